// Copyright (c) 2024, Jay Shah, Ganesh Bikshandi, Ying Zhang, Vijay Thakkar, Pradeep Ramani, Tri Dao.
// Splitting the different template instantiations to different files to speed up compilation.
// This file is auto-generated. See "generate_kernels.py"

#include "flash_fwd_hdim64_e4m3_paged_split_sm90.cu"
#include "flash_fwd_hdim96_e4m3_paged_split_sm90.cu"
#include "flash_fwd_hdim128_e4m3_paged_split_sm90.cu"
#include "flash_fwd_hdim192_e4m3_paged_split_sm90.cu"
#include "flash_fwd_hdim256_e4m3_paged_split_sm90.cu"

// ===== COMPILED SASS (sm_90a) =====

	.target	sm_90a

	.elftype	@"ET_EXEC"


//--------------------- .note.nv.tkinfo           --------------------------
	.section	.note.nv.tkinfo,"",@"SHT_NOTE"
	.sectionflags	@"SHF_NOTE_NV_TKINFO"
	.tkinfo
        /*0018*/ 	.word	0x00000002
        /*0030*/ 	.string	""
        /*0030*/ 	.string	"ptxas"
        /*0030*/ 	.string	"Cuda compilation tools, release 13.0, V13.0.88"
        /*0030*/ 	.string	"Build cuda_13.0.r13.0/compiler.36424714_0"
        /*0030*/ 	.string	"-arch sm_90a -m 64 "



//--------------------- .note.nv.cuinfo           --------------------------
	.section	.note.nv.cuinfo,"",@"SHT_NOTE"
	.sectionflags	@"SHF_NOTE_NV_CUINFO"
        /*0018*/ 	.short	0x0002
        /*001a*/ 	.short	0x005a
        /*001c*/ 	.short	0x0082
	.zero		2


//--------------------- .nv.info                  --------------------------
	.section	.nv.info,"",@"SHT_CUDA_INFO"
	.align	4


	//----- nvinfo : EIATTR_REGCOUNT
	.align		4
        /*0000*/ 	.byte	0x04, 0x2f
        /*0002*/ 	.short	(.L_56 - .L_55)
	.align		4
.L_55:
        /*0004*/ 	.word	index@(_ZN7cutlass13device_kernelIN5flash11enable_sm90INS1_16FlashAttnFwdSm90INS1_25CollectiveMainloopFwdSm90ILi2EN4cute5tupleIJNS5_1CILi1EEES8_S8_EEENS6_IJNS7_ILi192EEENS7_ILi160EEENS7_ILi64EEEEEELi64ENS_12float_e4m3_tEfNS_4arch4Sm90ELb1ELb0ELb0ELb1ELb1ELb1ELb0ELb1ELb1ELb1ELb1ELb0EEENS1_21CollectiveEpilogueFwdINS6_IJSA_SC_SB_EEES9_NS_10bfloat16_tESG_Li384ELb1ELb1ELb1ELb1EEENS1_36VarlenDynamicPersistentTileSchedulerILi192ELi160ELi384ELi128ELb1ELb1ELb1ELb1ELb1ELb1EEEEEEEEEvNT_6ParamsE)
        /*0008*/ 	.word	0x00000080


	//----- nvinfo : EIATTR_FRAME_SIZE
	.align		4
.L_56:
        /*000c*/ 	.byte	0x04, 0x11
        /*000e*/ 	.short	(.L_58 - .L_57)
	.align		4
.L_57:
        /*0010*/ 	.word	index@(_ZN7cutlass13device_kernelIN5flash11enable_sm90INS1_16FlashAttnFwdSm90INS1_25CollectiveMainloopFwdSm90ILi2EN4cute5tupleIJNS5_1CILi1EEES8_S8_EEENS6_IJNS7_ILi192EEENS7_ILi160EEENS7_ILi64EEEEEELi64ENS_12float_e4m3_tEfNS_4arch4Sm90ELb1ELb0ELb0ELb1ELb1ELb1ELb0ELb1ELb1ELb1ELb1ELb0EEENS1_21CollectiveEpilogueFwdINS6_IJSA_SC_SB_EEES9_NS_10bfloat16_tESG_Li384ELb1ELb1ELb1ELb1EEENS1_36VarlenDynamicPersistentTileSchedulerILi192ELi160ELi384ELi128ELb1ELb1ELb1ELb1ELb1ELb1EEEEEEEEEvNT_6ParamsE)
        /*0014*/ 	.word	0x000000a8


	//----- nvinfo : EIATTR_REGCOUNT
	.align		4
.L_58:
        /*0018*/ 	.byte	0x04, 0x2f
        /*001a*/ 	.short	(.L_60 - .L_59)
	.align		4
.L_59:
        /*001c*/ 	.word	index@(_ZN7cutlass13device_kernelIN5flash11enable_sm90INS1_16FlashAttnFwdSm90INS1_25CollectiveMainloopFwdSm90ILi2EN4cute5tupleIJNS5_1CILi1EEES8_S8_EEENS6_IJNS7_ILi192EEENS7_ILi160EEENS7_ILi64EEEEEELi64ENS_12float_e4m3_tEfNS_4arch4Sm90ELb1ELb0ELb0ELb1ELb1ELb0ELb0ELb1ELb1ELb1ELb1ELb0EEENS1_21CollectiveEpilogueFwdINS6_IJSA_SC_SB_EEES9_NS_10bfloat16_tESG_Li384ELb1ELb1ELb1ELb1EEENS1_36VarlenDynamicPersistentTileSchedulerILi192ELi160ELi384ELi128ELb1ELb1ELb1ELb1ELb1ELb1EEEEEEEEEvNT_6ParamsE)
        /*0020*/ 	.word	0x00000080


	//----- nvinfo : EIATTR_FRAME_SIZE
	.align		4
.L_60:
        /*0024*/ 	.byte	0x04, 0x11
        /*0026*/ 	.short	(.L_62 - .L_61)
	.align		4
.L_61:
        /*0028*/ 	.word	index@(_ZN7cutlass13device_kernelIN5flash11enable_sm90INS1_16FlashAttnFwdSm90INS1_25CollectiveMainloopFwdSm90ILi2EN4cute5tupleIJNS5_1CILi1EEES8_S8_EEENS6_IJNS7_ILi192EEENS7_ILi160EEENS7_ILi64EEEEEELi64ENS_12float_e4m3_tEfNS_4arch4Sm90ELb1ELb0ELb0ELb1ELb1ELb0ELb0ELb1ELb1ELb1ELb1ELb0EEENS1_21CollectiveEpilogueFwdINS6_IJSA_SC_SB_EEES9_NS_10bfloat16_tESG_Li384ELb1ELb1ELb1ELb1EEENS1_36VarlenDynamicPersistentTileSchedulerILi192ELi160ELi384ELi128ELb1ELb1ELb1ELb1ELb1ELb1EEEEEEEEEvNT_6ParamsE)
        /*002c*/ 	.word	0x00000048


	//----- nvinfo : EIATTR_REGCOUNT
	.align		4
.L_62:
        /*0030*/ 	.byte	0x04, 0x2f
        /*0032*/ 	.short	(.L_64 - .L_63)
	.align		4
.L_63:
        /*0034*/ 	.word	index@(_ZN7cutlass13device_kernelIN5flash11enable_sm90INS1_16FlashAttnFwdSm90INS1_25CollectiveMainloopFwdSm90ILi2EN4cute5tupleIJNS5_1CILi1EEES8_S8_EEENS6_IJNS7_ILi192EEENS7_ILi160EEENS7_ILi64EEEEEELi64ENS_12float_e4m3_tEfNS_4arch4Sm90ELb1ELb0ELb0ELb0ELb1ELb0ELb0ELb1ELb1ELb1ELb1ELb0EEENS1_21CollectiveEpilogueFwdINS6_IJSA_SC_SB_EEES9_NS_10bfloat16_tESG_Li384ELb0ELb1ELb1ELb1EEENS1_19SingleTileSchedulerILb0ELb1ELb1ELi192EEEEEEEEEvNT_6ParamsE)
        /*0038*/ 	.word	0x00000080


	//----- nvinfo : EIATTR_FRAME_SIZE
	.align		4
.L_64:
        /*003c*/ 	.byte	0x04, 0x11
        /*003e*/ 	.short	(.L_66 - .L_65)
	.align		4
.L_65:
        /*0040*/ 	.word	index@(_ZN7cutlass13device_kernelIN5flash11enable_sm90INS1_16FlashAttnFwdSm90INS1_25CollectiveMainloopFwdSm90ILi2EN4cute5tupleIJNS5_1CILi1EEES8_S8_EEENS6_IJNS7_ILi192EEENS7_ILi160EEENS7_ILi64EEEEEELi64ENS_12float_e4m3_tEfNS_4arch4Sm90ELb1ELb0ELb0ELb0ELb1ELb0ELb0ELb1ELb1ELb1ELb1ELb0EEENS1_21CollectiveEpilogueFwdINS6_IJSA_SC_SB_EEES9_NS_10bfloat16_tESG_Li384ELb0ELb1ELb1ELb1EEENS1_19SingleTileSchedulerILb0ELb1ELb1ELi192EEEEEEEEEvNT_6ParamsE)
        /*0044*/ 	.word	0x00000028


	//----- nvinfo : EIATTR_REGCOUNT
	.align		4
.L_66:
        /*0048*/ 	.byte	0x04, 0x2f
        /*004a*/ 	.short	(.L_68 - .L_67)
	.align		4
.L_67:
        /*004c*/ 	.word	index@(_ZN7cutlass13device_kernelIN5flash11enable_sm90INS1_16FlashAttnFwdSm90INS1_25CollectiveMainloopFwdSm90ILi2EN4cute5tupleIJNS5_1CILi1EEES8_S8_EEENS6_IJNS7_ILi192EEENS7_ILi160EEENS7_ILi64EEEEEELi64ENS_12float_e4m3_tEfNS_4arch4Sm90ELb0ELb1ELb0ELb1ELb1ELb1ELb0ELb1ELb1ELb1ELb1ELb0EEENS1_21CollectiveEpilogueFwdINS6_IJSA_SC_SB_EEES9_NS_10bfloat16_tESG_Li384ELb1ELb1ELb1ELb1EEENS1_36VarlenDynamicPersistentTileSchedulerILi192ELi160ELi384ELi128ELb1ELb1ELb1ELb1ELb0ELb1EEEEEEEEEvNT_6ParamsE)
        /*0050*/ 	.word	0x00000080


	//----- nvinfo : EIATTR_FRAME_SIZE
	.align		4
.L_68:
        /*0054*/ 	.byte	0x04, 0x11
        /*0056*/ 	.short	(.L_70 - .L_69)
	.align		4
.L_69:
        /*0058*/ 	.word	index@(_ZN7cutlass13device_kernelIN5flash11enable_sm90INS1_16FlashAttnFwdSm90INS1_25CollectiveMainloopFwdSm90ILi2EN4cute5tupleIJNS5_1CILi1EEES8_S8_EEENS6_IJNS7_ILi192EEENS7_ILi160EEENS7_ILi64EEEEEELi64ENS_12float_e4m3_tEfNS_4arch4Sm90ELb0ELb1ELb0ELb1ELb1ELb1ELb0ELb1ELb1ELb1ELb1ELb0EEENS1_21CollectiveEpilogueFwdINS6_IJSA_SC_SB_EEES9_NS_10bfloat16_tESG_Li384ELb1ELb1ELb1ELb1EEENS1_36VarlenDynamicPersistentTileSchedulerILi192ELi160ELi384ELi128ELb1ELb1ELb1ELb1ELb0ELb1EEEEEEEEEvNT_6ParamsE)
        /*005c*/ 	.word	0x00000070


	//----- nvinfo : EIATTR_REGCOUNT
	.align		4
.L_70:
        /*0060*/ 	.byte	0x04, 0x2f
        /*0062*/ 	.short	(.L_72 - .L_71)
	.align		4
.L_71:
        /*0064*/ 	.word	index@(_ZN7cutlass13device_kernelIN5flash11enable_sm90INS1_16FlashAttnFwdSm90INS1_25CollectiveMainloopFwdSm90ILi2EN4cute5tupleIJNS5_1CILi1EEES8_S8_EEENS6_IJNS7_ILi192EEENS7_ILi160EEENS7_ILi64EEEEEELi64ENS_12float_e4m3_tEfNS_4arch4Sm90ELb0ELb1ELb0ELb1ELb1ELb0ELb0ELb1ELb1ELb1ELb1ELb0EEENS1_21CollectiveEpilogueFwdINS6_IJSA_SC_SB_EEES9_NS_10bfloat16_tESG_Li384ELb1ELb1ELb1ELb1EEENS1_36VarlenDynamicPersistentTileSchedulerILi192ELi160ELi384ELi128ELb1ELb1ELb1ELb1ELb0ELb1EEEEEEEEEvNT_6ParamsE)
        /*0068*/ 	.word	0x00000080


	//----- nvinfo : EIATTR_FRAME_SIZE
	.align		4
.L_72:
        /*006c*/ 	.byte	0x04, 0x11
        /*006e*/ 	.short	(.L_74 - .L_73)
	.align		4
.L_73:
        /*0070*/ 	.word	index@(_ZN7cutlass13device_kernelIN5flash11enable_sm90INS1_16FlashAttnFwdSm90INS1_25CollectiveMainloopFwdSm90ILi2EN4cute5tupleIJNS5_1CILi1EEES8_S8_EEENS6_IJNS7_ILi192EEENS7_ILi160EEENS7_ILi64EEEEEELi64ENS_12float_e4m3_tEfNS_4arch4Sm90ELb0ELb1ELb0ELb1ELb1ELb0ELb0ELb1ELb1ELb1ELb1ELb0EEENS1_21CollectiveEpilogueFwdINS6_IJSA_SC_SB_EEES9_NS_10bfloat16_tESG_Li384ELb1ELb1ELb1ELb1EEENS1_36VarlenDynamicPersistentTileSchedulerILi192ELi160ELi384ELi128ELb1ELb1ELb1ELb1ELb0ELb1EEEEEEEEEvNT_6ParamsE)
        /*0074*/ 	.word	0x00000038


	//----- nvinfo : EIATTR_REGCOUNT
	.align		4
.L_74:
        /*0078*/ 	.byte	0x04, 0x2f
        /*007a*/ 	.short	(.L_76 - .L_75)
	.align		4
.L_75:
        /*007c*/ 	.word	index@(_ZN7cutlass13device_kernelIN5flash11enable_sm90INS1_16FlashAttnFwdSm90INS1_25CollectiveMainloopFwdSm90ILi2EN4cute5tupleIJNS5_1CILi1EEES8_S8_EEENS6_IJNS7_ILi192EEENS7_ILi160EEENS7_ILi64EEEEEELi64ENS_12float_e4m3_tEfNS_4arch4Sm90ELb0ELb1ELb0ELb0ELb1ELb0ELb0ELb1ELb1ELb1ELb1ELb0EEENS1_21CollectiveEpilogueFwdINS6_IJSA_SC_SB_EEES9_NS_10bfloat16_tESG_Li384ELb0ELb1ELb1ELb1EEENS1_19SingleTileSchedulerILb0ELb1ELb1ELi192EEEEEEEEEvNT_6ParamsE)
        /*0080*/ 	.word	0x00000080


	//----- nvinfo : EIATTR_FRAME_SIZE
	.align		4
.L_76:
        /*0084*/ 	.byte	0x04, 0x11
        /*0086*/ 	.short	(.L_78 - .L_77)
	.align		4
.L_77:
        /*0088*/ 	.word	index@(_ZN7cutlass13device_kernelIN5flash11enable_sm90INS1_16FlashAttnFwdSm90INS1_25CollectiveMainloopFwdSm90ILi2EN4cute5tupleIJNS5_1CILi1EEES8_S8_EEENS6_IJNS7_ILi192EEENS7_ILi160EEENS7_ILi64EEEEEELi64ENS_12float_e4m3_tEfNS_4arch4Sm90ELb0ELb1ELb0ELb0ELb1ELb0ELb0ELb1ELb1ELb1ELb1ELb0EEENS1_21CollectiveEpilogueFwdINS6_IJSA_SC_SB_EEES9_NS_10bfloat16_tESG_Li384ELb0ELb1ELb1ELb1EEENS1_19SingleTileSchedulerILb0ELb1ELb1ELi192EEEEEEEEEvNT_6ParamsE)
        /*008c*/ 	.word	0x00000028


	//----- nvinfo : EIATTR_REGCOUNT
	.align		4
.L_78:
        /*0090*/ 	.byte	0x04, 0x2f
        /*0092*/ 	.short	(.L_80 - .L_79)
	.align		4
.L_79:
        /*0094*/ 	.word	index@(_ZN7cutlass13device_kernelIN5flash11enable_sm90INS1_16FlashAttnFwdSm90INS1_25CollectiveMainloopFwdSm90ILi2EN4cute5tupleIJNS5_1CILi1EEES8_S8_EEENS6_IJNS7_ILi192EEENS7_ILi160EEENS7_ILi64EEEEEELi64ENS_12float_e4m3_tEfNS_4arch4Sm90ELb0ELb0ELb0ELb1ELb1ELb1ELb0ELb1ELb1ELb1ELb1ELb0EEENS1_21CollectiveEpilogueFwdINS6_IJSA_SC_SB_EEES9_NS_10bfloat16_tESG_Li384ELb1ELb1ELb1ELb1EEENS1_36VarlenDynamicPersistentTileSchedulerILi192ELi160ELi384ELi128ELb1ELb1ELb1ELb0ELb1ELb1EEEEEEEEEvNT_6ParamsE)
        /*0098*/ 	.word	0x00000080


	//----- nvinfo : EIATTR_FRAME_SIZE
	.align		4
.L_80:
        /*009c*/ 	.byte	0x04, 0x11
        /*009e*/ 	.short	(.L_82 - .L_81)
	.align		4
.L_81:
        /*00a0*/ 	.word	index@(_ZN7cutlass13device_kernelIN5flash11enable_sm90INS1_16FlashAttnFwdSm90INS1_25CollectiveMainloopFwdSm90ILi2EN4cute5tupleIJNS5_1CILi1EEES8_S8_EEENS6_IJNS7_ILi192EEENS7_ILi160EEENS7_ILi64EEEEEELi64ENS_12float_e4m3_tEfNS_4arch4Sm90ELb0ELb0ELb0ELb1ELb1ELb1ELb0ELb1ELb1ELb1ELb1ELb0EEENS1_21CollectiveEpilogueFwdINS6_IJSA_SC_SB_EEES9_NS_10bfloat16_tESG_Li384ELb1ELb1ELb1ELb1EEENS1_36VarlenDynamicPersistentTileSchedulerILi192ELi160ELi384ELi128ELb1ELb1ELb1ELb0ELb1ELb1EEEEEEEEEvNT_6ParamsE)
        /*00a4*/ 	.word	0x000000a8


	//----- nvinfo : EIATTR_REGCOUNT
	.align		4
.L_82:
        /*00a8*/ 	.byte	0x04, 0x2f
        /*00aa*/ 	.short	(.L_84 - .L_83)
	.align		4
.L_83:
        /*00ac*/ 	.word	index@(_ZN7cutlass13device_kernelIN5flash11enable_sm90INS1_16FlashAttnFwdSm90INS1_25CollectiveMainloopFwdSm90ILi2EN4cute5tupleIJNS5_1CILi1EEES8_S8_EEENS6_IJNS7_ILi192EEENS7_ILi160EEENS7_ILi64EEEEEELi64ENS_12float_e4m3_tEfNS_4arch4Sm90ELb0ELb0ELb0ELb1ELb1ELb0ELb0ELb1ELb1ELb1ELb1ELb0EEENS1_21CollectiveEpilogueFwdINS6_IJSA_SC_SB_EEES9_NS_10bfloat16_tESG_Li384ELb1ELb1ELb1ELb1EEENS1_36VarlenDynamicPersistentTileSchedulerILi192ELi160ELi384ELi128ELb1ELb1ELb1ELb0ELb1ELb1EEEEEEEEEvNT_6ParamsE)
        /*00b0*/ 	.word	0x00000080


	//----- nvinfo : EIATTR_FRAME_SIZE
	.align		4
.L_84:
        /*00b4*/ 	.byte	0x04, 0x11
        /*00b6*/ 	.short	(.L_86 - .L_85)
	.align		4
.L_85:
        /*00b8*/ 	.word	index@(_ZN7cutlass13device_kernelIN5flash11enable_sm90INS1_16FlashAttnFwdSm90INS1_25CollectiveMainloopFwdSm90ILi2EN4cute5tupleIJNS5_1CILi1EEES8_S8_EEENS6_IJNS7_ILi192EEENS7_ILi160EEENS7_ILi64EEEEEELi64ENS_12float_e4m3_tEfNS_4arch4Sm90ELb0ELb0ELb0ELb1ELb1ELb0ELb0ELb1ELb1ELb1ELb1ELb0EEENS1_21CollectiveEpilogueFwdINS6_IJSA_SC_SB_EEES9_NS_10bfloat16_tESG_Li384ELb1ELb1ELb1ELb1EEENS1_36VarlenDynamicPersistentTileSchedulerILi192ELi160ELi384ELi128ELb1ELb1ELb1ELb0ELb1ELb1EEEEEEEEEvNT_6ParamsE)
        /*00bc*/ 	.word	0x00000040


	//----- nvinfo : EIATTR_REGCOUNT
	.align		4
.L_86:
        /*00c0*/ 	.byte	0x04, 0x2f
        /*00c2*/ 	.short	(.L_88 - .L_87)
	.align		4
.L_87:
        /*00c4*/ 	.word	index@(_ZN7cutlass13device_kernelIN5flash11enable_sm90INS1_16FlashAttnFwdSm90INS1_25CollectiveMainloopFwdSm90ILi2EN4cute5tupleIJNS5_1CILi1EEES8_S8_EEENS6_IJNS7_ILi192EEENS7_ILi160EEENS7_ILi64EEEEEELi64ENS_12float_e4m3_tEfNS_4arch4Sm90ELb0ELb0ELb0ELb0ELb1ELb0ELb0ELb1ELb1ELb1ELb1ELb0EEENS1_21CollectiveEpilogueFwdINS6_IJSA_SC_SB_EEES9_NS_10bfloat16_tESG_Li384ELb0ELb1ELb1ELb1EEENS1_19SingleTileSchedulerILb0ELb1ELb1ELi192EEEEEEEEEvNT_6ParamsE)
        /*00c8*/ 	.word	0x00000080


	//----- nvinfo : EIATTR_FRAME_SIZE
	.align		4
.L_88:
        /*00cc*/ 	.byte	0x04, 0x11
        /*00ce*/ 	.short	(.L_90 - .L_89)
	.align		4
.L_89:
        /*00d0*/ 	.word	index@(_ZN7cutlass13device_kernelIN5flash11enable_sm90INS1_16FlashAttnFwdSm90INS1_25CollectiveMainloopFwdSm90ILi2EN4cute5tupleIJNS5_1CILi1EEES8_S8_EEENS6_IJNS7_ILi192EEENS7_ILi160EEENS7_ILi64EEEEEELi64ENS_12float_e4m3_tEfNS_4arch4Sm90ELb0ELb0ELb0ELb0ELb1ELb0ELb0ELb1ELb1ELb1ELb1ELb0EEENS1_21CollectiveEpilogueFwdINS6_IJSA_SC_SB_EEES9_NS_10bfloat16_tESG_Li384ELb0ELb1ELb1ELb1EEENS1_19SingleTileSchedulerILb0ELb1ELb1ELi192EEEEEEEEEvNT_6ParamsE)
        /*00d4*/ 	.word	0x00000020


	//----- nvinfo : EIATTR_REGCOUNT
	.align		4
.L_90:
        /*00d8*/ 	.byte	0x04, 0x2f
        /*00da*/ 	.short	(.L_92 - .L_91)
	.align		4
.L_91:
        /*00dc*/ 	.word	index@(_ZN7cutlass13device_kernelIN5flash11enable_sm90INS1_16FlashAttnFwdSm90INS1_25CollectiveMainloopFwdSm90ILi2EN4cute5tupleIJNS5_1CILi1EEES8_S8_EEENS6_IJNS7_ILi192EEENS7_ILi128EEENS7_ILi96EEEEEELi96ENS_12float_e4m3_tEfNS_4arch4Sm90ELb1ELb0ELb0ELb1ELb1ELb1ELb0ELb1ELb1ELb1ELb1ELb0EEENS1_21CollectiveEpilogueFwdINS6_IJSA_SC_SB_EEES9_NS_10bfloat16_tESG_Li384ELb1ELb1ELb1ELb1EEENS1_36VarlenDynamicPersistentTileSchedulerILi192ELi128ELi384ELi128ELb1ELb1ELb1ELb1ELb1ELb1EEEEEEEEEvNT_6ParamsE)
        /*00e0*/ 	.word	0x00000080


	//----- nvinfo : EIATTR_FRAME_SIZE
	.align		4
.L_92:
        /*00e4*/ 	.byte	0x04, 0x11
        /*00e6*/ 	.short	(.L_94 - .L_93)
	.align		4
.L_93:
        /*00e8*/ 	.word	index@(_ZN7cutlass13device_kernelIN5flash11enable_sm90INS1_16FlashAttnFwdSm90INS1_25CollectiveMainloopFwdSm90ILi2EN4cute5tupleIJNS5_1CILi1EEES8_S8_EEENS6_IJNS7_ILi192EEENS7_ILi128EEENS7_ILi96EEEEEELi96ENS_12float_e4m3_tEfNS_4arch4Sm90ELb1ELb0ELb0ELb1ELb1ELb1ELb0ELb1ELb1ELb1ELb1ELb0EEENS1_21CollectiveEpilogueFwdINS6_IJSA_SC_SB_EEES9_NS_10bfloat16_tESG_Li384ELb1ELb1ELb1ELb1EEENS1_36VarlenDynamicPersistentTileSchedulerILi192ELi128ELi384ELi128ELb1ELb1ELb1ELb1ELb1ELb1EEEEEEEEEvNT_6ParamsE)
        /*00ec*/ 	.word	0x000000c0


	//----- nvinfo : EIATTR_REGCOUNT
	.align		4
.L_94:
        /*00f0*/ 	.byte	0x04, 0x2f
        /*00f2*/ 	.short	(.L_96 - .L_95)
	.align		4
.L_95:
        /*00f4*/ 	.word	index@(_ZN7cutlass13device_kernelIN5flash11enable_sm90INS1_16FlashAttnFwdSm90INS1_25CollectiveMainloopFwdSm90ILi2EN4cute5tupleIJNS5_1CILi1EEES8_S8_EEENS6_IJNS7_ILi192EEENS7_ILi128EEENS7_ILi96EEEEEELi96ENS_12float_e4m3_tEfNS_4arch4Sm90ELb1ELb0ELb0ELb1ELb1ELb0ELb0ELb1ELb1ELb1ELb1ELb0EEENS1_21CollectiveEpilogueFwdINS6_IJSA_SC_SB_EEES9_NS_10bfloat16_tESG_Li384ELb1ELb1ELb1ELb1EEENS1_36VarlenDynamicPersistentTileSchedulerILi192ELi128ELi384ELi128ELb1ELb1ELb1ELb1ELb1ELb1EEEEEEEEEvNT_6ParamsE)
        /*00f8*/ 	.word	0x00000080


	//----- nvinfo : EIATTR_FRAME_SIZE
	.align		4
.L_96:
        /*00fc*/ 	.byte	0x04, 0x11
        /*00fe*/ 	.short	(.L_98 - .L_97)
	.align		4
.L_97:
        /*0100*/ 	.word	index@(_ZN7cutlass13device_kernelIN5flash11enable_sm90INS1_16FlashAttnFwdSm90INS1_25CollectiveMainloopFwdSm90ILi2EN4cute5tupleIJNS5_1CILi1EEES8_S8_EEENS6_IJNS7_ILi192EEENS7_ILi128EEENS7_ILi96EEEEEELi96ENS_12float_e4m3_tEfNS_4arch4Sm90ELb1ELb0ELb0ELb1ELb1ELb0ELb0ELb1ELb1ELb1ELb1ELb0EEENS1_21CollectiveEpilogueFwdINS6_IJSA_SC_SB_EEES9_NS_10bfloat16_tESG_Li384ELb1ELb1ELb1ELb1EEENS1_36VarlenDynamicPersistentTileSchedulerILi192ELi128ELi384ELi128ELb1ELb1ELb1ELb1ELb1ELb1EEEEEEEEEvNT_6ParamsE)
        /*0104*/ 	.word	0x00000038


	//----- nvinfo : EIATTR_REGCOUNT
	.align		4
.L_98:
        /*0108*/ 	.byte	0x04, 0x2f
        /*010a*/ 	.short	(.L_100 - .L_99)
	.align		4
.L_99:
        /*010c*/ 	.word	index@(_ZN7cutlass13device_kernelIN5flash11enable_sm90INS1_16FlashAttnFwdSm90INS1_25CollectiveMainloopFwdSm90ILi2EN4cute5tupleIJNS5_1CILi1EEES8_S8_EEENS6_IJNS7_ILi192EEENS7_ILi128EEENS7_ILi96EEEEEELi96ENS_12float_e4m3_tEfNS_4arch4Sm90ELb1ELb0ELb0ELb0ELb1ELb0ELb0ELb1ELb1ELb1ELb1ELb0EEENS1_21CollectiveEpilogueFwdINS6_IJSA_SC_SB_EEES9_NS_10bfloat16_tESG_Li384ELb0ELb1ELb1ELb1EEENS1_19SingleTileSchedulerILb0ELb1ELb1ELi192EEEEEEEEEvNT_6ParamsE)
        /*0110*/ 	.word	0x00000080


	//----- nvinfo : EIATTR_FRAME_SIZE
	.align		4
.L_100:
        /*0114*/ 	.byte	0x04, 0x11
        /*0116*/ 	.short	(.L_102 - .L_101)
	.align		4
.L_101:
        /*0118*/ 	.word	index@(_ZN7cutlass13device_kernelIN5flash11enable_sm90INS1_16FlashAttnFwdSm90INS1_25CollectiveMainloopFwdSm90ILi2EN4cute5tupleIJNS5_1CILi1EEES8_S8_EEENS6_IJNS7_ILi192EEENS7_ILi128EEENS7_ILi96EEEEEELi96ENS_12float_e4m3_tEfNS_4arch4Sm90ELb1ELb0ELb0ELb0ELb1ELb0ELb0ELb1ELb1ELb1ELb1ELb0EEENS1_21CollectiveEpilogueFwdINS6_IJSA_SC_SB_EEES9_NS_10bfloat16_tESG_Li384ELb0ELb1ELb1ELb1EEENS1_19SingleTileSchedulerILb0ELb1ELb1ELi192EEEEEEEEEvNT_6ParamsE)
        /*011c*/ 	.word	0x00000008


	//----- nvinfo : EIATTR_REGCOUNT
	.align		4
.L_102:
        /*0120*/ 	.byte	0x04, 0x2f
        /*0122*/ 	.short	(.L_104 - .L_103)
	.align		4
.L_103:
        /*0124*/ 	.word	index@(_ZN7cutlass13device_kernelIN5flash11enable_sm90INS1_16FlashAttnFwdSm90INS1_25CollectiveMainloopFwdSm90ILi2EN4cute5tupleIJNS5_1CILi1EEES8_S8_EEENS6_IJNS7_ILi192EEENS7_ILi128EEENS7_ILi96EEEEEELi96ENS_12float_e4m3_tEfNS_4arch4Sm90ELb0ELb1ELb0ELb1ELb1ELb1ELb0ELb1ELb1ELb1ELb1ELb0EEENS1_21CollectiveEpilogueFwdINS6_IJSA_SC_SB_EEES9_NS_10bfloat16_tESG_Li384ELb1ELb1ELb1ELb1EEENS1_36VarlenDynamicPersistentTileSchedulerILi192ELi128ELi384ELi128ELb1ELb1ELb1ELb1ELb0ELb1EEEEEEEEEvNT_6ParamsE)
        /*0128*/ 	.word	0x00000080


	//----- nvinfo : EIATTR_FRAME_SIZE
	.align		4
.L_104:
        /*012c*/ 	.byte	0x04, 0x11
        /*012e*/ 	.short	(.L_106 - .L_105)
	.align		4
.L_105:
        /*0130*/ 	.word	index@(_ZN7cutlass13device_kernelIN5flash11enable_sm90INS1_16FlashAttnFwdSm90INS1_25CollectiveMainloopFwdSm90ILi2EN4cute5tupleIJNS5_1CILi1EEES8_S8_EEENS6_IJNS7_ILi192EEENS7_ILi128EEENS7_ILi96EEEEEELi96ENS_12float_e4m3_tEfNS_4arch4Sm90ELb0ELb1ELb0ELb1ELb1ELb1ELb0ELb1ELb1ELb1ELb1ELb0EEENS1_21CollectiveEpilogueFwdINS6_IJSA_SC_SB_EEES9_NS_10bfloat16_tESG_Li384ELb1ELb1ELb1ELb1EEENS1_36VarlenDynamicPersistentTileSchedulerILi192ELi128ELi384ELi128ELb1ELb1ELb1ELb1ELb0ELb1EEEEEEEEEvNT_6ParamsE)
        /*0134*/ 	.word	0x00000090


	//----- nvinfo : EIATTR_REGCOUNT
	.align		4
.L_106:
        /*0138*/ 	.byte	0x04, 0x2f
        /*013a*/ 	.short	(.L_108 - .L_107)
	.align		4
.L_107:
        /*013c*/ 	.word	index@(_ZN7cutlass13device_kernelIN5flash11enable_sm90INS1_16FlashAttnFwdSm90INS1_25CollectiveMainloopFwdSm90ILi2EN4cute5tupleIJNS5_1CILi1EEES8_S8_EEENS6_IJNS7_ILi192EEENS7_ILi128EEENS7_ILi96EEEEEELi96ENS_12float_e4m3_tEfNS_4arch4Sm90ELb0ELb1ELb0ELb1ELb1ELb0ELb0ELb1ELb1ELb1ELb1ELb0EEENS1_21CollectiveEpilogueFwdINS6_IJSA_SC_SB_EEES9_NS_10bfloat16_tESG_Li384ELb1ELb1ELb1ELb1EEENS1_36VarlenDynamicPersistentTileSchedulerILi192ELi128ELi384ELi128ELb1ELb1ELb1ELb1ELb0ELb1EEEEEEEEEvNT_6ParamsE)
        /*0140*/ 	.word	0x00000080


	//----- nvinfo : EIATTR_FRAME_SIZE
	.align		4
.L_108:
        /*0144*/ 	.byte	0x04, 0x11
        /*0146*/ 	.short	(.L_110 - .L_109)
	.align		4
.L_109:
        /*0148*/ 	.word	index@(_ZN7cutlass13device_kernelIN5flash11enable_sm90INS1_16FlashAttnFwdSm90INS1_25CollectiveMainloopFwdSm90ILi2EN4cute5tupleIJNS5_1CILi1EEES8_S8_EEENS6_IJNS7_ILi192EEENS7_ILi128EEENS7_ILi96EEEEEELi96ENS_12float_e4m3_tEfNS_4arch4Sm90ELb0ELb1ELb0ELb1ELb1ELb0ELb0ELb1ELb1ELb1ELb1ELb0EEENS1_21CollectiveEpilogueFwdINS6_IJSA_SC_SB_EEES9_NS_10bfloat16_tESG_Li384ELb1ELb1ELb1ELb1EEENS1_36VarlenDynamicPersistentTileSchedulerILi192ELi128ELi384ELi128ELb1ELb1ELb1ELb1ELb0ELb1EEEEEEEEEvNT_6ParamsE)
        /*014c*/ 	.word	0x00000028


	//----- nvinfo : EIATTR_REGCOUNT
	.align		4
.L_110:
        /*0150*/ 	.byte	0x04, 0x2f
        /*0152*/ 	.short	(.L_112 - .L_111)
	.align		4
.L_111:
        /*0154*/ 	.word	index@(_ZN7cutlass13device_kernelIN5flash11enable_sm90INS1_16FlashAttnFwdSm90INS1_25CollectiveMainloopFwdSm90ILi2EN4cute5tupleIJNS5_1CILi1EEES8_S8_EEENS6_IJNS7_ILi192EEENS7_ILi128EEENS7_ILi96EEEEEELi96ENS_12float_e4m3_tEfNS_4arch4Sm90ELb0ELb1ELb0ELb0ELb1ELb0ELb0ELb1ELb1ELb1ELb1ELb0EEENS1_21CollectiveEpilogueFwdINS6_IJSA_SC_SB_EEES9_NS_10bfloat16_tESG_Li384ELb0ELb1ELb1ELb1EEENS1_19SingleTileSchedulerILb0ELb1ELb1ELi192EEEEEEEEEvNT_6ParamsE)
        /*0158*/ 	.word	0x00000080


	//----- nvinfo : EIATTR_FRAME_SIZE
	.align		4
.L_112:
        /*015c*/ 	.byte	0x04, 0x11
        /*015e*/ 	.short	(.L_114 - .L_113)
	.align		4
.L_113:
        /*0160*/ 	.word	index@(_ZN7cutlass13device_kernelIN5flash11enable_sm90INS1_16FlashAttnFwdSm90INS1_25CollectiveMainloopFwdSm90ILi2EN4cute5tupleIJNS5_1CILi1EEES8_S8_EEENS6_IJNS7_ILi192EEENS7_ILi128EEENS7_ILi96EEEEEELi96ENS_12float_e4m3_tEfNS_4arch4Sm90ELb0ELb1ELb0ELb0ELb1ELb0ELb0ELb1ELb1ELb1ELb1ELb0EEENS1_21CollectiveEpilogueFwdINS6_IJSA_SC_SB_EEES9_NS_10bfloat16_tESG_Li384ELb0ELb1ELb1ELb1EEENS1_19SingleTileSchedulerILb0ELb1ELb1ELi192EEEEEEEEEvNT_6ParamsE)
        /*0164*/ 	.word	0x00000008


	//----- nvinfo : EIATTR_REGCOUNT
	.align		4
.L_114:
        /*0168*/ 	.byte	0x04, 0x2f
        /*016a*/ 	.short	(.L_116 - .L_115)
	.align		4
.L_115:
        /*016c*/ 	.word	index@(_ZN7cutlass13device_kernelIN5flash11enable_sm90INS1_16FlashAttnFwdSm90INS1_25CollectiveMainloopFwdSm90ILi2EN4cute5tupleIJNS5_1CILi1EEES8_S8_EEENS6_IJNS7_ILi192EEENS7_ILi128EEENS7_ILi96EEEEEELi96ENS_12float_e4m3_tEfNS_4arch4Sm90ELb0ELb0ELb0ELb1ELb1ELb1ELb0ELb1ELb1ELb1ELb1ELb0EEENS1_21CollectiveEpilogueFwdINS6_IJSA_SC_SB_EEES9_NS_10bfloat16_tESG_Li384ELb1ELb1ELb1ELb1EEENS1_36VarlenDynamicPersistentTileSchedulerILi192ELi128ELi384ELi128ELb1ELb1ELb1ELb0ELb1ELb1EEEEEEEEEvNT_6ParamsE)
        /*0170*/ 	.word	0x00000080


	//----- nvinfo : EIATTR_FRAME_SIZE
	.align		4
.L_116:
        /*0174*/ 	.byte	0x04, 0x11
        /*0176*/ 	.short	(.L_118 - .L_117)
	.align		4
.L_117:
        /*0178*/ 	.word	index@(_ZN7cutlass13device_kernelIN5flash11enable_sm90INS1_16FlashAttnFwdSm90INS1_25CollectiveMainloopFwdSm90ILi2EN4cute5tupleIJNS5_1CILi1EEES8_S8_EEENS6_IJNS7_ILi192EEENS7_ILi128EEENS7_ILi96EEEEEELi96ENS_12float_e4m3_tEfNS_4arch4Sm90ELb0ELb0ELb0ELb1ELb1ELb1ELb0ELb1ELb1ELb1ELb1ELb0EEENS1_21CollectiveEpilogueFwdINS6_IJSA_SC_SB_EEES9_NS_10bfloat16_tESG_Li384ELb1ELb1ELb1ELb1EEENS1_36VarlenDynamicPersistentTileSchedulerILi192ELi128ELi384ELi128ELb1ELb1ELb1ELb0ELb1ELb1EEEEEEEEEvNT_6ParamsE)
        /*017c*/ 	.word	0x000000b8


	//----- nvinfo : EIATTR_REGCOUNT
	.align		4
.L_118:
        /*0180*/ 	.byte	0x04, 0x2f
        /*0182*/ 	.short	(.L_120 - .L_119)
	.align		4
.L_119:
        /*0184*/ 	.word	index@(_ZN7cutlass13device_kernelIN5flash11enable_sm90INS1_16FlashAttnFwdSm90INS1_25CollectiveMainloopFwdSm90ILi2EN4cute5tupleIJNS5_1CILi1EEES8_S8_EEENS6_IJNS7_ILi192EEENS7_ILi128EEENS7_ILi96EEEEEELi96ENS_12float_e4m3_tEfNS_4arch4Sm90ELb0ELb0ELb0ELb1ELb1ELb0ELb0ELb1ELb1ELb1ELb1ELb0EEENS1_21CollectiveEpilogueFwdINS6_IJSA_SC_SB_EEES9_NS_10bfloat16_tESG_Li384ELb1ELb1ELb1ELb1EEENS1_36VarlenDynamicPersistentTileSchedulerILi192ELi128ELi384ELi128ELb1ELb1ELb1ELb0ELb1ELb1EEEEEEEEEvNT_6ParamsE)
        /*0188*/ 	.word	0x00000080


	//----- nvinfo : EIATTR_FRAME_SIZE
	.align		4
.L_120:
        /*018c*/ 	.byte	0x04, 0x11
        /*018e*/ 	.short	(.L_122 - .L_121)
	.align		4
.L_121:
        /*0190*/ 	.word	index@(_ZN7cutlass13device_kernelIN5flash11enable_sm90INS1_16FlashAttnFwdSm90INS1_25CollectiveMainloopFwdSm90ILi2EN4cute5tupleIJNS5_1CILi1EEES8_S8_EEENS6_IJNS7_ILi192EEENS7_ILi128EEENS7_ILi96EEEEEELi96ENS_12float_e4m3_tEfNS_4arch4Sm90ELb0ELb0ELb0ELb1ELb1ELb0ELb0ELb1ELb1ELb1ELb1ELb0EEENS1_21CollectiveEpilogueFwdINS6_IJSA_SC_SB_EEES9_NS_10bfloat16_tESG_Li384ELb1ELb1ELb1ELb1EEENS1_36VarlenDynamicPersistentTileSchedulerILi192ELi128ELi384ELi128ELb1ELb1ELb1ELb0ELb1ELb1EEEEEEEEEvNT_6ParamsE)
        /*0194*/ 	.word	0x00000040


	//----- nvinfo : EIATTR_REGCOUNT
	.align		4
.L_122:
        /*0198*/ 	.byte	0x04, 0x2f
        /*019a*/ 	.short	(.L_124 - .L_123)
	.align		4
.L_123:
        /*019c*/ 	.word	index@(_ZN7cutlass13device_kernelIN5flash11enable_sm90INS1_16FlashAttnFwdSm90INS1_25CollectiveMainloopFwdSm90ILi2EN4cute5tupleIJNS5_1CILi1EEES8_S8_EEENS6_IJNS7_ILi192EEENS7_ILi128EEENS7_ILi96EEEEEELi96ENS_12float_e4m3_tEfNS_4arch4Sm90ELb0ELb0ELb0ELb0ELb1ELb0ELb0ELb1ELb1ELb1ELb1ELb0EEENS1_21CollectiveEpilogueFwdINS6_IJSA_SC_SB_EEES9_NS_10bfloat16_tESG_Li384ELb0ELb1ELb1ELb1EEENS1_19SingleTileSchedulerILb0ELb1ELb1ELi192EEEEEEEEEvNT_6ParamsE)
        /*01a0*/ 	.word	0x00000080


	//----- nvinfo : EIATTR_FRAME_SIZE
	.align		4
.L_124:
        /*01a4*/ 	.byte	0x04, 0x11
        /*01a6*/ 	.short	(.L_126 - .L_125)
	.align		4
.L_125:
        /*01a8*/ 	.word	index@(_ZN7cutlass13device_kernelIN5flash11enable_sm90INS1_16FlashAttnFwdSm90INS1_25CollectiveMainloopFwdSm90ILi2EN4cute5tupleIJNS5_1CILi1EEES8_S8_EEENS6_IJNS7_ILi192EEENS7_ILi128EEENS7_ILi96EEEEEELi96ENS_12float_e4m3_tEfNS_4arch4Sm90ELb0ELb0ELb0ELb0ELb1ELb0ELb0ELb1ELb1ELb1ELb1ELb0EEENS1_21CollectiveEpilogueFwdINS6_IJSA_SC_SB_EEES9_NS_10bfloat16_tESG_Li384ELb0ELb1ELb1ELb1EEENS1_19SingleTileSchedulerILb0ELb1ELb1ELi192EEEEEEEEEvNT_6ParamsE)
        /*01ac*/ 	.word	0x00000010


	//----- nvinfo : EIATTR_REGCOUNT
	.align		4
.L_126:
        /*01b0*/ 	.byte	0x04, 0x2f
        /*01b2*/ 	.short	(.L_128 - .L_127)
	.align		4
.L_127:
        /*01b4*/ 	.word	index@(_ZN7cutlass13device_kernelIN5flash11enable_sm90INS1_16FlashAttnFwdSm90INS1_25CollectiveMainloopFwdSm90ILi2EN4cute5tupleIJNS5_1CILi1EEES8_S8_EEENS6_IJNS7_ILi128EEENS7_ILi160EEESA_EEELi128ENS_12float_e4m3_tEfNS_4arch4Sm90ELb1ELb0ELb0ELb1ELb1ELb1ELb0ELb1ELb1ELb1ELb1ELb0EEENS1_21CollectiveEpilogueFwdINS6_IJSA_SA_SB_EEES9_NS_10bfloat16_tESF_Li256ELb1ELb1ELb1ELb1EEENS1_36VarlenDynamicPersistentTileSchedulerILi128ELi160ELi256ELi128ELb1ELb1ELb1ELb1ELb1ELb1EEEEEEEEEvNT_6ParamsE)
        /*01b8*/ 	.word	0x000000a8


	//----- nvinfo : EIATTR_FRAME_SIZE
	.align		4
.L_128:
        /*01bc*/ 	.byte	0x04, 0x11
        /*01be*/ 	.short	(.L_130 - .L_129)
	.align		4
.L_129:
        /*01c0*/ 	.word	index@(_ZN7cutlass13device_kernelIN5flash11enable_sm90INS1_16FlashAttnFwdSm90INS1_25CollectiveMainloopFwdSm90ILi2EN4cute5tupleIJNS5_1CILi1EEES8_S8_EEENS6_IJNS7_ILi128EEENS7_ILi160EEESA_EEELi128ENS_12float_e4m3_tEfNS_4arch4Sm90ELb1ELb0ELb0ELb1ELb1ELb1ELb0ELb1ELb1ELb1ELb1ELb0EEENS1_21CollectiveEpilogueFwdINS6_IJSA_SA_SB_EEES9_NS_10bfloat16_tESF_Li256ELb1ELb1ELb1ELb1EEENS1_36VarlenDynamicPersistentTileSchedulerILi128ELi160ELi256ELi128ELb1ELb1ELb1ELb1ELb1ELb1EEEEEEEEEvNT_6ParamsE)
        /*01c4*/ 	.word	0x00000050


	//----- nvinfo : EIATTR_REGCOUNT
	.align		4
.L_130:
        /*01c8*/ 	.byte	0x04, 0x2f
        /*01ca*/ 	.short	(.L_132 - .L_131)
	.align		4
.L_131:
        /*01cc*/ 	.word	index@(_ZN7cutlass13device_kernelIN5flash11enable_sm90INS1_16FlashAttnFwdSm90INS1_25CollectiveMainloopFwdSm90ILi2EN4cute5tupleIJNS5_1CILi1EEES8_S8_EEENS6_IJNS7_ILi128EEENS7_ILi160EEESA_EEELi128ENS_12float_e4m3_tEfNS_4arch4Sm90ELb1ELb0ELb0ELb1ELb1ELb0ELb0ELb1ELb1ELb1ELb1ELb0EEENS1_21CollectiveEpilogueFwdINS6_IJSA_SA_SB_EEES9_NS_10bfloat16_tESF_Li256ELb1ELb1ELb1ELb1EEENS1_36VarlenDynamicPersistentTileSchedulerILi128ELi160ELi256ELi128ELb1ELb1ELb1ELb1ELb1ELb1EEEEEEEEEvNT_6ParamsE)
        /*01d0*/ 	.word	0x000000a8


	//----- nvinfo : EIATTR_FRAME_SIZE
	.align		4
.L_132:
        /*01d4*/ 	.byte	0x04, 0x11
        /*01d6*/ 	.short	(.L_134 - .L_133)
	.align		4
.L_133:
        /*01d8*/ 	.word	index@(_ZN7cutlass13device_kernelIN5flash11enable_sm90INS1_16FlashAttnFwdSm90INS1_25CollectiveMainloopFwdSm90ILi2EN4cute5tupleIJNS5_1CILi1EEES8_S8_EEENS6_IJNS7_ILi128EEENS7_ILi160EEESA_EEELi128ENS_12float_e4m3_tEfNS_4arch4Sm90ELb1ELb0ELb0ELb1ELb1ELb0ELb0ELb1ELb1ELb1ELb1ELb0EEENS1_21CollectiveEpilogueFwdINS6_IJSA_SA_SB_EEES9_NS_10bfloat16_tESF_Li256ELb1ELb1ELb1ELb1EEENS1_36VarlenDynamicPersistentTileSchedulerILi128ELi160ELi256ELi128ELb1ELb1ELb1ELb1ELb1ELb1EEEEEEEEEvNT_6ParamsE)
        /*01dc*/ 	.word	0x00000030


	//----- nvinfo : EIATTR_REGCOUNT
	.align		4
.L_134:
        /*01e0*/ 	.byte	0x04, 0x2f
        /*01e2*/ 	.short	(.L_136 - .L_135)
	.align		4
.L_135:
        /*01e4*/ 	.word	index@(_ZN7cutlass13device_kernelIN5flash11enable_sm90INS1_16FlashAttnFwdSm90INS1_25CollectiveMainloopFwdSm90ILi2EN4cute5tupleIJNS5_1CILi1EEES8_S8_EEENS6_IJNS7_ILi128EEENS7_ILi160EEESA_EEELi128ENS_12float_e4m3_tEfNS_4arch4Sm90ELb1ELb0ELb0ELb0ELb1ELb0ELb0ELb1ELb1ELb1ELb1ELb0EEENS1_21CollectiveEpilogueFwdINS6_IJSA_SA_SB_EEES9_NS_10bfloat16_tESF_Li256ELb0ELb1ELb1ELb1EEENS1_19SingleTileSchedulerILb0ELb1ELb1ELi128EEEEEEEEEvNT_6ParamsE)
        /*01e8*/ 	.word	0x000000a8


	//----- nvinfo : EIATTR_FRAME_SIZE
	.align		4
.L_136:
        /*01ec*/ 	.byte	0x04, 0x11
        /*01ee*/ 	.short	(.L_138 - .L_137)
	.align		4
.L_137:
        /*01f0*/ 	.word	index@(_ZN7cutlass13device_kernelIN5flash11enable_sm90INS1_16FlashAttnFwdSm90INS1_25CollectiveMainloopFwdSm90ILi2EN4cute5tupleIJNS5_1CILi1EEES8_S8_EEENS6_IJNS7_ILi128EEENS7_ILi160EEESA_EEELi128ENS_12float_e4m3_tEfNS_4arch4Sm90ELb1ELb0ELb0ELb0ELb1ELb0ELb0ELb1ELb1ELb1ELb1ELb0EEENS1_21CollectiveEpilogueFwdINS6_IJSA_SA_SB_EEES9_NS_10bfloat16_tESF_Li256ELb0ELb1ELb1ELb1EEENS1_19SingleTileSchedulerILb0ELb1ELb1ELi128EEEEEEEEEvNT_6ParamsE)
        /*01f4*/ 	.word	0x00000010


	//----- nvinfo : EIATTR_REGCOUNT
	.align		4
.L_138:
        /*01f8*/ 	.byte	0x04, 0x2f
        /*01fa*/ 	.short	(.L_140 - .L_139)
	.align		4
.L_139:
        /*01fc*/ 	.word	index@(_ZN7cutlass13device_kernelIN5flash11enable_sm90INS1_16FlashAttnFwdSm90INS1_25CollectiveMainloopFwdSm90ILi2EN4cute5tupleIJNS5_1CILi1EEES8_S8_EEENS6_IJNS7_ILi128EEENS7_ILi160EEESA_EEELi128ENS_12float_e4m3_tEfNS_4arch4Sm90ELb0ELb1ELb0ELb1ELb1ELb1ELb0ELb1ELb1ELb1ELb1ELb0EEENS1_21CollectiveEpilogueFwdINS6_IJSA_SA_SB_EEES9_NS_10bfloat16_tESF_Li256ELb1ELb1ELb1ELb1EEENS1_36VarlenDynamicPersistentTileSchedulerILi128ELi160ELi256ELi128ELb1ELb1ELb1ELb1ELb0ELb1EEEEEEEEEvNT_6ParamsE)
        /*0200*/ 	.word	0x000000a8


	//----- nvinfo : EIATTR_FRAME_SIZE
	.align		4
.L_140:
        /*0204*/ 	.byte	0x04, 0x11
        /*0206*/ 	.short	(.L_142 - .L_141)
	.align		4
.L_141:
        /*0208*/ 	.word	index@(_ZN7cutlass13device_kernelIN5flash11enable_sm90INS1_16FlashAttnFwdSm90INS1_25CollectiveMainloopFwdSm90ILi2EN4cute5tupleIJNS5_1CILi1EEES8_S8_EEENS6_IJNS7_ILi128EEENS7_ILi160EEESA_EEELi128ENS_12float_e4m3_tEfNS_4arch4Sm90ELb0ELb1ELb0ELb1ELb1ELb1ELb0ELb1ELb1ELb1ELb1ELb0EEENS1_21CollectiveEpilogueFwdINS6_IJSA_SA_SB_EEES9_NS_10bfloat16_tESF_Li256ELb1ELb1ELb1ELb1EEENS1_36VarlenDynamicPersistentTileSchedulerILi128ELi160ELi256ELi128ELb1ELb1ELb1ELb1ELb0ELb1EEEEEEEEEvNT_6ParamsE)
        /*020c*/ 	.word	0x00000050


	//----- nvinfo : EIATTR_REGCOUNT
	.align		4
.L_142:
        /*0210*/ 	.byte	0x04, 0x2f
        /*0212*/ 	.short	(.L_144 - .L_143)
	.align		4
.L_143:
        /*0214*/ 	.word	index@(_ZN7cutlass13device_kernelIN5flash11enable_sm90INS1_16FlashAttnFwdSm90INS1_25CollectiveMainloopFwdSm90ILi2EN4cute5tupleIJNS5_1CILi1EEES8_S8_EEENS6_IJNS7_ILi128EEENS7_ILi160EEESA_EEELi128ENS_12float_e4m3_tEfNS_4arch4Sm90ELb0ELb1ELb0ELb1ELb1ELb0ELb0ELb1ELb1ELb1ELb1ELb0EEENS1_21CollectiveEpilogueFwdINS6_IJSA_SA_SB_EEES9_NS_10bfloat16_tESF_Li256ELb1ELb1ELb1ELb1EEENS1_36VarlenDynamicPersistentTileSchedulerILi128ELi160ELi256ELi128ELb1ELb1ELb1ELb1ELb0ELb1EEEEEEEEEvNT_6ParamsE)
        /*0218*/ 	.word	0x000000a8


	//----- nvinfo : EIATTR_FRAME_SIZE
	.align		4
.L_144:
        /*021c*/ 	.byte	0x04, 0x11
        /*021e*/ 	.short	(.L_146 - .L_145)
	.align		4
.L_145:
        /*0220*/ 	.word	index@(_ZN7cutlass13device_kernelIN5flash11enable_sm90INS1_16FlashAttnFwdSm90INS1_25CollectiveMainloopFwdSm90ILi2EN4cute5tupleIJNS5_1CILi1EEES8_S8_EEENS6_IJNS7_ILi128EEENS7_ILi160EEESA_EEELi128ENS_12float_e4m3_tEfNS_4arch4Sm90ELb0ELb1ELb0ELb1ELb1ELb0ELb0ELb1ELb1ELb1ELb1ELb0EEENS1_21CollectiveEpilogueFwdINS6_IJSA_SA_SB_EEES9_NS_10bfloat16_tESF_Li256ELb1ELb1ELb1ELb1EEENS1_36VarlenDynamicPersistentTileSchedulerILi128ELi160ELi256ELi128ELb1ELb1ELb1ELb1ELb0ELb1EEEEEEEEEvNT_6ParamsE)
        /*0224*/ 	.word	0x00000028


	//----- nvinfo : EIATTR_REGCOUNT
	.align		4
.L_146:
        /*0228*/ 	.byte	0x04, 0x2f
        /*022a*/ 	.short	(.L_148 - .L_147)
	.align		4
.L_147:
        /*022c*/ 	.word	index@(_ZN7cutlass13device_kernelIN5flash11enable_sm90INS1_16FlashAttnFwdSm90INS1_25CollectiveMainloopFwdSm90ILi2EN4cute5tupleIJNS5_1CILi1EEES8_S8_EEENS6_IJNS7_ILi128EEENS7_ILi160EEESA_EEELi128ENS_12float_e4m3_tEfNS_4arch4Sm90ELb0ELb1ELb0ELb0ELb1ELb0ELb0ELb1ELb1ELb1ELb1ELb0EEENS1_21CollectiveEpilogueFwdINS6_IJSA_SA_SB_EEES9_NS_10bfloat16_tESF_Li256ELb0ELb1ELb1ELb1EEENS1_19SingleTileSchedulerILb0ELb1ELb1ELi128EEEEEEEEEvNT_6ParamsE)
        /*0230*/ 	.word	0x000000a8


	//----- nvinfo : EIATTR_FRAME_SIZE
	.align		4
.L_148:
        /*0234*/ 	.byte	0x04, 0x11
        /*0236*/ 	.short	(.L_150 - .L_149)
	.align		4
.L_149:
        /*0238*/ 	.word	index@(_ZN7cutlass13device_kernelIN5flash11enable_sm90INS1_16FlashAttnFwdSm90INS1_25CollectiveMainloopFwdSm90ILi2EN4cute5tupleIJNS5_1CILi1EEES8_S8_EEENS6_IJNS7_ILi128EEENS7_ILi160EEESA_EEELi128ENS_12float_e4m3_tEfNS_4arch4Sm90ELb0ELb1ELb0ELb0ELb1ELb0ELb0ELb1ELb1ELb1ELb1ELb0EEENS1_21CollectiveEpilogueFwdINS6_IJSA_SA_SB_EEES9_NS_10bfloat16_tESF_Li256ELb0ELb1ELb1ELb1EEENS1_19SingleTileSchedulerILb0ELb1ELb1ELi128EEEEEEEEEvNT_6ParamsE)
        /*023c*/ 	.word	0x00000010


	//----- nvinfo : EIATTR_REGCOUNT
	.align		4
.L_150:
        /*0240*/ 	.byte	0x04, 0x2f
        /*0242*/ 	.short	(.L_152 - .L_151)
	.align		4
.L_151:
        /*0244*/ 	.word	index@(_ZN7cutlass13device_kernelIN5flash11enable_sm90INS1_16FlashAttnFwdSm90INS1_25CollectiveMainloopFwdSm90ILi2EN4cute5tupleIJNS5_1CILi1EEES8_S8_EEENS6_IJNS7_ILi128EEENS7_ILi160EEESA_EEELi128ENS_12float_e4m3_tEfNS_4arch4Sm90ELb0ELb0ELb0ELb1ELb1ELb1ELb0ELb1ELb1ELb1ELb1ELb0EEENS1_21CollectiveEpilogueFwdINS6_IJSA_SA_SB_EEES9_NS_10bfloat16_tESF_Li256ELb1ELb1ELb1ELb1EEENS1_36VarlenDynamicPersistentTileSchedulerILi128ELi160ELi256ELi128ELb1ELb1ELb1ELb0ELb1ELb1EEEEEEEEEvNT_6ParamsE)
        /*0248*/ 	.word	0x000000a8


	//----- nvinfo : EIATTR_FRAME_SIZE
	.align		4
.L_152:
        /*024c*/ 	.byte	0x04, 0x11
        /*024e*/ 	.short	(.L_154 - .L_153)
	.align		4
.L_153:
        /*0250*/ 	.word	index@(_ZN7cutlass13device_kernelIN5flash11enable_sm90INS1_16FlashAttnFwdSm90INS1_25CollectiveMainloopFwdSm90ILi2EN4cute5tupleIJNS5_1CILi1EEES8_S8_EEENS6_IJNS7_ILi128EEENS7_ILi160EEESA_EEELi128ENS_12float_e4m3_tEfNS_4arch4Sm90ELb0ELb0ELb0ELb1ELb1ELb1ELb0ELb1ELb1ELb1ELb1ELb0EEENS1_21CollectiveEpilogueFwdINS6_IJSA_SA_SB_EEES9_NS_10bfloat16_tESF_Li256ELb1ELb1ELb1ELb1EEENS1_36VarlenDynamicPersistentTileSchedulerILi128ELi160ELi256ELi128ELb1ELb1ELb1ELb0ELb1ELb1EEEEEEEEEvNT_6ParamsE)
        /*0254*/ 	.word	0x00000070


	//----- nvinfo : EIATTR_REGCOUNT
	.align		4
.L_154:
        /*0258*/ 	.byte	0x04, 0x2f
        /*025a*/ 	.short	(.L_156 - .L_155)
	.align		4
.L_155:
        /*025c*/ 	.word	index@(_ZN7cutlass13device_kernelIN5flash11enable_sm90INS1_16FlashAttnFwdSm90INS1_25CollectiveMainloopFwdSm90ILi2EN4cute5tupleIJNS5_1CILi1EEES8_S8_EEENS6_IJNS7_ILi128EEENS7_ILi160EEESA_EEELi128ENS_12float_e4m3_tEfNS_4arch4Sm90ELb0ELb0ELb0ELb1ELb1ELb0ELb0ELb1ELb1ELb1ELb1ELb0EEENS1_21CollectiveEpilogueFwdINS6_IJSA_SA_SB_EEES9_NS_10bfloat16_tESF_Li256ELb1ELb1ELb1ELb1EEENS1_36VarlenDynamicPersistentTileSchedulerILi128ELi160ELi256ELi128ELb1ELb1ELb1ELb0ELb1ELb1EEEEEEEEEvNT_6ParamsE)
        /*0260*/ 	.word	0x000000a8


	//----- nvinfo : EIATTR_FRAME_SIZE
	.align		4
.L_156:
        /*0264*/ 	.byte	0x04, 0x11
        /*0266*/ 	.short	(.L_158 - .L_157)
	.align		4
.L_157:
        /*0268*/ 	.word	index@(_ZN7cutlass13device_kernelIN5flash11enable_sm90INS1_16FlashAttnFwdSm90INS1_25CollectiveMainloopFwdSm90ILi2EN4cute5tupleIJNS5_1CILi1EEES8_S8_EEENS6_IJNS7_ILi128EEENS7_ILi160EEESA_EEELi128ENS_12float_e4m3_tEfNS_4arch4Sm90ELb0ELb0ELb0ELb1ELb1ELb0ELb0ELb1ELb1ELb1ELb1ELb0EEENS1_21CollectiveEpilogueFwdINS6_IJSA_SA_SB_EEES9_NS_10bfloat16_tESF_Li256ELb1ELb1ELb1ELb1EEENS1_36VarlenDynamicPersistentTileSchedulerILi128ELi160ELi256ELi128ELb1ELb1ELb1ELb0ELb1ELb1EEEEEEEEEvNT_6ParamsE)
        /*026c*/ 	.word	0x00000030


	//----- nvinfo : EIATTR_REGCOUNT
	.align		4
.L_158:
        /*0270*/ 	.byte	0x04, 0x2f
        /*0272*/ 	.short	(.L_160 - .L_159)
	.align		4
.L_159:
        /*0274*/ 	.word	index@(_ZN7cutlass13device_kernelIN5flash11enable_sm90INS1_16FlashAttnFwdSm90INS1_25CollectiveMainloopFwdSm90ILi2EN4cute5tupleIJNS5_1CILi1EEES8_S8_EEENS6_IJNS7_ILi128EEENS7_ILi160EEESA_EEELi128ENS_12float_e4m3_tEfNS_4arch4Sm90ELb0ELb0ELb0ELb0ELb1ELb0ELb0ELb1ELb1ELb1ELb1ELb0EEENS1_21CollectiveEpilogueFwdINS6_IJSA_SA_SB_EEES9_NS_10bfloat16_tESF_Li256ELb0ELb1ELb1ELb1EEENS1_19SingleTileSchedulerILb0ELb1ELb1ELi128EEEEEEEEEvNT_6ParamsE)
        /*0278*/ 	.word	0x000000a8


	//----- nvinfo : EIATTR_FRAME_SIZE
	.align		4
.L_160:
        /*027c*/ 	.byte	0x04, 0x11
        /*027e*/ 	.short	(.L_162 - .L_161)
	.align		4
.L_161:
        /*0280*/ 	.word	index@(_ZN7cutlass13device_kernelIN5flash11enable_sm90INS1_16FlashAttnFwdSm90INS1_25CollectiveMainloopFwdSm90ILi2EN4cute5tupleIJNS5_1CILi1EEES8_S8_EEENS6_IJNS7_ILi128EEENS7_ILi160EEESA_EEELi128ENS_12float_e4m3_tEfNS_4arch4Sm90ELb0ELb0ELb0ELb0ELb1ELb0ELb0ELb1ELb1ELb1ELb1ELb0EEENS1_21CollectiveEpilogueFwdINS6_IJSA_SA_SB_EEES9_NS_10bfloat16_tESF_Li256ELb0ELb1ELb1ELb1EEENS1_19SingleTileSchedulerILb0ELb1ELb1ELi128EEEEEEEEEvNT_6ParamsE)
        /*0284*/ 	.word	0x00000010


	//----- nvinfo : EIATTR_REGCOUNT
	.align		4
.L_162:
        /*0288*/ 	.byte	0x04, 0x2f
        /*028a*/ 	.short	(.L_164 - .L_163)
	.align		4
.L_163:
        /*028c*/ 	.word	index@(_ZN7cutlass13device_kernelIN5flash11enable_sm90INS1_16FlashAttnFwdSm90INS1_25CollectiveMainloopFwdSm90ILi2EN4cute5tupleIJNS5_1CILi1EEES8_S8_EEENS6_IJNS7_ILi128EEENS7_ILi160EEENS7_ILi192EEEEEELi192ENS_12float_e4m3_tEfNS_4arch4Sm90ELb1ELb0ELb0ELb1ELb1ELb1ELb0ELb1ELb1ELb1ELb1ELb0EEENS1_21CollectiveEpilogueFwdINS6_IJSA_SC_SB_EEES9_NS_10bfloat16_tESG_Li256ELb1ELb1ELb1ELb1EEENS1_36VarlenDynamicPersistentTileSchedulerILi128ELi160ELi256ELi128ELb1ELb1ELb1ELb1ELb1ELb1EEEEEEEEEvNT_6ParamsE)
        /*0290*/ 	.word	0x000000a8


	//----- nvinfo : EIATTR_FRAME_SIZE
	.align		4
.L_164:
        /*0294*/ 	.byte	0x04, 0x11
        /*0296*/ 	.short	(.L_166 - .L_165)
	.align		4
.L_165:
        /*0298*/ 	.word	index@(_ZN7cutlass13device_kernelIN5flash11enable_sm90INS1_16FlashAttnFwdSm90INS1_25CollectiveMainloopFwdSm90ILi2EN4cute5tupleIJNS5_1CILi1EEES8_S8_EEENS6_IJNS7_ILi128EEENS7_ILi160EEENS7_ILi192EEEEEELi192ENS_12float_e4m3_tEfNS_4arch4Sm90ELb1ELb0ELb0ELb1ELb1ELb1ELb0ELb1ELb1ELb1ELb1ELb0EEENS1_21CollectiveEpilogueFwdINS6_IJSA_SC_SB_EEES9_NS_10bfloat16_tESG_Li256ELb1ELb1ELb1ELb1EEENS1_36VarlenDynamicPersistentTileSchedulerILi128ELi160ELi256ELi128ELb1ELb1ELb1ELb1ELb1ELb1EEEEEEEEEvNT_6ParamsE)
        /*029c*/ 	.word	0x00000148


	//----- nvinfo : EIATTR_REGCOUNT
	.align		4
.L_166:
        /*02a0*/ 	.byte	0x04, 0x2f
        /*02a2*/ 	.short	(.L_168 - .L_167)
	.align		4
.L_167:
        /*02a4*/ 	.word	index@(_ZN7cutlass13device_kernelIN5flash11enable_sm90INS1_16FlashAttnFwdSm90INS1_25CollectiveMainloopFwdSm90ILi2EN4cute5tupleIJNS5_1CILi1EEES8_S8_EEENS6_IJNS7_ILi128EEENS7_ILi160EEENS7_ILi192EEEEEELi192ENS_12float_e4m3_tEfNS_4arch4Sm90ELb1ELb0ELb0ELb1ELb1ELb0ELb0ELb1ELb1ELb1ELb1ELb0EEENS1_21CollectiveEpilogueFwdINS6_IJSA_SC_SB_EEES9_NS_10bfloat16_tESG_Li256ELb1ELb1ELb1ELb1EEENS1_36VarlenDynamicPersistentTileSchedulerILi128ELi160ELi256ELi128ELb1ELb1ELb1ELb1ELb1ELb1EEEEEEEEEvNT_6ParamsE)
        /*02a8*/ 	.word	0x000000a8


	//----- nvinfo : EIATTR_FRAME_SIZE
	.align		4
.L_168:
        /*02ac*/ 	.byte	0x04, 0x11
        /*02ae*/ 	.short	(.L_170 - .L_169)
	.align		4
.L_169:
        /*02b0*/ 	.word	index@(_ZN7cutlass13device_kernelIN5flash11enable_sm90INS1_16FlashAttnFwdSm90INS1_25CollectiveMainloopFwdSm90ILi2EN4cute5tupleIJNS5_1CILi1EEES8_S8_EEENS6_IJNS7_ILi128EEENS7_ILi160EEENS7_ILi192EEEEEELi192ENS_12float_e4m3_tEfNS_4arch4Sm90ELb1ELb0ELb0ELb1ELb1ELb0ELb0ELb1ELb1ELb1ELb1ELb0EEENS1_21CollectiveEpilogueFwdINS6_IJSA_SC_SB_EEES9_NS_10bfloat16_tESG_Li256ELb1ELb1ELb1ELb1EEENS1_36VarlenDynamicPersistentTileSchedulerILi128ELi160ELi256ELi128ELb1ELb1ELb1ELb1ELb1ELb1EEEEEEEEEvNT_6ParamsE)
        /*02b4*/ 	.word	0x00000030


	//----- nvinfo : EIATTR_REGCOUNT
	.align		4
.L_170:
        /*02b8*/ 	.byte	0x04, 0x2f
        /*02ba*/ 	.short	(.L_172 - .L_171)
	.align		4
.L_171:
        /*02bc*/ 	.word	index@(_ZN7cutlass13device_kernelIN5flash11enable_sm90INS1_16FlashAttnFwdSm90INS1_25CollectiveMainloopFwdSm90ILi2EN4cute5tupleIJNS5_1CILi1EEES8_S8_EEENS6_IJNS7_ILi128EEENS7_ILi160EEENS7_ILi192EEEEEELi192ENS_12float_e4m3_tEfNS_4arch4Sm90ELb1ELb0ELb0ELb0ELb1ELb0ELb0ELb1ELb1ELb1ELb1ELb0EEENS1_21CollectiveEpilogueFwdINS6_IJSA_SC_SB_EEES9_NS_10bfloat16_tESG_Li256ELb0ELb1ELb1ELb1EEENS1_19SingleTileSchedulerILb0ELb1ELb1ELi128EEEEEEEEEvNT_6ParamsE)
        /*02c0*/ 	.word	0x000000a8


	//----- nvinfo : EIATTR_FRAME_SIZE
	.align		4
.L_172:
        /*02c4*/ 	.byte	0x04, 0x11
        /*02c6*/ 	.short	(.L_174 - .L_173)
	.align		4
.L_173:
        /*02c8*/ 	.word	index@(_ZN7cutlass13device_kernelIN5flash11enable_sm90INS1_16FlashAttnFwdSm90INS1_25CollectiveMainloopFwdSm90ILi2EN4cute5tupleIJNS5_1CILi1EEES8_S8_EEENS6_IJNS7_ILi128EEENS7_ILi160EEENS7_ILi192EEEEEELi192ENS_12float_e4m3_tEfNS_4arch4Sm90ELb1ELb0ELb0ELb0ELb1ELb0ELb0ELb1ELb1ELb1ELb1ELb0EEENS1_21CollectiveEpilogueFwdINS6_IJSA_SC_SB_EEES9_NS_10bfloat16_tESG_Li256ELb0ELb1ELb1ELb1EEENS1_19SingleTileSchedulerILb0ELb1ELb1ELi128EEEEEEEEEvNT_6ParamsE)
        /*02cc*/ 	.word	0x00000018


	//----- nvinfo : EIATTR_REGCOUNT
	.align		4
.L_174:
        /*02d0*/ 	.byte	0x04, 0x2f
        /*02d2*/ 	.short	(.L_176 - .L_175)
	.align		4
.L_175:
        /*02d4*/ 	.word	index@(_ZN7cutlass13device_kernelIN5flash11enable_sm90INS1_16FlashAttnFwdSm90INS1_25CollectiveMainloopFwdSm90ILi2EN4cute5tupleIJNS5_1CILi1EEES8_S8_EEENS6_IJNS7_ILi128EEESA_NS7_ILi192EEEEEELi192ENS_12float_e4m3_tEfNS_4arch4Sm90ELb0ELb1ELb0ELb1ELb1ELb1ELb0ELb1ELb1ELb1ELb1ELb0EEENS1_21CollectiveEpilogueFwdINS6_IJSA_SB_SA_EEES9_NS_10bfloat16_tESF_Li256ELb1ELb1ELb1ELb1EEENS1_36VarlenDynamicPersistentTileSchedulerILi128ELi128ELi256ELi128ELb1ELb1ELb1ELb1ELb0ELb1EEEEEEEEEvNT_6ParamsE)
        /*02d8*/ 	.word	0x000000a8


	//----- nvinfo : EIATTR_FRAME_SIZE
	.align		4
.L_176:
        /*02dc*/ 	.byte	0x04, 0x11
        /*02de*/ 	.short	(.L_178 - .L_177)
	.align		4
.L_177:
        /*02e0*/ 	.word	index@(_ZN7cutlass13device_kernelIN5flash11enable_sm90INS1_16FlashAttnFwdSm90INS1_25CollectiveMainloopFwdSm90ILi2EN4cute5tupleIJNS5_1CILi1EEES8_S8_EEENS6_IJNS7_ILi128EEESA_NS7_ILi192EEEEEELi192ENS_12float_e4m3_tEfNS_4arch4Sm90ELb0ELb1ELb0ELb1ELb1ELb1ELb0ELb1ELb1ELb1ELb1ELb0EEENS1_21CollectiveEpilogueFwdINS6_IJSA_SB_SA_EEES9_NS_10bfloat16_tESF_Li256ELb1ELb1ELb1ELb1EEENS1_36VarlenDynamicPersistentTileSchedulerILi128ELi128ELi256ELi128ELb1ELb1ELb1ELb1ELb0ELb1EEEEEEEEEvNT_6ParamsE)
        /*02e4*/ 	.word	0x00000048


	//----- nvinfo : EIATTR_REGCOUNT
	.align		4
.L_178:
        /*02e8*/ 	.byte	0x04, 0x2f
        /*02ea*/ 	.short	(.L_180 - .L_179)
	.align		4
.L_179:
        /*02ec*/ 	.word	index@(_ZN7cutlass13device_kernelIN5flash11enable_sm90INS1_16FlashAttnFwdSm90INS1_25CollectiveMainloopFwdSm90ILi2EN4cute5tupleIJNS5_1CILi1EEES8_S8_EEENS6_IJNS7_ILi128EEESA_NS7_ILi192EEEEEELi192ENS_12float_e4m3_tEfNS_4arch4Sm90ELb0ELb1ELb0ELb1ELb1ELb0ELb0ELb1ELb1ELb1ELb1ELb0EEENS1_21CollectiveEpilogueFwdINS6_IJSA_SB_SA_EEES9_NS_10bfloat16_tESF_Li256ELb1ELb1ELb1ELb1EEENS1_36VarlenDynamicPersistentTileSchedulerILi128ELi128ELi256ELi128ELb1ELb1ELb1ELb1ELb0ELb1EEEEEEEEEvNT_6ParamsE)
        /*02f0*/ 	.word	0x000000a8


	//----- nvinfo : EIATTR_FRAME_SIZE
	.align		4
.L_180:
        /*02f4*/ 	.byte	0x04, 0x11
        /*02f6*/ 	.short	(.L_182 - .L_181)
	.align		4
.L_181:
        /*02f8*/ 	.word	index@(_ZN7cutlass13device_kernelIN5flash11enable_sm90INS1_16FlashAttnFwdSm90INS1_25CollectiveMainloopFwdSm90ILi2EN4cute5tupleIJNS5_1CILi1EEES8_S8_EEENS6_IJNS7_ILi128EEESA_NS7_ILi192EEEEEELi192ENS_12float_e4m3_tEfNS_4arch4Sm90ELb0ELb1ELb0ELb1ELb1ELb0ELb0ELb1ELb1ELb1ELb1ELb0EEENS1_21CollectiveEpilogueFwdINS6_IJSA_SB_SA_EEES9_NS_10bfloat16_tESF_Li256ELb1ELb1ELb1ELb1EEENS1_36VarlenDynamicPersistentTileSchedulerILi128ELi128ELi256ELi128ELb1ELb1ELb1ELb1ELb0ELb1EEEEEEEEEvNT_6ParamsE)
        /*02fc*/ 	.word	0x00000018


	//----- nvinfo : EIATTR_REGCOUNT
	.align		4
.L_182:
        /*0300*/ 	.byte	0x04, 0x2f
        /*0302*/ 	.short	(.L_184 - .L_183)
	.align		4
.L_183:
        /*0304*/ 	.word	index@(_ZN7cutlass13device_kernelIN5flash11enable_sm90INS1_16FlashAttnFwdSm90INS1_25CollectiveMainloopFwdSm90ILi2EN4cute5tupleIJNS5_1CILi1EEES8_S8_EEENS6_IJNS7_ILi128EEESA_NS7_ILi192EEEEEELi192ENS_12float_e4m3_tEfNS_4arch4Sm90ELb0ELb1ELb0ELb0ELb1ELb0ELb0ELb1ELb1ELb1ELb1ELb0EEENS1_21CollectiveEpilogueFwdINS6_IJSA_SB_SA_EEES9_NS_10bfloat16_tESF_Li256ELb0ELb1ELb1ELb1EEENS1_19SingleTileSchedulerILb0ELb1ELb1ELi128EEEEEEEEEvNT_6ParamsE)
        /*0308*/ 	.word	0x000000a8


	//----- nvinfo : EIATTR_FRAME_SIZE
	.align		4
.L_184:
        /*030c*/ 	.byte	0x04, 0x11
        /*030e*/ 	.short	(.L_186 - .L_185)
	.align		4
.L_185:
        /*0310*/ 	.word	index@(_ZN7cutlass13device_kernelIN5flash11enable_sm90INS1_16FlashAttnFwdSm90INS1_25CollectiveMainloopFwdSm90ILi2EN4cute5tupleIJNS5_1CILi1EEES8_S8_EEENS6_IJNS7_ILi128EEESA_NS7_ILi192EEEEEELi192ENS_12float_e4m3_tEfNS_4arch4Sm90ELb0ELb1ELb0ELb0ELb1ELb0ELb0ELb1ELb1ELb1ELb1ELb0EEENS1_21CollectiveEpilogueFwdINS6_IJSA_SB_SA_EEES9_NS_10bfloat16_tESF_Li256ELb0ELb1ELb1ELb1EEENS1_19SingleTileSchedulerILb0ELb1ELb1ELi128EEEEEEEEEvNT_6ParamsE)
        /*0314*/ 	.word	0x00000008


	//----- nvinfo : EIATTR_REGCOUNT
	.align		4
.L_186:
        /*0318*/ 	.byte	0x04, 0x2f
        /*031a*/ 	.short	(.L_188 - .L_187)
	.align		4
.L_187:
        /*031c*/ 	.word	index@(_ZN7cutlass13device_kernelIN5flash11enable_sm90INS1_16FlashAttnFwdSm90INS1_25CollectiveMainloopFwdSm90ILi2EN4cute5tupleIJNS5_1CILi1EEES8_S8_EEENS6_IJNS7_ILi128EEENS7_ILi160EEENS7_ILi192EEEEEELi192ENS_12float_e4m3_tEfNS_4arch4Sm90ELb0ELb0ELb0ELb1ELb1ELb1ELb0ELb1ELb1ELb1ELb1ELb0EEENS1_21CollectiveEpilogueFwdINS6_IJSA_SC_SB_EEES9_NS_10bfloat16_tESG_Li256ELb1ELb1ELb1ELb1EEENS1_36VarlenDynamicPersistentTileSchedulerILi128ELi160ELi256ELi128ELb1ELb1ELb1ELb0ELb1ELb1EEEEEEEEEvNT_6ParamsE)
        /*0320*/ 	.word	0x000000a8


	//----- nvinfo : EIATTR_FRAME_SIZE
	.align		4
.L_188:
        /*0324*/ 	.byte	0x04, 0x11
        /*0326*/ 	.short	(.L_190 - .L_189)
	.align		4
.L_189:
        /*0328*/ 	.word	index@(_ZN7cutlass13device_kernelIN5flash11enable_sm90INS1_16FlashAttnFwdSm90INS1_25CollectiveMainloopFwdSm90ILi2EN4cute5tupleIJNS5_1CILi1EEES8_S8_EEENS6_IJNS7_ILi128EEENS7_ILi160EEENS7_ILi192EEEEEELi192ENS_12float_e4m3_tEfNS_4arch4Sm90ELb0ELb0ELb0ELb1ELb1ELb1ELb0ELb1ELb1ELb1ELb1ELb0EEENS1_21CollectiveEpilogueFwdINS6_IJSA_SC_SB_EEES9_NS_10bfloat16_tESG_Li256ELb1ELb1ELb1ELb1EEENS1_36VarlenDynamicPersistentTileSchedulerILi128ELi160ELi256ELi128ELb1ELb1ELb1ELb0ELb1ELb1EEEEEEEEEvNT_6ParamsE)
        /*032c*/ 	.word	0x00000140


	//----- nvinfo : EIATTR_REGCOUNT
	.align		4
.L_190:
        /*0330*/ 	.byte	0x04, 0x2f
        /*0332*/ 	.short	(.L_192 - .L_191)
	.align		4
.L_191:
        /*0334*/ 	.word	index@(_ZN7cutlass13device_kernelIN5flash11enable_sm90INS1_16FlashAttnFwdSm90INS1_25CollectiveMainloopFwdSm90ILi2EN4cute5tupleIJNS5_1CILi1EEES8_S8_EEENS6_IJNS7_ILi128EEENS7_ILi160EEENS7_ILi192EEEEEELi192ENS_12float_e4m3_tEfNS_4arch4Sm90ELb0ELb0ELb0ELb1ELb1ELb0ELb0ELb1ELb1ELb1ELb1ELb0EEENS1_21CollectiveEpilogueFwdINS6_IJSA_SC_SB_EEES9_NS_10bfloat16_tESG_Li256ELb1ELb1ELb1ELb1EEENS1_36VarlenDynamicPersistentTileSchedulerILi128ELi160ELi256ELi128ELb1ELb1ELb1ELb0ELb1ELb1EEEEEEEEEvNT_6ParamsE)
        /*0338*/ 	.word	0x000000a8


	//----- nvinfo : EIATTR_FRAME_SIZE
	.align		4
.L_192:
        /*033c*/ 	.byte	0x04, 0x11
        /*033e*/ 	.short	(.L_194 - .L_193)
	.align		4
.L_193:
        /*0340*/ 	.word	index@(_ZN7cutlass13device_kernelIN5flash11enable_sm90INS1_16FlashAttnFwdSm90INS1_25CollectiveMainloopFwdSm90ILi2EN4cute5tupleIJNS5_1CILi1EEES8_S8_EEENS6_IJNS7_ILi128EEENS7_ILi160EEENS7_ILi192EEEEEELi192ENS_12float_e4m3_tEfNS_4arch4Sm90ELb0ELb0ELb0ELb1ELb1ELb0ELb0ELb1ELb1ELb1ELb1ELb0EEENS1_21CollectiveEpilogueFwdINS6_IJSA_SC_SB_EEES9_NS_10bfloat16_tESG_Li256ELb1ELb1ELb1ELb1EEENS1_36VarlenDynamicPersistentTileSchedulerILi128ELi160ELi256ELi128ELb1ELb1ELb1ELb0ELb1ELb1EEEEEEEEEvNT_6ParamsE)
        /*0344*/ 	.word	0x00000030


	//----- nvinfo : EIATTR_REGCOUNT
	.align		4
.L_194:
        /*0348*/ 	.byte	0x04, 0x2f
        /*034a*/ 	.short	(.L_196 - .L_195)
	.align		4
.L_195:
        /*034c*/ 	.word	index@(_ZN7cutlass13device_kernelIN5flash11enable_sm90INS1_16FlashAttnFwdSm90INS1_25CollectiveMainloopFwdSm90ILi2EN4cute5tupleIJNS5_1CILi1EEES8_S8_EEENS6_IJNS7_ILi128EEENS7_ILi160EEENS7_ILi192EEEEEELi192ENS_12float_e4m3_tEfNS_4arch4Sm90ELb0ELb0ELb0ELb0ELb1ELb0ELb0ELb1ELb1ELb1ELb1ELb0EEENS1_21CollectiveEpilogueFwdINS6_IJSA_SC_SB_EEES9_NS_10bfloat16_tESG_Li256ELb0ELb1ELb1ELb1EEENS1_19SingleTileSchedulerILb0ELb1ELb1ELi128EEEEEEEEEvNT_6ParamsE)
        /*0350*/ 	.word	0x000000a8


	//----- nvinfo : EIATTR_FRAME_SIZE
	.align		4
.L_196:
        /*0354*/ 	.byte	0x04, 0x11
        /*0356*/ 	.short	(.L_198 - .L_197)
	.align		4
.L_197:
        /*0358*/ 	.word	index@(_ZN7cutlass13device_kernelIN5flash11enable_sm90INS1_16FlashAttnFwdSm90INS1_25CollectiveMainloopFwdSm90ILi2EN4cute5tupleIJNS5_1CILi1EEES8_S8_EEENS6_IJNS7_ILi128EEENS7_ILi160EEENS7_ILi192EEEEEELi192ENS_12float_e4m3_tEfNS_4arch4Sm90ELb0ELb0ELb0ELb0ELb1ELb0ELb0ELb1ELb1ELb1ELb1ELb0EEENS1_21CollectiveEpilogueFwdINS6_IJSA_SC_SB_EEES9_NS_10bfloat16_tESG_Li256ELb0ELb1ELb1ELb1EEENS1_19SingleTileSchedulerILb0ELb1ELb1ELi128EEEEEEEEEvNT_6ParamsE)
        /*035c*/ 	.word	0x00000010


	//----- nvinfo : EIATTR_REGCOUNT
	.align		4
.L_198:
        /*0360*/ 	.byte	0x04, 0x2f
        /*0362*/ 	.short	(.L_200 - .L_199)
	.align		4
.L_199:
        /*0364*/ 	.word	index@(_ZN7cutlass13device_kernelIN5flash11enable_sm90INS1_16FlashAttnFwdSm90INS1_25CollectiveMainloopFwdSm90ILi2EN4cute5tupleIJNS5_1CILi1EEES8_S8_EEENS6_IJNS7_ILi128EEESA_NS7_ILi256EEEEEELi256ENS_12float_e4m3_tEfNS_4arch4Sm90ELb1ELb0ELb0ELb1ELb1ELb1ELb0ELb1ELb0ELb1ELb1ELb0EEENS1_21CollectiveEpilogueFwdINS6_IJSA_SB_SA_EEES9_NS_10bfloat16_tESF_Li256ELb1ELb1ELb1ELb1EEENS1_36VarlenDynamicPersistentTileSchedulerILi128ELi128ELi256ELi128ELb1ELb1ELb1ELb1ELb1ELb1EEEEEEEEEvNT_6ParamsE)
        /*0368*/ 	.word	0x000000a8


	//----- nvinfo : EIATTR_FRAME_SIZE
	.align		4
.L_200:
        /*036c*/ 	.byte	0x04, 0x11
        /*036e*/ 	.short	(.L_202 - .L_201)
	.align		4
.L_201:
        /*0370*/ 	.word	index@(_ZN7cutlass13device_kernelIN5flash11enable_sm90INS1_16FlashAttnFwdSm90INS1_25CollectiveMainloopFwdSm90ILi2EN4cute5tupleIJNS5_1CILi1EEES8_S8_EEENS6_IJNS7_ILi128EEESA_NS7_ILi256EEEEEELi256ENS_12float_e4m3_tEfNS_4arch4Sm90ELb1ELb0ELb0ELb1ELb1ELb1ELb0ELb1ELb0ELb1ELb1ELb0EEENS1_21CollectiveEpilogueFwdINS6_IJSA_SB_SA_EEES9_NS_10bfloat16_tESF_Li256ELb1ELb1ELb1ELb1EEENS1_36VarlenDynamicPersistentTileSchedulerILi128ELi128ELi256ELi128ELb1ELb1ELb1ELb1ELb1ELb1EEEEEEEEEvNT_6ParamsE)
        /*0374*/ 	.word	0x000001b8


	//----- nvinfo : EIATTR_REGCOUNT
	.align		4
.L_202:
        /*0378*/ 	.byte	0x04, 0x2f
        /*037a*/ 	.short	(.L_204 - .L_203)
	.align		4
.L_203:
        /*037c*/ 	.word	index@(_ZN7cutlass13device_kernelIN5flash11enable_sm90INS1_16FlashAttnFwdSm90INS1_25CollectiveMainloopFwdSm90ILi2EN4cute5tupleIJNS5_1CILi1EEES8_S8_EEENS6_IJNS7_ILi128EEESA_NS7_ILi256EEEEEELi256ENS_12float_e4m3_tEfNS_4arch4Sm90ELb1ELb0ELb0ELb1ELb1ELb0ELb0ELb1ELb0ELb1ELb1ELb0EEENS1_21CollectiveEpilogueFwdINS6_IJSA_SB_SA_EEES9_NS_10bfloat16_tESF_Li256ELb1ELb1ELb1ELb1EEENS1_36VarlenDynamicPersistentTileSchedulerILi128ELi128ELi256ELi128ELb1ELb1ELb1ELb1ELb1ELb1EEEEEEEEEvNT_6ParamsE)
        /*0380*/ 	.word	0x000000a8


	//----- nvinfo : EIATTR_FRAME_SIZE
	.align		4
.L_204:
        /*0384*/ 	.byte	0x04, 0x11
        /*0386*/ 	.short	(.L_206 - .L_205)
	.align		4
.L_205:
        /*0388*/ 	.word	index@(_ZN7cutlass13device_kernelIN5flash11enable_sm90INS1_16FlashAttnFwdSm90INS1_25CollectiveMainloopFwdSm90ILi2EN4cute5tupleIJNS5_1CILi1EEES8_S8_EEENS6_IJNS7_ILi128EEESA_NS7_ILi256EEEEEELi256ENS_12float_e4m3_tEfNS_4arch4Sm90ELb1ELb0ELb0ELb1ELb1ELb0ELb0ELb1ELb0ELb1ELb1ELb0EEENS1_21CollectiveEpilogueFwdINS6_IJSA_SB_SA_EEES9_NS_10bfloat16_tESF_Li256ELb1ELb1ELb1ELb1EEENS1_36VarlenDynamicPersistentTileSchedulerILi128ELi128ELi256ELi128ELb1ELb1ELb1ELb1ELb1ELb1EEEEEEEEEvNT_6ParamsE)
        /*038c*/ 	.word	0x00000028


	//----- nvinfo : EIATTR_REGCOUNT
	.align		4
.L_206:
        /*0390*/ 	.byte	0x04, 0x2f
        /*0392*/ 	.short	(.L_208 - .L_207)
	.align		4
.L_207:
        /*0394*/ 	.word	index@(_ZN7cutlass13device_kernelIN5flash11enable_sm90INS1_16FlashAttnFwdSm90INS1_25CollectiveMainloopFwdSm90ILi2EN4cute5tupleIJNS5_1CILi1EEES8_S8_EEENS6_IJNS7_ILi128EEESA_NS7_ILi256EEEEEELi256ENS_12float_e4m3_tEfNS_4arch4Sm90ELb1ELb0ELb0ELb0ELb1ELb0ELb0ELb1ELb0ELb1ELb1ELb0EEENS1_21CollectiveEpilogueFwdINS6_IJSA_SB_SA_EEES9_NS_10bfloat16_tESF_Li256ELb0ELb1ELb1ELb1EEENS1_19SingleTileSchedulerILb0ELb1ELb1ELi128EEEEEEEEEvNT_6ParamsE)
        /*0398*/ 	.word	0x000000a8


	//----- nvinfo : EIATTR_FRAME_SIZE
	.align		4
.L_208:
        /*039c*/ 	.byte	0x04, 0x11
        /*039e*/ 	.short	(.L_210 - .L_209)
	.align		4
.L_209:
        /*03a0*/ 	.word	index@(_ZN7cutlass13device_kernelIN5flash11enable_sm90INS1_16FlashAttnFwdSm90INS1_25CollectiveMainloopFwdSm90ILi2EN4cute5tupleIJNS5_1CILi1EEES8_S8_EEENS6_IJNS7_ILi128EEESA_NS7_ILi256EEEEEELi256ENS_12float_e4m3_tEfNS_4arch4Sm90ELb1ELb0ELb0ELb0ELb1ELb0ELb0ELb1ELb0ELb1ELb1ELb0EEENS1_21CollectiveEpilogueFwdINS6_IJSA_SB_SA_EEES9_NS_10bfloat16_tESF_Li256ELb0ELb1ELb1ELb1EEENS1_19SingleTileSchedulerILb0ELb1ELb1ELi128EEEEEEEEEvNT_6ParamsE)
        /*03a4*/ 	.word	0x00000018


	//----- nvinfo : EIATTR_REGCOUNT
	.align		4
.L_210:
        /*03a8*/ 	.byte	0x04, 0x2f
        /*03aa*/ 	.short	(.L_212 - .L_211)
	.align		4
.L_211:
        /*03ac*/ 	.word	index@(_ZN7cutlass13device_kernelIN5flash11enable_sm90INS1_16FlashAttnFwdSm90INS1_25CollectiveMainloopFwdSm90ILi2EN4cute5tupleIJNS5_1CILi1EEES8_S8_EEENS6_IJNS7_ILi128EEENS7_ILi64EEENS7_ILi256EEEEEELi256ENS_12float_e4m3_tEfNS_4arch4Sm90ELb0ELb1ELb0ELb1ELb1ELb1ELb0ELb1ELb0ELb1ELb1ELb0EEENS1_21CollectiveEpilogueFwdINS6_IJSA_SC_SB_EEES9_NS_10bfloat16_tESG_Li256ELb1ELb1ELb1ELb1EEENS1_36VarlenDynamicPersistentTileSchedulerILi128ELi64ELi256ELi128ELb1ELb1ELb1ELb1ELb0ELb1EEEEEEEEEvNT_6ParamsE)
        /*03b0*/ 	.word	0x000000a8


	//----- nvinfo : EIATTR_FRAME_SIZE
	.align		4
.L_212:
        /*03b4*/ 	.byte	0x04, 0x11
        /*03b6*/ 	.short	(.L_214 - .L_213)
	.align		4
.L_213:
        /*03b8*/ 	.word	index@(_ZN7cutlass13device_kernelIN5flash11enable_sm90INS1_16FlashAttnFwdSm90INS1_25CollectiveMainloopFwdSm90ILi2EN4cute5tupleIJNS5_1CILi1EEES8_S8_EEENS6_IJNS7_ILi128EEENS7_ILi64EEENS7_ILi256EEEEEELi256ENS_12float_e4m3_tEfNS_4arch4Sm90ELb0ELb1ELb0ELb1ELb1ELb1ELb0ELb1ELb0ELb1ELb1ELb0EEENS1_21CollectiveEpilogueFwdINS6_IJSA_SC_SB_EEES9_NS_10bfloat16_tESG_Li256ELb1ELb1ELb1ELb1EEENS1_36VarlenDynamicPersistentTileSchedulerILi128ELi64ELi256ELi128ELb1ELb1ELb1ELb1ELb0ELb1EEEEEEEEEvNT_6ParamsE)
        /*03bc*/ 	.word	0x000000a0


	//----- nvinfo : EIATTR_REGCOUNT
	.align		4
.L_214:
        /*03c0*/ 	.byte	0x04, 0x2f
        /*03c2*/ 	.short	(.L_216 - .L_215)
	.align		4
.L_215:
        /*03c4*/ 	.word	index@(_ZN7cutlass13device_kernelIN5flash11enable_sm90INS1_16FlashAttnFwdSm90INS1_25CollectiveMainloopFwdSm90ILi2EN4cute5tupleIJNS5_1CILi1EEES8_S8_EEENS6_IJNS7_ILi128EEENS7_ILi64EEENS7_ILi256EEEEEELi256ENS_12float_e4m3_tEfNS_4arch4Sm90ELb0ELb1ELb0ELb1ELb1ELb0ELb0ELb1ELb0ELb1ELb1ELb0EEENS1_21CollectiveEpilogueFwdINS6_IJSA_SC_SB_EEES9_NS_10bfloat16_tESG_Li256ELb1ELb1ELb1ELb1EEENS1_36VarlenDynamicPersistentTileSchedulerILi128ELi64ELi256ELi128ELb1ELb1ELb1ELb1ELb0ELb1EEEEEEEEEvNT_6ParamsE)
        /*03c8*/ 	.word	0x000000a8


	//----- nvinfo : EIATTR_FRAME_SIZE
	.align		4
.L_216:
        /*03cc*/ 	.byte	0x04, 0x11
        /*03ce*/ 	.short	(.L_218 - .L_217)
	.align		4
.L_217:
        /*03d0*/ 	.word	index@(_ZN7cutlass13device_kernelIN5flash11enable_sm90INS1_16FlashAttnFwdSm90INS1_25CollectiveMainloopFwdSm90ILi2EN4cute5tupleIJNS5_1CILi1EEES8_S8_EEENS6_IJNS7_ILi128EEENS7_ILi64EEENS7_ILi256EEEEEELi256ENS_12float_e4m3_tEfNS_4arch4Sm90ELb0ELb1ELb0ELb1ELb1ELb0ELb0ELb1ELb0ELb1ELb1ELb0EEENS1_21CollectiveEpilogueFwdINS6_IJSA_SC_SB_EEES9_NS_10bfloat16_tESG_Li256ELb1ELb1ELb1ELb1EEENS1_36VarlenDynamicPersistentTileSchedulerILi128ELi64ELi256ELi128ELb1ELb1ELb1ELb1ELb0ELb1EEEEEEEEEvNT_6ParamsE)
        /*03d4*/ 	.word	0x00000018


	//----- nvinfo : EIATTR_REGCOUNT
	.align		4
.L_218:
        /*03d8*/ 	.byte	0x04, 0x2f
        /*03da*/ 	.short	(.L_220 - .L_219)
	.align		4
.L_219:
        /*03dc*/ 	.word	index@(_ZN7cutlass13device_kernelIN5flash11enable_sm90INS1_16FlashAttnFwdSm90INS1_25CollectiveMainloopFwdSm90ILi2EN4cute5tupleIJNS5_1CILi1EEES8_S8_EEENS6_IJNS7_ILi128EEENS7_ILi64EEENS7_ILi256EEEEEELi256ENS_12float_e4m3_tEfNS_4arch4Sm90ELb0ELb1ELb0ELb0ELb1ELb0ELb0ELb1ELb0ELb1ELb1ELb0EEENS1_21CollectiveEpilogueFwdINS6_IJSA_SC_SB_EEES9_NS_10bfloat16_tESG_Li256ELb0ELb1ELb1ELb1EEENS1_19SingleTileSchedulerILb0ELb1ELb1ELi128EEEEEEEEEvNT_6ParamsE)
        /*03e0*/ 	.word	0x000000a8


	//----- nvinfo : EIATTR_FRAME_SIZE
	.align		4
.L_220:
        /*03e4*/ 	.byte	0x04, 0x11
        /*03e6*/ 	.short	(.L_222 - .L_221)
	.align		4
.L_221:
        /*03e8*/ 	.word	index@(_ZN7cutlass13device_kernelIN5flash11enable_sm90INS1_16FlashAttnFwdSm90INS1_25CollectiveMainloopFwdSm90ILi2EN4cute5tupleIJNS5_1CILi1EEES8_S8_EEENS6_IJNS7_ILi128EEENS7_ILi64EEENS7_ILi256EEEEEELi256ENS_12float_e4m3_tEfNS_4arch4Sm90ELb0ELb1ELb0ELb0ELb1ELb0ELb0ELb1ELb0ELb1ELb1ELb0EEENS1_21CollectiveEpilogueFwdINS6_IJSA_SC_SB_EEES9_NS_10bfloat16_tESG_Li256ELb0ELb1ELb1ELb1EEENS1_19SingleTileSchedulerILb0ELb1ELb1ELi128EEEEEEEEEvNT_6ParamsE)
        /*03ec*/ 	.word	0x00000008


	//----- nvinfo : EIATTR_REGCOUNT
	.align		4
.L_222:
        /*03f0*/ 	.byte	0x04, 0x2f
        /*03f2*/ 	.short	(.L_224 - .L_223)
	.align		4
.L_223:
        /*03f4*/ 	.word	index@(_ZN7cutlass13device_kernelIN5flash11enable_sm90INS1_16FlashAttnFwdSm90INS1_25CollectiveMainloopFwdSm90ILi2EN4cute5tupleIJNS5_1CILi1EEES8_S8_EEENS6_IJNS7_ILi128EEESA_NS7_ILi256EEEEEELi256ENS_12float_e4m3_tEfNS_4arch4Sm90ELb0ELb0ELb0ELb1ELb1ELb1ELb0ELb1ELb0ELb1ELb1ELb0EEENS1_21CollectiveEpilogueFwdINS6_IJSA_SB_SA_EEES9_NS_10bfloat16_tESF_Li256ELb1ELb1ELb1ELb1EEENS1_36VarlenDynamicPersistentTileSchedulerILi128ELi128ELi256ELi128ELb1ELb1ELb1ELb0ELb1ELb1EEEEEEEEEvNT_6ParamsE)
        /*03f8*/ 	.word	0x000000a8


	//----- nvinfo : EIATTR_FRAME_SIZE
	.align		4
.L_224:
        /*03fc*/ 	.byte	0x04, 0x11
        /*03fe*/ 	.short	(.L_226 - .L_225)
	.align		4
.L_225:
        /*0400*/ 	.word	index@(_ZN7cutlass13device_kernelIN5flash11enable_sm90INS1_16FlashAttnFwdSm90INS1_25CollectiveMainloopFwdSm90ILi2EN4cute5tupleIJNS5_1CILi1EEES8_S8_EEENS6_IJNS7_ILi128EEESA_NS7_ILi256EEEEEELi256ENS_12float_e4m3_tEfNS_4arch4Sm90ELb0ELb0ELb0ELb1ELb1ELb1ELb0ELb1ELb0ELb1ELb1ELb0EEENS1_21CollectiveEpilogueFwdINS6_IJSA_SB_SA_EEES9_NS_10bfloat16_tESF_Li256ELb1ELb1ELb1ELb1EEENS1_36VarlenDynamicPersistentTileSchedulerILi128ELi128ELi256ELi128ELb1ELb1ELb1ELb0ELb1ELb1EEEEEEEEEvNT_6ParamsE)
        /*0404*/ 	.word	0x000001a8


	//----- nvinfo : EIATTR_REGCOUNT
	.align		4
.L_226:
        /*0408*/ 	.byte	0x04, 0x2f
        /*040a*/ 	.short	(.L_228 - .L_227)
	.align		4
.L_227:
        /*040c*/ 	.word	index@(_ZN7cutlass13device_kernelIN5flash11enable_sm90INS1_16FlashAttnFwdSm90INS1_25CollectiveMainloopFwdSm90ILi2EN4cute5tupleIJNS5_1CILi1EEES8_S8_EEENS6_IJNS7_ILi128EEESA_NS7_ILi256EEEEEELi256ENS_12float_e4m3_tEfNS_4arch4Sm90ELb0ELb0ELb0ELb1ELb1ELb0ELb0ELb1ELb0ELb1ELb1ELb0EEENS1_21CollectiveEpilogueFwdINS6_IJSA_SB_SA_EEES9_NS_10bfloat16_tESF_Li256ELb1ELb1ELb1ELb1EEENS1_36VarlenDynamicPersistentTileSchedulerILi128ELi128ELi256ELi128ELb1ELb1ELb1ELb0ELb1ELb1EEEEEEEEEvNT_6ParamsE)
        /*0410*/ 	.word	0x000000a8


	//----- nvinfo : EIATTR_FRAME_SIZE
	.align		4
.L_228:
        /*0414*/ 	.byte	0x04, 0x11
        /*0416*/ 	.short	(.L_230 - .L_229)
	.align		4
.L_229:
        /*0418*/ 	.word	index@(_ZN7cutlass13device_kernelIN5flash11enable_sm90INS1_16FlashAttnFwdSm90INS1_25CollectiveMainloopFwdSm90ILi2EN4cute5tupleIJNS5_1CILi1EEES8_S8_EEENS6_IJNS7_ILi128EEESA_NS7_ILi256EEEEEELi256ENS_12float_e4m3_tEfNS_4arch4Sm90ELb0ELb0ELb0ELb1ELb1ELb0ELb0ELb1ELb0ELb1ELb1ELb0EEENS1_21CollectiveEpilogueFwdINS6_IJSA_SB_SA_EEES9_NS_10bfloat16_tESF_Li256ELb1ELb1ELb1ELb1EEENS1_36VarlenDynamicPersistentTileSchedulerILi128ELi128ELi256ELi128ELb1ELb1ELb1ELb0ELb1ELb1EEEEEEEEEvNT_6ParamsE)
        /*041c*/ 	.word	0x00000030


	//----- nvinfo : EIATTR_REGCOUNT
	.align		4
.L_230:
        /*0420*/ 	.byte	0x04, 0x2f
        /*0422*/ 	.short	(.L_232 - .L_231)
	.align		4
.L_231:
        /*0424*/ 	.word	index@(_ZN7cutlass13device_kernelIN5flash11enable_sm90INS1_16FlashAttnFwdSm90INS1_25CollectiveMainloopFwdSm90ILi2EN4cute5tupleIJNS5_1CILi1EEES8_S8_EEENS6_IJNS7_ILi128EEESA_NS7_ILi256EEEEEELi256ENS_12float_e4m3_tEfNS_4arch4Sm90ELb0ELb0ELb0ELb0ELb1ELb0ELb0ELb1ELb0ELb1ELb1ELb0EEENS1_21CollectiveEpilogueFwdINS6_IJSA_SB_SA_EEES9_NS_10bfloat16_tESF_Li256ELb0ELb1ELb1ELb1EEENS1_19SingleTileSchedulerILb0ELb1ELb1ELi128EEEEEEEEEvNT_6ParamsE)
        /*0428*/ 	.word	0x000000a8


	//----- nvinfo : EIATTR_FRAME_SIZE
	.align		4
.L_232:
        /*042c*/ 	.byte	0x04, 0x11
        /*042e*/ 	.short	(.L_234 - .L_233)
	.align		4
.L_233:
        /*0430*/ 	.word	index@(_ZN7cutlass13device_kernelIN5flash11enable_sm90INS1_16FlashAttnFwdSm90INS1_25CollectiveMainloopFwdSm90ILi2EN4cute5tupleIJNS5_1CILi1EEES8_S8_EEENS6_IJNS7_ILi128EEESA_NS7_ILi256EEEEEELi256ENS_12float_e4m3_tEfNS_4arch4Sm90ELb0ELb0ELb0ELb0ELb1ELb0ELb0ELb1ELb0ELb1ELb1ELb0EEENS1_21CollectiveEpilogueFwdINS6_IJSA_SB_SA_EEES9_NS_10bfloat16_tESF_Li256ELb0ELb1ELb1ELb1EEENS1_19SingleTileSchedulerILb0ELb1ELb1ELi128EEEEEEEEEvNT_6ParamsE)
        /*0434*/ 	.word	0x00000018


	//----- nvinfo : EIATTR_MIN_STACK_SIZE
	.align		4
.L_234:
        /*0438*/ 	.byte	0x04, 0x12
        /*043a*/ 	.short	(.L_236 - .L_235)
	.align		4
.L_235:
        /*043c*/ 	.word	index@(_ZN7cutlass13device_kernelIN5flash11enable_sm90INS1_16FlashAttnFwdSm90INS1_25CollectiveMainloopFwdSm90ILi2EN4cute5tupleIJNS5_1CILi1EEES8_S8_EEENS6_IJNS7_ILi128EEESA_NS7_ILi256EEEEEELi256ENS_12float_e4m3_tEfNS_4arch4Sm90ELb0ELb0ELb0ELb0ELb1ELb0ELb0ELb1ELb0ELb1ELb1ELb0EEENS1_21CollectiveEpilogueFwdINS6_IJSA_SB_SA_EEES9_NS_10bfloat16_tESF_Li256ELb0ELb1ELb1ELb1EEENS1_19SingleTileSchedulerILb0ELb1ELb1ELi128EEEEEEEEEvNT_6ParamsE)
        /*0440*/ 	.word	0x00000018


	//----- nvinfo : EIATTR_MIN_STACK_SIZE
	.align		4
.L_236:
        /*0444*/ 	.byte	0x04, 0x12
        /*0446*/ 	.short	(.L_238 - .L_237)
	.align		4
.L_237:
        /*0448*/ 	.word	index@(_ZN7cutlass13device_kernelIN5flash11enable_sm90INS1_16FlashAttnFwdSm90INS1_25CollectiveMainloopFwdSm90ILi2EN4cute5tupleIJNS5_1CILi1EEES8_S8_EEENS6_IJNS7_ILi128EEESA_NS7_ILi256EEEEEELi256ENS_12float_e4m3_tEfNS_4arch4Sm90ELb0ELb0ELb0ELb1ELb1ELb0ELb0ELb1ELb0ELb1ELb1ELb0EEENS1_21CollectiveEpilogueFwdINS6_IJSA_SB_SA_EEES9_NS_10bfloat16_tESF_Li256ELb1ELb1ELb1ELb1EEENS1_36VarlenDynamicPersistentTileSchedulerILi128ELi128ELi256ELi128ELb1ELb1ELb1ELb0ELb1ELb1EEEEEEEEEvNT_6ParamsE)
        /*044c*/ 	.word	0x00000030


	//----- nvinfo : EIATTR_MIN_STACK_SIZE
	.align		4
.L_238:
        /*0450*/ 	.byte	0x04, 0x12
        /*0452*/ 	.short	(.L_240 - .L_239)
	.align		4
.L_239:
        /*0454*/ 	.word	index@(_ZN7cutlass13device_kernelIN5flash11enable_sm90INS1_16FlashAttnFwdSm90INS1_25CollectiveMainloopFwdSm90ILi2EN4cute5tupleIJNS5_1CILi1EEES8_S8_EEENS6_IJNS7_ILi128EEESA_NS7_ILi256EEEEEELi256ENS_12float_e4m3_tEfNS_4arch4Sm90ELb0ELb0ELb0ELb1ELb1ELb1ELb0ELb1ELb0ELb1ELb1ELb0EEENS1_21CollectiveEpilogueFwdINS6_IJSA_SB_SA_EEES9_NS_10bfloat16_tESF_Li256ELb1ELb1ELb1ELb1EEENS1_36VarlenDynamicPersistentTileSchedulerILi128ELi128ELi256ELi128ELb1ELb1ELb1ELb0ELb1ELb1EEEEEEEEEvNT_6ParamsE)
        /*0458*/ 	.word	0x000001a8


	//----- nvinfo : EIATTR_MIN_STACK_SIZE
	.align		4
.L_240:
        /*045c*/ 	.byte	0x04, 0x12
        /*045e*/ 	.short	(.L_242 - .L_241)
	.align		4
.L_241:
        /*0460*/ 	.word	index@(_ZN7cutlass13device_kernelIN5flash11enable_sm90INS1_16FlashAttnFwdSm90INS1_25CollectiveMainloopFwdSm90ILi2EN4cute5tupleIJNS5_1CILi1EEES8_S8_EEENS6_IJNS7_ILi128EEENS7_ILi64EEENS7_ILi256EEEEEELi256ENS_12float_e4m3_tEfNS_4arch4Sm90ELb0ELb1ELb0ELb0ELb1ELb0ELb0ELb1ELb0ELb1ELb1ELb0EEENS1_21CollectiveEpilogueFwdINS6_IJSA_SC_SB_EEES9_NS_10bfloat16_tESG_Li256ELb0ELb1ELb1ELb1EEENS1_19SingleTileSchedulerILb0ELb1ELb1ELi128EEEEEEEEEvNT_6ParamsE)
        /*0464*/ 	.word	0x00000008


	//----- nvinfo : EIATTR_MIN_STACK_SIZE
	.align		4
.L_242:
        /*0468*/ 	.byte	0x04, 0x12
        /*046a*/ 	.short	(.L_244 - .L_243)
	.align		4
.L_243:
        /*046c*/ 	.word	index@(_ZN7cutlass13device_kernelIN5flash11enable_sm90INS1_16FlashAttnFwdSm90INS1_25CollectiveMainloopFwdSm90ILi2EN4cute5tupleIJNS5_1CILi1EEES8_S8_EEENS6_IJNS7_ILi128EEENS7_ILi64EEENS7_ILi256EEEEEELi256ENS_12float_e4m3_tEfNS_4arch4Sm90ELb0ELb1ELb0ELb1ELb1ELb0ELb0ELb1ELb0ELb1ELb1ELb0EEENS1_21CollectiveEpilogueFwdINS6_IJSA_SC_SB_EEES9_NS_10bfloat16_tESG_Li256ELb1ELb1ELb1ELb1EEENS1_36VarlenDynamicPersistentTileSchedulerILi128ELi64ELi256ELi128ELb1ELb1ELb1ELb1ELb0ELb1EEEEEEEEEvNT_6ParamsE)
        /*0470*/ 	.word	0x00000018


	//----- nvinfo : EIATTR_MIN_STACK_SIZE
	.align		4
.L_244:
        /*0474*/ 	.byte	0x04, 0x12
        /*0476*/ 	.short	(.L_246 - .L_245)
	.align		4
.L_245:
        /*0478*/ 	.word	index@(_ZN7cutlass13device_kernelIN5flash11enable_sm90INS1_16FlashAttnFwdSm90INS1_25CollectiveMainloopFwdSm90ILi2EN4cute5tupleIJNS5_1CILi1EEES8_S8_EEENS6_IJNS7_ILi128EEENS7_ILi64EEENS7_ILi256EEEEEELi256ENS_12float_e4m3_tEfNS_4arch4Sm90ELb0ELb1ELb0ELb1ELb1ELb1ELb0ELb1ELb0ELb1ELb1ELb0EEENS1_21CollectiveEpilogueFwdINS6_IJSA_SC_SB_EEES9_NS_10bfloat16_tESG_Li256ELb1ELb1ELb1ELb1EEENS1_36VarlenDynamicPersistentTileSchedulerILi128ELi64ELi256ELi128ELb1ELb1ELb1ELb1ELb0ELb1EEEEEEEEEvNT_6ParamsE)
        /*047c*/ 	.word	0x000000a0


	//----- nvinfo : EIATTR_MIN_STACK_SIZE
	.align		4
.L_246:
        /*0480*/ 	.byte	0x04, 0x12
        /*0482*/ 	.short	(.L_248 - .L_247)
	.align		4
.L_247:
        /*0484*/ 	.word	index@(_ZN7cutlass13device_kernelIN5flash11enable_sm90INS1_16FlashAttnFwdSm90INS1_25CollectiveMainloopFwdSm90ILi2EN4cute5tupleIJNS5_1CILi1EEES8_S8_EEENS6_IJNS7_ILi128EEESA_NS7_ILi256EEEEEELi256ENS_12float_e4m3_tEfNS_4arch4Sm90ELb1ELb0ELb0ELb0ELb1ELb0ELb0ELb1ELb0ELb1ELb1ELb0EEENS1_21CollectiveEpilogueFwdINS6_IJSA_SB_SA_EEES9_NS_10bfloat16_tESF_Li256ELb0ELb1ELb1ELb1EEENS1_19SingleTileSchedulerILb0ELb1ELb1ELi128EEEEEEEEEvNT_6ParamsE)
        /*0488*/ 	.word	0x00000018


	//----- nvinfo : EIATTR_MIN_STACK_SIZE
	.align		4
.L_248:
        /*048c*/ 	.byte	0x04, 0x12
        /*048e*/ 	.short	(.L_250 - .L_249)
	.align		4
.L_249:
        /*0490*/ 	.word	index@(_ZN7cutlass13device_kernelIN5flash11enable_sm90INS1_16FlashAttnFwdSm90INS1_25CollectiveMainloopFwdSm90ILi2EN4cute5tupleIJNS5_1CILi1EEES8_S8_EEENS6_IJNS7_ILi128EEESA_NS7_ILi256EEEEEELi256ENS_12float_e4m3_tEfNS_4arch4Sm90ELb1ELb0ELb0ELb1ELb1ELb0ELb0ELb1ELb0ELb1ELb1ELb0EEENS1_21CollectiveEpilogueFwdINS6_IJSA_SB_SA_EEES9_NS_10bfloat16_tESF_Li256ELb1ELb1ELb1ELb1EEENS1_36VarlenDynamicPersistentTileSchedulerILi128ELi128ELi256ELi128ELb1ELb1ELb1ELb1ELb1ELb1EEEEEEEEEvNT_6ParamsE)
        /*0494*/ 	.word	0x00000028


	//----- nvinfo : EIATTR_MIN_STACK_SIZE
	.align		4
.L_250:
        /*0498*/ 	.byte	0x04, 0x12
        /*049a*/ 	.short	(.L_252 - .L_251)
	.align		4
.L_251:
        /*049c*/ 	.word	index@(_ZN7cutlass13device_kernelIN5flash11enable_sm90INS1_16FlashAttnFwdSm90INS1_25CollectiveMainloopFwdSm90ILi2EN4cute5tupleIJNS5_1CILi1EEES8_S8_EEENS6_IJNS7_ILi128EEESA_NS7_ILi256EEEEEELi256ENS_12float_e4m3_tEfNS_4arch4Sm90ELb1ELb0ELb0ELb1ELb1ELb1ELb0ELb1ELb0ELb1ELb1ELb0EEENS1_21CollectiveEpilogueFwdINS6_IJSA_SB_SA_EEES9_NS_10bfloat16_tESF_Li256ELb1ELb1ELb1ELb1EEENS1_36VarlenDynamicPersistentTileSchedulerILi128ELi128ELi256ELi128ELb1ELb1ELb1ELb1ELb1ELb1EEEEEEEEEvNT_6ParamsE)
        /*04a0*/ 	.word	0x000001b8


	//----- nvinfo : EIATTR_MIN_STACK_SIZE
	.align		4
.L_252:
        /*04a4*/ 	.byte	0x04, 0x12
        /*04a6*/ 	.short	(.L_254 - .L_253)
	.align		4
.L_253:
        /*04a8*/ 	.word	index@(_ZN7cutlass13device_kernelIN5flash11enable_sm90INS1_16FlashAttnFwdSm90INS1_25CollectiveMainloopFwdSm90ILi2EN4cute5tupleIJNS5_1CILi1EEES8_S8_EEENS6_IJNS7_ILi128EEENS7_ILi160EEENS7_ILi192EEEEEELi192ENS_12float_e4m3_tEfNS_4arch4Sm90ELb0ELb0ELb0ELb0ELb1ELb0ELb0ELb1ELb1ELb1ELb1ELb0EEENS1_21CollectiveEpilogueFwdINS6_IJSA_SC_SB_EEES9_NS_10bfloat16_tESG_Li256ELb0ELb1ELb1ELb1EEENS1_19SingleTileSchedulerILb0ELb1ELb1ELi128EEEEEEEEEvNT_6ParamsE)
        /*04ac*/ 	.word	0x00000010


	//----- nvinfo : EIATTR_MIN_STACK_SIZE
	.align		4
.L_254:
        /*04b0*/ 	.byte	0x04, 0x12
        /*04b2*/ 	.short	(.L_256 - .L_255)
	.align		4
.L_255:
        /*04b4*/ 	.word	index@(_ZN7cutlass13device_kernelIN5flash11enable_sm90INS1_16FlashAttnFwdSm90INS1_25CollectiveMainloopFwdSm90ILi2EN4cute5tupleIJNS5_1CILi1EEES8_S8_EEENS6_IJNS7_ILi128EEENS7_ILi160EEENS7_ILi192EEEEEELi192ENS_12float_e4m3_tEfNS_4arch4Sm90ELb0ELb0ELb0ELb1ELb1ELb0ELb0ELb1ELb1ELb1ELb1ELb0EEENS1_21CollectiveEpilogueFwdINS6_IJSA_SC_SB_EEES9_NS_10bfloat16_tESG_Li256ELb1ELb1ELb1ELb1EEENS1_36VarlenDynamicPersistentTileSchedulerILi128ELi160ELi256ELi128ELb1ELb1ELb1ELb0ELb1ELb1EEEEEEEEEvNT_6ParamsE)
        /*04b8*/ 	.word	0x00000030


	//----- nvinfo : EIATTR_MIN_STACK_SIZE
	.align		4
.L_256:
        /*04bc*/ 	.byte	0x04, 0x12
        /*04be*/ 	.short	(.L_258 - .L_257)
	.align		4
.L_257:
        /*04c0*/ 	.word	index@(_ZN7cutlass13device_kernelIN5flash11enable_sm90INS1_16FlashAttnFwdSm90INS1_25CollectiveMainloopFwdSm90ILi2EN4cute5tupleIJNS5_1CILi1EEES8_S8_EEENS6_IJNS7_ILi128EEENS7_ILi160EEENS7_ILi192EEEEEELi192ENS_12float_e4m3_tEfNS_4arch4Sm90ELb0ELb0ELb0ELb1ELb1ELb1ELb0ELb1ELb1ELb1ELb1ELb0EEENS1_21CollectiveEpilogueFwdINS6_IJSA_SC_SB_EEES9_NS_10bfloat16_tESG_Li256ELb1ELb1ELb1ELb1EEENS1_36VarlenDynamicPersistentTileSchedulerILi128ELi160ELi256ELi128ELb1ELb1ELb1ELb0ELb1ELb1EEEEEEEEEvNT_6ParamsE)
        /*04c4*/ 	.word	0x00000140


	//----- nvinfo : EIATTR_MIN_STACK_SIZE
	.align		4
.L_258:
        /*04c8*/ 	.byte	0x04, 0x12
        /*04ca*/ 	.short	(.L_260 - .L_259)
	.align		4
.L_259:
        /*04cc*/ 	.word	index@(_ZN7cutlass13device_kernelIN5flash11enable_sm90INS1_16FlashAttnFwdSm90INS1_25CollectiveMainloopFwdSm90ILi2EN4cute5tupleIJNS5_1CILi1EEES8_S8_EEENS6_IJNS7_ILi128EEESA_NS7_ILi192EEEEEELi192ENS_12float_e4m3_tEfNS_4arch4Sm90ELb0ELb1ELb0ELb0ELb1ELb0ELb0ELb1ELb1ELb1ELb1ELb0EEENS1_21CollectiveEpilogueFwdINS6_IJSA_SB_SA_EEES9_NS_10bfloat16_tESF_Li256ELb0ELb1ELb1ELb1EEENS1_19SingleTileSchedulerILb0ELb1ELb1ELi128EEEEEEEEEvNT_6ParamsE)
        /*04d0*/ 	.word	0x00000008


	//----- nvinfo : EIATTR_MIN_STACK_SIZE
	.align		4
.L_260:
        /*04d4*/ 	.byte	0x04, 0x12
        /*04d6*/ 	.short	(.L_262 - .L_261)
	.align		4
.L_261:
        /*04d8*/ 	.word	index@(_ZN7cutlass13device_kernelIN5flash11enable_sm90INS1_16FlashAttnFwdSm90INS1_25CollectiveMainloopFwdSm90ILi2EN4cute5tupleIJNS5_1CILi1EEES8_S8_EEENS6_IJNS7_ILi128EEESA_NS7_ILi192EEEEEELi192ENS_12float_e4m3_tEfNS_4arch4Sm90ELb0ELb1ELb0ELb1ELb1ELb0ELb0ELb1ELb1ELb1ELb1ELb0EEENS1_21CollectiveEpilogueFwdINS6_IJSA_SB_SA_EEES9_NS_10bfloat16_tESF_Li256ELb1ELb1ELb1ELb1EEENS1_36VarlenDynamicPersistentTileSchedulerILi128ELi128ELi256ELi128ELb1ELb1ELb1ELb1ELb0ELb1EEEEEEEEEvNT_6ParamsE)
        /*04dc*/ 	.word	0x00000018


	//----- nvinfo : EIATTR_MIN_STACK_SIZE
	.align		4
.L_262:
        /*04e0*/ 	.byte	0x04, 0x12
        /*04e2*/ 	.short	(.L_264 - .L_263)
	.align		4
.L_263:
        /*04e4*/ 	.word	index@(_ZN7cutlass13device_kernelIN5flash11enable_sm90INS1_16FlashAttnFwdSm90INS1_25CollectiveMainloopFwdSm90ILi2EN4cute5tupleIJNS5_1CILi1EEES8_S8_EEENS6_IJNS7_ILi128EEESA_NS7_ILi192EEEEEELi192ENS_12float_e4m3_tEfNS_4arch4Sm90ELb0ELb1ELb0ELb1ELb1ELb1ELb0ELb1ELb1ELb1ELb1ELb0EEENS1_21CollectiveEpilogueFwdINS6_IJSA_SB_SA_EEES9_NS_10bfloat16_tESF_Li256ELb1ELb1ELb1ELb1EEENS1_36VarlenDynamicPersistentTileSchedulerILi128ELi128ELi256ELi128ELb1ELb1ELb1ELb1ELb0ELb1EEEEEEEEEvNT_6ParamsE)
        /*04e8*/ 	.word	0x00000048


	//----- nvinfo : EIATTR_MIN_STACK_SIZE
	.align		4
.L_264:
        /*04ec*/ 	.byte	0x04, 0x12
        /*04ee*/ 	.short	(.L_266 - .L_265)
	.align		4
.L_265:
        /*04f0*/ 	.word	index@(_ZN7cutlass13device_kernelIN5flash11enable_sm90INS1_16FlashAttnFwdSm90INS1_25CollectiveMainloopFwdSm90ILi2EN4cute5tupleIJNS5_1CILi1EEES8_S8_EEENS6_IJNS7_ILi128EEENS7_ILi160EEENS7_ILi192EEEEEELi192ENS_12float_e4m3_tEfNS_4arch4Sm90ELb1ELb0ELb0ELb0ELb1ELb0ELb0ELb1ELb1ELb1ELb1ELb0EEENS1_21CollectiveEpilogueFwdINS6_IJSA_SC_SB_EEES9_NS_10bfloat16_tESG_Li256ELb0ELb1ELb1ELb1EEENS1_19SingleTileSchedulerILb0ELb1ELb1ELi128EEEEEEEEEvNT_6ParamsE)
        /*04f4*/ 	.word	0x00000018


	//----- nvinfo : EIATTR_MIN_STACK_SIZE
	.align		4
.L_266:
        /*04f8*/ 	.byte	0x04, 0x12
        /*04fa*/ 	.short	(.L_268 - .L_267)
	.align		4
.L_267:
        /*04fc*/ 	.word	index@(_ZN7cutlass13device_kernelIN5flash11enable_sm90INS1_16FlashAttnFwdSm90INS1_25CollectiveMainloopFwdSm90ILi2EN4cute5tupleIJNS5_1CILi1EEES8_S8_EEENS6_IJNS7_ILi128EEENS7_ILi160EEENS7_ILi192EEEEEELi192ENS_12float_e4m3_tEfNS_4arch4Sm90ELb1ELb0ELb0ELb1ELb1ELb0ELb0ELb1ELb1ELb1ELb1ELb0EEENS1_21CollectiveEpilogueFwdINS6_IJSA_SC_SB_EEES9_NS_10bfloat16_tESG_Li256ELb1ELb1ELb1ELb1EEENS1_36VarlenDynamicPersistentTileSchedulerILi128ELi160ELi256ELi128ELb1ELb1ELb1ELb1ELb1ELb1EEEEEEEEEvNT_6ParamsE)
        /*0500*/ 	.word	0x00000030


	//----- nvinfo : EIATTR_MIN_STACK_SIZE
	.align		4
.L_268:
        /*0504*/ 	.byte	0x04, 0x12
        /*0506*/ 	.short	(.L_270 - .L_269)
	.align		4
.L_269:
        /*0508*/ 	.word	index@(_ZN7cutlass13device_kernelIN5flash11enable_sm90INS1_16FlashAttnFwdSm90INS1_25CollectiveMainloopFwdSm90ILi2EN4cute5tupleIJNS5_1CILi1EEES8_S8_EEENS6_IJNS7_ILi128EEENS7_ILi160EEENS7_ILi192EEEEEELi192ENS_12float_e4m3_tEfNS_4arch4Sm90ELb1ELb0ELb0ELb1ELb1ELb1ELb0ELb1ELb1ELb1ELb1ELb0EEENS1_21CollectiveEpilogueFwdINS6_IJSA_SC_SB_EEES9_NS_10bfloat16_tESG_Li256ELb1ELb1ELb1ELb1EEENS1_36VarlenDynamicPersistentTileSchedulerILi128ELi160ELi256ELi128ELb1ELb1ELb1ELb1ELb1ELb1EEEEEEEEEvNT_6ParamsE)
        /*050c*/ 	.word	0x00000148


	//----- nvinfo : EIATTR_MIN_STACK_SIZE
	.align		4
.L_270:
        /*0510*/ 	.byte	0x04, 0x12
        /*0512*/ 	.short	(.L_272 - .L_271)
	.align		4
.L_271:
        /*0514*/ 	.word	index@(_ZN7cutlass13device_kernelIN5flash11enable_sm90INS1_16FlashAttnFwdSm90INS1_25CollectiveMainloopFwdSm90ILi2EN4cute5tupleIJNS5_1CILi1EEES8_S8_EEENS6_IJNS7_ILi128EEENS7_ILi160EEESA_EEELi128ENS_12float_e4m3_tEfNS_4arch4Sm90ELb0ELb0ELb0ELb0ELb1ELb0ELb0ELb1ELb1ELb1ELb1ELb0EEENS1_21CollectiveEpilogueFwdINS6_IJSA_SA_SB_EEES9_NS_10bfloat16_tESF_Li256ELb0ELb1ELb1ELb1EEENS1_19SingleTileSchedulerILb0ELb1ELb1ELi128EEEEEEEEEvNT_6ParamsE)
        /*0518*/ 	.word	0x00000010


	//----- nvinfo : EIATTR_MIN_STACK_SIZE
	.align		4
.L_272:
        /*051c*/ 	.byte	0x04, 0x12
        /*051e*/ 	.short	(.L_274 - .L_273)
	.align		4
.L_273:
        /*0520*/ 	.word	index@(_ZN7cutlass13device_kernelIN5flash11enable_sm90INS1_16FlashAttnFwdSm90INS1_25CollectiveMainloopFwdSm90ILi2EN4cute5tupleIJNS5_1CILi1EEES8_S8_EEENS6_IJNS7_ILi128EEENS7_ILi160EEESA_EEELi128ENS_12float_e4m3_tEfNS_4arch4Sm90ELb0ELb0ELb0ELb1ELb1ELb0ELb0ELb1ELb1ELb1ELb1ELb0EEENS1_21CollectiveEpilogueFwdINS6_IJSA_SA_SB_EEES9_NS_10bfloat16_tESF_Li256ELb1ELb1ELb1ELb1EEENS1_36VarlenDynamicPersistentTileSchedulerILi128ELi160ELi256ELi128ELb1ELb1ELb1ELb0ELb1ELb1EEEEEEEEEvNT_6ParamsE)
        /*0524*/ 	.word	0x00000030


	//----- nvinfo : EIATTR_MIN_STACK_SIZE
	.align		4
.L_274:
        /*0528*/ 	.byte	0x04, 0x12
        /*052a*/ 	.short	(.L_276 - .L_275)
	.align		4
.L_275:
        /*052c*/ 	.word	index@(_ZN7cutlass13device_kernelIN5flash11enable_sm90INS1_16FlashAttnFwdSm90INS1_25CollectiveMainloopFwdSm90ILi2EN4cute5tupleIJNS5_1CILi1EEES8_S8_EEENS6_IJNS7_ILi128EEENS7_ILi160EEESA_EEELi128ENS_12float_e4m3_tEfNS_4arch4Sm90ELb0ELb0ELb0ELb1ELb1ELb1ELb0ELb1ELb1ELb1ELb1ELb0EEENS1_21CollectiveEpilogueFwdINS6_IJSA_SA_SB_EEES9_NS_10bfloat16_tESF_Li256ELb1ELb1ELb1ELb1EEENS1_36VarlenDynamicPersistentTileSchedulerILi128ELi160ELi256ELi128ELb1ELb1ELb1ELb0ELb1ELb1EEEEEEEEEvNT_6ParamsE)
        /*0530*/ 	.word	0x00000070


	//----- nvinfo : EIATTR_MIN_STACK_SIZE
	.align		4
.L_276:
        /*0534*/ 	.byte	0x04, 0x12
        /*0536*/ 	.short	(.L_278 - .L_277)
	.align		4
.L_277:
        /*0538*/ 	.word	index@(_ZN7cutlass13device_kernelIN5flash11enable_sm90INS1_16FlashAttnFwdSm90INS1_25CollectiveMainloopFwdSm90ILi2EN4cute5tupleIJNS5_1CILi1EEES8_S8_EEENS6_IJNS7_ILi128EEENS7_ILi160EEESA_EEELi128ENS_12float_e4m3_tEfNS_4arch4Sm90ELb0ELb1ELb0ELb0ELb1ELb0ELb0ELb1ELb1ELb1ELb1ELb0EEENS1_21CollectiveEpilogueFwdINS6_IJSA_SA_SB_EEES9_NS_10bfloat16_tESF_Li256ELb0ELb1ELb1ELb1EEENS1_19SingleTileSchedulerILb0ELb1ELb1ELi128EEEEEEEEEvNT_6ParamsE)
        /*053c*/ 	.word	0x00000010


	//----- nvinfo : EIATTR_MIN_STACK_SIZE
	.align		4
.L_278:
        /*0540*/ 	.byte	0x04, 0x12
        /*0542*/ 	.short	(.L_280 - .L_279)
	.align		4
.L_279:
        /*0544*/ 	.word	index@(_ZN7cutlass13device_kernelIN5flash11enable_sm90INS1_16FlashAttnFwdSm90INS1_25CollectiveMainloopFwdSm90ILi2EN4cute5tupleIJNS5_1CILi1EEES8_S8_EEENS6_IJNS7_ILi128EEENS7_ILi160EEESA_EEELi128ENS_12float_e4m3_tEfNS_4arch4Sm90ELb0ELb1ELb0ELb1ELb1ELb0ELb0ELb1ELb1ELb1ELb1ELb0EEENS1_21CollectiveEpilogueFwdINS6_IJSA_SA_SB_EEES9_NS_10bfloat16_tESF_Li256ELb1ELb1ELb1ELb1EEENS1_36VarlenDynamicPersistentTileSchedulerILi128ELi160ELi256ELi128ELb1ELb1ELb1ELb1ELb0ELb1EEEEEEEEEvNT_6ParamsE)
        /*0548*/ 	.word	0x00000028


	//----- nvinfo : EIATTR_MIN_STACK_SIZE
	.align		4
.L_280:
        /*054c*/ 	.byte	0x04, 0x12
        /*054e*/ 	.short	(.L_282 - .L_281)
	.align		4
.L_281:
        /*0550*/ 	.word	index@(_ZN7cutlass13device_kernelIN5flash11enable_sm90INS1_16FlashAttnFwdSm90INS1_25CollectiveMainloopFwdSm90ILi2EN4cute5tupleIJNS5_1CILi1EEES8_S8_EEENS6_IJNS7_ILi128EEENS7_ILi160EEESA_EEELi128ENS_12float_e4m3_tEfNS_4arch4Sm90ELb0ELb1ELb0ELb1ELb1ELb1ELb0ELb1ELb1ELb1ELb1ELb0EEENS1_21CollectiveEpilogueFwdINS6_IJSA_SA_SB_EEES9_NS_10bfloat16_tESF_Li256ELb1ELb1ELb1ELb1EEENS1_36VarlenDynamicPersistentTileSchedulerILi128ELi160ELi256ELi128ELb1ELb1ELb1ELb1ELb0ELb1EEEEEEEEEvNT_6ParamsE)
        /*0554*/ 	.word	0x00000050


	//----- nvinfo : EIATTR_MIN_STACK_SIZE
	.align		4
.L_282:
        /*0558*/ 	.byte	0x04, 0x12
        /*055a*/ 	.short	(.L_284 - .L_283)
	.align		4
.L_283:
        /*055c*/ 	.word	index@(_ZN7cutlass13device_kernelIN5flash11enable_sm90INS1_16FlashAttnFwdSm90INS1_25CollectiveMainloopFwdSm90ILi2EN4cute5tupleIJNS5_1CILi1EEES8_S8_EEENS6_IJNS7_ILi128EEENS7_ILi160EEESA_EEELi128ENS_12float_e4m3_tEfNS_4arch4Sm90ELb1ELb0ELb0ELb0ELb1ELb0ELb0ELb1ELb1ELb1ELb1ELb0EEENS1_21CollectiveEpilogueFwdINS6_IJSA_SA_SB_EEES9_NS_10bfloat16_tESF_Li256ELb0ELb1ELb1ELb1EEENS1_19SingleTileSchedulerILb0ELb1ELb1ELi128EEEEEEEEEvNT_6ParamsE)
        /*0560*/ 	.word	0x00000010


	//----- nvinfo : EIATTR_MIN_STACK_SIZE
	.align		4
.L_284:
        /*0564*/ 	.byte	0x04, 0x12
        /*0566*/ 	.short	(.L_286 - .L_285)
	.align		4
.L_285:
        /*0568*/ 	.word	index@(_ZN7cutlass13device_kernelIN5flash11enable_sm90INS1_16FlashAttnFwdSm90INS1_25CollectiveMainloopFwdSm90ILi2EN4cute5tupleIJNS5_1CILi1EEES8_S8_EEENS6_IJNS7_ILi128EEENS7_ILi160EEESA_EEELi128ENS_12float_e4m3_tEfNS_4arch4Sm90ELb1ELb0ELb0ELb1ELb1ELb0ELb0ELb1ELb1ELb1ELb1ELb0EEENS1_21CollectiveEpilogueFwdINS6_IJSA_SA_SB_EEES9_NS_10bfloat16_tESF_Li256ELb1ELb1ELb1ELb1EEENS1_36VarlenDynamicPersistentTileSchedulerILi128ELi160ELi256ELi128ELb1ELb1ELb1ELb1ELb1ELb1EEEEEEEEEvNT_6ParamsE)
        /*056c*/ 	.word	0x00000030


	//----- nvinfo : EIATTR_MIN_STACK_SIZE
	.align		4
.L_286:
        /*0570*/ 	.byte	0x04, 0x12
        /*0572*/ 	.short	(.L_288 - .L_287)
	.align		4
.L_287:
        /*0574*/ 	.word	index@(_ZN7cutlass13device_kernelIN5flash11enable_sm90INS1_16FlashAttnFwdSm90INS1_25CollectiveMainloopFwdSm90ILi2EN4cute5tupleIJNS5_1CILi1EEES8_S8_EEENS6_IJNS7_ILi128EEENS7_ILi160EEESA_EEELi128ENS_12float_e4m3_tEfNS_4arch4Sm90ELb1ELb0ELb0ELb1ELb1ELb1ELb0ELb1ELb1ELb1ELb1ELb0EEENS1_21CollectiveEpilogueFwdINS6_IJSA_SA_SB_EEES9_NS_10bfloat16_tESF_Li256ELb1ELb1ELb1ELb1EEENS1_36VarlenDynamicPersistentTileSchedulerILi128ELi160ELi256ELi128ELb1ELb1ELb1ELb1ELb1ELb1EEEEEEEEEvNT_6ParamsE)
        /*0578*/ 	.word	0x00000050


	//----- nvinfo : EIATTR_MIN_STACK_SIZE
	.align		4
.L_288:
        /*057c*/ 	.byte	0x04, 0x12
        /*057e*/ 	.short	(.L_290 - .L_289)
	.align		4
.L_289:
        /*0580*/ 	.word	index@(_ZN7cutlass13device_kernelIN5flash11enable_sm90INS1_16FlashAttnFwdSm90INS1_25CollectiveMainloopFwdSm90ILi2EN4cute5tupleIJNS5_1CILi1EEES8_S8_EEENS6_IJNS7_ILi192EEENS7_ILi128EEENS7_ILi96EEEEEELi96ENS_12float_e4m3_tEfNS_4arch4Sm90ELb0ELb0ELb0ELb0ELb1ELb0ELb0ELb1ELb1ELb1ELb1ELb0EEENS1_21CollectiveEpilogueFwdINS6_IJSA_SC_SB_EEES9_NS_10bfloat16_tESG_Li384ELb0ELb1ELb1ELb1EEENS1_19SingleTileSchedulerILb0ELb1ELb1ELi192EEEEEEEEEvNT_6ParamsE)
        /*0584*/ 	.word	0x00000010


	//----- nvinfo : EIATTR_MIN_STACK_SIZE
	.align		4
.L_290:
        /*0588*/ 	.byte	0x04, 0x12
        /*058a*/ 	.short	(.L_292 - .L_291)
	.align		4
.L_291:
        /*058c*/ 	.word	index@(_ZN7cutlass13device_kernelIN5flash11enable_sm90INS1_16FlashAttnFwdSm90INS1_25CollectiveMainloopFwdSm90ILi2EN4cute5tupleIJNS5_1CILi1EEES8_S8_EEENS6_IJNS7_ILi192EEENS7_ILi128EEENS7_ILi96EEEEEELi96ENS_12float_e4m3_tEfNS_4arch4Sm90ELb0ELb0ELb0ELb1ELb1ELb0ELb0ELb1ELb1ELb1ELb1ELb0EEENS1_21CollectiveEpilogueFwdINS6_IJSA_SC_SB_EEES9_NS_10bfloat16_tESG_Li384ELb1ELb1ELb1ELb1EEENS1_36VarlenDynamicPersistentTileSchedulerILi192ELi128ELi384ELi128ELb1ELb1ELb1ELb0ELb1ELb1EEEEEEEEEvNT_6ParamsE)
        /*0590*/ 	.word	0x00000040


	//----- nvinfo : EIATTR_MIN_STACK_SIZE
	.align		4
.L_292:
        /*0594*/ 	.byte	0x04, 0x12
        /*0596*/ 	.short	(.L_294 - .L_293)
	.align		4
.L_293:
        /*0598*/ 	.word	index@(_ZN7cutlass13device_kernelIN5flash11enable_sm90INS1_16FlashAttnFwdSm90INS1_25CollectiveMainloopFwdSm90ILi2EN4cute5tupleIJNS5_1CILi1EEES8_S8_EEENS6_IJNS7_ILi192EEENS7_ILi128EEENS7_ILi96EEEEEELi96ENS_12float_e4m3_tEfNS_4arch4Sm90ELb0ELb0ELb0ELb1ELb1ELb1ELb0ELb1ELb1ELb1ELb1ELb0EEENS1_21CollectiveEpilogueFwdINS6_IJSA_SC_SB_EEES9_NS_10bfloat16_tESG_Li384ELb1ELb1ELb1ELb1EEENS1_36VarlenDynamicPersistentTileSchedulerILi192ELi128ELi384ELi128ELb1ELb1ELb1ELb0ELb1ELb1EEEEEEEEEvNT_6ParamsE)
        /*059c*/ 	.word	0x000000b8


	//----- nvinfo : EIATTR_MIN_STACK_SIZE
	.align		4
.L_294:
        /*05a0*/ 	.byte	0x04, 0x12
        /*05a2*/ 	.short	(.L_296 - .L_295)
	.align		4
.L_295:
        /*05a4*/ 	.word	index@(_ZN7cutlass13device_kernelIN5flash11enable_sm90INS1_16FlashAttnFwdSm90INS1_25CollectiveMainloopFwdSm90ILi2EN4cute5tupleIJNS5_1CILi1EEES8_S8_EEENS6_IJNS7_ILi192EEENS7_ILi128EEENS7_ILi96EEEEEELi96ENS_12float_e4m3_tEfNS_4arch4Sm90ELb0ELb1ELb0ELb0ELb1ELb0ELb0ELb1ELb1ELb1ELb1ELb0EEENS1_21CollectiveEpilogueFwdINS6_IJSA_SC_SB_EEES9_NS_10bfloat16_tESG_Li384ELb0ELb1ELb1ELb1EEENS1_19SingleTileSchedulerILb0ELb1ELb1ELi192EEEEEEEEEvNT_6ParamsE)
        /*05a8*/ 	.word	0x00000008


	//----- nvinfo : EIATTR_MIN_STACK_SIZE
	.align		4
.L_296:
        /*05ac*/ 	.byte	0x04, 0x12
        /*05ae*/ 	.short	(.L_298 - .L_297)
	.align		4
.L_297:
        /*05b0*/ 	.word	index@(_ZN7cutlass13device_kernelIN5flash11enable_sm90INS1_16FlashAttnFwdSm90INS1_25CollectiveMainloopFwdSm90ILi2EN4cute5tupleIJNS5_1CILi1EEES8_S8_EEENS6_IJNS7_ILi192EEENS7_ILi128EEENS7_ILi96EEEEEELi96ENS_12float_e4m3_tEfNS_4arch4Sm90ELb0ELb1ELb0ELb1ELb1ELb0ELb0ELb1ELb1ELb1ELb1ELb0EEENS1_21CollectiveEpilogueFwdINS6_IJSA_SC_SB_EEES9_NS_10bfloat16_tESG_Li384ELb1ELb1ELb1ELb1EEENS1_36VarlenDynamicPersistentTileSchedulerILi192ELi128ELi384ELi128ELb1ELb1ELb1ELb1ELb0ELb1EEEEEEEEEvNT_6ParamsE)
        /*05b4*/ 	.word	0x00000028


	//----- nvinfo : EIATTR_MIN_STACK_SIZE
	.align		4
.L_298:
        /*05b8*/ 	.byte	0x04, 0x12
        /*05ba*/ 	.short	(.L_300 - .L_299)
	.align		4
.L_299:
        /*05bc*/ 	.word	index@(_ZN7cutlass13device_kernelIN5flash11enable_sm90INS1_16FlashAttnFwdSm90INS1_25CollectiveMainloopFwdSm90ILi2EN4cute5tupleIJNS5_1CILi1EEES8_S8_EEENS6_IJNS7_ILi192EEENS7_ILi128EEENS7_ILi96EEEEEELi96ENS_12float_e4m3_tEfNS_4arch4Sm90ELb0ELb1ELb0ELb1ELb1ELb1ELb0ELb1ELb1ELb1ELb1ELb0EEENS1_21CollectiveEpilogueFwdINS6_IJSA_SC_SB_EEES9_NS_10bfloat16_tESG_Li384ELb1ELb1ELb1ELb1EEENS1_36VarlenDynamicPersistentTileSchedulerILi192ELi128ELi384ELi128ELb1ELb1ELb1ELb1ELb0ELb1EEEEEEEEEvNT_6ParamsE)
        /*05c0*/ 	.word	0x00000090


	//----- nvinfo : EIATTR_MIN_STACK_SIZE
	.align		4
.L_300:
        /*05c4*/ 	.byte	0x04, 0x12
        /*05c6*/ 	.short	(.L_302 - .L_301)
	.align		4
.L_301:
        /*05c8*/ 	.word	index@(_ZN7cutlass13device_kernelIN5flash11enable_sm90INS1_16FlashAttnFwdSm90INS1_25CollectiveMainloopFwdSm90ILi2EN4cute5tupleIJNS5_1CILi1EEES8_S8_EEENS6_IJNS7_ILi192EEENS7_ILi128EEENS7_ILi96EEEEEELi96ENS_12float_e4m3_tEfNS_4arch4Sm90ELb1ELb0ELb0ELb0ELb1ELb0ELb0ELb1ELb1ELb1ELb1ELb0EEENS1_21CollectiveEpilogueFwdINS6_IJSA_SC_SB_EEES9_NS_10bfloat16_tESG_Li384ELb0ELb1ELb1ELb1EEENS1_19SingleTileSchedulerILb0ELb1ELb1ELi192EEEEEEEEEvNT_6ParamsE)
        /*05cc*/ 	.word	0x00000008


	//----- nvinfo : EIATTR_MIN_STACK_SIZE
	.align		4
.L_302:
        /*05d0*/ 	.byte	0x04, 0x12
        /*05d2*/ 	.short	(.L_304 - .L_303)
	.align		4
.L_303:
        /*05d4*/ 	.word	index@(_ZN7cutlass13device_kernelIN5flash11enable_sm90INS1_16FlashAttnFwdSm90INS1_25CollectiveMainloopFwdSm90ILi2EN4cute5tupleIJNS5_1CILi1EEES8_S8_EEENS6_IJNS7_ILi192EEENS7_ILi128EEENS7_ILi96EEEEEELi96ENS_12float_e4m3_tEfNS_4arch4Sm90ELb1ELb0ELb0ELb1ELb1ELb0ELb0ELb1ELb1ELb1ELb1ELb0EEENS1_21CollectiveEpilogueFwdINS6_IJSA_SC_SB_EEES9_NS_10bfloat16_tESG_Li384ELb1ELb1ELb1ELb1EEENS1_36VarlenDynamicPersistentTileSchedulerILi192ELi128ELi384ELi128ELb1ELb1ELb1ELb1ELb1ELb1EEEEEEEEEvNT_6ParamsE)
        /*05d8*/ 	.word	0x00000038


	//----- nvinfo : EIATTR_MIN_STACK_SIZE
	.align		4
.L_304:
        /*05dc*/ 	.byte	0x04, 0x12
        /*05de*/ 	.short	(.L_306 - .L_305)
	.align		4
.L_305:
        /*05e0*/ 	.word	index@(_ZN7cutlass13device_kernelIN5flash11enable_sm90INS1_16FlashAttnFwdSm90INS1_25CollectiveMainloopFwdSm90ILi2EN4cute5tupleIJNS5_1CILi1EEES8_S8_EEENS6_IJNS7_ILi192EEENS7_ILi128EEENS7_ILi96EEEEEELi96ENS_12float_e4m3_tEfNS_4arch4Sm90ELb1ELb0ELb0ELb1ELb1ELb1ELb0ELb1ELb1ELb1ELb1ELb0EEENS1_21CollectiveEpilogueFwdINS6_IJSA_SC_SB_EEES9_NS_10bfloat16_tESG_Li384ELb1ELb1ELb1ELb1EEENS1_36VarlenDynamicPersistentTileSchedulerILi192ELi128ELi384ELi128ELb1ELb1ELb1ELb1ELb1ELb1EEEEEEEEEvNT_6ParamsE)
        /*05e4*/ 	.word	0x000000c0


	//----- nvinfo : EIATTR_MIN_STACK_SIZE
	.align		4
.L_306:
        /*05e8*/ 	.byte	0x04, 0x12
        /*05ea*/ 	.short	(.L_308 - .L_307)
	.align		4
.L_307:
        /*05ec*/ 	.word	index@(_ZN7cutlass13device_kernelIN5flash11enable_sm90INS1_16FlashAttnFwdSm90INS1_25CollectiveMainloopFwdSm90ILi2EN4cute5tupleIJNS5_1CILi1EEES8_S8_EEENS6_IJNS7_ILi192EEENS7_ILi160EEENS7_ILi64EEEEEELi64ENS_12float_e4m3_tEfNS_4arch4Sm90ELb0ELb0ELb0ELb0ELb1ELb0ELb0ELb1ELb1ELb1ELb1ELb0EEENS1_21CollectiveEpilogueFwdINS6_IJSA_SC_SB_EEES9_NS_10bfloat16_tESG_Li384ELb0ELb1ELb1ELb1EEENS1_19SingleTileSchedulerILb0ELb1ELb1ELi192EEEEEEEEEvNT_6ParamsE)
        /*05f0*/ 	.word	0x00000020


	//----- nvinfo : EIATTR_MIN_STACK_SIZE
	.align		4
.L_308:
        /*05f4*/ 	.byte	0x04, 0x12
        /*05f6*/ 	.short	(.L_310 - .L_309)
	.align		4
.L_309:
        /*05f8*/ 	.word	index@(_ZN7cutlass13device_kernelIN5flash11enable_sm90INS1_16FlashAttnFwdSm90INS1_25CollectiveMainloopFwdSm90ILi2EN4cute5tupleIJNS5_1CILi1EEES8_S8_EEENS6_IJNS7_ILi192EEENS7_ILi160EEENS7_ILi64EEEEEELi64ENS_12float_e4m3_tEfNS_4arch4Sm90ELb0ELb0ELb0ELb1ELb1ELb0ELb0ELb1ELb1ELb1ELb1ELb0EEENS1_21CollectiveEpilogueFwdINS6_IJSA_SC_SB_EEES9_NS_10bfloat16_tESG_Li384ELb1ELb1ELb1ELb1EEENS1_36VarlenDynamicPersistentTileSchedulerILi192ELi160ELi384ELi128ELb1ELb1ELb1ELb0ELb1ELb1EEEEEEEEEvNT_6ParamsE)
        /*05fc*/ 	.word	0x00000040


	//----- nvinfo : EIATTR_MIN_STACK_SIZE
	.align		4
.L_310:
        /*0600*/ 	.byte	0x04, 0x12
        /*0602*/ 	.short	(.L_312 - .L_311)
	.align		4
.L_311:
        /*0604*/ 	.word	index@(_ZN7cutlass13device_kernelIN5flash11enable_sm90INS1_16FlashAttnFwdSm90INS1_25CollectiveMainloopFwdSm90ILi2EN4cute5tupleIJNS5_1CILi1EEES8_S8_EEENS6_IJNS7_ILi192EEENS7_ILi160EEENS7_ILi64EEEEEELi64ENS_12float_e4m3_tEfNS_4arch4Sm90ELb0ELb0ELb0ELb1ELb1ELb1ELb0ELb1ELb1ELb1ELb1ELb0EEENS1_21CollectiveEpilogueFwdINS6_IJSA_SC_SB_EEES9_NS_10bfloat16_tESG_Li384ELb1ELb1ELb1ELb1EEENS1_36VarlenDynamicPersistentTileSchedulerILi192ELi160ELi384ELi128ELb1ELb1ELb1ELb0ELb1ELb1EEEEEEEEEvNT_6ParamsE)
        /*0608*/ 	.word	0x000000a8


	//----- nvinfo : EIATTR_MIN_STACK_SIZE
	.align		4
.L_312:
        /*060c*/ 	.byte	0x04, 0x12
        /*060e*/ 	.short	(.L_314 - .L_313)
	.align		4
.L_313:
        /*0610*/ 	.word	index@(_ZN7cutlass13device_kernelIN5flash11enable_sm90INS1_16FlashAttnFwdSm90INS1_25CollectiveMainloopFwdSm90ILi2EN4cute5tupleIJNS5_1CILi1EEES8_S8_EEENS6_IJNS7_ILi192EEENS7_ILi160EEENS7_ILi64EEEEEELi64ENS_12float_e4m3_tEfNS_4arch4Sm90ELb0ELb1ELb0ELb0ELb1ELb0ELb0ELb1ELb1ELb1ELb1ELb0EEENS1_21CollectiveEpilogueFwdINS6_IJSA_SC_SB_EEES9_NS_10bfloat16_tESG_Li384ELb0ELb1ELb1ELb1EEENS1_19SingleTileSchedulerILb0ELb1ELb1ELi192EEEEEEEEEvNT_6ParamsE)
        /*0614*/ 	.word	0x00000028


	//----- nvinfo : EIATTR_MIN_STACK_SIZE
	.align		4
.L_314:
        /*0618*/ 	.byte	0x04, 0x12
        /*061a*/ 	.short	(.L_316 - .L_315)
	.align		4
.L_315:
        /*061c*/ 	.word	index@(_ZN7cutlass13device_kernelIN5flash11enable_sm90INS1_16FlashAttnFwdSm90INS1_25CollectiveMainloopFwdSm90ILi2EN4cute5tupleIJNS5_1CILi1EEES8_S8_EEENS6_IJNS7_ILi192EEENS7_ILi160EEENS7_ILi64EEEEEELi64ENS_12float_e4m3_tEfNS_4arch4Sm90ELb0ELb1ELb0ELb1ELb1ELb0ELb0ELb1ELb1ELb1ELb1ELb0EEENS1_21CollectiveEpilogueFwdINS6_IJSA_SC_SB_EEES9_NS_10bfloat16_tESG_Li384ELb1ELb1ELb1ELb1EEENS1_36VarlenDynamicPersistentTileSchedulerILi192ELi160ELi384ELi128ELb1ELb1ELb1ELb1ELb0ELb1EEEEEEEEEvNT_6ParamsE)
        /*0620*/ 	.word	0x00000038


	//----- nvinfo : EIATTR_MIN_STACK_SIZE
	.align		4
.L_316:
        /*0624*/ 	.byte	0x04, 0x12
        /*0626*/ 	.short	(.L_318 - .L_317)
	.align		4
.L_317:
        /*0628*/ 	.word	index@(_ZN7cutlass13device_kernelIN5flash11enable_sm90INS1_16FlashAttnFwdSm90INS1_25CollectiveMainloopFwdSm90ILi2EN4cute5tupleIJNS5_1CILi1EEES8_S8_EEENS6_IJNS7_ILi192EEENS7_ILi160EEENS7_ILi64EEEEEELi64ENS_12float_e4m3_tEfNS_4arch4Sm90ELb0ELb1ELb0ELb1ELb1ELb1ELb0ELb1ELb1ELb1ELb1ELb0EEENS1_21CollectiveEpilogueFwdINS6_IJSA_SC_SB_EEES9_NS_10bfloat16_tESG_Li384ELb1ELb1ELb1ELb1EEENS1_36VarlenDynamicPersistentTileSchedulerILi192ELi160ELi384ELi128ELb1ELb1ELb1ELb1ELb0ELb1EEEEEEEEEvNT_6ParamsE)
        /*062c*/ 	.word	0x00000070


	//----- nvinfo : EIATTR_MIN_STACK_SIZE
	.align		4
.L_318:
        /*0630*/ 	.byte	0x04, 0x12
        /*0632*/ 	.short	(.L_320 - .L_319)
	.align		4
.L_319:
        /*0634*/ 	.word	index@(_ZN7cutlass13device_kernelIN5flash11enable_sm90INS1_16FlashAttnFwdSm90INS1_25CollectiveMainloopFwdSm90ILi2EN4cute5tupleIJNS5_1CILi1EEES8_S8_EEENS6_IJNS7_ILi192EEENS7_ILi160EEENS7_ILi64EEEEEELi64ENS_12float_e4m3_tEfNS_4arch4Sm90ELb1ELb0ELb0ELb0ELb1ELb0ELb0ELb1ELb1ELb1ELb1ELb0EEENS1_21CollectiveEpilogueFwdINS6_IJSA_SC_SB_EEES9_NS_10bfloat16_tESG_Li384ELb0ELb1ELb1ELb1EEENS1_19SingleTileSchedulerILb0ELb1ELb1ELi192EEEEEEEEEvNT_6ParamsE)
        /*0638*/ 	.word	0x00000028


	//----- nvinfo : EIATTR_MIN_STACK_SIZE
	.align		4
.L_320:
        /*063c*/ 	.byte	0x04, 0x12
        /*063e*/ 	.short	(.L_322 - .L_321)
	.align		4
.L_321:
        /*0640*/ 	.word	index@(_ZN7cutlass13device_kernelIN5flash11enable_sm90INS1_16FlashAttnFwdSm90INS1_25CollectiveMainloopFwdSm90ILi2EN4cute5tupleIJNS5_1CILi1EEES8_S8_EEENS6_IJNS7_ILi192EEENS7_ILi160EEENS7_ILi64EEEEEELi64ENS_12float_e4m3_tEfNS_4arch4Sm90ELb1ELb0ELb0ELb1ELb1ELb0ELb0ELb1ELb1ELb1ELb1ELb0EEENS1_21CollectiveEpilogueFwdINS6_IJSA_SC_SB_EEES9_NS_10bfloat16_tESG_Li384ELb1ELb1ELb1ELb1EEENS1_36VarlenDynamicPersistentTileSchedulerILi192ELi160ELi384ELi128ELb1ELb1ELb1ELb1ELb1ELb1EEEEEEEEEvNT_6ParamsE)
        /*0644*/ 	.word	0x00000048


	//----- nvinfo : EIATTR_MIN_STACK_SIZE
	.align		4
.L_322:
        /*0648*/ 	.byte	0x04, 0x12
        /*064a*/ 	.short	(.L_324 - .L_323)
	.align		4
.L_323:
        /*064c*/ 	.word	index@(_ZN7cutlass13device_kernelIN5flash11enable_sm90INS1_16FlashAttnFwdSm90INS1_25CollectiveMainloopFwdSm90ILi2EN4cute5tupleIJNS5_1CILi1EEES8_S8_EEENS6_IJNS7_ILi192EEENS7_ILi160EEENS7_ILi64EEEEEELi64ENS_12float_e4m3_tEfNS_4arch4Sm90ELb1ELb0ELb0ELb1ELb1ELb1ELb0ELb1ELb1ELb1ELb1ELb0EEENS1_21CollectiveEpilogueFwdINS6_IJSA_SC_SB_EEES9_NS_10bfloat16_tESG_Li384ELb1ELb1ELb1ELb1EEENS1_36VarlenDynamicPersistentTileSchedulerILi192ELi160ELi384ELi128ELb1ELb1ELb1ELb1ELb1ELb1EEEEEEEEEvNT_6ParamsE)
        /*0650*/ 	.word	0x000000a8
.L_324:


//--------------------- .nv.compat                --------------------------
	.section	.nv.compat,"",@"SHT_CUDA_COMPAT_INFO"
	.align	4
        /*0000*/ 	.byte	0x02, 0x09, 0x01, 0x00, 0x02, 0x02, 0x04, 0x00, 0x02, 0x05, 0x05, 0x00, 0x03, 0x07, 0x01, 0x01
        /*0010*/ 	.byte	0x02, 0x03, 0x01, 0x00, 0x02, 0x06, 0x01, 0x00, 0x04, 0x0b, 0x08, 0x00, 0x00, 0x00, 0x00, 0x00
        /*0020*/ 	.byte	0x00, 0x00, 0x00, 0x00


//--------------------- .nv.info._ZN7cutlass13device_kernelIN5flash11enable_sm90INS1_16FlashAttnFwdSm90INS1_25CollectiveMainloopFwdSm90ILi2EN4cute5tupleIJNS5_1CILi1EEES8_S8_EEENS6_IJNS7_ILi128EEESA_NS7_ILi256EEEEEELi256ENS_12float_e4m3_tEfNS_4arch4Sm90ELb0ELb0ELb0ELb0ELb1ELb0ELb0ELb1ELb0ELb1ELb1ELb0EEENS1_21CollectiveEpilogueFwdINS6_IJSA_SB_SA_EEES9_NS_10bfloat16_tESF_Li256ELb0ELb1ELb1ELb1EEENS1_19SingleTileSchedulerILb0ELb1ELb1ELi128EEEEEEEEEvNT_6ParamsE --------------------------
	.section	.nv.info._ZN7cutlass13device_kernelIN5flash11enable_sm90INS1_16FlashAttnFwdSm90INS1_25CollectiveMainloopFwdSm90ILi2EN4cute5tupleIJNS5_1CILi1EEES8_S8_EEENS6_IJNS7_ILi128EEESA_NS7_ILi256EEEEEELi256ENS_12float_e4m3_tEfNS_4arch4Sm90ELb0ELb0ELb0ELb0ELb1ELb0ELb0ELb1ELb0ELb1ELb1ELb0EEENS1_21CollectiveEpilogueFwdINS6_IJSA_SB_SA_EEES9_NS_10bfloat16_tESF_Li256ELb0ELb1ELb1ELb1EEENS1_19SingleTileSchedulerILb0ELb1ELb1ELi128EEEEEEEEEvNT_6ParamsE,"",@"SHT_CUDA_INFO"
	.sectionflags	@""
	.align	4


	//----- nvinfo : EIATTR_CUDA_API_VERSION
	.align		4
        /*0000*/ 	.byte	0x04, 0x37
        /*0002*/ 	.short	(.L_326 - .L_325)
.L_325:
        /*0004*/ 	.word	0x00000082


	//----- nvinfo : EIATTR_KPARAM_INFO
	.align		4
.L_326:
        /*0008*/ 	.byte	0x04, 0x17
        /*000a*/ 	.short	(.L_328 - .L_327)
.L_327:
        /*000c*/ 	.word	0x00000000
        /*0010*/ 	.short	0x0000
        /*0012*/ 	.short	0x0070
        /*0014*/ 	.byte	0x00, 0xf0, 0x01, 0x28


	//----- nvinfo : EIATTR_SPARSE_MMA_MASK
	.align		4
.L_328:
        /*0018*/ 	.byte	0x03, 0x50
        /*001a*/ 	.short	0x0000


	//----- nvinfo : EIATTR_MAXREG_COUNT
	.align		4
        /*001c*/ 	.byte	0x03, 0x1b
        /*001e*/ 	.short	0x00a8


	//----- nvinfo : EIATTR_NUM_BARRIERS
	.align		4
        /*0020*/ 	.byte	0x02, 0x4c
        /*0022*/ 	.byte	0x10
	.zero		1


	//----- nvinfo : EIATTR_EXTERNS
	.align		4
        /*0024*/ 	.byte	0x04, 0x0f
        /*0026*/ 	.short	(.L_330 - .L_329)


	//   ....[0]....
	.align		4
.L_329:
        /*0028*/ 	.word	index@(__assertfail)


	//----- nvinfo : EIATTR_ANNOTATIONS
	.align		4
.L_330:
        /*002c*/ 	.byte	0x04, 0x55
        /*002e*/ 	.short	(.L_332 - .L_331)


	//   ....[0]....
.L_331:
        /*0030*/ 	.word	0x00000001
        /*0034*/ 	.byte	0x70, 0xb2, 0x00, 0x00, 0x01, 0x00, 0x00, 0x00, 0x70, 0xb3, 0x00, 0x00, 0x01, 0x00, 0x00, 0x00
        /*0044*/ 	.byte	0xc0, 0xb3, 0x00, 0x00, 0x01, 0x00, 0x00, 0x00, 0xf0, 0xce, 0x00, 0x00, 0x01, 0x00, 0x00, 0x00
        /*0054*/ 	.byte	0x00, 0xcf, 0x00, 0x00, 0x01, 0x00, 0x00, 0x00, 0xe0, 0xcf, 0x00, 0x00, 0x01, 0x00, 0x00, 0x00
        /*0064*/ 	.byte	0xf0, 0xcf, 0x00, 0x00, 0x01, 0x00, 0x00, 0x00, 0x00, 0xd0, 0x00, 0x00, 0x01, 0x00, 0x00, 0x00
        /*0074*/ 	.byte	0x00, 0xdf, 0x00, 0x00, 0x01, 0x00, 0x00, 0x00, 0x30, 0xe0, 0x00, 0x00, 0x01, 0x00, 0x00, 0x00
        /*0084*/ 	.byte	0x20, 0xe2, 0x00, 0x00, 0x01, 0x00, 0x00, 0x00, 0x10, 0xe4, 0x00, 0x00, 0x01, 0x00, 0x00, 0x00
        /*0094*/ 	.byte	0xb0, 0xe9, 0x00, 0x00, 0x01, 0x00, 0x00, 0x00, 0xc0, 0xe9, 0x00, 0x00


	//----- nvinfo : EIATTR_MERCURY_ISA_VERSION
	.align		4
.L_332:
        /*00a0*/ 	.byte	0x03, 0x5f
        /*00a2*/ 	.short	0x0101


	//----- nvinfo : EIATTR_INT_WARP_WIDE_INSTR_OFFSETS
	.align		4
        /*00a4*/ 	.byte	0x04, 0x31
        /*00a6*/ 	.short	(.L_334 - .L_333)


	//   ....[0]....
.L_333:
        /*00a8*/ 	.word	0x000000c0


	//   ....[1]....
        /*00ac*/ 	.word	0x000000d0


	//   ....[2]....
        /*00b0*/ 	.word	0x00000170


	//----- nvinfo : EIATTR_COOP_GROUP_MASK_REGIDS
	.align		4
.L_334:
        /*00b4*/ 	.byte	0x04, 0x29
        /*00b6*/ 	.short	(.L_336 - .L_335)


	//   ....[0]....
.L_335:
        /*00b8*/ 	.word	0xffffffff


	//   ....[1]....
        /*00bc*/ 	.word	0xffffffff


	//   ....[2]....
        /*00c0*/ 	.word	0xffffffff


	//   ....[3]....
        /*00c4*/ 	.word	0xffffffff


	//   ....[4]....
        /*00c8*/ 	.word	0xffffffff


	//   ....[5]....
        /*00cc*/ 	.word	0xffffffff


	//   ....[6]....
        /*00d0*/ 	.word	0xffffffff


	//   ....[7]....
        /*00d4*/ 	.word	0xffffffff


	//   ....[8]....
        /*00d8*/ 	.word	0xffffffff


	//   ....[9]....
        /*00dc*/ 	.word	0xffffffff


	//   ....[10]....
        /*00e0*/ 	.word	0xffffffff


	//   ....[11]....
        /*00e4*/ 	.word	0xffffffff


	//   ....[12]....
        /*00e8*/ 	.word	0xffffffff


	//   ....[13]....
        /*00ec*/ 	.word	0xffffffff


	//   ....[14]....
        /*00f0*/ 	.word	0xffffffff


	//   ....[15]....
        /*00f4*/ 	.word	0xffffffff


	//   ....[16]....
        /*00f8*/ 	.word	0xffffffff


	//   ....[17]....
        /*00fc*/ 	.word	0xffffffff


	//   ....[18]....
        /*0100*/ 	.word	0xffffffff


	//   ....[19]....
        /*0104*/ 	.word	0xffffffff


	//   ....[20]....
        /*0108*/ 	.word	0xffffffff


	//   ....[21]....
        /*010c*/ 	.word	0xffffffff


	//   ....[22]....
        /*0110*/ 	.word	0xffffffff


	//   ....[23]....
        /*0114*/ 	.word	0xffffffff


	//   ....[24]....
        /*0118*/ 	.word	0xffffffff


	//   ....[25]....
        /*011c*/ 	.word	0xffffffff


	//   ....[26]....
        /*0120*/ 	.word	0xffffffff


	//   ....[27]....
        /*0124*/ 	.word	0xffffffff


	//   ....[28]....
        /*0128*/ 	.word	0xffffffff


	//   ....[29]....
        /*012c*/ 	.word	0xffffffff


	//   ....[30]....
        /*0130*/ 	.word	0xffffffff


	//   ....[31]....
        /*0134*/ 	.word	0xffffffff


	//   ....[32]....
        /*0138*/ 	.word	0xffffffff


	//   ....[33]....
        /*013c*/ 	.word	0xffffffff


	//   ....[34]....
        /*0140*/ 	.word	0xffffffff


	//   ....[35]....
        /*0144*/ 	.word	0xffffffff


	//   ....[36]....
        /*0148*/ 	.word	0xffffffff


	//   ....[37]....
        /*014c*/ 	.word	0xffffffff


	//   ....[38]....
        /*0150*/ 	.word	0xffffffff


	//   ....[39]....
        /*0154*/ 	.word	0xffffffff


	//   ....[40]....
        /*0158*/ 	.word	0xffffffff


	//   ....[41]....
        /*015c*/ 	.word	0xffffffff


	//   ....[42]....
        /*0160*/ 	.word	0xffffffff


	//   ....[43]....
        /*0164*/ 	.word	0xffffffff


	//   ....[44]....
        /*0168*/ 	.word	0xffffffff


	//   ....[45]....
        /*016c*/ 	.word	0xffffffff


	//   ....[46]....
        /*0170*/ 	.word	0xffffffff


	//   ....[47]....
        /*0174*/ 	.word	0xffffffff


	//   ....[48]....
        /*0178*/ 	.word	0xffffffff


	//   ....[49]....
        /*017c*/ 	.word	0xffffffff


	//   ....[50]....
        /*0180*/ 	.word	0xffffffff


	//   ....[51]....
        /*0184*/ 	.word	0xffffffff


	//   ....[52]....
        /*0188*/ 	.word	0xffffffff


	//   ....[53]....
        /*018c*/ 	.word	0xffffffff


	//   ....[54]....
        /*0190*/ 	.word	0xffffffff


	//   ....[55]....
        /*0194*/ 	.word	0xffffffff


	//   ....[56]....
        /*0198*/ 	.word	0xffffffff


	//   ....[57]....
        /*019c*/ 	.word	0xffffffff


	//   ....[58]....
        /*01a0*/ 	.word	0xffffffff


	//   ....[59]....
        /*01a4*/ 	.word	0xffffffff


	//   ....[60]....
        /*01a8*/ 	.word	0xffffffff


	//   ....[61]....
        /*01ac*/ 	.word	0xffffffff


	//   ....[62]....
        /*01b0*/ 	.word	0xffffffff


	//   ....[63]....
        /*01b4*/ 	.word	0xffffffff


	//   ....[64]....
        /*01b8*/ 	.word	0xffffffff


	//   ....[65]....
        /*01bc*/ 	.word	0xffffffff


	//   ....[66]....
        /*01c0*/ 	.word	0xffffffff


	//   ....[67]....
        /*01c4*/ 	.word	0xffffffff


	//   ....[68]....
        /*01c8*/ 	.word	0xffffffff


	//   ....[69]....
        /*01cc*/ 	.word	0xffffffff


	//   ....[70]....
        /*01d0*/ 	.word	0xffffffff


	//   ....[71]....
        /*01d4*/ 	.word	0xffffffff


	//   ....[72]....
        /*01d8*/ 	.word	0xffffffff


	//   ....[73]....
        /*01dc*/ 	.word	0xffffffff


	//   ....[74]....
        /*01e0*/ 	.word	0xffffffff


	//   ....[75]....
        /*01e4*/ 	.word	0xffffffff


	//   ....[76]....
        /*01e8*/ 	.word	0xffffffff


	//   ....[77]....
        /*01ec*/ 	.word	0xffffffff


	//   ....[78]....
        /*01f0*/ 	.word	0xffffffff


	//   ....[79]....
        /*01f4*/ 	.word	0xffffffff


	//   ....[80]....
        /*01f8*/ 	.word	0xffffffff


	//   ....[81]....
        /*01fc*/ 	.word	0xffffffff


	//   ....[82]....
        /*0200*/ 	.word	0xffffffff


	//   ....[83]....
        /*0204*/ 	.word	0xffffffff


	//   ....[84]....
        /*0208*/ 	.word	0xffffffff


	//   ....[85]....
        /*020c*/ 	.word	0xffffffff


	//   ....[86]....
        /*0210*/ 	.word	0xffffffff


	//   ....[87]....
        /*0214*/ 	.word	0xffffffff


	//   ....[88]....
        /*0218*/ 	.word	0xffffffff


	//   ....[89]....
        /*021c*/ 	.word	0xffffffff


	//   ....[90]....
        /*0220*/ 	.word	0xffffffff


	//   ....[91]....
        /*0224*/ 	.word	0xffffffff


	//   ....[92]....
        /*0228*/ 	.word	0xffffffff


	//   ....[93]....
        /*022c*/ 	.word	0xffffffff


	//   ....[94]....
        /*0230*/ 	.word	0xffffffff


	//   ....[95]....
        /*0234*/ 	.word	0xffffffff


	//   ....[96]....
        /*0238*/ 	.word	0xffffffff


	//   ....[97]....
        /*023c*/ 	.word	0xffffffff


	//   ....[98]....
        /*0240*/ 	.word	0xffffffff


	//   ....[99]....
        /*0244*/ 	.word	0xffffffff


	//   ....[100]....
        /*0248*/ 	.word	0xffffffff


	//   ....[101]....
        /*024c*/ 	.word	0xffffffff


	//   ....[102]....
        /*0250*/ 	.word	0xffffffff


	//   ....[103]....
        /*0254*/ 	.word	0xffffffff


	//   ....[104]....
        /*0258*/ 	.word	0xffffffff


	//   ....[105]....
        /*025c*/ 	.word	0xffffffff


	//   ....[106]....
        /*0260*/ 	.word	0xffffffff


	//   ....[107]....
        /*0264*/ 	.word	0xffffffff


	//   ....[108]....
        /*0268*/ 	.word	0xffffffff


	//   ....[109]....
        /*026c*/ 	.word	0xffffffff


	//   ....[110]....
        /*0270*/ 	.word	0xffffffff


	//   ....[111]....
        /*0274*/ 	.word	0xffffffff


	//   ....[112]....
        /*0278*/ 	.word	0xffffffff


	//   ....[113]....
        /*027c*/ 	.word	0xffffffff


	//   ....[114]....
        /*0280*/ 	.word	0xffffffff


	//   ....[115]....
        /*0284*/ 	.word	0xffffffff


	//   ....[116]....
        /*0288*/ 	.word	0xffffffff


	//   ....[117]....
        /*028c*/ 	.word	0xffffffff


	//   ....[118]....
        /*0290*/ 	.word	0xffffffff


	//   ....[119]....
        /*0294*/ 	.word	0xffffffff


	//   ....[120]....
        /*0298*/ 	.word	0xffffffff


	//   ....[121]....
        /*029c*/ 	.word	0xffffffff


	//   ....[122]....
        /*02a0*/ 	.word	0xffffffff


	//   ....[123]....
        /*02a4*/ 	.word	0xffffffff


	//   ....[124]....
        /*02a8*/ 	.word	0xffffffff


	//   ....[125]....
        /*02ac*/ 	.word	0xffffffff


	//   ....[126]....
        /*02b0*/ 	.word	0xffffffff


	//   ....[127]....
        /*02b4*/ 	.word	0xffffffff


	//   ....[128]....
        /*02b8*/ 	.word	0xffffffff


	//   ....[129]....
        /*02bc*/ 	.word	0xffffffff


	//   ....[130]....
        /*02c0*/ 	.word	0xffffffff


	//   ....[131]....
        /*02c4*/ 	.word	0xffffffff


	//   ....[132]....
        /*02c8*/ 	.word	0xffffffff


	//   ....[133]....
        /*02cc*/ 	.word	0xffffffff


	//   ....[134]....
        /*02d0*/ 	.word	0xffffffff


	//   ....[135]....
        /*02d4*/ 	.word	0xffffffff


	//   ....[136]....
        /*02d8*/ 	.word	0xffffffff


	//   ....[137]....
        /*02dc*/ 	.word	0xffffffff


	//   ....[138]....
        /*02e0*/ 	.word	0xffffffff


	//   ....[139]....
        /*02e4*/ 	.word	0xffffffff


	//   ....[140]....
        /*02e8*/ 	.word	0xffffffff


	//   ....[141]....
        /*02ec*/ 	.word	0xffffffff


	//   ....[142]....
        /*02f0*/ 	.word	0xffffffff


	//   ....[143]....
        /*02f4*/ 	.word	0xffffffff


	//   ....[144]....
        /*02f8*/ 	.word	0xffffffff


	//   ....[145]....
        /*02fc*/ 	.word	0xffffffff


	//   ....[146]....
        /*0300*/ 	.word	0xffffffff


	//   ....[147]....
        /*0304*/ 	.word	0xffffffff


	//   ....[148]....
        /*0308*/ 	.word	0xffffffff


	//   ....[149]....
        /*030c*/ 	.word	0xffffffff


	//   ....[150]....
        /*0310*/ 	.word	0xffffffff


	//   ....[151]....
        /*0314*/ 	.word	0xffffffff


	//   ....[152]....
        /*0318*/ 	.word	0xffffffff


	//   ....[153]....
        /*031c*/ 	.word	0xffffffff


	//   ....[154]....
        /*0320*/ 	.word	0xffffffff


	//   ....[155]....
        /*0324*/ 	.word	0xffffffff


	//   ....[156]....
        /*0328*/ 	.word	0xffffffff


	//   ....[157]....
        /*032c*/ 	.word	0xffffffff


	//   ....[158]....
        /*0330*/ 	.word	0xffffffff


	//   ....[159]....
        /*0334*/ 	.word	0xffffffff


	//   ....[160]....
        /*0338*/ 	.word	0xffffffff


	//   ....[161]....
        /*033c*/ 	.word	0xffffffff


	//   ....[162]....
        /*0340*/ 	.word	0xffffffff


	//   ....[163]....
        /*0344*/ 	.word	0xffffffff


	//   ....[164]....
        /*0348*/ 	.word	0xffffffff


	//   ....[165]....
        /*034c*/ 	.word	0xffffffff


	//   ....[166]....
        /*0350*/ 	.word	0xffffffff


	//   ....[167]....
        /*0354*/ 	.word	0xffffffff


	//   ....[168]....
        /*0358*/ 	.word	0xffffffff


	//   ....[169]....
        /*035c*/ 	.word	0xffffffff


	//   ....[170]....
        /*0360*/ 	.word	0xffffffff


	//   ....[171]....
        /*0364*/ 	.word	0xffffffff


	//   ....[172]....
        /*0368*/ 	.word	0xffffffff


	//   ....[173]....
        /*036c*/ 	.word	0xffffffff


	//   ....[174]....
        /*0370*/ 	.word	0xffffffff


	//   ....[175]....
        /*0374*/ 	.word	0xffffffff


	//   ....[176]....
        /*0378*/ 	.word	0xffffffff


	//   ....[177]....
        /*037c*/ 	.word	0xffffffff


	//   ....[178]....
        /*0380*/ 	.word	0xffffffff


	//   ....[179]....
        /*0384*/ 	.word	0xffffffff


	//   ....[180]....
        /*0388*/ 	.word	0xffffffff


	//   ....[181]....
        /*038c*/ 	.word	0xffffffff


	//   ....[182]....
        /*0390*/ 	.word	0xffffffff


	//   ....[183]....
        /*0394*/ 	.word	0xffffffff


	//   ....[184]....
        /*0398*/ 	.word	0xffffffff


	//   ....[185]....
        /*039c*/ 	.word	0xffffffff


	//   ....[186]....
        /*03a0*/ 	.word	0xffffffff


	//   ....[187]....
        /*03a4*/ 	.word	0xffffffff


	//   ....[188]....
        /*03a8*/ 	.word	0xffffffff


	//   ....[189]....
        /*03ac*/ 	.word	0xffffffff


	//   ....[190]....
        /*03b0*/ 	.word	0xffffffff


	//   ....[191]....
        /*03b4*/ 	.word	0xffffffff


	//   ....[192]....
        /*03b8*/ 	.word	0xffffffff


	//   ....[193]....
        /*03bc*/ 	.word	0xffffffff


	//   ....[194]....
        /*03c0*/ 	.word	0xffffffff


	//   ....[195]....
        /*03c4*/ 	.word	0xffffffff


	//   ....[196]....
        /*03c8*/ 	.word	0xffffffff


	//   ....[197]....
        /*03cc*/ 	.word	0xffffffff


	//   ....[198]....
        /*03d0*/ 	.word	0xffffffff


	//   ....[199]....
        /*03d4*/ 	.word	0xffffffff


	//   ....[200]....
        /*03d8*/ 	.word	0xffffffff


	//   ....[201]....
        /*03dc*/ 	.word	0xffffffff


	//   ....[202]....
        /*03e0*/ 	.word	0xffffffff


	//   ....[203]....
        /*03e4*/ 	.word	0xffffffff


	//   ....[204]....
        /*03e8*/ 	.word	0xffffffff


	//   ....[205]....
        /*03ec*/ 	.word	0xffffffff


	//   ....[206]....
        /*03f0*/ 	.word	0xffffffff


	//   ....[207]....
        /*03f4*/ 	.word	0xffffffff


	//   ....[208]....
        /*03f8*/ 	.word	0xffffffff


	//   ....[209]....
        /*03fc*/ 	.word	0xffffffff


	//   ....[210]....
        /*0400*/ 	.word	0xffffffff


	//   ....[211]....
        /*0404*/ 	.word	0xffffffff


	//   ....[212]....
        /*0408*/ 	.word	0xffffffff


	//   ....[213]....
        /*040c*/ 	.word	0xffffffff


	//   ....[214]....
        /*0410*/ 	.word	0xffffffff


	//   ....[215]....
        /*0414*/ 	.word	0xffffffff


	//   ....[216]....
        /*0418*/ 	.word	0xffffffff


	//   ....[217]....
        /*041c*/ 	.word	0xffffffff


	//   ....[218]....
        /*0420*/ 	.word	0xffffffff


	//   ....[219]....
        /*0424*/ 	.word	0xffffffff


	//   ....[220]....
        /*0428*/ 	.word	0xffffffff


	//   ....[221]....
        /*042c*/ 	.word	0xffffffff


	//   ....[222]....
        /*0430*/ 	.word	0xffffffff


	//   ....[223]....
        /*0434*/ 	.word	0xffffffff


	//   ....[224]....
        /*0438*/ 	.word	0xffffffff


	//   ....[225]....
        /*043c*/ 	.word	0xffffffff


	//   ....[226]....
        /*0440*/ 	.word	0xffffffff


	//   ....[227]....
        /*0444*/ 	.word	0xffffffff


	//   ....[228]....
        /*0448*/ 	.word	0xffffffff


	//   ....[229]....
        /*044c*/ 	.word	0xffffffff


	//   ....[230]....
        /*0450*/ 	.word	0xffffffff


	//   ....[231]....
        /*0454*/ 	.word	0xffffffff


	//   ....[232]....
        /*0458*/ 	.word	0xffffffff


	//   ....[233]....
        /*045c*/ 	.word	0xffffffff


	//   ....[234]....
        /*0460*/ 	.word	0xffffffff


	//   ....[235]....
        /*0464*/ 	.word	0xffffffff


	//   ....[236]....
        /*0468*/ 	.word	0xffffffff


	//   ....[237]....
        /*046c*/ 	.word	0x0500000f


	//   ....[238]....
        /*0470*/ 	.word	0x0500000f


	//   ....[239]....
        /*0474*/ 	.word	0x0500000f


	//   ....[240]....
        /*0478*/ 	.word	0x0500000f


	//   ....[241]....
        /*047c*/ 	.word	0x0500000f


	//   ....[242]....
        /*0480*/ 	.word	0x0500000f


	//   ....[243]....
        /*0484*/ 	.word	0x0500000f


	//   ....[244]....
        /*0488*/ 	.word	0x0500000f


	//   ....[245]....
        /*048c*/ 	.word	0x0500000f


	//   ....[246]....
        /*0490*/ 	.word	0x0500000f


	//   ....[247]....
        /*0494*/ 	.word	0x0500000f


	//   ....[248]....
        /*0498*/ 	.word	0x0500000f


	//   ....[249]....
        /*049c*/ 	.word	0x0500000f


	//   ....[250]....
        /*04a0*/ 	.word	0x0500000f


	//   ....[251]....
        /*04a4*/ 	.word	0x0500000f


	//   ....[252]....
        /*04a8*/ 	.word	0x0500000f


	//   ....[253]....
        /*04ac*/ 	.word	0x0500000f


	//   ....[254]....
        /*04b0*/ 	.word	0x0500000f


	//   ....[255]....
        /*04b4*/ 	.word	0x0500000f


	//   ....[0]....
        /*04b8*/ 	.word	0x0500000f


	//   ....[1]....
        /*04bc*/ 	.word	0x0500000f


	//   ....[2]....
        /*04c0*/ 	.word	0x0500000f


	//   ....[3]....
        /*04c4*/ 	.word	0x0500000f


	//   ....[4]....
        /*04c8*/ 	.word	0x0500000f


	//   ....[5]....
        /*04cc*/ 	.word	0x0500000f


	//   ....[6]....
        /*04d0*/ 	.word	0x0500000f


	//   ....[7]....
        /*04d4*/ 	.word	0x0500000f


	//   ....[8]....
        /*04d8*/ 	.word	0x0500000f


	//   ....[9]....
        /*04dc*/ 	.word	0x0500000f


	//   ....[10]....
        /*04e0*/ 	.word	0x0500000f


	//   ....[11]....
        /*04e4*/ 	.word	0x0500000f


	//   ....[12]....
        /*04e8*/ 	.word	0x0500000f


	//   ....[13]....
        /*04ec*/ 	.word	0x0500000f


	//   ....[14]....
        /*04f0*/ 	.word	0x0500000f


	//   ....[15]....
        /*04f4*/ 	.word	0x0500000f


	//   ....[16]....
        /*04f8*/ 	.word	0x0500000f


	//   ....[17]....
        /*04fc*/ 	.word	0x0500000f


	//   ....[18]....
        /*0500*/ 	.word	0x0500000f


	//   ....[19]....
        /*0504*/ 	.word	0x0500000f


	//   ....[20]....
        /*0508*/ 	.word	0x0500000f


	//   ....[21]....
        /*050c*/ 	.word	0x0500000f


	//   ....[22]....
        /*0510*/ 	.word	0x0500000f


	//   ....[23]....
        /*0514*/ 	.word	0x0500000f


	//   ....[24]....
        /*0518*/ 	.word	0x0500000f


	//   ....[25]....
        /*051c*/ 	.word	0x0500000f


	//   ....[26]....
        /*0520*/ 	.word	0x0500000f


	//   ....[27]....
        /*0524*/ 	.word	0x0500000f


	//   ....[28]....
        /*0528*/ 	.word	0x0500000f


	//   ....[29]....
        /*052c*/ 	.word	0x0500000f


	//   ....[30]....
        /*0530*/ 	.word	0x0500000f


	//   ....[31]....
        /*0534*/ 	.word	0x0500000f


	//   ....[32]....
        /*0538*/ 	.word	0x0500000f


	//   ....[33]....
        /*053c*/ 	.word	0x0500000f


	//   ....[34]....
        /*0540*/ 	.word	0x0500000f


	//   ....[35]....
        /*0544*/ 	.word	0x0500000f


	//   ....[36]....
        /*0548*/ 	.word	0x0500000f


	//   ....[37]....
        /*054c*/ 	.word	0x0500000f


	//   ....[38]....
        /*0550*/ 	.word	0x0500000f


	//   ....[39]....
        /*0554*/ 	.word	0x0500000f


	//   ....[40]....
        /*0558*/ 	.word	0x0500000f


	//   ....[41]....
        /*055c*/ 	.word	0x0500000f


	//   ....[42]....
        /*0560*/ 	.word	0x0500000f


	//   ....[43]....
        /*0564*/ 	.word	0x0500000f


	//   ....[44]....
        /*0568*/ 	.word	0x0500000f


	//   ....[45]....
        /*056c*/ 	.word	0x0500000f


	//   ....[46]....
        /*0570*/ 	.word	0x0500000f


	//   ....[47]....
        /*0574*/ 	.word	0x0500000f


	//   ....[48]....
        /*0578*/ 	.word	0x0500000f


	//   ....[49]....
        /*057c*/ 	.word	0x0500000f


	//   ....[50]....
        /*0580*/ 	.word	0x0500000f


	//   ....[51]....
        /*0584*/ 	.word	0x0500000f


	//   ....[52]....
        /*0588*/ 	.word	0x0500000f


	//   ....[53]....
        /*058c*/ 	.word	0x0500000f


	//   ....[54]....
        /*0590*/ 	.word	0x0500000f


	//   ....[55]....
        /*0594*/ 	.word	0x0500000f


	//   ....[56]....
        /*0598*/ 	.word	0x0500000f


	//   ....[57]....
        /*059c*/ 	.word	0x0500000f


	//   ....[58]....
        /*05a0*/ 	.word	0x0500000f


	//   ....[59]....
        /*05a4*/ 	.word	0x0500000f


	//   ....[60]....
        /*05a8*/ 	.word	0x0500000f


	//   ....[61]....
        /*05ac*/ 	.word	0x0500000f


	//----- nvinfo : EIATTR_COOP_GROUP_INSTR_OFFSETS
	.align		4
.L_336:
        /*05b0*/ 	.byte	0x04, 0x28
        /*05b2*/ 	.short	(.L_338 - .L_337)


	//   ....[0]....
.L_337:
        /*05b4*/ 	.word	0x00000080


	//   ....[1]....
        /*05b8*/ 	.word	0x00000090


	//   ....[2]....
        /*05bc*/ 	.word	0x000002d0


	//   ....[3]....
        /*05c0*/ 	.word	0x00000430


	//   ....[4]....
        /*05c4*/ 	.word	0x00000550


	//   ....[5]....
        /*05c8*/ 	.word	0x000006b0


	//   ....[6]....
        /*05cc*/ 	.word	0x00001560


	//   ....[7]....
        /*05d0*/ 	.word	0x000024c0


	//   ....[8]....
        /*05d4*/ 	.word	0x000025c0


	//   ....[9]....
        /*05d8*/ 	.word	0x00002b30


	//   ....[10]....
        /*05dc*/ 	.word	0x00002bb0


	//   ....[11]....
        /*05e0*/ 	.word	0x00004030


	//   ....[12]....
        /*05e4*/ 	.word	0x00004050


	//   ....[13]....
        /*05e8*/ 	.word	0x000047f0


	//   ....[14]....
        /*05ec*/ 	.word	0x000049c0


	//   ....[15]....
        /*05f0*/ 	.word	0x00005d80


	//   ....[16]....
        /*05f4*/ 	.word	0x00005d90


	//   ....[17]....
        /*05f8*/ 	.word	0x00005df0


	//   ....[18]....
        /*05fc*/ 	.word	0x00005e00


	//   ....[19]....
        /*0600*/ 	.word	0x00007380


	//   ....[20]....
        /*0604*/ 	.word	0x000073b0


	//   ....[21]....
        /*0608*/ 	.word	0x000073d0


	//   ....[22]....
        /*060c*/ 	.word	0x000073e0


	//   ....[23]....
        /*0610*/ 	.word	0x000073f0


	//   ....[24]....
        /*0614*/ 	.word	0x00007400


	//   ....[25]....
        /*0618*/ 	.word	0x00007410


	//   ....[26]....
        /*061c*/ 	.word	0x00007420


	//   ....[27]....
        /*0620*/ 	.word	0x00007440


	//   ....[28]....
        /*0624*/ 	.word	0x00007450


	//   ....[29]....
        /*0628*/ 	.word	0x00007460


	//   ....[30]....
        /*062c*/ 	.word	0x00007470


	//   ....[31]....
        /*0630*/ 	.word	0x00007480


	//   ....[32]....
        /*0634*/ 	.word	0x00007490


	//   ....[33]....
        /*0638*/ 	.word	0x000074a0


	//   ....[34]....
        /*063c*/ 	.word	0x000074b0


	//   ....[35]....
        /*0640*/ 	.word	0x000074c0


	//   ....[36]....
        /*0644*/ 	.word	0x000074d0


	//   ....[37]....
        /*0648*/ 	.word	0x000074e0


	//   ....[38]....
        /*064c*/ 	.word	0x000074f0


	//   ....[39]....
        /*0650*/ 	.word	0x00007500


	//   ....[40]....
        /*0654*/ 	.word	0x00007510


	//   ....[41]....
        /*0658*/ 	.word	0x00007520


	//   ....[42]....
        /*065c*/ 	.word	0x00007530


	//   ....[43]....
        /*0660*/ 	.word	0x00007540


	//   ....[44]....
        /*0664*/ 	.word	0x00007550


	//   ....[45]....
        /*0668*/ 	.word	0x00007560


	//   ....[46]....
        /*066c*/ 	.word	0x00007570


	//   ....[47]....
        /*0670*/ 	.word	0x00007580


	//   ....[48]....
        /*0674*/ 	.word	0x00007590


	//   ....[49]....
        /*0678*/ 	.word	0x000075a0


	//   ....[50]....
        /*067c*/ 	.word	0x000075b0


	//   ....[51]....
        /*0680*/ 	.word	0x000075c0


	//   ....[52]....
        /*0684*/ 	.word	0x000075d0


	//   ....[53]....
        /*0688*/ 	.word	0x000075e0


	//   ....[54]....
        /*068c*/ 	.word	0x000075f0


	//   ....[55]....
        /*0690*/ 	.word	0x00007600


	//   ....[56]....
        /*0694*/ 	.word	0x00007610


	//   ....[57]....
        /*0698*/ 	.word	0x00007620


	//   ....[58]....
        /*069c*/ 	.word	0x00007630


	//   ....[59]....
        /*06a0*/ 	.word	0x00007640


	//   ....[60]....
        /*06a4*/ 	.word	0x00007650


	//   ....[61]....
        /*06a8*/ 	.word	0x00007660


	//   ....[62]....
        /*06ac*/ 	.word	0x00007670


	//   ....[63]....
        /*06b0*/ 	.word	0x00007680


	//   ....[64]....
        /*06b4*/ 	.word	0x00007690


	//   ....[65]....
        /*06b8*/ 	.word	0x000076a0


	//   ....[66]....
        /*06bc*/ 	.word	0x000076b0


	//   ....[67]....
        /*06c0*/ 	.word	0x000076c0


	//   ....[68]....
        /*06c4*/ 	.word	0x000076d0


	//   ....[69]....
        /*06c8*/ 	.word	0x000076e0


	//   ....[70]....
        /*06cc*/ 	.word	0x000076f0


	//   ....[71]....
        /*06d0*/ 	.word	0x00007700


	//   ....[72]....
        /*06d4*/ 	.word	0x00007710


	//   ....[73]....
        /*06d8*/ 	.word	0x00007720


	//   ....[74]....
        /*06dc*/ 	.word	0x00007730


	//   ....[75]....
        /*06e0*/ 	.word	0x00007740


	//   ....[76]....
        /*06e4*/ 	.word	0x00007750


	//   ....[77]....
        /*06e8*/ 	.word	0x00007760


	//   ....[78]....
        /*06ec*/ 	.word	0x00007770


	//   ....[79]....
        /*06f0*/ 	.word	0x00007780


	//   ....[80]....
        /*06f4*/ 	.word	0x00007790


	//   ....[81]....
        /*06f8*/ 	.word	0x000077a0


	//   ....[82]....
        /*06fc*/ 	.word	0x000077b0


	//   ....[83]....
        /*0700*/ 	.word	0x000077c0


	//   ....[84]....
        /*0704*/ 	.word	0x000077d0


	//   ....[85]....
        /*0708*/ 	.word	0x000077e0


	//   ....[86]....
        /*070c*/ 	.word	0x000077f0


	//   ....[87]....
        /*0710*/ 	.word	0x00007800


	//   ....[88]....
        /*0714*/ 	.word	0x00007810


	//   ....[89]....
        /*0718*/ 	.word	0x00007820


	//   ....[90]....
        /*071c*/ 	.word	0x00007830


	//   ....[91]....
        /*0720*/ 	.word	0x00007840


	//   ....[92]....
        /*0724*/ 	.word	0x00007850


	//   ....[93]....
        /*0728*/ 	.word	0x00007860


	//   ....[94]....
        /*072c*/ 	.word	0x00007870


	//   ....[95]....
        /*0730*/ 	.word	0x00007880


	//   ....[96]....
        /*0734*/ 	.word	0x000078a0


	//   ....[97]....
        /*0738*/ 	.word	0x000078b0


	//   ....[98]....
        /*073c*/ 	.word	0x000078c0


	//   ....[99]....
        /*0740*/ 	.word	0x000078d0


	//   ....[100]....
        /*0744*/ 	.word	0x000078e0


	//   ....[101]....
        /*0748*/ 	.word	0x000078f0


	//   ....[102]....
        /*074c*/ 	.word	0x00007910


	//   ....[103]....
        /*0750*/ 	.word	0x00007920


	//   ....[104]....
        /*0754*/ 	.word	0x00007930


	//   ....[105]....
        /*0758*/ 	.word	0x00007940


	//   ....[106]....
        /*075c*/ 	.word	0x00007970


	//   ....[107]....
        /*0760*/ 	.word	0x00007990


	//   ....[108]....
        /*0764*/ 	.word	0x000079a0


	//   ....[109]....
        /*0768*/ 	.word	0x000079b0


	//   ....[110]....
        /*076c*/ 	.word	0x000079d0


	//   ....[111]....
        /*0770*/ 	.word	0x000079e0


	//   ....[112]....
        /*0774*/ 	.word	0x00007a00


	//   ....[113]....
        /*0778*/ 	.word	0x00007a20


	//   ....[114]....
        /*077c*/ 	.word	0x00007a40


	//   ....[115]....
        /*0780*/ 	.word	0x00007a70


	//   ....[116]....
        /*0784*/ 	.word	0x00007aa0


	//   ....[117]....
        /*0788*/ 	.word	0x00007ad0


	//   ....[118]....
        /*078c*/ 	.word	0x00007b00


	//   ....[119]....
        /*0790*/ 	.word	0x00007b30


	//   ....[120]....
        /*0794*/ 	.word	0x00007b60


	//   ....[121]....
        /*0798*/ 	.word	0x00007b90


	//   ....[122]....
        /*079c*/ 	.word	0x00007bc0


	//   ....[123]....
        /*07a0*/ 	.word	0x00007c00


	//   ....[124]....
        /*07a4*/ 	.word	0x00007c30


	//   ....[125]....
        /*07a8*/ 	.word	0x00007c60


	//   ....[126]....
        /*07ac*/ 	.word	0x00007c90


	//   ....[127]....
        /*07b0*/ 	.word	0x00007cc0


	//   ....[128]....
        /*07b4*/ 	.word	0x00007d00


	//   ....[129]....
        /*07b8*/ 	.word	0x00007d30


	//   ....[130]....
        /*07bc*/ 	.word	0x00007d70


	//   ....[131]....
        /*07c0*/ 	.word	0x00007da0


	//   ....[132]....
        /*07c4*/ 	.word	0x00007dd0


	//   ....[133]....
        /*07c8*/ 	.word	0x00007e10


	//   ....[134]....
        /*07cc*/ 	.word	0x00007e50


	//   ....[135]....
        /*07d0*/ 	.word	0x00007ed0


	//   ....[136]....
        /*07d4*/ 	.word	0x00007f30


	//   ....[137]....
        /*07d8*/ 	.word	0x00007f80


	//   ....[138]....
        /*07dc*/ 	.word	0x00007fc0


	//   ....[139]....
        /*07e0*/ 	.word	0x00008000


	//   ....[140]....
        /*07e4*/ 	.word	0x00008040


	//   ....[141]....
        /*07e8*/ 	.word	0x000080e0


	//   ....[142]....
        /*07ec*/ 	.word	0x00008110


	//   ....[143]....
        /*07f0*/ 	.word	0x00008150


	//   ....[144]....
        /*07f4*/ 	.word	0x00008180


	//   ....[145]....
        /*07f8*/ 	.word	0x000081d0


	//   ....[146]....
        /*07fc*/ 	.word	0x00008250


	//   ....[147]....
        /*0800*/ 	.word	0x00008500


	//   ....[148]....
        /*0804*/ 	.word	0x00008550


	//   ....[149]....
        /*0808*/ 	.word	0x00008590


	//   ....[150]....
        /*080c*/ 	.word	0x000085d0


	//   ....[151]....
        /*0810*/ 	.word	0x00008600


	//   ....[152]....
        /*0814*/ 	.word	0x00008630


	//   ....[153]....
        /*0818*/ 	.word	0x000093b0


	//   ....[154]....
        /*081c*/ 	.word	0x000093e0


	//   ....[155]....
        /*0820*/ 	.word	0x0000a530


	//   ....[156]....
        /*0824*/ 	.word	0x0000b780


	//   ....[157]....
        /*0828*/ 	.word	0x0000b7c0


	//   ....[158]....
        /*082c*/ 	.word	0x0000b860


	//   ....[159]....
        /*0830*/ 	.word	0x0000b8d0


	//   ....[160]....
        /*0834*/ 	.word	0x0000b8f0


	//   ....[161]....
        /*0838*/ 	.word	0x0000b950


	//   ....[162]....
        /*083c*/ 	.word	0x0000b970


	//   ....[163]....
        /*0840*/ 	.word	0x0000b9d0


	//   ....[164]....
        /*0844*/ 	.word	0x0000b9f0


	//   ....[165]....
        /*0848*/ 	.word	0x0000ba50


	//   ....[166]....
        /*084c*/ 	.word	0x0000ba70


	//   ....[167]....
        /*0850*/ 	.word	0x0000bad0


	//   ....[168]....
        /*0854*/ 	.word	0x0000baf0


	//   ....[169]....
        /*0858*/ 	.word	0x0000bb50


	//   ....[170]....
        /*085c*/ 	.word	0x0000bb70


	//   ....[171]....
        /*0860*/ 	.word	0x0000bb80


	//   ....[172]....
        /*0864*/ 	.word	0x0000bf20


	//   ....[173]....
        /*0868*/ 	.word	0x0000bf50


	//   ....[174]....
        /*086c*/ 	.word	0x0000bfe0


	//   ....[175]....
        /*0870*/ 	.word	0x0000c020


	//   ....[176]....
        /*0874*/ 	.word	0x0000c050


	//   ....[177]....
        /*0878*/ 	.word	0x0000c080


	//   ....[178]....
        /*087c*/ 	.word	0x0000c0e0


	//   ....[179]....
        /*0880*/ 	.word	0x0000c110


	//   ....[180]....
        /*0884*/ 	.word	0x0000c170


	//   ....[181]....
        /*0888*/ 	.word	0x0000c1a0


	//   ....[182]....
        /*088c*/ 	.word	0x0000c200


	//   ....[183]....
        /*0890*/ 	.word	0x0000c220


	//   ....[184]....
        /*0894*/ 	.word	0x0000c260


	//   ....[185]....
        /*0898*/ 	.word	0x0000c280


	//   ....[186]....
        /*089c*/ 	.word	0x0000c310


	//   ....[187]....
        /*08a0*/ 	.word	0x0000c340


	//   ....[188]....
        /*08a4*/ 	.word	0x0000c8c0


	//   ....[189]....
        /*08a8*/ 	.word	0x0000c8f0


	//   ....[190]....
        /*08ac*/ 	.word	0x0000c910


	//   ....[191]....
        /*08b0*/ 	.word	0x0000c970


	//   ....[192]....
        /*08b4*/ 	.word	0x0000c9f0


	//   ....[193]....
        /*08b8*/ 	.word	0x0000ca10


	//   ....[194]....
        /*08bc*/ 	.word	0x0000ca90


	//   ....[195]....
        /*08c0*/ 	.word	0x0000cab0


	//   ....[196]....
        /*08c4*/ 	.word	0x0000cb30


	//   ....[197]....
        /*08c8*/ 	.word	0x0000cb50


	//   ....[198]....
        /*08cc*/ 	.word	0x0000cbd0


	//   ....[199]....
        /*08d0*/ 	.word	0x0000cbf0


	//   ....[200]....
        /*08d4*/ 	.word	0x0000cc70


	//   ....[201]....
        /*08d8*/ 	.word	0x0000cc90


	//   ....[202]....
        /*08dc*/ 	.word	0x0000cd10


	//   ....[203]....
        /*08e0*/ 	.word	0x0000cd40


	//   ....[204]....
        /*08e4*/ 	.word	0x0000d410


	//   ....[205]....
        /*08e8*/ 	.word	0x0000d430


	//   ....[206]....
        /*08ec*/ 	.word	0x0000d450


	//   ....[207]....
        /*08f0*/ 	.word	0x0000d490


	//   ....[208]....
        /*08f4*/ 	.word	0x0000d4b0


	//   ....[209]....
        /*08f8*/ 	.word	0x0000d4f0


	//   ....[210]....
        /*08fc*/ 	.word	0x0000d510


	//   ....[211]....
        /*0900*/ 	.word	0x0000d550


	//   ....[212]....
        /*0904*/ 	.word	0x0000d570


	//   ....[213]....
        /*0908*/ 	.word	0x0000d5b0


	//   ....[214]....
        /*090c*/ 	.word	0x0000d5d0


	//   ....[215]....
        /*0910*/ 	.word	0x0000d610


	//   ....[216]....
        /*0914*/ 	.word	0x0000d630


	//   ....[217]....
        /*0918*/ 	.word	0x0000d670


	//   ....[218]....
        /*091c*/ 	.word	0x0000d690


	//   ....[219]....
        /*0920*/ 	.word	0x0000d6a0


	//   ....[220]....
        /*0924*/ 	.word	0x0000d9d0


	//   ....[221]....
        /*0928*/ 	.word	0x0000d9f0


	//   ....[222]....
        /*092c*/ 	.word	0x0000da10


	//   ....[223]....
        /*0930*/ 	.word	0x0000da20


	//   ....[224]....
        /*0934*/ 	.word	0x0000da30


	//   ....[225]....
        /*0938*/ 	.word	0x0000da40


	//   ....[226]....
        /*093c*/ 	.word	0x0000da60


	//   ....[227]....
        /*0940*/ 	.word	0x0000dab0


	//   ....[228]....
        /*0944*/ 	.word	0x0000dad0


	//   ....[229]....
        /*0948*/ 	.word	0x0000db10


	//   ....[230]....
        /*094c*/ 	.word	0x0000db30


	//   ....[231]....
        /*0950*/ 	.word	0x0000db70


	//   ....[232]....
        /*0954*/ 	.word	0x0000db90


	//   ....[233]....
        /*0958*/ 	.word	0x0000dbe0


	//   ....[234]....
        /*095c*/ 	.word	0x0000dc10


	//   ....[235]....
        /*0960*/ 	.word	0x0000dc30


	//   ....[236]....
        /*0964*/ 	.word	0x0000f360


	//   ....[237]....
        /*0968*/ 	.word	0x0000f880


	//   ....[238]....
        /*096c*/ 	.word	0x0000f960


	//   ....[239]....
        /*0970*/ 	.word	0x0000fa50


	//   ....[240]....
        /*0974*/ 	.word	0x0000fb00


	//   ....[241]....
        /*0978*/ 	.word	0x0000fbd0


	//   ....[242]....
        /*097c*/ 	.word	0x0000fc30


	//   ....[243]....
        /*0980*/ 	.word	0x0000fd00


	//   ....[244]....
        /*0984*/ 	.word	0x0000fd60


	//   ....[245]....
        /*0988*/ 	.word	0x0000fe30


	//   ....[246]....
        /*098c*/ 	.word	0x0000fe90


	//   ....[247]....
        /*0990*/ 	.word	0x0000ff60


	//   ....[248]....
        /*0994*/ 	.word	0x0000ffc0


	//   ....[249]....
        /*0998*/ 	.word	0x00010090


	//   ....[250]....
        /*099c*/ 	.word	0x000100f0


	//   ....[251]....
        /*09a0*/ 	.word	0x000101c0


	//   ....[252]....
        /*09a4*/ 	.word	0x00010220


	//   ....[253]....
        /*09a8*/ 	.word	0x000102e0


	//   ....[254]....
        /*09ac*/ 	.word	0x00010460


	//   ....[255]....
        /*09b0*/ 	.word	0x000104f0


	//   ....[0]....
        /*09b4*/ 	.word	0x000105e0


	//   ....[1]....
        /*09b8*/ 	.word	0x00010630


	//   ....[2]....
        /*09bc*/ 	.word	0x00010730


	//   ....[3]....
        /*09c0*/ 	.word	0x00010780


	//   ....[4]....
        /*09c4*/ 	.word	0x00010880


	//   ....[5]....
        /*09c8*/ 	.word	0x000108d0


	//   ....[6]....
        /*09cc*/ 	.word	0x000109b0


	//   ....[7]....
        /*09d0*/ 	.word	0x00010a50


	//   ....[8]....
        /*09d4*/ 	.word	0x00010ac0


	//   ....[9]....
        /*09d8*/ 	.word	0x00010b80


	//   ....[10]....
        /*09dc*/ 	.word	0x00010be0


	//   ....[11]....
        /*09e0*/ 	.word	0x00010cb0


	//   ....[12]....
        /*09e4*/ 	.word	0x00010d20


	//   ....[13]....
        /*09e8*/ 	.word	0x00010de0


	//   ....[14]....
        /*09ec*/ 	.word	0x00010e60


	//   ....[15]....
        /*09f0*/ 	.word	0x00010eb0


	//   ....[16]....
        /*09f4*/ 	.word	0x00010f80


	//   ....[17]....
        /*09f8*/ 	.word	0x00011040


	//   ....[18]....
        /*09fc*/ 	.word	0x000110b0


	//   ....[19]....
        /*0a00*/ 	.word	0x00011190


	//   ....[20]....
        /*0a04*/ 	.word	0x00011200


	//   ....[21]....
        /*0a08*/ 	.word	0x000112e0


	//   ....[22]....
        /*0a0c*/ 	.word	0x00011350


	//   ....[23]....
        /*0a10*/ 	.word	0x00011430


	//   ....[24]....
        /*0a14*/ 	.word	0x000114a0


	//   ....[25]....
        /*0a18*/ 	.word	0x00011580


	//   ....[26]....
        /*0a1c*/ 	.word	0x000115f0


	//   ....[27]....
        /*0a20*/ 	.word	0x000116c0


	//   ....[28]....
        /*0a24*/ 	.word	0x00011730


	//   ....[29]....
        /*0a28*/ 	.word	0x000117f0


	//   ....[30]....
        /*0a2c*/ 	.word	0x00011920


	//   ....[31]....
        /*0a30*/ 	.word	0x000119c0


	//   ....[32]....
        /*0a34*/ 	.word	0x00011a20


	//   ....[33]....
        /*0a38*/ 	.word	0x00011ad0


	//   ....[34]....
        /*0a3c*/ 	.word	0x00011b30


	//   ....[35]....
        /*0a40*/ 	.word	0x00011be0


	//   ....[36]....
        /*0a44*/ 	.word	0x00011c40


	//   ....[37]....
        /*0a48*/ 	.word	0x00011cf0


	//   ....[38]....
        /*0a4c*/ 	.word	0x00011d50


	//   ....[39]....
        /*0a50*/ 	.word	0x00011e00


	//   ....[40]....
        /*0a54*/ 	.word	0x00011e60


	//   ....[41]....
        /*0a58*/ 	.word	0x00011f10


	//   ....[42]....
        /*0a5c*/ 	.word	0x00011f70


	//   ....[43]....
        /*0a60*/ 	.word	0x00012020


	//   ....[44]....
        /*0a64*/ 	.word	0x00012080


	//   ....[45]....
        /*0a68*/ 	.word	0x00012130


	//   ....[46]....
        /*0a6c*/ 	.word	0x00012210


	//   ....[47]....
        /*0a70*/ 	.word	0x000122b0


	//   ....[48]....
        /*0a74*/ 	.word	0x00012320


	//   ....[49]....
        /*0a78*/ 	.word	0x000123d0


	//   ....[50]....
        /*0a7c*/ 	.word	0x00012430


	//   ....[51]....
        /*0a80*/ 	.word	0x000124f0


	//   ....[52]....
        /*0a84*/ 	.word	0x00012550


	//   ....[53]....
        /*0a88*/ 	.word	0x00012600


	//   ....[54]....
        /*0a8c*/ 	.word	0x00012690


	//   ....[55]....
        /*0a90*/ 	.word	0x00012730


	//   ....[56]....
        /*0a94*/ 	.word	0x00012790


	//   ....[57]....
        /*0a98*/ 	.word	0x00012850


	//   ....[58]....
        /*0a9c*/ 	.word	0x000128b0


	//   ....[59]....
        /*0aa0*/ 	.word	0x00012960


	//   ....[60]....
        /*0aa4*/ 	.word	0x000129f0


	//   ....[61]....
        /*0aa8*/ 	.word	0x00012a90


	//----- nvinfo : EIATTR_REG_RECONFIG
	.align		4
.L_338:
        /*0aac*/ 	.byte	0x01, 0x54
	.zero		2


	//----- nvinfo : EIATTR_SYSCALL_OFFSETS
	.align		4
        /*0ab0*/ 	.byte	0x04, 0x46
        /*0ab2*/ 	.short	(.L_340 - .L_339)


	//   ....[0]....
.L_339:
        /*0ab4*/ 	.word	0x00001720


	//   ....[1]....
        /*0ab8*/ 	.word	0x0000ac80


	//   ....[2]....
        /*0abc*/ 	.word	0x0000adc0


	//   ....[3]....
        /*0ac0*/ 	.word	0x0000af00


	//   ....[4]....
        /*0ac4*/ 	.word	0x0000b020


	//   ....[5]....
        /*0ac8*/ 	.word	0x0000c640


	//----- nvinfo : EIATTR_MBARRIER_INSTR_OFFSETS
	.align		4
.L_340:
        /*0acc*/ 	.byte	0x04, 0x39
        /*0ace*/ 	.short	(.L_342 - .L_341)


	//   ....[0]....
.L_341:
        /*0ad0*/ 	.word	0x00000180
        /*0ad4*/ 	.word	0x000000ff
        /*0ad8*/ 	.word	0x00038800
        /*0adc*/ 	.short	0x0100
        /*0ade*/ 	.byte	0x08
	.zero		1


	//   ....[1]....
        /*0ae0*/ 	.word	0x00000190
        /*0ae4*/ 	.word	0x000000ff
        /*0ae8*/ 	.word	0x00038820
        /*0aec*/ 	.short	0x0100
        /*0aee*/ 	.byte	0x08
	.zero		1


	//   ....[2]....
        /*0af0*/ 	.word	0x00000280
        /*0af4*/ 	.word	0x000000ff
        /*0af8*/ 	.word	0x00038830
        /*0afc*/ 	.short	0x0100
        /*0afe*/ 	.byte	0x08
	.zero		1


	//   ....[3]....
        /*0b00*/ 	.word	0x00000290
        /*0b04*/ 	.word	0x000000ff
        /*0b08*/ 	.word	0x00038840
        /*0b0c*/ 	.short	0x0100
        /*0b0e*/ 	.byte	0x08
	.zero		1


	//   ....[4]....
        /*0b10*/ 	.word	0x000002a0
        /*0b14*/ 	.word	0x000000ff
        /*0b18*/ 	.word	0x00038838
        /*0b1c*/ 	.short	0x0100
        /*0b1e*/ 	.byte	0x08
	.zero		1


	//   ....[5]....
        /*0b20*/ 	.word	0x000002b0
        /*0b24*/ 	.word	0x000000ff
        /*0b28*/ 	.word	0x00038848
        /*0b2c*/ 	.short	0x0100
        /*0b2e*/ 	.byte	0x08
	.zero		1


	//   ....[6]....
        /*0b30*/ 	.word	0x000003e0
        /*0b34*/ 	.word	0x000000ff
        /*0b38*/ 	.word	0x00038850
        /*0b3c*/ 	.short	0x0100
        /*0b3e*/ 	.byte	0x08
	.zero		1


	//   ....[7]....
        /*0b40*/ 	.word	0x000003f0
        /*0b44*/ 	.word	0x000000ff
        /*0b48*/ 	.word	0x00038860
        /*0b4c*/ 	.short	0x0100
        /*0b4e*/ 	.byte	0x08
	.zero		1


	//   ....[8]....
        /*0b50*/ 	.word	0x00000400
        /*0b54*/ 	.word	0x000000ff
        /*0b58*/ 	.word	0x00038858
        /*0b5c*/ 	.short	0x0100
        /*0b5e*/ 	.byte	0x08
	.zero		1


	//   ....[9]....
        /*0b60*/ 	.word	0x00000410
        /*0b64*/ 	.word	0x000000ff
        /*0b68*/ 	.word	0x00038868
        /*0b6c*/ 	.short	0x0100
        /*0b6e*/ 	.byte	0x08
	.zero		1


	//   ....[10]....
        /*0b70*/ 	.word	0x00000500
        /*0b74*/ 	.word	0x000000ff
        /*0b78*/ 	.word	0x00038870
        /*0b7c*/ 	.short	0x0100
        /*0b7e*/ 	.byte	0x06
	.zero		1


	//   ....[11]....
        /*0b80*/ 	.word	0x00000510
        /*0b84*/ 	.word	0x000000ff
        /*0b88*/ 	.word	0x00038880
        /*0b8c*/ 	.short	0x0100
        /*0b8e*/ 	.byte	0x06
	.zero		1


	//   ....[12]....
        /*0b90*/ 	.word	0x00000520
        /*0b94*/ 	.word	0x000000ff
        /*0b98*/ 	.word	0x00038878
        /*0b9c*/ 	.short	0x0100
        /*0b9e*/ 	.byte	0x06
	.zero		1


	//   ....[13]....
        /*0ba0*/ 	.word	0x00000530
        /*0ba4*/ 	.word	0x000000ff
        /*0ba8*/ 	.word	0x00038888
        /*0bac*/ 	.short	0x0100
        /*0bae*/ 	.byte	0x06
	.zero		1


	//   ....[14]....
        /*0bb0*/ 	.word	0x00000660
        /*0bb4*/ 	.word	0x000000ff
        /*0bb8*/ 	.word	0x00038890
        /*0bbc*/ 	.short	0x0100
        /*0bbe*/ 	.byte	0x08
	.zero		1


	//   ....[15]....
        /*0bc0*/ 	.word	0x00000670
        /*0bc4*/ 	.word	0x000000ff
        /*0bc8*/ 	.word	0x000388a0
        /*0bcc*/ 	.short	0x0100
        /*0bce*/ 	.byte	0x08
	.zero		1


	//   ....[16]....
        /*0bd0*/ 	.word	0x00000680
        /*0bd4*/ 	.word	0x000000ff
        /*0bd8*/ 	.word	0x00038898
        /*0bdc*/ 	.short	0x0100
        /*0bde*/ 	.byte	0x08
	.zero		1


	//   ....[17]....
        /*0be0*/ 	.word	0x00000690
        /*0be4*/ 	.word	0x000000ff
        /*0be8*/ 	.word	0x000388a8
        /*0bec*/ 	.short	0x0100
        /*0bee*/ 	.byte	0x08
	.zero		1


	//   ....[18]....
        /*0bf0*/ 	.word	0x000007d0
        /*0bf4*/ 	.word	0x000000ff
        /*0bf8*/ 	.word	0x000388b0
        /*0bfc*/ 	.short	0x0100
        /*0bfe*/ 	.byte	0x08
	.zero		1


	//   ....[19]....
        /*0c00*/ 	.word	0x000007e0
        /*0c04*/ 	.word	0x000000ff
        /*0c08*/ 	.word	0x000388c0
        /*0c0c*/ 	.short	0x0100
        /*0c0e*/ 	.byte	0x08
	.zero		1


	//   ....[20]....
        /*0c10*/ 	.word	0x000007f0
        /*0c14*/ 	.word	0x000000ff
        /*0c18*/ 	.word	0x000388b8
        /*0c1c*/ 	.short	0x0100
        /*0c1e*/ 	.byte	0x08
	.zero		1


	//   ....[21]....
        /*0c20*/ 	.word	0x00000800
        /*0c24*/ 	.word	0x000000ff
        /*0c28*/ 	.word	0x000388c8
        /*0c2c*/ 	.short	0x0100
        /*0c2e*/ 	.byte	0x08
	.zero		1


	//   ....[22]....
        /*0c30*/ 	.word	0x00001750
        /*0c34*/ 	.word	0x000000ff
        /*0c38*/ 	.word	0x00038800
        /*0c3c*/ 	.short	0x010a
        /*0c3e*/ 	.byte	0x29
	.zero		1


	//   ....[23]....
        /*0c40*/ 	.word	0x000017e0
        /*0c44*/ 	.word	0x000000ff
        /*0c48*/ 	.word	0x00038830
        /*0c4c*/ 	.short	0x010a
        /*0c4e*/ 	.byte	0x29
	.zero		1


	//   ....[24]....
        /*0c50*/ 	.word	0x00001820
        /*0c54*/ 	.word	0x000000ff
        /*0c58*/ 	.word	0x00038830
        /*0c5c*/ 	.short	0x010a
        /*0c5e*/ 	.byte	0x29
	.zero		1


	//   ....[25]....
        /*0c60*/ 	.word	0x00001d00
        /*0c64*/ 	.word	0x000000ff
        /*0c68*/ 	.word	0x00000000
        /*0c6c*/ 	.short	0x0101
        /*0c6e*/ 	.byte	0x06
	.zero		1


	//   ....[26]....
        /*0c70*/ 	.word	0x000036e0
        /*0c74*/ 	.word	0x000000ff
        /*0c78*/ 	.word	0x00038850
        /*0c7c*/ 	.short	0x010a
        /*0c7e*/ 	.byte	0x29
	.zero		1


	//   ....[27]....
        /*0c80*/ 	.word	0x00003720
        /*0c84*/ 	.word	0x000000ff
        /*0c88*/ 	.word	0x00038850
        /*0c8c*/ 	.short	0x010a
        /*0c8e*/ 	.byte	0x29
	.zero		1


	//   ....[28]....
        /*0c90*/ 	.word	0x00003970
        /*0c94*/ 	.word	0x000000ff
        /*0c98*/ 	.word	0x00000000
        /*0c9c*/ 	.short	0x0101
        /*0c9e*/ 	.byte	0x06
	.zero		1


	//   ....[29]....
        /*0ca0*/ 	.word	0x00003ac0
        /*0ca4*/ 	.word	0x000000ff
        /*0ca8*/ 	.word	0x00038830
        /*0cac*/ 	.short	0x010a
        /*0cae*/ 	.byte	0x31
	.zero		1


	//   ....[30]....
        /*0cb0*/ 	.word	0x00003b10
        /*0cb4*/ 	.word	0x000000ff
        /*0cb8*/ 	.word	0x00038830
        /*0cbc*/ 	.short	0x010a
        /*0cbe*/ 	.byte	0x31
	.zero		1


	//   ....[31]....
        /*0cc0*/ 	.word	0x00003e60
        /*0cc4*/ 	.word	0x000000ff
        /*0cc8*/ 	.word	0x00000000
        /*0ccc*/ 	.short	0x0101
        /*0cce*/ 	.byte	0x06
	.zero		1


	//   ....[32]....
        /*0cd0*/ 	.word	0x00005970
        /*0cd4*/ 	.word	0x000000ff
        /*0cd8*/ 	.word	0x00038850
        /*0cdc*/ 	.short	0x010a
        /*0cde*/ 	.byte	0x31
	.zero		1


	//   ....[33]....
        /*0ce0*/ 	.word	0x000059c0
        /*0ce4*/ 	.word	0x000000ff
        /*0ce8*/ 	.word	0x00038850
        /*0cec*/ 	.short	0x010a
        /*0cee*/ 	.byte	0x31
	.zero		1


	//   ....[34]....
        /*0cf0*/ 	.word	0x00005be0
        /*0cf4*/ 	.word	0x000000ff
        /*0cf8*/ 	.word	0x00000000
        /*0cfc*/ 	.short	0x0101
        /*0cfe*/ 	.byte	0x31
	.zero		1


	//   ....[35]....
        /*0d00*/ 	.word	0x00008620
        /*0d04*/ 	.word	0x000000ff
        /*0d08*/ 	.word	0x00000000
        /*0d0c*/ 	.short	0x0101
        /*0d0e*/ 	.byte	0x04
	.zero		1


	//   ....[36]....
        /*0d10*/ 	.word	0x0000b550
        /*0d14*/ 	.word	0x000000ff
        /*0d18*/ 	.word	0x00038880
        /*0d1c*/ 	.short	0x010a
        /*0d1e*/ 	.byte	0x2a
	.zero		1


	//   ....[37]....
        /*0d20*/ 	.word	0x0000bcc0
        /*0d24*/ 	.word	0x000000ff
        /*0d28*/ 	.word	0x00038870
        /*0d2c*/ 	.short	0x0107
        /*0d2e*/ 	.byte	0x2a
	.zero		1


	//   ....[38]....
        /*0d30*/ 	.word	0x0000bd50
        /*0d34*/ 	.word	0x000000ff
        /*0d38*/ 	.word	0x00038870
        /*0d3c*/ 	.short	0x0101
        /*0d3e*/ 	.byte	0x2a
	.zero		1


	//   ....[39]....
        /*0d40*/ 	.word	0x0000bd80
        /*0d44*/ 	.word	0x000000ff
        /*0d48*/ 	.word	0x00038840
        /*0d4c*/ 	.short	0x010a
        /*0d4e*/ 	.byte	0x2a
	.zero		1


	//   ....[40]....
        /*0d50*/ 	.word	0x0000c3e0
        /*0d54*/ 	.word	0x000000ff
        /*0d58*/ 	.word	0x00038830
        /*0d5c*/ 	.short	0x0107
        /*0d5e*/ 	.byte	0x2a
	.zero		1


	//   ....[41]....
        /*0d60*/ 	.word	0x0000c470
        /*0d64*/ 	.word	0x000000ff
        /*0d68*/ 	.word	0x00038830
        /*0d6c*/ 	.short	0x0101
        /*0d6e*/ 	.byte	0x2a
	.zero		1


	//   ....[42]....
        /*0d70*/ 	.word	0x0000ce30
        /*0d74*/ 	.word	0x000000ff
        /*0d78*/ 	.word	0x00038800
        /*0d7c*/ 	.short	0x0107
        /*0d7e*/ 	.byte	0x2a
	.zero		1


	//   ....[43]....
        /*0d80*/ 	.word	0x0000ce70
        /*0d84*/ 	.word	0x000000ff
        /*0d88*/ 	.word	0x00038800
        /*0d8c*/ 	.short	0x0101
        /*0d8e*/ 	.byte	0x2a
	.zero		1


	//   ....[44]....
        /*0d90*/ 	.word	0x0000ce80
        /*0d94*/ 	.word	0x000000ff
        /*0d98*/ 	.word	0x00038820
        /*0d9c*/ 	.short	0x010a
        /*0d9e*/ 	.byte	0x2a
	.zero		1


	//   ....[45]....
        /*0da0*/ 	.word	0x0000d220
        /*0da4*/ 	.word	0x00000004
        /*0da8*/ 	.word	0x00038880
        /*0dac*/ 	.short	0x010a
        /*0dae*/ 	.byte	0x3f
	.zero		1


	//   ....[46]....
        /*0db0*/ 	.word	0x0000d760
        /*0db4*/ 	.word	0x00000004
        /*0db8*/ 	.word	0x00038870
        /*0dbc*/ 	.short	0x0107
        /*0dbe*/ 	.byte	0x3f
	.zero		1


	//   ....[47]....
        /*0dc0*/ 	.word	0x0000d7f0
        /*0dc4*/ 	.word	0x00000004
        /*0dc8*/ 	.word	0x00038870
        /*0dcc*/ 	.short	0x0101
        /*0dce*/ 	.byte	0x3f
	.zero		1


	//   ....[48]....
        /*0dd0*/ 	.word	0x0000d820
        /*0dd4*/ 	.word	0x00000004
        /*0dd8*/ 	.word	0x00038840
        /*0ddc*/ 	.short	0x010a
        /*0dde*/ 	.byte	0x3f
	.zero		1


	//   ....[49]....
        /*0de0*/ 	.word	0x0000dd30
        /*0de4*/ 	.word	0x00000004
        /*0de8*/ 	.word	0x00038830
        /*0dec*/ 	.short	0x0107
        /*0dee*/ 	.byte	0x3f
	.zero		1


	//   ....[50]....
        /*0df0*/ 	.word	0x0000ddd0
        /*0df4*/ 	.word	0x00000004
        /*0df8*/ 	.word	0x00038830
        /*0dfc*/ 	.short	0x0101
        /*0dfe*/ 	.byte	0x3f
	.zero		1


	//   ....[51]....
        /*0e00*/ 	.word	0x0000de50
        /*0e04*/ 	.word	0x00000012
        /*0e08*/ 	.word	0x00038870
        /*0e0c*/ 	.short	0x010a
        /*0e0e*/ 	.byte	0x3f
	.zero		1


	//   ....[52]....
        /*0e10*/ 	.word	0x0000dee0
        /*0e14*/ 	.word	0x00000012
        /*0e18*/ 	.word	0x00038860
        /*0e1c*/ 	.short	0x010a
        /*0e1e*/ 	.byte	0x3f
	.zero		1


	//   ....[53]....
        /*0e20*/ 	.word	0x0000e770
        /*0e24*/ 	.word	0x00000012
        /*0e28*/ 	.word	0x00038850
        /*0e2c*/ 	.short	0x0101
        /*0e2e*/ 	.byte	0x3f
	.zero		1


	//   ....[54]....
        /*0e30*/ 	.word	0x0000e810
        /*0e34*/ 	.word	0x00000012
        /*0e38*/ 	.word	0x00000000
        /*0e3c*/ 	.short	0x0101
        /*0e3e*/ 	.byte	0x3f
	.zero		1


	//   ....[55]....
        /*0e40*/ 	.word	0x0000e8e0
        /*0e44*/ 	.word	0x00000012
        /*0e48*/ 	.word	0x00038870
        /*0e4c*/ 	.short	0x010a
        /*0e4e*/ 	.byte	0x3f
	.zero		1


	//   ....[56]....
        /*0e50*/ 	.word	0x0000e980
        /*0e54*/ 	.word	0x00000012
        /*0e58*/ 	.word	0x00038860
        /*0e5c*/ 	.short	0x010a
        /*0e5e*/ 	.byte	0x3f
	.zero		1


	//   ....[57]....
        /*0e60*/ 	.word	0x0000f1f0
        /*0e64*/ 	.word	0x00000012
        /*0e68*/ 	.word	0x00038850
        /*0e6c*/ 	.short	0x0101
        /*0e6e*/ 	.byte	0x3f
	.zero		1


	//   ....[58]....
        /*0e70*/ 	.word	0x0000f2c0
        /*0e74*/ 	.word	0x00000012
        /*0e78*/ 	.word	0x00000000
        /*0e7c*/ 	.short	0x0101
        /*0e7e*/ 	.byte	0x3f
	.zero		1


	//   ....[59]....
        /*0e80*/ 	.word	0x0000f310
        /*0e84*/ 	.word	0x00000005
        /*0e88*/ 	.word	0x00038820
        /*0e8c*/ 	.short	0x010a
        /*0e8e*/ 	.byte	0x3f
	.zero		1


	//   ....[60]....
        /*0e90*/ 	.word	0x0000f430
        /*0e94*/ 	.word	0x00000004
        /*0e98*/ 	.word	0x00038840
        /*0e9c*/ 	.short	0x010a
        /*0e9e*/ 	.byte	0x3f
	.zero		1


	//   ....[61]....
        /*0ea0*/ 	.word	0x0000f4d0
        /*0ea4*/ 	.word	0x00000005
        /*0ea8*/ 	.word	0x00038840
        /*0eac*/ 	.short	0x010a
        /*0eae*/ 	.byte	0x3f
	.zero		1


	//   ....[62]....
        /*0eb0*/ 	.word	0x0000f510
        /*0eb4*/ 	.word	0x00000004
        /*0eb8*/ 	.word	0x00038860
        /*0ebc*/ 	.short	0x010a
        /*0ebe*/ 	.byte	0x3f
	.zero		1


	//   ....[63]....
        /*0ec0*/ 	.word	0x0000f550
        /*0ec4*/ 	.word	0x00000005
        /*0ec8*/ 	.word	0x00038860
        /*0ecc*/ 	.short	0x010a
        /*0ece*/ 	.byte	0x3f
	.zero		1


	//   ....[64]....
        /*0ed0*/ 	.word	0x0000f590
        /*0ed4*/ 	.word	0x00000004
        /*0ed8*/ 	.word	0x00038880
        /*0edc*/ 	.short	0x010a
        /*0ede*/ 	.byte	0x3f
	.zero		1


	//   ....[65]....
        /*0ee0*/ 	.word	0x0000f5d0
        /*0ee4*/ 	.word	0x00000005
        /*0ee8*/ 	.word	0x00038880
        /*0eec*/ 	.short	0x010a
        /*0eee*/ 	.byte	0x3f
	.zero		1


	//   ....[66]....
        /*0ef0*/ 	.word	0x0000f640
        /*0ef4*/ 	.word	0x00000003
        /*0ef8*/ 	.word	0x00038800
        /*0efc*/ 	.short	0x010a
        /*0efe*/ 	.byte	0x3f
	.zero		1


	//   ....[67]....
        /*0f00*/ 	.word	0x0000f6a0
        /*0f04*/ 	.word	0x00000003
        /*0f08*/ 	.word	0x00038830
        /*0f0c*/ 	.short	0x010a
        /*0f0e*/ 	.byte	0x3f
	.zero		1


	//   ....[68]....
        /*0f10*/ 	.word	0x0000f700
        /*0f14*/ 	.word	0x00000007
        /*0f18*/ 	.word	0x00038850
        /*0f1c*/ 	.short	0x010a
        /*0f1e*/ 	.byte	0x3f
	.zero		1


	//   ....[69]....
        /*0f20*/ 	.word	0x0000f770
        /*0f24*/ 	.word	0x00000000
        /*0f28*/ 	.word	0x00038830
        /*0f2c*/ 	.short	0x010a
        /*0f2e*/ 	.byte	0x3f
	.zero		1


	//   ....[70]....
        /*0f30*/ 	.word	0x0000f7e0
        /*0f34*/ 	.word	0x00000006
        /*0f38*/ 	.word	0x00038850
        /*0f3c*/ 	.short	0x010a
        /*0f3e*/ 	.byte	0x3f
	.zero		1


	//   ....[71]....
        /*0f40*/ 	.word	0x0000f8b0
        /*0f44*/ 	.word	0x00000016
        /*0f48*/ 	.word	0x00038880
        /*0f4c*/ 	.short	0x010a
        /*0f4e*/ 	.byte	0x3f
	.zero		1


	//   ....[72]....
        /*0f50*/ 	.word	0x000103b0
        /*0f54*/ 	.word	0x00000016
        /*0f58*/ 	.word	0x00038840
        /*0f5c*/ 	.short	0x010a
        /*0f5e*/ 	.byte	0x3f
	.zero		1


	//   ....[73]....
        /*0f60*/ 	.word	0x00011820
        /*0f64*/ 	.word	0x00000016
        /*0f68*/ 	.word	0x00038820
        /*0f6c*/ 	.short	0x010a
        /*0f6e*/ 	.byte	0x3f
	.zero		1


	//   ....[74]....
        /*0f70*/ 	.word	0x00011870
        /*0f74*/ 	.word	0x00000004
        /*0f78*/ 	.word	0x00038880
        /*0f7c*/ 	.short	0x010a
        /*0f7e*/ 	.byte	0x3f
	.zero		1


	//   ....[75]....
        /*0f80*/ 	.word	0x00012160
        /*0f84*/ 	.word	0x00000004
        /*0f88*/ 	.word	0x00038840
        /*0f8c*/ 	.short	0x010a
        /*0f8e*/ 	.byte	0x3f
	.zero		1


	//   ....[76]....
        /*0f90*/ 	.word	0x00012ac0
        /*0f94*/ 	.word	0x00000012
        /*0f98*/ 	.word	0x00038870
        /*0f9c*/ 	.short	0x010a
        /*0f9e*/ 	.byte	0x3f
	.zero		1


	//   ....[77]....
        /*0fa0*/ 	.word	0x00012b10
        /*0fa4*/ 	.word	0x00000012
        /*0fa8*/ 	.word	0x00038860
        /*0fac*/ 	.short	0x010a
        /*0fae*/ 	.byte	0x3f
	.zero		1


	//   ....[78]....
        /*0fb0*/ 	.word	0x00012b60
        /*0fb4*/ 	.word	0x00000012
        /*0fb8*/ 	.word	0x00038870
        /*0fbc*/ 	.short	0x010a
        /*0fbe*/ 	.byte	0x3f
	.zero		1


	//   ....[79]....
        /*0fc0*/ 	.word	0x00012bb0
        /*0fc4*/ 	.word	0x00000012
        /*0fc8*/ 	.word	0x00038860
        /*0fcc*/ 	.short	0x010a
        /*0fce*/ 	.byte	0x3f
	.zero		1


	//   ....[80]....
        /*0fd0*/ 	.word	0x00012c00
        /*0fd4*/ 	.word	0x00000005
        /*0fd8*/ 	.word	0x00038820
        /*0fdc*/ 	.short	0x010a
        /*0fde*/ 	.byte	0x3f
	.zero		1


	//   ....[81]....
        /*0fe0*/ 	.word	0x00012c50
        /*0fe4*/ 	.word	0x00000004
        /*0fe8*/ 	.word	0x00038840
        /*0fec*/ 	.short	0x010a
        /*0fee*/ 	.byte	0x3f
	.zero		1


	//   ....[82]....
        /*0ff0*/ 	.word	0x00012ca0
        /*0ff4*/ 	.word	0x00000005
        /*0ff8*/ 	.word	0x00038840
        /*0ffc*/ 	.short	0x010a
        /*0ffe*/ 	.byte	0x3f
	.zero		1


	//   ....[83]....
        /*1000*/ 	.word	0x00012cf0
        /*1004*/ 	.word	0x00000004
        /*1008*/ 	.word	0x00038860
        /*100c*/ 	.short	0x010a
        /*100e*/ 	.byte	0x3f
	.zero		1


	//   ....[84]....
        /*1010*/ 	.word	0x00012d40
        /*1014*/ 	.word	0x00000005
        /*1018*/ 	.word	0x00038860
        /*101c*/ 	.short	0x010a
        /*101e*/ 	.byte	0x3f
	.zero		1


	//   ....[85]....
        /*1020*/ 	.word	0x00012d90
        /*1024*/ 	.word	0x00000004
        /*1028*/ 	.word	0x00038880
        /*102c*/ 	.short	0x010a
        /*102e*/ 	.byte	0x3f
	.zero		1


	//----- nvinfo : EIATTR_NUM_MBARRIERS
	.align		4
.L_342:
        /*1030*/ 	.byte	0x03, 0x38
        /*1032*/ 	.short	0x0016


	//----- nvinfo : EIATTR_EXIT_INSTR_OFFSETS
	.align		4
        /*1034*/ 	.byte	0x04, 0x1c
        /*1036*/ 	.short	(.L_344 - .L_343)


	//   ....[0]....
.L_343:
        /*1038*/ 	.word	0x0000f620


	//----- nvinfo : EIATTR_MAX_THREADS
	.align		4
.L_344:
        /*103c*/ 	.byte	0x04, 0x05
        /*103e*/ 	.short	(.L_346 - .L_345)
.L_345:
        /*1040*/ 	.word	0x00000180
        /*1044*/ 	.word	0x00000001
        /*1048*/ 	.word	0x00000001


	//----- nvinfo : EIATTR_CRS_STACK_SIZE
	.align		4
.L_346:
        /*104c*/ 	.byte	0x04, 0x1e
        /*104e*/ 	.short	(.L_348 - .L_347)
.L_347:
        /*1050*/ 	.word	0x00000000


	//----- nvinfo : EIATTR_CBANK_PARAM_SIZE
	.align		4
.L_348:
        /*1054*/ 	.byte	0x03, 0x19
        /*1056*/ 	.short	0x0a70


	//----- nvinfo : EIATTR_PARAM_CBANK
	.align		4
        /*1058*/ 	.byte	0x04, 0x0a
        /*105a*/ 	.short	(.L_350 - .L_349)
	.align		4
.L_349:
        /*105c*/ 	.word	index@(.nv.constant0._ZN7cutlass13device_kernelIN5flash11enable_sm90INS1_16FlashAttnFwdSm90INS1_25CollectiveMainloopFwdSm90ILi2EN4cute5tupleIJNS5_1CILi1EEES8_S8_EEENS6_IJNS7_ILi128EEESA_NS7_ILi256EEEEEELi256ENS_12float_e4m3_tEfNS_4arch4Sm90ELb0ELb0ELb0ELb0ELb1ELb0ELb0ELb1ELb0ELb1ELb1ELb0EEENS1_21CollectiveEpilogueFwdINS6_IJSA_SB_SA_EEES9_NS_10bfloat16_tESF_Li256ELb0ELb1ELb1ELb1EEENS1_19SingleTileSchedulerILb0ELb1ELb1ELi128EEEEEEEEEvNT_6ParamsE)
        /*1060*/ 	.short	0x0210
        /*1062*/ 	.short	0x0a70


	//----- nvinfo : EIATTR_SW_WAR
	.align		4
.L_350:
        /*1064*/ 	.byte	0x04, 0x36
        /*1066*/ 	.short	(.L_352 - .L_351)
.L_351:
        /*1068*/ 	.word	0x00000008
.L_352:


//--------------------- .nv.info._ZN7cutlass13device_kernelIN5flash11enable_sm90INS1_16FlashAttnFwdSm90INS1_25CollectiveMainloopFwdSm90ILi2EN4cute5tupleIJNS5_1CILi1EEES8_S8_EEENS6_IJNS7_ILi128EEESA_NS7_ILi256EEEEEELi256ENS_12float_e4m3_tEfNS_4arch4Sm90ELb0ELb0ELb0ELb1ELb1ELb0ELb0ELb1ELb0ELb1ELb1ELb0EEENS1_21CollectiveEpilogueFwdINS6_IJSA_SB_SA_EEES9_NS_10bfloat16_tESF_Li256ELb1ELb1ELb1ELb1EEENS1_36VarlenDynamicPersistentTileSchedulerILi128ELi128ELi256ELi128ELb1ELb1ELb1ELb0ELb1ELb1EEEEEEEEEvNT_6ParamsE --------------------------
	.section	.nv.info._ZN7cutlass13device_kernelIN5flash11enable_sm90INS1_16FlashAttnFwdSm90INS1_25CollectiveMainloopFwdSm90ILi2EN4cute5tupleIJNS5_1CILi1EEES8_S8_EEENS6_IJNS7_ILi128EEESA_NS7_ILi256EEEEEELi256ENS_12float_e4m3_tEfNS_4arch4Sm90ELb0ELb0ELb0ELb1ELb1ELb0ELb0ELb1ELb0ELb1ELb1ELb0EEENS1_21CollectiveEpilogueFwdINS6_IJSA_SB_SA_EEES9_NS_10bfloat16_tESF_Li256ELb1ELb1ELb1ELb1EEENS1_36VarlenDynamicPersistentTileSchedulerILi128ELi128ELi256ELi128ELb1ELb1ELb1ELb0ELb1ELb1EEEEEEEEEvNT_6ParamsE,"",@"SHT_CUDA_INFO"
	.sectionflags	@""
	.align	4


	//----- nvinfo : EIATTR_CUDA_API_VERSION
	.align		4
        /*0000*/ 	.byte	0x04, 0x37
        /*0002*/ 	.short	(.L_354 - .L_353)
.L_353:
        /*0004*/ 	.word	0x00000082


	//----- nvinfo : EIATTR_KPARAM_INFO
	.align		4
.L_354:
        /*0008*/ 	.byte	0x04, 0x17
        /*000a*/ 	.short	(.L_356 - .L_355)
.L_355:
        /*000c*/ 	.word	0x00000000
        /*0010*/ 	.short	0x0000
        /*0012*/ 	.short	0x0070
        /*0014*/ 	.byte	0x00, 0xf0, 0x01, 0x2a


	//----- nvinfo : EIATTR_SPARSE_MMA_MASK
	.align		4
.L_356:
        /*0018*/ 	.byte	0x03, 0x50
        /*001a*/ 	.short	0x0000


	//----- nvinfo : EIATTR_MAXREG_COUNT
	.align		4
        /*001c*/ 	.byte	0x03, 0x1b
        /*001e*/ 	.short	0x00a8


	//----- nvinfo : EIATTR_NUM_BARRIERS
	.align		4
        /*0020*/ 	.byte	0x02, 0x4c
        /*0022*/ 	.byte	0x10
	.zero		1


	//----- nvinfo : EIATTR_EXTERNS
	.align		4
        /*0024*/ 	.byte	0x04, 0x0f
        /*0026*/ 	.short	(.L_358 - .L_357)


	//   ....[0]....
	.align		4
.L_357:
        /*0028*/ 	.word	index@(__assertfail)


	//----- nvinfo : EIATTR_ANNOTATIONS
	.align		4
.L_358:
        /*002c*/ 	.byte	0x04, 0x55
        /*002e*/ 	.short	(.L_360 - .L_359)


	//   ....[0]....
.L_359:
        /*0030*/ 	.word	0x00000001
        /*0034*/ 	.byte	0xf0, 0x0a, 0x00, 0x00, 0x01, 0x00, 0x00, 0x00, 0xb0, 0x0c, 0x00, 0x00, 0x01, 0x00, 0x00, 0x00
        /* <DEDUP_REMOVED lines=13> */
        /*0114*/ 	.byte	0x80, 0x41, 0x01, 0x00


	//----- nvinfo : EIATTR_MERCURY_ISA_VERSION
	.align		4
.L_360:
        /*0118*/ 	.byte	0x03, 0x5f
        /*011a*/ 	.short	0x0101


	//----- nvinfo : EIATTR_UNUSED_LOAD_BYTE_OFFSET
	.align		4
        /*011c*/ 	.byte	0x04, 0x44
        /*011e*/ 	.short	(.L_362 - .L_361)


	//   ....[0]....
.L_361:
        /*0120*/ 	.word	0x00000980
        /*0124*/ 	.word	0x0000fff0


	//   ....[1]....
        /*0128*/ 	.word	0x00007120
        /*012c*/ 	.word	0x0000fff0


	//----- nvinfo : EIATTR_INT_WARP_WIDE_INSTR_OFFSETS
	.align		4
.L_362:
        /*0130*/ 	.byte	0x04, 0x31
        /*0132*/ 	.short	(.L_364 - .L_363)


	//   ....[0]....
.L_363:
        /*0134*/ 	.word	0x000000c0


	//   ....[1]....
        /*0138*/ 	.word	0x000000d0


	//   ....[2]....
        /*013c*/ 	.word	0x00000170


	//   ....[3]....
        /*0140*/ 	.word	0x0000e9e0


	//   ....[4]....
        /*0144*/ 	.word	0x0000ea70


	//   ....[5]....
        /*0148*/ 	.word	0x00012a80


	//   ....[6]....
        /*014c*/ 	.word	0x00012b10


	//----- nvinfo : EIATTR_COOP_GROUP_MASK_REGIDS
	.align		4
.L_364:
        /*0150*/ 	.byte	0x04, 0x29
        /*0152*/ 	.short	(.L_366 - .L_365)


	//   ....[0]....
.L_365:
        /*0154*/ 	.word	0xffffffff


	//   ....[1]....
        /*0158*/ 	.word	0xffffffff


	//   ....[2]....
        /*015c*/ 	.word	0xffffffff


	//   ....[3]....
        /*0160*/ 	.word	0xffffffff


	//   ....[4]....
        /*0164*/ 	.word	0xffffffff


	//   ....[5]....
        /*0168*/ 	.word	0xffffffff


	//   ....[6]....
        /*016c*/ 	.word	0xffffffff


	//   ....[7]....
        /*0170*/ 	.word	0xffffffff


	//   ....[8]....
        /*0174*/ 	.word	0xffffffff


	//   ....[9]....
        /*0178*/ 	.word	0xffffffff


	//   ....[10]....
        /*017c*/ 	.word	0xffffffff


	//   ....[11]....
        /*0180*/ 	.word	0xffffffff


	//   ....[12]....
        /*0184*/ 	.word	0xffffffff


	//   ....[13]....
        /*0188*/ 	.word	0xffffffff


	//   ....[14]....
        /*018c*/ 	.word	0xffffffff


	//   ....[15]....
        /*0190*/ 	.word	0xffffffff


	//   ....[16]....
        /*0194*/ 	.word	0xffffffff


	//   ....[17]....
        /*0198*/ 	.word	0xffffffff


	//   ....[18]....
        /*019c*/ 	.word	0xffffffff


	//   ....[19]....
        /*01a0*/ 	.word	0xffffffff


	//   ....[20]....
        /*01a4*/ 	.word	0xffffffff


	//   ....[21]....
        /*01a8*/ 	.word	0xffffffff


	//   ....[22]....
        /*01ac*/ 	.word	0xffffffff


	//   ....[23]....
        /*01b0*/ 	.word	0xffffffff


	//   ....[24]....
        /*01b4*/ 	.word	0xffffffff


	//   ....[25]....
        /*01b8*/ 	.word	0xffffffff


	//   ....[26]....
        /*01bc*/ 	.word	0xffffffff


	//   ....[27]....
        /*01c0*/ 	.word	0xffffffff


	//   ....[28]....
        /*01c4*/ 	.word	0xffffffff


	//   ....[29]....
        /*01c8*/ 	.word	0xffffffff


	//   ....[30]....
        /*01cc*/ 	.word	0xffffffff


	//   ....[31]....
        /*01d0*/ 	.word	0xffffffff


	//   ....[32]....
        /*01d4*/ 	.word	0xffffffff


	//   ....[33]....
        /*01d8*/ 	.word	0xffffffff


	//   ....[34]....
        /*01dc*/ 	.word	0xffffffff


	//   ....[35]....
        /*01e0*/ 	.word	0xffffffff


	//   ....[36]....
        /*01e4*/ 	.word	0xffffffff


	//   ....[37]....
        /*01e8*/ 	.word	0xffffffff


	//   ....[38]....
        /*01ec*/ 	.word	0xffffffff


	//   ....[39]....
        /*01f0*/ 	.word	0xffffffff


	//   ....[40]....
        /*01f4*/ 	.word	0xffffffff


	//   ....[41]....
        /*01f8*/ 	.word	0xffffffff


	//   ....[42]....
        /*01fc*/ 	.word	0xffffffff


	//   ....[43]....
        /*0200*/ 	.word	0xffffffff


	//   ....[44]....
        /*0204*/ 	.word	0xffffffff


	//   ....[45]....
        /*0208*/ 	.word	0xffffffff


	//   ....[46]....
        /*020c*/ 	.word	0xffffffff


	//   ....[47]....
        /*0210*/ 	.word	0xffffffff


	//   ....[48]....
        /*0214*/ 	.word	0xffffffff


	//   ....[49]....
        /*0218*/ 	.word	0xffffffff


	//   ....[50]....
        /*021c*/ 	.word	0xffffffff


	//   ....[51]....
        /*0220*/ 	.word	0xffffffff


	//   ....[52]....
        /*0224*/ 	.word	0xffffffff


	//   ....[53]....
        /*0228*/ 	.word	0xffffffff


	//   ....[54]....
        /*022c*/ 	.word	0xffffffff


	//   ....[55]....
        /*0230*/ 	.word	0xffffffff


	//   ....[56]....
        /*0234*/ 	.word	0xffffffff


	//   ....[57]....
        /*0238*/ 	.word	0xffffffff


	//   ....[58]....
        /*023c*/ 	.word	0xffffffff


	//   ....[59]....
        /*0240*/ 	.word	0xffffffff


	//   ....[60]....
        /*0244*/ 	.word	0xffffffff


	//   ....[61]....
        /*0248*/ 	.word	0xffffffff


	//   ....[62]....
        /*024c*/ 	.word	0xffffffff


	//   ....[63]....
        /*0250*/ 	.word	0xffffffff


	//   ....[64]....
        /*0254*/ 	.word	0xffffffff


	//   ....[65]....
        /*0258*/ 	.word	0xffffffff


	//   ....[66]....
        /*025c*/ 	.word	0xffffffff


	//   ....[67]....
        /*0260*/ 	.word	0xffffffff


	//   ....[68]....
        /*0264*/ 	.word	0xffffffff


	//   ....[69]....
        /*0268*/ 	.word	0xffffffff


	//   ....[70]....
        /*026c*/ 	.word	0xffffffff


	//   ....[71]....
        /*0270*/ 	.word	0xffffffff


	//   ....[72]....
        /*0274*/ 	.word	0xffffffff


	//   ....[73]....
        /*0278*/ 	.word	0xffffffff


	//   ....[74]....
        /*027c*/ 	.word	0xffffffff


	//   ....[75]....
        /*0280*/ 	.word	0xffffffff


	//   ....[76]....
        /*0284*/ 	.word	0xffffffff


	//   ....[77]....
        /*0288*/ 	.word	0xffffffff


	//   ....[78]....
        /*028c*/ 	.word	0xffffffff


	//   ....[79]....
        /*0290*/ 	.word	0xffffffff


	//   ....[80]....
        /*0294*/ 	.word	0xffffffff


	//   ....[81]....
        /*0298*/ 	.word	0xffffffff


	//   ....[82]....
        /*029c*/ 	.word	0xffffffff


	//   ....[83]....
        /*02a0*/ 	.word	0xffffffff


	//   ....[84]....
        /*02a4*/ 	.word	0xffffffff


	//   ....[85]....
        /*02a8*/ 	.word	0xffffffff


	//   ....[86]....
        /*02ac*/ 	.word	0xffffffff


	//   ....[87]....
        /*02b0*/ 	.word	0xffffffff


	//   ....[88]....
        /*02b4*/ 	.word	0xffffffff


	//   ....[89]....
        /*02b8*/ 	.word	0xffffffff


	//   ....[90]....
        /*02bc*/ 	.word	0xffffffff


	//   ....[91]....
        /*02c0*/ 	.word	0xffffffff


	//   ....[92]....
        /*02c4*/ 	.word	0xffffffff


	//   ....[93]....
        /*02c8*/ 	.word	0xffffffff


	//   ....[94]....
        /*02cc*/ 	.word	0xffffffff


	//   ....[95]....
        /*02d0*/ 	.word	0xffffffff


	//   ....[96]....
        /*02d4*/ 	.word	0xffffffff


	//   ....[97]....
        /*02d8*/ 	.word	0xffffffff


	//   ....[98]....
        /*02dc*/ 	.word	0xffffffff


	//   ....[99]....
        /*02e0*/ 	.word	0xffffffff


	//   ....[100]....
        /*02e4*/ 	.word	0xffffffff


	//   ....[101]....
        /*02e8*/ 	.word	0xffffffff


	//   ....[102]....
        /*02ec*/ 	.word	0xffffffff


	//   ....[103]....
        /*02f0*/ 	.word	0xffffffff


	//   ....[104]....
        /*02f4*/ 	.word	0xffffffff


	//   ....[105]....
        /*02f8*/ 	.word	0xffffffff


	//   ....[106]....
        /*02fc*/ 	.word	0xffffffff


	//   ....[107]....
        /*0300*/ 	.word	0xffffffff


	//   ....[108]....
        /*0304*/ 	.word	0xffffffff


	//   ....[109]....
        /*0308*/ 	.word	0xffffffff


	//   ....[110]....
        /*030c*/ 	.word	0xffffffff


	//   ....[111]....
        /*0310*/ 	.word	0xffffffff


	//   ....[112]....
        /*0314*/ 	.word	0xffffffff


	//   ....[113]....
        /*0318*/ 	.word	0xffffffff


	//   ....[114]....
        /*031c*/ 	.word	0xffffffff


	//   ....[115]....
        /*0320*/ 	.word	0xffffffff


	//   ....[116]....
        /*0324*/ 	.word	0xffffffff


	//   ....[117]....
        /*0328*/ 	.word	0xffffffff


	//   ....[118]....
        /*032c*/ 	.word	0xffffffff


	//   ....[119]....
        /*0330*/ 	.word	0xffffffff


	//   ....[120]....
        /*0334*/ 	.word	0xffffffff


	//   ....[121]....
        /*0338*/ 	.word	0xffffffff


	//   ....[122]....
        /*033c*/ 	.word	0xffffffff


	//   ....[123]....
        /*0340*/ 	.word	0xffffffff


	//   ....[124]....
        /*0344*/ 	.word	0xffffffff


	//   ....[125]....
        /*0348*/ 	.word	0xffffffff


	//   ....[126]....
        /*034c*/ 	.word	0xffffffff


	//   ....[127]....
        /*0350*/ 	.word	0xffffffff


	//   ....[128]....
        /*0354*/ 	.word	0xffffffff


	//   ....[129]....
        /*0358*/ 	.word	0xffffffff


	//   ....[130]....
        /*035c*/ 	.word	0xffffffff


	//   ....[131]....
        /*0360*/ 	.word	0xffffffff


	//   ....[132]....
        /*0364*/ 	.word	0xffffffff


	//   ....[133]....
        /*0368*/ 	.word	0xffffffff


	//   ....[134]....
        /*036c*/ 	.word	0xffffffff


	//   ....[135]....
        /*0370*/ 	.word	0xffffffff


	//   ....[136]....
        /*0374*/ 	.word	0xffffffff


	//   ....[137]....
        /*0378*/ 	.word	0xffffffff


	//   ....[138]....
        /*037c*/ 	.word	0xffffffff


	//   ....[139]....
        /*0380*/ 	.word	0xffffffff


	//   ....[140]....
        /*0384*/ 	.word	0xffffffff


	//   ....[141]....
        /*0388*/ 	.word	0xffffffff


	//   ....[142]....
        /*038c*/ 	.word	0xffffffff


	//   ....[143]....
        /*0390*/ 	.word	0xffffffff


	//   ....[144]....
        /*0394*/ 	.word	0xffffffff


	//   ....[145]....
        /*0398*/ 	.word	0xffffffff


	//   ....[146]....
        /*039c*/ 	.word	0xffffffff


	//   ....[147]....
        /*03a0*/ 	.word	0xffffffff


	//   ....[148]....
        /*03a4*/ 	.word	0xffffffff


	//   ....[149]....
        /*03a8*/ 	.word	0xffffffff


	//   ....[150]....
        /*03ac*/ 	.word	0xffffffff


	//   ....[151]....
        /*03b0*/ 	.word	0xffffffff


	//   ....[152]....
        /*03b4*/ 	.word	0xffffffff


	//   ....[153]....
        /*03b8*/ 	.word	0xffffffff


	//   ....[154]....
        /*03bc*/ 	.word	0xffffffff


	//   ....[155]....
        /*03c0*/ 	.word	0xffffffff


	//   ....[156]....
        /*03c4*/ 	.word	0xffffffff


	//   ....[157]....
        /*03c8*/ 	.word	0xffffffff


	//   ....[158]....
        /*03cc*/ 	.word	0xffffffff


	//   ....[159]....
        /*03d0*/ 	.word	0xffffffff


	//   ....[160]....
        /*03d4*/ 	.word	0xffffffff


	//   ....[161]....
        /*03d8*/ 	.word	0xffffffff


	//   ....[162]....
        /*03dc*/ 	.word	0xffffffff


	//   ....[163]....
        /*03e0*/ 	.word	0xffffffff


	//   ....[164]....
        /*03e4*/ 	.word	0xffffffff


	//   ....[165]....
        /*03e8*/ 	.word	0xffffffff


	//   ....[166]....
        /*03ec*/ 	.word	0xffffffff


	//   ....[167]....
        /*03f0*/ 	.word	0xffffffff


	//   ....[168]....
        /*03f4*/ 	.word	0xffffffff


	//   ....[169]....
        /*03f8*/ 	.word	0xffffffff


	//   ....[170]....
        /*03fc*/ 	.word	0xffffffff


	//   ....[171]....
        /*0400*/ 	.word	0xffffffff


	//   ....[172]....
        /*0404*/ 	.word	0xffffffff


	//   ....[173]....
        /*0408*/ 	.word	0xffffffff


	//   ....[174]....
        /*040c*/ 	.word	0xffffffff


	//   ....[175]....
        /*0410*/ 	.word	0xffffffff


	//   ....[176]....
        /*0414*/ 	.word	0xffffffff


	//   ....[177]....
        /*0418*/ 	.word	0xffffffff


	//   ....[178]....
        /*041c*/ 	.word	0xffffffff


	//   ....[179]....
        /*0420*/ 	.word	0xffffffff


	//   ....[180]....
        /*0424*/ 	.word	0xffffffff


	//   ....[181]....
        /*0428*/ 	.word	0xffffffff


	//   ....[182]....
        /*042c*/ 	.word	0xffffffff


	//   ....[183]....
        /*0430*/ 	.word	0xffffffff


	//   ....[184]....
        /*0434*/ 	.word	0xffffffff


	//   ....[185]....
        /*0438*/ 	.word	0xffffffff


	//   ....[186]....
        /*043c*/ 	.word	0xffffffff


	//   ....[187]....
        /*0440*/ 	.word	0xffffffff


	//   ....[188]....
        /*0444*/ 	.word	0xffffffff


	//   ....[189]....
        /*0448*/ 	.word	0xffffffff


	//   ....[190]....
        /*044c*/ 	.word	0xffffffff


	//   ....[191]....
        /*0450*/ 	.word	0xffffffff


	//   ....[192]....
        /*0454*/ 	.word	0xffffffff


	//   ....[193]....
        /*0458*/ 	.word	0xffffffff


	//   ....[194]....
        /*045c*/ 	.word	0xffffffff


	//   ....[195]....
        /*0460*/ 	.word	0xffffffff


	//   ....[196]....
        /*0464*/ 	.word	0xffffffff


	//   ....[197]....
        /*0468*/ 	.word	0xffffffff


	//   ....[198]....
        /*046c*/ 	.word	0xffffffff


	//   ....[199]....
        /*0470*/ 	.word	0xffffffff


	//   ....[200]....
        /*0474*/ 	.word	0xffffffff


	//   ....[201]....
        /*0478*/ 	.word	0xffffffff


	//   ....[202]....
        /*047c*/ 	.word	0xffffffff


	//   ....[203]....
        /*0480*/ 	.word	0xffffffff


	//   ....[204]....
        /*0484*/ 	.word	0xffffffff


	//   ....[205]....
        /*0488*/ 	.word	0xffffffff


	//   ....[206]....
        /*048c*/ 	.word	0xffffffff


	//   ....[207]....
        /*0490*/ 	.word	0xffffffff


	//   ....[208]....
        /*0494*/ 	.word	0xffffffff


	//   ....[209]....
        /*0498*/ 	.word	0xffffffff


	//   ....[210]....
        /*049c*/ 	.word	0xffffffff


	//   ....[211]....
        /*04a0*/ 	.word	0xffffffff


	//   ....[212]....
        /*04a4*/ 	.word	0xffffffff


	//   ....[213]....
        /*04a8*/ 	.word	0xffffffff


	//   ....[214]....
        /*04ac*/ 	.word	0xffffffff


	//   ....[215]....
        /*04b0*/ 	.word	0xffffffff


	//   ....[216]....
        /*04b4*/ 	.word	0xffffffff


	//   ....[217]....
        /*04b8*/ 	.word	0xffffffff


	//   ....[218]....
        /*04bc*/ 	.word	0xffffffff


	//   ....[219]....
        /*04c0*/ 	.word	0xffffffff


	//   ....[220]....
        /*04c4*/ 	.word	0xffffffff


	//   ....[221]....
        /*04c8*/ 	.word	0xffffffff


	//   ....[222]....
        /*04cc*/ 	.word	0xffffffff


	//   ....[223]....
        /*04d0*/ 	.word	0xffffffff


	//   ....[224]....
        /*04d4*/ 	.word	0xffffffff


	//   ....[225]....
        /*04d8*/ 	.word	0xffffffff


	//   ....[226]....
        /*04dc*/ 	.word	0xffffffff


	//   ....[227]....
        /*04e0*/ 	.word	0xffffffff


	//   ....[228]....
        /*04e4*/ 	.word	0xffffffff


	//   ....[229]....
        /*04e8*/ 	.word	0xffffffff


	//   ....[230]....
        /*04ec*/ 	.word	0xffffffff


	//   ....[231]....
        /*04f0*/ 	.word	0xffffffff


	//   ....[232]....
        /*04f4*/ 	.word	0xffffffff


	//   ....[233]....
        /*04f8*/ 	.word	0xffffffff


	//   ....[234]....
        /*04fc*/ 	.word	0xffffffff


	//   ....[235]....
        /*0500*/ 	.word	0xffffffff


	//   ....[236]....
        /*0504*/ 	.word	0xffffffff


	//   ....[237]....
        /*0508*/ 	.word	0xffffffff


	//   ....[238]....
        /*050c*/ 	.word	0xffffffff


	//   ....[239]....
        /*0510*/ 	.word	0xffffffff


	//   ....[240]....
        /*0514*/ 	.word	0xffffffff


	//   ....[241]....
        /*0518*/ 	.word	0xffffffff


	//   ....[242]....
        /*051c*/ 	.word	0xffffffff


	//   ....[243]....
        /*0520*/ 	.word	0xffffffff


	//   ....[244]....
        /*0524*/ 	.word	0xffffffff


	//   ....[245]....
        /*0528*/ 	.word	0xffffffff


	//   ....[246]....
        /*052c*/ 	.word	0xffffffff


	//   ....[247]....
        /*0530*/ 	.word	0xffffffff


	//   ....[248]....
        /*0534*/ 	.word	0xffffffff


	//   ....[249]....
        /*0538*/ 	.word	0xffffffff


	//   ....[250]....
        /*053c*/ 	.word	0xffffffff


	//   ....[251]....
        /*0540*/ 	.word	0xffffffff


	//   ....[252]....
        /*0544*/ 	.word	0xffffffff


	//   ....[253]....
        /*0548*/ 	.word	0xffffffff


	//   ....[254]....
        /*054c*/ 	.word	0xffffffff


	//   ....[255]....
        /*0550*/ 	.word	0xffffffff


	//   ....[0]....
        /*0554*/ 	.word	0xffffffff


	//   ....[1]....
        /*0558*/ 	.word	0xffffffff


	//   ....[2]....
        /*055c*/ 	.word	0xffffffff


	//   ....[3]....
        /*0560*/ 	.word	0xffffffff


	//   ....[4]....
        /*0564*/ 	.word	0xffffffff


	//   ....[5]....
        /*0568*/ 	.word	0xffffffff


	//   ....[6]....
        /*056c*/ 	.word	0xffffffff


	//   ....[7]....
        /*0570*/ 	.word	0xffffffff


	//   ....[8]....
        /*0574*/ 	.word	0xffffffff


	//   ....[9]....
        /*0578*/ 	.word	0xffffffff


	//   ....[10]....
        /*057c*/ 	.word	0xffffffff


	//   ....[11]....
        /*0580*/ 	.word	0xffffffff


	//   ....[12]....
        /*0584*/ 	.word	0xffffffff


	//   ....[13]....
        /*0588*/ 	.word	0xffffffff


	//   ....[14]....
        /*058c*/ 	.word	0xffffffff


	//   ....[15]....
        /*0590*/ 	.word	0xffffffff


	//   ....[16]....
        /*0594*/ 	.word	0xffffffff


	//   ....[17]....
        /*0598*/ 	.word	0xffffffff


	//   ....[18]....
        /*059c*/ 	.word	0xffffffff


	//   ....[19]....
        /*05a0*/ 	.word	0xffffffff


	//   ....[20]....
        /*05a4*/ 	.word	0xffffffff


	//   ....[21]....
        /*05a8*/ 	.word	0xffffffff


	//   ....[22]....
        /*05ac*/ 	.word	0xffffffff


	//   ....[23]....
        /*05b0*/ 	.word	0xffffffff


	//   ....[24]....
        /*05b4*/ 	.word	0xffffffff


	//   ....[25]....
        /*05b8*/ 	.word	0xffffffff


	//   ....[26]....
        /*05bc*/ 	.word	0xffffffff


	//   ....[27]....
        /*05c0*/ 	.word	0xffffffff


	//   ....[28]....
        /*05c4*/ 	.word	0xffffffff


	//   ....[29]....
        /*05c8*/ 	.word	0xffffffff


	//   ....[30]....
        /*05cc*/ 	.word	0xffffffff


	//   ....[31]....
        /*05d0*/ 	.word	0x0500000f


	//   ....[32]....
        /*05d4*/ 	.word	0x0500000f


	//   ....[33]....
        /*05d8*/ 	.word	0x0500000f


	//   ....[34]....
        /*05dc*/ 	.word	0x0500000f


	//   ....[35]....
        /*05e0*/ 	.word	0x0500000f


	//   ....[36]....
        /*05e4*/ 	.word	0x0500000f


	//   ....[37]....
        /*05e8*/ 	.word	0x0500000f


	//   ....[38]....
        /*05ec*/ 	.word	0x0500000f


	//   ....[39]....
        /*05f0*/ 	.word	0x0500000f


	//   ....[40]....
        /*05f4*/ 	.word	0x0500000f


	//   ....[41]....
        /*05f8*/ 	.word	0x0500000f


	//   ....[42]....
        /*05fc*/ 	.word	0x0500000f


	//   ....[43]....
        /*0600*/ 	.word	0x0500000f


	//   ....[44]....
        /*0604*/ 	.word	0x0500000f


	//   ....[45]....
        /*0608*/ 	.word	0x0500000f


	//   ....[46]....
        /*060c*/ 	.word	0x0500000f


	//   ....[47]....
        /*0610*/ 	.word	0x0500000f


	//   ....[48]....
        /*0614*/ 	.word	0x0500000f


	//   ....[49]....
        /*0618*/ 	.word	0x0500000f


	//   ....[50]....
        /*061c*/ 	.word	0x0500000f


	//   ....[51]....
        /*0620*/ 	.word	0x0500000f


	//   ....[52]....
        /*0624*/ 	.word	0x0500000f


	//   ....[53]....
        /*0628*/ 	.word	0x0500000f


	//   ....[54]....
        /*062c*/ 	.word	0x0500000f


	//   ....[55]....
        /*0630*/ 	.word	0x0500000f


	//   ....[56]....
        /*0634*/ 	.word	0x0500000f


	//   ....[57]....
        /*0638*/ 	.word	0x0500000f


	//   ....[58]....
        /*063c*/ 	.word	0x0500000f


	//   ....[59]....
        /*0640*/ 	.word	0x0500000f


	//   ....[60]....
        /*0644*/ 	.word	0x0500000f


	//   ....[61]....
        /*0648*/ 	.word	0x0500000f


	//   ....[62]....
        /*064c*/ 	.word	0x0500000f


	//   ....[63]....
        /*0650*/ 	.word	0x0500000f


	//   ....[64]....
        /*0654*/ 	.word	0x0500000f


	//   ....[65]....
        /*0658*/ 	.word	0x0500000f


	//   ....[66]....
        /*065c*/ 	.word	0x0500000f


	//   ....[67]....
        /*0660*/ 	.word	0x0500000f


	//   ....[68]....
        /*0664*/ 	.word	0x0500000f


	//   ....[69]....
        /*0668*/ 	.word	0x0500000f


	//   ....[70]....
        /*066c*/ 	.word	0x0500000f


	//   ....[71]....
        /*0670*/ 	.word	0x0500000f


	//   ....[72]....
        /*0674*/ 	.word	0x0500000f


	//   ....[73]....
        /*0678*/ 	.word	0x0500000f


	//   ....[74]....
        /*067c*/ 	.word	0x0500000f


	//   ....[75]....
        /*0680*/ 	.word	0x0500000f


	//   ....[76]....
        /*0684*/ 	.word	0x0500000f


	//   ....[77]....
        /*0688*/ 	.word	0x0500000f


	//   ....[78]....
        /*068c*/ 	.word	0x0500000f


	//   ....[79]....
        /*0690*/ 	.word	0x0500000f


	//   ....[80]....
        /*0694*/ 	.word	0x0500000f


	//   ....[81]....
        /*0698*/ 	.word	0x0500000f


	//   ....[82]....
        /*069c*/ 	.word	0x0500000f


	//   ....[83]....
        /*06a0*/ 	.word	0x0500000f


	//   ....[84]....
        /*06a4*/ 	.word	0x0500000f


	//   ....[85]....
        /*06a8*/ 	.word	0x0500000f


	//   ....[86]....
        /*06ac*/ 	.word	0x0500000f


	//   ....[87]....
        /*06b0*/ 	.word	0x0500000f


	//   ....[88]....
        /*06b4*/ 	.word	0x0500000f


	//   ....[89]....
        /*06b8*/ 	.word	0x0500000f


	//   ....[90]....
        /*06bc*/ 	.word	0x0500000f


	//   ....[91]....
        /*06c0*/ 	.word	0x0500000f


	//   ....[92]....
        /*06c4*/ 	.word	0x0500000f


	//   ....[93]....
        /*06c8*/ 	.word	0x0500000f


	//   ....[94]....
        /*06cc*/ 	.word	0x0500000f


	//   ....[95]....
        /*06d0*/ 	.word	0x0500000f


	//   ....[96]....
        /*06d4*/ 	.word	0x0500000f


	//   ....[97]....
        /*06d8*/ 	.word	0x0500000f


	//   ....[98]....
        /*06dc*/ 	.word	0x0500000f


	//   ....[99]....
        /*06e0*/ 	.word	0x0500000f


	//   ....[100]....
        /*06e4*/ 	.word	0x0500000f


	//   ....[101]....
        /*06e8*/ 	.word	0x0500000f


	//   ....[102]....
        /*06ec*/ 	.word	0x0500000f


	//   ....[103]....
        /*06f0*/ 	.word	0x0500000f


	//   ....[104]....
        /*06f4*/ 	.word	0x0500000f


	//   ....[105]....
        /*06f8*/ 	.word	0x0500000f


	//   ....[106]....
        /*06fc*/ 	.word	0x0500000f


	//   ....[107]....
        /*0700*/ 	.word	0x0500000f


	//   ....[108]....
        /*0704*/ 	.word	0x0500000f


	//   ....[109]....
        /*0708*/ 	.word	0x0500000f


	//   ....[110]....
        /*070c*/ 	.word	0x0500000f


	//   ....[111]....
        /*0710*/ 	.word	0x0500000f


	//   ....[112]....
        /*0714*/ 	.word	0x0500000f


	//----- nvinfo : EIATTR_COOP_GROUP_INSTR_OFFSETS
	.align		4
.L_366:
        /*0718*/ 	.byte	0x04, 0x28
        /*071a*/ 	.short	(.L_368 - .L_367)


	//   ....[0]....
.L_367:
        /*071c*/ 	.word	0x00000080


	//   ....[1]....
        /*0720*/ 	.word	0x00000090


	//   ....[2]....
        /*0724*/ 	.word	0x000002d0


	//   ....[3]....
        /*0728*/ 	.word	0x00000430


	//   ....[4]....
        /*072c*/ 	.word	0x00000550


	//   ....[5]....
        /*0730*/ 	.word	0x000006b0


	//   ....[6]....
        /*0734*/ 	.word	0x00001e70


	//   ....[7]....
        /*0738*/ 	.word	0x00002da0


	//   ....[8]....
        /*073c*/ 	.word	0x00002ea0


	//   ....[9]....
        /*0740*/ 	.word	0x000033e0


	//   ....[10]....
        /*0744*/ 	.word	0x00003450


	//   ....[11]....
        /*0748*/ 	.word	0x00004b30


	//   ....[12]....
        /*074c*/ 	.word	0x00004b40


	//   ....[13]....
        /*0750*/ 	.word	0x00004b70


	//   ....[14]....
        /*0754*/ 	.word	0x00004b80


	//   ....[15]....
        /*0758*/ 	.word	0x00006670


	//   ....[16]....
        /*075c*/ 	.word	0x000066a0


	//   ....[17]....
        /*0760*/ 	.word	0x00006710


	//   ....[18]....
        /*0764*/ 	.word	0x00006720


	//   ....[19]....
        /*0768*/ 	.word	0x00007ef0


	//   ....[20]....
        /*076c*/ 	.word	0x00007f30


	//   ....[21]....
        /*0770*/ 	.word	0x00007f60


	//   ....[22]....
        /*0774*/ 	.word	0x00007f90


	//   ....[23]....
        /*0778*/ 	.word	0x00007fc0


	//   ....[24]....
        /*077c*/ 	.word	0x00007ff0


	//   ....[25]....
        /*0780*/ 	.word	0x00008020


	//   ....[26]....
        /*0784*/ 	.word	0x00008050


	//   ....[27]....
        /*0788*/ 	.word	0x00008080


	//   ....[28]....
        /*078c*/ 	.word	0x000080c0


	//   ....[29]....
        /*0790*/ 	.word	0x000080e0


	//   ....[30]....
        /*0794*/ 	.word	0x00008100


	//   ....[31]....
        /*0798*/ 	.word	0x00008120


	//   ....[32]....
        /*079c*/ 	.word	0x00008140


	//   ....[33]....
        /*07a0*/ 	.word	0x00008160


	//   ....[34]....
        /*07a4*/ 	.word	0x00008170


	//   ....[35]....
        /*07a8*/ 	.word	0x00008180


	//   ....[36]....
        /*07ac*/ 	.word	0x00008190


	//   ....[37]....
        /*07b0*/ 	.word	0x000081a0


	//   ....[38]....
        /*07b4*/ 	.word	0x000081c0


	//   ....[39]....
        /*07b8*/ 	.word	0x000081d0


	//   ....[40]....
        /*07bc*/ 	.word	0x000081e0


	//   ....[41]....
        /*07c0*/ 	.word	0x000081f0


	//   ....[42]....
        /*07c4*/ 	.word	0x00008200


	//   ....[43]....
        /*07c8*/ 	.word	0x00008210


	//   ....[44]....
        /*07cc*/ 	.word	0x00008220


	//   ....[45]....
        /*07d0*/ 	.word	0x00008230


	//   ....[46]....
        /*07d4*/ 	.word	0x00008240


	//   ....[47]....
        /*07d8*/ 	.word	0x00008250


	//   ....[48]....
        /*07dc*/ 	.word	0x00008260


	//   ....[49]....
        /*07e0*/ 	.word	0x00008270


	//   ....[50]....
        /*07e4*/ 	.word	0x00008280


	//   ....[51]....
        /*07e8*/ 	.word	0x00008290


	//   ....[52]....
        /*07ec*/ 	.word	0x000082a0


	//   ....[53]....
        /*07f0*/ 	.word	0x000082b0


	//   ....[54]....
        /*07f4*/ 	.word	0x000082c0


	//   ....[55]....
        /*07f8*/ 	.word	0x000082d0


	//   ....[56]....
        /*07fc*/ 	.word	0x000082e0


	//   ....[57]....
        /*0800*/ 	.word	0x000082f0


	//   ....[58]....
        /*0804*/ 	.word	0x00008300


	//   ....[59]....
        /*0808*/ 	.word	0x00008310


	//   ....[60]....
        /*080c*/ 	.word	0x00008320


	//   ....[61]....
        /*0810*/ 	.word	0x00008330


	//   ....[62]....
        /*0814*/ 	.word	0x00008340


	//   ....[63]....
        /*0818*/ 	.word	0x00008350


	//   ....[64]....
        /*081c*/ 	.word	0x00008360


	//   ....[65]....
        /*0820*/ 	.word	0x00008370


	//   ....[66]....
        /*0824*/ 	.word	0x00008380


	//   ....[67]....
        /*0828*/ 	.word	0x00008390


	//   ....[68]....
        /*082c*/ 	.word	0x000083a0


	//   ....[69]....
        /*0830*/ 	.word	0x000083b0


	//   ....[70]....
        /*0834*/ 	.word	0x000083c0


	//   ....[71]....
        /*0838*/ 	.word	0x000083d0


	//   ....[72]....
        /*083c*/ 	.word	0x000083e0


	//   ....[73]....
        /*0840*/ 	.word	0x000083f0


	//   ....[74]....
        /*0844*/ 	.word	0x00008400


	//   ....[75]....
        /*0848*/ 	.word	0x00008410


	//   ....[76]....
        /*084c*/ 	.word	0x00008420


	//   ....[77]....
        /*0850*/ 	.word	0x00008430


	//   ....[78]....
        /*0854*/ 	.word	0x00008440


	//   ....[79]....
        /*0858*/ 	.word	0x00008450


	//   ....[80]....
        /*085c*/ 	.word	0x00008460


	//   ....[81]....
        /*0860*/ 	.word	0x00008470


	//   ....[82]....
        /*0864*/ 	.word	0x00008480


	//   ....[83]....
        /*0868*/ 	.word	0x00008490


	//   ....[84]....
        /*086c*/ 	.word	0x000084a0


	//   ....[85]....
        /*0870*/ 	.word	0x000084b0


	//   ....[86]....
        /*0874*/ 	.word	0x000084c0


	//   ....[87]....
        /*0878*/ 	.word	0x000084d0


	//   ....[88]....
        /*087c*/ 	.word	0x000084e0


	//   ....[89]....
        /*0880*/ 	.word	0x000084f0


	//   ....[90]....
        /*0884*/ 	.word	0x00008500


	//   ....[91]....
        /*0888*/ 	.word	0x00008510


	//   ....[92]....
        /*088c*/ 	.word	0x00008520


	//   ....[93]....
        /*0890*/ 	.word	0x00008530


	//   ....[94]....
        /*0894*/ 	.word	0x00008540


	//   ....[95]....
        /*0898*/ 	.word	0x00008550


	//   ....[96]....
        /*089c*/ 	.word	0x00008560


	//   ....[97]....
        /*08a0*/ 	.word	0x00008570


	//   ....[98]....
        /*08a4*/ 	.word	0x00008580


	//   ....[99]....
        /*08a8*/ 	.word	0x00008590


	//   ....[100]....
        /*08ac*/ 	.word	0x000085a0


	//   ....[101]....
        /*08b0*/ 	.word	0x000085b0


	//   ....[102]....
        /*08b4*/ 	.word	0x000085c0


	//   ....[103]....
        /*08b8*/ 	.word	0x000085d0


	//   ....[104]....
        /*08bc*/ 	.word	0x000085e0


	//   ....[105]....
        /*08c0*/ 	.word	0x000085f0


	//   ....[106]....
        /*08c4*/ 	.word	0x00008600


	//   ....[107]....
        /*08c8*/ 	.word	0x00008610


	//   ....[108]....
        /*08cc*/ 	.word	0x00008620


	//   ....[109]....
        /*08d0*/ 	.word	0x00008630


	//   ....[110]....
        /*08d4*/ 	.word	0x00008640


	//   ....[111]....
        /*08d8*/ 	.word	0x00008650


	//   ....[112]....
        /*08dc*/ 	.word	0x00008660


	//   ....[113]....
        /*08e0*/ 	.word	0x00008670


	//   ....[114]....
        /*08e4*/ 	.word	0x00008680


	//   ....[115]....
        /*08e8*/ 	.word	0x00008690


	//   ....[116]....
        /*08ec*/ 	.word	0x000086b0


	//   ....[117]....
        /*08f0*/ 	.word	0x000086c0


	//   ....[118]....
        /*08f4*/ 	.word	0x000086d0


	//   ....[119]....
        /*08f8*/ 	.word	0x000086e0


	//   ....[120]....
        /*08fc*/ 	.word	0x00008700


	//   ....[121]....
        /*0900*/ 	.word	0x00008710


	//   ....[122]....
        /*0904*/ 	.word	0x00008720


	//   ....[123]....
        /*0908*/ 	.word	0x00008730


	//   ....[124]....
        /*090c*/ 	.word	0x00008740


	//   ....[125]....
        /*0910*/ 	.word	0x00008750


	//   ....[126]....
        /*0914*/ 	.word	0x00008770


	//   ....[127]....
        /*0918*/ 	.word	0x00008790


	//   ....[128]....
        /*091c*/ 	.word	0x000087b0


	//   ....[129]....
        /*0920*/ 	.word	0x000087d0


	//   ....[130]....
        /*0924*/ 	.word	0x000087f0


	//   ....[131]....
        /*0928*/ 	.word	0x00008820


	//   ....[132]....
        /*092c*/ 	.word	0x00008840


	//   ....[133]....
        /*0930*/ 	.word	0x00008870


	//   ....[134]....
        /*0934*/ 	.word	0x000088a0


	//   ....[135]....
        /*0938*/ 	.word	0x000088d0


	//   ....[136]....
        /*093c*/ 	.word	0x000088f0


	//   ....[137]....
        /*0940*/ 	.word	0x00008920


	//   ....[138]....
        /*0944*/ 	.word	0x00008950


	//   ....[139]....
        /*0948*/ 	.word	0x00008980


	//   ....[140]....
        /*094c*/ 	.word	0x000089b0


	//   ....[141]....
        /*0950*/ 	.word	0x000089e0


	//   ....[142]....
        /*0954*/ 	.word	0x00008a10


	//   ....[143]....
        /*0958*/ 	.word	0x00008a30


	//   ....[144]....
        /*095c*/ 	.word	0x00008a50


	//   ....[145]....
        /*0960*/ 	.word	0x00008a70


	//   ....[146]....
        /*0964*/ 	.word	0x00008a90


	//   ....[147]....
        /*0968*/ 	.word	0x00009b20


	//   ....[148]....
        /*096c*/ 	.word	0x00009b30


	//   ....[149]....
        /*0970*/ 	.word	0x00009b40


	//   ....[150]....
        /*0974*/ 	.word	0x00009b50


	//   ....[151]....
        /*0978*/ 	.word	0x0000a620


	//   ....[152]....
        /*097c*/ 	.word	0x0000a640


	//   ....[153]....
        /*0980*/ 	.word	0x0000a7f0


	//   ....[154]....
        /*0984*/ 	.word	0x0000a810


	//   ....[155]....
        /*0988*/ 	.word	0x0000a950


	//   ....[156]....
        /*098c*/ 	.word	0x0000a970


	//   ....[157]....
        /*0990*/ 	.word	0x0000aac0


	//   ....[158]....
        /*0994*/ 	.word	0x0000aae0


	//   ....[159]....
        /*0998*/ 	.word	0x0000b0c0


	//   ....[160]....
        /*099c*/ 	.word	0x0000b100


	//   ....[161]....
        /*09a0*/ 	.word	0x0000ba80


	//   ....[162]....
        /*09a4*/ 	.word	0x0000ba90


	//   ....[163]....
        /*09a8*/ 	.word	0x0000ccd0


	//   ....[164]....
        /*09ac*/ 	.word	0x0000cd00


	//   ....[165]....
        /*09b0*/ 	.word	0x0000ce70


	//   ....[166]....
        /*09b4*/ 	.word	0x0000ce90


	//   ....[167]....
        /*09b8*/ 	.word	0x0000cfd0


	//   ....[168]....
        /*09bc*/ 	.word	0x0000cff0


	//   ....[169]....
        /*09c0*/ 	.word	0x0000d140


	//   ....[170]....
        /*09c4*/ 	.word	0x0000d160


	//   ....[171]....
        /*09c8*/ 	.word	0x0000d330


	//   ....[172]....
        /*09cc*/ 	.word	0x0000d520


	//   ....[173]....
        /*09d0*/ 	.word	0x0000d550


	//   ....[174]....
        /*09d4*/ 	.word	0x0000d580


	//   ....[175]....
        /*09d8*/ 	.word	0x0000d5b0


	//   ....[176]....
        /*09dc*/ 	.word	0x0000d5e0


	//   ....[177]....
        /*09e0*/ 	.word	0x0000d620


	//   ....[178]....
        /*09e4*/ 	.word	0x0000d790


	//   ....[179]....
        /*09e8*/ 	.word	0x0000d7d0


	//   ....[180]....
        /*09ec*/ 	.word	0x0000d800


	//   ....[181]....
        /*09f0*/ 	.word	0x0000d830


	//   ....[182]....
        /*09f4*/ 	.word	0x0000d860


	//   ....[183]....
        /*09f8*/ 	.word	0x0000d890


	//   ....[184]....
        /*09fc*/ 	.word	0x0000d920


	//   ....[185]....
        /*0a00*/ 	.word	0x0000d970


	//   ....[186]....
        /*0a04*/ 	.word	0x0000d980


	//   ....[187]....
        /*0a08*/ 	.word	0x0000da20


	//   ....[188]....
        /*0a0c*/ 	.word	0x0000f5d0


	//   ....[189]....
        /*0a10*/ 	.word	0x0000f610


	//   ....[190]....
        /*0a14*/ 	.word	0x0000f720


	//   ....[191]....
        /*0a18*/ 	.word	0x0000f730


	//   ....[192]....
        /*0a1c*/ 	.word	0x0000f7a0


	//   ....[193]....
        /*0a20*/ 	.word	0x0000f7b0


	//   ....[194]....
        /*0a24*/ 	.word	0x0000f820


	//   ....[195]....
        /*0a28*/ 	.word	0x0000f830


	//   ....[196]....
        /*0a2c*/ 	.word	0x0000f8a0


	//   ....[197]....
        /*0a30*/ 	.word	0x0000f8b0


	//   ....[198]....
        /*0a34*/ 	.word	0x0000f920


	//   ....[199]....
        /*0a38*/ 	.word	0x0000f930


	//   ....[200]....
        /*0a3c*/ 	.word	0x0000f9a0


	//   ....[201]....
        /*0a40*/ 	.word	0x0000f9b0


	//   ....[202]....
        /*0a44*/ 	.word	0x0000f9c0


	//   ....[203]....
        /*0a48*/ 	.word	0x0000fa40


	//   ....[204]....
        /*0a4c*/ 	.word	0x0000fdb0


	//   ....[205]....
        /*0a50*/ 	.word	0x0000fde0


	//   ....[206]....
        /*0a54*/ 	.word	0x0000ff00


	//   ....[207]....
        /*0a58*/ 	.word	0x0000ff10


	//   ....[208]....
        /*0a5c*/ 	.word	0x0000ffa0


	//   ....[209]....
        /*0a60*/ 	.word	0x0000ffb0


	//   ....[210]....
        /*0a64*/ 	.word	0x00010040


	//   ....[211]....
        /*0a68*/ 	.word	0x00010050


	//   ....[212]....
        /*0a6c*/ 	.word	0x000100d0


	//   ....[213]....
        /*0a70*/ 	.word	0x000100e0


	//   ....[214]....
        /*0a74*/ 	.word	0x00010160


	//   ....[215]....
        /*0a78*/ 	.word	0x00010170


	//   ....[216]....
        /*0a7c*/ 	.word	0x000101f0


	//   ....[217]....
        /*0a80*/ 	.word	0x00010200


	//   ....[218]....
        /*0a84*/ 	.word	0x00010210


	//   ....[219]....
        /*0a88*/ 	.word	0x00010220


	//   ....[220]....
        /*0a8c*/ 	.word	0x00010980


	//   ....[221]....
        /*0a90*/ 	.word	0x000109b0


	//   ....[222]....
        /*0a94*/ 	.word	0x000109d0


	//   ....[223]....
        /*0a98*/ 	.word	0x00010a60


	//   ....[224]....
        /*0a9c*/ 	.word	0x00010a80


	//   ....[225]....
        /*0aa0*/ 	.word	0x00010b10


	//   ....[226]....
        /*0aa4*/ 	.word	0x00010b30


	//   ....[227]....
        /*0aa8*/ 	.word	0x00010bc0


	//   ....[228]....
        /*0aac*/ 	.word	0x00010be0


	//   ....[229]....
        /*0ab0*/ 	.word	0x00010c70


	//   ....[230]....
        /*0ab4*/ 	.word	0x00010c90


	//   ....[231]....
        /*0ab8*/ 	.word	0x00010d20


	//   ....[232]....
        /*0abc*/ 	.word	0x00010d40


	//   ....[233]....
        /*0ac0*/ 	.word	0x00010dd0


	//   ....[234]....
        /*0ac4*/ 	.word	0x00010df0


	//   ....[235]....
        /*0ac8*/ 	.word	0x00010e00


	//   ....[236]....
        /*0acc*/ 	.word	0x00011550


	//   ....[237]....
        /*0ad0*/ 	.word	0x00011570


	//   ....[238]....
        /*0ad4*/ 	.word	0x000115d0


	//   ....[239]....
        /*0ad8*/ 	.word	0x000115e0


	//   ....[240]....
        /*0adc*/ 	.word	0x00011630


	//   ....[241]....
        /*0ae0*/ 	.word	0x00011640


	//   ....[242]....
        /*0ae4*/ 	.word	0x00011690


	//   ....[243]....
        /*0ae8*/ 	.word	0x000116a0


	//   ....[244]....
        /*0aec*/ 	.word	0x000116f0


	//   ....[245]....
        /*0af0*/ 	.word	0x00011700


	//   ....[246]....
        /*0af4*/ 	.word	0x00011750


	//   ....[247]....
        /*0af8*/ 	.word	0x00011760


	//   ....[248]....
        /*0afc*/ 	.word	0x000117b0


	//   ....[249]....
        /*0b00*/ 	.word	0x000117c0


	//   ....[250]....
        /*0b04*/ 	.word	0x000117d0


	//   ....[251]....
        /*0b08*/ 	.word	0x00011820


	//   ....[252]....
        /*0b0c*/ 	.word	0x00011b40


	//   ....[253]....
        /*0b10*/ 	.word	0x00011b50


	//   ....[254]....
        /*0b14*/ 	.word	0x00011bb0


	//   ....[255]....
        /*0b18*/ 	.word	0x00011bc0


	//   ....[0]....
        /*0b1c*/ 	.word	0x00011c10


	//   ....[1]....
        /*0b20*/ 	.word	0x00011c20


	//   ....[2]....
        /*0b24*/ 	.word	0x00011c70


	//   ....[3]....
        /*0b28*/ 	.word	0x00011c80


	//   ....[4]....
        /*0b2c*/ 	.word	0x00011cd0


	//   ....[5]....
        /*0b30*/ 	.word	0x00011ce0


	//   ....[6]....
        /*0b34*/ 	.word	0x00011d30


	//   ....[7]....
        /*0b38*/ 	.word	0x00011d40


	//   ....[8]....
        /*0b3c*/ 	.word	0x00011d90


	//   ....[9]....
        /*0b40*/ 	.word	0x00011da0


	//   ....[10]....
        /*0b44*/ 	.word	0x00011db0


	//   ....[11]....
        /*0b48*/ 	.word	0x00011e00


	//   ....[12]....
        /*0b4c*/ 	.word	0x000137f0


	//   ....[13]....
        /*0b50*/ 	.word	0x00013820


	//   ....[14]....
        /*0b54*/ 	.word	0x00013850


	//   ....[15]....
        /*0b58*/ 	.word	0x00013860


	//   ....[16]....
        /*0b5c*/ 	.word	0x00013880


	//   ....[17]....
        /*0b60*/ 	.word	0x000138a0


	//   ....[18]....
        /*0b64*/ 	.word	0x000138e0


	//   ....[19]....
        /*0b68*/ 	.word	0x00013910


	//   ....[20]....
        /*0b6c*/ 	.word	0x00013a80


	//   ....[21]....
        /*0b70*/ 	.word	0x00013ab0


	//   ....[22]....
        /*0b74*/ 	.word	0x00013ae0


	//   ....[23]....
        /*0b78*/ 	.word	0x00013b10


	//   ....[24]....
        /*0b7c*/ 	.word	0x00013b40


	//   ....[25]....
        /*0b80*/ 	.word	0x00013b80


	//   ....[26]....
        /*0b84*/ 	.word	0x00013c00


	//   ....[27]....
        /*0b88*/ 	.word	0x00013c50


	//   ....[28]....
        /*0b8c*/ 	.word	0x00013c60


	//   ....[29]....
        /*0b90*/ 	.word	0x00013cf0


	//   ....[30]....
        /*0b94*/ 	.word	0x000142a0


	//   ....[31]....
        /*0b98*/ 	.word	0x00014820


	//   ....[32]....
        /*0b9c*/ 	.word	0x00014900


	//   ....[33]....
        /*0ba0*/ 	.word	0x000149f0


	//   ....[34]....
        /*0ba4*/ 	.word	0x00014ab0


	//   ....[35]....
        /*0ba8*/ 	.word	0x00014b90


	//   ....[36]....
        /*0bac*/ 	.word	0x00014bf0


	//   ....[37]....
        /*0bb0*/ 	.word	0x00014cd0


	//   ....[38]....
        /*0bb4*/ 	.word	0x00014d30


	//   ....[39]....
        /*0bb8*/ 	.word	0x00014e10


	//   ....[40]....
        /*0bbc*/ 	.word	0x00014e70


	//   ....[41]....
        /*0bc0*/ 	.word	0x00014f50


	//   ....[42]....
        /*0bc4*/ 	.word	0x00014fb0


	//   ....[43]....
        /*0bc8*/ 	.word	0x00015090


	//   ....[44]....
        /*0bcc*/ 	.word	0x000150f0


	//   ....[45]....
        /*0bd0*/ 	.word	0x000151d0


	//   ....[46]....
        /*0bd4*/ 	.word	0x00015230


	//   ....[47]....
        /*0bd8*/ 	.word	0x00015300


	//   ....[48]....
        /*0bdc*/ 	.word	0x00015490


	//   ....[49]....
        /*0be0*/ 	.word	0x00015520


	//   ....[50]....
        /*0be4*/ 	.word	0x00015640


	//   ....[51]....
        /*0be8*/ 	.word	0x00015690


	//   ....[52]....
        /*0bec*/ 	.word	0x000157b0


	//   ....[53]....
        /*0bf0*/ 	.word	0x00015800


	//   ....[54]....
        /*0bf4*/ 	.word	0x00015920


	//   ....[55]....
        /*0bf8*/ 	.word	0x00015970


	//   ....[56]....
        /*0bfc*/ 	.word	0x00015a70


	//   ....[57]....
        /*0c00*/ 	.word	0x00015b10


	//   ....[58]....
        /*0c04*/ 	.word	0x00015b70


	//   ....[59]....
        /*0c08*/ 	.word	0x00015c60


	//   ....[60]....
        /*0c0c*/ 	.word	0x00015cc0


	//   ....[61]....
        /*0c10*/ 	.word	0x00015db0


	//   ....[62]....
        /*0c14*/ 	.word	0x00015e10


	//   ....[63]....
        /*0c18*/ 	.word	0x00015eb0


	//   ....[64]....
        /*0c1c*/ 	.word	0x00015fb0


	//   ....[65]....
        /*0c20*/ 	.word	0x00016020


	//   ....[66]....
        /*0c24*/ 	.word	0x00016080


	//   ....[67]....
        /*0c28*/ 	.word	0x00016190


	//   ....[68]....
        /*0c2c*/ 	.word	0x000161f0


	//   ....[69]....
        /*0c30*/ 	.word	0x00016300


	//   ....[70]....
        /*0c34*/ 	.word	0x00016360


	//   ....[71]....
        /*0c38*/ 	.word	0x00016470


	//   ....[72]....
        /*0c3c*/ 	.word	0x000164d0


	//   ....[73]....
        /*0c40*/ 	.word	0x000165e0


	//   ....[74]....
        /*0c44*/ 	.word	0x00016640


	//   ....[75]....
        /*0c48*/ 	.word	0x00016750


	//   ....[76]....
        /*0c4c*/ 	.word	0x000167b0


	//   ....[77]....
        /*0c50*/ 	.word	0x000168b0


	//   ....[78]....
        /*0c54*/ 	.word	0x00016910


	//   ....[79]....
        /*0c58*/ 	.word	0x00016a00


	//   ....[80]....
        /*0c5c*/ 	.word	0x00016b30


	//   ....[81]....
        /*0c60*/ 	.word	0x00016bd0


	//   ....[82]....
        /*0c64*/ 	.word	0x00016c30


	//   ....[83]....
        /*0c68*/ 	.word	0x00016cf0


	//   ....[84]....
        /*0c6c*/ 	.word	0x00016d50


	//   ....[85]....
        /*0c70*/ 	.word	0x00016e10


	//   ....[86]....
        /*0c74*/ 	.word	0x00016e70


	//   ....[87]....
        /*0c78*/ 	.word	0x00016f30


	//   ....[88]....
        /*0c7c*/ 	.word	0x00016f90


	//   ....[89]....
        /*0c80*/ 	.word	0x00017050


	//   ....[90]....
        /*0c84*/ 	.word	0x000170b0


	//   ....[91]....
        /*0c88*/ 	.word	0x00017170


	//   ....[92]....
        /*0c8c*/ 	.word	0x000171d0


	//   ....[93]....
        /*0c90*/ 	.word	0x00017290


	//   ....[94]....
        /*0c94*/ 	.word	0x000172f0


	//   ....[95]....
        /*0c98*/ 	.word	0x000173b0


	//   ....[96]....
        /*0c9c*/ 	.word	0x000174a0


	//   ....[97]....
        /*0ca0*/ 	.word	0x00017530


	//   ....[98]....
        /*0ca4*/ 	.word	0x00017590


	//   ....[99]....
        /*0ca8*/ 	.word	0x00017650


	//   ....[100]....
        /*0cac*/ 	.word	0x000176b0


	//   ....[101]....
        /*0cb0*/ 	.word	0x00017770


	//   ....[102]....
        /*0cb4*/ 	.word	0x000177d0


	//   ....[103]....
        /*0cb8*/ 	.word	0x00017890


	//   ....[104]....
        /*0cbc*/ 	.word	0x000178f0


	//   ....[105]....
        /*0cc0*/ 	.word	0x000179b0


	//   ....[106]....
        /*0cc4*/ 	.word	0x00017a10


	//   ....[107]....
        /*0cc8*/ 	.word	0x00017ad0


	//   ....[108]....
        /*0ccc*/ 	.word	0x00017b30


	//   ....[109]....
        /*0cd0*/ 	.word	0x00017bf0


	//   ....[110]....
        /*0cd4*/ 	.word	0x00017c50


	//   ....[111]....
        /*0cd8*/ 	.word	0x00017d10


	//   ....[112]....
        /*0cdc*/ 	.word	0x00017f70


	//----- nvinfo : EIATTR_REG_RECONFIG
	.align		4
.L_368:
        /*0ce0*/ 	.byte	0x01, 0x54
	.zero		2


	//----- nvinfo : EIATTR_SYSCALL_OFFSETS
	.align		4
        /*0ce4*/ 	.byte	0x04, 0x46
        /*0ce6*/ 	.short	(.L_370 - .L_369)


	//   ....[0]....
.L_369:
        /*0ce8*/ 	.word	0x00001ff0


	//   ....[1]....
        /*0cec*/ 	.word	0x0000ebd0


	//   ....[2]....
        /*0cf0*/ 	.word	0x0000ed40


	//   ....[3]....
        /*0cf4*/ 	.word	0x0000ee90


	//   ....[4]....
        /*0cf8*/ 	.word	0x0000efd0


	//   ....[5]....
        /*0cfc*/ 	.word	0x00010600


	//----- nvinfo : EIATTR_MBARRIER_INSTR_OFFSETS
	.align		4
.L_370:
        /*0d00*/ 	.byte	0x04, 0x39
        /*0d02*/ 	.short	(.L_372 - .L_371)


	//   ....[0]....
.L_371:
        /*0d04*/ 	.word	0x00000180
        /*0d08*/ 	.word	0x000000ff
        /*0d0c*/ 	.word	0x00038800
        /*0d10*/ 	.short	0x0100
        /*0d12*/ 	.byte	0x08
	.zero		1


	//   ....[1]....
        /*0d14*/ 	.word	0x00000190
        /*0d18*/ 	.word	0x000000ff
        /*0d1c*/ 	.word	0x00038820
        /*0d20*/ 	.short	0x0100
        /*0d22*/ 	.byte	0x08
	.zero		1


	//   ....[2]....
        /*0d24*/ 	.word	0x00000280
        /*0d28*/ 	.word	0x000000ff
        /*0d2c*/ 	.word	0x00038830
        /*0d30*/ 	.short	0x0100
        /*0d32*/ 	.byte	0x08
	.zero		1


	//   ....[3]....
        /*0d34*/ 	.word	0x00000290
        /*0d38*/ 	.word	0x000000ff
        /*0d3c*/ 	.word	0x00038840
        /*0d40*/ 	.short	0x0100
        /*0d42*/ 	.byte	0x08
	.zero		1


	//   ....[4]....
        /*0d44*/ 	.word	0x000002a0
        /*0d48*/ 	.word	0x000000ff
        /*0d4c*/ 	.word	0x00038838
        /*0d50*/ 	.short	0x0100
        /*0d52*/ 	.byte	0x08
	.zero		1


	//   ....[5]....
        /*0d54*/ 	.word	0x000002b0
        /*0d58*/ 	.word	0x000000ff
        /*0d5c*/ 	.word	0x00038848
        /*0d60*/ 	.short	0x0100
        /*0d62*/ 	.byte	0x08
	.zero		1


	//   ....[6]....
        /*0d64*/ 	.word	0x000003e0
        /*0d68*/ 	.word	0x000000ff
        /*0d6c*/ 	.word	0x00038850
        /*0d70*/ 	.short	0x0100
        /*0d72*/ 	.byte	0x08
	.zero		1


	//   ....[7]....
        /*0d74*/ 	.word	0x000003f0
        /*0d78*/ 	.word	0x000000ff
        /*0d7c*/ 	.word	0x00038860
        /*0d80*/ 	.short	0x0100
        /*0d82*/ 	.byte	0x08
	.zero		1


	//   ....[8]....
        /*0d84*/ 	.word	0x00000400
        /*0d88*/ 	.word	0x000000ff
        /*0d8c*/ 	.word	0x00038858
        /*0d90*/ 	.short	0x0100
        /*0d92*/ 	.byte	0x08
	.zero		1


	//   ....[9]....
        /*0d94*/ 	.word	0x00000410
        /*0d98*/ 	.word	0x000000ff
        /*0d9c*/ 	.word	0x00038868
        /*0da0*/ 	.short	0x0100
        /*0da2*/ 	.byte	0x08
	.zero		1


	//   ....[10]....
        /*0da4*/ 	.word	0x00000500
        /*0da8*/ 	.word	0x000000ff
        /*0dac*/ 	.word	0x00038870
        /*0db0*/ 	.short	0x0100
        /*0db2*/ 	.byte	0x06
	.zero		1


	//   ....[11]....
        /*0db4*/ 	.word	0x00000510
        /*0db8*/ 	.word	0x000000ff
        /*0dbc*/ 	.word	0x00038880
        /*0dc0*/ 	.short	0x0100
        /*0dc2*/ 	.byte	0x06
	.zero		1


	//   ....[12]....
        /*0dc4*/ 	.word	0x00000520
        /*0dc8*/ 	.word	0x000000ff
        /*0dcc*/ 	.word	0x00038878
        /*0dd0*/ 	.short	0x0100
        /*0dd2*/ 	.byte	0x06
	.zero		1


	//   ....[13]....
        /*0dd4*/ 	.word	0x00000530
        /*0dd8*/ 	.word	0x000000ff
        /*0ddc*/ 	.word	0x00038888
        /*0de0*/ 	.short	0x0100
        /*0de2*/ 	.byte	0x06
	.zero		1


	//   ....[14]....
        /*0de4*/ 	.word	0x00000660
        /*0de8*/ 	.word	0x000000ff
        /*0dec*/ 	.word	0x00038890
        /*0df0*/ 	.short	0x0100
        /*0df2*/ 	.byte	0x08
	.zero		1


	//   ....[15]....
        /*0df4*/ 	.word	0x00000670
        /*0df8*/ 	.word	0x000000ff
        /*0dfc*/ 	.word	0x000388a0
        /*0e00*/ 	.short	0x0100
        /*0e02*/ 	.byte	0x08
	.zero		1


	//   ....[16]....
        /*0e04*/ 	.word	0x00000680
        /*0e08*/ 	.word	0x000000ff
        /*0e0c*/ 	.word	0x00038898
        /*0e10*/ 	.short	0x0100
        /*0e12*/ 	.byte	0x08
	.zero		1


	//   ....[17]....
        /*0e14*/ 	.word	0x00000690
        /*0e18*/ 	.word	0x000000ff
        /*0e1c*/ 	.word	0x000388a8
        /*0e20*/ 	.short	0x0100
        /*0e22*/ 	.byte	0x08
	.zero		1


	//   ....[18]....
        /*0e24*/ 	.word	0x000007e0
        /*0e28*/ 	.word	0x000000ff
        /*0e2c*/ 	.word	0x000388b0
        /*0e30*/ 	.short	0x0100
        /*0e32*/ 	.byte	0x08
	.zero		1


	//   ....[19]....
        /*0e34*/ 	.word	0x000007f0
        /*0e38*/ 	.word	0x000000ff
        /*0e3c*/ 	.word	0x000388c0
        /*0e40*/ 	.short	0x0100
        /*0e42*/ 	.byte	0x08
	.zero		1


	//   ....[20]....
        /*0e44*/ 	.word	0x00000800
        /*0e48*/ 	.word	0x000000ff
        /*0e4c*/ 	.word	0x000388b8
        /*0e50*/ 	.short	0x0100
        /*0e52*/ 	.byte	0x08
	.zero		1


	//   ....[21]....
        /*0e54*/ 	.word	0x00000810
        /*0e58*/ 	.word	0x000000ff
        /*0e5c*/ 	.word	0x000388c8
        /*0e60*/ 	.short	0x0100
        /*0e62*/ 	.byte	0x08
	.zero		1


	//   ....[22]....
        /*0e64*/ 	.word	0x00002070
        /*0e68*/ 	.word	0x000000ff
        /*0e6c*/ 	.word	0x00038800
        /*0e70*/ 	.short	0x010a
        /*0e72*/ 	.byte	0x36
	.zero		1


	//   ....[23]....
        /*0e74*/ 	.word	0x00002120
        /*0e78*/ 	.word	0x000000ff
        /*0e7c*/ 	.word	0x00038830
        /*0e80*/ 	.short	0x010a
        /*0e82*/ 	.byte	0x38
	.zero		1


	//   ....[24]....
        /*0e84*/ 	.word	0x00002160
        /*0e88*/ 	.word	0x000000ff
        /*0e8c*/ 	.word	0x00038830
        /*0e90*/ 	.short	0x010a
        /*0e92*/ 	.byte	0x38
	.zero		1


	//   ....[25]....
        /*0e94*/ 	.word	0x00002610
        /*0e98*/ 	.word	0x000000ff
        /*0e9c*/ 	.word	0x00000000
        /*0ea0*/ 	.short	0x0101
        /*0ea2*/ 	.byte	0x06
	.zero		1


	//   ....[26]....
        /*0ea4*/ 	.word	0x00003fb0
        /*0ea8*/ 	.word	0x000000ff
        /*0eac*/ 	.word	0x00038850
        /*0eb0*/ 	.short	0x010a
        /*0eb2*/ 	.byte	0x38
	.zero		1


	//   ....[27]....
        /*0eb4*/ 	.word	0x00003ff0
        /*0eb8*/ 	.word	0x000000ff
        /*0ebc*/ 	.word	0x00038850
        /*0ec0*/ 	.short	0x010a
        /*0ec2*/ 	.byte	0x38
	.zero		1


	//   ....[28]....
        /*0ec4*/ 	.word	0x00004250
        /*0ec8*/ 	.word	0x000000ff
        /*0ecc*/ 	.word	0x00000000
        /*0ed0*/ 	.short	0x0101
        /*0ed2*/ 	.byte	0x38
	.zero		1


	//   ....[29]....
        /*0ed4*/ 	.word	0x000043b0
        /*0ed8*/ 	.word	0x000000ff
        /*0edc*/ 	.word	0x00038830
        /*0ee0*/ 	.short	0x010a
        /*0ee2*/ 	.byte	0x32
	.zero		1


	//   ....[30]....
        /*0ee4*/ 	.word	0x00004400
        /*0ee8*/ 	.word	0x000000ff
        /*0eec*/ 	.word	0x00038830
        /*0ef0*/ 	.short	0x010a
        /*0ef2*/ 	.byte	0x32
	.zero		1


	//   ....[31]....
        /*0ef4*/ 	.word	0x000047a0
        /*0ef8*/ 	.word	0x000000ff
        /*0efc*/ 	.word	0x00000000
        /*0f00*/ 	.short	0x0101
        /*0f02*/ 	.byte	0x06
	.zero		1


	//   ....[32]....
        /*0f04*/ 	.word	0x00006280
        /*0f08*/ 	.word	0x000000ff
        /*0f0c*/ 	.word	0x00038850
        /*0f10*/ 	.short	0x010a
        /*0f12*/ 	.byte	0x32
	.zero		1


	//   ....[33]....
        /*0f14*/ 	.word	0x000062e0
        /*0f18*/ 	.word	0x000000ff
        /*0f1c*/ 	.word	0x00038850
        /*0f20*/ 	.short	0x010a
        /*0f22*/ 	.byte	0x32
	.zero		1


	//   ....[34]....
        /*0f24*/ 	.word	0x00006500
        /*0f28*/ 	.word	0x000000ff
        /*0f2c*/ 	.word	0x00000000
        /*0f30*/ 	.short	0x0101
        /*0f32*/ 	.byte	0x32
	.zero		1


	//   ....[35]....
        /*0f34*/ 	.word	0x0000a650
        /*0f38*/ 	.word	0x000000ff
        /*0f3c*/ 	.word	0x00000000
        /*0f40*/ 	.short	0x0101
        /*0f42*/ 	.byte	0x08
	.zero		1


	//   ....[36]....
        /*0f44*/ 	.word	0x0000aed0
        /*0f48*/ 	.word	0x000000ff
        /*0f4c*/ 	.word	0x00000000
        /*0f50*/ 	.short	0x0101
        /*0f52*/ 	.byte	0x08
	.zero		1


	//   ....[37]....
        /*0f54*/ 	.word	0x0000f3e0
        /*0f58*/ 	.word	0x00000006
        /*0f5c*/ 	.word	0x00038880
        /*0f60*/ 	.short	0x010a
        /*0f62*/ 	.byte	0x3f
	.zero		1


	//   ....[38]....
        /*0f64*/ 	.word	0x0000fb30
        /*0f68*/ 	.word	0x00000006
        /*0f6c*/ 	.word	0x00038870
        /*0f70*/ 	.short	0x0107
        /*0f72*/ 	.byte	0x3f
	.zero		1


	//   ....[39]....
        /*0f74*/ 	.word	0x0000fbf0
        /*0f78*/ 	.word	0x00000006
        /*0f7c*/ 	.word	0x00038870
        /*0f80*/ 	.short	0x0101
        /*0f82*/ 	.byte	0x3f
	.zero		1


	//   ....[40]....
        /*0f84*/ 	.word	0x0000fc20
        /*0f88*/ 	.word	0x00000006
        /*0f8c*/ 	.word	0x00038840
        /*0f90*/ 	.short	0x010a
        /*0f92*/ 	.byte	0x3f
	.zero		1


	//   ....[41]....
        /*0f94*/ 	.word	0x00010350
        /*0f98*/ 	.word	0x00000006
        /*0f9c*/ 	.word	0x00038830
        /*0fa0*/ 	.short	0x0107
        /*0fa2*/ 	.byte	0x3f
	.zero		1


	//   ....[42]....
        /*0fa4*/ 	.word	0x00010410
        /*0fa8*/ 	.word	0x00000006
        /*0fac*/ 	.word	0x00038830
        /*0fb0*/ 	.short	0x0101
        /*0fb2*/ 	.byte	0x3f
	.zero		1


	//   ....[43]....
        /*0fb4*/ 	.word	0x00010f40
        /*0fb8*/ 	.word	0x00000011
        /*0fbc*/ 	.word	0x00038800
        /*0fc0*/ 	.short	0x0107
        /*0fc2*/ 	.byte	0x3f
	.zero		1


	//   ....[44]....
        /*0fc4*/ 	.word	0x00011050
        /*0fc8*/ 	.word	0x00000011
        /*0fcc*/ 	.word	0x00038800
        /*0fd0*/ 	.short	0x0101
        /*0fd2*/ 	.byte	0x3f
	.zero		1


	//   ....[45]....
        /*0fd4*/ 	.word	0x00011070
        /*0fd8*/ 	.word	0x00000011
        /*0fdc*/ 	.word	0x00038820
        /*0fe0*/ 	.short	0x010a
        /*0fe2*/ 	.byte	0x3f
	.zero		1


	//   ....[46]....
        /*0fe4*/ 	.word	0x000113a0
        /*0fe8*/ 	.word	0x00000000
        /*0fec*/ 	.word	0x00038880
        /*0ff0*/ 	.short	0x010a
        /*0ff2*/ 	.byte	0x3f
	.zero		1


	//   ....[47]....
        /*0ff4*/ 	.word	0x000118b0
        /*0ff8*/ 	.word	0x00000000
        /*0ffc*/ 	.word	0x00038870
        /*1000*/ 	.short	0x0107
        /*1002*/ 	.byte	0x3f
	.zero		1


	//   ....[48]....
        /*1004*/ 	.word	0x00011970
        /*1008*/ 	.word	0x00000000
        /*100c*/ 	.word	0x00038870
        /*1010*/ 	.short	0x0101
        /*1012*/ 	.byte	0x3f
	.zero		1


	//   ....[49]....
        /*1014*/ 	.word	0x000119a0
        /*1018*/ 	.word	0x00000000
        /*101c*/ 	.word	0x00038840
        /*1020*/ 	.short	0x010a
        /*1022*/ 	.byte	0x3f
	.zero		1


	//   ....[50]....
        /*1024*/ 	.word	0x00011e90
        /*1028*/ 	.word	0x00000000
        /*102c*/ 	.word	0x00038830
        /*1030*/ 	.short	0x0107
        /*1032*/ 	.byte	0x3f
	.zero		1


	//   ....[51]....
        /*1034*/ 	.word	0x00011f50
        /*1038*/ 	.word	0x00000000
        /*103c*/ 	.word	0x00038830
        /*1040*/ 	.short	0x0101
        /*1042*/ 	.byte	0x3f
	.zero		1


	//   ....[52]....
        /*1044*/ 	.word	0x00011fe0
        /*1048*/ 	.word	0x00000000
        /*104c*/ 	.word	0x00038870
        /*1050*/ 	.short	0x010a
        /*1052*/ 	.byte	0x3f
	.zero		1


	//   ....[53]....
        /*1054*/ 	.word	0x00012070
        /*1058*/ 	.word	0x00000000
        /*105c*/ 	.word	0x00038860
        /*1060*/ 	.short	0x010a
        /*1062*/ 	.byte	0x3f
	.zero		1


	//   ....[54]....
        /*1064*/ 	.word	0x00012960
        /*1068*/ 	.word	0x00000000
        /*106c*/ 	.word	0x00038850
        /*1070*/ 	.short	0x0101
        /*1072*/ 	.byte	0x3f
	.zero		1


	//   ....[55]....
        /*1074*/ 	.word	0x000129e0
        /*1078*/ 	.word	0x00000003
        /*107c*/ 	.word	0x00000000
        /*1080*/ 	.short	0x0101
        /*1082*/ 	.byte	0x3f
	.zero		1


	//   ....[56]....
        /*1084*/ 	.word	0x00012ba0
        /*1088*/ 	.word	0x00000002
        /*108c*/ 	.word	0x00038870
        /*1090*/ 	.short	0x010a
        /*1092*/ 	.byte	0x3f
	.zero		1


	//   ....[57]....
        /*1094*/ 	.word	0x00012c20
        /*1098*/ 	.word	0x00000002
        /*109c*/ 	.word	0x00038860
        /*10a0*/ 	.short	0x010a
        /*10a2*/ 	.byte	0x3f
	.zero		1


	//   ....[58]....
        /*10a4*/ 	.word	0x00013520
        /*10a8*/ 	.word	0x00000002
        /*10ac*/ 	.word	0x00038850
        /*10b0*/ 	.short	0x0101
        /*10b2*/ 	.byte	0x3f
	.zero		1


	//   ....[59]....
        /*10b4*/ 	.word	0x000135a0
        /*10b8*/ 	.word	0x00000003
        /*10bc*/ 	.word	0x00000000
        /*10c0*/ 	.short	0x0101
        /*10c2*/ 	.byte	0x3f
	.zero		1


	//   ....[60]....
        /*10c4*/ 	.word	0x00014220
        /*10c8*/ 	.word	0x00000007
        /*10cc*/ 	.word	0x00038820
        /*10d0*/ 	.short	0x010a
        /*10d2*/ 	.byte	0x3f
	.zero		1


	//   ....[61]....
        /*10d4*/ 	.word	0x000143a0
        /*10d8*/ 	.word	0x00000005
        /*10dc*/ 	.word	0x00038840
        /*10e0*/ 	.short	0x010a
        /*10e2*/ 	.byte	0x3f
	.zero		1


	//   ....[62]....
        /*10e4*/ 	.word	0x00014440
        /*10e8*/ 	.word	0x00000003
        /*10ec*/ 	.word	0x00038840
        /*10f0*/ 	.short	0x010a
        /*10f2*/ 	.byte	0x3f
	.zero		1


	//   ....[63]....
        /*10f4*/ 	.word	0x00014480
        /*10f8*/ 	.word	0x00000005
        /*10fc*/ 	.word	0x00038860
        /*1100*/ 	.short	0x010a
        /*1102*/ 	.byte	0x3f
	.zero		1


	//   ....[64]....
        /*1104*/ 	.word	0x000144c0
        /*1108*/ 	.word	0x00000003
        /*110c*/ 	.word	0x00038860
        /*1110*/ 	.short	0x010a
        /*1112*/ 	.byte	0x3f
	.zero		1


	//   ....[65]....
        /*1114*/ 	.word	0x00014500
        /*1118*/ 	.word	0x00000005
        /*111c*/ 	.word	0x00038880
        /*1120*/ 	.short	0x010a
        /*1122*/ 	.byte	0x3f
	.zero		1


	//   ....[66]....
        /*1124*/ 	.word	0x00014540
        /*1128*/ 	.word	0x00000003
        /*112c*/ 	.word	0x00038880
        /*1130*/ 	.short	0x010a
        /*1132*/ 	.byte	0x3f
	.zero		1


	//   ....[67]....
        /*1134*/ 	.word	0x000145b0
        /*1138*/ 	.word	0x00000003
        /*113c*/ 	.word	0x00038800
        /*1140*/ 	.short	0x010a
        /*1142*/ 	.byte	0x3f
	.zero		1


	//   ....[68]....
        /*1144*/ 	.word	0x00014610
        /*1148*/ 	.word	0x00000000
        /*114c*/ 	.word	0x00038830
        /*1150*/ 	.short	0x010a
        /*1152*/ 	.byte	0x3f
	.zero		1


	//   ....[69]....
        /*1154*/ 	.word	0x00014670
        /*1158*/ 	.word	0x00000008
        /*115c*/ 	.word	0x00038850
        /*1160*/ 	.short	0x010a
        /*1162*/ 	.byte	0x3f
	.zero		1


	//   ....[70]....
        /*1164*/ 	.word	0x000146e0
        /*1168*/ 	.word	0x00000000
        /*116c*/ 	.word	0x00038830
        /*1170*/ 	.short	0x010a
        /*1172*/ 	.byte	0x3f
	.zero		1


	//   ....[71]....
        /*1174*/ 	.word	0x00014750
        /*1178*/ 	.word	0x00000007
        /*117c*/ 	.word	0x00038850
        /*1180*/ 	.short	0x010a
        /*1182*/ 	.byte	0x3f
	.zero		1


	//   ....[72]....
        /*1184*/ 	.word	0x00014850
        /*1188*/ 	.word	0x00000006
        /*118c*/ 	.word	0x00038880
        /*1190*/ 	.short	0x010a
        /*1192*/ 	.byte	0x3f
	.zero		1


	//   ....[73]....
        /*1194*/ 	.word	0x000153e0
        /*1198*/ 	.word	0x00000006
        /*119c*/ 	.word	0x00038840
        /*11a0*/ 	.short	0x010a
        /*11a2*/ 	.byte	0x3f
	.zero		1


	//   ....[74]....
        /*11a4*/ 	.word	0x00016a30
        /*11a8*/ 	.word	0x00000011
        /*11ac*/ 	.word	0x00038820
        /*11b0*/ 	.short	0x010a
        /*11b2*/ 	.byte	0x3f
	.zero		1


	//   ....[75]....
        /*11b4*/ 	.word	0x00016a80
        /*11b8*/ 	.word	0x00000000
        /*11bc*/ 	.word	0x00038880
        /*11c0*/ 	.short	0x010a
        /*11c2*/ 	.byte	0x3f
	.zero		1


	//   ....[76]....
        /*11c4*/ 	.word	0x000173f0
        /*11c8*/ 	.word	0x00000000
        /*11cc*/ 	.word	0x00038840
        /*11d0*/ 	.short	0x010a
        /*11d2*/ 	.byte	0x3f
	.zero		1


	//   ....[77]....
        /*11d4*/ 	.word	0x00017d50
        /*11d8*/ 	.word	0x00000000
        /*11dc*/ 	.word	0x00038870
        /*11e0*/ 	.short	0x010a
        /*11e2*/ 	.byte	0x3f
	.zero		1


	//   ....[78]....
        /*11e4*/ 	.word	0x00017da0
        /*11e8*/ 	.word	0x00000000
        /*11ec*/ 	.word	0x00038860
        /*11f0*/ 	.short	0x010a
        /*11f2*/ 	.byte	0x3f
	.zero		1


	//   ....[79]....
        /*11f4*/ 	.word	0x00017df0
        /*11f8*/ 	.word	0x00000002
        /*11fc*/ 	.word	0x00038870
        /*1200*/ 	.short	0x010a
        /*1202*/ 	.byte	0x3f
	.zero		1


	//   ....[80]....
        /*1204*/ 	.word	0x00017e40
        /*1208*/ 	.word	0x00000002
        /*120c*/ 	.word	0x00038860
        /*1210*/ 	.short	0x010a
        /*1212*/ 	.byte	0x3f
	.zero		1


	//   ....[81]....
        /*1214*/ 	.word	0x00017e90
        /*1218*/ 	.word	0x00000007
        /*121c*/ 	.word	0x00038820
        /*1220*/ 	.short	0x010a
        /*1222*/ 	.byte	0x3f
	.zero		1


	//   ....[82]....
        /*1224*/ 	.word	0x00018030
        /*1228*/ 	.word	0x00000005
        /*122c*/ 	.word	0x00038840
        /*1230*/ 	.short	0x010a
        /*1232*/ 	.byte	0x3f
	.zero		1


	//   ....[83]....
        /*1234*/ 	.word	0x00018080
        /*1238*/ 	.word	0x00000003
        /*123c*/ 	.word	0x00038840
        /*1240*/ 	.short	0x010a
        /*1242*/ 	.byte	0x3f
	.zero		1


	//   ....[84]....
        /*1244*/ 	.word	0x000180d0
        /*1248*/ 	.word	0x00000005
        /*124c*/ 	.word	0x00038860
        /*1250*/ 	.short	0x010a
        /*1252*/ 	.byte	0x3f
	.zero		1


	//   ....[85]....
        /*1254*/ 	.word	0x00018120
        /*1258*/ 	.word	0x00000003
        /*125c*/ 	.word	0x00038860
        /*1260*/ 	.short	0x010a
        /*1262*/ 	.byte	0x3f
	.zero		1


	//   ....[86]....
        /*1264*/ 	.word	0x00018170
        /*1268*/ 	.word	0x00000005
        /*126c*/ 	.word	0x00038880
        /*1270*/ 	.short	0x010a
        /*1272*/ 	.byte	0x3f
	.zero		1


	//----- nvinfo : EIATTR_NUM_MBARRIERS
	.align		4
.L_372:
        /*1274*/ 	.byte	0x03, 0x38
        /*1276*/ 	.short	0x0016


	//----- nvinfo : EIATTR_EXIT_INSTR_OFFSETS
	.align		4
        /*1278*/ 	.byte	0x04, 0x1c
        /*127a*/ 	.short	(.L_374 - .L_373)


	//   ....[0]....
.L_373:
        /*127c*/ 	.word	0x000009c0


	//   ....[1]....
        /*1280*/ 	.word	0x0000d2e0


	//   ....[2]....
        /*1284*/ 	.word	0x00014590


	//----- nvinfo : EIATTR_MAX_THREADS
	.align		4
.L_374:
        /*1288*/ 	.byte	0x04, 0x05
        /*128a*/ 	.short	(.L_376 - .L_375)
.L_375:
        /*128c*/ 	.word	0x00000180
        /*1290*/ 	.word	0x00000001
        /*1294*/ 	.word	0x00000001


	//----- nvinfo : EIATTR_CRS_STACK_SIZE
	.align		4
.L_376:
        /*1298*/ 	.byte	0x04, 0x1e
        /*129a*/ 	.short	(.L_378 - .L_377)
.L_377:
        /*129c*/ 	.word	0x00000000


	//----- nvinfo : EIATTR_CBANK_PARAM_SIZE
	.align		4
.L_378:
        /*12a0*/ 	.byte	0x03, 0x19
        /*12a2*/ 	.short	0x0af0


	//----- nvinfo : EIATTR_PARAM_CBANK
	.align		4
        /*12a4*/ 	.byte	0x04, 0x0a
        /*12a6*/ 	.short	(.L_380 - .L_379)
	.align		4
.L_379:
        /*12a8*/ 	.word	index@(.nv.constant0._ZN7cutlass13device_kernelIN5flash11enable_sm90INS1_16FlashAttnFwdSm90INS1_25CollectiveMainloopFwdSm90ILi2EN4cute5tupleIJNS5_1CILi1EEES8_S8_EEENS6_IJNS7_ILi128EEESA_NS7_ILi256EEEEEELi256ENS_12float_e4m3_tEfNS_4arch4Sm90ELb0ELb0ELb0ELb1ELb1ELb0ELb0ELb1ELb0ELb1ELb1ELb0EEENS1_21CollectiveEpilogueFwdINS6_IJSA_SB_SA_EEES9_NS_10bfloat16_tESF_Li256ELb1ELb1ELb1ELb1EEENS1_36VarlenDynamicPersistentTileSchedulerILi128ELi128ELi256ELi128ELb1ELb1ELb1ELb0ELb1ELb1EEEEEEEEEvNT_6ParamsE)
        /*12ac*/ 	.short	0x0210
        /*12ae*/ 	.short	0x0af0


	//----- nvinfo : EIATTR_SW_WAR
	.align		4
.L_380:
        /*12b0*/ 	.byte	0x04, 0x36
        /*12b2*/ 	.short	(.L_382 - .L_381)
.L_381:
        /*12b4*/ 	.word	0x00000008
.L_382:


//--------------------- .nv.info._ZN7cutlass13device_kernelIN5flash11enable_sm90INS1_16FlashAttnFwdSm90INS1_25CollectiveMainloopFwdSm90ILi2EN4cute5tupleIJNS5_1CILi1EEES8_S8_EEENS6_IJNS7_ILi128EEESA_NS7_ILi256EEEEEELi256ENS_12float_e4m3_tEfNS_4arch4Sm90ELb0ELb0ELb0ELb1ELb1ELb1ELb0ELb1ELb0ELb1ELb1ELb0EEENS1_21CollectiveEpilogueFwdINS6_IJSA_SB_SA_EEES9_NS_10bfloat16_tESF_Li256ELb1ELb1ELb1ELb1EEENS1_36VarlenDynamicPersistentTileSchedulerILi128ELi128ELi256ELi128ELb1ELb1ELb1ELb0ELb1ELb1EEEEEEEEEvNT_6ParamsE --------------------------
	.section	.nv.info._ZN7cutlass13device_kernelIN5flash11enable_sm90INS1_16FlashAttnFwdSm90INS1_25CollectiveMainloopFwdSm90ILi2EN4cute5tupleIJNS5_1CILi1EEES8_S8_EEENS6_IJNS7_ILi128EEESA_NS7_ILi256EEEEEELi256ENS_12float_e4m3_tEfNS_4arch4Sm90ELb0ELb0ELb0ELb1ELb1ELb1ELb0ELb1ELb0ELb1ELb1ELb0EEENS1_21CollectiveEpilogueFwdINS6_IJSA_SB_SA_EEES9_NS_10bfloat16_tESF_Li256ELb1ELb1ELb1ELb1EEENS1_36VarlenDynamicPersistentTileSchedulerILi128ELi128ELi256ELi128ELb1ELb1ELb1ELb0ELb1ELb1EEEEEEEEEvNT_6ParamsE,"",@"SHT_CUDA_INFO"
	.sectionflags	@""
	.align	4


	//----- nvinfo : EIATTR_CUDA_API_VERSION
	.align		4
        /*0000*/ 	.byte	0x04, 0x37
        /*0002*/ 	.short	(.L_384 - .L_383)
.L_383:
        /*0004*/ 	.word	0x00000082


	//----- nvinfo : EIATTR_KPARAM_INFO
	.align		4
.L_384:
        /*0008*/ 	.byte	0x04, 0x17
        /*000a*/ 	.short	(.L_386 - .L_385)
.L_385:
        /*000c*/ 	.word	0x00000000
        /*0010*/ 	.short	0x0000
        /*0012*/ 	.short	0x0070
        /*0014*/ 	.byte	0x00, 0xf0, 0x01, 0x2a


	//----- nvinfo : EIATTR_SPARSE_MMA_MASK
	.align		4
.L_386:
        /*0018*/ 	.byte	0x03, 0x50
        /*001a*/ 	.short	0x0000


	//----- nvinfo : EIATTR_MAXREG_COUNT
	.align		4
        /*001c*/ 	.byte	0x03, 0x1b
        /*001e*/ 	.short	0x00a8


	//----- nvinfo : EIATTR_NUM_BARRIERS
	.align		4
        /*0020*/ 	.byte	0x02, 0x4c
        /*0022*/ 	.byte	0x10
	.zero		1


	//----- nvinfo : EIATTR_EXTERNS
	.align		4
        /*0024*/ 	.byte	0x04, 0x0f
        /*0026*/ 	.short	(.L_388 - .L_387)


	//   ....[0]....
	.align		4
.L_387:
        /*0028*/ 	.word	index@(__assertfail)


	//----- nvinfo : EIATTR_ANNOTATIONS
	.align		4
.L_388:
        /*002c*/ 	.byte	0x04, 0x55
        /*002e*/ 	.short	(.L_390 - .L_389)


	//   ....[0]....
.L_389:
        /* <DEDUP_REMOVED lines=210> */
        /*0d44*/ 	.byte	0x70, 0x02, 0x03, 0x00, 0x01, 0x00, 0x00, 0x00, 0xf0, 0x0b, 0x03, 0x00


	//----- nvinfo : EIATTR_MERCURY_ISA_VERSION
	.align		4
.L_390:
        /*0d50*/ 	.byte	0x03, 0x5f
        /*0d52*/ 	.short	0x0101


	//----- nvinfo : EIATTR_UNUSED_LOAD_BYTE_OFFSET
	.align		4
        /*0d54*/ 	.byte	0x04, 0x44
        /*0d56*/ 	.short	(.L_392 - .L_391)


	//   ....[0]....
.L_391:
        /*0d58*/ 	.word	0x00000ab0
        /*0d5c*/ 	.word	0x0000fff0


	//   ....[1]....
        /*0d60*/ 	.word	0x0001a560
        /*0d64*/ 	.word	0x0000fff0


	//----- nvinfo : EIATTR_INT_WARP_WIDE_INSTR_OFFSETS
	.align		4
.L_392:
        /*0d68*/ 	.byte	0x04, 0x31
        /*0d6a*/ 	.short	(.L_394 - .L_393)


	//   ....[0]....
.L_393:
        /*0d6c*/ 	.word	0x00000130


	//   ....[1]....
        /*0d70*/ 	.word	0x00000170


	//   ....[2]....
        /*0d74*/ 	.word	0x000001e0


	//   ....[3]....
        /*0d78*/ 	.word	0x00024240


	//   ....[4]....
        /*0d7c*/ 	.word	0x000242d0


	//   ....[5]....
        /*0d80*/ 	.word	0x00028460


	//   ....[6]....
        /*0d84*/ 	.word	0x000284f0


	//----- nvinfo : EIATTR_COOP_GROUP_MASK_REGIDS
	.align		4
.L_394:
        /*0d88*/ 	.byte	0x04, 0x29
        /*0d8a*/ 	.short	(.L_396 - .L_395)


	//   ....[0]....
.L_395:
        /*0d8c*/ 	.word	0xffffffff


	//   ....[1]....
        /*0d90*/ 	.word	0xffffffff


	//   ....[2]....
        /*0d94*/ 	.word	0xffffffff


	//   ....[3]....
        /*0d98*/ 	.word	0xffffffff


	//   ....[4]....
        /*0d9c*/ 	.word	0xffffffff


	//   ....[5]....
        /*0da0*/ 	.word	0xffffffff


	//   ....[6]....
        /*0da4*/ 	.word	0xffffffff


	//   ....[7]....
        /*0da8*/ 	.word	0xffffffff


	//   ....[8]....
        /*0dac*/ 	.word	0xffffffff


	//   ....[9]....
        /*0db0*/ 	.word	0xffffffff


	//   ....[10]....
        /*0db4*/ 	.word	0xffffffff


	//   ....[11]....
        /*0db8*/ 	.word	0xffffffff


	//   ....[12]....
        /*0dbc*/ 	.word	0xffffffff


	//   ....[13]....
        /*0dc0*/ 	.word	0xffffffff


	//   ....[14]....
        /*0dc4*/ 	.word	0xffffffff


	//   ....[15]....
        /*0dc8*/ 	.word	0xffffffff


	//   ....[16]....
        /*0dcc*/ 	.word	0xffffffff


	//   ....[17]....
        /*0dd0*/ 	.word	0xffffffff


	//   ....[18]....
        /*0dd4*/ 	.word	0xffffffff


	//   ....[19]....
        /*0dd8*/ 	.word	0xffffffff


	//   ....[20]....
        /*0ddc*/ 	.word	0xffffffff


	//   ....[21]....
        /*0de0*/ 	.word	0xffffffff


	//   ....[22]....
        /*0de4*/ 	.word	0xffffffff


	//   ....[23]....
        /*0de8*/ 	.word	0xffffffff


	//   ....[24]....
        /*0dec*/ 	.word	0xffffffff


	//   ....[25]....
        /*0df0*/ 	.word	0xffffffff


	//   ....[26]....
        /*0df4*/ 	.word	0xffffffff


	//   ....[27]....
        /*0df8*/ 	.word	0xffffffff


	//   ....[28]....
        /*0dfc*/ 	.word	0xffffffff


	//   ....[29]....
        /*0e00*/ 	.word	0xffffffff


	//   ....[30]....
        /*0e04*/ 	.word	0xffffffff


	//   ....[31]....
        /*0e08*/ 	.word	0xffffffff


	//   ....[32]....
        /*0e0c*/ 	.word	0xffffffff


	//   ....[33]....
        /*0e10*/ 	.word	0xffffffff


	//   ....[34]....
        /*0e14*/ 	.word	0xffffffff


	//   ....[35]....
        /*0e18*/ 	.word	0xffffffff


	//   ....[36]....
        /*0e1c*/ 	.word	0xffffffff


	//   ....[37]....
        /*0e20*/ 	.word	0xffffffff


	//   ....[38]....
        /*0e24*/ 	.word	0xffffffff


	//   ....[39]....
        /*0e28*/ 	.word	0xffffffff


	//   ....[40]....
        /*0e2c*/ 	.word	0xffffffff


	//   ....[41]....
        /*0e30*/ 	.word	0xffffffff


	//   ....[42]....
        /*0e34*/ 	.word	0xffffffff


	//   ....[43]....
        /*0e38*/ 	.word	0xffffffff


	//   ....[44]....
        /*0e3c*/ 	.word	0xffffffff


	//   ....[45]....
        /*0e40*/ 	.word	0xffffffff


	//   ....[46]....
        /*0e44*/ 	.word	0xffffffff


	//   ....[47]....
        /*0e48*/ 	.word	0xffffffff


	//   ....[48]....
        /*0e4c*/ 	.word	0xffffffff


	//   ....[49]....
        /*0e50*/ 	.word	0xffffffff


	//   ....[50]....
        /*0e54*/ 	.word	0xffffffff


	//   ....[51]....
        /*0e58*/ 	.word	0xffffffff


	//   ....[52]....
        /*0e5c*/ 	.word	0xffffffff


	//   ....[53]....
        /*0e60*/ 	.word	0xffffffff


	//   ....[54]....
        /*0e64*/ 	.word	0xffffffff


	//   ....[55]....
        /*0e68*/ 	.word	0xffffffff


	//   ....[56]....
        /*0e6c*/ 	.word	0xffffffff


	//   ....[57]....
        /*0e70*/ 	.word	0xffffffff


	//   ....[58]....
        /*0e74*/ 	.word	0xffffffff


	//   ....[59]....
        /*0e78*/ 	.word	0xffffffff


	//   ....[60]....
        /*0e7c*/ 	.word	0xffffffff


	//   ....[61]....
        /*0e80*/ 	.word	0xffffffff


	//   ....[62]....
        /*0e84*/ 	.word	0xffffffff


	//   ....[63]....
        /*0e88*/ 	.word	0xffffffff


	//   ....[64]....
        /*0e8c*/ 	.word	0xffffffff


	//   ....[65]....
        /*0e90*/ 	.word	0xffffffff


	//   ....[66]....
        /*0e94*/ 	.word	0xffffffff


	//   ....[67]....
        /*0e98*/ 	.word	0xffffffff


	//   ....[68]....
        /*0e9c*/ 	.word	0xffffffff


	//   ....[69]....
        /*0ea0*/ 	.word	0xffffffff


	//   ....[70]....
        /*0ea4*/ 	.word	0xffffffff


	//   ....[71]....
        /*0ea8*/ 	.word	0xffffffff


	//   ....[72]....
        /*0eac*/ 	.word	0xffffffff


	//   ....[73]....
        /*0eb0*/ 	.word	0xffffffff


	//   ....[74]....
        /*0eb4*/ 	.word	0xffffffff


	//   ....[75]....
        /*0eb8*/ 	.word	0xffffffff


	//   ....[76]....
        /*0ebc*/ 	.word	0xffffffff


	//   ....[77]....
        /*0ec0*/ 	.word	0xffffffff


	//   ....[78]....
        /*0ec4*/ 	.word	0xffffffff


	//   ....[79]....
        /*0ec8*/ 	.word	0xffffffff


	//   ....[80]....
        /*0ecc*/ 	.word	0xffffffff


	//   ....[81]....
        /*0ed0*/ 	.word	0xffffffff


	//   ....[82]....
        /*0ed4*/ 	.word	0xffffffff


	//   ....[83]....
        /*0ed8*/ 	.word	0xffffffff


	//   ....[84]....
        /*0edc*/ 	.word	0xffffffff


	//   ....[85]....
        /*0ee0*/ 	.word	0xffffffff


	//   ....[86]....
        /*0ee4*/ 	.word	0xffffffff


	//   ....[87]....
        /*0ee8*/ 	.word	0xffffffff


	//   ....[88]....
        /*0eec*/ 	.word	0xffffffff


	//   ....[89]....
        /*0ef0*/ 	.word	0xffffffff


	//   ....[90]....
        /*0ef4*/ 	.word	0xffffffff


	//   ....[91]....
        /*0ef8*/ 	.word	0xffffffff


	//   ....[92]....
        /*0efc*/ 	.word	0xffffffff


	//   ....[93]....
        /*0f00*/ 	.word	0xffffffff


	//   ....[94]....
        /*0f04*/ 	.word	0xffffffff


	//   ....[95]....
        /*0f08*/ 	.word	0xffffffff


	//   ....[96]....
        /*0f0c*/ 	.word	0xffffffff


	//   ....[97]....
        /*0f10*/ 	.word	0xffffffff


	//   ....[98]....
        /*0f14*/ 	.word	0xffffffff


	//   ....[99]....
        /*0f18*/ 	.word	0xffffffff


	//   ....[100]....
        /*0f1c*/ 	.word	0xffffffff


	//   ....[101]....
        /*0f20*/ 	.word	0xffffffff


	//   ....[102]....
        /*0f24*/ 	.word	0xffffffff


	//   ....[103]....
        /*0f28*/ 	.word	0xffffffff


	//   ....[104]....
        /*0f2c*/ 	.word	0xffffffff


	//   ....[105]....
        /*0f30*/ 	.word	0xffffffff


	//   ....[106]....
        /*0f34*/ 	.word	0xffffffff


	//   ....[107]....
        /*0f38*/ 	.word	0xffffffff


	//   ....[108]....
        /*0f3c*/ 	.word	0xffffffff


	//   ....[109]....
        /*0f40*/ 	.word	0xffffffff


	//   ....[110]....
        /*0f44*/ 	.word	0xffffffff


	//   ....[111]....
        /*0f48*/ 	.word	0xffffffff


	//   ....[112]....
        /*0f4c*/ 	.word	0xffffffff


	//   ....[113]....
        /*0f50*/ 	.word	0xffffffff


	//   ....[114]....
        /*0f54*/ 	.word	0xffffffff


	//   ....[115]....
        /*0f58*/ 	.word	0xffffffff


	//   ....[116]....
        /*0f5c*/ 	.word	0xffffffff


	//   ....[117]....
        /*0f60*/ 	.word	0xffffffff


	//   ....[118]....
        /*0f64*/ 	.word	0xffffffff


	//   ....[119]....
        /*0f68*/ 	.word	0xffffffff


	//   ....[120]....
        /*0f6c*/ 	.word	0xffffffff


	//   ....[121]....
        /*0f70*/ 	.word	0xffffffff


	//   ....[122]....
        /*0f74*/ 	.word	0xffffffff


	//   ....[123]....
        /*0f78*/ 	.word	0xffffffff


	//   ....[124]....
        /*0f7c*/ 	.word	0xffffffff


	//   ....[125]....
        /*0f80*/ 	.word	0xffffffff


	//   ....[126]....
        /*0f84*/ 	.word	0xffffffff


	//   ....[127]....
        /*0f88*/ 	.word	0xffffffff


	//   ....[128]....
        /*0f8c*/ 	.word	0xffffffff


	//   ....[129]....
        /*0f90*/ 	.word	0xffffffff


	//   ....[130]....
        /*0f94*/ 	.word	0xffffffff


	//   ....[131]....
        /*0f98*/ 	.word	0xffffffff


	//   ....[132]....
        /*0f9c*/ 	.word	0xffffffff


	//   ....[133]....
        /*0fa0*/ 	.word	0xffffffff


	//   ....[134]....
        /*0fa4*/ 	.word	0xffffffff


	//   ....[135]....
        /*0fa8*/ 	.word	0xffffffff


	//   ....[136]....
        /*0fac*/ 	.word	0xffffffff


	//   ....[137]....
        /*0fb0*/ 	.word	0xffffffff


	//   ....[138]....
        /*0fb4*/ 	.word	0xffffffff


	//   ....[139]....
        /*0fb8*/ 	.word	0xffffffff


	//   ....[140]....
        /*0fbc*/ 	.word	0xffffffff


	//   ....[141]....
        /*0fc0*/ 	.word	0xffffffff


	//   ....[142]....
        /*0fc4*/ 	.word	0xffffffff


	//   ....[143]....
        /*0fc8*/ 	.word	0xffffffff


	//   ....[144]....
        /*0fcc*/ 	.word	0xffffffff


	//   ....[145]....
        /*0fd0*/ 	.word	0xffffffff


	//   ....[146]....
        /*0fd4*/ 	.word	0xffffffff


	//   ....[147]....
        /*0fd8*/ 	.word	0xffffffff


	//   ....[148]....
        /*0fdc*/ 	.word	0xffffffff


	//   ....[149]....
        /*0fe0*/ 	.word	0xffffffff


	//   ....[150]....
        /*0fe4*/ 	.word	0xffffffff


	//   ....[151]....
        /*0fe8*/ 	.word	0xffffffff


	//   ....[152]....
        /*0fec*/ 	.word	0xffffffff


	//   ....[153]....
        /*0ff0*/ 	.word	0xffffffff


	//   ....[154]....
        /*0ff4*/ 	.word	0xffffffff


	//   ....[155]....
        /*0ff8*/ 	.word	0xffffffff


	//   ....[156]....
        /*0ffc*/ 	.word	0xffffffff


	//   ....[157]....
        /*1000*/ 	.word	0xffffffff


	//   ....[158]....
        /*1004*/ 	.word	0xffffffff


	//   ....[159]....
        /*1008*/ 	.word	0xffffffff


	//   ....[160]....
        /*100c*/ 	.word	0xffffffff


	//   ....[161]....
        /*1010*/ 	.word	0xffffffff


	//   ....[162]....
        /*1014*/ 	.word	0xffffffff


	//   ....[163]....
        /*1018*/ 	.word	0xffffffff


	//   ....[164]....
        /*101c*/ 	.word	0xffffffff


	//   ....[165]....
        /*1020*/ 	.word	0xffffffff


	//   ....[166]....
        /*1024*/ 	.word	0xffffffff


	//   ....[167]....
        /*1028*/ 	.word	0xffffffff


	//   ....[168]....
        /*102c*/ 	.word	0xffffffff


	//   ....[169]....
        /*1030*/ 	.word	0xffffffff


	//   ....[170]....
        /*1034*/ 	.word	0xffffffff


	//   ....[171]....
        /*1038*/ 	.word	0xffffffff


	//   ....[172]....
        /*103c*/ 	.word	0xffffffff


	//   ....[173]....
        /*1040*/ 	.word	0xffffffff


	//   ....[174]....
        /*1044*/ 	.word	0xffffffff


	//   ....[175]....
        /*1048*/ 	.word	0xffffffff


	//   ....[176]....
        /*104c*/ 	.word	0xffffffff


	//   ....[177]....
        /*1050*/ 	.word	0xffffffff


	//   ....[178]....
        /*1054*/ 	.word	0xffffffff


	//   ....[179]....
        /*1058*/ 	.word	0xffffffff


	//   ....[180]....
        /*105c*/ 	.word	0xffffffff


	//   ....[181]....
        /*1060*/ 	.word	0xffffffff


	//   ....[182]....
        /*1064*/ 	.word	0xffffffff


	//   ....[183]....
        /*1068*/ 	.word	0xffffffff


	//   ....[184]....
        /*106c*/ 	.word	0xffffffff


	//   ....[185]....
        /*1070*/ 	.word	0xffffffff


	//   ....[186]....
        /*1074*/ 	.word	0xffffffff


	//   ....[187]....
        /*1078*/ 	.word	0xffffffff


	//   ....[188]....
        /*107c*/ 	.word	0xffffffff


	//   ....[189]....
        /*1080*/ 	.word	0xffffffff


	//   ....[190]....
        /*1084*/ 	.word	0xffffffff


	//   ....[191]....
        /*1088*/ 	.word	0xffffffff


	//   ....[192]....
        /*108c*/ 	.word	0xffffffff


	//   ....[193]....
        /*1090*/ 	.word	0xffffffff


	//   ....[194]....
        /*1094*/ 	.word	0xffffffff


	//   ....[195]....
        /*1098*/ 	.word	0xffffffff


	//   ....[196]....
        /*109c*/ 	.word	0xffffffff


	//   ....[197]....
        /*10a0*/ 	.word	0xffffffff


	//   ....[198]....
        /*10a4*/ 	.word	0xffffffff


	//   ....[199]....
        /*10a8*/ 	.word	0xffffffff


	//   ....[200]....
        /*10ac*/ 	.word	0xffffffff


	//   ....[201]....
        /*10b0*/ 	.word	0xffffffff


	//   ....[202]....
        /*10b4*/ 	.word	0xffffffff


	//   ....[203]....
        /*10b8*/ 	.word	0xffffffff


	//   ....[204]....
        /*10bc*/ 	.word	0xffffffff


	//   ....[205]....
        /*10c0*/ 	.word	0xffffffff


	//   ....[206]....
        /*10c4*/ 	.word	0xffffffff


	//   ....[207]....
        /*10c8*/ 	.word	0xffffffff


	//   ....[208]....
        /*10cc*/ 	.word	0xffffffff


	//   ....[209]....
        /*10d0*/ 	.word	0xffffffff


	//   ....[210]....
        /*10d4*/ 	.word	0xffffffff


	//   ....[211]....
        /*10d8*/ 	.word	0xffffffff


	//   ....[212]....
        /*10dc*/ 	.word	0xffffffff


	//   ....[213]....
        /*10e0*/ 	.word	0xffffffff


	//   ....[214]....
        /*10e4*/ 	.word	0xffffffff


	//   ....[215]....
        /*10e8*/ 	.word	0xffffffff


	//   ....[216]....
        /*10ec*/ 	.word	0xffffffff


	//   ....[217]....
        /*10f0*/ 	.word	0xffffffff


	//   ....[218]....
        /*10f4*/ 	.word	0xffffffff


	//   ....[219]....
        /*10f8*/ 	.word	0xffffffff


	//   ....[220]....
        /*10fc*/ 	.word	0xffffffff


	//   ....[221]....
        /*1100*/ 	.word	0xffffffff


	//   ....[222]....
        /*1104*/ 	.word	0xffffffff


	//   ....[223]....
        /*1108*/ 	.word	0xffffffff


	//   ....[224]....
        /*110c*/ 	.word	0xffffffff


	//   ....[225]....
        /*1110*/ 	.word	0xffffffff


	//   ....[226]....
        /*1114*/ 	.word	0xffffffff


	//   ....[227]....
        /*1118*/ 	.word	0xffffffff


	//   ....[228]....
        /*111c*/ 	.word	0xffffffff


	//   ....[229]....
        /*1120*/ 	.word	0xffffffff


	//   ....[230]....
        /*1124*/ 	.word	0xffffffff


	//   ....[231]....
        /*1128*/ 	.word	0xffffffff


	//   ....[232]....
        /*112c*/ 	.word	0xffffffff


	//   ....[233]....
        /*1130*/ 	.word	0xffffffff


	//   ....[234]....
        /*1134*/ 	.word	0xffffffff


	//   ....[235]....
        /*1138*/ 	.word	0xffffffff


	//   ....[236]....
        /*113c*/ 	.word	0xffffffff


	//   ....[237]....
        /*1140*/ 	.word	0xffffffff


	//   ....[238]....
        /*1144*/ 	.word	0xffffffff


	//   ....[239]....
        /*1148*/ 	.word	0xffffffff


	//   ....[240]....
        /*114c*/ 	.word	0xffffffff


	//   ....[241]....
        /*1150*/ 	.word	0xffffffff


	//   ....[242]....
        /*1154*/ 	.word	0xffffffff


	//   ....[243]....
        /*1158*/ 	.word	0xffffffff


	//   ....[244]....
        /*115c*/ 	.word	0xffffffff


	//   ....[245]....
        /*1160*/ 	.word	0xffffffff


	//   ....[246]....
        /*1164*/ 	.word	0xffffffff


	//   ....[247]....
        /*1168*/ 	.word	0xffffffff


	//   ....[248]....
        /*116c*/ 	.word	0xffffffff


	//   ....[249]....
        /*1170*/ 	.word	0xffffffff


	//   ....[250]....
        /*1174*/ 	.word	0xffffffff


	//   ....[251]....
        /*1178*/ 	.word	0xffffffff


	//   ....[252]....
        /*117c*/ 	.word	0xffffffff


	//   ....[253]....
        /*1180*/ 	.word	0xffffffff


	//   ....[254]....
        /*1184*/ 	.word	0xffffffff


	//   ....[255]....
        /*1188*/ 	.word	0xffffffff


	//   ....[0]....
        /*118c*/ 	.word	0xffffffff


	//   ....[1]....
        /*1190*/ 	.word	0xffffffff


	//   ....[2]....
        /*1194*/ 	.word	0xffffffff


	//   ....[3]....
        /*1198*/ 	.word	0xffffffff


	//   ....[4]....
        /*119c*/ 	.word	0xffffffff


	//   ....[5]....
        /*11a0*/ 	.word	0xffffffff


	//   ....[6]....
        /*11a4*/ 	.word	0xffffffff


	//   ....[7]....
        /*11a8*/ 	.word	0xffffffff


	//   ....[8]....
        /*11ac*/ 	.word	0xffffffff


	//   ....[9]....
        /*11b0*/ 	.word	0xffffffff


	//   ....[10]....
        /*11b4*/ 	.word	0xffffffff


	//   ....[11]....
        /*11b8*/ 	.word	0xffffffff


	//   ....[12]....
        /*11bc*/ 	.word	0xffffffff


	//   ....[13]....
        /*11c0*/ 	.word	0xffffffff


	//   ....[14]....
        /*11c4*/ 	.word	0xffffffff


	//   ....[15]....
        /*11c8*/ 	.word	0xffffffff


	//   ....[16]....
        /*11cc*/ 	.word	0xffffffff


	//   ....[17]....
        /*11d0*/ 	.word	0xffffffff


	//   ....[18]....
        /*11d4*/ 	.word	0xffffffff


	//   ....[19]....
        /*11d8*/ 	.word	0xffffffff


	//   ....[20]....
        /*11dc*/ 	.word	0xffffffff


	//   ....[21]....
        /*11e0*/ 	.word	0xffffffff


	//   ....[22]....
        /*11e4*/ 	.word	0xffffffff


	//   ....[23]....
        /*11e8*/ 	.word	0xffffffff


	//   ....[24]....
        /*11ec*/ 	.word	0xffffffff


	//   ....[25]....
        /*11f0*/ 	.word	0xffffffff


	//   ....[26]....
        /*11f4*/ 	.word	0xffffffff


	//   ....[27]....
        /*11f8*/ 	.word	0xffffffff


	//   ....[28]....
        /*11fc*/ 	.word	0xffffffff


	//   ....[29]....
        /*1200*/ 	.word	0xffffffff


	//   ....[30]....
        /*1204*/ 	.word	0xffffffff


	//   ....[31]....
        /*1208*/ 	.word	0xffffffff


	//   ....[32]....
        /*120c*/ 	.word	0xffffffff


	//   ....[33]....
        /*1210*/ 	.word	0xffffffff


	//   ....[34]....
        /*1214*/ 	.word	0xffffffff


	//   ....[35]....
        /*1218*/ 	.word	0xffffffff


	//   ....[36]....
        /*121c*/ 	.word	0xffffffff


	//   ....[37]....
        /*1220*/ 	.word	0xffffffff


	//   ....[38]....
        /*1224*/ 	.word	0xffffffff


	//   ....[39]....
        /*1228*/ 	.word	0xffffffff


	//   ....[40]....
        /*122c*/ 	.word	0xffffffff


	//   ....[41]....
        /*1230*/ 	.word	0xffffffff


	//   ....[42]....
        /*1234*/ 	.word	0xffffffff


	//   ....[43]....
        /*1238*/ 	.word	0xffffffff


	//   ....[44]....
        /*123c*/ 	.word	0xffffffff


	//   ....[45]....
        /*1240*/ 	.word	0xffffffff


	//   ....[46]....
        /*1244*/ 	.word	0xffffffff


	//   ....[47]....
        /*1248*/ 	.word	0xffffffff


	//   ....[48]....
        /*124c*/ 	.word	0xffffffff


	//   ....[49]....
        /*1250*/ 	.word	0xffffffff


	//   ....[50]....
        /*1254*/ 	.word	0xffffffff


	//   ....[51]....
        /*1258*/ 	.word	0xffffffff


	//   ....[52]....
        /*125c*/ 	.word	0xffffffff


	//   ....[53]....
        /*1260*/ 	.word	0xffffffff


	//   ....[54]....
        /*1264*/ 	.word	0xffffffff


	//   ....[55]....
        /*1268*/ 	.word	0xffffffff


	//   ....[56]....
        /*126c*/ 	.word	0xffffffff


	//   ....[57]....
        /*1270*/ 	.word	0xffffffff


	//   ....[58]....
        /*1274*/ 	.word	0xffffffff


	//   ....[59]....
        /*1278*/ 	.word	0xffffffff


	//   ....[60]....
        /*127c*/ 	.word	0xffffffff


	//   ....[61]....
        /*1280*/ 	.word	0xffffffff


	//   ....[62]....
        /*1284*/ 	.word	0xffffffff


	//   ....[63]....
        /*1288*/ 	.word	0xffffffff


	//   ....[64]....
        /*128c*/ 	.word	0xffffffff


	//   ....[65]....
        /*1290*/ 	.word	0xffffffff


	//   ....[66]....
        /*1294*/ 	.word	0xffffffff


	//   ....[67]....
        /*1298*/ 	.word	0xffffffff


	//   ....[68]....
        /*129c*/ 	.word	0xffffffff


	//   ....[69]....
        /*12a0*/ 	.word	0xffffffff


	//   ....[70]....
        /*12a4*/ 	.word	0xffffffff


	//   ....[71]....
        /*12a8*/ 	.word	0xffffffff


	//   ....[72]....
        /*12ac*/ 	.word	0xffffffff


	//   ....[73]....
        /*12b0*/ 	.word	0x0500000f


	//   ....[74]....
        /*12b4*/ 	.word	0x0500000f


	//   ....[75]....
        /*12b8*/ 	.word	0x0500000f


	//   ....[76]....
        /*12bc*/ 	.word	0x0500000f


	//   ....[77]....
        /*12c0*/ 	.word	0x0500000f


	//   ....[78]....
        /*12c4*/ 	.word	0x0500000f


	//   ....[79]....
        /*12c8*/ 	.word	0x0500000f


	//   ....[80]....
        /*12cc*/ 	.word	0x0500000f


	//   ....[81]....
        /*12d0*/ 	.word	0x0500000f


	//   ....[82]....
        /*12d4*/ 	.word	0x0500000f


	//   ....[83]....
        /*12d8*/ 	.word	0x0500000f


	//   ....[84]....
        /*12dc*/ 	.word	0x0500000f


	//   ....[85]....
        /*12e0*/ 	.word	0x0500000f


	//   ....[86]....
        /*12e4*/ 	.word	0x0500000f


	//   ....[87]....
        /*12e8*/ 	.word	0x0500000f


	//   ....[88]....
        /*12ec*/ 	.word	0x0500000f


	//   ....[89]....
        /*12f0*/ 	.word	0x0500000f


	//   ....[90]....
        /*12f4*/ 	.word	0x0500000f


	//   ....[91]....
        /*12f8*/ 	.word	0x0500000f


	//   ....[92]....
        /*12fc*/ 	.word	0x0500000f


	//   ....[93]....
        /*1300*/ 	.word	0x0500000f


	//   ....[94]....
        /*1304*/ 	.word	0x0500000f


	//   ....[95]....
        /*1308*/ 	.word	0x0500000f


	//   ....[96]....
        /*130c*/ 	.word	0x0500000f


	//   ....[97]....
        /*1310*/ 	.word	0x0500000f


	//   ....[98]....
        /*1314*/ 	.word	0x0500000f


	//   ....[99]....
        /*1318*/ 	.word	0x0500000f


	//   ....[100]....
        /*131c*/ 	.word	0x0500000f


	//   ....[101]....
        /*1320*/ 	.word	0x0500000f


	//   ....[102]....
        /*1324*/ 	.word	0x0500000f


	//   ....[103]....
        /*1328*/ 	.word	0x0500000f


	//   ....[104]....
        /*132c*/ 	.word	0x0500000f


	//   ....[105]....
        /*1330*/ 	.word	0x0500000f


	//   ....[106]....
        /*1334*/ 	.word	0x0500000f


	//   ....[107]....
        /*1338*/ 	.word	0x0500000f


	//   ....[108]....
        /*133c*/ 	.word	0x0500000f


	//   ....[109]....
        /*1340*/ 	.word	0x0500000f


	//   ....[110]....
        /*1344*/ 	.word	0x0500000f


	//   ....[111]....
        /*1348*/ 	.word	0x0500000f


	//   ....[112]....
        /*134c*/ 	.word	0x0500000f


	//   ....[113]....
        /*1350*/ 	.word	0x0500000f


	//   ....[114]....
        /*1354*/ 	.word	0x0500000f


	//   ....[115]....
        /*1358*/ 	.word	0x0500000f


	//   ....[116]....
        /*135c*/ 	.word	0x0500000f


	//   ....[117]....
        /*1360*/ 	.word	0x0500000f


	//   ....[118]....
        /*1364*/ 	.word	0x0500000f


	//   ....[119]....
        /*1368*/ 	.word	0x0500000f


	//   ....[120]....
        /*136c*/ 	.word	0x0500000f


	//   ....[121]....
        /*1370*/ 	.word	0x0500000f


	//   ....[122]....
        /*1374*/ 	.word	0x0500000f


	//   ....[123]....
        /*1378*/ 	.word	0x0500000f


	//   ....[124]....
        /*137c*/ 	.word	0x0500000f


	//   ....[125]....
        /*1380*/ 	.word	0x0500000f


	//   ....[126]....
        /*1384*/ 	.word	0x0500000f


	//   ....[127]....
        /*1388*/ 	.word	0x0500000f


	//   ....[128]....
        /*138c*/ 	.word	0x0500000f


	//   ....[129]....
        /*1390*/ 	.word	0x0500000f


	//   ....[130]....
        /*1394*/ 	.word	0x0500000f


	//   ....[131]....
        /*1398*/ 	.word	0x0500000f


	//   ....[132]....
        /*139c*/ 	.word	0x0500000f


	//   ....[133]....
        /*13a0*/ 	.word	0x0500000f


	//   ....[134]....
        /*13a4*/ 	.word	0x0500000f


	//   ....[135]....
        /*13a8*/ 	.word	0x0500000f


	//   ....[136]....
        /*13ac*/ 	.word	0x0500000f


	//   ....[137]....
        /*13b0*/ 	.word	0x0500000f


	//   ....[138]....
        /*13b4*/ 	.word	0x0500000f


	//   ....[139]....
        /*13b8*/ 	.word	0x0500000f


	//   ....[140]....
        /*13bc*/ 	.word	0x0500000f


	//   ....[141]....
        /*13c0*/ 	.word	0x0500000f


	//   ....[142]....
        /*13c4*/ 	.word	0x0500000f


	//   ....[143]....
        /*13c8*/ 	.word	0x0500000f


	//   ....[144]....
        /*13cc*/ 	.word	0x0500000f


	//   ....[145]....
        /*13d0*/ 	.word	0x0500000f


	//   ....[146]....
        /*13d4*/ 	.word	0x0500000f


	//   ....[147]....
        /*13d8*/ 	.word	0x0500000f


	//   ....[148]....
        /*13dc*/ 	.word	0x0500000f


	//   ....[149]....
        /*13e0*/ 	.word	0x0500000f


	//   ....[150]....
        /*13e4*/ 	.word	0x0500000f


	//   ....[151]....
        /*13e8*/ 	.word	0x0500000f


	//   ....[152]....
        /*13ec*/ 	.word	0x0500000f


	//   ....[153]....
        /*13f0*/ 	.word	0x0500000f


	//   ....[154]....
        /*13f4*/ 	.word	0x0500000f


	//   ....[155]....
        /*13f8*/ 	.word	0x0500000f


	//   ....[156]....
        /*13fc*/ 	.word	0x0500000f


	//   ....[157]....
        /*1400*/ 	.word	0x0500000f


	//   ....[158]....
        /*1404*/ 	.word	0x0500000f


	//   ....[159]....
        /*1408*/ 	.word	0x0500000f


	//   ....[160]....
        /*140c*/ 	.word	0x0500000f


	//   ....[161]....
        /*1410*/ 	.word	0x0500000f


	//   ....[162]....
        /*1414*/ 	.word	0x0500000f


	//   ....[163]....
        /*1418*/ 	.word	0x0500000f


	//   ....[164]....
        /*141c*/ 	.word	0x0500000f


	//   ....[165]....
        /*1420*/ 	.word	0x0500000f


	//   ....[166]....
        /*1424*/ 	.word	0x0500000f


	//   ....[167]....
        /*1428*/ 	.word	0x0500000f


	//   ....[168]....
        /*142c*/ 	.word	0x0500000f


	//   ....[169]....
        /*1430*/ 	.word	0x0500000f


	//   ....[170]....
        /*1434*/ 	.word	0x0500000f


	//   ....[171]....
        /*1438*/ 	.word	0x0500000f


	//   ....[172]....
        /*143c*/ 	.word	0x0500000f


	//   ....[173]....
        /*1440*/ 	.word	0x0500000f


	//   ....[174]....
        /*1444*/ 	.word	0x0500000f


	//   ....[175]....
        /*1448*/ 	.word	0x0500000f


	//   ....[176]....
        /*144c*/ 	.word	0x0500000f


	//   ....[177]....
        /*1450*/ 	.word	0x0500000f


	//   ....[178]....
        /*1454*/ 	.word	0x0500000f


	//   ....[179]....
        /*1458*/ 	.word	0x0500000f


	//   ....[180]....
        /*145c*/ 	.word	0x0500000f


	//   ....[181]....
        /*1460*/ 	.word	0x0500000f


	//   ....[182]....
        /*1464*/ 	.word	0x0500000f


	//   ....[183]....
        /*1468*/ 	.word	0x0500000f


	//   ....[184]....
        /*146c*/ 	.word	0x0500000f


	//   ....[185]....
        /*1470*/ 	.word	0x0500000f


	//   ....[186]....
        /*1474*/ 	.word	0x0500000f


	//   ....[187]....
        /*1478*/ 	.word	0x0500000f


	//   ....[188]....
        /*147c*/ 	.word	0x0500000f


	//   ....[189]....
        /*1480*/ 	.word	0x0500000f


	//   ....[190]....
        /*1484*/ 	.word	0x0500000f


	//   ....[191]....
        /*1488*/ 	.word	0x0500000f


	//   ....[192]....
        /*148c*/ 	.word	0x0500000f


	//   ....[193]....
        /*1490*/ 	.word	0x0500000f


	//   ....[194]....
        /*1494*/ 	.word	0x0500000f


	//   ....[195]....
        /*1498*/ 	.word	0x0500000f


	//   ....[196]....
        /*149c*/ 	.word	0x0500000f


	//   ....[197]....
        /*14a0*/ 	.word	0x0500000f


	//   ....[198]....
        /*14a4*/ 	.word	0x0500000f


	//   ....[199]....
        /*14a8*/ 	.word	0x0500000f


	//   ....[200]....
        /*14ac*/ 	.word	0x0500000f


	//   ....[201]....
        /*14b0*/ 	.word	0x0500000f


	//   ....[202]....
        /*14b4*/ 	.word	0x0500000f


	//   ....[203]....
        /*14b8*/ 	.word	0x0500000f


	//   ....[204]....
        /*14bc*/ 	.word	0x0500000f


	//   ....[205]....
        /*14c0*/ 	.word	0x0500000f


	//   ....[206]....
        /*14c4*/ 	.word	0x0500000f


	//   ....[207]....
        /*14c8*/ 	.word	0x0500000f


	//   ....[208]....
        /*14cc*/ 	.word	0x0500000f


	//   ....[209]....
        /*14d0*/ 	.word	0x0500000f


	//   ....[210]....
        /*14d4*/ 	.word	0x0500000f


	//   ....[211]....
        /*14d8*/ 	.word	0x0500000f


	//   ....[212]....
        /*14dc*/ 	.word	0x0500000f


	//   ....[213]....
        /*14e0*/ 	.word	0x0500000f


	//   ....[214]....
        /*14e4*/ 	.word	0x0500000f


	//   ....[215]....
        /*14e8*/ 	.word	0x0500000f


	//   ....[216]....
        /*14ec*/ 	.word	0x0500000f


	//   ....[217]....
        /*14f0*/ 	.word	0x0500000f


	//   ....[218]....
        /*14f4*/ 	.word	0x0500000f


	//   ....[219]....
        /*14f8*/ 	.word	0x0500000f


	//   ....[220]....
        /*14fc*/ 	.word	0x0500000f


	//   ....[221]....
        /*1500*/ 	.word	0x0500000f


	//   ....[222]....
        /*1504*/ 	.word	0x0500000f


	//   ....[223]....
        /*1508*/ 	.word	0x0500000f


	//   ....[224]....
        /*150c*/ 	.word	0x0500000f


	//   ....[225]....
        /*1510*/ 	.word	0x0500000f


	//   ....[226]....
        /*1514*/ 	.word	0x0500000f


	//   ....[227]....
        /*1518*/ 	.word	0x0500000f


	//   ....[228]....
        /*151c*/ 	.word	0x0500000f


	//   ....[229]....
        /*1520*/ 	.word	0x0500000f


	//   ....[230]....
        /*1524*/ 	.word	0x0500000f


	//   ....[231]....
        /*1528*/ 	.word	0x0500000f


	//   ....[232]....
        /*152c*/ 	.word	0x0500000f


	//   ....[233]....
        /*1530*/ 	.word	0x0500000f


	//   ....[234]....
        /*1534*/ 	.word	0x0500000f


	//   ....[235]....
        /*1538*/ 	.word	0x0500000f


	//   ....[236]....
        /*153c*/ 	.word	0x0500000f


	//   ....[237]....
        /*1540*/ 	.word	0x0500000f


	//   ....[238]....
        /*1544*/ 	.word	0x0500000f


	//   ....[239]....
        /*1548*/ 	.word	0x0500000f


	//   ....[240]....
        /*154c*/ 	.word	0x0500000f


	//   ....[241]....
        /*1550*/ 	.word	0x0500000f


	//   ....[242]....
        /*1554*/ 	.word	0x0500000f


	//   ....[243]....
        /*1558*/ 	.word	0x0500000f


	//   ....[244]....
        /*155c*/ 	.word	0x0500000f


	//   ....[245]....
        /*1560*/ 	.word	0x0500000f


	//   ....[246]....
        /*1564*/ 	.word	0x0500000f


	//   ....[247]....
        /*1568*/ 	.word	0x0500000f


	//   ....[248]....
        /*156c*/ 	.word	0x0500000f


	//   ....[249]....
        /*1570*/ 	.word	0x0500000f


	//   ....[250]....
        /*1574*/ 	.word	0x0500000f


	//   ....[251]....
        /*1578*/ 	.word	0x0500000f


	//   ....[252]....
        /*157c*/ 	.word	0x0500000f


	//   ....[253]....
        /*1580*/ 	.word	0x0500000f


	//   ....[254]....
        /*1584*/ 	.word	0x0500000f


	//   ....[255]....
        /*1588*/ 	.word	0x0500000f


	//   ....[0]....
        /*158c*/ 	.word	0x0500000f


	//   ....[1]....
        /*1590*/ 	.word	0x0500000f


	//   ....[2]....
        /*1594*/ 	.word	0x0500000f


	//   ....[3]....
        /*1598*/ 	.word	0x0500000f


	//   ....[4]....
        /*159c*/ 	.word	0x0500000f


	//   ....[5]....
        /*15a0*/ 	.word	0x0500000f


	//   ....[6]....
        /*15a4*/ 	.word	0x0500000f


	//   ....[7]....
        /*15a8*/ 	.word	0x0500000f


	//   ....[8]....
        /*15ac*/ 	.word	0x0500000f


	//   ....[9]....
        /*15b0*/ 	.word	0x0500000f


	//   ....[10]....
        /*15b4*/ 	.word	0x0500000f


	//   ....[11]....
        /*15b8*/ 	.word	0x0500000f


	//   ....[12]....
        /*15bc*/ 	.word	0x0500000f


	//   ....[13]....
        /*15c0*/ 	.word	0x0500000f


	//   ....[14]....
        /*15c4*/ 	.word	0x0500000f


	//   ....[15]....
        /*15c8*/ 	.word	0x0500000f


	//   ....[16]....
        /*15cc*/ 	.word	0x0500000f


	//   ....[17]....
        /*15d0*/ 	.word	0x0500000f


	//   ....[18]....
        /*15d4*/ 	.word	0x0500000f


	//   ....[19]....
        /*15d8*/ 	.word	0x0500000f


	//   ....[20]....
        /*15dc*/ 	.word	0x0500000f


	//   ....[21]....
        /*15e0*/ 	.word	0x0500000f


	//   ....[22]....
        /*15e4*/ 	.word	0x0500000f


	//   ....[23]....
        /*15e8*/ 	.word	0x0500000f


	//   ....[24]....
        /*15ec*/ 	.word	0x0500000f


	//   ....[25]....
        /*15f0*/ 	.word	0x0500000f


	//   ....[26]....
        /*15f4*/ 	.word	0x0500000f


	//   ....[27]....
        /*15f8*/ 	.word	0x0500000f


	//   ....[28]....
        /*15fc*/ 	.word	0x0500000f


	//   ....[29]....
        /*1600*/ 	.word	0x0500000f


	//   ....[30]....
        /*1604*/ 	.word	0x0500000f


	//   ....[31]....
        /*1608*/ 	.word	0x0500000f


	//   ....[32]....
        /*160c*/ 	.word	0x0500000f


	//   ....[33]....
        /*1610*/ 	.word	0x0500000f


	//   ....[34]....
        /*1614*/ 	.word	0x0500000f


	//   ....[35]....
        /*1618*/ 	.word	0x0500000f


	//   ....[36]....
        /*161c*/ 	.word	0x0500000f


	//   ....[37]....
        /*1620*/ 	.word	0x0500000f


	//   ....[38]....
        /*1624*/ 	.word	0x0500000f


	//   ....[39]....
        /*1628*/ 	.word	0x0500000f


	//   ....[40]....
        /*162c*/ 	.word	0x0500000f


	//   ....[41]....
        /*1630*/ 	.word	0x0500000f


	//   ....[42]....
        /*1634*/ 	.word	0x0500000f


	//   ....[43]....
        /*1638*/ 	.word	0x0500000f


	//   ....[44]....
        /*163c*/ 	.word	0x0500000f


	//   ....[45]....
        /*1640*/ 	.word	0x0500000f


	//   ....[46]....
        /*1644*/ 	.word	0x0500000f


	//   ....[47]....
        /*1648*/ 	.word	0x0500000f


	//   ....[48]....
        /*164c*/ 	.word	0x0500000f


	//   ....[49]....
        /*1650*/ 	.word	0x0500000f


	//   ....[50]....
        /*1654*/ 	.word	0x0500000f


	//   ....[51]....
        /*1658*/ 	.word	0x0500000f


	//   ....[52]....
        /*165c*/ 	.word	0x0500000f


	//   ....[53]....
        /*1660*/ 	.word	0x0500000f


	//   ....[54]....
        /*1664*/ 	.word	0x0500000f


	//   ....[55]....
        /*1668*/ 	.word	0x0500000f


	//   ....[56]....
        /*166c*/ 	.word	0x0500000f


	//   ....[57]....
        /*1670*/ 	.word	0x0500000f


	//   ....[58]....
        /*1674*/ 	.word	0x0500000f


	//   ....[59]....
        /*1678*/ 	.word	0x0500000f


	//   ....[60]....
        /*167c*/ 	.word	0x0500000f


	//   ....[61]....
        /*1680*/ 	.word	0x0500000f


	//   ....[62]....
        /*1684*/ 	.word	0x0500000f


	//   ....[63]....
        /*1688*/ 	.word	0x0500000f


	//   ....[64]....
        /*168c*/ 	.word	0x0500000f


	//   ....[65]....
        /*1690*/ 	.word	0x0500000f


	//   ....[66]....
        /*1694*/ 	.word	0x0500000f


	//   ....[67]....
        /*1698*/ 	.word	0x0500000f


	//   ....[68]....
        /*169c*/ 	.word	0x0500000f


	//   ....[69]....
        /*16a0*/ 	.word	0x0500000f


	//   ....[70]....
        /*16a4*/ 	.word	0x0500000f


	//   ....[71]....
        /*16a8*/ 	.word	0x0500000f


	//   ....[72]....
        /*16ac*/ 	.word	0x0500000f


	//   ....[73]....
        /*16b0*/ 	.word	0x0500000f


	//   ....[74]....
        /*16b4*/ 	.word	0x0500000f


	//   ....[75]....
        /*16b8*/ 	.word	0x0500000f


	//   ....[76]....
        /*16bc*/ 	.word	0x0500000f


	//   ....[77]....
        /*16c0*/ 	.word	0x0500000f


	//   ....[78]....
        /*16c4*/ 	.word	0x0500000f


	//   ....[79]....
        /*16c8*/ 	.word	0x0500000f


	//   ....[80]....
        /*16cc*/ 	.word	0x0500000f


	//   ....[81]....
        /*16d0*/ 	.word	0x0500000f


	//   ....[82]....
        /*16d4*/ 	.word	0x0500000f


	//   ....[83]....
        /*16d8*/ 	.word	0x0500000f


	//   ....[84]....
        /*16dc*/ 	.word	0x0500000f


	//   ....[85]....
        /*16e0*/ 	.word	0x0500000f


	//   ....[86]....
        /*16e4*/ 	.word	0x0500000f


	//   ....[87]....
        /*16e8*/ 	.word	0x0500000f


	//   ....[88]....
        /*16ec*/ 	.word	0x0500000f


	//   ....[89]....
        /*16f0*/ 	.word	0x0500000f


	//   ....[90]....
        /*16f4*/ 	.word	0x0500000f


	//   ....[91]....
        /*16f8*/ 	.word	0x0500000f


	//   ....[92]....
        /*16fc*/ 	.word	0x0500000f


	//   ....[93]....
        /*1700*/ 	.word	0x0500000f


	//   ....[94]....
        /*1704*/ 	.word	0x0500000f


	//   ....[95]....
        /*1708*/ 	.word	0x0500000f


	//   ....[96]....
        /*170c*/ 	.word	0x0500000f


	//   ....[97]....
        /*1710*/ 	.word	0x0500000f


	//   ....[98]....
        /*1714*/ 	.word	0x0500000f


	//----- nvinfo : EIATTR_COOP_GROUP_INSTR_OFFSETS
	.align		4
.L_396:
        /*1718*/ 	.byte	0x04, 0x28
        /*171a*/ 	.short	(.L_398 - .L_397)


	//   ....[0]....
.L_397:
        /*171c*/ 	.word	0x00000070


	//   ....[1]....
        /*1720*/ 	.word	0x00000140


	//   ....[2]....
        /*1724*/ 	.word	0x00000190


	//   ....[3]....
        /*1728*/ 	.word	0x000003c0


	//   ....[4]....
        /*172c*/ 	.word	0x00000520


	//   ....[5]....
        /*1730*/ 	.word	0x00000640


	//   ....[6]....
        /*1734*/ 	.word	0x000007a0


	//   ....[7]....
        /*1738*/ 	.word	0x00003c70


	//   ....[8]....
        /*173c*/ 	.word	0x00003c80


	//   ....[9]....
        /*1740*/ 	.word	0x00004bf0


	//   ....[10]....
        /*1744*/ 	.word	0x00004c00


	//   ....[11]....
        /*1748*/ 	.word	0x00005b40


	//   ....[12]....
        /*174c*/ 	.word	0x00005b50


	//   ....[13]....
        /*1750*/ 	.word	0x00006ac0


	//   ....[14]....
        /*1754*/ 	.word	0x00006ad0


	//   ....[15]....
        /*1758*/ 	.word	0x00008090


	//   ....[16]....
        /*175c*/ 	.word	0x000080a0


	//   ....[17]....
        /*1760*/ 	.word	0x00009120


	//   ....[18]....
        /*1764*/ 	.word	0x00009130


	//   ....[19]....
        /*1768*/ 	.word	0x0000a1c0


	//   ....[20]....
        /*176c*/ 	.word	0x0000a1d0


	//   ....[21]....
        /*1770*/ 	.word	0x0000b1f0


	//   ....[22]....
        /*1774*/ 	.word	0x0000b200


	//   ....[23]....
        /*1778*/ 	.word	0x0000c440


	//   ....[24]....
        /*177c*/ 	.word	0x0000c450


	//   ....[25]....
        /*1780*/ 	.word	0x0000c560


	//   ....[26]....
        /*1784*/ 	.word	0x0000c570


	//   ....[27]....
        /*1788*/ 	.word	0x0000c690


	//   ....[28]....
        /*178c*/ 	.word	0x0000c6a0


	//   ....[29]....
        /*1790*/ 	.word	0x0000c7c0


	//   ....[30]....
        /*1794*/ 	.word	0x0000c7d0


	//   ....[31]....
        /*1798*/ 	.word	0x0000cb40


	//   ....[32]....
        /*179c*/ 	.word	0x0000cb60


	//   ....[33]....
        /*17a0*/ 	.word	0x0000cc40


	//   ....[34]....
        /*17a4*/ 	.word	0x0000cc60


	//   ....[35]....
        /*17a8*/ 	.word	0x0000cd40


	//   ....[36]....
        /*17ac*/ 	.word	0x0000cd60


	//   ....[37]....
        /*17b0*/ 	.word	0x0000ce40


	//   ....[38]....
        /*17b4*/ 	.word	0x0000ce60


	//   ....[39]....
        /*17b8*/ 	.word	0x0000da70


	//   ....[40]....
        /*17bc*/ 	.word	0x0000dfd0


	//   ....[41]....
        /*17c0*/ 	.word	0x0000dfe0


	//   ....[42]....
        /*17c4*/ 	.word	0x0000dff0


	//   ....[43]....
        /*17c8*/ 	.word	0x0000e000


	//   ....[44]....
        /*17cc*/ 	.word	0x00011640


	//   ....[45]....
        /*17d0*/ 	.word	0x00011650


	//   ....[46]....
        /*17d4*/ 	.word	0x00011660


	//   ....[47]....
        /*17d8*/ 	.word	0x00011670


	//   ....[48]....
        /*17dc*/ 	.word	0x00015ee0


	//   ....[49]....
        /*17e0*/ 	.word	0x00015f80


	//   ....[50]....
        /*17e4*/ 	.word	0x00016490


	//   ....[51]....
        /*17e8*/ 	.word	0x000164f0


	//   ....[52]....
        /*17ec*/ 	.word	0x00017e80


	//   ....[53]....
        /*17f0*/ 	.word	0x00017e90


	//   ....[54]....
        /*17f4*/ 	.word	0x00017ec0


	//   ....[55]....
        /*17f8*/ 	.word	0x00017ed0


	//   ....[56]....
        /*17fc*/ 	.word	0x00019960


	//   ....[57]....
        /*1800*/ 	.word	0x000199d0


	//   ....[58]....
        /*1804*/ 	.word	0x00019a90


	//   ....[59]....
        /*1808*/ 	.word	0x00019ab0


	//   ....[60]....
        /*180c*/ 	.word	0x0001ad90


	//   ....[61]....
        /*1810*/ 	.word	0x0001adc0


	//   ....[62]....
        /*1814*/ 	.word	0x0001adf0


	//   ....[63]....
        /*1818*/ 	.word	0x0001ae20


	//   ....[64]....
        /*181c*/ 	.word	0x0001ae50


	//   ....[65]....
        /*1820*/ 	.word	0x0001ae90


	//   ....[66]....
        /*1824*/ 	.word	0x0001aec0


	//   ....[67]....
        /*1828*/ 	.word	0x0001aef0


	//   ....[68]....
        /*182c*/ 	.word	0x0001af20


	//   ....[69]....
        /*1830*/ 	.word	0x0001af50


	//   ....[70]....
        /*1834*/ 	.word	0x0001af80


	//   ....[71]....
        /*1838*/ 	.word	0x0001afb0


	//   ....[72]....
        /*183c*/ 	.word	0x0001afe0


	//   ....[73]....
        /*1840*/ 	.word	0x0001b010


	//   ....[74]....
        /*1844*/ 	.word	0x0001b080


	//   ....[75]....
        /*1848*/ 	.word	0x0001b0b0


	//   ....[76]....
        /*184c*/ 	.word	0x0001b0e0


	//   ....[77]....
        /*1850*/ 	.word	0x0001b110


	//   ....[78]....
        /*1854*/ 	.word	0x0001b140


	//   ....[79]....
        /*1858*/ 	.word	0x0001b170


	//   ....[80]....
        /*185c*/ 	.word	0x0001b1a0


	//   ....[81]....
        /*1860*/ 	.word	0x0001b1d0


	//   ....[82]....
        /*1864*/ 	.word	0x0001b200


	//   ....[83]....
        /*1868*/ 	.word	0x0001b230


	//   ....[84]....
        /*186c*/ 	.word	0x0001b260


	//   ....[85]....
        /*1870*/ 	.word	0x0001b290


	//   ....[86]....
        /*1874*/ 	.word	0x0001b2c0


	//   ....[87]....
        /*1878*/ 	.word	0x0001b2f0


	//   ....[88]....
        /*187c*/ 	.word	0x0001b320


	//   ....[89]....
        /*1880*/ 	.word	0x0001b350


	//   ....[90]....
        /*1884*/ 	.word	0x0001b380


	//   ....[91]....
        /*1888*/ 	.word	0x0001b3b0


	//   ....[92]....
        /*188c*/ 	.word	0x0001b3e0


	//   ....[93]....
        /*1890*/ 	.word	0x0001b410


	//   ....[94]....
        /*1894*/ 	.word	0x0001b440


	//   ....[95]....
        /*1898*/ 	.word	0x0001b470


	//   ....[96]....
        /*189c*/ 	.word	0x0001b4a0


	//   ....[97]....
        /*18a0*/ 	.word	0x0001b4d0


	//   ....[98]....
        /*18a4*/ 	.word	0x0001b500


	//   ....[99]....
        /*18a8*/ 	.word	0x0001b530


	//   ....[100]....
        /*18ac*/ 	.word	0x0001b560


	//   ....[101]....
        /*18b0*/ 	.word	0x0001b590


	//   ....[102]....
        /*18b4*/ 	.word	0x0001b5c0


	//   ....[103]....
        /*18b8*/ 	.word	0x0001b5f0


	//   ....[104]....
        /*18bc*/ 	.word	0x0001b620


	//   ....[105]....
        /*18c0*/ 	.word	0x0001b650


	//   ....[106]....
        /*18c4*/ 	.word	0x0001b680


	//   ....[107]....
        /*18c8*/ 	.word	0x0001b6b0


	//   ....[108]....
        /*18cc*/ 	.word	0x0001b6e0


	//   ....[109]....
        /*18d0*/ 	.word	0x0001b710


	//   ....[110]....
        /*18d4*/ 	.word	0x0001b740


	//   ....[111]....
        /*18d8*/ 	.word	0x0001b770


	//   ....[112]....
        /*18dc*/ 	.word	0x0001b7a0


	//   ....[113]....
        /*18e0*/ 	.word	0x0001b7d0


	//   ....[114]....
        /*18e4*/ 	.word	0x0001b800


	//   ....[115]....
        /*18e8*/ 	.word	0x0001b830


	//   ....[116]....
        /*18ec*/ 	.word	0x0001b860


	//   ....[117]....
        /*18f0*/ 	.word	0x0001b890


	//   ....[118]....
        /*18f4*/ 	.word	0x0001b8c0


	//   ....[119]....
        /*18f8*/ 	.word	0x0001b8f0


	//   ....[120]....
        /*18fc*/ 	.word	0x0001b920


	//   ....[121]....
        /*1900*/ 	.word	0x0001b950


	//   ....[122]....
        /*1904*/ 	.word	0x0001b980


	//   ....[123]....
        /*1908*/ 	.word	0x0001b9b0


	//   ....[124]....
        /*190c*/ 	.word	0x0001b9e0


	//   ....[125]....
        /*1910*/ 	.word	0x0001ba10


	//   ....[126]....
        /*1914*/ 	.word	0x0001ba40


	//   ....[127]....
        /*1918*/ 	.word	0x0001ba70


	//   ....[128]....
        /*191c*/ 	.word	0x0001baa0


	//   ....[129]....
        /*1920*/ 	.word	0x0001bad0


	//   ....[130]....
        /*1924*/ 	.word	0x0001bb00


	//   ....[131]....
        /*1928*/ 	.word	0x0001bb30


	//   ....[132]....
        /*192c*/ 	.word	0x0001bb60


	//   ....[133]....
        /*1930*/ 	.word	0x0001bb90


	//   ....[134]....
        /*1934*/ 	.word	0x0001bbc0


	//   ....[135]....
        /*1938*/ 	.word	0x0001bbf0


	//   ....[136]....
        /*193c*/ 	.word	0x0001bc20


	//   ....[137]....
        /*1940*/ 	.word	0x0001bc50


	//   ....[138]....
        /*1944*/ 	.word	0x0001bc80


	//   ....[139]....
        /*1948*/ 	.word	0x0001bcb0


	//   ....[140]....
        /*194c*/ 	.word	0x0001bce0


	//   ....[141]....
        /*1950*/ 	.word	0x0001bd10


	//   ....[142]....
        /*1954*/ 	.word	0x0001bd40


	//   ....[143]....
        /*1958*/ 	.word	0x0001bd70


	//   ....[144]....
        /*195c*/ 	.word	0x0001bda0


	//   ....[145]....
        /*1960*/ 	.word	0x0001bdd0


	//   ....[146]....
        /*1964*/ 	.word	0x0001be00


	//   ....[147]....
        /*1968*/ 	.word	0x0001be30


	//   ....[148]....
        /*196c*/ 	.word	0x0001be60


	//   ....[149]....
        /*1970*/ 	.word	0x0001be90


	//   ....[150]....
        /*1974*/ 	.word	0x0001bec0


	//   ....[151]....
        /*1978*/ 	.word	0x0001bef0


	//   ....[152]....
        /*197c*/ 	.word	0x0001bf20


	//   ....[153]....
        /*1980*/ 	.word	0x0001bf50


	//   ....[154]....
        /*1984*/ 	.word	0x0001bf80


	//   ....[155]....
        /*1988*/ 	.word	0x0001bfb0


	//   ....[156]....
        /*198c*/ 	.word	0x0001bfe0


	//   ....[157]....
        /*1990*/ 	.word	0x0001c010


	//   ....[158]....
        /*1994*/ 	.word	0x0001c040


	//   ....[159]....
        /*1998*/ 	.word	0x0001c070


	//   ....[160]....
        /*199c*/ 	.word	0x0001c0a0


	//   ....[161]....
        /*19a0*/ 	.word	0x0001c0d0


	//   ....[162]....
        /*19a4*/ 	.word	0x0001c100


	//   ....[163]....
        /*19a8*/ 	.word	0x0001c130


	//   ....[164]....
        /*19ac*/ 	.word	0x0001c160


	//   ....[165]....
        /*19b0*/ 	.word	0x0001c190


	//   ....[166]....
        /*19b4*/ 	.word	0x0001c1b0


	//   ....[167]....
        /*19b8*/ 	.word	0x0001c1e0


	//   ....[168]....
        /*19bc*/ 	.word	0x0001c210


	//   ....[169]....
        /*19c0*/ 	.word	0x0001c220


	//   ....[170]....
        /*19c4*/ 	.word	0x0001c250


	//   ....[171]....
        /*19c8*/ 	.word	0x0001c260


	//   ....[172]....
        /*19cc*/ 	.word	0x0001c290


	//   ....[173]....
        /*19d0*/ 	.word	0x0001c2a0


	//   ....[174]....
        /*19d4*/ 	.word	0x0001c2d0


	//   ....[175]....
        /*19d8*/ 	.word	0x0001c2e0


	//   ....[176]....
        /*19dc*/ 	.word	0x0001c310


	//   ....[177]....
        /*19e0*/ 	.word	0x0001c320


	//   ....[178]....
        /*19e4*/ 	.word	0x0001c350


	//   ....[179]....
        /*19e8*/ 	.word	0x0001c380


	//   ....[180]....
        /*19ec*/ 	.word	0x0001c390


	//   ....[181]....
        /*19f0*/ 	.word	0x0001c3c0


	//   ....[182]....
        /*19f4*/ 	.word	0x0001c3f0


	//   ....[183]....
        /*19f8*/ 	.word	0x0001c420


	//   ....[184]....
        /*19fc*/ 	.word	0x0001c450


	//   ....[185]....
        /*1a00*/ 	.word	0x0001c480


	//   ....[186]....
        /*1a04*/ 	.word	0x0001c4b0


	//   ....[187]....
        /*1a08*/ 	.word	0x0001c4d0


	//   ....[188]....
        /*1a0c*/ 	.word	0x0001d000


	//   ....[189]....
        /*1a10*/ 	.word	0x0001d020


	//   ....[190]....
        /*1a14*/ 	.word	0x0001d030


	//   ....[191]....
        /*1a18*/ 	.word	0x0001d040


	//   ....[192]....
        /*1a1c*/ 	.word	0x0001da60


	//   ....[193]....
        /*1a20*/ 	.word	0x0001da70


	//   ....[194]....
        /*1a24*/ 	.word	0x0001dc40


	//   ....[195]....
        /*1a28*/ 	.word	0x0001dc50


	//   ....[196]....
        /*1a2c*/ 	.word	0x0001de30


	//   ....[197]....
        /*1a30*/ 	.word	0x0001de40


	//   ....[198]....
        /*1a34*/ 	.word	0x0001e020


	//   ....[199]....
        /*1a38*/ 	.word	0x0001e030


	//   ....[200]....
        /*1a3c*/ 	.word	0x0001e4b0


	//   ....[201]....
        /*1a40*/ 	.word	0x0001e4c0


	//   ....[202]....
        /*1a44*/ 	.word	0x0001f530


	//   ....[203]....
        /*1a48*/ 	.word	0x0001f540


	//   ....[204]....
        /*1a4c*/ 	.word	0x00020f70


	//   ....[205]....
        /*1a50*/ 	.word	0x00020f80


	//   ....[206]....
        /*1a54*/ 	.word	0x00021160


	//   ....[207]....
        /*1a58*/ 	.word	0x00021170


	//   ....[208]....
        /*1a5c*/ 	.word	0x00021350


	//   ....[209]....
        /*1a60*/ 	.word	0x00021360


	//   ....[210]....
        /*1a64*/ 	.word	0x00021540


	//   ....[211]....
        /*1a68*/ 	.word	0x00021550


	//   ....[212]....
        /*1a6c*/ 	.word	0x00021780


	//   ....[213]....
        /*1a70*/ 	.word	0x00021990


	//   ....[214]....
        /*1a74*/ 	.word	0x000219c0


	//   ....[215]....
        /*1a78*/ 	.word	0x000219f0


	//   ....[216]....
        /*1a7c*/ 	.word	0x00021a20


	//   ....[217]....
        /*1a80*/ 	.word	0x00021a50


	//   ....[218]....
        /*1a84*/ 	.word	0x00021a80


	//   ....[219]....
        /*1a88*/ 	.word	0x00021c10


	//   ....[220]....
        /*1a8c*/ 	.word	0x00021c40


	//   ....[221]....
        /*1a90*/ 	.word	0x00021c70


	//   ....[222]....
        /*1a94*/ 	.word	0x00021ca0


	//   ....[223]....
        /*1a98*/ 	.word	0x00021cd0


	//   ....[224]....
        /*1a9c*/ 	.word	0x00021d00


	//   ....[225]....
        /*1aa0*/ 	.word	0x00021d90


	//   ....[226]....
        /*1aa4*/ 	.word	0x00021dc0


	//   ....[227]....
        /*1aa8*/ 	.word	0x00021dd0


	//   ....[228]....
        /*1aac*/ 	.word	0x00021e60


	//   ....[229]....
        /*1ab0*/ 	.word	0x00022fb0


	//   ....[230]....
        /*1ab4*/ 	.word	0x00024e70


	//   ....[231]....
        /*1ab8*/ 	.word	0x00024e90


	//   ....[232]....
        /*1abc*/ 	.word	0x00024f90


	//   ....[233]....
        /*1ac0*/ 	.word	0x00024fa0


	//   ....[234]....
        /*1ac4*/ 	.word	0x00025010


	//   ....[235]....
        /*1ac8*/ 	.word	0x00025020


	//   ....[236]....
        /*1acc*/ 	.word	0x00025090


	//   ....[237]....
        /*1ad0*/ 	.word	0x000250a0


	//   ....[238]....
        /*1ad4*/ 	.word	0x00025110


	//   ....[239]....
        /*1ad8*/ 	.word	0x00025120


	//   ....[240]....
        /*1adc*/ 	.word	0x000251c0


	//   ....[241]....
        /*1ae0*/ 	.word	0x000251e0


	//   ....[242]....
        /*1ae4*/ 	.word	0x00025250


	//   ....[243]....
        /*1ae8*/ 	.word	0x00025260


	//   ....[244]....
        /*1aec*/ 	.word	0x00025270


	//   ....[245]....
        /*1af0*/ 	.word	0x00025280


	//   ....[246]....
        /*1af4*/ 	.word	0x00025690


	//   ....[247]....
        /*1af8*/ 	.word	0x000256c0


	//   ....[248]....
        /*1afc*/ 	.word	0x000257f0


	//   ....[249]....
        /*1b00*/ 	.word	0x00025800


	//   ....[250]....
        /*1b04*/ 	.word	0x00025890


	//   ....[251]....
        /*1b08*/ 	.word	0x000258a0


	//   ....[252]....
        /*1b0c*/ 	.word	0x00025930


	//   ....[253]....
        /*1b10*/ 	.word	0x00025940


	//   ....[254]....
        /*1b14*/ 	.word	0x000259c0


	//   ....[255]....
        /*1b18*/ 	.word	0x000259d0


	//   ....[0]....
        /*1b1c*/ 	.word	0x00025a50


	//   ....[1]....
        /*1b20*/ 	.word	0x00025a60


	//   ....[2]....
        /*1b24*/ 	.word	0x00025ae0


	//   ....[3]....
        /*1b28*/ 	.word	0x00025af0


	//   ....[4]....
        /*1b2c*/ 	.word	0x00025b00


	//   ....[5]....
        /*1b30*/ 	.word	0x00025b10


	//   ....[6]....
        /*1b34*/ 	.word	0x000262a0


	//   ....[7]....
        /*1b38*/ 	.word	0x000262d0


	//   ....[8]....
        /*1b3c*/ 	.word	0x00026380


	//   ....[9]....
        /*1b40*/ 	.word	0x000263a0


	//   ....[10]....
        /*1b44*/ 	.word	0x00026430


	//   ....[11]....
        /*1b48*/ 	.word	0x00026450


	//   ....[12]....
        /*1b4c*/ 	.word	0x000264e0


	//   ....[13]....
        /*1b50*/ 	.word	0x00026500


	//   ....[14]....
        /*1b54*/ 	.word	0x00026590


	//   ....[15]....
        /*1b58*/ 	.word	0x000265b0


	//   ....[16]....
        /*1b5c*/ 	.word	0x00026640


	//   ....[17]....
        /*1b60*/ 	.word	0x00026660


	//   ....[18]....
        /*1b64*/ 	.word	0x000266f0


	//   ....[19]....
        /*1b68*/ 	.word	0x00026710


	//   ....[20]....
        /*1b6c*/ 	.word	0x00026720


	//   ....[21]....
        /*1b70*/ 	.word	0x00026730


	//   ....[22]....
        /*1b74*/ 	.word	0x00026e70


	//   ....[23]....
        /*1b78*/ 	.word	0x00026e90


	//   ....[24]....
        /*1b7c*/ 	.word	0x00026ef0


	//   ....[25]....
        /*1b80*/ 	.word	0x00026f00


	//   ....[26]....
        /*1b84*/ 	.word	0x00026f50


	//   ....[27]....
        /*1b88*/ 	.word	0x00026f60


	//   ....[28]....
        /*1b8c*/ 	.word	0x00026fb0


	//   ....[29]....
        /*1b90*/ 	.word	0x00026fc0


	//   ....[30]....
        /*1b94*/ 	.word	0x00027010


	//   ....[31]....
        /*1b98*/ 	.word	0x00027020


	//   ....[32]....
        /*1b9c*/ 	.word	0x00027070


	//   ....[33]....
        /*1ba0*/ 	.word	0x00027080


	//   ....[34]....
        /*1ba4*/ 	.word	0x000270d0


	//   ....[35]....
        /*1ba8*/ 	.word	0x000270e0


	//   ....[36]....
        /*1bac*/ 	.word	0x000270f0


	//   ....[37]....
        /*1bb0*/ 	.word	0x00027140


	//   ....[38]....
        /*1bb4*/ 	.word	0x00027460


	//   ....[39]....
        /*1bb8*/ 	.word	0x00027470


	//   ....[40]....
        /*1bbc*/ 	.word	0x000274d0


	//   ....[41]....
        /*1bc0*/ 	.word	0x000274e0


	//   ....[42]....
        /*1bc4*/ 	.word	0x00027530


	//   ....[43]....
        /*1bc8*/ 	.word	0x00027540


	//   ....[44]....
        /*1bcc*/ 	.word	0x00027590


	//   ....[45]....
        /*1bd0*/ 	.word	0x000275a0


	//   ....[46]....
        /*1bd4*/ 	.word	0x000275f0


	//   ....[47]....
        /*1bd8*/ 	.word	0x00027600


	//   ....[48]....
        /*1bdc*/ 	.word	0x00027650


	//   ....[49]....
        /*1be0*/ 	.word	0x00027660


	//   ....[50]....
        /*1be4*/ 	.word	0x000276b0


	//   ....[51]....
        /*1be8*/ 	.word	0x000276c0


	//   ....[52]....
        /*1bec*/ 	.word	0x000276d0


	//   ....[53]....
        /*1bf0*/ 	.word	0x00027720


	//   ....[54]....
        /*1bf4*/ 	.word	0x00029270


	//   ....[55]....
        /*1bf8*/ 	.word	0x000292a0


	//   ....[56]....
        /*1bfc*/ 	.word	0x00029300


	//   ....[57]....
        /*1c00*/ 	.word	0x00029330


	//   ....[58]....
        /*1c04*/ 	.word	0x00029360


	//   ....[59]....
        /*1c08*/ 	.word	0x00029390


	//   ....[60]....
        /*1c0c*/ 	.word	0x000293c0


	//   ....[61]....
        /*1c10*/ 	.word	0x000293f0


	//   ....[62]....
        /*1c14*/ 	.word	0x00029590


	//   ....[63]....
        /*1c18*/ 	.word	0x000295c0


	//   ....[64]....
        /*1c1c*/ 	.word	0x000295f0


	//   ....[65]....
        /*1c20*/ 	.word	0x00029620


	//   ....[66]....
        /*1c24*/ 	.word	0x00029650


	//   ....[67]....
        /*1c28*/ 	.word	0x00029680


	//   ....[68]....
        /*1c2c*/ 	.word	0x00029740


	//   ....[69]....
        /*1c30*/ 	.word	0x00029760


	//   ....[70]....
        /*1c34*/ 	.word	0x00029770


	//   ....[71]....
        /*1c38*/ 	.word	0x000297d0


	//   ....[72]....
        /*1c3c*/ 	.word	0x00029e10


	//   ....[73]....
        /*1c40*/ 	.word	0x0002a1d0


	//   ....[74]....
        /*1c44*/ 	.word	0x0002a260


	//   ....[75]....
        /*1c48*/ 	.word	0x0002a300


	//   ....[76]....
        /*1c4c*/ 	.word	0x0002a390


	//   ....[77]....
        /*1c50*/ 	.word	0x0002a430


	//   ....[78]....
        /*1c54*/ 	.word	0x0002a4c0


	//   ....[79]....
        /*1c58*/ 	.word	0x0002a560


	//   ....[80]....
        /*1c5c*/ 	.word	0x0002a5f0


	//   ....[81]....
        /*1c60*/ 	.word	0x0002a6e0


	//   ....[82]....
        /*1c64*/ 	.word	0x0002a770


	//   ....[83]....
        /*1c68*/ 	.word	0x0002a810


	//   ....[84]....
        /*1c6c*/ 	.word	0x0002a8a0


	//   ....[85]....
        /*1c70*/ 	.word	0x0002a940


	//   ....[86]....
        /*1c74*/ 	.word	0x0002a9d0


	//   ....[87]....
        /*1c78*/ 	.word	0x0002aa70


	//   ....[88]....
        /*1c7c*/ 	.word	0x0002ab00


	//   ....[89]....
        /*1c80*/ 	.word	0x0002abf0


	//   ....[90]....
        /*1c84*/ 	.word	0x0002ac80


	//   ....[91]....
        /*1c88*/ 	.word	0x0002ad10


	//   ....[92]....
        /*1c8c*/ 	.word	0x0002ada0


	//   ....[93]....
        /*1c90*/ 	.word	0x0002ae30


	//   ....[94]....
        /*1c94*/ 	.word	0x0002aec0


	//   ....[95]....
        /*1c98*/ 	.word	0x0002af50


	//   ....[96]....
        /*1c9c*/ 	.word	0x0002afe0


	//   ....[97]....
        /*1ca0*/ 	.word	0x0002b0b0


	//   ....[98]....
        /*1ca4*/ 	.word	0x0002b150


	//   ....[99]....
        /*1ca8*/ 	.word	0x0002b1e0


	//   ....[100]....
        /*1cac*/ 	.word	0x0002b230


	//   ....[101]....
        /*1cb0*/ 	.word	0x0002b280


	//   ....[102]....
        /*1cb4*/ 	.word	0x0002b370


	//   ....[103]....
        /*1cb8*/ 	.word	0x0002b400


	//   ....[104]....
        /*1cbc*/ 	.word	0x0002b450


	//   ....[105]....
        /*1cc0*/ 	.word	0x0002b4a0


	//   ....[106]....
        /*1cc4*/ 	.word	0x0002b720


	//   ....[107]....
        /*1cc8*/ 	.word	0x0002b830


	//   ....[108]....
        /*1ccc*/ 	.word	0x0002b960


	//   ....[109]....
        /*1cd0*/ 	.word	0x0002ba80


	//   ....[110]....
        /*1cd4*/ 	.word	0x0002bba0


	//   ....[111]....
        /*1cd8*/ 	.word	0x0002bcc0


	//   ....[112]....
        /*1cdc*/ 	.word	0x0002bde0


	//   ....[113]....
        /*1ce0*/ 	.word	0x0002bf00


	//   ....[114]....
        /*1ce4*/ 	.word	0x0002c020


	//   ....[115]....
        /*1ce8*/ 	.word	0x0002c140


	//   ....[116]....
        /*1cec*/ 	.word	0x0002c270


	//   ....[117]....
        /*1cf0*/ 	.word	0x0002c2c0


	//   ....[118]....
        /*1cf4*/ 	.word	0x0002c340


	//   ....[119]....
        /*1cf8*/ 	.word	0x0002c3b0


	//   ....[120]....
        /*1cfc*/ 	.word	0x0002c410


	//   ....[121]....
        /*1d00*/ 	.word	0x0002c460


	//   ....[122]....
        /*1d04*/ 	.word	0x0002c4e0


	//   ....[123]....
        /*1d08*/ 	.word	0x0002c550


	//   ....[124]....
        /*1d0c*/ 	.word	0x0002c5b0


	//   ....[125]....
        /*1d10*/ 	.word	0x0002c600


	//   ....[126]....
        /*1d14*/ 	.word	0x0002c680


	//   ....[127]....
        /*1d18*/ 	.word	0x0002c6f0


	//   ....[128]....
        /*1d1c*/ 	.word	0x0002c750


	//   ....[129]....
        /*1d20*/ 	.word	0x0002c7a0


	//   ....[130]....
        /*1d24*/ 	.word	0x0002c820


	//   ....[131]....
        /*1d28*/ 	.word	0x0002c890


	//   ....[132]....
        /*1d2c*/ 	.word	0x0002c8f0


	//   ....[133]....
        /*1d30*/ 	.word	0x0002c940


	//   ....[134]....
        /*1d34*/ 	.word	0x0002c9c0


	//   ....[135]....
        /*1d38*/ 	.word	0x0002ca30


	//   ....[136]....
        /*1d3c*/ 	.word	0x0002ca90


	//   ....[137]....
        /*1d40*/ 	.word	0x0002cae0


	//   ....[138]....
        /*1d44*/ 	.word	0x0002cb60


	//   ....[139]....
        /*1d48*/ 	.word	0x0002cbd0


	//   ....[140]....
        /*1d4c*/ 	.word	0x0002cc30


	//   ....[141]....
        /*1d50*/ 	.word	0x0002cc80


	//   ....[142]....
        /*1d54*/ 	.word	0x0002cd00


	//   ....[143]....
        /*1d58*/ 	.word	0x0002cd70


	//   ....[144]....
        /*1d5c*/ 	.word	0x0002cdd0


	//   ....[145]....
        /*1d60*/ 	.word	0x0002ce20


	//   ....[146]....
        /*1d64*/ 	.word	0x0002cea0


	//   ....[147]....
        /*1d68*/ 	.word	0x0002cf10


	//   ....[148]....
        /*1d6c*/ 	.word	0x0002cf70


	//   ....[149]....
        /*1d70*/ 	.word	0x0002cfc0


	//   ....[150]....
        /*1d74*/ 	.word	0x0002d040


	//   ....[151]....
        /*1d78*/ 	.word	0x0002d0b0


	//   ....[152]....
        /*1d7c*/ 	.word	0x0002d110


	//   ....[153]....
        /*1d80*/ 	.word	0x0002d160


	//   ....[154]....
        /*1d84*/ 	.word	0x0002d1e0


	//   ....[155]....
        /*1d88*/ 	.word	0x0002d250


	//   ....[156]....
        /*1d8c*/ 	.word	0x0002d2b0


	//   ....[157]....
        /*1d90*/ 	.word	0x0002d300


	//   ....[158]....
        /*1d94*/ 	.word	0x0002d380


	//   ....[159]....
        /*1d98*/ 	.word	0x0002d3f0


	//   ....[160]....
        /*1d9c*/ 	.word	0x0002d450


	//   ....[161]....
        /*1da0*/ 	.word	0x0002d4a0


	//   ....[162]....
        /*1da4*/ 	.word	0x0002d520


	//   ....[163]....
        /*1da8*/ 	.word	0x0002d590


	//   ....[164]....
        /*1dac*/ 	.word	0x0002d5f0


	//   ....[165]....
        /*1db0*/ 	.word	0x0002d640


	//   ....[166]....
        /*1db4*/ 	.word	0x0002d6c0


	//   ....[167]....
        /*1db8*/ 	.word	0x0002d730


	//   ....[168]....
        /*1dbc*/ 	.word	0x0002d790


	//   ....[169]....
        /*1dc0*/ 	.word	0x0002d7e0


	//   ....[170]....
        /*1dc4*/ 	.word	0x0002d860


	//   ....[171]....
        /*1dc8*/ 	.word	0x0002d8d0


	//   ....[172]....
        /*1dcc*/ 	.word	0x0002d930


	//   ....[173]....
        /*1dd0*/ 	.word	0x0002d980


	//   ....[174]....
        /*1dd4*/ 	.word	0x0002da00


	//   ....[175]....
        /*1dd8*/ 	.word	0x0002da70


	//   ....[176]....
        /*1ddc*/ 	.word	0x0002dad0


	//   ....[177]....
        /*1de0*/ 	.word	0x0002db20


	//   ....[178]....
        /*1de4*/ 	.word	0x0002dba0


	//   ....[179]....
        /*1de8*/ 	.word	0x0002dc10


	//   ....[180]....
        /*1dec*/ 	.word	0x0002dc70


	//   ....[181]....
        /*1df0*/ 	.word	0x0002dcc0


	//   ....[182]....
        /*1df4*/ 	.word	0x0002dd40


	//   ....[183]....
        /*1df8*/ 	.word	0x0002ddb0


	//   ....[184]....
        /*1dfc*/ 	.word	0x0002de10


	//   ....[185]....
        /*1e00*/ 	.word	0x0002de60


	//   ....[186]....
        /*1e04*/ 	.word	0x0002dee0


	//   ....[187]....
        /*1e08*/ 	.word	0x0002df50


	//   ....[188]....
        /*1e0c*/ 	.word	0x0002dfb0


	//   ....[189]....
        /*1e10*/ 	.word	0x0002e000


	//   ....[190]....
        /*1e14*/ 	.word	0x0002e080


	//   ....[191]....
        /*1e18*/ 	.word	0x0002e0f0


	//   ....[192]....
        /*1e1c*/ 	.word	0x0002e150


	//   ....[193]....
        /*1e20*/ 	.word	0x0002e1a0


	//   ....[194]....
        /*1e24*/ 	.word	0x0002e220


	//   ....[195]....
        /*1e28*/ 	.word	0x0002e290


	//   ....[196]....
        /*1e2c*/ 	.word	0x0002e2f0


	//   ....[197]....
        /*1e30*/ 	.word	0x0002e340


	//   ....[198]....
        /*1e34*/ 	.word	0x0002e3c0


	//   ....[199]....
        /*1e38*/ 	.word	0x0002e430


	//   ....[200]....
        /*1e3c*/ 	.word	0x0002e490


	//   ....[201]....
        /*1e40*/ 	.word	0x0002e4e0


	//   ....[202]....
        /*1e44*/ 	.word	0x0002e560


	//   ....[203]....
        /*1e48*/ 	.word	0x0002e5d0


	//   ....[204]....
        /*1e4c*/ 	.word	0x0002e630


	//   ....[205]....
        /*1e50*/ 	.word	0x0002e680


	//   ....[206]....
        /*1e54*/ 	.word	0x0002e700


	//   ....[207]....
        /*1e58*/ 	.word	0x0002e770


	//   ....[208]....
        /*1e5c*/ 	.word	0x0002e7d0


	//   ....[209]....
        /*1e60*/ 	.word	0x0002e820


	//   ....[210]....
        /*1e64*/ 	.word	0x0002e8a0


	//   ....[211]....
        /*1e68*/ 	.word	0x0002e910


	//   ....[212]....
        /*1e6c*/ 	.word	0x0002e970


	//   ....[213]....
        /*1e70*/ 	.word	0x0002e9c0


	//   ....[214]....
        /*1e74*/ 	.word	0x0002ea40


	//   ....[215]....
        /*1e78*/ 	.word	0x0002eab0


	//   ....[216]....
        /*1e7c*/ 	.word	0x0002eb10


	//   ....[217]....
        /*1e80*/ 	.word	0x0002eb60


	//   ....[218]....
        /*1e84*/ 	.word	0x0002ebe0


	//   ....[219]....
        /*1e88*/ 	.word	0x0002ec50


	//   ....[220]....
        /*1e8c*/ 	.word	0x0002ecb0


	//   ....[221]....
        /*1e90*/ 	.word	0x0002ed00


	//   ....[222]....
        /*1e94*/ 	.word	0x0002ed80


	//   ....[223]....
        /*1e98*/ 	.word	0x0002edf0


	//   ....[224]....
        /*1e9c*/ 	.word	0x0002ee50


	//   ....[225]....
        /*1ea0*/ 	.word	0x0002eea0


	//   ....[226]....
        /*1ea4*/ 	.word	0x0002ef20


	//   ....[227]....
        /*1ea8*/ 	.word	0x0002ef90


	//   ....[228]....
        /*1eac*/ 	.word	0x0002eff0


	//   ....[229]....
        /*1eb0*/ 	.word	0x0002f040


	//   ....[230]....
        /*1eb4*/ 	.word	0x0002f0c0


	//   ....[231]....
        /*1eb8*/ 	.word	0x0002f130


	//   ....[232]....
        /*1ebc*/ 	.word	0x0002f1a0


	//   ....[233]....
        /*1ec0*/ 	.word	0x0002f1f0


	//   ....[234]....
        /*1ec4*/ 	.word	0x0002f280


	//   ....[235]....
        /*1ec8*/ 	.word	0x0002f2d0


	//   ....[236]....
        /*1ecc*/ 	.word	0x0002f360


	//   ....[237]....
        /*1ed0*/ 	.word	0x0002f3f0


	//   ....[238]....
        /*1ed4*/ 	.word	0x0002f480


	//   ....[239]....
        /*1ed8*/ 	.word	0x0002f510


	//   ....[240]....
        /*1edc*/ 	.word	0x0002f5a0


	//   ....[241]....
        /*1ee0*/ 	.word	0x0002f630


	//   ....[242]....
        /*1ee4*/ 	.word	0x0002f6b0


	//   ....[243]....
        /*1ee8*/ 	.word	0x0002f700


	//   ....[244]....
        /*1eec*/ 	.word	0x0002f7a0


	//   ....[245]....
        /*1ef0*/ 	.word	0x0002f830


	//   ....[246]....
        /*1ef4*/ 	.word	0x0002f8c0


	//   ....[247]....
        /*1ef8*/ 	.word	0x0002f910


	//   ....[248]....
        /*1efc*/ 	.word	0x0002f9a0


	//   ....[249]....
        /*1f00*/ 	.word	0x0002fa30


	//   ....[250]....
        /*1f04*/ 	.word	0x0002fac0


	//   ....[251]....
        /*1f08*/ 	.word	0x0002fb50


	//   ....[252]....
        /*1f0c*/ 	.word	0x0002fbe0


	//   ....[253]....
        /*1f10*/ 	.word	0x0002fc70


	//   ....[254]....
        /*1f14*/ 	.word	0x0002fd30


	//   ....[255]....
        /*1f18*/ 	.word	0x00030010


	//   ....[0]....
        /*1f1c*/ 	.word	0x00030100


	//   ....[1]....
        /*1f20*/ 	.word	0x000301a0


	//   ....[2]....
        /*1f24*/ 	.word	0x000302b0


	//   ....[3]....
        /*1f28*/ 	.word	0x00030370


	//   ....[4]....
        /*1f2c*/ 	.word	0x000303d0


	//   ....[5]....
        /*1f30*/ 	.word	0x000304b0


	//   ....[6]....
        /*1f34*/ 	.word	0x00030510


	//   ....[7]....
        /*1f38*/ 	.word	0x000305f0


	//   ....[8]....
        /*1f3c*/ 	.word	0x00030650


	//   ....[9]....
        /*1f40*/ 	.word	0x00030730


	//   ....[10]....
        /*1f44*/ 	.word	0x00030790


	//   ....[11]....
        /*1f48*/ 	.word	0x000308b0


	//   ....[12]....
        /*1f4c*/ 	.word	0x00030910


	//   ....[13]....
        /*1f50*/ 	.word	0x000309f0


	//   ....[14]....
        /*1f54*/ 	.word	0x00030a50


	//   ....[15]....
        /*1f58*/ 	.word	0x00030b20


	//   ....[16]....
        /*1f5c*/ 	.word	0x00030cc0


	//   ....[17]....
        /*1f60*/ 	.word	0x00030d50


	//   ....[18]....
        /*1f64*/ 	.word	0x00030e70


	//   ....[19]....
        /*1f68*/ 	.word	0x00030ec0


	//   ....[20]....
        /*1f6c*/ 	.word	0x00030fe0


	//   ....[21]....
        /*1f70*/ 	.word	0x00031030


	//   ....[22]....
        /*1f74*/ 	.word	0x00031150


	//   ....[23]....
        /*1f78*/ 	.word	0x000311a0


	//   ....[24]....
        /*1f7c*/ 	.word	0x000312a0


	//   ....[25]....
        /*1f80*/ 	.word	0x00031340


	//   ....[26]....
        /*1f84*/ 	.word	0x000313a0


	//   ....[27]....
        /*1f88*/ 	.word	0x00031490


	//   ....[28]....
        /*1f8c*/ 	.word	0x000314f0


	//   ....[29]....
        /*1f90*/ 	.word	0x000315e0


	//   ....[30]....
        /*1f94*/ 	.word	0x00031640


	//   ....[31]....
        /*1f98*/ 	.word	0x00031720


	//   ....[32]....
        /*1f9c*/ 	.word	0x00031810


	//   ....[33]....
        /*1fa0*/ 	.word	0x00031880


	//   ....[34]....
        /*1fa4*/ 	.word	0x000318e0


	//   ....[35]....
        /*1fa8*/ 	.word	0x000319f0


	//   ....[36]....
        /*1fac*/ 	.word	0x00031a50


	//   ....[37]....
        /*1fb0*/ 	.word	0x00031b60


	//   ....[38]....
        /*1fb4*/ 	.word	0x00031bc0


	//   ....[39]....
        /*1fb8*/ 	.word	0x00031cd0


	//   ....[40]....
        /*1fbc*/ 	.word	0x00031d30


	//   ....[41]....
        /*1fc0*/ 	.word	0x00031e40


	//   ....[42]....
        /*1fc4*/ 	.word	0x00031ea0


	//   ....[43]....
        /*1fc8*/ 	.word	0x00031fb0


	//   ....[44]....
        /*1fcc*/ 	.word	0x00032010


	//   ....[45]....
        /*1fd0*/ 	.word	0x00032110


	//   ....[46]....
        /*1fd4*/ 	.word	0x00032170


	//   ....[47]....
        /*1fd8*/ 	.word	0x00032250


	//   ....[48]....
        /*1fdc*/ 	.word	0x000323d0


	//   ....[49]....
        /*1fe0*/ 	.word	0x00032470


	//   ....[50]....
        /*1fe4*/ 	.word	0x000324d0


	//   ....[51]....
        /*1fe8*/ 	.word	0x00032590


	//   ....[52]....
        /*1fec*/ 	.word	0x000325f0


	//   ....[53]....
        /*1ff0*/ 	.word	0x000326b0


	//   ....[54]....
        /*1ff4*/ 	.word	0x00032710


	//   ....[55]....
        /*1ff8*/ 	.word	0x000327d0


	//   ....[56]....
        /*1ffc*/ 	.word	0x00032830


	//   ....[57]....
        /*2000*/ 	.word	0x000328f0


	//   ....[58]....
        /*2004*/ 	.word	0x00032950


	//   ....[59]....
        /*2008*/ 	.word	0x00032a10


	//   ....[60]....
        /*200c*/ 	.word	0x00032a70


	//   ....[61]....
        /*2010*/ 	.word	0x00032b30


	//   ....[62]....
        /*2014*/ 	.word	0x00032b90


	//   ....[63]....
        /*2018*/ 	.word	0x00032c50


	//   ....[64]....
        /*201c*/ 	.word	0x00032d40


	//   ....[65]....
        /*2020*/ 	.word	0x00032dd0


	//   ....[66]....
        /*2024*/ 	.word	0x00032e30


	//   ....[67]....
        /*2028*/ 	.word	0x00032ef0


	//   ....[68]....
        /*202c*/ 	.word	0x00032f50


	//   ....[69]....
        /*2030*/ 	.word	0x00033010


	//   ....[70]....
        /*2034*/ 	.word	0x00033070


	//   ....[71]....
        /*2038*/ 	.word	0x00033130


	//   ....[72]....
        /*203c*/ 	.word	0x00033190


	//   ....[73]....
        /*2040*/ 	.word	0x00033250


	//   ....[74]....
        /*2044*/ 	.word	0x000332b0


	//   ....[75]....
        /*2048*/ 	.word	0x00033370


	//   ....[76]....
        /*204c*/ 	.word	0x000333d0


	//   ....[77]....
        /*2050*/ 	.word	0x00033490


	//   ....[78]....
        /*2054*/ 	.word	0x000334f0


	//   ....[79]....
        /*2058*/ 	.word	0x000335b0


	//   ....[80]....
        /*205c*/ 	.word	0x00033790


	//   ....[81]....
        /*2060*/ 	.word	0x00033830


	//   ....[82]....
        /*2064*/ 	.word	0x000339b0


	//   ....[83]....
        /*2068*/ 	.word	0x00033a20


	//   ....[84]....
        /*206c*/ 	.word	0x00033a90


	//   ....[85]....
        /*2070*/ 	.word	0x00033b00


	//   ....[86]....
        /*2074*/ 	.word	0x00033b70


	//   ....[87]....
        /*2078*/ 	.word	0x00033bf0


	//   ....[88]....
        /*207c*/ 	.word	0x00033c70


	//   ....[89]....
        /*2080*/ 	.word	0x00033d00


	//   ....[90]....
        /*2084*/ 	.word	0x00033d70


	//   ....[91]....
        /*2088*/ 	.word	0x00033de0


	//   ....[92]....
        /*208c*/ 	.word	0x00033e50


	//   ....[93]....
        /*2090*/ 	.word	0x00033ed0


	//   ....[94]....
        /*2094*/ 	.word	0x00033f40


	//   ....[95]....
        /*2098*/ 	.word	0x00033fe0


	//   ....[96]....
        /*209c*/ 	.word	0x00034030


	//   ....[97]....
        /*20a0*/ 	.word	0x000340c0


	//   ....[98]....
        /*20a4*/ 	.word	0x000341f0


	//----- nvinfo : EIATTR_REG_RECONFIG
	.align		4
.L_398:
        /*20a8*/ 	.byte	0x01, 0x54
	.zero		2


	//----- nvinfo : EIATTR_SYSCALL_OFFSETS
	.align		4
        /*20ac*/ 	.byte	0x04, 0x46
        /*20ae*/ 	.short	(.L_400 - .L_399)


	//   ....[0]....
.L_399:
        /*20b0*/ 	.word	0x000025a0


	//   ....[1]....
        /*20b4*/ 	.word	0x000026f0


	//   ....[2]....
        /*20b8*/ 	.word	0x0000dc30


	//   ....[3]....
        /*20bc*/ 	.word	0x0000df50


	//   ....[4]....
        /*20c0*/ 	.word	0x00024430


	//   ....[5]....
        /*20c4*/ 	.word	0x000245c0


	//   ....[6]....
        /*20c8*/ 	.word	0x00024710


	//   ....[7]....
        /*20cc*/ 	.word	0x00024860


	//   ....[8]....
        /*20d0*/ 	.word	0x00025f40


	//----- nvinfo : EIATTR_MBARRIER_INSTR_OFFSETS
	.align		4
.L_400:
        /*20d4*/ 	.byte	0x04, 0x39
        /*20d6*/ 	.short	(.L_402 - .L_401)


	//   ....[0]....
.L_401:
        /*20d8*/ 	.word	0x00000270
        /*20dc*/ 	.word	0x000000ff
        /*20e0*/ 	.word	0x00038800
        /*20e4*/ 	.short	0x0100
        /*20e6*/ 	.byte	0x08
	.zero		1


	//   ....[1]....
        /*20e8*/ 	.word	0x00000280
        /*20ec*/ 	.word	0x000000ff
        /*20f0*/ 	.word	0x00038820
        /*20f4*/ 	.short	0x0100
        /*20f6*/ 	.byte	0x08
	.zero		1


	//   ....[2]....
        /*20f8*/ 	.word	0x00000370
        /*20fc*/ 	.word	0x000000ff
        /*2100*/ 	.word	0x00038830
        /*2104*/ 	.short	0x0100
        /*2106*/ 	.byte	0x08
	.zero		1


	//   ....[3]....
        /*2108*/ 	.word	0x00000380
        /*210c*/ 	.word	0x000000ff
        /*2110*/ 	.word	0x00038840
        /*2114*/ 	.short	0x0100
        /*2116*/ 	.byte	0x08
	.zero		1


	//   ....[4]....
        /*2118*/ 	.word	0x00000390
        /*211c*/ 	.word	0x000000ff
        /*2120*/ 	.word	0x00038838
        /*2124*/ 	.short	0x0100
        /*2126*/ 	.byte	0x08
	.zero		1


	//   ....[5]....
        /*2128*/ 	.word	0x000003a0
        /*212c*/ 	.word	0x000000ff
        /*2130*/ 	.word	0x00038848
        /*2134*/ 	.short	0x0100
        /*2136*/ 	.byte	0x08
	.zero		1


	//   ....[6]....
        /*2138*/ 	.word	0x000004d0
        /*213c*/ 	.word	0x000000ff
        /*2140*/ 	.word	0x00038850
        /*2144*/ 	.short	0x0100
        /*2146*/ 	.byte	0x08
	.zero		1


	//   ....[7]....
        /*2148*/ 	.word	0x000004e0
        /*214c*/ 	.word	0x000000ff
        /*2150*/ 	.word	0x00038860
        /*2154*/ 	.short	0x0100
        /*2156*/ 	.byte	0x08
	.zero		1


	//   ....[8]....
        /*2158*/ 	.word	0x000004f0
        /*215c*/ 	.word	0x000000ff
        /*2160*/ 	.word	0x00038858
        /*2164*/ 	.short	0x0100
        /*2166*/ 	.byte	0x08
	.zero		1


	//   ....[9]....
        /*2168*/ 	.word	0x00000500
        /*216c*/ 	.word	0x000000ff
        /*2170*/ 	.word	0x00038868
        /*2174*/ 	.short	0x0100
        /*2176*/ 	.byte	0x08
	.zero		1


	//   ....[10]....
        /*2178*/ 	.word	0x000005f0
        /*217c*/ 	.word	0x000000ff
        /*2180*/ 	.word	0x00038870
        /*2184*/ 	.short	0x0100
        /*2186*/ 	.byte	0x06
	.zero		1


	//   ....[11]....
        /*2188*/ 	.word	0x00000600
        /*218c*/ 	.word	0x000000ff
        /*2190*/ 	.word	0x00038880
        /*2194*/ 	.short	0x0100
        /*2196*/ 	.byte	0x06
	.zero		1


	//   ....[12]....
        /*2198*/ 	.word	0x00000610
        /*219c*/ 	.word	0x000000ff
        /*21a0*/ 	.word	0x00038878
        /*21a4*/ 	.short	0x0100
        /*21a6*/ 	.byte	0x06
	.zero		1


	//   ....[13]....
        /*21a8*/ 	.word	0x00000620
        /*21ac*/ 	.word	0x000000ff
        /*21b0*/ 	.word	0x00038888
        /*21b4*/ 	.short	0x0100
        /*21b6*/ 	.byte	0x06
	.zero		1


	//   ....[14]....
        /*21b8*/ 	.word	0x00000750
        /*21bc*/ 	.word	0x000000ff
        /*21c0*/ 	.word	0x00038890
        /*21c4*/ 	.short	0x0100
        /*21c6*/ 	.byte	0x08
	.zero		1


	//   ....[15]....
        /*21c8*/ 	.word	0x00000760
        /*21cc*/ 	.word	0x000000ff
        /*21d0*/ 	.word	0x000388a0
        /*21d4*/ 	.short	0x0100
        /*21d6*/ 	.byte	0x08
	.zero		1


	//   ....[16]....
        /*21d8*/ 	.word	0x00000770
        /*21dc*/ 	.word	0x000000ff
        /*21e0*/ 	.word	0x00038898
        /*21e4*/ 	.short	0x0100
        /*21e6*/ 	.byte	0x08
	.zero		1


	//   ....[17]....
        /*21e8*/ 	.word	0x00000780
        /*21ec*/ 	.word	0x000000ff
        /*21f0*/ 	.word	0x000388a8
        /*21f4*/ 	.short	0x0100
        /*21f6*/ 	.byte	0x08
	.zero		1


	//   ....[18]....
        /*21f8*/ 	.word	0x000008c0
        /*21fc*/ 	.word	0x000000ff
        /*2200*/ 	.word	0x000388b0
        /*2204*/ 	.short	0x0100
        /*2206*/ 	.byte	0x08
	.zero		1


	//   ....[19]....
        /*2208*/ 	.word	0x000008d0
        /*220c*/ 	.word	0x000000ff
        /*2210*/ 	.word	0x000388c0
        /*2214*/ 	.short	0x0100
        /*2216*/ 	.byte	0x08
	.zero		1


	//   ....[20]....
        /*2218*/ 	.word	0x000008e0
        /*221c*/ 	.word	0x000000ff
        /*2220*/ 	.word	0x000388b8
        /*2224*/ 	.short	0x0100
        /*2226*/ 	.byte	0x08
	.zero		1


	//   ....[21]....
        /*2228*/ 	.word	0x000008f0
        /*222c*/ 	.word	0x000000ff
        /*2230*/ 	.word	0x000388c8
        /*2234*/ 	.short	0x0100
        /*2236*/ 	.byte	0x08
	.zero		1


	//   ....[22]....
        /*2238*/ 	.word	0x00003c20
        /*223c*/ 	.word	0x00000051
        /*2240*/ 	.word	0x00038890
        /*2244*/ 	.short	0x010a
        /*2246*/ 	.byte	0x3f
	.zero		1


	//   ....[23]....
        /*2248*/ 	.word	0x00008030
        /*224c*/ 	.word	0x00000051
        /*2250*/ 	.word	0x00038890
        /*2254*/ 	.short	0x010a
        /*2256*/ 	.byte	0x3f
	.zero		1


	//   ....[24]....
        /*2258*/ 	.word	0x0000c2a0
        /*225c*/ 	.word	0x00000051
        /*2260*/ 	.word	0x00038890
        /*2264*/ 	.short	0x010a
        /*2266*/ 	.byte	0x3f
	.zero		1


	//   ....[25]....
        /*2268*/ 	.word	0x0000c990
        /*226c*/ 	.word	0x0000000b
        /*2270*/ 	.word	0x00000000
        /*2274*/ 	.short	0x0101
        /*2276*/ 	.byte	0x3f
	.zero		1


	//   ....[26]....
        /*2278*/ 	.word	0x0000c9d0
        /*227c*/ 	.word	0x00000051
        /*2280*/ 	.word	0x000388b0
        /*2284*/ 	.short	0x010a
        /*2286*/ 	.byte	0x3f
	.zero		1


	//   ....[27]....
        /*2288*/ 	.word	0x0000cfe0
        /*228c*/ 	.word	0x00000051
        /*2290*/ 	.word	0x00000000
        /*2294*/ 	.short	0x0101
        /*2296*/ 	.byte	0x3f
	.zero		1


	//   ....[28]....
        /*2298*/ 	.word	0x0000dcc0
        /*229c*/ 	.word	0x00000013
        /*22a0*/ 	.word	0x00038800
        /*22a4*/ 	.short	0x010a
        /*22a6*/ 	.byte	0x3f
	.zero		1


	//   ....[29]....
        /*22a8*/ 	.word	0x0000dd10
        /*22ac*/ 	.word	0x00000013
        /*22b0*/ 	.word	0x00038800
        /*22b4*/ 	.short	0x010a
        /*22b6*/ 	.byte	0x3f
	.zero		1


	//   ....[30]....
        /*22b8*/ 	.word	0x0000e230
        /*22bc*/ 	.word	0x00000013
        /*22c0*/ 	.word	0x00038800
        /*22c4*/ 	.short	0x010a
        /*22c6*/ 	.byte	0x3f
	.zero		1


	//   ....[31]....
        /*22c8*/ 	.word	0x00011890
        /*22cc*/ 	.word	0x00000013
        /*22d0*/ 	.word	0x00038800
        /*22d4*/ 	.short	0x010a
        /*22d6*/ 	.byte	0x3f
	.zero		1


	//   ....[32]....
        /*22d8*/ 	.word	0x000150c0
        /*22dc*/ 	.word	0x00000003
        /*22e0*/ 	.word	0x00038830
        /*22e4*/ 	.short	0x010a
        /*22e6*/ 	.byte	0x3f
	.zero		1


	//   ....[33]....
        /*22e8*/ 	.word	0x00015100
        /*22ec*/ 	.word	0x00000003
        /*22f0*/ 	.word	0x00038830
        /*22f4*/ 	.short	0x010a
        /*22f6*/ 	.byte	0x3f
	.zero		1


	//   ....[34]....
        /*22f8*/ 	.word	0x00016bf0
        /*22fc*/ 	.word	0x0000002b
        /*2300*/ 	.word	0x00000000
        /*2304*/ 	.short	0x0101
        /*2306*/ 	.byte	0x3f
	.zero		1


	//   ....[35]....
        /*2308*/ 	.word	0x000170d0
        /*230c*/ 	.word	0x00000003
        /*2310*/ 	.word	0x00038850
        /*2314*/ 	.short	0x010a
        /*2316*/ 	.byte	0x3f
	.zero		1


	//   ....[36]....
        /*2318*/ 	.word	0x00017120
        /*231c*/ 	.word	0x00000003
        /*2320*/ 	.word	0x00038850
        /*2324*/ 	.short	0x010a
        /*2326*/ 	.byte	0x3f
	.zero		1


	//   ....[37]....
        /*2328*/ 	.word	0x00017400
        /*232c*/ 	.word	0x00000003
        /*2330*/ 	.word	0x00000000
        /*2334*/ 	.short	0x0101
        /*2336*/ 	.byte	0x3f
	.zero		1


	//   ....[38]....
        /*2338*/ 	.word	0x00017550
        /*233c*/ 	.word	0x00000005
        /*2340*/ 	.word	0x00038830
        /*2344*/ 	.short	0x010a
        /*2346*/ 	.byte	0x3f
	.zero		1


	//   ....[39]....
        /*2348*/ 	.word	0x000175d0
        /*234c*/ 	.word	0x00000005
        /*2350*/ 	.word	0x00038830
        /*2354*/ 	.short	0x010a
        /*2356*/ 	.byte	0x3f
	.zero		1


	//   ....[40]....
        /*2358*/ 	.word	0x00018440
        /*235c*/ 	.word	0x0000009a
        /*2360*/ 	.word	0x00000000
        /*2364*/ 	.short	0x0101
        /*2366*/ 	.byte	0x3f
	.zero		1


	//   ....[41]....
        /*2368*/ 	.word	0x000195e0
        /*236c*/ 	.word	0x00000005
        /*2370*/ 	.word	0x00038850
        /*2374*/ 	.short	0x010a
        /*2376*/ 	.byte	0x3f
	.zero		1


	//   ....[42]....
        /*2378*/ 	.word	0x00019630
        /*237c*/ 	.word	0x00000005
        /*2380*/ 	.word	0x00038850
        /*2384*/ 	.short	0x010a
        /*2386*/ 	.byte	0x3f
	.zero		1


	//   ....[43]....
        /*2388*/ 	.word	0x00019910
        /*238c*/ 	.word	0x00000005
        /*2390*/ 	.word	0x00000000
        /*2394*/ 	.short	0x0101
        /*2396*/ 	.byte	0x3f
	.zero		1


	//   ....[44]....
        /*2398*/ 	.word	0x0001d960
        /*239c*/ 	.word	0x00000000
        /*23a0*/ 	.word	0x00000000
        /*23a4*/ 	.short	0x0101
        /*23a6*/ 	.byte	0x3f
	.zero		1


	//   ....[45]....
        /*23a8*/ 	.word	0x0001e310
        /*23ac*/ 	.word	0x0000000b
        /*23b0*/ 	.word	0x00000000
        /*23b4*/ 	.short	0x0101
        /*23b6*/ 	.byte	0x3f
	.zero		1


	//   ....[46]....
        /*23b8*/ 	.word	0x00023090
        /*23bc*/ 	.word	0x00000010
        /*23c0*/ 	.word	0x00038820
        /*23c4*/ 	.short	0x010a
        /*23c6*/ 	.byte	0x3f
	.zero		1


	//   ....[47]....
        /*23c8*/ 	.word	0x00023120
        /*23cc*/ 	.word	0x00000009
        /*23d0*/ 	.word	0x000388a0
        /*23d4*/ 	.short	0x010a
        /*23d6*/ 	.byte	0x3f
	.zero		1


	//   ....[48]....
        /*23d8*/ 	.word	0x00023470
        /*23dc*/ 	.word	0x00000009
        /*23e0*/ 	.word	0x000388c0
        /*23e4*/ 	.short	0x010a
        /*23e6*/ 	.byte	0x3f
	.zero		1


	//   ....[49]....
        /*23e8*/ 	.word	0x00023890
        /*23ec*/ 	.word	0x00000009
        /*23f0*/ 	.word	0x000388a0
        /*23f4*/ 	.short	0x010a
        /*23f6*/ 	.byte	0x3f
	.zero		1


	//   ....[50]....
        /*23f8*/ 	.word	0x00023bd0
        /*23fc*/ 	.word	0x00000009
        /*2400*/ 	.word	0x000388c0
        /*2404*/ 	.short	0x010a
        /*2406*/ 	.byte	0x3f
	.zero		1


	//   ....[51]....
        /*2408*/ 	.word	0x00024c60
        /*240c*/ 	.word	0x00000006
        /*2410*/ 	.word	0x00038880
        /*2414*/ 	.short	0x010a
        /*2416*/ 	.byte	0x3f
	.zero		1


	//   ....[52]....
        /*2418*/ 	.word	0x000253f0
        /*241c*/ 	.word	0x00000006
        /*2420*/ 	.word	0x00038870
        /*2424*/ 	.short	0x0107
        /*2426*/ 	.byte	0x3f
	.zero		1


	//   ....[53]....
        /*2428*/ 	.word	0x000254b0
        /*242c*/ 	.word	0x00000006
        /*2430*/ 	.word	0x00038870
        /*2434*/ 	.short	0x0101
        /*2436*/ 	.byte	0x3f
	.zero		1


	//   ....[54]....
        /*2438*/ 	.word	0x000254e0
        /*243c*/ 	.word	0x00000006
        /*2440*/ 	.word	0x00038840
        /*2444*/ 	.short	0x010a
        /*2446*/ 	.byte	0x3f
	.zero		1


	//   ....[55]....
        /*2448*/ 	.word	0x00025c40
        /*244c*/ 	.word	0x00000006
        /*2450*/ 	.word	0x00038830
        /*2454*/ 	.short	0x0107
        /*2456*/ 	.byte	0x3f
	.zero		1


	//   ....[56]....
        /*2458*/ 	.word	0x00025d10
        /*245c*/ 	.word	0x00000006
        /*2460*/ 	.word	0x00038830
        /*2464*/ 	.short	0x0101
        /*2466*/ 	.byte	0x3f
	.zero		1


	//   ....[57]....
        /*2468*/ 	.word	0x00026870
        /*246c*/ 	.word	0x00000010
        /*2470*/ 	.word	0x00038800
        /*2474*/ 	.short	0x0107
        /*2476*/ 	.byte	0x3f
	.zero		1


	//   ....[58]....
        /*2478*/ 	.word	0x00026980
        /*247c*/ 	.word	0x00000010
        /*2480*/ 	.word	0x00038800
        /*2484*/ 	.short	0x0101
        /*2486*/ 	.byte	0x3f
	.zero		1


	//   ....[59]....
        /*2488*/ 	.word	0x000269a0
        /*248c*/ 	.word	0x00000010
        /*2490*/ 	.word	0x00038820
        /*2494*/ 	.short	0x010a
        /*2496*/ 	.byte	0x3f
	.zero		1


	//   ....[60]....
        /*2498*/ 	.word	0x00026cc0
        /*249c*/ 	.word	0x00000000
        /*24a0*/ 	.word	0x00038880
        /*24a4*/ 	.short	0x010a
        /*24a6*/ 	.byte	0x3f
	.zero		1


	//   ....[61]....
        /*24a8*/ 	.word	0x000271d0
        /*24ac*/ 	.word	0x00000000
        /*24b0*/ 	.word	0x00038870
        /*24b4*/ 	.short	0x0107
        /*24b6*/ 	.byte	0x3f
	.zero		1


	//   ....[62]....
        /*24b8*/ 	.word	0x00027290
        /*24bc*/ 	.word	0x00000000
        /*24c0*/ 	.word	0x00038870
        /*24c4*/ 	.short	0x0101
        /*24c6*/ 	.byte	0x3f
	.zero		1


	//   ....[63]....
        /*24c8*/ 	.word	0x000272c0
        /*24cc*/ 	.word	0x00000000
        /*24d0*/ 	.word	0x00038840
        /*24d4*/ 	.short	0x010a
        /*24d6*/ 	.byte	0x3f
	.zero		1


	//   ....[64]....
        /*24d8*/ 	.word	0x000277b0
        /*24dc*/ 	.word	0x00000000
        /*24e0*/ 	.word	0x00038830
        /*24e4*/ 	.short	0x0107
        /*24e6*/ 	.byte	0x3f
	.zero		1


	//   ....[65]....
        /*24e8*/ 	.word	0x00027870
        /*24ec*/ 	.word	0x00000000
        /*24f0*/ 	.word	0x00038830
        /*24f4*/ 	.short	0x0101
        /*24f6*/ 	.byte	0x3f
	.zero		1


	//   ....[66]....
        /*24f8*/ 	.word	0x00027900
        /*24fc*/ 	.word	0x00000002
        /*2500*/ 	.word	0x00038870
        /*2504*/ 	.short	0x010a
        /*2506*/ 	.byte	0x3f
	.zero		1


	//   ....[67]....
        /*2508*/ 	.word	0x00027990
        /*250c*/ 	.word	0x00000002
        /*2510*/ 	.word	0x00038860
        /*2514*/ 	.short	0x010a
        /*2516*/ 	.byte	0x3f
	.zero		1


	//   ....[68]....
        /*2518*/ 	.word	0x00028330
        /*251c*/ 	.word	0x00000002
        /*2520*/ 	.word	0x00038850
        /*2524*/ 	.short	0x0101
        /*2526*/ 	.byte	0x3f
	.zero		1


	//   ....[69]....
        /*2528*/ 	.word	0x000283c0
        /*252c*/ 	.word	0x00000002
        /*2530*/ 	.word	0x00000000
        /*2534*/ 	.short	0x0101
        /*2536*/ 	.byte	0x3f
	.zero		1


	//   ....[70]....
        /*2538*/ 	.word	0x00028580
        /*253c*/ 	.word	0x00000000
        /*2540*/ 	.word	0x00038870
        /*2544*/ 	.short	0x010a
        /*2546*/ 	.byte	0x3f
	.zero		1


	//   ....[71]....
        /*2548*/ 	.word	0x00028600
        /*254c*/ 	.word	0x00000000
        /*2550*/ 	.word	0x00038860
        /*2554*/ 	.short	0x010a
        /*2556*/ 	.byte	0x3f
	.zero		1


	//   ....[72]....
        /*2558*/ 	.word	0x00028fb0
        /*255c*/ 	.word	0x00000000
        /*2560*/ 	.word	0x00038850
        /*2564*/ 	.short	0x0101
        /*2566*/ 	.byte	0x3f
	.zero		1


	//   ....[73]....
        /*2568*/ 	.word	0x00029070
        /*256c*/ 	.word	0x00000000
        /*2570*/ 	.word	0x00000000
        /*2574*/ 	.short	0x0101
        /*2576*/ 	.byte	0x3f
	.zero		1


	//   ....[74]....
        /*2578*/ 	.word	0x00029d90
        /*257c*/ 	.word	0x00000004
        /*2580*/ 	.word	0x00038820
        /*2584*/ 	.short	0x010a
        /*2586*/ 	.byte	0x3f
	.zero		1


	//   ....[75]....
        /*2588*/ 	.word	0x00029f20
        /*258c*/ 	.word	0x00000005
        /*2590*/ 	.word	0x00038840
        /*2594*/ 	.short	0x010a
        /*2596*/ 	.byte	0x3f
	.zero		1


	//   ....[76]....
        /*2598*/ 	.word	0x00029fc0
        /*259c*/ 	.word	0x0000001d
        /*25a0*/ 	.word	0x00038840
        /*25a4*/ 	.short	0x010a
        /*25a6*/ 	.byte	0x3f
	.zero		1


	//   ....[77]....
        /*25a8*/ 	.word	0x0002a000
        /*25ac*/ 	.word	0x00000005
        /*25b0*/ 	.word	0x00038860
        /*25b4*/ 	.short	0x010a
        /*25b6*/ 	.byte	0x3f
	.zero		1


	//   ....[78]....
        /*25b8*/ 	.word	0x0002a040
        /*25bc*/ 	.word	0x0000001d
        /*25c0*/ 	.word	0x00038860
        /*25c4*/ 	.short	0x010a
        /*25c6*/ 	.byte	0x3f
	.zero		1


	//   ....[79]....
        /*25c8*/ 	.word	0x0002a080
        /*25cc*/ 	.word	0x00000005
        /*25d0*/ 	.word	0x00038880
        /*25d4*/ 	.short	0x010a
        /*25d6*/ 	.byte	0x3f
	.zero		1


	//   ....[80]....
        /*25d8*/ 	.word	0x0002a0c0
        /*25dc*/ 	.word	0x0000001d
        /*25e0*/ 	.word	0x00038880
        /*25e4*/ 	.short	0x010a
        /*25e6*/ 	.byte	0x3f
	.zero		1


	//   ....[81]....
        /*25e8*/ 	.word	0x0002a120
        /*25ec*/ 	.word	0x00000051
        /*25f0*/ 	.word	0x00038890
        /*25f4*/ 	.short	0x010a
        /*25f6*/ 	.byte	0x3f
	.zero		1


	//   ....[82]....
        /*25f8*/ 	.word	0x0002a630
        /*25fc*/ 	.word	0x00000051
        /*2600*/ 	.word	0x00038890
        /*2604*/ 	.short	0x010a
        /*2606*/ 	.byte	0x3f
	.zero		1


	//   ....[83]....
        /*2608*/ 	.word	0x0002ab40
        /*260c*/ 	.word	0x00000051
        /*2610*/ 	.word	0x00038890
        /*2614*/ 	.short	0x010a
        /*2616*/ 	.byte	0x3f
	.zero		1


	//   ....[84]....
        /*2618*/ 	.word	0x0002b010
        /*261c*/ 	.word	0x00000051
        /*2620*/ 	.word	0x000388b0
        /*2624*/ 	.short	0x010a
        /*2626*/ 	.byte	0x3f
	.zero		1


	//   ....[85]....
        /*2628*/ 	.word	0x0002b2c0
        /*262c*/ 	.word	0x00000013
        /*2630*/ 	.word	0x00038800
        /*2634*/ 	.short	0x010a
        /*2636*/ 	.byte	0x3f
	.zero		1


	//   ....[86]....
        /*2638*/ 	.word	0x0002b4d0
        /*263c*/ 	.word	0x00000013
        /*2640*/ 	.word	0x00038800
        /*2644*/ 	.short	0x010a
        /*2646*/ 	.byte	0x3f
	.zero		1


	//   ....[87]....
        /*2648*/ 	.word	0x0002b520
        /*264c*/ 	.word	0x00000003
        /*2650*/ 	.word	0x00038830
        /*2654*/ 	.short	0x010a
        /*2656*/ 	.byte	0x3f
	.zero		1


	//   ....[88]....
        /*2658*/ 	.word	0x0002b570
        /*265c*/ 	.word	0x00000003
        /*2660*/ 	.word	0x00038850
        /*2664*/ 	.short	0x010a
        /*2666*/ 	.byte	0x3f
	.zero		1


	//   ....[89]....
        /*2668*/ 	.word	0x0002b5c0
        /*266c*/ 	.word	0x00000005
        /*2670*/ 	.word	0x00038830
        /*2674*/ 	.short	0x010a
        /*2676*/ 	.byte	0x3f
	.zero		1


	//   ....[90]....
        /*2678*/ 	.word	0x0002b610
        /*267c*/ 	.word	0x00000005
        /*2680*/ 	.word	0x00038850
        /*2684*/ 	.short	0x010a
        /*2686*/ 	.byte	0x3f
	.zero		1


	//   ....[91]....
        /*2688*/ 	.word	0x0002fdf0
        /*268c*/ 	.word	0x00000010
        /*2690*/ 	.word	0x00038820
        /*2694*/ 	.short	0x010a
        /*2696*/ 	.byte	0x3f
	.zero		1


	//   ....[92]....
        /*2698*/ 	.word	0x0002fe40
        /*269c*/ 	.word	0x00000009
        /*26a0*/ 	.word	0x000388a0
        /*26a4*/ 	.short	0x010a
        /*26a6*/ 	.byte	0x3f
	.zero		1


	//   ....[93]....
        /*26a8*/ 	.word	0x0002fe90
        /*26ac*/ 	.word	0x00000009
        /*26b0*/ 	.word	0x000388c0
        /*26b4*/ 	.short	0x010a
        /*26b6*/ 	.byte	0x3f
	.zero		1


	//   ....[94]....
        /*26b8*/ 	.word	0x0002fee0
        /*26bc*/ 	.word	0x00000009
        /*26c0*/ 	.word	0x000388a0
        /*26c4*/ 	.short	0x010a
        /*26c6*/ 	.byte	0x3f
	.zero		1


	//   ....[95]....
        /*26c8*/ 	.word	0x0002ff30
        /*26cc*/ 	.word	0x00000009
        /*26d0*/ 	.word	0x000388c0
        /*26d4*/ 	.short	0x010a
        /*26d6*/ 	.byte	0x3f
	.zero		1


	//   ....[96]....
        /*26d8*/ 	.word	0x00030050
        /*26dc*/ 	.word	0x00000006
        /*26e0*/ 	.word	0x00038880
        /*26e4*/ 	.short	0x010a
        /*26e6*/ 	.byte	0x3f
	.zero		1


	//   ....[97]....
        /*26e8*/ 	.word	0x00030c10
        /*26ec*/ 	.word	0x00000006
        /*26f0*/ 	.word	0x00038840
        /*26f4*/ 	.short	0x010a
        /*26f6*/ 	.byte	0x3f
	.zero		1


	//   ....[98]....
        /*26f8*/ 	.word	0x000322d0
        /*26fc*/ 	.word	0x00000010
        /*2700*/ 	.word	0x00038820
        /*2704*/ 	.short	0x010a
        /*2706*/ 	.byte	0x3f
	.zero		1


	//   ....[99]....
        /*2708*/ 	.word	0x00032320
        /*270c*/ 	.word	0x00000000
        /*2710*/ 	.word	0x00038880
        /*2714*/ 	.short	0x010a
        /*2716*/ 	.byte	0x3f
	.zero		1


	//   ....[100]....
        /*2718*/ 	.word	0x00032c90
        /*271c*/ 	.word	0x00000000
        /*2720*/ 	.word	0x00038840
        /*2724*/ 	.short	0x010a
        /*2726*/ 	.byte	0x3f
	.zero		1


	//   ....[101]....
        /*2728*/ 	.word	0x000335f0
        /*272c*/ 	.word	0x00000002
        /*2730*/ 	.word	0x00038870
        /*2734*/ 	.short	0x010a
        /*2736*/ 	.byte	0x3f
	.zero		1


	//   ....[102]....
        /*2738*/ 	.word	0x00033640
        /*273c*/ 	.word	0x00000002
        /*2740*/ 	.word	0x00038860
        /*2744*/ 	.short	0x010a
        /*2746*/ 	.byte	0x3f
	.zero		1


	//   ....[103]....
        /*2748*/ 	.word	0x00033690
        /*274c*/ 	.word	0x00000000
        /*2750*/ 	.word	0x00038870
        /*2754*/ 	.short	0x010a
        /*2756*/ 	.byte	0x3f
	.zero		1


	//   ....[104]....
        /*2758*/ 	.word	0x000336e0
        /*275c*/ 	.word	0x00000000
        /*2760*/ 	.word	0x00038860
        /*2764*/ 	.short	0x010a
        /*2766*/ 	.byte	0x3f
	.zero		1


	//   ....[105]....
        /*2768*/ 	.word	0x00034110
        /*276c*/ 	.word	0x00000004
        /*2770*/ 	.word	0x00038820
        /*2774*/ 	.short	0x010a
        /*2776*/ 	.byte	0x3f
	.zero		1


	//   ....[106]....
        /*2778*/ 	.word	0x000342b0
        /*277c*/ 	.word	0x00000005
        /*2780*/ 	.word	0x00038840
        /*2784*/ 	.short	0x010a
        /*2786*/ 	.byte	0x3f
	.zero		1


	//   ....[107]....
        /*2788*/ 	.word	0x00034300
        /*278c*/ 	.word	0x0000001d
        /*2790*/ 	.word	0x00038840
        /*2794*/ 	.short	0x010a
        /*2796*/ 	.byte	0x3f
	.zero		1


	//   ....[108]....
        /*2798*/ 	.word	0x00034350
        /*279c*/ 	.word	0x00000005
        /*27a0*/ 	.word	0x00038860
        /*27a4*/ 	.short	0x010a
        /*27a6*/ 	.byte	0x3f
	.zero		1


	//   ....[109]....
        /*27a8*/ 	.word	0x000343a0
        /*27ac*/ 	.word	0x0000001d
        /*27b0*/ 	.word	0x00038860
        /*27b4*/ 	.short	0x010a
        /*27b6*/ 	.byte	0x3f
	.zero		1


	//   ....[110]....
        /*27b8*/ 	.word	0x000343f0
        /*27bc*/ 	.word	0x00000005
        /*27c0*/ 	.word	0x00038880
        /*27c4*/ 	.short	0x010a
        /*27c6*/ 	.byte	0x3f
	.zero		1


	//----- nvinfo : EIATTR_NUM_MBARRIERS
	.align		4
.L_402:
        /*27c8*/ 	.byte	0x03, 0x38
        /*27ca*/ 	.short	0x0016


	//----- nvinfo : EIATTR_EXIT_INSTR_OFFSETS
	.align		4
        /*27cc*/ 	.byte	0x04, 0x1c
        /*27ce*/ 	.short	(.L_404 - .L_403)


	//   ....[0]....
.L_403:
        /*27d0*/ 	.word	0x0002a110


	//----- nvinfo : EIATTR_MAX_THREADS
	.align		4
.L_404:
        /*27d4*/ 	.byte	0x04, 0x05
        /*27d6*/ 	.short	(.L_406 - .L_405)
.L_405:
        /*27d8*/ 	.word	0x00000180
        /*27dc*/ 	.word	0x00000001
        /*27e0*/ 	.word	0x00000001


	//----- nvinfo : EIATTR_CRS_STACK_SIZE
	.align		4
.L_406:
        /*27e4*/ 	.byte	0x04, 0x1e
        /*27e6*/ 	.short	(.L_408 - .L_407)
.L_407:
        /*27e8*/ 	.word	0x00000000


	//----- nvinfo : EIATTR_CBANK_PARAM_SIZE
	.align		4
.L_408:
        /*27ec*/ 	.byte	0x03, 0x19
        /*27ee*/ 	.short	0x0af0


	//----- nvinfo : EIATTR_PARAM_CBANK
	.align		4
        /*27f0*/ 	.byte	0x04, 0x0a
        /*27f2*/ 	.short	(.L_410 - .L_409)
	.align		4
.L_409:
        /*27f4*/ 	.word	index@(.nv.constant0._ZN7cutlass13device_kernelIN5flash11enable_sm90INS1_16FlashAttnFwdSm90INS1_25CollectiveMainloopFwdSm90ILi2EN4cute5tupleIJNS5_1CILi1EEES8_S8_EEENS6_IJNS7_ILi128EEESA_NS7_ILi256EEEEEELi256ENS_12float_e4m3_tEfNS_4arch4Sm90ELb0ELb0ELb0ELb1ELb1ELb1ELb0ELb1ELb0ELb1ELb1ELb0EEENS1_21CollectiveEpilogueFwdINS6_IJSA_SB_SA_EEES9_NS_10bfloat16_tESF_Li256ELb1ELb1ELb1ELb1EEENS1_36VarlenDynamicPersistentTileSchedulerILi128ELi128ELi256ELi128ELb1ELb1ELb1ELb0ELb1ELb1EEEEEEEEEvNT_6ParamsE)
        /*27f8*/ 	.short	0x0210
        /*27fa*/ 	.short	0x0af0


	//----- nvinfo : EIATTR_SW_WAR
	.align		4
.L_410:
        /*27fc*/ 	.byte	0x04, 0x36
        /*27fe*/ 	.short	(.L_412 - .L_411)
.L_411:
        /*2800*/ 	.word	0x00000008
.L_412:


//--------------------- .nv.info._ZN7cutlass13device_kernelIN5flash11enable_sm90INS1_16FlashAttnFwdSm90INS1_25CollectiveMainloopFwdSm90ILi2EN4cute5tupleIJNS5_1CILi1EEES8_S8_EEENS6_IJNS7_ILi128EEENS7_ILi64EEENS7_ILi256EEEEEELi256ENS_12float_e4m3_tEfNS_4arch4Sm90ELb0ELb1ELb0ELb0ELb1ELb0ELb0ELb1ELb0ELb1ELb1ELb0EEENS1_21CollectiveEpilogueFwdINS6_IJSA_SC_SB_EEES9_NS_10bfloat16_tESG_Li256ELb0ELb1ELb1ELb1EEENS1_19SingleTileSchedulerILb0ELb1ELb1ELi128EEEEEEEEEvNT_6ParamsE --------------------------
	.section	.nv.info._ZN7cutlass13device_kernelIN5flash11enable_sm90INS1_16FlashAttnFwdSm90INS1_25CollectiveMainloopFwdSm90ILi2EN4cute5tupleIJNS5_1CILi1EEES8_S8_EEENS6_IJNS7_ILi128EEENS7_ILi64EEENS7_ILi256EEEEEELi256ENS_12float_e4m3_tEfNS_4arch4Sm90ELb0ELb1ELb0ELb0ELb1ELb0ELb0ELb1ELb0ELb1ELb1ELb0EEENS1_21CollectiveEpilogueFwdINS6_IJSA_SC_SB_EEES9_NS_10bfloat16_tESG_Li256ELb0ELb1ELb1ELb1EEENS1_19SingleTileSchedulerILb0ELb1ELb1ELi128EEEEEEEEEvNT_6ParamsE,"",@"SHT_CUDA_INFO"
	.sectionflags	@""
	.align	4


	//----- nvinfo : EIATTR_CUDA_API_VERSION
	.align		4
        /*0000*/ 	.byte	0x04, 0x37
        /*0002*/ 	.short	(.L_414 - .L_413)
.L_413:
        /*0004*/ 	.word	0x00000082


	//----- nvinfo : EIATTR_KPARAM_INFO
	.align		4
.L_414:
        /*0008*/ 	.byte	0x04, 0x17
        /*000a*/ 	.short	(.L_416 - .L_415)
.L_415:
        /*000c*/ 	.word	0x00000000
        /*0010*/ 	.short	0x0000
        /*0012*/ 	.short	0x0070
        /*0014*/ 	.byte	0x00, 0xf0, 0x01, 0x28


	//----- nvinfo : EIATTR_SPARSE_MMA_MASK
	.align		4
.L_416:
        /*0018*/ 	.byte	0x03, 0x50
        /*001a*/ 	.short	0x0000


	//----- nvinfo : EIATTR_MAXREG_COUNT
	.align		4
        /*001c*/ 	.byte	0x03, 0x1b
        /*001e*/ 	.short	0x00a8


	//----- nvinfo : EIATTR_NUM_BARRIERS
	.align		4
        /*0020*/ 	.byte	0x02, 0x4c
        /*0022*/ 	.byte	0x10
	.zero		1


	//----- nvinfo : EIATTR_EXTERNS
	.align		4
        /*0024*/ 	.byte	0x04, 0x0f
        /*0026*/ 	.short	(.L_418 - .L_417)


	//   ....[0]....
	.align		4
.L_417:
        /*0028*/ 	.word	index@(__assertfail)


	//----- nvinfo : EIATTR_ANNOTATIONS
	.align		4
.L_418:
        /*002c*/ 	.byte	0x04, 0x55
        /*002e*/ 	.short	(.L_420 - .L_419)


	//   ....[0]....
.L_419:
        /*0030*/ 	.word	0x00000001
        /*0034*/ 	.byte	0xb0, 0xfc, 0x00, 0x00, 0x01, 0x00, 0x00, 0x00, 0x90, 0x16, 0x01, 0x00


	//----- nvinfo : EIATTR_MERCURY_ISA_VERSION
	.align		4
.L_420:
        /*0040*/ 	.byte	0x03, 0x5f
        /*0042*/ 	.short	0x0101


	//----- nvinfo : EIATTR_INT_WARP_WIDE_INSTR_OFFSETS
	.align		4
        /*0044*/ 	.byte	0x04, 0x31
        /*0046*/ 	.short	(.L_422 - .L_421)


	//   ....[0]....
.L_421:
        /*0048*/ 	.word	0x000000c0


	//   ....[1]....
        /*004c*/ 	.word	0x000000d0


	//   ....[2]....
        /*0050*/ 	.word	0x00000170


	//----- nvinfo : EIATTR_COOP_GROUP_MASK_REGIDS
	.align		4
.L_422:
        /*0054*/ 	.byte	0x04, 0x29
        /*0056*/ 	.short	(.L_424 - .L_423)


	//   ....[0]....
.L_423:
        /*0058*/ 	.word	0xffffffff


	//   ....[1]....
        /*005c*/ 	.word	0xffffffff


	//   ....[2]....
        /*0060*/ 	.word	0xffffffff


	//   ....[3]....
        /*0064*/ 	.word	0xffffffff


	//   ....[4]....
        /*0068*/ 	.word	0xffffffff


	//   ....[5]....
        /*006c*/ 	.word	0xffffffff


	//   ....[6]....
        /*0070*/ 	.word	0xffffffff


	//   ....[7]....
        /*0074*/ 	.word	0xffffffff


	//   ....[8]....
        /*0078*/ 	.word	0xffffffff


	//   ....[9]....
        /*007c*/ 	.word	0xffffffff


	//   ....[10]....
        /*0080*/ 	.word	0xffffffff


	//   ....[11]....
        /*0084*/ 	.word	0xffffffff


	//   ....[12]....
        /*0088*/ 	.word	0xffffffff


	//   ....[13]....
        /*008c*/ 	.word	0xffffffff


	//   ....[14]....
        /*0090*/ 	.word	0xffffffff


	//   ....[15]....
        /*0094*/ 	.word	0xffffffff


	//   ....[16]....
        /*0098*/ 	.word	0xffffffff


	//   ....[17]....
        /*009c*/ 	.word	0xffffffff


	//   ....[18]....
        /*00a0*/ 	.word	0xffffffff


	//   ....[19]....
        /*00a4*/ 	.word	0xffffffff


	//   ....[20]....
        /*00a8*/ 	.word	0xffffffff


	//   ....[21]....
        /*00ac*/ 	.word	0xffffffff


	//   ....[22]....
        /*00b0*/ 	.word	0xffffffff


	//   ....[23]....
        /*00b4*/ 	.word	0xffffffff


	//   ....[24]....
        /*00b8*/ 	.word	0xffffffff


	//   ....[25]....
        /*00bc*/ 	.word	0xffffffff


	//   ....[26]....
        /*00c0*/ 	.word	0xffffffff


	//   ....[27]....
        /*00c4*/ 	.word	0xffffffff


	//   ....[28]....
        /*00c8*/ 	.word	0xffffffff


	//   ....[29]....
        /*00cc*/ 	.word	0xffffffff


	//   ....[30]....
        /*00d0*/ 	.word	0xffffffff


	//   ....[31]....
        /*00d4*/ 	.word	0xffffffff


	//   ....[32]....
        /*00d8*/ 	.word	0xffffffff


	//   ....[33]....
        /*00dc*/ 	.word	0xffffffff


	//   ....[34]....
        /*00e0*/ 	.word	0xffffffff


	//   ....[35]....
        /*00e4*/ 	.word	0xffffffff


	//   ....[36]....
        /*00e8*/ 	.word	0xffffffff


	//   ....[37]....
        /*00ec*/ 	.word	0xffffffff


	//   ....[38]....
        /*00f0*/ 	.word	0xffffffff


	//   ....[39]....
        /*00f4*/ 	.word	0xffffffff


	//   ....[40]....
        /*00f8*/ 	.word	0xffffffff


	//   ....[41]....
        /*00fc*/ 	.word	0xffffffff


	//   ....[42]....
        /*0100*/ 	.word	0xffffffff


	//   ....[43]....
        /*0104*/ 	.word	0xffffffff


	//   ....[44]....
        /*0108*/ 	.word	0xffffffff


	//   ....[45]....
        /*010c*/ 	.word	0xffffffff


	//   ....[46]....
        /*0110*/ 	.word	0xffffffff


	//   ....[47]....
        /*0114*/ 	.word	0xffffffff


	//   ....[48]....
        /*0118*/ 	.word	0xffffffff


	//   ....[49]....
        /*011c*/ 	.word	0xffffffff


	//   ....[50]....
        /*0120*/ 	.word	0xffffffff


	//   ....[51]....
        /*0124*/ 	.word	0xffffffff


	//   ....[52]....
        /*0128*/ 	.word	0xffffffff


	//   ....[53]....
        /*012c*/ 	.word	0xffffffff


	//   ....[54]....
        /*0130*/ 	.word	0xffffffff


	//   ....[55]....
        /*0134*/ 	.word	0xffffffff


	//   ....[56]....
        /*0138*/ 	.word	0xffffffff


	//   ....[57]....
        /*013c*/ 	.word	0xffffffff


	//   ....[58]....
        /*0140*/ 	.word	0xffffffff


	//   ....[59]....
        /*0144*/ 	.word	0xffffffff


	//   ....[60]....
        /*0148*/ 	.word	0xffffffff


	//   ....[61]....
        /*014c*/ 	.word	0xffffffff


	//   ....[62]....
        /*0150*/ 	.word	0xffffffff


	//   ....[63]....
        /*0154*/ 	.word	0xffffffff


	//   ....[64]....
        /*0158*/ 	.word	0xffffffff


	//   ....[65]....
        /*015c*/ 	.word	0xffffffff


	//   ....[66]....
        /*0160*/ 	.word	0xffffffff


	//   ....[67]....
        /*0164*/ 	.word	0xffffffff


	//   ....[68]....
        /*0168*/ 	.word	0xffffffff


	//   ....[69]....
        /*016c*/ 	.word	0xffffffff


	//   ....[70]....
        /*0170*/ 	.word	0xffffffff


	//   ....[71]....
        /*0174*/ 	.word	0xffffffff


	//   ....[72]....
        /*0178*/ 	.word	0xffffffff


	//   ....[73]....
        /*017c*/ 	.word	0xffffffff


	//   ....[74]....
        /*0180*/ 	.word	0xffffffff


	//   ....[75]....
        /*0184*/ 	.word	0xffffffff


	//   ....[76]....
        /*0188*/ 	.word	0xffffffff


	//   ....[77]....
        /*018c*/ 	.word	0xffffffff


	//   ....[78]....
        /*0190*/ 	.word	0xffffffff


	//   ....[79]....
        /*0194*/ 	.word	0xffffffff


	//   ....[80]....
        /*0198*/ 	.word	0xffffffff


	//   ....[81]....
        /*019c*/ 	.word	0xffffffff


	//   ....[82]....
        /*01a0*/ 	.word	0xffffffff


	//   ....[83]....
        /*01a4*/ 	.word	0xffffffff


	//   ....[84]....
        /*01a8*/ 	.word	0xffffffff


	//   ....[85]....
        /*01ac*/ 	.word	0xffffffff


	//   ....[86]....
        /*01b0*/ 	.word	0xffffffff


	//   ....[87]....
        /*01b4*/ 	.word	0xffffffff


	//   ....[88]....
        /*01b8*/ 	.word	0xffffffff


	//   ....[89]....
        /*01bc*/ 	.word	0xffffffff


	//   ....[90]....
        /*01c0*/ 	.word	0xffffffff


	//   ....[91]....
        /*01c4*/ 	.word	0xffffffff


	//   ....[92]....
        /*01c8*/ 	.word	0xffffffff


	//   ....[93]....
        /*01cc*/ 	.word	0xffffffff


	//   ....[94]....
        /*01d0*/ 	.word	0xffffffff


	//   ....[95]....
        /*01d4*/ 	.word	0xffffffff


	//   ....[96]....
        /*01d8*/ 	.word	0xffffffff


	//   ....[97]....
        /*01dc*/ 	.word	0xffffffff


	//   ....[98]....
        /*01e0*/ 	.word	0xffffffff


	//   ....[99]....
        /*01e4*/ 	.word	0xffffffff


	//   ....[100]....
        /*01e8*/ 	.word	0xffffffff


	//   ....[101]....
        /*01ec*/ 	.word	0xffffffff


	//   ....[102]....
        /*01f0*/ 	.word	0xffffffff


	//   ....[103]....
        /*01f4*/ 	.word	0xffffffff


	//   ....[104]....
        /*01f8*/ 	.word	0xffffffff


	//   ....[105]....
        /*01fc*/ 	.word	0xffffffff


	//   ....[106]....
        /*0200*/ 	.word	0xffffffff


	//   ....[107]....
        /*0204*/ 	.word	0xffffffff


	//   ....[108]....
        /*0208*/ 	.word	0xffffffff


	//   ....[109]....
        /*020c*/ 	.word	0xffffffff


	//   ....[110]....
        /*0210*/ 	.word	0xffffffff


	//   ....[111]....
        /*0214*/ 	.word	0xffffffff


	//   ....[112]....
        /*0218*/ 	.word	0xffffffff


	//   ....[113]....
        /*021c*/ 	.word	0xffffffff


	//   ....[114]....
        /*0220*/ 	.word	0xffffffff


	//   ....[115]....
        /*0224*/ 	.word	0xffffffff


	//   ....[116]....
        /*0228*/ 	.word	0xffffffff


	//   ....[117]....
        /*022c*/ 	.word	0xffffffff


	//   ....[118]....
        /*0230*/ 	.word	0xffffffff


	//   ....[119]....
        /*0234*/ 	.word	0xffffffff


	//   ....[120]....
        /*0238*/ 	.word	0xffffffff


	//   ....[121]....
        /*023c*/ 	.word	0xffffffff


	//   ....[122]....
        /*0240*/ 	.word	0xffffffff


	//   ....[123]....
        /*0244*/ 	.word	0xffffffff


	//   ....[124]....
        /*0248*/ 	.word	0xffffffff


	//   ....[125]....
        /*024c*/ 	.word	0xffffffff


	//   ....[126]....
        /*0250*/ 	.word	0xffffffff


	//   ....[127]....
        /*0254*/ 	.word	0xffffffff


	//   ....[128]....
        /*0258*/ 	.word	0xffffffff


	//   ....[129]....
        /*025c*/ 	.word	0xffffffff


	//   ....[130]....
        /*0260*/ 	.word	0xffffffff


	//   ....[131]....
        /*0264*/ 	.word	0xffffffff


	//   ....[132]....
        /*0268*/ 	.word	0xffffffff


	//   ....[133]....
        /*026c*/ 	.word	0xffffffff


	//   ....[134]....
        /*0270*/ 	.word	0xffffffff


	//   ....[135]....
        /*0274*/ 	.word	0xffffffff


	//   ....[136]....
        /*0278*/ 	.word	0xffffffff


	//   ....[137]....
        /*027c*/ 	.word	0xffffffff


	//   ....[138]....
        /*0280*/ 	.word	0xffffffff


	//   ....[139]....
        /*0284*/ 	.word	0xffffffff


	//   ....[140]....
        /*0288*/ 	.word	0xffffffff


	//   ....[141]....
        /*028c*/ 	.word	0xffffffff


	//   ....[142]....
        /*0290*/ 	.word	0xffffffff


	//   ....[143]....
        /*0294*/ 	.word	0xffffffff


	//   ....[144]....
        /*0298*/ 	.word	0xffffffff


	//   ....[145]....
        /*029c*/ 	.word	0xffffffff


	//   ....[146]....
        /*02a0*/ 	.word	0xffffffff


	//   ....[147]....
        /*02a4*/ 	.word	0xffffffff


	//   ....[148]....
        /*02a8*/ 	.word	0xffffffff


	//   ....[149]....
        /*02ac*/ 	.word	0xffffffff


	//   ....[150]....
        /*02b0*/ 	.word	0xffffffff


	//   ....[151]....
        /*02b4*/ 	.word	0xffffffff


	//   ....[152]....
        /*02b8*/ 	.word	0xffffffff


	//   ....[153]....
        /*02bc*/ 	.word	0xffffffff


	//   ....[154]....
        /*02c0*/ 	.word	0xffffffff


	//   ....[155]....
        /*02c4*/ 	.word	0xffffffff


	//   ....[156]....
        /*02c8*/ 	.word	0xffffffff


	//   ....[157]....
        /*02cc*/ 	.word	0xffffffff


	//   ....[158]....
        /*02d0*/ 	.word	0xffffffff


	//   ....[159]....
        /*02d4*/ 	.word	0xffffffff


	//   ....[160]....
        /*02d8*/ 	.word	0xffffffff


	//   ....[161]....
        /*02dc*/ 	.word	0xffffffff


	//   ....[162]....
        /*02e0*/ 	.word	0xffffffff


	//   ....[163]....
        /*02e4*/ 	.word	0xffffffff


	//   ....[164]....
        /*02e8*/ 	.word	0xffffffff


	//   ....[165]....
        /*02ec*/ 	.word	0xffffffff


	//   ....[166]....
        /*02f0*/ 	.word	0xffffffff


	//   ....[167]....
        /*02f4*/ 	.word	0xffffffff


	//   ....[168]....
        /*02f8*/ 	.word	0xffffffff


	//   ....[169]....
        /*02fc*/ 	.word	0xffffffff


	//   ....[170]....
        /*0300*/ 	.word	0xffffffff


	//   ....[171]....
        /*0304*/ 	.word	0xffffffff


	//   ....[172]....
        /*0308*/ 	.word	0xffffffff


	//   ....[173]....
        /*030c*/ 	.word	0xffffffff


	//   ....[174]....
        /*0310*/ 	.word	0xffffffff


	//   ....[175]....
        /*0314*/ 	.word	0xffffffff


	//   ....[176]....
        /*0318*/ 	.word	0xffffffff


	//   ....[177]....
        /*031c*/ 	.word	0xffffffff


	//   ....[178]....
        /*0320*/ 	.word	0xffffffff


	//   ....[179]....
        /*0324*/ 	.word	0xffffffff


	//   ....[180]....
        /*0328*/ 	.word	0xffffffff


	//   ....[181]....
        /*032c*/ 	.word	0xffffffff


	//   ....[182]....
        /*0330*/ 	.word	0xffffffff


	//   ....[183]....
        /*0334*/ 	.word	0xffffffff


	//   ....[184]....
        /*0338*/ 	.word	0xffffffff


	//   ....[185]....
        /*033c*/ 	.word	0xffffffff


	//   ....[186]....
        /*0340*/ 	.word	0xffffffff


	//   ....[187]....
        /*0344*/ 	.word	0xffffffff


	//   ....[188]....
        /*0348*/ 	.word	0xffffffff


	//   ....[189]....
        /*034c*/ 	.word	0xffffffff


	//   ....[190]....
        /*0350*/ 	.word	0xffffffff


	//   ....[191]....
        /*0354*/ 	.word	0xffffffff


	//   ....[192]....
        /*0358*/ 	.word	0xffffffff


	//   ....[193]....
        /*035c*/ 	.word	0xffffffff


	//   ....[194]....
        /*0360*/ 	.word	0xffffffff


	//   ....[195]....
        /*0364*/ 	.word	0xffffffff


	//   ....[196]....
        /*0368*/ 	.word	0xffffffff


	//   ....[197]....
        /*036c*/ 	.word	0xffffffff


	//   ....[198]....
        /*0370*/ 	.word	0xffffffff


	//   ....[199]....
        /*0374*/ 	.word	0xffffffff


	//   ....[200]....
        /*0378*/ 	.word	0xffffffff


	//   ....[201]....
        /*037c*/ 	.word	0xffffffff


	//   ....[202]....
        /*0380*/ 	.word	0xffffffff


	//   ....[203]....
        /*0384*/ 	.word	0xffffffff


	//   ....[204]....
        /*0388*/ 	.word	0xffffffff


	//   ....[205]....
        /*038c*/ 	.word	0xffffffff


	//   ....[206]....
        /*0390*/ 	.word	0xffffffff


	//   ....[207]....
        /*0394*/ 	.word	0xffffffff


	//   ....[208]....
        /*0398*/ 	.word	0xffffffff


	//   ....[209]....
        /*039c*/ 	.word	0xffffffff


	//   ....[210]....
        /*03a0*/ 	.word	0xffffffff


	//   ....[211]....
        /*03a4*/ 	.word	0xffffffff


	//   ....[212]....
        /*03a8*/ 	.word	0xffffffff


	//   ....[213]....
        /*03ac*/ 	.word	0xffffffff


	//   ....[214]....
        /*03b0*/ 	.word	0xffffffff


	//   ....[215]....
        /*03b4*/ 	.word	0xffffffff


	//   ....[216]....
        /*03b8*/ 	.word	0xffffffff


	//   ....[217]....
        /*03bc*/ 	.word	0xffffffff


	//   ....[218]....
        /*03c0*/ 	.word	0xffffffff


	//   ....[219]....
        /*03c4*/ 	.word	0x0500000f


	//   ....[220]....
        /*03c8*/ 	.word	0x0500000f


	//   ....[221]....
        /*03cc*/ 	.word	0x0500000f


	//   ....[222]....
        /*03d0*/ 	.word	0x0500000f


	//   ....[223]....
        /*03d4*/ 	.word	0x0500000f


	//   ....[224]....
        /*03d8*/ 	.word	0x0500000f


	//   ....[225]....
        /*03dc*/ 	.word	0x0500000f


	//   ....[226]....
        /*03e0*/ 	.word	0x0500000f


	//   ....[227]....
        /*03e4*/ 	.word	0x0500000f


	//   ....[228]....
        /*03e8*/ 	.word	0x0500000f


	//   ....[229]....
        /*03ec*/ 	.word	0x0500000f


	//   ....[230]....
        /*03f0*/ 	.word	0x0500000f


	//   ....[231]....
        /*03f4*/ 	.word	0x0500000f


	//   ....[232]....
        /*03f8*/ 	.word	0x0500000f


	//   ....[233]....
        /*03fc*/ 	.word	0x0500000f


	//   ....[234]....
        /*0400*/ 	.word	0x0500000f


	//   ....[235]....
        /*0404*/ 	.word	0x0500000f


	//   ....[236]....
        /*0408*/ 	.word	0x0500000f


	//   ....[237]....
        /*040c*/ 	.word	0x0500000f


	//   ....[238]....
        /*0410*/ 	.word	0x0500000f


	//   ....[239]....
        /*0414*/ 	.word	0x0500000f


	//   ....[240]....
        /*0418*/ 	.word	0x0500000f


	//   ....[241]....
        /*041c*/ 	.word	0x0500000f


	//   ....[242]....
        /*0420*/ 	.word	0x0500000f


	//   ....[243]....
        /*0424*/ 	.word	0x0500000f


	//   ....[244]....
        /*0428*/ 	.word	0x0500000f


	//   ....[245]....
        /*042c*/ 	.word	0x0500000f


	//   ....[246]....
        /*0430*/ 	.word	0x0500000f


	//   ....[247]....
        /*0434*/ 	.word	0x0500000f


	//   ....[248]....
        /*0438*/ 	.word	0x0500000f


	//   ....[249]....
        /*043c*/ 	.word	0x0500000f


	//   ....[250]....
        /*0440*/ 	.word	0x0500000f


	//   ....[251]....
        /*0444*/ 	.word	0x0500000f


	//   ....[252]....
        /*0448*/ 	.word	0x0500000f


	//   ....[253]....
        /*044c*/ 	.word	0x0500000f


	//   ....[254]....
        /*0450*/ 	.word	0x0500000f


	//   ....[255]....
        /*0454*/ 	.word	0x0500000f


	//   ....[0]....
        /*0458*/ 	.word	0x0500000f


	//   ....[1]....
        /*045c*/ 	.word	0x0500000f


	//   ....[2]....
        /*0460*/ 	.word	0x0500000f


	//   ....[3]....
        /*0464*/ 	.word	0x0500000f


	//   ....[4]....
        /*0468*/ 	.word	0x0500000f


	//   ....[5]....
        /*046c*/ 	.word	0x0500000f


	//   ....[6]....
        /*0470*/ 	.word	0x0500000f


	//   ....[7]....
        /*0474*/ 	.word	0x0500000f


	//   ....[8]....
        /*0478*/ 	.word	0x0500000f


	//   ....[9]....
        /*047c*/ 	.word	0x0500000f


	//   ....[10]....
        /*0480*/ 	.word	0x0500000f


	//   ....[11]....
        /*0484*/ 	.word	0x0500000f


	//----- nvinfo : EIATTR_COOP_GROUP_INSTR_OFFSETS
	.align		4
.L_424:
        /*0488*/ 	.byte	0x04, 0x28
        /*048a*/ 	.short	(.L_426 - .L_425)


	//   ....[0]....
.L_425:
        /*048c*/ 	.word	0x00000080


	//   ....[1]....
        /*0490*/ 	.word	0x00000090


	//   ....[2]....
        /*0494*/ 	.word	0x000002d0


	//   ....[3]....
        /*0498*/ 	.word	0x00000430


	//   ....[4]....
        /*049c*/ 	.word	0x00000550


	//   ....[5]....
        /*04a0*/ 	.word	0x000006b0


	//   ....[6]....
        /*04a4*/ 	.word	0x00001a10


	//   ....[7]....
        /*04a8*/ 	.word	0x00002400


	//   ....[8]....
        /*04ac*/ 	.word	0x00002670


	//   ....[9]....
        /*04b0*/ 	.word	0x00002f40


	//   ....[10]....
        /*04b4*/ 	.word	0x00003060


	//   ....[11]....
        /*04b8*/ 	.word	0x000032e0


	//   ....[12]....
        /*04bc*/ 	.word	0x00003410


	//   ....[13]....
        /*04c0*/ 	.word	0x00004430


	//   ....[14]....
        /*04c4*/ 	.word	0x00004650


	//   ....[15]....
        /*04c8*/ 	.word	0x00004d40


	//   ....[16]....
        /*04cc*/ 	.word	0x00004e40


	//   ....[17]....
        /*04d0*/ 	.word	0x00005210


	//   ....[18]....
        /*04d4*/ 	.word	0x00005340


	//   ....[19]....
        /*04d8*/ 	.word	0x00006b00


	//   ....[20]....
        /*04dc*/ 	.word	0x00006b30


	//   ....[21]....
        /*04e0*/ 	.word	0x00006d60


	//   ....[22]....
        /*04e4*/ 	.word	0x00006f30


	//   ....[23]....
        /*04e8*/ 	.word	0x00008320


	//   ....[24]....
        /*04ec*/ 	.word	0x00008540


	//   ....[25]....
        /*04f0*/ 	.word	0x00008c20


	//   ....[26]....
        /*04f4*/ 	.word	0x00008d20


	//   ....[27]....
        /*04f8*/ 	.word	0x000090e0


	//   ....[28]....
        /*04fc*/ 	.word	0x00009240


	//   ....[29]....
        /*0500*/ 	.word	0x0000a330


	//   ....[30]....
        /*0504*/ 	.word	0x0000a340


	//   ....[31]....
        /*0508*/ 	.word	0x0000a390


	//   ....[32]....
        /*050c*/ 	.word	0x0000a3a0


	//   ....[33]....
        /*0510*/ 	.word	0x0000b930


	//   ....[34]....
        /*0514*/ 	.word	0x0000b960


	//   ....[35]....
        /*0518*/ 	.word	0x0000b970


	//   ....[36]....
        /*051c*/ 	.word	0x0000b990


	//   ....[37]....
        /*0520*/ 	.word	0x0000b9a0


	//   ....[38]....
        /*0524*/ 	.word	0x0000b9b0


	//   ....[39]....
        /*0528*/ 	.word	0x0000b9c0


	//   ....[40]....
        /*052c*/ 	.word	0x0000b9d0


	//   ....[41]....
        /*0530*/ 	.word	0x0000b9e0


	//   ....[42]....
        /*0534*/ 	.word	0x0000b9f0


	//   ....[43]....
        /*0538*/ 	.word	0x0000ba00


	//   ....[44]....
        /*053c*/ 	.word	0x0000ba20


	//   ....[45]....
        /*0540*/ 	.word	0x0000ba30


	//   ....[46]....
        /*0544*/ 	.word	0x0000ba40


	//   ....[47]....
        /*0548*/ 	.word	0x0000ba50


	//   ....[48]....
        /*054c*/ 	.word	0x0000ba60


	//   ....[49]....
        /*0550*/ 	.word	0x0000ba70


	//   ....[50]....
        /*0554*/ 	.word	0x0000ba80


	//   ....[51]....
        /*0558*/ 	.word	0x0000ba90


	//   ....[52]....
        /*055c*/ 	.word	0x0000bab0


	//   ....[53]....
        /*0560*/ 	.word	0x0000bac0


	//   ....[54]....
        /*0564*/ 	.word	0x0000bad0


	//   ....[55]....
        /*0568*/ 	.word	0x0000bae0


	//   ....[56]....
        /*056c*/ 	.word	0x0000baf0


	//   ....[57]....
        /*0570*/ 	.word	0x0000bb00


	//   ....[58]....
        /*0574*/ 	.word	0x0000bb10


	//   ....[59]....
        /*0578*/ 	.word	0x0000bb20


	//   ....[60]....
        /*057c*/ 	.word	0x0000bb30


	//   ....[61]....
        /*0580*/ 	.word	0x0000bb40


	//   ....[62]....
        /*0584*/ 	.word	0x0000bb50


	//   ....[63]....
        /*0588*/ 	.word	0x0000bb60


	//   ....[64]....
        /*058c*/ 	.word	0x0000bb70


	//   ....[65]....
        /*0590*/ 	.word	0x0000bb80


	//   ....[66]....
        /*0594*/ 	.word	0x0000bb90


	//   ....[67]....
        /*0598*/ 	.word	0x0000bba0


	//   ....[68]....
        /*059c*/ 	.word	0x0000bbc0


	//   ....[69]....
        /*05a0*/ 	.word	0x0000bbe0


	//   ....[70]....
        /*05a4*/ 	.word	0x0000bbf0


	//   ....[71]....
        /*05a8*/ 	.word	0x0000bc00


	//   ....[72]....
        /*05ac*/ 	.word	0x0000bc10


	//   ....[73]....
        /*05b0*/ 	.word	0x0000bc30


	//   ....[74]....
        /*05b4*/ 	.word	0x0000bc50


	//   ....[75]....
        /*05b8*/ 	.word	0x0000bc70


	//   ....[76]....
        /*05bc*/ 	.word	0x0000bc80


	//   ....[77]....
        /*05c0*/ 	.word	0x0000bc90


	//   ....[78]....
        /*05c4*/ 	.word	0x0000bcb0


	//   ....[79]....
        /*05c8*/ 	.word	0x0000bcc0


	//   ....[80]....
        /*05cc*/ 	.word	0x0000bcd0


	//   ....[81]....
        /*05d0*/ 	.word	0x0000bce0


	//   ....[82]....
        /*05d4*/ 	.word	0x0000bcf0


	//   ....[83]....
        /*05d8*/ 	.word	0x0000bd00


	//   ....[84]....
        /*05dc*/ 	.word	0x0000bd10


	//   ....[85]....
        /*05e0*/ 	.word	0x0000bd30


	//   ....[86]....
        /*05e4*/ 	.word	0x0000bd40


	//   ....[87]....
        /*05e8*/ 	.word	0x0000bd60


	//   ....[88]....
        /*05ec*/ 	.word	0x0000bd80


	//   ....[89]....
        /*05f0*/ 	.word	0x0000bda0


	//   ....[90]....
        /*05f4*/ 	.word	0x0000bdd0


	//   ....[91]....
        /*05f8*/ 	.word	0x0000bde0


	//   ....[92]....
        /*05fc*/ 	.word	0x0000bdf0


	//   ....[93]....
        /*0600*/ 	.word	0x0000be00


	//   ....[94]....
        /*0604*/ 	.word	0x0000be10


	//   ....[95]....
        /*0608*/ 	.word	0x0000be20


	//   ....[96]....
        /*060c*/ 	.word	0x0000be30


	//   ....[97]....
        /*0610*/ 	.word	0x0000be40


	//   ....[98]....
        /*0614*/ 	.word	0x0000be50


	//   ....[99]....
        /*0618*/ 	.word	0x0000be70


	//   ....[100]....
        /*061c*/ 	.word	0x0000bea0


	//   ....[101]....
        /*0620*/ 	.word	0x0000bed0


	//   ....[102]....
        /*0624*/ 	.word	0x0000bf00


	//   ....[103]....
        /*0628*/ 	.word	0x0000bf30


	//   ....[104]....
        /*062c*/ 	.word	0x0000bf50


	//   ....[105]....
        /*0630*/ 	.word	0x0000bf80


	//   ....[106]....
        /*0634*/ 	.word	0x0000bfa0


	//   ....[107]....
        /*0638*/ 	.word	0x0000bfb0


	//   ....[108]....
        /*063c*/ 	.word	0x0000bfc0


	//   ....[109]....
        /*0640*/ 	.word	0x0000bfd0


	//   ....[110]....
        /*0644*/ 	.word	0x0000bfe0


	//   ....[111]....
        /*0648*/ 	.word	0x0000bff0


	//   ....[112]....
        /*064c*/ 	.word	0x0000c000


	//   ....[113]....
        /*0650*/ 	.word	0x0000c010


	//   ....[114]....
        /*0654*/ 	.word	0x0000c020


	//   ....[115]....
        /*0658*/ 	.word	0x0000c030


	//   ....[116]....
        /*065c*/ 	.word	0x0000c040


	//   ....[117]....
        /*0660*/ 	.word	0x0000c050


	//   ....[118]....
        /*0664*/ 	.word	0x0000c060


	//   ....[119]....
        /*0668*/ 	.word	0x0000c070


	//   ....[120]....
        /*066c*/ 	.word	0x0000c080


	//   ....[121]....
        /*0670*/ 	.word	0x0000c090


	//   ....[122]....
        /*0674*/ 	.word	0x0000c0a0


	//   ....[123]....
        /*0678*/ 	.word	0x0000c0b0


	//   ....[124]....
        /*067c*/ 	.word	0x0000c0c0


	//   ....[125]....
        /*0680*/ 	.word	0x0000c0d0


	//   ....[126]....
        /*0684*/ 	.word	0x0000c0e0


	//   ....[127]....
        /*0688*/ 	.word	0x0000c0f0


	//   ....[128]....
        /*068c*/ 	.word	0x0000c100


	//   ....[129]....
        /*0690*/ 	.word	0x0000c110


	//   ....[130]....
        /*0694*/ 	.word	0x0000c120


	//   ....[131]....
        /*0698*/ 	.word	0x0000c140


	//   ....[132]....
        /*069c*/ 	.word	0x0000c150


	//   ....[133]....
        /*06a0*/ 	.word	0x0000c160


	//   ....[134]....
        /*06a4*/ 	.word	0x0000c170


	//   ....[135]....
        /*06a8*/ 	.word	0x0000c1a0


	//   ....[136]....
        /*06ac*/ 	.word	0x0000c1d0


	//   ....[137]....
        /*06b0*/ 	.word	0x0000c200


	//   ....[138]....
        /*06b4*/ 	.word	0x0000c230


	//   ....[139]....
        /*06b8*/ 	.word	0x0000c260


	//   ....[140]....
        /*06bc*/ 	.word	0x0000c290


	//   ....[141]....
        /*06c0*/ 	.word	0x0000c2c0


	//   ....[142]....
        /*06c4*/ 	.word	0x0000c2f0


	//   ....[143]....
        /*06c8*/ 	.word	0x0000c310


	//   ....[144]....
        /*06cc*/ 	.word	0x0000c320


	//   ....[145]....
        /*06d0*/ 	.word	0x0000c350


	//   ....[146]....
        /*06d4*/ 	.word	0x0000c380


	//   ....[147]....
        /*06d8*/ 	.word	0x0000c3b0


	//   ....[148]....
        /*06dc*/ 	.word	0x0000c3e0


	//   ....[149]....
        /*06e0*/ 	.word	0x0000c410


	//   ....[150]....
        /*06e4*/ 	.word	0x0000c440


	//   ....[151]....
        /*06e8*/ 	.word	0x0000c470


	//   ....[152]....
        /*06ec*/ 	.word	0x0000c4a0


	//   ....[153]....
        /*06f0*/ 	.word	0x0000c4d0


	//   ....[154]....
        /*06f4*/ 	.word	0x0000c500


	//   ....[155]....
        /*06f8*/ 	.word	0x0000c530


	//   ....[156]....
        /*06fc*/ 	.word	0x0000c560


	//   ....[157]....
        /*0700*/ 	.word	0x0000c590


	//   ....[158]....
        /*0704*/ 	.word	0x0000c5d0


	//   ....[159]....
        /*0708*/ 	.word	0x0000c600


	//   ....[160]....
        /*070c*/ 	.word	0x0000c640


	//   ....[161]....
        /*0710*/ 	.word	0x0000cb60


	//   ....[162]....
        /*0714*/ 	.word	0x0000cba0


	//   ....[163]....
        /*0718*/ 	.word	0x0000cbe0


	//   ....[164]....
        /*071c*/ 	.word	0x0000cc20


	//   ....[165]....
        /*0720*/ 	.word	0x0000cc80


	//   ....[166]....
        /*0724*/ 	.word	0x0000ccb0


	//   ....[167]....
        /*0728*/ 	.word	0x0000d960


	//   ....[168]....
        /*072c*/ 	.word	0x0000d990


	//   ....[169]....
        /*0730*/ 	.word	0x0000eae0


	//   ....[170]....
        /*0734*/ 	.word	0x00010220


	//   ....[171]....
        /*0738*/ 	.word	0x00010260


	//   ....[172]....
        /*073c*/ 	.word	0x000102a0


	//   ....[173]....
        /*0740*/ 	.word	0x00010310


	//   ....[174]....
        /*0744*/ 	.word	0x00010330


	//   ....[175]....
        /*0748*/ 	.word	0x00010390


	//   ....[176]....
        /*074c*/ 	.word	0x000103b0


	//   ....[177]....
        /*0750*/ 	.word	0x000103c0


	//   ....[178]....
        /*0754*/ 	.word	0x00010750


	//   ....[179]....
        /*0758*/ 	.word	0x00010770


	//   ....[180]....
        /*075c*/ 	.word	0x00010780


	//   ....[181]....
        /*0760*/ 	.word	0x000107c0


	//   ....[182]....
        /*0764*/ 	.word	0x00010820


	//   ....[183]....
        /*0768*/ 	.word	0x00010840


	//   ....[184]....
        /*076c*/ 	.word	0x000108b0


	//   ....[185]....
        /*0770*/ 	.word	0x000108e0


	//   ....[186]....
        /*0774*/ 	.word	0x00010ea0


	//   ....[187]....
        /*0778*/ 	.word	0x00010ed0


	//   ....[188]....
        /*077c*/ 	.word	0x00010f00


	//   ....[189]....
        /*0780*/ 	.word	0x00010f50


	//   ....[190]....
        /*0784*/ 	.word	0x00010fd0


	//   ....[191]....
        /*0788*/ 	.word	0x00010ff0


	//   ....[192]....
        /*078c*/ 	.word	0x00011070


	//   ....[193]....
        /*0790*/ 	.word	0x00011090


	//   ....[194]....
        /*0794*/ 	.word	0x00011110


	//   ....[195]....
        /*0798*/ 	.word	0x00011130


	//   ....[196]....
        /*079c*/ 	.word	0x000111b0


	//   ....[197]....
        /*07a0*/ 	.word	0x000111d0


	//   ....[198]....
        /*07a4*/ 	.word	0x00011250


	//   ....[199]....
        /*07a8*/ 	.word	0x00011270


	//   ....[200]....
        /*07ac*/ 	.word	0x000112f0


	//   ....[201]....
        /*07b0*/ 	.word	0x00011320


	//   ....[202]....
        /*07b4*/ 	.word	0x00011ae0


	//   ....[203]....
        /*07b8*/ 	.word	0x00011b00


	//   ....[204]....
        /*07bc*/ 	.word	0x00011b10


	//   ....[205]....
        /*07c0*/ 	.word	0x00011b20


	//   ....[206]....
        /*07c4*/ 	.word	0x00011b30


	//   ....[207]....
        /*07c8*/ 	.word	0x00011b40


	//   ....[208]....
        /*07cc*/ 	.word	0x00011b60


	//   ....[209]....
        /*07d0*/ 	.word	0x00011b80


	//   ....[210]....
        /*07d4*/ 	.word	0x00011f50


	//   ....[211]....
        /*07d8*/ 	.word	0x00011f70


	//   ....[212]....
        /*07dc*/ 	.word	0x00011f90


	//   ....[213]....
        /*07e0*/ 	.word	0x00011fa0


	//   ....[214]....
        /*07e4*/ 	.word	0x00011fb0


	//   ....[215]....
        /*07e8*/ 	.word	0x00011fc0


	//   ....[216]....
        /*07ec*/ 	.word	0x00011fe0


	//   ....[217]....
        /*07f0*/ 	.word	0x00012030


	//   ....[218]....
        /*07f4*/ 	.word	0x00013090


	//   ....[219]....
        /*07f8*/ 	.word	0x00013710


	//   ....[220]....
        /*07fc*/ 	.word	0x000137f0


	//   ....[221]....
        /*0800*/ 	.word	0x000138c0


	//   ....[222]....
        /*0804*/ 	.word	0x00013940


	//   ....[223]....
        /*0808*/ 	.word	0x00013a10


	//   ....[224]....
        /*080c*/ 	.word	0x00013a70


	//   ....[225]....
        /*0810*/ 	.word	0x00013b40


	//   ....[226]....
        /*0814*/ 	.word	0x00013ba0


	//   ....[227]....
        /*0818*/ 	.word	0x00013c60


	//   ....[228]....
        /*081c*/ 	.word	0x00013d90


	//   ....[229]....
        /*0820*/ 	.word	0x00013e20


	//   ....[230]....
        /*0824*/ 	.word	0x00013ef0


	//   ....[231]....
        /*0828*/ 	.word	0x00013f90


	//   ....[232]....
        /*082c*/ 	.word	0x00014000


	//   ....[233]....
        /*0830*/ 	.word	0x000140c0


	//   ....[234]....
        /*0834*/ 	.word	0x00014130


	//   ....[235]....
        /*0838*/ 	.word	0x000141f0


	//   ....[236]....
        /*083c*/ 	.word	0x00014280


	//   ....[237]....
        /*0840*/ 	.word	0x000142e0


	//   ....[238]....
        /*0844*/ 	.word	0x00014390


	//   ....[239]....
        /*0848*/ 	.word	0x00014450


	//   ....[240]....
        /*084c*/ 	.word	0x000144c0


	//   ....[241]....
        /*0850*/ 	.word	0x000145a0


	//   ....[242]....
        /*0854*/ 	.word	0x00014610


	//   ....[243]....
        /*0858*/ 	.word	0x000146f0


	//   ....[244]....
        /*085c*/ 	.word	0x00014760


	//   ....[245]....
        /*0860*/ 	.word	0x00014840


	//   ....[246]....
        /*0864*/ 	.word	0x000148b0


	//   ....[247]....
        /*0868*/ 	.word	0x00014990


	//   ....[248]....
        /*086c*/ 	.word	0x00014a00


	//   ....[249]....
        /*0870*/ 	.word	0x00014ad0


	//   ....[250]....
        /*0874*/ 	.word	0x00014b40


	//   ....[251]....
        /*0878*/ 	.word	0x00014c00


	//   ....[252]....
        /*087c*/ 	.word	0x00014d30


	//   ....[253]....
        /*0880*/ 	.word	0x00014dd0


	//   ....[254]....
        /*0884*/ 	.word	0x00014e30


	//   ....[255]....
        /*0888*/ 	.word	0x00014ee0


	//   ....[0]....
        /*088c*/ 	.word	0x00014f70


	//   ....[1]....
        /*0890*/ 	.word	0x00015010


	//   ....[2]....
        /*0894*/ 	.word	0x00015090


	//   ....[3]....
        /*0898*/ 	.word	0x00015130


	//   ....[4]....
        /*089c*/ 	.word	0x00015210


	//   ....[5]....
        /*08a0*/ 	.word	0x000152b0


	//   ....[6]....
        /*08a4*/ 	.word	0x00015320


	//   ....[7]....
        /*08a8*/ 	.word	0x000153e0


	//   ....[8]....
        /*08ac*/ 	.word	0x00015440


	//   ....[9]....
        /*08b0*/ 	.word	0x000154f0


	//   ....[10]....
        /*08b4*/ 	.word	0x00015580


	//   ....[11]....
        /*08b8*/ 	.word	0x00015620


	//----- nvinfo : EIATTR_REG_RECONFIG
	.align		4
.L_426:
        /*08bc*/ 	.byte	0x01, 0x54
	.zero		2


	//----- nvinfo : EIATTR_SYSCALL_OFFSETS
	.align		4
        /*08c0*/ 	.byte	0x04, 0x46
        /*08c2*/ 	.short	(.L_428 - .L_427)


	//   ....[0]....
.L_427:
        /*08c4*/ 	.word	0x00001bd0


	//   ....[1]....
        /*08c8*/ 	.word	0x0000f6b0


	//   ....[2]....
        /*08cc*/ 	.word	0x0000f7f0


	//   ....[3]....
        /*08d0*/ 	.word	0x0000f930


	//   ....[4]....
        /*08d4*/ 	.word	0x0000fa50


	//   ....[5]....
        /*08d8*/ 	.word	0x00010bd0


	//----- nvinfo : EIATTR_MBARRIER_INSTR_OFFSETS
	.align		4
.L_428:
        /*08dc*/ 	.byte	0x04, 0x39
        /*08de*/ 	.short	(.L_430 - .L_429)


	//   ....[0]....
.L_429:
        /*08e0*/ 	.word	0x00000180
        /*08e4*/ 	.word	0x000000ff
        /*08e8*/ 	.word	0x00020800
        /*08ec*/ 	.short	0x0100
        /*08ee*/ 	.byte	0x08
	.zero		1


	//   ....[1]....
        /*08f0*/ 	.word	0x00000190
        /*08f4*/ 	.word	0x000000ff
        /*08f8*/ 	.word	0x00020820
        /*08fc*/ 	.short	0x0100
        /*08fe*/ 	.byte	0x08
	.zero		1


	//   ....[2]....
        /*0900*/ 	.word	0x00000280
        /*0904*/ 	.word	0x000000ff
        /*0908*/ 	.word	0x00020830
        /*090c*/ 	.short	0x0100
        /*090e*/ 	.byte	0x08
	.zero		1


	//   ....[3]....
        /*0910*/ 	.word	0x00000290
        /*0914*/ 	.word	0x000000ff
        /*0918*/ 	.word	0x00020840
        /*091c*/ 	.short	0x0100
        /*091e*/ 	.byte	0x08
	.zero		1


	//   ....[4]....
        /*0920*/ 	.word	0x000002a0
        /*0924*/ 	.word	0x000000ff
        /*0928*/ 	.word	0x00020838
        /*092c*/ 	.short	0x0100
        /*092e*/ 	.byte	0x08
	.zero		1


	//   ....[5]....
        /*0930*/ 	.word	0x000002b0
        /*0934*/ 	.word	0x000000ff
        /*0938*/ 	.word	0x00020848
        /*093c*/ 	.short	0x0100
        /*093e*/ 	.byte	0x08
	.zero		1


	//   ....[6]....
        /*0940*/ 	.word	0x000003e0
        /*0944*/ 	.word	0x000000ff
        /*0948*/ 	.word	0x00020850
        /*094c*/ 	.short	0x0100
        /*094e*/ 	.byte	0x08
	.zero		1


	//   ....[7]....
        /*0950*/ 	.word	0x000003f0
        /*0954*/ 	.word	0x000000ff
        /*0958*/ 	.word	0x00020860
        /*095c*/ 	.short	0x0100
        /*095e*/ 	.byte	0x08
	.zero		1


	//   ....[8]....
        /*0960*/ 	.word	0x00000400
        /*0964*/ 	.word	0x000000ff
        /*0968*/ 	.word	0x00020858
        /*096c*/ 	.short	0x0100
        /*096e*/ 	.byte	0x08
	.zero		1


	//   ....[9]....
        /*0970*/ 	.word	0x00000410
        /*0974*/ 	.word	0x000000ff
        /*0978*/ 	.word	0x00020868
        /*097c*/ 	.short	0x0100
        /*097e*/ 	.byte	0x08
	.zero		1


	//   ....[10]....
        /*0980*/ 	.word	0x00000500
        /*0984*/ 	.word	0x000000ff
        /*0988*/ 	.word	0x00020870
        /*098c*/ 	.short	0x0100
        /*098e*/ 	.byte	0x06
	.zero		1


	//   ....[11]....
        /*0990*/ 	.word	0x00000510
        /*0994*/ 	.word	0x000000ff
        /*0998*/ 	.word	0x00020880
        /*099c*/ 	.short	0x0100
        /*099e*/ 	.byte	0x06
	.zero		1


	//   ....[12]....
        /*09a0*/ 	.word	0x00000520
        /*09a4*/ 	.word	0x000000ff
        /*09a8*/ 	.word	0x00020878
        /*09ac*/ 	.short	0x0100
        /*09ae*/ 	.byte	0x06
	.zero		1


	//   ....[13]....
        /*09b0*/ 	.word	0x00000530
        /*09b4*/ 	.word	0x000000ff
        /*09b8*/ 	.word	0x00020888
        /*09bc*/ 	.short	0x0100
        /*09be*/ 	.byte	0x06
	.zero		1


	//   ....[14]....
        /*09c0*/ 	.word	0x00000660
        /*09c4*/ 	.word	0x000000ff
        /*09c8*/ 	.word	0x00020890
        /*09cc*/ 	.short	0x0100
        /*09ce*/ 	.byte	0x08
	.zero		1


	//   ....[15]....
        /*09d0*/ 	.word	0x00000670
        /*09d4*/ 	.word	0x000000ff
        /*09d8*/ 	.word	0x000208a0
        /*09dc*/ 	.short	0x0100
        /*09de*/ 	.byte	0x08
	.zero		1


	//   ....[16]....
        /*09e0*/ 	.word	0x00000680
        /*09e4*/ 	.word	0x000000ff
        /*09e8*/ 	.word	0x00020898
        /*09ec*/ 	.short	0x0100
        /*09ee*/ 	.byte	0x08
	.zero		1


	//   ....[17]....
        /*09f0*/ 	.word	0x00000690
        /*09f4*/ 	.word	0x000000ff
        /*09f8*/ 	.word	0x000208a8
        /*09fc*/ 	.short	0x0100
        /*09fe*/ 	.byte	0x08
	.zero		1


	//   ....[18]....
        /*0a00*/ 	.word	0x000007d0
        /*0a04*/ 	.word	0x000000ff
        /*0a08*/ 	.word	0x000208b0
        /*0a0c*/ 	.short	0x0100
        /*0a0e*/ 	.byte	0x08
	.zero		1


	//   ....[19]....
        /*0a10*/ 	.word	0x000007e0
        /*0a14*/ 	.word	0x000000ff
        /*0a18*/ 	.word	0x000208c0
        /*0a1c*/ 	.short	0x0100
        /*0a1e*/ 	.byte	0x08
	.zero		1


	//   ....[20]....
        /*0a20*/ 	.word	0x000007f0
        /*0a24*/ 	.word	0x000000ff
        /*0a28*/ 	.word	0x000208b8
        /*0a2c*/ 	.short	0x0100
        /*0a2e*/ 	.byte	0x08
	.zero		1


	//   ....[21]....
        /*0a30*/ 	.word	0x00000800
        /*0a34*/ 	.word	0x000000ff
        /*0a38*/ 	.word	0x000208c8
        /*0a3c*/ 	.short	0x0100
        /*0a3e*/ 	.byte	0x08
	.zero		1


	//   ....[22]....
        /*0a40*/ 	.word	0x00001c00
        /*0a44*/ 	.word	0x000000ff
        /*0a48*/ 	.word	0x00020800
        /*0a4c*/ 	.short	0x010a
        /*0a4e*/ 	.byte	0x29
	.zero		1


	//   ....[23]....
        /*0a50*/ 	.word	0x00001ca0
        /*0a54*/ 	.word	0x000000ff
        /*0a58*/ 	.word	0x00020830
        /*0a5c*/ 	.short	0x010a
        /*0a5e*/ 	.byte	0x29
	.zero		1


	//   ....[24]....
        /*0a60*/ 	.word	0x00001ce0
        /*0a64*/ 	.word	0x000000ff
        /*0a68*/ 	.word	0x00020830
        /*0a6c*/ 	.short	0x010a
        /*0a6e*/ 	.byte	0x29
	.zero		1


	//   ....[25]....
        /*0a70*/ 	.word	0x00002440
        /*0a74*/ 	.word	0x000000ff
        /*0a78*/ 	.word	0x00000000
        /*0a7c*/ 	.short	0x0101
        /*0a7e*/ 	.byte	0x06
	.zero		1


	//   ....[26]....
        /*0a80*/ 	.word	0x00003a90
        /*0a84*/ 	.word	0x000000ff
        /*0a88*/ 	.word	0x00020850
        /*0a8c*/ 	.short	0x010a
        /*0a8e*/ 	.byte	0x29
	.zero		1


	//   ....[27]....
        /*0a90*/ 	.word	0x00003ad0
        /*0a94*/ 	.word	0x000000ff
        /*0a98*/ 	.word	0x00020850
        /*0a9c*/ 	.short	0x010a
        /*0a9e*/ 	.byte	0x29
	.zero		1


	//   ....[28]....
        /*0aa0*/ 	.word	0x00003cc0
        /*0aa4*/ 	.word	0x000000ff
        /*0aa8*/ 	.word	0x00000000
        /*0aac*/ 	.short	0x0101
        /*0aae*/ 	.byte	0x0a
	.zero		1


	//   ....[29]....
        /*0ab0*/ 	.word	0x00004010
        /*0ab4*/ 	.word	0x000000ff
        /*0ab8*/ 	.word	0x00020830
        /*0abc*/ 	.short	0x010a
        /*0abe*/ 	.byte	0x39
	.zero		1


	//   ....[30]....
        /*0ac0*/ 	.word	0x00004050
        /*0ac4*/ 	.word	0x000000ff
        /*0ac8*/ 	.word	0x00020830
        /*0acc*/ 	.short	0x010a
        /*0ace*/ 	.byte	0x39
	.zero		1


	//   ....[31]....
        /*0ad0*/ 	.word	0x00004450
        /*0ad4*/ 	.word	0x000000ff
        /*0ad8*/ 	.word	0x00000000
        /*0adc*/ 	.short	0x0101
        /*0ade*/ 	.byte	0x06
	.zero		1


	//   ....[32]....
        /*0ae0*/ 	.word	0x000060e0
        /*0ae4*/ 	.word	0x000000ff
        /*0ae8*/ 	.word	0x00020850
        /*0aec*/ 	.short	0x010a
        /*0aee*/ 	.byte	0x39
	.zero		1


	//   ....[33]....
        /*0af0*/ 	.word	0x00006120
        /*0af4*/ 	.word	0x000000ff
        /*0af8*/ 	.word	0x00020850
        /*0afc*/ 	.short	0x010a
        /*0afe*/ 	.byte	0x39
	.zero		1


	//   ....[34]....
        /*0b00*/ 	.word	0x00006290
        /*0b04*/ 	.word	0x000000ff
        /*0b08*/ 	.word	0x00000000
        /*0b0c*/ 	.short	0x0101
        /*0b0e*/ 	.byte	0x39
	.zero		1


	//   ....[35]....
        /*0b10*/ 	.word	0x00006670
        /*0b14*/ 	.word	0x000000ff
        /*0b18*/ 	.word	0x00020830
        /*0b1c*/ 	.short	0x010a
        /*0b1e*/ 	.byte	0x33
	.zero		1


	//   ....[36]....
        /*0b20*/ 	.word	0x000066b0
        /*0b24*/ 	.word	0x000000ff
        /*0b28*/ 	.word	0x00020830
        /*0b2c*/ 	.short	0x010a
        /*0b2e*/ 	.byte	0x33
	.zero		1


	//   ....[37]....
        /*0b30*/ 	.word	0x00006a20
        /*0b34*/ 	.word	0x000000ff
        /*0b38*/ 	.word	0x00000000
        /*0b3c*/ 	.short	0x0101
        /*0b3e*/ 	.byte	0x06
	.zero		1


	//   ....[38]....
        /*0b40*/ 	.word	0x00007c30
        /*0b44*/ 	.word	0x000000ff
        /*0b48*/ 	.word	0x00020850
        /*0b4c*/ 	.short	0x010a
        /*0b4e*/ 	.byte	0x33
	.zero		1


	//   ....[39]....
        /*0b50*/ 	.word	0x00007c70
        /*0b54*/ 	.word	0x000000ff
        /*0b58*/ 	.word	0x00020850
        /*0b5c*/ 	.short	0x010a
        /*0b5e*/ 	.byte	0x33
	.zero		1


	//   ....[40]....
        /*0b60*/ 	.word	0x00007dc0
        /*0b64*/ 	.word	0x000000ff
        /*0b68*/ 	.word	0x00000000
        /*0b6c*/ 	.short	0x0101
        /*0b6e*/ 	.byte	0x33
	.zero		1


	//   ....[41]....
        /*0b70*/ 	.word	0x00007f20
        /*0b74*/ 	.word	0x000000ff
        /*0b78*/ 	.word	0x00020830
        /*0b7c*/ 	.short	0x010a
        /*0b7e*/ 	.byte	0x39
	.zero		1


	//   ....[42]....
        /*0b80*/ 	.word	0x00007f60
        /*0b84*/ 	.word	0x000000ff
        /*0b88*/ 	.word	0x00020830
        /*0b8c*/ 	.short	0x010a
        /*0b8e*/ 	.byte	0x39
	.zero		1


	//   ....[43]....
        /*0b90*/ 	.word	0x00008340
        /*0b94*/ 	.word	0x000000ff
        /*0b98*/ 	.word	0x00000000
        /*0b9c*/ 	.short	0x0101
        /*0b9e*/ 	.byte	0x06
	.zero		1


	//   ....[44]....
        /*0ba0*/ 	.word	0x00009fd0
        /*0ba4*/ 	.word	0x000000ff
        /*0ba8*/ 	.word	0x00020850
        /*0bac*/ 	.short	0x010a
        /*0bae*/ 	.byte	0x39
	.zero		1


	//   ....[45]....
        /*0bb0*/ 	.word	0x0000a010
        /*0bb4*/ 	.word	0x000000ff
        /*0bb8*/ 	.word	0x00020850
        /*0bbc*/ 	.short	0x010a
        /*0bbe*/ 	.byte	0x39
	.zero		1


	//   ....[46]....
        /*0bc0*/ 	.word	0x0000a180
        /*0bc4*/ 	.word	0x000000ff
        /*0bc8*/ 	.word	0x00000000
        /*0bcc*/ 	.short	0x0101
        /*0bce*/ 	.byte	0x39
	.zero		1


	//   ....[47]....
        /*0bd0*/ 	.word	0x0000cc60
        /*0bd4*/ 	.word	0x000000ff
        /*0bd8*/ 	.word	0x00000000
        /*0bdc*/ 	.short	0x0101
        /*0bde*/ 	.byte	0x04
	.zero		1


	//   ....[48]....
        /*0be0*/ 	.word	0x0000ffe0
        /*0be4*/ 	.word	0x000000ff
        /*0be8*/ 	.word	0x00020880
        /*0bec*/ 	.short	0x010a
        /*0bee*/ 	.byte	0x2e
	.zero		1


	//   ....[49]....
        /*0bf0*/ 	.word	0x000104c0
        /*0bf4*/ 	.word	0x000000ff
        /*0bf8*/ 	.word	0x00020870
        /*0bfc*/ 	.short	0x0107
        /*0bfe*/ 	.byte	0x2e
	.zero		1


	//   ....[50]....
        /*0c00*/ 	.word	0x00010550
        /*0c04*/ 	.word	0x000000ff
        /*0c08*/ 	.word	0x00020870
        /*0c0c*/ 	.short	0x0101
        /*0c0e*/ 	.byte	0x2e
	.zero		1


	//   ....[51]....
        /*0c10*/ 	.word	0x00010580
        /*0c14*/ 	.word	0x000000ff
        /*0c18*/ 	.word	0x00020840
        /*0c1c*/ 	.short	0x010a
        /*0c1e*/ 	.byte	0x2e
	.zero		1


	//   ....[52]....
        /*0c20*/ 	.word	0x00010970
        /*0c24*/ 	.word	0x000000ff
        /*0c28*/ 	.word	0x00020830
        /*0c2c*/ 	.short	0x0107
        /*0c2e*/ 	.byte	0x2e
	.zero		1


	//   ....[53]....
        /*0c30*/ 	.word	0x00010a00
        /*0c34*/ 	.word	0x000000ff
        /*0c38*/ 	.word	0x00020830
        /*0c3c*/ 	.short	0x0101
        /*0c3e*/ 	.byte	0x2e
	.zero		1


	//   ....[54]....
        /*0c40*/ 	.word	0x00011400
        /*0c44*/ 	.word	0x000000ff
        /*0c48*/ 	.word	0x00020800
        /*0c4c*/ 	.short	0x0107
        /*0c4e*/ 	.byte	0x2e
	.zero		1


	//   ....[55]....
        /*0c50*/ 	.word	0x00011450
        /*0c54*/ 	.word	0x000000ff
        /*0c58*/ 	.word	0x00020800
        /*0c5c*/ 	.short	0x0101
        /*0c5e*/ 	.byte	0x2e
	.zero		1


	//   ....[56]....
        /*0c60*/ 	.word	0x00011480
        /*0c64*/ 	.word	0x000000ff
        /*0c68*/ 	.word	0x00020820
        /*0c6c*/ 	.short	0x010a
        /*0c6e*/ 	.byte	0x2e
	.zero		1


	//   ....[57]....
        /*0c70*/ 	.word	0x000118b0
        /*0c74*/ 	.word	0x00000004
        /*0c78*/ 	.word	0x00020880
        /*0c7c*/ 	.short	0x010a
        /*0c7e*/ 	.byte	0x3f
	.zero		1


	//   ....[58]....
        /*0c80*/ 	.word	0x00011cb0
        /*0c84*/ 	.word	0x00000004
        /*0c88*/ 	.word	0x00020870
        /*0c8c*/ 	.short	0x0107
        /*0c8e*/ 	.byte	0x3f
	.zero		1


	//   ....[59]....
        /*0c90*/ 	.word	0x00011d40
        /*0c94*/ 	.word	0x00000004
        /*0c98*/ 	.word	0x00020870
        /*0c9c*/ 	.short	0x0101
        /*0c9e*/ 	.byte	0x3f
	.zero		1


	//   ....[60]....
        /*0ca0*/ 	.word	0x00011d70
        /*0ca4*/ 	.word	0x00000004
        /*0ca8*/ 	.word	0x00020840
        /*0cac*/ 	.short	0x010a
        /*0cae*/ 	.byte	0x3f
	.zero		1


	//   ....[61]....
        /*0cb0*/ 	.word	0x00012130
        /*0cb4*/ 	.word	0x00000004
        /*0cb8*/ 	.word	0x00020830
        /*0cbc*/ 	.short	0x0107
        /*0cbe*/ 	.byte	0x3f
	.zero		1


	//   ....[62]....
        /*0cc0*/ 	.word	0x000121d0
        /*0cc4*/ 	.word	0x00000004
        /*0cc8*/ 	.word	0x00020830
        /*0ccc*/ 	.short	0x0101
        /*0cce*/ 	.byte	0x3f
	.zero		1


	//   ....[63]....
        /*0cd0*/ 	.word	0x00012250
        /*0cd4*/ 	.word	0x00000002
        /*0cd8*/ 	.word	0x00020870
        /*0cdc*/ 	.short	0x010a
        /*0cde*/ 	.byte	0x3f
	.zero		1


	//   ....[64]....
        /*0ce0*/ 	.word	0x000122e0
        /*0ce4*/ 	.word	0x00000002
        /*0ce8*/ 	.word	0x00020860
        /*0cec*/ 	.short	0x010a
        /*0cee*/ 	.byte	0x3f
	.zero		1


	//   ....[65]....
        /*0cf0*/ 	.word	0x00012800
        /*0cf4*/ 	.word	0x00000002
        /*0cf8*/ 	.word	0x00020850
        /*0cfc*/ 	.short	0x0101
        /*0cfe*/ 	.byte	0x3f
	.zero		1


	//   ....[66]....
        /*0d00*/ 	.word	0x000128a0
        /*0d04*/ 	.word	0x00000002
        /*0d08*/ 	.word	0x00000000
        /*0d0c*/ 	.short	0x0101
        /*0d0e*/ 	.byte	0x3f
	.zero		1


	//   ....[67]....
        /*0d10*/ 	.word	0x00012970
        /*0d14*/ 	.word	0x00000003
        /*0d18*/ 	.word	0x00020870
        /*0d1c*/ 	.short	0x010a
        /*0d1e*/ 	.byte	0x3f
	.zero		1


	//   ....[68]....
        /*0d20*/ 	.word	0x00012a10
        /*0d24*/ 	.word	0x00000003
        /*0d28*/ 	.word	0x00020860
        /*0d2c*/ 	.short	0x010a
        /*0d2e*/ 	.byte	0x3f
	.zero		1


	//   ....[69]....
        /*0d30*/ 	.word	0x00012f20
        /*0d34*/ 	.word	0x00000003
        /*0d38*/ 	.word	0x00020850
        /*0d3c*/ 	.short	0x0101
        /*0d3e*/ 	.byte	0x3f
	.zero		1


	//   ....[70]....
        /*0d40*/ 	.word	0x00012fd0
        /*0d44*/ 	.word	0x00000003
        /*0d48*/ 	.word	0x00000000
        /*0d4c*/ 	.short	0x0101
        /*0d4e*/ 	.byte	0x3f
	.zero		1


	//   ....[71]....
        /*0d50*/ 	.word	0x00013040
        /*0d54*/ 	.word	0x00000007
        /*0d58*/ 	.word	0x00020820
        /*0d5c*/ 	.short	0x010a
        /*0d5e*/ 	.byte	0x3f
	.zero		1


	//   ....[72]....
        /*0d60*/ 	.word	0x00013160
        /*0d64*/ 	.word	0x00000005
        /*0d68*/ 	.word	0x00020840
        /*0d6c*/ 	.short	0x010a
        /*0d6e*/ 	.byte	0x3f
	.zero		1


	//   ....[73]....
        /*0d70*/ 	.word	0x00013200
        /*0d74*/ 	.word	0x00000007
        /*0d78*/ 	.word	0x00020840
        /*0d7c*/ 	.short	0x010a
        /*0d7e*/ 	.byte	0x3f
	.zero		1


	//   ....[74]....
        /*0d80*/ 	.word	0x00013240
        /*0d84*/ 	.word	0x00000005
        /*0d88*/ 	.word	0x00020860
        /*0d8c*/ 	.short	0x010a
        /*0d8e*/ 	.byte	0x3f
	.zero		1


	//   ....[75]....
        /*0d90*/ 	.word	0x00013280
        /*0d94*/ 	.word	0x00000007
        /*0d98*/ 	.word	0x00020860
        /*0d9c*/ 	.short	0x010a
        /*0d9e*/ 	.byte	0x3f
	.zero		1


	//   ....[76]....
        /*0da0*/ 	.word	0x000132c0
        /*0da4*/ 	.word	0x00000005
        /*0da8*/ 	.word	0x00020880
        /*0dac*/ 	.short	0x010a
        /*0dae*/ 	.byte	0x3f
	.zero		1


	//   ....[77]....
        /*0db0*/ 	.word	0x00013300
        /*0db4*/ 	.word	0x00000007
        /*0db8*/ 	.word	0x00020880
        /*0dbc*/ 	.short	0x010a
        /*0dbe*/ 	.byte	0x3f
	.zero		1


	//   ....[78]....
        /*0dc0*/ 	.word	0x00013370
        /*0dc4*/ 	.word	0x00000003
        /*0dc8*/ 	.word	0x00020800
        /*0dcc*/ 	.short	0x010a
        /*0dce*/ 	.byte	0x3f
	.zero		1


	//   ....[79]....
        /*0dd0*/ 	.word	0x000133d0
        /*0dd4*/ 	.word	0x00000003
        /*0dd8*/ 	.word	0x00020830
        /*0ddc*/ 	.short	0x010a
        /*0dde*/ 	.byte	0x3f
	.zero		1


	//   ....[80]....
        /*0de0*/ 	.word	0x00013430
        /*0de4*/ 	.word	0x0000000b
        /*0de8*/ 	.word	0x00020850
        /*0dec*/ 	.short	0x010a
        /*0dee*/ 	.byte	0x3f
	.zero		1


	//   ....[81]....
        /*0df0*/ 	.word	0x00013490
        /*0df4*/ 	.word	0x00000008
        /*0df8*/ 	.word	0x00020830
        /*0dfc*/ 	.short	0x010a
        /*0dfe*/ 	.byte	0x3f
	.zero		1


	//   ....[82]....
        /*0e00*/ 	.word	0x000134f0
        /*0e04*/ 	.word	0x0000000c
        /*0e08*/ 	.word	0x00020850
        /*0e0c*/ 	.short	0x010a
        /*0e0e*/ 	.byte	0x3f
	.zero		1


	//   ....[83]....
        /*0e10*/ 	.word	0x00013550
        /*0e14*/ 	.word	0x00000008
        /*0e18*/ 	.word	0x00020830
        /*0e1c*/ 	.short	0x010a
        /*0e1e*/ 	.byte	0x3f
	.zero		1


	//   ....[84]....
        /*0e20*/ 	.word	0x000135b0
        /*0e24*/ 	.word	0x0000000c
        /*0e28*/ 	.word	0x00020850
        /*0e2c*/ 	.short	0x010a
        /*0e2e*/ 	.byte	0x3f
	.zero		1


	//   ....[85]....
        /*0e30*/ 	.word	0x00013610
        /*0e34*/ 	.word	0x00000008
        /*0e38*/ 	.word	0x00020830
        /*0e3c*/ 	.short	0x010a
        /*0e3e*/ 	.byte	0x3f
	.zero		1


	//   ....[86]....
        /*0e40*/ 	.word	0x00013670
        /*0e44*/ 	.word	0x0000000c
        /*0e48*/ 	.word	0x00020850
        /*0e4c*/ 	.short	0x010a
        /*0e4e*/ 	.byte	0x3f
	.zero		1


	//   ....[87]....
        /*0e50*/ 	.word	0x00013740
        /*0e54*/ 	.word	0x00000013
        /*0e58*/ 	.word	0x00020880
        /*0e5c*/ 	.short	0x010a
        /*0e5e*/ 	.byte	0x3f
	.zero		1


	//   ....[88]....
        /*0e60*/ 	.word	0x00013ce0
        /*0e64*/ 	.word	0x00000013
        /*0e68*/ 	.word	0x00020840
        /*0e6c*/ 	.short	0x010a
        /*0e6e*/ 	.byte	0x3f
	.zero		1


	//   ....[89]....
        /*0e70*/ 	.word	0x00014c30
        /*0e74*/ 	.word	0x00000013
        /*0e78*/ 	.word	0x00020820
        /*0e7c*/ 	.short	0x010a
        /*0e7e*/ 	.byte	0x3f
	.zero		1


	//   ....[90]....
        /*0e80*/ 	.word	0x00014c80
        /*0e84*/ 	.word	0x00000004
        /*0e88*/ 	.word	0x00020880
        /*0e8c*/ 	.short	0x010a
        /*0e8e*/ 	.byte	0x3f
	.zero		1


	//   ....[91]....
        /*0e90*/ 	.word	0x00015160
        /*0e94*/ 	.word	0x00000004
        /*0e98*/ 	.word	0x00020840
        /*0e9c*/ 	.short	0x010a
        /*0e9e*/ 	.byte	0x3f
	.zero		1


	//   ....[92]....
        /*0ea0*/ 	.word	0x00015650
        /*0ea4*/ 	.word	0x00000002
        /*0ea8*/ 	.word	0x00020870
        /*0eac*/ 	.short	0x010a
        /*0eae*/ 	.byte	0x3f
	.zero		1


	//   ....[93]....
        /*0eb0*/ 	.word	0x000156a0
        /*0eb4*/ 	.word	0x00000002
        /*0eb8*/ 	.word	0x00020860
        /*0ebc*/ 	.short	0x010a
        /*0ebe*/ 	.byte	0x3f
	.zero		1


	//   ....[94]....
        /*0ec0*/ 	.word	0x000156f0
        /*0ec4*/ 	.word	0x00000003
        /*0ec8*/ 	.word	0x00020870
        /*0ecc*/ 	.short	0x010a
        /*0ece*/ 	.byte	0x3f
	.zero		1


	//   ....[95]....
        /*0ed0*/ 	.word	0x00015740
        /*0ed4*/ 	.word	0x00000003
        /*0ed8*/ 	.word	0x00020860
        /*0edc*/ 	.short	0x010a
        /*0ede*/ 	.byte	0x3f
	.zero		1


	//   ....[96]....
        /*0ee0*/ 	.word	0x00015790
        /*0ee4*/ 	.word	0x00000007
        /*0ee8*/ 	.word	0x00020820
        /*0eec*/ 	.short	0x010a
        /*0eee*/ 	.byte	0x3f
	.zero		1


	//   ....[97]....
        /*0ef0*/ 	.word	0x000157e0
        /*0ef4*/ 	.word	0x00000005
        /*0ef8*/ 	.word	0x00020840
        /*0efc*/ 	.short	0x010a
        /*0efe*/ 	.byte	0x3f
	.zero		1


	//   ....[98]....
        /*0f00*/ 	.word	0x00015830
        /*0f04*/ 	.word	0x00000007
        /*0f08*/ 	.word	0x00020840
        /*0f0c*/ 	.short	0x010a
        /*0f0e*/ 	.byte	0x3f
	.zero		1


	//   ....[99]....
        /*0f10*/ 	.word	0x00015880
        /*0f14*/ 	.word	0x00000005
        /*0f18*/ 	.word	0x00020860
        /*0f1c*/ 	.short	0x010a
        /*0f1e*/ 	.byte	0x3f
	.zero		1


	//   ....[100]....
        /*0f20*/ 	.word	0x000158d0
        /*0f24*/ 	.word	0x00000007
        /*0f28*/ 	.word	0x00020860
        /*0f2c*/ 	.short	0x010a
        /*0f2e*/ 	.byte	0x3f
	.zero		1


	//   ....[101]....
        /*0f30*/ 	.word	0x00015920
        /*0f34*/ 	.word	0x00000005
        /*0f38*/ 	.word	0x00020880
        /*0f3c*/ 	.short	0x010a
        /*0f3e*/ 	.byte	0x3f
	.zero		1


	//----- nvinfo : EIATTR_NUM_MBARRIERS
	.align		4
.L_430:
        /*0f40*/ 	.byte	0x03, 0x38
        /*0f42*/ 	.short	0x0016


	//----- nvinfo : EIATTR_EXIT_INSTR_OFFSETS
	.align		4
        /*0f44*/ 	.byte	0x04, 0x1c
        /*0f46*/ 	.short	(.L_432 - .L_431)


	//   ....[0]....
.L_431:
        /*0f48*/ 	.word	0x00013350


	//----- nvinfo : EIATTR_MAX_THREADS
	.align		4
.L_432:
        /*0f4c*/ 	.byte	0x04, 0x05
        /*0f4e*/ 	.short	(.L_434 - .L_433)
.L_433:
        /*0f50*/ 	.word	0x00000180
        /*0f54*/ 	.word	0x00000001
        /*0f58*/ 	.word	0x00000001


	//----- nvinfo : EIATTR_CRS_STACK_SIZE
	.align		4
.L_434:
        /*0f5c*/ 	.byte	0x04, 0x1e
        /*0f5e*/ 	.short	(.L_436 - .L_435)
.L_435:
        /*0f60*/ 	.word	0x00000000


	//----- nvinfo : EIATTR_CBANK_PARAM_SIZE
	.align		4
.L_436:
        /*0f64*/ 	.byte	0x03, 0x19
        /*0f66*/ 	.short	0x0a70


	//----- nvinfo : EIATTR_PARAM_CBANK
	.align		4
        /*0f68*/ 	.byte	0x04, 0x0a
        /*0f6a*/ 	.short	(.L_438 - .L_437)
	.align		4
.L_437:
        /*0f6c*/ 	.word	index@(.nv.constant0._ZN7cutlass13device_kernelIN5flash11enable_sm90INS1_16FlashAttnFwdSm90INS1_25CollectiveMainloopFwdSm90ILi2EN4cute5tupleIJNS5_1CILi1EEES8_S8_EEENS6_IJNS7_ILi128EEENS7_ILi64EEENS7_ILi256EEEEEELi256ENS_12float_e4m3_tEfNS_4arch4Sm90ELb0ELb1ELb0ELb0ELb1ELb0ELb0ELb1ELb0ELb1ELb1ELb0EEENS1_21CollectiveEpilogueFwdINS6_IJSA_SC_SB_EEES9_NS_10bfloat16_tESG_Li256ELb0ELb1ELb1ELb1EEENS1_19SingleTileSchedulerILb0ELb1ELb1ELi128EEEEEEEEEvNT_6ParamsE)
        /*0f70*/ 	.short	0x0210
        /*0f72*/ 	.short	0x0a70


	//----- nvinfo : EIATTR_SW_WAR
	.align		4
.L_438:
        /*0f74*/ 	.byte	0x04, 0x36
        /*0f76*/ 	.short	(.L_440 - .L_439)
.L_439:
        /*0f78*/ 	.word	0x00000008
.L_440:


//--------------------- .nv.info._ZN7cutlass13device_kernelIN5flash11enable_sm90INS1_16FlashAttnFwdSm90INS1_25CollectiveMainloopFwdSm90ILi2EN4cute5tupleIJNS5_1CILi1EEES8_S8_EEENS6_IJNS7_ILi128EEENS7_ILi64EEENS7_ILi256EEEEEELi256ENS_12float_e4m3_tEfNS_4arch4Sm90ELb0ELb1ELb0ELb1ELb1ELb0ELb0ELb1ELb0ELb1ELb1ELb0EEENS1_21CollectiveEpilogueFwdINS6_IJSA_SC_SB_EEES9_NS_10bfloat16_tESG_Li256ELb1ELb1ELb1ELb1EEENS1_36VarlenDynamicPersistentTileSchedulerILi128ELi64ELi256ELi128ELb1ELb1ELb1ELb1ELb0ELb1EEEEEEEEEvNT_6ParamsE --------------------------
	.section	.nv.info._ZN7cutlass13device_kernelIN5flash11enable_sm90INS1_16FlashAttnFwdSm90INS1_25CollectiveMainloopFwdSm90ILi2EN4cute5tupleIJNS5_1CILi1EEES8_S8_EEENS6_IJNS7_ILi128EEENS7_ILi64EEENS7_ILi256EEEEEELi256ENS_12float_e4m3_tEfNS_4arch4Sm90ELb0ELb1ELb0ELb1ELb1ELb0ELb0ELb1ELb0ELb1ELb1ELb0EEENS1_21CollectiveEpilogueFwdINS6_IJSA_SC_SB_EEES9_NS_10bfloat16_tESG_Li256ELb1ELb1ELb1ELb1EEENS1_36VarlenDynamicPersistentTileSchedulerILi128ELi64ELi256ELi128ELb1ELb1ELb1ELb1ELb0ELb1EEEEEEEEEvNT_6ParamsE,"",@"SHT_CUDA_INFO"
	.sectionflags	@""
	.align	4


	//----- nvinfo : EIATTR_CUDA_API_VERSION
	.align		4
        /*0000*/ 	.byte	0x04, 0x37
        /*0002*/ 	.short	(.L_442 - .L_441)
.L_441:
        /*0004*/ 	.word	0x00000082


	//----- nvinfo : EIATTR_KPARAM_INFO
	.align		4
.L_442:
        /*0008*/ 	.byte	0x04, 0x17
        /*000a*/ 	.short	(.L_444 - .L_443)
.L_443:
        /*000c*/ 	.word	0x00000000
        /*0010*/ 	.short	0x0000
        /*0012*/ 	.short	0x0070
        /*0014*/ 	.byte	0x00, 0xf0, 0x01, 0x2a


	//----- nvinfo : EIATTR_SPARSE_MMA_MASK
	.align		4
.L_444:
        /*0018*/ 	.byte	0x03, 0x50
        /*001a*/ 	.short	0x0000


	//----- nvinfo : EIATTR_MAXREG_COUNT
	.align		4
        /*001c*/ 	.byte	0x03, 0x1b
        /*001e*/ 	.short	0x00a8


	//----- nvinfo : EIATTR_NUM_BARRIERS
	.align		4
        /*0020*/ 	.byte	0x02, 0x4c
        /*0022*/ 	.byte	0x10
	.zero		1


	//----- nvinfo : EIATTR_EXTERNS
	.align		4
        /*0024*/ 	.byte	0x04, 0x0f
        /*0026*/ 	.short	(.L_446 - .L_445)


	//   ....[0]....
	.align		4
.L_445:
        /*0028*/ 	.word	index@(__assertfail)


	//----- nvinfo : EIATTR_ANNOTATIONS
	.align		4
.L_446:
        /*002c*/ 	.byte	0x04, 0x55
        /*002e*/ 	.short	(.L_448 - .L_447)


	//   ....[0]....
.L_447:
        /* <DEDUP_REMOVED lines=10> */


	//----- nvinfo : EIATTR_MERCURY_ISA_VERSION
	.align		4
.L_448:
        /*00b8*/ 	.byte	0x03, 0x5f
        /*00ba*/ 	.short	0x0101


	//----- nvinfo : EIATTR_UNUSED_LOAD_BYTE_OFFSET
	.align		4
        /*00bc*/ 	.byte	0x04, 0x44
        /*00be*/ 	.short	(.L_450 - .L_449)


	//   ....[0]....
.L_449:
        /*00c0*/ 	.word	0x000009a0
        /*00c4*/ 	.word	0x0000fff0


	//   ....[1]....
        /*00c8*/ 	.word	0x0000bc30
        /*00cc*/ 	.word	0x0000fff0


	//----- nvinfo : EIATTR_INT_WARP_WIDE_INSTR_OFFSETS
	.align		4
.L_450:
        /*00d0*/ 	.byte	0x04, 0x31
        /*00d2*/ 	.short	(.L_452 - .L_451)


	//   ....[0]....
.L_451:
        /*00d4*/ 	.word	0x000000c0


	//   ....[1]....
        /*00d8*/ 	.word	0x000000d0


	//   ....[2]....
        /*00dc*/ 	.word	0x00000170


	//   ....[3]....
        /*00e0*/ 	.word	0x00013be0


	//   ....[4]....
        /*00e4*/ 	.word	0x00013c70


	//   ....[5]....
        /*00e8*/ 	.word	0x00016eb0


	//   ....[6]....
        /*00ec*/ 	.word	0x00016f40


	//----- nvinfo : EIATTR_COOP_GROUP_MASK_REGIDS
	.align		4
.L_452:
        /*00f0*/ 	.byte	0x04, 0x29
        /*00f2*/ 	.short	(.L_454 - .L_453)


	//   ....[0]....
.L_453:
        /*00f4*/ 	.word	0xffffffff


	//   ....[1]....
        /*00f8*/ 	.word	0xffffffff


	//   ....[2]....
        /*00fc*/ 	.word	0xffffffff


	//   ....[3]....
        /*0100*/ 	.word	0xffffffff


	//   ....[4]....
        /*0104*/ 	.word	0xffffffff


	//   ....[5]....
        /*0108*/ 	.word	0xffffffff


	//   ....[6]....
        /*010c*/ 	.word	0xffffffff


	//   ....[7]....
        /*0110*/ 	.word	0xffffffff


	//   ....[8]....
        /*0114*/ 	.word	0xffffffff


	//   ....[9]....
        /*0118*/ 	.word	0xffffffff


	//   ....[10]....
        /*011c*/ 	.word	0xffffffff


	//   ....[11]....
        /*0120*/ 	.word	0xffffffff


	//   ....[12]....
        /*0124*/ 	.word	0xffffffff


	//   ....[13]....
        /*0128*/ 	.word	0xffffffff


	//   ....[14]....
        /*012c*/ 	.word	0xffffffff


	//   ....[15]....
        /*0130*/ 	.word	0xffffffff


	//   ....[16]....
        /*0134*/ 	.word	0xffffffff


	//   ....[17]....
        /*0138*/ 	.word	0xffffffff


	//   ....[18]....
        /*013c*/ 	.word	0xffffffff


	//   ....[19]....
        /*0140*/ 	.word	0xffffffff


	//   ....[20]....
        /*0144*/ 	.word	0xffffffff


	//   ....[21]....
        /*0148*/ 	.word	0xffffffff


	//   ....[22]....
        /*014c*/ 	.word	0xffffffff


	//   ....[23]....
        /*0150*/ 	.word	0xffffffff


	//   ....[24]....
        /*0154*/ 	.word	0xffffffff


	//   ....[25]....
        /*0158*/ 	.word	0xffffffff


	//   ....[26]....
        /*015c*/ 	.word	0xffffffff


	//   ....[27]....
        /*0160*/ 	.word	0xffffffff


	//   ....[28]....
        /*0164*/ 	.word	0xffffffff


	//   ....[29]....
        /*0168*/ 	.word	0xffffffff


	//   ....[30]....
        /*016c*/ 	.word	0xffffffff


	//   ....[31]....
        /*0170*/ 	.word	0xffffffff


	//   ....[32]....
        /*0174*/ 	.word	0xffffffff


	//   ....[33]....
        /*0178*/ 	.word	0xffffffff


	//   ....[34]....
        /*017c*/ 	.word	0xffffffff


	//   ....[35]....
        /*0180*/ 	.word	0xffffffff


	//   ....[36]....
        /*0184*/ 	.word	0xffffffff


	//   ....[37]....
        /*0188*/ 	.word	0xffffffff


	//   ....[38]....
        /*018c*/ 	.word	0xffffffff


	//   ....[39]....
        /*0190*/ 	.word	0xffffffff


	//   ....[40]....
        /*0194*/ 	.word	0xffffffff


	//   ....[41]....
        /*0198*/ 	.word	0xffffffff


	//   ....[42]....
        /*019c*/ 	.word	0xffffffff


	//   ....[43]....
        /*01a0*/ 	.word	0xffffffff


	//   ....[44]....
        /*01a4*/ 	.word	0xffffffff


	//   ....[45]....
        /*01a8*/ 	.word	0xffffffff


	//   ....[46]....
        /*01ac*/ 	.word	0xffffffff


	//   ....[47]....
        /*01b0*/ 	.word	0xffffffff


	//   ....[48]....
        /*01b4*/ 	.word	0xffffffff


	//   ....[49]....
        /*01b8*/ 	.word	0xffffffff


	//   ....[50]....
        /*01bc*/ 	.word	0xffffffff


	//   ....[51]....
        /*01c0*/ 	.word	0xffffffff


	//   ....[52]....
        /*01c4*/ 	.word	0xffffffff


	//   ....[53]....
        /*01c8*/ 	.word	0xffffffff


	//   ....[54]....
        /*01cc*/ 	.word	0xffffffff


	//   ....[55]....
        /*01d0*/ 	.word	0xffffffff


	//   ....[56]....
        /*01d4*/ 	.word	0xffffffff


	//   ....[57]....
        /*01d8*/ 	.word	0xffffffff


	//   ....[58]....
        /*01dc*/ 	.word	0xffffffff


	//   ....[59]....
        /*01e0*/ 	.word	0xffffffff


	//   ....[60]....
        /*01e4*/ 	.word	0xffffffff


	//   ....[61]....
        /*01e8*/ 	.word	0xffffffff


	//   ....[62]....
        /*01ec*/ 	.word	0xffffffff


	//   ....[63]....
        /*01f0*/ 	.word	0xffffffff


	//   ....[64]....
        /*01f4*/ 	.word	0xffffffff


	//   ....[65]....
        /*01f8*/ 	.word	0xffffffff


	//   ....[66]....
        /*01fc*/ 	.word	0xffffffff


	//   ....[67]....
        /*0200*/ 	.word	0xffffffff


	//   ....[68]....
        /*0204*/ 	.word	0xffffffff


	//   ....[69]....
        /*0208*/ 	.word	0xffffffff


	//   ....[70]....
        /*020c*/ 	.word	0xffffffff


	//   ....[71]....
        /*0210*/ 	.word	0xffffffff


	//   ....[72]....
        /*0214*/ 	.word	0xffffffff


	//   ....[73]....
        /*0218*/ 	.word	0xffffffff


	//   ....[74]....
        /*021c*/ 	.word	0xffffffff


	//   ....[75]....
        /*0220*/ 	.word	0xffffffff


	//   ....[76]....
        /*0224*/ 	.word	0xffffffff


	//   ....[77]....
        /*0228*/ 	.word	0xffffffff


	//   ....[78]....
        /*022c*/ 	.word	0xffffffff


	//   ....[79]....
        /*0230*/ 	.word	0xffffffff


	//   ....[80]....
        /*0234*/ 	.word	0xffffffff


	//   ....[81]....
        /*0238*/ 	.word	0xffffffff


	//   ....[82]....
        /*023c*/ 	.word	0xffffffff


	//   ....[83]....
        /*0240*/ 	.word	0xffffffff


	//   ....[84]....
        /*0244*/ 	.word	0xffffffff


	//   ....[85]....
        /*0248*/ 	.word	0xffffffff


	//   ....[86]....
        /*024c*/ 	.word	0xffffffff


	//   ....[87]....
        /*0250*/ 	.word	0xffffffff


	//   ....[88]....
        /*0254*/ 	.word	0xffffffff


	//   ....[89]....
        /*0258*/ 	.word	0xffffffff


	//   ....[90]....
        /*025c*/ 	.word	0xffffffff


	//   ....[91]....
        /*0260*/ 	.word	0xffffffff


	//   ....[92]....
        /*0264*/ 	.word	0xffffffff


	//   ....[93]....
        /*0268*/ 	.word	0xffffffff


	//   ....[94]....
        /*026c*/ 	.word	0xffffffff


	//   ....[95]....
        /*0270*/ 	.word	0xffffffff


	//   ....[96]....
        /*0274*/ 	.word	0xffffffff


	//   ....[97]....
        /*0278*/ 	.word	0xffffffff


	//   ....[98]....
        /*027c*/ 	.word	0xffffffff


	//   ....[99]....
        /*0280*/ 	.word	0xffffffff


	//   ....[100]....
        /*0284*/ 	.word	0xffffffff


	//   ....[101]....
        /*0288*/ 	.word	0xffffffff


	//   ....[102]....
        /*028c*/ 	.word	0xffffffff


	//   ....[103]....
        /*0290*/ 	.word	0xffffffff


	//   ....[104]....
        /*0294*/ 	.word	0xffffffff


	//   ....[105]....
        /*0298*/ 	.word	0xffffffff


	//   ....[106]....
        /*029c*/ 	.word	0xffffffff


	//   ....[107]....
        /*02a0*/ 	.word	0xffffffff


	//   ....[108]....
        /*02a4*/ 	.word	0xffffffff


	//   ....[109]....
        /*02a8*/ 	.word	0xffffffff


	//   ....[110]....
        /*02ac*/ 	.word	0xffffffff


	//   ....[111]....
        /*02b0*/ 	.word	0xffffffff


	//   ....[112]....
        /*02b4*/ 	.word	0xffffffff


	//   ....[113]....
        /*02b8*/ 	.word	0xffffffff


	//   ....[114]....
        /*02bc*/ 	.word	0xffffffff


	//   ....[115]....
        /*02c0*/ 	.word	0xffffffff


	//   ....[116]....
        /*02c4*/ 	.word	0xffffffff


	//   ....[117]....
        /*02c8*/ 	.word	0xffffffff


	//   ....[118]....
        /*02cc*/ 	.word	0xffffffff


	//   ....[119]....
        /*02d0*/ 	.word	0xffffffff


	//   ....[120]....
        /*02d4*/ 	.word	0xffffffff


	//   ....[121]....
        /*02d8*/ 	.word	0xffffffff


	//   ....[122]....
        /*02dc*/ 	.word	0xffffffff


	//   ....[123]....
        /*02e0*/ 	.word	0xffffffff


	//   ....[124]....
        /*02e4*/ 	.word	0xffffffff


	//   ....[125]....
        /*02e8*/ 	.word	0xffffffff


	//   ....[126]....
        /*02ec*/ 	.word	0xffffffff


	//   ....[127]....
        /*02f0*/ 	.word	0xffffffff


	//   ....[128]....
        /*02f4*/ 	.word	0xffffffff


	//   ....[129]....
        /*02f8*/ 	.word	0xffffffff


	//   ....[130]....
        /*02fc*/ 	.word	0xffffffff


	//   ....[131]....
        /*0300*/ 	.word	0xffffffff


	//   ....[132]....
        /*0304*/ 	.word	0xffffffff


	//   ....[133]....
        /*0308*/ 	.word	0xffffffff


	//   ....[134]....
        /*030c*/ 	.word	0xffffffff


	//   ....[135]....
        /*0310*/ 	.word	0xffffffff


	//   ....[136]....
        /*0314*/ 	.word	0xffffffff


	//   ....[137]....
        /*0318*/ 	.word	0xffffffff


	//   ....[138]....
        /*031c*/ 	.word	0xffffffff


	//   ....[139]....
        /*0320*/ 	.word	0xffffffff


	//   ....[140]....
        /*0324*/ 	.word	0xffffffff


	//   ....[141]....
        /*0328*/ 	.word	0xffffffff


	//   ....[142]....
        /*032c*/ 	.word	0xffffffff


	//   ....[143]....
        /*0330*/ 	.word	0xffffffff


	//   ....[144]....
        /*0334*/ 	.word	0xffffffff


	//   ....[145]....
        /*0338*/ 	.word	0xffffffff


	//   ....[146]....
        /*033c*/ 	.word	0xffffffff


	//   ....[147]....
        /*0340*/ 	.word	0xffffffff


	//   ....[148]....
        /*0344*/ 	.word	0xffffffff


	//   ....[149]....
        /*0348*/ 	.word	0xffffffff


	//   ....[150]....
        /*034c*/ 	.word	0xffffffff


	//   ....[151]....
        /*0350*/ 	.word	0xffffffff


	//   ....[152]....
        /*0354*/ 	.word	0xffffffff


	//   ....[153]....
        /*0358*/ 	.word	0xffffffff


	//   ....[154]....
        /*035c*/ 	.word	0xffffffff


	//   ....[155]....
        /*0360*/ 	.word	0xffffffff


	//   ....[156]....
        /*0364*/ 	.word	0xffffffff


	//   ....[157]....
        /*0368*/ 	.word	0xffffffff


	//   ....[158]....
        /*036c*/ 	.word	0xffffffff


	//   ....[159]....
        /*0370*/ 	.word	0xffffffff


	//   ....[160]....
        /*0374*/ 	.word	0xffffffff


	//   ....[161]....
        /*0378*/ 	.word	0xffffffff


	//   ....[162]....
        /*037c*/ 	.word	0xffffffff


	//   ....[163]....
        /*0380*/ 	.word	0xffffffff


	//   ....[164]....
        /*0384*/ 	.word	0xffffffff


	//   ....[165]....
        /*0388*/ 	.word	0xffffffff


	//   ....[166]....
        /*038c*/ 	.word	0xffffffff


	//   ....[167]....
        /*0390*/ 	.word	0xffffffff


	//   ....[168]....
        /*0394*/ 	.word	0xffffffff


	//   ....[169]....
        /*0398*/ 	.word	0xffffffff


	//   ....[170]....
        /*039c*/ 	.word	0xffffffff


	//   ....[171]....
        /*03a0*/ 	.word	0xffffffff


	//   ....[172]....
        /*03a4*/ 	.word	0xffffffff


	//   ....[173]....
        /*03a8*/ 	.word	0xffffffff


	//   ....[174]....
        /*03ac*/ 	.word	0xffffffff


	//   ....[175]....
        /*03b0*/ 	.word	0xffffffff


	//   ....[176]....
        /*03b4*/ 	.word	0xffffffff


	//   ....[177]....
        /*03b8*/ 	.word	0xffffffff


	//   ....[178]....
        /*03bc*/ 	.word	0xffffffff


	//   ....[179]....
        /*03c0*/ 	.word	0xffffffff


	//   ....[180]....
        /*03c4*/ 	.word	0xffffffff


	//   ....[181]....
        /*03c8*/ 	.word	0xffffffff


	//   ....[182]....
        /*03cc*/ 	.word	0xffffffff


	//   ....[183]....
        /*03d0*/ 	.word	0xffffffff


	//   ....[184]....
        /*03d4*/ 	.word	0xffffffff


	//   ....[185]....
        /*03d8*/ 	.word	0xffffffff


	//   ....[186]....
        /*03dc*/ 	.word	0xffffffff


	//   ....[187]....
        /*03e0*/ 	.word	0xffffffff


	//   ....[188]....
        /*03e4*/ 	.word	0xffffffff


	//   ....[189]....
        /*03e8*/ 	.word	0xffffffff


	//   ....[190]....
        /*03ec*/ 	.word	0xffffffff


	//   ....[191]....
        /*03f0*/ 	.word	0xffffffff


	//   ....[192]....
        /*03f4*/ 	.word	0xffffffff


	//   ....[193]....
        /*03f8*/ 	.word	0xffffffff


	//   ....[194]....
        /*03fc*/ 	.word	0xffffffff


	//   ....[195]....
        /*0400*/ 	.word	0xffffffff


	//   ....[196]....
        /*0404*/ 	.word	0xffffffff


	//   ....[197]....
        /*0408*/ 	.word	0xffffffff


	//   ....[198]....
        /*040c*/ 	.word	0xffffffff


	//   ....[199]....
        /*0410*/ 	.word	0xffffffff


	//   ....[200]....
        /*0414*/ 	.word	0xffffffff


	//   ....[201]....
        /*0418*/ 	.word	0xffffffff


	//   ....[202]....
        /*041c*/ 	.word	0xffffffff


	//   ....[203]....
        /*0420*/ 	.word	0xffffffff


	//   ....[204]....
        /*0424*/ 	.word	0xffffffff


	//   ....[205]....
        /*0428*/ 	.word	0xffffffff


	//   ....[206]....
        /*042c*/ 	.word	0xffffffff


	//   ....[207]....
        /*0430*/ 	.word	0xffffffff


	//   ....[208]....
        /*0434*/ 	.word	0xffffffff


	//   ....[209]....
        /*0438*/ 	.word	0xffffffff


	//   ....[210]....
        /*043c*/ 	.word	0xffffffff


	//   ....[211]....
        /*0440*/ 	.word	0xffffffff


	//   ....[212]....
        /*0444*/ 	.word	0xffffffff


	//   ....[213]....
        /*0448*/ 	.word	0xffffffff


	//   ....[214]....
        /*044c*/ 	.word	0xffffffff


	//   ....[215]....
        /*0450*/ 	.word	0xffffffff


	//   ....[216]....
        /*0454*/ 	.word	0xffffffff


	//   ....[217]....
        /*0458*/ 	.word	0xffffffff


	//   ....[218]....
        /*045c*/ 	.word	0xffffffff


	//   ....[219]....
        /*0460*/ 	.word	0xffffffff


	//   ....[220]....
        /*0464*/ 	.word	0xffffffff


	//   ....[221]....
        /*0468*/ 	.word	0xffffffff


	//   ....[222]....
        /*046c*/ 	.word	0xffffffff


	//   ....[223]....
        /*0470*/ 	.word	0xffffffff


	//   ....[224]....
        /*0474*/ 	.word	0xffffffff


	//   ....[225]....
        /*0478*/ 	.word	0xffffffff


	//   ....[226]....
        /*047c*/ 	.word	0xffffffff


	//   ....[227]....
        /*0480*/ 	.word	0xffffffff


	//   ....[228]....
        /*0484*/ 	.word	0xffffffff


	//   ....[229]....
        /*0488*/ 	.word	0xffffffff


	//   ....[230]....
        /*048c*/ 	.word	0xffffffff


	//   ....[231]....
        /*0490*/ 	.word	0xffffffff


	//   ....[232]....
        /*0494*/ 	.word	0xffffffff


	//   ....[233]....
        /*0498*/ 	.word	0xffffffff


	//   ....[234]....
        /*049c*/ 	.word	0xffffffff


	//   ....[235]....
        /*04a0*/ 	.word	0xffffffff


	//   ....[236]....
        /*04a4*/ 	.word	0xffffffff


	//   ....[237]....
        /*04a8*/ 	.word	0xffffffff


	//   ....[238]....
        /*04ac*/ 	.word	0xffffffff


	//   ....[239]....
        /*04b0*/ 	.word	0xffffffff


	//   ....[240]....
        /*04b4*/ 	.word	0xffffffff


	//   ....[241]....
        /*04b8*/ 	.word	0xffffffff


	//   ....[242]....
        /*04bc*/ 	.word	0xffffffff


	//   ....[243]....
        /*04c0*/ 	.word	0xffffffff


	//   ....[244]....
        /*04c4*/ 	.word	0xffffffff


	//   ....[245]....
        /*04c8*/ 	.word	0xffffffff


	//   ....[246]....
        /*04cc*/ 	.word	0xffffffff


	//   ....[247]....
        /*04d0*/ 	.word	0xffffffff


	//   ....[248]....
        /*04d4*/ 	.word	0xffffffff


	//   ....[249]....
        /*04d8*/ 	.word	0xffffffff


	//   ....[250]....
        /*04dc*/ 	.word	0xffffffff


	//   ....[251]....
        /*04e0*/ 	.word	0xffffffff


	//   ....[252]....
        /*04e4*/ 	.word	0xffffffff


	//   ....[253]....
        /*04e8*/ 	.word	0xffffffff


	//   ....[254]....
        /*04ec*/ 	.word	0xffffffff


	//   ....[255]....
        /*04f0*/ 	.word	0xffffffff


	//   ....[0]....
        /*04f4*/ 	.word	0xffffffff


	//   ....[1]....
        /*04f8*/ 	.word	0xffffffff


	//   ....[2]....
        /*04fc*/ 	.word	0xffffffff


	//   ....[3]....
        /*0500*/ 	.word	0xffffffff


	//   ....[4]....
        /*0504*/ 	.word	0xffffffff


	//   ....[5]....
        /*0508*/ 	.word	0xffffffff


	//   ....[6]....
        /*050c*/ 	.word	0xffffffff


	//   ....[7]....
        /*0510*/ 	.word	0xffffffff


	//   ....[8]....
        /*0514*/ 	.word	0xffffffff


	//   ....[9]....
        /*0518*/ 	.word	0xffffffff


	//   ....[10]....
        /*051c*/ 	.word	0xffffffff


	//   ....[11]....
        /*0520*/ 	.word	0xffffffff


	//   ....[12]....
        /*0524*/ 	.word	0xffffffff


	//   ....[13]....
        /*0528*/ 	.word	0x0500000f


	//   ....[14]....
        /*052c*/ 	.word	0x0500000f


	//   ....[15]....
        /*0530*/ 	.word	0x0500000f


	//   ....[16]....
        /*0534*/ 	.word	0x0500000f


	//   ....[17]....
        /*0538*/ 	.word	0x0500000f


	//   ....[18]....
        /*053c*/ 	.word	0x0500000f


	//   ....[19]....
        /*0540*/ 	.word	0x0500000f


	//   ....[20]....
        /*0544*/ 	.word	0x0500000f


	//   ....[21]....
        /*0548*/ 	.word	0x0500000f


	//   ....[22]....
        /*054c*/ 	.word	0x0500000f


	//   ....[23]....
        /*0550*/ 	.word	0x0500000f


	//   ....[24]....
        /*0554*/ 	.word	0x0500000f


	//   ....[25]....
        /*0558*/ 	.word	0x0500000f


	//   ....[26]....
        /*055c*/ 	.word	0x0500000f


	//   ....[27]....
        /*0560*/ 	.word	0x0500000f


	//   ....[28]....
        /*0564*/ 	.word	0x0500000f


	//   ....[29]....
        /*0568*/ 	.word	0x0500000f


	//   ....[30]....
        /*056c*/ 	.word	0x0500000f


	//   ....[31]....
        /*0570*/ 	.word	0x0500000f


	//   ....[32]....
        /*0574*/ 	.word	0x0500000f


	//   ....[33]....
        /*0578*/ 	.word	0x0500000f


	//   ....[34]....
        /*057c*/ 	.word	0x0500000f


	//   ....[35]....
        /*0580*/ 	.word	0x0500000f


	//   ....[36]....
        /*0584*/ 	.word	0x0500000f


	//   ....[37]....
        /*0588*/ 	.word	0x0500000f


	//   ....[38]....
        /*058c*/ 	.word	0x0500000f


	//   ....[39]....
        /*0590*/ 	.word	0x0500000f


	//   ....[40]....
        /*0594*/ 	.word	0x0500000f


	//   ....[41]....
        /*0598*/ 	.word	0x0500000f


	//   ....[42]....
        /*059c*/ 	.word	0x0500000f


	//   ....[43]....
        /*05a0*/ 	.word	0x0500000f


	//   ....[44]....
        /*05a4*/ 	.word	0x0500000f


	//   ....[45]....
        /*05a8*/ 	.word	0x0500000f


	//   ....[46]....
        /*05ac*/ 	.word	0x0500000f


	//   ....[47]....
        /*05b0*/ 	.word	0x0500000f


	//   ....[48]....
        /*05b4*/ 	.word	0x0500000f


	//   ....[49]....
        /*05b8*/ 	.word	0x0500000f


	//   ....[50]....
        /*05bc*/ 	.word	0x0500000f


	//   ....[51]....
        /*05c0*/ 	.word	0x0500000f


	//   ....[52]....
        /*05c4*/ 	.word	0x0500000f


	//   ....[53]....
        /*05c8*/ 	.word	0x0500000f


	//   ....[54]....
        /*05cc*/ 	.word	0x0500000f


	//   ....[55]....
        /*05d0*/ 	.word	0x0500000f


	//   ....[56]....
        /*05d4*/ 	.word	0x0500000f


	//   ....[57]....
        /*05d8*/ 	.word	0x0500000f


	//   ....[58]....
        /*05dc*/ 	.word	0x0500000f


	//   ....[59]....
        /*05e0*/ 	.word	0x0500000f


	//   ....[60]....
        /*05e4*/ 	.word	0x0500000f


	//   ....[61]....
        /*05e8*/ 	.word	0x0500000f


	//   ....[62]....
        /*05ec*/ 	.word	0x0500000f


	//----- nvinfo : EIATTR_COOP_GROUP_INSTR_OFFSETS
	.align		4
.L_454:
        /*05f0*/ 	.byte	0x04, 0x28
        /*05f2*/ 	.short	(.L_456 - .L_455)


	//   ....[0]....
.L_455:
        /*05f4*/ 	.word	0x00000080


	//   ....[1]....
        /*05f8*/ 	.word	0x00000090


	//   ....[2]....
        /*05fc*/ 	.word	0x000002d0


	//   ....[3]....
        /*0600*/ 	.word	0x00000430


	//   ....[4]....
        /*0604*/ 	.word	0x00000550


	//   ....[5]....
        /*0608*/ 	.word	0x000006b0


	//   ....[6]....
        /*060c*/ 	.word	0x00002520


	//   ....[7]....
        /*0610*/ 	.word	0x00002db0


	//   ....[8]....
        /*0614*/ 	.word	0x00003450


	//   ....[9]....
        /*0618*/ 	.word	0x00003900


	//   ....[10]....
        /*061c*/ 	.word	0x00003a00


	//   ....[11]....
        /*0620*/ 	.word	0x00003d80


	//   ....[12]....
        /*0624*/ 	.word	0x00003e00


	//   ....[13]....
        /*0628*/ 	.word	0x00004da0


	//   ....[14]....
        /*062c*/ 	.word	0x00004fc0


	//   ....[15]....
        /*0630*/ 	.word	0x00005820


	//   ....[16]....
        /*0634*/ 	.word	0x00005910


	//   ....[17]....
        /*0638*/ 	.word	0x00005f90


	//   ....[18]....
        /*063c*/ 	.word	0x00006160


	//   ....[19]....
        /*0640*/ 	.word	0x000076a0


	//   ....[20]....
        /*0644*/ 	.word	0x000076c0


	//   ....[21]....
        /*0648*/ 	.word	0x00007bf0


	//   ....[22]....
        /*064c*/ 	.word	0x00007dc0


	//   ....[23]....
        /*0650*/ 	.word	0x00008f40


	//   ....[24]....
        /*0654*/ 	.word	0x00009160


	//   ....[25]....
        /*0658*/ 	.word	0x000099c0


	//   ....[26]....
        /*065c*/ 	.word	0x00009ab0


	//   ....[27]....
        /*0660*/ 	.word	0x0000a130


	//   ....[28]....
        /*0664*/ 	.word	0x0000a300


	//   ....[29]....
        /*0668*/ 	.word	0x0000b180


	//   ....[30]....
        /*066c*/ 	.word	0x0000b1b0


	//   ....[31]....
        /*0670*/ 	.word	0x0000b220


	//   ....[32]....
        /*0674*/ 	.word	0x0000b240


	//   ....[33]....
        /*0678*/ 	.word	0x0000c430


	//   ....[34]....
        /*067c*/ 	.word	0x0000c440


	//   ....[35]....
        /*0680*/ 	.word	0x0000c450


	//   ....[36]....
        /*0684*/ 	.word	0x0000c460


	//   ....[37]....
        /*0688*/ 	.word	0x0000c470


	//   ....[38]....
        /*068c*/ 	.word	0x0000c480


	//   ....[39]....
        /*0690*/ 	.word	0x0000c4b0


	//   ....[40]....
        /*0694*/ 	.word	0x0000c4c0


	//   ....[41]....
        /*0698*/ 	.word	0x0000c4e0


	//   ....[42]....
        /*069c*/ 	.word	0x0000c4f0


	//   ....[43]....
        /*06a0*/ 	.word	0x0000c500


	//   ....[44]....
        /*06a4*/ 	.word	0x0000c510


	//   ....[45]....
        /*06a8*/ 	.word	0x0000c520


	//   ....[46]....
        /*06ac*/ 	.word	0x0000c530


	//   ....[47]....
        /*06b0*/ 	.word	0x0000c540


	//   ....[48]....
        /*06b4*/ 	.word	0x0000c550


	//   ....[49]....
        /*06b8*/ 	.word	0x0000cda0


	//   ....[50]....
        /*06bc*/ 	.word	0x0000cdd0


	//   ....[51]....
        /*06c0*/ 	.word	0x0000ce00


	//   ....[52]....
        /*06c4*/ 	.word	0x0000ce30


	//   ....[53]....
        /*06c8*/ 	.word	0x0000ce60


	//   ....[54]....
        /*06cc*/ 	.word	0x0000ce90


	//   ....[55]....
        /*06d0*/ 	.word	0x0000ceb0


	//   ....[56]....
        /*06d4*/ 	.word	0x0000ced0


	//   ....[57]....
        /*06d8*/ 	.word	0x0000cef0


	//   ....[58]....
        /*06dc*/ 	.word	0x0000cf00


	//   ....[59]....
        /*06e0*/ 	.word	0x0000cf10


	//   ....[60]....
        /*06e4*/ 	.word	0x0000cf20


	//   ....[61]....
        /*06e8*/ 	.word	0x0000cf30


	//   ....[62]....
        /*06ec*/ 	.word	0x0000cf40


	//   ....[63]....
        /*06f0*/ 	.word	0x0000cf50


	//   ....[64]....
        /*06f4*/ 	.word	0x0000cf60


	//   ....[65]....
        /*06f8*/ 	.word	0x0000cf70


	//   ....[66]....
        /*06fc*/ 	.word	0x0000cf80


	//   ....[67]....
        /*0700*/ 	.word	0x0000cf90


	//   ....[68]....
        /*0704*/ 	.word	0x0000cfa0


	//   ....[69]....
        /*0708*/ 	.word	0x0000cfb0


	//   ....[70]....
        /*070c*/ 	.word	0x0000cfc0


	//   ....[71]....
        /*0710*/ 	.word	0x0000cfd0


	//   ....[72]....
        /*0714*/ 	.word	0x0000cfe0


	//   ....[73]....
        /*0718*/ 	.word	0x0000cff0


	//   ....[74]....
        /*071c*/ 	.word	0x0000d000


	//   ....[75]....
        /*0720*/ 	.word	0x0000d010


	//   ....[76]....
        /*0724*/ 	.word	0x0000d020


	//   ....[77]....
        /*0728*/ 	.word	0x0000d030


	//   ....[78]....
        /*072c*/ 	.word	0x0000d040


	//   ....[79]....
        /*0730*/ 	.word	0x0000d050


	//   ....[80]....
        /*0734*/ 	.word	0x0000d060


	//   ....[81]....
        /*0738*/ 	.word	0x0000d070


	//   ....[82]....
        /*073c*/ 	.word	0x0000d080


	//   ....[83]....
        /*0740*/ 	.word	0x0000d090


	//   ....[84]....
        /*0744*/ 	.word	0x0000d0a0


	//   ....[85]....
        /*0748*/ 	.word	0x0000d0b0


	//   ....[86]....
        /*074c*/ 	.word	0x0000d0c0


	//   ....[87]....
        /*0750*/ 	.word	0x0000d0d0


	//   ....[88]....
        /*0754*/ 	.word	0x0000d0e0


	//   ....[89]....
        /*0758*/ 	.word	0x0000d0f0


	//   ....[90]....
        /*075c*/ 	.word	0x0000d100


	//   ....[91]....
        /*0760*/ 	.word	0x0000d110


	//   ....[92]....
        /*0764*/ 	.word	0x0000d120


	//   ....[93]....
        /*0768*/ 	.word	0x0000d130


	//   ....[94]....
        /*076c*/ 	.word	0x0000d140


	//   ....[95]....
        /*0770*/ 	.word	0x0000d150


	//   ....[96]....
        /*0774*/ 	.word	0x0000d160


	//   ....[97]....
        /*0778*/ 	.word	0x0000d170


	//   ....[98]....
        /*077c*/ 	.word	0x0000d180


	//   ....[99]....
        /*0780*/ 	.word	0x0000d190


	//   ....[100]....
        /*0784*/ 	.word	0x0000d1a0


	//   ....[101]....
        /*0788*/ 	.word	0x0000d1b0


	//   ....[102]....
        /*078c*/ 	.word	0x0000d1c0


	//   ....[103]....
        /*0790*/ 	.word	0x0000d1d0


	//   ....[104]....
        /*0794*/ 	.word	0x0000d1e0


	//   ....[105]....
        /*0798*/ 	.word	0x0000d1f0


	//   ....[106]....
        /*079c*/ 	.word	0x0000d200


	//   ....[107]....
        /*07a0*/ 	.word	0x0000d210


	//   ....[108]....
        /*07a4*/ 	.word	0x0000d220


	//   ....[109]....
        /*07a8*/ 	.word	0x0000d230


	//   ....[110]....
        /*07ac*/ 	.word	0x0000d240


	//   ....[111]....
        /*07b0*/ 	.word	0x0000d250


	//   ....[112]....
        /*07b4*/ 	.word	0x0000d270


	//   ....[113]....
        /*07b8*/ 	.word	0x0000d280


	//   ....[114]....
        /*07bc*/ 	.word	0x0000d290


	//   ....[115]....
        /*07c0*/ 	.word	0x0000d2a0


	//   ....[116]....
        /*07c4*/ 	.word	0x0000d2b0


	//   ....[117]....
        /*07c8*/ 	.word	0x0000d2c0


	//   ....[118]....
        /*07cc*/ 	.word	0x0000d2d0


	//   ....[119]....
        /*07d0*/ 	.word	0x0000d2e0


	//   ....[120]....
        /*07d4*/ 	.word	0x0000d2f0


	//   ....[121]....
        /*07d8*/ 	.word	0x0000d300


	//   ....[122]....
        /*07dc*/ 	.word	0x0000d310


	//   ....[123]....
        /*07e0*/ 	.word	0x0000d320


	//   ....[124]....
        /*07e4*/ 	.word	0x0000d330


	//   ....[125]....
        /*07e8*/ 	.word	0x0000d340


	//   ....[126]....
        /*07ec*/ 	.word	0x0000d350


	//   ....[127]....
        /*07f0*/ 	.word	0x0000d360


	//   ....[128]....
        /*07f4*/ 	.word	0x0000d370


	//   ....[129]....
        /*07f8*/ 	.word	0x0000d380


	//   ....[130]....
        /*07fc*/ 	.word	0x0000d390


	//   ....[131]....
        /*0800*/ 	.word	0x0000d3a0


	//   ....[132]....
        /*0804*/ 	.word	0x0000d3b0


	//   ....[133]....
        /*0808*/ 	.word	0x0000d3c0


	//   ....[134]....
        /*080c*/ 	.word	0x0000d3d0


	//   ....[135]....
        /*0810*/ 	.word	0x0000d3e0


	//   ....[136]....
        /*0814*/ 	.word	0x0000d3f0


	//   ....[137]....
        /*0818*/ 	.word	0x0000d400


	//   ....[138]....
        /*081c*/ 	.word	0x0000d410


	//   ....[139]....
        /*0820*/ 	.word	0x0000d420


	//   ....[140]....
        /*0824*/ 	.word	0x0000d430


	//   ....[141]....
        /*0828*/ 	.word	0x0000d440


	//   ....[142]....
        /*082c*/ 	.word	0x0000d450


	//   ....[143]....
        /*0830*/ 	.word	0x0000d460


	//   ....[144]....
        /*0834*/ 	.word	0x0000d470


	//   ....[145]....
        /*0838*/ 	.word	0x0000d480


	//   ....[146]....
        /*083c*/ 	.word	0x0000d490


	//   ....[147]....
        /*0840*/ 	.word	0x0000d4a0


	//   ....[148]....
        /*0844*/ 	.word	0x0000d4b0


	//   ....[149]....
        /*0848*/ 	.word	0x0000d4c0


	//   ....[150]....
        /*084c*/ 	.word	0x0000d4d0


	//   ....[151]....
        /*0850*/ 	.word	0x0000d4f0


	//   ....[152]....
        /*0854*/ 	.word	0x0000d510


	//   ....[153]....
        /*0858*/ 	.word	0x0000d530


	//   ....[154]....
        /*085c*/ 	.word	0x0000d550


	//   ....[155]....
        /*0860*/ 	.word	0x0000d580


	//   ....[156]....
        /*0864*/ 	.word	0x0000d5b0


	//   ....[157]....
        /*0868*/ 	.word	0x0000d5e0


	//   ....[158]....
        /*086c*/ 	.word	0x0000d7a0


	//   ....[159]....
        /*0870*/ 	.word	0x0000d820


	//   ....[160]....
        /*0874*/ 	.word	0x0000d890


	//   ....[161]....
        /*0878*/ 	.word	0x0000e610


	//   ....[162]....
        /*087c*/ 	.word	0x0000e630


	//   ....[163]....
        /*0880*/ 	.word	0x0000e640


	//   ....[164]....
        /*0884*/ 	.word	0x0000e650


	//   ....[165]....
        /*0888*/ 	.word	0x0000f100


	//   ....[166]....
        /*088c*/ 	.word	0x0000f120


	//   ....[167]....
        /*0890*/ 	.word	0x0000f2d0


	//   ....[168]....
        /*0894*/ 	.word	0x0000f2f0


	//   ....[169]....
        /*0898*/ 	.word	0x0000f430


	//   ....[170]....
        /*089c*/ 	.word	0x0000f450


	//   ....[171]....
        /*08a0*/ 	.word	0x0000f5a0


	//   ....[172]....
        /*08a4*/ 	.word	0x0000f5c0


	//   ....[173]....
        /*08a8*/ 	.word	0x0000faa0


	//   ....[174]....
        /*08ac*/ 	.word	0x0000fab0


	//   ....[175]....
        /*08b0*/ 	.word	0x00010360


	//   ....[176]....
        /*08b4*/ 	.word	0x00010370


	//   ....[177]....
        /*08b8*/ 	.word	0x00011590


	//   ....[178]....
        /*08bc*/ 	.word	0x000115c0


	//   ....[179]....
        /*08c0*/ 	.word	0x00011730


	//   ....[180]....
        /*08c4*/ 	.word	0x00011750


	//   ....[181]....
        /*08c8*/ 	.word	0x00011890


	//   ....[182]....
        /*08cc*/ 	.word	0x000118b0


	//   ....[183]....
        /*08d0*/ 	.word	0x00011a00


	//   ....[184]....
        /*08d4*/ 	.word	0x00011a20


	//   ....[185]....
        /*08d8*/ 	.word	0x00011bf0


	//   ....[186]....
        /*08dc*/ 	.word	0x00011dd0


	//   ....[187]....
        /*08e0*/ 	.word	0x00011e00


	//   ....[188]....
        /*08e4*/ 	.word	0x00011e30


	//   ....[189]....
        /*08e8*/ 	.word	0x00011e60


	//   ....[190]....
        /*08ec*/ 	.word	0x00011e90


	//   ....[191]....
        /*08f0*/ 	.word	0x00011ee0


	//   ....[192]....
        /*08f4*/ 	.word	0x00012060


	//   ....[193]....
        /*08f8*/ 	.word	0x00012090


	//   ....[194]....
        /*08fc*/ 	.word	0x000120c0


	//   ....[195]....
        /*0900*/ 	.word	0x000120f0


	//   ....[196]....
        /*0904*/ 	.word	0x00012120


	//   ....[197]....
        /*0908*/ 	.word	0x00012150


	//   ....[198]....
        /*090c*/ 	.word	0x00012200


	//   ....[199]....
        /*0910*/ 	.word	0x00012260


	//   ....[200]....
        /*0914*/ 	.word	0x00012270


	//   ....[201]....
        /*0918*/ 	.word	0x000122c0


	//   ....[202]....
        /*091c*/ 	.word	0x00014800


	//   ....[203]....
        /*0920*/ 	.word	0x00014840


	//   ....[204]....
        /*0924*/ 	.word	0x000148f0


	//   ....[205]....
        /*0928*/ 	.word	0x00014900


	//   ....[206]....
        /*092c*/ 	.word	0x00014970


	//   ....[207]....
        /*0930*/ 	.word	0x00014980


	//   ....[208]....
        /*0934*/ 	.word	0x00014990


	//   ....[209]....
        /*0938*/ 	.word	0x00014a10


	//   ....[210]....
        /*093c*/ 	.word	0x00014d20


	//   ....[211]....
        /*0940*/ 	.word	0x00014d40


	//   ....[212]....
        /*0944*/ 	.word	0x00014d80


	//   ....[213]....
        /*0948*/ 	.word	0x00014db0


	//   ....[214]....
        /*094c*/ 	.word	0x00014e00


	//   ....[215]....
        /*0950*/ 	.word	0x00014e30


	//   ....[216]....
        /*0954*/ 	.word	0x00014e50


	//   ....[217]....
        /*0958*/ 	.word	0x00014e90


	//   ....[218]....
        /*095c*/ 	.word	0x000155b0


	//   ....[219]....
        /*0960*/ 	.word	0x000155e0


	//   ....[220]....
        /*0964*/ 	.word	0x00015640


	//   ....[221]....
        /*0968*/ 	.word	0x00015680


	//   ....[222]....
        /*096c*/ 	.word	0x000156d0


	//   ....[223]....
        /*0970*/ 	.word	0x00015720


	//   ....[224]....
        /*0974*/ 	.word	0x00015770


	//   ....[225]....
        /*0978*/ 	.word	0x000157c0


	//   ....[226]....
        /*097c*/ 	.word	0x00015810


	//   ....[227]....
        /*0980*/ 	.word	0x00015860


	//   ....[228]....
        /*0984*/ 	.word	0x000158b0


	//   ....[229]....
        /*0988*/ 	.word	0x00015900


	//   ....[230]....
        /*098c*/ 	.word	0x00015950


	//   ....[231]....
        /*0990*/ 	.word	0x000159a0


	//   ....[232]....
        /*0994*/ 	.word	0x000159c0


	//   ....[233]....
        /*0998*/ 	.word	0x00015a00


	//   ....[234]....
        /*099c*/ 	.word	0x00016110


	//   ....[235]....
        /*09a0*/ 	.word	0x00016130


	//   ....[236]....
        /*09a4*/ 	.word	0x00016190


	//   ....[237]....
        /*09a8*/ 	.word	0x000161a0


	//   ....[238]....
        /*09ac*/ 	.word	0x000161f0


	//   ....[239]....
        /*09b0*/ 	.word	0x00016200


	//   ....[240]....
        /*09b4*/ 	.word	0x00016210


	//   ....[241]....
        /*09b8*/ 	.word	0x00016260


	//   ....[242]....
        /*09bc*/ 	.word	0x00016560


	//   ....[243]....
        /*09c0*/ 	.word	0x00016570


	//   ....[244]....
        /*09c4*/ 	.word	0x00016580


	//   ....[245]....
        /*09c8*/ 	.word	0x00016590


	//   ....[246]....
        /*09cc*/ 	.word	0x000165b0


	//   ....[247]....
        /*09d0*/ 	.word	0x00016630


	//   ....[248]....
        /*09d4*/ 	.word	0x00016640


	//   ....[249]....
        /*09d8*/ 	.word	0x00016650


	//   ....[250]....
        /*09dc*/ 	.word	0x000177d0


	//   ....[251]....
        /*09e0*/ 	.word	0x00017810


	//   ....[252]....
        /*09e4*/ 	.word	0x00017840


	//   ....[253]....
        /*09e8*/ 	.word	0x00017850


	//   ....[254]....
        /*09ec*/ 	.word	0x00017880


	//   ....[255]....
        /*09f0*/ 	.word	0x00017890


	//   ....[0]....
        /*09f4*/ 	.word	0x000178c0


	//   ....[1]....
        /*09f8*/ 	.word	0x000178f0


	//   ....[2]....
        /*09fc*/ 	.word	0x00017a60


	//   ....[3]....
        /*0a00*/ 	.word	0x00017a90


	//   ....[4]....
        /*0a04*/ 	.word	0x00017ad0


	//   ....[5]....
        /*0a08*/ 	.word	0x00017b00


	//   ....[6]....
        /*0a0c*/ 	.word	0x00017b30


	//   ....[7]....
        /*0a10*/ 	.word	0x00017b60


	//   ....[8]....
        /*0a14*/ 	.word	0x00017bf0


	//   ....[9]....
        /*0a18*/ 	.word	0x00017c40


	//   ....[10]....
        /*0a1c*/ 	.word	0x00017c50


	//   ....[11]....
        /*0a20*/ 	.word	0x00017c90


	//   ....[12]....
        /*0a24*/ 	.word	0x000186b0


	//   ....[13]....
        /*0a28*/ 	.word	0x00018db0


	//   ....[14]....
        /*0a2c*/ 	.word	0x00018e90


	//   ....[15]....
        /*0a30*/ 	.word	0x00018f80


	//   ....[16]....
        /*0a34*/ 	.word	0x00018fe0


	//   ....[17]....
        /*0a38*/ 	.word	0x000190c0


	//   ....[18]....
        /*0a3c*/ 	.word	0x00019120


	//   ....[19]....
        /*0a40*/ 	.word	0x00019200


	//   ....[20]....
        /*0a44*/ 	.word	0x00019260


	//   ....[21]....
        /*0a48*/ 	.word	0x00019330


	//   ....[22]....
        /*0a4c*/ 	.word	0x00019470


	//   ....[23]....
        /*0a50*/ 	.word	0x00019500


	//   ....[24]....
        /*0a54*/ 	.word	0x000195d0


	//   ....[25]....
        /*0a58*/ 	.word	0x00019670


	//   ....[26]....
        /*0a5c*/ 	.word	0x000196f0


	//   ....[27]....
        /*0a60*/ 	.word	0x000197a0


	//   ....[28]....
        /*0a64*/ 	.word	0x00019820


	//   ....[29]....
        /*0a68*/ 	.word	0x000198d0


	//   ....[30]....
        /*0a6c*/ 	.word	0x00019970


	//   ....[31]....
        /*0a70*/ 	.word	0x000199e0


	//   ....[32]....
        /*0a74*/ 	.word	0x00019a60


	//   ....[33]....
        /*0a78*/ 	.word	0x00019b10


	//   ....[34]....
        /*0a7c*/ 	.word	0x00019b90


	//   ....[35]....
        /*0a80*/ 	.word	0x00019c60


	//   ....[36]....
        /*0a84*/ 	.word	0x00019ce0


	//   ....[37]....
        /*0a88*/ 	.word	0x00019db0


	//   ....[38]....
        /*0a8c*/ 	.word	0x00019e30


	//   ....[39]....
        /*0a90*/ 	.word	0x00019f00


	//   ....[40]....
        /*0a94*/ 	.word	0x00019f80


	//   ....[41]....
        /*0a98*/ 	.word	0x0001a050


	//   ....[42]....
        /*0a9c*/ 	.word	0x0001a0d0


	//   ....[43]....
        /*0aa0*/ 	.word	0x0001a1a0


	//   ....[44]....
        /*0aa4*/ 	.word	0x0001a220


	//   ....[45]....
        /*0aa8*/ 	.word	0x0001a2d0


	//   ....[46]....
        /*0aac*/ 	.word	0x0001a400


	//   ....[47]....
        /*0ab0*/ 	.word	0x0001a4a0


	//   ....[48]....
        /*0ab4*/ 	.word	0x0001a500


	//   ....[49]....
        /*0ab8*/ 	.word	0x0001a5c0


	//   ....[50]....
        /*0abc*/ 	.word	0x0001a620


	//   ....[51]....
        /*0ac0*/ 	.word	0x0001a6e0


	//   ....[52]....
        /*0ac4*/ 	.word	0x0001a740


	//   ....[53]....
        /*0ac8*/ 	.word	0x0001a800


	//   ....[54]....
        /*0acc*/ 	.word	0x0001a8f0


	//   ....[55]....
        /*0ad0*/ 	.word	0x0001a980


	//   ....[56]....
        /*0ad4*/ 	.word	0x0001a9e0


	//   ....[57]....
        /*0ad8*/ 	.word	0x0001aa90


	//   ....[58]....
        /*0adc*/ 	.word	0x0001aaf0


	//   ....[59]....
        /*0ae0*/ 	.word	0x0001abb0


	//   ....[60]....
        /*0ae4*/ 	.word	0x0001ac10


	//   ....[61]....
        /*0ae8*/ 	.word	0x0001acd0


	//   ....[62]....
        /*0aec*/ 	.word	0x0001af20


	//----- nvinfo : EIATTR_REG_RECONFIG
	.align		4
.L_456:
        /*0af0*/ 	.byte	0x01, 0x54
	.zero		2


	//----- nvinfo : EIATTR_SYSCALL_OFFSETS
	.align		4
        /*0af4*/ 	.byte	0x04, 0x46
        /*0af6*/ 	.short	(.L_458 - .L_457)


	//   ....[0]....
.L_457:
        /*0af8*/ 	.word	0x000026a0


	//   ....[1]....
        /*0afc*/ 	.word	0x00013dd0


	//   ....[2]....
        /*0b00*/ 	.word	0x00013f40


	//   ....[3]....
        /*0b04*/ 	.word	0x00014090


	//   ....[4]....
        /*0b08*/ 	.word	0x000141d0


	//   ....[5]....
        /*0b0c*/ 	.word	0x000151c0


	//----- nvinfo : EIATTR_MBARRIER_INSTR_OFFSETS
	.align		4
.L_458:
        /*0b10*/ 	.byte	0x04, 0x39
        /*0b12*/ 	.short	(.L_460 - .L_459)


	//   ....[0]....
.L_459:
        /*0b14*/ 	.word	0x00000180
        /*0b18*/ 	.word	0x000000ff
        /*0b1c*/ 	.word	0x00028400
        /*0b20*/ 	.short	0x0100
        /*0b22*/ 	.byte	0x08
	.zero		1


	//   ....[1]....
        /*0b24*/ 	.word	0x00000190
        /*0b28*/ 	.word	0x000000ff
        /*0b2c*/ 	.word	0x00028420
        /*0b30*/ 	.short	0x0100
        /*0b32*/ 	.byte	0x08
	.zero		1


	//   ....[2]....
        /*0b34*/ 	.word	0x00000280
        /*0b38*/ 	.word	0x000000ff
        /*0b3c*/ 	.word	0x00028430
        /*0b40*/ 	.short	0x0100
        /*0b42*/ 	.byte	0x08
	.zero		1


	//   ....[3]....
        /*0b44*/ 	.word	0x00000290
        /*0b48*/ 	.word	0x000000ff
        /*0b4c*/ 	.word	0x00028440
        /*0b50*/ 	.short	0x0100
        /*0b52*/ 	.byte	0x08
	.zero		1


	//   ....[4]....
        /*0b54*/ 	.word	0x000002a0
        /*0b58*/ 	.word	0x000000ff
        /*0b5c*/ 	.word	0x00028438
        /*0b60*/ 	.short	0x0100
        /*0b62*/ 	.byte	0x08
	.zero		1


	//   ....[5]....
        /*0b64*/ 	.word	0x000002b0
        /*0b68*/ 	.word	0x000000ff
        /*0b6c*/ 	.word	0x00028448
        /*0b70*/ 	.short	0x0100
        /*0b72*/ 	.byte	0x08
	.zero		1


	//   ....[6]....
        /*0b74*/ 	.word	0x000003e0
        /*0b78*/ 	.word	0x000000ff
        /*0b7c*/ 	.word	0x00028450
        /*0b80*/ 	.short	0x0100
        /*0b82*/ 	.byte	0x08
	.zero		1


	//   ....[7]....
        /*0b84*/ 	.word	0x000003f0
        /*0b88*/ 	.word	0x000000ff
        /*0b8c*/ 	.word	0x00028460
        /*0b90*/ 	.short	0x0100
        /*0b92*/ 	.byte	0x08
	.zero		1


	//   ....[8]....
        /*0b94*/ 	.word	0x00000400
        /*0b98*/ 	.word	0x000000ff
        /*0b9c*/ 	.word	0x00028458
        /*0ba0*/ 	.short	0x0100
        /*0ba2*/ 	.byte	0x08
	.zero		1


	//   ....[9]....
        /*0ba4*/ 	.word	0x00000410
        /*0ba8*/ 	.word	0x000000ff
        /*0bac*/ 	.word	0x00028468
        /*0bb0*/ 	.short	0x0100
        /*0bb2*/ 	.byte	0x08
	.zero		1


	//   ....[10]....
        /*0bb4*/ 	.word	0x00000500
        /*0bb8*/ 	.word	0x000000ff
        /*0bbc*/ 	.word	0x00028470
        /*0bc0*/ 	.short	0x0100
        /*0bc2*/ 	.byte	0x06
	.zero		1


	//   ....[11]....
        /*0bc4*/ 	.word	0x00000510
        /*0bc8*/ 	.word	0x000000ff
        /*0bcc*/ 	.word	0x00028480
        /*0bd0*/ 	.short	0x0100
        /*0bd2*/ 	.byte	0x06
	.zero		1


	//   ....[12]....
        /*0bd4*/ 	.word	0x00000520
        /*0bd8*/ 	.word	0x000000ff
        /*0bdc*/ 	.word	0x00028478
        /*0be0*/ 	.short	0x0100
        /*0be2*/ 	.byte	0x06
	.zero		1


	//   ....[13]....
        /*0be4*/ 	.word	0x00000530
        /*0be8*/ 	.word	0x000000ff
        /*0bec*/ 	.word	0x00028488
        /*0bf0*/ 	.short	0x0100
        /*0bf2*/ 	.byte	0x06
	.zero		1


	//   ....[14]....
        /*0bf4*/ 	.word	0x00000660
        /*0bf8*/ 	.word	0x000000ff
        /*0bfc*/ 	.word	0x00028490
        /*0c00*/ 	.short	0x0100
        /*0c02*/ 	.byte	0x08
	.zero		1


	//   ....[15]....
        /*0c04*/ 	.word	0x00000670
        /*0c08*/ 	.word	0x000000ff
        /*0c0c*/ 	.word	0x000284a0
        /*0c10*/ 	.short	0x0100
        /*0c12*/ 	.byte	0x08
	.zero		1


	//   ....[16]....
        /*0c14*/ 	.word	0x00000680
        /*0c18*/ 	.word	0x000000ff
        /*0c1c*/ 	.word	0x00028498
        /*0c20*/ 	.short	0x0100
        /*0c22*/ 	.byte	0x08
	.zero		1


	//   ....[17]....
        /*0c24*/ 	.word	0x00000690
        /*0c28*/ 	.word	0x000000ff
        /*0c2c*/ 	.word	0x000284a8
        /*0c30*/ 	.short	0x0100
        /*0c32*/ 	.byte	0x08
	.zero		1


	//   ....[18]....
        /*0c34*/ 	.word	0x000007e0
        /*0c38*/ 	.word	0x000000ff
        /*0c3c*/ 	.word	0x000284b0
        /*0c40*/ 	.short	0x0100
        /*0c42*/ 	.byte	0x08
	.zero		1


	//   ....[19]....
        /*0c44*/ 	.word	0x000007f0
        /*0c48*/ 	.word	0x000000ff
        /*0c4c*/ 	.word	0x000284c0
        /*0c50*/ 	.short	0x0100
        /*0c52*/ 	.byte	0x08
	.zero		1


	//   ....[20]....
        /*0c54*/ 	.word	0x00000800
        /*0c58*/ 	.word	0x000000ff
        /*0c5c*/ 	.word	0x000284b8
        /*0c60*/ 	.short	0x0100
        /*0c62*/ 	.byte	0x08
	.zero		1


	//   ....[21]....
        /*0c64*/ 	.word	0x00000810
        /*0c68*/ 	.word	0x000000ff
        /*0c6c*/ 	.word	0x000284c8
        /*0c70*/ 	.short	0x0100
        /*0c72*/ 	.byte	0x08
	.zero		1


	//   ....[22]....
        /*0c74*/ 	.word	0x00002720
        /*0c78*/ 	.word	0x000000ff
        /*0c7c*/ 	.word	0x00028400
        /*0c80*/ 	.short	0x010a
        /*0c82*/ 	.byte	0x2b
	.zero		1


	//   ....[23]....
        /*0c84*/ 	.word	0x000027f0
        /*0c88*/ 	.word	0x000000ff
        /*0c8c*/ 	.word	0x00028430
        /*0c90*/ 	.short	0x010a
        /*0c92*/ 	.byte	0x2d
	.zero		1


	//   ....[24]....
        /*0c94*/ 	.word	0x00002830
        /*0c98*/ 	.word	0x000000ff
        /*0c9c*/ 	.word	0x00028430
        /*0ca0*/ 	.short	0x010a
        /*0ca2*/ 	.byte	0x2d
	.zero		1


	//   ....[25]....
        /*0ca4*/ 	.word	0x00002dd0
        /*0ca8*/ 	.word	0x000000ff
        /*0cac*/ 	.word	0x00000000
        /*0cb0*/ 	.short	0x0101
        /*0cb2*/ 	.byte	0x06
	.zero		1


	//   ....[26]....
        /*0cb4*/ 	.word	0x00004400
        /*0cb8*/ 	.word	0x000000ff
        /*0cbc*/ 	.word	0x00028450
        /*0cc0*/ 	.short	0x010a
        /*0cc2*/ 	.byte	0x2d
	.zero		1


	//   ....[27]....
        /*0cc4*/ 	.word	0x00004440
        /*0cc8*/ 	.word	0x000000ff
        /*0ccc*/ 	.word	0x00028450
        /*0cd0*/ 	.short	0x010a
        /*0cd2*/ 	.byte	0x2d
	.zero		1


	//   ....[28]....
        /*0cd4*/ 	.word	0x00004640
        /*0cd8*/ 	.word	0x000000ff
        /*0cdc*/ 	.word	0x00000000
        /*0ce0*/ 	.short	0x0101
        /*0ce2*/ 	.byte	0x2d
	.zero		1


	//   ....[29]....
        /*0ce4*/ 	.word	0x00004950
        /*0ce8*/ 	.word	0x000000ff
        /*0cec*/ 	.word	0x00028430
        /*0cf0*/ 	.short	0x010a
        /*0cf2*/ 	.byte	0x2d
	.zero		1


	//   ....[30]....
        /*0cf4*/ 	.word	0x00004990
        /*0cf8*/ 	.word	0x000000ff
        /*0cfc*/ 	.word	0x00028430
        /*0d00*/ 	.short	0x010a
        /*0d02*/ 	.byte	0x2d
	.zero		1


	//   ....[31]....
        /*0d04*/ 	.word	0x00004de0
        /*0d08*/ 	.word	0x000000ff
        /*0d0c*/ 	.word	0x00000000
        /*0d10*/ 	.short	0x0101
        /*0d12*/ 	.byte	0x06
	.zero		1


	//   ....[32]....
        /*0d14*/ 	.word	0x00006c80
        /*0d18*/ 	.word	0x000000ff
        /*0d1c*/ 	.word	0x00028450
        /*0d20*/ 	.short	0x010a
        /*0d22*/ 	.byte	0x2d
	.zero		1


	//   ....[33]....
        /*0d24*/ 	.word	0x00006cd0
        /*0d28*/ 	.word	0x000000ff
        /*0d2c*/ 	.word	0x00028450
        /*0d30*/ 	.short	0x010a
        /*0d32*/ 	.byte	0x2d
	.zero		1


	//   ....[34]....
        /*0d34*/ 	.word	0x00006e40
        /*0d38*/ 	.word	0x000000ff
        /*0d3c*/ 	.word	0x00000000
        /*0d40*/ 	.short	0x0101
        /*0d42*/ 	.byte	0x2d
	.zero		1


	//   ....[35]....
        /*0d44*/ 	.word	0x00007220
        /*0d48*/ 	.word	0x000000ff
        /*0d4c*/ 	.word	0x00028430
        /*0d50*/ 	.short	0x010a
        /*0d52*/ 	.byte	0x2b
	.zero		1


	//   ....[36]....
        /*0d54*/ 	.word	0x00007260
        /*0d58*/ 	.word	0x000000ff
        /*0d5c*/ 	.word	0x00028430
        /*0d60*/ 	.short	0x010a
        /*0d62*/ 	.byte	0x2b
	.zero		1


	//   ....[37]....
        /*0d64*/ 	.word	0x000075d0
        /*0d68*/ 	.word	0x000000ff
        /*0d6c*/ 	.word	0x00000000
        /*0d70*/ 	.short	0x0101
        /*0d72*/ 	.byte	0x06
	.zero		1


	//   ....[38]....
        /*0d74*/ 	.word	0x000087e0
        /*0d78*/ 	.word	0x000000ff
        /*0d7c*/ 	.word	0x00028450
        /*0d80*/ 	.short	0x010a
        /*0d82*/ 	.byte	0x2b
	.zero		1


	//   ....[39]....
        /*0d84*/ 	.word	0x00008830
        /*0d88*/ 	.word	0x000000ff
        /*0d8c*/ 	.word	0x00028450
        /*0d90*/ 	.short	0x010a
        /*0d92*/ 	.byte	0x2b
	.zero		1


	//   ....[40]....
        /*0d94*/ 	.word	0x00008980
        /*0d98*/ 	.word	0x000000ff
        /*0d9c*/ 	.word	0x00000000
        /*0da0*/ 	.short	0x0101
        /*0da2*/ 	.byte	0x2b
	.zero		1


	//   ....[41]....
        /*0da4*/ 	.word	0x00008b00
        /*0da8*/ 	.word	0x000000ff
        /*0dac*/ 	.word	0x00028430
        /*0db0*/ 	.short	0x010a
        /*0db2*/ 	.byte	0x2c
	.zero		1


	//   ....[42]....
        /*0db4*/ 	.word	0x00008b40
        /*0db8*/ 	.word	0x000000ff
        /*0dbc*/ 	.word	0x00028430
        /*0dc0*/ 	.short	0x010a
        /*0dc2*/ 	.byte	0x2c
	.zero		1


	//   ....[43]....
        /*0dc4*/ 	.word	0x00008f80
        /*0dc8*/ 	.word	0x000000ff
        /*0dcc*/ 	.word	0x00000000
        /*0dd0*/ 	.short	0x0101
        /*0dd2*/ 	.byte	0x06
	.zero		1


	//   ....[44]....
        /*0dd4*/ 	.word	0x0000ae20
        /*0dd8*/ 	.word	0x000000ff
        /*0ddc*/ 	.word	0x00028450
        /*0de0*/ 	.short	0x010a
        /*0de2*/ 	.byte	0x2c
	.zero		1


	//   ....[45]....
        /*0de4*/ 	.word	0x0000ae70
        /*0de8*/ 	.word	0x000000ff
        /*0dec*/ 	.word	0x00028450
        /*0df0*/ 	.short	0x010a
        /*0df2*/ 	.byte	0x2c
	.zero		1


	//   ....[46]....
        /*0df4*/ 	.word	0x0000afe0
        /*0df8*/ 	.word	0x000000ff
        /*0dfc*/ 	.word	0x00000000
        /*0e00*/ 	.short	0x0101
        /*0e02*/ 	.byte	0x2c
	.zero		1


	//   ....[47]....
        /*0e04*/ 	.word	0x0000f130
        /*0e08*/ 	.word	0x000000ff
        /*0e0c*/ 	.word	0x00000000
        /*0e10*/ 	.short	0x0101
        /*0e12*/ 	.byte	0x07
	.zero		1


	//   ....[48]....
        /*0e14*/ 	.word	0x0000f980
        /*0e18*/ 	.word	0x000000ff
        /*0e1c*/ 	.word	0x00000000
        /*0e20*/ 	.short	0x0101
        /*0e22*/ 	.byte	0x07
	.zero		1


	//   ....[49]....
        /*0e24*/ 	.word	0x00014640
        /*0e28*/ 	.word	0x00000000
        /*0e2c*/ 	.word	0x00028480
        /*0e30*/ 	.short	0x010a
        /*0e32*/ 	.byte	0x3f
	.zero		1


	//   ....[50]....
        /*0e34*/ 	.word	0x00014ac0
        /*0e38*/ 	.word	0x00000000
        /*0e3c*/ 	.word	0x00028470
        /*0e40*/ 	.short	0x0107
        /*0e42*/ 	.byte	0x3f
	.zero		1


	//   ....[51]....
        /*0e44*/ 	.word	0x00014b70
        /*0e48*/ 	.word	0x00000000
        /*0e4c*/ 	.word	0x00028470
        /*0e50*/ 	.short	0x0101
        /*0e52*/ 	.byte	0x3f
	.zero		1


	//   ....[52]....
        /*0e54*/ 	.word	0x00014ba0
        /*0e58*/ 	.word	0x00000000
        /*0e5c*/ 	.word	0x00028440
        /*0e60*/ 	.short	0x010a
        /*0e62*/ 	.byte	0x3f
	.zero		1


	//   ....[53]....
        /*0e64*/ 	.word	0x00014f50
        /*0e68*/ 	.word	0x00000000
        /*0e6c*/ 	.word	0x00028430
        /*0e70*/ 	.short	0x0107
        /*0e72*/ 	.byte	0x3f
	.zero		1


	//   ....[54]....
        /*0e74*/ 	.word	0x00015000
        /*0e78*/ 	.word	0x00000000
        /*0e7c*/ 	.word	0x00028430
        /*0e80*/ 	.short	0x0101
        /*0e82*/ 	.byte	0x3f
	.zero		1


	//   ....[55]....
        /*0e84*/ 	.word	0x00015af0
        /*0e88*/ 	.word	0x00000011
        /*0e8c*/ 	.word	0x00028400
        /*0e90*/ 	.short	0x0107
        /*0e92*/ 	.byte	0x3f
	.zero		1


	//   ....[56]....
        /*0e94*/ 	.word	0x00015bf0
        /*0e98*/ 	.word	0x00000011
        /*0e9c*/ 	.word	0x00028400
        /*0ea0*/ 	.short	0x0101
        /*0ea2*/ 	.byte	0x3f
	.zero		1


	//   ....[57]....
        /*0ea4*/ 	.word	0x00015c20
        /*0ea8*/ 	.word	0x00000011
        /*0eac*/ 	.word	0x00028420
        /*0eb0*/ 	.short	0x010a
        /*0eb2*/ 	.byte	0x3f
	.zero		1


	//   ....[58]....
        /*0eb4*/ 	.word	0x00015f70
        /*0eb8*/ 	.word	0x00000000
        /*0ebc*/ 	.word	0x00028480
        /*0ec0*/ 	.short	0x010a
        /*0ec2*/ 	.byte	0x3f
	.zero		1


	//   ....[59]....
        /*0ec4*/ 	.word	0x000162f0
        /*0ec8*/ 	.word	0x00000000
        /*0ecc*/ 	.word	0x00028470
        /*0ed0*/ 	.short	0x0107
        /*0ed2*/ 	.byte	0x3f
	.zero		1


	//   ....[60]....
        /*0ed4*/ 	.word	0x000163a0
        /*0ed8*/ 	.word	0x00000000
        /*0edc*/ 	.word	0x00028470
        /*0ee0*/ 	.short	0x0101
        /*0ee2*/ 	.byte	0x3f
	.zero		1


	//   ....[61]....
        /*0ee4*/ 	.word	0x000163d0
        /*0ee8*/ 	.word	0x00000000
        /*0eec*/ 	.word	0x00028440
        /*0ef0*/ 	.short	0x010a
        /*0ef2*/ 	.byte	0x3f
	.zero		1


	//   ....[62]....
        /*0ef4*/ 	.word	0x00016720
        /*0ef8*/ 	.word	0x00000000
        /*0efc*/ 	.word	0x00028430
        /*0f00*/ 	.short	0x0107
        /*0f02*/ 	.byte	0x3f
	.zero		1


	//   ....[63]....
        /*0f04*/ 	.word	0x000167d0
        /*0f08*/ 	.word	0x00000000
        /*0f0c*/ 	.word	0x00028430
        /*0f10*/ 	.short	0x0101
        /*0f12*/ 	.byte	0x3f
	.zero		1


	//   ....[64]....
        /*0f14*/ 	.word	0x00016860
        /*0f18*/ 	.word	0x00000000
        /*0f1c*/ 	.word	0x00028470
        /*0f20*/ 	.short	0x010a
        /*0f22*/ 	.byte	0x3f
	.zero		1


	//   ....[65]....
        /*0f24*/ 	.word	0x000168e0
        /*0f28*/ 	.word	0x00000000
        /*0f2c*/ 	.word	0x00028460
        /*0f30*/ 	.short	0x010a
        /*0f32*/ 	.byte	0x3f
	.zero		1


	//   ....[66]....
        /*0f34*/ 	.word	0x00016d90
        /*0f38*/ 	.word	0x00000000
        /*0f3c*/ 	.word	0x00028450
        /*0f40*/ 	.short	0x0101
        /*0f42*/ 	.byte	0x3f
	.zero		1


	//   ....[67]....
        /*0f44*/ 	.word	0x00016e10
        /*0f48*/ 	.word	0x00000003
        /*0f4c*/ 	.word	0x00000000
        /*0f50*/ 	.short	0x0101
        /*0f52*/ 	.byte	0x3f
	.zero		1


	//   ....[68]....
        /*0f54*/ 	.word	0x00016fd0
        /*0f58*/ 	.word	0x00000002
        /*0f5c*/ 	.word	0x00028470
        /*0f60*/ 	.short	0x010a
        /*0f62*/ 	.byte	0x3f
	.zero		1


	//   ....[69]....
        /*0f64*/ 	.word	0x00017040
        /*0f68*/ 	.word	0x00000002
        /*0f6c*/ 	.word	0x00028460
        /*0f70*/ 	.short	0x010a
        /*0f72*/ 	.byte	0x3f
	.zero		1


	//   ....[70]....
        /*0f74*/ 	.word	0x00017500
        /*0f78*/ 	.word	0x00000002
        /*0f7c*/ 	.word	0x00028450
        /*0f80*/ 	.short	0x0101
        /*0f82*/ 	.byte	0x3f
	.zero		1


	//   ....[71]....
        /*0f84*/ 	.word	0x00017580
        /*0f88*/ 	.word	0x00000003
        /*0f8c*/ 	.word	0x00000000
        /*0f90*/ 	.short	0x0101
        /*0f92*/ 	.byte	0x3f
	.zero		1


	//   ....[72]....
        /*0f94*/ 	.word	0x00018630
        /*0f98*/ 	.word	0x00000005
        /*0f9c*/ 	.word	0x00028420
        /*0fa0*/ 	.short	0x010a
        /*0fa2*/ 	.byte	0x3f
	.zero		1


	//   ....[73]....
        /*0fa4*/ 	.word	0x000187d0
        /*0fa8*/ 	.word	0x00000003
        /*0fac*/ 	.word	0x00028440
        /*0fb0*/ 	.short	0x010a
        /*0fb2*/ 	.byte	0x3f
	.zero		1


	//   ....[74]....
        /*0fb4*/ 	.word	0x00018870
        /*0fb8*/ 	.word	0x00000013
        /*0fbc*/ 	.word	0x00028440
        /*0fc0*/ 	.short	0x010a
        /*0fc2*/ 	.byte	0x3f
	.zero		1


	//   ....[75]....
        /*0fc4*/ 	.word	0x000188b0
        /*0fc8*/ 	.word	0x00000003
        /*0fcc*/ 	.word	0x00028460
        /*0fd0*/ 	.short	0x010a
        /*0fd2*/ 	.byte	0x3f
	.zero		1


	//   ....[76]....
        /*0fd4*/ 	.word	0x000188f0
        /*0fd8*/ 	.word	0x00000013
        /*0fdc*/ 	.word	0x00028460
        /*0fe0*/ 	.short	0x010a
        /*0fe2*/ 	.byte	0x3f
	.zero		1


	//   ....[77]....
        /*0fe4*/ 	.word	0x00018930
        /*0fe8*/ 	.word	0x00000003
        /*0fec*/ 	.word	0x00028480
        /*0ff0*/ 	.short	0x010a
        /*0ff2*/ 	.byte	0x3f
	.zero		1


	//   ....[78]....
        /*0ff4*/ 	.word	0x00018970
        /*0ff8*/ 	.word	0x00000013
        /*0ffc*/ 	.word	0x00028480
        /*1000*/ 	.short	0x010a
        /*1002*/ 	.byte	0x3f
	.zero		1


	//   ....[79]....
        /*1004*/ 	.word	0x000189e0
        /*1008*/ 	.word	0x00000003
        /*100c*/ 	.word	0x00028400
        /*1010*/ 	.short	0x010a
        /*1012*/ 	.byte	0x3f
	.zero		1


	//   ....[80]....
        /*1014*/ 	.word	0x00018a40
        /*1018*/ 	.word	0x00000000
        /*101c*/ 	.word	0x00028430
        /*1020*/ 	.short	0x010a
        /*1022*/ 	.byte	0x3f
	.zero		1


	//   ....[81]....
        /*1024*/ 	.word	0x00018aa0
        /*1028*/ 	.word	0x00000008
        /*102c*/ 	.word	0x00028450
        /*1030*/ 	.short	0x010a
        /*1032*/ 	.byte	0x3f
	.zero		1


	//   ....[82]....
        /*1034*/ 	.word	0x00018b00
        /*1038*/ 	.word	0x00000005
        /*103c*/ 	.word	0x00028430
        /*1040*/ 	.short	0x010a
        /*1042*/ 	.byte	0x3f
	.zero		1


	//   ....[83]....
        /*1044*/ 	.word	0x00018b60
        /*1048*/ 	.word	0x00000007
        /*104c*/ 	.word	0x00028450
        /*1050*/ 	.short	0x010a
        /*1052*/ 	.byte	0x3f
	.zero		1


	//   ....[84]....
        /*1054*/ 	.word	0x00018bc0
        /*1058*/ 	.word	0x00000005
        /*105c*/ 	.word	0x00028430
        /*1060*/ 	.short	0x010a
        /*1062*/ 	.byte	0x3f
	.zero		1


	//   ....[85]....
        /*1064*/ 	.word	0x00018c20
        /*1068*/ 	.word	0x0000000b
        /*106c*/ 	.word	0x00028450
        /*1070*/ 	.short	0x010a
        /*1072*/ 	.byte	0x3f
	.zero		1


	//   ....[86]....
        /*1074*/ 	.word	0x00018c80
        /*1078*/ 	.word	0x00000005
        /*107c*/ 	.word	0x00028430
        /*1080*/ 	.short	0x010a
        /*1082*/ 	.byte	0x3f
	.zero		1


	//   ....[87]....
        /*1084*/ 	.word	0x00018ce0
        /*1088*/ 	.word	0x00000007
        /*108c*/ 	.word	0x00028450
        /*1090*/ 	.short	0x010a
        /*1092*/ 	.byte	0x3f
	.zero		1


	//   ....[88]....
        /*1094*/ 	.word	0x00018de0
        /*1098*/ 	.word	0x00000000
        /*109c*/ 	.word	0x00028480
        /*10a0*/ 	.short	0x010a
        /*10a2*/ 	.byte	0x3f
	.zero		1


	//   ....[89]....
        /*10a4*/ 	.word	0x000193c0
        /*10a8*/ 	.word	0x00000000
        /*10ac*/ 	.word	0x00028440
        /*10b0*/ 	.short	0x010a
        /*10b2*/ 	.byte	0x3f
	.zero		1


	//   ....[90]....
        /*10b4*/ 	.word	0x0001a300
        /*10b8*/ 	.word	0x00000011
        /*10bc*/ 	.word	0x00028420
        /*10c0*/ 	.short	0x010a
        /*10c2*/ 	.byte	0x3f
	.zero		1


	//   ....[91]....
        /*10c4*/ 	.word	0x0001a350
        /*10c8*/ 	.word	0x00000000
        /*10cc*/ 	.word	0x00028480
        /*10d0*/ 	.short	0x010a
        /*10d2*/ 	.byte	0x3f
	.zero		1


	//   ....[92]....
        /*10d4*/ 	.word	0x0001a840
        /*10d8*/ 	.word	0x00000000
        /*10dc*/ 	.word	0x00028440
        /*10e0*/ 	.short	0x010a
        /*10e2*/ 	.byte	0x3f
	.zero		1


	//   ....[93]....
        /*10e4*/ 	.word	0x0001ad00
        /*10e8*/ 	.word	0x00000000
        /*10ec*/ 	.word	0x00028470
        /*10f0*/ 	.short	0x010a
        /*10f2*/ 	.byte	0x3f
	.zero		1


	//   ....[94]....
        /*10f4*/ 	.word	0x0001ad50
        /*10f8*/ 	.word	0x00000000
        /*10fc*/ 	.word	0x00028460
        /*1100*/ 	.short	0x010a
        /*1102*/ 	.byte	0x3f
	.zero		1


	//   ....[95]....
        /*1104*/ 	.word	0x0001ada0
        /*1108*/ 	.word	0x00000002
        /*110c*/ 	.word	0x00028470
        /*1110*/ 	.short	0x010a
        /*1112*/ 	.byte	0x3f
	.zero		1


	//   ....[96]....
        /*1114*/ 	.word	0x0001adf0
        /*1118*/ 	.word	0x00000002
        /*111c*/ 	.word	0x00028460
        /*1120*/ 	.short	0x010a
        /*1122*/ 	.byte	0x3f
	.zero		1


	//   ....[97]....
        /*1124*/ 	.word	0x0001ae40
        /*1128*/ 	.word	0x00000005
        /*112c*/ 	.word	0x00028420
        /*1130*/ 	.short	0x010a
        /*1132*/ 	.byte	0x3f
	.zero		1


	//   ....[98]....
        /*1134*/ 	.word	0x0001afe0
        /*1138*/ 	.word	0x00000003
        /*113c*/ 	.word	0x00028440
        /*1140*/ 	.short	0x010a
        /*1142*/ 	.byte	0x3f
	.zero		1


	//   ....[99]....
        /*1144*/ 	.word	0x0001b030
        /*1148*/ 	.word	0x00000013
        /*114c*/ 	.word	0x00028440
        /*1150*/ 	.short	0x010a
        /*1152*/ 	.byte	0x3f
	.zero		1


	//   ....[100]....
        /*1154*/ 	.word	0x0001b080
        /*1158*/ 	.word	0x00000003
        /*115c*/ 	.word	0x00028460
        /*1160*/ 	.short	0x010a
        /*1162*/ 	.byte	0x3f
	.zero		1


	//   ....[101]....
        /*1164*/ 	.word	0x0001b0d0
        /*1168*/ 	.word	0x00000013
        /*116c*/ 	.word	0x00028460
        /*1170*/ 	.short	0x010a
        /*1172*/ 	.byte	0x3f
	.zero		1


	//   ....[102]....
        /*1174*/ 	.word	0x0001b120
        /*1178*/ 	.word	0x00000003
        /*117c*/ 	.word	0x00028480
        /*1180*/ 	.short	0x010a
        /*1182*/ 	.byte	0x3f
	.zero		1


	//----- nvinfo : EIATTR_NUM_MBARRIERS
	.align		4
.L_460:
        /*1184*/ 	.byte	0x03, 0x38
        /*1186*/ 	.short	0x0016


	//----- nvinfo : EIATTR_EXIT_INSTR_OFFSETS
	.align		4
        /*1188*/ 	.byte	0x04, 0x1c
        /*118a*/ 	.short	(.L_462 - .L_461)


	//   ....[0]....
.L_461:
        /*118c*/ 	.word	0x000009e0


	//   ....[1]....
        /*1190*/ 	.word	0x00011ba0


	//   ....[2]....
        /*1194*/ 	.word	0x000189c0


	//----- nvinfo : EIATTR_MAX_THREADS
	.align		4
.L_462:
        /*1198*/ 	.byte	0x04, 0x05
        /*119a*/ 	.short	(.L_464 - .L_463)
.L_463:
        /*119c*/ 	.word	0x00000180
        /*11a0*/ 	.word	0x00000001
        /*11a4*/ 	.word	0x00000001


	//----- nvinfo : EIATTR_CRS_STACK_SIZE
	.align		4
.L_464:
        /*11a8*/ 	.byte	0x04, 0x1e
        /*11aa*/ 	.short	(.L_466 - .L_465)
.L_465:
        /*11ac*/ 	.word	0x00000000


	//----- nvinfo : EIATTR_CBANK_PARAM_SIZE
	.align		4
.L_466:
        /*11b0*/ 	.byte	0x03, 0x19
        /*11b2*/ 	.short	0x0af0


	//----- nvinfo : EIATTR_PARAM_CBANK
	.align		4
        /*11b4*/ 	.byte	0x04, 0x0a
        /*11b6*/ 	.short	(.L_468 - .L_467)
	.align		4
.L_467:
        /*11b8*/ 	.word	index@(.nv.constant0._ZN7cutlass13device_kernelIN5flash11enable_sm90INS1_16FlashAttnFwdSm90INS1_25CollectiveMainloopFwdSm90ILi2EN4cute5tupleIJNS5_1CILi1EEES8_S8_EEENS6_IJNS7_ILi128EEENS7_ILi64EEENS7_ILi256EEEEEELi256ENS_12float_e4m3_tEfNS_4arch4Sm90ELb0ELb1ELb0ELb1ELb1ELb0ELb0ELb1ELb0ELb1ELb1ELb0EEENS1_21CollectiveEpilogueFwdINS6_IJSA_SC_SB_EEES9_NS_10bfloat16_tESG_Li256ELb1ELb1ELb1ELb1EEENS1_36VarlenDynamicPersistentTileSchedulerILi128ELi64ELi256ELi128ELb1ELb1ELb1ELb1ELb0ELb1EEEEEEEEEvNT_6ParamsE)
        /*11bc*/ 	.short	0x0210
        /*11be*/ 	.short	0x0af0


	//----- nvinfo : EIATTR_SW_WAR
	.align		4
.L_468:
        /*11c0*/ 	.byte	0x04, 0x36
        /*11c2*/ 	.short	(.L_470 - .L_469)
.L_469:
        /*11c4*/ 	.word	0x00000008
.L_470:


//--------------------- .nv.info._ZN7cutlass13device_kernelIN5flash11enable_sm90INS1_16FlashAttnFwdSm90INS1_25CollectiveMainloopFwdSm90ILi2EN4cute5tupleIJNS5_1CILi1EEES8_S8_EEENS6_IJNS7_ILi128EEENS7_ILi64EEENS7_ILi256EEEEEELi256ENS_12float_e4m3_tEfNS_4arch4Sm90ELb0ELb1ELb0ELb1ELb1ELb1ELb0ELb1ELb0ELb1ELb1ELb0EEENS1_21CollectiveEpilogueFwdINS6_IJSA_SC_SB_EEES9_NS_10bfloat16_tESG_Li256ELb1ELb1ELb1ELb1EEENS1_36VarlenDynamicPersistentTileSchedulerILi128ELi64ELi256ELi128ELb1ELb1ELb1ELb1ELb0ELb1EEEEEEEEEvNT_6ParamsE --------------------------
	.section	.nv.info._ZN7cutlass13device_kernelIN5flash11enable_sm90INS1_16FlashAttnFwdSm90INS1_25CollectiveMainloopFwdSm90ILi2EN4cute5tupleIJNS5_1CILi1EEES8_S8_EEENS6_IJNS7_ILi128EEENS7_ILi64EEENS7_ILi256EEEEEELi256ENS_12float_e4m3_tEfNS_4arch4Sm90ELb0ELb1ELb0ELb1ELb1ELb1ELb0ELb1ELb0ELb1ELb1ELb0EEENS1_21CollectiveEpilogueFwdINS6_IJSA_SC_SB_EEES9_NS_10bfloat16_tESG_Li256ELb1ELb1ELb1ELb1EEENS1_36VarlenDynamicPersistentTileSchedulerILi128ELi64ELi256ELi128ELb1ELb1ELb1ELb1ELb0ELb1EEEEEEEEEvNT_6ParamsE,"",@"SHT_CUDA_INFO"
	.sectionflags	@""
	.align	4


	//----- nvinfo : EIATTR_CUDA_API_VERSION
	.align		4
        /*0000*/ 	.byte	0x04, 0x37
        /*0002*/ 	.short	(.L_472 - .L_471)
.L_471:
        /*0004*/ 	.word	0x00000082


	//----- nvinfo : EIATTR_KPARAM_INFO
	.align		4
.L_472:
        /*0008*/ 	.byte	0x04, 0x17
        /*000a*/ 	.short	(.L_474 - .L_473)
.L_473:
        /*000c*/ 	.word	0x00000000
        /*0010*/ 	.short	0x0000
        /*0012*/ 	.short	0x0070
        /*0014*/ 	.byte	0x00, 0xf0, 0x01, 0x2a


	//----- nvinfo : EIATTR_SPARSE_MMA_MASK
	.align		4
.L_474:
        /*0018*/ 	.byte	0x03, 0x50
        /*001a*/ 	.short	0x0000


	//----- nvinfo : EIATTR_MAXREG_COUNT
	.align		4
        /*001c*/ 	.byte	0x03, 0x1b
        /*001e*/ 	.short	0x00a8


	//----- nvinfo : EIATTR_NUM_BARRIERS
	.align		4
        /*0020*/ 	.byte	0x02, 0x4c
        /*0022*/ 	.byte	0x10
	.zero		1


	//----- nvinfo : EIATTR_EXTERNS
	.align		4
        /*0024*/ 	.byte	0x04, 0x0f
        /*0026*/ 	.short	(.L_476 - .L_475)


	//   ....[0]....
	.align		4
.L_475:
        /*0028*/ 	.word	index@(__assertfail)


	//----- nvinfo : EIATTR_ANNOTATIONS
	.align		4
.L_476:
        /*002c*/ 	.byte	0x04, 0x55
        /*002e*/ 	.short	(.L_478 - .L_477)


	//   ....[0]....
.L_477:
        /* <DEDUP_REMOVED lines=58> */


	//----- nvinfo : EIATTR_MERCURY_ISA_VERSION
	.align		4
.L_478:
        /*03c0*/ 	.byte	0x03, 0x5f
        /*03c2*/ 	.short	0x0101


	//----- nvinfo : EIATTR_UNUSED_LOAD_BYTE_OFFSET
	.align		4
        /*03c4*/ 	.byte	0x04, 0x44
        /*03c6*/ 	.short	(.L_480 - .L_479)


	//   ....[0]....
.L_479:
        /*03c8*/ 	.word	0x00000aa0
        /*03cc*/ 	.word	0x0000fff0


	//   ....[1]....
        /*03d0*/ 	.word	0x0001bc50
        /*03d4*/ 	.word	0x0000fff0


	//----- nvinfo : EIATTR_INT_WARP_WIDE_INSTR_OFFSETS
	.align		4
.L_480:
        /*03d8*/ 	.byte	0x04, 0x31
        /*03da*/ 	.short	(.L_482 - .L_481)


	//   ....[0]....
.L_481:
        /*03dc*/ 	.word	0x00000130


	//   ....[1]....
        /*03e0*/ 	.word	0x00000170


	//   ....[2]....
        /*03e4*/ 	.word	0x000001e0


	//   ....[3]....
        /*03e8*/ 	.word	0x00026220


	//   ....[4]....
        /*03ec*/ 	.word	0x000262b0


	//   ....[5]....
        /*03f0*/ 	.word	0x000296b0


	//   ....[6]....
        /*03f4*/ 	.word	0x00029740


	//----- nvinfo : EIATTR_COOP_GROUP_MASK_REGIDS
	.align		4
.L_482:
        /*03f8*/ 	.byte	0x04, 0x29
        /*03fa*/ 	.short	(.L_484 - .L_483)


	//   ....[0]....
.L_483:
        /*03fc*/ 	.word	0xffffffff


	//   ....[1]....
        /*0400*/ 	.word	0xffffffff


	//   ....[2]....
        /*0404*/ 	.word	0xffffffff


	//   ....[3]....
        /*0408*/ 	.word	0xffffffff


	//   ....[4]....
        /*040c*/ 	.word	0xffffffff


	//   ....[5]....
        /*0410*/ 	.word	0xffffffff


	//   ....[6]....
        /*0414*/ 	.word	0xffffffff


	//   ....[7]....
        /*0418*/ 	.word	0xffffffff


	//   ....[8]....
        /*041c*/ 	.word	0xffffffff


	//   ....[9]....
        /*0420*/ 	.word	0xffffffff


	//   ....[10]....
        /*0424*/ 	.word	0xffffffff


	//   ....[11]....
        /*0428*/ 	.word	0xffffffff


	//   ....[12]....
        /*042c*/ 	.word	0xffffffff


	//   ....[13]....
        /*0430*/ 	.word	0xffffffff


	//   ....[14]....
        /*0434*/ 	.word	0xffffffff


	//   ....[15]....
        /*0438*/ 	.word	0xffffffff


	//   ....[16]....
        /*043c*/ 	.word	0xffffffff


	//   ....[17]....
        /*0440*/ 	.word	0xffffffff


	//   ....[18]....
        /*0444*/ 	.word	0xffffffff


	//   ....[19]....
        /*0448*/ 	.word	0xffffffff


	//   ....[20]....
        /*044c*/ 	.word	0xffffffff


	//   ....[21]....
        /*0450*/ 	.word	0xffffffff


	//   ....[22]....
        /*0454*/ 	.word	0xffffffff


	//   ....[23]....
        /*0458*/ 	.word	0xffffffff


	//   ....[24]....
        /*045c*/ 	.word	0xffffffff


	//   ....[25]....
        /*0460*/ 	.word	0xffffffff


	//   ....[26]....
        /*0464*/ 	.word	0xffffffff


	//   ....[27]....
        /*0468*/ 	.word	0xffffffff


	//   ....[28]....
        /*046c*/ 	.word	0xffffffff


	//   ....[29]....
        /*0470*/ 	.word	0xffffffff


	//   ....[30]....
        /*0474*/ 	.word	0xffffffff


	//   ....[31]....
        /*0478*/ 	.word	0xffffffff


	//   ....[32]....
        /*047c*/ 	.word	0xffffffff


	//   ....[33]....
        /*0480*/ 	.word	0xffffffff


	//   ....[34]....
        /*0484*/ 	.word	0xffffffff


	//   ....[35]....
        /*0488*/ 	.word	0xffffffff


	//   ....[36]....
        /*048c*/ 	.word	0xffffffff


	//   ....[37]....
        /*0490*/ 	.word	0xffffffff


	//   ....[38]....
        /*0494*/ 	.word	0xffffffff


	//   ....[39]....
        /*0498*/ 	.word	0xffffffff


	//   ....[40]....
        /*049c*/ 	.word	0xffffffff


	//   ....[41]....
        /*04a0*/ 	.word	0xffffffff


	//   ....[42]....
        /*04a4*/ 	.word	0xffffffff


	//   ....[43]....
        /*04a8*/ 	.word	0xffffffff


	//   ....[44]....
        /*04ac*/ 	.word	0xffffffff


	//   ....[45]....
        /*04b0*/ 	.word	0xffffffff


	//   ....[46]....
        /*04b4*/ 	.word	0xffffffff


	//   ....[47]....
        /*04b8*/ 	.word	0xffffffff


	//   ....[48]....
        /*04bc*/ 	.word	0xffffffff


	//   ....[49]....
        /*04c0*/ 	.word	0xffffffff


	//   ....[50]....
        /*04c4*/ 	.word	0xffffffff


	//   ....[51]....
        /*04c8*/ 	.word	0xffffffff


	//   ....[52]....
        /*04cc*/ 	.word	0xffffffff


	//   ....[53]....
        /*04d0*/ 	.word	0xffffffff


	//   ....[54]....
        /*04d4*/ 	.word	0xffffffff


	//   ....[55]....
        /*04d8*/ 	.word	0xffffffff


	//   ....[56]....
        /*04dc*/ 	.word	0xffffffff


	//   ....[57]....
        /*04e0*/ 	.word	0xffffffff


	//   ....[58]....
        /*04e4*/ 	.word	0xffffffff


	//   ....[59]....
        /*04e8*/ 	.word	0xffffffff


	//   ....[60]....
        /*04ec*/ 	.word	0xffffffff


	//   ....[61]....
        /*04f0*/ 	.word	0xffffffff


	//   ....[62]....
        /*04f4*/ 	.word	0xffffffff


	//   ....[63]....
        /*04f8*/ 	.word	0xffffffff


	//   ....[64]....
        /*04fc*/ 	.word	0xffffffff


	//   ....[65]....
        /*0500*/ 	.word	0xffffffff


	//   ....[66]....
        /*0504*/ 	.word	0xffffffff


	//   ....[67]....
        /*0508*/ 	.word	0xffffffff


	//   ....[68]....
        /*050c*/ 	.word	0xffffffff


	//   ....[69]....
        /*0510*/ 	.word	0xffffffff


	//   ....[70]....
        /*0514*/ 	.word	0xffffffff


	//   ....[71]....
        /*0518*/ 	.word	0xffffffff


	//   ....[72]....
        /*051c*/ 	.word	0xffffffff


	//   ....[73]....
        /*0520*/ 	.word	0xffffffff


	//   ....[74]....
        /*0524*/ 	.word	0xffffffff


	//   ....[75]....
        /*0528*/ 	.word	0xffffffff


	//   ....[76]....
        /*052c*/ 	.word	0xffffffff


	//   ....[77]....
        /*0530*/ 	.word	0xffffffff


	//   ....[78]....
        /*0534*/ 	.word	0xffffffff


	//   ....[79]....
        /*0538*/ 	.word	0xffffffff


	//   ....[80]....
        /*053c*/ 	.word	0xffffffff


	//   ....[81]....
        /*0540*/ 	.word	0xffffffff


	//   ....[82]....
        /*0544*/ 	.word	0xffffffff


	//   ....[83]....
        /*0548*/ 	.word	0xffffffff


	//   ....[84]....
        /*054c*/ 	.word	0xffffffff


	//   ....[85]....
        /*0550*/ 	.word	0xffffffff


	//   ....[86]....
        /*0554*/ 	.word	0xffffffff


	//   ....[87]....
        /*0558*/ 	.word	0xffffffff


	//   ....[88]....
        /*055c*/ 	.word	0xffffffff


	//   ....[89]....
        /*0560*/ 	.word	0xffffffff


	//   ....[90]....
        /*0564*/ 	.word	0xffffffff


	//   ....[91]....
        /*0568*/ 	.word	0xffffffff


	//   ....[92]....
        /*056c*/ 	.word	0xffffffff


	//   ....[93]....
        /*0570*/ 	.word	0xffffffff


	//   ....[94]....
        /*0574*/ 	.word	0xffffffff


	//   ....[95]....
        /*0578*/ 	.word	0xffffffff


	//   ....[96]....
        /*057c*/ 	.word	0xffffffff


	//   ....[97]....
        /*0580*/ 	.word	0xffffffff


	//   ....[98]....
        /*0584*/ 	.word	0xffffffff


	//   ....[99]....
        /*0588*/ 	.word	0xffffffff


	//   ....[100]....
        /*058c*/ 	.word	0xffffffff


	//   ....[101]....
        /*0590*/ 	.word	0xffffffff


	//   ....[102]....
        /*0594*/ 	.word	0xffffffff


	//   ....[103]....
        /*0598*/ 	.word	0xffffffff


	//   ....[104]....
        /*059c*/ 	.word	0xffffffff


	//   ....[105]....
        /*05a0*/ 	.word	0xffffffff


	//   ....[106]....
        /*05a4*/ 	.word	0xffffffff


	//   ....[107]....
        /*05a8*/ 	.word	0xffffffff


	//   ....[108]....
        /*05ac*/ 	.word	0xffffffff


	//   ....[109]....
        /*05b0*/ 	.word	0xffffffff


	//   ....[110]....
        /*05b4*/ 	.word	0xffffffff


	//   ....[111]....
        /*05b8*/ 	.word	0xffffffff


	//   ....[112]....
        /*05bc*/ 	.word	0xffffffff


	//   ....[113]....
        /*05c0*/ 	.word	0xffffffff


	//   ....[114]....
        /*05c4*/ 	.word	0xffffffff


	//   ....[115]....
        /*05c8*/ 	.word	0xffffffff


	//   ....[116]....
        /*05cc*/ 	.word	0xffffffff


	//   ....[117]....
        /*05d0*/ 	.word	0xffffffff


	//   ....[118]....
        /*05d4*/ 	.word	0xffffffff


	//   ....[119]....
        /*05d8*/ 	.word	0xffffffff


	//   ....[120]....
        /*05dc*/ 	.word	0xffffffff


	//   ....[121]....
        /*05e0*/ 	.word	0xffffffff


	//   ....[122]....
        /*05e4*/ 	.word	0xffffffff


	//   ....[123]....
        /*05e8*/ 	.word	0xffffffff


	//   ....[124]....
        /*05ec*/ 	.word	0xffffffff


	//   ....[125]....
        /*05f0*/ 	.word	0xffffffff


	//   ....[126]....
        /*05f4*/ 	.word	0xffffffff


	//   ....[127]....
        /*05f8*/ 	.word	0xffffffff


	//   ....[128]....
        /*05fc*/ 	.word	0xffffffff


	//   ....[129]....
        /*0600*/ 	.word	0xffffffff


	//   ....[130]....
        /*0604*/ 	.word	0xffffffff


	//   ....[131]....
        /*0608*/ 	.word	0xffffffff


	//   ....[132]....
        /*060c*/ 	.word	0xffffffff


	//   ....[133]....
        /*0610*/ 	.word	0xffffffff


	//   ....[134]....
        /*0614*/ 	.word	0xffffffff


	//   ....[135]....
        /*0618*/ 	.word	0xffffffff


	//   ....[136]....
        /*061c*/ 	.word	0xffffffff


	//   ....[137]....
        /*0620*/ 	.word	0xffffffff


	//   ....[138]....
        /*0624*/ 	.word	0xffffffff


	//   ....[139]....
        /*0628*/ 	.word	0xffffffff


	//   ....[140]....
        /*062c*/ 	.word	0xffffffff


	//   ....[141]....
        /*0630*/ 	.word	0xffffffff


	//   ....[142]....
        /*0634*/ 	.word	0xffffffff


	//   ....[143]....
        /*0638*/ 	.word	0xffffffff


	//   ....[144]....
        /*063c*/ 	.word	0xffffffff


	//   ....[145]....
        /*0640*/ 	.word	0xffffffff


	//   ....[146]....
        /*0644*/ 	.word	0xffffffff


	//   ....[147]....
        /*0648*/ 	.word	0xffffffff


	//   ....[148]....
        /*064c*/ 	.word	0xffffffff


	//   ....[149]....
        /*0650*/ 	.word	0xffffffff


	//   ....[150]....
        /*0654*/ 	.word	0xffffffff


	//   ....[151]....
        /*0658*/ 	.word	0xffffffff


	//   ....[152]....
        /*065c*/ 	.word	0xffffffff


	//   ....[153]....
        /*0660*/ 	.word	0xffffffff


	//   ....[154]....
        /*0664*/ 	.word	0xffffffff


	//   ....[155]....
        /*0668*/ 	.word	0xffffffff


	//   ....[156]....
        /*066c*/ 	.word	0xffffffff


	//   ....[157]....
        /*0670*/ 	.word	0xffffffff


	//   ....[158]....
        /*0674*/ 	.word	0xffffffff


	//   ....[159]....
        /*0678*/ 	.word	0xffffffff


	//   ....[160]....
        /*067c*/ 	.word	0xffffffff


	//   ....[161]....
        /*0680*/ 	.word	0xffffffff


	//   ....[162]....
        /*0684*/ 	.word	0xffffffff


	//   ....[163]....
        /*0688*/ 	.word	0xffffffff


	//   ....[164]....
        /*068c*/ 	.word	0xffffffff


	//   ....[165]....
        /*0690*/ 	.word	0xffffffff


	//   ....[166]....
        /*0694*/ 	.word	0xffffffff


	//   ....[167]....
        /*0698*/ 	.word	0xffffffff


	//   ....[168]....
        /*069c*/ 	.word	0xffffffff


	//   ....[169]....
        /*06a0*/ 	.word	0xffffffff


	//   ....[170]....
        /*06a4*/ 	.word	0xffffffff


	//   ....[171]....
        /*06a8*/ 	.word	0xffffffff


	//   ....[172]....
        /*06ac*/ 	.word	0xffffffff


	//   ....[173]....
        /*06b0*/ 	.word	0xffffffff


	//   ....[174]....
        /*06b4*/ 	.word	0xffffffff


	//   ....[175]....
        /*06b8*/ 	.word	0xffffffff


	//   ....[176]....
        /*06bc*/ 	.word	0xffffffff


	//   ....[177]....
        /*06c0*/ 	.word	0xffffffff


	//   ....[178]....
        /*06c4*/ 	.word	0xffffffff


	//   ....[179]....
        /*06c8*/ 	.word	0xffffffff


	//   ....[180]....
        /*06cc*/ 	.word	0xffffffff


	//   ....[181]....
        /*06d0*/ 	.word	0xffffffff


	//   ....[182]....
        /*06d4*/ 	.word	0xffffffff


	//   ....[183]....
        /*06d8*/ 	.word	0xffffffff


	//   ....[184]....
        /*06dc*/ 	.word	0xffffffff


	//   ....[185]....
        /*06e0*/ 	.word	0xffffffff


	//   ....[186]....
        /*06e4*/ 	.word	0xffffffff


	//   ....[187]....
        /*06e8*/ 	.word	0xffffffff


	//   ....[188]....
        /*06ec*/ 	.word	0xffffffff


	//   ....[189]....
        /*06f0*/ 	.word	0xffffffff


	//   ....[190]....
        /*06f4*/ 	.word	0xffffffff


	//   ....[191]....
        /*06f8*/ 	.word	0xffffffff


	//   ....[192]....
        /*06fc*/ 	.word	0xffffffff


	//   ....[193]....
        /*0700*/ 	.word	0xffffffff


	//   ....[194]....
        /*0704*/ 	.word	0xffffffff


	//   ....[195]....
        /*0708*/ 	.word	0xffffffff


	//   ....[196]....
        /*070c*/ 	.word	0xffffffff


	//   ....[197]....
        /*0710*/ 	.word	0xffffffff


	//   ....[198]....
        /*0714*/ 	.word	0xffffffff


	//   ....[199]....
        /*0718*/ 	.word	0xffffffff


	//   ....[200]....
        /*071c*/ 	.word	0xffffffff


	//   ....[201]....
        /*0720*/ 	.word	0xffffffff


	//   ....[202]....
        /*0724*/ 	.word	0xffffffff


	//   ....[203]....
        /*0728*/ 	.word	0xffffffff


	//   ....[204]....
        /*072c*/ 	.word	0xffffffff


	//   ....[205]....
        /*0730*/ 	.word	0xffffffff


	//   ....[206]....
        /*0734*/ 	.word	0xffffffff


	//   ....[207]....
        /*0738*/ 	.word	0xffffffff


	//   ....[208]....
        /*073c*/ 	.word	0xffffffff


	//   ....[209]....
        /*0740*/ 	.word	0xffffffff


	//   ....[210]....
        /*0744*/ 	.word	0xffffffff


	//   ....[211]....
        /*0748*/ 	.word	0xffffffff


	//   ....[212]....
        /*074c*/ 	.word	0xffffffff


	//   ....[213]....
        /*0750*/ 	.word	0xffffffff


	//   ....[214]....
        /*0754*/ 	.word	0xffffffff


	//   ....[215]....
        /*0758*/ 	.word	0xffffffff


	//   ....[216]....
        /*075c*/ 	.word	0xffffffff


	//   ....[217]....
        /*0760*/ 	.word	0xffffffff


	//   ....[218]....
        /*0764*/ 	.word	0xffffffff


	//   ....[219]....
        /*0768*/ 	.word	0xffffffff


	//   ....[220]....
        /*076c*/ 	.word	0xffffffff


	//   ....[221]....
        /*0770*/ 	.word	0xffffffff


	//   ....[222]....
        /*0774*/ 	.word	0xffffffff


	//   ....[223]....
        /*0778*/ 	.word	0xffffffff


	//   ....[224]....
        /*077c*/ 	.word	0xffffffff


	//   ....[225]....
        /*0780*/ 	.word	0xffffffff


	//   ....[226]....
        /*0784*/ 	.word	0xffffffff


	//   ....[227]....
        /*0788*/ 	.word	0xffffffff


	//   ....[228]....
        /*078c*/ 	.word	0xffffffff


	//   ....[229]....
        /*0790*/ 	.word	0xffffffff


	//   ....[230]....
        /*0794*/ 	.word	0xffffffff


	//   ....[231]....
        /*0798*/ 	.word	0xffffffff


	//   ....[232]....
        /*079c*/ 	.word	0xffffffff


	//   ....[233]....
        /*07a0*/ 	.word	0xffffffff


	//   ....[234]....
        /*07a4*/ 	.word	0xffffffff


	//   ....[235]....
        /*07a8*/ 	.word	0xffffffff


	//   ....[236]....
        /*07ac*/ 	.word	0xffffffff


	//   ....[237]....
        /*07b0*/ 	.word	0xffffffff


	//   ....[238]....
        /*07b4*/ 	.word	0xffffffff


	//   ....[239]....
        /*07b8*/ 	.word	0xffffffff


	//   ....[240]....
        /*07bc*/ 	.word	0xffffffff


	//   ....[241]....
        /*07c0*/ 	.word	0xffffffff


	//   ....[242]....
        /*07c4*/ 	.word	0xffffffff


	//   ....[243]....
        /*07c8*/ 	.word	0xffffffff


	//   ....[244]....
        /*07cc*/ 	.word	0xffffffff


	//   ....[245]....
        /*07d0*/ 	.word	0xffffffff


	//   ....[246]....
        /*07d4*/ 	.word	0xffffffff


	//   ....[247]....
        /*07d8*/ 	.word	0xffffffff


	//   ....[248]....
        /*07dc*/ 	.word	0xffffffff


	//   ....[249]....
        /*07e0*/ 	.word	0xffffffff


	//   ....[250]....
        /*07e4*/ 	.word	0xffffffff


	//   ....[251]....
        /*07e8*/ 	.word	0xffffffff


	//   ....[252]....
        /*07ec*/ 	.word	0xffffffff


	//   ....[253]....
        /*07f0*/ 	.word	0xffffffff


	//   ....[254]....
        /*07f4*/ 	.word	0xffffffff


	//   ....[255]....
        /*07f8*/ 	.word	0xffffffff


	//   ....[0]....
        /*07fc*/ 	.word	0xffffffff


	//   ....[1]....
        /*0800*/ 	.word	0xffffffff


	//   ....[2]....
        /*0804*/ 	.word	0xffffffff


	//   ....[3]....
        /*0808*/ 	.word	0xffffffff


	//   ....[4]....
        /*080c*/ 	.word	0xffffffff


	//   ....[5]....
        /*0810*/ 	.word	0xffffffff


	//   ....[6]....
        /*0814*/ 	.word	0xffffffff


	//   ....[7]....
        /*0818*/ 	.word	0xffffffff


	//   ....[8]....
        /*081c*/ 	.word	0xffffffff


	//   ....[9]....
        /*0820*/ 	.word	0xffffffff


	//   ....[10]....
        /*0824*/ 	.word	0xffffffff


	//   ....[11]....
        /*0828*/ 	.word	0xffffffff


	//   ....[12]....
        /*082c*/ 	.word	0xffffffff


	//   ....[13]....
        /*0830*/ 	.word	0xffffffff


	//   ....[14]....
        /*0834*/ 	.word	0xffffffff


	//   ....[15]....
        /*0838*/ 	.word	0xffffffff


	//   ....[16]....
        /*083c*/ 	.word	0xffffffff


	//   ....[17]....
        /*0840*/ 	.word	0xffffffff


	//   ....[18]....
        /*0844*/ 	.word	0xffffffff


	//   ....[19]....
        /*0848*/ 	.word	0xffffffff


	//   ....[20]....
        /*084c*/ 	.word	0xffffffff


	//   ....[21]....
        /*0850*/ 	.word	0xffffffff


	//   ....[22]....
        /*0854*/ 	.word	0xffffffff


	//   ....[23]....
        /*0858*/ 	.word	0xffffffff


	//   ....[24]....
        /*085c*/ 	.word	0xffffffff


	//   ....[25]....
        /*0860*/ 	.word	0xffffffff


	//   ....[26]....
        /*0864*/ 	.word	0xffffffff


	//   ....[27]....
        /*0868*/ 	.word	0xffffffff


	//   ....[28]....
        /*086c*/ 	.word	0xffffffff


	//   ....[29]....
        /*0870*/ 	.word	0xffffffff


	//   ....[30]....
        /*0874*/ 	.word	0xffffffff


	//   ....[31]....
        /*0878*/ 	.word	0xffffffff


	//   ....[32]....
        /*087c*/ 	.word	0xffffffff


	//   ....[33]....
        /*0880*/ 	.word	0xffffffff


	//   ....[34]....
        /*0884*/ 	.word	0xffffffff


	//   ....[35]....
        /*0888*/ 	.word	0xffffffff


	//   ....[36]....
        /*088c*/ 	.word	0xffffffff


	//   ....[37]....
        /*0890*/ 	.word	0xffffffff


	//   ....[38]....
        /*0894*/ 	.word	0xffffffff


	//   ....[39]....
        /*0898*/ 	.word	0xffffffff


	//   ....[40]....
        /*089c*/ 	.word	0xffffffff


	//   ....[41]....
        /*08a0*/ 	.word	0xffffffff


	//   ....[42]....
        /*08a4*/ 	.word	0xffffffff


	//   ....[43]....
        /*08a8*/ 	.word	0xffffffff


	//   ....[44]....
        /*08ac*/ 	.word	0xffffffff


	//   ....[45]....
        /*08b0*/ 	.word	0xffffffff


	//   ....[46]....
        /*08b4*/ 	.word	0xffffffff


	//   ....[47]....
        /*08b8*/ 	.word	0xffffffff


	//   ....[48]....
        /*08bc*/ 	.word	0xffffffff


	//   ....[49]....
        /*08c0*/ 	.word	0xffffffff


	//   ....[50]....
        /*08c4*/ 	.word	0xffffffff


	//   ....[51]....
        /*08c8*/ 	.word	0xffffffff


	//   ....[52]....
        /*08cc*/ 	.word	0xffffffff


	//   ....[53]....
        /*08d0*/ 	.word	0xffffffff


	//   ....[54]....
        /*08d4*/ 	.word	0xffffffff


	//   ....[55]....
        /*08d8*/ 	.word	0xffffffff


	//   ....[56]....
        /*08dc*/ 	.word	0xffffffff


	//   ....[57]....
        /*08e0*/ 	.word	0xffffffff


	//   ....[58]....
        /*08e4*/ 	.word	0xffffffff


	//   ....[59]....
        /*08e8*/ 	.word	0xffffffff


	//   ....[60]....
        /*08ec*/ 	.word	0xffffffff


	//   ....[61]....
        /*08f0*/ 	.word	0xffffffff


	//   ....[62]....
        /*08f4*/ 	.word	0xffffffff


	//   ....[63]....
        /*08f8*/ 	.word	0x0500000f


	//   ....[64]....
        /*08fc*/ 	.word	0x0500000f


	//   ....[65]....
        /*0900*/ 	.word	0x0500000f


	//   ....[66]....
        /*0904*/ 	.word	0x0500000f


	//   ....[67]....
        /*0908*/ 	.word	0x0500000f


	//   ....[68]....
        /*090c*/ 	.word	0x0500000f


	//   ....[69]....
        /*0910*/ 	.word	0x0500000f


	//   ....[70]....
        /*0914*/ 	.word	0x0500000f


	//   ....[71]....
        /*0918*/ 	.word	0x0500000f


	//   ....[72]....
        /*091c*/ 	.word	0x0500000f


	//   ....[73]....
        /*0920*/ 	.word	0x0500000f


	//   ....[74]....
        /*0924*/ 	.word	0x0500000f


	//   ....[75]....
        /*0928*/ 	.word	0x0500000f


	//   ....[76]....
        /*092c*/ 	.word	0x0500000f


	//   ....[77]....
        /*0930*/ 	.word	0x0500000f


	//   ....[78]....
        /*0934*/ 	.word	0x0500000f


	//   ....[79]....
        /*0938*/ 	.word	0x0500000f


	//   ....[80]....
        /*093c*/ 	.word	0x0500000f


	//   ....[81]....
        /*0940*/ 	.word	0x0500000f


	//   ....[82]....
        /*0944*/ 	.word	0x0500000f


	//   ....[83]....
        /*0948*/ 	.word	0x0500000f


	//   ....[84]....
        /*094c*/ 	.word	0x0500000f


	//   ....[85]....
        /*0950*/ 	.word	0x0500000f


	//   ....[86]....
        /*0954*/ 	.word	0x0500000f


	//   ....[87]....
        /*0958*/ 	.word	0x0500000f


	//   ....[88]....
        /*095c*/ 	.word	0x0500000f


	//   ....[89]....
        /*0960*/ 	.word	0x0500000f


	//   ....[90]....
        /*0964*/ 	.word	0x0500000f


	//   ....[91]....
        /*0968*/ 	.word	0x0500000f


	//   ....[92]....
        /*096c*/ 	.word	0x0500000f


	//   ....[93]....
        /*0970*/ 	.word	0x0500000f


	//   ....[94]....
        /*0974*/ 	.word	0x0500000f


	//   ....[95]....
        /*0978*/ 	.word	0x0500000f


	//   ....[96]....
        /*097c*/ 	.word	0x0500000f


	//   ....[97]....
        /*0980*/ 	.word	0x0500000f


	//   ....[98]....
        /*0984*/ 	.word	0x0500000f


	//   ....[99]....
        /*0988*/ 	.word	0x0500000f


	//   ....[100]....
        /*098c*/ 	.word	0x0500000f


	//   ....[101]....
        /*0990*/ 	.word	0x0500000f


	//   ....[102]....
        /*0994*/ 	.word	0x0500000f


	//   ....[103]....
        /*0998*/ 	.word	0x0500000f


	//   ....[104]....
        /*099c*/ 	.word	0x0500000f


	//   ....[105]....
        /*09a0*/ 	.word	0x0500000f


	//   ....[106]....
        /*09a4*/ 	.word	0x0500000f


	//   ....[107]....
        /*09a8*/ 	.word	0x0500000f


	//   ....[108]....
        /*09ac*/ 	.word	0x0500000f


	//   ....[109]....
        /*09b0*/ 	.word	0x0500000f


	//   ....[110]....
        /*09b4*/ 	.word	0x0500000f


	//   ....[111]....
        /*09b8*/ 	.word	0x0500000f


	//   ....[112]....
        /*09bc*/ 	.word	0x0500000f


	//   ....[113]....
        /*09c0*/ 	.word	0x0500000f


	//   ....[114]....
        /*09c4*/ 	.word	0x0500000f


	//   ....[115]....
        /*09c8*/ 	.word	0x0500000f


	//   ....[116]....
        /*09cc*/ 	.word	0x0500000f


	//   ....[117]....
        /*09d0*/ 	.word	0x0500000f


	//   ....[118]....
        /*09d4*/ 	.word	0x0500000f


	//   ....[119]....
        /*09d8*/ 	.word	0x0500000f


	//   ....[120]....
        /*09dc*/ 	.word	0x0500000f


	//   ....[121]....
        /*09e0*/ 	.word	0x0500000f


	//   ....[122]....
        /*09e4*/ 	.word	0x0500000f


	//   ....[123]....
        /*09e8*/ 	.word	0x0500000f


	//   ....[124]....
        /*09ec*/ 	.word	0x0500000f


	//   ....[125]....
        /*09f0*/ 	.word	0x0500000f


	//   ....[126]....
        /*09f4*/ 	.word	0x0500000f


	//   ....[127]....
        /*09f8*/ 	.word	0x0500000f


	//   ....[128]....
        /*09fc*/ 	.word	0x0500000f


	//   ....[129]....
        /*0a00*/ 	.word	0x0500000f


	//   ....[130]....
        /*0a04*/ 	.word	0x0500000f


	//   ....[131]....
        /*0a08*/ 	.word	0x0500000f


	//   ....[132]....
        /*0a0c*/ 	.word	0x0500000f


	//   ....[133]....
        /*0a10*/ 	.word	0x0500000f


	//   ....[134]....
        /*0a14*/ 	.word	0x0500000f


	//   ....[135]....
        /*0a18*/ 	.word	0x0500000f


	//   ....[136]....
        /*0a1c*/ 	.word	0x0500000f


	//   ....[137]....
        /*0a20*/ 	.word	0x0500000f


	//   ....[138]....
        /*0a24*/ 	.word	0x0500000f


	//   ....[139]....
        /*0a28*/ 	.word	0x0500000f


	//   ....[140]....
        /*0a2c*/ 	.word	0x0500000f


	//   ....[141]....
        /*0a30*/ 	.word	0x0500000f


	//   ....[142]....
        /*0a34*/ 	.word	0x0500000f


	//   ....[143]....
        /*0a38*/ 	.word	0x0500000f


	//   ....[144]....
        /*0a3c*/ 	.word	0x0500000f


	//   ....[145]....
        /*0a40*/ 	.word	0x0500000f


	//   ....[146]....
        /*0a44*/ 	.word	0x0500000f


	//   ....[147]....
        /*0a48*/ 	.word	0x0500000f


	//   ....[148]....
        /*0a4c*/ 	.word	0x0500000f


	//   ....[149]....
        /*0a50*/ 	.word	0x0500000f


	//   ....[150]....
        /*0a54*/ 	.word	0x0500000f


	//   ....[151]....
        /*0a58*/ 	.word	0x0500000f


	//   ....[152]....
        /*0a5c*/ 	.word	0x0500000f


	//   ....[153]....
        /*0a60*/ 	.word	0x0500000f


	//   ....[154]....
        /*0a64*/ 	.word	0x0500000f


	//   ....[155]....
        /*0a68*/ 	.word	0x0500000f


	//   ....[156]....
        /*0a6c*/ 	.word	0x0500000f


	//   ....[157]....
        /*0a70*/ 	.word	0x0500000f


	//   ....[158]....
        /*0a74*/ 	.word	0x0500000f


	//   ....[159]....
        /*0a78*/ 	.word	0x0500000f


	//   ....[160]....
        /*0a7c*/ 	.word	0x0500000f


	//   ....[161]....
        /*0a80*/ 	.word	0x0500000f


	//   ....[162]....
        /*0a84*/ 	.word	0x0500000f


	//   ....[163]....
        /*0a88*/ 	.word	0x0500000f


	//   ....[164]....
        /*0a8c*/ 	.word	0x0500000f


	//   ....[165]....
        /*0a90*/ 	.word	0x0500000f


	//   ....[166]....
        /*0a94*/ 	.word	0x0500000f


	//   ....[167]....
        /*0a98*/ 	.word	0x0500000f


	//   ....[168]....
        /*0a9c*/ 	.word	0x0500000f


	//   ....[169]....
        /*0aa0*/ 	.word	0x0500000f


	//   ....[170]....
        /*0aa4*/ 	.word	0x0500000f


	//   ....[171]....
        /*0aa8*/ 	.word	0x0500000f


	//   ....[172]....
        /*0aac*/ 	.word	0x0500000f


	//   ....[173]....
        /*0ab0*/ 	.word	0x0500000f


	//   ....[174]....
        /*0ab4*/ 	.word	0x0500000f


	//   ....[175]....
        /*0ab8*/ 	.word	0x0500000f


	//   ....[176]....
        /*0abc*/ 	.word	0x0500000f


	//   ....[177]....
        /*0ac0*/ 	.word	0x0500000f


	//   ....[178]....
        /*0ac4*/ 	.word	0x0500000f


	//   ....[179]....
        /*0ac8*/ 	.word	0x0500000f


	//   ....[180]....
        /*0acc*/ 	.word	0x0500000f


	//   ....[181]....
        /*0ad0*/ 	.word	0x0500000f


	//   ....[182]....
        /*0ad4*/ 	.word	0x0500000f


	//   ....[183]....
        /*0ad8*/ 	.word	0x0500000f


	//   ....[184]....
        /*0adc*/ 	.word	0x0500000f


	//   ....[185]....
        /*0ae0*/ 	.word	0x0500000f


	//   ....[186]....
        /*0ae4*/ 	.word	0x0500000f


	//   ....[187]....
        /*0ae8*/ 	.word	0x0500000f


	//   ....[188]....
        /*0aec*/ 	.word	0x0500000f


	//   ....[189]....
        /*0af0*/ 	.word	0x0500000f


	//   ....[190]....
        /*0af4*/ 	.word	0x0500000f


	//   ....[191]....
        /*0af8*/ 	.word	0x0500000f


	//   ....[192]....
        /*0afc*/ 	.word	0x0500000f


	//   ....[193]....
        /*0b00*/ 	.word	0x0500000f


	//   ....[194]....
        /*0b04*/ 	.word	0x0500000f


	//   ....[195]....
        /*0b08*/ 	.word	0x0500000f


	//   ....[196]....
        /*0b0c*/ 	.word	0x0500000f


	//   ....[197]....
        /*0b10*/ 	.word	0x0500000f


	//   ....[198]....
        /*0b14*/ 	.word	0x0500000f


	//   ....[199]....
        /*0b18*/ 	.word	0x0500000f


	//   ....[200]....
        /*0b1c*/ 	.word	0x0500000f


	//   ....[201]....
        /*0b20*/ 	.word	0x0500000f


	//   ....[202]....
        /*0b24*/ 	.word	0x0500000f


	//   ....[203]....
        /*0b28*/ 	.word	0x0500000f


	//   ....[204]....
        /*0b2c*/ 	.word	0x0500000f


	//   ....[205]....
        /*0b30*/ 	.word	0x0500000f


	//   ....[206]....
        /*0b34*/ 	.word	0x0500000f


	//   ....[207]....
        /*0b38*/ 	.word	0x0500000f


	//   ....[208]....
        /*0b3c*/ 	.word	0x0500000f


	//   ....[209]....
        /*0b40*/ 	.word	0x0500000f


	//   ....[210]....
        /*0b44*/ 	.word	0x0500000f


	//   ....[211]....
        /*0b48*/ 	.word	0x0500000f


	//   ....[212]....
        /*0b4c*/ 	.word	0x0500000f


	//   ....[213]....
        /*0b50*/ 	.word	0x0500000f


	//   ....[214]....
        /*0b54*/ 	.word	0x0500000f


	//   ....[215]....
        /*0b58*/ 	.word	0x0500000f


	//   ....[216]....
        /*0b5c*/ 	.word	0x0500000f


	//   ....[217]....
        /*0b60*/ 	.word	0x0500000f


	//   ....[218]....
        /*0b64*/ 	.word	0x0500000f


	//   ....[219]....
        /*0b68*/ 	.word	0x0500000f


	//   ....[220]....
        /*0b6c*/ 	.word	0x0500000f


	//   ....[221]....
        /*0b70*/ 	.word	0x0500000f


	//   ....[222]....
        /*0b74*/ 	.word	0x0500000f


	//   ....[223]....
        /*0b78*/ 	.word	0x0500000f


	//   ....[224]....
        /*0b7c*/ 	.word	0x0500000f


	//   ....[225]....
        /*0b80*/ 	.word	0x0500000f


	//   ....[226]....
        /*0b84*/ 	.word	0x0500000f


	//   ....[227]....
        /*0b88*/ 	.word	0x0500000f


	//   ....[228]....
        /*0b8c*/ 	.word	0x0500000f


	//   ....[229]....
        /*0b90*/ 	.word	0x0500000f


	//   ....[230]....
        /*0b94*/ 	.word	0x0500000f


	//   ....[231]....
        /*0b98*/ 	.word	0x0500000f


	//   ....[232]....
        /*0b9c*/ 	.word	0x0500000f


	//   ....[233]....
        /*0ba0*/ 	.word	0x0500000f


	//   ....[234]....
        /*0ba4*/ 	.word	0x0500000f


	//   ....[235]....
        /*0ba8*/ 	.word	0x0500000f


	//   ....[236]....
        /*0bac*/ 	.word	0x0500000f


	//   ....[237]....
        /*0bb0*/ 	.word	0x0500000f


	//   ....[238]....
        /*0bb4*/ 	.word	0x0500000f


	//   ....[239]....
        /*0bb8*/ 	.word	0x0500000f


	//   ....[240]....
        /*0bbc*/ 	.word	0x0500000f


	//   ....[241]....
        /*0bc0*/ 	.word	0x0500000f


	//   ....[242]....
        /*0bc4*/ 	.word	0x0500000f


	//   ....[243]....
        /*0bc8*/ 	.word	0x0500000f


	//   ....[244]....
        /*0bcc*/ 	.word	0x0500000f


	//   ....[245]....
        /*0bd0*/ 	.word	0x0500000f


	//   ....[246]....
        /*0bd4*/ 	.word	0x0500000f


	//   ....[247]....
        /*0bd8*/ 	.word	0x0500000f


	//   ....[248]....
        /*0bdc*/ 	.word	0x0500000f


	//   ....[249]....
        /*0be0*/ 	.word	0x0500000f


	//   ....[250]....
        /*0be4*/ 	.word	0x0500000f


	//   ....[251]....
        /*0be8*/ 	.word	0x0500000f


	//   ....[252]....
        /*0bec*/ 	.word	0x0500000f


	//   ....[253]....
        /*0bf0*/ 	.word	0x0500000f


	//   ....[254]....
        /*0bf4*/ 	.word	0x0500000f


	//   ....[255]....
        /*0bf8*/ 	.word	0x0500000f


	//   ....[0]....
        /*0bfc*/ 	.word	0x0500000f


	//   ....[1]....
        /*0c00*/ 	.word	0x0500000f


	//   ....[2]....
        /*0c04*/ 	.word	0x0500000f


	//   ....[3]....
        /*0c08*/ 	.word	0x0500000f


	//   ....[4]....
        /*0c0c*/ 	.word	0x0500000f


	//   ....[5]....
        /*0c10*/ 	.word	0x0500000f


	//   ....[6]....
        /*0c14*/ 	.word	0x0500000f


	//   ....[7]....
        /*0c18*/ 	.word	0x0500000f


	//   ....[8]....
        /*0c1c*/ 	.word	0x0500000f


	//   ....[9]....
        /*0c20*/ 	.word	0x0500000f


	//   ....[10]....
        /*0c24*/ 	.word	0x0500000f


	//   ....[11]....
        /*0c28*/ 	.word	0x0500000f


	//   ....[12]....
        /*0c2c*/ 	.word	0x0500000f


	//   ....[13]....
        /*0c30*/ 	.word	0x0500000f


	//   ....[14]....
        /*0c34*/ 	.word	0x0500000f


	//   ....[15]....
        /*0c38*/ 	.word	0x0500000f


	//   ....[16]....
        /*0c3c*/ 	.word	0x0500000f


	//   ....[17]....
        /*0c40*/ 	.word	0x0500000f


	//   ....[18]....
        /*0c44*/ 	.word	0x0500000f


	//   ....[19]....
        /*0c48*/ 	.word	0x0500000f


	//   ....[20]....
        /*0c4c*/ 	.word	0x0500000f


	//   ....[21]....
        /*0c50*/ 	.word	0x0500000f


	//   ....[22]....
        /*0c54*/ 	.word	0x0500000f


	//   ....[23]....
        /*0c58*/ 	.word	0x0500000f


	//   ....[24]....
        /*0c5c*/ 	.word	0x0500000f


	//   ....[25]....
        /*0c60*/ 	.word	0x0500000f


	//   ....[26]....
        /*0c64*/ 	.word	0x0500000f


	//   ....[27]....
        /*0c68*/ 	.word	0x0500000f


	//   ....[28]....
        /*0c6c*/ 	.word	0x0500000f


	//   ....[29]....
        /*0c70*/ 	.word	0x0500000f


	//   ....[30]....
        /*0c74*/ 	.word	0x0500000f


	//   ....[31]....
        /*0c78*/ 	.word	0x0500000f


	//   ....[32]....
        /*0c7c*/ 	.word	0x0500000f


	//   ....[33]....
        /*0c80*/ 	.word	0x0500000f


	//   ....[34]....
        /*0c84*/ 	.word	0x0500000f


	//   ....[35]....
        /*0c88*/ 	.word	0x0500000f


	//   ....[36]....
        /*0c8c*/ 	.word	0x0500000f


	//   ....[37]....
        /*0c90*/ 	.word	0x0500000f


	//   ....[38]....
        /*0c94*/ 	.word	0x0500000f


	//   ....[39]....
        /*0c98*/ 	.word	0x0500000f


	//   ....[40]....
        /*0c9c*/ 	.word	0x0500000f


	//   ....[41]....
        /*0ca0*/ 	.word	0x0500000f


	//   ....[42]....
        /*0ca4*/ 	.word	0x0500000f


	//   ....[43]....
        /*0ca8*/ 	.word	0x0500000f


	//   ....[44]....
        /*0cac*/ 	.word	0x0500000f


	//   ....[45]....
        /*0cb0*/ 	.word	0x0500000f


	//   ....[46]....
        /*0cb4*/ 	.word	0x0500000f


	//   ....[47]....
        /*0cb8*/ 	.word	0x0500000f


	//   ....[48]....
        /*0cbc*/ 	.word	0x0500000f


	//   ....[49]....
        /*0cc0*/ 	.word	0x0500000f


	//   ....[50]....
        /*0cc4*/ 	.word	0x0500000f


	//   ....[51]....
        /*0cc8*/ 	.word	0x0500000f


	//   ....[52]....
        /*0ccc*/ 	.word	0x0500000f


	//   ....[53]....
        /*0cd0*/ 	.word	0x0500000f


	//   ....[54]....
        /*0cd4*/ 	.word	0x0500000f


	//   ....[55]....
        /*0cd8*/ 	.word	0x0500000f


	//   ....[56]....
        /*0cdc*/ 	.word	0x0500000f


	//   ....[57]....
        /*0ce0*/ 	.word	0x0500000f


	//   ....[58]....
        /*0ce4*/ 	.word	0x0500000f


	//   ....[59]....
        /*0ce8*/ 	.word	0x0500000f


	//   ....[60]....
        /*0cec*/ 	.word	0x0500000f


	//   ....[61]....
        /*0cf0*/ 	.word	0x0500000f


	//   ....[62]....
        /*0cf4*/ 	.word	0x0500000f


	//   ....[63]....
        /*0cf8*/ 	.word	0x0500000f


	//   ....[64]....
        /*0cfc*/ 	.word	0x0500000f


	//   ....[65]....
        /*0d00*/ 	.word	0x0500000f


	//   ....[66]....
        /*0d04*/ 	.word	0x0500000f


	//   ....[67]....
        /*0d08*/ 	.word	0x0500000f


	//   ....[68]....
        /*0d0c*/ 	.word	0x0500000f


	//----- nvinfo : EIATTR_COOP_GROUP_INSTR_OFFSETS
	.align		4
.L_484:
        /*0d10*/ 	.byte	0x04, 0x28
        /*0d12*/ 	.short	(.L_486 - .L_485)


	//   ....[0]....
.L_485:
        /*0d14*/ 	.word	0x00000070


	//   ....[1]....
        /*0d18*/ 	.word	0x00000140


	//   ....[2]....
        /*0d1c*/ 	.word	0x00000190


	//   ....[3]....
        /*0d20*/ 	.word	0x000003c0


	//   ....[4]....
        /*0d24*/ 	.word	0x00000520


	//   ....[5]....
        /*0d28*/ 	.word	0x00000640


	//   ....[6]....
        /*0d2c*/ 	.word	0x000007a0


	//   ....[7]....
        /*0d30*/ 	.word	0x00003390


	//   ....[8]....
        /*0d34*/ 	.word	0x000033a0


	//   ....[9]....
        /*0d38*/ 	.word	0x000042a0


	//   ....[10]....
        /*0d3c*/ 	.word	0x000042b0


	//   ....[11]....
        /*0d40*/ 	.word	0x000054f0


	//   ....[12]....
        /*0d44*/ 	.word	0x00005500


	//   ....[13]....
        /*0d48*/ 	.word	0x000064a0


	//   ....[14]....
        /*0d4c*/ 	.word	0x000064b0


	//   ....[15]....
        /*0d50*/ 	.word	0x00007690


	//   ....[16]....
        /*0d54*/ 	.word	0x000076a0


	//   ....[17]....
        /*0d58*/ 	.word	0x000077b0


	//   ....[18]....
        /*0d5c*/ 	.word	0x000077c0


	//   ....[19]....
        /*0d60*/ 	.word	0x00007b20


	//   ....[20]....
        /*0d64*/ 	.word	0x00007b40


	//   ....[21]....
        /*0d68*/ 	.word	0x00007c30


	//   ....[22]....
        /*0d6c*/ 	.word	0x00007c50


	//   ....[23]....
        /*0d70*/ 	.word	0x00008c50


	//   ....[24]....
        /*0d74*/ 	.word	0x00009350


	//   ....[25]....
        /*0d78*/ 	.word	0x00009360


	//   ....[26]....
        /*0d7c*/ 	.word	0x00009370


	//   ....[27]....
        /*0d80*/ 	.word	0x00009380


	//   ....[28]....
        /*0d84*/ 	.word	0x00009580


	//   ....[29]....
        /*0d88*/ 	.word	0x00009590


	//   ....[30]....
        /*0d8c*/ 	.word	0x000095a0


	//   ....[31]....
        /*0d90*/ 	.word	0x000095b0


	//   ....[32]....
        /*0d94*/ 	.word	0x00009790


	//   ....[33]....
        /*0d98*/ 	.word	0x000097a0


	//   ....[34]....
        /*0d9c*/ 	.word	0x000097b0


	//   ....[35]....
        /*0da0*/ 	.word	0x000097c0


	//   ....[36]....
        /*0da4*/ 	.word	0x000099c0


	//   ....[37]....
        /*0da8*/ 	.word	0x000099d0


	//   ....[38]....
        /*0dac*/ 	.word	0x000099e0


	//   ....[39]....
        /*0db0*/ 	.word	0x000099f0


	//   ....[40]....
        /*0db4*/ 	.word	0x0000dcc0


	//   ....[41]....
        /*0db8*/ 	.word	0x0000dce0


	//   ....[42]....
        /*0dbc*/ 	.word	0x0000dcf0


	//   ....[43]....
        /*0dc0*/ 	.word	0x0000dd00


	//   ....[44]....
        /*0dc4*/ 	.word	0x0000ddc0


	//   ....[45]....
        /*0dc8*/ 	.word	0x0000dde0


	//   ....[46]....
        /*0dcc*/ 	.word	0x0000ddf0


	//   ....[47]....
        /*0dd0*/ 	.word	0x0000de00


	//   ....[48]....
        /*0dd4*/ 	.word	0x0000dfe0


	//   ....[49]....
        /*0dd8*/ 	.word	0x0000e000


	//   ....[50]....
        /*0ddc*/ 	.word	0x0000e020


	//   ....[51]....
        /*0de0*/ 	.word	0x0000e030


	//   ....[52]....
        /*0de4*/ 	.word	0x0000e0b0


	//   ....[53]....
        /*0de8*/ 	.word	0x0000e0c0


	//   ....[54]....
        /*0dec*/ 	.word	0x0000e0d0


	//   ....[55]....
        /*0df0*/ 	.word	0x0000e0e0


	//   ....[56]....
        /*0df4*/ 	.word	0x00012cf0


	//   ....[57]....
        /*0df8*/ 	.word	0x00012f10


	//   ....[58]....
        /*0dfc*/ 	.word	0x000137f0


	//   ....[59]....
        /*0e00*/ 	.word	0x00013900


	//   ....[60]....
        /*0e04*/ 	.word	0x00013d10


	//   ....[61]....
        /*0e08*/ 	.word	0x00013da0


	//   ....[62]....
        /*0e0c*/ 	.word	0x00014ee0


	//   ....[63]....
        /*0e10*/ 	.word	0x000150b0


	//   ....[64]....
        /*0e14*/ 	.word	0x00015760


	//   ....[65]....
        /*0e18*/ 	.word	0x00015780


	//   ....[66]....
        /*0e1c*/ 	.word	0x00015e80


	//   ....[67]....
        /*0e20*/ 	.word	0x00016050


	//   ....[68]....
        /*0e24*/ 	.word	0x00017760


	//   ....[69]....
        /*0e28*/ 	.word	0x00017780


	//   ....[70]....
        /*0e2c*/ 	.word	0x00017be0


	//   ....[71]....
        /*0e30*/ 	.word	0x00017db0


	//   ....[72]....
        /*0e34*/ 	.word	0x00019180


	//   ....[73]....
        /*0e38*/ 	.word	0x000193a0


	//   ....[74]....
        /*0e3c*/ 	.word	0x00019a40


	//   ....[75]....
        /*0e40*/ 	.word	0x00019ab0


	//   ....[76]....
        /*0e44*/ 	.word	0x0001a0d0


	//   ....[77]....
        /*0e48*/ 	.word	0x0001a2a0


	//   ....[78]....
        /*0e4c*/ 	.word	0x0001b040


	//   ....[79]....
        /*0e50*/ 	.word	0x0001b080


	//   ....[80]....
        /*0e54*/ 	.word	0x0001b280


	//   ....[81]....
        /*0e58*/ 	.word	0x0001b2b0


	//   ....[82]....
        /*0e5c*/ 	.word	0x0001c4b0


	//   ....[83]....
        /*0e60*/ 	.word	0x0001c4e0


	//   ....[84]....
        /*0e64*/ 	.word	0x0001c510


	//   ....[85]....
        /*0e68*/ 	.word	0x0001c540


	//   ....[86]....
        /*0e6c*/ 	.word	0x0001c570


	//   ....[87]....
        /*0e70*/ 	.word	0x0001c5a0


	//   ....[88]....
        /*0e74*/ 	.word	0x0001c5d0


	//   ....[89]....
        /*0e78*/ 	.word	0x0001c600


	//   ....[90]....
        /*0e7c*/ 	.word	0x0001c630


	//   ....[91]....
        /*0e80*/ 	.word	0x0001c690


	//   ....[92]....
        /*0e84*/ 	.word	0x0001c6c0


	//   ....[93]....
        /*0e88*/ 	.word	0x0001c6f0


	//   ....[94]....
        /*0e8c*/ 	.word	0x0001c720


	//   ....[95]....
        /*0e90*/ 	.word	0x0001c750


	//   ....[96]....
        /*0e94*/ 	.word	0x0001c780


	//   ....[97]....
        /*0e98*/ 	.word	0x0001c7b0


	//   ....[98]....
        /*0e9c*/ 	.word	0x0001c7e0


	//   ....[99]....
        /*0ea0*/ 	.word	0x0001c810


	//   ....[100]....
        /*0ea4*/ 	.word	0x0001c840


	//   ....[101]....
        /*0ea8*/ 	.word	0x0001c870


	//   ....[102]....
        /*0eac*/ 	.word	0x0001c8a0


	//   ....[103]....
        /*0eb0*/ 	.word	0x0001c8d0


	//   ....[104]....
        /*0eb4*/ 	.word	0x0001c900


	//   ....[105]....
        /*0eb8*/ 	.word	0x0001c930


	//   ....[106]....
        /*0ebc*/ 	.word	0x0001c960


	//   ....[107]....
        /*0ec0*/ 	.word	0x0001c990


	//   ....[108]....
        /*0ec4*/ 	.word	0x0001c9c0


	//   ....[109]....
        /*0ec8*/ 	.word	0x0001c9f0


	//   ....[110]....
        /*0ecc*/ 	.word	0x0001ca20


	//   ....[111]....
        /*0ed0*/ 	.word	0x0001ca50


	//   ....[112]....
        /*0ed4*/ 	.word	0x0001ca80


	//   ....[113]....
        /*0ed8*/ 	.word	0x0001cab0


	//   ....[114]....
        /*0edc*/ 	.word	0x0001cae0


	//   ....[115]....
        /*0ee0*/ 	.word	0x0001cb40


	//   ....[116]....
        /*0ee4*/ 	.word	0x0001cb70


	//   ....[117]....
        /*0ee8*/ 	.word	0x0001cba0


	//   ....[118]....
        /*0eec*/ 	.word	0x0001cc00


	//   ....[119]....
        /*0ef0*/ 	.word	0x0001cc30


	//   ....[120]....
        /*0ef4*/ 	.word	0x0001cc60


	//   ....[121]....
        /*0ef8*/ 	.word	0x0001cc90


	//   ....[122]....
        /*0efc*/ 	.word	0x0001ccc0


	//   ....[123]....
        /*0f00*/ 	.word	0x0001ccf0


	//   ....[124]....
        /*0f04*/ 	.word	0x0001cd50


	//   ....[125]....
        /*0f08*/ 	.word	0x0001cd80


	//   ....[126]....
        /*0f0c*/ 	.word	0x0001cdb0


	//   ....[127]....
        /*0f10*/ 	.word	0x0001cde0


	//   ....[128]....
        /*0f14*/ 	.word	0x0001ce10


	//   ....[129]....
        /*0f18*/ 	.word	0x0001ce40


	//   ....[130]....
        /*0f1c*/ 	.word	0x0001ce70


	//   ....[131]....
        /*0f20*/ 	.word	0x0001cea0


	//   ....[132]....
        /*0f24*/ 	.word	0x0001ced0


	//   ....[133]....
        /*0f28*/ 	.word	0x0001cf00


	//   ....[134]....
        /*0f2c*/ 	.word	0x0001cf30


	//   ....[135]....
        /*0f30*/ 	.word	0x0001cf60


	//   ....[136]....
        /*0f34*/ 	.word	0x0001cf90


	//   ....[137]....
        /*0f38*/ 	.word	0x0001cfc0


	//   ....[138]....
        /*0f3c*/ 	.word	0x0001cff0


	//   ....[139]....
        /*0f40*/ 	.word	0x0001d020


	//   ....[140]....
        /*0f44*/ 	.word	0x0001d050


	//   ....[141]....
        /*0f48*/ 	.word	0x0001d080


	//   ....[142]....
        /*0f4c*/ 	.word	0x0001d0b0


	//   ....[143]....
        /*0f50*/ 	.word	0x0001d0e0


	//   ....[144]....
        /*0f54*/ 	.word	0x0001d110


	//   ....[145]....
        /*0f58*/ 	.word	0x0001d140


	//   ....[146]....
        /*0f5c*/ 	.word	0x0001d170


	//   ....[147]....
        /*0f60*/ 	.word	0x0001d1a0


	//   ....[148]....
        /*0f64*/ 	.word	0x0001d1d0


	//   ....[149]....
        /*0f68*/ 	.word	0x0001d200


	//   ....[150]....
        /*0f6c*/ 	.word	0x0001d230


	//   ....[151]....
        /*0f70*/ 	.word	0x0001d260


	//   ....[152]....
        /*0f74*/ 	.word	0x0001d290


	//   ....[153]....
        /*0f78*/ 	.word	0x0001d2c0


	//   ....[154]....
        /*0f7c*/ 	.word	0x0001d2f0


	//   ....[155]....
        /*0f80*/ 	.word	0x0001d320


	//   ....[156]....
        /*0f84*/ 	.word	0x0001d350


	//   ....[157]....
        /*0f88*/ 	.word	0x0001d380


	//   ....[158]....
        /*0f8c*/ 	.word	0x0001d3b0


	//   ....[159]....
        /*0f90*/ 	.word	0x0001d3e0


	//   ....[160]....
        /*0f94*/ 	.word	0x0001d410


	//   ....[161]....
        /*0f98*/ 	.word	0x0001d440


	//   ....[162]....
        /*0f9c*/ 	.word	0x0001d470


	//   ....[163]....
        /*0fa0*/ 	.word	0x0001d4a0


	//   ....[164]....
        /*0fa4*/ 	.word	0x0001d4d0


	//   ....[165]....
        /*0fa8*/ 	.word	0x0001d500


	//   ....[166]....
        /*0fac*/ 	.word	0x0001d530


	//   ....[167]....
        /*0fb0*/ 	.word	0x0001d560


	//   ....[168]....
        /*0fb4*/ 	.word	0x0001d590


	//   ....[169]....
        /*0fb8*/ 	.word	0x0001d5c0


	//   ....[170]....
        /*0fbc*/ 	.word	0x0001d5f0


	//   ....[171]....
        /*0fc0*/ 	.word	0x0001d610


	//   ....[172]....
        /*0fc4*/ 	.word	0x0001d640


	//   ....[173]....
        /*0fc8*/ 	.word	0x0001d650


	//   ....[174]....
        /*0fcc*/ 	.word	0x0001d680


	//   ....[175]....
        /*0fd0*/ 	.word	0x0001d690


	//   ....[176]....
        /*0fd4*/ 	.word	0x0001d6c0


	//   ....[177]....
        /*0fd8*/ 	.word	0x0001d6d0


	//   ....[178]....
        /*0fdc*/ 	.word	0x0001d700


	//   ....[179]....
        /*0fe0*/ 	.word	0x0001d710


	//   ....[180]....
        /*0fe4*/ 	.word	0x0001d740


	//   ....[181]....
        /*0fe8*/ 	.word	0x0001d750


	//   ....[182]....
        /*0fec*/ 	.word	0x0001d780


	//   ....[183]....
        /*0ff0*/ 	.word	0x0001d790


	//   ....[184]....
        /*0ff4*/ 	.word	0x0001d7c0


	//   ....[185]....
        /*0ff8*/ 	.word	0x0001d7d0


	//   ....[186]....
        /*0ffc*/ 	.word	0x0001d800


	//   ....[187]....
        /*1000*/ 	.word	0x0001d810


	//   ....[188]....
        /*1004*/ 	.word	0x0001d820


	//   ....[189]....
        /*1008*/ 	.word	0x0001d830


	//   ....[190]....
        /*100c*/ 	.word	0x0001d860


	//   ....[191]....
        /*1010*/ 	.word	0x0001d870


	//   ....[192]....
        /*1014*/ 	.word	0x0001d8a0


	//   ....[193]....
        /*1018*/ 	.word	0x0001d8b0


	//   ....[194]....
        /*101c*/ 	.word	0x0001d8e0


	//   ....[195]....
        /*1020*/ 	.word	0x0001d8f0


	//   ....[196]....
        /*1024*/ 	.word	0x0001d920


	//   ....[197]....
        /*1028*/ 	.word	0x0001d950


	//   ....[198]....
        /*102c*/ 	.word	0x0001d960


	//   ....[199]....
        /*1030*/ 	.word	0x0001d990


	//   ....[200]....
        /*1034*/ 	.word	0x0001d9a0


	//   ....[201]....
        /*1038*/ 	.word	0x0001d9d0


	//   ....[202]....
        /*103c*/ 	.word	0x0001da00


	//   ....[203]....
        /*1040*/ 	.word	0x0001da10


	//   ....[204]....
        /*1044*/ 	.word	0x0001da20


	//   ....[205]....
        /*1048*/ 	.word	0x0001da50


	//   ....[206]....
        /*104c*/ 	.word	0x0001dad0


	//   ....[207]....
        /*1050*/ 	.word	0x0001db30


	//   ....[208]....
        /*1054*/ 	.word	0x0001db60


	//   ....[209]....
        /*1058*/ 	.word	0x0001db90


	//   ....[210]....
        /*105c*/ 	.word	0x0001e880


	//   ....[211]....
        /*1060*/ 	.word	0x0001e8a0


	//   ....[212]....
        /*1064*/ 	.word	0x0001e8c0


	//   ....[213]....
        /*1068*/ 	.word	0x0001e8d0


	//   ....[214]....
        /*106c*/ 	.word	0x0001f2f0


	//   ....[215]....
        /*1070*/ 	.word	0x0001f300


	//   ....[216]....
        /*1074*/ 	.word	0x0001f480


	//   ....[217]....
        /*1078*/ 	.word	0x0001f490


	//   ....[218]....
        /*107c*/ 	.word	0x0001f620


	//   ....[219]....
        /*1080*/ 	.word	0x0001f630


	//   ....[220]....
        /*1084*/ 	.word	0x0001f7c0


	//   ....[221]....
        /*1088*/ 	.word	0x0001f7d0


	//   ....[222]....
        /*108c*/ 	.word	0x0001fc00


	//   ....[223]....
        /*1090*/ 	.word	0x0001fc10


	//   ....[224]....
        /*1094*/ 	.word	0x00020d90


	//   ....[225]....
        /*1098*/ 	.word	0x00020da0


	//   ....[226]....
        /*109c*/ 	.word	0x00022500


	//   ....[227]....
        /*10a0*/ 	.word	0x00022510


	//   ....[228]....
        /*10a4*/ 	.word	0x000226a0


	//   ....[229]....
        /*10a8*/ 	.word	0x000226b0


	//   ....[230]....
        /*10ac*/ 	.word	0x00022840


	//   ....[231]....
        /*10b0*/ 	.word	0x00022850


	//   ....[232]....
        /*10b4*/ 	.word	0x000229e0


	//   ....[233]....
        /*10b8*/ 	.word	0x000229f0


	//   ....[234]....
        /*10bc*/ 	.word	0x00022bd0


	//   ....[235]....
        /*10c0*/ 	.word	0x00022db0


	//   ....[236]....
        /*10c4*/ 	.word	0x00022de0


	//   ....[237]....
        /*10c8*/ 	.word	0x00022e10


	//   ....[238]....
        /*10cc*/ 	.word	0x00022e40


	//   ....[239]....
        /*10d0*/ 	.word	0x00022e70


	//   ....[240]....
        /*10d4*/ 	.word	0x00022ea0


	//   ....[241]....
        /*10d8*/ 	.word	0x00023020


	//   ....[242]....
        /*10dc*/ 	.word	0x00023050


	//   ....[243]....
        /*10e0*/ 	.word	0x00023080


	//   ....[244]....
        /*10e4*/ 	.word	0x000230b0


	//   ....[245]....
        /*10e8*/ 	.word	0x000230e0


	//   ....[246]....
        /*10ec*/ 	.word	0x00023110


	//   ....[247]....
        /*10f0*/ 	.word	0x000231a0


	//   ....[248]....
        /*10f4*/ 	.word	0x000231d0


	//   ....[249]....
        /*10f8*/ 	.word	0x000231e0


	//   ....[250]....
        /*10fc*/ 	.word	0x00023220


	//   ....[251]....
        /*1100*/ 	.word	0x00024b60


	//   ....[252]....
        /*1104*/ 	.word	0x00026e00


	//   ....[253]....
        /*1108*/ 	.word	0x00026e30


	//   ....[254]....
        /*110c*/ 	.word	0x00026eb0


	//   ....[255]....
        /*1110*/ 	.word	0x00026ef0


	//   ....[0]....
        /*1114*/ 	.word	0x00026f30


	//   ....[1]....
        /*1118*/ 	.word	0x00026f40


	//   ....[2]....
        /*111c*/ 	.word	0x00026f80


	//   ....[3]....
        /*1120*/ 	.word	0x00026f90


	//   ....[4]....
        /*1124*/ 	.word	0x00027320


	//   ....[5]....
        /*1128*/ 	.word	0x00027340


	//   ....[6]....
        /*112c*/ 	.word	0x000273d0


	//   ....[7]....
        /*1130*/ 	.word	0x000273e0


	//   ....[8]....
        /*1134*/ 	.word	0x00027460


	//   ....[9]....
        /*1138*/ 	.word	0x00027470


	//   ....[10]....
        /*113c*/ 	.word	0x00027480


	//   ....[11]....
        /*1140*/ 	.word	0x00027490


	//   ....[12]....
        /*1144*/ 	.word	0x00027c20


	//   ....[13]....
        /*1148*/ 	.word	0x00027c50


	//   ....[14]....
        /*114c*/ 	.word	0x00027c70


	//   ....[15]....
        /*1150*/ 	.word	0x00027d00


	//   ....[16]....
        /*1154*/ 	.word	0x00027d20


	//   ....[17]....
        /*1158*/ 	.word	0x00027db0


	//   ....[18]....
        /*115c*/ 	.word	0x00027dd0


	//   ....[19]....
        /*1160*/ 	.word	0x00027e60


	//   ....[20]....
        /*1164*/ 	.word	0x00027e80


	//   ....[21]....
        /*1168*/ 	.word	0x00027f10


	//   ....[22]....
        /*116c*/ 	.word	0x00027f30


	//   ....[23]....
        /*1170*/ 	.word	0x00027fc0


	//   ....[24]....
        /*1174*/ 	.word	0x00027fe0


	//   ....[25]....
        /*1178*/ 	.word	0x00028070


	//   ....[26]....
        /*117c*/ 	.word	0x00028090


	//   ....[27]....
        /*1180*/ 	.word	0x000280a0


	//   ....[28]....
        /*1184*/ 	.word	0x00028810


	//   ....[29]....
        /*1188*/ 	.word	0x00028830


	//   ....[30]....
        /*118c*/ 	.word	0x00028890


	//   ....[31]....
        /*1190*/ 	.word	0x000288a0


	//   ....[32]....
        /*1194*/ 	.word	0x000288f0


	//   ....[33]....
        /*1198*/ 	.word	0x00028900


	//   ....[34]....
        /*119c*/ 	.word	0x00028910


	//   ....[35]....
        /*11a0*/ 	.word	0x00028960


	//   ....[36]....
        /*11a4*/ 	.word	0x00028c70


	//   ....[37]....
        /*11a8*/ 	.word	0x00028c80


	//   ....[38]....
        /*11ac*/ 	.word	0x00028ce0


	//   ....[39]....
        /*11b0*/ 	.word	0x00028cf0


	//   ....[40]....
        /*11b4*/ 	.word	0x00028d40


	//   ....[41]....
        /*11b8*/ 	.word	0x00028d50


	//   ....[42]....
        /*11bc*/ 	.word	0x00028d60


	//   ....[43]....
        /*11c0*/ 	.word	0x00028db0


	//   ....[44]....
        /*11c4*/ 	.word	0x0002a070


	//   ....[45]....
        /*11c8*/ 	.word	0x0002a0a0


	//   ....[46]....
        /*11cc*/ 	.word	0x0002a100


	//   ....[47]....
        /*11d0*/ 	.word	0x0002a130


	//   ....[48]....
        /*11d4*/ 	.word	0x0002a160


	//   ....[49]....
        /*11d8*/ 	.word	0x0002a190


	//   ....[50]....
        /*11dc*/ 	.word	0x0002a1c0


	//   ....[51]....
        /*11e0*/ 	.word	0x0002a1f0


	//   ....[52]....
        /*11e4*/ 	.word	0x0002a390


	//   ....[53]....
        /*11e8*/ 	.word	0x0002a3c0


	//   ....[54]....
        /*11ec*/ 	.word	0x0002a3f0


	//   ....[55]....
        /*11f0*/ 	.word	0x0002a420


	//   ....[56]....
        /*11f4*/ 	.word	0x0002a450


	//   ....[57]....
        /*11f8*/ 	.word	0x0002a480


	//   ....[58]....
        /*11fc*/ 	.word	0x0002a540


	//   ....[59]....
        /*1200*/ 	.word	0x0002a560


	//   ....[60]....
        /*1204*/ 	.word	0x0002a580


	//   ....[61]....
        /*1208*/ 	.word	0x0002a5e0


	//   ....[62]....
        /*120c*/ 	.word	0x0002b000


	//   ....[63]....
        /*1210*/ 	.word	0x0002b3c0


	//   ....[64]....
        /*1214*/ 	.word	0x0002b450


	//   ....[65]....
        /*1218*/ 	.word	0x0002b4e0


	//   ....[66]....
        /*121c*/ 	.word	0x0002b570


	//   ....[67]....
        /*1220*/ 	.word	0x0002b650


	//   ....[68]....
        /*1224*/ 	.word	0x0002b6e0


	//   ....[69]....
        /*1228*/ 	.word	0x0002b780


	//   ....[70]....
        /*122c*/ 	.word	0x0002b810


	//   ....[71]....
        /*1230*/ 	.word	0x0002b8f0


	//   ....[72]....
        /*1234*/ 	.word	0x0002b980


	//   ....[73]....
        /*1238*/ 	.word	0x0002ba10


	//   ....[74]....
        /*123c*/ 	.word	0x0002baa0


	//   ....[75]....
        /*1240*/ 	.word	0x0002bb70


	//   ....[76]....
        /*1244*/ 	.word	0x0002bc10


	//   ....[77]....
        /*1248*/ 	.word	0x0002bca0


	//   ....[78]....
        /*124c*/ 	.word	0x0002bcf0


	//   ....[79]....
        /*1250*/ 	.word	0x0002bd40


	//   ....[80]....
        /*1254*/ 	.word	0x0002bdd0


	//   ....[81]....
        /*1258*/ 	.word	0x0002be60


	//   ....[82]....
        /*125c*/ 	.word	0x0002beb0


	//   ....[83]....
        /*1260*/ 	.word	0x0002bf00


	//   ....[84]....
        /*1264*/ 	.word	0x0002bf90


	//   ....[85]....
        /*1268*/ 	.word	0x0002c020


	//   ....[86]....
        /*126c*/ 	.word	0x0002c070


	//   ....[87]....
        /*1270*/ 	.word	0x0002c0c0


	//   ....[88]....
        /*1274*/ 	.word	0x0002c150


	//   ....[89]....
        /*1278*/ 	.word	0x0002c1e0


	//   ....[90]....
        /*127c*/ 	.word	0x0002c230


	//   ....[91]....
        /*1280*/ 	.word	0x0002c280


	//   ....[92]....
        /*1284*/ 	.word	0x0002c380


	//   ....[93]....
        /*1288*/ 	.word	0x0002c430


	//   ....[94]....
        /*128c*/ 	.word	0x0002c490


	//   ....[95]....
        /*1290*/ 	.word	0x0002c510


	//   ....[96]....
        /*1294*/ 	.word	0x0002c590


	//   ....[97]....
        /*1298*/ 	.word	0x0002c5e0


	//   ....[98]....
        /*129c*/ 	.word	0x0002c630


	//   ....[99]....
        /*12a0*/ 	.word	0x0002c680


	//   ....[100]....
        /*12a4*/ 	.word	0x0002c7e0


	//   ....[101]....
        /*12a8*/ 	.word	0x0002c880


	//   ....[102]....
        /*12ac*/ 	.word	0x0002c8e0


	//   ....[103]....
        /*12b0*/ 	.word	0x0002c950


	//   ....[104]....
        /*12b4*/ 	.word	0x0002c9f0


	//   ....[105]....
        /*12b8*/ 	.word	0x0002ca40


	//   ....[106]....
        /*12bc*/ 	.word	0x0002ca90


	//   ....[107]....
        /*12c0*/ 	.word	0x0002cae0


	//   ....[108]....
        /*12c4*/ 	.word	0x0002cf40


	//   ....[109]....
        /*12c8*/ 	.word	0x0002d060


	//   ....[110]....
        /*12cc*/ 	.word	0x0002d190


	//   ....[111]....
        /*12d0*/ 	.word	0x0002d2b0


	//   ....[112]....
        /*12d4*/ 	.word	0x0002d3d0


	//   ....[113]....
        /*12d8*/ 	.word	0x0002d4f0


	//   ....[114]....
        /*12dc*/ 	.word	0x0002d620


	//   ....[115]....
        /*12e0*/ 	.word	0x0002d740


	//   ....[116]....
        /*12e4*/ 	.word	0x0002d870


	//   ....[117]....
        /*12e8*/ 	.word	0x0002d990


	//   ....[118]....
        /*12ec*/ 	.word	0x0002da40


	//   ....[119]....
        /*12f0*/ 	.word	0x0002da90


	//   ....[120]....
        /*12f4*/ 	.word	0x0002daf0


	//   ....[121]....
        /*12f8*/ 	.word	0x0002db40


	//   ....[122]....
        /*12fc*/ 	.word	0x0002dba0


	//   ....[123]....
        /*1300*/ 	.word	0x0002dbf0


	//   ....[124]....
        /*1304*/ 	.word	0x0002dc70


	//   ....[125]....
        /*1308*/ 	.word	0x0002dce0


	//   ....[126]....
        /*130c*/ 	.word	0x0002dd40


	//   ....[127]....
        /*1310*/ 	.word	0x0002dd90


	//   ....[128]....
        /*1314*/ 	.word	0x0002de10


	//   ....[129]....
        /*1318*/ 	.word	0x0002de80


	//   ....[130]....
        /*131c*/ 	.word	0x0002dee0


	//   ....[131]....
        /*1320*/ 	.word	0x0002df30


	//   ....[132]....
        /*1324*/ 	.word	0x0002dfb0


	//   ....[133]....
        /*1328*/ 	.word	0x0002e020


	//   ....[134]....
        /*132c*/ 	.word	0x0002e080


	//   ....[135]....
        /*1330*/ 	.word	0x0002e0d0


	//   ....[136]....
        /*1334*/ 	.word	0x0002e150


	//   ....[137]....
        /*1338*/ 	.word	0x0002e1c0


	//   ....[138]....
        /*133c*/ 	.word	0x0002e220


	//   ....[139]....
        /*1340*/ 	.word	0x0002e270


	//   ....[140]....
        /*1344*/ 	.word	0x0002e2f0


	//   ....[141]....
        /*1348*/ 	.word	0x0002e360


	//   ....[142]....
        /*134c*/ 	.word	0x0002e3c0


	//   ....[143]....
        /*1350*/ 	.word	0x0002e410


	//   ....[144]....
        /*1354*/ 	.word	0x0002e490


	//   ....[145]....
        /*1358*/ 	.word	0x0002e500


	//   ....[146]....
        /*135c*/ 	.word	0x0002e560


	//   ....[147]....
        /*1360*/ 	.word	0x0002e5b0


	//   ....[148]....
        /*1364*/ 	.word	0x0002e620


	//   ....[149]....
        /*1368*/ 	.word	0x0002e680


	//   ....[150]....
        /*136c*/ 	.word	0x0002e6e0


	//   ....[151]....
        /*1370*/ 	.word	0x0002e730


	//   ....[152]....
        /*1374*/ 	.word	0x0002e7a0


	//   ....[153]....
        /*1378*/ 	.word	0x0002e7f0


	//   ....[154]....
        /*137c*/ 	.word	0x0002e850


	//   ....[155]....
        /*1380*/ 	.word	0x0002e8a0


	//   ....[156]....
        /*1384*/ 	.word	0x0002e920


	//   ....[157]....
        /*1388*/ 	.word	0x0002e990


	//   ....[158]....
        /*138c*/ 	.word	0x0002e9f0


	//   ....[159]....
        /*1390*/ 	.word	0x0002ea40


	//   ....[160]....
        /*1394*/ 	.word	0x0002eaa0


	//   ....[161]....
        /*1398*/ 	.word	0x0002eaf0


	//   ....[162]....
        /*139c*/ 	.word	0x0002eb50


	//   ....[163]....
        /*13a0*/ 	.word	0x0002eba0


	//   ....[164]....
        /*13a4*/ 	.word	0x0002ec00


	//   ....[165]....
        /*13a8*/ 	.word	0x0002ec50


	//   ....[166]....
        /*13ac*/ 	.word	0x0002ecb0


	//   ....[167]....
        /*13b0*/ 	.word	0x0002ed00


	//   ....[168]....
        /*13b4*/ 	.word	0x0002ed60


	//   ....[169]....
        /*13b8*/ 	.word	0x0002edb0


	//   ....[170]....
        /*13bc*/ 	.word	0x0002ee10


	//   ....[171]....
        /*13c0*/ 	.word	0x0002ee60


	//   ....[172]....
        /*13c4*/ 	.word	0x0002eec0


	//   ....[173]....
        /*13c8*/ 	.word	0x0002ef10


	//   ....[174]....
        /*13cc*/ 	.word	0x0002ef70


	//   ....[175]....
        /*13d0*/ 	.word	0x0002efc0


	//   ....[176]....
        /*13d4*/ 	.word	0x0002f040


	//   ....[177]....
        /*13d8*/ 	.word	0x0002f0b0


	//   ....[178]....
        /*13dc*/ 	.word	0x0002f110


	//   ....[179]....
        /*13e0*/ 	.word	0x0002f160


	//   ....[180]....
        /*13e4*/ 	.word	0x0002f1e0


	//   ....[181]....
        /*13e8*/ 	.word	0x0002f250


	//   ....[182]....
        /*13ec*/ 	.word	0x0002f2b0


	//   ....[183]....
        /*13f0*/ 	.word	0x0002f300


	//   ....[184]....
        /*13f4*/ 	.word	0x0002f380


	//   ....[185]....
        /*13f8*/ 	.word	0x0002f3f0


	//   ....[186]....
        /*13fc*/ 	.word	0x0002f450


	//   ....[187]....
        /*1400*/ 	.word	0x0002f4a0


	//   ....[188]....
        /*1404*/ 	.word	0x0002f520


	//   ....[189]....
        /*1408*/ 	.word	0x0002f590


	//   ....[190]....
        /*140c*/ 	.word	0x0002f5f0


	//   ....[191]....
        /*1410*/ 	.word	0x0002f640


	//   ....[192]....
        /*1414*/ 	.word	0x0002f6c0


	//   ....[193]....
        /*1418*/ 	.word	0x0002f710


	//   ....[194]....
        /*141c*/ 	.word	0x0002f770


	//   ....[195]....
        /*1420*/ 	.word	0x0002f7c0


	//   ....[196]....
        /*1424*/ 	.word	0x0002f820


	//   ....[197]....
        /*1428*/ 	.word	0x0002f870


	//   ....[198]....
        /*142c*/ 	.word	0x0002f8d0


	//   ....[199]....
        /*1430*/ 	.word	0x0002f920


	//   ....[200]....
        /*1434*/ 	.word	0x0002f980


	//   ....[201]....
        /*1438*/ 	.word	0x0002f9d0


	//   ....[202]....
        /*143c*/ 	.word	0x0002fa30


	//   ....[203]....
        /*1440*/ 	.word	0x0002fa80


	//   ....[204]....
        /*1444*/ 	.word	0x0002fae0


	//   ....[205]....
        /*1448*/ 	.word	0x0002fb50


	//   ....[206]....
        /*144c*/ 	.word	0x0002fbb0


	//   ....[207]....
        /*1450*/ 	.word	0x0002fc00


	//   ....[208]....
        /*1454*/ 	.word	0x0002fc80


	//   ....[209]....
        /*1458*/ 	.word	0x0002fcf0


	//   ....[210]....
        /*145c*/ 	.word	0x0002fd50


	//   ....[211]....
        /*1460*/ 	.word	0x0002fda0


	//   ....[212]....
        /*1464*/ 	.word	0x0002fe20


	//   ....[213]....
        /*1468*/ 	.word	0x0002fe90


	//   ....[214]....
        /*146c*/ 	.word	0x0002fef0


	//   ....[215]....
        /*1470*/ 	.word	0x0002ff40


	//   ....[216]....
        /*1474*/ 	.word	0x0002ffc0


	//   ....[217]....
        /*1478*/ 	.word	0x00030030


	//   ....[218]....
        /*147c*/ 	.word	0x00030090


	//   ....[219]....
        /*1480*/ 	.word	0x000300e0


	//   ....[220]....
        /*1484*/ 	.word	0x00030140


	//   ....[221]....
        /*1488*/ 	.word	0x000301b0


	//   ....[222]....
        /*148c*/ 	.word	0x00030210


	//   ....[223]....
        /*1490*/ 	.word	0x00030260


	//   ....[224]....
        /*1494*/ 	.word	0x000302e0


	//   ....[225]....
        /*1498*/ 	.word	0x00030350


	//   ....[226]....
        /*149c*/ 	.word	0x000303b0


	//   ....[227]....
        /*14a0*/ 	.word	0x00030400


	//   ....[228]....
        /*14a4*/ 	.word	0x00030480


	//   ....[229]....
        /*14a8*/ 	.word	0x000304f0


	//   ....[230]....
        /*14ac*/ 	.word	0x00030550


	//   ....[231]....
        /*14b0*/ 	.word	0x000305a0


	//   ....[232]....
        /*14b4*/ 	.word	0x00030620


	//   ....[233]....
        /*14b8*/ 	.word	0x000306d0


	//   ....[234]....
        /*14bc*/ 	.word	0x00030740


	//   ....[235]....
        /*14c0*/ 	.word	0x000307f0


	//   ....[236]....
        /*14c4*/ 	.word	0x00030b90


	//   ....[237]....
        /*14c8*/ 	.word	0x00030be0


	//   ....[238]....
        /*14cc*/ 	.word	0x00030c70


	//   ....[239]....
        /*14d0*/ 	.word	0x00030d00


	//   ....[240]....
        /*14d4*/ 	.word	0x00030d90


	//   ....[241]....
        /*14d8*/ 	.word	0x00030e20


	//   ....[242]....
        /*14dc*/ 	.word	0x00030eb0


	//   ....[243]....
        /*14e0*/ 	.word	0x00030f40


	//   ....[244]....
        /*14e4*/ 	.word	0x00030fc0


	//   ....[245]....
        /*14e8*/ 	.word	0x00031010


	//   ....[246]....
        /*14ec*/ 	.word	0x000310b0


	//   ....[247]....
        /*14f0*/ 	.word	0x00031140


	//   ....[248]....
        /*14f4*/ 	.word	0x000311d0


	//   ....[249]....
        /*14f8*/ 	.word	0x00031220


	//   ....[250]....
        /*14fc*/ 	.word	0x000312b0


	//   ....[251]....
        /*1500*/ 	.word	0x00031340


	//   ....[252]....
        /*1504*/ 	.word	0x000313d0


	//   ....[253]....
        /*1508*/ 	.word	0x00031460


	//   ....[254]....
        /*150c*/ 	.word	0x000314f0


	//   ....[255]....
        /*1510*/ 	.word	0x00031580


	//   ....[0]....
        /*1514*/ 	.word	0x00031640


	//   ....[1]....
        /*1518*/ 	.word	0x00031920


	//   ....[2]....
        /*151c*/ 	.word	0x00031a10


	//   ....[3]....
        /*1520*/ 	.word	0x00031ac0


	//   ....[4]....
        /*1524*/ 	.word	0x00031bc0


	//   ....[5]....
        /*1528*/ 	.word	0x00031c70


	//   ....[6]....
        /*152c*/ 	.word	0x00031cd0


	//   ....[7]....
        /*1530*/ 	.word	0x00031da0


	//   ....[8]....
        /*1534*/ 	.word	0x00031e40


	//   ....[9]....
        /*1538*/ 	.word	0x00031f10


	//   ....[10]....
        /*153c*/ 	.word	0x00032050


	//   ....[11]....
        /*1540*/ 	.word	0x000320e0


	//   ....[12]....
        /*1544*/ 	.word	0x000321e0


	//   ....[13]....
        /*1548*/ 	.word	0x00032280


	//   ....[14]....
        /*154c*/ 	.word	0x000322e0


	//   ....[15]....
        /*1550*/ 	.word	0x000323d0


	//   ....[16]....
        /*1554*/ 	.word	0x00032430


	//   ....[17]....
        /*1558*/ 	.word	0x000324d0


	//   ....[18]....
        /*155c*/ 	.word	0x000325d0


	//   ....[19]....
        /*1560*/ 	.word	0x00032640


	//   ....[20]....
        /*1564*/ 	.word	0x000326a0


	//   ....[21]....
        /*1568*/ 	.word	0x000327a0


	//   ....[22]....
        /*156c*/ 	.word	0x00032800


	//   ....[23]....
        /*1570*/ 	.word	0x00032910


	//   ....[24]....
        /*1574*/ 	.word	0x00032970


	//   ....[25]....
        /*1578*/ 	.word	0x00032a80


	//   ....[26]....
        /*157c*/ 	.word	0x00032ae0


	//   ....[27]....
        /*1580*/ 	.word	0x00032bf0


	//   ....[28]....
        /*1584*/ 	.word	0x00032c50


	//   ....[29]....
        /*1588*/ 	.word	0x00032d60


	//   ....[30]....
        /*158c*/ 	.word	0x00032dc0


	//   ....[31]....
        /*1590*/ 	.word	0x00032ed0


	//   ....[32]....
        /*1594*/ 	.word	0x00032f30


	//   ....[33]....
        /*1598*/ 	.word	0x00033020


	//   ....[34]....
        /*159c*/ 	.word	0x00033150


	//   ....[35]....
        /*15a0*/ 	.word	0x000331f0


	//   ....[36]....
        /*15a4*/ 	.word	0x00033250


	//   ....[37]....
        /*15a8*/ 	.word	0x00033310


	//   ....[38]....
        /*15ac*/ 	.word	0x00033370


	//   ....[39]....
        /*15b0*/ 	.word	0x00033430


	//   ....[40]....
        /*15b4*/ 	.word	0x00033490


	//   ....[41]....
        /*15b8*/ 	.word	0x00033550


	//   ....[42]....
        /*15bc*/ 	.word	0x00033640


	//   ....[43]....
        /*15c0*/ 	.word	0x000336d0


	//   ....[44]....
        /*15c4*/ 	.word	0x00033730


	//   ....[45]....
        /*15c8*/ 	.word	0x000337f0


	//   ....[46]....
        /*15cc*/ 	.word	0x00033850


	//   ....[47]....
        /*15d0*/ 	.word	0x00033910


	//   ....[48]....
        /*15d4*/ 	.word	0x00033970


	//   ....[49]....
        /*15d8*/ 	.word	0x00033a30


	//   ....[50]....
        /*15dc*/ 	.word	0x00033c10


	//   ....[51]....
        /*15e0*/ 	.word	0x00033cb0


	//   ....[52]....
        /*15e4*/ 	.word	0x00033e20


	//   ....[53]....
        /*15e8*/ 	.word	0x00033e90


	//   ....[54]....
        /*15ec*/ 	.word	0x00033f00


	//   ....[55]....
        /*15f0*/ 	.word	0x00033f70


	//   ....[56]....
        /*15f4*/ 	.word	0x00033fe0


	//   ....[57]....
        /*15f8*/ 	.word	0x00034060


	//   ....[58]....
        /*15fc*/ 	.word	0x000340e0


	//   ....[59]....
        /*1600*/ 	.word	0x00034170


	//   ....[60]....
        /*1604*/ 	.word	0x000341e0


	//   ....[61]....
        /*1608*/ 	.word	0x00034250


	//   ....[62]....
        /*160c*/ 	.word	0x000342c0


	//   ....[63]....
        /*1610*/ 	.word	0x00034340


	//   ....[64]....
        /*1614*/ 	.word	0x000343b0


	//   ....[65]....
        /*1618*/ 	.word	0x00034460


	//   ....[66]....
        /*161c*/ 	.word	0x000344b0


	//   ....[67]....
        /*1620*/ 	.word	0x00034540


	//   ....[68]....
        /*1624*/ 	.word	0x00034670


	//----- nvinfo : EIATTR_REG_RECONFIG
	.align		4
.L_486:
        /*1628*/ 	.byte	0x01, 0x54
	.zero		2


	//----- nvinfo : EIATTR_SYSCALL_OFFSETS
	.align		4
        /*162c*/ 	.byte	0x04, 0x46
        /*162e*/ 	.short	(.L_488 - .L_487)


	//   ....[0]....
.L_487:
        /*1630*/ 	.word	0x00002430


	//   ....[1]....
        /*1634*/ 	.word	0x00002580


	//   ....[2]....
        /*1638*/ 	.word	0x00008e00


	//   ....[3]....
        /*163c*/ 	.word	0x00009120


	//   ....[4]....
        /*1640*/ 	.word	0x00026410


	//   ....[5]....
        /*1644*/ 	.word	0x00026580


	//   ....[6]....
        /*1648*/ 	.word	0x000266d0


	//   ....[7]....
        /*164c*/ 	.word	0x00026810


	//   ....[8]....
        /*1650*/ 	.word	0x000278c0


	//----- nvinfo : EIATTR_MBARRIER_INSTR_OFFSETS
	.align		4
.L_488:
        /*1654*/ 	.byte	0x04, 0x39
        /*1656*/ 	.short	(.L_490 - .L_489)


	//   ....[0]....
.L_489:
        /*1658*/ 	.word	0x00000270
        /*165c*/ 	.word	0x000000ff
        /*1660*/ 	.word	0x00028400
        /*1664*/ 	.short	0x0100
        /*1666*/ 	.byte	0x08
	.zero		1


	//   ....[1]....
        /*1668*/ 	.word	0x00000280
        /*166c*/ 	.word	0x000000ff
        /*1670*/ 	.word	0x00028420
        /*1674*/ 	.short	0x0100
        /*1676*/ 	.byte	0x08
	.zero		1


	//   ....[2]....
        /*1678*/ 	.word	0x00000370
        /*167c*/ 	.word	0x000000ff
        /*1680*/ 	.word	0x00028430
        /*1684*/ 	.short	0x0100
        /*1686*/ 	.byte	0x08
	.zero		1


	//   ....[3]....
        /*1688*/ 	.word	0x00000380
        /*168c*/ 	.word	0x000000ff
        /*1690*/ 	.word	0x00028440
        /*1694*/ 	.short	0x0100
        /*1696*/ 	.byte	0x08
	.zero		1


	//   ....[4]....
        /*1698*/ 	.word	0x00000390
        /*169c*/ 	.word	0x000000ff
        /*16a0*/ 	.word	0x00028438
        /*16a4*/ 	.short	0x0100
        /*16a6*/ 	.byte	0x08
	.zero		1


	//   ....[5]....
        /*16a8*/ 	.word	0x000003a0
        /*16ac*/ 	.word	0x000000ff
        /*16b0*/ 	.word	0x00028448
        /*16b4*/ 	.short	0x0100
        /*16b6*/ 	.byte	0x08
	.zero		1


	//   ....[6]....
        /*16b8*/ 	.word	0x000004d0
        /*16bc*/ 	.word	0x000000ff
        /*16c0*/ 	.word	0x00028450
        /*16c4*/ 	.short	0x0100
        /*16c6*/ 	.byte	0x08
	.zero		1


	//   ....[7]....
        /*16c8*/ 	.word	0x000004e0
        /*16cc*/ 	.word	0x000000ff
        /*16d0*/ 	.word	0x00028460
        /*16d4*/ 	.short	0x0100
        /*16d6*/ 	.byte	0x08
	.zero		1


	//   ....[8]....
        /*16d8*/ 	.word	0x000004f0
        /*16dc*/ 	.word	0x000000ff
        /*16e0*/ 	.word	0x00028458
        /*16e4*/ 	.short	0x0100
        /*16e6*/ 	.byte	0x08
	.zero		1


	//   ....[9]....
        /*16e8*/ 	.word	0x00000500
        /*16ec*/ 	.word	0x000000ff
        /*16f0*/ 	.word	0x00028468
        /*16f4*/ 	.short	0x0100
        /*16f6*/ 	.byte	0x08
	.zero		1


	//   ....[10]....
        /*16f8*/ 	.word	0x000005f0
        /*16fc*/ 	.word	0x000000ff
        /*1700*/ 	.word	0x00028470
        /*1704*/ 	.short	0x0100
        /*1706*/ 	.byte	0x06
	.zero		1


	//   ....[11]....
        /*1708*/ 	.word	0x00000600
        /*170c*/ 	.word	0x000000ff
        /*1710*/ 	.word	0x00028480
        /*1714*/ 	.short	0x0100
        /*1716*/ 	.byte	0x06
	.zero		1


	//   ....[12]....
        /*1718*/ 	.word	0x00000610
        /*171c*/ 	.word	0x000000ff
        /*1720*/ 	.word	0x00028478
        /*1724*/ 	.short	0x0100
        /*1726*/ 	.byte	0x06
	.zero		1


	//   ....[13]....
        /*1728*/ 	.word	0x00000620
        /*172c*/ 	.word	0x000000ff
        /*1730*/ 	.word	0x00028488
        /*1734*/ 	.short	0x0100
        /*1736*/ 	.byte	0x06
	.zero		1


	//   ....[14]....
        /*1738*/ 	.word	0x00000750
        /*173c*/ 	.word	0x000000ff
        /*1740*/ 	.word	0x00028490
        /*1744*/ 	.short	0x0100
        /*1746*/ 	.byte	0x08
	.zero		1


	//   ....[15]....
        /*1748*/ 	.word	0x00000760
        /*174c*/ 	.word	0x000000ff
        /*1750*/ 	.word	0x000284a0
        /*1754*/ 	.short	0x0100
        /*1756*/ 	.byte	0x08
	.zero		1


	//   ....[16]....
        /*1758*/ 	.word	0x00000770
        /*175c*/ 	.word	0x000000ff
        /*1760*/ 	.word	0x00028498
        /*1764*/ 	.short	0x0100
        /*1766*/ 	.byte	0x08
	.zero		1


	//   ....[17]....
        /*1768*/ 	.word	0x00000780
        /*176c*/ 	.word	0x000000ff
        /*1770*/ 	.word	0x000284a8
        /*1774*/ 	.short	0x0100
        /*1776*/ 	.byte	0x08
	.zero		1


	//   ....[18]....
        /*1778*/ 	.word	0x000008c0
        /*177c*/ 	.word	0x000000ff
        /*1780*/ 	.word	0x000284b0
        /*1784*/ 	.short	0x0100
        /*1786*/ 	.byte	0x08
	.zero		1


	//   ....[19]....
        /*1788*/ 	.word	0x000008d0
        /*178c*/ 	.word	0x000000ff
        /*1790*/ 	.word	0x000284c0
        /*1794*/ 	.short	0x0100
        /*1796*/ 	.byte	0x08
	.zero		1


	//   ....[20]....
        /*1798*/ 	.word	0x000008e0
        /*179c*/ 	.word	0x000000ff
        /*17a0*/ 	.word	0x000284b8
        /*17a4*/ 	.short	0x0100
        /*17a6*/ 	.byte	0x08
	.zero		1


	//   ....[21]....
        /*17a8*/ 	.word	0x000008f0
        /*17ac*/ 	.word	0x000000ff
        /*17b0*/ 	.word	0x000284c8
        /*17b4*/ 	.short	0x0100
        /*17b6*/ 	.byte	0x08
	.zero		1


	//   ....[22]....
        /*17b8*/ 	.word	0x00003340
        /*17bc*/ 	.word	0x0000004c
        /*17c0*/ 	.word	0x00028490
        /*17c4*/ 	.short	0x010a
        /*17c6*/ 	.byte	0x3f
	.zero		1


	//   ....[23]....
        /*17c8*/ 	.word	0x00005490
        /*17cc*/ 	.word	0x0000004c
        /*17d0*/ 	.word	0x00028490
        /*17d4*/ 	.short	0x010a
        /*17d6*/ 	.byte	0x3f
	.zero		1


	//   ....[24]....
        /*17d8*/ 	.word	0x000074f0
        /*17dc*/ 	.word	0x0000004c
        /*17e0*/ 	.word	0x00028490
        /*17e4*/ 	.short	0x010a
        /*17e6*/ 	.byte	0x3f
	.zero		1


	//   ....[25]....
        /*17e8*/ 	.word	0x00007980
        /*17ec*/ 	.word	0x00000004
        /*17f0*/ 	.word	0x00000000
        /*17f4*/ 	.short	0x0101
        /*17f6*/ 	.byte	0x3f
	.zero		1


	//   ....[26]....
        /*17f8*/ 	.word	0x000079c0
        /*17fc*/ 	.word	0x0000004c
        /*1800*/ 	.word	0x000284b0
        /*1804*/ 	.short	0x010a
        /*1806*/ 	.byte	0x3f
	.zero		1


	//   ....[27]....
        /*1808*/ 	.word	0x00007de0
        /*180c*/ 	.word	0x0000004c
        /*1810*/ 	.word	0x00000000
        /*1814*/ 	.short	0x0101
        /*1816*/ 	.byte	0x3f
	.zero		1


	//   ....[28]....
        /*1818*/ 	.word	0x00008e80
        /*181c*/ 	.word	0x00000016
        /*1820*/ 	.word	0x00028400
        /*1824*/ 	.short	0x010a
        /*1826*/ 	.byte	0x3f
	.zero		1


	//   ....[29]....
        /*1828*/ 	.word	0x00008ed0
        /*182c*/ 	.word	0x00000016
        /*1830*/ 	.word	0x00028400
        /*1834*/ 	.short	0x010a
        /*1836*/ 	.byte	0x3f
	.zero		1


	//   ....[30]....
        /*1838*/ 	.word	0x00009bf0
        /*183c*/ 	.word	0x00000016
        /*1840*/ 	.word	0x00028400
        /*1844*/ 	.short	0x010a
        /*1846*/ 	.byte	0x3f
	.zero		1


	//   ....[31]....
        /*1848*/ 	.word	0x0000e320
        /*184c*/ 	.word	0x00000016
        /*1850*/ 	.word	0x00028400
        /*1854*/ 	.short	0x010a
        /*1856*/ 	.byte	0x3f
	.zero		1


	//   ....[32]....
        /*1858*/ 	.word	0x00012570
        /*185c*/ 	.word	0x00000006
        /*1860*/ 	.word	0x00028430
        /*1864*/ 	.short	0x010a
        /*1866*/ 	.byte	0x3f
	.zero		1


	//   ....[33]....
        /*1868*/ 	.word	0x000125b0
        /*186c*/ 	.word	0x00000006
        /*1870*/ 	.word	0x00028430
        /*1874*/ 	.short	0x010a
        /*1876*/ 	.byte	0x3f
	.zero		1


	//   ....[34]....
        /*1878*/ 	.word	0x00012d10
        /*187c*/ 	.word	0x00000000
        /*1880*/ 	.word	0x00000000
        /*1884*/ 	.short	0x0101
        /*1886*/ 	.byte	0x3f
	.zero		1


	//   ....[35]....
        /*1888*/ 	.word	0x00014320
        /*188c*/ 	.word	0x00000006
        /*1890*/ 	.word	0x00028450
        /*1894*/ 	.short	0x010a
        /*1896*/ 	.byte	0x3f
	.zero		1


	//   ....[36]....
        /*1898*/ 	.word	0x00014370
        /*189c*/ 	.word	0x00000006
        /*18a0*/ 	.word	0x00028450
        /*18a4*/ 	.short	0x010a
        /*18a6*/ 	.byte	0x3f
	.zero		1


	//   ....[37]....
        /*18a8*/ 	.word	0x00014580
        /*18ac*/ 	.word	0x00000006
        /*18b0*/ 	.word	0x00000000
        /*18b4*/ 	.short	0x0101
        /*18b6*/ 	.byte	0x3f
	.zero		1


	//   ....[38]....
        /*18b8*/ 	.word	0x000148b0
        /*18bc*/ 	.word	0x0000000c
        /*18c0*/ 	.word	0x00028430
        /*18c4*/ 	.short	0x010a
        /*18c6*/ 	.byte	0x3f
	.zero		1


	//   ....[39]....
        /*18c8*/ 	.word	0x00014930
        /*18cc*/ 	.word	0x0000000c
        /*18d0*/ 	.word	0x00028430
        /*18d4*/ 	.short	0x010a
        /*18d6*/ 	.byte	0x3f
	.zero		1


	//   ....[40]....
        /*18d8*/ 	.word	0x00014f00
        /*18dc*/ 	.word	0x00000008
        /*18e0*/ 	.word	0x00000000
        /*18e4*/ 	.short	0x0101
        /*18e6*/ 	.byte	0x3f
	.zero		1


	//   ....[41]....
        /*18e8*/ 	.word	0x00016af0
        /*18ec*/ 	.word	0x0000000c
        /*18f0*/ 	.word	0x00028450
        /*18f4*/ 	.short	0x010a
        /*18f6*/ 	.byte	0x3f
	.zero		1


	//   ....[42]....
        /*18f8*/ 	.word	0x00016b40
        /*18fc*/ 	.word	0x0000000c
        /*1900*/ 	.word	0x00028450
        /*1904*/ 	.short	0x010a
        /*1906*/ 	.byte	0x3f
	.zero		1


	//   ....[43]....
        /*1908*/ 	.word	0x00016d30
        /*190c*/ 	.word	0x00000004
        /*1910*/ 	.word	0x00000000
        /*1914*/ 	.short	0x0101
        /*1916*/ 	.byte	0x3f
	.zero		1


	//   ....[44]....
        /*1918*/ 	.word	0x000170f0
        /*191c*/ 	.word	0x00000006
        /*1920*/ 	.word	0x00028430
        /*1924*/ 	.short	0x010a
        /*1926*/ 	.byte	0x3f
	.zero		1


	//   ....[45]....
        /*1928*/ 	.word	0x00017170
        /*192c*/ 	.word	0x00000006
        /*1930*/ 	.word	0x00028430
        /*1934*/ 	.short	0x010a
        /*1936*/ 	.byte	0x3f
	.zero		1


	//   ....[46]....
        /*1938*/ 	.word	0x00017690
        /*193c*/ 	.word	0x0000000f
        /*1940*/ 	.word	0x00000000
        /*1944*/ 	.short	0x0101
        /*1946*/ 	.byte	0x3f
	.zero		1


	//   ....[47]....
        /*1948*/ 	.word	0x00018880
        /*194c*/ 	.word	0x00000006
        /*1950*/ 	.word	0x00028450
        /*1954*/ 	.short	0x010a
        /*1956*/ 	.byte	0x3f
	.zero		1


	//   ....[48]....
        /*1958*/ 	.word	0x000188d0
        /*195c*/ 	.word	0x00000006
        /*1960*/ 	.word	0x00028450
        /*1964*/ 	.short	0x010a
        /*1966*/ 	.byte	0x3f
	.zero		1


	//   ....[49]....
        /*1968*/ 	.word	0x00018ab0
        /*196c*/ 	.word	0x00000006
        /*1970*/ 	.word	0x00000000
        /*1974*/ 	.short	0x0101
        /*1976*/ 	.byte	0x3f
	.zero		1


	//   ....[50]....
        /*1978*/ 	.word	0x00018bd0
        /*197c*/ 	.word	0x0000000a
        /*1980*/ 	.word	0x00028430
        /*1984*/ 	.short	0x010a
        /*1986*/ 	.byte	0x3f
	.zero		1


	//   ....[51]....
        /*1988*/ 	.word	0x00018c50
        /*198c*/ 	.word	0x0000000a
        /*1990*/ 	.word	0x00028430
        /*1994*/ 	.short	0x010a
        /*1996*/ 	.byte	0x3f
	.zero		1


	//   ....[52]....
        /*1998*/ 	.word	0x000191a0
        /*199c*/ 	.word	0x00000004
        /*19a0*/ 	.word	0x00000000
        /*19a4*/ 	.short	0x0101
        /*19a6*/ 	.byte	0x3f
	.zero		1


	//   ....[53]....
        /*19a8*/ 	.word	0x0001adc0
        /*19ac*/ 	.word	0x0000000a
        /*19b0*/ 	.word	0x00028450
        /*19b4*/ 	.short	0x010a
        /*19b6*/ 	.byte	0x3f
	.zero		1


	//   ....[54]....
        /*19b8*/ 	.word	0x0001ae10
        /*19bc*/ 	.word	0x0000000a
        /*19c0*/ 	.word	0x00028450
        /*19c4*/ 	.short	0x010a
        /*19c6*/ 	.byte	0x3f
	.zero		1


	//   ....[55]....
        /*19c8*/ 	.word	0x0001b010
        /*19cc*/ 	.word	0x00000008
        /*19d0*/ 	.word	0x00000000
        /*19d4*/ 	.short	0x0101
        /*19d6*/ 	.byte	0x3f
	.zero		1


	//   ....[56]....
        /*19d8*/ 	.word	0x0001f280
        /*19dc*/ 	.word	0x00000000
        /*19e0*/ 	.word	0x00000000
        /*19e4*/ 	.short	0x0101
        /*19e6*/ 	.byte	0x3f
	.zero		1


	//   ....[57]....
        /*19e8*/ 	.word	0x0001fa60
        /*19ec*/ 	.word	0x0000000b
        /*19f0*/ 	.word	0x00000000
        /*19f4*/ 	.short	0x0101
        /*19f6*/ 	.byte	0x3f
	.zero		1


	//   ....[58]....
        /*19f8*/ 	.word	0x00024c40
        /*19fc*/ 	.word	0x00000016
        /*1a00*/ 	.word	0x00028420
        /*1a04*/ 	.short	0x010a
        /*1a06*/ 	.byte	0x3f
	.zero		1


	//   ....[59]....
        /*1a08*/ 	.word	0x00024cd0
        /*1a0c*/ 	.word	0x0000000b
        /*1a10*/ 	.word	0x000284a0
        /*1a14*/ 	.short	0x010a
        /*1a16*/ 	.byte	0x3f
	.zero		1


	//   ....[60]....
        /*1a18*/ 	.word	0x00025020
        /*1a1c*/ 	.word	0x0000000b
        /*1a20*/ 	.word	0x000284c0
        /*1a24*/ 	.short	0x010a
        /*1a26*/ 	.byte	0x3f
	.zero		1


	//   ....[61]....
        /*1a28*/ 	.word	0x00025440
        /*1a2c*/ 	.word	0x0000000a
        /*1a30*/ 	.word	0x000284a0
        /*1a34*/ 	.short	0x010a
        /*1a36*/ 	.byte	0x3f
	.zero		1


	//   ....[62]....
        /*1a38*/ 	.word	0x00025780
        /*1a3c*/ 	.word	0x0000000a
        /*1a40*/ 	.word	0x000284c0
        /*1a44*/ 	.short	0x010a
        /*1a46*/ 	.byte	0x3f
	.zero		1


	//   ....[63]....
        /*1a48*/ 	.word	0x00026c30
        /*1a4c*/ 	.word	0x00000006
        /*1a50*/ 	.word	0x00028480
        /*1a54*/ 	.short	0x010a
        /*1a56*/ 	.byte	0x3f
	.zero		1


	//   ....[64]....
        /*1a58*/ 	.word	0x000270b0
        /*1a5c*/ 	.word	0x00000006
        /*1a60*/ 	.word	0x00028470
        /*1a64*/ 	.short	0x0107
        /*1a66*/ 	.byte	0x3f
	.zero		1


	//   ....[65]....
        /*1a68*/ 	.word	0x00027160
        /*1a6c*/ 	.word	0x00000006
        /*1a70*/ 	.word	0x00028470
        /*1a74*/ 	.short	0x0101
        /*1a76*/ 	.byte	0x3f
	.zero		1


	//   ....[66]....
        /*1a78*/ 	.word	0x00027190
        /*1a7c*/ 	.word	0x00000006
        /*1a80*/ 	.word	0x00028440
        /*1a84*/ 	.short	0x010a
        /*1a86*/ 	.byte	0x3f
	.zero		1


	//   ....[67]....
        /*1a88*/ 	.word	0x000275b0
        /*1a8c*/ 	.word	0x00000006
        /*1a90*/ 	.word	0x00028430
        /*1a94*/ 	.short	0x0107
        /*1a96*/ 	.byte	0x3f
	.zero		1


	//   ....[68]....
        /*1a98*/ 	.word	0x00027670
        /*1a9c*/ 	.word	0x00000006
        /*1aa0*/ 	.word	0x00028430
        /*1aa4*/ 	.short	0x0101
        /*1aa6*/ 	.byte	0x3f
	.zero		1


	//   ....[69]....
        /*1aa8*/ 	.word	0x000281e0
        /*1aac*/ 	.word	0x00000016
        /*1ab0*/ 	.word	0x00028400
        /*1ab4*/ 	.short	0x0107
        /*1ab6*/ 	.byte	0x3f
	.zero		1


	//   ....[70]....
        /*1ab8*/ 	.word	0x000282f0
        /*1abc*/ 	.word	0x00000016
        /*1ac0*/ 	.word	0x00028400
        /*1ac4*/ 	.short	0x0101
        /*1ac6*/ 	.byte	0x3f
	.zero		1


	//   ....[71]....
        /*1ac8*/ 	.word	0x00028310
        /*1acc*/ 	.word	0x00000016
        /*1ad0*/ 	.word	0x00028420
        /*1ad4*/ 	.short	0x010a
        /*1ad6*/ 	.byte	0x3f
	.zero		1


	//   ....[72]....
        /*1ad8*/ 	.word	0x00028650
        /*1adc*/ 	.word	0x00000000
        /*1ae0*/ 	.word	0x00028480
        /*1ae4*/ 	.short	0x010a
        /*1ae6*/ 	.byte	0x3f
	.zero		1


	//   ....[73]....
        /*1ae8*/ 	.word	0x000289f0
        /*1aec*/ 	.word	0x00000000
        /*1af0*/ 	.word	0x00028470
        /*1af4*/ 	.short	0x0107
        /*1af6*/ 	.byte	0x3f
	.zero		1


	//   ....[74]....
        /*1af8*/ 	.word	0x00028aa0
        /*1afc*/ 	.word	0x00000000
        /*1b00*/ 	.word	0x00028470
        /*1b04*/ 	.short	0x0101
        /*1b06*/ 	.byte	0x3f
	.zero		1


	//   ....[75]....
        /*1b08*/ 	.word	0x00028ad0
        /*1b0c*/ 	.word	0x00000000
        /*1b10*/ 	.word	0x00028440
        /*1b14*/ 	.short	0x010a
        /*1b16*/ 	.byte	0x3f
	.zero		1


	//   ....[76]....
        /*1b18*/ 	.word	0x00028e40
        /*1b1c*/ 	.word	0x00000000
        /*1b20*/ 	.word	0x00028430
        /*1b24*/ 	.short	0x0107
        /*1b26*/ 	.byte	0x3f
	.zero		1


	//   ....[77]....
        /*1b28*/ 	.word	0x00028ef0
        /*1b2c*/ 	.word	0x00000000
        /*1b30*/ 	.word	0x00028430
        /*1b34*/ 	.short	0x0101
        /*1b36*/ 	.byte	0x3f
	.zero		1


	//   ....[78]....
        /*1b38*/ 	.word	0x00028f80
        /*1b3c*/ 	.word	0x00000003
        /*1b40*/ 	.word	0x00028470
        /*1b44*/ 	.short	0x010a
        /*1b46*/ 	.byte	0x3f
	.zero		1


	//   ....[79]....
        /*1b48*/ 	.word	0x00029000
        /*1b4c*/ 	.word	0x00000003
        /*1b50*/ 	.word	0x00028460
        /*1b54*/ 	.short	0x010a
        /*1b56*/ 	.byte	0x3f
	.zero		1


	//   ....[80]....
        /*1b58*/ 	.word	0x00029590
        /*1b5c*/ 	.word	0x00000003
        /*1b60*/ 	.word	0x00028450
        /*1b64*/ 	.short	0x0101
        /*1b66*/ 	.byte	0x3f
	.zero		1


	//   ....[81]....
        /*1b68*/ 	.word	0x00029610
        /*1b6c*/ 	.word	0x00000000
        /*1b70*/ 	.word	0x00000000
        /*1b74*/ 	.short	0x0101
        /*1b76*/ 	.byte	0x3f
	.zero		1


	//   ....[82]....
        /*1b78*/ 	.word	0x000297d0
        /*1b7c*/ 	.word	0x00000000
        /*1b80*/ 	.word	0x00028470
        /*1b84*/ 	.short	0x010a
        /*1b86*/ 	.byte	0x3f
	.zero		1


	//   ....[83]....
        /*1b88*/ 	.word	0x00029840
        /*1b8c*/ 	.word	0x00000000
        /*1b90*/ 	.word	0x00028460
        /*1b94*/ 	.short	0x010a
        /*1b96*/ 	.byte	0x3f
	.zero		1


	//   ....[84]....
        /*1b98*/ 	.word	0x00029de0
        /*1b9c*/ 	.word	0x00000000
        /*1ba0*/ 	.word	0x00028450
        /*1ba4*/ 	.short	0x0101
        /*1ba6*/ 	.byte	0x3f
	.zero		1


	//   ....[85]....
        /*1ba8*/ 	.word	0x00029e60
        /*1bac*/ 	.word	0x00000000
        /*1bb0*/ 	.word	0x00000000
        /*1bb4*/ 	.short	0x0101
        /*1bb6*/ 	.byte	0x3f
	.zero		1


	//   ....[86]....
        /*1bb8*/ 	.word	0x0002af80
        /*1bbc*/ 	.word	0x00000004
        /*1bc0*/ 	.word	0x00028420
        /*1bc4*/ 	.short	0x010a
        /*1bc6*/ 	.byte	0x3f
	.zero		1


	//   ....[87]....
        /*1bc8*/ 	.word	0x0002b110
        /*1bcc*/ 	.word	0x00000005
        /*1bd0*/ 	.word	0x00028440
        /*1bd4*/ 	.short	0x010a
        /*1bd6*/ 	.byte	0x3f
	.zero		1


	//   ....[88]....
        /*1bd8*/ 	.word	0x0002b1b0
        /*1bdc*/ 	.word	0x00000019
        /*1be0*/ 	.word	0x00028440
        /*1be4*/ 	.short	0x010a
        /*1be6*/ 	.byte	0x3f
	.zero		1


	//   ....[89]....
        /*1be8*/ 	.word	0x0002b1f0
        /*1bec*/ 	.word	0x00000005
        /*1bf0*/ 	.word	0x00028460
        /*1bf4*/ 	.short	0x010a
        /*1bf6*/ 	.byte	0x3f
	.zero		1


	//   ....[90]....
        /*1bf8*/ 	.word	0x0002b230
        /*1bfc*/ 	.word	0x00000019
        /*1c00*/ 	.word	0x00028460
        /*1c04*/ 	.short	0x010a
        /*1c06*/ 	.byte	0x3f
	.zero		1


	//   ....[91]....
        /*1c08*/ 	.word	0x0002b270
        /*1c0c*/ 	.word	0x00000005
        /*1c10*/ 	.word	0x00028480
        /*1c14*/ 	.short	0x010a
        /*1c16*/ 	.byte	0x3f
	.zero		1


	//   ....[92]....
        /*1c18*/ 	.word	0x0002b2b0
        /*1c1c*/ 	.word	0x00000019
        /*1c20*/ 	.word	0x00028480
        /*1c24*/ 	.short	0x010a
        /*1c26*/ 	.byte	0x3f
	.zero		1


	//   ....[93]....
        /*1c28*/ 	.word	0x0002b310
        /*1c2c*/ 	.word	0x0000004c
        /*1c30*/ 	.word	0x00028490
        /*1c34*/ 	.short	0x010a
        /*1c36*/ 	.byte	0x3f
	.zero		1


	//   ....[94]....
        /*1c38*/ 	.word	0x0002b5a0
        /*1c3c*/ 	.word	0x0000004c
        /*1c40*/ 	.word	0x00028490
        /*1c44*/ 	.short	0x010a
        /*1c46*/ 	.byte	0x3f
	.zero		1


	//   ....[95]....
        /*1c48*/ 	.word	0x0002b840
        /*1c4c*/ 	.word	0x0000004c
        /*1c50*/ 	.word	0x00028490
        /*1c54*/ 	.short	0x010a
        /*1c56*/ 	.byte	0x3f
	.zero		1


	//   ....[96]....
        /*1c58*/ 	.word	0x0002bad0
        /*1c5c*/ 	.word	0x0000004c
        /*1c60*/ 	.word	0x000284b0
        /*1c64*/ 	.short	0x010a
        /*1c66*/ 	.byte	0x3f
	.zero		1


	//   ....[97]....
        /*1c68*/ 	.word	0x0002c2c0
        /*1c6c*/ 	.word	0x00000016
        /*1c70*/ 	.word	0x00028400
        /*1c74*/ 	.short	0x010a
        /*1c76*/ 	.byte	0x3f
	.zero		1


	//   ....[98]....
        /*1c78*/ 	.word	0x0002cbf0
        /*1c7c*/ 	.word	0x00000016
        /*1c80*/ 	.word	0x00028400
        /*1c84*/ 	.short	0x010a
        /*1c86*/ 	.byte	0x3f
	.zero		1


	//   ....[99]....
        /*1c88*/ 	.word	0x0002cc40
        /*1c8c*/ 	.word	0x00000006
        /*1c90*/ 	.word	0x00028430
        /*1c94*/ 	.short	0x010a
        /*1c96*/ 	.byte	0x3f
	.zero		1


	//   ....[100]....
        /*1c98*/ 	.word	0x0002cc90
        /*1c9c*/ 	.word	0x00000006
        /*1ca0*/ 	.word	0x00028450
        /*1ca4*/ 	.short	0x010a
        /*1ca6*/ 	.byte	0x3f
	.zero		1


	//   ....[101]....
        /*1ca8*/ 	.word	0x0002cce0
        /*1cac*/ 	.word	0x0000000c
        /*1cb0*/ 	.word	0x00028430
        /*1cb4*/ 	.short	0x010a
        /*1cb6*/ 	.byte	0x3f
	.zero		1


	//   ....[102]....
        /*1cb8*/ 	.word	0x0002cd30
        /*1cbc*/ 	.word	0x0000000c
        /*1cc0*/ 	.word	0x00028450
        /*1cc4*/ 	.short	0x010a
        /*1cc6*/ 	.byte	0x3f
	.zero		1


	//   ....[103]....
        /*1cc8*/ 	.word	0x0002cd80
        /*1ccc*/ 	.word	0x00000006
        /*1cd0*/ 	.word	0x00028430
        /*1cd4*/ 	.short	0x010a
        /*1cd6*/ 	.byte	0x3f
	.zero		1


	//   ....[104]....
        /*1cd8*/ 	.word	0x0002cdd0
        /*1cdc*/ 	.word	0x00000006
        /*1ce0*/ 	.word	0x00028450
        /*1ce4*/ 	.short	0x010a
        /*1ce6*/ 	.byte	0x3f
	.zero		1


	//   ....[105]....
        /*1ce8*/ 	.word	0x0002ce20
        /*1cec*/ 	.word	0x0000000a
        /*1cf0*/ 	.word	0x00028430
        /*1cf4*/ 	.short	0x010a
        /*1cf6*/ 	.byte	0x3f
	.zero		1


	//   ....[106]....
        /*1cf8*/ 	.word	0x0002ce70
        /*1cfc*/ 	.word	0x0000000a
        /*1d00*/ 	.word	0x00028450
        /*1d04*/ 	.short	0x010a
        /*1d06*/ 	.byte	0x3f
	.zero		1


	//   ....[107]....
        /*1d08*/ 	.word	0x00031700
        /*1d0c*/ 	.word	0x00000016
        /*1d10*/ 	.word	0x00028420
        /*1d14*/ 	.short	0x010a
        /*1d16*/ 	.byte	0x3f
	.zero		1


	//   ....[108]....
        /*1d18*/ 	.word	0x00031750
        /*1d1c*/ 	.word	0x0000000b
        /*1d20*/ 	.word	0x000284a0
        /*1d24*/ 	.short	0x010a
        /*1d26*/ 	.byte	0x3f
	.zero		1


	//   ....[109]....
        /*1d28*/ 	.word	0x000317a0
        /*1d2c*/ 	.word	0x0000000b
        /*1d30*/ 	.word	0x000284c0
        /*1d34*/ 	.short	0x010a
        /*1d36*/ 	.byte	0x3f
	.zero		1


	//   ....[110]....
        /*1d38*/ 	.word	0x000317f0
        /*1d3c*/ 	.word	0x0000000a
        /*1d40*/ 	.word	0x000284a0
        /*1d44*/ 	.short	0x010a
        /*1d46*/ 	.byte	0x3f
	.zero		1


	//   ....[111]....
        /*1d48*/ 	.word	0x00031840
        /*1d4c*/ 	.word	0x0000000a
        /*1d50*/ 	.word	0x000284c0
        /*1d54*/ 	.short	0x010a
        /*1d56*/ 	.byte	0x3f
	.zero		1


	//   ....[112]....
        /*1d58*/ 	.word	0x00031960
        /*1d5c*/ 	.word	0x00000006
        /*1d60*/ 	.word	0x00028480
        /*1d64*/ 	.short	0x010a
        /*1d66*/ 	.byte	0x3f
	.zero		1


	//   ....[113]....
        /*1d68*/ 	.word	0x00031fa0
        /*1d6c*/ 	.word	0x00000006
        /*1d70*/ 	.word	0x00028440
        /*1d74*/ 	.short	0x010a
        /*1d76*/ 	.byte	0x3f
	.zero		1


	//   ....[114]....
        /*1d78*/ 	.word	0x00033050
        /*1d7c*/ 	.word	0x00000016
        /*1d80*/ 	.word	0x00028420
        /*1d84*/ 	.short	0x010a
        /*1d86*/ 	.byte	0x3f
	.zero		1


	//   ....[115]....
        /*1d88*/ 	.word	0x000330a0
        /*1d8c*/ 	.word	0x00000000
        /*1d90*/ 	.word	0x00028480
        /*1d94*/ 	.short	0x010a
        /*1d96*/ 	.byte	0x3f
	.zero		1


	//   ....[116]....
        /*1d98*/ 	.word	0x00033590
        /*1d9c*/ 	.word	0x00000000
        /*1da0*/ 	.word	0x00028440
        /*1da4*/ 	.short	0x010a
        /*1da6*/ 	.byte	0x3f
	.zero		1


	//   ....[117]....
        /*1da8*/ 	.word	0x00033a70
        /*1dac*/ 	.word	0x00000003
        /*1db0*/ 	.word	0x00028470
        /*1db4*/ 	.short	0x010a
        /*1db6*/ 	.byte	0x3f
	.zero		1


	//   ....[118]....
        /*1db8*/ 	.word	0x00033ac0
        /*1dbc*/ 	.word	0x00000003
        /*1dc0*/ 	.word	0x00028460
        /*1dc4*/ 	.short	0x010a
        /*1dc6*/ 	.byte	0x3f
	.zero		1


	//   ....[119]....
        /*1dc8*/ 	.word	0x00033b10
        /*1dcc*/ 	.word	0x00000000
        /*1dd0*/ 	.word	0x00028470
        /*1dd4*/ 	.short	0x010a
        /*1dd6*/ 	.byte	0x3f
	.zero		1


	//   ....[120]....
        /*1dd8*/ 	.word	0x00033b60
        /*1ddc*/ 	.word	0x00000000
        /*1de0*/ 	.word	0x00028460
        /*1de4*/ 	.short	0x010a
        /*1de6*/ 	.byte	0x3f
	.zero		1


	//   ....[121]....
        /*1de8*/ 	.word	0x00034590
        /*1dec*/ 	.word	0x00000004
        /*1df0*/ 	.word	0x00028420
        /*1df4*/ 	.short	0x010a
        /*1df6*/ 	.byte	0x3f
	.zero		1


	//   ....[122]....
        /*1df8*/ 	.word	0x00034730
        /*1dfc*/ 	.word	0x00000005
        /*1e00*/ 	.word	0x00028440
        /*1e04*/ 	.short	0x010a
        /*1e06*/ 	.byte	0x3f
	.zero		1


	//   ....[123]....
        /*1e08*/ 	.word	0x00034780
        /*1e0c*/ 	.word	0x00000019
        /*1e10*/ 	.word	0x00028440
        /*1e14*/ 	.short	0x010a
        /*1e16*/ 	.byte	0x3f
	.zero		1


	//   ....[124]....
        /*1e18*/ 	.word	0x000347d0
        /*1e1c*/ 	.word	0x00000005
        /*1e20*/ 	.word	0x00028460
        /*1e24*/ 	.short	0x010a
        /*1e26*/ 	.byte	0x3f
	.zero		1


	//   ....[125]....
        /*1e28*/ 	.word	0x00034820
        /*1e2c*/ 	.word	0x00000019
        /*1e30*/ 	.word	0x00028460
        /*1e34*/ 	.short	0x010a
        /*1e36*/ 	.byte	0x3f
	.zero		1


	//   ....[126]....
        /*1e38*/ 	.word	0x00034870
        /*1e3c*/ 	.word	0x00000005
        /*1e40*/ 	.word	0x00028480
        /*1e44*/ 	.short	0x010a
        /*1e46*/ 	.byte	0x3f
	.zero		1


	//----- nvinfo : EIATTR_NUM_MBARRIERS
	.align		4
.L_490:
        /*1e48*/ 	.byte	0x03, 0x38
        /*1e4a*/ 	.short	0x0016


	//----- nvinfo : EIATTR_EXIT_INSTR_OFFSETS
	.align		4
        /*1e4c*/ 	.byte	0x04, 0x1c
        /*1e4e*/ 	.short	(.L_492 - .L_491)


	//   ....[0]....
.L_491:
        /*1e50*/ 	.word	0x0002b300


	//----- nvinfo : EIATTR_MAX_THREADS
	.align		4
.L_492:
        /*1e54*/ 	.byte	0x04, 0x05
        /*1e56*/ 	.short	(.L_494 - .L_493)
.L_493:
        /*1e58*/ 	.word	0x00000180
        /*1e5c*/ 	.word	0x00000001
        /*1e60*/ 	.word	0x00000001


	//----- nvinfo : EIATTR_CRS_STACK_SIZE
	.align		4
.L_494:
        /*1e64*/ 	.byte	0x04, 0x1e
        /*1e66*/ 	.short	(.L_496 - .L_495)
.L_495:
        /*1e68*/ 	.word	0x00000000


	//----- nvinfo : EIATTR_CBANK_PARAM_SIZE
	.align		4
.L_496:
        /*1e6c*/ 	.byte	0x03, 0x19
        /*1e6e*/ 	.short	0x0af0


	//----- nvinfo : EIATTR_PARAM_CBANK
	.align		4
        /*1e70*/ 	.byte	0x04, 0x0a
        /*1e72*/ 	.short	(.L_498 - .L_497)
	.align		4
.L_497:
        /*1e74*/ 	.word	index@(.nv.constant0._ZN7cutlass13device_kernelIN5flash11enable_sm90INS1_16FlashAttnFwdSm90INS1_25CollectiveMainloopFwdSm90ILi2EN4cute5tupleIJNS5_1CILi1EEES8_S8_EEENS6_IJNS7_ILi128EEENS7_ILi64EEENS7_ILi256EEEEEELi256ENS_12float_e4m3_tEfNS_4arch4Sm90ELb0ELb1ELb0ELb1ELb1ELb1ELb0ELb1ELb0ELb1ELb1ELb0EEENS1_21CollectiveEpilogueFwdINS6_IJSA_SC_SB_EEES9_NS_10bfloat16_tESG_Li256ELb1ELb1ELb1ELb1EEENS1_36VarlenDynamicPersistentTileSchedulerILi128ELi64ELi256ELi128ELb1ELb1ELb1ELb1ELb0ELb1EEEEEEEEEvNT_6ParamsE)
        /*1e78*/ 	.short	0x0210
        /*1e7a*/ 	.short	0x0af0


	//----- nvinfo : EIATTR_SW_WAR
	.align		4
.L_498:
        /*1e7c*/ 	.byte	0x04, 0x36
        /*1e7e*/ 	.short	(.L_500 - .L_499)
.L_499:
        /*1e80*/ 	.word	0x00000008
.L_500:


//--------------------- .nv.info._ZN7cutlass13device_kernelIN5flash11enable_sm90INS1_16FlashAttnFwdSm90INS1_25CollectiveMainloopFwdSm90ILi2EN4cute5tupleIJNS5_1CILi1EEES8_S8_EEENS6_IJNS7_ILi128EEESA_NS7_ILi256EEEEEELi256ENS_12float_e4m3_tEfNS_4arch4Sm90ELb1ELb0ELb0ELb0ELb1ELb0ELb0ELb1ELb0ELb1ELb1ELb0EEENS1_21CollectiveEpilogueFwdINS6_IJSA_SB_SA_EEES9_NS_10bfloat16_tESF_Li256ELb0ELb1ELb1ELb1EEENS1_19SingleTileSchedulerILb0ELb1ELb1ELi128EEEEEEEEEvNT_6ParamsE --------------------------
	.section	.nv.info._ZN7cutlass13device_kernelIN5flash11enable_sm90INS1_16FlashAttnFwdSm90INS1_25CollectiveMainloopFwdSm90ILi2EN4cute5tupleIJNS5_1CILi1EEES8_S8_EEENS6_IJNS7_ILi128EEESA_NS7_ILi256EEEEEELi256ENS_12float_e4m3_tEfNS_4arch4Sm90ELb1ELb0ELb0ELb0ELb1ELb0ELb0ELb1ELb0ELb1ELb1ELb0EEENS1_21CollectiveEpilogueFwdINS6_IJSA_SB_SA_EEES9_NS_10bfloat16_tESF_Li256ELb0ELb1ELb1ELb1EEENS1_19SingleTileSchedulerILb0ELb1ELb1ELi128EEEEEEEEEvNT_6ParamsE,"",@"SHT_CUDA_INFO"
	.sectionflags	@""
	.align	4


	//----- nvinfo : EIATTR_CUDA_API_VERSION
	.align		4
        /*0000*/ 	.byte	0x04, 0x37
        /*0002*/ 	.short	(.L_502 - .L_501)
.L_501:
        /*0004*/ 	.word	0x00000082


	//----- nvinfo : EIATTR_KPARAM_INFO
	.align		4
.L_502:
        /*0008*/ 	.byte	0x04, 0x17
        /*000a*/ 	.short	(.L_504 - .L_503)
.L_503:
        /*000c*/ 	.word	0x00000000
        /*0010*/ 	.short	0x0000
        /*0012*/ 	.short	0x0070
        /*0014*/ 	.byte	0x00, 0xf0, 0x01, 0x28


	//----- nvinfo : EIATTR_SPARSE_MMA_MASK
	.align		4
.L_504:
        /*0018*/ 	.byte	0x03, 0x50
        /*001a*/ 	.short	0x0000


	//----- nvinfo : EIATTR_MAXREG_COUNT
	.align		4
        /*001c*/ 	.byte	0x03, 0x1b
        /*001e*/ 	.short	0x00a8


	//----- nvinfo : EIATTR_NUM_BARRIERS
	.align		4
        /*0020*/ 	.byte	0x02, 0x4c
        /*0022*/ 	.byte	0x10
	.zero		1


	//----- nvinfo : EIATTR_EXTERNS
	.align		4
        /*0024*/ 	.byte	0x04, 0x0f
        /*0026*/ 	.short	(.L_506 - .L_505)


	//   ....[0]....
	.align		4
.L_505:
        /*0028*/ 	.word	index@(__assertfail)


	//----- nvinfo : EIATTR_ANNOTATIONS
	.align		4
.L_506:
        /*002c*/ 	.byte	0x04, 0x55
        /*002e*/ 	.short	(.L_508 - .L_507)


	//   ....[0]....
.L_507:
        /* <DEDUP_REMOVED lines=8> */


	//----- nvinfo : EIATTR_MERCURY_ISA_VERSION
	.align		4
.L_508:
        /*00a0*/ 	.byte	0x03, 0x5f
        /*00a2*/ 	.short	0x0101


	//----- nvinfo : EIATTR_INT_WARP_WIDE_INSTR_OFFSETS
	.align		4
        /*00a4*/ 	.byte	0x04, 0x31
        /*00a6*/ 	.short	(.L_510 - .L_509)


	//   ....[0]....
.L_509:
        /*00a8*/ 	.word	0x000000c0


	//   ....[1]....
        /*00ac*/ 	.word	0x000000d0


	//   ....[2]....
        /*00b0*/ 	.word	0x00000170


	//----- nvinfo : EIATTR_COOP_GROUP_MASK_REGIDS
	.align		4
.L_510:
        /*00b4*/ 	.byte	0x04, 0x29
        /*00b6*/ 	.short	(.L_512 - .L_511)


	//   ....[0]....
.L_511:
        /*00b8*/ 	.word	0xffffffff


	//   ....[1]....
        /*00bc*/ 	.word	0xffffffff


	//   ....[2]....
        /*00c0*/ 	.word	0xffffffff


	//   ....[3]....
        /*00c4*/ 	.word	0xffffffff


	//   ....[4]....
        /*00c8*/ 	.word	0xffffffff


	//   ....[5]....
        /*00cc*/ 	.word	0xffffffff


	//   ....[6]....
        /*00d0*/ 	.word	0xffffffff


	//   ....[7]....
        /*00d4*/ 	.word	0xffffffff


	//   ....[8]....
        /*00d8*/ 	.word	0xffffffff


	//   ....[9]....
        /*00dc*/ 	.word	0xffffffff


	//   ....[10]....
        /*00e0*/ 	.word	0xffffffff


	//   ....[11]....
        /*00e4*/ 	.word	0xffffffff


	//   ....[12]....
        /*00e8*/ 	.word	0xffffffff


	//   ....[13]....
        /*00ec*/ 	.word	0xffffffff


	//   ....[14]....
        /*00f0*/ 	.word	0xffffffff


	//   ....[15]....
        /*00f4*/ 	.word	0xffffffff


	//   ....[16]....
        /*00f8*/ 	.word	0xffffffff


	//   ....[17]....
        /*00fc*/ 	.word	0xffffffff


	//   ....[18]....
        /*0100*/ 	.word	0xffffffff


	//   ....[19]....
        /*0104*/ 	.word	0xffffffff


	//   ....[20]....
        /*0108*/ 	.word	0xffffffff


	//   ....[21]....
        /*010c*/ 	.word	0xffffffff


	//   ....[22]....
        /*0110*/ 	.word	0xffffffff


	//   ....[23]....
        /*0114*/ 	.word	0xffffffff


	//   ....[24]....
        /*0118*/ 	.word	0xffffffff


	//   ....[25]....
        /*011c*/ 	.word	0xffffffff


	//   ....[26]....
        /*0120*/ 	.word	0xffffffff


	//   ....[27]....
        /*0124*/ 	.word	0xffffffff


	//   ....[28]....
        /*0128*/ 	.word	0xffffffff


	//   ....[29]....
        /*012c*/ 	.word	0xffffffff


	//   ....[30]....
        /*0130*/ 	.word	0xffffffff


	//   ....[31]....
        /*0134*/ 	.word	0xffffffff


	//   ....[32]....
        /*0138*/ 	.word	0xffffffff


	//   ....[33]....
        /*013c*/ 	.word	0xffffffff


	//   ....[34]....
        /*0140*/ 	.word	0xffffffff


	//   ....[35]....
        /*0144*/ 	.word	0xffffffff


	//   ....[36]....
        /*0148*/ 	.word	0xffffffff


	//   ....[37]....
        /*014c*/ 	.word	0xffffffff


	//   ....[38]....
        /*0150*/ 	.word	0xffffffff


	//   ....[39]....
        /*0154*/ 	.word	0xffffffff


	//   ....[40]....
        /*0158*/ 	.word	0xffffffff


	//   ....[41]....
        /*015c*/ 	.word	0xffffffff


	//   ....[42]....
        /*0160*/ 	.word	0xffffffff


	//   ....[43]....
        /*0164*/ 	.word	0xffffffff


	//   ....[44]....
        /*0168*/ 	.word	0xffffffff


	//   ....[45]....
        /*016c*/ 	.word	0xffffffff


	//   ....[46]....
        /*0170*/ 	.word	0xffffffff


	//   ....[47]....
        /*0174*/ 	.word	0xffffffff


	//   ....[48]....
        /*0178*/ 	.word	0xffffffff


	//   ....[49]....
        /*017c*/ 	.word	0xffffffff


	//   ....[50]....
        /*0180*/ 	.word	0xffffffff


	//   ....[51]....
        /*0184*/ 	.word	0xffffffff


	//   ....[52]....
        /*0188*/ 	.word	0xffffffff


	//   ....[53]....
        /*018c*/ 	.word	0xffffffff


	//   ....[54]....
        /*0190*/ 	.word	0xffffffff


	//   ....[55]....
        /*0194*/ 	.word	0xffffffff


	//   ....[56]....
        /*0198*/ 	.word	0xffffffff


	//   ....[57]....
        /*019c*/ 	.word	0xffffffff


	//   ....[58]....
        /*01a0*/ 	.word	0xffffffff


	//   ....[59]....
        /*01a4*/ 	.word	0xffffffff


	//   ....[60]....
        /*01a8*/ 	.word	0xffffffff


	//   ....[61]....
        /*01ac*/ 	.word	0xffffffff


	//   ....[62]....
        /*01b0*/ 	.word	0xffffffff


	//   ....[63]....
        /*01b4*/ 	.word	0xffffffff


	//   ....[64]....
        /*01b8*/ 	.word	0xffffffff


	//   ....[65]....
        /*01bc*/ 	.word	0xffffffff


	//   ....[66]....
        /*01c0*/ 	.word	0xffffffff


	//   ....[67]....
        /*01c4*/ 	.word	0xffffffff


	//   ....[68]....
        /*01c8*/ 	.word	0xffffffff


	//   ....[69]....
        /*01cc*/ 	.word	0xffffffff


	//   ....[70]....
        /*01d0*/ 	.word	0xffffffff


	//   ....[71]....
        /*01d4*/ 	.word	0xffffffff


	//   ....[72]....
        /*01d8*/ 	.word	0xffffffff


	//   ....[73]....
        /*01dc*/ 	.word	0xffffffff


	//   ....[74]....
        /*01e0*/ 	.word	0xffffffff


	//   ....[75]....
        /*01e4*/ 	.word	0xffffffff


	//   ....[76]....
        /*01e8*/ 	.word	0xffffffff


	//   ....[77]....
        /*01ec*/ 	.word	0xffffffff


	//   ....[78]....
        /*01f0*/ 	.word	0xffffffff


	//   ....[79]....
        /*01f4*/ 	.word	0xffffffff


	//   ....[80]....
        /*01f8*/ 	.word	0xffffffff


	//   ....[81]....
        /*01fc*/ 	.word	0xffffffff


	//   ....[82]....
        /*0200*/ 	.word	0xffffffff


	//   ....[83]....
        /*0204*/ 	.word	0xffffffff


	//   ....[84]....
        /*0208*/ 	.word	0xffffffff


	//   ....[85]....
        /*020c*/ 	.word	0xffffffff


	//   ....[86]....
        /*0210*/ 	.word	0xffffffff


	//   ....[87]....
        /*0214*/ 	.word	0xffffffff


	//   ....[88]....
        /*0218*/ 	.word	0xffffffff


	//   ....[89]....
        /*021c*/ 	.word	0xffffffff


	//   ....[90]....
        /*0220*/ 	.word	0xffffffff


	//   ....[91]....
        /*0224*/ 	.word	0xffffffff


	//   ....[92]....
        /*0228*/ 	.word	0xffffffff


	//   ....[93]....
        /*022c*/ 	.word	0xffffffff


	//   ....[94]....
        /*0230*/ 	.word	0xffffffff


	//   ....[95]....
        /*0234*/ 	.word	0xffffffff


	//   ....[96]....
        /*0238*/ 	.word	0xffffffff


	//   ....[97]....
        /*023c*/ 	.word	0xffffffff


	//   ....[98]....
        /*0240*/ 	.word	0xffffffff


	//   ....[99]....
        /*0244*/ 	.word	0xffffffff


	//   ....[100]....
        /*0248*/ 	.word	0xffffffff


	//   ....[101]....
        /*024c*/ 	.word	0xffffffff


	//   ....[102]....
        /*0250*/ 	.word	0xffffffff


	//   ....[103]....
        /*0254*/ 	.word	0xffffffff


	//   ....[104]....
        /*0258*/ 	.word	0xffffffff


	//   ....[105]....
        /*025c*/ 	.word	0xffffffff


	//   ....[106]....
        /*0260*/ 	.word	0xffffffff


	//   ....[107]....
        /*0264*/ 	.word	0xffffffff


	//   ....[108]....
        /*0268*/ 	.word	0xffffffff


	//   ....[109]....
        /*026c*/ 	.word	0xffffffff


	//   ....[110]....
        /*0270*/ 	.word	0xffffffff


	//   ....[111]....
        /*0274*/ 	.word	0xffffffff


	//   ....[112]....
        /*0278*/ 	.word	0xffffffff


	//   ....[113]....
        /*027c*/ 	.word	0xffffffff


	//   ....[114]....
        /*0280*/ 	.word	0xffffffff


	//   ....[115]....
        /*0284*/ 	.word	0xffffffff


	//   ....[116]....
        /*0288*/ 	.word	0xffffffff


	//   ....[117]....
        /*028c*/ 	.word	0xffffffff


	//   ....[118]....
        /*0290*/ 	.word	0xffffffff


	//   ....[119]....
        /*0294*/ 	.word	0xffffffff


	//   ....[120]....
        /*0298*/ 	.word	0xffffffff


	//   ....[121]....
        /*029c*/ 	.word	0xffffffff


	//   ....[122]....
        /*02a0*/ 	.word	0xffffffff


	//   ....[123]....
        /*02a4*/ 	.word	0xffffffff


	//   ....[124]....
        /*02a8*/ 	.word	0xffffffff


	//   ....[125]....
        /*02ac*/ 	.word	0xffffffff


	//   ....[126]....
        /*02b0*/ 	.word	0xffffffff


	//   ....[127]....
        /*02b4*/ 	.word	0xffffffff


	//   ....[128]....
        /*02b8*/ 	.word	0xffffffff


	//   ....[129]....
        /*02bc*/ 	.word	0xffffffff


	//   ....[130]....
        /*02c0*/ 	.word	0xffffffff


	//   ....[131]....
        /*02c4*/ 	.word	0xffffffff


	//   ....[132]....
        /*02c8*/ 	.word	0xffffffff


	//   ....[133]....
        /*02cc*/ 	.word	0xffffffff


	//   ....[134]....
        /*02d0*/ 	.word	0xffffffff


	//   ....[135]....
        /*02d4*/ 	.word	0xffffffff


	//   ....[136]....
        /*02d8*/ 	.word	0xffffffff


	//   ....[137]....
        /*02dc*/ 	.word	0xffffffff


	//   ....[138]....
        /*02e0*/ 	.word	0xffffffff


	//   ....[139]....
        /*02e4*/ 	.word	0xffffffff


	//   ....[140]....
        /*02e8*/ 	.word	0xffffffff


	//   ....[141]....
        /*02ec*/ 	.word	0xffffffff


	//   ....[142]....
        /*02f0*/ 	.word	0xffffffff


	//   ....[143]....
        /*02f4*/ 	.word	0xffffffff


	//   ....[144]....
        /*02f8*/ 	.word	0xffffffff


	//   ....[145]....
        /*02fc*/ 	.word	0xffffffff


	//   ....[146]....
        /*0300*/ 	.word	0xffffffff


	//   ....[147]....
        /*0304*/ 	.word	0xffffffff


	//   ....[148]....
        /*0308*/ 	.word	0xffffffff


	//   ....[149]....
        /*030c*/ 	.word	0xffffffff


	//   ....[150]....
        /*0310*/ 	.word	0xffffffff


	//   ....[151]....
        /*0314*/ 	.word	0xffffffff


	//   ....[152]....
        /*0318*/ 	.word	0xffffffff


	//   ....[153]....
        /*031c*/ 	.word	0xffffffff


	//   ....[154]....
        /*0320*/ 	.word	0xffffffff


	//   ....[155]....
        /*0324*/ 	.word	0xffffffff


	//   ....[156]....
        /*0328*/ 	.word	0xffffffff


	//   ....[157]....
        /*032c*/ 	.word	0xffffffff


	//   ....[158]....
        /*0330*/ 	.word	0xffffffff


	//   ....[159]....
        /*0334*/ 	.word	0xffffffff


	//   ....[160]....
        /*0338*/ 	.word	0xffffffff


	//   ....[161]....
        /*033c*/ 	.word	0xffffffff


	//   ....[162]....
        /*0340*/ 	.word	0xffffffff


	//   ....[163]....
        /*0344*/ 	.word	0xffffffff


	//   ....[164]....
        /*0348*/ 	.word	0xffffffff


	//   ....[165]....
        /*034c*/ 	.word	0xffffffff


	//   ....[166]....
        /*0350*/ 	.word	0xffffffff


	//   ....[167]....
        /*0354*/ 	.word	0xffffffff


	//   ....[168]....
        /*0358*/ 	.word	0xffffffff


	//   ....[169]....
        /*035c*/ 	.word	0xffffffff


	//   ....[170]....
        /*0360*/ 	.word	0xffffffff


	//   ....[171]....
        /*0364*/ 	.word	0xffffffff


	//   ....[172]....
        /*0368*/ 	.word	0xffffffff


	//   ....[173]....
        /*036c*/ 	.word	0xffffffff


	//   ....[174]....
        /*0370*/ 	.word	0xffffffff


	//   ....[175]....
        /*0374*/ 	.word	0xffffffff


	//   ....[176]....
        /*0378*/ 	.word	0xffffffff


	//   ....[177]....
        /*037c*/ 	.word	0xffffffff


	//   ....[178]....
        /*0380*/ 	.word	0xffffffff


	//   ....[179]....
        /*0384*/ 	.word	0xffffffff


	//   ....[180]....
        /*0388*/ 	.word	0xffffffff


	//   ....[181]....
        /*038c*/ 	.word	0xffffffff


	//   ....[182]....
        /*0390*/ 	.word	0xffffffff


	//   ....[183]....
        /*0394*/ 	.word	0xffffffff


	//   ....[184]....
        /*0398*/ 	.word	0xffffffff


	//   ....[185]....
        /*039c*/ 	.word	0xffffffff


	//   ....[186]....
        /*03a0*/ 	.word	0xffffffff


	//   ....[187]....
        /*03a4*/ 	.word	0xffffffff


	//   ....[188]....
        /*03a8*/ 	.word	0xffffffff


	//   ....[189]....
        /*03ac*/ 	.word	0xffffffff


	//   ....[190]....
        /*03b0*/ 	.word	0xffffffff


	//   ....[191]....
        /*03b4*/ 	.word	0xffffffff


	//   ....[192]....
        /*03b8*/ 	.word	0xffffffff


	//   ....[193]....
        /*03bc*/ 	.word	0xffffffff


	//   ....[194]....
        /*03c0*/ 	.word	0xffffffff


	//   ....[195]....
        /*03c4*/ 	.word	0xffffffff


	//   ....[196]....
        /*03c8*/ 	.word	0xffffffff


	//   ....[197]....
        /*03cc*/ 	.word	0xffffffff


	//   ....[198]....
        /*03d0*/ 	.word	0xffffffff


	//   ....[199]....
        /*03d4*/ 	.word	0xffffffff


	//   ....[200]....
        /*03d8*/ 	.word	0xffffffff


	//   ....[201]....
        /*03dc*/ 	.word	0xffffffff


	//   ....[202]....
        /*03e0*/ 	.word	0xffffffff


	//   ....[203]....
        /*03e4*/ 	.word	0xffffffff


	//   ....[204]....
        /*03e8*/ 	.word	0xffffffff


	//   ....[205]....
        /*03ec*/ 	.word	0xffffffff


	//   ....[206]....
        /*03f0*/ 	.word	0xffffffff


	//   ....[207]....
        /*03f4*/ 	.word	0xffffffff


	//   ....[208]....
        /*03f8*/ 	.word	0xffffffff


	//   ....[209]....
        /*03fc*/ 	.word	0xffffffff


	//   ....[210]....
        /*0400*/ 	.word	0xffffffff


	//   ....[211]....
        /*0404*/ 	.word	0xffffffff


	//   ....[212]....
        /*0408*/ 	.word	0xffffffff


	//   ....[213]....
        /*040c*/ 	.word	0xffffffff


	//   ....[214]....
        /*0410*/ 	.word	0xffffffff


	//   ....[215]....
        /*0414*/ 	.word	0xffffffff


	//   ....[216]....
        /*0418*/ 	.word	0xffffffff


	//   ....[217]....
        /*041c*/ 	.word	0xffffffff


	//   ....[218]....
        /*0420*/ 	.word	0xffffffff


	//   ....[219]....
        /*0424*/ 	.word	0xffffffff


	//   ....[220]....
        /*0428*/ 	.word	0xffffffff


	//   ....[221]....
        /*042c*/ 	.word	0xffffffff


	//   ....[222]....
        /*0430*/ 	.word	0xffffffff


	//   ....[223]....
        /*0434*/ 	.word	0xffffffff


	//   ....[224]....
        /*0438*/ 	.word	0xffffffff


	//   ....[225]....
        /*043c*/ 	.word	0xffffffff


	//   ....[226]....
        /*0440*/ 	.word	0xffffffff


	//   ....[227]....
        /*0444*/ 	.word	0xffffffff


	//   ....[228]....
        /*0448*/ 	.word	0xffffffff


	//   ....[229]....
        /*044c*/ 	.word	0xffffffff


	//   ....[230]....
        /*0450*/ 	.word	0xffffffff


	//   ....[231]....
        /*0454*/ 	.word	0xffffffff


	//   ....[232]....
        /*0458*/ 	.word	0xffffffff


	//   ....[233]....
        /*045c*/ 	.word	0xffffffff


	//   ....[234]....
        /*0460*/ 	.word	0xffffffff


	//   ....[235]....
        /*0464*/ 	.word	0xffffffff


	//   ....[236]....
        /*0468*/ 	.word	0xffffffff


	//   ....[237]....
        /*046c*/ 	.word	0xffffffff


	//   ....[238]....
        /*0470*/ 	.word	0xffffffff


	//   ....[239]....
        /*0474*/ 	.word	0xffffffff


	//   ....[240]....
        /*0478*/ 	.word	0xffffffff


	//   ....[241]....
        /*047c*/ 	.word	0xffffffff


	//   ....[242]....
        /*0480*/ 	.word	0xffffffff


	//   ....[243]....
        /*0484*/ 	.word	0xffffffff


	//   ....[244]....
        /*0488*/ 	.word	0xffffffff


	//   ....[245]....
        /*048c*/ 	.word	0x0500000f


	//   ....[246]....
        /*0490*/ 	.word	0x0500000f


	//   ....[247]....
        /*0494*/ 	.word	0x0500000f


	//   ....[248]....
        /*0498*/ 	.word	0x0500000f


	//   ....[249]....
        /*049c*/ 	.word	0x0500000f


	//   ....[250]....
        /*04a0*/ 	.word	0x0500000f


	//   ....[251]....
        /*04a4*/ 	.word	0x0500000f


	//   ....[252]....
        /*04a8*/ 	.word	0x0500000f


	//   ....[253]....
        /*04ac*/ 	.word	0x0500000f


	//   ....[254]....
        /*04b0*/ 	.word	0x0500000f


	//   ....[255]....
        /*04b4*/ 	.word	0x0500000f


	//   ....[0]....
        /*04b8*/ 	.word	0x0500000f


	//   ....[1]....
        /*04bc*/ 	.word	0x0500000f


	//   ....[2]....
        /*04c0*/ 	.word	0x0500000f


	//   ....[3]....
        /*04c4*/ 	.word	0x0500000f


	//   ....[4]....
        /*04c8*/ 	.word	0x0500000f


	//   ....[5]....
        /*04cc*/ 	.word	0x0500000f


	//   ....[6]....
        /*04d0*/ 	.word	0x0500000f


	//   ....[7]....
        /*04d4*/ 	.word	0x0500000f


	//   ....[8]....
        /*04d8*/ 	.word	0x0500000f


	//   ....[9]....
        /*04dc*/ 	.word	0x0500000f


	//   ....[10]....
        /*04e0*/ 	.word	0x0500000f


	//   ....[11]....
        /*04e4*/ 	.word	0x0500000f


	//   ....[12]....
        /*04e8*/ 	.word	0x0500000f


	//   ....[13]....
        /*04ec*/ 	.word	0x0500000f


	//   ....[14]....
        /*04f0*/ 	.word	0x0500000f


	//   ....[15]....
        /*04f4*/ 	.word	0x0500000f


	//   ....[16]....
        /*04f8*/ 	.word	0x0500000f


	//   ....[17]....
        /*04fc*/ 	.word	0x0500000f


	//   ....[18]....
        /*0500*/ 	.word	0x0500000f


	//   ....[19]....
        /*0504*/ 	.word	0x0500000f


	//   ....[20]....
        /*0508*/ 	.word	0x0500000f


	//   ....[21]....
        /*050c*/ 	.word	0x0500000f


	//   ....[22]....
        /*0510*/ 	.word	0x0500000f


	//   ....[23]....
        /*0514*/ 	.word	0x0500000f


	//   ....[24]....
        /*0518*/ 	.word	0x0500000f


	//   ....[25]....
        /*051c*/ 	.word	0x0500000f


	//   ....[26]....
        /*0520*/ 	.word	0x0500000f


	//   ....[27]....
        /*0524*/ 	.word	0x0500000f


	//   ....[28]....
        /*0528*/ 	.word	0x0500000f


	//   ....[29]....
        /*052c*/ 	.word	0x0500000f


	//   ....[30]....
        /*0530*/ 	.word	0x0500000f


	//   ....[31]....
        /*0534*/ 	.word	0x0500000f


	//   ....[32]....
        /*0538*/ 	.word	0x0500000f


	//   ....[33]....
        /*053c*/ 	.word	0x0500000f


	//   ....[34]....
        /*0540*/ 	.word	0x0500000f


	//   ....[35]....
        /*0544*/ 	.word	0x0500000f


	//   ....[36]....
        /*0548*/ 	.word	0x0500000f


	//   ....[37]....
        /*054c*/ 	.word	0x0500000f


	//   ....[38]....
        /*0550*/ 	.word	0x0500000f


	//   ....[39]....
        /*0554*/ 	.word	0x0500000f


	//   ....[40]....
        /*0558*/ 	.word	0x0500000f


	//   ....[41]....
        /*055c*/ 	.word	0x0500000f


	//   ....[42]....
        /*0560*/ 	.word	0x0500000f


	//   ....[43]....
        /*0564*/ 	.word	0x0500000f


	//   ....[44]....
        /*0568*/ 	.word	0x0500000f


	//   ....[45]....
        /*056c*/ 	.word	0x0500000f


	//   ....[46]....
        /*0570*/ 	.word	0x0500000f


	//   ....[47]....
        /*0574*/ 	.word	0x0500000f


	//   ....[48]....
        /*0578*/ 	.word	0x0500000f


	//   ....[49]....
        /*057c*/ 	.word	0x0500000f


	//   ....[50]....
        /*0580*/ 	.word	0x0500000f


	//   ....[51]....
        /*0584*/ 	.word	0x0500000f


	//   ....[52]....
        /*0588*/ 	.word	0x0500000f


	//   ....[53]....
        /*058c*/ 	.word	0x0500000f


	//   ....[54]....
        /*0590*/ 	.word	0x0500000f


	//   ....[55]....
        /*0594*/ 	.word	0x0500000f


	//   ....[56]....
        /*0598*/ 	.word	0x0500000f


	//   ....[57]....
        /*059c*/ 	.word	0x0500000f


	//   ....[58]....
        /*05a0*/ 	.word	0x0500000f


	//   ....[59]....
        /*05a4*/ 	.word	0x0500000f


	//   ....[60]....
        /*05a8*/ 	.word	0x0500000f


	//   ....[61]....
        /*05ac*/ 	.word	0x0500000f


	//   ....[62]....
        /*05b0*/ 	.word	0x0500000f


	//   ....[63]....
        /*05b4*/ 	.word	0x0500000f


	//   ....[64]....
        /*05b8*/ 	.word	0x0500000f


	//   ....[65]....
        /*05bc*/ 	.word	0x0500000f


	//   ....[66]....
        /*05c0*/ 	.word	0x0500000f


	//   ....[67]....
        /*05c4*/ 	.word	0x0500000f


	//   ....[68]....
        /*05c8*/ 	.word	0x0500000f


	//   ....[69]....
        /*05cc*/ 	.word	0x0500000f


	//----- nvinfo : EIATTR_COOP_GROUP_INSTR_OFFSETS
	.align		4
.L_512:
        /*05d0*/ 	.byte	0x04, 0x28
        /*05d2*/ 	.short	(.L_514 - .L_513)


	//   ....[0]....
.L_513:
        /*05d4*/ 	.word	0x00000080


	//   ....[1]....
        /*05d8*/ 	.word	0x00000090


	//   ....[2]....
        /*05dc*/ 	.word	0x000002d0


	//   ....[3]....
        /*05e0*/ 	.word	0x00000430


	//   ....[4]....
        /*05e4*/ 	.word	0x00000550


	//   ....[5]....
        /*05e8*/ 	.word	0x000006b0


	//   ....[6]....
        /*05ec*/ 	.word	0x00001670


	//   ....[7]....
        /*05f0*/ 	.word	0x00001fd0


	//   ....[8]....
        /*05f4*/ 	.word	0x00002640


	//   ....[9]....
        /*05f8*/ 	.word	0x00002690


	//   ....[10]....
        /*05fc*/ 	.word	0x00002720


	//   ....[11]....
        /*0600*/ 	.word	0x00003010


	//   ....[12]....
        /*0604*/ 	.word	0x00003090


	//   ....[13]....
        /*0608*/ 	.word	0x00004450


	//   ....[14]....
        /*060c*/ 	.word	0x00004470


	//   ....[15]....
        /*0610*/ 	.word	0x00004b10


	//   ....[16]....
        /*0614*/ 	.word	0x00004bd0


	//   ....[17]....
        /*0618*/ 	.word	0x00005440


	//   ....[18]....
        /*061c*/ 	.word	0x000054b0


	//   ....[19]....
        /*0620*/ 	.word	0x00007190


	//   ....[20]....
        /*0624*/ 	.word	0x000071c0


	//   ....[21]....
        /*0628*/ 	.word	0x00007790


	//   ....[22]....
        /*062c*/ 	.word	0x00007960


	//   ....[23]....
        /*0630*/ 	.word	0x00008ef0


	//   ....[24]....
        /*0634*/ 	.word	0x00008f00


	//   ....[25]....
        /*0638*/ 	.word	0x00008f60


	//   ....[26]....
        /*063c*/ 	.word	0x00008f70


	//   ....[27]....
        /*0640*/ 	.word	0x0000a4f0


	//   ....[28]....
        /*0644*/ 	.word	0x0000a520


	//   ....[29]....
        /*0648*/ 	.word	0x0000a530


	//   ....[30]....
        /*064c*/ 	.word	0x0000a550


	//   ....[31]....
        /*0650*/ 	.word	0x0000a560


	//   ....[32]....
        /*0654*/ 	.word	0x0000a570


	//   ....[33]....
        /*0658*/ 	.word	0x0000a580


	//   ....[34]....
        /*065c*/ 	.word	0x0000a590


	//   ....[35]....
        /*0660*/ 	.word	0x0000a5a0


	//   ....[36]....
        /*0664*/ 	.word	0x0000a5b0


	//   ....[37]....
        /*0668*/ 	.word	0x0000a5c0


	//   ....[38]....
        /*066c*/ 	.word	0x0000a5e0


	//   ....[39]....
        /*0670*/ 	.word	0x0000a5f0


	//   ....[40]....
        /*0674*/ 	.word	0x0000a600


	//   ....[41]....
        /*0678*/ 	.word	0x0000a610


	//   ....[42]....
        /*067c*/ 	.word	0x0000a620


	//   ....[43]....
        /*0680*/ 	.word	0x0000a630


	//   ....[44]....
        /*0684*/ 	.word	0x0000a640


	//   ....[45]....
        /*0688*/ 	.word	0x0000a650


	//   ....[46]....
        /*068c*/ 	.word	0x0000a660


	//   ....[47]....
        /*0690*/ 	.word	0x0000a680


	//   ....[48]....
        /*0694*/ 	.word	0x0000a690


	//   ....[49]....
        /*0698*/ 	.word	0x0000a6a0


	//   ....[50]....
        /*069c*/ 	.word	0x0000a6b0


	//   ....[51]....
        /*06a0*/ 	.word	0x0000a6c0


	//   ....[52]....
        /*06a4*/ 	.word	0x0000a6d0


	//   ....[53]....
        /*06a8*/ 	.word	0x0000a6e0


	//   ....[54]....
        /*06ac*/ 	.word	0x0000a6f0


	//   ....[55]....
        /*06b0*/ 	.word	0x0000a700


	//   ....[56]....
        /*06b4*/ 	.word	0x0000a710


	//   ....[57]....
        /*06b8*/ 	.word	0x0000a720


	//   ....[58]....
        /*06bc*/ 	.word	0x0000a730


	//   ....[59]....
        /*06c0*/ 	.word	0x0000a740


	//   ....[60]....
        /*06c4*/ 	.word	0x0000a750


	//   ....[61]....
        /*06c8*/ 	.word	0x0000a760


	//   ....[62]....
        /*06cc*/ 	.word	0x0000a780


	//   ....[63]....
        /*06d0*/ 	.word	0x0000a7a0


	//   ....[64]....
        /*06d4*/ 	.word	0x0000a7b0


	//   ....[65]....
        /*06d8*/ 	.word	0x0000a7c0


	//   ....[66]....
        /*06dc*/ 	.word	0x0000a7d0


	//   ....[67]....
        /*06e0*/ 	.word	0x0000a7f0


	//   ....[68]....
        /*06e4*/ 	.word	0x0000a810


	//   ....[69]....
        /*06e8*/ 	.word	0x0000a830


	//   ....[70]....
        /*06ec*/ 	.word	0x0000a840


	//   ....[71]....
        /*06f0*/ 	.word	0x0000a850


	//   ....[72]....
        /*06f4*/ 	.word	0x0000a870


	//   ....[73]....
        /*06f8*/ 	.word	0x0000a890


	//   ....[74]....
        /*06fc*/ 	.word	0x0000a8b0


	//   ....[75]....
        /*0700*/ 	.word	0x0000a8c0


	//   ....[76]....
        /*0704*/ 	.word	0x0000a8d0


	//   ....[77]....
        /*0708*/ 	.word	0x0000a8e0


	//   ....[78]....
        /*070c*/ 	.word	0x0000a900


	//   ....[79]....
        /*0710*/ 	.word	0x0000a910


	//   ....[80]....
        /*0714*/ 	.word	0x0000a920


	//   ....[81]....
        /*0718*/ 	.word	0x0000a940


	//   ....[82]....
        /*071c*/ 	.word	0x0000a970


	//   ....[83]....
        /*0720*/ 	.word	0x0000a980


	//   ....[84]....
        /*0724*/ 	.word	0x0000a9b0


	//   ....[85]....
        /*0728*/ 	.word	0x0000a9c0


	//   ....[86]....
        /*072c*/ 	.word	0x0000a9d0


	//   ....[87]....
        /*0730*/ 	.word	0x0000a9e0


	//   ....[88]....
        /*0734*/ 	.word	0x0000a9f0


	//   ....[89]....
        /*0738*/ 	.word	0x0000aa00


	//   ....[90]....
        /*073c*/ 	.word	0x0000aa10


	//   ....[91]....
        /*0740*/ 	.word	0x0000aa20


	//   ....[92]....
        /*0744*/ 	.word	0x0000aa40


	//   ....[93]....
        /*0748*/ 	.word	0x0000aa70


	//   ....[94]....
        /*074c*/ 	.word	0x0000aaa0


	//   ....[95]....
        /*0750*/ 	.word	0x0000aad0


	//   ....[96]....
        /*0754*/ 	.word	0x0000ab00


	//   ....[97]....
        /*0758*/ 	.word	0x0000ab20


	//   ....[98]....
        /*075c*/ 	.word	0x0000ab30


	//   ....[99]....
        /*0760*/ 	.word	0x0000ab50


	//   ....[100]....
        /*0764*/ 	.word	0x0000ab60


	//   ....[101]....
        /*0768*/ 	.word	0x0000ab70


	//   ....[102]....
        /*076c*/ 	.word	0x0000ab80


	//   ....[103]....
        /*0770*/ 	.word	0x0000ab90


	//   ....[104]....
        /*0774*/ 	.word	0x0000aba0


	//   ....[105]....
        /*0778*/ 	.word	0x0000abb0


	//   ....[106]....
        /*077c*/ 	.word	0x0000abc0


	//   ....[107]....
        /*0780*/ 	.word	0x0000abd0


	//   ....[108]....
        /*0784*/ 	.word	0x0000abe0


	//   ....[109]....
        /*0788*/ 	.word	0x0000abf0


	//   ....[110]....
        /*078c*/ 	.word	0x0000ac00


	//   ....[111]....
        /*0790*/ 	.word	0x0000ac10


	//   ....[112]....
        /*0794*/ 	.word	0x0000ac20


	//   ....[113]....
        /*0798*/ 	.word	0x0000ac30


	//   ....[114]....
        /*079c*/ 	.word	0x0000ac40


	//   ....[115]....
        /*07a0*/ 	.word	0x0000ac50


	//   ....[116]....
        /*07a4*/ 	.word	0x0000ac60


	//   ....[117]....
        /*07a8*/ 	.word	0x0000ac70


	//   ....[118]....
        /*07ac*/ 	.word	0x0000ac80


	//   ....[119]....
        /*07b0*/ 	.word	0x0000ac90


	//   ....[120]....
        /*07b4*/ 	.word	0x0000aca0


	//   ....[121]....
        /*07b8*/ 	.word	0x0000acb0


	//   ....[122]....
        /*07bc*/ 	.word	0x0000acc0


	//   ....[123]....
        /*07c0*/ 	.word	0x0000acd0


	//   ....[124]....
        /*07c4*/ 	.word	0x0000ace0


	//   ....[125]....
        /*07c8*/ 	.word	0x0000acf0


	//   ....[126]....
        /*07cc*/ 	.word	0x0000ad00


	//   ....[127]....
        /*07d0*/ 	.word	0x0000ad10


	//   ....[128]....
        /*07d4*/ 	.word	0x0000ad40


	//   ....[129]....
        /*07d8*/ 	.word	0x0000ad70


	//   ....[130]....
        /*07dc*/ 	.word	0x0000ada0


	//   ....[131]....
        /*07e0*/ 	.word	0x0000add0


	//   ....[132]....
        /*07e4*/ 	.word	0x0000ae00


	//   ....[133]....
        /*07e8*/ 	.word	0x0000ae30


	//   ....[134]....
        /*07ec*/ 	.word	0x0000ae60


	//   ....[135]....
        /*07f0*/ 	.word	0x0000ae80


	//   ....[136]....
        /*07f4*/ 	.word	0x0000aea0


	//   ....[137]....
        /*07f8*/ 	.word	0x0000aeb0


	//   ....[138]....
        /*07fc*/ 	.word	0x0000aee0


	//   ....[139]....
        /*0800*/ 	.word	0x0000af10


	//   ....[140]....
        /*0804*/ 	.word	0x0000af40


	//   ....[141]....
        /*0808*/ 	.word	0x0000af70


	//   ....[142]....
        /*080c*/ 	.word	0x0000afa0


	//   ....[143]....
        /*0810*/ 	.word	0x0000afd0


	//   ....[144]....
        /*0814*/ 	.word	0x0000b000


	//   ....[145]....
        /*0818*/ 	.word	0x0000b030


	//   ....[146]....
        /*081c*/ 	.word	0x0000b060


	//   ....[147]....
        /*0820*/ 	.word	0x0000b090


	//   ....[148]....
        /*0824*/ 	.word	0x0000b0c0


	//   ....[149]....
        /*0828*/ 	.word	0x0000b0f0


	//   ....[150]....
        /*082c*/ 	.word	0x0000b120


	//   ....[151]....
        /*0830*/ 	.word	0x0000b150


	//   ....[152]....
        /*0834*/ 	.word	0x0000b190


	//   ....[153]....
        /*0838*/ 	.word	0x0000b1c0


	//   ....[154]....
        /*083c*/ 	.word	0x0000b200


	//   ....[155]....
        /*0840*/ 	.word	0x0000b720


	//   ....[156]....
        /*0844*/ 	.word	0x0000b760


	//   ....[157]....
        /*0848*/ 	.word	0x0000b7a0


	//   ....[158]....
        /*084c*/ 	.word	0x0000b7e0


	//   ....[159]....
        /*0850*/ 	.word	0x0000b840


	//   ....[160]....
        /*0854*/ 	.word	0x0000b870


	//   ....[161]....
        /*0858*/ 	.word	0x0000c520


	//   ....[162]....
        /*085c*/ 	.word	0x0000c550


	//   ....[163]....
        /*0860*/ 	.word	0x0000d6a0


	//   ....[164]....
        /*0864*/ 	.word	0x0000e9c0


	//   ....[165]....
        /*0868*/ 	.word	0x0000ea00


	//   ....[166]....
        /*086c*/ 	.word	0x0000eaa0


	//   ....[167]....
        /*0870*/ 	.word	0x0000eb10


	//   ....[168]....
        /*0874*/ 	.word	0x0000eb30


	//   ....[169]....
        /*0878*/ 	.word	0x0000eb90


	//   ....[170]....
        /*087c*/ 	.word	0x0000ebb0


	//   ....[171]....
        /*0880*/ 	.word	0x0000ec10


	//   ....[172]....
        /*0884*/ 	.word	0x0000ec30


	//   ....[173]....
        /*0888*/ 	.word	0x0000ec90


	//   ....[174]....
        /*088c*/ 	.word	0x0000ecb0


	//   ....[175]....
        /*0890*/ 	.word	0x0000ed10


	//   ....[176]....
        /*0894*/ 	.word	0x0000ed30


	//   ....[177]....
        /*0898*/ 	.word	0x0000ed90


	//   ....[178]....
        /*089c*/ 	.word	0x0000edb0


	//   ....[179]....
        /*08a0*/ 	.word	0x0000edc0


	//   ....[180]....
        /*08a4*/ 	.word	0x0000f160


	//   ....[181]....
        /*08a8*/ 	.word	0x0000f190


	//   ....[182]....
        /*08ac*/ 	.word	0x0000f220


	//   ....[183]....
        /*08b0*/ 	.word	0x0000f260


	//   ....[184]....
        /*08b4*/ 	.word	0x0000f290


	//   ....[185]....
        /*08b8*/ 	.word	0x0000f2c0


	//   ....[186]....
        /*08bc*/ 	.word	0x0000f320


	//   ....[187]....
        /*08c0*/ 	.word	0x0000f350


	//   ....[188]....
        /*08c4*/ 	.word	0x0000f3b0


	//   ....[189]....
        /*08c8*/ 	.word	0x0000f3e0


	//   ....[190]....
        /*08cc*/ 	.word	0x0000f440


	//   ....[191]....
        /*08d0*/ 	.word	0x0000f460


	//   ....[192]....
        /*08d4*/ 	.word	0x0000f4a0


	//   ....[193]....
        /*08d8*/ 	.word	0x0000f4c0


	//   ....[194]....
        /*08dc*/ 	.word	0x0000f550


	//   ....[195]....
        /*08e0*/ 	.word	0x0000f580


	//   ....[196]....
        /*08e4*/ 	.word	0x0000fb30


	//   ....[197]....
        /*08e8*/ 	.word	0x0000fb60


	//   ....[198]....
        /*08ec*/ 	.word	0x0000fb90


	//   ....[199]....
        /*08f0*/ 	.word	0x0000fbf0


	//   ....[200]....
        /*08f4*/ 	.word	0x0000fc70


	//   ....[201]....
        /*08f8*/ 	.word	0x0000fc90


	//   ....[202]....
        /*08fc*/ 	.word	0x0000fd10


	//   ....[203]....
        /*0900*/ 	.word	0x0000fd30


	//   ....[204]....
        /*0904*/ 	.word	0x0000fdb0


	//   ....[205]....
        /*0908*/ 	.word	0x0000fdd0


	//   ....[206]....
        /*090c*/ 	.word	0x0000fe50


	//   ....[207]....
        /*0910*/ 	.word	0x0000fe70


	//   ....[208]....
        /*0914*/ 	.word	0x0000fef0


	//   ....[209]....
        /*0918*/ 	.word	0x0000ff10


	//   ....[210]....
        /*091c*/ 	.word	0x0000ff90


	//   ....[211]....
        /*0920*/ 	.word	0x0000ffc0


	//   ....[212]....
        /*0924*/ 	.word	0x00010690


	//   ....[213]....
        /*0928*/ 	.word	0x000106b0


	//   ....[214]....
        /*092c*/ 	.word	0x000106d0


	//   ....[215]....
        /*0930*/ 	.word	0x00010710


	//   ....[216]....
        /*0934*/ 	.word	0x00010730


	//   ....[217]....
        /*0938*/ 	.word	0x00010770


	//   ....[218]....
        /*093c*/ 	.word	0x00010790


	//   ....[219]....
        /*0940*/ 	.word	0x000107d0


	//   ....[220]....
        /*0944*/ 	.word	0x000107f0


	//   ....[221]....
        /*0948*/ 	.word	0x00010830


	//   ....[222]....
        /*094c*/ 	.word	0x00010850


	//   ....[223]....
        /*0950*/ 	.word	0x00010890


	//   ....[224]....
        /*0954*/ 	.word	0x000108b0


	//   ....[225]....
        /*0958*/ 	.word	0x000108f0


	//   ....[226]....
        /*095c*/ 	.word	0x00010910


	//   ....[227]....
        /*0960*/ 	.word	0x00010920


	//   ....[228]....
        /*0964*/ 	.word	0x00010c50


	//   ....[229]....
        /*0968*/ 	.word	0x00010c70


	//   ....[230]....
        /*096c*/ 	.word	0x00010c90


	//   ....[231]....
        /*0970*/ 	.word	0x00010ca0


	//   ....[232]....
        /*0974*/ 	.word	0x00010cb0


	//   ....[233]....
        /*0978*/ 	.word	0x00010cc0


	//   ....[234]....
        /*097c*/ 	.word	0x00010ce0


	//   ....[235]....
        /*0980*/ 	.word	0x00010d30


	//   ....[236]....
        /*0984*/ 	.word	0x00010d50


	//   ....[237]....
        /*0988*/ 	.word	0x00010d90


	//   ....[238]....
        /*098c*/ 	.word	0x00010db0


	//   ....[239]....
        /*0990*/ 	.word	0x00010df0


	//   ....[240]....
        /*0994*/ 	.word	0x00010e10


	//   ....[241]....
        /*0998*/ 	.word	0x00010e60


	//   ....[242]....
        /*099c*/ 	.word	0x00010e90


	//   ....[243]....
        /*09a0*/ 	.word	0x00010eb0


	//   ....[244]....
        /*09a4*/ 	.word	0x000125e0


	//   ....[245]....
        /*09a8*/ 	.word	0x00012bc0


	//   ....[246]....
        /*09ac*/ 	.word	0x00012ca0


	//   ....[247]....
        /*09b0*/ 	.word	0x00012d90


	//   ....[248]....
        /*09b4*/ 	.word	0x00012e40


	//   ....[249]....
        /*09b8*/ 	.word	0x00012f10


	//   ....[250]....
        /*09bc*/ 	.word	0x00012f70


	//   ....[251]....
        /*09c0*/ 	.word	0x00013040


	//   ....[252]....
        /*09c4*/ 	.word	0x000130a0


	//   ....[253]....
        /*09c8*/ 	.word	0x00013170


	//   ....[254]....
        /*09cc*/ 	.word	0x000131d0


	//   ....[255]....
        /*09d0*/ 	.word	0x000132a0


	//   ....[0]....
        /*09d4*/ 	.word	0x00013300


	//   ....[1]....
        /*09d8*/ 	.word	0x000133d0


	//   ....[2]....
        /*09dc*/ 	.word	0x00013430


	//   ....[3]....
        /*09e0*/ 	.word	0x00013500


	//   ....[4]....
        /*09e4*/ 	.word	0x00013560


	//   ....[5]....
        /*09e8*/ 	.word	0x00013620


	//   ....[6]....
        /*09ec*/ 	.word	0x000137a0


	//   ....[7]....
        /*09f0*/ 	.word	0x00013830


	//   ....[8]....
        /*09f4*/ 	.word	0x00013920


	//   ....[9]....
        /*09f8*/ 	.word	0x00013970


	//   ....[10]....
        /*09fc*/ 	.word	0x00013a70


	//   ....[11]....
        /*0a00*/ 	.word	0x00013ac0


	//   ....[12]....
        /*0a04*/ 	.word	0x00013bc0


	//   ....[13]....
        /*0a08*/ 	.word	0x00013c10


	//   ....[14]....
        /*0a0c*/ 	.word	0x00013cf0


	//   ....[15]....
        /*0a10*/ 	.word	0x00013d90


	//   ....[16]....
        /*0a14*/ 	.word	0x00013e00


	//   ....[17]....
        /*0a18*/ 	.word	0x00013ec0


	//   ....[18]....
        /*0a1c*/ 	.word	0x00013f20


	//   ....[19]....
        /*0a20*/ 	.word	0x00013ff0


	//   ....[20]....
        /*0a24*/ 	.word	0x00014060


	//   ....[21]....
        /*0a28*/ 	.word	0x00014120


	//   ....[22]....
        /*0a2c*/ 	.word	0x000141b0


	//   ....[23]....
        /*0a30*/ 	.word	0x00014220


	//   ....[24]....
        /*0a34*/ 	.word	0x000142d0


	//   ....[25]....
        /*0a38*/ 	.word	0x00014390


	//   ....[26]....
        /*0a3c*/ 	.word	0x00014400


	//   ....[27]....
        /*0a40*/ 	.word	0x000144e0


	//   ....[28]....
        /*0a44*/ 	.word	0x00014550


	//   ....[29]....
        /*0a48*/ 	.word	0x00014630


	//   ....[30]....
        /*0a4c*/ 	.word	0x000146a0


	//   ....[31]....
        /*0a50*/ 	.word	0x00014780


	//   ....[32]....
        /*0a54*/ 	.word	0x000147f0


	//   ....[33]....
        /*0a58*/ 	.word	0x000148d0


	//   ....[34]....
        /*0a5c*/ 	.word	0x00014940


	//   ....[35]....
        /*0a60*/ 	.word	0x00014a10


	//   ....[36]....
        /*0a64*/ 	.word	0x00014a80


	//   ....[37]....
        /*0a68*/ 	.word	0x00014b40


	//   ....[38]....
        /*0a6c*/ 	.word	0x00014c70


	//   ....[39]....
        /*0a70*/ 	.word	0x00014d10


	//   ....[40]....
        /*0a74*/ 	.word	0x00014d70


	//   ....[41]....
        /*0a78*/ 	.word	0x00014e20


	//   ....[42]....
        /*0a7c*/ 	.word	0x00014e80


	//   ....[43]....
        /*0a80*/ 	.word	0x00014f30


	//   ....[44]....
        /*0a84*/ 	.word	0x00014f90


	//   ....[45]....
        /*0a88*/ 	.word	0x00015040


	//   ....[46]....
        /*0a8c*/ 	.word	0x000150a0


	//   ....[47]....
        /*0a90*/ 	.word	0x00015150


	//   ....[48]....
        /*0a94*/ 	.word	0x000151b0


	//   ....[49]....
        /*0a98*/ 	.word	0x00015260


	//   ....[50]....
        /*0a9c*/ 	.word	0x000152c0


	//   ....[51]....
        /*0aa0*/ 	.word	0x00015370


	//   ....[52]....
        /*0aa4*/ 	.word	0x000153d0


	//   ....[53]....
        /*0aa8*/ 	.word	0x00015480


	//   ....[54]....
        /*0aac*/ 	.word	0x00015560


	//   ....[55]....
        /*0ab0*/ 	.word	0x00015600


	//   ....[56]....
        /*0ab4*/ 	.word	0x00015670


	//   ....[57]....
        /*0ab8*/ 	.word	0x00015720


	//   ....[58]....
        /*0abc*/ 	.word	0x00015780


	//   ....[59]....
        /*0ac0*/ 	.word	0x00015840


	//   ....[60]....
        /*0ac4*/ 	.word	0x000158a0


	//   ....[61]....
        /*0ac8*/ 	.word	0x00015950


	//   ....[62]....
        /*0acc*/ 	.word	0x000159e0


	//   ....[63]....
        /*0ad0*/ 	.word	0x00015a80


	//   ....[64]....
        /*0ad4*/ 	.word	0x00015ae0


	//   ....[65]....
        /*0ad8*/ 	.word	0x00015ba0


	//   ....[66]....
        /*0adc*/ 	.word	0x00015c00


	//   ....[67]....
        /*0ae0*/ 	.word	0x00015cb0


	//   ....[68]....
        /*0ae4*/ 	.word	0x00015d40


	//   ....[69]....
        /*0ae8*/ 	.word	0x00015de0


	//----- nvinfo : EIATTR_REG_RECONFIG
	.align		4
.L_514:
        /*0aec*/ 	.byte	0x01, 0x54
	.zero		2


	//----- nvinfo : EIATTR_SYSCALL_OFFSETS
	.align		4
        /*0af0*/ 	.byte	0x04, 0x46
        /*0af2*/ 	.short	(.L_516 - .L_515)


	//   ....[0]....
.L_515:
        /*0af4*/ 	.word	0x00001830


	//   ....[1]....
        /*0af8*/ 	.word	0x0000ded0


	//   ....[2]....
        /*0afc*/ 	.word	0x0000e010


	//   ....[3]....
        /*0b00*/ 	.word	0x0000e150


	//   ....[4]....
        /*0b04*/ 	.word	0x0000e270


	//   ....[5]....
        /*0b08*/ 	.word	0x0000f880


	//----- nvinfo : EIATTR_MBARRIER_INSTR_OFFSETS
	.align		4
.L_516:
        /*0b0c*/ 	.byte	0x04, 0x39
        /*0b0e*/ 	.short	(.L_518 - .L_517)


	//   ....[0]....
.L_517:
        /*0b10*/ 	.word	0x00000180
        /*0b14*/ 	.word	0x000000ff
        /*0b18*/ 	.word	0x00038800
        /*0b1c*/ 	.short	0x0100
        /*0b1e*/ 	.byte	0x08
	.zero		1


	//   ....[1]....
        /*0b20*/ 	.word	0x00000190
        /*0b24*/ 	.word	0x000000ff
        /*0b28*/ 	.word	0x00038820
        /*0b2c*/ 	.short	0x0100
        /*0b2e*/ 	.byte	0x08
	.zero		1


	//   ....[2]....
        /*0b30*/ 	.word	0x00000280
        /*0b34*/ 	.word	0x000000ff
        /*0b38*/ 	.word	0x00038830
        /*0b3c*/ 	.short	0x0100
        /*0b3e*/ 	.byte	0x08
	.zero		1


	//   ....[3]....
        /*0b40*/ 	.word	0x00000290
        /*0b44*/ 	.word	0x000000ff
        /*0b48*/ 	.word	0x00038840
        /*0b4c*/ 	.short	0x0100
        /*0b4e*/ 	.byte	0x08
	.zero		1


	//   ....[4]....
        /*0b50*/ 	.word	0x000002a0
        /*0b54*/ 	.word	0x000000ff
        /*0b58*/ 	.word	0x00038838
        /*0b5c*/ 	.short	0x0100
        /*0b5e*/ 	.byte	0x08
	.zero		1


	//   ....[5]....
        /*0b60*/ 	.word	0x000002b0
        /*0b64*/ 	.word	0x000000ff
        /*0b68*/ 	.word	0x00038848
        /*0b6c*/ 	.short	0x0100
        /*0b6e*/ 	.byte	0x08
	.zero		1


	//   ....[6]....
        /*0b70*/ 	.word	0x000003e0
        /*0b74*/ 	.word	0x000000ff
        /*0b78*/ 	.word	0x00038850
        /*0b7c*/ 	.short	0x0100
        /*0b7e*/ 	.byte	0x08
	.zero		1


	//   ....[7]....
        /*0b80*/ 	.word	0x000003f0
        /*0b84*/ 	.word	0x000000ff
        /*0b88*/ 	.word	0x00038860
        /*0b8c*/ 	.short	0x0100
        /*0b8e*/ 	.byte	0x08
	.zero		1


	//   ....[8]....
        /*0b90*/ 	.word	0x00000400
        /*0b94*/ 	.word	0x000000ff
        /*0b98*/ 	.word	0x00038858
        /*0b9c*/ 	.short	0x0100
        /*0b9e*/ 	.byte	0x08
	.zero		1


	//   ....[9]....
        /*0ba0*/ 	.word	0x00000410
        /*0ba4*/ 	.word	0x000000ff
        /*0ba8*/ 	.word	0x00038868
        /*0bac*/ 	.short	0x0100
        /*0bae*/ 	.byte	0x08
	.zero		1


	//   ....[10]....
        /*0bb0*/ 	.word	0x00000500
        /*0bb4*/ 	.word	0x000000ff
        /*0bb8*/ 	.word	0x00038870
        /*0bbc*/ 	.short	0x0100
        /*0bbe*/ 	.byte	0x06
	.zero		1


	//   ....[11]....
        /*0bc0*/ 	.word	0x00000510
        /*0bc4*/ 	.word	0x000000ff
        /*0bc8*/ 	.word	0x00038880
        /*0bcc*/ 	.short	0x0100
        /*0bce*/ 	.byte	0x06
	.zero		1


	//   ....[12]....
        /*0bd0*/ 	.word	0x00000520
        /*0bd4*/ 	.word	0x000000ff
        /*0bd8*/ 	.word	0x00038878
        /*0bdc*/ 	.short	0x0100
        /*0bde*/ 	.byte	0x06
	.zero		1


	//   ....[13]....
        /*0be0*/ 	.word	0x00000530
        /*0be4*/ 	.word	0x000000ff
        /*0be8*/ 	.word	0x00038888
        /*0bec*/ 	.short	0x0100
        /*0bee*/ 	.byte	0x06
	.zero		1


	//   ....[14]....
        /*0bf0*/ 	.word	0x00000660
        /*0bf4*/ 	.word	0x000000ff
        /*0bf8*/ 	.word	0x00038890
        /*0bfc*/ 	.short	0x0100
        /*0bfe*/ 	.byte	0x08
	.zero		1


	//   ....[15]....
        /*0c00*/ 	.word	0x00000670
        /*0c04*/ 	.word	0x000000ff
        /*0c08*/ 	.word	0x000388a0
        /*0c0c*/ 	.short	0x0100
        /*0c0e*/ 	.byte	0x08
	.zero		1


	//   ....[16]....
        /*0c10*/ 	.word	0x00000680
        /*0c14*/ 	.word	0x000000ff
        /*0c18*/ 	.word	0x00038898
        /*0c1c*/ 	.short	0x0100
        /*0c1e*/ 	.byte	0x08
	.zero		1


	//   ....[17]....
        /*0c20*/ 	.word	0x00000690
        /*0c24*/ 	.word	0x000000ff
        /*0c28*/ 	.word	0x000388a8
        /*0c2c*/ 	.short	0x0100
        /*0c2e*/ 	.byte	0x08
	.zero		1


	//   ....[18]....
        /*0c30*/ 	.word	0x000007d0
        /*0c34*/ 	.word	0x000000ff
        /*0c38*/ 	.word	0x000388b0
        /*0c3c*/ 	.short	0x0100
        /*0c3e*/ 	.byte	0x08
	.zero		1


	//   ....[19]....
        /*0c40*/ 	.word	0x000007e0
        /*0c44*/ 	.word	0x000000ff
        /*0c48*/ 	.word	0x000388c0
        /*0c4c*/ 	.short	0x0100
        /*0c4e*/ 	.byte	0x08
	.zero		1


	//   ....[20]....
        /*0c50*/ 	.word	0x000007f0
        /*0c54*/ 	.word	0x000000ff
        /*0c58*/ 	.word	0x000388b8
        /*0c5c*/ 	.short	0x0100
        /*0c5e*/ 	.byte	0x08
	.zero		1


	//   ....[21]....
        /*0c60*/ 	.word	0x00000800
        /*0c64*/ 	.word	0x000000ff
        /*0c68*/ 	.word	0x000388c8
        /*0c6c*/ 	.short	0x0100
        /*0c6e*/ 	.byte	0x08
	.zero		1


	//   ....[22]....
        /*0c70*/ 	.word	0x00001860
        /*0c74*/ 	.word	0x000000ff
        /*0c78*/ 	.word	0x00038800
        /*0c7c*/ 	.short	0x010a
        /*0c7e*/ 	.byte	0x29
	.zero		1


	//   ....[23]....
        /*0c80*/ 	.word	0x000018f0
        /*0c84*/ 	.word	0x000000ff
        /*0c88*/ 	.word	0x00038830
        /*0c8c*/ 	.short	0x010a
        /*0c8e*/ 	.byte	0x29
	.zero		1


	//   ....[24]....
        /*0c90*/ 	.word	0x00001930
        /*0c94*/ 	.word	0x000000ff
        /*0c98*/ 	.word	0x00038830
        /*0c9c*/ 	.short	0x010a
        /*0c9e*/ 	.byte	0x29
	.zero		1


	//   ....[25]....
        /*0ca0*/ 	.word	0x00002070
        /*0ca4*/ 	.word	0x000000ff
        /*0ca8*/ 	.word	0x00000000
        /*0cac*/ 	.short	0x0101
        /*0cae*/ 	.byte	0x06
	.zero		1


	//   ....[26]....
        /*0cb0*/ 	.word	0x00003b90
        /*0cb4*/ 	.word	0x000000ff
        /*0cb8*/ 	.word	0x00038850
        /*0cbc*/ 	.short	0x010a
        /*0cbe*/ 	.byte	0x29
	.zero		1


	//   ....[27]....
        /*0cc0*/ 	.word	0x00003bd0
        /*0cc4*/ 	.word	0x000000ff
        /*0cc8*/ 	.word	0x00038850
        /*0ccc*/ 	.short	0x010a
        /*0cce*/ 	.byte	0x29
	.zero		1


	//   ....[28]....
        /*0cd0*/ 	.word	0x00003eb0
        /*0cd4*/ 	.word	0x000000ff
        /*0cd8*/ 	.word	0x00000000
        /*0cdc*/ 	.short	0x0101
        /*0cde*/ 	.byte	0x06
	.zero		1


	//   ....[29]....
        /*0ce0*/ 	.word	0x00004060
        /*0ce4*/ 	.word	0x000000ff
        /*0ce8*/ 	.word	0x00038830
        /*0cec*/ 	.short	0x010a
        /*0cee*/ 	.byte	0x37
	.zero		1


	//   ....[30]....
        /*0cf0*/ 	.word	0x000040b0
        /*0cf4*/ 	.word	0x000000ff
        /*0cf8*/ 	.word	0x00038830
        /*0cfc*/ 	.short	0x010a
        /*0cfe*/ 	.byte	0x37
	.zero		1


	//   ....[31]....
        /*0d00*/ 	.word	0x000044c0
        /*0d04*/ 	.word	0x000000ff
        /*0d08*/ 	.word	0x00000000
        /*0d0c*/ 	.short	0x0101
        /*0d0e*/ 	.byte	0x06
	.zero		1


	//   ....[32]....
        /*0d10*/ 	.word	0x00006890
        /*0d14*/ 	.word	0x000000ff
        /*0d18*/ 	.word	0x00038850
        /*0d1c*/ 	.short	0x010a
        /*0d1e*/ 	.byte	0x37
	.zero		1


	//   ....[33]....
        /*0d20*/ 	.word	0x000068e0
        /*0d24*/ 	.word	0x000000ff
        /*0d28*/ 	.word	0x00038850
        /*0d2c*/ 	.short	0x010a
        /*0d2e*/ 	.byte	0x37
	.zero		1


	//   ....[34]....
        /*0d30*/ 	.word	0x00006b20
        /*0d34*/ 	.word	0x000000ff
        /*0d38*/ 	.word	0x00000000
        /*0d3c*/ 	.short	0x0101
        /*0d3e*/ 	.byte	0x37
	.zero		1


	//   ....[35]....
        /*0d40*/ 	.word	0x00006c40
        /*0d44*/ 	.word	0x000000ff
        /*0d48*/ 	.word	0x00038830
        /*0d4c*/ 	.short	0x010a
        /*0d4e*/ 	.byte	0x2b
	.zero		1


	//   ....[36]....
        /*0d50*/ 	.word	0x00006c80
        /*0d54*/ 	.word	0x000000ff
        /*0d58*/ 	.word	0x00038830
        /*0d5c*/ 	.short	0x010a
        /*0d5e*/ 	.byte	0x2b
	.zero		1


	//   ....[37]....
        /*0d60*/ 	.word	0x00006fc0
        /*0d64*/ 	.word	0x000000ff
        /*0d68*/ 	.word	0x00000000
        /*0d6c*/ 	.short	0x0101
        /*0d6e*/ 	.byte	0x06
	.zero		1


	//   ....[38]....
        /*0d70*/ 	.word	0x00008ac0
        /*0d74*/ 	.word	0x000000ff
        /*0d78*/ 	.word	0x00038850
        /*0d7c*/ 	.short	0x010a
        /*0d7e*/ 	.byte	0x2b
	.zero		1


	//   ....[39]....
        /*0d80*/ 	.word	0x00008b00
        /*0d84*/ 	.word	0x000000ff
        /*0d88*/ 	.word	0x00038850
        /*0d8c*/ 	.short	0x010a
        /*0d8e*/ 	.byte	0x2b
	.zero		1


	//   ....[40]....
        /*0d90*/ 	.word	0x00008d40
        /*0d94*/ 	.word	0x000000ff
        /*0d98*/ 	.word	0x00000000
        /*0d9c*/ 	.short	0x0101
        /*0d9e*/ 	.byte	0x2b
	.zero		1


	//   ....[41]....
        /*0da0*/ 	.word	0x0000b820
        /*0da4*/ 	.word	0x000000ff
        /*0da8*/ 	.word	0x00000000
        /*0dac*/ 	.short	0x0101
        /*0dae*/ 	.byte	0x04
	.zero		1


	//   ....[42]....
        /*0db0*/ 	.word	0x0000e790
        /*0db4*/ 	.word	0x000000ff
        /*0db8*/ 	.word	0x00038880
        /*0dbc*/ 	.short	0x010a
        /*0dbe*/ 	.byte	0x2c
	.zero		1


	//   ....[43]....
        /*0dc0*/ 	.word	0x0000ef00
        /*0dc4*/ 	.word	0x000000ff
        /*0dc8*/ 	.word	0x00038870
        /*0dcc*/ 	.short	0x0107
        /*0dce*/ 	.byte	0x2c
	.zero		1


	//   ....[44]....
        /*0dd0*/ 	.word	0x0000ef90
        /*0dd4*/ 	.word	0x000000ff
        /*0dd8*/ 	.word	0x00038870
        /*0ddc*/ 	.short	0x0101
        /*0dde*/ 	.byte	0x2c
	.zero		1


	//   ....[45]....
        /*0de0*/ 	.word	0x0000efc0
        /*0de4*/ 	.word	0x000000ff
        /*0de8*/ 	.word	0x00038840
        /*0dec*/ 	.short	0x010a
        /*0dee*/ 	.byte	0x2c
	.zero		1


	//   ....[46]....
        /*0df0*/ 	.word	0x0000f620
        /*0df4*/ 	.word	0x000000ff
        /*0df8*/ 	.word	0x00038830
        /*0dfc*/ 	.short	0x0107
        /*0dfe*/ 	.byte	0x2c
	.zero		1


	//   ....[47]....
        /*0e00*/ 	.word	0x0000f6b0
        /*0e04*/ 	.word	0x000000ff
        /*0e08*/ 	.word	0x00038830
        /*0e0c*/ 	.short	0x0101
        /*0e0e*/ 	.byte	0x2c
	.zero		1


	//   ....[48]....
        /*0e10*/ 	.word	0x000100a0
        /*0e14*/ 	.word	0x000000ff
        /*0e18*/ 	.word	0x00038800
        /*0e1c*/ 	.short	0x0107
        /*0e1e*/ 	.byte	0x2c
	.zero		1


	//   ....[49]....
        /*0e20*/ 	.word	0x000100f0
        /*0e24*/ 	.word	0x000000ff
        /*0e28*/ 	.word	0x00038800
        /*0e2c*/ 	.short	0x0101
        /*0e2e*/ 	.byte	0x2c
	.zero		1


	//   ....[50]....
        /*0e30*/ 	.word	0x00010120
        /*0e34*/ 	.word	0x000000ff
        /*0e38*/ 	.word	0x00038820
        /*0e3c*/ 	.short	0x010a
        /*0e3e*/ 	.byte	0x2c
	.zero		1


	//   ....[51]....
        /*0e40*/ 	.word	0x000104a0
        /*0e44*/ 	.word	0x00000004
        /*0e48*/ 	.word	0x00038880
        /*0e4c*/ 	.short	0x010a
        /*0e4e*/ 	.byte	0x3f
	.zero		1


	//   ....[52]....
        /*0e50*/ 	.word	0x000109e0
        /*0e54*/ 	.word	0x00000004
        /*0e58*/ 	.word	0x00038870
        /*0e5c*/ 	.short	0x0107
        /*0e5e*/ 	.byte	0x3f
	.zero		1


	//   ....[53]....
        /*0e60*/ 	.word	0x00010a70
        /*0e64*/ 	.word	0x00000004
        /*0e68*/ 	.word	0x00038870
        /*0e6c*/ 	.short	0x0101
        /*0e6e*/ 	.byte	0x3f
	.zero		1


	//   ....[54]....
        /*0e70*/ 	.word	0x00010aa0
        /*0e74*/ 	.word	0x00000004
        /*0e78*/ 	.word	0x00038840
        /*0e7c*/ 	.short	0x010a
        /*0e7e*/ 	.byte	0x3f
	.zero		1


	//   ....[55]....
        /*0e80*/ 	.word	0x00010fb0
        /*0e84*/ 	.word	0x00000004
        /*0e88*/ 	.word	0x00038830
        /*0e8c*/ 	.short	0x0107
        /*0e8e*/ 	.byte	0x3f
	.zero		1


	//   ....[56]....
        /*0e90*/ 	.word	0x00011050
        /*0e94*/ 	.word	0x00000004
        /*0e98*/ 	.word	0x00038830
        /*0e9c*/ 	.short	0x0101
        /*0e9e*/ 	.byte	0x3f
	.zero		1


	//   ....[57]....
        /*0ea0*/ 	.word	0x000110d0
        /*0ea4*/ 	.word	0x00000012
        /*0ea8*/ 	.word	0x00038870
        /*0eac*/ 	.short	0x010a
        /*0eae*/ 	.byte	0x3f
	.zero		1


	//   ....[58]....
        /*0eb0*/ 	.word	0x00011160
        /*0eb4*/ 	.word	0x00000012
        /*0eb8*/ 	.word	0x00038860
        /*0ebc*/ 	.short	0x010a
        /*0ebe*/ 	.byte	0x3f
	.zero		1


	//   ....[59]....
        /*0ec0*/ 	.word	0x000119f0
        /*0ec4*/ 	.word	0x00000012
        /*0ec8*/ 	.word	0x00038850
        /*0ecc*/ 	.short	0x0101
        /*0ece*/ 	.byte	0x3f
	.zero		1


	//   ....[60]....
        /*0ed0*/ 	.word	0x00011a90
        /*0ed4*/ 	.word	0x00000012
        /*0ed8*/ 	.word	0x00000000
        /*0edc*/ 	.short	0x0101
        /*0ede*/ 	.byte	0x3f
	.zero		1


	//   ....[61]....
        /*0ee0*/ 	.word	0x00011b60
        /*0ee4*/ 	.word	0x00000012
        /*0ee8*/ 	.word	0x00038870
        /*0eec*/ 	.short	0x010a
        /*0eee*/ 	.byte	0x3f
	.zero		1


	//   ....[62]....
        /*0ef0*/ 	.word	0x00011c00
        /*0ef4*/ 	.word	0x00000012
        /*0ef8*/ 	.word	0x00038860
        /*0efc*/ 	.short	0x010a
        /*0efe*/ 	.byte	0x3f
	.zero		1


	//   ....[63]....
        /*0f00*/ 	.word	0x00012470
        /*0f04*/ 	.word	0x00000012
        /*0f08*/ 	.word	0x00038850
        /*0f0c*/ 	.short	0x0101
        /*0f0e*/ 	.byte	0x3f
	.zero		1


	//   ....[64]....
        /*0f10*/ 	.word	0x00012540
        /*0f14*/ 	.word	0x00000012
        /*0f18*/ 	.word	0x00000000
        /*0f1c*/ 	.short	0x0101
        /*0f1e*/ 	.byte	0x3f
	.zero		1


	//   ....[65]....
        /*0f20*/ 	.word	0x00012590
        /*0f24*/ 	.word	0x00000005
        /*0f28*/ 	.word	0x00038820
        /*0f2c*/ 	.short	0x010a
        /*0f2e*/ 	.byte	0x3f
	.zero		1


	//   ....[66]....
        /*0f30*/ 	.word	0x000126b0
        /*0f34*/ 	.word	0x00000004
        /*0f38*/ 	.word	0x00038840
        /*0f3c*/ 	.short	0x010a
        /*0f3e*/ 	.byte	0x3f
	.zero		1


	//   ....[67]....
        /*0f40*/ 	.word	0x00012750
        /*0f44*/ 	.word	0x00000005
        /*0f48*/ 	.word	0x00038840
        /*0f4c*/ 	.short	0x010a
        /*0f4e*/ 	.byte	0x3f
	.zero		1


	//   ....[68]....
        /*0f50*/ 	.word	0x00012790
        /*0f54*/ 	.word	0x00000004
        /*0f58*/ 	.word	0x00038860
        /*0f5c*/ 	.short	0x010a
        /*0f5e*/ 	.byte	0x3f
	.zero		1


	//   ....[69]....
        /*0f60*/ 	.word	0x000127d0
        /*0f64*/ 	.word	0x00000005
        /*0f68*/ 	.word	0x00038860
        /*0f6c*/ 	.short	0x010a
        /*0f6e*/ 	.byte	0x3f
	.zero		1


	//   ....[70]....
        /*0f70*/ 	.word	0x00012810
        /*0f74*/ 	.word	0x00000004
        /*0f78*/ 	.word	0x00038880
        /*0f7c*/ 	.short	0x010a
        /*0f7e*/ 	.byte	0x3f
	.zero		1


	//   ....[71]....
        /*0f80*/ 	.word	0x00012850
        /*0f84*/ 	.word	0x00000005
        /*0f88*/ 	.word	0x00038880
        /*0f8c*/ 	.short	0x010a
        /*0f8e*/ 	.byte	0x3f
	.zero		1


	//   ....[72]....
        /*0f90*/ 	.word	0x000128c0
        /*0f94*/ 	.word	0x00000003
        /*0f98*/ 	.word	0x00038800
        /*0f9c*/ 	.short	0x010a
        /*0f9e*/ 	.byte	0x3f
	.zero		1


	//   ....[73]....
        /*0fa0*/ 	.word	0x00012920
        /*0fa4*/ 	.word	0x00000003
        /*0fa8*/ 	.word	0x00038830
        /*0fac*/ 	.short	0x010a
        /*0fae*/ 	.byte	0x3f
	.zero		1


	//   ....[74]....
        /*0fb0*/ 	.word	0x00012980
        /*0fb4*/ 	.word	0x00000009
        /*0fb8*/ 	.word	0x00038850
        /*0fbc*/ 	.short	0x010a
        /*0fbe*/ 	.byte	0x3f
	.zero		1


	//   ....[75]....
        /*0fc0*/ 	.word	0x000129f0
        /*0fc4*/ 	.word	0x00000000
        /*0fc8*/ 	.word	0x00038830
        /*0fcc*/ 	.short	0x010a
        /*0fce*/ 	.byte	0x3f
	.zero		1


	//   ....[76]....
        /*0fd0*/ 	.word	0x00012a60
        /*0fd4*/ 	.word	0x00000008
        /*0fd8*/ 	.word	0x00038850
        /*0fdc*/ 	.short	0x010a
        /*0fde*/ 	.byte	0x3f
	.zero		1


	//   ....[77]....
        /*0fe0*/ 	.word	0x00012ac0
        /*0fe4*/ 	.word	0x00000000
        /*0fe8*/ 	.word	0x00038830
        /*0fec*/ 	.short	0x010a
        /*0fee*/ 	.byte	0x3f
	.zero		1


	//   ....[78]....
        /*0ff0*/ 	.word	0x00012b20
        /*0ff4*/ 	.word	0x00000006
        /*0ff8*/ 	.word	0x00038850
        /*0ffc*/ 	.short	0x010a
        /*0ffe*/ 	.byte	0x3f
	.zero		1


	//   ....[79]....
        /*1000*/ 	.word	0x00012bf0
        /*1004*/ 	.word	0x00000017
        /*1008*/ 	.word	0x00038880
        /*100c*/ 	.short	0x010a
        /*100e*/ 	.byte	0x3f
	.zero		1


	//   ....[80]....
        /*1010*/ 	.word	0x000136f0
        /*1014*/ 	.word	0x00000017
        /*1018*/ 	.word	0x00038840
        /*101c*/ 	.short	0x010a
        /*101e*/ 	.byte	0x3f
	.zero		1


	//   ....[81]....
        /*1020*/ 	.word	0x00014b70
        /*1024*/ 	.word	0x00000017
        /*1028*/ 	.word	0x00038820
        /*102c*/ 	.short	0x010a
        /*102e*/ 	.byte	0x3f
	.zero		1


	//   ....[82]....
        /*1030*/ 	.word	0x00014bc0
        /*1034*/ 	.word	0x00000004
        /*1038*/ 	.word	0x00038880
        /*103c*/ 	.short	0x010a
        /*103e*/ 	.byte	0x3f
	.zero		1


	//   ....[83]....
        /*1040*/ 	.word	0x000154b0
        /*1044*/ 	.word	0x00000004
        /*1048*/ 	.word	0x00038840
        /*104c*/ 	.short	0x010a
        /*104e*/ 	.byte	0x3f
	.zero		1


	//   ....[84]....
        /*1050*/ 	.word	0x00015e10
        /*1054*/ 	.word	0x00000012
        /*1058*/ 	.word	0x00038870
        /*105c*/ 	.short	0x010a
        /*105e*/ 	.byte	0x3f
	.zero		1


	//   ....[85]....
        /*1060*/ 	.word	0x00015e60
        /*1064*/ 	.word	0x00000012
        /*1068*/ 	.word	0x00038860
        /*106c*/ 	.short	0x010a
        /*106e*/ 	.byte	0x3f
	.zero		1


	//   ....[86]....
        /*1070*/ 	.word	0x00015eb0
        /*1074*/ 	.word	0x00000012
        /*1078*/ 	.word	0x00038870
        /*107c*/ 	.short	0x010a
        /*107e*/ 	.byte	0x3f
	.zero		1


	//   ....[87]....
        /*1080*/ 	.word	0x00015f00
        /*1084*/ 	.word	0x00000012
        /*1088*/ 	.word	0x00038860
        /*108c*/ 	.short	0x010a
        /*108e*/ 	.byte	0x3f
	.zero		1


	//   ....[88]....
        /*1090*/ 	.word	0x00015f50
        /*1094*/ 	.word	0x00000005
        /*1098*/ 	.word	0x00038820
        /*109c*/ 	.short	0x010a
        /*109e*/ 	.byte	0x3f
	.zero		1


	//   ....[89]....
        /*10a0*/ 	.word	0x00015fa0
        /*10a4*/ 	.word	0x00000004
        /*10a8*/ 	.word	0x00038840
        /*10ac*/ 	.short	0x010a
        /*10ae*/ 	.byte	0x3f
	.zero		1


	//   ....[90]....
        /*10b0*/ 	.word	0x00015ff0
        /*10b4*/ 	.word	0x00000005
        /*10b8*/ 	.word	0x00038840
        /*10bc*/ 	.short	0x010a
        /*10be*/ 	.byte	0x3f
	.zero		1


	//   ....[91]....
        /*10c0*/ 	.word	0x00016040
        /*10c4*/ 	.word	0x00000004
        /*10c8*/ 	.word	0x00038860
        /*10cc*/ 	.short	0x010a
        /*10ce*/ 	.byte	0x3f
	.zero		1


	//   ....[92]....
        /*10d0*/ 	.word	0x00016090
        /*10d4*/ 	.word	0x00000005
        /*10d8*/ 	.word	0x00038860
        /*10dc*/ 	.short	0x010a
        /*10de*/ 	.byte	0x3f
	.zero		1


	//   ....[93]....
        /*10e0*/ 	.word	0x000160e0
        /*10e4*/ 	.word	0x00000004
        /*10e8*/ 	.word	0x00038880
        /*10ec*/ 	.short	0x010a
        /*10ee*/ 	.byte	0x3f
	.zero		1


	//----- nvinfo : EIATTR_NUM_MBARRIERS
	.align		4
.L_518:
        /*10f0*/ 	.byte	0x03, 0x38
        /*10f2*/ 	.short	0x0016


	//----- nvinfo : EIATTR_EXIT_INSTR_OFFSETS
	.align		4
        /*10f4*/ 	.byte	0x04, 0x1c
        /*10f6*/ 	.short	(.L_520 - .L_519)


	//   ....[0]....
.L_519:
        /*10f8*/ 	.word	0x000128a0


	//----- nvinfo : EIATTR_MAX_THREADS
	.align		4
.L_520:
        /*10fc*/ 	.byte	0x04, 0x05
        /*10fe*/ 	.short	(.L_522 - .L_521)
.L_521:
        /*1100*/ 	.word	0x00000180
        /*1104*/ 	.word	0x00000001
        /*1108*/ 	.word	0x00000001


	//----- nvinfo : EIATTR_CRS_STACK_SIZE
	.align		4
.L_522:
        /*110c*/ 	.byte	0x04, 0x1e
        /*110e*/ 	.short	(.L_524 - .L_523)
.L_523:
        /*1110*/ 	.word	0x00000000


	//----- nvinfo : EIATTR_CBANK_PARAM_SIZE
	.align		4
.L_524:
        /*1114*/ 	.byte	0x03, 0x19
        /*1116*/ 	.short	0x0a70


	//----- nvinfo : EIATTR_PARAM_CBANK
	.align		4
        /*1118*/ 	.byte	0x04, 0x0a
        /*111a*/ 	.short	(.L_526 - .L_525)
	.align		4
.L_525:
        /*111c*/ 	.word	index@(.nv.constant0._ZN7cutlass13device_kernelIN5flash11enable_sm90INS1_16FlashAttnFwdSm90INS1_25CollectiveMainloopFwdSm90ILi2EN4cute5tupleIJNS5_1CILi1EEES8_S8_EEENS6_IJNS7_ILi128EEESA_NS7_ILi256EEEEEELi256ENS_12float_e4m3_tEfNS_4arch4Sm90ELb1ELb0ELb0ELb0ELb1ELb0ELb0ELb1ELb0ELb1ELb1ELb0EEENS1_21CollectiveEpilogueFwdINS6_IJSA_SB_SA_EEES9_NS_10bfloat16_tESF_Li256ELb0ELb1ELb1ELb1EEENS1_19SingleTileSchedulerILb0ELb1ELb1ELi128EEEEEEEEEvNT_6ParamsE)
        /*1120*/ 	.short	0x0210
        /*1122*/ 	.short	0x0a70


	//----- nvinfo : EIATTR_SW_WAR
	.align		4
.L_526:
        /*1124*/ 	.byte	0x04, 0x36
        /*1126*/ 	.short	(.L_528 - .L_527)
.L_527:
        /*1128*/ 	.word	0x00000008
.L_528:


//--------------------- .nv.info._ZN7cutlass13device_kernelIN5flash11enable_sm90INS1_16FlashAttnFwdSm90INS1_25CollectiveMainloopFwdSm90ILi2EN4cute5tupleIJNS5_1CILi1EEES8_S8_EEENS6_IJNS7_ILi128EEESA_NS7_ILi256EEEEEELi256ENS_12float_e4m3_tEfNS_4arch4Sm90ELb1ELb0ELb0ELb1ELb1ELb0ELb0ELb1ELb0ELb1ELb1ELb0EEENS1_21CollectiveEpilogueFwdINS6_IJSA_SB_SA_EEES9_NS_10bfloat16_tESF_Li256ELb1ELb1ELb1ELb1EEENS1_36VarlenDynamicPersistentTileSchedulerILi128ELi128ELi256ELi128ELb1ELb1ELb1ELb1ELb1ELb1EEEEEEEEEvNT_6ParamsE --------------------------
	.section	.nv.info._ZN7cutlass13device_kernelIN5flash11enable_sm90INS1_16FlashAttnFwdSm90INS1_25CollectiveMainloopFwdSm90ILi2EN4cute5tupleIJNS5_1CILi1EEES8_S8_EEENS6_IJNS7_ILi128EEESA_NS7_ILi256EEEEEELi256ENS_12float_e4m3_tEfNS_4arch4Sm90ELb1ELb0ELb0ELb1ELb1ELb0ELb0ELb1ELb0ELb1ELb1ELb0EEENS1_21CollectiveEpilogueFwdINS6_IJSA_SB_SA_EEES9_NS_10bfloat16_tESF_Li256ELb1ELb1ELb1ELb1EEENS1_36VarlenDynamicPersistentTileSchedulerILi128ELi128ELi256ELi128ELb1ELb1ELb1ELb1ELb1ELb1EEEEEEEEEvNT_6ParamsE,"",@"SHT_CUDA_INFO"
	.sectionflags	@""
	.align	4


	//----- nvinfo : EIATTR_CUDA_API_VERSION
	.align		4
        /*0000*/ 	.byte	0x04, 0x37
        /*0002*/ 	.short	(.L_530 - .L_529)
.L_529:
        /*0004*/ 	.word	0x00000082


	//----- nvinfo : EIATTR_KPARAM_INFO
	.align		4
.L_530:
        /*0008*/ 	.byte	0x04, 0x17
        /*000a*/ 	.short	(.L_532 - .L_531)
.L_531:
        /*000c*/ 	.word	0x00000000
        /*0010*/ 	.short	0x0000
        /*0012*/ 	.short	0x0070
        /*0014*/ 	.byte	0x00, 0xf0, 0x01, 0x2a


	//----- nvinfo : EIATTR_SPARSE_MMA_MASK
	.align		4
.L_532:
        /*0018*/ 	.byte	0x03, 0x50
        /*001a*/ 	.short	0x0000


	//----- nvinfo : EIATTR_MAXREG_COUNT
	.align		4
        /*001c*/ 	.byte	0x03, 0x1b
        /*001e*/ 	.short	0x00a8


	//----- nvinfo : EIATTR_NUM_BARRIERS
	.align		4
        /*0020*/ 	.byte	0x02, 0x4c
        /*0022*/ 	.byte	0x10
	.zero		1


	//----- nvinfo : EIATTR_EXTERNS
	.align		4
        /*0024*/ 	.byte	0x04, 0x0f
        /*0026*/ 	.short	(.L_534 - .L_533)


	//   ....[0]....
	.align		4
.L_533:
        /*0028*/ 	.word	index@(__assertfail)


	//----- nvinfo : EIATTR_ANNOTATIONS
	.align		4
.L_534:
        /*002c*/ 	.byte	0x04, 0x55
        /*002e*/ 	.short	(.L_536 - .L_535)


	//   ....[0]....
.L_535:
        /* <DEDUP_REMOVED lines=15> */


	//----- nvinfo : EIATTR_MERCURY_ISA_VERSION
	.align		4
.L_536:
        /*0108*/ 	.byte	0x03, 0x5f
        /*010a*/ 	.short	0x0101


	//----- nvinfo : EIATTR_UNUSED_LOAD_BYTE_OFFSET
	.align		4
        /*010c*/ 	.byte	0x04, 0x44
        /*010e*/ 	.short	(.L_538 - .L_537)


	//   ....[0]....
.L_537:
        /*0110*/ 	.word	0x00000980
        /*0114*/ 	.word	0x0000fff0


	//   ....[1]....
        /*0118*/ 	.word	0x0000a2e0
        /*011c*/ 	.word	0x0000fff0


	//----- nvinfo : EIATTR_INT_WARP_WIDE_INSTR_OFFSETS
	.align		4
.L_538:
        /*0120*/ 	.byte	0x04, 0x31
        /*0122*/ 	.short	(.L_540 - .L_539)


	//   ....[0]....
.L_539:
        /*0124*/ 	.word	0x000000c0


	//   ....[1]....
        /*0128*/ 	.word	0x000000d0


	//   ....[2]....
        /*012c*/ 	.word	0x00000170


	//   ....[3]....
        /*0130*/ 	.word	0x000120a0


	//   ....[4]....
        /*0134*/ 	.word	0x00012130


	//   ....[5]....
        /*0138*/ 	.word	0x00016130


	//   ....[6]....
        /*013c*/ 	.word	0x000161c0


	//----- nvinfo : EIATTR_COOP_GROUP_MASK_REGIDS
	.align		4
.L_540:
        /*0140*/ 	.byte	0x04, 0x29
        /*0142*/ 	.short	(.L_542 - .L_541)


	//   ....[0]....
.L_541:
        /*0144*/ 	.word	0xffffffff


	//   ....[1]....
        /*0148*/ 	.word	0xffffffff


	//   ....[2]....
        /*014c*/ 	.word	0xffffffff


	//   ....[3]....
        /*0150*/ 	.word	0xffffffff


	//   ....[4]....
        /*0154*/ 	.word	0xffffffff


	//   ....[5]....
        /*0158*/ 	.word	0xffffffff


	//   ....[6]....
        /*015c*/ 	.word	0xffffffff


	//   ....[7]....
        /*0160*/ 	.word	0xffffffff


	//   ....[8]....
        /*0164*/ 	.word	0xffffffff


	//   ....[9]....
        /*0168*/ 	.word	0xffffffff


	//   ....[10]....
        /*016c*/ 	.word	0xffffffff


	//   ....[11]....
        /*0170*/ 	.word	0xffffffff


	//   ....[12]....
        /*0174*/ 	.word	0xffffffff


	//   ....[13]....
        /*0178*/ 	.word	0xffffffff


	//   ....[14]....
        /*017c*/ 	.word	0xffffffff


	//   ....[15]....
        /*0180*/ 	.word	0xffffffff


	//   ....[16]....
        /*0184*/ 	.word	0xffffffff


	//   ....[17]....
        /*0188*/ 	.word	0xffffffff


	//   ....[18]....
        /*018c*/ 	.word	0xffffffff


	//   ....[19]....
        /*0190*/ 	.word	0xffffffff


	//   ....[20]....
        /*0194*/ 	.word	0xffffffff


	//   ....[21]....
        /*0198*/ 	.word	0xffffffff


	//   ....[22]....
        /*019c*/ 	.word	0xffffffff


	//   ....[23]....
        /*01a0*/ 	.word	0xffffffff


	//   ....[24]....
        /*01a4*/ 	.word	0xffffffff


	//   ....[25]....
        /*01a8*/ 	.word	0xffffffff


	//   ....[26]....
        /*01ac*/ 	.word	0xffffffff


	//   ....[27]....
        /*01b0*/ 	.word	0xffffffff


	//   ....[28]....
        /*01b4*/ 	.word	0xffffffff


	//   ....[29]....
        /*01b8*/ 	.word	0xffffffff


	//   ....[30]....
        /*01bc*/ 	.word	0xffffffff


	//   ....[31]....
        /*01c0*/ 	.word	0xffffffff


	//   ....[32]....
        /*01c4*/ 	.word	0xffffffff


	//   ....[33]....
        /*01c8*/ 	.word	0xffffffff


	//   ....[34]....
        /*01cc*/ 	.word	0xffffffff


	//   ....[35]....
        /*01d0*/ 	.word	0xffffffff


	//   ....[36]....
        /*01d4*/ 	.word	0xffffffff


	//   ....[37]....
        /*01d8*/ 	.word	0xffffffff


	//   ....[38]....
        /*01dc*/ 	.word	0xffffffff


	//   ....[39]....
        /*01e0*/ 	.word	0xffffffff


	//   ....[40]....
        /*01e4*/ 	.word	0xffffffff


	//   ....[41]....
        /*01e8*/ 	.word	0xffffffff


	//   ....[42]....
        /*01ec*/ 	.word	0xffffffff


	//   ....[43]....
        /*01f0*/ 	.word	0xffffffff


	//   ....[44]....
        /*01f4*/ 	.word	0xffffffff


	//   ....[45]....
        /*01f8*/ 	.word	0xffffffff


	//   ....[46]....
        /*01fc*/ 	.word	0xffffffff


	//   ....[47]....
        /*0200*/ 	.word	0xffffffff


	//   ....[48]....
        /*0204*/ 	.word	0xffffffff


	//   ....[49]....
        /*0208*/ 	.word	0xffffffff


	//   ....[50]....
        /*020c*/ 	.word	0xffffffff


	//   ....[51]....
        /*0210*/ 	.word	0xffffffff


	//   ....[52]....
        /*0214*/ 	.word	0xffffffff


	//   ....[53]....
        /*0218*/ 	.word	0xffffffff


	//   ....[54]....
        /*021c*/ 	.word	0xffffffff


	//   ....[55]....
        /*0220*/ 	.word	0xffffffff


	//   ....[56]....
        /*0224*/ 	.word	0xffffffff


	//   ....[57]....
        /*0228*/ 	.word	0xffffffff


	//   ....[58]....
        /*022c*/ 	.word	0xffffffff


	//   ....[59]....
        /*0230*/ 	.word	0xffffffff


	//   ....[60]....
        /*0234*/ 	.word	0xffffffff


	//   ....[61]....
        /*0238*/ 	.word	0xffffffff


	//   ....[62]....
        /*023c*/ 	.word	0xffffffff


	//   ....[63]....
        /*0240*/ 	.word	0xffffffff


	//   ....[64]....
        /*0244*/ 	.word	0xffffffff


	//   ....[65]....
        /*0248*/ 	.word	0xffffffff


	//   ....[66]....
        /*024c*/ 	.word	0xffffffff


	//   ....[67]....
        /*0250*/ 	.word	0xffffffff


	//   ....[68]....
        /*0254*/ 	.word	0xffffffff


	//   ....[69]....
        /*0258*/ 	.word	0xffffffff


	//   ....[70]....
        /*025c*/ 	.word	0xffffffff


	//   ....[71]....
        /*0260*/ 	.word	0xffffffff


	//   ....[72]....
        /*0264*/ 	.word	0xffffffff


	//   ....[73]....
        /*0268*/ 	.word	0xffffffff


	//   ....[74]....
        /*026c*/ 	.word	0xffffffff


	//   ....[75]....
        /*0270*/ 	.word	0xffffffff


	//   ....[76]....
        /*0274*/ 	.word	0xffffffff


	//   ....[77]....
        /*0278*/ 	.word	0xffffffff


	//   ....[78]....
        /*027c*/ 	.word	0xffffffff


	//   ....[79]....
        /*0280*/ 	.word	0xffffffff


	//   ....[80]....
        /*0284*/ 	.word	0xffffffff


	//   ....[81]....
        /*0288*/ 	.word	0xffffffff


	//   ....[82]....
        /*028c*/ 	.word	0xffffffff


	//   ....[83]....
        /*0290*/ 	.word	0xffffffff


	//   ....[84]....
        /*0294*/ 	.word	0xffffffff


	//   ....[85]....
        /*0298*/ 	.word	0xffffffff


	//   ....[86]....
        /*029c*/ 	.word	0xffffffff


	//   ....[87]....
        /*02a0*/ 	.word	0xffffffff


	//   ....[88]....
        /*02a4*/ 	.word	0xffffffff


	//   ....[89]....
        /*02a8*/ 	.word	0xffffffff


	//   ....[90]....
        /*02ac*/ 	.word	0xffffffff


	//   ....[91]....
        /*02b0*/ 	.word	0xffffffff


	//   ....[92]....
        /*02b4*/ 	.word	0xffffffff


	//   ....[93]....
        /*02b8*/ 	.word	0xffffffff


	//   ....[94]....
        /*02bc*/ 	.word	0xffffffff


	//   ....[95]....
        /*02c0*/ 	.word	0xffffffff


	//   ....[96]....
        /*02c4*/ 	.word	0xffffffff


	//   ....[97]....
        /*02c8*/ 	.word	0xffffffff


	//   ....[98]....
        /*02cc*/ 	.word	0xffffffff


	//   ....[99]....
        /*02d0*/ 	.word	0xffffffff


	//   ....[100]....
        /*02d4*/ 	.word	0xffffffff


	//   ....[101]....
        /*02d8*/ 	.word	0xffffffff


	//   ....[102]....
        /*02dc*/ 	.word	0xffffffff


	//   ....[103]....
        /*02e0*/ 	.word	0xffffffff


	//   ....[104]....
        /*02e4*/ 	.word	0xffffffff


	//   ....[105]....
        /*02e8*/ 	.word	0xffffffff


	//   ....[106]....
        /*02ec*/ 	.word	0xffffffff


	//   ....[107]....
        /*02f0*/ 	.word	0xffffffff


	//   ....[108]....
        /*02f4*/ 	.word	0xffffffff


	//   ....[109]....
        /*02f8*/ 	.word	0xffffffff


	//   ....[110]....
        /*02fc*/ 	.word	0xffffffff


	//   ....[111]....
        /*0300*/ 	.word	0xffffffff


	//   ....[112]....
        /*0304*/ 	.word	0xffffffff


	//   ....[113]....
        /*0308*/ 	.word	0xffffffff


	//   ....[114]....
        /*030c*/ 	.word	0xffffffff


	//   ....[115]....
        /*0310*/ 	.word	0xffffffff


	//   ....[116]....
        /*0314*/ 	.word	0xffffffff


	//   ....[117]....
        /*0318*/ 	.word	0xffffffff


	//   ....[118]....
        /*031c*/ 	.word	0xffffffff


	//   ....[119]....
        /*0320*/ 	.word	0xffffffff


	//   ....[120]....
        /*0324*/ 	.word	0xffffffff


	//   ....[121]....
        /*0328*/ 	.word	0xffffffff


	//   ....[122]....
        /*032c*/ 	.word	0xffffffff


	//   ....[123]....
        /*0330*/ 	.word	0xffffffff


	//   ....[124]....
        /*0334*/ 	.word	0xffffffff


	//   ....[125]....
        /*0338*/ 	.word	0xffffffff


	//   ....[126]....
        /*033c*/ 	.word	0xffffffff


	//   ....[127]....
        /*0340*/ 	.word	0xffffffff


	//   ....[128]....
        /*0344*/ 	.word	0xffffffff


	//   ....[129]....
        /*0348*/ 	.word	0xffffffff


	//   ....[130]....
        /*034c*/ 	.word	0xffffffff


	//   ....[131]....
        /*0350*/ 	.word	0xffffffff


	//   ....[132]....
        /*0354*/ 	.word	0xffffffff


	//   ....[133]....
        /*0358*/ 	.word	0xffffffff


	//   ....[134]....
        /*035c*/ 	.word	0xffffffff


	//   ....[135]....
        /*0360*/ 	.word	0xffffffff


	//   ....[136]....
        /*0364*/ 	.word	0xffffffff


	//   ....[137]....
        /*0368*/ 	.word	0xffffffff


	//   ....[138]....
        /*036c*/ 	.word	0xffffffff


	//   ....[139]....
        /*0370*/ 	.word	0xffffffff


	//   ....[140]....
        /*0374*/ 	.word	0xffffffff


	//   ....[141]....
        /*0378*/ 	.word	0xffffffff


	//   ....[142]....
        /*037c*/ 	.word	0xffffffff


	//   ....[143]....
        /*0380*/ 	.word	0xffffffff


	//   ....[144]....
        /*0384*/ 	.word	0xffffffff


	//   ....[145]....
        /*0388*/ 	.word	0xffffffff


	//   ....[146]....
        /*038c*/ 	.word	0xffffffff


	//   ....[147]....
        /*0390*/ 	.word	0xffffffff


	//   ....[148]....
        /*0394*/ 	.word	0xffffffff


	//   ....[149]....
        /*0398*/ 	.word	0xffffffff


	//   ....[150]....
        /*039c*/ 	.word	0xffffffff


	//   ....[151]....
        /*03a0*/ 	.word	0xffffffff


	//   ....[152]....
        /*03a4*/ 	.word	0xffffffff


	//   ....[153]....
        /*03a8*/ 	.word	0xffffffff


	//   ....[154]....
        /*03ac*/ 	.word	0xffffffff


	//   ....[155]....
        /*03b0*/ 	.word	0xffffffff


	//   ....[156]....
        /*03b4*/ 	.word	0xffffffff


	//   ....[157]....
        /*03b8*/ 	.word	0xffffffff


	//   ....[158]....
        /*03bc*/ 	.word	0xffffffff


	//   ....[159]....
        /*03c0*/ 	.word	0xffffffff


	//   ....[160]....
        /*03c4*/ 	.word	0xffffffff


	//   ....[161]....
        /*03c8*/ 	.word	0xffffffff


	//   ....[162]....
        /*03cc*/ 	.word	0xffffffff


	//   ....[163]....
        /*03d0*/ 	.word	0xffffffff


	//   ....[164]....
        /*03d4*/ 	.word	0xffffffff


	//   ....[165]....
        /*03d8*/ 	.word	0xffffffff


	//   ....[166]....
        /*03dc*/ 	.word	0xffffffff


	//   ....[167]....
        /*03e0*/ 	.word	0xffffffff


	//   ....[168]....
        /*03e4*/ 	.word	0xffffffff


	//   ....[169]....
        /*03e8*/ 	.word	0xffffffff


	//   ....[170]....
        /*03ec*/ 	.word	0xffffffff


	//   ....[171]....
        /*03f0*/ 	.word	0xffffffff


	//   ....[172]....
        /*03f4*/ 	.word	0xffffffff


	//   ....[173]....
        /*03f8*/ 	.word	0xffffffff


	//   ....[174]....
        /*03fc*/ 	.word	0xffffffff


	//   ....[175]....
        /*0400*/ 	.word	0xffffffff


	//   ....[176]....
        /*0404*/ 	.word	0xffffffff


	//   ....[177]....
        /*0408*/ 	.word	0xffffffff


	//   ....[178]....
        /*040c*/ 	.word	0xffffffff


	//   ....[179]....
        /*0410*/ 	.word	0xffffffff


	//   ....[180]....
        /*0414*/ 	.word	0xffffffff


	//   ....[181]....
        /*0418*/ 	.word	0xffffffff


	//   ....[182]....
        /*041c*/ 	.word	0xffffffff


	//   ....[183]....
        /*0420*/ 	.word	0xffffffff


	//   ....[184]....
        /*0424*/ 	.word	0xffffffff


	//   ....[185]....
        /*0428*/ 	.word	0xffffffff


	//   ....[186]....
        /*042c*/ 	.word	0xffffffff


	//   ....[187]....
        /*0430*/ 	.word	0xffffffff


	//   ....[188]....
        /*0434*/ 	.word	0xffffffff


	//   ....[189]....
        /*0438*/ 	.word	0xffffffff


	//   ....[190]....
        /*043c*/ 	.word	0xffffffff


	//   ....[191]....
        /*0440*/ 	.word	0xffffffff


	//   ....[192]....
        /*0444*/ 	.word	0xffffffff


	//   ....[193]....
        /*0448*/ 	.word	0xffffffff


	//   ....[194]....
        /*044c*/ 	.word	0xffffffff


	//   ....[195]....
        /*0450*/ 	.word	0xffffffff


	//   ....[196]....
        /*0454*/ 	.word	0xffffffff


	//   ....[197]....
        /*0458*/ 	.word	0xffffffff


	//   ....[198]....
        /*045c*/ 	.word	0xffffffff


	//   ....[199]....
        /*0460*/ 	.word	0xffffffff


	//   ....[200]....
        /*0464*/ 	.word	0xffffffff


	//   ....[201]....
        /*0468*/ 	.word	0xffffffff


	//   ....[202]....
        /*046c*/ 	.word	0xffffffff


	//   ....[203]....
        /*0470*/ 	.word	0xffffffff


	//   ....[204]....
        /*0474*/ 	.word	0xffffffff


	//   ....[205]....
        /*0478*/ 	.word	0xffffffff


	//   ....[206]....
        /*047c*/ 	.word	0xffffffff


	//   ....[207]....
        /*0480*/ 	.word	0xffffffff


	//   ....[208]....
        /*0484*/ 	.word	0xffffffff


	//   ....[209]....
        /*0488*/ 	.word	0xffffffff


	//   ....[210]....
        /*048c*/ 	.word	0xffffffff


	//   ....[211]....
        /*0490*/ 	.word	0xffffffff


	//   ....[212]....
        /*0494*/ 	.word	0xffffffff


	//   ....[213]....
        /*0498*/ 	.word	0xffffffff


	//   ....[214]....
        /*049c*/ 	.word	0xffffffff


	//   ....[215]....
        /*04a0*/ 	.word	0xffffffff


	//   ....[216]....
        /*04a4*/ 	.word	0xffffffff


	//   ....[217]....
        /*04a8*/ 	.word	0xffffffff


	//   ....[218]....
        /*04ac*/ 	.word	0xffffffff


	//   ....[219]....
        /*04b0*/ 	.word	0xffffffff


	//   ....[220]....
        /*04b4*/ 	.word	0xffffffff


	//   ....[221]....
        /*04b8*/ 	.word	0xffffffff


	//   ....[222]....
        /*04bc*/ 	.word	0xffffffff


	//   ....[223]....
        /*04c0*/ 	.word	0xffffffff


	//   ....[224]....
        /*04c4*/ 	.word	0xffffffff


	//   ....[225]....
        /*04c8*/ 	.word	0xffffffff


	//   ....[226]....
        /*04cc*/ 	.word	0xffffffff


	//   ....[227]....
        /*04d0*/ 	.word	0xffffffff


	//   ....[228]....
        /*04d4*/ 	.word	0xffffffff


	//   ....[229]....
        /*04d8*/ 	.word	0xffffffff


	//   ....[230]....
        /*04dc*/ 	.word	0xffffffff


	//   ....[231]....
        /*04e0*/ 	.word	0xffffffff


	//   ....[232]....
        /*04e4*/ 	.word	0xffffffff


	//   ....[233]....
        /*04e8*/ 	.word	0xffffffff


	//   ....[234]....
        /*04ec*/ 	.word	0xffffffff


	//   ....[235]....
        /*04f0*/ 	.word	0xffffffff


	//   ....[236]....
        /*04f4*/ 	.word	0xffffffff


	//   ....[237]....
        /*04f8*/ 	.word	0xffffffff


	//   ....[238]....
        /*04fc*/ 	.word	0xffffffff


	//   ....[239]....
        /*0500*/ 	.word	0xffffffff


	//   ....[240]....
        /*0504*/ 	.word	0xffffffff


	//   ....[241]....
        /*0508*/ 	.word	0xffffffff


	//   ....[242]....
        /*050c*/ 	.word	0xffffffff


	//   ....[243]....
        /*0510*/ 	.word	0xffffffff


	//   ....[244]....
        /*0514*/ 	.word	0xffffffff


	//   ....[245]....
        /*0518*/ 	.word	0xffffffff


	//   ....[246]....
        /*051c*/ 	.word	0xffffffff


	//   ....[247]....
        /*0520*/ 	.word	0xffffffff


	//   ....[248]....
        /*0524*/ 	.word	0xffffffff


	//   ....[249]....
        /*0528*/ 	.word	0xffffffff


	//   ....[250]....
        /*052c*/ 	.word	0xffffffff


	//   ....[251]....
        /*0530*/ 	.word	0xffffffff


	//   ....[252]....
        /*0534*/ 	.word	0xffffffff


	//   ....[253]....
        /*0538*/ 	.word	0xffffffff


	//   ....[254]....
        /*053c*/ 	.word	0xffffffff


	//   ....[255]....
        /*0540*/ 	.word	0xffffffff


	//   ....[0]....
        /*0544*/ 	.word	0xffffffff


	//   ....[1]....
        /*0548*/ 	.word	0xffffffff


	//   ....[2]....
        /*054c*/ 	.word	0xffffffff


	//   ....[3]....
        /*0550*/ 	.word	0xffffffff


	//   ....[4]....
        /*0554*/ 	.word	0xffffffff


	//   ....[5]....
        /*0558*/ 	.word	0xffffffff


	//   ....[6]....
        /*055c*/ 	.word	0xffffffff


	//   ....[7]....
        /*0560*/ 	.word	0xffffffff


	//   ....[8]....
        /*0564*/ 	.word	0xffffffff


	//   ....[9]....
        /*0568*/ 	.word	0xffffffff


	//   ....[10]....
        /*056c*/ 	.word	0xffffffff


	//   ....[11]....
        /*0570*/ 	.word	0xffffffff


	//   ....[12]....
        /*0574*/ 	.word	0xffffffff


	//   ....[13]....
        /*0578*/ 	.word	0xffffffff


	//   ....[14]....
        /*057c*/ 	.word	0xffffffff


	//   ....[15]....
        /*0580*/ 	.word	0xffffffff


	//   ....[16]....
        /*0584*/ 	.word	0xffffffff


	//   ....[17]....
        /*0588*/ 	.word	0xffffffff


	//   ....[18]....
        /*058c*/ 	.word	0xffffffff


	//   ....[19]....
        /*0590*/ 	.word	0xffffffff


	//   ....[20]....
        /*0594*/ 	.word	0xffffffff


	//   ....[21]....
        /*0598*/ 	.word	0xffffffff


	//   ....[22]....
        /*059c*/ 	.word	0xffffffff


	//   ....[23]....
        /*05a0*/ 	.word	0xffffffff


	//   ....[24]....
        /*05a4*/ 	.word	0xffffffff


	//   ....[25]....
        /*05a8*/ 	.word	0xffffffff


	//   ....[26]....
        /*05ac*/ 	.word	0xffffffff


	//   ....[27]....
        /*05b0*/ 	.word	0xffffffff


	//   ....[28]....
        /*05b4*/ 	.word	0xffffffff


	//   ....[29]....
        /*05b8*/ 	.word	0xffffffff


	//   ....[30]....
        /*05bc*/ 	.word	0xffffffff


	//   ....[31]....
        /*05c0*/ 	.word	0xffffffff


	//   ....[32]....
        /*05c4*/ 	.word	0xffffffff


	//   ....[33]....
        /*05c8*/ 	.word	0xffffffff


	//   ....[34]....
        /*05cc*/ 	.word	0xffffffff


	//   ....[35]....
        /*05d0*/ 	.word	0xffffffff


	//   ....[36]....
        /*05d4*/ 	.word	0xffffffff


	//   ....[37]....
        /*05d8*/ 	.word	0xffffffff


	//   ....[38]....
        /*05dc*/ 	.word	0xffffffff


	//   ....[39]....
        /*05e0*/ 	.word	0x0500000f


	//   ....[40]....
        /*05e4*/ 	.word	0x0500000f


	//   ....[41]....
        /*05e8*/ 	.word	0x0500000f


	//   ....[42]....
        /*05ec*/ 	.word	0x0500000f


	//   ....[43]....
        /*05f0*/ 	.word	0x0500000f


	//   ....[44]....
        /*05f4*/ 	.word	0x0500000f


	//   ....[45]....
        /*05f8*/ 	.word	0x0500000f


	//   ....[46]....
        /*05fc*/ 	.word	0x0500000f


	//   ....[47]....
        /*0600*/ 	.word	0x0500000f


	//   ....[48]....
        /*0604*/ 	.word	0x0500000f


	//   ....[49]....
        /*0608*/ 	.word	0x0500000f


	//   ....[50]....
        /*060c*/ 	.word	0x0500000f


	//   ....[51]....
        /*0610*/ 	.word	0x0500000f


	//   ....[52]....
        /*0614*/ 	.word	0x0500000f


	//   ....[53]....
        /*0618*/ 	.word	0x0500000f


	//   ....[54]....
        /*061c*/ 	.word	0x0500000f


	//   ....[55]....
        /*0620*/ 	.word	0x0500000f


	//   ....[56]....
        /*0624*/ 	.word	0x0500000f


	//   ....[57]....
        /*0628*/ 	.word	0x0500000f


	//   ....[58]....
        /*062c*/ 	.word	0x0500000f


	//   ....[59]....
        /*0630*/ 	.word	0x0500000f


	//   ....[60]....
        /*0634*/ 	.word	0x0500000f


	//   ....[61]....
        /*0638*/ 	.word	0x0500000f


	//   ....[62]....
        /*063c*/ 	.word	0x0500000f


	//   ....[63]....
        /*0640*/ 	.word	0x0500000f


	//   ....[64]....
        /*0644*/ 	.word	0x0500000f


	//   ....[65]....
        /*0648*/ 	.word	0x0500000f


	//   ....[66]....
        /*064c*/ 	.word	0x0500000f


	//   ....[67]....
        /*0650*/ 	.word	0x0500000f


	//   ....[68]....
        /*0654*/ 	.word	0x0500000f


	//   ....[69]....
        /*0658*/ 	.word	0x0500000f


	//   ....[70]....
        /*065c*/ 	.word	0x0500000f


	//   ....[71]....
        /*0660*/ 	.word	0x0500000f


	//   ....[72]....
        /*0664*/ 	.word	0x0500000f


	//   ....[73]....
        /*0668*/ 	.word	0x0500000f


	//   ....[74]....
        /*066c*/ 	.word	0x0500000f


	//   ....[75]....
        /*0670*/ 	.word	0x0500000f


	//   ....[76]....
        /*0674*/ 	.word	0x0500000f


	//   ....[77]....
        /*0678*/ 	.word	0x0500000f


	//   ....[78]....
        /*067c*/ 	.word	0x0500000f


	//   ....[79]....
        /*0680*/ 	.word	0x0500000f


	//   ....[80]....
        /*0684*/ 	.word	0x0500000f


	//   ....[81]....
        /*0688*/ 	.word	0x0500000f


	//   ....[82]....
        /*068c*/ 	.word	0x0500000f


	//   ....[83]....
        /*0690*/ 	.word	0x0500000f


	//   ....[84]....
        /*0694*/ 	.word	0x0500000f


	//   ....[85]....
        /*0698*/ 	.word	0x0500000f


	//   ....[86]....
        /*069c*/ 	.word	0x0500000f


	//   ....[87]....
        /*06a0*/ 	.word	0x0500000f


	//   ....[88]....
        /*06a4*/ 	.word	0x0500000f


	//   ....[89]....
        /*06a8*/ 	.word	0x0500000f


	//   ....[90]....
        /*06ac*/ 	.word	0x0500000f


	//   ....[91]....
        /*06b0*/ 	.word	0x0500000f


	//   ....[92]....
        /*06b4*/ 	.word	0x0500000f


	//   ....[93]....
        /*06b8*/ 	.word	0x0500000f


	//   ....[94]....
        /*06bc*/ 	.word	0x0500000f


	//   ....[95]....
        /*06c0*/ 	.word	0x0500000f


	//   ....[96]....
        /*06c4*/ 	.word	0x0500000f


	//   ....[97]....
        /*06c8*/ 	.word	0x0500000f


	//   ....[98]....
        /*06cc*/ 	.word	0x0500000f


	//   ....[99]....
        /*06d0*/ 	.word	0x0500000f


	//   ....[100]....
        /*06d4*/ 	.word	0x0500000f


	//   ....[101]....
        /*06d8*/ 	.word	0x0500000f


	//   ....[102]....
        /*06dc*/ 	.word	0x0500000f


	//   ....[103]....
        /*06e0*/ 	.word	0x0500000f


	//   ....[104]....
        /*06e4*/ 	.word	0x0500000f


	//   ....[105]....
        /*06e8*/ 	.word	0x0500000f


	//   ....[106]....
        /*06ec*/ 	.word	0x0500000f


	//   ....[107]....
        /*06f0*/ 	.word	0x0500000f


	//   ....[108]....
        /*06f4*/ 	.word	0x0500000f


	//   ....[109]....
        /*06f8*/ 	.word	0x0500000f


	//   ....[110]....
        /*06fc*/ 	.word	0x0500000f


	//   ....[111]....
        /*0700*/ 	.word	0x0500000f


	//   ....[112]....
        /*0704*/ 	.word	0x0500000f


	//   ....[113]....
        /*0708*/ 	.word	0x0500000f


	//   ....[114]....
        /*070c*/ 	.word	0x0500000f


	//   ....[115]....
        /*0710*/ 	.word	0x0500000f


	//   ....[116]....
        /*0714*/ 	.word	0x0500000f


	//   ....[117]....
        /*0718*/ 	.word	0x0500000f


	//   ....[118]....
        /*071c*/ 	.word	0x0500000f


	//   ....[119]....
        /*0720*/ 	.word	0x0500000f


	//   ....[120]....
        /*0724*/ 	.word	0x0500000f


	//----- nvinfo : EIATTR_COOP_GROUP_INSTR_OFFSETS
	.align		4
.L_542:
        /*0728*/ 	.byte	0x04, 0x28
        /*072a*/ 	.short	(.L_544 - .L_543)


	//   ....[0]....
.L_543:
        /*072c*/ 	.word	0x00000080


	//   ....[1]....
        /*0730*/ 	.word	0x00000090


	//   ....[2]....
        /*0734*/ 	.word	0x000002d0


	//   ....[3]....
        /*0738*/ 	.word	0x00000430


	//   ....[4]....
        /*073c*/ 	.word	0x00000550


	//   ....[5]....
        /*0740*/ 	.word	0x000006b0


	//   ....[6]....
        /*0744*/ 	.word	0x000020e0


	//   ....[7]....
        /*0748*/ 	.word	0x000028c0


	//   ....[8]....
        /*074c*/ 	.word	0x000028f0


	//   ....[9]....
        /*0750*/ 	.word	0x00002f60


	//   ....[10]....
        /*0754*/ 	.word	0x00002f80


	//   ....[11]....
        /*0758*/ 	.word	0x00003910


	//   ....[12]....
        /*075c*/ 	.word	0x00003970


	//   ....[13]....
        /*0760*/ 	.word	0x00004ce0


	//   ....[14]....
        /*0764*/ 	.word	0x00004d00


	//   ....[15]....
        /*0768*/ 	.word	0x00005790


	//   ....[16]....
        /*076c*/ 	.word	0x000057b0


	//   ....[17]....
        /*0770*/ 	.word	0x000060f0


	//   ....[18]....
        /*0774*/ 	.word	0x000062c0


	//   ....[19]....
        /*0778*/ 	.word	0x00007ad0


	//   ....[20]....
        /*077c*/ 	.word	0x00007af0


	//   ....[21]....
        /*0780*/ 	.word	0x00008470


	//   ....[22]....
        /*0784*/ 	.word	0x00008570


	//   ....[23]....
        /*0788*/ 	.word	0x00009820


	//   ....[24]....
        /*078c*/ 	.word	0x00009840


	//   ....[25]....
        /*0790*/ 	.word	0x000098c0


	//   ....[26]....
        /*0794*/ 	.word	0x000098e0


	//   ....[27]....
        /*0798*/ 	.word	0x0000ae00


	//   ....[28]....
        /*079c*/ 	.word	0x0000ae30


	//   ....[29]....
        /*07a0*/ 	.word	0x0000ae60


	//   ....[30]....
        /*07a4*/ 	.word	0x0000ae90


	//   ....[31]....
        /*07a8*/ 	.word	0x0000aec0


	//   ....[32]....
        /*07ac*/ 	.word	0x0000af00


	//   ....[33]....
        /*07b0*/ 	.word	0x0000af40


	//   ....[34]....
        /*07b4*/ 	.word	0x0000af70


	//   ....[35]....
        /*07b8*/ 	.word	0x0000afa0


	//   ....[36]....
        /*07bc*/ 	.word	0x0000afd0


	//   ....[37]....
        /*07c0*/ 	.word	0x0000b010


	//   ....[38]....
        /*07c4*/ 	.word	0x0000b070


	//   ....[39]....
        /*07c8*/ 	.word	0x0000b0a0


	//   ....[40]....
        /*07cc*/ 	.word	0x0000b0d0


	//   ....[41]....
        /*07d0*/ 	.word	0x0000b100


	//   ....[42]....
        /*07d4*/ 	.word	0x0000b130


	//   ....[43]....
        /*07d8*/ 	.word	0x0000b170


	//   ....[44]....
        /*07dc*/ 	.word	0x0000b1d0


	//   ....[45]....
        /*07e0*/ 	.word	0x0000b200


	//   ....[46]....
        /*07e4*/ 	.word	0x0000b230


	//   ....[47]....
        /*07e8*/ 	.word	0x0000b260


	//   ....[48]....
        /*07ec*/ 	.word	0x0000b290


	//   ....[49]....
        /*07f0*/ 	.word	0x0000b2c0


	//   ....[50]....
        /*07f4*/ 	.word	0x0000b300


	//   ....[51]....
        /*07f8*/ 	.word	0x0000b340


	//   ....[52]....
        /*07fc*/ 	.word	0x0000b370


	//   ....[53]....
        /*0800*/ 	.word	0x0000b3a0


	//   ....[54]....
        /*0804*/ 	.word	0x0000b3d0


	//   ....[55]....
        /*0808*/ 	.word	0x0000b400


	//   ....[56]....
        /*080c*/ 	.word	0x0000b430


	//   ....[57]....
        /*0810*/ 	.word	0x0000b460


	//   ....[58]....
        /*0814*/ 	.word	0x0000b470


	//   ....[59]....
        /*0818*/ 	.word	0x0000b490


	//   ....[60]....
        /*081c*/ 	.word	0x0000b4a0


	//   ....[61]....
        /*0820*/ 	.word	0x0000b4b0


	//   ....[62]....
        /*0824*/ 	.word	0x0000b4c0


	//   ....[63]....
        /*0828*/ 	.word	0x0000b4d0


	//   ....[64]....
        /*082c*/ 	.word	0x0000b4e0


	//   ....[65]....
        /*0830*/ 	.word	0x0000b4f0


	//   ....[66]....
        /*0834*/ 	.word	0x0000b500


	//   ....[67]....
        /*0838*/ 	.word	0x0000b510


	//   ....[68]....
        /*083c*/ 	.word	0x0000b520


	//   ....[69]....
        /*0840*/ 	.word	0x0000b530


	//   ....[70]....
        /*0844*/ 	.word	0x0000b550


	//   ....[71]....
        /*0848*/ 	.word	0x0000b560


	//   ....[72]....
        /*084c*/ 	.word	0x0000b570


	//   ....[73]....
        /*0850*/ 	.word	0x0000b580


	//   ....[74]....
        /*0854*/ 	.word	0x0000b590


	//   ....[75]....
        /*0858*/ 	.word	0x0000b5a0


	//   ....[76]....
        /*085c*/ 	.word	0x0000b5b0


	//   ....[77]....
        /*0860*/ 	.word	0x0000b5c0


	//   ....[78]....
        /*0864*/ 	.word	0x0000b5d0


	//   ....[79]....
        /*0868*/ 	.word	0x0000b5e0


	//   ....[80]....
        /*086c*/ 	.word	0x0000b600


	//   ....[81]....
        /*0870*/ 	.word	0x0000b610


	//   ....[82]....
        /*0874*/ 	.word	0x0000b620


	//   ....[83]....
        /*0878*/ 	.word	0x0000b630


	//   ....[84]....
        /*087c*/ 	.word	0x0000b640


	//   ....[85]....
        /*0880*/ 	.word	0x0000b650


	//   ....[86]....
        /*0884*/ 	.word	0x0000b660


	//   ....[87]....
        /*0888*/ 	.word	0x0000b680


	//   ....[88]....
        /*088c*/ 	.word	0x0000b6a0


	//   ....[89]....
        /*0890*/ 	.word	0x0000b6b0


	//   ....[90]....
        /*0894*/ 	.word	0x0000b6d0


	//   ....[91]....
        /*0898*/ 	.word	0x0000b6e0


	//   ....[92]....
        /*089c*/ 	.word	0x0000b6f0


	//   ....[93]....
        /*08a0*/ 	.word	0x0000b700


	//   ....[94]....
        /*08a4*/ 	.word	0x0000b710


	//   ....[95]....
        /*08a8*/ 	.word	0x0000b720


	//   ....[96]....
        /*08ac*/ 	.word	0x0000b730


	//   ....[97]....
        /*08b0*/ 	.word	0x0000b740


	//   ....[98]....
        /*08b4*/ 	.word	0x0000b760


	//   ....[99]....
        /*08b8*/ 	.word	0x0000b790


	//   ....[100]....
        /*08bc*/ 	.word	0x0000b7b0


	//   ....[101]....
        /*08c0*/ 	.word	0x0000b7d0


	//   ....[102]....
        /*08c4*/ 	.word	0x0000b800


	//   ....[103]....
        /*08c8*/ 	.word	0x0000b820


	//   ....[104]....
        /*08cc*/ 	.word	0x0000b830


	//   ....[105]....
        /*08d0*/ 	.word	0x0000b850


	//   ....[106]....
        /*08d4*/ 	.word	0x0000b870


	//   ....[107]....
        /*08d8*/ 	.word	0x0000b890


	//   ....[108]....
        /*08dc*/ 	.word	0x0000b8a0


	//   ....[109]....
        /*08e0*/ 	.word	0x0000b8c0


	//   ....[110]....
        /*08e4*/ 	.word	0x0000b8f0


	//   ....[111]....
        /*08e8*/ 	.word	0x0000b920


	//   ....[112]....
        /*08ec*/ 	.word	0x0000b950


	//   ....[113]....
        /*08f0*/ 	.word	0x0000b980


	//   ....[114]....
        /*08f4*/ 	.word	0x0000b9b0


	//   ....[115]....
        /*08f8*/ 	.word	0x0000b9d0


	//   ....[116]....
        /*08fc*/ 	.word	0x0000ba00


	//   ....[117]....
        /*0900*/ 	.word	0x0000ba30


	//   ....[118]....
        /*0904*/ 	.word	0x0000ba50


	//   ....[119]....
        /*0908*/ 	.word	0x0000ba80


	//   ....[120]....
        /*090c*/ 	.word	0x0000bab0


	//   ....[121]....
        /*0910*/ 	.word	0x0000bae0


	//   ....[122]....
        /*0914*/ 	.word	0x0000bb10


	//   ....[123]....
        /*0918*/ 	.word	0x0000bb40


	//   ....[124]....
        /*091c*/ 	.word	0x0000bb70


	//   ....[125]....
        /*0920*/ 	.word	0x0000bba0


	//   ....[126]....
        /*0924*/ 	.word	0x0000bbd0


	//   ....[127]....
        /*0928*/ 	.word	0x0000bc00


	//   ....[128]....
        /*092c*/ 	.word	0x0000bc30


	//   ....[129]....
        /*0930*/ 	.word	0x0000bc60


	//   ....[130]....
        /*0934*/ 	.word	0x0000bc90


	//   ....[131]....
        /*0938*/ 	.word	0x0000bcc0


	//   ....[132]....
        /*093c*/ 	.word	0x0000bcf0


	//   ....[133]....
        /*0940*/ 	.word	0x0000bd20


	//   ....[134]....
        /*0944*/ 	.word	0x0000bd50


	//   ....[135]....
        /*0948*/ 	.word	0x0000bd80


	//   ....[136]....
        /*094c*/ 	.word	0x0000bdb0


	//   ....[137]....
        /*0950*/ 	.word	0x0000bde0


	//   ....[138]....
        /*0954*/ 	.word	0x0000be10


	//   ....[139]....
        /*0958*/ 	.word	0x0000be40


	//   ....[140]....
        /*095c*/ 	.word	0x0000be70


	//   ....[141]....
        /*0960*/ 	.word	0x0000bea0


	//   ....[142]....
        /*0964*/ 	.word	0x0000bed0


	//   ....[143]....
        /*0968*/ 	.word	0x0000bf00


	//   ....[144]....
        /*096c*/ 	.word	0x0000bf30


	//   ....[145]....
        /*0970*/ 	.word	0x0000bf60


	//   ....[146]....
        /*0974*/ 	.word	0x0000bf90


	//   ....[147]....
        /*0978*/ 	.word	0x0000bfc0


	//   ....[148]....
        /*097c*/ 	.word	0x0000bff0


	//   ....[149]....
        /*0980*/ 	.word	0x0000c020


	//   ....[150]....
        /*0984*/ 	.word	0x0000c080


	//   ....[151]....
        /*0988*/ 	.word	0x0000c0b0


	//   ....[152]....
        /*098c*/ 	.word	0x0000c0e0


	//   ....[153]....
        /*0990*/ 	.word	0x0000c110


	//   ....[154]....
        /*0994*/ 	.word	0x0000c140


	//   ....[155]....
        /*0998*/ 	.word	0x0000ccb0


	//   ....[156]....
        /*099c*/ 	.word	0x0000ccc0


	//   ....[157]....
        /*09a0*/ 	.word	0x0000ccd0


	//   ....[158]....
        /*09a4*/ 	.word	0x0000cce0


	//   ....[159]....
        /*09a8*/ 	.word	0x0000d7a0


	//   ....[160]....
        /*09ac*/ 	.word	0x0000d7c0


	//   ....[161]....
        /*09b0*/ 	.word	0x0000d960


	//   ....[162]....
        /*09b4*/ 	.word	0x0000d980


	//   ....[163]....
        /*09b8*/ 	.word	0x0000dac0


	//   ....[164]....
        /*09bc*/ 	.word	0x0000dae0


	//   ....[165]....
        /*09c0*/ 	.word	0x0000dc30


	//   ....[166]....
        /*09c4*/ 	.word	0x0000dc50


	//   ....[167]....
        /*09c8*/ 	.word	0x0000e230


	//   ....[168]....
        /*09cc*/ 	.word	0x0000e270


	//   ....[169]....
        /*09d0*/ 	.word	0x0000ec50


	//   ....[170]....
        /*09d4*/ 	.word	0x0000ec60


	//   ....[171]....
        /*09d8*/ 	.word	0x0000fe70


	//   ....[172]....
        /*09dc*/ 	.word	0x0000fea0


	//   ....[173]....
        /*09e0*/ 	.word	0x00010010


	//   ....[174]....
        /*09e4*/ 	.word	0x00010030


	//   ....[175]....
        /*09e8*/ 	.word	0x00010170


	//   ....[176]....
        /*09ec*/ 	.word	0x00010190


	//   ....[177]....
        /*09f0*/ 	.word	0x000102e0


	//   ....[178]....
        /*09f4*/ 	.word	0x00010300


	//   ....[179]....
        /*09f8*/ 	.word	0x000104d0


	//   ....[180]....
        /*09fc*/ 	.word	0x000106b0


	//   ....[181]....
        /*0a00*/ 	.word	0x000106e0


	//   ....[182]....
        /*0a04*/ 	.word	0x00010710


	//   ....[183]....
        /*0a08*/ 	.word	0x00010740


	//   ....[184]....
        /*0a0c*/ 	.word	0x00010770


	//   ....[185]....
        /*0a10*/ 	.word	0x000107c0


	//   ....[186]....
        /*0a14*/ 	.word	0x00010940


	//   ....[187]....
        /*0a18*/ 	.word	0x00010970


	//   ....[188]....
        /*0a1c*/ 	.word	0x000109a0


	//   ....[189]....
        /*0a20*/ 	.word	0x000109d0


	//   ....[190]....
        /*0a24*/ 	.word	0x00010a00


	//   ....[191]....
        /*0a28*/ 	.word	0x00010a30


	//   ....[192]....
        /*0a2c*/ 	.word	0x00010ae0


	//   ....[193]....
        /*0a30*/ 	.word	0x00010b40


	//   ....[194]....
        /*0a34*/ 	.word	0x00010b50


	//   ....[195]....
        /*0a38*/ 	.word	0x00010ba0


	//   ....[196]....
        /*0a3c*/ 	.word	0x00012c90


	//   ....[197]....
        /*0a40*/ 	.word	0x00012cd0


	//   ....[198]....
        /*0a44*/ 	.word	0x00012de0


	//   ....[199]....
        /*0a48*/ 	.word	0x00012df0


	//   ....[200]....
        /*0a4c*/ 	.word	0x00012e60


	//   ....[201]....
        /*0a50*/ 	.word	0x00012e70


	//   ....[202]....
        /*0a54*/ 	.word	0x00012ee0


	//   ....[203]....
        /*0a58*/ 	.word	0x00012ef0


	//   ....[204]....
        /*0a5c*/ 	.word	0x00012f60


	//   ....[205]....
        /*0a60*/ 	.word	0x00012f70


	//   ....[206]....
        /*0a64*/ 	.word	0x00012fe0


	//   ....[207]....
        /*0a68*/ 	.word	0x00012ff0


	//   ....[208]....
        /*0a6c*/ 	.word	0x00013060


	//   ....[209]....
        /*0a70*/ 	.word	0x00013070


	//   ....[210]....
        /*0a74*/ 	.word	0x00013080


	//   ....[211]....
        /*0a78*/ 	.word	0x00013100


	//   ....[212]....
        /*0a7c*/ 	.word	0x00013470


	//   ....[213]....
        /*0a80*/ 	.word	0x000134a0


	//   ....[214]....
        /*0a84*/ 	.word	0x000135c0


	//   ....[215]....
        /*0a88*/ 	.word	0x000135d0


	//   ....[216]....
        /*0a8c*/ 	.word	0x00013660


	//   ....[217]....
        /*0a90*/ 	.word	0x00013670


	//   ....[218]....
        /*0a94*/ 	.word	0x00013700


	//   ....[219]....
        /*0a98*/ 	.word	0x00013710


	//   ....[220]....
        /*0a9c*/ 	.word	0x00013790


	//   ....[221]....
        /*0aa0*/ 	.word	0x000137a0


	//   ....[222]....
        /*0aa4*/ 	.word	0x00013820


	//   ....[223]....
        /*0aa8*/ 	.word	0x00013830


	//   ....[224]....
        /*0aac*/ 	.word	0x000138b0


	//   ....[225]....
        /*0ab0*/ 	.word	0x000138c0


	//   ....[226]....
        /*0ab4*/ 	.word	0x000138d0


	//   ....[227]....
        /*0ab8*/ 	.word	0x000138e0


	//   ....[228]....
        /*0abc*/ 	.word	0x00014030


	//   ....[229]....
        /*0ac0*/ 	.word	0x00014060


	//   ....[230]....
        /*0ac4*/ 	.word	0x00014080


	//   ....[231]....
        /*0ac8*/ 	.word	0x00014110


	//   ....[232]....
        /*0acc*/ 	.word	0x00014130


	//   ....[233]....
        /*0ad0*/ 	.word	0x000141c0


	//   ....[234]....
        /*0ad4*/ 	.word	0x000141e0


	//   ....[235]....
        /*0ad8*/ 	.word	0x00014270


	//   ....[236]....
        /*0adc*/ 	.word	0x00014290


	//   ....[237]....
        /*0ae0*/ 	.word	0x00014320


	//   ....[238]....
        /*0ae4*/ 	.word	0x00014340


	//   ....[239]....
        /*0ae8*/ 	.word	0x000143d0


	//   ....[240]....
        /*0aec*/ 	.word	0x000143f0


	//   ....[241]....
        /*0af0*/ 	.word	0x00014480


	//   ....[242]....
        /*0af4*/ 	.word	0x000144a0


	//   ....[243]....
        /*0af8*/ 	.word	0x000144b0


	//   ....[244]....
        /*0afc*/ 	.word	0x00014c00


	//   ....[245]....
        /*0b00*/ 	.word	0x00014c20


	//   ....[246]....
        /*0b04*/ 	.word	0x00014c80


	//   ....[247]....
        /*0b08*/ 	.word	0x00014c90


	//   ....[248]....
        /*0b0c*/ 	.word	0x00014ce0


	//   ....[249]....
        /*0b10*/ 	.word	0x00014cf0


	//   ....[250]....
        /*0b14*/ 	.word	0x00014d40


	//   ....[251]....
        /*0b18*/ 	.word	0x00014d50


	//   ....[252]....
        /*0b1c*/ 	.word	0x00014da0


	//   ....[253]....
        /*0b20*/ 	.word	0x00014db0


	//   ....[254]....
        /*0b24*/ 	.word	0x00014e00


	//   ....[255]....
        /*0b28*/ 	.word	0x00014e10


	//   ....[0]....
        /*0b2c*/ 	.word	0x00014e60


	//   ....[1]....
        /*0b30*/ 	.word	0x00014e70


	//   ....[2]....
        /*0b34*/ 	.word	0x00014e80


	//   ....[3]....
        /*0b38*/ 	.word	0x00014ed0


	//   ....[4]....
        /*0b3c*/ 	.word	0x000151f0


	//   ....[5]....
        /*0b40*/ 	.word	0x00015200


	//   ....[6]....
        /*0b44*/ 	.word	0x00015260


	//   ....[7]....
        /*0b48*/ 	.word	0x00015270


	//   ....[8]....
        /*0b4c*/ 	.word	0x000152c0


	//   ....[9]....
        /*0b50*/ 	.word	0x000152d0


	//   ....[10]....
        /*0b54*/ 	.word	0x00015320


	//   ....[11]....
        /*0b58*/ 	.word	0x00015330


	//   ....[12]....
        /*0b5c*/ 	.word	0x00015380


	//   ....[13]....
        /*0b60*/ 	.word	0x00015390


	//   ....[14]....
        /*0b64*/ 	.word	0x000153e0


	//   ....[15]....
        /*0b68*/ 	.word	0x000153f0


	//   ....[16]....
        /*0b6c*/ 	.word	0x00015440


	//   ....[17]....
        /*0b70*/ 	.word	0x00015450


	//   ....[18]....
        /*0b74*/ 	.word	0x00015460


	//   ....[19]....
        /*0b78*/ 	.word	0x000154b0


	//   ....[20]....
        /*0b7c*/ 	.word	0x00016ea0


	//   ....[21]....
        /*0b80*/ 	.word	0x00016ee0


	//   ....[22]....
        /*0b84*/ 	.word	0x00016f10


	//   ....[23]....
        /*0b88*/ 	.word	0x00016f20


	//   ....[24]....
        /*0b8c*/ 	.word	0x00016f50


	//   ....[25]....
        /*0b90*/ 	.word	0x00016f60


	//   ....[26]....
        /*0b94*/ 	.word	0x00016f90


	//   ....[27]....
        /*0b98*/ 	.word	0x00016fc0


	//   ....[28]....
        /*0b9c*/ 	.word	0x00017130


	//   ....[29]....
        /*0ba0*/ 	.word	0x00017160


	//   ....[30]....
        /*0ba4*/ 	.word	0x000171a0


	//   ....[31]....
        /*0ba8*/ 	.word	0x000171d0


	//   ....[32]....
        /*0bac*/ 	.word	0x00017200


	//   ....[33]....
        /*0bb0*/ 	.word	0x00017230


	//   ....[34]....
        /*0bb4*/ 	.word	0x000172c0


	//   ....[35]....
        /*0bb8*/ 	.word	0x00017310


	//   ....[36]....
        /*0bbc*/ 	.word	0x00017320


	//   ....[37]....
        /*0bc0*/ 	.word	0x00017360


	//   ....[38]....
        /*0bc4*/ 	.word	0x00017d80


	//   ....[39]....
        /*0bc8*/ 	.word	0x000183a0


	//   ....[40]....
        /*0bcc*/ 	.word	0x00018480


	//   ....[41]....
        /*0bd0*/ 	.word	0x00018570


	//   ....[42]....
        /*0bd4*/ 	.word	0x00018630


	//   ....[43]....
        /*0bd8*/ 	.word	0x00018710


	//   ....[44]....
        /*0bdc*/ 	.word	0x00018770


	//   ....[45]....
        /*0be0*/ 	.word	0x00018850


	//   ....[46]....
        /*0be4*/ 	.word	0x000188b0


	//   ....[47]....
        /*0be8*/ 	.word	0x00018990


	//   ....[48]....
        /*0bec*/ 	.word	0x000189f0


	//   ....[49]....
        /*0bf0*/ 	.word	0x00018ad0


	//   ....[50]....
        /*0bf4*/ 	.word	0x00018b30


	//   ....[51]....
        /*0bf8*/ 	.word	0x00018c10


	//   ....[52]....
        /*0bfc*/ 	.word	0x00018c70


	//   ....[53]....
        /*0c00*/ 	.word	0x00018d50


	//   ....[54]....
        /*0c04*/ 	.word	0x00018db0


	//   ....[55]....
        /*0c08*/ 	.word	0x00018e80


	//   ....[56]....
        /*0c0c*/ 	.word	0x00019010


	//   ....[57]....
        /*0c10*/ 	.word	0x000190a0


	//   ....[58]....
        /*0c14*/ 	.word	0x000191c0


	//   ....[59]....
        /*0c18*/ 	.word	0x00019210


	//   ....[60]....
        /*0c1c*/ 	.word	0x00019330


	//   ....[61]....
        /*0c20*/ 	.word	0x00019380


	//   ....[62]....
        /*0c24*/ 	.word	0x000194a0


	//   ....[63]....
        /*0c28*/ 	.word	0x000194f0


	//   ....[64]....
        /*0c2c*/ 	.word	0x000195f0


	//   ....[65]....
        /*0c30*/ 	.word	0x00019690


	//   ....[66]....
        /*0c34*/ 	.word	0x000196f0


	//   ....[67]....
        /*0c38*/ 	.word	0x000197e0


	//   ....[68]....
        /*0c3c*/ 	.word	0x00019840


	//   ....[69]....
        /*0c40*/ 	.word	0x00019930


	//   ....[70]....
        /*0c44*/ 	.word	0x00019990


	//   ....[71]....
        /*0c48*/ 	.word	0x00019a30


	//   ....[72]....
        /*0c4c*/ 	.word	0x00019b30


	//   ....[73]....
        /*0c50*/ 	.word	0x00019ba0


	//   ....[74]....
        /*0c54*/ 	.word	0x00019c00


	//   ....[75]....
        /*0c58*/ 	.word	0x00019d10


	//   ....[76]....
        /*0c5c*/ 	.word	0x00019d70


	//   ....[77]....
        /*0c60*/ 	.word	0x00019e80


	//   ....[78]....
        /*0c64*/ 	.word	0x00019ee0


	//   ....[79]....
        /*0c68*/ 	.word	0x00019ff0


	//   ....[80]....
        /*0c6c*/ 	.word	0x0001a050


	//   ....[81]....
        /*0c70*/ 	.word	0x0001a160


	//   ....[82]....
        /*0c74*/ 	.word	0x0001a1c0


	//   ....[83]....
        /*0c78*/ 	.word	0x0001a2d0


	//   ....[84]....
        /*0c7c*/ 	.word	0x0001a330


	//   ....[85]....
        /*0c80*/ 	.word	0x0001a430


	//   ....[86]....
        /*0c84*/ 	.word	0x0001a490


	//   ....[87]....
        /*0c88*/ 	.word	0x0001a580


	//   ....[88]....
        /*0c8c*/ 	.word	0x0001a6b0


	//   ....[89]....
        /*0c90*/ 	.word	0x0001a750


	//   ....[90]....
        /*0c94*/ 	.word	0x0001a7b0


	//   ....[91]....
        /*0c98*/ 	.word	0x0001a870


	//   ....[92]....
        /*0c9c*/ 	.word	0x0001a8d0


	//   ....[93]....
        /*0ca0*/ 	.word	0x0001a990


	//   ....[94]....
        /*0ca4*/ 	.word	0x0001a9f0


	//   ....[95]....
        /*0ca8*/ 	.word	0x0001aab0


	//   ....[96]....
        /*0cac*/ 	.word	0x0001ab10


	//   ....[97]....
        /*0cb0*/ 	.word	0x0001abd0


	//   ....[98]....
        /*0cb4*/ 	.word	0x0001ac30


	//   ....[99]....
        /*0cb8*/ 	.word	0x0001acf0


	//   ....[100]....
        /*0cbc*/ 	.word	0x0001ad50


	//   ....[101]....
        /*0cc0*/ 	.word	0x0001ae10


	//   ....[102]....
        /*0cc4*/ 	.word	0x0001ae70


	//   ....[103]....
        /*0cc8*/ 	.word	0x0001af30


	//   ....[104]....
        /*0ccc*/ 	.word	0x0001b020


	//   ....[105]....
        /*0cd0*/ 	.word	0x0001b0b0


	//   ....[106]....
        /*0cd4*/ 	.word	0x0001b110


	//   ....[107]....
        /*0cd8*/ 	.word	0x0001b1d0


	//   ....[108]....
        /*0cdc*/ 	.word	0x0001b230


	//   ....[109]....
        /*0ce0*/ 	.word	0x0001b2f0


	//   ....[110]....
        /*0ce4*/ 	.word	0x0001b350


	//   ....[111]....
        /*0ce8*/ 	.word	0x0001b410


	//   ....[112]....
        /*0cec*/ 	.word	0x0001b470


	//   ....[113]....
        /*0cf0*/ 	.word	0x0001b530


	//   ....[114]....
        /*0cf4*/ 	.word	0x0001b590


	//   ....[115]....
        /*0cf8*/ 	.word	0x0001b650


	//   ....[116]....
        /*0cfc*/ 	.word	0x0001b6b0


	//   ....[117]....
        /*0d00*/ 	.word	0x0001b770


	//   ....[118]....
        /*0d04*/ 	.word	0x0001b7d0


	//   ....[119]....
        /*0d08*/ 	.word	0x0001b890


	//   ....[120]....
        /*0d0c*/ 	.word	0x0001baf0


	//----- nvinfo : EIATTR_REG_RECONFIG
	.align		4
.L_544:
        /*0d10*/ 	.byte	0x01, 0x54
	.zero		2


	//----- nvinfo : EIATTR_SYSCALL_OFFSETS
	.align		4
        /*0d14*/ 	.byte	0x04, 0x46
        /*0d16*/ 	.short	(.L_546 - .L_545)


	//   ....[0]....
.L_545:
        /*0d18*/ 	.word	0x00002260


	//   ....[1]....
        /*0d1c*/ 	.word	0x00012290


	//   ....[2]....
        /*0d20*/ 	.word	0x00012400


	//   ....[3]....
        /*0d24*/ 	.word	0x00012550


	//   ....[4]....
        /*0d28*/ 	.word	0x00012690


	//   ....[5]....
        /*0d2c*/ 	.word	0x00013cc0


	//----- nvinfo : EIATTR_MBARRIER_INSTR_OFFSETS
	.align		4
.L_546:
        /*0d30*/ 	.byte	0x04, 0x39
        /*0d32*/ 	.short	(.L_548 - .L_547)


	//   ....[0]....
.L_547:
        /*0d34*/ 	.word	0x00000180
        /*0d38*/ 	.word	0x000000ff
        /*0d3c*/ 	.word	0x00038800
        /*0d40*/ 	.short	0x0100
        /*0d42*/ 	.byte	0x08
	.zero		1


	//   ....[1]....
        /*0d44*/ 	.word	0x00000190
        /*0d48*/ 	.word	0x000000ff
        /*0d4c*/ 	.word	0x00038820
        /*0d50*/ 	.short	0x0100
        /*0d52*/ 	.byte	0x08
	.zero		1


	//   ....[2]....
        /*0d54*/ 	.word	0x00000280
        /*0d58*/ 	.word	0x000000ff
        /*0d5c*/ 	.word	0x00038830
        /*0d60*/ 	.short	0x0100
        /*0d62*/ 	.byte	0x08
	.zero		1


	//   ....[3]....
        /*0d64*/ 	.word	0x00000290
        /*0d68*/ 	.word	0x000000ff
        /*0d6c*/ 	.word	0x00038840
        /*0d70*/ 	.short	0x0100
        /*0d72*/ 	.byte	0x08
	.zero		1


	//   ....[4]....
        /*0d74*/ 	.word	0x000002a0
        /*0d78*/ 	.word	0x000000ff
        /*0d7c*/ 	.word	0x00038838
        /*0d80*/ 	.short	0x0100
        /*0d82*/ 	.byte	0x08
	.zero		1


	//   ....[5]....
        /*0d84*/ 	.word	0x000002b0
        /*0d88*/ 	.word	0x000000ff
        /*0d8c*/ 	.word	0x00038848
        /*0d90*/ 	.short	0x0100
        /*0d92*/ 	.byte	0x08
	.zero		1


	//   ....[6]....
        /*0d94*/ 	.word	0x000003e0
        /*0d98*/ 	.word	0x000000ff
        /*0d9c*/ 	.word	0x00038850
        /*0da0*/ 	.short	0x0100
        /*0da2*/ 	.byte	0x08
	.zero		1


	//   ....[7]....
        /*0da4*/ 	.word	0x000003f0
        /*0da8*/ 	.word	0x000000ff
        /*0dac*/ 	.word	0x00038860
        /*0db0*/ 	.short	0x0100
        /*0db2*/ 	.byte	0x08
	.zero		1


	//   ....[8]....
        /*0db4*/ 	.word	0x00000400
        /*0db8*/ 	.word	0x000000ff
        /*0dbc*/ 	.word	0x00038858
        /*0dc0*/ 	.short	0x0100
        /*0dc2*/ 	.byte	0x08
	.zero		1


	//   ....[9]....
        /*0dc4*/ 	.word	0x00000410
        /*0dc8*/ 	.word	0x000000ff
        /*0dcc*/ 	.word	0x00038868
        /*0dd0*/ 	.short	0x0100
        /*0dd2*/ 	.byte	0x08
	.zero		1


	//   ....[10]....
        /*0dd4*/ 	.word	0x00000500
        /*0dd8*/ 	.word	0x000000ff
        /*0ddc*/ 	.word	0x00038870
        /*0de0*/ 	.short	0x0100
        /*0de2*/ 	.byte	0x06
	.zero		1


	//   ....[11]....
        /*0de4*/ 	.word	0x00000510
        /*0de8*/ 	.word	0x000000ff
        /*0dec*/ 	.word	0x00038880
        /*0df0*/ 	.short	0x0100
        /*0df2*/ 	.byte	0x06
	.zero		1


	//   ....[12]....
        /*0df4*/ 	.word	0x00000520
        /*0df8*/ 	.word	0x000000ff
        /*0dfc*/ 	.word	0x00038878
        /*0e00*/ 	.short	0x0100
        /*0e02*/ 	.byte	0x06
	.zero		1


	//   ....[13]....
        /*0e04*/ 	.word	0x00000530
        /*0e08*/ 	.word	0x000000ff
        /*0e0c*/ 	.word	0x00038888
        /*0e10*/ 	.short	0x0100
        /*0e12*/ 	.byte	0x06
	.zero		1


	//   ....[14]....
        /*0e14*/ 	.word	0x00000660
        /*0e18*/ 	.word	0x000000ff
        /*0e1c*/ 	.word	0x00038890
        /*0e20*/ 	.short	0x0100
        /*0e22*/ 	.byte	0x08
	.zero		1


	//   ....[15]....
        /*0e24*/ 	.word	0x00000670
        /*0e28*/ 	.word	0x000000ff
        /*0e2c*/ 	.word	0x000388a0
        /*0e30*/ 	.short	0x0100
        /*0e32*/ 	.byte	0x08
	.zero		1


	//   ....[16]....
        /*0e34*/ 	.word	0x00000680
        /*0e38*/ 	.word	0x000000ff
        /*0e3c*/ 	.word	0x00038898
        /*0e40*/ 	.short	0x0100
        /*0e42*/ 	.byte	0x08
	.zero		1


	//   ....[17]....
        /*0e44*/ 	.word	0x00000690
        /*0e48*/ 	.word	0x000000ff
        /*0e4c*/ 	.word	0x000388a8
        /*0e50*/ 	.short	0x0100
        /*0e52*/ 	.byte	0x08
	.zero		1


	//   ....[18]....
        /*0e54*/ 	.word	0x000007e0
        /*0e58*/ 	.word	0x000000ff
        /*0e5c*/ 	.word	0x000388b0
        /*0e60*/ 	.short	0x0100
        /*0e62*/ 	.byte	0x08
	.zero		1


	//   ....[19]....
        /*0e64*/ 	.word	0x000007f0
        /*0e68*/ 	.word	0x000000ff
        /*0e6c*/ 	.word	0x000388c0
        /*0e70*/ 	.short	0x0100
        /*0e72*/ 	.byte	0x08
	.zero		1


	//   ....[20]....
        /*0e74*/ 	.word	0x00000800
        /*0e78*/ 	.word	0x000000ff
        /*0e7c*/ 	.word	0x000388b8
        /*0e80*/ 	.short	0x0100
        /*0e82*/ 	.byte	0x08
	.zero		1


	//   ....[21]....
        /*0e84*/ 	.word	0x00000810
        /*0e88*/ 	.word	0x000000ff
        /*0e8c*/ 	.word	0x000388c8
        /*0e90*/ 	.short	0x0100
        /*0e92*/ 	.byte	0x08
	.zero		1


	//   ....[22]....
        /*0e94*/ 	.word	0x000022e0
        /*0e98*/ 	.word	0x000000ff
        /*0e9c*/ 	.word	0x00038800
        /*0ea0*/ 	.short	0x010a
        /*0ea2*/ 	.byte	0x35
	.zero		1


	//   ....[23]....
        /*0ea4*/ 	.word	0x00002390
        /*0ea8*/ 	.word	0x000000ff
        /*0eac*/ 	.word	0x00038830
        /*0eb0*/ 	.short	0x010a
        /*0eb2*/ 	.byte	0x3a
	.zero		1


	//   ....[24]....
        /*0eb4*/ 	.word	0x000023d0
        /*0eb8*/ 	.word	0x000000ff
        /*0ebc*/ 	.word	0x00038830
        /*0ec0*/ 	.short	0x010a
        /*0ec2*/ 	.byte	0x3a
	.zero		1


	//   ....[25]....
        /*0ec4*/ 	.word	0x00002950
        /*0ec8*/ 	.word	0x000000ff
        /*0ecc*/ 	.word	0x00000000
        /*0ed0*/ 	.short	0x0101
        /*0ed2*/ 	.byte	0x06
	.zero		1


	//   ....[26]....
        /*0ed4*/ 	.word	0x00004450
        /*0ed8*/ 	.word	0x000000ff
        /*0edc*/ 	.word	0x00038850
        /*0ee0*/ 	.short	0x010a
        /*0ee2*/ 	.byte	0x3a
	.zero		1


	//   ....[27]....
        /*0ee4*/ 	.word	0x00004490
        /*0ee8*/ 	.word	0x000000ff
        /*0eec*/ 	.word	0x00038850
        /*0ef0*/ 	.short	0x010a
        /*0ef2*/ 	.byte	0x3a
	.zero		1


	//   ....[28]....
        /*0ef4*/ 	.word	0x00004720
        /*0ef8*/ 	.word	0x000000ff
        /*0efc*/ 	.word	0x00000000
        /*0f00*/ 	.short	0x0101
        /*0f02*/ 	.byte	0x3a
	.zero		1


	//   ....[29]....
        /*0f04*/ 	.word	0x000048c0
        /*0f08*/ 	.word	0x000000ff
        /*0f0c*/ 	.word	0x00038830
        /*0f10*/ 	.short	0x010a
        /*0f12*/ 	.byte	0x38
	.zero		1


	//   ....[30]....
        /*0f14*/ 	.word	0x00004900
        /*0f18*/ 	.word	0x000000ff
        /*0f1c*/ 	.word	0x00038830
        /*0f20*/ 	.short	0x010a
        /*0f22*/ 	.byte	0x38
	.zero		1


	//   ....[31]....
        /*0f24*/ 	.word	0x00004d40
        /*0f28*/ 	.word	0x000000ff
        /*0f2c*/ 	.word	0x00000000
        /*0f30*/ 	.short	0x0101
        /*0f32*/ 	.byte	0x06
	.zero		1


	//   ....[32]....
        /*0f34*/ 	.word	0x00007170
        /*0f38*/ 	.word	0x000000ff
        /*0f3c*/ 	.word	0x00038850
        /*0f40*/ 	.short	0x010a
        /*0f42*/ 	.byte	0x38
	.zero		1


	//   ....[33]....
        /*0f44*/ 	.word	0x000071b0
        /*0f48*/ 	.word	0x000000ff
        /*0f4c*/ 	.word	0x00038850
        /*0f50*/ 	.short	0x010a
        /*0f52*/ 	.byte	0x38
	.zero		1


	//   ....[34]....
        /*0f54*/ 	.word	0x00007420
        /*0f58*/ 	.word	0x000000ff
        /*0f5c*/ 	.word	0x00000000
        /*0f60*/ 	.short	0x0101
        /*0f62*/ 	.byte	0x38
	.zero		1


	//   ....[35]....
        /*0f64*/ 	.word	0x00007560
        /*0f68*/ 	.word	0x000000ff
        /*0f6c*/ 	.word	0x00038830
        /*0f70*/ 	.short	0x010a
        /*0f72*/ 	.byte	0x32
	.zero		1


	//   ....[36]....
        /*0f74*/ 	.word	0x000075a0
        /*0f78*/ 	.word	0x000000ff
        /*0f7c*/ 	.word	0x00038830
        /*0f80*/ 	.short	0x010a
        /*0f82*/ 	.byte	0x32
	.zero		1


	//   ....[37]....
        /*0f84*/ 	.word	0x00007900
        /*0f88*/ 	.word	0x000000ff
        /*0f8c*/ 	.word	0x00000000
        /*0f90*/ 	.short	0x0101
        /*0f92*/ 	.byte	0x06
	.zero		1


	//   ....[38]....
        /*0f94*/ 	.word	0x00009410
        /*0f98*/ 	.word	0x000000ff
        /*0f9c*/ 	.word	0x00038850
        /*0fa0*/ 	.short	0x010a
        /*0fa2*/ 	.byte	0x32
	.zero		1


	//   ....[39]....
        /*0fa4*/ 	.word	0x00009450
        /*0fa8*/ 	.word	0x000000ff
        /*0fac*/ 	.word	0x00038850
        /*0fb0*/ 	.short	0x010a
        /*0fb2*/ 	.byte	0x32
	.zero		1


	//   ....[40]....
        /*0fb4*/ 	.word	0x000096c0
        /*0fb8*/ 	.word	0x000000ff
        /*0fbc*/ 	.word	0x00000000
        /*0fc0*/ 	.short	0x0101
        /*0fc2*/ 	.byte	0x32
	.zero		1


	//   ....[41]....
        /*0fc4*/ 	.word	0x0000d790
        /*0fc8*/ 	.word	0x000000ff
        /*0fcc*/ 	.word	0x00000000
        /*0fd0*/ 	.short	0x0101
        /*0fd2*/ 	.byte	0x08
	.zero		1


	//   ....[42]....
        /*0fd4*/ 	.word	0x0000e040
        /*0fd8*/ 	.word	0x000000ff
        /*0fdc*/ 	.word	0x00000000
        /*0fe0*/ 	.short	0x0101
        /*0fe2*/ 	.byte	0x08
	.zero		1


	//   ....[43]....
        /*0fe4*/ 	.word	0x00012aa0
        /*0fe8*/ 	.word	0x00000006
        /*0fec*/ 	.word	0x00038880
        /*0ff0*/ 	.short	0x010a
        /*0ff2*/ 	.byte	0x3f
	.zero		1


	//   ....[44]....
        /*0ff4*/ 	.word	0x000131f0
        /*0ff8*/ 	.word	0x00000006
        /*0ffc*/ 	.word	0x00038870
        /*1000*/ 	.short	0x0107
        /*1002*/ 	.byte	0x3f
	.zero		1


	//   ....[45]....
        /*1004*/ 	.word	0x000132b0
        /*1008*/ 	.word	0x00000006
        /*100c*/ 	.word	0x00038870
        /*1010*/ 	.short	0x0101
        /*1012*/ 	.byte	0x3f
	.zero		1


	//   ....[46]....
        /*1014*/ 	.word	0x000132e0
        /*1018*/ 	.word	0x00000006
        /*101c*/ 	.word	0x00038840
        /*1020*/ 	.short	0x010a
        /*1022*/ 	.byte	0x3f
	.zero		1


	//   ....[47]....
        /*1024*/ 	.word	0x00013a10
        /*1028*/ 	.word	0x00000006
        /*102c*/ 	.word	0x00038830
        /*1030*/ 	.short	0x0107
        /*1032*/ 	.byte	0x3f
	.zero		1


	//   ....[48]....
        /*1034*/ 	.word	0x00013ad0
        /*1038*/ 	.word	0x00000006
        /*103c*/ 	.word	0x00038830
        /*1040*/ 	.short	0x0101
        /*1042*/ 	.byte	0x3f
	.zero		1


	//   ....[49]....
        /*1044*/ 	.word	0x000145f0
        /*1048*/ 	.word	0x00000012
        /*104c*/ 	.word	0x00038800
        /*1050*/ 	.short	0x0107
        /*1052*/ 	.byte	0x3f
	.zero		1


	//   ....[50]....
        /*1054*/ 	.word	0x00014700
        /*1058*/ 	.word	0x00000012
        /*105c*/ 	.word	0x00038800
        /*1060*/ 	.short	0x0101
        /*1062*/ 	.byte	0x3f
	.zero		1


	//   ....[51]....
        /*1064*/ 	.word	0x00014720
        /*1068*/ 	.word	0x00000012
        /*106c*/ 	.word	0x00038820
        /*1070*/ 	.short	0x010a
        /*1072*/ 	.byte	0x3f
	.zero		1


	//   ....[52]....
        /*1074*/ 	.word	0x00014a50
        /*1078*/ 	.word	0x00000000
        /*107c*/ 	.word	0x00038880
        /*1080*/ 	.short	0x010a
        /*1082*/ 	.byte	0x3f
	.zero		1


	//   ....[53]....
        /*1084*/ 	.word	0x00014f60
        /*1088*/ 	.word	0x00000000
        /*108c*/ 	.word	0x00038870
        /*1090*/ 	.short	0x0107
        /*1092*/ 	.byte	0x3f
	.zero		1


	//   ....[54]....
        /*1094*/ 	.word	0x00015020
        /*1098*/ 	.word	0x00000000
        /*109c*/ 	.word	0x00038870
        /*10a0*/ 	.short	0x0101
        /*10a2*/ 	.byte	0x3f
	.zero		1


	//   ....[55]....
        /*10a4*/ 	.word	0x00015050
        /*10a8*/ 	.word	0x00000000
        /*10ac*/ 	.word	0x00038840
        /*10b0*/ 	.short	0x010a
        /*10b2*/ 	.byte	0x3f
	.zero		1


	//   ....[56]....
        /*10b4*/ 	.word	0x00015540
        /*10b8*/ 	.word	0x00000000
        /*10bc*/ 	.word	0x00038830
        /*10c0*/ 	.short	0x0107
        /*10c2*/ 	.byte	0x3f
	.zero		1


	//   ....[57]....
        /*10c4*/ 	.word	0x00015600
        /*10c8*/ 	.word	0x00000000
        /*10cc*/ 	.word	0x00038830
        /*10d0*/ 	.short	0x0101
        /*10d2*/ 	.byte	0x3f
	.zero		1


	//   ....[58]....
        /*10d4*/ 	.word	0x00015690
        /*10d8*/ 	.word	0x00000000
        /*10dc*/ 	.word	0x00038870
        /*10e0*/ 	.short	0x010a
        /*10e2*/ 	.byte	0x3f
	.zero		1


	//   ....[59]....
        /*10e4*/ 	.word	0x00015720
        /*10e8*/ 	.word	0x00000000
        /*10ec*/ 	.word	0x00038860
        /*10f0*/ 	.short	0x010a
        /*10f2*/ 	.byte	0x3f
	.zero		1


	//   ....[60]....
        /*10f4*/ 	.word	0x00016010
        /*10f8*/ 	.word	0x00000000
        /*10fc*/ 	.word	0x00038850
        /*1100*/ 	.short	0x0101
        /*1102*/ 	.byte	0x3f
	.zero		1


	//   ....[61]....
        /*1104*/ 	.word	0x00016090
        /*1108*/ 	.word	0x00000003
        /*110c*/ 	.word	0x00000000
        /*1110*/ 	.short	0x0101
        /*1112*/ 	.byte	0x3f
	.zero		1


	//   ....[62]....
        /*1114*/ 	.word	0x00016250
        /*1118*/ 	.word	0x00000002
        /*111c*/ 	.word	0x00038870
        /*1120*/ 	.short	0x010a
        /*1122*/ 	.byte	0x3f
	.zero		1


	//   ....[63]....
        /*1124*/ 	.word	0x000162d0
        /*1128*/ 	.word	0x00000002
        /*112c*/ 	.word	0x00038860
        /*1130*/ 	.short	0x010a
        /*1132*/ 	.byte	0x3f
	.zero		1


	//   ....[64]....
        /*1134*/ 	.word	0x00016bd0
        /*1138*/ 	.word	0x00000002
        /*113c*/ 	.word	0x00038850
        /*1140*/ 	.short	0x0101
        /*1142*/ 	.byte	0x3f
	.zero		1


	//   ....[65]....
        /*1144*/ 	.word	0x00016c50
        /*1148*/ 	.word	0x00000003
        /*114c*/ 	.word	0x00000000
        /*1150*/ 	.short	0x0101
        /*1152*/ 	.byte	0x3f
	.zero		1


	//   ....[66]....
        /*1154*/ 	.word	0x00017d00
        /*1158*/ 	.word	0x00000007
        /*115c*/ 	.word	0x00038820
        /*1160*/ 	.short	0x010a
        /*1162*/ 	.byte	0x3f
	.zero		1


	//   ....[67]....
        /*1164*/ 	.word	0x00017e80
        /*1168*/ 	.word	0x00000005
        /*116c*/ 	.word	0x00038840
        /*1170*/ 	.short	0x010a
        /*1172*/ 	.byte	0x3f
	.zero		1


	//   ....[68]....
        /*1174*/ 	.word	0x00017f20
        /*1178*/ 	.word	0x00000003
        /*117c*/ 	.word	0x00038840
        /*1180*/ 	.short	0x010a
        /*1182*/ 	.byte	0x3f
	.zero		1


	//   ....[69]....
        /*1184*/ 	.word	0x00017f60
        /*1188*/ 	.word	0x00000005
        /*118c*/ 	.word	0x00038860
        /*1190*/ 	.short	0x010a
        /*1192*/ 	.byte	0x3f
	.zero		1


	//   ....[70]....
        /*1194*/ 	.word	0x00017fa0
        /*1198*/ 	.word	0x00000003
        /*119c*/ 	.word	0x00038860
        /*11a0*/ 	.short	0x010a
        /*11a2*/ 	.byte	0x3f
	.zero		1


	//   ....[71]....
        /*11a4*/ 	.word	0x00017fe0
        /*11a8*/ 	.word	0x00000005
        /*11ac*/ 	.word	0x00038880
        /*11b0*/ 	.short	0x010a
        /*11b2*/ 	.byte	0x3f
	.zero		1


	//   ....[72]....
        /*11b4*/ 	.word	0x00018020
        /*11b8*/ 	.word	0x00000003
        /*11bc*/ 	.word	0x00038880
        /*11c0*/ 	.short	0x010a
        /*11c2*/ 	.byte	0x3f
	.zero		1


	//   ....[73]....
        /*11c4*/ 	.word	0x00018090
        /*11c8*/ 	.word	0x00000003
        /*11cc*/ 	.word	0x00038800
        /*11d0*/ 	.short	0x010a
        /*11d2*/ 	.byte	0x3f
	.zero		1


	//   ....[74]....
        /*11d4*/ 	.word	0x000180f0
        /*11d8*/ 	.word	0x00000000
        /*11dc*/ 	.word	0x00038830
        /*11e0*/ 	.short	0x010a
        /*11e2*/ 	.byte	0x3f
	.zero		1


	//   ....[75]....
        /*11e4*/ 	.word	0x00018150
        /*11e8*/ 	.word	0x00000008
        /*11ec*/ 	.word	0x00038850
        /*11f0*/ 	.short	0x010a
        /*11f2*/ 	.byte	0x3f
	.zero		1


	//   ....[76]....
        /*11f4*/ 	.word	0x000181b0
        /*11f8*/ 	.word	0x00000003
        /*11fc*/ 	.word	0x00038830
        /*1200*/ 	.short	0x010a
        /*1202*/ 	.byte	0x3f
	.zero		1


	//   ....[77]....
        /*1204*/ 	.word	0x00018210
        /*1208*/ 	.word	0x00000007
        /*120c*/ 	.word	0x00038850
        /*1210*/ 	.short	0x010a
        /*1212*/ 	.byte	0x3f
	.zero		1


	//   ....[78]....
        /*1214*/ 	.word	0x00018270
        /*1218*/ 	.word	0x00000003
        /*121c*/ 	.word	0x00038830
        /*1220*/ 	.short	0x010a
        /*1222*/ 	.byte	0x3f
	.zero		1


	//   ....[79]....
        /*1224*/ 	.word	0x000182d0
        /*1228*/ 	.word	0x00000007
        /*122c*/ 	.word	0x00038850
        /*1230*/ 	.short	0x010a
        /*1232*/ 	.byte	0x3f
	.zero		1


	//   ....[80]....
        /*1234*/ 	.word	0x000183d0
        /*1238*/ 	.word	0x00000006
        /*123c*/ 	.word	0x00038880
        /*1240*/ 	.short	0x010a
        /*1242*/ 	.byte	0x3f
	.zero		1


	//   ....[81]....
        /*1244*/ 	.word	0x00018f60
        /*1248*/ 	.word	0x00000006
        /*124c*/ 	.word	0x00038840
        /*1250*/ 	.short	0x010a
        /*1252*/ 	.byte	0x3f
	.zero		1


	//   ....[82]....
        /*1254*/ 	.word	0x0001a5b0
        /*1258*/ 	.word	0x00000012
        /*125c*/ 	.word	0x00038820
        /*1260*/ 	.short	0x010a
        /*1262*/ 	.byte	0x3f
	.zero		1


	//   ....[83]....
        /*1264*/ 	.word	0x0001a600
        /*1268*/ 	.word	0x00000000
        /*126c*/ 	.word	0x00038880
        /*1270*/ 	.short	0x010a
        /*1272*/ 	.byte	0x3f
	.zero		1


	//   ....[84]....
        /*1274*/ 	.word	0x0001af70
        /*1278*/ 	.word	0x00000000
        /*127c*/ 	.word	0x00038840
        /*1280*/ 	.short	0x010a
        /*1282*/ 	.byte	0x3f
	.zero		1


	//   ....[85]....
        /*1284*/ 	.word	0x0001b8d0
        /*1288*/ 	.word	0x00000000
        /*128c*/ 	.word	0x00038870
        /*1290*/ 	.short	0x010a
        /*1292*/ 	.byte	0x3f
	.zero		1


	//   ....[86]....
        /*1294*/ 	.word	0x0001b920
        /*1298*/ 	.word	0x00000000
        /*129c*/ 	.word	0x00038860
        /*12a0*/ 	.short	0x010a
        /*12a2*/ 	.byte	0x3f
	.zero		1


	//   ....[87]....
        /*12a4*/ 	.word	0x0001b970
        /*12a8*/ 	.word	0x00000002
        /*12ac*/ 	.word	0x00038870
        /*12b0*/ 	.short	0x010a
        /*12b2*/ 	.byte	0x3f
	.zero		1


	//   ....[88]....
        /*12b4*/ 	.word	0x0001b9c0
        /*12b8*/ 	.word	0x00000002
        /*12bc*/ 	.word	0x00038860
        /*12c0*/ 	.short	0x010a
        /*12c2*/ 	.byte	0x3f
	.zero		1


	//   ....[89]....
        /*12c4*/ 	.word	0x0001ba10
        /*12c8*/ 	.word	0x00000007
        /*12cc*/ 	.word	0x00038820
        /*12d0*/ 	.short	0x010a
        /*12d2*/ 	.byte	0x3f
	.zero		1


	//   ....[90]....
        /*12d4*/ 	.word	0x0001bbb0
        /*12d8*/ 	.word	0x00000005
        /*12dc*/ 	.word	0x00038840
        /*12e0*/ 	.short	0x010a
        /*12e2*/ 	.byte	0x3f
	.zero		1


	//   ....[91]....
        /*12e4*/ 	.word	0x0001bc00
        /*12e8*/ 	.word	0x00000003
        /*12ec*/ 	.word	0x00038840
        /*12f0*/ 	.short	0x010a
        /*12f2*/ 	.byte	0x3f
	.zero		1


	//   ....[92]....
        /*12f4*/ 	.word	0x0001bc50
        /*12f8*/ 	.word	0x00000005
        /*12fc*/ 	.word	0x00038860
        /*1300*/ 	.short	0x010a
        /*1302*/ 	.byte	0x3f
	.zero		1


	//   ....[93]....
        /*1304*/ 	.word	0x0001bca0
        /*1308*/ 	.word	0x00000003
        /*130c*/ 	.word	0x00038860
        /*1310*/ 	.short	0x010a
        /*1312*/ 	.byte	0x3f
	.zero		1


	//   ....[94]....
        /*1314*/ 	.word	0x0001bcf0
        /*1318*/ 	.word	0x00000005
        /*131c*/ 	.word	0x00038880
        /*1320*/ 	.short	0x010a
        /*1322*/ 	.byte	0x3f
	.zero		1


	//----- nvinfo : EIATTR_NUM_MBARRIERS
	.align		4
.L_548:
        /*1324*/ 	.byte	0x03, 0x38
        /*1326*/ 	.short	0x0016


	//----- nvinfo : EIATTR_EXIT_INSTR_OFFSETS
	.align		4
        /*1328*/ 	.byte	0x04, 0x1c
        /*132a*/ 	.short	(.L_550 - .L_549)


	//   ....[0]....
.L_549:
        /*132c*/ 	.word	0x000009c0


	//   ....[1]....
        /*1330*/ 	.word	0x00010480


	//   ....[2]....
        /*1334*/ 	.word	0x00018070


	//----- nvinfo : EIATTR_MAX_THREADS
	.align		4
.L_550:
        /*1338*/ 	.byte	0x04, 0x05
        /*133a*/ 	.short	(.L_552 - .L_551)
.L_551:
        /*133c*/ 	.word	0x00000180
        /*1340*/ 	.word	0x00000001
        /*1344*/ 	.word	0x00000001


	//----- nvinfo : EIATTR_CRS_STACK_SIZE
	.align		4
.L_552:
        /*1348*/ 	.byte	0x04, 0x1e
        /*134a*/ 	.short	(.L_554 - .L_553)
.L_553:
        /*134c*/ 	.word	0x00000000


	//----- nvinfo : EIATTR_CBANK_PARAM_SIZE
	.align		4
.L_554:
        /*1350*/ 	.byte	0x03, 0x19
        /*1352*/ 	.short	0x0af0


	//----- nvinfo : EIATTR_PARAM_CBANK
	.align		4
        /*1354*/ 	.byte	0x04, 0x0a
        /*1356*/ 	.short	(.L_556 - .L_555)
	.align		4
.L_555:
        /*1358*/ 	.word	index@(.nv.constant0._ZN7cutlass13device_kernelIN5flash11enable_sm90INS1_16FlashAttnFwdSm90INS1_25CollectiveMainloopFwdSm90ILi2EN4cute5tupleIJNS5_1CILi1EEES8_S8_EEENS6_IJNS7_ILi128EEESA_NS7_ILi256EEEEEELi256ENS_12float_e4m3_tEfNS_4arch4Sm90ELb1ELb0ELb0ELb1ELb1ELb0ELb0ELb1ELb0ELb1ELb1ELb0EEENS1_21CollectiveEpilogueFwdINS6_IJSA_SB_SA_EEES9_NS_10bfloat16_tESF_Li256ELb1ELb1ELb1ELb1EEENS1_36VarlenDynamicPersistentTileSchedulerILi128ELi128ELi256ELi128ELb1ELb1ELb1ELb1ELb1ELb1EEEEEEEEEvNT_6ParamsE)
        /*135c*/ 	.short	0x0210
        /*135e*/ 	.short	0x0af0


	//----- nvinfo : EIATTR_SW_WAR
	.align		4
.L_556:
        /*1360*/ 	.byte	0x04, 0x36
        /*1362*/ 	.short	(.L_558 - .L_557)
.L_557:
        /*1364*/ 	.word	0x00000008
.L_558:


//--------------------- .nv.info._ZN7cutlass13device_kernelIN5flash11enable_sm90INS1_16FlashAttnFwdSm90INS1_25CollectiveMainloopFwdSm90ILi2EN4cute5tupleIJNS5_1CILi1EEES8_S8_EEENS6_IJNS7_ILi128EEESA_NS7_ILi256EEEEEELi256ENS_12float_e4m3_tEfNS_4arch4Sm90ELb1ELb0ELb0ELb1ELb1ELb1ELb0ELb1ELb0ELb1ELb1ELb0EEENS1_21CollectiveEpilogueFwdINS6_IJSA_SB_SA_EEES9_NS_10bfloat16_tESF_Li256ELb1ELb1ELb1ELb1EEENS1_36VarlenDynamicPersistentTileSchedulerILi128ELi128ELi256ELi128ELb1ELb1ELb1ELb1ELb1ELb1EEEEEEEEEvNT_6ParamsE --------------------------
	.section	.nv.info._ZN7cutlass13device_kernelIN5flash11enable_sm90INS1_16FlashAttnFwdSm90INS1_25CollectiveMainloopFwdSm90ILi2EN4cute5tupleIJNS5_1CILi1EEES8_S8_EEENS6_IJNS7_ILi128EEESA_NS7_ILi256EEEEEELi256ENS_12float_e4m3_tEfNS_4arch4Sm90ELb1ELb0ELb0ELb1ELb1ELb1ELb0ELb1ELb0ELb1ELb1ELb0EEENS1_21CollectiveEpilogueFwdINS6_IJSA_SB_SA_EEES9_NS_10bfloat16_tESF_Li256ELb1ELb1ELb1ELb1EEENS1_36VarlenDynamicPersistentTileSchedulerILi128ELi128ELi256ELi128ELb1ELb1ELb1ELb1ELb1ELb1EEEEEEEEEvNT_6ParamsE,"",@"SHT_CUDA_INFO"
	.sectionflags	@""
	.align	4


	//----- nvinfo : EIATTR_CUDA_API_VERSION
	.align		4
        /*0000*/ 	.byte	0x04, 0x37
        /*0002*/ 	.short	(.L_560 - .L_559)
.L_559:
        /*0004*/ 	.word	0x00000082


	//----- nvinfo : EIATTR_KPARAM_INFO
	.align		4
.L_560:
        /*0008*/ 	.byte	0x04, 0x17
        /*000a*/ 	.short	(.L_562 - .L_561)
.L_561:
        /*000c*/ 	.word	0x00000000
        /*0010*/ 	.short	0x0000
        /*0012*/ 	.short	0x0070
        /*0014*/ 	.byte	0x00, 0xf0, 0x01, 0x2a


	//----- nvinfo : EIATTR_SPARSE_MMA_MASK
	.align		4
.L_562:
        /*0018*/ 	.byte	0x03, 0x50
        /*001a*/ 	.short	0x0000


	//----- nvinfo : EIATTR_MAXREG_COUNT
	.align		4
        /*001c*/ 	.byte	0x03, 0x1b
        /*001e*/ 	.short	0x00a8


	//----- nvinfo : EIATTR_NUM_BARRIERS
	.align		4
        /*0020*/ 	.byte	0x02, 0x4c
        /*0022*/ 	.byte	0x10
	.zero		1


	//----- nvinfo : EIATTR_EXTERNS
	.align		4
        /*0024*/ 	.byte	0x04, 0x0f
        /*0026*/ 	.short	(.L_564 - .L_563)


	//   ....[0]....
	.align		4
.L_563:
        /*0028*/ 	.word	index@(__assertfail)


	//----- nvinfo : EIATTR_ANNOTATIONS
	.align		4
.L_564:
        /*002c*/ 	.byte	0x04, 0x55
        /*002e*/ 	.short	(.L_566 - .L_565)


	//   ....[0]....
.L_565:
        /* <DEDUP_REMOVED lines=217> */


	//----- nvinfo : EIATTR_MERCURY_ISA_VERSION
	.align		4
.L_566:
        /*0da8*/ 	.byte	0x03, 0x5f
        /*0daa*/ 	.short	0x0101


	//----- nvinfo : EIATTR_UNUSED_LOAD_BYTE_OFFSET
	.align		4
        /*0dac*/ 	.byte	0x04, 0x44
        /*0dae*/ 	.short	(.L_568 - .L_567)


	//   ....[0]....
.L_567:
        /*0db0*/ 	.word	0x00000aa0
        /*0db4*/ 	.word	0x0000fff0


	//   ....[1]....
        /*0db8*/ 	.word	0x0001ffe0
        /*0dbc*/ 	.word	0x0000fff0


	//----- nvinfo : EIATTR_INT_WARP_WIDE_INSTR_OFFSETS
	.align		4
.L_568:
        /*0dc0*/ 	.byte	0x04, 0x31
        /*0dc2*/ 	.short	(.L_570 - .L_569)


	//   ....[0]....
.L_569:
        /*0dc4*/ 	.word	0x00000130


	//   ....[1]....
        /*0dc8*/ 	.word	0x00000170


	//   ....[2]....
        /*0dcc*/ 	.word	0x000001e0


	//   ....[3]....
        /*0dd0*/ 	.word	0x0002a780


	//   ....[4]....
        /*0dd4*/ 	.word	0x0002a810


	//   ....[5]....
        /*0dd8*/ 	.word	0x0002e930


	//   ....[6]....
        /*0ddc*/ 	.word	0x0002e9c0


	//----- nvinfo : EIATTR_COOP_GROUP_MASK_REGIDS
	.align		4
.L_570:
        /*0de0*/ 	.byte	0x04, 0x29
        /*0de2*/ 	.short	(.L_572 - .L_571)


	//   ....[0]....
.L_571:
        /*0de4*/ 	.word	0xffffffff


	//   ....[1]....
        /*0de8*/ 	.word	0xffffffff


	//   ....[2]....
        /*0dec*/ 	.word	0xffffffff


	//   ....[3]....
        /*0df0*/ 	.word	0xffffffff


	//   ....[4]....
        /*0df4*/ 	.word	0xffffffff


	//   ....[5]....
        /*0df8*/ 	.word	0xffffffff


	//   ....[6]....
        /*0dfc*/ 	.word	0xffffffff


	//   ....[7]....
        /*0e00*/ 	.word	0xffffffff


	//   ....[8]....
        /*0e04*/ 	.word	0xffffffff


	//   ....[9]....
        /*0e08*/ 	.word	0xffffffff


	//   ....[10]....
        /*0e0c*/ 	.word	0xffffffff


	//   ....[11]....
        /*0e10*/ 	.word	0xffffffff


	//   ....[12]....
        /*0e14*/ 	.word	0xffffffff


	//   ....[13]....
        /*0e18*/ 	.word	0xffffffff


	//   ....[14]....
        /*0e1c*/ 	.word	0xffffffff


	//   ....[15]....
        /*0e20*/ 	.word	0xffffffff


	//   ....[16]....
        /*0e24*/ 	.word	0xffffffff


	//   ....[17]....
        /*0e28*/ 	.word	0xffffffff


	//   ....[18]....
        /*0e2c*/ 	.word	0xffffffff


	//   ....[19]....
        /*0e30*/ 	.word	0xffffffff


	//   ....[20]....
        /*0e34*/ 	.word	0xffffffff


	//   ....[21]....
        /*0e38*/ 	.word	0xffffffff


	//   ....[22]....
        /*0e3c*/ 	.word	0xffffffff


	//   ....[23]....
        /*0e40*/ 	.word	0xffffffff


	//   ....[24]....
        /*0e44*/ 	.word	0xffffffff


	//   ....[25]....
        /*0e48*/ 	.word	0xffffffff


	//   ....[26]....
        /*0e4c*/ 	.word	0xffffffff


	//   ....[27]....
        /*0e50*/ 	.word	0xffffffff


	//   ....[28]....
        /*0e54*/ 	.word	0xffffffff


	//   ....[29]....
        /*0e58*/ 	.word	0xffffffff


	//   ....[30]....
        /*0e5c*/ 	.word	0xffffffff


	//   ....[31]....
        /*0e60*/ 	.word	0xffffffff


	//   ....[32]....
        /*0e64*/ 	.word	0xffffffff


	//   ....[33]....
        /*0e68*/ 	.word	0xffffffff


	//   ....[34]....
        /*0e6c*/ 	.word	0xffffffff


	//   ....[35]....
        /*0e70*/ 	.word	0xffffffff


	//   ....[36]....
        /*0e74*/ 	.word	0xffffffff


	//   ....[37]....
        /*0e78*/ 	.word	0xffffffff


	//   ....[38]....
        /*0e7c*/ 	.word	0xffffffff


	//   ....[39]....
        /*0e80*/ 	.word	0xffffffff


	//   ....[40]....
        /*0e84*/ 	.word	0xffffffff


	//   ....[41]....
        /*0e88*/ 	.word	0xffffffff


	//   ....[42]....
        /*0e8c*/ 	.word	0xffffffff


	//   ....[43]....
        /*0e90*/ 	.word	0xffffffff


	//   ....[44]....
        /*0e94*/ 	.word	0xffffffff


	//   ....[45]....
        /*0e98*/ 	.word	0xffffffff


	//   ....[46]....
        /*0e9c*/ 	.word	0xffffffff


	//   ....[47]....
        /*0ea0*/ 	.word	0xffffffff


	//   ....[48]....
        /*0ea4*/ 	.word	0xffffffff


	//   ....[49]....
        /*0ea8*/ 	.word	0xffffffff


	//   ....[50]....
        /*0eac*/ 	.word	0xffffffff


	//   ....[51]....
        /*0eb0*/ 	.word	0xffffffff


	//   ....[52]....
        /*0eb4*/ 	.word	0xffffffff


	//   ....[53]....
        /*0eb8*/ 	.word	0xffffffff


	//   ....[54]....
        /*0ebc*/ 	.word	0xffffffff


	//   ....[55]....
        /*0ec0*/ 	.word	0xffffffff


	//   ....[56]....
        /*0ec4*/ 	.word	0xffffffff


	//   ....[57]....
        /*0ec8*/ 	.word	0xffffffff


	//   ....[58]....
        /*0ecc*/ 	.word	0xffffffff


	//   ....[59]....
        /*0ed0*/ 	.word	0xffffffff


	//   ....[60]....
        /*0ed4*/ 	.word	0xffffffff


	//   ....[61]....
        /*0ed8*/ 	.word	0xffffffff


	//   ....[62]....
        /*0edc*/ 	.word	0xffffffff


	//   ....[63]....
        /*0ee0*/ 	.word	0xffffffff


	//   ....[64]....
        /*0ee4*/ 	.word	0xffffffff


	//   ....[65]....
        /*0ee8*/ 	.word	0xffffffff


	//   ....[66]....
        /*0eec*/ 	.word	0xffffffff


	//   ....[67]....
        /*0ef0*/ 	.word	0xffffffff


	//   ....[68]....
        /*0ef4*/ 	.word	0xffffffff


	//   ....[69]....
        /*0ef8*/ 	.word	0xffffffff


	//   ....[70]....
        /*0efc*/ 	.word	0xffffffff


	//   ....[71]....
        /*0f00*/ 	.word	0xffffffff


	//   ....[72]....
        /*0f04*/ 	.word	0xffffffff


	//   ....[73]....
        /*0f08*/ 	.word	0xffffffff


	//   ....[74]....
        /*0f0c*/ 	.word	0xffffffff


	//   ....[75]....
        /*0f10*/ 	.word	0xffffffff


	//   ....[76]....
        /*0f14*/ 	.word	0xffffffff


	//   ....[77]....
        /*0f18*/ 	.word	0xffffffff


	//   ....[78]....
        /*0f1c*/ 	.word	0xffffffff


	//   ....[79]....
        /*0f20*/ 	.word	0xffffffff


	//   ....[80]....
        /*0f24*/ 	.word	0xffffffff


	//   ....[81]....
        /*0f28*/ 	.word	0xffffffff


	//   ....[82]....
        /*0f2c*/ 	.word	0xffffffff


	//   ....[83]....
        /*0f30*/ 	.word	0xffffffff


	//   ....[84]....
        /*0f34*/ 	.word	0xffffffff


	//   ....[85]....
        /*0f38*/ 	.word	0xffffffff


	//   ....[86]....
        /*0f3c*/ 	.word	0xffffffff


	//   ....[87]....
        /*0f40*/ 	.word	0xffffffff


	//   ....[88]....
        /*0f44*/ 	.word	0xffffffff


	//   ....[89]....
        /*0f48*/ 	.word	0xffffffff


	//   ....[90]....
        /*0f4c*/ 	.word	0xffffffff


	//   ....[91]....
        /*0f50*/ 	.word	0xffffffff


	//   ....[92]....
        /*0f54*/ 	.word	0xffffffff


	//   ....[93]....
        /*0f58*/ 	.word	0xffffffff


	//   ....[94]....
        /*0f5c*/ 	.word	0xffffffff


	//   ....[95]....
        /*0f60*/ 	.word	0xffffffff


	//   ....[96]....
        /*0f64*/ 	.word	0xffffffff


	//   ....[97]....
        /*0f68*/ 	.word	0xffffffff


	//   ....[98]....
        /*0f6c*/ 	.word	0xffffffff


	//   ....[99]....
        /*0f70*/ 	.word	0xffffffff


	//   ....[100]....
        /*0f74*/ 	.word	0xffffffff


	//   ....[101]....
        /*0f78*/ 	.word	0xffffffff


	//   ....[102]....
        /*0f7c*/ 	.word	0xffffffff


	//   ....[103]....
        /*0f80*/ 	.word	0xffffffff


	//   ....[104]....
        /*0f84*/ 	.word	0xffffffff


	//   ....[105]....
        /*0f88*/ 	.word	0xffffffff


	//   ....[106]....
        /*0f8c*/ 	.word	0xffffffff


	//   ....[107]....
        /*0f90*/ 	.word	0xffffffff


	//   ....[108]....
        /*0f94*/ 	.word	0xffffffff


	//   ....[109]....
        /*0f98*/ 	.word	0xffffffff


	//   ....[110]....
        /*0f9c*/ 	.word	0xffffffff


	//   ....[111]....
        /*0fa0*/ 	.word	0xffffffff


	//   ....[112]....
        /*0fa4*/ 	.word	0xffffffff


	//   ....[113]....
        /*0fa8*/ 	.word	0xffffffff


	//   ....[114]....
        /*0fac*/ 	.word	0xffffffff


	//   ....[115]....
        /*0fb0*/ 	.word	0xffffffff


	//   ....[116]....
        /*0fb4*/ 	.word	0xffffffff


	//   ....[117]....
        /*0fb8*/ 	.word	0xffffffff


	//   ....[118]....
        /*0fbc*/ 	.word	0xffffffff


	//   ....[119]....
        /*0fc0*/ 	.word	0xffffffff


	//   ....[120]....
        /*0fc4*/ 	.word	0xffffffff


	//   ....[121]....
        /*0fc8*/ 	.word	0xffffffff


	//   ....[122]....
        /*0fcc*/ 	.word	0xffffffff


	//   ....[123]....
        /*0fd0*/ 	.word	0xffffffff


	//   ....[124]....
        /*0fd4*/ 	.word	0xffffffff


	//   ....[125]....
        /*0fd8*/ 	.word	0xffffffff


	//   ....[126]....
        /*0fdc*/ 	.word	0xffffffff


	//   ....[127]....
        /*0fe0*/ 	.word	0xffffffff


	//   ....[128]....
        /*0fe4*/ 	.word	0xffffffff


	//   ....[129]....
        /*0fe8*/ 	.word	0xffffffff


	//   ....[130]....
        /*0fec*/ 	.word	0xffffffff


	//   ....[131]....
        /*0ff0*/ 	.word	0xffffffff


	//   ....[132]....
        /*0ff4*/ 	.word	0xffffffff


	//   ....[133]....
        /*0ff8*/ 	.word	0xffffffff


	//   ....[134]....
        /*0ffc*/ 	.word	0xffffffff


	//   ....[135]....
        /*1000*/ 	.word	0xffffffff


	//   ....[136]....
        /*1004*/ 	.word	0xffffffff


	//   ....[137]....
        /*1008*/ 	.word	0xffffffff


	//   ....[138]....
        /*100c*/ 	.word	0xffffffff


	//   ....[139]....
        /*1010*/ 	.word	0xffffffff


	//   ....[140]....
        /*1014*/ 	.word	0xffffffff


	//   ....[141]....
        /*1018*/ 	.word	0xffffffff


	//   ....[142]....
        /*101c*/ 	.word	0xffffffff


	//   ....[143]....
        /*1020*/ 	.word	0xffffffff


	//   ....[144]....
        /*1024*/ 	.word	0xffffffff


	//   ....[145]....
        /*1028*/ 	.word	0xffffffff


	//   ....[146]....
        /*102c*/ 	.word	0xffffffff


	//   ....[147]....
        /*1030*/ 	.word	0xffffffff


	//   ....[148]....
        /*1034*/ 	.word	0xffffffff


	//   ....[149]....
        /*1038*/ 	.word	0xffffffff


	//   ....[150]....
        /*103c*/ 	.word	0xffffffff


	//   ....[151]....
        /*1040*/ 	.word	0xffffffff


	//   ....[152]....
        /*1044*/ 	.word	0xffffffff


	//   ....[153]....
        /*1048*/ 	.word	0xffffffff


	//   ....[154]....
        /*104c*/ 	.word	0xffffffff


	//   ....[155]....
        /*1050*/ 	.word	0xffffffff


	//   ....[156]....
        /*1054*/ 	.word	0xffffffff


	//   ....[157]....
        /*1058*/ 	.word	0xffffffff


	//   ....[158]....
        /*105c*/ 	.word	0xffffffff


	//   ....[159]....
        /*1060*/ 	.word	0xffffffff


	//   ....[160]....
        /*1064*/ 	.word	0xffffffff


	//   ....[161]....
        /*1068*/ 	.word	0xffffffff


	//   ....[162]....
        /*106c*/ 	.word	0xffffffff


	//   ....[163]....
        /*1070*/ 	.word	0xffffffff


	//   ....[164]....
        /*1074*/ 	.word	0xffffffff


	//   ....[165]....
        /*1078*/ 	.word	0xffffffff


	//   ....[166]....
        /*107c*/ 	.word	0xffffffff


	//   ....[167]....
        /*1080*/ 	.word	0xffffffff


	//   ....[168]....
        /*1084*/ 	.word	0xffffffff


	//   ....[169]....
        /*1088*/ 	.word	0xffffffff


	//   ....[170]....
        /*108c*/ 	.word	0xffffffff


	//   ....[171]....
        /*1090*/ 	.word	0xffffffff


	//   ....[172]....
        /*1094*/ 	.word	0xffffffff


	//   ....[173]....
        /*1098*/ 	.word	0xffffffff


	//   ....[174]....
        /*109c*/ 	.word	0xffffffff


	//   ....[175]....
        /*10a0*/ 	.word	0xffffffff


	//   ....[176]....
        /*10a4*/ 	.word	0xffffffff


	//   ....[177]....
        /*10a8*/ 	.word	0xffffffff


	//   ....[178]....
        /*10ac*/ 	.word	0xffffffff


	//   ....[179]....
        /*10b0*/ 	.word	0xffffffff


	//   ....[180]....
        /*10b4*/ 	.word	0xffffffff


	//   ....[181]....
        /*10b8*/ 	.word	0xffffffff


	//   ....[182]....
        /*10bc*/ 	.word	0xffffffff


	//   ....[183]....
        /*10c0*/ 	.word	0xffffffff


	//   ....[184]....
        /*10c4*/ 	.word	0xffffffff


	//   ....[185]....
        /*10c8*/ 	.word	0xffffffff


	//   ....[186]....
        /*10cc*/ 	.word	0xffffffff


	//   ....[187]....
        /*10d0*/ 	.word	0xffffffff


	//   ....[188]....
        /*10d4*/ 	.word	0xffffffff


	//   ....[189]....
        /*10d8*/ 	.word	0xffffffff


	//   ....[190]....
        /*10dc*/ 	.word	0xffffffff


	//   ....[191]....
        /*10e0*/ 	.word	0xffffffff


	//   ....[192]....
        /*10e4*/ 	.word	0xffffffff


	//   ....[193]....
        /*10e8*/ 	.word	0xffffffff


	//   ....[194]....
        /*10ec*/ 	.word	0xffffffff


	//   ....[195]....
        /*10f0*/ 	.word	0xffffffff


	//   ....[196]....
        /*10f4*/ 	.word	0xffffffff


	//   ....[197]....
        /*10f8*/ 	.word	0xffffffff


	//   ....[198]....
        /*10fc*/ 	.word	0xffffffff


	//   ....[199]....
        /*1100*/ 	.word	0xffffffff


	//   ....[200]....
        /*1104*/ 	.word	0xffffffff


	//   ....[201]....
        /*1108*/ 	.word	0xffffffff


	//   ....[202]....
        /*110c*/ 	.word	0xffffffff


	//   ....[203]....
        /*1110*/ 	.word	0xffffffff


	//   ....[204]....
        /*1114*/ 	.word	0xffffffff


	//   ....[205]....
        /*1118*/ 	.word	0xffffffff


	//   ....[206]....
        /*111c*/ 	.word	0xffffffff


	//   ....[207]....
        /*1120*/ 	.word	0xffffffff


	//   ....[208]....
        /*1124*/ 	.word	0xffffffff


	//   ....[209]....
        /*1128*/ 	.word	0xffffffff


	//   ....[210]....
        /*112c*/ 	.word	0xffffffff


	//   ....[211]....
        /*1130*/ 	.word	0xffffffff


	//   ....[212]....
        /*1134*/ 	.word	0xffffffff


	//   ....[213]....
        /*1138*/ 	.word	0xffffffff


	//   ....[214]....
        /*113c*/ 	.word	0xffffffff


	//   ....[215]....
        /*1140*/ 	.word	0xffffffff


	//   ....[216]....
        /*1144*/ 	.word	0xffffffff


	//   ....[217]....
        /*1148*/ 	.word	0xffffffff


	//   ....[218]....
        /*114c*/ 	.word	0xffffffff


	//   ....[219]....
        /*1150*/ 	.word	0xffffffff


	//   ....[220]....
        /*1154*/ 	.word	0xffffffff


	//   ....[221]....
        /*1158*/ 	.word	0xffffffff


	//   ....[222]....
        /*115c*/ 	.word	0xffffffff


	//   ....[223]....
        /*1160*/ 	.word	0xffffffff


	//   ....[224]....
        /*1164*/ 	.word	0xffffffff


	//   ....[225]....
        /*1168*/ 	.word	0xffffffff


	//   ....[226]....
        /*116c*/ 	.word	0xffffffff


	//   ....[227]....
        /*1170*/ 	.word	0xffffffff


	//   ....[228]....
        /*1174*/ 	.word	0xffffffff


	//   ....[229]....
        /*1178*/ 	.word	0xffffffff


	//   ....[230]....
        /*117c*/ 	.word	0xffffffff


	//   ....[231]....
        /*1180*/ 	.word	0xffffffff


	//   ....[232]....
        /*1184*/ 	.word	0xffffffff


	//   ....[233]....
        /*1188*/ 	.word	0xffffffff


	//   ....[234]....
        /*118c*/ 	.word	0xffffffff


	//   ....[235]....
        /*1190*/ 	.word	0xffffffff


	//   ....[236]....
        /*1194*/ 	.word	0xffffffff


	//   ....[237]....
        /*1198*/ 	.word	0xffffffff


	//   ....[238]....
        /*119c*/ 	.word	0xffffffff


	//   ....[239]....
        /*11a0*/ 	.word	0xffffffff


	//   ....[240]....
        /*11a4*/ 	.word	0xffffffff


	//   ....[241]....
        /*11a8*/ 	.word	0xffffffff


	//   ....[242]....
        /*11ac*/ 	.word	0xffffffff


	//   ....[243]....
        /*11b0*/ 	.word	0xffffffff


	//   ....[244]....
        /*11b4*/ 	.word	0xffffffff


	//   ....[245]....
        /*11b8*/ 	.word	0xffffffff


	//   ....[246]....
        /*11bc*/ 	.word	0xffffffff


	//   ....[247]....
        /*11c0*/ 	.word	0xffffffff


	//   ....[248]....
        /*11c4*/ 	.word	0xffffffff


	//   ....[249]....
        /*11c8*/ 	.word	0xffffffff


	//   ....[250]....
        /*11cc*/ 	.word	0xffffffff


	//   ....[251]....
        /*11d0*/ 	.word	0xffffffff


	//   ....[252]....
        /*11d4*/ 	.word	0xffffffff


	//   ....[253]....
        /*11d8*/ 	.word	0xffffffff


	//   ....[254]....
        /*11dc*/ 	.word	0xffffffff


	//   ....[255]....
        /*11e0*/ 	.word	0xffffffff


	//   ....[0]....
        /*11e4*/ 	.word	0xffffffff


	//   ....[1]....
        /*11e8*/ 	.word	0xffffffff


	//   ....[2]....
        /*11ec*/ 	.word	0xffffffff


	//   ....[3]....
        /*11f0*/ 	.word	0xffffffff


	//   ....[4]....
        /*11f4*/ 	.word	0xffffffff


	//   ....[5]....
        /*11f8*/ 	.word	0xffffffff


	//   ....[6]....
        /*11fc*/ 	.word	0xffffffff


	//   ....[7]....
        /*1200*/ 	.word	0xffffffff


	//   ....[8]....
        /*1204*/ 	.word	0xffffffff


	//   ....[9]....
        /*1208*/ 	.word	0xffffffff


	//   ....[10]....
        /*120c*/ 	.word	0xffffffff


	//   ....[11]....
        /*1210*/ 	.word	0xffffffff


	//   ....[12]....
        /*1214*/ 	.word	0xffffffff


	//   ....[13]....
        /*1218*/ 	.word	0xffffffff


	//   ....[14]....
        /*121c*/ 	.word	0xffffffff


	//   ....[15]....
        /*1220*/ 	.word	0xffffffff


	//   ....[16]....
        /*1224*/ 	.word	0xffffffff


	//   ....[17]....
        /*1228*/ 	.word	0xffffffff


	//   ....[18]....
        /*122c*/ 	.word	0xffffffff


	//   ....[19]....
        /*1230*/ 	.word	0xffffffff


	//   ....[20]....
        /*1234*/ 	.word	0xffffffff


	//   ....[21]....
        /*1238*/ 	.word	0xffffffff


	//   ....[22]....
        /*123c*/ 	.word	0xffffffff


	//   ....[23]....
        /*1240*/ 	.word	0xffffffff


	//   ....[24]....
        /*1244*/ 	.word	0xffffffff


	//   ....[25]....
        /*1248*/ 	.word	0xffffffff


	//   ....[26]....
        /*124c*/ 	.word	0xffffffff


	//   ....[27]....
        /*1250*/ 	.word	0xffffffff


	//   ....[28]....
        /*1254*/ 	.word	0xffffffff


	//   ....[29]....
        /*1258*/ 	.word	0xffffffff


	//   ....[30]....
        /*125c*/ 	.word	0xffffffff


	//   ....[31]....
        /*1260*/ 	.word	0xffffffff


	//   ....[32]....
        /*1264*/ 	.word	0xffffffff


	//   ....[33]....
        /*1268*/ 	.word	0xffffffff


	//   ....[34]....
        /*126c*/ 	.word	0xffffffff


	//   ....[35]....
        /*1270*/ 	.word	0xffffffff


	//   ....[36]....
        /*1274*/ 	.word	0xffffffff


	//   ....[37]....
        /*1278*/ 	.word	0xffffffff


	//   ....[38]....
        /*127c*/ 	.word	0xffffffff


	//   ....[39]....
        /*1280*/ 	.word	0xffffffff


	//   ....[40]....
        /*1284*/ 	.word	0xffffffff


	//   ....[41]....
        /*1288*/ 	.word	0xffffffff


	//   ....[42]....
        /*128c*/ 	.word	0xffffffff


	//   ....[43]....
        /*1290*/ 	.word	0xffffffff


	//   ....[44]....
        /*1294*/ 	.word	0xffffffff


	//   ....[45]....
        /*1298*/ 	.word	0xffffffff


	//   ....[46]....
        /*129c*/ 	.word	0xffffffff


	//   ....[47]....
        /*12a0*/ 	.word	0xffffffff


	//   ....[48]....
        /*12a4*/ 	.word	0xffffffff


	//   ....[49]....
        /*12a8*/ 	.word	0xffffffff


	//   ....[50]....
        /*12ac*/ 	.word	0xffffffff


	//   ....[51]....
        /*12b0*/ 	.word	0xffffffff


	//   ....[52]....
        /*12b4*/ 	.word	0xffffffff


	//   ....[53]....
        /*12b8*/ 	.word	0xffffffff


	//   ....[54]....
        /*12bc*/ 	.word	0xffffffff


	//   ....[55]....
        /*12c0*/ 	.word	0xffffffff


	//   ....[56]....
        /*12c4*/ 	.word	0xffffffff


	//   ....[57]....
        /*12c8*/ 	.word	0xffffffff


	//   ....[58]....
        /*12cc*/ 	.word	0xffffffff


	//   ....[59]....
        /*12d0*/ 	.word	0xffffffff


	//   ....[60]....
        /*12d4*/ 	.word	0xffffffff


	//   ....[61]....
        /*12d8*/ 	.word	0xffffffff


	//   ....[62]....
        /*12dc*/ 	.word	0xffffffff


	//   ....[63]....
        /*12e0*/ 	.word	0xffffffff


	//   ....[64]....
        /*12e4*/ 	.word	0xffffffff


	//   ....[65]....
        /*12e8*/ 	.word	0xffffffff


	//   ....[66]....
        /*12ec*/ 	.word	0xffffffff


	//   ....[67]....
        /*12f0*/ 	.word	0xffffffff


	//   ....[68]....
        /*12f4*/ 	.word	0xffffffff


	//   ....[69]....
        /*12f8*/ 	.word	0xffffffff


	//   ....[70]....
        /*12fc*/ 	.word	0xffffffff


	//   ....[71]....
        /*1300*/ 	.word	0xffffffff


	//   ....[72]....
        /*1304*/ 	.word	0xffffffff


	//   ....[73]....
        /*1308*/ 	.word	0xffffffff


	//   ....[74]....
        /*130c*/ 	.word	0xffffffff


	//   ....[75]....
        /*1310*/ 	.word	0xffffffff


	//   ....[76]....
        /*1314*/ 	.word	0xffffffff


	//   ....[77]....
        /*1318*/ 	.word	0xffffffff


	//   ....[78]....
        /*131c*/ 	.word	0xffffffff


	//   ....[79]....
        /*1320*/ 	.word	0xffffffff


	//   ....[80]....
        /*1324*/ 	.word	0xffffffff


	//   ....[81]....
        /*1328*/ 	.word	0xffffffff


	//   ....[82]....
        /*132c*/ 	.word	0xffffffff


	//   ....[83]....
        /*1330*/ 	.word	0xffffffff


	//   ....[84]....
        /*1334*/ 	.word	0xffffffff


	//   ....[85]....
        /*1338*/ 	.word	0xffffffff


	//   ....[86]....
        /*133c*/ 	.word	0xffffffff


	//   ....[87]....
        /*1340*/ 	.word	0xffffffff


	//   ....[88]....
        /*1344*/ 	.word	0xffffffff


	//   ....[89]....
        /*1348*/ 	.word	0xffffffff


	//   ....[90]....
        /*134c*/ 	.word	0xffffffff


	//   ....[91]....
        /*1350*/ 	.word	0xffffffff


	//   ....[92]....
        /*1354*/ 	.word	0xffffffff


	//   ....[93]....
        /*1358*/ 	.word	0xffffffff


	//   ....[94]....
        /*135c*/ 	.word	0xffffffff


	//   ....[95]....
        /*1360*/ 	.word	0xffffffff


	//   ....[96]....
        /*1364*/ 	.word	0xffffffff


	//   ....[97]....
        /*1368*/ 	.word	0xffffffff


	//   ....[98]....
        /*136c*/ 	.word	0xffffffff


	//   ....[99]....
        /*1370*/ 	.word	0xffffffff


	//   ....[100]....
        /*1374*/ 	.word	0xffffffff


	//   ....[101]....
        /*1378*/ 	.word	0xffffffff


	//   ....[102]....
        /*137c*/ 	.word	0xffffffff


	//   ....[103]....
        /*1380*/ 	.word	0xffffffff


	//   ....[104]....
        /*1384*/ 	.word	0xffffffff


	//   ....[105]....
        /*1388*/ 	.word	0x0500000f


	//   ....[106]....
        /*138c*/ 	.word	0x0500000f


	//   ....[107]....
        /*1390*/ 	.word	0x0500000f


	//   ....[108]....
        /*1394*/ 	.word	0x0500000f


	//   ....[109]....
        /*1398*/ 	.word	0x0500000f


	//   ....[110]....
        /*139c*/ 	.word	0x0500000f


	//   ....[111]....
        /*13a0*/ 	.word	0x0500000f


	//   ....[112]....
        /*13a4*/ 	.word	0x0500000f


	//   ....[113]....
        /*13a8*/ 	.word	0x0500000f


	//   ....[114]....
        /*13ac*/ 	.word	0x0500000f


	//   ....[115]....
        /*13b0*/ 	.word	0x0500000f


	//   ....[116]....
        /*13b4*/ 	.word	0x0500000f


	//   ....[117]....
        /*13b8*/ 	.word	0x0500000f


	//   ....[118]....
        /*13bc*/ 	.word	0x0500000f


	//   ....[119]....
        /*13c0*/ 	.word	0x0500000f


	//   ....[120]....
        /*13c4*/ 	.word	0x0500000f


	//   ....[121]....
        /*13c8*/ 	.word	0x0500000f


	//   ....[122]....
        /*13cc*/ 	.word	0x0500000f


	//   ....[123]....
        /*13d0*/ 	.word	0x0500000f


	//   ....[124]....
        /*13d4*/ 	.word	0x0500000f


	//   ....[125]....
        /*13d8*/ 	.word	0x0500000f


	//   ....[126]....
        /*13dc*/ 	.word	0x0500000f


	//   ....[127]....
        /*13e0*/ 	.word	0x0500000f


	//   ....[128]....
        /*13e4*/ 	.word	0x0500000f


	//   ....[129]....
        /*13e8*/ 	.word	0x0500000f


	//   ....[130]....
        /*13ec*/ 	.word	0x0500000f


	//   ....[131]....
        /*13f0*/ 	.word	0x0500000f


	//   ....[132]....
        /*13f4*/ 	.word	0x0500000f


	//   ....[133]....
        /*13f8*/ 	.word	0x0500000f


	//   ....[134]....
        /*13fc*/ 	.word	0x0500000f


	//   ....[135]....
        /*1400*/ 	.word	0x0500000f


	//   ....[136]....
        /*1404*/ 	.word	0x0500000f


	//   ....[137]....
        /*1408*/ 	.word	0x0500000f


	//   ....[138]....
        /*140c*/ 	.word	0x0500000f


	//   ....[139]....
        /*1410*/ 	.word	0x0500000f


	//   ....[140]....
        /*1414*/ 	.word	0x0500000f


	//   ....[141]....
        /*1418*/ 	.word	0x0500000f


	//   ....[142]....
        /*141c*/ 	.word	0x0500000f


	//   ....[143]....
        /*1420*/ 	.word	0x0500000f


	//   ....[144]....
        /*1424*/ 	.word	0x0500000f


	//   ....[145]....
        /*1428*/ 	.word	0x0500000f


	//   ....[146]....
        /*142c*/ 	.word	0x0500000f


	//   ....[147]....
        /*1430*/ 	.word	0x0500000f


	//   ....[148]....
        /*1434*/ 	.word	0x0500000f


	//   ....[149]....
        /*1438*/ 	.word	0x0500000f


	//   ....[150]....
        /*143c*/ 	.word	0x0500000f


	//   ....[151]....
        /*1440*/ 	.word	0x0500000f


	//   ....[152]....
        /*1444*/ 	.word	0x0500000f


	//   ....[153]....
        /*1448*/ 	.word	0x0500000f


	//   ....[154]....
        /*144c*/ 	.word	0x0500000f


	//   ....[155]....
        /*1450*/ 	.word	0x0500000f


	//   ....[156]....
        /*1454*/ 	.word	0x0500000f


	//   ....[157]....
        /*1458*/ 	.word	0x0500000f


	//   ....[158]....
        /*145c*/ 	.word	0x0500000f


	//   ....[159]....
        /*1460*/ 	.word	0x0500000f


	//   ....[160]....
        /*1464*/ 	.word	0x0500000f


	//   ....[161]....
        /*1468*/ 	.word	0x0500000f


	//   ....[162]....
        /*146c*/ 	.word	0x0500000f


	//   ....[163]....
        /*1470*/ 	.word	0x0500000f


	//   ....[164]....
        /*1474*/ 	.word	0x0500000f


	//   ....[165]....
        /*1478*/ 	.word	0x0500000f


	//   ....[166]....
        /*147c*/ 	.word	0x0500000f


	//   ....[167]....
        /*1480*/ 	.word	0x0500000f


	//   ....[168]....
        /*1484*/ 	.word	0x0500000f


	//   ....[169]....
        /*1488*/ 	.word	0x0500000f


	//   ....[170]....
        /*148c*/ 	.word	0x0500000f


	//   ....[171]....
        /*1490*/ 	.word	0x0500000f


	//   ....[172]....
        /*1494*/ 	.word	0x0500000f


	//   ....[173]....
        /*1498*/ 	.word	0x0500000f


	//   ....[174]....
        /*149c*/ 	.word	0x0500000f


	//   ....[175]....
        /*14a0*/ 	.word	0x0500000f


	//   ....[176]....
        /*14a4*/ 	.word	0x0500000f


	//   ....[177]....
        /*14a8*/ 	.word	0x0500000f


	//   ....[178]....
        /*14ac*/ 	.word	0x0500000f


	//   ....[179]....
        /*14b0*/ 	.word	0x0500000f


	//   ....[180]....
        /*14b4*/ 	.word	0x0500000f


	//   ....[181]....
        /*14b8*/ 	.word	0x0500000f


	//   ....[182]....
        /*14bc*/ 	.word	0x0500000f


	//   ....[183]....
        /*14c0*/ 	.word	0x0500000f


	//   ....[184]....
        /*14c4*/ 	.word	0x0500000f


	//   ....[185]....
        /*14c8*/ 	.word	0x0500000f


	//   ....[186]....
        /*14cc*/ 	.word	0x0500000f


	//   ....[187]....
        /*14d0*/ 	.word	0x0500000f


	//   ....[188]....
        /*14d4*/ 	.word	0x0500000f


	//   ....[189]....
        /*14d8*/ 	.word	0x0500000f


	//   ....[190]....
        /*14dc*/ 	.word	0x0500000f


	//   ....[191]....
        /*14e0*/ 	.word	0x0500000f


	//   ....[192]....
        /*14e4*/ 	.word	0x0500000f


	//   ....[193]....
        /*14e8*/ 	.word	0x0500000f


	//   ....[194]....
        /*14ec*/ 	.word	0x0500000f


	//   ....[195]....
        /*14f0*/ 	.word	0x0500000f


	//   ....[196]....
        /*14f4*/ 	.word	0x0500000f


	//   ....[197]....
        /*14f8*/ 	.word	0x0500000f


	//   ....[198]....
        /*14fc*/ 	.word	0x0500000f


	//   ....[199]....
        /*1500*/ 	.word	0x0500000f


	//   ....[200]....
        /*1504*/ 	.word	0x0500000f


	//   ....[201]....
        /*1508*/ 	.word	0x0500000f


	//   ....[202]....
        /*150c*/ 	.word	0x0500000f


	//   ....[203]....
        /*1510*/ 	.word	0x0500000f


	//   ....[204]....
        /*1514*/ 	.word	0x0500000f


	//   ....[205]....
        /*1518*/ 	.word	0x0500000f


	//   ....[206]....
        /*151c*/ 	.word	0x0500000f


	//   ....[207]....
        /*1520*/ 	.word	0x0500000f


	//   ....[208]....
        /*1524*/ 	.word	0x0500000f


	//   ....[209]....
        /*1528*/ 	.word	0x0500000f


	//   ....[210]....
        /*152c*/ 	.word	0x0500000f


	//   ....[211]....
        /*1530*/ 	.word	0x0500000f


	//   ....[212]....
        /*1534*/ 	.word	0x0500000f


	//   ....[213]....
        /*1538*/ 	.word	0x0500000f


	//   ....[214]....
        /*153c*/ 	.word	0x0500000f


	//   ....[215]....
        /*1540*/ 	.word	0x0500000f


	//   ....[216]....
        /*1544*/ 	.word	0x0500000f


	//   ....[217]....
        /*1548*/ 	.word	0x0500000f


	//   ....[218]....
        /*154c*/ 	.word	0x0500000f


	//   ....[219]....
        /*1550*/ 	.word	0x0500000f


	//   ....[220]....
        /*1554*/ 	.word	0x0500000f


	//   ....[221]....
        /*1558*/ 	.word	0x0500000f


	//   ....[222]....
        /*155c*/ 	.word	0x0500000f


	//   ....[223]....
        /*1560*/ 	.word	0x0500000f


	//   ....[224]....
        /*1564*/ 	.word	0x0500000f


	//   ....[225]....
        /*1568*/ 	.word	0x0500000f


	//   ....[226]....
        /*156c*/ 	.word	0x0500000f


	//   ....[227]....
        /*1570*/ 	.word	0x0500000f


	//   ....[228]....
        /*1574*/ 	.word	0x0500000f


	//   ....[229]....
        /*1578*/ 	.word	0x0500000f


	//   ....[230]....
        /*157c*/ 	.word	0x0500000f


	//   ....[231]....
        /*1580*/ 	.word	0x0500000f


	//   ....[232]....
        /*1584*/ 	.word	0x0500000f


	//   ....[233]....
        /*1588*/ 	.word	0x0500000f


	//   ....[234]....
        /*158c*/ 	.word	0x0500000f


	//   ....[235]....
        /*1590*/ 	.word	0x0500000f


	//   ....[236]....
        /*1594*/ 	.word	0x0500000f


	//   ....[237]....
        /*1598*/ 	.word	0x0500000f


	//   ....[238]....
        /*159c*/ 	.word	0x0500000f


	//   ....[239]....
        /*15a0*/ 	.word	0x0500000f


	//   ....[240]....
        /*15a4*/ 	.word	0x0500000f


	//   ....[241]....
        /*15a8*/ 	.word	0x0500000f


	//   ....[242]....
        /*15ac*/ 	.word	0x0500000f


	//   ....[243]....
        /*15b0*/ 	.word	0x0500000f


	//   ....[244]....
        /*15b4*/ 	.word	0x0500000f


	//   ....[245]....
        /*15b8*/ 	.word	0x0500000f


	//   ....[246]....
        /*15bc*/ 	.word	0x0500000f


	//   ....[247]....
        /*15c0*/ 	.word	0x0500000f


	//   ....[248]....
        /*15c4*/ 	.word	0x0500000f


	//   ....[249]....
        /*15c8*/ 	.word	0x0500000f


	//   ....[250]....
        /*15cc*/ 	.word	0x0500000f


	//   ....[251]....
        /*15d0*/ 	.word	0x0500000f


	//   ....[252]....
        /*15d4*/ 	.word	0x0500000f


	//   ....[253]....
        /*15d8*/ 	.word	0x0500000f


	//   ....[254]....
        /*15dc*/ 	.word	0x0500000f


	//   ....[255]....
        /*15e0*/ 	.word	0x0500000f


	//   ....[0]....
        /*15e4*/ 	.word	0x0500000f


	//   ....[1]....
        /*15e8*/ 	.word	0x0500000f


	//   ....[2]....
        /*15ec*/ 	.word	0x0500000f


	//   ....[3]....
        /*15f0*/ 	.word	0x0500000f


	//   ....[4]....
        /*15f4*/ 	.word	0x0500000f


	//   ....[5]....
        /*15f8*/ 	.word	0x0500000f


	//   ....[6]....
        /*15fc*/ 	.word	0x0500000f


	//   ....[7]....
        /*1600*/ 	.word	0x0500000f


	//   ....[8]....
        /*1604*/ 	.word	0x0500000f


	//   ....[9]....
        /*1608*/ 	.word	0x0500000f


	//   ....[10]....
        /*160c*/ 	.word	0x0500000f


	//   ....[11]....
        /*1610*/ 	.word	0x0500000f


	//   ....[12]....
        /*1614*/ 	.word	0x0500000f


	//   ....[13]....
        /*1618*/ 	.word	0x0500000f


	//   ....[14]....
        /*161c*/ 	.word	0x0500000f


	//   ....[15]....
        /*1620*/ 	.word	0x0500000f


	//   ....[16]....
        /*1624*/ 	.word	0x0500000f


	//   ....[17]....
        /*1628*/ 	.word	0x0500000f


	//   ....[18]....
        /*162c*/ 	.word	0x0500000f


	//   ....[19]....
        /*1630*/ 	.word	0x0500000f


	//   ....[20]....
        /*1634*/ 	.word	0x0500000f


	//   ....[21]....
        /*1638*/ 	.word	0x0500000f


	//   ....[22]....
        /*163c*/ 	.word	0x0500000f


	//   ....[23]....
        /*1640*/ 	.word	0x0500000f


	//   ....[24]....
        /*1644*/ 	.word	0x0500000f


	//   ....[25]....
        /*1648*/ 	.word	0x0500000f


	//   ....[26]....
        /*164c*/ 	.word	0x0500000f


	//   ....[27]....
        /*1650*/ 	.word	0x0500000f


	//   ....[28]....
        /*1654*/ 	.word	0x0500000f


	//   ....[29]....
        /*1658*/ 	.word	0x0500000f


	//   ....[30]....
        /*165c*/ 	.word	0x0500000f


	//   ....[31]....
        /*1660*/ 	.word	0x0500000f


	//   ....[32]....
        /*1664*/ 	.word	0x0500000f


	//   ....[33]....
        /*1668*/ 	.word	0x0500000f


	//   ....[34]....
        /*166c*/ 	.word	0x0500000f


	//   ....[35]....
        /*1670*/ 	.word	0x0500000f


	//   ....[36]....
        /*1674*/ 	.word	0x0500000f


	//   ....[37]....
        /*1678*/ 	.word	0x0500000f


	//   ....[38]....
        /*167c*/ 	.word	0x0500000f


	//   ....[39]....
        /*1680*/ 	.word	0x0500000f


	//   ....[40]....
        /*1684*/ 	.word	0x0500000f


	//   ....[41]....
        /*1688*/ 	.word	0x0500000f


	//   ....[42]....
        /*168c*/ 	.word	0x0500000f


	//   ....[43]....
        /*1690*/ 	.word	0x0500000f


	//   ....[44]....
        /*1694*/ 	.word	0x0500000f


	//   ....[45]....
        /*1698*/ 	.word	0x0500000f


	//   ....[46]....
        /*169c*/ 	.word	0x0500000f


	//   ....[47]....
        /*16a0*/ 	.word	0x0500000f


	//   ....[48]....
        /*16a4*/ 	.word	0x0500000f


	//   ....[49]....
        /*16a8*/ 	.word	0x0500000f


	//   ....[50]....
        /*16ac*/ 	.word	0x0500000f


	//   ....[51]....
        /*16b0*/ 	.word	0x0500000f


	//   ....[52]....
        /*16b4*/ 	.word	0x0500000f


	//   ....[53]....
        /*16b8*/ 	.word	0x0500000f


	//   ....[54]....
        /*16bc*/ 	.word	0x0500000f


	//   ....[55]....
        /*16c0*/ 	.word	0x0500000f


	//   ....[56]....
        /*16c4*/ 	.word	0x0500000f


	//   ....[57]....
        /*16c8*/ 	.word	0x0500000f


	//   ....[58]....
        /*16cc*/ 	.word	0x0500000f


	//   ....[59]....
        /*16d0*/ 	.word	0x0500000f


	//   ....[60]....
        /*16d4*/ 	.word	0x0500000f


	//   ....[61]....
        /*16d8*/ 	.word	0x0500000f


	//   ....[62]....
        /*16dc*/ 	.word	0x0500000f


	//   ....[63]....
        /*16e0*/ 	.word	0x0500000f


	//   ....[64]....
        /*16e4*/ 	.word	0x0500000f


	//   ....[65]....
        /*16e8*/ 	.word	0x0500000f


	//   ....[66]....
        /*16ec*/ 	.word	0x0500000f


	//   ....[67]....
        /*16f0*/ 	.word	0x0500000f


	//   ....[68]....
        /*16f4*/ 	.word	0x0500000f


	//   ....[69]....
        /*16f8*/ 	.word	0x0500000f


	//   ....[70]....
        /*16fc*/ 	.word	0x0500000f


	//   ....[71]....
        /*1700*/ 	.word	0x0500000f


	//   ....[72]....
        /*1704*/ 	.word	0x0500000f


	//   ....[73]....
        /*1708*/ 	.word	0x0500000f


	//   ....[74]....
        /*170c*/ 	.word	0x0500000f


	//   ....[75]....
        /*1710*/ 	.word	0x0500000f


	//   ....[76]....
        /*1714*/ 	.word	0x0500000f


	//   ....[77]....
        /*1718*/ 	.word	0x0500000f


	//   ....[78]....
        /*171c*/ 	.word	0x0500000f


	//   ....[79]....
        /*1720*/ 	.word	0x0500000f


	//   ....[80]....
        /*1724*/ 	.word	0x0500000f


	//   ....[81]....
        /*1728*/ 	.word	0x0500000f


	//   ....[82]....
        /*172c*/ 	.word	0x0500000f


	//   ....[83]....
        /*1730*/ 	.word	0x0500000f


	//   ....[84]....
        /*1734*/ 	.word	0x0500000f


	//   ....[85]....
        /*1738*/ 	.word	0x0500000f


	//   ....[86]....
        /*173c*/ 	.word	0x0500000f


	//   ....[87]....
        /*1740*/ 	.word	0x0500000f


	//   ....[88]....
        /*1744*/ 	.word	0x0500000f


	//   ....[89]....
        /*1748*/ 	.word	0x0500000f


	//   ....[90]....
        /*174c*/ 	.word	0x0500000f


	//   ....[91]....
        /*1750*/ 	.word	0x0500000f


	//   ....[92]....
        /*1754*/ 	.word	0x0500000f


	//   ....[93]....
        /*1758*/ 	.word	0x0500000f


	//   ....[94]....
        /*175c*/ 	.word	0x0500000f


	//   ....[95]....
        /*1760*/ 	.word	0x0500000f


	//   ....[96]....
        /*1764*/ 	.word	0x0500000f


	//   ....[97]....
        /*1768*/ 	.word	0x0500000f


	//   ....[98]....
        /*176c*/ 	.word	0x0500000f


	//   ....[99]....
        /*1770*/ 	.word	0x0500000f


	//   ....[100]....
        /*1774*/ 	.word	0x0500000f


	//   ....[101]....
        /*1778*/ 	.word	0x0500000f


	//   ....[102]....
        /*177c*/ 	.word	0x0500000f


	//   ....[103]....
        /*1780*/ 	.word	0x0500000f


	//   ....[104]....
        /*1784*/ 	.word	0x0500000f


	//   ....[105]....
        /*1788*/ 	.word	0x0500000f


	//   ....[106]....
        /*178c*/ 	.word	0x0500000f


	//   ....[107]....
        /*1790*/ 	.word	0x0500000f


	//   ....[108]....
        /*1794*/ 	.word	0x0500000f


	//   ....[109]....
        /*1798*/ 	.word	0x0500000f


	//   ....[110]....
        /*179c*/ 	.word	0x0500000f


	//   ....[111]....
        /*17a0*/ 	.word	0x0500000f


	//   ....[112]....
        /*17a4*/ 	.word	0x0500000f


	//   ....[113]....
        /*17a8*/ 	.word	0x0500000f


	//   ....[114]....
        /*17ac*/ 	.word	0x0500000f


	//   ....[115]....
        /*17b0*/ 	.word	0x0500000f


	//   ....[116]....
        /*17b4*/ 	.word	0x0500000f


	//   ....[117]....
        /*17b8*/ 	.word	0x0500000f


	//   ....[118]....
        /*17bc*/ 	.word	0x0500000f


	//   ....[119]....
        /*17c0*/ 	.word	0x0500000f


	//   ....[120]....
        /*17c4*/ 	.word	0x0500000f


	//   ....[121]....
        /*17c8*/ 	.word	0x0500000f


	//   ....[122]....
        /*17cc*/ 	.word	0x0500000f


	//   ....[123]....
        /*17d0*/ 	.word	0x0500000f


	//   ....[124]....
        /*17d4*/ 	.word	0x0500000f


	//   ....[125]....
        /*17d8*/ 	.word	0x0500000f


	//   ....[126]....
        /*17dc*/ 	.word	0x0500000f


	//   ....[127]....
        /*17e0*/ 	.word	0x0500000f


	//   ....[128]....
        /*17e4*/ 	.word	0x0500000f


	//   ....[129]....
        /*17e8*/ 	.word	0x0500000f


	//   ....[130]....
        /*17ec*/ 	.word	0x0500000f


	//   ....[131]....
        /*17f0*/ 	.word	0x0500000f


	//   ....[132]....
        /*17f4*/ 	.word	0x0500000f


	//   ....[133]....
        /*17f8*/ 	.word	0x0500000f


	//   ....[134]....
        /*17fc*/ 	.word	0x0500000f


	//   ....[135]....
        /*1800*/ 	.word	0x0500000f


	//   ....[136]....
        /*1804*/ 	.word	0x0500000f


	//   ....[137]....
        /*1808*/ 	.word	0x0500000f


	//   ....[138]....
        /*180c*/ 	.word	0x0500000f


	//   ....[139]....
        /*1810*/ 	.word	0x0500000f


	//   ....[140]....
        /*1814*/ 	.word	0x0500000f


	//   ....[141]....
        /*1818*/ 	.word	0x0500000f


	//   ....[142]....
        /*181c*/ 	.word	0x0500000f


	//   ....[143]....
        /*1820*/ 	.word	0x0500000f


	//   ....[144]....
        /*1824*/ 	.word	0x0500000f


	//   ....[145]....
        /*1828*/ 	.word	0x0500000f


	//   ....[146]....
        /*182c*/ 	.word	0x0500000f


	//   ....[147]....
        /*1830*/ 	.word	0x0500000f


	//   ....[148]....
        /*1834*/ 	.word	0x0500000f


	//   ....[149]....
        /*1838*/ 	.word	0x0500000f


	//   ....[150]....
        /*183c*/ 	.word	0x0500000f


	//   ....[151]....
        /*1840*/ 	.word	0x0500000f


	//   ....[152]....
        /*1844*/ 	.word	0x0500000f


	//   ....[153]....
        /*1848*/ 	.word	0x0500000f


	//   ....[154]....
        /*184c*/ 	.word	0x0500000f


	//----- nvinfo : EIATTR_COOP_GROUP_INSTR_OFFSETS
	.align		4
.L_572:
        /*1850*/ 	.byte	0x04, 0x28
        /*1852*/ 	.short	(.L_574 - .L_573)


	//   ....[0]....
.L_573:
        /*1854*/ 	.word	0x00000070


	//   ....[1]....
        /*1858*/ 	.word	0x00000140


	//   ....[2]....
        /*185c*/ 	.word	0x00000190


	//   ....[3]....
        /*1860*/ 	.word	0x000003c0


	//   ....[4]....
        /*1864*/ 	.word	0x00000520


	//   ....[5]....
        /*1868*/ 	.word	0x00000640


	//   ....[6]....
        /*186c*/ 	.word	0x000007a0


	//   ....[7]....
        /*1870*/ 	.word	0x00003cc0


	//   ....[8]....
        /*1874*/ 	.word	0x00003cd0


	//   ....[9]....
        /*1878*/ 	.word	0x00004c40


	//   ....[10]....
        /*187c*/ 	.word	0x00004c50


	//   ....[11]....
        /*1880*/ 	.word	0x00005bb0


	//   ....[12]....
        /*1884*/ 	.word	0x00005bc0


	//   ....[13]....
        /*1888*/ 	.word	0x00006b10


	//   ....[14]....
        /*188c*/ 	.word	0x00006b20


	//   ....[15]....
        /*1890*/ 	.word	0x000080e0


	//   ....[16]....
        /*1894*/ 	.word	0x000080f0


	//   ....[17]....
        /*1898*/ 	.word	0x00009150


	//   ....[18]....
        /*189c*/ 	.word	0x00009160


	//   ....[19]....
        /*18a0*/ 	.word	0x0000a1a0


	//   ....[20]....
        /*18a4*/ 	.word	0x0000a1b0


	//   ....[21]....
        /*18a8*/ 	.word	0x0000b200


	//   ....[22]....
        /*18ac*/ 	.word	0x0000b210


	//   ....[23]....
        /*18b0*/ 	.word	0x0000c480


	//   ....[24]....
        /*18b4*/ 	.word	0x0000c490


	//   ....[25]....
        /*18b8*/ 	.word	0x0000c5a0


	//   ....[26]....
        /*18bc*/ 	.word	0x0000c5b0


	//   ....[27]....
        /*18c0*/ 	.word	0x0000c6d0


	//   ....[28]....
        /*18c4*/ 	.word	0x0000c6e0


	//   ....[29]....
        /*18c8*/ 	.word	0x0000c800


	//   ....[30]....
        /*18cc*/ 	.word	0x0000c810


	//   ....[31]....
        /*18d0*/ 	.word	0x0000cb80


	//   ....[32]....
        /*18d4*/ 	.word	0x0000cba0


	//   ....[33]....
        /*18d8*/ 	.word	0x0000cc80


	//   ....[34]....
        /*18dc*/ 	.word	0x0000cca0


	//   ....[35]....
        /*18e0*/ 	.word	0x0000cd80


	//   ....[36]....
        /*18e4*/ 	.word	0x0000cda0


	//   ....[37]....
        /*18e8*/ 	.word	0x0000ce80


	//   ....[38]....
        /*18ec*/ 	.word	0x0000cea0


	//   ....[39]....
        /*18f0*/ 	.word	0x0000db60


	//   ....[40]....
        /*18f4*/ 	.word	0x0000e270


	//   ....[41]....
        /*18f8*/ 	.word	0x0000e280


	//   ....[42]....
        /*18fc*/ 	.word	0x0000e290


	//   ....[43]....
        /*1900*/ 	.word	0x0000e2a0


	//   ....[44]....
        /*1904*/ 	.word	0x0000e4c0


	//   ....[45]....
        /*1908*/ 	.word	0x0000e4d0


	//   ....[46]....
        /*190c*/ 	.word	0x0000e4e0


	//   ....[47]....
        /*1910*/ 	.word	0x0000e4f0


	//   ....[48]....
        /*1914*/ 	.word	0x0000e6e0


	//   ....[49]....
        /*1918*/ 	.word	0x0000e6f0


	//   ....[50]....
        /*191c*/ 	.word	0x0000e700


	//   ....[51]....
        /*1920*/ 	.word	0x0000e710


	//   ....[52]....
        /*1924*/ 	.word	0x0000e920


	//   ....[53]....
        /*1928*/ 	.word	0x0000e930


	//   ....[54]....
        /*192c*/ 	.word	0x0000e940


	//   ....[55]....
        /*1930*/ 	.word	0x0000e950


	//   ....[56]....
        /*1934*/ 	.word	0x00012c90


	//   ....[57]....
        /*1938*/ 	.word	0x00012ca0


	//   ....[58]....
        /*193c*/ 	.word	0x00012cb0


	//   ....[59]....
        /*1940*/ 	.word	0x00012cc0


	//   ....[60]....
        /*1944*/ 	.word	0x00012d90


	//   ....[61]....
        /*1948*/ 	.word	0x00012db0


	//   ....[62]....
        /*194c*/ 	.word	0x00012dc0


	//   ....[63]....
        /*1950*/ 	.word	0x00012dd0


	//   ....[64]....
        /*1954*/ 	.word	0x00012fb0


	//   ....[65]....
        /*1958*/ 	.word	0x00012fd0


	//   ....[66]....
        /*195c*/ 	.word	0x00012ff0


	//   ....[67]....
        /*1960*/ 	.word	0x00013000


	//   ....[68]....
        /*1964*/ 	.word	0x00013080


	//   ....[69]....
        /*1968*/ 	.word	0x00013090


	//   ....[70]....
        /*196c*/ 	.word	0x000130a0


	//   ....[71]....
        /*1970*/ 	.word	0x000130b0


	//   ....[72]....
        /*1974*/ 	.word	0x00017e30


	//   ....[73]....
        /*1978*/ 	.word	0x00017e50


	//   ....[74]....
        /*197c*/ 	.word	0x000184b0


	//   ....[75]....
        /*1980*/ 	.word	0x00018500


	//   ....[76]....
        /*1984*/ 	.word	0x00018e50


	//   ....[77]....
        /*1988*/ 	.word	0x00018ec0


	//   ....[78]....
        /*198c*/ 	.word	0x0001a5b0


	//   ....[79]....
        /*1990*/ 	.word	0x0001a5d0


	//   ....[80]....
        /*1994*/ 	.word	0x0001af70


	//   ....[81]....
        /*1998*/ 	.word	0x0001af90


	//   ....[82]....
        /*199c*/ 	.word	0x0001b5b0


	//   ....[83]....
        /*19a0*/ 	.word	0x0001b5d0


	//   ....[84]....
        /*19a4*/ 	.word	0x0001d6d0


	//   ....[85]....
        /*19a8*/ 	.word	0x0001d6f0


	//   ....[86]....
        /*19ac*/ 	.word	0x0001e010


	//   ....[87]....
        /*19b0*/ 	.word	0x0001e1e0


	//   ....[88]....
        /*19b4*/ 	.word	0x0001f3e0


	//   ....[89]....
        /*19b8*/ 	.word	0x0001f450


	//   ....[90]....
        /*19bc*/ 	.word	0x0001f510


	//   ....[91]....
        /*19c0*/ 	.word	0x0001f530


	//   ....[92]....
        /*19c4*/ 	.word	0x000207c0


	//   ....[93]....
        /*19c8*/ 	.word	0x00020800


	//   ....[94]....
        /*19cc*/ 	.word	0x00020830


	//   ....[95]....
        /*19d0*/ 	.word	0x00020860


	//   ....[96]....
        /*19d4*/ 	.word	0x00020890


	//   ....[97]....
        /*19d8*/ 	.word	0x000208c0


	//   ....[98]....
        /*19dc*/ 	.word	0x000208f0


	//   ....[99]....
        /*19e0*/ 	.word	0x00020920


	//   ....[100]....
        /*19e4*/ 	.word	0x00020950


	//   ....[101]....
        /*19e8*/ 	.word	0x00020980


	//   ....[102]....
        /*19ec*/ 	.word	0x000209b0


	//   ....[103]....
        /*19f0*/ 	.word	0x000209e0


	//   ....[104]....
        /*19f4*/ 	.word	0x00020a10


	//   ....[105]....
        /*19f8*/ 	.word	0x00020a40


	//   ....[106]....
        /*19fc*/ 	.word	0x00020a70


	//   ....[107]....
        /*1a00*/ 	.word	0x00020aa0


	//   ....[108]....
        /*1a04*/ 	.word	0x00020ad0


	//   ....[109]....
        /*1a08*/ 	.word	0x00020b00


	//   ....[110]....
        /*1a0c*/ 	.word	0x00020b30


	//   ....[111]....
        /*1a10*/ 	.word	0x00020b60


	//   ....[112]....
        /*1a14*/ 	.word	0x00020b90


	//   ....[113]....
        /*1a18*/ 	.word	0x00020bc0


	//   ....[114]....
        /*1a1c*/ 	.word	0x00020bf0


	//   ....[115]....
        /*1a20*/ 	.word	0x00020c20


	//   ....[116]....
        /*1a24*/ 	.word	0x00020c50


	//   ....[117]....
        /*1a28*/ 	.word	0x00020c80


	//   ....[118]....
        /*1a2c*/ 	.word	0x00020cb0


	//   ....[119]....
        /*1a30*/ 	.word	0x00020ce0


	//   ....[120]....
        /*1a34*/ 	.word	0x00020d10


	//   ....[121]....
        /*1a38*/ 	.word	0x00020d40


	//   ....[122]....
        /*1a3c*/ 	.word	0x00020d70


	//   ....[123]....
        /*1a40*/ 	.word	0x00020da0


	//   ....[124]....
        /*1a44*/ 	.word	0x00020dd0


	//   ....[125]....
        /*1a48*/ 	.word	0x00020e00


	//   ....[126]....
        /*1a4c*/ 	.word	0x00020e30


	//   ....[127]....
        /*1a50*/ 	.word	0x00020e60


	//   ....[128]....
        /*1a54*/ 	.word	0x00020e90


	//   ....[129]....
        /*1a58*/ 	.word	0x00020ec0


	//   ....[130]....
        /*1a5c*/ 	.word	0x00020ef0


	//   ....[131]....
        /*1a60*/ 	.word	0x00020f20


	//   ....[132]....
        /*1a64*/ 	.word	0x00020f50


	//   ....[133]....
        /*1a68*/ 	.word	0x00020f80


	//   ....[134]....
        /*1a6c*/ 	.word	0x00020fb0


	//   ....[135]....
        /*1a70*/ 	.word	0x00020fe0


	//   ....[136]....
        /*1a74*/ 	.word	0x00021010


	//   ....[137]....
        /*1a78*/ 	.word	0x00021040


	//   ....[138]....
        /*1a7c*/ 	.word	0x00021070


	//   ....[139]....
        /*1a80*/ 	.word	0x000210a0


	//   ....[140]....
        /*1a84*/ 	.word	0x000210d0


	//   ....[141]....
        /*1a88*/ 	.word	0x00021100


	//   ....[142]....
        /*1a8c*/ 	.word	0x00021130


	//   ....[143]....
        /*1a90*/ 	.word	0x00021160


	//   ....[144]....
        /*1a94*/ 	.word	0x00021190


	//   ....[145]....
        /*1a98*/ 	.word	0x000211c0


	//   ....[146]....
        /*1a9c*/ 	.word	0x000211f0


	//   ....[147]....
        /*1aa0*/ 	.word	0x00021220


	//   ....[148]....
        /*1aa4*/ 	.word	0x00021250


	//   ....[149]....
        /*1aa8*/ 	.word	0x00021280


	//   ....[150]....
        /*1aac*/ 	.word	0x000212b0


	//   ....[151]....
        /*1ab0*/ 	.word	0x000212e0


	//   ....[152]....
        /*1ab4*/ 	.word	0x00021310


	//   ....[153]....
        /*1ab8*/ 	.word	0x00021340


	//   ....[154]....
        /*1abc*/ 	.word	0x00021370


	//   ....[155]....
        /*1ac0*/ 	.word	0x000213a0


	//   ....[156]....
        /*1ac4*/ 	.word	0x000213d0


	//   ....[157]....
        /*1ac8*/ 	.word	0x00021400


	//   ....[158]....
        /*1acc*/ 	.word	0x00021430


	//   ....[159]....
        /*1ad0*/ 	.word	0x00021460


	//   ....[160]....
        /*1ad4*/ 	.word	0x00021490


	//   ....[161]....
        /*1ad8*/ 	.word	0x000214c0


	//   ....[162]....
        /*1adc*/ 	.word	0x000214f0


	//   ....[163]....
        /*1ae0*/ 	.word	0x00021520


	//   ....[164]....
        /*1ae4*/ 	.word	0x00021550


	//   ....[165]....
        /*1ae8*/ 	.word	0x00021580


	//   ....[166]....
        /*1aec*/ 	.word	0x000215b0


	//   ....[167]....
        /*1af0*/ 	.word	0x000215e0


	//   ....[168]....
        /*1af4*/ 	.word	0x00021610


	//   ....[169]....
        /*1af8*/ 	.word	0x00021640


	//   ....[170]....
        /*1afc*/ 	.word	0x00021670


	//   ....[171]....
        /*1b00*/ 	.word	0x000216a0


	//   ....[172]....
        /*1b04*/ 	.word	0x000216d0


	//   ....[173]....
        /*1b08*/ 	.word	0x00021700


	//   ....[174]....
        /*1b0c*/ 	.word	0x00021730


	//   ....[175]....
        /*1b10*/ 	.word	0x00021760


	//   ....[176]....
        /*1b14*/ 	.word	0x00021790


	//   ....[177]....
        /*1b18*/ 	.word	0x000217c0


	//   ....[178]....
        /*1b1c*/ 	.word	0x000217f0


	//   ....[179]....
        /*1b20*/ 	.word	0x00021820


	//   ....[180]....
        /*1b24*/ 	.word	0x00021850


	//   ....[181]....
        /*1b28*/ 	.word	0x00021880


	//   ....[182]....
        /*1b2c*/ 	.word	0x000218b0


	//   ....[183]....
        /*1b30*/ 	.word	0x000218e0


	//   ....[184]....
        /*1b34*/ 	.word	0x00021910


	//   ....[185]....
        /*1b38*/ 	.word	0x00021940


	//   ....[186]....
        /*1b3c*/ 	.word	0x00021970


	//   ....[187]....
        /*1b40*/ 	.word	0x000219a0


	//   ....[188]....
        /*1b44*/ 	.word	0x000219d0


	//   ....[189]....
        /*1b48*/ 	.word	0x00021a00


	//   ....[190]....
        /*1b4c*/ 	.word	0x00021a30


	//   ....[191]....
        /*1b50*/ 	.word	0x00021a60


	//   ....[192]....
        /*1b54*/ 	.word	0x00021a90


	//   ....[193]....
        /*1b58*/ 	.word	0x00021ac0


	//   ....[194]....
        /*1b5c*/ 	.word	0x00021af0


	//   ....[195]....
        /*1b60*/ 	.word	0x00021b20


	//   ....[196]....
        /*1b64*/ 	.word	0x00021b50


	//   ....[197]....
        /*1b68*/ 	.word	0x00021b80


	//   ....[198]....
        /*1b6c*/ 	.word	0x00021bb0


	//   ....[199]....
        /*1b70*/ 	.word	0x00021be0


	//   ....[200]....
        /*1b74*/ 	.word	0x00021c10


	//   ....[201]....
        /*1b78*/ 	.word	0x00021c40


	//   ....[202]....
        /*1b7c*/ 	.word	0x00021c70


	//   ....[203]....
        /*1b80*/ 	.word	0x00021ca0


	//   ....[204]....
        /*1b84*/ 	.word	0x00021cd0


	//   ....[205]....
        /*1b88*/ 	.word	0x00021d00


	//   ....[206]....
        /*1b8c*/ 	.word	0x00021d30


	//   ....[207]....
        /*1b90*/ 	.word	0x00021d60


	//   ....[208]....
        /*1b94*/ 	.word	0x00021d90


	//   ....[209]....
        /*1b98*/ 	.word	0x00021dc0


	//   ....[210]....
        /*1b9c*/ 	.word	0x00021df0


	//   ....[211]....
        /*1ba0*/ 	.word	0x00021e00


	//   ....[212]....
        /*1ba4*/ 	.word	0x00021e30


	//   ....[213]....
        /*1ba8*/ 	.word	0x00021e40


	//   ....[214]....
        /*1bac*/ 	.word	0x00021e70


	//   ....[215]....
        /*1bb0*/ 	.word	0x00021e80


	//   ....[216]....
        /*1bb4*/ 	.word	0x00021eb0


	//   ....[217]....
        /*1bb8*/ 	.word	0x00021ec0


	//   ....[218]....
        /*1bbc*/ 	.word	0x00021ef0


	//   ....[219]....
        /*1bc0*/ 	.word	0x00021f00


	//   ....[220]....
        /*1bc4*/ 	.word	0x000229f0


	//   ....[221]....
        /*1bc8*/ 	.word	0x00022a10


	//   ....[222]....
        /*1bcc*/ 	.word	0x00022a20


	//   ....[223]....
        /*1bd0*/ 	.word	0x00022a30


	//   ....[224]....
        /*1bd4*/ 	.word	0x00023450


	//   ....[225]....
        /*1bd8*/ 	.word	0x00023460


	//   ....[226]....
        /*1bdc*/ 	.word	0x00023630


	//   ....[227]....
        /*1be0*/ 	.word	0x00023640


	//   ....[228]....
        /*1be4*/ 	.word	0x00023820


	//   ....[229]....
        /*1be8*/ 	.word	0x00023830


	//   ....[230]....
        /*1bec*/ 	.word	0x00023a10


	//   ....[231]....
        /*1bf0*/ 	.word	0x00023a20


	//   ....[232]....
        /*1bf4*/ 	.word	0x00023ea0


	//   ....[233]....
        /*1bf8*/ 	.word	0x00023eb0


	//   ....[234]....
        /*1bfc*/ 	.word	0x00024ed0


	//   ....[235]....
        /*1c00*/ 	.word	0x00024ee0


	//   ....[236]....
        /*1c04*/ 	.word	0x00026f40


	//   ....[237]....
        /*1c08*/ 	.word	0x00026f50


	//   ....[238]....
        /*1c0c*/ 	.word	0x00027130


	//   ....[239]....
        /*1c10*/ 	.word	0x00027140


	//   ....[240]....
        /*1c14*/ 	.word	0x00027320


	//   ....[241]....
        /*1c18*/ 	.word	0x00027330


	//   ....[242]....
        /*1c1c*/ 	.word	0x00027510


	//   ....[243]....
        /*1c20*/ 	.word	0x00027520


	//   ....[244]....
        /*1c24*/ 	.word	0x00027750


	//   ....[245]....
        /*1c28*/ 	.word	0x00027940


	//   ....[246]....
        /*1c2c*/ 	.word	0x00027970


	//   ....[247]....
        /*1c30*/ 	.word	0x000279a0


	//   ....[248]....
        /*1c34*/ 	.word	0x000279d0


	//   ....[249]....
        /*1c38*/ 	.word	0x00027a00


	//   ....[250]....
        /*1c3c*/ 	.word	0x00027a30


	//   ....[251]....
        /*1c40*/ 	.word	0x00027bc0


	//   ....[252]....
        /*1c44*/ 	.word	0x00027bf0


	//   ....[253]....
        /*1c48*/ 	.word	0x00027c20


	//   ....[254]....
        /*1c4c*/ 	.word	0x00027c50


	//   ....[255]....
        /*1c50*/ 	.word	0x00027c80


	//   ....[0]....
        /*1c54*/ 	.word	0x00027cb0


	//   ....[1]....
        /*1c58*/ 	.word	0x00027d40


	//   ....[2]....
        /*1c5c*/ 	.word	0x00027d70


	//   ....[3]....
        /*1c60*/ 	.word	0x00027d80


	//   ....[4]....
        /*1c64*/ 	.word	0x00027dc0


	//   ....[5]....
        /*1c68*/ 	.word	0x00029420


	//   ....[6]....
        /*1c6c*/ 	.word	0x0002b360


	//   ....[7]....
        /*1c70*/ 	.word	0x0002b390


	//   ....[8]....
        /*1c74*/ 	.word	0x0002b4b0


	//   ....[9]....
        /*1c78*/ 	.word	0x0002b4c0


	//   ....[10]....
        /*1c7c*/ 	.word	0x0002b530


	//   ....[11]....
        /*1c80*/ 	.word	0x0002b540


	//   ....[12]....
        /*1c84*/ 	.word	0x0002b5b0


	//   ....[13]....
        /*1c88*/ 	.word	0x0002b5c0


	//   ....[14]....
        /*1c8c*/ 	.word	0x0002b630


	//   ....[15]....
        /*1c90*/ 	.word	0x0002b640


	//   ....[16]....
        /*1c94*/ 	.word	0x0002b6b0


	//   ....[17]....
        /*1c98*/ 	.word	0x0002b6c0


	//   ....[18]....
        /*1c9c*/ 	.word	0x0002b730


	//   ....[19]....
        /*1ca0*/ 	.word	0x0002b740


	//   ....[20]....
        /*1ca4*/ 	.word	0x0002b750


	//   ....[21]....
        /*1ca8*/ 	.word	0x0002b760


	//   ....[22]....
        /*1cac*/ 	.word	0x0002bb50


	//   ....[23]....
        /*1cb0*/ 	.word	0x0002bb80


	//   ....[24]....
        /*1cb4*/ 	.word	0x0002bca0


	//   ....[25]....
        /*1cb8*/ 	.word	0x0002bcb0


	//   ....[26]....
        /*1cbc*/ 	.word	0x0002bd40


	//   ....[27]....
        /*1cc0*/ 	.word	0x0002bd50


	//   ....[28]....
        /*1cc4*/ 	.word	0x0002bde0


	//   ....[29]....
        /*1cc8*/ 	.word	0x0002bdf0


	//   ....[30]....
        /*1ccc*/ 	.word	0x0002be70


	//   ....[31]....
        /*1cd0*/ 	.word	0x0002be80


	//   ....[32]....
        /*1cd4*/ 	.word	0x0002bf00


	//   ....[33]....
        /*1cd8*/ 	.word	0x0002bf10


	//   ....[34]....
        /*1cdc*/ 	.word	0x0002bf90


	//   ....[35]....
        /*1ce0*/ 	.word	0x0002bfa0


	//   ....[36]....
        /*1ce4*/ 	.word	0x0002bfb0


	//   ....[37]....
        /*1ce8*/ 	.word	0x0002bfc0


	//   ....[38]....
        /*1cec*/ 	.word	0x0002c740


	//   ....[39]....
        /*1cf0*/ 	.word	0x0002c770


	//   ....[40]....
        /*1cf4*/ 	.word	0x0002c820


	//   ....[41]....
        /*1cf8*/ 	.word	0x0002c840


	//   ....[42]....
        /*1cfc*/ 	.word	0x0002c8d0


	//   ....[43]....
        /*1d00*/ 	.word	0x0002c8f0


	//   ....[44]....
        /*1d04*/ 	.word	0x0002c980


	//   ....[45]....
        /*1d08*/ 	.word	0x0002c9a0


	//   ....[46]....
        /*1d0c*/ 	.word	0x0002ca30


	//   ....[47]....
        /*1d10*/ 	.word	0x0002ca50


	//   ....[48]....
        /*1d14*/ 	.word	0x0002cae0


	//   ....[49]....
        /*1d18*/ 	.word	0x0002cb00


	//   ....[50]....
        /*1d1c*/ 	.word	0x0002cb90


	//   ....[51]....
        /*1d20*/ 	.word	0x0002cbb0


	//   ....[52]....
        /*1d24*/ 	.word	0x0002cbc0


	//   ....[53]....
        /*1d28*/ 	.word	0x0002cbd0


	//   ....[54]....
        /*1d2c*/ 	.word	0x0002d340


	//   ....[55]....
        /*1d30*/ 	.word	0x0002d360


	//   ....[56]....
        /*1d34*/ 	.word	0x0002d3c0


	//   ....[57]....
        /*1d38*/ 	.word	0x0002d3d0


	//   ....[58]....
        /*1d3c*/ 	.word	0x0002d420


	//   ....[59]....
        /*1d40*/ 	.word	0x0002d430


	//   ....[60]....
        /*1d44*/ 	.word	0x0002d480


	//   ....[61]....
        /*1d48*/ 	.word	0x0002d490


	//   ....[62]....
        /*1d4c*/ 	.word	0x0002d4e0


	//   ....[63]....
        /*1d50*/ 	.word	0x0002d4f0


	//   ....[64]....
        /*1d54*/ 	.word	0x0002d540


	//   ....[65]....
        /*1d58*/ 	.word	0x0002d550


	//   ....[66]....
        /*1d5c*/ 	.word	0x0002d5a0


	//   ....[67]....
        /*1d60*/ 	.word	0x0002d5b0


	//   ....[68]....
        /*1d64*/ 	.word	0x0002d5c0


	//   ....[69]....
        /*1d68*/ 	.word	0x0002d610


	//   ....[70]....
        /*1d6c*/ 	.word	0x0002d930


	//   ....[71]....
        /*1d70*/ 	.word	0x0002d940


	//   ....[72]....
        /*1d74*/ 	.word	0x0002d9a0


	//   ....[73]....
        /*1d78*/ 	.word	0x0002d9b0


	//   ....[74]....
        /*1d7c*/ 	.word	0x0002da00


	//   ....[75]....
        /*1d80*/ 	.word	0x0002da10


	//   ....[76]....
        /*1d84*/ 	.word	0x0002da60


	//   ....[77]....
        /*1d88*/ 	.word	0x0002da70


	//   ....[78]....
        /*1d8c*/ 	.word	0x0002dac0


	//   ....[79]....
        /*1d90*/ 	.word	0x0002dad0


	//   ....[80]....
        /*1d94*/ 	.word	0x0002db20


	//   ....[81]....
        /*1d98*/ 	.word	0x0002db30


	//   ....[82]....
        /*1d9c*/ 	.word	0x0002db80


	//   ....[83]....
        /*1da0*/ 	.word	0x0002db90


	//   ....[84]....
        /*1da4*/ 	.word	0x0002dba0


	//   ....[85]....
        /*1da8*/ 	.word	0x0002dbf0


	//   ....[86]....
        /*1dac*/ 	.word	0x0002f730


	//   ....[87]....
        /*1db0*/ 	.word	0x0002f760


	//   ....[88]....
        /*1db4*/ 	.word	0x0002f7c0


	//   ....[89]....
        /*1db8*/ 	.word	0x0002f7f0


	//   ....[90]....
        /*1dbc*/ 	.word	0x0002f820


	//   ....[91]....
        /*1dc0*/ 	.word	0x0002f850


	//   ....[92]....
        /*1dc4*/ 	.word	0x0002f880


	//   ....[93]....
        /*1dc8*/ 	.word	0x0002f8b0


	//   ....[94]....
        /*1dcc*/ 	.word	0x0002fa50


	//   ....[95]....
        /*1dd0*/ 	.word	0x0002fa80


	//   ....[96]....
        /*1dd4*/ 	.word	0x0002fab0


	//   ....[97]....
        /*1dd8*/ 	.word	0x0002fae0


	//   ....[98]....
        /*1ddc*/ 	.word	0x0002fb10


	//   ....[99]....
        /*1de0*/ 	.word	0x0002fb40


	//   ....[100]....
        /*1de4*/ 	.word	0x0002fc00


	//   ....[101]....
        /*1de8*/ 	.word	0x0002fc20


	//   ....[102]....
        /*1dec*/ 	.word	0x0002fc40


	//   ....[103]....
        /*1df0*/ 	.word	0x0002fca0


	//   ....[104]....
        /*1df4*/ 	.word	0x000306f0


	//   ....[105]....
        /*1df8*/ 	.word	0x00030a90


	//   ....[106]....
        /*1dfc*/ 	.word	0x00030b20


	//   ....[107]....
        /*1e00*/ 	.word	0x00030bc0


	//   ....[108]....
        /*1e04*/ 	.word	0x00030c50


	//   ....[109]....
        /*1e08*/ 	.word	0x00030cf0


	//   ....[110]....
        /*1e0c*/ 	.word	0x00030d80


	//   ....[111]....
        /*1e10*/ 	.word	0x00030e20


	//   ....[112]....
        /*1e14*/ 	.word	0x00030eb0


	//   ....[113]....
        /*1e18*/ 	.word	0x00030fa0


	//   ....[114]....
        /*1e1c*/ 	.word	0x00031030


	//   ....[115]....
        /*1e20*/ 	.word	0x000310d0


	//   ....[116]....
        /*1e24*/ 	.word	0x00031160


	//   ....[117]....
        /*1e28*/ 	.word	0x00031200


	//   ....[118]....
        /*1e2c*/ 	.word	0x00031290


	//   ....[119]....
        /*1e30*/ 	.word	0x00031330


	//   ....[120]....
        /*1e34*/ 	.word	0x000313c0


	//   ....[121]....
        /*1e38*/ 	.word	0x000314b0


	//   ....[122]....
        /*1e3c*/ 	.word	0x00031540


	//   ....[123]....
        /*1e40*/ 	.word	0x000315d0


	//   ....[124]....
        /*1e44*/ 	.word	0x00031660


	//   ....[125]....
        /*1e48*/ 	.word	0x000316f0


	//   ....[126]....
        /*1e4c*/ 	.word	0x00031780


	//   ....[127]....
        /*1e50*/ 	.word	0x00031810


	//   ....[128]....
        /*1e54*/ 	.word	0x000318a0


	//   ....[129]....
        /*1e58*/ 	.word	0x00031970


	//   ....[130]....
        /*1e5c*/ 	.word	0x00031a10


	//   ....[131]....
        /*1e60*/ 	.word	0x00031aa0


	//   ....[132]....
        /*1e64*/ 	.word	0x00031af0


	//   ....[133]....
        /*1e68*/ 	.word	0x00031b40


	//   ....[134]....
        /*1e6c*/ 	.word	0x00031bd0


	//   ....[135]....
        /*1e70*/ 	.word	0x00031c60


	//   ....[136]....
        /*1e74*/ 	.word	0x00031cb0


	//   ....[137]....
        /*1e78*/ 	.word	0x00031d00


	//   ....[138]....
        /*1e7c*/ 	.word	0x00031d90


	//   ....[139]....
        /*1e80*/ 	.word	0x00031e20


	//   ....[140]....
        /*1e84*/ 	.word	0x00031e70


	//   ....[141]....
        /*1e88*/ 	.word	0x00031ec0


	//   ....[142]....
        /*1e8c*/ 	.word	0x00031f50


	//   ....[143]....
        /*1e90*/ 	.word	0x00031fe0


	//   ....[144]....
        /*1e94*/ 	.word	0x00032030


	//   ....[145]....
        /*1e98*/ 	.word	0x00032080


	//   ....[146]....
        /*1e9c*/ 	.word	0x00032180


	//   ....[147]....
        /*1ea0*/ 	.word	0x00032230


	//   ....[148]....
        /*1ea4*/ 	.word	0x00032280


	//   ....[149]....
        /*1ea8*/ 	.word	0x000322d0


	//   ....[150]....
        /*1eac*/ 	.word	0x000323e0


	//   ....[151]....
        /*1eb0*/ 	.word	0x00032430


	//   ....[152]....
        /*1eb4*/ 	.word	0x00032480


	//   ....[153]....
        /*1eb8*/ 	.word	0x000324d0


	//   ....[154]....
        /*1ebc*/ 	.word	0x000325f0


	//   ....[155]....
        /*1ec0*/ 	.word	0x00032690


	//   ....[156]....
        /*1ec4*/ 	.word	0x000326f0


	//   ....[157]....
        /*1ec8*/ 	.word	0x00032760


	//   ....[158]....
        /*1ecc*/ 	.word	0x00032800


	//   ....[159]....
        /*1ed0*/ 	.word	0x00032850


	//   ....[160]....
        /*1ed4*/ 	.word	0x000328a0


	//   ....[161]....
        /*1ed8*/ 	.word	0x000328f0


	//   ....[162]....
        /*1edc*/ 	.word	0x00032cb0


	//   ....[163]....
        /*1ee0*/ 	.word	0x00032dc0


	//   ....[164]....
        /*1ee4*/ 	.word	0x00032ef0


	//   ....[165]....
        /*1ee8*/ 	.word	0x00033010


	//   ....[166]....
        /*1eec*/ 	.word	0x00033140


	//   ....[167]....
        /*1ef0*/ 	.word	0x00033250


	//   ....[168]....
        /*1ef4*/ 	.word	0x00033380


	//   ....[169]....
        /*1ef8*/ 	.word	0x000334a0


	//   ....[170]....
        /*1efc*/ 	.word	0x000335d0


	//   ....[171]....
        /*1f00*/ 	.word	0x000336e0


	//   ....[172]....
        /*1f04*/ 	.word	0x00033810


	//   ....[173]....
        /*1f08*/ 	.word	0x00033880


	//   ....[174]....
        /*1f0c*/ 	.word	0x00033900


	//   ....[175]....
        /*1f10*/ 	.word	0x00033970


	//   ....[176]....
        /*1f14*/ 	.word	0x000339d0


	//   ....[177]....
        /*1f18*/ 	.word	0x00033a20


	//   ....[178]....
        /*1f1c*/ 	.word	0x00033aa0


	//   ....[179]....
        /*1f20*/ 	.word	0x00033b10


	//   ....[180]....
        /*1f24*/ 	.word	0x00033b70


	//   ....[181]....
        /*1f28*/ 	.word	0x00033bc0


	//   ....[182]....
        /*1f2c*/ 	.word	0x00033c40


	//   ....[183]....
        /*1f30*/ 	.word	0x00033cb0


	//   ....[184]....
        /*1f34*/ 	.word	0x00033d10


	//   ....[185]....
        /*1f38*/ 	.word	0x00033d60


	//   ....[186]....
        /*1f3c*/ 	.word	0x00033de0


	//   ....[187]....
        /*1f40*/ 	.word	0x00033e50


	//   ....[188]....
        /*1f44*/ 	.word	0x00033eb0


	//   ....[189]....
        /*1f48*/ 	.word	0x00033f00


	//   ....[190]....
        /*1f4c*/ 	.word	0x00033f80


	//   ....[191]....
        /*1f50*/ 	.word	0x00033ff0


	//   ....[192]....
        /*1f54*/ 	.word	0x00034050


	//   ....[193]....
        /*1f58*/ 	.word	0x000340a0


	//   ....[194]....
        /*1f5c*/ 	.word	0x00034120


	//   ....[195]....
        /*1f60*/ 	.word	0x00034190


	//   ....[196]....
        /*1f64*/ 	.word	0x000341f0


	//   ....[197]....
        /*1f68*/ 	.word	0x00034240


	//   ....[198]....
        /*1f6c*/ 	.word	0x000342c0


	//   ....[199]....
        /*1f70*/ 	.word	0x00034330


	//   ....[200]....
        /*1f74*/ 	.word	0x00034390


	//   ....[201]....
        /*1f78*/ 	.word	0x000343e0


	//   ....[202]....
        /*1f7c*/ 	.word	0x00034460


	//   ....[203]....
        /*1f80*/ 	.word	0x000344d0


	//   ....[204]....
        /*1f84*/ 	.word	0x00034530


	//   ....[205]....
        /*1f88*/ 	.word	0x00034580


	//   ....[206]....
        /*1f8c*/ 	.word	0x00034600


	//   ....[207]....
        /*1f90*/ 	.word	0x00034670


	//   ....[208]....
        /*1f94*/ 	.word	0x000346d0


	//   ....[209]....
        /*1f98*/ 	.word	0x00034720


	//   ....[210]....
        /*1f9c*/ 	.word	0x000347a0


	//   ....[211]....
        /*1fa0*/ 	.word	0x00034810


	//   ....[212]....
        /*1fa4*/ 	.word	0x00034870


	//   ....[213]....
        /*1fa8*/ 	.word	0x000348c0


	//   ....[214]....
        /*1fac*/ 	.word	0x00034940


	//   ....[215]....
        /*1fb0*/ 	.word	0x000349b0


	//   ....[216]....
        /*1fb4*/ 	.word	0x00034a10


	//   ....[217]....
        /*1fb8*/ 	.word	0x00034a60


	//   ....[218]....
        /*1fbc*/ 	.word	0x00034ae0


	//   ....[219]....
        /*1fc0*/ 	.word	0x00034b50


	//   ....[220]....
        /*1fc4*/ 	.word	0x00034bb0


	//   ....[221]....
        /*1fc8*/ 	.word	0x00034c00


	//   ....[222]....
        /*1fcc*/ 	.word	0x00034c80


	//   ....[223]....
        /*1fd0*/ 	.word	0x00034cf0


	//   ....[224]....
        /*1fd4*/ 	.word	0x00034d50


	//   ....[225]....
        /*1fd8*/ 	.word	0x00034da0


	//   ....[226]....
        /*1fdc*/ 	.word	0x00034e20


	//   ....[227]....
        /*1fe0*/ 	.word	0x00034e90


	//   ....[228]....
        /*1fe4*/ 	.word	0x00034ef0


	//   ....[229]....
        /*1fe8*/ 	.word	0x00034f40


	//   ....[230]....
        /*1fec*/ 	.word	0x00034fc0


	//   ....[231]....
        /*1ff0*/ 	.word	0x00035030


	//   ....[232]....
        /*1ff4*/ 	.word	0x00035090


	//   ....[233]....
        /*1ff8*/ 	.word	0x000350e0


	//   ....[234]....
        /*1ffc*/ 	.word	0x00035160


	//   ....[235]....
        /*2000*/ 	.word	0x000351d0


	//   ....[236]....
        /*2004*/ 	.word	0x00035230


	//   ....[237]....
        /*2008*/ 	.word	0x00035280


	//   ....[238]....
        /*200c*/ 	.word	0x00035300


	//   ....[239]....
        /*2010*/ 	.word	0x00035370


	//   ....[240]....
        /*2014*/ 	.word	0x000353d0


	//   ....[241]....
        /*2018*/ 	.word	0x00035420


	//   ....[242]....
        /*201c*/ 	.word	0x000354a0


	//   ....[243]....
        /*2020*/ 	.word	0x00035510


	//   ....[244]....
        /*2024*/ 	.word	0x00035570


	//   ....[245]....
        /*2028*/ 	.word	0x000355c0


	//   ....[246]....
        /*202c*/ 	.word	0x00035640


	//   ....[247]....
        /*2030*/ 	.word	0x000356b0


	//   ....[248]....
        /*2034*/ 	.word	0x00035710


	//   ....[249]....
        /*2038*/ 	.word	0x00035760


	//   ....[250]....
        /*203c*/ 	.word	0x000357e0


	//   ....[251]....
        /*2040*/ 	.word	0x00035850


	//   ....[252]....
        /*2044*/ 	.word	0x000358b0


	//   ....[253]....
        /*2048*/ 	.word	0x00035900


	//   ....[254]....
        /*204c*/ 	.word	0x00035980


	//   ....[255]....
        /*2050*/ 	.word	0x000359f0


	//   ....[0]....
        /*2054*/ 	.word	0x00035a50


	//   ....[1]....
        /*2058*/ 	.word	0x00035aa0


	//   ....[2]....
        /*205c*/ 	.word	0x00035b20


	//   ....[3]....
        /*2060*/ 	.word	0x00035b90


	//   ....[4]....
        /*2064*/ 	.word	0x00035bf0


	//   ....[5]....
        /*2068*/ 	.word	0x00035c40


	//   ....[6]....
        /*206c*/ 	.word	0x00035cc0


	//   ....[7]....
        /*2070*/ 	.word	0x00035d30


	//   ....[8]....
        /*2074*/ 	.word	0x00035d90


	//   ....[9]....
        /*2078*/ 	.word	0x00035de0


	//   ....[10]....
        /*207c*/ 	.word	0x00035e60


	//   ....[11]....
        /*2080*/ 	.word	0x00035ed0


	//   ....[12]....
        /*2084*/ 	.word	0x00035f30


	//   ....[13]....
        /*2088*/ 	.word	0x00035f80


	//   ....[14]....
        /*208c*/ 	.word	0x00036000


	//   ....[15]....
        /*2090*/ 	.word	0x00036070


	//   ....[16]....
        /*2094*/ 	.word	0x000360d0


	//   ....[17]....
        /*2098*/ 	.word	0x00036120


	//   ....[18]....
        /*209c*/ 	.word	0x000361a0


	//   ....[19]....
        /*20a0*/ 	.word	0x00036210


	//   ....[20]....
        /*20a4*/ 	.word	0x00036270


	//   ....[21]....
        /*20a8*/ 	.word	0x000362c0


	//   ....[22]....
        /*20ac*/ 	.word	0x00036340


	//   ....[23]....
        /*20b0*/ 	.word	0x000363b0


	//   ....[24]....
        /*20b4*/ 	.word	0x00036410


	//   ....[25]....
        /*20b8*/ 	.word	0x00036460


	//   ....[26]....
        /*20bc*/ 	.word	0x000364e0


	//   ....[27]....
        /*20c0*/ 	.word	0x00036550


	//   ....[28]....
        /*20c4*/ 	.word	0x000365b0


	//   ....[29]....
        /*20c8*/ 	.word	0x00036600


	//   ....[30]....
        /*20cc*/ 	.word	0x00036680


	//   ....[31]....
        /*20d0*/ 	.word	0x000366f0


	//   ....[32]....
        /*20d4*/ 	.word	0x00036750


	//   ....[33]....
        /*20d8*/ 	.word	0x000367a0


	//   ....[34]....
        /*20dc*/ 	.word	0x00036840


	//   ....[35]....
        /*20e0*/ 	.word	0x00036890


	//   ....[36]....
        /*20e4*/ 	.word	0x00036920


	//   ....[37]....
        /*20e8*/ 	.word	0x000369b0


	//   ....[38]....
        /*20ec*/ 	.word	0x00036a40


	//   ....[39]....
        /*20f0*/ 	.word	0x00036ad0


	//   ....[40]....
        /*20f4*/ 	.word	0x00036b60


	//   ....[41]....
        /*20f8*/ 	.word	0x00036bf0


	//   ....[42]....
        /*20fc*/ 	.word	0x00036c70


	//   ....[43]....
        /*2100*/ 	.word	0x00036cc0


	//   ....[44]....
        /*2104*/ 	.word	0x00036d60


	//   ....[45]....
        /*2108*/ 	.word	0x00036df0


	//   ....[46]....
        /*210c*/ 	.word	0x00036e80


	//   ....[47]....
        /*2110*/ 	.word	0x00036ed0


	//   ....[48]....
        /*2114*/ 	.word	0x00036f60


	//   ....[49]....
        /*2118*/ 	.word	0x00036ff0


	//   ....[50]....
        /*211c*/ 	.word	0x00037080


	//   ....[51]....
        /*2120*/ 	.word	0x00037110


	//   ....[52]....
        /*2124*/ 	.word	0x000371a0


	//   ....[53]....
        /*2128*/ 	.word	0x00037230


	//   ....[54]....
        /*212c*/ 	.word	0x000372f0


	//   ....[55]....
        /*2130*/ 	.word	0x000375d0


	//   ....[56]....
        /*2134*/ 	.word	0x000376c0


	//   ....[57]....
        /*2138*/ 	.word	0x000377a0


	//   ....[58]....
        /*213c*/ 	.word	0x00037860


	//   ....[59]....
        /*2140*/ 	.word	0x00037950


	//   ....[60]....
        /*2144*/ 	.word	0x000379b0


	//   ....[61]....
        /*2148*/ 	.word	0x00037a90


	//   ....[62]....
        /*214c*/ 	.word	0x00037af0


	//   ....[63]....
        /*2150*/ 	.word	0x00037bd0


	//   ....[64]....
        /*2154*/ 	.word	0x00037c30


	//   ....[65]....
        /*2158*/ 	.word	0x00037d10


	//   ....[66]....
        /*215c*/ 	.word	0x00037d70


	//   ....[67]....
        /*2160*/ 	.word	0x00037e50


	//   ....[68]....
        /*2164*/ 	.word	0x00037eb0


	//   ....[69]....
        /*2168*/ 	.word	0x00037f90


	//   ....[70]....
        /*216c*/ 	.word	0x00037ff0


	//   ....[71]....
        /*2170*/ 	.word	0x000380c0


	//   ....[72]....
        /*2174*/ 	.word	0x00038250


	//   ....[73]....
        /*2178*/ 	.word	0x000382e0


	//   ....[74]....
        /*217c*/ 	.word	0x00038400


	//   ....[75]....
        /*2180*/ 	.word	0x00038450


	//   ....[76]....
        /*2184*/ 	.word	0x00038570


	//   ....[77]....
        /*2188*/ 	.word	0x000385c0


	//   ....[78]....
        /*218c*/ 	.word	0x000386e0


	//   ....[79]....
        /*2190*/ 	.word	0x00038730


	//   ....[80]....
        /*2194*/ 	.word	0x00038830


	//   ....[81]....
        /*2198*/ 	.word	0x000388d0


	//   ....[82]....
        /*219c*/ 	.word	0x00038930


	//   ....[83]....
        /*21a0*/ 	.word	0x00038a20


	//   ....[84]....
        /*21a4*/ 	.word	0x00038a80


	//   ....[85]....
        /*21a8*/ 	.word	0x00038b70


	//   ....[86]....
        /*21ac*/ 	.word	0x00038bd0


	//   ....[87]....
        /*21b0*/ 	.word	0x00038c70


	//   ....[88]....
        /*21b4*/ 	.word	0x00038d80


	//   ....[89]....
        /*21b8*/ 	.word	0x00038de0


	//   ....[90]....
        /*21bc*/ 	.word	0x00038e40


	//   ....[91]....
        /*21c0*/ 	.word	0x00038f50


	//   ....[92]....
        /*21c4*/ 	.word	0x00038fb0


	//   ....[93]....
        /*21c8*/ 	.word	0x000390c0


	//   ....[94]....
        /*21cc*/ 	.word	0x00039120


	//   ....[95]....
        /*21d0*/ 	.word	0x00039230


	//   ....[96]....
        /*21d4*/ 	.word	0x00039290


	//   ....[97]....
        /*21d8*/ 	.word	0x000393a0


	//   ....[98]....
        /*21dc*/ 	.word	0x00039400


	//   ....[99]....
        /*21e0*/ 	.word	0x00039510


	//   ....[100]....
        /*21e4*/ 	.word	0x00039570


	//   ....[101]....
        /*21e8*/ 	.word	0x00039670


	//   ....[102]....
        /*21ec*/ 	.word	0x000396d0


	//   ....[103]....
        /*21f0*/ 	.word	0x00039770


	//   ....[104]....
        /*21f4*/ 	.word	0x00039900


	//   ....[105]....
        /*21f8*/ 	.word	0x000399a0


	//   ....[106]....
        /*21fc*/ 	.word	0x00039a00


	//   ....[107]....
        /*2200*/ 	.word	0x00039ac0


	//   ....[108]....
        /*2204*/ 	.word	0x00039b20


	//   ....[109]....
        /*2208*/ 	.word	0x00039be0


	//   ....[110]....
        /*220c*/ 	.word	0x00039c40


	//   ....[111]....
        /*2210*/ 	.word	0x00039d00


	//   ....[112]....
        /*2214*/ 	.word	0x00039d60


	//   ....[113]....
        /*2218*/ 	.word	0x00039e20


	//   ....[114]....
        /*221c*/ 	.word	0x00039e80


	//   ....[115]....
        /*2220*/ 	.word	0x00039f40


	//   ....[116]....
        /*2224*/ 	.word	0x00039fa0


	//   ....[117]....
        /*2228*/ 	.word	0x0003a060


	//   ....[118]....
        /*222c*/ 	.word	0x0003a0c0


	//   ....[119]....
        /*2230*/ 	.word	0x0003a180


	//   ....[120]....
        /*2234*/ 	.word	0x0003a270


	//   ....[121]....
        /*2238*/ 	.word	0x0003a300


	//   ....[122]....
        /*223c*/ 	.word	0x0003a360


	//   ....[123]....
        /*2240*/ 	.word	0x0003a420


	//   ....[124]....
        /*2244*/ 	.word	0x0003a480


	//   ....[125]....
        /*2248*/ 	.word	0x0003a540


	//   ....[126]....
        /*224c*/ 	.word	0x0003a5a0


	//   ....[127]....
        /*2250*/ 	.word	0x0003a660


	//   ....[128]....
        /*2254*/ 	.word	0x0003a6c0


	//   ....[129]....
        /*2258*/ 	.word	0x0003a780


	//   ....[130]....
        /*225c*/ 	.word	0x0003a7e0


	//   ....[131]....
        /*2260*/ 	.word	0x0003a8a0


	//   ....[132]....
        /*2264*/ 	.word	0x0003a900


	//   ....[133]....
        /*2268*/ 	.word	0x0003a9c0


	//   ....[134]....
        /*226c*/ 	.word	0x0003aa20


	//   ....[135]....
        /*2270*/ 	.word	0x0003aae0


	//   ....[136]....
        /*2274*/ 	.word	0x0003acc0


	//   ....[137]....
        /*2278*/ 	.word	0x0003ad60


	//   ....[138]....
        /*227c*/ 	.word	0x0003aed0


	//   ....[139]....
        /*2280*/ 	.word	0x0003af40


	//   ....[140]....
        /*2284*/ 	.word	0x0003afb0


	//   ....[141]....
        /*2288*/ 	.word	0x0003b020


	//   ....[142]....
        /*228c*/ 	.word	0x0003b090


	//   ....[143]....
        /*2290*/ 	.word	0x0003b110


	//   ....[144]....
        /*2294*/ 	.word	0x0003b190


	//   ....[145]....
        /*2298*/ 	.word	0x0003b220


	//   ....[146]....
        /*229c*/ 	.word	0x0003b290


	//   ....[147]....
        /*22a0*/ 	.word	0x0003b300


	//   ....[148]....
        /*22a4*/ 	.word	0x0003b370


	//   ....[149]....
        /*22a8*/ 	.word	0x0003b3f0


	//   ....[150]....
        /*22ac*/ 	.word	0x0003b460


	//   ....[151]....
        /*22b0*/ 	.word	0x0003b510


	//   ....[152]....
        /*22b4*/ 	.word	0x0003b560


	//   ....[153]....
        /*22b8*/ 	.word	0x0003b5f0


	//   ....[154]....
        /*22bc*/ 	.word	0x0003b720


	//----- nvinfo : EIATTR_REG_RECONFIG
	.align		4
.L_574:
        /*22c0*/ 	.byte	0x01, 0x54
	.zero		2


	//----- nvinfo : EIATTR_SYSCALL_OFFSETS
	.align		4
        /*22c4*/ 	.byte	0x04, 0x46
        /*22c6*/ 	.short	(.L_576 - .L_575)


	//   ....[0]....
.L_575:
        /*22c8*/ 	.word	0x000025d0


	//   ....[1]....
        /*22cc*/ 	.word	0x00002720


	//   ....[2]....
        /*22d0*/ 	.word	0x0000dd00


	//   ....[3]....
        /*22d4*/ 	.word	0x0000e020


	//   ....[4]....
        /*22d8*/ 	.word	0x0002a970


	//   ....[5]....
        /*22dc*/ 	.word	0x0002aae0


	//   ....[6]....
        /*22e0*/ 	.word	0x0002ac30


	//   ....[7]....
        /*22e4*/ 	.word	0x0002ad70


	//   ....[8]....
        /*22e8*/ 	.word	0x0002c3f0


	//----- nvinfo : EIATTR_MBARRIER_INSTR_OFFSETS
	.align		4
.L_576:
        /*22ec*/ 	.byte	0x04, 0x39
        /*22ee*/ 	.short	(.L_578 - .L_577)


	//   ....[0]....
.L_577:
        /*22f0*/ 	.word	0x00000270
        /*22f4*/ 	.word	0x000000ff
        /*22f8*/ 	.word	0x00038800
        /*22fc*/ 	.short	0x0100
        /*22fe*/ 	.byte	0x08
	.zero		1


	//   ....[1]....
        /*2300*/ 	.word	0x00000280
        /*2304*/ 	.word	0x000000ff
        /*2308*/ 	.word	0x00038820
        /*230c*/ 	.short	0x0100
        /*230e*/ 	.byte	0x08
	.zero		1


	//   ....[2]....
        /*2310*/ 	.word	0x00000370
        /*2314*/ 	.word	0x000000ff
        /*2318*/ 	.word	0x00038830
        /*231c*/ 	.short	0x0100
        /*231e*/ 	.byte	0x08
	.zero		1


	//   ....[3]....
        /*2320*/ 	.word	0x00000380
        /*2324*/ 	.word	0x000000ff
        /*2328*/ 	.word	0x00038840
        /*232c*/ 	.short	0x0100
        /*232e*/ 	.byte	0x08
	.zero		1


	//   ....[4]....
        /*2330*/ 	.word	0x00000390
        /*2334*/ 	.word	0x000000ff
        /*2338*/ 	.word	0x00038838
        /*233c*/ 	.short	0x0100
        /*233e*/ 	.byte	0x08
	.zero		1


	//   ....[5]....
        /*2340*/ 	.word	0x000003a0
        /*2344*/ 	.word	0x000000ff
        /*2348*/ 	.word	0x00038848
        /*234c*/ 	.short	0x0100
        /*234e*/ 	.byte	0x08
	.zero		1


	//   ....[6]....
        /*2350*/ 	.word	0x000004d0
        /*2354*/ 	.word	0x000000ff
        /*2358*/ 	.word	0x00038850
        /*235c*/ 	.short	0x0100
        /*235e*/ 	.byte	0x08
	.zero		1


	//   ....[7]....
        /*2360*/ 	.word	0x000004e0
        /*2364*/ 	.word	0x000000ff
        /*2368*/ 	.word	0x00038860
        /*236c*/ 	.short	0x0100
        /*236e*/ 	.byte	0x08
	.zero		1


	//   ....[8]....
        /*2370*/ 	.word	0x000004f0
        /*2374*/ 	.word	0x000000ff
        /*2378*/ 	.word	0x00038858
        /*237c*/ 	.short	0x0100
        /*237e*/ 	.byte	0x08
	.zero		1


	//   ....[9]....
        /*2380*/ 	.word	0x00000500
        /*2384*/ 	.word	0x000000ff
        /*2388*/ 	.word	0x00038868
        /*238c*/ 	.short	0x0100
        /*238e*/ 	.byte	0x08
	.zero		1


	//   ....[10]....
        /*2390*/ 	.word	0x000005f0
        /*2394*/ 	.word	0x000000ff
        /*2398*/ 	.word	0x00038870
        /*239c*/ 	.short	0x0100
        /*239e*/ 	.byte	0x06
	.zero		1


	//   ....[11]....
        /*23a0*/ 	.word	0x00000600
        /*23a4*/ 	.word	0x000000ff
        /*23a8*/ 	.word	0x00038880
        /*23ac*/ 	.short	0x0100
        /*23ae*/ 	.byte	0x06
	.zero		1


	//   ....[12]....
        /*23b0*/ 	.word	0x00000610
        /*23b4*/ 	.word	0x000000ff
        /*23b8*/ 	.word	0x00038878
        /*23bc*/ 	.short	0x0100
        /*23be*/ 	.byte	0x06
	.zero		1


	//   ....[13]....
        /*23c0*/ 	.word	0x00000620
        /*23c4*/ 	.word	0x000000ff
        /*23c8*/ 	.word	0x00038888
        /*23cc*/ 	.short	0x0100
        /*23ce*/ 	.byte	0x06
	.zero		1


	//   ....[14]....
        /*23d0*/ 	.word	0x00000750
        /*23d4*/ 	.word	0x000000ff
        /*23d8*/ 	.word	0x00038890
        /*23dc*/ 	.short	0x0100
        /*23de*/ 	.byte	0x08
	.zero		1


	//   ....[15]....
        /*23e0*/ 	.word	0x00000760
        /*23e4*/ 	.word	0x000000ff
        /*23e8*/ 	.word	0x000388a0
        /*23ec*/ 	.short	0x0100
        /*23ee*/ 	.byte	0x08
	.zero		1


	//   ....[16]....
        /*23f0*/ 	.word	0x00000770
        /*23f4*/ 	.word	0x000000ff
        /*23f8*/ 	.word	0x00038898
        /*23fc*/ 	.short	0x0100
        /*23fe*/ 	.byte	0x08
	.zero		1


	//   ....[17]....
        /*2400*/ 	.word	0x00000780
        /*2404*/ 	.word	0x000000ff
        /*2408*/ 	.word	0x000388a8
        /*240c*/ 	.short	0x0100
        /*240e*/ 	.byte	0x08
	.zero		1


	//   ....[18]....
        /*2410*/ 	.word	0x000008c0
        /*2414*/ 	.word	0x000000ff
        /*2418*/ 	.word	0x000388b0
        /*241c*/ 	.short	0x0100
        /*241e*/ 	.byte	0x08
	.zero		1


	//   ....[19]....
        /*2420*/ 	.word	0x000008d0
        /*2424*/ 	.word	0x000000ff
        /*2428*/ 	.word	0x000388c0
        /*242c*/ 	.short	0x0100
        /*242e*/ 	.byte	0x08
	.zero		1


	//   ....[20]....
        /*2430*/ 	.word	0x000008e0
        /*2434*/ 	.word	0x000000ff
        /*2438*/ 	.word	0x000388b8
        /*243c*/ 	.short	0x0100
        /*243e*/ 	.byte	0x08
	.zero		1


	//   ....[21]....
        /*2440*/ 	.word	0x000008f0
        /*2444*/ 	.word	0x000000ff
        /*2448*/ 	.word	0x000388c8
        /*244c*/ 	.short	0x0100
        /*244e*/ 	.byte	0x08
	.zero		1


	//   ....[22]....
        /*2450*/ 	.word	0x00003c70
        /*2454*/ 	.word	0x00000058
        /*2458*/ 	.word	0x00038890
        /*245c*/ 	.short	0x010a
        /*245e*/ 	.byte	0x3f
	.zero		1


	//   ....[23]....
        /*2460*/ 	.word	0x00008080
        /*2464*/ 	.word	0x00000058
        /*2468*/ 	.word	0x00038890
        /*246c*/ 	.short	0x010a
        /*246e*/ 	.byte	0x3f
	.zero		1


	//   ....[24]....
        /*2470*/ 	.word	0x0000c2e0
        /*2474*/ 	.word	0x00000058
        /*2478*/ 	.word	0x00038890
        /*247c*/ 	.short	0x010a
        /*247e*/ 	.byte	0x3f
	.zero		1


	//   ....[25]....
        /*2480*/ 	.word	0x0000c9d0
        /*2484*/ 	.word	0x0000000b
        /*2488*/ 	.word	0x00000000
        /*248c*/ 	.short	0x0101
        /*248e*/ 	.byte	0x3f
	.zero		1


	//   ....[26]....
        /*2490*/ 	.word	0x0000ca10
        /*2494*/ 	.word	0x00000058
        /*2498*/ 	.word	0x000388b0
        /*249c*/ 	.short	0x010a
        /*249e*/ 	.byte	0x3f
	.zero		1


	//   ....[27]....
        /*24a0*/ 	.word	0x0000d020
        /*24a4*/ 	.word	0x00000058
        /*24a8*/ 	.word	0x00000000
        /*24ac*/ 	.short	0x0101
        /*24ae*/ 	.byte	0x3f
	.zero		1


	//   ....[28]....
        /*24b0*/ 	.word	0x0000dda0
        /*24b4*/ 	.word	0x000000d8
        /*24b8*/ 	.word	0x00038800
        /*24bc*/ 	.short	0x010a
        /*24be*/ 	.byte	0x3f
	.zero		1


	//   ....[29]....
        /*24c0*/ 	.word	0x0000ddf0
        /*24c4*/ 	.word	0x000000d8
        /*24c8*/ 	.word	0x00038800
        /*24cc*/ 	.short	0x010a
        /*24ce*/ 	.byte	0x3f
	.zero		1


	//   ....[30]....
        /*24d0*/ 	.word	0x0000eb70
        /*24d4*/ 	.word	0x000000d8
        /*24d8*/ 	.word	0x00038800
        /*24dc*/ 	.short	0x010a
        /*24de*/ 	.byte	0x3f
	.zero		1


	//   ....[31]....
        /*24e0*/ 	.word	0x00013310
        /*24e4*/ 	.word	0x000000d8
        /*24e8*/ 	.word	0x00038800
        /*24ec*/ 	.short	0x010a
        /*24ee*/ 	.byte	0x3f
	.zero		1


	//   ....[32]....
        /*24f0*/ 	.word	0x00017650
        /*24f4*/ 	.word	0x00000004
        /*24f8*/ 	.word	0x00038830
        /*24fc*/ 	.short	0x010a
        /*24fe*/ 	.byte	0x3f
	.zero		1


	//   ....[33]....
        /*2500*/ 	.word	0x00017690
        /*2504*/ 	.word	0x00000004
        /*2508*/ 	.word	0x00038830
        /*250c*/ 	.short	0x010a
        /*250e*/ 	.byte	0x3f
	.zero		1


	//   ....[34]....
        /*2510*/ 	.word	0x00019370
        /*2514*/ 	.word	0x00000035
        /*2518*/ 	.word	0x00000000
        /*251c*/ 	.short	0x0101
        /*251e*/ 	.byte	0x3f
	.zero		1


	//   ....[35]....
        /*2520*/ 	.word	0x000199a0
        /*2524*/ 	.word	0x00000004
        /*2528*/ 	.word	0x00038850
        /*252c*/ 	.short	0x010a
        /*252e*/ 	.byte	0x3f
	.zero		1


	//   ....[36]....
        /*2530*/ 	.word	0x000199f0
        /*2534*/ 	.word	0x00000004
        /*2538*/ 	.word	0x00038850
        /*253c*/ 	.short	0x010a
        /*253e*/ 	.byte	0x3f
	.zero		1


	//   ....[37]....
        /*2540*/ 	.word	0x00019d20
        /*2544*/ 	.word	0x00000004
        /*2548*/ 	.word	0x00000000
        /*254c*/ 	.short	0x0101
        /*254e*/ 	.byte	0x3f
	.zero		1


	//   ....[38]....
        /*2550*/ 	.word	0x00019ed0
        /*2554*/ 	.word	0x00000005
        /*2558*/ 	.word	0x00038830
        /*255c*/ 	.short	0x010a
        /*255e*/ 	.byte	0x3f
	.zero		1


	//   ....[39]....
        /*2560*/ 	.word	0x00019f50
        /*2564*/ 	.word	0x00000005
        /*2568*/ 	.word	0x00038830
        /*256c*/ 	.short	0x010a
        /*256e*/ 	.byte	0x3f
	.zero		1


	//   ....[40]....
        /*2570*/ 	.word	0x0001ba30
        /*2574*/ 	.word	0x000000a9
        /*2578*/ 	.word	0x00000000
        /*257c*/ 	.short	0x0101
        /*257e*/ 	.byte	0x3f
	.zero		1


	//   ....[41]....
        /*2580*/ 	.word	0x0001ca60
        /*2584*/ 	.word	0x00000005
        /*2588*/ 	.word	0x00038850
        /*258c*/ 	.short	0x010a
        /*258e*/ 	.byte	0x3f
	.zero		1


	//   ....[42]....
        /*2590*/ 	.word	0x0001cab0
        /*2594*/ 	.word	0x00000005
        /*2598*/ 	.word	0x00038850
        /*259c*/ 	.short	0x010a
        /*259e*/ 	.byte	0x3f
	.zero		1


	//   ....[43]....
        /*25a0*/ 	.word	0x0001cda0
        /*25a4*/ 	.word	0x00000005
        /*25a8*/ 	.word	0x00000000
        /*25ac*/ 	.short	0x0101
        /*25ae*/ 	.byte	0x3f
	.zero		1


	//   ....[44]....
        /*25b0*/ 	.word	0x0001cee0
        /*25b4*/ 	.word	0x00000005
        /*25b8*/ 	.word	0x00038830
        /*25bc*/ 	.short	0x010a
        /*25be*/ 	.byte	0x3f
	.zero		1


	//   ....[45]....
        /*25c0*/ 	.word	0x0001cf60
        /*25c4*/ 	.word	0x00000005
        /*25c8*/ 	.word	0x00038830
        /*25cc*/ 	.short	0x010a
        /*25ce*/ 	.byte	0x3f
	.zero		1


	//   ....[46]....
        /*25d0*/ 	.word	0x0001e7e0
        /*25d4*/ 	.word	0x0000009a
        /*25d8*/ 	.word	0x00000000
        /*25dc*/ 	.short	0x0101
        /*25de*/ 	.byte	0x3f
	.zero		1


	//   ....[47]....
        /*25e0*/ 	.word	0x0001f030
        /*25e4*/ 	.word	0x00000005
        /*25e8*/ 	.word	0x00038850
        /*25ec*/ 	.short	0x010a
        /*25ee*/ 	.byte	0x3f
	.zero		1


	//   ....[48]....
        /*25f0*/ 	.word	0x0001f080
        /*25f4*/ 	.word	0x00000005
        /*25f8*/ 	.word	0x00038850
        /*25fc*/ 	.short	0x010a
        /*25fe*/ 	.byte	0x3f
	.zero		1


	//   ....[49]....
        /*2600*/ 	.word	0x0001f370
        /*2604*/ 	.word	0x00000005
        /*2608*/ 	.word	0x00000000
        /*260c*/ 	.short	0x0101
        /*260e*/ 	.byte	0x3f
	.zero		1


	//   ....[50]....
        /*2610*/ 	.word	0x00023390
        /*2614*/ 	.word	0x00000008
        /*2618*/ 	.word	0x00000000
        /*261c*/ 	.short	0x0101
        /*261e*/ 	.byte	0x3f
	.zero		1


	//   ....[51]....
        /*2620*/ 	.word	0x00023e00
        /*2624*/ 	.word	0x0000000e
        /*2628*/ 	.word	0x00000000
        /*262c*/ 	.short	0x0101
        /*262e*/ 	.byte	0x3f
	.zero		1


	//   ....[52]....
        /*2630*/ 	.word	0x00029500
        /*2634*/ 	.word	0x00000010
        /*2638*/ 	.word	0x00038820
        /*263c*/ 	.short	0x010a
        /*263e*/ 	.byte	0x3f
	.zero		1


	//   ....[53]....
        /*2640*/ 	.word	0x00029590
        /*2644*/ 	.word	0x00000009
        /*2648*/ 	.word	0x000388a0
        /*264c*/ 	.short	0x010a
        /*264e*/ 	.byte	0x3f
	.zero		1


	//   ....[54]....
        /*2650*/ 	.word	0x000298e0
        /*2654*/ 	.word	0x00000009
        /*2658*/ 	.word	0x000388c0
        /*265c*/ 	.short	0x010a
        /*265e*/ 	.byte	0x3f
	.zero		1


	//   ....[55]....
        /*2660*/ 	.word	0x00029d00
        /*2664*/ 	.word	0x00000009
        /*2668*/ 	.word	0x000388a0
        /*266c*/ 	.short	0x010a
        /*266e*/ 	.byte	0x3f
	.zero		1


	//   ....[56]....
        /*2670*/ 	.word	0x0002a040
        /*2674*/ 	.word	0x00000009
        /*2678*/ 	.word	0x000388c0
        /*267c*/ 	.short	0x010a
        /*267e*/ 	.byte	0x3f
	.zero		1


	//   ....[57]....
        /*2680*/ 	.word	0x0002b170
        /*2684*/ 	.word	0x00000006
        /*2688*/ 	.word	0x00038880
        /*268c*/ 	.short	0x010a
        /*268e*/ 	.byte	0x3f
	.zero		1


	//   ....[58]....
        /*2690*/ 	.word	0x0002b8c0
        /*2694*/ 	.word	0x00000006
        /*2698*/ 	.word	0x00038870
        /*269c*/ 	.short	0x0107
        /*269e*/ 	.byte	0x3f
	.zero		1


	//   ....[59]....
        /*26a0*/ 	.word	0x0002b980
        /*26a4*/ 	.word	0x00000006
        /*26a8*/ 	.word	0x00038870
        /*26ac*/ 	.short	0x0101
        /*26ae*/ 	.byte	0x3f
	.zero		1


	//   ....[60]....
        /*26b0*/ 	.word	0x0002b9b0
        /*26b4*/ 	.word	0x00000006
        /*26b8*/ 	.word	0x00038840
        /*26bc*/ 	.short	0x010a
        /*26be*/ 	.byte	0x3f
	.zero		1


	//   ....[61]....
        /*26c0*/ 	.word	0x0002c0f0
        /*26c4*/ 	.word	0x00000006
        /*26c8*/ 	.word	0x00038830
        /*26cc*/ 	.short	0x0107
        /*26ce*/ 	.byte	0x3f
	.zero		1


	//   ....[62]....
        /*26d0*/ 	.word	0x0002c1c0
        /*26d4*/ 	.word	0x00000006
        /*26d8*/ 	.word	0x00038830
        /*26dc*/ 	.short	0x0101
        /*26de*/ 	.byte	0x3f
	.zero		1


	//   ....[63]....
        /*26e0*/ 	.word	0x0002cd10
        /*26e4*/ 	.word	0x00000010
        /*26e8*/ 	.word	0x00038800
        /*26ec*/ 	.short	0x0107
        /*26ee*/ 	.byte	0x3f
	.zero		1


	//   ....[64]....
        /*26f0*/ 	.word	0x0002ce20
        /*26f4*/ 	.word	0x00000010
        /*26f8*/ 	.word	0x00038800
        /*26fc*/ 	.short	0x0101
        /*26fe*/ 	.byte	0x3f
	.zero		1


	//   ....[65]....
        /*2700*/ 	.word	0x0002ce50
        /*2704*/ 	.word	0x00000010
        /*2708*/ 	.word	0x00038820
        /*270c*/ 	.short	0x010a
        /*270e*/ 	.byte	0x3f
	.zero		1


	//   ....[66]....
        /*2710*/ 	.word	0x0002d190
        /*2714*/ 	.word	0x00000000
        /*2718*/ 	.word	0x00038880
        /*271c*/ 	.short	0x010a
        /*271e*/ 	.byte	0x3f
	.zero		1


	//   ....[67]....
        /*2720*/ 	.word	0x0002d6a0
        /*2724*/ 	.word	0x00000000
        /*2728*/ 	.word	0x00038870
        /*272c*/ 	.short	0x0107
        /*272e*/ 	.byte	0x3f
	.zero		1


	//   ....[68]....
        /*2730*/ 	.word	0x0002d760
        /*2734*/ 	.word	0x00000000
        /*2738*/ 	.word	0x00038870
        /*273c*/ 	.short	0x0101
        /*273e*/ 	.byte	0x3f
	.zero		1


	//   ....[69]....
        /*2740*/ 	.word	0x0002d790
        /*2744*/ 	.word	0x00000000
        /*2748*/ 	.word	0x00038840
        /*274c*/ 	.short	0x010a
        /*274e*/ 	.byte	0x3f
	.zero		1


	//   ....[70]....
        /*2750*/ 	.word	0x0002dc80
        /*2754*/ 	.word	0x00000000
        /*2758*/ 	.word	0x00038830
        /*275c*/ 	.short	0x0107
        /*275e*/ 	.byte	0x3f
	.zero		1


	//   ....[71]....
        /*2760*/ 	.word	0x0002dd40
        /*2764*/ 	.word	0x00000000
        /*2768*/ 	.word	0x00038830
        /*276c*/ 	.short	0x0101
        /*276e*/ 	.byte	0x3f
	.zero		1


	//   ....[72]....
        /*2770*/ 	.word	0x0002ddd0
        /*2774*/ 	.word	0x00000002
        /*2778*/ 	.word	0x00038870
        /*277c*/ 	.short	0x010a
        /*277e*/ 	.byte	0x3f
	.zero		1


	//   ....[73]....
        /*2780*/ 	.word	0x0002de60
        /*2784*/ 	.word	0x00000002
        /*2788*/ 	.word	0x00038860
        /*278c*/ 	.short	0x010a
        /*278e*/ 	.byte	0x3f
	.zero		1


	//   ....[74]....
        /*2790*/ 	.word	0x0002e800
        /*2794*/ 	.word	0x00000002
        /*2798*/ 	.word	0x00038850
        /*279c*/ 	.short	0x0101
        /*279e*/ 	.byte	0x3f
	.zero		1


	//   ....[75]....
        /*27a0*/ 	.word	0x0002e890
        /*27a4*/ 	.word	0x00000002
        /*27a8*/ 	.word	0x00000000
        /*27ac*/ 	.short	0x0101
        /*27ae*/ 	.byte	0x3f
	.zero		1


	//   ....[76]....
        /*27b0*/ 	.word	0x0002ea50
        /*27b4*/ 	.word	0x00000000
        /*27b8*/ 	.word	0x00038870
        /*27bc*/ 	.short	0x010a
        /*27be*/ 	.byte	0x3f
	.zero		1


	//   ....[77]....
        /*27c0*/ 	.word	0x0002ead0
        /*27c4*/ 	.word	0x00000000
        /*27c8*/ 	.word	0x00038860
        /*27cc*/ 	.short	0x010a
        /*27ce*/ 	.byte	0x3f
	.zero		1


	//   ....[78]....
        /*27d0*/ 	.word	0x0002f480
        /*27d4*/ 	.word	0x00000000
        /*27d8*/ 	.word	0x00038850
        /*27dc*/ 	.short	0x0101
        /*27de*/ 	.byte	0x3f
	.zero		1


	//   ....[79]....
        /*27e0*/ 	.word	0x0002f520
        /*27e4*/ 	.word	0x00000000
        /*27e8*/ 	.word	0x00000000
        /*27ec*/ 	.short	0x0101
        /*27ee*/ 	.byte	0x3f
	.zero		1


	//   ....[80]....
        /*27f0*/ 	.word	0x00030670
        /*27f4*/ 	.word	0x00000005
        /*27f8*/ 	.word	0x00038820
        /*27fc*/ 	.short	0x010a
        /*27fe*/ 	.byte	0x3f
	.zero		1


	//   ....[81]....
        /*2800*/ 	.word	0x000307e0
        /*2804*/ 	.word	0x00000003
        /*2808*/ 	.word	0x00038840
        /*280c*/ 	.short	0x010a
        /*280e*/ 	.byte	0x3f
	.zero		1


	//   ....[82]....
        /*2810*/ 	.word	0x00030880
        /*2814*/ 	.word	0x00000005
        /*2818*/ 	.word	0x00038840
        /*281c*/ 	.short	0x010a
        /*281e*/ 	.byte	0x3f
	.zero		1


	//   ....[83]....
        /*2820*/ 	.word	0x000308c0
        /*2824*/ 	.word	0x00000003
        /*2828*/ 	.word	0x00038860
        /*282c*/ 	.short	0x010a
        /*282e*/ 	.byte	0x3f
	.zero		1


	//   ....[84]....
        /*2830*/ 	.word	0x00030900
        /*2834*/ 	.word	0x00000005
        /*2838*/ 	.word	0x00038860
        /*283c*/ 	.short	0x010a
        /*283e*/ 	.byte	0x3f
	.zero		1


	//   ....[85]....
        /*2840*/ 	.word	0x00030940
        /*2844*/ 	.word	0x00000003
        /*2848*/ 	.word	0x00038880
        /*284c*/ 	.short	0x010a
        /*284e*/ 	.byte	0x3f
	.zero		1


	//   ....[86]....
        /*2850*/ 	.word	0x00030980
        /*2854*/ 	.word	0x00000005
        /*2858*/ 	.word	0x00038880
        /*285c*/ 	.short	0x010a
        /*285e*/ 	.byte	0x3f
	.zero		1


	//   ....[87]....
        /*2860*/ 	.word	0x000309e0
        /*2864*/ 	.word	0x00000058
        /*2868*/ 	.word	0x00038890
        /*286c*/ 	.short	0x010a
        /*286e*/ 	.byte	0x3f
	.zero		1


	//   ....[88]....
        /*2870*/ 	.word	0x00030ef0
        /*2874*/ 	.word	0x00000058
        /*2878*/ 	.word	0x00038890
        /*287c*/ 	.short	0x010a
        /*287e*/ 	.byte	0x3f
	.zero		1


	//   ....[89]....
        /*2880*/ 	.word	0x00031400
        /*2884*/ 	.word	0x00000058
        /*2888*/ 	.word	0x00038890
        /*288c*/ 	.short	0x010a
        /*288e*/ 	.byte	0x3f
	.zero		1


	//   ....[90]....
        /*2890*/ 	.word	0x000318d0
        /*2894*/ 	.word	0x00000058
        /*2898*/ 	.word	0x000388b0
        /*289c*/ 	.short	0x010a
        /*289e*/ 	.byte	0x3f
	.zero		1


	//   ....[91]....
        /*28a0*/ 	.word	0x000320c0
        /*28a4*/ 	.word	0x000000d8
        /*28a8*/ 	.word	0x00038800
        /*28ac*/ 	.short	0x010a
        /*28ae*/ 	.byte	0x3f
	.zero		1


	//   ....[92]....
        /*28b0*/ 	.word	0x00032a00
        /*28b4*/ 	.word	0x000000d8
        /*28b8*/ 	.word	0x00038800
        /*28bc*/ 	.short	0x010a
        /*28be*/ 	.byte	0x3f
	.zero		1


	//   ....[93]....
        /*28c0*/ 	.word	0x00032a50
        /*28c4*/ 	.word	0x00000004
        /*28c8*/ 	.word	0x00038830
        /*28cc*/ 	.short	0x010a
        /*28ce*/ 	.byte	0x3f
	.zero		1


	//   ....[94]....
        /*28d0*/ 	.word	0x00032aa0
        /*28d4*/ 	.word	0x00000004
        /*28d8*/ 	.word	0x00038850
        /*28dc*/ 	.short	0x010a
        /*28de*/ 	.byte	0x3f
	.zero		1


	//   ....[95]....
        /*28e0*/ 	.word	0x00032af0
        /*28e4*/ 	.word	0x00000005
        /*28e8*/ 	.word	0x00038830
        /*28ec*/ 	.short	0x010a
        /*28ee*/ 	.byte	0x3f
	.zero		1


	//   ....[96]....
        /*28f0*/ 	.word	0x00032b40
        /*28f4*/ 	.word	0x00000005
        /*28f8*/ 	.word	0x00038850
        /*28fc*/ 	.short	0x010a
        /*28fe*/ 	.byte	0x3f
	.zero		1


	//   ....[97]....
        /*2900*/ 	.word	0x00032b90
        /*2904*/ 	.word	0x00000005
        /*2908*/ 	.word	0x00038830
        /*290c*/ 	.short	0x010a
        /*290e*/ 	.byte	0x3f
	.zero		1


	//   ....[98]....
        /*2910*/ 	.word	0x00032be0
        /*2914*/ 	.word	0x00000005
        /*2918*/ 	.word	0x00038850
        /*291c*/ 	.short	0x010a
        /*291e*/ 	.byte	0x3f
	.zero		1


	//   ....[99]....
        /*2920*/ 	.word	0x000373b0
        /*2924*/ 	.word	0x00000010
        /*2928*/ 	.word	0x00038820
        /*292c*/ 	.short	0x010a
        /*292e*/ 	.byte	0x3f
	.zero		1


	//   ....[100]....
        /*2930*/ 	.word	0x00037400
        /*2934*/ 	.word	0x00000009
        /*2938*/ 	.word	0x000388a0
        /*293c*/ 	.short	0x010a
        /*293e*/ 	.byte	0x3f
	.zero		1


	//   ....[101]....
        /*2940*/ 	.word	0x00037450
        /*2944*/ 	.word	0x00000009
        /*2948*/ 	.word	0x000388c0
        /*294c*/ 	.short	0x010a
        /*294e*/ 	.byte	0x3f
	.zero		1


	//   ....[102]....
        /*2950*/ 	.word	0x000374a0
        /*2954*/ 	.word	0x00000009
        /*2958*/ 	.word	0x000388a0
        /*295c*/ 	.short	0x010a
        /*295e*/ 	.byte	0x3f
	.zero		1


	//   ....[103]....
        /*2960*/ 	.word	0x000374f0
        /*2964*/ 	.word	0x00000009
        /*2968*/ 	.word	0x000388c0
        /*296c*/ 	.short	0x010a
        /*296e*/ 	.byte	0x3f
	.zero		1


	//   ....[104]....
        /*2970*/ 	.word	0x00037610
        /*2974*/ 	.word	0x00000006
        /*2978*/ 	.word	0x00038880
        /*297c*/ 	.short	0x010a
        /*297e*/ 	.byte	0x3f
	.zero		1


	//   ....[105]....
        /*2980*/ 	.word	0x000381a0
        /*2984*/ 	.word	0x00000006
        /*2988*/ 	.word	0x00038840
        /*298c*/ 	.short	0x010a
        /*298e*/ 	.byte	0x3f
	.zero		1


	//   ....[106]....
        /*2990*/ 	.word	0x00039800
        /*2994*/ 	.word	0x00000010
        /*2998*/ 	.word	0x00038820
        /*299c*/ 	.short	0x010a
        /*299e*/ 	.byte	0x3f
	.zero		1


	//   ....[107]....
        /*29a0*/ 	.word	0x00039850
        /*29a4*/ 	.word	0x00000000
        /*29a8*/ 	.word	0x00038880
        /*29ac*/ 	.short	0x010a
        /*29ae*/ 	.byte	0x3f
	.zero		1


	//   ....[108]....
        /*29b0*/ 	.word	0x0003a1c0
        /*29b4*/ 	.word	0x00000000
        /*29b8*/ 	.word	0x00038840
        /*29bc*/ 	.short	0x010a
        /*29be*/ 	.byte	0x3f
	.zero		1


	//   ....[109]....
        /*29c0*/ 	.word	0x0003ab20
        /*29c4*/ 	.word	0x00000002
        /*29c8*/ 	.word	0x00038870
        /*29cc*/ 	.short	0x010a
        /*29ce*/ 	.byte	0x3f
	.zero		1


	//   ....[110]....
        /*29d0*/ 	.word	0x0003ab70
        /*29d4*/ 	.word	0x00000002
        /*29d8*/ 	.word	0x00038860
        /*29dc*/ 	.short	0x010a
        /*29de*/ 	.byte	0x3f
	.zero		1


	//   ....[111]....
        /*29e0*/ 	.word	0x0003abc0
        /*29e4*/ 	.word	0x00000000
        /*29e8*/ 	.word	0x00038870
        /*29ec*/ 	.short	0x010a
        /*29ee*/ 	.byte	0x3f
	.zero		1


	//   ....[112]....
        /*29f0*/ 	.word	0x0003ac10
        /*29f4*/ 	.word	0x00000000
        /*29f8*/ 	.word	0x00038860
        /*29fc*/ 	.short	0x010a
        /*29fe*/ 	.byte	0x3f
	.zero		1


	//   ....[113]....
        /*2a00*/ 	.word	0x0003b640
        /*2a04*/ 	.word	0x00000005
        /*2a08*/ 	.word	0x00038820
        /*2a0c*/ 	.short	0x010a
        /*2a0e*/ 	.byte	0x3f
	.zero		1


	//   ....[114]....
        /*2a10*/ 	.word	0x0003b7e0
        /*2a14*/ 	.word	0x00000003
        /*2a18*/ 	.word	0x00038840
        /*2a1c*/ 	.short	0x010a
        /*2a1e*/ 	.byte	0x3f
	.zero		1


	//   ....[115]....
        /*2a20*/ 	.word	0x0003b830
        /*2a24*/ 	.word	0x00000005
        /*2a28*/ 	.word	0x00038840
        /*2a2c*/ 	.short	0x010a
        /*2a2e*/ 	.byte	0x3f
	.zero		1


	//   ....[116]....
        /*2a30*/ 	.word	0x0003b880
        /*2a34*/ 	.word	0x00000003
        /*2a38*/ 	.word	0x00038860
        /*2a3c*/ 	.short	0x010a
        /*2a3e*/ 	.byte	0x3f
	.zero		1


	//   ....[117]....
        /*2a40*/ 	.word	0x0003b8d0
        /*2a44*/ 	.word	0x00000005
        /*2a48*/ 	.word	0x00038860
        /*2a4c*/ 	.short	0x010a
        /*2a4e*/ 	.byte	0x3f
	.zero		1


	//   ....[118]....
        /*2a50*/ 	.word	0x0003b920
        /*2a54*/ 	.word	0x00000003
        /*2a58*/ 	.word	0x00038880
        /*2a5c*/ 	.short	0x010a
        /*2a5e*/ 	.byte	0x3f
	.zero		1


	//----- nvinfo : EIATTR_NUM_MBARRIERS
	.align		4
.L_578:
        /*2a60*/ 	.byte	0x03, 0x38
        /*2a62*/ 	.short	0x0016


	//----- nvinfo : EIATTR_EXIT_INSTR_OFFSETS
	.align		4
        /*2a64*/ 	.byte	0x04, 0x1c
        /*2a66*/ 	.short	(.L_580 - .L_579)


	//   ....[0]....
.L_579:
        /*2a68*/ 	.word	0x000309d0


	//----- nvinfo : EIATTR_MAX_THREADS
	.align		4
.L_580:
        /*2a6c*/ 	.byte	0x04, 0x05
        /*2a6e*/ 	.short	(.L_582 - .L_581)
.L_581:
        /*2a70*/ 	.word	0x00000180
        /*2a74*/ 	.word	0x00000001
        /*2a78*/ 	.word	0x00000001


	//----- nvinfo : EIATTR_CRS_STACK_SIZE
	.align		4
.L_582:
        /*2a7c*/ 	.byte	0x04, 0x1e
        /*2a7e*/ 	.short	(.L_584 - .L_583)
.L_583:
        /*2a80*/ 	.word	0x00000000


	//----- nvinfo : EIATTR_CBANK_PARAM_SIZE
	.align		4
.L_584:
        /*2a84*/ 	.byte	0x03, 0x19
        /*2a86*/ 	.short	0x0af0


	//----- nvinfo : EIATTR_PARAM_CBANK
	.align		4
        /*2a88*/ 	.byte	0x04, 0x0a
        /*2a8a*/ 	.short	(.L_586 - .L_585)
	.align		4
.L_585:
        /*2a8c*/ 	.word	index@(.nv.constant0._ZN7cutlass13device_kernelIN5flash11enable_sm90INS1_16FlashAttnFwdSm90INS1_25CollectiveMainloopFwdSm90ILi2EN4cute5tupleIJNS5_1CILi1EEES8_S8_EEENS6_IJNS7_ILi128EEESA_NS7_ILi256EEEEEELi256ENS_12float_e4m3_tEfNS_4arch4Sm90ELb1ELb0ELb0ELb1ELb1ELb1ELb0ELb1ELb0ELb1ELb1ELb0EEENS1_21CollectiveEpilogueFwdINS6_IJSA_SB_SA_EEES9_NS_10bfloat16_tESF_Li256ELb1ELb1ELb1ELb1EEENS1_36VarlenDynamicPersistentTileSchedulerILi128ELi128ELi256ELi128ELb1ELb1ELb1ELb1ELb1ELb1EEEEEEEEEvNT_6ParamsE)
        /*2a90*/ 	.short	0x0210
        /*2a92*/ 	.short	0x0af0


	//----- nvinfo : EIATTR_SW_WAR
	.align		4
.L_586:
        /*2a94*/ 	.byte	0x04, 0x36
        /*2a96*/ 	.short	(.L_588 - .L_587)
.L_587:
        /*2a98*/ 	.word	0x00000008
.L_588:


//--------------------- .nv.info._ZN7cutlass13device_kernelIN5flash11enable_sm90INS1_16FlashAttnFwdSm90INS1_25CollectiveMainloopFwdSm90ILi2EN4cute5tupleIJNS5_1CILi1EEES8_S8_EEENS6_IJNS7_ILi128EEENS7_ILi160EEENS7_ILi192EEEEEELi192ENS_12float_e4m3_tEfNS_4arch4Sm90ELb0ELb0ELb0ELb0ELb1ELb0ELb0ELb1ELb1ELb1ELb1ELb0EEENS1_21CollectiveEpilogueFwdINS6_IJSA_SC_SB_EEES9_NS_10bfloat16_tESG_Li256ELb0ELb1ELb1ELb1EEENS1_19SingleTileSchedulerILb0ELb1ELb1ELi128EEEEEEEEEvNT_6ParamsE --------------------------
	.section	.nv.info._ZN7cutlass13device_kernelIN5flash11enable_sm90INS1_16FlashAttnFwdSm90INS1_25CollectiveMainloopFwdSm90ILi2EN4cute5tupleIJNS5_1CILi1EEES8_S8_EEENS6_IJNS7_ILi128EEENS7_ILi160EEENS7_ILi192EEEEEELi192ENS_12float_e4m3_tEfNS_4arch4Sm90ELb0ELb0ELb0ELb0ELb1ELb0ELb0ELb1ELb1ELb1ELb1ELb0EEENS1_21CollectiveEpilogueFwdINS6_IJSA_SC_SB_EEES9_NS_10bfloat16_tESG_Li256ELb0ELb1ELb1ELb1EEENS1_19SingleTileSchedulerILb0ELb1ELb1ELi128EEEEEEEEEvNT_6ParamsE,"",@"SHT_CUDA_INFO"
	.sectionflags	@""
	.align	4


	//----- nvinfo : EIATTR_CUDA_API_VERSION
	.align		4
        /*0000*/ 	.byte	0x04, 0x37
        /*0002*/ 	.short	(.L_590 - .L_589)
.L_589:
        /*0004*/ 	.word	0x00000082


	//----- nvinfo : EIATTR_KPARAM_INFO
	.align		4
.L_590:
        /*0008*/ 	.byte	0x04, 0x17
        /*000a*/ 	.short	(.L_592 - .L_591)
.L_591:
        /*000c*/ 	.word	0x00000000
        /*0010*/ 	.short	0x0000
        /*0012*/ 	.short	0x0070
        /*0014*/ 	.byte	0x00, 0xf0, 0x01, 0x28


	//----- nvinfo : EIATTR_SPARSE_MMA_MASK
	.align		4
.L_592:
        /*0018*/ 	.byte	0x03, 0x50
        /*001a*/ 	.short	0x0000


	//----- nvinfo : EIATTR_MAXREG_COUNT
	.align		4
        /*001c*/ 	.byte	0x03, 0x1b
        /*001e*/ 	.short	0x00a8


	//----- nvinfo : EIATTR_NUM_BARRIERS
	.align		4
        /*0020*/ 	.byte	0x02, 0x4c
        /*0022*/ 	.byte	0x10
	.zero		1


	//----- nvinfo : EIATTR_EXTERNS
	.align		4
        /*0024*/ 	.byte	0x04, 0x0f
        /*0026*/ 	.short	(.L_594 - .L_593)


	//   ....[0]....
	.align		4
.L_593:
        /*0028*/ 	.word	index@(__assertfail)


	//----- nvinfo : EIATTR_ANNOTATIONS
	.align		4
.L_594:
        /*002c*/ 	.byte	0x04, 0x55
        /*002e*/ 	.short	(.L_596 - .L_595)


	//   ....[0]....
.L_595:
        /*0030*/ 	.word	0x00000001
        /*0034*/ 	.byte	0x50, 0xc8, 0x00, 0x00, 0x01, 0x00, 0x00, 0x00, 0xc0, 0xc8, 0x00, 0x00, 0x01, 0x00, 0x00, 0x00
        /*0044*/ 	.byte	0xc0, 0xce, 0x00, 0x00, 0x01, 0x00, 0x00, 0x00, 0x90, 0xd1, 0x00, 0x00, 0x01, 0x00, 0x00, 0x00
        /*0054*/ 	.byte	0x00, 0xe6, 0x00, 0x00, 0x01, 0x00, 0x00, 0x00, 0x20, 0xe6, 0x00, 0x00, 0x01, 0x00, 0x00, 0x00
        /*0064*/ 	.byte	0xb0, 0xf1, 0x00, 0x00, 0x01, 0x00, 0x00, 0x00, 0xf0, 0x13, 0x01, 0x00, 0x01, 0x00, 0x00, 0x00
        /*0074*/ 	.byte	0xd0, 0x2e, 0x01, 0x00


	//----- nvinfo : EIATTR_MERCURY_ISA_VERSION
	.align		4
.L_596:
        /*0078*/ 	.byte	0x03, 0x5f
        /*007a*/ 	.short	0x0101


	//----- nvinfo : EIATTR_INT_WARP_WIDE_INSTR_OFFSETS
	.align		4
        /*007c*/ 	.byte	0x04, 0x31
        /*007e*/ 	.short	(.L_598 - .L_597)


	//   ....[0]....
.L_597:
        /*0080*/ 	.word	0x000000c0


	//   ....[1]....
        /*0084*/ 	.word	0x000000d0


	//   ....[2]....
        /*0088*/ 	.word	0x00000170


	//----- nvinfo : EIATTR_COOP_GROUP_MASK_REGIDS
	.align		4
.L_598:
        /*008c*/ 	.byte	0x04, 0x29
        /*008e*/ 	.short	(.L_600 - .L_599)


	//   ....[0]....
.L_599:
        /*0090*/ 	.word	0xffffffff


	//   ....[1]....
        /*0094*/ 	.word	0xffffffff


	//   ....[2]....
        /*0098*/ 	.word	0xffffffff


	//   ....[3]....
        /*009c*/ 	.word	0xffffffff


	//   ....[4]....
        /*00a0*/ 	.word	0xffffffff


	//   ....[5]....
        /*00a4*/ 	.word	0xffffffff


	//   ....[6]....
        /*00a8*/ 	.word	0xffffffff


	//   ....[7]....
        /*00ac*/ 	.word	0xffffffff


	//   ....[8]....
        /*00b0*/ 	.word	0xffffffff


	//   ....[9]....
        /*00b4*/ 	.word	0xffffffff


	//   ....[10]....
        /*00b8*/ 	.word	0xffffffff


	//   ....[11]....
        /*00bc*/ 	.word	0xffffffff


	//   ....[12]....
        /*00c0*/ 	.word	0xffffffff


	//   ....[13]....
        /*00c4*/ 	.word	0xffffffff


	//   ....[14]....
        /*00c8*/ 	.word	0xffffffff


	//   ....[15]....
        /*00cc*/ 	.word	0xffffffff


	//   ....[16]....
        /*00d0*/ 	.word	0xffffffff


	//   ....[17]....
        /*00d4*/ 	.word	0xffffffff


	//   ....[18]....
        /*00d8*/ 	.word	0xffffffff


	//   ....[19]....
        /*00dc*/ 	.word	0xffffffff


	//   ....[20]....
        /*00e0*/ 	.word	0xffffffff


	//   ....[21]....
        /*00e4*/ 	.word	0xffffffff


	//   ....[22]....
        /*00e8*/ 	.word	0xffffffff


	//   ....[23]....
        /*00ec*/ 	.word	0xffffffff


	//   ....[24]....
        /*00f0*/ 	.word	0xffffffff


	//   ....[25]....
        /*00f4*/ 	.word	0xffffffff


	//   ....[26]....
        /*00f8*/ 	.word	0xffffffff


	//   ....[27]....
        /*00fc*/ 	.word	0xffffffff


	//   ....[28]....
        /*0100*/ 	.word	0xffffffff


	//   ....[29]....
        /*0104*/ 	.word	0xffffffff


	//   ....[30]....
        /*0108*/ 	.word	0xffffffff


	//   ....[31]....
        /*010c*/ 	.word	0xffffffff


	//   ....[32]....
        /*0110*/ 	.word	0xffffffff


	//   ....[33]....
        /*0114*/ 	.word	0xffffffff


	//   ....[34]....
        /*0118*/ 	.word	0xffffffff


	//   ....[35]....
        /*011c*/ 	.word	0xffffffff


	//   ....[36]....
        /*0120*/ 	.word	0xffffffff


	//   ....[37]....
        /*0124*/ 	.word	0xffffffff


	//   ....[38]....
        /*0128*/ 	.word	0xffffffff


	//   ....[39]....
        /*012c*/ 	.word	0xffffffff


	//   ....[40]....
        /*0130*/ 	.word	0xffffffff


	//   ....[41]....
        /*0134*/ 	.word	0xffffffff


	//   ....[42]....
        /*0138*/ 	.word	0xffffffff


	//   ....[43]....
        /*013c*/ 	.word	0xffffffff


	//   ....[44]....
        /*0140*/ 	.word	0xffffffff


	//   ....[45]....
        /*0144*/ 	.word	0xffffffff


	//   ....[46]....
        /*0148*/ 	.word	0xffffffff


	//   ....[47]....
        /*014c*/ 	.word	0xffffffff


	//   ....[48]....
        /*0150*/ 	.word	0xffffffff


	//   ....[49]....
        /*0154*/ 	.word	0xffffffff


	//   ....[50]....
        /*0158*/ 	.word	0xffffffff


	//   ....[51]....
        /*015c*/ 	.word	0xffffffff


	//   ....[52]....
        /*0160*/ 	.word	0xffffffff


	//   ....[53]....
        /*0164*/ 	.word	0xffffffff


	//   ....[54]....
        /*0168*/ 	.word	0xffffffff


	//   ....[55]....
        /*016c*/ 	.word	0xffffffff


	//   ....[56]....
        /*0170*/ 	.word	0xffffffff


	//   ....[57]....
        /*0174*/ 	.word	0xffffffff


	//   ....[58]....
        /*0178*/ 	.word	0xffffffff


	//   ....[59]....
        /*017c*/ 	.word	0xffffffff


	//   ....[60]....
        /*0180*/ 	.word	0xffffffff


	//   ....[61]....
        /*0184*/ 	.word	0xffffffff


	//   ....[62]....
        /*0188*/ 	.word	0xffffffff


	//   ....[63]....
        /*018c*/ 	.word	0xffffffff


	//   ....[64]....
        /*0190*/ 	.word	0xffffffff


	//   ....[65]....
        /*0194*/ 	.word	0xffffffff


	//   ....[66]....
        /*0198*/ 	.word	0xffffffff


	//   ....[67]....
        /*019c*/ 	.word	0xffffffff


	//   ....[68]....
        /*01a0*/ 	.word	0xffffffff


	//   ....[69]....
        /*01a4*/ 	.word	0xffffffff


	//   ....[70]....
        /*01a8*/ 	.word	0xffffffff


	//   ....[71]....
        /*01ac*/ 	.word	0xffffffff


	//   ....[72]....
        /*01b0*/ 	.word	0xffffffff


	//   ....[73]....
        /*01b4*/ 	.word	0xffffffff


	//   ....[74]....
        /*01b8*/ 	.word	0xffffffff


	//   ....[75]....
        /*01bc*/ 	.word	0xffffffff


	//   ....[76]....
        /*01c0*/ 	.word	0xffffffff


	//   ....[77]....
        /*01c4*/ 	.word	0xffffffff


	//   ....[78]....
        /*01c8*/ 	.word	0xffffffff


	//   ....[79]....
        /*01cc*/ 	.word	0xffffffff


	//   ....[80]....
        /*01d0*/ 	.word	0xffffffff


	//   ....[81]....
        /*01d4*/ 	.word	0xffffffff


	//   ....[82]....
        /*01d8*/ 	.word	0xffffffff


	//   ....[83]....
        /*01dc*/ 	.word	0xffffffff


	//   ....[84]....
        /*01e0*/ 	.word	0xffffffff


	//   ....[85]....
        /*01e4*/ 	.word	0xffffffff


	//   ....[86]....
        /*01e8*/ 	.word	0xffffffff


	//   ....[87]....
        /*01ec*/ 	.word	0xffffffff


	//   ....[88]....
        /*01f0*/ 	.word	0xffffffff


	//   ....[89]....
        /*01f4*/ 	.word	0xffffffff


	//   ....[90]....
        /*01f8*/ 	.word	0xffffffff


	//   ....[91]....
        /*01fc*/ 	.word	0xffffffff


	//   ....[92]....
        /*0200*/ 	.word	0xffffffff


	//   ....[93]....
        /*0204*/ 	.word	0xffffffff


	//   ....[94]....
        /*0208*/ 	.word	0xffffffff


	//   ....[95]....
        /*020c*/ 	.word	0xffffffff


	//   ....[96]....
        /*0210*/ 	.word	0xffffffff


	//   ....[97]....
        /*0214*/ 	.word	0xffffffff


	//   ....[98]....
        /*0218*/ 	.word	0xffffffff


	//   ....[99]....
        /*021c*/ 	.word	0xffffffff


	//   ....[100]....
        /*0220*/ 	.word	0xffffffff


	//   ....[101]....
        /*0224*/ 	.word	0xffffffff


	//   ....[102]....
        /*0228*/ 	.word	0xffffffff


	//   ....[103]....
        /*022c*/ 	.word	0xffffffff


	//   ....[104]....
        /*0230*/ 	.word	0xffffffff


	//   ....[105]....
        /*0234*/ 	.word	0xffffffff


	//   ....[106]....
        /*0238*/ 	.word	0xffffffff


	//   ....[107]....
        /*023c*/ 	.word	0xffffffff


	//   ....[108]....
        /*0240*/ 	.word	0xffffffff


	//   ....[109]....
        /*0244*/ 	.word	0xffffffff


	//   ....[110]....
        /*0248*/ 	.word	0xffffffff


	//   ....[111]....
        /*024c*/ 	.word	0xffffffff


	//   ....[112]....
        /*0250*/ 	.word	0xffffffff


	//   ....[113]....
        /*0254*/ 	.word	0xffffffff


	//   ....[114]....
        /*0258*/ 	.word	0xffffffff


	//   ....[115]....
        /*025c*/ 	.word	0xffffffff


	//   ....[116]....
        /*0260*/ 	.word	0xffffffff


	//   ....[117]....
        /*0264*/ 	.word	0xffffffff


	//   ....[118]....
        /*0268*/ 	.word	0xffffffff


	//   ....[119]....
        /*026c*/ 	.word	0xffffffff


	//   ....[120]....
        /*0270*/ 	.word	0xffffffff


	//   ....[121]....
        /*0274*/ 	.word	0xffffffff


	//   ....[122]....
        /*0278*/ 	.word	0xffffffff


	//   ....[123]....
        /*027c*/ 	.word	0xffffffff


	//   ....[124]....
        /*0280*/ 	.word	0xffffffff


	//   ....[125]....
        /*0284*/ 	.word	0xffffffff


	//   ....[126]....
        /*0288*/ 	.word	0xffffffff


	//   ....[127]....
        /*028c*/ 	.word	0xffffffff


	//   ....[128]....
        /*0290*/ 	.word	0xffffffff


	//   ....[129]....
        /*0294*/ 	.word	0xffffffff


	//   ....[130]....
        /*0298*/ 	.word	0xffffffff


	//   ....[131]....
        /*029c*/ 	.word	0xffffffff


	//   ....[132]....
        /*02a0*/ 	.word	0xffffffff


	//   ....[133]....
        /*02a4*/ 	.word	0xffffffff


	//   ....[134]....
        /*02a8*/ 	.word	0xffffffff


	//   ....[135]....
        /*02ac*/ 	.word	0xffffffff


	//   ....[136]....
        /*02b0*/ 	.word	0xffffffff


	//   ....[137]....
        /*02b4*/ 	.word	0xffffffff


	//   ....[138]....
        /*02b8*/ 	.word	0xffffffff


	//   ....[139]....
        /*02bc*/ 	.word	0xffffffff


	//   ....[140]....
        /*02c0*/ 	.word	0xffffffff


	//   ....[141]....
        /*02c4*/ 	.word	0xffffffff


	//   ....[142]....
        /*02c8*/ 	.word	0xffffffff


	//   ....[143]....
        /*02cc*/ 	.word	0xffffffff


	//   ....[144]....
        /*02d0*/ 	.word	0xffffffff


	//   ....[145]....
        /*02d4*/ 	.word	0xffffffff


	//   ....[146]....
        /*02d8*/ 	.word	0xffffffff


	//   ....[147]....
        /*02dc*/ 	.word	0xffffffff


	//   ....[148]....
        /*02e0*/ 	.word	0xffffffff


	//   ....[149]....
        /*02e4*/ 	.word	0xffffffff


	//   ....[150]....
        /*02e8*/ 	.word	0xffffffff


	//   ....[151]....
        /*02ec*/ 	.word	0xffffffff


	//   ....[152]....
        /*02f0*/ 	.word	0xffffffff


	//   ....[153]....
        /*02f4*/ 	.word	0xffffffff


	//   ....[154]....
        /*02f8*/ 	.word	0xffffffff


	//   ....[155]....
        /*02fc*/ 	.word	0xffffffff


	//   ....[156]....
        /*0300*/ 	.word	0xffffffff


	//   ....[157]....
        /*0304*/ 	.word	0xffffffff


	//   ....[158]....
        /*0308*/ 	.word	0xffffffff


	//   ....[159]....
        /*030c*/ 	.word	0xffffffff


	//   ....[160]....
        /*0310*/ 	.word	0xffffffff


	//   ....[161]....
        /*0314*/ 	.word	0xffffffff


	//   ....[162]....
        /*0318*/ 	.word	0xffffffff


	//   ....[163]....
        /*031c*/ 	.word	0xffffffff


	//   ....[164]....
        /*0320*/ 	.word	0xffffffff


	//   ....[165]....
        /*0324*/ 	.word	0xffffffff


	//   ....[166]....
        /*0328*/ 	.word	0xffffffff


	//   ....[167]....
        /*032c*/ 	.word	0xffffffff


	//   ....[168]....
        /*0330*/ 	.word	0xffffffff


	//   ....[169]....
        /*0334*/ 	.word	0xffffffff


	//   ....[170]....
        /*0338*/ 	.word	0xffffffff


	//   ....[171]....
        /*033c*/ 	.word	0xffffffff


	//   ....[172]....
        /*0340*/ 	.word	0xffffffff


	//   ....[173]....
        /*0344*/ 	.word	0x0500000f


	//   ....[174]....
        /*0348*/ 	.word	0x0500000f


	//   ....[175]....
        /*034c*/ 	.word	0x0500000f


	//   ....[176]....
        /*0350*/ 	.word	0x0500000f


	//   ....[177]....
        /*0354*/ 	.word	0x0500000f


	//   ....[178]....
        /*0358*/ 	.word	0x0500000f


	//   ....[179]....
        /*035c*/ 	.word	0x0500000f


	//   ....[180]....
        /*0360*/ 	.word	0x0500000f


	//   ....[181]....
        /*0364*/ 	.word	0x0500000f


	//   ....[182]....
        /*0368*/ 	.word	0x0500000f


	//   ....[183]....
        /*036c*/ 	.word	0x0500000f


	//   ....[184]....
        /*0370*/ 	.word	0x0500000f


	//   ....[185]....
        /*0374*/ 	.word	0x0500000f


	//   ....[186]....
        /*0378*/ 	.word	0x0500000f


	//   ....[187]....
        /*037c*/ 	.word	0x0500000f


	//   ....[188]....
        /*0380*/ 	.word	0x0500000f


	//   ....[189]....
        /*0384*/ 	.word	0x0500000f


	//   ....[190]....
        /*0388*/ 	.word	0x0500000f


	//   ....[191]....
        /*038c*/ 	.word	0x0500000f


	//   ....[192]....
        /*0390*/ 	.word	0x0500000f


	//   ....[193]....
        /*0394*/ 	.word	0x0500000f


	//   ....[194]....
        /*0398*/ 	.word	0x0500000f


	//   ....[195]....
        /*039c*/ 	.word	0x0500000f


	//   ....[196]....
        /*03a0*/ 	.word	0x0500000f


	//   ....[197]....
        /*03a4*/ 	.word	0x0500000f


	//   ....[198]....
        /*03a8*/ 	.word	0x0500000f


	//   ....[199]....
        /*03ac*/ 	.word	0x0500000f


	//   ....[200]....
        /*03b0*/ 	.word	0x0500000f


	//   ....[201]....
        /*03b4*/ 	.word	0x0500000f


	//   ....[202]....
        /*03b8*/ 	.word	0x0500000f


	//   ....[203]....
        /*03bc*/ 	.word	0x0500000f


	//   ....[204]....
        /*03c0*/ 	.word	0x0500000f


	//   ....[205]....
        /*03c4*/ 	.word	0x0500000f


	//   ....[206]....
        /*03c8*/ 	.word	0x0500000f


	//   ....[207]....
        /*03cc*/ 	.word	0x0500000f


	//   ....[208]....
        /*03d0*/ 	.word	0x0500000f


	//   ....[209]....
        /*03d4*/ 	.word	0x0500000f


	//   ....[210]....
        /*03d8*/ 	.word	0x0500000f


	//   ....[211]....
        /*03dc*/ 	.word	0x0500000f


	//   ....[212]....
        /*03e0*/ 	.word	0x0500000f


	//   ....[213]....
        /*03e4*/ 	.word	0x0500000f


	//   ....[214]....
        /*03e8*/ 	.word	0x0500000f


	//   ....[215]....
        /*03ec*/ 	.word	0x0500000f


	//   ....[216]....
        /*03f0*/ 	.word	0x0500000f


	//   ....[217]....
        /*03f4*/ 	.word	0x0500000f


	//   ....[218]....
        /*03f8*/ 	.word	0x0500000f


	//   ....[219]....
        /*03fc*/ 	.word	0x0500000f


	//   ....[220]....
        /*0400*/ 	.word	0x0500000f


	//   ....[221]....
        /*0404*/ 	.word	0x0500000f


	//----- nvinfo : EIATTR_COOP_GROUP_INSTR_OFFSETS
	.align		4
.L_600:
        /*0408*/ 	.byte	0x04, 0x28
        /*040a*/ 	.short	(.L_602 - .L_601)


	//   ....[0]....
.L_601:
        /*040c*/ 	.word	0x00000080


	//   ....[1]....
        /*0410*/ 	.word	0x00000090


	//   ....[2]....
        /*0414*/ 	.word	0x000002d0


	//   ....[3]....
        /*0418*/ 	.word	0x00000430


	//   ....[4]....
        /*041c*/ 	.word	0x00000550


	//   ....[5]....
        /*0420*/ 	.word	0x000006b0


	//   ....[6]....
        /*0424*/ 	.word	0x000014c0


	//   ....[7]....
        /*0428*/ 	.word	0x000030b0


	//   ....[8]....
        /*042c*/ 	.word	0x00003180


	//   ....[9]....
        /*0430*/ 	.word	0x000035f0


	//   ....[10]....
        /*0434*/ 	.word	0x00003770


	//   ....[11]....
        /*0438*/ 	.word	0x000063f0


	//   ....[12]....
        /*043c*/ 	.word	0x00006400


	//   ....[13]....
        /*0440*/ 	.word	0x00006470


	//   ....[14]....
        /*0444*/ 	.word	0x00006480


	//   ....[15]....
        /*0448*/ 	.word	0x000081b0


	//   ....[16]....
        /*044c*/ 	.word	0x000081c0


	//   ....[17]....
        /*0450*/ 	.word	0x000081f0


	//   ....[18]....
        /*0454*/ 	.word	0x00008200


	//   ....[19]....
        /*0458*/ 	.word	0x000094a0


	//   ....[20]....
        /*045c*/ 	.word	0x000094b0


	//   ....[21]....
        /*0460*/ 	.word	0x000094c0


	//   ....[22]....
        /*0464*/ 	.word	0x000094d0


	//   ....[23]....
        /*0468*/ 	.word	0x000094e0


	//   ....[24]....
        /*046c*/ 	.word	0x000094f0


	//   ....[25]....
        /*0470*/ 	.word	0x00009500


	//   ....[26]....
        /*0474*/ 	.word	0x00009510


	//   ....[27]....
        /*0478*/ 	.word	0x00009520


	//   ....[28]....
        /*047c*/ 	.word	0x00009530


	//   ....[29]....
        /*0480*/ 	.word	0x00009540


	//   ....[30]....
        /*0484*/ 	.word	0x00009550


	//   ....[31]....
        /*0488*/ 	.word	0x00009560


	//   ....[32]....
        /*048c*/ 	.word	0x00009570


	//   ....[33]....
        /*0490*/ 	.word	0x00009580


	//   ....[34]....
        /*0494*/ 	.word	0x000095b0


	//   ....[35]....
        /*0498*/ 	.word	0x000095c0


	//   ....[36]....
        /*049c*/ 	.word	0x000095d0


	//   ....[37]....
        /*04a0*/ 	.word	0x000095e0


	//   ....[38]....
        /*04a4*/ 	.word	0x000095f0


	//   ....[39]....
        /*04a8*/ 	.word	0x00009600


	//   ....[40]....
        /*04ac*/ 	.word	0x00009620


	//   ....[41]....
        /*04b0*/ 	.word	0x00009650


	//   ....[42]....
        /*04b4*/ 	.word	0x00009670


	//   ....[43]....
        /*04b8*/ 	.word	0x00009680


	//   ....[44]....
        /*04bc*/ 	.word	0x00009690


	//   ....[45]....
        /*04c0*/ 	.word	0x000096a0


	//   ....[46]....
        /*04c4*/ 	.word	0x000096c0


	//   ....[47]....
        /*04c8*/ 	.word	0x000096d0


	//   ....[48]....
        /*04cc*/ 	.word	0x000096e0


	//   ....[49]....
        /*04d0*/ 	.word	0x000096f0


	//   ....[50]....
        /*04d4*/ 	.word	0x00009710


	//   ....[51]....
        /*04d8*/ 	.word	0x00009720


	//   ....[52]....
        /*04dc*/ 	.word	0x00009730


	//   ....[53]....
        /*04e0*/ 	.word	0x00009740


	//   ....[54]....
        /*04e4*/ 	.word	0x00009750


	//   ....[55]....
        /*04e8*/ 	.word	0x00009760


	//   ....[56]....
        /*04ec*/ 	.word	0x00009780


	//   ....[57]....
        /*04f0*/ 	.word	0x00009790


	//   ....[58]....
        /*04f4*/ 	.word	0x000097a0


	//   ....[59]....
        /*04f8*/ 	.word	0x000097b0


	//   ....[60]....
        /*04fc*/ 	.word	0x000097c0


	//   ....[61]....
        /*0500*/ 	.word	0x000097d0


	//   ....[62]....
        /*0504*/ 	.word	0x000097e0


	//   ....[63]....
        /*0508*/ 	.word	0x000097f0


	//   ....[64]....
        /*050c*/ 	.word	0x00009800


	//   ....[65]....
        /*0510*/ 	.word	0x00009810


	//   ....[66]....
        /*0514*/ 	.word	0x00009820


	//   ....[67]....
        /*0518*/ 	.word	0x00009830


	//   ....[68]....
        /*051c*/ 	.word	0x00009840


	//   ....[69]....
        /*0520*/ 	.word	0x00009850


	//   ....[70]....
        /*0524*/ 	.word	0x00009860


	//   ....[71]....
        /*0528*/ 	.word	0x00009870


	//   ....[72]....
        /*052c*/ 	.word	0x00009880


	//   ....[73]....
        /*0530*/ 	.word	0x00009890


	//   ....[74]....
        /*0534*/ 	.word	0x000098a0


	//   ....[75]....
        /*0538*/ 	.word	0x000098b0


	//   ....[76]....
        /*053c*/ 	.word	0x000098c0


	//   ....[77]....
        /*0540*/ 	.word	0x000098d0


	//   ....[78]....
        /*0544*/ 	.word	0x000098e0


	//   ....[79]....
        /*0548*/ 	.word	0x000098f0


	//   ....[80]....
        /*054c*/ 	.word	0x00009900


	//   ....[81]....
        /*0550*/ 	.word	0x00009910


	//   ....[82]....
        /*0554*/ 	.word	0x00009930


	//   ....[83]....
        /*0558*/ 	.word	0x00009960


	//   ....[84]....
        /*055c*/ 	.word	0x00009990


	//   ....[85]....
        /*0560*/ 	.word	0x000099c0


	//   ....[86]....
        /*0564*/ 	.word	0x000099f0


	//   ....[87]....
        /*0568*/ 	.word	0x00009a20


	//   ....[88]....
        /*056c*/ 	.word	0x00009a50


	//   ....[89]....
        /*0570*/ 	.word	0x00009a80


	//   ....[90]....
        /*0574*/ 	.word	0x00009ab0


	//   ....[91]....
        /*0578*/ 	.word	0x00009ae0


	//   ....[92]....
        /*057c*/ 	.word	0x00009b20


	//   ....[93]....
        /*0580*/ 	.word	0x00009b50


	//   ....[94]....
        /*0584*/ 	.word	0x00009b70


	//   ....[95]....
        /*0588*/ 	.word	0x00009b90


	//   ....[96]....
        /*058c*/ 	.word	0x00009bb0


	//   ....[97]....
        /*0590*/ 	.word	0x00009be0


	//   ....[98]....
        /*0594*/ 	.word	0x00009c10


	//   ....[99]....
        /*0598*/ 	.word	0x00009c50


	//   ....[100]....
        /*059c*/ 	.word	0x00009c90


	//   ....[101]....
        /*05a0*/ 	.word	0x00009cc0


	//   ....[102]....
        /*05a4*/ 	.word	0x00009d00


	//   ....[103]....
        /*05a8*/ 	.word	0x00009d40


	//   ....[104]....
        /*05ac*/ 	.word	0x00009d70


	//   ....[105]....
        /*05b0*/ 	.word	0x00009da0


	//   ....[106]....
        /*05b4*/ 	.word	0x00009dc0


	//   ....[107]....
        /*05b8*/ 	.word	0x00009df0


	//   ....[108]....
        /*05bc*/ 	.word	0x00009e10


	//   ....[109]....
        /*05c0*/ 	.word	0x00009e30


	//   ....[110]....
        /*05c4*/ 	.word	0x00009e40


	//   ....[111]....
        /*05c8*/ 	.word	0x00009e50


	//   ....[112]....
        /*05cc*/ 	.word	0x00009e60


	//   ....[113]....
        /*05d0*/ 	.word	0x00009e90


	//   ....[114]....
        /*05d4*/ 	.word	0x00009eb0


	//   ....[115]....
        /*05d8*/ 	.word	0x0000a2a0


	//   ....[116]....
        /*05dc*/ 	.word	0x0000a300


	//   ....[117]....
        /*05e0*/ 	.word	0x0000a340


	//   ....[118]....
        /*05e4*/ 	.word	0x0000a380


	//   ....[119]....
        /*05e8*/ 	.word	0x0000a3c0


	//   ....[120]....
        /*05ec*/ 	.word	0x0000a3f0


	//   ....[121]....
        /*05f0*/ 	.word	0x0000ad80


	//   ....[122]....
        /*05f4*/ 	.word	0x0000adb0


	//   ....[123]....
        /*05f8*/ 	.word	0x0000bc00


	//   ....[124]....
        /*05fc*/ 	.word	0x0000d1c0


	//   ....[125]....
        /*0600*/ 	.word	0x0000d1f0


	//   ....[126]....
        /*0604*/ 	.word	0x0000d210


	//   ....[127]....
        /*0608*/ 	.word	0x0000d230


	//   ....[128]....
        /*060c*/ 	.word	0x0000d300


	//   ....[129]....
        /*0610*/ 	.word	0x0000d310


	//   ....[130]....
        /*0614*/ 	.word	0x0000d3a0


	//   ....[131]....
        /*0618*/ 	.word	0x0000d3b0


	//   ....[132]....
        /*061c*/ 	.word	0x0000d3c0


	//   ....[133]....
        /*0620*/ 	.word	0x0000d450


	//   ....[134]....
        /*0624*/ 	.word	0x0000d890


	//   ....[135]....
        /*0628*/ 	.word	0x0000d8c0


	//   ....[136]....
        /*062c*/ 	.word	0x0000d8e0


	//   ....[137]....
        /*0630*/ 	.word	0x0000d950


	//   ....[138]....
        /*0634*/ 	.word	0x0000d9a0


	//   ....[139]....
        /*0638*/ 	.word	0x0000d9d0


	//   ....[140]....
        /*063c*/ 	.word	0x0000d9f0


	//   ....[141]....
        /*0640*/ 	.word	0x0000da60


	//   ....[142]....
        /*0644*/ 	.word	0x0000da80


	//   ....[143]....
        /*0648*/ 	.word	0x0000db10


	//   ....[144]....
        /*064c*/ 	.word	0x0000e130


	//   ....[145]....
        /*0650*/ 	.word	0x0000e160


	//   ....[146]....
        /*0654*/ 	.word	0x0000e190


	//   ....[147]....
        /*0658*/ 	.word	0x0000e1e0


	//   ....[148]....
        /*065c*/ 	.word	0x0000e260


	//   ....[149]....
        /*0660*/ 	.word	0x0000e290


	//   ....[150]....
        /*0664*/ 	.word	0x0000e310


	//   ....[151]....
        /*0668*/ 	.word	0x0000e330


	//   ....[152]....
        /*066c*/ 	.word	0x0000ec00


	//   ....[153]....
        /*0670*/ 	.word	0x0000ec20


	//   ....[154]....
        /*0674*/ 	.word	0x0000ec30


	//   ....[155]....
        /*0678*/ 	.word	0x0000ec40


	//   ....[156]....
        /*067c*/ 	.word	0x0000ec50


	//   ....[157]....
        /*0680*/ 	.word	0x0000ecb0


	//   ....[158]....
        /*0684*/ 	.word	0x0000ecc0


	//   ....[159]....
        /*0688*/ 	.word	0x0000ed20


	//   ....[160]....
        /*068c*/ 	.word	0x0000ed50


	//   ....[161]....
        /*0690*/ 	.word	0x0000ed90


	//   ....[162]....
        /*0694*/ 	.word	0x0000f1c0


	//   ....[163]....
        /*0698*/ 	.word	0x0000f1d0


	//   ....[164]....
        /*069c*/ 	.word	0x0000f1e0


	//   ....[165]....
        /*06a0*/ 	.word	0x0000f200


	//   ....[166]....
        /*06a4*/ 	.word	0x0000f220


	//   ....[167]....
        /*06a8*/ 	.word	0x0000f240


	//   ....[168]....
        /*06ac*/ 	.word	0x0000f260


	//   ....[169]....
        /*06b0*/ 	.word	0x0000f270


	//   ....[170]....
        /*06b4*/ 	.word	0x0000f290


	//   ....[171]....
        /*06b8*/ 	.word	0x0000f2c0


	//   ....[172]....
        /*06bc*/ 	.word	0x00010de0


	//   ....[173]....
        /*06c0*/ 	.word	0x000112e0


	//   ....[174]....
        /*06c4*/ 	.word	0x000113c0


	//   ....[175]....
        /*06c8*/ 	.word	0x00011490


	//   ....[176]....
        /*06cc*/ 	.word	0x000115f0


	//   ....[177]....
        /*06d0*/ 	.word	0x00011680


	//   ....[178]....
        /*06d4*/ 	.word	0x000116e0


	//   ....[179]....
        /*06d8*/ 	.word	0x000117e0


	//   ....[180]....
        /*06dc*/ 	.word	0x00011840


	//   ....[181]....
        /*06e0*/ 	.word	0x00011910


	//   ....[182]....
        /*06e4*/ 	.word	0x000119d0


	//   ....[183]....
        /*06e8*/ 	.word	0x00011aa0


	//   ....[184]....
        /*06ec*/ 	.word	0x00011c10


	//   ....[185]....
        /*06f0*/ 	.word	0x00011cb0


	//   ....[186]....
        /*06f4*/ 	.word	0x00011dd0


	//   ....[187]....
        /*06f8*/ 	.word	0x00011e20


	//   ....[188]....
        /*06fc*/ 	.word	0x00011f00


	//   ....[189]....
        /*0700*/ 	.word	0x00011fb0


	//   ....[190]....
        /*0704*/ 	.word	0x00012020


	//   ....[191]....
        /*0708*/ 	.word	0x000120f0


	//   ....[192]....
        /*070c*/ 	.word	0x00012160


	//   ....[193]....
        /*0710*/ 	.word	0x00012230


	//   ....[194]....
        /*0714*/ 	.word	0x000122c0


	//   ....[195]....
        /*0718*/ 	.word	0x00012320


	//   ....[196]....
        /*071c*/ 	.word	0x000123d0


	//   ....[197]....
        /*0720*/ 	.word	0x00012490


	//   ....[198]....
        /*0724*/ 	.word	0x00012500


	//   ....[199]....
        /*0728*/ 	.word	0x000125f0


	//   ....[200]....
        /*072c*/ 	.word	0x00012660


	//   ....[201]....
        /*0730*/ 	.word	0x00012730


	//   ....[202]....
        /*0734*/ 	.word	0x00012860


	//   ....[203]....
        /*0738*/ 	.word	0x00012900


	//   ....[204]....
        /*073c*/ 	.word	0x00012960


	//   ....[205]....
        /*0740*/ 	.word	0x00012a30


	//   ....[206]....
        /*0744*/ 	.word	0x00012a90


	//   ....[207]....
        /*0748*/ 	.word	0x00012b60


	//   ....[208]....
        /*074c*/ 	.word	0x00012bc0


	//   ....[209]....
        /*0750*/ 	.word	0x00012c90


	//   ....[210]....
        /*0754*/ 	.word	0x00012cf0


	//   ....[211]....
        /*0758*/ 	.word	0x00012dc0


	//   ....[212]....
        /*075c*/ 	.word	0x00012ea0


	//   ....[213]....
        /*0760*/ 	.word	0x00012f40


	//   ....[214]....
        /*0764*/ 	.word	0x00012fa0


	//   ....[215]....
        /*0768*/ 	.word	0x00013080


	//   ....[216]....
        /*076c*/ 	.word	0x000130e0


	//   ....[217]....
        /*0770*/ 	.word	0x000131a0


	//   ....[218]....
        /*0774*/ 	.word	0x00013200


	//   ....[219]....
        /*0778*/ 	.word	0x000132c0


	//   ....[220]....
        /*077c*/ 	.word	0x00013320


	//   ....[221]....
        /*0780*/ 	.word	0x000133e0


	//----- nvinfo : EIATTR_REG_RECONFIG
	.align		4
.L_602:
        /*0784*/ 	.byte	0x01, 0x54
	.zero		2


	//----- nvinfo : EIATTR_SYSCALL_OFFSETS
	.align		4
        /*0788*/ 	.byte	0x04, 0x46
        /*078a*/ 	.short	(.L_604 - .L_603)


	//   ....[0]....
.L_603:
        /*078c*/ 	.word	0x00001680


	//   ....[1]....
        /*0790*/ 	.word	0x0000c350


	//   ....[2]....
        /*0794*/ 	.word	0x0000c490


	//   ....[3]....
        /*0798*/ 	.word	0x0000c5d0


	//   ....[4]....
        /*079c*/ 	.word	0x0000c6f0


	//   ....[5]....
        /*07a0*/ 	.word	0x0000deb0


	//----- nvinfo : EIATTR_MBARRIER_INSTR_OFFSETS
	.align		4
.L_604:
        /*07a4*/ 	.byte	0x04, 0x39
        /*07a6*/ 	.short	(.L_606 - .L_605)


	//   ....[0]....
.L_605:
        /*07a8*/ 	.word	0x00000180
        /*07ac*/ 	.word	0x000000ff
        /*07b0*/ 	.word	0x00033400
        /*07b4*/ 	.short	0x0100
        /*07b6*/ 	.byte	0x08
	.zero		1


	//   ....[1]....
        /*07b8*/ 	.word	0x00000190
        /*07bc*/ 	.word	0x000000ff
        /*07c0*/ 	.word	0x00033420
        /*07c4*/ 	.short	0x0100
        /*07c6*/ 	.byte	0x08
	.zero		1


	//   ....[2]....
        /*07c8*/ 	.word	0x00000280
        /*07cc*/ 	.word	0x000000ff
        /*07d0*/ 	.word	0x00033430
        /*07d4*/ 	.short	0x0100
        /*07d6*/ 	.byte	0x08
	.zero		1


	//   ....[3]....
        /*07d8*/ 	.word	0x00000290
        /*07dc*/ 	.word	0x000000ff
        /*07e0*/ 	.word	0x00033440
        /*07e4*/ 	.short	0x0100
        /*07e6*/ 	.byte	0x08
	.zero		1


	//   ....[4]....
        /*07e8*/ 	.word	0x000002a0
        /*07ec*/ 	.word	0x000000ff
        /*07f0*/ 	.word	0x00033438
        /*07f4*/ 	.short	0x0100
        /*07f6*/ 	.byte	0x08
	.zero		1


	//   ....[5]....
        /*07f8*/ 	.word	0x000002b0
        /*07fc*/ 	.word	0x000000ff
        /*0800*/ 	.word	0x00033448
        /*0804*/ 	.short	0x0100
        /*0806*/ 	.byte	0x08
	.zero		1


	//   ....[6]....
        /*0808*/ 	.word	0x000003e0
        /*080c*/ 	.word	0x000000ff
        /*0810*/ 	.word	0x00033450
        /*0814*/ 	.short	0x0100
        /*0816*/ 	.byte	0x08
	.zero		1


	//   ....[7]....
        /*0818*/ 	.word	0x000003f0
        /*081c*/ 	.word	0x000000ff
        /*0820*/ 	.word	0x00033460
        /*0824*/ 	.short	0x0100
        /*0826*/ 	.byte	0x08
	.zero		1


	//   ....[8]....
        /*0828*/ 	.word	0x00000400
        /*082c*/ 	.word	0x000000ff
        /*0830*/ 	.word	0x00033458
        /*0834*/ 	.short	0x0100
        /*0836*/ 	.byte	0x08
	.zero		1


	//   ....[9]....
        /*0838*/ 	.word	0x00000410
        /*083c*/ 	.word	0x000000ff
        /*0840*/ 	.word	0x00033468
        /*0844*/ 	.short	0x0100
        /*0846*/ 	.byte	0x08
	.zero		1


	//   ....[10]....
        /*0848*/ 	.word	0x00000500
        /*084c*/ 	.word	0x000000ff
        /*0850*/ 	.word	0x00033470
        /*0854*/ 	.short	0x0100
        /*0856*/ 	.byte	0x06
	.zero		1


	//   ....[11]....
        /*0858*/ 	.word	0x00000510
        /*085c*/ 	.word	0x000000ff
        /*0860*/ 	.word	0x00033480
        /*0864*/ 	.short	0x0100
        /*0866*/ 	.byte	0x06
	.zero		1


	//   ....[12]....
        /*0868*/ 	.word	0x00000520
        /*086c*/ 	.word	0x000000ff
        /*0870*/ 	.word	0x00033478
        /*0874*/ 	.short	0x0100
        /*0876*/ 	.byte	0x06
	.zero		1


	//   ....[13]....
        /*0878*/ 	.word	0x00000530
        /*087c*/ 	.word	0x000000ff
        /*0880*/ 	.word	0x00033488
        /*0884*/ 	.short	0x0100
        /*0886*/ 	.byte	0x06
	.zero		1


	//   ....[14]....
        /*0888*/ 	.word	0x00000660
        /*088c*/ 	.word	0x000000ff
        /*0890*/ 	.word	0x00033490
        /*0894*/ 	.short	0x0100
        /*0896*/ 	.byte	0x08
	.zero		1


	//   ....[15]....
        /*0898*/ 	.word	0x00000670
        /*089c*/ 	.word	0x000000ff
        /*08a0*/ 	.word	0x000334a0
        /*08a4*/ 	.short	0x0100
        /*08a6*/ 	.byte	0x08
	.zero		1


	//   ....[16]....
        /*08a8*/ 	.word	0x00000680
        /*08ac*/ 	.word	0x000000ff
        /*08b0*/ 	.word	0x00033498
        /*08b4*/ 	.short	0x0100
        /*08b6*/ 	.byte	0x08
	.zero		1


	//   ....[17]....
        /*08b8*/ 	.word	0x00000690
        /*08bc*/ 	.word	0x000000ff
        /*08c0*/ 	.word	0x000334a8
        /*08c4*/ 	.short	0x0100
        /*08c6*/ 	.byte	0x08
	.zero		1


	//   ....[18]....
        /*08c8*/ 	.word	0x000007d0
        /*08cc*/ 	.word	0x000000ff
        /*08d0*/ 	.word	0x000334b0
        /*08d4*/ 	.short	0x0100
        /*08d6*/ 	.byte	0x08
	.zero		1


	//   ....[19]....
        /*08d8*/ 	.word	0x000007e0
        /*08dc*/ 	.word	0x000000ff
        /*08e0*/ 	.word	0x000334c0
        /*08e4*/ 	.short	0x0100
        /*08e6*/ 	.byte	0x08
	.zero		1


	//   ....[20]....
        /*08e8*/ 	.word	0x000007f0
        /*08ec*/ 	.word	0x000000ff
        /*08f0*/ 	.word	0x000334b8
        /*08f4*/ 	.short	0x0100
        /*08f6*/ 	.byte	0x08
	.zero		1


	//   ....[21]....
        /*08f8*/ 	.word	0x00000800
        /*08fc*/ 	.word	0x000000ff
        /*0900*/ 	.word	0x000334c8
        /*0904*/ 	.short	0x0100
        /*0906*/ 	.byte	0x08
	.zero		1


	//   ....[22]....
        /*0908*/ 	.word	0x000016a0
        /*090c*/ 	.word	0x000000ff
        /*0910*/ 	.word	0x00033400
        /*0914*/ 	.short	0x010a
        /*0916*/ 	.byte	0x24
	.zero		1


	//   ....[23]....
        /*0918*/ 	.word	0x00001710
        /*091c*/ 	.word	0x000000ff
        /*0920*/ 	.word	0x00033430
        /*0924*/ 	.short	0x010a
        /*0926*/ 	.byte	0x24
	.zero		1


	//   ....[24]....
        /*0928*/ 	.word	0x00001770
        /*092c*/ 	.word	0x000000ff
        /*0930*/ 	.word	0x00033430
        /*0934*/ 	.short	0x010a
        /*0936*/ 	.byte	0x24
	.zero		1


	//   ....[25]....
        /*0938*/ 	.word	0x00002570
        /*093c*/ 	.word	0x000000ff
        /*0940*/ 	.word	0x00000000
        /*0944*/ 	.short	0x0101
        /*0946*/ 	.byte	0x04
	.zero		1


	//   ....[26]....
        /*0948*/ 	.word	0x00004f40
        /*094c*/ 	.word	0x000000ff
        /*0950*/ 	.word	0x00033430
        /*0954*/ 	.short	0x010a
        /*0956*/ 	.byte	0x04
	.zero		1


	//   ....[27]....
        /*0958*/ 	.word	0x00004f80
        /*095c*/ 	.word	0x000000ff
        /*0960*/ 	.word	0x00033430
        /*0964*/ 	.short	0x010a
        /*0966*/ 	.byte	0x04
	.zero		1


	//   ....[28]....
        /*0968*/ 	.word	0x00005c50
        /*096c*/ 	.word	0x000000ff
        /*0970*/ 	.word	0x00033450
        /*0974*/ 	.short	0x010a
        /*0976*/ 	.byte	0x04
	.zero		1


	//   ....[29]....
        /*0978*/ 	.word	0x00005c90
        /*097c*/ 	.word	0x000000ff
        /*0980*/ 	.word	0x00033450
        /*0984*/ 	.short	0x010a
        /*0986*/ 	.byte	0x04
	.zero		1


	//   ....[30]....
        /*0988*/ 	.word	0x00006460
        /*098c*/ 	.word	0x000000ff
        /*0990*/ 	.word	0x00000000
        /*0994*/ 	.short	0x0101
        /*0996*/ 	.byte	0x04
	.zero		1


	//   ....[31]....
        /*0998*/ 	.word	0x000075a0
        /*099c*/ 	.word	0x000000ff
        /*09a0*/ 	.word	0x00000000
        /*09a4*/ 	.short	0x0101
        /*09a6*/ 	.byte	0x04
	.zero		1


	//   ....[32]....
        /*09a8*/ 	.word	0x00007e10
        /*09ac*/ 	.word	0x000000ff
        /*09b0*/ 	.word	0x00033450
        /*09b4*/ 	.short	0x010a
        /*09b6*/ 	.byte	0x09
	.zero		1


	//   ....[33]....
        /*09b8*/ 	.word	0x00007e50
        /*09bc*/ 	.word	0x000000ff
        /*09c0*/ 	.word	0x00033450
        /*09c4*/ 	.short	0x010a
        /*09c6*/ 	.byte	0x09
	.zero		1


	//   ....[34]....
        /*09c8*/ 	.word	0x000084e0
        /*09cc*/ 	.word	0x000000ff
        /*09d0*/ 	.word	0x00000000
        /*09d4*/ 	.short	0x0101
        /*09d6*/ 	.byte	0x04
	.zero		1


	//   ....[35]....
        /*09d8*/ 	.word	0x0000a410
        /*09dc*/ 	.word	0x000000ff
        /*09e0*/ 	.word	0x00000000
        /*09e4*/ 	.short	0x0101
        /*09e6*/ 	.byte	0x04
	.zero		1


	//   ....[36]....
        /*09e8*/ 	.word	0x0000ce70
        /*09ec*/ 	.word	0x000000ff
        /*09f0*/ 	.word	0x00033480
        /*09f4*/ 	.short	0x010a
        /*09f6*/ 	.byte	0x29
	.zero		1


	//   ....[37]....
        /*09f8*/ 	.word	0x0000d5a0
        /*09fc*/ 	.word	0x000000ff
        /*0a00*/ 	.word	0x00033470
        /*0a04*/ 	.short	0x0107
        /*0a06*/ 	.byte	0x29
	.zero		1


	//   ....[38]....
        /*0a08*/ 	.word	0x0000d630
        /*0a0c*/ 	.word	0x000000ff
        /*0a10*/ 	.word	0x00033470
        /*0a14*/ 	.short	0x0101
        /*0a16*/ 	.byte	0x29
	.zero		1


	//   ....[39]....
        /*0a18*/ 	.word	0x0000d660
        /*0a1c*/ 	.word	0x000000ff
        /*0a20*/ 	.word	0x00033440
        /*0a24*/ 	.short	0x010a
        /*0a26*/ 	.byte	0x29
	.zero		1


	//   ....[40]....
        /*0a28*/ 	.word	0x0000dc50
        /*0a2c*/ 	.word	0x000000ff
        /*0a30*/ 	.word	0x00033430
        /*0a34*/ 	.short	0x0107
        /*0a36*/ 	.byte	0x29
	.zero		1


	//   ....[41]....
        /*0a38*/ 	.word	0x0000dce0
        /*0a3c*/ 	.word	0x000000ff
        /*0a40*/ 	.word	0x00033430
        /*0a44*/ 	.short	0x0101
        /*0a46*/ 	.byte	0x29
	.zero		1


	//   ....[42]....
        /*0a48*/ 	.word	0x0000e440
        /*0a4c*/ 	.word	0x000000ff
        /*0a50*/ 	.word	0x00033400
        /*0a54*/ 	.short	0x0107
        /*0a56*/ 	.byte	0x29
	.zero		1


	//   ....[43]....
        /*0a58*/ 	.word	0x0000e4a0
        /*0a5c*/ 	.word	0x000000ff
        /*0a60*/ 	.word	0x00033400
        /*0a64*/ 	.short	0x0101
        /*0a66*/ 	.byte	0x29
	.zero		1


	//   ....[44]....
        /*0a68*/ 	.word	0x0000e4b0
        /*0a6c*/ 	.word	0x000000ff
        /*0a70*/ 	.word	0x00033420
        /*0a74*/ 	.short	0x010a
        /*0a76*/ 	.byte	0x29
	.zero		1


	//   ....[45]....
        /*0a78*/ 	.word	0x0000e910
        /*0a7c*/ 	.word	0x00000004
        /*0a80*/ 	.word	0x00033480
        /*0a84*/ 	.short	0x010a
        /*0a86*/ 	.byte	0x3f
	.zero		1


	//   ....[46]....
        /*0a88*/ 	.word	0x0000ee80
        /*0a8c*/ 	.word	0x00000004
        /*0a90*/ 	.word	0x00033470
        /*0a94*/ 	.short	0x0107
        /*0a96*/ 	.byte	0x3f
	.zero		1


	//   ....[47]....
        /*0a98*/ 	.word	0x0000ef10
        /*0a9c*/ 	.word	0x00000004
        /*0aa0*/ 	.word	0x00033470
        /*0aa4*/ 	.short	0x0101
        /*0aa6*/ 	.byte	0x3f
	.zero		1


	//   ....[48]....
        /*0aa8*/ 	.word	0x0000ef40
        /*0aac*/ 	.word	0x00000004
        /*0ab0*/ 	.word	0x00033440
        /*0ab4*/ 	.short	0x010a
        /*0ab6*/ 	.byte	0x3f
	.zero		1


	//   ....[49]....
        /*0ab8*/ 	.word	0x0000f450
        /*0abc*/ 	.word	0x00000004
        /*0ac0*/ 	.word	0x00033430
        /*0ac4*/ 	.short	0x0107
        /*0ac6*/ 	.byte	0x3f
	.zero		1


	//   ....[50]....
        /*0ac8*/ 	.word	0x0000f4f0
        /*0acc*/ 	.word	0x00000004
        /*0ad0*/ 	.word	0x00033430
        /*0ad4*/ 	.short	0x0101
        /*0ad6*/ 	.byte	0x3f
	.zero		1


	//   ....[51]....
        /*0ad8*/ 	.word	0x0000f570
        /*0adc*/ 	.word	0x00000003
        /*0ae0*/ 	.word	0x00033470
        /*0ae4*/ 	.short	0x010a
        /*0ae6*/ 	.byte	0x3f
	.zero		1


	//   ....[52]....
        /*0ae8*/ 	.word	0x0000f600
        /*0aec*/ 	.word	0x00000003
        /*0af0*/ 	.word	0x00033460
        /*0af4*/ 	.short	0x010a
        /*0af6*/ 	.byte	0x3f
	.zero		1


	//   ....[53]....
        /*0af8*/ 	.word	0x00010030
        /*0afc*/ 	.word	0x00000003
        /*0b00*/ 	.word	0x00033450
        /*0b04*/ 	.short	0x0101
        /*0b06*/ 	.byte	0x3f
	.zero		1


	//   ....[54]....
        /*0b08*/ 	.word	0x000100d0
        /*0b0c*/ 	.word	0x00000003
        /*0b10*/ 	.word	0x00000000
        /*0b14*/ 	.short	0x0101
        /*0b16*/ 	.byte	0x3f
	.zero		1


	//   ....[55]....
        /*0b18*/ 	.word	0x000101a0
        /*0b1c*/ 	.word	0x00000003
        /*0b20*/ 	.word	0x00033470
        /*0b24*/ 	.short	0x010a
        /*0b26*/ 	.byte	0x3f
	.zero		1


	//   ....[56]....
        /*0b28*/ 	.word	0x00010240
        /*0b2c*/ 	.word	0x00000003
        /*0b30*/ 	.word	0x00033460
        /*0b34*/ 	.short	0x010a
        /*0b36*/ 	.byte	0x3f
	.zero		1


	//   ....[57]....
        /*0b38*/ 	.word	0x00010c70
        /*0b3c*/ 	.word	0x00000003
        /*0b40*/ 	.word	0x00033450
        /*0b44*/ 	.short	0x0101
        /*0b46*/ 	.byte	0x3f
	.zero		1


	//   ....[58]....
        /*0b48*/ 	.word	0x00010cf0
        /*0b4c*/ 	.word	0x00000003
        /*0b50*/ 	.word	0x00000000
        /*0b54*/ 	.short	0x0101
        /*0b56*/ 	.byte	0x3f
	.zero		1


	//   ....[59]....
        /*0b58*/ 	.word	0x00010d90
        /*0b5c*/ 	.word	0x00000006
        /*0b60*/ 	.word	0x00033420
        /*0b64*/ 	.short	0x010a
        /*0b66*/ 	.byte	0x3f
	.zero		1


	//   ....[60]....
        /*0b68*/ 	.word	0x00010eb0
        /*0b6c*/ 	.word	0x00000005
        /*0b70*/ 	.word	0x00033440
        /*0b74*/ 	.short	0x010a
        /*0b76*/ 	.byte	0x3f
	.zero		1


	//   ....[61]....
        /*0b78*/ 	.word	0x00010f50
        /*0b7c*/ 	.word	0x00000003
        /*0b80*/ 	.word	0x00033440
        /*0b84*/ 	.short	0x010a
        /*0b86*/ 	.byte	0x3f
	.zero		1


	//   ....[62]....
        /*0b88*/ 	.word	0x00010f90
        /*0b8c*/ 	.word	0x00000005
        /*0b90*/ 	.word	0x00033460
        /*0b94*/ 	.short	0x010a
        /*0b96*/ 	.byte	0x3f
	.zero		1


	//   ....[63]....
        /*0b98*/ 	.word	0x00010fd0
        /*0b9c*/ 	.word	0x00000003
        /*0ba0*/ 	.word	0x00033460
        /*0ba4*/ 	.short	0x010a
        /*0ba6*/ 	.byte	0x3f
	.zero		1


	//   ....[64]....
        /*0ba8*/ 	.word	0x00011010
        /*0bac*/ 	.word	0x00000005
        /*0bb0*/ 	.word	0x00033480
        /*0bb4*/ 	.short	0x010a
        /*0bb6*/ 	.byte	0x3f
	.zero		1


	//   ....[65]....
        /*0bb8*/ 	.word	0x00011050
        /*0bbc*/ 	.word	0x00000003
        /*0bc0*/ 	.word	0x00033480
        /*0bc4*/ 	.short	0x010a
        /*0bc6*/ 	.byte	0x3f
	.zero		1


	//   ....[66]....
        /*0bc8*/ 	.word	0x000110c0
        /*0bcc*/ 	.word	0x00000003
        /*0bd0*/ 	.word	0x00033400
        /*0bd4*/ 	.short	0x010a
        /*0bd6*/ 	.byte	0x3f
	.zero		1


	//   ....[67]....
        /*0bd8*/ 	.word	0x00011120
        /*0bdc*/ 	.word	0x00000003
        /*0be0*/ 	.word	0x00033430
        /*0be4*/ 	.short	0x010a
        /*0be6*/ 	.byte	0x3f
	.zero		1


	//   ....[68]....
        /*0be8*/ 	.word	0x00011180
        /*0bec*/ 	.word	0x00000007
        /*0bf0*/ 	.word	0x00033430
        /*0bf4*/ 	.short	0x010a
        /*0bf6*/ 	.byte	0x3f
	.zero		1


	//   ....[69]....
        /*0bf8*/ 	.word	0x000111e0
        /*0bfc*/ 	.word	0x00000007
        /*0c00*/ 	.word	0x00033450
        /*0c04*/ 	.short	0x010a
        /*0c06*/ 	.byte	0x3f
	.zero		1


	//   ....[70]....
        /*0c08*/ 	.word	0x00011240
        /*0c0c*/ 	.word	0x00000003
        /*0c10*/ 	.word	0x00033450
        /*0c14*/ 	.short	0x010a
        /*0c16*/ 	.byte	0x3f
	.zero		1


	//   ....[71]....
        /*0c18*/ 	.word	0x00011310
        /*0c1c*/ 	.word	0x0000001e
        /*0c20*/ 	.word	0x00033480
        /*0c24*/ 	.short	0x010a
        /*0c26*/ 	.byte	0x3f
	.zero		1


	//   ....[72]....
        /*0c28*/ 	.word	0x00011b60
        /*0c2c*/ 	.word	0x0000001e
        /*0c30*/ 	.word	0x00033440
        /*0c34*/ 	.short	0x010a
        /*0c36*/ 	.byte	0x3f
	.zero		1


	//   ....[73]....
        /*0c38*/ 	.word	0x00012760
        /*0c3c*/ 	.word	0x0000001e
        /*0c40*/ 	.word	0x00033420
        /*0c44*/ 	.short	0x010a
        /*0c46*/ 	.byte	0x3f
	.zero		1


	//   ....[74]....
        /*0c48*/ 	.word	0x000127b0
        /*0c4c*/ 	.word	0x00000004
        /*0c50*/ 	.word	0x00033480
        /*0c54*/ 	.short	0x010a
        /*0c56*/ 	.byte	0x3f
	.zero		1


	//   ....[75]....
        /*0c58*/ 	.word	0x00012df0
        /*0c5c*/ 	.word	0x00000004
        /*0c60*/ 	.word	0x00033440
        /*0c64*/ 	.short	0x010a
        /*0c66*/ 	.byte	0x3f
	.zero		1


	//   ....[76]....
        /*0c68*/ 	.word	0x00013410
        /*0c6c*/ 	.word	0x00000003
        /*0c70*/ 	.word	0x00033470
        /*0c74*/ 	.short	0x010a
        /*0c76*/ 	.byte	0x3f
	.zero		1


	//   ....[77]....
        /*0c78*/ 	.word	0x00013460
        /*0c7c*/ 	.word	0x00000003
        /*0c80*/ 	.word	0x00033460
        /*0c84*/ 	.short	0x010a
        /*0c86*/ 	.byte	0x3f
	.zero		1


	//   ....[78]....
        /*0c88*/ 	.word	0x000134b0
        /*0c8c*/ 	.word	0x00000003
        /*0c90*/ 	.word	0x00033470
        /*0c94*/ 	.short	0x010a
        /*0c96*/ 	.byte	0x3f
	.zero		1


	//   ....[79]....
        /*0c98*/ 	.word	0x00013500
        /*0c9c*/ 	.word	0x00000003
        /*0ca0*/ 	.word	0x00033460
        /*0ca4*/ 	.short	0x010a
        /*0ca6*/ 	.byte	0x3f
	.zero		1


	//   ....[80]....
        /*0ca8*/ 	.word	0x00013550
        /*0cac*/ 	.word	0x00000006
        /*0cb0*/ 	.word	0x00033420
        /*0cb4*/ 	.short	0x010a
        /*0cb6*/ 	.byte	0x3f
	.zero		1


	//   ....[81]....
        /*0cb8*/ 	.word	0x000135a0
        /*0cbc*/ 	.word	0x00000005
        /*0cc0*/ 	.word	0x00033440
        /*0cc4*/ 	.short	0x010a
        /*0cc6*/ 	.byte	0x3f
	.zero		1


	//   ....[82]....
        /*0cc8*/ 	.word	0x000135f0
        /*0ccc*/ 	.word	0x00000003
        /*0cd0*/ 	.word	0x00033440
        /*0cd4*/ 	.short	0x010a
        /*0cd6*/ 	.byte	0x3f
	.zero		1


	//   ....[83]....
        /*0cd8*/ 	.word	0x00013640
        /*0cdc*/ 	.word	0x00000005
        /*0ce0*/ 	.word	0x00033460
        /*0ce4*/ 	.short	0x010a
        /*0ce6*/ 	.byte	0x3f
	.zero		1


	//   ....[84]....
        /*0ce8*/ 	.word	0x00013690
        /*0cec*/ 	.word	0x00000003
        /*0cf0*/ 	.word	0x00033460
        /*0cf4*/ 	.short	0x010a
        /*0cf6*/ 	.byte	0x3f
	.zero		1


	//   ....[85]....
        /*0cf8*/ 	.word	0x000136e0
        /*0cfc*/ 	.word	0x00000005
        /*0d00*/ 	.word	0x00033480
        /*0d04*/ 	.short	0x010a
        /*0d06*/ 	.byte	0x3f
	.zero		1


	//----- nvinfo : EIATTR_NUM_MBARRIERS
	.align		4
.L_606:
        /*0d08*/ 	.byte	0x03, 0x38
        /*0d0a*/ 	.short	0x0016


	//----- nvinfo : EIATTR_EXIT_INSTR_OFFSETS
	.align		4
        /*0d0c*/ 	.byte	0x04, 0x1c
        /*0d0e*/ 	.short	(.L_608 - .L_607)


	//   ....[0]....
.L_607:
        /*0d10*/ 	.word	0x000110a0


	//----- nvinfo : EIATTR_MAX_THREADS
	.align		4
.L_608:
        /*0d14*/ 	.byte	0x04, 0x05
        /*0d16*/ 	.short	(.L_610 - .L_609)
.L_609:
        /*0d18*/ 	.word	0x00000180
        /*0d1c*/ 	.word	0x00000001
        /*0d20*/ 	.word	0x00000001


	//----- nvinfo : EIATTR_CRS_STACK_SIZE
	.align		4
.L_610:
        /*0d24*/ 	.byte	0x04, 0x1e
        /*0d26*/ 	.short	(.L_612 - .L_611)
.L_611:
        /*0d28*/ 	.word	0x00000000


	//----- nvinfo : EIATTR_CBANK_PARAM_SIZE
	.align		4
.L_612:
        /*0d2c*/ 	.byte	0x03, 0x19
        /*0d2e*/ 	.short	0x0a70


	//----- nvinfo : EIATTR_PARAM_CBANK
	.align		4
        /*0d30*/ 	.byte	0x04, 0x0a
        /*0d32*/ 	.short	(.L_614 - .L_613)
	.align		4
.L_613:
        /*0d34*/ 	.word	index@(.nv.constant0._ZN7cutlass13device_kernelIN5flash11enable_sm90INS1_16FlashAttnFwdSm90INS1_25CollectiveMainloopFwdSm90ILi2EN4cute5tupleIJNS5_1CILi1EEES8_S8_EEENS6_IJNS7_ILi128EEENS7_ILi160EEENS7_ILi192EEEEEELi192ENS_12float_e4m3_tEfNS_4arch4Sm90ELb0ELb0ELb0ELb0ELb1ELb0ELb0ELb1ELb1ELb1ELb1ELb0EEENS1_21CollectiveEpilogueFwdINS6_IJSA_SC_SB_EEES9_NS_10bfloat16_tESG_Li256ELb0ELb1ELb1ELb1EEENS1_19SingleTileSchedulerILb0ELb1ELb1ELi128EEEEEEEEEvNT_6ParamsE)
        /*0d38*/ 	.short	0x0210
        /*0d3a*/ 	.short	0x0a70


	//----- nvinfo : EIATTR_SW_WAR
	.align		4
.L_614:
        /*0d3c*/ 	.byte	0x04, 0x36
        /*0d3e*/ 	.short	(.L_616 - .L_615)
.L_615:
        /*0d40*/ 	.word	0x00000008
.L_616:


//--------------------- .nv.info._ZN7cutlass13device_kernelIN5flash11enable_sm90INS1_16FlashAttnFwdSm90INS1_25CollectiveMainloopFwdSm90ILi2EN4cute5tupleIJNS5_1CILi1EEES8_S8_EEENS6_IJNS7_ILi128EEENS7_ILi160EEENS7_ILi192EEEEEELi192ENS_12float_e4m3_tEfNS_4arch4Sm90ELb0ELb0ELb0ELb1ELb1ELb0ELb0ELb1ELb1ELb1ELb1ELb0EEENS1_21CollectiveEpilogueFwdINS6_IJSA_SC_SB_EEES9_NS_10bfloat16_tESG_Li256ELb1ELb1ELb1ELb1EEENS1_36VarlenDynamicPersistentTileSchedulerILi128ELi160ELi256ELi128ELb1ELb1ELb1ELb0ELb1ELb1EEEEEEEEEvNT_6ParamsE --------------------------
	.section	.nv.info._ZN7cutlass13device_kernelIN5flash11enable_sm90INS1_16FlashAttnFwdSm90INS1_25CollectiveMainloopFwdSm90ILi2EN4cute5tupleIJNS5_1CILi1EEES8_S8_EEENS6_IJNS7_ILi128EEENS7_ILi160EEENS7_ILi192EEEEEELi192ENS_12float_e4m3_tEfNS_4arch4Sm90ELb0ELb0ELb0ELb1ELb1ELb0ELb0ELb1ELb1ELb1ELb1ELb0EEENS1_21CollectiveEpilogueFwdINS6_IJSA_SC_SB_EEES9_NS_10bfloat16_tESG_Li256ELb1ELb1ELb1ELb1EEENS1_36VarlenDynamicPersistentTileSchedulerILi128ELi160ELi256ELi128ELb1ELb1ELb1ELb0ELb1ELb1EEEEEEEEEvNT_6ParamsE,"",@"SHT_CUDA_INFO"
	.sectionflags	@""
	.align	4


	//----- nvinfo : EIATTR_CUDA_API_VERSION
	.align		4
        /*0000*/ 	.byte	0x04, 0x37
        /*0002*/ 	.short	(.L_618 - .L_617)
.L_617:
        /*0004*/ 	.word	0x00000082


	//----- nvinfo : EIATTR_KPARAM_INFO
	.align		4
.L_618:
        /*0008*/ 	.byte	0x04, 0x17
        /*000a*/ 	.short	(.L_620 - .L_619)
.L_619:
        /*000c*/ 	.word	0x00000000
        /*0010*/ 	.short	0x0000
        /*0012*/ 	.short	0x0070
        /*0014*/ 	.byte	0x00, 0xf0, 0x01, 0x2a


	//----- nvinfo : EIATTR_SPARSE_MMA_MASK
	.align		4
.L_620:
        /*0018*/ 	.byte	0x03, 0x50
        /*001a*/ 	.short	0x0000


	//----- nvinfo : EIATTR_MAXREG_COUNT
	.align		4
        /*001c*/ 	.byte	0x03, 0x1b
        /*001e*/ 	.short	0x00a8


	//----- nvinfo : EIATTR_NUM_BARRIERS
	.align		4
        /*0020*/ 	.byte	0x02, 0x4c
        /*0022*/ 	.byte	0x10
	.zero		1


	//----- nvinfo : EIATTR_EXTERNS
	.align		4
        /*0024*/ 	.byte	0x04, 0x0f
        /*0026*/ 	.short	(.L_622 - .L_621)


	//   ....[0]....
	.align		4
.L_621:
        /*0028*/ 	.word	index@(__assertfail)


	//----- nvinfo : EIATTR_ANNOTATIONS
	.align		4
.L_622:
        /*002c*/ 	.byte	0x04, 0x55
        /*002e*/ 	.short	(.L_624 - .L_623)


	//   ....[0]....
.L_623:
        /* <DEDUP_REMOVED lines=28> */


	//----- nvinfo : EIATTR_MERCURY_ISA_VERSION
	.align		4
.L_624:
        /*01e0*/ 	.byte	0x03, 0x5f
        /*01e2*/ 	.short	0x0101


	//----- nvinfo : EIATTR_UNUSED_LOAD_BYTE_OFFSET
	.align		4
        /*01e4*/ 	.byte	0x04, 0x44
        /*01e6*/ 	.short	(.L_626 - .L_625)


	//   ....[0]....
.L_625:
        /*01e8*/ 	.word	0x00000980
        /*01ec*/ 	.word	0x0000fff0


	//   ....[1]....
        /*01f0*/ 	.word	0x000091d0
        /*01f4*/ 	.word	0x0000fff0


	//----- nvinfo : EIATTR_INT_WARP_WIDE_INSTR_OFFSETS
	.align		4
.L_626:
        /*01f8*/ 	.byte	0x04, 0x31
        /*01fa*/ 	.short	(.L_628 - .L_627)


	//   ....[0]....
.L_627:
        /*01fc*/ 	.word	0x000000c0


	//   ....[1]....
        /*0200*/ 	.word	0x000000d0


	//   ....[2]....
        /*0204*/ 	.word	0x00000170


	//   ....[3]....
        /*0208*/ 	.word	0x0000f980


	//   ....[4]....
        /*020c*/ 	.word	0x0000fa10


	//   ....[5]....
        /*0210*/ 	.word	0x00013d60


	//   ....[6]....
        /*0214*/ 	.word	0x00013df0


	//----- nvinfo : EIATTR_COOP_GROUP_MASK_REGIDS
	.align		4
.L_628:
        /*0218*/ 	.byte	0x04, 0x29
        /*021a*/ 	.short	(.L_630 - .L_629)


	//   ....[0]....
.L_629:
        /*021c*/ 	.word	0xffffffff


	//   ....[1]....
        /*0220*/ 	.word	0xffffffff


	//   ....[2]....
        /*0224*/ 	.word	0xffffffff


	//   ....[3]....
        /*0228*/ 	.word	0xffffffff


	//   ....[4]....
        /*022c*/ 	.word	0xffffffff


	//   ....[5]....
        /*0230*/ 	.word	0xffffffff


	//   ....[6]....
        /*0234*/ 	.word	0xffffffff


	//   ....[7]....
        /*0238*/ 	.word	0xffffffff


	//   ....[8]....
        /*023c*/ 	.word	0xffffffff


	//   ....[9]....
        /*0240*/ 	.word	0xffffffff


	//   ....[10]....
        /*0244*/ 	.word	0xffffffff


	//   ....[11]....
        /*0248*/ 	.word	0xffffffff


	//   ....[12]....
        /*024c*/ 	.word	0xffffffff


	//   ....[13]....
        /*0250*/ 	.word	0xffffffff


	//   ....[14]....
        /*0254*/ 	.word	0xffffffff


	//   ....[15]....
        /*0258*/ 	.word	0xffffffff


	//   ....[16]....
        /*025c*/ 	.word	0xffffffff


	//   ....[17]....
        /*0260*/ 	.word	0xffffffff


	//   ....[18]....
        /*0264*/ 	.word	0xffffffff


	//   ....[19]....
        /*0268*/ 	.word	0xffffffff


	//   ....[20]....
        /*026c*/ 	.word	0xffffffff


	//   ....[21]....
        /*0270*/ 	.word	0xffffffff


	//   ....[22]....
        /*0274*/ 	.word	0xffffffff


	//   ....[23]....
        /*0278*/ 	.word	0xffffffff


	//   ....[24]....
        /*027c*/ 	.word	0xffffffff


	//   ....[25]....
        /*0280*/ 	.word	0xffffffff


	//   ....[26]....
        /*0284*/ 	.word	0xffffffff


	//   ....[27]....
        /*0288*/ 	.word	0xffffffff


	//   ....[28]....
        /*028c*/ 	.word	0xffffffff


	//   ....[29]....
        /*0290*/ 	.word	0xffffffff


	//   ....[30]....
        /*0294*/ 	.word	0xffffffff


	//   ....[31]....
        /*0298*/ 	.word	0xffffffff


	//   ....[32]....
        /*029c*/ 	.word	0xffffffff


	//   ....[33]....
        /*02a0*/ 	.word	0xffffffff


	//   ....[34]....
        /*02a4*/ 	.word	0xffffffff


	//   ....[35]....
        /*02a8*/ 	.word	0xffffffff


	//   ....[36]....
        /*02ac*/ 	.word	0xffffffff


	//   ....[37]....
        /*02b0*/ 	.word	0xffffffff


	//   ....[38]....
        /*02b4*/ 	.word	0xffffffff


	//   ....[39]....
        /*02b8*/ 	.word	0xffffffff


	//   ....[40]....
        /*02bc*/ 	.word	0xffffffff


	//   ....[41]....
        /*02c0*/ 	.word	0xffffffff


	//   ....[42]....
        /*02c4*/ 	.word	0xffffffff


	//   ....[43]....
        /*02c8*/ 	.word	0xffffffff


	//   ....[44]....
        /*02cc*/ 	.word	0xffffffff


	//   ....[45]....
        /*02d0*/ 	.word	0xffffffff


	//   ....[46]....
        /*02d4*/ 	.word	0xffffffff


	//   ....[47]....
        /*02d8*/ 	.word	0xffffffff


	//   ....[48]....
        /*02dc*/ 	.word	0xffffffff


	//   ....[49]....
        /*02e0*/ 	.word	0xffffffff


	//   ....[50]....
        /*02e4*/ 	.word	0xffffffff


	//   ....[51]....
        /*02e8*/ 	.word	0xffffffff


	//   ....[52]....
        /*02ec*/ 	.word	0xffffffff


	//   ....[53]....
        /*02f0*/ 	.word	0xffffffff


	//   ....[54]....
        /*02f4*/ 	.word	0xffffffff


	//   ....[55]....
        /*02f8*/ 	.word	0xffffffff


	//   ....[56]....
        /*02fc*/ 	.word	0xffffffff


	//   ....[57]....
        /*0300*/ 	.word	0xffffffff


	//   ....[58]....
        /*0304*/ 	.word	0xffffffff


	//   ....[59]....
        /*0308*/ 	.word	0xffffffff


	//   ....[60]....
        /*030c*/ 	.word	0xffffffff


	//   ....[61]....
        /*0310*/ 	.word	0xffffffff


	//   ....[62]....
        /*0314*/ 	.word	0xffffffff


	//   ....[63]....
        /*0318*/ 	.word	0xffffffff


	//   ....[64]....
        /*031c*/ 	.word	0xffffffff


	//   ....[65]....
        /*0320*/ 	.word	0xffffffff


	//   ....[66]....
        /*0324*/ 	.word	0xffffffff


	//   ....[67]....
        /*0328*/ 	.word	0xffffffff


	//   ....[68]....
        /*032c*/ 	.word	0xffffffff


	//   ....[69]....
        /*0330*/ 	.word	0xffffffff


	//   ....[70]....
        /*0334*/ 	.word	0xffffffff


	//   ....[71]....
        /*0338*/ 	.word	0xffffffff


	//   ....[72]....
        /*033c*/ 	.word	0xffffffff


	//   ....[73]....
        /*0340*/ 	.word	0xffffffff


	//   ....[74]....
        /*0344*/ 	.word	0xffffffff


	//   ....[75]....
        /*0348*/ 	.word	0xffffffff


	//   ....[76]....
        /*034c*/ 	.word	0xffffffff


	//   ....[77]....
        /*0350*/ 	.word	0xffffffff


	//   ....[78]....
        /*0354*/ 	.word	0xffffffff


	//   ....[79]....
        /*0358*/ 	.word	0xffffffff


	//   ....[80]....
        /*035c*/ 	.word	0xffffffff


	//   ....[81]....
        /*0360*/ 	.word	0xffffffff


	//   ....[82]....
        /*0364*/ 	.word	0xffffffff


	//   ....[83]....
        /*0368*/ 	.word	0xffffffff


	//   ....[84]....
        /*036c*/ 	.word	0xffffffff


	//   ....[85]....
        /*0370*/ 	.word	0xffffffff


	//   ....[86]....
        /*0374*/ 	.word	0xffffffff


	//   ....[87]....
        /*0378*/ 	.word	0xffffffff


	//   ....[88]....
        /*037c*/ 	.word	0xffffffff


	//   ....[89]....
        /*0380*/ 	.word	0xffffffff


	//   ....[90]....
        /*0384*/ 	.word	0xffffffff


	//   ....[91]....
        /*0388*/ 	.word	0xffffffff


	//   ....[92]....
        /*038c*/ 	.word	0xffffffff


	//   ....[93]....
        /*0390*/ 	.word	0xffffffff


	//   ....[94]....
        /*0394*/ 	.word	0xffffffff


	//   ....[95]....
        /*0398*/ 	.word	0xffffffff


	//   ....[96]....
        /*039c*/ 	.word	0xffffffff


	//   ....[97]....
        /*03a0*/ 	.word	0xffffffff


	//   ....[98]....
        /*03a4*/ 	.word	0xffffffff


	//   ....[99]....
        /*03a8*/ 	.word	0xffffffff


	//   ....[100]....
        /*03ac*/ 	.word	0xffffffff


	//   ....[101]....
        /*03b0*/ 	.word	0xffffffff


	//   ....[102]....
        /*03b4*/ 	.word	0xffffffff


	//   ....[103]....
        /*03b8*/ 	.word	0xffffffff


	//   ....[104]....
        /*03bc*/ 	.word	0xffffffff


	//   ....[105]....
        /*03c0*/ 	.word	0xffffffff


	//   ....[106]....
        /*03c4*/ 	.word	0xffffffff


	//   ....[107]....
        /*03c8*/ 	.word	0xffffffff


	//   ....[108]....
        /*03cc*/ 	.word	0xffffffff


	//   ....[109]....
        /*03d0*/ 	.word	0xffffffff


	//   ....[110]....
        /*03d4*/ 	.word	0xffffffff


	//   ....[111]....
        /*03d8*/ 	.word	0xffffffff


	//   ....[112]....
        /*03dc*/ 	.word	0xffffffff


	//   ....[113]....
        /*03e0*/ 	.word	0xffffffff


	//   ....[114]....
        /*03e4*/ 	.word	0xffffffff


	//   ....[115]....
        /*03e8*/ 	.word	0xffffffff


	//   ....[116]....
        /*03ec*/ 	.word	0xffffffff


	//   ....[117]....
        /*03f0*/ 	.word	0xffffffff


	//   ....[118]....
        /*03f4*/ 	.word	0xffffffff


	//   ....[119]....
        /*03f8*/ 	.word	0xffffffff


	//   ....[120]....
        /*03fc*/ 	.word	0xffffffff


	//   ....[121]....
        /*0400*/ 	.word	0xffffffff


	//   ....[122]....
        /*0404*/ 	.word	0xffffffff


	//   ....[123]....
        /*0408*/ 	.word	0xffffffff


	//   ....[124]....
        /*040c*/ 	.word	0xffffffff


	//   ....[125]....
        /*0410*/ 	.word	0xffffffff


	//   ....[126]....
        /*0414*/ 	.word	0xffffffff


	//   ....[127]....
        /*0418*/ 	.word	0xffffffff


	//   ....[128]....
        /*041c*/ 	.word	0xffffffff


	//   ....[129]....
        /*0420*/ 	.word	0xffffffff


	//   ....[130]....
        /*0424*/ 	.word	0xffffffff


	//   ....[131]....
        /*0428*/ 	.word	0xffffffff


	//   ....[132]....
        /*042c*/ 	.word	0xffffffff


	//   ....[133]....
        /*0430*/ 	.word	0xffffffff


	//   ....[134]....
        /*0434*/ 	.word	0xffffffff


	//   ....[135]....
        /*0438*/ 	.word	0xffffffff


	//   ....[136]....
        /*043c*/ 	.word	0xffffffff


	//   ....[137]....
        /*0440*/ 	.word	0xffffffff


	//   ....[138]....
        /*0444*/ 	.word	0xffffffff


	//   ....[139]....
        /*0448*/ 	.word	0xffffffff


	//   ....[140]....
        /*044c*/ 	.word	0xffffffff


	//   ....[141]....
        /*0450*/ 	.word	0xffffffff


	//   ....[142]....
        /*0454*/ 	.word	0xffffffff


	//   ....[143]....
        /*0458*/ 	.word	0xffffffff


	//   ....[144]....
        /*045c*/ 	.word	0xffffffff


	//   ....[145]....
        /*0460*/ 	.word	0xffffffff


	//   ....[146]....
        /*0464*/ 	.word	0xffffffff


	//   ....[147]....
        /*0468*/ 	.word	0xffffffff


	//   ....[148]....
        /*046c*/ 	.word	0xffffffff


	//   ....[149]....
        /*0470*/ 	.word	0xffffffff


	//   ....[150]....
        /*0474*/ 	.word	0xffffffff


	//   ....[151]....
        /*0478*/ 	.word	0xffffffff


	//   ....[152]....
        /*047c*/ 	.word	0xffffffff


	//   ....[153]....
        /*0480*/ 	.word	0xffffffff


	//   ....[154]....
        /*0484*/ 	.word	0xffffffff


	//   ....[155]....
        /*0488*/ 	.word	0xffffffff


	//   ....[156]....
        /*048c*/ 	.word	0xffffffff


	//   ....[157]....
        /*0490*/ 	.word	0xffffffff


	//   ....[158]....
        /*0494*/ 	.word	0xffffffff


	//   ....[159]....
        /*0498*/ 	.word	0xffffffff


	//   ....[160]....
        /*049c*/ 	.word	0xffffffff


	//   ....[161]....
        /*04a0*/ 	.word	0xffffffff


	//   ....[162]....
        /*04a4*/ 	.word	0xffffffff


	//   ....[163]....
        /*04a8*/ 	.word	0xffffffff


	//   ....[164]....
        /*04ac*/ 	.word	0xffffffff


	//   ....[165]....
        /*04b0*/ 	.word	0xffffffff


	//   ....[166]....
        /*04b4*/ 	.word	0xffffffff


	//   ....[167]....
        /*04b8*/ 	.word	0xffffffff


	//   ....[168]....
        /*04bc*/ 	.word	0xffffffff


	//   ....[169]....
        /*04c0*/ 	.word	0xffffffff


	//   ....[170]....
        /*04c4*/ 	.word	0xffffffff


	//   ....[171]....
        /*04c8*/ 	.word	0xffffffff


	//   ....[172]....
        /*04cc*/ 	.word	0xffffffff


	//   ....[173]....
        /*04d0*/ 	.word	0xffffffff


	//   ....[174]....
        /*04d4*/ 	.word	0xffffffff


	//   ....[175]....
        /*04d8*/ 	.word	0xffffffff


	//   ....[176]....
        /*04dc*/ 	.word	0xffffffff


	//   ....[177]....
        /*04e0*/ 	.word	0xffffffff


	//   ....[178]....
        /*04e4*/ 	.word	0xffffffff


	//   ....[179]....
        /*04e8*/ 	.word	0xffffffff


	//   ....[180]....
        /*04ec*/ 	.word	0xffffffff


	//   ....[181]....
        /*04f0*/ 	.word	0xffffffff


	//   ....[182]....
        /*04f4*/ 	.word	0xffffffff


	//   ....[183]....
        /*04f8*/ 	.word	0xffffffff


	//   ....[184]....
        /*04fc*/ 	.word	0xffffffff


	//   ....[185]....
        /*0500*/ 	.word	0xffffffff


	//   ....[186]....
        /*0504*/ 	.word	0xffffffff


	//   ....[187]....
        /*0508*/ 	.word	0xffffffff


	//   ....[188]....
        /*050c*/ 	.word	0xffffffff


	//   ....[189]....
        /*0510*/ 	.word	0xffffffff


	//   ....[190]....
        /*0514*/ 	.word	0xffffffff


	//   ....[191]....
        /*0518*/ 	.word	0xffffffff


	//   ....[192]....
        /*051c*/ 	.word	0xffffffff


	//   ....[193]....
        /*0520*/ 	.word	0xffffffff


	//   ....[194]....
        /*0524*/ 	.word	0xffffffff


	//   ....[195]....
        /*0528*/ 	.word	0xffffffff


	//   ....[196]....
        /*052c*/ 	.word	0xffffffff


	//   ....[197]....
        /*0530*/ 	.word	0xffffffff


	//   ....[198]....
        /*0534*/ 	.word	0xffffffff


	//   ....[199]....
        /*0538*/ 	.word	0xffffffff


	//   ....[200]....
        /*053c*/ 	.word	0xffffffff


	//   ....[201]....
        /*0540*/ 	.word	0xffffffff


	//   ....[202]....
        /*0544*/ 	.word	0xffffffff


	//   ....[203]....
        /*0548*/ 	.word	0xffffffff


	//   ....[204]....
        /*054c*/ 	.word	0xffffffff


	//   ....[205]....
        /*0550*/ 	.word	0xffffffff


	//   ....[206]....
        /*0554*/ 	.word	0xffffffff


	//   ....[207]....
        /*0558*/ 	.word	0xffffffff


	//   ....[208]....
        /*055c*/ 	.word	0xffffffff


	//   ....[209]....
        /*0560*/ 	.word	0xffffffff


	//   ....[210]....
        /*0564*/ 	.word	0xffffffff


	//   ....[211]....
        /*0568*/ 	.word	0xffffffff


	//   ....[212]....
        /*056c*/ 	.word	0xffffffff


	//   ....[213]....
        /*0570*/ 	.word	0xffffffff


	//   ....[214]....
        /*0574*/ 	.word	0xffffffff


	//   ....[215]....
        /*0578*/ 	.word	0xffffffff


	//   ....[216]....
        /*057c*/ 	.word	0xffffffff


	//   ....[217]....
        /*0580*/ 	.word	0xffffffff


	//   ....[218]....
        /*0584*/ 	.word	0xffffffff


	//   ....[219]....
        /*0588*/ 	.word	0xffffffff


	//   ....[220]....
        /*058c*/ 	.word	0xffffffff


	//   ....[221]....
        /*0590*/ 	.word	0xffffffff


	//   ....[222]....
        /*0594*/ 	.word	0xffffffff


	//   ....[223]....
        /*0598*/ 	.word	0x0500000f


	//   ....[224]....
        /*059c*/ 	.word	0x0500000f


	//   ....[225]....
        /*05a0*/ 	.word	0x0500000f


	//   ....[226]....
        /*05a4*/ 	.word	0x0500000f


	//   ....[227]....
        /*05a8*/ 	.word	0x0500000f


	//   ....[228]....
        /*05ac*/ 	.word	0x0500000f


	//   ....[229]....
        /*05b0*/ 	.word	0x0500000f


	//   ....[230]....
        /*05b4*/ 	.word	0x0500000f


	//   ....[231]....
        /*05b8*/ 	.word	0x0500000f


	//   ....[232]....
        /*05bc*/ 	.word	0x0500000f


	//   ....[233]....
        /*05c0*/ 	.word	0x0500000f


	//   ....[234]....
        /*05c4*/ 	.word	0x0500000f


	//   ....[235]....
        /*05c8*/ 	.word	0x0500000f


	//   ....[236]....
        /*05cc*/ 	.word	0x0500000f


	//   ....[237]....
        /*05d0*/ 	.word	0x0500000f


	//   ....[238]....
        /*05d4*/ 	.word	0x0500000f


	//   ....[239]....
        /*05d8*/ 	.word	0x0500000f


	//   ....[240]....
        /*05dc*/ 	.word	0x0500000f


	//   ....[241]....
        /*05e0*/ 	.word	0x0500000f


	//   ....[242]....
        /*05e4*/ 	.word	0x0500000f


	//   ....[243]....
        /*05e8*/ 	.word	0x0500000f


	//   ....[244]....
        /*05ec*/ 	.word	0x0500000f


	//   ....[245]....
        /*05f0*/ 	.word	0x0500000f


	//   ....[246]....
        /*05f4*/ 	.word	0x0500000f


	//   ....[247]....
        /*05f8*/ 	.word	0x0500000f


	//   ....[248]....
        /*05fc*/ 	.word	0x0500000f


	//   ....[249]....
        /*0600*/ 	.word	0x0500000f


	//   ....[250]....
        /*0604*/ 	.word	0x0500000f


	//   ....[251]....
        /*0608*/ 	.word	0x0500000f


	//   ....[252]....
        /*060c*/ 	.word	0x0500000f


	//   ....[253]....
        /*0610*/ 	.word	0x0500000f


	//   ....[254]....
        /*0614*/ 	.word	0x0500000f


	//   ....[255]....
        /*0618*/ 	.word	0x0500000f


	//   ....[0]....
        /*061c*/ 	.word	0x0500000f


	//   ....[1]....
        /*0620*/ 	.word	0x0500000f


	//   ....[2]....
        /*0624*/ 	.word	0x0500000f


	//   ....[3]....
        /*0628*/ 	.word	0x0500000f


	//   ....[4]....
        /*062c*/ 	.word	0x0500000f


	//   ....[5]....
        /*0630*/ 	.word	0x0500000f


	//   ....[6]....
        /*0634*/ 	.word	0x0500000f


	//   ....[7]....
        /*0638*/ 	.word	0x0500000f


	//   ....[8]....
        /*063c*/ 	.word	0x0500000f


	//   ....[9]....
        /*0640*/ 	.word	0x0500000f


	//   ....[10]....
        /*0644*/ 	.word	0x0500000f


	//   ....[11]....
        /*0648*/ 	.word	0x0500000f


	//   ....[12]....
        /*064c*/ 	.word	0x0500000f


	//   ....[13]....
        /*0650*/ 	.word	0x0500000f


	//   ....[14]....
        /*0654*/ 	.word	0x0500000f


	//   ....[15]....
        /*0658*/ 	.word	0x0500000f


	//   ....[16]....
        /*065c*/ 	.word	0x0500000f


	//----- nvinfo : EIATTR_COOP_GROUP_INSTR_OFFSETS
	.align		4
.L_630:
        /*0660*/ 	.byte	0x04, 0x28
        /*0662*/ 	.short	(.L_632 - .L_631)


	//   ....[0]....
.L_631:
        /*0664*/ 	.word	0x00000080


	//   ....[1]....
        /*0668*/ 	.word	0x00000090


	//   ....[2]....
        /*066c*/ 	.word	0x000002d0


	//   ....[3]....
        /*0670*/ 	.word	0x00000430


	//   ....[4]....
        /*0674*/ 	.word	0x00000550


	//   ....[5]....
        /*0678*/ 	.word	0x000006b0


	//   ....[6]....
        /*067c*/ 	.word	0x00001c50


	//   ....[7]....
        /*0680*/ 	.word	0x00003700


	//   ....[8]....
        /*0684*/ 	.word	0x00003800


	//   ....[9]....
        /*0688*/ 	.word	0x00003ea0


	//   ....[10]....
        /*068c*/ 	.word	0x00003f00


	//   ....[11]....
        /*0690*/ 	.word	0x00006b50


	//   ....[12]....
        /*0694*/ 	.word	0x00006b60


	//   ....[13]....
        /*0698*/ 	.word	0x00006ba0


	//   ....[14]....
        /*069c*/ 	.word	0x00006bb0


	//   ....[15]....
        /*06a0*/ 	.word	0x00008860


	//   ....[16]....
        /*06a4*/ 	.word	0x00008870


	//   ....[17]....
        /*06a8*/ 	.word	0x000088a0


	//   ....[18]....
        /*06ac*/ 	.word	0x000088b0


	//   ....[19]....
        /*06b0*/ 	.word	0x00009c70


	//   ....[20]....
        /*06b4*/ 	.word	0x00009ca0


	//   ....[21]....
        /*06b8*/ 	.word	0x00009ce0


	//   ....[22]....
        /*06bc*/ 	.word	0x00009d10


	//   ....[23]....
        /*06c0*/ 	.word	0x00009d40


	//   ....[24]....
        /*06c4*/ 	.word	0x00009d70


	//   ....[25]....
        /*06c8*/ 	.word	0x00009d90


	//   ....[26]....
        /*06cc*/ 	.word	0x00009db0


	//   ....[27]....
        /*06d0*/ 	.word	0x00009dd0


	//   ....[28]....
        /*06d4*/ 	.word	0x00009de0


	//   ....[29]....
        /*06d8*/ 	.word	0x00009df0


	//   ....[30]....
        /*06dc*/ 	.word	0x00009e00


	//   ....[31]....
        /*06e0*/ 	.word	0x00009e10


	//   ....[32]....
        /*06e4*/ 	.word	0x00009e20


	//   ....[33]....
        /*06e8*/ 	.word	0x00009e40


	//   ....[34]....
        /*06ec*/ 	.word	0x00009e60


	//   ....[35]....
        /*06f0*/ 	.word	0x00009e80


	//   ....[36]....
        /*06f4*/ 	.word	0x00009ea0


	//   ....[37]....
        /*06f8*/ 	.word	0x00009ec0


	//   ....[38]....
        /*06fc*/ 	.word	0x00009ee0


	//   ....[39]....
        /*0700*/ 	.word	0x00009f00


	//   ....[40]....
        /*0704*/ 	.word	0x00009f20


	//   ....[41]....
        /*0708*/ 	.word	0x00009f40


	//   ....[42]....
        /*070c*/ 	.word	0x00009f50


	//   ....[43]....
        /*0710*/ 	.word	0x00009f60


	//   ....[44]....
        /*0714*/ 	.word	0x00009f70


	//   ....[45]....
        /*0718*/ 	.word	0x00009f80


	//   ....[46]....
        /*071c*/ 	.word	0x00009f90


	//   ....[47]....
        /*0720*/ 	.word	0x00009fa0


	//   ....[48]....
        /*0724*/ 	.word	0x00009fb0


	//   ....[49]....
        /*0728*/ 	.word	0x00009fc0


	//   ....[50]....
        /*072c*/ 	.word	0x00009fd0


	//   ....[51]....
        /*0730*/ 	.word	0x00009fe0


	//   ....[52]....
        /*0734*/ 	.word	0x00009ff0


	//   ....[53]....
        /*0738*/ 	.word	0x0000a000


	//   ....[54]....
        /*073c*/ 	.word	0x0000a010


	//   ....[55]....
        /*0740*/ 	.word	0x0000a020


	//   ....[56]....
        /*0744*/ 	.word	0x0000a030


	//   ....[57]....
        /*0748*/ 	.word	0x0000a040


	//   ....[58]....
        /*074c*/ 	.word	0x0000a050


	//   ....[59]....
        /*0750*/ 	.word	0x0000a060


	//   ....[60]....
        /*0754*/ 	.word	0x0000a070


	//   ....[61]....
        /*0758*/ 	.word	0x0000a080


	//   ....[62]....
        /*075c*/ 	.word	0x0000a090


	//   ....[63]....
        /*0760*/ 	.word	0x0000a0a0


	//   ....[64]....
        /*0764*/ 	.word	0x0000a0b0


	//   ....[65]....
        /*0768*/ 	.word	0x0000a0c0


	//   ....[66]....
        /*076c*/ 	.word	0x0000a0d0


	//   ....[67]....
        /*0770*/ 	.word	0x0000a0e0


	//   ....[68]....
        /*0774*/ 	.word	0x0000a0f0


	//   ....[69]....
        /*0778*/ 	.word	0x0000a100


	//   ....[70]....
        /*077c*/ 	.word	0x0000a110


	//   ....[71]....
        /*0780*/ 	.word	0x0000a120


	//   ....[72]....
        /*0784*/ 	.word	0x0000a130


	//   ....[73]....
        /*0788*/ 	.word	0x0000a140


	//   ....[74]....
        /*078c*/ 	.word	0x0000a150


	//   ....[75]....
        /*0790*/ 	.word	0x0000a160


	//   ....[76]....
        /*0794*/ 	.word	0x0000a170


	//   ....[77]....
        /*0798*/ 	.word	0x0000a180


	//   ....[78]....
        /*079c*/ 	.word	0x0000a190


	//   ....[79]....
        /*07a0*/ 	.word	0x0000a1a0


	//   ....[80]....
        /*07a4*/ 	.word	0x0000a1b0


	//   ....[81]....
        /*07a8*/ 	.word	0x0000a1c0


	//   ....[82]....
        /*07ac*/ 	.word	0x0000a1d0


	//   ....[83]....
        /*07b0*/ 	.word	0x0000a1e0


	//   ....[84]....
        /*07b4*/ 	.word	0x0000a1f0


	//   ....[85]....
        /*07b8*/ 	.word	0x0000a200


	//   ....[86]....
        /*07bc*/ 	.word	0x0000a210


	//   ....[87]....
        /*07c0*/ 	.word	0x0000a220


	//   ....[88]....
        /*07c4*/ 	.word	0x0000a230


	//   ....[89]....
        /*07c8*/ 	.word	0x0000a240


	//   ....[90]....
        /*07cc*/ 	.word	0x0000a250


	//   ....[91]....
        /*07d0*/ 	.word	0x0000a260


	//   ....[92]....
        /*07d4*/ 	.word	0x0000a270


	//   ....[93]....
        /*07d8*/ 	.word	0x0000a280


	//   ....[94]....
        /*07dc*/ 	.word	0x0000a290


	//   ....[95]....
        /*07e0*/ 	.word	0x0000a2a0


	//   ....[96]....
        /*07e4*/ 	.word	0x0000a2b0


	//   ....[97]....
        /*07e8*/ 	.word	0x0000a2c0


	//   ....[98]....
        /*07ec*/ 	.word	0x0000a2d0


	//   ....[99]....
        /*07f0*/ 	.word	0x0000a2e0


	//   ....[100]....
        /*07f4*/ 	.word	0x0000a2f0


	//   ....[101]....
        /*07f8*/ 	.word	0x0000a300


	//   ....[102]....
        /*07fc*/ 	.word	0x0000a310


	//   ....[103]....
        /*0800*/ 	.word	0x0000a320


	//   ....[104]....
        /*0804*/ 	.word	0x0000a330


	//   ....[105]....
        /*0808*/ 	.word	0x0000a340


	//   ....[106]....
        /*080c*/ 	.word	0x0000a350


	//   ....[107]....
        /*0810*/ 	.word	0x0000a360


	//   ....[108]....
        /*0814*/ 	.word	0x0000a370


	//   ....[109]....
        /*0818*/ 	.word	0x0000a380


	//   ....[110]....
        /*081c*/ 	.word	0x0000a390


	//   ....[111]....
        /*0820*/ 	.word	0x0000a3a0


	//   ....[112]....
        /*0824*/ 	.word	0x0000a3b0


	//   ....[113]....
        /*0828*/ 	.word	0x0000a3c0


	//   ....[114]....
        /*082c*/ 	.word	0x0000a3d0


	//   ....[115]....
        /*0830*/ 	.word	0x0000b290


	//   ....[116]....
        /*0834*/ 	.word	0x0000b2b0


	//   ....[117]....
        /*0838*/ 	.word	0x0000b2c0


	//   ....[118]....
        /*083c*/ 	.word	0x0000b2d0


	//   ....[119]....
        /*0840*/ 	.word	0x0000bbd0


	//   ....[120]....
        /*0844*/ 	.word	0x0000bbf0


	//   ....[121]....
        /*0848*/ 	.word	0x0000bd30


	//   ....[122]....
        /*084c*/ 	.word	0x0000bd50


	//   ....[123]....
        /*0850*/ 	.word	0x0000be50


	//   ....[124]....
        /*0854*/ 	.word	0x0000be70


	//   ....[125]....
        /*0858*/ 	.word	0x0000bf80


	//   ....[126]....
        /*085c*/ 	.word	0x0000bfa0


	//   ....[127]....
        /*0860*/ 	.word	0x0000c430


	//   ....[128]....
        /*0864*/ 	.word	0x0000c440


	//   ....[129]....
        /*0868*/ 	.word	0x0000cbf0


	//   ....[130]....
        /*086c*/ 	.word	0x0000cc00


	//   ....[131]....
        /*0870*/ 	.word	0x0000dcf0


	//   ....[132]....
        /*0874*/ 	.word	0x0000dd20


	//   ....[133]....
        /*0878*/ 	.word	0x0000de40


	//   ....[134]....
        /*087c*/ 	.word	0x0000de60


	//   ....[135]....
        /*0880*/ 	.word	0x0000df60


	//   ....[136]....
        /*0884*/ 	.word	0x0000df80


	//   ....[137]....
        /*0888*/ 	.word	0x0000e090


	//   ....[138]....
        /*088c*/ 	.word	0x0000e0b0


	//   ....[139]....
        /*0890*/ 	.word	0x0000e240


	//   ....[140]....
        /*0894*/ 	.word	0x0000e460


	//   ....[141]....
        /*0898*/ 	.word	0x0000e490


	//   ....[142]....
        /*089c*/ 	.word	0x0000e4c0


	//   ....[143]....
        /*08a0*/ 	.word	0x0000e4f0


	//   ....[144]....
        /*08a4*/ 	.word	0x0000e520


	//   ....[145]....
        /*08a8*/ 	.word	0x0000e560


	//   ....[146]....
        /*08ac*/ 	.word	0x0000e6e0


	//   ....[147]....
        /*08b0*/ 	.word	0x0000e710


	//   ....[148]....
        /*08b4*/ 	.word	0x0000e740


	//   ....[149]....
        /*08b8*/ 	.word	0x0000e770


	//   ....[150]....
        /*08bc*/ 	.word	0x0000e7a0


	//   ....[151]....
        /*08c0*/ 	.word	0x0000e7d0


	//   ....[152]....
        /*08c4*/ 	.word	0x0000e860


	//   ....[153]....
        /*08c8*/ 	.word	0x0000e8b0


	//   ....[154]....
        /*08cc*/ 	.word	0x0000e8c0


	//   ....[155]....
        /*08d0*/ 	.word	0x0000e960


	//   ....[156]....
        /*08d4*/ 	.word	0x000108e0


	//   ....[157]....
        /*08d8*/ 	.word	0x00010910


	//   ....[158]....
        /*08dc*/ 	.word	0x00010940


	//   ....[159]....
        /*08e0*/ 	.word	0x00010a50


	//   ....[160]....
        /*08e4*/ 	.word	0x00010a60


	//   ....[161]....
        /*08e8*/ 	.word	0x00010af0


	//   ....[162]....
        /*08ec*/ 	.word	0x00010b00


	//   ....[163]....
        /*08f0*/ 	.word	0x00010b10


	//   ....[164]....
        /*08f4*/ 	.word	0x00010ba0


	//   ....[165]....
        /*08f8*/ 	.word	0x00010c40


	//   ....[166]....
        /*08fc*/ 	.word	0x00011020


	//   ....[167]....
        /*0900*/ 	.word	0x00011060


	//   ....[168]....
        /*0904*/ 	.word	0x00011090


	//   ....[169]....
        /*0908*/ 	.word	0x000110b0


	//   ....[170]....
        /*090c*/ 	.word	0x00011180


	//   ....[171]....
        /*0910*/ 	.word	0x00011190


	//   ....[172]....
        /*0914*/ 	.word	0x00011220


	//   ....[173]....
        /*0918*/ 	.word	0x00011230


	//   ....[174]....
        /*091c*/ 	.word	0x00011240


	//   ....[175]....
        /*0920*/ 	.word	0x00011250


	//   ....[176]....
        /*0924*/ 	.word	0x00011ae0


	//   ....[177]....
        /*0928*/ 	.word	0x00011b10


	//   ....[178]....
        /*092c*/ 	.word	0x00011b70


	//   ....[179]....
        /*0930*/ 	.word	0x00011bd0


	//   ....[180]....
        /*0934*/ 	.word	0x00011c20


	//   ....[181]....
        /*0938*/ 	.word	0x00011c70


	//   ....[182]....
        /*093c*/ 	.word	0x00011c90


	//   ....[183]....
        /*0940*/ 	.word	0x00011cd0


	//   ....[184]....
        /*0944*/ 	.word	0x000126d0


	//   ....[185]....
        /*0948*/ 	.word	0x000126e0


	//   ....[186]....
        /*094c*/ 	.word	0x000126f0


	//   ....[187]....
        /*0950*/ 	.word	0x00012730


	//   ....[188]....
        /*0954*/ 	.word	0x00012770


	//   ....[189]....
        /*0958*/ 	.word	0x00012780


	//   ....[190]....
        /*095c*/ 	.word	0x000127e0


	//   ....[191]....
        /*0960*/ 	.word	0x00012810


	//   ....[192]....
        /*0964*/ 	.word	0x00012850


	//   ....[193]....
        /*0968*/ 	.word	0x000128b0


	//   ....[194]....
        /*096c*/ 	.word	0x00012cd0


	//   ....[195]....
        /*0970*/ 	.word	0x00012ce0


	//   ....[196]....
        /*0974*/ 	.word	0x00012cf0


	//   ....[197]....
        /*0978*/ 	.word	0x00012d00


	//   ....[198]....
        /*097c*/ 	.word	0x00012d10


	//   ....[199]....
        /*0980*/ 	.word	0x00012d70


	//   ....[200]....
        /*0984*/ 	.word	0x00012d80


	//   ....[201]....
        /*0988*/ 	.word	0x00012de0


	//   ....[202]....
        /*098c*/ 	.word	0x00012e10


	//   ....[203]....
        /*0990*/ 	.word	0x00012e50


	//   ....[204]....
        /*0994*/ 	.word	0x00014d30


	//   ....[205]....
        /*0998*/ 	.word	0x00014d80


	//   ....[206]....
        /*099c*/ 	.word	0x00014db0


	//   ....[207]....
        /*09a0*/ 	.word	0x00014de0


	//   ....[208]....
        /*09a4*/ 	.word	0x00014e10


	//   ....[209]....
        /*09a8*/ 	.word	0x00014e20


	//   ....[210]....
        /*09ac*/ 	.word	0x00014e50


	//   ....[211]....
        /*09b0*/ 	.word	0x00014ea0


	//   ....[212]....
        /*09b4*/ 	.word	0x00015000


	//   ....[213]....
        /*09b8*/ 	.word	0x00015030


	//   ....[214]....
        /*09bc*/ 	.word	0x00015060


	//   ....[215]....
        /*09c0*/ 	.word	0x00015090


	//   ....[216]....
        /*09c4*/ 	.word	0x000150c0


	//   ....[217]....
        /*09c8*/ 	.word	0x00015100


	//   ....[218]....
        /*09cc*/ 	.word	0x00015180


	//   ....[219]....
        /*09d0*/ 	.word	0x000151d0


	//   ....[220]....
        /*09d4*/ 	.word	0x000151e0


	//   ....[221]....
        /*09d8*/ 	.word	0x00015270


	//   ....[222]....
        /*09dc*/ 	.word	0x000158e0


	//   ....[223]....
        /*09e0*/ 	.word	0x00015e30


	//   ....[224]....
        /*09e4*/ 	.word	0x00015f10


	//   ....[225]....
        /*09e8*/ 	.word	0x00015fe0


	//   ....[226]....
        /*09ec*/ 	.word	0x00016160


	//   ....[227]....
        /*09f0*/ 	.word	0x000161f0


	//   ....[228]....
        /*09f4*/ 	.word	0x00016250


	//   ....[229]....
        /*09f8*/ 	.word	0x00016350


	//   ....[230]....
        /*09fc*/ 	.word	0x000163b0


	//   ....[231]....
        /*0a00*/ 	.word	0x00016480


	//   ....[232]....
        /*0a04*/ 	.word	0x00016540


	//   ....[233]....
        /*0a08*/ 	.word	0x00016610


	//   ....[234]....
        /*0a0c*/ 	.word	0x00016790


	//   ....[235]....
        /*0a10*/ 	.word	0x00016850


	//   ....[236]....
        /*0a14*/ 	.word	0x000169a0


	//   ....[237]....
        /*0a18*/ 	.word	0x000169f0


	//   ....[238]....
        /*0a1c*/ 	.word	0x00016af0


	//   ....[239]....
        /*0a20*/ 	.word	0x00016ba0


	//   ....[240]....
        /*0a24*/ 	.word	0x00016c00


	//   ....[241]....
        /*0a28*/ 	.word	0x00016ca0


	//   ....[242]....
        /*0a2c*/ 	.word	0x00016d60


	//   ....[243]....
        /*0a30*/ 	.word	0x00016e50


	//   ....[244]....
        /*0a34*/ 	.word	0x00016ef0


	//   ....[245]....
        /*0a38*/ 	.word	0x00016f60


	//   ....[246]....
        /*0a3c*/ 	.word	0x00016fe0


	//   ....[247]....
        /*0a40*/ 	.word	0x000170b0


	//   ....[248]....
        /*0a44*/ 	.word	0x00017130


	//   ....[249]....
        /*0a48*/ 	.word	0x00017200


	//   ....[250]....
        /*0a4c*/ 	.word	0x00017280


	//   ....[251]....
        /*0a50*/ 	.word	0x00017340


	//   ....[252]....
        /*0a54*/ 	.word	0x00017470


	//   ....[253]....
        /*0a58*/ 	.word	0x00017500


	//   ....[254]....
        /*0a5c*/ 	.word	0x00017560


	//   ....[255]....
        /*0a60*/ 	.word	0x00017640


	//   ....[0]....
        /*0a64*/ 	.word	0x000176a0


	//   ....[1]....
        /*0a68*/ 	.word	0x00017770


	//   ....[2]....
        /*0a6c*/ 	.word	0x000177d0


	//   ....[3]....
        /*0a70*/ 	.word	0x000178a0


	//   ....[4]....
        /*0a74*/ 	.word	0x00017900


	//   ....[5]....
        /*0a78*/ 	.word	0x000179d0


	//   ....[6]....
        /*0a7c*/ 	.word	0x00017ac0


	//   ....[7]....
        /*0a80*/ 	.word	0x00017b50


	//   ....[8]....
        /*0a84*/ 	.word	0x00017bb0


	//   ....[9]....
        /*0a88*/ 	.word	0x00017c80


	//   ....[10]....
        /*0a8c*/ 	.word	0x00017ce0


	//   ....[11]....
        /*0a90*/ 	.word	0x00017db0


	//   ....[12]....
        /*0a94*/ 	.word	0x00017e10


	//   ....[13]....
        /*0a98*/ 	.word	0x00017ee0


	//   ....[14]....
        /*0a9c*/ 	.word	0x00017f40


	//   ....[15]....
        /*0aa0*/ 	.word	0x00018010


	//   ....[16]....
        /*0aa4*/ 	.word	0x00018260


	//----- nvinfo : EIATTR_REG_RECONFIG
	.align		4
.L_632:
        /*0aa8*/ 	.byte	0x01, 0x54
	.zero		2


	//----- nvinfo : EIATTR_SYSCALL_OFFSETS
	.align		4
        /*0aac*/ 	.byte	0x04, 0x46
        /*0aae*/ 	.short	(.L_634 - .L_633)


	//   ....[0]....
.L_633:
        /*0ab0*/ 	.word	0x00001dd0


	//   ....[1]....
        /*0ab4*/ 	.word	0x0000fb80


	//   ....[2]....
        /*0ab8*/ 	.word	0x0000fcf0


	//   ....[3]....
        /*0abc*/ 	.word	0x0000fe40


	//   ....[4]....
        /*0ac0*/ 	.word	0x0000ff80


	//   ....[5]....
        /*0ac4*/ 	.word	0x00011730


	//----- nvinfo : EIATTR_MBARRIER_INSTR_OFFSETS
	.align		4
.L_634:
        /*0ac8*/ 	.byte	0x04, 0x39
        /*0aca*/ 	.short	(.L_636 - .L_635)


	//   ....[0]....
.L_635:
        /*0acc*/ 	.word	0x00000180
        /*0ad0*/ 	.word	0x000000ff
        /*0ad4*/ 	.word	0x00033400
        /*0ad8*/ 	.short	0x0100
        /*0ada*/ 	.byte	0x08
	.zero		1


	//   ....[1]....
        /*0adc*/ 	.word	0x00000190
        /*0ae0*/ 	.word	0x000000ff
        /*0ae4*/ 	.word	0x00033420
        /*0ae8*/ 	.short	0x0100
        /*0aea*/ 	.byte	0x08
	.zero		1


	//   ....[2]....
        /*0aec*/ 	.word	0x00000280
        /*0af0*/ 	.word	0x000000ff
        /*0af4*/ 	.word	0x00033430
        /*0af8*/ 	.short	0x0100
        /*0afa*/ 	.byte	0x08
	.zero		1


	//   ....[3]....
        /*0afc*/ 	.word	0x00000290
        /*0b00*/ 	.word	0x000000ff
        /*0b04*/ 	.word	0x00033440
        /*0b08*/ 	.short	0x0100
        /*0b0a*/ 	.byte	0x08
	.zero		1


	//   ....[4]....
        /*0b0c*/ 	.word	0x000002a0
        /*0b10*/ 	.word	0x000000ff
        /*0b14*/ 	.word	0x00033438
        /*0b18*/ 	.short	0x0100
        /*0b1a*/ 	.byte	0x08
	.zero		1


	//   ....[5]....
        /*0b1c*/ 	.word	0x000002b0
        /*0b20*/ 	.word	0x000000ff
        /*0b24*/ 	.word	0x00033448
        /*0b28*/ 	.short	0x0100
        /*0b2a*/ 	.byte	0x08
	.zero		1


	//   ....[6]....
        /*0b2c*/ 	.word	0x000003e0
        /*0b30*/ 	.word	0x000000ff
        /*0b34*/ 	.word	0x00033450
        /*0b38*/ 	.short	0x0100
        /*0b3a*/ 	.byte	0x08
	.zero		1


	//   ....[7]....
        /*0b3c*/ 	.word	0x000003f0
        /*0b40*/ 	.word	0x000000ff
        /*0b44*/ 	.word	0x00033460
        /*0b48*/ 	.short	0x0100
        /*0b4a*/ 	.byte	0x08
	.zero		1


	//   ....[8]....
        /*0b4c*/ 	.word	0x00000400
        /*0b50*/ 	.word	0x000000ff
        /*0b54*/ 	.word	0x00033458
        /*0b58*/ 	.short	0x0100
        /*0b5a*/ 	.byte	0x08
	.zero		1


	//   ....[9]....
        /*0b5c*/ 	.word	0x00000410
        /*0b60*/ 	.word	0x000000ff
        /*0b64*/ 	.word	0x00033468
        /*0b68*/ 	.short	0x0100
        /*0b6a*/ 	.byte	0x08
	.zero		1


	//   ....[10]....
        /*0b6c*/ 	.word	0x00000500
        /*0b70*/ 	.word	0x000000ff
        /*0b74*/ 	.word	0x00033470
        /*0b78*/ 	.short	0x0100
        /*0b7a*/ 	.byte	0x06
	.zero		1


	//   ....[11]....
        /*0b7c*/ 	.word	0x00000510
        /*0b80*/ 	.word	0x000000ff
        /*0b84*/ 	.word	0x00033480
        /*0b88*/ 	.short	0x0100
        /*0b8a*/ 	.byte	0x06
	.zero		1


	//   ....[12]....
        /*0b8c*/ 	.word	0x00000520
        /*0b90*/ 	.word	0x000000ff
        /*0b94*/ 	.word	0x00033478
        /*0b98*/ 	.short	0x0100
        /*0b9a*/ 	.byte	0x06
	.zero		1


	//   ....[13]....
        /*0b9c*/ 	.word	0x00000530
        /*0ba0*/ 	.word	0x000000ff
        /*0ba4*/ 	.word	0x00033488
        /*0ba8*/ 	.short	0x0100
        /*0baa*/ 	.byte	0x06
	.zero		1


	//   ....[14]....
        /*0bac*/ 	.word	0x00000660
        /*0bb0*/ 	.word	0x000000ff
        /*0bb4*/ 	.word	0x00033490
        /*0bb8*/ 	.short	0x0100
        /*0bba*/ 	.byte	0x08
	.zero		1


	//   ....[15]....
        /*0bbc*/ 	.word	0x00000670
        /*0bc0*/ 	.word	0x000000ff
        /*0bc4*/ 	.word	0x000334a0
        /*0bc8*/ 	.short	0x0100
        /*0bca*/ 	.byte	0x08
	.zero		1


	//   ....[16]....
        /*0bcc*/ 	.word	0x00000680
        /*0bd0*/ 	.word	0x000000ff
        /*0bd4*/ 	.word	0x00033498
        /*0bd8*/ 	.short	0x0100
        /*0bda*/ 	.byte	0x08
	.zero		1


	//   ....[17]....
        /*0bdc*/ 	.word	0x00000690
        /*0be0*/ 	.word	0x000000ff
        /*0be4*/ 	.word	0x000334a8
        /*0be8*/ 	.short	0x0100
        /*0bea*/ 	.byte	0x08
	.zero		1


	//   ....[18]....
        /*0bec*/ 	.word	0x000007e0
        /*0bf0*/ 	.word	0x000000ff
        /*0bf4*/ 	.word	0x000334b0
        /*0bf8*/ 	.short	0x0100
        /*0bfa*/ 	.byte	0x08
	.zero		1


	//   ....[19]....
        /*0bfc*/ 	.word	0x000007f0
        /*0c00*/ 	.word	0x000000ff
        /*0c04*/ 	.word	0x000334c0
        /*0c08*/ 	.short	0x0100
        /*0c0a*/ 	.byte	0x08
	.zero		1


	//   ....[20]....
        /*0c0c*/ 	.word	0x00000800
        /*0c10*/ 	.word	0x000000ff
        /*0c14*/ 	.word	0x000334b8
        /*0c18*/ 	.short	0x0100
        /*0c1a*/ 	.byte	0x08
	.zero		1


	//   ....[21]....
        /*0c1c*/ 	.word	0x00000810
        /*0c20*/ 	.word	0x000000ff
        /*0c24*/ 	.word	0x000334c8
        /*0c28*/ 	.short	0x0100
        /*0c2a*/ 	.byte	0x08
	.zero		1


	//   ....[22]....
        /*0c2c*/ 	.word	0x00001e50
        /*0c30*/ 	.word	0x000000ff
        /*0c34*/ 	.word	0x00033400
        /*0c38*/ 	.short	0x010a
        /*0c3a*/ 	.byte	0x32
	.zero		1


	//   ....[23]....
        /*0c3c*/ 	.word	0x00001ed0
        /*0c40*/ 	.word	0x00000004
        /*0c44*/ 	.word	0x00033430
        /*0c48*/ 	.short	0x010a
        /*0c4a*/ 	.byte	0x3f
	.zero		1


	//   ....[24]....
        /*0c4c*/ 	.word	0x00001f20
        /*0c50*/ 	.word	0x00000004
        /*0c54*/ 	.word	0x00033430
        /*0c58*/ 	.short	0x010a
        /*0c5a*/ 	.byte	0x3f
	.zero		1


	//   ....[25]....
        /*0c5c*/ 	.word	0x00002dc0
        /*0c60*/ 	.word	0x000000ff
        /*0c64*/ 	.word	0x00000000
        /*0c68*/ 	.short	0x0101
        /*0c6a*/ 	.byte	0x06
	.zero		1


	//   ....[26]....
        /*0c6c*/ 	.word	0x00005680
        /*0c70*/ 	.word	0x000000ff
        /*0c74*/ 	.word	0x00033430
        /*0c78*/ 	.short	0x010a
        /*0c7a*/ 	.byte	0x06
	.zero		1


	//   ....[27]....
        /*0c7c*/ 	.word	0x000056c0
        /*0c80*/ 	.word	0x000000ff
        /*0c84*/ 	.word	0x00033430
        /*0c88*/ 	.short	0x010a
        /*0c8a*/ 	.byte	0x06
	.zero		1


	//   ....[28]....
        /*0c8c*/ 	.word	0x00006340
        /*0c90*/ 	.word	0x000000ff
        /*0c94*/ 	.word	0x00033450
        /*0c98*/ 	.short	0x010a
        /*0c9a*/ 	.byte	0x06
	.zero		1


	//   ....[29]....
        /*0c9c*/ 	.word	0x00006380
        /*0ca0*/ 	.word	0x000000ff
        /*0ca4*/ 	.word	0x00033450
        /*0ca8*/ 	.short	0x010a
        /*0caa*/ 	.byte	0x06
	.zero		1


	//   ....[30]....
        /*0cac*/ 	.word	0x000066c0
        /*0cb0*/ 	.word	0x000000ff
        /*0cb4*/ 	.word	0x00000000
        /*0cb8*/ 	.short	0x0101
        /*0cba*/ 	.byte	0x06
	.zero		1


	//   ....[31]....
        /*0cbc*/ 	.word	0x00007cd0
        /*0cc0*/ 	.word	0x000000ff
        /*0cc4*/ 	.word	0x00000000
        /*0cc8*/ 	.short	0x0101
        /*0cca*/ 	.byte	0x06
	.zero		1


	//   ....[32]....
        /*0ccc*/ 	.word	0x00008560
        /*0cd0*/ 	.word	0x000000ff
        /*0cd4*/ 	.word	0x00033450
        /*0cd8*/ 	.short	0x010a
        /*0cda*/ 	.byte	0x05
	.zero		1


	//   ....[33]....
        /*0cdc*/ 	.word	0x000085a0
        /*0ce0*/ 	.word	0x000000ff
        /*0ce4*/ 	.word	0x00033450
        /*0ce8*/ 	.short	0x010a
        /*0cea*/ 	.byte	0x05
	.zero		1


	//   ....[34]....
        /*0cec*/ 	.word	0x00008ed0
        /*0cf0*/ 	.word	0x000000ff
        /*0cf4*/ 	.word	0x00000000
        /*0cf8*/ 	.short	0x0101
        /*0cfa*/ 	.byte	0x04
	.zero		1


	//   ....[35]....
        /*0cfc*/ 	.word	0x0000bbb0
        /*0d00*/ 	.word	0x000000ff
        /*0d04*/ 	.word	0x00000000
        /*0d08*/ 	.short	0x0101
        /*0d0a*/ 	.byte	0x08
	.zero		1


	//   ....[36]....
        /*0d0c*/ 	.word	0x0000c240
        /*0d10*/ 	.word	0x000000ff
        /*0d14*/ 	.word	0x00000000
        /*0d18*/ 	.short	0x0101
        /*0d1a*/ 	.byte	0x08
	.zero		1


	//   ....[37]....
        /*0d1c*/ 	.word	0x00010600
        /*0d20*/ 	.word	0x00000004
        /*0d24*/ 	.word	0x00033480
        /*0d28*/ 	.short	0x010a
        /*0d2a*/ 	.byte	0x3f
	.zero		1


	//   ....[38]....
        /*0d2c*/ 	.word	0x00010d10
        /*0d30*/ 	.word	0x00000004
        /*0d34*/ 	.word	0x00033470
        /*0d38*/ 	.short	0x0107
        /*0d3a*/ 	.byte	0x3f
	.zero		1


	//   ....[39]....
        /*0d3c*/ 	.word	0x00010dd0
        /*0d40*/ 	.word	0x00000004
        /*0d44*/ 	.word	0x00033470
        /*0d48*/ 	.short	0x0101
        /*0d4a*/ 	.byte	0x3f
	.zero		1


	//   ....[40]....
        /*0d4c*/ 	.word	0x00010e00
        /*0d50*/ 	.word	0x00000004
        /*0d54*/ 	.word	0x00033440
        /*0d58*/ 	.short	0x010a
        /*0d5a*/ 	.byte	0x3f
	.zero		1


	//   ....[41]....
        /*0d5c*/ 	.word	0x00011470
        /*0d60*/ 	.word	0x00000004
        /*0d64*/ 	.word	0x00033430
        /*0d68*/ 	.short	0x0107
        /*0d6a*/ 	.byte	0x3f
	.zero		1


	//   ....[42]....
        /*0d6c*/ 	.word	0x00011540
        /*0d70*/ 	.word	0x00000004
        /*0d74*/ 	.word	0x00033430
        /*0d78*/ 	.short	0x0101
        /*0d7a*/ 	.byte	0x3f
	.zero		1


	//   ....[43]....
        /*0d7c*/ 	.word	0x00011de0
        /*0d80*/ 	.word	0x00000012
        /*0d84*/ 	.word	0x00033400
        /*0d88*/ 	.short	0x0107
        /*0d8a*/ 	.byte	0x3f
	.zero		1


	//   ....[44]....
        /*0d8c*/ 	.word	0x00011ee0
        /*0d90*/ 	.word	0x00000012
        /*0d94*/ 	.word	0x00033400
        /*0d98*/ 	.short	0x0101
        /*0d9a*/ 	.byte	0x3f
	.zero		1


	//   ....[45]....
        /*0d9c*/ 	.word	0x00011f00
        /*0da0*/ 	.word	0x00000012
        /*0da4*/ 	.word	0x00033420
        /*0da8*/ 	.short	0x010a
        /*0daa*/ 	.byte	0x3f
	.zero		1


	//   ....[46]....
        /*0dac*/ 	.word	0x00012420
        /*0db0*/ 	.word	0x00000004
        /*0db4*/ 	.word	0x00033480
        /*0db8*/ 	.short	0x010a
        /*0dba*/ 	.byte	0x3f
	.zero		1


	//   ....[47]....
        /*0dbc*/ 	.word	0x00012950
        /*0dc0*/ 	.word	0x00000004
        /*0dc4*/ 	.word	0x00033470
        /*0dc8*/ 	.short	0x0107
        /*0dca*/ 	.byte	0x3f
	.zero		1


	//   ....[48]....
        /*0dcc*/ 	.word	0x00012a10
        /*0dd0*/ 	.word	0x00000004
        /*0dd4*/ 	.word	0x00033470
        /*0dd8*/ 	.short	0x0101
        /*0dda*/ 	.byte	0x3f
	.zero		1


	//   ....[49]....
        /*0ddc*/ 	.word	0x00012a40
        /*0de0*/ 	.word	0x00000004
        /*0de4*/ 	.word	0x00033440
        /*0de8*/ 	.short	0x010a
        /*0dea*/ 	.byte	0x3f
	.zero		1


	//   ....[50]....
        /*0dec*/ 	.word	0x00012f40
        /*0df0*/ 	.word	0x00000004
        /*0df4*/ 	.word	0x00033430
        /*0df8*/ 	.short	0x0107
        /*0dfa*/ 	.byte	0x3f
	.zero		1


	//   ....[51]....
        /*0dfc*/ 	.word	0x00013010
        /*0e00*/ 	.word	0x00000004
        /*0e04*/ 	.word	0x00033430
        /*0e08*/ 	.short	0x0101
        /*0e0a*/ 	.byte	0x3f
	.zero		1


	//   ....[52]....
        /*0e0c*/ 	.word	0x00013090
        /*0e10*/ 	.word	0x00000002
        /*0e14*/ 	.word	0x00033470
        /*0e18*/ 	.short	0x010a
        /*0e1a*/ 	.byte	0x3f
	.zero		1


	//   ....[53]....
        /*0e1c*/ 	.word	0x00013120
        /*0e20*/ 	.word	0x00000002
        /*0e24*/ 	.word	0x00033460
        /*0e28*/ 	.short	0x010a
        /*0e2a*/ 	.byte	0x3f
	.zero		1


	//   ....[54]....
        /*0e2c*/ 	.word	0x00013c30
        /*0e30*/ 	.word	0x00000002
        /*0e34*/ 	.word	0x00033450
        /*0e38*/ 	.short	0x0101
        /*0e3a*/ 	.byte	0x3f
	.zero		1


	//   ....[55]....
        /*0e3c*/ 	.word	0x00013cc0
        /*0e40*/ 	.word	0x00000002
        /*0e44*/ 	.word	0x00000000
        /*0e48*/ 	.short	0x0101
        /*0e4a*/ 	.byte	0x3f
	.zero		1


	//   ....[56]....
        /*0e4c*/ 	.word	0x00013e90
        /*0e50*/ 	.word	0x00000000
        /*0e54*/ 	.word	0x00033470
        /*0e58*/ 	.short	0x010a
        /*0e5a*/ 	.byte	0x3f
	.zero		1


	//   ....[57]....
        /*0e5c*/ 	.word	0x00013f10
        /*0e60*/ 	.word	0x00000000
        /*0e64*/ 	.word	0x00033460
        /*0e68*/ 	.short	0x010a
        /*0e6a*/ 	.byte	0x3f
	.zero		1


	//   ....[58]....
        /*0e6c*/ 	.word	0x00014a30
        /*0e70*/ 	.word	0x00000000
        /*0e74*/ 	.word	0x00033450
        /*0e78*/ 	.short	0x0101
        /*0e7a*/ 	.byte	0x3f
	.zero		1


	//   ....[59]....
        /*0e7c*/ 	.word	0x00014ad0
        /*0e80*/ 	.word	0x00000000
        /*0e84*/ 	.word	0x00000000
        /*0e88*/ 	.short	0x0101
        /*0e8a*/ 	.byte	0x3f
	.zero		1


	//   ....[60]....
        /*0e8c*/ 	.word	0x00015860
        /*0e90*/ 	.word	0x00000005
        /*0e94*/ 	.word	0x00033420
        /*0e98*/ 	.short	0x010a
        /*0e9a*/ 	.byte	0x3f
	.zero		1


	//   ....[61]....
        /*0e9c*/ 	.word	0x000159e0
        /*0ea0*/ 	.word	0x00000003
        /*0ea4*/ 	.word	0x00033440
        /*0ea8*/ 	.short	0x010a
        /*0eaa*/ 	.byte	0x3f
	.zero		1


	//   ....[62]....
        /*0eac*/ 	.word	0x00015a80
        /*0eb0*/ 	.word	0x00000005
        /*0eb4*/ 	.word	0x00033440
        /*0eb8*/ 	.short	0x010a
        /*0eba*/ 	.byte	0x3f
	.zero		1


	//   ....[63]....
        /*0ebc*/ 	.word	0x00015ac0
        /*0ec0*/ 	.word	0x00000003
        /*0ec4*/ 	.word	0x00033460
        /*0ec8*/ 	.short	0x010a
        /*0eca*/ 	.byte	0x3f
	.zero		1


	//   ....[64]....
        /*0ecc*/ 	.word	0x00015b00
        /*0ed0*/ 	.word	0x00000005
        /*0ed4*/ 	.word	0x00033460
        /*0ed8*/ 	.short	0x010a
        /*0eda*/ 	.byte	0x3f
	.zero		1


	//   ....[65]....
        /*0edc*/ 	.word	0x00015b40
        /*0ee0*/ 	.word	0x00000003
        /*0ee4*/ 	.word	0x00033480
        /*0ee8*/ 	.short	0x010a
        /*0eea*/ 	.byte	0x3f
	.zero		1


	//   ....[66]....
        /*0eec*/ 	.word	0x00015b80
        /*0ef0*/ 	.word	0x00000005
        /*0ef4*/ 	.word	0x00033480
        /*0ef8*/ 	.short	0x010a
        /*0efa*/ 	.byte	0x3f
	.zero		1


	//   ....[67]....
        /*0efc*/ 	.word	0x00015bf0
        /*0f00*/ 	.word	0x00000003
        /*0f04*/ 	.word	0x00033400
        /*0f08*/ 	.short	0x010a
        /*0f0a*/ 	.byte	0x3f
	.zero		1


	//   ....[68]....
        /*0f0c*/ 	.word	0x00015c40
        /*0f10*/ 	.word	0x00000004
        /*0f14*/ 	.word	0x00033430
        /*0f18*/ 	.short	0x010a
        /*0f1a*/ 	.byte	0x3f
	.zero		1


	//   ....[69]....
        /*0f1c*/ 	.word	0x00015ca0
        /*0f20*/ 	.word	0x00000003
        /*0f24*/ 	.word	0x00033430
        /*0f28*/ 	.short	0x010a
        /*0f2a*/ 	.byte	0x3f
	.zero		1


	//   ....[70]....
        /*0f2c*/ 	.word	0x00015d00
        /*0f30*/ 	.word	0x00000003
        /*0f34*/ 	.word	0x00033450
        /*0f38*/ 	.short	0x010a
        /*0f3a*/ 	.byte	0x3f
	.zero		1


	//   ....[71]....
        /*0f3c*/ 	.word	0x00015d60
        /*0f40*/ 	.word	0x00000007
        /*0f44*/ 	.word	0x00033450
        /*0f48*/ 	.short	0x010a
        /*0f4a*/ 	.byte	0x3f
	.zero		1


	//   ....[72]....
        /*0f4c*/ 	.word	0x00015e60
        /*0f50*/ 	.word	0x00000004
        /*0f54*/ 	.word	0x00033480
        /*0f58*/ 	.short	0x010a
        /*0f5a*/ 	.byte	0x3f
	.zero		1


	//   ....[73]....
        /*0f5c*/ 	.word	0x000166e0
        /*0f60*/ 	.word	0x00000004
        /*0f64*/ 	.word	0x00033440
        /*0f68*/ 	.short	0x010a
        /*0f6a*/ 	.byte	0x3f
	.zero		1


	//   ....[74]....
        /*0f6c*/ 	.word	0x00017370
        /*0f70*/ 	.word	0x00000012
        /*0f74*/ 	.word	0x00033420
        /*0f78*/ 	.short	0x010a
        /*0f7a*/ 	.byte	0x3f
	.zero		1


	//   ....[75]....
        /*0f7c*/ 	.word	0x000173c0
        /*0f80*/ 	.word	0x00000004
        /*0f84*/ 	.word	0x00033480
        /*0f88*/ 	.short	0x010a
        /*0f8a*/ 	.byte	0x3f
	.zero		1


	//   ....[76]....
        /*0f8c*/ 	.word	0x00017a10
        /*0f90*/ 	.word	0x00000004
        /*0f94*/ 	.word	0x00033440
        /*0f98*/ 	.short	0x010a
        /*0f9a*/ 	.byte	0x3f
	.zero		1


	//   ....[77]....
        /*0f9c*/ 	.word	0x00018040
        /*0fa0*/ 	.word	0x00000002
        /*0fa4*/ 	.word	0x00033470
        /*0fa8*/ 	.short	0x010a
        /*0faa*/ 	.byte	0x3f
	.zero		1


	//   ....[78]....
        /*0fac*/ 	.word	0x00018090
        /*0fb0*/ 	.word	0x00000002
        /*0fb4*/ 	.word	0x00033460
        /*0fb8*/ 	.short	0x010a
        /*0fba*/ 	.byte	0x3f
	.zero		1


	//   ....[79]....
        /*0fbc*/ 	.word	0x000180e0
        /*0fc0*/ 	.word	0x00000000
        /*0fc4*/ 	.word	0x00033470
        /*0fc8*/ 	.short	0x010a
        /*0fca*/ 	.byte	0x3f
	.zero		1


	//   ....[80]....
        /*0fcc*/ 	.word	0x00018130
        /*0fd0*/ 	.word	0x00000000
        /*0fd4*/ 	.word	0x00033460
        /*0fd8*/ 	.short	0x010a
        /*0fda*/ 	.byte	0x3f
	.zero		1


	//   ....[81]....
        /*0fdc*/ 	.word	0x00018180
        /*0fe0*/ 	.word	0x00000005
        /*0fe4*/ 	.word	0x00033420
        /*0fe8*/ 	.short	0x010a
        /*0fea*/ 	.byte	0x3f
	.zero		1


	//   ....[82]....
        /*0fec*/ 	.word	0x00018320
        /*0ff0*/ 	.word	0x00000003
        /*0ff4*/ 	.word	0x00033440
        /*0ff8*/ 	.short	0x010a
        /*0ffa*/ 	.byte	0x3f
	.zero		1


	//   ....[83]....
        /*0ffc*/ 	.word	0x00018370
        /*1000*/ 	.word	0x00000005
        /*1004*/ 	.word	0x00033440
        /*1008*/ 	.short	0x010a
        /*100a*/ 	.byte	0x3f
	.zero		1


	//   ....[84]....
        /*100c*/ 	.word	0x000183c0
        /*1010*/ 	.word	0x00000003
        /*1014*/ 	.word	0x00033460
        /*1018*/ 	.short	0x010a
        /*101a*/ 	.byte	0x3f
	.zero		1


	//   ....[85]....
        /*101c*/ 	.word	0x00018410
        /*1020*/ 	.word	0x00000005
        /*1024*/ 	.word	0x00033460
        /*1028*/ 	.short	0x010a
        /*102a*/ 	.byte	0x3f
	.zero		1


	//   ....[86]....
        /*102c*/ 	.word	0x00018460
        /*1030*/ 	.word	0x00000003
        /*1034*/ 	.word	0x00033480
        /*1038*/ 	.short	0x010a
        /*103a*/ 	.byte	0x3f
	.zero		1


	//----- nvinfo : EIATTR_NUM_MBARRIERS
	.align		4
.L_636:
        /*103c*/ 	.byte	0x03, 0x38
        /*103e*/ 	.short	0x0016


	//----- nvinfo : EIATTR_EXIT_INSTR_OFFSETS
	.align		4
        /*1040*/ 	.byte	0x04, 0x1c
        /*1042*/ 	.short	(.L_638 - .L_637)


	//   ....[0]....
.L_637:
        /*1044*/ 	.word	0x000009c0


	//   ....[1]....
        /*1048*/ 	.word	0x0000e1f0


	//   ....[2]....
        /*104c*/ 	.word	0x00015bd0


	//----- nvinfo : EIATTR_MAX_THREADS
	.align		4
.L_638:
        /*1050*/ 	.byte	0x04, 0x05
        /*1052*/ 	.short	(.L_640 - .L_639)
.L_639:
        /*1054*/ 	.word	0x00000180
        /*1058*/ 	.word	0x00000001
        /*105c*/ 	.word	0x00000001


	//----- nvinfo : EIATTR_CRS_STACK_SIZE
	.align		4
.L_640:
        /*1060*/ 	.byte	0x04, 0x1e
        /*1062*/ 	.short	(.L_642 - .L_641)
.L_641:
        /*1064*/ 	.word	0x00000000


	//----- nvinfo : EIATTR_CBANK_PARAM_SIZE
	.align		4
.L_642:
        /*1068*/ 	.byte	0x03, 0x19
        /*106a*/ 	.short	0x0af0


	//----- nvinfo : EIATTR_PARAM_CBANK
	.align		4
        /*106c*/ 	.byte	0x04, 0x0a
        /*106e*/ 	.short	(.L_644 - .L_643)
	.align		4
.L_643:
        /*1070*/ 	.word	index@(.nv.constant0._ZN7cutlass13device_kernelIN5flash11enable_sm90INS1_16FlashAttnFwdSm90INS1_25CollectiveMainloopFwdSm90ILi2EN4cute5tupleIJNS5_1CILi1EEES8_S8_EEENS6_IJNS7_ILi128EEENS7_ILi160EEENS7_ILi192EEEEEELi192ENS_12float_e4m3_tEfNS_4arch4Sm90ELb0ELb0ELb0ELb1ELb1ELb0ELb0ELb1ELb1ELb1ELb1ELb0EEENS1_21CollectiveEpilogueFwdINS6_IJSA_SC_SB_EEES9_NS_10bfloat16_tESG_Li256ELb1ELb1ELb1ELb1EEENS1_36VarlenDynamicPersistentTileSchedulerILi128ELi160ELi256ELi128ELb1ELb1ELb1ELb0ELb1ELb1EEEEEEEEEvNT_6ParamsE)
        /*1074*/ 	.short	0x0210
        /*1076*/ 	.short	0x0af0


	//----- nvinfo : EIATTR_SW_WAR
	.align		4
.L_644:
        /*1078*/ 	.byte	0x04, 0x36
        /*107a*/ 	.short	(.L_646 - .L_645)
.L_645:
        /*107c*/ 	.word	0x00000008
.L_646:


//--------------------- .nv.info._ZN7cutlass13device_kernelIN5flash11enable_sm90INS1_16FlashAttnFwdSm90INS1_25CollectiveMainloopFwdSm90ILi2EN4cute5tupleIJNS5_1CILi1EEES8_S8_EEENS6_IJNS7_ILi128EEENS7_ILi160EEENS7_ILi192EEEEEELi192ENS_12float_e4m3_tEfNS_4arch4Sm90ELb0ELb0ELb0ELb1ELb1ELb1ELb0ELb1ELb1ELb1ELb1ELb0EEENS1_21CollectiveEpilogueFwdINS6_IJSA_SC_SB_EEES9_NS_10bfloat16_tESG_Li256ELb1ELb1ELb1ELb1EEENS1_36VarlenDynamicPersistentTileSchedulerILi128ELi160ELi256ELi128ELb1ELb1ELb1ELb0ELb1ELb1EEEEEEEEEvNT_6ParamsE --------------------------
	.section	.nv.info._ZN7cutlass13device_kernelIN5flash11enable_sm90INS1_16FlashAttnFwdSm90INS1_25CollectiveMainloopFwdSm90ILi2EN4cute5tupleIJNS5_1CILi1EEES8_S8_EEENS6_IJNS7_ILi128EEENS7_ILi160EEENS7_ILi192EEEEEELi192ENS_12float_e4m3_tEfNS_4arch4Sm90ELb0ELb0ELb0ELb1ELb1ELb1ELb0ELb1ELb1ELb1ELb1ELb0EEENS1_21CollectiveEpilogueFwdINS6_IJSA_SC_SB_EEES9_NS_10bfloat16_tESG_Li256ELb1ELb1ELb1ELb1EEENS1_36VarlenDynamicPersistentTileSchedulerILi128ELi160ELi256ELi128ELb1ELb1ELb1ELb0ELb1ELb1EEEEEEEEEvNT_6ParamsE,"",@"SHT_CUDA_INFO"
	.sectionflags	@""
	.align	4


	//----- nvinfo : EIATTR_CUDA_API_VERSION
	.align		4
        /*0000*/ 	.byte	0x04, 0x37
        /*0002*/ 	.short	(.L_648 - .L_647)
.L_647:
        /*0004*/ 	.word	0x00000082


	//----- nvinfo : EIATTR_KPARAM_INFO
	.align		4
.L_648:
        /*0008*/ 	.byte	0x04, 0x17
        /*000a*/ 	.short	(.L_650 - .L_649)
.L_649:
        /*000c*/ 	.word	0x00000000
        /*0010*/ 	.short	0x0000
        /*0012*/ 	.short	0x0070
        /*0014*/ 	.byte	0x00, 0xf0, 0x01, 0x2a


	//----- nvinfo : EIATTR_SPARSE_MMA_MASK
	.align		4
.L_650:
        /*0018*/ 	.byte	0x03, 0x50
        /*001a*/ 	.short	0x0000


	//----- nvinfo : EIATTR_MAXREG_COUNT
	.align		4
        /*001c*/ 	.byte	0x03, 0x1b
        /*001e*/ 	.short	0x00a8


	//----- nvinfo : EIATTR_NUM_BARRIERS
	.align		4
        /*0020*/ 	.byte	0x02, 0x4c
        /*0022*/ 	.byte	0x10
	.zero		1


	//----- nvinfo : EIATTR_EXTERNS
	.align		4
        /*0024*/ 	.byte	0x04, 0x0f
        /*0026*/ 	.short	(.L_652 - .L_651)


	//   ....[0]....
	.align		4
.L_651:
        /*0028*/ 	.word	index@(__assertfail)


	//----- nvinfo : EIATTR_ANNOTATIONS
	.align		4
.L_652:
        /*002c*/ 	.byte	0x04, 0x55
        /*002e*/ 	.short	(.L_654 - .L_653)


	//   ....[0]....
.L_653:
        /* <DEDUP_REMOVED lines=177> */


	//----- nvinfo : EIATTR_MERCURY_ISA_VERSION
	.align		4
.L_654:
        /*0b28*/ 	.byte	0x03, 0x5f
        /*0b2a*/ 	.short	0x0101


	//----- nvinfo : EIATTR_UNUSED_LOAD_BYTE_OFFSET
	.align		4
        /*0b2c*/ 	.byte	0x04, 0x44
        /*0b2e*/ 	.short	(.L_656 - .L_655)


	//   ....[0]....
.L_655:
        /*0b30*/ 	.word	0x00000a90
        /*0b34*/ 	.word	0x0000fff0


	//   ....[1]....
        /*0b38*/ 	.word	0x00020d90
        /*0b3c*/ 	.word	0x0000fff0


	//----- nvinfo : EIATTR_INT_WARP_WIDE_INSTR_OFFSETS
	.align		4
.L_656:
        /*0b40*/ 	.byte	0x04, 0x31
        /*0b42*/ 	.short	(.L_658 - .L_657)


	//   ....[0]....
.L_657:
        /*0b44*/ 	.word	0x00000130


	//   ....[1]....
        /*0b48*/ 	.word	0x00000170


	//   ....[2]....
        /*0b4c*/ 	.word	0x000001e0


	//   ....[3]....
        /*0b50*/ 	.word	0x00029800


	//   ....[4]....
        /*0b54*/ 	.word	0x00029890


	//   ....[5]....
        /*0b58*/ 	.word	0x0002ded0


	//   ....[6]....
        /*0b5c*/ 	.word	0x0002df60


	//----- nvinfo : EIATTR_COOP_GROUP_MASK_REGIDS
	.align		4
.L_658:
        /*0b60*/ 	.byte	0x04, 0x29
        /*0b62*/ 	.short	(.L_660 - .L_659)


	//   ....[0]....
.L_659:
        /*0b64*/ 	.word	0xffffffff


	//   ....[1]....
        /*0b68*/ 	.word	0xffffffff


	//   ....[2]....
        /*0b6c*/ 	.word	0xffffffff


	//   ....[3]....
        /*0b70*/ 	.word	0xffffffff


	//   ....[4]....
        /*0b74*/ 	.word	0xffffffff


	//   ....[5]....
        /*0b78*/ 	.word	0xffffffff


	//   ....[6]....
        /*0b7c*/ 	.word	0xffffffff


	//   ....[7]....
        /*0b80*/ 	.word	0xffffffff


	//   ....[8]....
        /*0b84*/ 	.word	0xffffffff


	//   ....[9]....
        /*0b88*/ 	.word	0xffffffff


	//   ....[10]....
        /*0b8c*/ 	.word	0xffffffff


	//   ....[11]....
        /*0b90*/ 	.word	0xffffffff


	//   ....[12]....
        /*0b94*/ 	.word	0xffffffff


	//   ....[13]....
        /*0b98*/ 	.word	0xffffffff


	//   ....[14]....
        /*0b9c*/ 	.word	0xffffffff


	//   ....[15]....
        /*0ba0*/ 	.word	0xffffffff


	//   ....[16]....
        /*0ba4*/ 	.word	0xffffffff


	//   ....[17]....
        /*0ba8*/ 	.word	0xffffffff


	//   ....[18]....
        /*0bac*/ 	.word	0xffffffff


	//   ....[19]....
        /*0bb0*/ 	.word	0xffffffff


	//   ....[20]....
        /*0bb4*/ 	.word	0xffffffff


	//   ....[21]....
        /*0bb8*/ 	.word	0xffffffff


	//   ....[22]....
        /*0bbc*/ 	.word	0xffffffff


	//   ....[23]....
        /*0bc0*/ 	.word	0xffffffff


	//   ....[24]....
        /*0bc4*/ 	.word	0xffffffff


	//   ....[25]....
        /*0bc8*/ 	.word	0xffffffff


	//   ....[26]....
        /*0bcc*/ 	.word	0xffffffff


	//   ....[27]....
        /*0bd0*/ 	.word	0xffffffff


	//   ....[28]....
        /*0bd4*/ 	.word	0xffffffff


	//   ....[29]....
        /*0bd8*/ 	.word	0xffffffff


	//   ....[30]....
        /*0bdc*/ 	.word	0xffffffff


	//   ....[31]....
        /*0be0*/ 	.word	0xffffffff


	//   ....[32]....
        /*0be4*/ 	.word	0xffffffff


	//   ....[33]....
        /*0be8*/ 	.word	0xffffffff


	//   ....[34]....
        /*0bec*/ 	.word	0xffffffff


	//   ....[35]....
        /*0bf0*/ 	.word	0xffffffff


	//   ....[36]....
        /*0bf4*/ 	.word	0xffffffff


	//   ....[37]....
        /*0bf8*/ 	.word	0xffffffff


	//   ....[38]....
        /*0bfc*/ 	.word	0xffffffff


	//   ....[39]....
        /*0c00*/ 	.word	0xffffffff


	//   ....[40]....
        /*0c04*/ 	.word	0xffffffff


	//   ....[41]....
        /*0c08*/ 	.word	0xffffffff


	//   ....[42]....
        /*0c0c*/ 	.word	0xffffffff


	//   ....[43]....
        /*0c10*/ 	.word	0xffffffff


	//   ....[44]....
        /*0c14*/ 	.word	0xffffffff


	//   ....[45]....
        /*0c18*/ 	.word	0xffffffff


	//   ....[46]....
        /*0c1c*/ 	.word	0xffffffff


	//   ....[47]....
        /*0c20*/ 	.word	0xffffffff


	//   ....[48]....
        /*0c24*/ 	.word	0xffffffff


	//   ....[49]....
        /*0c28*/ 	.word	0xffffffff


	//   ....[50]....
        /*0c2c*/ 	.word	0xffffffff


	//   ....[51]....
        /*0c30*/ 	.word	0xffffffff


	//   ....[52]....
        /*0c34*/ 	.word	0xffffffff


	//   ....[53]....
        /*0c38*/ 	.word	0xffffffff


	//   ....[54]....
        /*0c3c*/ 	.word	0xffffffff


	//   ....[55]....
        /*0c40*/ 	.word	0xffffffff


	//   ....[56]....
        /*0c44*/ 	.word	0xffffffff


	//   ....[57]....
        /*0c48*/ 	.word	0xffffffff


	//   ....[58]....
        /*0c4c*/ 	.word	0xffffffff


	//   ....[59]....
        /*0c50*/ 	.word	0xffffffff


	//   ....[60]....
        /*0c54*/ 	.word	0xffffffff


	//   ....[61]....
        /*0c58*/ 	.word	0xffffffff


	//   ....[62]....
        /*0c5c*/ 	.word	0xffffffff


	//   ....[63]....
        /*0c60*/ 	.word	0xffffffff


	//   ....[64]....
        /*0c64*/ 	.word	0xffffffff


	//   ....[65]....
        /*0c68*/ 	.word	0xffffffff


	//   ....[66]....
        /*0c6c*/ 	.word	0xffffffff


	//   ....[67]....
        /*0c70*/ 	.word	0xffffffff


	//   ....[68]....
        /*0c74*/ 	.word	0xffffffff


	//   ....[69]....
        /*0c78*/ 	.word	0xffffffff


	//   ....[70]....
        /*0c7c*/ 	.word	0xffffffff


	//   ....[71]....
        /*0c80*/ 	.word	0xffffffff


	//   ....[72]....
        /*0c84*/ 	.word	0xffffffff


	//   ....[73]....
        /*0c88*/ 	.word	0xffffffff


	//   ....[74]....
        /*0c8c*/ 	.word	0xffffffff


	//   ....[75]....
        /*0c90*/ 	.word	0xffffffff


	//   ....[76]....
        /*0c94*/ 	.word	0xffffffff


	//   ....[77]....
        /*0c98*/ 	.word	0xffffffff


	//   ....[78]....
        /*0c9c*/ 	.word	0xffffffff


	//   ....[79]....
        /*0ca0*/ 	.word	0xffffffff


	//   ....[80]....
        /*0ca4*/ 	.word	0xffffffff


	//   ....[81]....
        /*0ca8*/ 	.word	0xffffffff


	//   ....[82]....
        /*0cac*/ 	.word	0xffffffff


	//   ....[83]....
        /*0cb0*/ 	.word	0xffffffff


	//   ....[84]....
        /*0cb4*/ 	.word	0xffffffff


	//   ....[85]....
        /*0cb8*/ 	.word	0xffffffff


	//   ....[86]....
        /*0cbc*/ 	.word	0xffffffff


	//   ....[87]....
        /*0cc0*/ 	.word	0xffffffff


	//   ....[88]....
        /*0cc4*/ 	.word	0xffffffff


	//   ....[89]....
        /*0cc8*/ 	.word	0xffffffff


	//   ....[90]....
        /*0ccc*/ 	.word	0xffffffff


	//   ....[91]....
        /*0cd0*/ 	.word	0xffffffff


	//   ....[92]....
        /*0cd4*/ 	.word	0xffffffff


	//   ....[93]....
        /*0cd8*/ 	.word	0xffffffff


	//   ....[94]....
        /*0cdc*/ 	.word	0xffffffff


	//   ....[95]....
        /*0ce0*/ 	.word	0xffffffff


	//   ....[96]....
        /*0ce4*/ 	.word	0xffffffff


	//   ....[97]....
        /*0ce8*/ 	.word	0xffffffff


	//   ....[98]....
        /*0cec*/ 	.word	0xffffffff


	//   ....[99]....
        /*0cf0*/ 	.word	0xffffffff


	//   ....[100]....
        /*0cf4*/ 	.word	0xffffffff


	//   ....[101]....
        /*0cf8*/ 	.word	0xffffffff


	//   ....[102]....
        /*0cfc*/ 	.word	0xffffffff


	//   ....[103]....
        /*0d00*/ 	.word	0xffffffff


	//   ....[104]....
        /*0d04*/ 	.word	0xffffffff


	//   ....[105]....
        /*0d08*/ 	.word	0xffffffff


	//   ....[106]....
        /*0d0c*/ 	.word	0xffffffff


	//   ....[107]....
        /*0d10*/ 	.word	0xffffffff


	//   ....[108]....
        /*0d14*/ 	.word	0xffffffff


	//   ....[109]....
        /*0d18*/ 	.word	0xffffffff


	//   ....[110]....
        /*0d1c*/ 	.word	0xffffffff


	//   ....[111]....
        /*0d20*/ 	.word	0xffffffff


	//   ....[112]....
        /*0d24*/ 	.word	0xffffffff


	//   ....[113]....
        /*0d28*/ 	.word	0xffffffff


	//   ....[114]....
        /*0d2c*/ 	.word	0xffffffff


	//   ....[115]....
        /*0d30*/ 	.word	0xffffffff


	//   ....[116]....
        /*0d34*/ 	.word	0xffffffff


	//   ....[117]....
        /*0d38*/ 	.word	0xffffffff


	//   ....[118]....
        /*0d3c*/ 	.word	0xffffffff


	//   ....[119]....
        /*0d40*/ 	.word	0xffffffff


	//   ....[120]....
        /*0d44*/ 	.word	0xffffffff


	//   ....[121]....
        /*0d48*/ 	.word	0xffffffff


	//   ....[122]....
        /*0d4c*/ 	.word	0xffffffff


	//   ....[123]....
        /*0d50*/ 	.word	0xffffffff


	//   ....[124]....
        /*0d54*/ 	.word	0xffffffff


	//   ....[125]....
        /*0d58*/ 	.word	0xffffffff


	//   ....[126]....
        /*0d5c*/ 	.word	0xffffffff


	//   ....[127]....
        /*0d60*/ 	.word	0xffffffff


	//   ....[128]....
        /*0d64*/ 	.word	0xffffffff


	//   ....[129]....
        /*0d68*/ 	.word	0xffffffff


	//   ....[130]....
        /*0d6c*/ 	.word	0xffffffff


	//   ....[131]....
        /*0d70*/ 	.word	0xffffffff


	//   ....[132]....
        /*0d74*/ 	.word	0xffffffff


	//   ....[133]....
        /*0d78*/ 	.word	0xffffffff


	//   ....[134]....
        /*0d7c*/ 	.word	0xffffffff


	//   ....[135]....
        /*0d80*/ 	.word	0xffffffff


	//   ....[136]....
        /*0d84*/ 	.word	0xffffffff


	//   ....[137]....
        /*0d88*/ 	.word	0xffffffff


	//   ....[138]....
        /*0d8c*/ 	.word	0xffffffff


	//   ....[139]....
        /*0d90*/ 	.word	0xffffffff


	//   ....[140]....
        /*0d94*/ 	.word	0xffffffff


	//   ....[141]....
        /*0d98*/ 	.word	0xffffffff


	//   ....[142]....
        /*0d9c*/ 	.word	0xffffffff


	//   ....[143]....
        /*0da0*/ 	.word	0xffffffff


	//   ....[144]....
        /*0da4*/ 	.word	0xffffffff


	//   ....[145]....
        /*0da8*/ 	.word	0xffffffff


	//   ....[146]....
        /*0dac*/ 	.word	0xffffffff


	//   ....[147]....
        /*0db0*/ 	.word	0xffffffff


	//   ....[148]....
        /*0db4*/ 	.word	0xffffffff


	//   ....[149]....
        /*0db8*/ 	.word	0xffffffff


	//   ....[150]....
        /*0dbc*/ 	.word	0xffffffff


	//   ....[151]....
        /*0dc0*/ 	.word	0xffffffff


	//   ....[152]....
        /*0dc4*/ 	.word	0xffffffff


	//   ....[153]....
        /*0dc8*/ 	.word	0xffffffff


	//   ....[154]....
        /*0dcc*/ 	.word	0xffffffff


	//   ....[155]....
        /*0dd0*/ 	.word	0xffffffff


	//   ....[156]....
        /*0dd4*/ 	.word	0xffffffff


	//   ....[157]....
        /*0dd8*/ 	.word	0xffffffff


	//   ....[158]....
        /*0ddc*/ 	.word	0xffffffff


	//   ....[159]....
        /*0de0*/ 	.word	0xffffffff


	//   ....[160]....
        /*0de4*/ 	.word	0xffffffff


	//   ....[161]....
        /*0de8*/ 	.word	0xffffffff


	//   ....[162]....
        /*0dec*/ 	.word	0xffffffff


	//   ....[163]....
        /*0df0*/ 	.word	0xffffffff


	//   ....[164]....
        /*0df4*/ 	.word	0xffffffff


	//   ....[165]....
        /*0df8*/ 	.word	0xffffffff


	//   ....[166]....
        /*0dfc*/ 	.word	0xffffffff


	//   ....[167]....
        /*0e00*/ 	.word	0xffffffff


	//   ....[168]....
        /*0e04*/ 	.word	0xffffffff


	//   ....[169]....
        /*0e08*/ 	.word	0xffffffff


	//   ....[170]....
        /*0e0c*/ 	.word	0xffffffff


	//   ....[171]....
        /*0e10*/ 	.word	0xffffffff


	//   ....[172]....
        /*0e14*/ 	.word	0xffffffff


	//   ....[173]....
        /*0e18*/ 	.word	0xffffffff


	//   ....[174]....
        /*0e1c*/ 	.word	0xffffffff


	//   ....[175]....
        /*0e20*/ 	.word	0xffffffff


	//   ....[176]....
        /*0e24*/ 	.word	0xffffffff


	//   ....[177]....
        /*0e28*/ 	.word	0xffffffff


	//   ....[178]....
        /*0e2c*/ 	.word	0xffffffff


	//   ....[179]....
        /*0e30*/ 	.word	0xffffffff


	//   ....[180]....
        /*0e34*/ 	.word	0xffffffff


	//   ....[181]....
        /*0e38*/ 	.word	0xffffffff


	//   ....[182]....
        /*0e3c*/ 	.word	0xffffffff


	//   ....[183]....
        /*0e40*/ 	.word	0xffffffff


	//   ....[184]....
        /*0e44*/ 	.word	0xffffffff


	//   ....[185]....
        /*0e48*/ 	.word	0xffffffff


	//   ....[186]....
        /*0e4c*/ 	.word	0xffffffff


	//   ....[187]....
        /*0e50*/ 	.word	0xffffffff


	//   ....[188]....
        /*0e54*/ 	.word	0xffffffff


	//   ....[189]....
        /*0e58*/ 	.word	0xffffffff


	//   ....[190]....
        /*0e5c*/ 	.word	0xffffffff


	//   ....[191]....
        /*0e60*/ 	.word	0xffffffff


	//   ....[192]....
        /*0e64*/ 	.word	0xffffffff


	//   ....[193]....
        /*0e68*/ 	.word	0xffffffff


	//   ....[194]....
        /*0e6c*/ 	.word	0xffffffff


	//   ....[195]....
        /*0e70*/ 	.word	0xffffffff


	//   ....[196]....
        /*0e74*/ 	.word	0xffffffff


	//   ....[197]....
        /*0e78*/ 	.word	0xffffffff


	//   ....[198]....
        /*0e7c*/ 	.word	0xffffffff


	//   ....[199]....
        /*0e80*/ 	.word	0xffffffff


	//   ....[200]....
        /*0e84*/ 	.word	0xffffffff


	//   ....[201]....
        /*0e88*/ 	.word	0xffffffff


	//   ....[202]....
        /*0e8c*/ 	.word	0xffffffff


	//   ....[203]....
        /*0e90*/ 	.word	0xffffffff


	//   ....[204]....
        /*0e94*/ 	.word	0xffffffff


	//   ....[205]....
        /*0e98*/ 	.word	0xffffffff


	//   ....[206]....
        /*0e9c*/ 	.word	0xffffffff


	//   ....[207]....
        /*0ea0*/ 	.word	0xffffffff


	//   ....[208]....
        /*0ea4*/ 	.word	0xffffffff


	//   ....[209]....
        /*0ea8*/ 	.word	0xffffffff


	//   ....[210]....
        /*0eac*/ 	.word	0xffffffff


	//   ....[211]....
        /*0eb0*/ 	.word	0xffffffff


	//   ....[212]....
        /*0eb4*/ 	.word	0xffffffff


	//   ....[213]....
        /*0eb8*/ 	.word	0xffffffff


	//   ....[214]....
        /*0ebc*/ 	.word	0xffffffff


	//   ....[215]....
        /*0ec0*/ 	.word	0xffffffff


	//   ....[216]....
        /*0ec4*/ 	.word	0xffffffff


	//   ....[217]....
        /*0ec8*/ 	.word	0xffffffff


	//   ....[218]....
        /*0ecc*/ 	.word	0xffffffff


	//   ....[219]....
        /*0ed0*/ 	.word	0xffffffff


	//   ....[220]....
        /*0ed4*/ 	.word	0xffffffff


	//   ....[221]....
        /*0ed8*/ 	.word	0xffffffff


	//   ....[222]....
        /*0edc*/ 	.word	0xffffffff


	//   ....[223]....
        /*0ee0*/ 	.word	0xffffffff


	//   ....[224]....
        /*0ee4*/ 	.word	0xffffffff


	//   ....[225]....
        /*0ee8*/ 	.word	0xffffffff


	//   ....[226]....
        /*0eec*/ 	.word	0xffffffff


	//   ....[227]....
        /*0ef0*/ 	.word	0xffffffff


	//   ....[228]....
        /*0ef4*/ 	.word	0xffffffff


	//   ....[229]....
        /*0ef8*/ 	.word	0xffffffff


	//   ....[230]....
        /*0efc*/ 	.word	0xffffffff


	//   ....[231]....
        /*0f00*/ 	.word	0xffffffff


	//   ....[232]....
        /*0f04*/ 	.word	0xffffffff


	//   ....[233]....
        /*0f08*/ 	.word	0xffffffff


	//   ....[234]....
        /*0f0c*/ 	.word	0xffffffff


	//   ....[235]....
        /*0f10*/ 	.word	0xffffffff


	//   ....[236]....
        /*0f14*/ 	.word	0xffffffff


	//   ....[237]....
        /*0f18*/ 	.word	0xffffffff


	//   ....[238]....
        /*0f1c*/ 	.word	0xffffffff


	//   ....[239]....
        /*0f20*/ 	.word	0xffffffff


	//   ....[240]....
        /*0f24*/ 	.word	0xffffffff


	//   ....[241]....
        /*0f28*/ 	.word	0xffffffff


	//   ....[242]....
        /*0f2c*/ 	.word	0xffffffff


	//   ....[243]....
        /*0f30*/ 	.word	0xffffffff


	//   ....[244]....
        /*0f34*/ 	.word	0xffffffff


	//   ....[245]....
        /*0f38*/ 	.word	0xffffffff


	//   ....[246]....
        /*0f3c*/ 	.word	0xffffffff


	//   ....[247]....
        /*0f40*/ 	.word	0xffffffff


	//   ....[248]....
        /*0f44*/ 	.word	0xffffffff


	//   ....[249]....
        /*0f48*/ 	.word	0x0500000f


	//   ....[250]....
        /*0f4c*/ 	.word	0x0500000f


	//   ....[251]....
        /*0f50*/ 	.word	0x0500000f


	//   ....[252]....
        /*0f54*/ 	.word	0x0500000f


	//   ....[253]....
        /*0f58*/ 	.word	0x0500000f


	//   ....[254]....
        /*0f5c*/ 	.word	0x0500000f


	//   ....[255]....
        /*0f60*/ 	.word	0x0500000f


	//   ....[0]....
        /*0f64*/ 	.word	0x0500000f


	//   ....[1]....
        /*0f68*/ 	.word	0x0500000f


	//   ....[2]....
        /*0f6c*/ 	.word	0x0500000f


	//   ....[3]....
        /*0f70*/ 	.word	0x0500000f


	//   ....[4]....
        /*0f74*/ 	.word	0x0500000f


	//   ....[5]....
        /*0f78*/ 	.word	0x0500000f


	//   ....[6]....
        /*0f7c*/ 	.word	0x0500000f


	//   ....[7]....
        /*0f80*/ 	.word	0x0500000f


	//   ....[8]....
        /*0f84*/ 	.word	0x0500000f


	//   ....[9]....
        /*0f88*/ 	.word	0x0500000f


	//   ....[10]....
        /*0f8c*/ 	.word	0x0500000f


	//   ....[11]....
        /*0f90*/ 	.word	0x0500000f


	//   ....[12]....
        /*0f94*/ 	.word	0x0500000f


	//   ....[13]....
        /*0f98*/ 	.word	0x0500000f


	//   ....[14]....
        /*0f9c*/ 	.word	0x0500000f


	//   ....[15]....
        /*0fa0*/ 	.word	0x0500000f


	//   ....[16]....
        /*0fa4*/ 	.word	0x0500000f


	//   ....[17]....
        /*0fa8*/ 	.word	0x0500000f


	//   ....[18]....
        /*0fac*/ 	.word	0x0500000f


	//   ....[19]....
        /*0fb0*/ 	.word	0x0500000f


	//   ....[20]....
        /*0fb4*/ 	.word	0x0500000f


	//   ....[21]....
        /*0fb8*/ 	.word	0x0500000f


	//   ....[22]....
        /*0fbc*/ 	.word	0x0500000f


	//   ....[23]....
        /*0fc0*/ 	.word	0x0500000f


	//   ....[24]....
        /*0fc4*/ 	.word	0x0500000f


	//   ....[25]....
        /*0fc8*/ 	.word	0x0500000f


	//   ....[26]....
        /*0fcc*/ 	.word	0x0500000f


	//   ....[27]....
        /*0fd0*/ 	.word	0x0500000f


	//   ....[28]....
        /*0fd4*/ 	.word	0x0500000f


	//   ....[29]....
        /*0fd8*/ 	.word	0x0500000f


	//   ....[30]....
        /*0fdc*/ 	.word	0x0500000f


	//   ....[31]....
        /*0fe0*/ 	.word	0x0500000f


	//   ....[32]....
        /*0fe4*/ 	.word	0x0500000f


	//   ....[33]....
        /*0fe8*/ 	.word	0x0500000f


	//   ....[34]....
        /*0fec*/ 	.word	0x0500000f


	//   ....[35]....
        /*0ff0*/ 	.word	0x0500000f


	//   ....[36]....
        /*0ff4*/ 	.word	0x0500000f


	//   ....[37]....
        /*0ff8*/ 	.word	0x0500000f


	//   ....[38]....
        /*0ffc*/ 	.word	0x0500000f


	//   ....[39]....
        /*1000*/ 	.word	0x0500000f


	//   ....[40]....
        /*1004*/ 	.word	0x0500000f


	//   ....[41]....
        /*1008*/ 	.word	0x0500000f


	//   ....[42]....
        /*100c*/ 	.word	0x0500000f


	//   ....[43]....
        /*1010*/ 	.word	0x0500000f


	//   ....[44]....
        /*1014*/ 	.word	0x0500000f


	//   ....[45]....
        /*1018*/ 	.word	0x0500000f


	//   ....[46]....
        /*101c*/ 	.word	0x0500000f


	//   ....[47]....
        /*1020*/ 	.word	0x0500000f


	//   ....[48]....
        /*1024*/ 	.word	0x0500000f


	//   ....[49]....
        /*1028*/ 	.word	0x0500000f


	//   ....[50]....
        /*102c*/ 	.word	0x0500000f


	//   ....[51]....
        /*1030*/ 	.word	0x0500000f


	//   ....[52]....
        /*1034*/ 	.word	0x0500000f


	//   ....[53]....
        /*1038*/ 	.word	0x0500000f


	//   ....[54]....
        /*103c*/ 	.word	0x0500000f


	//   ....[55]....
        /*1040*/ 	.word	0x0500000f


	//   ....[56]....
        /*1044*/ 	.word	0x0500000f


	//   ....[57]....
        /*1048*/ 	.word	0x0500000f


	//   ....[58]....
        /*104c*/ 	.word	0x0500000f


	//   ....[59]....
        /*1050*/ 	.word	0x0500000f


	//   ....[60]....
        /*1054*/ 	.word	0x0500000f


	//   ....[61]....
        /*1058*/ 	.word	0x0500000f


	//   ....[62]....
        /*105c*/ 	.word	0x0500000f


	//   ....[63]....
        /*1060*/ 	.word	0x0500000f


	//   ....[64]....
        /*1064*/ 	.word	0x0500000f


	//   ....[65]....
        /*1068*/ 	.word	0x0500000f


	//   ....[66]....
        /*106c*/ 	.word	0x0500000f


	//   ....[67]....
        /*1070*/ 	.word	0x0500000f


	//   ....[68]....
        /*1074*/ 	.word	0x0500000f


	//   ....[69]....
        /*1078*/ 	.word	0x0500000f


	//   ....[70]....
        /*107c*/ 	.word	0x0500000f


	//   ....[71]....
        /*1080*/ 	.word	0x0500000f


	//   ....[72]....
        /*1084*/ 	.word	0x0500000f


	//   ....[73]....
        /*1088*/ 	.word	0x0500000f


	//   ....[74]....
        /*108c*/ 	.word	0x0500000f


	//   ....[75]....
        /*1090*/ 	.word	0x0500000f


	//   ....[76]....
        /*1094*/ 	.word	0x0500000f


	//   ....[77]....
        /*1098*/ 	.word	0x0500000f


	//   ....[78]....
        /*109c*/ 	.word	0x0500000f


	//   ....[79]....
        /*10a0*/ 	.word	0x0500000f


	//   ....[80]....
        /*10a4*/ 	.word	0x0500000f


	//   ....[81]....
        /*10a8*/ 	.word	0x0500000f


	//   ....[82]....
        /*10ac*/ 	.word	0x0500000f


	//   ....[83]....
        /*10b0*/ 	.word	0x0500000f


	//   ....[84]....
        /*10b4*/ 	.word	0x0500000f


	//   ....[85]....
        /*10b8*/ 	.word	0x0500000f


	//   ....[86]....
        /*10bc*/ 	.word	0x0500000f


	//   ....[87]....
        /*10c0*/ 	.word	0x0500000f


	//   ....[88]....
        /*10c4*/ 	.word	0x0500000f


	//   ....[89]....
        /*10c8*/ 	.word	0x0500000f


	//   ....[90]....
        /*10cc*/ 	.word	0x0500000f


	//   ....[91]....
        /*10d0*/ 	.word	0x0500000f


	//   ....[92]....
        /*10d4*/ 	.word	0x0500000f


	//   ....[93]....
        /*10d8*/ 	.word	0x0500000f


	//   ....[94]....
        /*10dc*/ 	.word	0x0500000f


	//   ....[95]....
        /*10e0*/ 	.word	0x0500000f


	//   ....[96]....
        /*10e4*/ 	.word	0x0500000f


	//   ....[97]....
        /*10e8*/ 	.word	0x0500000f


	//   ....[98]....
        /*10ec*/ 	.word	0x0500000f


	//   ....[99]....
        /*10f0*/ 	.word	0x0500000f


	//   ....[100]....
        /*10f4*/ 	.word	0x0500000f


	//   ....[101]....
        /*10f8*/ 	.word	0x0500000f


	//   ....[102]....
        /*10fc*/ 	.word	0x0500000f


	//   ....[103]....
        /*1100*/ 	.word	0x0500000f


	//   ....[104]....
        /*1104*/ 	.word	0x0500000f


	//   ....[105]....
        /*1108*/ 	.word	0x0500000f


	//   ....[106]....
        /*110c*/ 	.word	0x0500000f


	//   ....[107]....
        /*1110*/ 	.word	0x0500000f


	//   ....[108]....
        /*1114*/ 	.word	0x0500000f


	//   ....[109]....
        /*1118*/ 	.word	0x0500000f


	//   ....[110]....
        /*111c*/ 	.word	0x0500000f


	//   ....[111]....
        /*1120*/ 	.word	0x0500000f


	//   ....[112]....
        /*1124*/ 	.word	0x0500000f


	//   ....[113]....
        /*1128*/ 	.word	0x0500000f


	//   ....[114]....
        /*112c*/ 	.word	0x0500000f


	//   ....[115]....
        /*1130*/ 	.word	0x0500000f


	//   ....[116]....
        /*1134*/ 	.word	0x0500000f


	//   ....[117]....
        /*1138*/ 	.word	0x0500000f


	//   ....[118]....
        /*113c*/ 	.word	0x0500000f


	//   ....[119]....
        /*1140*/ 	.word	0x0500000f


	//   ....[120]....
        /*1144*/ 	.word	0x0500000f


	//   ....[121]....
        /*1148*/ 	.word	0x0500000f


	//   ....[122]....
        /*114c*/ 	.word	0x0500000f


	//   ....[123]....
        /*1150*/ 	.word	0x0500000f


	//   ....[124]....
        /*1154*/ 	.word	0x0500000f


	//   ....[125]....
        /*1158*/ 	.word	0x0500000f


	//   ....[126]....
        /*115c*/ 	.word	0x0500000f


	//   ....[127]....
        /*1160*/ 	.word	0x0500000f


	//   ....[128]....
        /*1164*/ 	.word	0x0500000f


	//   ....[129]....
        /*1168*/ 	.word	0x0500000f


	//   ....[130]....
        /*116c*/ 	.word	0x0500000f


	//   ....[131]....
        /*1170*/ 	.word	0x0500000f


	//   ....[132]....
        /*1174*/ 	.word	0x0500000f


	//   ....[133]....
        /*1178*/ 	.word	0x0500000f


	//   ....[134]....
        /*117c*/ 	.word	0x0500000f


	//   ....[135]....
        /*1180*/ 	.word	0x0500000f


	//   ....[136]....
        /*1184*/ 	.word	0x0500000f


	//   ....[137]....
        /*1188*/ 	.word	0x0500000f


	//   ....[138]....
        /*118c*/ 	.word	0x0500000f


	//   ....[139]....
        /*1190*/ 	.word	0x0500000f


	//   ....[140]....
        /*1194*/ 	.word	0x0500000f


	//   ....[141]....
        /*1198*/ 	.word	0x0500000f


	//   ....[142]....
        /*119c*/ 	.word	0x0500000f


	//   ....[143]....
        /*11a0*/ 	.word	0x0500000f


	//   ....[144]....
        /*11a4*/ 	.word	0x0500000f


	//   ....[145]....
        /*11a8*/ 	.word	0x0500000f


	//   ....[146]....
        /*11ac*/ 	.word	0x0500000f


	//   ....[147]....
        /*11b0*/ 	.word	0x0500000f


	//   ....[148]....
        /*11b4*/ 	.word	0x0500000f


	//   ....[149]....
        /*11b8*/ 	.word	0x0500000f


	//   ....[150]....
        /*11bc*/ 	.word	0x0500000f


	//   ....[151]....
        /*11c0*/ 	.word	0x0500000f


	//   ....[152]....
        /*11c4*/ 	.word	0x0500000f


	//   ....[153]....
        /*11c8*/ 	.word	0x0500000f


	//   ....[154]....
        /*11cc*/ 	.word	0x0500000f


	//   ....[155]....
        /*11d0*/ 	.word	0x0500000f


	//   ....[156]....
        /*11d4*/ 	.word	0x0500000f


	//   ....[157]....
        /*11d8*/ 	.word	0x0500000f


	//   ....[158]....
        /*11dc*/ 	.word	0x0500000f


	//   ....[159]....
        /*11e0*/ 	.word	0x0500000f


	//   ....[160]....
        /*11e4*/ 	.word	0x0500000f


	//   ....[161]....
        /*11e8*/ 	.word	0x0500000f


	//   ....[162]....
        /*11ec*/ 	.word	0x0500000f


	//   ....[163]....
        /*11f0*/ 	.word	0x0500000f


	//   ....[164]....
        /*11f4*/ 	.word	0x0500000f


	//   ....[165]....
        /*11f8*/ 	.word	0x0500000f


	//   ....[166]....
        /*11fc*/ 	.word	0x0500000f


	//   ....[167]....
        /*1200*/ 	.word	0x0500000f


	//   ....[168]....
        /*1204*/ 	.word	0x0500000f


	//   ....[169]....
        /*1208*/ 	.word	0x0500000f


	//   ....[170]....
        /*120c*/ 	.word	0x0500000f


	//   ....[171]....
        /*1210*/ 	.word	0x0500000f


	//   ....[172]....
        /*1214*/ 	.word	0x0500000f


	//   ....[173]....
        /*1218*/ 	.word	0x0500000f


	//   ....[174]....
        /*121c*/ 	.word	0x0500000f


	//   ....[175]....
        /*1220*/ 	.word	0x0500000f


	//   ....[176]....
        /*1224*/ 	.word	0x0500000f


	//   ....[177]....
        /*1228*/ 	.word	0x0500000f


	//   ....[178]....
        /*122c*/ 	.word	0x0500000f


	//   ....[179]....
        /*1230*/ 	.word	0x0500000f


	//   ....[180]....
        /*1234*/ 	.word	0x0500000f


	//   ....[181]....
        /*1238*/ 	.word	0x0500000f


	//   ....[182]....
        /*123c*/ 	.word	0x0500000f


	//   ....[183]....
        /*1240*/ 	.word	0x0500000f


	//   ....[184]....
        /*1244*/ 	.word	0x0500000f


	//   ....[185]....
        /*1248*/ 	.word	0x0500000f


	//   ....[186]....
        /*124c*/ 	.word	0x0500000f


	//   ....[187]....
        /*1250*/ 	.word	0x0500000f


	//   ....[188]....
        /*1254*/ 	.word	0x0500000f


	//   ....[189]....
        /*1258*/ 	.word	0x0500000f


	//   ....[190]....
        /*125c*/ 	.word	0x0500000f


	//   ....[191]....
        /*1260*/ 	.word	0x0500000f


	//   ....[192]....
        /*1264*/ 	.word	0x0500000f


	//   ....[193]....
        /*1268*/ 	.word	0x0500000f


	//   ....[194]....
        /*126c*/ 	.word	0x0500000f


	//   ....[195]....
        /*1270*/ 	.word	0x0500000f


	//   ....[196]....
        /*1274*/ 	.word	0x0500000f


	//   ....[197]....
        /*1278*/ 	.word	0x0500000f


	//   ....[198]....
        /*127c*/ 	.word	0x0500000f


	//----- nvinfo : EIATTR_COOP_GROUP_INSTR_OFFSETS
	.align		4
.L_660:
        /*1280*/ 	.byte	0x04, 0x28
        /*1282*/ 	.short	(.L_662 - .L_661)


	//   ....[0]....
.L_661:
        /*1284*/ 	.word	0x00000070


	//   ....[1]....
        /*1288*/ 	.word	0x00000140


	//   ....[2]....
        /*128c*/ 	.word	0x00000190


	//   ....[3]....
        /*1290*/ 	.word	0x000003c0


	//   ....[4]....
        /*1294*/ 	.word	0x00000520


	//   ....[5]....
        /*1298*/ 	.word	0x00000640


	//   ....[6]....
        /*129c*/ 	.word	0x000007a0


	//   ....[7]....
        /*12a0*/ 	.word	0x00003ec0


	//   ....[8]....
        /*12a4*/ 	.word	0x00003ed0


	//   ....[9]....
        /*12a8*/ 	.word	0x00006d30


	//   ....[10]....
        /*12ac*/ 	.word	0x00006d40


	//   ....[11]....
        /*12b0*/ 	.word	0x0000a370


	//   ....[12]....
        /*12b4*/ 	.word	0x0000a380


	//   ....[13]....
        /*12b8*/ 	.word	0x0000d4a0


	//   ....[14]....
        /*12bc*/ 	.word	0x0000d4b0


	//   ....[15]....
        /*12c0*/ 	.word	0x000106c0


	//   ....[16]....
        /*12c4*/ 	.word	0x000106d0


	//   ....[17]....
        /*12c8*/ 	.word	0x00010950


	//   ....[18]....
        /*12cc*/ 	.word	0x00010960


	//   ....[19]....
        /*12d0*/ 	.word	0x00010e60


	//   ....[20]....
        /*12d4*/ 	.word	0x00010ea0


	//   ....[21]....
        /*12d8*/ 	.word	0x00011100


	//   ....[22]....
        /*12dc*/ 	.word	0x00011120


	//   ....[23]....
        /*12e0*/ 	.word	0x00011dc0


	//   ....[24]....
        /*12e4*/ 	.word	0x00012370


	//   ....[25]....
        /*12e8*/ 	.word	0x00012380


	//   ....[26]....
        /*12ec*/ 	.word	0x00012390


	//   ....[27]....
        /*12f0*/ 	.word	0x000123a0


	//   ....[28]....
        /*12f4*/ 	.word	0x00015960


	//   ....[29]....
        /*12f8*/ 	.word	0x00015970


	//   ....[30]....
        /*12fc*/ 	.word	0x00015980


	//   ....[31]....
        /*1300*/ 	.word	0x00015990


	//   ....[32]....
        /*1304*/ 	.word	0x0001aaa0


	//   ....[33]....
        /*1308*/ 	.word	0x0001aac0


	//   ....[34]....
        /*130c*/ 	.word	0x0001af30


	//   ....[35]....
        /*1310*/ 	.word	0x0001af50


	//   ....[36]....
        /*1314*/ 	.word	0x0001e280


	//   ....[37]....
        /*1318*/ 	.word	0x0001e2a0


	//   ....[38]....
        /*131c*/ 	.word	0x0001e570


	//   ....[39]....
        /*1320*/ 	.word	0x0001e590


	//   ....[40]....
        /*1324*/ 	.word	0x000203a0


	//   ....[41]....
        /*1328*/ 	.word	0x00020400


	//   ....[42]....
        /*132c*/ 	.word	0x00020420


	//   ....[43]....
        /*1330*/ 	.word	0x00020440


	//   ....[44]....
        /*1334*/ 	.word	0x000213f0


	//   ....[45]....
        /*1338*/ 	.word	0x00021430


	//   ....[46]....
        /*133c*/ 	.word	0x00021460


	//   ....[47]....
        /*1340*/ 	.word	0x00021490


	//   ....[48]....
        /*1344*/ 	.word	0x000214c0


	//   ....[49]....
        /*1348*/ 	.word	0x000214f0


	//   ....[50]....
        /*134c*/ 	.word	0x00021520


	//   ....[51]....
        /*1350*/ 	.word	0x00021550


	//   ....[52]....
        /*1354*/ 	.word	0x00021580


	//   ....[53]....
        /*1358*/ 	.word	0x000215b0


	//   ....[54]....
        /*135c*/ 	.word	0x000215e0


	//   ....[55]....
        /*1360*/ 	.word	0x00021610


	//   ....[56]....
        /*1364*/ 	.word	0x00021640


	//   ....[57]....
        /*1368*/ 	.word	0x00021670


	//   ....[58]....
        /*136c*/ 	.word	0x000216b0


	//   ....[59]....
        /*1370*/ 	.word	0x000216e0


	//   ....[60]....
        /*1374*/ 	.word	0x00021710


	//   ....[61]....
        /*1378*/ 	.word	0x00021740


	//   ....[62]....
        /*137c*/ 	.word	0x00021770


	//   ....[63]....
        /*1380*/ 	.word	0x000217a0


	//   ....[64]....
        /*1384*/ 	.word	0x000217d0


	//   ....[65]....
        /*1388*/ 	.word	0x00021800


	//   ....[66]....
        /*138c*/ 	.word	0x00021830


	//   ....[67]....
        /*1390*/ 	.word	0x00021860


	//   ....[68]....
        /*1394*/ 	.word	0x00021890


	//   ....[69]....
        /*1398*/ 	.word	0x000218c0


	//   ....[70]....
        /*139c*/ 	.word	0x000218f0


	//   ....[71]....
        /*13a0*/ 	.word	0x00021920


	//   ....[72]....
        /*13a4*/ 	.word	0x00021950


	//   ....[73]....
        /*13a8*/ 	.word	0x00021980


	//   ....[74]....
        /*13ac*/ 	.word	0x000219b0


	//   ....[75]....
        /*13b0*/ 	.word	0x000219e0


	//   ....[76]....
        /*13b4*/ 	.word	0x00021a10


	//   ....[77]....
        /*13b8*/ 	.word	0x00021a40


	//   ....[78]....
        /*13bc*/ 	.word	0x00021a70


	//   ....[79]....
        /*13c0*/ 	.word	0x00021aa0


	//   ....[80]....
        /*13c4*/ 	.word	0x00021ad0


	//   ....[81]....
        /*13c8*/ 	.word	0x00021b00


	//   ....[82]....
        /*13cc*/ 	.word	0x00021b30


	//   ....[83]....
        /*13d0*/ 	.word	0x00021b60


	//   ....[84]....
        /*13d4*/ 	.word	0x00021b90


	//   ....[85]....
        /*13d8*/ 	.word	0x00021bc0


	//   ....[86]....
        /*13dc*/ 	.word	0x00021bf0


	//   ....[87]....
        /*13e0*/ 	.word	0x00021c20


	//   ....[88]....
        /*13e4*/ 	.word	0x00021c50


	//   ....[89]....
        /*13e8*/ 	.word	0x00021c80


	//   ....[90]....
        /*13ec*/ 	.word	0x00021cb0


	//   ....[91]....
        /*13f0*/ 	.word	0x00021ce0


	//   ....[92]....
        /*13f4*/ 	.word	0x00021d10


	//   ....[93]....
        /*13f8*/ 	.word	0x00021d40


	//   ....[94]....
        /*13fc*/ 	.word	0x00021d70


	//   ....[95]....
        /*1400*/ 	.word	0x00021da0


	//   ....[96]....
        /*1404*/ 	.word	0x00021dd0


	//   ....[97]....
        /*1408*/ 	.word	0x00021e00


	//   ....[98]....
        /*140c*/ 	.word	0x00021e30


	//   ....[99]....
        /*1410*/ 	.word	0x00021e60


	//   ....[100]....
        /*1414*/ 	.word	0x00021e90


	//   ....[101]....
        /*1418*/ 	.word	0x00021ec0


	//   ....[102]....
        /*141c*/ 	.word	0x00021ef0


	//   ....[103]....
        /*1420*/ 	.word	0x00021f20


	//   ....[104]....
        /*1424*/ 	.word	0x00021f50


	//   ....[105]....
        /*1428*/ 	.word	0x00021f80


	//   ....[106]....
        /*142c*/ 	.word	0x00021fb0


	//   ....[107]....
        /*1430*/ 	.word	0x00021fe0


	//   ....[108]....
        /*1434*/ 	.word	0x00022010


	//   ....[109]....
        /*1438*/ 	.word	0x00022040


	//   ....[110]....
        /*143c*/ 	.word	0x00022070


	//   ....[111]....
        /*1440*/ 	.word	0x000220a0


	//   ....[112]....
        /*1444*/ 	.word	0x000220d0


	//   ....[113]....
        /*1448*/ 	.word	0x00022100


	//   ....[114]....
        /*144c*/ 	.word	0x00022130


	//   ....[115]....
        /*1450*/ 	.word	0x00022140


	//   ....[116]....
        /*1454*/ 	.word	0x00022150


	//   ....[117]....
        /*1458*/ 	.word	0x00022160


	//   ....[118]....
        /*145c*/ 	.word	0x00022170


	//   ....[119]....
        /*1460*/ 	.word	0x00022180


	//   ....[120]....
        /*1464*/ 	.word	0x00022190


	//   ....[121]....
        /*1468*/ 	.word	0x000221a0


	//   ....[122]....
        /*146c*/ 	.word	0x000221b0


	//   ....[123]....
        /*1470*/ 	.word	0x000221c0


	//   ....[124]....
        /*1474*/ 	.word	0x000221d0


	//   ....[125]....
        /*1478*/ 	.word	0x000221e0


	//   ....[126]....
        /*147c*/ 	.word	0x000221f0


	//   ....[127]....
        /*1480*/ 	.word	0x00022220


	//   ....[128]....
        /*1484*/ 	.word	0x00022250


	//   ....[129]....
        /*1488*/ 	.word	0x00022260


	//   ....[130]....
        /*148c*/ 	.word	0x00022290


	//   ....[131]....
        /*1490*/ 	.word	0x000222c0


	//   ....[132]....
        /*1494*/ 	.word	0x000222d0


	//   ....[133]....
        /*1498*/ 	.word	0x00022300


	//   ....[134]....
        /*149c*/ 	.word	0x00022330


	//   ....[135]....
        /*14a0*/ 	.word	0x00022360


	//   ....[136]....
        /*14a4*/ 	.word	0x00022390


	//   ....[137]....
        /*14a8*/ 	.word	0x000223c0


	//   ....[138]....
        /*14ac*/ 	.word	0x000223f0


	//   ....[139]....
        /*14b0*/ 	.word	0x00022420


	//   ....[140]....
        /*14b4*/ 	.word	0x00022e20


	//   ....[141]....
        /*14b8*/ 	.word	0x00022e40


	//   ....[142]....
        /*14bc*/ 	.word	0x00022e50


	//   ....[143]....
        /*14c0*/ 	.word	0x00022e60


	//   ....[144]....
        /*14c4*/ 	.word	0x00023700


	//   ....[145]....
        /*14c8*/ 	.word	0x00023710


	//   ....[146]....
        /*14cc*/ 	.word	0x000238e0


	//   ....[147]....
        /*14d0*/ 	.word	0x000238f0


	//   ....[148]....
        /*14d4*/ 	.word	0x00023a40


	//   ....[149]....
        /*14d8*/ 	.word	0x00023a50


	//   ....[150]....
        /*14dc*/ 	.word	0x00023ba0


	//   ....[151]....
        /*14e0*/ 	.word	0x00023bb0


	//   ....[152]....
        /*14e4*/ 	.word	0x00023fa0


	//   ....[153]....
        /*14e8*/ 	.word	0x00023fb0


	//   ....[154]....
        /*14ec*/ 	.word	0x00024c00


	//   ....[155]....
        /*14f0*/ 	.word	0x00024c10


	//   ....[156]....
        /*14f4*/ 	.word	0x00026390


	//   ....[157]....
        /*14f8*/ 	.word	0x000263a0


	//   ....[158]....
        /*14fc*/ 	.word	0x00026500


	//   ....[159]....
        /*1500*/ 	.word	0x00026510


	//   ....[160]....
        /*1504*/ 	.word	0x00026660


	//   ....[161]....
        /*1508*/ 	.word	0x00026670


	//   ....[162]....
        /*150c*/ 	.word	0x000267c0


	//   ....[163]....
        /*1510*/ 	.word	0x000267d0


	//   ....[164]....
        /*1514*/ 	.word	0x00026970


	//   ....[165]....
        /*1518*/ 	.word	0x00026b80


	//   ....[166]....
        /*151c*/ 	.word	0x00026bb0


	//   ....[167]....
        /*1520*/ 	.word	0x00026be0


	//   ....[168]....
        /*1524*/ 	.word	0x00026c10


	//   ....[169]....
        /*1528*/ 	.word	0x00026c40


	//   ....[170]....
        /*152c*/ 	.word	0x00026c70


	//   ....[171]....
        /*1530*/ 	.word	0x00026e00


	//   ....[172]....
        /*1534*/ 	.word	0x00026e30


	//   ....[173]....
        /*1538*/ 	.word	0x00026e60


	//   ....[174]....
        /*153c*/ 	.word	0x00026e90


	//   ....[175]....
        /*1540*/ 	.word	0x00026ec0


	//   ....[176]....
        /*1544*/ 	.word	0x00026ef0


	//   ....[177]....
        /*1548*/ 	.word	0x00026f80


	//   ....[178]....
        /*154c*/ 	.word	0x00026fb0


	//   ....[179]....
        /*1550*/ 	.word	0x00026fc0


	//   ....[180]....
        /*1554*/ 	.word	0x00027050


	//   ....[181]....
        /*1558*/ 	.word	0x00028130


	//   ....[182]....
        /*155c*/ 	.word	0x0002a7f0


	//   ....[183]....
        /*1560*/ 	.word	0x0002a800


	//   ....[184]....
        /*1564*/ 	.word	0x0002a980


	//   ....[185]....
        /*1568*/ 	.word	0x0002a990


	//   ....[186]....
        /*156c*/ 	.word	0x0002aa20


	//   ....[187]....
        /*1570*/ 	.word	0x0002aa30


	//   ....[188]....
        /*1574*/ 	.word	0x0002aa40


	//   ....[189]....
        /*1578*/ 	.word	0x0002aad0


	//   ....[190]....
        /*157c*/ 	.word	0x0002ab70


	//   ....[191]....
        /*1580*/ 	.word	0x0002ab80


	//   ....[192]....
        /*1584*/ 	.word	0x0002b020


	//   ....[193]....
        /*1588*/ 	.word	0x0002b040


	//   ....[194]....
        /*158c*/ 	.word	0x0002b070


	//   ....[195]....
        /*1590*/ 	.word	0x0002b1a0


	//   ....[196]....
        /*1594*/ 	.word	0x0002b1b0


	//   ....[197]....
        /*1598*/ 	.word	0x0002b240


	//   ....[198]....
        /*159c*/ 	.word	0x0002b250


	//   ....[199]....
        /*15a0*/ 	.word	0x0002b260


	//   ....[200]....
        /*15a4*/ 	.word	0x0002b270


	//   ....[201]....
        /*15a8*/ 	.word	0x0002b350


	//   ....[202]....
        /*15ac*/ 	.word	0x0002bb50


	//   ....[203]....
        /*15b0*/ 	.word	0x0002bb80


	//   ....[204]....
        /*15b4*/ 	.word	0x0002bba0


	//   ....[205]....
        /*15b8*/ 	.word	0x0002bc60


	//   ....[206]....
        /*15bc*/ 	.word	0x0002bc70


	//   ....[207]....
        /*15c0*/ 	.word	0x0002bd10


	//   ....[208]....
        /*15c4*/ 	.word	0x0002bd20


	//   ....[209]....
        /*15c8*/ 	.word	0x0002bd30


	//   ....[210]....
        /*15cc*/ 	.word	0x0002c7b0


	//   ....[211]....
        /*15d0*/ 	.word	0x0002c7c0


	//   ....[212]....
        /*15d4*/ 	.word	0x0002c7d0


	//   ....[213]....
        /*15d8*/ 	.word	0x0002c830


	//   ....[214]....
        /*15dc*/ 	.word	0x0002c870


	//   ....[215]....
        /*15e0*/ 	.word	0x0002c880


	//   ....[216]....
        /*15e4*/ 	.word	0x0002c8e0


	//   ....[217]....
        /*15e8*/ 	.word	0x0002c910


	//   ....[218]....
        /*15ec*/ 	.word	0x0002c950


	//   ....[219]....
        /*15f0*/ 	.word	0x0002c9b0


	//   ....[220]....
        /*15f4*/ 	.word	0x0002ce40


	//   ....[221]....
        /*15f8*/ 	.word	0x0002ce50


	//   ....[222]....
        /*15fc*/ 	.word	0x0002ce60


	//   ....[223]....
        /*1600*/ 	.word	0x0002ce70


	//   ....[224]....
        /*1604*/ 	.word	0x0002ced0


	//   ....[225]....
        /*1608*/ 	.word	0x0002cee0


	//   ....[226]....
        /*160c*/ 	.word	0x0002cf40


	//   ....[227]....
        /*1610*/ 	.word	0x0002cf70


	//   ....[228]....
        /*1614*/ 	.word	0x0002cfb0


	//   ....[229]....
        /*1618*/ 	.word	0x0002d010


	//   ....[230]....
        /*161c*/ 	.word	0x0002ee40


	//   ....[231]....
        /*1620*/ 	.word	0x0002ee70


	//   ....[232]....
        /*1624*/ 	.word	0x0002eee0


	//   ....[233]....
        /*1628*/ 	.word	0x0002ef10


	//   ....[234]....
        /*162c*/ 	.word	0x0002ef40


	//   ....[235]....
        /*1630*/ 	.word	0x0002ef70


	//   ....[236]....
        /*1634*/ 	.word	0x0002efa0


	//   ....[237]....
        /*1638*/ 	.word	0x0002efd0


	//   ....[238]....
        /*163c*/ 	.word	0x0002f170


	//   ....[239]....
        /*1640*/ 	.word	0x0002f1a0


	//   ....[240]....
        /*1644*/ 	.word	0x0002f1d0


	//   ....[241]....
        /*1648*/ 	.word	0x0002f200


	//   ....[242]....
        /*164c*/ 	.word	0x0002f230


	//   ....[243]....
        /*1650*/ 	.word	0x0002f260


	//   ....[244]....
        /*1654*/ 	.word	0x0002f320


	//   ....[245]....
        /*1658*/ 	.word	0x0002f340


	//   ....[246]....
        /*165c*/ 	.word	0x0002f350


	//   ....[247]....
        /*1660*/ 	.word	0x0002f3b0


	//   ....[248]....
        /*1664*/ 	.word	0x0002f9f0


	//   ....[249]....
        /*1668*/ 	.word	0x0002fd90


	//   ....[250]....
        /*166c*/ 	.word	0x0002fe20


	//   ....[251]....
        /*1670*/ 	.word	0x0002fec0


	//   ....[252]....
        /*1674*/ 	.word	0x0002ff50


	//   ....[253]....
        /*1678*/ 	.word	0x00030040


	//   ....[254]....
        /*167c*/ 	.word	0x000300d0


	//   ....[255]....
        /*1680*/ 	.word	0x00030170


	//   ....[0]....
        /*1684*/ 	.word	0x00030200


	//   ....[1]....
        /*1688*/ 	.word	0x000302f0


	//   ....[2]....
        /*168c*/ 	.word	0x00030380


	//   ....[3]....
        /*1690*/ 	.word	0x00030420


	//   ....[4]....
        /*1694*/ 	.word	0x000304b0


	//   ....[5]....
        /*1698*/ 	.word	0x00030590


	//   ....[6]....
        /*169c*/ 	.word	0x00030640


	//   ....[7]....
        /*16a0*/ 	.word	0x000306d0


	//   ....[8]....
        /*16a4*/ 	.word	0x00030720


	//   ....[9]....
        /*16a8*/ 	.word	0x00030770


	//   ....[10]....
        /*16ac*/ 	.word	0x00030860


	//   ....[11]....
        /*16b0*/ 	.word	0x000308f0


	//   ....[12]....
        /*16b4*/ 	.word	0x00030940


	//   ....[13]....
        /*16b8*/ 	.word	0x00030990


	//   ....[14]....
        /*16bc*/ 	.word	0x00030cd0


	//   ....[15]....
        /*16c0*/ 	.word	0x00030df0


	//   ....[16]....
        /*16c4*/ 	.word	0x00030f20


	//   ....[17]....
        /*16c8*/ 	.word	0x00031030


	//   ....[18]....
        /*16cc*/ 	.word	0x00031160


	//   ....[19]....
        /*16d0*/ 	.word	0x00031280


	//   ....[20]....
        /*16d4*/ 	.word	0x00031390


	//   ....[21]....
        /*16d8*/ 	.word	0x000313e0


	//   ....[22]....
        /*16dc*/ 	.word	0x00031460


	//   ....[23]....
        /*16e0*/ 	.word	0x000314d0


	//   ....[24]....
        /*16e4*/ 	.word	0x00031530


	//   ....[25]....
        /*16e8*/ 	.word	0x00031580


	//   ....[26]....
        /*16ec*/ 	.word	0x000315e0


	//   ....[27]....
        /*16f0*/ 	.word	0x00031650


	//   ....[28]....
        /*16f4*/ 	.word	0x000316b0


	//   ....[29]....
        /*16f8*/ 	.word	0x00031700


	//   ....[30]....
        /*16fc*/ 	.word	0x00031780


	//   ....[31]....
        /*1700*/ 	.word	0x000317f0


	//   ....[32]....
        /*1704*/ 	.word	0x00031850


	//   ....[33]....
        /*1708*/ 	.word	0x000318a0


	//   ....[34]....
        /*170c*/ 	.word	0x00031900


	//   ....[35]....
        /*1710*/ 	.word	0x00031990


	//   ....[36]....
        /*1714*/ 	.word	0x000319f0


	//   ....[37]....
        /*1718*/ 	.word	0x00031a40


	//   ....[38]....
        /*171c*/ 	.word	0x00031aa0


	//   ....[39]....
        /*1720*/ 	.word	0x00031b30


	//   ....[40]....
        /*1724*/ 	.word	0x00031b90


	//   ....[41]....
        /*1728*/ 	.word	0x00031be0


	//   ....[42]....
        /*172c*/ 	.word	0x00031c40


	//   ....[43]....
        /*1730*/ 	.word	0x00031cd0


	//   ....[44]....
        /*1734*/ 	.word	0x00031d30


	//   ....[45]....
        /*1738*/ 	.word	0x00031d80


	//   ....[46]....
        /*173c*/ 	.word	0x00031de0


	//   ....[47]....
        /*1740*/ 	.word	0x00031e70


	//   ....[48]....
        /*1744*/ 	.word	0x00031ed0


	//   ....[49]....
        /*1748*/ 	.word	0x00031f20


	//   ....[50]....
        /*174c*/ 	.word	0x00031f80


	//   ....[51]....
        /*1750*/ 	.word	0x00032010


	//   ....[52]....
        /*1754*/ 	.word	0x00032070


	//   ....[53]....
        /*1758*/ 	.word	0x000320c0


	//   ....[54]....
        /*175c*/ 	.word	0x00032120


	//   ....[55]....
        /*1760*/ 	.word	0x000321b0


	//   ....[56]....
        /*1764*/ 	.word	0x00032210


	//   ....[57]....
        /*1768*/ 	.word	0x00032260


	//   ....[58]....
        /*176c*/ 	.word	0x000322c0


	//   ....[59]....
        /*1770*/ 	.word	0x00032350


	//   ....[60]....
        /*1774*/ 	.word	0x000323b0


	//   ....[61]....
        /*1778*/ 	.word	0x00032400


	//   ....[62]....
        /*177c*/ 	.word	0x00032460


	//   ....[63]....
        /*1780*/ 	.word	0x000324f0


	//   ....[64]....
        /*1784*/ 	.word	0x00032550


	//   ....[65]....
        /*1788*/ 	.word	0x000325a0


	//   ....[66]....
        /*178c*/ 	.word	0x00032600


	//   ....[67]....
        /*1790*/ 	.word	0x00032690


	//   ....[68]....
        /*1794*/ 	.word	0x000326f0


	//   ....[69]....
        /*1798*/ 	.word	0x00032740


	//   ....[70]....
        /*179c*/ 	.word	0x000327a0


	//   ....[71]....
        /*17a0*/ 	.word	0x00032830


	//   ....[72]....
        /*17a4*/ 	.word	0x00032890


	//   ....[73]....
        /*17a8*/ 	.word	0x000328e0


	//   ....[74]....
        /*17ac*/ 	.word	0x00032940


	//   ....[75]....
        /*17b0*/ 	.word	0x000329d0


	//   ....[76]....
        /*17b4*/ 	.word	0x00032a30


	//   ....[77]....
        /*17b8*/ 	.word	0x00032a80


	//   ....[78]....
        /*17bc*/ 	.word	0x00032ae0


	//   ....[79]....
        /*17c0*/ 	.word	0x00032b70


	//   ....[80]....
        /*17c4*/ 	.word	0x00032bd0


	//   ....[81]....
        /*17c8*/ 	.word	0x00032c20


	//   ....[82]....
        /*17cc*/ 	.word	0x00032ca0


	//   ....[83]....
        /*17d0*/ 	.word	0x00032cf0


	//   ....[84]....
        /*17d4*/ 	.word	0x00032d50


	//   ....[85]....
        /*17d8*/ 	.word	0x00032da0


	//   ....[86]....
        /*17dc*/ 	.word	0x00032e00


	//   ....[87]....
        /*17e0*/ 	.word	0x00032e70


	//   ....[88]....
        /*17e4*/ 	.word	0x00032ed0


	//   ....[89]....
        /*17e8*/ 	.word	0x00032f20


	//   ....[90]....
        /*17ec*/ 	.word	0x00032fa0


	//   ....[91]....
        /*17f0*/ 	.word	0x00033010


	//   ....[92]....
        /*17f4*/ 	.word	0x00033070


	//   ....[93]....
        /*17f8*/ 	.word	0x000330c0


	//   ....[94]....
        /*17fc*/ 	.word	0x00033140


	//   ....[95]....
        /*1800*/ 	.word	0x000331b0


	//   ....[96]....
        /*1804*/ 	.word	0x00033210


	//   ....[97]....
        /*1808*/ 	.word	0x00033260


	//   ....[98]....
        /*180c*/ 	.word	0x000332e0


	//   ....[99]....
        /*1810*/ 	.word	0x00033350


	//   ....[100]....
        /*1814*/ 	.word	0x000333b0


	//   ....[101]....
        /*1818*/ 	.word	0x00033400


	//   ....[102]....
        /*181c*/ 	.word	0x00033480


	//   ....[103]....
        /*1820*/ 	.word	0x000334f0


	//   ....[104]....
        /*1824*/ 	.word	0x00033550


	//   ....[105]....
        /*1828*/ 	.word	0x000335a0


	//   ....[106]....
        /*182c*/ 	.word	0x00033670


	//   ....[107]....
        /*1830*/ 	.word	0x000336f0


	//   ....[108]....
        /*1834*/ 	.word	0x00033790


	//   ....[109]....
        /*1838*/ 	.word	0x000337e0


	//   ....[110]....
        /*183c*/ 	.word	0x00033870


	//   ....[111]....
        /*1840*/ 	.word	0x000338c0


	//   ....[112]....
        /*1844*/ 	.word	0x00033950


	//   ....[113]....
        /*1848*/ 	.word	0x000339e0


	//   ....[114]....
        /*184c*/ 	.word	0x00033a70


	//   ....[115]....
        /*1850*/ 	.word	0x00033b00


	//   ....[116]....
        /*1854*/ 	.word	0x00033b90


	//   ....[117]....
        /*1858*/ 	.word	0x00033c20


	//   ....[118]....
        /*185c*/ 	.word	0x00033ca0


	//   ....[119]....
        /*1860*/ 	.word	0x00033cf0


	//   ....[120]....
        /*1864*/ 	.word	0x00033d90


	//   ....[121]....
        /*1868*/ 	.word	0x00033e20


	//   ....[122]....
        /*186c*/ 	.word	0x00033ea0


	//   ....[123]....
        /*1870*/ 	.word	0x00033ef0


	//   ....[124]....
        /*1874*/ 	.word	0x00033f80


	//   ....[125]....
        /*1878*/ 	.word	0x00034010


	//   ....[126]....
        /*187c*/ 	.word	0x000340a0


	//   ....[127]....
        /*1880*/ 	.word	0x00034130


	//   ....[128]....
        /*1884*/ 	.word	0x000341c0


	//   ....[129]....
        /*1888*/ 	.word	0x00034250


	//   ....[130]....
        /*188c*/ 	.word	0x00034310


	//   ....[131]....
        /*1890*/ 	.word	0x000345e0


	//   ....[132]....
        /*1894*/ 	.word	0x000346e0


	//   ....[133]....
        /*1898*/ 	.word	0x00034780


	//   ....[134]....
        /*189c*/ 	.word	0x00034940


	//   ....[135]....
        /*18a0*/ 	.word	0x000349e0


	//   ....[136]....
        /*18a4*/ 	.word	0x00034af0


	//   ....[137]....
        /*18a8*/ 	.word	0x00034bb0


	//   ....[138]....
        /*18ac*/ 	.word	0x00034cc0


	//   ....[139]....
        /*18b0*/ 	.word	0x00034d80


	//   ....[140]....
        /*18b4*/ 	.word	0x00034e30


	//   ....[141]....
        /*18b8*/ 	.word	0x00034f00


	//   ....[142]....
        /*18bc*/ 	.word	0x00035070


	//   ....[143]....
        /*18c0*/ 	.word	0x00035110


	//   ....[144]....
        /*18c4*/ 	.word	0x000352d0


	//   ....[145]....
        /*18c8*/ 	.word	0x00035320


	//   ....[146]....
        /*18cc*/ 	.word	0x00035420


	//   ....[147]....
        /*18d0*/ 	.word	0x000354d0


	//   ....[148]....
        /*18d4*/ 	.word	0x00035530


	//   ....[149]....
        /*18d8*/ 	.word	0x000355d0


	//   ....[150]....
        /*18dc*/ 	.word	0x00035690


	//   ....[151]....
        /*18e0*/ 	.word	0x00035760


	//   ....[152]....
        /*18e4*/ 	.word	0x00035810


	//   ....[153]....
        /*18e8*/ 	.word	0x00035880


	//   ....[154]....
        /*18ec*/ 	.word	0x000358e0


	//   ....[155]....
        /*18f0*/ 	.word	0x00035a00


	//   ....[156]....
        /*18f4*/ 	.word	0x00035a60


	//   ....[157]....
        /*18f8*/ 	.word	0x00035b70


	//   ....[158]....
        /*18fc*/ 	.word	0x00035bd0


	//   ....[159]....
        /*1900*/ 	.word	0x00035cd0


	//   ....[160]....
        /*1904*/ 	.word	0x00035e00


	//   ....[161]....
        /*1908*/ 	.word	0x00035e90


	//   ....[162]....
        /*190c*/ 	.word	0x00035ef0


	//   ....[163]....
        /*1910*/ 	.word	0x00035fe0


	//   ....[164]....
        /*1914*/ 	.word	0x00036060


	//   ....[165]....
        /*1918*/ 	.word	0x00036130


	//   ....[166]....
        /*191c*/ 	.word	0x000361a0


	//   ....[167]....
        /*1920*/ 	.word	0x00036230


	//   ....[168]....
        /*1924*/ 	.word	0x00036300


	//   ....[169]....
        /*1928*/ 	.word	0x00036350


	//   ....[170]....
        /*192c*/ 	.word	0x000364e0


	//   ....[171]....
        /*1930*/ 	.word	0x00036570


	//   ....[172]....
        /*1934*/ 	.word	0x000365d0


	//   ....[173]....
        /*1938*/ 	.word	0x000366a0


	//   ....[174]....
        /*193c*/ 	.word	0x00036700


	//   ....[175]....
        /*1940*/ 	.word	0x000367d0


	//   ....[176]....
        /*1944*/ 	.word	0x00036830


	//   ....[177]....
        /*1948*/ 	.word	0x00036900


	//   ....[178]....
        /*194c*/ 	.word	0x00036960


	//   ....[179]....
        /*1950*/ 	.word	0x00036a30


	//   ....[180]....
        /*1954*/ 	.word	0x00036c10


	//   ....[181]....
        /*1958*/ 	.word	0x00036cb0


	//   ....[182]....
        /*195c*/ 	.word	0x00036e30


	//   ....[183]....
        /*1960*/ 	.word	0x00036ea0


	//   ....[184]....
        /*1964*/ 	.word	0x00036f10


	//   ....[185]....
        /*1968*/ 	.word	0x00036f80


	//   ....[186]....
        /*196c*/ 	.word	0x00036ff0


	//   ....[187]....
        /*1970*/ 	.word	0x00037070


	//   ....[188]....
        /*1974*/ 	.word	0x000370f0


	//   ....[189]....
        /*1978*/ 	.word	0x00037180


	//   ....[190]....
        /*197c*/ 	.word	0x000371f0


	//   ....[191]....
        /*1980*/ 	.word	0x00037260


	//   ....[192]....
        /*1984*/ 	.word	0x000372d0


	//   ....[193]....
        /*1988*/ 	.word	0x00037350


	//   ....[194]....
        /*198c*/ 	.word	0x000373c0


	//   ....[195]....
        /*1990*/ 	.word	0x00037460


	//   ....[196]....
        /*1994*/ 	.word	0x000374b0


	//   ....[197]....
        /*1998*/ 	.word	0x00037540


	//   ....[198]....
        /*199c*/ 	.word	0x00037670


	//----- nvinfo : EIATTR_REG_RECONFIG
	.align		4
.L_662:
        /*19a0*/ 	.byte	0x01, 0x54
	.zero		2


	//----- nvinfo : EIATTR_SYSCALL_OFFSETS
	.align		4
        /*19a4*/ 	.byte	0x04, 0x46
        /*19a6*/ 	.short	(.L_664 - .L_663)


	//   ....[0]....
.L_663:
        /*19a8*/ 	.word	0x00002440


	//   ....[1]....
        /*19ac*/ 	.word	0x00002590


	//   ....[2]....
        /*19b0*/ 	.word	0x00011f70


	//   ....[3]....
        /*19b4*/ 	.word	0x000122a0


	//   ....[4]....
        /*19b8*/ 	.word	0x000299f0


	//   ....[5]....
        /*19bc*/ 	.word	0x00029b80


	//   ....[6]....
        /*19c0*/ 	.word	0x00029cd0


	//   ....[7]....
        /*19c4*/ 	.word	0x00029e10


	//   ....[8]....
        /*19c8*/ 	.word	0x0002b7a0


	//----- nvinfo : EIATTR_MBARRIER_INSTR_OFFSETS
	.align		4
.L_664:
        /*19cc*/ 	.byte	0x04, 0x39
        /*19ce*/ 	.short	(.L_666 - .L_665)


	//   ....[0]....
.L_665:
        /*19d0*/ 	.word	0x00000270
        /*19d4*/ 	.word	0x000000ff
        /*19d8*/ 	.word	0x00033400
        /*19dc*/ 	.short	0x0100
        /*19de*/ 	.byte	0x08
	.zero		1


	//   ....[1]....
        /*19e0*/ 	.word	0x00000280
        /*19e4*/ 	.word	0x000000ff
        /*19e8*/ 	.word	0x00033420
        /*19ec*/ 	.short	0x0100
        /*19ee*/ 	.byte	0x08
	.zero		1


	//   ....[2]....
        /*19f0*/ 	.word	0x00000370
        /*19f4*/ 	.word	0x000000ff
        /*19f8*/ 	.word	0x00033430
        /*19fc*/ 	.short	0x0100
        /*19fe*/ 	.byte	0x08
	.zero		1


	//   ....[3]....
        /*1a00*/ 	.word	0x00000380
        /*1a04*/ 	.word	0x000000ff
        /*1a08*/ 	.word	0x00033440
        /*1a0c*/ 	.short	0x0100
        /*1a0e*/ 	.byte	0x08
	.zero		1


	//   ....[4]....
        /*1a10*/ 	.word	0x00000390
        /*1a14*/ 	.word	0x000000ff
        /*1a18*/ 	.word	0x00033438
        /*1a1c*/ 	.short	0x0100
        /*1a1e*/ 	.byte	0x08
	.zero		1


	//   ....[5]....
        /*1a20*/ 	.word	0x000003a0
        /*1a24*/ 	.word	0x000000ff
        /*1a28*/ 	.word	0x00033448
        /*1a2c*/ 	.short	0x0100
        /*1a2e*/ 	.byte	0x08
	.zero		1


	//   ....[6]....
        /*1a30*/ 	.word	0x000004d0
        /*1a34*/ 	.word	0x000000ff
        /*1a38*/ 	.word	0x00033450
        /*1a3c*/ 	.short	0x0100
        /*1a3e*/ 	.byte	0x08
	.zero		1


	//   ....[7]....
        /*1a40*/ 	.word	0x000004e0
        /*1a44*/ 	.word	0x000000ff
        /*1a48*/ 	.word	0x00033460
        /*1a4c*/ 	.short	0x0100
        /*1a4e*/ 	.byte	0x08
	.zero		1


	//   ....[8]....
        /*1a50*/ 	.word	0x000004f0
        /*1a54*/ 	.word	0x000000ff
        /*1a58*/ 	.word	0x00033458
        /*1a5c*/ 	.short	0x0100
        /*1a5e*/ 	.byte	0x08
	.zero		1


	//   ....[9]....
        /*1a60*/ 	.word	0x00000500
        /*1a64*/ 	.word	0x000000ff
        /*1a68*/ 	.word	0x00033468
        /*1a6c*/ 	.short	0x0100
        /*1a6e*/ 	.byte	0x08
	.zero		1


	//   ....[10]....
        /*1a70*/ 	.word	0x000005f0
        /*1a74*/ 	.word	0x000000ff
        /*1a78*/ 	.word	0x00033470
        /*1a7c*/ 	.short	0x0100
        /*1a7e*/ 	.byte	0x06
	.zero		1


	//   ....[11]....
        /*1a80*/ 	.word	0x00000600
        /*1a84*/ 	.word	0x000000ff
        /*1a88*/ 	.word	0x00033480
        /*1a8c*/ 	.short	0x0100
        /*1a8e*/ 	.byte	0x06
	.zero		1


	//   ....[12]....
        /*1a90*/ 	.word	0x00000610
        /*1a94*/ 	.word	0x000000ff
        /*1a98*/ 	.word	0x00033478
        /*1a9c*/ 	.short	0x0100
        /*1a9e*/ 	.byte	0x06
	.zero		1


	//   ....[13]....
        /*1aa0*/ 	.word	0x00000620
        /*1aa4*/ 	.word	0x000000ff
        /*1aa8*/ 	.word	0x00033488
        /*1aac*/ 	.short	0x0100
        /*1aae*/ 	.byte	0x06
	.zero		1


	//   ....[14]....
        /*1ab0*/ 	.word	0x00000750
        /*1ab4*/ 	.word	0x000000ff
        /*1ab8*/ 	.word	0x00033490
        /*1abc*/ 	.short	0x0100
        /*1abe*/ 	.byte	0x08
	.zero		1


	//   ....[15]....
        /*1ac0*/ 	.word	0x00000760
        /*1ac4*/ 	.word	0x000000ff
        /*1ac8*/ 	.word	0x000334a0
        /*1acc*/ 	.short	0x0100
        /*1ace*/ 	.byte	0x08
	.zero		1


	//   ....[16]....
        /*1ad0*/ 	.word	0x00000770
        /*1ad4*/ 	.word	0x000000ff
        /*1ad8*/ 	.word	0x00033498
        /*1adc*/ 	.short	0x0100
        /*1ade*/ 	.byte	0x08
	.zero		1


	//   ....[17]....
        /*1ae0*/ 	.word	0x00000780
        /*1ae4*/ 	.word	0x000000ff
        /*1ae8*/ 	.word	0x000334a8
        /*1aec*/ 	.short	0x0100
        /*1aee*/ 	.byte	0x08
	.zero		1


	//   ....[18]....
        /*1af0*/ 	.word	0x000008c0
        /*1af4*/ 	.word	0x000000ff
        /*1af8*/ 	.word	0x000334b0
        /*1afc*/ 	.short	0x0100
        /*1afe*/ 	.byte	0x08
	.zero		1


	//   ....[19]....
        /*1b00*/ 	.word	0x000008d0
        /*1b04*/ 	.word	0x000000ff
        /*1b08*/ 	.word	0x000334c0
        /*1b0c*/ 	.short	0x0100
        /*1b0e*/ 	.byte	0x08
	.zero		1


	//   ....[20]....
        /*1b10*/ 	.word	0x000008e0
        /*1b14*/ 	.word	0x000000ff
        /*1b18*/ 	.word	0x000334b8
        /*1b1c*/ 	.short	0x0100
        /*1b1e*/ 	.byte	0x08
	.zero		1


	//   ....[21]....
        /*1b20*/ 	.word	0x000008f0
        /*1b24*/ 	.word	0x000000ff
        /*1b28*/ 	.word	0x000334c8
        /*1b2c*/ 	.short	0x0100
        /*1b2e*/ 	.byte	0x08
	.zero		1


	//   ....[22]....
        /*1b30*/ 	.word	0x00003e70
        /*1b34*/ 	.word	0x0000005d
        /*1b38*/ 	.word	0x00033490
        /*1b3c*/ 	.short	0x010a
        /*1b3e*/ 	.byte	0x3f
	.zero		1


	//   ....[23]....
        /*1b40*/ 	.word	0x0000a300
        /*1b44*/ 	.word	0x0000005d
        /*1b48*/ 	.word	0x00033490
        /*1b4c*/ 	.short	0x010a
        /*1b4e*/ 	.byte	0x3f
	.zero		1


	//   ....[24]....
        /*1b50*/ 	.word	0x000104d0
        /*1b54*/ 	.word	0x0000005d
        /*1b58*/ 	.word	0x00033490
        /*1b5c*/ 	.short	0x010a
        /*1b5e*/ 	.byte	0x3f
	.zero		1


	//   ....[25]....
        /*1b60*/ 	.word	0x00010c90
        /*1b64*/ 	.word	0x0000000b
        /*1b68*/ 	.word	0x00000000
        /*1b6c*/ 	.short	0x0101
        /*1b6e*/ 	.byte	0x3f
	.zero		1


	//   ....[26]....
        /*1b70*/ 	.word	0x00010cd0
        /*1b74*/ 	.word	0x0000005d
        /*1b78*/ 	.word	0x000334b0
        /*1b7c*/ 	.short	0x010a
        /*1b7e*/ 	.byte	0x3f
	.zero		1


	//   ....[27]....
        /*1b80*/ 	.word	0x00011430
        /*1b84*/ 	.word	0x0000005d
        /*1b88*/ 	.word	0x00000000
        /*1b8c*/ 	.short	0x0101
        /*1b8e*/ 	.byte	0x3f
	.zero		1


	//   ....[28]....
        /*1b90*/ 	.word	0x00012000
        /*1b94*/ 	.word	0x00000012
        /*1b98*/ 	.word	0x00033400
        /*1b9c*/ 	.short	0x010a
        /*1b9e*/ 	.byte	0x3f
	.zero		1


	//   ....[29]....
        /*1ba0*/ 	.word	0x00012050
        /*1ba4*/ 	.word	0x00000012
        /*1ba8*/ 	.word	0x00033400
        /*1bac*/ 	.short	0x010a
        /*1bae*/ 	.byte	0x3f
	.zero		1


	//   ....[30]....
        /*1bb0*/ 	.word	0x00012980
        /*1bb4*/ 	.word	0x00000012
        /*1bb8*/ 	.word	0x00033400
        /*1bbc*/ 	.short	0x010a
        /*1bbe*/ 	.byte	0x3f
	.zero		1


	//   ....[31]....
        /*1bc0*/ 	.word	0x00015db0
        /*1bc4*/ 	.word	0x00000012
        /*1bc8*/ 	.word	0x00033400
        /*1bcc*/ 	.short	0x010a
        /*1bce*/ 	.byte	0x3f
	.zero		1


	//   ....[32]....
        /*1bd0*/ 	.word	0x00018f30
        /*1bd4*/ 	.word	0x00000000
        /*1bd8*/ 	.word	0x00033430
        /*1bdc*/ 	.short	0x010a
        /*1bde*/ 	.byte	0x3f
	.zero		1


	//   ....[33]....
        /*1be0*/ 	.word	0x00018f80
        /*1be4*/ 	.word	0x00000000
        /*1be8*/ 	.word	0x00033430
        /*1bec*/ 	.short	0x010a
        /*1bee*/ 	.byte	0x3f
	.zero		1


	//   ....[34]....
        /*1bf0*/ 	.word	0x0001b440
        /*1bf4*/ 	.word	0x00000000
        /*1bf8*/ 	.word	0x00000000
        /*1bfc*/ 	.short	0x0101
        /*1bfe*/ 	.byte	0x3f
	.zero		1


	//   ....[35]....
        /*1c00*/ 	.word	0x0001cb00
        /*1c04*/ 	.word	0x00000005
        /*1c08*/ 	.word	0x00033430
        /*1c0c*/ 	.short	0x010a
        /*1c0e*/ 	.byte	0x3f
	.zero		1


	//   ....[36]....
        /*1c10*/ 	.word	0x0001cb50
        /*1c14*/ 	.word	0x00000005
        /*1c18*/ 	.word	0x00033430
        /*1c1c*/ 	.short	0x010a
        /*1c1e*/ 	.byte	0x3f
	.zero		1


	//   ....[37]....
        /*1c20*/ 	.word	0x0001dc60
        /*1c24*/ 	.word	0x00000004
        /*1c28*/ 	.word	0x00033450
        /*1c2c*/ 	.short	0x010a
        /*1c2e*/ 	.byte	0x3f
	.zero		1


	//   ....[38]....
        /*1c30*/ 	.word	0x0001dca0
        /*1c34*/ 	.word	0x00000004
        /*1c38*/ 	.word	0x00033450
        /*1c3c*/ 	.short	0x010a
        /*1c3e*/ 	.byte	0x3f
	.zero		1


	//   ....[39]....
        /*1c40*/ 	.word	0x0001dff0
        /*1c44*/ 	.word	0x00000003
        /*1c48*/ 	.word	0x00000000
        /*1c4c*/ 	.short	0x0101
        /*1c4e*/ 	.byte	0x3f
	.zero		1


	//   ....[40]....
        /*1c50*/ 	.word	0x0001f830
        /*1c54*/ 	.word	0x00000000
        /*1c58*/ 	.word	0x00000000
        /*1c5c*/ 	.short	0x0101
        /*1c5e*/ 	.byte	0x3f
	.zero		1


	//   ....[41]....
        /*1c60*/ 	.word	0x00020030
        /*1c64*/ 	.word	0x00000003
        /*1c68*/ 	.word	0x00033450
        /*1c6c*/ 	.short	0x010a
        /*1c6e*/ 	.byte	0x3f
	.zero		1


	//   ....[42]....
        /*1c70*/ 	.word	0x000200b0
        /*1c74*/ 	.word	0x00000003
        /*1c78*/ 	.word	0x00033450
        /*1c7c*/ 	.short	0x010a
        /*1c7e*/ 	.byte	0x3f
	.zero		1


	//   ....[43]....
        /*1c80*/ 	.word	0x00020980
        /*1c84*/ 	.word	0x00000003
        /*1c88*/ 	.word	0x00000000
        /*1c8c*/ 	.short	0x0101
        /*1c8e*/ 	.byte	0x3f
	.zero		1


	//   ....[44]....
        /*1c90*/ 	.word	0x00023640
        /*1c94*/ 	.word	0x00000000
        /*1c98*/ 	.word	0x00000000
        /*1c9c*/ 	.short	0x0101
        /*1c9e*/ 	.byte	0x3f
	.zero		1


	//   ....[45]....
        /*1ca0*/ 	.word	0x00023f20
        /*1ca4*/ 	.word	0x00000024
        /*1ca8*/ 	.word	0x00000000
        /*1cac*/ 	.short	0x0101
        /*1cae*/ 	.byte	0x3f
	.zero		1


	//   ....[46]....
        /*1cb0*/ 	.word	0x00028210
        /*1cb4*/ 	.word	0x00000011
        /*1cb8*/ 	.word	0x00033420
        /*1cbc*/ 	.short	0x010a
        /*1cbe*/ 	.byte	0x3f
	.zero		1


	//   ....[47]....
        /*1cc0*/ 	.word	0x000282d0
        /*1cc4*/ 	.word	0x0000000b
        /*1cc8*/ 	.word	0x000334a0
        /*1ccc*/ 	.short	0x010a
        /*1cce*/ 	.byte	0x3f
	.zero		1


	//   ....[48]....
        /*1cd0*/ 	.word	0x00028700
        /*1cd4*/ 	.word	0x0000000b
        /*1cd8*/ 	.word	0x000334c0
        /*1cdc*/ 	.short	0x010a
        /*1cde*/ 	.byte	0x3f
	.zero		1


	//   ....[49]....
        /*1ce0*/ 	.word	0x00028c60
        /*1ce4*/ 	.word	0x0000000a
        /*1ce8*/ 	.word	0x000334a0
        /*1cec*/ 	.short	0x010a
        /*1cee*/ 	.byte	0x3f
	.zero		1


	//   ....[50]....
        /*1cf0*/ 	.word	0x00029080
        /*1cf4*/ 	.word	0x0000000a
        /*1cf8*/ 	.word	0x000334c0
        /*1cfc*/ 	.short	0x010a
        /*1cfe*/ 	.byte	0x3f
	.zero		1


	//   ....[51]....
        /*1d00*/ 	.word	0x0002a490
        /*1d04*/ 	.word	0x00000004
        /*1d08*/ 	.word	0x00033480
        /*1d0c*/ 	.short	0x010a
        /*1d0e*/ 	.byte	0x3f
	.zero		1


	//   ....[52]....
        /*1d10*/ 	.word	0x0002acb0
        /*1d14*/ 	.word	0x00000004
        /*1d18*/ 	.word	0x00033470
        /*1d1c*/ 	.short	0x0107
        /*1d1e*/ 	.byte	0x3f
	.zero		1


	//   ....[53]....
        /*1d20*/ 	.word	0x0002ad70
        /*1d24*/ 	.word	0x00000004
        /*1d28*/ 	.word	0x00033470
        /*1d2c*/ 	.short	0x0101
        /*1d2e*/ 	.byte	0x3f
	.zero		1


	//   ....[54]....
        /*1d30*/ 	.word	0x0002adc0
        /*1d34*/ 	.word	0x00000004
        /*1d38*/ 	.word	0x00033440
        /*1d3c*/ 	.short	0x010a
        /*1d3e*/ 	.byte	0x3f
	.zero		1


	//   ....[55]....
        /*1d40*/ 	.word	0x0002b4b0
        /*1d44*/ 	.word	0x00000004
        /*1d48*/ 	.word	0x00033430
        /*1d4c*/ 	.short	0x0107
        /*1d4e*/ 	.byte	0x3f
	.zero		1


	//   ....[56]....
        /*1d50*/ 	.word	0x0002b590
        /*1d54*/ 	.word	0x00000004
        /*1d58*/ 	.word	0x00033430
        /*1d5c*/ 	.short	0x0101
        /*1d5e*/ 	.byte	0x3f
	.zero		1


	//   ....[57]....
        /*1d60*/ 	.word	0x0002be90
        /*1d64*/ 	.word	0x00000011
        /*1d68*/ 	.word	0x00033400
        /*1d6c*/ 	.short	0x0107
        /*1d6e*/ 	.byte	0x3f
	.zero		1


	//   ....[58]....
        /*1d70*/ 	.word	0x0002bf90
        /*1d74*/ 	.word	0x00000011
        /*1d78*/ 	.word	0x00033400
        /*1d7c*/ 	.short	0x0101
        /*1d7e*/ 	.byte	0x3f
	.zero		1


	//   ....[59]....
        /*1d80*/ 	.word	0x0002bfc0
        /*1d84*/ 	.word	0x00000011
        /*1d88*/ 	.word	0x00033420
        /*1d8c*/ 	.short	0x010a
        /*1d8e*/ 	.byte	0x3f
	.zero		1


	//   ....[60]....
        /*1d90*/ 	.word	0x0002c4a0
        /*1d94*/ 	.word	0x00000004
        /*1d98*/ 	.word	0x00033480
        /*1d9c*/ 	.short	0x010a
        /*1d9e*/ 	.byte	0x3f
	.zero		1


	//   ....[61]....
        /*1da0*/ 	.word	0x0002ca80
        /*1da4*/ 	.word	0x00000004
        /*1da8*/ 	.word	0x00033470
        /*1dac*/ 	.short	0x0107
        /*1dae*/ 	.byte	0x3f
	.zero		1


	//   ....[62]....
        /*1db0*/ 	.word	0x0002cb40
        /*1db4*/ 	.word	0x00000004
        /*1db8*/ 	.word	0x00033470
        /*1dbc*/ 	.short	0x0101
        /*1dbe*/ 	.byte	0x3f
	.zero		1


	//   ....[63]....
        /*1dc0*/ 	.word	0x0002cb70
        /*1dc4*/ 	.word	0x00000004
        /*1dc8*/ 	.word	0x00033440
        /*1dcc*/ 	.short	0x010a
        /*1dce*/ 	.byte	0x3f
	.zero		1


	//   ....[64]....
        /*1dd0*/ 	.word	0x0002d0b0
        /*1dd4*/ 	.word	0x00000004
        /*1dd8*/ 	.word	0x00033430
        /*1ddc*/ 	.short	0x0107
        /*1dde*/ 	.byte	0x3f
	.zero		1


	//   ....[65]....
        /*1de0*/ 	.word	0x0002d180
        /*1de4*/ 	.word	0x00000004
        /*1de8*/ 	.word	0x00033430
        /*1dec*/ 	.short	0x0101
        /*1dee*/ 	.byte	0x3f
	.zero		1


	//   ....[66]....
        /*1df0*/ 	.word	0x0002d200
        /*1df4*/ 	.word	0x00000002
        /*1df8*/ 	.word	0x00033470
        /*1dfc*/ 	.short	0x010a
        /*1dfe*/ 	.byte	0x3f
	.zero		1


	//   ....[67]....
        /*1e00*/ 	.word	0x0002d290
        /*1e04*/ 	.word	0x00000002
        /*1e08*/ 	.word	0x00033460
        /*1e0c*/ 	.short	0x010a
        /*1e0e*/ 	.byte	0x3f
	.zero		1


	//   ....[68]....
        /*1e10*/ 	.word	0x0002dda0
        /*1e14*/ 	.word	0x00000002
        /*1e18*/ 	.word	0x00033450
        /*1e1c*/ 	.short	0x0101
        /*1e1e*/ 	.byte	0x3f
	.zero		1


	//   ....[69]....
        /*1e20*/ 	.word	0x0002de30
        /*1e24*/ 	.word	0x00000002
        /*1e28*/ 	.word	0x00000000
        /*1e2c*/ 	.short	0x0101
        /*1e2e*/ 	.byte	0x3f
	.zero		1


	//   ....[70]....
        /*1e30*/ 	.word	0x0002dff0
        /*1e34*/ 	.word	0x00000000
        /*1e38*/ 	.word	0x00033470
        /*1e3c*/ 	.short	0x010a
        /*1e3e*/ 	.byte	0x3f
	.zero		1


	//   ....[71]....
        /*1e40*/ 	.word	0x0002e070
        /*1e44*/ 	.word	0x00000000
        /*1e48*/ 	.word	0x00033460
        /*1e4c*/ 	.short	0x010a
        /*1e4e*/ 	.byte	0x3f
	.zero		1


	//   ....[72]....
        /*1e50*/ 	.word	0x0002eb90
        /*1e54*/ 	.word	0x00000000
        /*1e58*/ 	.word	0x00033450
        /*1e5c*/ 	.short	0x0101
        /*1e5e*/ 	.byte	0x3f
	.zero		1


	//   ....[73]....
        /*1e60*/ 	.word	0x0002ec30
        /*1e64*/ 	.word	0x00000000
        /*1e68*/ 	.word	0x00000000
        /*1e6c*/ 	.short	0x0101
        /*1e6e*/ 	.byte	0x3f
	.zero		1


	//   ....[74]....
        /*1e70*/ 	.word	0x0002f970
        /*1e74*/ 	.word	0x00000005
        /*1e78*/ 	.word	0x00033420
        /*1e7c*/ 	.short	0x010a
        /*1e7e*/ 	.byte	0x3f
	.zero		1


	//   ....[75]....
        /*1e80*/ 	.word	0x0002fae0
        /*1e84*/ 	.word	0x00000003
        /*1e88*/ 	.word	0x00033440
        /*1e8c*/ 	.short	0x010a
        /*1e8e*/ 	.byte	0x3f
	.zero		1


	//   ....[76]....
        /*1e90*/ 	.word	0x0002fb80
        /*1e94*/ 	.word	0x00000005
        /*1e98*/ 	.word	0x00033440
        /*1e9c*/ 	.short	0x010a
        /*1e9e*/ 	.byte	0x3f
	.zero		1


	//   ....[77]....
        /*1ea0*/ 	.word	0x0002fbc0
        /*1ea4*/ 	.word	0x00000003
        /*1ea8*/ 	.word	0x00033460
        /*1eac*/ 	.short	0x010a
        /*1eae*/ 	.byte	0x3f
	.zero		1


	//   ....[78]....
        /*1eb0*/ 	.word	0x0002fc00
        /*1eb4*/ 	.word	0x00000005
        /*1eb8*/ 	.word	0x00033460
        /*1ebc*/ 	.short	0x010a
        /*1ebe*/ 	.byte	0x3f
	.zero		1


	//   ....[79]....
        /*1ec0*/ 	.word	0x0002fc40
        /*1ec4*/ 	.word	0x00000003
        /*1ec8*/ 	.word	0x00033480
        /*1ecc*/ 	.short	0x010a
        /*1ece*/ 	.byte	0x3f
	.zero		1


	//   ....[80]....
        /*1ed0*/ 	.word	0x0002fc80
        /*1ed4*/ 	.word	0x00000005
        /*1ed8*/ 	.word	0x00033480
        /*1edc*/ 	.short	0x010a
        /*1ede*/ 	.byte	0x3f
	.zero		1


	//   ....[81]....
        /*1ee0*/ 	.word	0x0002fce0
        /*1ee4*/ 	.word	0x0000005d
        /*1ee8*/ 	.word	0x00033490
        /*1eec*/ 	.short	0x010a
        /*1eee*/ 	.byte	0x3f
	.zero		1


	//   ....[82]....
        /*1ef0*/ 	.word	0x0002ff90
        /*1ef4*/ 	.word	0x0000005d
        /*1ef8*/ 	.word	0x00033490
        /*1efc*/ 	.short	0x010a
        /*1efe*/ 	.byte	0x3f
	.zero		1


	//   ....[83]....
        /*1f00*/ 	.word	0x00030240
        /*1f04*/ 	.word	0x0000005d
        /*1f08*/ 	.word	0x00033490
        /*1f0c*/ 	.short	0x010a
        /*1f0e*/ 	.byte	0x3f
	.zero		1


	//   ....[84]....
        /*1f10*/ 	.word	0x000304f0
        /*1f14*/ 	.word	0x0000005d
        /*1f18*/ 	.word	0x000334b0
        /*1f1c*/ 	.short	0x010a
        /*1f1e*/ 	.byte	0x3f
	.zero		1


	//   ....[85]....
        /*1f20*/ 	.word	0x000307b0
        /*1f24*/ 	.word	0x00000012
        /*1f28*/ 	.word	0x00033400
        /*1f2c*/ 	.short	0x010a
        /*1f2e*/ 	.byte	0x3f
	.zero		1


	//   ....[86]....
        /*1f30*/ 	.word	0x000309d0
        /*1f34*/ 	.word	0x00000012
        /*1f38*/ 	.word	0x00033400
        /*1f3c*/ 	.short	0x010a
        /*1f3e*/ 	.byte	0x3f
	.zero		1


	//   ....[87]....
        /*1f40*/ 	.word	0x00030a20
        /*1f44*/ 	.word	0x00000000
        /*1f48*/ 	.word	0x00033430
        /*1f4c*/ 	.short	0x010a
        /*1f4e*/ 	.byte	0x3f
	.zero		1


	//   ....[88]....
        /*1f50*/ 	.word	0x00030a70
        /*1f54*/ 	.word	0x00000005
        /*1f58*/ 	.word	0x00033430
        /*1f5c*/ 	.short	0x010a
        /*1f5e*/ 	.byte	0x3f
	.zero		1


	//   ....[89]....
        /*1f60*/ 	.word	0x00030ac0
        /*1f64*/ 	.word	0x00000004
        /*1f68*/ 	.word	0x00033450
        /*1f6c*/ 	.short	0x010a
        /*1f6e*/ 	.byte	0x3f
	.zero		1


	//   ....[90]....
        /*1f70*/ 	.word	0x00030b10
        /*1f74*/ 	.word	0x00000003
        /*1f78*/ 	.word	0x00033450
        /*1f7c*/ 	.short	0x010a
        /*1f7e*/ 	.byte	0x3f
	.zero		1


	//   ....[91]....
        /*1f80*/ 	.word	0x000343d0
        /*1f84*/ 	.word	0x00000011
        /*1f88*/ 	.word	0x00033420
        /*1f8c*/ 	.short	0x010a
        /*1f8e*/ 	.byte	0x3f
	.zero		1


	//   ....[92]....
        /*1f90*/ 	.word	0x00034420
        /*1f94*/ 	.word	0x0000000b
        /*1f98*/ 	.word	0x000334a0
        /*1f9c*/ 	.short	0x010a
        /*1f9e*/ 	.byte	0x3f
	.zero		1


	//   ....[93]....
        /*1fa0*/ 	.word	0x00034470
        /*1fa4*/ 	.word	0x0000000b
        /*1fa8*/ 	.word	0x000334c0
        /*1fac*/ 	.short	0x010a
        /*1fae*/ 	.byte	0x3f
	.zero		1


	//   ....[94]....
        /*1fb0*/ 	.word	0x000344c0
        /*1fb4*/ 	.word	0x0000000a
        /*1fb8*/ 	.word	0x000334a0
        /*1fbc*/ 	.short	0x010a
        /*1fbe*/ 	.byte	0x3f
	.zero		1


	//   ....[95]....
        /*1fc0*/ 	.word	0x00034510
        /*1fc4*/ 	.word	0x0000000a
        /*1fc8*/ 	.word	0x000334c0
        /*1fcc*/ 	.short	0x010a
        /*1fce*/ 	.byte	0x3f
	.zero		1


	//   ....[96]....
        /*1fd0*/ 	.word	0x00034630
        /*1fd4*/ 	.word	0x00000004
        /*1fd8*/ 	.word	0x00033480
        /*1fdc*/ 	.short	0x010a
        /*1fde*/ 	.byte	0x3f
	.zero		1


	//   ....[97]....
        /*1fe0*/ 	.word	0x00034fc0
        /*1fe4*/ 	.word	0x00000004
        /*1fe8*/ 	.word	0x00033440
        /*1fec*/ 	.short	0x010a
        /*1fee*/ 	.byte	0x3f
	.zero		1


	//   ....[98]....
        /*1ff0*/ 	.word	0x00035d00
        /*1ff4*/ 	.word	0x00000011
        /*1ff8*/ 	.word	0x00033420
        /*1ffc*/ 	.short	0x010a
        /*1ffe*/ 	.byte	0x3f
	.zero		1


	//   ....[99]....
        /*2000*/ 	.word	0x00035d50
        /*2004*/ 	.word	0x00000004
        /*2008*/ 	.word	0x00033480
        /*200c*/ 	.short	0x010a
        /*200e*/ 	.byte	0x3f
	.zero		1


	//   ....[100]....
        /*2010*/ 	.word	0x00036430
        /*2014*/ 	.word	0x00000004
        /*2018*/ 	.word	0x00033440
        /*201c*/ 	.short	0x010a
        /*201e*/ 	.byte	0x3f
	.zero		1


	//   ....[101]....
        /*2020*/ 	.word	0x00036a70
        /*2024*/ 	.word	0x00000002
        /*2028*/ 	.word	0x00033470
        /*202c*/ 	.short	0x010a
        /*202e*/ 	.byte	0x3f
	.zero		1


	//   ....[102]....
        /*2030*/ 	.word	0x00036ac0
        /*2034*/ 	.word	0x00000002
        /*2038*/ 	.word	0x00033460
        /*203c*/ 	.short	0x010a
        /*203e*/ 	.byte	0x3f
	.zero		1


	//   ....[103]....
        /*2040*/ 	.word	0x00036b10
        /*2044*/ 	.word	0x00000000
        /*2048*/ 	.word	0x00033470
        /*204c*/ 	.short	0x010a
        /*204e*/ 	.byte	0x3f
	.zero		1


	//   ....[104]....
        /*2050*/ 	.word	0x00036b60
        /*2054*/ 	.word	0x00000000
        /*2058*/ 	.word	0x00033460
        /*205c*/ 	.short	0x010a
        /*205e*/ 	.byte	0x3f
	.zero		1


	//   ....[105]....
        /*2060*/ 	.word	0x00037590
        /*2064*/ 	.word	0x00000005
        /*2068*/ 	.word	0x00033420
        /*206c*/ 	.short	0x010a
        /*206e*/ 	.byte	0x3f
	.zero		1


	//   ....[106]....
        /*2070*/ 	.word	0x00037730
        /*2074*/ 	.word	0x00000003
        /*2078*/ 	.word	0x00033440
        /*207c*/ 	.short	0x010a
        /*207e*/ 	.byte	0x3f
	.zero		1


	//   ....[107]....
        /*2080*/ 	.word	0x00037780
        /*2084*/ 	.word	0x00000005
        /*2088*/ 	.word	0x00033440
        /*208c*/ 	.short	0x010a
        /*208e*/ 	.byte	0x3f
	.zero		1


	//   ....[108]....
        /*2090*/ 	.word	0x000377d0
        /*2094*/ 	.word	0x00000003
        /*2098*/ 	.word	0x00033460
        /*209c*/ 	.short	0x010a
        /*209e*/ 	.byte	0x3f
	.zero		1


	//   ....[109]....
        /*20a0*/ 	.word	0x00037820
        /*20a4*/ 	.word	0x00000005
        /*20a8*/ 	.word	0x00033460
        /*20ac*/ 	.short	0x010a
        /*20ae*/ 	.byte	0x3f
	.zero		1


	//   ....[110]....
        /*20b0*/ 	.word	0x00037870
        /*20b4*/ 	.word	0x00000003
        /*20b8*/ 	.word	0x00033480
        /*20bc*/ 	.short	0x010a
        /*20be*/ 	.byte	0x3f
	.zero		1


	//----- nvinfo : EIATTR_NUM_MBARRIERS
	.align		4
.L_666:
        /*20c0*/ 	.byte	0x03, 0x38
        /*20c2*/ 	.short	0x0016


	//----- nvinfo : EIATTR_EXIT_INSTR_OFFSETS
	.align		4
        /*20c4*/ 	.byte	0x04, 0x1c
        /*20c6*/ 	.short	(.L_668 - .L_667)


	//   ....[0]....
.L_667:
        /*20c8*/ 	.word	0x0002fcd0


	//----- nvinfo : EIATTR_MAX_THREADS
	.align		4
.L_668:
        /*20cc*/ 	.byte	0x04, 0x05
        /*20ce*/ 	.short	(.L_670 - .L_669)
.L_669:
        /*20d0*/ 	.word	0x00000180
        /*20d4*/ 	.word	0x00000001
        /*20d8*/ 	.word	0x00000001


	//----- nvinfo : EIATTR_CRS_STACK_SIZE
	.align		4
.L_670:
        /*20dc*/ 	.byte	0x04, 0x1e
        /*20de*/ 	.short	(.L_672 - .L_671)
.L_671:
        /*20e0*/ 	.word	0x00000000


	//----- nvinfo : EIATTR_CBANK_PARAM_SIZE
	.align		4
.L_672:
        /*20e4*/ 	.byte	0x03, 0x19
        /*20e6*/ 	.short	0x0af0


	//----- nvinfo : EIATTR_PARAM_CBANK
	.align		4
        /*20e8*/ 	.byte	0x04, 0x0a
        /*20ea*/ 	.short	(.L_674 - .L_673)
	.align		4
.L_673:
        /*20ec*/ 	.word	index@(.nv.constant0._ZN7cutlass13device_kernelIN5flash11enable_sm90INS1_16FlashAttnFwdSm90INS1_25CollectiveMainloopFwdSm90ILi2EN4cute5tupleIJNS5_1CILi1EEES8_S8_EEENS6_IJNS7_ILi128EEENS7_ILi160EEENS7_ILi192EEEEEELi192ENS_12float_e4m3_tEfNS_4arch4Sm90ELb0ELb0ELb0ELb1ELb1ELb1ELb0ELb1ELb1ELb1ELb1ELb0EEENS1_21CollectiveEpilogueFwdINS6_IJSA_SC_SB_EEES9_NS_10bfloat16_tESG_Li256ELb1ELb1ELb1ELb1EEENS1_36VarlenDynamicPersistentTileSchedulerILi128ELi160ELi256ELi128ELb1ELb1ELb1ELb0ELb1ELb1EEEEEEEEEvNT_6ParamsE)
        /*20f0*/ 	.short	0x0210
        /*20f2*/ 	.short	0x0af0


	//----- nvinfo : EIATTR_SW_WAR
	.align		4
.L_674:
        /*20f4*/ 	.byte	0x04, 0x36
        /*20f6*/ 	.short	(.L_676 - .L_675)
.L_675:
        /*20f8*/ 	.word	0x00000008
.L_676:


//--------------------- .nv.info._ZN7cutlass13device_kernelIN5flash11enable_sm90INS1_16FlashAttnFwdSm90INS1_25CollectiveMainloopFwdSm90ILi2EN4cute5tupleIJNS5_1CILi1EEES8_S8_EEENS6_IJNS7_ILi128EEESA_NS7_ILi192EEEEEELi192ENS_12float_e4m3_tEfNS_4arch4Sm90ELb0ELb1ELb0ELb0ELb1ELb0ELb0ELb1ELb1ELb1ELb1ELb0EEENS1_21CollectiveEpilogueFwdINS6_IJSA_SB_SA_EEES9_NS_10bfloat16_tESF_Li256ELb0ELb1ELb1ELb1EEENS1_19SingleTileSchedulerILb0ELb1ELb1ELi128EEEEEEEEEvNT_6ParamsE --------------------------
	.section	.nv.info._ZN7cutlass13device_kernelIN5flash11enable_sm90INS1_16FlashAttnFwdSm90INS1_25CollectiveMainloopFwdSm90ILi2EN4cute5tupleIJNS5_1CILi1EEES8_S8_EEENS6_IJNS7_ILi128EEESA_NS7_ILi192EEEEEELi192ENS_12float_e4m3_tEfNS_4arch4Sm90ELb0ELb1ELb0ELb0ELb1ELb0ELb0ELb1ELb1ELb1ELb1ELb0EEENS1_21CollectiveEpilogueFwdINS6_IJSA_SB_SA_EEES9_NS_10bfloat16_tESF_Li256ELb0ELb1ELb1ELb1EEENS1_19SingleTileSchedulerILb0ELb1ELb1ELi128EEEEEEEEEvNT_6ParamsE,"",@"SHT_CUDA_INFO"
	.sectionflags	@""
	.align	4


	//----- nvinfo : EIATTR_CUDA_API_VERSION
	.align		4
        /*0000*/ 	.byte	0x04, 0x37
        /*0002*/ 	.short	(.L_678 - .L_677)
.L_677:
        /*0004*/ 	.word	0x00000082


	//----- nvinfo : EIATTR_KPARAM_INFO
	.align		4
.L_678:
        /*0008*/ 	.byte	0x04, 0x17
        /*000a*/ 	.short	(.L_680 - .L_679)
.L_679:
        /*000c*/ 	.word	0x00000000
        /*0010*/ 	.short	0x0000
        /*0012*/ 	.short	0x0070
        /*0014*/ 	.byte	0x00, 0xf0, 0x01, 0x28


	//----- nvinfo : EIATTR_SPARSE_MMA_MASK
	.align		4
.L_680:
        /*0018*/ 	.byte	0x03, 0x50
        /*001a*/ 	.short	0x0000


	//----- nvinfo : EIATTR_MAXREG_COUNT
	.align		4
        /*001c*/ 	.byte	0x03, 0x1b
        /*001e*/ 	.short	0x00a8


	//----- nvinfo : EIATTR_NUM_BARRIERS
	.align		4
        /*0020*/ 	.byte	0x02, 0x4c
        /*0022*/ 	.byte	0x10
	.zero		1


	//----- nvinfo : EIATTR_EXTERNS
	.align		4
        /*0024*/ 	.byte	0x04, 0x0f
        /*0026*/ 	.short	(.L_682 - .L_681)


	//   ....[0]....
	.align		4
.L_681:
        /*0028*/ 	.word	index@(__assertfail)


	//----- nvinfo : EIATTR_ANNOTATIONS
	.align		4
.L_682:
        /*002c*/ 	.byte	0x04, 0x55
        /*002e*/ 	.short	(.L_684 - .L_683)


	//   ....[0]....
.L_683:
        /*0030*/ 	.word	0x00000001
        /*0034*/ 	.byte	0xf0, 0x2a, 0x01, 0x00, 0x01, 0x00, 0x00, 0x00, 0x00, 0x2b, 0x01, 0x00, 0x01, 0x00, 0x00, 0x00
        /*0044*/ 	.byte	0xe0, 0x3f, 0x01, 0x00, 0x01, 0x00, 0x00, 0x00, 0xf0, 0x3f, 0x01, 0x00, 0x01, 0x00, 0x00, 0x00
        /*0054*/ 	.byte	0xe0, 0x54, 0x01, 0x00, 0x01, 0x00, 0x00, 0x00, 0xf0, 0x54, 0x01, 0x00


	//----- nvinfo : EIATTR_MERCURY_ISA_VERSION
	.align		4
.L_684:
        /*0060*/ 	.byte	0x03, 0x5f
        /*0062*/ 	.short	0x0101


	//----- nvinfo : EIATTR_INT_WARP_WIDE_INSTR_OFFSETS
	.align		4
        /*0064*/ 	.byte	0x04, 0x31
        /*0066*/ 	.short	(.L_686 - .L_685)


	//   ....[0]....
.L_685:
        /*0068*/ 	.word	0x000000c0


	//   ....[1]....
        /*006c*/ 	.word	0x000000d0


	//   ....[2]....
        /*0070*/ 	.word	0x00000170


	//----- nvinfo : EIATTR_COOP_GROUP_MASK_REGIDS
	.align		4
.L_686:
        /*0074*/ 	.byte	0x04, 0x29
        /*0076*/ 	.short	(.L_688 - .L_687)


	//   ....[0]....
.L_687:
        /*0078*/ 	.word	0xffffffff


	//   ....[1]....
        /*007c*/ 	.word	0xffffffff


	//   ....[2]....
        /*0080*/ 	.word	0xffffffff


	//   ....[3]....
        /*0084*/ 	.word	0xffffffff


	//   ....[4]....
        /*0088*/ 	.word	0xffffffff


	//   ....[5]....
        /*008c*/ 	.word	0xffffffff


	//   ....[6]....
        /*0090*/ 	.word	0xffffffff


	//   ....[7]....
        /*0094*/ 	.word	0xffffffff


	//   ....[8]....
        /*0098*/ 	.word	0xffffffff


	//   ....[9]....
        /*009c*/ 	.word	0xffffffff


	//   ....[10]....
        /*00a0*/ 	.word	0xffffffff


	//   ....[11]....
        /*00a4*/ 	.word	0xffffffff


	//   ....[12]....
        /*00a8*/ 	.word	0xffffffff


	//   ....[13]....
        /*00ac*/ 	.word	0xffffffff


	//   ....[14]....
        /*00b0*/ 	.word	0xffffffff


	//   ....[15]....
        /*00b4*/ 	.word	0xffffffff


	//   ....[16]....
        /*00b8*/ 	.word	0xffffffff


	//   ....[17]....
        /*00bc*/ 	.word	0xffffffff


	//   ....[18]....
        /*00c0*/ 	.word	0xffffffff


	//   ....[19]....
        /*00c4*/ 	.word	0xffffffff


	//   ....[20]....
        /*00c8*/ 	.word	0xffffffff


	//   ....[21]....
        /*00cc*/ 	.word	0xffffffff


	//   ....[22]....
        /*00d0*/ 	.word	0xffffffff


	//   ....[23]....
        /*00d4*/ 	.word	0xffffffff


	//   ....[24]....
        /*00d8*/ 	.word	0xffffffff


	//   ....[25]....
        /*00dc*/ 	.word	0xffffffff


	//   ....[26]....
        /*00e0*/ 	.word	0xffffffff


	//   ....[27]....
        /*00e4*/ 	.word	0xffffffff


	//   ....[28]....
        /*00e8*/ 	.word	0xffffffff


	//   ....[29]....
        /*00ec*/ 	.word	0xffffffff


	//   ....[30]....
        /*00f0*/ 	.word	0xffffffff


	//   ....[31]....
        /*00f4*/ 	.word	0xffffffff


	//   ....[32]....
        /*00f8*/ 	.word	0xffffffff


	//   ....[33]....
        /*00fc*/ 	.word	0xffffffff


	//   ....[34]....
        /*0100*/ 	.word	0xffffffff


	//   ....[35]....
        /*0104*/ 	.word	0xffffffff


	//   ....[36]....
        /*0108*/ 	.word	0xffffffff


	//   ....[37]....
        /*010c*/ 	.word	0xffffffff


	//   ....[38]....
        /*0110*/ 	.word	0xffffffff


	//   ....[39]....
        /*0114*/ 	.word	0xffffffff


	//   ....[40]....
        /*0118*/ 	.word	0xffffffff


	//   ....[41]....
        /*011c*/ 	.word	0xffffffff


	//   ....[42]....
        /*0120*/ 	.word	0xffffffff


	//   ....[43]....
        /*0124*/ 	.word	0xffffffff


	//   ....[44]....
        /*0128*/ 	.word	0xffffffff


	//   ....[45]....
        /*012c*/ 	.word	0xffffffff


	//   ....[46]....
        /*0130*/ 	.word	0xffffffff


	//   ....[47]....
        /*0134*/ 	.word	0xffffffff


	//   ....[48]....
        /*0138*/ 	.word	0xffffffff


	//   ....[49]....
        /*013c*/ 	.word	0xffffffff


	//   ....[50]....
        /*0140*/ 	.word	0xffffffff


	//   ....[51]....
        /*0144*/ 	.word	0xffffffff


	//   ....[52]....
        /*0148*/ 	.word	0xffffffff


	//   ....[53]....
        /*014c*/ 	.word	0xffffffff


	//   ....[54]....
        /*0150*/ 	.word	0xffffffff


	//   ....[55]....
        /*0154*/ 	.word	0xffffffff


	//   ....[56]....
        /*0158*/ 	.word	0xffffffff


	//   ....[57]....
        /*015c*/ 	.word	0xffffffff


	//   ....[58]....
        /*0160*/ 	.word	0xffffffff


	//   ....[59]....
        /*0164*/ 	.word	0xffffffff


	//   ....[60]....
        /*0168*/ 	.word	0xffffffff


	//   ....[61]....
        /*016c*/ 	.word	0xffffffff


	//   ....[62]....
        /*0170*/ 	.word	0xffffffff


	//   ....[63]....
        /*0174*/ 	.word	0xffffffff


	//   ....[64]....
        /*0178*/ 	.word	0xffffffff


	//   ....[65]....
        /*017c*/ 	.word	0xffffffff


	//   ....[66]....
        /*0180*/ 	.word	0xffffffff


	//   ....[67]....
        /*0184*/ 	.word	0xffffffff


	//   ....[68]....
        /*0188*/ 	.word	0xffffffff


	//   ....[69]....
        /*018c*/ 	.word	0xffffffff


	//   ....[70]....
        /*0190*/ 	.word	0xffffffff


	//   ....[71]....
        /*0194*/ 	.word	0xffffffff


	//   ....[72]....
        /*0198*/ 	.word	0xffffffff


	//   ....[73]....
        /*019c*/ 	.word	0xffffffff


	//   ....[74]....
        /*01a0*/ 	.word	0xffffffff


	//   ....[75]....
        /*01a4*/ 	.word	0xffffffff


	//   ....[76]....
        /*01a8*/ 	.word	0xffffffff


	//   ....[77]....
        /*01ac*/ 	.word	0xffffffff


	//   ....[78]....
        /*01b0*/ 	.word	0xffffffff


	//   ....[79]....
        /*01b4*/ 	.word	0xffffffff


	//   ....[80]....
        /*01b8*/ 	.word	0xffffffff


	//   ....[81]....
        /*01bc*/ 	.word	0xffffffff


	//   ....[82]....
        /*01c0*/ 	.word	0xffffffff


	//   ....[83]....
        /*01c4*/ 	.word	0xffffffff


	//   ....[84]....
        /*01c8*/ 	.word	0xffffffff


	//   ....[85]....
        /*01cc*/ 	.word	0xffffffff


	//   ....[86]....
        /*01d0*/ 	.word	0xffffffff


	//   ....[87]....
        /*01d4*/ 	.word	0xffffffff


	//   ....[88]....
        /*01d8*/ 	.word	0xffffffff


	//   ....[89]....
        /*01dc*/ 	.word	0xffffffff


	//   ....[90]....
        /*01e0*/ 	.word	0xffffffff


	//   ....[91]....
        /*01e4*/ 	.word	0xffffffff


	//   ....[92]....
        /*01e8*/ 	.word	0xffffffff


	//   ....[93]....
        /*01ec*/ 	.word	0xffffffff


	//   ....[94]....
        /*01f0*/ 	.word	0xffffffff


	//   ....[95]....
        /*01f4*/ 	.word	0xffffffff


	//   ....[96]....
        /*01f8*/ 	.word	0xffffffff


	//   ....[97]....
        /*01fc*/ 	.word	0xffffffff


	//   ....[98]....
        /*0200*/ 	.word	0xffffffff


	//   ....[99]....
        /*0204*/ 	.word	0xffffffff


	//   ....[100]....
        /*0208*/ 	.word	0xffffffff


	//   ....[101]....
        /*020c*/ 	.word	0xffffffff


	//   ....[102]....
        /*0210*/ 	.word	0xffffffff


	//   ....[103]....
        /*0214*/ 	.word	0xffffffff


	//   ....[104]....
        /*0218*/ 	.word	0xffffffff


	//   ....[105]....
        /*021c*/ 	.word	0xffffffff


	//   ....[106]....
        /*0220*/ 	.word	0xffffffff


	//   ....[107]....
        /*0224*/ 	.word	0xffffffff


	//   ....[108]....
        /*0228*/ 	.word	0xffffffff


	//   ....[109]....
        /*022c*/ 	.word	0xffffffff


	//   ....[110]....
        /*0230*/ 	.word	0xffffffff


	//   ....[111]....
        /*0234*/ 	.word	0xffffffff


	//   ....[112]....
        /*0238*/ 	.word	0xffffffff


	//   ....[113]....
        /*023c*/ 	.word	0xffffffff


	//   ....[114]....
        /*0240*/ 	.word	0xffffffff


	//   ....[115]....
        /*0244*/ 	.word	0xffffffff


	//   ....[116]....
        /*0248*/ 	.word	0xffffffff


	//   ....[117]....
        /*024c*/ 	.word	0xffffffff


	//   ....[118]....
        /*0250*/ 	.word	0xffffffff


	//   ....[119]....
        /*0254*/ 	.word	0xffffffff


	//   ....[120]....
        /*0258*/ 	.word	0xffffffff


	//   ....[121]....
        /*025c*/ 	.word	0xffffffff


	//   ....[122]....
        /*0260*/ 	.word	0xffffffff


	//   ....[123]....
        /*0264*/ 	.word	0xffffffff


	//   ....[124]....
        /*0268*/ 	.word	0xffffffff


	//   ....[125]....
        /*026c*/ 	.word	0xffffffff


	//   ....[126]....
        /*0270*/ 	.word	0xffffffff


	//   ....[127]....
        /*0274*/ 	.word	0xffffffff


	//   ....[128]....
        /*0278*/ 	.word	0xffffffff


	//   ....[129]....
        /*027c*/ 	.word	0xffffffff


	//   ....[130]....
        /*0280*/ 	.word	0xffffffff


	//   ....[131]....
        /*0284*/ 	.word	0xffffffff


	//   ....[132]....
        /*0288*/ 	.word	0xffffffff


	//   ....[133]....
        /*028c*/ 	.word	0xffffffff


	//   ....[134]....
        /*0290*/ 	.word	0xffffffff


	//   ....[135]....
        /*0294*/ 	.word	0xffffffff


	//   ....[136]....
        /*0298*/ 	.word	0xffffffff


	//   ....[137]....
        /*029c*/ 	.word	0xffffffff


	//   ....[138]....
        /*02a0*/ 	.word	0xffffffff


	//   ....[139]....
        /*02a4*/ 	.word	0xffffffff


	//   ....[140]....
        /*02a8*/ 	.word	0xffffffff


	//   ....[141]....
        /*02ac*/ 	.word	0xffffffff


	//   ....[142]....
        /*02b0*/ 	.word	0xffffffff


	//   ....[143]....
        /*02b4*/ 	.word	0xffffffff


	//   ....[144]....
        /*02b8*/ 	.word	0xffffffff


	//   ....[145]....
        /*02bc*/ 	.word	0xffffffff


	//   ....[146]....
        /*02c0*/ 	.word	0xffffffff


	//   ....[147]....
        /*02c4*/ 	.word	0xffffffff


	//   ....[148]....
        /*02c8*/ 	.word	0xffffffff


	//   ....[149]....
        /*02cc*/ 	.word	0xffffffff


	//   ....[150]....
        /*02d0*/ 	.word	0xffffffff


	//   ....[151]....
        /*02d4*/ 	.word	0xffffffff


	//   ....[152]....
        /*02d8*/ 	.word	0xffffffff


	//   ....[153]....
        /*02dc*/ 	.word	0xffffffff


	//   ....[154]....
        /*02e0*/ 	.word	0xffffffff


	//   ....[155]....
        /*02e4*/ 	.word	0xffffffff


	//   ....[156]....
        /*02e8*/ 	.word	0xffffffff


	//   ....[157]....
        /*02ec*/ 	.word	0xffffffff


	//   ....[158]....
        /*02f0*/ 	.word	0xffffffff


	//   ....[159]....
        /*02f4*/ 	.word	0xffffffff


	//   ....[160]....
        /*02f8*/ 	.word	0xffffffff


	//   ....[161]....
        /*02fc*/ 	.word	0xffffffff


	//   ....[162]....
        /*0300*/ 	.word	0xffffffff


	//   ....[163]....
        /*0304*/ 	.word	0xffffffff


	//   ....[164]....
        /*0308*/ 	.word	0xffffffff


	//   ....[165]....
        /*030c*/ 	.word	0xffffffff


	//   ....[166]....
        /*0310*/ 	.word	0xffffffff


	//   ....[167]....
        /*0314*/ 	.word	0xffffffff


	//   ....[168]....
        /*0318*/ 	.word	0xffffffff


	//   ....[169]....
        /*031c*/ 	.word	0xffffffff


	//   ....[170]....
        /*0320*/ 	.word	0xffffffff


	//   ....[171]....
        /*0324*/ 	.word	0xffffffff


	//   ....[172]....
        /*0328*/ 	.word	0xffffffff


	//   ....[173]....
        /*032c*/ 	.word	0xffffffff


	//   ....[174]....
        /*0330*/ 	.word	0xffffffff


	//   ....[175]....
        /*0334*/ 	.word	0xffffffff


	//   ....[176]....
        /*0338*/ 	.word	0xffffffff


	//   ....[177]....
        /*033c*/ 	.word	0xffffffff


	//   ....[178]....
        /*0340*/ 	.word	0xffffffff


	//   ....[179]....
        /*0344*/ 	.word	0x0500000f


	//   ....[180]....
        /*0348*/ 	.word	0x0500000f


	//   ....[181]....
        /*034c*/ 	.word	0x0500000f


	//   ....[182]....
        /*0350*/ 	.word	0x0500000f


	//   ....[183]....
        /*0354*/ 	.word	0x0500000f


	//   ....[184]....
        /*0358*/ 	.word	0x0500000f


	//   ....[185]....
        /*035c*/ 	.word	0x0500000f


	//   ....[186]....
        /*0360*/ 	.word	0x0500000f


	//   ....[187]....
        /*0364*/ 	.word	0x0500000f


	//   ....[188]....
        /*0368*/ 	.word	0x0500000f


	//   ....[189]....
        /*036c*/ 	.word	0x0500000f


	//   ....[190]....
        /*0370*/ 	.word	0x0500000f


	//   ....[191]....
        /*0374*/ 	.word	0x0500000f


	//   ....[192]....
        /*0378*/ 	.word	0x0500000f


	//   ....[193]....
        /*037c*/ 	.word	0x0500000f


	//   ....[194]....
        /*0380*/ 	.word	0x0500000f


	//   ....[195]....
        /*0384*/ 	.word	0x0500000f


	//   ....[196]....
        /*0388*/ 	.word	0x0500000f


	//   ....[197]....
        /*038c*/ 	.word	0x0500000f


	//   ....[198]....
        /*0390*/ 	.word	0x0500000f


	//   ....[199]....
        /*0394*/ 	.word	0x0500000f


	//   ....[200]....
        /*0398*/ 	.word	0x0500000f


	//   ....[201]....
        /*039c*/ 	.word	0x0500000f


	//   ....[202]....
        /*03a0*/ 	.word	0x0500000f


	//   ....[203]....
        /*03a4*/ 	.word	0x0500000f


	//   ....[204]....
        /*03a8*/ 	.word	0x0500000f


	//   ....[205]....
        /*03ac*/ 	.word	0x0500000f


	//   ....[206]....
        /*03b0*/ 	.word	0x0500000f


	//   ....[207]....
        /*03b4*/ 	.word	0x0500000f


	//   ....[208]....
        /*03b8*/ 	.word	0x0500000f


	//   ....[209]....
        /*03bc*/ 	.word	0x0500000f


	//   ....[210]....
        /*03c0*/ 	.word	0x0500000f


	//   ....[211]....
        /*03c4*/ 	.word	0x0500000f


	//   ....[212]....
        /*03c8*/ 	.word	0x0500000f


	//   ....[213]....
        /*03cc*/ 	.word	0x0500000f


	//   ....[214]....
        /*03d0*/ 	.word	0x0500000f


	//   ....[215]....
        /*03d4*/ 	.word	0x0500000f


	//   ....[216]....
        /*03d8*/ 	.word	0x0500000f


	//   ....[217]....
        /*03dc*/ 	.word	0x0500000f


	//   ....[218]....
        /*03e0*/ 	.word	0x0500000f


	//   ....[219]....
        /*03e4*/ 	.word	0x0500000f


	//----- nvinfo : EIATTR_COOP_GROUP_INSTR_OFFSETS
	.align		4
.L_688:
        /*03e8*/ 	.byte	0x04, 0x28
        /*03ea*/ 	.short	(.L_690 - .L_689)


	//   ....[0]....
.L_689:
        /*03ec*/ 	.word	0x00000080


	//   ....[1]....
        /*03f0*/ 	.word	0x00000090


	//   ....[2]....
        /*03f4*/ 	.word	0x000002d0


	//   ....[3]....
        /*03f8*/ 	.word	0x00000430


	//   ....[4]....
        /*03fc*/ 	.word	0x00000550


	//   ....[5]....
        /*0400*/ 	.word	0x000006b0


	//   ....[6]....
        /*0404*/ 	.word	0x00001960


	//   ....[7]....
        /*0408*/ 	.word	0x00002220


	//   ....[8]....
        /*040c*/ 	.word	0x000024b0


	//   ....[9]....
        /*0410*/ 	.word	0x00003640


	//   ....[10]....
        /*0414*/ 	.word	0x00003750


	//   ....[11]....
        /*0418*/ 	.word	0x00004060


	//   ....[12]....
        /*041c*/ 	.word	0x000040d0


	//   ....[13]....
        /*0420*/ 	.word	0x00005ad0


	//   ....[14]....
        /*0424*/ 	.word	0x00005cf0


	//   ....[15]....
        /*0428*/ 	.word	0x000068e0


	//   ....[16]....
        /*042c*/ 	.word	0x000069e0


	//   ....[17]....
        /*0430*/ 	.word	0x00007220


	//   ....[18]....
        /*0434*/ 	.word	0x000072a0


	//   ....[19]....
        /*0438*/ 	.word	0x00009260


	//   ....[20]....
        /*043c*/ 	.word	0x00009270


	//   ....[21]....
        /*0440*/ 	.word	0x000092a0


	//   ....[22]....
        /*0444*/ 	.word	0x000092b0


	//   ....[23]....
        /*0448*/ 	.word	0x0000afa0


	//   ....[24]....
        /*044c*/ 	.word	0x0000b1c0


	//   ....[25]....
        /*0450*/ 	.word	0x0000bdb0


	//   ....[26]....
        /*0454*/ 	.word	0x0000beb0


	//   ....[27]....
        /*0458*/ 	.word	0x0000c6f0


	//   ....[28]....
        /*045c*/ 	.word	0x0000c770


	//   ....[29]....
        /*0460*/ 	.word	0x0000dd70


	//   ....[30]....
        /*0464*/ 	.word	0x0000dd80


	//   ....[31]....
        /*0468*/ 	.word	0x0000ddb0


	//   ....[32]....
        /*046c*/ 	.word	0x0000ddc0


	//   ....[33]....
        /*0470*/ 	.word	0x0000f060


	//   ....[34]....
        /*0474*/ 	.word	0x0000f070


	//   ....[35]....
        /*0478*/ 	.word	0x0000f080


	//   ....[36]....
        /*047c*/ 	.word	0x0000f090


	//   ....[37]....
        /*0480*/ 	.word	0x0000f0a0


	//   ....[38]....
        /*0484*/ 	.word	0x0000f0b0


	//   ....[39]....
        /*0488*/ 	.word	0x0000f0c0


	//   ....[40]....
        /*048c*/ 	.word	0x0000f0d0


	//   ....[41]....
        /*0490*/ 	.word	0x0000f0e0


	//   ....[42]....
        /*0494*/ 	.word	0x0000f0f0


	//   ....[43]....
        /*0498*/ 	.word	0x0000f100


	//   ....[44]....
        /*049c*/ 	.word	0x0000f110


	//   ....[45]....
        /*04a0*/ 	.word	0x0000f120


	//   ....[46]....
        /*04a4*/ 	.word	0x0000f130


	//   ....[47]....
        /*04a8*/ 	.word	0x0000f140


	//   ....[48]....
        /*04ac*/ 	.word	0x0000f150


	//   ....[49]....
        /*04b0*/ 	.word	0x0000f160


	//   ....[50]....
        /*04b4*/ 	.word	0x0000f170


	//   ....[51]....
        /*04b8*/ 	.word	0x0000f180


	//   ....[52]....
        /*04bc*/ 	.word	0x0000f190


	//   ....[53]....
        /*04c0*/ 	.word	0x0000f1a0


	//   ....[54]....
        /*04c4*/ 	.word	0x0000f1c0


	//   ....[55]....
        /*04c8*/ 	.word	0x0000f1d0


	//   ....[56]....
        /*04cc*/ 	.word	0x0000f1e0


	//   ....[57]....
        /*04d0*/ 	.word	0x0000f1f0


	//   ....[58]....
        /*04d4*/ 	.word	0x0000f200


	//   ....[59]....
        /*04d8*/ 	.word	0x0000f210


	//   ....[60]....
        /*04dc*/ 	.word	0x0000f220


	//   ....[61]....
        /*04e0*/ 	.word	0x0000f240


	//   ....[62]....
        /*04e4*/ 	.word	0x0000f250


	//   ....[63]....
        /*04e8*/ 	.word	0x0000f260


	//   ....[64]....
        /*04ec*/ 	.word	0x0000f270


	//   ....[65]....
        /*04f0*/ 	.word	0x0000f280


	//   ....[66]....
        /*04f4*/ 	.word	0x0000f290


	//   ....[67]....
        /*04f8*/ 	.word	0x0000f2b0


	//   ....[68]....
        /*04fc*/ 	.word	0x0000f2c0


	//   ....[69]....
        /*0500*/ 	.word	0x0000f2d0


	//   ....[70]....
        /*0504*/ 	.word	0x0000f2e0


	//   ....[71]....
        /*0508*/ 	.word	0x0000f2f0


	//   ....[72]....
        /*050c*/ 	.word	0x0000f300


	//   ....[73]....
        /*0510*/ 	.word	0x0000f310


	//   ....[74]....
        /*0514*/ 	.word	0x0000f320


	//   ....[75]....
        /*0518*/ 	.word	0x0000f340


	//   ....[76]....
        /*051c*/ 	.word	0x0000f360


	//   ....[77]....
        /*0520*/ 	.word	0x0000f390


	//   ....[78]....
        /*0524*/ 	.word	0x0000f3b0


	//   ....[79]....
        /*0528*/ 	.word	0x0000f3e0


	//   ....[80]....
        /*052c*/ 	.word	0x0000f3f0


	//   ....[81]....
        /*0530*/ 	.word	0x0000f400


	//   ....[82]....
        /*0534*/ 	.word	0x0000f410


	//   ....[83]....
        /*0538*/ 	.word	0x0000f420


	//   ....[84]....
        /*053c*/ 	.word	0x0000f440


	//   ....[85]....
        /*0540*/ 	.word	0x0000f450


	//   ....[86]....
        /*0544*/ 	.word	0x0000f470


	//   ....[87]....
        /*0548*/ 	.word	0x0000f490


	//   ....[88]....
        /*054c*/ 	.word	0x0000f4c0


	//   ....[89]....
        /*0550*/ 	.word	0x0000f4d0


	//   ....[90]....
        /*0554*/ 	.word	0x0000f4e0


	//   ....[91]....
        /*0558*/ 	.word	0x0000f4f0


	//   ....[92]....
        /*055c*/ 	.word	0x0000f500


	//   ....[93]....
        /*0560*/ 	.word	0x0000f510


	//   ....[94]....
        /*0564*/ 	.word	0x0000f520


	//   ....[95]....
        /*0568*/ 	.word	0x0000f530


	//   ....[96]....
        /*056c*/ 	.word	0x0000f560


	//   ....[97]....
        /*0570*/ 	.word	0x0000f5a0


	//   ....[98]....
        /*0574*/ 	.word	0x0000f5d0


	//   ....[99]....
        /*0578*/ 	.word	0x0000f600


	//   ....[100]....
        /*057c*/ 	.word	0x0000f630


	//   ....[101]....
        /*0580*/ 	.word	0x0000f660


	//   ....[102]....
        /*0584*/ 	.word	0x0000f690


	//   ....[103]....
        /*0588*/ 	.word	0x0000f6d0


	//   ....[104]....
        /*058c*/ 	.word	0x0000f700


	//   ....[105]....
        /*0590*/ 	.word	0x0000f730


	//   ....[106]....
        /*0594*/ 	.word	0x0000f770


	//   ....[107]....
        /*0598*/ 	.word	0x0000f7b0


	//   ....[108]....
        /*059c*/ 	.word	0x0000f7d0


	//   ....[109]....
        /*05a0*/ 	.word	0x0000f7e0


	//   ....[110]....
        /*05a4*/ 	.word	0x0000f7f0


	//   ....[111]....
        /*05a8*/ 	.word	0x0000f800


	//   ....[112]....
        /*05ac*/ 	.word	0x0000f810


	//   ....[113]....
        /*05b0*/ 	.word	0x0000f820


	//   ....[114]....
        /*05b4*/ 	.word	0x0000f830


	//   ....[115]....
        /*05b8*/ 	.word	0x0000f840


	//   ....[116]....
        /*05bc*/ 	.word	0x0000f850


	//   ....[117]....
        /*05c0*/ 	.word	0x0000f880


	//   ....[118]....
        /*05c4*/ 	.word	0x0000f8c0


	//   ....[119]....
        /*05c8*/ 	.word	0x0000f8d0


	//   ....[120]....
        /*05cc*/ 	.word	0x0000f8f0


	//   ....[121]....
        /*05d0*/ 	.word	0x0000f910


	//   ....[122]....
        /*05d4*/ 	.word	0x0000f940


	//   ....[123]....
        /*05d8*/ 	.word	0x0000f960


	//   ....[124]....
        /*05dc*/ 	.word	0x0000f990


	//   ....[125]....
        /*05e0*/ 	.word	0x0000f9c0


	//   ....[126]....
        /*05e4*/ 	.word	0x0000f9f0


	//   ....[127]....
        /*05e8*/ 	.word	0x0000fa10


	//   ....[128]....
        /*05ec*/ 	.word	0x0000fa20


	//   ....[129]....
        /*05f0*/ 	.word	0x0000fe70


	//   ....[130]....
        /*05f4*/ 	.word	0x0000fee0


	//   ....[131]....
        /*05f8*/ 	.word	0x0000ff10


	//   ....[132]....
        /*05fc*/ 	.word	0x0000ff50


	//   ....[133]....
        /*0600*/ 	.word	0x0000ff80


	//   ....[134]....
        /*0604*/ 	.word	0x0000ffc0


	//   ....[135]....
        /*0608*/ 	.word	0x00010940


	//   ....[136]....
        /*060c*/ 	.word	0x00010970


	//   ....[137]....
        /*0610*/ 	.word	0x000117c0


	//   ....[138]....
        /*0614*/ 	.word	0x00012f10


	//   ....[139]....
        /*0618*/ 	.word	0x00012f50


	//   ....[140]....
        /*061c*/ 	.word	0x00012fb0


	//   ....[141]....
        /*0620*/ 	.word	0x00013050


	//   ....[142]....
        /*0624*/ 	.word	0x00013070


	//   ....[143]....
        /*0628*/ 	.word	0x000130f0


	//   ....[144]....
        /*062c*/ 	.word	0x00013110


	//   ....[145]....
        /*0630*/ 	.word	0x00013120


	//   ....[146]....
        /*0634*/ 	.word	0x000134b0


	//   ....[147]....
        /*0638*/ 	.word	0x000134d0


	//   ....[148]....
        /*063c*/ 	.word	0x000134e0


	//   ....[149]....
        /*0640*/ 	.word	0x00013520


	//   ....[150]....
        /*0644*/ 	.word	0x00013590


	//   ....[151]....
        /*0648*/ 	.word	0x000135b0


	//   ....[152]....
        /*064c*/ 	.word	0x00013630


	//   ....[153]....
        /*0650*/ 	.word	0x00013670


	//   ....[154]....
        /*0654*/ 	.word	0x00013c00


	//   ....[155]....
        /*0658*/ 	.word	0x00013c30


	//   ....[156]....
        /*065c*/ 	.word	0x00013c60


	//   ....[157]....
        /*0660*/ 	.word	0x00013cb0


	//   ....[158]....
        /*0664*/ 	.word	0x00013d40


	//   ....[159]....
        /*0668*/ 	.word	0x00013d60


	//   ....[160]....
        /*066c*/ 	.word	0x00013df0


	//   ....[161]....
        /*0670*/ 	.word	0x00013e30


	//   ....[162]....
        /*0674*/ 	.word	0x000144f0


	//   ....[163]....
        /*0678*/ 	.word	0x00014510


	//   ....[164]....
        /*067c*/ 	.word	0x00014520


	//   ....[165]....
        /*0680*/ 	.word	0x00014540


	//   ....[166]....
        /*0684*/ 	.word	0x00014590


	//   ....[167]....
        /*0688*/ 	.word	0x000145a0


	//   ....[168]....
        /*068c*/ 	.word	0x00014600


	//   ....[169]....
        /*0690*/ 	.word	0x00014630


	//   ....[170]....
        /*0694*/ 	.word	0x00014960


	//   ....[171]....
        /*0698*/ 	.word	0x00014980


	//   ....[172]....
        /*069c*/ 	.word	0x000149a0


	//   ....[173]....
        /*06a0*/ 	.word	0x000149c0


	//   ....[174]....
        /*06a4*/ 	.word	0x000149e0


	//   ....[175]....
        /*06a8*/ 	.word	0x00014a30


	//   ....[176]....
        /*06ac*/ 	.word	0x00014a50


	//   ....[177]....
        /*06b0*/ 	.word	0x00014a90


	//   ....[178]....
        /*06b4*/ 	.word	0x00015c40


	//   ....[179]....
        /*06b8*/ 	.word	0x000162c0


	//   ....[180]....
        /*06bc*/ 	.word	0x000163a0


	//   ....[181]....
        /*06c0*/ 	.word	0x00016470


	//   ....[182]....
        /*06c4*/ 	.word	0x00016500


	//   ....[183]....
        /*06c8*/ 	.word	0x000165f0


	//   ....[184]....
        /*06cc*/ 	.word	0x00016650


	//   ....[185]....
        /*06d0*/ 	.word	0x00016740


	//   ....[186]....
        /*06d4*/ 	.word	0x000167a0


	//   ....[187]....
        /*06d8*/ 	.word	0x00016860


	//   ....[188]....
        /*06dc*/ 	.word	0x000169d0


	//   ....[189]....
        /*06e0*/ 	.word	0x00016a60


	//   ....[190]....
        /*06e4*/ 	.word	0x00016b30


	//   ....[191]....
        /*06e8*/ 	.word	0x00016be0


	//   ....[192]....
        /*06ec*/ 	.word	0x00016c50


	//   ....[193]....
        /*06f0*/ 	.word	0x00016d20


	//   ....[194]....
        /*06f4*/ 	.word	0x00016d90


	//   ....[195]....
        /*06f8*/ 	.word	0x00016e60


	//   ....[196]....
        /*06fc*/ 	.word	0x00016ef0


	//   ....[197]....
        /*0700*/ 	.word	0x00016f50


	//   ....[198]....
        /*0704*/ 	.word	0x00017000


	//   ....[199]....
        /*0708*/ 	.word	0x000170d0


	//   ....[200]....
        /*070c*/ 	.word	0x00017140


	//   ....[201]....
        /*0710*/ 	.word	0x00017220


	//   ....[202]....
        /*0714*/ 	.word	0x00017290


	//   ....[203]....
        /*0718*/ 	.word	0x00017360


	//   ....[204]....
        /*071c*/ 	.word	0x00017490


	//   ....[205]....
        /*0720*/ 	.word	0x00017530


	//   ....[206]....
        /*0724*/ 	.word	0x00017590


	//   ....[207]....
        /*0728*/ 	.word	0x00017650


	//   ....[208]....
        /*072c*/ 	.word	0x000176b0


	//   ....[209]....
        /*0730*/ 	.word	0x00017780


	//   ....[210]....
        /*0734*/ 	.word	0x000177e0


	//   ....[211]....
        /*0738*/ 	.word	0x000178b0


	//   ....[212]....
        /*073c*/ 	.word	0x00017990


	//   ....[213]....
        /*0740*/ 	.word	0x00017a30


	//   ....[214]....
        /*0744*/ 	.word	0x00017aa0


	//   ....[215]....
        /*0748*/ 	.word	0x00017b60


	//   ....[216]....
        /*074c*/ 	.word	0x00017bc0


	//   ....[217]....
        /*0750*/ 	.word	0x00017c80


	//   ....[218]....
        /*0754*/ 	.word	0x00017ce0


	//   ....[219]....
        /*0758*/ 	.word	0x00017db0


	//----- nvinfo : EIATTR_REG_RECONFIG
	.align		4
.L_690:
        /*075c*/ 	.byte	0x01, 0x54
	.zero		2


	//----- nvinfo : EIATTR_SYSCALL_OFFSETS
	.align		4
        /*0760*/ 	.byte	0x04, 0x46
        /*0762*/ 	.short	(.L_692 - .L_691)


	//   ....[0]....
.L_691:
        /*0764*/ 	.word	0x00001b20


	//   ....[1]....
        /*0768*/ 	.word	0x00012390


	//   ....[2]....
        /*076c*/ 	.word	0x000124d0


	//   ....[3]....
        /*0770*/ 	.word	0x00012610


	//   ....[4]....
        /*0774*/ 	.word	0x00012730


	//   ....[5]....
        /*0778*/ 	.word	0x00013960


	//----- nvinfo : EIATTR_MBARRIER_INSTR_OFFSETS
	.align		4
.L_692:
        /*077c*/ 	.byte	0x04, 0x39
        /*077e*/ 	.short	(.L_694 - .L_693)


	//   ....[0]....
.L_693:
        /*0780*/ 	.word	0x00000180
        /*0784*/ 	.word	0x000000ff
        /*0788*/ 	.word	0x0002a800
        /*078c*/ 	.short	0x0100
        /*078e*/ 	.byte	0x08
	.zero		1


	//   ....[1]....
        /*0790*/ 	.word	0x00000190
        /*0794*/ 	.word	0x000000ff
        /*0798*/ 	.word	0x0002a820
        /*079c*/ 	.short	0x0100
        /*079e*/ 	.byte	0x08
	.zero		1


	//   ....[2]....
        /*07a0*/ 	.word	0x00000280
        /*07a4*/ 	.word	0x000000ff
        /*07a8*/ 	.word	0x0002a830
        /*07ac*/ 	.short	0x0100
        /*07ae*/ 	.byte	0x08
	.zero		1


	//   ....[3]....
        /*07b0*/ 	.word	0x00000290
        /*07b4*/ 	.word	0x000000ff
        /*07b8*/ 	.word	0x0002a840
        /*07bc*/ 	.short	0x0100
        /*07be*/ 	.byte	0x08
	.zero		1


	//   ....[4]....
        /*07c0*/ 	.word	0x000002a0
        /*07c4*/ 	.word	0x000000ff
        /*07c8*/ 	.word	0x0002a838
        /*07cc*/ 	.short	0x0100
        /*07ce*/ 	.byte	0x08
	.zero		1


	//   ....[5]....
        /*07d0*/ 	.word	0x000002b0
        /*07d4*/ 	.word	0x000000ff
        /*07d8*/ 	.word	0x0002a848
        /*07dc*/ 	.short	0x0100
        /*07de*/ 	.byte	0x08
	.zero		1


	//   ....[6]....
        /*07e0*/ 	.word	0x000003e0
        /*07e4*/ 	.word	0x000000ff
        /*07e8*/ 	.word	0x0002a850
        /*07ec*/ 	.short	0x0100
        /*07ee*/ 	.byte	0x08
	.zero		1


	//   ....[7]....
        /*07f0*/ 	.word	0x000003f0
        /*07f4*/ 	.word	0x000000ff
        /*07f8*/ 	.word	0x0002a860
        /*07fc*/ 	.short	0x0100
        /*07fe*/ 	.byte	0x08
	.zero		1


	//   ....[8]....
        /*0800*/ 	.word	0x00000400
        /*0804*/ 	.word	0x000000ff
        /*0808*/ 	.word	0x0002a858
        /*080c*/ 	.short	0x0100
        /*080e*/ 	.byte	0x08
	.zero		1


	//   ....[9]....
        /*0810*/ 	.word	0x00000410
        /*0814*/ 	.word	0x000000ff
        /*0818*/ 	.word	0x0002a868
        /*081c*/ 	.short	0x0100
        /*081e*/ 	.byte	0x08
	.zero		1


	//   ....[10]....
        /*0820*/ 	.word	0x00000500
        /*0824*/ 	.word	0x000000ff
        /*0828*/ 	.word	0x0002a870
        /*082c*/ 	.short	0x0100
        /*082e*/ 	.byte	0x06
	.zero		1


	//   ....[11]....
        /*0830*/ 	.word	0x00000510
        /*0834*/ 	.word	0x000000ff
        /*0838*/ 	.word	0x0002a880
        /*083c*/ 	.short	0x0100
        /*083e*/ 	.byte	0x06
	.zero		1


	//   ....[12]....
        /*0840*/ 	.word	0x00000520
        /*0844*/ 	.word	0x000000ff
        /*0848*/ 	.word	0x0002a878
        /*084c*/ 	.short	0x0100
        /*084e*/ 	.byte	0x06
	.zero		1


	//   ....[13]....
        /*0850*/ 	.word	0x00000530
        /*0854*/ 	.word	0x000000ff
        /*0858*/ 	.word	0x0002a888
        /*085c*/ 	.short	0x0100
        /*085e*/ 	.byte	0x06
	.zero		1


	//   ....[14]....
        /*0860*/ 	.word	0x00000660
        /*0864*/ 	.word	0x000000ff
        /*0868*/ 	.word	0x0002a890
        /*086c*/ 	.short	0x0100
        /*086e*/ 	.byte	0x08
	.zero		1


	//   ....[15]....
        /*0870*/ 	.word	0x00000670
        /*0874*/ 	.word	0x000000ff
        /*0878*/ 	.word	0x0002a8a0
        /*087c*/ 	.short	0x0100
        /*087e*/ 	.byte	0x08
	.zero		1


	//   ....[16]....
        /*0880*/ 	.word	0x00000680
        /*0884*/ 	.word	0x000000ff
        /*0888*/ 	.word	0x0002a898
        /*088c*/ 	.short	0x0100
        /*088e*/ 	.byte	0x08
	.zero		1


	//   ....[17]....
        /*0890*/ 	.word	0x00000690
        /*0894*/ 	.word	0x000000ff
        /*0898*/ 	.word	0x0002a8a8
        /*089c*/ 	.short	0x0100
        /*089e*/ 	.byte	0x08
	.zero		1


	//   ....[18]....
        /*08a0*/ 	.word	0x000007d0
        /*08a4*/ 	.word	0x000000ff
        /*08a8*/ 	.word	0x0002a8b0
        /*08ac*/ 	.short	0x0100
        /*08ae*/ 	.byte	0x08
	.zero		1


	//   ....[19]....
        /*08b0*/ 	.word	0x000007e0
        /*08b4*/ 	.word	0x000000ff
        /*08b8*/ 	.word	0x0002a8c0
        /*08bc*/ 	.short	0x0100
        /*08be*/ 	.byte	0x08
	.zero		1


	//   ....[20]....
        /*08c0*/ 	.word	0x000007f0
        /*08c4*/ 	.word	0x000000ff
        /*08c8*/ 	.word	0x0002a8b8
        /*08cc*/ 	.short	0x0100
        /*08ce*/ 	.byte	0x08
	.zero		1


	//   ....[21]....
        /*08d0*/ 	.word	0x00000800
        /*08d4*/ 	.word	0x000000ff
        /*08d8*/ 	.word	0x0002a8c8
        /*08dc*/ 	.short	0x0100
        /*08de*/ 	.byte	0x08
	.zero		1


	//   ....[22]....
        /*08e0*/ 	.word	0x00001b40
        /*08e4*/ 	.word	0x000000ff
        /*08e8*/ 	.word	0x0002a800
        /*08ec*/ 	.short	0x010a
        /*08ee*/ 	.byte	0x24
	.zero		1


	//   ....[23]....
        /*08f0*/ 	.word	0x00001bb0
        /*08f4*/ 	.word	0x000000ff
        /*08f8*/ 	.word	0x0002a830
        /*08fc*/ 	.short	0x010a
        /*08fe*/ 	.byte	0x24
	.zero		1


	//   ....[24]....
        /*0900*/ 	.word	0x00001c10
        /*0904*/ 	.word	0x000000ff
        /*0908*/ 	.word	0x0002a830
        /*090c*/ 	.short	0x010a
        /*090e*/ 	.byte	0x24
	.zero		1


	//   ....[25]....
        /*0910*/ 	.word	0x00002280
        /*0914*/ 	.word	0x000000ff
        /*0918*/ 	.word	0x00000000
        /*091c*/ 	.short	0x0101
        /*091e*/ 	.byte	0x31
	.zero		1


	//   ....[26]....
        /*0920*/ 	.word	0x00005480
        /*0924*/ 	.word	0x000000ff
        /*0928*/ 	.word	0x0002a830
        /*092c*/ 	.short	0x010a
        /*092e*/ 	.byte	0x06
	.zero		1


	//   ....[27]....
        /*0930*/ 	.word	0x000054c0
        /*0934*/ 	.word	0x000000ff
        /*0938*/ 	.word	0x0002a830
        /*093c*/ 	.short	0x010a
        /*093e*/ 	.byte	0x06
	.zero		1


	//   ....[28]....
        /*0940*/ 	.word	0x00005790
        /*0944*/ 	.word	0x000000ff
        /*0948*/ 	.word	0x0002a850
        /*094c*/ 	.short	0x010a
        /*094e*/ 	.byte	0x06
	.zero		1


	//   ....[29]....
        /*0950*/ 	.word	0x000057d0
        /*0954*/ 	.word	0x000000ff
        /*0958*/ 	.word	0x0002a850
        /*095c*/ 	.short	0x010a
        /*095e*/ 	.byte	0x06
	.zero		1


	//   ....[30]....
        /*0960*/ 	.word	0x00005a90
        /*0964*/ 	.word	0x000000ff
        /*0968*/ 	.word	0x00000000
        /*096c*/ 	.short	0x0101
        /*096e*/ 	.byte	0x06
	.zero		1


	//   ....[31]....
        /*0970*/ 	.word	0x00007d80
        /*0974*/ 	.word	0x000000ff
        /*0978*/ 	.word	0x00000000
        /*097c*/ 	.short	0x0101
        /*097e*/ 	.byte	0x07
	.zero		1


	//   ....[32]....
        /*0980*/ 	.word	0x000088d0
        /*0984*/ 	.word	0x000000ff
        /*0988*/ 	.word	0x0002a830
        /*098c*/ 	.short	0x010a
        /*098e*/ 	.byte	0x06
	.zero		1


	//   ....[33]....
        /*0990*/ 	.word	0x00008910
        /*0994*/ 	.word	0x000000ff
        /*0998*/ 	.word	0x0002a830
        /*099c*/ 	.short	0x010a
        /*099e*/ 	.byte	0x06
	.zero		1


	//   ....[34]....
        /*09a0*/ 	.word	0x00008be0
        /*09a4*/ 	.word	0x000000ff
        /*09a8*/ 	.word	0x0002a850
        /*09ac*/ 	.short	0x010a
        /*09ae*/ 	.byte	0x06
	.zero		1


	//   ....[35]....
        /*09b0*/ 	.word	0x00008c20
        /*09b4*/ 	.word	0x000000ff
        /*09b8*/ 	.word	0x0002a850
        /*09bc*/ 	.short	0x010a
        /*09be*/ 	.byte	0x06
	.zero		1


	//   ....[36]....
        /*09c0*/ 	.word	0x00008f00
        /*09c4*/ 	.word	0x000000ff
        /*09c8*/ 	.word	0x00000000
        /*09cc*/ 	.short	0x0101
        /*09ce*/ 	.byte	0x06
	.zero		1


	//   ....[37]....
        /*09d0*/ 	.word	0x0000a0b0
        /*09d4*/ 	.word	0x000000ff
        /*09d8*/ 	.word	0x00000000
        /*09dc*/ 	.short	0x0101
        /*09de*/ 	.byte	0x06
	.zero		1


	//   ....[38]....
        /*09e0*/ 	.word	0x0000a9c0
        /*09e4*/ 	.word	0x000000ff
        /*09e8*/ 	.word	0x0002a830
        /*09ec*/ 	.short	0x010a
        /*09ee*/ 	.byte	0x06
	.zero		1


	//   ....[39]....
        /*09f0*/ 	.word	0x0000aa00
        /*09f4*/ 	.word	0x000000ff
        /*09f8*/ 	.word	0x0002a830
        /*09fc*/ 	.short	0x010a
        /*09fe*/ 	.byte	0x06
	.zero		1


	//   ....[40]....
        /*0a00*/ 	.word	0x0000ac90
        /*0a04*/ 	.word	0x000000ff
        /*0a08*/ 	.word	0x0002a850
        /*0a0c*/ 	.short	0x010a
        /*0a0e*/ 	.byte	0x06
	.zero		1


	//   ....[41]....
        /*0a10*/ 	.word	0x0000acd0
        /*0a14*/ 	.word	0x000000ff
        /*0a18*/ 	.word	0x0002a850
        /*0a1c*/ 	.short	0x010a
        /*0a1e*/ 	.byte	0x06
	.zero		1


	//   ....[42]....
        /*0a20*/ 	.word	0x0000af70
        /*0a24*/ 	.word	0x000000ff
        /*0a28*/ 	.word	0x00000000
        /*0a2c*/ 	.short	0x0101
        /*0a2e*/ 	.byte	0x06
	.zero		1


	//   ....[43]....
        /*0a30*/ 	.word	0x0000d250
        /*0a34*/ 	.word	0x000000ff
        /*0a38*/ 	.word	0x00000000
        /*0a3c*/ 	.short	0x0101
        /*0a3e*/ 	.byte	0x06
	.zero		1


	//   ....[44]....
        /*0a40*/ 	.word	0x0000da40
        /*0a44*/ 	.word	0x000000ff
        /*0a48*/ 	.word	0x0002a850
        /*0a4c*/ 	.short	0x010a
        /*0a4e*/ 	.byte	0x09
	.zero		1


	//   ....[45]....
        /*0a50*/ 	.word	0x0000da80
        /*0a54*/ 	.word	0x000000ff
        /*0a58*/ 	.word	0x0002a850
        /*0a5c*/ 	.short	0x010a
        /*0a5e*/ 	.byte	0x09
	.zero		1


	//   ....[46]....
        /*0a60*/ 	.word	0x0000e0a0
        /*0a64*/ 	.word	0x000000ff
        /*0a68*/ 	.word	0x00000000
        /*0a6c*/ 	.short	0x0101
        /*0a6e*/ 	.byte	0x04
	.zero		1


	//   ....[47]....
        /*0a70*/ 	.word	0x0000ffb0
        /*0a74*/ 	.word	0x000000ff
        /*0a78*/ 	.word	0x00000000
        /*0a7c*/ 	.short	0x0101
        /*0a7e*/ 	.byte	0x04
	.zero		1


	//   ....[48]....
        /*0a80*/ 	.word	0x00012ce0
        /*0a84*/ 	.word	0x000000ff
        /*0a88*/ 	.word	0x0002a880
        /*0a8c*/ 	.short	0x010a
        /*0a8e*/ 	.byte	0x30
	.zero		1


	//   ....[49]....
        /*0a90*/ 	.word	0x00013260
        /*0a94*/ 	.word	0x000000ff
        /*0a98*/ 	.word	0x0002a870
        /*0a9c*/ 	.short	0x0107
        /*0a9e*/ 	.byte	0x30
	.zero		1


	//   ....[50]....
        /*0aa0*/ 	.word	0x000132d0
        /*0aa4*/ 	.word	0x000000ff
        /*0aa8*/ 	.word	0x0002a870
        /*0aac*/ 	.short	0x0101
        /*0aae*/ 	.byte	0x30
	.zero		1


	//   ....[51]....
        /*0ab0*/ 	.word	0x00013300
        /*0ab4*/ 	.word	0x000000ff
        /*0ab8*/ 	.word	0x0002a840
        /*0abc*/ 	.short	0x010a
        /*0abe*/ 	.byte	0x30
	.zero		1


	//   ....[52]....
        /*0ac0*/ 	.word	0x00013720
        /*0ac4*/ 	.word	0x000000ff
        /*0ac8*/ 	.word	0x0002a830
        /*0acc*/ 	.short	0x0107
        /*0ace*/ 	.byte	0x30
	.zero		1


	//   ....[53]....
        /*0ad0*/ 	.word	0x00013790
        /*0ad4*/ 	.word	0x000000ff
        /*0ad8*/ 	.word	0x0002a830
        /*0adc*/ 	.short	0x0101
        /*0ade*/ 	.byte	0x30
	.zero		1


	//   ....[54]....
        /*0ae0*/ 	.word	0x00013f10
        /*0ae4*/ 	.word	0x000000ff
        /*0ae8*/ 	.word	0x0002a800
        /*0aec*/ 	.short	0x0107
        /*0aee*/ 	.byte	0x30
	.zero		1


	//   ....[55]....
        /*0af0*/ 	.word	0x00013f70
        /*0af4*/ 	.word	0x000000ff
        /*0af8*/ 	.word	0x0002a800
        /*0afc*/ 	.short	0x0101
        /*0afe*/ 	.byte	0x30
	.zero		1


	//   ....[56]....
        /*0b00*/ 	.word	0x00013fa0
        /*0b04*/ 	.word	0x000000ff
        /*0b08*/ 	.word	0x0002a820
        /*0b0c*/ 	.short	0x010a
        /*0b0e*/ 	.byte	0x30
	.zero		1


	//   ....[57]....
        /*0b10*/ 	.word	0x000142f0
        /*0b14*/ 	.word	0x00000006
        /*0b18*/ 	.word	0x0002a880
        /*0b1c*/ 	.short	0x010a
        /*0b1e*/ 	.byte	0x3f
	.zero		1


	//   ....[58]....
        /*0b20*/ 	.word	0x00014700
        /*0b24*/ 	.word	0x00000006
        /*0b28*/ 	.word	0x0002a870
        /*0b2c*/ 	.short	0x0107
        /*0b2e*/ 	.byte	0x3f
	.zero		1


	//   ....[59]....
        /*0b30*/ 	.word	0x00014770
        /*0b34*/ 	.word	0x00000006
        /*0b38*/ 	.word	0x0002a870
        /*0b3c*/ 	.short	0x0101
        /*0b3e*/ 	.byte	0x3f
	.zero		1


	//   ....[60]....
        /*0b40*/ 	.word	0x000147a0
        /*0b44*/ 	.word	0x00000006
        /*0b48*/ 	.word	0x0002a840
        /*0b4c*/ 	.short	0x010a
        /*0b4e*/ 	.byte	0x3f
	.zero		1


	//   ....[61]....
        /*0b50*/ 	.word	0x00014b80
        /*0b54*/ 	.word	0x00000006
        /*0b58*/ 	.word	0x0002a830
        /*0b5c*/ 	.short	0x0107
        /*0b5e*/ 	.byte	0x3f
	.zero		1


	//   ....[62]....
        /*0b60*/ 	.word	0x00014c00
        /*0b64*/ 	.word	0x00000006
        /*0b68*/ 	.word	0x0002a830
        /*0b6c*/ 	.short	0x0101
        /*0b6e*/ 	.byte	0x3f
	.zero		1


	//   ....[63]....
        /*0b70*/ 	.word	0x00014c80
        /*0b74*/ 	.word	0x00000002
        /*0b78*/ 	.word	0x0002a870
        /*0b7c*/ 	.short	0x010a
        /*0b7e*/ 	.byte	0x3f
	.zero		1


	//   ....[64]....
        /*0b80*/ 	.word	0x00014cf0
        /*0b84*/ 	.word	0x00000002
        /*0b88*/ 	.word	0x0002a860
        /*0b8c*/ 	.short	0x010a
        /*0b8e*/ 	.byte	0x3f
	.zero		1


	//   ....[65]....
        /*0b90*/ 	.word	0x000152c0
        /*0b94*/ 	.word	0x00000002
        /*0b98*/ 	.word	0x0002a850
        /*0b9c*/ 	.short	0x0101
        /*0b9e*/ 	.byte	0x3f
	.zero		1


	//   ....[66]....
        /*0ba0*/ 	.word	0x00015360
        /*0ba4*/ 	.word	0x00000002
        /*0ba8*/ 	.word	0x00000000
        /*0bac*/ 	.short	0x0101
        /*0bae*/ 	.byte	0x3f
	.zero		1


	//   ....[67]....
        /*0bb0*/ 	.word	0x00015430
        /*0bb4*/ 	.word	0x0000000c
        /*0bb8*/ 	.word	0x0002a870
        /*0bbc*/ 	.short	0x010a
        /*0bbe*/ 	.byte	0x3f
	.zero		1


	//   ....[68]....
        /*0bc0*/ 	.word	0x000154b0
        /*0bc4*/ 	.word	0x0000000c
        /*0bc8*/ 	.word	0x0002a860
        /*0bcc*/ 	.short	0x010a
        /*0bce*/ 	.byte	0x3f
	.zero		1


	//   ....[69]....
        /*0bd0*/ 	.word	0x00015ad0
        /*0bd4*/ 	.word	0x0000000c
        /*0bd8*/ 	.word	0x0002a850
        /*0bdc*/ 	.short	0x0101
        /*0bde*/ 	.byte	0x3f
	.zero		1


	//   ....[70]....
        /*0be0*/ 	.word	0x00015ba0
        /*0be4*/ 	.word	0x0000000c
        /*0be8*/ 	.word	0x00000000
        /*0bec*/ 	.short	0x0101
        /*0bee*/ 	.byte	0x3f
	.zero		1


	//   ....[71]....
        /*0bf0*/ 	.word	0x00015bf0
        /*0bf4*/ 	.word	0x00000007
        /*0bf8*/ 	.word	0x0002a820
        /*0bfc*/ 	.short	0x010a
        /*0bfe*/ 	.byte	0x3f
	.zero		1


	//   ....[72]....
        /*0c00*/ 	.word	0x00015d10
        /*0c04*/ 	.word	0x00000005
        /*0c08*/ 	.word	0x0002a840
        /*0c0c*/ 	.short	0x010a
        /*0c0e*/ 	.byte	0x3f
	.zero		1


	//   ....[73]....
        /*0c10*/ 	.word	0x00015db0
        /*0c14*/ 	.word	0x00000007
        /*0c18*/ 	.word	0x0002a840
        /*0c1c*/ 	.short	0x010a
        /*0c1e*/ 	.byte	0x3f
	.zero		1


	//   ....[74]....
        /*0c20*/ 	.word	0x00015df0
        /*0c24*/ 	.word	0x00000005
        /*0c28*/ 	.word	0x0002a860
        /*0c2c*/ 	.short	0x010a
        /*0c2e*/ 	.byte	0x3f
	.zero		1


	//   ....[75]....
        /*0c30*/ 	.word	0x00015e30
        /*0c34*/ 	.word	0x00000007
        /*0c38*/ 	.word	0x0002a860
        /*0c3c*/ 	.short	0x010a
        /*0c3e*/ 	.byte	0x3f
	.zero		1


	//   ....[76]....
        /*0c40*/ 	.word	0x00015e70
        /*0c44*/ 	.word	0x00000005
        /*0c48*/ 	.word	0x0002a880
        /*0c4c*/ 	.short	0x010a
        /*0c4e*/ 	.byte	0x3f
	.zero		1


	//   ....[77]....
        /*0c50*/ 	.word	0x00015eb0
        /*0c54*/ 	.word	0x00000007
        /*0c58*/ 	.word	0x0002a880
        /*0c5c*/ 	.short	0x010a
        /*0c5e*/ 	.byte	0x3f
	.zero		1


	//   ....[78]....
        /*0c60*/ 	.word	0x00015f20
        /*0c64*/ 	.word	0x00000003
        /*0c68*/ 	.word	0x0002a800
        /*0c6c*/ 	.short	0x010a
        /*0c6e*/ 	.byte	0x3f
	.zero		1


	//   ....[79]....
        /*0c70*/ 	.word	0x00015f80
        /*0c74*/ 	.word	0x00000003
        /*0c78*/ 	.word	0x0002a830
        /*0c7c*/ 	.short	0x010a
        /*0c7e*/ 	.byte	0x3f
	.zero		1


	//   ....[80]....
        /*0c80*/ 	.word	0x00015fe0
        /*0c84*/ 	.word	0x0000000d
        /*0c88*/ 	.word	0x0002a830
        /*0c8c*/ 	.short	0x010a
        /*0c8e*/ 	.byte	0x3f
	.zero		1


	//   ....[81]....
        /*0c90*/ 	.word	0x00016040
        /*0c94*/ 	.word	0x0000000d
        /*0c98*/ 	.word	0x0002a850
        /*0c9c*/ 	.short	0x010a
        /*0c9e*/ 	.byte	0x3f
	.zero		1


	//   ....[82]....
        /*0ca0*/ 	.word	0x000160a0
        /*0ca4*/ 	.word	0x0000000f
        /*0ca8*/ 	.word	0x0002a830
        /*0cac*/ 	.short	0x010a
        /*0cae*/ 	.byte	0x3f
	.zero		1


	//   ....[83]....
        /*0cb0*/ 	.word	0x00016100
        /*0cb4*/ 	.word	0x0000000f
        /*0cb8*/ 	.word	0x0002a850
        /*0cbc*/ 	.short	0x010a
        /*0cbe*/ 	.byte	0x3f
	.zero		1


	//   ....[84]....
        /*0cc0*/ 	.word	0x00016160
        /*0cc4*/ 	.word	0x0000000d
        /*0cc8*/ 	.word	0x0002a830
        /*0ccc*/ 	.short	0x010a
        /*0cce*/ 	.byte	0x3f
	.zero		1


	//   ....[85]....
        /*0cd0*/ 	.word	0x000161c0
        /*0cd4*/ 	.word	0x0000000d
        /*0cd8*/ 	.word	0x0002a850
        /*0cdc*/ 	.short	0x010a
        /*0cde*/ 	.byte	0x3f
	.zero		1


	//   ....[86]....
        /*0ce0*/ 	.word	0x00016220
        /*0ce4*/ 	.word	0x00000005
        /*0ce8*/ 	.word	0x0002a850
        /*0cec*/ 	.short	0x010a
        /*0cee*/ 	.byte	0x3f
	.zero		1


	//   ....[87]....
        /*0cf0*/ 	.word	0x000162f0
        /*0cf4*/ 	.word	0x00000022
        /*0cf8*/ 	.word	0x0002a880
        /*0cfc*/ 	.short	0x010a
        /*0cfe*/ 	.byte	0x3f
	.zero		1


	//   ....[88]....
        /*0d00*/ 	.word	0x00016920
        /*0d04*/ 	.word	0x00000022
        /*0d08*/ 	.word	0x0002a840
        /*0d0c*/ 	.short	0x010a
        /*0d0e*/ 	.byte	0x3f
	.zero		1


	//   ....[89]....
        /*0d10*/ 	.word	0x00017390
        /*0d14*/ 	.word	0x00000022
        /*0d18*/ 	.word	0x0002a820
        /*0d1c*/ 	.short	0x010a
        /*0d1e*/ 	.byte	0x3f
	.zero		1


	//   ....[90]....
        /*0d20*/ 	.word	0x000173e0
        /*0d24*/ 	.word	0x00000006
        /*0d28*/ 	.word	0x0002a880
        /*0d2c*/ 	.short	0x010a
        /*0d2e*/ 	.byte	0x3f
	.zero		1


	//   ....[91]....
        /*0d30*/ 	.word	0x000178e0
        /*0d34*/ 	.word	0x00000006
        /*0d38*/ 	.word	0x0002a840
        /*0d3c*/ 	.short	0x010a
        /*0d3e*/ 	.byte	0x3f
	.zero		1


	//   ....[92]....
        /*0d40*/ 	.word	0x00017de0
        /*0d44*/ 	.word	0x00000002
        /*0d48*/ 	.word	0x0002a870
        /*0d4c*/ 	.short	0x010a
        /*0d4e*/ 	.byte	0x3f
	.zero		1


	//   ....[93]....
        /*0d50*/ 	.word	0x00017e30
        /*0d54*/ 	.word	0x00000002
        /*0d58*/ 	.word	0x0002a860
        /*0d5c*/ 	.short	0x010a
        /*0d5e*/ 	.byte	0x3f
	.zero		1


	//   ....[94]....
        /*0d60*/ 	.word	0x00017e80
        /*0d64*/ 	.word	0x0000000c
        /*0d68*/ 	.word	0x0002a870
        /*0d6c*/ 	.short	0x010a
        /*0d6e*/ 	.byte	0x3f
	.zero		1


	//   ....[95]....
        /*0d70*/ 	.word	0x00017ed0
        /*0d74*/ 	.word	0x0000000c
        /*0d78*/ 	.word	0x0002a860
        /*0d7c*/ 	.short	0x010a
        /*0d7e*/ 	.byte	0x3f
	.zero		1


	//   ....[96]....
        /*0d80*/ 	.word	0x00017f20
        /*0d84*/ 	.word	0x00000007
        /*0d88*/ 	.word	0x0002a820
        /*0d8c*/ 	.short	0x010a
        /*0d8e*/ 	.byte	0x3f
	.zero		1


	//   ....[97]....
        /*0d90*/ 	.word	0x00017f70
        /*0d94*/ 	.word	0x00000005
        /*0d98*/ 	.word	0x0002a840
        /*0d9c*/ 	.short	0x010a
        /*0d9e*/ 	.byte	0x3f
	.zero		1


	//   ....[98]....
        /*0da0*/ 	.word	0x00017fc0
        /*0da4*/ 	.word	0x00000007
        /*0da8*/ 	.word	0x0002a840
        /*0dac*/ 	.short	0x010a
        /*0dae*/ 	.byte	0x3f
	.zero		1


	//   ....[99]....
        /*0db0*/ 	.word	0x00018010
        /*0db4*/ 	.word	0x00000005
        /*0db8*/ 	.word	0x0002a860
        /*0dbc*/ 	.short	0x010a
        /*0dbe*/ 	.byte	0x3f
	.zero		1


	//   ....[100]....
        /*0dc0*/ 	.word	0x00018060
        /*0dc4*/ 	.word	0x00000007
        /*0dc8*/ 	.word	0x0002a860
        /*0dcc*/ 	.short	0x010a
        /*0dce*/ 	.byte	0x3f
	.zero		1


	//   ....[101]....
        /*0dd0*/ 	.word	0x000180b0
        /*0dd4*/ 	.word	0x00000005
        /*0dd8*/ 	.word	0x0002a880
        /*0ddc*/ 	.short	0x010a
        /*0dde*/ 	.byte	0x3f
	.zero		1


	//----- nvinfo : EIATTR_NUM_MBARRIERS
	.align		4
.L_694:
        /*0de0*/ 	.byte	0x03, 0x38
        /*0de2*/ 	.short	0x0016


	//----- nvinfo : EIATTR_EXIT_INSTR_OFFSETS
	.align		4
        /*0de4*/ 	.byte	0x04, 0x1c
        /*0de6*/ 	.short	(.L_696 - .L_695)


	//   ....[0]....
.L_695:
        /*0de8*/ 	.word	0x00015f00


	//----- nvinfo : EIATTR_MAX_THREADS
	.align		4
.L_696:
        /*0dec*/ 	.byte	0x04, 0x05
        /*0dee*/ 	.short	(.L_698 - .L_697)
.L_697:
        /*0df0*/ 	.word	0x00000180
        /*0df4*/ 	.word	0x00000001
        /*0df8*/ 	.word	0x00000001


	//----- nvinfo : EIATTR_CRS_STACK_SIZE
	.align		4
.L_698:
        /*0dfc*/ 	.byte	0x04, 0x1e
        /*0dfe*/ 	.short	(.L_700 - .L_699)
.L_699:
        /*0e00*/ 	.word	0x00000000


	//----- nvinfo : EIATTR_CBANK_PARAM_SIZE
	.align		4
.L_700:
        /*0e04*/ 	.byte	0x03, 0x19
        /*0e06*/ 	.short	0x0a70


	//----- nvinfo : EIATTR_PARAM_CBANK
	.align		4
        /*0e08*/ 	.byte	0x04, 0x0a
        /*0e0a*/ 	.short	(.L_702 - .L_701)
	.align		4
.L_701:
        /*0e0c*/ 	.word	index@(.nv.constant0._ZN7cutlass13device_kernelIN5flash11enable_sm90INS1_16FlashAttnFwdSm90INS1_25CollectiveMainloopFwdSm90ILi2EN4cute5tupleIJNS5_1CILi1EEES8_S8_EEENS6_IJNS7_ILi128EEESA_NS7_ILi192EEEEEELi192ENS_12float_e4m3_tEfNS_4arch4Sm90ELb0ELb1ELb0ELb0ELb1ELb0ELb0ELb1ELb1ELb1ELb1ELb0EEENS1_21CollectiveEpilogueFwdINS6_IJSA_SB_SA_EEES9_NS_10bfloat16_tESF_Li256ELb0ELb1ELb1ELb1EEENS1_19SingleTileSchedulerILb0ELb1ELb1ELi128EEEEEEEEEvNT_6ParamsE)
        /*0e10*/ 	.short	0x0210
        /*0e12*/ 	.short	0x0a70


	//----- nvinfo : EIATTR_SW_WAR
	.align		4
.L_702:
        /*0e14*/ 	.byte	0x04, 0x36
        /*0e16*/ 	.short	(.L_704 - .L_703)
.L_703:
        /*0e18*/ 	.word	0x00000008
.L_704:


//--------------------- .nv.info._ZN7cutlass13device_kernelIN5flash11enable_sm90INS1_16FlashAttnFwdSm90INS1_25CollectiveMainloopFwdSm90ILi2EN4cute5tupleIJNS5_1CILi1EEES8_S8_EEENS6_IJNS7_ILi128EEESA_NS7_ILi192EEEEEELi192ENS_12float_e4m3_tEfNS_4arch4Sm90ELb0ELb1ELb0ELb1ELb1ELb0ELb0ELb1ELb1ELb1ELb1ELb0EEENS1_21CollectiveEpilogueFwdINS6_IJSA_SB_SA_EEES9_NS_10bfloat16_tESF_Li256ELb1ELb1ELb1ELb1EEENS1_36VarlenDynamicPersistentTileSchedulerILi128ELi128ELi256ELi128ELb1ELb1ELb1ELb1ELb0ELb1EEEEEEEEEvNT_6ParamsE --------------------------
	.section	.nv.info._ZN7cutlass13device_kernelIN5flash11enable_sm90INS1_16FlashAttnFwdSm90INS1_25CollectiveMainloopFwdSm90ILi2EN4cute5tupleIJNS5_1CILi1EEES8_S8_EEENS6_IJNS7_ILi128EEESA_NS7_ILi192EEEEEELi192ENS_12float_e4m3_tEfNS_4arch4Sm90ELb0ELb1ELb0ELb1ELb1ELb0ELb0ELb1ELb1ELb1ELb1ELb0EEENS1_21CollectiveEpilogueFwdINS6_IJSA_SB_SA_EEES9_NS_10bfloat16_tESF_Li256ELb1ELb1ELb1ELb1EEENS1_36VarlenDynamicPersistentTileSchedulerILi128ELi128ELi256ELi128ELb1ELb1ELb1ELb1ELb0ELb1EEEEEEEEEvNT_6ParamsE,"",@"SHT_CUDA_INFO"
	.sectionflags	@""
	.align	4


	//----- nvinfo : EIATTR_CUDA_API_VERSION
	.align		4
        /*0000*/ 	.byte	0x04, 0x37
        /*0002*/ 	.short	(.L_706 - .L_705)
.L_705:
        /*0004*/ 	.word	0x00000082


	//----- nvinfo : EIATTR_KPARAM_INFO
	.align		4
.L_706:
        /*0008*/ 	.byte	0x04, 0x17
        /*000a*/ 	.short	(.L_708 - .L_707)
.L_707:
        /*000c*/ 	.word	0x00000000
        /*0010*/ 	.short	0x0000
        /*0012*/ 	.short	0x0070
        /*0014*/ 	.byte	0x00, 0xf0, 0x01, 0x2a


	//----- nvinfo : EIATTR_SPARSE_MMA_MASK
	.align		4
.L_708:
        /*0018*/ 	.byte	0x03, 0x50
        /*001a*/ 	.short	0x0000


	//----- nvinfo : EIATTR_MAXREG_COUNT
	.align		4
        /*001c*/ 	.byte	0x03, 0x1b
        /*001e*/ 	.short	0x00a8


	//----- nvinfo : EIATTR_NUM_BARRIERS
	.align		4
        /*0020*/ 	.byte	0x02, 0x4c
        /*0022*/ 	.byte	0x10
	.zero		1


	//----- nvinfo : EIATTR_EXTERNS
	.align		4
        /*0024*/ 	.byte	0x04, 0x0f
        /*0026*/ 	.short	(.L_710 - .L_709)


	//   ....[0]....
	.align		4
.L_709:
        /*0028*/ 	.word	index@(__assertfail)


	//----- nvinfo : EIATTR_ANNOTATIONS
	.align		4
.L_710:
        /*002c*/ 	.byte	0x04, 0x55
        /*002e*/ 	.short	(.L_712 - .L_711)


	//   ....[0]....
.L_711:
        /* <DEDUP_REMOVED lines=8> */


	//----- nvinfo : EIATTR_MERCURY_ISA_VERSION
	.align		4
.L_712:
        /*00a0*/ 	.byte	0x03, 0x5f
        /*00a2*/ 	.short	0x0101


	//----- nvinfo : EIATTR_UNUSED_LOAD_BYTE_OFFSET
	.align		4
        /*00a4*/ 	.byte	0x04, 0x44
        /*00a6*/ 	.short	(.L_714 - .L_713)


	//   ....[0]....
.L_713:
        /*00a8*/ 	.word	0x00000980
        /*00ac*/ 	.word	0x0000fff0


	//   ....[1]....
        /*00b0*/ 	.word	0x0000eeb0
        /*00b4*/ 	.word	0x0000fff0


	//----- nvinfo : EIATTR_INT_WARP_WIDE_INSTR_OFFSETS
	.align		4
.L_714:
        /*00b8*/ 	.byte	0x04, 0x31
        /*00ba*/ 	.short	(.L_716 - .L_715)


	//   ....[0]....
.L_715:
        /*00bc*/ 	.word	0x000000c0


	//   ....[1]....
        /*00c0*/ 	.word	0x000000d0


	//   ....[2]....
        /*00c4*/ 	.word	0x00000170


	//   ....[3]....
        /*00c8*/ 	.word	0x00015cf0


	//   ....[4]....
        /*00cc*/ 	.word	0x00015d80


	//   ....[5]....
        /*00d0*/ 	.word	0x000192e0


	//   ....[6]....
        /*00d4*/ 	.word	0x00019370


	//----- nvinfo : EIATTR_COOP_GROUP_MASK_REGIDS
	.align		4
.L_716:
        /*00d8*/ 	.byte	0x04, 0x29
        /*00da*/ 	.short	(.L_718 - .L_717)


	//   ....[0]....
.L_717:
        /*00dc*/ 	.word	0xffffffff


	//   ....[1]....
        /*00e0*/ 	.word	0xffffffff


	//   ....[2]....
        /*00e4*/ 	.word	0xffffffff


	//   ....[3]....
        /*00e8*/ 	.word	0xffffffff


	//   ....[4]....
        /*00ec*/ 	.word	0xffffffff


	//   ....[5]....
        /*00f0*/ 	.word	0xffffffff


	//   ....[6]....
        /*00f4*/ 	.word	0xffffffff


	//   ....[7]....
        /*00f8*/ 	.word	0xffffffff


	//   ....[8]....
        /*00fc*/ 	.word	0xffffffff


	//   ....[9]....
        /*0100*/ 	.word	0xffffffff


	//   ....[10]....
        /*0104*/ 	.word	0xffffffff


	//   ....[11]....
        /*0108*/ 	.word	0xffffffff


	//   ....[12]....
        /*010c*/ 	.word	0xffffffff


	//   ....[13]....
        /*0110*/ 	.word	0xffffffff


	//   ....[14]....
        /*0114*/ 	.word	0xffffffff


	//   ....[15]....
        /*0118*/ 	.word	0xffffffff


	//   ....[16]....
        /*011c*/ 	.word	0xffffffff


	//   ....[17]....
        /*0120*/ 	.word	0xffffffff


	//   ....[18]....
        /*0124*/ 	.word	0xffffffff


	//   ....[19]....
        /*0128*/ 	.word	0xffffffff


	//   ....[20]....
        /*012c*/ 	.word	0xffffffff


	//   ....[21]....
        /*0130*/ 	.word	0xffffffff


	//   ....[22]....
        /*0134*/ 	.word	0xffffffff


	//   ....[23]....
        /*0138*/ 	.word	0xffffffff


	//   ....[24]....
        /*013c*/ 	.word	0xffffffff


	//   ....[25]....
        /*0140*/ 	.word	0xffffffff


	//   ....[26]....
        /*0144*/ 	.word	0xffffffff


	//   ....[27]....
        /*0148*/ 	.word	0xffffffff


	//   ....[28]....
        /*014c*/ 	.word	0xffffffff


	//   ....[29]....
        /*0150*/ 	.word	0xffffffff


	//   ....[30]....
        /*0154*/ 	.word	0xffffffff


	//   ....[31]....
        /*0158*/ 	.word	0xffffffff


	//   ....[32]....
        /*015c*/ 	.word	0xffffffff


	//   ....[33]....
        /*0160*/ 	.word	0xffffffff


	//   ....[34]....
        /*0164*/ 	.word	0xffffffff


	//   ....[35]....
        /*0168*/ 	.word	0xffffffff


	//   ....[36]....
        /*016c*/ 	.word	0xffffffff


	//   ....[37]....
        /*0170*/ 	.word	0xffffffff


	//   ....[38]....
        /*0174*/ 	.word	0xffffffff


	//   ....[39]....
        /*0178*/ 	.word	0xffffffff


	//   ....[40]....
        /*017c*/ 	.word	0xffffffff


	//   ....[41]....
        /*0180*/ 	.word	0xffffffff


	//   ....[42]....
        /*0184*/ 	.word	0xffffffff


	//   ....[43]....
        /*0188*/ 	.word	0xffffffff


	//   ....[44]....
        /*018c*/ 	.word	0xffffffff


	//   ....[45]....
        /*0190*/ 	.word	0xffffffff


	//   ....[46]....
        /*0194*/ 	.word	0xffffffff


	//   ....[47]....
        /*0198*/ 	.word	0xffffffff


	//   ....[48]....
        /*019c*/ 	.word	0xffffffff


	//   ....[49]....
        /*01a0*/ 	.word	0xffffffff


	//   ....[50]....
        /*01a4*/ 	.word	0xffffffff


	//   ....[51]....
        /*01a8*/ 	.word	0xffffffff


	//   ....[52]....
        /*01ac*/ 	.word	0xffffffff


	//   ....[53]....
        /*01b0*/ 	.word	0xffffffff


	//   ....[54]....
        /*01b4*/ 	.word	0xffffffff


	//   ....[55]....
        /*01b8*/ 	.word	0xffffffff


	//   ....[56]....
        /*01bc*/ 	.word	0xffffffff


	//   ....[57]....
        /*01c0*/ 	.word	0xffffffff


	//   ....[58]....
        /*01c4*/ 	.word	0xffffffff


	//   ....[59]....
        /*01c8*/ 	.word	0xffffffff


	//   ....[60]....
        /*01cc*/ 	.word	0xffffffff


	//   ....[61]....
        /*01d0*/ 	.word	0xffffffff


	//   ....[62]....
        /*01d4*/ 	.word	0xffffffff


	//   ....[63]....
        /*01d8*/ 	.word	0xffffffff


	//   ....[64]....
        /*01dc*/ 	.word	0xffffffff


	//   ....[65]....
        /*01e0*/ 	.word	0xffffffff


	//   ....[66]....
        /*01e4*/ 	.word	0xffffffff


	//   ....[67]....
        /*01e8*/ 	.word	0xffffffff


	//   ....[68]....
        /*01ec*/ 	.word	0xffffffff


	//   ....[69]....
        /*01f0*/ 	.word	0xffffffff


	//   ....[70]....
        /*01f4*/ 	.word	0xffffffff


	//   ....[71]....
        /*01f8*/ 	.word	0xffffffff


	//   ....[72]....
        /*01fc*/ 	.word	0xffffffff


	//   ....[73]....
        /*0200*/ 	.word	0xffffffff


	//   ....[74]....
        /*0204*/ 	.word	0xffffffff


	//   ....[75]....
        /*0208*/ 	.word	0xffffffff


	//   ....[76]....
        /*020c*/ 	.word	0xffffffff


	//   ....[77]....
        /*0210*/ 	.word	0xffffffff


	//   ....[78]....
        /*0214*/ 	.word	0xffffffff


	//   ....[79]....
        /*0218*/ 	.word	0xffffffff


	//   ....[80]....
        /*021c*/ 	.word	0xffffffff


	//   ....[81]....
        /*0220*/ 	.word	0xffffffff


	//   ....[82]....
        /*0224*/ 	.word	0xffffffff


	//   ....[83]....
        /*0228*/ 	.word	0xffffffff


	//   ....[84]....
        /*022c*/ 	.word	0xffffffff


	//   ....[85]....
        /*0230*/ 	.word	0xffffffff


	//   ....[86]....
        /*0234*/ 	.word	0xffffffff


	//   ....[87]....
        /*0238*/ 	.word	0xffffffff


	//   ....[88]....
        /*023c*/ 	.word	0xffffffff


	//   ....[89]....
        /*0240*/ 	.word	0xffffffff


	//   ....[90]....
        /*0244*/ 	.word	0xffffffff


	//   ....[91]....
        /*0248*/ 	.word	0xffffffff


	//   ....[92]....
        /*024c*/ 	.word	0xffffffff


	//   ....[93]....
        /*0250*/ 	.word	0xffffffff


	//   ....[94]....
        /*0254*/ 	.word	0xffffffff


	//   ....[95]....
        /*0258*/ 	.word	0xffffffff


	//   ....[96]....
        /*025c*/ 	.word	0xffffffff


	//   ....[97]....
        /*0260*/ 	.word	0xffffffff


	//   ....[98]....
        /*0264*/ 	.word	0xffffffff


	//   ....[99]....
        /*0268*/ 	.word	0xffffffff


	//   ....[100]....
        /*026c*/ 	.word	0xffffffff


	//   ....[101]....
        /*0270*/ 	.word	0xffffffff


	//   ....[102]....
        /*0274*/ 	.word	0xffffffff


	//   ....[103]....
        /*0278*/ 	.word	0xffffffff


	//   ....[104]....
        /*027c*/ 	.word	0xffffffff


	//   ....[105]....
        /*0280*/ 	.word	0xffffffff


	//   ....[106]....
        /*0284*/ 	.word	0xffffffff


	//   ....[107]....
        /*0288*/ 	.word	0xffffffff


	//   ....[108]....
        /*028c*/ 	.word	0xffffffff


	//   ....[109]....
        /*0290*/ 	.word	0xffffffff


	//   ....[110]....
        /*0294*/ 	.word	0xffffffff


	//   ....[111]....
        /*0298*/ 	.word	0xffffffff


	//   ....[112]....
        /*029c*/ 	.word	0xffffffff


	//   ....[113]....
        /*02a0*/ 	.word	0xffffffff


	//   ....[114]....
        /*02a4*/ 	.word	0xffffffff


	//   ....[115]....
        /*02a8*/ 	.word	0xffffffff


	//   ....[116]....
        /*02ac*/ 	.word	0xffffffff


	//   ....[117]....
        /*02b0*/ 	.word	0xffffffff


	//   ....[118]....
        /*02b4*/ 	.word	0xffffffff


	//   ....[119]....
        /*02b8*/ 	.word	0xffffffff


	//   ....[120]....
        /*02bc*/ 	.word	0xffffffff


	//   ....[121]....
        /*02c0*/ 	.word	0xffffffff


	//   ....[122]....
        /*02c4*/ 	.word	0xffffffff


	//   ....[123]....
        /*02c8*/ 	.word	0xffffffff


	//   ....[124]....
        /*02cc*/ 	.word	0xffffffff


	//   ....[125]....
        /*02d0*/ 	.word	0xffffffff


	//   ....[126]....
        /*02d4*/ 	.word	0xffffffff


	//   ....[127]....
        /*02d8*/ 	.word	0xffffffff


	//   ....[128]....
        /*02dc*/ 	.word	0xffffffff


	//   ....[129]....
        /*02e0*/ 	.word	0xffffffff


	//   ....[130]....
        /*02e4*/ 	.word	0xffffffff


	//   ....[131]....
        /*02e8*/ 	.word	0xffffffff


	//   ....[132]....
        /*02ec*/ 	.word	0xffffffff


	//   ....[133]....
        /*02f0*/ 	.word	0xffffffff


	//   ....[134]....
        /*02f4*/ 	.word	0xffffffff


	//   ....[135]....
        /*02f8*/ 	.word	0xffffffff


	//   ....[136]....
        /*02fc*/ 	.word	0xffffffff


	//   ....[137]....
        /*0300*/ 	.word	0xffffffff


	//   ....[138]....
        /*0304*/ 	.word	0xffffffff


	//   ....[139]....
        /*0308*/ 	.word	0xffffffff


	//   ....[140]....
        /*030c*/ 	.word	0xffffffff


	//   ....[141]....
        /*0310*/ 	.word	0xffffffff


	//   ....[142]....
        /*0314*/ 	.word	0xffffffff


	//   ....[143]....
        /*0318*/ 	.word	0xffffffff


	//   ....[144]....
        /*031c*/ 	.word	0xffffffff


	//   ....[145]....
        /*0320*/ 	.word	0xffffffff


	//   ....[146]....
        /*0324*/ 	.word	0xffffffff


	//   ....[147]....
        /*0328*/ 	.word	0xffffffff


	//   ....[148]....
        /*032c*/ 	.word	0xffffffff


	//   ....[149]....
        /*0330*/ 	.word	0xffffffff


	//   ....[150]....
        /*0334*/ 	.word	0xffffffff


	//   ....[151]....
        /*0338*/ 	.word	0xffffffff


	//   ....[152]....
        /*033c*/ 	.word	0xffffffff


	//   ....[153]....
        /*0340*/ 	.word	0xffffffff


	//   ....[154]....
        /*0344*/ 	.word	0xffffffff


	//   ....[155]....
        /*0348*/ 	.word	0xffffffff


	//   ....[156]....
        /*034c*/ 	.word	0xffffffff


	//   ....[157]....
        /*0350*/ 	.word	0xffffffff


	//   ....[158]....
        /*0354*/ 	.word	0xffffffff


	//   ....[159]....
        /*0358*/ 	.word	0xffffffff


	//   ....[160]....
        /*035c*/ 	.word	0xffffffff


	//   ....[161]....
        /*0360*/ 	.word	0xffffffff


	//   ....[162]....
        /*0364*/ 	.word	0xffffffff


	//   ....[163]....
        /*0368*/ 	.word	0xffffffff


	//   ....[164]....
        /*036c*/ 	.word	0xffffffff


	//   ....[165]....
        /*0370*/ 	.word	0xffffffff


	//   ....[166]....
        /*0374*/ 	.word	0xffffffff


	//   ....[167]....
        /*0378*/ 	.word	0xffffffff


	//   ....[168]....
        /*037c*/ 	.word	0xffffffff


	//   ....[169]....
        /*0380*/ 	.word	0xffffffff


	//   ....[170]....
        /*0384*/ 	.word	0xffffffff


	//   ....[171]....
        /*0388*/ 	.word	0xffffffff


	//   ....[172]....
        /*038c*/ 	.word	0xffffffff


	//   ....[173]....
        /*0390*/ 	.word	0xffffffff


	//   ....[174]....
        /*0394*/ 	.word	0xffffffff


	//   ....[175]....
        /*0398*/ 	.word	0xffffffff


	//   ....[176]....
        /*039c*/ 	.word	0xffffffff


	//   ....[177]....
        /*03a0*/ 	.word	0xffffffff


	//   ....[178]....
        /*03a4*/ 	.word	0xffffffff


	//   ....[179]....
        /*03a8*/ 	.word	0xffffffff


	//   ....[180]....
        /*03ac*/ 	.word	0xffffffff


	//   ....[181]....
        /*03b0*/ 	.word	0xffffffff


	//   ....[182]....
        /*03b4*/ 	.word	0xffffffff


	//   ....[183]....
        /*03b8*/ 	.word	0xffffffff


	//   ....[184]....
        /*03bc*/ 	.word	0xffffffff


	//   ....[185]....
        /*03c0*/ 	.word	0xffffffff


	//   ....[186]....
        /*03c4*/ 	.word	0xffffffff


	//   ....[187]....
        /*03c8*/ 	.word	0xffffffff


	//   ....[188]....
        /*03cc*/ 	.word	0xffffffff


	//   ....[189]....
        /*03d0*/ 	.word	0xffffffff


	//   ....[190]....
        /*03d4*/ 	.word	0xffffffff


	//   ....[191]....
        /*03d8*/ 	.word	0xffffffff


	//   ....[192]....
        /*03dc*/ 	.word	0xffffffff


	//   ....[193]....
        /*03e0*/ 	.word	0xffffffff


	//   ....[194]....
        /*03e4*/ 	.word	0xffffffff


	//   ....[195]....
        /*03e8*/ 	.word	0xffffffff


	//   ....[196]....
        /*03ec*/ 	.word	0xffffffff


	//   ....[197]....
        /*03f0*/ 	.word	0xffffffff


	//   ....[198]....
        /*03f4*/ 	.word	0xffffffff


	//   ....[199]....
        /*03f8*/ 	.word	0xffffffff


	//   ....[200]....
        /*03fc*/ 	.word	0xffffffff


	//   ....[201]....
        /*0400*/ 	.word	0xffffffff


	//   ....[202]....
        /*0404*/ 	.word	0xffffffff


	//   ....[203]....
        /*0408*/ 	.word	0xffffffff


	//   ....[204]....
        /*040c*/ 	.word	0xffffffff


	//   ....[205]....
        /*0410*/ 	.word	0xffffffff


	//   ....[206]....
        /*0414*/ 	.word	0xffffffff


	//   ....[207]....
        /*0418*/ 	.word	0xffffffff


	//   ....[208]....
        /*041c*/ 	.word	0xffffffff


	//   ....[209]....
        /*0420*/ 	.word	0xffffffff


	//   ....[210]....
        /*0424*/ 	.word	0xffffffff


	//   ....[211]....
        /*0428*/ 	.word	0xffffffff


	//   ....[212]....
        /*042c*/ 	.word	0xffffffff


	//   ....[213]....
        /*0430*/ 	.word	0xffffffff


	//   ....[214]....
        /*0434*/ 	.word	0xffffffff


	//   ....[215]....
        /*0438*/ 	.word	0xffffffff


	//   ....[216]....
        /*043c*/ 	.word	0xffffffff


	//   ....[217]....
        /*0440*/ 	.word	0xffffffff


	//   ....[218]....
        /*0444*/ 	.word	0xffffffff


	//   ....[219]....
        /*0448*/ 	.word	0xffffffff


	//   ....[220]....
        /*044c*/ 	.word	0xffffffff


	//   ....[221]....
        /*0450*/ 	.word	0xffffffff


	//   ....[222]....
        /*0454*/ 	.word	0xffffffff


	//   ....[223]....
        /*0458*/ 	.word	0xffffffff


	//   ....[224]....
        /*045c*/ 	.word	0xffffffff


	//   ....[225]....
        /*0460*/ 	.word	0xffffffff


	//   ....[226]....
        /*0464*/ 	.word	0xffffffff


	//   ....[227]....
        /*0468*/ 	.word	0xffffffff


	//   ....[228]....
        /*046c*/ 	.word	0xffffffff


	//   ....[229]....
        /*0470*/ 	.word	0x0500000f


	//   ....[230]....
        /*0474*/ 	.word	0x0500000f


	//   ....[231]....
        /*0478*/ 	.word	0x0500000f


	//   ....[232]....
        /*047c*/ 	.word	0x0500000f


	//   ....[233]....
        /*0480*/ 	.word	0x0500000f


	//   ....[234]....
        /*0484*/ 	.word	0x0500000f


	//   ....[235]....
        /*0488*/ 	.word	0x0500000f


	//   ....[236]....
        /*048c*/ 	.word	0x0500000f


	//   ....[237]....
        /*0490*/ 	.word	0x0500000f


	//   ....[238]....
        /*0494*/ 	.word	0x0500000f


	//   ....[239]....
        /*0498*/ 	.word	0x0500000f


	//   ....[240]....
        /*049c*/ 	.word	0x0500000f


	//   ....[241]....
        /*04a0*/ 	.word	0x0500000f


	//   ....[242]....
        /*04a4*/ 	.word	0x0500000f


	//   ....[243]....
        /*04a8*/ 	.word	0x0500000f


	//   ....[244]....
        /*04ac*/ 	.word	0x0500000f


	//   ....[245]....
        /*04b0*/ 	.word	0x0500000f


	//   ....[246]....
        /*04b4*/ 	.word	0x0500000f


	//   ....[247]....
        /*04b8*/ 	.word	0x0500000f


	//   ....[248]....
        /*04bc*/ 	.word	0x0500000f


	//   ....[249]....
        /*04c0*/ 	.word	0x0500000f


	//   ....[250]....
        /*04c4*/ 	.word	0x0500000f


	//   ....[251]....
        /*04c8*/ 	.word	0x0500000f


	//   ....[252]....
        /*04cc*/ 	.word	0x0500000f


	//   ....[253]....
        /*04d0*/ 	.word	0x0500000f


	//   ....[254]....
        /*04d4*/ 	.word	0x0500000f


	//   ....[255]....
        /*04d8*/ 	.word	0x0500000f


	//   ....[0]....
        /*04dc*/ 	.word	0x0500000f


	//   ....[1]....
        /*04e0*/ 	.word	0x0500000f


	//   ....[2]....
        /*04e4*/ 	.word	0x0500000f


	//   ....[3]....
        /*04e8*/ 	.word	0x0500000f


	//   ....[4]....
        /*04ec*/ 	.word	0x0500000f


	//   ....[5]....
        /*04f0*/ 	.word	0x0500000f


	//   ....[6]....
        /*04f4*/ 	.word	0x0500000f


	//   ....[7]....
        /*04f8*/ 	.word	0x0500000f


	//   ....[8]....
        /*04fc*/ 	.word	0x0500000f


	//   ....[9]....
        /*0500*/ 	.word	0x0500000f


	//   ....[10]....
        /*0504*/ 	.word	0x0500000f


	//   ....[11]....
        /*0508*/ 	.word	0x0500000f


	//   ....[12]....
        /*050c*/ 	.word	0x0500000f


	//   ....[13]....
        /*0510*/ 	.word	0x0500000f


	//   ....[14]....
        /*0514*/ 	.word	0x0500000f


	//----- nvinfo : EIATTR_COOP_GROUP_INSTR_OFFSETS
	.align		4
.L_718:
        /*0518*/ 	.byte	0x04, 0x28
        /*051a*/ 	.short	(.L_720 - .L_719)


	//   ....[0]....
.L_719:
        /*051c*/ 	.word	0x00000080


	//   ....[1]....
        /*0520*/ 	.word	0x00000090


	//   ....[2]....
        /*0524*/ 	.word	0x000002d0


	//   ....[3]....
        /*0528*/ 	.word	0x00000430


	//   ....[4]....
        /*052c*/ 	.word	0x00000550


	//   ....[5]....
        /*0530*/ 	.word	0x000006b0


	//   ....[6]....
        /*0534*/ 	.word	0x00002380


	//   ....[7]....
        /*0538*/ 	.word	0x00002ab0


	//   ....[8]....
        /*053c*/ 	.word	0x00002cf0


	//   ....[9]....
        /*0540*/ 	.word	0x00003eb0


	//   ....[10]....
        /*0544*/ 	.word	0x00003fc0


	//   ....[11]....
        /*0548*/ 	.word	0x000047e0


	//   ....[12]....
        /*054c*/ 	.word	0x00004850


	//   ....[13]....
        /*0550*/ 	.word	0x000062d0


	//   ....[14]....
        /*0554*/ 	.word	0x00006500


	//   ....[15]....
        /*0558*/ 	.word	0x00007300


	//   ....[16]....
        /*055c*/ 	.word	0x000075f0


	//   ....[17]....
        /*0560*/ 	.word	0x000077a0


	//   ....[18]....
        /*0564*/ 	.word	0x000079a0


	//   ....[19]....
        /*0568*/ 	.word	0x00009990


	//   ....[20]....
        /*056c*/ 	.word	0x00009a20


	//   ....[21]....
        /*0570*/ 	.word	0x00009a90


	//   ....[22]....
        /*0574*/ 	.word	0x00009ad0


	//   ....[23]....
        /*0578*/ 	.word	0x0000b7a0


	//   ....[24]....
        /*057c*/ 	.word	0x0000b9d0


	//   ....[25]....
        /*0580*/ 	.word	0x0000c7d0


	//   ....[26]....
        /*0584*/ 	.word	0x0000cac0


	//   ....[27]....
        /*0588*/ 	.word	0x0000cc70


	//   ....[28]....
        /*058c*/ 	.word	0x0000ce70


	//   ....[29]....
        /*0590*/ 	.word	0x0000e540


	//   ....[30]....
        /*0594*/ 	.word	0x0000e550


	//   ....[31]....
        /*0598*/ 	.word	0x0000e580


	//   ....[32]....
        /*059c*/ 	.word	0x0000e590


	//   ....[33]....
        /*05a0*/ 	.word	0x0000f630


	//   ....[34]....
        /*05a4*/ 	.word	0x0000f640


	//   ....[35]....
        /*05a8*/ 	.word	0x0000f650


	//   ....[36]....
        /*05ac*/ 	.word	0x0000f670


	//   ....[37]....
        /*05b0*/ 	.word	0x0000f690


	//   ....[38]....
        /*05b4*/ 	.word	0x0000f6c0


	//   ....[39]....
        /*05b8*/ 	.word	0x0000f780


	//   ....[40]....
        /*05bc*/ 	.word	0x0000f7b0


	//   ....[41]....
        /*05c0*/ 	.word	0x0000f8a0


	//   ....[42]....
        /*05c4*/ 	.word	0x0000f8d0


	//   ....[43]....
        /*05c8*/ 	.word	0x0000f900


	//   ....[44]....
        /*05cc*/ 	.word	0x0000f930


	//   ....[45]....
        /*05d0*/ 	.word	0x0000f960


	//   ....[46]....
        /*05d4*/ 	.word	0x0000f990


	//   ....[47]....
        /*05d8*/ 	.word	0x0000f9c0


	//   ....[48]....
        /*05dc*/ 	.word	0x0000f9f0


	//   ....[49]....
        /*05e0*/ 	.word	0x0000fa20


	//   ....[50]....
        /*05e4*/ 	.word	0x0000fa50


	//   ....[51]....
        /*05e8*/ 	.word	0x0000fa80


	//   ....[52]....
        /*05ec*/ 	.word	0x0000fab0


	//   ....[53]....
        /*05f0*/ 	.word	0x0000fae0


	//   ....[54]....
        /*05f4*/ 	.word	0x0000fb10


	//   ....[55]....
        /*05f8*/ 	.word	0x0000fb40


	//   ....[56]....
        /*05fc*/ 	.word	0x0000fb70


	//   ....[57]....
        /*0600*/ 	.word	0x0000fba0


	//   ....[58]....
        /*0604*/ 	.word	0x0000fbd0


	//   ....[59]....
        /*0608*/ 	.word	0x0000fc00


	//   ....[60]....
        /*060c*/ 	.word	0x0000fc30


	//   ....[61]....
        /*0610*/ 	.word	0x0000fc60


	//   ....[62]....
        /*0614*/ 	.word	0x0000fc80


	//   ....[63]....
        /*0618*/ 	.word	0x0000fc90


	//   ....[64]....
        /*061c*/ 	.word	0x0000fca0


	//   ....[65]....
        /*0620*/ 	.word	0x0000fcd0


	//   ....[66]....
        /*0624*/ 	.word	0x0000fd00


	//   ....[67]....
        /*0628*/ 	.word	0x0000fd10


	//   ....[68]....
        /*062c*/ 	.word	0x0000fd20


	//   ....[69]....
        /*0630*/ 	.word	0x0000fd30


	//   ....[70]....
        /*0634*/ 	.word	0x0000fd40


	//   ....[71]....
        /*0638*/ 	.word	0x0000fd70


	//   ....[72]....
        /*063c*/ 	.word	0x0000fd80


	//   ....[73]....
        /*0640*/ 	.word	0x0000fdb0


	//   ....[74]....
        /*0644*/ 	.word	0x0000fdc0


	//   ....[75]....
        /*0648*/ 	.word	0x0000fdd0


	//   ....[76]....
        /*064c*/ 	.word	0x0000fde0


	//   ....[77]....
        /*0650*/ 	.word	0x0000fdf0


	//   ....[78]....
        /*0654*/ 	.word	0x0000fe00


	//   ....[79]....
        /*0658*/ 	.word	0x0000fe30


	//   ....[80]....
        /*065c*/ 	.word	0x0000fe40


	//   ....[81]....
        /*0660*/ 	.word	0x0000fe50


	//   ....[82]....
        /*0664*/ 	.word	0x0000fe60


	//   ....[83]....
        /*0668*/ 	.word	0x0000fe70


	//   ....[84]....
        /*066c*/ 	.word	0x0000fe80


	//   ....[85]....
        /*0670*/ 	.word	0x0000fea0


	//   ....[86]....
        /*0674*/ 	.word	0x0000feb0


	//   ....[87]....
        /*0678*/ 	.word	0x0000fee0


	//   ....[88]....
        /*067c*/ 	.word	0x0000ff10


	//   ....[89]....
        /*0680*/ 	.word	0x0000ff30


	//   ....[90]....
        /*0684*/ 	.word	0x0000ff40


	//   ....[91]....
        /*0688*/ 	.word	0x0000ff70


	//   ....[92]....
        /*068c*/ 	.word	0x0000ffa0


	//   ....[93]....
        /*0690*/ 	.word	0x0000ffd0


	//   ....[94]....
        /*0694*/ 	.word	0x0000ffe0


	//   ....[95]....
        /*0698*/ 	.word	0x0000fff0


	//   ....[96]....
        /*069c*/ 	.word	0x00010010


	//   ....[97]....
        /*06a0*/ 	.word	0x00010040


	//   ....[98]....
        /*06a4*/ 	.word	0x00010050


	//   ....[99]....
        /*06a8*/ 	.word	0x00010080


	//   ....[100]....
        /*06ac*/ 	.word	0x000100b0


	//   ....[101]....
        /*06b0*/ 	.word	0x000100e0


	//   ....[102]....
        /*06b4*/ 	.word	0x00010110


	//   ....[103]....
        /*06b8*/ 	.word	0x00010140


	//   ....[104]....
        /*06bc*/ 	.word	0x00010170


	//   ....[105]....
        /*06c0*/ 	.word	0x000101a0


	//   ....[106]....
        /*06c4*/ 	.word	0x000101b0


	//   ....[107]....
        /*06c8*/ 	.word	0x000101c0


	//   ....[108]....
        /*06cc*/ 	.word	0x000101d0


	//   ....[109]....
        /*06d0*/ 	.word	0x000101e0


	//   ....[110]....
        /*06d4*/ 	.word	0x000101f0


	//   ....[111]....
        /*06d8*/ 	.word	0x00010200


	//   ....[112]....
        /*06dc*/ 	.word	0x00010210


	//   ....[113]....
        /*06e0*/ 	.word	0x00010240


	//   ....[114]....
        /*06e4*/ 	.word	0x00010270


	//   ....[115]....
        /*06e8*/ 	.word	0x000102a0


	//   ....[116]....
        /*06ec*/ 	.word	0x000102d0


	//   ....[117]....
        /*06f0*/ 	.word	0x00010300


	//   ....[118]....
        /*06f4*/ 	.word	0x00010330


	//   ....[119]....
        /*06f8*/ 	.word	0x00010360


	//   ....[120]....
        /*06fc*/ 	.word	0x00010390


	//   ....[121]....
        /*0700*/ 	.word	0x000103c0


	//   ....[122]....
        /*0704*/ 	.word	0x000103f0


	//   ....[123]....
        /*0708*/ 	.word	0x00010420


	//   ....[124]....
        /*070c*/ 	.word	0x00010450


	//   ....[125]....
        /*0710*/ 	.word	0x00010480


	//   ....[126]....
        /*0714*/ 	.word	0x000104b0


	//   ....[127]....
        /*0718*/ 	.word	0x000104e0


	//   ....[128]....
        /*071c*/ 	.word	0x00010510


	//   ....[129]....
        /*0720*/ 	.word	0x00010f50


	//   ....[130]....
        /*0724*/ 	.word	0x00010f70


	//   ....[131]....
        /*0728*/ 	.word	0x00010f80


	//   ....[132]....
        /*072c*/ 	.word	0x00010f90


	//   ....[133]....
        /*0730*/ 	.word	0x00011850


	//   ....[134]....
        /*0734*/ 	.word	0x00011880


	//   ....[135]....
        /*0738*/ 	.word	0x000119c0


	//   ....[136]....
        /*073c*/ 	.word	0x000119e0


	//   ....[137]....
        /*0740*/ 	.word	0x00011ae0


	//   ....[138]....
        /*0744*/ 	.word	0x00011b00


	//   ....[139]....
        /*0748*/ 	.word	0x00011c10


	//   ....[140]....
        /*074c*/ 	.word	0x00011c30


	//   ....[141]....
        /*0750*/ 	.word	0x00012130


	//   ....[142]....
        /*0754*/ 	.word	0x00012140


	//   ....[143]....
        /*0758*/ 	.word	0x00012780


	//   ....[144]....
        /*075c*/ 	.word	0x00012790


	//   ....[145]....
        /*0760*/ 	.word	0x000136f0


	//   ....[146]....
        /*0764*/ 	.word	0x00013720


	//   ....[147]....
        /*0768*/ 	.word	0x00013840


	//   ....[148]....
        /*076c*/ 	.word	0x00013860


	//   ....[149]....
        /*0770*/ 	.word	0x00013960


	//   ....[150]....
        /*0774*/ 	.word	0x00013980


	//   ....[151]....
        /*0778*/ 	.word	0x00013a90


	//   ....[152]....
        /*077c*/ 	.word	0x00013ab0


	//   ....[153]....
        /*0780*/ 	.word	0x00013c40


	//   ....[154]....
        /*0784*/ 	.word	0x00013e20


	//   ....[155]....
        /*0788*/ 	.word	0x00013e50


	//   ....[156]....
        /*078c*/ 	.word	0x00013e80


	//   ....[157]....
        /*0790*/ 	.word	0x00013eb0


	//   ....[158]....
        /*0794*/ 	.word	0x00013ee0


	//   ....[159]....
        /*0798*/ 	.word	0x00013f30


	//   ....[160]....
        /*079c*/ 	.word	0x000140b0


	//   ....[161]....
        /*07a0*/ 	.word	0x000140e0


	//   ....[162]....
        /*07a4*/ 	.word	0x00014110


	//   ....[163]....
        /*07a8*/ 	.word	0x00014140


	//   ....[164]....
        /*07ac*/ 	.word	0x00014170


	//   ....[165]....
        /*07b0*/ 	.word	0x000141a0


	//   ....[166]....
        /*07b4*/ 	.word	0x00014250


	//   ....[167]....
        /*07b8*/ 	.word	0x000142b0


	//   ....[168]....
        /*07bc*/ 	.word	0x000142c0


	//   ....[169]....
        /*07c0*/ 	.word	0x00014310


	//   ....[170]....
        /*07c4*/ 	.word	0x00016900


	//   ....[171]....
        /*07c8*/ 	.word	0x00016930


	//   ....[172]....
        /*07cc*/ 	.word	0x00016a50


	//   ....[173]....
        /*07d0*/ 	.word	0x00016a60


	//   ....[174]....
        /*07d4*/ 	.word	0x00016af0


	//   ....[175]....
        /*07d8*/ 	.word	0x00016b00


	//   ....[176]....
        /*07dc*/ 	.word	0x00016b10


	//   ....[177]....
        /*07e0*/ 	.word	0x00016bb0


	//   ....[178]....
        /*07e4*/ 	.word	0x00016f10


	//   ....[179]....
        /*07e8*/ 	.word	0x00016f30


	//   ....[180]....
        /*07ec*/ 	.word	0x00016fd0


	//   ....[181]....
        /*07f0*/ 	.word	0x00016fe0


	//   ....[182]....
        /*07f4*/ 	.word	0x00017070


	//   ....[183]....
        /*07f8*/ 	.word	0x00017080


	//   ....[184]....
        /*07fc*/ 	.word	0x00017090


	//   ....[185]....
        /*0800*/ 	.word	0x000170a0


	//   ....[186]....
        /*0804*/ 	.word	0x00017880


	//   ....[187]....
        /*0808*/ 	.word	0x000178b0


	//   ....[188]....
        /*080c*/ 	.word	0x00017970


	//   ....[189]....
        /*0810*/ 	.word	0x00017990


	//   ....[190]....
        /*0814*/ 	.word	0x00017a30


	//   ....[191]....
        /*0818*/ 	.word	0x00017a50


	//   ....[192]....
        /*081c*/ 	.word	0x00017a60


	//   ....[193]....
        /*0820*/ 	.word	0x00017a70


	//   ....[194]....
        /*0824*/ 	.word	0x000181f0


	//   ....[195]....
        /*0828*/ 	.word	0x00018210


	//   ....[196]....
        /*082c*/ 	.word	0x00018220


	//   ....[197]....
        /*0830*/ 	.word	0x00018280


	//   ....[198]....
        /*0834*/ 	.word	0x00018290


	//   ....[199]....
        /*0838*/ 	.word	0x000182f0


	//   ....[200]....
        /*083c*/ 	.word	0x00018320


	//   ....[201]....
        /*0840*/ 	.word	0x00018360


	//   ....[202]....
        /*0844*/ 	.word	0x000186a0


	//   ....[203]....
        /*0848*/ 	.word	0x000186b0


	//   ....[204]....
        /*084c*/ 	.word	0x000186c0


	//   ....[205]....
        /*0850*/ 	.word	0x00018720


	//   ....[206]....
        /*0854*/ 	.word	0x00018730


	//   ....[207]....
        /*0858*/ 	.word	0x00018790


	//   ....[208]....
        /*085c*/ 	.word	0x000187c0


	//   ....[209]....
        /*0860*/ 	.word	0x00018800


	//   ....[210]....
        /*0864*/ 	.word	0x00019e90


	//   ....[211]....
        /*0868*/ 	.word	0x00019eb0


	//   ....[212]....
        /*086c*/ 	.word	0x00019ee0


	//   ....[213]....
        /*0870*/ 	.word	0x00019ef0


	//   ....[214]....
        /*0874*/ 	.word	0x00019f30


	//   ....[215]....
        /*0878*/ 	.word	0x00019f70


	//   ....[216]....
        /*087c*/ 	.word	0x00019fa0


	//   ....[217]....
        /*0880*/ 	.word	0x00019fd0


	//   ....[218]....
        /*0884*/ 	.word	0x0001a130


	//   ....[219]....
        /*0888*/ 	.word	0x0001a160


	//   ....[220]....
        /*088c*/ 	.word	0x0001a1a0


	//   ....[221]....
        /*0890*/ 	.word	0x0001a1d0


	//   ....[222]....
        /*0894*/ 	.word	0x0001a200


	//   ....[223]....
        /*0898*/ 	.word	0x0001a230


	//   ....[224]....
        /*089c*/ 	.word	0x0001a2b0


	//   ....[225]....
        /*08a0*/ 	.word	0x0001a300


	//   ....[226]....
        /*08a4*/ 	.word	0x0001a310


	//   ....[227]....
        /*08a8*/ 	.word	0x0001a350


	//   ....[228]....
        /*08ac*/ 	.word	0x0001ad80


	//   ....[229]....
        /*08b0*/ 	.word	0x0001b450


	//   ....[230]....
        /*08b4*/ 	.word	0x0001b530


	//   ....[231]....
        /*08b8*/ 	.word	0x0001b5f0


	//   ....[232]....
        /*08bc*/ 	.word	0x0001b760


	//   ....[233]....
        /*08c0*/ 	.word	0x0001b7f0


	//   ....[234]....
        /*08c4*/ 	.word	0x0001b850


	//   ....[235]....
        /*08c8*/ 	.word	0x0001b950


	//   ....[236]....
        /*08cc*/ 	.word	0x0001b9b0


	//   ....[237]....
        /*08d0*/ 	.word	0x0001ba80


	//   ....[238]....
        /*08d4*/ 	.word	0x0001bc00


	//   ....[239]....
        /*08d8*/ 	.word	0x0001bc90


	//   ....[240]....
        /*08dc*/ 	.word	0x0001bd90


	//   ....[241]....
        /*08e0*/ 	.word	0x0001be40


	//   ....[242]....
        /*08e4*/ 	.word	0x0001bea0


	//   ....[243]....
        /*08e8*/ 	.word	0x0001bfa0


	//   ....[244]....
        /*08ec*/ 	.word	0x0001c000


	//   ....[245]....
        /*08f0*/ 	.word	0x0001c0a0


	//   ....[246]....
        /*08f4*/ 	.word	0x0001c1b0


	//   ....[247]....
        /*08f8*/ 	.word	0x0001c220


	//   ....[248]....
        /*08fc*/ 	.word	0x0001c280


	//   ....[249]....
        /*0900*/ 	.word	0x0001c390


	//   ....[250]....
        /*0904*/ 	.word	0x0001c3f0


	//   ....[251]....
        /*0908*/ 	.word	0x0001c510


	//   ....[252]....
        /*090c*/ 	.word	0x0001c570


	//   ....[253]....
        /*0910*/ 	.word	0x0001c610


	//   ....[254]....
        /*0914*/ 	.word	0x0001c7b0


	//   ....[255]....
        /*0918*/ 	.word	0x0001c850


	//   ....[0]....
        /*091c*/ 	.word	0x0001c8b0


	//   ....[1]....
        /*0920*/ 	.word	0x0001c980


	//   ....[2]....
        /*0924*/ 	.word	0x0001c9e0


	//   ....[3]....
        /*0928*/ 	.word	0x0001cab0


	//   ....[4]....
        /*092c*/ 	.word	0x0001cb10


	//   ....[5]....
        /*0930*/ 	.word	0x0001cbe0


	//   ....[6]....
        /*0934*/ 	.word	0x0001ccd0


	//   ....[7]....
        /*0938*/ 	.word	0x0001cd60


	//   ....[8]....
        /*093c*/ 	.word	0x0001cdc0


	//   ....[9]....
        /*0940*/ 	.word	0x0001ce90


	//   ....[10]....
        /*0944*/ 	.word	0x0001cef0


	//   ....[11]....
        /*0948*/ 	.word	0x0001cfc0


	//   ....[12]....
        /*094c*/ 	.word	0x0001d020


	//   ....[13]....
        /*0950*/ 	.word	0x0001d0f0


	//   ....[14]....
        /*0954*/ 	.word	0x0001d350


	//----- nvinfo : EIATTR_REG_RECONFIG
	.align		4
.L_720:
        /*0958*/ 	.byte	0x01, 0x54
	.zero		2


	//----- nvinfo : EIATTR_SYSCALL_OFFSETS
	.align		4
        /*095c*/ 	.byte	0x04, 0x46
        /*095e*/ 	.short	(.L_722 - .L_721)


	//   ....[0]....
.L_721:
        /*0960*/ 	.word	0x00002500


	//   ....[1]....
        /*0964*/ 	.word	0x00015ee0


	//   ....[2]....
        /*0968*/ 	.word	0x00016050


	//   ....[3]....
        /*096c*/ 	.word	0x000161a0


	//   ....[4]....
        /*0970*/ 	.word	0x000162e0


	//   ....[5]....
        /*0974*/ 	.word	0x00017460


	//----- nvinfo : EIATTR_MBARRIER_INSTR_OFFSETS
	.align		4
.L_722:
        /*0978*/ 	.byte	0x04, 0x39
        /*097a*/ 	.short	(.L_724 - .L_723)


	//   ....[0]....
.L_723:
        /*097c*/ 	.word	0x00000180
        /*0980*/ 	.word	0x000000ff
        /*0984*/ 	.word	0x0002a800
        /*0988*/ 	.short	0x0100
        /*098a*/ 	.byte	0x08
	.zero		1


	//   ....[1]....
        /*098c*/ 	.word	0x00000190
        /*0990*/ 	.word	0x000000ff
        /*0994*/ 	.word	0x0002a820
        /*0998*/ 	.short	0x0100
        /*099a*/ 	.byte	0x08
	.zero		1


	//   ....[2]....
        /*099c*/ 	.word	0x00000280
        /*09a0*/ 	.word	0x000000ff
        /*09a4*/ 	.word	0x0002a830
        /*09a8*/ 	.short	0x0100
        /*09aa*/ 	.byte	0x08
	.zero		1


	//   ....[3]....
        /*09ac*/ 	.word	0x00000290
        /*09b0*/ 	.word	0x000000ff
        /*09b4*/ 	.word	0x0002a840
        /*09b8*/ 	.short	0x0100
        /*09ba*/ 	.byte	0x08
	.zero		1


	//   ....[4]....
        /*09bc*/ 	.word	0x000002a0
        /*09c0*/ 	.word	0x000000ff
        /*09c4*/ 	.word	0x0002a838
        /*09c8*/ 	.short	0x0100
        /*09ca*/ 	.byte	0x08
	.zero		1


	//   ....[5]....
        /*09cc*/ 	.word	0x000002b0
        /*09d0*/ 	.word	0x000000ff
        /*09d4*/ 	.word	0x0002a848
        /*09d8*/ 	.short	0x0100
        /*09da*/ 	.byte	0x08
	.zero		1


	//   ....[6]....
        /*09dc*/ 	.word	0x000003e0
        /*09e0*/ 	.word	0x000000ff
        /*09e4*/ 	.word	0x0002a850
        /*09e8*/ 	.short	0x0100
        /*09ea*/ 	.byte	0x08
	.zero		1


	//   ....[7]....
        /*09ec*/ 	.word	0x000003f0
        /*09f0*/ 	.word	0x000000ff
        /*09f4*/ 	.word	0x0002a860
        /*09f8*/ 	.short	0x0100
        /*09fa*/ 	.byte	0x08
	.zero		1


	//   ....[8]....
        /*09fc*/ 	.word	0x00000400
        /*0a00*/ 	.word	0x000000ff
        /*0a04*/ 	.word	0x0002a858
        /*0a08*/ 	.short	0x0100
        /*0a0a*/ 	.byte	0x08
	.zero		1


	//   ....[9]....
        /*0a0c*/ 	.word	0x00000410
        /*0a10*/ 	.word	0x000000ff
        /*0a14*/ 	.word	0x0002a868
        /*0a18*/ 	.short	0x0100
        /*0a1a*/ 	.byte	0x08
	.zero		1


	//   ....[10]....
        /*0a1c*/ 	.word	0x00000500
        /*0a20*/ 	.word	0x000000ff
        /*0a24*/ 	.word	0x0002a870
        /*0a28*/ 	.short	0x0100
        /*0a2a*/ 	.byte	0x06
	.zero		1


	//   ....[11]....
        /*0a2c*/ 	.word	0x00000510
        /*0a30*/ 	.word	0x000000ff
        /*0a34*/ 	.word	0x0002a880
        /*0a38*/ 	.short	0x0100
        /*0a3a*/ 	.byte	0x06
	.zero		1


	//   ....[12]....
        /*0a3c*/ 	.word	0x00000520
        /*0a40*/ 	.word	0x000000ff
        /*0a44*/ 	.word	0x0002a878
        /*0a48*/ 	.short	0x0100
        /*0a4a*/ 	.byte	0x06
	.zero		1


	//   ....[13]....
        /*0a4c*/ 	.word	0x00000530
        /*0a50*/ 	.word	0x000000ff
        /*0a54*/ 	.word	0x0002a888
        /*0a58*/ 	.short	0x0100
        /*0a5a*/ 	.byte	0x06
	.zero		1


	//   ....[14]....
        /*0a5c*/ 	.word	0x00000660
        /*0a60*/ 	.word	0x000000ff
        /*0a64*/ 	.word	0x0002a890
        /*0a68*/ 	.short	0x0100
        /*0a6a*/ 	.byte	0x08
	.zero		1


	//   ....[15]....
        /*0a6c*/ 	.word	0x00000670
        /*0a70*/ 	.word	0x000000ff
        /*0a74*/ 	.word	0x0002a8a0
        /*0a78*/ 	.short	0x0100
        /*0a7a*/ 	.byte	0x08
	.zero		1


	//   ....[16]....
        /*0a7c*/ 	.word	0x00000680
        /*0a80*/ 	.word	0x000000ff
        /*0a84*/ 	.word	0x0002a898
        /*0a88*/ 	.short	0x0100
        /*0a8a*/ 	.byte	0x08
	.zero		1


	//   ....[17]....
        /*0a8c*/ 	.word	0x00000690
        /*0a90*/ 	.word	0x000000ff
        /*0a94*/ 	.word	0x0002a8a8
        /*0a98*/ 	.short	0x0100
        /*0a9a*/ 	.byte	0x08
	.zero		1


	//   ....[18]....
        /*0a9c*/ 	.word	0x000007e0
        /*0aa0*/ 	.word	0x000000ff
        /*0aa4*/ 	.word	0x0002a8b0
        /*0aa8*/ 	.short	0x0100
        /*0aaa*/ 	.byte	0x08
	.zero		1


	//   ....[19]....
        /*0aac*/ 	.word	0x000007f0
        /*0ab0*/ 	.word	0x000000ff
        /*0ab4*/ 	.word	0x0002a8c0
        /*0ab8*/ 	.short	0x0100
        /*0aba*/ 	.byte	0x08
	.zero		1


	//   ....[20]....
        /*0abc*/ 	.word	0x00000800
        /*0ac0*/ 	.word	0x000000ff
        /*0ac4*/ 	.word	0x0002a8b8
        /*0ac8*/ 	.short	0x0100
        /*0aca*/ 	.byte	0x08
	.zero		1


	//   ....[21]....
        /*0acc*/ 	.word	0x00000810
        /*0ad0*/ 	.word	0x000000ff
        /*0ad4*/ 	.word	0x0002a8c8
        /*0ad8*/ 	.short	0x0100
        /*0ada*/ 	.byte	0x08
	.zero		1


	//   ....[22]....
        /*0adc*/ 	.word	0x00002580
        /*0ae0*/ 	.word	0x000000ff
        /*0ae4*/ 	.word	0x0002a800
        /*0ae8*/ 	.short	0x010a
        /*0aea*/ 	.byte	0x24
	.zero		1


	//   ....[23]....
        /*0aec*/ 	.word	0x00002600
        /*0af0*/ 	.word	0x00000003
        /*0af4*/ 	.word	0x0002a830
        /*0af8*/ 	.short	0x010a
        /*0afa*/ 	.byte	0x3f
	.zero		1


	//   ....[24]....
        /*0afc*/ 	.word	0x00002640
        /*0b00*/ 	.word	0x00000003
        /*0b04*/ 	.word	0x0002a830
        /*0b08*/ 	.short	0x010a
        /*0b0a*/ 	.byte	0x3f
	.zero		1


	//   ....[25]....
        /*0b0c*/ 	.word	0x00002a90
        /*0b10*/ 	.word	0x000000ff
        /*0b14*/ 	.word	0x00000000
        /*0b18*/ 	.short	0x0101
        /*0b1a*/ 	.byte	0x06
	.zero		1


	//   ....[26]....
        /*0b1c*/ 	.word	0x00005c90
        /*0b20*/ 	.word	0x000000ff
        /*0b24*/ 	.word	0x0002a830
        /*0b28*/ 	.short	0x010a
        /*0b2a*/ 	.byte	0x06
	.zero		1


	//   ....[27]....
        /*0b2c*/ 	.word	0x00005cd0
        /*0b30*/ 	.word	0x000000ff
        /*0b34*/ 	.word	0x0002a830
        /*0b38*/ 	.short	0x010a
        /*0b3a*/ 	.byte	0x06
	.zero		1


	//   ....[28]....
        /*0b3c*/ 	.word	0x00005fa0
        /*0b40*/ 	.word	0x000000ff
        /*0b44*/ 	.word	0x0002a850
        /*0b48*/ 	.short	0x010a
        /*0b4a*/ 	.byte	0x06
	.zero		1


	//   ....[29]....
        /*0b4c*/ 	.word	0x00005fe0
        /*0b50*/ 	.word	0x000000ff
        /*0b54*/ 	.word	0x0002a850
        /*0b58*/ 	.short	0x010a
        /*0b5a*/ 	.byte	0x06
	.zero		1


	//   ....[30]....
        /*0b5c*/ 	.word	0x00006320
        /*0b60*/ 	.word	0x000000ff
        /*0b64*/ 	.word	0x00000000
        /*0b68*/ 	.short	0x0101
        /*0b6a*/ 	.byte	0x06
	.zero		1


	//   ....[31]....
        /*0b6c*/ 	.word	0x00008590
        /*0b70*/ 	.word	0x000000ff
        /*0b74*/ 	.word	0x00000000
        /*0b78*/ 	.short	0x0101
        /*0b7a*/ 	.byte	0x06
	.zero		1


	//   ....[32]....
        /*0b7c*/ 	.word	0x000090b0
        /*0b80*/ 	.word	0x000000ff
        /*0b84*/ 	.word	0x0002a830
        /*0b88*/ 	.short	0x010a
        /*0b8a*/ 	.byte	0x06
	.zero		1


	//   ....[33]....
        /*0b8c*/ 	.word	0x000090f0
        /*0b90*/ 	.word	0x000000ff
        /*0b94*/ 	.word	0x0002a830
        /*0b98*/ 	.short	0x010a
        /*0b9a*/ 	.byte	0x06
	.zero		1


	//   ....[34]....
        /*0b9c*/ 	.word	0x000093c0
        /*0ba0*/ 	.word	0x000000ff
        /*0ba4*/ 	.word	0x0002a850
        /*0ba8*/ 	.short	0x010a
        /*0baa*/ 	.byte	0x06
	.zero		1


	//   ....[35]....
        /*0bac*/ 	.word	0x00009400
        /*0bb0*/ 	.word	0x000000ff
        /*0bb4*/ 	.word	0x0002a850
        /*0bb8*/ 	.short	0x010a
        /*0bba*/ 	.byte	0x06
	.zero		1


	//   ....[36]....
        /*0bbc*/ 	.word	0x00009690
        /*0bc0*/ 	.word	0x000000ff
        /*0bc4*/ 	.word	0x00000000
        /*0bc8*/ 	.short	0x0101
        /*0bca*/ 	.byte	0x06
	.zero		1


	//   ....[37]....
        /*0bcc*/ 	.word	0x0000a8b0
        /*0bd0*/ 	.word	0x000000ff
        /*0bd4*/ 	.word	0x00000000
        /*0bd8*/ 	.short	0x0101
        /*0bda*/ 	.byte	0x06
	.zero		1


	//   ....[38]....
        /*0bdc*/ 	.word	0x0000b190
        /*0be0*/ 	.word	0x000000ff
        /*0be4*/ 	.word	0x0002a830
        /*0be8*/ 	.short	0x010a
        /*0bea*/ 	.byte	0x06
	.zero		1


	//   ....[39]....
        /*0bec*/ 	.word	0x0000b1d0
        /*0bf0*/ 	.word	0x000000ff
        /*0bf4*/ 	.word	0x0002a830
        /*0bf8*/ 	.short	0x010a
        /*0bfa*/ 	.byte	0x06
	.zero		1


	//   ....[40]....
        /*0bfc*/ 	.word	0x0000b470
        /*0c00*/ 	.word	0x000000ff
        /*0c04*/ 	.word	0x0002a850
        /*0c08*/ 	.short	0x010a
        /*0c0a*/ 	.byte	0x06
	.zero		1


	//   ....[41]....
        /*0c0c*/ 	.word	0x0000b4b0
        /*0c10*/ 	.word	0x000000ff
        /*0c14*/ 	.word	0x0002a850
        /*0c18*/ 	.short	0x010a
        /*0c1a*/ 	.byte	0x06
	.zero		1


	//   ....[42]....
        /*0c1c*/ 	.word	0x0000b7f0
        /*0c20*/ 	.word	0x000000ff
        /*0c24*/ 	.word	0x00000000
        /*0c28*/ 	.short	0x0101
        /*0c2a*/ 	.byte	0x06
	.zero		1


	//   ....[43]....
        /*0c2c*/ 	.word	0x0000da60
        /*0c30*/ 	.word	0x000000ff
        /*0c34*/ 	.word	0x00000000
        /*0c38*/ 	.short	0x0101
        /*0c3a*/ 	.byte	0x06
	.zero		1


	//   ....[44]....
        /*0c3c*/ 	.word	0x0000e250
        /*0c40*/ 	.word	0x000000ff
        /*0c44*/ 	.word	0x0002a850
        /*0c48*/ 	.short	0x010a
        /*0c4a*/ 	.byte	0x09
	.zero		1


	//   ....[45]....
        /*0c4c*/ 	.word	0x0000e290
        /*0c50*/ 	.word	0x000000ff
        /*0c54*/ 	.word	0x0002a850
        /*0c58*/ 	.short	0x010a
        /*0c5a*/ 	.byte	0x09
	.zero		1


	//   ....[46]....
        /*0c5c*/ 	.word	0x0000e870
        /*0c60*/ 	.word	0x000000ff
        /*0c64*/ 	.word	0x00000000
        /*0c68*/ 	.short	0x0101
        /*0c6a*/ 	.byte	0x04
	.zero		1


	//   ....[47]....
        /*0c6c*/ 	.word	0x00011840
        /*0c70*/ 	.word	0x000000ff
        /*0c74*/ 	.word	0x00000000
        /*0c78*/ 	.short	0x0101
        /*0c7a*/ 	.byte	0x07
	.zero		1


	//   ....[48]....
        /*0c7c*/ 	.word	0x00011ed0
        /*0c80*/ 	.word	0x000000ff
        /*0c84*/ 	.word	0x00000000
        /*0c88*/ 	.short	0x0101
        /*0c8a*/ 	.byte	0x07
	.zero		1


	//   ....[49]....
        /*0c8c*/ 	.word	0x00016740
        /*0c90*/ 	.word	0x00000004
        /*0c94*/ 	.word	0x0002a880
        /*0c98*/ 	.short	0x010a
        /*0c9a*/ 	.byte	0x3f
	.zero		1


	//   ....[50]....
        /*0c9c*/ 	.word	0x00016c80
        /*0ca0*/ 	.word	0x00000004
        /*0ca4*/ 	.word	0x0002a870
        /*0ca8*/ 	.short	0x0107
        /*0caa*/ 	.byte	0x3f
	.zero		1


	//   ....[51]....
        /*0cac*/ 	.word	0x00016d40
        /*0cb0*/ 	.word	0x00000004
        /*0cb4*/ 	.word	0x0002a870
        /*0cb8*/ 	.short	0x0101
        /*0cba*/ 	.byte	0x3f
	.zero		1


	//   ....[52]....
        /*0cbc*/ 	.word	0x00016d70
        /*0cc0*/ 	.word	0x00000004
        /*0cc4*/ 	.word	0x0002a840
        /*0cc8*/ 	.short	0x010a
        /*0cca*/ 	.byte	0x3f
	.zero		1


	//   ....[53]....
        /*0ccc*/ 	.word	0x000171e0
        /*0cd0*/ 	.word	0x00000004
        /*0cd4*/ 	.word	0x0002a830
        /*0cd8*/ 	.short	0x0107
        /*0cda*/ 	.byte	0x3f
	.zero		1


	//   ....[54]....
        /*0cdc*/ 	.word	0x000172a0
        /*0ce0*/ 	.word	0x00000004
        /*0ce4*/ 	.word	0x0002a830
        /*0ce8*/ 	.short	0x0101
        /*0cea*/ 	.byte	0x3f
	.zero		1


	//   ....[55]....
        /*0cec*/ 	.word	0x00017bd0
        /*0cf0*/ 	.word	0x00000011
        /*0cf4*/ 	.word	0x0002a800
        /*0cf8*/ 	.short	0x0107
        /*0cfa*/ 	.byte	0x3f
	.zero		1


	//   ....[56]....
        /*0cfc*/ 	.word	0x00017cd0
        /*0d00*/ 	.word	0x00000011
        /*0d04*/ 	.word	0x0002a800
        /*0d08*/ 	.short	0x0101
        /*0d0a*/ 	.byte	0x3f
	.zero		1


	//   ....[57]....
        /*0d0c*/ 	.word	0x00017d00
        /*0d10*/ 	.word	0x00000011
        /*0d14*/ 	.word	0x0002a820
        /*0d18*/ 	.short	0x010a
        /*0d1a*/ 	.byte	0x3f
	.zero		1


	//   ....[58]....
        /*0d1c*/ 	.word	0x00018040
        /*0d20*/ 	.word	0x00000000
        /*0d24*/ 	.word	0x0002a880
        /*0d28*/ 	.short	0x010a
        /*0d2a*/ 	.byte	0x3f
	.zero		1


	//   ....[59]....
        /*0d2c*/ 	.word	0x00018400
        /*0d30*/ 	.word	0x00000000
        /*0d34*/ 	.word	0x0002a870
        /*0d38*/ 	.short	0x0107
        /*0d3a*/ 	.byte	0x3f
	.zero		1


	//   ....[60]....
        /*0d3c*/ 	.word	0x000184c0
        /*0d40*/ 	.word	0x00000000
        /*0d44*/ 	.word	0x0002a870
        /*0d48*/ 	.short	0x0101
        /*0d4a*/ 	.byte	0x3f
	.zero		1


	//   ....[61]....
        /*0d4c*/ 	.word	0x000184f0
        /*0d50*/ 	.word	0x00000000
        /*0d54*/ 	.word	0x0002a840
        /*0d58*/ 	.short	0x010a
        /*0d5a*/ 	.byte	0x3f
	.zero		1


	//   ....[62]....
        /*0d5c*/ 	.word	0x000188a0
        /*0d60*/ 	.word	0x00000000
        /*0d64*/ 	.word	0x0002a830
        /*0d68*/ 	.short	0x0107
        /*0d6a*/ 	.byte	0x3f
	.zero		1


	//   ....[63]....
        /*0d6c*/ 	.word	0x00018960
        /*0d70*/ 	.word	0x00000000
        /*0d74*/ 	.word	0x0002a830
        /*0d78*/ 	.short	0x0101
        /*0d7a*/ 	.byte	0x3f
	.zero		1


	//   ....[64]....
        /*0d7c*/ 	.word	0x000189f0
        /*0d80*/ 	.word	0x00000000
        /*0d84*/ 	.word	0x0002a870
        /*0d88*/ 	.short	0x010a
        /*0d8a*/ 	.byte	0x3f
	.zero		1


	//   ....[65]....
        /*0d8c*/ 	.word	0x00018a80
        /*0d90*/ 	.word	0x00000000
        /*0d94*/ 	.word	0x0002a860
        /*0d98*/ 	.short	0x010a
        /*0d9a*/ 	.byte	0x3f
	.zero		1


	//   ....[66]....
        /*0d9c*/ 	.word	0x000191c0
        /*0da0*/ 	.word	0x00000000
        /*0da4*/ 	.word	0x0002a850
        /*0da8*/ 	.short	0x0101
        /*0daa*/ 	.byte	0x3f
	.zero		1


	//   ....[67]....
        /*0dac*/ 	.word	0x00019240
        /*0db0*/ 	.word	0x00000000
        /*0db4*/ 	.word	0x00000000
        /*0db8*/ 	.short	0x0101
        /*0dba*/ 	.byte	0x3f
	.zero		1


	//   ....[68]....
        /*0dbc*/ 	.word	0x00019400
        /*0dc0*/ 	.word	0x00000000
        /*0dc4*/ 	.word	0x0002a870
        /*0dc8*/ 	.short	0x010a
        /*0dca*/ 	.byte	0x3f
	.zero		1


	//   ....[69]....
        /*0dcc*/ 	.word	0x00019480
        /*0dd0*/ 	.word	0x00000000
        /*0dd4*/ 	.word	0x0002a860
        /*0dd8*/ 	.short	0x010a
        /*0dda*/ 	.byte	0x3f
	.zero		1


	//   ....[70]....
        /*0ddc*/ 	.word	0x00019bd0
        /*0de0*/ 	.word	0x00000000
        /*0de4*/ 	.word	0x0002a850
        /*0de8*/ 	.short	0x0101
        /*0dea*/ 	.byte	0x3f
	.zero		1


	//   ....[71]....
        /*0dec*/ 	.word	0x00019c50
        /*0df0*/ 	.word	0x00000000
        /*0df4*/ 	.word	0x00000000
        /*0df8*/ 	.short	0x0101
        /*0dfa*/ 	.byte	0x3f
	.zero		1


	//   ....[72]....
        /*0dfc*/ 	.word	0x0001ad00
        /*0e00*/ 	.word	0x00000007
        /*0e04*/ 	.word	0x0002a820
        /*0e08*/ 	.short	0x010a
        /*0e0a*/ 	.byte	0x3f
	.zero		1


	//   ....[73]....
        /*0e0c*/ 	.word	0x0001ae80
        /*0e10*/ 	.word	0x00000005
        /*0e14*/ 	.word	0x0002a840
        /*0e18*/ 	.short	0x010a
        /*0e1a*/ 	.byte	0x3f
	.zero		1


	//   ....[74]....
        /*0e1c*/ 	.word	0x0001af20
        /*0e20*/ 	.word	0x00000003
        /*0e24*/ 	.word	0x0002a840
        /*0e28*/ 	.short	0x010a
        /*0e2a*/ 	.byte	0x3f
	.zero		1


	//   ....[75]....
        /*0e2c*/ 	.word	0x0001af60
        /*0e30*/ 	.word	0x00000005
        /*0e34*/ 	.word	0x0002a860
        /*0e38*/ 	.short	0x010a
        /*0e3a*/ 	.byte	0x3f
	.zero		1


	//   ....[76]....
        /*0e3c*/ 	.word	0x0001afa0
        /*0e40*/ 	.word	0x00000003
        /*0e44*/ 	.word	0x0002a860
        /*0e48*/ 	.short	0x010a
        /*0e4a*/ 	.byte	0x3f
	.zero		1


	//   ....[77]....
        /*0e4c*/ 	.word	0x0001afe0
        /*0e50*/ 	.word	0x00000005
        /*0e54*/ 	.word	0x0002a880
        /*0e58*/ 	.short	0x010a
        /*0e5a*/ 	.byte	0x3f
	.zero		1


	//   ....[78]....
        /*0e5c*/ 	.word	0x0001b020
        /*0e60*/ 	.word	0x00000003
        /*0e64*/ 	.word	0x0002a880
        /*0e68*/ 	.short	0x010a
        /*0e6a*/ 	.byte	0x3f
	.zero		1


	//   ....[79]....
        /*0e6c*/ 	.word	0x0001b090
        /*0e70*/ 	.word	0x00000003
        /*0e74*/ 	.word	0x0002a800
        /*0e78*/ 	.short	0x010a
        /*0e7a*/ 	.byte	0x3f
	.zero		1


	//   ....[80]....
        /*0e7c*/ 	.word	0x0001b0e0
        /*0e80*/ 	.word	0x00000003
        /*0e84*/ 	.word	0x0002a830
        /*0e88*/ 	.short	0x010a
        /*0e8a*/ 	.byte	0x3f
	.zero		1


	//   ....[81]....
        /*0e8c*/ 	.word	0x0001b140
        /*0e90*/ 	.word	0x00000004
        /*0e94*/ 	.word	0x0002a830
        /*0e98*/ 	.short	0x010a
        /*0e9a*/ 	.byte	0x3f
	.zero		1


	//   ....[82]....
        /*0e9c*/ 	.word	0x0001b1a0
        /*0ea0*/ 	.word	0x00000004
        /*0ea4*/ 	.word	0x0002a850
        /*0ea8*/ 	.short	0x010a
        /*0eaa*/ 	.byte	0x3f
	.zero		1


	//   ....[83]....
        /*0eac*/ 	.word	0x0001b200
        /*0eb0*/ 	.word	0x00000004
        /*0eb4*/ 	.word	0x0002a830
        /*0eb8*/ 	.short	0x010a
        /*0eba*/ 	.byte	0x3f
	.zero		1


	//   ....[84]....
        /*0ebc*/ 	.word	0x0001b260
        /*0ec0*/ 	.word	0x00000004
        /*0ec4*/ 	.word	0x0002a850
        /*0ec8*/ 	.short	0x010a
        /*0eca*/ 	.byte	0x3f
	.zero		1


	//   ....[85]....
        /*0ecc*/ 	.word	0x0001b2c0
        /*0ed0*/ 	.word	0x00000004
        /*0ed4*/ 	.word	0x0002a830
        /*0ed8*/ 	.short	0x010a
        /*0eda*/ 	.byte	0x3f
	.zero		1


	//   ....[86]....
        /*0edc*/ 	.word	0x0001b320
        /*0ee0*/ 	.word	0x00000004
        /*0ee4*/ 	.word	0x0002a850
        /*0ee8*/ 	.short	0x010a
        /*0eea*/ 	.byte	0x3f
	.zero		1


	//   ....[87]....
        /*0eec*/ 	.word	0x0001b380
        /*0ef0*/ 	.word	0x00000006
        /*0ef4*/ 	.word	0x0002a850
        /*0ef8*/ 	.short	0x010a
        /*0efa*/ 	.byte	0x3f
	.zero		1


	//   ....[88]....
        /*0efc*/ 	.word	0x0001b480
        /*0f00*/ 	.word	0x00000004
        /*0f04*/ 	.word	0x0002a880
        /*0f08*/ 	.short	0x010a
        /*0f0a*/ 	.byte	0x3f
	.zero		1


	//   ....[89]....
        /*0f0c*/ 	.word	0x0001bb50
        /*0f10*/ 	.word	0x00000004
        /*0f14*/ 	.word	0x0002a840
        /*0f18*/ 	.short	0x010a
        /*0f1a*/ 	.byte	0x3f
	.zero		1


	//   ....[90]....
        /*0f1c*/ 	.word	0x0001c6b0
        /*0f20*/ 	.word	0x00000011
        /*0f24*/ 	.word	0x0002a820
        /*0f28*/ 	.short	0x010a
        /*0f2a*/ 	.byte	0x3f
	.zero		1


	//   ....[91]....
        /*0f2c*/ 	.word	0x0001c700
        /*0f30*/ 	.word	0x00000000
        /*0f34*/ 	.word	0x0002a880
        /*0f38*/ 	.short	0x010a
        /*0f3a*/ 	.byte	0x3f
	.zero		1


	//   ....[92]....
        /*0f3c*/ 	.word	0x0001cc20
        /*0f40*/ 	.word	0x00000000
        /*0f44*/ 	.word	0x0002a840
        /*0f48*/ 	.short	0x010a
        /*0f4a*/ 	.byte	0x3f
	.zero		1


	//   ....[93]....
        /*0f4c*/ 	.word	0x0001d130
        /*0f50*/ 	.word	0x00000000
        /*0f54*/ 	.word	0x0002a870
        /*0f58*/ 	.short	0x010a
        /*0f5a*/ 	.byte	0x3f
	.zero		1


	//   ....[94]....
        /*0f5c*/ 	.word	0x0001d180
        /*0f60*/ 	.word	0x00000000
        /*0f64*/ 	.word	0x0002a860
        /*0f68*/ 	.short	0x010a
        /*0f6a*/ 	.byte	0x3f
	.zero		1


	//   ....[95]....
        /*0f6c*/ 	.word	0x0001d1d0
        /*0f70*/ 	.word	0x00000000
        /*0f74*/ 	.word	0x0002a870
        /*0f78*/ 	.short	0x010a
        /*0f7a*/ 	.byte	0x3f
	.zero		1


	//   ....[96]....
        /*0f7c*/ 	.word	0x0001d220
        /*0f80*/ 	.word	0x00000000
        /*0f84*/ 	.word	0x0002a860
        /*0f88*/ 	.short	0x010a
        /*0f8a*/ 	.byte	0x3f
	.zero		1


	//   ....[97]....
        /*0f8c*/ 	.word	0x0001d270
        /*0f90*/ 	.word	0x00000007
        /*0f94*/ 	.word	0x0002a820
        /*0f98*/ 	.short	0x010a
        /*0f9a*/ 	.byte	0x3f
	.zero		1


	//   ....[98]....
        /*0f9c*/ 	.word	0x0001d410
        /*0fa0*/ 	.word	0x00000005
        /*0fa4*/ 	.word	0x0002a840
        /*0fa8*/ 	.short	0x010a
        /*0faa*/ 	.byte	0x3f
	.zero		1


	//   ....[99]....
        /*0fac*/ 	.word	0x0001d460
        /*0fb0*/ 	.word	0x00000003
        /*0fb4*/ 	.word	0x0002a840
        /*0fb8*/ 	.short	0x010a
        /*0fba*/ 	.byte	0x3f
	.zero		1


	//   ....[100]....
        /*0fbc*/ 	.word	0x0001d4b0
        /*0fc0*/ 	.word	0x00000005
        /*0fc4*/ 	.word	0x0002a860
        /*0fc8*/ 	.short	0x010a
        /*0fca*/ 	.byte	0x3f
	.zero		1


	//   ....[101]....
        /*0fcc*/ 	.word	0x0001d500
        /*0fd0*/ 	.word	0x00000003
        /*0fd4*/ 	.word	0x0002a860
        /*0fd8*/ 	.short	0x010a
        /*0fda*/ 	.byte	0x3f
	.zero		1


	//   ....[102]....
        /*0fdc*/ 	.word	0x0001d550
        /*0fe0*/ 	.word	0x00000005
        /*0fe4*/ 	.word	0x0002a880
        /*0fe8*/ 	.short	0x010a
        /*0fea*/ 	.byte	0x3f
	.zero		1


	//----- nvinfo : EIATTR_NUM_MBARRIERS
	.align		4
.L_724:
        /*0fec*/ 	.byte	0x03, 0x38
        /*0fee*/ 	.short	0x0016


	//----- nvinfo : EIATTR_EXIT_INSTR_OFFSETS
	.align		4
        /*0ff0*/ 	.byte	0x04, 0x1c
        /*0ff2*/ 	.short	(.L_726 - .L_725)


	//   ....[0]....
.L_725:
        /*0ff4*/ 	.word	0x000009c0


	//   ....[1]....
        /*0ff8*/ 	.word	0x00013bf0


	//   ....[2]....
        /*0ffc*/ 	.word	0x0001b070


	//----- nvinfo : EIATTR_MAX_THREADS
	.align		4
.L_726:
        /*1000*/ 	.byte	0x04, 0x05
        /*1002*/ 	.short	(.L_728 - .L_727)
.L_727:
        /*1004*/ 	.word	0x00000180
        /*1008*/ 	.word	0x00000001
        /*100c*/ 	.word	0x00000001


	//----- nvinfo : EIATTR_CRS_STACK_SIZE
	.align		4
.L_728:
        /*1010*/ 	.byte	0x04, 0x1e
        /*1012*/ 	.short	(.L_730 - .L_729)
.L_729:
        /*1014*/ 	.word	0x00000000


	//----- nvinfo : EIATTR_CBANK_PARAM_SIZE
	.align		4
.L_730:
        /*1018*/ 	.byte	0x03, 0x19
        /*101a*/ 	.short	0x0af0


	//----- nvinfo : EIATTR_PARAM_CBANK
	.align		4
        /*101c*/ 	.byte	0x04, 0x0a
        /*101e*/ 	.short	(.L_732 - .L_731)
	.align		4
.L_731:
        /*1020*/ 	.word	index@(.nv.constant0._ZN7cutlass13device_kernelIN5flash11enable_sm90INS1_16FlashAttnFwdSm90INS1_25CollectiveMainloopFwdSm90ILi2EN4cute5tupleIJNS5_1CILi1EEES8_S8_EEENS6_IJNS7_ILi128EEESA_NS7_ILi192EEEEEELi192ENS_12float_e4m3_tEfNS_4arch4Sm90ELb0ELb1ELb0ELb1ELb1ELb0ELb0ELb1ELb1ELb1ELb1ELb0EEENS1_21CollectiveEpilogueFwdINS6_IJSA_SB_SA_EEES9_NS_10bfloat16_tESF_Li256ELb1ELb1ELb1ELb1EEENS1_36VarlenDynamicPersistentTileSchedulerILi128ELi128ELi256ELi128ELb1ELb1ELb1ELb1ELb0ELb1EEEEEEEEEvNT_6ParamsE)
        /*1024*/ 	.short	0x0210
        /*1026*/ 	.short	0x0af0


	//----- nvinfo : EIATTR_SW_WAR
	.align		4
.L_732:
        /*1028*/ 	.byte	0x04, 0x36
        /*102a*/ 	.short	(.L_734 - .L_733)
.L_733:
        /*102c*/ 	.word	0x00000008
.L_734:


//--------------------- .nv.info._ZN7cutlass13device_kernelIN5flash11enable_sm90INS1_16FlashAttnFwdSm90INS1_25CollectiveMainloopFwdSm90ILi2EN4cute5tupleIJNS5_1CILi1EEES8_S8_EEENS6_IJNS7_ILi128EEESA_NS7_ILi192EEEEEELi192ENS_12float_e4m3_tEfNS_4arch4Sm90ELb0ELb1ELb0ELb1ELb1ELb1ELb0ELb1ELb1ELb1ELb1ELb0EEENS1_21CollectiveEpilogueFwdINS6_IJSA_SB_SA_EEES9_NS_10bfloat16_tESF_Li256ELb1ELb1ELb1ELb1EEENS1_36VarlenDynamicPersistentTileSchedulerILi128ELi128ELi256ELi128ELb1ELb1ELb1ELb1ELb0ELb1EEEEEEEEEvNT_6ParamsE --------------------------
	.section	.nv.info._ZN7cutlass13device_kernelIN5flash11enable_sm90INS1_16FlashAttnFwdSm90INS1_25CollectiveMainloopFwdSm90ILi2EN4cute5tupleIJNS5_1CILi1EEES8_S8_EEENS6_IJNS7_ILi128EEESA_NS7_ILi192EEEEEELi192ENS_12float_e4m3_tEfNS_4arch4Sm90ELb0ELb1ELb0ELb1ELb1ELb1ELb0ELb1ELb1ELb1ELb1ELb0EEENS1_21CollectiveEpilogueFwdINS6_IJSA_SB_SA_EEES9_NS_10bfloat16_tESF_Li256ELb1ELb1ELb1ELb1EEENS1_36VarlenDynamicPersistentTileSchedulerILi128ELi128ELi256ELi128ELb1ELb1ELb1ELb1ELb0ELb1EEEEEEEEEvNT_6ParamsE,"",@"SHT_CUDA_INFO"
	.sectionflags	@""
	.align	4


	//----- nvinfo : EIATTR_CUDA_API_VERSION
	.align		4
        /*0000*/ 	.byte	0x04, 0x37
        /*0002*/ 	.short	(.L_736 - .L_735)
.L_735:
        /*0004*/ 	.word	0x00000082


	//----- nvinfo : EIATTR_KPARAM_INFO
	.align		4
.L_736:
        /*0008*/ 	.byte	0x04, 0x17
        /*000a*/ 	.short	(.L_738 - .L_737)
.L_737:
        /*000c*/ 	.word	0x00000000
        /*0010*/ 	.short	0x0000
        /*0012*/ 	.short	0x0070
        /*0014*/ 	.byte	0x00, 0xf0, 0x01, 0x2a


	//----- nvinfo : EIATTR_SPARSE_MMA_MASK
	.align		4
.L_738:
        /*0018*/ 	.byte	0x03, 0x50
        /*001a*/ 	.short	0x0000


	//----- nvinfo : EIATTR_MAXREG_COUNT
	.align		4
        /*001c*/ 	.byte	0x03, 0x1b
        /*001e*/ 	.short	0x00a8


	//----- nvinfo : EIATTR_NUM_BARRIERS
	.align		4
        /*0020*/ 	.byte	0x02, 0x4c
        /*0022*/ 	.byte	0x10
	.zero		1


	//----- nvinfo : EIATTR_EXTERNS
	.align		4
        /*0024*/ 	.byte	0x04, 0x0f
        /*0026*/ 	.short	(.L_740 - .L_739)


	//   ....[0]....
	.align		4
.L_739:
        /*0028*/ 	.word	index@(__assertfail)


	//----- nvinfo : EIATTR_ANNOTATIONS
	.align		4
.L_740:
        /*002c*/ 	.byte	0x04, 0x55
        /*002e*/ 	.short	(.L_742 - .L_741)


	//   ....[0]....
.L_741:
        /* <DEDUP_REMOVED lines=38> */


	//----- nvinfo : EIATTR_MERCURY_ISA_VERSION
	.align		4
.L_742:
        /*0278*/ 	.byte	0x03, 0x5f
        /*027a*/ 	.short	0x0101


	//----- nvinfo : EIATTR_UNUSED_LOAD_BYTE_OFFSET
	.align		4
        /*027c*/ 	.byte	0x04, 0x44
        /*027e*/ 	.short	(.L_744 - .L_743)


	//   ....[0]....
.L_743:
        /*0280*/ 	.word	0x00000aa0
        /*0284*/ 	.word	0x0000fff0


	//   ....[1]....
        /*0288*/ 	.word	0x0001f090
        /*028c*/ 	.word	0x0000fff0


	//----- nvinfo : EIATTR_INT_WARP_WIDE_INSTR_OFFSETS
	.align		4
.L_744:
        /*0290*/ 	.byte	0x04, 0x31
        /*0292*/ 	.short	(.L_746 - .L_745)


	//   ....[0]....
.L_745:
        /*0294*/ 	.word	0x00000130


	//   ....[1]....
        /*0298*/ 	.word	0x00000170


	//   ....[2]....
        /*029c*/ 	.word	0x000001e0


	//   ....[3]....
        /*02a0*/ 	.word	0x00028550


	//   ....[4]....
        /*02a4*/ 	.word	0x000285e0


	//   ....[5]....
        /*02a8*/ 	.word	0x0002bb80


	//   ....[6]....
        /*02ac*/ 	.word	0x0002bc10


	//----- nvinfo : EIATTR_COOP_GROUP_MASK_REGIDS
	.align		4
.L_746:
        /*02b0*/ 	.byte	0x04, 0x29
        /*02b2*/ 	.short	(.L_748 - .L_747)


	//   ....[0]....
.L_747:
        /*02b4*/ 	.word	0xffffffff


	//   ....[1]....
        /*02b8*/ 	.word	0xffffffff


	//   ....[2]....
        /*02bc*/ 	.word	0xffffffff


	//   ....[3]....
        /*02c0*/ 	.word	0xffffffff


	//   ....[4]....
        /*02c4*/ 	.word	0xffffffff


	//   ....[5]....
        /*02c8*/ 	.word	0xffffffff


	//   ....[6]....
        /*02cc*/ 	.word	0xffffffff


	//   ....[7]....
        /*02d0*/ 	.word	0xffffffff


	//   ....[8]....
        /*02d4*/ 	.word	0xffffffff


	//   ....[9]....
        /*02d8*/ 	.word	0xffffffff


	//   ....[10]....
        /*02dc*/ 	.word	0xffffffff


	//   ....[11]....
        /*02e0*/ 	.word	0xffffffff


	//   ....[12]....
        /*02e4*/ 	.word	0xffffffff


	//   ....[13]....
        /*02e8*/ 	.word	0xffffffff


	//   ....[14]....
        /*02ec*/ 	.word	0xffffffff


	//   ....[15]....
        /*02f0*/ 	.word	0xffffffff


	//   ....[16]....
        /*02f4*/ 	.word	0xffffffff


	//   ....[17]....
        /*02f8*/ 	.word	0xffffffff


	//   ....[18]....
        /*02fc*/ 	.word	0xffffffff


	//   ....[19]....
        /*0300*/ 	.word	0xffffffff


	//   ....[20]....
        /*0304*/ 	.word	0xffffffff


	//   ....[21]....
        /*0308*/ 	.word	0xffffffff


	//   ....[22]....
        /*030c*/ 	.word	0xffffffff


	//   ....[23]....
        /*0310*/ 	.word	0xffffffff


	//   ....[24]....
        /*0314*/ 	.word	0xffffffff


	//   ....[25]....
        /*0318*/ 	.word	0xffffffff


	//   ....[26]....
        /*031c*/ 	.word	0xffffffff


	//   ....[27]....
        /*0320*/ 	.word	0xffffffff


	//   ....[28]....
        /*0324*/ 	.word	0xffffffff


	//   ....[29]....
        /*0328*/ 	.word	0xffffffff


	//   ....[30]....
        /*032c*/ 	.word	0xffffffff


	//   ....[31]....
        /*0330*/ 	.word	0xffffffff


	//   ....[32]....
        /*0334*/ 	.word	0xffffffff


	//   ....[33]....
        /*0338*/ 	.word	0xffffffff


	//   ....[34]....
        /*033c*/ 	.word	0xffffffff


	//   ....[35]....
        /*0340*/ 	.word	0xffffffff


	//   ....[36]....
        /*0344*/ 	.word	0xffffffff


	//   ....[37]....
        /*0348*/ 	.word	0xffffffff


	//   ....[38]....
        /*034c*/ 	.word	0xffffffff


	//   ....[39]....
        /*0350*/ 	.word	0xffffffff


	//   ....[40]....
        /*0354*/ 	.word	0xffffffff


	//   ....[41]....
        /*0358*/ 	.word	0xffffffff


	//   ....[42]....
        /*035c*/ 	.word	0xffffffff


	//   ....[43]....
        /*0360*/ 	.word	0xffffffff


	//   ....[44]....
        /*0364*/ 	.word	0xffffffff


	//   ....[45]....
        /*0368*/ 	.word	0xffffffff


	//   ....[46]....
        /*036c*/ 	.word	0xffffffff


	//   ....[47]....
        /*0370*/ 	.word	0xffffffff


	//   ....[48]....
        /*0374*/ 	.word	0xffffffff


	//   ....[49]....
        /*0378*/ 	.word	0xffffffff


	//   ....[50]....
        /*037c*/ 	.word	0xffffffff


	//   ....[51]....
        /*0380*/ 	.word	0xffffffff


	//   ....[52]....
        /*0384*/ 	.word	0xffffffff


	//   ....[53]....
        /*0388*/ 	.word	0xffffffff


	//   ....[54]....
        /*038c*/ 	.word	0xffffffff


	//   ....[55]....
        /*0390*/ 	.word	0xffffffff


	//   ....[56]....
        /*0394*/ 	.word	0xffffffff


	//   ....[57]....
        /*0398*/ 	.word	0xffffffff


	//   ....[58]....
        /*039c*/ 	.word	0xffffffff


	//   ....[59]....
        /*03a0*/ 	.word	0xffffffff


	//   ....[60]....
        /*03a4*/ 	.word	0xffffffff


	//   ....[61]....
        /*03a8*/ 	.word	0xffffffff


	//   ....[62]....
        /*03ac*/ 	.word	0xffffffff


	//   ....[63]....
        /*03b0*/ 	.word	0xffffffff


	//   ....[64]....
        /*03b4*/ 	.word	0xffffffff


	//   ....[65]....
        /*03b8*/ 	.word	0xffffffff


	//   ....[66]....
        /*03bc*/ 	.word	0xffffffff


	//   ....[67]....
        /*03c0*/ 	.word	0xffffffff


	//   ....[68]....
        /*03c4*/ 	.word	0xffffffff


	//   ....[69]....
        /*03c8*/ 	.word	0xffffffff


	//   ....[70]....
        /*03cc*/ 	.word	0xffffffff


	//   ....[71]....
        /*03d0*/ 	.word	0xffffffff


	//   ....[72]....
        /*03d4*/ 	.word	0xffffffff


	//   ....[73]....
        /*03d8*/ 	.word	0xffffffff


	//   ....[74]....
        /*03dc*/ 	.word	0xffffffff


	//   ....[75]....
        /*03e0*/ 	.word	0xffffffff


	//   ....[76]....
        /*03e4*/ 	.word	0xffffffff


	//   ....[77]....
        /*03e8*/ 	.word	0xffffffff


	//   ....[78]....
        /*03ec*/ 	.word	0xffffffff


	//   ....[79]....
        /*03f0*/ 	.word	0xffffffff


	//   ....[80]....
        /*03f4*/ 	.word	0xffffffff


	//   ....[81]....
        /*03f8*/ 	.word	0xffffffff


	//   ....[82]....
        /*03fc*/ 	.word	0xffffffff


	//   ....[83]....
        /*0400*/ 	.word	0xffffffff


	//   ....[84]....
        /*0404*/ 	.word	0xffffffff


	//   ....[85]....
        /*0408*/ 	.word	0xffffffff


	//   ....[86]....
        /*040c*/ 	.word	0xffffffff


	//   ....[87]....
        /*0410*/ 	.word	0xffffffff


	//   ....[88]....
        /*0414*/ 	.word	0xffffffff


	//   ....[89]....
        /*0418*/ 	.word	0xffffffff


	//   ....[90]....
        /*041c*/ 	.word	0xffffffff


	//   ....[91]....
        /*0420*/ 	.word	0xffffffff


	//   ....[92]....
        /*0424*/ 	.word	0xffffffff


	//   ....[93]....
        /*0428*/ 	.word	0xffffffff


	//   ....[94]....
        /*042c*/ 	.word	0xffffffff


	//   ....[95]....
        /*0430*/ 	.word	0xffffffff


	//   ....[96]....
        /*0434*/ 	.word	0xffffffff


	//   ....[97]....
        /*0438*/ 	.word	0xffffffff


	//   ....[98]....
        /*043c*/ 	.word	0xffffffff


	//   ....[99]....
        /*0440*/ 	.word	0xffffffff


	//   ....[100]....
        /*0444*/ 	.word	0xffffffff


	//   ....[101]....
        /*0448*/ 	.word	0xffffffff


	//   ....[102]....
        /*044c*/ 	.word	0xffffffff


	//   ....[103]....
        /*0450*/ 	.word	0xffffffff


	//   ....[104]....
        /*0454*/ 	.word	0xffffffff


	//   ....[105]....
        /*0458*/ 	.word	0xffffffff


	//   ....[106]....
        /*045c*/ 	.word	0xffffffff


	//   ....[107]....
        /*0460*/ 	.word	0xffffffff


	//   ....[108]....
        /*0464*/ 	.word	0xffffffff


	//   ....[109]....
        /*0468*/ 	.word	0xffffffff


	//   ....[110]....
        /*046c*/ 	.word	0xffffffff


	//   ....[111]....
        /*0470*/ 	.word	0xffffffff


	//   ....[112]....
        /*0474*/ 	.word	0xffffffff


	//   ....[113]....
        /*0478*/ 	.word	0xffffffff


	//   ....[114]....
        /*047c*/ 	.word	0xffffffff


	//   ....[115]....
        /*0480*/ 	.word	0xffffffff


	//   ....[116]....
        /*0484*/ 	.word	0xffffffff


	//   ....[117]....
        /*0488*/ 	.word	0xffffffff


	//   ....[118]....
        /*048c*/ 	.word	0xffffffff


	//   ....[119]....
        /*0490*/ 	.word	0xffffffff


	//   ....[120]....
        /*0494*/ 	.word	0xffffffff


	//   ....[121]....
        /*0498*/ 	.word	0xffffffff


	//   ....[122]....
        /*049c*/ 	.word	0xffffffff


	//   ....[123]....
        /*04a0*/ 	.word	0xffffffff


	//   ....[124]....
        /*04a4*/ 	.word	0xffffffff


	//   ....[125]....
        /*04a8*/ 	.word	0xffffffff


	//   ....[126]....
        /*04ac*/ 	.word	0xffffffff


	//   ....[127]....
        /*04b0*/ 	.word	0xffffffff


	//   ....[128]....
        /*04b4*/ 	.word	0xffffffff


	//   ....[129]....
        /*04b8*/ 	.word	0xffffffff


	//   ....[130]....
        /*04bc*/ 	.word	0xffffffff


	//   ....[131]....
        /*04c0*/ 	.word	0xffffffff


	//   ....[132]....
        /*04c4*/ 	.word	0xffffffff


	//   ....[133]....
        /*04c8*/ 	.word	0xffffffff


	//   ....[134]....
        /*04cc*/ 	.word	0xffffffff


	//   ....[135]....
        /*04d0*/ 	.word	0xffffffff


	//   ....[136]....
        /*04d4*/ 	.word	0xffffffff


	//   ....[137]....
        /*04d8*/ 	.word	0xffffffff


	//   ....[138]....
        /*04dc*/ 	.word	0xffffffff


	//   ....[139]....
        /*04e0*/ 	.word	0xffffffff


	//   ....[140]....
        /*04e4*/ 	.word	0xffffffff


	//   ....[141]....
        /*04e8*/ 	.word	0xffffffff


	//   ....[142]....
        /*04ec*/ 	.word	0xffffffff


	//   ....[143]....
        /*04f0*/ 	.word	0xffffffff


	//   ....[144]....
        /*04f4*/ 	.word	0xffffffff


	//   ....[145]....
        /*04f8*/ 	.word	0xffffffff


	//   ....[146]....
        /*04fc*/ 	.word	0xffffffff


	//   ....[147]....
        /*0500*/ 	.word	0xffffffff


	//   ....[148]....
        /*0504*/ 	.word	0xffffffff


	//   ....[149]....
        /*0508*/ 	.word	0xffffffff


	//   ....[150]....
        /*050c*/ 	.word	0xffffffff


	//   ....[151]....
        /*0510*/ 	.word	0xffffffff


	//   ....[152]....
        /*0514*/ 	.word	0xffffffff


	//   ....[153]....
        /*0518*/ 	.word	0xffffffff


	//   ....[154]....
        /*051c*/ 	.word	0xffffffff


	//   ....[155]....
        /*0520*/ 	.word	0xffffffff


	//   ....[156]....
        /*0524*/ 	.word	0xffffffff


	//   ....[157]....
        /*0528*/ 	.word	0xffffffff


	//   ....[158]....
        /*052c*/ 	.word	0xffffffff


	//   ....[159]....
        /*0530*/ 	.word	0xffffffff


	//   ....[160]....
        /*0534*/ 	.word	0xffffffff


	//   ....[161]....
        /*0538*/ 	.word	0xffffffff


	//   ....[162]....
        /*053c*/ 	.word	0xffffffff


	//   ....[163]....
        /*0540*/ 	.word	0xffffffff


	//   ....[164]....
        /*0544*/ 	.word	0xffffffff


	//   ....[165]....
        /*0548*/ 	.word	0xffffffff


	//   ....[166]....
        /*054c*/ 	.word	0xffffffff


	//   ....[167]....
        /*0550*/ 	.word	0xffffffff


	//   ....[168]....
        /*0554*/ 	.word	0xffffffff


	//   ....[169]....
        /*0558*/ 	.word	0xffffffff


	//   ....[170]....
        /*055c*/ 	.word	0xffffffff


	//   ....[171]....
        /*0560*/ 	.word	0xffffffff


	//   ....[172]....
        /*0564*/ 	.word	0xffffffff


	//   ....[173]....
        /*0568*/ 	.word	0xffffffff


	//   ....[174]....
        /*056c*/ 	.word	0xffffffff


	//   ....[175]....
        /*0570*/ 	.word	0xffffffff


	//   ....[176]....
        /*0574*/ 	.word	0xffffffff


	//   ....[177]....
        /*0578*/ 	.word	0xffffffff


	//   ....[178]....
        /*057c*/ 	.word	0xffffffff


	//   ....[179]....
        /*0580*/ 	.word	0xffffffff


	//   ....[180]....
        /*0584*/ 	.word	0xffffffff


	//   ....[181]....
        /*0588*/ 	.word	0xffffffff


	//   ....[182]....
        /*058c*/ 	.word	0xffffffff


	//   ....[183]....
        /*0590*/ 	.word	0xffffffff


	//   ....[184]....
        /*0594*/ 	.word	0xffffffff


	//   ....[185]....
        /*0598*/ 	.word	0xffffffff


	//   ....[186]....
        /*059c*/ 	.word	0xffffffff


	//   ....[187]....
        /*05a0*/ 	.word	0xffffffff


	//   ....[188]....
        /*05a4*/ 	.word	0xffffffff


	//   ....[189]....
        /*05a8*/ 	.word	0xffffffff


	//   ....[190]....
        /*05ac*/ 	.word	0xffffffff


	//   ....[191]....
        /*05b0*/ 	.word	0xffffffff


	//   ....[192]....
        /*05b4*/ 	.word	0xffffffff


	//   ....[193]....
        /*05b8*/ 	.word	0xffffffff


	//   ....[194]....
        /*05bc*/ 	.word	0xffffffff


	//   ....[195]....
        /*05c0*/ 	.word	0xffffffff


	//   ....[196]....
        /*05c4*/ 	.word	0xffffffff


	//   ....[197]....
        /*05c8*/ 	.word	0xffffffff


	//   ....[198]....
        /*05cc*/ 	.word	0xffffffff


	//   ....[199]....
        /*05d0*/ 	.word	0xffffffff


	//   ....[200]....
        /*05d4*/ 	.word	0xffffffff


	//   ....[201]....
        /*05d8*/ 	.word	0xffffffff


	//   ....[202]....
        /*05dc*/ 	.word	0xffffffff


	//   ....[203]....
        /*05e0*/ 	.word	0xffffffff


	//   ....[204]....
        /*05e4*/ 	.word	0xffffffff


	//   ....[205]....
        /*05e8*/ 	.word	0xffffffff


	//   ....[206]....
        /*05ec*/ 	.word	0xffffffff


	//   ....[207]....
        /*05f0*/ 	.word	0xffffffff


	//   ....[208]....
        /*05f4*/ 	.word	0xffffffff


	//   ....[209]....
        /*05f8*/ 	.word	0xffffffff


	//   ....[210]....
        /*05fc*/ 	.word	0xffffffff


	//   ....[211]....
        /*0600*/ 	.word	0xffffffff


	//   ....[212]....
        /*0604*/ 	.word	0xffffffff


	//   ....[213]....
        /*0608*/ 	.word	0xffffffff


	//   ....[214]....
        /*060c*/ 	.word	0xffffffff


	//   ....[215]....
        /*0610*/ 	.word	0xffffffff


	//   ....[216]....
        /*0614*/ 	.word	0xffffffff


	//   ....[217]....
        /*0618*/ 	.word	0xffffffff


	//   ....[218]....
        /*061c*/ 	.word	0xffffffff


	//   ....[219]....
        /*0620*/ 	.word	0xffffffff


	//   ....[220]....
        /*0624*/ 	.word	0xffffffff


	//   ....[221]....
        /*0628*/ 	.word	0xffffffff


	//   ....[222]....
        /*062c*/ 	.word	0xffffffff


	//   ....[223]....
        /*0630*/ 	.word	0xffffffff


	//   ....[224]....
        /*0634*/ 	.word	0xffffffff


	//   ....[225]....
        /*0638*/ 	.word	0xffffffff


	//   ....[226]....
        /*063c*/ 	.word	0xffffffff


	//   ....[227]....
        /*0640*/ 	.word	0xffffffff


	//   ....[228]....
        /*0644*/ 	.word	0xffffffff


	//   ....[229]....
        /*0648*/ 	.word	0xffffffff


	//   ....[230]....
        /*064c*/ 	.word	0xffffffff


	//   ....[231]....
        /*0650*/ 	.word	0xffffffff


	//   ....[232]....
        /*0654*/ 	.word	0xffffffff


	//   ....[233]....
        /*0658*/ 	.word	0xffffffff


	//   ....[234]....
        /*065c*/ 	.word	0xffffffff


	//   ....[235]....
        /*0660*/ 	.word	0xffffffff


	//   ....[236]....
        /*0664*/ 	.word	0xffffffff


	//   ....[237]....
        /*0668*/ 	.word	0xffffffff


	//   ....[238]....
        /*066c*/ 	.word	0xffffffff


	//   ....[239]....
        /*0670*/ 	.word	0xffffffff


	//   ....[240]....
        /*0674*/ 	.word	0xffffffff


	//   ....[241]....
        /*0678*/ 	.word	0xffffffff


	//   ....[242]....
        /*067c*/ 	.word	0xffffffff


	//   ....[243]....
        /*0680*/ 	.word	0xffffffff


	//   ....[244]....
        /*0684*/ 	.word	0xffffffff


	//   ....[245]....
        /*0688*/ 	.word	0xffffffff


	//   ....[246]....
        /*068c*/ 	.word	0xffffffff


	//   ....[247]....
        /*0690*/ 	.word	0x0500000f


	//   ....[248]....
        /*0694*/ 	.word	0x0500000f


	//   ....[249]....
        /*0698*/ 	.word	0x0500000f


	//   ....[250]....
        /*069c*/ 	.word	0x0500000f


	//   ....[251]....
        /*06a0*/ 	.word	0x0500000f


	//   ....[252]....
        /*06a4*/ 	.word	0x0500000f


	//   ....[253]....
        /*06a8*/ 	.word	0x0500000f


	//   ....[254]....
        /*06ac*/ 	.word	0x0500000f


	//   ....[255]....
        /*06b0*/ 	.word	0x0500000f


	//   ....[0]....
        /*06b4*/ 	.word	0x0500000f


	//   ....[1]....
        /*06b8*/ 	.word	0x0500000f


	//   ....[2]....
        /*06bc*/ 	.word	0x0500000f


	//   ....[3]....
        /*06c0*/ 	.word	0x0500000f


	//   ....[4]....
        /*06c4*/ 	.word	0x0500000f


	//   ....[5]....
        /*06c8*/ 	.word	0x0500000f


	//   ....[6]....
        /*06cc*/ 	.word	0x0500000f


	//   ....[7]....
        /*06d0*/ 	.word	0x0500000f


	//   ....[8]....
        /*06d4*/ 	.word	0x0500000f


	//   ....[9]....
        /*06d8*/ 	.word	0x0500000f


	//   ....[10]....
        /*06dc*/ 	.word	0x0500000f


	//   ....[11]....
        /*06e0*/ 	.word	0x0500000f


	//   ....[12]....
        /*06e4*/ 	.word	0x0500000f


	//   ....[13]....
        /*06e8*/ 	.word	0x0500000f


	//   ....[14]....
        /*06ec*/ 	.word	0x0500000f


	//   ....[15]....
        /*06f0*/ 	.word	0x0500000f


	//   ....[16]....
        /*06f4*/ 	.word	0x0500000f


	//   ....[17]....
        /*06f8*/ 	.word	0x0500000f


	//   ....[18]....
        /*06fc*/ 	.word	0x0500000f


	//   ....[19]....
        /*0700*/ 	.word	0x0500000f


	//   ....[20]....
        /*0704*/ 	.word	0x0500000f


	//   ....[21]....
        /*0708*/ 	.word	0x0500000f


	//   ....[22]....
        /*070c*/ 	.word	0x0500000f


	//   ....[23]....
        /*0710*/ 	.word	0x0500000f


	//   ....[24]....
        /*0714*/ 	.word	0x0500000f


	//   ....[25]....
        /*0718*/ 	.word	0x0500000f


	//   ....[26]....
        /*071c*/ 	.word	0x0500000f


	//   ....[27]....
        /*0720*/ 	.word	0x0500000f


	//   ....[28]....
        /*0724*/ 	.word	0x0500000f


	//   ....[29]....
        /*0728*/ 	.word	0x0500000f


	//   ....[30]....
        /*072c*/ 	.word	0x0500000f


	//   ....[31]....
        /*0730*/ 	.word	0x0500000f


	//   ....[32]....
        /*0734*/ 	.word	0x0500000f


	//   ....[33]....
        /*0738*/ 	.word	0x0500000f


	//   ....[34]....
        /*073c*/ 	.word	0x0500000f


	//   ....[35]....
        /*0740*/ 	.word	0x0500000f


	//   ....[36]....
        /*0744*/ 	.word	0x0500000f


	//   ....[37]....
        /*0748*/ 	.word	0x0500000f


	//   ....[38]....
        /*074c*/ 	.word	0x0500000f


	//   ....[39]....
        /*0750*/ 	.word	0x0500000f


	//   ....[40]....
        /*0754*/ 	.word	0x0500000f


	//   ....[41]....
        /*0758*/ 	.word	0x0500000f


	//   ....[42]....
        /*075c*/ 	.word	0x0500000f


	//   ....[43]....
        /*0760*/ 	.word	0x0500000f


	//   ....[44]....
        /*0764*/ 	.word	0x0500000f


	//   ....[45]....
        /*0768*/ 	.word	0x0500000f


	//   ....[46]....
        /*076c*/ 	.word	0x0500000f


	//   ....[47]....
        /*0770*/ 	.word	0x0500000f


	//   ....[48]....
        /*0774*/ 	.word	0x0500000f


	//   ....[49]....
        /*0778*/ 	.word	0x0500000f


	//   ....[50]....
        /*077c*/ 	.word	0x0500000f


	//   ....[51]....
        /*0780*/ 	.word	0x0500000f


	//   ....[52]....
        /*0784*/ 	.word	0x0500000f


	//   ....[53]....
        /*0788*/ 	.word	0x0500000f


	//   ....[54]....
        /*078c*/ 	.word	0x0500000f


	//   ....[55]....
        /*0790*/ 	.word	0x0500000f


	//   ....[56]....
        /*0794*/ 	.word	0x0500000f


	//   ....[57]....
        /*0798*/ 	.word	0x0500000f


	//   ....[58]....
        /*079c*/ 	.word	0x0500000f


	//   ....[59]....
        /*07a0*/ 	.word	0x0500000f


	//   ....[60]....
        /*07a4*/ 	.word	0x0500000f


	//   ....[61]....
        /*07a8*/ 	.word	0x0500000f


	//   ....[62]....
        /*07ac*/ 	.word	0x0500000f


	//   ....[63]....
        /*07b0*/ 	.word	0x0500000f


	//   ....[64]....
        /*07b4*/ 	.word	0x0500000f


	//   ....[65]....
        /*07b8*/ 	.word	0x0500000f


	//   ....[66]....
        /*07bc*/ 	.word	0x0500000f


	//   ....[67]....
        /*07c0*/ 	.word	0x0500000f


	//   ....[68]....
        /*07c4*/ 	.word	0x0500000f


	//   ....[69]....
        /*07c8*/ 	.word	0x0500000f


	//   ....[70]....
        /*07cc*/ 	.word	0x0500000f


	//   ....[71]....
        /*07d0*/ 	.word	0x0500000f


	//   ....[72]....
        /*07d4*/ 	.word	0x0500000f


	//   ....[73]....
        /*07d8*/ 	.word	0x0500000f


	//   ....[74]....
        /*07dc*/ 	.word	0x0500000f


	//   ....[75]....
        /*07e0*/ 	.word	0x0500000f


	//   ....[76]....
        /*07e4*/ 	.word	0x0500000f


	//   ....[77]....
        /*07e8*/ 	.word	0x0500000f


	//   ....[78]....
        /*07ec*/ 	.word	0x0500000f


	//   ....[79]....
        /*07f0*/ 	.word	0x0500000f


	//   ....[80]....
        /*07f4*/ 	.word	0x0500000f


	//   ....[81]....
        /*07f8*/ 	.word	0x0500000f


	//   ....[82]....
        /*07fc*/ 	.word	0x0500000f


	//   ....[83]....
        /*0800*/ 	.word	0x0500000f


	//   ....[84]....
        /*0804*/ 	.word	0x0500000f


	//   ....[85]....
        /*0808*/ 	.word	0x0500000f


	//   ....[86]....
        /*080c*/ 	.word	0x0500000f


	//   ....[87]....
        /*0810*/ 	.word	0x0500000f


	//   ....[88]....
        /*0814*/ 	.word	0x0500000f


	//   ....[89]....
        /*0818*/ 	.word	0x0500000f


	//   ....[90]....
        /*081c*/ 	.word	0x0500000f


	//   ....[91]....
        /*0820*/ 	.word	0x0500000f


	//   ....[92]....
        /*0824*/ 	.word	0x0500000f


	//   ....[93]....
        /*0828*/ 	.word	0x0500000f


	//   ....[94]....
        /*082c*/ 	.word	0x0500000f


	//   ....[95]....
        /*0830*/ 	.word	0x0500000f


	//   ....[96]....
        /*0834*/ 	.word	0x0500000f


	//   ....[97]....
        /*0838*/ 	.word	0x0500000f


	//   ....[98]....
        /*083c*/ 	.word	0x0500000f


	//   ....[99]....
        /*0840*/ 	.word	0x0500000f


	//   ....[100]....
        /*0844*/ 	.word	0x0500000f


	//   ....[101]....
        /*0848*/ 	.word	0x0500000f


	//   ....[102]....
        /*084c*/ 	.word	0x0500000f


	//   ....[103]....
        /*0850*/ 	.word	0x0500000f


	//   ....[104]....
        /*0854*/ 	.word	0x0500000f


	//   ....[105]....
        /*0858*/ 	.word	0x0500000f


	//   ....[106]....
        /*085c*/ 	.word	0x0500000f


	//   ....[107]....
        /*0860*/ 	.word	0x0500000f


	//   ....[108]....
        /*0864*/ 	.word	0x0500000f


	//   ....[109]....
        /*0868*/ 	.word	0x0500000f


	//   ....[110]....
        /*086c*/ 	.word	0x0500000f


	//   ....[111]....
        /*0870*/ 	.word	0x0500000f


	//   ....[112]....
        /*0874*/ 	.word	0x0500000f


	//   ....[113]....
        /*0878*/ 	.word	0x0500000f


	//   ....[114]....
        /*087c*/ 	.word	0x0500000f


	//   ....[115]....
        /*0880*/ 	.word	0x0500000f


	//   ....[116]....
        /*0884*/ 	.word	0x0500000f


	//   ....[117]....
        /*0888*/ 	.word	0x0500000f


	//   ....[118]....
        /*088c*/ 	.word	0x0500000f


	//   ....[119]....
        /*0890*/ 	.word	0x0500000f


	//   ....[120]....
        /*0894*/ 	.word	0x0500000f


	//   ....[121]....
        /*0898*/ 	.word	0x0500000f


	//   ....[122]....
        /*089c*/ 	.word	0x0500000f


	//   ....[123]....
        /*08a0*/ 	.word	0x0500000f


	//   ....[124]....
        /*08a4*/ 	.word	0x0500000f


	//   ....[125]....
        /*08a8*/ 	.word	0x0500000f


	//   ....[126]....
        /*08ac*/ 	.word	0x0500000f


	//   ....[127]....
        /*08b0*/ 	.word	0x0500000f


	//   ....[128]....
        /*08b4*/ 	.word	0x0500000f


	//   ....[129]....
        /*08b8*/ 	.word	0x0500000f


	//   ....[130]....
        /*08bc*/ 	.word	0x0500000f


	//   ....[131]....
        /*08c0*/ 	.word	0x0500000f


	//   ....[132]....
        /*08c4*/ 	.word	0x0500000f


	//   ....[133]....
        /*08c8*/ 	.word	0x0500000f


	//   ....[134]....
        /*08cc*/ 	.word	0x0500000f


	//   ....[135]....
        /*08d0*/ 	.word	0x0500000f


	//   ....[136]....
        /*08d4*/ 	.word	0x0500000f


	//   ....[137]....
        /*08d8*/ 	.word	0x0500000f


	//   ....[138]....
        /*08dc*/ 	.word	0x0500000f


	//   ....[139]....
        /*08e0*/ 	.word	0x0500000f


	//   ....[140]....
        /*08e4*/ 	.word	0x0500000f


	//   ....[141]....
        /*08e8*/ 	.word	0x0500000f


	//   ....[142]....
        /*08ec*/ 	.word	0x0500000f


	//   ....[143]....
        /*08f0*/ 	.word	0x0500000f


	//   ....[144]....
        /*08f4*/ 	.word	0x0500000f


	//   ....[145]....
        /*08f8*/ 	.word	0x0500000f


	//   ....[146]....
        /*08fc*/ 	.word	0x0500000f


	//   ....[147]....
        /*0900*/ 	.word	0x0500000f


	//   ....[148]....
        /*0904*/ 	.word	0x0500000f


	//   ....[149]....
        /*0908*/ 	.word	0x0500000f


	//   ....[150]....
        /*090c*/ 	.word	0x0500000f


	//   ....[151]....
        /*0910*/ 	.word	0x0500000f


	//   ....[152]....
        /*0914*/ 	.word	0x0500000f


	//   ....[153]....
        /*0918*/ 	.word	0x0500000f


	//   ....[154]....
        /*091c*/ 	.word	0x0500000f


	//   ....[155]....
        /*0920*/ 	.word	0x0500000f


	//   ....[156]....
        /*0924*/ 	.word	0x0500000f


	//   ....[157]....
        /*0928*/ 	.word	0x0500000f


	//   ....[158]....
        /*092c*/ 	.word	0x0500000f


	//   ....[159]....
        /*0930*/ 	.word	0x0500000f


	//   ....[160]....
        /*0934*/ 	.word	0x0500000f


	//   ....[161]....
        /*0938*/ 	.word	0x0500000f


	//   ....[162]....
        /*093c*/ 	.word	0x0500000f


	//   ....[163]....
        /*0940*/ 	.word	0x0500000f


	//   ....[164]....
        /*0944*/ 	.word	0x0500000f


	//   ....[165]....
        /*0948*/ 	.word	0x0500000f


	//   ....[166]....
        /*094c*/ 	.word	0x0500000f


	//   ....[167]....
        /*0950*/ 	.word	0x0500000f


	//   ....[168]....
        /*0954*/ 	.word	0x0500000f


	//   ....[169]....
        /*0958*/ 	.word	0x0500000f


	//   ....[170]....
        /*095c*/ 	.word	0x0500000f


	//   ....[171]....
        /*0960*/ 	.word	0x0500000f


	//   ....[172]....
        /*0964*/ 	.word	0x0500000f


	//   ....[173]....
        /*0968*/ 	.word	0x0500000f


	//   ....[174]....
        /*096c*/ 	.word	0x0500000f


	//   ....[175]....
        /*0970*/ 	.word	0x0500000f


	//   ....[176]....
        /*0974*/ 	.word	0x0500000f


	//   ....[177]....
        /*0978*/ 	.word	0x0500000f


	//   ....[178]....
        /*097c*/ 	.word	0x0500000f


	//   ....[179]....
        /*0980*/ 	.word	0x0500000f


	//   ....[180]....
        /*0984*/ 	.word	0x0500000f


	//   ....[181]....
        /*0988*/ 	.word	0x0500000f


	//   ....[182]....
        /*098c*/ 	.word	0x0500000f


	//----- nvinfo : EIATTR_COOP_GROUP_INSTR_OFFSETS
	.align		4
.L_748:
        /*0990*/ 	.byte	0x04, 0x28
        /*0992*/ 	.short	(.L_750 - .L_749)


	//   ....[0]....
.L_749:
        /*0994*/ 	.word	0x00000070


	//   ....[1]....
        /*0998*/ 	.word	0x00000140


	//   ....[2]....
        /*099c*/ 	.word	0x00000190


	//   ....[3]....
        /*09a0*/ 	.word	0x000003c0


	//   ....[4]....
        /*09a4*/ 	.word	0x00000520


	//   ....[5]....
        /*09a8*/ 	.word	0x00000640


	//   ....[6]....
        /*09ac*/ 	.word	0x000007a0


	//   ....[7]....
        /*09b0*/ 	.word	0x00003590


	//   ....[8]....
        /*09b4*/ 	.word	0x000035a0


	//   ....[9]....
        /*09b8*/ 	.word	0x000066a0


	//   ....[10]....
        /*09bc*/ 	.word	0x000066b0


	//   ....[11]....
        /*09c0*/ 	.word	0x00009840


	//   ....[12]....
        /*09c4*/ 	.word	0x00009850


	//   ....[13]....
        /*09c8*/ 	.word	0x00009cf0


	//   ....[14]....
        /*09cc*/ 	.word	0x00009d10


	//   ....[15]....
        /*09d0*/ 	.word	0x0000ade0


	//   ....[16]....
        /*09d4*/ 	.word	0x0000b4a0


	//   ....[17]....
        /*09d8*/ 	.word	0x0000b4b0


	//   ....[18]....
        /*09dc*/ 	.word	0x0000b4c0


	//   ....[19]....
        /*09e0*/ 	.word	0x0000b4d0


	//   ....[20]....
        /*09e4*/ 	.word	0x0000eb90


	//   ....[21]....
        /*09e8*/ 	.word	0x0000eba0


	//   ....[22]....
        /*09ec*/ 	.word	0x0000ebb0


	//   ....[23]....
        /*09f0*/ 	.word	0x0000ebc0


	//   ....[24]....
        /*09f4*/ 	.word	0x00012660


	//   ....[25]....
        /*09f8*/ 	.word	0x00012870


	//   ....[26]....
        /*09fc*/ 	.word	0x00013950


	//   ....[27]....
        /*0a00*/ 	.word	0x00013a50


	//   ....[28]....
        /*0a04*/ 	.word	0x000142d0


	//   ....[29]....
        /*0a08*/ 	.word	0x00014350


	//   ....[30]....
        /*0a0c*/ 	.word	0x00015ea0


	//   ....[31]....
        /*0a10*/ 	.word	0x000160a0


	//   ....[32]....
        /*0a14*/ 	.word	0x00016c80


	//   ....[33]....
        /*0a18*/ 	.word	0x00016e50


	//   ....[34]....
        /*0a1c*/ 	.word	0x00017500


	//   ....[35]....
        /*0a20*/ 	.word	0x00017630


	//   ....[36]....
        /*0a24*/ 	.word	0x000196c0


	//   ....[37]....
        /*0a28*/ 	.word	0x000196e0


	//   ....[38]....
        /*0a2c*/ 	.word	0x00019c00


	//   ....[39]....
        /*0a30*/ 	.word	0x00019c60


	//   ....[40]....
        /*0a34*/ 	.word	0x0001b830


	//   ....[41]....
        /*0a38*/ 	.word	0x0001ba50


	//   ....[42]....
        /*0a3c*/ 	.word	0x0001c600


	//   ....[43]....
        /*0a40*/ 	.word	0x0001c700


	//   ....[44]....
        /*0a44*/ 	.word	0x0001ce90


	//   ....[45]....
        /*0a48*/ 	.word	0x0001cfd0


	//   ....[46]....
        /*0a4c*/ 	.word	0x0001e6d0


	//   ....[47]....
        /*0a50*/ 	.word	0x0001e730


	//   ....[48]....
        /*0a54*/ 	.word	0x0001e750


	//   ....[49]....
        /*0a58*/ 	.word	0x0001e770


	//   ....[50]....
        /*0a5c*/ 	.word	0x0001f6f0


	//   ....[51]....
        /*0a60*/ 	.word	0x0001f730


	//   ....[52]....
        /*0a64*/ 	.word	0x0001f760


	//   ....[53]....
        /*0a68*/ 	.word	0x0001f790


	//   ....[54]....
        /*0a6c*/ 	.word	0x0001f7c0


	//   ....[55]....
        /*0a70*/ 	.word	0x0001f7f0


	//   ....[56]....
        /*0a74*/ 	.word	0x0001f820


	//   ....[57]....
        /*0a78*/ 	.word	0x0001f850


	//   ....[58]....
        /*0a7c*/ 	.word	0x0001f880


	//   ....[59]....
        /*0a80*/ 	.word	0x0001f8b0


	//   ....[60]....
        /*0a84*/ 	.word	0x0001f8e0


	//   ....[61]....
        /*0a88*/ 	.word	0x0001f910


	//   ....[62]....
        /*0a8c*/ 	.word	0x0001f940


	//   ....[63]....
        /*0a90*/ 	.word	0x0001f970


	//   ....[64]....
        /*0a94*/ 	.word	0x0001f9a0


	//   ....[65]....
        /*0a98*/ 	.word	0x0001f9d0


	//   ....[66]....
        /*0a9c*/ 	.word	0x0001fa00


	//   ....[67]....
        /*0aa0*/ 	.word	0x0001fa30


	//   ....[68]....
        /*0aa4*/ 	.word	0x0001fa60


	//   ....[69]....
        /*0aa8*/ 	.word	0x0001fa90


	//   ....[70]....
        /*0aac*/ 	.word	0x0001fac0


	//   ....[71]....
        /*0ab0*/ 	.word	0x0001faf0


	//   ....[72]....
        /*0ab4*/ 	.word	0x0001fb20


	//   ....[73]....
        /*0ab8*/ 	.word	0x0001fb50


	//   ....[74]....
        /*0abc*/ 	.word	0x0001fb80


	//   ....[75]....
        /*0ac0*/ 	.word	0x0001fbb0


	//   ....[76]....
        /*0ac4*/ 	.word	0x0001fbe0


	//   ....[77]....
        /*0ac8*/ 	.word	0x0001fc10


	//   ....[78]....
        /*0acc*/ 	.word	0x0001fc40


	//   ....[79]....
        /*0ad0*/ 	.word	0x0001fc70


	//   ....[80]....
        /*0ad4*/ 	.word	0x0001fca0


	//   ....[81]....
        /*0ad8*/ 	.word	0x0001fcd0


	//   ....[82]....
        /*0adc*/ 	.word	0x0001fd00


	//   ....[83]....
        /*0ae0*/ 	.word	0x0001fd30


	//   ....[84]....
        /*0ae4*/ 	.word	0x0001fd60


	//   ....[85]....
        /*0ae8*/ 	.word	0x0001fd90


	//   ....[86]....
        /*0aec*/ 	.word	0x0001fdc0


	//   ....[87]....
        /*0af0*/ 	.word	0x0001fdf0


	//   ....[88]....
        /*0af4*/ 	.word	0x0001fe30


	//   ....[89]....
        /*0af8*/ 	.word	0x0001fe60


	//   ....[90]....
        /*0afc*/ 	.word	0x0001fe90


	//   ....[91]....
        /*0b00*/ 	.word	0x0001fec0


	//   ....[92]....
        /*0b04*/ 	.word	0x0001fef0


	//   ....[93]....
        /*0b08*/ 	.word	0x0001ff20


	//   ....[94]....
        /*0b0c*/ 	.word	0x0001ff50


	//   ....[95]....
        /*0b10*/ 	.word	0x0001ff80


	//   ....[96]....
        /*0b14*/ 	.word	0x0001ffb0


	//   ....[97]....
        /*0b18*/ 	.word	0x0001ffe0


	//   ....[98]....
        /*0b1c*/ 	.word	0x00020010


	//   ....[99]....
        /*0b20*/ 	.word	0x00020040


	//   ....[100]....
        /*0b24*/ 	.word	0x00020070


	//   ....[101]....
        /*0b28*/ 	.word	0x000200a0


	//   ....[102]....
        /*0b2c*/ 	.word	0x000200d0


	//   ....[103]....
        /*0b30*/ 	.word	0x00020100


	//   ....[104]....
        /*0b34*/ 	.word	0x00020130


	//   ....[105]....
        /*0b38*/ 	.word	0x00020160


	//   ....[106]....
        /*0b3c*/ 	.word	0x00020190


	//   ....[107]....
        /*0b40*/ 	.word	0x000201c0


	//   ....[108]....
        /*0b44*/ 	.word	0x000201f0


	//   ....[109]....
        /*0b48*/ 	.word	0x00020220


	//   ....[110]....
        /*0b4c*/ 	.word	0x00020250


	//   ....[111]....
        /*0b50*/ 	.word	0x00020280


	//   ....[112]....
        /*0b54*/ 	.word	0x000202b0


	//   ....[113]....
        /*0b58*/ 	.word	0x000202e0


	//   ....[114]....
        /*0b5c*/ 	.word	0x00020310


	//   ....[115]....
        /*0b60*/ 	.word	0x00020340


	//   ....[116]....
        /*0b64*/ 	.word	0x00020370


	//   ....[117]....
        /*0b68*/ 	.word	0x000203a0


	//   ....[118]....
        /*0b6c*/ 	.word	0x000203b0


	//   ....[119]....
        /*0b70*/ 	.word	0x000203c0


	//   ....[120]....
        /*0b74*/ 	.word	0x000203d0


	//   ....[121]....
        /*0b78*/ 	.word	0x000203e0


	//   ....[122]....
        /*0b7c*/ 	.word	0x000203f0


	//   ....[123]....
        /*0b80*/ 	.word	0x00020400


	//   ....[124]....
        /*0b84*/ 	.word	0x00020410


	//   ....[125]....
        /*0b88*/ 	.word	0x00020420


	//   ....[126]....
        /*0b8c*/ 	.word	0x00020430


	//   ....[127]....
        /*0b90*/ 	.word	0x00020440


	//   ....[128]....
        /*0b94*/ 	.word	0x00020450


	//   ....[129]....
        /*0b98*/ 	.word	0x00020460


	//   ....[130]....
        /*0b9c*/ 	.word	0x00020490


	//   ....[131]....
        /*0ba0*/ 	.word	0x000204c0


	//   ....[132]....
        /*0ba4*/ 	.word	0x000204f0


	//   ....[133]....
        /*0ba8*/ 	.word	0x00020520


	//   ....[134]....
        /*0bac*/ 	.word	0x00020530


	//   ....[135]....
        /*0bb0*/ 	.word	0x00020560


	//   ....[136]....
        /*0bb4*/ 	.word	0x00020590


	//   ....[137]....
        /*0bb8*/ 	.word	0x000205c0


	//   ....[138]....
        /*0bbc*/ 	.word	0x000205f0


	//   ....[139]....
        /*0bc0*/ 	.word	0x00020620


	//   ....[140]....
        /*0bc4*/ 	.word	0x00020650


	//   ....[141]....
        /*0bc8*/ 	.word	0x00020680


	//   ....[142]....
        /*0bcc*/ 	.word	0x000206b0


	//   ....[143]....
        /*0bd0*/ 	.word	0x000206e0


	//   ....[144]....
        /*0bd4*/ 	.word	0x00020710


	//   ....[145]....
        /*0bd8*/ 	.word	0x00020740


	//   ....[146]....
        /*0bdc*/ 	.word	0x000210f0


	//   ....[147]....
        /*0be0*/ 	.word	0x00021110


	//   ....[148]....
        /*0be4*/ 	.word	0x00021120


	//   ....[149]....
        /*0be8*/ 	.word	0x00021130


	//   ....[150]....
        /*0bec*/ 	.word	0x00021a10


	//   ....[151]....
        /*0bf0*/ 	.word	0x00021a20


	//   ....[152]....
        /*0bf4*/ 	.word	0x00021b70


	//   ....[153]....
        /*0bf8*/ 	.word	0x00021b80


	//   ....[154]....
        /*0bfc*/ 	.word	0x00021cd0


	//   ....[155]....
        /*0c00*/ 	.word	0x00021ce0


	//   ....[156]....
        /*0c04*/ 	.word	0x00021e30


	//   ....[157]....
        /*0c08*/ 	.word	0x00021e40


	//   ....[158]....
        /*0c0c*/ 	.word	0x00022230


	//   ....[159]....
        /*0c10*/ 	.word	0x00022240


	//   ....[160]....
        /*0c14*/ 	.word	0x00022f60


	//   ....[161]....
        /*0c18*/ 	.word	0x00022f70


	//   ....[162]....
        /*0c1c*/ 	.word	0x000244b0


	//   ....[163]....
        /*0c20*/ 	.word	0x000244c0


	//   ....[164]....
        /*0c24*/ 	.word	0x00024620


	//   ....[165]....
        /*0c28*/ 	.word	0x00024630


	//   ....[166]....
        /*0c2c*/ 	.word	0x00024780


	//   ....[167]....
        /*0c30*/ 	.word	0x00024790


	//   ....[168]....
        /*0c34*/ 	.word	0x000248e0


	//   ....[169]....
        /*0c38*/ 	.word	0x000248f0


	//   ....[170]....
        /*0c3c*/ 	.word	0x00024a90


	//   ....[171]....
        /*0c40*/ 	.word	0x00024c80


	//   ....[172]....
        /*0c44*/ 	.word	0x00024cb0


	//   ....[173]....
        /*0c48*/ 	.word	0x00024ce0


	//   ....[174]....
        /*0c4c*/ 	.word	0x00024d10


	//   ....[175]....
        /*0c50*/ 	.word	0x00024d40


	//   ....[176]....
        /*0c54*/ 	.word	0x00024d70


	//   ....[177]....
        /*0c58*/ 	.word	0x00024f00


	//   ....[178]....
        /*0c5c*/ 	.word	0x00024f30


	//   ....[179]....
        /*0c60*/ 	.word	0x00024f60


	//   ....[180]....
        /*0c64*/ 	.word	0x00024f90


	//   ....[181]....
        /*0c68*/ 	.word	0x00024fc0


	//   ....[182]....
        /*0c6c*/ 	.word	0x00024ff0


	//   ....[183]....
        /*0c70*/ 	.word	0x00025080


	//   ....[184]....
        /*0c74*/ 	.word	0x000250b0


	//   ....[185]....
        /*0c78*/ 	.word	0x000250c0


	//   ....[186]....
        /*0c7c*/ 	.word	0x00025100


	//   ....[187]....
        /*0c80*/ 	.word	0x00026ab0


	//   ....[188]....
        /*0c84*/ 	.word	0x00029100


	//   ....[189]....
        /*0c88*/ 	.word	0x00029130


	//   ....[190]....
        /*0c8c*/ 	.word	0x00029260


	//   ....[191]....
        /*0c90*/ 	.word	0x00029270


	//   ....[192]....
        /*0c94*/ 	.word	0x00029300


	//   ....[193]....
        /*0c98*/ 	.word	0x00029310


	//   ....[194]....
        /*0c9c*/ 	.word	0x00029320


	//   ....[195]....
        /*0ca0*/ 	.word	0x000293c0


	//   ....[196]....
        /*0ca4*/ 	.word	0x00029740


	//   ....[197]....
        /*0ca8*/ 	.word	0x00029760


	//   ....[198]....
        /*0cac*/ 	.word	0x00029800


	//   ....[199]....
        /*0cb0*/ 	.word	0x00029810


	//   ....[200]....
        /*0cb4*/ 	.word	0x000298a0


	//   ....[201]....
        /*0cb8*/ 	.word	0x000298b0


	//   ....[202]....
        /*0cbc*/ 	.word	0x000298c0


	//   ....[203]....
        /*0cc0*/ 	.word	0x000298d0


	//   ....[204]....
        /*0cc4*/ 	.word	0x0002a0c0


	//   ....[205]....
        /*0cc8*/ 	.word	0x0002a0f0


	//   ....[206]....
        /*0ccc*/ 	.word	0x0002a1b0


	//   ....[207]....
        /*0cd0*/ 	.word	0x0002a1d0


	//   ....[208]....
        /*0cd4*/ 	.word	0x0002a270


	//   ....[209]....
        /*0cd8*/ 	.word	0x0002a290


	//   ....[210]....
        /*0cdc*/ 	.word	0x0002a2a0


	//   ....[211]....
        /*0ce0*/ 	.word	0x0002a330


	//   ....[212]....
        /*0ce4*/ 	.word	0x0002aa50


	//   ....[213]....
        /*0ce8*/ 	.word	0x0002aa60


	//   ....[214]....
        /*0cec*/ 	.word	0x0002aaa0


	//   ....[215]....
        /*0cf0*/ 	.word	0x0002aae0


	//   ....[216]....
        /*0cf4*/ 	.word	0x0002aaf0


	//   ....[217]....
        /*0cf8*/ 	.word	0x0002ab50


	//   ....[218]....
        /*0cfc*/ 	.word	0x0002ab80


	//   ....[219]....
        /*0d00*/ 	.word	0x0002abc0


	//   ....[220]....
        /*0d04*/ 	.word	0x0002af10


	//   ....[221]....
        /*0d08*/ 	.word	0x0002af20


	//   ....[222]....
        /*0d0c*/ 	.word	0x0002af30


	//   ....[223]....
        /*0d10*/ 	.word	0x0002af90


	//   ....[224]....
        /*0d14*/ 	.word	0x0002afa0


	//   ....[225]....
        /*0d18*/ 	.word	0x0002b000


	//   ....[226]....
        /*0d1c*/ 	.word	0x0002b030


	//   ....[227]....
        /*0d20*/ 	.word	0x0002b070


	//   ....[228]....
        /*0d24*/ 	.word	0x0002c730


	//   ....[229]....
        /*0d28*/ 	.word	0x0002c760


	//   ....[230]....
        /*0d2c*/ 	.word	0x0002c7c0


	//   ....[231]....
        /*0d30*/ 	.word	0x0002c7f0


	//   ....[232]....
        /*0d34*/ 	.word	0x0002c820


	//   ....[233]....
        /*0d38*/ 	.word	0x0002c850


	//   ....[234]....
        /*0d3c*/ 	.word	0x0002c880


	//   ....[235]....
        /*0d40*/ 	.word	0x0002c8b0


	//   ....[236]....
        /*0d44*/ 	.word	0x0002ca50


	//   ....[237]....
        /*0d48*/ 	.word	0x0002ca80


	//   ....[238]....
        /*0d4c*/ 	.word	0x0002cab0


	//   ....[239]....
        /*0d50*/ 	.word	0x0002cae0


	//   ....[240]....
        /*0d54*/ 	.word	0x0002cb10


	//   ....[241]....
        /*0d58*/ 	.word	0x0002cb40


	//   ....[242]....
        /*0d5c*/ 	.word	0x0002cc00


	//   ....[243]....
        /*0d60*/ 	.word	0x0002cc20


	//   ....[244]....
        /*0d64*/ 	.word	0x0002cc40


	//   ....[245]....
        /*0d68*/ 	.word	0x0002cca0


	//   ....[246]....
        /*0d6c*/ 	.word	0x0002d6e0


	//   ....[247]....
        /*0d70*/ 	.word	0x0002da80


	//   ....[248]....
        /*0d74*/ 	.word	0x0002db10


	//   ....[249]....
        /*0d78*/ 	.word	0x0002dbf0


	//   ....[250]....
        /*0d7c*/ 	.word	0x0002dc80


	//   ....[251]....
        /*0d80*/ 	.word	0x0002dd60


	//   ....[252]....
        /*0d84*/ 	.word	0x0002ddf0


	//   ....[253]....
        /*0d88*/ 	.word	0x0002dec0


	//   ....[254]....
        /*0d8c*/ 	.word	0x0002df60


	//   ....[255]....
        /*0d90*/ 	.word	0x0002dff0


	//   ....[0]....
        /*0d94*/ 	.word	0x0002e040


	//   ....[1]....
        /*0d98*/ 	.word	0x0002e090


	//   ....[2]....
        /*0d9c*/ 	.word	0x0002e170


	//   ....[3]....
        /*0da0*/ 	.word	0x0002e200


	//   ....[4]....
        /*0da4*/ 	.word	0x0002e250


	//   ....[5]....
        /*0da8*/ 	.word	0x0002e2a0


	//   ....[6]....
        /*0dac*/ 	.word	0x0002e710


	//   ....[7]....
        /*0db0*/ 	.word	0x0002e830


	//   ....[8]....
        /*0db4*/ 	.word	0x0002e960


	//   ....[9]....
        /*0db8*/ 	.word	0x0002ea80


	//   ....[10]....
        /*0dbc*/ 	.word	0x0002ebb0


	//   ....[11]....
        /*0dc0*/ 	.word	0x0002ecd0


	//   ....[12]....
        /*0dc4*/ 	.word	0x0002ee00


	//   ....[13]....
        /*0dc8*/ 	.word	0x0002ee50


	//   ....[14]....
        /*0dcc*/ 	.word	0x0002eeb0


	//   ....[15]....
        /*0dd0*/ 	.word	0x0002ef20


	//   ....[16]....
        /*0dd4*/ 	.word	0x0002ef80


	//   ....[17]....
        /*0dd8*/ 	.word	0x0002efd0


	//   ....[18]....
        /*0ddc*/ 	.word	0x0002f050


	//   ....[19]....
        /*0de0*/ 	.word	0x0002f0c0


	//   ....[20]....
        /*0de4*/ 	.word	0x0002f120


	//   ....[21]....
        /*0de8*/ 	.word	0x0002f170


	//   ....[22]....
        /*0dec*/ 	.word	0x0002f210


	//   ....[23]....
        /*0df0*/ 	.word	0x0002f280


	//   ....[24]....
        /*0df4*/ 	.word	0x0002f2e0


	//   ....[25]....
        /*0df8*/ 	.word	0x0002f330


	//   ....[26]....
        /*0dfc*/ 	.word	0x0002f3b0


	//   ....[27]....
        /*0e00*/ 	.word	0x0002f400


	//   ....[28]....
        /*0e04*/ 	.word	0x0002f460


	//   ....[29]....
        /*0e08*/ 	.word	0x0002f4b0


	//   ....[30]....
        /*0e0c*/ 	.word	0x0002f530


	//   ....[31]....
        /*0e10*/ 	.word	0x0002f5a0


	//   ....[32]....
        /*0e14*/ 	.word	0x0002f600


	//   ....[33]....
        /*0e18*/ 	.word	0x0002f650


	//   ....[34]....
        /*0e1c*/ 	.word	0x0002f6d0


	//   ....[35]....
        /*0e20*/ 	.word	0x0002f740


	//   ....[36]....
        /*0e24*/ 	.word	0x0002f7a0


	//   ....[37]....
        /*0e28*/ 	.word	0x0002f7f0


	//   ....[38]....
        /*0e2c*/ 	.word	0x0002f870


	//   ....[39]....
        /*0e30*/ 	.word	0x0002f8e0


	//   ....[40]....
        /*0e34*/ 	.word	0x0002f940


	//   ....[41]....
        /*0e38*/ 	.word	0x0002f990


	//   ....[42]....
        /*0e3c*/ 	.word	0x0002fa10


	//   ....[43]....
        /*0e40*/ 	.word	0x0002fa80


	//   ....[44]....
        /*0e44*/ 	.word	0x0002fae0


	//   ....[45]....
        /*0e48*/ 	.word	0x0002fb30


	//   ....[46]....
        /*0e4c*/ 	.word	0x0002fbb0


	//   ....[47]....
        /*0e50*/ 	.word	0x0002fc20


	//   ....[48]....
        /*0e54*/ 	.word	0x0002fc80


	//   ....[49]....
        /*0e58*/ 	.word	0x0002fcd0


	//   ....[50]....
        /*0e5c*/ 	.word	0x0002fd50


	//   ....[51]....
        /*0e60*/ 	.word	0x0002fdc0


	//   ....[52]....
        /*0e64*/ 	.word	0x0002fe20


	//   ....[53]....
        /*0e68*/ 	.word	0x0002fe70


	//   ....[54]....
        /*0e6c*/ 	.word	0x0002fef0


	//   ....[55]....
        /*0e70*/ 	.word	0x0002ff40


	//   ....[56]....
        /*0e74*/ 	.word	0x0002ffa0


	//   ....[57]....
        /*0e78*/ 	.word	0x0002fff0


	//   ....[58]....
        /*0e7c*/ 	.word	0x00030070


	//   ....[59]....
        /*0e80*/ 	.word	0x000300e0


	//   ....[60]....
        /*0e84*/ 	.word	0x00030140


	//   ....[61]....
        /*0e88*/ 	.word	0x00030190


	//   ....[62]....
        /*0e8c*/ 	.word	0x000301f0


	//   ....[63]....
        /*0e90*/ 	.word	0x00030280


	//   ....[64]....
        /*0e94*/ 	.word	0x000302e0


	//   ....[65]....
        /*0e98*/ 	.word	0x00030330


	//   ....[66]....
        /*0e9c*/ 	.word	0x00030390


	//   ....[67]....
        /*0ea0*/ 	.word	0x00030420


	//   ....[68]....
        /*0ea4*/ 	.word	0x00030480


	//   ....[69]....
        /*0ea8*/ 	.word	0x000304d0


	//   ....[70]....
        /*0eac*/ 	.word	0x00030530


	//   ....[71]....
        /*0eb0*/ 	.word	0x000305c0


	//   ....[72]....
        /*0eb4*/ 	.word	0x00030620


	//   ....[73]....
        /*0eb8*/ 	.word	0x00030670


	//   ....[74]....
        /*0ebc*/ 	.word	0x000306f0


	//   ....[75]....
        /*0ec0*/ 	.word	0x00030760


	//   ....[76]....
        /*0ec4*/ 	.word	0x000307c0


	//   ....[77]....
        /*0ec8*/ 	.word	0x00030810


	//   ....[78]....
        /*0ecc*/ 	.word	0x00030890


	//   ....[79]....
        /*0ed0*/ 	.word	0x00030900


	//   ....[80]....
        /*0ed4*/ 	.word	0x00030960


	//   ....[81]....
        /*0ed8*/ 	.word	0x000309b0


	//   ....[82]....
        /*0edc*/ 	.word	0x00030a30


	//   ....[83]....
        /*0ee0*/ 	.word	0x00030aa0


	//   ....[84]....
        /*0ee4*/ 	.word	0x00030b00


	//   ....[85]....
        /*0ee8*/ 	.word	0x00030b50


	//   ....[86]....
        /*0eec*/ 	.word	0x00030bd0


	//   ....[87]....
        /*0ef0*/ 	.word	0x00030c40


	//   ....[88]....
        /*0ef4*/ 	.word	0x00030ca0


	//   ....[89]....
        /*0ef8*/ 	.word	0x00030cf0


	//   ....[90]....
        /*0efc*/ 	.word	0x00030d70


	//   ....[91]....
        /*0f00*/ 	.word	0x00030de0


	//   ....[92]....
        /*0f04*/ 	.word	0x00030e40


	//   ....[93]....
        /*0f08*/ 	.word	0x00030e90


	//   ....[94]....
        /*0f0c*/ 	.word	0x00030f10


	//   ....[95]....
        /*0f10*/ 	.word	0x00030f60


	//   ....[96]....
        /*0f14*/ 	.word	0x00030fc0


	//   ....[97]....
        /*0f18*/ 	.word	0x00031010


	//   ....[98]....
        /*0f1c*/ 	.word	0x000310d0


	//   ....[99]....
        /*0f20*/ 	.word	0x00031140


	//   ....[100]....
        /*0f24*/ 	.word	0x000311a0


	//   ....[101]....
        /*0f28*/ 	.word	0x00031230


	//   ....[102]....
        /*0f2c*/ 	.word	0x000312c0


	//   ....[103]....
        /*0f30*/ 	.word	0x00031310


	//   ....[104]....
        /*0f34*/ 	.word	0x000313a0


	//   ....[105]....
        /*0f38*/ 	.word	0x00031430


	//   ....[106]....
        /*0f3c*/ 	.word	0x000314c0


	//   ....[107]....
        /*0f40*/ 	.word	0x00031550


	//   ....[108]....
        /*0f44*/ 	.word	0x000315e0


	//   ....[109]....
        /*0f48*/ 	.word	0x00031670


	//   ....[110]....
        /*0f4c*/ 	.word	0x000316f0


	//   ....[111]....
        /*0f50*/ 	.word	0x00031740


	//   ....[112]....
        /*0f54*/ 	.word	0x000317e0


	//   ....[113]....
        /*0f58*/ 	.word	0x00031870


	//   ....[114]....
        /*0f5c*/ 	.word	0x00031900


	//   ....[115]....
        /*0f60*/ 	.word	0x00031950


	//   ....[116]....
        /*0f64*/ 	.word	0x000319e0


	//   ....[117]....
        /*0f68*/ 	.word	0x00031a70


	//   ....[118]....
        /*0f6c*/ 	.word	0x00031b00


	//   ....[119]....
        /*0f70*/ 	.word	0x00031b90


	//   ....[120]....
        /*0f74*/ 	.word	0x00031c20


	//   ....[121]....
        /*0f78*/ 	.word	0x00031cb0


	//   ....[122]....
        /*0f7c*/ 	.word	0x00031d70


	//   ....[123]....
        /*0f80*/ 	.word	0x00032050


	//   ....[124]....
        /*0f84*/ 	.word	0x00032150


	//   ....[125]....
        /*0f88*/ 	.word	0x00032210


	//   ....[126]....
        /*0f8c*/ 	.word	0x00032390


	//   ....[127]....
        /*0f90*/ 	.word	0x00032420


	//   ....[128]....
        /*0f94*/ 	.word	0x00032480


	//   ....[129]....
        /*0f98*/ 	.word	0x00032580


	//   ....[130]....
        /*0f9c*/ 	.word	0x000325e0


	//   ....[131]....
        /*0fa0*/ 	.word	0x000326b0


	//   ....[132]....
        /*0fa4*/ 	.word	0x00032840


	//   ....[133]....
        /*0fa8*/ 	.word	0x000328d0


	//   ....[134]....
        /*0fac*/ 	.word	0x000329d0


	//   ....[135]....
        /*0fb0*/ 	.word	0x00032a80


	//   ....[136]....
        /*0fb4*/ 	.word	0x00032ae0


	//   ....[137]....
        /*0fb8*/ 	.word	0x00032be0


	//   ....[138]....
        /*0fbc*/ 	.word	0x00032c40


	//   ....[139]....
        /*0fc0*/ 	.word	0x00032ce0


	//   ....[140]....
        /*0fc4*/ 	.word	0x00032df0


	//   ....[141]....
        /*0fc8*/ 	.word	0x00032e60


	//   ....[142]....
        /*0fcc*/ 	.word	0x00032ec0


	//   ....[143]....
        /*0fd0*/ 	.word	0x00032fd0


	//   ....[144]....
        /*0fd4*/ 	.word	0x00033030


	//   ....[145]....
        /*0fd8*/ 	.word	0x00033150


	//   ....[146]....
        /*0fdc*/ 	.word	0x000331b0


	//   ....[147]....
        /*0fe0*/ 	.word	0x00033250


	//   ....[148]....
        /*0fe4*/ 	.word	0x000333f0


	//   ....[149]....
        /*0fe8*/ 	.word	0x00033480


	//   ....[150]....
        /*0fec*/ 	.word	0x000334e0


	//   ....[151]....
        /*0ff0*/ 	.word	0x000335c0


	//   ....[152]....
        /*0ff4*/ 	.word	0x00033620


	//   ....[153]....
        /*0ff8*/ 	.word	0x000336f0


	//   ....[154]....
        /*0ffc*/ 	.word	0x00033750


	//   ....[155]....
        /*1000*/ 	.word	0x00033820


	//   ....[156]....
        /*1004*/ 	.word	0x00033910


	//   ....[157]....
        /*1008*/ 	.word	0x000339a0


	//   ....[158]....
        /*100c*/ 	.word	0x00033a00


	//   ....[159]....
        /*1010*/ 	.word	0x00033ad0


	//   ....[160]....
        /*1014*/ 	.word	0x00033b30


	//   ....[161]....
        /*1018*/ 	.word	0x00033c00


	//   ....[162]....
        /*101c*/ 	.word	0x00033c60


	//   ....[163]....
        /*1020*/ 	.word	0x00033d30


	//   ....[164]....
        /*1024*/ 	.word	0x00033f10


	//   ....[165]....
        /*1028*/ 	.word	0x00033fb0


	//   ....[166]....
        /*102c*/ 	.word	0x00034130


	//   ....[167]....
        /*1030*/ 	.word	0x000341b0


	//   ....[168]....
        /*1034*/ 	.word	0x00034230


	//   ....[169]....
        /*1038*/ 	.word	0x000342b0


	//   ....[170]....
        /*103c*/ 	.word	0x00034330


	//   ....[171]....
        /*1040*/ 	.word	0x000343c0


	//   ....[172]....
        /*1044*/ 	.word	0x00034460


	//   ....[173]....
        /*1048*/ 	.word	0x00034510


	//   ....[174]....
        /*104c*/ 	.word	0x00034590


	//   ....[175]....
        /*1050*/ 	.word	0x00034610


	//   ....[176]....
        /*1054*/ 	.word	0x00034690


	//   ....[177]....
        /*1058*/ 	.word	0x00034720


	//   ....[178]....
        /*105c*/ 	.word	0x000347a0


	//   ....[179]....
        /*1060*/ 	.word	0x00034850


	//   ....[180]....
        /*1064*/ 	.word	0x000348a0


	//   ....[181]....
        /*1068*/ 	.word	0x00034940


	//   ....[182]....
        /*106c*/ 	.word	0x00034a70


	//----- nvinfo : EIATTR_REG_RECONFIG
	.align		4
.L_750:
        /*1070*/ 	.byte	0x01, 0x54
	.zero		2


	//----- nvinfo : EIATTR_SYSCALL_OFFSETS
	.align		4
        /*1074*/ 	.byte	0x04, 0x46
        /*1076*/ 	.short	(.L_752 - .L_751)


	//   ....[0]....
.L_751:
        /*1078*/ 	.word	0x00002330


	//   ....[1]....
        /*107c*/ 	.word	0x00002480


	//   ....[2]....
        /*1080*/ 	.word	0x0000af70


	//   ....[3]....
        /*1084*/ 	.word	0x0000b280


	//   ....[4]....
        /*1088*/ 	.word	0x00028740


	//   ....[5]....
        /*108c*/ 	.word	0x000288b0


	//   ....[6]....
        /*1090*/ 	.word	0x00028a00


	//   ....[7]....
        /*1094*/ 	.word	0x00028b40


	//   ....[8]....
        /*1098*/ 	.word	0x00029d30


	//----- nvinfo : EIATTR_MBARRIER_INSTR_OFFSETS
	.align		4
.L_752:
        /*109c*/ 	.byte	0x04, 0x39
        /*109e*/ 	.short	(.L_754 - .L_753)


	//   ....[0]....
.L_753:
        /*10a0*/ 	.word	0x00000270
        /*10a4*/ 	.word	0x000000ff
        /*10a8*/ 	.word	0x0002a800
        /*10ac*/ 	.short	0x0100
        /*10ae*/ 	.byte	0x08
	.zero		1


	//   ....[1]....
        /*10b0*/ 	.word	0x00000280
        /*10b4*/ 	.word	0x000000ff
        /*10b8*/ 	.word	0x0002a820
        /*10bc*/ 	.short	0x0100
        /*10be*/ 	.byte	0x08
	.zero		1


	//   ....[2]....
        /*10c0*/ 	.word	0x00000370
        /*10c4*/ 	.word	0x000000ff
        /*10c8*/ 	.word	0x0002a830
        /*10cc*/ 	.short	0x0100
        /*10ce*/ 	.byte	0x08
	.zero		1


	//   ....[3]....
        /*10d0*/ 	.word	0x00000380
        /*10d4*/ 	.word	0x000000ff
        /*10d8*/ 	.word	0x0002a840
        /*10dc*/ 	.short	0x0100
        /*10de*/ 	.byte	0x08
	.zero		1


	//   ....[4]....
        /*10e0*/ 	.word	0x00000390
        /*10e4*/ 	.word	0x000000ff
        /*10e8*/ 	.word	0x0002a838
        /*10ec*/ 	.short	0x0100
        /*10ee*/ 	.byte	0x08
	.zero		1


	//   ....[5]....
        /*10f0*/ 	.word	0x000003a0
        /*10f4*/ 	.word	0x000000ff
        /*10f8*/ 	.word	0x0002a848
        /*10fc*/ 	.short	0x0100
        /*10fe*/ 	.byte	0x08
	.zero		1


	//   ....[6]....
        /*1100*/ 	.word	0x000004d0
        /*1104*/ 	.word	0x000000ff
        /*1108*/ 	.word	0x0002a850
        /*110c*/ 	.short	0x0100
        /*110e*/ 	.byte	0x08
	.zero		1


	//   ....[7]....
        /*1110*/ 	.word	0x000004e0
        /*1114*/ 	.word	0x000000ff
        /*1118*/ 	.word	0x0002a860
        /*111c*/ 	.short	0x0100
        /*111e*/ 	.byte	0x08
	.zero		1


	//   ....[8]....
        /*1120*/ 	.word	0x000004f0
        /*1124*/ 	.word	0x000000ff
        /*1128*/ 	.word	0x0002a858
        /*112c*/ 	.short	0x0100
        /*112e*/ 	.byte	0x08
	.zero		1


	//   ....[9]....
        /*1130*/ 	.word	0x00000500
        /*1134*/ 	.word	0x000000ff
        /*1138*/ 	.word	0x0002a868
        /*113c*/ 	.short	0x0100
        /*113e*/ 	.byte	0x08
	.zero		1


	//   ....[10]....
        /*1140*/ 	.word	0x000005f0
        /*1144*/ 	.word	0x000000ff
        /*1148*/ 	.word	0x0002a870
        /*114c*/ 	.short	0x0100
        /*114e*/ 	.byte	0x06
	.zero		1


	//   ....[11]....
        /*1150*/ 	.word	0x00000600
        /*1154*/ 	.word	0x000000ff
        /*1158*/ 	.word	0x0002a880
        /*115c*/ 	.short	0x0100
        /*115e*/ 	.byte	0x06
	.zero		1


	//   ....[12]....
        /*1160*/ 	.word	0x00000610
        /*1164*/ 	.word	0x000000ff
        /*1168*/ 	.word	0x0002a878
        /*116c*/ 	.short	0x0100
        /*116e*/ 	.byte	0x06
	.zero		1


	//   ....[13]....
        /*1170*/ 	.word	0x00000620
        /*1174*/ 	.word	0x000000ff
        /*1178*/ 	.word	0x0002a888
        /*117c*/ 	.short	0x0100
        /*117e*/ 	.byte	0x06
	.zero		1


	//   ....[14]....
        /*1180*/ 	.word	0x00000750
        /*1184*/ 	.word	0x000000ff
        /*1188*/ 	.word	0x0002a890
        /*118c*/ 	.short	0x0100
        /*118e*/ 	.byte	0x08
	.zero		1


	//   ....[15]....
        /*1190*/ 	.word	0x00000760
        /*1194*/ 	.word	0x000000ff
        /*1198*/ 	.word	0x0002a8a0
        /*119c*/ 	.short	0x0100
        /*119e*/ 	.byte	0x08
	.zero		1


	//   ....[16]....
        /*11a0*/ 	.word	0x00000770
        /*11a4*/ 	.word	0x000000ff
        /*11a8*/ 	.word	0x0002a898
        /*11ac*/ 	.short	0x0100
        /*11ae*/ 	.byte	0x08
	.zero		1


	//   ....[17]....
        /*11b0*/ 	.word	0x00000780
        /*11b4*/ 	.word	0x000000ff
        /*11b8*/ 	.word	0x0002a8a8
        /*11bc*/ 	.short	0x0100
        /*11be*/ 	.byte	0x08
	.zero		1


	//   ....[18]....
        /*11c0*/ 	.word	0x000008c0
        /*11c4*/ 	.word	0x000000ff
        /*11c8*/ 	.word	0x0002a8b0
        /*11cc*/ 	.short	0x0100
        /*11ce*/ 	.byte	0x08
	.zero		1


	//   ....[19]....
        /*11d0*/ 	.word	0x000008d0
        /*11d4*/ 	.word	0x000000ff
        /*11d8*/ 	.word	0x0002a8c0
        /*11dc*/ 	.short	0x0100
        /*11de*/ 	.byte	0x08
	.zero		1


	//   ....[20]....
        /*11e0*/ 	.word	0x000008e0
        /*11e4*/ 	.word	0x000000ff
        /*11e8*/ 	.word	0x0002a8b8
        /*11ec*/ 	.short	0x0100
        /*11ee*/ 	.byte	0x08
	.zero		1


	//   ....[21]....
        /*11f0*/ 	.word	0x000008f0
        /*11f4*/ 	.word	0x000000ff
        /*11f8*/ 	.word	0x0002a8c8
        /*11fc*/ 	.short	0x0100
        /*11fe*/ 	.byte	0x08
	.zero		1


	//   ....[22]....
        /*1200*/ 	.word	0x00003540
        /*1204*/ 	.word	0x00000052
        /*1208*/ 	.word	0x0002a890
        /*120c*/ 	.short	0x010a
        /*120e*/ 	.byte	0x3f
	.zero		1


	//   ....[23]....
        /*1210*/ 	.word	0x00006650
        /*1214*/ 	.word	0x00000052
        /*1218*/ 	.word	0x0002a890
        /*121c*/ 	.short	0x010a
        /*121e*/ 	.byte	0x3f
	.zero		1


	//   ....[24]....
        /*1220*/ 	.word	0x000096b0
        /*1224*/ 	.word	0x00000052
        /*1228*/ 	.word	0x0002a890
        /*122c*/ 	.short	0x010a
        /*122e*/ 	.byte	0x3f
	.zero		1


	//   ....[25]....
        /*1230*/ 	.word	0x00009b60
        /*1234*/ 	.word	0x00000004
        /*1238*/ 	.word	0x00000000
        /*123c*/ 	.short	0x0101
        /*123e*/ 	.byte	0x3f
	.zero		1


	//   ....[26]....
        /*1240*/ 	.word	0x00009ba0
        /*1244*/ 	.word	0x00000052
        /*1248*/ 	.word	0x0002a8b0
        /*124c*/ 	.short	0x010a
        /*124e*/ 	.byte	0x3f
	.zero		1


	//   ....[27]....
        /*1250*/ 	.word	0x0000a030
        /*1254*/ 	.word	0x00000052
        /*1258*/ 	.word	0x00000000
        /*125c*/ 	.short	0x0101
        /*125e*/ 	.byte	0x3f
	.zero		1


	//   ....[28]....
        /*1260*/ 	.word	0x0000b000
        /*1264*/ 	.word	0x00000010
        /*1268*/ 	.word	0x0002a800
        /*126c*/ 	.short	0x010a
        /*126e*/ 	.byte	0x3f
	.zero		1


	//   ....[29]....
        /*1270*/ 	.word	0x0000b050
        /*1274*/ 	.word	0x00000010
        /*1278*/ 	.word	0x0002a800
        /*127c*/ 	.short	0x010a
        /*127e*/ 	.byte	0x3f
	.zero		1


	//   ....[30]....
        /*1280*/ 	.word	0x0000ba50
        /*1284*/ 	.word	0x00000010
        /*1288*/ 	.word	0x0002a800
        /*128c*/ 	.short	0x010a
        /*128e*/ 	.byte	0x3f
	.zero		1


	//   ....[31]....
        /*1290*/ 	.word	0x0000efe0
        /*1294*/ 	.word	0x00000010
        /*1298*/ 	.word	0x0002a800
        /*129c*/ 	.short	0x010a
        /*129e*/ 	.byte	0x3f
	.zero		1


	//   ....[32]....
        /*12a0*/ 	.word	0x000120e0
        /*12a4*/ 	.word	0x0000000b
        /*12a8*/ 	.word	0x0002a830
        /*12ac*/ 	.short	0x010a
        /*12ae*/ 	.byte	0x3f
	.zero		1


	//   ....[33]....
        /*12b0*/ 	.word	0x00012120
        /*12b4*/ 	.word	0x0000000b
        /*12b8*/ 	.word	0x0002a830
        /*12bc*/ 	.short	0x010a
        /*12be*/ 	.byte	0x3f
	.zero		1


	//   ....[34]....
        /*12c0*/ 	.word	0x00012680
        /*12c4*/ 	.word	0x00000000
        /*12c8*/ 	.word	0x00000000
        /*12cc*/ 	.short	0x0101
        /*12ce*/ 	.byte	0x3f
	.zero		1


	//   ....[35]....
        /*12d0*/ 	.word	0x00015740
        /*12d4*/ 	.word	0x00000009
        /*12d8*/ 	.word	0x0002a830
        /*12dc*/ 	.short	0x010a
        /*12de*/ 	.byte	0x3f
	.zero		1


	//   ....[36]....
        /*12e0*/ 	.word	0x00015790
        /*12e4*/ 	.word	0x00000009
        /*12e8*/ 	.word	0x0002a830
        /*12ec*/ 	.short	0x010a
        /*12ee*/ 	.byte	0x3f
	.zero		1


	//   ....[37]....
        /*12f0*/ 	.word	0x00015ae0
        /*12f4*/ 	.word	0x00000009
        /*12f8*/ 	.word	0x0002a850
        /*12fc*/ 	.short	0x010a
        /*12fe*/ 	.byte	0x3f
	.zero		1


	//   ....[38]....
        /*1300*/ 	.word	0x00015b20
        /*1304*/ 	.word	0x00000009
        /*1308*/ 	.word	0x0002a850
        /*130c*/ 	.short	0x010a
        /*130e*/ 	.byte	0x3f
	.zero		1


	//   ....[39]....
        /*1310*/ 	.word	0x00015ef0
        /*1314*/ 	.word	0x00000008
        /*1318*/ 	.word	0x00000000
        /*131c*/ 	.short	0x0101
        /*131e*/ 	.byte	0x3f
	.zero		1


	//   ....[40]....
        /*1320*/ 	.word	0x000182a0
        /*1324*/ 	.word	0x0000000f
        /*1328*/ 	.word	0x00000000
        /*132c*/ 	.short	0x0101
        /*132e*/ 	.byte	0x3f
	.zero		1


	//   ....[41]....
        /*1330*/ 	.word	0x00018dd0
        /*1334*/ 	.word	0x00000003
        /*1338*/ 	.word	0x0002a830
        /*133c*/ 	.short	0x010a
        /*133e*/ 	.byte	0x3f
	.zero		1


	//   ....[42]....
        /*1340*/ 	.word	0x00018e20
        /*1344*/ 	.word	0x00000003
        /*1348*/ 	.word	0x0002a830
        /*134c*/ 	.short	0x010a
        /*134e*/ 	.byte	0x3f
	.zero		1


	//   ....[43]....
        /*1350*/ 	.word	0x000191a0
        /*1354*/ 	.word	0x00000003
        /*1358*/ 	.word	0x0002a850
        /*135c*/ 	.short	0x010a
        /*135e*/ 	.byte	0x3f
	.zero		1


	//   ....[44]....
        /*1360*/ 	.word	0x000191e0
        /*1364*/ 	.word	0x00000003
        /*1368*/ 	.word	0x0002a850
        /*136c*/ 	.short	0x010a
        /*136e*/ 	.byte	0x3f
	.zero		1


	//   ....[45]....
        /*1370*/ 	.word	0x000194b0
        /*1374*/ 	.word	0x00000000
        /*1378*/ 	.word	0x00000000
        /*137c*/ 	.short	0x0101
        /*137e*/ 	.byte	0x3f
	.zero		1


	//   ....[46]....
        /*1380*/ 	.word	0x0001a860
        /*1384*/ 	.word	0x0000000c
        /*1388*/ 	.word	0x00000000
        /*138c*/ 	.short	0x0101
        /*138e*/ 	.byte	0x3f
	.zero		1


	//   ....[47]....
        /*1390*/ 	.word	0x0001b0d0
        /*1394*/ 	.word	0x00000003
        /*1398*/ 	.word	0x0002a830
        /*139c*/ 	.short	0x010a
        /*139e*/ 	.byte	0x3f
	.zero		1


	//   ....[48]....
        /*13a0*/ 	.word	0x0001b120
        /*13a4*/ 	.word	0x00000003
        /*13a8*/ 	.word	0x0002a830
        /*13ac*/ 	.short	0x010a
        /*13ae*/ 	.byte	0x3f
	.zero		1


	//   ....[49]....
        /*13b0*/ 	.word	0x0001b4a0
        /*13b4*/ 	.word	0x00000003
        /*13b8*/ 	.word	0x0002a850
        /*13bc*/ 	.short	0x010a
        /*13be*/ 	.byte	0x3f
	.zero		1


	//   ....[50]....
        /*13c0*/ 	.word	0x0001b4e0
        /*13c4*/ 	.word	0x00000003
        /*13c8*/ 	.word	0x0002a850
        /*13cc*/ 	.short	0x010a
        /*13ce*/ 	.byte	0x3f
	.zero		1


	//   ....[51]....
        /*13d0*/ 	.word	0x0001b850
        /*13d4*/ 	.word	0x00000000
        /*13d8*/ 	.word	0x00000000
        /*13dc*/ 	.short	0x0101
        /*13de*/ 	.byte	0x3f
	.zero		1


	//   ....[52]....
        /*13e0*/ 	.word	0x0001dc50
        /*13e4*/ 	.word	0x0000000c
        /*13e8*/ 	.word	0x00000000
        /*13ec*/ 	.short	0x0101
        /*13ee*/ 	.byte	0x3f
	.zero		1


	//   ....[53]....
        /*13f0*/ 	.word	0x0001e3f0
        /*13f4*/ 	.word	0x00000004
        /*13f8*/ 	.word	0x0002a850
        /*13fc*/ 	.short	0x010a
        /*13fe*/ 	.byte	0x3f
	.zero		1


	//   ....[54]....
        /*1400*/ 	.word	0x0001e470
        /*1404*/ 	.word	0x00000004
        /*1408*/ 	.word	0x0002a850
        /*140c*/ 	.short	0x010a
        /*140e*/ 	.byte	0x3f
	.zero		1


	//   ....[55]....
        /*1410*/ 	.word	0x0001eb80
        /*1414*/ 	.word	0x0000000b
        /*1418*/ 	.word	0x00000000
        /*141c*/ 	.short	0x0101
        /*141e*/ 	.byte	0x3f
	.zero		1


	//   ....[56]....
        /*1420*/ 	.word	0x000219b0
        /*1424*/ 	.word	0x00000000
        /*1428*/ 	.word	0x00000000
        /*142c*/ 	.short	0x0101
        /*142e*/ 	.byte	0x3f
	.zero		1


	//   ....[57]....
        /*1430*/ 	.word	0x000221b0
        /*1434*/ 	.word	0x00000020
        /*1438*/ 	.word	0x00000000
        /*143c*/ 	.short	0x0101
        /*143e*/ 	.byte	0x3f
	.zero		1


	//   ....[58]....
        /*1440*/ 	.word	0x00026b90
        /*1444*/ 	.word	0x00000017
        /*1448*/ 	.word	0x0002a820
        /*144c*/ 	.short	0x010a
        /*144e*/ 	.byte	0x3f
	.zero		1


	//   ....[59]....
        /*1450*/ 	.word	0x00026c20
        /*1454*/ 	.word	0x0000000b
        /*1458*/ 	.word	0x0002a8a0
        /*145c*/ 	.short	0x010a
        /*145e*/ 	.byte	0x3f
	.zero		1


	//   ....[60]....
        /*1460*/ 	.word	0x00027070
        /*1464*/ 	.word	0x0000000b
        /*1468*/ 	.word	0x0002a8c0
        /*146c*/ 	.short	0x010a
        /*146e*/ 	.byte	0x3f
	.zero		1


	//   ....[61]....
        /*1470*/ 	.word	0x00027580
        /*1474*/ 	.word	0x0000000a
        /*1478*/ 	.word	0x0002a8a0
        /*147c*/ 	.short	0x010a
        /*147e*/ 	.byte	0x3f
	.zero		1


	//   ....[62]....
        /*1480*/ 	.word	0x000279c0
        /*1484*/ 	.word	0x0000000a
        /*1488*/ 	.word	0x0002a8c0
        /*148c*/ 	.short	0x010a
        /*148e*/ 	.byte	0x3f
	.zero		1


	//   ....[63]....
        /*1490*/ 	.word	0x00028f50
        /*1494*/ 	.word	0x00000006
        /*1498*/ 	.word	0x0002a880
        /*149c*/ 	.short	0x010a
        /*149e*/ 	.byte	0x3f
	.zero		1


	//   ....[64]....
        /*14a0*/ 	.word	0x00029490
        /*14a4*/ 	.word	0x00000006
        /*14a8*/ 	.word	0x0002a870
        /*14ac*/ 	.short	0x0107
        /*14ae*/ 	.byte	0x3f
	.zero		1


	//   ....[65]....
        /*14b0*/ 	.word	0x00029550
        /*14b4*/ 	.word	0x00000006
        /*14b8*/ 	.word	0x0002a870
        /*14bc*/ 	.short	0x0101
        /*14be*/ 	.byte	0x3f
	.zero		1


	//   ....[66]....
        /*14c0*/ 	.word	0x000295a0
        /*14c4*/ 	.word	0x00000006
        /*14c8*/ 	.word	0x0002a840
        /*14cc*/ 	.short	0x010a
        /*14ce*/ 	.byte	0x3f
	.zero		1


	//   ....[67]....
        /*14d0*/ 	.word	0x00029a10
        /*14d4*/ 	.word	0x00000006
        /*14d8*/ 	.word	0x0002a830
        /*14dc*/ 	.short	0x0107
        /*14de*/ 	.byte	0x3f
	.zero		1


	//   ....[68]....
        /*14e0*/ 	.word	0x00029ae0
        /*14e4*/ 	.word	0x00000006
        /*14e8*/ 	.word	0x0002a830
        /*14ec*/ 	.short	0x0101
        /*14ee*/ 	.byte	0x3f
	.zero		1


	//   ....[69]....
        /*14f0*/ 	.word	0x0002a410
        /*14f4*/ 	.word	0x00000017
        /*14f8*/ 	.word	0x0002a800
        /*14fc*/ 	.short	0x0107
        /*14fe*/ 	.byte	0x3f
	.zero		1


	//   ....[70]....
        /*1500*/ 	.word	0x0002a510
        /*1504*/ 	.word	0x00000017
        /*1508*/ 	.word	0x0002a800
        /*150c*/ 	.short	0x0101
        /*150e*/ 	.byte	0x3f
	.zero		1


	//   ....[71]....
        /*1510*/ 	.word	0x0002a530
        /*1514*/ 	.word	0x00000017
        /*1518*/ 	.word	0x0002a820
        /*151c*/ 	.short	0x010a
        /*151e*/ 	.byte	0x3f
	.zero		1


	//   ....[72]....
        /*1520*/ 	.word	0x0002a880
        /*1524*/ 	.word	0x00000004
        /*1528*/ 	.word	0x0002a880
        /*152c*/ 	.short	0x010a
        /*152e*/ 	.byte	0x3f
	.zero		1


	//   ....[73]....
        /*1530*/ 	.word	0x0002ac60
        /*1534*/ 	.word	0x00000004
        /*1538*/ 	.word	0x0002a870
        /*153c*/ 	.short	0x0107
        /*153e*/ 	.byte	0x3f
	.zero		1


	//   ....[74]....
        /*1540*/ 	.word	0x0002ad20
        /*1544*/ 	.word	0x00000004
        /*1548*/ 	.word	0x0002a870
        /*154c*/ 	.short	0x0101
        /*154e*/ 	.byte	0x3f
	.zero		1


	//   ....[75]....
        /*1550*/ 	.word	0x0002ad50
        /*1554*/ 	.word	0x00000004
        /*1558*/ 	.word	0x0002a840
        /*155c*/ 	.short	0x010a
        /*155e*/ 	.byte	0x3f
	.zero		1


	//   ....[76]....
        /*1560*/ 	.word	0x0002b110
        /*1564*/ 	.word	0x00000004
        /*1568*/ 	.word	0x0002a830
        /*156c*/ 	.short	0x0107
        /*156e*/ 	.byte	0x3f
	.zero		1


	//   ....[77]....
        /*1570*/ 	.word	0x0002b1e0
        /*1574*/ 	.word	0x00000004
        /*1578*/ 	.word	0x0002a830
        /*157c*/ 	.short	0x0101
        /*157e*/ 	.byte	0x3f
	.zero		1


	//   ....[78]....
        /*1580*/ 	.word	0x0002b260
        /*1584*/ 	.word	0x00000002
        /*1588*/ 	.word	0x0002a870
        /*158c*/ 	.short	0x010a
        /*158e*/ 	.byte	0x3f
	.zero		1


	//   ....[79]....
        /*1590*/ 	.word	0x0002b2f0
        /*1594*/ 	.word	0x00000002
        /*1598*/ 	.word	0x0002a860
        /*159c*/ 	.short	0x010a
        /*159e*/ 	.byte	0x3f
	.zero		1


	//   ....[80]....
        /*15a0*/ 	.word	0x0002ba60
        /*15a4*/ 	.word	0x00000002
        /*15a8*/ 	.word	0x0002a850
        /*15ac*/ 	.short	0x0101
        /*15ae*/ 	.byte	0x3f
	.zero		1


	//   ....[81]....
        /*15b0*/ 	.word	0x0002bae0
        /*15b4*/ 	.word	0x00000002
        /*15b8*/ 	.word	0x00000000
        /*15bc*/ 	.short	0x0101
        /*15be*/ 	.byte	0x3f
	.zero		1


	//   ....[82]....
        /*15c0*/ 	.word	0x0002bca0
        /*15c4*/ 	.word	0x00000002
        /*15c8*/ 	.word	0x0002a870
        /*15cc*/ 	.short	0x010a
        /*15ce*/ 	.byte	0x3f
	.zero		1


	//   ....[83]....
        /*15d0*/ 	.word	0x0002bd20
        /*15d4*/ 	.word	0x00000002
        /*15d8*/ 	.word	0x0002a860
        /*15dc*/ 	.short	0x010a
        /*15de*/ 	.byte	0x3f
	.zero		1


	//   ....[84]....
        /*15e0*/ 	.word	0x0002c4a0
        /*15e4*/ 	.word	0x00000002
        /*15e8*/ 	.word	0x0002a850
        /*15ec*/ 	.short	0x0101
        /*15ee*/ 	.byte	0x3f
	.zero		1


	//   ....[85]....
        /*15f0*/ 	.word	0x0002c520
        /*15f4*/ 	.word	0x00000002
        /*15f8*/ 	.word	0x00000000
        /*15fc*/ 	.short	0x0101
        /*15fe*/ 	.byte	0x3f
	.zero		1


	//   ....[86]....
        /*1600*/ 	.word	0x0002d660
        /*1604*/ 	.word	0x00000005
        /*1608*/ 	.word	0x0002a820
        /*160c*/ 	.short	0x010a
        /*160e*/ 	.byte	0x3f
	.zero		1


	//   ....[87]....
        /*1610*/ 	.word	0x0002d7d0
        /*1614*/ 	.word	0x00000003
        /*1618*/ 	.word	0x0002a840
        /*161c*/ 	.short	0x010a
        /*161e*/ 	.byte	0x3f
	.zero		1


	//   ....[88]....
        /*1620*/ 	.word	0x0002d870
        /*1624*/ 	.word	0x00000005
        /*1628*/ 	.word	0x0002a840
        /*162c*/ 	.short	0x010a
        /*162e*/ 	.byte	0x3f
	.zero		1


	//   ....[89]....
        /*1630*/ 	.word	0x0002d8b0
        /*1634*/ 	.word	0x00000003
        /*1638*/ 	.word	0x0002a860
        /*163c*/ 	.short	0x010a
        /*163e*/ 	.byte	0x3f
	.zero		1


	//   ....[90]....
        /*1640*/ 	.word	0x0002d8f0
        /*1644*/ 	.word	0x00000005
        /*1648*/ 	.word	0x0002a860
        /*164c*/ 	.short	0x010a
        /*164e*/ 	.byte	0x3f
	.zero		1


	//   ....[91]....
        /*1650*/ 	.word	0x0002d930
        /*1654*/ 	.word	0x00000003
        /*1658*/ 	.word	0x0002a880
        /*165c*/ 	.short	0x010a
        /*165e*/ 	.byte	0x3f
	.zero		1


	//   ....[92]....
        /*1660*/ 	.word	0x0002d970
        /*1664*/ 	.word	0x00000005
        /*1668*/ 	.word	0x0002a880
        /*166c*/ 	.short	0x010a
        /*166e*/ 	.byte	0x3f
	.zero		1


	//   ....[93]....
        /*1670*/ 	.word	0x0002d9d0
        /*1674*/ 	.word	0x00000052
        /*1678*/ 	.word	0x0002a890
        /*167c*/ 	.short	0x010a
        /*167e*/ 	.byte	0x3f
	.zero		1


	//   ....[94]....
        /*1680*/ 	.word	0x0002db40
        /*1684*/ 	.word	0x00000052
        /*1688*/ 	.word	0x0002a890
        /*168c*/ 	.short	0x010a
        /*168e*/ 	.byte	0x3f
	.zero		1


	//   ....[95]....
        /*1690*/ 	.word	0x0002dcc0
        /*1694*/ 	.word	0x00000052
        /*1698*/ 	.word	0x0002a890
        /*169c*/ 	.short	0x010a
        /*169e*/ 	.byte	0x3f
	.zero		1


	//   ....[96]....
        /*16a0*/ 	.word	0x0002de20
        /*16a4*/ 	.word	0x00000052
        /*16a8*/ 	.word	0x0002a8b0
        /*16ac*/ 	.short	0x010a
        /*16ae*/ 	.byte	0x3f
	.zero		1


	//   ....[97]....
        /*16b0*/ 	.word	0x0002e0d0
        /*16b4*/ 	.word	0x00000010
        /*16b8*/ 	.word	0x0002a800
        /*16bc*/ 	.short	0x010a
        /*16be*/ 	.byte	0x3f
	.zero		1


	//   ....[98]....
        /*16c0*/ 	.word	0x0002e2e0
        /*16c4*/ 	.word	0x00000010
        /*16c8*/ 	.word	0x0002a800
        /*16cc*/ 	.short	0x010a
        /*16ce*/ 	.byte	0x3f
	.zero		1


	//   ....[99]....
        /*16d0*/ 	.word	0x0002e330
        /*16d4*/ 	.word	0x0000000b
        /*16d8*/ 	.word	0x0002a830
        /*16dc*/ 	.short	0x010a
        /*16de*/ 	.byte	0x3f
	.zero		1


	//   ....[100]....
        /*16e0*/ 	.word	0x0002e380
        /*16e4*/ 	.word	0x00000009
        /*16e8*/ 	.word	0x0002a830
        /*16ec*/ 	.short	0x010a
        /*16ee*/ 	.byte	0x3f
	.zero		1


	//   ....[101]....
        /*16f0*/ 	.word	0x0002e3d0
        /*16f4*/ 	.word	0x00000009
        /*16f8*/ 	.word	0x0002a850
        /*16fc*/ 	.short	0x010a
        /*16fe*/ 	.byte	0x3f
	.zero		1


	//   ....[102]....
        /*1700*/ 	.word	0x0002e420
        /*1704*/ 	.word	0x00000003
        /*1708*/ 	.word	0x0002a830
        /*170c*/ 	.short	0x010a
        /*170e*/ 	.byte	0x3f
	.zero		1


	//   ....[103]....
        /*1710*/ 	.word	0x0002e470
        /*1714*/ 	.word	0x00000003
        /*1718*/ 	.word	0x0002a850
        /*171c*/ 	.short	0x010a
        /*171e*/ 	.byte	0x3f
	.zero		1


	//   ....[104]....
        /*1720*/ 	.word	0x0002e4c0
        /*1724*/ 	.word	0x00000003
        /*1728*/ 	.word	0x0002a830
        /*172c*/ 	.short	0x010a
        /*172e*/ 	.byte	0x3f
	.zero		1


	//   ....[105]....
        /*1730*/ 	.word	0x0002e510
        /*1734*/ 	.word	0x00000003
        /*1738*/ 	.word	0x0002a850
        /*173c*/ 	.short	0x010a
        /*173e*/ 	.byte	0x3f
	.zero		1


	//   ....[106]....
        /*1740*/ 	.word	0x0002e560
        /*1744*/ 	.word	0x00000004
        /*1748*/ 	.word	0x0002a850
        /*174c*/ 	.short	0x010a
        /*174e*/ 	.byte	0x3f
	.zero		1


	//   ....[107]....
        /*1750*/ 	.word	0x00031e30
        /*1754*/ 	.word	0x00000017
        /*1758*/ 	.word	0x0002a820
        /*175c*/ 	.short	0x010a
        /*175e*/ 	.byte	0x3f
	.zero		1


	//   ....[108]....
        /*1760*/ 	.word	0x00031e80
        /*1764*/ 	.word	0x0000000b
        /*1768*/ 	.word	0x0002a8a0
        /*176c*/ 	.short	0x010a
        /*176e*/ 	.byte	0x3f
	.zero		1


	//   ....[109]....
        /*1770*/ 	.word	0x00031ed0
        /*1774*/ 	.word	0x0000000b
        /*1778*/ 	.word	0x0002a8c0
        /*177c*/ 	.short	0x010a
        /*177e*/ 	.byte	0x3f
	.zero		1


	//   ....[110]....
        /*1780*/ 	.word	0x00031f20
        /*1784*/ 	.word	0x0000000a
        /*1788*/ 	.word	0x0002a8a0
        /*178c*/ 	.short	0x010a
        /*178e*/ 	.byte	0x3f
	.zero		1


	//   ....[111]....
        /*1790*/ 	.word	0x00031f70
        /*1794*/ 	.word	0x0000000a
        /*1798*/ 	.word	0x0002a8c0
        /*179c*/ 	.short	0x010a
        /*179e*/ 	.byte	0x3f
	.zero		1


	//   ....[112]....
        /*17a0*/ 	.word	0x000320a0
        /*17a4*/ 	.word	0x00000006
        /*17a8*/ 	.word	0x0002a880
        /*17ac*/ 	.short	0x010a
        /*17ae*/ 	.byte	0x3f
	.zero		1


	//   ....[113]....
        /*17b0*/ 	.word	0x00032790
        /*17b4*/ 	.word	0x00000006
        /*17b8*/ 	.word	0x0002a840
        /*17bc*/ 	.short	0x010a
        /*17be*/ 	.byte	0x3f
	.zero		1


	//   ....[114]....
        /*17c0*/ 	.word	0x000332f0
        /*17c4*/ 	.word	0x00000017
        /*17c8*/ 	.word	0x0002a820
        /*17cc*/ 	.short	0x010a
        /*17ce*/ 	.byte	0x3f
	.zero		1


	//   ....[115]....
        /*17d0*/ 	.word	0x00033340
        /*17d4*/ 	.word	0x00000004
        /*17d8*/ 	.word	0x0002a880
        /*17dc*/ 	.short	0x010a
        /*17de*/ 	.byte	0x3f
	.zero		1


	//   ....[116]....
        /*17e0*/ 	.word	0x00033860
        /*17e4*/ 	.word	0x00000004
        /*17e8*/ 	.word	0x0002a840
        /*17ec*/ 	.short	0x010a
        /*17ee*/ 	.byte	0x3f
	.zero		1


	//   ....[117]....
        /*17f0*/ 	.word	0x00033d70
        /*17f4*/ 	.word	0x00000002
        /*17f8*/ 	.word	0x0002a870
        /*17fc*/ 	.short	0x010a
        /*17fe*/ 	.byte	0x3f
	.zero		1


	//   ....[118]....
        /*1800*/ 	.word	0x00033dc0
        /*1804*/ 	.word	0x00000002
        /*1808*/ 	.word	0x0002a860
        /*180c*/ 	.short	0x010a
        /*180e*/ 	.byte	0x3f
	.zero		1


	//   ....[119]....
        /*1810*/ 	.word	0x00033e10
        /*1814*/ 	.word	0x00000002
        /*1818*/ 	.word	0x0002a870
        /*181c*/ 	.short	0x010a
        /*181e*/ 	.byte	0x3f
	.zero		1


	//   ....[120]....
        /*1820*/ 	.word	0x00033e60
        /*1824*/ 	.word	0x00000002
        /*1828*/ 	.word	0x0002a860
        /*182c*/ 	.short	0x010a
        /*182e*/ 	.byte	0x3f
	.zero		1


	//   ....[121]....
        /*1830*/ 	.word	0x00034990
        /*1834*/ 	.word	0x00000005
        /*1838*/ 	.word	0x0002a820
        /*183c*/ 	.short	0x010a
        /*183e*/ 	.byte	0x3f
	.zero		1


	//   ....[122]....
        /*1840*/ 	.word	0x00034b30
        /*1844*/ 	.word	0x00000003
        /*1848*/ 	.word	0x0002a840
        /*184c*/ 	.short	0x010a
        /*184e*/ 	.byte	0x3f
	.zero		1


	//   ....[123]....
        /*1850*/ 	.word	0x00034b80
        /*1854*/ 	.word	0x00000005
        /*1858*/ 	.word	0x0002a840
        /*185c*/ 	.short	0x010a
        /*185e*/ 	.byte	0x3f
	.zero		1


	//   ....[124]....
        /*1860*/ 	.word	0x00034bd0
        /*1864*/ 	.word	0x00000003
        /*1868*/ 	.word	0x0002a860
        /*186c*/ 	.short	0x010a
        /*186e*/ 	.byte	0x3f
	.zero		1


	//   ....[125]....
        /*1870*/ 	.word	0x00034c20
        /*1874*/ 	.word	0x00000005
        /*1878*/ 	.word	0x0002a860
        /*187c*/ 	.short	0x010a
        /*187e*/ 	.byte	0x3f
	.zero		1


	//   ....[126]....
        /*1880*/ 	.word	0x00034c70
        /*1884*/ 	.word	0x00000003
        /*1888*/ 	.word	0x0002a880
        /*188c*/ 	.short	0x010a
        /*188e*/ 	.byte	0x3f
	.zero		1


	//----- nvinfo : EIATTR_NUM_MBARRIERS
	.align		4
.L_754:
        /*1890*/ 	.byte	0x03, 0x38
        /*1892*/ 	.short	0x0016


	//----- nvinfo : EIATTR_EXIT_INSTR_OFFSETS
	.align		4
        /*1894*/ 	.byte	0x04, 0x1c
        /*1896*/ 	.short	(.L_756 - .L_755)


	//   ....[0]....
.L_755:
        /*1898*/ 	.word	0x0002d9c0


	//----- nvinfo : EIATTR_MAX_THREADS
	.align		4
.L_756:
        /*189c*/ 	.byte	0x04, 0x05
        /*189e*/ 	.short	(.L_758 - .L_757)
.L_757:
        /*18a0*/ 	.word	0x00000180
        /*18a4*/ 	.word	0x00000001
        /*18a8*/ 	.word	0x00000001


	//----- nvinfo : EIATTR_CRS_STACK_SIZE
	.align		4
.L_758:
        /*18ac*/ 	.byte	0x04, 0x1e
        /*18ae*/ 	.short	(.L_760 - .L_759)
.L_759:
        /*18b0*/ 	.word	0x00000000


	//----- nvinfo : EIATTR_CBANK_PARAM_SIZE
	.align		4
.L_760:
        /*18b4*/ 	.byte	0x03, 0x19
        /*18b6*/ 	.short	0x0af0


	//----- nvinfo : EIATTR_PARAM_CBANK
	.align		4
        /*18b8*/ 	.byte	0x04, 0x0a
        /*18ba*/ 	.short	(.L_762 - .L_761)
	.align		4
.L_761:
        /*18bc*/ 	.word	index@(.nv.constant0._ZN7cutlass13device_kernelIN5flash11enable_sm90INS1_16FlashAttnFwdSm90INS1_25CollectiveMainloopFwdSm90ILi2EN4cute5tupleIJNS5_1CILi1EEES8_S8_EEENS6_IJNS7_ILi128EEESA_NS7_ILi192EEEEEELi192ENS_12float_e4m3_tEfNS_4arch4Sm90ELb0ELb1ELb0ELb1ELb1ELb1ELb0ELb1ELb1ELb1ELb1ELb0EEENS1_21CollectiveEpilogueFwdINS6_IJSA_SB_SA_EEES9_NS_10bfloat16_tESF_Li256ELb1ELb1ELb1ELb1EEENS1_36VarlenDynamicPersistentTileSchedulerILi128ELi128ELi256ELi128ELb1ELb1ELb1ELb1ELb0ELb1EEEEEEEEEvNT_6ParamsE)
        /*18c0*/ 	.short	0x0210
        /*18c2*/ 	.short	0x0af0


	//----- nvinfo : EIATTR_SW_WAR
	.align		4
.L_762:
        /*18c4*/ 	.byte	0x04, 0x36
        /*18c6*/ 	.short	(.L_764 - .L_763)
.L_763:
        /*18c8*/ 	.word	0x00000008
.L_764:


//--------------------- .nv.info._ZN7cutlass13device_kernelIN5flash11enable_sm90INS1_16FlashAttnFwdSm90INS1_25CollectiveMainloopFwdSm90ILi2EN4cute5tupleIJNS5_1CILi1EEES8_S8_EEENS6_IJNS7_ILi128EEENS7_ILi160EEENS7_ILi192EEEEEELi192ENS_12float_e4m3_tEfNS_4arch4Sm90ELb1ELb0ELb0ELb0ELb1ELb0ELb0ELb1ELb1ELb1ELb1ELb0EEENS1_21CollectiveEpilogueFwdINS6_IJSA_SC_SB_EEES9_NS_10bfloat16_tESG_Li256ELb0ELb1ELb1ELb1EEENS1_19SingleTileSchedulerILb0ELb1ELb1ELi128EEEEEEEEEvNT_6ParamsE --------------------------
	.section	.nv.info._ZN7cutlass13device_kernelIN5flash11enable_sm90INS1_16FlashAttnFwdSm90INS1_25CollectiveMainloopFwdSm90ILi2EN4cute5tupleIJNS5_1CILi1EEES8_S8_EEENS6_IJNS7_ILi128EEENS7_ILi160EEENS7_ILi192EEEEEELi192ENS_12float_e4m3_tEfNS_4arch4Sm90ELb1ELb0ELb0ELb0ELb1ELb0ELb0ELb1ELb1ELb1ELb1ELb0EEENS1_21CollectiveEpilogueFwdINS6_IJSA_SC_SB_EEES9_NS_10bfloat16_tESG_Li256ELb0ELb1ELb1ELb1EEENS1_19SingleTileSchedulerILb0ELb1ELb1ELi128EEEEEEEEEvNT_6ParamsE,"",@"SHT_CUDA_INFO"
	.sectionflags	@""
	.align	4


	//----- nvinfo : EIATTR_CUDA_API_VERSION
	.align		4
        /*0000*/ 	.byte	0x04, 0x37
        /*0002*/ 	.short	(.L_766 - .L_765)
.L_765:
        /*0004*/ 	.word	0x00000082


	//----- nvinfo : EIATTR_KPARAM_INFO
	.align		4
.L_766:
        /*0008*/ 	.byte	0x04, 0x17
        /*000a*/ 	.short	(.L_768 - .L_767)
.L_767:
        /*000c*/ 	.word	0x00000000
        /*0010*/ 	.short	0x0000
        /*0012*/ 	.short	0x0070
        /*0014*/ 	.byte	0x00, 0xf0, 0x01, 0x28


	//----- nvinfo : EIATTR_SPARSE_MMA_MASK
	.align		4
.L_768:
        /*0018*/ 	.byte	0x03, 0x50
        /*001a*/ 	.short	0x0000


	//----- nvinfo : EIATTR_MAXREG_COUNT
	.align		4
        /*001c*/ 	.byte	0x03, 0x1b
        /*001e*/ 	.short	0x00a8


	//----- nvinfo : EIATTR_NUM_BARRIERS
	.align		4
        /*0020*/ 	.byte	0x02, 0x4c
        /*0022*/ 	.byte	0x10
	.zero		1


	//----- nvinfo : EIATTR_EXTERNS
	.align		4
        /*0024*/ 	.byte	0x04, 0x0f
        /*0026*/ 	.short	(.L_770 - .L_769)


	//   ....[0]....
	.align		4
.L_769:
        /*0028*/ 	.word	index@(__assertfail)


	//----- nvinfo : EIATTR_ANNOTATIONS
	.align		4
.L_770:
        /*002c*/ 	.byte	0x04, 0x55
        /*002e*/ 	.short	(.L_772 - .L_771)


	//   ....[0]....
.L_771:
        /* <DEDUP_REMOVED lines=10> */


	//----- nvinfo : EIATTR_MERCURY_ISA_VERSION
	.align		4
.L_772:
        /*00b8*/ 	.byte	0x03, 0x5f
        /*00ba*/ 	.short	0x0101


	//----- nvinfo : EIATTR_INT_WARP_WIDE_INSTR_OFFSETS
	.align		4
        /*00bc*/ 	.byte	0x04, 0x31
        /*00be*/ 	.short	(.L_774 - .L_773)


	//   ....[0]....
.L_773:
        /*00c0*/ 	.word	0x000000c0


	//   ....[1]....
        /*00c4*/ 	.word	0x000000d0


	//   ....[2]....
        /*00c8*/ 	.word	0x00000170


	//----- nvinfo : EIATTR_COOP_GROUP_MASK_REGIDS
	.align		4
.L_774:
        /*00cc*/ 	.byte	0x04, 0x29
        /*00ce*/ 	.short	(.L_776 - .L_775)


	//   ....[0]....
.L_775:
        /*00d0*/ 	.word	0xffffffff


	//   ....[1]....
        /*00d4*/ 	.word	0xffffffff


	//   ....[2]....
        /*00d8*/ 	.word	0xffffffff


	//   ....[3]....
        /*00dc*/ 	.word	0xffffffff


	//   ....[4]....
        /*00e0*/ 	.word	0xffffffff


	//   ....[5]....
        /*00e4*/ 	.word	0xffffffff


	//   ....[6]....
        /*00e8*/ 	.word	0xffffffff


	//   ....[7]....
        /*00ec*/ 	.word	0xffffffff


	//   ....[8]....
        /*00f0*/ 	.word	0xffffffff


	//   ....[9]....
        /*00f4*/ 	.word	0xffffffff


	//   ....[10]....
        /*00f8*/ 	.word	0xffffffff


	//   ....[11]....
        /*00fc*/ 	.word	0xffffffff


	//   ....[12]....
        /*0100*/ 	.word	0xffffffff


	//   ....[13]....
        /*0104*/ 	.word	0xffffffff


	//   ....[14]....
        /*0108*/ 	.word	0xffffffff


	//   ....[15]....
        /*010c*/ 	.word	0xffffffff


	//   ....[16]....
        /*0110*/ 	.word	0xffffffff


	//   ....[17]....
        /*0114*/ 	.word	0xffffffff


	//   ....[18]....
        /*0118*/ 	.word	0xffffffff


	//   ....[19]....
        /*011c*/ 	.word	0xffffffff


	//   ....[20]....
        /*0120*/ 	.word	0xffffffff


	//   ....[21]....
        /*0124*/ 	.word	0xffffffff


	//   ....[22]....
        /*0128*/ 	.word	0xffffffff


	//   ....[23]....
        /*012c*/ 	.word	0xffffffff


	//   ....[24]....
        /*0130*/ 	.word	0xffffffff


	//   ....[25]....
        /*0134*/ 	.word	0xffffffff


	//   ....[26]....
        /*0138*/ 	.word	0xffffffff


	//   ....[27]....
        /*013c*/ 	.word	0xffffffff


	//   ....[28]....
        /*0140*/ 	.word	0xffffffff


	//   ....[29]....
        /*0144*/ 	.word	0xffffffff


	//   ....[30]....
        /*0148*/ 	.word	0xffffffff


	//   ....[31]....
        /*014c*/ 	.word	0xffffffff


	//   ....[32]....
        /*0150*/ 	.word	0xffffffff


	//   ....[33]....
        /*0154*/ 	.word	0xffffffff


	//   ....[34]....
        /*0158*/ 	.word	0xffffffff


	//   ....[35]....
        /*015c*/ 	.word	0xffffffff


	//   ....[36]....
        /*0160*/ 	.word	0xffffffff


	//   ....[37]....
        /*0164*/ 	.word	0xffffffff


	//   ....[38]....
        /*0168*/ 	.word	0xffffffff


	//   ....[39]....
        /*016c*/ 	.word	0xffffffff


	//   ....[40]....
        /*0170*/ 	.word	0xffffffff


	//   ....[41]....
        /*0174*/ 	.word	0xffffffff


	//   ....[42]....
        /*0178*/ 	.word	0xffffffff


	//   ....[43]....
        /*017c*/ 	.word	0xffffffff


	//   ....[44]....
        /*0180*/ 	.word	0xffffffff


	//   ....[45]....
        /*0184*/ 	.word	0xffffffff


	//   ....[46]....
        /*0188*/ 	.word	0xffffffff


	//   ....[47]....
        /*018c*/ 	.word	0xffffffff


	//   ....[48]....
        /*0190*/ 	.word	0xffffffff


	//   ....[49]....
        /*0194*/ 	.word	0xffffffff


	//   ....[50]....
        /*0198*/ 	.word	0xffffffff


	//   ....[51]....
        /*019c*/ 	.word	0xffffffff


	//   ....[52]....
        /*01a0*/ 	.word	0xffffffff


	//   ....[53]....
        /*01a4*/ 	.word	0xffffffff


	//   ....[54]....
        /*01a8*/ 	.word	0xffffffff


	//   ....[55]....
        /*01ac*/ 	.word	0xffffffff


	//   ....[56]....
        /*01b0*/ 	.word	0xffffffff


	//   ....[57]....
        /*01b4*/ 	.word	0xffffffff


	//   ....[58]....
        /*01b8*/ 	.word	0xffffffff


	//   ....[59]....
        /*01bc*/ 	.word	0xffffffff


	//   ....[60]....
        /*01c0*/ 	.word	0xffffffff


	//   ....[61]....
        /*01c4*/ 	.word	0xffffffff


	//   ....[62]....
        /*01c8*/ 	.word	0xffffffff


	//   ....[63]....
        /*01cc*/ 	.word	0xffffffff


	//   ....[64]....
        /*01d0*/ 	.word	0xffffffff


	//   ....[65]....
        /*01d4*/ 	.word	0xffffffff


	//   ....[66]....
        /*01d8*/ 	.word	0xffffffff


	//   ....[67]....
        /*01dc*/ 	.word	0xffffffff


	//   ....[68]....
        /*01e0*/ 	.word	0xffffffff


	//   ....[69]....
        /*01e4*/ 	.word	0xffffffff


	//   ....[70]....
        /*01e8*/ 	.word	0xffffffff


	//   ....[71]....
        /*01ec*/ 	.word	0xffffffff


	//   ....[72]....
        /*01f0*/ 	.word	0xffffffff


	//   ....[73]....
        /*01f4*/ 	.word	0xffffffff


	//   ....[74]....
        /*01f8*/ 	.word	0xffffffff


	//   ....[75]....
        /*01fc*/ 	.word	0xffffffff


	//   ....[76]....
        /*0200*/ 	.word	0xffffffff


	//   ....[77]....
        /*0204*/ 	.word	0xffffffff


	//   ....[78]....
        /*0208*/ 	.word	0xffffffff


	//   ....[79]....
        /*020c*/ 	.word	0xffffffff


	//   ....[80]....
        /*0210*/ 	.word	0xffffffff


	//   ....[81]....
        /*0214*/ 	.word	0xffffffff


	//   ....[82]....
        /*0218*/ 	.word	0xffffffff


	//   ....[83]....
        /*021c*/ 	.word	0xffffffff


	//   ....[84]....
        /*0220*/ 	.word	0xffffffff


	//   ....[85]....
        /*0224*/ 	.word	0xffffffff


	//   ....[86]....
        /*0228*/ 	.word	0xffffffff


	//   ....[87]....
        /*022c*/ 	.word	0xffffffff


	//   ....[88]....
        /*0230*/ 	.word	0xffffffff


	//   ....[89]....
        /*0234*/ 	.word	0xffffffff


	//   ....[90]....
        /*0238*/ 	.word	0xffffffff


	//   ....[91]....
        /*023c*/ 	.word	0xffffffff


	//   ....[92]....
        /*0240*/ 	.word	0xffffffff


	//   ....[93]....
        /*0244*/ 	.word	0xffffffff


	//   ....[94]....
        /*0248*/ 	.word	0xffffffff


	//   ....[95]....
        /*024c*/ 	.word	0xffffffff


	//   ....[96]....
        /*0250*/ 	.word	0xffffffff


	//   ....[97]....
        /*0254*/ 	.word	0xffffffff


	//   ....[98]....
        /*0258*/ 	.word	0xffffffff


	//   ....[99]....
        /*025c*/ 	.word	0xffffffff


	//   ....[100]....
        /*0260*/ 	.word	0xffffffff


	//   ....[101]....
        /*0264*/ 	.word	0xffffffff


	//   ....[102]....
        /*0268*/ 	.word	0xffffffff


	//   ....[103]....
        /*026c*/ 	.word	0xffffffff


	//   ....[104]....
        /*0270*/ 	.word	0xffffffff


	//   ....[105]....
        /*0274*/ 	.word	0xffffffff


	//   ....[106]....
        /*0278*/ 	.word	0xffffffff


	//   ....[107]....
        /*027c*/ 	.word	0xffffffff


	//   ....[108]....
        /*0280*/ 	.word	0xffffffff


	//   ....[109]....
        /*0284*/ 	.word	0xffffffff


	//   ....[110]....
        /*0288*/ 	.word	0xffffffff


	//   ....[111]....
        /*028c*/ 	.word	0xffffffff


	//   ....[112]....
        /*0290*/ 	.word	0xffffffff


	//   ....[113]....
        /*0294*/ 	.word	0xffffffff


	//   ....[114]....
        /*0298*/ 	.word	0xffffffff


	//   ....[115]....
        /*029c*/ 	.word	0xffffffff


	//   ....[116]....
        /*02a0*/ 	.word	0xffffffff


	//   ....[117]....
        /*02a4*/ 	.word	0xffffffff


	//   ....[118]....
        /*02a8*/ 	.word	0xffffffff


	//   ....[119]....
        /*02ac*/ 	.word	0xffffffff


	//   ....[120]....
        /*02b0*/ 	.word	0xffffffff


	//   ....[121]....
        /*02b4*/ 	.word	0xffffffff


	//   ....[122]....
        /*02b8*/ 	.word	0xffffffff


	//   ....[123]....
        /*02bc*/ 	.word	0xffffffff


	//   ....[124]....
        /*02c0*/ 	.word	0xffffffff


	//   ....[125]....
        /*02c4*/ 	.word	0xffffffff


	//   ....[126]....
        /*02c8*/ 	.word	0xffffffff


	//   ....[127]....
        /*02cc*/ 	.word	0xffffffff


	//   ....[128]....
        /*02d0*/ 	.word	0xffffffff


	//   ....[129]....
        /*02d4*/ 	.word	0xffffffff


	//   ....[130]....
        /*02d8*/ 	.word	0xffffffff


	//   ....[131]....
        /*02dc*/ 	.word	0xffffffff


	//   ....[132]....
        /*02e0*/ 	.word	0xffffffff


	//   ....[133]....
        /*02e4*/ 	.word	0xffffffff


	//   ....[134]....
        /*02e8*/ 	.word	0xffffffff


	//   ....[135]....
        /*02ec*/ 	.word	0xffffffff


	//   ....[136]....
        /*02f0*/ 	.word	0xffffffff


	//   ....[137]....
        /*02f4*/ 	.word	0xffffffff


	//   ....[138]....
        /*02f8*/ 	.word	0xffffffff


	//   ....[139]....
        /*02fc*/ 	.word	0xffffffff


	//   ....[140]....
        /*0300*/ 	.word	0xffffffff


	//   ....[141]....
        /*0304*/ 	.word	0xffffffff


	//   ....[142]....
        /*0308*/ 	.word	0xffffffff


	//   ....[143]....
        /*030c*/ 	.word	0xffffffff


	//   ....[144]....
        /*0310*/ 	.word	0xffffffff


	//   ....[145]....
        /*0314*/ 	.word	0xffffffff


	//   ....[146]....
        /*0318*/ 	.word	0xffffffff


	//   ....[147]....
        /*031c*/ 	.word	0xffffffff


	//   ....[148]....
        /*0320*/ 	.word	0xffffffff


	//   ....[149]....
        /*0324*/ 	.word	0xffffffff


	//   ....[150]....
        /*0328*/ 	.word	0xffffffff


	//   ....[151]....
        /*032c*/ 	.word	0xffffffff


	//   ....[152]....
        /*0330*/ 	.word	0xffffffff


	//   ....[153]....
        /*0334*/ 	.word	0xffffffff


	//   ....[154]....
        /*0338*/ 	.word	0xffffffff


	//   ....[155]....
        /*033c*/ 	.word	0xffffffff


	//   ....[156]....
        /*0340*/ 	.word	0xffffffff


	//   ....[157]....
        /*0344*/ 	.word	0xffffffff


	//   ....[158]....
        /*0348*/ 	.word	0xffffffff


	//   ....[159]....
        /*034c*/ 	.word	0xffffffff


	//   ....[160]....
        /*0350*/ 	.word	0xffffffff


	//   ....[161]....
        /*0354*/ 	.word	0xffffffff


	//   ....[162]....
        /*0358*/ 	.word	0xffffffff


	//   ....[163]....
        /*035c*/ 	.word	0xffffffff


	//   ....[164]....
        /*0360*/ 	.word	0xffffffff


	//   ....[165]....
        /*0364*/ 	.word	0xffffffff


	//   ....[166]....
        /*0368*/ 	.word	0xffffffff


	//   ....[167]....
        /*036c*/ 	.word	0xffffffff


	//   ....[168]....
        /*0370*/ 	.word	0xffffffff


	//   ....[169]....
        /*0374*/ 	.word	0xffffffff


	//   ....[170]....
        /*0378*/ 	.word	0xffffffff


	//   ....[171]....
        /*037c*/ 	.word	0xffffffff


	//   ....[172]....
        /*0380*/ 	.word	0xffffffff


	//   ....[173]....
        /*0384*/ 	.word	0xffffffff


	//   ....[174]....
        /*0388*/ 	.word	0xffffffff


	//   ....[175]....
        /*038c*/ 	.word	0xffffffff


	//   ....[176]....
        /*0390*/ 	.word	0xffffffff


	//   ....[177]....
        /*0394*/ 	.word	0xffffffff


	//   ....[178]....
        /*0398*/ 	.word	0xffffffff


	//   ....[179]....
        /*039c*/ 	.word	0xffffffff


	//   ....[180]....
        /*03a0*/ 	.word	0xffffffff


	//   ....[181]....
        /*03a4*/ 	.word	0x0500000f


	//   ....[182]....
        /*03a8*/ 	.word	0x0500000f


	//   ....[183]....
        /*03ac*/ 	.word	0x0500000f


	//   ....[184]....
        /*03b0*/ 	.word	0x0500000f


	//   ....[185]....
        /*03b4*/ 	.word	0x0500000f


	//   ....[186]....
        /*03b8*/ 	.word	0x0500000f


	//   ....[187]....
        /*03bc*/ 	.word	0x0500000f


	//   ....[188]....
        /*03c0*/ 	.word	0x0500000f


	//   ....[189]....
        /*03c4*/ 	.word	0x0500000f


	//   ....[190]....
        /*03c8*/ 	.word	0x0500000f


	//   ....[191]....
        /*03cc*/ 	.word	0x0500000f


	//   ....[192]....
        /*03d0*/ 	.word	0x0500000f


	//   ....[193]....
        /*03d4*/ 	.word	0x0500000f


	//   ....[194]....
        /*03d8*/ 	.word	0x0500000f


	//   ....[195]....
        /*03dc*/ 	.word	0x0500000f


	//   ....[196]....
        /*03e0*/ 	.word	0x0500000f


	//   ....[197]....
        /*03e4*/ 	.word	0x0500000f


	//   ....[198]....
        /*03e8*/ 	.word	0x0500000f


	//   ....[199]....
        /*03ec*/ 	.word	0x0500000f


	//   ....[200]....
        /*03f0*/ 	.word	0x0500000f


	//   ....[201]....
        /*03f4*/ 	.word	0x0500000f


	//   ....[202]....
        /*03f8*/ 	.word	0x0500000f


	//   ....[203]....
        /*03fc*/ 	.word	0x0500000f


	//   ....[204]....
        /*0400*/ 	.word	0x0500000f


	//   ....[205]....
        /*0404*/ 	.word	0x0500000f


	//   ....[206]....
        /*0408*/ 	.word	0x0500000f


	//   ....[207]....
        /*040c*/ 	.word	0x0500000f


	//   ....[208]....
        /*0410*/ 	.word	0x0500000f


	//   ....[209]....
        /*0414*/ 	.word	0x0500000f


	//   ....[210]....
        /*0418*/ 	.word	0x0500000f


	//   ....[211]....
        /*041c*/ 	.word	0x0500000f


	//   ....[212]....
        /*0420*/ 	.word	0x0500000f


	//   ....[213]....
        /*0424*/ 	.word	0x0500000f


	//   ....[214]....
        /*0428*/ 	.word	0x0500000f


	//   ....[215]....
        /*042c*/ 	.word	0x0500000f


	//   ....[216]....
        /*0430*/ 	.word	0x0500000f


	//   ....[217]....
        /*0434*/ 	.word	0x0500000f


	//   ....[218]....
        /*0438*/ 	.word	0x0500000f


	//   ....[219]....
        /*043c*/ 	.word	0x0500000f


	//   ....[220]....
        /*0440*/ 	.word	0x0500000f


	//   ....[221]....
        /*0444*/ 	.word	0x0500000f


	//   ....[222]....
        /*0448*/ 	.word	0x0500000f


	//   ....[223]....
        /*044c*/ 	.word	0x0500000f


	//   ....[224]....
        /*0450*/ 	.word	0x0500000f


	//   ....[225]....
        /*0454*/ 	.word	0x0500000f


	//   ....[226]....
        /*0458*/ 	.word	0x0500000f


	//   ....[227]....
        /*045c*/ 	.word	0x0500000f


	//   ....[228]....
        /*0460*/ 	.word	0x0500000f


	//   ....[229]....
        /*0464*/ 	.word	0x0500000f


	//----- nvinfo : EIATTR_COOP_GROUP_INSTR_OFFSETS
	.align		4
.L_776:
        /*0468*/ 	.byte	0x04, 0x28
        /*046a*/ 	.short	(.L_778 - .L_777)


	//   ....[0]....
.L_777:
        /*046c*/ 	.word	0x00000080


	//   ....[1]....
        /*0470*/ 	.word	0x00000090


	//   ....[2]....
        /*0474*/ 	.word	0x000002d0


	//   ....[3]....
        /*0478*/ 	.word	0x00000430


	//   ....[4]....
        /*047c*/ 	.word	0x00000550


	//   ....[5]....
        /*0480*/ 	.word	0x000006b0


	//   ....[6]....
        /*0484*/ 	.word	0x00001610


	//   ....[7]....
        /*0488*/ 	.word	0x000029f0


	//   ....[8]....
        /*048c*/ 	.word	0x00002a20


	//   ....[9]....
        /*0490*/ 	.word	0x000032e0


	//   ....[10]....
        /*0494*/ 	.word	0x000033b0


	//   ....[11]....
        /*0498*/ 	.word	0x00003f10


	//   ....[12]....
        /*049c*/ 	.word	0x00003f90


	//   ....[13]....
        /*04a0*/ 	.word	0x000063d0


	//   ....[14]....
        /*04a4*/ 	.word	0x000063f0


	//   ....[15]....
        /*04a8*/ 	.word	0x00006c10


	//   ....[16]....
        /*04ac*/ 	.word	0x00006d20


	//   ....[17]....
        /*04b0*/ 	.word	0x00007780


	//   ....[18]....
        /*04b4*/ 	.word	0x00007800


	//   ....[19]....
        /*04b8*/ 	.word	0x0000a2e0


	//   ....[20]....
        /*04bc*/ 	.word	0x0000a2f0


	//   ....[21]....
        /*04c0*/ 	.word	0x0000a320


	//   ....[22]....
        /*04c4*/ 	.word	0x0000a330


	//   ....[23]....
        /*04c8*/ 	.word	0x0000c070


	//   ....[24]....
        /*04cc*/ 	.word	0x0000c080


	//   ....[25]....
        /*04d0*/ 	.word	0x0000c0b0


	//   ....[26]....
        /*04d4*/ 	.word	0x0000c0c0


	//   ....[27]....
        /*04d8*/ 	.word	0x0000d390


	//   ....[28]....
        /*04dc*/ 	.word	0x0000d3a0


	//   ....[29]....
        /*04e0*/ 	.word	0x0000d3b0


	//   ....[30]....
        /*04e4*/ 	.word	0x0000d3c0


	//   ....[31]....
        /*04e8*/ 	.word	0x0000d3d0


	//   ....[32]....
        /*04ec*/ 	.word	0x0000d3e0


	//   ....[33]....
        /*04f0*/ 	.word	0x0000d3f0


	//   ....[34]....
        /*04f4*/ 	.word	0x0000d400


	//   ....[35]....
        /*04f8*/ 	.word	0x0000d410


	//   ....[36]....
        /*04fc*/ 	.word	0x0000d420


	//   ....[37]....
        /*0500*/ 	.word	0x0000d430


	//   ....[38]....
        /*0504*/ 	.word	0x0000d440


	//   ....[39]....
        /*0508*/ 	.word	0x0000d450


	//   ....[40]....
        /*050c*/ 	.word	0x0000d460


	//   ....[41]....
        /*0510*/ 	.word	0x0000d480


	//   ....[42]....
        /*0514*/ 	.word	0x0000d490


	//   ....[43]....
        /*0518*/ 	.word	0x0000d4a0


	//   ....[44]....
        /*051c*/ 	.word	0x0000d4b0


	//   ....[45]....
        /*0520*/ 	.word	0x0000d4c0


	//   ....[46]....
        /*0524*/ 	.word	0x0000d4d0


	//   ....[47]....
        /*0528*/ 	.word	0x0000d4e0


	//   ....[48]....
        /*052c*/ 	.word	0x0000d4f0


	//   ....[49]....
        /*0530*/ 	.word	0x0000d510


	//   ....[50]....
        /*0534*/ 	.word	0x0000d520


	//   ....[51]....
        /*0538*/ 	.word	0x0000d530


	//   ....[52]....
        /*053c*/ 	.word	0x0000d550


	//   ....[53]....
        /*0540*/ 	.word	0x0000d560


	//   ....[54]....
        /*0544*/ 	.word	0x0000d570


	//   ....[55]....
        /*0548*/ 	.word	0x0000d580


	//   ....[56]....
        /*054c*/ 	.word	0x0000d590


	//   ....[57]....
        /*0550*/ 	.word	0x0000d5a0


	//   ....[58]....
        /*0554*/ 	.word	0x0000d5b0


	//   ....[59]....
        /*0558*/ 	.word	0x0000d5c0


	//   ....[60]....
        /*055c*/ 	.word	0x0000d5e0


	//   ....[61]....
        /*0560*/ 	.word	0x0000d5f0


	//   ....[62]....
        /*0564*/ 	.word	0x0000d600


	//   ....[63]....
        /*0568*/ 	.word	0x0000d610


	//   ....[64]....
        /*056c*/ 	.word	0x0000d620


	//   ....[65]....
        /*0570*/ 	.word	0x0000d630


	//   ....[66]....
        /*0574*/ 	.word	0x0000d640


	//   ....[67]....
        /*0578*/ 	.word	0x0000d650


	//   ....[68]....
        /*057c*/ 	.word	0x0000d660


	//   ....[69]....
        /*0580*/ 	.word	0x0000d670


	//   ....[70]....
        /*0584*/ 	.word	0x0000d680


	//   ....[71]....
        /*0588*/ 	.word	0x0000d690


	//   ....[72]....
        /*058c*/ 	.word	0x0000d6a0


	//   ....[73]....
        /*0590*/ 	.word	0x0000d6b0


	//   ....[74]....
        /*0594*/ 	.word	0x0000d6c0


	//   ....[75]....
        /*0598*/ 	.word	0x0000d6d0


	//   ....[76]....
        /*059c*/ 	.word	0x0000d6e0


	//   ....[77]....
        /*05a0*/ 	.word	0x0000d6f0


	//   ....[78]....
        /*05a4*/ 	.word	0x0000d700


	//   ....[79]....
        /*05a8*/ 	.word	0x0000d710


	//   ....[80]....
        /*05ac*/ 	.word	0x0000d720


	//   ....[81]....
        /*05b0*/ 	.word	0x0000d730


	//   ....[82]....
        /*05b4*/ 	.word	0x0000d740


	//   ....[83]....
        /*05b8*/ 	.word	0x0000d750


	//   ....[84]....
        /*05bc*/ 	.word	0x0000d760


	//   ....[85]....
        /*05c0*/ 	.word	0x0000d770


	//   ....[86]....
        /*05c4*/ 	.word	0x0000d780


	//   ....[87]....
        /*05c8*/ 	.word	0x0000d7a0


	//   ....[88]....
        /*05cc*/ 	.word	0x0000d7d0


	//   ....[89]....
        /*05d0*/ 	.word	0x0000d800


	//   ....[90]....
        /*05d4*/ 	.word	0x0000d830


	//   ....[91]....
        /*05d8*/ 	.word	0x0000d860


	//   ....[92]....
        /*05dc*/ 	.word	0x0000d890


	//   ....[93]....
        /*05e0*/ 	.word	0x0000d8c0


	//   ....[94]....
        /*05e4*/ 	.word	0x0000d8f0


	//   ....[95]....
        /*05e8*/ 	.word	0x0000d900


	//   ....[96]....
        /*05ec*/ 	.word	0x0000d930


	//   ....[97]....
        /*05f0*/ 	.word	0x0000d950


	//   ....[98]....
        /*05f4*/ 	.word	0x0000d970


	//   ....[99]....
        /*05f8*/ 	.word	0x0000d9a0


	//   ....[100]....
        /*05fc*/ 	.word	0x0000d9d0


	//   ....[101]....
        /*0600*/ 	.word	0x0000da00


	//   ....[102]....
        /*0604*/ 	.word	0x0000da30


	//   ....[103]....
        /*0608*/ 	.word	0x0000da60


	//   ....[104]....
        /*060c*/ 	.word	0x0000da90


	//   ....[105]....
        /*0610*/ 	.word	0x0000dab0


	//   ....[106]....
        /*0614*/ 	.word	0x0000dac0


	//   ....[107]....
        /*0618*/ 	.word	0x0000daf0


	//   ....[108]....
        /*061c*/ 	.word	0x0000db20


	//   ....[109]....
        /*0620*/ 	.word	0x0000db50


	//   ....[110]....
        /*0624*/ 	.word	0x0000db80


	//   ....[111]....
        /*0628*/ 	.word	0x0000dbb0


	//   ....[112]....
        /*062c*/ 	.word	0x0000dbf0


	//   ....[113]....
        /*0630*/ 	.word	0x0000dc20


	//   ....[114]....
        /*0634*/ 	.word	0x0000dc50


	//   ....[115]....
        /*0638*/ 	.word	0x0000dc80


	//   ....[116]....
        /*063c*/ 	.word	0x0000dcb0


	//   ....[117]....
        /*0640*/ 	.word	0x0000dce0


	//   ....[118]....
        /*0644*/ 	.word	0x0000dd10


	//   ....[119]....
        /*0648*/ 	.word	0x0000dd20


	//   ....[120]....
        /*064c*/ 	.word	0x0000dd30


	//   ....[121]....
        /*0650*/ 	.word	0x0000dd40


	//   ....[122]....
        /*0654*/ 	.word	0x0000dd50


	//   ....[123]....
        /*0658*/ 	.word	0x0000e1a0


	//   ....[124]....
        /*065c*/ 	.word	0x0000e1f0


	//   ....[125]....
        /*0660*/ 	.word	0x0000e230


	//   ....[126]....
        /*0664*/ 	.word	0x0000e270


	//   ....[127]....
        /*0668*/ 	.word	0x0000e2b0


	//   ....[128]....
        /*066c*/ 	.word	0x0000e2e0


	//   ....[129]....
        /*0670*/ 	.word	0x0000ec70


	//   ....[130]....
        /*0674*/ 	.word	0x0000eca0


	//   ....[131]....
        /*0678*/ 	.word	0x0000fb20


	//   ....[132]....
        /*067c*/ 	.word	0x00011200


	//   ....[133]....
        /*0680*/ 	.word	0x00011230


	//   ....[134]....
        /*0684*/ 	.word	0x00011250


	//   ....[135]....
        /*0688*/ 	.word	0x00011270


	//   ....[136]....
        /*068c*/ 	.word	0x00011340


	//   ....[137]....
        /*0690*/ 	.word	0x00011350


	//   ....[138]....
        /*0694*/ 	.word	0x000113e0


	//   ....[139]....
        /*0698*/ 	.word	0x000113f0


	//   ....[140]....
        /*069c*/ 	.word	0x00011400


	//   ....[141]....
        /*06a0*/ 	.word	0x00011490


	//   ....[142]....
        /*06a4*/ 	.word	0x000118b0


	//   ....[143]....
        /*06a8*/ 	.word	0x000118e0


	//   ....[144]....
        /*06ac*/ 	.word	0x00011900


	//   ....[145]....
        /*06b0*/ 	.word	0x00011970


	//   ....[146]....
        /*06b4*/ 	.word	0x000119c0


	//   ....[147]....
        /*06b8*/ 	.word	0x000119f0


	//   ....[148]....
        /*06bc*/ 	.word	0x00011a10


	//   ....[149]....
        /*06c0*/ 	.word	0x00011a80


	//   ....[150]....
        /*06c4*/ 	.word	0x00011aa0


	//   ....[151]....
        /*06c8*/ 	.word	0x00011b30


	//   ....[152]....
        /*06cc*/ 	.word	0x00012160


	//   ....[153]....
        /*06d0*/ 	.word	0x00012190


	//   ....[154]....
        /*06d4*/ 	.word	0x000121c0


	//   ....[155]....
        /*06d8*/ 	.word	0x00012220


	//   ....[156]....
        /*06dc*/ 	.word	0x000122b0


	//   ....[157]....
        /*06e0*/ 	.word	0x000122d0


	//   ....[158]....
        /*06e4*/ 	.word	0x00012350


	//   ....[159]....
        /*06e8*/ 	.word	0x00012370


	//   ....[160]....
        /*06ec*/ 	.word	0x00012c50


	//   ....[161]....
        /*06f0*/ 	.word	0x00012c70


	//   ....[162]....
        /*06f4*/ 	.word	0x00012c80


	//   ....[163]....
        /*06f8*/ 	.word	0x00012c90


	//   ....[164]....
        /*06fc*/ 	.word	0x00012ca0


	//   ....[165]....
        /*0700*/ 	.word	0x00012d00


	//   ....[166]....
        /*0704*/ 	.word	0x00012d10


	//   ....[167]....
        /*0708*/ 	.word	0x00012d70


	//   ....[168]....
        /*070c*/ 	.word	0x00012da0


	//   ....[169]....
        /*0710*/ 	.word	0x00012de0


	//   ....[170]....
        /*0714*/ 	.word	0x000131f0


	//   ....[171]....
        /*0718*/ 	.word	0x00013200


	//   ....[172]....
        /*071c*/ 	.word	0x00013210


	//   ....[173]....
        /*0720*/ 	.word	0x00013230


	//   ....[174]....
        /*0724*/ 	.word	0x00013250


	//   ....[175]....
        /*0728*/ 	.word	0x00013270


	//   ....[176]....
        /*072c*/ 	.word	0x00013290


	//   ....[177]....
        /*0730*/ 	.word	0x000132a0


	//   ....[178]....
        /*0734*/ 	.word	0x000132c0


	//   ....[179]....
        /*0738*/ 	.word	0x000132f0


	//   ....[180]....
        /*073c*/ 	.word	0x00014d80


	//   ....[181]....
        /*0740*/ 	.word	0x00015360


	//   ....[182]....
        /*0744*/ 	.word	0x00015440


	//   ....[183]....
        /*0748*/ 	.word	0x00015510


	//   ....[184]....
        /*074c*/ 	.word	0x00015670


	//   ....[185]....
        /*0750*/ 	.word	0x00015700


	//   ....[186]....
        /*0754*/ 	.word	0x00015760


	//   ....[187]....
        /*0758*/ 	.word	0x00015860


	//   ....[188]....
        /*075c*/ 	.word	0x000158c0


	//   ....[189]....
        /*0760*/ 	.word	0x00015990


	//   ....[190]....
        /*0764*/ 	.word	0x00015a50


	//   ....[191]....
        /*0768*/ 	.word	0x00015b20


	//   ....[192]....
        /*076c*/ 	.word	0x00015c90


	//   ....[193]....
        /*0770*/ 	.word	0x00015d30


	//   ....[194]....
        /*0774*/ 	.word	0x00015e50


	//   ....[195]....
        /*0778*/ 	.word	0x00015ea0


	//   ....[196]....
        /*077c*/ 	.word	0x00015f80


	//   ....[197]....
        /*0780*/ 	.word	0x00016030


	//   ....[198]....
        /*0784*/ 	.word	0x000160a0


	//   ....[199]....
        /*0788*/ 	.word	0x00016170


	//   ....[200]....
        /*078c*/ 	.word	0x000161e0


	//   ....[201]....
        /*0790*/ 	.word	0x000162b0


	//   ....[202]....
        /*0794*/ 	.word	0x00016340


	//   ....[203]....
        /*0798*/ 	.word	0x00016390


	//   ....[204]....
        /*079c*/ 	.word	0x00016460


	//   ....[205]....
        /*07a0*/ 	.word	0x00016520


	//   ....[206]....
        /*07a4*/ 	.word	0x00016590


	//   ....[207]....
        /*07a8*/ 	.word	0x00016680


	//   ....[208]....
        /*07ac*/ 	.word	0x000166f0


	//   ....[209]....
        /*07b0*/ 	.word	0x000167c0


	//   ....[210]....
        /*07b4*/ 	.word	0x000168f0


	//   ....[211]....
        /*07b8*/ 	.word	0x00016990


	//   ....[212]....
        /*07bc*/ 	.word	0x000169f0


	//   ....[213]....
        /*07c0*/ 	.word	0x00016ac0


	//   ....[214]....
        /*07c4*/ 	.word	0x00016b20


	//   ....[215]....
        /*07c8*/ 	.word	0x00016bf0


	//   ....[216]....
        /*07cc*/ 	.word	0x00016c50


	//   ....[217]....
        /*07d0*/ 	.word	0x00016d20


	//   ....[218]....
        /*07d4*/ 	.word	0x00016d80


	//   ....[219]....
        /*07d8*/ 	.word	0x00016e50


	//   ....[220]....
        /*07dc*/ 	.word	0x00016f30


	//   ....[221]....
        /*07e0*/ 	.word	0x00016fd0


	//   ....[222]....
        /*07e4*/ 	.word	0x00017030


	//   ....[223]....
        /*07e8*/ 	.word	0x00017110


	//   ....[224]....
        /*07ec*/ 	.word	0x00017170


	//   ....[225]....
        /*07f0*/ 	.word	0x00017230


	//   ....[226]....
        /*07f4*/ 	.word	0x00017290


	//   ....[227]....
        /*07f8*/ 	.word	0x00017350


	//   ....[228]....
        /*07fc*/ 	.word	0x000173b0


	//   ....[229]....
        /*0800*/ 	.word	0x00017470


	//----- nvinfo : EIATTR_REG_RECONFIG
	.align		4
.L_778:
        /*0804*/ 	.byte	0x01, 0x54
	.zero		2


	//----- nvinfo : EIATTR_SYSCALL_OFFSETS
	.align		4
        /*0808*/ 	.byte	0x04, 0x46
        /*080a*/ 	.short	(.L_780 - .L_779)


	//   ....[0]....
.L_779:
        /*080c*/ 	.word	0x000017d0


	//   ....[1]....
        /*0810*/ 	.word	0x00010370


	//   ....[2]....
        /*0814*/ 	.word	0x000104b0


	//   ....[3]....
        /*0818*/ 	.word	0x000105f0


	//   ....[4]....
        /*081c*/ 	.word	0x00010710


	//   ....[5]....
        /*0820*/ 	.word	0x00011eb0


	//----- nvinfo : EIATTR_MBARRIER_INSTR_OFFSETS
	.align		4
.L_780:
        /*0824*/ 	.byte	0x04, 0x39
        /*0826*/ 	.short	(.L_782 - .L_781)


	//   ....[0]....
.L_781:
        /*0828*/ 	.word	0x00000180
        /*082c*/ 	.word	0x000000ff
        /*0830*/ 	.word	0x00033400
        /*0834*/ 	.short	0x0100
        /*0836*/ 	.byte	0x08
	.zero		1


	//   ....[1]....
        /*0838*/ 	.word	0x00000190
        /*083c*/ 	.word	0x000000ff
        /*0840*/ 	.word	0x00033420
        /*0844*/ 	.short	0x0100
        /*0846*/ 	.byte	0x08
	.zero		1


	//   ....[2]....
        /*0848*/ 	.word	0x00000280
        /*084c*/ 	.word	0x000000ff
        /*0850*/ 	.word	0x00033430
        /*0854*/ 	.short	0x0100
        /*0856*/ 	.byte	0x08
	.zero		1


	//   ....[3]....
        /*0858*/ 	.word	0x00000290
        /*085c*/ 	.word	0x000000ff
        /*0860*/ 	.word	0x00033440
        /*0864*/ 	.short	0x0100
        /*0866*/ 	.byte	0x08
	.zero		1


	//   ....[4]....
        /*0868*/ 	.word	0x000002a0
        /*086c*/ 	.word	0x000000ff
        /*0870*/ 	.word	0x00033438
        /*0874*/ 	.short	0x0100
        /*0876*/ 	.byte	0x08
	.zero		1


	//   ....[5]....
        /*0878*/ 	.word	0x000002b0
        /*087c*/ 	.word	0x000000ff
        /*0880*/ 	.word	0x00033448
        /*0884*/ 	.short	0x0100
        /*0886*/ 	.byte	0x08
	.zero		1


	//   ....[6]....
        /*0888*/ 	.word	0x000003e0
        /*088c*/ 	.word	0x000000ff
        /*0890*/ 	.word	0x00033450
        /*0894*/ 	.short	0x0100
        /*0896*/ 	.byte	0x08
	.zero		1


	//   ....[7]....
        /*0898*/ 	.word	0x000003f0
        /*089c*/ 	.word	0x000000ff
        /*08a0*/ 	.word	0x00033460
        /*08a4*/ 	.short	0x0100
        /*08a6*/ 	.byte	0x08
	.zero		1


	//   ....[8]....
        /*08a8*/ 	.word	0x00000400
        /*08ac*/ 	.word	0x000000ff
        /*08b0*/ 	.word	0x00033458
        /*08b4*/ 	.short	0x0100
        /*08b6*/ 	.byte	0x08
	.zero		1


	//   ....[9]....
        /*08b8*/ 	.word	0x00000410
        /*08bc*/ 	.word	0x000000ff
        /*08c0*/ 	.word	0x00033468
        /*08c4*/ 	.short	0x0100
        /*08c6*/ 	.byte	0x08
	.zero		1


	//   ....[10]....
        /*08c8*/ 	.word	0x00000500
        /*08cc*/ 	.word	0x000000ff
        /*08d0*/ 	.word	0x00033470
        /*08d4*/ 	.short	0x0100
        /*08d6*/ 	.byte	0x06
	.zero		1


	//   ....[11]....
        /*08d8*/ 	.word	0x00000510
        /*08dc*/ 	.word	0x000000ff
        /*08e0*/ 	.word	0x00033480
        /*08e4*/ 	.short	0x0100
        /*08e6*/ 	.byte	0x06
	.zero		1


	//   ....[12]....
        /*08e8*/ 	.word	0x00000520
        /*08ec*/ 	.word	0x000000ff
        /*08f0*/ 	.word	0x00033478
        /*08f4*/ 	.short	0x0100
        /*08f6*/ 	.byte	0x06
	.zero		1


	//   ....[13]....
        /*08f8*/ 	.word	0x00000530
        /*08fc*/ 	.word	0x000000ff
        /*0900*/ 	.word	0x00033488
        /*0904*/ 	.short	0x0100
        /*0906*/ 	.byte	0x06
	.zero		1


	//   ....[14]....
        /*0908*/ 	.word	0x00000660
        /*090c*/ 	.word	0x000000ff
        /*0910*/ 	.word	0x00033490
        /*0914*/ 	.short	0x0100
        /*0916*/ 	.byte	0x08
	.zero		1


	//   ....[15]....
        /*0918*/ 	.word	0x00000670
        /*091c*/ 	.word	0x000000ff
        /*0920*/ 	.word	0x000334a0
        /*0924*/ 	.short	0x0100
        /*0926*/ 	.byte	0x08
	.zero		1


	//   ....[16]....
        /*0928*/ 	.word	0x00000680
        /*092c*/ 	.word	0x000000ff
        /*0930*/ 	.word	0x00033498
        /*0934*/ 	.short	0x0100
        /*0936*/ 	.byte	0x08
	.zero		1


	//   ....[17]....
        /*0938*/ 	.word	0x00000690
        /*093c*/ 	.word	0x000000ff
        /*0940*/ 	.word	0x000334a8
        /*0944*/ 	.short	0x0100
        /*0946*/ 	.byte	0x08
	.zero		1


	//   ....[18]....
        /*0948*/ 	.word	0x000007d0
        /*094c*/ 	.word	0x000000ff
        /*0950*/ 	.word	0x000334b0
        /*0954*/ 	.short	0x0100
        /*0956*/ 	.byte	0x08
	.zero		1


	//   ....[19]....
        /*0958*/ 	.word	0x000007e0
        /*095c*/ 	.word	0x000000ff
        /*0960*/ 	.word	0x000334c0
        /*0964*/ 	.short	0x0100
        /*0966*/ 	.byte	0x08
	.zero		1


	//   ....[20]....
        /*0968*/ 	.word	0x000007f0
        /*096c*/ 	.word	0x000000ff
        /*0970*/ 	.word	0x000334b8
        /*0974*/ 	.short	0x0100
        /*0976*/ 	.byte	0x08
	.zero		1


	//   ....[21]....
        /*0978*/ 	.word	0x00000800
        /*097c*/ 	.word	0x000000ff
        /*0980*/ 	.word	0x000334c8
        /*0984*/ 	.short	0x0100
        /*0986*/ 	.byte	0x08
	.zero		1


	//   ....[22]....
        /*0988*/ 	.word	0x000017f0
        /*098c*/ 	.word	0x000000ff
        /*0990*/ 	.word	0x00033400
        /*0994*/ 	.short	0x010a
        /*0996*/ 	.byte	0x27
	.zero		1


	//   ....[23]....
        /*0998*/ 	.word	0x00001880
        /*099c*/ 	.word	0x000000ff
        /*09a0*/ 	.word	0x00033430
        /*09a4*/ 	.short	0x010a
        /*09a6*/ 	.byte	0x27
	.zero		1


	//   ....[24]....
        /*09a8*/ 	.word	0x000018e0
        /*09ac*/ 	.word	0x000000ff
        /*09b0*/ 	.word	0x00033430
        /*09b4*/ 	.short	0x010a
        /*09b6*/ 	.byte	0x27
	.zero		1


	//   ....[25]....
        /*09b8*/ 	.word	0x00002940
        /*09bc*/ 	.word	0x000000ff
        /*09c0*/ 	.word	0x00000000
        /*09c4*/ 	.short	0x0101
        /*09c6*/ 	.byte	0x06
	.zero		1


	//   ....[26]....
        /*09c8*/ 	.word	0x000053d0
        /*09cc*/ 	.word	0x000000ff
        /*09d0*/ 	.word	0x00033430
        /*09d4*/ 	.short	0x010a
        /*09d6*/ 	.byte	0x04
	.zero		1


	//   ....[27]....
        /*09d8*/ 	.word	0x00005410
        /*09dc*/ 	.word	0x000000ff
        /*09e0*/ 	.word	0x00033430
        /*09e4*/ 	.short	0x010a
        /*09e6*/ 	.byte	0x04
	.zero		1


	//   ....[28]....
        /*09e8*/ 	.word	0x00006080
        /*09ec*/ 	.word	0x000000ff
        /*09f0*/ 	.word	0x00033450
        /*09f4*/ 	.short	0x010a
        /*09f6*/ 	.byte	0x0a
	.zero		1


	//   ....[29]....
        /*09f8*/ 	.word	0x000060c0
        /*09fc*/ 	.word	0x000000ff
        /*0a00*/ 	.word	0x00033450
        /*0a04*/ 	.short	0x010a
        /*0a06*/ 	.byte	0x0a
	.zero		1


	//   ....[30]....
        /*0a08*/ 	.word	0x00006440
        /*0a0c*/ 	.word	0x000000ff
        /*0a10*/ 	.word	0x00000000
        /*0a14*/ 	.short	0x0101
        /*0a16*/ 	.byte	0x0a
	.zero		1


	//   ....[31]....
        /*0a18*/ 	.word	0x00008530
        /*0a1c*/ 	.word	0x000000ff
        /*0a20*/ 	.word	0x00000000
        /*0a24*/ 	.short	0x0101
        /*0a26*/ 	.byte	0x06
	.zero		1


	//   ....[32]....
        /*0a28*/ 	.word	0x00008eb0
        /*0a2c*/ 	.word	0x000000ff
        /*0a30*/ 	.word	0x00033430
        /*0a34*/ 	.short	0x010a
        /*0a36*/ 	.byte	0x07
	.zero		1


	//   ....[33]....
        /*0a38*/ 	.word	0x00008ef0
        /*0a3c*/ 	.word	0x000000ff
        /*0a40*/ 	.word	0x00033430
        /*0a44*/ 	.short	0x010a
        /*0a46*/ 	.byte	0x07
	.zero		1


	//   ....[34]....
        /*0a48*/ 	.word	0x00009b20
        /*0a4c*/ 	.word	0x000000ff
        /*0a50*/ 	.word	0x00033450
        /*0a54*/ 	.short	0x010a
        /*0a56*/ 	.byte	0x07
	.zero		1


	//   ....[35]....
        /*0a58*/ 	.word	0x00009b60
        /*0a5c*/ 	.word	0x000000ff
        /*0a60*/ 	.word	0x00033450
        /*0a64*/ 	.short	0x010a
        /*0a66*/ 	.byte	0x07
	.zero		1


	//   ....[36]....
        /*0a68*/ 	.word	0x00009e80
        /*0a6c*/ 	.word	0x000000ff
        /*0a70*/ 	.word	0x00000000
        /*0a74*/ 	.short	0x0101
        /*0a76*/ 	.byte	0x07
	.zero		1


	//   ....[37]....
        /*0a78*/ 	.word	0x0000b430
        /*0a7c*/ 	.word	0x000000ff
        /*0a80*/ 	.word	0x00000000
        /*0a84*/ 	.short	0x0101
        /*0a86*/ 	.byte	0x06
	.zero		1


	//   ....[38]....
        /*0a88*/ 	.word	0x0000bcb0
        /*0a8c*/ 	.word	0x000000ff
        /*0a90*/ 	.word	0x00033450
        /*0a94*/ 	.short	0x010a
        /*0a96*/ 	.byte	0x09
	.zero		1


	//   ....[39]....
        /*0a98*/ 	.word	0x0000bcf0
        /*0a9c*/ 	.word	0x000000ff
        /*0aa0*/ 	.word	0x00033450
        /*0aa4*/ 	.short	0x010a
        /*0aa6*/ 	.byte	0x09
	.zero		1


	//   ....[40]....
        /*0aa8*/ 	.word	0x0000c3a0
        /*0aac*/ 	.word	0x000000ff
        /*0ab0*/ 	.word	0x00000000
        /*0ab4*/ 	.short	0x0101
        /*0ab6*/ 	.byte	0x04
	.zero		1


	//   ....[41]....
        /*0ab8*/ 	.word	0x0000e300
        /*0abc*/ 	.word	0x000000ff
        /*0ac0*/ 	.word	0x00000000
        /*0ac4*/ 	.short	0x0101
        /*0ac6*/ 	.byte	0x04
	.zero		1


	//   ....[42]....
        /*0ac8*/ 	.word	0x00010ec0
        /*0acc*/ 	.word	0x000000ff
        /*0ad0*/ 	.word	0x00033480
        /*0ad4*/ 	.short	0x010a
        /*0ad6*/ 	.byte	0x2d
	.zero		1


	//   ....[43]....
        /*0ad8*/ 	.word	0x000115e0
        /*0adc*/ 	.word	0x000000ff
        /*0ae0*/ 	.word	0x00033470
        /*0ae4*/ 	.short	0x0107
        /*0ae6*/ 	.byte	0x2d
	.zero		1


	//   ....[44]....
        /*0ae8*/ 	.word	0x00011650
        /*0aec*/ 	.word	0x000000ff
        /*0af0*/ 	.word	0x00033470
        /*0af4*/ 	.short	0x0101
        /*0af6*/ 	.byte	0x2d
	.zero		1


	//   ....[45]....
        /*0af8*/ 	.word	0x00011680
        /*0afc*/ 	.word	0x000000ff
        /*0b00*/ 	.word	0x00033440
        /*0b04*/ 	.short	0x010a
        /*0b06*/ 	.byte	0x2d
	.zero		1


	//   ....[46]....
        /*0b08*/ 	.word	0x00011c70
        /*0b0c*/ 	.word	0x000000ff
        /*0b10*/ 	.word	0x00033430
        /*0b14*/ 	.short	0x0107
        /*0b16*/ 	.byte	0x2d
	.zero		1


	//   ....[47]....
        /*0b18*/ 	.word	0x00011ce0
        /*0b1c*/ 	.word	0x000000ff
        /*0b20*/ 	.word	0x00033430
        /*0b24*/ 	.short	0x0101
        /*0b26*/ 	.byte	0x2d
	.zero		1


	//   ....[48]....
        /*0b28*/ 	.word	0x00012480
        /*0b2c*/ 	.word	0x000000ff
        /*0b30*/ 	.word	0x00033400
        /*0b34*/ 	.short	0x0107
        /*0b36*/ 	.byte	0x2d
	.zero		1


	//   ....[49]....
        /*0b38*/ 	.word	0x000124e0
        /*0b3c*/ 	.word	0x000000ff
        /*0b40*/ 	.word	0x00033400
        /*0b44*/ 	.short	0x0101
        /*0b46*/ 	.byte	0x2d
	.zero		1


	//   ....[50]....
        /*0b48*/ 	.word	0x000124f0
        /*0b4c*/ 	.word	0x000000ff
        /*0b50*/ 	.word	0x00033420
        /*0b54*/ 	.short	0x010a
        /*0b56*/ 	.byte	0x2d
	.zero		1


	//   ....[51]....
        /*0b58*/ 	.word	0x00012960
        /*0b5c*/ 	.word	0x00000000
        /*0b60*/ 	.word	0x00033480
        /*0b64*/ 	.short	0x010a
        /*0b66*/ 	.byte	0x3f
	.zero		1


	//   ....[52]....
        /*0b68*/ 	.word	0x00012ed0
        /*0b6c*/ 	.word	0x00000000
        /*0b70*/ 	.word	0x00033470
        /*0b74*/ 	.short	0x0107
        /*0b76*/ 	.byte	0x3f
	.zero		1


	//   ....[53]....
        /*0b78*/ 	.word	0x00012f40
        /*0b7c*/ 	.word	0x00000000
        /*0b80*/ 	.word	0x00033470
        /*0b84*/ 	.short	0x0101
        /*0b86*/ 	.byte	0x3f
	.zero		1


	//   ....[54]....
        /*0b88*/ 	.word	0x00012f70
        /*0b8c*/ 	.word	0x00000000
        /*0b90*/ 	.word	0x00033440
        /*0b94*/ 	.short	0x010a
        /*0b96*/ 	.byte	0x3f
	.zero		1


	//   ....[55]....
        /*0b98*/ 	.word	0x00013480
        /*0b9c*/ 	.word	0x00000000
        /*0ba0*/ 	.word	0x00033430
        /*0ba4*/ 	.short	0x0107
        /*0ba6*/ 	.byte	0x3f
	.zero		1


	//   ....[56]....
        /*0ba8*/ 	.word	0x00013500
        /*0bac*/ 	.word	0x00000000
        /*0bb0*/ 	.word	0x00033430
        /*0bb4*/ 	.short	0x0101
        /*0bb6*/ 	.byte	0x3f
	.zero		1


	//   ....[57]....
        /*0bb8*/ 	.word	0x00013570
        /*0bbc*/ 	.word	0x00000002
        /*0bc0*/ 	.word	0x00033470
        /*0bc4*/ 	.short	0x010a
        /*0bc6*/ 	.byte	0x3f
	.zero		1


	//   ....[58]....
        /*0bc8*/ 	.word	0x000135e0
        /*0bcc*/ 	.word	0x00000002
        /*0bd0*/ 	.word	0x00033460
        /*0bd4*/ 	.short	0x010a
        /*0bd6*/ 	.byte	0x3f
	.zero		1


	//   ....[59]....
        /*0bd8*/ 	.word	0x00013ff0
        /*0bdc*/ 	.word	0x00000002
        /*0be0*/ 	.word	0x00033450
        /*0be4*/ 	.short	0x0101
        /*0be6*/ 	.byte	0x3f
	.zero		1


	//   ....[60]....
        /*0be8*/ 	.word	0x00014090
        /*0bec*/ 	.word	0x00000002
        /*0bf0*/ 	.word	0x00000000
        /*0bf4*/ 	.short	0x0101
        /*0bf6*/ 	.byte	0x3f
	.zero		1


	//   ....[61]....
        /*0bf8*/ 	.word	0x00014180
        /*0bfc*/ 	.word	0x00000002
        /*0c00*/ 	.word	0x00033470
        /*0c04*/ 	.short	0x010a
        /*0c06*/ 	.byte	0x3f
	.zero		1


	//   ....[62]....
        /*0c08*/ 	.word	0x00014200
        /*0c0c*/ 	.word	0x00000002
        /*0c10*/ 	.word	0x00033460
        /*0c14*/ 	.short	0x010a
        /*0c16*/ 	.byte	0x3f
	.zero		1


	//   ....[63]....
        /*0c18*/ 	.word	0x00014c10
        /*0c1c*/ 	.word	0x00000002
        /*0c20*/ 	.word	0x00033450
        /*0c24*/ 	.short	0x0101
        /*0c26*/ 	.byte	0x3f
	.zero		1


	//   ....[64]....
        /*0c28*/ 	.word	0x00014c90
        /*0c2c*/ 	.word	0x00000002
        /*0c30*/ 	.word	0x00000000
        /*0c34*/ 	.short	0x0101
        /*0c36*/ 	.byte	0x3f
	.zero		1


	//   ....[65]....
        /*0c38*/ 	.word	0x00014d30
        /*0c3c*/ 	.word	0x00000006
        /*0c40*/ 	.word	0x00033420
        /*0c44*/ 	.short	0x010a
        /*0c46*/ 	.byte	0x3f
	.zero		1


	//   ....[66]....
        /*0c48*/ 	.word	0x00014e70
        /*0c4c*/ 	.word	0x00000005
        /*0c50*/ 	.word	0x00033440
        /*0c54*/ 	.short	0x010a
        /*0c56*/ 	.byte	0x3f
	.zero		1


	//   ....[67]....
        /*0c58*/ 	.word	0x00014f10
        /*0c5c*/ 	.word	0x00000003
        /*0c60*/ 	.word	0x00033440
        /*0c64*/ 	.short	0x010a
        /*0c66*/ 	.byte	0x3f
	.zero		1


	//   ....[68]....
        /*0c68*/ 	.word	0x00014f50
        /*0c6c*/ 	.word	0x00000005
        /*0c70*/ 	.word	0x00033460
        /*0c74*/ 	.short	0x010a
        /*0c76*/ 	.byte	0x3f
	.zero		1


	//   ....[69]....
        /*0c78*/ 	.word	0x00014f90
        /*0c7c*/ 	.word	0x00000003
        /*0c80*/ 	.word	0x00033460
        /*0c84*/ 	.short	0x010a
        /*0c86*/ 	.byte	0x3f
	.zero		1


	//   ....[70]....
        /*0c88*/ 	.word	0x00014fd0
        /*0c8c*/ 	.word	0x00000005
        /*0c90*/ 	.word	0x00033480
        /*0c94*/ 	.short	0x010a
        /*0c96*/ 	.byte	0x3f
	.zero		1


	//   ....[71]....
        /*0c98*/ 	.word	0x00015010
        /*0c9c*/ 	.word	0x00000003
        /*0ca0*/ 	.word	0x00033480
        /*0ca4*/ 	.short	0x010a
        /*0ca6*/ 	.byte	0x3f
	.zero		1


	//   ....[72]....
        /*0ca8*/ 	.word	0x00015080
        /*0cac*/ 	.word	0x00000003
        /*0cb0*/ 	.word	0x00033400
        /*0cb4*/ 	.short	0x010a
        /*0cb6*/ 	.byte	0x3f
	.zero		1


	//   ....[73]....
        /*0cb8*/ 	.word	0x000150e0
        /*0cbc*/ 	.word	0x00000005
        /*0cc0*/ 	.word	0x00033430
        /*0cc4*/ 	.short	0x010a
        /*0cc6*/ 	.byte	0x3f
	.zero		1


	//   ....[74]....
        /*0cc8*/ 	.word	0x00015140
        /*0ccc*/ 	.word	0x0000000b
        /*0cd0*/ 	.word	0x00033430
        /*0cd4*/ 	.short	0x010a
        /*0cd6*/ 	.byte	0x3f
	.zero		1


	//   ....[75]....
        /*0cd8*/ 	.word	0x000151a0
        /*0cdc*/ 	.word	0x0000000b
        /*0ce0*/ 	.word	0x00033450
        /*0ce4*/ 	.short	0x010a
        /*0ce6*/ 	.byte	0x3f
	.zero		1


	//   ....[76]....
        /*0ce8*/ 	.word	0x00015200
        /*0cec*/ 	.word	0x0000000d
        /*0cf0*/ 	.word	0x00033430
        /*0cf4*/ 	.short	0x010a
        /*0cf6*/ 	.byte	0x3f
	.zero		1


	//   ....[77]....
        /*0cf8*/ 	.word	0x00015260
        /*0cfc*/ 	.word	0x0000000d
        /*0d00*/ 	.word	0x00033450
        /*0d04*/ 	.short	0x010a
        /*0d06*/ 	.byte	0x3f
	.zero		1


	//   ....[78]....
        /*0d08*/ 	.word	0x000152c0
        /*0d0c*/ 	.word	0x00000003
        /*0d10*/ 	.word	0x00033450
        /*0d14*/ 	.short	0x010a
        /*0d16*/ 	.byte	0x3f
	.zero		1


	//   ....[79]....
        /*0d18*/ 	.word	0x00015390
        /*0d1c*/ 	.word	0x0000001e
        /*0d20*/ 	.word	0x00033480
        /*0d24*/ 	.short	0x010a
        /*0d26*/ 	.byte	0x3f
	.zero		1


	//   ....[80]....
        /*0d28*/ 	.word	0x00015be0
        /*0d2c*/ 	.word	0x0000001e
        /*0d30*/ 	.word	0x00033440
        /*0d34*/ 	.short	0x010a
        /*0d36*/ 	.byte	0x3f
	.zero		1


	//   ....[81]....
        /*0d38*/ 	.word	0x000167f0
        /*0d3c*/ 	.word	0x0000001e
        /*0d40*/ 	.word	0x00033420
        /*0d44*/ 	.short	0x010a
        /*0d46*/ 	.byte	0x3f
	.zero		1


	//   ....[82]....
        /*0d48*/ 	.word	0x00016840
        /*0d4c*/ 	.word	0x00000000
        /*0d50*/ 	.word	0x00033480
        /*0d54*/ 	.short	0x010a
        /*0d56*/ 	.byte	0x3f
	.zero		1


	//   ....[83]....
        /*0d58*/ 	.word	0x00016e80
        /*0d5c*/ 	.word	0x00000000
        /*0d60*/ 	.word	0x00033440
        /*0d64*/ 	.short	0x010a
        /*0d66*/ 	.byte	0x3f
	.zero		1


	//   ....[84]....
        /*0d68*/ 	.word	0x000174a0
        /*0d6c*/ 	.word	0x00000002
        /*0d70*/ 	.word	0x00033470
        /*0d74*/ 	.short	0x010a
        /*0d76*/ 	.byte	0x3f
	.zero		1


	//   ....[85]....
        /*0d78*/ 	.word	0x000174f0
        /*0d7c*/ 	.word	0x00000002
        /*0d80*/ 	.word	0x00033460
        /*0d84*/ 	.short	0x010a
        /*0d86*/ 	.byte	0x3f
	.zero		1


	//   ....[86]....
        /*0d88*/ 	.word	0x00017540
        /*0d8c*/ 	.word	0x00000002
        /*0d90*/ 	.word	0x00033470
        /*0d94*/ 	.short	0x010a
        /*0d96*/ 	.byte	0x3f
	.zero		1


	//   ....[87]....
        /*0d98*/ 	.word	0x00017590
        /*0d9c*/ 	.word	0x00000002
        /*0da0*/ 	.word	0x00033460
        /*0da4*/ 	.short	0x010a
        /*0da6*/ 	.byte	0x3f
	.zero		1


	//   ....[88]....
        /*0da8*/ 	.word	0x000175e0
        /*0dac*/ 	.word	0x00000006
        /*0db0*/ 	.word	0x00033420
        /*0db4*/ 	.short	0x010a
        /*0db6*/ 	.byte	0x3f
	.zero		1


	//   ....[89]....
        /*0db8*/ 	.word	0x00017630
        /*0dbc*/ 	.word	0x00000005
        /*0dc0*/ 	.word	0x00033440
        /*0dc4*/ 	.short	0x010a
        /*0dc6*/ 	.byte	0x3f
	.zero		1


	//   ....[90]....
        /*0dc8*/ 	.word	0x00017680
        /*0dcc*/ 	.word	0x00000003
        /*0dd0*/ 	.word	0x00033440
        /*0dd4*/ 	.short	0x010a
        /*0dd6*/ 	.byte	0x3f
	.zero		1


	//   ....[91]....
        /*0dd8*/ 	.word	0x000176d0
        /*0ddc*/ 	.word	0x00000005
        /*0de0*/ 	.word	0x00033460
        /*0de4*/ 	.short	0x010a
        /*0de6*/ 	.byte	0x3f
	.zero		1


	//   ....[92]....
        /*0de8*/ 	.word	0x00017720
        /*0dec*/ 	.word	0x00000003
        /*0df0*/ 	.word	0x00033460
        /*0df4*/ 	.short	0x010a
        /*0df6*/ 	.byte	0x3f
	.zero		1


	//   ....[93]....
        /*0df8*/ 	.word	0x00017770
        /*0dfc*/ 	.word	0x00000005
        /*0e00*/ 	.word	0x00033480
        /*0e04*/ 	.short	0x010a
        /*0e06*/ 	.byte	0x3f
	.zero		1


	//----- nvinfo : EIATTR_NUM_MBARRIERS
	.align		4
.L_782:
        /*0e08*/ 	.byte	0x03, 0x38
        /*0e0a*/ 	.short	0x0016


	//----- nvinfo : EIATTR_EXIT_INSTR_OFFSETS
	.align		4
        /*0e0c*/ 	.byte	0x04, 0x1c
        /*0e0e*/ 	.short	(.L_784 - .L_783)


	//   ....[0]....
.L_783:
        /*0e10*/ 	.word	0x00015060


	//----- nvinfo : EIATTR_MAX_THREADS
	.align		4
.L_784:
        /*0e14*/ 	.byte	0x04, 0x05
        /*0e16*/ 	.short	(.L_786 - .L_785)
.L_785:
        /*0e18*/ 	.word	0x00000180
        /*0e1c*/ 	.word	0x00000001
        /*0e20*/ 	.word	0x00000001


	//----- nvinfo : EIATTR_CRS_STACK_SIZE
	.align		4
.L_786:
        /*0e24*/ 	.byte	0x04, 0x1e
        /*0e26*/ 	.short	(.L_788 - .L_787)
.L_787:
        /*0e28*/ 	.word	0x00000000


	//----- nvinfo : EIATTR_CBANK_PARAM_SIZE
	.align		4
.L_788:
        /*0e2c*/ 	.byte	0x03, 0x19
        /*0e2e*/ 	.short	0x0a70


	//----- nvinfo : EIATTR_PARAM_CBANK
	.align		4
        /*0e30*/ 	.byte	0x04, 0x0a
        /*0e32*/ 	.short	(.L_790 - .L_789)
	.align		4
.L_789:
        /*0e34*/ 	.word	index@(.nv.constant0._ZN7cutlass13device_kernelIN5flash11enable_sm90INS1_16FlashAttnFwdSm90INS1_25CollectiveMainloopFwdSm90ILi2EN4cute5tupleIJNS5_1CILi1EEES8_S8_EEENS6_IJNS7_ILi128EEENS7_ILi160EEENS7_ILi192EEEEEELi192ENS_12float_e4m3_tEfNS_4arch4Sm90ELb1ELb0ELb0ELb0ELb1ELb0ELb0ELb1ELb1ELb1ELb1ELb0EEENS1_21CollectiveEpilogueFwdINS6_IJSA_SC_SB_EEES9_NS_10bfloat16_tESG_Li256ELb0ELb1ELb1ELb1EEENS1_19SingleTileSchedulerILb0ELb1ELb1ELi128EEEEEEEEEvNT_6ParamsE)
        /*0e38*/ 	.short	0x0210
        /*0e3a*/ 	.short	0x0a70


	//----- nvinfo : EIATTR_SW_WAR
	.align		4
.L_790:
        /*0e3c*/ 	.byte	0x04, 0x36
        /*0e3e*/ 	.short	(.L_792 - .L_791)
.L_791:
        /*0e40*/ 	.word	0x00000008
.L_792:


//--------------------- .nv.info._ZN7cutlass13device_kernelIN5flash11enable_sm90INS1_16FlashAttnFwdSm90INS1_25CollectiveMainloopFwdSm90ILi2EN4cute5tupleIJNS5_1CILi1EEES8_S8_EEENS6_IJNS7_ILi128EEENS7_ILi160EEENS7_ILi192EEEEEELi192ENS_12float_e4m3_tEfNS_4arch4Sm90ELb1ELb0ELb0ELb1ELb1ELb0ELb0ELb1ELb1ELb1ELb1ELb0EEENS1_21CollectiveEpilogueFwdINS6_IJSA_SC_SB_EEES9_NS_10bfloat16_tESG_Li256ELb1ELb1ELb1ELb1EEENS1_36VarlenDynamicPersistentTileSchedulerILi128ELi160ELi256ELi128ELb1ELb1ELb1ELb1ELb1ELb1EEEEEEEEEvNT_6ParamsE --------------------------
	.section	.nv.info._ZN7cutlass13device_kernelIN5flash11enable_sm90INS1_16FlashAttnFwdSm90INS1_25CollectiveMainloopFwdSm90ILi2EN4cute5tupleIJNS5_1CILi1EEES8_S8_EEENS6_IJNS7_ILi128EEENS7_ILi160EEENS7_ILi192EEEEEELi192ENS_12float_e4m3_tEfNS_4arch4Sm90ELb1ELb0ELb0ELb1ELb1ELb0ELb0ELb1ELb1ELb1ELb1ELb0EEENS1_21CollectiveEpilogueFwdINS6_IJSA_SC_SB_EEES9_NS_10bfloat16_tESG_Li256ELb1ELb1ELb1ELb1EEENS1_36VarlenDynamicPersistentTileSchedulerILi128ELi160ELi256ELi128ELb1ELb1ELb1ELb1ELb1ELb1EEEEEEEEEvNT_6ParamsE,"",@"SHT_CUDA_INFO"
	.sectionflags	@""
	.align	4


	//----- nvinfo : EIATTR_CUDA_API_VERSION
	.align		4
        /*0000*/ 	.byte	0x04, 0x37
        /*0002*/ 	.short	(.L_794 - .L_793)
.L_793:
        /*0004*/ 	.word	0x00000082


	//----- nvinfo : EIATTR_KPARAM_INFO
	.align		4
.L_794:
        /*0008*/ 	.byte	0x04, 0x17
        /*000a*/ 	.short	(.L_796 - .L_795)
.L_795:
        /*000c*/ 	.word	0x00000000
        /*0010*/ 	.short	0x0000
        /*0012*/ 	.short	0x0070
        /*0014*/ 	.byte	0x00, 0xf0, 0x01, 0x2a


	//----- nvinfo : EIATTR_SPARSE_MMA_MASK
	.align		4
.L_796:
        /*0018*/ 	.byte	0x03, 0x50
        /*001a*/ 	.short	0x0000


	//----- nvinfo : EIATTR_MAXREG_COUNT
	.align		4
        /*001c*/ 	.byte	0x03, 0x1b
        /*001e*/ 	.short	0x00a8


	//----- nvinfo : EIATTR_NUM_BARRIERS
	.align		4
        /*0020*/ 	.byte	0x02, 0x4c
        /*0022*/ 	.byte	0x10
	.zero		1


	//----- nvinfo : EIATTR_EXTERNS
	.align		4
        /*0024*/ 	.byte	0x04, 0x0f
        /*0026*/ 	.short	(.L_798 - .L_797)


	//   ....[0]....
	.align		4
.L_797:
        /*0028*/ 	.word	index@(__assertfail)


	//----- nvinfo : EIATTR_ANNOTATIONS
	.align		4
.L_798:
        /*002c*/ 	.byte	0x04, 0x55
        /*002e*/ 	.short	(.L_800 - .L_799)


	//   ....[0]....
.L_799:
        /* <DEDUP_REMOVED lines=31> */


	//----- nvinfo : EIATTR_MERCURY_ISA_VERSION
	.align		4
.L_800:
        /*0208*/ 	.byte	0x03, 0x5f
        /*020a*/ 	.short	0x0101


	//----- nvinfo : EIATTR_UNUSED_LOAD_BYTE_OFFSET
	.align		4
        /*020c*/ 	.byte	0x04, 0x44
        /*020e*/ 	.short	(.L_802 - .L_801)


	//   ....[0]....
.L_801:
        /*0210*/ 	.word	0x000009a0
        /*0214*/ 	.word	0x0000fff0


	//   ....[1]....
        /*0218*/ 	.word	0x0000cf90
        /*021c*/ 	.word	0x0000fff0


	//----- nvinfo : EIATTR_INT_WARP_WIDE_INSTR_OFFSETS
	.align		4
.L_802:
        /*0220*/ 	.byte	0x04, 0x31
        /*0222*/ 	.short	(.L_804 - .L_803)


	//   ....[0]....
.L_803:
        /*0224*/ 	.word	0x000000c0


	//   ....[1]....
        /*0228*/ 	.word	0x000000d0


	//   ....[2]....
        /*022c*/ 	.word	0x00000170


	//   ....[3]....
        /*0230*/ 	.word	0x00013c30


	//   ....[4]....
        /*0234*/ 	.word	0x00013cc0


	//   ....[5]....
        /*0238*/ 	.word	0x00017f20


	//   ....[6]....
        /*023c*/ 	.word	0x00017fb0


	//----- nvinfo : EIATTR_COOP_GROUP_MASK_REGIDS
	.align		4
.L_804:
        /*0240*/ 	.byte	0x04, 0x29
        /*0242*/ 	.short	(.L_806 - .L_805)


	//   ....[0]....
.L_805:
        /*0244*/ 	.word	0xffffffff


	//   ....[1]....
        /*0248*/ 	.word	0xffffffff


	//   ....[2]....
        /*024c*/ 	.word	0xffffffff


	//   ....[3]....
        /*0250*/ 	.word	0xffffffff


	//   ....[4]....
        /*0254*/ 	.word	0xffffffff


	//   ....[5]....
        /*0258*/ 	.word	0xffffffff


	//   ....[6]....
        /*025c*/ 	.word	0xffffffff


	//   ....[7]....
        /*0260*/ 	.word	0xffffffff


	//   ....[8]....
        /*0264*/ 	.word	0xffffffff


	//   ....[9]....
        /*0268*/ 	.word	0xffffffff


	//   ....[10]....
        /*026c*/ 	.word	0xffffffff


	//   ....[11]....
        /*0270*/ 	.word	0xffffffff


	//   ....[12]....
        /*0274*/ 	.word	0xffffffff


	//   ....[13]....
        /*0278*/ 	.word	0xffffffff


	//   ....[14]....
        /*027c*/ 	.word	0xffffffff


	//   ....[15]....
        /*0280*/ 	.word	0xffffffff


	//   ....[16]....
        /*0284*/ 	.word	0xffffffff


	//   ....[17]....
        /*0288*/ 	.word	0xffffffff


	//   ....[18]....
        /*028c*/ 	.word	0xffffffff


	//   ....[19]....
        /*0290*/ 	.word	0xffffffff


	//   ....[20]....
        /*0294*/ 	.word	0xffffffff


	//   ....[21]....
        /*0298*/ 	.word	0xffffffff


	//   ....[22]....
        /*029c*/ 	.word	0xffffffff


	//   ....[23]....
        /*02a0*/ 	.word	0xffffffff


	//   ....[24]....
        /*02a4*/ 	.word	0xffffffff


	//   ....[25]....
        /*02a8*/ 	.word	0xffffffff


	//   ....[26]....
        /*02ac*/ 	.word	0xffffffff


	//   ....[27]....
        /*02b0*/ 	.word	0xffffffff


	//   ....[28]....
        /*02b4*/ 	.word	0xffffffff


	//   ....[29]....
        /*02b8*/ 	.word	0xffffffff


	//   ....[30]....
        /*02bc*/ 	.word	0xffffffff


	//   ....[31]....
        /*02c0*/ 	.word	0xffffffff


	//   ....[32]....
        /*02c4*/ 	.word	0xffffffff


	//   ....[33]....
        /*02c8*/ 	.word	0xffffffff


	//   ....[34]....
        /*02cc*/ 	.word	0xffffffff


	//   ....[35]....
        /*02d0*/ 	.word	0xffffffff


	//   ....[36]....
        /*02d4*/ 	.word	0xffffffff


	//   ....[37]....
        /*02d8*/ 	.word	0xffffffff


	//   ....[38]....
        /*02dc*/ 	.word	0xffffffff


	//   ....[39]....
        /*02e0*/ 	.word	0xffffffff


	//   ....[40]....
        /*02e4*/ 	.word	0xffffffff


	//   ....[41]....
        /*02e8*/ 	.word	0xffffffff


	//   ....[42]....
        /*02ec*/ 	.word	0xffffffff


	//   ....[43]....
        /*02f0*/ 	.word	0xffffffff


	//   ....[44]....
        /*02f4*/ 	.word	0xffffffff


	//   ....[45]....
        /*02f8*/ 	.word	0xffffffff


	//   ....[46]....
        /*02fc*/ 	.word	0xffffffff


	//   ....[47]....
        /*0300*/ 	.word	0xffffffff


	//   ....[48]....
        /*0304*/ 	.word	0xffffffff


	//   ....[49]....
        /*0308*/ 	.word	0xffffffff


	//   ....[50]....
        /*030c*/ 	.word	0xffffffff


	//   ....[51]....
        /*0310*/ 	.word	0xffffffff


	//   ....[52]....
        /*0314*/ 	.word	0xffffffff


	//   ....[53]....
        /*0318*/ 	.word	0xffffffff


	//   ....[54]....
        /*031c*/ 	.word	0xffffffff


	//   ....[55]....
        /*0320*/ 	.word	0xffffffff


	//   ....[56]....
        /*0324*/ 	.word	0xffffffff


	//   ....[57]....
        /*0328*/ 	.word	0xffffffff


	//   ....[58]....
        /*032c*/ 	.word	0xffffffff


	//   ....[59]....
        /*0330*/ 	.word	0xffffffff


	//   ....[60]....
        /*0334*/ 	.word	0xffffffff


	//   ....[61]....
        /*0338*/ 	.word	0xffffffff


	//   ....[62]....
        /*033c*/ 	.word	0xffffffff


	//   ....[63]....
        /*0340*/ 	.word	0xffffffff


	//   ....[64]....
        /*0344*/ 	.word	0xffffffff


	//   ....[65]....
        /*0348*/ 	.word	0xffffffff


	//   ....[66]....
        /*034c*/ 	.word	0xffffffff


	//   ....[67]....
        /*0350*/ 	.word	0xffffffff


	//   ....[68]....
        /*0354*/ 	.word	0xffffffff


	//   ....[69]....
        /*0358*/ 	.word	0xffffffff


	//   ....[70]....
        /*035c*/ 	.word	0xffffffff


	//   ....[71]....
        /*0360*/ 	.word	0xffffffff


	//   ....[72]....
        /*0364*/ 	.word	0xffffffff


	//   ....[73]....
        /*0368*/ 	.word	0xffffffff


	//   ....[74]....
        /*036c*/ 	.word	0xffffffff


	//   ....[75]....
        /*0370*/ 	.word	0xffffffff


	//   ....[76]....
        /*0374*/ 	.word	0xffffffff


	//   ....[77]....
        /*0378*/ 	.word	0xffffffff


	//   ....[78]....
        /*037c*/ 	.word	0xffffffff


	//   ....[79]....
        /*0380*/ 	.word	0xffffffff


	//   ....[80]....
        /*0384*/ 	.word	0xffffffff


	//   ....[81]....
        /*0388*/ 	.word	0xffffffff


	//   ....[82]....
        /*038c*/ 	.word	0xffffffff


	//   ....[83]....
        /*0390*/ 	.word	0xffffffff


	//   ....[84]....
        /*0394*/ 	.word	0xffffffff


	//   ....[85]....
        /*0398*/ 	.word	0xffffffff


	//   ....[86]....
        /*039c*/ 	.word	0xffffffff


	//   ....[87]....
        /*03a0*/ 	.word	0xffffffff


	//   ....[88]....
        /*03a4*/ 	.word	0xffffffff


	//   ....[89]....
        /*03a8*/ 	.word	0xffffffff


	//   ....[90]....
        /*03ac*/ 	.word	0xffffffff


	//   ....[91]....
        /*03b0*/ 	.word	0xffffffff


	//   ....[92]....
        /*03b4*/ 	.word	0xffffffff


	//   ....[93]....
        /*03b8*/ 	.word	0xffffffff


	//   ....[94]....
        /*03bc*/ 	.word	0xffffffff


	//   ....[95]....
        /*03c0*/ 	.word	0xffffffff


	//   ....[96]....
        /*03c4*/ 	.word	0xffffffff


	//   ....[97]....
        /*03c8*/ 	.word	0xffffffff


	//   ....[98]....
        /*03cc*/ 	.word	0xffffffff


	//   ....[99]....
        /*03d0*/ 	.word	0xffffffff


	//   ....[100]....
        /*03d4*/ 	.word	0xffffffff


	//   ....[101]....
        /*03d8*/ 	.word	0xffffffff


	//   ....[102]....
        /*03dc*/ 	.word	0xffffffff


	//   ....[103]....
        /*03e0*/ 	.word	0xffffffff


	//   ....[104]....
        /*03e4*/ 	.word	0xffffffff


	//   ....[105]....
        /*03e8*/ 	.word	0xffffffff


	//   ....[106]....
        /*03ec*/ 	.word	0xffffffff


	//   ....[107]....
        /*03f0*/ 	.word	0xffffffff


	//   ....[108]....
        /*03f4*/ 	.word	0xffffffff


	//   ....[109]....
        /*03f8*/ 	.word	0xffffffff


	//   ....[110]....
        /*03fc*/ 	.word	0xffffffff


	//   ....[111]....
        /*0400*/ 	.word	0xffffffff


	//   ....[112]....
        /*0404*/ 	.word	0xffffffff


	//   ....[113]....
        /*0408*/ 	.word	0xffffffff


	//   ....[114]....
        /*040c*/ 	.word	0xffffffff


	//   ....[115]....
        /*0410*/ 	.word	0xffffffff


	//   ....[116]....
        /*0414*/ 	.word	0xffffffff


	//   ....[117]....
        /*0418*/ 	.word	0xffffffff


	//   ....[118]....
        /*041c*/ 	.word	0xffffffff


	//   ....[119]....
        /*0420*/ 	.word	0xffffffff


	//   ....[120]....
        /*0424*/ 	.word	0xffffffff


	//   ....[121]....
        /*0428*/ 	.word	0xffffffff


	//   ....[122]....
        /*042c*/ 	.word	0xffffffff


	//   ....[123]....
        /*0430*/ 	.word	0xffffffff


	//   ....[124]....
        /*0434*/ 	.word	0xffffffff


	//   ....[125]....
        /*0438*/ 	.word	0xffffffff


	//   ....[126]....
        /*043c*/ 	.word	0xffffffff


	//   ....[127]....
        /*0440*/ 	.word	0xffffffff


	//   ....[128]....
        /*0444*/ 	.word	0xffffffff


	//   ....[129]....
        /*0448*/ 	.word	0xffffffff


	//   ....[130]....
        /*044c*/ 	.word	0xffffffff


	//   ....[131]....
        /*0450*/ 	.word	0xffffffff


	//   ....[132]....
        /*0454*/ 	.word	0xffffffff


	//   ....[133]....
        /*0458*/ 	.word	0xffffffff


	//   ....[134]....
        /*045c*/ 	.word	0xffffffff


	//   ....[135]....
        /*0460*/ 	.word	0xffffffff


	//   ....[136]....
        /*0464*/ 	.word	0xffffffff


	//   ....[137]....
        /*0468*/ 	.word	0xffffffff


	//   ....[138]....
        /*046c*/ 	.word	0xffffffff


	//   ....[139]....
        /*0470*/ 	.word	0xffffffff


	//   ....[140]....
        /*0474*/ 	.word	0xffffffff


	//   ....[141]....
        /*0478*/ 	.word	0xffffffff


	//   ....[142]....
        /*047c*/ 	.word	0xffffffff


	//   ....[143]....
        /*0480*/ 	.word	0xffffffff


	//   ....[144]....
        /*0484*/ 	.word	0xffffffff


	//   ....[145]....
        /*0488*/ 	.word	0xffffffff


	//   ....[146]....
        /*048c*/ 	.word	0xffffffff


	//   ....[147]....
        /*0490*/ 	.word	0xffffffff


	//   ....[148]....
        /*0494*/ 	.word	0xffffffff


	//   ....[149]....
        /*0498*/ 	.word	0xffffffff


	//   ....[150]....
        /*049c*/ 	.word	0xffffffff


	//   ....[151]....
        /*04a0*/ 	.word	0xffffffff


	//   ....[152]....
        /*04a4*/ 	.word	0xffffffff


	//   ....[153]....
        /*04a8*/ 	.word	0xffffffff


	//   ....[154]....
        /*04ac*/ 	.word	0xffffffff


	//   ....[155]....
        /*04b0*/ 	.word	0xffffffff


	//   ....[156]....
        /*04b4*/ 	.word	0xffffffff


	//   ....[157]....
        /*04b8*/ 	.word	0xffffffff


	//   ....[158]....
        /*04bc*/ 	.word	0xffffffff


	//   ....[159]....
        /*04c0*/ 	.word	0xffffffff


	//   ....[160]....
        /*04c4*/ 	.word	0xffffffff


	//   ....[161]....
        /*04c8*/ 	.word	0xffffffff


	//   ....[162]....
        /*04cc*/ 	.word	0xffffffff


	//   ....[163]....
        /*04d0*/ 	.word	0xffffffff


	//   ....[164]....
        /*04d4*/ 	.word	0xffffffff


	//   ....[165]....
        /*04d8*/ 	.word	0xffffffff


	//   ....[166]....
        /*04dc*/ 	.word	0xffffffff


	//   ....[167]....
        /*04e0*/ 	.word	0xffffffff


	//   ....[168]....
        /*04e4*/ 	.word	0xffffffff


	//   ....[169]....
        /*04e8*/ 	.word	0xffffffff


	//   ....[170]....
        /*04ec*/ 	.word	0xffffffff


	//   ....[171]....
        /*04f0*/ 	.word	0xffffffff


	//   ....[172]....
        /*04f4*/ 	.word	0xffffffff


	//   ....[173]....
        /*04f8*/ 	.word	0xffffffff


	//   ....[174]....
        /*04fc*/ 	.word	0xffffffff


	//   ....[175]....
        /*0500*/ 	.word	0xffffffff


	//   ....[176]....
        /*0504*/ 	.word	0xffffffff


	//   ....[177]....
        /*0508*/ 	.word	0xffffffff


	//   ....[178]....
        /*050c*/ 	.word	0xffffffff


	//   ....[179]....
        /*0510*/ 	.word	0xffffffff


	//   ....[180]....
        /*0514*/ 	.word	0xffffffff


	//   ....[181]....
        /*0518*/ 	.word	0xffffffff


	//   ....[182]....
        /*051c*/ 	.word	0xffffffff


	//   ....[183]....
        /*0520*/ 	.word	0xffffffff


	//   ....[184]....
        /*0524*/ 	.word	0xffffffff


	//   ....[185]....
        /*0528*/ 	.word	0xffffffff


	//   ....[186]....
        /*052c*/ 	.word	0xffffffff


	//   ....[187]....
        /*0530*/ 	.word	0xffffffff


	//   ....[188]....
        /*0534*/ 	.word	0xffffffff


	//   ....[189]....
        /*0538*/ 	.word	0xffffffff


	//   ....[190]....
        /*053c*/ 	.word	0xffffffff


	//   ....[191]....
        /*0540*/ 	.word	0xffffffff


	//   ....[192]....
        /*0544*/ 	.word	0xffffffff


	//   ....[193]....
        /*0548*/ 	.word	0xffffffff


	//   ....[194]....
        /*054c*/ 	.word	0xffffffff


	//   ....[195]....
        /*0550*/ 	.word	0xffffffff


	//   ....[196]....
        /*0554*/ 	.word	0xffffffff


	//   ....[197]....
        /*0558*/ 	.word	0xffffffff


	//   ....[198]....
        /*055c*/ 	.word	0xffffffff


	//   ....[199]....
        /*0560*/ 	.word	0xffffffff


	//   ....[200]....
        /*0564*/ 	.word	0xffffffff


	//   ....[201]....
        /*0568*/ 	.word	0xffffffff


	//   ....[202]....
        /*056c*/ 	.word	0xffffffff


	//   ....[203]....
        /*0570*/ 	.word	0xffffffff


	//   ....[204]....
        /*0574*/ 	.word	0xffffffff


	//   ....[205]....
        /*0578*/ 	.word	0xffffffff


	//   ....[206]....
        /*057c*/ 	.word	0xffffffff


	//   ....[207]....
        /*0580*/ 	.word	0xffffffff


	//   ....[208]....
        /*0584*/ 	.word	0xffffffff


	//   ....[209]....
        /*0588*/ 	.word	0xffffffff


	//   ....[210]....
        /*058c*/ 	.word	0xffffffff


	//   ....[211]....
        /*0590*/ 	.word	0xffffffff


	//   ....[212]....
        /*0594*/ 	.word	0xffffffff


	//   ....[213]....
        /*0598*/ 	.word	0xffffffff


	//   ....[214]....
        /*059c*/ 	.word	0xffffffff


	//   ....[215]....
        /*05a0*/ 	.word	0xffffffff


	//   ....[216]....
        /*05a4*/ 	.word	0xffffffff


	//   ....[217]....
        /*05a8*/ 	.word	0xffffffff


	//   ....[218]....
        /*05ac*/ 	.word	0xffffffff


	//   ....[219]....
        /*05b0*/ 	.word	0xffffffff


	//   ....[220]....
        /*05b4*/ 	.word	0xffffffff


	//   ....[221]....
        /*05b8*/ 	.word	0xffffffff


	//   ....[222]....
        /*05bc*/ 	.word	0xffffffff


	//   ....[223]....
        /*05c0*/ 	.word	0xffffffff


	//   ....[224]....
        /*05c4*/ 	.word	0xffffffff


	//   ....[225]....
        /*05c8*/ 	.word	0xffffffff


	//   ....[226]....
        /*05cc*/ 	.word	0xffffffff


	//   ....[227]....
        /*05d0*/ 	.word	0xffffffff


	//   ....[228]....
        /*05d4*/ 	.word	0xffffffff


	//   ....[229]....
        /*05d8*/ 	.word	0xffffffff


	//   ....[230]....
        /*05dc*/ 	.word	0xffffffff


	//   ....[231]....
        /*05e0*/ 	.word	0x0500000f


	//   ....[232]....
        /*05e4*/ 	.word	0x0500000f


	//   ....[233]....
        /*05e8*/ 	.word	0x0500000f


	//   ....[234]....
        /*05ec*/ 	.word	0x0500000f


	//   ....[235]....
        /*05f0*/ 	.word	0x0500000f


	//   ....[236]....
        /*05f4*/ 	.word	0x0500000f


	//   ....[237]....
        /*05f8*/ 	.word	0x0500000f


	//   ....[238]....
        /*05fc*/ 	.word	0x0500000f


	//   ....[239]....
        /*0600*/ 	.word	0x0500000f


	//   ....[240]....
        /*0604*/ 	.word	0x0500000f


	//   ....[241]....
        /*0608*/ 	.word	0x0500000f


	//   ....[242]....
        /*060c*/ 	.word	0x0500000f


	//   ....[243]....
        /*0610*/ 	.word	0x0500000f


	//   ....[244]....
        /*0614*/ 	.word	0x0500000f


	//   ....[245]....
        /*0618*/ 	.word	0x0500000f


	//   ....[246]....
        /*061c*/ 	.word	0x0500000f


	//   ....[247]....
        /*0620*/ 	.word	0x0500000f


	//   ....[248]....
        /*0624*/ 	.word	0x0500000f


	//   ....[249]....
        /*0628*/ 	.word	0x0500000f


	//   ....[250]....
        /*062c*/ 	.word	0x0500000f


	//   ....[251]....
        /*0630*/ 	.word	0x0500000f


	//   ....[252]....
        /*0634*/ 	.word	0x0500000f


	//   ....[253]....
        /*0638*/ 	.word	0x0500000f


	//   ....[254]....
        /*063c*/ 	.word	0x0500000f


	//   ....[255]....
        /*0640*/ 	.word	0x0500000f


	//   ....[0]....
        /*0644*/ 	.word	0x0500000f


	//   ....[1]....
        /*0648*/ 	.word	0x0500000f


	//   ....[2]....
        /*064c*/ 	.word	0x0500000f


	//   ....[3]....
        /*0650*/ 	.word	0x0500000f


	//   ....[4]....
        /*0654*/ 	.word	0x0500000f


	//   ....[5]....
        /*0658*/ 	.word	0x0500000f


	//   ....[6]....
        /*065c*/ 	.word	0x0500000f


	//   ....[7]....
        /*0660*/ 	.word	0x0500000f


	//   ....[8]....
        /*0664*/ 	.word	0x0500000f


	//   ....[9]....
        /*0668*/ 	.word	0x0500000f


	//   ....[10]....
        /*066c*/ 	.word	0x0500000f


	//   ....[11]....
        /*0670*/ 	.word	0x0500000f


	//   ....[12]....
        /*0674*/ 	.word	0x0500000f


	//   ....[13]....
        /*0678*/ 	.word	0x0500000f


	//   ....[14]....
        /*067c*/ 	.word	0x0500000f


	//   ....[15]....
        /*0680*/ 	.word	0x0500000f


	//   ....[16]....
        /*0684*/ 	.word	0x0500000f


	//   ....[17]....
        /*0688*/ 	.word	0x0500000f


	//   ....[18]....
        /*068c*/ 	.word	0x0500000f


	//   ....[19]....
        /*0690*/ 	.word	0x0500000f


	//   ....[20]....
        /*0694*/ 	.word	0x0500000f


	//   ....[21]....
        /*0698*/ 	.word	0x0500000f


	//   ....[22]....
        /*069c*/ 	.word	0x0500000f


	//   ....[23]....
        /*06a0*/ 	.word	0x0500000f


	//   ....[24]....
        /*06a4*/ 	.word	0x0500000f


	//----- nvinfo : EIATTR_COOP_GROUP_INSTR_OFFSETS
	.align		4
.L_806:
        /*06a8*/ 	.byte	0x04, 0x28
        /*06aa*/ 	.short	(.L_808 - .L_807)


	//   ....[0]....
.L_807:
        /*06ac*/ 	.word	0x00000080


	//   ....[1]....
        /*06b0*/ 	.word	0x00000090


	//   ....[2]....
        /*06b4*/ 	.word	0x000002d0


	//   ....[3]....
        /*06b8*/ 	.word	0x00000430


	//   ....[4]....
        /*06bc*/ 	.word	0x00000550


	//   ....[5]....
        /*06c0*/ 	.word	0x000006b0


	//   ....[6]....
        /*06c4*/ 	.word	0x00001ed0


	//   ....[7]....
        /*06c8*/ 	.word	0x000030e0


	//   ....[8]....
        /*06cc*/ 	.word	0x00003110


	//   ....[9]....
        /*06d0*/ 	.word	0x000039b0


	//   ....[10]....
        /*06d4*/ 	.word	0x000039e0


	//   ....[11]....
        /*06d8*/ 	.word	0x00004650


	//   ....[12]....
        /*06dc*/ 	.word	0x00004700


	//   ....[13]....
        /*06e0*/ 	.word	0x00006a40


	//   ....[14]....
        /*06e4*/ 	.word	0x00007260


	//   ....[15]....
        /*06e8*/ 	.word	0x00007280


	//   ....[16]....
        /*06ec*/ 	.word	0x00007290


	//   ....[17]....
        /*06f0*/ 	.word	0x00007df0


	//   ....[18]....
        /*06f4*/ 	.word	0x00007e40


	//   ....[19]....
        /*06f8*/ 	.word	0x0000a950


	//   ....[20]....
        /*06fc*/ 	.word	0x0000a960


	//   ....[21]....
        /*0700*/ 	.word	0x0000a9a0


	//   ....[22]....
        /*0704*/ 	.word	0x0000a9b0


	//   ....[23]....
        /*0708*/ 	.word	0x0000c620


	//   ....[24]....
        /*070c*/ 	.word	0x0000c630


	//   ....[25]....
        /*0710*/ 	.word	0x0000c660


	//   ....[26]....
        /*0714*/ 	.word	0x0000c670


	//   ....[27]....
        /*0718*/ 	.word	0x0000d720


	//   ....[28]....
        /*071c*/ 	.word	0x0000d730


	//   ....[29]....
        /*0720*/ 	.word	0x0000d740


	//   ....[30]....
        /*0724*/ 	.word	0x0000d760


	//   ....[31]....
        /*0728*/ 	.word	0x0000d790


	//   ....[32]....
        /*072c*/ 	.word	0x0000d810


	//   ....[33]....
        /*0730*/ 	.word	0x0000d840


	//   ....[34]....
        /*0734*/ 	.word	0x0000d880


	//   ....[35]....
        /*0738*/ 	.word	0x0000d8f0


	//   ....[36]....
        /*073c*/ 	.word	0x0000d930


	//   ....[37]....
        /*0740*/ 	.word	0x0000d960


	//   ....[38]....
        /*0744*/ 	.word	0x0000d990


	//   ....[39]....
        /*0748*/ 	.word	0x0000d9c0


	//   ....[40]....
        /*074c*/ 	.word	0x0000da10


	//   ....[41]....
        /*0750*/ 	.word	0x0000da80


	//   ....[42]....
        /*0754*/ 	.word	0x0000dac0


	//   ....[43]....
        /*0758*/ 	.word	0x0000daf0


	//   ....[44]....
        /*075c*/ 	.word	0x0000db20


	//   ....[45]....
        /*0760*/ 	.word	0x0000db50


	//   ....[46]....
        /*0764*/ 	.word	0x0000db80


	//   ....[47]....
        /*0768*/ 	.word	0x0000dbb0


	//   ....[48]....
        /*076c*/ 	.word	0x0000dbe0


	//   ....[49]....
        /*0770*/ 	.word	0x0000dc10


	//   ....[50]....
        /*0774*/ 	.word	0x0000dc40


	//   ....[51]....
        /*0778*/ 	.word	0x0000dc70


	//   ....[52]....
        /*077c*/ 	.word	0x0000dca0


	//   ....[53]....
        /*0780*/ 	.word	0x0000dcd0


	//   ....[54]....
        /*0784*/ 	.word	0x0000dd00


	//   ....[55]....
        /*0788*/ 	.word	0x0000dd30


	//   ....[56]....
        /*078c*/ 	.word	0x0000dd60


	//   ....[57]....
        /*0790*/ 	.word	0x0000dd90


	//   ....[58]....
        /*0794*/ 	.word	0x0000ddc0


	//   ....[59]....
        /*0798*/ 	.word	0x0000ddf0


	//   ....[60]....
        /*079c*/ 	.word	0x0000de10


	//   ....[61]....
        /*07a0*/ 	.word	0x0000de20


	//   ....[62]....
        /*07a4*/ 	.word	0x0000de30


	//   ....[63]....
        /*07a8*/ 	.word	0x0000de50


	//   ....[64]....
        /*07ac*/ 	.word	0x0000de60


	//   ....[65]....
        /*07b0*/ 	.word	0x0000de70


	//   ....[66]....
        /*07b4*/ 	.word	0x0000de80


	//   ....[67]....
        /*07b8*/ 	.word	0x0000de90


	//   ....[68]....
        /*07bc*/ 	.word	0x0000dea0


	//   ....[69]....
        /*07c0*/ 	.word	0x0000deb0


	//   ....[70]....
        /*07c4*/ 	.word	0x0000dec0


	//   ....[71]....
        /*07c8*/ 	.word	0x0000ded0


	//   ....[72]....
        /*07cc*/ 	.word	0x0000dee0


	//   ....[73]....
        /*07d0*/ 	.word	0x0000def0


	//   ....[74]....
        /*07d4*/ 	.word	0x0000df00


	//   ....[75]....
        /*07d8*/ 	.word	0x0000df10


	//   ....[76]....
        /*07dc*/ 	.word	0x0000df20


	//   ....[77]....
        /*07e0*/ 	.word	0x0000df30


	//   ....[78]....
        /*07e4*/ 	.word	0x0000df40


	//   ....[79]....
        /*07e8*/ 	.word	0x0000df50


	//   ....[80]....
        /*07ec*/ 	.word	0x0000df60


	//   ....[81]....
        /*07f0*/ 	.word	0x0000df70


	//   ....[82]....
        /*07f4*/ 	.word	0x0000df80


	//   ....[83]....
        /*07f8*/ 	.word	0x0000df90


	//   ....[84]....
        /*07fc*/ 	.word	0x0000dfa0


	//   ....[85]....
        /*0800*/ 	.word	0x0000dfb0


	//   ....[86]....
        /*0804*/ 	.word	0x0000dfe0


	//   ....[87]....
        /*0808*/ 	.word	0x0000e010


	//   ....[88]....
        /*080c*/ 	.word	0x0000e040


	//   ....[89]....
        /*0810*/ 	.word	0x0000e070


	//   ....[90]....
        /*0814*/ 	.word	0x0000e0a0


	//   ....[91]....
        /*0818*/ 	.word	0x0000e0b0


	//   ....[92]....
        /*081c*/ 	.word	0x0000e0c0


	//   ....[93]....
        /*0820*/ 	.word	0x0000e0f0


	//   ....[94]....
        /*0824*/ 	.word	0x0000e120


	//   ....[95]....
        /*0828*/ 	.word	0x0000e150


	//   ....[96]....
        /*082c*/ 	.word	0x0000e180


	//   ....[97]....
        /*0830*/ 	.word	0x0000e1b0


	//   ....[98]....
        /*0834*/ 	.word	0x0000e1e0


	//   ....[99]....
        /*0838*/ 	.word	0x0000e210


	//   ....[100]....
        /*083c*/ 	.word	0x0000e240


	//   ....[101]....
        /*0840*/ 	.word	0x0000e270


	//   ....[102]....
        /*0844*/ 	.word	0x0000e2a0


	//   ....[103]....
        /*0848*/ 	.word	0x0000e2d0


	//   ....[104]....
        /*084c*/ 	.word	0x0000e300


	//   ....[105]....
        /*0850*/ 	.word	0x0000e320


	//   ....[106]....
        /*0854*/ 	.word	0x0000e350


	//   ....[107]....
        /*0858*/ 	.word	0x0000e380


	//   ....[108]....
        /*085c*/ 	.word	0x0000e390


	//   ....[109]....
        /*0860*/ 	.word	0x0000e3a0


	//   ....[110]....
        /*0864*/ 	.word	0x0000e3b0


	//   ....[111]....
        /*0868*/ 	.word	0x0000e3e0


	//   ....[112]....
        /*086c*/ 	.word	0x0000e3f0


	//   ....[113]....
        /*0870*/ 	.word	0x0000e420


	//   ....[114]....
        /*0874*/ 	.word	0x0000e450


	//   ....[115]....
        /*0878*/ 	.word	0x0000e460


	//   ....[116]....
        /*087c*/ 	.word	0x0000e490


	//   ....[117]....
        /*0880*/ 	.word	0x0000e4c0


	//   ....[118]....
        /*0884*/ 	.word	0x0000e4f0


	//   ....[119]....
        /*0888*/ 	.word	0x0000e520


	//   ....[120]....
        /*088c*/ 	.word	0x0000e550


	//   ....[121]....
        /*0890*/ 	.word	0x0000e580


	//   ....[122]....
        /*0894*/ 	.word	0x0000e5b0


	//   ....[123]....
        /*0898*/ 	.word	0x0000f030


	//   ....[124]....
        /*089c*/ 	.word	0x0000f040


	//   ....[125]....
        /*08a0*/ 	.word	0x0000f050


	//   ....[126]....
        /*08a4*/ 	.word	0x0000f060


	//   ....[127]....
        /*08a8*/ 	.word	0x0000f940


	//   ....[128]....
        /*08ac*/ 	.word	0x0000f960


	//   ....[129]....
        /*08b0*/ 	.word	0x0000faa0


	//   ....[130]....
        /*08b4*/ 	.word	0x0000fac0


	//   ....[131]....
        /*08b8*/ 	.word	0x0000fbc0


	//   ....[132]....
        /*08bc*/ 	.word	0x0000fbe0


	//   ....[133]....
        /*08c0*/ 	.word	0x0000fcf0


	//   ....[134]....
        /*08c4*/ 	.word	0x0000fd10


	//   ....[135]....
        /*08c8*/ 	.word	0x00010190


	//   ....[136]....
        /*08cc*/ 	.word	0x000101a0


	//   ....[137]....
        /*08d0*/ 	.word	0x00010970


	//   ....[138]....
        /*08d4*/ 	.word	0x00010980


	//   ....[139]....
        /*08d8*/ 	.word	0x00011a60


	//   ....[140]....
        /*08dc*/ 	.word	0x00011a90


	//   ....[141]....
        /*08e0*/ 	.word	0x00011bb0


	//   ....[142]....
        /*08e4*/ 	.word	0x00011bd0


	//   ....[143]....
        /*08e8*/ 	.word	0x00011cd0


	//   ....[144]....
        /*08ec*/ 	.word	0x00011cf0


	//   ....[145]....
        /*08f0*/ 	.word	0x00011e00


	//   ....[146]....
        /*08f4*/ 	.word	0x00011e20


	//   ....[147]....
        /*08f8*/ 	.word	0x00011fb0


	//   ....[148]....
        /*08fc*/ 	.word	0x000121c0


	//   ....[149]....
        /*0900*/ 	.word	0x000121f0


	//   ....[150]....
        /*0904*/ 	.word	0x00012220


	//   ....[151]....
        /*0908*/ 	.word	0x00012250


	//   ....[152]....
        /*090c*/ 	.word	0x00012280


	//   ....[153]....
        /*0910*/ 	.word	0x000122d0


	//   ....[154]....
        /*0914*/ 	.word	0x00012450


	//   ....[155]....
        /*0918*/ 	.word	0x00012480


	//   ....[156]....
        /*091c*/ 	.word	0x000124b0


	//   ....[157]....
        /*0920*/ 	.word	0x000124e0


	//   ....[158]....
        /*0924*/ 	.word	0x00012510


	//   ....[159]....
        /*0928*/ 	.word	0x00012540


	//   ....[160]....
        /*092c*/ 	.word	0x000125d0


	//   ....[161]....
        /*0930*/ 	.word	0x00012630


	//   ....[162]....
        /*0934*/ 	.word	0x00012640


	//   ....[163]....
        /*0938*/ 	.word	0x00012690


	//   ....[164]....
        /*093c*/ 	.word	0x00014b50


	//   ....[165]....
        /*0940*/ 	.word	0x00014b80


	//   ....[166]....
        /*0944*/ 	.word	0x00014bb0


	//   ....[167]....
        /*0948*/ 	.word	0x00014cc0


	//   ....[168]....
        /*094c*/ 	.word	0x00014cd0


	//   ....[169]....
        /*0950*/ 	.word	0x00014d60


	//   ....[170]....
        /*0954*/ 	.word	0x00014d70


	//   ....[171]....
        /*0958*/ 	.word	0x00014d80


	//   ....[172]....
        /*095c*/ 	.word	0x00014e10


	//   ....[173]....
        /*0960*/ 	.word	0x00014eb0


	//   ....[174]....
        /*0964*/ 	.word	0x00015280


	//   ....[175]....
        /*0968*/ 	.word	0x000152c0


	//   ....[176]....
        /*096c*/ 	.word	0x000152f0


	//   ....[177]....
        /*0970*/ 	.word	0x00015310


	//   ....[178]....
        /*0974*/ 	.word	0x000153e0


	//   ....[179]....
        /*0978*/ 	.word	0x000153f0


	//   ....[180]....
        /*097c*/ 	.word	0x00015480


	//   ....[181]....
        /*0980*/ 	.word	0x00015490


	//   ....[182]....
        /*0984*/ 	.word	0x000154a0


	//   ....[183]....
        /*0988*/ 	.word	0x000154b0


	//   ....[184]....
        /*098c*/ 	.word	0x00015d00


	//   ....[185]....
        /*0990*/ 	.word	0x00015d30


	//   ....[186]....
        /*0994*/ 	.word	0x00015d90


	//   ....[187]....
        /*0998*/ 	.word	0x00015df0


	//   ....[188]....
        /*099c*/ 	.word	0x00015e40


	//   ....[189]....
        /*09a0*/ 	.word	0x00015e90


	//   ....[190]....
        /*09a4*/ 	.word	0x00015eb0


	//   ....[191]....
        /*09a8*/ 	.word	0x00015ef0


	//   ....[192]....
        /*09ac*/ 	.word	0x000168d0


	//   ....[193]....
        /*09b0*/ 	.word	0x000168e0


	//   ....[194]....
        /*09b4*/ 	.word	0x000168f0


	//   ....[195]....
        /*09b8*/ 	.word	0x00016930


	//   ....[196]....
        /*09bc*/ 	.word	0x00016970


	//   ....[197]....
        /*09c0*/ 	.word	0x00016980


	//   ....[198]....
        /*09c4*/ 	.word	0x000169e0


	//   ....[199]....
        /*09c8*/ 	.word	0x00016a10


	//   ....[200]....
        /*09cc*/ 	.word	0x00016a50


	//   ....[201]....
        /*09d0*/ 	.word	0x00016ab0


	//   ....[202]....
        /*09d4*/ 	.word	0x00016ec0


	//   ....[203]....
        /*09d8*/ 	.word	0x00016ed0


	//   ....[204]....
        /*09dc*/ 	.word	0x00016ee0


	//   ....[205]....
        /*09e0*/ 	.word	0x00016ef0


	//   ....[206]....
        /*09e4*/ 	.word	0x00016f00


	//   ....[207]....
        /*09e8*/ 	.word	0x00016f60


	//   ....[208]....
        /*09ec*/ 	.word	0x00016f70


	//   ....[209]....
        /*09f0*/ 	.word	0x00016fd0


	//   ....[210]....
        /*09f4*/ 	.word	0x00017000


	//   ....[211]....
        /*09f8*/ 	.word	0x00017040


	//   ....[212]....
        /*09fc*/ 	.word	0x00018ed0


	//   ....[213]....
        /*0a00*/ 	.word	0x00018f20


	//   ....[214]....
        /*0a04*/ 	.word	0x00018f50


	//   ....[215]....
        /*0a08*/ 	.word	0x00018f80


	//   ....[216]....
        /*0a0c*/ 	.word	0x00018fb0


	//   ....[217]....
        /*0a10*/ 	.word	0x00018fc0


	//   ....[218]....
        /*0a14*/ 	.word	0x00018ff0


	//   ....[219]....
        /*0a18*/ 	.word	0x00019040


	//   ....[220]....
        /*0a1c*/ 	.word	0x000191a0


	//   ....[221]....
        /*0a20*/ 	.word	0x000191d0


	//   ....[222]....
        /*0a24*/ 	.word	0x00019210


	//   ....[223]....
        /*0a28*/ 	.word	0x00019240


	//   ....[224]....
        /*0a2c*/ 	.word	0x00019270


	//   ....[225]....
        /*0a30*/ 	.word	0x000192a0


	//   ....[226]....
        /*0a34*/ 	.word	0x00019340


	//   ....[227]....
        /*0a38*/ 	.word	0x00019390


	//   ....[228]....
        /*0a3c*/ 	.word	0x000193a0


	//   ....[229]....
        /*0a40*/ 	.word	0x000193e0


	//   ....[230]....
        /*0a44*/ 	.word	0x00019ed0


	//   ....[231]....
        /*0a48*/ 	.word	0x0001a500


	//   ....[232]....
        /*0a4c*/ 	.word	0x0001a5e0


	//   ....[233]....
        /*0a50*/ 	.word	0x0001a6a0


	//   ....[234]....
        /*0a54*/ 	.word	0x0001a830


	//   ....[235]....
        /*0a58*/ 	.word	0x0001a8c0


	//   ....[236]....
        /*0a5c*/ 	.word	0x0001a920


	//   ....[237]....
        /*0a60*/ 	.word	0x0001aa20


	//   ....[238]....
        /*0a64*/ 	.word	0x0001aa80


	//   ....[239]....
        /*0a68*/ 	.word	0x0001ab50


	//   ....[240]....
        /*0a6c*/ 	.word	0x0001ac10


	//   ....[241]....
        /*0a70*/ 	.word	0x0001ace0


	//   ....[242]....
        /*0a74*/ 	.word	0x0001ae60


	//   ....[243]....
        /*0a78*/ 	.word	0x0001af20


	//   ....[244]....
        /*0a7c*/ 	.word	0x0001b070


	//   ....[245]....
        /*0a80*/ 	.word	0x0001b0c0


	//   ....[246]....
        /*0a84*/ 	.word	0x0001b1c0


	//   ....[247]....
        /*0a88*/ 	.word	0x0001b270


	//   ....[248]....
        /*0a8c*/ 	.word	0x0001b2d0


	//   ....[249]....
        /*0a90*/ 	.word	0x0001b370


	//   ....[250]....
        /*0a94*/ 	.word	0x0001b430


	//   ....[251]....
        /*0a98*/ 	.word	0x0001b500


	//   ....[252]....
        /*0a9c*/ 	.word	0x0001b5a0


	//   ....[253]....
        /*0aa0*/ 	.word	0x0001b610


	//   ....[254]....
        /*0aa4*/ 	.word	0x0001b690


	//   ....[255]....
        /*0aa8*/ 	.word	0x0001b760


	//   ....[0]....
        /*0aac*/ 	.word	0x0001b7e0


	//   ....[1]....
        /*0ab0*/ 	.word	0x0001b8b0


	//   ....[2]....
        /*0ab4*/ 	.word	0x0001b930


	//   ....[3]....
        /*0ab8*/ 	.word	0x0001b9f0


	//   ....[4]....
        /*0abc*/ 	.word	0x0001bb20


	//   ....[5]....
        /*0ac0*/ 	.word	0x0001bbb0


	//   ....[6]....
        /*0ac4*/ 	.word	0x0001bc10


	//   ....[7]....
        /*0ac8*/ 	.word	0x0001bcf0


	//   ....[8]....
        /*0acc*/ 	.word	0x0001bd50


	//   ....[9]....
        /*0ad0*/ 	.word	0x0001be20


	//   ....[10]....
        /*0ad4*/ 	.word	0x0001be80


	//   ....[11]....
        /*0ad8*/ 	.word	0x0001bf50


	//   ....[12]....
        /*0adc*/ 	.word	0x0001bfb0


	//   ....[13]....
        /*0ae0*/ 	.word	0x0001c080


	//   ....[14]....
        /*0ae4*/ 	.word	0x0001c170


	//   ....[15]....
        /*0ae8*/ 	.word	0x0001c200


	//   ....[16]....
        /*0aec*/ 	.word	0x0001c260


	//   ....[17]....
        /*0af0*/ 	.word	0x0001c330


	//   ....[18]....
        /*0af4*/ 	.word	0x0001c390


	//   ....[19]....
        /*0af8*/ 	.word	0x0001c460


	//   ....[20]....
        /*0afc*/ 	.word	0x0001c4c0


	//   ....[21]....
        /*0b00*/ 	.word	0x0001c590


	//   ....[22]....
        /*0b04*/ 	.word	0x0001c5f0


	//   ....[23]....
        /*0b08*/ 	.word	0x0001c6c0


	//   ....[24]....
        /*0b0c*/ 	.word	0x0001c910


	//----- nvinfo : EIATTR_REG_RECONFIG
	.align		4
.L_808:
        /*0b10*/ 	.byte	0x01, 0x54
	.zero		2


	//----- nvinfo : EIATTR_SYSCALL_OFFSETS
	.align		4
        /*0b14*/ 	.byte	0x04, 0x46
        /*0b16*/ 	.short	(.L_810 - .L_809)


	//   ....[0]....
.L_809:
        /*0b18*/ 	.word	0x00002050


	//   ....[1]....
        /*0b1c*/ 	.word	0x00013e30


	//   ....[2]....
        /*0b20*/ 	.word	0x00013fa0


	//   ....[3]....
        /*0b24*/ 	.word	0x000140f0


	//   ....[4]....
        /*0b28*/ 	.word	0x00014230


	//   ....[5]....
        /*0b2c*/ 	.word	0x00015960


	//----- nvinfo : EIATTR_MBARRIER_INSTR_OFFSETS
	.align		4
.L_810:
        /*0b30*/ 	.byte	0x04, 0x39
        /*0b32*/ 	.short	(.L_812 - .L_811)


	//   ....[0]....
.L_811:
        /*0b34*/ 	.word	0x00000180
        /*0b38*/ 	.word	0x000000ff
        /*0b3c*/ 	.word	0x00033400
        /*0b40*/ 	.short	0x0100
        /*0b42*/ 	.byte	0x08
	.zero		1


	//   ....[1]....
        /*0b44*/ 	.word	0x00000190
        /*0b48*/ 	.word	0x000000ff
        /*0b4c*/ 	.word	0x00033420
        /*0b50*/ 	.short	0x0100
        /*0b52*/ 	.byte	0x08
	.zero		1


	//   ....[2]....
        /*0b54*/ 	.word	0x00000280
        /*0b58*/ 	.word	0x000000ff
        /*0b5c*/ 	.word	0x00033430
        /*0b60*/ 	.short	0x0100
        /*0b62*/ 	.byte	0x08
	.zero		1


	//   ....[3]....
        /*0b64*/ 	.word	0x00000290
        /*0b68*/ 	.word	0x000000ff
        /*0b6c*/ 	.word	0x00033440
        /*0b70*/ 	.short	0x0100
        /*0b72*/ 	.byte	0x08
	.zero		1


	//   ....[4]....
        /*0b74*/ 	.word	0x000002a0
        /*0b78*/ 	.word	0x000000ff
        /*0b7c*/ 	.word	0x00033438
        /*0b80*/ 	.short	0x0100
        /*0b82*/ 	.byte	0x08
	.zero		1


	//   ....[5]....
        /*0b84*/ 	.word	0x000002b0
        /*0b88*/ 	.word	0x000000ff
        /*0b8c*/ 	.word	0x00033448
        /*0b90*/ 	.short	0x0100
        /*0b92*/ 	.byte	0x08
	.zero		1


	//   ....[6]....
        /*0b94*/ 	.word	0x000003e0
        /*0b98*/ 	.word	0x000000ff
        /*0b9c*/ 	.word	0x00033450
        /*0ba0*/ 	.short	0x0100
        /*0ba2*/ 	.byte	0x08
	.zero		1


	//   ....[7]....
        /*0ba4*/ 	.word	0x000003f0
        /*0ba8*/ 	.word	0x000000ff
        /*0bac*/ 	.word	0x00033460
        /*0bb0*/ 	.short	0x0100
        /*0bb2*/ 	.byte	0x08
	.zero		1


	//   ....[8]....
        /*0bb4*/ 	.word	0x00000400
        /*0bb8*/ 	.word	0x000000ff
        /*0bbc*/ 	.word	0x00033458
        /*0bc0*/ 	.short	0x0100
        /*0bc2*/ 	.byte	0x08
	.zero		1


	//   ....[9]....
        /*0bc4*/ 	.word	0x00000410
        /*0bc8*/ 	.word	0x000000ff
        /*0bcc*/ 	.word	0x00033468
        /*0bd0*/ 	.short	0x0100
        /*0bd2*/ 	.byte	0x08
	.zero		1


	//   ....[10]....
        /*0bd4*/ 	.word	0x00000500
        /*0bd8*/ 	.word	0x000000ff
        /*0bdc*/ 	.word	0x00033470
        /*0be0*/ 	.short	0x0100
        /*0be2*/ 	.byte	0x06
	.zero		1


	//   ....[11]....
        /*0be4*/ 	.word	0x00000510
        /*0be8*/ 	.word	0x000000ff
        /*0bec*/ 	.word	0x00033480
        /*0bf0*/ 	.short	0x0100
        /*0bf2*/ 	.byte	0x06
	.zero		1


	//   ....[12]....
        /*0bf4*/ 	.word	0x00000520
        /*0bf8*/ 	.word	0x000000ff
        /*0bfc*/ 	.word	0x00033478
        /*0c00*/ 	.short	0x0100
        /*0c02*/ 	.byte	0x06
	.zero		1


	//   ....[13]....
        /*0c04*/ 	.word	0x00000530
        /*0c08*/ 	.word	0x000000ff
        /*0c0c*/ 	.word	0x00033488
        /*0c10*/ 	.short	0x0100
        /*0c12*/ 	.byte	0x06
	.zero		1


	//   ....[14]....
        /*0c14*/ 	.word	0x00000660
        /*0c18*/ 	.word	0x000000ff
        /*0c1c*/ 	.word	0x00033490
        /*0c20*/ 	.short	0x0100
        /*0c22*/ 	.byte	0x08
	.zero		1


	//   ....[15]....
        /*0c24*/ 	.word	0x00000670
        /*0c28*/ 	.word	0x000000ff
        /*0c2c*/ 	.word	0x000334a0
        /*0c30*/ 	.short	0x0100
        /*0c32*/ 	.byte	0x08
	.zero		1


	//   ....[16]....
        /*0c34*/ 	.word	0x00000680
        /*0c38*/ 	.word	0x000000ff
        /*0c3c*/ 	.word	0x00033498
        /*0c40*/ 	.short	0x0100
        /*0c42*/ 	.byte	0x08
	.zero		1


	//   ....[17]....
        /*0c44*/ 	.word	0x00000690
        /*0c48*/ 	.word	0x000000ff
        /*0c4c*/ 	.word	0x000334a8
        /*0c50*/ 	.short	0x0100
        /*0c52*/ 	.byte	0x08
	.zero		1


	//   ....[18]....
        /*0c54*/ 	.word	0x000007e0
        /*0c58*/ 	.word	0x000000ff
        /*0c5c*/ 	.word	0x000334b0
        /*0c60*/ 	.short	0x0100
        /*0c62*/ 	.byte	0x08
	.zero		1


	//   ....[19]....
        /*0c64*/ 	.word	0x000007f0
        /*0c68*/ 	.word	0x000000ff
        /*0c6c*/ 	.word	0x000334c0
        /*0c70*/ 	.short	0x0100
        /*0c72*/ 	.byte	0x08
	.zero		1


	//   ....[20]....
        /*0c74*/ 	.word	0x00000800
        /*0c78*/ 	.word	0x000000ff
        /*0c7c*/ 	.word	0x000334b8
        /*0c80*/ 	.short	0x0100
        /*0c82*/ 	.byte	0x08
	.zero		1


	//   ....[21]....
        /*0c84*/ 	.word	0x00000810
        /*0c88*/ 	.word	0x000000ff
        /*0c8c*/ 	.word	0x000334c8
        /*0c90*/ 	.short	0x0100
        /*0c92*/ 	.byte	0x08
	.zero		1


	//   ....[22]....
        /*0c94*/ 	.word	0x000020d0
        /*0c98*/ 	.word	0x000000ff
        /*0c9c*/ 	.word	0x00033400
        /*0ca0*/ 	.short	0x010a
        /*0ca2*/ 	.byte	0x27
	.zero		1


	//   ....[23]....
        /*0ca4*/ 	.word	0x00002150
        /*0ca8*/ 	.word	0x00000003
        /*0cac*/ 	.word	0x00033430
        /*0cb0*/ 	.short	0x010a
        /*0cb2*/ 	.byte	0x3f
	.zero		1


	//   ....[24]....
        /*0cb4*/ 	.word	0x00002190
        /*0cb8*/ 	.word	0x00000003
        /*0cbc*/ 	.word	0x00033430
        /*0cc0*/ 	.short	0x010a
        /*0cc2*/ 	.byte	0x3f
	.zero		1


	//   ....[25]....
        /*0cc4*/ 	.word	0x00003270
        /*0cc8*/ 	.word	0x000000ff
        /*0ccc*/ 	.word	0x00000000
        /*0cd0*/ 	.short	0x0101
        /*0cd2*/ 	.byte	0x04
	.zero		1


	//   ....[26]....
        /*0cd4*/ 	.word	0x00005a80
        /*0cd8*/ 	.word	0x000000ff
        /*0cdc*/ 	.word	0x00033430
        /*0ce0*/ 	.short	0x010a
        /*0ce2*/ 	.byte	0x05
	.zero		1


	//   ....[27]....
        /*0ce4*/ 	.word	0x00005ac0
        /*0ce8*/ 	.word	0x000000ff
        /*0cec*/ 	.word	0x00033430
        /*0cf0*/ 	.short	0x010a
        /*0cf2*/ 	.byte	0x05
	.zero		1


	//   ....[28]....
        /*0cf4*/ 	.word	0x00006710
        /*0cf8*/ 	.word	0x000000ff
        /*0cfc*/ 	.word	0x00033450
        /*0d00*/ 	.short	0x010a
        /*0d02*/ 	.byte	0x05
	.zero		1


	//   ....[29]....
        /*0d04*/ 	.word	0x00006750
        /*0d08*/ 	.word	0x000000ff
        /*0d0c*/ 	.word	0x00033450
        /*0d10*/ 	.short	0x010a
        /*0d12*/ 	.byte	0x05
	.zero		1


	//   ....[30]....
        /*0d14*/ 	.word	0x00006ac0
        /*0d18*/ 	.word	0x000000ff
        /*0d1c*/ 	.word	0x00000000
        /*0d20*/ 	.short	0x0101
        /*0d22*/ 	.byte	0x05
	.zero		1


	//   ....[31]....
        /*0d24*/ 	.word	0x00008bc0
        /*0d28*/ 	.word	0x000000ff
        /*0d2c*/ 	.word	0x00000000
        /*0d30*/ 	.short	0x0101
        /*0d32*/ 	.byte	0x04
	.zero		1


	//   ....[32]....
        /*0d34*/ 	.word	0x00009510
        /*0d38*/ 	.word	0x000000ff
        /*0d3c*/ 	.word	0x00033430
        /*0d40*/ 	.short	0x010a
        /*0d42*/ 	.byte	0x05
	.zero		1


	//   ....[33]....
        /*0d44*/ 	.word	0x00009550
        /*0d48*/ 	.word	0x000000ff
        /*0d4c*/ 	.word	0x00033430
        /*0d50*/ 	.short	0x010a
        /*0d52*/ 	.byte	0x05
	.zero		1


	//   ....[34]....
        /*0d54*/ 	.word	0x0000a170
        /*0d58*/ 	.word	0x000000ff
        /*0d5c*/ 	.word	0x00033450
        /*0d60*/ 	.short	0x010a
        /*0d62*/ 	.byte	0x05
	.zero		1


	//   ....[35]....
        /*0d64*/ 	.word	0x0000a1b0
        /*0d68*/ 	.word	0x000000ff
        /*0d6c*/ 	.word	0x00033450
        /*0d70*/ 	.short	0x010a
        /*0d72*/ 	.byte	0x05
	.zero		1


	//   ....[36]....
        /*0d74*/ 	.word	0x0000a4c0
        /*0d78*/ 	.word	0x000000ff
        /*0d7c*/ 	.word	0x00000000
        /*0d80*/ 	.short	0x0101
        /*0d82*/ 	.byte	0x05
	.zero		1


	//   ....[37]....
        /*0d84*/ 	.word	0x0000bab0
        /*0d88*/ 	.word	0x000000ff
        /*0d8c*/ 	.word	0x00000000
        /*0d90*/ 	.short	0x0101
        /*0d92*/ 	.byte	0x04
	.zero		1


	//   ....[38]....
        /*0d94*/ 	.word	0x0000c330
        /*0d98*/ 	.word	0x000000ff
        /*0d9c*/ 	.word	0x00033450
        /*0da0*/ 	.short	0x010a
        /*0da2*/ 	.byte	0x05
	.zero		1


	//   ....[39]....
        /*0da4*/ 	.word	0x0000c370
        /*0da8*/ 	.word	0x000000ff
        /*0dac*/ 	.word	0x00033450
        /*0db0*/ 	.short	0x010a
        /*0db2*/ 	.byte	0x05
	.zero		1


	//   ....[40]....
        /*0db4*/ 	.word	0x0000ca90
        /*0db8*/ 	.word	0x000000ff
        /*0dbc*/ 	.word	0x00000000
        /*0dc0*/ 	.short	0x0101
        /*0dc2*/ 	.byte	0x04
	.zero		1


	//   ....[41]....
        /*0dc4*/ 	.word	0x0000f930
        /*0dc8*/ 	.word	0x000000ff
        /*0dcc*/ 	.word	0x00000000
        /*0dd0*/ 	.short	0x0101
        /*0dd2*/ 	.byte	0x08
	.zero		1


	//   ....[42]....
        /*0dd4*/ 	.word	0x0000ffc0
        /*0dd8*/ 	.word	0x000000ff
        /*0ddc*/ 	.word	0x00000000
        /*0de0*/ 	.short	0x0101
        /*0de2*/ 	.byte	0x08
	.zero		1


	//   ....[43]....
        /*0de4*/ 	.word	0x00014870
        /*0de8*/ 	.word	0x00000004
        /*0dec*/ 	.word	0x00033480
        /*0df0*/ 	.short	0x010a
        /*0df2*/ 	.byte	0x3f
	.zero		1


	//   ....[44]....
        /*0df4*/ 	.word	0x00014f80
        /*0df8*/ 	.word	0x00000004
        /*0dfc*/ 	.word	0x00033470
        /*0e00*/ 	.short	0x0107
        /*0e02*/ 	.byte	0x3f
	.zero		1


	//   ....[45]....
        /*0e04*/ 	.word	0x00015030
        /*0e08*/ 	.word	0x00000004
        /*0e0c*/ 	.word	0x00033470
        /*0e10*/ 	.short	0x0101
        /*0e12*/ 	.byte	0x3f
	.zero		1


	//   ....[46]....
        /*0e14*/ 	.word	0x00015060
        /*0e18*/ 	.word	0x00000004
        /*0e1c*/ 	.word	0x00033440
        /*0e20*/ 	.short	0x010a
        /*0e22*/ 	.byte	0x3f
	.zero		1


	//   ....[47]....
        /*0e24*/ 	.word	0x000156b0
        /*0e28*/ 	.word	0x00000004
        /*0e2c*/ 	.word	0x00033430
        /*0e30*/ 	.short	0x0107
        /*0e32*/ 	.byte	0x3f
	.zero		1


	//   ....[48]....
        /*0e34*/ 	.word	0x00015770
        /*0e38*/ 	.word	0x00000004
        /*0e3c*/ 	.word	0x00033430
        /*0e40*/ 	.short	0x0101
        /*0e42*/ 	.byte	0x3f
	.zero		1


	//   ....[49]....
        /*0e44*/ 	.word	0x00016000
        /*0e48*/ 	.word	0x00000012
        /*0e4c*/ 	.word	0x00033400
        /*0e50*/ 	.short	0x0107
        /*0e52*/ 	.byte	0x3f
	.zero		1


	//   ....[50]....
        /*0e54*/ 	.word	0x00016110
        /*0e58*/ 	.word	0x00000012
        /*0e5c*/ 	.word	0x00033400
        /*0e60*/ 	.short	0x0101
        /*0e62*/ 	.byte	0x3f
	.zero		1


	//   ....[51]....
        /*0e64*/ 	.word	0x00016130
        /*0e68*/ 	.word	0x00000012
        /*0e6c*/ 	.word	0x00033420
        /*0e70*/ 	.short	0x010a
        /*0e72*/ 	.byte	0x3f
	.zero		1


	//   ....[52]....
        /*0e74*/ 	.word	0x00016620
        /*0e78*/ 	.word	0x00000004
        /*0e7c*/ 	.word	0x00033480
        /*0e80*/ 	.short	0x010a
        /*0e82*/ 	.byte	0x3f
	.zero		1


	//   ....[53]....
        /*0e84*/ 	.word	0x00016b50
        /*0e88*/ 	.word	0x00000004
        /*0e8c*/ 	.word	0x00033470
        /*0e90*/ 	.short	0x0107
        /*0e92*/ 	.byte	0x3f
	.zero		1


	//   ....[54]....
        /*0e94*/ 	.word	0x00016c00
        /*0e98*/ 	.word	0x00000004
        /*0e9c*/ 	.word	0x00033470
        /*0ea0*/ 	.short	0x0101
        /*0ea2*/ 	.byte	0x3f
	.zero		1


	//   ....[55]....
        /*0ea4*/ 	.word	0x00016c30
        /*0ea8*/ 	.word	0x00000004
        /*0eac*/ 	.word	0x00033440
        /*0eb0*/ 	.short	0x010a
        /*0eb2*/ 	.byte	0x3f
	.zero		1


	//   ....[56]....
        /*0eb4*/ 	.word	0x00017130
        /*0eb8*/ 	.word	0x00000004
        /*0ebc*/ 	.word	0x00033430
        /*0ec0*/ 	.short	0x0107
        /*0ec2*/ 	.byte	0x3f
	.zero		1


	//   ....[57]....
        /*0ec4*/ 	.word	0x000171f0
        /*0ec8*/ 	.word	0x00000004
        /*0ecc*/ 	.word	0x00033430
        /*0ed0*/ 	.short	0x0101
        /*0ed2*/ 	.byte	0x3f
	.zero		1


	//   ....[58]....
        /*0ed4*/ 	.word	0x00017270
        /*0ed8*/ 	.word	0x00000002
        /*0edc*/ 	.word	0x00033470
        /*0ee0*/ 	.short	0x010a
        /*0ee2*/ 	.byte	0x3f
	.zero		1


	//   ....[59]....
        /*0ee4*/ 	.word	0x000172f0
        /*0ee8*/ 	.word	0x00000002
        /*0eec*/ 	.word	0x00033460
        /*0ef0*/ 	.short	0x010a
        /*0ef2*/ 	.byte	0x3f
	.zero		1


	//   ....[60]....
        /*0ef4*/ 	.word	0x00017df0
        /*0ef8*/ 	.word	0x00000002
        /*0efc*/ 	.word	0x00033450
        /*0f00*/ 	.short	0x0101
        /*0f02*/ 	.byte	0x3f
	.zero		1


	//   ....[61]....
        /*0f04*/ 	.word	0x00017e80
        /*0f08*/ 	.word	0x00000002
        /*0f0c*/ 	.word	0x00000000
        /*0f10*/ 	.short	0x0101
        /*0f12*/ 	.byte	0x3f
	.zero		1


	//   ....[62]....
        /*0f14*/ 	.word	0x00018050
        /*0f18*/ 	.word	0x00000000
        /*0f1c*/ 	.word	0x00033470
        /*0f20*/ 	.short	0x010a
        /*0f22*/ 	.byte	0x3f
	.zero		1


	//   ....[63]....
        /*0f24*/ 	.word	0x000180c0
        /*0f28*/ 	.word	0x00000000
        /*0f2c*/ 	.word	0x00033460
        /*0f30*/ 	.short	0x010a
        /*0f32*/ 	.byte	0x3f
	.zero		1


	//   ....[64]....
        /*0f34*/ 	.word	0x00018bd0
        /*0f38*/ 	.word	0x00000000
        /*0f3c*/ 	.word	0x00033450
        /*0f40*/ 	.short	0x0101
        /*0f42*/ 	.byte	0x3f
	.zero		1


	//   ....[65]....
        /*0f44*/ 	.word	0x00018c90
        /*0f48*/ 	.word	0x00000000
        /*0f4c*/ 	.word	0x00000000
        /*0f50*/ 	.short	0x0101
        /*0f52*/ 	.byte	0x3f
	.zero		1


	//   ....[66]....
        /*0f54*/ 	.word	0x00019e50
        /*0f58*/ 	.word	0x00000004
        /*0f5c*/ 	.word	0x00033420
        /*0f60*/ 	.short	0x010a
        /*0f62*/ 	.byte	0x3f
	.zero		1


	//   ....[67]....
        /*0f64*/ 	.word	0x00019ff0
        /*0f68*/ 	.word	0x00000005
        /*0f6c*/ 	.word	0x00033440
        /*0f70*/ 	.short	0x010a
        /*0f72*/ 	.byte	0x3f
	.zero		1


	//   ....[68]....
        /*0f74*/ 	.word	0x0001a090
        /*0f78*/ 	.word	0x0000001f
        /*0f7c*/ 	.word	0x00033440
        /*0f80*/ 	.short	0x010a
        /*0f82*/ 	.byte	0x3f
	.zero		1


	//   ....[69]....
        /*0f84*/ 	.word	0x0001a0d0
        /*0f88*/ 	.word	0x00000005
        /*0f8c*/ 	.word	0x00033460
        /*0f90*/ 	.short	0x010a
        /*0f92*/ 	.byte	0x3f
	.zero		1


	//   ....[70]....
        /*0f94*/ 	.word	0x0001a110
        /*0f98*/ 	.word	0x0000001f
        /*0f9c*/ 	.word	0x00033460
        /*0fa0*/ 	.short	0x010a
        /*0fa2*/ 	.byte	0x3f
	.zero		1


	//   ....[71]....
        /*0fa4*/ 	.word	0x0001a150
        /*0fa8*/ 	.word	0x00000005
        /*0fac*/ 	.word	0x00033480
        /*0fb0*/ 	.short	0x010a
        /*0fb2*/ 	.byte	0x3f
	.zero		1


	//   ....[72]....
        /*0fb4*/ 	.word	0x0001a190
        /*0fb8*/ 	.word	0x0000001f
        /*0fbc*/ 	.word	0x00033480
        /*0fc0*/ 	.short	0x010a
        /*0fc2*/ 	.byte	0x3f
	.zero		1


	//   ....[73]....
        /*0fc4*/ 	.word	0x0001a200
        /*0fc8*/ 	.word	0x00000003
        /*0fcc*/ 	.word	0x00033400
        /*0fd0*/ 	.short	0x010a
        /*0fd2*/ 	.byte	0x3f
	.zero		1


	//   ....[74]....
        /*0fd4*/ 	.word	0x0001a250
        /*0fd8*/ 	.word	0x00000003
        /*0fdc*/ 	.word	0x00033430
        /*0fe0*/ 	.short	0x010a
        /*0fe2*/ 	.byte	0x3f
	.zero		1


	//   ....[75]....
        /*0fe4*/ 	.word	0x0001a2b0
        /*0fe8*/ 	.word	0x00000007
        /*0fec*/ 	.word	0x00033430
        /*0ff0*/ 	.short	0x010a
        /*0ff2*/ 	.byte	0x3f
	.zero		1


	//   ....[76]....
        /*0ff4*/ 	.word	0x0001a310
        /*0ff8*/ 	.word	0x00000002
        /*0ffc*/ 	.word	0x00033450
        /*1000*/ 	.short	0x010a
        /*1002*/ 	.byte	0x3f
	.zero		1


	//   ....[77]....
        /*1004*/ 	.word	0x0001a370
        /*1008*/ 	.word	0x00000007
        /*100c*/ 	.word	0x00033430
        /*1010*/ 	.short	0x010a
        /*1012*/ 	.byte	0x3f
	.zero		1


	//   ....[78]....
        /*1014*/ 	.word	0x0001a3d0
        /*1018*/ 	.word	0x00000002
        /*101c*/ 	.word	0x00033450
        /*1020*/ 	.short	0x010a
        /*1022*/ 	.byte	0x3f
	.zero		1


	//   ....[79]....
        /*1024*/ 	.word	0x0001a430
        /*1028*/ 	.word	0x00000006
        /*102c*/ 	.word	0x00033450
        /*1030*/ 	.short	0x010a
        /*1032*/ 	.byte	0x3f
	.zero		1


	//   ....[80]....
        /*1034*/ 	.word	0x0001a530
        /*1038*/ 	.word	0x00000004
        /*103c*/ 	.word	0x00033480
        /*1040*/ 	.short	0x010a
        /*1042*/ 	.byte	0x3f
	.zero		1


	//   ....[81]....
        /*1044*/ 	.word	0x0001adb0
        /*1048*/ 	.word	0x00000004
        /*104c*/ 	.word	0x00033440
        /*1050*/ 	.short	0x010a
        /*1052*/ 	.byte	0x3f
	.zero		1


	//   ....[82]....
        /*1054*/ 	.word	0x0001ba20
        /*1058*/ 	.word	0x00000012
        /*105c*/ 	.word	0x00033420
        /*1060*/ 	.short	0x010a
        /*1062*/ 	.byte	0x3f
	.zero		1


	//   ....[83]....
        /*1064*/ 	.word	0x0001ba70
        /*1068*/ 	.word	0x00000004
        /*106c*/ 	.word	0x00033480
        /*1070*/ 	.short	0x010a
        /*1072*/ 	.byte	0x3f
	.zero		1


	//   ....[84]....
        /*1074*/ 	.word	0x0001c0c0
        /*1078*/ 	.word	0x00000004
        /*107c*/ 	.word	0x00033440
        /*1080*/ 	.short	0x010a
        /*1082*/ 	.byte	0x3f
	.zero		1


	//   ....[85]....
        /*1084*/ 	.word	0x0001c6f0
        /*1088*/ 	.word	0x00000002
        /*108c*/ 	.word	0x00033470
        /*1090*/ 	.short	0x010a
        /*1092*/ 	.byte	0x3f
	.zero		1


	//   ....[86]....
        /*1094*/ 	.word	0x0001c740
        /*1098*/ 	.word	0x00000002
        /*109c*/ 	.word	0x00033460
        /*10a0*/ 	.short	0x010a
        /*10a2*/ 	.byte	0x3f
	.zero		1


	//   ....[87]....
        /*10a4*/ 	.word	0x0001c790
        /*10a8*/ 	.word	0x00000000
        /*10ac*/ 	.word	0x00033470
        /*10b0*/ 	.short	0x010a
        /*10b2*/ 	.byte	0x3f
	.zero		1


	//   ....[88]....
        /*10b4*/ 	.word	0x0001c7e0
        /*10b8*/ 	.word	0x00000000
        /*10bc*/ 	.word	0x00033460
        /*10c0*/ 	.short	0x010a
        /*10c2*/ 	.byte	0x3f
	.zero		1


	//   ....[89]....
        /*10c4*/ 	.word	0x0001c830
        /*10c8*/ 	.word	0x00000004
        /*10cc*/ 	.word	0x00033420
        /*10d0*/ 	.short	0x010a
        /*10d2*/ 	.byte	0x3f
	.zero		1


	//   ....[90]....
        /*10d4*/ 	.word	0x0001c9d0
        /*10d8*/ 	.word	0x00000005
        /*10dc*/ 	.word	0x00033440
        /*10e0*/ 	.short	0x010a
        /*10e2*/ 	.byte	0x3f
	.zero		1


	//   ....[91]....
        /*10e4*/ 	.word	0x0001ca20
        /*10e8*/ 	.word	0x0000001f
        /*10ec*/ 	.word	0x00033440
        /*10f0*/ 	.short	0x010a
        /*10f2*/ 	.byte	0x3f
	.zero		1


	//   ....[92]....
        /*10f4*/ 	.word	0x0001ca70
        /*10f8*/ 	.word	0x00000005
        /*10fc*/ 	.word	0x00033460
        /*1100*/ 	.short	0x010a
        /*1102*/ 	.byte	0x3f
	.zero		1


	//   ....[93]....
        /*1104*/ 	.word	0x0001cac0
        /*1108*/ 	.word	0x0000001f
        /*110c*/ 	.word	0x00033460
        /*1110*/ 	.short	0x010a
        /*1112*/ 	.byte	0x3f
	.zero		1


	//   ....[94]....
        /*1114*/ 	.word	0x0001cb10
        /*1118*/ 	.word	0x00000005
        /*111c*/ 	.word	0x00033480
        /*1120*/ 	.short	0x010a
        /*1122*/ 	.byte	0x3f
	.zero		1


	//----- nvinfo : EIATTR_NUM_MBARRIERS
	.align		4
.L_812:
        /*1124*/ 	.byte	0x03, 0x38
        /*1126*/ 	.short	0x0016


	//----- nvinfo : EIATTR_EXIT_INSTR_OFFSETS
	.align		4
        /*1128*/ 	.byte	0x04, 0x1c
        /*112a*/ 	.short	(.L_814 - .L_813)


	//   ....[0]....
.L_813:
        /*112c*/ 	.word	0x000009e0


	//   ....[1]....
        /*1130*/ 	.word	0x00011f60


	//   ....[2]....
        /*1134*/ 	.word	0x0001a1e0


	//----- nvinfo : EIATTR_MAX_THREADS
	.align		4
.L_814:
        /*1138*/ 	.byte	0x04, 0x05
        /*113a*/ 	.short	(.L_816 - .L_815)
.L_815:
        /*113c*/ 	.word	0x00000180
        /*1140*/ 	.word	0x00000001
        /*1144*/ 	.word	0x00000001


	//----- nvinfo : EIATTR_CRS_STACK_SIZE
	.align		4
.L_816:
        /*1148*/ 	.byte	0x04, 0x1e
        /*114a*/ 	.short	(.L_818 - .L_817)
.L_817:
        /*114c*/ 	.word	0x00000000


	//----- nvinfo : EIATTR_CBANK_PARAM_SIZE
	.align		4
.L_818:
        /*1150*/ 	.byte	0x03, 0x19
        /*1152*/ 	.short	0x0af0


	//----- nvinfo : EIATTR_PARAM_CBANK
	.align		4
        /*1154*/ 	.byte	0x04, 0x0a
        /*1156*/ 	.short	(.L_820 - .L_819)
	.align		4
.L_819:
        /*1158*/ 	.word	index@(.nv.constant0._ZN7cutlass13device_kernelIN5flash11enable_sm90INS1_16FlashAttnFwdSm90INS1_25CollectiveMainloopFwdSm90ILi2EN4cute5tupleIJNS5_1CILi1EEES8_S8_EEENS6_IJNS7_ILi128EEENS7_ILi160EEENS7_ILi192EEEEEELi192ENS_12float_e4m3_tEfNS_4arch4Sm90ELb1ELb0ELb0ELb1ELb1ELb0ELb0ELb1ELb1ELb1ELb1ELb0EEENS1_21CollectiveEpilogueFwdINS6_IJSA_SC_SB_EEES9_NS_10bfloat16_tESG_Li256ELb1ELb1ELb1ELb1EEENS1_36VarlenDynamicPersistentTileSchedulerILi128ELi160ELi256ELi128ELb1ELb1ELb1ELb1ELb1ELb1EEEEEEEEEvNT_6ParamsE)
        /*115c*/ 	.short	0x0210
        /*115e*/ 	.short	0x0af0


	//----- nvinfo : EIATTR_SW_WAR
	.align		4
.L_820:
        /*1160*/ 	.byte	0x04, 0x36
        /*1162*/ 	.short	(.L_822 - .L_821)
.L_821:
        /*1164*/ 	.word	0x00000008
.L_822:


//--------------------- .nv.info._ZN7cutlass13device_kernelIN5flash11enable_sm90INS1_16FlashAttnFwdSm90INS1_25CollectiveMainloopFwdSm90ILi2EN4cute5tupleIJNS5_1CILi1EEES8_S8_EEENS6_IJNS7_ILi128EEENS7_ILi160EEENS7_ILi192EEEEEELi192ENS_12float_e4m3_tEfNS_4arch4Sm90ELb1ELb0ELb0ELb1ELb1ELb1ELb0ELb1ELb1ELb1ELb1ELb0EEENS1_21CollectiveEpilogueFwdINS6_IJSA_SC_SB_EEES9_NS_10bfloat16_tESG_Li256ELb1ELb1ELb1ELb1EEENS1_36VarlenDynamicPersistentTileSchedulerILi128ELi160ELi256ELi128ELb1ELb1ELb1ELb1ELb1ELb1EEEEEEEEEvNT_6ParamsE --------------------------
	.section	.nv.info._ZN7cutlass13device_kernelIN5flash11enable_sm90INS1_16FlashAttnFwdSm90INS1_25CollectiveMainloopFwdSm90ILi2EN4cute5tupleIJNS5_1CILi1EEES8_S8_EEENS6_IJNS7_ILi128EEENS7_ILi160EEENS7_ILi192EEEEEELi192ENS_12float_e4m3_tEfNS_4arch4Sm90ELb1ELb0ELb0ELb1ELb1ELb1ELb0ELb1ELb1ELb1ELb1ELb0EEENS1_21CollectiveEpilogueFwdINS6_IJSA_SC_SB_EEES9_NS_10bfloat16_tESG_Li256ELb1ELb1ELb1ELb1EEENS1_36VarlenDynamicPersistentTileSchedulerILi128ELi160ELi256ELi128ELb1ELb1ELb1ELb1ELb1ELb1EEEEEEEEEvNT_6ParamsE,"",@"SHT_CUDA_INFO"
	.sectionflags	@""
	.align	4


	//----- nvinfo : EIATTR_CUDA_API_VERSION
	.align		4
        /*0000*/ 	.byte	0x04, 0x37
        /*0002*/ 	.short	(.L_824 - .L_823)
.L_823:
        /*0004*/ 	.word	0x00000082


	//----- nvinfo : EIATTR_KPARAM_INFO
	.align		4
.L_824:
        /*0008*/ 	.byte	0x04, 0x17
        /*000a*/ 	.short	(.L_826 - .L_825)
.L_825:
        /*000c*/ 	.word	0x00000000
        /*0010*/ 	.short	0x0000
        /*0012*/ 	.short	0x0070
        /*0014*/ 	.byte	0x00, 0xf0, 0x01, 0x2a


	//----- nvinfo : EIATTR_SPARSE_MMA_MASK
	.align		4
.L_826:
        /*0018*/ 	.byte	0x03, 0x50
        /*001a*/ 	.short	0x0000


	//----- nvinfo : EIATTR_MAXREG_COUNT
	.align		4
        /*001c*/ 	.byte	0x03, 0x1b
        /*001e*/ 	.short	0x00a8


	//----- nvinfo : EIATTR_NUM_BARRIERS
	.align		4
        /*0020*/ 	.byte	0x02, 0x4c
        /*0022*/ 	.byte	0x10
	.zero		1


	//----- nvinfo : EIATTR_EXTERNS
	.align		4
        /*0024*/ 	.byte	0x04, 0x0f
        /*0026*/ 	.short	(.L_828 - .L_827)


	//   ....[0]....
	.align		4
.L_827:
        /*0028*/ 	.word	index@(__assertfail)


	//----- nvinfo : EIATTR_ANNOTATIONS
	.align		4
.L_828:
        /*002c*/ 	.byte	0x04, 0x55
        /*002e*/ 	.short	(.L_830 - .L_829)


	//   ....[0]....
.L_829:
        /* <DEDUP_REMOVED lines=182> */


	//----- nvinfo : EIATTR_MERCURY_ISA_VERSION
	.align		4
.L_830:
        /*0b78*/ 	.byte	0x03, 0x5f
        /*0b7a*/ 	.short	0x0101


	//----- nvinfo : EIATTR_UNUSED_LOAD_BYTE_OFFSET
	.align		4
        /*0b7c*/ 	.byte	0x04, 0x44
        /*0b7e*/ 	.short	(.L_832 - .L_831)


	//   ....[0]....
.L_831:
        /*0b80*/ 	.word	0x00000aa0
        /*0b84*/ 	.word	0x0000fff0


	//   ....[1]....
        /*0b88*/ 	.word	0x000253f0
        /*0b8c*/ 	.word	0x0000fff0


	//----- nvinfo : EIATTR_INT_WARP_WIDE_INSTR_OFFSETS
	.align		4
.L_832:
        /*0b90*/ 	.byte	0x04, 0x31
        /*0b92*/ 	.short	(.L_834 - .L_833)


	//   ....[0]....
.L_833:
        /*0b94*/ 	.word	0x00000130


	//   ....[1]....
        /*0b98*/ 	.word	0x00000170


	//   ....[2]....
        /*0b9c*/ 	.word	0x000001e0


	//   ....[3]....
        /*0ba0*/ 	.word	0x0002e490


	//   ....[4]....
        /*0ba4*/ 	.word	0x0002e520


	//   ....[5]....
        /*0ba8*/ 	.word	0x00032b00


	//   ....[6]....
        /*0bac*/ 	.word	0x00032b90


	//----- nvinfo : EIATTR_COOP_GROUP_MASK_REGIDS
	.align		4
.L_834:
        /*0bb0*/ 	.byte	0x04, 0x29
        /*0bb2*/ 	.short	(.L_836 - .L_835)


	//   ....[0]....
.L_835:
        /*0bb4*/ 	.word	0xffffffff


	//   ....[1]....
        /*0bb8*/ 	.word	0xffffffff


	//   ....[2]....
        /*0bbc*/ 	.word	0xffffffff


	//   ....[3]....
        /*0bc0*/ 	.word	0xffffffff


	//   ....[4]....
        /*0bc4*/ 	.word	0xffffffff


	//   ....[5]....
        /*0bc8*/ 	.word	0xffffffff


	//   ....[6]....
        /*0bcc*/ 	.word	0xffffffff


	//   ....[7]....
        /*0bd0*/ 	.word	0xffffffff


	//   ....[8]....
        /*0bd4*/ 	.word	0xffffffff


	//   ....[9]....
        /*0bd8*/ 	.word	0xffffffff


	//   ....[10]....
        /*0bdc*/ 	.word	0xffffffff


	//   ....[11]....
        /*0be0*/ 	.word	0xffffffff


	//   ....[12]....
        /*0be4*/ 	.word	0xffffffff


	//   ....[13]....
        /*0be8*/ 	.word	0xffffffff


	//   ....[14]....
        /*0bec*/ 	.word	0xffffffff


	//   ....[15]....
        /*0bf0*/ 	.word	0xffffffff


	//   ....[16]....
        /*0bf4*/ 	.word	0xffffffff


	//   ....[17]....
        /*0bf8*/ 	.word	0xffffffff


	//   ....[18]....
        /*0bfc*/ 	.word	0xffffffff


	//   ....[19]....
        /*0c00*/ 	.word	0xffffffff


	//   ....[20]....
        /*0c04*/ 	.word	0xffffffff


	//   ....[21]....
        /*0c08*/ 	.word	0xffffffff


	//   ....[22]....
        /*0c0c*/ 	.word	0xffffffff


	//   ....[23]....
        /*0c10*/ 	.word	0xffffffff


	//   ....[24]....
        /*0c14*/ 	.word	0xffffffff


	//   ....[25]....
        /*0c18*/ 	.word	0xffffffff


	//   ....[26]....
        /*0c1c*/ 	.word	0xffffffff


	//   ....[27]....
        /*0c20*/ 	.word	0xffffffff


	//   ....[28]....
        /*0c24*/ 	.word	0xffffffff


	//   ....[29]....
        /*0c28*/ 	.word	0xffffffff


	//   ....[30]....
        /*0c2c*/ 	.word	0xffffffff


	//   ....[31]....
        /*0c30*/ 	.word	0xffffffff


	//   ....[32]....
        /*0c34*/ 	.word	0xffffffff


	//   ....[33]....
        /*0c38*/ 	.word	0xffffffff


	//   ....[34]....
        /*0c3c*/ 	.word	0xffffffff


	//   ....[35]....
        /*0c40*/ 	.word	0xffffffff


	//   ....[36]....
        /*0c44*/ 	.word	0xffffffff


	//   ....[37]....
        /*0c48*/ 	.word	0xffffffff


	//   ....[38]....
        /*0c4c*/ 	.word	0xffffffff


	//   ....[39]....
        /*0c50*/ 	.word	0xffffffff


	//   ....[40]....
        /*0c54*/ 	.word	0xffffffff


	//   ....[41]....
        /*0c58*/ 	.word	0xffffffff


	//   ....[42]....
        /*0c5c*/ 	.word	0xffffffff


	//   ....[43]....
        /*0c60*/ 	.word	0xffffffff


	//   ....[44]....
        /*0c64*/ 	.word	0xffffffff


	//   ....[45]....
        /*0c68*/ 	.word	0xffffffff


	//   ....[46]....
        /*0c6c*/ 	.word	0xffffffff


	//   ....[47]....
        /*0c70*/ 	.word	0xffffffff


	//   ....[48]....
        /*0c74*/ 	.word	0xffffffff


	//   ....[49]....
        /*0c78*/ 	.word	0xffffffff


	//   ....[50]....
        /*0c7c*/ 	.word	0xffffffff


	//   ....[51]....
        /*0c80*/ 	.word	0xffffffff


	//   ....[52]....
        /*0c84*/ 	.word	0xffffffff


	//   ....[53]....
        /*0c88*/ 	.word	0xffffffff


	//   ....[54]....
        /*0c8c*/ 	.word	0xffffffff


	//   ....[55]....
        /*0c90*/ 	.word	0xffffffff


	//   ....[56]....
        /*0c94*/ 	.word	0xffffffff


	//   ....[57]....
        /*0c98*/ 	.word	0xffffffff


	//   ....[58]....
        /*0c9c*/ 	.word	0xffffffff


	//   ....[59]....
        /*0ca0*/ 	.word	0xffffffff


	//   ....[60]....
        /*0ca4*/ 	.word	0xffffffff


	//   ....[61]....
        /*0ca8*/ 	.word	0xffffffff


	//   ....[62]....
        /*0cac*/ 	.word	0xffffffff


	//   ....[63]....
        /*0cb0*/ 	.word	0xffffffff


	//   ....[64]....
        /*0cb4*/ 	.word	0xffffffff


	//   ....[65]....
        /*0cb8*/ 	.word	0xffffffff


	//   ....[66]....
        /*0cbc*/ 	.word	0xffffffff


	//   ....[67]....
        /*0cc0*/ 	.word	0xffffffff


	//   ....[68]....
        /*0cc4*/ 	.word	0xffffffff


	//   ....[69]....
        /*0cc8*/ 	.word	0xffffffff


	//   ....[70]....
        /*0ccc*/ 	.word	0xffffffff


	//   ....[71]....
        /*0cd0*/ 	.word	0xffffffff


	//   ....[72]....
        /*0cd4*/ 	.word	0xffffffff


	//   ....[73]....
        /*0cd8*/ 	.word	0xffffffff


	//   ....[74]....
        /*0cdc*/ 	.word	0xffffffff


	//   ....[75]....
        /*0ce0*/ 	.word	0xffffffff


	//   ....[76]....
        /*0ce4*/ 	.word	0xffffffff


	//   ....[77]....
        /*0ce8*/ 	.word	0xffffffff


	//   ....[78]....
        /*0cec*/ 	.word	0xffffffff


	//   ....[79]....
        /*0cf0*/ 	.word	0xffffffff


	//   ....[80]....
        /*0cf4*/ 	.word	0xffffffff


	//   ....[81]....
        /*0cf8*/ 	.word	0xffffffff


	//   ....[82]....
        /*0cfc*/ 	.word	0xffffffff


	//   ....[83]....
        /*0d00*/ 	.word	0xffffffff


	//   ....[84]....
        /*0d04*/ 	.word	0xffffffff


	//   ....[85]....
        /*0d08*/ 	.word	0xffffffff


	//   ....[86]....
        /*0d0c*/ 	.word	0xffffffff


	//   ....[87]....
        /*0d10*/ 	.word	0xffffffff


	//   ....[88]....
        /*0d14*/ 	.word	0xffffffff


	//   ....[89]....
        /*0d18*/ 	.word	0xffffffff


	//   ....[90]....
        /*0d1c*/ 	.word	0xffffffff


	//   ....[91]....
        /*0d20*/ 	.word	0xffffffff


	//   ....[92]....
        /*0d24*/ 	.word	0xffffffff


	//   ....[93]....
        /*0d28*/ 	.word	0xffffffff


	//   ....[94]....
        /*0d2c*/ 	.word	0xffffffff


	//   ....[95]....
        /*0d30*/ 	.word	0xffffffff


	//   ....[96]....
        /*0d34*/ 	.word	0xffffffff


	//   ....[97]....
        /*0d38*/ 	.word	0xffffffff


	//   ....[98]....
        /*0d3c*/ 	.word	0xffffffff


	//   ....[99]....
        /*0d40*/ 	.word	0xffffffff


	//   ....[100]....
        /*0d44*/ 	.word	0xffffffff


	//   ....[101]....
        /*0d48*/ 	.word	0xffffffff


	//   ....[102]....
        /*0d4c*/ 	.word	0xffffffff


	//   ....[103]....
        /*0d50*/ 	.word	0xffffffff


	//   ....[104]....
        /*0d54*/ 	.word	0xffffffff


	//   ....[105]....
        /*0d58*/ 	.word	0xffffffff


	//   ....[106]....
        /*0d5c*/ 	.word	0xffffffff


	//   ....[107]....
        /*0d60*/ 	.word	0xffffffff


	//   ....[108]....
        /*0d64*/ 	.word	0xffffffff


	//   ....[109]....
        /*0d68*/ 	.word	0xffffffff


	//   ....[110]....
        /*0d6c*/ 	.word	0xffffffff


	//   ....[111]....
        /*0d70*/ 	.word	0xffffffff


	//   ....[112]....
        /*0d74*/ 	.word	0xffffffff


	//   ....[113]....
        /*0d78*/ 	.word	0xffffffff


	//   ....[114]....
        /*0d7c*/ 	.word	0xffffffff


	//   ....[115]....
        /*0d80*/ 	.word	0xffffffff


	//   ....[116]....
        /*0d84*/ 	.word	0xffffffff


	//   ....[117]....
        /*0d88*/ 	.word	0xffffffff


	//   ....[118]....
        /*0d8c*/ 	.word	0xffffffff


	//   ....[119]....
        /*0d90*/ 	.word	0xffffffff


	//   ....[120]....
        /*0d94*/ 	.word	0xffffffff


	//   ....[121]....
        /*0d98*/ 	.word	0xffffffff


	//   ....[122]....
        /*0d9c*/ 	.word	0xffffffff


	//   ....[123]....
        /*0da0*/ 	.word	0xffffffff


	//   ....[124]....
        /*0da4*/ 	.word	0xffffffff


	//   ....[125]....
        /*0da8*/ 	.word	0xffffffff


	//   ....[126]....
        /*0dac*/ 	.word	0xffffffff


	//   ....[127]....
        /*0db0*/ 	.word	0xffffffff


	//   ....[128]....
        /*0db4*/ 	.word	0xffffffff


	//   ....[129]....
        /*0db8*/ 	.word	0xffffffff


	//   ....[130]....
        /*0dbc*/ 	.word	0xffffffff


	//   ....[131]....
        /*0dc0*/ 	.word	0xffffffff


	//   ....[132]....
        /*0dc4*/ 	.word	0xffffffff


	//   ....[133]....
        /*0dc8*/ 	.word	0xffffffff


	//   ....[134]....
        /*0dcc*/ 	.word	0xffffffff


	//   ....[135]....
        /*0dd0*/ 	.word	0xffffffff


	//   ....[136]....
        /*0dd4*/ 	.word	0xffffffff


	//   ....[137]....
        /*0dd8*/ 	.word	0xffffffff


	//   ....[138]....
        /*0ddc*/ 	.word	0xffffffff


	//   ....[139]....
        /*0de0*/ 	.word	0xffffffff


	//   ....[140]....
        /*0de4*/ 	.word	0xffffffff


	//   ....[141]....
        /*0de8*/ 	.word	0xffffffff


	//   ....[142]....
        /*0dec*/ 	.word	0xffffffff


	//   ....[143]....
        /*0df0*/ 	.word	0xffffffff


	//   ....[144]....
        /*0df4*/ 	.word	0xffffffff


	//   ....[145]....
        /*0df8*/ 	.word	0xffffffff


	//   ....[146]....
        /*0dfc*/ 	.word	0xffffffff


	//   ....[147]....
        /*0e00*/ 	.word	0xffffffff


	//   ....[148]....
        /*0e04*/ 	.word	0xffffffff


	//   ....[149]....
        /*0e08*/ 	.word	0xffffffff


	//   ....[150]....
        /*0e0c*/ 	.word	0xffffffff


	//   ....[151]....
        /*0e10*/ 	.word	0xffffffff


	//   ....[152]....
        /*0e14*/ 	.word	0xffffffff


	//   ....[153]....
        /*0e18*/ 	.word	0xffffffff


	//   ....[154]....
        /*0e1c*/ 	.word	0xffffffff


	//   ....[155]....
        /*0e20*/ 	.word	0xffffffff


	//   ....[156]....
        /*0e24*/ 	.word	0xffffffff


	//   ....[157]....
        /*0e28*/ 	.word	0xffffffff


	//   ....[158]....
        /*0e2c*/ 	.word	0xffffffff


	//   ....[159]....
        /*0e30*/ 	.word	0xffffffff


	//   ....[160]....
        /*0e34*/ 	.word	0xffffffff


	//   ....[161]....
        /*0e38*/ 	.word	0xffffffff


	//   ....[162]....
        /*0e3c*/ 	.word	0xffffffff


	//   ....[163]....
        /*0e40*/ 	.word	0xffffffff


	//   ....[164]....
        /*0e44*/ 	.word	0xffffffff


	//   ....[165]....
        /*0e48*/ 	.word	0xffffffff


	//   ....[166]....
        /*0e4c*/ 	.word	0xffffffff


	//   ....[167]....
        /*0e50*/ 	.word	0xffffffff


	//   ....[168]....
        /*0e54*/ 	.word	0xffffffff


	//   ....[169]....
        /*0e58*/ 	.word	0xffffffff


	//   ....[170]....
        /*0e5c*/ 	.word	0xffffffff


	//   ....[171]....
        /*0e60*/ 	.word	0xffffffff


	//   ....[172]....
        /*0e64*/ 	.word	0xffffffff


	//   ....[173]....
        /*0e68*/ 	.word	0xffffffff


	//   ....[174]....
        /*0e6c*/ 	.word	0xffffffff


	//   ....[175]....
        /*0e70*/ 	.word	0xffffffff


	//   ....[176]....
        /*0e74*/ 	.word	0xffffffff


	//   ....[177]....
        /*0e78*/ 	.word	0xffffffff


	//   ....[178]....
        /*0e7c*/ 	.word	0xffffffff


	//   ....[179]....
        /*0e80*/ 	.word	0xffffffff


	//   ....[180]....
        /*0e84*/ 	.word	0xffffffff


	//   ....[181]....
        /*0e88*/ 	.word	0xffffffff


	//   ....[182]....
        /*0e8c*/ 	.word	0xffffffff


	//   ....[183]....
        /*0e90*/ 	.word	0xffffffff


	//   ....[184]....
        /*0e94*/ 	.word	0xffffffff


	//   ....[185]....
        /*0e98*/ 	.word	0xffffffff


	//   ....[186]....
        /*0e9c*/ 	.word	0xffffffff


	//   ....[187]....
        /*0ea0*/ 	.word	0xffffffff


	//   ....[188]....
        /*0ea4*/ 	.word	0xffffffff


	//   ....[189]....
        /*0ea8*/ 	.word	0xffffffff


	//   ....[190]....
        /*0eac*/ 	.word	0xffffffff


	//   ....[191]....
        /*0eb0*/ 	.word	0xffffffff


	//   ....[192]....
        /*0eb4*/ 	.word	0xffffffff


	//   ....[193]....
        /*0eb8*/ 	.word	0xffffffff


	//   ....[194]....
        /*0ebc*/ 	.word	0xffffffff


	//   ....[195]....
        /*0ec0*/ 	.word	0xffffffff


	//   ....[196]....
        /*0ec4*/ 	.word	0xffffffff


	//   ....[197]....
        /*0ec8*/ 	.word	0xffffffff


	//   ....[198]....
        /*0ecc*/ 	.word	0xffffffff


	//   ....[199]....
        /*0ed0*/ 	.word	0xffffffff


	//   ....[200]....
        /*0ed4*/ 	.word	0xffffffff


	//   ....[201]....
        /*0ed8*/ 	.word	0xffffffff


	//   ....[202]....
        /*0edc*/ 	.word	0xffffffff


	//   ....[203]....
        /*0ee0*/ 	.word	0xffffffff


	//   ....[204]....
        /*0ee4*/ 	.word	0xffffffff


	//   ....[205]....
        /*0ee8*/ 	.word	0xffffffff


	//   ....[206]....
        /*0eec*/ 	.word	0xffffffff


	//   ....[207]....
        /*0ef0*/ 	.word	0xffffffff


	//   ....[208]....
        /*0ef4*/ 	.word	0xffffffff


	//   ....[209]....
        /*0ef8*/ 	.word	0xffffffff


	//   ....[210]....
        /*0efc*/ 	.word	0xffffffff


	//   ....[211]....
        /*0f00*/ 	.word	0xffffffff


	//   ....[212]....
        /*0f04*/ 	.word	0xffffffff


	//   ....[213]....
        /*0f08*/ 	.word	0xffffffff


	//   ....[214]....
        /*0f0c*/ 	.word	0xffffffff


	//   ....[215]....
        /*0f10*/ 	.word	0xffffffff


	//   ....[216]....
        /*0f14*/ 	.word	0xffffffff


	//   ....[217]....
        /*0f18*/ 	.word	0xffffffff


	//   ....[218]....
        /*0f1c*/ 	.word	0xffffffff


	//   ....[219]....
        /*0f20*/ 	.word	0xffffffff


	//   ....[220]....
        /*0f24*/ 	.word	0xffffffff


	//   ....[221]....
        /*0f28*/ 	.word	0xffffffff


	//   ....[222]....
        /*0f2c*/ 	.word	0xffffffff


	//   ....[223]....
        /*0f30*/ 	.word	0xffffffff


	//   ....[224]....
        /*0f34*/ 	.word	0xffffffff


	//   ....[225]....
        /*0f38*/ 	.word	0xffffffff


	//   ....[226]....
        /*0f3c*/ 	.word	0xffffffff


	//   ....[227]....
        /*0f40*/ 	.word	0xffffffff


	//   ....[228]....
        /*0f44*/ 	.word	0xffffffff


	//   ....[229]....
        /*0f48*/ 	.word	0xffffffff


	//   ....[230]....
        /*0f4c*/ 	.word	0xffffffff


	//   ....[231]....
        /*0f50*/ 	.word	0xffffffff


	//   ....[232]....
        /*0f54*/ 	.word	0xffffffff


	//   ....[233]....
        /*0f58*/ 	.word	0xffffffff


	//   ....[234]....
        /*0f5c*/ 	.word	0xffffffff


	//   ....[235]....
        /*0f60*/ 	.word	0xffffffff


	//   ....[236]....
        /*0f64*/ 	.word	0xffffffff


	//   ....[237]....
        /*0f68*/ 	.word	0xffffffff


	//   ....[238]....
        /*0f6c*/ 	.word	0xffffffff


	//   ....[239]....
        /*0f70*/ 	.word	0xffffffff


	//   ....[240]....
        /*0f74*/ 	.word	0xffffffff


	//   ....[241]....
        /*0f78*/ 	.word	0xffffffff


	//   ....[242]....
        /*0f7c*/ 	.word	0xffffffff


	//   ....[243]....
        /*0f80*/ 	.word	0xffffffff


	//   ....[244]....
        /*0f84*/ 	.word	0xffffffff


	//   ....[245]....
        /*0f88*/ 	.word	0xffffffff


	//   ....[246]....
        /*0f8c*/ 	.word	0xffffffff


	//   ....[247]....
        /*0f90*/ 	.word	0xffffffff


	//   ....[248]....
        /*0f94*/ 	.word	0xffffffff


	//   ....[249]....
        /*0f98*/ 	.word	0xffffffff


	//   ....[250]....
        /*0f9c*/ 	.word	0xffffffff


	//   ....[251]....
        /*0fa0*/ 	.word	0xffffffff


	//   ....[252]....
        /*0fa4*/ 	.word	0xffffffff


	//   ....[253]....
        /*0fa8*/ 	.word	0xffffffff


	//   ....[254]....
        /*0fac*/ 	.word	0xffffffff


	//   ....[255]....
        /*0fb0*/ 	.word	0xffffffff


	//   ....[0]....
        /*0fb4*/ 	.word	0xffffffff


	//   ....[1]....
        /*0fb8*/ 	.word	0x0500000f


	//   ....[2]....
        /*0fbc*/ 	.word	0x0500000f


	//   ....[3]....
        /*0fc0*/ 	.word	0x0500000f


	//   ....[4]....
        /*0fc4*/ 	.word	0x0500000f


	//   ....[5]....
        /*0fc8*/ 	.word	0x0500000f


	//   ....[6]....
        /*0fcc*/ 	.word	0x0500000f


	//   ....[7]....
        /*0fd0*/ 	.word	0x0500000f


	//   ....[8]....
        /*0fd4*/ 	.word	0x0500000f


	//   ....[9]....
        /*0fd8*/ 	.word	0x0500000f


	//   ....[10]....
        /*0fdc*/ 	.word	0x0500000f


	//   ....[11]....
        /*0fe0*/ 	.word	0x0500000f


	//   ....[12]....
        /*0fe4*/ 	.word	0x0500000f


	//   ....[13]....
        /*0fe8*/ 	.word	0x0500000f


	//   ....[14]....
        /*0fec*/ 	.word	0x0500000f


	//   ....[15]....
        /*0ff0*/ 	.word	0x0500000f


	//   ....[16]....
        /*0ff4*/ 	.word	0x0500000f


	//   ....[17]....
        /*0ff8*/ 	.word	0x0500000f


	//   ....[18]....
        /*0ffc*/ 	.word	0x0500000f


	//   ....[19]....
        /*1000*/ 	.word	0x0500000f


	//   ....[20]....
        /*1004*/ 	.word	0x0500000f


	//   ....[21]....
        /*1008*/ 	.word	0x0500000f


	//   ....[22]....
        /*100c*/ 	.word	0x0500000f


	//   ....[23]....
        /*1010*/ 	.word	0x0500000f


	//   ....[24]....
        /*1014*/ 	.word	0x0500000f


	//   ....[25]....
        /*1018*/ 	.word	0x0500000f


	//   ....[26]....
        /*101c*/ 	.word	0x0500000f


	//   ....[27]....
        /*1020*/ 	.word	0x0500000f


	//   ....[28]....
        /*1024*/ 	.word	0x0500000f


	//   ....[29]....
        /*1028*/ 	.word	0x0500000f


	//   ....[30]....
        /*102c*/ 	.word	0x0500000f


	//   ....[31]....
        /*1030*/ 	.word	0x0500000f


	//   ....[32]....
        /*1034*/ 	.word	0x0500000f


	//   ....[33]....
        /*1038*/ 	.word	0x0500000f


	//   ....[34]....
        /*103c*/ 	.word	0x0500000f


	//   ....[35]....
        /*1040*/ 	.word	0x0500000f


	//   ....[36]....
        /*1044*/ 	.word	0x0500000f


	//   ....[37]....
        /*1048*/ 	.word	0x0500000f


	//   ....[38]....
        /*104c*/ 	.word	0x0500000f


	//   ....[39]....
        /*1050*/ 	.word	0x0500000f


	//   ....[40]....
        /*1054*/ 	.word	0x0500000f


	//   ....[41]....
        /*1058*/ 	.word	0x0500000f


	//   ....[42]....
        /*105c*/ 	.word	0x0500000f


	//   ....[43]....
        /*1060*/ 	.word	0x0500000f


	//   ....[44]....
        /*1064*/ 	.word	0x0500000f


	//   ....[45]....
        /*1068*/ 	.word	0x0500000f


	//   ....[46]....
        /*106c*/ 	.word	0x0500000f


	//   ....[47]....
        /*1070*/ 	.word	0x0500000f


	//   ....[48]....
        /*1074*/ 	.word	0x0500000f


	//   ....[49]....
        /*1078*/ 	.word	0x0500000f


	//   ....[50]....
        /*107c*/ 	.word	0x0500000f


	//   ....[51]....
        /*1080*/ 	.word	0x0500000f


	//   ....[52]....
        /*1084*/ 	.word	0x0500000f


	//   ....[53]....
        /*1088*/ 	.word	0x0500000f


	//   ....[54]....
        /*108c*/ 	.word	0x0500000f


	//   ....[55]....
        /*1090*/ 	.word	0x0500000f


	//   ....[56]....
        /*1094*/ 	.word	0x0500000f


	//   ....[57]....
        /*1098*/ 	.word	0x0500000f


	//   ....[58]....
        /*109c*/ 	.word	0x0500000f


	//   ....[59]....
        /*10a0*/ 	.word	0x0500000f


	//   ....[60]....
        /*10a4*/ 	.word	0x0500000f


	//   ....[61]....
        /*10a8*/ 	.word	0x0500000f


	//   ....[62]....
        /*10ac*/ 	.word	0x0500000f


	//   ....[63]....
        /*10b0*/ 	.word	0x0500000f


	//   ....[64]....
        /*10b4*/ 	.word	0x0500000f


	//   ....[65]....
        /*10b8*/ 	.word	0x0500000f


	//   ....[66]....
        /*10bc*/ 	.word	0x0500000f


	//   ....[67]....
        /*10c0*/ 	.word	0x0500000f


	//   ....[68]....
        /*10c4*/ 	.word	0x0500000f


	//   ....[69]....
        /*10c8*/ 	.word	0x0500000f


	//   ....[70]....
        /*10cc*/ 	.word	0x0500000f


	//   ....[71]....
        /*10d0*/ 	.word	0x0500000f


	//   ....[72]....
        /*10d4*/ 	.word	0x0500000f


	//   ....[73]....
        /*10d8*/ 	.word	0x0500000f


	//   ....[74]....
        /*10dc*/ 	.word	0x0500000f


	//   ....[75]....
        /*10e0*/ 	.word	0x0500000f


	//   ....[76]....
        /*10e4*/ 	.word	0x0500000f


	//   ....[77]....
        /*10e8*/ 	.word	0x0500000f


	//   ....[78]....
        /*10ec*/ 	.word	0x0500000f


	//   ....[79]....
        /*10f0*/ 	.word	0x0500000f


	//   ....[80]....
        /*10f4*/ 	.word	0x0500000f


	//   ....[81]....
        /*10f8*/ 	.word	0x0500000f


	//   ....[82]....
        /*10fc*/ 	.word	0x0500000f


	//   ....[83]....
        /*1100*/ 	.word	0x0500000f


	//   ....[84]....
        /*1104*/ 	.word	0x0500000f


	//   ....[85]....
        /*1108*/ 	.word	0x0500000f


	//   ....[86]....
        /*110c*/ 	.word	0x0500000f


	//   ....[87]....
        /*1110*/ 	.word	0x0500000f


	//   ....[88]....
        /*1114*/ 	.word	0x0500000f


	//   ....[89]....
        /*1118*/ 	.word	0x0500000f


	//   ....[90]....
        /*111c*/ 	.word	0x0500000f


	//   ....[91]....
        /*1120*/ 	.word	0x0500000f


	//   ....[92]....
        /*1124*/ 	.word	0x0500000f


	//   ....[93]....
        /*1128*/ 	.word	0x0500000f


	//   ....[94]....
        /*112c*/ 	.word	0x0500000f


	//   ....[95]....
        /*1130*/ 	.word	0x0500000f


	//   ....[96]....
        /*1134*/ 	.word	0x0500000f


	//   ....[97]....
        /*1138*/ 	.word	0x0500000f


	//   ....[98]....
        /*113c*/ 	.word	0x0500000f


	//   ....[99]....
        /*1140*/ 	.word	0x0500000f


	//   ....[100]....
        /*1144*/ 	.word	0x0500000f


	//   ....[101]....
        /*1148*/ 	.word	0x0500000f


	//   ....[102]....
        /*114c*/ 	.word	0x0500000f


	//   ....[103]....
        /*1150*/ 	.word	0x0500000f


	//   ....[104]....
        /*1154*/ 	.word	0x0500000f


	//   ....[105]....
        /*1158*/ 	.word	0x0500000f


	//   ....[106]....
        /*115c*/ 	.word	0x0500000f


	//   ....[107]....
        /*1160*/ 	.word	0x0500000f


	//   ....[108]....
        /*1164*/ 	.word	0x0500000f


	//   ....[109]....
        /*1168*/ 	.word	0x0500000f


	//   ....[110]....
        /*116c*/ 	.word	0x0500000f


	//   ....[111]....
        /*1170*/ 	.word	0x0500000f


	//   ....[112]....
        /*1174*/ 	.word	0x0500000f


	//   ....[113]....
        /*1178*/ 	.word	0x0500000f


	//   ....[114]....
        /*117c*/ 	.word	0x0500000f


	//   ....[115]....
        /*1180*/ 	.word	0x0500000f


	//   ....[116]....
        /*1184*/ 	.word	0x0500000f


	//   ....[117]....
        /*1188*/ 	.word	0x0500000f


	//   ....[118]....
        /*118c*/ 	.word	0x0500000f


	//   ....[119]....
        /*1190*/ 	.word	0x0500000f


	//   ....[120]....
        /*1194*/ 	.word	0x0500000f


	//   ....[121]....
        /*1198*/ 	.word	0x0500000f


	//   ....[122]....
        /*119c*/ 	.word	0x0500000f


	//   ....[123]....
        /*11a0*/ 	.word	0x0500000f


	//   ....[124]....
        /*11a4*/ 	.word	0x0500000f


	//   ....[125]....
        /*11a8*/ 	.word	0x0500000f


	//   ....[126]....
        /*11ac*/ 	.word	0x0500000f


	//   ....[127]....
        /*11b0*/ 	.word	0x0500000f


	//   ....[128]....
        /*11b4*/ 	.word	0x0500000f


	//   ....[129]....
        /*11b8*/ 	.word	0x0500000f


	//   ....[130]....
        /*11bc*/ 	.word	0x0500000f


	//   ....[131]....
        /*11c0*/ 	.word	0x0500000f


	//   ....[132]....
        /*11c4*/ 	.word	0x0500000f


	//   ....[133]....
        /*11c8*/ 	.word	0x0500000f


	//   ....[134]....
        /*11cc*/ 	.word	0x0500000f


	//   ....[135]....
        /*11d0*/ 	.word	0x0500000f


	//   ....[136]....
        /*11d4*/ 	.word	0x0500000f


	//   ....[137]....
        /*11d8*/ 	.word	0x0500000f


	//   ....[138]....
        /*11dc*/ 	.word	0x0500000f


	//   ....[139]....
        /*11e0*/ 	.word	0x0500000f


	//   ....[140]....
        /*11e4*/ 	.word	0x0500000f


	//   ....[141]....
        /*11e8*/ 	.word	0x0500000f


	//   ....[142]....
        /*11ec*/ 	.word	0x0500000f


	//   ....[143]....
        /*11f0*/ 	.word	0x0500000f


	//   ....[144]....
        /*11f4*/ 	.word	0x0500000f


	//   ....[145]....
        /*11f8*/ 	.word	0x0500000f


	//   ....[146]....
        /*11fc*/ 	.word	0x0500000f


	//   ....[147]....
        /*1200*/ 	.word	0x0500000f


	//   ....[148]....
        /*1204*/ 	.word	0x0500000f


	//   ....[149]....
        /*1208*/ 	.word	0x0500000f


	//   ....[150]....
        /*120c*/ 	.word	0x0500000f


	//   ....[151]....
        /*1210*/ 	.word	0x0500000f


	//   ....[152]....
        /*1214*/ 	.word	0x0500000f


	//   ....[153]....
        /*1218*/ 	.word	0x0500000f


	//   ....[154]....
        /*121c*/ 	.word	0x0500000f


	//   ....[155]....
        /*1220*/ 	.word	0x0500000f


	//   ....[156]....
        /*1224*/ 	.word	0x0500000f


	//   ....[157]....
        /*1228*/ 	.word	0x0500000f


	//   ....[158]....
        /*122c*/ 	.word	0x0500000f


	//   ....[159]....
        /*1230*/ 	.word	0x0500000f


	//   ....[160]....
        /*1234*/ 	.word	0x0500000f


	//   ....[161]....
        /*1238*/ 	.word	0x0500000f


	//   ....[162]....
        /*123c*/ 	.word	0x0500000f


	//   ....[163]....
        /*1240*/ 	.word	0x0500000f


	//   ....[164]....
        /*1244*/ 	.word	0x0500000f


	//   ....[165]....
        /*1248*/ 	.word	0x0500000f


	//   ....[166]....
        /*124c*/ 	.word	0x0500000f


	//   ....[167]....
        /*1250*/ 	.word	0x0500000f


	//   ....[168]....
        /*1254*/ 	.word	0x0500000f


	//   ....[169]....
        /*1258*/ 	.word	0x0500000f


	//   ....[170]....
        /*125c*/ 	.word	0x0500000f


	//   ....[171]....
        /*1260*/ 	.word	0x0500000f


	//   ....[172]....
        /*1264*/ 	.word	0x0500000f


	//   ....[173]....
        /*1268*/ 	.word	0x0500000f


	//   ....[174]....
        /*126c*/ 	.word	0x0500000f


	//   ....[175]....
        /*1270*/ 	.word	0x0500000f


	//   ....[176]....
        /*1274*/ 	.word	0x0500000f


	//   ....[177]....
        /*1278*/ 	.word	0x0500000f


	//   ....[178]....
        /*127c*/ 	.word	0x0500000f


	//   ....[179]....
        /*1280*/ 	.word	0x0500000f


	//   ....[180]....
        /*1284*/ 	.word	0x0500000f


	//   ....[181]....
        /*1288*/ 	.word	0x0500000f


	//   ....[182]....
        /*128c*/ 	.word	0x0500000f


	//   ....[183]....
        /*1290*/ 	.word	0x0500000f


	//   ....[184]....
        /*1294*/ 	.word	0x0500000f


	//   ....[185]....
        /*1298*/ 	.word	0x0500000f


	//   ....[186]....
        /*129c*/ 	.word	0x0500000f


	//   ....[187]....
        /*12a0*/ 	.word	0x0500000f


	//   ....[188]....
        /*12a4*/ 	.word	0x0500000f


	//   ....[189]....
        /*12a8*/ 	.word	0x0500000f


	//   ....[190]....
        /*12ac*/ 	.word	0x0500000f


	//   ....[191]....
        /*12b0*/ 	.word	0x0500000f


	//   ....[192]....
        /*12b4*/ 	.word	0x0500000f


	//   ....[193]....
        /*12b8*/ 	.word	0x0500000f


	//   ....[194]....
        /*12bc*/ 	.word	0x0500000f


	//   ....[195]....
        /*12c0*/ 	.word	0x0500000f


	//   ....[196]....
        /*12c4*/ 	.word	0x0500000f


	//   ....[197]....
        /*12c8*/ 	.word	0x0500000f


	//   ....[198]....
        /*12cc*/ 	.word	0x0500000f


	//   ....[199]....
        /*12d0*/ 	.word	0x0500000f


	//   ....[200]....
        /*12d4*/ 	.word	0x0500000f


	//   ....[201]....
        /*12d8*/ 	.word	0x0500000f


	//   ....[202]....
        /*12dc*/ 	.word	0x0500000f


	//   ....[203]....
        /*12e0*/ 	.word	0x0500000f


	//   ....[204]....
        /*12e4*/ 	.word	0x0500000f


	//   ....[205]....
        /*12e8*/ 	.word	0x0500000f


	//   ....[206]....
        /*12ec*/ 	.word	0x0500000f


	//----- nvinfo : EIATTR_COOP_GROUP_INSTR_OFFSETS
	.align		4
.L_836:
        /*12f0*/ 	.byte	0x04, 0x28
        /*12f2*/ 	.short	(.L_838 - .L_837)


	//   ....[0]....
.L_837:
        /*12f4*/ 	.word	0x00000070


	//   ....[1]....
        /*12f8*/ 	.word	0x00000140


	//   ....[2]....
        /*12fc*/ 	.word	0x00000190


	//   ....[3]....
        /*1300*/ 	.word	0x000003c0


	//   ....[4]....
        /*1304*/ 	.word	0x00000520


	//   ....[5]....
        /*1308*/ 	.word	0x00000640


	//   ....[6]....
        /*130c*/ 	.word	0x000007a0


	//   ....[7]....
        /*1310*/ 	.word	0x00003f40


	//   ....[8]....
        /*1314*/ 	.word	0x00003f50


	//   ....[9]....
        /*1318*/ 	.word	0x00006dd0


	//   ....[10]....
        /*131c*/ 	.word	0x00006de0


	//   ....[11]....
        /*1320*/ 	.word	0x0000a430


	//   ....[12]....
        /*1324*/ 	.word	0x0000a440


	//   ....[13]....
        /*1328*/ 	.word	0x0000d520


	//   ....[14]....
        /*132c*/ 	.word	0x0000d530


	//   ....[15]....
        /*1330*/ 	.word	0x00010710


	//   ....[16]....
        /*1334*/ 	.word	0x00010720


	//   ....[17]....
        /*1338*/ 	.word	0x000109c0


	//   ....[18]....
        /*133c*/ 	.word	0x000109d0


	//   ....[19]....
        /*1340*/ 	.word	0x00010f50


	//   ....[20]....
        /*1344*/ 	.word	0x00010f70


	//   ....[21]....
        /*1348*/ 	.word	0x000111b0


	//   ....[22]....
        /*134c*/ 	.word	0x000111d0


	//   ....[23]....
        /*1350*/ 	.word	0x00011f20


	//   ....[24]....
        /*1354*/ 	.word	0x00012660


	//   ....[25]....
        /*1358*/ 	.word	0x00012670


	//   ....[26]....
        /*135c*/ 	.word	0x00012680


	//   ....[27]....
        /*1360*/ 	.word	0x00012690


	//   ....[28]....
        /*1364*/ 	.word	0x00015de0


	//   ....[29]....
        /*1368*/ 	.word	0x00015df0


	//   ....[30]....
        /*136c*/ 	.word	0x00015e00


	//   ....[31]....
        /*1370*/ 	.word	0x00015e10


	//   ....[32]....
        /*1374*/ 	.word	0x0001a600


	//   ....[33]....
        /*1378*/ 	.word	0x0001ade0


	//   ....[34]....
        /*137c*/ 	.word	0x0001adf0


	//   ....[35]....
        /*1380*/ 	.word	0x0001ae10


	//   ....[36]....
        /*1384*/ 	.word	0x0001b740


	//   ....[37]....
        /*1388*/ 	.word	0x0001b770


	//   ....[38]....
        /*138c*/ 	.word	0x0001e5b0


	//   ....[39]....
        /*1390*/ 	.word	0x0001e5d0


	//   ....[40]....
        /*1394*/ 	.word	0x0001f000


	//   ....[41]....
        /*1398*/ 	.word	0x0001f100


	//   ....[42]....
        /*139c*/ 	.word	0x0001f9d0


	//   ....[43]....
        /*13a0*/ 	.word	0x0001fa30


	//   ....[44]....
        /*13a4*/ 	.word	0x00022910


	//   ....[45]....
        /*13a8*/ 	.word	0x00022930


	//   ....[46]....
        /*13ac*/ 	.word	0x00022c00


	//   ....[47]....
        /*13b0*/ 	.word	0x00022c20


	//   ....[48]....
        /*13b4*/ 	.word	0x00024a10


	//   ....[49]....
        /*13b8*/ 	.word	0x00024a70


	//   ....[50]....
        /*13bc*/ 	.word	0x00024a90


	//   ....[51]....
        /*13c0*/ 	.word	0x00024ab0


	//   ....[52]....
        /*13c4*/ 	.word	0x00025a30


	//   ....[53]....
        /*13c8*/ 	.word	0x00025a80


	//   ....[54]....
        /*13cc*/ 	.word	0x00025ab0


	//   ....[55]....
        /*13d0*/ 	.word	0x00025ae0


	//   ....[56]....
        /*13d4*/ 	.word	0x00025b10


	//   ....[57]....
        /*13d8*/ 	.word	0x00025b40


	//   ....[58]....
        /*13dc*/ 	.word	0x00025b70


	//   ....[59]....
        /*13e0*/ 	.word	0x00025ba0


	//   ....[60]....
        /*13e4*/ 	.word	0x00025bd0


	//   ....[61]....
        /*13e8*/ 	.word	0x00025c00


	//   ....[62]....
        /*13ec*/ 	.word	0x00025c30


	//   ....[63]....
        /*13f0*/ 	.word	0x00025c60


	//   ....[64]....
        /*13f4*/ 	.word	0x00025c90


	//   ....[65]....
        /*13f8*/ 	.word	0x00025cc0


	//   ....[66]....
        /*13fc*/ 	.word	0x00025cf0


	//   ....[67]....
        /*1400*/ 	.word	0x00025d20


	//   ....[68]....
        /*1404*/ 	.word	0x00025d50


	//   ....[69]....
        /*1408*/ 	.word	0x00025d90


	//   ....[70]....
        /*140c*/ 	.word	0x00025dc0


	//   ....[71]....
        /*1410*/ 	.word	0x00025df0


	//   ....[72]....
        /*1414*/ 	.word	0x00025e20


	//   ....[73]....
        /*1418*/ 	.word	0x00025e50


	//   ....[74]....
        /*141c*/ 	.word	0x00025e80


	//   ....[75]....
        /*1420*/ 	.word	0x00025eb0


	//   ....[76]....
        /*1424*/ 	.word	0x00025ee0


	//   ....[77]....
        /*1428*/ 	.word	0x00025f10


	//   ....[78]....
        /*142c*/ 	.word	0x00025f40


	//   ....[79]....
        /*1430*/ 	.word	0x00025f70


	//   ....[80]....
        /*1434*/ 	.word	0x00025fa0


	//   ....[81]....
        /*1438*/ 	.word	0x00025fd0


	//   ....[82]....
        /*143c*/ 	.word	0x00026000


	//   ....[83]....
        /*1440*/ 	.word	0x00026030


	//   ....[84]....
        /*1444*/ 	.word	0x00026060


	//   ....[85]....
        /*1448*/ 	.word	0x00026090


	//   ....[86]....
        /*144c*/ 	.word	0x000260c0


	//   ....[87]....
        /*1450*/ 	.word	0x000260f0


	//   ....[88]....
        /*1454*/ 	.word	0x00026120


	//   ....[89]....
        /*1458*/ 	.word	0x00026150


	//   ....[90]....
        /*145c*/ 	.word	0x00026180


	//   ....[91]....
        /*1460*/ 	.word	0x000261b0


	//   ....[92]....
        /*1464*/ 	.word	0x000261e0


	//   ....[93]....
        /*1468*/ 	.word	0x00026210


	//   ....[94]....
        /*146c*/ 	.word	0x00026240


	//   ....[95]....
        /*1470*/ 	.word	0x00026270


	//   ....[96]....
        /*1474*/ 	.word	0x000262a0


	//   ....[97]....
        /*1478*/ 	.word	0x000262d0


	//   ....[98]....
        /*147c*/ 	.word	0x00026300


	//   ....[99]....
        /*1480*/ 	.word	0x00026330


	//   ....[100]....
        /*1484*/ 	.word	0x00026360


	//   ....[101]....
        /*1488*/ 	.word	0x00026390


	//   ....[102]....
        /*148c*/ 	.word	0x000263c0


	//   ....[103]....
        /*1490*/ 	.word	0x000263f0


	//   ....[104]....
        /*1494*/ 	.word	0x00026420


	//   ....[105]....
        /*1498*/ 	.word	0x00026450


	//   ....[106]....
        /*149c*/ 	.word	0x00026480


	//   ....[107]....
        /*14a0*/ 	.word	0x000264b0


	//   ....[108]....
        /*14a4*/ 	.word	0x000264e0


	//   ....[109]....
        /*14a8*/ 	.word	0x00026510


	//   ....[110]....
        /*14ac*/ 	.word	0x00026540


	//   ....[111]....
        /*14b0*/ 	.word	0x00026570


	//   ....[112]....
        /*14b4*/ 	.word	0x000265a0


	//   ....[113]....
        /*14b8*/ 	.word	0x000265d0


	//   ....[114]....
        /*14bc*/ 	.word	0x00026600


	//   ....[115]....
        /*14c0*/ 	.word	0x00026630


	//   ....[116]....
        /*14c4*/ 	.word	0x00026660


	//   ....[117]....
        /*14c8*/ 	.word	0x00026690


	//   ....[118]....
        /*14cc*/ 	.word	0x000266c0


	//   ....[119]....
        /*14d0*/ 	.word	0x000266f0


	//   ....[120]....
        /*14d4*/ 	.word	0x00026720


	//   ....[121]....
        /*14d8*/ 	.word	0x00026750


	//   ....[122]....
        /*14dc*/ 	.word	0x00026780


	//   ....[123]....
        /*14e0*/ 	.word	0x000267a0


	//   ....[124]....
        /*14e4*/ 	.word	0x000267b0


	//   ....[125]....
        /*14e8*/ 	.word	0x000267c0


	//   ....[126]....
        /*14ec*/ 	.word	0x000267d0


	//   ....[127]....
        /*14f0*/ 	.word	0x000267e0


	//   ....[128]....
        /*14f4*/ 	.word	0x000267f0


	//   ....[129]....
        /*14f8*/ 	.word	0x00026800


	//   ....[130]....
        /*14fc*/ 	.word	0x00026810


	//   ....[131]....
        /*1500*/ 	.word	0x00026820


	//   ....[132]....
        /*1504*/ 	.word	0x00026830


	//   ....[133]....
        /*1508*/ 	.word	0x00026840


	//   ....[134]....
        /*150c*/ 	.word	0x00026850


	//   ....[135]....
        /*1510*/ 	.word	0x00026880


	//   ....[136]....
        /*1514*/ 	.word	0x000268b0


	//   ....[137]....
        /*1518*/ 	.word	0x000268c0


	//   ....[138]....
        /*151c*/ 	.word	0x000268f0


	//   ....[139]....
        /*1520*/ 	.word	0x00026920


	//   ....[140]....
        /*1524*/ 	.word	0x00026950


	//   ....[141]....
        /*1528*/ 	.word	0x00026960


	//   ....[142]....
        /*152c*/ 	.word	0x00026990


	//   ....[143]....
        /*1530*/ 	.word	0x000269c0


	//   ....[144]....
        /*1534*/ 	.word	0x000269f0


	//   ....[145]....
        /*1538*/ 	.word	0x00026a20


	//   ....[146]....
        /*153c*/ 	.word	0x00026a50


	//   ....[147]....
        /*1540*/ 	.word	0x00026a80


	//   ....[148]....
        /*1544*/ 	.word	0x00027480


	//   ....[149]....
        /*1548*/ 	.word	0x000274a0


	//   ....[150]....
        /*154c*/ 	.word	0x000274b0


	//   ....[151]....
        /*1550*/ 	.word	0x000274c0


	//   ....[152]....
        /*1554*/ 	.word	0x00027d60


	//   ....[153]....
        /*1558*/ 	.word	0x00027d70


	//   ....[154]....
        /*155c*/ 	.word	0x00027f40


	//   ....[155]....
        /*1560*/ 	.word	0x00027f50


	//   ....[156]....
        /*1564*/ 	.word	0x000280a0


	//   ....[157]....
        /*1568*/ 	.word	0x000280b0


	//   ....[158]....
        /*156c*/ 	.word	0x00028200


	//   ....[159]....
        /*1570*/ 	.word	0x00028210


	//   ....[160]....
        /*1574*/ 	.word	0x00028600


	//   ....[161]....
        /*1578*/ 	.word	0x00028610


	//   ....[162]....
        /*157c*/ 	.word	0x000292c0


	//   ....[163]....
        /*1580*/ 	.word	0x000292d0


	//   ....[164]....
        /*1584*/ 	.word	0x0002aa90


	//   ....[165]....
        /*1588*/ 	.word	0x0002aaa0


	//   ....[166]....
        /*158c*/ 	.word	0x0002ac00


	//   ....[167]....
        /*1590*/ 	.word	0x0002ac10


	//   ....[168]....
        /*1594*/ 	.word	0x0002ad60


	//   ....[169]....
        /*1598*/ 	.word	0x0002ad70


	//   ....[170]....
        /*159c*/ 	.word	0x0002aec0


	//   ....[171]....
        /*15a0*/ 	.word	0x0002aed0


	//   ....[172]....
        /*15a4*/ 	.word	0x0002b070


	//   ....[173]....
        /*15a8*/ 	.word	0x0002b260


	//   ....[174]....
        /*15ac*/ 	.word	0x0002b290


	//   ....[175]....
        /*15b0*/ 	.word	0x0002b2c0


	//   ....[176]....
        /*15b4*/ 	.word	0x0002b2f0


	//   ....[177]....
        /*15b8*/ 	.word	0x0002b320


	//   ....[178]....
        /*15bc*/ 	.word	0x0002b350


	//   ....[179]....
        /*15c0*/ 	.word	0x0002b4e0


	//   ....[180]....
        /*15c4*/ 	.word	0x0002b510


	//   ....[181]....
        /*15c8*/ 	.word	0x0002b540


	//   ....[182]....
        /*15cc*/ 	.word	0x0002b570


	//   ....[183]....
        /*15d0*/ 	.word	0x0002b5a0


	//   ....[184]....
        /*15d4*/ 	.word	0x0002b5d0


	//   ....[185]....
        /*15d8*/ 	.word	0x0002b660


	//   ....[186]....
        /*15dc*/ 	.word	0x0002b690


	//   ....[187]....
        /*15e0*/ 	.word	0x0002b6a0


	//   ....[188]....
        /*15e4*/ 	.word	0x0002b6e0


	//   ....[189]....
        /*15e8*/ 	.word	0x0002ccf0


	//   ....[190]....
        /*15ec*/ 	.word	0x0002f470


	//   ....[191]....
        /*15f0*/ 	.word	0x0002f4a0


	//   ....[192]....
        /*15f4*/ 	.word	0x0002f600


	//   ....[193]....
        /*15f8*/ 	.word	0x0002f610


	//   ....[194]....
        /*15fc*/ 	.word	0x0002f6a0


	//   ....[195]....
        /*1600*/ 	.word	0x0002f6b0


	//   ....[196]....
        /*1604*/ 	.word	0x0002f6c0


	//   ....[197]....
        /*1608*/ 	.word	0x0002f750


	//   ....[198]....
        /*160c*/ 	.word	0x0002f7f0


	//   ....[199]....
        /*1610*/ 	.word	0x0002f800


	//   ....[200]....
        /*1614*/ 	.word	0x0002fc70


	//   ....[201]....
        /*1618*/ 	.word	0x0002fc90


	//   ....[202]....
        /*161c*/ 	.word	0x0002fcb0


	//   ....[203]....
        /*1620*/ 	.word	0x0002fde0


	//   ....[204]....
        /*1624*/ 	.word	0x0002fdf0


	//   ....[205]....
        /*1628*/ 	.word	0x0002fe80


	//   ....[206]....
        /*162c*/ 	.word	0x0002fe90


	//   ....[207]....
        /*1630*/ 	.word	0x0002fea0


	//   ....[208]....
        /*1634*/ 	.word	0x0002feb0


	//   ....[209]....
        /*1638*/ 	.word	0x0002ff90


	//   ....[210]....
        /*163c*/ 	.word	0x00030770


	//   ....[211]....
        /*1640*/ 	.word	0x000307a0


	//   ....[212]....
        /*1644*/ 	.word	0x000307d0


	//   ....[213]....
        /*1648*/ 	.word	0x00030880


	//   ....[214]....
        /*164c*/ 	.word	0x00030890


	//   ....[215]....
        /*1650*/ 	.word	0x00030930


	//   ....[216]....
        /*1654*/ 	.word	0x00030940


	//   ....[217]....
        /*1658*/ 	.word	0x00030950


	//   ....[218]....
        /*165c*/ 	.word	0x000313e0


	//   ....[219]....
        /*1660*/ 	.word	0x000313f0


	//   ....[220]....
        /*1664*/ 	.word	0x00031400


	//   ....[221]....
        /*1668*/ 	.word	0x00031460


	//   ....[222]....
        /*166c*/ 	.word	0x000314a0


	//   ....[223]....
        /*1670*/ 	.word	0x000314b0


	//   ....[224]....
        /*1674*/ 	.word	0x00031510


	//   ....[225]....
        /*1678*/ 	.word	0x00031540


	//   ....[226]....
        /*167c*/ 	.word	0x00031580


	//   ....[227]....
        /*1680*/ 	.word	0x000315e0


	//   ....[228]....
        /*1684*/ 	.word	0x00031a70


	//   ....[229]....
        /*1688*/ 	.word	0x00031a80


	//   ....[230]....
        /*168c*/ 	.word	0x00031a90


	//   ....[231]....
        /*1690*/ 	.word	0x00031aa0


	//   ....[232]....
        /*1694*/ 	.word	0x00031b00


	//   ....[233]....
        /*1698*/ 	.word	0x00031b10


	//   ....[234]....
        /*169c*/ 	.word	0x00031b70


	//   ....[235]....
        /*16a0*/ 	.word	0x00031ba0


	//   ....[236]....
        /*16a4*/ 	.word	0x00031be0


	//   ....[237]....
        /*16a8*/ 	.word	0x00031c40


	//   ....[238]....
        /*16ac*/ 	.word	0x00033ab0


	//   ....[239]....
        /*16b0*/ 	.word	0x00033ae0


	//   ....[240]....
        /*16b4*/ 	.word	0x00033b40


	//   ....[241]....
        /*16b8*/ 	.word	0x00033b70


	//   ....[242]....
        /*16bc*/ 	.word	0x00033ba0


	//   ....[243]....
        /*16c0*/ 	.word	0x00033bd0


	//   ....[244]....
        /*16c4*/ 	.word	0x00033c00


	//   ....[245]....
        /*16c8*/ 	.word	0x00033c30


	//   ....[246]....
        /*16cc*/ 	.word	0x00033dd0


	//   ....[247]....
        /*16d0*/ 	.word	0x00033e00


	//   ....[248]....
        /*16d4*/ 	.word	0x00033e30


	//   ....[249]....
        /*16d8*/ 	.word	0x00033e60


	//   ....[250]....
        /*16dc*/ 	.word	0x00033e90


	//   ....[251]....
        /*16e0*/ 	.word	0x00033ec0


	//   ....[252]....
        /*16e4*/ 	.word	0x00033f80


	//   ....[253]....
        /*16e8*/ 	.word	0x00033fa0


	//   ....[254]....
        /*16ec*/ 	.word	0x00033fc0


	//   ....[255]....
        /*16f0*/ 	.word	0x00034020


	//   ....[0]....
        /*16f4*/ 	.word	0x00034a60


	//   ....[1]....
        /*16f8*/ 	.word	0x00034e20


	//   ....[2]....
        /*16fc*/ 	.word	0x00034eb0


	//   ....[3]....
        /*1700*/ 	.word	0x00034f50


	//   ....[4]....
        /*1704*/ 	.word	0x00034fe0


	//   ....[5]....
        /*1708*/ 	.word	0x000350d0


	//   ....[6]....
        /*170c*/ 	.word	0x00035160


	//   ....[7]....
        /*1710*/ 	.word	0x00035200


	//   ....[8]....
        /*1714*/ 	.word	0x00035290


	//   ....[9]....
        /*1718*/ 	.word	0x00035380


	//   ....[10]....
        /*171c*/ 	.word	0x00035410


	//   ....[11]....
        /*1720*/ 	.word	0x000354b0


	//   ....[12]....
        /*1724*/ 	.word	0x00035540


	//   ....[13]....
        /*1728*/ 	.word	0x00035620


	//   ....[14]....
        /*172c*/ 	.word	0x000356c0


	//   ....[15]....
        /*1730*/ 	.word	0x00035750


	//   ....[16]....
        /*1734*/ 	.word	0x000357a0


	//   ....[17]....
        /*1738*/ 	.word	0x000357f0


	//   ....[18]....
        /*173c*/ 	.word	0x000358d0


	//   ....[19]....
        /*1740*/ 	.word	0x00035960


	//   ....[20]....
        /*1744*/ 	.word	0x000359b0


	//   ....[21]....
        /*1748*/ 	.word	0x00035a00


	//   ....[22]....
        /*174c*/ 	.word	0x00035de0


	//   ....[23]....
        /*1750*/ 	.word	0x00035ef0


	//   ....[24]....
        /*1754*/ 	.word	0x00036020


	//   ....[25]....
        /*1758*/ 	.word	0x00036140


	//   ....[26]....
        /*175c*/ 	.word	0x00036270


	//   ....[27]....
        /*1760*/ 	.word	0x00036390


	//   ....[28]....
        /*1764*/ 	.word	0x000364a0


	//   ....[29]....
        /*1768*/ 	.word	0x000364f0


	//   ....[30]....
        /*176c*/ 	.word	0x00036570


	//   ....[31]....
        /*1770*/ 	.word	0x000365e0


	//   ....[32]....
        /*1774*/ 	.word	0x00036640


	//   ....[33]....
        /*1778*/ 	.word	0x00036690


	//   ....[34]....
        /*177c*/ 	.word	0x00036710


	//   ....[35]....
        /*1780*/ 	.word	0x00036780


	//   ....[36]....
        /*1784*/ 	.word	0x000367e0


	//   ....[37]....
        /*1788*/ 	.word	0x00036830


	//   ....[38]....
        /*178c*/ 	.word	0x000368b0


	//   ....[39]....
        /*1790*/ 	.word	0x00036900


	//   ....[40]....
        /*1794*/ 	.word	0x00036960


	//   ....[41]....
        /*1798*/ 	.word	0x000369b0


	//   ....[42]....
        /*179c*/ 	.word	0x00036a10


	//   ....[43]....
        /*17a0*/ 	.word	0x00036aa0


	//   ....[44]....
        /*17a4*/ 	.word	0x00036b00


	//   ....[45]....
        /*17a8*/ 	.word	0x00036b50


	//   ....[46]....
        /*17ac*/ 	.word	0x00036bb0


	//   ....[47]....
        /*17b0*/ 	.word	0x00036c40


	//   ....[48]....
        /*17b4*/ 	.word	0x00036ca0


	//   ....[49]....
        /*17b8*/ 	.word	0x00036cf0


	//   ....[50]....
        /*17bc*/ 	.word	0x00036d50


	//   ....[51]....
        /*17c0*/ 	.word	0x00036de0


	//   ....[52]....
        /*17c4*/ 	.word	0x00036e40


	//   ....[53]....
        /*17c8*/ 	.word	0x00036e90


	//   ....[54]....
        /*17cc*/ 	.word	0x00036ef0


	//   ....[55]....
        /*17d0*/ 	.word	0x00036f80


	//   ....[56]....
        /*17d4*/ 	.word	0x00036fe0


	//   ....[57]....
        /*17d8*/ 	.word	0x00037030


	//   ....[58]....
        /*17dc*/ 	.word	0x00037090


	//   ....[59]....
        /*17e0*/ 	.word	0x00037120


	//   ....[60]....
        /*17e4*/ 	.word	0x00037180


	//   ....[61]....
        /*17e8*/ 	.word	0x000371d0


	//   ....[62]....
        /*17ec*/ 	.word	0x00037230


	//   ....[63]....
        /*17f0*/ 	.word	0x000372c0


	//   ....[64]....
        /*17f4*/ 	.word	0x00037320


	//   ....[65]....
        /*17f8*/ 	.word	0x00037370


	//   ....[66]....
        /*17fc*/ 	.word	0x000373d0


	//   ....[67]....
        /*1800*/ 	.word	0x00037460


	//   ....[68]....
        /*1804*/ 	.word	0x000374c0


	//   ....[69]....
        /*1808*/ 	.word	0x00037510


	//   ....[70]....
        /*180c*/ 	.word	0x00037570


	//   ....[71]....
        /*1810*/ 	.word	0x00037600


	//   ....[72]....
        /*1814*/ 	.word	0x00037660


	//   ....[73]....
        /*1818*/ 	.word	0x000376b0


	//   ....[74]....
        /*181c*/ 	.word	0x00037710


	//   ....[75]....
        /*1820*/ 	.word	0x000377a0


	//   ....[76]....
        /*1824*/ 	.word	0x00037800


	//   ....[77]....
        /*1828*/ 	.word	0x00037850


	//   ....[78]....
        /*182c*/ 	.word	0x000378b0


	//   ....[79]....
        /*1830*/ 	.word	0x00037940


	//   ....[80]....
        /*1834*/ 	.word	0x000379a0


	//   ....[81]....
        /*1838*/ 	.word	0x000379f0


	//   ....[82]....
        /*183c*/ 	.word	0x00037a50


	//   ....[83]....
        /*1840*/ 	.word	0x00037ae0


	//   ....[84]....
        /*1844*/ 	.word	0x00037b40


	//   ....[85]....
        /*1848*/ 	.word	0x00037b90


	//   ....[86]....
        /*184c*/ 	.word	0x00037bf0


	//   ....[87]....
        /*1850*/ 	.word	0x00037c80


	//   ....[88]....
        /*1854*/ 	.word	0x00037ce0


	//   ....[89]....
        /*1858*/ 	.word	0x00037d30


	//   ....[90]....
        /*185c*/ 	.word	0x00037db0


	//   ....[91]....
        /*1860*/ 	.word	0x00037e00


	//   ....[92]....
        /*1864*/ 	.word	0x00037e60


	//   ....[93]....
        /*1868*/ 	.word	0x00037eb0


	//   ....[94]....
        /*186c*/ 	.word	0x00037f30


	//   ....[95]....
        /*1870*/ 	.word	0x00037fa0


	//   ....[96]....
        /*1874*/ 	.word	0x00038000


	//   ....[97]....
        /*1878*/ 	.word	0x00038050


	//   ....[98]....
        /*187c*/ 	.word	0x000380d0


	//   ....[99]....
        /*1880*/ 	.word	0x00038120


	//   ....[100]....
        /*1884*/ 	.word	0x00038180


	//   ....[101]....
        /*1888*/ 	.word	0x000381d0


	//   ....[102]....
        /*188c*/ 	.word	0x00038250


	//   ....[103]....
        /*1890*/ 	.word	0x000382c0


	//   ....[104]....
        /*1894*/ 	.word	0x00038320


	//   ....[105]....
        /*1898*/ 	.word	0x00038370


	//   ....[106]....
        /*189c*/ 	.word	0x000383f0


	//   ....[107]....
        /*18a0*/ 	.word	0x00038460


	//   ....[108]....
        /*18a4*/ 	.word	0x000384c0


	//   ....[109]....
        /*18a8*/ 	.word	0x00038510


	//   ....[110]....
        /*18ac*/ 	.word	0x00038590


	//   ....[111]....
        /*18b0*/ 	.word	0x00038600


	//   ....[112]....
        /*18b4*/ 	.word	0x00038660


	//   ....[113]....
        /*18b8*/ 	.word	0x000386b0


	//   ....[114]....
        /*18bc*/ 	.word	0x00038780


	//   ....[115]....
        /*18c0*/ 	.word	0x00038800


	//   ....[116]....
        /*18c4*/ 	.word	0x000388a0


	//   ....[117]....
        /*18c8*/ 	.word	0x000388f0


	//   ....[118]....
        /*18cc*/ 	.word	0x00038980


	//   ....[119]....
        /*18d0*/ 	.word	0x000389d0


	//   ....[120]....
        /*18d4*/ 	.word	0x00038a60


	//   ....[121]....
        /*18d8*/ 	.word	0x00038af0


	//   ....[122]....
        /*18dc*/ 	.word	0x00038b80


	//   ....[123]....
        /*18e0*/ 	.word	0x00038c10


	//   ....[124]....
        /*18e4*/ 	.word	0x00038ca0


	//   ....[125]....
        /*18e8*/ 	.word	0x00038d30


	//   ....[126]....
        /*18ec*/ 	.word	0x00038db0


	//   ....[127]....
        /*18f0*/ 	.word	0x00038e00


	//   ....[128]....
        /*18f4*/ 	.word	0x00038ea0


	//   ....[129]....
        /*18f8*/ 	.word	0x00038f30


	//   ....[130]....
        /*18fc*/ 	.word	0x00038fb0


	//   ....[131]....
        /*1900*/ 	.word	0x00039000


	//   ....[132]....
        /*1904*/ 	.word	0x00039090


	//   ....[133]....
        /*1908*/ 	.word	0x00039120


	//   ....[134]....
        /*190c*/ 	.word	0x000391b0


	//   ....[135]....
        /*1910*/ 	.word	0x00039240


	//   ....[136]....
        /*1914*/ 	.word	0x000392d0


	//   ....[137]....
        /*1918*/ 	.word	0x00039360


	//   ....[138]....
        /*191c*/ 	.word	0x00039420


	//   ....[139]....
        /*1920*/ 	.word	0x000396f0


	//   ....[140]....
        /*1924*/ 	.word	0x000397f0


	//   ....[141]....
        /*1928*/ 	.word	0x000398b0


	//   ....[142]....
        /*192c*/ 	.word	0x00039a90


	//   ....[143]....
        /*1930*/ 	.word	0x00039b20


	//   ....[144]....
        /*1934*/ 	.word	0x00039b80


	//   ....[145]....
        /*1938*/ 	.word	0x00039c80


	//   ....[146]....
        /*193c*/ 	.word	0x00039ce0


	//   ....[147]....
        /*1940*/ 	.word	0x00039db0


	//   ....[148]....
        /*1944*/ 	.word	0x00039e70


	//   ....[149]....
        /*1948*/ 	.word	0x00039f80


	//   ....[150]....
        /*194c*/ 	.word	0x0003a0a0


	//   ....[151]....
        /*1950*/ 	.word	0x0003a140


	//   ....[152]....
        /*1954*/ 	.word	0x0003a300


	//   ....[153]....
        /*1958*/ 	.word	0x0003a350


	//   ....[154]....
        /*195c*/ 	.word	0x0003a450


	//   ....[155]....
        /*1960*/ 	.word	0x0003a500


	//   ....[156]....
        /*1964*/ 	.word	0x0003a560


	//   ....[157]....
        /*1968*/ 	.word	0x0003a600


	//   ....[158]....
        /*196c*/ 	.word	0x0003a6c0


	//   ....[159]....
        /*1970*/ 	.word	0x0003a790


	//   ....[160]....
        /*1974*/ 	.word	0x0003a840


	//   ....[161]....
        /*1978*/ 	.word	0x0003a8b0


	//   ....[162]....
        /*197c*/ 	.word	0x0003a910


	//   ....[163]....
        /*1980*/ 	.word	0x0003aa30


	//   ....[164]....
        /*1984*/ 	.word	0x0003aa90


	//   ....[165]....
        /*1988*/ 	.word	0x0003aba0


	//   ....[166]....
        /*198c*/ 	.word	0x0003ac00


	//   ....[167]....
        /*1990*/ 	.word	0x0003ad00


	//   ....[168]....
        /*1994*/ 	.word	0x0003ae30


	//   ....[169]....
        /*1998*/ 	.word	0x0003aec0


	//   ....[170]....
        /*199c*/ 	.word	0x0003af20


	//   ....[171]....
        /*19a0*/ 	.word	0x0003b010


	//   ....[172]....
        /*19a4*/ 	.word	0x0003b090


	//   ....[173]....
        /*19a8*/ 	.word	0x0003b160


	//   ....[174]....
        /*19ac*/ 	.word	0x0003b1d0


	//   ....[175]....
        /*19b0*/ 	.word	0x0003b260


	//   ....[176]....
        /*19b4*/ 	.word	0x0003b330


	//   ....[177]....
        /*19b8*/ 	.word	0x0003b380


	//   ....[178]....
        /*19bc*/ 	.word	0x0003b510


	//   ....[179]....
        /*19c0*/ 	.word	0x0003b5a0


	//   ....[180]....
        /*19c4*/ 	.word	0x0003b600


	//   ....[181]....
        /*19c8*/ 	.word	0x0003b6d0


	//   ....[182]....
        /*19cc*/ 	.word	0x0003b730


	//   ....[183]....
        /*19d0*/ 	.word	0x0003b800


	//   ....[184]....
        /*19d4*/ 	.word	0x0003b860


	//   ....[185]....
        /*19d8*/ 	.word	0x0003b930


	//   ....[186]....
        /*19dc*/ 	.word	0x0003b990


	//   ....[187]....
        /*19e0*/ 	.word	0x0003ba60


	//   ....[188]....
        /*19e4*/ 	.word	0x0003bc40


	//   ....[189]....
        /*19e8*/ 	.word	0x0003bce0


	//   ....[190]....
        /*19ec*/ 	.word	0x0003be50


	//   ....[191]....
        /*19f0*/ 	.word	0x0003bec0


	//   ....[192]....
        /*19f4*/ 	.word	0x0003bf30


	//   ....[193]....
        /*19f8*/ 	.word	0x0003bfa0


	//   ....[194]....
        /*19fc*/ 	.word	0x0003c010


	//   ....[195]....
        /*1a00*/ 	.word	0x0003c090


	//   ....[196]....
        /*1a04*/ 	.word	0x0003c110


	//   ....[197]....
        /*1a08*/ 	.word	0x0003c1a0


	//   ....[198]....
        /*1a0c*/ 	.word	0x0003c210


	//   ....[199]....
        /*1a10*/ 	.word	0x0003c280


	//   ....[200]....
        /*1a14*/ 	.word	0x0003c2f0


	//   ....[201]....
        /*1a18*/ 	.word	0x0003c370


	//   ....[202]....
        /*1a1c*/ 	.word	0x0003c3e0


	//   ....[203]....
        /*1a20*/ 	.word	0x0003c470


	//   ....[204]....
        /*1a24*/ 	.word	0x0003c4d0


	//   ....[205]....
        /*1a28*/ 	.word	0x0003c560


	//   ....[206]....
        /*1a2c*/ 	.word	0x0003c690


	//----- nvinfo : EIATTR_REG_RECONFIG
	.align		4
.L_838:
        /*1a30*/ 	.byte	0x01, 0x54
	.zero		2


	//----- nvinfo : EIATTR_SYSCALL_OFFSETS
	.align		4
        /*1a34*/ 	.byte	0x04, 0x46
        /*1a36*/ 	.short	(.L_840 - .L_839)


	//   ....[0]....
.L_839:
        /*1a38*/ 	.word	0x00002520


	//   ....[1]....
        /*1a3c*/ 	.word	0x00002670


	//   ....[2]....
        /*1a40*/ 	.word	0x000120d0


	//   ....[3]....
        /*1a44*/ 	.word	0x000123e0


	//   ....[4]....
        /*1a48*/ 	.word	0x0002e680


	//   ....[5]....
        /*1a4c*/ 	.word	0x0002e7f0


	//   ....[6]....
        /*1a50*/ 	.word	0x0002e940


	//   ....[7]....
        /*1a54*/ 	.word	0x0002ea80


	//   ....[8]....
        /*1a58*/ 	.word	0x000303e0


	//----- nvinfo : EIATTR_MBARRIER_INSTR_OFFSETS
	.align		4
.L_840:
        /*1a5c*/ 	.byte	0x04, 0x39
        /*1a5e*/ 	.short	(.L_842 - .L_841)


	//   ....[0]....
.L_841:
        /*1a60*/ 	.word	0x00000270
        /*1a64*/ 	.word	0x000000ff
        /*1a68*/ 	.word	0x00033400
        /*1a6c*/ 	.short	0x0100
        /*1a6e*/ 	.byte	0x08
	.zero		1


	//   ....[1]....
        /*1a70*/ 	.word	0x00000280
        /*1a74*/ 	.word	0x000000ff
        /*1a78*/ 	.word	0x00033420
        /*1a7c*/ 	.short	0x0100
        /*1a7e*/ 	.byte	0x08
	.zero		1


	//   ....[2]....
        /*1a80*/ 	.word	0x00000370
        /*1a84*/ 	.word	0x000000ff
        /*1a88*/ 	.word	0x00033430
        /*1a8c*/ 	.short	0x0100
        /*1a8e*/ 	.byte	0x08
	.zero		1


	//   ....[3]....
        /*1a90*/ 	.word	0x00000380
        /*1a94*/ 	.word	0x000000ff
        /*1a98*/ 	.word	0x00033440
        /*1a9c*/ 	.short	0x0100
        /*1a9e*/ 	.byte	0x08
	.zero		1


	//   ....[4]....
        /*1aa0*/ 	.word	0x00000390
        /*1aa4*/ 	.word	0x000000ff
        /*1aa8*/ 	.word	0x00033438
        /*1aac*/ 	.short	0x0100
        /*1aae*/ 	.byte	0x08
	.zero		1


	//   ....[5]....
        /*1ab0*/ 	.word	0x000003a0
        /*1ab4*/ 	.word	0x000000ff
        /*1ab8*/ 	.word	0x00033448
        /*1abc*/ 	.short	0x0100
        /*1abe*/ 	.byte	0x08
	.zero		1


	//   ....[6]....
        /*1ac0*/ 	.word	0x000004d0
        /*1ac4*/ 	.word	0x000000ff
        /*1ac8*/ 	.word	0x00033450
        /*1acc*/ 	.short	0x0100
        /*1ace*/ 	.byte	0x08
	.zero		1


	//   ....[7]....
        /*1ad0*/ 	.word	0x000004e0
        /*1ad4*/ 	.word	0x000000ff
        /*1ad8*/ 	.word	0x00033460
        /*1adc*/ 	.short	0x0100
        /*1ade*/ 	.byte	0x08
	.zero		1


	//   ....[8]....
        /*1ae0*/ 	.word	0x000004f0
        /*1ae4*/ 	.word	0x000000ff
        /*1ae8*/ 	.word	0x00033458
        /*1aec*/ 	.short	0x0100
        /*1aee*/ 	.byte	0x08
	.zero		1


	//   ....[9]....
        /*1af0*/ 	.word	0x00000500
        /*1af4*/ 	.word	0x000000ff
        /*1af8*/ 	.word	0x00033468
        /*1afc*/ 	.short	0x0100
        /*1afe*/ 	.byte	0x08
	.zero		1


	//   ....[10]....
        /*1b00*/ 	.word	0x000005f0
        /*1b04*/ 	.word	0x000000ff
        /*1b08*/ 	.word	0x00033470
        /*1b0c*/ 	.short	0x0100
        /*1b0e*/ 	.byte	0x06
	.zero		1


	//   ....[11]....
        /*1b10*/ 	.word	0x00000600
        /*1b14*/ 	.word	0x000000ff
        /*1b18*/ 	.word	0x00033480
        /*1b1c*/ 	.short	0x0100
        /*1b1e*/ 	.byte	0x06
	.zero		1


	//   ....[12]....
        /*1b20*/ 	.word	0x00000610
        /*1b24*/ 	.word	0x000000ff
        /*1b28*/ 	.word	0x00033478
        /*1b2c*/ 	.short	0x0100
        /*1b2e*/ 	.byte	0x06
	.zero		1


	//   ....[13]....
        /*1b30*/ 	.word	0x00000620
        /*1b34*/ 	.word	0x000000ff
        /*1b38*/ 	.word	0x00033488
        /*1b3c*/ 	.short	0x0100
        /*1b3e*/ 	.byte	0x06
	.zero		1


	//   ....[14]....
        /*1b40*/ 	.word	0x00000750
        /*1b44*/ 	.word	0x000000ff
        /*1b48*/ 	.word	0x00033490
        /*1b4c*/ 	.short	0x0100
        /*1b4e*/ 	.byte	0x08
	.zero		1


	//   ....[15]....
        /*1b50*/ 	.word	0x00000760
        /*1b54*/ 	.word	0x000000ff
        /*1b58*/ 	.word	0x000334a0
        /*1b5c*/ 	.short	0x0100
        /*1b5e*/ 	.byte	0x08
	.zero		1


	//   ....[16]....
        /*1b60*/ 	.word	0x00000770
        /*1b64*/ 	.word	0x000000ff
        /*1b68*/ 	.word	0x00033498
        /*1b6c*/ 	.short	0x0100
        /*1b6e*/ 	.byte	0x08
	.zero		1


	//   ....[17]....
        /*1b70*/ 	.word	0x00000780
        /*1b74*/ 	.word	0x000000ff
        /*1b78*/ 	.word	0x000334a8
        /*1b7c*/ 	.short	0x0100
        /*1b7e*/ 	.byte	0x08
	.zero		1


	//   ....[18]....
        /*1b80*/ 	.word	0x000008c0
        /*1b84*/ 	.word	0x000000ff
        /*1b88*/ 	.word	0x000334b0
        /*1b8c*/ 	.short	0x0100
        /*1b8e*/ 	.byte	0x08
	.zero		1


	//   ....[19]....
        /*1b90*/ 	.word	0x000008d0
        /*1b94*/ 	.word	0x000000ff
        /*1b98*/ 	.word	0x000334c0
        /*1b9c*/ 	.short	0x0100
        /*1b9e*/ 	.byte	0x08
	.zero		1


	//   ....[20]....
        /*1ba0*/ 	.word	0x000008e0
        /*1ba4*/ 	.word	0x000000ff
        /*1ba8*/ 	.word	0x000334b8
        /*1bac*/ 	.short	0x0100
        /*1bae*/ 	.byte	0x08
	.zero		1


	//   ....[21]....
        /*1bb0*/ 	.word	0x000008f0
        /*1bb4*/ 	.word	0x000000ff
        /*1bb8*/ 	.word	0x000334c8
        /*1bbc*/ 	.short	0x0100
        /*1bbe*/ 	.byte	0x08
	.zero		1


	//   ....[22]....
        /*1bc0*/ 	.word	0x00003ef0
        /*1bc4*/ 	.word	0x0000005d
        /*1bc8*/ 	.word	0x00033490
        /*1bcc*/ 	.short	0x010a
        /*1bce*/ 	.byte	0x3f
	.zero		1


	//   ....[23]....
        /*1bd0*/ 	.word	0x0000a3c0
        /*1bd4*/ 	.word	0x0000005d
        /*1bd8*/ 	.word	0x00033490
        /*1bdc*/ 	.short	0x010a
        /*1bde*/ 	.byte	0x3f
	.zero		1


	//   ....[24]....
        /*1be0*/ 	.word	0x00010520
        /*1be4*/ 	.word	0x0000005d
        /*1be8*/ 	.word	0x00033490
        /*1bec*/ 	.short	0x010a
        /*1bee*/ 	.byte	0x3f
	.zero		1


	//   ....[25]....
        /*1bf0*/ 	.word	0x00010d20
        /*1bf4*/ 	.word	0x0000000b
        /*1bf8*/ 	.word	0x00000000
        /*1bfc*/ 	.short	0x0101
        /*1bfe*/ 	.byte	0x3f
	.zero		1


	//   ....[26]....
        /*1c00*/ 	.word	0x00010d60
        /*1c04*/ 	.word	0x0000005d
        /*1c08*/ 	.word	0x000334b0
        /*1c0c*/ 	.short	0x010a
        /*1c0e*/ 	.byte	0x3f
	.zero		1


	//   ....[27]....
        /*1c10*/ 	.word	0x000114f0
        /*1c14*/ 	.word	0x0000005d
        /*1c18*/ 	.word	0x00000000
        /*1c1c*/ 	.short	0x0101
        /*1c1e*/ 	.byte	0x3f
	.zero		1


	//   ....[28]....
        /*1c20*/ 	.word	0x00012160
        /*1c24*/ 	.word	0x00000012
        /*1c28*/ 	.word	0x00033400
        /*1c2c*/ 	.short	0x010a
        /*1c2e*/ 	.byte	0x3f
	.zero		1


	//   ....[29]....
        /*1c30*/ 	.word	0x000121b0
        /*1c34*/ 	.word	0x00000012
        /*1c38*/ 	.word	0x00033400
        /*1c3c*/ 	.short	0x010a
        /*1c3e*/ 	.byte	0x3f
	.zero		1


	//   ....[30]....
        /*1c40*/ 	.word	0x00012c60
        /*1c44*/ 	.word	0x00000012
        /*1c48*/ 	.word	0x00033400
        /*1c4c*/ 	.short	0x010a
        /*1c4e*/ 	.byte	0x3f
	.zero		1


	//   ....[31]....
        /*1c50*/ 	.word	0x00016220
        /*1c54*/ 	.word	0x00000012
        /*1c58*/ 	.word	0x00033400
        /*1c5c*/ 	.short	0x010a
        /*1c5e*/ 	.byte	0x3f
	.zero		1


	//   ....[32]....
        /*1c60*/ 	.word	0x000193a0
        /*1c64*/ 	.word	0x00000003
        /*1c68*/ 	.word	0x00033430
        /*1c6c*/ 	.short	0x010a
        /*1c6e*/ 	.byte	0x3f
	.zero		1


	//   ....[33]....
        /*1c70*/ 	.word	0x000193e0
        /*1c74*/ 	.word	0x00000003
        /*1c78*/ 	.word	0x00033430
        /*1c7c*/ 	.short	0x010a
        /*1c7e*/ 	.byte	0x3f
	.zero		1


	//   ....[34]....
        /*1c80*/ 	.word	0x0001bcf0
        /*1c84*/ 	.word	0x00000003
        /*1c88*/ 	.word	0x00000000
        /*1c8c*/ 	.short	0x0101
        /*1c8e*/ 	.byte	0x3f
	.zero		1


	//   ....[35]....
        /*1c90*/ 	.word	0x0001d020
        /*1c94*/ 	.word	0x00000005
        /*1c98*/ 	.word	0x00033430
        /*1c9c*/ 	.short	0x010a
        /*1c9e*/ 	.byte	0x3f
	.zero		1


	//   ....[36]....
        /*1ca0*/ 	.word	0x0001d070
        /*1ca4*/ 	.word	0x00000005
        /*1ca8*/ 	.word	0x00033430
        /*1cac*/ 	.short	0x010a
        /*1cae*/ 	.byte	0x3f
	.zero		1


	//   ....[37]....
        /*1cb0*/ 	.word	0x0001e170
        /*1cb4*/ 	.word	0x00000004
        /*1cb8*/ 	.word	0x00033450
        /*1cbc*/ 	.short	0x010a
        /*1cbe*/ 	.byte	0x3f
	.zero		1


	//   ....[38]....
        /*1cc0*/ 	.word	0x0001e1b0
        /*1cc4*/ 	.word	0x00000004
        /*1cc8*/ 	.word	0x00033450
        /*1ccc*/ 	.short	0x010a
        /*1cce*/ 	.byte	0x3f
	.zero		1


	//   ....[39]....
        /*1cd0*/ 	.word	0x0001fbb0
        /*1cd4*/ 	.word	0x0000000a
        /*1cd8*/ 	.word	0x00000000
        /*1cdc*/ 	.short	0x0101
        /*1cde*/ 	.byte	0x3f
	.zero		1


	//   ....[40]....
        /*1ce0*/ 	.word	0x00020930
        /*1ce4*/ 	.word	0x00000003
        /*1ce8*/ 	.word	0x00000000
        /*1cec*/ 	.short	0x0101
        /*1cee*/ 	.byte	0x3f
	.zero		1


	//   ....[41]....
        /*1cf0*/ 	.word	0x000211e0
        /*1cf4*/ 	.word	0x00000000
        /*1cf8*/ 	.word	0x00033430
        /*1cfc*/ 	.short	0x010a
        /*1cfe*/ 	.byte	0x3f
	.zero		1


	//   ....[42]....
        /*1d00*/ 	.word	0x00021230
        /*1d04*/ 	.word	0x00000000
        /*1d08*/ 	.word	0x00033430
        /*1d0c*/ 	.short	0x010a
        /*1d0e*/ 	.byte	0x3f
	.zero		1


	//   ....[43]....
        /*1d10*/ 	.word	0x00022300
        /*1d14*/ 	.word	0x00000004
        /*1d18*/ 	.word	0x00033450
        /*1d1c*/ 	.short	0x010a
        /*1d1e*/ 	.byte	0x3f
	.zero		1


	//   ....[44]....
        /*1d20*/ 	.word	0x00022340
        /*1d24*/ 	.word	0x00000004
        /*1d28*/ 	.word	0x00033450
        /*1d2c*/ 	.short	0x010a
        /*1d2e*/ 	.byte	0x3f
	.zero		1


	//   ....[45]....
        /*1d30*/ 	.word	0x00022680
        /*1d34*/ 	.word	0x00000000
        /*1d38*/ 	.word	0x00000000
        /*1d3c*/ 	.short	0x0101
        /*1d3e*/ 	.byte	0x3f
	.zero		1


	//   ....[46]....
        /*1d40*/ 	.word	0x00023ee0
        /*1d44*/ 	.word	0x00000003
        /*1d48*/ 	.word	0x00000000
        /*1d4c*/ 	.short	0x0101
        /*1d4e*/ 	.byte	0x3f
	.zero		1


	//   ....[47]....
        /*1d50*/ 	.word	0x000246b0
        /*1d54*/ 	.word	0x00000003
        /*1d58*/ 	.word	0x00033450
        /*1d5c*/ 	.short	0x010a
        /*1d5e*/ 	.byte	0x3f
	.zero		1


	//   ....[48]....
        /*1d60*/ 	.word	0x00024730
        /*1d64*/ 	.word	0x00000003
        /*1d68*/ 	.word	0x00033450
        /*1d6c*/ 	.short	0x010a
        /*1d6e*/ 	.byte	0x3f
	.zero		1


	//   ....[49]....
        /*1d70*/ 	.word	0x00025050
        /*1d74*/ 	.word	0x00000005
        /*1d78*/ 	.word	0x00000000
        /*1d7c*/ 	.short	0x0101
        /*1d7e*/ 	.byte	0x3f
	.zero		1


	//   ....[50]....
        /*1d80*/ 	.word	0x00027ca0
        /*1d84*/ 	.word	0x00000000
        /*1d88*/ 	.word	0x00000000
        /*1d8c*/ 	.short	0x0101
        /*1d8e*/ 	.byte	0x3f
	.zero		1


	//   ....[51]....
        /*1d90*/ 	.word	0x00028580
        /*1d94*/ 	.word	0x00000024
        /*1d98*/ 	.word	0x00000000
        /*1d9c*/ 	.short	0x0101
        /*1d9e*/ 	.byte	0x3f
	.zero		1


	//   ....[52]....
        /*1da0*/ 	.word	0x0002cdd0
        /*1da4*/ 	.word	0x00000011
        /*1da8*/ 	.word	0x00033420
        /*1dac*/ 	.short	0x010a
        /*1dae*/ 	.byte	0x3f
	.zero		1


	//   ....[53]....
        /*1db0*/ 	.word	0x0002ce90
        /*1db4*/ 	.word	0x0000000c
        /*1db8*/ 	.word	0x000334a0
        /*1dbc*/ 	.short	0x010a
        /*1dbe*/ 	.byte	0x3f
	.zero		1


	//   ....[54]....
        /*1dc0*/ 	.word	0x0002d2c0
        /*1dc4*/ 	.word	0x0000000c
        /*1dc8*/ 	.word	0x000334c0
        /*1dcc*/ 	.short	0x010a
        /*1dce*/ 	.byte	0x3f
	.zero		1


	//   ....[55]....
        /*1dd0*/ 	.word	0x0002d820
        /*1dd4*/ 	.word	0x0000000b
        /*1dd8*/ 	.word	0x000334a0
        /*1ddc*/ 	.short	0x010a
        /*1dde*/ 	.byte	0x3f
	.zero		1


	//   ....[56]....
        /*1de0*/ 	.word	0x0002dc40
        /*1de4*/ 	.word	0x0000000b
        /*1de8*/ 	.word	0x000334c0
        /*1dec*/ 	.short	0x010a
        /*1dee*/ 	.byte	0x3f
	.zero		1


	//   ....[57]....
        /*1df0*/ 	.word	0x0002f110
        /*1df4*/ 	.word	0x00000004
        /*1df8*/ 	.word	0x00033480
        /*1dfc*/ 	.short	0x010a
        /*1dfe*/ 	.byte	0x3f
	.zero		1


	//   ....[58]....
        /*1e00*/ 	.word	0x0002f900
        /*1e04*/ 	.word	0x00000004
        /*1e08*/ 	.word	0x00033470
        /*1e0c*/ 	.short	0x0107
        /*1e0e*/ 	.byte	0x3f
	.zero		1


	//   ....[59]....
        /*1e10*/ 	.word	0x0002f9c0
        /*1e14*/ 	.word	0x00000004
        /*1e18*/ 	.word	0x00033470
        /*1e1c*/ 	.short	0x0101
        /*1e1e*/ 	.byte	0x3f
	.zero		1


	//   ....[60]....
        /*1e20*/ 	.word	0x0002fa10
        /*1e24*/ 	.word	0x00000004
        /*1e28*/ 	.word	0x00033440
        /*1e2c*/ 	.short	0x010a
        /*1e2e*/ 	.byte	0x3f
	.zero		1


	//   ....[61]....
        /*1e30*/ 	.word	0x000300f0
        /*1e34*/ 	.word	0x00000004
        /*1e38*/ 	.word	0x00033430
        /*1e3c*/ 	.short	0x0107
        /*1e3e*/ 	.byte	0x3f
	.zero		1


	//   ....[62]....
        /*1e40*/ 	.word	0x000301d0
        /*1e44*/ 	.word	0x00000004
        /*1e48*/ 	.word	0x00033430
        /*1e4c*/ 	.short	0x0101
        /*1e4e*/ 	.byte	0x3f
	.zero		1


	//   ....[63]....
        /*1e50*/ 	.word	0x00030ab0
        /*1e54*/ 	.word	0x00000011
        /*1e58*/ 	.word	0x00033400
        /*1e5c*/ 	.short	0x0107
        /*1e5e*/ 	.byte	0x3f
	.zero		1


	//   ....[64]....
        /*1e60*/ 	.word	0x00030bb0
        /*1e64*/ 	.word	0x00000011
        /*1e68*/ 	.word	0x00033400
        /*1e6c*/ 	.short	0x0101
        /*1e6e*/ 	.byte	0x3f
	.zero		1


	//   ....[65]....
        /*1e70*/ 	.word	0x00030be0
        /*1e74*/ 	.word	0x00000011
        /*1e78*/ 	.word	0x00033420
        /*1e7c*/ 	.short	0x010a
        /*1e7e*/ 	.byte	0x3f
	.zero		1


	//   ....[66]....
        /*1e80*/ 	.word	0x000310d0
        /*1e84*/ 	.word	0x00000004
        /*1e88*/ 	.word	0x00033480
        /*1e8c*/ 	.short	0x010a
        /*1e8e*/ 	.byte	0x3f
	.zero		1


	//   ....[67]....
        /*1e90*/ 	.word	0x000316b0
        /*1e94*/ 	.word	0x00000004
        /*1e98*/ 	.word	0x00033470
        /*1e9c*/ 	.short	0x0107
        /*1e9e*/ 	.byte	0x3f
	.zero		1


	//   ....[68]....
        /*1ea0*/ 	.word	0x00031770
        /*1ea4*/ 	.word	0x00000004
        /*1ea8*/ 	.word	0x00033470
        /*1eac*/ 	.short	0x0101
        /*1eae*/ 	.byte	0x3f
	.zero		1


	//   ....[69]....
        /*1eb0*/ 	.word	0x000317a0
        /*1eb4*/ 	.word	0x00000004
        /*1eb8*/ 	.word	0x00033440
        /*1ebc*/ 	.short	0x010a
        /*1ebe*/ 	.byte	0x3f
	.zero		1


	//   ....[70]....
        /*1ec0*/ 	.word	0x00031ce0
        /*1ec4*/ 	.word	0x00000004
        /*1ec8*/ 	.word	0x00033430
        /*1ecc*/ 	.short	0x0107
        /*1ece*/ 	.byte	0x3f
	.zero		1


	//   ....[71]....
        /*1ed0*/ 	.word	0x00031db0
        /*1ed4*/ 	.word	0x00000004
        /*1ed8*/ 	.word	0x00033430
        /*1edc*/ 	.short	0x0101
        /*1ede*/ 	.byte	0x3f
	.zero		1


	//   ....[72]....
        /*1ee0*/ 	.word	0x00031e30
        /*1ee4*/ 	.word	0x00000002
        /*1ee8*/ 	.word	0x00033470
        /*1eec*/ 	.short	0x010a
        /*1eee*/ 	.byte	0x3f
	.zero		1


	//   ....[73]....
        /*1ef0*/ 	.word	0x00031ec0
        /*1ef4*/ 	.word	0x00000002
        /*1ef8*/ 	.word	0x00033460
        /*1efc*/ 	.short	0x010a
        /*1efe*/ 	.byte	0x3f
	.zero		1


	//   ....[74]....
        /*1f00*/ 	.word	0x000329d0
        /*1f04*/ 	.word	0x00000002
        /*1f08*/ 	.word	0x00033450
        /*1f0c*/ 	.short	0x0101
        /*1f0e*/ 	.byte	0x3f
	.zero		1


	//   ....[75]....
        /*1f10*/ 	.word	0x00032a60
        /*1f14*/ 	.word	0x00000002
        /*1f18*/ 	.word	0x00000000
        /*1f1c*/ 	.short	0x0101
        /*1f1e*/ 	.byte	0x3f
	.zero		1


	//   ....[76]....
        /*1f20*/ 	.word	0x00032c30
        /*1f24*/ 	.word	0x00000000
        /*1f28*/ 	.word	0x00033470
        /*1f2c*/ 	.short	0x010a
        /*1f2e*/ 	.byte	0x3f
	.zero		1


	//   ....[77]....
        /*1f30*/ 	.word	0x00032cc0
        /*1f34*/ 	.word	0x00000000
        /*1f38*/ 	.word	0x00033460
        /*1f3c*/ 	.short	0x010a
        /*1f3e*/ 	.byte	0x3f
	.zero		1


	//   ....[78]....
        /*1f40*/ 	.word	0x000337e0
        /*1f44*/ 	.word	0x00000000
        /*1f48*/ 	.word	0x00033450
        /*1f4c*/ 	.short	0x0101
        /*1f4e*/ 	.byte	0x3f
	.zero		1


	//   ....[79]....
        /*1f50*/ 	.word	0x00033890
        /*1f54*/ 	.word	0x00000000
        /*1f58*/ 	.word	0x00000000
        /*1f5c*/ 	.short	0x0101
        /*1f5e*/ 	.byte	0x3f
	.zero		1


	//   ....[80]....
        /*1f60*/ 	.word	0x000349e0
        /*1f64*/ 	.word	0x00000005
        /*1f68*/ 	.word	0x00033420
        /*1f6c*/ 	.short	0x010a
        /*1f6e*/ 	.byte	0x3f
	.zero		1


	//   ....[81]....
        /*1f70*/ 	.word	0x00034b80
        /*1f74*/ 	.word	0x00000003
        /*1f78*/ 	.word	0x00033440
        /*1f7c*/ 	.short	0x010a
        /*1f7e*/ 	.byte	0x3f
	.zero		1


	//   ....[82]....
        /*1f80*/ 	.word	0x00034c10
        /*1f84*/ 	.word	0x00000021
        /*1f88*/ 	.word	0x00033440
        /*1f8c*/ 	.short	0x010a
        /*1f8e*/ 	.byte	0x3f
	.zero		1


	//   ....[83]....
        /*1f90*/ 	.word	0x00034c50
        /*1f94*/ 	.word	0x00000003
        /*1f98*/ 	.word	0x00033460
        /*1f9c*/ 	.short	0x010a
        /*1f9e*/ 	.byte	0x3f
	.zero		1


	//   ....[84]....
        /*1fa0*/ 	.word	0x00034c90
        /*1fa4*/ 	.word	0x00000021
        /*1fa8*/ 	.word	0x00033460
        /*1fac*/ 	.short	0x010a
        /*1fae*/ 	.byte	0x3f
	.zero		1


	//   ....[85]....
        /*1fb0*/ 	.word	0x00034cd0
        /*1fb4*/ 	.word	0x00000003
        /*1fb8*/ 	.word	0x00033480
        /*1fbc*/ 	.short	0x010a
        /*1fbe*/ 	.byte	0x3f
	.zero		1


	//   ....[86]....
        /*1fc0*/ 	.word	0x00034d10
        /*1fc4*/ 	.word	0x00000021
        /*1fc8*/ 	.word	0x00033480
        /*1fcc*/ 	.short	0x010a
        /*1fce*/ 	.byte	0x3f
	.zero		1


	//   ....[87]....
        /*1fd0*/ 	.word	0x00034d70
        /*1fd4*/ 	.word	0x0000005d
        /*1fd8*/ 	.word	0x00033490
        /*1fdc*/ 	.short	0x010a
        /*1fde*/ 	.byte	0x3f
	.zero		1


	//   ....[88]....
        /*1fe0*/ 	.word	0x00035020
        /*1fe4*/ 	.word	0x0000005d
        /*1fe8*/ 	.word	0x00033490
        /*1fec*/ 	.short	0x010a
        /*1fee*/ 	.byte	0x3f
	.zero		1


	//   ....[89]....
        /*1ff0*/ 	.word	0x000352d0
        /*1ff4*/ 	.word	0x0000005d
        /*1ff8*/ 	.word	0x00033490
        /*1ffc*/ 	.short	0x010a
        /*1ffe*/ 	.byte	0x3f
	.zero		1


	//   ....[90]....
        /*2000*/ 	.word	0x00035580
        /*2004*/ 	.word	0x0000005d
        /*2008*/ 	.word	0x000334b0
        /*200c*/ 	.short	0x010a
        /*200e*/ 	.byte	0x3f
	.zero		1


	//   ....[91]....
        /*2010*/ 	.word	0x00035830
        /*2014*/ 	.word	0x00000012
        /*2018*/ 	.word	0x00033400
        /*201c*/ 	.short	0x010a
        /*201e*/ 	.byte	0x3f
	.zero		1


	//   ....[92]....
        /*2020*/ 	.word	0x00035a40
        /*2024*/ 	.word	0x00000012
        /*2028*/ 	.word	0x00033400
        /*202c*/ 	.short	0x010a
        /*202e*/ 	.byte	0x3f
	.zero		1


	//   ....[93]....
        /*2030*/ 	.word	0x00035a90
        /*2034*/ 	.word	0x00000003
        /*2038*/ 	.word	0x00033430
        /*203c*/ 	.short	0x010a
        /*203e*/ 	.byte	0x3f
	.zero		1


	//   ....[94]....
        /*2040*/ 	.word	0x00035ae0
        /*2044*/ 	.word	0x00000005
        /*2048*/ 	.word	0x00033430
        /*204c*/ 	.short	0x010a
        /*204e*/ 	.byte	0x3f
	.zero		1


	//   ....[95]....
        /*2050*/ 	.word	0x00035b30
        /*2054*/ 	.word	0x00000004
        /*2058*/ 	.word	0x00033450
        /*205c*/ 	.short	0x010a
        /*205e*/ 	.byte	0x3f
	.zero		1


	//   ....[96]....
        /*2060*/ 	.word	0x00035b80
        /*2064*/ 	.word	0x00000000
        /*2068*/ 	.word	0x00033430
        /*206c*/ 	.short	0x010a
        /*206e*/ 	.byte	0x3f
	.zero		1


	//   ....[97]....
        /*2070*/ 	.word	0x00035bd0
        /*2074*/ 	.word	0x00000004
        /*2078*/ 	.word	0x00033450
        /*207c*/ 	.short	0x010a
        /*207e*/ 	.byte	0x3f
	.zero		1


	//   ....[98]....
        /*2080*/ 	.word	0x00035c20
        /*2084*/ 	.word	0x00000003
        /*2088*/ 	.word	0x00033450
        /*208c*/ 	.short	0x010a
        /*208e*/ 	.byte	0x3f
	.zero		1


	//   ....[99]....
        /*2090*/ 	.word	0x000394e0
        /*2094*/ 	.word	0x00000011
        /*2098*/ 	.word	0x00033420
        /*209c*/ 	.short	0x010a
        /*209e*/ 	.byte	0x3f
	.zero		1


	//   ....[100]....
        /*20a0*/ 	.word	0x00039530
        /*20a4*/ 	.word	0x0000000c
        /*20a8*/ 	.word	0x000334a0
        /*20ac*/ 	.short	0x010a
        /*20ae*/ 	.byte	0x3f
	.zero		1


	//   ....[101]....
        /*20b0*/ 	.word	0x00039580
        /*20b4*/ 	.word	0x0000000c
        /*20b8*/ 	.word	0x000334c0
        /*20bc*/ 	.short	0x010a
        /*20be*/ 	.byte	0x3f
	.zero		1


	//   ....[102]....
        /*20c0*/ 	.word	0x000395d0
        /*20c4*/ 	.word	0x0000000b
        /*20c8*/ 	.word	0x000334a0
        /*20cc*/ 	.short	0x010a
        /*20ce*/ 	.byte	0x3f
	.zero		1


	//   ....[103]....
        /*20d0*/ 	.word	0x00039620
        /*20d4*/ 	.word	0x0000000b
        /*20d8*/ 	.word	0x000334c0
        /*20dc*/ 	.short	0x010a
        /*20de*/ 	.byte	0x3f
	.zero		1


	//   ....[104]....
        /*20e0*/ 	.word	0x00039740
        /*20e4*/ 	.word	0x00000004
        /*20e8*/ 	.word	0x00033480
        /*20ec*/ 	.short	0x010a
        /*20ee*/ 	.byte	0x3f
	.zero		1


	//   ....[105]....
        /*20f0*/ 	.word	0x00039ff0
        /*20f4*/ 	.word	0x00000004
        /*20f8*/ 	.word	0x00033440
        /*20fc*/ 	.short	0x010a
        /*20fe*/ 	.byte	0x3f
	.zero		1


	//   ....[106]....
        /*2100*/ 	.word	0x0003ad30
        /*2104*/ 	.word	0x00000011
        /*2108*/ 	.word	0x00033420
        /*210c*/ 	.short	0x010a
        /*210e*/ 	.byte	0x3f
	.zero		1


	//   ....[107]....
        /*2110*/ 	.word	0x0003ad80
        /*2114*/ 	.word	0x00000004
        /*2118*/ 	.word	0x00033480
        /*211c*/ 	.short	0x010a
        /*211e*/ 	.byte	0x3f
	.zero		1


	//   ....[108]....
        /*2120*/ 	.word	0x0003b460
        /*2124*/ 	.word	0x00000004
        /*2128*/ 	.word	0x00033440
        /*212c*/ 	.short	0x010a
        /*212e*/ 	.byte	0x3f
	.zero		1


	//   ....[109]....
        /*2130*/ 	.word	0x0003baa0
        /*2134*/ 	.word	0x00000002
        /*2138*/ 	.word	0x00033470
        /*213c*/ 	.short	0x010a
        /*213e*/ 	.byte	0x3f
	.zero		1


	//   ....[110]....
        /*2140*/ 	.word	0x0003baf0
        /*2144*/ 	.word	0x00000002
        /*2148*/ 	.word	0x00033460
        /*214c*/ 	.short	0x010a
        /*214e*/ 	.byte	0x3f
	.zero		1


	//   ....[111]....
        /*2150*/ 	.word	0x0003bb40
        /*2154*/ 	.word	0x00000000
        /*2158*/ 	.word	0x00033470
        /*215c*/ 	.short	0x010a
        /*215e*/ 	.byte	0x3f
	.zero		1


	//   ....[112]....
        /*2160*/ 	.word	0x0003bb90
        /*2164*/ 	.word	0x00000000
        /*2168*/ 	.word	0x00033460
        /*216c*/ 	.short	0x010a
        /*216e*/ 	.byte	0x3f
	.zero		1


	//   ....[113]....
        /*2170*/ 	.word	0x0003c5b0
        /*2174*/ 	.word	0x00000005
        /*2178*/ 	.word	0x00033420
        /*217c*/ 	.short	0x010a
        /*217e*/ 	.byte	0x3f
	.zero		1


	//   ....[114]....
        /*2180*/ 	.word	0x0003c750
        /*2184*/ 	.word	0x00000003
        /*2188*/ 	.word	0x00033440
        /*218c*/ 	.short	0x010a
        /*218e*/ 	.byte	0x3f
	.zero		1


	//   ....[115]....
        /*2190*/ 	.word	0x0003c7a0
        /*2194*/ 	.word	0x00000021
        /*2198*/ 	.word	0x00033440
        /*219c*/ 	.short	0x010a
        /*219e*/ 	.byte	0x3f
	.zero		1


	//   ....[116]....
        /*21a0*/ 	.word	0x0003c7f0
        /*21a4*/ 	.word	0x00000003
        /*21a8*/ 	.word	0x00033460
        /*21ac*/ 	.short	0x010a
        /*21ae*/ 	.byte	0x3f
	.zero		1


	//   ....[117]....
        /*21b0*/ 	.word	0x0003c840
        /*21b4*/ 	.word	0x00000021
        /*21b8*/ 	.word	0x00033460
        /*21bc*/ 	.short	0x010a
        /*21be*/ 	.byte	0x3f
	.zero		1


	//   ....[118]....
        /*21c0*/ 	.word	0x0003c890
        /*21c4*/ 	.word	0x00000003
        /*21c8*/ 	.word	0x00033480
        /*21cc*/ 	.short	0x010a
        /*21ce*/ 	.byte	0x3f
	.zero		1


	//----- nvinfo : EIATTR_NUM_MBARRIERS
	.align		4
.L_842:
        /*21d0*/ 	.byte	0x03, 0x38
        /*21d2*/ 	.short	0x0016


	//----- nvinfo : EIATTR_EXIT_INSTR_OFFSETS
	.align		4
        /*21d4*/ 	.byte	0x04, 0x1c
        /*21d6*/ 	.short	(.L_844 - .L_843)


	//   ....[0]....
.L_843:
        /*21d8*/ 	.word	0x00034d60


	//----- nvinfo : EIATTR_MAX_THREADS
	.align		4
.L_844:
        /*21dc*/ 	.byte	0x04, 0x05
        /*21de*/ 	.short	(.L_846 - .L_845)
.L_845:
        /*21e0*/ 	.word	0x00000180
        /*21e4*/ 	.word	0x00000001
        /*21e8*/ 	.word	0x00000001


	//----- nvinfo : EIATTR_CRS_STACK_SIZE
	.align		4
.L_846:
        /*21ec*/ 	.byte	0x04, 0x1e
        /*21ee*/ 	.short	(.L_848 - .L_847)
.L_847:
        /*21f0*/ 	.word	0x00000000


	//----- nvinfo : EIATTR_CBANK_PARAM_SIZE
	.align		4
.L_848:
        /*21f4*/ 	.byte	0x03, 0x19
        /*21f6*/ 	.short	0x0af0


	//----- nvinfo : EIATTR_PARAM_CBANK
	.align		4
        /*21f8*/ 	.byte	0x04, 0x0a
        /*21fa*/ 	.short	(.L_850 - .L_849)
	.align		4
.L_849:
        /*21fc*/ 	.word	index@(.nv.constant0._ZN7cutlass13device_kernelIN5flash11enable_sm90INS1_16FlashAttnFwdSm90INS1_25CollectiveMainloopFwdSm90ILi2EN4cute5tupleIJNS5_1CILi1EEES8_S8_EEENS6_IJNS7_ILi128EEENS7_ILi160EEENS7_ILi192EEEEEELi192ENS_12float_e4m3_tEfNS_4arch4Sm90ELb1ELb0ELb0ELb1ELb1ELb1ELb0ELb1ELb1ELb1ELb1ELb0EEENS1_21CollectiveEpilogueFwdINS6_IJSA_SC_SB_EEES9_NS_10bfloat16_tESG_Li256ELb1ELb1ELb1ELb1EEENS1_36VarlenDynamicPersistentTileSchedulerILi128ELi160ELi256ELi128ELb1ELb1ELb1ELb1ELb1ELb1EEEEEEEEEvNT_6ParamsE)
        /*2200*/ 	.short	0x0210
        /*2202*/ 	.short	0x0af0


	//----- nvinfo : EIATTR_SW_WAR
	.align		4
.L_850:
        /*2204*/ 	.byte	0x04, 0x36
        /*2206*/ 	.short	(.L_852 - .L_851)
.L_851:
        /*2208*/ 	.word	0x00000008
.L_852:


//--------------------- .nv.info._ZN7cutlass13device_kernelIN5flash11enable_sm90INS1_16FlashAttnFwdSm90INS1_25CollectiveMainloopFwdSm90ILi2EN4cute5tupleIJNS5_1CILi1EEES8_S8_EEENS6_IJNS7_ILi128EEENS7_ILi160EEESA_EEELi128ENS_12float_e4m3_tEfNS_4arch4Sm90ELb0ELb0ELb0ELb0ELb1ELb0ELb0ELb1ELb1ELb1ELb1ELb0EEENS1_21CollectiveEpilogueFwdINS6_IJSA_SA_SB_EEES9_NS_10bfloat16_tESF_Li256ELb0ELb1ELb1ELb1EEENS1_19SingleTileSchedulerILb0ELb1ELb1ELi128EEEEEEEEEvNT_6ParamsE --------------------------
	.section	.nv.info._ZN7cutlass13device_kernelIN5flash11enable_sm90INS1_16FlashAttnFwdSm90INS1_25CollectiveMainloopFwdSm90ILi2EN4cute5tupleIJNS5_1CILi1EEES8_S8_EEENS6_IJNS7_ILi128EEENS7_ILi160EEESA_EEELi128ENS_12float_e4m3_tEfNS_4arch4Sm90ELb0ELb0ELb0ELb0ELb1ELb0ELb0ELb1ELb1ELb1ELb1ELb0EEENS1_21CollectiveEpilogueFwdINS6_IJSA_SA_SB_EEES9_NS_10bfloat16_tESF_Li256ELb0ELb1ELb1ELb1EEENS1_19SingleTileSchedulerILb0ELb1ELb1ELi128EEEEEEEEEvNT_6ParamsE,"",@"SHT_CUDA_INFO"
	.sectionflags	@""
	.align	4


	//----- nvinfo : EIATTR_CUDA_API_VERSION
	.align		4
        /*0000*/ 	.byte	0x04, 0x37
        /*0002*/ 	.short	(.L_854 - .L_853)
.L_853:
        /*0004*/ 	.word	0x00000082


	//----- nvinfo : EIATTR_KPARAM_INFO
	.align		4
.L_854:
        /*0008*/ 	.byte	0x04, 0x17
        /*000a*/ 	.short	(.L_856 - .L_855)
.L_855:
        /*000c*/ 	.word	0x00000000
        /*0010*/ 	.short	0x0000
        /*0012*/ 	.short	0x0070
        /*0014*/ 	.byte	0x00, 0xf0, 0x01, 0x28


	//----- nvinfo : EIATTR_SPARSE_MMA_MASK
	.align		4
.L_856:
        /*0018*/ 	.byte	0x03, 0x50
        /*001a*/ 	.short	0x0000


	//----- nvinfo : EIATTR_MAXREG_COUNT
	.align		4
        /*001c*/ 	.byte	0x03, 0x1b
        /*001e*/ 	.short	0x00a8


	//----- nvinfo : EIATTR_NUM_BARRIERS
	.align		4
        /*0020*/ 	.byte	0x02, 0x4c
        /*0022*/ 	.byte	0x10
	.zero		1


	//----- nvinfo : EIATTR_EXTERNS
	.align		4
        /*0024*/ 	.byte	0x04, 0x0f
        /*0026*/ 	.short	(.L_858 - .L_857)


	//   ....[0]....
	.align		4
.L_857:
        /*0028*/ 	.word	index@(__assertfail)


	//----- nvinfo : EIATTR_ANNOTATIONS
	.align		4
.L_858:
        /*002c*/ 	.byte	0x04, 0x55
        /*002e*/ 	.short	(.L_860 - .L_859)


	//   ....[0]....
.L_859:
        /*0030*/ 	.word	0x00000001
        /*0034*/ 	.byte	0x80, 0xb0, 0x00, 0x00, 0x01, 0x00, 0x00, 0x00, 0xa0, 0xb0, 0x00, 0x00, 0x01, 0x00, 0x00, 0x00
        /*0044*/ 	.byte	0x20, 0xcc, 0x00, 0x00, 0x01, 0x00, 0x00, 0x00, 0xe0, 0xcc, 0x00, 0x00, 0x01, 0x00, 0x00, 0x00
        /*0054*/ 	.byte	0xe0, 0xde, 0x00, 0x00, 0x01, 0x00, 0x00, 0x00, 0xf0, 0xde, 0x00, 0x00, 0x01, 0x00, 0x00, 0x00
        /*0064*/ 	.byte	0x20, 0xe6, 0x00, 0x00, 0x01, 0x00, 0x00, 0x00, 0x90, 0xe6, 0x00, 0x00


	//----- nvinfo : EIATTR_MERCURY_ISA_VERSION
	.align		4
.L_860:
        /*0070*/ 	.byte	0x03, 0x5f
        /*0072*/ 	.short	0x0101


	//----- nvinfo : EIATTR_INT_WARP_WIDE_INSTR_OFFSETS
	.align		4
        /*0074*/ 	.byte	0x04, 0x31
        /*0076*/ 	.short	(.L_862 - .L_861)


	//   ....[0]....
.L_861:
        /*0078*/ 	.word	0x000000c0


	//   ....[1]....
        /*007c*/ 	.word	0x000000d0


	//   ....[2]....
        /*0080*/ 	.word	0x00000170


	//----- nvinfo : EIATTR_COOP_GROUP_MASK_REGIDS
	.align		4
.L_862:
        /*0084*/ 	.byte	0x04, 0x29
        /*0086*/ 	.short	(.L_864 - .L_863)


	//   ....[0]....
.L_863:
        /*0088*/ 	.word	0xffffffff


	//   ....[1]....
        /*008c*/ 	.word	0xffffffff


	//   ....[2]....
        /*0090*/ 	.word	0xffffffff


	//   ....[3]....
        /*0094*/ 	.word	0xffffffff


	//   ....[4]....
        /*0098*/ 	.word	0xffffffff


	//   ....[5]....
        /*009c*/ 	.word	0xffffffff


	//   ....[6]....
        /*00a0*/ 	.word	0xffffffff


	//   ....[7]....
        /*00a4*/ 	.word	0xffffffff


	//   ....[8]....
        /*00a8*/ 	.word	0xffffffff


	//   ....[9]....
        /*00ac*/ 	.word	0xffffffff


	//   ....[10]....
        /*00b0*/ 	.word	0xffffffff


	//   ....[11]....
        /*00b4*/ 	.word	0xffffffff


	//   ....[12]....
        /*00b8*/ 	.word	0xffffffff


	//   ....[13]....
        /*00bc*/ 	.word	0xffffffff


	//   ....[14]....
        /*00c0*/ 	.word	0xffffffff


	//   ....[15]....
        /*00c4*/ 	.word	0xffffffff


	//   ....[16]....
        /*00c8*/ 	.word	0xffffffff


	//   ....[17]....
        /*00cc*/ 	.word	0xffffffff


	//   ....[18]....
        /*00d0*/ 	.word	0xffffffff


	//   ....[19]....
        /*00d4*/ 	.word	0xffffffff


	//   ....[20]....
        /*00d8*/ 	.word	0xffffffff


	//   ....[21]....
        /*00dc*/ 	.word	0xffffffff


	//   ....[22]....
        /*00e0*/ 	.word	0xffffffff


	//   ....[23]....
        /*00e4*/ 	.word	0xffffffff


	//   ....[24]....
        /*00e8*/ 	.word	0xffffffff


	//   ....[25]....
        /*00ec*/ 	.word	0xffffffff


	//   ....[26]....
        /*00f0*/ 	.word	0xffffffff


	//   ....[27]....
        /*00f4*/ 	.word	0xffffffff


	//   ....[28]....
        /*00f8*/ 	.word	0xffffffff


	//   ....[29]....
        /*00fc*/ 	.word	0xffffffff


	//   ....[30]....
        /*0100*/ 	.word	0xffffffff


	//   ....[31]....
        /*0104*/ 	.word	0xffffffff


	//   ....[32]....
        /*0108*/ 	.word	0xffffffff


	//   ....[33]....
        /*010c*/ 	.word	0xffffffff


	//   ....[34]....
        /*0110*/ 	.word	0xffffffff


	//   ....[35]....
        /*0114*/ 	.word	0xffffffff


	//   ....[36]....
        /*0118*/ 	.word	0xffffffff


	//   ....[37]....
        /*011c*/ 	.word	0xffffffff


	//   ....[38]....
        /*0120*/ 	.word	0xffffffff


	//   ....[39]....
        /*0124*/ 	.word	0xffffffff


	//   ....[40]....
        /*0128*/ 	.word	0xffffffff


	//   ....[41]....
        /*012c*/ 	.word	0xffffffff


	//   ....[42]....
        /*0130*/ 	.word	0xffffffff


	//   ....[43]....
        /*0134*/ 	.word	0xffffffff


	//   ....[44]....
        /*0138*/ 	.word	0xffffffff


	//   ....[45]....
        /*013c*/ 	.word	0xffffffff


	//   ....[46]....
        /*0140*/ 	.word	0xffffffff


	//   ....[47]....
        /*0144*/ 	.word	0xffffffff


	//   ....[48]....
        /*0148*/ 	.word	0xffffffff


	//   ....[49]....
        /*014c*/ 	.word	0xffffffff


	//   ....[50]....
        /*0150*/ 	.word	0xffffffff


	//   ....[51]....
        /*0154*/ 	.word	0xffffffff


	//   ....[52]....
        /*0158*/ 	.word	0xffffffff


	//   ....[53]....
        /*015c*/ 	.word	0xffffffff


	//   ....[54]....
        /*0160*/ 	.word	0xffffffff


	//   ....[55]....
        /*0164*/ 	.word	0xffffffff


	//   ....[56]....
        /*0168*/ 	.word	0xffffffff


	//   ....[57]....
        /*016c*/ 	.word	0xffffffff


	//   ....[58]....
        /*0170*/ 	.word	0xffffffff


	//   ....[59]....
        /*0174*/ 	.word	0xffffffff


	//   ....[60]....
        /*0178*/ 	.word	0xffffffff


	//   ....[61]....
        /*017c*/ 	.word	0xffffffff


	//   ....[62]....
        /*0180*/ 	.word	0xffffffff


	//   ....[63]....
        /*0184*/ 	.word	0xffffffff


	//   ....[64]....
        /*0188*/ 	.word	0xffffffff


	//   ....[65]....
        /*018c*/ 	.word	0xffffffff


	//   ....[66]....
        /*0190*/ 	.word	0xffffffff


	//   ....[67]....
        /*0194*/ 	.word	0xffffffff


	//   ....[68]....
        /*0198*/ 	.word	0xffffffff


	//   ....[69]....
        /*019c*/ 	.word	0xffffffff


	//   ....[70]....
        /*01a0*/ 	.word	0xffffffff


	//   ....[71]....
        /*01a4*/ 	.word	0xffffffff


	//   ....[72]....
        /*01a8*/ 	.word	0xffffffff


	//   ....[73]....
        /*01ac*/ 	.word	0xffffffff


	//   ....[74]....
        /*01b0*/ 	.word	0xffffffff


	//   ....[75]....
        /*01b4*/ 	.word	0xffffffff


	//   ....[76]....
        /*01b8*/ 	.word	0xffffffff


	//   ....[77]....
        /*01bc*/ 	.word	0xffffffff


	//   ....[78]....
        /*01c0*/ 	.word	0xffffffff


	//   ....[79]....
        /*01c4*/ 	.word	0xffffffff


	//   ....[80]....
        /*01c8*/ 	.word	0xffffffff


	//   ....[81]....
        /*01cc*/ 	.word	0xffffffff


	//   ....[82]....
        /*01d0*/ 	.word	0xffffffff


	//   ....[83]....
        /*01d4*/ 	.word	0xffffffff


	//   ....[84]....
        /*01d8*/ 	.word	0xffffffff


	//   ....[85]....
        /*01dc*/ 	.word	0xffffffff


	//   ....[86]....
        /*01e0*/ 	.word	0xffffffff


	//   ....[87]....
        /*01e4*/ 	.word	0xffffffff


	//   ....[88]....
        /*01e8*/ 	.word	0xffffffff


	//   ....[89]....
        /*01ec*/ 	.word	0xffffffff


	//   ....[90]....
        /*01f0*/ 	.word	0xffffffff


	//   ....[91]....
        /*01f4*/ 	.word	0xffffffff


	//   ....[92]....
        /*01f8*/ 	.word	0xffffffff


	//   ....[93]....
        /*01fc*/ 	.word	0xffffffff


	//   ....[94]....
        /*0200*/ 	.word	0xffffffff


	//   ....[95]....
        /*0204*/ 	.word	0xffffffff


	//   ....[96]....
        /*0208*/ 	.word	0xffffffff


	//   ....[97]....
        /*020c*/ 	.word	0xffffffff


	//   ....[98]....
        /*0210*/ 	.word	0xffffffff


	//   ....[99]....
        /*0214*/ 	.word	0xffffffff


	//   ....[100]....
        /*0218*/ 	.word	0xffffffff


	//   ....[101]....
        /*021c*/ 	.word	0xffffffff


	//   ....[102]....
        /*0220*/ 	.word	0xffffffff


	//   ....[103]....
        /*0224*/ 	.word	0xffffffff


	//   ....[104]....
        /*0228*/ 	.word	0xffffffff


	//   ....[105]....
        /*022c*/ 	.word	0xffffffff


	//   ....[106]....
        /*0230*/ 	.word	0xffffffff


	//   ....[107]....
        /*0234*/ 	.word	0xffffffff


	//   ....[108]....
        /*0238*/ 	.word	0xffffffff


	//   ....[109]....
        /*023c*/ 	.word	0xffffffff


	//   ....[110]....
        /*0240*/ 	.word	0xffffffff


	//   ....[111]....
        /*0244*/ 	.word	0xffffffff


	//   ....[112]....
        /*0248*/ 	.word	0xffffffff


	//   ....[113]....
        /*024c*/ 	.word	0xffffffff


	//   ....[114]....
        /*0250*/ 	.word	0xffffffff


	//   ....[115]....
        /*0254*/ 	.word	0xffffffff


	//   ....[116]....
        /*0258*/ 	.word	0xffffffff


	//   ....[117]....
        /*025c*/ 	.word	0xffffffff


	//   ....[118]....
        /*0260*/ 	.word	0xffffffff


	//   ....[119]....
        /*0264*/ 	.word	0xffffffff


	//   ....[120]....
        /*0268*/ 	.word	0xffffffff


	//   ....[121]....
        /*026c*/ 	.word	0xffffffff


	//   ....[122]....
        /*0270*/ 	.word	0xffffffff


	//   ....[123]....
        /*0274*/ 	.word	0xffffffff


	//   ....[124]....
        /*0278*/ 	.word	0xffffffff


	//   ....[125]....
        /*027c*/ 	.word	0xffffffff


	//   ....[126]....
        /*0280*/ 	.word	0xffffffff


	//   ....[127]....
        /*0284*/ 	.word	0xffffffff


	//   ....[128]....
        /*0288*/ 	.word	0xffffffff


	//   ....[129]....
        /*028c*/ 	.word	0xffffffff


	//   ....[130]....
        /*0290*/ 	.word	0xffffffff


	//   ....[131]....
        /*0294*/ 	.word	0xffffffff


	//   ....[132]....
        /*0298*/ 	.word	0xffffffff


	//   ....[133]....
        /*029c*/ 	.word	0xffffffff


	//   ....[134]....
        /*02a0*/ 	.word	0xffffffff


	//   ....[135]....
        /*02a4*/ 	.word	0xffffffff


	//   ....[136]....
        /*02a8*/ 	.word	0xffffffff


	//   ....[137]....
        /*02ac*/ 	.word	0xffffffff


	//   ....[138]....
        /*02b0*/ 	.word	0xffffffff


	//   ....[139]....
        /*02b4*/ 	.word	0xffffffff


	//   ....[140]....
        /*02b8*/ 	.word	0xffffffff


	//   ....[141]....
        /*02bc*/ 	.word	0xffffffff


	//   ....[142]....
        /*02c0*/ 	.word	0xffffffff


	//   ....[143]....
        /*02c4*/ 	.word	0xffffffff


	//   ....[144]....
        /*02c8*/ 	.word	0xffffffff


	//   ....[145]....
        /*02cc*/ 	.word	0xffffffff


	//   ....[146]....
        /*02d0*/ 	.word	0xffffffff


	//   ....[147]....
        /*02d4*/ 	.word	0xffffffff


	//   ....[148]....
        /*02d8*/ 	.word	0xffffffff


	//   ....[149]....
        /*02dc*/ 	.word	0xffffffff


	//   ....[150]....
        /*02e0*/ 	.word	0xffffffff


	//   ....[151]....
        /*02e4*/ 	.word	0xffffffff


	//   ....[152]....
        /*02e8*/ 	.word	0xffffffff


	//   ....[153]....
        /*02ec*/ 	.word	0xffffffff


	//   ....[154]....
        /*02f0*/ 	.word	0xffffffff


	//   ....[155]....
        /*02f4*/ 	.word	0xffffffff


	//   ....[156]....
        /*02f8*/ 	.word	0xffffffff


	//   ....[157]....
        /*02fc*/ 	.word	0xffffffff


	//   ....[158]....
        /*0300*/ 	.word	0xffffffff


	//   ....[159]....
        /*0304*/ 	.word	0xffffffff


	//   ....[160]....
        /*0308*/ 	.word	0xffffffff


	//   ....[161]....
        /*030c*/ 	.word	0xffffffff


	//   ....[162]....
        /*0310*/ 	.word	0xffffffff


	//   ....[163]....
        /*0314*/ 	.word	0xffffffff


	//   ....[164]....
        /*0318*/ 	.word	0xffffffff


	//   ....[165]....
        /*031c*/ 	.word	0xffffffff


	//   ....[166]....
        /*0320*/ 	.word	0xffffffff


	//   ....[167]....
        /*0324*/ 	.word	0xffffffff


	//   ....[168]....
        /*0328*/ 	.word	0xffffffff


	//   ....[169]....
        /*032c*/ 	.word	0xffffffff


	//   ....[170]....
        /*0330*/ 	.word	0xffffffff


	//   ....[171]....
        /*0334*/ 	.word	0xffffffff


	//   ....[172]....
        /*0338*/ 	.word	0xffffffff


	//   ....[173]....
        /*033c*/ 	.word	0xffffffff


	//   ....[174]....
        /*0340*/ 	.word	0xffffffff


	//   ....[175]....
        /*0344*/ 	.word	0xffffffff


	//   ....[176]....
        /*0348*/ 	.word	0xffffffff


	//   ....[177]....
        /*034c*/ 	.word	0xffffffff


	//   ....[178]....
        /*0350*/ 	.word	0xffffffff


	//   ....[179]....
        /*0354*/ 	.word	0xffffffff


	//   ....[180]....
        /*0358*/ 	.word	0xffffffff


	//   ....[181]....
        /*035c*/ 	.word	0xffffffff


	//   ....[182]....
        /*0360*/ 	.word	0xffffffff


	//   ....[183]....
        /*0364*/ 	.word	0xffffffff


	//   ....[184]....
        /*0368*/ 	.word	0xffffffff


	//   ....[185]....
        /*036c*/ 	.word	0xffffffff


	//   ....[186]....
        /*0370*/ 	.word	0xffffffff


	//   ....[187]....
        /*0374*/ 	.word	0xffffffff


	//   ....[188]....
        /*0378*/ 	.word	0xffffffff


	//   ....[189]....
        /*037c*/ 	.word	0x0500000f


	//   ....[190]....
        /*0380*/ 	.word	0x0500000f


	//   ....[191]....
        /*0384*/ 	.word	0x0500000f


	//   ....[192]....
        /*0388*/ 	.word	0x0500000f


	//   ....[193]....
        /*038c*/ 	.word	0x0500000f


	//   ....[194]....
        /*0390*/ 	.word	0x0500000f


	//   ....[195]....
        /*0394*/ 	.word	0x0500000f


	//   ....[196]....
        /*0398*/ 	.word	0x0500000f


	//   ....[197]....
        /*039c*/ 	.word	0x0500000f


	//   ....[198]....
        /*03a0*/ 	.word	0x0500000f


	//   ....[199]....
        /*03a4*/ 	.word	0x0500000f


	//   ....[200]....
        /*03a8*/ 	.word	0x0500000f


	//   ....[201]....
        /*03ac*/ 	.word	0x0500000f


	//   ....[202]....
        /*03b0*/ 	.word	0x0500000f


	//   ....[203]....
        /*03b4*/ 	.word	0x0500000f


	//   ....[204]....
        /*03b8*/ 	.word	0x0500000f


	//   ....[205]....
        /*03bc*/ 	.word	0x0500000f


	//   ....[206]....
        /*03c0*/ 	.word	0x0500000f


	//   ....[207]....
        /*03c4*/ 	.word	0x0500000f


	//   ....[208]....
        /*03c8*/ 	.word	0x0500000f


	//   ....[209]....
        /*03cc*/ 	.word	0x0500000f


	//   ....[210]....
        /*03d0*/ 	.word	0x0500000f


	//   ....[211]....
        /*03d4*/ 	.word	0x0500000f


	//   ....[212]....
        /*03d8*/ 	.word	0x0500000f


	//   ....[213]....
        /*03dc*/ 	.word	0x0500000f


	//   ....[214]....
        /*03e0*/ 	.word	0x0500000f


	//   ....[215]....
        /*03e4*/ 	.word	0x0500000f


	//   ....[216]....
        /*03e8*/ 	.word	0x0500000f


	//   ....[217]....
        /*03ec*/ 	.word	0x0500000f


	//   ....[218]....
        /*03f0*/ 	.word	0x0500000f


	//   ....[219]....
        /*03f4*/ 	.word	0x0500000f


	//   ....[220]....
        /*03f8*/ 	.word	0x0500000f


	//   ....[221]....
        /*03fc*/ 	.word	0x0500000f


	//   ....[222]....
        /*0400*/ 	.word	0x0500000f


	//   ....[223]....
        /*0404*/ 	.word	0x0500000f


	//   ....[224]....
        /*0408*/ 	.word	0x0500000f


	//   ....[225]....
        /*040c*/ 	.word	0x0500000f


	//   ....[226]....
        /*0410*/ 	.word	0x0500000f


	//   ....[227]....
        /*0414*/ 	.word	0x0500000f


	//   ....[228]....
        /*0418*/ 	.word	0x0500000f


	//   ....[229]....
        /*041c*/ 	.word	0x0500000f


	//   ....[230]....
        /*0420*/ 	.word	0x0500000f


	//   ....[231]....
        /*0424*/ 	.word	0x0500000f


	//   ....[232]....
        /*0428*/ 	.word	0x0500000f


	//   ....[233]....
        /*042c*/ 	.word	0x0500000f


	//   ....[234]....
        /*0430*/ 	.word	0x0500000f


	//   ....[235]....
        /*0434*/ 	.word	0x0500000f


	//   ....[236]....
        /*0438*/ 	.word	0x0500000f


	//   ....[237]....
        /*043c*/ 	.word	0x0500000f


	//   ....[238]....
        /*0440*/ 	.word	0x0500000f


	//   ....[239]....
        /*0444*/ 	.word	0x0500000f


	//   ....[240]....
        /*0448*/ 	.word	0x0500000f


	//   ....[241]....
        /*044c*/ 	.word	0x0500000f


	//   ....[242]....
        /*0450*/ 	.word	0x0500000f


	//   ....[243]....
        /*0454*/ 	.word	0x0500000f


	//   ....[244]....
        /*0458*/ 	.word	0x0500000f


	//   ....[245]....
        /*045c*/ 	.word	0x0500000f


	//   ....[246]....
        /*0460*/ 	.word	0x0500000f


	//   ....[247]....
        /*0464*/ 	.word	0x0500000f


	//   ....[248]....
        /*0468*/ 	.word	0x0500000f


	//   ....[249]....
        /*046c*/ 	.word	0x0500000f


	//   ....[250]....
        /*0470*/ 	.word	0x0500000f


	//   ....[251]....
        /*0474*/ 	.word	0x0500000f


	//   ....[252]....
        /*0478*/ 	.word	0x0500000f


	//   ....[253]....
        /*047c*/ 	.word	0x0500000f


	//   ....[254]....
        /*0480*/ 	.word	0x0500000f


	//   ....[255]....
        /*0484*/ 	.word	0x0500000f


	//   ....[0]....
        /*0488*/ 	.word	0x0500000f


	//   ....[1]....
        /*048c*/ 	.word	0x0500000f


	//   ....[2]....
        /*0490*/ 	.word	0x0500000f


	//   ....[3]....
        /*0494*/ 	.word	0x0500000f


	//   ....[4]....
        /*0498*/ 	.word	0x0500000f


	//   ....[5]....
        /*049c*/ 	.word	0x0500000f


	//   ....[6]....
        /*04a0*/ 	.word	0x0500000f


	//   ....[7]....
        /*04a4*/ 	.word	0x0500000f


	//   ....[8]....
        /*04a8*/ 	.word	0x0500000f


	//   ....[9]....
        /*04ac*/ 	.word	0x0500000f


	//   ....[10]....
        /*04b0*/ 	.word	0x0500000f


	//   ....[11]....
        /*04b4*/ 	.word	0x0500000f


	//   ....[12]....
        /*04b8*/ 	.word	0x0500000f


	//   ....[13]....
        /*04bc*/ 	.word	0x0500000f


	//   ....[14]....
        /*04c0*/ 	.word	0x0500000f


	//   ....[15]....
        /*04c4*/ 	.word	0x0500000f


	//   ....[16]....
        /*04c8*/ 	.word	0x0500000f


	//   ....[17]....
        /*04cc*/ 	.word	0x0500000f


	//   ....[18]....
        /*04d0*/ 	.word	0x0500000f


	//   ....[19]....
        /*04d4*/ 	.word	0x0500000f


	//   ....[20]....
        /*04d8*/ 	.word	0x0500000f


	//   ....[21]....
        /*04dc*/ 	.word	0x0500000f


	//   ....[22]....
        /*04e0*/ 	.word	0x0500000f


	//   ....[23]....
        /*04e4*/ 	.word	0x0500000f


	//   ....[24]....
        /*04e8*/ 	.word	0x0500000f


	//   ....[25]....
        /*04ec*/ 	.word	0x0500000f


	//   ....[26]....
        /*04f0*/ 	.word	0x0500000f


	//   ....[27]....
        /*04f4*/ 	.word	0x0500000f


	//   ....[28]....
        /*04f8*/ 	.word	0x0500000f


	//   ....[29]....
        /*04fc*/ 	.word	0x0500000f


	//----- nvinfo : EIATTR_COOP_GROUP_INSTR_OFFSETS
	.align		4
.L_864:
        /*0500*/ 	.byte	0x04, 0x28
        /*0502*/ 	.short	(.L_866 - .L_865)


	//   ....[0]....
.L_865:
        /*0504*/ 	.word	0x00000070


	//   ....[1]....
        /*0508*/ 	.word	0x000000b0


	//   ....[2]....
        /*050c*/ 	.word	0x000002d0


	//   ....[3]....
        /*0510*/ 	.word	0x00000430


	//   ....[4]....
        /*0514*/ 	.word	0x00000550


	//   ....[5]....
        /*0518*/ 	.word	0x000006b0


	//   ....[6]....
        /*051c*/ 	.word	0x000013c0


	//   ....[7]....
        /*0520*/ 	.word	0x00002af0


	//   ....[8]....
        /*0524*/ 	.word	0x00002bf0


	//   ....[9]....
        /*0528*/ 	.word	0x00003070


	//   ....[10]....
        /*052c*/ 	.word	0x00003170


	//   ....[11]....
        /*0530*/ 	.word	0x00005810


	//   ....[12]....
        /*0534*/ 	.word	0x00005820


	//   ....[13]....
        /*0538*/ 	.word	0x00005880


	//   ....[14]....
        /*053c*/ 	.word	0x000058a0


	//   ....[15]....
        /*0540*/ 	.word	0x00007380


	//   ....[16]....
        /*0544*/ 	.word	0x00007390


	//   ....[17]....
        /*0548*/ 	.word	0x00007410


	//   ....[18]....
        /*054c*/ 	.word	0x00007420


	//   ....[19]....
        /*0550*/ 	.word	0x000082d0


	//   ....[20]....
        /*0554*/ 	.word	0x000082e0


	//   ....[21]....
        /*0558*/ 	.word	0x000082f0


	//   ....[22]....
        /*055c*/ 	.word	0x00008310


	//   ....[23]....
        /*0560*/ 	.word	0x00008320


	//   ....[24]....
        /*0564*/ 	.word	0x00008330


	//   ....[25]....
        /*0568*/ 	.word	0x00008340


	//   ....[26]....
        /*056c*/ 	.word	0x00008360


	//   ....[27]....
        /*0570*/ 	.word	0x00008370


	//   ....[28]....
        /*0574*/ 	.word	0x00008380


	//   ....[29]....
        /*0578*/ 	.word	0x00008390


	//   ....[30]....
        /*057c*/ 	.word	0x000083a0


	//   ....[31]....
        /*0580*/ 	.word	0x000083b0


	//   ....[32]....
        /*0584*/ 	.word	0x000083d0


	//   ....[33]....
        /*0588*/ 	.word	0x000083e0


	//   ....[34]....
        /*058c*/ 	.word	0x000083f0


	//   ....[35]....
        /*0590*/ 	.word	0x00008400


	//   ....[36]....
        /*0594*/ 	.word	0x00008410


	//   ....[37]....
        /*0598*/ 	.word	0x00008420


	//   ....[38]....
        /*059c*/ 	.word	0x00008430


	//   ....[39]....
        /*05a0*/ 	.word	0x00008440


	//   ....[40]....
        /*05a4*/ 	.word	0x00008450


	//   ....[41]....
        /*05a8*/ 	.word	0x00008460


	//   ....[42]....
        /*05ac*/ 	.word	0x00008470


	//   ....[43]....
        /*05b0*/ 	.word	0x00008480


	//   ....[44]....
        /*05b4*/ 	.word	0x00008490


	//   ....[45]....
        /*05b8*/ 	.word	0x000084a0


	//   ....[46]....
        /*05bc*/ 	.word	0x000084c0


	//   ....[47]....
        /*05c0*/ 	.word	0x000084d0


	//   ....[48]....
        /*05c4*/ 	.word	0x000084e0


	//   ....[49]....
        /*05c8*/ 	.word	0x000084f0


	//   ....[50]....
        /*05cc*/ 	.word	0x00008500


	//   ....[51]....
        /*05d0*/ 	.word	0x00008510


	//   ....[52]....
        /*05d4*/ 	.word	0x00008520


	//   ....[53]....
        /*05d8*/ 	.word	0x00008530


	//   ....[54]....
        /*05dc*/ 	.word	0x00008540


	//   ....[55]....
        /*05e0*/ 	.word	0x00008550


	//   ....[56]....
        /*05e4*/ 	.word	0x00008570


	//   ....[57]....
        /*05e8*/ 	.word	0x00008580


	//   ....[58]....
        /*05ec*/ 	.word	0x00008590


	//   ....[59]....
        /*05f0*/ 	.word	0x000085a0


	//   ....[60]....
        /*05f4*/ 	.word	0x000085b0


	//   ....[61]....
        /*05f8*/ 	.word	0x000085c0


	//   ....[62]....
        /*05fc*/ 	.word	0x000085d0


	//   ....[63]....
        /*0600*/ 	.word	0x000085e0


	//   ....[64]....
        /*0604*/ 	.word	0x000085f0


	//   ....[65]....
        /*0608*/ 	.word	0x00008600


	//   ....[66]....
        /*060c*/ 	.word	0x00008610


	//   ....[67]....
        /*0610*/ 	.word	0x00008620


	//   ....[68]....
        /*0614*/ 	.word	0x00008630


	//   ....[69]....
        /*0618*/ 	.word	0x00008660


	//   ....[70]....
        /*061c*/ 	.word	0x00008690


	//   ....[71]....
        /*0620*/ 	.word	0x000086c0


	//   ....[72]....
        /*0624*/ 	.word	0x000086f0


	//   ....[73]....
        /*0628*/ 	.word	0x00008730


	//   ....[74]....
        /*062c*/ 	.word	0x00008760


	//   ....[75]....
        /*0630*/ 	.word	0x00008790


	//   ....[76]....
        /*0634*/ 	.word	0x000087c0


	//   ....[77]....
        /*0638*/ 	.word	0x000087f0


	//   ....[78]....
        /*063c*/ 	.word	0x00008800


	//   ....[79]....
        /*0640*/ 	.word	0x00008820


	//   ....[80]....
        /*0644*/ 	.word	0x00008830


	//   ....[81]....
        /*0648*/ 	.word	0x00008840


	//   ....[82]....
        /*064c*/ 	.word	0x00008850


	//   ....[83]....
        /*0650*/ 	.word	0x00008cc0


	//   ....[84]....
        /*0654*/ 	.word	0x00008d00


	//   ....[85]....
        /*0658*/ 	.word	0x00008d40


	//   ....[86]....
        /*065c*/ 	.word	0x00008d80


	//   ....[87]....
        /*0660*/ 	.word	0x00008db0


	//   ....[88]....
        /*0664*/ 	.word	0x00008df0


	//   ....[89]....
        /*0668*/ 	.word	0x000094a0


	//   ....[90]....
        /*066c*/ 	.word	0x000094d0


	//   ....[91]....
        /*0670*/ 	.word	0x0000a020


	//   ....[92]....
        /*0674*/ 	.word	0x0000b4f0


	//   ....[93]....
        /*0678*/ 	.word	0x0000b530


	//   ....[94]....
        /*067c*/ 	.word	0x0000b560


	//   ....[95]....
        /*0680*/ 	.word	0x0000b5d0


	//   ....[96]....
        /*0684*/ 	.word	0x0000b5e0


	//   ....[97]....
        /*0688*/ 	.word	0x0000b630


	//   ....[98]....
        /*068c*/ 	.word	0x0000b640


	//   ....[99]....
        /*0690*/ 	.word	0x0000b690


	//   ....[100]....
        /*0694*/ 	.word	0x0000b6a0


	//   ....[101]....
        /*0698*/ 	.word	0x0000b6f0


	//   ....[102]....
        /*069c*/ 	.word	0x0000b700


	//   ....[103]....
        /*06a0*/ 	.word	0x0000b750


	//   ....[104]....
        /*06a4*/ 	.word	0x0000b760


	//   ....[105]....
        /*06a8*/ 	.word	0x0000b7b0


	//   ....[106]....
        /*06ac*/ 	.word	0x0000b7c0


	//   ....[107]....
        /*06b0*/ 	.word	0x0000b7d0


	//   ....[108]....
        /*06b4*/ 	.word	0x0000b820


	//   ....[109]....
        /*06b8*/ 	.word	0x0000b870


	//   ....[110]....
        /*06bc*/ 	.word	0x0000b890


	//   ....[111]....
        /*06c0*/ 	.word	0x0000b8a0


	//   ....[112]....
        /*06c4*/ 	.word	0x0000bd30


	//   ....[113]....
        /*06c8*/ 	.word	0x0000bd60


	//   ....[114]....
        /*06cc*/ 	.word	0x0000bdf0


	//   ....[115]....
        /*06d0*/ 	.word	0x0000be20


	//   ....[116]....
        /*06d4*/ 	.word	0x0000be40


	//   ....[117]....
        /*06d8*/ 	.word	0x0000be80


	//   ....[118]....
        /*06dc*/ 	.word	0x0000beb0


	//   ....[119]....
        /*06e0*/ 	.word	0x0000bf00


	//   ....[120]....
        /*06e4*/ 	.word	0x0000bf30


	//   ....[121]....
        /*06e8*/ 	.word	0x0000bf50


	//   ....[122]....
        /*06ec*/ 	.word	0x0000bfb0


	//   ....[123]....
        /*06f0*/ 	.word	0x0000bfd0


	//   ....[124]....
        /*06f4*/ 	.word	0x0000c020


	//   ....[125]....
        /*06f8*/ 	.word	0x0000c040


	//   ....[126]....
        /*06fc*/ 	.word	0x0000c090


	//   ....[127]....
        /*0700*/ 	.word	0x0000c0b0


	//   ....[128]....
        /*0704*/ 	.word	0x0000c0d0


	//   ....[129]....
        /*0708*/ 	.word	0x0000c100


	//   ....[130]....
        /*070c*/ 	.word	0x0000c120


	//   ....[131]....
        /*0710*/ 	.word	0x0000c190


	//   ....[132]....
        /*0714*/ 	.word	0x0000c700


	//   ....[133]....
        /*0718*/ 	.word	0x0000c730


	//   ....[134]....
        /*071c*/ 	.word	0x0000c750


	//   ....[135]....
        /*0720*/ 	.word	0x0000c790


	//   ....[136]....
        /*0724*/ 	.word	0x0000c7e0


	//   ....[137]....
        /*0728*/ 	.word	0x0000c7f0


	//   ....[138]....
        /*072c*/ 	.word	0x0000c850


	//   ....[139]....
        /*0730*/ 	.word	0x0000c880


	//   ....[140]....
        /*0734*/ 	.word	0x0000c8f0


	//   ....[141]....
        /*0738*/ 	.word	0x0000c910


	//   ....[142]....
        /*073c*/ 	.word	0x0000c940


	//   ....[143]....
        /*0740*/ 	.word	0x0000c970


	//   ....[144]....
        /*0744*/ 	.word	0x0000c9b0


	//   ....[145]....
        /*0748*/ 	.word	0x0000c9e0


	//   ....[146]....
        /*074c*/ 	.word	0x0000ca10


	//   ....[147]....
        /*0750*/ 	.word	0x0000caa0


	//   ....[148]....
        /*0754*/ 	.word	0x0000d310


	//   ....[149]....
        /*0758*/ 	.word	0x0000d330


	//   ....[150]....
        /*075c*/ 	.word	0x0000d340


	//   ....[151]....
        /*0760*/ 	.word	0x0000d350


	//   ....[152]....
        /*0764*/ 	.word	0x0000d360


	//   ....[153]....
        /*0768*/ 	.word	0x0000d3b0


	//   ....[154]....
        /*076c*/ 	.word	0x0000d3d0


	//   ....[155]....
        /*0770*/ 	.word	0x0000d3f0


	//   ....[156]....
        /*0774*/ 	.word	0x0000d400


	//   ....[157]....
        /*0778*/ 	.word	0x0000d440


	//   ....[158]....
        /*077c*/ 	.word	0x0000d450


	//   ....[159]....
        /*0780*/ 	.word	0x0000d490


	//   ....[160]....
        /*0784*/ 	.word	0x0000d4a0


	//   ....[161]....
        /*0788*/ 	.word	0x0000d4e0


	//   ....[162]....
        /*078c*/ 	.word	0x0000d4f0


	//   ....[163]....
        /*0790*/ 	.word	0x0000d530


	//   ....[164]....
        /*0794*/ 	.word	0x0000d540


	//   ....[165]....
        /*0798*/ 	.word	0x0000d550


	//   ....[166]....
        /*079c*/ 	.word	0x0000d590


	//   ....[167]....
        /*07a0*/ 	.word	0x0000d5b0


	//   ....[168]....
        /*07a4*/ 	.word	0x0000d990


	//   ....[169]....
        /*07a8*/ 	.word	0x0000d9b0


	//   ....[170]....
        /*07ac*/ 	.word	0x0000d9d0


	//   ....[171]....
        /*07b0*/ 	.word	0x0000d9e0


	//   ....[172]....
        /*07b4*/ 	.word	0x0000d9f0


	//   ....[173]....
        /*07b8*/ 	.word	0x0000da00


	//   ....[174]....
        /*07bc*/ 	.word	0x0000da20


	//   ....[175]....
        /*07c0*/ 	.word	0x0000da30


	//   ....[176]....
        /*07c4*/ 	.word	0x0000da50


	//   ....[177]....
        /*07c8*/ 	.word	0x0000da80


	//   ....[178]....
        /*07cc*/ 	.word	0x0000daa0


	//   ....[179]....
        /*07d0*/ 	.word	0x0000dad0


	//   ....[180]....
        /*07d4*/ 	.word	0x0000daf0


	//   ....[181]....
        /*07d8*/ 	.word	0x0000db20


	//   ....[182]....
        /*07dc*/ 	.word	0x0000db40


	//   ....[183]....
        /*07e0*/ 	.word	0x0000db70


	//   ....[184]....
        /*07e4*/ 	.word	0x0000db90


	//   ....[185]....
        /*07e8*/ 	.word	0x0000dbb0


	//   ....[186]....
        /*07ec*/ 	.word	0x0000dbc0


	//   ....[187]....
        /*07f0*/ 	.word	0x0000dc80


	//   ....[188]....
        /*07f4*/ 	.word	0x0000ed20


	//   ....[189]....
        /*07f8*/ 	.word	0x0000f220


	//   ....[190]....
        /*07fc*/ 	.word	0x0000f300


	//   ....[191]....
        /*0800*/ 	.word	0x0000f3d0


	//   ....[192]....
        /*0804*/ 	.word	0x0000f450


	//   ....[193]....
        /*0808*/ 	.word	0x0000f510


	//   ....[194]....
        /*080c*/ 	.word	0x0000f570


	//   ....[195]....
        /*0810*/ 	.word	0x0000f630


	//   ....[196]....
        /*0814*/ 	.word	0x0000f690


	//   ....[197]....
        /*0818*/ 	.word	0x0000f750


	//   ....[198]....
        /*081c*/ 	.word	0x0000f7b0


	//   ....[199]....
        /*0820*/ 	.word	0x0000f870


	//   ....[200]....
        /*0824*/ 	.word	0x0000f8d0


	//   ....[201]....
        /*0828*/ 	.word	0x0000f990


	//   ....[202]....
        /*082c*/ 	.word	0x0000f9f0


	//   ....[203]....
        /*0830*/ 	.word	0x0000fab0


	//   ....[204]....
        /*0834*/ 	.word	0x0000fb10


	//   ....[205]....
        /*0838*/ 	.word	0x0000fbd0


	//   ....[206]....
        /*083c*/ 	.word	0x0000fc30


	//   ....[207]....
        /*0840*/ 	.word	0x0000fcf0


	//   ....[208]....
        /*0844*/ 	.word	0x0000fd50


	//   ....[209]....
        /*0848*/ 	.word	0x0000fe30


	//   ....[210]....
        /*084c*/ 	.word	0x0000ffa0


	//   ....[211]....
        /*0850*/ 	.word	0x00010070


	//   ....[212]....
        /*0854*/ 	.word	0x00010150


	//   ....[213]....
        /*0858*/ 	.word	0x000101a0


	//   ....[214]....
        /*085c*/ 	.word	0x00010270


	//   ....[215]....
        /*0860*/ 	.word	0x000102c0


	//   ....[216]....
        /*0864*/ 	.word	0x000103b0


	//   ....[217]....
        /*0868*/ 	.word	0x00010400


	//   ....[218]....
        /*086c*/ 	.word	0x000104f0


	//   ....[219]....
        /*0870*/ 	.word	0x00010540


	//   ....[220]....
        /*0874*/ 	.word	0x000105b0


	//   ....[221]....
        /*0878*/ 	.word	0x00010670


	//   ....[222]....
        /*087c*/ 	.word	0x000106e0


	//   ....[223]....
        /*0880*/ 	.word	0x00010790


	//   ....[224]....
        /*0884*/ 	.word	0x00010800


	//   ....[225]....
        /*0888*/ 	.word	0x000108b0


	//   ....[226]....
        /*088c*/ 	.word	0x00010910


	//   ....[227]....
        /*0890*/ 	.word	0x000109d0


	//   ....[228]....
        /*0894*/ 	.word	0x00010a50


	//   ....[229]....
        /*0898*/ 	.word	0x00010af0


	//   ....[230]....
        /*089c*/ 	.word	0x00010b70


	//   ....[231]....
        /*08a0*/ 	.word	0x00010bc0


	//   ....[232]....
        /*08a4*/ 	.word	0x00010c90


	//   ....[233]....
        /*08a8*/ 	.word	0x00010d50


	//   ....[234]....
        /*08ac*/ 	.word	0x00010db0


	//   ....[235]....
        /*08b0*/ 	.word	0x00010e90


	//   ....[236]....
        /*08b4*/ 	.word	0x00010f10


	//   ....[237]....
        /*08b8*/ 	.word	0x00010fd0


	//   ....[238]....
        /*08bc*/ 	.word	0x00011030


	//   ....[239]....
        /*08c0*/ 	.word	0x000110f0


	//   ....[240]....
        /*08c4*/ 	.word	0x00011150


	//   ....[241]....
        /*08c8*/ 	.word	0x00011210


	//   ....[242]....
        /*08cc*/ 	.word	0x00011270


	//   ....[243]....
        /*08d0*/ 	.word	0x00011320


	//   ....[244]....
        /*08d4*/ 	.word	0x000113c0


	//   ....[245]....
        /*08d8*/ 	.word	0x00011460


	//   ....[246]....
        /*08dc*/ 	.word	0x00011590


	//   ....[247]....
        /*08e0*/ 	.word	0x00011630


	//   ....[248]....
        /*08e4*/ 	.word	0x00011690


	//   ....[249]....
        /*08e8*/ 	.word	0x00011740


	//   ....[250]....
        /*08ec*/ 	.word	0x000117d0


	//   ....[251]....
        /*08f0*/ 	.word	0x00011860


	//   ....[252]....
        /*08f4*/ 	.word	0x000118c0


	//   ....[253]....
        /*08f8*/ 	.word	0x00011970


	//   ....[254]....
        /*08fc*/ 	.word	0x000119d0


	//   ....[255]....
        /*0900*/ 	.word	0x00011a80


	//   ....[0]....
        /*0904*/ 	.word	0x00011ae0


	//   ....[1]....
        /*0908*/ 	.word	0x00011b90


	//   ....[2]....
        /*090c*/ 	.word	0x00011bf0


	//   ....[3]....
        /*0910*/ 	.word	0x00011ca0


	//   ....[4]....
        /*0914*/ 	.word	0x00011d00


	//   ....[5]....
        /*0918*/ 	.word	0x00011db0


	//   ....[6]....
        /*091c*/ 	.word	0x00011e40


	//   ....[7]....
        /*0920*/ 	.word	0x00011ed0


	//   ....[8]....
        /*0924*/ 	.word	0x00011f30


	//   ....[9]....
        /*0928*/ 	.word	0x00011fe0


	//   ....[10]....
        /*092c*/ 	.word	0x000120c0


	//   ....[11]....
        /*0930*/ 	.word	0x00012160


	//   ....[12]....
        /*0934*/ 	.word	0x000121d0


	//   ....[13]....
        /*0938*/ 	.word	0x00012270


	//   ....[14]....
        /*093c*/ 	.word	0x000122d0


	//   ....[15]....
        /*0940*/ 	.word	0x00012370


	//   ....[16]....
        /*0944*/ 	.word	0x000123d0


	//   ....[17]....
        /*0948*/ 	.word	0x00012480


	//   ....[18]....
        /*094c*/ 	.word	0x000124e0


	//   ....[19]....
        /*0950*/ 	.word	0x00012580


	//   ....[20]....
        /*0954*/ 	.word	0x000125e0


	//   ....[21]....
        /*0958*/ 	.word	0x00012690


	//   ....[22]....
        /*095c*/ 	.word	0x00012710


	//   ....[23]....
        /*0960*/ 	.word	0x000127a0


	//   ....[24]....
        /*0964*/ 	.word	0x00012800


	//   ....[25]....
        /*0968*/ 	.word	0x000128b0


	//   ....[26]....
        /*096c*/ 	.word	0x00012940


	//   ....[27]....
        /*0970*/ 	.word	0x000129d0


	//   ....[28]....
        /*0974*/ 	.word	0x00012a30


	//   ....[29]....
        /*0978*/ 	.word	0x00012ae0


	//----- nvinfo : EIATTR_REG_RECONFIG
	.align		4
.L_866:
        /*097c*/ 	.byte	0x01, 0x54
	.zero		2


	//----- nvinfo : EIATTR_SYSCALL_OFFSETS
	.align		4
        /*0980*/ 	.byte	0x04, 0x46
        /*0982*/ 	.short	(.L_868 - .L_867)


	//   ....[0]....
.L_867:
        /*0984*/ 	.word	0x00001580


	//   ....[1]....
        /*0988*/ 	.word	0x0000a770


	//   ....[2]....
        /*098c*/ 	.word	0x0000a8b0


	//   ....[3]....
        /*0990*/ 	.word	0x0000a9f0


	//   ....[4]....
        /*0994*/ 	.word	0x0000ab10


	//   ....[5]....
        /*0998*/ 	.word	0x0000c4a0


	//----- nvinfo : EIATTR_MBARRIER_INSTR_OFFSETS
	.align		4
.L_868:
        /*099c*/ 	.byte	0x04, 0x39
        /*099e*/ 	.short	(.L_870 - .L_869)


	//   ....[0]....
.L_869:
        /*09a0*/ 	.word	0x00000180
        /*09a4*/ 	.word	0x000000ff
        /*09a8*/ 	.word	0x00022800
        /*09ac*/ 	.short	0x0100
        /*09ae*/ 	.byte	0x08
	.zero		1


	//   ....[1]....
        /*09b0*/ 	.word	0x00000190
        /*09b4*/ 	.word	0x000000ff
        /*09b8*/ 	.word	0x00022820
        /*09bc*/ 	.short	0x0100
        /*09be*/ 	.byte	0x08
	.zero		1


	//   ....[2]....
        /*09c0*/ 	.word	0x00000280
        /*09c4*/ 	.word	0x000000ff
        /*09c8*/ 	.word	0x00022830
        /*09cc*/ 	.short	0x0100
        /*09ce*/ 	.byte	0x08
	.zero		1


	//   ....[3]....
        /*09d0*/ 	.word	0x00000290
        /*09d4*/ 	.word	0x000000ff
        /*09d8*/ 	.word	0x00022840
        /*09dc*/ 	.short	0x0100
        /*09de*/ 	.byte	0x08
	.zero		1


	//   ....[4]....
        /*09e0*/ 	.word	0x000002a0
        /*09e4*/ 	.word	0x000000ff
        /*09e8*/ 	.word	0x00022838
        /*09ec*/ 	.short	0x0100
        /*09ee*/ 	.byte	0x08
	.zero		1


	//   ....[5]....
        /*09f0*/ 	.word	0x000002b0
        /*09f4*/ 	.word	0x000000ff
        /*09f8*/ 	.word	0x00022848
        /*09fc*/ 	.short	0x0100
        /*09fe*/ 	.byte	0x08
	.zero		1


	//   ....[6]....
        /*0a00*/ 	.word	0x000003e0
        /*0a04*/ 	.word	0x000000ff
        /*0a08*/ 	.word	0x00022850
        /*0a0c*/ 	.short	0x0100
        /*0a0e*/ 	.byte	0x08
	.zero		1


	//   ....[7]....
        /*0a10*/ 	.word	0x000003f0
        /*0a14*/ 	.word	0x000000ff
        /*0a18*/ 	.word	0x00022860
        /*0a1c*/ 	.short	0x0100
        /*0a1e*/ 	.byte	0x08
	.zero		1


	//   ....[8]....
        /*0a20*/ 	.word	0x00000400
        /*0a24*/ 	.word	0x000000ff
        /*0a28*/ 	.word	0x00022858
        /*0a2c*/ 	.short	0x0100
        /*0a2e*/ 	.byte	0x08
	.zero		1


	//   ....[9]....
        /*0a30*/ 	.word	0x00000410
        /*0a34*/ 	.word	0x000000ff
        /*0a38*/ 	.word	0x00022868
        /*0a3c*/ 	.short	0x0100
        /*0a3e*/ 	.byte	0x08
	.zero		1


	//   ....[10]....
        /*0a40*/ 	.word	0x00000500
        /*0a44*/ 	.word	0x000000ff
        /*0a48*/ 	.word	0x00022870
        /*0a4c*/ 	.short	0x0100
        /*0a4e*/ 	.byte	0x06
	.zero		1


	//   ....[11]....
        /*0a50*/ 	.word	0x00000510
        /*0a54*/ 	.word	0x000000ff
        /*0a58*/ 	.word	0x00022880
        /*0a5c*/ 	.short	0x0100
        /*0a5e*/ 	.byte	0x06
	.zero		1


	//   ....[12]....
        /*0a60*/ 	.word	0x00000520
        /*0a64*/ 	.word	0x000000ff
        /*0a68*/ 	.word	0x00022878
        /*0a6c*/ 	.short	0x0100
        /*0a6e*/ 	.byte	0x06
	.zero		1


	//   ....[13]....
        /*0a70*/ 	.word	0x00000530
        /*0a74*/ 	.word	0x000000ff
        /*0a78*/ 	.word	0x00022888
        /*0a7c*/ 	.short	0x0100
        /*0a7e*/ 	.byte	0x06
	.zero		1


	//   ....[14]....
        /*0a80*/ 	.word	0x00000660
        /*0a84*/ 	.word	0x000000ff
        /*0a88*/ 	.word	0x00022890
        /*0a8c*/ 	.short	0x0100
        /*0a8e*/ 	.byte	0x08
	.zero		1


	//   ....[15]....
        /*0a90*/ 	.word	0x00000670
        /*0a94*/ 	.word	0x000000ff
        /*0a98*/ 	.word	0x000228a0
        /*0a9c*/ 	.short	0x0100
        /*0a9e*/ 	.byte	0x08
	.zero		1


	//   ....[16]....
        /*0aa0*/ 	.word	0x00000680
        /*0aa4*/ 	.word	0x000000ff
        /*0aa8*/ 	.word	0x00022898
        /*0aac*/ 	.short	0x0100
        /*0aae*/ 	.byte	0x08
	.zero		1


	//   ....[17]....
        /*0ab0*/ 	.word	0x00000690
        /*0ab4*/ 	.word	0x000000ff
        /*0ab8*/ 	.word	0x000228a8
        /*0abc*/ 	.short	0x0100
        /*0abe*/ 	.byte	0x08
	.zero		1


	//   ....[18]....
        /*0ac0*/ 	.word	0x000007d0
        /*0ac4*/ 	.word	0x000000ff
        /*0ac8*/ 	.word	0x000228b0
        /*0acc*/ 	.short	0x0100
        /*0ace*/ 	.byte	0x08
	.zero		1


	//   ....[19]....
        /*0ad0*/ 	.word	0x000007e0
        /*0ad4*/ 	.word	0x000000ff
        /*0ad8*/ 	.word	0x000228c0
        /*0adc*/ 	.short	0x0100
        /*0ade*/ 	.byte	0x08
	.zero		1


	//   ....[20]....
        /*0ae0*/ 	.word	0x000007f0
        /*0ae4*/ 	.word	0x000000ff
        /*0ae8*/ 	.word	0x000228b8
        /*0aec*/ 	.short	0x0100
        /*0aee*/ 	.byte	0x08
	.zero		1


	//   ....[21]....
        /*0af0*/ 	.word	0x00000800
        /*0af4*/ 	.word	0x000000ff
        /*0af8*/ 	.word	0x000228c8
        /*0afc*/ 	.short	0x0100
        /*0afe*/ 	.byte	0x08
	.zero		1


	//   ....[22]....
        /*0b00*/ 	.word	0x000015a0
        /*0b04*/ 	.word	0x000000ff
        /*0b08*/ 	.word	0x00022800
        /*0b0c*/ 	.short	0x010a
        /*0b0e*/ 	.byte	0x29
	.zero		1


	//   ....[23]....
        /*0b10*/ 	.word	0x00001610
        /*0b14*/ 	.word	0x000000ff
        /*0b18*/ 	.word	0x00022830
        /*0b1c*/ 	.short	0x010a
        /*0b1e*/ 	.byte	0x29
	.zero		1


	//   ....[24]....
        /*0b20*/ 	.word	0x00001670
        /*0b24*/ 	.word	0x000000ff
        /*0b28*/ 	.word	0x00022830
        /*0b2c*/ 	.short	0x010a
        /*0b2e*/ 	.byte	0x29
	.zero		1


	//   ....[25]....
        /*0b30*/ 	.word	0x00002020
        /*0b34*/ 	.word	0x000000ff
        /*0b38*/ 	.word	0x00000000
        /*0b3c*/ 	.short	0x0101
        /*0b3e*/ 	.byte	0x04
	.zero		1


	//   ....[26]....
        /*0b40*/ 	.word	0x00004740
        /*0b44*/ 	.word	0x000000ff
        /*0b48*/ 	.word	0x00022830
        /*0b4c*/ 	.short	0x010a
        /*0b4e*/ 	.byte	0x04
	.zero		1


	//   ....[27]....
        /*0b50*/ 	.word	0x00004780
        /*0b54*/ 	.word	0x000000ff
        /*0b58*/ 	.word	0x00022830
        /*0b5c*/ 	.short	0x010a
        /*0b5e*/ 	.byte	0x04
	.zero		1


	//   ....[28]....
        /*0b60*/ 	.word	0x00005070
        /*0b64*/ 	.word	0x000000ff
        /*0b68*/ 	.word	0x00022850
        /*0b6c*/ 	.short	0x010a
        /*0b6e*/ 	.byte	0x04
	.zero		1


	//   ....[29]....
        /*0b70*/ 	.word	0x000050b0
        /*0b74*/ 	.word	0x000000ff
        /*0b78*/ 	.word	0x00022850
        /*0b7c*/ 	.short	0x010a
        /*0b7e*/ 	.byte	0x04
	.zero		1


	//   ....[30]....
        /*0b80*/ 	.word	0x00005890
        /*0b84*/ 	.word	0x000000ff
        /*0b88*/ 	.word	0x00000000
        /*0b8c*/ 	.short	0x0101
        /*0b8e*/ 	.byte	0x04
	.zero		1


	//   ....[31]....
        /*0b90*/ 	.word	0x000069c0
        /*0b94*/ 	.word	0x000000ff
        /*0b98*/ 	.word	0x00000000
        /*0b9c*/ 	.short	0x0101
        /*0b9e*/ 	.byte	0x04
	.zero		1


	//   ....[32]....
        /*0ba0*/ 	.word	0x00007030
        /*0ba4*/ 	.word	0x000000ff
        /*0ba8*/ 	.word	0x00022850
        /*0bac*/ 	.short	0x010a
        /*0bae*/ 	.byte	0x09
	.zero		1


	//   ....[33]....
        /*0bb0*/ 	.word	0x00007070
        /*0bb4*/ 	.word	0x000000ff
        /*0bb8*/ 	.word	0x00022850
        /*0bbc*/ 	.short	0x010a
        /*0bbe*/ 	.byte	0x09
	.zero		1


	//   ....[34]....
        /*0bc0*/ 	.word	0x00007700
        /*0bc4*/ 	.word	0x000000ff
        /*0bc8*/ 	.word	0x00000000
        /*0bcc*/ 	.short	0x0101
        /*0bce*/ 	.byte	0x04
	.zero		1


	//   ....[35]....
        /*0bd0*/ 	.word	0x00008de0
        /*0bd4*/ 	.word	0x000000ff
        /*0bd8*/ 	.word	0x00000000
        /*0bdc*/ 	.short	0x0101
        /*0bde*/ 	.byte	0x04
	.zero		1


	//   ....[36]....
        /*0be0*/ 	.word	0x0000b1a0
        /*0be4*/ 	.word	0x000000ff
        /*0be8*/ 	.word	0x00022880
        /*0bec*/ 	.short	0x010a
        /*0bee*/ 	.byte	0x2a
	.zero		1


	//   ....[37]....
        /*0bf0*/ 	.word	0x0000ba00
        /*0bf4*/ 	.word	0x000000ff
        /*0bf8*/ 	.word	0x00022870
        /*0bfc*/ 	.short	0x0107
        /*0bfe*/ 	.byte	0x2a
	.zero		1


	//   ....[38]....
        /*0c00*/ 	.word	0x0000ba90
        /*0c04*/ 	.word	0x000000ff
        /*0c08*/ 	.word	0x00022870
        /*0c0c*/ 	.short	0x0101
        /*0c0e*/ 	.byte	0x2a
	.zero		1


	//   ....[39]....
        /*0c10*/ 	.word	0x0000bac0
        /*0c14*/ 	.word	0x000000ff
        /*0c18*/ 	.word	0x00022840
        /*0c1c*/ 	.short	0x010a
        /*0c1e*/ 	.byte	0x2a
	.zero		1


	//   ....[40]....
        /*0c20*/ 	.word	0x0000c240
        /*0c24*/ 	.word	0x000000ff
        /*0c28*/ 	.word	0x00022830
        /*0c2c*/ 	.short	0x0107
        /*0c2e*/ 	.byte	0x2a
	.zero		1


	//   ....[41]....
        /*0c30*/ 	.word	0x0000c2d0
        /*0c34*/ 	.word	0x000000ff
        /*0c38*/ 	.word	0x00022830
        /*0c3c*/ 	.short	0x0101
        /*0c3e*/ 	.byte	0x2a
	.zero		1


	//   ....[42]....
        /*0c40*/ 	.word	0x0000cb60
        /*0c44*/ 	.word	0x000000ff
        /*0c48*/ 	.word	0x00022800
        /*0c4c*/ 	.short	0x0107
        /*0c4e*/ 	.byte	0x2a
	.zero		1


	//   ....[43]....
        /*0c50*/ 	.word	0x0000cba0
        /*0c54*/ 	.word	0x000000ff
        /*0c58*/ 	.word	0x00022800
        /*0c5c*/ 	.short	0x0101
        /*0c5e*/ 	.byte	0x2a
	.zero		1


	//   ....[44]....
        /*0c60*/ 	.word	0x0000cbb0
        /*0c64*/ 	.word	0x000000ff
        /*0c68*/ 	.word	0x00022820
        /*0c6c*/ 	.short	0x010a
        /*0c6e*/ 	.byte	0x2a
	.zero		1


	//   ....[45]....
        /*0c70*/ 	.word	0x0000d030
        /*0c74*/ 	.word	0x00000003
        /*0c78*/ 	.word	0x00022880
        /*0c7c*/ 	.short	0x010a
        /*0c7e*/ 	.byte	0x3f
	.zero		1


	//   ....[46]....
        /*0c80*/ 	.word	0x0000d680
        /*0c84*/ 	.word	0x00000003
        /*0c88*/ 	.word	0x00022870
        /*0c8c*/ 	.short	0x0107
        /*0c8e*/ 	.byte	0x3f
	.zero		1


	//   ....[47]....
        /*0c90*/ 	.word	0x0000d710
        /*0c94*/ 	.word	0x00000003
        /*0c98*/ 	.word	0x00022870
        /*0c9c*/ 	.short	0x0101
        /*0c9e*/ 	.byte	0x3f
	.zero		1


	//   ....[48]....
        /*0ca0*/ 	.word	0x0000d740
        /*0ca4*/ 	.word	0x00000003
        /*0ca8*/ 	.word	0x00022840
        /*0cac*/ 	.short	0x010a
        /*0cae*/ 	.byte	0x3f
	.zero		1


	//   ....[49]....
        /*0cb0*/ 	.word	0x0000dd10
        /*0cb4*/ 	.word	0x00000003
        /*0cb8*/ 	.word	0x00022830
        /*0cbc*/ 	.short	0x0107
        /*0cbe*/ 	.byte	0x3f
	.zero		1


	//   ....[50]....
        /*0cc0*/ 	.word	0x0000ddb0
        /*0cc4*/ 	.word	0x00000003
        /*0cc8*/ 	.word	0x00022830
        /*0ccc*/ 	.short	0x0101
        /*0cce*/ 	.byte	0x3f
	.zero		1


	//   ....[51]....
        /*0cd0*/ 	.word	0x0000de30
        /*0cd4*/ 	.word	0x00000006
        /*0cd8*/ 	.word	0x00022870
        /*0cdc*/ 	.short	0x010a
        /*0cde*/ 	.byte	0x3f
	.zero		1


	//   ....[52]....
        /*0ce0*/ 	.word	0x0000dec0
        /*0ce4*/ 	.word	0x00000006
        /*0ce8*/ 	.word	0x00022860
        /*0cec*/ 	.short	0x010a
        /*0cee*/ 	.byte	0x3f
	.zero		1


	//   ....[53]....
        /*0cf0*/ 	.word	0x0000e430
        /*0cf4*/ 	.word	0x00000006
        /*0cf8*/ 	.word	0x00022850
        /*0cfc*/ 	.short	0x0101
        /*0cfe*/ 	.byte	0x3f
	.zero		1


	//   ....[54]....
        /*0d00*/ 	.word	0x0000e4d0
        /*0d04*/ 	.word	0x00000006
        /*0d08*/ 	.word	0x00000000
        /*0d0c*/ 	.short	0x0101
        /*0d0e*/ 	.byte	0x3f
	.zero		1


	//   ....[55]....
        /*0d10*/ 	.word	0x0000e5a0
        /*0d14*/ 	.word	0x00000010
        /*0d18*/ 	.word	0x00022870
        /*0d1c*/ 	.short	0x010a
        /*0d1e*/ 	.byte	0x3f
	.zero		1


	//   ....[56]....
        /*0d20*/ 	.word	0x0000e650
        /*0d24*/ 	.word	0x00000010
        /*0d28*/ 	.word	0x00022860
        /*0d2c*/ 	.short	0x010a
        /*0d2e*/ 	.byte	0x3f
	.zero		1


	//   ....[57]....
        /*0d30*/ 	.word	0x0000ebb0
        /*0d34*/ 	.word	0x00000010
        /*0d38*/ 	.word	0x00022850
        /*0d3c*/ 	.short	0x0101
        /*0d3e*/ 	.byte	0x3f
	.zero		1


	//   ....[58]....
        /*0d40*/ 	.word	0x0000ec70
        /*0d44*/ 	.word	0x00000010
        /*0d48*/ 	.word	0x00000000
        /*0d4c*/ 	.short	0x0101
        /*0d4e*/ 	.byte	0x3f
	.zero		1


	//   ....[59]....
        /*0d50*/ 	.word	0x0000ecd0
        /*0d54*/ 	.word	0x00000006
        /*0d58*/ 	.word	0x00022820
        /*0d5c*/ 	.short	0x010a
        /*0d5e*/ 	.byte	0x3f
	.zero		1


	//   ....[60]....
        /*0d60*/ 	.word	0x0000edf0
        /*0d64*/ 	.word	0x00000005
        /*0d68*/ 	.word	0x00022840
        /*0d6c*/ 	.short	0x010a
        /*0d6e*/ 	.byte	0x3f
	.zero		1


	//   ....[61]....
        /*0d70*/ 	.word	0x0000ee90
        /*0d74*/ 	.word	0x00000003
        /*0d78*/ 	.word	0x00022840
        /*0d7c*/ 	.short	0x010a
        /*0d7e*/ 	.byte	0x3f
	.zero		1


	//   ....[62]....
        /*0d80*/ 	.word	0x0000eed0
        /*0d84*/ 	.word	0x00000005
        /*0d88*/ 	.word	0x00022860
        /*0d8c*/ 	.short	0x010a
        /*0d8e*/ 	.byte	0x3f
	.zero		1


	//   ....[63]....
        /*0d90*/ 	.word	0x0000ef10
        /*0d94*/ 	.word	0x00000003
        /*0d98*/ 	.word	0x00022860
        /*0d9c*/ 	.short	0x010a
        /*0d9e*/ 	.byte	0x3f
	.zero		1


	//   ....[64]....
        /*0da0*/ 	.word	0x0000ef50
        /*0da4*/ 	.word	0x00000005
        /*0da8*/ 	.word	0x00022880
        /*0dac*/ 	.short	0x010a
        /*0dae*/ 	.byte	0x3f
	.zero		1


	//   ....[65]....
        /*0db0*/ 	.word	0x0000ef90
        /*0db4*/ 	.word	0x00000003
        /*0db8*/ 	.word	0x00022880
        /*0dbc*/ 	.short	0x010a
        /*0dbe*/ 	.byte	0x3f
	.zero		1


	//   ....[66]....
        /*0dc0*/ 	.word	0x0000f000
        /*0dc4*/ 	.word	0x00000003
        /*0dc8*/ 	.word	0x00022800
        /*0dcc*/ 	.short	0x010a
        /*0dce*/ 	.byte	0x3f
	.zero		1


	//   ....[67]....
        /*0dd0*/ 	.word	0x0000f060
        /*0dd4*/ 	.word	0x00000005
        /*0dd8*/ 	.word	0x00022830
        /*0ddc*/ 	.short	0x010a
        /*0dde*/ 	.byte	0x3f
	.zero		1


	//   ....[68]....
        /*0de0*/ 	.word	0x0000f0c0
        /*0de4*/ 	.word	0x00000003
        /*0de8*/ 	.word	0x00022830
        /*0dec*/ 	.short	0x010a
        /*0dee*/ 	.byte	0x3f
	.zero		1


	//   ....[69]....
        /*0df0*/ 	.word	0x0000f120
        /*0df4*/ 	.word	0x0000000d
        /*0df8*/ 	.word	0x00022850
        /*0dfc*/ 	.short	0x010a
        /*0dfe*/ 	.byte	0x3f
	.zero		1


	//   ....[70]....
        /*0e00*/ 	.word	0x0000f180
        /*0e04*/ 	.word	0x00000005
        /*0e08*/ 	.word	0x00022850
        /*0e0c*/ 	.short	0x010a
        /*0e0e*/ 	.byte	0x3f
	.zero		1


	//   ....[71]....
        /*0e10*/ 	.word	0x0000f250
        /*0e14*/ 	.word	0x00000019
        /*0e18*/ 	.word	0x00022880
        /*0e1c*/ 	.short	0x010a
        /*0e1e*/ 	.byte	0x3f
	.zero		1


	//   ....[72]....
        /*0e20*/ 	.word	0x0000fef0
        /*0e24*/ 	.word	0x00000019
        /*0e28*/ 	.word	0x00022840
        /*0e2c*/ 	.short	0x010a
        /*0e2e*/ 	.byte	0x3f
	.zero		1


	//   ....[73]....
        /*0e30*/ 	.word	0x00011490
        /*0e34*/ 	.word	0x00000019
        /*0e38*/ 	.word	0x00022820
        /*0e3c*/ 	.short	0x010a
        /*0e3e*/ 	.byte	0x3f
	.zero		1


	//   ....[74]....
        /*0e40*/ 	.word	0x000114e0
        /*0e44*/ 	.word	0x00000003
        /*0e48*/ 	.word	0x00022880
        /*0e4c*/ 	.short	0x010a
        /*0e4e*/ 	.byte	0x3f
	.zero		1


	//   ....[75]....
        /*0e50*/ 	.word	0x00012010
        /*0e54*/ 	.word	0x00000003
        /*0e58*/ 	.word	0x00022840
        /*0e5c*/ 	.short	0x010a
        /*0e5e*/ 	.byte	0x3f
	.zero		1


	//   ....[76]....
        /*0e60*/ 	.word	0x00012b10
        /*0e64*/ 	.word	0x00000006
        /*0e68*/ 	.word	0x00022870
        /*0e6c*/ 	.short	0x010a
        /*0e6e*/ 	.byte	0x3f
	.zero		1


	//   ....[77]....
        /*0e70*/ 	.word	0x00012b60
        /*0e74*/ 	.word	0x00000006
        /*0e78*/ 	.word	0x00022860
        /*0e7c*/ 	.short	0x010a
        /*0e7e*/ 	.byte	0x3f
	.zero		1


	//   ....[78]....
        /*0e80*/ 	.word	0x00012bb0
        /*0e84*/ 	.word	0x00000010
        /*0e88*/ 	.word	0x00022870
        /*0e8c*/ 	.short	0x010a
        /*0e8e*/ 	.byte	0x3f
	.zero		1


	//   ....[79]....
        /*0e90*/ 	.word	0x00012c00
        /*0e94*/ 	.word	0x00000010
        /*0e98*/ 	.word	0x00022860
        /*0e9c*/ 	.short	0x010a
        /*0e9e*/ 	.byte	0x3f
	.zero		1


	//   ....[80]....
        /*0ea0*/ 	.word	0x00012c50
        /*0ea4*/ 	.word	0x00000006
        /*0ea8*/ 	.word	0x00022820
        /*0eac*/ 	.short	0x010a
        /*0eae*/ 	.byte	0x3f
	.zero		1


	//   ....[81]....
        /*0eb0*/ 	.word	0x00012ca0
        /*0eb4*/ 	.word	0x00000005
        /*0eb8*/ 	.word	0x00022840
        /*0ebc*/ 	.short	0x010a
        /*0ebe*/ 	.byte	0x3f
	.zero		1


	//   ....[82]....
        /*0ec0*/ 	.word	0x00012cf0
        /*0ec4*/ 	.word	0x00000003
        /*0ec8*/ 	.word	0x00022840
        /*0ecc*/ 	.short	0x010a
        /*0ece*/ 	.byte	0x3f
	.zero		1


	//   ....[83]....
        /*0ed0*/ 	.word	0x00012d40
        /*0ed4*/ 	.word	0x00000005
        /*0ed8*/ 	.word	0x00022860
        /*0edc*/ 	.short	0x010a
        /*0ede*/ 	.byte	0x3f
	.zero		1


	//   ....[84]....
        /*0ee0*/ 	.word	0x00012d90
        /*0ee4*/ 	.word	0x00000003
        /*0ee8*/ 	.word	0x00022860
        /*0eec*/ 	.short	0x010a
        /*0eee*/ 	.byte	0x3f
	.zero		1


	//   ....[85]....
        /*0ef0*/ 	.word	0x00012de0
        /*0ef4*/ 	.word	0x00000005
        /*0ef8*/ 	.word	0x00022880
        /*0efc*/ 	.short	0x010a
        /*0efe*/ 	.byte	0x3f
	.zero		1


	//----- nvinfo : EIATTR_NUM_MBARRIERS
	.align		4
.L_870:
        /*0f00*/ 	.byte	0x03, 0x38
        /*0f02*/ 	.short	0x0016


	//----- nvinfo : EIATTR_EXIT_INSTR_OFFSETS
	.align		4
        /*0f04*/ 	.byte	0x04, 0x1c
        /*0f06*/ 	.short	(.L_872 - .L_871)


	//   ....[0]....
.L_871:
        /*0f08*/ 	.word	0x0000efe0


	//----- nvinfo : EIATTR_MAX_THREADS
	.align		4
.L_872:
        /*0f0c*/ 	.byte	0x04, 0x05
        /*0f0e*/ 	.short	(.L_874 - .L_873)
.L_873:
        /*0f10*/ 	.word	0x00000180
        /*0f14*/ 	.word	0x00000001
        /*0f18*/ 	.word	0x00000001


	//----- nvinfo : EIATTR_CRS_STACK_SIZE
	.align		4
.L_874:
        /*0f1c*/ 	.byte	0x04, 0x1e
        /*0f1e*/ 	.short	(.L_876 - .L_875)
.L_875:
        /*0f20*/ 	.word	0x00000000


	//----- nvinfo : EIATTR_CBANK_PARAM_SIZE
	.align		4
.L_876:
        /*0f24*/ 	.byte	0x03, 0x19
        /*0f26*/ 	.short	0x0a70


	//----- nvinfo : EIATTR_PARAM_CBANK
	.align		4
        /*0f28*/ 	.byte	0x04, 0x0a
        /*0f2a*/ 	.short	(.L_878 - .L_877)
	.align		4
.L_877:
        /*0f2c*/ 	.word	index@(.nv.constant0._ZN7cutlass13device_kernelIN5flash11enable_sm90INS1_16FlashAttnFwdSm90INS1_25CollectiveMainloopFwdSm90ILi2EN4cute5tupleIJNS5_1CILi1EEES8_S8_EEENS6_IJNS7_ILi128EEENS7_ILi160EEESA_EEELi128ENS_12float_e4m3_tEfNS_4arch4Sm90ELb0ELb0ELb0ELb0ELb1ELb0ELb0ELb1ELb1ELb1ELb1ELb0EEENS1_21CollectiveEpilogueFwdINS6_IJSA_SA_SB_EEES9_NS_10bfloat16_tESF_Li256ELb0ELb1ELb1ELb1EEENS1_19SingleTileSchedulerILb0ELb1ELb1ELi128EEEEEEEEEvNT_6ParamsE)
        /*0f30*/ 	.short	0x0210
        /*0f32*/ 	.short	0x0a70


	//----- nvinfo : EIATTR_SW_WAR
	.align		4
.L_878:
        /*0f34*/ 	.byte	0x04, 0x36
        /*0f36*/ 	.short	(.L_880 - .L_879)
.L_879:
        /*0f38*/ 	.word	0x00000008
.L_880:


//--------------------- .nv.info._ZN7cutlass13device_kernelIN5flash11enable_sm90INS1_16FlashAttnFwdSm90INS1_25CollectiveMainloopFwdSm90ILi2EN4cute5tupleIJNS5_1CILi1EEES8_S8_EEENS6_IJNS7_ILi128EEENS7_ILi160EEESA_EEELi128ENS_12float_e4m3_tEfNS_4arch4Sm90ELb0ELb0ELb0ELb1ELb1ELb0ELb0ELb1ELb1ELb1ELb1ELb0EEENS1_21CollectiveEpilogueFwdINS6_IJSA_SA_SB_EEES9_NS_10bfloat16_tESF_Li256ELb1ELb1ELb1ELb1EEENS1_36VarlenDynamicPersistentTileSchedulerILi128ELi160ELi256ELi128ELb1ELb1ELb1ELb0ELb1ELb1EEEEEEEEEvNT_6ParamsE --------------------------
	.section	.nv.info._ZN7cutlass13device_kernelIN5flash11enable_sm90INS1_16FlashAttnFwdSm90INS1_25CollectiveMainloopFwdSm90ILi2EN4cute5tupleIJNS5_1CILi1EEES8_S8_EEENS6_IJNS7_ILi128EEENS7_ILi160EEESA_EEELi128ENS_12float_e4m3_tEfNS_4arch4Sm90ELb0ELb0ELb0ELb1ELb1ELb0ELb0ELb1ELb1ELb1ELb1ELb0EEENS1_21CollectiveEpilogueFwdINS6_IJSA_SA_SB_EEES9_NS_10bfloat16_tESF_Li256ELb1ELb1ELb1ELb1EEENS1_36VarlenDynamicPersistentTileSchedulerILi128ELi160ELi256ELi128ELb1ELb1ELb1ELb0ELb1ELb1EEEEEEEEEvNT_6ParamsE,"",@"SHT_CUDA_INFO"
	.sectionflags	@""
	.align	4


	//----- nvinfo : EIATTR_CUDA_API_VERSION
	.align		4
        /*0000*/ 	.byte	0x04, 0x37
        /*0002*/ 	.short	(.L_882 - .L_881)
.L_881:
        /*0004*/ 	.word	0x00000082


	//----- nvinfo : EIATTR_KPARAM_INFO
	.align		4
.L_882:
        /*0008*/ 	.byte	0x04, 0x17
        /*000a*/ 	.short	(.L_884 - .L_883)
.L_883:
        /*000c*/ 	.word	0x00000000
        /*0010*/ 	.short	0x0000
        /*0012*/ 	.short	0x0070
        /*0014*/ 	.byte	0x00, 0xf0, 0x01, 0x2a


	//----- nvinfo : EIATTR_SPARSE_MMA_MASK
	.align		4
.L_884:
        /*0018*/ 	.byte	0x03, 0x50
        /*001a*/ 	.short	0x0000


	//----- nvinfo : EIATTR_MAXREG_COUNT
	.align		4
        /*001c*/ 	.byte	0x03, 0x1b
        /*001e*/ 	.short	0x00a8


	//----- nvinfo : EIATTR_NUM_BARRIERS
	.align		4
        /*0020*/ 	.byte	0x02, 0x4c
        /*0022*/ 	.byte	0x10
	.zero		1


	//----- nvinfo : EIATTR_EXTERNS
	.align		4
        /*0024*/ 	.byte	0x04, 0x0f
        /*0026*/ 	.short	(.L_886 - .L_885)


	//   ....[0]....
	.align		4
.L_885:
        /*0028*/ 	.word	index@(__assertfail)


	//----- nvinfo : EIATTR_ANNOTATIONS
	.align		4
.L_886:
        /*002c*/ 	.byte	0x04, 0x55
        /*002e*/ 	.short	(.L_888 - .L_887)


	//   ....[0]....
.L_887:
        /* <DEDUP_REMOVED lines=29> */


	//----- nvinfo : EIATTR_MERCURY_ISA_VERSION
	.align		4
.L_888:
        /*01e8*/ 	.byte	0x03, 0x5f
        /*01ea*/ 	.short	0x0101


	//----- nvinfo : EIATTR_UNUSED_LOAD_BYTE_OFFSET
	.align		4
        /*01ec*/ 	.byte	0x04, 0x44
        /*01ee*/ 	.short	(.L_890 - .L_889)


	//   ....[0]....
.L_889:
        /*01f0*/ 	.word	0x00000980
        /*01f4*/ 	.word	0x0000fff0


	//   ....[1]....
        /*01f8*/ 	.word	0x00008140
        /*01fc*/ 	.word	0x0000fff0


	//----- nvinfo : EIATTR_INT_WARP_WIDE_INSTR_OFFSETS
	.align		4
.L_890:
        /*0200*/ 	.byte	0x04, 0x31
        /*0202*/ 	.short	(.L_892 - .L_891)


	//   ....[0]....
.L_891:
        /*0204*/ 	.word	0x000000c0


	//   ....[1]....
        /*0208*/ 	.word	0x000000d0


	//   ....[2]....
        /*020c*/ 	.word	0x00000170


	//   ....[3]....
        /*0210*/ 	.word	0x0000d420


	//   ....[4]....
        /*0214*/ 	.word	0x0000d4b0


	//   ....[5]....
        /*0218*/ 	.word	0x00011630


	//   ....[6]....
        /*021c*/ 	.word	0x000116c0


	//----- nvinfo : EIATTR_COOP_GROUP_MASK_REGIDS
	.align		4
.L_892:
        /*0220*/ 	.byte	0x04, 0x29
        /*0222*/ 	.short	(.L_894 - .L_893)


	//   ....[0]....
.L_893:
        /*0224*/ 	.word	0xffffffff


	//   ....[1]....
        /*0228*/ 	.word	0xffffffff


	//   ....[2]....
        /*022c*/ 	.word	0xffffffff


	//   ....[3]....
        /*0230*/ 	.word	0xffffffff


	//   ....[4]....
        /*0234*/ 	.word	0xffffffff


	//   ....[5]....
        /*0238*/ 	.word	0xffffffff


	//   ....[6]....
        /*023c*/ 	.word	0xffffffff


	//   ....[7]....
        /*0240*/ 	.word	0xffffffff


	//   ....[8]....
        /*0244*/ 	.word	0xffffffff


	//   ....[9]....
        /*0248*/ 	.word	0xffffffff


	//   ....[10]....
        /*024c*/ 	.word	0xffffffff


	//   ....[11]....
        /*0250*/ 	.word	0xffffffff


	//   ....[12]....
        /*0254*/ 	.word	0xffffffff


	//   ....[13]....
        /*0258*/ 	.word	0xffffffff


	//   ....[14]....
        /*025c*/ 	.word	0xffffffff


	//   ....[15]....
        /*0260*/ 	.word	0xffffffff


	//   ....[16]....
        /*0264*/ 	.word	0xffffffff


	//   ....[17]....
        /*0268*/ 	.word	0xffffffff


	//   ....[18]....
        /*026c*/ 	.word	0xffffffff


	//   ....[19]....
        /*0270*/ 	.word	0xffffffff


	//   ....[20]....
        /*0274*/ 	.word	0xffffffff


	//   ....[21]....
        /*0278*/ 	.word	0xffffffff


	//   ....[22]....
        /*027c*/ 	.word	0xffffffff


	//   ....[23]....
        /*0280*/ 	.word	0xffffffff


	//   ....[24]....
        /*0284*/ 	.word	0xffffffff


	//   ....[25]....
        /*0288*/ 	.word	0xffffffff


	//   ....[26]....
        /*028c*/ 	.word	0xffffffff


	//   ....[27]....
        /*0290*/ 	.word	0xffffffff


	//   ....[28]....
        /*0294*/ 	.word	0xffffffff


	//   ....[29]....
        /*0298*/ 	.word	0xffffffff


	//   ....[30]....
        /*029c*/ 	.word	0xffffffff


	//   ....[31]....
        /*02a0*/ 	.word	0xffffffff


	//   ....[32]....
        /*02a4*/ 	.word	0xffffffff


	//   ....[33]....
        /*02a8*/ 	.word	0xffffffff


	//   ....[34]....
        /*02ac*/ 	.word	0xffffffff


	//   ....[35]....
        /*02b0*/ 	.word	0xffffffff


	//   ....[36]....
        /*02b4*/ 	.word	0xffffffff


	//   ....[37]....
        /*02b8*/ 	.word	0xffffffff


	//   ....[38]....
        /*02bc*/ 	.word	0xffffffff


	//   ....[39]....
        /*02c0*/ 	.word	0xffffffff


	//   ....[40]....
        /*02c4*/ 	.word	0xffffffff


	//   ....[41]....
        /*02c8*/ 	.word	0xffffffff


	//   ....[42]....
        /*02cc*/ 	.word	0xffffffff


	//   ....[43]....
        /*02d0*/ 	.word	0xffffffff


	//   ....[44]....
        /*02d4*/ 	.word	0xffffffff


	//   ....[45]....
        /*02d8*/ 	.word	0xffffffff


	//   ....[46]....
        /*02dc*/ 	.word	0xffffffff


	//   ....[47]....
        /*02e0*/ 	.word	0xffffffff


	//   ....[48]....
        /*02e4*/ 	.word	0xffffffff


	//   ....[49]....
        /*02e8*/ 	.word	0xffffffff


	//   ....[50]....
        /*02ec*/ 	.word	0xffffffff


	//   ....[51]....
        /*02f0*/ 	.word	0xffffffff


	//   ....[52]....
        /*02f4*/ 	.word	0xffffffff


	//   ....[53]....
        /*02f8*/ 	.word	0xffffffff


	//   ....[54]....
        /*02fc*/ 	.word	0xffffffff


	//   ....[55]....
        /*0300*/ 	.word	0xffffffff


	//   ....[56]....
        /*0304*/ 	.word	0xffffffff


	//   ....[57]....
        /*0308*/ 	.word	0xffffffff


	//   ....[58]....
        /*030c*/ 	.word	0xffffffff


	//   ....[59]....
        /*0310*/ 	.word	0xffffffff


	//   ....[60]....
        /*0314*/ 	.word	0xffffffff


	//   ....[61]....
        /*0318*/ 	.word	0xffffffff


	//   ....[62]....
        /*031c*/ 	.word	0xffffffff


	//   ....[63]....
        /*0320*/ 	.word	0xffffffff


	//   ....[64]....
        /*0324*/ 	.word	0xffffffff


	//   ....[65]....
        /*0328*/ 	.word	0xffffffff


	//   ....[66]....
        /*032c*/ 	.word	0xffffffff


	//   ....[67]....
        /*0330*/ 	.word	0xffffffff


	//   ....[68]....
        /*0334*/ 	.word	0xffffffff


	//   ....[69]....
        /*0338*/ 	.word	0xffffffff


	//   ....[70]....
        /*033c*/ 	.word	0xffffffff


	//   ....[71]....
        /*0340*/ 	.word	0xffffffff


	//   ....[72]....
        /*0344*/ 	.word	0xffffffff


	//   ....[73]....
        /*0348*/ 	.word	0xffffffff


	//   ....[74]....
        /*034c*/ 	.word	0xffffffff


	//   ....[75]....
        /*0350*/ 	.word	0xffffffff


	//   ....[76]....
        /*0354*/ 	.word	0xffffffff


	//   ....[77]....
        /*0358*/ 	.word	0xffffffff


	//   ....[78]....
        /*035c*/ 	.word	0xffffffff


	//   ....[79]....
        /*0360*/ 	.word	0xffffffff


	//   ....[80]....
        /*0364*/ 	.word	0xffffffff


	//   ....[81]....
        /*0368*/ 	.word	0xffffffff


	//   ....[82]....
        /*036c*/ 	.word	0xffffffff


	//   ....[83]....
        /*0370*/ 	.word	0xffffffff


	//   ....[84]....
        /*0374*/ 	.word	0xffffffff


	//   ....[85]....
        /*0378*/ 	.word	0xffffffff


	//   ....[86]....
        /*037c*/ 	.word	0xffffffff


	//   ....[87]....
        /*0380*/ 	.word	0xffffffff


	//   ....[88]....
        /*0384*/ 	.word	0xffffffff


	//   ....[89]....
        /*0388*/ 	.word	0xffffffff


	//   ....[90]....
        /*038c*/ 	.word	0xffffffff


	//   ....[91]....
        /*0390*/ 	.word	0xffffffff


	//   ....[92]....
        /*0394*/ 	.word	0xffffffff


	//   ....[93]....
        /*0398*/ 	.word	0xffffffff


	//   ....[94]....
        /*039c*/ 	.word	0xffffffff


	//   ....[95]....
        /*03a0*/ 	.word	0xffffffff


	//   ....[96]....
        /*03a4*/ 	.word	0xffffffff


	//   ....[97]....
        /*03a8*/ 	.word	0xffffffff


	//   ....[98]....
        /*03ac*/ 	.word	0xffffffff


	//   ....[99]....
        /*03b0*/ 	.word	0xffffffff


	//   ....[100]....
        /*03b4*/ 	.word	0xffffffff


	//   ....[101]....
        /*03b8*/ 	.word	0xffffffff


	//   ....[102]....
        /*03bc*/ 	.word	0xffffffff


	//   ....[103]....
        /*03c0*/ 	.word	0xffffffff


	//   ....[104]....
        /*03c4*/ 	.word	0xffffffff


	//   ....[105]....
        /*03c8*/ 	.word	0xffffffff


	//   ....[106]....
        /*03cc*/ 	.word	0xffffffff


	//   ....[107]....
        /*03d0*/ 	.word	0xffffffff


	//   ....[108]....
        /*03d4*/ 	.word	0xffffffff


	//   ....[109]....
        /*03d8*/ 	.word	0xffffffff


	//   ....[110]....
        /*03dc*/ 	.word	0xffffffff


	//   ....[111]....
        /*03e0*/ 	.word	0xffffffff


	//   ....[112]....
        /*03e4*/ 	.word	0xffffffff


	//   ....[113]....
        /*03e8*/ 	.word	0xffffffff


	//   ....[114]....
        /*03ec*/ 	.word	0xffffffff


	//   ....[115]....
        /*03f0*/ 	.word	0xffffffff


	//   ....[116]....
        /*03f4*/ 	.word	0xffffffff


	//   ....[117]....
        /*03f8*/ 	.word	0xffffffff


	//   ....[118]....
        /*03fc*/ 	.word	0xffffffff


	//   ....[119]....
        /*0400*/ 	.word	0xffffffff


	//   ....[120]....
        /*0404*/ 	.word	0xffffffff


	//   ....[121]....
        /*0408*/ 	.word	0xffffffff


	//   ....[122]....
        /*040c*/ 	.word	0xffffffff


	//   ....[123]....
        /*0410*/ 	.word	0xffffffff


	//   ....[124]....
        /*0414*/ 	.word	0xffffffff


	//   ....[125]....
        /*0418*/ 	.word	0xffffffff


	//   ....[126]....
        /*041c*/ 	.word	0xffffffff


	//   ....[127]....
        /*0420*/ 	.word	0xffffffff


	//   ....[128]....
        /*0424*/ 	.word	0xffffffff


	//   ....[129]....
        /*0428*/ 	.word	0xffffffff


	//   ....[130]....
        /*042c*/ 	.word	0xffffffff


	//   ....[131]....
        /*0430*/ 	.word	0xffffffff


	//   ....[132]....
        /*0434*/ 	.word	0xffffffff


	//   ....[133]....
        /*0438*/ 	.word	0xffffffff


	//   ....[134]....
        /*043c*/ 	.word	0xffffffff


	//   ....[135]....
        /*0440*/ 	.word	0xffffffff


	//   ....[136]....
        /*0444*/ 	.word	0xffffffff


	//   ....[137]....
        /*0448*/ 	.word	0xffffffff


	//   ....[138]....
        /*044c*/ 	.word	0xffffffff


	//   ....[139]....
        /*0450*/ 	.word	0xffffffff


	//   ....[140]....
        /*0454*/ 	.word	0xffffffff


	//   ....[141]....
        /*0458*/ 	.word	0xffffffff


	//   ....[142]....
        /*045c*/ 	.word	0xffffffff


	//   ....[143]....
        /*0460*/ 	.word	0xffffffff


	//   ....[144]....
        /*0464*/ 	.word	0xffffffff


	//   ....[145]....
        /*0468*/ 	.word	0xffffffff


	//   ....[146]....
        /*046c*/ 	.word	0xffffffff


	//   ....[147]....
        /*0470*/ 	.word	0xffffffff


	//   ....[148]....
        /*0474*/ 	.word	0xffffffff


	//   ....[149]....
        /*0478*/ 	.word	0xffffffff


	//   ....[150]....
        /*047c*/ 	.word	0xffffffff


	//   ....[151]....
        /*0480*/ 	.word	0xffffffff


	//   ....[152]....
        /*0484*/ 	.word	0xffffffff


	//   ....[153]....
        /*0488*/ 	.word	0xffffffff


	//   ....[154]....
        /*048c*/ 	.word	0xffffffff


	//   ....[155]....
        /*0490*/ 	.word	0xffffffff


	//   ....[156]....
        /*0494*/ 	.word	0xffffffff


	//   ....[157]....
        /*0498*/ 	.word	0xffffffff


	//   ....[158]....
        /*049c*/ 	.word	0xffffffff


	//   ....[159]....
        /*04a0*/ 	.word	0xffffffff


	//   ....[160]....
        /*04a4*/ 	.word	0xffffffff


	//   ....[161]....
        /*04a8*/ 	.word	0xffffffff


	//   ....[162]....
        /*04ac*/ 	.word	0xffffffff


	//   ....[163]....
        /*04b0*/ 	.word	0xffffffff


	//   ....[164]....
        /*04b4*/ 	.word	0xffffffff


	//   ....[165]....
        /*04b8*/ 	.word	0xffffffff


	//   ....[166]....
        /*04bc*/ 	.word	0xffffffff


	//   ....[167]....
        /*04c0*/ 	.word	0xffffffff


	//   ....[168]....
        /*04c4*/ 	.word	0xffffffff


	//   ....[169]....
        /*04c8*/ 	.word	0xffffffff


	//   ....[170]....
        /*04cc*/ 	.word	0xffffffff


	//   ....[171]....
        /*04d0*/ 	.word	0xffffffff


	//   ....[172]....
        /*04d4*/ 	.word	0xffffffff


	//   ....[173]....
        /*04d8*/ 	.word	0xffffffff


	//   ....[174]....
        /*04dc*/ 	.word	0xffffffff


	//   ....[175]....
        /*04e0*/ 	.word	0xffffffff


	//   ....[176]....
        /*04e4*/ 	.word	0xffffffff


	//   ....[177]....
        /*04e8*/ 	.word	0xffffffff


	//   ....[178]....
        /*04ec*/ 	.word	0xffffffff


	//   ....[179]....
        /*04f0*/ 	.word	0xffffffff


	//   ....[180]....
        /*04f4*/ 	.word	0xffffffff


	//   ....[181]....
        /*04f8*/ 	.word	0xffffffff


	//   ....[182]....
        /*04fc*/ 	.word	0xffffffff


	//   ....[183]....
        /*0500*/ 	.word	0xffffffff


	//   ....[184]....
        /*0504*/ 	.word	0xffffffff


	//   ....[185]....
        /*0508*/ 	.word	0xffffffff


	//   ....[186]....
        /*050c*/ 	.word	0xffffffff


	//   ....[187]....
        /*0510*/ 	.word	0xffffffff


	//   ....[188]....
        /*0514*/ 	.word	0xffffffff


	//   ....[189]....
        /*0518*/ 	.word	0xffffffff


	//   ....[190]....
        /*051c*/ 	.word	0xffffffff


	//   ....[191]....
        /*0520*/ 	.word	0xffffffff


	//   ....[192]....
        /*0524*/ 	.word	0xffffffff


	//   ....[193]....
        /*0528*/ 	.word	0xffffffff


	//   ....[194]....
        /*052c*/ 	.word	0xffffffff


	//   ....[195]....
        /*0530*/ 	.word	0xffffffff


	//   ....[196]....
        /*0534*/ 	.word	0xffffffff


	//   ....[197]....
        /*0538*/ 	.word	0xffffffff


	//   ....[198]....
        /*053c*/ 	.word	0xffffffff


	//   ....[199]....
        /*0540*/ 	.word	0xffffffff


	//   ....[200]....
        /*0544*/ 	.word	0xffffffff


	//   ....[201]....
        /*0548*/ 	.word	0xffffffff


	//   ....[202]....
        /*054c*/ 	.word	0xffffffff


	//   ....[203]....
        /*0550*/ 	.word	0xffffffff


	//   ....[204]....
        /*0554*/ 	.word	0xffffffff


	//   ....[205]....
        /*0558*/ 	.word	0xffffffff


	//   ....[206]....
        /*055c*/ 	.word	0xffffffff


	//   ....[207]....
        /*0560*/ 	.word	0xffffffff


	//   ....[208]....
        /*0564*/ 	.word	0xffffffff


	//   ....[209]....
        /*0568*/ 	.word	0xffffffff


	//   ....[210]....
        /*056c*/ 	.word	0xffffffff


	//   ....[211]....
        /*0570*/ 	.word	0xffffffff


	//   ....[212]....
        /*0574*/ 	.word	0xffffffff


	//   ....[213]....
        /*0578*/ 	.word	0xffffffff


	//   ....[214]....
        /*057c*/ 	.word	0xffffffff


	//   ....[215]....
        /*0580*/ 	.word	0xffffffff


	//   ....[216]....
        /*0584*/ 	.word	0xffffffff


	//   ....[217]....
        /*0588*/ 	.word	0xffffffff


	//   ....[218]....
        /*058c*/ 	.word	0xffffffff


	//   ....[219]....
        /*0590*/ 	.word	0xffffffff


	//   ....[220]....
        /*0594*/ 	.word	0xffffffff


	//   ....[221]....
        /*0598*/ 	.word	0xffffffff


	//   ....[222]....
        /*059c*/ 	.word	0xffffffff


	//   ....[223]....
        /*05a0*/ 	.word	0xffffffff


	//   ....[224]....
        /*05a4*/ 	.word	0xffffffff


	//   ....[225]....
        /*05a8*/ 	.word	0xffffffff


	//   ....[226]....
        /*05ac*/ 	.word	0xffffffff


	//   ....[227]....
        /*05b0*/ 	.word	0xffffffff


	//   ....[228]....
        /*05b4*/ 	.word	0xffffffff


	//   ....[229]....
        /*05b8*/ 	.word	0xffffffff


	//   ....[230]....
        /*05bc*/ 	.word	0xffffffff


	//   ....[231]....
        /*05c0*/ 	.word	0xffffffff


	//   ....[232]....
        /*05c4*/ 	.word	0xffffffff


	//   ....[233]....
        /*05c8*/ 	.word	0xffffffff


	//   ....[234]....
        /*05cc*/ 	.word	0xffffffff


	//   ....[235]....
        /*05d0*/ 	.word	0xffffffff


	//   ....[236]....
        /*05d4*/ 	.word	0xffffffff


	//   ....[237]....
        /*05d8*/ 	.word	0xffffffff


	//   ....[238]....
        /*05dc*/ 	.word	0xffffffff


	//   ....[239]....
        /*05e0*/ 	.word	0x0500000f


	//   ....[240]....
        /*05e4*/ 	.word	0x0500000f


	//   ....[241]....
        /*05e8*/ 	.word	0x0500000f


	//   ....[242]....
        /*05ec*/ 	.word	0x0500000f


	//   ....[243]....
        /*05f0*/ 	.word	0x0500000f


	//   ....[244]....
        /*05f4*/ 	.word	0x0500000f


	//   ....[245]....
        /*05f8*/ 	.word	0x0500000f


	//   ....[246]....
        /*05fc*/ 	.word	0x0500000f


	//   ....[247]....
        /*0600*/ 	.word	0x0500000f


	//   ....[248]....
        /*0604*/ 	.word	0x0500000f


	//   ....[249]....
        /*0608*/ 	.word	0x0500000f


	//   ....[250]....
        /*060c*/ 	.word	0x0500000f


	//   ....[251]....
        /*0610*/ 	.word	0x0500000f


	//   ....[252]....
        /*0614*/ 	.word	0x0500000f


	//   ....[253]....
        /*0618*/ 	.word	0x0500000f


	//   ....[254]....
        /*061c*/ 	.word	0x0500000f


	//   ....[255]....
        /*0620*/ 	.word	0x0500000f


	//   ....[0]....
        /*0624*/ 	.word	0x0500000f


	//   ....[1]....
        /*0628*/ 	.word	0x0500000f


	//   ....[2]....
        /*062c*/ 	.word	0x0500000f


	//   ....[3]....
        /*0630*/ 	.word	0x0500000f


	//   ....[4]....
        /*0634*/ 	.word	0x0500000f


	//   ....[5]....
        /*0638*/ 	.word	0x0500000f


	//   ....[6]....
        /*063c*/ 	.word	0x0500000f


	//   ....[7]....
        /*0640*/ 	.word	0x0500000f


	//   ....[8]....
        /*0644*/ 	.word	0x0500000f


	//   ....[9]....
        /*0648*/ 	.word	0x0500000f


	//   ....[10]....
        /*064c*/ 	.word	0x0500000f


	//   ....[11]....
        /*0650*/ 	.word	0x0500000f


	//   ....[12]....
        /*0654*/ 	.word	0x0500000f


	//   ....[13]....
        /*0658*/ 	.word	0x0500000f


	//   ....[14]....
        /*065c*/ 	.word	0x0500000f


	//   ....[15]....
        /*0660*/ 	.word	0x0500000f


	//   ....[16]....
        /*0664*/ 	.word	0x0500000f


	//   ....[17]....
        /*0668*/ 	.word	0x0500000f


	//   ....[18]....
        /*066c*/ 	.word	0x0500000f


	//   ....[19]....
        /*0670*/ 	.word	0x0500000f


	//   ....[20]....
        /*0674*/ 	.word	0x0500000f


	//   ....[21]....
        /*0678*/ 	.word	0x0500000f


	//   ....[22]....
        /*067c*/ 	.word	0x0500000f


	//   ....[23]....
        /*0680*/ 	.word	0x0500000f


	//   ....[24]....
        /*0684*/ 	.word	0x0500000f


	//   ....[25]....
        /*0688*/ 	.word	0x0500000f


	//   ....[26]....
        /*068c*/ 	.word	0x0500000f


	//   ....[27]....
        /*0690*/ 	.word	0x0500000f


	//   ....[28]....
        /*0694*/ 	.word	0x0500000f


	//   ....[29]....
        /*0698*/ 	.word	0x0500000f


	//   ....[30]....
        /*069c*/ 	.word	0x0500000f


	//   ....[31]....
        /*06a0*/ 	.word	0x0500000f


	//   ....[32]....
        /*06a4*/ 	.word	0x0500000f


	//   ....[33]....
        /*06a8*/ 	.word	0x0500000f


	//   ....[34]....
        /*06ac*/ 	.word	0x0500000f


	//   ....[35]....
        /*06b0*/ 	.word	0x0500000f


	//   ....[36]....
        /*06b4*/ 	.word	0x0500000f


	//   ....[37]....
        /*06b8*/ 	.word	0x0500000f


	//   ....[38]....
        /*06bc*/ 	.word	0x0500000f


	//   ....[39]....
        /*06c0*/ 	.word	0x0500000f


	//   ....[40]....
        /*06c4*/ 	.word	0x0500000f


	//   ....[41]....
        /*06c8*/ 	.word	0x0500000f


	//   ....[42]....
        /*06cc*/ 	.word	0x0500000f


	//   ....[43]....
        /*06d0*/ 	.word	0x0500000f


	//   ....[44]....
        /*06d4*/ 	.word	0x0500000f


	//   ....[45]....
        /*06d8*/ 	.word	0x0500000f


	//   ....[46]....
        /*06dc*/ 	.word	0x0500000f


	//   ....[47]....
        /*06e0*/ 	.word	0x0500000f


	//   ....[48]....
        /*06e4*/ 	.word	0x0500000f


	//   ....[49]....
        /*06e8*/ 	.word	0x0500000f


	//   ....[50]....
        /*06ec*/ 	.word	0x0500000f


	//   ....[51]....
        /*06f0*/ 	.word	0x0500000f


	//   ....[52]....
        /*06f4*/ 	.word	0x0500000f


	//   ....[53]....
        /*06f8*/ 	.word	0x0500000f


	//   ....[54]....
        /*06fc*/ 	.word	0x0500000f


	//   ....[55]....
        /*0700*/ 	.word	0x0500000f


	//   ....[56]....
        /*0704*/ 	.word	0x0500000f


	//   ....[57]....
        /*0708*/ 	.word	0x0500000f


	//   ....[58]....
        /*070c*/ 	.word	0x0500000f


	//   ....[59]....
        /*0710*/ 	.word	0x0500000f


	//   ....[60]....
        /*0714*/ 	.word	0x0500000f


	//   ....[61]....
        /*0718*/ 	.word	0x0500000f


	//   ....[62]....
        /*071c*/ 	.word	0x0500000f


	//   ....[63]....
        /*0720*/ 	.word	0x0500000f


	//   ....[64]....
        /*0724*/ 	.word	0x0500000f


	//   ....[65]....
        /*0728*/ 	.word	0x0500000f


	//   ....[66]....
        /*072c*/ 	.word	0x0500000f


	//   ....[67]....
        /*0730*/ 	.word	0x0500000f


	//   ....[68]....
        /*0734*/ 	.word	0x0500000f


	//   ....[69]....
        /*0738*/ 	.word	0x0500000f


	//   ....[70]....
        /*073c*/ 	.word	0x0500000f


	//   ....[71]....
        /*0740*/ 	.word	0x0500000f


	//   ....[72]....
        /*0744*/ 	.word	0x0500000f


	//   ....[73]....
        /*0748*/ 	.word	0x0500000f


	//   ....[74]....
        /*074c*/ 	.word	0x0500000f


	//   ....[75]....
        /*0750*/ 	.word	0x0500000f


	//   ....[76]....
        /*0754*/ 	.word	0x0500000f


	//   ....[77]....
        /*0758*/ 	.word	0x0500000f


	//   ....[78]....
        /*075c*/ 	.word	0x0500000f


	//   ....[79]....
        /*0760*/ 	.word	0x0500000f


	//   ....[80]....
        /*0764*/ 	.word	0x0500000f


	//----- nvinfo : EIATTR_COOP_GROUP_INSTR_OFFSETS
	.align		4
.L_894:
        /*0768*/ 	.byte	0x04, 0x28
        /*076a*/ 	.short	(.L_896 - .L_895)


	//   ....[0]....
.L_895:
        /*076c*/ 	.word	0x00000080


	//   ....[1]....
        /*0770*/ 	.word	0x00000090


	//   ....[2]....
        /*0774*/ 	.word	0x000002d0


	//   ....[3]....
        /*0778*/ 	.word	0x00000430


	//   ....[4]....
        /*077c*/ 	.word	0x00000550


	//   ....[5]....
        /*0780*/ 	.word	0x000006b0


	//   ....[6]....
        /*0784*/ 	.word	0x00001a70


	//   ....[7]....
        /*0788*/ 	.word	0x00003070


	//   ....[8]....
        /*078c*/ 	.word	0x00003170


	//   ....[9]....
        /*0790*/ 	.word	0x000037b0


	//   ....[10]....
        /*0794*/ 	.word	0x00003820


	//   ....[11]....
        /*0798*/ 	.word	0x00005ec0


	//   ....[12]....
        /*079c*/ 	.word	0x00005ed0


	//   ....[13]....
        /*07a0*/ 	.word	0x00005f00


	//   ....[14]....
        /*07a4*/ 	.word	0x00005f10


	//   ....[15]....
        /*07a8*/ 	.word	0x00007980


	//   ....[16]....
        /*07ac*/ 	.word	0x00007990


	//   ....[17]....
        /*07b0*/ 	.word	0x00007a10


	//   ....[18]....
        /*07b4*/ 	.word	0x00007a20


	//   ....[19]....
        /*07b8*/ 	.word	0x00008990


	//   ....[20]....
        /*07bc*/ 	.word	0x000089a0


	//   ....[21]....
        /*07c0*/ 	.word	0x000089b0


	//   ....[22]....
        /*07c4*/ 	.word	0x000089c0


	//   ....[23]....
        /*07c8*/ 	.word	0x000089d0


	//   ....[24]....
        /*07cc*/ 	.word	0x000089e0


	//   ....[25]....
        /*07d0*/ 	.word	0x000089f0


	//   ....[26]....
        /*07d4*/ 	.word	0x00008a00


	//   ....[27]....
        /*07d8*/ 	.word	0x00008a10


	//   ....[28]....
        /*07dc*/ 	.word	0x00008a20


	//   ....[29]....
        /*07e0*/ 	.word	0x00008a50


	//   ....[30]....
        /*07e4*/ 	.word	0x00008a60


	//   ....[31]....
        /*07e8*/ 	.word	0x00008a70


	//   ....[32]....
        /*07ec*/ 	.word	0x00008a80


	//   ....[33]....
        /*07f0*/ 	.word	0x00008a90


	//   ....[34]....
        /*07f4*/ 	.word	0x00008aa0


	//   ....[35]....
        /*07f8*/ 	.word	0x00008ab0


	//   ....[36]....
        /*07fc*/ 	.word	0x00008ad0


	//   ....[37]....
        /*0800*/ 	.word	0x00008ae0


	//   ....[38]....
        /*0804*/ 	.word	0x00008af0


	//   ....[39]....
        /*0808*/ 	.word	0x00008b00


	//   ....[40]....
        /*080c*/ 	.word	0x00008b10


	//   ....[41]....
        /*0810*/ 	.word	0x00008b20


	//   ....[42]....
        /*0814*/ 	.word	0x00008b30


	//   ....[43]....
        /*0818*/ 	.word	0x00008b40


	//   ....[44]....
        /*081c*/ 	.word	0x00008b50


	//   ....[45]....
        /*0820*/ 	.word	0x00008b60


	//   ....[46]....
        /*0824*/ 	.word	0x00008b70


	//   ....[47]....
        /*0828*/ 	.word	0x00008b80


	//   ....[48]....
        /*082c*/ 	.word	0x00008b90


	//   ....[49]....
        /*0830*/ 	.word	0x00008ba0


	//   ....[50]....
        /*0834*/ 	.word	0x00008bb0


	//   ....[51]....
        /*0838*/ 	.word	0x00008bc0


	//   ....[52]....
        /*083c*/ 	.word	0x00008be0


	//   ....[53]....
        /*0840*/ 	.word	0x00008bf0


	//   ....[54]....
        /*0844*/ 	.word	0x00008c10


	//   ....[55]....
        /*0848*/ 	.word	0x00008c20


	//   ....[56]....
        /*084c*/ 	.word	0x00008c30


	//   ....[57]....
        /*0850*/ 	.word	0x00008c40


	//   ....[58]....
        /*0854*/ 	.word	0x00008c50


	//   ....[59]....
        /*0858*/ 	.word	0x00008c60


	//   ....[60]....
        /*085c*/ 	.word	0x00008c70


	//   ....[61]....
        /*0860*/ 	.word	0x00008c90


	//   ....[62]....
        /*0864*/ 	.word	0x00008ca0


	//   ....[63]....
        /*0868*/ 	.word	0x00008cc0


	//   ....[64]....
        /*086c*/ 	.word	0x00008ce0


	//   ....[65]....
        /*0870*/ 	.word	0x00008cf0


	//   ....[66]....
        /*0874*/ 	.word	0x00008d20


	//   ....[67]....
        /*0878*/ 	.word	0x00008d50


	//   ....[68]....
        /*087c*/ 	.word	0x00008d80


	//   ....[69]....
        /*0880*/ 	.word	0x00008db0


	//   ....[70]....
        /*0884*/ 	.word	0x00008de0


	//   ....[71]....
        /*0888*/ 	.word	0x00008e10


	//   ....[72]....
        /*088c*/ 	.word	0x00008e40


	//   ....[73]....
        /*0890*/ 	.word	0x00008e70


	//   ....[74]....
        /*0894*/ 	.word	0x00008ea0


	//   ....[75]....
        /*0898*/ 	.word	0x00008ed0


	//   ....[76]....
        /*089c*/ 	.word	0x00008f00


	//   ....[77]....
        /*08a0*/ 	.word	0x00008f30


	//   ....[78]....
        /*08a4*/ 	.word	0x00008f60


	//   ....[79]....
        /*08a8*/ 	.word	0x00008f90


	//   ....[80]....
        /*08ac*/ 	.word	0x00008fc0


	//   ....[81]....
        /*08b0*/ 	.word	0x00008ff0


	//   ....[82]....
        /*08b4*/ 	.word	0x00009020


	//   ....[83]....
        /*08b8*/ 	.word	0x000098e0


	//   ....[84]....
        /*08bc*/ 	.word	0x00009920


	//   ....[85]....
        /*08c0*/ 	.word	0x00009950


	//   ....[86]....
        /*08c4*/ 	.word	0x00009970


	//   ....[87]....
        /*08c8*/ 	.word	0x0000a070


	//   ....[88]....
        /*08cc*/ 	.word	0x0000a0a0


	//   ....[89]....
        /*08d0*/ 	.word	0x0000a160


	//   ....[90]....
        /*08d4*/ 	.word	0x0000a180


	//   ....[91]....
        /*08d8*/ 	.word	0x0000a240


	//   ....[92]....
        /*08dc*/ 	.word	0x0000a260


	//   ....[93]....
        /*08e0*/ 	.word	0x0000a330


	//   ....[94]....
        /*08e4*/ 	.word	0x0000a350


	//   ....[95]....
        /*08e8*/ 	.word	0x0000a700


	//   ....[96]....
        /*08ec*/ 	.word	0x0000a710


	//   ....[97]....
        /*08f0*/ 	.word	0x0000ab40


	//   ....[98]....
        /*08f4*/ 	.word	0x0000ab50


	//   ....[99]....
        /*08f8*/ 	.word	0x0000b850


	//   ....[100]....
        /*08fc*/ 	.word	0x0000b880


	//   ....[101]....
        /*0900*/ 	.word	0x0000b950


	//   ....[102]....
        /*0904*/ 	.word	0x0000b970


	//   ....[103]....
        /*0908*/ 	.word	0x0000ba30


	//   ....[104]....
        /*090c*/ 	.word	0x0000ba50


	//   ....[105]....
        /*0910*/ 	.word	0x0000bb20


	//   ....[106]....
        /*0914*/ 	.word	0x0000bb40


	//   ....[107]....
        /*0918*/ 	.word	0x0000bc80


	//   ....[108]....
        /*091c*/ 	.word	0x0000bea0


	//   ....[109]....
        /*0920*/ 	.word	0x0000bed0


	//   ....[110]....
        /*0924*/ 	.word	0x0000bf00


	//   ....[111]....
        /*0928*/ 	.word	0x0000bf30


	//   ....[112]....
        /*092c*/ 	.word	0x0000bf60


	//   ....[113]....
        /*0930*/ 	.word	0x0000bfa0


	//   ....[114]....
        /*0934*/ 	.word	0x0000c120


	//   ....[115]....
        /*0938*/ 	.word	0x0000c150


	//   ....[116]....
        /*093c*/ 	.word	0x0000c180


	//   ....[117]....
        /*0940*/ 	.word	0x0000c1b0


	//   ....[118]....
        /*0944*/ 	.word	0x0000c1e0


	//   ....[119]....
        /*0948*/ 	.word	0x0000c210


	//   ....[120]....
        /*094c*/ 	.word	0x0000c2a0


	//   ....[121]....
        /*0950*/ 	.word	0x0000c2f0


	//   ....[122]....
        /*0954*/ 	.word	0x0000c300


	//   ....[123]....
        /*0958*/ 	.word	0x0000c3a0


	//   ....[124]....
        /*095c*/ 	.word	0x0000e320


	//   ....[125]....
        /*0960*/ 	.word	0x0000e350


	//   ....[126]....
        /*0964*/ 	.word	0x0000e3f0


	//   ....[127]....
        /*0968*/ 	.word	0x0000e400


	//   ....[128]....
        /*096c*/ 	.word	0x0000e450


	//   ....[129]....
        /*0970*/ 	.word	0x0000e460


	//   ....[130]....
        /*0974*/ 	.word	0x0000e4b0


	//   ....[131]....
        /*0978*/ 	.word	0x0000e4c0


	//   ....[132]....
        /*097c*/ 	.word	0x0000e510


	//   ....[133]....
        /*0980*/ 	.word	0x0000e520


	//   ....[134]....
        /*0984*/ 	.word	0x0000e570


	//   ....[135]....
        /*0988*/ 	.word	0x0000e580


	//   ....[136]....
        /*098c*/ 	.word	0x0000e5d0


	//   ....[137]....
        /*0990*/ 	.word	0x0000e5e0


	//   ....[138]....
        /*0994*/ 	.word	0x0000e5f0


	//   ....[139]....
        /*0998*/ 	.word	0x0000e640


	//   ....[140]....
        /*099c*/ 	.word	0x0000e690


	//   ....[141]....
        /*09a0*/ 	.word	0x0000e6a0


	//   ....[142]....
        /*09a4*/ 	.word	0x0000e6b0


	//   ....[143]....
        /*09a8*/ 	.word	0x0000e710


	//   ....[144]....
        /*09ac*/ 	.word	0x0000eba0


	//   ....[145]....
        /*09b0*/ 	.word	0x0000ebd0


	//   ....[146]....
        /*09b4*/ 	.word	0x0000ec10


	//   ....[147]....
        /*09b8*/ 	.word	0x0000ec60


	//   ....[148]....
        /*09bc*/ 	.word	0x0000ec80


	//   ....[149]....
        /*09c0*/ 	.word	0x0000ecc0


	//   ....[150]....
        /*09c4*/ 	.word	0x0000ecf0


	//   ....[151]....
        /*09c8*/ 	.word	0x0000ed40


	//   ....[152]....
        /*09cc*/ 	.word	0x0000ed70


	//   ....[153]....
        /*09d0*/ 	.word	0x0000edd0


	//   ....[154]....
        /*09d4*/ 	.word	0x0000edf0


	//   ....[155]....
        /*09d8*/ 	.word	0x0000ee40


	//   ....[156]....
        /*09dc*/ 	.word	0x0000ee60


	//   ....[157]....
        /*09e0*/ 	.word	0x0000eeb0


	//   ....[158]....
        /*09e4*/ 	.word	0x0000eed0


	//   ....[159]....
        /*09e8*/ 	.word	0x0000eee0


	//   ....[160]....
        /*09ec*/ 	.word	0x0000ef70


	//   ....[161]....
        /*09f0*/ 	.word	0x0000ef90


	//   ....[162]....
        /*09f4*/ 	.word	0x0000efa0


	//   ....[163]....
        /*09f8*/ 	.word	0x0000eff0


	//   ....[164]....
        /*09fc*/ 	.word	0x0000f6a0


	//   ....[165]....
        /*0a00*/ 	.word	0x0000f6d0


	//   ....[166]....
        /*0a04*/ 	.word	0x0000f730


	//   ....[167]....
        /*0a08*/ 	.word	0x0000f770


	//   ....[168]....
        /*0a0c*/ 	.word	0x0000f7b0


	//   ....[169]....
        /*0a10*/ 	.word	0x0000f7f0


	//   ....[170]....
        /*0a14*/ 	.word	0x0000f830


	//   ....[171]....
        /*0a18*/ 	.word	0x0000f870


	//   ....[172]....
        /*0a1c*/ 	.word	0x0000f8b0


	//   ....[173]....
        /*0a20*/ 	.word	0x0000f8f0


	//   ....[174]....
        /*0a24*/ 	.word	0x0000f930


	//   ....[175]....
        /*0a28*/ 	.word	0x0000f970


	//   ....[176]....
        /*0a2c*/ 	.word	0x0000f9b0


	//   ....[177]....
        /*0a30*/ 	.word	0x0000f9e0


	//   ....[178]....
        /*0a34*/ 	.word	0x0000f9f0


	//   ....[179]....
        /*0a38*/ 	.word	0x0000fa30


	//   ....[180]....
        /*0a3c*/ 	.word	0x00010360


	//   ....[181]....
        /*0a40*/ 	.word	0x00010380


	//   ....[182]....
        /*0a44*/ 	.word	0x00010390


	//   ....[183]....
        /*0a48*/ 	.word	0x000103a0


	//   ....[184]....
        /*0a4c*/ 	.word	0x000103b0


	//   ....[185]....
        /*0a50*/ 	.word	0x000103c0


	//   ....[186]....
        /*0a54*/ 	.word	0x00010420


	//   ....[187]....
        /*0a58*/ 	.word	0x00010460


	//   ....[188]....
        /*0a5c*/ 	.word	0x00010480


	//   ....[189]....
        /*0a60*/ 	.word	0x00010490


	//   ....[190]....
        /*0a64*/ 	.word	0x000104d0


	//   ....[191]....
        /*0a68*/ 	.word	0x000104e0


	//   ....[192]....
        /*0a6c*/ 	.word	0x00010520


	//   ....[193]....
        /*0a70*/ 	.word	0x00010530


	//   ....[194]....
        /*0a74*/ 	.word	0x00010570


	//   ....[195]....
        /*0a78*/ 	.word	0x00010580


	//   ....[196]....
        /*0a7c*/ 	.word	0x00010590


	//   ....[197]....
        /*0a80*/ 	.word	0x000105a0


	//   ....[198]....
        /*0a84*/ 	.word	0x000105b0


	//   ....[199]....
        /*0a88*/ 	.word	0x00010650


	//   ....[200]....
        /*0a8c*/ 	.word	0x00010a00


	//   ....[201]....
        /*0a90*/ 	.word	0x00010a10


	//   ....[202]....
        /*0a94*/ 	.word	0x00010a20


	//   ....[203]....
        /*0a98*/ 	.word	0x00010a30


	//   ....[204]....
        /*0a9c*/ 	.word	0x00010a40


	//   ....[205]....
        /*0aa0*/ 	.word	0x00010a50


	//   ....[206]....
        /*0aa4*/ 	.word	0x00010a70


	//   ....[207]....
        /*0aa8*/ 	.word	0x00010ac0


	//   ....[208]....
        /*0aac*/ 	.word	0x00010b00


	//   ....[209]....
        /*0ab0*/ 	.word	0x00010b20


	//   ....[210]....
        /*0ab4*/ 	.word	0x00010b30


	//   ....[211]....
        /*0ab8*/ 	.word	0x00010b70


	//   ....[212]....
        /*0abc*/ 	.word	0x00010b80


	//   ....[213]....
        /*0ac0*/ 	.word	0x00010bc0


	//   ....[214]....
        /*0ac4*/ 	.word	0x00010bd0


	//   ....[215]....
        /*0ac8*/ 	.word	0x00010c10


	//   ....[216]....
        /*0acc*/ 	.word	0x00010c20


	//   ....[217]....
        /*0ad0*/ 	.word	0x00010c30


	//   ....[218]....
        /*0ad4*/ 	.word	0x00010c40


	//   ....[219]....
        /*0ad8*/ 	.word	0x00010c50


	//   ....[220]....
        /*0adc*/ 	.word	0x000120f0


	//   ....[221]....
        /*0ae0*/ 	.word	0x00012120


	//   ....[222]....
        /*0ae4*/ 	.word	0x00012150


	//   ....[223]....
        /*0ae8*/ 	.word	0x00012180


	//   ....[224]....
        /*0aec*/ 	.word	0x000121b0


	//   ....[225]....
        /*0af0*/ 	.word	0x000121c0


	//   ....[226]....
        /*0af4*/ 	.word	0x00012200


	//   ....[227]....
        /*0af8*/ 	.word	0x00012210


	//   ....[228]....
        /*0afc*/ 	.word	0x00012380


	//   ....[229]....
        /*0b00*/ 	.word	0x000123b0


	//   ....[230]....
        /*0b04*/ 	.word	0x000123e0


	//   ....[231]....
        /*0b08*/ 	.word	0x00012410


	//   ....[232]....
        /*0b0c*/ 	.word	0x00012440


	//   ....[233]....
        /*0b10*/ 	.word	0x00012480


	//   ....[234]....
        /*0b14*/ 	.word	0x00012500


	//   ....[235]....
        /*0b18*/ 	.word	0x00012550


	//   ....[236]....
        /*0b1c*/ 	.word	0x00012560


	//   ....[237]....
        /*0b20*/ 	.word	0x000125f0


	//   ....[238]....
        /*0b24*/ 	.word	0x00012c70


	//   ....[239]....
        /*0b28*/ 	.word	0x000131c0


	//   ....[240]....
        /*0b2c*/ 	.word	0x000132a0


	//   ....[241]....
        /*0b30*/ 	.word	0x00013390


	//   ....[242]....
        /*0b34*/ 	.word	0x000133f0


	//   ....[243]....
        /*0b38*/ 	.word	0x000134b0


	//   ....[244]....
        /*0b3c*/ 	.word	0x00013510


	//   ....[245]....
        /*0b40*/ 	.word	0x000135d0


	//   ....[246]....
        /*0b44*/ 	.word	0x00013630


	//   ....[247]....
        /*0b48*/ 	.word	0x000136f0


	//   ....[248]....
        /*0b4c*/ 	.word	0x00013750


	//   ....[249]....
        /*0b50*/ 	.word	0x00013810


	//   ....[250]....
        /*0b54*/ 	.word	0x00013870


	//   ....[251]....
        /*0b58*/ 	.word	0x00013930


	//   ....[252]....
        /*0b5c*/ 	.word	0x00013990


	//   ....[253]....
        /*0b60*/ 	.word	0x00013a50


	//   ....[254]....
        /*0b64*/ 	.word	0x00013ab0


	//   ....[255]....
        /*0b68*/ 	.word	0x00013b70


	//   ....[0]....
        /*0b6c*/ 	.word	0x00013bd0


	//   ....[1]....
        /*0b70*/ 	.word	0x00013c90


	//   ....[2]....
        /*0b74*/ 	.word	0x00013cf0


	//   ....[3]....
        /*0b78*/ 	.word	0x00013dc0


	//   ....[4]....
        /*0b7c*/ 	.word	0x00013f80


	//   ....[5]....
        /*0b80*/ 	.word	0x00014010


	//   ....[6]....
        /*0b84*/ 	.word	0x000140e0


	//   ....[7]....
        /*0b88*/ 	.word	0x00014130


	//   ....[8]....
        /*0b8c*/ 	.word	0x00014200


	//   ....[9]....
        /*0b90*/ 	.word	0x00014250


	//   ....[10]....
        /*0b94*/ 	.word	0x000142b0


	//   ....[11]....
        /*0b98*/ 	.word	0x00014380


	//   ....[12]....
        /*0b9c*/ 	.word	0x000143e0


	//   ....[13]....
        /*0ba0*/ 	.word	0x000144b0


	//   ....[14]....
        /*0ba4*/ 	.word	0x00014510


	//   ....[15]....
        /*0ba8*/ 	.word	0x000145e0


	//   ....[16]....
        /*0bac*/ 	.word	0x00014640


	//   ....[17]....
        /*0bb0*/ 	.word	0x00014700


	//   ....[18]....
        /*0bb4*/ 	.word	0x00014760


	//   ....[19]....
        /*0bb8*/ 	.word	0x00014820


	//   ....[20]....
        /*0bbc*/ 	.word	0x00014890


	//   ....[21]....
        /*0bc0*/ 	.word	0x00014940


	//   ....[22]....
        /*0bc4*/ 	.word	0x000149c0


	//   ....[23]....
        /*0bc8*/ 	.word	0x00014a60


	//   ....[24]....
        /*0bcc*/ 	.word	0x00014b00


	//   ....[25]....
        /*0bd0*/ 	.word	0x00014b70


	//   ....[26]....
        /*0bd4*/ 	.word	0x00014bf0


	//   ....[27]....
        /*0bd8*/ 	.word	0x00014ca0


	//   ....[28]....
        /*0bdc*/ 	.word	0x00014d20


	//   ....[29]....
        /*0be0*/ 	.word	0x00014dd0


	//   ....[30]....
        /*0be4*/ 	.word	0x00014e50


	//   ....[31]....
        /*0be8*/ 	.word	0x00014f00


	//   ....[32]....
        /*0bec*/ 	.word	0x00014f80


	//   ....[33]....
        /*0bf0*/ 	.word	0x00015030


	//   ....[34]....
        /*0bf4*/ 	.word	0x000150b0


	//   ....[35]....
        /*0bf8*/ 	.word	0x00015160


	//   ....[36]....
        /*0bfc*/ 	.word	0x000151e0


	//   ....[37]....
        /*0c00*/ 	.word	0x00015280


	//   ....[38]....
        /*0c04*/ 	.word	0x00015300


	//   ....[39]....
        /*0c08*/ 	.word	0x00015390


	//   ....[40]....
        /*0c0c*/ 	.word	0x000154c0


	//   ....[41]....
        /*0c10*/ 	.word	0x00015560


	//   ....[42]....
        /*0c14*/ 	.word	0x000155c0


	//   ....[43]....
        /*0c18*/ 	.word	0x00015670


	//   ....[44]....
        /*0c1c*/ 	.word	0x000156f0


	//   ....[45]....
        /*0c20*/ 	.word	0x00015780


	//   ....[46]....
        /*0c24*/ 	.word	0x00015810


	//   ....[47]....
        /*0c28*/ 	.word	0x000158a0


	//   ....[48]....
        /*0c2c*/ 	.word	0x00015900


	//   ....[49]....
        /*0c30*/ 	.word	0x000159b0


	//   ....[50]....
        /*0c34*/ 	.word	0x00015a10


	//   ....[51]....
        /*0c38*/ 	.word	0x00015ac0


	//   ....[52]....
        /*0c3c*/ 	.word	0x00015b20


	//   ....[53]....
        /*0c40*/ 	.word	0x00015bd0


	//   ....[54]....
        /*0c44*/ 	.word	0x00015c30


	//   ....[55]....
        /*0c48*/ 	.word	0x00015ce0


	//   ....[56]....
        /*0c4c*/ 	.word	0x00015d40


	//   ....[57]....
        /*0c50*/ 	.word	0x00015df0


	//   ....[58]....
        /*0c54*/ 	.word	0x00015e50


	//   ....[59]....
        /*0c58*/ 	.word	0x00015f00


	//   ....[60]....
        /*0c5c*/ 	.word	0x00015ff0


	//   ....[61]....
        /*0c60*/ 	.word	0x00016080


	//   ....[62]....
        /*0c64*/ 	.word	0x000160e0


	//   ....[63]....
        /*0c68*/ 	.word	0x00016190


	//   ....[64]....
        /*0c6c*/ 	.word	0x00016210


	//   ....[65]....
        /*0c70*/ 	.word	0x000162a0


	//   ....[66]....
        /*0c74*/ 	.word	0x00016330


	//   ....[67]....
        /*0c78*/ 	.word	0x000163c0


	//   ....[68]....
        /*0c7c*/ 	.word	0x00016420


	//   ....[69]....
        /*0c80*/ 	.word	0x000164d0


	//   ....[70]....
        /*0c84*/ 	.word	0x00016530


	//   ....[71]....
        /*0c88*/ 	.word	0x000165e0


	//   ....[72]....
        /*0c8c*/ 	.word	0x00016640


	//   ....[73]....
        /*0c90*/ 	.word	0x000166f0


	//   ....[74]....
        /*0c94*/ 	.word	0x00016750


	//   ....[75]....
        /*0c98*/ 	.word	0x00016800


	//   ....[76]....
        /*0c9c*/ 	.word	0x00016860


	//   ....[77]....
        /*0ca0*/ 	.word	0x00016910


	//   ....[78]....
        /*0ca4*/ 	.word	0x00016970


	//   ....[79]....
        /*0ca8*/ 	.word	0x00016a20


	//   ....[80]....
        /*0cac*/ 	.word	0x00016c70


	//----- nvinfo : EIATTR_REG_RECONFIG
	.align		4
.L_896:
        /*0cb0*/ 	.byte	0x01, 0x54
	.zero		2


	//----- nvinfo : EIATTR_SYSCALL_OFFSETS
	.align		4
        /*0cb4*/ 	.byte	0x04, 0x46
        /*0cb6*/ 	.short	(.L_898 - .L_897)


	//   ....[0]....
.L_897:
        /*0cb8*/ 	.word	0x00001c50


	//   ....[1]....
        /*0cbc*/ 	.word	0x0000d620


	//   ....[2]....
        /*0cc0*/ 	.word	0x0000d790


	//   ....[3]....
        /*0cc4*/ 	.word	0x0000d8f0


	//   ....[4]....
        /*0cc8*/ 	.word	0x0000da30


	//   ....[5]....
        /*0ccc*/ 	.word	0x0000f340


	//----- nvinfo : EIATTR_MBARRIER_INSTR_OFFSETS
	.align		4
.L_898:
        /*0cd0*/ 	.byte	0x04, 0x39
        /*0cd2*/ 	.short	(.L_900 - .L_899)


	//   ....[0]....
.L_899:
        /*0cd4*/ 	.word	0x00000180
        /*0cd8*/ 	.word	0x000000ff
        /*0cdc*/ 	.word	0x00022800
        /*0ce0*/ 	.short	0x0100
        /*0ce2*/ 	.byte	0x08
	.zero		1


	//   ....[1]....
        /*0ce4*/ 	.word	0x00000190
        /*0ce8*/ 	.word	0x000000ff
        /*0cec*/ 	.word	0x00022820
        /*0cf0*/ 	.short	0x0100
        /*0cf2*/ 	.byte	0x08
	.zero		1


	//   ....[2]....
        /*0cf4*/ 	.word	0x00000280
        /*0cf8*/ 	.word	0x000000ff
        /*0cfc*/ 	.word	0x00022830
        /*0d00*/ 	.short	0x0100
        /*0d02*/ 	.byte	0x08
	.zero		1


	//   ....[3]....
        /*0d04*/ 	.word	0x00000290
        /*0d08*/ 	.word	0x000000ff
        /*0d0c*/ 	.word	0x00022840
        /*0d10*/ 	.short	0x0100
        /*0d12*/ 	.byte	0x08
	.zero		1


	//   ....[4]....
        /*0d14*/ 	.word	0x000002a0
        /*0d18*/ 	.word	0x000000ff
        /*0d1c*/ 	.word	0x00022838
        /*0d20*/ 	.short	0x0100
        /*0d22*/ 	.byte	0x08
	.zero		1


	//   ....[5]....
        /*0d24*/ 	.word	0x000002b0
        /*0d28*/ 	.word	0x000000ff
        /*0d2c*/ 	.word	0x00022848
        /*0d30*/ 	.short	0x0100
        /*0d32*/ 	.byte	0x08
	.zero		1


	//   ....[6]....
        /*0d34*/ 	.word	0x000003e0
        /*0d38*/ 	.word	0x000000ff
        /*0d3c*/ 	.word	0x00022850
        /*0d40*/ 	.short	0x0100
        /*0d42*/ 	.byte	0x08
	.zero		1


	//   ....[7]....
        /*0d44*/ 	.word	0x000003f0
        /*0d48*/ 	.word	0x000000ff
        /*0d4c*/ 	.word	0x00022860
        /*0d50*/ 	.short	0x0100
        /*0d52*/ 	.byte	0x08
	.zero		1


	//   ....[8]....
        /*0d54*/ 	.word	0x00000400
        /*0d58*/ 	.word	0x000000ff
        /*0d5c*/ 	.word	0x00022858
        /*0d60*/ 	.short	0x0100
        /*0d62*/ 	.byte	0x08
	.zero		1


	//   ....[9]....
        /*0d64*/ 	.word	0x00000410
        /*0d68*/ 	.word	0x000000ff
        /*0d6c*/ 	.word	0x00022868
        /*0d70*/ 	.short	0x0100
        /*0d72*/ 	.byte	0x08
	.zero		1


	//   ....[10]....
        /*0d74*/ 	.word	0x00000500
        /*0d78*/ 	.word	0x000000ff
        /*0d7c*/ 	.word	0x00022870
        /*0d80*/ 	.short	0x0100
        /*0d82*/ 	.byte	0x06
	.zero		1


	//   ....[11]....
        /*0d84*/ 	.word	0x00000510
        /*0d88*/ 	.word	0x000000ff
        /*0d8c*/ 	.word	0x00022880
        /*0d90*/ 	.short	0x0100
        /*0d92*/ 	.byte	0x06
	.zero		1


	//   ....[12]....
        /*0d94*/ 	.word	0x00000520
        /*0d98*/ 	.word	0x000000ff
        /*0d9c*/ 	.word	0x00022878
        /*0da0*/ 	.short	0x0100
        /*0da2*/ 	.byte	0x06
	.zero		1


	//   ....[13]....
        /*0da4*/ 	.word	0x00000530
        /*0da8*/ 	.word	0x000000ff
        /*0dac*/ 	.word	0x00022888
        /*0db0*/ 	.short	0x0100
        /*0db2*/ 	.byte	0x06
	.zero		1


	//   ....[14]....
        /*0db4*/ 	.word	0x00000660
        /*0db8*/ 	.word	0x000000ff
        /*0dbc*/ 	.word	0x00022890
        /*0dc0*/ 	.short	0x0100
        /*0dc2*/ 	.byte	0x08
	.zero		1


	//   ....[15]....
        /*0dc4*/ 	.word	0x00000670
        /*0dc8*/ 	.word	0x000000ff
        /*0dcc*/ 	.word	0x000228a0
        /*0dd0*/ 	.short	0x0100
        /*0dd2*/ 	.byte	0x08
	.zero		1


	//   ....[16]....
        /*0dd4*/ 	.word	0x00000680
        /*0dd8*/ 	.word	0x000000ff
        /*0ddc*/ 	.word	0x00022898
        /*0de0*/ 	.short	0x0100
        /*0de2*/ 	.byte	0x08
	.zero		1


	//   ....[17]....
        /*0de4*/ 	.word	0x00000690
        /*0de8*/ 	.word	0x000000ff
        /*0dec*/ 	.word	0x000228a8
        /*0df0*/ 	.short	0x0100
        /*0df2*/ 	.byte	0x08
	.zero		1


	//   ....[18]....
        /*0df4*/ 	.word	0x000007e0
        /*0df8*/ 	.word	0x000000ff
        /*0dfc*/ 	.word	0x000228b0
        /*0e00*/ 	.short	0x0100
        /*0e02*/ 	.byte	0x08
	.zero		1


	//   ....[19]....
        /*0e04*/ 	.word	0x000007f0
        /*0e08*/ 	.word	0x000000ff
        /*0e0c*/ 	.word	0x000228c0
        /*0e10*/ 	.short	0x0100
        /*0e12*/ 	.byte	0x08
	.zero		1


	//   ....[20]....
        /*0e14*/ 	.word	0x00000800
        /*0e18*/ 	.word	0x000000ff
        /*0e1c*/ 	.word	0x000228b8
        /*0e20*/ 	.short	0x0100
        /*0e22*/ 	.byte	0x08
	.zero		1


	//   ....[21]....
        /*0e24*/ 	.word	0x00000810
        /*0e28*/ 	.word	0x000000ff
        /*0e2c*/ 	.word	0x000228c8
        /*0e30*/ 	.short	0x0100
        /*0e32*/ 	.byte	0x08
	.zero		1


	//   ....[22]....
        /*0e34*/ 	.word	0x00001cd0
        /*0e38*/ 	.word	0x000000ff
        /*0e3c*/ 	.word	0x00022800
        /*0e40*/ 	.short	0x010a
        /*0e42*/ 	.byte	0x37
	.zero		1


	//   ....[23]....
        /*0e44*/ 	.word	0x00001d50
        /*0e48*/ 	.word	0x00000004
        /*0e4c*/ 	.word	0x00022830
        /*0e50*/ 	.short	0x010a
        /*0e52*/ 	.byte	0x3f
	.zero		1


	//   ....[24]....
        /*0e54*/ 	.word	0x00001d90
        /*0e58*/ 	.word	0x00000004
        /*0e5c*/ 	.word	0x00022830
        /*0e60*/ 	.short	0x010a
        /*0e62*/ 	.byte	0x3f
	.zero		1


	//   ....[25]....
        /*0e64*/ 	.word	0x00002760
        /*0e68*/ 	.word	0x000000ff
        /*0e6c*/ 	.word	0x00000000
        /*0e70*/ 	.short	0x0101
        /*0e72*/ 	.byte	0x06
	.zero		1


	//   ....[26]....
        /*0e74*/ 	.word	0x00004db0
        /*0e78*/ 	.word	0x000000ff
        /*0e7c*/ 	.word	0x00022830
        /*0e80*/ 	.short	0x010a
        /*0e82*/ 	.byte	0x06
	.zero		1


	//   ....[27]....
        /*0e84*/ 	.word	0x00004df0
        /*0e88*/ 	.word	0x000000ff
        /*0e8c*/ 	.word	0x00022830
        /*0e90*/ 	.short	0x010a
        /*0e92*/ 	.byte	0x06
	.zero		1


	//   ....[28]....
        /*0e94*/ 	.word	0x000056b0
        /*0e98*/ 	.word	0x000000ff
        /*0e9c*/ 	.word	0x00022850
        /*0ea0*/ 	.short	0x010a
        /*0ea2*/ 	.byte	0x06
	.zero		1


	//   ....[29]....
        /*0ea4*/ 	.word	0x000056f0
        /*0ea8*/ 	.word	0x000000ff
        /*0eac*/ 	.word	0x00022850
        /*0eb0*/ 	.short	0x010a
        /*0eb2*/ 	.byte	0x06
	.zero		1


	//   ....[30]....
        /*0eb4*/ 	.word	0x00005a50
        /*0eb8*/ 	.word	0x000000ff
        /*0ebc*/ 	.word	0x00000000
        /*0ec0*/ 	.short	0x0101
        /*0ec2*/ 	.byte	0x06
	.zero		1


	//   ....[31]....
        /*0ec4*/ 	.word	0x00007040
        /*0ec8*/ 	.word	0x000000ff
        /*0ecc*/ 	.word	0x00000000
        /*0ed0*/ 	.short	0x0101
        /*0ed2*/ 	.byte	0x06
	.zero		1


	//   ....[32]....
        /*0ed4*/ 	.word	0x000076d0
        /*0ed8*/ 	.word	0x000000ff
        /*0edc*/ 	.word	0x00022850
        /*0ee0*/ 	.short	0x010a
        /*0ee2*/ 	.byte	0x05
	.zero		1


	//   ....[33]....
        /*0ee4*/ 	.word	0x00007710
        /*0ee8*/ 	.word	0x000000ff
        /*0eec*/ 	.word	0x00022850
        /*0ef0*/ 	.short	0x010a
        /*0ef2*/ 	.byte	0x05
	.zero		1


	//   ....[34]....
        /*0ef4*/ 	.word	0x00007d00
        /*0ef8*/ 	.word	0x000000ff
        /*0efc*/ 	.word	0x00000000
        /*0f00*/ 	.short	0x0101
        /*0f02*/ 	.byte	0x04
	.zero		1


	//   ....[35]....
        /*0f04*/ 	.word	0x0000a060
        /*0f08*/ 	.word	0x00000003
        /*0f0c*/ 	.word	0x00000000
        /*0f10*/ 	.short	0x0101
        /*0f12*/ 	.byte	0x3f
	.zero		1


	//   ....[36]....
        /*0f14*/ 	.word	0x0000a500
        /*0f18*/ 	.word	0x00000006
        /*0f1c*/ 	.word	0x00000000
        /*0f20*/ 	.short	0x0101
        /*0f22*/ 	.byte	0x3f
	.zero		1


	//   ....[37]....
        /*0f24*/ 	.word	0x0000dff0
        /*0f28*/ 	.word	0x00000000
        /*0f2c*/ 	.word	0x00022880
        /*0f30*/ 	.short	0x010a
        /*0f32*/ 	.byte	0x3f
	.zero		1


	//   ....[38]....
        /*0f34*/ 	.word	0x0000e870
        /*0f38*/ 	.word	0x00000000
        /*0f3c*/ 	.word	0x00022870
        /*0f40*/ 	.short	0x0107
        /*0f42*/ 	.byte	0x3f
	.zero		1


	//   ....[39]....
        /*0f44*/ 	.word	0x0000e930
        /*0f48*/ 	.word	0x00000000
        /*0f4c*/ 	.word	0x00022870
        /*0f50*/ 	.short	0x0101
        /*0f52*/ 	.byte	0x3f
	.zero		1


	//   ....[40]....
        /*0f54*/ 	.word	0x0000e960
        /*0f58*/ 	.word	0x00000000
        /*0f5c*/ 	.word	0x00022840
        /*0f60*/ 	.short	0x010a
        /*0f62*/ 	.byte	0x3f
	.zero		1


	//   ....[41]....
        /*0f64*/ 	.word	0x0000f090
        /*0f68*/ 	.word	0x00000000
        /*0f6c*/ 	.word	0x00022830
        /*0f70*/ 	.short	0x0107
        /*0f72*/ 	.byte	0x3f
	.zero		1


	//   ....[42]....
        /*0f74*/ 	.word	0x0000f150
        /*0f78*/ 	.word	0x00000000
        /*0f7c*/ 	.word	0x00022830
        /*0f80*/ 	.short	0x0101
        /*0f82*/ 	.byte	0x3f
	.zero		1


	//   ....[43]....
        /*0f84*/ 	.word	0x0000fae0
        /*0f88*/ 	.word	0x00000010
        /*0f8c*/ 	.word	0x00022800
        /*0f90*/ 	.short	0x0107
        /*0f92*/ 	.byte	0x3f
	.zero		1


	//   ....[44]....
        /*0f94*/ 	.word	0x0000fbd0
        /*0f98*/ 	.word	0x00000010
        /*0f9c*/ 	.word	0x00022800
        /*0fa0*/ 	.short	0x0101
        /*0fa2*/ 	.byte	0x3f
	.zero		1


	//   ....[45]....
        /*0fa4*/ 	.word	0x0000fbf0
        /*0fa8*/ 	.word	0x00000010
        /*0fac*/ 	.word	0x00022820
        /*0fb0*/ 	.short	0x010a
        /*0fb2*/ 	.byte	0x3f
	.zero		1


	//   ....[46]....
        /*0fb4*/ 	.word	0x000100f0
        /*0fb8*/ 	.word	0x00000000
        /*0fbc*/ 	.word	0x00022880
        /*0fc0*/ 	.short	0x010a
        /*0fc2*/ 	.byte	0x3f
	.zero		1


	//   ....[47]....
        /*0fc4*/ 	.word	0x000106d0
        /*0fc8*/ 	.word	0x00000000
        /*0fcc*/ 	.word	0x00022870
        /*0fd0*/ 	.short	0x0107
        /*0fd2*/ 	.byte	0x3f
	.zero		1


	//   ....[48]....
        /*0fd4*/ 	.word	0x00010790
        /*0fd8*/ 	.word	0x00000000
        /*0fdc*/ 	.word	0x00022870
        /*0fe0*/ 	.short	0x0101
        /*0fe2*/ 	.byte	0x3f
	.zero		1


	//   ....[49]....
        /*0fe4*/ 	.word	0x000107c0
        /*0fe8*/ 	.word	0x00000000
        /*0fec*/ 	.word	0x00022840
        /*0ff0*/ 	.short	0x010a
        /*0ff2*/ 	.byte	0x3f
	.zero		1


	//   ....[50]....
        /*0ff4*/ 	.word	0x00010d60
        /*0ff8*/ 	.word	0x00000000
        /*0ffc*/ 	.word	0x00022830
        /*1000*/ 	.short	0x0107
        /*1002*/ 	.byte	0x3f
	.zero		1


	//   ....[51]....
        /*1004*/ 	.word	0x00010e20
        /*1008*/ 	.word	0x00000000
        /*100c*/ 	.word	0x00022830
        /*1010*/ 	.short	0x0101
        /*1012*/ 	.byte	0x3f
	.zero		1


	//   ....[52]....
        /*1014*/ 	.word	0x00010eb0
        /*1018*/ 	.word	0x00000000
        /*101c*/ 	.word	0x00022870
        /*1020*/ 	.short	0x010a
        /*1022*/ 	.byte	0x3f
	.zero		1


	//   ....[53]....
        /*1024*/ 	.word	0x00010f40
        /*1028*/ 	.word	0x00000000
        /*102c*/ 	.word	0x00022860
        /*1030*/ 	.short	0x010a
        /*1032*/ 	.byte	0x3f
	.zero		1


	//   ....[54]....
        /*1034*/ 	.word	0x00011500
        /*1038*/ 	.word	0x00000000
        /*103c*/ 	.word	0x00022850
        /*1040*/ 	.short	0x0101
        /*1042*/ 	.byte	0x3f
	.zero		1


	//   ....[55]....
        /*1044*/ 	.word	0x00011590
        /*1048*/ 	.word	0x00000000
        /*104c*/ 	.word	0x00000000
        /*1050*/ 	.short	0x0101
        /*1052*/ 	.byte	0x3f
	.zero		1


	//   ....[56]....
        /*1054*/ 	.word	0x00011760
        /*1058*/ 	.word	0x00000002
        /*105c*/ 	.word	0x00022870
        /*1060*/ 	.short	0x010a
        /*1062*/ 	.byte	0x3f
	.zero		1


	//   ....[57]....
        /*1064*/ 	.word	0x000117e0
        /*1068*/ 	.word	0x00000002
        /*106c*/ 	.word	0x00022860
        /*1070*/ 	.short	0x010a
        /*1072*/ 	.byte	0x3f
	.zero		1


	//   ....[58]....
        /*1074*/ 	.word	0x00011db0
        /*1078*/ 	.word	0x00000002
        /*107c*/ 	.word	0x00022850
        /*1080*/ 	.short	0x0101
        /*1082*/ 	.byte	0x3f
	.zero		1


	//   ....[59]....
        /*1084*/ 	.word	0x00011e60
        /*1088*/ 	.word	0x00000002
        /*108c*/ 	.word	0x00000000
        /*1090*/ 	.short	0x0101
        /*1092*/ 	.byte	0x3f
	.zero		1


	//   ....[60]....
        /*1094*/ 	.word	0x00012bf0
        /*1098*/ 	.word	0x00000005
        /*109c*/ 	.word	0x00022820
        /*10a0*/ 	.short	0x010a
        /*10a2*/ 	.byte	0x3f
	.zero		1


	//   ....[61]....
        /*10a4*/ 	.word	0x00012d70
        /*10a8*/ 	.word	0x00000003
        /*10ac*/ 	.word	0x00022840
        /*10b0*/ 	.short	0x010a
        /*10b2*/ 	.byte	0x3f
	.zero		1


	//   ....[62]....
        /*10b4*/ 	.word	0x00012e10
        /*10b8*/ 	.word	0x0000001f
        /*10bc*/ 	.word	0x00022840
        /*10c0*/ 	.short	0x010a
        /*10c2*/ 	.byte	0x3f
	.zero		1


	//   ....[63]....
        /*10c4*/ 	.word	0x00012e50
        /*10c8*/ 	.word	0x00000003
        /*10cc*/ 	.word	0x00022860
        /*10d0*/ 	.short	0x010a
        /*10d2*/ 	.byte	0x3f
	.zero		1


	//   ....[64]....
        /*10d4*/ 	.word	0x00012e90
        /*10d8*/ 	.word	0x0000001f
        /*10dc*/ 	.word	0x00022860
        /*10e0*/ 	.short	0x010a
        /*10e2*/ 	.byte	0x3f
	.zero		1


	//   ....[65]....
        /*10e4*/ 	.word	0x00012ed0
        /*10e8*/ 	.word	0x00000003
        /*10ec*/ 	.word	0x00022880
        /*10f0*/ 	.short	0x010a
        /*10f2*/ 	.byte	0x3f
	.zero		1


	//   ....[66]....
        /*10f4*/ 	.word	0x00012f10
        /*10f8*/ 	.word	0x0000001f
        /*10fc*/ 	.word	0x00022880
        /*1100*/ 	.short	0x010a
        /*1102*/ 	.byte	0x3f
	.zero		1


	//   ....[67]....
        /*1104*/ 	.word	0x00012f80
        /*1108*/ 	.word	0x00000003
        /*110c*/ 	.word	0x00022800
        /*1110*/ 	.short	0x010a
        /*1112*/ 	.byte	0x3f
	.zero		1


	//   ....[68]....
        /*1114*/ 	.word	0x00012fd0
        /*1118*/ 	.word	0x00000004
        /*111c*/ 	.word	0x00022830
        /*1120*/ 	.short	0x010a
        /*1122*/ 	.byte	0x3f
	.zero		1


	//   ....[69]....
        /*1124*/ 	.word	0x00013030
        /*1128*/ 	.word	0x00000006
        /*112c*/ 	.word	0x00022830
        /*1130*/ 	.short	0x010a
        /*1132*/ 	.byte	0x3f
	.zero		1


	//   ....[70]....
        /*1134*/ 	.word	0x00013090
        /*1138*/ 	.word	0x00000006
        /*113c*/ 	.word	0x00022850
        /*1140*/ 	.short	0x010a
        /*1142*/ 	.byte	0x3f
	.zero		1


	//   ....[71]....
        /*1144*/ 	.word	0x000130f0
        /*1148*/ 	.word	0x00000007
        /*114c*/ 	.word	0x00022850
        /*1150*/ 	.short	0x010a
        /*1152*/ 	.byte	0x3f
	.zero		1


	//   ....[72]....
        /*1154*/ 	.word	0x000131f0
        /*1158*/ 	.word	0x00000000
        /*115c*/ 	.word	0x00022880
        /*1160*/ 	.short	0x010a
        /*1162*/ 	.byte	0x3f
	.zero		1


	//   ....[73]....
        /*1164*/ 	.word	0x00013ed0
        /*1168*/ 	.word	0x00000000
        /*116c*/ 	.word	0x00022840
        /*1170*/ 	.short	0x010a
        /*1172*/ 	.byte	0x3f
	.zero		1


	//   ....[74]....
        /*1174*/ 	.word	0x000153c0
        /*1178*/ 	.word	0x00000010
        /*117c*/ 	.word	0x00022820
        /*1180*/ 	.short	0x010a
        /*1182*/ 	.byte	0x3f
	.zero		1


	//   ....[75]....
        /*1184*/ 	.word	0x00015410
        /*1188*/ 	.word	0x00000000
        /*118c*/ 	.word	0x00022880
        /*1190*/ 	.short	0x010a
        /*1192*/ 	.byte	0x3f
	.zero		1


	//   ....[76]....
        /*1194*/ 	.word	0x00015f40
        /*1198*/ 	.word	0x00000000
        /*119c*/ 	.word	0x00022840
        /*11a0*/ 	.short	0x010a
        /*11a2*/ 	.byte	0x3f
	.zero		1


	//   ....[77]....
        /*11a4*/ 	.word	0x00016a50
        /*11a8*/ 	.word	0x00000000
        /*11ac*/ 	.word	0x00022870
        /*11b0*/ 	.short	0x010a
        /*11b2*/ 	.byte	0x3f
	.zero		1


	//   ....[78]....
        /*11b4*/ 	.word	0x00016aa0
        /*11b8*/ 	.word	0x00000000
        /*11bc*/ 	.word	0x00022860
        /*11c0*/ 	.short	0x010a
        /*11c2*/ 	.byte	0x3f
	.zero		1


	//   ....[79]....
        /*11c4*/ 	.word	0x00016af0
        /*11c8*/ 	.word	0x00000002
        /*11cc*/ 	.word	0x00022870
        /*11d0*/ 	.short	0x010a
        /*11d2*/ 	.byte	0x3f
	.zero		1


	//   ....[80]....
        /*11d4*/ 	.word	0x00016b40
        /*11d8*/ 	.word	0x00000002
        /*11dc*/ 	.word	0x00022860
        /*11e0*/ 	.short	0x010a
        /*11e2*/ 	.byte	0x3f
	.zero		1


	//   ....[81]....
        /*11e4*/ 	.word	0x00016b90
        /*11e8*/ 	.word	0x00000005
        /*11ec*/ 	.word	0x00022820
        /*11f0*/ 	.short	0x010a
        /*11f2*/ 	.byte	0x3f
	.zero		1


	//   ....[82]....
        /*11f4*/ 	.word	0x00016d30
        /*11f8*/ 	.word	0x00000003
        /*11fc*/ 	.word	0x00022840
        /*1200*/ 	.short	0x010a
        /*1202*/ 	.byte	0x3f
	.zero		1


	//   ....[83]....
        /*1204*/ 	.word	0x00016d80
        /*1208*/ 	.word	0x0000001f
        /*120c*/ 	.word	0x00022840
        /*1210*/ 	.short	0x010a
        /*1212*/ 	.byte	0x3f
	.zero		1


	//   ....[84]....
        /*1214*/ 	.word	0x00016dd0
        /*1218*/ 	.word	0x00000003
        /*121c*/ 	.word	0x00022860
        /*1220*/ 	.short	0x010a
        /*1222*/ 	.byte	0x3f
	.zero		1


	//   ....[85]....
        /*1224*/ 	.word	0x00016e20
        /*1228*/ 	.word	0x0000001f
        /*122c*/ 	.word	0x00022860
        /*1230*/ 	.short	0x010a
        /*1232*/ 	.byte	0x3f
	.zero		1


	//   ....[86]....
        /*1234*/ 	.word	0x00016e70
        /*1238*/ 	.word	0x00000003
        /*123c*/ 	.word	0x00022880
        /*1240*/ 	.short	0x010a
        /*1242*/ 	.byte	0x3f
	.zero		1


	//----- nvinfo : EIATTR_NUM_MBARRIERS
	.align		4
.L_900:
        /*1244*/ 	.byte	0x03, 0x38
        /*1246*/ 	.short	0x0016


	//----- nvinfo : EIATTR_EXIT_INSTR_OFFSETS
	.align		4
        /*1248*/ 	.byte	0x04, 0x1c
        /*124a*/ 	.short	(.L_902 - .L_901)


	//   ....[0]....
.L_901:
        /*124c*/ 	.word	0x000009c0


	//   ....[1]....
        /*1250*/ 	.word	0x0000bc30


	//   ....[2]....
        /*1254*/ 	.word	0x00012f60


	//----- nvinfo : EIATTR_MAX_THREADS
	.align		4
.L_902:
        /*1258*/ 	.byte	0x04, 0x05
        /*125a*/ 	.short	(.L_904 - .L_903)
.L_903:
        /*125c*/ 	.word	0x00000180
        /*1260*/ 	.word	0x00000001
        /*1264*/ 	.word	0x00000001


	//----- nvinfo : EIATTR_CRS_STACK_SIZE
	.align		4
.L_904:
        /*1268*/ 	.byte	0x04, 0x1e
        /*126a*/ 	.short	(.L_906 - .L_905)
.L_905:
        /*126c*/ 	.word	0x00000000


	//----- nvinfo : EIATTR_CBANK_PARAM_SIZE
	.align		4
.L_906:
        /*1270*/ 	.byte	0x03, 0x19
        /*1272*/ 	.short	0x0af0


	//----- nvinfo : EIATTR_PARAM_CBANK
	.align		4
        /*1274*/ 	.byte	0x04, 0x0a
        /*1276*/ 	.short	(.L_908 - .L_907)
	.align		4
.L_907:
        /*1278*/ 	.word	index@(.nv.constant0._ZN7cutlass13device_kernelIN5flash11enable_sm90INS1_16FlashAttnFwdSm90INS1_25CollectiveMainloopFwdSm90ILi2EN4cute5tupleIJNS5_1CILi1EEES8_S8_EEENS6_IJNS7_ILi128EEENS7_ILi160EEESA_EEELi128ENS_12float_e4m3_tEfNS_4arch4Sm90ELb0ELb0ELb0ELb1ELb1ELb0ELb0ELb1ELb1ELb1ELb1ELb0EEENS1_21CollectiveEpilogueFwdINS6_IJSA_SA_SB_EEES9_NS_10bfloat16_tESF_Li256ELb1ELb1ELb1ELb1EEENS1_36VarlenDynamicPersistentTileSchedulerILi128ELi160ELi256ELi128ELb1ELb1ELb1ELb0ELb1ELb1EEEEEEEEEvNT_6ParamsE)
        /*127c*/ 	.short	0x0210
        /*127e*/ 	.short	0x0af0


	//----- nvinfo : EIATTR_SW_WAR
	.align		4
.L_908:
        /*1280*/ 	.byte	0x04, 0x36
        /*1282*/ 	.short	(.L_910 - .L_909)
.L_909:
        /*1284*/ 	.word	0x00000008
.L_910:


//--------------------- .nv.info._ZN7cutlass13device_kernelIN5flash11enable_sm90INS1_16FlashAttnFwdSm90INS1_25CollectiveMainloopFwdSm90ILi2EN4cute5tupleIJNS5_1CILi1EEES8_S8_EEENS6_IJNS7_ILi128EEENS7_ILi160EEESA_EEELi128ENS_12float_e4m3_tEfNS_4arch4Sm90ELb0ELb0ELb0ELb1ELb1ELb1ELb0ELb1ELb1ELb1ELb1ELb0EEENS1_21CollectiveEpilogueFwdINS6_IJSA_SA_SB_EEES9_NS_10bfloat16_tESF_Li256ELb1ELb1ELb1ELb1EEENS1_36VarlenDynamicPersistentTileSchedulerILi128ELi160ELi256ELi128ELb1ELb1ELb1ELb0ELb1ELb1EEEEEEEEEvNT_6ParamsE --------------------------
	.section	.nv.info._ZN7cutlass13device_kernelIN5flash11enable_sm90INS1_16FlashAttnFwdSm90INS1_25CollectiveMainloopFwdSm90ILi2EN4cute5tupleIJNS5_1CILi1EEES8_S8_EEENS6_IJNS7_ILi128EEENS7_ILi160EEESA_EEELi128ENS_12float_e4m3_tEfNS_4arch4Sm90ELb0ELb0ELb0ELb1ELb1ELb1ELb0ELb1ELb1ELb1ELb1ELb0EEENS1_21CollectiveEpilogueFwdINS6_IJSA_SA_SB_EEES9_NS_10bfloat16_tESF_Li256ELb1ELb1ELb1ELb1EEENS1_36VarlenDynamicPersistentTileSchedulerILi128ELi160ELi256ELi128ELb1ELb1ELb1ELb0ELb1ELb1EEEEEEEEEvNT_6ParamsE,"",@"SHT_CUDA_INFO"
	.sectionflags	@""
	.align	4


	//----- nvinfo : EIATTR_CUDA_API_VERSION
	.align		4
        /*0000*/ 	.byte	0x04, 0x37
        /*0002*/ 	.short	(.L_912 - .L_911)
.L_911:
        /*0004*/ 	.word	0x00000082


	//----- nvinfo : EIATTR_KPARAM_INFO
	.align		4
.L_912:
        /*0008*/ 	.byte	0x04, 0x17
        /*000a*/ 	.short	(.L_914 - .L_913)
.L_913:
        /*000c*/ 	.word	0x00000000
        /*0010*/ 	.short	0x0000
        /*0012*/ 	.short	0x0070
        /*0014*/ 	.byte	0x00, 0xf0, 0x01, 0x2a


	//----- nvinfo : EIATTR_SPARSE_MMA_MASK
	.align		4
.L_914:
        /*0018*/ 	.byte	0x03, 0x50
        /*001a*/ 	.short	0x0000


	//----- nvinfo : EIATTR_MAXREG_COUNT
	.align		4
        /*001c*/ 	.byte	0x03, 0x1b
        /*001e*/ 	.short	0x00a8


	//----- nvinfo : EIATTR_NUM_BARRIERS
	.align		4
        /*0020*/ 	.byte	0x02, 0x4c
        /*0022*/ 	.byte	0x10
	.zero		1


	//----- nvinfo : EIATTR_EXTERNS
	.align		4
        /*0024*/ 	.byte	0x04, 0x0f
        /*0026*/ 	.short	(.L_916 - .L_915)


	//   ....[0]....
	.align		4
.L_915:
        /*0028*/ 	.word	index@(__assertfail)


	//----- nvinfo : EIATTR_ANNOTATIONS
	.align		4
.L_916:
        /*002c*/ 	.byte	0x04, 0x55
        /*002e*/ 	.short	(.L_918 - .L_917)


	//   ....[0]....
.L_917:
        /* <DEDUP_REMOVED lines=79> */


	//----- nvinfo : EIATTR_MERCURY_ISA_VERSION
	.align		4
.L_918:
        /*0508*/ 	.byte	0x03, 0x5f
        /*050a*/ 	.short	0x0101


	//----- nvinfo : EIATTR_UNUSED_LOAD_BYTE_OFFSET
	.align		4
        /*050c*/ 	.byte	0x04, 0x44
        /*050e*/ 	.short	(.L_920 - .L_919)


	//   ....[0]....
.L_919:
        /*0510*/ 	.word	0x00000a60
        /*0514*/ 	.word	0x0000fff0


	//   ....[1]....
        /*0518*/ 	.word	0x000153d0
        /*051c*/ 	.word	0x0000fff0


	//----- nvinfo : EIATTR_INT_WARP_WIDE_INSTR_OFFSETS
	.align		4
.L_920:
        /*0520*/ 	.byte	0x04, 0x31
        /*0522*/ 	.short	(.L_922 - .L_921)


	//   ....[0]....
.L_921:
        /*0524*/ 	.word	0x00000120


	//   ....[1]....
        /*0528*/ 	.word	0x000001c0


	//   ....[2]....
        /*052c*/ 	.word	0x00000230


	//   ....[3]....
        /*0530*/ 	.word	0x0001be90


	//   ....[4]....
        /*0534*/ 	.word	0x0001bf20


	//   ....[5]....
        /*0538*/ 	.word	0x000202e0


	//   ....[6]....
        /*053c*/ 	.word	0x00020370


	//----- nvinfo : EIATTR_COOP_GROUP_MASK_REGIDS
	.align		4
.L_922:
        /*0540*/ 	.byte	0x04, 0x29
        /*0542*/ 	.short	(.L_924 - .L_923)


	//   ....[0]....
.L_923:
        /*0544*/ 	.word	0xffffffff


	//   ....[1]....
        /*0548*/ 	.word	0xffffffff


	//   ....[2]....
        /*054c*/ 	.word	0xffffffff


	//   ....[3]....
        /*0550*/ 	.word	0xffffffff


	//   ....[4]....
        /*0554*/ 	.word	0xffffffff


	//   ....[5]....
        /*0558*/ 	.word	0xffffffff


	//   ....[6]....
        /*055c*/ 	.word	0xffffffff


	//   ....[7]....
        /*0560*/ 	.word	0xffffffff


	//   ....[8]....
        /*0564*/ 	.word	0xffffffff


	//   ....[9]....
        /*0568*/ 	.word	0xffffffff


	//   ....[10]....
        /*056c*/ 	.word	0xffffffff


	//   ....[11]....
        /*0570*/ 	.word	0xffffffff


	//   ....[12]....
        /*0574*/ 	.word	0xffffffff


	//   ....[13]....
        /*0578*/ 	.word	0xffffffff


	//   ....[14]....
        /*057c*/ 	.word	0xffffffff


	//   ....[15]....
        /*0580*/ 	.word	0xffffffff


	//   ....[16]....
        /*0584*/ 	.word	0xffffffff


	//   ....[17]....
        /*0588*/ 	.word	0xffffffff


	//   ....[18]....
        /*058c*/ 	.word	0xffffffff


	//   ....[19]....
        /*0590*/ 	.word	0xffffffff


	//   ....[20]....
        /*0594*/ 	.word	0xffffffff


	//   ....[21]....
        /*0598*/ 	.word	0xffffffff


	//   ....[22]....
        /*059c*/ 	.word	0xffffffff


	//   ....[23]....
        /*05a0*/ 	.word	0xffffffff


	//   ....[24]....
        /*05a4*/ 	.word	0xffffffff


	//   ....[25]....
        /*05a8*/ 	.word	0xffffffff


	//   ....[26]....
        /*05ac*/ 	.word	0xffffffff


	//   ....[27]....
        /*05b0*/ 	.word	0xffffffff


	//   ....[28]....
        /*05b4*/ 	.word	0xffffffff


	//   ....[29]....
        /*05b8*/ 	.word	0xffffffff


	//   ....[30]....
        /*05bc*/ 	.word	0xffffffff


	//   ....[31]....
        /*05c0*/ 	.word	0xffffffff


	//   ....[32]....
        /*05c4*/ 	.word	0xffffffff


	//   ....[33]....
        /*05c8*/ 	.word	0xffffffff


	//   ....[34]....
        /*05cc*/ 	.word	0xffffffff


	//   ....[35]....
        /*05d0*/ 	.word	0xffffffff


	//   ....[36]....
        /*05d4*/ 	.word	0xffffffff


	//   ....[37]....
        /*05d8*/ 	.word	0xffffffff


	//   ....[38]....
        /*05dc*/ 	.word	0xffffffff


	//   ....[39]....
        /*05e0*/ 	.word	0xffffffff


	//   ....[40]....
        /*05e4*/ 	.word	0xffffffff


	//   ....[41]....
        /*05e8*/ 	.word	0xffffffff


	//   ....[42]....
        /*05ec*/ 	.word	0xffffffff


	//   ....[43]....
        /*05f0*/ 	.word	0xffffffff


	//   ....[44]....
        /*05f4*/ 	.word	0xffffffff


	//   ....[45]....
        /*05f8*/ 	.word	0xffffffff


	//   ....[46]....
        /*05fc*/ 	.word	0xffffffff


	//   ....[47]....
        /*0600*/ 	.word	0xffffffff


	//   ....[48]....
        /*0604*/ 	.word	0xffffffff


	//   ....[49]....
        /*0608*/ 	.word	0xffffffff


	//   ....[50]....
        /*060c*/ 	.word	0xffffffff


	//   ....[51]....
        /*0610*/ 	.word	0xffffffff


	//   ....[52]....
        /*0614*/ 	.word	0xffffffff


	//   ....[53]....
        /*0618*/ 	.word	0xffffffff


	//   ....[54]....
        /*061c*/ 	.word	0xffffffff


	//   ....[55]....
        /*0620*/ 	.word	0xffffffff


	//   ....[56]....
        /*0624*/ 	.word	0xffffffff


	//   ....[57]....
        /*0628*/ 	.word	0xffffffff


	//   ....[58]....
        /*062c*/ 	.word	0xffffffff


	//   ....[59]....
        /*0630*/ 	.word	0xffffffff


	//   ....[60]....
        /*0634*/ 	.word	0xffffffff


	//   ....[61]....
        /*0638*/ 	.word	0xffffffff


	//   ....[62]....
        /*063c*/ 	.word	0xffffffff


	//   ....[63]....
        /*0640*/ 	.word	0xffffffff


	//   ....[64]....
        /*0644*/ 	.word	0xffffffff


	//   ....[65]....
        /*0648*/ 	.word	0xffffffff


	//   ....[66]....
        /*064c*/ 	.word	0xffffffff


	//   ....[67]....
        /*0650*/ 	.word	0xffffffff


	//   ....[68]....
        /*0654*/ 	.word	0xffffffff


	//   ....[69]....
        /*0658*/ 	.word	0xffffffff


	//   ....[70]....
        /*065c*/ 	.word	0xffffffff


	//   ....[71]....
        /*0660*/ 	.word	0xffffffff


	//   ....[72]....
        /*0664*/ 	.word	0xffffffff


	//   ....[73]....
        /*0668*/ 	.word	0xffffffff


	//   ....[74]....
        /*066c*/ 	.word	0xffffffff


	//   ....[75]....
        /*0670*/ 	.word	0xffffffff


	//   ....[76]....
        /*0674*/ 	.word	0xffffffff


	//   ....[77]....
        /*0678*/ 	.word	0xffffffff


	//   ....[78]....
        /*067c*/ 	.word	0xffffffff


	//   ....[79]....
        /*0680*/ 	.word	0xffffffff


	//   ....[80]....
        /*0684*/ 	.word	0xffffffff


	//   ....[81]....
        /*0688*/ 	.word	0xffffffff


	//   ....[82]....
        /*068c*/ 	.word	0xffffffff


	//   ....[83]....
        /*0690*/ 	.word	0xffffffff


	//   ....[84]....
        /*0694*/ 	.word	0xffffffff


	//   ....[85]....
        /*0698*/ 	.word	0xffffffff


	//   ....[86]....
        /*069c*/ 	.word	0xffffffff


	//   ....[87]....
        /*06a0*/ 	.word	0xffffffff


	//   ....[88]....
        /*06a4*/ 	.word	0xffffffff


	//   ....[89]....
        /*06a8*/ 	.word	0xffffffff


	//   ....[90]....
        /*06ac*/ 	.word	0xffffffff


	//   ....[91]....
        /*06b0*/ 	.word	0xffffffff


	//   ....[92]....
        /*06b4*/ 	.word	0xffffffff


	//   ....[93]....
        /*06b8*/ 	.word	0xffffffff


	//   ....[94]....
        /*06bc*/ 	.word	0xffffffff


	//   ....[95]....
        /*06c0*/ 	.word	0xffffffff


	//   ....[96]....
        /*06c4*/ 	.word	0xffffffff


	//   ....[97]....
        /*06c8*/ 	.word	0xffffffff


	//   ....[98]....
        /*06cc*/ 	.word	0xffffffff


	//   ....[99]....
        /*06d0*/ 	.word	0xffffffff


	//   ....[100]....
        /*06d4*/ 	.word	0xffffffff


	//   ....[101]....
        /*06d8*/ 	.word	0xffffffff


	//   ....[102]....
        /*06dc*/ 	.word	0xffffffff


	//   ....[103]....
        /*06e0*/ 	.word	0xffffffff


	//   ....[104]....
        /*06e4*/ 	.word	0xffffffff


	//   ....[105]....
        /*06e8*/ 	.word	0xffffffff


	//   ....[106]....
        /*06ec*/ 	.word	0xffffffff


	//   ....[107]....
        /*06f0*/ 	.word	0xffffffff


	//   ....[108]....
        /*06f4*/ 	.word	0xffffffff


	//   ....[109]....
        /*06f8*/ 	.word	0xffffffff


	//   ....[110]....
        /*06fc*/ 	.word	0xffffffff


	//   ....[111]....
        /*0700*/ 	.word	0xffffffff


	//   ....[112]....
        /*0704*/ 	.word	0xffffffff


	//   ....[113]....
        /*0708*/ 	.word	0xffffffff


	//   ....[114]....
        /*070c*/ 	.word	0xffffffff


	//   ....[115]....
        /*0710*/ 	.word	0xffffffff


	//   ....[116]....
        /*0714*/ 	.word	0xffffffff


	//   ....[117]....
        /*0718*/ 	.word	0xffffffff


	//   ....[118]....
        /*071c*/ 	.word	0xffffffff


	//   ....[119]....
        /*0720*/ 	.word	0xffffffff


	//   ....[120]....
        /*0724*/ 	.word	0xffffffff


	//   ....[121]....
        /*0728*/ 	.word	0xffffffff


	//   ....[122]....
        /*072c*/ 	.word	0xffffffff


	//   ....[123]....
        /*0730*/ 	.word	0xffffffff


	//   ....[124]....
        /*0734*/ 	.word	0xffffffff


	//   ....[125]....
        /*0738*/ 	.word	0xffffffff


	//   ....[126]....
        /*073c*/ 	.word	0xffffffff


	//   ....[127]....
        /*0740*/ 	.word	0xffffffff


	//   ....[128]....
        /*0744*/ 	.word	0xffffffff


	//   ....[129]....
        /*0748*/ 	.word	0xffffffff


	//   ....[130]....
        /*074c*/ 	.word	0xffffffff


	//   ....[131]....
        /*0750*/ 	.word	0xffffffff


	//   ....[132]....
        /*0754*/ 	.word	0xffffffff


	//   ....[133]....
        /*0758*/ 	.word	0xffffffff


	//   ....[134]....
        /*075c*/ 	.word	0xffffffff


	//   ....[135]....
        /*0760*/ 	.word	0xffffffff


	//   ....[136]....
        /*0764*/ 	.word	0xffffffff


	//   ....[137]....
        /*0768*/ 	.word	0xffffffff


	//   ....[138]....
        /*076c*/ 	.word	0xffffffff


	//   ....[139]....
        /*0770*/ 	.word	0xffffffff


	//   ....[140]....
        /*0774*/ 	.word	0xffffffff


	//   ....[141]....
        /*0778*/ 	.word	0xffffffff


	//   ....[142]....
        /*077c*/ 	.word	0xffffffff


	//   ....[143]....
        /*0780*/ 	.word	0xffffffff


	//   ....[144]....
        /*0784*/ 	.word	0xffffffff


	//   ....[145]....
        /*0788*/ 	.word	0xffffffff


	//   ....[146]....
        /*078c*/ 	.word	0xffffffff


	//   ....[147]....
        /*0790*/ 	.word	0xffffffff


	//   ....[148]....
        /*0794*/ 	.word	0xffffffff


	//   ....[149]....
        /*0798*/ 	.word	0xffffffff


	//   ....[150]....
        /*079c*/ 	.word	0xffffffff


	//   ....[151]....
        /*07a0*/ 	.word	0xffffffff


	//   ....[152]....
        /*07a4*/ 	.word	0xffffffff


	//   ....[153]....
        /*07a8*/ 	.word	0xffffffff


	//   ....[154]....
        /*07ac*/ 	.word	0xffffffff


	//   ....[155]....
        /*07b0*/ 	.word	0xffffffff


	//   ....[156]....
        /*07b4*/ 	.word	0xffffffff


	//   ....[157]....
        /*07b8*/ 	.word	0xffffffff


	//   ....[158]....
        /*07bc*/ 	.word	0xffffffff


	//   ....[159]....
        /*07c0*/ 	.word	0xffffffff


	//   ....[160]....
        /*07c4*/ 	.word	0xffffffff


	//   ....[161]....
        /*07c8*/ 	.word	0xffffffff


	//   ....[162]....
        /*07cc*/ 	.word	0xffffffff


	//   ....[163]....
        /*07d0*/ 	.word	0xffffffff


	//   ....[164]....
        /*07d4*/ 	.word	0xffffffff


	//   ....[165]....
        /*07d8*/ 	.word	0xffffffff


	//   ....[166]....
        /*07dc*/ 	.word	0xffffffff


	//   ....[167]....
        /*07e0*/ 	.word	0xffffffff


	//   ....[168]....
        /*07e4*/ 	.word	0xffffffff


	//   ....[169]....
        /*07e8*/ 	.word	0xffffffff


	//   ....[170]....
        /*07ec*/ 	.word	0xffffffff


	//   ....[171]....
        /*07f0*/ 	.word	0xffffffff


	//   ....[172]....
        /*07f4*/ 	.word	0xffffffff


	//   ....[173]....
        /*07f8*/ 	.word	0xffffffff


	//   ....[174]....
        /*07fc*/ 	.word	0xffffffff


	//   ....[175]....
        /*0800*/ 	.word	0xffffffff


	//   ....[176]....
        /*0804*/ 	.word	0xffffffff


	//   ....[177]....
        /*0808*/ 	.word	0xffffffff


	//   ....[178]....
        /*080c*/ 	.word	0xffffffff


	//   ....[179]....
        /*0810*/ 	.word	0xffffffff


	//   ....[180]....
        /*0814*/ 	.word	0xffffffff


	//   ....[181]....
        /*0818*/ 	.word	0xffffffff


	//   ....[182]....
        /*081c*/ 	.word	0xffffffff


	//   ....[183]....
        /*0820*/ 	.word	0xffffffff


	//   ....[184]....
        /*0824*/ 	.word	0xffffffff


	//   ....[185]....
        /*0828*/ 	.word	0xffffffff


	//   ....[186]....
        /*082c*/ 	.word	0xffffffff


	//   ....[187]....
        /*0830*/ 	.word	0xffffffff


	//   ....[188]....
        /*0834*/ 	.word	0xffffffff


	//   ....[189]....
        /*0838*/ 	.word	0xffffffff


	//   ....[190]....
        /*083c*/ 	.word	0xffffffff


	//   ....[191]....
        /*0840*/ 	.word	0xffffffff


	//   ....[192]....
        /*0844*/ 	.word	0xffffffff


	//   ....[193]....
        /*0848*/ 	.word	0xffffffff


	//   ....[194]....
        /*084c*/ 	.word	0xffffffff


	//   ....[195]....
        /*0850*/ 	.word	0xffffffff


	//   ....[196]....
        /*0854*/ 	.word	0xffffffff


	//   ....[197]....
        /*0858*/ 	.word	0xffffffff


	//   ....[198]....
        /*085c*/ 	.word	0xffffffff


	//   ....[199]....
        /*0860*/ 	.word	0xffffffff


	//   ....[200]....
        /*0864*/ 	.word	0xffffffff


	//   ....[201]....
        /*0868*/ 	.word	0xffffffff


	//   ....[202]....
        /*086c*/ 	.word	0xffffffff


	//   ....[203]....
        /*0870*/ 	.word	0xffffffff


	//   ....[204]....
        /*0874*/ 	.word	0xffffffff


	//   ....[205]....
        /*0878*/ 	.word	0xffffffff


	//   ....[206]....
        /*087c*/ 	.word	0xffffffff


	//   ....[207]....
        /*0880*/ 	.word	0xffffffff


	//   ....[208]....
        /*0884*/ 	.word	0xffffffff


	//   ....[209]....
        /*0888*/ 	.word	0xffffffff


	//   ....[210]....
        /*088c*/ 	.word	0xffffffff


	//   ....[211]....
        /*0890*/ 	.word	0xffffffff


	//   ....[212]....
        /*0894*/ 	.word	0xffffffff


	//   ....[213]....
        /*0898*/ 	.word	0xffffffff


	//   ....[214]....
        /*089c*/ 	.word	0xffffffff


	//   ....[215]....
        /*08a0*/ 	.word	0xffffffff


	//   ....[216]....
        /*08a4*/ 	.word	0xffffffff


	//   ....[217]....
        /*08a8*/ 	.word	0xffffffff


	//   ....[218]....
        /*08ac*/ 	.word	0xffffffff


	//   ....[219]....
        /*08b0*/ 	.word	0xffffffff


	//   ....[220]....
        /*08b4*/ 	.word	0xffffffff


	//   ....[221]....
        /*08b8*/ 	.word	0xffffffff


	//   ....[222]....
        /*08bc*/ 	.word	0xffffffff


	//   ....[223]....
        /*08c0*/ 	.word	0xffffffff


	//   ....[224]....
        /*08c4*/ 	.word	0xffffffff


	//   ....[225]....
        /*08c8*/ 	.word	0xffffffff


	//   ....[226]....
        /*08cc*/ 	.word	0xffffffff


	//   ....[227]....
        /*08d0*/ 	.word	0xffffffff


	//   ....[228]....
        /*08d4*/ 	.word	0xffffffff


	//   ....[229]....
        /*08d8*/ 	.word	0xffffffff


	//   ....[230]....
        /*08dc*/ 	.word	0xffffffff


	//   ....[231]....
        /*08e0*/ 	.word	0xffffffff


	//   ....[232]....
        /*08e4*/ 	.word	0xffffffff


	//   ....[233]....
        /*08e8*/ 	.word	0xffffffff


	//   ....[234]....
        /*08ec*/ 	.word	0xffffffff


	//   ....[235]....
        /*08f0*/ 	.word	0xffffffff


	//   ....[236]....
        /*08f4*/ 	.word	0xffffffff


	//   ....[237]....
        /*08f8*/ 	.word	0xffffffff


	//   ....[238]....
        /*08fc*/ 	.word	0xffffffff


	//   ....[239]....
        /*0900*/ 	.word	0xffffffff


	//   ....[240]....
        /*0904*/ 	.word	0xffffffff


	//   ....[241]....
        /*0908*/ 	.word	0xffffffff


	//   ....[242]....
        /*090c*/ 	.word	0xffffffff


	//   ....[243]....
        /*0910*/ 	.word	0xffffffff


	//   ....[244]....
        /*0914*/ 	.word	0xffffffff


	//   ....[245]....
        /*0918*/ 	.word	0xffffffff


	//   ....[246]....
        /*091c*/ 	.word	0xffffffff


	//   ....[247]....
        /*0920*/ 	.word	0xffffffff


	//   ....[248]....
        /*0924*/ 	.word	0xffffffff


	//   ....[249]....
        /*0928*/ 	.word	0xffffffff


	//   ....[250]....
        /*092c*/ 	.word	0xffffffff


	//   ....[251]....
        /*0930*/ 	.word	0xffffffff


	//   ....[252]....
        /*0934*/ 	.word	0xffffffff


	//   ....[253]....
        /*0938*/ 	.word	0xffffffff


	//   ....[254]....
        /*093c*/ 	.word	0xffffffff


	//   ....[255]....
        /*0940*/ 	.word	0xffffffff


	//   ....[0]....
        /*0944*/ 	.word	0xffffffff


	//   ....[1]....
        /*0948*/ 	.word	0xffffffff


	//   ....[2]....
        /*094c*/ 	.word	0xffffffff


	//   ....[3]....
        /*0950*/ 	.word	0xffffffff


	//   ....[4]....
        /*0954*/ 	.word	0xffffffff


	//   ....[5]....
        /*0958*/ 	.word	0xffffffff


	//   ....[6]....
        /*095c*/ 	.word	0xffffffff


	//   ....[7]....
        /*0960*/ 	.word	0xffffffff


	//   ....[8]....
        /*0964*/ 	.word	0xffffffff


	//   ....[9]....
        /*0968*/ 	.word	0xffffffff


	//   ....[10]....
        /*096c*/ 	.word	0xffffffff


	//   ....[11]....
        /*0970*/ 	.word	0xffffffff


	//   ....[12]....
        /*0974*/ 	.word	0xffffffff


	//   ....[13]....
        /*0978*/ 	.word	0xffffffff


	//   ....[14]....
        /*097c*/ 	.word	0xffffffff


	//   ....[15]....
        /*0980*/ 	.word	0xffffffff


	//   ....[16]....
        /*0984*/ 	.word	0xffffffff


	//   ....[17]....
        /*0988*/ 	.word	0x0500000f


	//   ....[18]....
        /*098c*/ 	.word	0x0500000f


	//   ....[19]....
        /*0990*/ 	.word	0x0500000f


	//   ....[20]....
        /*0994*/ 	.word	0x0500000f


	//   ....[21]....
        /*0998*/ 	.word	0x0500000f


	//   ....[22]....
        /*099c*/ 	.word	0x0500000f


	//   ....[23]....
        /*09a0*/ 	.word	0x0500000f


	//   ....[24]....
        /*09a4*/ 	.word	0x0500000f


	//   ....[25]....
        /*09a8*/ 	.word	0x0500000f


	//   ....[26]....
        /*09ac*/ 	.word	0x0500000f


	//   ....[27]....
        /*09b0*/ 	.word	0x0500000f


	//   ....[28]....
        /*09b4*/ 	.word	0x0500000f


	//   ....[29]....
        /*09b8*/ 	.word	0x0500000f


	//   ....[30]....
        /*09bc*/ 	.word	0x0500000f


	//   ....[31]....
        /*09c0*/ 	.word	0x0500000f


	//   ....[32]....
        /*09c4*/ 	.word	0x0500000f


	//   ....[33]....
        /*09c8*/ 	.word	0x0500000f


	//   ....[34]....
        /*09cc*/ 	.word	0x0500000f


	//   ....[35]....
        /*09d0*/ 	.word	0x0500000f


	//   ....[36]....
        /*09d4*/ 	.word	0x0500000f


	//   ....[37]....
        /*09d8*/ 	.word	0x0500000f


	//   ....[38]....
        /*09dc*/ 	.word	0x0500000f


	//   ....[39]....
        /*09e0*/ 	.word	0x0500000f


	//   ....[40]....
        /*09e4*/ 	.word	0x0500000f


	//   ....[41]....
        /*09e8*/ 	.word	0x0500000f


	//   ....[42]....
        /*09ec*/ 	.word	0x0500000f


	//   ....[43]....
        /*09f0*/ 	.word	0x0500000f


	//   ....[44]....
        /*09f4*/ 	.word	0x0500000f


	//   ....[45]....
        /*09f8*/ 	.word	0x0500000f


	//   ....[46]....
        /*09fc*/ 	.word	0x0500000f


	//   ....[47]....
        /*0a00*/ 	.word	0x0500000f


	//   ....[48]....
        /*0a04*/ 	.word	0x0500000f


	//   ....[49]....
        /*0a08*/ 	.word	0x0500000f


	//   ....[50]....
        /*0a0c*/ 	.word	0x0500000f


	//   ....[51]....
        /*0a10*/ 	.word	0x0500000f


	//   ....[52]....
        /*0a14*/ 	.word	0x0500000f


	//   ....[53]....
        /*0a18*/ 	.word	0x0500000f


	//   ....[54]....
        /*0a1c*/ 	.word	0x0500000f


	//   ....[55]....
        /*0a20*/ 	.word	0x0500000f


	//   ....[56]....
        /*0a24*/ 	.word	0x0500000f


	//   ....[57]....
        /*0a28*/ 	.word	0x0500000f


	//   ....[58]....
        /*0a2c*/ 	.word	0x0500000f


	//   ....[59]....
        /*0a30*/ 	.word	0x0500000f


	//   ....[60]....
        /*0a34*/ 	.word	0x0500000f


	//   ....[61]....
        /*0a38*/ 	.word	0x0500000f


	//   ....[62]....
        /*0a3c*/ 	.word	0x0500000f


	//   ....[63]....
        /*0a40*/ 	.word	0x0500000f


	//   ....[64]....
        /*0a44*/ 	.word	0x0500000f


	//   ....[65]....
        /*0a48*/ 	.word	0x0500000f


	//   ....[66]....
        /*0a4c*/ 	.word	0x0500000f


	//   ....[67]....
        /*0a50*/ 	.word	0x0500000f


	//   ....[68]....
        /*0a54*/ 	.word	0x0500000f


	//   ....[69]....
        /*0a58*/ 	.word	0x0500000f


	//   ....[70]....
        /*0a5c*/ 	.word	0x0500000f


	//   ....[71]....
        /*0a60*/ 	.word	0x0500000f


	//   ....[72]....
        /*0a64*/ 	.word	0x0500000f


	//   ....[73]....
        /*0a68*/ 	.word	0x0500000f


	//   ....[74]....
        /*0a6c*/ 	.word	0x0500000f


	//   ....[75]....
        /*0a70*/ 	.word	0x0500000f


	//   ....[76]....
        /*0a74*/ 	.word	0x0500000f


	//   ....[77]....
        /*0a78*/ 	.word	0x0500000f


	//   ....[78]....
        /*0a7c*/ 	.word	0x0500000f


	//   ....[79]....
        /*0a80*/ 	.word	0x0500000f


	//   ....[80]....
        /*0a84*/ 	.word	0x0500000f


	//   ....[81]....
        /*0a88*/ 	.word	0x0500000f


	//   ....[82]....
        /*0a8c*/ 	.word	0x0500000f


	//   ....[83]....
        /*0a90*/ 	.word	0x0500000f


	//   ....[84]....
        /*0a94*/ 	.word	0x0500000f


	//   ....[85]....
        /*0a98*/ 	.word	0x0500000f


	//   ....[86]....
        /*0a9c*/ 	.word	0x0500000f


	//   ....[87]....
        /*0aa0*/ 	.word	0x0500000f


	//   ....[88]....
        /*0aa4*/ 	.word	0x0500000f


	//   ....[89]....
        /*0aa8*/ 	.word	0x0500000f


	//   ....[90]....
        /*0aac*/ 	.word	0x0500000f


	//   ....[91]....
        /*0ab0*/ 	.word	0x0500000f


	//   ....[92]....
        /*0ab4*/ 	.word	0x0500000f


	//   ....[93]....
        /*0ab8*/ 	.word	0x0500000f


	//   ....[94]....
        /*0abc*/ 	.word	0x0500000f


	//   ....[95]....
        /*0ac0*/ 	.word	0x0500000f


	//   ....[96]....
        /*0ac4*/ 	.word	0x0500000f


	//   ....[97]....
        /*0ac8*/ 	.word	0x0500000f


	//   ....[98]....
        /*0acc*/ 	.word	0x0500000f


	//   ....[99]....
        /*0ad0*/ 	.word	0x0500000f


	//   ....[100]....
        /*0ad4*/ 	.word	0x0500000f


	//   ....[101]....
        /*0ad8*/ 	.word	0x0500000f


	//   ....[102]....
        /*0adc*/ 	.word	0x0500000f


	//   ....[103]....
        /*0ae0*/ 	.word	0x0500000f


	//   ....[104]....
        /*0ae4*/ 	.word	0x0500000f


	//   ....[105]....
        /*0ae8*/ 	.word	0x0500000f


	//   ....[106]....
        /*0aec*/ 	.word	0x0500000f


	//   ....[107]....
        /*0af0*/ 	.word	0x0500000f


	//   ....[108]....
        /*0af4*/ 	.word	0x0500000f


	//   ....[109]....
        /*0af8*/ 	.word	0x0500000f


	//   ....[110]....
        /*0afc*/ 	.word	0x0500000f


	//   ....[111]....
        /*0b00*/ 	.word	0x0500000f


	//   ....[112]....
        /*0b04*/ 	.word	0x0500000f


	//   ....[113]....
        /*0b08*/ 	.word	0x0500000f


	//   ....[114]....
        /*0b0c*/ 	.word	0x0500000f


	//   ....[115]....
        /*0b10*/ 	.word	0x0500000f


	//   ....[116]....
        /*0b14*/ 	.word	0x0500000f


	//   ....[117]....
        /*0b18*/ 	.word	0x0500000f


	//   ....[118]....
        /*0b1c*/ 	.word	0x0500000f


	//   ....[119]....
        /*0b20*/ 	.word	0x0500000f


	//   ....[120]....
        /*0b24*/ 	.word	0x0500000f


	//   ....[121]....
        /*0b28*/ 	.word	0x0500000f


	//   ....[122]....
        /*0b2c*/ 	.word	0x0500000f


	//   ....[123]....
        /*0b30*/ 	.word	0x0500000f


	//   ....[124]....
        /*0b34*/ 	.word	0x0500000f


	//   ....[125]....
        /*0b38*/ 	.word	0x0500000f


	//   ....[126]....
        /*0b3c*/ 	.word	0x0500000f


	//   ....[127]....
        /*0b40*/ 	.word	0x0500000f


	//   ....[128]....
        /*0b44*/ 	.word	0x0500000f


	//   ....[129]....
        /*0b48*/ 	.word	0x0500000f


	//   ....[130]....
        /*0b4c*/ 	.word	0x0500000f


	//   ....[131]....
        /*0b50*/ 	.word	0x0500000f


	//   ....[132]....
        /*0b54*/ 	.word	0x0500000f


	//   ....[133]....
        /*0b58*/ 	.word	0x0500000f


	//   ....[134]....
        /*0b5c*/ 	.word	0x0500000f


	//   ....[135]....
        /*0b60*/ 	.word	0x0500000f


	//   ....[136]....
        /*0b64*/ 	.word	0x0500000f


	//   ....[137]....
        /*0b68*/ 	.word	0x0500000f


	//   ....[138]....
        /*0b6c*/ 	.word	0x0500000f


	//   ....[139]....
        /*0b70*/ 	.word	0x0500000f


	//   ....[140]....
        /*0b74*/ 	.word	0x0500000f


	//   ....[141]....
        /*0b78*/ 	.word	0x0500000f


	//   ....[142]....
        /*0b7c*/ 	.word	0x0500000f


	//   ....[143]....
        /*0b80*/ 	.word	0x0500000f


	//   ....[144]....
        /*0b84*/ 	.word	0x0500000f


	//   ....[145]....
        /*0b88*/ 	.word	0x0500000f


	//   ....[146]....
        /*0b8c*/ 	.word	0x0500000f


	//   ....[147]....
        /*0b90*/ 	.word	0x0500000f


	//   ....[148]....
        /*0b94*/ 	.word	0x0500000f


	//   ....[149]....
        /*0b98*/ 	.word	0x0500000f


	//   ....[150]....
        /*0b9c*/ 	.word	0x0500000f


	//   ....[151]....
        /*0ba0*/ 	.word	0x0500000f


	//   ....[152]....
        /*0ba4*/ 	.word	0x0500000f


	//   ....[153]....
        /*0ba8*/ 	.word	0x0500000f


	//   ....[154]....
        /*0bac*/ 	.word	0x0500000f


	//   ....[155]....
        /*0bb0*/ 	.word	0x0500000f


	//   ....[156]....
        /*0bb4*/ 	.word	0x0500000f


	//   ....[157]....
        /*0bb8*/ 	.word	0x0500000f


	//   ....[158]....
        /*0bbc*/ 	.word	0x0500000f


	//   ....[159]....
        /*0bc0*/ 	.word	0x0500000f


	//   ....[160]....
        /*0bc4*/ 	.word	0x0500000f


	//   ....[161]....
        /*0bc8*/ 	.word	0x0500000f


	//   ....[162]....
        /*0bcc*/ 	.word	0x0500000f


	//   ....[163]....
        /*0bd0*/ 	.word	0x0500000f


	//   ....[164]....
        /*0bd4*/ 	.word	0x0500000f


	//   ....[165]....
        /*0bd8*/ 	.word	0x0500000f


	//   ....[166]....
        /*0bdc*/ 	.word	0x0500000f


	//   ....[167]....
        /*0be0*/ 	.word	0x0500000f


	//   ....[168]....
        /*0be4*/ 	.word	0x0500000f


	//   ....[169]....
        /*0be8*/ 	.word	0x0500000f


	//   ....[170]....
        /*0bec*/ 	.word	0x0500000f


	//   ....[171]....
        /*0bf0*/ 	.word	0x0500000f


	//   ....[172]....
        /*0bf4*/ 	.word	0x0500000f


	//   ....[173]....
        /*0bf8*/ 	.word	0x0500000f


	//   ....[174]....
        /*0bfc*/ 	.word	0x0500000f


	//   ....[175]....
        /*0c00*/ 	.word	0x0500000f


	//   ....[176]....
        /*0c04*/ 	.word	0x0500000f


	//   ....[177]....
        /*0c08*/ 	.word	0x0500000f


	//   ....[178]....
        /*0c0c*/ 	.word	0x0500000f


	//   ....[179]....
        /*0c10*/ 	.word	0x0500000f


	//   ....[180]....
        /*0c14*/ 	.word	0x0500000f


	//   ....[181]....
        /*0c18*/ 	.word	0x0500000f


	//   ....[182]....
        /*0c1c*/ 	.word	0x0500000f


	//   ....[183]....
        /*0c20*/ 	.word	0x0500000f


	//   ....[184]....
        /*0c24*/ 	.word	0x0500000f


	//   ....[185]....
        /*0c28*/ 	.word	0x0500000f


	//   ....[186]....
        /*0c2c*/ 	.word	0x0500000f


	//   ....[187]....
        /*0c30*/ 	.word	0x0500000f


	//   ....[188]....
        /*0c34*/ 	.word	0x0500000f


	//   ....[189]....
        /*0c38*/ 	.word	0x0500000f


	//   ....[190]....
        /*0c3c*/ 	.word	0x0500000f


	//   ....[191]....
        /*0c40*/ 	.word	0x0500000f


	//   ....[192]....
        /*0c44*/ 	.word	0x0500000f


	//   ....[193]....
        /*0c48*/ 	.word	0x0500000f


	//   ....[194]....
        /*0c4c*/ 	.word	0x0500000f


	//   ....[195]....
        /*0c50*/ 	.word	0x0500000f


	//   ....[196]....
        /*0c54*/ 	.word	0x0500000f


	//   ....[197]....
        /*0c58*/ 	.word	0x0500000f


	//   ....[198]....
        /*0c5c*/ 	.word	0x0500000f


	//   ....[199]....
        /*0c60*/ 	.word	0x0500000f


	//   ....[200]....
        /*0c64*/ 	.word	0x0500000f


	//   ....[201]....
        /*0c68*/ 	.word	0x0500000f


	//   ....[202]....
        /*0c6c*/ 	.word	0x0500000f


	//   ....[203]....
        /*0c70*/ 	.word	0x0500000f


	//   ....[204]....
        /*0c74*/ 	.word	0x0500000f


	//   ....[205]....
        /*0c78*/ 	.word	0x0500000f


	//   ....[206]....
        /*0c7c*/ 	.word	0x0500000f


	//   ....[207]....
        /*0c80*/ 	.word	0x0500000f


	//   ....[208]....
        /*0c84*/ 	.word	0x0500000f


	//   ....[209]....
        /*0c88*/ 	.word	0x0500000f


	//   ....[210]....
        /*0c8c*/ 	.word	0x0500000f


	//   ....[211]....
        /*0c90*/ 	.word	0x0500000f


	//   ....[212]....
        /*0c94*/ 	.word	0x0500000f


	//   ....[213]....
        /*0c98*/ 	.word	0x0500000f


	//   ....[214]....
        /*0c9c*/ 	.word	0x0500000f


	//   ....[215]....
        /*0ca0*/ 	.word	0x0500000f


	//   ....[216]....
        /*0ca4*/ 	.word	0x0500000f


	//   ....[217]....
        /*0ca8*/ 	.word	0x0500000f


	//   ....[218]....
        /*0cac*/ 	.word	0x0500000f


	//   ....[219]....
        /*0cb0*/ 	.word	0x0500000f


	//   ....[220]....
        /*0cb4*/ 	.word	0x0500000f


	//   ....[221]....
        /*0cb8*/ 	.word	0x0500000f


	//   ....[222]....
        /*0cbc*/ 	.word	0x0500000f


	//   ....[223]....
        /*0cc0*/ 	.word	0x0500000f


	//   ....[224]....
        /*0cc4*/ 	.word	0x0500000f


	//   ....[225]....
        /*0cc8*/ 	.word	0x0500000f


	//   ....[226]....
        /*0ccc*/ 	.word	0x0500000f


	//   ....[227]....
        /*0cd0*/ 	.word	0x0500000f


	//   ....[228]....
        /*0cd4*/ 	.word	0x0500000f


	//   ....[229]....
        /*0cd8*/ 	.word	0x0500000f


	//   ....[230]....
        /*0cdc*/ 	.word	0x0500000f


	//   ....[231]....
        /*0ce0*/ 	.word	0x0500000f


	//   ....[232]....
        /*0ce4*/ 	.word	0x0500000f


	//   ....[233]....
        /*0ce8*/ 	.word	0x0500000f


	//   ....[234]....
        /*0cec*/ 	.word	0x0500000f


	//   ....[235]....
        /*0cf0*/ 	.word	0x0500000f


	//   ....[236]....
        /*0cf4*/ 	.word	0x0500000f


	//   ....[237]....
        /*0cf8*/ 	.word	0x0500000f


	//   ....[238]....
        /*0cfc*/ 	.word	0x0500000f


	//   ....[239]....
        /*0d00*/ 	.word	0x0500000f


	//   ....[240]....
        /*0d04*/ 	.word	0x0500000f


	//   ....[241]....
        /*0d08*/ 	.word	0x0500000f


	//   ....[242]....
        /*0d0c*/ 	.word	0x0500000f


	//   ....[243]....
        /*0d10*/ 	.word	0x0500000f


	//   ....[244]....
        /*0d14*/ 	.word	0x0500000f


	//----- nvinfo : EIATTR_COOP_GROUP_INSTR_OFFSETS
	.align		4
.L_924:
        /*0d18*/ 	.byte	0x04, 0x28
        /*0d1a*/ 	.short	(.L_926 - .L_925)


	//   ....[0]....
.L_925:
        /*0d1c*/ 	.word	0x00000060


	//   ....[1]....
        /*0d20*/ 	.word	0x00000130


	//   ....[2]....
        /*0d24*/ 	.word	0x000001e0


	//   ....[3]....
        /*0d28*/ 	.word	0x000003a0


	//   ....[4]....
        /*0d2c*/ 	.word	0x00000500


	//   ....[5]....
        /*0d30*/ 	.word	0x00000620


	//   ....[6]....
        /*0d34*/ 	.word	0x00000780


	//   ....[7]....
        /*0d38*/ 	.word	0x00002fc0


	//   ....[8]....
        /*0d3c*/ 	.word	0x00002fd0


	//   ....[9]....
        /*0d40*/ 	.word	0x00003ee0


	//   ....[10]....
        /*0d44*/ 	.word	0x00003ef0


	//   ....[11]....
        /*0d48*/ 	.word	0x00004e00


	//   ....[12]....
        /*0d4c*/ 	.word	0x00004e10


	//   ....[13]....
        /*0d50*/ 	.word	0x000061b0


	//   ....[14]....
        /*0d54*/ 	.word	0x000061c0


	//   ....[15]....
        /*0d58*/ 	.word	0x00007110


	//   ....[16]....
        /*0d5c*/ 	.word	0x00007120


	//   ....[17]....
        /*0d60*/ 	.word	0x000080f0


	//   ....[18]....
        /*0d64*/ 	.word	0x00008100


	//   ....[19]....
        /*0d68*/ 	.word	0x00009280


	//   ....[20]....
        /*0d6c*/ 	.word	0x00009290


	//   ....[21]....
        /*0d70*/ 	.word	0x000093a0


	//   ....[22]....
        /*0d74*/ 	.word	0x000093b0


	//   ....[23]....
        /*0d78*/ 	.word	0x000094d0


	//   ....[24]....
        /*0d7c*/ 	.word	0x000094e0


	//   ....[25]....
        /*0d80*/ 	.word	0x00009850


	//   ....[26]....
        /*0d84*/ 	.word	0x00009870


	//   ....[27]....
        /*0d88*/ 	.word	0x00009950


	//   ....[28]....
        /*0d8c*/ 	.word	0x00009970


	//   ....[29]....
        /*0d90*/ 	.word	0x00009a50


	//   ....[30]....
        /*0d94*/ 	.word	0x00009a70


	//   ....[31]....
        /*0d98*/ 	.word	0x0000a500


	//   ....[32]....
        /*0d9c*/ 	.word	0x0000aa60


	//   ....[33]....
        /*0da0*/ 	.word	0x0000aa70


	//   ....[34]....
        /*0da4*/ 	.word	0x0000aa80


	//   ....[35]....
        /*0da8*/ 	.word	0x0000aa90


	//   ....[36]....
        /*0dac*/ 	.word	0x0000c930


	//   ....[37]....
        /*0db0*/ 	.word	0x0000c940


	//   ....[38]....
        /*0db4*/ 	.word	0x0000c950


	//   ....[39]....
        /*0db8*/ 	.word	0x0000c960


	//   ....[40]....
        /*0dbc*/ 	.word	0x0000ff70


	//   ....[41]....
        /*0dc0*/ 	.word	0x00010050


	//   ....[42]....
        /*0dc4*/ 	.word	0x00010310


	//   ....[43]....
        /*0dc8*/ 	.word	0x000104e0


	//   ....[44]....
        /*0dcc*/ 	.word	0x00012e90


	//   ....[45]....
        /*0dd0*/ 	.word	0x00012eb0


	//   ....[46]....
        /*0dd4*/ 	.word	0x000134b0


	//   ....[47]....
        /*0dd8*/ 	.word	0x00013510


	//   ....[48]....
        /*0ddc*/ 	.word	0x00014c10


	//   ....[49]....
        /*0de0*/ 	.word	0x00014c20


	//   ....[50]....
        /*0de4*/ 	.word	0x00014ca0


	//   ....[51]....
        /*0de8*/ 	.word	0x00014cb0


	//   ....[52]....
        /*0dec*/ 	.word	0x00015830


	//   ....[53]....
        /*0df0*/ 	.word	0x00015860


	//   ....[54]....
        /*0df4*/ 	.word	0x00015890


	//   ....[55]....
        /*0df8*/ 	.word	0x000158c0


	//   ....[56]....
        /*0dfc*/ 	.word	0x000158f0


	//   ....[57]....
        /*0e00*/ 	.word	0x00015920


	//   ....[58]....
        /*0e04*/ 	.word	0x00015950


	//   ....[59]....
        /*0e08*/ 	.word	0x00015980


	//   ....[60]....
        /*0e0c*/ 	.word	0x000159b0


	//   ....[61]....
        /*0e10*/ 	.word	0x000159e0


	//   ....[62]....
        /*0e14*/ 	.word	0x00015a10


	//   ....[63]....
        /*0e18*/ 	.word	0x00015a40


	//   ....[64]....
        /*0e1c*/ 	.word	0x00015a70


	//   ....[65]....
        /*0e20*/ 	.word	0x00015aa0


	//   ....[66]....
        /*0e24*/ 	.word	0x00015ad0


	//   ....[67]....
        /*0e28*/ 	.word	0x00015b00


	//   ....[68]....
        /*0e2c*/ 	.word	0x00015b30


	//   ....[69]....
        /*0e30*/ 	.word	0x00015b60


	//   ....[70]....
        /*0e34*/ 	.word	0x00015b90


	//   ....[71]....
        /*0e38*/ 	.word	0x00015bc0


	//   ....[72]....
        /*0e3c*/ 	.word	0x00015bf0


	//   ....[73]....
        /*0e40*/ 	.word	0x00015c20


	//   ....[74]....
        /*0e44*/ 	.word	0x00015c50


	//   ....[75]....
        /*0e48*/ 	.word	0x00015c80


	//   ....[76]....
        /*0e4c*/ 	.word	0x00015cb0


	//   ....[77]....
        /*0e50*/ 	.word	0x00015ce0


	//   ....[78]....
        /*0e54*/ 	.word	0x00015d10


	//   ....[79]....
        /*0e58*/ 	.word	0x00015d40


	//   ....[80]....
        /*0e5c*/ 	.word	0x00015d70


	//   ....[81]....
        /*0e60*/ 	.word	0x00015da0


	//   ....[82]....
        /*0e64*/ 	.word	0x00015dd0


	//   ....[83]....
        /*0e68*/ 	.word	0x00015e00


	//   ....[84]....
        /*0e6c*/ 	.word	0x00015e30


	//   ....[85]....
        /*0e70*/ 	.word	0x00015e50


	//   ....[86]....
        /*0e74*/ 	.word	0x00015e60


	//   ....[87]....
        /*0e78*/ 	.word	0x00015e70


	//   ....[88]....
        /*0e7c*/ 	.word	0x00015ea0


	//   ....[89]....
        /*0e80*/ 	.word	0x00015eb0


	//   ....[90]....
        /*0e84*/ 	.word	0x00015ec0


	//   ....[91]....
        /*0e88*/ 	.word	0x00015ee0


	//   ....[92]....
        /*0e8c*/ 	.word	0x00015f00


	//   ....[93]....
        /*0e90*/ 	.word	0x00015f20


	//   ....[94]....
        /*0e94*/ 	.word	0x00015f40


	//   ....[95]....
        /*0e98*/ 	.word	0x00015f50


	//   ....[96]....
        /*0e9c*/ 	.word	0x00015f80


	//   ....[97]....
        /*0ea0*/ 	.word	0x00015fb0


	//   ....[98]....
        /*0ea4*/ 	.word	0x00015fe0


	//   ....[99]....
        /*0ea8*/ 	.word	0x00016010


	//   ....[100]....
        /*0eac*/ 	.word	0x00016040


	//   ....[101]....
        /*0eb0*/ 	.word	0x00016070


	//   ....[102]....
        /*0eb4*/ 	.word	0x000160a0


	//   ....[103]....
        /*0eb8*/ 	.word	0x000160d0


	//   ....[104]....
        /*0ebc*/ 	.word	0x00016100


	//   ....[105]....
        /*0ec0*/ 	.word	0x00016130


	//   ....[106]....
        /*0ec4*/ 	.word	0x00016160


	//   ....[107]....
        /*0ec8*/ 	.word	0x00016190


	//   ....[108]....
        /*0ecc*/ 	.word	0x000161c0


	//   ....[109]....
        /*0ed0*/ 	.word	0x000161f0


	//   ....[110]....
        /*0ed4*/ 	.word	0x00016220


	//   ....[111]....
        /*0ed8*/ 	.word	0x00016250


	//   ....[112]....
        /*0edc*/ 	.word	0x00016280


	//   ....[113]....
        /*0ee0*/ 	.word	0x000162b0


	//   ....[114]....
        /*0ee4*/ 	.word	0x000162e0


	//   ....[115]....
        /*0ee8*/ 	.word	0x00016310


	//   ....[116]....
        /*0eec*/ 	.word	0x00016b60


	//   ....[117]....
        /*0ef0*/ 	.word	0x00016b80


	//   ....[118]....
        /*0ef4*/ 	.word	0x00016b90


	//   ....[119]....
        /*0ef8*/ 	.word	0x00016ba0


	//   ....[120]....
        /*0efc*/ 	.word	0x00017290


	//   ....[121]....
        /*0f00*/ 	.word	0x000172a0


	//   ....[122]....
        /*0f04*/ 	.word	0x000173d0


	//   ....[123]....
        /*0f08*/ 	.word	0x000173e0


	//   ....[124]....
        /*0f0c*/ 	.word	0x00017510


	//   ....[125]....
        /*0f10*/ 	.word	0x00017520


	//   ....[126]....
        /*0f14*/ 	.word	0x00017650


	//   ....[127]....
        /*0f18*/ 	.word	0x00017660


	//   ....[128]....
        /*0f1c*/ 	.word	0x00017a40


	//   ....[129]....
        /*0f20*/ 	.word	0x00017a50


	//   ....[130]....
        /*0f24*/ 	.word	0x00018250


	//   ....[131]....
        /*0f28*/ 	.word	0x00018260


	//   ....[132]....
        /*0f2c*/ 	.word	0x000191e0


	//   ....[133]....
        /*0f30*/ 	.word	0x000191f0


	//   ....[134]....
        /*0f34*/ 	.word	0x00019330


	//   ....[135]....
        /*0f38*/ 	.word	0x00019340


	//   ....[136]....
        /*0f3c*/ 	.word	0x00019470


	//   ....[137]....
        /*0f40*/ 	.word	0x00019480


	//   ....[138]....
        /*0f44*/ 	.word	0x000195b0


	//   ....[139]....
        /*0f48*/ 	.word	0x000195c0


	//   ....[140]....
        /*0f4c*/ 	.word	0x00019740


	//   ....[141]....
        /*0f50*/ 	.word	0x00019930


	//   ....[142]....
        /*0f54*/ 	.word	0x00019960


	//   ....[143]....
        /*0f58*/ 	.word	0x00019990


	//   ....[144]....
        /*0f5c*/ 	.word	0x000199c0


	//   ....[145]....
        /*0f60*/ 	.word	0x000199f0


	//   ....[146]....
        /*0f64*/ 	.word	0x00019a20


	//   ....[147]....
        /*0f68*/ 	.word	0x00019bb0


	//   ....[148]....
        /*0f6c*/ 	.word	0x00019be0


	//   ....[149]....
        /*0f70*/ 	.word	0x00019c10


	//   ....[150]....
        /*0f74*/ 	.word	0x00019c40


	//   ....[151]....
        /*0f78*/ 	.word	0x00019c70


	//   ....[152]....
        /*0f7c*/ 	.word	0x00019ca0


	//   ....[153]....
        /*0f80*/ 	.word	0x00019d30


	//   ....[154]....
        /*0f84*/ 	.word	0x00019d60


	//   ....[155]....
        /*0f88*/ 	.word	0x00019d70


	//   ....[156]....
        /*0f8c*/ 	.word	0x00019e00


	//   ....[157]....
        /*0f90*/ 	.word	0x0001af80


	//   ....[158]....
        /*0f94*/ 	.word	0x0001cda0


	//   ....[159]....
        /*0f98*/ 	.word	0x0001cdd0


	//   ....[160]....
        /*0f9c*/ 	.word	0x0001ce00


	//   ....[161]....
        /*0fa0*/ 	.word	0x0001ce60


	//   ....[162]....
        /*0fa4*/ 	.word	0x0001ce90


	//   ....[163]....
        /*0fa8*/ 	.word	0x0001cec0


	//   ....[164]....
        /*0fac*/ 	.word	0x0001cef0


	//   ....[165]....
        /*0fb0*/ 	.word	0x0001cf10


	//   ....[166]....
        /*0fb4*/ 	.word	0x0001cf50


	//   ....[167]....
        /*0fb8*/ 	.word	0x0001cf80


	//   ....[168]....
        /*0fbc*/ 	.word	0x0001cfb0


	//   ....[169]....
        /*0fc0*/ 	.word	0x0001cfe0


	//   ....[170]....
        /*0fc4*/ 	.word	0x0001d010


	//   ....[171]....
        /*0fc8*/ 	.word	0x0001d040


	//   ....[172]....
        /*0fcc*/ 	.word	0x0001d050


	//   ....[173]....
        /*0fd0*/ 	.word	0x0001d060


	//   ....[174]....
        /*0fd4*/ 	.word	0x0001d0d0


	//   ....[175]....
        /*0fd8*/ 	.word	0x0001d100


	//   ....[176]....
        /*0fdc*/ 	.word	0x0001d130


	//   ....[177]....
        /*0fe0*/ 	.word	0x0001d160


	//   ....[178]....
        /*0fe4*/ 	.word	0x0001d630


	//   ....[179]....
        /*0fe8*/ 	.word	0x0001d650


	//   ....[180]....
        /*0fec*/ 	.word	0x0001d720


	//   ....[181]....
        /*0ff0*/ 	.word	0x0001d750


	//   ....[182]....
        /*0ff4*/ 	.word	0x0001d790


	//   ....[183]....
        /*0ff8*/ 	.word	0x0001d7c0


	//   ....[184]....
        /*0ffc*/ 	.word	0x0001d800


	//   ....[185]....
        /*1000*/ 	.word	0x0001d830


	//   ....[186]....
        /*1004*/ 	.word	0x0001d870


	//   ....[187]....
        /*1008*/ 	.word	0x0001d8a0


	//   ....[188]....
        /*100c*/ 	.word	0x0001d8e0


	//   ....[189]....
        /*1010*/ 	.word	0x0001d900


	//   ....[190]....
        /*1014*/ 	.word	0x0001d940


	//   ....[191]....
        /*1018*/ 	.word	0x0001d960


	//   ....[192]....
        /*101c*/ 	.word	0x0001d970


	//   ....[193]....
        /*1020*/ 	.word	0x0001d9c0


	//   ....[194]....
        /*1024*/ 	.word	0x0001d9d0


	//   ....[195]....
        /*1028*/ 	.word	0x0001d9e0


	//   ....[196]....
        /*102c*/ 	.word	0x0001da20


	//   ....[197]....
        /*1030*/ 	.word	0x0001da40


	//   ....[198]....
        /*1034*/ 	.word	0x0001e160


	//   ....[199]....
        /*1038*/ 	.word	0x0001e190


	//   ....[200]....
        /*103c*/ 	.word	0x0001e1c0


	//   ....[201]....
        /*1040*/ 	.word	0x0001e200


	//   ....[202]....
        /*1044*/ 	.word	0x0001e290


	//   ....[203]....
        /*1048*/ 	.word	0x0001e2b0


	//   ....[204]....
        /*104c*/ 	.word	0x0001e330


	//   ....[205]....
        /*1050*/ 	.word	0x0001e350


	//   ....[206]....
        /*1054*/ 	.word	0x0001e3d0


	//   ....[207]....
        /*1058*/ 	.word	0x0001e3f0


	//   ....[208]....
        /*105c*/ 	.word	0x0001e470


	//   ....[209]....
        /*1060*/ 	.word	0x0001e490


	//   ....[210]....
        /*1064*/ 	.word	0x0001e510


	//   ....[211]....
        /*1068*/ 	.word	0x0001e530


	//   ....[212]....
        /*106c*/ 	.word	0x0001e540


	//   ....[213]....
        /*1070*/ 	.word	0x0001e5b0


	//   ....[214]....
        /*1074*/ 	.word	0x0001ef00


	//   ....[215]....
        /*1078*/ 	.word	0x0001ef20


	//   ....[216]....
        /*107c*/ 	.word	0x0001ef30


	//   ....[217]....
        /*1080*/ 	.word	0x0001ef40


	//   ....[218]....
        /*1084*/ 	.word	0x0001ef90


	//   ....[219]....
        /*1088*/ 	.word	0x0001efb0


	//   ....[220]....
        /*108c*/ 	.word	0x0001efd0


	//   ....[221]....
        /*1090*/ 	.word	0x0001efe0


	//   ....[222]....
        /*1094*/ 	.word	0x0001f020


	//   ....[223]....
        /*1098*/ 	.word	0x0001f030


	//   ....[224]....
        /*109c*/ 	.word	0x0001f070


	//   ....[225]....
        /*10a0*/ 	.word	0x0001f080


	//   ....[226]....
        /*10a4*/ 	.word	0x0001f0c0


	//   ....[227]....
        /*10a8*/ 	.word	0x0001f0d0


	//   ....[228]....
        /*10ac*/ 	.word	0x0001f110


	//   ....[229]....
        /*10b0*/ 	.word	0x0001f120


	//   ....[230]....
        /*10b4*/ 	.word	0x0001f130


	//   ....[231]....
        /*10b8*/ 	.word	0x0001f170


	//   ....[232]....
        /*10bc*/ 	.word	0x0001f190


	//   ....[233]....
        /*10c0*/ 	.word	0x0001f1f0


	//   ....[234]....
        /*10c4*/ 	.word	0x0001f5a0


	//   ....[235]....
        /*10c8*/ 	.word	0x0001f5b0


	//   ....[236]....
        /*10cc*/ 	.word	0x0001f5c0


	//   ....[237]....
        /*10d0*/ 	.word	0x0001f5d0


	//   ....[238]....
        /*10d4*/ 	.word	0x0001f620


	//   ....[239]....
        /*10d8*/ 	.word	0x0001f640


	//   ....[240]....
        /*10dc*/ 	.word	0x0001f660


	//   ....[241]....
        /*10e0*/ 	.word	0x0001f670


	//   ....[242]....
        /*10e4*/ 	.word	0x0001f6b0


	//   ....[243]....
        /*10e8*/ 	.word	0x0001f6c0


	//   ....[244]....
        /*10ec*/ 	.word	0x0001f700


	//   ....[245]....
        /*10f0*/ 	.word	0x0001f710


	//   ....[246]....
        /*10f4*/ 	.word	0x0001f750


	//   ....[247]....
        /*10f8*/ 	.word	0x0001f760


	//   ....[248]....
        /*10fc*/ 	.word	0x0001f7a0


	//   ....[249]....
        /*1100*/ 	.word	0x0001f7b0


	//   ....[250]....
        /*1104*/ 	.word	0x0001f7c0


	//   ....[251]....
        /*1108*/ 	.word	0x0001f800


	//   ....[252]....
        /*110c*/ 	.word	0x0001f820


	//   ....[253]....
        /*1110*/ 	.word	0x0001f880


	//   ....[254]....
        /*1114*/ 	.word	0x00020e40


	//   ....[255]....
        /*1118*/ 	.word	0x00020e70


	//   ....[0]....
        /*111c*/ 	.word	0x00020ee0


	//   ....[1]....
        /*1120*/ 	.word	0x00020f10


	//   ....[2]....
        /*1124*/ 	.word	0x00020f40


	//   ....[3]....
        /*1128*/ 	.word	0x00020f70


	//   ....[4]....
        /*112c*/ 	.word	0x00020fa0


	//   ....[5]....
        /*1130*/ 	.word	0x00020fd0


	//   ....[6]....
        /*1134*/ 	.word	0x00021170


	//   ....[7]....
        /*1138*/ 	.word	0x000211a0


	//   ....[8]....
        /*113c*/ 	.word	0x000211d0


	//   ....[9]....
        /*1140*/ 	.word	0x00021200


	//   ....[10]....
        /*1144*/ 	.word	0x00021230


	//   ....[11]....
        /*1148*/ 	.word	0x00021260


	//   ....[12]....
        /*114c*/ 	.word	0x00021320


	//   ....[13]....
        /*1150*/ 	.word	0x00021340


	//   ....[14]....
        /*1154*/ 	.word	0x00021350


	//   ....[15]....
        /*1158*/ 	.word	0x000213b0


	//   ....[16]....
        /*115c*/ 	.word	0x000219f0


	//   ....[17]....
        /*1160*/ 	.word	0x00021db0


	//   ....[18]....
        /*1164*/ 	.word	0x00021e40


	//   ....[19]....
        /*1168*/ 	.word	0x00021ed0


	//   ....[20]....
        /*116c*/ 	.word	0x00021f60


	//   ....[21]....
        /*1170*/ 	.word	0x00021ff0


	//   ....[22]....
        /*1174*/ 	.word	0x00022080


	//   ....[23]....
        /*1178*/ 	.word	0x00022160


	//   ....[24]....
        /*117c*/ 	.word	0x000221f0


	//   ....[25]....
        /*1180*/ 	.word	0x00022290


	//   ....[26]....
        /*1184*/ 	.word	0x00022320


	//   ....[27]....
        /*1188*/ 	.word	0x000223b0


	//   ....[28]....
        /*118c*/ 	.word	0x00022440


	//   ....[29]....
        /*1190*/ 	.word	0x00022520


	//   ....[30]....
        /*1194*/ 	.word	0x000225b0


	//   ....[31]....
        /*1198*/ 	.word	0x00022640


	//   ....[32]....
        /*119c*/ 	.word	0x000226d0


	//   ....[33]....
        /*11a0*/ 	.word	0x00022760


	//   ....[34]....
        /*11a4*/ 	.word	0x000227f0


	//   ....[35]....
        /*11a8*/ 	.word	0x00022920


	//   ....[36]....
        /*11ac*/ 	.word	0x000229d0


	//   ....[37]....
        /*11b0*/ 	.word	0x00022a60


	//   ....[38]....
        /*11b4*/ 	.word	0x00022ab0


	//   ....[39]....
        /*11b8*/ 	.word	0x00022b00


	//   ....[40]....
        /*11bc*/ 	.word	0x00022be0


	//   ....[41]....
        /*11c0*/ 	.word	0x00022c70


	//   ....[42]....
        /*11c4*/ 	.word	0x00022cc0


	//   ....[43]....
        /*11c8*/ 	.word	0x00022d10


	//   ....[44]....
        /*11cc*/ 	.word	0x00022f50


	//   ....[45]....
        /*11d0*/ 	.word	0x00023070


	//   ....[46]....
        /*11d4*/ 	.word	0x00023190


	//   ....[47]....
        /*11d8*/ 	.word	0x000232b0


	//   ....[48]....
        /*11dc*/ 	.word	0x000233e0


	//   ....[49]....
        /*11e0*/ 	.word	0x000234d0


	//   ....[50]....
        /*11e4*/ 	.word	0x00023530


	//   ....[51]....
        /*11e8*/ 	.word	0x00023580


	//   ....[52]....
        /*11ec*/ 	.word	0x00023600


	//   ....[53]....
        /*11f0*/ 	.word	0x00023670


	//   ....[54]....
        /*11f4*/ 	.word	0x000236d0


	//   ....[55]....
        /*11f8*/ 	.word	0x00023720


	//   ....[56]....
        /*11fc*/ 	.word	0x000237a0


	//   ....[57]....
        /*1200*/ 	.word	0x00023810


	//   ....[58]....
        /*1204*/ 	.word	0x00023870


	//   ....[59]....
        /*1208*/ 	.word	0x000238c0


	//   ....[60]....
        /*120c*/ 	.word	0x00023940


	//   ....[61]....
        /*1210*/ 	.word	0x00023990


	//   ....[62]....
        /*1214*/ 	.word	0x000239f0


	//   ....[63]....
        /*1218*/ 	.word	0x00023a40


	//   ....[64]....
        /*121c*/ 	.word	0x00023aa0


	//   ....[65]....
        /*1220*/ 	.word	0x00023b00


	//   ....[66]....
        /*1224*/ 	.word	0x00023b60


	//   ....[67]....
        /*1228*/ 	.word	0x00023bb0


	//   ....[68]....
        /*122c*/ 	.word	0x00023c10


	//   ....[69]....
        /*1230*/ 	.word	0x00023c80


	//   ....[70]....
        /*1234*/ 	.word	0x00023ce0


	//   ....[71]....
        /*1238*/ 	.word	0x00023d30


	//   ....[72]....
        /*123c*/ 	.word	0x00023d90


	//   ....[73]....
        /*1240*/ 	.word	0x00023e00


	//   ....[74]....
        /*1244*/ 	.word	0x00023e60


	//   ....[75]....
        /*1248*/ 	.word	0x00023eb0


	//   ....[76]....
        /*124c*/ 	.word	0x00023f30


	//   ....[77]....
        /*1250*/ 	.word	0x00023fb0


	//   ....[78]....
        /*1254*/ 	.word	0x00024060


	//   ....[79]....
        /*1258*/ 	.word	0x000240e0


	//   ....[80]....
        /*125c*/ 	.word	0x00024160


	//   ....[81]....
        /*1260*/ 	.word	0x000241b0


	//   ....[82]....
        /*1264*/ 	.word	0x00024220


	//   ....[83]....
        /*1268*/ 	.word	0x00024290


	//   ....[84]....
        /*126c*/ 	.word	0x000242f0


	//   ....[85]....
        /*1270*/ 	.word	0x00024340


	//   ....[86]....
        /*1274*/ 	.word	0x000243a0


	//   ....[87]....
        /*1278*/ 	.word	0x00024410


	//   ....[88]....
        /*127c*/ 	.word	0x00024470


	//   ....[89]....
        /*1280*/ 	.word	0x000244c0


	//   ....[90]....
        /*1284*/ 	.word	0x00024520


	//   ....[91]....
        /*1288*/ 	.word	0x00024570


	//   ....[92]....
        /*128c*/ 	.word	0x000245d0


	//   ....[93]....
        /*1290*/ 	.word	0x00024620


	//   ....[94]....
        /*1294*/ 	.word	0x00024680


	//   ....[95]....
        /*1298*/ 	.word	0x000246d0


	//   ....[96]....
        /*129c*/ 	.word	0x00024770


	//   ....[97]....
        /*12a0*/ 	.word	0x00024800


	//   ....[98]....
        /*12a4*/ 	.word	0x00024860


	//   ....[99]....
        /*12a8*/ 	.word	0x000248b0


	//   ....[100]....
        /*12ac*/ 	.word	0x00024950


	//   ....[101]....
        /*12b0*/ 	.word	0x000249e0


	//   ....[102]....
        /*12b4*/ 	.word	0x00024a60


	//   ....[103]....
        /*12b8*/ 	.word	0x00024ab0


	//   ....[104]....
        /*12bc*/ 	.word	0x00024b30


	//   ....[105]....
        /*12c0*/ 	.word	0x00024ba0


	//   ....[106]....
        /*12c4*/ 	.word	0x00024c00


	//   ....[107]....
        /*12c8*/ 	.word	0x00024c50


	//   ....[108]....
        /*12cc*/ 	.word	0x00024cd0


	//   ....[109]....
        /*12d0*/ 	.word	0x00024d20


	//   ....[110]....
        /*12d4*/ 	.word	0x00024db0


	//   ....[111]....
        /*12d8*/ 	.word	0x00024e40


	//   ....[112]....
        /*12dc*/ 	.word	0x00024ed0


	//   ....[113]....
        /*12e0*/ 	.word	0x00024f60


	//   ....[114]....
        /*12e4*/ 	.word	0x00024ff0


	//   ....[115]....
        /*12e8*/ 	.word	0x00025080


	//   ....[116]....
        /*12ec*/ 	.word	0x00025100


	//   ....[117]....
        /*12f0*/ 	.word	0x00025150


	//   ....[118]....
        /*12f4*/ 	.word	0x000251e0


	//   ....[119]....
        /*12f8*/ 	.word	0x00025270


	//   ....[120]....
        /*12fc*/ 	.word	0x000252f0


	//   ....[121]....
        /*1300*/ 	.word	0x00025340


	//   ....[122]....
        /*1304*/ 	.word	0x000253d0


	//   ....[123]....
        /*1308*/ 	.word	0x00025460


	//   ....[124]....
        /*130c*/ 	.word	0x000254f0


	//   ....[125]....
        /*1310*/ 	.word	0x00025580


	//   ....[126]....
        /*1314*/ 	.word	0x00025610


	//   ....[127]....
        /*1318*/ 	.word	0x000256a0


	//   ....[128]....
        /*131c*/ 	.word	0x00025760


	//   ....[129]....
        /*1320*/ 	.word	0x00025a30


	//   ....[130]....
        /*1324*/ 	.word	0x00025b30


	//   ....[131]....
        /*1328*/ 	.word	0x00025c10


	//   ....[132]....
        /*132c*/ 	.word	0x00025c70


	//   ....[133]....
        /*1330*/ 	.word	0x00025d40


	//   ....[134]....
        /*1334*/ 	.word	0x00025dd0


	//   ....[135]....
        /*1338*/ 	.word	0x00025e70


	//   ....[136]....
        /*133c*/ 	.word	0x00025f10


	//   ....[137]....
        /*1340*/ 	.word	0x00025fa0


	//   ....[138]....
        /*1344*/ 	.word	0x00026030


	//   ....[139]....
        /*1348*/ 	.word	0x000260d0


	//   ....[140]....
        /*134c*/ 	.word	0x00026160


	//   ....[141]....
        /*1350*/ 	.word	0x00026200


	//   ....[142]....
        /*1354*/ 	.word	0x00026290


	//   ....[143]....
        /*1358*/ 	.word	0x00026330


	//   ....[144]....
        /*135c*/ 	.word	0x000263c0


	//   ....[145]....
        /*1360*/ 	.word	0x00026460


	//   ....[146]....
        /*1364*/ 	.word	0x000264c0


	//   ....[147]....
        /*1368*/ 	.word	0x00026580


	//   ....[148]....
        /*136c*/ 	.word	0x000265e0


	//   ....[149]....
        /*1370*/ 	.word	0x000266b0


	//   ....[150]....
        /*1374*/ 	.word	0x00026880


	//   ....[151]....
        /*1378*/ 	.word	0x00026910


	//   ....[152]....
        /*137c*/ 	.word	0x000269f0


	//   ....[153]....
        /*1380*/ 	.word	0x00026a40


	//   ....[154]....
        /*1384*/ 	.word	0x00026b20


	//   ....[155]....
        /*1388*/ 	.word	0x00026b70


	//   ....[156]....
        /*138c*/ 	.word	0x00026c50


	//   ....[157]....
        /*1390*/ 	.word	0x00026ca0


	//   ....[158]....
        /*1394*/ 	.word	0x00026d00


	//   ....[159]....
        /*1398*/ 	.word	0x00026dd0


	//   ....[160]....
        /*139c*/ 	.word	0x00026eb0


	//   ....[161]....
        /*13a0*/ 	.word	0x00026f00


	//   ....[162]....
        /*13a4*/ 	.word	0x00026f60


	//   ....[163]....
        /*13a8*/ 	.word	0x00027020


	//   ....[164]....
        /*13ac*/ 	.word	0x00027080


	//   ....[165]....
        /*13b0*/ 	.word	0x00027140


	//   ....[166]....
        /*13b4*/ 	.word	0x000271a0


	//   ....[167]....
        /*13b8*/ 	.word	0x00027250


	//   ....[168]....
        /*13bc*/ 	.word	0x000272b0


	//   ....[169]....
        /*13c0*/ 	.word	0x00027380


	//   ....[170]....
        /*13c4*/ 	.word	0x00027430


	//   ....[171]....
        /*13c8*/ 	.word	0x00027490


	//   ....[172]....
        /*13cc*/ 	.word	0x000274f0


	//   ....[173]....
        /*13d0*/ 	.word	0x000275e0


	//   ....[174]....
        /*13d4*/ 	.word	0x00027640


	//   ....[175]....
        /*13d8*/ 	.word	0x00027740


	//   ....[176]....
        /*13dc*/ 	.word	0x000277a0


	//   ....[177]....
        /*13e0*/ 	.word	0x000278a0


	//   ....[178]....
        /*13e4*/ 	.word	0x00027900


	//   ....[179]....
        /*13e8*/ 	.word	0x00027a00


	//   ....[180]....
        /*13ec*/ 	.word	0x00027a60


	//   ....[181]....
        /*13f0*/ 	.word	0x00027b60


	//   ....[182]....
        /*13f4*/ 	.word	0x00027bc0


	//   ....[183]....
        /*13f8*/ 	.word	0x00027cb0


	//   ....[184]....
        /*13fc*/ 	.word	0x00027d10


	//   ....[185]....
        /*1400*/ 	.word	0x00027df0


	//   ....[186]....
        /*1404*/ 	.word	0x00027f30


	//   ....[187]....
        /*1408*/ 	.word	0x00027fd0


	//   ....[188]....
        /*140c*/ 	.word	0x00028030


	//   ....[189]....
        /*1410*/ 	.word	0x000280e0


	//   ....[190]....
        /*1414*/ 	.word	0x00028170


	//   ....[191]....
        /*1418*/ 	.word	0x00028200


	//   ....[192]....
        /*141c*/ 	.word	0x00028260


	//   ....[193]....
        /*1420*/ 	.word	0x00028310


	//   ....[194]....
        /*1424*/ 	.word	0x00028370


	//   ....[195]....
        /*1428*/ 	.word	0x00028420


	//   ....[196]....
        /*142c*/ 	.word	0x00028480


	//   ....[197]....
        /*1430*/ 	.word	0x00028530


	//   ....[198]....
        /*1434*/ 	.word	0x00028590


	//   ....[199]....
        /*1438*/ 	.word	0x00028640


	//   ....[200]....
        /*143c*/ 	.word	0x000286a0


	//   ....[201]....
        /*1440*/ 	.word	0x00028710


	//   ....[202]....
        /*1444*/ 	.word	0x000287e0


	//   ....[203]....
        /*1448*/ 	.word	0x00028870


	//   ....[204]....
        /*144c*/ 	.word	0x000288d0


	//   ....[205]....
        /*1450*/ 	.word	0x00028980


	//   ....[206]....
        /*1454*/ 	.word	0x00028a70


	//   ....[207]....
        /*1458*/ 	.word	0x00028b00


	//   ....[208]....
        /*145c*/ 	.word	0x00028b60


	//   ....[209]....
        /*1460*/ 	.word	0x00028c10


	//   ....[210]....
        /*1464*/ 	.word	0x00028c70


	//   ....[211]....
        /*1468*/ 	.word	0x00028d20


	//   ....[212]....
        /*146c*/ 	.word	0x00028d80


	//   ....[213]....
        /*1470*/ 	.word	0x00028e30


	//   ....[214]....
        /*1474*/ 	.word	0x00028e90


	//   ....[215]....
        /*1478*/ 	.word	0x00028f40


	//   ....[216]....
        /*147c*/ 	.word	0x00028fa0


	//   ....[217]....
        /*1480*/ 	.word	0x00029050


	//   ....[218]....
        /*1484*/ 	.word	0x000290b0


	//   ....[219]....
        /*1488*/ 	.word	0x00029160


	//   ....[220]....
        /*148c*/ 	.word	0x000291c0


	//   ....[221]....
        /*1490*/ 	.word	0x00029230


	//   ....[222]....
        /*1494*/ 	.word	0x000292d0


	//   ....[223]....
        /*1498*/ 	.word	0x00029380


	//   ....[224]....
        /*149c*/ 	.word	0x000293e0


	//   ....[225]....
        /*14a0*/ 	.word	0x00029490


	//   ....[226]....
        /*14a4*/ 	.word	0x00029670


	//   ....[227]....
        /*14a8*/ 	.word	0x00029710


	//   ....[228]....
        /*14ac*/ 	.word	0x000298a0


	//   ....[229]....
        /*14b0*/ 	.word	0x00029910


	//   ....[230]....
        /*14b4*/ 	.word	0x00029980


	//   ....[231]....
        /*14b8*/ 	.word	0x000299f0


	//   ....[232]....
        /*14bc*/ 	.word	0x00029a60


	//   ....[233]....
        /*14c0*/ 	.word	0x00029ae0


	//   ....[234]....
        /*14c4*/ 	.word	0x00029b70


	//   ....[235]....
        /*14c8*/ 	.word	0x00029c10


	//   ....[236]....
        /*14cc*/ 	.word	0x00029c80


	//   ....[237]....
        /*14d0*/ 	.word	0x00029cf0


	//   ....[238]....
        /*14d4*/ 	.word	0x00029d60


	//   ....[239]....
        /*14d8*/ 	.word	0x00029de0


	//   ....[240]....
        /*14dc*/ 	.word	0x00029e50


	//   ....[241]....
        /*14e0*/ 	.word	0x00029ef0


	//   ....[242]....
        /*14e4*/ 	.word	0x00029f40


	//   ....[243]....
        /*14e8*/ 	.word	0x00029fd0


	//   ....[244]....
        /*14ec*/ 	.word	0x0002a100


	//----- nvinfo : EIATTR_REG_RECONFIG
	.align		4
.L_926:
        /*14f0*/ 	.byte	0x01, 0x54
	.zero		2


	//----- nvinfo : EIATTR_SYSCALL_OFFSETS
	.align		4
        /*14f4*/ 	.byte	0x04, 0x46
        /*14f6*/ 	.short	(.L_928 - .L_927)


	//   ....[0]....
.L_927:
        /*14f8*/ 	.word	0x00001d80


	//   ....[1]....
        /*14fc*/ 	.word	0x00001ed0


	//   ....[2]....
        /*1500*/ 	.word	0x0000a6a0


	//   ....[3]....
        /*1504*/ 	.word	0x0000a9d0


	//   ....[4]....
        /*1508*/ 	.word	0x0001c080


	//   ....[5]....
        /*150c*/ 	.word	0x0001c1f0


	//   ....[6]....
        /*1510*/ 	.word	0x0001c340


	//   ....[7]....
        /*1514*/ 	.word	0x0001c480


	//   ....[8]....
        /*1518*/ 	.word	0x0001de20


	//----- nvinfo : EIATTR_MBARRIER_INSTR_OFFSETS
	.align		4
.L_928:
        /*151c*/ 	.byte	0x04, 0x39
        /*151e*/ 	.short	(.L_930 - .L_929)


	//   ....[0]....
.L_929:
        /*1520*/ 	.word	0x00000250
        /*1524*/ 	.word	0x000000ff
        /*1528*/ 	.word	0x00022800
        /*152c*/ 	.short	0x0100
        /*152e*/ 	.byte	0x08
	.zero		1


	//   ....[1]....
        /*1530*/ 	.word	0x00000260
        /*1534*/ 	.word	0x000000ff
        /*1538*/ 	.word	0x00022820
        /*153c*/ 	.short	0x0100
        /*153e*/ 	.byte	0x08
	.zero		1


	//   ....[2]....
        /*1540*/ 	.word	0x00000350
        /*1544*/ 	.word	0x000000ff
        /*1548*/ 	.word	0x00022830
        /*154c*/ 	.short	0x0100
        /*154e*/ 	.byte	0x08
	.zero		1


	//   ....[3]....
        /*1550*/ 	.word	0x00000360
        /*1554*/ 	.word	0x000000ff
        /*1558*/ 	.word	0x00022840
        /*155c*/ 	.short	0x0100
        /*155e*/ 	.byte	0x08
	.zero		1


	//   ....[4]....
        /*1560*/ 	.word	0x00000370
        /*1564*/ 	.word	0x000000ff
        /*1568*/ 	.word	0x00022838
        /*156c*/ 	.short	0x0100
        /*156e*/ 	.byte	0x08
	.zero		1


	//   ....[5]....
        /*1570*/ 	.word	0x00000380
        /*1574*/ 	.word	0x000000ff
        /*1578*/ 	.word	0x00022848
        /*157c*/ 	.short	0x0100
        /*157e*/ 	.byte	0x08
	.zero		1


	//   ....[6]....
        /*1580*/ 	.word	0x000004b0
        /*1584*/ 	.word	0x000000ff
        /*1588*/ 	.word	0x00022850
        /*158c*/ 	.short	0x0100
        /*158e*/ 	.byte	0x08
	.zero		1


	//   ....[7]....
        /*1590*/ 	.word	0x000004c0
        /*1594*/ 	.word	0x000000ff
        /*1598*/ 	.word	0x00022860
        /*159c*/ 	.short	0x0100
        /*159e*/ 	.byte	0x08
	.zero		1


	//   ....[8]....
        /*15a0*/ 	.word	0x000004d0
        /*15a4*/ 	.word	0x000000ff
        /*15a8*/ 	.word	0x00022858
        /*15ac*/ 	.short	0x0100
        /*15ae*/ 	.byte	0x08
	.zero		1


	//   ....[9]....
        /*15b0*/ 	.word	0x000004e0
        /*15b4*/ 	.word	0x000000ff
        /*15b8*/ 	.word	0x00022868
        /*15bc*/ 	.short	0x0100
        /*15be*/ 	.byte	0x08
	.zero		1


	//   ....[10]....
        /*15c0*/ 	.word	0x000005d0
        /*15c4*/ 	.word	0x000000ff
        /*15c8*/ 	.word	0x00022870
        /*15cc*/ 	.short	0x0100
        /*15ce*/ 	.byte	0x06
	.zero		1


	//   ....[11]....
        /*15d0*/ 	.word	0x000005e0
        /*15d4*/ 	.word	0x000000ff
        /*15d8*/ 	.word	0x00022880
        /*15dc*/ 	.short	0x0100
        /*15de*/ 	.byte	0x06
	.zero		1


	//   ....[12]....
        /*15e0*/ 	.word	0x000005f0
        /*15e4*/ 	.word	0x000000ff
        /*15e8*/ 	.word	0x00022878
        /*15ec*/ 	.short	0x0100
        /*15ee*/ 	.byte	0x06
	.zero		1


	//   ....[13]....
        /*15f0*/ 	.word	0x00000600
        /*15f4*/ 	.word	0x000000ff
        /*15f8*/ 	.word	0x00022888
        /*15fc*/ 	.short	0x0100
        /*15fe*/ 	.byte	0x06
	.zero		1


	//   ....[14]....
        /*1600*/ 	.word	0x00000730
        /*1604*/ 	.word	0x000000ff
        /*1608*/ 	.word	0x00022890
        /*160c*/ 	.short	0x0100
        /*160e*/ 	.byte	0x08
	.zero		1


	//   ....[15]....
        /*1610*/ 	.word	0x00000740
        /*1614*/ 	.word	0x000000ff
        /*1618*/ 	.word	0x000228a0
        /*161c*/ 	.short	0x0100
        /*161e*/ 	.byte	0x08
	.zero		1


	//   ....[16]....
        /*1620*/ 	.word	0x00000750
        /*1624*/ 	.word	0x000000ff
        /*1628*/ 	.word	0x00022898
        /*162c*/ 	.short	0x0100
        /*162e*/ 	.byte	0x08
	.zero		1


	//   ....[17]....
        /*1630*/ 	.word	0x00000760
        /*1634*/ 	.word	0x000000ff
        /*1638*/ 	.word	0x000228a8
        /*163c*/ 	.short	0x0100
        /*163e*/ 	.byte	0x08
	.zero		1


	//   ....[18]....
        /*1640*/ 	.word	0x000008a0
        /*1644*/ 	.word	0x000000ff
        /*1648*/ 	.word	0x000228b0
        /*164c*/ 	.short	0x0100
        /*164e*/ 	.byte	0x08
	.zero		1


	//   ....[19]....
        /*1650*/ 	.word	0x000008b0
        /*1654*/ 	.word	0x000000ff
        /*1658*/ 	.word	0x000228c0
        /*165c*/ 	.short	0x0100
        /*165e*/ 	.byte	0x08
	.zero		1


	//   ....[20]....
        /*1660*/ 	.word	0x000008c0
        /*1664*/ 	.word	0x000000ff
        /*1668*/ 	.word	0x000228b8
        /*166c*/ 	.short	0x0100
        /*166e*/ 	.byte	0x08
	.zero		1


	//   ....[21]....
        /*1670*/ 	.word	0x000008d0
        /*1674*/ 	.word	0x000000ff
        /*1678*/ 	.word	0x000228c8
        /*167c*/ 	.short	0x0100
        /*167e*/ 	.byte	0x08
	.zero		1


	//   ....[22]....
        /*1680*/ 	.word	0x00002f70
        /*1684*/ 	.word	0x00000058
        /*1688*/ 	.word	0x00022890
        /*168c*/ 	.short	0x010a
        /*168e*/ 	.byte	0x3f
	.zero		1


	//   ....[23]....
        /*1690*/ 	.word	0x00006150
        /*1694*/ 	.word	0x00000058
        /*1698*/ 	.word	0x00022890
        /*169c*/ 	.short	0x010a
        /*169e*/ 	.byte	0x3f
	.zero		1


	//   ....[24]....
        /*16a0*/ 	.word	0x000090e0
        /*16a4*/ 	.word	0x00000058
        /*16a8*/ 	.word	0x00022890
        /*16ac*/ 	.short	0x010a
        /*16ae*/ 	.byte	0x3f
	.zero		1


	//   ....[25]....
        /*16b0*/ 	.word	0x000096a0
        /*16b4*/ 	.word	0x00000004
        /*16b8*/ 	.word	0x00000000
        /*16bc*/ 	.short	0x0101
        /*16be*/ 	.byte	0x3f
	.zero		1


	//   ....[26]....
        /*16c0*/ 	.word	0x000096e0
        /*16c4*/ 	.word	0x00000058
        /*16c8*/ 	.word	0x000228b0
        /*16cc*/ 	.short	0x010a
        /*16ce*/ 	.byte	0x3f
	.zero		1


	//   ....[27]....
        /*16d0*/ 	.word	0x00009bf0
        /*16d4*/ 	.word	0x00000058
        /*16d8*/ 	.word	0x00000000
        /*16dc*/ 	.short	0x0101
        /*16de*/ 	.byte	0x3f
	.zero		1


	//   ....[28]....
        /*16e0*/ 	.word	0x0000a730
        /*16e4*/ 	.word	0x00000012
        /*16e8*/ 	.word	0x00022800
        /*16ec*/ 	.short	0x010a
        /*16ee*/ 	.byte	0x3f
	.zero		1


	//   ....[29]....
        /*16f0*/ 	.word	0x0000a780
        /*16f4*/ 	.word	0x00000012
        /*16f8*/ 	.word	0x00022800
        /*16fc*/ 	.short	0x010a
        /*16fe*/ 	.byte	0x3f
	.zero		1


	//   ....[30]....
        /*1700*/ 	.word	0x0000ad60
        /*1704*/ 	.word	0x00000012
        /*1708*/ 	.word	0x00022800
        /*170c*/ 	.short	0x010a
        /*170e*/ 	.byte	0x3f
	.zero		1


	//   ....[31]....
        /*1710*/ 	.word	0x0000cb40
        /*1714*/ 	.word	0x00000012
        /*1718*/ 	.word	0x00022800
        /*171c*/ 	.short	0x010a
        /*171e*/ 	.byte	0x3f
	.zero		1


	//   ....[32]....
        /*1720*/ 	.word	0x0000e7c0
        /*1724*/ 	.word	0x00000003
        /*1728*/ 	.word	0x00022830
        /*172c*/ 	.short	0x010a
        /*172e*/ 	.byte	0x3f
	.zero		1


	//   ....[33]....
        /*1730*/ 	.word	0x0000e850
        /*1734*/ 	.word	0x00000003
        /*1738*/ 	.word	0x00022830
        /*173c*/ 	.short	0x010a
        /*173e*/ 	.byte	0x3f
	.zero		1


	//   ....[34]....
        /*1740*/ 	.word	0x00010750
        /*1744*/ 	.word	0x00000031
        /*1748*/ 	.word	0x00000000
        /*174c*/ 	.short	0x0101
        /*174e*/ 	.byte	0x3f
	.zero		1


	//   ....[35]....
        /*1750*/ 	.word	0x00011b30
        /*1754*/ 	.word	0x0000000d
        /*1758*/ 	.word	0x00022830
        /*175c*/ 	.short	0x010a
        /*175e*/ 	.byte	0x3f
	.zero		1


	//   ....[36]....
        /*1760*/ 	.word	0x00011b80
        /*1764*/ 	.word	0x0000000d
        /*1768*/ 	.word	0x00022830
        /*176c*/ 	.short	0x010a
        /*176e*/ 	.byte	0x3f
	.zero		1


	//   ....[37]....
        /*1770*/ 	.word	0x00012880
        /*1774*/ 	.word	0x0000000d
        /*1778*/ 	.word	0x00022850
        /*177c*/ 	.short	0x010a
        /*177e*/ 	.byte	0x3f
	.zero		1


	//   ....[38]....
        /*1780*/ 	.word	0x000128c0
        /*1784*/ 	.word	0x0000000d
        /*1788*/ 	.word	0x00022850
        /*178c*/ 	.short	0x010a
        /*178e*/ 	.byte	0x3f
	.zero		1


	//   ....[39]....
        /*1790*/ 	.word	0x00012c00
        /*1794*/ 	.word	0x0000000c
        /*1798*/ 	.word	0x00000000
        /*179c*/ 	.short	0x0101
        /*179e*/ 	.byte	0x3f
	.zero		1


	//   ....[40]....
        /*17a0*/ 	.word	0x00014210
        /*17a4*/ 	.word	0x00000067
        /*17a8*/ 	.word	0x00000000
        /*17ac*/ 	.short	0x0101
        /*17ae*/ 	.byte	0x3f
	.zero		1


	//   ....[41]....
        /*17b0*/ 	.word	0x000148d0
        /*17b4*/ 	.word	0x0000000f
        /*17b8*/ 	.word	0x00022850
        /*17bc*/ 	.short	0x010a
        /*17be*/ 	.byte	0x3f
	.zero		1


	//   ....[42]....
        /*17c0*/ 	.word	0x00014950
        /*17c4*/ 	.word	0x0000000f
        /*17c8*/ 	.word	0x00022850
        /*17cc*/ 	.short	0x010a
        /*17ce*/ 	.byte	0x3f
	.zero		1


	//   ....[43]....
        /*17d0*/ 	.word	0x000150e0
        /*17d4*/ 	.word	0x00000000
        /*17d8*/ 	.word	0x00000000
        /*17dc*/ 	.short	0x0101
        /*17de*/ 	.byte	0x3f
	.zero		1


	//   ....[44]....
        /*17e0*/ 	.word	0x000171a0
        /*17e4*/ 	.word	0x00000000
        /*17e8*/ 	.word	0x00000000
        /*17ec*/ 	.short	0x0101
        /*17ee*/ 	.byte	0x3f
	.zero		1


	//   ....[45]....
        /*17f0*/ 	.word	0x00017940
        /*17f4*/ 	.word	0x00000008
        /*17f8*/ 	.word	0x00000000
        /*17fc*/ 	.short	0x0101
        /*17fe*/ 	.byte	0x3f
	.zero		1


	//   ....[46]....
        /*1800*/ 	.word	0x0001b060
        /*1804*/ 	.word	0x00000016
        /*1808*/ 	.word	0x00022820
        /*180c*/ 	.short	0x010a
        /*180e*/ 	.byte	0x3f
	.zero		1


	//   ....[47]....
        /*1810*/ 	.word	0x0001b120
        /*1814*/ 	.word	0x00000006
        /*1818*/ 	.word	0x000228a0
        /*181c*/ 	.short	0x010a
        /*181e*/ 	.byte	0x3f
	.zero		1


	//   ....[48]....
        /*1820*/ 	.word	0x0001b350
        /*1824*/ 	.word	0x00000006
        /*1828*/ 	.word	0x000228c0
        /*182c*/ 	.short	0x010a
        /*182e*/ 	.byte	0x3f
	.zero		1


	//   ....[49]....
        /*1830*/ 	.word	0x0001b6d0
        /*1834*/ 	.word	0x00000006
        /*1838*/ 	.word	0x000228a0
        /*183c*/ 	.short	0x010a
        /*183e*/ 	.byte	0x3f
	.zero		1


	//   ....[50]....
        /*1840*/ 	.word	0x0001b8f0
        /*1844*/ 	.word	0x00000006
        /*1848*/ 	.word	0x000228c0
        /*184c*/ 	.short	0x010a
        /*184e*/ 	.byte	0x3f
	.zero		1


	//   ....[51]....
        /*1850*/ 	.word	0x0001ca40
        /*1854*/ 	.word	0x00000006
        /*1858*/ 	.word	0x00022880
        /*185c*/ 	.short	0x010a
        /*185e*/ 	.byte	0x3f
	.zero		1


	//   ....[52]....
        /*1860*/ 	.word	0x0001d2e0
        /*1864*/ 	.word	0x00000006
        /*1868*/ 	.word	0x00022870
        /*186c*/ 	.short	0x0107
        /*186e*/ 	.byte	0x3f
	.zero		1


	//   ....[53]....
        /*1870*/ 	.word	0x0001d3a0
        /*1874*/ 	.word	0x00000006
        /*1878*/ 	.word	0x00022870
        /*187c*/ 	.short	0x0101
        /*187e*/ 	.byte	0x3f
	.zero		1


	//   ....[54]....
        /*1880*/ 	.word	0x0001d3f0
        /*1884*/ 	.word	0x00000006
        /*1888*/ 	.word	0x00022840
        /*188c*/ 	.short	0x010a
        /*188e*/ 	.byte	0x3f
	.zero		1


	//   ....[55]....
        /*1890*/ 	.word	0x0001db40
        /*1894*/ 	.word	0x00000006
        /*1898*/ 	.word	0x00022830
        /*189c*/ 	.short	0x0107
        /*189e*/ 	.byte	0x3f
	.zero		1


	//   ....[56]....
        /*18a0*/ 	.word	0x0001dc30
        /*18a4*/ 	.word	0x00000006
        /*18a8*/ 	.word	0x00022830
        /*18ac*/ 	.short	0x0101
        /*18ae*/ 	.byte	0x3f
	.zero		1


	//   ....[57]....
        /*18b0*/ 	.word	0x0001e650
        /*18b4*/ 	.word	0x00000016
        /*18b8*/ 	.word	0x00022800
        /*18bc*/ 	.short	0x0107
        /*18be*/ 	.byte	0x3f
	.zero		1


	//   ....[58]....
        /*18c0*/ 	.word	0x0001e740
        /*18c4*/ 	.word	0x00000016
        /*18c8*/ 	.word	0x00022800
        /*18cc*/ 	.short	0x0101
        /*18ce*/ 	.byte	0x3f
	.zero		1


	//   ....[59]....
        /*18d0*/ 	.word	0x0001e760
        /*18d4*/ 	.word	0x00000016
        /*18d8*/ 	.word	0x00022820
        /*18dc*/ 	.short	0x010a
        /*18de*/ 	.byte	0x3f
	.zero		1


	//   ....[60]....
        /*18e0*/ 	.word	0x0001ec90
        /*18e4*/ 	.word	0x00000000
        /*18e8*/ 	.word	0x00022880
        /*18ec*/ 	.short	0x010a
        /*18ee*/ 	.byte	0x3f
	.zero		1


	//   ....[61]....
        /*18f0*/ 	.word	0x0001f270
        /*18f4*/ 	.word	0x00000000
        /*18f8*/ 	.word	0x00022870
        /*18fc*/ 	.short	0x0107
        /*18fe*/ 	.byte	0x3f
	.zero		1


	//   ....[62]....
        /*1900*/ 	.word	0x0001f330
        /*1904*/ 	.word	0x00000000
        /*1908*/ 	.word	0x00022870
        /*190c*/ 	.short	0x0101
        /*190e*/ 	.byte	0x3f
	.zero		1


	//   ....[63]....
        /*1910*/ 	.word	0x0001f360
        /*1914*/ 	.word	0x00000000
        /*1918*/ 	.word	0x00022840
        /*191c*/ 	.short	0x010a
        /*191e*/ 	.byte	0x3f
	.zero		1


	//   ....[64]....
        /*1920*/ 	.word	0x0001f900
        /*1924*/ 	.word	0x00000000
        /*1928*/ 	.word	0x00022830
        /*192c*/ 	.short	0x0107
        /*192e*/ 	.byte	0x3f
	.zero		1


	//   ....[65]....
        /*1930*/ 	.word	0x0001f9d0
        /*1934*/ 	.word	0x00000000
        /*1938*/ 	.word	0x00022830
        /*193c*/ 	.short	0x0101
        /*193e*/ 	.byte	0x3f
	.zero		1


	//   ....[66]....
        /*1940*/ 	.word	0x0001fa50
        /*1944*/ 	.word	0x00000002
        /*1948*/ 	.word	0x00022870
        /*194c*/ 	.short	0x010a
        /*194e*/ 	.byte	0x3f
	.zero		1


	//   ....[67]....
        /*1950*/ 	.word	0x0001fae0
        /*1954*/ 	.word	0x00000002
        /*1958*/ 	.word	0x00022860
        /*195c*/ 	.short	0x010a
        /*195e*/ 	.byte	0x3f
	.zero		1


	//   ....[68]....
        /*1960*/ 	.word	0x000201b0
        /*1964*/ 	.word	0x00000002
        /*1968*/ 	.word	0x00022850
        /*196c*/ 	.short	0x0101
        /*196e*/ 	.byte	0x3f
	.zero		1


	//   ....[69]....
        /*1970*/ 	.word	0x00020240
        /*1974*/ 	.word	0x00000002
        /*1978*/ 	.word	0x00000000
        /*197c*/ 	.short	0x0101
        /*197e*/ 	.byte	0x3f
	.zero		1


	//   ....[70]....
        /*1980*/ 	.word	0x00020410
        /*1984*/ 	.word	0x00000000
        /*1988*/ 	.word	0x00022870
        /*198c*/ 	.short	0x010a
        /*198e*/ 	.byte	0x3f
	.zero		1


	//   ....[71]....
        /*1990*/ 	.word	0x000204a0
        /*1994*/ 	.word	0x00000000
        /*1998*/ 	.word	0x00022860
        /*199c*/ 	.short	0x010a
        /*199e*/ 	.byte	0x3f
	.zero		1


	//   ....[72]....
        /*19a0*/ 	.word	0x00020b80
        /*19a4*/ 	.word	0x00000000
        /*19a8*/ 	.word	0x00022850
        /*19ac*/ 	.short	0x0101
        /*19ae*/ 	.byte	0x3f
	.zero		1


	//   ....[73]....
        /*19b0*/ 	.word	0x00020c30
        /*19b4*/ 	.word	0x00000000
        /*19b8*/ 	.word	0x00000000
        /*19bc*/ 	.short	0x0101
        /*19be*/ 	.byte	0x3f
	.zero		1


	//   ....[74]....
        /*19c0*/ 	.word	0x00021970
        /*19c4*/ 	.word	0x00000005
        /*19c8*/ 	.word	0x00022820
        /*19cc*/ 	.short	0x010a
        /*19ce*/ 	.byte	0x3f
	.zero		1


	//   ....[75]....
        /*19d0*/ 	.word	0x00021b10
        /*19d4*/ 	.word	0x00000003
        /*19d8*/ 	.word	0x00022840
        /*19dc*/ 	.short	0x010a
        /*19de*/ 	.byte	0x3f
	.zero		1


	//   ....[76]....
        /*19e0*/ 	.word	0x00021ba0
        /*19e4*/ 	.word	0x00000005
        /*19e8*/ 	.word	0x00022840
        /*19ec*/ 	.short	0x010a
        /*19ee*/ 	.byte	0x3f
	.zero		1


	//   ....[77]....
        /*19f0*/ 	.word	0x00021be0
        /*19f4*/ 	.word	0x00000003
        /*19f8*/ 	.word	0x00022860
        /*19fc*/ 	.short	0x010a
        /*19fe*/ 	.byte	0x3f
	.zero		1


	//   ....[78]....
        /*1a00*/ 	.word	0x00021c20
        /*1a04*/ 	.word	0x00000005
        /*1a08*/ 	.word	0x00022860
        /*1a0c*/ 	.short	0x010a
        /*1a0e*/ 	.byte	0x3f
	.zero		1


	//   ....[79]....
        /*1a10*/ 	.word	0x00021c60
        /*1a14*/ 	.word	0x00000003
        /*1a18*/ 	.word	0x00022880
        /*1a1c*/ 	.short	0x010a
        /*1a1e*/ 	.byte	0x3f
	.zero		1


	//   ....[80]....
        /*1a20*/ 	.word	0x00021ca0
        /*1a24*/ 	.word	0x00000005
        /*1a28*/ 	.word	0x00022880
        /*1a2c*/ 	.short	0x010a
        /*1a2e*/ 	.byte	0x3f
	.zero		1


	//   ....[81]....
        /*1a30*/ 	.word	0x00021d00
        /*1a34*/ 	.word	0x00000058
        /*1a38*/ 	.word	0x00022890
        /*1a3c*/ 	.short	0x010a
        /*1a3e*/ 	.byte	0x3f
	.zero		1


	//   ....[82]....
        /*1a40*/ 	.word	0x000220b0
        /*1a44*/ 	.word	0x00000058
        /*1a48*/ 	.word	0x00022890
        /*1a4c*/ 	.short	0x010a
        /*1a4e*/ 	.byte	0x3f
	.zero		1


	//   ....[83]....
        /*1a50*/ 	.word	0x00022470
        /*1a54*/ 	.word	0x00000058
        /*1a58*/ 	.word	0x00022890
        /*1a5c*/ 	.short	0x010a
        /*1a5e*/ 	.byte	0x3f
	.zero		1


	//   ....[84]....
        /*1a60*/ 	.word	0x00022820
        /*1a64*/ 	.word	0x00000058
        /*1a68*/ 	.word	0x000228b0
        /*1a6c*/ 	.short	0x010a
        /*1a6e*/ 	.byte	0x3f
	.zero		1


	//   ....[85]....
        /*1a70*/ 	.word	0x00022b30
        /*1a74*/ 	.word	0x00000012
        /*1a78*/ 	.word	0x00022800
        /*1a7c*/ 	.short	0x010a
        /*1a7e*/ 	.byte	0x3f
	.zero		1


	//   ....[86]....
        /*1a80*/ 	.word	0x00022d40
        /*1a84*/ 	.word	0x00000012
        /*1a88*/ 	.word	0x00022800
        /*1a8c*/ 	.short	0x010a
        /*1a8e*/ 	.byte	0x3f
	.zero		1


	//   ....[87]....
        /*1a90*/ 	.word	0x00022d90
        /*1a94*/ 	.word	0x00000003
        /*1a98*/ 	.word	0x00022830
        /*1a9c*/ 	.short	0x010a
        /*1a9e*/ 	.byte	0x3f
	.zero		1


	//   ....[88]....
        /*1aa0*/ 	.word	0x00022de0
        /*1aa4*/ 	.word	0x0000000d
        /*1aa8*/ 	.word	0x00022830
        /*1aac*/ 	.short	0x010a
        /*1aae*/ 	.byte	0x3f
	.zero		1


	//   ....[89]....
        /*1ab0*/ 	.word	0x00022e30
        /*1ab4*/ 	.word	0x0000000d
        /*1ab8*/ 	.word	0x00022850
        /*1abc*/ 	.short	0x010a
        /*1abe*/ 	.byte	0x3f
	.zero		1


	//   ....[90]....
        /*1ac0*/ 	.word	0x00022e80
        /*1ac4*/ 	.word	0x0000000f
        /*1ac8*/ 	.word	0x00022850
        /*1acc*/ 	.short	0x010a
        /*1ace*/ 	.byte	0x3f
	.zero		1


	//   ....[91]....
        /*1ad0*/ 	.word	0x00025820
        /*1ad4*/ 	.word	0x00000016
        /*1ad8*/ 	.word	0x00022820
        /*1adc*/ 	.short	0x010a
        /*1ade*/ 	.byte	0x3f
	.zero		1


	//   ....[92]....
        /*1ae0*/ 	.word	0x00025870
        /*1ae4*/ 	.word	0x00000006
        /*1ae8*/ 	.word	0x000228a0
        /*1aec*/ 	.short	0x010a
        /*1aee*/ 	.byte	0x3f
	.zero		1


	//   ....[93]....
        /*1af0*/ 	.word	0x000258c0
        /*1af4*/ 	.word	0x00000006
        /*1af8*/ 	.word	0x000228c0
        /*1afc*/ 	.short	0x010a
        /*1afe*/ 	.byte	0x3f
	.zero		1


	//   ....[94]....
        /*1b00*/ 	.word	0x00025910
        /*1b04*/ 	.word	0x00000006
        /*1b08*/ 	.word	0x000228a0
        /*1b0c*/ 	.short	0x010a
        /*1b0e*/ 	.byte	0x3f
	.zero		1


	//   ....[95]....
        /*1b10*/ 	.word	0x00025960
        /*1b14*/ 	.word	0x00000006
        /*1b18*/ 	.word	0x000228c0
        /*1b1c*/ 	.short	0x010a
        /*1b1e*/ 	.byte	0x3f
	.zero		1


	//   ....[96]....
        /*1b20*/ 	.word	0x00025a80
        /*1b24*/ 	.word	0x00000006
        /*1b28*/ 	.word	0x00022880
        /*1b2c*/ 	.short	0x010a
        /*1b2e*/ 	.byte	0x3f
	.zero		1


	//   ....[97]....
        /*1b30*/ 	.word	0x000267d0
        /*1b34*/ 	.word	0x00000006
        /*1b38*/ 	.word	0x00022840
        /*1b3c*/ 	.short	0x010a
        /*1b3e*/ 	.byte	0x3f
	.zero		1


	//   ....[98]....
        /*1b40*/ 	.word	0x00027e30
        /*1b44*/ 	.word	0x00000016
        /*1b48*/ 	.word	0x00022820
        /*1b4c*/ 	.short	0x010a
        /*1b4e*/ 	.byte	0x3f
	.zero		1


	//   ....[99]....
        /*1b50*/ 	.word	0x00027e80
        /*1b54*/ 	.word	0x00000000
        /*1b58*/ 	.word	0x00022880
        /*1b5c*/ 	.short	0x010a
        /*1b5e*/ 	.byte	0x3f
	.zero		1


	//   ....[100]....
        /*1b60*/ 	.word	0x000289c0
        /*1b64*/ 	.word	0x00000000
        /*1b68*/ 	.word	0x00022840
        /*1b6c*/ 	.short	0x010a
        /*1b6e*/ 	.byte	0x3f
	.zero		1


	//   ....[101]....
        /*1b70*/ 	.word	0x000294d0
        /*1b74*/ 	.word	0x00000002
        /*1b78*/ 	.word	0x00022870
        /*1b7c*/ 	.short	0x010a
        /*1b7e*/ 	.byte	0x3f
	.zero		1


	//   ....[102]....
        /*1b80*/ 	.word	0x00029520
        /*1b84*/ 	.word	0x00000002
        /*1b88*/ 	.word	0x00022860
        /*1b8c*/ 	.short	0x010a
        /*1b8e*/ 	.byte	0x3f
	.zero		1


	//   ....[103]....
        /*1b90*/ 	.word	0x00029570
        /*1b94*/ 	.word	0x00000000
        /*1b98*/ 	.word	0x00022870
        /*1b9c*/ 	.short	0x010a
        /*1b9e*/ 	.byte	0x3f
	.zero		1


	//   ....[104]....
        /*1ba0*/ 	.word	0x000295c0
        /*1ba4*/ 	.word	0x00000000
        /*1ba8*/ 	.word	0x00022860
        /*1bac*/ 	.short	0x010a
        /*1bae*/ 	.byte	0x3f
	.zero		1


	//   ....[105]....
        /*1bb0*/ 	.word	0x0002a020
        /*1bb4*/ 	.word	0x00000005
        /*1bb8*/ 	.word	0x00022820
        /*1bbc*/ 	.short	0x010a
        /*1bbe*/ 	.byte	0x3f
	.zero		1


	//   ....[106]....
        /*1bc0*/ 	.word	0x0002a1c0
        /*1bc4*/ 	.word	0x00000003
        /*1bc8*/ 	.word	0x00022840
        /*1bcc*/ 	.short	0x010a
        /*1bce*/ 	.byte	0x3f
	.zero		1


	//   ....[107]....
        /*1bd0*/ 	.word	0x0002a210
        /*1bd4*/ 	.word	0x00000005
        /*1bd8*/ 	.word	0x00022840
        /*1bdc*/ 	.short	0x010a
        /*1bde*/ 	.byte	0x3f
	.zero		1


	//   ....[108]....
        /*1be0*/ 	.word	0x0002a260
        /*1be4*/ 	.word	0x00000003
        /*1be8*/ 	.word	0x00022860
        /*1bec*/ 	.short	0x010a
        /*1bee*/ 	.byte	0x3f
	.zero		1


	//   ....[109]....
        /*1bf0*/ 	.word	0x0002a2b0
        /*1bf4*/ 	.word	0x00000005
        /*1bf8*/ 	.word	0x00022860
        /*1bfc*/ 	.short	0x010a
        /*1bfe*/ 	.byte	0x3f
	.zero		1


	//   ....[110]....
        /*1c00*/ 	.word	0x0002a300
        /*1c04*/ 	.word	0x00000003
        /*1c08*/ 	.word	0x00022880
        /*1c0c*/ 	.short	0x010a
        /*1c0e*/ 	.byte	0x3f
	.zero		1


	//----- nvinfo : EIATTR_NUM_MBARRIERS
	.align		4
.L_930:
        /*1c10*/ 	.byte	0x03, 0x38
        /*1c12*/ 	.short	0x0016


	//----- nvinfo : EIATTR_EXIT_INSTR_OFFSETS
	.align		4
        /*1c14*/ 	.byte	0x04, 0x1c
        /*1c16*/ 	.short	(.L_932 - .L_931)


	//   ....[0]....
.L_931:
        /*1c18*/ 	.word	0x00021cf0


	//----- nvinfo : EIATTR_MAX_THREADS
	.align		4
.L_932:
        /*1c1c*/ 	.byte	0x04, 0x05
        /*1c1e*/ 	.short	(.L_934 - .L_933)
.L_933:
        /*1c20*/ 	.word	0x00000180
        /*1c24*/ 	.word	0x00000001
        /*1c28*/ 	.word	0x00000001


	//----- nvinfo : EIATTR_CRS_STACK_SIZE
	.align		4
.L_934:
        /*1c2c*/ 	.byte	0x04, 0x1e
        /*1c2e*/ 	.short	(.L_936 - .L_935)
.L_935:
        /*1c30*/ 	.word	0x00000000


	//----- nvinfo : EIATTR_CBANK_PARAM_SIZE
	.align		4
.L_936:
        /*1c34*/ 	.byte	0x03, 0x19
        /*1c36*/ 	.short	0x0af0


	//----- nvinfo : EIATTR_PARAM_CBANK
	.align		4
        /*1c38*/ 	.byte	0x04, 0x0a
        /*1c3a*/ 	.short	(.L_938 - .L_937)
	.align		4
.L_937:
        /*1c3c*/ 	.word	index@(.nv.constant0._ZN7cutlass13device_kernelIN5flash11enable_sm90INS1_16FlashAttnFwdSm90INS1_25CollectiveMainloopFwdSm90ILi2EN4cute5tupleIJNS5_1CILi1EEES8_S8_EEENS6_IJNS7_ILi128EEENS7_ILi160EEESA_EEELi128ENS_12float_e4m3_tEfNS_4arch4Sm90ELb0ELb0ELb0ELb1ELb1ELb1ELb0ELb1ELb1ELb1ELb1ELb0EEENS1_21CollectiveEpilogueFwdINS6_IJSA_SA_SB_EEES9_NS_10bfloat16_tESF_Li256ELb1ELb1ELb1ELb1EEENS1_36VarlenDynamicPersistentTileSchedulerILi128ELi160ELi256ELi128ELb1ELb1ELb1ELb0ELb1ELb1EEEEEEEEEvNT_6ParamsE)
        /*1c40*/ 	.short	0x0210
        /*1c42*/ 	.short	0x0af0


	//----- nvinfo : EIATTR_SW_WAR
	.align		4
.L_938:
        /*1c44*/ 	.byte	0x04, 0x36
        /*1c46*/ 	.short	(.L_940 - .L_939)
.L_939:
        /*1c48*/ 	.word	0x00000008
.L_940:


//--------------------- .nv.info._ZN7cutlass13device_kernelIN5flash11enable_sm90INS1_16FlashAttnFwdSm90INS1_25CollectiveMainloopFwdSm90ILi2EN4cute5tupleIJNS5_1CILi1EEES8_S8_EEENS6_IJNS7_ILi128EEENS7_ILi160EEESA_EEELi128ENS_12float_e4m3_tEfNS_4arch4Sm90ELb0ELb1ELb0ELb0ELb1ELb0ELb0ELb1ELb1ELb1ELb1ELb0EEENS1_21CollectiveEpilogueFwdINS6_IJSA_SA_SB_EEES9_NS_10bfloat16_tESF_Li256ELb0ELb1ELb1ELb1EEENS1_19SingleTileSchedulerILb0ELb1ELb1ELi128EEEEEEEEEvNT_6ParamsE --------------------------
	.section	.nv.info._ZN7cutlass13device_kernelIN5flash11enable_sm90INS1_16FlashAttnFwdSm90INS1_25CollectiveMainloopFwdSm90ILi2EN4cute5tupleIJNS5_1CILi1EEES8_S8_EEENS6_IJNS7_ILi128EEENS7_ILi160EEESA_EEELi128ENS_12float_e4m3_tEfNS_4arch4Sm90ELb0ELb1ELb0ELb0ELb1ELb0ELb0ELb1ELb1ELb1ELb1ELb0EEENS1_21CollectiveEpilogueFwdINS6_IJSA_SA_SB_EEES9_NS_10bfloat16_tESF_Li256ELb0ELb1ELb1ELb1EEENS1_19SingleTileSchedulerILb0ELb1ELb1ELi128EEEEEEEEEvNT_6ParamsE,"",@"SHT_CUDA_INFO"
	.sectionflags	@""
	.align	4


	//----- nvinfo : EIATTR_CUDA_API_VERSION
	.align		4
        /*0000*/ 	.byte	0x04, 0x37
        /*0002*/ 	.short	(.L_942 - .L_941)
.L_941:
        /*0004*/ 	.word	0x00000082


	//----- nvinfo : EIATTR_KPARAM_INFO
	.align		4
.L_942:
        /*0008*/ 	.byte	0x04, 0x17
        /*000a*/ 	.short	(.L_944 - .L_943)
.L_943:
        /*000c*/ 	.word	0x00000000
        /*0010*/ 	.short	0x0000
        /*0012*/ 	.short	0x0070
        /*0014*/ 	.byte	0x00, 0xf0, 0x01, 0x28


	//----- nvinfo : EIATTR_SPARSE_MMA_MASK
	.align		4
.L_944:
        /*0018*/ 	.byte	0x03, 0x50
        /*001a*/ 	.short	0x0000


	//----- nvinfo : EIATTR_MAXREG_COUNT
	.align		4
        /*001c*/ 	.byte	0x03, 0x1b
        /*001e*/ 	.short	0x00a8


	//----- nvinfo : EIATTR_NUM_BARRIERS
	.align		4
        /*0020*/ 	.byte	0x02, 0x4c
        /*0022*/ 	.byte	0x10
	.zero		1


	//----- nvinfo : EIATTR_EXTERNS
	.align		4
        /*0024*/ 	.byte	0x04, 0x0f
        /*0026*/ 	.short	(.L_946 - .L_945)


	//   ....[0]....
	.align		4
.L_945:
        /*0028*/ 	.word	index@(__assertfail)


	//----- nvinfo : EIATTR_ANNOTATIONS
	.align		4
.L_946:
        /*002c*/ 	.byte	0x04, 0x55
        /*002e*/ 	.short	(.L_948 - .L_947)


	//   ....[0]....
.L_947:
        /*0030*/ 	.word	0x00000001
        /*0034*/ 	.byte	0xf0, 0x5b, 0x01, 0x00, 0x01, 0x00, 0x00, 0x00, 0x10, 0x5c, 0x01, 0x00, 0x01, 0x00, 0x00, 0x00
        /*0044*/ 	.byte	0xb0, 0x77, 0x01, 0x00, 0x01, 0x00, 0x00, 0x00, 0x90, 0x78, 0x01, 0x00, 0x01, 0x00, 0x00, 0x00
        /*0054*/ 	.byte	0x90, 0x8a, 0x01, 0x00, 0x01, 0x00, 0x00, 0x00, 0xa0, 0x8a, 0x01, 0x00, 0x01, 0x00, 0x00, 0x00
        /*0064*/ 	.byte	0xd0, 0x91, 0x01, 0x00, 0x01, 0x00, 0x00, 0x00, 0x40, 0x92, 0x01, 0x00


	//----- nvinfo : EIATTR_MERCURY_ISA_VERSION
	.align		4
.L_948:
        /*0070*/ 	.byte	0x03, 0x5f
        /*0072*/ 	.short	0x0101


	//----- nvinfo : EIATTR_INT_WARP_WIDE_INSTR_OFFSETS
	.align		4
        /*0074*/ 	.byte	0x04, 0x31
        /*0076*/ 	.short	(.L_950 - .L_949)


	//   ....[0]....
.L_949:
        /*0078*/ 	.word	0x000000c0


	//   ....[1]....
        /*007c*/ 	.word	0x000000d0


	//   ....[2]....
        /*0080*/ 	.word	0x00000170


	//----- nvinfo : EIATTR_COOP_GROUP_MASK_REGIDS
	.align		4
.L_950:
        /*0084*/ 	.byte	0x04, 0x29
        /*0086*/ 	.short	(.L_952 - .L_951)


	//   ....[0]....
.L_951:
        /*0088*/ 	.word	0xffffffff


	//   ....[1]....
        /*008c*/ 	.word	0xffffffff


	//   ....[2]....
        /*0090*/ 	.word	0xffffffff


	//   ....[3]....
        /*0094*/ 	.word	0xffffffff


	//   ....[4]....
        /*0098*/ 	.word	0xffffffff


	//   ....[5]....
        /*009c*/ 	.word	0xffffffff


	//   ....[6]....
        /*00a0*/ 	.word	0xffffffff


	//   ....[7]....
        /*00a4*/ 	.word	0xffffffff


	//   ....[8]....
        /*00a8*/ 	.word	0xffffffff


	//   ....[9]....
        /*00ac*/ 	.word	0xffffffff


	//   ....[10]....
        /*00b0*/ 	.word	0xffffffff


	//   ....[11]....
        /*00b4*/ 	.word	0xffffffff


	//   ....[12]....
        /*00b8*/ 	.word	0xffffffff


	//   ....[13]....
        /*00bc*/ 	.word	0xffffffff


	//   ....[14]....
        /*00c0*/ 	.word	0xffffffff


	//   ....[15]....
        /*00c4*/ 	.word	0xffffffff


	//   ....[16]....
        /*00c8*/ 	.word	0xffffffff


	//   ....[17]....
        /*00cc*/ 	.word	0xffffffff


	//   ....[18]....
        /*00d0*/ 	.word	0xffffffff


	//   ....[19]....
        /*00d4*/ 	.word	0xffffffff


	//   ....[20]....
        /*00d8*/ 	.word	0xffffffff


	//   ....[21]....
        /*00dc*/ 	.word	0xffffffff


	//   ....[22]....
        /*00e0*/ 	.word	0xffffffff


	//   ....[23]....
        /*00e4*/ 	.word	0xffffffff


	//   ....[24]....
        /*00e8*/ 	.word	0xffffffff


	//   ....[25]....
        /*00ec*/ 	.word	0xffffffff


	//   ....[26]....
        /*00f0*/ 	.word	0xffffffff


	//   ....[27]....
        /*00f4*/ 	.word	0xffffffff


	//   ....[28]....
        /*00f8*/ 	.word	0xffffffff


	//   ....[29]....
        /*00fc*/ 	.word	0xffffffff


	//   ....[30]....
        /*0100*/ 	.word	0xffffffff


	//   ....[31]....
        /*0104*/ 	.word	0xffffffff


	//   ....[32]....
        /*0108*/ 	.word	0xffffffff


	//   ....[33]....
        /*010c*/ 	.word	0xffffffff


	//   ....[34]....
        /*0110*/ 	.word	0xffffffff


	//   ....[35]....
        /*0114*/ 	.word	0xffffffff


	//   ....[36]....
        /*0118*/ 	.word	0xffffffff


	//   ....[37]....
        /*011c*/ 	.word	0xffffffff


	//   ....[38]....
        /*0120*/ 	.word	0xffffffff


	//   ....[39]....
        /*0124*/ 	.word	0xffffffff


	//   ....[40]....
        /*0128*/ 	.word	0xffffffff


	//   ....[41]....
        /*012c*/ 	.word	0xffffffff


	//   ....[42]....
        /*0130*/ 	.word	0xffffffff


	//   ....[43]....
        /*0134*/ 	.word	0xffffffff


	//   ....[44]....
        /*0138*/ 	.word	0xffffffff


	//   ....[45]....
        /*013c*/ 	.word	0xffffffff


	//   ....[46]....
        /*0140*/ 	.word	0xffffffff


	//   ....[47]....
        /*0144*/ 	.word	0xffffffff


	//   ....[48]....
        /*0148*/ 	.word	0xffffffff


	//   ....[49]....
        /*014c*/ 	.word	0xffffffff


	//   ....[50]....
        /*0150*/ 	.word	0xffffffff


	//   ....[51]....
        /*0154*/ 	.word	0xffffffff


	//   ....[52]....
        /*0158*/ 	.word	0xffffffff


	//   ....[53]....
        /*015c*/ 	.word	0xffffffff


	//   ....[54]....
        /*0160*/ 	.word	0xffffffff


	//   ....[55]....
        /*0164*/ 	.word	0xffffffff


	//   ....[56]....
        /*0168*/ 	.word	0xffffffff


	//   ....[57]....
        /*016c*/ 	.word	0xffffffff


	//   ....[58]....
        /*0170*/ 	.word	0xffffffff


	//   ....[59]....
        /*0174*/ 	.word	0xffffffff


	//   ....[60]....
        /*0178*/ 	.word	0xffffffff


	//   ....[61]....
        /*017c*/ 	.word	0xffffffff


	//   ....[62]....
        /*0180*/ 	.word	0xffffffff


	//   ....[63]....
        /*0184*/ 	.word	0xffffffff


	//   ....[64]....
        /*0188*/ 	.word	0xffffffff


	//   ....[65]....
        /*018c*/ 	.word	0xffffffff


	//   ....[66]....
        /*0190*/ 	.word	0xffffffff


	//   ....[67]....
        /*0194*/ 	.word	0xffffffff


	//   ....[68]....
        /*0198*/ 	.word	0xffffffff


	//   ....[69]....
        /*019c*/ 	.word	0xffffffff


	//   ....[70]....
        /*01a0*/ 	.word	0xffffffff


	//   ....[71]....
        /*01a4*/ 	.word	0xffffffff


	//   ....[72]....
        /*01a8*/ 	.word	0xffffffff


	//   ....[73]....
        /*01ac*/ 	.word	0xffffffff


	//   ....[74]....
        /*01b0*/ 	.word	0xffffffff


	//   ....[75]....
        /*01b4*/ 	.word	0xffffffff


	//   ....[76]....
        /*01b8*/ 	.word	0xffffffff


	//   ....[77]....
        /*01bc*/ 	.word	0xffffffff


	//   ....[78]....
        /*01c0*/ 	.word	0xffffffff


	//   ....[79]....
        /*01c4*/ 	.word	0xffffffff


	//   ....[80]....
        /*01c8*/ 	.word	0xffffffff


	//   ....[81]....
        /*01cc*/ 	.word	0xffffffff


	//   ....[82]....
        /*01d0*/ 	.word	0xffffffff


	//   ....[83]....
        /*01d4*/ 	.word	0xffffffff


	//   ....[84]....
        /*01d8*/ 	.word	0xffffffff


	//   ....[85]....
        /*01dc*/ 	.word	0xffffffff


	//   ....[86]....
        /*01e0*/ 	.word	0xffffffff


	//   ....[87]....
        /*01e4*/ 	.word	0xffffffff


	//   ....[88]....
        /*01e8*/ 	.word	0xffffffff


	//   ....[89]....
        /*01ec*/ 	.word	0xffffffff


	//   ....[90]....
        /*01f0*/ 	.word	0xffffffff


	//   ....[91]....
        /*01f4*/ 	.word	0xffffffff


	//   ....[92]....
        /*01f8*/ 	.word	0xffffffff


	//   ....[93]....
        /*01fc*/ 	.word	0xffffffff


	//   ....[94]....
        /*0200*/ 	.word	0xffffffff


	//   ....[95]....
        /*0204*/ 	.word	0xffffffff


	//   ....[96]....
        /*0208*/ 	.word	0xffffffff


	//   ....[97]....
        /*020c*/ 	.word	0xffffffff


	//   ....[98]....
        /*0210*/ 	.word	0xffffffff


	//   ....[99]....
        /*0214*/ 	.word	0xffffffff


	//   ....[100]....
        /*0218*/ 	.word	0xffffffff


	//   ....[101]....
        /*021c*/ 	.word	0xffffffff


	//   ....[102]....
        /*0220*/ 	.word	0xffffffff


	//   ....[103]....
        /*0224*/ 	.word	0xffffffff


	//   ....[104]....
        /*0228*/ 	.word	0xffffffff


	//   ....[105]....
        /*022c*/ 	.word	0xffffffff


	//   ....[106]....
        /*0230*/ 	.word	0xffffffff


	//   ....[107]....
        /*0234*/ 	.word	0xffffffff


	//   ....[108]....
        /*0238*/ 	.word	0xffffffff


	//   ....[109]....
        /*023c*/ 	.word	0xffffffff


	//   ....[110]....
        /*0240*/ 	.word	0xffffffff


	//   ....[111]....
        /*0244*/ 	.word	0xffffffff


	//   ....[112]....
        /*0248*/ 	.word	0xffffffff


	//   ....[113]....
        /*024c*/ 	.word	0xffffffff


	//   ....[114]....
        /*0250*/ 	.word	0xffffffff


	//   ....[115]....
        /*0254*/ 	.word	0xffffffff


	//   ....[116]....
        /*0258*/ 	.word	0xffffffff


	//   ....[117]....
        /*025c*/ 	.word	0xffffffff


	//   ....[118]....
        /*0260*/ 	.word	0xffffffff


	//   ....[119]....
        /*0264*/ 	.word	0xffffffff


	//   ....[120]....
        /*0268*/ 	.word	0xffffffff


	//   ....[121]....
        /*026c*/ 	.word	0xffffffff


	//   ....[122]....
        /*0270*/ 	.word	0xffffffff


	//   ....[123]....
        /*0274*/ 	.word	0xffffffff


	//   ....[124]....
        /*0278*/ 	.word	0xffffffff


	//   ....[125]....
        /*027c*/ 	.word	0xffffffff


	//   ....[126]....
        /*0280*/ 	.word	0xffffffff


	//   ....[127]....
        /*0284*/ 	.word	0xffffffff


	//   ....[128]....
        /*0288*/ 	.word	0xffffffff


	//   ....[129]....
        /*028c*/ 	.word	0xffffffff


	//   ....[130]....
        /*0290*/ 	.word	0xffffffff


	//   ....[131]....
        /*0294*/ 	.word	0xffffffff


	//   ....[132]....
        /*0298*/ 	.word	0xffffffff


	//   ....[133]....
        /*029c*/ 	.word	0xffffffff


	//   ....[134]....
        /*02a0*/ 	.word	0xffffffff


	//   ....[135]....
        /*02a4*/ 	.word	0xffffffff


	//   ....[136]....
        /*02a8*/ 	.word	0xffffffff


	//   ....[137]....
        /*02ac*/ 	.word	0xffffffff


	//   ....[138]....
        /*02b0*/ 	.word	0xffffffff


	//   ....[139]....
        /*02b4*/ 	.word	0xffffffff


	//   ....[140]....
        /*02b8*/ 	.word	0xffffffff


	//   ....[141]....
        /*02bc*/ 	.word	0xffffffff


	//   ....[142]....
        /*02c0*/ 	.word	0xffffffff


	//   ....[143]....
        /*02c4*/ 	.word	0xffffffff


	//   ....[144]....
        /*02c8*/ 	.word	0xffffffff


	//   ....[145]....
        /*02cc*/ 	.word	0xffffffff


	//   ....[146]....
        /*02d0*/ 	.word	0xffffffff


	//   ....[147]....
        /*02d4*/ 	.word	0xffffffff


	//   ....[148]....
        /*02d8*/ 	.word	0xffffffff


	//   ....[149]....
        /*02dc*/ 	.word	0xffffffff


	//   ....[150]....
        /*02e0*/ 	.word	0xffffffff


	//   ....[151]....
        /*02e4*/ 	.word	0xffffffff


	//   ....[152]....
        /*02e8*/ 	.word	0xffffffff


	//   ....[153]....
        /*02ec*/ 	.word	0xffffffff


	//   ....[154]....
        /*02f0*/ 	.word	0xffffffff


	//   ....[155]....
        /*02f4*/ 	.word	0xffffffff


	//   ....[156]....
        /*02f8*/ 	.word	0xffffffff


	//   ....[157]....
        /*02fc*/ 	.word	0xffffffff


	//   ....[158]....
        /*0300*/ 	.word	0xffffffff


	//   ....[159]....
        /*0304*/ 	.word	0xffffffff


	//   ....[160]....
        /*0308*/ 	.word	0xffffffff


	//   ....[161]....
        /*030c*/ 	.word	0xffffffff


	//   ....[162]....
        /*0310*/ 	.word	0xffffffff


	//   ....[163]....
        /*0314*/ 	.word	0xffffffff


	//   ....[164]....
        /*0318*/ 	.word	0xffffffff


	//   ....[165]....
        /*031c*/ 	.word	0xffffffff


	//   ....[166]....
        /*0320*/ 	.word	0xffffffff


	//   ....[167]....
        /*0324*/ 	.word	0xffffffff


	//   ....[168]....
        /*0328*/ 	.word	0xffffffff


	//   ....[169]....
        /*032c*/ 	.word	0xffffffff


	//   ....[170]....
        /*0330*/ 	.word	0xffffffff


	//   ....[171]....
        /*0334*/ 	.word	0xffffffff


	//   ....[172]....
        /*0338*/ 	.word	0xffffffff


	//   ....[173]....
        /*033c*/ 	.word	0xffffffff


	//   ....[174]....
        /*0340*/ 	.word	0xffffffff


	//   ....[175]....
        /*0344*/ 	.word	0xffffffff


	//   ....[176]....
        /*0348*/ 	.word	0xffffffff


	//   ....[177]....
        /*034c*/ 	.word	0xffffffff


	//   ....[178]....
        /*0350*/ 	.word	0xffffffff


	//   ....[179]....
        /*0354*/ 	.word	0xffffffff


	//   ....[180]....
        /*0358*/ 	.word	0xffffffff


	//   ....[181]....
        /*035c*/ 	.word	0xffffffff


	//   ....[182]....
        /*0360*/ 	.word	0xffffffff


	//   ....[183]....
        /*0364*/ 	.word	0xffffffff


	//   ....[184]....
        /*0368*/ 	.word	0xffffffff


	//   ....[185]....
        /*036c*/ 	.word	0xffffffff


	//   ....[186]....
        /*0370*/ 	.word	0xffffffff


	//   ....[187]....
        /*0374*/ 	.word	0xffffffff


	//   ....[188]....
        /*0378*/ 	.word	0xffffffff


	//   ....[189]....
        /*037c*/ 	.word	0xffffffff


	//   ....[190]....
        /*0380*/ 	.word	0xffffffff


	//   ....[191]....
        /*0384*/ 	.word	0xffffffff


	//   ....[192]....
        /*0388*/ 	.word	0xffffffff


	//   ....[193]....
        /*038c*/ 	.word	0xffffffff


	//   ....[194]....
        /*0390*/ 	.word	0xffffffff


	//   ....[195]....
        /*0394*/ 	.word	0xffffffff


	//   ....[196]....
        /*0398*/ 	.word	0xffffffff


	//   ....[197]....
        /*039c*/ 	.word	0xffffffff


	//   ....[198]....
        /*03a0*/ 	.word	0xffffffff


	//   ....[199]....
        /*03a4*/ 	.word	0xffffffff


	//   ....[200]....
        /*03a8*/ 	.word	0xffffffff


	//   ....[201]....
        /*03ac*/ 	.word	0xffffffff


	//   ....[202]....
        /*03b0*/ 	.word	0xffffffff


	//   ....[203]....
        /*03b4*/ 	.word	0x0500000f


	//   ....[204]....
        /*03b8*/ 	.word	0x0500000f


	//   ....[205]....
        /*03bc*/ 	.word	0x0500000f


	//   ....[206]....
        /*03c0*/ 	.word	0x0500000f


	//   ....[207]....
        /*03c4*/ 	.word	0x0500000f


	//   ....[208]....
        /*03c8*/ 	.word	0x0500000f


	//   ....[209]....
        /*03cc*/ 	.word	0x0500000f


	//   ....[210]....
        /*03d0*/ 	.word	0x0500000f


	//   ....[211]....
        /*03d4*/ 	.word	0x0500000f


	//   ....[212]....
        /*03d8*/ 	.word	0x0500000f


	//   ....[213]....
        /*03dc*/ 	.word	0x0500000f


	//   ....[214]....
        /*03e0*/ 	.word	0x0500000f


	//   ....[215]....
        /*03e4*/ 	.word	0x0500000f


	//   ....[216]....
        /*03e8*/ 	.word	0x0500000f


	//   ....[217]....
        /*03ec*/ 	.word	0x0500000f


	//   ....[218]....
        /*03f0*/ 	.word	0x0500000f


	//   ....[219]....
        /*03f4*/ 	.word	0x0500000f


	//   ....[220]....
        /*03f8*/ 	.word	0x0500000f


	//   ....[221]....
        /*03fc*/ 	.word	0x0500000f


	//   ....[222]....
        /*0400*/ 	.word	0x0500000f


	//   ....[223]....
        /*0404*/ 	.word	0x0500000f


	//   ....[224]....
        /*0408*/ 	.word	0x0500000f


	//   ....[225]....
        /*040c*/ 	.word	0x0500000f


	//   ....[226]....
        /*0410*/ 	.word	0x0500000f


	//   ....[227]....
        /*0414*/ 	.word	0x0500000f


	//   ....[228]....
        /*0418*/ 	.word	0x0500000f


	//   ....[229]....
        /*041c*/ 	.word	0x0500000f


	//   ....[230]....
        /*0420*/ 	.word	0x0500000f


	//   ....[231]....
        /*0424*/ 	.word	0x0500000f


	//   ....[232]....
        /*0428*/ 	.word	0x0500000f


	//   ....[233]....
        /*042c*/ 	.word	0x0500000f


	//   ....[234]....
        /*0430*/ 	.word	0x0500000f


	//   ....[235]....
        /*0434*/ 	.word	0x0500000f


	//   ....[236]....
        /*0438*/ 	.word	0x0500000f


	//   ....[237]....
        /*043c*/ 	.word	0x0500000f


	//   ....[238]....
        /*0440*/ 	.word	0x0500000f


	//   ....[239]....
        /*0444*/ 	.word	0x0500000f


	//   ....[240]....
        /*0448*/ 	.word	0x0500000f


	//   ....[241]....
        /*044c*/ 	.word	0x0500000f


	//   ....[242]....
        /*0450*/ 	.word	0x0500000f


	//   ....[243]....
        /*0454*/ 	.word	0x0500000f


	//   ....[244]....
        /*0458*/ 	.word	0x0500000f


	//   ....[245]....
        /*045c*/ 	.word	0x0500000f


	//   ....[246]....
        /*0460*/ 	.word	0x0500000f


	//   ....[247]....
        /*0464*/ 	.word	0x0500000f


	//   ....[248]....
        /*0468*/ 	.word	0x0500000f


	//   ....[249]....
        /*046c*/ 	.word	0x0500000f


	//   ....[250]....
        /*0470*/ 	.word	0x0500000f


	//   ....[251]....
        /*0474*/ 	.word	0x0500000f


	//   ....[252]....
        /*0478*/ 	.word	0x0500000f


	//   ....[253]....
        /*047c*/ 	.word	0x0500000f


	//   ....[254]....
        /*0480*/ 	.word	0x0500000f


	//   ....[255]....
        /*0484*/ 	.word	0x0500000f


	//   ....[0]....
        /*0488*/ 	.word	0x0500000f


	//   ....[1]....
        /*048c*/ 	.word	0x0500000f


	//   ....[2]....
        /*0490*/ 	.word	0x0500000f


	//   ....[3]....
        /*0494*/ 	.word	0x0500000f


	//   ....[4]....
        /*0498*/ 	.word	0x0500000f


	//   ....[5]....
        /*049c*/ 	.word	0x0500000f


	//   ....[6]....
        /*04a0*/ 	.word	0x0500000f


	//   ....[7]....
        /*04a4*/ 	.word	0x0500000f


	//   ....[8]....
        /*04a8*/ 	.word	0x0500000f


	//   ....[9]....
        /*04ac*/ 	.word	0x0500000f


	//   ....[10]....
        /*04b0*/ 	.word	0x0500000f


	//   ....[11]....
        /*04b4*/ 	.word	0x0500000f


	//   ....[12]....
        /*04b8*/ 	.word	0x0500000f


	//   ....[13]....
        /*04bc*/ 	.word	0x0500000f


	//   ....[14]....
        /*04c0*/ 	.word	0x0500000f


	//   ....[15]....
        /*04c4*/ 	.word	0x0500000f


	//   ....[16]....
        /*04c8*/ 	.word	0x0500000f


	//   ....[17]....
        /*04cc*/ 	.word	0x0500000f


	//   ....[18]....
        /*04d0*/ 	.word	0x0500000f


	//   ....[19]....
        /*04d4*/ 	.word	0x0500000f


	//   ....[20]....
        /*04d8*/ 	.word	0x0500000f


	//   ....[21]....
        /*04dc*/ 	.word	0x0500000f


	//   ....[22]....
        /*04e0*/ 	.word	0x0500000f


	//   ....[23]....
        /*04e4*/ 	.word	0x0500000f


	//   ....[24]....
        /*04e8*/ 	.word	0x0500000f


	//   ....[25]....
        /*04ec*/ 	.word	0x0500000f


	//   ....[26]....
        /*04f0*/ 	.word	0x0500000f


	//   ....[27]....
        /*04f4*/ 	.word	0x0500000f


	//   ....[28]....
        /*04f8*/ 	.word	0x0500000f


	//   ....[29]....
        /*04fc*/ 	.word	0x0500000f


	//   ....[30]....
        /*0500*/ 	.word	0x0500000f


	//   ....[31]....
        /*0504*/ 	.word	0x0500000f


	//   ....[32]....
        /*0508*/ 	.word	0x0500000f


	//   ....[33]....
        /*050c*/ 	.word	0x0500000f


	//   ....[34]....
        /*0510*/ 	.word	0x0500000f


	//   ....[35]....
        /*0514*/ 	.word	0x0500000f


	//   ....[36]....
        /*0518*/ 	.word	0x0500000f


	//   ....[37]....
        /*051c*/ 	.word	0x0500000f


	//   ....[38]....
        /*0520*/ 	.word	0x0500000f


	//   ....[39]....
        /*0524*/ 	.word	0x0500000f


	//   ....[40]....
        /*0528*/ 	.word	0x0500000f


	//   ....[41]....
        /*052c*/ 	.word	0x0500000f


	//   ....[42]....
        /*0530*/ 	.word	0x0500000f


	//   ....[43]....
        /*0534*/ 	.word	0x0500000f


	//----- nvinfo : EIATTR_COOP_GROUP_INSTR_OFFSETS
	.align		4
.L_952:
        /*0538*/ 	.byte	0x04, 0x28
        /*053a*/ 	.short	(.L_954 - .L_953)


	//   ....[0]....
.L_953:
        /*053c*/ 	.word	0x00000080


	//   ....[1]....
        /*0540*/ 	.word	0x00000090


	//   ....[2]....
        /*0544*/ 	.word	0x000002d0


	//   ....[3]....
        /*0548*/ 	.word	0x00000430


	//   ....[4]....
        /*054c*/ 	.word	0x00000550


	//   ....[5]....
        /*0550*/ 	.word	0x000006b0


	//   ....[6]....
        /*0554*/ 	.word	0x00001820


	//   ....[7]....
        /*0558*/ 	.word	0x00002650


	//   ....[8]....
        /*055c*/ 	.word	0x000028c0


	//   ....[9]....
        /*0560*/ 	.word	0x00003d40


	//   ....[10]....
        /*0564*/ 	.word	0x00004270


	//   ....[11]....
        /*0568*/ 	.word	0x000049f0


	//   ....[12]....
        /*056c*/ 	.word	0x00004a40


	//   ....[13]....
        /*0570*/ 	.word	0x00006bf0


	//   ....[14]....
        /*0574*/ 	.word	0x00007c40


	//   ....[15]....
        /*0578*/ 	.word	0x00008460


	//   ....[16]....
        /*057c*/ 	.word	0x00008570


	//   ....[17]....
        /*0580*/ 	.word	0x000090c0


	//   ....[18]....
        /*0584*/ 	.word	0x00009110


	//   ....[19]....
        /*0588*/ 	.word	0x0000b910


	//   ....[20]....
        /*058c*/ 	.word	0x0000b920


	//   ....[21]....
        /*0590*/ 	.word	0x0000b950


	//   ....[22]....
        /*0594*/ 	.word	0x0000b960


	//   ....[23]....
        /*0598*/ 	.word	0x0000de20


	//   ....[24]....
        /*059c*/ 	.word	0x0000e020


	//   ....[25]....
        /*05a0*/ 	.word	0x0000f680


	//   ....[26]....
        /*05a4*/ 	.word	0x0000f790


	//   ....[27]....
        /*05a8*/ 	.word	0x000102e0


	//   ....[28]....
        /*05ac*/ 	.word	0x00010340


	//   ....[29]....
        /*05b0*/ 	.word	0x00011a50


	//   ....[30]....
        /*05b4*/ 	.word	0x00011a60


	//   ....[31]....
        /*05b8*/ 	.word	0x00011ae0


	//   ....[32]....
        /*05bc*/ 	.word	0x00011af0


	//   ....[33]....
        /*05c0*/ 	.word	0x00012990


	//   ....[34]....
        /*05c4*/ 	.word	0x000129a0


	//   ....[35]....
        /*05c8*/ 	.word	0x000129b0


	//   ....[36]....
        /*05cc*/ 	.word	0x000129d0


	//   ....[37]....
        /*05d0*/ 	.word	0x000129e0


	//   ....[38]....
        /*05d4*/ 	.word	0x000129f0


	//   ....[39]....
        /*05d8*/ 	.word	0x00012a00


	//   ....[40]....
        /*05dc*/ 	.word	0x00012a20


	//   ....[41]....
        /*05e0*/ 	.word	0x00012a30


	//   ....[42]....
        /*05e4*/ 	.word	0x00012a40


	//   ....[43]....
        /*05e8*/ 	.word	0x00012a50


	//   ....[44]....
        /*05ec*/ 	.word	0x00012a60


	//   ....[45]....
        /*05f0*/ 	.word	0x00012a70


	//   ....[46]....
        /*05f4*/ 	.word	0x00012a90


	//   ....[47]....
        /*05f8*/ 	.word	0x00012aa0


	//   ....[48]....
        /*05fc*/ 	.word	0x00012ab0


	//   ....[49]....
        /*0600*/ 	.word	0x00012ac0


	//   ....[50]....
        /*0604*/ 	.word	0x00012ad0


	//   ....[51]....
        /*0608*/ 	.word	0x00012ae0


	//   ....[52]....
        /*060c*/ 	.word	0x00012af0


	//   ....[53]....
        /*0610*/ 	.word	0x00012b00


	//   ....[54]....
        /*0614*/ 	.word	0x00012b10


	//   ....[55]....
        /*0618*/ 	.word	0x00012b20


	//   ....[56]....
        /*061c*/ 	.word	0x00012b30


	//   ....[57]....
        /*0620*/ 	.word	0x00012b40


	//   ....[58]....
        /*0624*/ 	.word	0x00012b50


	//   ....[59]....
        /*0628*/ 	.word	0x00012b60


	//   ....[60]....
        /*062c*/ 	.word	0x00012b70


	//   ....[61]....
        /*0630*/ 	.word	0x00012b90


	//   ....[62]....
        /*0634*/ 	.word	0x00012ba0


	//   ....[63]....
        /*0638*/ 	.word	0x00012bb0


	//   ....[64]....
        /*063c*/ 	.word	0x00012bc0


	//   ....[65]....
        /*0640*/ 	.word	0x00012bd0


	//   ....[66]....
        /*0644*/ 	.word	0x00012bf0


	//   ....[67]....
        /*0648*/ 	.word	0x00012c00


	//   ....[68]....
        /*064c*/ 	.word	0x00012c20


	//   ....[69]....
        /*0650*/ 	.word	0x00012c30


	//   ....[70]....
        /*0654*/ 	.word	0x00012c40


	//   ....[71]....
        /*0658*/ 	.word	0x00012c50


	//   ....[72]....
        /*065c*/ 	.word	0x00012c70


	//   ....[73]....
        /*0660*/ 	.word	0x00012c80


	//   ....[74]....
        /*0664*/ 	.word	0x00012c90


	//   ....[75]....
        /*0668*/ 	.word	0x00012ca0


	//   ....[76]....
        /*066c*/ 	.word	0x00012cb0


	//   ....[77]....
        /*0670*/ 	.word	0x00012cc0


	//   ....[78]....
        /*0674*/ 	.word	0x00012cd0


	//   ....[79]....
        /*0678*/ 	.word	0x00012ce0


	//   ....[80]....
        /*067c*/ 	.word	0x00012d00


	//   ....[81]....
        /*0680*/ 	.word	0x00012d30


	//   ....[82]....
        /*0684*/ 	.word	0x00012d60


	//   ....[83]....
        /*0688*/ 	.word	0x00012d90


	//   ....[84]....
        /*068c*/ 	.word	0x00012dc0


	//   ....[85]....
        /*0690*/ 	.word	0x00012df0


	//   ....[86]....
        /*0694*/ 	.word	0x00012e10


	//   ....[87]....
        /*0698*/ 	.word	0x00012e20


	//   ....[88]....
        /*069c*/ 	.word	0x00012e30


	//   ....[89]....
        /*06a0*/ 	.word	0x00012e40


	//   ....[90]....
        /*06a4*/ 	.word	0x00012e50


	//   ....[91]....
        /*06a8*/ 	.word	0x00012e80


	//   ....[92]....
        /*06ac*/ 	.word	0x00012eb0


	//   ....[93]....
        /*06b0*/ 	.word	0x00012ee0


	//   ....[94]....
        /*06b4*/ 	.word	0x00012ef0


	//   ....[95]....
        /*06b8*/ 	.word	0x00012f00


	//   ....[96]....
        /*06bc*/ 	.word	0x00012f10


	//   ....[97]....
        /*06c0*/ 	.word	0x00013380


	//   ....[98]....
        /*06c4*/ 	.word	0x000133c0


	//   ....[99]....
        /*06c8*/ 	.word	0x00013400


	//   ....[100]....
        /*06cc*/ 	.word	0x00013430


	//   ....[101]....
        /*06d0*/ 	.word	0x00013480


	//   ....[102]....
        /*06d4*/ 	.word	0x000134b0


	//   ....[103]....
        /*06d8*/ 	.word	0x00013b70


	//   ....[104]....
        /*06dc*/ 	.word	0x00013ba0


	//   ....[105]....
        /*06e0*/ 	.word	0x000146f0


	//   ....[106]....
        /*06e4*/ 	.word	0x00016060


	//   ....[107]....
        /*06e8*/ 	.word	0x000160a0


	//   ....[108]....
        /*06ec*/ 	.word	0x000160d0


	//   ....[109]....
        /*06f0*/ 	.word	0x00016100


	//   ....[110]....
        /*06f4*/ 	.word	0x00016120


	//   ....[111]....
        /*06f8*/ 	.word	0x00016160


	//   ....[112]....
        /*06fc*/ 	.word	0x00016170


	//   ....[113]....
        /*0700*/ 	.word	0x000161c0


	//   ....[114]....
        /*0704*/ 	.word	0x000161d0


	//   ....[115]....
        /*0708*/ 	.word	0x00016220


	//   ....[116]....
        /*070c*/ 	.word	0x00016230


	//   ....[117]....
        /*0710*/ 	.word	0x00016280


	//   ....[118]....
        /*0714*/ 	.word	0x00016290


	//   ....[119]....
        /*0718*/ 	.word	0x000162e0


	//   ....[120]....
        /*071c*/ 	.word	0x000162f0


	//   ....[121]....
        /*0720*/ 	.word	0x00016340


	//   ....[122]....
        /*0724*/ 	.word	0x00016350


	//   ....[123]....
        /*0728*/ 	.word	0x00016360


	//   ....[124]....
        /*072c*/ 	.word	0x00016370


	//   ....[125]....
        /*0730*/ 	.word	0x00016380


	//   ....[126]....
        /*0734*/ 	.word	0x000168a0


	//   ....[127]....
        /*0738*/ 	.word	0x000168d0


	//   ....[128]....
        /*073c*/ 	.word	0x00016960


	//   ....[129]....
        /*0740*/ 	.word	0x00016990


	//   ....[130]....
        /*0744*/ 	.word	0x000169b0


	//   ....[131]....
        /*0748*/ 	.word	0x000169f0


	//   ....[132]....
        /*074c*/ 	.word	0x00016a20


	//   ....[133]....
        /*0750*/ 	.word	0x00016a70


	//   ....[134]....
        /*0754*/ 	.word	0x00016aa0


	//   ....[135]....
        /*0758*/ 	.word	0x00016ac0


	//   ....[136]....
        /*075c*/ 	.word	0x00016b20


	//   ....[137]....
        /*0760*/ 	.word	0x00016b40


	//   ....[138]....
        /*0764*/ 	.word	0x00016b90


	//   ....[139]....
        /*0768*/ 	.word	0x00016bb0


	//   ....[140]....
        /*076c*/ 	.word	0x00016c00


	//   ....[141]....
        /*0770*/ 	.word	0x00016c20


	//   ....[142]....
        /*0774*/ 	.word	0x00016c40


	//   ....[143]....
        /*0778*/ 	.word	0x00016c70


	//   ....[144]....
        /*077c*/ 	.word	0x00016c90


	//   ....[145]....
        /*0780*/ 	.word	0x00016d10


	//   ....[146]....
        /*0784*/ 	.word	0x00017290


	//   ....[147]....
        /*0788*/ 	.word	0x000172c0


	//   ....[148]....
        /*078c*/ 	.word	0x000172f0


	//   ....[149]....
        /*0790*/ 	.word	0x00017320


	//   ....[150]....
        /*0794*/ 	.word	0x00017370


	//   ....[151]....
        /*0798*/ 	.word	0x00017380


	//   ....[152]....
        /*079c*/ 	.word	0x000173e0


	//   ....[153]....
        /*07a0*/ 	.word	0x00017410


	//   ....[154]....
        /*07a4*/ 	.word	0x00017480


	//   ....[155]....
        /*07a8*/ 	.word	0x000174a0


	//   ....[156]....
        /*07ac*/ 	.word	0x000174d0


	//   ....[157]....
        /*07b0*/ 	.word	0x00017500


	//   ....[158]....
        /*07b4*/ 	.word	0x00017540


	//   ....[159]....
        /*07b8*/ 	.word	0x00017570


	//   ....[160]....
        /*07bc*/ 	.word	0x000175a0


	//   ....[161]....
        /*07c0*/ 	.word	0x00017630


	//   ....[162]....
        /*07c4*/ 	.word	0x00017ec0


	//   ....[163]....
        /*07c8*/ 	.word	0x00017ee0


	//   ....[164]....
        /*07cc*/ 	.word	0x00017ef0


	//   ....[165]....
        /*07d0*/ 	.word	0x00017f00


	//   ....[166]....
        /*07d4*/ 	.word	0x00017f10


	//   ....[167]....
        /*07d8*/ 	.word	0x00017f60


	//   ....[168]....
        /*07dc*/ 	.word	0x00017f80


	//   ....[169]....
        /*07e0*/ 	.word	0x00017fa0


	//   ....[170]....
        /*07e4*/ 	.word	0x00017fb0


	//   ....[171]....
        /*07e8*/ 	.word	0x00017ff0


	//   ....[172]....
        /*07ec*/ 	.word	0x00018000


	//   ....[173]....
        /*07f0*/ 	.word	0x00018040


	//   ....[174]....
        /*07f4*/ 	.word	0x00018050


	//   ....[175]....
        /*07f8*/ 	.word	0x00018090


	//   ....[176]....
        /*07fc*/ 	.word	0x000180a0


	//   ....[177]....
        /*0800*/ 	.word	0x000180e0


	//   ....[178]....
        /*0804*/ 	.word	0x000180f0


	//   ....[179]....
        /*0808*/ 	.word	0x00018100


	//   ....[180]....
        /*080c*/ 	.word	0x00018140


	//   ....[181]....
        /*0810*/ 	.word	0x00018160


	//   ....[182]....
        /*0814*/ 	.word	0x00018540


	//   ....[183]....
        /*0818*/ 	.word	0x00018560


	//   ....[184]....
        /*081c*/ 	.word	0x00018580


	//   ....[185]....
        /*0820*/ 	.word	0x00018590


	//   ....[186]....
        /*0824*/ 	.word	0x000185a0


	//   ....[187]....
        /*0828*/ 	.word	0x000185b0


	//   ....[188]....
        /*082c*/ 	.word	0x000185d0


	//   ....[189]....
        /*0830*/ 	.word	0x000185e0


	//   ....[190]....
        /*0834*/ 	.word	0x00018600


	//   ....[191]....
        /*0838*/ 	.word	0x00018630


	//   ....[192]....
        /*083c*/ 	.word	0x00018650


	//   ....[193]....
        /*0840*/ 	.word	0x00018680


	//   ....[194]....
        /*0844*/ 	.word	0x000186a0


	//   ....[195]....
        /*0848*/ 	.word	0x000186d0


	//   ....[196]....
        /*084c*/ 	.word	0x000186f0


	//   ....[197]....
        /*0850*/ 	.word	0x00018720


	//   ....[198]....
        /*0854*/ 	.word	0x00018740


	//   ....[199]....
        /*0858*/ 	.word	0x00018760


	//   ....[200]....
        /*085c*/ 	.word	0x00018770


	//   ....[201]....
        /*0860*/ 	.word	0x00018830


	//   ....[202]....
        /*0864*/ 	.word	0x000198d0


	//   ....[203]....
        /*0868*/ 	.word	0x00019f50


	//   ....[204]....
        /*086c*/ 	.word	0x0001a030


	//   ....[205]....
        /*0870*/ 	.word	0x0001a120


	//   ....[206]....
        /*0874*/ 	.word	0x0001a180


	//   ....[207]....
        /*0878*/ 	.word	0x0001a230


	//   ....[208]....
        /*087c*/ 	.word	0x0001a290


	//   ....[209]....
        /*0880*/ 	.word	0x0001a350


	//   ....[210]....
        /*0884*/ 	.word	0x0001a3b0


	//   ....[211]....
        /*0888*/ 	.word	0x0001a470


	//   ....[212]....
        /*088c*/ 	.word	0x0001a4d0


	//   ....[213]....
        /*0890*/ 	.word	0x0001a590


	//   ....[214]....
        /*0894*/ 	.word	0x0001a5f0


	//   ....[215]....
        /*0898*/ 	.word	0x0001a6b0


	//   ....[216]....
        /*089c*/ 	.word	0x0001a710


	//   ....[217]....
        /*08a0*/ 	.word	0x0001a7d0


	//   ....[218]....
        /*08a4*/ 	.word	0x0001a830


	//   ....[219]....
        /*08a8*/ 	.word	0x0001a8f0


	//   ....[220]....
        /*08ac*/ 	.word	0x0001a980


	//   ....[221]....
        /*08b0*/ 	.word	0x0001aa20


	//   ....[222]....
        /*08b4*/ 	.word	0x0001aaa0


	//   ....[223]....
        /*08b8*/ 	.word	0x0001ab80


	//   ....[224]....
        /*08bc*/ 	.word	0x0001ace0


	//   ....[225]....
        /*08c0*/ 	.word	0x0001adb0


	//   ....[226]....
        /*08c4*/ 	.word	0x0001ae90


	//   ....[227]....
        /*08c8*/ 	.word	0x0001aee0


	//   ....[228]....
        /*08cc*/ 	.word	0x0001afb0


	//   ....[229]....
        /*08d0*/ 	.word	0x0001b000


	//   ....[230]....
        /*08d4*/ 	.word	0x0001b0f0


	//   ....[231]....
        /*08d8*/ 	.word	0x0001b140


	//   ....[232]....
        /*08dc*/ 	.word	0x0001b230


	//   ....[233]....
        /*08e0*/ 	.word	0x0001b280


	//   ....[234]....
        /*08e4*/ 	.word	0x0001b2f0


	//   ....[235]....
        /*08e8*/ 	.word	0x0001b3b0


	//   ....[236]....
        /*08ec*/ 	.word	0x0001b420


	//   ....[237]....
        /*08f0*/ 	.word	0x0001b4d0


	//   ....[238]....
        /*08f4*/ 	.word	0x0001b540


	//   ....[239]....
        /*08f8*/ 	.word	0x0001b5f0


	//   ....[240]....
        /*08fc*/ 	.word	0x0001b650


	//   ....[241]....
        /*0900*/ 	.word	0x0001b710


	//   ....[242]....
        /*0904*/ 	.word	0x0001b780


	//   ....[243]....
        /*0908*/ 	.word	0x0001b830


	//   ....[244]....
        /*090c*/ 	.word	0x0001b8c0


	//   ....[245]....
        /*0910*/ 	.word	0x0001b920


	//   ....[246]....
        /*0914*/ 	.word	0x0001b9d0


	//   ....[247]....
        /*0918*/ 	.word	0x0001ba90


	//   ....[248]....
        /*091c*/ 	.word	0x0001baf0


	//   ....[249]....
        /*0920*/ 	.word	0x0001bbd0


	//   ....[250]....
        /*0924*/ 	.word	0x0001bc40


	//   ....[251]....
        /*0928*/ 	.word	0x0001bd10


	//   ....[252]....
        /*092c*/ 	.word	0x0001bd70


	//   ....[253]....
        /*0930*/ 	.word	0x0001be30


	//   ....[254]....
        /*0934*/ 	.word	0x0001be90


	//   ....[255]....
        /*0938*/ 	.word	0x0001bf50


	//   ....[0]....
        /*093c*/ 	.word	0x0001bfb0


	//   ....[1]....
        /*0940*/ 	.word	0x0001c060


	//   ....[2]....
        /*0944*/ 	.word	0x0001c0f0


	//   ....[3]....
        /*0948*/ 	.word	0x0001c1a0


	//   ....[4]....
        /*094c*/ 	.word	0x0001c2d0


	//   ....[5]....
        /*0950*/ 	.word	0x0001c370


	//   ....[6]....
        /*0954*/ 	.word	0x0001c3d0


	//   ....[7]....
        /*0958*/ 	.word	0x0001c480


	//   ....[8]....
        /*095c*/ 	.word	0x0001c510


	//   ....[9]....
        /*0960*/ 	.word	0x0001c5a0


	//   ....[10]....
        /*0964*/ 	.word	0x0001c600


	//   ....[11]....
        /*0968*/ 	.word	0x0001c6b0


	//   ....[12]....
        /*096c*/ 	.word	0x0001c710


	//   ....[13]....
        /*0970*/ 	.word	0x0001c7c0


	//   ....[14]....
        /*0974*/ 	.word	0x0001c820


	//   ....[15]....
        /*0978*/ 	.word	0x0001c8d0


	//   ....[16]....
        /*097c*/ 	.word	0x0001c930


	//   ....[17]....
        /*0980*/ 	.word	0x0001c9e0


	//   ....[18]....
        /*0984*/ 	.word	0x0001ca40


	//   ....[19]....
        /*0988*/ 	.word	0x0001caf0


	//   ....[20]....
        /*098c*/ 	.word	0x0001cb80


	//   ....[21]....
        /*0990*/ 	.word	0x0001cc10


	//   ....[22]....
        /*0994*/ 	.word	0x0001cc70


	//   ....[23]....
        /*0998*/ 	.word	0x0001cd20


	//   ....[24]....
        /*099c*/ 	.word	0x0001ce00


	//   ....[25]....
        /*09a0*/ 	.word	0x0001cea0


	//   ....[26]....
        /*09a4*/ 	.word	0x0001cf10


	//   ....[27]....
        /*09a8*/ 	.word	0x0001cfb0


	//   ....[28]....
        /*09ac*/ 	.word	0x0001d010


	//   ....[29]....
        /*09b0*/ 	.word	0x0001d0b0


	//   ....[30]....
        /*09b4*/ 	.word	0x0001d110


	//   ....[31]....
        /*09b8*/ 	.word	0x0001d1c0


	//   ....[32]....
        /*09bc*/ 	.word	0x0001d220


	//   ....[33]....
        /*09c0*/ 	.word	0x0001d2c0


	//   ....[34]....
        /*09c4*/ 	.word	0x0001d320


	//   ....[35]....
        /*09c8*/ 	.word	0x0001d3d0


	//   ....[36]....
        /*09cc*/ 	.word	0x0001d450


	//   ....[37]....
        /*09d0*/ 	.word	0x0001d4e0


	//   ....[38]....
        /*09d4*/ 	.word	0x0001d540


	//   ....[39]....
        /*09d8*/ 	.word	0x0001d5f0


	//   ....[40]....
        /*09dc*/ 	.word	0x0001d680


	//   ....[41]....
        /*09e0*/ 	.word	0x0001d710


	//   ....[42]....
        /*09e4*/ 	.word	0x0001d770


	//   ....[43]....
        /*09e8*/ 	.word	0x0001d820


	//----- nvinfo : EIATTR_REG_RECONFIG
	.align		4
.L_954:
        /*09ec*/ 	.byte	0x01, 0x54
	.zero		2


	//----- nvinfo : EIATTR_SYSCALL_OFFSETS
	.align		4
        /*09f0*/ 	.byte	0x04, 0x46
        /*09f2*/ 	.short	(.L_956 - .L_955)


	//   ....[0]....
.L_955:
        /*09f4*/ 	.word	0x000019e0


	//   ....[1]....
        /*09f8*/ 	.word	0x000152e0


	//   ....[2]....
        /*09fc*/ 	.word	0x00015420


	//   ....[3]....
        /*0a00*/ 	.word	0x00015560


	//   ....[4]....
        /*0a04*/ 	.word	0x00015680


	//   ....[5]....
        /*0a08*/ 	.word	0x00017010


	//----- nvinfo : EIATTR_MBARRIER_INSTR_OFFSETS
	.align		4
.L_956:
        /*0a0c*/ 	.byte	0x04, 0x39
        /*0a0e*/ 	.short	(.L_958 - .L_957)


	//   ....[0]....
.L_957:
        /*0a10*/ 	.word	0x00000180
        /*0a14*/ 	.word	0x000000ff
        /*0a18*/ 	.word	0x00022800
        /*0a1c*/ 	.short	0x0100
        /*0a1e*/ 	.byte	0x08
	.zero		1


	//   ....[1]....
        /*0a20*/ 	.word	0x00000190
        /*0a24*/ 	.word	0x000000ff
        /*0a28*/ 	.word	0x00022820
        /*0a2c*/ 	.short	0x0100
        /*0a2e*/ 	.byte	0x08
	.zero		1


	//   ....[2]....
        /*0a30*/ 	.word	0x00000280
        /*0a34*/ 	.word	0x000000ff
        /*0a38*/ 	.word	0x00022830
        /*0a3c*/ 	.short	0x0100
        /*0a3e*/ 	.byte	0x08
	.zero		1


	//   ....[3]....
        /*0a40*/ 	.word	0x00000290
        /*0a44*/ 	.word	0x000000ff
        /*0a48*/ 	.word	0x00022840
        /*0a4c*/ 	.short	0x0100
        /*0a4e*/ 	.byte	0x08
	.zero		1


	//   ....[4]....
        /*0a50*/ 	.word	0x000002a0
        /*0a54*/ 	.word	0x000000ff
        /*0a58*/ 	.word	0x00022838
        /*0a5c*/ 	.short	0x0100
        /*0a5e*/ 	.byte	0x08
	.zero		1


	//   ....[5]....
        /*0a60*/ 	.word	0x000002b0
        /*0a64*/ 	.word	0x000000ff
        /*0a68*/ 	.word	0x00022848
        /*0a6c*/ 	.short	0x0100
        /*0a6e*/ 	.byte	0x08
	.zero		1


	//   ....[6]....
        /*0a70*/ 	.word	0x000003e0
        /*0a74*/ 	.word	0x000000ff
        /*0a78*/ 	.word	0x00022850
        /*0a7c*/ 	.short	0x0100
        /*0a7e*/ 	.byte	0x08
	.zero		1


	//   ....[7]....
        /*0a80*/ 	.word	0x000003f0
        /*0a84*/ 	.word	0x000000ff
        /*0a88*/ 	.word	0x00022860
        /*0a8c*/ 	.short	0x0100
        /*0a8e*/ 	.byte	0x08
	.zero		1


	//   ....[8]....
        /*0a90*/ 	.word	0x00000400
        /*0a94*/ 	.word	0x000000ff
        /*0a98*/ 	.word	0x00022858
        /*0a9c*/ 	.short	0x0100
        /*0a9e*/ 	.byte	0x08
	.zero		1


	//   ....[9]....
        /*0aa0*/ 	.word	0x00000410
        /*0aa4*/ 	.word	0x000000ff
        /*0aa8*/ 	.word	0x00022868
        /*0aac*/ 	.short	0x0100
        /*0aae*/ 	.byte	0x08
	.zero		1


	//   ....[10]....
        /*0ab0*/ 	.word	0x00000500
        /*0ab4*/ 	.word	0x000000ff
        /*0ab8*/ 	.word	0x00022870
        /*0abc*/ 	.short	0x0100
        /*0abe*/ 	.byte	0x06
	.zero		1


	//   ....[11]....
        /*0ac0*/ 	.word	0x00000510
        /*0ac4*/ 	.word	0x000000ff
        /*0ac8*/ 	.word	0x00022880
        /*0acc*/ 	.short	0x0100
        /*0ace*/ 	.byte	0x06
	.zero		1


	//   ....[12]....
        /*0ad0*/ 	.word	0x00000520
        /*0ad4*/ 	.word	0x000000ff
        /*0ad8*/ 	.word	0x00022878
        /*0adc*/ 	.short	0x0100
        /*0ade*/ 	.byte	0x06
	.zero		1


	//   ....[13]....
        /*0ae0*/ 	.word	0x00000530
        /*0ae4*/ 	.word	0x000000ff
        /*0ae8*/ 	.word	0x00022888
        /*0aec*/ 	.short	0x0100
        /*0aee*/ 	.byte	0x06
	.zero		1


	//   ....[14]....
        /*0af0*/ 	.word	0x00000660
        /*0af4*/ 	.word	0x000000ff
        /*0af8*/ 	.word	0x00022890
        /*0afc*/ 	.short	0x0100
        /*0afe*/ 	.byte	0x08
	.zero		1


	//   ....[15]....
        /*0b00*/ 	.word	0x00000670
        /*0b04*/ 	.word	0x000000ff
        /*0b08*/ 	.word	0x000228a0
        /*0b0c*/ 	.short	0x0100
        /*0b0e*/ 	.byte	0x08
	.zero		1


	//   ....[16]....
        /*0b10*/ 	.word	0x00000680
        /*0b14*/ 	.word	0x000000ff
        /*0b18*/ 	.word	0x00022898
        /*0b1c*/ 	.short	0x0100
        /*0b1e*/ 	.byte	0x08
	.zero		1


	//   ....[17]....
        /*0b20*/ 	.word	0x00000690
        /*0b24*/ 	.word	0x000000ff
        /*0b28*/ 	.word	0x000228a8
        /*0b2c*/ 	.short	0x0100
        /*0b2e*/ 	.byte	0x08
	.zero		1


	//   ....[18]....
        /*0b30*/ 	.word	0x000007d0
        /*0b34*/ 	.word	0x000000ff
        /*0b38*/ 	.word	0x000228b0
        /*0b3c*/ 	.short	0x0100
        /*0b3e*/ 	.byte	0x08
	.zero		1


	//   ....[19]....
        /*0b40*/ 	.word	0x000007e0
        /*0b44*/ 	.word	0x000000ff
        /*0b48*/ 	.word	0x000228c0
        /*0b4c*/ 	.short	0x0100
        /*0b4e*/ 	.byte	0x08
	.zero		1


	//   ....[20]....
        /*0b50*/ 	.word	0x000007f0
        /*0b54*/ 	.word	0x000000ff
        /*0b58*/ 	.word	0x000228b8
        /*0b5c*/ 	.short	0x0100
        /*0b5e*/ 	.byte	0x08
	.zero		1


	//   ....[21]....
        /*0b60*/ 	.word	0x00000800
        /*0b64*/ 	.word	0x000000ff
        /*0b68*/ 	.word	0x000228c8
        /*0b6c*/ 	.short	0x0100
        /*0b6e*/ 	.byte	0x08
	.zero		1


	//   ....[22]....
        /*0b70*/ 	.word	0x00001a00
        /*0b74*/ 	.word	0x000000ff
        /*0b78*/ 	.word	0x00022800
        /*0b7c*/ 	.short	0x010a
        /*0b7e*/ 	.byte	0x29
	.zero		1


	//   ....[23]....
        /*0b80*/ 	.word	0x00001a70
        /*0b84*/ 	.word	0x000000ff
        /*0b88*/ 	.word	0x00022830
        /*0b8c*/ 	.short	0x010a
        /*0b8e*/ 	.byte	0x29
	.zero		1


	//   ....[24]....
        /*0b90*/ 	.word	0x00001ad0
        /*0b94*/ 	.word	0x000000ff
        /*0b98*/ 	.word	0x00022830
        /*0b9c*/ 	.short	0x010a
        /*0b9e*/ 	.byte	0x29
	.zero		1


	//   ....[25]....
        /*0ba0*/ 	.word	0x00002680
        /*0ba4*/ 	.word	0x000000ff
        /*0ba8*/ 	.word	0x00000000
        /*0bac*/ 	.short	0x0101
        /*0bae*/ 	.byte	0x06
	.zero		1


	//   ....[26]....
        /*0bb0*/ 	.word	0x00005f80
        /*0bb4*/ 	.word	0x000000ff
        /*0bb8*/ 	.word	0x00022830
        /*0bbc*/ 	.short	0x010a
        /*0bbe*/ 	.byte	0x06
	.zero		1


	//   ....[27]....
        /*0bc0*/ 	.word	0x00005fc0
        /*0bc4*/ 	.word	0x000000ff
        /*0bc8*/ 	.word	0x00022830
        /*0bcc*/ 	.short	0x010a
        /*0bce*/ 	.byte	0x06
	.zero		1


	//   ....[28]....
        /*0bd0*/ 	.word	0x00006870
        /*0bd4*/ 	.word	0x000000ff
        /*0bd8*/ 	.word	0x00022850
        /*0bdc*/ 	.short	0x010a
        /*0bde*/ 	.byte	0x06
	.zero		1


	//   ....[29]....
        /*0be0*/ 	.word	0x000068b0
        /*0be4*/ 	.word	0x000000ff
        /*0be8*/ 	.word	0x00022850
        /*0bec*/ 	.short	0x010a
        /*0bee*/ 	.byte	0x06
	.zero		1


	//   ....[30]....
        /*0bf0*/ 	.word	0x00006bc0
        /*0bf4*/ 	.word	0x000000ff
        /*0bf8*/ 	.word	0x00000000
        /*0bfc*/ 	.short	0x0101
        /*0bfe*/ 	.byte	0x06
	.zero		1


	//   ....[31]....
        /*0c00*/ 	.word	0x00009e80
        /*0c04*/ 	.word	0x000000ff
        /*0c08*/ 	.word	0x00000000
        /*0c0c*/ 	.short	0x0101
        /*0c0e*/ 	.byte	0x06
	.zero		1


	//   ....[32]....
        /*0c10*/ 	.word	0x0000a860
        /*0c14*/ 	.word	0x000000ff
        /*0c18*/ 	.word	0x00022830
        /*0c1c*/ 	.short	0x010a
        /*0c1e*/ 	.byte	0x06
	.zero		1


	//   ....[33]....
        /*0c20*/ 	.word	0x0000a8a0
        /*0c24*/ 	.word	0x000000ff
        /*0c28*/ 	.word	0x00022830
        /*0c2c*/ 	.short	0x010a
        /*0c2e*/ 	.byte	0x06
	.zero		1


	//   ....[34]....
        /*0c30*/ 	.word	0x0000b150
        /*0c34*/ 	.word	0x000000ff
        /*0c38*/ 	.word	0x00022850
        /*0c3c*/ 	.short	0x010a
        /*0c3e*/ 	.byte	0x06
	.zero		1


	//   ....[35]....
        /*0c40*/ 	.word	0x0000b190
        /*0c44*/ 	.word	0x000000ff
        /*0c48*/ 	.word	0x00022850
        /*0c4c*/ 	.short	0x010a
        /*0c4e*/ 	.byte	0x06
	.zero		1


	//   ....[36]....
        /*0c50*/ 	.word	0x0000b4a0
        /*0c54*/ 	.word	0x000000ff
        /*0c58*/ 	.word	0x00000000
        /*0c5c*/ 	.short	0x0101
        /*0c5e*/ 	.byte	0x06
	.zero		1


	//   ....[37]....
        /*0c60*/ 	.word	0x0000ca70
        /*0c64*/ 	.word	0x000000ff
        /*0c68*/ 	.word	0x00000000
        /*0c6c*/ 	.short	0x0101
        /*0c6e*/ 	.byte	0x06
	.zero		1


	//   ....[38]....
        /*0c70*/ 	.word	0x0000d200
        /*0c74*/ 	.word	0x000000ff
        /*0c78*/ 	.word	0x00022830
        /*0c7c*/ 	.short	0x010a
        /*0c7e*/ 	.byte	0x06
	.zero		1


	//   ....[39]....
        /*0c80*/ 	.word	0x0000d240
        /*0c84*/ 	.word	0x000000ff
        /*0c88*/ 	.word	0x00022830
        /*0c8c*/ 	.short	0x010a
        /*0c8e*/ 	.byte	0x06
	.zero		1


	//   ....[40]....
        /*0c90*/ 	.word	0x0000dab0
        /*0c94*/ 	.word	0x000000ff
        /*0c98*/ 	.word	0x00022850
        /*0c9c*/ 	.short	0x010a
        /*0c9e*/ 	.byte	0x06
	.zero		1


	//   ....[41]....
        /*0ca0*/ 	.word	0x0000daf0
        /*0ca4*/ 	.word	0x000000ff
        /*0ca8*/ 	.word	0x00022850
        /*0cac*/ 	.short	0x010a
        /*0cae*/ 	.byte	0x06
	.zero		1


	//   ....[42]....
        /*0cb0*/ 	.word	0x0000ddf0
        /*0cb4*/ 	.word	0x000000ff
        /*0cb8*/ 	.word	0x00000000
        /*0cbc*/ 	.short	0x0101
        /*0cbe*/ 	.byte	0x06
	.zero		1


	//   ....[43]....
        /*0cc0*/ 	.word	0x000110a0
        /*0cc4*/ 	.word	0x000000ff
        /*0cc8*/ 	.word	0x00000000
        /*0ccc*/ 	.short	0x0101
        /*0cce*/ 	.byte	0x06
	.zero		1


	//   ....[44]....
        /*0cd0*/ 	.word	0x00011710
        /*0cd4*/ 	.word	0x000000ff
        /*0cd8*/ 	.word	0x00022850
        /*0cdc*/ 	.short	0x010a
        /*0cde*/ 	.byte	0x09
	.zero		1


	//   ....[45]....
        /*0ce0*/ 	.word	0x00011750
        /*0ce4*/ 	.word	0x000000ff
        /*0ce8*/ 	.word	0x00022850
        /*0cec*/ 	.short	0x010a
        /*0cee*/ 	.byte	0x09
	.zero		1


	//   ....[46]....
        /*0cf0*/ 	.word	0x00011dd0
        /*0cf4*/ 	.word	0x000000ff
        /*0cf8*/ 	.word	0x00000000
        /*0cfc*/ 	.short	0x0101
        /*0cfe*/ 	.byte	0x04
	.zero		1


	//   ....[47]....
        /*0d00*/ 	.word	0x00013470
        /*0d04*/ 	.word	0x000000ff
        /*0d08*/ 	.word	0x00000000
        /*0d0c*/ 	.short	0x0101
        /*0d0e*/ 	.byte	0x04
	.zero		1


	//   ....[48]....
        /*0d10*/ 	.word	0x00015d10
        /*0d14*/ 	.word	0x000000ff
        /*0d18*/ 	.word	0x00022880
        /*0d1c*/ 	.short	0x010a
        /*0d1e*/ 	.byte	0x2e
	.zero		1


	//   ....[49]....
        /*0d20*/ 	.word	0x00016570
        /*0d24*/ 	.word	0x000000ff
        /*0d28*/ 	.word	0x00022870
        /*0d2c*/ 	.short	0x0107
        /*0d2e*/ 	.byte	0x2e
	.zero		1


	//   ....[50]....
        /*0d30*/ 	.word	0x00016600
        /*0d34*/ 	.word	0x000000ff
        /*0d38*/ 	.word	0x00022870
        /*0d3c*/ 	.short	0x0101
        /*0d3e*/ 	.byte	0x2e
	.zero		1


	//   ....[51]....
        /*0d40*/ 	.word	0x00016630
        /*0d44*/ 	.word	0x000000ff
        /*0d48*/ 	.word	0x00022840
        /*0d4c*/ 	.short	0x010a
        /*0d4e*/ 	.byte	0x2e
	.zero		1


	//   ....[52]....
        /*0d50*/ 	.word	0x00016db0
        /*0d54*/ 	.word	0x000000ff
        /*0d58*/ 	.word	0x00022830
        /*0d5c*/ 	.short	0x0107
        /*0d5e*/ 	.byte	0x2e
	.zero		1


	//   ....[53]....
        /*0d60*/ 	.word	0x00016e40
        /*0d64*/ 	.word	0x000000ff
        /*0d68*/ 	.word	0x00022830
        /*0d6c*/ 	.short	0x0101
        /*0d6e*/ 	.byte	0x2e
	.zero		1


	//   ....[54]....
        /*0d70*/ 	.word	0x000176f0
        /*0d74*/ 	.word	0x000000ff
        /*0d78*/ 	.word	0x00022800
        /*0d7c*/ 	.short	0x0107
        /*0d7e*/ 	.byte	0x2e
	.zero		1


	//   ....[55]....
        /*0d80*/ 	.word	0x00017730
        /*0d84*/ 	.word	0x000000ff
        /*0d88*/ 	.word	0x00022800
        /*0d8c*/ 	.short	0x0101
        /*0d8e*/ 	.byte	0x2e
	.zero		1


	//   ....[56]....
        /*0d90*/ 	.word	0x00017740
        /*0d94*/ 	.word	0x000000ff
        /*0d98*/ 	.word	0x00022820
        /*0d9c*/ 	.short	0x010a
        /*0d9e*/ 	.byte	0x2e
	.zero		1


	//   ....[57]....
        /*0da0*/ 	.word	0x00017be0
        /*0da4*/ 	.word	0x00000003
        /*0da8*/ 	.word	0x00022880
        /*0dac*/ 	.short	0x010a
        /*0dae*/ 	.byte	0x3f
	.zero		1


	//   ....[58]....
        /*0db0*/ 	.word	0x00018230
        /*0db4*/ 	.word	0x00000003
        /*0db8*/ 	.word	0x00022870
        /*0dbc*/ 	.short	0x0107
        /*0dbe*/ 	.byte	0x3f
	.zero		1


	//   ....[59]....
        /*0dc0*/ 	.word	0x000182c0
        /*0dc4*/ 	.word	0x00000003
        /*0dc8*/ 	.word	0x00022870
        /*0dcc*/ 	.short	0x0101
        /*0dce*/ 	.byte	0x3f
	.zero		1


	//   ....[60]....
        /*0dd0*/ 	.word	0x000182f0
        /*0dd4*/ 	.word	0x00000003
        /*0dd8*/ 	.word	0x00022840
        /*0ddc*/ 	.short	0x010a
        /*0dde*/ 	.byte	0x3f
	.zero		1


	//   ....[61]....
        /*0de0*/ 	.word	0x000188c0
        /*0de4*/ 	.word	0x00000003
        /*0de8*/ 	.word	0x00022830
        /*0dec*/ 	.short	0x0107
        /*0dee*/ 	.byte	0x3f
	.zero		1


	//   ....[62]....
        /*0df0*/ 	.word	0x00018960
        /*0df4*/ 	.word	0x00000003
        /*0df8*/ 	.word	0x00022830
        /*0dfc*/ 	.short	0x0101
        /*0dfe*/ 	.byte	0x3f
	.zero		1


	//   ....[63]....
        /*0e00*/ 	.word	0x000189e0
        /*0e04*/ 	.word	0x00000006
        /*0e08*/ 	.word	0x00022870
        /*0e0c*/ 	.short	0x010a
        /*0e0e*/ 	.byte	0x3f
	.zero		1


	//   ....[64]....
        /*0e10*/ 	.word	0x00018a70
        /*0e14*/ 	.word	0x00000006
        /*0e18*/ 	.word	0x00022860
        /*0e1c*/ 	.short	0x010a
        /*0e1e*/ 	.byte	0x3f
	.zero		1


	//   ....[65]....
        /*0e20*/ 	.word	0x00018fe0
        /*0e24*/ 	.word	0x00000006
        /*0e28*/ 	.word	0x00022850
        /*0e2c*/ 	.short	0x0101
        /*0e2e*/ 	.byte	0x3f
	.zero		1


	//   ....[66]....
        /*0e30*/ 	.word	0x00019080
        /*0e34*/ 	.word	0x00000006
        /*0e38*/ 	.word	0x00000000
        /*0e3c*/ 	.short	0x0101
        /*0e3e*/ 	.byte	0x3f
	.zero		1


	//   ....[67]....
        /*0e40*/ 	.word	0x00019150
        /*0e44*/ 	.word	0x00000010
        /*0e48*/ 	.word	0x00022870
        /*0e4c*/ 	.short	0x010a
        /*0e4e*/ 	.byte	0x3f
	.zero		1


	//   ....[68]....
        /*0e50*/ 	.word	0x00019200
        /*0e54*/ 	.word	0x00000010
        /*0e58*/ 	.word	0x00022860
        /*0e5c*/ 	.short	0x010a
        /*0e5e*/ 	.byte	0x3f
	.zero		1


	//   ....[69]....
        /*0e60*/ 	.word	0x00019760
        /*0e64*/ 	.word	0x00000010
        /*0e68*/ 	.word	0x00022850
        /*0e6c*/ 	.short	0x0101
        /*0e6e*/ 	.byte	0x3f
	.zero		1


	//   ....[70]....
        /*0e70*/ 	.word	0x000197f0
        /*0e74*/ 	.word	0x00000010
        /*0e78*/ 	.word	0x00000000
        /*0e7c*/ 	.short	0x0101
        /*0e7e*/ 	.byte	0x3f
	.zero		1


	//   ....[71]....
        /*0e80*/ 	.word	0x00019880
        /*0e84*/ 	.word	0x00000005
        /*0e88*/ 	.word	0x00022820
        /*0e8c*/ 	.short	0x010a
        /*0e8e*/ 	.byte	0x3f
	.zero		1


	//   ....[72]....
        /*0e90*/ 	.word	0x000199a0
        /*0e94*/ 	.word	0x00000004
        /*0e98*/ 	.word	0x00022840
        /*0e9c*/ 	.short	0x010a
        /*0e9e*/ 	.byte	0x3f
	.zero		1


	//   ....[73]....
        /*0ea0*/ 	.word	0x00019a40
        /*0ea4*/ 	.word	0x00000005
        /*0ea8*/ 	.word	0x00022840
        /*0eac*/ 	.short	0x010a
        /*0eae*/ 	.byte	0x3f
	.zero		1


	//   ....[74]....
        /*0eb0*/ 	.word	0x00019a80
        /*0eb4*/ 	.word	0x00000004
        /*0eb8*/ 	.word	0x00022860
        /*0ebc*/ 	.short	0x010a
        /*0ebe*/ 	.byte	0x3f
	.zero		1


	//   ....[75]....
        /*0ec0*/ 	.word	0x00019ac0
        /*0ec4*/ 	.word	0x00000005
        /*0ec8*/ 	.word	0x00022860
        /*0ecc*/ 	.short	0x010a
        /*0ece*/ 	.byte	0x3f
	.zero		1


	//   ....[76]....
        /*0ed0*/ 	.word	0x00019b00
        /*0ed4*/ 	.word	0x00000004
        /*0ed8*/ 	.word	0x00022880
        /*0edc*/ 	.short	0x010a
        /*0ede*/ 	.byte	0x3f
	.zero		1


	//   ....[77]....
        /*0ee0*/ 	.word	0x00019b40
        /*0ee4*/ 	.word	0x00000005
        /*0ee8*/ 	.word	0x00022880
        /*0eec*/ 	.short	0x010a
        /*0eee*/ 	.byte	0x3f
	.zero		1


	//   ....[78]....
        /*0ef0*/ 	.word	0x00019bb0
        /*0ef4*/ 	.word	0x00000003
        /*0ef8*/ 	.word	0x00022800
        /*0efc*/ 	.short	0x010a
        /*0efe*/ 	.byte	0x3f
	.zero		1


	//   ....[79]....
        /*0f00*/ 	.word	0x00019c10
        /*0f04*/ 	.word	0x00000003
        /*0f08*/ 	.word	0x00022830
        /*0f0c*/ 	.short	0x010a
        /*0f0e*/ 	.byte	0x3f
	.zero		1


	//   ....[80]....
        /*0f10*/ 	.word	0x00019c70
        /*0f14*/ 	.word	0x0000000e
        /*0f18*/ 	.word	0x00022830
        /*0f1c*/ 	.short	0x010a
        /*0f1e*/ 	.byte	0x3f
	.zero		1


	//   ....[81]....
        /*0f20*/ 	.word	0x00019cd0
        /*0f24*/ 	.word	0x0000000e
        /*0f28*/ 	.word	0x00022850
        /*0f2c*/ 	.short	0x010a
        /*0f2e*/ 	.byte	0x3f
	.zero		1


	//   ....[82]....
        /*0f30*/ 	.word	0x00019d30
        /*0f34*/ 	.word	0x0000000e
        /*0f38*/ 	.word	0x00022830
        /*0f3c*/ 	.short	0x010a
        /*0f3e*/ 	.byte	0x3f
	.zero		1


	//   ....[83]....
        /*0f40*/ 	.word	0x00019d90
        /*0f44*/ 	.word	0x0000000e
        /*0f48*/ 	.word	0x00022850
        /*0f4c*/ 	.short	0x010a
        /*0f4e*/ 	.byte	0x3f
	.zero		1


	//   ....[84]....
        /*0f50*/ 	.word	0x00019df0
        /*0f54*/ 	.word	0x00000014
        /*0f58*/ 	.word	0x00022830
        /*0f5c*/ 	.short	0x010a
        /*0f5e*/ 	.byte	0x3f
	.zero		1


	//   ....[85]....
        /*0f60*/ 	.word	0x00019e50
        /*0f64*/ 	.word	0x00000014
        /*0f68*/ 	.word	0x00022850
        /*0f6c*/ 	.short	0x010a
        /*0f6e*/ 	.byte	0x3f
	.zero		1


	//   ....[86]....
        /*0f70*/ 	.word	0x00019eb0
        /*0f74*/ 	.word	0x00000005
        /*0f78*/ 	.word	0x00022850
        /*0f7c*/ 	.short	0x010a
        /*0f7e*/ 	.byte	0x3f
	.zero		1


	//   ....[87]....
        /*0f80*/ 	.word	0x00019f80
        /*0f84*/ 	.word	0x00000019
        /*0f88*/ 	.word	0x00022880
        /*0f8c*/ 	.short	0x010a
        /*0f8e*/ 	.byte	0x3f
	.zero		1


	//   ....[88]....
        /*0f90*/ 	.word	0x0001ac30
        /*0f94*/ 	.word	0x00000019
        /*0f98*/ 	.word	0x00022840
        /*0f9c*/ 	.short	0x010a
        /*0f9e*/ 	.byte	0x3f
	.zero		1


	//   ....[89]....
        /*0fa0*/ 	.word	0x0001c1d0
        /*0fa4*/ 	.word	0x00000019
        /*0fa8*/ 	.word	0x00022820
        /*0fac*/ 	.short	0x010a
        /*0fae*/ 	.byte	0x3f
	.zero		1


	//   ....[90]....
        /*0fb0*/ 	.word	0x0001c220
        /*0fb4*/ 	.word	0x00000003
        /*0fb8*/ 	.word	0x00022880
        /*0fbc*/ 	.short	0x010a
        /*0fbe*/ 	.byte	0x3f
	.zero		1


	//   ....[91]....
        /*0fc0*/ 	.word	0x0001cd50
        /*0fc4*/ 	.word	0x00000003
        /*0fc8*/ 	.word	0x00022840
        /*0fcc*/ 	.short	0x010a
        /*0fce*/ 	.byte	0x3f
	.zero		1


	//   ....[92]....
        /*0fd0*/ 	.word	0x0001d850
        /*0fd4*/ 	.word	0x00000006
        /*0fd8*/ 	.word	0x00022870
        /*0fdc*/ 	.short	0x010a
        /*0fde*/ 	.byte	0x3f
	.zero		1


	//   ....[93]....
        /*0fe0*/ 	.word	0x0001d8a0
        /*0fe4*/ 	.word	0x00000006
        /*0fe8*/ 	.word	0x00022860
        /*0fec*/ 	.short	0x010a
        /*0fee*/ 	.byte	0x3f
	.zero		1


	//   ....[94]....
        /*0ff0*/ 	.word	0x0001d8f0
        /*0ff4*/ 	.word	0x00000010
        /*0ff8*/ 	.word	0x00022870
        /*0ffc*/ 	.short	0x010a
        /*0ffe*/ 	.byte	0x3f
	.zero		1


	//   ....[95]....
        /*1000*/ 	.word	0x0001d940
        /*1004*/ 	.word	0x00000010
        /*1008*/ 	.word	0x00022860
        /*100c*/ 	.short	0x010a
        /*100e*/ 	.byte	0x3f
	.zero		1


	//   ....[96]....
        /*1010*/ 	.word	0x0001d990
        /*1014*/ 	.word	0x00000005
        /*1018*/ 	.word	0x00022820
        /*101c*/ 	.short	0x010a
        /*101e*/ 	.byte	0x3f
	.zero		1


	//   ....[97]....
        /*1020*/ 	.word	0x0001d9e0
        /*1024*/ 	.word	0x00000004
        /*1028*/ 	.word	0x00022840
        /*102c*/ 	.short	0x010a
        /*102e*/ 	.byte	0x3f
	.zero		1


	//   ....[98]....
        /*1030*/ 	.word	0x0001da30
        /*1034*/ 	.word	0x00000005
        /*1038*/ 	.word	0x00022840
        /*103c*/ 	.short	0x010a
        /*103e*/ 	.byte	0x3f
	.zero		1


	//   ....[99]....
        /*1040*/ 	.word	0x0001da80
        /*1044*/ 	.word	0x00000004
        /*1048*/ 	.word	0x00022860
        /*104c*/ 	.short	0x010a
        /*104e*/ 	.byte	0x3f
	.zero		1


	//   ....[100]....
        /*1050*/ 	.word	0x0001dad0
        /*1054*/ 	.word	0x00000005
        /*1058*/ 	.word	0x00022860
        /*105c*/ 	.short	0x010a
        /*105e*/ 	.byte	0x3f
	.zero		1


	//   ....[101]....
        /*1060*/ 	.word	0x0001db20
        /*1064*/ 	.word	0x00000004
        /*1068*/ 	.word	0x00022880
        /*106c*/ 	.short	0x010a
        /*106e*/ 	.byte	0x3f
	.zero		1


	//----- nvinfo : EIATTR_NUM_MBARRIERS
	.align		4
.L_958:
        /*1070*/ 	.byte	0x03, 0x38
        /*1072*/ 	.short	0x0016


	//----- nvinfo : EIATTR_EXIT_INSTR_OFFSETS
	.align		4
        /*1074*/ 	.byte	0x04, 0x1c
        /*1076*/ 	.short	(.L_960 - .L_959)


	//   ....[0]....
.L_959:
        /*1078*/ 	.word	0x00019b90


	//----- nvinfo : EIATTR_MAX_THREADS
	.align		4
.L_960:
        /*107c*/ 	.byte	0x04, 0x05
        /*107e*/ 	.short	(.L_962 - .L_961)
.L_961:
        /*1080*/ 	.word	0x00000180
        /*1084*/ 	.word	0x00000001
        /*1088*/ 	.word	0x00000001


	//----- nvinfo : EIATTR_CRS_STACK_SIZE
	.align		4
.L_962:
        /*108c*/ 	.byte	0x04, 0x1e
        /*108e*/ 	.short	(.L_964 - .L_963)
.L_963:
        /*1090*/ 	.word	0x00000000


	//----- nvinfo : EIATTR_CBANK_PARAM_SIZE
	.align		4
.L_964:
        /*1094*/ 	.byte	0x03, 0x19
        /*1096*/ 	.short	0x0a70


	//----- nvinfo : EIATTR_PARAM_CBANK
	.align		4
        /*1098*/ 	.byte	0x04, 0x0a
        /*109a*/ 	.short	(.L_966 - .L_965)
	.align		4
.L_965:
        /*109c*/ 	.word	index@(.nv.constant0._ZN7cutlass13device_kernelIN5flash11enable_sm90INS1_16FlashAttnFwdSm90INS1_25CollectiveMainloopFwdSm90ILi2EN4cute5tupleIJNS5_1CILi1EEES8_S8_EEENS6_IJNS7_ILi128EEENS7_ILi160EEESA_EEELi128ENS_12float_e4m3_tEfNS_4arch4Sm90ELb0ELb1ELb0ELb0ELb1ELb0ELb0ELb1ELb1ELb1ELb1ELb0EEENS1_21CollectiveEpilogueFwdINS6_IJSA_SA_SB_EEES9_NS_10bfloat16_tESF_Li256ELb0ELb1ELb1ELb1EEENS1_19SingleTileSchedulerILb0ELb1ELb1ELi128EEEEEEEEEvNT_6ParamsE)
        /*10a0*/ 	.short	0x0210
        /*10a2*/ 	.short	0x0a70


	//----- nvinfo : EIATTR_SW_WAR
	.align		4
.L_966:
        /*10a4*/ 	.byte	0x04, 0x36
        /*10a6*/ 	.short	(.L_968 - .L_967)
.L_967:
        /*10a8*/ 	.word	0x00000008
.L_968:


//--------------------- .nv.info._ZN7cutlass13device_kernelIN5flash11enable_sm90INS1_16FlashAttnFwdSm90INS1_25CollectiveMainloopFwdSm90ILi2EN4cute5tupleIJNS5_1CILi1EEES8_S8_EEENS6_IJNS7_ILi128EEENS7_ILi160EEESA_EEELi128ENS_12float_e4m3_tEfNS_4arch4Sm90ELb0ELb1ELb0ELb1ELb1ELb0ELb0ELb1ELb1ELb1ELb1ELb0EEENS1_21CollectiveEpilogueFwdINS6_IJSA_SA_SB_EEES9_NS_10bfloat16_tESF_Li256ELb1ELb1ELb1ELb1EEENS1_36VarlenDynamicPersistentTileSchedulerILi128ELi160ELi256ELi128ELb1ELb1ELb1ELb1ELb0ELb1EEEEEEEEEvNT_6ParamsE --------------------------
	.section	.nv.info._ZN7cutlass13device_kernelIN5flash11enable_sm90INS1_16FlashAttnFwdSm90INS1_25CollectiveMainloopFwdSm90ILi2EN4cute5tupleIJNS5_1CILi1EEES8_S8_EEENS6_IJNS7_ILi128EEENS7_ILi160EEESA_EEELi128ENS_12float_e4m3_tEfNS_4arch4Sm90ELb0ELb1ELb0ELb1ELb1ELb0ELb0ELb1ELb1ELb1ELb1ELb0EEENS1_21CollectiveEpilogueFwdINS6_IJSA_SA_SB_EEES9_NS_10bfloat16_tESF_Li256ELb1ELb1ELb1ELb1EEENS1_36VarlenDynamicPersistentTileSchedulerILi128ELi160ELi256ELi128ELb1ELb1ELb1ELb1ELb0ELb1EEEEEEEEEvNT_6ParamsE,"",@"SHT_CUDA_INFO"
	.sectionflags	@""
	.align	4


	//----- nvinfo : EIATTR_CUDA_API_VERSION
	.align		4
        /*0000*/ 	.byte	0x04, 0x37
        /*0002*/ 	.short	(.L_970 - .L_969)
.L_969:
        /*0004*/ 	.word	0x00000082


	//----- nvinfo : EIATTR_KPARAM_INFO
	.align		4
.L_970:
        /*0008*/ 	.byte	0x04, 0x17
        /*000a*/ 	.short	(.L_972 - .L_971)
.L_971:
        /*000c*/ 	.word	0x00000000
        /*0010*/ 	.short	0x0000
        /*0012*/ 	.short	0x0070
        /*0014*/ 	.byte	0x00, 0xf0, 0x01, 0x2a


	//----- nvinfo : EIATTR_SPARSE_MMA_MASK
	.align		4
.L_972:
        /*0018*/ 	.byte	0x03, 0x50
        /*001a*/ 	.short	0x0000


	//----- nvinfo : EIATTR_MAXREG_COUNT
	.align		4
        /*001c*/ 	.byte	0x03, 0x1b
        /*001e*/ 	.short	0x00a8


	//----- nvinfo : EIATTR_NUM_BARRIERS
	.align		4
        /*0020*/ 	.byte	0x02, 0x4c
        /*0022*/ 	.byte	0x10
	.zero		1


	//----- nvinfo : EIATTR_EXTERNS
	.align		4
        /*0024*/ 	.byte	0x04, 0x0f
        /*0026*/ 	.short	(.L_974 - .L_973)


	//   ....[0]....
	.align		4
.L_973:
        /*0028*/ 	.word	index@(__assertfail)


	//----- nvinfo : EIATTR_ANNOTATIONS
	.align		4
.L_974:
        /*002c*/ 	.byte	0x04, 0x55
        /*002e*/ 	.short	(.L_976 - .L_975)


	//   ....[0]....
.L_975:
        /* <DEDUP_REMOVED lines=27> */


	//----- nvinfo : EIATTR_MERCURY_ISA_VERSION
	.align		4
.L_976:
        /*01c8*/ 	.byte	0x03, 0x5f
        /*01ca*/ 	.short	0x0101


	//----- nvinfo : EIATTR_UNUSED_LOAD_BYTE_OFFSET
	.align		4
        /*01cc*/ 	.byte	0x04, 0x44
        /*01ce*/ 	.short	(.L_978 - .L_977)


	//   ....[0]....
.L_977:
        /*01d0*/ 	.word	0x00000980
        /*01d4*/ 	.word	0x0000fff0


	//   ....[1]....
        /*01d8*/ 	.word	0x000126e0
        /*01dc*/ 	.word	0x0000fff0


	//----- nvinfo : EIATTR_INT_WARP_WIDE_INSTR_OFFSETS
	.align		4
.L_978:
        /*01e0*/ 	.byte	0x04, 0x31
        /*01e2*/ 	.short	(.L_980 - .L_979)


	//   ....[0]....
.L_979:
        /*01e4*/ 	.word	0x000000c0


	//   ....[1]....
        /*01e8*/ 	.word	0x000000d0


	//   ....[2]....
        /*01ec*/ 	.word	0x00000170


	//   ....[3]....
        /*01f0*/ 	.word	0x000183d0


	//   ....[4]....
        /*01f4*/ 	.word	0x00018460


	//   ....[5]....
        /*01f8*/ 	.word	0x0001c5b0


	//   ....[6]....
        /*01fc*/ 	.word	0x0001c640


	//----- nvinfo : EIATTR_COOP_GROUP_MASK_REGIDS
	.align		4
.L_980:
        /*0200*/ 	.byte	0x04, 0x29
        /*0202*/ 	.short	(.L_982 - .L_981)


	//   ....[0]....
.L_981:
        /*0204*/ 	.word	0xffffffff


	//   ....[1]....
        /*0208*/ 	.word	0xffffffff


	//   ....[2]....
        /*020c*/ 	.word	0xffffffff


	//   ....[3]....
        /*0210*/ 	.word	0xffffffff


	//   ....[4]....
        /*0214*/ 	.word	0xffffffff


	//   ....[5]....
        /*0218*/ 	.word	0xffffffff


	//   ....[6]....
        /*021c*/ 	.word	0xffffffff


	//   ....[7]....
        /*0220*/ 	.word	0xffffffff


	//   ....[8]....
        /*0224*/ 	.word	0xffffffff


	//   ....[9]....
        /*0228*/ 	.word	0xffffffff


	//   ....[10]....
        /*022c*/ 	.word	0xffffffff


	//   ....[11]....
        /*0230*/ 	.word	0xffffffff


	//   ....[12]....
        /*0234*/ 	.word	0xffffffff


	//   ....[13]....
        /*0238*/ 	.word	0xffffffff


	//   ....[14]....
        /*023c*/ 	.word	0xffffffff


	//   ....[15]....
        /*0240*/ 	.word	0xffffffff


	//   ....[16]....
        /*0244*/ 	.word	0xffffffff


	//   ....[17]....
        /*0248*/ 	.word	0xffffffff


	//   ....[18]....
        /*024c*/ 	.word	0xffffffff


	//   ....[19]....
        /*0250*/ 	.word	0xffffffff


	//   ....[20]....
        /*0254*/ 	.word	0xffffffff


	//   ....[21]....
        /*0258*/ 	.word	0xffffffff


	//   ....[22]....
        /*025c*/ 	.word	0xffffffff


	//   ....[23]....
        /*0260*/ 	.word	0xffffffff


	//   ....[24]....
        /*0264*/ 	.word	0xffffffff


	//   ....[25]....
        /*0268*/ 	.word	0xffffffff


	//   ....[26]....
        /*026c*/ 	.word	0xffffffff


	//   ....[27]....
        /*0270*/ 	.word	0xffffffff


	//   ....[28]....
        /*0274*/ 	.word	0xffffffff


	//   ....[29]....
        /*0278*/ 	.word	0xffffffff


	//   ....[30]....
        /*027c*/ 	.word	0xffffffff


	//   ....[31]....
        /*0280*/ 	.word	0xffffffff


	//   ....[32]....
        /*0284*/ 	.word	0xffffffff


	//   ....[33]....
        /*0288*/ 	.word	0xffffffff


	//   ....[34]....
        /*028c*/ 	.word	0xffffffff


	//   ....[35]....
        /*0290*/ 	.word	0xffffffff


	//   ....[36]....
        /*0294*/ 	.word	0xffffffff


	//   ....[37]....
        /*0298*/ 	.word	0xffffffff


	//   ....[38]....
        /*029c*/ 	.word	0xffffffff


	//   ....[39]....
        /*02a0*/ 	.word	0xffffffff


	//   ....[40]....
        /*02a4*/ 	.word	0xffffffff


	//   ....[41]....
        /*02a8*/ 	.word	0xffffffff


	//   ....[42]....
        /*02ac*/ 	.word	0xffffffff


	//   ....[43]....
        /*02b0*/ 	.word	0xffffffff


	//   ....[44]....
        /*02b4*/ 	.word	0xffffffff


	//   ....[45]....
        /*02b8*/ 	.word	0xffffffff


	//   ....[46]....
        /*02bc*/ 	.word	0xffffffff


	//   ....[47]....
        /*02c0*/ 	.word	0xffffffff


	//   ....[48]....
        /*02c4*/ 	.word	0xffffffff


	//   ....[49]....
        /*02c8*/ 	.word	0xffffffff


	//   ....[50]....
        /*02cc*/ 	.word	0xffffffff


	//   ....[51]....
        /*02d0*/ 	.word	0xffffffff


	//   ....[52]....
        /*02d4*/ 	.word	0xffffffff


	//   ....[53]....
        /*02d8*/ 	.word	0xffffffff


	//   ....[54]....
        /*02dc*/ 	.word	0xffffffff


	//   ....[55]....
        /*02e0*/ 	.word	0xffffffff


	//   ....[56]....
        /*02e4*/ 	.word	0xffffffff


	//   ....[57]....
        /*02e8*/ 	.word	0xffffffff


	//   ....[58]....
        /*02ec*/ 	.word	0xffffffff


	//   ....[59]....
        /*02f0*/ 	.word	0xffffffff


	//   ....[60]....
        /*02f4*/ 	.word	0xffffffff


	//   ....[61]....
        /*02f8*/ 	.word	0xffffffff


	//   ....[62]....
        /*02fc*/ 	.word	0xffffffff


	//   ....[63]....
        /*0300*/ 	.word	0xffffffff


	//   ....[64]....
        /*0304*/ 	.word	0xffffffff


	//   ....[65]....
        /*0308*/ 	.word	0xffffffff


	//   ....[66]....
        /*030c*/ 	.word	0xffffffff


	//   ....[67]....
        /*0310*/ 	.word	0xffffffff


	//   ....[68]....
        /*0314*/ 	.word	0xffffffff


	//   ....[69]....
        /*0318*/ 	.word	0xffffffff


	//   ....[70]....
        /*031c*/ 	.word	0xffffffff


	//   ....[71]....
        /*0320*/ 	.word	0xffffffff


	//   ....[72]....
        /*0324*/ 	.word	0xffffffff


	//   ....[73]....
        /*0328*/ 	.word	0xffffffff


	//   ....[74]....
        /*032c*/ 	.word	0xffffffff


	//   ....[75]....
        /*0330*/ 	.word	0xffffffff


	//   ....[76]....
        /*0334*/ 	.word	0xffffffff


	//   ....[77]....
        /*0338*/ 	.word	0xffffffff


	//   ....[78]....
        /*033c*/ 	.word	0xffffffff


	//   ....[79]....
        /*0340*/ 	.word	0xffffffff


	//   ....[80]....
        /*0344*/ 	.word	0xffffffff


	//   ....[81]....
        /*0348*/ 	.word	0xffffffff


	//   ....[82]....
        /*034c*/ 	.word	0xffffffff


	//   ....[83]....
        /*0350*/ 	.word	0xffffffff


	//   ....[84]....
        /*0354*/ 	.word	0xffffffff


	//   ....[85]....
        /*0358*/ 	.word	0xffffffff


	//   ....[86]....
        /*035c*/ 	.word	0xffffffff


	//   ....[87]....
        /*0360*/ 	.word	0xffffffff


	//   ....[88]....
        /*0364*/ 	.word	0xffffffff


	//   ....[89]....
        /*0368*/ 	.word	0xffffffff


	//   ....[90]....
        /*036c*/ 	.word	0xffffffff


	//   ....[91]....
        /*0370*/ 	.word	0xffffffff


	//   ....[92]....
        /*0374*/ 	.word	0xffffffff


	//   ....[93]....
        /*0378*/ 	.word	0xffffffff


	//   ....[94]....
        /*037c*/ 	.word	0xffffffff


	//   ....[95]....
        /*0380*/ 	.word	0xffffffff


	//   ....[96]....
        /*0384*/ 	.word	0xffffffff


	//   ....[97]....
        /*0388*/ 	.word	0xffffffff


	//   ....[98]....
        /*038c*/ 	.word	0xffffffff


	//   ....[99]....
        /*0390*/ 	.word	0xffffffff


	//   ....[100]....
        /*0394*/ 	.word	0xffffffff


	//   ....[101]....
        /*0398*/ 	.word	0xffffffff


	//   ....[102]....
        /*039c*/ 	.word	0xffffffff


	//   ....[103]....
        /*03a0*/ 	.word	0xffffffff


	//   ....[104]....
        /*03a4*/ 	.word	0xffffffff


	//   ....[105]....
        /*03a8*/ 	.word	0xffffffff


	//   ....[106]....
        /*03ac*/ 	.word	0xffffffff


	//   ....[107]....
        /*03b0*/ 	.word	0xffffffff


	//   ....[108]....
        /*03b4*/ 	.word	0xffffffff


	//   ....[109]....
        /*03b8*/ 	.word	0xffffffff


	//   ....[110]....
        /*03bc*/ 	.word	0xffffffff


	//   ....[111]....
        /*03c0*/ 	.word	0xffffffff


	//   ....[112]....
        /*03c4*/ 	.word	0xffffffff


	//   ....[113]....
        /*03c8*/ 	.word	0xffffffff


	//   ....[114]....
        /*03cc*/ 	.word	0xffffffff


	//   ....[115]....
        /*03d0*/ 	.word	0xffffffff


	//   ....[116]....
        /*03d4*/ 	.word	0xffffffff


	//   ....[117]....
        /*03d8*/ 	.word	0xffffffff


	//   ....[118]....
        /*03dc*/ 	.word	0xffffffff


	//   ....[119]....
        /*03e0*/ 	.word	0xffffffff


	//   ....[120]....
        /*03e4*/ 	.word	0xffffffff


	//   ....[121]....
        /*03e8*/ 	.word	0xffffffff


	//   ....[122]....
        /*03ec*/ 	.word	0xffffffff


	//   ....[123]....
        /*03f0*/ 	.word	0xffffffff


	//   ....[124]....
        /*03f4*/ 	.word	0xffffffff


	//   ....[125]....
        /*03f8*/ 	.word	0xffffffff


	//   ....[126]....
        /*03fc*/ 	.word	0xffffffff


	//   ....[127]....
        /*0400*/ 	.word	0xffffffff


	//   ....[128]....
        /*0404*/ 	.word	0xffffffff


	//   ....[129]....
        /*0408*/ 	.word	0xffffffff


	//   ....[130]....
        /*040c*/ 	.word	0xffffffff


	//   ....[131]....
        /*0410*/ 	.word	0xffffffff


	//   ....[132]....
        /*0414*/ 	.word	0xffffffff


	//   ....[133]....
        /*0418*/ 	.word	0xffffffff


	//   ....[134]....
        /*041c*/ 	.word	0xffffffff


	//   ....[135]....
        /*0420*/ 	.word	0xffffffff


	//   ....[136]....
        /*0424*/ 	.word	0xffffffff


	//   ....[137]....
        /*0428*/ 	.word	0xffffffff


	//   ....[138]....
        /*042c*/ 	.word	0xffffffff


	//   ....[139]....
        /*0430*/ 	.word	0xffffffff


	//   ....[140]....
        /*0434*/ 	.word	0xffffffff


	//   ....[141]....
        /*0438*/ 	.word	0xffffffff


	//   ....[142]....
        /*043c*/ 	.word	0xffffffff


	//   ....[143]....
        /*0440*/ 	.word	0xffffffff


	//   ....[144]....
        /*0444*/ 	.word	0xffffffff


	//   ....[145]....
        /*0448*/ 	.word	0xffffffff


	//   ....[146]....
        /*044c*/ 	.word	0xffffffff


	//   ....[147]....
        /*0450*/ 	.word	0xffffffff


	//   ....[148]....
        /*0454*/ 	.word	0xffffffff


	//   ....[149]....
        /*0458*/ 	.word	0xffffffff


	//   ....[150]....
        /*045c*/ 	.word	0xffffffff


	//   ....[151]....
        /*0460*/ 	.word	0xffffffff


	//   ....[152]....
        /*0464*/ 	.word	0xffffffff


	//   ....[153]....
        /*0468*/ 	.word	0xffffffff


	//   ....[154]....
        /*046c*/ 	.word	0xffffffff


	//   ....[155]....
        /*0470*/ 	.word	0xffffffff


	//   ....[156]....
        /*0474*/ 	.word	0xffffffff


	//   ....[157]....
        /*0478*/ 	.word	0xffffffff


	//   ....[158]....
        /*047c*/ 	.word	0xffffffff


	//   ....[159]....
        /*0480*/ 	.word	0xffffffff


	//   ....[160]....
        /*0484*/ 	.word	0xffffffff


	//   ....[161]....
        /*0488*/ 	.word	0xffffffff


	//   ....[162]....
        /*048c*/ 	.word	0xffffffff


	//   ....[163]....
        /*0490*/ 	.word	0xffffffff


	//   ....[164]....
        /*0494*/ 	.word	0xffffffff


	//   ....[165]....
        /*0498*/ 	.word	0xffffffff


	//   ....[166]....
        /*049c*/ 	.word	0xffffffff


	//   ....[167]....
        /*04a0*/ 	.word	0xffffffff


	//   ....[168]....
        /*04a4*/ 	.word	0xffffffff


	//   ....[169]....
        /*04a8*/ 	.word	0xffffffff


	//   ....[170]....
        /*04ac*/ 	.word	0xffffffff


	//   ....[171]....
        /*04b0*/ 	.word	0xffffffff


	//   ....[172]....
        /*04b4*/ 	.word	0xffffffff


	//   ....[173]....
        /*04b8*/ 	.word	0xffffffff


	//   ....[174]....
        /*04bc*/ 	.word	0xffffffff


	//   ....[175]....
        /*04c0*/ 	.word	0xffffffff


	//   ....[176]....
        /*04c4*/ 	.word	0xffffffff


	//   ....[177]....
        /*04c8*/ 	.word	0xffffffff


	//   ....[178]....
        /*04cc*/ 	.word	0xffffffff


	//   ....[179]....
        /*04d0*/ 	.word	0xffffffff


	//   ....[180]....
        /*04d4*/ 	.word	0xffffffff


	//   ....[181]....
        /*04d8*/ 	.word	0xffffffff


	//   ....[182]....
        /*04dc*/ 	.word	0xffffffff


	//   ....[183]....
        /*04e0*/ 	.word	0xffffffff


	//   ....[184]....
        /*04e4*/ 	.word	0xffffffff


	//   ....[185]....
        /*04e8*/ 	.word	0xffffffff


	//   ....[186]....
        /*04ec*/ 	.word	0xffffffff


	//   ....[187]....
        /*04f0*/ 	.word	0xffffffff


	//   ....[188]....
        /*04f4*/ 	.word	0xffffffff


	//   ....[189]....
        /*04f8*/ 	.word	0xffffffff


	//   ....[190]....
        /*04fc*/ 	.word	0xffffffff


	//   ....[191]....
        /*0500*/ 	.word	0xffffffff


	//   ....[192]....
        /*0504*/ 	.word	0xffffffff


	//   ....[193]....
        /*0508*/ 	.word	0xffffffff


	//   ....[194]....
        /*050c*/ 	.word	0xffffffff


	//   ....[195]....
        /*0510*/ 	.word	0xffffffff


	//   ....[196]....
        /*0514*/ 	.word	0xffffffff


	//   ....[197]....
        /*0518*/ 	.word	0xffffffff


	//   ....[198]....
        /*051c*/ 	.word	0xffffffff


	//   ....[199]....
        /*0520*/ 	.word	0xffffffff


	//   ....[200]....
        /*0524*/ 	.word	0xffffffff


	//   ....[201]....
        /*0528*/ 	.word	0xffffffff


	//   ....[202]....
        /*052c*/ 	.word	0xffffffff


	//   ....[203]....
        /*0530*/ 	.word	0xffffffff


	//   ....[204]....
        /*0534*/ 	.word	0xffffffff


	//   ....[205]....
        /*0538*/ 	.word	0xffffffff


	//   ....[206]....
        /*053c*/ 	.word	0xffffffff


	//   ....[207]....
        /*0540*/ 	.word	0xffffffff


	//   ....[208]....
        /*0544*/ 	.word	0xffffffff


	//   ....[209]....
        /*0548*/ 	.word	0xffffffff


	//   ....[210]....
        /*054c*/ 	.word	0xffffffff


	//   ....[211]....
        /*0550*/ 	.word	0xffffffff


	//   ....[212]....
        /*0554*/ 	.word	0xffffffff


	//   ....[213]....
        /*0558*/ 	.word	0xffffffff


	//   ....[214]....
        /*055c*/ 	.word	0xffffffff


	//   ....[215]....
        /*0560*/ 	.word	0xffffffff


	//   ....[216]....
        /*0564*/ 	.word	0xffffffff


	//   ....[217]....
        /*0568*/ 	.word	0xffffffff


	//   ....[218]....
        /*056c*/ 	.word	0xffffffff


	//   ....[219]....
        /*0570*/ 	.word	0xffffffff


	//   ....[220]....
        /*0574*/ 	.word	0xffffffff


	//   ....[221]....
        /*0578*/ 	.word	0xffffffff


	//   ....[222]....
        /*057c*/ 	.word	0xffffffff


	//   ....[223]....
        /*0580*/ 	.word	0xffffffff


	//   ....[224]....
        /*0584*/ 	.word	0xffffffff


	//   ....[225]....
        /*0588*/ 	.word	0xffffffff


	//   ....[226]....
        /*058c*/ 	.word	0xffffffff


	//   ....[227]....
        /*0590*/ 	.word	0xffffffff


	//   ....[228]....
        /*0594*/ 	.word	0xffffffff


	//   ....[229]....
        /*0598*/ 	.word	0xffffffff


	//   ....[230]....
        /*059c*/ 	.word	0xffffffff


	//   ....[231]....
        /*05a0*/ 	.word	0xffffffff


	//   ....[232]....
        /*05a4*/ 	.word	0xffffffff


	//   ....[233]....
        /*05a8*/ 	.word	0xffffffff


	//   ....[234]....
        /*05ac*/ 	.word	0xffffffff


	//   ....[235]....
        /*05b0*/ 	.word	0xffffffff


	//   ....[236]....
        /*05b4*/ 	.word	0xffffffff


	//   ....[237]....
        /*05b8*/ 	.word	0xffffffff


	//   ....[238]....
        /*05bc*/ 	.word	0xffffffff


	//   ....[239]....
        /*05c0*/ 	.word	0xffffffff


	//   ....[240]....
        /*05c4*/ 	.word	0xffffffff


	//   ....[241]....
        /*05c8*/ 	.word	0xffffffff


	//   ....[242]....
        /*05cc*/ 	.word	0xffffffff


	//   ....[243]....
        /*05d0*/ 	.word	0xffffffff


	//   ....[244]....
        /*05d4*/ 	.word	0xffffffff


	//   ....[245]....
        /*05d8*/ 	.word	0xffffffff


	//   ....[246]....
        /*05dc*/ 	.word	0xffffffff


	//   ....[247]....
        /*05e0*/ 	.word	0xffffffff


	//   ....[248]....
        /*05e4*/ 	.word	0xffffffff


	//   ....[249]....
        /*05e8*/ 	.word	0xffffffff


	//   ....[250]....
        /*05ec*/ 	.word	0xffffffff


	//   ....[251]....
        /*05f0*/ 	.word	0xffffffff


	//   ....[252]....
        /*05f4*/ 	.word	0xffffffff


	//   ....[253]....
        /*05f8*/ 	.word	0x0500000f


	//   ....[254]....
        /*05fc*/ 	.word	0x0500000f


	//   ....[255]....
        /*0600*/ 	.word	0x0500000f


	//   ....[0]....
        /*0604*/ 	.word	0x0500000f


	//   ....[1]....
        /*0608*/ 	.word	0x0500000f


	//   ....[2]....
        /*060c*/ 	.word	0x0500000f


	//   ....[3]....
        /*0610*/ 	.word	0x0500000f


	//   ....[4]....
        /*0614*/ 	.word	0x0500000f


	//   ....[5]....
        /*0618*/ 	.word	0x0500000f


	//   ....[6]....
        /*061c*/ 	.word	0x0500000f


	//   ....[7]....
        /*0620*/ 	.word	0x0500000f


	//   ....[8]....
        /*0624*/ 	.word	0x0500000f


	//   ....[9]....
        /*0628*/ 	.word	0x0500000f


	//   ....[10]....
        /*062c*/ 	.word	0x0500000f


	//   ....[11]....
        /*0630*/ 	.word	0x0500000f


	//   ....[12]....
        /*0634*/ 	.word	0x0500000f


	//   ....[13]....
        /*0638*/ 	.word	0x0500000f


	//   ....[14]....
        /*063c*/ 	.word	0x0500000f


	//   ....[15]....
        /*0640*/ 	.word	0x0500000f


	//   ....[16]....
        /*0644*/ 	.word	0x0500000f


	//   ....[17]....
        /*0648*/ 	.word	0x0500000f


	//   ....[18]....
        /*064c*/ 	.word	0x0500000f


	//   ....[19]....
        /*0650*/ 	.word	0x0500000f


	//   ....[20]....
        /*0654*/ 	.word	0x0500000f


	//   ....[21]....
        /*0658*/ 	.word	0x0500000f


	//   ....[22]....
        /*065c*/ 	.word	0x0500000f


	//   ....[23]....
        /*0660*/ 	.word	0x0500000f


	//   ....[24]....
        /*0664*/ 	.word	0x0500000f


	//   ....[25]....
        /*0668*/ 	.word	0x0500000f


	//   ....[26]....
        /*066c*/ 	.word	0x0500000f


	//   ....[27]....
        /*0670*/ 	.word	0x0500000f


	//   ....[28]....
        /*0674*/ 	.word	0x0500000f


	//   ....[29]....
        /*0678*/ 	.word	0x0500000f


	//   ....[30]....
        /*067c*/ 	.word	0x0500000f


	//   ....[31]....
        /*0680*/ 	.word	0x0500000f


	//   ....[32]....
        /*0684*/ 	.word	0x0500000f


	//   ....[33]....
        /*0688*/ 	.word	0x0500000f


	//   ....[34]....
        /*068c*/ 	.word	0x0500000f


	//   ....[35]....
        /*0690*/ 	.word	0x0500000f


	//   ....[36]....
        /*0694*/ 	.word	0x0500000f


	//   ....[37]....
        /*0698*/ 	.word	0x0500000f


	//   ....[38]....
        /*069c*/ 	.word	0x0500000f


	//   ....[39]....
        /*06a0*/ 	.word	0x0500000f


	//   ....[40]....
        /*06a4*/ 	.word	0x0500000f


	//   ....[41]....
        /*06a8*/ 	.word	0x0500000f


	//   ....[42]....
        /*06ac*/ 	.word	0x0500000f


	//   ....[43]....
        /*06b0*/ 	.word	0x0500000f


	//   ....[44]....
        /*06b4*/ 	.word	0x0500000f


	//   ....[45]....
        /*06b8*/ 	.word	0x0500000f


	//   ....[46]....
        /*06bc*/ 	.word	0x0500000f


	//   ....[47]....
        /*06c0*/ 	.word	0x0500000f


	//   ....[48]....
        /*06c4*/ 	.word	0x0500000f


	//   ....[49]....
        /*06c8*/ 	.word	0x0500000f


	//   ....[50]....
        /*06cc*/ 	.word	0x0500000f


	//   ....[51]....
        /*06d0*/ 	.word	0x0500000f


	//   ....[52]....
        /*06d4*/ 	.word	0x0500000f


	//   ....[53]....
        /*06d8*/ 	.word	0x0500000f


	//   ....[54]....
        /*06dc*/ 	.word	0x0500000f


	//   ....[55]....
        /*06e0*/ 	.word	0x0500000f


	//   ....[56]....
        /*06e4*/ 	.word	0x0500000f


	//   ....[57]....
        /*06e8*/ 	.word	0x0500000f


	//   ....[58]....
        /*06ec*/ 	.word	0x0500000f


	//   ....[59]....
        /*06f0*/ 	.word	0x0500000f


	//   ....[60]....
        /*06f4*/ 	.word	0x0500000f


	//   ....[61]....
        /*06f8*/ 	.word	0x0500000f


	//   ....[62]....
        /*06fc*/ 	.word	0x0500000f


	//   ....[63]....
        /*0700*/ 	.word	0x0500000f


	//   ....[64]....
        /*0704*/ 	.word	0x0500000f


	//   ....[65]....
        /*0708*/ 	.word	0x0500000f


	//   ....[66]....
        /*070c*/ 	.word	0x0500000f


	//   ....[67]....
        /*0710*/ 	.word	0x0500000f


	//   ....[68]....
        /*0714*/ 	.word	0x0500000f


	//   ....[69]....
        /*0718*/ 	.word	0x0500000f


	//   ....[70]....
        /*071c*/ 	.word	0x0500000f


	//   ....[71]....
        /*0720*/ 	.word	0x0500000f


	//   ....[72]....
        /*0724*/ 	.word	0x0500000f


	//   ....[73]....
        /*0728*/ 	.word	0x0500000f


	//   ....[74]....
        /*072c*/ 	.word	0x0500000f


	//   ....[75]....
        /*0730*/ 	.word	0x0500000f


	//   ....[76]....
        /*0734*/ 	.word	0x0500000f


	//   ....[77]....
        /*0738*/ 	.word	0x0500000f


	//   ....[78]....
        /*073c*/ 	.word	0x0500000f


	//   ....[79]....
        /*0740*/ 	.word	0x0500000f


	//   ....[80]....
        /*0744*/ 	.word	0x0500000f


	//   ....[81]....
        /*0748*/ 	.word	0x0500000f


	//   ....[82]....
        /*074c*/ 	.word	0x0500000f


	//   ....[83]....
        /*0750*/ 	.word	0x0500000f


	//   ....[84]....
        /*0754*/ 	.word	0x0500000f


	//   ....[85]....
        /*0758*/ 	.word	0x0500000f


	//   ....[86]....
        /*075c*/ 	.word	0x0500000f


	//   ....[87]....
        /*0760*/ 	.word	0x0500000f


	//   ....[88]....
        /*0764*/ 	.word	0x0500000f


	//   ....[89]....
        /*0768*/ 	.word	0x0500000f


	//   ....[90]....
        /*076c*/ 	.word	0x0500000f


	//   ....[91]....
        /*0770*/ 	.word	0x0500000f


	//   ....[92]....
        /*0774*/ 	.word	0x0500000f


	//   ....[93]....
        /*0778*/ 	.word	0x0500000f


	//   ....[94]....
        /*077c*/ 	.word	0x0500000f


	//----- nvinfo : EIATTR_COOP_GROUP_INSTR_OFFSETS
	.align		4
.L_982:
        /*0780*/ 	.byte	0x04, 0x28
        /*0782*/ 	.short	(.L_984 - .L_983)


	//   ....[0]....
.L_983:
        /*0784*/ 	.word	0x00000080


	//   ....[1]....
        /*0788*/ 	.word	0x00000090


	//   ....[2]....
        /*078c*/ 	.word	0x000002d0


	//   ....[3]....
        /*0790*/ 	.word	0x00000430


	//   ....[4]....
        /*0794*/ 	.word	0x00000550


	//   ....[5]....
        /*0798*/ 	.word	0x000006b0


	//   ....[6]....
        /*079c*/ 	.word	0x00001f50


	//   ....[7]....
        /*07a0*/ 	.word	0x00002c70


	//   ....[8]....
        /*07a4*/ 	.word	0x00002e70


	//   ....[9]....
        /*07a8*/ 	.word	0x00004300


	//   ....[10]....
        /*07ac*/ 	.word	0x00004410


	//   ....[11]....
        /*07b0*/ 	.word	0x00004fd0


	//   ....[12]....
        /*07b4*/ 	.word	0x00005050


	//   ....[13]....
        /*07b8*/ 	.word	0x00007180


	//   ....[14]....
        /*07bc*/ 	.word	0x000081a0


	//   ....[15]....
        /*07c0*/ 	.word	0x000089a0


	//   ....[16]....
        /*07c4*/ 	.word	0x00008ab0


	//   ....[17]....
        /*07c8*/ 	.word	0x00009600


	//   ....[18]....
        /*07cc*/ 	.word	0x00009690


	//   ....[19]....
        /*07d0*/ 	.word	0x0000be30


	//   ....[20]....
        /*07d4*/ 	.word	0x0000be40


	//   ....[21]....
        /*07d8*/ 	.word	0x0000be70


	//   ....[22]....
        /*07dc*/ 	.word	0x0000be80


	//   ....[23]....
        /*07e0*/ 	.word	0x0000e370


	//   ....[24]....
        /*07e4*/ 	.word	0x0000f390


	//   ....[25]....
        /*07e8*/ 	.word	0x0000fb90


	//   ....[26]....
        /*07ec*/ 	.word	0x0000fca0


	//   ....[27]....
        /*07f0*/ 	.word	0x000107f0


	//   ....[28]....
        /*07f4*/ 	.word	0x00010880


	//   ....[29]....
        /*07f8*/ 	.word	0x00011f20


	//   ....[30]....
        /*07fc*/ 	.word	0x00011f30


	//   ....[31]....
        /*0800*/ 	.word	0x00011fb0


	//   ....[32]....
        /*0804*/ 	.word	0x00011fc0


	//   ....[33]....
        /*0808*/ 	.word	0x00012f40


	//   ....[34]....
        /*080c*/ 	.word	0x00012f50


	//   ....[35]....
        /*0810*/ 	.word	0x00012f60


	//   ....[36]....
        /*0814*/ 	.word	0x00012f70


	//   ....[37]....
        /*0818*/ 	.word	0x00012f80


	//   ....[38]....
        /*081c*/ 	.word	0x00012f90


	//   ....[39]....
        /*0820*/ 	.word	0x00012fa0


	//   ....[40]....
        /*0824*/ 	.word	0x00012fb0


	//   ....[41]....
        /*0828*/ 	.word	0x00012fc0


	//   ....[42]....
        /*082c*/ 	.word	0x00012fd0


	//   ....[43]....
        /*0830*/ 	.word	0x00012fe0


	//   ....[44]....
        /*0834*/ 	.word	0x00013010


	//   ....[45]....
        /*0838*/ 	.word	0x00013040


	//   ....[46]....
        /*083c*/ 	.word	0x00013050


	//   ....[47]....
        /*0840*/ 	.word	0x00013060


	//   ....[48]....
        /*0844*/ 	.word	0x00013070


	//   ....[49]....
        /*0848*/ 	.word	0x00013080


	//   ....[50]....
        /*084c*/ 	.word	0x00013090


	//   ....[51]....
        /*0850*/ 	.word	0x000130c0


	//   ....[52]....
        /*0854*/ 	.word	0x000130f0


	//   ....[53]....
        /*0858*/ 	.word	0x00013110


	//   ....[54]....
        /*085c*/ 	.word	0x00013120


	//   ....[55]....
        /*0860*/ 	.word	0x00013130


	//   ....[56]....
        /*0864*/ 	.word	0x00013140


	//   ....[57]....
        /*0868*/ 	.word	0x00013150


	//   ....[58]....
        /*086c*/ 	.word	0x00013160


	//   ....[59]....
        /*0870*/ 	.word	0x00013170


	//   ....[60]....
        /*0874*/ 	.word	0x000131a0


	//   ....[61]....
        /*0878*/ 	.word	0x000131d0


	//   ....[62]....
        /*087c*/ 	.word	0x000131f0


	//   ....[63]....
        /*0880*/ 	.word	0x00013200


	//   ....[64]....
        /*0884*/ 	.word	0x00013210


	//   ....[65]....
        /*0888*/ 	.word	0x00013220


	//   ....[66]....
        /*088c*/ 	.word	0x00013230


	//   ....[67]....
        /*0890*/ 	.word	0x00013250


	//   ....[68]....
        /*0894*/ 	.word	0x00013260


	//   ....[69]....
        /*0898*/ 	.word	0x00013270


	//   ....[70]....
        /*089c*/ 	.word	0x00013280


	//   ....[71]....
        /*08a0*/ 	.word	0x000132a0


	//   ....[72]....
        /*08a4*/ 	.word	0x000132d0


	//   ....[73]....
        /*08a8*/ 	.word	0x00013300


	//   ....[74]....
        /*08ac*/ 	.word	0x00013320


	//   ....[75]....
        /*08b0*/ 	.word	0x00013330


	//   ....[76]....
        /*08b4*/ 	.word	0x00013340


	//   ....[77]....
        /*08b8*/ 	.word	0x00013360


	//   ....[78]....
        /*08bc*/ 	.word	0x00013370


	//   ....[79]....
        /*08c0*/ 	.word	0x00013390


	//   ....[80]....
        /*08c4*/ 	.word	0x000133c0


	//   ....[81]....
        /*08c8*/ 	.word	0x000133f0


	//   ....[82]....
        /*08cc*/ 	.word	0x00013420


	//   ....[83]....
        /*08d0*/ 	.word	0x00013450


	//   ....[84]....
        /*08d4*/ 	.word	0x00013480


	//   ....[85]....
        /*08d8*/ 	.word	0x00013490


	//   ....[86]....
        /*08dc*/ 	.word	0x000134c0


	//   ....[87]....
        /*08e0*/ 	.word	0x000134d0


	//   ....[88]....
        /*08e4*/ 	.word	0x000134f0


	//   ....[89]....
        /*08e8*/ 	.word	0x00013500


	//   ....[90]....
        /*08ec*/ 	.word	0x00013510


	//   ....[91]....
        /*08f0*/ 	.word	0x00013530


	//   ....[92]....
        /*08f4*/ 	.word	0x00013560


	//   ....[93]....
        /*08f8*/ 	.word	0x00013590


	//   ....[94]....
        /*08fc*/ 	.word	0x000135c0


	//   ....[95]....
        /*0900*/ 	.word	0x000135f0


	//   ....[96]....
        /*0904*/ 	.word	0x00013620


	//   ....[97]....
        /*0908*/ 	.word	0x00013ea0


	//   ....[98]....
        /*090c*/ 	.word	0x00013ee0


	//   ....[99]....
        /*0910*/ 	.word	0x00013f10


	//   ....[100]....
        /*0914*/ 	.word	0x00013f40


	//   ....[101]....
        /*0918*/ 	.word	0x00014600


	//   ....[102]....
        /*091c*/ 	.word	0x00014640


	//   ....[103]....
        /*0920*/ 	.word	0x00014700


	//   ....[104]....
        /*0924*/ 	.word	0x00014720


	//   ....[105]....
        /*0928*/ 	.word	0x000147e0


	//   ....[106]....
        /*092c*/ 	.word	0x00014800


	//   ....[107]....
        /*0930*/ 	.word	0x000148d0


	//   ....[108]....
        /*0934*/ 	.word	0x000148f0


	//   ....[109]....
        /*0938*/ 	.word	0x00014d30


	//   ....[110]....
        /*093c*/ 	.word	0x00014d40


	//   ....[111]....
        /*0940*/ 	.word	0x00015170


	//   ....[112]....
        /*0944*/ 	.word	0x00015180


	//   ....[113]....
        /*0948*/ 	.word	0x00015ef0


	//   ....[114]....
        /*094c*/ 	.word	0x00015f10


	//   ....[115]....
        /*0950*/ 	.word	0x00015fd0


	//   ....[116]....
        /*0954*/ 	.word	0x00015ff0


	//   ....[117]....
        /*0958*/ 	.word	0x000160b0


	//   ....[118]....
        /*095c*/ 	.word	0x000160d0


	//   ....[119]....
        /*0960*/ 	.word	0x000161a0


	//   ....[120]....
        /*0964*/ 	.word	0x000161c0


	//   ....[121]....
        /*0968*/ 	.word	0x00016310


	//   ....[122]....
        /*096c*/ 	.word	0x00016520


	//   ....[123]....
        /*0970*/ 	.word	0x00016550


	//   ....[124]....
        /*0974*/ 	.word	0x00016580


	//   ....[125]....
        /*0978*/ 	.word	0x000165b0


	//   ....[126]....
        /*097c*/ 	.word	0x000165e0


	//   ....[127]....
        /*0980*/ 	.word	0x00016630


	//   ....[128]....
        /*0984*/ 	.word	0x000167b0


	//   ....[129]....
        /*0988*/ 	.word	0x000167e0


	//   ....[130]....
        /*098c*/ 	.word	0x00016810


	//   ....[131]....
        /*0990*/ 	.word	0x00016840


	//   ....[132]....
        /*0994*/ 	.word	0x00016870


	//   ....[133]....
        /*0998*/ 	.word	0x000168a0


	//   ....[134]....
        /*099c*/ 	.word	0x00016930


	//   ....[135]....
        /*09a0*/ 	.word	0x00016990


	//   ....[136]....
        /*09a4*/ 	.word	0x000169a0


	//   ....[137]....
        /*09a8*/ 	.word	0x000169f0


	//   ....[138]....
        /*09ac*/ 	.word	0x000192f0


	//   ....[139]....
        /*09b0*/ 	.word	0x00019320


	//   ....[140]....
        /*09b4*/ 	.word	0x000193c0


	//   ....[141]....
        /*09b8*/ 	.word	0x000193d0


	//   ....[142]....
        /*09bc*/ 	.word	0x00019420


	//   ....[143]....
        /*09c0*/ 	.word	0x00019430


	//   ....[144]....
        /*09c4*/ 	.word	0x00019480


	//   ....[145]....
        /*09c8*/ 	.word	0x00019490


	//   ....[146]....
        /*09cc*/ 	.word	0x000194e0


	//   ....[147]....
        /*09d0*/ 	.word	0x000194f0


	//   ....[148]....
        /*09d4*/ 	.word	0x00019540


	//   ....[149]....
        /*09d8*/ 	.word	0x00019550


	//   ....[150]....
        /*09dc*/ 	.word	0x000195a0


	//   ....[151]....
        /*09e0*/ 	.word	0x000195b0


	//   ....[152]....
        /*09e4*/ 	.word	0x000195c0


	//   ....[153]....
        /*09e8*/ 	.word	0x00019610


	//   ....[154]....
        /*09ec*/ 	.word	0x00019660


	//   ....[155]....
        /*09f0*/ 	.word	0x00019670


	//   ....[156]....
        /*09f4*/ 	.word	0x00019680


	//   ....[157]....
        /*09f8*/ 	.word	0x000196e0


	//   ....[158]....
        /*09fc*/ 	.word	0x00019b60


	//   ....[159]....
        /*0a00*/ 	.word	0x00019b90


	//   ....[160]....
        /*0a04*/ 	.word	0x00019be0


	//   ....[161]....
        /*0a08*/ 	.word	0x00019c10


	//   ....[162]....
        /*0a0c*/ 	.word	0x00019c50


	//   ....[163]....
        /*0a10*/ 	.word	0x00019c80


	//   ....[164]....
        /*0a14*/ 	.word	0x00019cd0


	//   ....[165]....
        /*0a18*/ 	.word	0x00019d00


	//   ....[166]....
        /*0a1c*/ 	.word	0x00019d50


	//   ....[167]....
        /*0a20*/ 	.word	0x00019d80


	//   ....[168]....
        /*0a24*/ 	.word	0x00019dd0


	//   ....[169]....
        /*0a28*/ 	.word	0x00019df0


	//   ....[170]....
        /*0a2c*/ 	.word	0x00019e40


	//   ....[171]....
        /*0a30*/ 	.word	0x00019e60


	//   ....[172]....
        /*0a34*/ 	.word	0x00019e70


	//   ....[173]....
        /*0a38*/ 	.word	0x00019eb0


	//   ....[174]....
        /*0a3c*/ 	.word	0x00019f10


	//   ....[175]....
        /*0a40*/ 	.word	0x00019f30


	//   ....[176]....
        /*0a44*/ 	.word	0x00019f40


	//   ....[177]....
        /*0a48*/ 	.word	0x00019fa0


	//   ....[178]....
        /*0a4c*/ 	.word	0x0001a690


	//   ....[179]....
        /*0a50*/ 	.word	0x0001a6c0


	//   ....[180]....
        /*0a54*/ 	.word	0x0001a6f0


	//   ....[181]....
        /*0a58*/ 	.word	0x0001a730


	//   ....[182]....
        /*0a5c*/ 	.word	0x0001a780


	//   ....[183]....
        /*0a60*/ 	.word	0x0001a7a0


	//   ....[184]....
        /*0a64*/ 	.word	0x0001a7f0


	//   ....[185]....
        /*0a68*/ 	.word	0x0001a810


	//   ....[186]....
        /*0a6c*/ 	.word	0x0001a860


	//   ....[187]....
        /*0a70*/ 	.word	0x0001a880


	//   ....[188]....
        /*0a74*/ 	.word	0x0001a8d0


	//   ....[189]....
        /*0a78*/ 	.word	0x0001a8f0


	//   ....[190]....
        /*0a7c*/ 	.word	0x0001a940


	//   ....[191]....
        /*0a80*/ 	.word	0x0001a960


	//   ....[192]....
        /*0a84*/ 	.word	0x0001a9a0


	//   ....[193]....
        /*0a88*/ 	.word	0x0001a9c0


	//   ....[194]....
        /*0a8c*/ 	.word	0x0001b2f0


	//   ....[195]....
        /*0a90*/ 	.word	0x0001b310


	//   ....[196]....
        /*0a94*/ 	.word	0x0001b320


	//   ....[197]....
        /*0a98*/ 	.word	0x0001b330


	//   ....[198]....
        /*0a9c*/ 	.word	0x0001b340


	//   ....[199]....
        /*0aa0*/ 	.word	0x0001b350


	//   ....[200]....
        /*0aa4*/ 	.word	0x0001b3b0


	//   ....[201]....
        /*0aa8*/ 	.word	0x0001b3f0


	//   ....[202]....
        /*0aac*/ 	.word	0x0001b410


	//   ....[203]....
        /*0ab0*/ 	.word	0x0001b420


	//   ....[204]....
        /*0ab4*/ 	.word	0x0001b460


	//   ....[205]....
        /*0ab8*/ 	.word	0x0001b470


	//   ....[206]....
        /*0abc*/ 	.word	0x0001b4b0


	//   ....[207]....
        /*0ac0*/ 	.word	0x0001b4c0


	//   ....[208]....
        /*0ac4*/ 	.word	0x0001b500


	//   ....[209]....
        /*0ac8*/ 	.word	0x0001b510


	//   ....[210]....
        /*0acc*/ 	.word	0x0001b520


	//   ....[211]....
        /*0ad0*/ 	.word	0x0001b530


	//   ....[212]....
        /*0ad4*/ 	.word	0x0001b540


	//   ....[213]....
        /*0ad8*/ 	.word	0x0001b5e0


	//   ....[214]....
        /*0adc*/ 	.word	0x0001b990


	//   ....[215]....
        /*0ae0*/ 	.word	0x0001b9a0


	//   ....[216]....
        /*0ae4*/ 	.word	0x0001b9b0


	//   ....[217]....
        /*0ae8*/ 	.word	0x0001b9c0


	//   ....[218]....
        /*0aec*/ 	.word	0x0001b9d0


	//   ....[219]....
        /*0af0*/ 	.word	0x0001b9e0


	//   ....[220]....
        /*0af4*/ 	.word	0x0001ba00


	//   ....[221]....
        /*0af8*/ 	.word	0x0001ba50


	//   ....[222]....
        /*0afc*/ 	.word	0x0001ba90


	//   ....[223]....
        /*0b00*/ 	.word	0x0001bab0


	//   ....[224]....
        /*0b04*/ 	.word	0x0001bad0


	//   ....[225]....
        /*0b08*/ 	.word	0x0001bb00


	//   ....[226]....
        /*0b0c*/ 	.word	0x0001bb20


	//   ....[227]....
        /*0b10*/ 	.word	0x0001bb50


	//   ....[228]....
        /*0b14*/ 	.word	0x0001bb70


	//   ....[229]....
        /*0b18*/ 	.word	0x0001bba0


	//   ....[230]....
        /*0b1c*/ 	.word	0x0001bbb0


	//   ....[231]....
        /*0b20*/ 	.word	0x0001bbc0


	//   ....[232]....
        /*0b24*/ 	.word	0x0001bbd0


	//   ....[233]....
        /*0b28*/ 	.word	0x0001bbe0


	//   ....[234]....
        /*0b2c*/ 	.word	0x0001d050


	//   ....[235]....
        /*0b30*/ 	.word	0x0001d070


	//   ....[236]....
        /*0b34*/ 	.word	0x0001d0a0


	//   ....[237]....
        /*0b38*/ 	.word	0x0001d0d0


	//   ....[238]....
        /*0b3c*/ 	.word	0x0001d100


	//   ....[239]....
        /*0b40*/ 	.word	0x0001d110


	//   ....[240]....
        /*0b44*/ 	.word	0x0001d140


	//   ....[241]....
        /*0b48*/ 	.word	0x0001d180


	//   ....[242]....
        /*0b4c*/ 	.word	0x0001d2f0


	//   ....[243]....
        /*0b50*/ 	.word	0x0001d320


	//   ....[244]....
        /*0b54*/ 	.word	0x0001d360


	//   ....[245]....
        /*0b58*/ 	.word	0x0001d390


	//   ....[246]....
        /*0b5c*/ 	.word	0x0001d3c0


	//   ....[247]....
        /*0b60*/ 	.word	0x0001d3f0


	//   ....[248]....
        /*0b64*/ 	.word	0x0001d480


	//   ....[249]....
        /*0b68*/ 	.word	0x0001d4d0


	//   ....[250]....
        /*0b6c*/ 	.word	0x0001d4e0


	//   ....[251]....
        /*0b70*/ 	.word	0x0001d520


	//   ....[252]....
        /*0b74*/ 	.word	0x0001e020


	//   ....[253]....
        /*0b78*/ 	.word	0x0001e6f0


	//   ....[254]....
        /*0b7c*/ 	.word	0x0001e7d0


	//   ....[255]....
        /*0b80*/ 	.word	0x0001e8c0


	//   ....[0]....
        /*0b84*/ 	.word	0x0001e920


	//   ....[1]....
        /*0b88*/ 	.word	0x0001e9e0


	//   ....[2]....
        /*0b8c*/ 	.word	0x0001ea40


	//   ....[3]....
        /*0b90*/ 	.word	0x0001eb00


	//   ....[4]....
        /*0b94*/ 	.word	0x0001eb60


	//   ....[5]....
        /*0b98*/ 	.word	0x0001ec20


	//   ....[6]....
        /*0b9c*/ 	.word	0x0001ec80


	//   ....[7]....
        /*0ba0*/ 	.word	0x0001ed40


	//   ....[8]....
        /*0ba4*/ 	.word	0x0001eda0


	//   ....[9]....
        /*0ba8*/ 	.word	0x0001ee60


	//   ....[10]....
        /*0bac*/ 	.word	0x0001eec0


	//   ....[11]....
        /*0bb0*/ 	.word	0x0001ef80


	//   ....[12]....
        /*0bb4*/ 	.word	0x0001efe0


	//   ....[13]....
        /*0bb8*/ 	.word	0x0001f0a0


	//   ....[14]....
        /*0bbc*/ 	.word	0x0001f100


	//   ....[15]....
        /*0bc0*/ 	.word	0x0001f1c0


	//   ....[16]....
        /*0bc4*/ 	.word	0x0001f220


	//   ....[17]....
        /*0bc8*/ 	.word	0x0001f2f0


	//   ....[18]....
        /*0bcc*/ 	.word	0x0001f4b0


	//   ....[19]....
        /*0bd0*/ 	.word	0x0001f540


	//   ....[20]....
        /*0bd4*/ 	.word	0x0001f610


	//   ....[21]....
        /*0bd8*/ 	.word	0x0001f660


	//   ....[22]....
        /*0bdc*/ 	.word	0x0001f730


	//   ....[23]....
        /*0be0*/ 	.word	0x0001f780


	//   ....[24]....
        /*0be4*/ 	.word	0x0001f800


	//   ....[25]....
        /*0be8*/ 	.word	0x0001f8b0


	//   ....[26]....
        /*0bec*/ 	.word	0x0001f930


	//   ....[27]....
        /*0bf0*/ 	.word	0x0001f9e0


	//   ....[28]....
        /*0bf4*/ 	.word	0x0001fa60


	//   ....[29]....
        /*0bf8*/ 	.word	0x0001fb10


	//   ....[30]....
        /*0bfc*/ 	.word	0x0001fb90


	//   ....[31]....
        /*0c00*/ 	.word	0x0001fc30


	//   ....[32]....
        /*0c04*/ 	.word	0x0001fcb0


	//   ....[33]....
        /*0c08*/ 	.word	0x0001fd50


	//   ....[34]....
        /*0c0c*/ 	.word	0x0001fdc0


	//   ....[35]....
        /*0c10*/ 	.word	0x0001fe70


	//   ....[36]....
        /*0c14*/ 	.word	0x0001fee0


	//   ....[37]....
        /*0c18*/ 	.word	0x0001ff90


	//   ....[38]....
        /*0c1c*/ 	.word	0x00020030


	//   ....[39]....
        /*0c20*/ 	.word	0x000200a0


	//   ....[40]....
        /*0c24*/ 	.word	0x00020120


	//   ....[41]....
        /*0c28*/ 	.word	0x000201d0


	//   ....[42]....
        /*0c2c*/ 	.word	0x00020230


	//   ....[43]....
        /*0c30*/ 	.word	0x000202f0


	//   ....[44]....
        /*0c34*/ 	.word	0x00020350


	//   ....[45]....
        /*0c38*/ 	.word	0x00020410


	//   ....[46]....
        /*0c3c*/ 	.word	0x00020470


	//   ....[47]....
        /*0c40*/ 	.word	0x00020530


	//   ....[48]....
        /*0c44*/ 	.word	0x00020590


	//   ....[49]....
        /*0c48*/ 	.word	0x00020640


	//   ....[50]....
        /*0c4c*/ 	.word	0x000206a0


	//   ....[51]....
        /*0c50*/ 	.word	0x00020760


	//   ....[52]....
        /*0c54*/ 	.word	0x000207c0


	//   ....[53]....
        /*0c58*/ 	.word	0x00020860


	//   ....[54]....
        /*0c5c*/ 	.word	0x00020990


	//   ....[55]....
        /*0c60*/ 	.word	0x00020a30


	//   ....[56]....
        /*0c64*/ 	.word	0x00020a90


	//   ....[57]....
        /*0c68*/ 	.word	0x00020b40


	//   ....[58]....
        /*0c6c*/ 	.word	0x00020bc0


	//   ....[59]....
        /*0c70*/ 	.word	0x00020c50


	//   ....[60]....
        /*0c74*/ 	.word	0x00020ce0


	//   ....[61]....
        /*0c78*/ 	.word	0x00020d70


	//   ....[62]....
        /*0c7c*/ 	.word	0x00020dd0


	//   ....[63]....
        /*0c80*/ 	.word	0x00020e80


	//   ....[64]....
        /*0c84*/ 	.word	0x00020ee0


	//   ....[65]....
        /*0c88*/ 	.word	0x00020f90


	//   ....[66]....
        /*0c8c*/ 	.word	0x00020ff0


	//   ....[67]....
        /*0c90*/ 	.word	0x000210a0


	//   ....[68]....
        /*0c94*/ 	.word	0x00021100


	//   ....[69]....
        /*0c98*/ 	.word	0x000211b0


	//   ....[70]....
        /*0c9c*/ 	.word	0x00021210


	//   ....[71]....
        /*0ca0*/ 	.word	0x000212c0


	//   ....[72]....
        /*0ca4*/ 	.word	0x00021320


	//   ....[73]....
        /*0ca8*/ 	.word	0x000213d0


	//   ....[74]....
        /*0cac*/ 	.word	0x000214c0


	//   ....[75]....
        /*0cb0*/ 	.word	0x00021550


	//   ....[76]....
        /*0cb4*/ 	.word	0x000215b0


	//   ....[77]....
        /*0cb8*/ 	.word	0x00021660


	//   ....[78]....
        /*0cbc*/ 	.word	0x000216e0


	//   ....[79]....
        /*0cc0*/ 	.word	0x00021770


	//   ....[80]....
        /*0cc4*/ 	.word	0x00021800


	//   ....[81]....
        /*0cc8*/ 	.word	0x00021890


	//   ....[82]....
        /*0ccc*/ 	.word	0x000218f0


	//   ....[83]....
        /*0cd0*/ 	.word	0x00021990


	//   ....[84]....
        /*0cd4*/ 	.word	0x000219f0


	//   ....[85]....
        /*0cd8*/ 	.word	0x00021a90


	//   ....[86]....
        /*0cdc*/ 	.word	0x00021af0


	//   ....[87]....
        /*0ce0*/ 	.word	0x00021b90


	//   ....[88]....
        /*0ce4*/ 	.word	0x00021bf0


	//   ....[89]....
        /*0ce8*/ 	.word	0x00021ca0


	//   ....[90]....
        /*0cec*/ 	.word	0x00021d00


	//   ....[91]....
        /*0cf0*/ 	.word	0x00021db0


	//   ....[92]....
        /*0cf4*/ 	.word	0x00021e10


	//   ....[93]....
        /*0cf8*/ 	.word	0x00021ec0


	//   ....[94]....
        /*0cfc*/ 	.word	0x00022110


	//----- nvinfo : EIATTR_REG_RECONFIG
	.align		4
.L_984:
        /*0d00*/ 	.byte	0x01, 0x54
	.zero		2


	//----- nvinfo : EIATTR_SYSCALL_OFFSETS
	.align		4
        /*0d04*/ 	.byte	0x04, 0x46
        /*0d06*/ 	.short	(.L_986 - .L_985)


	//   ....[0]....
.L_985:
        /*0d08*/ 	.word	0x00002130


	//   ....[1]....
        /*0d0c*/ 	.word	0x000185d0


	//   ....[2]....
        /*0d10*/ 	.word	0x00018740


	//   ....[3]....
        /*0d14*/ 	.word	0x00018890


	//   ....[4]....
        /*0d18*/ 	.word	0x000189d0


	//   ....[5]....
        /*0d1c*/ 	.word	0x0001a2c0


	//----- nvinfo : EIATTR_MBARRIER_INSTR_OFFSETS
	.align		4
.L_986:
        /*0d20*/ 	.byte	0x04, 0x39
        /*0d22*/ 	.short	(.L_988 - .L_987)


	//   ....[0]....
.L_987:
        /*0d24*/ 	.word	0x00000180
        /*0d28*/ 	.word	0x000000ff
        /*0d2c*/ 	.word	0x00022800
        /*0d30*/ 	.short	0x0100
        /*0d32*/ 	.byte	0x08
	.zero		1


	//   ....[1]....
        /*0d34*/ 	.word	0x00000190
        /*0d38*/ 	.word	0x000000ff
        /*0d3c*/ 	.word	0x00022820
        /*0d40*/ 	.short	0x0100
        /*0d42*/ 	.byte	0x08
	.zero		1


	//   ....[2]....
        /*0d44*/ 	.word	0x00000280
        /*0d48*/ 	.word	0x000000ff
        /*0d4c*/ 	.word	0x00022830
        /*0d50*/ 	.short	0x0100
        /*0d52*/ 	.byte	0x08
	.zero		1


	//   ....[3]....
        /*0d54*/ 	.word	0x00000290
        /*0d58*/ 	.word	0x000000ff
        /*0d5c*/ 	.word	0x00022840
        /*0d60*/ 	.short	0x0100
        /*0d62*/ 	.byte	0x08
	.zero		1


	//   ....[4]....
        /*0d64*/ 	.word	0x000002a0
        /*0d68*/ 	.word	0x000000ff
        /*0d6c*/ 	.word	0x00022838
        /*0d70*/ 	.short	0x0100
        /*0d72*/ 	.byte	0x08
	.zero		1


	//   ....[5]....
        /*0d74*/ 	.word	0x000002b0
        /*0d78*/ 	.word	0x000000ff
        /*0d7c*/ 	.word	0x00022848
        /*0d80*/ 	.short	0x0100
        /*0d82*/ 	.byte	0x08
	.zero		1


	//   ....[6]....
        /*0d84*/ 	.word	0x000003e0
        /*0d88*/ 	.word	0x000000ff
        /*0d8c*/ 	.word	0x00022850
        /*0d90*/ 	.short	0x0100
        /*0d92*/ 	.byte	0x08
	.zero		1


	//   ....[7]....
        /*0d94*/ 	.word	0x000003f0
        /*0d98*/ 	.word	0x000000ff
        /*0d9c*/ 	.word	0x00022860
        /*0da0*/ 	.short	0x0100
        /*0da2*/ 	.byte	0x08
	.zero		1


	//   ....[8]....
        /*0da4*/ 	.word	0x00000400
        /*0da8*/ 	.word	0x000000ff
        /*0dac*/ 	.word	0x00022858
        /*0db0*/ 	.short	0x0100
        /*0db2*/ 	.byte	0x08
	.zero		1


	//   ....[9]....
        /*0db4*/ 	.word	0x00000410
        /*0db8*/ 	.word	0x000000ff
        /*0dbc*/ 	.word	0x00022868
        /*0dc0*/ 	.short	0x0100
        /*0dc2*/ 	.byte	0x08
	.zero		1


	//   ....[10]....
        /*0dc4*/ 	.word	0x00000500
        /*0dc8*/ 	.word	0x000000ff
        /*0dcc*/ 	.word	0x00022870
        /*0dd0*/ 	.short	0x0100
        /*0dd2*/ 	.byte	0x06
	.zero		1


	//   ....[11]....
        /*0dd4*/ 	.word	0x00000510
        /*0dd8*/ 	.word	0x000000ff
        /*0ddc*/ 	.word	0x00022880
        /*0de0*/ 	.short	0x0100
        /*0de2*/ 	.byte	0x06
	.zero		1


	//   ....[12]....
        /*0de4*/ 	.word	0x00000520
        /*0de8*/ 	.word	0x000000ff
        /*0dec*/ 	.word	0x00022878
        /*0df0*/ 	.short	0x0100
        /*0df2*/ 	.byte	0x06
	.zero		1


	//   ....[13]....
        /*0df4*/ 	.word	0x00000530
        /*0df8*/ 	.word	0x000000ff
        /*0dfc*/ 	.word	0x00022888
        /*0e00*/ 	.short	0x0100
        /*0e02*/ 	.byte	0x06
	.zero		1


	//   ....[14]....
        /*0e04*/ 	.word	0x00000660
        /*0e08*/ 	.word	0x000000ff
        /*0e0c*/ 	.word	0x00022890
        /*0e10*/ 	.short	0x0100
        /*0e12*/ 	.byte	0x08
	.zero		1


	//   ....[15]....
        /*0e14*/ 	.word	0x00000670
        /*0e18*/ 	.word	0x000000ff
        /*0e1c*/ 	.word	0x000228a0
        /*0e20*/ 	.short	0x0100
        /*0e22*/ 	.byte	0x08
	.zero		1


	//   ....[16]....
        /*0e24*/ 	.word	0x00000680
        /*0e28*/ 	.word	0x000000ff
        /*0e2c*/ 	.word	0x00022898
        /*0e30*/ 	.short	0x0100
        /*0e32*/ 	.byte	0x08
	.zero		1


	//   ....[17]....
        /*0e34*/ 	.word	0x00000690
        /*0e38*/ 	.word	0x000000ff
        /*0e3c*/ 	.word	0x000228a8
        /*0e40*/ 	.short	0x0100
        /*0e42*/ 	.byte	0x08
	.zero		1


	//   ....[18]....
        /*0e44*/ 	.word	0x000007e0
        /*0e48*/ 	.word	0x000000ff
        /*0e4c*/ 	.word	0x000228b0
        /*0e50*/ 	.short	0x0100
        /*0e52*/ 	.byte	0x08
	.zero		1


	//   ....[19]....
        /*0e54*/ 	.word	0x000007f0
        /*0e58*/ 	.word	0x000000ff
        /*0e5c*/ 	.word	0x000228c0
        /*0e60*/ 	.short	0x0100
        /*0e62*/ 	.byte	0x08
	.zero		1


	//   ....[20]....
        /*0e64*/ 	.word	0x00000800
        /*0e68*/ 	.word	0x000000ff
        /*0e6c*/ 	.word	0x000228b8
        /*0e70*/ 	.short	0x0100
        /*0e72*/ 	.byte	0x08
	.zero		1


	//   ....[21]....
        /*0e74*/ 	.word	0x00000810
        /*0e78*/ 	.word	0x000000ff
        /*0e7c*/ 	.word	0x000228c8
        /*0e80*/ 	.short	0x0100
        /*0e82*/ 	.byte	0x08
	.zero		1


	//   ....[22]....
        /*0e84*/ 	.word	0x000021b0
        /*0e88*/ 	.word	0x000000ff
        /*0e8c*/ 	.word	0x00022800
        /*0e90*/ 	.short	0x010a
        /*0e92*/ 	.byte	0x2b
	.zero		1


	//   ....[23]....
        /*0e94*/ 	.word	0x00002230
        /*0e98*/ 	.word	0x00000003
        /*0e9c*/ 	.word	0x00022830
        /*0ea0*/ 	.short	0x010a
        /*0ea2*/ 	.byte	0x3f
	.zero		1


	//   ....[24]....
        /*0ea4*/ 	.word	0x00002270
        /*0ea8*/ 	.word	0x00000003
        /*0eac*/ 	.word	0x00022830
        /*0eb0*/ 	.short	0x010a
        /*0eb2*/ 	.byte	0x3f
	.zero		1


	//   ....[25]....
        /*0eb4*/ 	.word	0x00002c80
        /*0eb8*/ 	.word	0x000000ff
        /*0ebc*/ 	.word	0x00000000
        /*0ec0*/ 	.short	0x0101
        /*0ec2*/ 	.byte	0x06
	.zero		1


	//   ....[26]....
        /*0ec4*/ 	.word	0x00006500
        /*0ec8*/ 	.word	0x000000ff
        /*0ecc*/ 	.word	0x00022830
        /*0ed0*/ 	.short	0x010a
        /*0ed2*/ 	.byte	0x06
	.zero		1


	//   ....[27]....
        /*0ed4*/ 	.word	0x00006540
        /*0ed8*/ 	.word	0x000000ff
        /*0edc*/ 	.word	0x00022830
        /*0ee0*/ 	.short	0x010a
        /*0ee2*/ 	.byte	0x06
	.zero		1


	//   ....[28]....
        /*0ee4*/ 	.word	0x00006dd0
        /*0ee8*/ 	.word	0x000000ff
        /*0eec*/ 	.word	0x00022850
        /*0ef0*/ 	.short	0x010a
        /*0ef2*/ 	.byte	0x06
	.zero		1


	//   ....[29]....
        /*0ef4*/ 	.word	0x00006e10
        /*0ef8*/ 	.word	0x000000ff
        /*0efc*/ 	.word	0x00022850
        /*0f00*/ 	.short	0x010a
        /*0f02*/ 	.byte	0x06
	.zero		1


	//   ....[30]....
        /*0f04*/ 	.word	0x00007140
        /*0f08*/ 	.word	0x000000ff
        /*0f0c*/ 	.word	0x00000000
        /*0f10*/ 	.short	0x0101
        /*0f12*/ 	.byte	0x06
	.zero		1


	//   ....[31]....
        /*0f14*/ 	.word	0x0000a3d0
        /*0f18*/ 	.word	0x000000ff
        /*0f1c*/ 	.word	0x00000000
        /*0f20*/ 	.short	0x0101
        /*0f22*/ 	.byte	0x06
	.zero		1


	//   ....[32]....
        /*0f24*/ 	.word	0x0000ad70
        /*0f28*/ 	.word	0x000000ff
        /*0f2c*/ 	.word	0x00022830
        /*0f30*/ 	.short	0x010a
        /*0f32*/ 	.byte	0x06
	.zero		1


	//   ....[33]....
        /*0f34*/ 	.word	0x0000adb0
        /*0f38*/ 	.word	0x000000ff
        /*0f3c*/ 	.word	0x00022830
        /*0f40*/ 	.short	0x010a
        /*0f42*/ 	.byte	0x06
	.zero		1


	//   ....[34]....
        /*0f44*/ 	.word	0x0000b640
        /*0f48*/ 	.word	0x000000ff
        /*0f4c*/ 	.word	0x00022850
        /*0f50*/ 	.short	0x010a
        /*0f52*/ 	.byte	0x06
	.zero		1


	//   ....[35]....
        /*0f54*/ 	.word	0x0000b680
        /*0f58*/ 	.word	0x000000ff
        /*0f5c*/ 	.word	0x00022850
        /*0f60*/ 	.short	0x010a
        /*0f62*/ 	.byte	0x06
	.zero		1


	//   ....[36]....
        /*0f64*/ 	.word	0x0000b9d0
        /*0f68*/ 	.word	0x000000ff
        /*0f6c*/ 	.word	0x00000000
        /*0f70*/ 	.short	0x0101
        /*0f72*/ 	.byte	0x06
	.zero		1


	//   ....[37]....
        /*0f74*/ 	.word	0x0000cf80
        /*0f78*/ 	.word	0x000000ff
        /*0f7c*/ 	.word	0x00000000
        /*0f80*/ 	.short	0x0101
        /*0f82*/ 	.byte	0x06
	.zero		1


	//   ....[38]....
        /*0f84*/ 	.word	0x0000d6f0
        /*0f88*/ 	.word	0x000000ff
        /*0f8c*/ 	.word	0x00022830
        /*0f90*/ 	.short	0x010a
        /*0f92*/ 	.byte	0x06
	.zero		1


	//   ....[39]....
        /*0f94*/ 	.word	0x0000d730
        /*0f98*/ 	.word	0x000000ff
        /*0f9c*/ 	.word	0x00022830
        /*0fa0*/ 	.short	0x010a
        /*0fa2*/ 	.byte	0x06
	.zero		1


	//   ....[40]....
        /*0fa4*/ 	.word	0x0000dfc0
        /*0fa8*/ 	.word	0x000000ff
        /*0fac*/ 	.word	0x00022850
        /*0fb0*/ 	.short	0x010a
        /*0fb2*/ 	.byte	0x06
	.zero		1


	//   ....[41]....
        /*0fb4*/ 	.word	0x0000e000
        /*0fb8*/ 	.word	0x000000ff
        /*0fbc*/ 	.word	0x00022850
        /*0fc0*/ 	.short	0x010a
        /*0fc2*/ 	.byte	0x06
	.zero		1


	//   ....[42]....
        /*0fc4*/ 	.word	0x0000e330
        /*0fc8*/ 	.word	0x000000ff
        /*0fcc*/ 	.word	0x00000000
        /*0fd0*/ 	.short	0x0101
        /*0fd2*/ 	.byte	0x06
	.zero		1


	//   ....[43]....
        /*0fd4*/ 	.word	0x000115c0
        /*0fd8*/ 	.word	0x000000ff
        /*0fdc*/ 	.word	0x00000000
        /*0fe0*/ 	.short	0x0101
        /*0fe2*/ 	.byte	0x06
	.zero		1


	//   ....[44]....
        /*0fe4*/ 	.word	0x00011c30
        /*0fe8*/ 	.word	0x000000ff
        /*0fec*/ 	.word	0x00022850
        /*0ff0*/ 	.short	0x010a
        /*0ff2*/ 	.byte	0x09
	.zero		1


	//   ....[45]....
        /*0ff4*/ 	.word	0x00011c70
        /*0ff8*/ 	.word	0x000000ff
        /*0ffc*/ 	.word	0x00022850
        /*1000*/ 	.short	0x010a
        /*1002*/ 	.byte	0x09
	.zero		1


	//   ....[46]....
        /*1004*/ 	.word	0x000122a0
        /*1008*/ 	.word	0x000000ff
        /*100c*/ 	.word	0x00000000
        /*1010*/ 	.short	0x0101
        /*1012*/ 	.byte	0x04
	.zero		1


	//   ....[47]....
        /*1014*/ 	.word	0x00014630
        /*1018*/ 	.word	0x00000011
        /*101c*/ 	.word	0x00000000
        /*1020*/ 	.short	0x0101
        /*1022*/ 	.byte	0x3f
	.zero		1


	//   ....[48]....
        /*1024*/ 	.word	0x00014ad0
        /*1028*/ 	.word	0x00000011
        /*102c*/ 	.word	0x00000000
        /*1030*/ 	.short	0x0101
        /*1032*/ 	.byte	0x3f
	.zero		1


	//   ....[49]....
        /*1034*/ 	.word	0x00018fb0
        /*1038*/ 	.word	0x00000000
        /*103c*/ 	.word	0x00022880
        /*1040*/ 	.short	0x010a
        /*1042*/ 	.byte	0x3f
	.zero		1


	//   ....[50]....
        /*1044*/ 	.word	0x00019840
        /*1048*/ 	.word	0x00000000
        /*104c*/ 	.word	0x00022870
        /*1050*/ 	.short	0x0107
        /*1052*/ 	.byte	0x3f
	.zero		1


	//   ....[51]....
        /*1054*/ 	.word	0x00019900
        /*1058*/ 	.word	0x00000000
        /*105c*/ 	.word	0x00022870
        /*1060*/ 	.short	0x0101
        /*1062*/ 	.byte	0x3f
	.zero		1


	//   ....[52]....
        /*1064*/ 	.word	0x00019930
        /*1068*/ 	.word	0x00000000
        /*106c*/ 	.word	0x00022840
        /*1070*/ 	.short	0x010a
        /*1072*/ 	.byte	0x3f
	.zero		1


	//   ....[53]....
        /*1074*/ 	.word	0x0001a040
        /*1078*/ 	.word	0x00000000
        /*107c*/ 	.word	0x00022830
        /*1080*/ 	.short	0x0107
        /*1082*/ 	.byte	0x3f
	.zero		1


	//   ....[54]....
        /*1084*/ 	.word	0x0001a100
        /*1088*/ 	.word	0x00000000
        /*108c*/ 	.word	0x00022830
        /*1090*/ 	.short	0x0101
        /*1092*/ 	.byte	0x3f
	.zero		1


	//   ....[55]....
        /*1094*/ 	.word	0x0001aa70
        /*1098*/ 	.word	0x00000011
        /*109c*/ 	.word	0x00022800
        /*10a0*/ 	.short	0x0107
        /*10a2*/ 	.byte	0x3f
	.zero		1


	//   ....[56]....
        /*10a4*/ 	.word	0x0001ab60
        /*10a8*/ 	.word	0x00000011
        /*10ac*/ 	.word	0x00022800
        /*10b0*/ 	.short	0x0101
        /*10b2*/ 	.byte	0x3f
	.zero		1


	//   ....[57]....
        /*10b4*/ 	.word	0x0001ab80
        /*10b8*/ 	.word	0x00000011
        /*10bc*/ 	.word	0x00022820
        /*10c0*/ 	.short	0x010a
        /*10c2*/ 	.byte	0x3f
	.zero		1


	//   ....[58]....
        /*10c4*/ 	.word	0x0001b080
        /*10c8*/ 	.word	0x00000000
        /*10cc*/ 	.word	0x00022880
        /*10d0*/ 	.short	0x010a
        /*10d2*/ 	.byte	0x3f
	.zero		1


	//   ....[59]....
        /*10d4*/ 	.word	0x0001b660
        /*10d8*/ 	.word	0x00000000
        /*10dc*/ 	.word	0x00022870
        /*10e0*/ 	.short	0x0107
        /*10e2*/ 	.byte	0x3f
	.zero		1


	//   ....[60]....
        /*10e4*/ 	.word	0x0001b720
        /*10e8*/ 	.word	0x00000000
        /*10ec*/ 	.word	0x00022870
        /*10f0*/ 	.short	0x0101
        /*10f2*/ 	.byte	0x3f
	.zero		1


	//   ....[61]....
        /*10f4*/ 	.word	0x0001b750
        /*10f8*/ 	.word	0x00000000
        /*10fc*/ 	.word	0x00022840
        /*1100*/ 	.short	0x010a
        /*1102*/ 	.byte	0x3f
	.zero		1


	//   ....[62]....
        /*1104*/ 	.word	0x0001bcf0
        /*1108*/ 	.word	0x00000000
        /*110c*/ 	.word	0x00022830
        /*1110*/ 	.short	0x0107
        /*1112*/ 	.byte	0x3f
	.zero		1


	//   ....[63]....
        /*1114*/ 	.word	0x0001bdb0
        /*1118*/ 	.word	0x00000000
        /*111c*/ 	.word	0x00022830
        /*1120*/ 	.short	0x0101
        /*1122*/ 	.byte	0x3f
	.zero		1


	//   ....[64]....
        /*1124*/ 	.word	0x0001be40
        /*1128*/ 	.word	0x00000003
        /*112c*/ 	.word	0x00022870
        /*1130*/ 	.short	0x010a
        /*1132*/ 	.byte	0x3f
	.zero		1


	//   ....[65]....
        /*1134*/ 	.word	0x0001bed0
        /*1138*/ 	.word	0x00000003
        /*113c*/ 	.word	0x00022860
        /*1140*/ 	.short	0x010a
        /*1142*/ 	.byte	0x3f
	.zero		1


	//   ....[66]....
        /*1144*/ 	.word	0x0001c480
        /*1148*/ 	.word	0x00000003
        /*114c*/ 	.word	0x00022850
        /*1150*/ 	.short	0x0101
        /*1152*/ 	.byte	0x3f
	.zero		1


	//   ....[67]....
        /*1154*/ 	.word	0x0001c510
        /*1158*/ 	.word	0x00000003
        /*115c*/ 	.word	0x00000000
        /*1160*/ 	.short	0x0101
        /*1162*/ 	.byte	0x3f
	.zero		1


	//   ....[68]....
        /*1164*/ 	.word	0x0001c6e0
        /*1168*/ 	.word	0x00000002
        /*116c*/ 	.word	0x00022870
        /*1170*/ 	.short	0x010a
        /*1172*/ 	.byte	0x3f
	.zero		1


	//   ....[69]....
        /*1174*/ 	.word	0x0001c760
        /*1178*/ 	.word	0x00000002
        /*117c*/ 	.word	0x00022860
        /*1180*/ 	.short	0x010a
        /*1182*/ 	.byte	0x3f
	.zero		1


	//   ....[70]....
        /*1184*/ 	.word	0x0001cd20
        /*1188*/ 	.word	0x00000002
        /*118c*/ 	.word	0x00022850
        /*1190*/ 	.short	0x0101
        /*1192*/ 	.byte	0x3f
	.zero		1


	//   ....[71]....
        /*1194*/ 	.word	0x0001cdd0
        /*1198*/ 	.word	0x00000002
        /*119c*/ 	.word	0x00000000
        /*11a0*/ 	.short	0x0101
        /*11a2*/ 	.byte	0x3f
	.zero		1


	//   ....[72]....
        /*11a4*/ 	.word	0x0001dfa0
        /*11a8*/ 	.word	0x00000005
        /*11ac*/ 	.word	0x00022820
        /*11b0*/ 	.short	0x010a
        /*11b2*/ 	.byte	0x3f
	.zero		1


	//   ....[73]....
        /*11b4*/ 	.word	0x0001e120
        /*11b8*/ 	.word	0x00000003
        /*11bc*/ 	.word	0x00022840
        /*11c0*/ 	.short	0x010a
        /*11c2*/ 	.byte	0x3f
	.zero		1


	//   ....[74]....
        /*11c4*/ 	.word	0x0001e1c0
        /*11c8*/ 	.word	0x0000001f
        /*11cc*/ 	.word	0x00022840
        /*11d0*/ 	.short	0x010a
        /*11d2*/ 	.byte	0x3f
	.zero		1


	//   ....[75]....
        /*11d4*/ 	.word	0x0001e200
        /*11d8*/ 	.word	0x00000003
        /*11dc*/ 	.word	0x00022860
        /*11e0*/ 	.short	0x010a
        /*11e2*/ 	.byte	0x3f
	.zero		1


	//   ....[76]....
        /*11e4*/ 	.word	0x0001e240
        /*11e8*/ 	.word	0x0000001f
        /*11ec*/ 	.word	0x00022860
        /*11f0*/ 	.short	0x010a
        /*11f2*/ 	.byte	0x3f
	.zero		1


	//   ....[77]....
        /*11f4*/ 	.word	0x0001e280
        /*11f8*/ 	.word	0x00000003
        /*11fc*/ 	.word	0x00022880
        /*1200*/ 	.short	0x010a
        /*1202*/ 	.byte	0x3f
	.zero		1


	//   ....[78]....
        /*1204*/ 	.word	0x0001e2c0
        /*1208*/ 	.word	0x0000001f
        /*120c*/ 	.word	0x00022880
        /*1210*/ 	.short	0x010a
        /*1212*/ 	.byte	0x3f
	.zero		1


	//   ....[79]....
        /*1214*/ 	.word	0x0001e330
        /*1218*/ 	.word	0x00000003
        /*121c*/ 	.word	0x00022800
        /*1220*/ 	.short	0x010a
        /*1222*/ 	.byte	0x3f
	.zero		1


	//   ....[80]....
        /*1224*/ 	.word	0x0001e380
        /*1228*/ 	.word	0x00000003
        /*122c*/ 	.word	0x00022830
        /*1230*/ 	.short	0x010a
        /*1232*/ 	.byte	0x3f
	.zero		1


	//   ....[81]....
        /*1234*/ 	.word	0x0001e3e0
        /*1238*/ 	.word	0x00000006
        /*123c*/ 	.word	0x00022830
        /*1240*/ 	.short	0x010a
        /*1242*/ 	.byte	0x3f
	.zero		1


	//   ....[82]....
        /*1244*/ 	.word	0x0001e440
        /*1248*/ 	.word	0x00000006
        /*124c*/ 	.word	0x00022850
        /*1250*/ 	.short	0x010a
        /*1252*/ 	.byte	0x3f
	.zero		1


	//   ....[83]....
        /*1254*/ 	.word	0x0001e4a0
        /*1258*/ 	.word	0x00000006
        /*125c*/ 	.word	0x00022830
        /*1260*/ 	.short	0x010a
        /*1262*/ 	.byte	0x3f
	.zero		1


	//   ....[84]....
        /*1264*/ 	.word	0x0001e500
        /*1268*/ 	.word	0x00000006
        /*126c*/ 	.word	0x00022850
        /*1270*/ 	.short	0x010a
        /*1272*/ 	.byte	0x3f
	.zero		1


	//   ....[85]....
        /*1274*/ 	.word	0x0001e560
        /*1278*/ 	.word	0x00000006
        /*127c*/ 	.word	0x00022830
        /*1280*/ 	.short	0x010a
        /*1282*/ 	.byte	0x3f
	.zero		1


	//   ....[86]....
        /*1284*/ 	.word	0x0001e5c0
        /*1288*/ 	.word	0x00000006
        /*128c*/ 	.word	0x00022850
        /*1290*/ 	.short	0x010a
        /*1292*/ 	.byte	0x3f
	.zero		1


	//   ....[87]....
        /*1294*/ 	.word	0x0001e620
        /*1298*/ 	.word	0x00000007
        /*129c*/ 	.word	0x00022850
        /*12a0*/ 	.short	0x010a
        /*12a2*/ 	.byte	0x3f
	.zero		1


	//   ....[88]....
        /*12a4*/ 	.word	0x0001e720
        /*12a8*/ 	.word	0x00000000
        /*12ac*/ 	.word	0x00022880
        /*12b0*/ 	.short	0x010a
        /*12b2*/ 	.byte	0x3f
	.zero		1


	//   ....[89]....
        /*12b4*/ 	.word	0x0001f400
        /*12b8*/ 	.word	0x00000000
        /*12bc*/ 	.word	0x00022840
        /*12c0*/ 	.short	0x010a
        /*12c2*/ 	.byte	0x3f
	.zero		1


	//   ....[90]....
        /*12c4*/ 	.word	0x00020890
        /*12c8*/ 	.word	0x00000011
        /*12cc*/ 	.word	0x00022820
        /*12d0*/ 	.short	0x010a
        /*12d2*/ 	.byte	0x3f
	.zero		1


	//   ....[91]....
        /*12d4*/ 	.word	0x000208e0
        /*12d8*/ 	.word	0x00000000
        /*12dc*/ 	.word	0x00022880
        /*12e0*/ 	.short	0x010a
        /*12e2*/ 	.byte	0x3f
	.zero		1


	//   ....[92]....
        /*12e4*/ 	.word	0x00021410
        /*12e8*/ 	.word	0x00000000
        /*12ec*/ 	.word	0x00022840
        /*12f0*/ 	.short	0x010a
        /*12f2*/ 	.byte	0x3f
	.zero		1


	//   ....[93]....
        /*12f4*/ 	.word	0x00021ef0
        /*12f8*/ 	.word	0x00000003
        /*12fc*/ 	.word	0x00022870
        /*1300*/ 	.short	0x010a
        /*1302*/ 	.byte	0x3f
	.zero		1


	//   ....[94]....
        /*1304*/ 	.word	0x00021f40
        /*1308*/ 	.word	0x00000003
        /*130c*/ 	.word	0x00022860
        /*1310*/ 	.short	0x010a
        /*1312*/ 	.byte	0x3f
	.zero		1


	//   ....[95]....
        /*1314*/ 	.word	0x00021f90
        /*1318*/ 	.word	0x00000002
        /*131c*/ 	.word	0x00022870
        /*1320*/ 	.short	0x010a
        /*1322*/ 	.byte	0x3f
	.zero		1


	//   ....[96]....
        /*1324*/ 	.word	0x00021fe0
        /*1328*/ 	.word	0x00000002
        /*132c*/ 	.word	0x00022860
        /*1330*/ 	.short	0x010a
        /*1332*/ 	.byte	0x3f
	.zero		1


	//   ....[97]....
        /*1334*/ 	.word	0x00022030
        /*1338*/ 	.word	0x00000005
        /*133c*/ 	.word	0x00022820
        /*1340*/ 	.short	0x010a
        /*1342*/ 	.byte	0x3f
	.zero		1


	//   ....[98]....
        /*1344*/ 	.word	0x000221d0
        /*1348*/ 	.word	0x00000003
        /*134c*/ 	.word	0x00022840
        /*1350*/ 	.short	0x010a
        /*1352*/ 	.byte	0x3f
	.zero		1


	//   ....[99]....
        /*1354*/ 	.word	0x00022220
        /*1358*/ 	.word	0x0000001f
        /*135c*/ 	.word	0x00022840
        /*1360*/ 	.short	0x010a
        /*1362*/ 	.byte	0x3f
	.zero		1


	//   ....[100]....
        /*1364*/ 	.word	0x00022270
        /*1368*/ 	.word	0x00000003
        /*136c*/ 	.word	0x00022860
        /*1370*/ 	.short	0x010a
        /*1372*/ 	.byte	0x3f
	.zero		1


	//   ....[101]....
        /*1374*/ 	.word	0x000222c0
        /*1378*/ 	.word	0x0000001f
        /*137c*/ 	.word	0x00022860
        /*1380*/ 	.short	0x010a
        /*1382*/ 	.byte	0x3f
	.zero		1


	//   ....[102]....
        /*1384*/ 	.word	0x00022310
        /*1388*/ 	.word	0x00000003
        /*138c*/ 	.word	0x00022880
        /*1390*/ 	.short	0x010a
        /*1392*/ 	.byte	0x3f
	.zero		1


	//----- nvinfo : EIATTR_NUM_MBARRIERS
	.align		4
.L_988:
        /*1394*/ 	.byte	0x03, 0x38
        /*1396*/ 	.short	0x0016


	//----- nvinfo : EIATTR_EXIT_INSTR_OFFSETS
	.align		4
        /*1398*/ 	.byte	0x04, 0x1c
        /*139a*/ 	.short	(.L_990 - .L_989)


	//   ....[0]....
.L_989:
        /*139c*/ 	.word	0x000009c0


	//   ....[1]....
        /*13a0*/ 	.word	0x000162c0


	//   ....[2]....
        /*13a4*/ 	.word	0x0001e310


	//----- nvinfo : EIATTR_MAX_THREADS
	.align		4
.L_990:
        /*13a8*/ 	.byte	0x04, 0x05
        /*13aa*/ 	.short	(.L_992 - .L_991)
.L_991:
        /*13ac*/ 	.word	0x00000180
        /*13b0*/ 	.word	0x00000001
        /*13b4*/ 	.word	0x00000001


	//----- nvinfo : EIATTR_CRS_STACK_SIZE
	.align		4
.L_992:
        /*13b8*/ 	.byte	0x04, 0x1e
        /*13ba*/ 	.short	(.L_994 - .L_993)
.L_993:
        /*13bc*/ 	.word	0x00000000


	//----- nvinfo : EIATTR_CBANK_PARAM_SIZE
	.align		4
.L_994:
        /*13c0*/ 	.byte	0x03, 0x19
        /*13c2*/ 	.short	0x0af0


	//----- nvinfo : EIATTR_PARAM_CBANK
	.align		4
        /*13c4*/ 	.byte	0x04, 0x0a
        /*13c6*/ 	.short	(.L_996 - .L_995)
	.align		4
.L_995:
        /*13c8*/ 	.word	index@(.nv.constant0._ZN7cutlass13device_kernelIN5flash11enable_sm90INS1_16FlashAttnFwdSm90INS1_25CollectiveMainloopFwdSm90ILi2EN4cute5tupleIJNS5_1CILi1EEES8_S8_EEENS6_IJNS7_ILi128EEENS7_ILi160EEESA_EEELi128ENS_12float_e4m3_tEfNS_4arch4Sm90ELb0ELb1ELb0ELb1ELb1ELb0ELb0ELb1ELb1ELb1ELb1ELb0EEENS1_21CollectiveEpilogueFwdINS6_IJSA_SA_SB_EEES9_NS_10bfloat16_tESF_Li256ELb1ELb1ELb1ELb1EEENS1_36VarlenDynamicPersistentTileSchedulerILi128ELi160ELi256ELi128ELb1ELb1ELb1ELb1ELb0ELb1EEEEEEEEEvNT_6ParamsE)
        /*13cc*/ 	.short	0x0210
        /*13ce*/ 	.short	0x0af0


	//----- nvinfo : EIATTR_SW_WAR
	.align		4
.L_996:
        /*13d0*/ 	.byte	0x04, 0x36
        /*13d2*/ 	.short	(.L_998 - .L_997)
.L_997:
        /*13d4*/ 	.word	0x00000008
.L_998:


//--------------------- .nv.info._ZN7cutlass13device_kernelIN5flash11enable_sm90INS1_16FlashAttnFwdSm90INS1_25CollectiveMainloopFwdSm90ILi2EN4cute5tupleIJNS5_1CILi1EEES8_S8_EEENS6_IJNS7_ILi128EEENS7_ILi160EEESA_EEELi128ENS_12float_e4m3_tEfNS_4arch4Sm90ELb0ELb1ELb0ELb1ELb1ELb1ELb0ELb1ELb1ELb1ELb1ELb0EEENS1_21CollectiveEpilogueFwdINS6_IJSA_SA_SB_EEES9_NS_10bfloat16_tESF_Li256ELb1ELb1ELb1ELb1EEENS1_36VarlenDynamicPersistentTileSchedulerILi128ELi160ELi256ELi128ELb1ELb1ELb1ELb1ELb0ELb1EEEEEEEEEvNT_6ParamsE --------------------------
	.section	.nv.info._ZN7cutlass13device_kernelIN5flash11enable_sm90INS1_16FlashAttnFwdSm90INS1_25CollectiveMainloopFwdSm90ILi2EN4cute5tupleIJNS5_1CILi1EEES8_S8_EEENS6_IJNS7_ILi128EEENS7_ILi160EEESA_EEELi128ENS_12float_e4m3_tEfNS_4arch4Sm90ELb0ELb1ELb0ELb1ELb1ELb1ELb0ELb1ELb1ELb1ELb1ELb0EEENS1_21CollectiveEpilogueFwdINS6_IJSA_SA_SB_EEES9_NS_10bfloat16_tESF_Li256ELb1ELb1ELb1ELb1EEENS1_36VarlenDynamicPersistentTileSchedulerILi128ELi160ELi256ELi128ELb1ELb1ELb1ELb1ELb0ELb1EEEEEEEEEvNT_6ParamsE,"",@"SHT_CUDA_INFO"
	.sectionflags	@""
	.align	4


	//----- nvinfo : EIATTR_CUDA_API_VERSION
	.align		4
        /*0000*/ 	.byte	0x04, 0x37
        /*0002*/ 	.short	(.L_1000 - .L_999)
.L_999:
        /*0004*/ 	.word	0x00000082


	//----- nvinfo : EIATTR_KPARAM_INFO
	.align		4
.L_1000:
        /*0008*/ 	.byte	0x04, 0x17
        /*000a*/ 	.short	(.L_1002 - .L_1001)
.L_1001:
        /*000c*/ 	.word	0x00000000
        /*0010*/ 	.short	0x0000
        /*0012*/ 	.short	0x0070
        /*0014*/ 	.byte	0x00, 0xf0, 0x01, 0x2a


	//----- nvinfo : EIATTR_SPARSE_MMA_MASK
	.align		4
.L_1002:
        /*0018*/ 	.byte	0x03, 0x50
        /*001a*/ 	.short	0x0000


	//----- nvinfo : EIATTR_MAXREG_COUNT
	.align		4
        /*001c*/ 	.byte	0x03, 0x1b
        /*001e*/ 	.short	0x00a8


	//----- nvinfo : EIATTR_NUM_BARRIERS
	.align		4
        /*0020*/ 	.byte	0x02, 0x4c
        /*0022*/ 	.byte	0x10
	.zero		1


	//----- nvinfo : EIATTR_EXTERNS
	.align		4
        /*0024*/ 	.byte	0x04, 0x0f
        /*0026*/ 	.short	(.L_1004 - .L_1003)


	//   ....[0]....
	.align		4
.L_1003:
        /*0028*/ 	.word	index@(__assertfail)


	//----- nvinfo : EIATTR_ANNOTATIONS
	.align		4
.L_1004:
        /*002c*/ 	.byte	0x04, 0x55
        /*002e*/ 	.short	(.L_1006 - .L_1005)


	//   ....[0]....
.L_1005:
        /* <DEDUP_REMOVED lines=47> */


	//----- nvinfo : EIATTR_MERCURY_ISA_VERSION
	.align		4
.L_1006:
        /*0308*/ 	.byte	0x03, 0x5f
        /*030a*/ 	.short	0x0101


	//----- nvinfo : EIATTR_UNUSED_LOAD_BYTE_OFFSET
	.align		4
        /*030c*/ 	.byte	0x04, 0x44
        /*030e*/ 	.short	(.L_1008 - .L_1007)


	//   ....[0]....
.L_1007:
        /*0310*/ 	.word	0x00000a80
        /*0314*/ 	.word	0x0000fff0


	//   ....[1]....
        /*0318*/ 	.word	0x00021330
        /*031c*/ 	.word	0x0000fff0


	//----- nvinfo : EIATTR_INT_WARP_WIDE_INSTR_OFFSETS
	.align		4
.L_1008:
        /*0320*/ 	.byte	0x04, 0x31
        /*0322*/ 	.short	(.L_1010 - .L_1009)


	//   ....[0]....
.L_1009:
        /*0324*/ 	.word	0x00000120


	//   ....[1]....
        /*0328*/ 	.word	0x000001c0


	//   ....[2]....
        /*032c*/ 	.word	0x00000230


	//   ....[3]....
        /*0330*/ 	.word	0x00028690


	//   ....[4]....
        /*0334*/ 	.word	0x00028720


	//   ....[5]....
        /*0338*/ 	.word	0x0002ca10


	//   ....[6]....
        /*033c*/ 	.word	0x0002caa0


	//----- nvinfo : EIATTR_COOP_GROUP_MASK_REGIDS
	.align		4
.L_1010:
        /*0340*/ 	.byte	0x04, 0x29
        /*0342*/ 	.short	(.L_1012 - .L_1011)


	//   ....[0]....
.L_1011:
        /*0344*/ 	.word	0xffffffff


	//   ....[1]....
        /*0348*/ 	.word	0xffffffff


	//   ....[2]....
        /*034c*/ 	.word	0xffffffff


	//   ....[3]....
        /*0350*/ 	.word	0xffffffff


	//   ....[4]....
        /*0354*/ 	.word	0xffffffff


	//   ....[5]....
        /*0358*/ 	.word	0xffffffff


	//   ....[6]....
        /*035c*/ 	.word	0xffffffff


	//   ....[7]....
        /*0360*/ 	.word	0xffffffff


	//   ....[8]....
        /*0364*/ 	.word	0xffffffff


	//   ....[9]....
        /*0368*/ 	.word	0xffffffff


	//   ....[10]....
        /*036c*/ 	.word	0xffffffff


	//   ....[11]....
        /*0370*/ 	.word	0xffffffff


	//   ....[12]....
        /*0374*/ 	.word	0xffffffff


	//   ....[13]....
        /*0378*/ 	.word	0xffffffff


	//   ....[14]....
        /*037c*/ 	.word	0xffffffff


	//   ....[15]....
        /*0380*/ 	.word	0xffffffff


	//   ....[16]....
        /*0384*/ 	.word	0xffffffff


	//   ....[17]....
        /*0388*/ 	.word	0xffffffff


	//   ....[18]....
        /*038c*/ 	.word	0xffffffff


	//   ....[19]....
        /*0390*/ 	.word	0xffffffff


	//   ....[20]....
        /*0394*/ 	.word	0xffffffff


	//   ....[21]....
        /*0398*/ 	.word	0xffffffff


	//   ....[22]....
        /*039c*/ 	.word	0xffffffff


	//   ....[23]....
        /*03a0*/ 	.word	0xffffffff


	//   ....[24]....
        /*03a4*/ 	.word	0xffffffff


	//   ....[25]....
        /*03a8*/ 	.word	0xffffffff


	//   ....[26]....
        /*03ac*/ 	.word	0xffffffff


	//   ....[27]....
        /*03b0*/ 	.word	0xffffffff


	//   ....[28]....
        /*03b4*/ 	.word	0xffffffff


	//   ....[29]....
        /*03b8*/ 	.word	0xffffffff


	//   ....[30]....
        /*03bc*/ 	.word	0xffffffff


	//   ....[31]....
        /*03c0*/ 	.word	0xffffffff


	//   ....[32]....
        /*03c4*/ 	.word	0xffffffff


	//   ....[33]....
        /*03c8*/ 	.word	0xffffffff


	//   ....[34]....
        /*03cc*/ 	.word	0xffffffff


	//   ....[35]....
        /*03d0*/ 	.word	0xffffffff


	//   ....[36]....
        /*03d4*/ 	.word	0xffffffff


	//   ....[37]....
        /*03d8*/ 	.word	0xffffffff


	//   ....[38]....
        /*03dc*/ 	.word	0xffffffff


	//   ....[39]....
        /*03e0*/ 	.word	0xffffffff


	//   ....[40]....
        /*03e4*/ 	.word	0xffffffff


	//   ....[41]....
        /*03e8*/ 	.word	0xffffffff


	//   ....[42]....
        /*03ec*/ 	.word	0xffffffff


	//   ....[43]....
        /*03f0*/ 	.word	0xffffffff


	//   ....[44]....
        /*03f4*/ 	.word	0xffffffff


	//   ....[45]....
        /*03f8*/ 	.word	0xffffffff


	//   ....[46]....
        /*03fc*/ 	.word	0xffffffff


	//   ....[47]....
        /*0400*/ 	.word	0xffffffff


	//   ....[48]....
        /*0404*/ 	.word	0xffffffff


	//   ....[49]....
        /*0408*/ 	.word	0xffffffff


	//   ....[50]....
        /*040c*/ 	.word	0xffffffff


	//   ....[51]....
        /*0410*/ 	.word	0xffffffff


	//   ....[52]....
        /*0414*/ 	.word	0xffffffff


	//   ....[53]....
        /*0418*/ 	.word	0xffffffff


	//   ....[54]....
        /*041c*/ 	.word	0xffffffff


	//   ....[55]....
        /*0420*/ 	.word	0xffffffff


	//   ....[56]....
        /*0424*/ 	.word	0xffffffff


	//   ....[57]....
        /*0428*/ 	.word	0xffffffff


	//   ....[58]....
        /*042c*/ 	.word	0xffffffff


	//   ....[59]....
        /*0430*/ 	.word	0xffffffff


	//   ....[60]....
        /*0434*/ 	.word	0xffffffff


	//   ....[61]....
        /*0438*/ 	.word	0xffffffff


	//   ....[62]....
        /*043c*/ 	.word	0xffffffff


	//   ....[63]....
        /*0440*/ 	.word	0xffffffff


	//   ....[64]....
        /*0444*/ 	.word	0xffffffff


	//   ....[65]....
        /*0448*/ 	.word	0xffffffff


	//   ....[66]....
        /*044c*/ 	.word	0xffffffff


	//   ....[67]....
        /*0450*/ 	.word	0xffffffff


	//   ....[68]....
        /*0454*/ 	.word	0xffffffff


	//   ....[69]....
        /*0458*/ 	.word	0xffffffff


	//   ....[70]....
        /*045c*/ 	.word	0xffffffff


	//   ....[71]....
        /*0460*/ 	.word	0xffffffff


	//   ....[72]....
        /*0464*/ 	.word	0xffffffff


	//   ....[73]....
        /*0468*/ 	.word	0xffffffff


	//   ....[74]....
        /*046c*/ 	.word	0xffffffff


	//   ....[75]....
        /*0470*/ 	.word	0xffffffff


	//   ....[76]....
        /*0474*/ 	.word	0xffffffff


	//   ....[77]....
        /*0478*/ 	.word	0xffffffff


	//   ....[78]....
        /*047c*/ 	.word	0xffffffff


	//   ....[79]....
        /*0480*/ 	.word	0xffffffff


	//   ....[80]....
        /*0484*/ 	.word	0xffffffff


	//   ....[81]....
        /*0488*/ 	.word	0xffffffff


	//   ....[82]....
        /*048c*/ 	.word	0xffffffff


	//   ....[83]....
        /*0490*/ 	.word	0xffffffff


	//   ....[84]....
        /*0494*/ 	.word	0xffffffff


	//   ....[85]....
        /*0498*/ 	.word	0xffffffff


	//   ....[86]....
        /*049c*/ 	.word	0xffffffff


	//   ....[87]....
        /*04a0*/ 	.word	0xffffffff


	//   ....[88]....
        /*04a4*/ 	.word	0xffffffff


	//   ....[89]....
        /*04a8*/ 	.word	0xffffffff


	//   ....[90]....
        /*04ac*/ 	.word	0xffffffff


	//   ....[91]....
        /*04b0*/ 	.word	0xffffffff


	//   ....[92]....
        /*04b4*/ 	.word	0xffffffff


	//   ....[93]....
        /*04b8*/ 	.word	0xffffffff


	//   ....[94]....
        /*04bc*/ 	.word	0xffffffff


	//   ....[95]....
        /*04c0*/ 	.word	0xffffffff


	//   ....[96]....
        /*04c4*/ 	.word	0xffffffff


	//   ....[97]....
        /*04c8*/ 	.word	0xffffffff


	//   ....[98]....
        /*04cc*/ 	.word	0xffffffff


	//   ....[99]....
        /*04d0*/ 	.word	0xffffffff


	//   ....[100]....
        /*04d4*/ 	.word	0xffffffff


	//   ....[101]....
        /*04d8*/ 	.word	0xffffffff


	//   ....[102]....
        /*04dc*/ 	.word	0xffffffff


	//   ....[103]....
        /*04e0*/ 	.word	0xffffffff


	//   ....[104]....
        /*04e4*/ 	.word	0xffffffff


	//   ....[105]....
        /*04e8*/ 	.word	0xffffffff


	//   ....[106]....
        /*04ec*/ 	.word	0xffffffff


	//   ....[107]....
        /*04f0*/ 	.word	0xffffffff


	//   ....[108]....
        /*04f4*/ 	.word	0xffffffff


	//   ....[109]....
        /*04f8*/ 	.word	0xffffffff


	//   ....[110]....
        /*04fc*/ 	.word	0xffffffff


	//   ....[111]....
        /*0500*/ 	.word	0xffffffff


	//   ....[112]....
        /*0504*/ 	.word	0xffffffff


	//   ....[113]....
        /*0508*/ 	.word	0xffffffff


	//   ....[114]....
        /*050c*/ 	.word	0xffffffff


	//   ....[115]....
        /*0510*/ 	.word	0xffffffff


	//   ....[116]....
        /*0514*/ 	.word	0xffffffff


	//   ....[117]....
        /*0518*/ 	.word	0xffffffff


	//   ....[118]....
        /*051c*/ 	.word	0xffffffff


	//   ....[119]....
        /*0520*/ 	.word	0xffffffff


	//   ....[120]....
        /*0524*/ 	.word	0xffffffff


	//   ....[121]....
        /*0528*/ 	.word	0xffffffff


	//   ....[122]....
        /*052c*/ 	.word	0xffffffff


	//   ....[123]....
        /*0530*/ 	.word	0xffffffff


	//   ....[124]....
        /*0534*/ 	.word	0xffffffff


	//   ....[125]....
        /*0538*/ 	.word	0xffffffff


	//   ....[126]....
        /*053c*/ 	.word	0xffffffff


	//   ....[127]....
        /*0540*/ 	.word	0xffffffff


	//   ....[128]....
        /*0544*/ 	.word	0xffffffff


	//   ....[129]....
        /*0548*/ 	.word	0xffffffff


	//   ....[130]....
        /*054c*/ 	.word	0xffffffff


	//   ....[131]....
        /*0550*/ 	.word	0xffffffff


	//   ....[132]....
        /*0554*/ 	.word	0xffffffff


	//   ....[133]....
        /*0558*/ 	.word	0xffffffff


	//   ....[134]....
        /*055c*/ 	.word	0xffffffff


	//   ....[135]....
        /*0560*/ 	.word	0xffffffff


	//   ....[136]....
        /*0564*/ 	.word	0xffffffff


	//   ....[137]....
        /*0568*/ 	.word	0xffffffff


	//   ....[138]....
        /*056c*/ 	.word	0xffffffff


	//   ....[139]....
        /*0570*/ 	.word	0xffffffff


	//   ....[140]....
        /*0574*/ 	.word	0xffffffff


	//   ....[141]....
        /*0578*/ 	.word	0xffffffff


	//   ....[142]....
        /*057c*/ 	.word	0xffffffff


	//   ....[143]....
        /*0580*/ 	.word	0xffffffff


	//   ....[144]....
        /*0584*/ 	.word	0xffffffff


	//   ....[145]....
        /*0588*/ 	.word	0xffffffff


	//   ....[146]....
        /*058c*/ 	.word	0xffffffff


	//   ....[147]....
        /*0590*/ 	.word	0xffffffff


	//   ....[148]....
        /*0594*/ 	.word	0xffffffff


	//   ....[149]....
        /*0598*/ 	.word	0xffffffff


	//   ....[150]....
        /*059c*/ 	.word	0xffffffff


	//   ....[151]....
        /*05a0*/ 	.word	0xffffffff


	//   ....[152]....
        /*05a4*/ 	.word	0xffffffff


	//   ....[153]....
        /*05a8*/ 	.word	0xffffffff


	//   ....[154]....
        /*05ac*/ 	.word	0xffffffff


	//   ....[155]....
        /*05b0*/ 	.word	0xffffffff


	//   ....[156]....
        /*05b4*/ 	.word	0xffffffff


	//   ....[157]....
        /*05b8*/ 	.word	0xffffffff


	//   ....[158]....
        /*05bc*/ 	.word	0xffffffff


	//   ....[159]....
        /*05c0*/ 	.word	0xffffffff


	//   ....[160]....
        /*05c4*/ 	.word	0xffffffff


	//   ....[161]....
        /*05c8*/ 	.word	0xffffffff


	//   ....[162]....
        /*05cc*/ 	.word	0xffffffff


	//   ....[163]....
        /*05d0*/ 	.word	0xffffffff


	//   ....[164]....
        /*05d4*/ 	.word	0xffffffff


	//   ....[165]....
        /*05d8*/ 	.word	0xffffffff


	//   ....[166]....
        /*05dc*/ 	.word	0xffffffff


	//   ....[167]....
        /*05e0*/ 	.word	0xffffffff


	//   ....[168]....
        /*05e4*/ 	.word	0xffffffff


	//   ....[169]....
        /*05e8*/ 	.word	0xffffffff


	//   ....[170]....
        /*05ec*/ 	.word	0xffffffff


	//   ....[171]....
        /*05f0*/ 	.word	0xffffffff


	//   ....[172]....
        /*05f4*/ 	.word	0xffffffff


	//   ....[173]....
        /*05f8*/ 	.word	0xffffffff


	//   ....[174]....
        /*05fc*/ 	.word	0xffffffff


	//   ....[175]....
        /*0600*/ 	.word	0xffffffff


	//   ....[176]....
        /*0604*/ 	.word	0xffffffff


	//   ....[177]....
        /*0608*/ 	.word	0xffffffff


	//   ....[178]....
        /*060c*/ 	.word	0xffffffff


	//   ....[179]....
        /*0610*/ 	.word	0xffffffff


	//   ....[180]....
        /*0614*/ 	.word	0xffffffff


	//   ....[181]....
        /*0618*/ 	.word	0xffffffff


	//   ....[182]....
        /*061c*/ 	.word	0xffffffff


	//   ....[183]....
        /*0620*/ 	.word	0xffffffff


	//   ....[184]....
        /*0624*/ 	.word	0xffffffff


	//   ....[185]....
        /*0628*/ 	.word	0xffffffff


	//   ....[186]....
        /*062c*/ 	.word	0xffffffff


	//   ....[187]....
        /*0630*/ 	.word	0xffffffff


	//   ....[188]....
        /*0634*/ 	.word	0xffffffff


	//   ....[189]....
        /*0638*/ 	.word	0xffffffff


	//   ....[190]....
        /*063c*/ 	.word	0xffffffff


	//   ....[191]....
        /*0640*/ 	.word	0xffffffff


	//   ....[192]....
        /*0644*/ 	.word	0xffffffff


	//   ....[193]....
        /*0648*/ 	.word	0xffffffff


	//   ....[194]....
        /*064c*/ 	.word	0xffffffff


	//   ....[195]....
        /*0650*/ 	.word	0xffffffff


	//   ....[196]....
        /*0654*/ 	.word	0xffffffff


	//   ....[197]....
        /*0658*/ 	.word	0xffffffff


	//   ....[198]....
        /*065c*/ 	.word	0xffffffff


	//   ....[199]....
        /*0660*/ 	.word	0xffffffff


	//   ....[200]....
        /*0664*/ 	.word	0xffffffff


	//   ....[201]....
        /*0668*/ 	.word	0xffffffff


	//   ....[202]....
        /*066c*/ 	.word	0xffffffff


	//   ....[203]....
        /*0670*/ 	.word	0xffffffff


	//   ....[204]....
        /*0674*/ 	.word	0xffffffff


	//   ....[205]....
        /*0678*/ 	.word	0xffffffff


	//   ....[206]....
        /*067c*/ 	.word	0xffffffff


	//   ....[207]....
        /*0680*/ 	.word	0xffffffff


	//   ....[208]....
        /*0684*/ 	.word	0xffffffff


	//   ....[209]....
        /*0688*/ 	.word	0xffffffff


	//   ....[210]....
        /*068c*/ 	.word	0xffffffff


	//   ....[211]....
        /*0690*/ 	.word	0xffffffff


	//   ....[212]....
        /*0694*/ 	.word	0xffffffff


	//   ....[213]....
        /*0698*/ 	.word	0xffffffff


	//   ....[214]....
        /*069c*/ 	.word	0xffffffff


	//   ....[215]....
        /*06a0*/ 	.word	0xffffffff


	//   ....[216]....
        /*06a4*/ 	.word	0xffffffff


	//   ....[217]....
        /*06a8*/ 	.word	0xffffffff


	//   ....[218]....
        /*06ac*/ 	.word	0xffffffff


	//   ....[219]....
        /*06b0*/ 	.word	0xffffffff


	//   ....[220]....
        /*06b4*/ 	.word	0xffffffff


	//   ....[221]....
        /*06b8*/ 	.word	0xffffffff


	//   ....[222]....
        /*06bc*/ 	.word	0xffffffff


	//   ....[223]....
        /*06c0*/ 	.word	0xffffffff


	//   ....[224]....
        /*06c4*/ 	.word	0xffffffff


	//   ....[225]....
        /*06c8*/ 	.word	0xffffffff


	//   ....[226]....
        /*06cc*/ 	.word	0xffffffff


	//   ....[227]....
        /*06d0*/ 	.word	0xffffffff


	//   ....[228]....
        /*06d4*/ 	.word	0xffffffff


	//   ....[229]....
        /*06d8*/ 	.word	0xffffffff


	//   ....[230]....
        /*06dc*/ 	.word	0xffffffff


	//   ....[231]....
        /*06e0*/ 	.word	0xffffffff


	//   ....[232]....
        /*06e4*/ 	.word	0xffffffff


	//   ....[233]....
        /*06e8*/ 	.word	0xffffffff


	//   ....[234]....
        /*06ec*/ 	.word	0xffffffff


	//   ....[235]....
        /*06f0*/ 	.word	0xffffffff


	//   ....[236]....
        /*06f4*/ 	.word	0xffffffff


	//   ....[237]....
        /*06f8*/ 	.word	0xffffffff


	//   ....[238]....
        /*06fc*/ 	.word	0xffffffff


	//   ....[239]....
        /*0700*/ 	.word	0xffffffff


	//   ....[240]....
        /*0704*/ 	.word	0xffffffff


	//   ....[241]....
        /*0708*/ 	.word	0xffffffff


	//   ....[242]....
        /*070c*/ 	.word	0xffffffff


	//   ....[243]....
        /*0710*/ 	.word	0xffffffff


	//   ....[244]....
        /*0714*/ 	.word	0xffffffff


	//   ....[245]....
        /*0718*/ 	.word	0xffffffff


	//   ....[246]....
        /*071c*/ 	.word	0xffffffff


	//   ....[247]....
        /*0720*/ 	.word	0xffffffff


	//   ....[248]....
        /*0724*/ 	.word	0xffffffff


	//   ....[249]....
        /*0728*/ 	.word	0xffffffff


	//   ....[250]....
        /*072c*/ 	.word	0xffffffff


	//   ....[251]....
        /*0730*/ 	.word	0xffffffff


	//   ....[252]....
        /*0734*/ 	.word	0xffffffff


	//   ....[253]....
        /*0738*/ 	.word	0xffffffff


	//   ....[254]....
        /*073c*/ 	.word	0xffffffff


	//   ....[255]....
        /*0740*/ 	.word	0xffffffff


	//   ....[0]....
        /*0744*/ 	.word	0xffffffff


	//   ....[1]....
        /*0748*/ 	.word	0xffffffff


	//   ....[2]....
        /*074c*/ 	.word	0xffffffff


	//   ....[3]....
        /*0750*/ 	.word	0xffffffff


	//   ....[4]....
        /*0754*/ 	.word	0xffffffff


	//   ....[5]....
        /*0758*/ 	.word	0xffffffff


	//   ....[6]....
        /*075c*/ 	.word	0xffffffff


	//   ....[7]....
        /*0760*/ 	.word	0xffffffff


	//   ....[8]....
        /*0764*/ 	.word	0xffffffff


	//   ....[9]....
        /*0768*/ 	.word	0xffffffff


	//   ....[10]....
        /*076c*/ 	.word	0xffffffff


	//   ....[11]....
        /*0770*/ 	.word	0xffffffff


	//   ....[12]....
        /*0774*/ 	.word	0xffffffff


	//   ....[13]....
        /*0778*/ 	.word	0xffffffff


	//   ....[14]....
        /*077c*/ 	.word	0xffffffff


	//   ....[15]....
        /*0780*/ 	.word	0xffffffff


	//   ....[16]....
        /*0784*/ 	.word	0xffffffff


	//   ....[17]....
        /*0788*/ 	.word	0xffffffff


	//   ....[18]....
        /*078c*/ 	.word	0xffffffff


	//   ....[19]....
        /*0790*/ 	.word	0xffffffff


	//   ....[20]....
        /*0794*/ 	.word	0xffffffff


	//   ....[21]....
        /*0798*/ 	.word	0xffffffff


	//   ....[22]....
        /*079c*/ 	.word	0xffffffff


	//   ....[23]....
        /*07a0*/ 	.word	0xffffffff


	//   ....[24]....
        /*07a4*/ 	.word	0xffffffff


	//   ....[25]....
        /*07a8*/ 	.word	0xffffffff


	//   ....[26]....
        /*07ac*/ 	.word	0xffffffff


	//   ....[27]....
        /*07b0*/ 	.word	0xffffffff


	//   ....[28]....
        /*07b4*/ 	.word	0xffffffff


	//   ....[29]....
        /*07b8*/ 	.word	0xffffffff


	//   ....[30]....
        /*07bc*/ 	.word	0xffffffff


	//   ....[31]....
        /*07c0*/ 	.word	0xffffffff


	//   ....[32]....
        /*07c4*/ 	.word	0xffffffff


	//   ....[33]....
        /*07c8*/ 	.word	0xffffffff


	//   ....[34]....
        /*07cc*/ 	.word	0xffffffff


	//   ....[35]....
        /*07d0*/ 	.word	0xffffffff


	//   ....[36]....
        /*07d4*/ 	.word	0xffffffff


	//   ....[37]....
        /*07d8*/ 	.word	0xffffffff


	//   ....[38]....
        /*07dc*/ 	.word	0xffffffff


	//   ....[39]....
        /*07e0*/ 	.word	0x0500000f


	//   ....[40]....
        /*07e4*/ 	.word	0x0500000f


	//   ....[41]....
        /*07e8*/ 	.word	0x0500000f


	//   ....[42]....
        /*07ec*/ 	.word	0x0500000f


	//   ....[43]....
        /*07f0*/ 	.word	0x0500000f


	//   ....[44]....
        /*07f4*/ 	.word	0x0500000f


	//   ....[45]....
        /*07f8*/ 	.word	0x0500000f


	//   ....[46]....
        /*07fc*/ 	.word	0x0500000f


	//   ....[47]....
        /*0800*/ 	.word	0x0500000f


	//   ....[48]....
        /*0804*/ 	.word	0x0500000f


	//   ....[49]....
        /*0808*/ 	.word	0x0500000f


	//   ....[50]....
        /*080c*/ 	.word	0x0500000f


	//   ....[51]....
        /*0810*/ 	.word	0x0500000f


	//   ....[52]....
        /*0814*/ 	.word	0x0500000f


	//   ....[53]....
        /*0818*/ 	.word	0x0500000f


	//   ....[54]....
        /*081c*/ 	.word	0x0500000f


	//   ....[55]....
        /*0820*/ 	.word	0x0500000f


	//   ....[56]....
        /*0824*/ 	.word	0x0500000f


	//   ....[57]....
        /*0828*/ 	.word	0x0500000f


	//   ....[58]....
        /*082c*/ 	.word	0x0500000f


	//   ....[59]....
        /*0830*/ 	.word	0x0500000f


	//   ....[60]....
        /*0834*/ 	.word	0x0500000f


	//   ....[61]....
        /*0838*/ 	.word	0x0500000f


	//   ....[62]....
        /*083c*/ 	.word	0x0500000f


	//   ....[63]....
        /*0840*/ 	.word	0x0500000f


	//   ....[64]....
        /*0844*/ 	.word	0x0500000f


	//   ....[65]....
        /*0848*/ 	.word	0x0500000f


	//   ....[66]....
        /*084c*/ 	.word	0x0500000f


	//   ....[67]....
        /*0850*/ 	.word	0x0500000f


	//   ....[68]....
        /*0854*/ 	.word	0x0500000f


	//   ....[69]....
        /*0858*/ 	.word	0x0500000f


	//   ....[70]....
        /*085c*/ 	.word	0x0500000f


	//   ....[71]....
        /*0860*/ 	.word	0x0500000f


	//   ....[72]....
        /*0864*/ 	.word	0x0500000f


	//   ....[73]....
        /*0868*/ 	.word	0x0500000f


	//   ....[74]....
        /*086c*/ 	.word	0x0500000f


	//   ....[75]....
        /*0870*/ 	.word	0x0500000f


	//   ....[76]....
        /*0874*/ 	.word	0x0500000f


	//   ....[77]....
        /*0878*/ 	.word	0x0500000f


	//   ....[78]....
        /*087c*/ 	.word	0x0500000f


	//   ....[79]....
        /*0880*/ 	.word	0x0500000f


	//   ....[80]....
        /*0884*/ 	.word	0x0500000f


	//   ....[81]....
        /*0888*/ 	.word	0x0500000f


	//   ....[82]....
        /*088c*/ 	.word	0x0500000f


	//   ....[83]....
        /*0890*/ 	.word	0x0500000f


	//   ....[84]....
        /*0894*/ 	.word	0x0500000f


	//   ....[85]....
        /*0898*/ 	.word	0x0500000f


	//   ....[86]....
        /*089c*/ 	.word	0x0500000f


	//   ....[87]....
        /*08a0*/ 	.word	0x0500000f


	//   ....[88]....
        /*08a4*/ 	.word	0x0500000f


	//   ....[89]....
        /*08a8*/ 	.word	0x0500000f


	//   ....[90]....
        /*08ac*/ 	.word	0x0500000f


	//   ....[91]....
        /*08b0*/ 	.word	0x0500000f


	//   ....[92]....
        /*08b4*/ 	.word	0x0500000f


	//   ....[93]....
        /*08b8*/ 	.word	0x0500000f


	//   ....[94]....
        /*08bc*/ 	.word	0x0500000f


	//   ....[95]....
        /*08c0*/ 	.word	0x0500000f


	//   ....[96]....
        /*08c4*/ 	.word	0x0500000f


	//   ....[97]....
        /*08c8*/ 	.word	0x0500000f


	//   ....[98]....
        /*08cc*/ 	.word	0x0500000f


	//   ....[99]....
        /*08d0*/ 	.word	0x0500000f


	//   ....[100]....
        /*08d4*/ 	.word	0x0500000f


	//   ....[101]....
        /*08d8*/ 	.word	0x0500000f


	//   ....[102]....
        /*08dc*/ 	.word	0x0500000f


	//   ....[103]....
        /*08e0*/ 	.word	0x0500000f


	//   ....[104]....
        /*08e4*/ 	.word	0x0500000f


	//   ....[105]....
        /*08e8*/ 	.word	0x0500000f


	//   ....[106]....
        /*08ec*/ 	.word	0x0500000f


	//   ....[107]....
        /*08f0*/ 	.word	0x0500000f


	//   ....[108]....
        /*08f4*/ 	.word	0x0500000f


	//   ....[109]....
        /*08f8*/ 	.word	0x0500000f


	//   ....[110]....
        /*08fc*/ 	.word	0x0500000f


	//   ....[111]....
        /*0900*/ 	.word	0x0500000f


	//   ....[112]....
        /*0904*/ 	.word	0x0500000f


	//   ....[113]....
        /*0908*/ 	.word	0x0500000f


	//   ....[114]....
        /*090c*/ 	.word	0x0500000f


	//   ....[115]....
        /*0910*/ 	.word	0x0500000f


	//   ....[116]....
        /*0914*/ 	.word	0x0500000f


	//   ....[117]....
        /*0918*/ 	.word	0x0500000f


	//   ....[118]....
        /*091c*/ 	.word	0x0500000f


	//   ....[119]....
        /*0920*/ 	.word	0x0500000f


	//   ....[120]....
        /*0924*/ 	.word	0x0500000f


	//   ....[121]....
        /*0928*/ 	.word	0x0500000f


	//   ....[122]....
        /*092c*/ 	.word	0x0500000f


	//   ....[123]....
        /*0930*/ 	.word	0x0500000f


	//   ....[124]....
        /*0934*/ 	.word	0x0500000f


	//   ....[125]....
        /*0938*/ 	.word	0x0500000f


	//   ....[126]....
        /*093c*/ 	.word	0x0500000f


	//   ....[127]....
        /*0940*/ 	.word	0x0500000f


	//   ....[128]....
        /*0944*/ 	.word	0x0500000f


	//   ....[129]....
        /*0948*/ 	.word	0x0500000f


	//   ....[130]....
        /*094c*/ 	.word	0x0500000f


	//   ....[131]....
        /*0950*/ 	.word	0x0500000f


	//   ....[132]....
        /*0954*/ 	.word	0x0500000f


	//   ....[133]....
        /*0958*/ 	.word	0x0500000f


	//   ....[134]....
        /*095c*/ 	.word	0x0500000f


	//   ....[135]....
        /*0960*/ 	.word	0x0500000f


	//   ....[136]....
        /*0964*/ 	.word	0x0500000f


	//   ....[137]....
        /*0968*/ 	.word	0x0500000f


	//   ....[138]....
        /*096c*/ 	.word	0x0500000f


	//   ....[139]....
        /*0970*/ 	.word	0x0500000f


	//   ....[140]....
        /*0974*/ 	.word	0x0500000f


	//   ....[141]....
        /*0978*/ 	.word	0x0500000f


	//   ....[142]....
        /*097c*/ 	.word	0x0500000f


	//   ....[143]....
        /*0980*/ 	.word	0x0500000f


	//   ....[144]....
        /*0984*/ 	.word	0x0500000f


	//   ....[145]....
        /*0988*/ 	.word	0x0500000f


	//   ....[146]....
        /*098c*/ 	.word	0x0500000f


	//   ....[147]....
        /*0990*/ 	.word	0x0500000f


	//   ....[148]....
        /*0994*/ 	.word	0x0500000f


	//   ....[149]....
        /*0998*/ 	.word	0x0500000f


	//   ....[150]....
        /*099c*/ 	.word	0x0500000f


	//   ....[151]....
        /*09a0*/ 	.word	0x0500000f


	//   ....[152]....
        /*09a4*/ 	.word	0x0500000f


	//   ....[153]....
        /*09a8*/ 	.word	0x0500000f


	//   ....[154]....
        /*09ac*/ 	.word	0x0500000f


	//   ....[155]....
        /*09b0*/ 	.word	0x0500000f


	//   ....[156]....
        /*09b4*/ 	.word	0x0500000f


	//   ....[157]....
        /*09b8*/ 	.word	0x0500000f


	//   ....[158]....
        /*09bc*/ 	.word	0x0500000f


	//   ....[159]....
        /*09c0*/ 	.word	0x0500000f


	//   ....[160]....
        /*09c4*/ 	.word	0x0500000f


	//   ....[161]....
        /*09c8*/ 	.word	0x0500000f


	//   ....[162]....
        /*09cc*/ 	.word	0x0500000f


	//   ....[163]....
        /*09d0*/ 	.word	0x0500000f


	//   ....[164]....
        /*09d4*/ 	.word	0x0500000f


	//   ....[165]....
        /*09d8*/ 	.word	0x0500000f


	//   ....[166]....
        /*09dc*/ 	.word	0x0500000f


	//   ....[167]....
        /*09e0*/ 	.word	0x0500000f


	//   ....[168]....
        /*09e4*/ 	.word	0x0500000f


	//   ....[169]....
        /*09e8*/ 	.word	0x0500000f


	//   ....[170]....
        /*09ec*/ 	.word	0x0500000f


	//   ....[171]....
        /*09f0*/ 	.word	0x0500000f


	//   ....[172]....
        /*09f4*/ 	.word	0x0500000f


	//   ....[173]....
        /*09f8*/ 	.word	0x0500000f


	//   ....[174]....
        /*09fc*/ 	.word	0x0500000f


	//   ....[175]....
        /*0a00*/ 	.word	0x0500000f


	//   ....[176]....
        /*0a04*/ 	.word	0x0500000f


	//   ....[177]....
        /*0a08*/ 	.word	0x0500000f


	//   ....[178]....
        /*0a0c*/ 	.word	0x0500000f


	//   ....[179]....
        /*0a10*/ 	.word	0x0500000f


	//   ....[180]....
        /*0a14*/ 	.word	0x0500000f


	//   ....[181]....
        /*0a18*/ 	.word	0x0500000f


	//   ....[182]....
        /*0a1c*/ 	.word	0x0500000f


	//   ....[183]....
        /*0a20*/ 	.word	0x0500000f


	//   ....[184]....
        /*0a24*/ 	.word	0x0500000f


	//   ....[185]....
        /*0a28*/ 	.word	0x0500000f


	//   ....[186]....
        /*0a2c*/ 	.word	0x0500000f


	//   ....[187]....
        /*0a30*/ 	.word	0x0500000f


	//   ....[188]....
        /*0a34*/ 	.word	0x0500000f


	//   ....[189]....
        /*0a38*/ 	.word	0x0500000f


	//   ....[190]....
        /*0a3c*/ 	.word	0x0500000f


	//   ....[191]....
        /*0a40*/ 	.word	0x0500000f


	//   ....[192]....
        /*0a44*/ 	.word	0x0500000f


	//   ....[193]....
        /*0a48*/ 	.word	0x0500000f


	//   ....[194]....
        /*0a4c*/ 	.word	0x0500000f


	//   ....[195]....
        /*0a50*/ 	.word	0x0500000f


	//   ....[196]....
        /*0a54*/ 	.word	0x0500000f


	//   ....[197]....
        /*0a58*/ 	.word	0x0500000f


	//   ....[198]....
        /*0a5c*/ 	.word	0x0500000f


	//   ....[199]....
        /*0a60*/ 	.word	0x0500000f


	//   ....[200]....
        /*0a64*/ 	.word	0x0500000f


	//   ....[201]....
        /*0a68*/ 	.word	0x0500000f


	//   ....[202]....
        /*0a6c*/ 	.word	0x0500000f


	//   ....[203]....
        /*0a70*/ 	.word	0x0500000f


	//   ....[204]....
        /*0a74*/ 	.word	0x0500000f


	//   ....[205]....
        /*0a78*/ 	.word	0x0500000f


	//   ....[206]....
        /*0a7c*/ 	.word	0x0500000f


	//   ....[207]....
        /*0a80*/ 	.word	0x0500000f


	//   ....[208]....
        /*0a84*/ 	.word	0x0500000f


	//   ....[209]....
        /*0a88*/ 	.word	0x0500000f


	//   ....[210]....
        /*0a8c*/ 	.word	0x0500000f


	//   ....[211]....
        /*0a90*/ 	.word	0x0500000f


	//   ....[212]....
        /*0a94*/ 	.word	0x0500000f


	//   ....[213]....
        /*0a98*/ 	.word	0x0500000f


	//   ....[214]....
        /*0a9c*/ 	.word	0x0500000f


	//   ....[215]....
        /*0aa0*/ 	.word	0x0500000f


	//   ....[216]....
        /*0aa4*/ 	.word	0x0500000f


	//   ....[217]....
        /*0aa8*/ 	.word	0x0500000f


	//   ....[218]....
        /*0aac*/ 	.word	0x0500000f


	//   ....[219]....
        /*0ab0*/ 	.word	0x0500000f


	//   ....[220]....
        /*0ab4*/ 	.word	0x0500000f


	//   ....[221]....
        /*0ab8*/ 	.word	0x0500000f


	//   ....[222]....
        /*0abc*/ 	.word	0x0500000f


	//   ....[223]....
        /*0ac0*/ 	.word	0x0500000f


	//   ....[224]....
        /*0ac4*/ 	.word	0x0500000f


	//   ....[225]....
        /*0ac8*/ 	.word	0x0500000f


	//   ....[226]....
        /*0acc*/ 	.word	0x0500000f


	//   ....[227]....
        /*0ad0*/ 	.word	0x0500000f


	//   ....[228]....
        /*0ad4*/ 	.word	0x0500000f


	//   ....[229]....
        /*0ad8*/ 	.word	0x0500000f


	//   ....[230]....
        /*0adc*/ 	.word	0x0500000f


	//   ....[231]....
        /*0ae0*/ 	.word	0x0500000f


	//   ....[232]....
        /*0ae4*/ 	.word	0x0500000f


	//   ....[233]....
        /*0ae8*/ 	.word	0x0500000f


	//   ....[234]....
        /*0aec*/ 	.word	0x0500000f


	//   ....[235]....
        /*0af0*/ 	.word	0x0500000f


	//   ....[236]....
        /*0af4*/ 	.word	0x0500000f


	//   ....[237]....
        /*0af8*/ 	.word	0x0500000f


	//   ....[238]....
        /*0afc*/ 	.word	0x0500000f


	//   ....[239]....
        /*0b00*/ 	.word	0x0500000f


	//   ....[240]....
        /*0b04*/ 	.word	0x0500000f


	//   ....[241]....
        /*0b08*/ 	.word	0x0500000f


	//   ....[242]....
        /*0b0c*/ 	.word	0x0500000f


	//   ....[243]....
        /*0b10*/ 	.word	0x0500000f


	//   ....[244]....
        /*0b14*/ 	.word	0x0500000f


	//   ....[245]....
        /*0b18*/ 	.word	0x0500000f


	//   ....[246]....
        /*0b1c*/ 	.word	0x0500000f


	//   ....[247]....
        /*0b20*/ 	.word	0x0500000f


	//   ....[248]....
        /*0b24*/ 	.word	0x0500000f


	//   ....[249]....
        /*0b28*/ 	.word	0x0500000f


	//   ....[250]....
        /*0b2c*/ 	.word	0x0500000f


	//   ....[251]....
        /*0b30*/ 	.word	0x0500000f


	//   ....[252]....
        /*0b34*/ 	.word	0x0500000f


	//   ....[253]....
        /*0b38*/ 	.word	0x0500000f


	//   ....[254]....
        /*0b3c*/ 	.word	0x0500000f


	//   ....[255]....
        /*0b40*/ 	.word	0x0500000f


	//   ....[0]....
        /*0b44*/ 	.word	0x0500000f


	//   ....[1]....
        /*0b48*/ 	.word	0x0500000f


	//   ....[2]....
        /*0b4c*/ 	.word	0x0500000f


	//   ....[3]....
        /*0b50*/ 	.word	0x0500000f


	//   ....[4]....
        /*0b54*/ 	.word	0x0500000f


	//   ....[5]....
        /*0b58*/ 	.word	0x0500000f


	//   ....[6]....
        /*0b5c*/ 	.word	0x0500000f


	//   ....[7]....
        /*0b60*/ 	.word	0x0500000f


	//   ....[8]....
        /*0b64*/ 	.word	0x0500000f


	//   ....[9]....
        /*0b68*/ 	.word	0x0500000f


	//   ....[10]....
        /*0b6c*/ 	.word	0x0500000f


	//   ....[11]....
        /*0b70*/ 	.word	0x0500000f


	//   ....[12]....
        /*0b74*/ 	.word	0x0500000f


	//   ....[13]....
        /*0b78*/ 	.word	0x0500000f


	//   ....[14]....
        /*0b7c*/ 	.word	0x0500000f


	//   ....[15]....
        /*0b80*/ 	.word	0x0500000f


	//   ....[16]....
        /*0b84*/ 	.word	0x0500000f


	//   ....[17]....
        /*0b88*/ 	.word	0x0500000f


	//   ....[18]....
        /*0b8c*/ 	.word	0x0500000f


	//----- nvinfo : EIATTR_COOP_GROUP_INSTR_OFFSETS
	.align		4
.L_1012:
        /*0b90*/ 	.byte	0x04, 0x28
        /*0b92*/ 	.short	(.L_1014 - .L_1013)


	//   ....[0]....
.L_1013:
        /*0b94*/ 	.word	0x00000060


	//   ....[1]....
        /*0b98*/ 	.word	0x00000130


	//   ....[2]....
        /*0b9c*/ 	.word	0x000001e0


	//   ....[3]....
        /*0ba0*/ 	.word	0x000003a0


	//   ....[4]....
        /*0ba4*/ 	.word	0x00000500


	//   ....[5]....
        /*0ba8*/ 	.word	0x00000620


	//   ....[6]....
        /*0bac*/ 	.word	0x00000780


	//   ....[7]....
        /*0bb0*/ 	.word	0x000030d0


	//   ....[8]....
        /*0bb4*/ 	.word	0x000030e0


	//   ....[9]....
        /*0bb8*/ 	.word	0x00003fe0


	//   ....[10]....
        /*0bbc*/ 	.word	0x00003ff0


	//   ....[11]....
        /*0bc0*/ 	.word	0x00004f30


	//   ....[12]....
        /*0bc4*/ 	.word	0x00004f40


	//   ....[13]....
        /*0bc8*/ 	.word	0x00006310


	//   ....[14]....
        /*0bcc*/ 	.word	0x00006320


	//   ....[15]....
        /*0bd0*/ 	.word	0x00007270


	//   ....[16]....
        /*0bd4*/ 	.word	0x00007280


	//   ....[17]....
        /*0bd8*/ 	.word	0x00008250


	//   ....[18]....
        /*0bdc*/ 	.word	0x00008260


	//   ....[19]....
        /*0be0*/ 	.word	0x000093f0


	//   ....[20]....
        /*0be4*/ 	.word	0x00009400


	//   ....[21]....
        /*0be8*/ 	.word	0x00009510


	//   ....[22]....
        /*0bec*/ 	.word	0x00009520


	//   ....[23]....
        /*0bf0*/ 	.word	0x00009640


	//   ....[24]....
        /*0bf4*/ 	.word	0x00009650


	//   ....[25]....
        /*0bf8*/ 	.word	0x000099b0


	//   ....[26]....
        /*0bfc*/ 	.word	0x000099d0


	//   ....[27]....
        /*0c00*/ 	.word	0x00009ac0


	//   ....[28]....
        /*0c04*/ 	.word	0x00009ae0


	//   ....[29]....
        /*0c08*/ 	.word	0x00009bd0


	//   ....[30]....
        /*0c0c*/ 	.word	0x00009bf0


	//   ....[31]....
        /*0c10*/ 	.word	0x0000aa80


	//   ....[32]....
        /*0c14*/ 	.word	0x0000b1d0


	//   ....[33]....
        /*0c18*/ 	.word	0x0000b1e0


	//   ....[34]....
        /*0c1c*/ 	.word	0x0000b1f0


	//   ....[35]....
        /*0c20*/ 	.word	0x0000b200


	//   ....[36]....
        /*0c24*/ 	.word	0x0000b410


	//   ....[37]....
        /*0c28*/ 	.word	0x0000b420


	//   ....[38]....
        /*0c2c*/ 	.word	0x0000b430


	//   ....[39]....
        /*0c30*/ 	.word	0x0000b440


	//   ....[40]....
        /*0c34*/ 	.word	0x0000d8d0


	//   ....[41]....
        /*0c38*/ 	.word	0x0000d8f0


	//   ....[42]....
        /*0c3c*/ 	.word	0x0000d900


	//   ....[43]....
        /*0c40*/ 	.word	0x0000d910


	//   ....[44]....
        /*0c44*/ 	.word	0x0000da00


	//   ....[45]....
        /*0c48*/ 	.word	0x0000da20


	//   ....[46]....
        /*0c4c*/ 	.word	0x0000da30


	//   ....[47]....
        /*0c50*/ 	.word	0x0000da40


	//   ....[48]....
        /*0c54*/ 	.word	0x00010a90


	//   ....[49]....
        /*0c58*/ 	.word	0x00010cc0


	//   ....[50]....
        /*0c5c*/ 	.word	0x00012220


	//   ....[51]....
        /*0c60*/ 	.word	0x00012620


	//   ....[52]....
        /*0c64*/ 	.word	0x00012d40


	//   ....[53]....
        /*0c68*/ 	.word	0x00012dd0


	//   ....[54]....
        /*0c6c*/ 	.word	0x00015310


	//   ....[55]....
        /*0c70*/ 	.word	0x00015540


	//   ....[56]....
        /*0c74*/ 	.word	0x000171f0


	//   ....[57]....
        /*0c78*/ 	.word	0x00017210


	//   ....[58]....
        /*0c7c*/ 	.word	0x000177a0


	//   ....[59]....
        /*0c80*/ 	.word	0x00017820


	//   ....[60]....
        /*0c84*/ 	.word	0x0001a510


	//   ....[61]....
        /*0c88*/ 	.word	0x0001a520


	//   ....[62]....
        /*0c8c*/ 	.word	0x0001a550


	//   ....[63]....
        /*0c90*/ 	.word	0x0001a560


	//   ....[64]....
        /*0c94*/ 	.word	0x0001cef0


	//   ....[65]....
        /*0c98*/ 	.word	0x0001d130


	//   ....[66]....
        /*0c9c*/ 	.word	0x0001e8d0


	//   ....[67]....
        /*0ca0*/ 	.word	0x0001e980


	//   ....[68]....
        /*0ca4*/ 	.word	0x0001f3a0


	//   ....[69]....
        /*0ca8*/ 	.word	0x0001f410


	//   ....[70]....
        /*0cac*/ 	.word	0x00020b70


	//   ....[71]....
        /*0cb0*/ 	.word	0x00020b80


	//   ....[72]....
        /*0cb4*/ 	.word	0x00020c00


	//   ....[73]....
        /*0cb8*/ 	.word	0x00020c10


	//   ....[74]....
        /*0cbc*/ 	.word	0x00021790


	//   ....[75]....
        /*0cc0*/ 	.word	0x00021800


	//   ....[76]....
        /*0cc4*/ 	.word	0x00021830


	//   ....[77]....
        /*0cc8*/ 	.word	0x00021860


	//   ....[78]....
        /*0ccc*/ 	.word	0x00021890


	//   ....[79]....
        /*0cd0*/ 	.word	0x000218c0


	//   ....[80]....
        /*0cd4*/ 	.word	0x000218f0


	//   ....[81]....
        /*0cd8*/ 	.word	0x00021920


	//   ....[82]....
        /*0cdc*/ 	.word	0x00021950


	//   ....[83]....
        /*0ce0*/ 	.word	0x00021980


	//   ....[84]....
        /*0ce4*/ 	.word	0x000219b0


	//   ....[85]....
        /*0ce8*/ 	.word	0x000219e0


	//   ....[86]....
        /*0cec*/ 	.word	0x00021a10


	//   ....[87]....
        /*0cf0*/ 	.word	0x00021a40


	//   ....[88]....
        /*0cf4*/ 	.word	0x00021a70


	//   ....[89]....
        /*0cf8*/ 	.word	0x00021aa0


	//   ....[90]....
        /*0cfc*/ 	.word	0x00021ad0


	//   ....[91]....
        /*0d00*/ 	.word	0x00021b00


	//   ....[92]....
        /*0d04*/ 	.word	0x00021b30


	//   ....[93]....
        /*0d08*/ 	.word	0x00021b60


	//   ....[94]....
        /*0d0c*/ 	.word	0x00021b90


	//   ....[95]....
        /*0d10*/ 	.word	0x00021bc0


	//   ....[96]....
        /*0d14*/ 	.word	0x00021bf0


	//   ....[97]....
        /*0d18*/ 	.word	0x00021c20


	//   ....[98]....
        /*0d1c*/ 	.word	0x00021c50


	//   ....[99]....
        /*0d20*/ 	.word	0x00021c80


	//   ....[100]....
        /*0d24*/ 	.word	0x00021cb0


	//   ....[101]....
        /*0d28*/ 	.word	0x00021ce0


	//   ....[102]....
        /*0d2c*/ 	.word	0x00021d10


	//   ....[103]....
        /*0d30*/ 	.word	0x00021d40


	//   ....[104]....
        /*0d34*/ 	.word	0x00021d70


	//   ....[105]....
        /*0d38*/ 	.word	0x00021da0


	//   ....[106]....
        /*0d3c*/ 	.word	0x00021dd0


	//   ....[107]....
        /*0d40*/ 	.word	0x00021e00


	//   ....[108]....
        /*0d44*/ 	.word	0x00021e30


	//   ....[109]....
        /*0d48*/ 	.word	0x00021e60


	//   ....[110]....
        /*0d4c*/ 	.word	0x00021e90


	//   ....[111]....
        /*0d50*/ 	.word	0x00021ec0


	//   ....[112]....
        /*0d54*/ 	.word	0x00021ef0


	//   ....[113]....
        /*0d58*/ 	.word	0x00021f00


	//   ....[114]....
        /*0d5c*/ 	.word	0x00021f10


	//   ....[115]....
        /*0d60*/ 	.word	0x00021f20


	//   ....[116]....
        /*0d64*/ 	.word	0x00021f50


	//   ....[117]....
        /*0d68*/ 	.word	0x00021f60


	//   ....[118]....
        /*0d6c*/ 	.word	0x00021f90


	//   ....[119]....
        /*0d70*/ 	.word	0x00021fc0


	//   ....[120]....
        /*0d74*/ 	.word	0x00021ff0


	//   ....[121]....
        /*0d78*/ 	.word	0x00022020


	//   ....[122]....
        /*0d7c*/ 	.word	0x00022050


	//   ....[123]....
        /*0d80*/ 	.word	0x00022080


	//   ....[124]....
        /*0d84*/ 	.word	0x000220b0


	//   ....[125]....
        /*0d88*/ 	.word	0x000220d0


	//   ....[126]....
        /*0d8c*/ 	.word	0x000220e0


	//   ....[127]....
        /*0d90*/ 	.word	0x000220f0


	//   ....[128]....
        /*0d94*/ 	.word	0x00022100


	//   ....[129]....
        /*0d98*/ 	.word	0x00022110


	//   ....[130]....
        /*0d9c*/ 	.word	0x00022120


	//   ....[131]....
        /*0da0*/ 	.word	0x00022130


	//   ....[132]....
        /*0da4*/ 	.word	0x00022160


	//   ....[133]....
        /*0da8*/ 	.word	0x00022190


	//   ....[134]....
        /*0dac*/ 	.word	0x000221c0


	//   ....[135]....
        /*0db0*/ 	.word	0x000221f0


	//   ....[136]....
        /*0db4*/ 	.word	0x00022220


	//   ....[137]....
        /*0db8*/ 	.word	0x00022260


	//   ....[138]....
        /*0dbc*/ 	.word	0x00022ac0


	//   ....[139]....
        /*0dc0*/ 	.word	0x00022ae0


	//   ....[140]....
        /*0dc4*/ 	.word	0x00022b00


	//   ....[141]....
        /*0dc8*/ 	.word	0x00022b10


	//   ....[142]....
        /*0dcc*/ 	.word	0x000231f0


	//   ....[143]....
        /*0dd0*/ 	.word	0x00023200


	//   ....[144]....
        /*0dd4*/ 	.word	0x00023330


	//   ....[145]....
        /*0dd8*/ 	.word	0x00023340


	//   ....[146]....
        /*0ddc*/ 	.word	0x00023470


	//   ....[147]....
        /*0de0*/ 	.word	0x00023480


	//   ....[148]....
        /*0de4*/ 	.word	0x000235b0


	//   ....[149]....
        /*0de8*/ 	.word	0x000235c0


	//   ....[150]....
        /*0dec*/ 	.word	0x00023b40


	//   ....[151]....
        /*0df0*/ 	.word	0x00023b50


	//   ....[152]....
        /*0df4*/ 	.word	0x000240e0


	//   ....[153]....
        /*0df8*/ 	.word	0x000240f0


	//   ....[154]....
        /*0dfc*/ 	.word	0x00024dc0


	//   ....[155]....
        /*0e00*/ 	.word	0x00024dd0


	//   ....[156]....
        /*0e04*/ 	.word	0x00024f10


	//   ....[157]....
        /*0e08*/ 	.word	0x00024f20


	//   ....[158]....
        /*0e0c*/ 	.word	0x00025050


	//   ....[159]....
        /*0e10*/ 	.word	0x00025060


	//   ....[160]....
        /*0e14*/ 	.word	0x00025190


	//   ....[161]....
        /*0e18*/ 	.word	0x000251a0


	//   ....[162]....
        /*0e1c*/ 	.word	0x00025320


	//   ....[163]....
        /*0e20*/ 	.word	0x00025500


	//   ....[164]....
        /*0e24*/ 	.word	0x00025530


	//   ....[165]....
        /*0e28*/ 	.word	0x00025560


	//   ....[166]....
        /*0e2c*/ 	.word	0x00025590


	//   ....[167]....
        /*0e30*/ 	.word	0x000255c0


	//   ....[168]....
        /*0e34*/ 	.word	0x000255f0


	//   ....[169]....
        /*0e38*/ 	.word	0x00025770


	//   ....[170]....
        /*0e3c*/ 	.word	0x000257a0


	//   ....[171]....
        /*0e40*/ 	.word	0x000257d0


	//   ....[172]....
        /*0e44*/ 	.word	0x00025800


	//   ....[173]....
        /*0e48*/ 	.word	0x00025830


	//   ....[174]....
        /*0e4c*/ 	.word	0x00025860


	//   ....[175]....
        /*0e50*/ 	.word	0x000258f0


	//   ....[176]....
        /*0e54*/ 	.word	0x00025920


	//   ....[177]....
        /*0e58*/ 	.word	0x00025930


	//   ....[178]....
        /*0e5c*/ 	.word	0x00025970


	//   ....[179]....
        /*0e60*/ 	.word	0x000272d0


	//   ....[180]....
        /*0e64*/ 	.word	0x000295b0


	//   ....[181]....
        /*0e68*/ 	.word	0x000295e0


	//   ....[182]....
        /*0e6c*/ 	.word	0x00029610


	//   ....[183]....
        /*0e70*/ 	.word	0x00029670


	//   ....[184]....
        /*0e74*/ 	.word	0x000296a0


	//   ....[185]....
        /*0e78*/ 	.word	0x000296d0


	//   ....[186]....
        /*0e7c*/ 	.word	0x00029700


	//   ....[187]....
        /*0e80*/ 	.word	0x00029730


	//   ....[188]....
        /*0e84*/ 	.word	0x00029760


	//   ....[189]....
        /*0e88*/ 	.word	0x00029790


	//   ....[190]....
        /*0e8c*/ 	.word	0x000297c0


	//   ....[191]....
        /*0e90*/ 	.word	0x000297f0


	//   ....[192]....
        /*0e94*/ 	.word	0x00029820


	//   ....[193]....
        /*0e98*/ 	.word	0x00029850


	//   ....[194]....
        /*0e9c*/ 	.word	0x00029860


	//   ....[195]....
        /*0ea0*/ 	.word	0x00029870


	//   ....[196]....
        /*0ea4*/ 	.word	0x000298e0


	//   ....[197]....
        /*0ea8*/ 	.word	0x00029910


	//   ....[198]....
        /*0eac*/ 	.word	0x00029940


	//   ....[199]....
        /*0eb0*/ 	.word	0x00029970


	//   ....[200]....
        /*0eb4*/ 	.word	0x00029e50


	//   ....[201]....
        /*0eb8*/ 	.word	0x00029e80


	//   ....[202]....
        /*0ebc*/ 	.word	0x00029f40


	//   ....[203]....
        /*0ec0*/ 	.word	0x00029f70


	//   ....[204]....
        /*0ec4*/ 	.word	0x00029fb0


	//   ....[205]....
        /*0ec8*/ 	.word	0x00029fe0


	//   ....[206]....
        /*0ecc*/ 	.word	0x0002a020


	//   ....[207]....
        /*0ed0*/ 	.word	0x0002a050


	//   ....[208]....
        /*0ed4*/ 	.word	0x0002a090


	//   ....[209]....
        /*0ed8*/ 	.word	0x0002a0c0


	//   ....[210]....
        /*0edc*/ 	.word	0x0002a100


	//   ....[211]....
        /*0ee0*/ 	.word	0x0002a120


	//   ....[212]....
        /*0ee4*/ 	.word	0x0002a160


	//   ....[213]....
        /*0ee8*/ 	.word	0x0002a180


	//   ....[214]....
        /*0eec*/ 	.word	0x0002a190


	//   ....[215]....
        /*0ef0*/ 	.word	0x0002a1e0


	//   ....[216]....
        /*0ef4*/ 	.word	0x0002a1f0


	//   ....[217]....
        /*0ef8*/ 	.word	0x0002a200


	//   ....[218]....
        /*0efc*/ 	.word	0x0002a240


	//   ....[219]....
        /*0f00*/ 	.word	0x0002a260


	//   ....[220]....
        /*0f04*/ 	.word	0x0002a940


	//   ....[221]....
        /*0f08*/ 	.word	0x0002a970


	//   ....[222]....
        /*0f0c*/ 	.word	0x0002a9a0


	//   ....[223]....
        /*0f10*/ 	.word	0x0002a9e0


	//   ....[224]....
        /*0f14*/ 	.word	0x0002aa60


	//   ....[225]....
        /*0f18*/ 	.word	0x0002aa70


	//   ....[226]....
        /*0f1c*/ 	.word	0x0002aae0


	//   ....[227]....
        /*0f20*/ 	.word	0x0002aaf0


	//   ....[228]....
        /*0f24*/ 	.word	0x0002ab60


	//   ....[229]....
        /*0f28*/ 	.word	0x0002ab70


	//   ....[230]....
        /*0f2c*/ 	.word	0x0002abe0


	//   ....[231]....
        /*0f30*/ 	.word	0x0002abf0


	//   ....[232]....
        /*0f34*/ 	.word	0x0002ac60


	//   ....[233]....
        /*0f38*/ 	.word	0x0002ac70


	//   ....[234]....
        /*0f3c*/ 	.word	0x0002ac80


	//   ....[235]....
        /*0f40*/ 	.word	0x0002acc0


	//   ....[236]....
        /*0f44*/ 	.word	0x0002b630


	//   ....[237]....
        /*0f48*/ 	.word	0x0002b650


	//   ....[238]....
        /*0f4c*/ 	.word	0x0002b660


	//   ....[239]....
        /*0f50*/ 	.word	0x0002b670


	//   ....[240]....
        /*0f54*/ 	.word	0x0002b6c0


	//   ....[241]....
        /*0f58*/ 	.word	0x0002b6e0


	//   ....[242]....
        /*0f5c*/ 	.word	0x0002b700


	//   ....[243]....
        /*0f60*/ 	.word	0x0002b710


	//   ....[244]....
        /*0f64*/ 	.word	0x0002b750


	//   ....[245]....
        /*0f68*/ 	.word	0x0002b760


	//   ....[246]....
        /*0f6c*/ 	.word	0x0002b7a0


	//   ....[247]....
        /*0f70*/ 	.word	0x0002b7b0


	//   ....[248]....
        /*0f74*/ 	.word	0x0002b7f0


	//   ....[249]....
        /*0f78*/ 	.word	0x0002b800


	//   ....[250]....
        /*0f7c*/ 	.word	0x0002b840


	//   ....[251]....
        /*0f80*/ 	.word	0x0002b850


	//   ....[252]....
        /*0f84*/ 	.word	0x0002b860


	//   ....[253]....
        /*0f88*/ 	.word	0x0002b8a0


	//   ....[254]....
        /*0f8c*/ 	.word	0x0002b8c0


	//   ....[255]....
        /*0f90*/ 	.word	0x0002b920


	//   ....[0]....
        /*0f94*/ 	.word	0x0002bcd0


	//   ....[1]....
        /*0f98*/ 	.word	0x0002bce0


	//   ....[2]....
        /*0f9c*/ 	.word	0x0002bcf0


	//   ....[3]....
        /*0fa0*/ 	.word	0x0002bd00


	//   ....[4]....
        /*0fa4*/ 	.word	0x0002bd50


	//   ....[5]....
        /*0fa8*/ 	.word	0x0002bd70


	//   ....[6]....
        /*0fac*/ 	.word	0x0002bd90


	//   ....[7]....
        /*0fb0*/ 	.word	0x0002bda0


	//   ....[8]....
        /*0fb4*/ 	.word	0x0002bde0


	//   ....[9]....
        /*0fb8*/ 	.word	0x0002bdf0


	//   ....[10]....
        /*0fbc*/ 	.word	0x0002be30


	//   ....[11]....
        /*0fc0*/ 	.word	0x0002be40


	//   ....[12]....
        /*0fc4*/ 	.word	0x0002be80


	//   ....[13]....
        /*0fc8*/ 	.word	0x0002be90


	//   ....[14]....
        /*0fcc*/ 	.word	0x0002bed0


	//   ....[15]....
        /*0fd0*/ 	.word	0x0002bee0


	//   ....[16]....
        /*0fd4*/ 	.word	0x0002bef0


	//   ....[17]....
        /*0fd8*/ 	.word	0x0002bf30


	//   ....[18]....
        /*0fdc*/ 	.word	0x0002bf50


	//   ....[19]....
        /*0fe0*/ 	.word	0x0002bfb0


	//   ....[20]....
        /*0fe4*/ 	.word	0x0002d580


	//   ....[21]....
        /*0fe8*/ 	.word	0x0002d5b0


	//   ....[22]....
        /*0fec*/ 	.word	0x0002d610


	//   ....[23]....
        /*0ff0*/ 	.word	0x0002d640


	//   ....[24]....
        /*0ff4*/ 	.word	0x0002d670


	//   ....[25]....
        /*0ff8*/ 	.word	0x0002d6a0


	//   ....[26]....
        /*0ffc*/ 	.word	0x0002d6d0


	//   ....[27]....
        /*1000*/ 	.word	0x0002d700


	//   ....[28]....
        /*1004*/ 	.word	0x0002d8a0


	//   ....[29]....
        /*1008*/ 	.word	0x0002d8d0


	//   ....[30]....
        /*100c*/ 	.word	0x0002d900


	//   ....[31]....
        /*1010*/ 	.word	0x0002d930


	//   ....[32]....
        /*1014*/ 	.word	0x0002d960


	//   ....[33]....
        /*1018*/ 	.word	0x0002d990


	//   ....[34]....
        /*101c*/ 	.word	0x0002da50


	//   ....[35]....
        /*1020*/ 	.word	0x0002da70


	//   ....[36]....
        /*1024*/ 	.word	0x0002da90


	//   ....[37]....
        /*1028*/ 	.word	0x0002daf0


	//   ....[38]....
        /*102c*/ 	.word	0x0002e550


	//   ....[39]....
        /*1030*/ 	.word	0x0002e910


	//   ....[40]....
        /*1034*/ 	.word	0x0002e9a0


	//   ....[41]....
        /*1038*/ 	.word	0x0002ea30


	//   ....[42]....
        /*103c*/ 	.word	0x0002eac0


	//   ....[43]....
        /*1040*/ 	.word	0x0002eb50


	//   ....[44]....
        /*1044*/ 	.word	0x0002ebe0


	//   ....[45]....
        /*1048*/ 	.word	0x0002ecc0


	//   ....[46]....
        /*104c*/ 	.word	0x0002ed50


	//   ....[47]....
        /*1050*/ 	.word	0x0002edf0


	//   ....[48]....
        /*1054*/ 	.word	0x0002ee80


	//   ....[49]....
        /*1058*/ 	.word	0x0002ef10


	//   ....[50]....
        /*105c*/ 	.word	0x0002efa0


	//   ....[51]....
        /*1060*/ 	.word	0x0002f080


	//   ....[52]....
        /*1064*/ 	.word	0x0002f110


	//   ....[53]....
        /*1068*/ 	.word	0x0002f1a0


	//   ....[54]....
        /*106c*/ 	.word	0x0002f230


	//   ....[55]....
        /*1070*/ 	.word	0x0002f2c0


	//   ....[56]....
        /*1074*/ 	.word	0x0002f350


	//   ....[57]....
        /*1078*/ 	.word	0x0002f480


	//   ....[58]....
        /*107c*/ 	.word	0x0002f530


	//   ....[59]....
        /*1080*/ 	.word	0x0002f5c0


	//   ....[60]....
        /*1084*/ 	.word	0x0002f610


	//   ....[61]....
        /*1088*/ 	.word	0x0002f660


	//   ....[62]....
        /*108c*/ 	.word	0x0002f6f0


	//   ....[63]....
        /*1090*/ 	.word	0x0002f780


	//   ....[64]....
        /*1094*/ 	.word	0x0002f7d0


	//   ....[65]....
        /*1098*/ 	.word	0x0002f820


	//   ....[66]....
        /*109c*/ 	.word	0x0002f910


	//   ....[67]....
        /*10a0*/ 	.word	0x0002f9c0


	//   ....[68]....
        /*10a4*/ 	.word	0x0002fa20


	//   ....[69]....
        /*10a8*/ 	.word	0x0002faa0


	//   ....[70]....
        /*10ac*/ 	.word	0x0002fb90


	//   ....[71]....
        /*10b0*/ 	.word	0x0002fbe0


	//   ....[72]....
        /*10b4*/ 	.word	0x0002fc30


	//   ....[73]....
        /*10b8*/ 	.word	0x0002fc80


	//   ....[74]....
        /*10bc*/ 	.word	0x000300f0


	//   ....[75]....
        /*10c0*/ 	.word	0x00030210


	//   ....[76]....
        /*10c4*/ 	.word	0x00030340


	//   ....[77]....
        /*10c8*/ 	.word	0x00030460


	//   ....[78]....
        /*10cc*/ 	.word	0x00030590


	//   ....[79]....
        /*10d0*/ 	.word	0x000305f0


	//   ....[80]....
        /*10d4*/ 	.word	0x00030650


	//   ....[81]....
        /*10d8*/ 	.word	0x000306a0


	//   ....[82]....
        /*10dc*/ 	.word	0x00030720


	//   ....[83]....
        /*10e0*/ 	.word	0x00030790


	//   ....[84]....
        /*10e4*/ 	.word	0x000307f0


	//   ....[85]....
        /*10e8*/ 	.word	0x00030840


	//   ....[86]....
        /*10ec*/ 	.word	0x000308e0


	//   ....[87]....
        /*10f0*/ 	.word	0x00030940


	//   ....[88]....
        /*10f4*/ 	.word	0x000309a0


	//   ....[89]....
        /*10f8*/ 	.word	0x00030a00


	//   ....[90]....
        /*10fc*/ 	.word	0x00030a80


	//   ....[91]....
        /*1100*/ 	.word	0x00030ae0


	//   ....[92]....
        /*1104*/ 	.word	0x00030b40


	//   ....[93]....
        /*1108*/ 	.word	0x00030ba0


	//   ....[94]....
        /*110c*/ 	.word	0x00030c20


	//   ....[95]....
        /*1110*/ 	.word	0x00030c70


	//   ....[96]....
        /*1114*/ 	.word	0x00030cd0


	//   ....[97]....
        /*1118*/ 	.word	0x00030d20


	//   ....[98]....
        /*111c*/ 	.word	0x00030d80


	//   ....[99]....
        /*1120*/ 	.word	0x00030df0


	//   ....[100]....
        /*1124*/ 	.word	0x00030e50


	//   ....[101]....
        /*1128*/ 	.word	0x00030eb0


	//   ....[102]....
        /*112c*/ 	.word	0x00030f30


	//   ....[103]....
        /*1130*/ 	.word	0x00030f80


	//   ....[104]....
        /*1134*/ 	.word	0x00030fe0


	//   ....[105]....
        /*1138*/ 	.word	0x00031030


	//   ....[106]....
        /*113c*/ 	.word	0x000310b0


	//   ....[107]....
        /*1140*/ 	.word	0x00031120


	//   ....[108]....
        /*1144*/ 	.word	0x00031180


	//   ....[109]....
        /*1148*/ 	.word	0x00031200


	//   ....[110]....
        /*114c*/ 	.word	0x00031280


	//   ....[111]....
        /*1150*/ 	.word	0x000312d0


	//   ....[112]....
        /*1154*/ 	.word	0x00031350


	//   ....[113]....
        /*1158*/ 	.word	0x000313a0


	//   ....[114]....
        /*115c*/ 	.word	0x00031420


	//   ....[115]....
        /*1160*/ 	.word	0x00031470


	//   ....[116]....
        /*1164*/ 	.word	0x000314e0


	//   ....[117]....
        /*1168*/ 	.word	0x00031540


	//   ....[118]....
        /*116c*/ 	.word	0x000315c0


	//   ....[119]....
        /*1170*/ 	.word	0x00031610


	//   ....[120]....
        /*1174*/ 	.word	0x00031670


	//   ....[121]....
        /*1178*/ 	.word	0x000316c0


	//   ....[122]....
        /*117c*/ 	.word	0x00031740


	//   ....[123]....
        /*1180*/ 	.word	0x000317b0


	//   ....[124]....
        /*1184*/ 	.word	0x00031820


	//   ....[125]....
        /*1188*/ 	.word	0x00031870


	//   ....[126]....
        /*118c*/ 	.word	0x000318f0


	//   ....[127]....
        /*1190*/ 	.word	0x00031970


	//   ....[128]....
        /*1194*/ 	.word	0x000319d0


	//   ....[129]....
        /*1198*/ 	.word	0x00031a20


	//   ....[130]....
        /*119c*/ 	.word	0x00031aa0


	//   ....[131]....
        /*11a0*/ 	.word	0x00031b00


	//   ....[132]....
        /*11a4*/ 	.word	0x00031b60


	//   ....[133]....
        /*11a8*/ 	.word	0x00031bf0


	//   ....[134]....
        /*11ac*/ 	.word	0x00031c70


	//   ....[135]....
        /*11b0*/ 	.word	0x00031ce0


	//   ....[136]....
        /*11b4*/ 	.word	0x00031d40


	//   ....[137]....
        /*11b8*/ 	.word	0x00031d90


	//   ....[138]....
        /*11bc*/ 	.word	0x00031e10


	//   ....[139]....
        /*11c0*/ 	.word	0x00031e60


	//   ....[140]....
        /*11c4*/ 	.word	0x00031ef0


	//   ....[141]....
        /*11c8*/ 	.word	0x00031f80


	//   ....[142]....
        /*11cc*/ 	.word	0x00032010


	//   ....[143]....
        /*11d0*/ 	.word	0x000320a0


	//   ....[144]....
        /*11d4*/ 	.word	0x00032130


	//   ....[145]....
        /*11d8*/ 	.word	0x000321c0


	//   ....[146]....
        /*11dc*/ 	.word	0x00032240


	//   ....[147]....
        /*11e0*/ 	.word	0x00032290


	//   ....[148]....
        /*11e4*/ 	.word	0x00032320


	//   ....[149]....
        /*11e8*/ 	.word	0x000323b0


	//   ....[150]....
        /*11ec*/ 	.word	0x00032430


	//   ....[151]....
        /*11f0*/ 	.word	0x00032480


	//   ....[152]....
        /*11f4*/ 	.word	0x00032510


	//   ....[153]....
        /*11f8*/ 	.word	0x000325a0


	//   ....[154]....
        /*11fc*/ 	.word	0x00032630


	//   ....[155]....
        /*1200*/ 	.word	0x000326c0


	//   ....[156]....
        /*1204*/ 	.word	0x00032750


	//   ....[157]....
        /*1208*/ 	.word	0x000327e0


	//   ....[158]....
        /*120c*/ 	.word	0x000328a0


	//   ....[159]....
        /*1210*/ 	.word	0x00032b70


	//   ....[160]....
        /*1214*/ 	.word	0x00032c70


	//   ....[161]....
        /*1218*/ 	.word	0x00032d50


	//   ....[162]....
        /*121c*/ 	.word	0x00032db0


	//   ....[163]....
        /*1220*/ 	.word	0x00032e80


	//   ....[164]....
        /*1224*/ 	.word	0x00032f10


	//   ....[165]....
        /*1228*/ 	.word	0x00032fb0


	//   ....[166]....
        /*122c*/ 	.word	0x00033040


	//   ....[167]....
        /*1230*/ 	.word	0x000330e0


	//   ....[168]....
        /*1234*/ 	.word	0x00033170


	//   ....[169]....
        /*1238*/ 	.word	0x00033210


	//   ....[170]....
        /*123c*/ 	.word	0x000332a0


	//   ....[171]....
        /*1240*/ 	.word	0x00033340


	//   ....[172]....
        /*1244*/ 	.word	0x000333d0


	//   ....[173]....
        /*1248*/ 	.word	0x00033470


	//   ....[174]....
        /*124c*/ 	.word	0x00033500


	//   ....[175]....
        /*1250*/ 	.word	0x000335a0


	//   ....[176]....
        /*1254*/ 	.word	0x00033600


	//   ....[177]....
        /*1258*/ 	.word	0x000336c0


	//   ....[178]....
        /*125c*/ 	.word	0x00033720


	//   ....[179]....
        /*1260*/ 	.word	0x000337f0


	//   ....[180]....
        /*1264*/ 	.word	0x000339c0


	//   ....[181]....
        /*1268*/ 	.word	0x00033a50


	//   ....[182]....
        /*126c*/ 	.word	0x00033b30


	//   ....[183]....
        /*1270*/ 	.word	0x00033b80


	//   ....[184]....
        /*1274*/ 	.word	0x00033c60


	//   ....[185]....
        /*1278*/ 	.word	0x00033cb0


	//   ....[186]....
        /*127c*/ 	.word	0x00033d90


	//   ....[187]....
        /*1280*/ 	.word	0x00033de0


	//   ....[188]....
        /*1284*/ 	.word	0x00033e40


	//   ....[189]....
        /*1288*/ 	.word	0x00033f10


	//   ....[190]....
        /*128c*/ 	.word	0x00033ff0


	//   ....[191]....
        /*1290*/ 	.word	0x00034040


	//   ....[192]....
        /*1294*/ 	.word	0x000340a0


	//   ....[193]....
        /*1298*/ 	.word	0x00034160


	//   ....[194]....
        /*129c*/ 	.word	0x000341c0


	//   ....[195]....
        /*12a0*/ 	.word	0x00034280


	//   ....[196]....
        /*12a4*/ 	.word	0x000342e0


	//   ....[197]....
        /*12a8*/ 	.word	0x00034390


	//   ....[198]....
        /*12ac*/ 	.word	0x000343f0


	//   ....[199]....
        /*12b0*/ 	.word	0x000344c0


	//   ....[200]....
        /*12b4*/ 	.word	0x00034570


	//   ....[201]....
        /*12b8*/ 	.word	0x000345d0


	//   ....[202]....
        /*12bc*/ 	.word	0x00034630


	//   ....[203]....
        /*12c0*/ 	.word	0x00034700


	//   ....[204]....
        /*12c4*/ 	.word	0x00034760


	//   ....[205]....
        /*12c8*/ 	.word	0x00034860


	//   ....[206]....
        /*12cc*/ 	.word	0x000348c0


	//   ....[207]....
        /*12d0*/ 	.word	0x000349a0


	//   ....[208]....
        /*12d4*/ 	.word	0x00034a00


	//   ....[209]....
        /*12d8*/ 	.word	0x00034ae0


	//   ....[210]....
        /*12dc*/ 	.word	0x00034b40


	//   ....[211]....
        /*12e0*/ 	.word	0x00034c20


	//   ....[212]....
        /*12e4*/ 	.word	0x00034c80


	//   ....[213]....
        /*12e8*/ 	.word	0x00034d50


	//   ....[214]....
        /*12ec*/ 	.word	0x00034db0


	//   ....[215]....
        /*12f0*/ 	.word	0x00034e70


	//   ....[216]....
        /*12f4*/ 	.word	0x00034fb0


	//   ....[217]....
        /*12f8*/ 	.word	0x00035050


	//   ....[218]....
        /*12fc*/ 	.word	0x000350b0


	//   ....[219]....
        /*1300*/ 	.word	0x00035160


	//   ....[220]....
        /*1304*/ 	.word	0x000351f0


	//   ....[221]....
        /*1308*/ 	.word	0x00035280


	//   ....[222]....
        /*130c*/ 	.word	0x000352e0


	//   ....[223]....
        /*1310*/ 	.word	0x00035390


	//   ....[224]....
        /*1314*/ 	.word	0x000353f0


	//   ....[225]....
        /*1318*/ 	.word	0x000354a0


	//   ....[226]....
        /*131c*/ 	.word	0x00035500


	//   ....[227]....
        /*1320*/ 	.word	0x000355b0


	//   ....[228]....
        /*1324*/ 	.word	0x00035610


	//   ....[229]....
        /*1328*/ 	.word	0x000356c0


	//   ....[230]....
        /*132c*/ 	.word	0x00035720


	//   ....[231]....
        /*1330*/ 	.word	0x000357d0


	//   ....[232]....
        /*1334*/ 	.word	0x00035860


	//   ....[233]....
        /*1338*/ 	.word	0x000358f0


	//   ....[234]....
        /*133c*/ 	.word	0x00035950


	//   ....[235]....
        /*1340*/ 	.word	0x00035a00


	//   ....[236]....
        /*1344*/ 	.word	0x00035af0


	//   ....[237]....
        /*1348*/ 	.word	0x00035b80


	//   ....[238]....
        /*134c*/ 	.word	0x00035be0


	//   ....[239]....
        /*1350*/ 	.word	0x00035c90


	//   ....[240]....
        /*1354*/ 	.word	0x00035cf0


	//   ....[241]....
        /*1358*/ 	.word	0x00035da0


	//   ....[242]....
        /*135c*/ 	.word	0x00035e00


	//   ....[243]....
        /*1360*/ 	.word	0x00035eb0


	//   ....[244]....
        /*1364*/ 	.word	0x00035f10


	//   ....[245]....
        /*1368*/ 	.word	0x00035fc0


	//   ....[246]....
        /*136c*/ 	.word	0x00036020


	//   ....[247]....
        /*1370*/ 	.word	0x000360d0


	//   ....[248]....
        /*1374*/ 	.word	0x00036130


	//   ....[249]....
        /*1378*/ 	.word	0x000361e0


	//   ....[250]....
        /*137c*/ 	.word	0x00036240


	//   ....[251]....
        /*1380*/ 	.word	0x000362f0


	//   ....[252]....
        /*1384*/ 	.word	0x00036350


	//   ....[253]....
        /*1388*/ 	.word	0x00036400


	//   ....[254]....
        /*138c*/ 	.word	0x00036460


	//   ....[255]....
        /*1390*/ 	.word	0x00036510


	//   ....[0]....
        /*1394*/ 	.word	0x000366f0


	//   ....[1]....
        /*1398*/ 	.word	0x00036790


	//   ....[2]....
        /*139c*/ 	.word	0x00036910


	//   ....[3]....
        /*13a0*/ 	.word	0x00036980


	//   ....[4]....
        /*13a4*/ 	.word	0x000369f0


	//   ....[5]....
        /*13a8*/ 	.word	0x00036a60


	//   ....[6]....
        /*13ac*/ 	.word	0x00036ad0


	//   ....[7]....
        /*13b0*/ 	.word	0x00036b50


	//   ....[8]....
        /*13b4*/ 	.word	0x00036be0


	//   ....[9]....
        /*13b8*/ 	.word	0x00036c80


	//   ....[10]....
        /*13bc*/ 	.word	0x00036cf0


	//   ....[11]....
        /*13c0*/ 	.word	0x00036d60


	//   ....[12]....
        /*13c4*/ 	.word	0x00036dd0


	//   ....[13]....
        /*13c8*/ 	.word	0x00036e50


	//   ....[14]....
        /*13cc*/ 	.word	0x00036ec0


	//   ....[15]....
        /*13d0*/ 	.word	0x00036f70


	//   ....[16]....
        /*13d4*/ 	.word	0x00036fc0


	//   ....[17]....
        /*13d8*/ 	.word	0x00037050


	//   ....[18]....
        /*13dc*/ 	.word	0x00037180


	//----- nvinfo : EIATTR_REG_RECONFIG
	.align		4
.L_1014:
        /*13e0*/ 	.byte	0x01, 0x54
	.zero		2


	//----- nvinfo : EIATTR_SYSCALL_OFFSETS
	.align		4
        /*13e4*/ 	.byte	0x04, 0x46
        /*13e6*/ 	.short	(.L_1016 - .L_1015)


	//   ....[0]....
.L_1015:
        /*13e8*/ 	.word	0x00001e80


	//   ....[1]....
        /*13ec*/ 	.word	0x00001fd0


	//   ....[2]....
        /*13f0*/ 	.word	0x0000ac20


	//   ....[3]....
        /*13f4*/ 	.word	0x0000af30


	//   ....[4]....
        /*13f8*/ 	.word	0x00028880


	//   ....[5]....
        /*13fc*/ 	.word	0x000289f0


	//   ....[6]....
        /*1400*/ 	.word	0x00028b40


	//   ....[7]....
        /*1404*/ 	.word	0x00028c80


	//   ....[8]....
        /*1408*/ 	.word	0x0002a620


	//----- nvinfo : EIATTR_MBARRIER_INSTR_OFFSETS
	.align		4
.L_1016:
        /*140c*/ 	.byte	0x04, 0x39
        /*140e*/ 	.short	(.L_1018 - .L_1017)


	//   ....[0]....
.L_1017:
        /*1410*/ 	.word	0x00000250
        /*1414*/ 	.word	0x000000ff
        /*1418*/ 	.word	0x00022800
        /*141c*/ 	.short	0x0100
        /*141e*/ 	.byte	0x08
	.zero		1


	//   ....[1]....
        /*1420*/ 	.word	0x00000260
        /*1424*/ 	.word	0x000000ff
        /*1428*/ 	.word	0x00022820
        /*142c*/ 	.short	0x0100
        /*142e*/ 	.byte	0x08
	.zero		1


	//   ....[2]....
        /*1430*/ 	.word	0x00000350
        /*1434*/ 	.word	0x000000ff
        /*1438*/ 	.word	0x00022830
        /*143c*/ 	.short	0x0100
        /*143e*/ 	.byte	0x08
	.zero		1


	//   ....[3]....
        /*1440*/ 	.word	0x00000360
        /*1444*/ 	.word	0x000000ff
        /*1448*/ 	.word	0x00022840
        /*144c*/ 	.short	0x0100
        /*144e*/ 	.byte	0x08
	.zero		1


	//   ....[4]....
        /*1450*/ 	.word	0x00000370
        /*1454*/ 	.word	0x000000ff
        /*1458*/ 	.word	0x00022838
        /*145c*/ 	.short	0x0100
        /*145e*/ 	.byte	0x08
	.zero		1


	//   ....[5]....
        /*1460*/ 	.word	0x00000380
        /*1464*/ 	.word	0x000000ff
        /*1468*/ 	.word	0x00022848
        /*146c*/ 	.short	0x0100
        /*146e*/ 	.byte	0x08
	.zero		1


	//   ....[6]....
        /*1470*/ 	.word	0x000004b0
        /*1474*/ 	.word	0x000000ff
        /*1478*/ 	.word	0x00022850
        /*147c*/ 	.short	0x0100
        /*147e*/ 	.byte	0x08
	.zero		1


	//   ....[7]....
        /*1480*/ 	.word	0x000004c0
        /*1484*/ 	.word	0x000000ff
        /*1488*/ 	.word	0x00022860
        /*148c*/ 	.short	0x0100
        /*148e*/ 	.byte	0x08
	.zero		1


	//   ....[8]....
        /*1490*/ 	.word	0x000004d0
        /*1494*/ 	.word	0x000000ff
        /*1498*/ 	.word	0x00022858
        /*149c*/ 	.short	0x0100
        /*149e*/ 	.byte	0x08
	.zero		1


	//   ....[9]....
        /*14a0*/ 	.word	0x000004e0
        /*14a4*/ 	.word	0x000000ff
        /*14a8*/ 	.word	0x00022868
        /*14ac*/ 	.short	0x0100
        /*14ae*/ 	.byte	0x08
	.zero		1


	//   ....[10]....
        /*14b0*/ 	.word	0x000005d0
        /*14b4*/ 	.word	0x000000ff
        /*14b8*/ 	.word	0x00022870
        /*14bc*/ 	.short	0x0100
        /*14be*/ 	.byte	0x06
	.zero		1


	//   ....[11]....
        /*14c0*/ 	.word	0x000005e0
        /*14c4*/ 	.word	0x000000ff
        /*14c8*/ 	.word	0x00022880
        /*14cc*/ 	.short	0x0100
        /*14ce*/ 	.byte	0x06
	.zero		1


	//   ....[12]....
        /*14d0*/ 	.word	0x000005f0
        /*14d4*/ 	.word	0x000000ff
        /*14d8*/ 	.word	0x00022878
        /*14dc*/ 	.short	0x0100
        /*14de*/ 	.byte	0x06
	.zero		1


	//   ....[13]....
        /*14e0*/ 	.word	0x00000600
        /*14e4*/ 	.word	0x000000ff
        /*14e8*/ 	.word	0x00022888
        /*14ec*/ 	.short	0x0100
        /*14ee*/ 	.byte	0x06
	.zero		1


	//   ....[14]....
        /*14f0*/ 	.word	0x00000730
        /*14f4*/ 	.word	0x000000ff
        /*14f8*/ 	.word	0x00022890
        /*14fc*/ 	.short	0x0100
        /*14fe*/ 	.byte	0x08
	.zero		1


	//   ....[15]....
        /*1500*/ 	.word	0x00000740
        /*1504*/ 	.word	0x000000ff
        /*1508*/ 	.word	0x000228a0
        /*150c*/ 	.short	0x0100
        /*150e*/ 	.byte	0x08
	.zero		1


	//   ....[16]....
        /*1510*/ 	.word	0x00000750
        /*1514*/ 	.word	0x000000ff
        /*1518*/ 	.word	0x00022898
        /*151c*/ 	.short	0x0100
        /*151e*/ 	.byte	0x08
	.zero		1


	//   ....[17]....
        /*1520*/ 	.word	0x00000760
        /*1524*/ 	.word	0x000000ff
        /*1528*/ 	.word	0x000228a8
        /*152c*/ 	.short	0x0100
        /*152e*/ 	.byte	0x08
	.zero		1


	//   ....[18]....
        /*1530*/ 	.word	0x000008a0
        /*1534*/ 	.word	0x000000ff
        /*1538*/ 	.word	0x000228b0
        /*153c*/ 	.short	0x0100
        /*153e*/ 	.byte	0x08
	.zero		1


	//   ....[19]....
        /*1540*/ 	.word	0x000008b0
        /*1544*/ 	.word	0x000000ff
        /*1548*/ 	.word	0x000228c0
        /*154c*/ 	.short	0x0100
        /*154e*/ 	.byte	0x08
	.zero		1


	//   ....[20]....
        /*1550*/ 	.word	0x000008c0
        /*1554*/ 	.word	0x000000ff
        /*1558*/ 	.word	0x000228b8
        /*155c*/ 	.short	0x0100
        /*155e*/ 	.byte	0x08
	.zero		1


	//   ....[21]....
        /*1560*/ 	.word	0x000008d0
        /*1564*/ 	.word	0x000000ff
        /*1568*/ 	.word	0x000228c8
        /*156c*/ 	.short	0x0100
        /*156e*/ 	.byte	0x08
	.zero		1


	//   ....[22]....
        /*1570*/ 	.word	0x00003080
        /*1574*/ 	.word	0x00000056
        /*1578*/ 	.word	0x00022890
        /*157c*/ 	.short	0x010a
        /*157e*/ 	.byte	0x3f
	.zero		1


	//   ....[23]....
        /*1580*/ 	.word	0x000062b0
        /*1584*/ 	.word	0x00000056
        /*1588*/ 	.word	0x00022890
        /*158c*/ 	.short	0x010a
        /*158e*/ 	.byte	0x3f
	.zero		1


	//   ....[24]....
        /*1590*/ 	.word	0x00009250
        /*1594*/ 	.word	0x00000056
        /*1598*/ 	.word	0x00022890
        /*159c*/ 	.short	0x010a
        /*159e*/ 	.byte	0x3f
	.zero		1


	//   ....[25]....
        /*15a0*/ 	.word	0x00009810
        /*15a4*/ 	.word	0x00000004
        /*15a8*/ 	.word	0x00000000
        /*15ac*/ 	.short	0x0101
        /*15ae*/ 	.byte	0x3f
	.zero		1


	//   ....[26]....
        /*15b0*/ 	.word	0x00009850
        /*15b4*/ 	.word	0x00000056
        /*15b8*/ 	.word	0x000228b0
        /*15bc*/ 	.short	0x010a
        /*15be*/ 	.byte	0x3f
	.zero		1


	//   ....[27]....
        /*15c0*/ 	.word	0x00009d80
        /*15c4*/ 	.word	0x00000056
        /*15c8*/ 	.word	0x00000000
        /*15cc*/ 	.short	0x0101
        /*15ce*/ 	.byte	0x3f
	.zero		1


	//   ....[28]....
        /*15d0*/ 	.word	0x0000acb0
        /*15d4*/ 	.word	0x00000011
        /*15d8*/ 	.word	0x00022800
        /*15dc*/ 	.short	0x010a
        /*15de*/ 	.byte	0x3f
	.zero		1


	//   ....[29]....
        /*15e0*/ 	.word	0x0000ad00
        /*15e4*/ 	.word	0x00000011
        /*15e8*/ 	.word	0x00022800
        /*15ec*/ 	.short	0x010a
        /*15ee*/ 	.byte	0x3f
	.zero		1


	//   ....[30]....
        /*15f0*/ 	.word	0x0000b650
        /*15f4*/ 	.word	0x00000011
        /*15f8*/ 	.word	0x00022800
        /*15fc*/ 	.short	0x010a
        /*15fe*/ 	.byte	0x3f
	.zero		1


	//   ....[31]....
        /*1600*/ 	.word	0x0000dc40
        /*1604*/ 	.word	0x00000011
        /*1608*/ 	.word	0x00022800
        /*160c*/ 	.short	0x010a
        /*160e*/ 	.byte	0x3f
	.zero		1


	//   ....[32]....
        /*1610*/ 	.word	0x0000fce0
        /*1614*/ 	.word	0x0000000e
        /*1618*/ 	.word	0x00022830
        /*161c*/ 	.short	0x010a
        /*161e*/ 	.byte	0x3f
	.zero		1


	//   ....[33]....
        /*1620*/ 	.word	0x0000fd70
        /*1624*/ 	.word	0x0000000e
        /*1628*/ 	.word	0x00022830
        /*162c*/ 	.short	0x010a
        /*162e*/ 	.byte	0x3f
	.zero		1


	//   ....[34]....
        /*1630*/ 	.word	0x00010ac0
        /*1634*/ 	.word	0x00000000
        /*1638*/ 	.word	0x00000000
        /*163c*/ 	.short	0x0101
        /*163e*/ 	.byte	0x3f
	.zero		1


	//   ....[35]....
        /*1640*/ 	.word	0x00014220
        /*1644*/ 	.word	0x00000015
        /*1648*/ 	.word	0x00022830
        /*164c*/ 	.short	0x010a
        /*164e*/ 	.byte	0x3f
	.zero		1


	//   ....[36]....
        /*1650*/ 	.word	0x00014270
        /*1654*/ 	.word	0x00000015
        /*1658*/ 	.word	0x00022830
        /*165c*/ 	.short	0x010a
        /*165e*/ 	.byte	0x3f
	.zero		1


	//   ....[37]....
        /*1660*/ 	.word	0x00014ee0
        /*1664*/ 	.word	0x00000015
        /*1668*/ 	.word	0x00022850
        /*166c*/ 	.short	0x010a
        /*166e*/ 	.byte	0x3f
	.zero		1


	//   ....[38]....
        /*1670*/ 	.word	0x00014f20
        /*1674*/ 	.word	0x00000015
        /*1678*/ 	.word	0x00022850
        /*167c*/ 	.short	0x010a
        /*167e*/ 	.byte	0x3f
	.zero		1


	//   ....[39]....
        /*1680*/ 	.word	0x00015340
        /*1684*/ 	.word	0x0000000d
        /*1688*/ 	.word	0x00000000
        /*168c*/ 	.short	0x0101
        /*168e*/ 	.byte	0x3f
	.zero		1


	//   ....[40]....
        /*1690*/ 	.word	0x000185b0
        /*1694*/ 	.word	0x00000000
        /*1698*/ 	.word	0x00000000
        /*169c*/ 	.short	0x0101
        /*169e*/ 	.byte	0x3f
	.zero		1


	//   ....[41]....
        /*16a0*/ 	.word	0x00018fd0
        /*16a4*/ 	.word	0x00000000
        /*16a8*/ 	.word	0x00022830
        /*16ac*/ 	.short	0x010a
        /*16ae*/ 	.byte	0x3f
	.zero		1


	//   ....[42]....
        /*16b0*/ 	.word	0x00019020
        /*16b4*/ 	.word	0x00000000
        /*16b8*/ 	.word	0x00022830
        /*16bc*/ 	.short	0x010a
        /*16be*/ 	.byte	0x3f
	.zero		1


	//   ....[43]....
        /*16c0*/ 	.word	0x00019cc0
        /*16c4*/ 	.word	0x00000003
        /*16c8*/ 	.word	0x00022850
        /*16cc*/ 	.short	0x010a
        /*16ce*/ 	.byte	0x3f
	.zero		1


	//   ....[44]....
        /*16d0*/ 	.word	0x00019d00
        /*16d4*/ 	.word	0x00000003
        /*16d8*/ 	.word	0x00022850
        /*16dc*/ 	.short	0x010a
        /*16de*/ 	.byte	0x3f
	.zero		1


	//   ....[45]....
        /*16e0*/ 	.word	0x0001a7e0
        /*16e4*/ 	.word	0x000000a8
        /*16e8*/ 	.word	0x00000000
        /*16ec*/ 	.short	0x0101
        /*16ee*/ 	.byte	0x3f
	.zero		1


	//   ....[46]....
        /*16f0*/ 	.word	0x0001b660
        /*16f4*/ 	.word	0x0000005c
        /*16f8*/ 	.word	0x00000000
        /*16fc*/ 	.short	0x0101
        /*16fe*/ 	.byte	0x3f
	.zero		1


	//   ....[47]....
        /*1700*/ 	.word	0x0001bdd0
        /*1704*/ 	.word	0x00000000
        /*1708*/ 	.word	0x00022830
        /*170c*/ 	.short	0x010a
        /*170e*/ 	.byte	0x3f
	.zero		1


	//   ....[48]....
        /*1710*/ 	.word	0x0001be20
        /*1714*/ 	.word	0x00000000
        /*1718*/ 	.word	0x00022830
        /*171c*/ 	.short	0x010a
        /*171e*/ 	.byte	0x3f
	.zero		1


	//   ....[49]....
        /*1720*/ 	.word	0x0001cac0
        /*1724*/ 	.word	0x00000003
        /*1728*/ 	.word	0x00022850
        /*172c*/ 	.short	0x010a
        /*172e*/ 	.byte	0x3f
	.zero		1


	//   ....[50]....
        /*1730*/ 	.word	0x0001cb00
        /*1734*/ 	.word	0x00000003
        /*1738*/ 	.word	0x00022850
        /*173c*/ 	.short	0x010a
        /*173e*/ 	.byte	0x3f
	.zero		1


	//   ....[51]....
        /*1740*/ 	.word	0x0001cf20
        /*1744*/ 	.word	0x00000000
        /*1748*/ 	.word	0x00000000
        /*174c*/ 	.short	0x0101
        /*174e*/ 	.byte	0x3f
	.zero		1


	//   ....[52]....
        /*1750*/ 	.word	0x000201a0
        /*1754*/ 	.word	0x00000014
        /*1758*/ 	.word	0x00000000
        /*175c*/ 	.short	0x0101
        /*175e*/ 	.byte	0x3f
	.zero		1


	//   ....[53]....
        /*1760*/ 	.word	0x00020820
        /*1764*/ 	.word	0x0000000d
        /*1768*/ 	.word	0x00022850
        /*176c*/ 	.short	0x010a
        /*176e*/ 	.byte	0x3f
	.zero		1


	//   ....[54]....
        /*1770*/ 	.word	0x000208a0
        /*1774*/ 	.word	0x0000000d
        /*1778*/ 	.word	0x00022850
        /*177c*/ 	.short	0x010a
        /*177e*/ 	.byte	0x3f
	.zero		1


	//   ....[55]....
        /*1780*/ 	.word	0x00021040
        /*1784*/ 	.word	0x00000002
        /*1788*/ 	.word	0x00000000
        /*178c*/ 	.short	0x0101
        /*178e*/ 	.byte	0x3f
	.zero		1


	//   ....[56]....
        /*1790*/ 	.word	0x00023110
        /*1794*/ 	.word	0x00000000
        /*1798*/ 	.word	0x00000000
        /*179c*/ 	.short	0x0101
        /*179e*/ 	.byte	0x3f
	.zero		1


	//   ....[57]....
        /*17a0*/ 	.word	0x000238c0
        /*17a4*/ 	.word	0x00000008
        /*17a8*/ 	.word	0x00000000
        /*17ac*/ 	.short	0x0101
        /*17ae*/ 	.byte	0x3f
	.zero		1


	//   ....[58]....
        /*17b0*/ 	.word	0x000273b0
        /*17b4*/ 	.word	0x00000011
        /*17b8*/ 	.word	0x00022820
        /*17bc*/ 	.short	0x010a
        /*17be*/ 	.byte	0x3f
	.zero		1


	//   ....[59]....
        /*17c0*/ 	.word	0x00027480
        /*17c4*/ 	.word	0x00000005
        /*17c8*/ 	.word	0x000228a0
        /*17cc*/ 	.short	0x010a
        /*17ce*/ 	.byte	0x3f
	.zero		1


	//   ....[60]....
        /*17d0*/ 	.word	0x000276c0
        /*17d4*/ 	.word	0x00000005
        /*17d8*/ 	.word	0x000228c0
        /*17dc*/ 	.short	0x010a
        /*17de*/ 	.byte	0x3f
	.zero		1


	//   ....[61]....
        /*17e0*/ 	.word	0x00027a70
        /*17e4*/ 	.word	0x00000005
        /*17e8*/ 	.word	0x000228a0
        /*17ec*/ 	.short	0x010a
        /*17ee*/ 	.byte	0x3f
	.zero		1


	//   ....[62]....
        /*17f0*/ 	.word	0x00027ca0
        /*17f4*/ 	.word	0x00000005
        /*17f8*/ 	.word	0x000228c0
        /*17fc*/ 	.short	0x010a
        /*17fe*/ 	.byte	0x3f
	.zero		1


	//   ....[63]....
        /*1800*/ 	.word	0x00029250
        /*1804*/ 	.word	0x00000004
        /*1808*/ 	.word	0x00022880
        /*180c*/ 	.short	0x010a
        /*180e*/ 	.byte	0x3f
	.zero		1


	//   ....[64]....
        /*1810*/ 	.word	0x00029af0
        /*1814*/ 	.word	0x00000004
        /*1818*/ 	.word	0x00022870
        /*181c*/ 	.short	0x0107
        /*181e*/ 	.byte	0x3f
	.zero		1


	//   ....[65]....
        /*1820*/ 	.word	0x00029bb0
        /*1824*/ 	.word	0x00000004
        /*1828*/ 	.word	0x00022870
        /*182c*/ 	.short	0x0101
        /*182e*/ 	.byte	0x3f
	.zero		1


	//   ....[66]....
        /*1830*/ 	.word	0x00029c00
        /*1834*/ 	.word	0x00000004
        /*1838*/ 	.word	0x00022840
        /*183c*/ 	.short	0x010a
        /*183e*/ 	.byte	0x3f
	.zero		1


	//   ....[67]....
        /*1840*/ 	.word	0x0002a340
        /*1844*/ 	.word	0x00000004
        /*1848*/ 	.word	0x00022830
        /*184c*/ 	.short	0x0107
        /*184e*/ 	.byte	0x3f
	.zero		1


	//   ....[68]....
        /*1850*/ 	.word	0x0002a420
        /*1854*/ 	.word	0x00000004
        /*1858*/ 	.word	0x00022830
        /*185c*/ 	.short	0x0101
        /*185e*/ 	.byte	0x3f
	.zero		1


	//   ....[69]....
        /*1860*/ 	.word	0x0002ad70
        /*1864*/ 	.word	0x00000011
        /*1868*/ 	.word	0x00022800
        /*186c*/ 	.short	0x0107
        /*186e*/ 	.byte	0x3f
	.zero		1


	//   ....[70]....
        /*1870*/ 	.word	0x0002ae60
        /*1874*/ 	.word	0x00000011
        /*1878*/ 	.word	0x00022800
        /*187c*/ 	.short	0x0101
        /*187e*/ 	.byte	0x3f
	.zero		1


	//   ....[71]....
        /*1880*/ 	.word	0x0002ae80
        /*1884*/ 	.word	0x00000011
        /*1888*/ 	.word	0x00022820
        /*188c*/ 	.short	0x010a
        /*188e*/ 	.byte	0x3f
	.zero		1


	//   ....[72]....
        /*1890*/ 	.word	0x0002b3c0
        /*1894*/ 	.word	0x00000000
        /*1898*/ 	.word	0x00022880
        /*189c*/ 	.short	0x010a
        /*189e*/ 	.byte	0x3f
	.zero		1


	//   ....[73]....
        /*18a0*/ 	.word	0x0002b9a0
        /*18a4*/ 	.word	0x00000000
        /*18a8*/ 	.word	0x00022870
        /*18ac*/ 	.short	0x0107
        /*18ae*/ 	.byte	0x3f
	.zero		1


	//   ....[74]....
        /*18b0*/ 	.word	0x0002ba60
        /*18b4*/ 	.word	0x00000000
        /*18b8*/ 	.word	0x00022870
        /*18bc*/ 	.short	0x0101
        /*18be*/ 	.byte	0x3f
	.zero		1


	//   ....[75]....
        /*18c0*/ 	.word	0x0002ba90
        /*18c4*/ 	.word	0x00000000
        /*18c8*/ 	.word	0x00022840
        /*18cc*/ 	.short	0x010a
        /*18ce*/ 	.byte	0x3f
	.zero		1


	//   ....[76]....
        /*18d0*/ 	.word	0x0002c030
        /*18d4*/ 	.word	0x00000000
        /*18d8*/ 	.word	0x00022830
        /*18dc*/ 	.short	0x0107
        /*18de*/ 	.byte	0x3f
	.zero		1


	//   ....[77]....
        /*18e0*/ 	.word	0x0002c100
        /*18e4*/ 	.word	0x00000000
        /*18e8*/ 	.word	0x00022830
        /*18ec*/ 	.short	0x0101
        /*18ee*/ 	.byte	0x3f
	.zero		1


	//   ....[78]....
        /*18f0*/ 	.word	0x0002c180
        /*18f4*/ 	.word	0x00000002
        /*18f8*/ 	.word	0x00022870
        /*18fc*/ 	.short	0x010a
        /*18fe*/ 	.byte	0x3f
	.zero		1


	//   ....[79]....
        /*1900*/ 	.word	0x0002c210
        /*1904*/ 	.word	0x00000002
        /*1908*/ 	.word	0x00022860
        /*190c*/ 	.short	0x010a
        /*190e*/ 	.byte	0x3f
	.zero		1


	//   ....[80]....
        /*1910*/ 	.word	0x0002c8e0
        /*1914*/ 	.word	0x00000002
        /*1918*/ 	.word	0x00022850
        /*191c*/ 	.short	0x0101
        /*191e*/ 	.byte	0x3f
	.zero		1


	//   ....[81]....
        /*1920*/ 	.word	0x0002c970
        /*1924*/ 	.word	0x00000002
        /*1928*/ 	.word	0x00000000
        /*192c*/ 	.short	0x0101
        /*192e*/ 	.byte	0x3f
	.zero		1


	//   ....[82]....
        /*1930*/ 	.word	0x0002cb40
        /*1934*/ 	.word	0x00000000
        /*1938*/ 	.word	0x00022870
        /*193c*/ 	.short	0x010a
        /*193e*/ 	.byte	0x3f
	.zero		1


	//   ....[83]....
        /*1940*/ 	.word	0x0002cbd0
        /*1944*/ 	.word	0x00000000
        /*1948*/ 	.word	0x00022860
        /*194c*/ 	.short	0x010a
        /*194e*/ 	.byte	0x3f
	.zero		1


	//   ....[84]....
        /*1950*/ 	.word	0x0002d2b0
        /*1954*/ 	.word	0x00000000
        /*1958*/ 	.word	0x00022850
        /*195c*/ 	.short	0x0101
        /*195e*/ 	.byte	0x3f
	.zero		1


	//   ....[85]....
        /*1960*/ 	.word	0x0002d360
        /*1964*/ 	.word	0x00000000
        /*1968*/ 	.word	0x00000000
        /*196c*/ 	.short	0x0101
        /*196e*/ 	.byte	0x3f
	.zero		1


	//   ....[86]....
        /*1970*/ 	.word	0x0002e4d0
        /*1974*/ 	.word	0x00000005
        /*1978*/ 	.word	0x00022820
        /*197c*/ 	.short	0x010a
        /*197e*/ 	.byte	0x3f
	.zero		1


	//   ....[87]....
        /*1980*/ 	.word	0x0002e670
        /*1984*/ 	.word	0x00000003
        /*1988*/ 	.word	0x00022840
        /*198c*/ 	.short	0x010a
        /*198e*/ 	.byte	0x3f
	.zero		1


	//   ....[88]....
        /*1990*/ 	.word	0x0002e700
        /*1994*/ 	.word	0x00000023
        /*1998*/ 	.word	0x00022840
        /*199c*/ 	.short	0x010a
        /*199e*/ 	.byte	0x3f
	.zero		1


	//   ....[89]....
        /*19a0*/ 	.word	0x0002e740
        /*19a4*/ 	.word	0x00000003
        /*19a8*/ 	.word	0x00022860
        /*19ac*/ 	.short	0x010a
        /*19ae*/ 	.byte	0x3f
	.zero		1


	//   ....[90]....
        /*19b0*/ 	.word	0x0002e780
        /*19b4*/ 	.word	0x00000023
        /*19b8*/ 	.word	0x00022860
        /*19bc*/ 	.short	0x010a
        /*19be*/ 	.byte	0x3f
	.zero		1


	//   ....[91]....
        /*19c0*/ 	.word	0x0002e7c0
        /*19c4*/ 	.word	0x00000003
        /*19c8*/ 	.word	0x00022880
        /*19cc*/ 	.short	0x010a
        /*19ce*/ 	.byte	0x3f
	.zero		1


	//   ....[92]....
        /*19d0*/ 	.word	0x0002e800
        /*19d4*/ 	.word	0x00000023
        /*19d8*/ 	.word	0x00022880
        /*19dc*/ 	.short	0x010a
        /*19de*/ 	.byte	0x3f
	.zero		1


	//   ....[93]....
        /*19e0*/ 	.word	0x0002e860
        /*19e4*/ 	.word	0x00000056
        /*19e8*/ 	.word	0x00022890
        /*19ec*/ 	.short	0x010a
        /*19ee*/ 	.byte	0x3f
	.zero		1


	//   ....[94]....
        /*19f0*/ 	.word	0x0002ec10
        /*19f4*/ 	.word	0x00000056
        /*19f8*/ 	.word	0x00022890
        /*19fc*/ 	.short	0x010a
        /*19fe*/ 	.byte	0x3f
	.zero		1


	//   ....[95]....
        /*1a00*/ 	.word	0x0002efd0
        /*1a04*/ 	.word	0x00000056
        /*1a08*/ 	.word	0x00022890
        /*1a0c*/ 	.short	0x010a
        /*1a0e*/ 	.byte	0x3f
	.zero		1


	//   ....[96]....
        /*1a10*/ 	.word	0x0002f380
        /*1a14*/ 	.word	0x00000056
        /*1a18*/ 	.word	0x000228b0
        /*1a1c*/ 	.short	0x010a
        /*1a1e*/ 	.byte	0x3f
	.zero		1


	//   ....[97]....
        /*1a20*/ 	.word	0x0002f850
        /*1a24*/ 	.word	0x00000011
        /*1a28*/ 	.word	0x00022800
        /*1a2c*/ 	.short	0x010a
        /*1a2e*/ 	.byte	0x3f
	.zero		1


	//   ....[98]....
        /*1a30*/ 	.word	0x0002fd40
        /*1a34*/ 	.word	0x00000011
        /*1a38*/ 	.word	0x00022800
        /*1a3c*/ 	.short	0x010a
        /*1a3e*/ 	.byte	0x3f
	.zero		1


	//   ....[99]....
        /*1a40*/ 	.word	0x0002fd90
        /*1a44*/ 	.word	0x0000000e
        /*1a48*/ 	.word	0x00022830
        /*1a4c*/ 	.short	0x010a
        /*1a4e*/ 	.byte	0x3f
	.zero		1


	//   ....[100]....
        /*1a50*/ 	.word	0x0002fde0
        /*1a54*/ 	.word	0x00000015
        /*1a58*/ 	.word	0x00022830
        /*1a5c*/ 	.short	0x010a
        /*1a5e*/ 	.byte	0x3f
	.zero		1


	//   ....[101]....
        /*1a60*/ 	.word	0x0002fe30
        /*1a64*/ 	.word	0x00000015
        /*1a68*/ 	.word	0x00022850
        /*1a6c*/ 	.short	0x010a
        /*1a6e*/ 	.byte	0x3f
	.zero		1


	//   ....[102]....
        /*1a70*/ 	.word	0x0002fe80
        /*1a74*/ 	.word	0x00000000
        /*1a78*/ 	.word	0x00022830
        /*1a7c*/ 	.short	0x010a
        /*1a7e*/ 	.byte	0x3f
	.zero		1


	//   ....[103]....
        /*1a80*/ 	.word	0x0002fed0
        /*1a84*/ 	.word	0x00000003
        /*1a88*/ 	.word	0x00022850
        /*1a8c*/ 	.short	0x010a
        /*1a8e*/ 	.byte	0x3f
	.zero		1


	//   ....[104]....
        /*1a90*/ 	.word	0x0002ff20
        /*1a94*/ 	.word	0x00000000
        /*1a98*/ 	.word	0x00022830
        /*1a9c*/ 	.short	0x010a
        /*1a9e*/ 	.byte	0x3f
	.zero		1


	//   ....[105]....
        /*1aa0*/ 	.word	0x0002ff70
        /*1aa4*/ 	.word	0x00000003
        /*1aa8*/ 	.word	0x00022850
        /*1aac*/ 	.short	0x010a
        /*1aae*/ 	.byte	0x3f
	.zero		1


	//   ....[106]....
        /*1ab0*/ 	.word	0x0002ffc0
        /*1ab4*/ 	.word	0x0000000d
        /*1ab8*/ 	.word	0x00022850
        /*1abc*/ 	.short	0x010a
        /*1abe*/ 	.byte	0x3f
	.zero		1


	//   ....[107]....
        /*1ac0*/ 	.word	0x00032960
        /*1ac4*/ 	.word	0x00000011
        /*1ac8*/ 	.word	0x00022820
        /*1acc*/ 	.short	0x010a
        /*1ace*/ 	.byte	0x3f
	.zero		1


	//   ....[108]....
        /*1ad0*/ 	.word	0x000329b0
        /*1ad4*/ 	.word	0x00000005
        /*1ad8*/ 	.word	0x000228a0
        /*1adc*/ 	.short	0x010a
        /*1ade*/ 	.byte	0x3f
	.zero		1


	//   ....[109]....
        /*1ae0*/ 	.word	0x00032a00
        /*1ae4*/ 	.word	0x00000005
        /*1ae8*/ 	.word	0x000228c0
        /*1aec*/ 	.short	0x010a
        /*1aee*/ 	.byte	0x3f
	.zero		1


	//   ....[110]....
        /*1af0*/ 	.word	0x00032a50
        /*1af4*/ 	.word	0x00000005
        /*1af8*/ 	.word	0x000228a0
        /*1afc*/ 	.short	0x010a
        /*1afe*/ 	.byte	0x3f
	.zero		1


	//   ....[111]....
        /*1b00*/ 	.word	0x00032aa0
        /*1b04*/ 	.word	0x00000005
        /*1b08*/ 	.word	0x000228c0
        /*1b0c*/ 	.short	0x010a
        /*1b0e*/ 	.byte	0x3f
	.zero		1


	//   ....[112]....
        /*1b10*/ 	.word	0x00032bc0
        /*1b14*/ 	.word	0x00000004
        /*1b18*/ 	.word	0x00022880
        /*1b1c*/ 	.short	0x010a
        /*1b1e*/ 	.byte	0x3f
	.zero		1


	//   ....[113]....
        /*1b20*/ 	.word	0x00033910
        /*1b24*/ 	.word	0x00000004
        /*1b28*/ 	.word	0x00022840
        /*1b2c*/ 	.short	0x010a
        /*1b2e*/ 	.byte	0x3f
	.zero		1


	//   ....[114]....
        /*1b30*/ 	.word	0x00034eb0
        /*1b34*/ 	.word	0x00000011
        /*1b38*/ 	.word	0x00022820
        /*1b3c*/ 	.short	0x010a
        /*1b3e*/ 	.byte	0x3f
	.zero		1


	//   ....[115]....
        /*1b40*/ 	.word	0x00034f00
        /*1b44*/ 	.word	0x00000000
        /*1b48*/ 	.word	0x00022880
        /*1b4c*/ 	.short	0x010a
        /*1b4e*/ 	.byte	0x3f
	.zero		1


	//   ....[116]....
        /*1b50*/ 	.word	0x00035a40
        /*1b54*/ 	.word	0x00000000
        /*1b58*/ 	.word	0x00022840
        /*1b5c*/ 	.short	0x010a
        /*1b5e*/ 	.byte	0x3f
	.zero		1


	//   ....[117]....
        /*1b60*/ 	.word	0x00036550
        /*1b64*/ 	.word	0x00000002
        /*1b68*/ 	.word	0x00022870
        /*1b6c*/ 	.short	0x010a
        /*1b6e*/ 	.byte	0x3f
	.zero		1


	//   ....[118]....
        /*1b70*/ 	.word	0x000365a0
        /*1b74*/ 	.word	0x00000002
        /*1b78*/ 	.word	0x00022860
        /*1b7c*/ 	.short	0x010a
        /*1b7e*/ 	.byte	0x3f
	.zero		1


	//   ....[119]....
        /*1b80*/ 	.word	0x000365f0
        /*1b84*/ 	.word	0x00000000
        /*1b88*/ 	.word	0x00022870
        /*1b8c*/ 	.short	0x010a
        /*1b8e*/ 	.byte	0x3f
	.zero		1


	//   ....[120]....
        /*1b90*/ 	.word	0x00036640
        /*1b94*/ 	.word	0x00000000
        /*1b98*/ 	.word	0x00022860
        /*1b9c*/ 	.short	0x010a
        /*1b9e*/ 	.byte	0x3f
	.zero		1


	//   ....[121]....
        /*1ba0*/ 	.word	0x000370a0
        /*1ba4*/ 	.word	0x00000005
        /*1ba8*/ 	.word	0x00022820
        /*1bac*/ 	.short	0x010a
        /*1bae*/ 	.byte	0x3f
	.zero		1


	//   ....[122]....
        /*1bb0*/ 	.word	0x00037240
        /*1bb4*/ 	.word	0x00000003
        /*1bb8*/ 	.word	0x00022840
        /*1bbc*/ 	.short	0x010a
        /*1bbe*/ 	.byte	0x3f
	.zero		1


	//   ....[123]....
        /*1bc0*/ 	.word	0x00037290
        /*1bc4*/ 	.word	0x00000023
        /*1bc8*/ 	.word	0x00022840
        /*1bcc*/ 	.short	0x010a
        /*1bce*/ 	.byte	0x3f
	.zero		1


	//   ....[124]....
        /*1bd0*/ 	.word	0x000372e0
        /*1bd4*/ 	.word	0x00000003
        /*1bd8*/ 	.word	0x00022860
        /*1bdc*/ 	.short	0x010a
        /*1bde*/ 	.byte	0x3f
	.zero		1


	//   ....[125]....
        /*1be0*/ 	.word	0x00037330
        /*1be4*/ 	.word	0x00000023
        /*1be8*/ 	.word	0x00022860
        /*1bec*/ 	.short	0x010a
        /*1bee*/ 	.byte	0x3f
	.zero		1


	//   ....[126]....
        /*1bf0*/ 	.word	0x00037380
        /*1bf4*/ 	.word	0x00000003
        /*1bf8*/ 	.word	0x00022880
        /*1bfc*/ 	.short	0x010a
        /*1bfe*/ 	.byte	0x3f
	.zero		1


	//----- nvinfo : EIATTR_NUM_MBARRIERS
	.align		4
.L_1018:
        /*1c00*/ 	.byte	0x03, 0x38
        /*1c02*/ 	.short	0x0016


	//----- nvinfo : EIATTR_EXIT_INSTR_OFFSETS
	.align		4
        /*1c04*/ 	.byte	0x04, 0x1c
        /*1c06*/ 	.short	(.L_1020 - .L_1019)


	//   ....[0]....
.L_1019:
        /*1c08*/ 	.word	0x0002e850


	//----- nvinfo : EIATTR_MAX_THREADS
	.align		4
.L_1020:
        /*1c0c*/ 	.byte	0x04, 0x05
        /*1c0e*/ 	.short	(.L_1022 - .L_1021)
.L_1021:
        /*1c10*/ 	.word	0x00000180
        /*1c14*/ 	.word	0x00000001
        /*1c18*/ 	.word	0x00000001


	//----- nvinfo : EIATTR_CRS_STACK_SIZE
	.align		4
.L_1022:
        /*1c1c*/ 	.byte	0x04, 0x1e
        /*1c1e*/ 	.short	(.L_1024 - .L_1023)
.L_1023:
        /*1c20*/ 	.word	0x00000000


	//----- nvinfo : EIATTR_CBANK_PARAM_SIZE
	.align		4
.L_1024:
        /*1c24*/ 	.byte	0x03, 0x19
        /*1c26*/ 	.short	0x0af0


	//----- nvinfo : EIATTR_PARAM_CBANK
	.align		4
        /*1c28*/ 	.byte	0x04, 0x0a
        /*1c2a*/ 	.short	(.L_1026 - .L_1025)
	.align		4
.L_1025:
        /*1c2c*/ 	.word	index@(.nv.constant0._ZN7cutlass13device_kernelIN5flash11enable_sm90INS1_16FlashAttnFwdSm90INS1_25CollectiveMainloopFwdSm90ILi2EN4cute5tupleIJNS5_1CILi1EEES8_S8_EEENS6_IJNS7_ILi128EEENS7_ILi160EEESA_EEELi128ENS_12float_e4m3_tEfNS_4arch4Sm90ELb0ELb1ELb0ELb1ELb1ELb1ELb0ELb1ELb1ELb1ELb1ELb0EEENS1_21CollectiveEpilogueFwdINS6_IJSA_SA_SB_EEES9_NS_10bfloat16_tESF_Li256ELb1ELb1ELb1ELb1EEENS1_36VarlenDynamicPersistentTileSchedulerILi128ELi160ELi256ELi128ELb1ELb1ELb1ELb1ELb0ELb1EEEEEEEEEvNT_6ParamsE)
        /*1c30*/ 	.short	0x0210
        /*1c32*/ 	.short	0x0af0


	//----- nvinfo : EIATTR_SW_WAR
	.align		4
.L_1026:
        /*1c34*/ 	.byte	0x04, 0x36
        /*1c36*/ 	.short	(.L_1028 - .L_1027)
.L_1027:
        /*1c38*/ 	.word	0x00000008
.L_1028:


//--------------------- .nv.info._ZN7cutlass13device_kernelIN5flash11enable_sm90INS1_16FlashAttnFwdSm90INS1_25CollectiveMainloopFwdSm90ILi2EN4cute5tupleIJNS5_1CILi1EEES8_S8_EEENS6_IJNS7_ILi128EEENS7_ILi160EEESA_EEELi128ENS_12float_e4m3_tEfNS_4arch4Sm90ELb1ELb0ELb0ELb0ELb1ELb0ELb0ELb1ELb1ELb1ELb1ELb0EEENS1_21CollectiveEpilogueFwdINS6_IJSA_SA_SB_EEES9_NS_10bfloat16_tESF_Li256ELb0ELb1ELb1ELb1EEENS1_19SingleTileSchedulerILb0ELb1ELb1ELi128EEEEEEEEEvNT_6ParamsE --------------------------
	.section	.nv.info._ZN7cutlass13device_kernelIN5flash11enable_sm90INS1_16FlashAttnFwdSm90INS1_25CollectiveMainloopFwdSm90ILi2EN4cute5tupleIJNS5_1CILi1EEES8_S8_EEENS6_IJNS7_ILi128EEENS7_ILi160EEESA_EEELi128ENS_12float_e4m3_tEfNS_4arch4Sm90ELb1ELb0ELb0ELb0ELb1ELb0ELb0ELb1ELb1ELb1ELb1ELb0EEENS1_21CollectiveEpilogueFwdINS6_IJSA_SA_SB_EEES9_NS_10bfloat16_tESF_Li256ELb0ELb1ELb1ELb1EEENS1_19SingleTileSchedulerILb0ELb1ELb1ELi128EEEEEEEEEvNT_6ParamsE,"",@"SHT_CUDA_INFO"
	.sectionflags	@""
	.align	4


	//----- nvinfo : EIATTR_CUDA_API_VERSION
	.align		4
        /*0000*/ 	.byte	0x04, 0x37
        /*0002*/ 	.short	(.L_1030 - .L_1029)
.L_1029:
        /*0004*/ 	.word	0x00000082


	//----- nvinfo : EIATTR_KPARAM_INFO
	.align		4
.L_1030:
        /*0008*/ 	.byte	0x04, 0x17
        /*000a*/ 	.short	(.L_1032 - .L_1031)
.L_1031:
        /*000c*/ 	.word	0x00000000
        /*0010*/ 	.short	0x0000
        /*0012*/ 	.short	0x0070
        /*0014*/ 	.byte	0x00, 0xf0, 0x01, 0x28


	//----- nvinfo : EIATTR_SPARSE_MMA_MASK
	.align		4
.L_1032:
        /*0018*/ 	.byte	0x03, 0x50
        /*001a*/ 	.short	0x0000


	//----- nvinfo : EIATTR_MAXREG_COUNT
	.align		4
        /*001c*/ 	.byte	0x03, 0x1b
        /*001e*/ 	.short	0x00a8


	//----- nvinfo : EIATTR_NUM_BARRIERS
	.align		4
        /*0020*/ 	.byte	0x02, 0x4c
        /*0022*/ 	.byte	0x10
	.zero		1


	//----- nvinfo : EIATTR_EXTERNS
	.align		4
        /*0024*/ 	.byte	0x04, 0x0f
        /*0026*/ 	.short	(.L_1034 - .L_1033)


	//   ....[0]....
	.align		4
.L_1033:
        /*0028*/ 	.word	index@(__assertfail)


	//----- nvinfo : EIATTR_ANNOTATIONS
	.align		4
.L_1034:
        /*002c*/ 	.byte	0x04, 0x55
        /*002e*/ 	.short	(.L_1036 - .L_1035)


	//   ....[0]....
.L_1035:
        /*0030*/ 	.word	0x00000001
        /*0034*/ 	.byte	0x50, 0xe9, 0x00, 0x00, 0x01, 0x00, 0x00, 0x00, 0x70, 0xe9, 0x00, 0x00, 0x01, 0x00, 0x00, 0x00
        /*0044*/ 	.byte	0x30, 0x05, 0x01, 0x00, 0x01, 0x00, 0x00, 0x00, 0x00, 0x06, 0x01, 0x00, 0x01, 0x00, 0x00, 0x00
        /*0054*/ 	.byte	0x00, 0x18, 0x01, 0x00, 0x01, 0x00, 0x00, 0x00, 0x10, 0x18, 0x01, 0x00, 0x01, 0x00, 0x00, 0x00
        /*0064*/ 	.byte	0x40, 0x1f, 0x01, 0x00, 0x01, 0x00, 0x00, 0x00, 0xb0, 0x1f, 0x01, 0x00


	//----- nvinfo : EIATTR_MERCURY_ISA_VERSION
	.align		4
.L_1036:
        /*0070*/ 	.byte	0x03, 0x5f
        /*0072*/ 	.short	0x0101


	//----- nvinfo : EIATTR_INT_WARP_WIDE_INSTR_OFFSETS
	.align		4
        /*0074*/ 	.byte	0x04, 0x31
        /*0076*/ 	.short	(.L_1038 - .L_1037)


	//   ....[0]....
.L_1037:
        /*0078*/ 	.word	0x000000c0


	//   ....[1]....
        /*007c*/ 	.word	0x000000d0


	//   ....[2]....
        /*0080*/ 	.word	0x00000170


	//----- nvinfo : EIATTR_COOP_GROUP_MASK_REGIDS
	.align		4
.L_1038:
        /*0084*/ 	.byte	0x04, 0x29
        /*0086*/ 	.short	(.L_1040 - .L_1039)


	//   ....[0]....
.L_1039:
        /*0088*/ 	.word	0xffffffff


	//   ....[1]....
        /*008c*/ 	.word	0xffffffff


	//   ....[2]....
        /*0090*/ 	.word	0xffffffff


	//   ....[3]....
        /*0094*/ 	.word	0xffffffff


	//   ....[4]....
        /*0098*/ 	.word	0xffffffff


	//   ....[5]....
        /*009c*/ 	.word	0xffffffff


	//   ....[6]....
        /*00a0*/ 	.word	0xffffffff


	//   ....[7]....
        /*00a4*/ 	.word	0xffffffff


	//   ....[8]....
        /*00a8*/ 	.word	0xffffffff


	//   ....[9]....
        /*00ac*/ 	.word	0xffffffff


	//   ....[10]....
        /*00b0*/ 	.word	0xffffffff


	//   ....[11]....
        /*00b4*/ 	.word	0xffffffff


	//   ....[12]....
        /*00b8*/ 	.word	0xffffffff


	//   ....[13]....
        /*00bc*/ 	.word	0xffffffff


	//   ....[14]....
        /*00c0*/ 	.word	0xffffffff


	//   ....[15]....
        /*00c4*/ 	.word	0xffffffff


	//   ....[16]....
        /*00c8*/ 	.word	0xffffffff


	//   ....[17]....
        /*00cc*/ 	.word	0xffffffff


	//   ....[18]....
        /*00d0*/ 	.word	0xffffffff


	//   ....[19]....
        /*00d4*/ 	.word	0xffffffff


	//   ....[20]....
        /*00d8*/ 	.word	0xffffffff


	//   ....[21]....
        /*00dc*/ 	.word	0xffffffff


	//   ....[22]....
        /*00e0*/ 	.word	0xffffffff


	//   ....[23]....
        /*00e4*/ 	.word	0xffffffff


	//   ....[24]....
        /*00e8*/ 	.word	0xffffffff


	//   ....[25]....
        /*00ec*/ 	.word	0xffffffff


	//   ....[26]....
        /*00f0*/ 	.word	0xffffffff


	//   ....[27]....
        /*00f4*/ 	.word	0xffffffff


	//   ....[28]....
        /*00f8*/ 	.word	0xffffffff


	//   ....[29]....
        /*00fc*/ 	.word	0xffffffff


	//   ....[30]....
        /*0100*/ 	.word	0xffffffff


	//   ....[31]....
        /*0104*/ 	.word	0xffffffff


	//   ....[32]....
        /*0108*/ 	.word	0xffffffff


	//   ....[33]....
        /*010c*/ 	.word	0xffffffff


	//   ....[34]....
        /*0110*/ 	.word	0xffffffff


	//   ....[35]....
        /*0114*/ 	.word	0xffffffff


	//   ....[36]....
        /*0118*/ 	.word	0xffffffff


	//   ....[37]....
        /*011c*/ 	.word	0xffffffff


	//   ....[38]....
        /*0120*/ 	.word	0xffffffff


	//   ....[39]....
        /*0124*/ 	.word	0xffffffff


	//   ....[40]....
        /*0128*/ 	.word	0xffffffff


	//   ....[41]....
        /*012c*/ 	.word	0xffffffff


	//   ....[42]....
        /*0130*/ 	.word	0xffffffff


	//   ....[43]....
        /*0134*/ 	.word	0xffffffff


	//   ....[44]....
        /*0138*/ 	.word	0xffffffff


	//   ....[45]....
        /*013c*/ 	.word	0xffffffff


	//   ....[46]....
        /*0140*/ 	.word	0xffffffff


	//   ....[47]....
        /*0144*/ 	.word	0xffffffff


	//   ....[48]....
        /*0148*/ 	.word	0xffffffff


	//   ....[49]....
        /*014c*/ 	.word	0xffffffff


	//   ....[50]....
        /*0150*/ 	.word	0xffffffff


	//   ....[51]....
        /*0154*/ 	.word	0xffffffff


	//   ....[52]....
        /*0158*/ 	.word	0xffffffff


	//   ....[53]....
        /*015c*/ 	.word	0xffffffff


	//   ....[54]....
        /*0160*/ 	.word	0xffffffff


	//   ....[55]....
        /*0164*/ 	.word	0xffffffff


	//   ....[56]....
        /*0168*/ 	.word	0xffffffff


	//   ....[57]....
        /*016c*/ 	.word	0xffffffff


	//   ....[58]....
        /*0170*/ 	.word	0xffffffff


	//   ....[59]....
        /*0174*/ 	.word	0xffffffff


	//   ....[60]....
        /*0178*/ 	.word	0xffffffff


	//   ....[61]....
        /*017c*/ 	.word	0xffffffff


	//   ....[62]....
        /*0180*/ 	.word	0xffffffff


	//   ....[63]....
        /*0184*/ 	.word	0xffffffff


	//   ....[64]....
        /*0188*/ 	.word	0xffffffff


	//   ....[65]....
        /*018c*/ 	.word	0xffffffff


	//   ....[66]....
        /*0190*/ 	.word	0xffffffff


	//   ....[67]....
        /*0194*/ 	.word	0xffffffff


	//   ....[68]....
        /*0198*/ 	.word	0xffffffff


	//   ....[69]....
        /*019c*/ 	.word	0xffffffff


	//   ....[70]....
        /*01a0*/ 	.word	0xffffffff


	//   ....[71]....
        /*01a4*/ 	.word	0xffffffff


	//   ....[72]....
        /*01a8*/ 	.word	0xffffffff


	//   ....[73]....
        /*01ac*/ 	.word	0xffffffff


	//   ....[74]....
        /*01b0*/ 	.word	0xffffffff


	//   ....[75]....
        /*01b4*/ 	.word	0xffffffff


	//   ....[76]....
        /*01b8*/ 	.word	0xffffffff


	//   ....[77]....
        /*01bc*/ 	.word	0xffffffff


	//   ....[78]....
        /*01c0*/ 	.word	0xffffffff


	//   ....[79]....
        /*01c4*/ 	.word	0xffffffff


	//   ....[80]....
        /*01c8*/ 	.word	0xffffffff


	//   ....[81]....
        /*01cc*/ 	.word	0xffffffff


	//   ....[82]....
        /*01d0*/ 	.word	0xffffffff


	//   ....[83]....
        /*01d4*/ 	.word	0xffffffff


	//   ....[84]....
        /*01d8*/ 	.word	0xffffffff


	//   ....[85]....
        /*01dc*/ 	.word	0xffffffff


	//   ....[86]....
        /*01e0*/ 	.word	0xffffffff


	//   ....[87]....
        /*01e4*/ 	.word	0xffffffff


	//   ....[88]....
        /*01e8*/ 	.word	0xffffffff


	//   ....[89]....
        /*01ec*/ 	.word	0xffffffff


	//   ....[90]....
        /*01f0*/ 	.word	0xffffffff


	//   ....[91]....
        /*01f4*/ 	.word	0xffffffff


	//   ....[92]....
        /*01f8*/ 	.word	0xffffffff


	//   ....[93]....
        /*01fc*/ 	.word	0xffffffff


	//   ....[94]....
        /*0200*/ 	.word	0xffffffff


	//   ....[95]....
        /*0204*/ 	.word	0xffffffff


	//   ....[96]....
        /*0208*/ 	.word	0xffffffff


	//   ....[97]....
        /*020c*/ 	.word	0xffffffff


	//   ....[98]....
        /*0210*/ 	.word	0xffffffff


	//   ....[99]....
        /*0214*/ 	.word	0xffffffff


	//   ....[100]....
        /*0218*/ 	.word	0xffffffff


	//   ....[101]....
        /*021c*/ 	.word	0xffffffff


	//   ....[102]....
        /*0220*/ 	.word	0xffffffff


	//   ....[103]....
        /*0224*/ 	.word	0xffffffff


	//   ....[104]....
        /*0228*/ 	.word	0xffffffff


	//   ....[105]....
        /*022c*/ 	.word	0xffffffff


	//   ....[106]....
        /*0230*/ 	.word	0xffffffff


	//   ....[107]....
        /*0234*/ 	.word	0xffffffff


	//   ....[108]....
        /*0238*/ 	.word	0xffffffff


	//   ....[109]....
        /*023c*/ 	.word	0xffffffff


	//   ....[110]....
        /*0240*/ 	.word	0xffffffff


	//   ....[111]....
        /*0244*/ 	.word	0xffffffff


	//   ....[112]....
        /*0248*/ 	.word	0xffffffff


	//   ....[113]....
        /*024c*/ 	.word	0xffffffff


	//   ....[114]....
        /*0250*/ 	.word	0xffffffff


	//   ....[115]....
        /*0254*/ 	.word	0xffffffff


	//   ....[116]....
        /*0258*/ 	.word	0xffffffff


	//   ....[117]....
        /*025c*/ 	.word	0xffffffff


	//   ....[118]....
        /*0260*/ 	.word	0xffffffff


	//   ....[119]....
        /*0264*/ 	.word	0xffffffff


	//   ....[120]....
        /*0268*/ 	.word	0xffffffff


	//   ....[121]....
        /*026c*/ 	.word	0xffffffff


	//   ....[122]....
        /*0270*/ 	.word	0xffffffff


	//   ....[123]....
        /*0274*/ 	.word	0xffffffff


	//   ....[124]....
        /*0278*/ 	.word	0xffffffff


	//   ....[125]....
        /*027c*/ 	.word	0xffffffff


	//   ....[126]....
        /*0280*/ 	.word	0xffffffff


	//   ....[127]....
        /*0284*/ 	.word	0xffffffff


	//   ....[128]....
        /*0288*/ 	.word	0xffffffff


	//   ....[129]....
        /*028c*/ 	.word	0xffffffff


	//   ....[130]....
        /*0290*/ 	.word	0xffffffff


	//   ....[131]....
        /*0294*/ 	.word	0xffffffff


	//   ....[132]....
        /*0298*/ 	.word	0xffffffff


	//   ....[133]....
        /*029c*/ 	.word	0xffffffff


	//   ....[134]....
        /*02a0*/ 	.word	0xffffffff


	//   ....[135]....
        /*02a4*/ 	.word	0xffffffff


	//   ....[136]....
        /*02a8*/ 	.word	0xffffffff


	//   ....[137]....
        /*02ac*/ 	.word	0xffffffff


	//   ....[138]....
        /*02b0*/ 	.word	0xffffffff


	//   ....[139]....
        /*02b4*/ 	.word	0xffffffff


	//   ....[140]....
        /*02b8*/ 	.word	0xffffffff


	//   ....[141]....
        /*02bc*/ 	.word	0xffffffff


	//   ....[142]....
        /*02c0*/ 	.word	0xffffffff


	//   ....[143]....
        /*02c4*/ 	.word	0xffffffff


	//   ....[144]....
        /*02c8*/ 	.word	0xffffffff


	//   ....[145]....
        /*02cc*/ 	.word	0xffffffff


	//   ....[146]....
        /*02d0*/ 	.word	0xffffffff


	//   ....[147]....
        /*02d4*/ 	.word	0xffffffff


	//   ....[148]....
        /*02d8*/ 	.word	0xffffffff


	//   ....[149]....
        /*02dc*/ 	.word	0xffffffff


	//   ....[150]....
        /*02e0*/ 	.word	0xffffffff


	//   ....[151]....
        /*02e4*/ 	.word	0xffffffff


	//   ....[152]....
        /*02e8*/ 	.word	0xffffffff


	//   ....[153]....
        /*02ec*/ 	.word	0xffffffff


	//   ....[154]....
        /*02f0*/ 	.word	0xffffffff


	//   ....[155]....
        /*02f4*/ 	.word	0xffffffff


	//   ....[156]....
        /*02f8*/ 	.word	0xffffffff


	//   ....[157]....
        /*02fc*/ 	.word	0xffffffff


	//   ....[158]....
        /*0300*/ 	.word	0xffffffff


	//   ....[159]....
        /*0304*/ 	.word	0xffffffff


	//   ....[160]....
        /*0308*/ 	.word	0xffffffff


	//   ....[161]....
        /*030c*/ 	.word	0xffffffff


	//   ....[162]....
        /*0310*/ 	.word	0xffffffff


	//   ....[163]....
        /*0314*/ 	.word	0xffffffff


	//   ....[164]....
        /*0318*/ 	.word	0xffffffff


	//   ....[165]....
        /*031c*/ 	.word	0xffffffff


	//   ....[166]....
        /*0320*/ 	.word	0xffffffff


	//   ....[167]....
        /*0324*/ 	.word	0xffffffff


	//   ....[168]....
        /*0328*/ 	.word	0xffffffff


	//   ....[169]....
        /*032c*/ 	.word	0xffffffff


	//   ....[170]....
        /*0330*/ 	.word	0xffffffff


	//   ....[171]....
        /*0334*/ 	.word	0xffffffff


	//   ....[172]....
        /*0338*/ 	.word	0xffffffff


	//   ....[173]....
        /*033c*/ 	.word	0xffffffff


	//   ....[174]....
        /*0340*/ 	.word	0xffffffff


	//   ....[175]....
        /*0344*/ 	.word	0xffffffff


	//   ....[176]....
        /*0348*/ 	.word	0xffffffff


	//   ....[177]....
        /*034c*/ 	.word	0xffffffff


	//   ....[178]....
        /*0350*/ 	.word	0xffffffff


	//   ....[179]....
        /*0354*/ 	.word	0xffffffff


	//   ....[180]....
        /*0358*/ 	.word	0xffffffff


	//   ....[181]....
        /*035c*/ 	.word	0xffffffff


	//   ....[182]....
        /*0360*/ 	.word	0xffffffff


	//   ....[183]....
        /*0364*/ 	.word	0xffffffff


	//   ....[184]....
        /*0368*/ 	.word	0xffffffff


	//   ....[185]....
        /*036c*/ 	.word	0xffffffff


	//   ....[186]....
        /*0370*/ 	.word	0xffffffff


	//   ....[187]....
        /*0374*/ 	.word	0xffffffff


	//   ....[188]....
        /*0378*/ 	.word	0xffffffff


	//   ....[189]....
        /*037c*/ 	.word	0xffffffff


	//   ....[190]....
        /*0380*/ 	.word	0xffffffff


	//   ....[191]....
        /*0384*/ 	.word	0xffffffff


	//   ....[192]....
        /*0388*/ 	.word	0xffffffff


	//   ....[193]....
        /*038c*/ 	.word	0xffffffff


	//   ....[194]....
        /*0390*/ 	.word	0xffffffff


	//   ....[195]....
        /*0394*/ 	.word	0xffffffff


	//   ....[196]....
        /*0398*/ 	.word	0xffffffff


	//   ....[197]....
        /*039c*/ 	.word	0x0500000f


	//   ....[198]....
        /*03a0*/ 	.word	0x0500000f


	//   ....[199]....
        /*03a4*/ 	.word	0x0500000f


	//   ....[200]....
        /*03a8*/ 	.word	0x0500000f


	//   ....[201]....
        /*03ac*/ 	.word	0x0500000f


	//   ....[202]....
        /*03b0*/ 	.word	0x0500000f


	//   ....[203]....
        /*03b4*/ 	.word	0x0500000f


	//   ....[204]....
        /*03b8*/ 	.word	0x0500000f


	//   ....[205]....
        /*03bc*/ 	.word	0x0500000f


	//   ....[206]....
        /*03c0*/ 	.word	0x0500000f


	//   ....[207]....
        /*03c4*/ 	.word	0x0500000f


	//   ....[208]....
        /*03c8*/ 	.word	0x0500000f


	//   ....[209]....
        /*03cc*/ 	.word	0x0500000f


	//   ....[210]....
        /*03d0*/ 	.word	0x0500000f


	//   ....[211]....
        /*03d4*/ 	.word	0x0500000f


	//   ....[212]....
        /*03d8*/ 	.word	0x0500000f


	//   ....[213]....
        /*03dc*/ 	.word	0x0500000f


	//   ....[214]....
        /*03e0*/ 	.word	0x0500000f


	//   ....[215]....
        /*03e4*/ 	.word	0x0500000f


	//   ....[216]....
        /*03e8*/ 	.word	0x0500000f


	//   ....[217]....
        /*03ec*/ 	.word	0x0500000f


	//   ....[218]....
        /*03f0*/ 	.word	0x0500000f


	//   ....[219]....
        /*03f4*/ 	.word	0x0500000f


	//   ....[220]....
        /*03f8*/ 	.word	0x0500000f


	//   ....[221]....
        /*03fc*/ 	.word	0x0500000f


	//   ....[222]....
        /*0400*/ 	.word	0x0500000f


	//   ....[223]....
        /*0404*/ 	.word	0x0500000f


	//   ....[224]....
        /*0408*/ 	.word	0x0500000f


	//   ....[225]....
        /*040c*/ 	.word	0x0500000f


	//   ....[226]....
        /*0410*/ 	.word	0x0500000f


	//   ....[227]....
        /*0414*/ 	.word	0x0500000f


	//   ....[228]....
        /*0418*/ 	.word	0x0500000f


	//   ....[229]....
        /*041c*/ 	.word	0x0500000f


	//   ....[230]....
        /*0420*/ 	.word	0x0500000f


	//   ....[231]....
        /*0424*/ 	.word	0x0500000f


	//   ....[232]....
        /*0428*/ 	.word	0x0500000f


	//   ....[233]....
        /*042c*/ 	.word	0x0500000f


	//   ....[234]....
        /*0430*/ 	.word	0x0500000f


	//   ....[235]....
        /*0434*/ 	.word	0x0500000f


	//   ....[236]....
        /*0438*/ 	.word	0x0500000f


	//   ....[237]....
        /*043c*/ 	.word	0x0500000f


	//   ....[238]....
        /*0440*/ 	.word	0x0500000f


	//   ....[239]....
        /*0444*/ 	.word	0x0500000f


	//   ....[240]....
        /*0448*/ 	.word	0x0500000f


	//   ....[241]....
        /*044c*/ 	.word	0x0500000f


	//   ....[242]....
        /*0450*/ 	.word	0x0500000f


	//   ....[243]....
        /*0454*/ 	.word	0x0500000f


	//   ....[244]....
        /*0458*/ 	.word	0x0500000f


	//   ....[245]....
        /*045c*/ 	.word	0x0500000f


	//   ....[246]....
        /*0460*/ 	.word	0x0500000f


	//   ....[247]....
        /*0464*/ 	.word	0x0500000f


	//   ....[248]....
        /*0468*/ 	.word	0x0500000f


	//   ....[249]....
        /*046c*/ 	.word	0x0500000f


	//   ....[250]....
        /*0470*/ 	.word	0x0500000f


	//   ....[251]....
        /*0474*/ 	.word	0x0500000f


	//   ....[252]....
        /*0478*/ 	.word	0x0500000f


	//   ....[253]....
        /*047c*/ 	.word	0x0500000f


	//   ....[254]....
        /*0480*/ 	.word	0x0500000f


	//   ....[255]....
        /*0484*/ 	.word	0x0500000f


	//   ....[0]....
        /*0488*/ 	.word	0x0500000f


	//   ....[1]....
        /*048c*/ 	.word	0x0500000f


	//   ....[2]....
        /*0490*/ 	.word	0x0500000f


	//   ....[3]....
        /*0494*/ 	.word	0x0500000f


	//   ....[4]....
        /*0498*/ 	.word	0x0500000f


	//   ....[5]....
        /*049c*/ 	.word	0x0500000f


	//   ....[6]....
        /*04a0*/ 	.word	0x0500000f


	//   ....[7]....
        /*04a4*/ 	.word	0x0500000f


	//   ....[8]....
        /*04a8*/ 	.word	0x0500000f


	//   ....[9]....
        /*04ac*/ 	.word	0x0500000f


	//   ....[10]....
        /*04b0*/ 	.word	0x0500000f


	//   ....[11]....
        /*04b4*/ 	.word	0x0500000f


	//   ....[12]....
        /*04b8*/ 	.word	0x0500000f


	//   ....[13]....
        /*04bc*/ 	.word	0x0500000f


	//   ....[14]....
        /*04c0*/ 	.word	0x0500000f


	//   ....[15]....
        /*04c4*/ 	.word	0x0500000f


	//   ....[16]....
        /*04c8*/ 	.word	0x0500000f


	//   ....[17]....
        /*04cc*/ 	.word	0x0500000f


	//   ....[18]....
        /*04d0*/ 	.word	0x0500000f


	//   ....[19]....
        /*04d4*/ 	.word	0x0500000f


	//   ....[20]....
        /*04d8*/ 	.word	0x0500000f


	//   ....[21]....
        /*04dc*/ 	.word	0x0500000f


	//   ....[22]....
        /*04e0*/ 	.word	0x0500000f


	//   ....[23]....
        /*04e4*/ 	.word	0x0500000f


	//   ....[24]....
        /*04e8*/ 	.word	0x0500000f


	//   ....[25]....
        /*04ec*/ 	.word	0x0500000f


	//   ....[26]....
        /*04f0*/ 	.word	0x0500000f


	//   ....[27]....
        /*04f4*/ 	.word	0x0500000f


	//   ....[28]....
        /*04f8*/ 	.word	0x0500000f


	//   ....[29]....
        /*04fc*/ 	.word	0x0500000f


	//   ....[30]....
        /*0500*/ 	.word	0x0500000f


	//   ....[31]....
        /*0504*/ 	.word	0x0500000f


	//   ....[32]....
        /*0508*/ 	.word	0x0500000f


	//   ....[33]....
        /*050c*/ 	.word	0x0500000f


	//   ....[34]....
        /*0510*/ 	.word	0x0500000f


	//   ....[35]....
        /*0514*/ 	.word	0x0500000f


	//   ....[36]....
        /*0518*/ 	.word	0x0500000f


	//   ....[37]....
        /*051c*/ 	.word	0x0500000f


	//----- nvinfo : EIATTR_COOP_GROUP_INSTR_OFFSETS
	.align		4
.L_1040:
        /*0520*/ 	.byte	0x04, 0x28
        /*0522*/ 	.short	(.L_1042 - .L_1041)


	//   ....[0]....
.L_1041:
        /*0524*/ 	.word	0x00000080


	//   ....[1]....
        /*0528*/ 	.word	0x00000090


	//   ....[2]....
        /*052c*/ 	.word	0x000002d0


	//   ....[3]....
        /*0530*/ 	.word	0x00000430


	//   ....[4]....
        /*0534*/ 	.word	0x00000550


	//   ....[5]....
        /*0538*/ 	.word	0x000006b0


	//   ....[6]....
        /*053c*/ 	.word	0x00001480


	//   ....[7]....
        /*0540*/ 	.word	0x000022f0


	//   ....[8]....
        /*0544*/ 	.word	0x00002320


	//   ....[9]....
        /*0548*/ 	.word	0x00002bc0


	//   ....[10]....
        /*054c*/ 	.word	0x00002c90


	//   ....[11]....
        /*0550*/ 	.word	0x00003740


	//   ....[12]....
        /*0554*/ 	.word	0x000037a0


	//   ....[13]....
        /*0558*/ 	.word	0x000056e0


	//   ....[14]....
        /*055c*/ 	.word	0x00005700


	//   ....[15]....
        /*0560*/ 	.word	0x00006000


	//   ....[16]....
        /*0564*/ 	.word	0x00006170


	//   ....[17]....
        /*0568*/ 	.word	0x00006a10


	//   ....[18]....
        /*056c*/ 	.word	0x00006a80


	//   ....[19]....
        /*0570*/ 	.word	0x00009040


	//   ....[20]....
        /*0574*/ 	.word	0x00009050


	//   ....[21]....
        /*0578*/ 	.word	0x00009080


	//   ....[22]....
        /*057c*/ 	.word	0x00009090


	//   ....[23]....
        /*0580*/ 	.word	0x0000ab50


	//   ....[24]....
        /*0584*/ 	.word	0x0000ab60


	//   ....[25]....
        /*0588*/ 	.word	0x0000abe0


	//   ....[26]....
        /*058c*/ 	.word	0x0000abf0


	//   ....[27]....
        /*0590*/ 	.word	0x0000ba90


	//   ....[28]....
        /*0594*/ 	.word	0x0000baa0


	//   ....[29]....
        /*0598*/ 	.word	0x0000bab0


	//   ....[30]....
        /*059c*/ 	.word	0x0000bad0


	//   ....[31]....
        /*05a0*/ 	.word	0x0000bae0


	//   ....[32]....
        /*05a4*/ 	.word	0x0000baf0


	//   ....[33]....
        /*05a8*/ 	.word	0x0000bb00


	//   ....[34]....
        /*05ac*/ 	.word	0x0000bb20


	//   ....[35]....
        /*05b0*/ 	.word	0x0000bb30


	//   ....[36]....
        /*05b4*/ 	.word	0x0000bb40


	//   ....[37]....
        /*05b8*/ 	.word	0x0000bb50


	//   ....[38]....
        /*05bc*/ 	.word	0x0000bb60


	//   ....[39]....
        /*05c0*/ 	.word	0x0000bb70


	//   ....[40]....
        /*05c4*/ 	.word	0x0000bb90


	//   ....[41]....
        /*05c8*/ 	.word	0x0000bba0


	//   ....[42]....
        /*05cc*/ 	.word	0x0000bbb0


	//   ....[43]....
        /*05d0*/ 	.word	0x0000bbc0


	//   ....[44]....
        /*05d4*/ 	.word	0x0000bbd0


	//   ....[45]....
        /*05d8*/ 	.word	0x0000bbe0


	//   ....[46]....
        /*05dc*/ 	.word	0x0000bbf0


	//   ....[47]....
        /*05e0*/ 	.word	0x0000bc00


	//   ....[48]....
        /*05e4*/ 	.word	0x0000bc10


	//   ....[49]....
        /*05e8*/ 	.word	0x0000bc20


	//   ....[50]....
        /*05ec*/ 	.word	0x0000bc30


	//   ....[51]....
        /*05f0*/ 	.word	0x0000bc40


	//   ....[52]....
        /*05f4*/ 	.word	0x0000bc50


	//   ....[53]....
        /*05f8*/ 	.word	0x0000bc60


	//   ....[54]....
        /*05fc*/ 	.word	0x0000bc70


	//   ....[55]....
        /*0600*/ 	.word	0x0000bc90


	//   ....[56]....
        /*0604*/ 	.word	0x0000bca0


	//   ....[57]....
        /*0608*/ 	.word	0x0000bcb0


	//   ....[58]....
        /*060c*/ 	.word	0x0000bcc0


	//   ....[59]....
        /*0610*/ 	.word	0x0000bcd0


	//   ....[60]....
        /*0614*/ 	.word	0x0000bcf0


	//   ....[61]....
        /*0618*/ 	.word	0x0000bd00


	//   ....[62]....
        /*061c*/ 	.word	0x0000bd20


	//   ....[63]....
        /*0620*/ 	.word	0x0000bd30


	//   ....[64]....
        /*0624*/ 	.word	0x0000bd40


	//   ....[65]....
        /*0628*/ 	.word	0x0000bd50


	//   ....[66]....
        /*062c*/ 	.word	0x0000bd70


	//   ....[67]....
        /*0630*/ 	.word	0x0000bd80


	//   ....[68]....
        /*0634*/ 	.word	0x0000bd90


	//   ....[69]....
        /*0638*/ 	.word	0x0000bda0


	//   ....[70]....
        /*063c*/ 	.word	0x0000bdb0


	//   ....[71]....
        /*0640*/ 	.word	0x0000bdc0


	//   ....[72]....
        /*0644*/ 	.word	0x0000bdd0


	//   ....[73]....
        /*0648*/ 	.word	0x0000bde0


	//   ....[74]....
        /*064c*/ 	.word	0x0000be00


	//   ....[75]....
        /*0650*/ 	.word	0x0000be30


	//   ....[76]....
        /*0654*/ 	.word	0x0000be60


	//   ....[77]....
        /*0658*/ 	.word	0x0000be90


	//   ....[78]....
        /*065c*/ 	.word	0x0000bec0


	//   ....[79]....
        /*0660*/ 	.word	0x0000bef0


	//   ....[80]....
        /*0664*/ 	.word	0x0000bf10


	//   ....[81]....
        /*0668*/ 	.word	0x0000bf20


	//   ....[82]....
        /*066c*/ 	.word	0x0000bf30


	//   ....[83]....
        /*0670*/ 	.word	0x0000bf40


	//   ....[84]....
        /*0674*/ 	.word	0x0000bf50


	//   ....[85]....
        /*0678*/ 	.word	0x0000bf80


	//   ....[86]....
        /*067c*/ 	.word	0x0000bfb0


	//   ....[87]....
        /*0680*/ 	.word	0x0000bfe0


	//   ....[88]....
        /*0684*/ 	.word	0x0000bff0


	//   ....[89]....
        /*0688*/ 	.word	0x0000c000


	//   ....[90]....
        /*068c*/ 	.word	0x0000c010


	//   ....[91]....
        /*0690*/ 	.word	0x0000c480


	//   ....[92]....
        /*0694*/ 	.word	0x0000c4c0


	//   ....[93]....
        /*0698*/ 	.word	0x0000c500


	//   ....[94]....
        /*069c*/ 	.word	0x0000c530


	//   ....[95]....
        /*06a0*/ 	.word	0x0000c580


	//   ....[96]....
        /*06a4*/ 	.word	0x0000c5b0


	//   ....[97]....
        /*06a8*/ 	.word	0x0000cc70


	//   ....[98]....
        /*06ac*/ 	.word	0x0000cca0


	//   ....[99]....
        /*06b0*/ 	.word	0x0000d7f0


	//   ....[100]....
        /*06b4*/ 	.word	0x0000edc0


	//   ....[101]....
        /*06b8*/ 	.word	0x0000ee00


	//   ....[102]....
        /*06bc*/ 	.word	0x0000ee30


	//   ....[103]....
        /*06c0*/ 	.word	0x0000ee60


	//   ....[104]....
        /*06c4*/ 	.word	0x0000ee80


	//   ....[105]....
        /*06c8*/ 	.word	0x0000eec0


	//   ....[106]....
        /*06cc*/ 	.word	0x0000eed0


	//   ....[107]....
        /*06d0*/ 	.word	0x0000ef20


	//   ....[108]....
        /*06d4*/ 	.word	0x0000ef30


	//   ....[109]....
        /*06d8*/ 	.word	0x0000ef80


	//   ....[110]....
        /*06dc*/ 	.word	0x0000ef90


	//   ....[111]....
        /*06e0*/ 	.word	0x0000efe0


	//   ....[112]....
        /*06e4*/ 	.word	0x0000eff0


	//   ....[113]....
        /*06e8*/ 	.word	0x0000f040


	//   ....[114]....
        /*06ec*/ 	.word	0x0000f050


	//   ....[115]....
        /*06f0*/ 	.word	0x0000f0a0


	//   ....[116]....
        /*06f4*/ 	.word	0x0000f0b0


	//   ....[117]....
        /*06f8*/ 	.word	0x0000f0c0


	//   ....[118]....
        /*06fc*/ 	.word	0x0000f0d0


	//   ....[119]....
        /*0700*/ 	.word	0x0000f0e0


	//   ....[120]....
        /*0704*/ 	.word	0x0000f600


	//   ....[121]....
        /*0708*/ 	.word	0x0000f630


	//   ....[122]....
        /*070c*/ 	.word	0x0000f6c0


	//   ....[123]....
        /*0710*/ 	.word	0x0000f6f0


	//   ....[124]....
        /*0714*/ 	.word	0x0000f710


	//   ....[125]....
        /*0718*/ 	.word	0x0000f750


	//   ....[126]....
        /*071c*/ 	.word	0x0000f780


	//   ....[127]....
        /*0720*/ 	.word	0x0000f7d0


	//   ....[128]....
        /*0724*/ 	.word	0x0000f800


	//   ....[129]....
        /*0728*/ 	.word	0x0000f820


	//   ....[130]....
        /*072c*/ 	.word	0x0000f880


	//   ....[131]....
        /*0730*/ 	.word	0x0000f8a0


	//   ....[132]....
        /*0734*/ 	.word	0x0000f8f0


	//   ....[133]....
        /*0738*/ 	.word	0x0000f910


	//   ....[134]....
        /*073c*/ 	.word	0x0000f960


	//   ....[135]....
        /*0740*/ 	.word	0x0000f980


	//   ....[136]....
        /*0744*/ 	.word	0x0000f9a0


	//   ....[137]....
        /*0748*/ 	.word	0x0000f9d0


	//   ....[138]....
        /*074c*/ 	.word	0x0000f9f0


	//   ....[139]....
        /*0750*/ 	.word	0x0000fa70


	//   ....[140]....
        /*0754*/ 	.word	0x00010000


	//   ....[141]....
        /*0758*/ 	.word	0x00010030


	//   ....[142]....
        /*075c*/ 	.word	0x00010060


	//   ....[143]....
        /*0760*/ 	.word	0x00010090


	//   ....[144]....
        /*0764*/ 	.word	0x000100f0


	//   ....[145]....
        /*0768*/ 	.word	0x00010100


	//   ....[146]....
        /*076c*/ 	.word	0x00010160


	//   ....[147]....
        /*0770*/ 	.word	0x00010190


	//   ....[148]....
        /*0774*/ 	.word	0x00010200


	//   ....[149]....
        /*0778*/ 	.word	0x00010220


	//   ....[150]....
        /*077c*/ 	.word	0x00010250


	//   ....[151]....
        /*0780*/ 	.word	0x00010280


	//   ....[152]....
        /*0784*/ 	.word	0x000102c0


	//   ....[153]....
        /*0788*/ 	.word	0x000102f0


	//   ....[154]....
        /*078c*/ 	.word	0x00010320


	//   ....[155]....
        /*0790*/ 	.word	0x000103b0


	//   ....[156]....
        /*0794*/ 	.word	0x00010c30


	//   ....[157]....
        /*0798*/ 	.word	0x00010c50


	//   ....[158]....
        /*079c*/ 	.word	0x00010c60


	//   ....[159]....
        /*07a0*/ 	.word	0x00010c70


	//   ....[160]....
        /*07a4*/ 	.word	0x00010c80


	//   ....[161]....
        /*07a8*/ 	.word	0x00010cd0


	//   ....[162]....
        /*07ac*/ 	.word	0x00010cf0


	//   ....[163]....
        /*07b0*/ 	.word	0x00010d10


	//   ....[164]....
        /*07b4*/ 	.word	0x00010d20


	//   ....[165]....
        /*07b8*/ 	.word	0x00010d60


	//   ....[166]....
        /*07bc*/ 	.word	0x00010d70


	//   ....[167]....
        /*07c0*/ 	.word	0x00010db0


	//   ....[168]....
        /*07c4*/ 	.word	0x00010dc0


	//   ....[169]....
        /*07c8*/ 	.word	0x00010e00


	//   ....[170]....
        /*07cc*/ 	.word	0x00010e10


	//   ....[171]....
        /*07d0*/ 	.word	0x00010e50


	//   ....[172]....
        /*07d4*/ 	.word	0x00010e60


	//   ....[173]....
        /*07d8*/ 	.word	0x00010e70


	//   ....[174]....
        /*07dc*/ 	.word	0x00010eb0


	//   ....[175]....
        /*07e0*/ 	.word	0x00010ed0


	//   ....[176]....
        /*07e4*/ 	.word	0x000112b0


	//   ....[177]....
        /*07e8*/ 	.word	0x000112d0


	//   ....[178]....
        /*07ec*/ 	.word	0x000112f0


	//   ....[179]....
        /*07f0*/ 	.word	0x00011300


	//   ....[180]....
        /*07f4*/ 	.word	0x00011310


	//   ....[181]....
        /*07f8*/ 	.word	0x00011320


	//   ....[182]....
        /*07fc*/ 	.word	0x00011340


	//   ....[183]....
        /*0800*/ 	.word	0x00011350


	//   ....[184]....
        /*0804*/ 	.word	0x00011370


	//   ....[185]....
        /*0808*/ 	.word	0x000113a0


	//   ....[186]....
        /*080c*/ 	.word	0x000113c0


	//   ....[187]....
        /*0810*/ 	.word	0x000113f0


	//   ....[188]....
        /*0814*/ 	.word	0x00011410


	//   ....[189]....
        /*0818*/ 	.word	0x00011440


	//   ....[190]....
        /*081c*/ 	.word	0x00011460


	//   ....[191]....
        /*0820*/ 	.word	0x00011490


	//   ....[192]....
        /*0824*/ 	.word	0x000114b0


	//   ....[193]....
        /*0828*/ 	.word	0x000114d0


	//   ....[194]....
        /*082c*/ 	.word	0x000114e0


	//   ....[195]....
        /*0830*/ 	.word	0x000115a0


	//   ....[196]....
        /*0834*/ 	.word	0x00012640


	//   ....[197]....
        /*0838*/ 	.word	0x00012c00


	//   ....[198]....
        /*083c*/ 	.word	0x00012ce0


	//   ....[199]....
        /*0840*/ 	.word	0x00012dd0


	//   ....[200]....
        /*0844*/ 	.word	0x00012e30


	//   ....[201]....
        /*0848*/ 	.word	0x00012ee0


	//   ....[202]....
        /*084c*/ 	.word	0x00012f40


	//   ....[203]....
        /*0850*/ 	.word	0x00013000


	//   ....[204]....
        /*0854*/ 	.word	0x00013060


	//   ....[205]....
        /*0858*/ 	.word	0x00013120


	//   ....[206]....
        /*085c*/ 	.word	0x00013180


	//   ....[207]....
        /*0860*/ 	.word	0x00013240


	//   ....[208]....
        /*0864*/ 	.word	0x000132a0


	//   ....[209]....
        /*0868*/ 	.word	0x00013360


	//   ....[210]....
        /*086c*/ 	.word	0x000133c0


	//   ....[211]....
        /*0870*/ 	.word	0x00013480


	//   ....[212]....
        /*0874*/ 	.word	0x000134e0


	//   ....[213]....
        /*0878*/ 	.word	0x000135a0


	//   ....[214]....
        /*087c*/ 	.word	0x00013630


	//   ....[215]....
        /*0880*/ 	.word	0x000136d0


	//   ....[216]....
        /*0884*/ 	.word	0x00013750


	//   ....[217]....
        /*0888*/ 	.word	0x00013830


	//   ....[218]....
        /*088c*/ 	.word	0x00013990


	//   ....[219]....
        /*0890*/ 	.word	0x00013a60


	//   ....[220]....
        /*0894*/ 	.word	0x00013b40


	//   ....[221]....
        /*0898*/ 	.word	0x00013b90


	//   ....[222]....
        /*089c*/ 	.word	0x00013c60


	//   ....[223]....
        /*08a0*/ 	.word	0x00013cb0


	//   ....[224]....
        /*08a4*/ 	.word	0x00013da0


	//   ....[225]....
        /*08a8*/ 	.word	0x00013df0


	//   ....[226]....
        /*08ac*/ 	.word	0x00013ee0


	//   ....[227]....
        /*08b0*/ 	.word	0x00013f30


	//   ....[228]....
        /*08b4*/ 	.word	0x00013fa0


	//   ....[229]....
        /*08b8*/ 	.word	0x00014060


	//   ....[230]....
        /*08bc*/ 	.word	0x000140d0


	//   ....[231]....
        /*08c0*/ 	.word	0x00014180


	//   ....[232]....
        /*08c4*/ 	.word	0x000141f0


	//   ....[233]....
        /*08c8*/ 	.word	0x000142a0


	//   ....[234]....
        /*08cc*/ 	.word	0x00014300


	//   ....[235]....
        /*08d0*/ 	.word	0x000143c0


	//   ....[236]....
        /*08d4*/ 	.word	0x00014430


	//   ....[237]....
        /*08d8*/ 	.word	0x000144e0


	//   ....[238]....
        /*08dc*/ 	.word	0x00014570


	//   ....[239]....
        /*08e0*/ 	.word	0x000145e0


	//   ....[240]....
        /*08e4*/ 	.word	0x00014690


	//   ....[241]....
        /*08e8*/ 	.word	0x00014750


	//   ....[242]....
        /*08ec*/ 	.word	0x000147b0


	//   ....[243]....
        /*08f0*/ 	.word	0x00014890


	//   ....[244]....
        /*08f4*/ 	.word	0x00014900


	//   ....[245]....
        /*08f8*/ 	.word	0x000149d0


	//   ....[246]....
        /*08fc*/ 	.word	0x00014a30


	//   ....[247]....
        /*0900*/ 	.word	0x00014af0


	//   ....[248]....
        /*0904*/ 	.word	0x00014b50


	//   ....[249]....
        /*0908*/ 	.word	0x00014c10


	//   ....[250]....
        /*090c*/ 	.word	0x00014c70


	//   ....[251]....
        /*0910*/ 	.word	0x00014d20


	//   ....[252]....
        /*0914*/ 	.word	0x00014db0


	//   ....[253]....
        /*0918*/ 	.word	0x00014e60


	//   ....[254]....
        /*091c*/ 	.word	0x00014f90


	//   ....[255]....
        /*0920*/ 	.word	0x00015030


	//   ....[0]....
        /*0924*/ 	.word	0x00015090


	//   ....[1]....
        /*0928*/ 	.word	0x00015140


	//   ....[2]....
        /*092c*/ 	.word	0x000151d0


	//   ....[3]....
        /*0930*/ 	.word	0x00015260


	//   ....[4]....
        /*0934*/ 	.word	0x000152c0


	//   ....[5]....
        /*0938*/ 	.word	0x00015370


	//   ....[6]....
        /*093c*/ 	.word	0x000153d0


	//   ....[7]....
        /*0940*/ 	.word	0x00015480


	//   ....[8]....
        /*0944*/ 	.word	0x000154e0


	//   ....[9]....
        /*0948*/ 	.word	0x00015590


	//   ....[10]....
        /*094c*/ 	.word	0x000155f0


	//   ....[11]....
        /*0950*/ 	.word	0x000156a0


	//   ....[12]....
        /*0954*/ 	.word	0x00015700


	//   ....[13]....
        /*0958*/ 	.word	0x000157b0


	//   ....[14]....
        /*095c*/ 	.word	0x00015840


	//   ....[15]....
        /*0960*/ 	.word	0x000158d0


	//   ....[16]....
        /*0964*/ 	.word	0x00015930


	//   ....[17]....
        /*0968*/ 	.word	0x000159e0


	//   ....[18]....
        /*096c*/ 	.word	0x00015ac0


	//   ....[19]....
        /*0970*/ 	.word	0x00015b60


	//   ....[20]....
        /*0974*/ 	.word	0x00015bd0


	//   ....[21]....
        /*0978*/ 	.word	0x00015c70


	//   ....[22]....
        /*097c*/ 	.word	0x00015cd0


	//   ....[23]....
        /*0980*/ 	.word	0x00015d70


	//   ....[24]....
        /*0984*/ 	.word	0x00015dd0


	//   ....[25]....
        /*0988*/ 	.word	0x00015e80


	//   ....[26]....
        /*098c*/ 	.word	0x00015ee0


	//   ....[27]....
        /*0990*/ 	.word	0x00015f80


	//   ....[28]....
        /*0994*/ 	.word	0x00015fe0


	//   ....[29]....
        /*0998*/ 	.word	0x00016090


	//   ....[30]....
        /*099c*/ 	.word	0x00016110


	//   ....[31]....
        /*09a0*/ 	.word	0x000161a0


	//   ....[32]....
        /*09a4*/ 	.word	0x00016200


	//   ....[33]....
        /*09a8*/ 	.word	0x000162b0


	//   ....[34]....
        /*09ac*/ 	.word	0x00016340


	//   ....[35]....
        /*09b0*/ 	.word	0x000163d0


	//   ....[36]....
        /*09b4*/ 	.word	0x00016430


	//   ....[37]....
        /*09b8*/ 	.word	0x000164e0


	//----- nvinfo : EIATTR_REG_RECONFIG
	.align		4
.L_1042:
        /*09bc*/ 	.byte	0x01, 0x54
	.zero		2


	//----- nvinfo : EIATTR_SYSCALL_OFFSETS
	.align		4
        /*09c0*/ 	.byte	0x04, 0x46
        /*09c2*/ 	.short	(.L_1044 - .L_1043)


	//   ....[0]....
.L_1043:
        /*09c4*/ 	.word	0x00001640


	//   ....[1]....
        /*09c8*/ 	.word	0x0000e040


	//   ....[2]....
        /*09cc*/ 	.word	0x0000e180


	//   ....[3]....
        /*09d0*/ 	.word	0x0000e2c0


	//   ....[4]....
        /*09d4*/ 	.word	0x0000e3e0


	//   ....[5]....
        /*09d8*/ 	.word	0x0000fd70


	//----- nvinfo : EIATTR_MBARRIER_INSTR_OFFSETS
	.align		4
.L_1044:
        /*09dc*/ 	.byte	0x04, 0x39
        /*09de*/ 	.short	(.L_1046 - .L_1045)


	//   ....[0]....
.L_1045:
        /*09e0*/ 	.word	0x00000180
        /*09e4*/ 	.word	0x000000ff
        /*09e8*/ 	.word	0x00022800
        /*09ec*/ 	.short	0x0100
        /*09ee*/ 	.byte	0x08
	.zero		1


	//   ....[1]....
        /*09f0*/ 	.word	0x00000190
        /*09f4*/ 	.word	0x000000ff
        /*09f8*/ 	.word	0x00022820
        /*09fc*/ 	.short	0x0100
        /*09fe*/ 	.byte	0x08
	.zero		1


	//   ....[2]....
        /*0a00*/ 	.word	0x00000280
        /*0a04*/ 	.word	0x000000ff
        /*0a08*/ 	.word	0x00022830
        /*0a0c*/ 	.short	0x0100
        /*0a0e*/ 	.byte	0x08
	.zero		1


	//   ....[3]....
        /*0a10*/ 	.word	0x00000290
        /*0a14*/ 	.word	0x000000ff
        /*0a18*/ 	.word	0x00022840
        /*0a1c*/ 	.short	0x0100
        /*0a1e*/ 	.byte	0x08
	.zero		1


	//   ....[4]....
        /*0a20*/ 	.word	0x000002a0
        /*0a24*/ 	.word	0x000000ff
        /*0a28*/ 	.word	0x00022838
        /*0a2c*/ 	.short	0x0100
        /*0a2e*/ 	.byte	0x08
	.zero		1


	//   ....[5]....
        /*0a30*/ 	.word	0x000002b0
        /*0a34*/ 	.word	0x000000ff
        /*0a38*/ 	.word	0x00022848
        /*0a3c*/ 	.short	0x0100
        /*0a3e*/ 	.byte	0x08
	.zero		1


	//   ....[6]....
        /*0a40*/ 	.word	0x000003e0
        /*0a44*/ 	.word	0x000000ff
        /*0a48*/ 	.word	0x00022850
        /*0a4c*/ 	.short	0x0100
        /*0a4e*/ 	.byte	0x08
	.zero		1


	//   ....[7]....
        /*0a50*/ 	.word	0x000003f0
        /*0a54*/ 	.word	0x000000ff
        /*0a58*/ 	.word	0x00022860
        /*0a5c*/ 	.short	0x0100
        /*0a5e*/ 	.byte	0x08
	.zero		1


	//   ....[8]....
        /*0a60*/ 	.word	0x00000400
        /*0a64*/ 	.word	0x000000ff
        /*0a68*/ 	.word	0x00022858
        /*0a6c*/ 	.short	0x0100
        /*0a6e*/ 	.byte	0x08
	.zero		1


	//   ....[9]....
        /*0a70*/ 	.word	0x00000410
        /*0a74*/ 	.word	0x000000ff
        /*0a78*/ 	.word	0x00022868
        /*0a7c*/ 	.short	0x0100
        /*0a7e*/ 	.byte	0x08
	.zero		1


	//   ....[10]....
        /*0a80*/ 	.word	0x00000500
        /*0a84*/ 	.word	0x000000ff
        /*0a88*/ 	.word	0x00022870
        /*0a8c*/ 	.short	0x0100
        /*0a8e*/ 	.byte	0x06
	.zero		1


	//   ....[11]....
        /*0a90*/ 	.word	0x00000510
        /*0a94*/ 	.word	0x000000ff
        /*0a98*/ 	.word	0x00022880
        /*0a9c*/ 	.short	0x0100
        /*0a9e*/ 	.byte	0x06
	.zero		1


	//   ....[12]....
        /*0aa0*/ 	.word	0x00000520
        /*0aa4*/ 	.word	0x000000ff
        /*0aa8*/ 	.word	0x00022878
        /*0aac*/ 	.short	0x0100
        /*0aae*/ 	.byte	0x06
	.zero		1


	//   ....[13]....
        /*0ab0*/ 	.word	0x00000530
        /*0ab4*/ 	.word	0x000000ff
        /*0ab8*/ 	.word	0x00022888
        /*0abc*/ 	.short	0x0100
        /*0abe*/ 	.byte	0x06
	.zero		1


	//   ....[14]....
        /*0ac0*/ 	.word	0x00000660
        /*0ac4*/ 	.word	0x000000ff
        /*0ac8*/ 	.word	0x00022890
        /*0acc*/ 	.short	0x0100
        /*0ace*/ 	.byte	0x08
	.zero		1


	//   ....[15]....
        /*0ad0*/ 	.word	0x00000670
        /*0ad4*/ 	.word	0x000000ff
        /*0ad8*/ 	.word	0x000228a0
        /*0adc*/ 	.short	0x0100
        /*0ade*/ 	.byte	0x08
	.zero		1


	//   ....[16]....
        /*0ae0*/ 	.word	0x00000680
        /*0ae4*/ 	.word	0x000000ff
        /*0ae8*/ 	.word	0x00022898
        /*0aec*/ 	.short	0x0100
        /*0aee*/ 	.byte	0x08
	.zero		1


	//   ....[17]....
        /*0af0*/ 	.word	0x00000690
        /*0af4*/ 	.word	0x000000ff
        /*0af8*/ 	.word	0x000228a8
        /*0afc*/ 	.short	0x0100
        /*0afe*/ 	.byte	0x08
	.zero		1


	//   ....[18]....
        /*0b00*/ 	.word	0x000007d0
        /*0b04*/ 	.word	0x000000ff
        /*0b08*/ 	.word	0x000228b0
        /*0b0c*/ 	.short	0x0100
        /*0b0e*/ 	.byte	0x08
	.zero		1


	//   ....[19]....
        /*0b10*/ 	.word	0x000007e0
        /*0b14*/ 	.word	0x000000ff
        /*0b18*/ 	.word	0x000228c0
        /*0b1c*/ 	.short	0x0100
        /*0b1e*/ 	.byte	0x08
	.zero		1


	//   ....[20]....
        /*0b20*/ 	.word	0x000007f0
        /*0b24*/ 	.word	0x000000ff
        /*0b28*/ 	.word	0x000228b8
        /*0b2c*/ 	.short	0x0100
        /*0b2e*/ 	.byte	0x08
	.zero		1


	//   ....[21]....
        /*0b30*/ 	.word	0x00000800
        /*0b34*/ 	.word	0x000000ff
        /*0b38*/ 	.word	0x000228c8
        /*0b3c*/ 	.short	0x0100
        /*0b3e*/ 	.byte	0x08
	.zero		1


	//   ....[22]....
        /*0b40*/ 	.word	0x00001660
        /*0b44*/ 	.word	0x000000ff
        /*0b48*/ 	.word	0x00022800
        /*0b4c*/ 	.short	0x010a
        /*0b4e*/ 	.byte	0x29
	.zero		1


	//   ....[23]....
        /*0b50*/ 	.word	0x000016d0
        /*0b54*/ 	.word	0x000000ff
        /*0b58*/ 	.word	0x00022830
        /*0b5c*/ 	.short	0x010a
        /*0b5e*/ 	.byte	0x29
	.zero		1


	//   ....[24]....
        /*0b60*/ 	.word	0x00001730
        /*0b64*/ 	.word	0x000000ff
        /*0b68*/ 	.word	0x00022830
        /*0b6c*/ 	.short	0x010a
        /*0b6e*/ 	.byte	0x29
	.zero		1


	//   ....[25]....
        /*0b70*/ 	.word	0x00002210
        /*0b74*/ 	.word	0x000000ff
        /*0b78*/ 	.word	0x00000000
        /*0b7c*/ 	.short	0x0101
        /*0b7e*/ 	.byte	0x0a
	.zero		1


	//   ....[26]....
        /*0b80*/ 	.word	0x00004ac0
        /*0b84*/ 	.word	0x000000ff
        /*0b88*/ 	.word	0x00022830
        /*0b8c*/ 	.short	0x010a
        /*0b8e*/ 	.byte	0x06
	.zero		1


	//   ....[27]....
        /*0b90*/ 	.word	0x00004b00
        /*0b94*/ 	.word	0x000000ff
        /*0b98*/ 	.word	0x00022830
        /*0b9c*/ 	.short	0x010a
        /*0b9e*/ 	.byte	0x06
	.zero		1


	//   ....[28]....
        /*0ba0*/ 	.word	0x000053b0
        /*0ba4*/ 	.word	0x000000ff
        /*0ba8*/ 	.word	0x00022850
        /*0bac*/ 	.short	0x010a
        /*0bae*/ 	.byte	0x06
	.zero		1


	//   ....[29]....
        /*0bb0*/ 	.word	0x000053f0
        /*0bb4*/ 	.word	0x000000ff
        /*0bb8*/ 	.word	0x00022850
        /*0bbc*/ 	.short	0x010a
        /*0bbe*/ 	.byte	0x06
	.zero		1


	//   ....[30]....
        /*0bc0*/ 	.word	0x00005760
        /*0bc4*/ 	.word	0x000000ff
        /*0bc8*/ 	.word	0x00000000
        /*0bcc*/ 	.short	0x0101
        /*0bce*/ 	.byte	0x06
	.zero		1


	//   ....[31]....
        /*0bd0*/ 	.word	0x00007870
        /*0bd4*/ 	.word	0x000000ff
        /*0bd8*/ 	.word	0x00000000
        /*0bdc*/ 	.short	0x0101
        /*0bde*/ 	.byte	0x06
	.zero		1


	//   ....[32]....
        /*0be0*/ 	.word	0x00007fd0
        /*0be4*/ 	.word	0x000000ff
        /*0be8*/ 	.word	0x00022830
        /*0bec*/ 	.short	0x010a
        /*0bee*/ 	.byte	0x06
	.zero		1


	//   ....[33]....
        /*0bf0*/ 	.word	0x00008010
        /*0bf4*/ 	.word	0x000000ff
        /*0bf8*/ 	.word	0x00022830
        /*0bfc*/ 	.short	0x010a
        /*0bfe*/ 	.byte	0x06
	.zero		1


	//   ....[34]....
        /*0c00*/ 	.word	0x00008880
        /*0c04*/ 	.word	0x000000ff
        /*0c08*/ 	.word	0x00022850
        /*0c0c*/ 	.short	0x010a
        /*0c0e*/ 	.byte	0x06
	.zero		1


	//   ....[35]....
        /*0c10*/ 	.word	0x000088c0
        /*0c14*/ 	.word	0x000000ff
        /*0c18*/ 	.word	0x00022850
        /*0c1c*/ 	.short	0x010a
        /*0c1e*/ 	.byte	0x06
	.zero		1


	//   ....[36]....
        /*0c20*/ 	.word	0x00008be0
        /*0c24*/ 	.word	0x000000ff
        /*0c28*/ 	.word	0x00000000
        /*0c2c*/ 	.short	0x0101
        /*0c2e*/ 	.byte	0x06
	.zero		1


	//   ....[37]....
        /*0c30*/ 	.word	0x0000a1b0
        /*0c34*/ 	.word	0x000000ff
        /*0c38*/ 	.word	0x00000000
        /*0c3c*/ 	.short	0x0101
        /*0c3e*/ 	.byte	0x06
	.zero		1


	//   ....[38]....
        /*0c40*/ 	.word	0x0000a810
        /*0c44*/ 	.word	0x000000ff
        /*0c48*/ 	.word	0x00022850
        /*0c4c*/ 	.short	0x010a
        /*0c4e*/ 	.byte	0x09
	.zero		1


	//   ....[39]....
        /*0c50*/ 	.word	0x0000a850
        /*0c54*/ 	.word	0x000000ff
        /*0c58*/ 	.word	0x00022850
        /*0c5c*/ 	.short	0x010a
        /*0c5e*/ 	.byte	0x09
	.zero		1


	//   ....[40]....
        /*0c60*/ 	.word	0x0000aed0
        /*0c64*/ 	.word	0x000000ff
        /*0c68*/ 	.word	0x00000000
        /*0c6c*/ 	.short	0x0101
        /*0c6e*/ 	.byte	0x04
	.zero		1


	//   ....[41]....
        /*0c70*/ 	.word	0x0000c570
        /*0c74*/ 	.word	0x000000ff
        /*0c78*/ 	.word	0x00000000
        /*0c7c*/ 	.short	0x0101
        /*0c7e*/ 	.byte	0x04
	.zero		1


	//   ....[42]....
        /*0c80*/ 	.word	0x0000ea70
        /*0c84*/ 	.word	0x000000ff
        /*0c88*/ 	.word	0x00022880
        /*0c8c*/ 	.short	0x010a
        /*0c8e*/ 	.byte	0x2c
	.zero		1


	//   ....[43]....
        /*0c90*/ 	.word	0x0000f2d0
        /*0c94*/ 	.word	0x000000ff
        /*0c98*/ 	.word	0x00022870
        /*0c9c*/ 	.short	0x0107
        /*0c9e*/ 	.byte	0x2c
	.zero		1


	//   ....[44]....
        /*0ca0*/ 	.word	0x0000f360
        /*0ca4*/ 	.word	0x000000ff
        /*0ca8*/ 	.word	0x00022870
        /*0cac*/ 	.short	0x0101
        /*0cae*/ 	.byte	0x2c
	.zero		1


	//   ....[45]....
        /*0cb0*/ 	.word	0x0000f390
        /*0cb4*/ 	.word	0x000000ff
        /*0cb8*/ 	.word	0x00022840
        /*0cbc*/ 	.short	0x010a
        /*0cbe*/ 	.byte	0x2c
	.zero		1


	//   ....[46]....
        /*0cc0*/ 	.word	0x0000fb10
        /*0cc4*/ 	.word	0x000000ff
        /*0cc8*/ 	.word	0x00022830
        /*0ccc*/ 	.short	0x0107
        /*0cce*/ 	.byte	0x2c
	.zero		1


	//   ....[47]....
        /*0cd0*/ 	.word	0x0000fba0
        /*0cd4*/ 	.word	0x000000ff
        /*0cd8*/ 	.word	0x00022830
        /*0cdc*/ 	.short	0x0101
        /*0cde*/ 	.byte	0x2c
	.zero		1


	//   ....[48]....
        /*0ce0*/ 	.word	0x00010470
        /*0ce4*/ 	.word	0x000000ff
        /*0ce8*/ 	.word	0x00022800
        /*0cec*/ 	.short	0x0107
        /*0cee*/ 	.byte	0x2c
	.zero		1


	//   ....[49]....
        /*0cf0*/ 	.word	0x000104b0
        /*0cf4*/ 	.word	0x000000ff
        /*0cf8*/ 	.word	0x00022800
        /*0cfc*/ 	.short	0x0101
        /*0cfe*/ 	.byte	0x2c
	.zero		1


	//   ....[50]....
        /*0d00*/ 	.word	0x000104c0
        /*0d04*/ 	.word	0x000000ff
        /*0d08*/ 	.word	0x00022820
        /*0d0c*/ 	.short	0x010a
        /*0d0e*/ 	.byte	0x2c
	.zero		1


	//   ....[51]....
        /*0d10*/ 	.word	0x00010950
        /*0d14*/ 	.word	0x00000003
        /*0d18*/ 	.word	0x00022880
        /*0d1c*/ 	.short	0x010a
        /*0d1e*/ 	.byte	0x3f
	.zero		1


	//   ....[52]....
        /*0d20*/ 	.word	0x00010fa0
        /*0d24*/ 	.word	0x00000003
        /*0d28*/ 	.word	0x00022870
        /*0d2c*/ 	.short	0x0107
        /*0d2e*/ 	.byte	0x3f
	.zero		1


	//   ....[53]....
        /*0d30*/ 	.word	0x00011030
        /*0d34*/ 	.word	0x00000003
        /*0d38*/ 	.word	0x00022870
        /*0d3c*/ 	.short	0x0101
        /*0d3e*/ 	.byte	0x3f
	.zero		1


	//   ....[54]....
        /*0d40*/ 	.word	0x00011060
        /*0d44*/ 	.word	0x00000003
        /*0d48*/ 	.word	0x00022840
        /*0d4c*/ 	.short	0x010a
        /*0d4e*/ 	.byte	0x3f
	.zero		1


	//   ....[55]....
        /*0d50*/ 	.word	0x00011630
        /*0d54*/ 	.word	0x00000003
        /*0d58*/ 	.word	0x00022830
        /*0d5c*/ 	.short	0x0107
        /*0d5e*/ 	.byte	0x3f
	.zero		1


	//   ....[56]....
        /*0d60*/ 	.word	0x000116d0
        /*0d64*/ 	.word	0x00000003
        /*0d68*/ 	.word	0x00022830
        /*0d6c*/ 	.short	0x0101
        /*0d6e*/ 	.byte	0x3f
	.zero		1


	//   ....[57]....
        /*0d70*/ 	.word	0x00011750
        /*0d74*/ 	.word	0x00000006
        /*0d78*/ 	.word	0x00022870
        /*0d7c*/ 	.short	0x010a
        /*0d7e*/ 	.byte	0x3f
	.zero		1


	//   ....[58]....
        /*0d80*/ 	.word	0x000117e0
        /*0d84*/ 	.word	0x00000006
        /*0d88*/ 	.word	0x00022860
        /*0d8c*/ 	.short	0x010a
        /*0d8e*/ 	.byte	0x3f
	.zero		1


	//   ....[59]....
        /*0d90*/ 	.word	0x00011d50
        /*0d94*/ 	.word	0x00000006
        /*0d98*/ 	.word	0x00022850
        /*0d9c*/ 	.short	0x0101
        /*0d9e*/ 	.byte	0x3f
	.zero		1


	//   ....[60]....
        /*0da0*/ 	.word	0x00011df0
        /*0da4*/ 	.word	0x00000006
        /*0da8*/ 	.word	0x00000000
        /*0dac*/ 	.short	0x0101
        /*0dae*/ 	.byte	0x3f
	.zero		1


	//   ....[61]....
        /*0db0*/ 	.word	0x00011ec0
        /*0db4*/ 	.word	0x00000010
        /*0db8*/ 	.word	0x00022870
        /*0dbc*/ 	.short	0x010a
        /*0dbe*/ 	.byte	0x3f
	.zero		1


	//   ....[62]....
        /*0dc0*/ 	.word	0x00011f70
        /*0dc4*/ 	.word	0x00000010
        /*0dc8*/ 	.word	0x00022860
        /*0dcc*/ 	.short	0x010a
        /*0dce*/ 	.byte	0x3f
	.zero		1


	//   ....[63]....
        /*0dd0*/ 	.word	0x000124d0
        /*0dd4*/ 	.word	0x00000010
        /*0dd8*/ 	.word	0x00022850
        /*0ddc*/ 	.short	0x0101
        /*0dde*/ 	.byte	0x3f
	.zero		1


	//   ....[64]....
        /*0de0*/ 	.word	0x00012560
        /*0de4*/ 	.word	0x00000010
        /*0de8*/ 	.word	0x00000000
        /*0dec*/ 	.short	0x0101
        /*0dee*/ 	.byte	0x3f
	.zero		1


	//   ....[65]....
        /*0df0*/ 	.word	0x000125f0
        /*0df4*/ 	.word	0x00000005
        /*0df8*/ 	.word	0x00022820
        /*0dfc*/ 	.short	0x010a
        /*0dfe*/ 	.byte	0x3f
	.zero		1


	//   ....[66]....
        /*0e00*/ 	.word	0x00012710
        /*0e04*/ 	.word	0x00000004
        /*0e08*/ 	.word	0x00022840
        /*0e0c*/ 	.short	0x010a
        /*0e0e*/ 	.byte	0x3f
	.zero		1


	//   ....[67]....
        /*0e10*/ 	.word	0x000127b0
        /*0e14*/ 	.word	0x00000005
        /*0e18*/ 	.word	0x00022840
        /*0e1c*/ 	.short	0x010a
        /*0e1e*/ 	.byte	0x3f
	.zero		1


	//   ....[68]....
        /*0e20*/ 	.word	0x000127f0
        /*0e24*/ 	.word	0x00000004
        /*0e28*/ 	.word	0x00022860
        /*0e2c*/ 	.short	0x010a
        /*0e2e*/ 	.byte	0x3f
	.zero		1


	//   ....[69]....
        /*0e30*/ 	.word	0x00012830
        /*0e34*/ 	.word	0x00000005
        /*0e38*/ 	.word	0x00022860
        /*0e3c*/ 	.short	0x010a
        /*0e3e*/ 	.byte	0x3f
	.zero		1


	//   ....[70]....
        /*0e40*/ 	.word	0x00012870
        /*0e44*/ 	.word	0x00000004
        /*0e48*/ 	.word	0x00022880
        /*0e4c*/ 	.short	0x010a
        /*0e4e*/ 	.byte	0x3f
	.zero		1


	//   ....[71]....
        /*0e50*/ 	.word	0x000128b0
        /*0e54*/ 	.word	0x00000005
        /*0e58*/ 	.word	0x00022880
        /*0e5c*/ 	.short	0x010a
        /*0e5e*/ 	.byte	0x3f
	.zero		1


	//   ....[72]....
        /*0e60*/ 	.word	0x00012920
        /*0e64*/ 	.word	0x00000003
        /*0e68*/ 	.word	0x00022800
        /*0e6c*/ 	.short	0x010a
        /*0e6e*/ 	.byte	0x3f
	.zero		1


	//   ....[73]....
        /*0e70*/ 	.word	0x00012980
        /*0e74*/ 	.word	0x00000005
        /*0e78*/ 	.word	0x00022830
        /*0e7c*/ 	.short	0x010a
        /*0e7e*/ 	.byte	0x3f
	.zero		1


	//   ....[74]....
        /*0e80*/ 	.word	0x000129e0
        /*0e84*/ 	.word	0x00000008
        /*0e88*/ 	.word	0x00022830
        /*0e8c*/ 	.short	0x010a
        /*0e8e*/ 	.byte	0x3f
	.zero		1


	//   ....[75]....
        /*0e90*/ 	.word	0x00012a40
        /*0e94*/ 	.word	0x00000008
        /*0e98*/ 	.word	0x00022850
        /*0e9c*/ 	.short	0x010a
        /*0e9e*/ 	.byte	0x3f
	.zero		1


	//   ....[76]....
        /*0ea0*/ 	.word	0x00012aa0
        /*0ea4*/ 	.word	0x00000008
        /*0ea8*/ 	.word	0x00022830
        /*0eac*/ 	.short	0x010a
        /*0eae*/ 	.byte	0x3f
	.zero		1


	//   ....[77]....
        /*0eb0*/ 	.word	0x00012b00
        /*0eb4*/ 	.word	0x00000008
        /*0eb8*/ 	.word	0x00022850
        /*0ebc*/ 	.short	0x010a
        /*0ebe*/ 	.byte	0x3f
	.zero		1


	//   ....[78]....
        /*0ec0*/ 	.word	0x00012b60
        /*0ec4*/ 	.word	0x00000003
        /*0ec8*/ 	.word	0x00022850
        /*0ecc*/ 	.short	0x010a
        /*0ece*/ 	.byte	0x3f
	.zero		1


	//   ....[79]....
        /*0ed0*/ 	.word	0x00012c30
        /*0ed4*/ 	.word	0x00000019
        /*0ed8*/ 	.word	0x00022880
        /*0edc*/ 	.short	0x010a
        /*0ede*/ 	.byte	0x3f
	.zero		1


	//   ....[80]....
        /*0ee0*/ 	.word	0x000138e0
        /*0ee4*/ 	.word	0x00000019
        /*0ee8*/ 	.word	0x00022840
        /*0eec*/ 	.short	0x010a
        /*0eee*/ 	.byte	0x3f
	.zero		1


	//   ....[81]....
        /*0ef0*/ 	.word	0x00014e90
        /*0ef4*/ 	.word	0x00000019
        /*0ef8*/ 	.word	0x00022820
        /*0efc*/ 	.short	0x010a
        /*0efe*/ 	.byte	0x3f
	.zero		1


	//   ....[82]....
        /*0f00*/ 	.word	0x00014ee0
        /*0f04*/ 	.word	0x00000003
        /*0f08*/ 	.word	0x00022880
        /*0f0c*/ 	.short	0x010a
        /*0f0e*/ 	.byte	0x3f
	.zero		1


	//   ....[83]....
        /*0f10*/ 	.word	0x00015a10
        /*0f14*/ 	.word	0x00000003
        /*0f18*/ 	.word	0x00022840
        /*0f1c*/ 	.short	0x010a
        /*0f1e*/ 	.byte	0x3f
	.zero		1


	//   ....[84]....
        /*0f20*/ 	.word	0x00016510
        /*0f24*/ 	.word	0x00000006
        /*0f28*/ 	.word	0x00022870
        /*0f2c*/ 	.short	0x010a
        /*0f2e*/ 	.byte	0x3f
	.zero		1


	//   ....[85]....
        /*0f30*/ 	.word	0x00016560
        /*0f34*/ 	.word	0x00000006
        /*0f38*/ 	.word	0x00022860
        /*0f3c*/ 	.short	0x010a
        /*0f3e*/ 	.byte	0x3f
	.zero		1


	//   ....[86]....
        /*0f40*/ 	.word	0x000165b0
        /*0f44*/ 	.word	0x00000010
        /*0f48*/ 	.word	0x00022870
        /*0f4c*/ 	.short	0x010a
        /*0f4e*/ 	.byte	0x3f
	.zero		1


	//   ....[87]....
        /*0f50*/ 	.word	0x00016600
        /*0f54*/ 	.word	0x00000010
        /*0f58*/ 	.word	0x00022860
        /*0f5c*/ 	.short	0x010a
        /*0f5e*/ 	.byte	0x3f
	.zero		1


	//   ....[88]....
        /*0f60*/ 	.word	0x00016650
        /*0f64*/ 	.word	0x00000005
        /*0f68*/ 	.word	0x00022820
        /*0f6c*/ 	.short	0x010a
        /*0f6e*/ 	.byte	0x3f
	.zero		1


	//   ....[89]....
        /*0f70*/ 	.word	0x000166a0
        /*0f74*/ 	.word	0x00000004
        /*0f78*/ 	.word	0x00022840
        /*0f7c*/ 	.short	0x010a
        /*0f7e*/ 	.byte	0x3f
	.zero		1


	//   ....[90]....
        /*0f80*/ 	.word	0x000166f0
        /*0f84*/ 	.word	0x00000005
        /*0f88*/ 	.word	0x00022840
        /*0f8c*/ 	.short	0x010a
        /*0f8e*/ 	.byte	0x3f
	.zero		1


	//   ....[91]....
        /*0f90*/ 	.word	0x00016740
        /*0f94*/ 	.word	0x00000004
        /*0f98*/ 	.word	0x00022860
        /*0f9c*/ 	.short	0x010a
        /*0f9e*/ 	.byte	0x3f
	.zero		1


	//   ....[92]....
        /*0fa0*/ 	.word	0x00016790
        /*0fa4*/ 	.word	0x00000005
        /*0fa8*/ 	.word	0x00022860
        /*0fac*/ 	.short	0x010a
        /*0fae*/ 	.byte	0x3f
	.zero		1


	//   ....[93]....
        /*0fb0*/ 	.word	0x000167e0
        /*0fb4*/ 	.word	0x00000004
        /*0fb8*/ 	.word	0x00022880
        /*0fbc*/ 	.short	0x010a
        /*0fbe*/ 	.byte	0x3f
	.zero		1


	//----- nvinfo : EIATTR_NUM_MBARRIERS
	.align		4
.L_1046:
        /*0fc0*/ 	.byte	0x03, 0x38
        /*0fc2*/ 	.short	0x0016


	//----- nvinfo : EIATTR_EXIT_INSTR_OFFSETS
	.align		4
        /*0fc4*/ 	.byte	0x04, 0x1c
        /*0fc6*/ 	.short	(.L_1048 - .L_1047)


	//   ....[0]....
.L_1047:
        /*0fc8*/ 	.word	0x00012900


	//----- nvinfo : EIATTR_MAX_THREADS
	.align		4
.L_1048:
        /*0fcc*/ 	.byte	0x04, 0x05
        /*0fce*/ 	.short	(.L_1050 - .L_1049)
.L_1049:
        /*0fd0*/ 	.word	0x00000180
        /*0fd4*/ 	.word	0x00000001
        /*0fd8*/ 	.word	0x00000001


	//----- nvinfo : EIATTR_CRS_STACK_SIZE
	.align		4
.L_1050:
        /*0fdc*/ 	.byte	0x04, 0x1e
        /*0fde*/ 	.short	(.L_1052 - .L_1051)
.L_1051:
        /*0fe0*/ 	.word	0x00000000


	//----- nvinfo : EIATTR_CBANK_PARAM_SIZE
	.align		4
.L_1052:
        /*0fe4*/ 	.byte	0x03, 0x19
        /*0fe6*/ 	.short	0x0a70


	//----- nvinfo : EIATTR_PARAM_CBANK
	.align		4
        /*0fe8*/ 	.byte	0x04, 0x0a
        /*0fea*/ 	.short	(.L_1054 - .L_1053)
	.align		4
.L_1053:
        /*0fec*/ 	.word	index@(.nv.constant0._ZN7cutlass13device_kernelIN5flash11enable_sm90INS1_16FlashAttnFwdSm90INS1_25CollectiveMainloopFwdSm90ILi2EN4cute5tupleIJNS5_1CILi1EEES8_S8_EEENS6_IJNS7_ILi128EEENS7_ILi160EEESA_EEELi128ENS_12float_e4m3_tEfNS_4arch4Sm90ELb1ELb0ELb0ELb0ELb1ELb0ELb0ELb1ELb1ELb1ELb1ELb0EEENS1_21CollectiveEpilogueFwdINS6_IJSA_SA_SB_EEES9_NS_10bfloat16_tESF_Li256ELb0ELb1ELb1ELb1EEENS1_19SingleTileSchedulerILb0ELb1ELb1ELi128EEEEEEEEEvNT_6ParamsE)
        /*0ff0*/ 	.short	0x0210
        /*0ff2*/ 	.short	0x0a70


	//----- nvinfo : EIATTR_SW_WAR
	.align		4
.L_1054:
        /*0ff4*/ 	.byte	0x04, 0x36
        /*0ff6*/ 	.short	(.L_1056 - .L_1055)
.L_1055:
        /*0ff8*/ 	.word	0x00000008
.L_1056:


//--------------------- .nv.info._ZN7cutlass13device_kernelIN5flash11enable_sm90INS1_16FlashAttnFwdSm90INS1_25CollectiveMainloopFwdSm90ILi2EN4cute5tupleIJNS5_1CILi1EEES8_S8_EEENS6_IJNS7_ILi128EEENS7_ILi160EEESA_EEELi128ENS_12float_e4m3_tEfNS_4arch4Sm90ELb1ELb0ELb0ELb1ELb1ELb0ELb0ELb1ELb1ELb1ELb1ELb0EEENS1_21CollectiveEpilogueFwdINS6_IJSA_SA_SB_EEES9_NS_10bfloat16_tESF_Li256ELb1ELb1ELb1ELb1EEENS1_36VarlenDynamicPersistentTileSchedulerILi128ELi160ELi256ELi128ELb1ELb1ELb1ELb1ELb1ELb1EEEEEEEEEvNT_6ParamsE --------------------------
	.section	.nv.info._ZN7cutlass13device_kernelIN5flash11enable_sm90INS1_16FlashAttnFwdSm90INS1_25CollectiveMainloopFwdSm90ILi2EN4cute5tupleIJNS5_1CILi1EEES8_S8_EEENS6_IJNS7_ILi128EEENS7_ILi160EEESA_EEELi128ENS_12float_e4m3_tEfNS_4arch4Sm90ELb1ELb0ELb0ELb1ELb1ELb0ELb0ELb1ELb1ELb1ELb1ELb0EEENS1_21CollectiveEpilogueFwdINS6_IJSA_SA_SB_EEES9_NS_10bfloat16_tESF_Li256ELb1ELb1ELb1ELb1EEENS1_36VarlenDynamicPersistentTileSchedulerILi128ELi160ELi256ELi128ELb1ELb1ELb1ELb1ELb1ELb1EEEEEEEEEvNT_6ParamsE,"",@"SHT_CUDA_INFO"
	.sectionflags	@""
	.align	4


	//----- nvinfo : EIATTR_CUDA_API_VERSION
	.align		4
        /*0000*/ 	.byte	0x04, 0x37
        /*0002*/ 	.short	(.L_1058 - .L_1057)
.L_1057:
        /*0004*/ 	.word	0x00000082


	//----- nvinfo : EIATTR_KPARAM_INFO
	.align		4
.L_1058:
        /*0008*/ 	.byte	0x04, 0x17
        /*000a*/ 	.short	(.L_1060 - .L_1059)
.L_1059:
        /*000c*/ 	.word	0x00000000
        /*0010*/ 	.short	0x0000
        /*0012*/ 	.short	0x0070
        /*0014*/ 	.byte	0x00, 0xf0, 0x01, 0x2a


	//----- nvinfo : EIATTR_SPARSE_MMA_MASK
	.align		4
.L_1060:
        /*0018*/ 	.byte	0x03, 0x50
        /*001a*/ 	.short	0x0000


	//----- nvinfo : EIATTR_MAXREG_COUNT
	.align		4
        /*001c*/ 	.byte	0x03, 0x1b
        /*001e*/ 	.short	0x00a8


	//----- nvinfo : EIATTR_NUM_BARRIERS
	.align		4
        /*0020*/ 	.byte	0x02, 0x4c
        /*0022*/ 	.byte	0x10
	.zero		1


	//----- nvinfo : EIATTR_EXTERNS
	.align		4
        /*0024*/ 	.byte	0x04, 0x0f
        /*0026*/ 	.short	(.L_1062 - .L_1061)


	//   ....[0]....
	.align		4
.L_1061:
        /*0028*/ 	.word	index@(__assertfail)


	//----- nvinfo : EIATTR_ANNOTATIONS
	.align		4
.L_1062:
        /*002c*/ 	.byte	0x04, 0x55
        /*002e*/ 	.short	(.L_1064 - .L_1063)


	//   ....[0]....
.L_1063:
        /* <DEDUP_REMOVED lines=30> */


	//----- nvinfo : EIATTR_MERCURY_ISA_VERSION
	.align		4
.L_1064:
        /*0200*/ 	.byte	0x03, 0x5f
        /*0202*/ 	.short	0x0101


	//----- nvinfo : EIATTR_UNUSED_LOAD_BYTE_OFFSET
	.align		4
        /*0204*/ 	.byte	0x04, 0x44
        /*0206*/ 	.short	(.L_1066 - .L_1065)


	//   ....[0]....
.L_1065:
        /*0208*/ 	.word	0x00000980
        /*020c*/ 	.word	0x0000fff0


	//   ....[1]....
        /*0210*/ 	.word	0x0000b8d0
        /*0214*/ 	.word	0x0000fff0


	//----- nvinfo : EIATTR_INT_WARP_WIDE_INSTR_OFFSETS
	.align		4
.L_1066:
        /*0218*/ 	.byte	0x04, 0x31
        /*021a*/ 	.short	(.L_1068 - .L_1067)


	//   ....[0]....
.L_1067:
        /*021c*/ 	.word	0x000000c0


	//   ....[1]....
        /*0220*/ 	.word	0x000000d0


	//   ....[2]....
        /*0224*/ 	.word	0x00000170


	//   ....[3]....
        /*0228*/ 	.word	0x00011040


	//   ....[4]....
        /*022c*/ 	.word	0x000110d0


	//   ....[5]....
        /*0230*/ 	.word	0x000152b0


	//   ....[6]....
        /*0234*/ 	.word	0x00015340


	//----- nvinfo : EIATTR_COOP_GROUP_MASK_REGIDS
	.align		4
.L_1068:
        /*0238*/ 	.byte	0x04, 0x29
        /*023a*/ 	.short	(.L_1070 - .L_1069)


	//   ....[0]....
.L_1069:
        /*023c*/ 	.word	0xffffffff


	//   ....[1]....
        /*0240*/ 	.word	0xffffffff


	//   ....[2]....
        /*0244*/ 	.word	0xffffffff


	//   ....[3]....
        /*0248*/ 	.word	0xffffffff


	//   ....[4]....
        /*024c*/ 	.word	0xffffffff


	//   ....[5]....
        /*0250*/ 	.word	0xffffffff


	//   ....[6]....
        /*0254*/ 	.word	0xffffffff


	//   ....[7]....
        /*0258*/ 	.word	0xffffffff


	//   ....[8]....
        /*025c*/ 	.word	0xffffffff


	//   ....[9]....
        /*0260*/ 	.word	0xffffffff


	//   ....[10]....
        /*0264*/ 	.word	0xffffffff


	//   ....[11]....
        /*0268*/ 	.word	0xffffffff


	//   ....[12]....
        /*026c*/ 	.word	0xffffffff


	//   ....[13]....
        /*0270*/ 	.word	0xffffffff


	//   ....[14]....
        /*0274*/ 	.word	0xffffffff


	//   ....[15]....
        /*0278*/ 	.word	0xffffffff


	//   ....[16]....
        /*027c*/ 	.word	0xffffffff


	//   ....[17]....
        /*0280*/ 	.word	0xffffffff


	//   ....[18]....
        /*0284*/ 	.word	0xffffffff


	//   ....[19]....
        /*0288*/ 	.word	0xffffffff


	//   ....[20]....
        /*028c*/ 	.word	0xffffffff


	//   ....[21]....
        /*0290*/ 	.word	0xffffffff


	//   ....[22]....
        /*0294*/ 	.word	0xffffffff


	//   ....[23]....
        /*0298*/ 	.word	0xffffffff


	//   ....[24]....
        /*029c*/ 	.word	0xffffffff


	//   ....[25]....
        /*02a0*/ 	.word	0xffffffff


	//   ....[26]....
        /*02a4*/ 	.word	0xffffffff


	//   ....[27]....
        /*02a8*/ 	.word	0xffffffff


	//   ....[28]....
        /*02ac*/ 	.word	0xffffffff


	//   ....[29]....
        /*02b0*/ 	.word	0xffffffff


	//   ....[30]....
        /*02b4*/ 	.word	0xffffffff


	//   ....[31]....
        /*02b8*/ 	.word	0xffffffff


	//   ....[32]....
        /*02bc*/ 	.word	0xffffffff


	//   ....[33]....
        /*02c0*/ 	.word	0xffffffff


	//   ....[34]....
        /*02c4*/ 	.word	0xffffffff


	//   ....[35]....
        /*02c8*/ 	.word	0xffffffff


	//   ....[36]....
        /*02cc*/ 	.word	0xffffffff


	//   ....[37]....
        /*02d0*/ 	.word	0xffffffff


	//   ....[38]....
        /*02d4*/ 	.word	0xffffffff


	//   ....[39]....
        /*02d8*/ 	.word	0xffffffff


	//   ....[40]....
        /*02dc*/ 	.word	0xffffffff


	//   ....[41]....
        /*02e0*/ 	.word	0xffffffff


	//   ....[42]....
        /*02e4*/ 	.word	0xffffffff


	//   ....[43]....
        /*02e8*/ 	.word	0xffffffff


	//   ....[44]....
        /*02ec*/ 	.word	0xffffffff


	//   ....[45]....
        /*02f0*/ 	.word	0xffffffff


	//   ....[46]....
        /*02f4*/ 	.word	0xffffffff


	//   ....[47]....
        /*02f8*/ 	.word	0xffffffff


	//   ....[48]....
        /*02fc*/ 	.word	0xffffffff


	//   ....[49]....
        /*0300*/ 	.word	0xffffffff


	//   ....[50]....
        /*0304*/ 	.word	0xffffffff


	//   ....[51]....
        /*0308*/ 	.word	0xffffffff


	//   ....[52]....
        /*030c*/ 	.word	0xffffffff


	//   ....[53]....
        /*0310*/ 	.word	0xffffffff


	//   ....[54]....
        /*0314*/ 	.word	0xffffffff


	//   ....[55]....
        /*0318*/ 	.word	0xffffffff


	//   ....[56]....
        /*031c*/ 	.word	0xffffffff


	//   ....[57]....
        /*0320*/ 	.word	0xffffffff


	//   ....[58]....
        /*0324*/ 	.word	0xffffffff


	//   ....[59]....
        /*0328*/ 	.word	0xffffffff


	//   ....[60]....
        /*032c*/ 	.word	0xffffffff


	//   ....[61]....
        /*0330*/ 	.word	0xffffffff


	//   ....[62]....
        /*0334*/ 	.word	0xffffffff


	//   ....[63]....
        /*0338*/ 	.word	0xffffffff


	//   ....[64]....
        /*033c*/ 	.word	0xffffffff


	//   ....[65]....
        /*0340*/ 	.word	0xffffffff


	//   ....[66]....
        /*0344*/ 	.word	0xffffffff


	//   ....[67]....
        /*0348*/ 	.word	0xffffffff


	//   ....[68]....
        /*034c*/ 	.word	0xffffffff


	//   ....[69]....
        /*0350*/ 	.word	0xffffffff


	//   ....[70]....
        /*0354*/ 	.word	0xffffffff


	//   ....[71]....
        /*0358*/ 	.word	0xffffffff


	//   ....[72]....
        /*035c*/ 	.word	0xffffffff


	//   ....[73]....
        /*0360*/ 	.word	0xffffffff


	//   ....[74]....
        /*0364*/ 	.word	0xffffffff


	//   ....[75]....
        /*0368*/ 	.word	0xffffffff


	//   ....[76]....
        /*036c*/ 	.word	0xffffffff


	//   ....[77]....
        /*0370*/ 	.word	0xffffffff


	//   ....[78]....
        /*0374*/ 	.word	0xffffffff


	//   ....[79]....
        /*0378*/ 	.word	0xffffffff


	//   ....[80]....
        /*037c*/ 	.word	0xffffffff


	//   ....[81]....
        /*0380*/ 	.word	0xffffffff


	//   ....[82]....
        /*0384*/ 	.word	0xffffffff


	//   ....[83]....
        /*0388*/ 	.word	0xffffffff


	//   ....[84]....
        /*038c*/ 	.word	0xffffffff


	//   ....[85]....
        /*0390*/ 	.word	0xffffffff


	//   ....[86]....
        /*0394*/ 	.word	0xffffffff


	//   ....[87]....
        /*0398*/ 	.word	0xffffffff


	//   ....[88]....
        /*039c*/ 	.word	0xffffffff


	//   ....[89]....
        /*03a0*/ 	.word	0xffffffff


	//   ....[90]....
        /*03a4*/ 	.word	0xffffffff


	//   ....[91]....
        /*03a8*/ 	.word	0xffffffff


	//   ....[92]....
        /*03ac*/ 	.word	0xffffffff


	//   ....[93]....
        /*03b0*/ 	.word	0xffffffff


	//   ....[94]....
        /*03b4*/ 	.word	0xffffffff


	//   ....[95]....
        /*03b8*/ 	.word	0xffffffff


	//   ....[96]....
        /*03bc*/ 	.word	0xffffffff


	//   ....[97]....
        /*03c0*/ 	.word	0xffffffff


	//   ....[98]....
        /*03c4*/ 	.word	0xffffffff


	//   ....[99]....
        /*03c8*/ 	.word	0xffffffff


	//   ....[100]....
        /*03cc*/ 	.word	0xffffffff


	//   ....[101]....
        /*03d0*/ 	.word	0xffffffff


	//   ....[102]....
        /*03d4*/ 	.word	0xffffffff


	//   ....[103]....
        /*03d8*/ 	.word	0xffffffff


	//   ....[104]....
        /*03dc*/ 	.word	0xffffffff


	//   ....[105]....
        /*03e0*/ 	.word	0xffffffff


	//   ....[106]....
        /*03e4*/ 	.word	0xffffffff


	//   ....[107]....
        /*03e8*/ 	.word	0xffffffff


	//   ....[108]....
        /*03ec*/ 	.word	0xffffffff


	//   ....[109]....
        /*03f0*/ 	.word	0xffffffff


	//   ....[110]....
        /*03f4*/ 	.word	0xffffffff


	//   ....[111]....
        /*03f8*/ 	.word	0xffffffff


	//   ....[112]....
        /*03fc*/ 	.word	0xffffffff


	//   ....[113]....
        /*0400*/ 	.word	0xffffffff


	//   ....[114]....
        /*0404*/ 	.word	0xffffffff


	//   ....[115]....
        /*0408*/ 	.word	0xffffffff


	//   ....[116]....
        /*040c*/ 	.word	0xffffffff


	//   ....[117]....
        /*0410*/ 	.word	0xffffffff


	//   ....[118]....
        /*0414*/ 	.word	0xffffffff


	//   ....[119]....
        /*0418*/ 	.word	0xffffffff


	//   ....[120]....
        /*041c*/ 	.word	0xffffffff


	//   ....[121]....
        /*0420*/ 	.word	0xffffffff


	//   ....[122]....
        /*0424*/ 	.word	0xffffffff


	//   ....[123]....
        /*0428*/ 	.word	0xffffffff


	//   ....[124]....
        /*042c*/ 	.word	0xffffffff


	//   ....[125]....
        /*0430*/ 	.word	0xffffffff


	//   ....[126]....
        /*0434*/ 	.word	0xffffffff


	//   ....[127]....
        /*0438*/ 	.word	0xffffffff


	//   ....[128]....
        /*043c*/ 	.word	0xffffffff


	//   ....[129]....
        /*0440*/ 	.word	0xffffffff


	//   ....[130]....
        /*0444*/ 	.word	0xffffffff


	//   ....[131]....
        /*0448*/ 	.word	0xffffffff


	//   ....[132]....
        /*044c*/ 	.word	0xffffffff


	//   ....[133]....
        /*0450*/ 	.word	0xffffffff


	//   ....[134]....
        /*0454*/ 	.word	0xffffffff


	//   ....[135]....
        /*0458*/ 	.word	0xffffffff


	//   ....[136]....
        /*045c*/ 	.word	0xffffffff


	//   ....[137]....
        /*0460*/ 	.word	0xffffffff


	//   ....[138]....
        /*0464*/ 	.word	0xffffffff


	//   ....[139]....
        /*0468*/ 	.word	0xffffffff


	//   ....[140]....
        /*046c*/ 	.word	0xffffffff


	//   ....[141]....
        /*0470*/ 	.word	0xffffffff


	//   ....[142]....
        /*0474*/ 	.word	0xffffffff


	//   ....[143]....
        /*0478*/ 	.word	0xffffffff


	//   ....[144]....
        /*047c*/ 	.word	0xffffffff


	//   ....[145]....
        /*0480*/ 	.word	0xffffffff


	//   ....[146]....
        /*0484*/ 	.word	0xffffffff


	//   ....[147]....
        /*0488*/ 	.word	0xffffffff


	//   ....[148]....
        /*048c*/ 	.word	0xffffffff


	//   ....[149]....
        /*0490*/ 	.word	0xffffffff


	//   ....[150]....
        /*0494*/ 	.word	0xffffffff


	//   ....[151]....
        /*0498*/ 	.word	0xffffffff


	//   ....[152]....
        /*049c*/ 	.word	0xffffffff


	//   ....[153]....
        /*04a0*/ 	.word	0xffffffff


	//   ....[154]....
        /*04a4*/ 	.word	0xffffffff


	//   ....[155]....
        /*04a8*/ 	.word	0xffffffff


	//   ....[156]....
        /*04ac*/ 	.word	0xffffffff


	//   ....[157]....
        /*04b0*/ 	.word	0xffffffff


	//   ....[158]....
        /*04b4*/ 	.word	0xffffffff


	//   ....[159]....
        /*04b8*/ 	.word	0xffffffff


	//   ....[160]....
        /*04bc*/ 	.word	0xffffffff


	//   ....[161]....
        /*04c0*/ 	.word	0xffffffff


	//   ....[162]....
        /*04c4*/ 	.word	0xffffffff


	//   ....[163]....
        /*04c8*/ 	.word	0xffffffff


	//   ....[164]....
        /*04cc*/ 	.word	0xffffffff


	//   ....[165]....
        /*04d0*/ 	.word	0xffffffff


	//   ....[166]....
        /*04d4*/ 	.word	0xffffffff


	//   ....[167]....
        /*04d8*/ 	.word	0xffffffff


	//   ....[168]....
        /*04dc*/ 	.word	0xffffffff


	//   ....[169]....
        /*04e0*/ 	.word	0xffffffff


	//   ....[170]....
        /*04e4*/ 	.word	0xffffffff


	//   ....[171]....
        /*04e8*/ 	.word	0xffffffff


	//   ....[172]....
        /*04ec*/ 	.word	0xffffffff


	//   ....[173]....
        /*04f0*/ 	.word	0xffffffff


	//   ....[174]....
        /*04f4*/ 	.word	0xffffffff


	//   ....[175]....
        /*04f8*/ 	.word	0xffffffff


	//   ....[176]....
        /*04fc*/ 	.word	0xffffffff


	//   ....[177]....
        /*0500*/ 	.word	0xffffffff


	//   ....[178]....
        /*0504*/ 	.word	0xffffffff


	//   ....[179]....
        /*0508*/ 	.word	0xffffffff


	//   ....[180]....
        /*050c*/ 	.word	0xffffffff


	//   ....[181]....
        /*0510*/ 	.word	0xffffffff


	//   ....[182]....
        /*0514*/ 	.word	0xffffffff


	//   ....[183]....
        /*0518*/ 	.word	0xffffffff


	//   ....[184]....
        /*051c*/ 	.word	0xffffffff


	//   ....[185]....
        /*0520*/ 	.word	0xffffffff


	//   ....[186]....
        /*0524*/ 	.word	0xffffffff


	//   ....[187]....
        /*0528*/ 	.word	0xffffffff


	//   ....[188]....
        /*052c*/ 	.word	0xffffffff


	//   ....[189]....
        /*0530*/ 	.word	0xffffffff


	//   ....[190]....
        /*0534*/ 	.word	0xffffffff


	//   ....[191]....
        /*0538*/ 	.word	0xffffffff


	//   ....[192]....
        /*053c*/ 	.word	0xffffffff


	//   ....[193]....
        /*0540*/ 	.word	0xffffffff


	//   ....[194]....
        /*0544*/ 	.word	0xffffffff


	//   ....[195]....
        /*0548*/ 	.word	0xffffffff


	//   ....[196]....
        /*054c*/ 	.word	0xffffffff


	//   ....[197]....
        /*0550*/ 	.word	0xffffffff


	//   ....[198]....
        /*0554*/ 	.word	0xffffffff


	//   ....[199]....
        /*0558*/ 	.word	0xffffffff


	//   ....[200]....
        /*055c*/ 	.word	0xffffffff


	//   ....[201]....
        /*0560*/ 	.word	0xffffffff


	//   ....[202]....
        /*0564*/ 	.word	0xffffffff


	//   ....[203]....
        /*0568*/ 	.word	0xffffffff


	//   ....[204]....
        /*056c*/ 	.word	0xffffffff


	//   ....[205]....
        /*0570*/ 	.word	0xffffffff


	//   ....[206]....
        /*0574*/ 	.word	0xffffffff


	//   ....[207]....
        /*0578*/ 	.word	0xffffffff


	//   ....[208]....
        /*057c*/ 	.word	0xffffffff


	//   ....[209]....
        /*0580*/ 	.word	0xffffffff


	//   ....[210]....
        /*0584*/ 	.word	0xffffffff


	//   ....[211]....
        /*0588*/ 	.word	0xffffffff


	//   ....[212]....
        /*058c*/ 	.word	0xffffffff


	//   ....[213]....
        /*0590*/ 	.word	0xffffffff


	//   ....[214]....
        /*0594*/ 	.word	0xffffffff


	//   ....[215]....
        /*0598*/ 	.word	0xffffffff


	//   ....[216]....
        /*059c*/ 	.word	0xffffffff


	//   ....[217]....
        /*05a0*/ 	.word	0xffffffff


	//   ....[218]....
        /*05a4*/ 	.word	0xffffffff


	//   ....[219]....
        /*05a8*/ 	.word	0xffffffff


	//   ....[220]....
        /*05ac*/ 	.word	0xffffffff


	//   ....[221]....
        /*05b0*/ 	.word	0xffffffff


	//   ....[222]....
        /*05b4*/ 	.word	0xffffffff


	//   ....[223]....
        /*05b8*/ 	.word	0xffffffff


	//   ....[224]....
        /*05bc*/ 	.word	0xffffffff


	//   ....[225]....
        /*05c0*/ 	.word	0xffffffff


	//   ....[226]....
        /*05c4*/ 	.word	0xffffffff


	//   ....[227]....
        /*05c8*/ 	.word	0xffffffff


	//   ....[228]....
        /*05cc*/ 	.word	0xffffffff


	//   ....[229]....
        /*05d0*/ 	.word	0xffffffff


	//   ....[230]....
        /*05d4*/ 	.word	0xffffffff


	//   ....[231]....
        /*05d8*/ 	.word	0xffffffff


	//   ....[232]....
        /*05dc*/ 	.word	0xffffffff


	//   ....[233]....
        /*05e0*/ 	.word	0xffffffff


	//   ....[234]....
        /*05e4*/ 	.word	0xffffffff


	//   ....[235]....
        /*05e8*/ 	.word	0xffffffff


	//   ....[236]....
        /*05ec*/ 	.word	0xffffffff


	//   ....[237]....
        /*05f0*/ 	.word	0xffffffff


	//   ....[238]....
        /*05f4*/ 	.word	0xffffffff


	//   ....[239]....
        /*05f8*/ 	.word	0xffffffff


	//   ....[240]....
        /*05fc*/ 	.word	0xffffffff


	//   ....[241]....
        /*0600*/ 	.word	0xffffffff


	//   ....[242]....
        /*0604*/ 	.word	0xffffffff


	//   ....[243]....
        /*0608*/ 	.word	0xffffffff


	//   ....[244]....
        /*060c*/ 	.word	0xffffffff


	//   ....[245]....
        /*0610*/ 	.word	0xffffffff


	//   ....[246]....
        /*0614*/ 	.word	0xffffffff


	//   ....[247]....
        /*0618*/ 	.word	0x0500000f


	//   ....[248]....
        /*061c*/ 	.word	0x0500000f


	//   ....[249]....
        /*0620*/ 	.word	0x0500000f


	//   ....[250]....
        /*0624*/ 	.word	0x0500000f


	//   ....[251]....
        /*0628*/ 	.word	0x0500000f


	//   ....[252]....
        /*062c*/ 	.word	0x0500000f


	//   ....[253]....
        /*0630*/ 	.word	0x0500000f


	//   ....[254]....
        /*0634*/ 	.word	0x0500000f


	//   ....[255]....
        /*0638*/ 	.word	0x0500000f


	//   ....[0]....
        /*063c*/ 	.word	0x0500000f


	//   ....[1]....
        /*0640*/ 	.word	0x0500000f


	//   ....[2]....
        /*0644*/ 	.word	0x0500000f


	//   ....[3]....
        /*0648*/ 	.word	0x0500000f


	//   ....[4]....
        /*064c*/ 	.word	0x0500000f


	//   ....[5]....
        /*0650*/ 	.word	0x0500000f


	//   ....[6]....
        /*0654*/ 	.word	0x0500000f


	//   ....[7]....
        /*0658*/ 	.word	0x0500000f


	//   ....[8]....
        /*065c*/ 	.word	0x0500000f


	//   ....[9]....
        /*0660*/ 	.word	0x0500000f


	//   ....[10]....
        /*0664*/ 	.word	0x0500000f


	//   ....[11]....
        /*0668*/ 	.word	0x0500000f


	//   ....[12]....
        /*066c*/ 	.word	0x0500000f


	//   ....[13]....
        /*0670*/ 	.word	0x0500000f


	//   ....[14]....
        /*0674*/ 	.word	0x0500000f


	//   ....[15]....
        /*0678*/ 	.word	0x0500000f


	//   ....[16]....
        /*067c*/ 	.word	0x0500000f


	//   ....[17]....
        /*0680*/ 	.word	0x0500000f


	//   ....[18]....
        /*0684*/ 	.word	0x0500000f


	//   ....[19]....
        /*0688*/ 	.word	0x0500000f


	//   ....[20]....
        /*068c*/ 	.word	0x0500000f


	//   ....[21]....
        /*0690*/ 	.word	0x0500000f


	//   ....[22]....
        /*0694*/ 	.word	0x0500000f


	//   ....[23]....
        /*0698*/ 	.word	0x0500000f


	//   ....[24]....
        /*069c*/ 	.word	0x0500000f


	//   ....[25]....
        /*06a0*/ 	.word	0x0500000f


	//   ....[26]....
        /*06a4*/ 	.word	0x0500000f


	//   ....[27]....
        /*06a8*/ 	.word	0x0500000f


	//   ....[28]....
        /*06ac*/ 	.word	0x0500000f


	//   ....[29]....
        /*06b0*/ 	.word	0x0500000f


	//   ....[30]....
        /*06b4*/ 	.word	0x0500000f


	//   ....[31]....
        /*06b8*/ 	.word	0x0500000f


	//   ....[32]....
        /*06bc*/ 	.word	0x0500000f


	//   ....[33]....
        /*06c0*/ 	.word	0x0500000f


	//   ....[34]....
        /*06c4*/ 	.word	0x0500000f


	//   ....[35]....
        /*06c8*/ 	.word	0x0500000f


	//   ....[36]....
        /*06cc*/ 	.word	0x0500000f


	//   ....[37]....
        /*06d0*/ 	.word	0x0500000f


	//   ....[38]....
        /*06d4*/ 	.word	0x0500000f


	//   ....[39]....
        /*06d8*/ 	.word	0x0500000f


	//   ....[40]....
        /*06dc*/ 	.word	0x0500000f


	//   ....[41]....
        /*06e0*/ 	.word	0x0500000f


	//   ....[42]....
        /*06e4*/ 	.word	0x0500000f


	//   ....[43]....
        /*06e8*/ 	.word	0x0500000f


	//   ....[44]....
        /*06ec*/ 	.word	0x0500000f


	//   ....[45]....
        /*06f0*/ 	.word	0x0500000f


	//   ....[46]....
        /*06f4*/ 	.word	0x0500000f


	//   ....[47]....
        /*06f8*/ 	.word	0x0500000f


	//   ....[48]....
        /*06fc*/ 	.word	0x0500000f


	//   ....[49]....
        /*0700*/ 	.word	0x0500000f


	//   ....[50]....
        /*0704*/ 	.word	0x0500000f


	//   ....[51]....
        /*0708*/ 	.word	0x0500000f


	//   ....[52]....
        /*070c*/ 	.word	0x0500000f


	//   ....[53]....
        /*0710*/ 	.word	0x0500000f


	//   ....[54]....
        /*0714*/ 	.word	0x0500000f


	//   ....[55]....
        /*0718*/ 	.word	0x0500000f


	//   ....[56]....
        /*071c*/ 	.word	0x0500000f


	//   ....[57]....
        /*0720*/ 	.word	0x0500000f


	//   ....[58]....
        /*0724*/ 	.word	0x0500000f


	//   ....[59]....
        /*0728*/ 	.word	0x0500000f


	//   ....[60]....
        /*072c*/ 	.word	0x0500000f


	//   ....[61]....
        /*0730*/ 	.word	0x0500000f


	//   ....[62]....
        /*0734*/ 	.word	0x0500000f


	//   ....[63]....
        /*0738*/ 	.word	0x0500000f


	//   ....[64]....
        /*073c*/ 	.word	0x0500000f


	//   ....[65]....
        /*0740*/ 	.word	0x0500000f


	//   ....[66]....
        /*0744*/ 	.word	0x0500000f


	//   ....[67]....
        /*0748*/ 	.word	0x0500000f


	//   ....[68]....
        /*074c*/ 	.word	0x0500000f


	//   ....[69]....
        /*0750*/ 	.word	0x0500000f


	//   ....[70]....
        /*0754*/ 	.word	0x0500000f


	//   ....[71]....
        /*0758*/ 	.word	0x0500000f


	//   ....[72]....
        /*075c*/ 	.word	0x0500000f


	//   ....[73]....
        /*0760*/ 	.word	0x0500000f


	//   ....[74]....
        /*0764*/ 	.word	0x0500000f


	//   ....[75]....
        /*0768*/ 	.word	0x0500000f


	//   ....[76]....
        /*076c*/ 	.word	0x0500000f


	//   ....[77]....
        /*0770*/ 	.word	0x0500000f


	//   ....[78]....
        /*0774*/ 	.word	0x0500000f


	//   ....[79]....
        /*0778*/ 	.word	0x0500000f


	//   ....[80]....
        /*077c*/ 	.word	0x0500000f


	//   ....[81]....
        /*0780*/ 	.word	0x0500000f


	//   ....[82]....
        /*0784*/ 	.word	0x0500000f


	//   ....[83]....
        /*0788*/ 	.word	0x0500000f


	//   ....[84]....
        /*078c*/ 	.word	0x0500000f


	//   ....[85]....
        /*0790*/ 	.word	0x0500000f


	//   ....[86]....
        /*0794*/ 	.word	0x0500000f


	//   ....[87]....
        /*0798*/ 	.word	0x0500000f


	//   ....[88]....
        /*079c*/ 	.word	0x0500000f


	//----- nvinfo : EIATTR_COOP_GROUP_INSTR_OFFSETS
	.align		4
.L_1070:
        /*07a0*/ 	.byte	0x04, 0x28
        /*07a2*/ 	.short	(.L_1072 - .L_1071)


	//   ....[0]....
.L_1071:
        /*07a4*/ 	.word	0x00000080


	//   ....[1]....
        /*07a8*/ 	.word	0x00000090


	//   ....[2]....
        /*07ac*/ 	.word	0x000002d0


	//   ....[3]....
        /*07b0*/ 	.word	0x00000430


	//   ....[4]....
        /*07b4*/ 	.word	0x00000550


	//   ....[5]....
        /*07b8*/ 	.word	0x000006b0


	//   ....[6]....
        /*07bc*/ 	.word	0x00001cd0


	//   ....[7]....
        /*07c0*/ 	.word	0x000029a0


	//   ....[8]....
        /*07c4*/ 	.word	0x00002c60


	//   ....[9]....
        /*07c8*/ 	.word	0x00003270


	//   ....[10]....
        /*07cc*/ 	.word	0x00003300


	//   ....[11]....
        /*07d0*/ 	.word	0x00003e40


	//   ....[12]....
        /*07d4*/ 	.word	0x00003ec0


	//   ....[13]....
        /*07d8*/ 	.word	0x00005d60


	//   ....[14]....
        /*07dc*/ 	.word	0x00005d90


	//   ....[15]....
        /*07e0*/ 	.word	0x000065c0


	//   ....[16]....
        /*07e4*/ 	.word	0x000066c0


	//   ....[17]....
        /*07e8*/ 	.word	0x00007120


	//   ....[18]....
        /*07ec*/ 	.word	0x00007180


	//   ....[19]....
        /*07f0*/ 	.word	0x000096a0


	//   ....[20]....
        /*07f4*/ 	.word	0x000096b0


	//   ....[21]....
        /*07f8*/ 	.word	0x000096e0


	//   ....[22]....
        /*07fc*/ 	.word	0x000096f0


	//   ....[23]....
        /*0800*/ 	.word	0x0000b110


	//   ....[24]....
        /*0804*/ 	.word	0x0000b120


	//   ....[25]....
        /*0808*/ 	.word	0x0000b1a0


	//   ....[26]....
        /*080c*/ 	.word	0x0000b1b0


	//   ....[27]....
        /*0810*/ 	.word	0x0000c120


	//   ....[28]....
        /*0814*/ 	.word	0x0000c130


	//   ....[29]....
        /*0818*/ 	.word	0x0000c140


	//   ....[30]....
        /*081c*/ 	.word	0x0000c150


	//   ....[31]....
        /*0820*/ 	.word	0x0000c160


	//   ....[32]....
        /*0824*/ 	.word	0x0000c170


	//   ....[33]....
        /*0828*/ 	.word	0x0000c180


	//   ....[34]....
        /*082c*/ 	.word	0x0000c190


	//   ....[35]....
        /*0830*/ 	.word	0x0000c1a0


	//   ....[36]....
        /*0834*/ 	.word	0x0000c1b0


	//   ....[37]....
        /*0838*/ 	.word	0x0000c1e0


	//   ....[38]....
        /*083c*/ 	.word	0x0000c1f0


	//   ....[39]....
        /*0840*/ 	.word	0x0000c200


	//   ....[40]....
        /*0844*/ 	.word	0x0000c210


	//   ....[41]....
        /*0848*/ 	.word	0x0000c220


	//   ....[42]....
        /*084c*/ 	.word	0x0000c230


	//   ....[43]....
        /*0850*/ 	.word	0x0000c240


	//   ....[44]....
        /*0854*/ 	.word	0x0000c250


	//   ....[45]....
        /*0858*/ 	.word	0x0000c260


	//   ....[46]....
        /*085c*/ 	.word	0x0000c280


	//   ....[47]....
        /*0860*/ 	.word	0x0000c290


	//   ....[48]....
        /*0864*/ 	.word	0x0000c2a0


	//   ....[49]....
        /*0868*/ 	.word	0x0000c2b0


	//   ....[50]....
        /*086c*/ 	.word	0x0000c2c0


	//   ....[51]....
        /*0870*/ 	.word	0x0000c2d0


	//   ....[52]....
        /*0874*/ 	.word	0x0000c2e0


	//   ....[53]....
        /*0878*/ 	.word	0x0000c2f0


	//   ....[54]....
        /*087c*/ 	.word	0x0000c300


	//   ....[55]....
        /*0880*/ 	.word	0x0000c310


	//   ....[56]....
        /*0884*/ 	.word	0x0000c320


	//   ....[57]....
        /*0888*/ 	.word	0x0000c330


	//   ....[58]....
        /*088c*/ 	.word	0x0000c340


	//   ....[59]....
        /*0890*/ 	.word	0x0000c350


	//   ....[60]....
        /*0894*/ 	.word	0x0000c360


	//   ....[61]....
        /*0898*/ 	.word	0x0000c380


	//   ....[62]....
        /*089c*/ 	.word	0x0000c390


	//   ....[63]....
        /*08a0*/ 	.word	0x0000c3a0


	//   ....[64]....
        /*08a4*/ 	.word	0x0000c3c0


	//   ....[65]....
        /*08a8*/ 	.word	0x0000c3d0


	//   ....[66]....
        /*08ac*/ 	.word	0x0000c3f0


	//   ....[67]....
        /*08b0*/ 	.word	0x0000c400


	//   ....[68]....
        /*08b4*/ 	.word	0x0000c410


	//   ....[69]....
        /*08b8*/ 	.word	0x0000c420


	//   ....[70]....
        /*08bc*/ 	.word	0x0000c440


	//   ....[71]....
        /*08c0*/ 	.word	0x0000c450


	//   ....[72]....
        /*08c4*/ 	.word	0x0000c470


	//   ....[73]....
        /*08c8*/ 	.word	0x0000c490


	//   ....[74]....
        /*08cc*/ 	.word	0x0000c4a0


	//   ....[75]....
        /*08d0*/ 	.word	0x0000c4d0


	//   ....[76]....
        /*08d4*/ 	.word	0x0000c500


	//   ....[77]....
        /*08d8*/ 	.word	0x0000c530


	//   ....[78]....
        /*08dc*/ 	.word	0x0000c560


	//   ....[79]....
        /*08e0*/ 	.word	0x0000c590


	//   ....[80]....
        /*08e4*/ 	.word	0x0000c5c0


	//   ....[81]....
        /*08e8*/ 	.word	0x0000c5f0


	//   ....[82]....
        /*08ec*/ 	.word	0x0000c620


	//   ....[83]....
        /*08f0*/ 	.word	0x0000c650


	//   ....[84]....
        /*08f4*/ 	.word	0x0000c680


	//   ....[85]....
        /*08f8*/ 	.word	0x0000c6b0


	//   ....[86]....
        /*08fc*/ 	.word	0x0000c6e0


	//   ....[87]....
        /*0900*/ 	.word	0x0000c710


	//   ....[88]....
        /*0904*/ 	.word	0x0000c740


	//   ....[89]....
        /*0908*/ 	.word	0x0000c770


	//   ....[90]....
        /*090c*/ 	.word	0x0000c7a0


	//   ....[91]....
        /*0910*/ 	.word	0x0000d050


	//   ....[92]....
        /*0914*/ 	.word	0x0000d090


	//   ....[93]....
        /*0918*/ 	.word	0x0000d0c0


	//   ....[94]....
        /*091c*/ 	.word	0x0000d0f0


	//   ....[95]....
        /*0920*/ 	.word	0x0000d7c0


	//   ....[96]....
        /*0924*/ 	.word	0x0000d7e0


	//   ....[97]....
        /*0928*/ 	.word	0x0000d8b0


	//   ....[98]....
        /*092c*/ 	.word	0x0000d8d0


	//   ....[99]....
        /*0930*/ 	.word	0x0000d990


	//   ....[100]....
        /*0934*/ 	.word	0x0000d9b0


	//   ....[101]....
        /*0938*/ 	.word	0x0000da80


	//   ....[102]....
        /*093c*/ 	.word	0x0000daa0


	//   ....[103]....
        /*0940*/ 	.word	0x0000de60


	//   ....[104]....
        /*0944*/ 	.word	0x0000de70


	//   ....[105]....
        /*0948*/ 	.word	0x0000e2a0


	//   ....[106]....
        /*094c*/ 	.word	0x0000e2b0


	//   ....[107]....
        /*0950*/ 	.word	0x0000efa0


	//   ....[108]....
        /*0954*/ 	.word	0x0000efc0


	//   ....[109]....
        /*0958*/ 	.word	0x0000f080


	//   ....[110]....
        /*095c*/ 	.word	0x0000f0a0


	//   ....[111]....
        /*0960*/ 	.word	0x0000f160


	//   ....[112]....
        /*0964*/ 	.word	0x0000f180


	//   ....[113]....
        /*0968*/ 	.word	0x0000f250


	//   ....[114]....
        /*096c*/ 	.word	0x0000f270


	//   ....[115]....
        /*0970*/ 	.word	0x0000f3b0


	//   ....[116]....
        /*0974*/ 	.word	0x0000f5c0


	//   ....[117]....
        /*0978*/ 	.word	0x0000f5f0


	//   ....[118]....
        /*097c*/ 	.word	0x0000f620


	//   ....[119]....
        /*0980*/ 	.word	0x0000f650


	//   ....[120]....
        /*0984*/ 	.word	0x0000f680


	//   ....[121]....
        /*0988*/ 	.word	0x0000f6d0


	//   ....[122]....
        /*098c*/ 	.word	0x0000f850


	//   ....[123]....
        /*0990*/ 	.word	0x0000f880


	//   ....[124]....
        /*0994*/ 	.word	0x0000f8b0


	//   ....[125]....
        /*0998*/ 	.word	0x0000f8e0


	//   ....[126]....
        /*099c*/ 	.word	0x0000f910


	//   ....[127]....
        /*09a0*/ 	.word	0x0000f940


	//   ....[128]....
        /*09a4*/ 	.word	0x0000f9d0


	//   ....[129]....
        /*09a8*/ 	.word	0x0000fa30


	//   ....[130]....
        /*09ac*/ 	.word	0x0000fa40


	//   ....[131]....
        /*09b0*/ 	.word	0x0000fa90


	//   ....[132]....
        /*09b4*/ 	.word	0x00011f20


	//   ....[133]....
        /*09b8*/ 	.word	0x00011f50


	//   ....[134]....
        /*09bc*/ 	.word	0x00011ff0


	//   ....[135]....
        /*09c0*/ 	.word	0x00012000


	//   ....[136]....
        /*09c4*/ 	.word	0x00012050


	//   ....[137]....
        /*09c8*/ 	.word	0x00012060


	//   ....[138]....
        /*09cc*/ 	.word	0x000120b0


	//   ....[139]....
        /*09d0*/ 	.word	0x000120c0


	//   ....[140]....
        /*09d4*/ 	.word	0x00012110


	//   ....[141]....
        /*09d8*/ 	.word	0x00012120


	//   ....[142]....
        /*09dc*/ 	.word	0x00012170


	//   ....[143]....
        /*09e0*/ 	.word	0x00012180


	//   ....[144]....
        /*09e4*/ 	.word	0x000121d0


	//   ....[145]....
        /*09e8*/ 	.word	0x000121e0


	//   ....[146]....
        /*09ec*/ 	.word	0x000121f0


	//   ....[147]....
        /*09f0*/ 	.word	0x00012240


	//   ....[148]....
        /*09f4*/ 	.word	0x00012290


	//   ....[149]....
        /*09f8*/ 	.word	0x000122a0


	//   ....[150]....
        /*09fc*/ 	.word	0x000122b0


	//   ....[151]....
        /*0a00*/ 	.word	0x00012310


	//   ....[152]....
        /*0a04*/ 	.word	0x000127a0


	//   ....[153]....
        /*0a08*/ 	.word	0x000127d0


	//   ....[154]....
        /*0a0c*/ 	.word	0x000127f0


	//   ....[155]....
        /*0a10*/ 	.word	0x00012880


	//   ....[156]....
        /*0a14*/ 	.word	0x00012890


	//   ....[157]....
        /*0a18*/ 	.word	0x00012910


	//   ....[158]....
        /*0a1c*/ 	.word	0x00012920


	//   ....[159]....
        /*0a20*/ 	.word	0x000129a0


	//   ....[160]....
        /*0a24*/ 	.word	0x000129b0


	//   ....[161]....
        /*0a28*/ 	.word	0x00012a30


	//   ....[162]....
        /*0a2c*/ 	.word	0x00012a40


	//   ....[163]....
        /*0a30*/ 	.word	0x00012ab0


	//   ....[164]....
        /*0a34*/ 	.word	0x00012ac0


	//   ....[165]....
        /*0a38*/ 	.word	0x00012b30


	//   ....[166]....
        /*0a3c*/ 	.word	0x00012b40


	//   ....[167]....
        /*0a40*/ 	.word	0x00012b50


	//   ....[168]....
        /*0a44*/ 	.word	0x00012b60


	//   ....[169]....
        /*0a48*/ 	.word	0x00012c20


	//   ....[170]....
        /*0a4c*/ 	.word	0x00012c40


	//   ....[171]....
        /*0a50*/ 	.word	0x00012c50


	//   ....[172]....
        /*0a54*/ 	.word	0x00013320


	//   ....[173]....
        /*0a58*/ 	.word	0x00013350


	//   ....[174]....
        /*0a5c*/ 	.word	0x000133b0


	//   ....[175]....
        /*0a60*/ 	.word	0x000133f0


	//   ....[176]....
        /*0a64*/ 	.word	0x00013430


	//   ....[177]....
        /*0a68*/ 	.word	0x00013470


	//   ....[178]....
        /*0a6c*/ 	.word	0x000134b0


	//   ....[179]....
        /*0a70*/ 	.word	0x000134f0


	//   ....[180]....
        /*0a74*/ 	.word	0x00013530


	//   ....[181]....
        /*0a78*/ 	.word	0x00013570


	//   ....[182]....
        /*0a7c*/ 	.word	0x000135b0


	//   ....[183]....
        /*0a80*/ 	.word	0x000135f0


	//   ....[184]....
        /*0a84*/ 	.word	0x00013630


	//   ....[185]....
        /*0a88*/ 	.word	0x00013660


	//   ....[186]....
        /*0a8c*/ 	.word	0x00013670


	//   ....[187]....
        /*0a90*/ 	.word	0x000136b0


	//   ....[188]....
        /*0a94*/ 	.word	0x00013fe0


	//   ....[189]....
        /*0a98*/ 	.word	0x00014000


	//   ....[190]....
        /*0a9c*/ 	.word	0x00014010


	//   ....[191]....
        /*0aa0*/ 	.word	0x00014020


	//   ....[192]....
        /*0aa4*/ 	.word	0x00014030


	//   ....[193]....
        /*0aa8*/ 	.word	0x00014040


	//   ....[194]....
        /*0aac*/ 	.word	0x000140a0


	//   ....[195]....
        /*0ab0*/ 	.word	0x000140e0


	//   ....[196]....
        /*0ab4*/ 	.word	0x00014100


	//   ....[197]....
        /*0ab8*/ 	.word	0x00014110


	//   ....[198]....
        /*0abc*/ 	.word	0x00014150


	//   ....[199]....
        /*0ac0*/ 	.word	0x00014160


	//   ....[200]....
        /*0ac4*/ 	.word	0x000141a0


	//   ....[201]....
        /*0ac8*/ 	.word	0x000141b0


	//   ....[202]....
        /*0acc*/ 	.word	0x000141f0


	//   ....[203]....
        /*0ad0*/ 	.word	0x00014200


	//   ....[204]....
        /*0ad4*/ 	.word	0x00014210


	//   ....[205]....
        /*0ad8*/ 	.word	0x00014220


	//   ....[206]....
        /*0adc*/ 	.word	0x00014230


	//   ....[207]....
        /*0ae0*/ 	.word	0x000142d0


	//   ....[208]....
        /*0ae4*/ 	.word	0x00014680


	//   ....[209]....
        /*0ae8*/ 	.word	0x00014690


	//   ....[210]....
        /*0aec*/ 	.word	0x000146a0


	//   ....[211]....
        /*0af0*/ 	.word	0x000146b0


	//   ....[212]....
        /*0af4*/ 	.word	0x000146c0


	//   ....[213]....
        /*0af8*/ 	.word	0x000146d0


	//   ....[214]....
        /*0afc*/ 	.word	0x000146f0


	//   ....[215]....
        /*0b00*/ 	.word	0x00014740


	//   ....[216]....
        /*0b04*/ 	.word	0x00014780


	//   ....[217]....
        /*0b08*/ 	.word	0x000147a0


	//   ....[218]....
        /*0b0c*/ 	.word	0x000147b0


	//   ....[219]....
        /*0b10*/ 	.word	0x000147f0


	//   ....[220]....
        /*0b14*/ 	.word	0x00014800


	//   ....[221]....
        /*0b18*/ 	.word	0x00014840


	//   ....[222]....
        /*0b1c*/ 	.word	0x00014850


	//   ....[223]....
        /*0b20*/ 	.word	0x00014890


	//   ....[224]....
        /*0b24*/ 	.word	0x000148a0


	//   ....[225]....
        /*0b28*/ 	.word	0x000148b0


	//   ....[226]....
        /*0b2c*/ 	.word	0x000148c0


	//   ....[227]....
        /*0b30*/ 	.word	0x000148d0


	//   ....[228]....
        /*0b34*/ 	.word	0x00015d60


	//   ....[229]....
        /*0b38*/ 	.word	0x00015d80


	//   ....[230]....
        /*0b3c*/ 	.word	0x00015db0


	//   ....[231]....
        /*0b40*/ 	.word	0x00015de0


	//   ....[232]....
        /*0b44*/ 	.word	0x00015e10


	//   ....[233]....
        /*0b48*/ 	.word	0x00015e20


	//   ....[234]....
        /*0b4c*/ 	.word	0x00015e50


	//   ....[235]....
        /*0b50*/ 	.word	0x00015e90


	//   ....[236]....
        /*0b54*/ 	.word	0x00016000


	//   ....[237]....
        /*0b58*/ 	.word	0x00016030


	//   ....[238]....
        /*0b5c*/ 	.word	0x00016070


	//   ....[239]....
        /*0b60*/ 	.word	0x000160a0


	//   ....[240]....
        /*0b64*/ 	.word	0x000160d0


	//   ....[241]....
        /*0b68*/ 	.word	0x00016100


	//   ....[242]....
        /*0b6c*/ 	.word	0x00016190


	//   ....[243]....
        /*0b70*/ 	.word	0x000161e0


	//   ....[244]....
        /*0b74*/ 	.word	0x000161f0


	//   ....[245]....
        /*0b78*/ 	.word	0x00016230


	//   ....[246]....
        /*0b7c*/ 	.word	0x00016d30


	//   ....[247]....
        /*0b80*/ 	.word	0x00017340


	//   ....[248]....
        /*0b84*/ 	.word	0x00017420


	//   ....[249]....
        /*0b88*/ 	.word	0x00017510


	//   ....[250]....
        /*0b8c*/ 	.word	0x00017570


	//   ....[251]....
        /*0b90*/ 	.word	0x00017630


	//   ....[252]....
        /*0b94*/ 	.word	0x00017690


	//   ....[253]....
        /*0b98*/ 	.word	0x00017750


	//   ....[254]....
        /*0b9c*/ 	.word	0x000177b0


	//   ....[255]....
        /*0ba0*/ 	.word	0x00017870


	//   ....[0]....
        /*0ba4*/ 	.word	0x000178d0


	//   ....[1]....
        /*0ba8*/ 	.word	0x00017990


	//   ....[2]....
        /*0bac*/ 	.word	0x000179f0


	//   ....[3]....
        /*0bb0*/ 	.word	0x00017ab0


	//   ....[4]....
        /*0bb4*/ 	.word	0x00017b10


	//   ....[5]....
        /*0bb8*/ 	.word	0x00017bd0


	//   ....[6]....
        /*0bbc*/ 	.word	0x00017c30


	//   ....[7]....
        /*0bc0*/ 	.word	0x00017cf0


	//   ....[8]....
        /*0bc4*/ 	.word	0x00017d50


	//   ....[9]....
        /*0bc8*/ 	.word	0x00017e10


	//   ....[10]....
        /*0bcc*/ 	.word	0x00017e70


	//   ....[11]....
        /*0bd0*/ 	.word	0x00017f40


	//   ....[12]....
        /*0bd4*/ 	.word	0x00018100


	//   ....[13]....
        /*0bd8*/ 	.word	0x00018190


	//   ....[14]....
        /*0bdc*/ 	.word	0x00018290


	//   ....[15]....
        /*0be0*/ 	.word	0x000182e0


	//   ....[16]....
        /*0be4*/ 	.word	0x000183e0


	//   ....[17]....
        /*0be8*/ 	.word	0x00018430


	//   ....[18]....
        /*0bec*/ 	.word	0x00018490


	//   ....[19]....
        /*0bf0*/ 	.word	0x00018580


	//   ....[20]....
        /*0bf4*/ 	.word	0x000185e0


	//   ....[21]....
        /*0bf8*/ 	.word	0x000186d0


	//   ....[22]....
        /*0bfc*/ 	.word	0x00018730


	//   ....[23]....
        /*0c00*/ 	.word	0x00018820


	//   ....[24]....
        /*0c04*/ 	.word	0x00018880


	//   ....[25]....
        /*0c08*/ 	.word	0x00018960


	//   ....[26]....
        /*0c0c*/ 	.word	0x000189c0


	//   ....[27]....
        /*0c10*/ 	.word	0x00018a60


	//   ....[28]....
        /*0c14*/ 	.word	0x00018b00


	//   ....[29]....
        /*0c18*/ 	.word	0x00018bd0


	//   ....[30]....
        /*0c1c*/ 	.word	0x00018c30


	//   ....[31]....
        /*0c20*/ 	.word	0x00018cf0


	//   ....[32]....
        /*0c24*/ 	.word	0x00018d90


	//   ....[33]....
        /*0c28*/ 	.word	0x00018e00


	//   ....[34]....
        /*0c2c*/ 	.word	0x00018e80


	//   ....[35]....
        /*0c30*/ 	.word	0x00018f30


	//   ....[36]....
        /*0c34*/ 	.word	0x00018fb0


	//   ....[37]....
        /*0c38*/ 	.word	0x00019060


	//   ....[38]....
        /*0c3c*/ 	.word	0x000190e0


	//   ....[39]....
        /*0c40*/ 	.word	0x00019190


	//   ....[40]....
        /*0c44*/ 	.word	0x00019210


	//   ....[41]....
        /*0c48*/ 	.word	0x000192c0


	//   ....[42]....
        /*0c4c*/ 	.word	0x00019340


	//   ....[43]....
        /*0c50*/ 	.word	0x000193f0


	//   ....[44]....
        /*0c54*/ 	.word	0x00019470


	//   ....[45]....
        /*0c58*/ 	.word	0x00019510


	//   ....[46]....
        /*0c5c*/ 	.word	0x00019590


	//   ....[47]....
        /*0c60*/ 	.word	0x00019620


	//   ....[48]....
        /*0c64*/ 	.word	0x00019750


	//   ....[49]....
        /*0c68*/ 	.word	0x000197f0


	//   ....[50]....
        /*0c6c*/ 	.word	0x00019850


	//   ....[51]....
        /*0c70*/ 	.word	0x00019900


	//   ....[52]....
        /*0c74*/ 	.word	0x00019980


	//   ....[53]....
        /*0c78*/ 	.word	0x00019a10


	//   ....[54]....
        /*0c7c*/ 	.word	0x00019aa0


	//   ....[55]....
        /*0c80*/ 	.word	0x00019b30


	//   ....[56]....
        /*0c84*/ 	.word	0x00019b90


	//   ....[57]....
        /*0c88*/ 	.word	0x00019c40


	//   ....[58]....
        /*0c8c*/ 	.word	0x00019ca0


	//   ....[59]....
        /*0c90*/ 	.word	0x00019d50


	//   ....[60]....
        /*0c94*/ 	.word	0x00019db0


	//   ....[61]....
        /*0c98*/ 	.word	0x00019e60


	//   ....[62]....
        /*0c9c*/ 	.word	0x00019ec0


	//   ....[63]....
        /*0ca0*/ 	.word	0x00019f70


	//   ....[64]....
        /*0ca4*/ 	.word	0x00019fd0


	//   ....[65]....
        /*0ca8*/ 	.word	0x0001a080


	//   ....[66]....
        /*0cac*/ 	.word	0x0001a0e0


	//   ....[67]....
        /*0cb0*/ 	.word	0x0001a190


	//   ....[68]....
        /*0cb4*/ 	.word	0x0001a280


	//   ....[69]....
        /*0cb8*/ 	.word	0x0001a310


	//   ....[70]....
        /*0cbc*/ 	.word	0x0001a370


	//   ....[71]....
        /*0cc0*/ 	.word	0x0001a420


	//   ....[72]....
        /*0cc4*/ 	.word	0x0001a4a0


	//   ....[73]....
        /*0cc8*/ 	.word	0x0001a530


	//   ....[74]....
        /*0ccc*/ 	.word	0x0001a5c0


	//   ....[75]....
        /*0cd0*/ 	.word	0x0001a650


	//   ....[76]....
        /*0cd4*/ 	.word	0x0001a6b0


	//   ....[77]....
        /*0cd8*/ 	.word	0x0001a760


	//   ....[78]....
        /*0cdc*/ 	.word	0x0001a7c0


	//   ....[79]....
        /*0ce0*/ 	.word	0x0001a870


	//   ....[80]....
        /*0ce4*/ 	.word	0x0001a8d0


	//   ....[81]....
        /*0ce8*/ 	.word	0x0001a980


	//   ....[82]....
        /*0cec*/ 	.word	0x0001a9e0


	//   ....[83]....
        /*0cf0*/ 	.word	0x0001aa90


	//   ....[84]....
        /*0cf4*/ 	.word	0x0001aaf0


	//   ....[85]....
        /*0cf8*/ 	.word	0x0001aba0


	//   ....[86]....
        /*0cfc*/ 	.word	0x0001ac00


	//   ....[87]....
        /*0d00*/ 	.word	0x0001acb0


	//   ....[88]....
        /*0d04*/ 	.word	0x0001af00


	//----- nvinfo : EIATTR_REG_RECONFIG
	.align		4
.L_1072:
        /*0d08*/ 	.byte	0x01, 0x54
	.zero		2


	//----- nvinfo : EIATTR_SYSCALL_OFFSETS
	.align		4
        /*0d0c*/ 	.byte	0x04, 0x46
        /*0d0e*/ 	.short	(.L_1074 - .L_1073)


	//   ....[0]....
.L_1073:
        /*0d10*/ 	.word	0x00001eb0


	//   ....[1]....
        /*0d14*/ 	.word	0x00011240


	//   ....[2]....
        /*0d18*/ 	.word	0x000113b0


	//   ....[3]....
        /*0d1c*/ 	.word	0x00011510


	//   ....[4]....
        /*0d20*/ 	.word	0x00011650


	//   ....[5]....
        /*0d24*/ 	.word	0x00012fd0


	//----- nvinfo : EIATTR_MBARRIER_INSTR_OFFSETS
	.align		4
.L_1074:
        /*0d28*/ 	.byte	0x04, 0x39
        /*0d2a*/ 	.short	(.L_1076 - .L_1075)


	//   ....[0]....
.L_1075:
        /*0d2c*/ 	.word	0x00000180
        /*0d30*/ 	.word	0x000000ff
        /*0d34*/ 	.word	0x00022800
        /*0d38*/ 	.short	0x0100
        /*0d3a*/ 	.byte	0x08
	.zero		1


	//   ....[1]....
        /*0d3c*/ 	.word	0x00000190
        /*0d40*/ 	.word	0x000000ff
        /*0d44*/ 	.word	0x00022820
        /*0d48*/ 	.short	0x0100
        /*0d4a*/ 	.byte	0x08
	.zero		1


	//   ....[2]....
        /*0d4c*/ 	.word	0x00000280
        /*0d50*/ 	.word	0x000000ff
        /*0d54*/ 	.word	0x00022830
        /*0d58*/ 	.short	0x0100
        /*0d5a*/ 	.byte	0x08
	.zero		1


	//   ....[3]....
        /*0d5c*/ 	.word	0x00000290
        /*0d60*/ 	.word	0x000000ff
        /*0d64*/ 	.word	0x00022840
        /*0d68*/ 	.short	0x0100
        /*0d6a*/ 	.byte	0x08
	.zero		1


	//   ....[4]....
        /*0d6c*/ 	.word	0x000002a0
        /*0d70*/ 	.word	0x000000ff
        /*0d74*/ 	.word	0x00022838
        /*0d78*/ 	.short	0x0100
        /*0d7a*/ 	.byte	0x08
	.zero		1


	//   ....[5]....
        /*0d7c*/ 	.word	0x000002b0
        /*0d80*/ 	.word	0x000000ff
        /*0d84*/ 	.word	0x00022848
        /*0d88*/ 	.short	0x0100
        /*0d8a*/ 	.byte	0x08
	.zero		1


	//   ....[6]....
        /*0d8c*/ 	.word	0x000003e0
        /*0d90*/ 	.word	0x000000ff
        /*0d94*/ 	.word	0x00022850
        /*0d98*/ 	.short	0x0100
        /*0d9a*/ 	.byte	0x08
	.zero		1


	//   ....[7]....
        /*0d9c*/ 	.word	0x000003f0
        /*0da0*/ 	.word	0x000000ff
        /*0da4*/ 	.word	0x00022860
        /*0da8*/ 	.short	0x0100
        /*0daa*/ 	.byte	0x08
	.zero		1


	//   ....[8]....
        /*0dac*/ 	.word	0x00000400
        /*0db0*/ 	.word	0x000000ff
        /*0db4*/ 	.word	0x00022858
        /*0db8*/ 	.short	0x0100
        /*0dba*/ 	.byte	0x08
	.zero		1


	//   ....[9]....
        /*0dbc*/ 	.word	0x00000410
        /*0dc0*/ 	.word	0x000000ff
        /*0dc4*/ 	.word	0x00022868
        /*0dc8*/ 	.short	0x0100
        /*0dca*/ 	.byte	0x08
	.zero		1


	//   ....[10]....
        /*0dcc*/ 	.word	0x00000500
        /*0dd0*/ 	.word	0x000000ff
        /*0dd4*/ 	.word	0x00022870
        /*0dd8*/ 	.short	0x0100
        /*0dda*/ 	.byte	0x06
	.zero		1


	//   ....[11]....
        /*0ddc*/ 	.word	0x00000510
        /*0de0*/ 	.word	0x000000ff
        /*0de4*/ 	.word	0x00022880
        /*0de8*/ 	.short	0x0100
        /*0dea*/ 	.byte	0x06
	.zero		1


	//   ....[12]....
        /*0dec*/ 	.word	0x00000520
        /*0df0*/ 	.word	0x000000ff
        /*0df4*/ 	.word	0x00022878
        /*0df8*/ 	.short	0x0100
        /*0dfa*/ 	.byte	0x06
	.zero		1


	//   ....[13]....
        /*0dfc*/ 	.word	0x00000530
        /*0e00*/ 	.word	0x000000ff
        /*0e04*/ 	.word	0x00022888
        /*0e08*/ 	.short	0x0100
        /*0e0a*/ 	.byte	0x06
	.zero		1


	//   ....[14]....
        /*0e0c*/ 	.word	0x00000660
        /*0e10*/ 	.word	0x000000ff
        /*0e14*/ 	.word	0x00022890
        /*0e18*/ 	.short	0x0100
        /*0e1a*/ 	.byte	0x08
	.zero		1


	//   ....[15]....
        /*0e1c*/ 	.word	0x00000670
        /*0e20*/ 	.word	0x000000ff
        /*0e24*/ 	.word	0x000228a0
        /*0e28*/ 	.short	0x0100
        /*0e2a*/ 	.byte	0x08
	.zero		1


	//   ....[16]....
        /*0e2c*/ 	.word	0x00000680
        /*0e30*/ 	.word	0x000000ff
        /*0e34*/ 	.word	0x00022898
        /*0e38*/ 	.short	0x0100
        /*0e3a*/ 	.byte	0x08
	.zero		1


	//   ....[17]....
        /*0e3c*/ 	.word	0x00000690
        /*0e40*/ 	.word	0x000000ff
        /*0e44*/ 	.word	0x000228a8
        /*0e48*/ 	.short	0x0100
        /*0e4a*/ 	.byte	0x08
	.zero		1


	//   ....[18]....
        /*0e4c*/ 	.word	0x000007e0
        /*0e50*/ 	.word	0x000000ff
        /*0e54*/ 	.word	0x000228b0
        /*0e58*/ 	.short	0x0100
        /*0e5a*/ 	.byte	0x08
	.zero		1


	//   ....[19]....
        /*0e5c*/ 	.word	0x000007f0
        /*0e60*/ 	.word	0x000000ff
        /*0e64*/ 	.word	0x000228c0
        /*0e68*/ 	.short	0x0100
        /*0e6a*/ 	.byte	0x08
	.zero		1


	//   ....[20]....
        /*0e6c*/ 	.word	0x00000800
        /*0e70*/ 	.word	0x000000ff
        /*0e74*/ 	.word	0x000228b8
        /*0e78*/ 	.short	0x0100
        /*0e7a*/ 	.byte	0x08
	.zero		1


	//   ....[21]....
        /*0e7c*/ 	.word	0x00000810
        /*0e80*/ 	.word	0x000000ff
        /*0e84*/ 	.word	0x000228c8
        /*0e88*/ 	.short	0x0100
        /*0e8a*/ 	.byte	0x08
	.zero		1


	//   ....[22]....
        /*0e8c*/ 	.word	0x00001f30
        /*0e90*/ 	.word	0x000000ff
        /*0e94*/ 	.word	0x00022800
        /*0e98*/ 	.short	0x010a
        /*0e9a*/ 	.byte	0x2b
	.zero		1


	//   ....[23]....
        /*0e9c*/ 	.word	0x00001fb0
        /*0ea0*/ 	.word	0x00000000
        /*0ea4*/ 	.word	0x00022830
        /*0ea8*/ 	.short	0x010a
        /*0eaa*/ 	.byte	0x3f
	.zero		1


	//   ....[24]....
        /*0eac*/ 	.word	0x00001ff0
        /*0eb0*/ 	.word	0x00000000
        /*0eb4*/ 	.word	0x00022830
        /*0eb8*/ 	.short	0x010a
        /*0eba*/ 	.byte	0x3f
	.zero		1


	//   ....[25]....
        /*0ebc*/ 	.word	0x00002b20
        /*0ec0*/ 	.word	0x000000ff
        /*0ec4*/ 	.word	0x00000000
        /*0ec8*/ 	.short	0x0101
        /*0eca*/ 	.byte	0x06
	.zero		1


	//   ....[26]....
        /*0ecc*/ 	.word	0x00005140
        /*0ed0*/ 	.word	0x000000ff
        /*0ed4*/ 	.word	0x00022830
        /*0ed8*/ 	.short	0x010a
        /*0eda*/ 	.byte	0x06
	.zero		1


	//   ....[27]....
        /*0edc*/ 	.word	0x00005180
        /*0ee0*/ 	.word	0x000000ff
        /*0ee4*/ 	.word	0x00022830
        /*0ee8*/ 	.short	0x010a
        /*0eea*/ 	.byte	0x06
	.zero		1


	//   ....[28]....
        /*0eec*/ 	.word	0x00005a10
        /*0ef0*/ 	.word	0x000000ff
        /*0ef4*/ 	.word	0x00022850
        /*0ef8*/ 	.short	0x010a
        /*0efa*/ 	.byte	0x06
	.zero		1


	//   ....[29]....
        /*0efc*/ 	.word	0x00005a50
        /*0f00*/ 	.word	0x000000ff
        /*0f04*/ 	.word	0x00022850
        /*0f08*/ 	.short	0x010a
        /*0f0a*/ 	.byte	0x06
	.zero		1


	//   ....[30]....
        /*0f0c*/ 	.word	0x00005de0
        /*0f10*/ 	.word	0x000000ff
        /*0f14*/ 	.word	0x00000000
        /*0f18*/ 	.short	0x0101
        /*0f1a*/ 	.byte	0x06
	.zero		1


	//   ....[31]....
        /*0f1c*/ 	.word	0x00007ee0
        /*0f20*/ 	.word	0x000000ff
        /*0f24*/ 	.word	0x00000000
        /*0f28*/ 	.short	0x0101
        /*0f2a*/ 	.byte	0x06
	.zero		1


	//   ....[32]....
        /*0f2c*/ 	.word	0x00008610
        /*0f30*/ 	.word	0x000000ff
        /*0f34*/ 	.word	0x00022830
        /*0f38*/ 	.short	0x010a
        /*0f3a*/ 	.byte	0x06
	.zero		1


	//   ....[33]....
        /*0f3c*/ 	.word	0x00008650
        /*0f40*/ 	.word	0x000000ff
        /*0f44*/ 	.word	0x00022830
        /*0f48*/ 	.short	0x010a
        /*0f4a*/ 	.byte	0x06
	.zero		1


	//   ....[34]....
        /*0f4c*/ 	.word	0x00008eb0
        /*0f50*/ 	.word	0x000000ff
        /*0f54*/ 	.word	0x00022850
        /*0f58*/ 	.short	0x010a
        /*0f5a*/ 	.byte	0x06
	.zero		1


	//   ....[35]....
        /*0f5c*/ 	.word	0x00008ef0
        /*0f60*/ 	.word	0x000000ff
        /*0f64*/ 	.word	0x00022850
        /*0f68*/ 	.short	0x010a
        /*0f6a*/ 	.byte	0x06
	.zero		1


	//   ....[36]....
        /*0f6c*/ 	.word	0x00009240
        /*0f70*/ 	.word	0x000000ff
        /*0f74*/ 	.word	0x00000000
        /*0f78*/ 	.short	0x0101
        /*0f7a*/ 	.byte	0x06
	.zero		1


	//   ....[37]....
        /*0f7c*/ 	.word	0x0000a810
        /*0f80*/ 	.word	0x000000ff
        /*0f84*/ 	.word	0x00000000
        /*0f88*/ 	.short	0x0101
        /*0f8a*/ 	.byte	0x06
	.zero		1


	//   ....[38]....
        /*0f8c*/ 	.word	0x0000ae70
        /*0f90*/ 	.word	0x000000ff
        /*0f94*/ 	.word	0x00022850
        /*0f98*/ 	.short	0x010a
        /*0f9a*/ 	.byte	0x05
	.zero		1


	//   ....[39]....
        /*0f9c*/ 	.word	0x0000aeb0
        /*0fa0*/ 	.word	0x000000ff
        /*0fa4*/ 	.word	0x00022850
        /*0fa8*/ 	.short	0x010a
        /*0faa*/ 	.byte	0x05
	.zero		1


	//   ....[40]....
        /*0fac*/ 	.word	0x0000b490
        /*0fb0*/ 	.word	0x000000ff
        /*0fb4*/ 	.word	0x00000000
        /*0fb8*/ 	.short	0x0101
        /*0fba*/ 	.byte	0x04
	.zero		1


	//   ....[41]....
        /*0fbc*/ 	.word	0x0000d7b0
        /*0fc0*/ 	.word	0x00000003
        /*0fc4*/ 	.word	0x00000000
        /*0fc8*/ 	.short	0x0101
        /*0fca*/ 	.byte	0x3f
	.zero		1


	//   ....[42]....
        /*0fcc*/ 	.word	0x0000dc50
        /*0fd0*/ 	.word	0x00000002
        /*0fd4*/ 	.word	0x00000000
        /*0fd8*/ 	.short	0x0101
        /*0fda*/ 	.byte	0x3f
	.zero		1


	//   ....[43]....
        /*0fdc*/ 	.word	0x00011bf0
        /*0fe0*/ 	.word	0x00000000
        /*0fe4*/ 	.word	0x00022880
        /*0fe8*/ 	.short	0x010a
        /*0fea*/ 	.byte	0x3f
	.zero		1


	//   ....[44]....
        /*0fec*/ 	.word	0x00012470
        /*0ff0*/ 	.word	0x00000000
        /*0ff4*/ 	.word	0x00022870
        /*0ff8*/ 	.short	0x0107
        /*0ffa*/ 	.byte	0x3f
	.zero		1


	//   ....[45]....
        /*0ffc*/ 	.word	0x00012530
        /*1000*/ 	.word	0x00000000
        /*1004*/ 	.word	0x00022870
        /*1008*/ 	.short	0x0101
        /*100a*/ 	.byte	0x3f
	.zero		1


	//   ....[46]....
        /*100c*/ 	.word	0x00012560
        /*1010*/ 	.word	0x00000000
        /*1014*/ 	.word	0x00022840
        /*1018*/ 	.short	0x010a
        /*101a*/ 	.byte	0x3f
	.zero		1


	//   ....[47]....
        /*101c*/ 	.word	0x00012d20
        /*1020*/ 	.word	0x00000000
        /*1024*/ 	.word	0x00022830
        /*1028*/ 	.short	0x0107
        /*102a*/ 	.byte	0x3f
	.zero		1


	//   ....[48]....
        /*102c*/ 	.word	0x00012de0
        /*1030*/ 	.word	0x00000000
        /*1034*/ 	.word	0x00022830
        /*1038*/ 	.short	0x0101
        /*103a*/ 	.byte	0x3f
	.zero		1


	//   ....[49]....
        /*103c*/ 	.word	0x00013760
        /*1040*/ 	.word	0x00000010
        /*1044*/ 	.word	0x00022800
        /*1048*/ 	.short	0x0107
        /*104a*/ 	.byte	0x3f
	.zero		1


	//   ....[50]....
        /*104c*/ 	.word	0x00013850
        /*1050*/ 	.word	0x00000010
        /*1054*/ 	.word	0x00022800
        /*1058*/ 	.short	0x0101
        /*105a*/ 	.byte	0x3f
	.zero		1


	//   ....[51]....
        /*105c*/ 	.word	0x00013870
        /*1060*/ 	.word	0x00000010
        /*1064*/ 	.word	0x00022820
        /*1068*/ 	.short	0x010a
        /*106a*/ 	.byte	0x3f
	.zero		1


	//   ....[52]....
        /*106c*/ 	.word	0x00013d70
        /*1070*/ 	.word	0x00000000
        /*1074*/ 	.word	0x00022880
        /*1078*/ 	.short	0x010a
        /*107a*/ 	.byte	0x3f
	.zero		1


	//   ....[53]....
        /*107c*/ 	.word	0x00014350
        /*1080*/ 	.word	0x00000000
        /*1084*/ 	.word	0x00022870
        /*1088*/ 	.short	0x0107
        /*108a*/ 	.byte	0x3f
	.zero		1


	//   ....[54]....
        /*108c*/ 	.word	0x00014410
        /*1090*/ 	.word	0x00000000
        /*1094*/ 	.word	0x00022870
        /*1098*/ 	.short	0x0101
        /*109a*/ 	.byte	0x3f
	.zero		1


	//   ....[55]....
        /*109c*/ 	.word	0x00014440
        /*10a0*/ 	.word	0x00000000
        /*10a4*/ 	.word	0x00022840
        /*10a8*/ 	.short	0x010a
        /*10aa*/ 	.byte	0x3f
	.zero		1


	//   ....[56]....
        /*10ac*/ 	.word	0x000149e0
        /*10b0*/ 	.word	0x00000000
        /*10b4*/ 	.word	0x00022830
        /*10b8*/ 	.short	0x0107
        /*10ba*/ 	.byte	0x3f
	.zero		1


	//   ....[57]....
        /*10bc*/ 	.word	0x00014aa0
        /*10c0*/ 	.word	0x00000000
        /*10c4*/ 	.word	0x00022830
        /*10c8*/ 	.short	0x0101
        /*10ca*/ 	.byte	0x3f
	.zero		1


	//   ....[58]....
        /*10cc*/ 	.word	0x00014b30
        /*10d0*/ 	.word	0x00000000
        /*10d4*/ 	.word	0x00022870
        /*10d8*/ 	.short	0x010a
        /*10da*/ 	.byte	0x3f
	.zero		1


	//   ....[59]....
        /*10dc*/ 	.word	0x00014bc0
        /*10e0*/ 	.word	0x00000000
        /*10e4*/ 	.word	0x00022860
        /*10e8*/ 	.short	0x010a
        /*10ea*/ 	.byte	0x3f
	.zero		1


	//   ....[60]....
        /*10ec*/ 	.word	0x00015180
        /*10f0*/ 	.word	0x00000000
        /*10f4*/ 	.word	0x00022850
        /*10f8*/ 	.short	0x0101
        /*10fa*/ 	.byte	0x3f
	.zero		1


	//   ....[61]....
        /*10fc*/ 	.word	0x00015210
        /*1100*/ 	.word	0x00000000
        /*1104*/ 	.word	0x00000000
        /*1108*/ 	.short	0x0101
        /*110a*/ 	.byte	0x3f
	.zero		1


	//   ....[62]....
        /*110c*/ 	.word	0x000153e0
        /*1110*/ 	.word	0x00000002
        /*1114*/ 	.word	0x00022870
        /*1118*/ 	.short	0x010a
        /*111a*/ 	.byte	0x3f
	.zero		1


	//   ....[63]....
        /*111c*/ 	.word	0x00015460
        /*1120*/ 	.word	0x00000002
        /*1124*/ 	.word	0x00022860
        /*1128*/ 	.short	0x010a
        /*112a*/ 	.byte	0x3f
	.zero		1


	//   ....[64]....
        /*112c*/ 	.word	0x00015a30
        /*1130*/ 	.word	0x00000002
        /*1134*/ 	.word	0x00022850
        /*1138*/ 	.short	0x0101
        /*113a*/ 	.byte	0x3f
	.zero		1


	//   ....[65]....
        /*113c*/ 	.word	0x00015ae0
        /*1140*/ 	.word	0x00000002
        /*1144*/ 	.word	0x00000000
        /*1148*/ 	.short	0x0101
        /*114a*/ 	.byte	0x3f
	.zero		1


	//   ....[66]....
        /*114c*/ 	.word	0x00016cb0
        /*1150*/ 	.word	0x00000005
        /*1154*/ 	.word	0x00022820
        /*1158*/ 	.short	0x010a
        /*115a*/ 	.byte	0x3f
	.zero		1


	//   ....[67]....
        /*115c*/ 	.word	0x00016e30
        /*1160*/ 	.word	0x00000003
        /*1164*/ 	.word	0x00022840
        /*1168*/ 	.short	0x010a
        /*116a*/ 	.byte	0x3f
	.zero		1


	//   ....[68]....
        /*116c*/ 	.word	0x00016ed0
        /*1170*/ 	.word	0x0000001f
        /*1174*/ 	.word	0x00022840
        /*1178*/ 	.short	0x010a
        /*117a*/ 	.byte	0x3f
	.zero		1


	//   ....[69]....
        /*117c*/ 	.word	0x00016f10
        /*1180*/ 	.word	0x00000003
        /*1184*/ 	.word	0x00022860
        /*1188*/ 	.short	0x010a
        /*118a*/ 	.byte	0x3f
	.zero		1


	//   ....[70]....
        /*118c*/ 	.word	0x00016f50
        /*1190*/ 	.word	0x0000001f
        /*1194*/ 	.word	0x00022860
        /*1198*/ 	.short	0x010a
        /*119a*/ 	.byte	0x3f
	.zero		1


	//   ....[71]....
        /*119c*/ 	.word	0x00016f90
        /*11a0*/ 	.word	0x00000003
        /*11a4*/ 	.word	0x00022880
        /*11a8*/ 	.short	0x010a
        /*11aa*/ 	.byte	0x3f
	.zero		1


	//   ....[72]....
        /*11ac*/ 	.word	0x00016fd0
        /*11b0*/ 	.word	0x0000001f
        /*11b4*/ 	.word	0x00022880
        /*11b8*/ 	.short	0x010a
        /*11ba*/ 	.byte	0x3f
	.zero		1


	//   ....[73]....
        /*11bc*/ 	.word	0x00017040
        /*11c0*/ 	.word	0x00000003
        /*11c4*/ 	.word	0x00022800
        /*11c8*/ 	.short	0x010a
        /*11ca*/ 	.byte	0x3f
	.zero		1


	//   ....[74]....
        /*11cc*/ 	.word	0x00017090
        /*11d0*/ 	.word	0x00000000
        /*11d4*/ 	.word	0x00022830
        /*11d8*/ 	.short	0x010a
        /*11da*/ 	.byte	0x3f
	.zero		1


	//   ....[75]....
        /*11dc*/ 	.word	0x000170f0
        /*11e0*/ 	.word	0x00000005
        /*11e4*/ 	.word	0x00022830
        /*11e8*/ 	.short	0x010a
        /*11ea*/ 	.byte	0x3f
	.zero		1


	//   ....[76]....
        /*11ec*/ 	.word	0x00017150
        /*11f0*/ 	.word	0x00000005
        /*11f4*/ 	.word	0x00022850
        /*11f8*/ 	.short	0x010a
        /*11fa*/ 	.byte	0x3f
	.zero		1


	//   ....[77]....
        /*11fc*/ 	.word	0x000171b0
        /*1200*/ 	.word	0x00000005
        /*1204*/ 	.word	0x00022830
        /*1208*/ 	.short	0x010a
        /*120a*/ 	.byte	0x3f
	.zero		1


	//   ....[78]....
        /*120c*/ 	.word	0x00017210
        /*1210*/ 	.word	0x00000005
        /*1214*/ 	.word	0x00022850
        /*1218*/ 	.short	0x010a
        /*121a*/ 	.byte	0x3f
	.zero		1


	//   ....[79]....
        /*121c*/ 	.word	0x00017270
        /*1220*/ 	.word	0x00000006
        /*1224*/ 	.word	0x00022850
        /*1228*/ 	.short	0x010a
        /*122a*/ 	.byte	0x3f
	.zero		1


	//   ....[80]....
        /*122c*/ 	.word	0x00017370
        /*1230*/ 	.word	0x00000000
        /*1234*/ 	.word	0x00022880
        /*1238*/ 	.short	0x010a
        /*123a*/ 	.byte	0x3f
	.zero		1


	//   ....[81]....
        /*123c*/ 	.word	0x00018050
        /*1240*/ 	.word	0x00000000
        /*1244*/ 	.word	0x00022840
        /*1248*/ 	.short	0x010a
        /*124a*/ 	.byte	0x3f
	.zero		1


	//   ....[82]....
        /*124c*/ 	.word	0x00019650
        /*1250*/ 	.word	0x00000010
        /*1254*/ 	.word	0x00022820
        /*1258*/ 	.short	0x010a
        /*125a*/ 	.byte	0x3f
	.zero		1


	//   ....[83]....
        /*125c*/ 	.word	0x000196a0
        /*1260*/ 	.word	0x00000000
        /*1264*/ 	.word	0x00022880
        /*1268*/ 	.short	0x010a
        /*126a*/ 	.byte	0x3f
	.zero		1


	//   ....[84]....
        /*126c*/ 	.word	0x0001a1d0
        /*1270*/ 	.word	0x00000000
        /*1274*/ 	.word	0x00022840
        /*1278*/ 	.short	0x010a
        /*127a*/ 	.byte	0x3f
	.zero		1


	//   ....[85]....
        /*127c*/ 	.word	0x0001ace0
        /*1280*/ 	.word	0x00000000
        /*1284*/ 	.word	0x00022870
        /*1288*/ 	.short	0x010a
        /*128a*/ 	.byte	0x3f
	.zero		1


	//   ....[86]....
        /*128c*/ 	.word	0x0001ad30
        /*1290*/ 	.word	0x00000000
        /*1294*/ 	.word	0x00022860
        /*1298*/ 	.short	0x010a
        /*129a*/ 	.byte	0x3f
	.zero		1


	//   ....[87]....
        /*129c*/ 	.word	0x0001ad80
        /*12a0*/ 	.word	0x00000002
        /*12a4*/ 	.word	0x00022870
        /*12a8*/ 	.short	0x010a
        /*12aa*/ 	.byte	0x3f
	.zero		1


	//   ....[88]....
        /*12ac*/ 	.word	0x0001add0
        /*12b0*/ 	.word	0x00000002
        /*12b4*/ 	.word	0x00022860
        /*12b8*/ 	.short	0x010a
        /*12ba*/ 	.byte	0x3f
	.zero		1


	//   ....[89]....
        /*12bc*/ 	.word	0x0001ae20
        /*12c0*/ 	.word	0x00000005
        /*12c4*/ 	.word	0x00022820
        /*12c8*/ 	.short	0x010a
        /*12ca*/ 	.byte	0x3f
	.zero		1


	//   ....[90]....
        /*12cc*/ 	.word	0x0001afc0
        /*12d0*/ 	.word	0x00000003
        /*12d4*/ 	.word	0x00022840
        /*12d8*/ 	.short	0x010a
        /*12da*/ 	.byte	0x3f
	.zero		1


	//   ....[91]....
        /*12dc*/ 	.word	0x0001b010
        /*12e0*/ 	.word	0x0000001f
        /*12e4*/ 	.word	0x00022840
        /*12e8*/ 	.short	0x010a
        /*12ea*/ 	.byte	0x3f
	.zero		1


	//   ....[92]....
        /*12ec*/ 	.word	0x0001b060
        /*12f0*/ 	.word	0x00000003
        /*12f4*/ 	.word	0x00022860
        /*12f8*/ 	.short	0x010a
        /*12fa*/ 	.byte	0x3f
	.zero		1


	//   ....[93]....
        /*12fc*/ 	.word	0x0001b0b0
        /*1300*/ 	.word	0x0000001f
        /*1304*/ 	.word	0x00022860
        /*1308*/ 	.short	0x010a
        /*130a*/ 	.byte	0x3f
	.zero		1


	//   ....[94]....
        /*130c*/ 	.word	0x0001b100
        /*1310*/ 	.word	0x00000003
        /*1314*/ 	.word	0x00022880
        /*1318*/ 	.short	0x010a
        /*131a*/ 	.byte	0x3f
	.zero		1


	//----- nvinfo : EIATTR_NUM_MBARRIERS
	.align		4
.L_1076:
        /*131c*/ 	.byte	0x03, 0x38
        /*131e*/ 	.short	0x0016


	//----- nvinfo : EIATTR_EXIT_INSTR_OFFSETS
	.align		4
        /*1320*/ 	.byte	0x04, 0x1c
        /*1322*/ 	.short	(.L_1078 - .L_1077)


	//   ....[0]....
.L_1077:
        /*1324*/ 	.word	0x000009c0


	//   ....[1]....
        /*1328*/ 	.word	0x0000f360


	//   ....[2]....
        /*132c*/ 	.word	0x00017020


	//----- nvinfo : EIATTR_MAX_THREADS
	.align		4
.L_1078:
        /*1330*/ 	.byte	0x04, 0x05
        /*1332*/ 	.short	(.L_1080 - .L_1079)
.L_1079:
        /*1334*/ 	.word	0x00000180
        /*1338*/ 	.word	0x00000001
        /*133c*/ 	.word	0x00000001


	//----- nvinfo : EIATTR_CRS_STACK_SIZE
	.align		4
.L_1080:
        /*1340*/ 	.byte	0x04, 0x1e
        /*1342*/ 	.short	(.L_1082 - .L_1081)
.L_1081:
        /*1344*/ 	.word	0x00000000


	//----- nvinfo : EIATTR_CBANK_PARAM_SIZE
	.align		4
.L_1082:
        /*1348*/ 	.byte	0x03, 0x19
        /*134a*/ 	.short	0x0af0


	//----- nvinfo : EIATTR_PARAM_CBANK
	.align		4
        /*134c*/ 	.byte	0x04, 0x0a
        /*134e*/ 	.short	(.L_1084 - .L_1083)
	.align		4
.L_1083:
        /*1350*/ 	.word	index@(.nv.constant0._ZN7cutlass13device_kernelIN5flash11enable_sm90INS1_16FlashAttnFwdSm90INS1_25CollectiveMainloopFwdSm90ILi2EN4cute5tupleIJNS5_1CILi1EEES8_S8_EEENS6_IJNS7_ILi128EEENS7_ILi160EEESA_EEELi128ENS_12float_e4m3_tEfNS_4arch4Sm90ELb1ELb0ELb0ELb1ELb1ELb0ELb0ELb1ELb1ELb1ELb1ELb0EEENS1_21CollectiveEpilogueFwdINS6_IJSA_SA_SB_EEES9_NS_10bfloat16_tESF_Li256ELb1ELb1ELb1ELb1EEENS1_36VarlenDynamicPersistentTileSchedulerILi128ELi160ELi256ELi128ELb1ELb1ELb1ELb1ELb1ELb1EEEEEEEEEvNT_6ParamsE)
        /*1354*/ 	.short	0x0210
        /*1356*/ 	.short	0x0af0


	//----- nvinfo : EIATTR_SW_WAR
	.align		4
.L_1084:
        /*1358*/ 	.byte	0x04, 0x36
        /*135a*/ 	.short	(.L_1086 - .L_1085)
.L_1085:
        /*135c*/ 	.word	0x00000008
.L_1086:


//--------------------- .nv.info._ZN7cutlass13device_kernelIN5flash11enable_sm90INS1_16FlashAttnFwdSm90INS1_25CollectiveMainloopFwdSm90ILi2EN4cute5tupleIJNS5_1CILi1EEES8_S8_EEENS6_IJNS7_ILi128EEENS7_ILi160EEESA_EEELi128ENS_12float_e4m3_tEfNS_4arch4Sm90ELb1ELb0ELb0ELb1ELb1ELb1ELb0ELb1ELb1ELb1ELb1ELb0EEENS1_21CollectiveEpilogueFwdINS6_IJSA_SA_SB_EEES9_NS_10bfloat16_tESF_Li256ELb1ELb1ELb1ELb1EEENS1_36VarlenDynamicPersistentTileSchedulerILi128ELi160ELi256ELi128ELb1ELb1ELb1ELb1ELb1ELb1EEEEEEEEEvNT_6ParamsE --------------------------
	.section	.nv.info._ZN7cutlass13device_kernelIN5flash11enable_sm90INS1_16FlashAttnFwdSm90INS1_25CollectiveMainloopFwdSm90ILi2EN4cute5tupleIJNS5_1CILi1EEES8_S8_EEENS6_IJNS7_ILi128EEENS7_ILi160EEESA_EEELi128ENS_12float_e4m3_tEfNS_4arch4Sm90ELb1ELb0ELb0ELb1ELb1ELb1ELb0ELb1ELb1ELb1ELb1ELb0EEENS1_21CollectiveEpilogueFwdINS6_IJSA_SA_SB_EEES9_NS_10bfloat16_tESF_Li256ELb1ELb1ELb1ELb1EEENS1_36VarlenDynamicPersistentTileSchedulerILi128ELi160ELi256ELi128ELb1ELb1ELb1ELb1ELb1ELb1EEEEEEEEEvNT_6ParamsE,"",@"SHT_CUDA_INFO"
	.sectionflags	@""
	.align	4


	//----- nvinfo : EIATTR_CUDA_API_VERSION
	.align		4
        /*0000*/ 	.byte	0x04, 0x37
        /*0002*/ 	.short	(.L_1088 - .L_1087)
.L_1087:
        /*0004*/ 	.word	0x00000082


	//----- nvinfo : EIATTR_KPARAM_INFO
	.align		4
.L_1088:
        /*0008*/ 	.byte	0x04, 0x17
        /*000a*/ 	.short	(.L_1090 - .L_1089)
.L_1089:
        /*000c*/ 	.word	0x00000000
        /*0010*/ 	.short	0x0000
        /*0012*/ 	.short	0x0070
        /*0014*/ 	.byte	0x00, 0xf0, 0x01, 0x2a


	//----- nvinfo : EIATTR_SPARSE_MMA_MASK
	.align		4
.L_1090:
        /*0018*/ 	.byte	0x03, 0x50
        /*001a*/ 	.short	0x0000


	//----- nvinfo : EIATTR_MAXREG_COUNT
	.align		4
        /*001c*/ 	.byte	0x03, 0x1b
        /*001e*/ 	.short	0x00a8


	//----- nvinfo : EIATTR_NUM_BARRIERS
	.align		4
        /*0020*/ 	.byte	0x02, 0x4c
        /*0022*/ 	.byte	0x10
	.zero		1


	//----- nvinfo : EIATTR_EXTERNS
	.align		4
        /*0024*/ 	.byte	0x04, 0x0f
        /*0026*/ 	.short	(.L_1092 - .L_1091)


	//   ....[0]....
	.align		4
.L_1091:
        /*0028*/ 	.word	index@(__assertfail)


	//----- nvinfo : EIATTR_ANNOTATIONS
	.align		4
.L_1092:
        /*002c*/ 	.byte	0x04, 0x55
        /*002e*/ 	.short	(.L_1094 - .L_1093)


	//   ....[0]....
.L_1093:
        /* <DEDUP_REMOVED lines=60> */


	//----- nvinfo : EIATTR_MERCURY_ISA_VERSION
	.align		4
.L_1094:
        /*03d8*/ 	.byte	0x03, 0x5f
        /*03da*/ 	.short	0x0101


	//----- nvinfo : EIATTR_UNUSED_LOAD_BYTE_OFFSET
	.align		4
        /*03dc*/ 	.byte	0x04, 0x44
        /*03de*/ 	.short	(.L_1096 - .L_1095)


	//   ....[0]....
.L_1095:
        /*03e0*/ 	.word	0x00000ab0
        /*03e4*/ 	.word	0x0000fff0


	//   ....[1]....
        /*03e8*/ 	.word	0x0001a110
        /*03ec*/ 	.word	0x0000fff0


	//----- nvinfo : EIATTR_INT_WARP_WIDE_INSTR_OFFSETS
	.align		4
.L_1096:
        /*03f0*/ 	.byte	0x04, 0x31
        /*03f2*/ 	.short	(.L_1098 - .L_1097)


	//   ....[0]....
.L_1097:
        /*03f4*/ 	.word	0x00000130


	//   ....[1]....
        /*03f8*/ 	.word	0x00000170


	//   ....[2]....
        /*03fc*/ 	.word	0x000001e0


	//   ....[3]....
        /*0400*/ 	.word	0x000211e0


	//   ....[4]....
        /*0404*/ 	.word	0x00021270


	//   ....[5]....
        /*0408*/ 	.word	0x00025650


	//   ....[6]....
        /*040c*/ 	.word	0x000256e0


	//----- nvinfo : EIATTR_COOP_GROUP_MASK_REGIDS
	.align		4
.L_1098:
        /*0410*/ 	.byte	0x04, 0x29
        /*0412*/ 	.short	(.L_1100 - .L_1099)


	//   ....[0]....
.L_1099:
        /*0414*/ 	.word	0xffffffff


	//   ....[1]....
        /*0418*/ 	.word	0xffffffff


	//   ....[2]....
        /*041c*/ 	.word	0xffffffff


	//   ....[3]....
        /*0420*/ 	.word	0xffffffff


	//   ....[4]....
        /*0424*/ 	.word	0xffffffff


	//   ....[5]....
        /*0428*/ 	.word	0xffffffff


	//   ....[6]....
        /*042c*/ 	.word	0xffffffff


	//   ....[7]....
        /*0430*/ 	.word	0xffffffff


	//   ....[8]....
        /*0434*/ 	.word	0xffffffff


	//   ....[9]....
        /*0438*/ 	.word	0xffffffff


	//   ....[10]....
        /*043c*/ 	.word	0xffffffff


	//   ....[11]....
        /*0440*/ 	.word	0xffffffff


	//   ....[12]....
        /*0444*/ 	.word	0xffffffff


	//   ....[13]....
        /*0448*/ 	.word	0xffffffff


	//   ....[14]....
        /*044c*/ 	.word	0xffffffff


	//   ....[15]....
        /*0450*/ 	.word	0xffffffff


	//   ....[16]....
        /*0454*/ 	.word	0xffffffff


	//   ....[17]....
        /*0458*/ 	.word	0xffffffff


	//   ....[18]....
        /*045c*/ 	.word	0xffffffff


	//   ....[19]....
        /*0460*/ 	.word	0xffffffff


	//   ....[20]....
        /*0464*/ 	.word	0xffffffff


	//   ....[21]....
        /*0468*/ 	.word	0xffffffff


	//   ....[22]....
        /*046c*/ 	.word	0xffffffff


	//   ....[23]....
        /*0470*/ 	.word	0xffffffff


	//   ....[24]....
        /*0474*/ 	.word	0xffffffff


	//   ....[25]....
        /*0478*/ 	.word	0xffffffff


	//   ....[26]....
        /*047c*/ 	.word	0xffffffff


	//   ....[27]....
        /*0480*/ 	.word	0xffffffff


	//   ....[28]....
        /*0484*/ 	.word	0xffffffff


	//   ....[29]....
        /*0488*/ 	.word	0xffffffff


	//   ....[30]....
        /*048c*/ 	.word	0xffffffff


	//   ....[31]....
        /*0490*/ 	.word	0xffffffff


	//   ....[32]....
        /*0494*/ 	.word	0xffffffff


	//   ....[33]....
        /*0498*/ 	.word	0xffffffff


	//   ....[34]....
        /*049c*/ 	.word	0xffffffff


	//   ....[35]....
        /*04a0*/ 	.word	0xffffffff


	//   ....[36]....
        /*04a4*/ 	.word	0xffffffff


	//   ....[37]....
        /*04a8*/ 	.word	0xffffffff


	//   ....[38]....
        /*04ac*/ 	.word	0xffffffff


	//   ....[39]....
        /*04b0*/ 	.word	0xffffffff


	//   ....[40]....
        /*04b4*/ 	.word	0xffffffff


	//   ....[41]....
        /*04b8*/ 	.word	0xffffffff


	//   ....[42]....
        /*04bc*/ 	.word	0xffffffff


	//   ....[43]....
        /*04c0*/ 	.word	0xffffffff


	//   ....[44]....
        /*04c4*/ 	.word	0xffffffff


	//   ....[45]....
        /*04c8*/ 	.word	0xffffffff


	//   ....[46]....
        /*04cc*/ 	.word	0xffffffff


	//   ....[47]....
        /*04d0*/ 	.word	0xffffffff


	//   ....[48]....
        /*04d4*/ 	.word	0xffffffff


	//   ....[49]....
        /*04d8*/ 	.word	0xffffffff


	//   ....[50]....
        /*04dc*/ 	.word	0xffffffff


	//   ....[51]....
        /*04e0*/ 	.word	0xffffffff


	//   ....[52]....
        /*04e4*/ 	.word	0xffffffff


	//   ....[53]....
        /*04e8*/ 	.word	0xffffffff


	//   ....[54]....
        /*04ec*/ 	.word	0xffffffff


	//   ....[55]....
        /*04f0*/ 	.word	0xffffffff


	//   ....[56]....
        /*04f4*/ 	.word	0xffffffff


	//   ....[57]....
        /*04f8*/ 	.word	0xffffffff


	//   ....[58]....
        /*04fc*/ 	.word	0xffffffff


	//   ....[59]....
        /*0500*/ 	.word	0xffffffff


	//   ....[60]....
        /*0504*/ 	.word	0xffffffff


	//   ....[61]....
        /*0508*/ 	.word	0xffffffff


	//   ....[62]....
        /*050c*/ 	.word	0xffffffff


	//   ....[63]....
        /*0510*/ 	.word	0xffffffff


	//   ....[64]....
        /*0514*/ 	.word	0xffffffff


	//   ....[65]....
        /*0518*/ 	.word	0xffffffff


	//   ....[66]....
        /*051c*/ 	.word	0xffffffff


	//   ....[67]....
        /*0520*/ 	.word	0xffffffff


	//   ....[68]....
        /*0524*/ 	.word	0xffffffff


	//   ....[69]....
        /*0528*/ 	.word	0xffffffff


	//   ....[70]....
        /*052c*/ 	.word	0xffffffff


	//   ....[71]....
        /*0530*/ 	.word	0xffffffff


	//   ....[72]....
        /*0534*/ 	.word	0xffffffff


	//   ....[73]....
        /*0538*/ 	.word	0xffffffff


	//   ....[74]....
        /*053c*/ 	.word	0xffffffff


	//   ....[75]....
        /*0540*/ 	.word	0xffffffff


	//   ....[76]....
        /*0544*/ 	.word	0xffffffff


	//   ....[77]....
        /*0548*/ 	.word	0xffffffff


	//   ....[78]....
        /*054c*/ 	.word	0xffffffff


	//   ....[79]....
        /*0550*/ 	.word	0xffffffff


	//   ....[80]....
        /*0554*/ 	.word	0xffffffff


	//   ....[81]....
        /*0558*/ 	.word	0xffffffff


	//   ....[82]....
        /*055c*/ 	.word	0xffffffff


	//   ....[83]....
        /*0560*/ 	.word	0xffffffff


	//   ....[84]....
        /*0564*/ 	.word	0xffffffff


	//   ....[85]....
        /*0568*/ 	.word	0xffffffff


	//   ....[86]....
        /*056c*/ 	.word	0xffffffff


	//   ....[87]....
        /*0570*/ 	.word	0xffffffff


	//   ....[88]....
        /*0574*/ 	.word	0xffffffff


	//   ....[89]....
        /*0578*/ 	.word	0xffffffff


	//   ....[90]....
        /*057c*/ 	.word	0xffffffff


	//   ....[91]....
        /*0580*/ 	.word	0xffffffff


	//   ....[92]....
        /*0584*/ 	.word	0xffffffff


	//   ....[93]....
        /*0588*/ 	.word	0xffffffff


	//   ....[94]....
        /*058c*/ 	.word	0xffffffff


	//   ....[95]....
        /*0590*/ 	.word	0xffffffff


	//   ....[96]....
        /*0594*/ 	.word	0xffffffff


	//   ....[97]....
        /*0598*/ 	.word	0xffffffff


	//   ....[98]....
        /*059c*/ 	.word	0xffffffff


	//   ....[99]....
        /*05a0*/ 	.word	0xffffffff


	//   ....[100]....
        /*05a4*/ 	.word	0xffffffff


	//   ....[101]....
        /*05a8*/ 	.word	0xffffffff


	//   ....[102]....
        /*05ac*/ 	.word	0xffffffff


	//   ....[103]....
        /*05b0*/ 	.word	0xffffffff


	//   ....[104]....
        /*05b4*/ 	.word	0xffffffff


	//   ....[105]....
        /*05b8*/ 	.word	0xffffffff


	//   ....[106]....
        /*05bc*/ 	.word	0xffffffff


	//   ....[107]....
        /*05c0*/ 	.word	0xffffffff


	//   ....[108]....
        /*05c4*/ 	.word	0xffffffff


	//   ....[109]....
        /*05c8*/ 	.word	0xffffffff


	//   ....[110]....
        /*05cc*/ 	.word	0xffffffff


	//   ....[111]....
        /*05d0*/ 	.word	0xffffffff


	//   ....[112]....
        /*05d4*/ 	.word	0xffffffff


	//   ....[113]....
        /*05d8*/ 	.word	0xffffffff


	//   ....[114]....
        /*05dc*/ 	.word	0xffffffff


	//   ....[115]....
        /*05e0*/ 	.word	0xffffffff


	//   ....[116]....
        /*05e4*/ 	.word	0xffffffff


	//   ....[117]....
        /*05e8*/ 	.word	0xffffffff


	//   ....[118]....
        /*05ec*/ 	.word	0xffffffff


	//   ....[119]....
        /*05f0*/ 	.word	0xffffffff


	//   ....[120]....
        /*05f4*/ 	.word	0xffffffff


	//   ....[121]....
        /*05f8*/ 	.word	0xffffffff


	//   ....[122]....
        /*05fc*/ 	.word	0xffffffff


	//   ....[123]....
        /*0600*/ 	.word	0xffffffff


	//   ....[124]....
        /*0604*/ 	.word	0xffffffff


	//   ....[125]....
        /*0608*/ 	.word	0xffffffff


	//   ....[126]....
        /*060c*/ 	.word	0xffffffff


	//   ....[127]....
        /*0610*/ 	.word	0xffffffff


	//   ....[128]....
        /*0614*/ 	.word	0xffffffff


	//   ....[129]....
        /*0618*/ 	.word	0xffffffff


	//   ....[130]....
        /*061c*/ 	.word	0xffffffff


	//   ....[131]....
        /*0620*/ 	.word	0xffffffff


	//   ....[132]....
        /*0624*/ 	.word	0xffffffff


	//   ....[133]....
        /*0628*/ 	.word	0xffffffff


	//   ....[134]....
        /*062c*/ 	.word	0xffffffff


	//   ....[135]....
        /*0630*/ 	.word	0xffffffff


	//   ....[136]....
        /*0634*/ 	.word	0xffffffff


	//   ....[137]....
        /*0638*/ 	.word	0xffffffff


	//   ....[138]....
        /*063c*/ 	.word	0xffffffff


	//   ....[139]....
        /*0640*/ 	.word	0xffffffff


	//   ....[140]....
        /*0644*/ 	.word	0xffffffff


	//   ....[141]....
        /*0648*/ 	.word	0xffffffff


	//   ....[142]....
        /*064c*/ 	.word	0xffffffff


	//   ....[143]....
        /*0650*/ 	.word	0xffffffff


	//   ....[144]....
        /*0654*/ 	.word	0xffffffff


	//   ....[145]....
        /*0658*/ 	.word	0xffffffff


	//   ....[146]....
        /*065c*/ 	.word	0xffffffff


	//   ....[147]....
        /*0660*/ 	.word	0xffffffff


	//   ....[148]....
        /*0664*/ 	.word	0xffffffff


	//   ....[149]....
        /*0668*/ 	.word	0xffffffff


	//   ....[150]....
        /*066c*/ 	.word	0xffffffff


	//   ....[151]....
        /*0670*/ 	.word	0xffffffff


	//   ....[152]....
        /*0674*/ 	.word	0xffffffff


	//   ....[153]....
        /*0678*/ 	.word	0xffffffff


	//   ....[154]....
        /*067c*/ 	.word	0xffffffff


	//   ....[155]....
        /*0680*/ 	.word	0xffffffff


	//   ....[156]....
        /*0684*/ 	.word	0xffffffff


	//   ....[157]....
        /*0688*/ 	.word	0xffffffff


	//   ....[158]....
        /*068c*/ 	.word	0xffffffff


	//   ....[159]....
        /*0690*/ 	.word	0xffffffff


	//   ....[160]....
        /*0694*/ 	.word	0xffffffff


	//   ....[161]....
        /*0698*/ 	.word	0xffffffff


	//   ....[162]....
        /*069c*/ 	.word	0xffffffff


	//   ....[163]....
        /*06a0*/ 	.word	0xffffffff


	//   ....[164]....
        /*06a4*/ 	.word	0xffffffff


	//   ....[165]....
        /*06a8*/ 	.word	0xffffffff


	//   ....[166]....
        /*06ac*/ 	.word	0xffffffff


	//   ....[167]....
        /*06b0*/ 	.word	0xffffffff


	//   ....[168]....
        /*06b4*/ 	.word	0xffffffff


	//   ....[169]....
        /*06b8*/ 	.word	0xffffffff


	//   ....[170]....
        /*06bc*/ 	.word	0xffffffff


	//   ....[171]....
        /*06c0*/ 	.word	0xffffffff


	//   ....[172]....
        /*06c4*/ 	.word	0xffffffff


	//   ....[173]....
        /*06c8*/ 	.word	0xffffffff


	//   ....[174]....
        /*06cc*/ 	.word	0xffffffff


	//   ....[175]....
        /*06d0*/ 	.word	0xffffffff


	//   ....[176]....
        /*06d4*/ 	.word	0xffffffff


	//   ....[177]....
        /*06d8*/ 	.word	0xffffffff


	//   ....[178]....
        /*06dc*/ 	.word	0xffffffff


	//   ....[179]....
        /*06e0*/ 	.word	0xffffffff


	//   ....[180]....
        /*06e4*/ 	.word	0xffffffff


	//   ....[181]....
        /*06e8*/ 	.word	0xffffffff


	//   ....[182]....
        /*06ec*/ 	.word	0xffffffff


	//   ....[183]....
        /*06f0*/ 	.word	0xffffffff


	//   ....[184]....
        /*06f4*/ 	.word	0xffffffff


	//   ....[185]....
        /*06f8*/ 	.word	0xffffffff


	//   ....[186]....
        /*06fc*/ 	.word	0xffffffff


	//   ....[187]....
        /*0700*/ 	.word	0xffffffff


	//   ....[188]....
        /*0704*/ 	.word	0xffffffff


	//   ....[189]....
        /*0708*/ 	.word	0xffffffff


	//   ....[190]....
        /*070c*/ 	.word	0xffffffff


	//   ....[191]....
        /*0710*/ 	.word	0xffffffff


	//   ....[192]....
        /*0714*/ 	.word	0xffffffff


	//   ....[193]....
        /*0718*/ 	.word	0xffffffff


	//   ....[194]....
        /*071c*/ 	.word	0xffffffff


	//   ....[195]....
        /*0720*/ 	.word	0xffffffff


	//   ....[196]....
        /*0724*/ 	.word	0xffffffff


	//   ....[197]....
        /*0728*/ 	.word	0xffffffff


	//   ....[198]....
        /*072c*/ 	.word	0xffffffff


	//   ....[199]....
        /*0730*/ 	.word	0xffffffff


	//   ....[200]....
        /*0734*/ 	.word	0xffffffff


	//   ....[201]....
        /*0738*/ 	.word	0xffffffff


	//   ....[202]....
        /*073c*/ 	.word	0xffffffff


	//   ....[203]....
        /*0740*/ 	.word	0xffffffff


	//   ....[204]....
        /*0744*/ 	.word	0xffffffff


	//   ....[205]....
        /*0748*/ 	.word	0xffffffff


	//   ....[206]....
        /*074c*/ 	.word	0xffffffff


	//   ....[207]....
        /*0750*/ 	.word	0xffffffff


	//   ....[208]....
        /*0754*/ 	.word	0xffffffff


	//   ....[209]....
        /*0758*/ 	.word	0xffffffff


	//   ....[210]....
        /*075c*/ 	.word	0xffffffff


	//   ....[211]....
        /*0760*/ 	.word	0xffffffff


	//   ....[212]....
        /*0764*/ 	.word	0xffffffff


	//   ....[213]....
        /*0768*/ 	.word	0xffffffff


	//   ....[214]....
        /*076c*/ 	.word	0xffffffff


	//   ....[215]....
        /*0770*/ 	.word	0xffffffff


	//   ....[216]....
        /*0774*/ 	.word	0xffffffff


	//   ....[217]....
        /*0778*/ 	.word	0xffffffff


	//   ....[218]....
        /*077c*/ 	.word	0xffffffff


	//   ....[219]....
        /*0780*/ 	.word	0xffffffff


	//   ....[220]....
        /*0784*/ 	.word	0xffffffff


	//   ....[221]....
        /*0788*/ 	.word	0xffffffff


	//   ....[222]....
        /*078c*/ 	.word	0xffffffff


	//   ....[223]....
        /*0790*/ 	.word	0xffffffff


	//   ....[224]....
        /*0794*/ 	.word	0xffffffff


	//   ....[225]....
        /*0798*/ 	.word	0xffffffff


	//   ....[226]....
        /*079c*/ 	.word	0xffffffff


	//   ....[227]....
        /*07a0*/ 	.word	0xffffffff


	//   ....[228]....
        /*07a4*/ 	.word	0xffffffff


	//   ....[229]....
        /*07a8*/ 	.word	0xffffffff


	//   ....[230]....
        /*07ac*/ 	.word	0xffffffff


	//   ....[231]....
        /*07b0*/ 	.word	0xffffffff


	//   ....[232]....
        /*07b4*/ 	.word	0xffffffff


	//   ....[233]....
        /*07b8*/ 	.word	0xffffffff


	//   ....[234]....
        /*07bc*/ 	.word	0xffffffff


	//   ....[235]....
        /*07c0*/ 	.word	0xffffffff


	//   ....[236]....
        /*07c4*/ 	.word	0xffffffff


	//   ....[237]....
        /*07c8*/ 	.word	0xffffffff


	//   ....[238]....
        /*07cc*/ 	.word	0xffffffff


	//   ....[239]....
        /*07d0*/ 	.word	0xffffffff


	//   ....[240]....
        /*07d4*/ 	.word	0xffffffff


	//   ....[241]....
        /*07d8*/ 	.word	0xffffffff


	//   ....[242]....
        /*07dc*/ 	.word	0xffffffff


	//   ....[243]....
        /*07e0*/ 	.word	0xffffffff


	//   ....[244]....
        /*07e4*/ 	.word	0xffffffff


	//   ....[245]....
        /*07e8*/ 	.word	0xffffffff


	//   ....[246]....
        /*07ec*/ 	.word	0xffffffff


	//   ....[247]....
        /*07f0*/ 	.word	0xffffffff


	//   ....[248]....
        /*07f4*/ 	.word	0xffffffff


	//   ....[249]....
        /*07f8*/ 	.word	0xffffffff


	//   ....[250]....
        /*07fc*/ 	.word	0xffffffff


	//   ....[251]....
        /*0800*/ 	.word	0xffffffff


	//   ....[252]....
        /*0804*/ 	.word	0xffffffff


	//   ....[253]....
        /*0808*/ 	.word	0xffffffff


	//   ....[254]....
        /*080c*/ 	.word	0xffffffff


	//   ....[255]....
        /*0810*/ 	.word	0xffffffff


	//   ....[0]....
        /*0814*/ 	.word	0xffffffff


	//   ....[1]....
        /*0818*/ 	.word	0xffffffff


	//   ....[2]....
        /*081c*/ 	.word	0xffffffff


	//   ....[3]....
        /*0820*/ 	.word	0xffffffff


	//   ....[4]....
        /*0824*/ 	.word	0xffffffff


	//   ....[5]....
        /*0828*/ 	.word	0xffffffff


	//   ....[6]....
        /*082c*/ 	.word	0xffffffff


	//   ....[7]....
        /*0830*/ 	.word	0xffffffff


	//   ....[8]....
        /*0834*/ 	.word	0xffffffff


	//   ....[9]....
        /*0838*/ 	.word	0xffffffff


	//   ....[10]....
        /*083c*/ 	.word	0xffffffff


	//   ....[11]....
        /*0840*/ 	.word	0xffffffff


	//   ....[12]....
        /*0844*/ 	.word	0xffffffff


	//   ....[13]....
        /*0848*/ 	.word	0xffffffff


	//   ....[14]....
        /*084c*/ 	.word	0xffffffff


	//   ....[15]....
        /*0850*/ 	.word	0xffffffff


	//   ....[16]....
        /*0854*/ 	.word	0xffffffff


	//   ....[17]....
        /*0858*/ 	.word	0xffffffff


	//   ....[18]....
        /*085c*/ 	.word	0xffffffff


	//   ....[19]....
        /*0860*/ 	.word	0xffffffff


	//   ....[20]....
        /*0864*/ 	.word	0xffffffff


	//   ....[21]....
        /*0868*/ 	.word	0xffffffff


	//   ....[22]....
        /*086c*/ 	.word	0xffffffff


	//   ....[23]....
        /*0870*/ 	.word	0xffffffff


	//   ....[24]....
        /*0874*/ 	.word	0xffffffff


	//   ....[25]....
        /*0878*/ 	.word	0xffffffff


	//   ....[26]....
        /*087c*/ 	.word	0xffffffff


	//   ....[27]....
        /*0880*/ 	.word	0xffffffff


	//   ....[28]....
        /*0884*/ 	.word	0xffffffff


	//   ....[29]....
        /*0888*/ 	.word	0xffffffff


	//   ....[30]....
        /*088c*/ 	.word	0xffffffff


	//   ....[31]....
        /*0890*/ 	.word	0xffffffff


	//   ....[32]....
        /*0894*/ 	.word	0xffffffff


	//   ....[33]....
        /*0898*/ 	.word	0x0500000f


	//   ....[34]....
        /*089c*/ 	.word	0x0500000f


	//   ....[35]....
        /*08a0*/ 	.word	0x0500000f


	//   ....[36]....
        /*08a4*/ 	.word	0x0500000f


	//   ....[37]....
        /*08a8*/ 	.word	0x0500000f


	//   ....[38]....
        /*08ac*/ 	.word	0x0500000f


	//   ....[39]....
        /*08b0*/ 	.word	0x0500000f


	//   ....[40]....
        /*08b4*/ 	.word	0x0500000f


	//   ....[41]....
        /*08b8*/ 	.word	0x0500000f


	//   ....[42]....
        /*08bc*/ 	.word	0x0500000f


	//   ....[43]....
        /*08c0*/ 	.word	0x0500000f


	//   ....[44]....
        /*08c4*/ 	.word	0x0500000f


	//   ....[45]....
        /*08c8*/ 	.word	0x0500000f


	//   ....[46]....
        /*08cc*/ 	.word	0x0500000f


	//   ....[47]....
        /*08d0*/ 	.word	0x0500000f


	//   ....[48]....
        /*08d4*/ 	.word	0x0500000f


	//   ....[49]....
        /*08d8*/ 	.word	0x0500000f


	//   ....[50]....
        /*08dc*/ 	.word	0x0500000f


	//   ....[51]....
        /*08e0*/ 	.word	0x0500000f


	//   ....[52]....
        /*08e4*/ 	.word	0x0500000f


	//   ....[53]....
        /*08e8*/ 	.word	0x0500000f


	//   ....[54]....
        /*08ec*/ 	.word	0x0500000f


	//   ....[55]....
        /*08f0*/ 	.word	0x0500000f


	//   ....[56]....
        /*08f4*/ 	.word	0x0500000f


	//   ....[57]....
        /*08f8*/ 	.word	0x0500000f


	//   ....[58]....
        /*08fc*/ 	.word	0x0500000f


	//   ....[59]....
        /*0900*/ 	.word	0x0500000f


	//   ....[60]....
        /*0904*/ 	.word	0x0500000f


	//   ....[61]....
        /*0908*/ 	.word	0x0500000f


	//   ....[62]....
        /*090c*/ 	.word	0x0500000f


	//   ....[63]....
        /*0910*/ 	.word	0x0500000f


	//   ....[64]....
        /*0914*/ 	.word	0x0500000f


	//   ....[65]....
        /*0918*/ 	.word	0x0500000f


	//   ....[66]....
        /*091c*/ 	.word	0x0500000f


	//   ....[67]....
        /*0920*/ 	.word	0x0500000f


	//   ....[68]....
        /*0924*/ 	.word	0x0500000f


	//   ....[69]....
        /*0928*/ 	.word	0x0500000f


	//   ....[70]....
        /*092c*/ 	.word	0x0500000f


	//   ....[71]....
        /*0930*/ 	.word	0x0500000f


	//   ....[72]....
        /*0934*/ 	.word	0x0500000f


	//   ....[73]....
        /*0938*/ 	.word	0x0500000f


	//   ....[74]....
        /*093c*/ 	.word	0x0500000f


	//   ....[75]....
        /*0940*/ 	.word	0x0500000f


	//   ....[76]....
        /*0944*/ 	.word	0x0500000f


	//   ....[77]....
        /*0948*/ 	.word	0x0500000f


	//   ....[78]....
        /*094c*/ 	.word	0x0500000f


	//   ....[79]....
        /*0950*/ 	.word	0x0500000f


	//   ....[80]....
        /*0954*/ 	.word	0x0500000f


	//   ....[81]....
        /*0958*/ 	.word	0x0500000f


	//   ....[82]....
        /*095c*/ 	.word	0x0500000f


	//   ....[83]....
        /*0960*/ 	.word	0x0500000f


	//   ....[84]....
        /*0964*/ 	.word	0x0500000f


	//   ....[85]....
        /*0968*/ 	.word	0x0500000f


	//   ....[86]....
        /*096c*/ 	.word	0x0500000f


	//   ....[87]....
        /*0970*/ 	.word	0x0500000f


	//   ....[88]....
        /*0974*/ 	.word	0x0500000f


	//   ....[89]....
        /*0978*/ 	.word	0x0500000f


	//   ....[90]....
        /*097c*/ 	.word	0x0500000f


	//   ....[91]....
        /*0980*/ 	.word	0x0500000f


	//   ....[92]....
        /*0984*/ 	.word	0x0500000f


	//   ....[93]....
        /*0988*/ 	.word	0x0500000f


	//   ....[94]....
        /*098c*/ 	.word	0x0500000f


	//   ....[95]....
        /*0990*/ 	.word	0x0500000f


	//   ....[96]....
        /*0994*/ 	.word	0x0500000f


	//   ....[97]....
        /*0998*/ 	.word	0x0500000f


	//   ....[98]....
        /*099c*/ 	.word	0x0500000f


	//   ....[99]....
        /*09a0*/ 	.word	0x0500000f


	//   ....[100]....
        /*09a4*/ 	.word	0x0500000f


	//   ....[101]....
        /*09a8*/ 	.word	0x0500000f


	//   ....[102]....
        /*09ac*/ 	.word	0x0500000f


	//   ....[103]....
        /*09b0*/ 	.word	0x0500000f


	//   ....[104]....
        /*09b4*/ 	.word	0x0500000f


	//   ....[105]....
        /*09b8*/ 	.word	0x0500000f


	//   ....[106]....
        /*09bc*/ 	.word	0x0500000f


	//   ....[107]....
        /*09c0*/ 	.word	0x0500000f


	//   ....[108]....
        /*09c4*/ 	.word	0x0500000f


	//   ....[109]....
        /*09c8*/ 	.word	0x0500000f


	//   ....[110]....
        /*09cc*/ 	.word	0x0500000f


	//   ....[111]....
        /*09d0*/ 	.word	0x0500000f


	//   ....[112]....
        /*09d4*/ 	.word	0x0500000f


	//   ....[113]....
        /*09d8*/ 	.word	0x0500000f


	//   ....[114]....
        /*09dc*/ 	.word	0x0500000f


	//   ....[115]....
        /*09e0*/ 	.word	0x0500000f


	//   ....[116]....
        /*09e4*/ 	.word	0x0500000f


	//   ....[117]....
        /*09e8*/ 	.word	0x0500000f


	//   ....[118]....
        /*09ec*/ 	.word	0x0500000f


	//   ....[119]....
        /*09f0*/ 	.word	0x0500000f


	//   ....[120]....
        /*09f4*/ 	.word	0x0500000f


	//   ....[121]....
        /*09f8*/ 	.word	0x0500000f


	//   ....[122]....
        /*09fc*/ 	.word	0x0500000f


	//   ....[123]....
        /*0a00*/ 	.word	0x0500000f


	//   ....[124]....
        /*0a04*/ 	.word	0x0500000f


	//   ....[125]....
        /*0a08*/ 	.word	0x0500000f


	//   ....[126]....
        /*0a0c*/ 	.word	0x0500000f


	//   ....[127]....
        /*0a10*/ 	.word	0x0500000f


	//   ....[128]....
        /*0a14*/ 	.word	0x0500000f


	//   ....[129]....
        /*0a18*/ 	.word	0x0500000f


	//   ....[130]....
        /*0a1c*/ 	.word	0x0500000f


	//   ....[131]....
        /*0a20*/ 	.word	0x0500000f


	//   ....[132]....
        /*0a24*/ 	.word	0x0500000f


	//   ....[133]....
        /*0a28*/ 	.word	0x0500000f


	//   ....[134]....
        /*0a2c*/ 	.word	0x0500000f


	//   ....[135]....
        /*0a30*/ 	.word	0x0500000f


	//   ....[136]....
        /*0a34*/ 	.word	0x0500000f


	//   ....[137]....
        /*0a38*/ 	.word	0x0500000f


	//   ....[138]....
        /*0a3c*/ 	.word	0x0500000f


	//   ....[139]....
        /*0a40*/ 	.word	0x0500000f


	//   ....[140]....
        /*0a44*/ 	.word	0x0500000f


	//   ....[141]....
        /*0a48*/ 	.word	0x0500000f


	//   ....[142]....
        /*0a4c*/ 	.word	0x0500000f


	//   ....[143]....
        /*0a50*/ 	.word	0x0500000f


	//   ....[144]....
        /*0a54*/ 	.word	0x0500000f


	//   ....[145]....
        /*0a58*/ 	.word	0x0500000f


	//   ....[146]....
        /*0a5c*/ 	.word	0x0500000f


	//   ....[147]....
        /*0a60*/ 	.word	0x0500000f


	//   ....[148]....
        /*0a64*/ 	.word	0x0500000f


	//   ....[149]....
        /*0a68*/ 	.word	0x0500000f


	//   ....[150]....
        /*0a6c*/ 	.word	0x0500000f


	//   ....[151]....
        /*0a70*/ 	.word	0x0500000f


	//   ....[152]....
        /*0a74*/ 	.word	0x0500000f


	//   ....[153]....
        /*0a78*/ 	.word	0x0500000f


	//   ....[154]....
        /*0a7c*/ 	.word	0x0500000f


	//   ....[155]....
        /*0a80*/ 	.word	0x0500000f


	//   ....[156]....
        /*0a84*/ 	.word	0x0500000f


	//   ....[157]....
        /*0a88*/ 	.word	0x0500000f


	//   ....[158]....
        /*0a8c*/ 	.word	0x0500000f


	//   ....[159]....
        /*0a90*/ 	.word	0x0500000f


	//   ....[160]....
        /*0a94*/ 	.word	0x0500000f


	//   ....[161]....
        /*0a98*/ 	.word	0x0500000f


	//   ....[162]....
        /*0a9c*/ 	.word	0x0500000f


	//   ....[163]....
        /*0aa0*/ 	.word	0x0500000f


	//   ....[164]....
        /*0aa4*/ 	.word	0x0500000f


	//   ....[165]....
        /*0aa8*/ 	.word	0x0500000f


	//   ....[166]....
        /*0aac*/ 	.word	0x0500000f


	//   ....[167]....
        /*0ab0*/ 	.word	0x0500000f


	//   ....[168]....
        /*0ab4*/ 	.word	0x0500000f


	//   ....[169]....
        /*0ab8*/ 	.word	0x0500000f


	//   ....[170]....
        /*0abc*/ 	.word	0x0500000f


	//   ....[171]....
        /*0ac0*/ 	.word	0x0500000f


	//   ....[172]....
        /*0ac4*/ 	.word	0x0500000f


	//   ....[173]....
        /*0ac8*/ 	.word	0x0500000f


	//   ....[174]....
        /*0acc*/ 	.word	0x0500000f


	//   ....[175]....
        /*0ad0*/ 	.word	0x0500000f


	//   ....[176]....
        /*0ad4*/ 	.word	0x0500000f


	//   ....[177]....
        /*0ad8*/ 	.word	0x0500000f


	//   ....[178]....
        /*0adc*/ 	.word	0x0500000f


	//   ....[179]....
        /*0ae0*/ 	.word	0x0500000f


	//   ....[180]....
        /*0ae4*/ 	.word	0x0500000f


	//   ....[181]....
        /*0ae8*/ 	.word	0x0500000f


	//   ....[182]....
        /*0aec*/ 	.word	0x0500000f


	//   ....[183]....
        /*0af0*/ 	.word	0x0500000f


	//   ....[184]....
        /*0af4*/ 	.word	0x0500000f


	//   ....[185]....
        /*0af8*/ 	.word	0x0500000f


	//   ....[186]....
        /*0afc*/ 	.word	0x0500000f


	//   ....[187]....
        /*0b00*/ 	.word	0x0500000f


	//   ....[188]....
        /*0b04*/ 	.word	0x0500000f


	//   ....[189]....
        /*0b08*/ 	.word	0x0500000f


	//   ....[190]....
        /*0b0c*/ 	.word	0x0500000f


	//   ....[191]....
        /*0b10*/ 	.word	0x0500000f


	//   ....[192]....
        /*0b14*/ 	.word	0x0500000f


	//   ....[193]....
        /*0b18*/ 	.word	0x0500000f


	//   ....[194]....
        /*0b1c*/ 	.word	0x0500000f


	//   ....[195]....
        /*0b20*/ 	.word	0x0500000f


	//   ....[196]....
        /*0b24*/ 	.word	0x0500000f


	//   ....[197]....
        /*0b28*/ 	.word	0x0500000f


	//   ....[198]....
        /*0b2c*/ 	.word	0x0500000f


	//   ....[199]....
        /*0b30*/ 	.word	0x0500000f


	//   ....[200]....
        /*0b34*/ 	.word	0x0500000f


	//   ....[201]....
        /*0b38*/ 	.word	0x0500000f


	//   ....[202]....
        /*0b3c*/ 	.word	0x0500000f


	//   ....[203]....
        /*0b40*/ 	.word	0x0500000f


	//   ....[204]....
        /*0b44*/ 	.word	0x0500000f


	//   ....[205]....
        /*0b48*/ 	.word	0x0500000f


	//   ....[206]....
        /*0b4c*/ 	.word	0x0500000f


	//   ....[207]....
        /*0b50*/ 	.word	0x0500000f


	//   ....[208]....
        /*0b54*/ 	.word	0x0500000f


	//   ....[209]....
        /*0b58*/ 	.word	0x0500000f


	//   ....[210]....
        /*0b5c*/ 	.word	0x0500000f


	//   ....[211]....
        /*0b60*/ 	.word	0x0500000f


	//   ....[212]....
        /*0b64*/ 	.word	0x0500000f


	//   ....[213]....
        /*0b68*/ 	.word	0x0500000f


	//   ....[214]....
        /*0b6c*/ 	.word	0x0500000f


	//   ....[215]....
        /*0b70*/ 	.word	0x0500000f


	//   ....[216]....
        /*0b74*/ 	.word	0x0500000f


	//   ....[217]....
        /*0b78*/ 	.word	0x0500000f


	//   ....[218]....
        /*0b7c*/ 	.word	0x0500000f


	//   ....[219]....
        /*0b80*/ 	.word	0x0500000f


	//   ....[220]....
        /*0b84*/ 	.word	0x0500000f


	//   ....[221]....
        /*0b88*/ 	.word	0x0500000f


	//   ....[222]....
        /*0b8c*/ 	.word	0x0500000f


	//   ....[223]....
        /*0b90*/ 	.word	0x0500000f


	//   ....[224]....
        /*0b94*/ 	.word	0x0500000f


	//   ....[225]....
        /*0b98*/ 	.word	0x0500000f


	//   ....[226]....
        /*0b9c*/ 	.word	0x0500000f


	//   ....[227]....
        /*0ba0*/ 	.word	0x0500000f


	//   ....[228]....
        /*0ba4*/ 	.word	0x0500000f


	//   ....[229]....
        /*0ba8*/ 	.word	0x0500000f


	//   ....[230]....
        /*0bac*/ 	.word	0x0500000f


	//   ....[231]....
        /*0bb0*/ 	.word	0x0500000f


	//   ....[232]....
        /*0bb4*/ 	.word	0x0500000f


	//   ....[233]....
        /*0bb8*/ 	.word	0x0500000f


	//   ....[234]....
        /*0bbc*/ 	.word	0x0500000f


	//   ....[235]....
        /*0bc0*/ 	.word	0x0500000f


	//   ....[236]....
        /*0bc4*/ 	.word	0x0500000f


	//   ....[237]....
        /*0bc8*/ 	.word	0x0500000f


	//   ....[238]....
        /*0bcc*/ 	.word	0x0500000f


	//   ....[239]....
        /*0bd0*/ 	.word	0x0500000f


	//   ....[240]....
        /*0bd4*/ 	.word	0x0500000f


	//   ....[241]....
        /*0bd8*/ 	.word	0x0500000f


	//   ....[242]....
        /*0bdc*/ 	.word	0x0500000f


	//   ....[243]....
        /*0be0*/ 	.word	0x0500000f


	//   ....[244]....
        /*0be4*/ 	.word	0x0500000f


	//   ....[245]....
        /*0be8*/ 	.word	0x0500000f


	//   ....[246]....
        /*0bec*/ 	.word	0x0500000f


	//   ....[247]....
        /*0bf0*/ 	.word	0x0500000f


	//   ....[248]....
        /*0bf4*/ 	.word	0x0500000f


	//   ....[249]....
        /*0bf8*/ 	.word	0x0500000f


	//   ....[250]....
        /*0bfc*/ 	.word	0x0500000f


	//   ....[251]....
        /*0c00*/ 	.word	0x0500000f


	//   ....[252]....
        /*0c04*/ 	.word	0x0500000f


	//   ....[253]....
        /*0c08*/ 	.word	0x0500000f


	//   ....[254]....
        /*0c0c*/ 	.word	0x0500000f


	//   ....[255]....
        /*0c10*/ 	.word	0x0500000f


	//   ....[0]....
        /*0c14*/ 	.word	0x0500000f


	//   ....[1]....
        /*0c18*/ 	.word	0x0500000f


	//   ....[2]....
        /*0c1c*/ 	.word	0x0500000f


	//   ....[3]....
        /*0c20*/ 	.word	0x0500000f


	//   ....[4]....
        /*0c24*/ 	.word	0x0500000f


	//   ....[5]....
        /*0c28*/ 	.word	0x0500000f


	//   ....[6]....
        /*0c2c*/ 	.word	0x0500000f


	//   ....[7]....
        /*0c30*/ 	.word	0x0500000f


	//   ....[8]....
        /*0c34*/ 	.word	0x0500000f


	//   ....[9]....
        /*0c38*/ 	.word	0x0500000f


	//   ....[10]....
        /*0c3c*/ 	.word	0x0500000f


	//   ....[11]....
        /*0c40*/ 	.word	0x0500000f


	//   ....[12]....
        /*0c44*/ 	.word	0x0500000f


	//----- nvinfo : EIATTR_COOP_GROUP_INSTR_OFFSETS
	.align		4
.L_1100:
        /*0c48*/ 	.byte	0x04, 0x28
        /*0c4a*/ 	.short	(.L_1102 - .L_1101)


	//   ....[0]....
.L_1101:
        /*0c4c*/ 	.word	0x00000070


	//   ....[1]....
        /*0c50*/ 	.word	0x00000140


	//   ....[2]....
        /*0c54*/ 	.word	0x00000190


	//   ....[3]....
        /*0c58*/ 	.word	0x000003c0


	//   ....[4]....
        /*0c5c*/ 	.word	0x00000520


	//   ....[5]....
        /*0c60*/ 	.word	0x00000640


	//   ....[6]....
        /*0c64*/ 	.word	0x000007a0


	//   ....[7]....
        /*0c68*/ 	.word	0x00003010


	//   ....[8]....
        /*0c6c*/ 	.word	0x00003020


	//   ....[9]....
        /*0c70*/ 	.word	0x00003f30


	//   ....[10]....
        /*0c74*/ 	.word	0x00003f40


	//   ....[11]....
        /*0c78*/ 	.word	0x00004e50


	//   ....[12]....
        /*0c7c*/ 	.word	0x00004e60


	//   ....[13]....
        /*0c80*/ 	.word	0x00006250


	//   ....[14]....
        /*0c84*/ 	.word	0x00006260


	//   ....[15]....
        /*0c88*/ 	.word	0x000071b0


	//   ....[16]....
        /*0c8c*/ 	.word	0x000071c0


	//   ....[17]....
        /*0c90*/ 	.word	0x00008190


	//   ....[18]....
        /*0c94*/ 	.word	0x000081a0


	//   ....[19]....
        /*0c98*/ 	.word	0x00009360


	//   ....[20]....
        /*0c9c*/ 	.word	0x00009370


	//   ....[21]....
        /*0ca0*/ 	.word	0x00009480


	//   ....[22]....
        /*0ca4*/ 	.word	0x00009490


	//   ....[23]....
        /*0ca8*/ 	.word	0x000095b0


	//   ....[24]....
        /*0cac*/ 	.word	0x000095c0


	//   ....[25]....
        /*0cb0*/ 	.word	0x00009920


	//   ....[26]....
        /*0cb4*/ 	.word	0x00009940


	//   ....[27]....
        /*0cb8*/ 	.word	0x00009a30


	//   ....[28]....
        /*0cbc*/ 	.word	0x00009a50


	//   ....[29]....
        /*0cc0*/ 	.word	0x00009b40


	//   ....[30]....
        /*0cc4*/ 	.word	0x00009b60


	//   ....[31]....
        /*0cc8*/ 	.word	0x0000a620


	//   ....[32]....
        /*0ccc*/ 	.word	0x0000ada0


	//   ....[33]....
        /*0cd0*/ 	.word	0x0000adb0


	//   ....[34]....
        /*0cd4*/ 	.word	0x0000adc0


	//   ....[35]....
        /*0cd8*/ 	.word	0x0000add0


	//   ....[36]....
        /*0cdc*/ 	.word	0x0000afe0


	//   ....[37]....
        /*0ce0*/ 	.word	0x0000aff0


	//   ....[38]....
        /*0ce4*/ 	.word	0x0000b000


	//   ....[39]....
        /*0ce8*/ 	.word	0x0000b010


	//   ....[40]....
        /*0cec*/ 	.word	0x0000d4d0


	//   ....[41]....
        /*0cf0*/ 	.word	0x0000d4f0


	//   ....[42]....
        /*0cf4*/ 	.word	0x0000d500


	//   ....[43]....
        /*0cf8*/ 	.word	0x0000d510


	//   ....[44]....
        /*0cfc*/ 	.word	0x0000d600


	//   ....[45]....
        /*0d00*/ 	.word	0x0000d620


	//   ....[46]....
        /*0d04*/ 	.word	0x0000d630


	//   ....[47]....
        /*0d08*/ 	.word	0x0000d640


	//   ....[48]....
        /*0d0c*/ 	.word	0x000106d0


	//   ....[49]....
        /*0d10*/ 	.word	0x00010c70


	//   ....[50]....
        /*0d14*/ 	.word	0x00010ec0


	//   ....[51]....
        /*0d18*/ 	.word	0x00010f90


	//   ....[52]....
        /*0d1c*/ 	.word	0x00011a80


	//   ....[53]....
        /*0d20*/ 	.word	0x00011b60


	//   ....[54]....
        /*0d24*/ 	.word	0x00013f20


	//   ....[55]....
        /*0d28*/ 	.word	0x00013f40


	//   ....[56]....
        /*0d2c*/ 	.word	0x00014970


	//   ....[57]....
        /*0d30*/ 	.word	0x00014a70


	//   ....[58]....
        /*0d34*/ 	.word	0x00015320


	//   ....[59]....
        /*0d38*/ 	.word	0x00015370


	//   ....[60]....
        /*0d3c*/ 	.word	0x00017b30


	//   ....[61]....
        /*0d40*/ 	.word	0x00017b50


	//   ....[62]....
        /*0d44*/ 	.word	0x00017e20


	//   ....[63]....
        /*0d48*/ 	.word	0x00017e40


	//   ....[64]....
        /*0d4c*/ 	.word	0x000198c0


	//   ....[65]....
        /*0d50*/ 	.word	0x00019920


	//   ....[66]....
        /*0d54*/ 	.word	0x00019940


	//   ....[67]....
        /*0d58*/ 	.word	0x00019960


	//   ....[68]....
        /*0d5c*/ 	.word	0x0001a570


	//   ....[69]....
        /*0d60*/ 	.word	0x0001a5b0


	//   ....[70]....
        /*0d64*/ 	.word	0x0001a5e0


	//   ....[71]....
        /*0d68*/ 	.word	0x0001a610


	//   ....[72]....
        /*0d6c*/ 	.word	0x0001a640


	//   ....[73]....
        /*0d70*/ 	.word	0x0001a670


	//   ....[74]....
        /*0d74*/ 	.word	0x0001a6c0


	//   ....[75]....
        /*0d78*/ 	.word	0x0001a6f0


	//   ....[76]....
        /*0d7c*/ 	.word	0x0001a720


	//   ....[77]....
        /*0d80*/ 	.word	0x0001a750


	//   ....[78]....
        /*0d84*/ 	.word	0x0001a780


	//   ....[79]....
        /*0d88*/ 	.word	0x0001a7b0


	//   ....[80]....
        /*0d8c*/ 	.word	0x0001a7e0


	//   ....[81]....
        /*0d90*/ 	.word	0x0001a810


	//   ....[82]....
        /*0d94*/ 	.word	0x0001a840


	//   ....[83]....
        /*0d98*/ 	.word	0x0001a870


	//   ....[84]....
        /*0d9c*/ 	.word	0x0001a8a0


	//   ....[85]....
        /*0da0*/ 	.word	0x0001a8d0


	//   ....[86]....
        /*0da4*/ 	.word	0x0001a900


	//   ....[87]....
        /*0da8*/ 	.word	0x0001a930


	//   ....[88]....
        /*0dac*/ 	.word	0x0001a960


	//   ....[89]....
        /*0db0*/ 	.word	0x0001a990


	//   ....[90]....
        /*0db4*/ 	.word	0x0001a9c0


	//   ....[91]....
        /*0db8*/ 	.word	0x0001a9f0


	//   ....[92]....
        /*0dbc*/ 	.word	0x0001aa20


	//   ....[93]....
        /*0dc0*/ 	.word	0x0001aa50


	//   ....[94]....
        /*0dc4*/ 	.word	0x0001aa80


	//   ....[95]....
        /*0dc8*/ 	.word	0x0001aab0


	//   ....[96]....
        /*0dcc*/ 	.word	0x0001aae0


	//   ....[97]....
        /*0dd0*/ 	.word	0x0001ab10


	//   ....[98]....
        /*0dd4*/ 	.word	0x0001ab40


	//   ....[99]....
        /*0dd8*/ 	.word	0x0001ab70


	//   ....[100]....
        /*0ddc*/ 	.word	0x0001aba0


	//   ....[101]....
        /*0de0*/ 	.word	0x0001abd0


	//   ....[102]....
        /*0de4*/ 	.word	0x0001ac00


	//   ....[103]....
        /*0de8*/ 	.word	0x0001ac30


	//   ....[104]....
        /*0dec*/ 	.word	0x0001ac40


	//   ....[105]....
        /*0df0*/ 	.word	0x0001ac50


	//   ....[106]....
        /*0df4*/ 	.word	0x0001ac60


	//   ....[107]....
        /*0df8*/ 	.word	0x0001ac90


	//   ....[108]....
        /*0dfc*/ 	.word	0x0001acd0


	//   ....[109]....
        /*0e00*/ 	.word	0x0001ace0


	//   ....[110]....
        /*0e04*/ 	.word	0x0001acf0


	//   ....[111]....
        /*0e08*/ 	.word	0x0001ad00


	//   ....[112]....
        /*0e0c*/ 	.word	0x0001ad10


	//   ....[113]....
        /*0e10*/ 	.word	0x0001ad20


	//   ....[114]....
        /*0e14*/ 	.word	0x0001ad30


	//   ....[115]....
        /*0e18*/ 	.word	0x0001ad40


	//   ....[116]....
        /*0e1c*/ 	.word	0x0001ad70


	//   ....[117]....
        /*0e20*/ 	.word	0x0001ada0


	//   ....[118]....
        /*0e24*/ 	.word	0x0001add0


	//   ....[119]....
        /*0e28*/ 	.word	0x0001ade0


	//   ....[120]....
        /*0e2c*/ 	.word	0x0001ae10


	//   ....[121]....
        /*0e30*/ 	.word	0x0001ae40


	//   ....[122]....
        /*0e34*/ 	.word	0x0001ae70


	//   ....[123]....
        /*0e38*/ 	.word	0x0001aea0


	//   ....[124]....
        /*0e3c*/ 	.word	0x0001aed0


	//   ....[125]....
        /*0e40*/ 	.word	0x0001af00


	//   ....[126]....
        /*0e44*/ 	.word	0x0001af30


	//   ....[127]....
        /*0e48*/ 	.word	0x0001af60


	//   ....[128]....
        /*0e4c*/ 	.word	0x0001af90


	//   ....[129]....
        /*0e50*/ 	.word	0x0001afc0


	//   ....[130]....
        /*0e54*/ 	.word	0x0001aff0


	//   ....[131]....
        /*0e58*/ 	.word	0x0001b020


	//   ....[132]....
        /*0e5c*/ 	.word	0x0001b890


	//   ....[133]....
        /*0e60*/ 	.word	0x0001b8b0


	//   ....[134]....
        /*0e64*/ 	.word	0x0001b8d0


	//   ....[135]....
        /*0e68*/ 	.word	0x0001b8e0


	//   ....[136]....
        /*0e6c*/ 	.word	0x0001bfc0


	//   ....[137]....
        /*0e70*/ 	.word	0x0001bfd0


	//   ....[138]....
        /*0e74*/ 	.word	0x0001c100


	//   ....[139]....
        /*0e78*/ 	.word	0x0001c110


	//   ....[140]....
        /*0e7c*/ 	.word	0x0001c240


	//   ....[141]....
        /*0e80*/ 	.word	0x0001c250


	//   ....[142]....
        /*0e84*/ 	.word	0x0001c380


	//   ....[143]....
        /*0e88*/ 	.word	0x0001c390


	//   ....[144]....
        /*0e8c*/ 	.word	0x0001c7b0


	//   ....[145]....
        /*0e90*/ 	.word	0x0001c7c0


	//   ....[146]....
        /*0e94*/ 	.word	0x0001d020


	//   ....[147]....
        /*0e98*/ 	.word	0x0001d030


	//   ....[148]....
        /*0e9c*/ 	.word	0x0001df90


	//   ....[149]....
        /*0ea0*/ 	.word	0x0001dfa0


	//   ....[150]....
        /*0ea4*/ 	.word	0x0001e0e0


	//   ....[151]....
        /*0ea8*/ 	.word	0x0001e0f0


	//   ....[152]....
        /*0eac*/ 	.word	0x0001e220


	//   ....[153]....
        /*0eb0*/ 	.word	0x0001e230


	//   ....[154]....
        /*0eb4*/ 	.word	0x0001e360


	//   ....[155]....
        /*0eb8*/ 	.word	0x0001e370


	//   ....[156]....
        /*0ebc*/ 	.word	0x0001e4f0


	//   ....[157]....
        /*0ec0*/ 	.word	0x0001e6f0


	//   ....[158]....
        /*0ec4*/ 	.word	0x0001e720


	//   ....[159]....
        /*0ec8*/ 	.word	0x0001e750


	//   ....[160]....
        /*0ecc*/ 	.word	0x0001e780


	//   ....[161]....
        /*0ed0*/ 	.word	0x0001e7b0


	//   ....[162]....
        /*0ed4*/ 	.word	0x0001e7e0


	//   ....[163]....
        /*0ed8*/ 	.word	0x0001e960


	//   ....[164]....
        /*0edc*/ 	.word	0x0001e990


	//   ....[165]....
        /*0ee0*/ 	.word	0x0001e9c0


	//   ....[166]....
        /*0ee4*/ 	.word	0x0001e9f0


	//   ....[167]....
        /*0ee8*/ 	.word	0x0001ea20


	//   ....[168]....
        /*0eec*/ 	.word	0x0001ea50


	//   ....[169]....
        /*0ef0*/ 	.word	0x0001eae0


	//   ....[170]....
        /*0ef4*/ 	.word	0x0001eb10


	//   ....[171]....
        /*0ef8*/ 	.word	0x0001eb20


	//   ....[172]....
        /*0efc*/ 	.word	0x0001eb60


	//   ....[173]....
        /*0f00*/ 	.word	0x00020200


	//   ....[174]....
        /*0f04*/ 	.word	0x00022160


	//   ....[175]....
        /*0f08*/ 	.word	0x00022190


	//   ....[176]....
        /*0f0c*/ 	.word	0x000221a0


	//   ....[177]....
        /*0f10*/ 	.word	0x000221f0


	//   ....[178]....
        /*0f14*/ 	.word	0x00022220


	//   ....[179]....
        /*0f18*/ 	.word	0x00022250


	//   ....[180]....
        /*0f1c*/ 	.word	0x00022280


	//   ....[181]....
        /*0f20*/ 	.word	0x000222b0


	//   ....[182]....
        /*0f24*/ 	.word	0x000222e0


	//   ....[183]....
        /*0f28*/ 	.word	0x00022310


	//   ....[184]....
        /*0f2c*/ 	.word	0x00022340


	//   ....[185]....
        /*0f30*/ 	.word	0x00022370


	//   ....[186]....
        /*0f34*/ 	.word	0x000223a0


	//   ....[187]....
        /*0f38*/ 	.word	0x000223d0


	//   ....[188]....
        /*0f3c*/ 	.word	0x000223e0


	//   ....[189]....
        /*0f40*/ 	.word	0x000223f0


	//   ....[190]....
        /*0f44*/ 	.word	0x00022460


	//   ....[191]....
        /*0f48*/ 	.word	0x000224a0


	//   ....[192]....
        /*0f4c*/ 	.word	0x000224f0


	//   ....[193]....
        /*0f50*/ 	.word	0x00022500


	//   ....[194]....
        /*0f54*/ 	.word	0x000229f0


	//   ....[195]....
        /*0f58*/ 	.word	0x00022a10


	//   ....[196]....
        /*0f5c*/ 	.word	0x00022af0


	//   ....[197]....
        /*0f60*/ 	.word	0x00022b20


	//   ....[198]....
        /*0f64*/ 	.word	0x00022b60


	//   ....[199]....
        /*0f68*/ 	.word	0x00022b90


	//   ....[200]....
        /*0f6c*/ 	.word	0x00022bd0


	//   ....[201]....
        /*0f70*/ 	.word	0x00022c00


	//   ....[202]....
        /*0f74*/ 	.word	0x00022c40


	//   ....[203]....
        /*0f78*/ 	.word	0x00022c70


	//   ....[204]....
        /*0f7c*/ 	.word	0x00022cb0


	//   ....[205]....
        /*0f80*/ 	.word	0x00022cd0


	//   ....[206]....
        /*0f84*/ 	.word	0x00022d10


	//   ....[207]....
        /*0f88*/ 	.word	0x00022d30


	//   ....[208]....
        /*0f8c*/ 	.word	0x00022d40


	//   ....[209]....
        /*0f90*/ 	.word	0x00022d50


	//   ....[210]....
        /*0f94*/ 	.word	0x00022da0


	//   ....[211]....
        /*0f98*/ 	.word	0x00022de0


	//   ....[212]....
        /*0f9c*/ 	.word	0x00022df0


	//   ....[213]....
        /*0fa0*/ 	.word	0x00022e00


	//   ....[214]....
        /*0fa4*/ 	.word	0x000234f0


	//   ....[215]....
        /*0fa8*/ 	.word	0x00023520


	//   ....[216]....
        /*0fac*/ 	.word	0x00023550


	//   ....[217]....
        /*0fb0*/ 	.word	0x00023590


	//   ....[218]....
        /*0fb4*/ 	.word	0x00023620


	//   ....[219]....
        /*0fb8*/ 	.word	0x00023640


	//   ....[220]....
        /*0fbc*/ 	.word	0x000236c0


	//   ....[221]....
        /*0fc0*/ 	.word	0x000236e0


	//   ....[222]....
        /*0fc4*/ 	.word	0x00023760


	//   ....[223]....
        /*0fc8*/ 	.word	0x00023780


	//   ....[224]....
        /*0fcc*/ 	.word	0x00023800


	//   ....[225]....
        /*0fd0*/ 	.word	0x00023820


	//   ....[226]....
        /*0fd4*/ 	.word	0x000238a0


	//   ....[227]....
        /*0fd8*/ 	.word	0x000238c0


	//   ....[228]....
        /*0fdc*/ 	.word	0x000238d0


	//   ....[229]....
        /*0fe0*/ 	.word	0x00023940


	//   ....[230]....
        /*0fe4*/ 	.word	0x00024270


	//   ....[231]....
        /*0fe8*/ 	.word	0x00024290


	//   ....[232]....
        /*0fec*/ 	.word	0x000242a0


	//   ....[233]....
        /*0ff0*/ 	.word	0x000242b0


	//   ....[234]....
        /*0ff4*/ 	.word	0x00024300


	//   ....[235]....
        /*0ff8*/ 	.word	0x00024320


	//   ....[236]....
        /*0ffc*/ 	.word	0x00024340


	//   ....[237]....
        /*1000*/ 	.word	0x00024350


	//   ....[238]....
        /*1004*/ 	.word	0x00024390


	//   ....[239]....
        /*1008*/ 	.word	0x000243a0


	//   ....[240]....
        /*100c*/ 	.word	0x000243e0


	//   ....[241]....
        /*1010*/ 	.word	0x000243f0


	//   ....[242]....
        /*1014*/ 	.word	0x00024430


	//   ....[243]....
        /*1018*/ 	.word	0x00024440


	//   ....[244]....
        /*101c*/ 	.word	0x00024480


	//   ....[245]....
        /*1020*/ 	.word	0x00024490


	//   ....[246]....
        /*1024*/ 	.word	0x000244a0


	//   ....[247]....
        /*1028*/ 	.word	0x000244e0


	//   ....[248]....
        /*102c*/ 	.word	0x00024500


	//   ....[249]....
        /*1030*/ 	.word	0x00024560


	//   ....[250]....
        /*1034*/ 	.word	0x00024910


	//   ....[251]....
        /*1038*/ 	.word	0x00024920


	//   ....[252]....
        /*103c*/ 	.word	0x00024930


	//   ....[253]....
        /*1040*/ 	.word	0x00024940


	//   ....[254]....
        /*1044*/ 	.word	0x00024990


	//   ....[255]....
        /*1048*/ 	.word	0x000249b0


	//   ....[0]....
        /*104c*/ 	.word	0x000249d0


	//   ....[1]....
        /*1050*/ 	.word	0x000249e0


	//   ....[2]....
        /*1054*/ 	.word	0x00024a20


	//   ....[3]....
        /*1058*/ 	.word	0x00024a30


	//   ....[4]....
        /*105c*/ 	.word	0x00024a70


	//   ....[5]....
        /*1060*/ 	.word	0x00024a80


	//   ....[6]....
        /*1064*/ 	.word	0x00024ac0


	//   ....[7]....
        /*1068*/ 	.word	0x00024ad0


	//   ....[8]....
        /*106c*/ 	.word	0x00024b10


	//   ....[9]....
        /*1070*/ 	.word	0x00024b20


	//   ....[10]....
        /*1074*/ 	.word	0x00024b30


	//   ....[11]....
        /*1078*/ 	.word	0x00024b70


	//   ....[12]....
        /*107c*/ 	.word	0x00024b90


	//   ....[13]....
        /*1080*/ 	.word	0x00024bf0


	//   ....[14]....
        /*1084*/ 	.word	0x000261d0


	//   ....[15]....
        /*1088*/ 	.word	0x00026200


	//   ....[16]....
        /*108c*/ 	.word	0x00026260


	//   ....[17]....
        /*1090*/ 	.word	0x00026290


	//   ....[18]....
        /*1094*/ 	.word	0x000262c0


	//   ....[19]....
        /*1098*/ 	.word	0x000262f0


	//   ....[20]....
        /*109c*/ 	.word	0x00026320


	//   ....[21]....
        /*10a0*/ 	.word	0x00026350


	//   ....[22]....
        /*10a4*/ 	.word	0x000264f0


	//   ....[23]....
        /*10a8*/ 	.word	0x00026520


	//   ....[24]....
        /*10ac*/ 	.word	0x00026550


	//   ....[25]....
        /*10b0*/ 	.word	0x00026580


	//   ....[26]....
        /*10b4*/ 	.word	0x000265b0


	//   ....[27]....
        /*10b8*/ 	.word	0x000265e0


	//   ....[28]....
        /*10bc*/ 	.word	0x000266a0


	//   ....[29]....
        /*10c0*/ 	.word	0x000266c0


	//   ....[30]....
        /*10c4*/ 	.word	0x000266e0


	//   ....[31]....
        /*10c8*/ 	.word	0x00026740


	//   ....[32]....
        /*10cc*/ 	.word	0x00027180


	//   ....[33]....
        /*10d0*/ 	.word	0x00027560


	//   ....[34]....
        /*10d4*/ 	.word	0x000275f0


	//   ....[35]....
        /*10d8*/ 	.word	0x00027680


	//   ....[36]....
        /*10dc*/ 	.word	0x00027710


	//   ....[37]....
        /*10e0*/ 	.word	0x000277a0


	//   ....[38]....
        /*10e4*/ 	.word	0x00027830


	//   ....[39]....
        /*10e8*/ 	.word	0x00027910


	//   ....[40]....
        /*10ec*/ 	.word	0x000279a0


	//   ....[41]....
        /*10f0*/ 	.word	0x00027a40


	//   ....[42]....
        /*10f4*/ 	.word	0x00027ad0


	//   ....[43]....
        /*10f8*/ 	.word	0x00027b60


	//   ....[44]....
        /*10fc*/ 	.word	0x00027bf0


	//   ....[45]....
        /*1100*/ 	.word	0x00027cd0


	//   ....[46]....
        /*1104*/ 	.word	0x00027d60


	//   ....[47]....
        /*1108*/ 	.word	0x00027df0


	//   ....[48]....
        /*110c*/ 	.word	0x00027e80


	//   ....[49]....
        /*1110*/ 	.word	0x00027f10


	//   ....[50]....
        /*1114*/ 	.word	0x00027fa0


	//   ....[51]....
        /*1118*/ 	.word	0x000280d0


	//   ....[52]....
        /*111c*/ 	.word	0x00028180


	//   ....[53]....
        /*1120*/ 	.word	0x00028210


	//   ....[54]....
        /*1124*/ 	.word	0x00028260


	//   ....[55]....
        /*1128*/ 	.word	0x000282b0


	//   ....[56]....
        /*112c*/ 	.word	0x00028340


	//   ....[57]....
        /*1130*/ 	.word	0x000283d0


	//   ....[58]....
        /*1134*/ 	.word	0x00028420


	//   ....[59]....
        /*1138*/ 	.word	0x00028470


	//   ....[60]....
        /*113c*/ 	.word	0x00028560


	//   ....[61]....
        /*1140*/ 	.word	0x00028610


	//   ....[62]....
        /*1144*/ 	.word	0x00028670


	//   ....[63]....
        /*1148*/ 	.word	0x000286f0


	//   ....[64]....
        /*114c*/ 	.word	0x000287e0


	//   ....[65]....
        /*1150*/ 	.word	0x00028830


	//   ....[66]....
        /*1154*/ 	.word	0x00028880


	//   ....[67]....
        /*1158*/ 	.word	0x000288d0


	//   ....[68]....
        /*115c*/ 	.word	0x00028c80


	//   ....[69]....
        /*1160*/ 	.word	0x00028da0


	//   ....[70]....
        /*1164*/ 	.word	0x00028ed0


	//   ....[71]....
        /*1168*/ 	.word	0x00028ff0


	//   ....[72]....
        /*116c*/ 	.word	0x00029110


	//   ....[73]....
        /*1170*/ 	.word	0x000291c0


	//   ....[74]....
        /*1174*/ 	.word	0x00029220


	//   ....[75]....
        /*1178*/ 	.word	0x00029270


	//   ....[76]....
        /*117c*/ 	.word	0x000292d0


	//   ....[77]....
        /*1180*/ 	.word	0x00029340


	//   ....[78]....
        /*1184*/ 	.word	0x000293a0


	//   ....[79]....
        /*1188*/ 	.word	0x00029410


	//   ....[80]....
        /*118c*/ 	.word	0x00029490


	//   ....[81]....
        /*1190*/ 	.word	0x00029500


	//   ....[82]....
        /*1194*/ 	.word	0x00029560


	//   ....[83]....
        /*1198*/ 	.word	0x000295b0


	//   ....[84]....
        /*119c*/ 	.word	0x00029630


	//   ....[85]....
        /*11a0*/ 	.word	0x000296a0


	//   ....[86]....
        /*11a4*/ 	.word	0x00029700


	//   ....[87]....
        /*11a8*/ 	.word	0x00029750


	//   ....[88]....
        /*11ac*/ 	.word	0x000297d0


	//   ....[89]....
        /*11b0*/ 	.word	0x00029820


	//   ....[90]....
        /*11b4*/ 	.word	0x00029880


	//   ....[91]....
        /*11b8*/ 	.word	0x000298d0


	//   ....[92]....
        /*11bc*/ 	.word	0x00029930


	//   ....[93]....
        /*11c0*/ 	.word	0x000299a0


	//   ....[94]....
        /*11c4*/ 	.word	0x00029a00


	//   ....[95]....
        /*11c8*/ 	.word	0x00029a50


	//   ....[96]....
        /*11cc*/ 	.word	0x00029ad0


	//   ....[97]....
        /*11d0*/ 	.word	0x00029b50


	//   ....[98]....
        /*11d4*/ 	.word	0x00029bb0


	//   ....[99]....
        /*11d8*/ 	.word	0x00029c00


	//   ....[100]....
        /*11dc*/ 	.word	0x00029c60


	//   ....[101]....
        /*11e0*/ 	.word	0x00029cd0


	//   ....[102]....
        /*11e4*/ 	.word	0x00029d50


	//   ....[103]....
        /*11e8*/ 	.word	0x00029dc0


	//   ....[104]....
        /*11ec*/ 	.word	0x00029e40


	//   ....[105]....
        /*11f0*/ 	.word	0x00029e90


	//   ....[106]....
        /*11f4*/ 	.word	0x00029f10


	//   ....[107]....
        /*11f8*/ 	.word	0x00029f60


	//   ....[108]....
        /*11fc*/ 	.word	0x00029fd0


	//   ....[109]....
        /*1200*/ 	.word	0x0002a040


	//   ....[110]....
        /*1204*/ 	.word	0x0002a0a0


	//   ....[111]....
        /*1208*/ 	.word	0x0002a110


	//   ....[112]....
        /*120c*/ 	.word	0x0002a180


	//   ....[113]....
        /*1210*/ 	.word	0x0002a1e0


	//   ....[114]....
        /*1214*/ 	.word	0x0002a240


	//   ....[115]....
        /*1218*/ 	.word	0x0002a290


	//   ....[116]....
        /*121c*/ 	.word	0x0002a2f0


	//   ....[117]....
        /*1220*/ 	.word	0x0002a360


	//   ....[118]....
        /*1224*/ 	.word	0x0002a3c0


	//   ....[119]....
        /*1228*/ 	.word	0x0002a410


	//   ....[120]....
        /*122c*/ 	.word	0x0002a490


	//   ....[121]....
        /*1230*/ 	.word	0x0002a500


	//   ....[122]....
        /*1234*/ 	.word	0x0002a5a0


	//   ....[123]....
        /*1238*/ 	.word	0x0002a5f0


	//   ....[124]....
        /*123c*/ 	.word	0x0002a670


	//   ....[125]....
        /*1240*/ 	.word	0x0002a6e0


	//   ....[126]....
        /*1244*/ 	.word	0x0002a750


	//   ....[127]....
        /*1248*/ 	.word	0x0002a7a0


	//   ....[128]....
        /*124c*/ 	.word	0x0002a820


	//   ....[129]....
        /*1250*/ 	.word	0x0002a890


	//   ....[130]....
        /*1254*/ 	.word	0x0002a8f0


	//   ....[131]....
        /*1258*/ 	.word	0x0002a940


	//   ....[132]....
        /*125c*/ 	.word	0x0002a9c0


	//   ....[133]....
        /*1260*/ 	.word	0x0002aa10


	//   ....[134]....
        /*1264*/ 	.word	0x0002aaa0


	//   ....[135]....
        /*1268*/ 	.word	0x0002ab30


	//   ....[136]....
        /*126c*/ 	.word	0x0002abc0


	//   ....[137]....
        /*1270*/ 	.word	0x0002ac50


	//   ....[138]....
        /*1274*/ 	.word	0x0002ace0


	//   ....[139]....
        /*1278*/ 	.word	0x0002ad70


	//   ....[140]....
        /*127c*/ 	.word	0x0002adf0


	//   ....[141]....
        /*1280*/ 	.word	0x0002ae40


	//   ....[142]....
        /*1284*/ 	.word	0x0002aee0


	//   ....[143]....
        /*1288*/ 	.word	0x0002af70


	//   ....[144]....
        /*128c*/ 	.word	0x0002aff0


	//   ....[145]....
        /*1290*/ 	.word	0x0002b040


	//   ....[146]....
        /*1294*/ 	.word	0x0002b0d0


	//   ....[147]....
        /*1298*/ 	.word	0x0002b160


	//   ....[148]....
        /*129c*/ 	.word	0x0002b1f0


	//   ....[149]....
        /*12a0*/ 	.word	0x0002b280


	//   ....[150]....
        /*12a4*/ 	.word	0x0002b310


	//   ....[151]....
        /*12a8*/ 	.word	0x0002b3a0


	//   ....[152]....
        /*12ac*/ 	.word	0x0002b460


	//   ....[153]....
        /*12b0*/ 	.word	0x0002b730


	//   ....[154]....
        /*12b4*/ 	.word	0x0002b830


	//   ....[155]....
        /*12b8*/ 	.word	0x0002b8c0


	//   ....[156]....
        /*12bc*/ 	.word	0x0002b920


	//   ....[157]....
        /*12c0*/ 	.word	0x0002ba00


	//   ....[158]....
        /*12c4*/ 	.word	0x0002ba80


	//   ....[159]....
        /*12c8*/ 	.word	0x0002bae0


	//   ....[160]....
        /*12cc*/ 	.word	0x0002bbb0


	//   ....[161]....
        /*12d0*/ 	.word	0x0002bc10


	//   ....[162]....
        /*12d4*/ 	.word	0x0002bce0


	//   ....[163]....
        /*12d8*/ 	.word	0x0002bd40


	//   ....[164]....
        /*12dc*/ 	.word	0x0002be10


	//   ....[165]....
        /*12e0*/ 	.word	0x0002be70


	//   ....[166]....
        /*12e4*/ 	.word	0x0002bf40


	//   ....[167]....
        /*12e8*/ 	.word	0x0002bfa0


	//   ....[168]....
        /*12ec*/ 	.word	0x0002c070


	//   ....[169]....
        /*12f0*/ 	.word	0x0002c0c0


	//   ....[170]....
        /*12f4*/ 	.word	0x0002c130


	//   ....[171]....
        /*12f8*/ 	.word	0x0002c1e0


	//   ....[172]....
        /*12fc*/ 	.word	0x0002c340


	//   ....[173]....
        /*1300*/ 	.word	0x0002c420


	//   ....[174]....
        /*1304*/ 	.word	0x0002c570


	//   ....[175]....
        /*1308*/ 	.word	0x0002c600


	//   ....[176]....
        /*130c*/ 	.word	0x0002c6e0


	//   ....[177]....
        /*1310*/ 	.word	0x0002c730


	//   ....[178]....
        /*1314*/ 	.word	0x0002c810


	//   ....[179]....
        /*1318*/ 	.word	0x0002c860


	//   ....[180]....
        /*131c*/ 	.word	0x0002c940


	//   ....[181]....
        /*1320*/ 	.word	0x0002c990


	//   ....[182]....
        /*1324*/ 	.word	0x0002c9f0


	//   ....[183]....
        /*1328*/ 	.word	0x0002cac0


	//   ....[184]....
        /*132c*/ 	.word	0x0002cba0


	//   ....[185]....
        /*1330*/ 	.word	0x0002cbf0


	//   ....[186]....
        /*1334*/ 	.word	0x0002cc50


	//   ....[187]....
        /*1338*/ 	.word	0x0002cd10


	//   ....[188]....
        /*133c*/ 	.word	0x0002cd70


	//   ....[189]....
        /*1340*/ 	.word	0x0002ce30


	//   ....[190]....
        /*1344*/ 	.word	0x0002ce90


	//   ....[191]....
        /*1348*/ 	.word	0x0002cf40


	//   ....[192]....
        /*134c*/ 	.word	0x0002cfa0


	//   ....[193]....
        /*1350*/ 	.word	0x0002d050


	//   ....[194]....
        /*1354*/ 	.word	0x0002d100


	//   ....[195]....
        /*1358*/ 	.word	0x0002d160


	//   ....[196]....
        /*135c*/ 	.word	0x0002d1c0


	//   ....[197]....
        /*1360*/ 	.word	0x0002d2b0


	//   ....[198]....
        /*1364*/ 	.word	0x0002d310


	//   ....[199]....
        /*1368*/ 	.word	0x0002d410


	//   ....[200]....
        /*136c*/ 	.word	0x0002d470


	//   ....[201]....
        /*1370*/ 	.word	0x0002d570


	//   ....[202]....
        /*1374*/ 	.word	0x0002d5d0


	//   ....[203]....
        /*1378*/ 	.word	0x0002d6d0


	//   ....[204]....
        /*137c*/ 	.word	0x0002d730


	//   ....[205]....
        /*1380*/ 	.word	0x0002d830


	//   ....[206]....
        /*1384*/ 	.word	0x0002d890


	//   ....[207]....
        /*1388*/ 	.word	0x0002d980


	//   ....[208]....
        /*138c*/ 	.word	0x0002d9e0


	//   ....[209]....
        /*1390*/ 	.word	0x0002dac0


	//   ....[210]....
        /*1394*/ 	.word	0x0002dc00


	//   ....[211]....
        /*1398*/ 	.word	0x0002dca0


	//   ....[212]....
        /*139c*/ 	.word	0x0002dd00


	//   ....[213]....
        /*13a0*/ 	.word	0x0002ddb0


	//   ....[214]....
        /*13a4*/ 	.word	0x0002de40


	//   ....[215]....
        /*13a8*/ 	.word	0x0002ded0


	//   ....[216]....
        /*13ac*/ 	.word	0x0002df30


	//   ....[217]....
        /*13b0*/ 	.word	0x0002dfe0


	//   ....[218]....
        /*13b4*/ 	.word	0x0002e040


	//   ....[219]....
        /*13b8*/ 	.word	0x0002e0f0


	//   ....[220]....
        /*13bc*/ 	.word	0x0002e150


	//   ....[221]....
        /*13c0*/ 	.word	0x0002e200


	//   ....[222]....
        /*13c4*/ 	.word	0x0002e260


	//   ....[223]....
        /*13c8*/ 	.word	0x0002e310


	//   ....[224]....
        /*13cc*/ 	.word	0x0002e370


	//   ....[225]....
        /*13d0*/ 	.word	0x0002e420


	//   ....[226]....
        /*13d4*/ 	.word	0x0002e4b0


	//   ....[227]....
        /*13d8*/ 	.word	0x0002e540


	//   ....[228]....
        /*13dc*/ 	.word	0x0002e5a0


	//   ....[229]....
        /*13e0*/ 	.word	0x0002e650


	//   ....[230]....
        /*13e4*/ 	.word	0x0002e740


	//   ....[231]....
        /*13e8*/ 	.word	0x0002e7d0


	//   ....[232]....
        /*13ec*/ 	.word	0x0002e830


	//   ....[233]....
        /*13f0*/ 	.word	0x0002e8e0


	//   ....[234]....
        /*13f4*/ 	.word	0x0002e940


	//   ....[235]....
        /*13f8*/ 	.word	0x0002e9f0


	//   ....[236]....
        /*13fc*/ 	.word	0x0002ea50


	//   ....[237]....
        /*1400*/ 	.word	0x0002eb00


	//   ....[238]....
        /*1404*/ 	.word	0x0002eb60


	//   ....[239]....
        /*1408*/ 	.word	0x0002ec10


	//   ....[240]....
        /*140c*/ 	.word	0x0002ec70


	//   ....[241]....
        /*1410*/ 	.word	0x0002ed20


	//   ....[242]....
        /*1414*/ 	.word	0x0002ed80


	//   ....[243]....
        /*1418*/ 	.word	0x0002ee30


	//   ....[244]....
        /*141c*/ 	.word	0x0002ee90


	//   ....[245]....
        /*1420*/ 	.word	0x0002ef40


	//   ....[246]....
        /*1424*/ 	.word	0x0002efa0


	//   ....[247]....
        /*1428*/ 	.word	0x0002f050


	//   ....[248]....
        /*142c*/ 	.word	0x0002f0b0


	//   ....[249]....
        /*1430*/ 	.word	0x0002f160


	//   ....[250]....
        /*1434*/ 	.word	0x0002f340


	//   ....[251]....
        /*1438*/ 	.word	0x0002f3e0


	//   ....[252]....
        /*143c*/ 	.word	0x0002f550


	//   ....[253]....
        /*1440*/ 	.word	0x0002f5c0


	//   ....[254]....
        /*1444*/ 	.word	0x0002f630


	//   ....[255]....
        /*1448*/ 	.word	0x0002f6a0


	//   ....[0]....
        /*144c*/ 	.word	0x0002f710


	//   ....[1]....
        /*1450*/ 	.word	0x0002f790


	//   ....[2]....
        /*1454*/ 	.word	0x0002f810


	//   ....[3]....
        /*1458*/ 	.word	0x0002f8a0


	//   ....[4]....
        /*145c*/ 	.word	0x0002f910


	//   ....[5]....
        /*1460*/ 	.word	0x0002f980


	//   ....[6]....
        /*1464*/ 	.word	0x0002f9f0


	//   ....[7]....
        /*1468*/ 	.word	0x0002fa70


	//   ....[8]....
        /*146c*/ 	.word	0x0002fae0


	//   ....[9]....
        /*1470*/ 	.word	0x0002fb90


	//   ....[10]....
        /*1474*/ 	.word	0x0002fbe0


	//   ....[11]....
        /*1478*/ 	.word	0x0002fc70


	//   ....[12]....
        /*147c*/ 	.word	0x0002fda0


	//----- nvinfo : EIATTR_REG_RECONFIG
	.align		4
.L_1102:
        /*1480*/ 	.byte	0x01, 0x54
	.zero		2


	//----- nvinfo : EIATTR_SYSCALL_OFFSETS
	.align		4
        /*1484*/ 	.byte	0x04, 0x46
        /*1486*/ 	.short	(.L_1104 - .L_1103)


	//   ....[0]....
.L_1103:
        /*1488*/ 	.word	0x00001da0


	//   ....[1]....
        /*148c*/ 	.word	0x00001ef0


	//   ....[2]....
        /*1490*/ 	.word	0x0000a7c0


	//   ....[3]....
        /*1494*/ 	.word	0x0000ab00


	//   ....[4]....
        /*1498*/ 	.word	0x000213d0


	//   ....[5]....
        /*149c*/ 	.word	0x00021560


	//   ....[6]....
        /*14a0*/ 	.word	0x000216b0


	//   ....[7]....
        /*14a4*/ 	.word	0x000217f0


	//   ....[8]....
        /*14a8*/ 	.word	0x000231c0


	//----- nvinfo : EIATTR_MBARRIER_INSTR_OFFSETS
	.align		4
.L_1104:
        /*14ac*/ 	.byte	0x04, 0x39
        /*14ae*/ 	.short	(.L_1106 - .L_1105)


	//   ....[0]....
.L_1105:
        /*14b0*/ 	.word	0x00000270
        /*14b4*/ 	.word	0x000000ff
        /*14b8*/ 	.word	0x00022800
        /*14bc*/ 	.short	0x0100
        /*14be*/ 	.byte	0x08
	.zero		1


	//   ....[1]....
        /*14c0*/ 	.word	0x00000280
        /*14c4*/ 	.word	0x000000ff
        /*14c8*/ 	.word	0x00022820
        /*14cc*/ 	.short	0x0100
        /*14ce*/ 	.byte	0x08
	.zero		1


	//   ....[2]....
        /*14d0*/ 	.word	0x00000370
        /*14d4*/ 	.word	0x000000ff
        /*14d8*/ 	.word	0x00022830
        /*14dc*/ 	.short	0x0100
        /*14de*/ 	.byte	0x08
	.zero		1


	//   ....[3]....
        /*14e0*/ 	.word	0x00000380
        /*14e4*/ 	.word	0x000000ff
        /*14e8*/ 	.word	0x00022840
        /*14ec*/ 	.short	0x0100
        /*14ee*/ 	.byte	0x08
	.zero		1


	//   ....[4]....
        /*14f0*/ 	.word	0x00000390
        /*14f4*/ 	.word	0x000000ff
        /*14f8*/ 	.word	0x00022838
        /*14fc*/ 	.short	0x0100
        /*14fe*/ 	.byte	0x08
	.zero		1


	//   ....[5]....
        /*1500*/ 	.word	0x000003a0
        /*1504*/ 	.word	0x000000ff
        /*1508*/ 	.word	0x00022848
        /*150c*/ 	.short	0x0100
        /*150e*/ 	.byte	0x08
	.zero		1


	//   ....[6]....
        /*1510*/ 	.word	0x000004d0
        /*1514*/ 	.word	0x000000ff
        /*1518*/ 	.word	0x00022850
        /*151c*/ 	.short	0x0100
        /*151e*/ 	.byte	0x08
	.zero		1


	//   ....[7]....
        /*1520*/ 	.word	0x000004e0
        /*1524*/ 	.word	0x000000ff
        /*1528*/ 	.word	0x00022860
        /*152c*/ 	.short	0x0100
        /*152e*/ 	.byte	0x08
	.zero		1


	//   ....[8]....
        /*1530*/ 	.word	0x000004f0
        /*1534*/ 	.word	0x000000ff
        /*1538*/ 	.word	0x00022858
        /*153c*/ 	.short	0x0100
        /*153e*/ 	.byte	0x08
	.zero		1


	//   ....[9]....
        /*1540*/ 	.word	0x00000500
        /*1544*/ 	.word	0x000000ff
        /*1548*/ 	.word	0x00022868
        /*154c*/ 	.short	0x0100
        /*154e*/ 	.byte	0x08
	.zero		1


	//   ....[10]....
        /*1550*/ 	.word	0x000005f0
        /*1554*/ 	.word	0x000000ff
        /*1558*/ 	.word	0x00022870
        /*155c*/ 	.short	0x0100
        /*155e*/ 	.byte	0x06
	.zero		1


	//   ....[11]....
        /*1560*/ 	.word	0x00000600
        /*1564*/ 	.word	0x000000ff
        /*1568*/ 	.word	0x00022880
        /*156c*/ 	.short	0x0100
        /*156e*/ 	.byte	0x06
	.zero		1


	//   ....[12]....
        /*1570*/ 	.word	0x00000610
        /*1574*/ 	.word	0x000000ff
        /*1578*/ 	.word	0x00022878
        /*157c*/ 	.short	0x0100
        /*157e*/ 	.byte	0x06
	.zero		1


	//   ....[13]....
        /*1580*/ 	.word	0x00000620
        /*1584*/ 	.word	0x000000ff
        /*1588*/ 	.word	0x00022888
        /*158c*/ 	.short	0x0100
        /*158e*/ 	.byte	0x06
	.zero		1


	//   ....[14]....
        /*1590*/ 	.word	0x00000750
        /*1594*/ 	.word	0x000000ff
        /*1598*/ 	.word	0x00022890
        /*159c*/ 	.short	0x0100
        /*159e*/ 	.byte	0x08
	.zero		1


	//   ....[15]....
        /*15a0*/ 	.word	0x00000760
        /*15a4*/ 	.word	0x000000ff
        /*15a8*/ 	.word	0x000228a0
        /*15ac*/ 	.short	0x0100
        /*15ae*/ 	.byte	0x08
	.zero		1


	//   ....[16]....
        /*15b0*/ 	.word	0x00000770
        /*15b4*/ 	.word	0x000000ff
        /*15b8*/ 	.word	0x00022898
        /*15bc*/ 	.short	0x0100
        /*15be*/ 	.byte	0x08
	.zero		1


	//   ....[17]....
        /*15c0*/ 	.word	0x00000780
        /*15c4*/ 	.word	0x000000ff
        /*15c8*/ 	.word	0x000228a8
        /*15cc*/ 	.short	0x0100
        /*15ce*/ 	.byte	0x08
	.zero		1


	//   ....[18]....
        /*15d0*/ 	.word	0x000008c0
        /*15d4*/ 	.word	0x000000ff
        /*15d8*/ 	.word	0x000228b0
        /*15dc*/ 	.short	0x0100
        /*15de*/ 	.byte	0x08
	.zero		1


	//   ....[19]....
        /*15e0*/ 	.word	0x000008d0
        /*15e4*/ 	.word	0x000000ff
        /*15e8*/ 	.word	0x000228c0
        /*15ec*/ 	.short	0x0100
        /*15ee*/ 	.byte	0x08
	.zero		1


	//   ....[20]....
        /*15f0*/ 	.word	0x000008e0
        /*15f4*/ 	.word	0x000000ff
        /*15f8*/ 	.word	0x000228b8
        /*15fc*/ 	.short	0x0100
        /*15fe*/ 	.byte	0x08
	.zero		1


	//   ....[21]....
        /*1600*/ 	.word	0x000008f0
        /*1604*/ 	.word	0x000000ff
        /*1608*/ 	.word	0x000228c8
        /*160c*/ 	.short	0x0100
        /*160e*/ 	.byte	0x08
	.zero		1


	//   ....[22]....
        /*1610*/ 	.word	0x00002fc0
        /*1614*/ 	.word	0x00000056
        /*1618*/ 	.word	0x00022890
        /*161c*/ 	.short	0x010a
        /*161e*/ 	.byte	0x3f
	.zero		1


	//   ....[23]....
        /*1620*/ 	.word	0x000061f0
        /*1624*/ 	.word	0x00000056
        /*1628*/ 	.word	0x00022890
        /*162c*/ 	.short	0x010a
        /*162e*/ 	.byte	0x3f
	.zero		1


	//   ....[24]....
        /*1630*/ 	.word	0x000091c0
        /*1634*/ 	.word	0x00000056
        /*1638*/ 	.word	0x00022890
        /*163c*/ 	.short	0x010a
        /*163e*/ 	.byte	0x3f
	.zero		1


	//   ....[25]....
        /*1640*/ 	.word	0x00009780
        /*1644*/ 	.word	0x00000004
        /*1648*/ 	.word	0x00000000
        /*164c*/ 	.short	0x0101
        /*164e*/ 	.byte	0x3f
	.zero		1


	//   ....[26]....
        /*1650*/ 	.word	0x000097c0
        /*1654*/ 	.word	0x00000056
        /*1658*/ 	.word	0x000228b0
        /*165c*/ 	.short	0x010a
        /*165e*/ 	.byte	0x3f
	.zero		1


	//   ....[27]....
        /*1660*/ 	.word	0x00009cf0
        /*1664*/ 	.word	0x00000056
        /*1668*/ 	.word	0x00000000
        /*166c*/ 	.short	0x0101
        /*166e*/ 	.byte	0x3f
	.zero		1


	//   ....[28]....
        /*1670*/ 	.word	0x0000a880
        /*1674*/ 	.word	0x00000012
        /*1678*/ 	.word	0x00022800
        /*167c*/ 	.short	0x010a
        /*167e*/ 	.byte	0x3f
	.zero		1


	//   ....[29]....
        /*1680*/ 	.word	0x0000a8d0
        /*1684*/ 	.word	0x00000012
        /*1688*/ 	.word	0x00022800
        /*168c*/ 	.short	0x010a
        /*168e*/ 	.byte	0x3f
	.zero		1


	//   ....[30]....
        /*1690*/ 	.word	0x0000b310
        /*1694*/ 	.word	0x00000012
        /*1698*/ 	.word	0x00022800
        /*169c*/ 	.short	0x010a
        /*169e*/ 	.byte	0x3f
	.zero		1


	//   ....[31]....
        /*16a0*/ 	.word	0x0000d8c0
        /*16a4*/ 	.word	0x00000012
        /*16a8*/ 	.word	0x00022800
        /*16ac*/ 	.short	0x010a
        /*16ae*/ 	.byte	0x3f
	.zero		1


	//   ....[32]....
        /*16b0*/ 	.word	0x0000f940
        /*16b4*/ 	.word	0x00000000
        /*16b8*/ 	.word	0x00022830
        /*16bc*/ 	.short	0x010a
        /*16be*/ 	.byte	0x3f
	.zero		1


	//   ....[33]....
        /*16c0*/ 	.word	0x0000f9d0
        /*16c4*/ 	.word	0x00000000
        /*16c8*/ 	.word	0x00022830
        /*16cc*/ 	.short	0x010a
        /*16ce*/ 	.byte	0x3f
	.zero		1


	//   ....[34]....
        /*16d0*/ 	.word	0x00011d20
        /*16d4*/ 	.word	0x00000045
        /*16d8*/ 	.word	0x00000000
        /*16dc*/ 	.short	0x0101
        /*16de*/ 	.byte	0x3f
	.zero		1


	//   ....[35]....
        /*16e0*/ 	.word	0x00012e50
        /*16e4*/ 	.word	0x00000003
        /*16e8*/ 	.word	0x00022830
        /*16ec*/ 	.short	0x010a
        /*16ee*/ 	.byte	0x3f
	.zero		1


	//   ....[36]....
        /*16f0*/ 	.word	0x00012ea0
        /*16f4*/ 	.word	0x00000003
        /*16f8*/ 	.word	0x00022830
        /*16fc*/ 	.short	0x010a
        /*16fe*/ 	.byte	0x3f
	.zero		1


	//   ....[37]....
        /*1700*/ 	.word	0x00013b40
        /*1704*/ 	.word	0x0000000e
        /*1708*/ 	.word	0x00022850
        /*170c*/ 	.short	0x010a
        /*170e*/ 	.byte	0x3f
	.zero		1


	//   ....[38]....
        /*1710*/ 	.word	0x00013b80
        /*1714*/ 	.word	0x0000000e
        /*1718*/ 	.word	0x00022850
        /*171c*/ 	.short	0x010a
        /*171e*/ 	.byte	0x3f
	.zero		1


	//   ....[39]....
        /*1720*/ 	.word	0x00015750
        /*1724*/ 	.word	0x00000067
        /*1728*/ 	.word	0x00000000
        /*172c*/ 	.short	0x0101
        /*172e*/ 	.byte	0x3f
	.zero		1


	//   ....[40]....
        /*1730*/ 	.word	0x00016140
        /*1734*/ 	.word	0x00000067
        /*1738*/ 	.word	0x00000000
        /*173c*/ 	.short	0x0101
        /*173e*/ 	.byte	0x3f
	.zero		1


	//   ....[41]....
        /*1740*/ 	.word	0x00016840
        /*1744*/ 	.word	0x00000003
        /*1748*/ 	.word	0x00022830
        /*174c*/ 	.short	0x010a
        /*174e*/ 	.byte	0x3f
	.zero		1


	//   ....[42]....
        /*1750*/ 	.word	0x00016890
        /*1754*/ 	.word	0x00000003
        /*1758*/ 	.word	0x00022830
        /*175c*/ 	.short	0x010a
        /*175e*/ 	.byte	0x3f
	.zero		1


	//   ....[43]....
        /*1760*/ 	.word	0x00017500
        /*1764*/ 	.word	0x0000000e
        /*1768*/ 	.word	0x00022850
        /*176c*/ 	.short	0x010a
        /*176e*/ 	.byte	0x3f
	.zero		1


	//   ....[44]....
        /*1770*/ 	.word	0x00017540
        /*1774*/ 	.word	0x0000000e
        /*1778*/ 	.word	0x00022850
        /*177c*/ 	.short	0x010a
        /*177e*/ 	.byte	0x3f
	.zero		1


	//   ....[45]....
        /*1780*/ 	.word	0x000178a0
        /*1784*/ 	.word	0x00000003
        /*1788*/ 	.word	0x00000000
        /*178c*/ 	.short	0x0101
        /*178e*/ 	.byte	0x3f
	.zero		1


	//   ....[46]....
        /*1790*/ 	.word	0x00018f40
        /*1794*/ 	.word	0x00000067
        /*1798*/ 	.word	0x00000000
        /*179c*/ 	.short	0x0101
        /*179e*/ 	.byte	0x3f
	.zero		1


	//   ....[47]....
        /*17a0*/ 	.word	0x00019580
        /*17a4*/ 	.word	0x0000000f
        /*17a8*/ 	.word	0x00022850
        /*17ac*/ 	.short	0x010a
        /*17ae*/ 	.byte	0x3f
	.zero		1


	//   ....[48]....
        /*17b0*/ 	.word	0x00019600
        /*17b4*/ 	.word	0x0000000f
        /*17b8*/ 	.word	0x00022850
        /*17bc*/ 	.short	0x010a
        /*17be*/ 	.byte	0x3f
	.zero		1


	//   ....[49]....
        /*17c0*/ 	.word	0x0001a010
        /*17c4*/ 	.word	0x00000002
        /*17c8*/ 	.word	0x00000000
        /*17cc*/ 	.short	0x0101
        /*17ce*/ 	.byte	0x3f
	.zero		1


	//   ....[50]....
        /*17d0*/ 	.word	0x0001bee0
        /*17d4*/ 	.word	0x00000000
        /*17d8*/ 	.word	0x00000000
        /*17dc*/ 	.short	0x0101
        /*17de*/ 	.byte	0x3f
	.zero		1


	//   ....[51]....
        /*17e0*/ 	.word	0x0001c690
        /*17e4*/ 	.word	0x0000000c
        /*17e8*/ 	.word	0x00000000
        /*17ec*/ 	.short	0x0101
        /*17ee*/ 	.byte	0x3f
	.zero		1


	//   ....[52]....
        /*17f0*/ 	.word	0x000202e0
        /*17f4*/ 	.word	0x00000016
        /*17f8*/ 	.word	0x00022820
        /*17fc*/ 	.short	0x010a
        /*17fe*/ 	.byte	0x3f
	.zero		1


	//   ....[53]....
        /*1800*/ 	.word	0x000203a0
        /*1804*/ 	.word	0x00000006
        /*1808*/ 	.word	0x000228a0
        /*180c*/ 	.short	0x010a
        /*180e*/ 	.byte	0x3f
	.zero		1


	//   ....[54]....
        /*1810*/ 	.word	0x000205d0
        /*1814*/ 	.word	0x00000006
        /*1818*/ 	.word	0x000228c0
        /*181c*/ 	.short	0x010a
        /*181e*/ 	.byte	0x3f
	.zero		1


	//   ....[55]....
        /*1820*/ 	.word	0x00020950
        /*1824*/ 	.word	0x00000006
        /*1828*/ 	.word	0x000228a0
        /*182c*/ 	.short	0x010a
        /*182e*/ 	.byte	0x3f
	.zero		1


	//   ....[56]....
        /*1830*/ 	.word	0x00020b70
        /*1834*/ 	.word	0x00000006
        /*1838*/ 	.word	0x000228c0
        /*183c*/ 	.short	0x010a
        /*183e*/ 	.byte	0x3f
	.zero		1


	//   ....[57]....
        /*1840*/ 	.word	0x00021db0
        /*1844*/ 	.word	0x00000006
        /*1848*/ 	.word	0x00022880
        /*184c*/ 	.short	0x010a
        /*184e*/ 	.byte	0x3f
	.zero		1


	//   ....[58]....
        /*1850*/ 	.word	0x00022690
        /*1854*/ 	.word	0x00000006
        /*1858*/ 	.word	0x00022870
        /*185c*/ 	.short	0x0107
        /*185e*/ 	.byte	0x3f
	.zero		1


	//   ....[59]....
        /*1860*/ 	.word	0x00022750
        /*1864*/ 	.word	0x00000006
        /*1868*/ 	.word	0x00022870
        /*186c*/ 	.short	0x0101
        /*186e*/ 	.byte	0x3f
	.zero		1


	//   ....[60]....
        /*1870*/ 	.word	0x000227a0
        /*1874*/ 	.word	0x00000006
        /*1878*/ 	.word	0x00022840
        /*187c*/ 	.short	0x010a
        /*187e*/ 	.byte	0x3f
	.zero		1


	//   ....[61]....
        /*1880*/ 	.word	0x00022ee0
        /*1884*/ 	.word	0x00000006
        /*1888*/ 	.word	0x00022830
        /*188c*/ 	.short	0x0107
        /*188e*/ 	.byte	0x3f
	.zero		1


	//   ....[62]....
        /*1890*/ 	.word	0x00022fd0
        /*1894*/ 	.word	0x00000006
        /*1898*/ 	.word	0x00022830
        /*189c*/ 	.short	0x0101
        /*189e*/ 	.byte	0x3f
	.zero		1


	//   ....[63]....
        /*18a0*/ 	.word	0x000239e0
        /*18a4*/ 	.word	0x00000016
        /*18a8*/ 	.word	0x00022800
        /*18ac*/ 	.short	0x0107
        /*18ae*/ 	.byte	0x3f
	.zero		1


	//   ....[64]....
        /*18b0*/ 	.word	0x00023ae0
        /*18b4*/ 	.word	0x00000016
        /*18b8*/ 	.word	0x00022800
        /*18bc*/ 	.short	0x0101
        /*18be*/ 	.byte	0x3f
	.zero		1


	//   ....[65]....
        /*18c0*/ 	.word	0x00023b10
        /*18c4*/ 	.word	0x00000016
        /*18c8*/ 	.word	0x00022820
        /*18cc*/ 	.short	0x010a
        /*18ce*/ 	.byte	0x3f
	.zero		1


	//   ....[66]....
        /*18d0*/ 	.word	0x00024000
        /*18d4*/ 	.word	0x00000000
        /*18d8*/ 	.word	0x00022880
        /*18dc*/ 	.short	0x010a
        /*18de*/ 	.byte	0x3f
	.zero		1


	//   ....[67]....
        /*18e0*/ 	.word	0x000245e0
        /*18e4*/ 	.word	0x00000000
        /*18e8*/ 	.word	0x00022870
        /*18ec*/ 	.short	0x0107
        /*18ee*/ 	.byte	0x3f
	.zero		1


	//   ....[68]....
        /*18f0*/ 	.word	0x000246a0
        /*18f4*/ 	.word	0x00000000
        /*18f8*/ 	.word	0x00022870
        /*18fc*/ 	.short	0x0101
        /*18fe*/ 	.byte	0x3f
	.zero		1


	//   ....[69]....
        /*1900*/ 	.word	0x000246d0
        /*1904*/ 	.word	0x00000000
        /*1908*/ 	.word	0x00022840
        /*190c*/ 	.short	0x010a
        /*190e*/ 	.byte	0x3f
	.zero		1


	//   ....[70]....
        /*1910*/ 	.word	0x00024c70
        /*1914*/ 	.word	0x00000000
        /*1918*/ 	.word	0x00022830
        /*191c*/ 	.short	0x0107
        /*191e*/ 	.byte	0x3f
	.zero		1


	//   ....[71]....
        /*1920*/ 	.word	0x00024d30
        /*1924*/ 	.word	0x00000000
        /*1928*/ 	.word	0x00022830
        /*192c*/ 	.short	0x0101
        /*192e*/ 	.byte	0x3f
	.zero		1


	//   ....[72]....
        /*1930*/ 	.word	0x00024dc0
        /*1934*/ 	.word	0x00000002
        /*1938*/ 	.word	0x00022870
        /*193c*/ 	.short	0x010a
        /*193e*/ 	.byte	0x3f
	.zero		1


	//   ....[73]....
        /*1940*/ 	.word	0x00024e50
        /*1944*/ 	.word	0x00000002
        /*1948*/ 	.word	0x00022860
        /*194c*/ 	.short	0x010a
        /*194e*/ 	.byte	0x3f
	.zero		1


	//   ....[74]....
        /*1950*/ 	.word	0x00025520
        /*1954*/ 	.word	0x00000002
        /*1958*/ 	.word	0x00022850
        /*195c*/ 	.short	0x0101
        /*195e*/ 	.byte	0x3f
	.zero		1


	//   ....[75]....
        /*1960*/ 	.word	0x000255b0
        /*1964*/ 	.word	0x00000002
        /*1968*/ 	.word	0x00000000
        /*196c*/ 	.short	0x0101
        /*196e*/ 	.byte	0x3f
	.zero		1


	//   ....[76]....
        /*1970*/ 	.word	0x00025780
        /*1974*/ 	.word	0x00000000
        /*1978*/ 	.word	0x00022870
        /*197c*/ 	.short	0x010a
        /*197e*/ 	.byte	0x3f
	.zero		1


	//   ....[77]....
        /*1980*/ 	.word	0x00025810
        /*1984*/ 	.word	0x00000000
        /*1988*/ 	.word	0x00022860
        /*198c*/ 	.short	0x010a
        /*198e*/ 	.byte	0x3f
	.zero		1


	//   ....[78]....
        /*1990*/ 	.word	0x00025ef0
        /*1994*/ 	.word	0x00000000
        /*1998*/ 	.word	0x00022850
        /*199c*/ 	.short	0x0101
        /*199e*/ 	.byte	0x3f
	.zero		1


	//   ....[79]....
        /*19a0*/ 	.word	0x00025fa0
        /*19a4*/ 	.word	0x00000000
        /*19a8*/ 	.word	0x00000000
        /*19ac*/ 	.short	0x0101
        /*19ae*/ 	.byte	0x3f
	.zero		1


	//   ....[80]....
        /*19b0*/ 	.word	0x00027100
        /*19b4*/ 	.word	0x00000005
        /*19b8*/ 	.word	0x00022820
        /*19bc*/ 	.short	0x010a
        /*19be*/ 	.byte	0x3f
	.zero		1


	//   ....[81]....
        /*19c0*/ 	.word	0x000272c0
        /*19c4*/ 	.word	0x00000003
        /*19c8*/ 	.word	0x00022840
        /*19cc*/ 	.short	0x010a
        /*19ce*/ 	.byte	0x3f
	.zero		1


	//   ....[82]....
        /*19d0*/ 	.word	0x00027350
        /*19d4*/ 	.word	0x00000021
        /*19d8*/ 	.word	0x00022840
        /*19dc*/ 	.short	0x010a
        /*19de*/ 	.byte	0x3f
	.zero		1


	//   ....[83]....
        /*19e0*/ 	.word	0x00027390
        /*19e4*/ 	.word	0x00000003
        /*19e8*/ 	.word	0x00022860
        /*19ec*/ 	.short	0x010a
        /*19ee*/ 	.byte	0x3f
	.zero		1


	//   ....[84]....
        /*19f0*/ 	.word	0x000273d0
        /*19f4*/ 	.word	0x00000021
        /*19f8*/ 	.word	0x00022860
        /*19fc*/ 	.short	0x010a
        /*19fe*/ 	.byte	0x3f
	.zero		1


	//   ....[85]....
        /*1a00*/ 	.word	0x00027410
        /*1a04*/ 	.word	0x00000003
        /*1a08*/ 	.word	0x00022880
        /*1a0c*/ 	.short	0x010a
        /*1a0e*/ 	.byte	0x3f
	.zero		1


	//   ....[86]....
        /*1a10*/ 	.word	0x00027450
        /*1a14*/ 	.word	0x00000021
        /*1a18*/ 	.word	0x00022880
        /*1a1c*/ 	.short	0x010a
        /*1a1e*/ 	.byte	0x3f
	.zero		1


	//   ....[87]....
        /*1a20*/ 	.word	0x000274b0
        /*1a24*/ 	.word	0x00000056
        /*1a28*/ 	.word	0x00022890
        /*1a2c*/ 	.short	0x010a
        /*1a2e*/ 	.byte	0x3f
	.zero		1


	//   ....[88]....
        /*1a30*/ 	.word	0x00027860
        /*1a34*/ 	.word	0x00000056
        /*1a38*/ 	.word	0x00022890
        /*1a3c*/ 	.short	0x010a
        /*1a3e*/ 	.byte	0x3f
	.zero		1


	//   ....[89]....
        /*1a40*/ 	.word	0x00027c20
        /*1a44*/ 	.word	0x00000056
        /*1a48*/ 	.word	0x00022890
        /*1a4c*/ 	.short	0x010a
        /*1a4e*/ 	.byte	0x3f
	.zero		1


	//   ....[90]....
        /*1a50*/ 	.word	0x00027fd0
        /*1a54*/ 	.word	0x00000056
        /*1a58*/ 	.word	0x000228b0
        /*1a5c*/ 	.short	0x010a
        /*1a5e*/ 	.byte	0x3f
	.zero		1


	//   ....[91]....
        /*1a60*/ 	.word	0x000284a0
        /*1a64*/ 	.word	0x00000012
        /*1a68*/ 	.word	0x00022800
        /*1a6c*/ 	.short	0x010a
        /*1a6e*/ 	.byte	0x3f
	.zero		1


	//   ....[92]....
        /*1a70*/ 	.word	0x00028990
        /*1a74*/ 	.word	0x00000012
        /*1a78*/ 	.word	0x00022800
        /*1a7c*/ 	.short	0x010a
        /*1a7e*/ 	.byte	0x3f
	.zero		1


	//   ....[93]....
        /*1a80*/ 	.word	0x000289e0
        /*1a84*/ 	.word	0x00000000
        /*1a88*/ 	.word	0x00022830
        /*1a8c*/ 	.short	0x010a
        /*1a8e*/ 	.byte	0x3f
	.zero		1


	//   ....[94]....
        /*1a90*/ 	.word	0x00028a30
        /*1a94*/ 	.word	0x00000003
        /*1a98*/ 	.word	0x00022830
        /*1a9c*/ 	.short	0x010a
        /*1a9e*/ 	.byte	0x3f
	.zero		1


	//   ....[95]....
        /*1aa0*/ 	.word	0x00028a80
        /*1aa4*/ 	.word	0x0000000e
        /*1aa8*/ 	.word	0x00022850
        /*1aac*/ 	.short	0x010a
        /*1aae*/ 	.byte	0x3f
	.zero		1


	//   ....[96]....
        /*1ab0*/ 	.word	0x00028ad0
        /*1ab4*/ 	.word	0x00000003
        /*1ab8*/ 	.word	0x00022830
        /*1abc*/ 	.short	0x010a
        /*1abe*/ 	.byte	0x3f
	.zero		1


	//   ....[97]....
        /*1ac0*/ 	.word	0x00028b20
        /*1ac4*/ 	.word	0x0000000e
        /*1ac8*/ 	.word	0x00022850
        /*1acc*/ 	.short	0x010a
        /*1ace*/ 	.byte	0x3f
	.zero		1


	//   ....[98]....
        /*1ad0*/ 	.word	0x00028b70
        /*1ad4*/ 	.word	0x0000000f
        /*1ad8*/ 	.word	0x00022850
        /*1adc*/ 	.short	0x010a
        /*1ade*/ 	.byte	0x3f
	.zero		1


	//   ....[99]....
        /*1ae0*/ 	.word	0x0002b520
        /*1ae4*/ 	.word	0x00000016
        /*1ae8*/ 	.word	0x00022820
        /*1aec*/ 	.short	0x010a
        /*1aee*/ 	.byte	0x3f
	.zero		1


	//   ....[100]....
        /*1af0*/ 	.word	0x0002b570
        /*1af4*/ 	.word	0x00000006
        /*1af8*/ 	.word	0x000228a0
        /*1afc*/ 	.short	0x010a
        /*1afe*/ 	.byte	0x3f
	.zero		1


	//   ....[101]....
        /*1b00*/ 	.word	0x0002b5c0
        /*1b04*/ 	.word	0x00000006
        /*1b08*/ 	.word	0x000228c0
        /*1b0c*/ 	.short	0x010a
        /*1b0e*/ 	.byte	0x3f
	.zero		1


	//   ....[102]....
        /*1b10*/ 	.word	0x0002b610
        /*1b14*/ 	.word	0x00000006
        /*1b18*/ 	.word	0x000228a0
        /*1b1c*/ 	.short	0x010a
        /*1b1e*/ 	.byte	0x3f
	.zero		1


	//   ....[103]....
        /*1b20*/ 	.word	0x0002b660
        /*1b24*/ 	.word	0x00000006
        /*1b28*/ 	.word	0x000228c0
        /*1b2c*/ 	.short	0x010a
        /*1b2e*/ 	.byte	0x3f
	.zero		1


	//   ....[104]....
        /*1b30*/ 	.word	0x0002b780
        /*1b34*/ 	.word	0x00000006
        /*1b38*/ 	.word	0x00022880
        /*1b3c*/ 	.short	0x010a
        /*1b3e*/ 	.byte	0x3f
	.zero		1


	//   ....[105]....
        /*1b40*/ 	.word	0x0002c4c0
        /*1b44*/ 	.word	0x00000006
        /*1b48*/ 	.word	0x00022840
        /*1b4c*/ 	.short	0x010a
        /*1b4e*/ 	.byte	0x3f
	.zero		1


	//   ....[106]....
        /*1b50*/ 	.word	0x0002db00
        /*1b54*/ 	.word	0x00000016
        /*1b58*/ 	.word	0x00022820
        /*1b5c*/ 	.short	0x010a
        /*1b5e*/ 	.byte	0x3f
	.zero		1


	//   ....[107]....
        /*1b60*/ 	.word	0x0002db50
        /*1b64*/ 	.word	0x00000000
        /*1b68*/ 	.word	0x00022880
        /*1b6c*/ 	.short	0x010a
        /*1b6e*/ 	.byte	0x3f
	.zero		1


	//   ....[108]....
        /*1b70*/ 	.word	0x0002e690
        /*1b74*/ 	.word	0x00000000
        /*1b78*/ 	.word	0x00022840
        /*1b7c*/ 	.short	0x010a
        /*1b7e*/ 	.byte	0x3f
	.zero		1


	//   ....[109]....
        /*1b80*/ 	.word	0x0002f1a0
        /*1b84*/ 	.word	0x00000002
        /*1b88*/ 	.word	0x00022870
        /*1b8c*/ 	.short	0x010a
        /*1b8e*/ 	.byte	0x3f
	.zero		1


	//   ....[110]....
        /*1b90*/ 	.word	0x0002f1f0
        /*1b94*/ 	.word	0x00000002
        /*1b98*/ 	.word	0x00022860
        /*1b9c*/ 	.short	0x010a
        /*1b9e*/ 	.byte	0x3f
	.zero		1


	//   ....[111]....
        /*1ba0*/ 	.word	0x0002f240
        /*1ba4*/ 	.word	0x00000000
        /*1ba8*/ 	.word	0x00022870
        /*1bac*/ 	.short	0x010a
        /*1bae*/ 	.byte	0x3f
	.zero		1


	//   ....[112]....
        /*1bb0*/ 	.word	0x0002f290
        /*1bb4*/ 	.word	0x00000000
        /*1bb8*/ 	.word	0x00022860
        /*1bbc*/ 	.short	0x010a
        /*1bbe*/ 	.byte	0x3f
	.zero		1


	//   ....[113]....
        /*1bc0*/ 	.word	0x0002fcc0
        /*1bc4*/ 	.word	0x00000005
        /*1bc8*/ 	.word	0x00022820
        /*1bcc*/ 	.short	0x010a
        /*1bce*/ 	.byte	0x3f
	.zero		1


	//   ....[114]....
        /*1bd0*/ 	.word	0x0002fe60
        /*1bd4*/ 	.word	0x00000003
        /*1bd8*/ 	.word	0x00022840
        /*1bdc*/ 	.short	0x010a
        /*1bde*/ 	.byte	0x3f
	.zero		1


	//   ....[115]....
        /*1be0*/ 	.word	0x0002feb0
        /*1be4*/ 	.word	0x00000021
        /*1be8*/ 	.word	0x00022840
        /*1bec*/ 	.short	0x010a
        /*1bee*/ 	.byte	0x3f
	.zero		1


	//   ....[116]....
        /*1bf0*/ 	.word	0x0002ff00
        /*1bf4*/ 	.word	0x00000003
        /*1bf8*/ 	.word	0x00022860
        /*1bfc*/ 	.short	0x010a
        /*1bfe*/ 	.byte	0x3f
	.zero		1


	//   ....[117]....
        /*1c00*/ 	.word	0x0002ff50
        /*1c04*/ 	.word	0x00000021
        /*1c08*/ 	.word	0x00022860
        /*1c0c*/ 	.short	0x010a
        /*1c0e*/ 	.byte	0x3f
	.zero		1


	//   ....[118]....
        /*1c10*/ 	.word	0x0002ffa0
        /*1c14*/ 	.word	0x00000003
        /*1c18*/ 	.word	0x00022880
        /*1c1c*/ 	.short	0x010a
        /*1c1e*/ 	.byte	0x3f
	.zero		1


	//----- nvinfo : EIATTR_NUM_MBARRIERS
	.align		4
.L_1106:
        /*1c20*/ 	.byte	0x03, 0x38
        /*1c22*/ 	.short	0x0016


	//----- nvinfo : EIATTR_EXIT_INSTR_OFFSETS
	.align		4
        /*1c24*/ 	.byte	0x04, 0x1c
        /*1c26*/ 	.short	(.L_1108 - .L_1107)


	//   ....[0]....
.L_1107:
        /*1c28*/ 	.word	0x000274a0


	//----- nvinfo : EIATTR_MAX_THREADS
	.align		4
.L_1108:
        /*1c2c*/ 	.byte	0x04, 0x05
        /*1c2e*/ 	.short	(.L_1110 - .L_1109)
.L_1109:
        /*1c30*/ 	.word	0x00000180
        /*1c34*/ 	.word	0x00000001
        /*1c38*/ 	.word	0x00000001


	//----- nvinfo : EIATTR_CRS_STACK_SIZE
	.align		4
.L_1110:
        /*1c3c*/ 	.byte	0x04, 0x1e
        /*1c3e*/ 	.short	(.L_1112 - .L_1111)
.L_1111:
        /*1c40*/ 	.word	0x00000000


	//----- nvinfo : EIATTR_CBANK_PARAM_SIZE
	.align		4
.L_1112:
        /*1c44*/ 	.byte	0x03, 0x19
        /*1c46*/ 	.short	0x0af0


	//----- nvinfo : EIATTR_PARAM_CBANK
	.align		4
        /*1c48*/ 	.byte	0x04, 0x0a
        /*1c4a*/ 	.short	(.L_1114 - .L_1113)
	.align		4
.L_1113:
        /*1c4c*/ 	.word	index@(.nv.constant0._ZN7cutlass13device_kernelIN5flash11enable_sm90INS1_16FlashAttnFwdSm90INS1_25CollectiveMainloopFwdSm90ILi2EN4cute5tupleIJNS5_1CILi1EEES8_S8_EEENS6_IJNS7_ILi128EEENS7_ILi160EEESA_EEELi128ENS_12float_e4m3_tEfNS_4arch4Sm90ELb1ELb0ELb0ELb1ELb1ELb1ELb0ELb1ELb1ELb1ELb1ELb0EEENS1_21CollectiveEpilogueFwdINS6_IJSA_SA_SB_EEES9_NS_10bfloat16_tESF_Li256ELb1ELb1ELb1ELb1EEENS1_36VarlenDynamicPersistentTileSchedulerILi128ELi160ELi256ELi128ELb1ELb1ELb1ELb1ELb1ELb1EEEEEEEEEvNT_6ParamsE)
        /*1c50*/ 	.short	0x0210
        /*1c52*/ 	.short	0x0af0


	//----- nvinfo : EIATTR_SW_WAR
	.align		4
.L_1114:
        /*1c54*/ 	.byte	0x04, 0x36
        /*1c56*/ 	.short	(.L_1116 - .L_1115)
.L_1115:
        /*1c58*/ 	.word	0x00000008
.L_1116:


//--------------------- .nv.info._ZN7cutlass13device_kernelIN5flash11enable_sm90INS1_16FlashAttnFwdSm90INS1_25CollectiveMainloopFwdSm90ILi2EN4cute5tupleIJNS5_1CILi1EEES8_S8_EEENS6_IJNS7_ILi192EEENS7_ILi128EEENS7_ILi96EEEEEELi96ENS_12float_e4m3_tEfNS_4arch4Sm90ELb0ELb0ELb0ELb0ELb1ELb0ELb0ELb1ELb1ELb1ELb1ELb0EEENS1_21CollectiveEpilogueFwdINS6_IJSA_SC_SB_EEES9_NS_10bfloat16_tESG_Li384ELb0ELb1ELb1ELb1EEENS1_19SingleTileSchedulerILb0ELb1ELb1ELi192EEEEEEEEEvNT_6ParamsE --------------------------
	.section	.nv.info._ZN7cutlass13device_kernelIN5flash11enable_sm90INS1_16FlashAttnFwdSm90INS1_25CollectiveMainloopFwdSm90ILi2EN4cute5tupleIJNS5_1CILi1EEES8_S8_EEENS6_IJNS7_ILi192EEENS7_ILi128EEENS7_ILi96EEEEEELi96ENS_12float_e4m3_tEfNS_4arch4Sm90ELb0ELb0ELb0ELb0ELb1ELb0ELb0ELb1ELb1ELb1ELb1ELb0EEENS1_21CollectiveEpilogueFwdINS6_IJSA_SC_SB_EEES9_NS_10bfloat16_tESG_Li384ELb0ELb1ELb1ELb1EEENS1_19SingleTileSchedulerILb0ELb1ELb1ELi192EEEEEEEEEvNT_6ParamsE,"",@"SHT_CUDA_INFO"
	.sectionflags	@""
	.align	4


	//----- nvinfo : EIATTR_CUDA_API_VERSION
	.align		4
        /*0000*/ 	.byte	0x04, 0x37
        /*0002*/ 	.short	(.L_1118 - .L_1117)
.L_1117:
        /*0004*/ 	.word	0x00000082


	//----- nvinfo : EIATTR_KPARAM_INFO
	.align		4
.L_1118:
        /*0008*/ 	.byte	0x04, 0x17
        /*000a*/ 	.short	(.L_1120 - .L_1119)
.L_1119:
        /*000c*/ 	.word	0x00000000
        /*0010*/ 	.short	0x0000
        /*0012*/ 	.short	0x0070
        /*0014*/ 	.byte	0x00, 0xf0, 0x01, 0x28


	//----- nvinfo : EIATTR_SPARSE_MMA_MASK
	.align		4
.L_1120:
        /*0018*/ 	.byte	0x03, 0x50
        /*001a*/ 	.short	0x0000


	//----- nvinfo : EIATTR_MAXREG_COUNT
	.align		4
        /*001c*/ 	.byte	0x03, 0x1b
        /*001e*/ 	.short	0x0080


	//----- nvinfo : EIATTR_NUM_BARRIERS
	.align		4
        /*0020*/ 	.byte	0x02, 0x4c
        /*0022*/ 	.byte	0x09
	.zero		1


	//----- nvinfo : EIATTR_EXTERNS
	.align		4
        /*0024*/ 	.byte	0x04, 0x0f
        /*0026*/ 	.short	(.L_1122 - .L_1121)


	//   ....[0]....
	.align		4
.L_1121:
        /*0028*/ 	.word	index@(__assertfail)


	//----- nvinfo : EIATTR_ANNOTATIONS
	.align		4
.L_1122:
        /*002c*/ 	.byte	0x04, 0x55
        /*002e*/ 	.short	(.L_1124 - .L_1123)


	//   ....[0]....
.L_1123:
        /*0030*/ 	.word	0x00000001
        /*0034*/ 	.byte	0x10, 0x89, 0x00, 0x00, 0x01, 0x00, 0x00, 0x00, 0xb0, 0x8b, 0x00, 0x00, 0x01, 0x00, 0x00, 0x00
        /*0044*/ 	.byte	0x30, 0x8d, 0x00, 0x00, 0x01, 0x00, 0x00, 0x00, 0x10, 0x8f, 0x00, 0x00, 0x01, 0x00, 0x00, 0x00
        /*0054*/ 	.byte	0xb0, 0x9e, 0x00, 0x00, 0x01, 0x00, 0x00, 0x00, 0xa0, 0x9f, 0x00, 0x00, 0x01, 0x00, 0x00, 0x00
        /*0064*/ 	.byte	0xc0, 0x9f, 0x00, 0x00, 0x01, 0x00, 0x00, 0x00, 0x50, 0xa8, 0x00, 0x00, 0x01, 0x00, 0x00, 0x00
        /*0074*/ 	.byte	0x70, 0xab, 0x00, 0x00, 0x01, 0x00, 0x00, 0x00, 0x80, 0xb1, 0x00, 0x00, 0x01, 0x00, 0x00, 0x00
        /*0084*/ 	.byte	0xd0, 0xbc, 0x00, 0x00, 0x01, 0x00, 0x00, 0x00, 0x80, 0xc9, 0x00, 0x00


	//----- nvinfo : EIATTR_MERCURY_ISA_VERSION
	.align		4
.L_1124:
        /*0090*/ 	.byte	0x03, 0x5f
        /*0092*/ 	.short	0x0101


	//----- nvinfo : EIATTR_INT_WARP_WIDE_INSTR_OFFSETS
	.align		4
        /*0094*/ 	.byte	0x04, 0x31
        /*0096*/ 	.short	(.L_1126 - .L_1125)


	//   ....[0]....
.L_1125:
        /*0098*/ 	.word	0x000000c0


	//   ....[1]....
        /*009c*/ 	.word	0x000000d0


	//   ....[2]....
        /*00a0*/ 	.word	0x00000170


	//----- nvinfo : EIATTR_COOP_GROUP_MASK_REGIDS
	.align		4
.L_1126:
        /*00a4*/ 	.byte	0x04, 0x29
        /*00a6*/ 	.short	(.L_1128 - .L_1127)


	//   ....[0]....
.L_1127:
        /*00a8*/ 	.word	0xffffffff


	//   ....[1]....
        /*00ac*/ 	.word	0xffffffff


	//   ....[2]....
        /*00b0*/ 	.word	0xffffffff


	//   ....[3]....
        /*00b4*/ 	.word	0xffffffff


	//   ....[4]....
        /*00b8*/ 	.word	0xffffffff


	//   ....[5]....
        /*00bc*/ 	.word	0xffffffff


	//   ....[6]....
        /*00c0*/ 	.word	0xffffffff


	//   ....[7]....
        /*00c4*/ 	.word	0xffffffff


	//   ....[8]....
        /*00c8*/ 	.word	0xffffffff


	//   ....[9]....
        /*00cc*/ 	.word	0xffffffff


	//   ....[10]....
        /*00d0*/ 	.word	0xffffffff


	//   ....[11]....
        /*00d4*/ 	.word	0xffffffff


	//   ....[12]....
        /*00d8*/ 	.word	0xffffffff


	//   ....[13]....
        /*00dc*/ 	.word	0xffffffff


	//   ....[14]....
        /*00e0*/ 	.word	0xffffffff


	//   ....[15]....
        /*00e4*/ 	.word	0xffffffff


	//   ....[16]....
        /*00e8*/ 	.word	0xffffffff


	//   ....[17]....
        /*00ec*/ 	.word	0xffffffff


	//   ....[18]....
        /*00f0*/ 	.word	0xffffffff


	//   ....[19]....
        /*00f4*/ 	.word	0xffffffff


	//   ....[20]....
        /*00f8*/ 	.word	0xffffffff


	//   ....[21]....
        /*00fc*/ 	.word	0xffffffff


	//   ....[22]....
        /*0100*/ 	.word	0xffffffff


	//   ....[23]....
        /*0104*/ 	.word	0xffffffff


	//   ....[24]....
        /*0108*/ 	.word	0xffffffff


	//   ....[25]....
        /*010c*/ 	.word	0xffffffff


	//   ....[26]....
        /*0110*/ 	.word	0xffffffff


	//   ....[27]....
        /*0114*/ 	.word	0xffffffff


	//   ....[28]....
        /*0118*/ 	.word	0xffffffff


	//   ....[29]....
        /*011c*/ 	.word	0xffffffff


	//   ....[30]....
        /*0120*/ 	.word	0xffffffff


	//   ....[31]....
        /*0124*/ 	.word	0xffffffff


	//   ....[32]....
        /*0128*/ 	.word	0xffffffff


	//   ....[33]....
        /*012c*/ 	.word	0xffffffff


	//   ....[34]....
        /*0130*/ 	.word	0xffffffff


	//   ....[35]....
        /*0134*/ 	.word	0xffffffff


	//   ....[36]....
        /*0138*/ 	.word	0xffffffff


	//   ....[37]....
        /*013c*/ 	.word	0xffffffff


	//   ....[38]....
        /*0140*/ 	.word	0xffffffff


	//   ....[39]....
        /*0144*/ 	.word	0xffffffff


	//   ....[40]....
        /*0148*/ 	.word	0xffffffff


	//   ....[41]....
        /*014c*/ 	.word	0xffffffff


	//   ....[42]....
        /*0150*/ 	.word	0xffffffff


	//   ....[43]....
        /*0154*/ 	.word	0xffffffff


	//   ....[44]....
        /*0158*/ 	.word	0xffffffff


	//   ....[45]....
        /*015c*/ 	.word	0xffffffff


	//   ....[46]....
        /*0160*/ 	.word	0xffffffff


	//   ....[47]....
        /*0164*/ 	.word	0xffffffff


	//   ....[48]....
        /*0168*/ 	.word	0xffffffff


	//   ....[49]....
        /*016c*/ 	.word	0xffffffff


	//   ....[50]....
        /*0170*/ 	.word	0xffffffff


	//   ....[51]....
        /*0174*/ 	.word	0xffffffff


	//   ....[52]....
        /*0178*/ 	.word	0xffffffff


	//   ....[53]....
        /*017c*/ 	.word	0xffffffff


	//   ....[54]....
        /*0180*/ 	.word	0xffffffff


	//   ....[55]....
        /*0184*/ 	.word	0xffffffff


	//   ....[56]....
        /*0188*/ 	.word	0xffffffff


	//   ....[57]....
        /*018c*/ 	.word	0xffffffff


	//   ....[58]....
        /*0190*/ 	.word	0xffffffff


	//   ....[59]....
        /*0194*/ 	.word	0xffffffff


	//   ....[60]....
        /*0198*/ 	.word	0xffffffff


	//   ....[61]....
        /*019c*/ 	.word	0xffffffff


	//   ....[62]....
        /*01a0*/ 	.word	0xffffffff


	//   ....[63]....
        /*01a4*/ 	.word	0xffffffff


	//   ....[64]....
        /*01a8*/ 	.word	0xffffffff


	//   ....[65]....
        /*01ac*/ 	.word	0xffffffff


	//   ....[66]....
        /*01b0*/ 	.word	0xffffffff


	//   ....[67]....
        /*01b4*/ 	.word	0xffffffff


	//   ....[68]....
        /*01b8*/ 	.word	0xffffffff


	//   ....[69]....
        /*01bc*/ 	.word	0xffffffff


	//   ....[70]....
        /*01c0*/ 	.word	0xffffffff


	//   ....[71]....
        /*01c4*/ 	.word	0xffffffff


	//   ....[72]....
        /*01c8*/ 	.word	0xffffffff


	//   ....[73]....
        /*01cc*/ 	.word	0xffffffff


	//   ....[74]....
        /*01d0*/ 	.word	0xffffffff


	//   ....[75]....
        /*01d4*/ 	.word	0xffffffff


	//   ....[76]....
        /*01d8*/ 	.word	0xffffffff


	//   ....[77]....
        /*01dc*/ 	.word	0xffffffff


	//   ....[78]....
        /*01e0*/ 	.word	0xffffffff


	//   ....[79]....
        /*01e4*/ 	.word	0xffffffff


	//   ....[80]....
        /*01e8*/ 	.word	0xffffffff


	//   ....[81]....
        /*01ec*/ 	.word	0xffffffff


	//   ....[82]....
        /*01f0*/ 	.word	0xffffffff


	//   ....[83]....
        /*01f4*/ 	.word	0xffffffff


	//   ....[84]....
        /*01f8*/ 	.word	0xffffffff


	//   ....[85]....
        /*01fc*/ 	.word	0xffffffff


	//   ....[86]....
        /*0200*/ 	.word	0xffffffff


	//   ....[87]....
        /*0204*/ 	.word	0xffffffff


	//   ....[88]....
        /*0208*/ 	.word	0xffffffff


	//   ....[89]....
        /*020c*/ 	.word	0xffffffff


	//   ....[90]....
        /*0210*/ 	.word	0xffffffff


	//   ....[91]....
        /*0214*/ 	.word	0xffffffff


	//   ....[92]....
        /*0218*/ 	.word	0xffffffff


	//   ....[93]....
        /*021c*/ 	.word	0xffffffff


	//   ....[94]....
        /*0220*/ 	.word	0xffffffff


	//   ....[95]....
        /*0224*/ 	.word	0xffffffff


	//   ....[96]....
        /*0228*/ 	.word	0xffffffff


	//   ....[97]....
        /*022c*/ 	.word	0xffffffff


	//   ....[98]....
        /*0230*/ 	.word	0xffffffff


	//   ....[99]....
        /*0234*/ 	.word	0x0500000f


	//   ....[100]....
        /*0238*/ 	.word	0x0500000f


	//   ....[101]....
        /*023c*/ 	.word	0x0500000f


	//   ....[102]....
        /*0240*/ 	.word	0x0500000f


	//   ....[103]....
        /*0244*/ 	.word	0x0500000f


	//   ....[104]....
        /*0248*/ 	.word	0x0500000f


	//   ....[105]....
        /*024c*/ 	.word	0x0500000f


	//   ....[106]....
        /*0250*/ 	.word	0x0500000f


	//   ....[107]....
        /*0254*/ 	.word	0x0500000f


	//   ....[108]....
        /*0258*/ 	.word	0x0500000f


	//   ....[109]....
        /*025c*/ 	.word	0x0500000f


	//   ....[110]....
        /*0260*/ 	.word	0x0500000f


	//   ....[111]....
        /*0264*/ 	.word	0x0500000f


	//   ....[112]....
        /*0268*/ 	.word	0x0500000f


	//   ....[113]....
        /*026c*/ 	.word	0x0500000f


	//   ....[114]....
        /*0270*/ 	.word	0x0500000f


	//   ....[115]....
        /*0274*/ 	.word	0x0500000f


	//   ....[116]....
        /*0278*/ 	.word	0x0500000f


	//   ....[117]....
        /*027c*/ 	.word	0x0500000f


	//   ....[118]....
        /*0280*/ 	.word	0x0500000f


	//   ....[119]....
        /*0284*/ 	.word	0x0500000f


	//   ....[120]....
        /*0288*/ 	.word	0x0500000f


	//   ....[121]....
        /*028c*/ 	.word	0x0500000f


	//----- nvinfo : EIATTR_COOP_GROUP_INSTR_OFFSETS
	.align		4
.L_1128:
        /*0290*/ 	.byte	0x04, 0x28
        /*0292*/ 	.short	(.L_1130 - .L_1129)


	//   ....[0]....
.L_1129:
        /*0294*/ 	.word	0x00000070


	//   ....[1]....
        /*0298*/ 	.word	0x000000b0


	//   ....[2]....
        /*029c*/ 	.word	0x000002d0


	//   ....[3]....
        /*02a0*/ 	.word	0x00000430


	//   ....[4]....
        /*02a4*/ 	.word	0x00000550


	//   ....[5]....
        /*02a8*/ 	.word	0x000006b0


	//   ....[6]....
        /*02ac*/ 	.word	0x000012d0


	//   ....[7]....
        /*02b0*/ 	.word	0x00002340


	//   ....[8]....
        /*02b4*/ 	.word	0x00002440


	//   ....[9]....
        /*02b8*/ 	.word	0x000029e0


	//   ....[10]....
        /*02bc*/ 	.word	0x00002a30


	//   ....[11]....
        /*02c0*/ 	.word	0x00004010


	//   ....[12]....
        /*02c4*/ 	.word	0x00004020


	//   ....[13]....
        /*02c8*/ 	.word	0x00004050


	//   ....[14]....
        /*02cc*/ 	.word	0x00004060


	//   ....[15]....
        /*02d0*/ 	.word	0x00005640


	//   ....[16]....
        /*02d4*/ 	.word	0x00005660


	//   ....[17]....
        /*02d8*/ 	.word	0x000056e0


	//   ....[18]....
        /*02dc*/ 	.word	0x000056f0


	//   ....[19]....
        /*02e0*/ 	.word	0x000063c0


	//   ....[20]....
        /*02e4*/ 	.word	0x000063d0


	//   ....[21]....
        /*02e8*/ 	.word	0x000063e0


	//   ....[22]....
        /*02ec*/ 	.word	0x000063f0


	//   ....[23]....
        /*02f0*/ 	.word	0x00006400


	//   ....[24]....
        /*02f4*/ 	.word	0x00006420


	//   ....[25]....
        /*02f8*/ 	.word	0x00006430


	//   ....[26]....
        /*02fc*/ 	.word	0x00006440


	//   ....[27]....
        /*0300*/ 	.word	0x00006460


	//   ....[28]....
        /*0304*/ 	.word	0x00006470


	//   ....[29]....
        /*0308*/ 	.word	0x00006480


	//   ....[30]....
        /*030c*/ 	.word	0x00006490


	//   ....[31]....
        /*0310*/ 	.word	0x000064b0


	//   ....[32]....
        /*0314*/ 	.word	0x000064d0


	//   ....[33]....
        /*0318*/ 	.word	0x000064f0


	//   ....[34]....
        /*031c*/ 	.word	0x00006500


	//   ....[35]....
        /*0320*/ 	.word	0x00006520


	//   ....[36]....
        /*0324*/ 	.word	0x00006540


	//   ....[37]....
        /*0328*/ 	.word	0x00006550


	//   ....[38]....
        /*032c*/ 	.word	0x00006570


	//   ....[39]....
        /*0330*/ 	.word	0x00006590


	//   ....[40]....
        /*0334*/ 	.word	0x000065a0


	//   ....[41]....
        /*0338*/ 	.word	0x000065b0


	//   ....[42]....
        /*033c*/ 	.word	0x000065c0


	//   ....[43]....
        /*0340*/ 	.word	0x000065f0


	//   ....[44]....
        /*0344*/ 	.word	0x00006600


	//   ....[45]....
        /*0348*/ 	.word	0x00006610


	//   ....[46]....
        /*034c*/ 	.word	0x00006620


	//   ....[47]....
        /*0350*/ 	.word	0x00006640


	//   ....[48]....
        /*0354*/ 	.word	0x00006650


	//   ....[49]....
        /*0358*/ 	.word	0x00006660


	//   ....[50]....
        /*035c*/ 	.word	0x00006670


	//   ....[51]....
        /*0360*/ 	.word	0x00006680


	//   ....[52]....
        /*0364*/ 	.word	0x00006690


	//   ....[53]....
        /*0368*/ 	.word	0x000066a0


	//   ....[54]....
        /*036c*/ 	.word	0x000066b0


	//   ....[55]....
        /*0370*/ 	.word	0x000066c0


	//   ....[56]....
        /*0374*/ 	.word	0x000066d0


	//   ....[57]....
        /*0378*/ 	.word	0x000066e0


	//   ....[58]....
        /*037c*/ 	.word	0x000066f0


	//   ....[59]....
        /*0380*/ 	.word	0x00006710


	//   ....[60]....
        /*0384*/ 	.word	0x00006730


	//   ....[61]....
        /*0388*/ 	.word	0x00006750


	//   ....[62]....
        /*038c*/ 	.word	0x00006760


	//   ....[63]....
        /*0390*/ 	.word	0x00006770


	//   ....[64]....
        /*0394*/ 	.word	0x00006780


	//   ....[65]....
        /*0398*/ 	.word	0x00006790


	//   ....[66]....
        /*039c*/ 	.word	0x000067a0


	//   ....[67]....
        /*03a0*/ 	.word	0x00006b80


	//   ....[68]....
        /*03a4*/ 	.word	0x00006be0


	//   ....[69]....
        /*03a8*/ 	.word	0x00006c10


	//   ....[70]....
        /*03ac*/ 	.word	0x00006c50


	//   ....[71]....
        /*03b0*/ 	.word	0x00006c90


	//   ....[72]....
        /*03b4*/ 	.word	0x00006cd0


	//   ....[73]....
        /*03b8*/ 	.word	0x000071f0


	//   ....[74]....
        /*03bc*/ 	.word	0x00007220


	//   ....[75]....
        /*03c0*/ 	.word	0x00007bf0


	//   ....[76]....
        /*03c4*/ 	.word	0x00008f30


	//   ....[77]....
        /*03c8*/ 	.word	0x00008f40


	//   ....[78]....
        /*03cc*/ 	.word	0x00008f50


	//   ....[79]....
        /*03d0*/ 	.word	0x00009030


	//   ....[80]....
        /*03d4*/ 	.word	0x000093a0


	//   ....[81]....
        /*03d8*/ 	.word	0x000093b0


	//   ....[82]....
        /*03dc*/ 	.word	0x000093c0


	//   ....[83]....
        /*03e0*/ 	.word	0x00009400


	//   ....[84]....
        /*03e4*/ 	.word	0x00009b70


	//   ....[85]....
        /*03e8*/ 	.word	0x00009ba0


	//   ....[86]....
        /*03ec*/ 	.word	0x00009bc0


	//   ....[87]....
        /*03f0*/ 	.word	0x00009be0


	//   ....[88]....
        /*03f4*/ 	.word	0x00009bf0


	//   ....[89]....
        /*03f8*/ 	.word	0x00009cc0


	//   ....[90]....
        /*03fc*/ 	.word	0x0000a430


	//   ....[91]....
        /*0400*/ 	.word	0x0000a440


	//   ....[92]....
        /*0404*/ 	.word	0x0000a450


	//   ....[93]....
        /*0408*/ 	.word	0x0000a4d0


	//   ....[94]....
        /*040c*/ 	.word	0x0000a860


	//   ....[95]....
        /*0410*/ 	.word	0x0000a870


	//   ....[96]....
        /*0414*/ 	.word	0x0000a880


	//   ....[97]....
        /*0418*/ 	.word	0x0000a8a0


	//   ....[98]....
        /*041c*/ 	.word	0x0000b6c0


	//   ....[99]....
        /*0420*/ 	.word	0x0000bbc0


	//   ....[100]....
        /*0424*/ 	.word	0x0000bca0


	//   ....[101]....
        /*0428*/ 	.word	0x0000bd50


	//   ....[102]....
        /*042c*/ 	.word	0x0000bdd0


	//   ....[103]....
        /*0430*/ 	.word	0x0000be50


	//   ....[104]....
        /*0434*/ 	.word	0x0000bff0


	//   ....[105]....
        /*0438*/ 	.word	0x0000c080


	//   ....[106]....
        /*043c*/ 	.word	0x0000c100


	//   ....[107]....
        /*0440*/ 	.word	0x0000c1b0


	//   ....[108]....
        /*0444*/ 	.word	0x0000c240


	//   ....[109]....
        /*0448*/ 	.word	0x0000c290


	//   ....[110]....
        /*044c*/ 	.word	0x0000c320


	//   ....[111]....
        /*0450*/ 	.word	0x0000c400


	//   ....[112]....
        /*0454*/ 	.word	0x0000c490


	//   ....[113]....
        /*0458*/ 	.word	0x0000c560


	//   ....[114]....
        /*045c*/ 	.word	0x0000c690


	//   ....[115]....
        /*0460*/ 	.word	0x0000c720


	//   ....[116]....
        /*0464*/ 	.word	0x0000c780


	//   ....[117]....
        /*0468*/ 	.word	0x0000c860


	//   ....[118]....
        /*046c*/ 	.word	0x0000c950


	//   ....[119]....
        /*0470*/ 	.word	0x0000c9f0


	//   ....[120]....
        /*0474*/ 	.word	0x0000ca50


	//   ....[121]....
        /*0478*/ 	.word	0x0000cab0


	//----- nvinfo : EIATTR_REG_RECONFIG
	.align		4
.L_1130:
        /*047c*/ 	.byte	0x01, 0x54
	.zero		2


	//----- nvinfo : EIATTR_SYSCALL_OFFSETS
	.align		4
        /*0480*/ 	.byte	0x04, 0x46
        /*0482*/ 	.short	(.L_1132 - .L_1131)


	//   ....[0]....
.L_1131:
        /*0484*/ 	.word	0x00001490


	//   ....[1]....
        /*0488*/ 	.word	0x00008330


	//   ....[2]....
        /*048c*/ 	.word	0x00008470


	//   ....[3]....
        /*0490*/ 	.word	0x000085b0


	//   ....[4]....
        /*0494*/ 	.word	0x000086d0


	//   ....[5]....
        /*0498*/ 	.word	0x00009710


	//----- nvinfo : EIATTR_MBARRIER_INSTR_OFFSETS
	.align		4
.L_1132:
        /*049c*/ 	.byte	0x04, 0x39
        /*049e*/ 	.short	(.L_1134 - .L_1133)


	//   ....[0]....
.L_1133:
        /*04a0*/ 	.word	0x00000180
        /*04a4*/ 	.word	0x000000ff
        /*04a8*/ 	.word	0x00017000
        /*04ac*/ 	.short	0x0100
        /*04ae*/ 	.byte	0x08
	.zero		1


	//   ....[1]....
        /*04b0*/ 	.word	0x00000190
        /*04b4*/ 	.word	0x000000ff
        /*04b8*/ 	.word	0x00017020
        /*04bc*/ 	.short	0x0100
        /*04be*/ 	.byte	0x08
	.zero		1


	//   ....[2]....
        /*04c0*/ 	.word	0x00000280
        /*04c4*/ 	.word	0x000000ff
        /*04c8*/ 	.word	0x00017030
        /*04cc*/ 	.short	0x0100
        /*04ce*/ 	.byte	0x08
	.zero		1


	//   ....[3]....
        /*04d0*/ 	.word	0x00000290
        /*04d4*/ 	.word	0x000000ff
        /*04d8*/ 	.word	0x00017040
        /*04dc*/ 	.short	0x0100
        /*04de*/ 	.byte	0x08
	.zero		1


	//   ....[4]....
        /*04e0*/ 	.word	0x000002a0
        /*04e4*/ 	.word	0x000000ff
        /*04e8*/ 	.word	0x00017038
        /*04ec*/ 	.short	0x0100
        /*04ee*/ 	.byte	0x08
	.zero		1


	//   ....[5]....
        /*04f0*/ 	.word	0x000002b0
        /*04f4*/ 	.word	0x000000ff
        /*04f8*/ 	.word	0x00017048
        /*04fc*/ 	.short	0x0100
        /*04fe*/ 	.byte	0x08
	.zero		1


	//   ....[6]....
        /*0500*/ 	.word	0x000003e0
        /*0504*/ 	.word	0x000000ff
        /*0508*/ 	.word	0x00017050
        /*050c*/ 	.short	0x0100
        /*050e*/ 	.byte	0x08
	.zero		1


	//   ....[7]....
        /*0510*/ 	.word	0x000003f0
        /*0514*/ 	.word	0x000000ff
        /*0518*/ 	.word	0x00017060
        /*051c*/ 	.short	0x0100
        /*051e*/ 	.byte	0x08
	.zero		1


	//   ....[8]....
        /*0520*/ 	.word	0x00000400
        /*0524*/ 	.word	0x000000ff
        /*0528*/ 	.word	0x00017058
        /*052c*/ 	.short	0x0100
        /*052e*/ 	.byte	0x08
	.zero		1


	//   ....[9]....
        /*0530*/ 	.word	0x00000410
        /*0534*/ 	.word	0x000000ff
        /*0538*/ 	.word	0x00017068
        /*053c*/ 	.short	0x0100
        /*053e*/ 	.byte	0x08
	.zero		1


	//   ....[10]....
        /*0540*/ 	.word	0x00000500
        /*0544*/ 	.word	0x000000ff
        /*0548*/ 	.word	0x00017070
        /*054c*/ 	.short	0x0100
        /*054e*/ 	.byte	0x06
	.zero		1


	//   ....[11]....
        /*0550*/ 	.word	0x00000510
        /*0554*/ 	.word	0x000000ff
        /*0558*/ 	.word	0x00017080
        /*055c*/ 	.short	0x0100
        /*055e*/ 	.byte	0x06
	.zero		1


	//   ....[12]....
        /*0560*/ 	.word	0x00000520
        /*0564*/ 	.word	0x000000ff
        /*0568*/ 	.word	0x00017078
        /*056c*/ 	.short	0x0100
        /*056e*/ 	.byte	0x06
	.zero		1


	//   ....[13]....
        /*0570*/ 	.word	0x00000530
        /*0574*/ 	.word	0x000000ff
        /*0578*/ 	.word	0x00017088
        /*057c*/ 	.short	0x0100
        /*057e*/ 	.byte	0x06
	.zero		1


	//   ....[14]....
        /*0580*/ 	.word	0x00000660
        /*0584*/ 	.word	0x000000ff
        /*0588*/ 	.word	0x00017090
        /*058c*/ 	.short	0x0100
        /*058e*/ 	.byte	0x08
	.zero		1


	//   ....[15]....
        /*0590*/ 	.word	0x00000670
        /*0594*/ 	.word	0x000000ff
        /*0598*/ 	.word	0x000170a0
        /*059c*/ 	.short	0x0100
        /*059e*/ 	.byte	0x08
	.zero		1


	//   ....[16]....
        /*05a0*/ 	.word	0x00000680
        /*05a4*/ 	.word	0x000000ff
        /*05a8*/ 	.word	0x00017098
        /*05ac*/ 	.short	0x0100
        /*05ae*/ 	.byte	0x08
	.zero		1


	//   ....[17]....
        /*05b0*/ 	.word	0x00000690
        /*05b4*/ 	.word	0x000000ff
        /*05b8*/ 	.word	0x000170a8
        /*05bc*/ 	.short	0x0100
        /*05be*/ 	.byte	0x08
	.zero		1


	//   ....[18]....
        /*05c0*/ 	.word	0x000007d0
        /*05c4*/ 	.word	0x000000ff
        /*05c8*/ 	.word	0x000170b0
        /*05cc*/ 	.short	0x0100
        /*05ce*/ 	.byte	0x08
	.zero		1


	//   ....[19]....
        /*05d0*/ 	.word	0x000007e0
        /*05d4*/ 	.word	0x000000ff
        /*05d8*/ 	.word	0x000170c0
        /*05dc*/ 	.short	0x0100
        /*05de*/ 	.byte	0x08
	.zero		1


	//   ....[20]....
        /*05e0*/ 	.word	0x000007f0
        /*05e4*/ 	.word	0x000000ff
        /*05e8*/ 	.word	0x000170b8
        /*05ec*/ 	.short	0x0100
        /*05ee*/ 	.byte	0x08
	.zero		1


	//   ....[21]....
        /*05f0*/ 	.word	0x00000800
        /*05f4*/ 	.word	0x000000ff
        /*05f8*/ 	.word	0x000170c8
        /*05fc*/ 	.short	0x0100
        /*05fe*/ 	.byte	0x08
	.zero		1


	//   ....[22]....
        /*0600*/ 	.word	0x000014b0
        /*0604*/ 	.word	0x000000ff
        /*0608*/ 	.word	0x00017000
        /*060c*/ 	.short	0x010a
        /*060e*/ 	.byte	0x28
	.zero		1


	//   ....[23]....
        /*0610*/ 	.word	0x00001520
        /*0614*/ 	.word	0x000000ff
        /*0618*/ 	.word	0x00017030
        /*061c*/ 	.short	0x010a
        /*061e*/ 	.byte	0x28
	.zero		1


	//   ....[24]....
        /*0620*/ 	.word	0x00001580
        /*0624*/ 	.word	0x000000ff
        /*0628*/ 	.word	0x00017030
        /*062c*/ 	.short	0x010a
        /*062e*/ 	.byte	0x28
	.zero		1


	//   ....[25]....
        /*0630*/ 	.word	0x00001890
        /*0634*/ 	.word	0x000000ff
        /*0638*/ 	.word	0x00000000
        /*063c*/ 	.short	0x0101
        /*063e*/ 	.byte	0x04
	.zero		1


	//   ....[26]....
        /*0640*/ 	.word	0x000037e0
        /*0644*/ 	.word	0x000000ff
        /*0648*/ 	.word	0x00017030
        /*064c*/ 	.short	0x010a
        /*064e*/ 	.byte	0x15
	.zero		1


	//   ....[27]....
        /*0650*/ 	.word	0x00003820
        /*0654*/ 	.word	0x000000ff
        /*0658*/ 	.word	0x00017030
        /*065c*/ 	.short	0x010a
        /*065e*/ 	.byte	0x15
	.zero		1


	//   ....[28]....
        /*0660*/ 	.word	0x000039b0
        /*0664*/ 	.word	0x000000ff
        /*0668*/ 	.word	0x00017050
        /*066c*/ 	.short	0x010a
        /*066e*/ 	.byte	0x0e
	.zero		1


	//   ....[29]....
        /*0670*/ 	.word	0x000039f0
        /*0674*/ 	.word	0x000000ff
        /*0678*/ 	.word	0x00017050
        /*067c*/ 	.short	0x010a
        /*067e*/ 	.byte	0x0e
	.zero		1


	//   ....[30]....
        /*0680*/ 	.word	0x00003c90
        /*0684*/ 	.word	0x000000ff
        /*0688*/ 	.word	0x00000000
        /*068c*/ 	.short	0x0101
        /*068e*/ 	.byte	0x05
	.zero		1


	//   ....[31]....
        /*0690*/ 	.word	0x00004e40
        /*0694*/ 	.word	0x000000ff
        /*0698*/ 	.word	0x00000000
        /*069c*/ 	.short	0x0101
        /*069e*/ 	.byte	0x05
	.zero		1


	//   ....[32]....
        /*06a0*/ 	.word	0x00005360
        /*06a4*/ 	.word	0x000000ff
        /*06a8*/ 	.word	0x00017050
        /*06ac*/ 	.short	0x010a
        /*06ae*/ 	.byte	0x10
	.zero		1


	//   ....[33]....
        /*06b0*/ 	.word	0x000053a0
        /*06b4*/ 	.word	0x000000ff
        /*06b8*/ 	.word	0x00017050
        /*06bc*/ 	.short	0x010a
        /*06be*/ 	.byte	0x10
	.zero		1


	//   ....[34]....
        /*06c0*/ 	.word	0x000059d0
        /*06c4*/ 	.word	0x000000ff
        /*06c8*/ 	.word	0x00000000
        /*06cc*/ 	.short	0x0101
        /*06ce*/ 	.byte	0x04
	.zero		1


	//   ....[35]....
        /*06d0*/ 	.word	0x00006cb0
        /*06d4*/ 	.word	0x000000ff
        /*06d8*/ 	.word	0x00000000
        /*06dc*/ 	.short	0x0101
        /*06de*/ 	.byte	0x04
	.zero		1


	//   ....[36]....
        /*06e0*/ 	.word	0x00008cf0
        /*06e4*/ 	.word	0x000000ff
        /*06e8*/ 	.word	0x00017080
        /*06ec*/ 	.short	0x010a
        /*06ee*/ 	.byte	0x2c
	.zero		1


	//   ....[37]....
        /*06f0*/ 	.word	0x000090f0
        /*06f4*/ 	.word	0x000000ff
        /*06f8*/ 	.word	0x00017070
        /*06fc*/ 	.short	0x0107
        /*06fe*/ 	.byte	0x2c
	.zero		1


	//   ....[38]....
        /*0700*/ 	.word	0x00009180
        /*0704*/ 	.word	0x000000ff
        /*0708*/ 	.word	0x00017070
        /*070c*/ 	.short	0x0101
        /*070e*/ 	.byte	0x2c
	.zero		1


	//   ....[39]....
        /*0710*/ 	.word	0x000091b0
        /*0714*/ 	.word	0x000000ff
        /*0718*/ 	.word	0x00017040
        /*071c*/ 	.short	0x010a
        /*071e*/ 	.byte	0x2c
	.zero		1


	//   ....[40]....
        /*0720*/ 	.word	0x000094c0
        /*0724*/ 	.word	0x000000ff
        /*0728*/ 	.word	0x00017030
        /*072c*/ 	.short	0x0107
        /*072e*/ 	.byte	0x2c
	.zero		1


	//   ....[41]....
        /*0730*/ 	.word	0x00009550
        /*0734*/ 	.word	0x000000ff
        /*0738*/ 	.word	0x00017030
        /*073c*/ 	.short	0x0101
        /*073e*/ 	.byte	0x2c
	.zero		1


	//   ....[42]....
        /*0740*/ 	.word	0x00009dd0
        /*0744*/ 	.word	0x000000ff
        /*0748*/ 	.word	0x00017000
        /*074c*/ 	.short	0x0107
        /*074e*/ 	.byte	0x2c
	.zero		1


	//   ....[43]....
        /*0750*/ 	.word	0x00009e30
        /*0754*/ 	.word	0x000000ff
        /*0758*/ 	.word	0x00017000
        /*075c*/ 	.short	0x0101
        /*075e*/ 	.byte	0x2c
	.zero		1


	//   ....[44]....
        /*0760*/ 	.word	0x00009e40
        /*0764*/ 	.word	0x000000ff
        /*0768*/ 	.word	0x00017020
        /*076c*/ 	.short	0x010a
        /*076e*/ 	.byte	0x2c
	.zero		1


	//   ....[45]....
        /*0770*/ 	.word	0x0000a1e0
        /*0774*/ 	.word	0x00000006
        /*0778*/ 	.word	0x00017080
        /*077c*/ 	.short	0x010a
        /*077e*/ 	.byte	0x3f
	.zero		1


	//   ....[46]....
        /*0780*/ 	.word	0x0000a5a0
        /*0784*/ 	.word	0x00000006
        /*0788*/ 	.word	0x00017070
        /*078c*/ 	.short	0x0107
        /*078e*/ 	.byte	0x3f
	.zero		1


	//   ....[47]....
        /*0790*/ 	.word	0x0000a630
        /*0794*/ 	.word	0x00000006
        /*0798*/ 	.word	0x00017070
        /*079c*/ 	.short	0x0101
        /*079e*/ 	.byte	0x3f
	.zero		1


	//   ....[48]....
        /*07a0*/ 	.word	0x0000a660
        /*07a4*/ 	.word	0x00000006
        /*07a8*/ 	.word	0x00017040
        /*07ac*/ 	.short	0x010a
        /*07ae*/ 	.byte	0x3f
	.zero		1


	//   ....[49]....
        /*07b0*/ 	.word	0x0000a9a0
        /*07b4*/ 	.word	0x00000006
        /*07b8*/ 	.word	0x00017030
        /*07bc*/ 	.short	0x0107
        /*07be*/ 	.byte	0x3f
	.zero		1


	//   ....[50]....
        /*07c0*/ 	.word	0x0000aa40
        /*07c4*/ 	.word	0x00000006
        /*07c8*/ 	.word	0x00017030
        /*07cc*/ 	.short	0x0101
        /*07ce*/ 	.byte	0x3f
	.zero		1


	//   ....[51]....
        /*07d0*/ 	.word	0x0000aac0
        /*07d4*/ 	.word	0x00000002
        /*07d8*/ 	.word	0x00017070
        /*07dc*/ 	.short	0x010a
        /*07de*/ 	.byte	0x3f
	.zero		1


	//   ....[52]....
        /*07e0*/ 	.word	0x0000ab50
        /*07e4*/ 	.word	0x00000002
        /*07e8*/ 	.word	0x00017060
        /*07ec*/ 	.short	0x010a
        /*07ee*/ 	.byte	0x3f
	.zero		1


	//   ....[53]....
        /*07f0*/ 	.word	0x0000af40
        /*07f4*/ 	.word	0x00000002
        /*07f8*/ 	.word	0x00017050
        /*07fc*/ 	.short	0x0101
        /*07fe*/ 	.byte	0x3f
	.zero		1


	//   ....[54]....
        /*0800*/ 	.word	0x0000afe0
        /*0804*/ 	.word	0x00000002
        /*0808*/ 	.word	0x00000000
        /*080c*/ 	.short	0x0101
        /*080e*/ 	.byte	0x3f
	.zero		1


	//   ....[55]....
        /*0810*/ 	.word	0x0000b0b0
        /*0814*/ 	.word	0x00000003
        /*0818*/ 	.word	0x00017070
        /*081c*/ 	.short	0x010a
        /*081e*/ 	.byte	0x3f
	.zero		1


	//   ....[56]....
        /*0820*/ 	.word	0x0000b150
        /*0824*/ 	.word	0x00000003
        /*0828*/ 	.word	0x00017060
        /*082c*/ 	.short	0x010a
        /*082e*/ 	.byte	0x3f
	.zero		1


	//   ....[57]....
        /*0830*/ 	.word	0x0000b550
        /*0834*/ 	.word	0x00000003
        /*0838*/ 	.word	0x00017050
        /*083c*/ 	.short	0x0101
        /*083e*/ 	.byte	0x3f
	.zero		1


	//   ....[58]....
        /*0840*/ 	.word	0x0000b600
        /*0844*/ 	.word	0x00000003
        /*0848*/ 	.word	0x00000000
        /*084c*/ 	.short	0x0101
        /*084e*/ 	.byte	0x3f
	.zero		1


	//   ....[59]....
        /*0850*/ 	.word	0x0000b670
        /*0854*/ 	.word	0x00000007
        /*0858*/ 	.word	0x00017020
        /*085c*/ 	.short	0x010a
        /*085e*/ 	.byte	0x3f
	.zero		1


	//   ....[60]....
        /*0860*/ 	.word	0x0000b790
        /*0864*/ 	.word	0x00000005
        /*0868*/ 	.word	0x00017040
        /*086c*/ 	.short	0x010a
        /*086e*/ 	.byte	0x3f
	.zero		1


	//   ....[61]....
        /*0870*/ 	.word	0x0000b830
        /*0874*/ 	.word	0x00000007
        /*0878*/ 	.word	0x00017040
        /*087c*/ 	.short	0x010a
        /*087e*/ 	.byte	0x3f
	.zero		1


	//   ....[62]....
        /*0880*/ 	.word	0x0000b870
        /*0884*/ 	.word	0x00000005
        /*0888*/ 	.word	0x00017060
        /*088c*/ 	.short	0x010a
        /*088e*/ 	.byte	0x3f
	.zero		1


	//   ....[63]....
        /*0890*/ 	.word	0x0000b8b0
        /*0894*/ 	.word	0x00000007
        /*0898*/ 	.word	0x00017060
        /*089c*/ 	.short	0x010a
        /*089e*/ 	.byte	0x3f
	.zero		1


	//   ....[64]....
        /*08a0*/ 	.word	0x0000b8f0
        /*08a4*/ 	.word	0x00000005
        /*08a8*/ 	.word	0x00017080
        /*08ac*/ 	.short	0x010a
        /*08ae*/ 	.byte	0x3f
	.zero		1


	//   ....[65]....
        /*08b0*/ 	.word	0x0000b930
        /*08b4*/ 	.word	0x00000007
        /*08b8*/ 	.word	0x00017080
        /*08bc*/ 	.short	0x010a
        /*08be*/ 	.byte	0x3f
	.zero		1


	//   ....[66]....
        /*08c0*/ 	.word	0x0000b9a0
        /*08c4*/ 	.word	0x00000003
        /*08c8*/ 	.word	0x00017000
        /*08cc*/ 	.short	0x010a
        /*08ce*/ 	.byte	0x3f
	.zero		1


	//   ....[67]....
        /*08d0*/ 	.word	0x0000ba00
        /*08d4*/ 	.word	0x00000003
        /*08d8*/ 	.word	0x00017030
        /*08dc*/ 	.short	0x010a
        /*08de*/ 	.byte	0x3f
	.zero		1


	//   ....[68]....
        /*08e0*/ 	.word	0x0000ba60
        /*08e4*/ 	.word	0x00000005
        /*08e8*/ 	.word	0x00017030
        /*08ec*/ 	.short	0x010a
        /*08ee*/ 	.byte	0x3f
	.zero		1


	//   ....[69]....
        /*08f0*/ 	.word	0x0000bac0
        /*08f4*/ 	.word	0x00000005
        /*08f8*/ 	.word	0x00017050
        /*08fc*/ 	.short	0x010a
        /*08fe*/ 	.byte	0x3f
	.zero		1


	//   ....[70]....
        /*0900*/ 	.word	0x0000bb20
        /*0904*/ 	.word	0x00000003
        /*0908*/ 	.word	0x00017050
        /*090c*/ 	.short	0x010a
        /*090e*/ 	.byte	0x3f
	.zero		1


	//   ....[71]....
        /*0910*/ 	.word	0x0000bbf0
        /*0914*/ 	.word	0x0000001a
        /*0918*/ 	.word	0x00017080
        /*091c*/ 	.short	0x010a
        /*091e*/ 	.byte	0x3f
	.zero		1


	//   ....[72]....
        /*0920*/ 	.word	0x0000bf40
        /*0924*/ 	.word	0x0000001a
        /*0928*/ 	.word	0x00017040
        /*092c*/ 	.short	0x010a
        /*092e*/ 	.byte	0x3f
	.zero		1


	//   ....[73]....
        /*0930*/ 	.word	0x0000c590
        /*0934*/ 	.word	0x0000001a
        /*0938*/ 	.word	0x00017020
        /*093c*/ 	.short	0x010a
        /*093e*/ 	.byte	0x3f
	.zero		1


	//   ....[74]....
        /*0940*/ 	.word	0x0000c5e0
        /*0944*/ 	.word	0x00000006
        /*0948*/ 	.word	0x00017080
        /*094c*/ 	.short	0x010a
        /*094e*/ 	.byte	0x3f
	.zero		1


	//   ....[75]....
        /*0950*/ 	.word	0x0000c8a0
        /*0954*/ 	.word	0x00000006
        /*0958*/ 	.word	0x00017040
        /*095c*/ 	.short	0x010a
        /*095e*/ 	.byte	0x3f
	.zero		1


	//   ....[76]....
        /*0960*/ 	.word	0x0000cb60
        /*0964*/ 	.word	0x00000002
        /*0968*/ 	.word	0x00017070
        /*096c*/ 	.short	0x010a
        /*096e*/ 	.byte	0x3f
	.zero		1


	//   ....[77]....
        /*0970*/ 	.word	0x0000cbb0
        /*0974*/ 	.word	0x00000002
        /*0978*/ 	.word	0x00017060
        /*097c*/ 	.short	0x010a
        /*097e*/ 	.byte	0x3f
	.zero		1


	//   ....[78]....
        /*0980*/ 	.word	0x0000cc00
        /*0984*/ 	.word	0x00000003
        /*0988*/ 	.word	0x00017070
        /*098c*/ 	.short	0x010a
        /*098e*/ 	.byte	0x3f
	.zero		1


	//   ....[79]....
        /*0990*/ 	.word	0x0000cc50
        /*0994*/ 	.word	0x00000003
        /*0998*/ 	.word	0x00017060
        /*099c*/ 	.short	0x010a
        /*099e*/ 	.byte	0x3f
	.zero		1


	//   ....[80]....
        /*09a0*/ 	.word	0x0000cca0
        /*09a4*/ 	.word	0x00000007
        /*09a8*/ 	.word	0x00017020
        /*09ac*/ 	.short	0x010a
        /*09ae*/ 	.byte	0x3f
	.zero		1


	//   ....[81]....
        /*09b0*/ 	.word	0x0000ccf0
        /*09b4*/ 	.word	0x00000005
        /*09b8*/ 	.word	0x00017040
        /*09bc*/ 	.short	0x010a
        /*09be*/ 	.byte	0x3f
	.zero		1


	//   ....[82]....
        /*09c0*/ 	.word	0x0000cd40
        /*09c4*/ 	.word	0x00000007
        /*09c8*/ 	.word	0x00017040
        /*09cc*/ 	.short	0x010a
        /*09ce*/ 	.byte	0x3f
	.zero		1


	//   ....[83]....
        /*09d0*/ 	.word	0x0000cd90
        /*09d4*/ 	.word	0x00000005
        /*09d8*/ 	.word	0x00017060
        /*09dc*/ 	.short	0x010a
        /*09de*/ 	.byte	0x3f
	.zero		1


	//   ....[84]....
        /*09e0*/ 	.word	0x0000cde0
        /*09e4*/ 	.word	0x00000007
        /*09e8*/ 	.word	0x00017060
        /*09ec*/ 	.short	0x010a
        /*09ee*/ 	.byte	0x3f
	.zero		1


	//   ....[85]....
        /*09f0*/ 	.word	0x0000ce30
        /*09f4*/ 	.word	0x00000005
        /*09f8*/ 	.word	0x00017080
        /*09fc*/ 	.short	0x010a
        /*09fe*/ 	.byte	0x3f
	.zero		1


	//----- nvinfo : EIATTR_NUM_MBARRIERS
	.align		4
.L_1134:
        /*0a00*/ 	.byte	0x03, 0x38
        /*0a02*/ 	.short	0x0016


	//----- nvinfo : EIATTR_EXIT_INSTR_OFFSETS
	.align		4
        /*0a04*/ 	.byte	0x04, 0x1c
        /*0a06*/ 	.short	(.L_1136 - .L_1135)


	//   ....[0]....
.L_1135:
        /*0a08*/ 	.word	0x0000b980


	//----- nvinfo : EIATTR_MAX_THREADS
	.align		4
.L_1136:
        /*0a0c*/ 	.byte	0x04, 0x05
        /*0a0e*/ 	.short	(.L_1138 - .L_1137)
.L_1137:
        /*0a10*/ 	.word	0x00000200
        /*0a14*/ 	.word	0x00000001
        /*0a18*/ 	.word	0x00000001


	//----- nvinfo : EIATTR_CRS_STACK_SIZE
	.align		4
.L_1138:
        /*0a1c*/ 	.byte	0x04, 0x1e
        /*0a1e*/ 	.short	(.L_1140 - .L_1139)
.L_1139:
        /*0a20*/ 	.word	0x00000000


	//----- nvinfo : EIATTR_CBANK_PARAM_SIZE
	.align		4
.L_1140:
        /*0a24*/ 	.byte	0x03, 0x19
        /*0a26*/ 	.short	0x0a70


	//----- nvinfo : EIATTR_PARAM_CBANK
	.align		4
        /*0a28*/ 	.byte	0x04, 0x0a
        /*0a2a*/ 	.short	(.L_1142 - .L_1141)
	.align		4
.L_1141:
        /*0a2c*/ 	.word	index@(.nv.constant0._ZN7cutlass13device_kernelIN5flash11enable_sm90INS1_16FlashAttnFwdSm90INS1_25CollectiveMainloopFwdSm90ILi2EN4cute5tupleIJNS5_1CILi1EEES8_S8_EEENS6_IJNS7_ILi192EEENS7_ILi128EEENS7_ILi96EEEEEELi96ENS_12float_e4m3_tEfNS_4arch4Sm90ELb0ELb0ELb0ELb0ELb1ELb0ELb0ELb1ELb1ELb1ELb1ELb0EEENS1_21CollectiveEpilogueFwdINS6_IJSA_SC_SB_EEES9_NS_10bfloat16_tESG_Li384ELb0ELb1ELb1ELb1EEENS1_19SingleTileSchedulerILb0ELb1ELb1ELi192EEEEEEEEEvNT_6ParamsE)
        /*0a30*/ 	.short	0x0210
        /*0a32*/ 	.short	0x0a70


	//----- nvinfo : EIATTR_SW_WAR
	.align		4
.L_1142:
        /*0a34*/ 	.byte	0x04, 0x36
        /*0a36*/ 	.short	(.L_1144 - .L_1143)
.L_1143:
        /*0a38*/ 	.word	0x00000008
.L_1144:


//--------------------- .nv.info._ZN7cutlass13device_kernelIN5flash11enable_sm90INS1_16FlashAttnFwdSm90INS1_25CollectiveMainloopFwdSm90ILi2EN4cute5tupleIJNS5_1CILi1EEES8_S8_EEENS6_IJNS7_ILi192EEENS7_ILi128EEENS7_ILi96EEEEEELi96ENS_12float_e4m3_tEfNS_4arch4Sm90ELb0ELb0ELb0ELb1ELb1ELb0ELb0ELb1ELb1ELb1ELb1ELb0EEENS1_21CollectiveEpilogueFwdINS6_IJSA_SC_SB_EEES9_NS_10bfloat16_tESG_Li384ELb1ELb1ELb1ELb1EEENS1_36VarlenDynamicPersistentTileSchedulerILi192ELi128ELi384ELi128ELb1ELb1ELb1ELb0ELb1ELb1EEEEEEEEEvNT_6ParamsE --------------------------
	.section	.nv.info._ZN7cutlass13device_kernelIN5flash11enable_sm90INS1_16FlashAttnFwdSm90INS1_25CollectiveMainloopFwdSm90ILi2EN4cute5tupleIJNS5_1CILi1EEES8_S8_EEENS6_IJNS7_ILi192EEENS7_ILi128EEENS7_ILi96EEEEEELi96ENS_12float_e4m3_tEfNS_4arch4Sm90ELb0ELb0ELb0ELb1ELb1ELb0ELb0ELb1ELb1ELb1ELb1ELb0EEENS1_21CollectiveEpilogueFwdINS6_IJSA_SC_SB_EEES9_NS_10bfloat16_tESG_Li384ELb1ELb1ELb1ELb1EEENS1_36VarlenDynamicPersistentTileSchedulerILi192ELi128ELi384ELi128ELb1ELb1ELb1ELb0ELb1ELb1EEEEEEEEEvNT_6ParamsE,"",@"SHT_CUDA_INFO"
	.sectionflags	@""
	.align	4


	//----- nvinfo : EIATTR_CUDA_API_VERSION
	.align		4
        /*0000*/ 	.byte	0x04, 0x37
        /*0002*/ 	.short	(.L_1146 - .L_1145)
.L_1145:
        /*0004*/ 	.word	0x00000082


	//----- nvinfo : EIATTR_KPARAM_INFO
	.align		4
.L_1146:
        /*0008*/ 	.byte	0x04, 0x17
        /*000a*/ 	.short	(.L_1148 - .L_1147)
.L_1147:
        /*000c*/ 	.word	0x00000000
        /*0010*/ 	.short	0x0000
        /*0012*/ 	.short	0x0070
        /*0014*/ 	.byte	0x00, 0xf0, 0x01, 0x2a


	//----- nvinfo : EIATTR_SPARSE_MMA_MASK
	.align		4
.L_1148:
        /*0018*/ 	.byte	0x03, 0x50
        /*001a*/ 	.short	0x0000


	//----- nvinfo : EIATTR_MAXREG_COUNT
	.align		4
        /*001c*/ 	.byte	0x03, 0x1b
        /*001e*/ 	.short	0x0080


	//----- nvinfo : EIATTR_NUM_BARRIERS
	.align		4
        /*0020*/ 	.byte	0x02, 0x4c
        /*0022*/ 	.byte	0x09
	.zero		1


	//----- nvinfo : EIATTR_EXTERNS
	.align		4
        /*0024*/ 	.byte	0x04, 0x0f
        /*0026*/ 	.short	(.L_1150 - .L_1149)


	//   ....[0]....
	.align		4
.L_1149:
        /*0028*/ 	.word	index@(__assertfail)


	//----- nvinfo : EIATTR_ANNOTATIONS
	.align		4
.L_1150:
        /*002c*/ 	.byte	0x04, 0x55
        /*002e*/ 	.short	(.L_1152 - .L_1151)


	//   ....[0]....
.L_1151:
        /* <DEDUP_REMOVED lines=35> */


	//----- nvinfo : EIATTR_MERCURY_ISA_VERSION
	.align		4
.L_1152:
        /*0248*/ 	.byte	0x03, 0x5f
        /*024a*/ 	.short	0x0101


	//----- nvinfo : EIATTR_UNUSED_LOAD_BYTE_OFFSET
	.align		4
        /*024c*/ 	.byte	0x04, 0x44
        /*024e*/ 	.short	(.L_1154 - .L_1153)


	//   ....[0]....
.L_1153:
        /*0250*/ 	.word	0x00000940
        /*0254*/ 	.word	0x0000fff0


	//   ....[1]....
        /*0258*/ 	.word	0x00006370
        /*025c*/ 	.word	0x0000fff0


	//----- nvinfo : EIATTR_INT_WARP_WIDE_INSTR_OFFSETS
	.align		4
.L_1154:
        /*0260*/ 	.byte	0x04, 0x31
        /*0262*/ 	.short	(.L_1156 - .L_1155)


	//   ....[0]....
.L_1155:
        /*0264*/ 	.word	0x000000c0


	//   ....[1]....
        /*0268*/ 	.word	0x000000d0


	//   ....[2]....
        /*026c*/ 	.word	0x00000170


	//   ....[3]....
        /*0270*/ 	.word	0x0000af00


	//   ....[4]....
        /*0274*/ 	.word	0x0000af90


	//   ....[5]....
        /*0278*/ 	.word	0x0000de00


	//   ....[6]....
        /*027c*/ 	.word	0x0000de90


	//----- nvinfo : EIATTR_COOP_GROUP_MASK_REGIDS
	.align		4
.L_1156:
        /*0280*/ 	.byte	0x04, 0x29
        /*0282*/ 	.short	(.L_1158 - .L_1157)


	//   ....[0]....
.L_1157:
        /*0284*/ 	.word	0xffffffff


	//   ....[1]....
        /*0288*/ 	.word	0xffffffff


	//   ....[2]....
        /*028c*/ 	.word	0xffffffff


	//   ....[3]....
        /*0290*/ 	.word	0xffffffff


	//   ....[4]....
        /*0294*/ 	.word	0xffffffff


	//   ....[5]....
        /*0298*/ 	.word	0xffffffff


	//   ....[6]....
        /*029c*/ 	.word	0xffffffff


	//   ....[7]....
        /*02a0*/ 	.word	0xffffffff


	//   ....[8]....
        /*02a4*/ 	.word	0xffffffff


	//   ....[9]....
        /*02a8*/ 	.word	0xffffffff


	//   ....[10]....
        /*02ac*/ 	.word	0xffffffff


	//   ....[11]....
        /*02b0*/ 	.word	0xffffffff


	//   ....[12]....
        /*02b4*/ 	.word	0xffffffff


	//   ....[13]....
        /*02b8*/ 	.word	0xffffffff


	//   ....[14]....
        /*02bc*/ 	.word	0xffffffff


	//   ....[15]....
        /*02c0*/ 	.word	0xffffffff


	//   ....[16]....
        /*02c4*/ 	.word	0xffffffff


	//   ....[17]....
        /*02c8*/ 	.word	0xffffffff


	//   ....[18]....
        /*02cc*/ 	.word	0xffffffff


	//   ....[19]....
        /*02d0*/ 	.word	0xffffffff


	//   ....[20]....
        /*02d4*/ 	.word	0xffffffff


	//   ....[21]....
        /*02d8*/ 	.word	0xffffffff


	//   ....[22]....
        /*02dc*/ 	.word	0xffffffff


	//   ....[23]....
        /*02e0*/ 	.word	0xffffffff


	//   ....[24]....
        /*02e4*/ 	.word	0xffffffff


	//   ....[25]....
        /*02e8*/ 	.word	0xffffffff


	//   ....[26]....
        /*02ec*/ 	.word	0xffffffff


	//   ....[27]....
        /*02f0*/ 	.word	0xffffffff


	//   ....[28]....
        /*02f4*/ 	.word	0xffffffff


	//   ....[29]....
        /*02f8*/ 	.word	0xffffffff


	//   ....[30]....
        /*02fc*/ 	.word	0xffffffff


	//   ....[31]....
        /*0300*/ 	.word	0xffffffff


	//   ....[32]....
        /*0304*/ 	.word	0xffffffff


	//   ....[33]....
        /*0308*/ 	.word	0xffffffff


	//   ....[34]....
        /*030c*/ 	.word	0xffffffff


	//   ....[35]....
        /*0310*/ 	.word	0xffffffff


	//   ....[36]....
        /*0314*/ 	.word	0xffffffff


	//   ....[37]....
        /*0318*/ 	.word	0xffffffff


	//   ....[38]....
        /*031c*/ 	.word	0xffffffff


	//   ....[39]....
        /*0320*/ 	.word	0xffffffff


	//   ....[40]....
        /*0324*/ 	.word	0xffffffff


	//   ....[41]....
        /*0328*/ 	.word	0xffffffff


	//   ....[42]....
        /*032c*/ 	.word	0xffffffff


	//   ....[43]....
        /*0330*/ 	.word	0xffffffff


	//   ....[44]....
        /*0334*/ 	.word	0xffffffff


	//   ....[45]....
        /*0338*/ 	.word	0xffffffff


	//   ....[46]....
        /*033c*/ 	.word	0xffffffff


	//   ....[47]....
        /*0340*/ 	.word	0xffffffff


	//   ....[48]....
        /*0344*/ 	.word	0xffffffff


	//   ....[49]....
        /*0348*/ 	.word	0xffffffff


	//   ....[50]....
        /*034c*/ 	.word	0xffffffff


	//   ....[51]....
        /*0350*/ 	.word	0xffffffff


	//   ....[52]....
        /*0354*/ 	.word	0xffffffff


	//   ....[53]....
        /*0358*/ 	.word	0xffffffff


	//   ....[54]....
        /*035c*/ 	.word	0xffffffff


	//   ....[55]....
        /*0360*/ 	.word	0xffffffff


	//   ....[56]....
        /*0364*/ 	.word	0xffffffff


	//   ....[57]....
        /*0368*/ 	.word	0xffffffff


	//   ....[58]....
        /*036c*/ 	.word	0xffffffff


	//   ....[59]....
        /*0370*/ 	.word	0xffffffff


	//   ....[60]....
        /*0374*/ 	.word	0xffffffff


	//   ....[61]....
        /*0378*/ 	.word	0xffffffff


	//   ....[62]....
        /*037c*/ 	.word	0xffffffff


	//   ....[63]....
        /*0380*/ 	.word	0xffffffff


	//   ....[64]....
        /*0384*/ 	.word	0xffffffff


	//   ....[65]....
        /*0388*/ 	.word	0xffffffff


	//   ....[66]....
        /*038c*/ 	.word	0xffffffff


	//   ....[67]....
        /*0390*/ 	.word	0xffffffff


	//   ....[68]....
        /*0394*/ 	.word	0xffffffff


	//   ....[69]....
        /*0398*/ 	.word	0xffffffff


	//   ....[70]....
        /*039c*/ 	.word	0xffffffff


	//   ....[71]....
        /*03a0*/ 	.word	0xffffffff


	//   ....[72]....
        /*03a4*/ 	.word	0xffffffff


	//   ....[73]....
        /*03a8*/ 	.word	0xffffffff


	//   ....[74]....
        /*03ac*/ 	.word	0xffffffff


	//   ....[75]....
        /*03b0*/ 	.word	0xffffffff


	//   ....[76]....
        /*03b4*/ 	.word	0xffffffff


	//   ....[77]....
        /*03b8*/ 	.word	0xffffffff


	//   ....[78]....
        /*03bc*/ 	.word	0xffffffff


	//   ....[79]....
        /*03c0*/ 	.word	0xffffffff


	//   ....[80]....
        /*03c4*/ 	.word	0xffffffff


	//   ....[81]....
        /*03c8*/ 	.word	0xffffffff


	//   ....[82]....
        /*03cc*/ 	.word	0xffffffff


	//   ....[83]....
        /*03d0*/ 	.word	0xffffffff


	//   ....[84]....
        /*03d4*/ 	.word	0xffffffff


	//   ....[85]....
        /*03d8*/ 	.word	0xffffffff


	//   ....[86]....
        /*03dc*/ 	.word	0xffffffff


	//   ....[87]....
        /*03e0*/ 	.word	0xffffffff


	//   ....[88]....
        /*03e4*/ 	.word	0xffffffff


	//   ....[89]....
        /*03e8*/ 	.word	0xffffffff


	//   ....[90]....
        /*03ec*/ 	.word	0xffffffff


	//   ....[91]....
        /*03f0*/ 	.word	0xffffffff


	//   ....[92]....
        /*03f4*/ 	.word	0xffffffff


	//   ....[93]....
        /*03f8*/ 	.word	0xffffffff


	//   ....[94]....
        /*03fc*/ 	.word	0xffffffff


	//   ....[95]....
        /*0400*/ 	.word	0xffffffff


	//   ....[96]....
        /*0404*/ 	.word	0xffffffff


	//   ....[97]....
        /*0408*/ 	.word	0xffffffff


	//   ....[98]....
        /*040c*/ 	.word	0xffffffff


	//   ....[99]....
        /*0410*/ 	.word	0xffffffff


	//   ....[100]....
        /*0414*/ 	.word	0xffffffff


	//   ....[101]....
        /*0418*/ 	.word	0xffffffff


	//   ....[102]....
        /*041c*/ 	.word	0xffffffff


	//   ....[103]....
        /*0420*/ 	.word	0xffffffff


	//   ....[104]....
        /*0424*/ 	.word	0xffffffff


	//   ....[105]....
        /*0428*/ 	.word	0xffffffff


	//   ....[106]....
        /*042c*/ 	.word	0xffffffff


	//   ....[107]....
        /*0430*/ 	.word	0xffffffff


	//   ....[108]....
        /*0434*/ 	.word	0xffffffff


	//   ....[109]....
        /*0438*/ 	.word	0xffffffff


	//   ....[110]....
        /*043c*/ 	.word	0xffffffff


	//   ....[111]....
        /*0440*/ 	.word	0xffffffff


	//   ....[112]....
        /*0444*/ 	.word	0xffffffff


	//   ....[113]....
        /*0448*/ 	.word	0xffffffff


	//   ....[114]....
        /*044c*/ 	.word	0xffffffff


	//   ....[115]....
        /*0450*/ 	.word	0xffffffff


	//   ....[116]....
        /*0454*/ 	.word	0xffffffff


	//   ....[117]....
        /*0458*/ 	.word	0xffffffff


	//   ....[118]....
        /*045c*/ 	.word	0xffffffff


	//   ....[119]....
        /*0460*/ 	.word	0xffffffff


	//   ....[120]....
        /*0464*/ 	.word	0xffffffff


	//   ....[121]....
        /*0468*/ 	.word	0xffffffff


	//   ....[122]....
        /*046c*/ 	.word	0xffffffff


	//   ....[123]....
        /*0470*/ 	.word	0xffffffff


	//   ....[124]....
        /*0474*/ 	.word	0xffffffff


	//   ....[125]....
        /*0478*/ 	.word	0xffffffff


	//   ....[126]....
        /*047c*/ 	.word	0xffffffff


	//   ....[127]....
        /*0480*/ 	.word	0xffffffff


	//   ....[128]....
        /*0484*/ 	.word	0xffffffff


	//   ....[129]....
        /*0488*/ 	.word	0xffffffff


	//   ....[130]....
        /*048c*/ 	.word	0xffffffff


	//   ....[131]....
        /*0490*/ 	.word	0xffffffff


	//   ....[132]....
        /*0494*/ 	.word	0xffffffff


	//   ....[133]....
        /*0498*/ 	.word	0xffffffff


	//   ....[134]....
        /*049c*/ 	.word	0xffffffff


	//   ....[135]....
        /*04a0*/ 	.word	0xffffffff


	//   ....[136]....
        /*04a4*/ 	.word	0xffffffff


	//   ....[137]....
        /*04a8*/ 	.word	0xffffffff


	//   ....[138]....
        /*04ac*/ 	.word	0xffffffff


	//   ....[139]....
        /*04b0*/ 	.word	0xffffffff


	//   ....[140]....
        /*04b4*/ 	.word	0xffffffff


	//   ....[141]....
        /*04b8*/ 	.word	0x0500000f


	//   ....[142]....
        /*04bc*/ 	.word	0x0500000f


	//   ....[143]....
        /*04c0*/ 	.word	0x0500000f


	//   ....[144]....
        /*04c4*/ 	.word	0x0500000f


	//   ....[145]....
        /*04c8*/ 	.word	0x0500000f


	//   ....[146]....
        /*04cc*/ 	.word	0x0500000f


	//   ....[147]....
        /*04d0*/ 	.word	0x0500000f


	//   ....[148]....
        /*04d4*/ 	.word	0x0500000f


	//   ....[149]....
        /*04d8*/ 	.word	0x0500000f


	//   ....[150]....
        /*04dc*/ 	.word	0x0500000f


	//   ....[151]....
        /*04e0*/ 	.word	0x0500000f


	//   ....[152]....
        /*04e4*/ 	.word	0x0500000f


	//   ....[153]....
        /*04e8*/ 	.word	0x0500000f


	//   ....[154]....
        /*04ec*/ 	.word	0x0500000f


	//   ....[155]....
        /*04f0*/ 	.word	0x0500000f


	//   ....[156]....
        /*04f4*/ 	.word	0x0500000f


	//   ....[157]....
        /*04f8*/ 	.word	0x0500000f


	//   ....[158]....
        /*04fc*/ 	.word	0x0500000f


	//   ....[159]....
        /*0500*/ 	.word	0x0500000f


	//   ....[160]....
        /*0504*/ 	.word	0x0500000f


	//   ....[161]....
        /*0508*/ 	.word	0x0500000f


	//   ....[162]....
        /*050c*/ 	.word	0x0500000f


	//   ....[163]....
        /*0510*/ 	.word	0x0500000f


	//   ....[164]....
        /*0514*/ 	.word	0x0500000f


	//----- nvinfo : EIATTR_COOP_GROUP_INSTR_OFFSETS
	.align		4
.L_1158:
        /*0518*/ 	.byte	0x04, 0x28
        /*051a*/ 	.short	(.L_1160 - .L_1159)


	//   ....[0]....
.L_1159:
        /*051c*/ 	.word	0x00000070


	//   ....[1]....
        /*0520*/ 	.word	0x000000b0


	//   ....[2]....
        /*0524*/ 	.word	0x000002d0


	//   ....[3]....
        /*0528*/ 	.word	0x00000430


	//   ....[4]....
        /*052c*/ 	.word	0x00000550


	//   ....[5]....
        /*0530*/ 	.word	0x000006b0


	//   ....[6]....
        /*0534*/ 	.word	0x00001a20


	//   ....[7]....
        /*0538*/ 	.word	0x00002a20


	//   ....[8]....
        /*053c*/ 	.word	0x00002b20


	//   ....[9]....
        /*0540*/ 	.word	0x00003040


	//   ....[10]....
        /*0544*/ 	.word	0x000030b0


	//   ....[11]....
        /*0548*/ 	.word	0x000044f0


	//   ....[12]....
        /*054c*/ 	.word	0x00004510


	//   ....[13]....
        /*0550*/ 	.word	0x00004750


	//   ....[14]....
        /*0554*/ 	.word	0x00004780


	//   ....[15]....
        /*0558*/ 	.word	0x00005ca0


	//   ....[16]....
        /*055c*/ 	.word	0x00005cc0


	//   ....[17]....
        /*0560*/ 	.word	0x00005d40


	//   ....[18]....
        /*0564*/ 	.word	0x00005d50


	//   ....[19]....
        /*0568*/ 	.word	0x000069b0


	//   ....[20]....
        /*056c*/ 	.word	0x000069e0


	//   ....[21]....
        /*0570*/ 	.word	0x00006a00


	//   ....[22]....
        /*0574*/ 	.word	0x00006a20


	//   ....[23]....
        /*0578*/ 	.word	0x00006a40


	//   ....[24]....
        /*057c*/ 	.word	0x00006a60


	//   ....[25]....
        /*0580*/ 	.word	0x00006a80


	//   ....[26]....
        /*0584*/ 	.word	0x00006a90


	//   ....[27]....
        /*0588*/ 	.word	0x00006aa0


	//   ....[28]....
        /*058c*/ 	.word	0x00006ab0


	//   ....[29]....
        /*0590*/ 	.word	0x00006ac0


	//   ....[30]....
        /*0594*/ 	.word	0x00006ad0


	//   ....[31]....
        /*0598*/ 	.word	0x00006ae0


	//   ....[32]....
        /*059c*/ 	.word	0x00006af0


	//   ....[33]....
        /*05a0*/ 	.word	0x00006b00


	//   ....[34]....
        /*05a4*/ 	.word	0x00006b10


	//   ....[35]....
        /*05a8*/ 	.word	0x00006b20


	//   ....[36]....
        /*05ac*/ 	.word	0x00006b30


	//   ....[37]....
        /*05b0*/ 	.word	0x00006b40


	//   ....[38]....
        /*05b4*/ 	.word	0x00006b50


	//   ....[39]....
        /*05b8*/ 	.word	0x00006b60


	//   ....[40]....
        /*05bc*/ 	.word	0x00006b70


	//   ....[41]....
        /*05c0*/ 	.word	0x00006b80


	//   ....[42]....
        /*05c4*/ 	.word	0x00006b90


	//   ....[43]....
        /*05c8*/ 	.word	0x00006ba0


	//   ....[44]....
        /*05cc*/ 	.word	0x00006bb0


	//   ....[45]....
        /*05d0*/ 	.word	0x00006bc0


	//   ....[46]....
        /*05d4*/ 	.word	0x00006bd0


	//   ....[47]....
        /*05d8*/ 	.word	0x00006be0


	//   ....[48]....
        /*05dc*/ 	.word	0x00006bf0


	//   ....[49]....
        /*05e0*/ 	.word	0x00006c00


	//   ....[50]....
        /*05e4*/ 	.word	0x00006c10


	//   ....[51]....
        /*05e8*/ 	.word	0x00006c20


	//   ....[52]....
        /*05ec*/ 	.word	0x00006c30


	//   ....[53]....
        /*05f0*/ 	.word	0x00006c40


	//   ....[54]....
        /*05f4*/ 	.word	0x00006c50


	//   ....[55]....
        /*05f8*/ 	.word	0x00006c60


	//   ....[56]....
        /*05fc*/ 	.word	0x00006c70


	//   ....[57]....
        /*0600*/ 	.word	0x00006c80


	//   ....[58]....
        /*0604*/ 	.word	0x00006c90


	//   ....[59]....
        /*0608*/ 	.word	0x00006ca0


	//   ....[60]....
        /*060c*/ 	.word	0x00006cb0


	//   ....[61]....
        /*0610*/ 	.word	0x00006cc0


	//   ....[62]....
        /*0614*/ 	.word	0x00006cd0


	//   ....[63]....
        /*0618*/ 	.word	0x00006ce0


	//   ....[64]....
        /*061c*/ 	.word	0x00006cf0


	//   ....[65]....
        /*0620*/ 	.word	0x00006d00


	//   ....[66]....
        /*0624*/ 	.word	0x00006d10


	//   ....[67]....
        /*0628*/ 	.word	0x000076f0


	//   ....[68]....
        /*062c*/ 	.word	0x00007700


	//   ....[69]....
        /*0630*/ 	.word	0x00007710


	//   ....[70]....
        /*0634*/ 	.word	0x00007760


	//   ....[71]....
        /*0638*/ 	.word	0x00007e60


	//   ....[72]....
        /*063c*/ 	.word	0x00007e90


	//   ....[73]....
        /*0640*/ 	.word	0x00007fb0


	//   ....[74]....
        /*0644*/ 	.word	0x00007fd0


	//   ....[75]....
        /*0648*/ 	.word	0x00008480


	//   ....[76]....
        /*064c*/ 	.word	0x00008490


	//   ....[77]....
        /*0650*/ 	.word	0x000087c0


	//   ....[78]....
        /*0654*/ 	.word	0x000087d0


	//   ....[79]....
        /*0658*/ 	.word	0x00009460


	//   ....[80]....
        /*065c*/ 	.word	0x00009470


	//   ....[81]....
        /*0660*/ 	.word	0x00009570


	//   ....[82]....
        /*0664*/ 	.word	0x00009590


	//   ....[83]....
        /*0668*/ 	.word	0x00009700


	//   ....[84]....
        /*066c*/ 	.word	0x00009910


	//   ....[85]....
        /*0670*/ 	.word	0x00009940


	//   ....[86]....
        /*0674*/ 	.word	0x00009970


	//   ....[87]....
        /*0678*/ 	.word	0x000099a0


	//   ....[88]....
        /*067c*/ 	.word	0x000099d0


	//   ....[89]....
        /*0680*/ 	.word	0x00009a20


	//   ....[90]....
        /*0684*/ 	.word	0x00009b90


	//   ....[91]....
        /*0688*/ 	.word	0x00009bc0


	//   ....[92]....
        /*068c*/ 	.word	0x00009bf0


	//   ....[93]....
        /*0690*/ 	.word	0x00009c20


	//   ....[94]....
        /*0694*/ 	.word	0x00009c50


	//   ....[95]....
        /*0698*/ 	.word	0x00009c90


	//   ....[96]....
        /*069c*/ 	.word	0x00009d10


	//   ....[97]....
        /*06a0*/ 	.word	0x00009d60


	//   ....[98]....
        /*06a4*/ 	.word	0x00009d70


	//   ....[99]....
        /*06a8*/ 	.word	0x00009e20


	//   ....[100]....
        /*06ac*/ 	.word	0x0000bb10


	//   ....[101]....
        /*06b0*/ 	.word	0x0000bb40


	//   ....[102]....
        /*06b4*/ 	.word	0x0000bb60


	//   ....[103]....
        /*06b8*/ 	.word	0x0000bc40


	//   ....[104]....
        /*06bc*/ 	.word	0x0000bfd0


	//   ....[105]....
        /*06c0*/ 	.word	0x0000bfe0


	//   ....[106]....
        /*06c4*/ 	.word	0x0000bff0


	//   ....[107]....
        /*06c8*/ 	.word	0x0000c000


	//   ....[108]....
        /*06cc*/ 	.word	0x0000c8b0


	//   ....[109]....
        /*06d0*/ 	.word	0x0000c8e0


	//   ....[110]....
        /*06d4*/ 	.word	0x0000c900


	//   ....[111]....
        /*06d8*/ 	.word	0x0000c910


	//   ....[112]....
        /*06dc*/ 	.word	0x0000ca10


	//   ....[113]....
        /*06e0*/ 	.word	0x0000ca20


	//   ....[114]....
        /*06e4*/ 	.word	0x0000d180


	//   ....[115]....
        /*06e8*/ 	.word	0x0000d1a0


	//   ....[116]....
        /*06ec*/ 	.word	0x0000d1b0


	//   ....[117]....
        /*06f0*/ 	.word	0x0000d210


	//   ....[118]....
        /*06f4*/ 	.word	0x0000d560


	//   ....[119]....
        /*06f8*/ 	.word	0x0000d570


	//   ....[120]....
        /*06fc*/ 	.word	0x0000d580


	//   ....[121]....
        /*0700*/ 	.word	0x0000d5e0


	//   ....[122]....
        /*0704*/ 	.word	0x0000e770


	//   ....[123]....
        /*0708*/ 	.word	0x0000e7a0


	//   ....[124]....
        /*070c*/ 	.word	0x0000e7d0


	//   ....[125]....
        /*0710*/ 	.word	0x0000e7e0


	//   ....[126]....
        /*0714*/ 	.word	0x0000e820


	//   ....[127]....
        /*0718*/ 	.word	0x0000e860


	//   ....[128]....
        /*071c*/ 	.word	0x0000e870


	//   ....[129]....
        /*0720*/ 	.word	0x0000e8a0


	//   ....[130]....
        /*0724*/ 	.word	0x0000ea00


	//   ....[131]....
        /*0728*/ 	.word	0x0000ea30


	//   ....[132]....
        /*072c*/ 	.word	0x0000ea60


	//   ....[133]....
        /*0730*/ 	.word	0x0000ea90


	//   ....[134]....
        /*0734*/ 	.word	0x0000eac0


	//   ....[135]....
        /*0738*/ 	.word	0x0000eb00


	//   ....[136]....
        /*073c*/ 	.word	0x0000eb80


	//   ....[137]....
        /*0740*/ 	.word	0x0000ebc0


	//   ....[138]....
        /*0744*/ 	.word	0x0000ebd0


	//   ....[139]....
        /*0748*/ 	.word	0x0000ec10


	//   ....[140]....
        /*074c*/ 	.word	0x0000f2c0


	//   ....[141]....
        /*0750*/ 	.word	0x0000f810


	//   ....[142]....
        /*0754*/ 	.word	0x0000f8f0


	//   ....[143]....
        /*0758*/ 	.word	0x0000f980


	//   ....[144]....
        /*075c*/ 	.word	0x0000fb10


	//   ....[145]....
        /*0760*/ 	.word	0x0000fbb0


	//   ....[146]....
        /*0764*/ 	.word	0x0000fca0


	//   ....[147]....
        /*0768*/ 	.word	0x0000fd30


	//   ....[148]....
        /*076c*/ 	.word	0x0000fd90


	//   ....[149]....
        /*0770*/ 	.word	0x0000fe30


	//   ....[150]....
        /*0774*/ 	.word	0x0000ff40


	//   ....[151]....
        /*0778*/ 	.word	0x0000ffa0


	//   ....[152]....
        /*077c*/ 	.word	0x00010000


	//   ....[153]....
        /*0780*/ 	.word	0x000100a0


	//   ....[154]....
        /*0784*/ 	.word	0x00010170


	//   ....[155]....
        /*0788*/ 	.word	0x00010250


	//   ....[156]....
        /*078c*/ 	.word	0x00010390


	//   ....[157]....
        /*0790*/ 	.word	0x00010430


	//   ....[158]....
        /*0794*/ 	.word	0x00010490


	//   ....[159]....
        /*0798*/ 	.word	0x00010560


	//   ....[160]....
        /*079c*/ 	.word	0x00010650


	//   ....[161]....
        /*07a0*/ 	.word	0x000106e0


	//   ....[162]....
        /*07a4*/ 	.word	0x00010740


	//   ....[163]....
        /*07a8*/ 	.word	0x00010810


	//   ....[164]....
        /*07ac*/ 	.word	0x00010a70


	//----- nvinfo : EIATTR_REG_RECONFIG
	.align		4
.L_1160:
        /*07b0*/ 	.byte	0x01, 0x54
	.zero		2


	//----- nvinfo : EIATTR_SYSCALL_OFFSETS
	.align		4
        /*07b4*/ 	.byte	0x04, 0x46
        /*07b6*/ 	.short	(.L_1162 - .L_1161)


	//   ....[0]....
.L_1161:
        /*07b8*/ 	.word	0x00001bd0


	//   ....[1]....
        /*07bc*/ 	.word	0x0000b100


	//   ....[2]....
        /*07c0*/ 	.word	0x0000b270


	//   ....[3]....
        /*07c4*/ 	.word	0x0000b3c0


	//   ....[4]....
        /*07c8*/ 	.word	0x0000b500


	//   ....[5]....
        /*07cc*/ 	.word	0x0000c3d0


	//----- nvinfo : EIATTR_MBARRIER_INSTR_OFFSETS
	.align		4
.L_1162:
        /*07d0*/ 	.byte	0x04, 0x39
        /*07d2*/ 	.short	(.L_1164 - .L_1163)


	//   ....[0]....
.L_1163:
        /*07d4*/ 	.word	0x00000180
        /*07d8*/ 	.word	0x000000ff
        /*07dc*/ 	.word	0x00019c00
        /*07e0*/ 	.short	0x0100
        /*07e2*/ 	.byte	0x08
	.zero		1


	//   ....[1]....
        /*07e4*/ 	.word	0x00000190
        /*07e8*/ 	.word	0x000000ff
        /*07ec*/ 	.word	0x00019c20
        /*07f0*/ 	.short	0x0100
        /*07f2*/ 	.byte	0x08
	.zero		1


	//   ....[2]....
        /*07f4*/ 	.word	0x00000280
        /*07f8*/ 	.word	0x000000ff
        /*07fc*/ 	.word	0x00019c30
        /*0800*/ 	.short	0x0100
        /*0802*/ 	.byte	0x08
	.zero		1


	//   ....[3]....
        /*0804*/ 	.word	0x00000290
        /*0808*/ 	.word	0x000000ff
        /*080c*/ 	.word	0x00019c40
        /*0810*/ 	.short	0x0100
        /*0812*/ 	.byte	0x08
	.zero		1


	//   ....[4]....
        /*0814*/ 	.word	0x000002a0
        /*0818*/ 	.word	0x000000ff
        /*081c*/ 	.word	0x00019c38
        /*0820*/ 	.short	0x0100
        /*0822*/ 	.byte	0x08
	.zero		1


	//   ....[5]....
        /*0824*/ 	.word	0x000002b0
        /*0828*/ 	.word	0x000000ff
        /*082c*/ 	.word	0x00019c48
        /*0830*/ 	.short	0x0100
        /*0832*/ 	.byte	0x08
	.zero		1


	//   ....[6]....
        /*0834*/ 	.word	0x000003e0
        /*0838*/ 	.word	0x000000ff
        /*083c*/ 	.word	0x00019c50
        /*0840*/ 	.short	0x0100
        /*0842*/ 	.byte	0x08
	.zero		1


	//   ....[7]....
        /*0844*/ 	.word	0x000003f0
        /*0848*/ 	.word	0x000000ff
        /*084c*/ 	.word	0x00019c60
        /*0850*/ 	.short	0x0100
        /*0852*/ 	.byte	0x08
	.zero		1


	//   ....[8]....
        /*0854*/ 	.word	0x00000400
        /*0858*/ 	.word	0x000000ff
        /*085c*/ 	.word	0x00019c58
        /*0860*/ 	.short	0x0100
        /*0862*/ 	.byte	0x08
	.zero		1


	//   ....[9]....
        /*0864*/ 	.word	0x00000410
        /*0868*/ 	.word	0x000000ff
        /*086c*/ 	.word	0x00019c68
        /*0870*/ 	.short	0x0100
        /*0872*/ 	.byte	0x08
	.zero		1


	//   ....[10]....
        /*0874*/ 	.word	0x00000500
        /*0878*/ 	.word	0x000000ff
        /*087c*/ 	.word	0x00019c70
        /*0880*/ 	.short	0x0100
        /*0882*/ 	.byte	0x06
	.zero		1


	//   ....[11]....
        /*0884*/ 	.word	0x00000510
        /*0888*/ 	.word	0x000000ff
        /*088c*/ 	.word	0x00019c80
        /*0890*/ 	.short	0x0100
        /*0892*/ 	.byte	0x06
	.zero		1


	//   ....[12]....
        /*0894*/ 	.word	0x00000520
        /*0898*/ 	.word	0x000000ff
        /*089c*/ 	.word	0x00019c78
        /*08a0*/ 	.short	0x0100
        /*08a2*/ 	.byte	0x06
	.zero		1


	//   ....[13]....
        /*08a4*/ 	.word	0x00000530
        /*08a8*/ 	.word	0x000000ff
        /*08ac*/ 	.word	0x00019c88
        /*08b0*/ 	.short	0x0100
        /*08b2*/ 	.byte	0x06
	.zero		1


	//   ....[14]....
        /*08b4*/ 	.word	0x00000660
        /*08b8*/ 	.word	0x000000ff
        /*08bc*/ 	.word	0x00019c90
        /*08c0*/ 	.short	0x0100
        /*08c2*/ 	.byte	0x08
	.zero		1


	//   ....[15]....
        /*08c4*/ 	.word	0x00000670
        /*08c8*/ 	.word	0x000000ff
        /*08cc*/ 	.word	0x00019ca0
        /*08d0*/ 	.short	0x0100
        /*08d2*/ 	.byte	0x08
	.zero		1


	//   ....[16]....
        /*08d4*/ 	.word	0x00000680
        /*08d8*/ 	.word	0x000000ff
        /*08dc*/ 	.word	0x00019c98
        /*08e0*/ 	.short	0x0100
        /*08e2*/ 	.byte	0x08
	.zero		1


	//   ....[17]....
        /*08e4*/ 	.word	0x00000690
        /*08e8*/ 	.word	0x000000ff
        /*08ec*/ 	.word	0x00019ca8
        /*08f0*/ 	.short	0x0100
        /*08f2*/ 	.byte	0x08
	.zero		1


	//   ....[18]....
        /*08f4*/ 	.word	0x000007e0
        /*08f8*/ 	.word	0x000000ff
        /*08fc*/ 	.word	0x00019cb0
        /*0900*/ 	.short	0x0100
        /*0902*/ 	.byte	0x08
	.zero		1


	//   ....[19]....
        /*0904*/ 	.word	0x000007f0
        /*0908*/ 	.word	0x000000ff
        /*090c*/ 	.word	0x00019cc0
        /*0910*/ 	.short	0x0100
        /*0912*/ 	.byte	0x08
	.zero		1


	//   ....[20]....
        /*0914*/ 	.word	0x00000800
        /*0918*/ 	.word	0x000000ff
        /*091c*/ 	.word	0x00019cb8
        /*0920*/ 	.short	0x0100
        /*0922*/ 	.byte	0x08
	.zero		1


	//   ....[21]....
        /*0924*/ 	.word	0x00000810
        /*0928*/ 	.word	0x000000ff
        /*092c*/ 	.word	0x00019cc8
        /*0930*/ 	.short	0x0100
        /*0932*/ 	.byte	0x08
	.zero		1


	//   ....[22]....
        /*0934*/ 	.word	0x00001c50
        /*0938*/ 	.word	0x000000ff
        /*093c*/ 	.word	0x00019c00
        /*0940*/ 	.short	0x010a
        /*0942*/ 	.byte	0x36
	.zero		1


	//   ....[23]....
        /*0944*/ 	.word	0x00001cd0
        /*0948*/ 	.word	0x00000004
        /*094c*/ 	.word	0x00019c30
        /*0950*/ 	.short	0x010a
        /*0952*/ 	.byte	0x3f
	.zero		1


	//   ....[24]....
        /*0954*/ 	.word	0x00001d20
        /*0958*/ 	.word	0x00000004
        /*095c*/ 	.word	0x00019c30
        /*0960*/ 	.short	0x010a
        /*0962*/ 	.byte	0x3f
	.zero		1


	//   ....[25]....
        /*0964*/ 	.word	0x00002050
        /*0968*/ 	.word	0x000000ff
        /*096c*/ 	.word	0x00000000
        /*0970*/ 	.short	0x0101
        /*0972*/ 	.byte	0x06
	.zero		1


	//   ....[26]....
        /*0974*/ 	.word	0x00003ef0
        /*0978*/ 	.word	0x000000ff
        /*097c*/ 	.word	0x00019c30
        /*0980*/ 	.short	0x010a
        /*0982*/ 	.byte	0x13
	.zero		1


	//   ....[27]....
        /*0984*/ 	.word	0x00003f30
        /*0988*/ 	.word	0x000000ff
        /*098c*/ 	.word	0x00019c30
        /*0990*/ 	.short	0x010a
        /*0992*/ 	.byte	0x13
	.zero		1


	//   ....[28]....
        /*0994*/ 	.word	0x00004090
        /*0998*/ 	.word	0x000000ff
        /*099c*/ 	.word	0x00019c50
        /*09a0*/ 	.short	0x010a
        /*09a2*/ 	.byte	0x0b
	.zero		1


	//   ....[29]....
        /*09a4*/ 	.word	0x000040d0
        /*09a8*/ 	.word	0x000000ff
        /*09ac*/ 	.word	0x00019c50
        /*09b0*/ 	.short	0x010a
        /*09b2*/ 	.byte	0x0b
	.zero		1


	//   ....[30]....
        /*09b4*/ 	.word	0x00004330
        /*09b8*/ 	.word	0x000000ff
        /*09bc*/ 	.word	0x00000000
        /*09c0*/ 	.short	0x0101
        /*09c2*/ 	.byte	0x13
	.zero		1


	//   ....[31]....
        /*09c4*/ 	.word	0x00005510
        /*09c8*/ 	.word	0x000000ff
        /*09cc*/ 	.word	0x00000000
        /*09d0*/ 	.short	0x0101
        /*09d2*/ 	.byte	0x06
	.zero		1


	//   ....[32]....
        /*09d4*/ 	.word	0x00005a50
        /*09d8*/ 	.word	0x000000ff
        /*09dc*/ 	.word	0x00019c50
        /*09e0*/ 	.short	0x010a
        /*09e2*/ 	.byte	0x05
	.zero		1


	//   ....[33]....
        /*09e4*/ 	.word	0x00005a90
        /*09e8*/ 	.word	0x000000ff
        /*09ec*/ 	.word	0x00019c50
        /*09f0*/ 	.short	0x010a
        /*09f2*/ 	.byte	0x05
	.zero		1


	//   ....[34]....
        /*09f4*/ 	.word	0x00006030
        /*09f8*/ 	.word	0x000000ff
        /*09fc*/ 	.word	0x00000000
        /*0a00*/ 	.short	0x0101
        /*0a02*/ 	.byte	0x04
	.zero		1


	//   ....[35]....
        /*0a04*/ 	.word	0x00007e80
        /*0a08*/ 	.word	0x00000000
        /*0a0c*/ 	.word	0x00000000
        /*0a10*/ 	.short	0x0101
        /*0a12*/ 	.byte	0x3f
	.zero		1


	//   ....[36]....
        /*0a14*/ 	.word	0x00008470
        /*0a18*/ 	.word	0x00000006
        /*0a1c*/ 	.word	0x00000000
        /*0a20*/ 	.short	0x0101
        /*0a22*/ 	.byte	0x3f
	.zero		1


	//   ....[37]....
        /*0a24*/ 	.word	0x0000b970
        /*0a28*/ 	.word	0x00000004
        /*0a2c*/ 	.word	0x00019c80
        /*0a30*/ 	.short	0x010a
        /*0a32*/ 	.byte	0x3f
	.zero		1


	//   ....[38]....
        /*0a34*/ 	.word	0x0000bd10
        /*0a38*/ 	.word	0x00000004
        /*0a3c*/ 	.word	0x00019c70
        /*0a40*/ 	.short	0x0107
        /*0a42*/ 	.byte	0x3f
	.zero		1


	//   ....[39]....
        /*0a44*/ 	.word	0x0000bdd0
        /*0a48*/ 	.word	0x00000004
        /*0a4c*/ 	.word	0x00019c70
        /*0a50*/ 	.short	0x0101
        /*0a52*/ 	.byte	0x3f
	.zero		1


	//   ....[40]....
        /*0a54*/ 	.word	0x0000be00
        /*0a58*/ 	.word	0x00000004
        /*0a5c*/ 	.word	0x00019c40
        /*0a60*/ 	.short	0x010a
        /*0a62*/ 	.byte	0x3f
	.zero		1


	//   ....[41]....
        /*0a64*/ 	.word	0x0000c120
        /*0a68*/ 	.word	0x00000004
        /*0a6c*/ 	.word	0x00019c30
        /*0a70*/ 	.short	0x0107
        /*0a72*/ 	.byte	0x3f
	.zero		1


	//   ....[42]....
        /*0a74*/ 	.word	0x0000c1e0
        /*0a78*/ 	.word	0x00000004
        /*0a7c*/ 	.word	0x00019c30
        /*0a80*/ 	.short	0x0101
        /*0a82*/ 	.byte	0x3f
	.zero		1


	//   ....[43]....
        /*0a84*/ 	.word	0x0000cb00
        /*0a88*/ 	.word	0x00000010
        /*0a8c*/ 	.word	0x00019c00
        /*0a90*/ 	.short	0x0107
        /*0a92*/ 	.byte	0x3f
	.zero		1


	//   ....[44]....
        /*0a94*/ 	.word	0x0000cc00
        /*0a98*/ 	.word	0x00000010
        /*0a9c*/ 	.word	0x00019c00
        /*0aa0*/ 	.short	0x0101
        /*0aa2*/ 	.byte	0x3f
	.zero		1


	//   ....[45]....
        /*0aa4*/ 	.word	0x0000cc20
        /*0aa8*/ 	.word	0x00000010
        /*0aac*/ 	.word	0x00019c20
        /*0ab0*/ 	.short	0x010a
        /*0ab2*/ 	.byte	0x3f
	.zero		1


	//   ....[46]....
        /*0ab4*/ 	.word	0x0000cfb0
        /*0ab8*/ 	.word	0x00000005
        /*0abc*/ 	.word	0x00019c80
        /*0ac0*/ 	.short	0x010a
        /*0ac2*/ 	.byte	0x3f
	.zero		1


	//   ....[47]....
        /*0ac4*/ 	.word	0x0000d2b0
        /*0ac8*/ 	.word	0x00000005
        /*0acc*/ 	.word	0x00019c70
        /*0ad0*/ 	.short	0x0107
        /*0ad2*/ 	.byte	0x3f
	.zero		1


	//   ....[48]....
        /*0ad4*/ 	.word	0x0000d370
        /*0ad8*/ 	.word	0x00000005
        /*0adc*/ 	.word	0x00019c70
        /*0ae0*/ 	.short	0x0101
        /*0ae2*/ 	.byte	0x3f
	.zero		1


	//   ....[49]....
        /*0ae4*/ 	.word	0x0000d3a0
        /*0ae8*/ 	.word	0x00000005
        /*0aec*/ 	.word	0x00019c40
        /*0af0*/ 	.short	0x010a
        /*0af2*/ 	.byte	0x3f
	.zero		1


	//   ....[50]....
        /*0af4*/ 	.word	0x0000d680
        /*0af8*/ 	.word	0x00000005
        /*0afc*/ 	.word	0x00019c30
        /*0b00*/ 	.short	0x0107
        /*0b02*/ 	.byte	0x3f
	.zero		1


	//   ....[51]....
        /*0b04*/ 	.word	0x0000d750
        /*0b08*/ 	.word	0x00000005
        /*0b0c*/ 	.word	0x00019c30
        /*0b10*/ 	.short	0x0101
        /*0b12*/ 	.byte	0x3f
	.zero		1


	//   ....[52]....
        /*0b14*/ 	.word	0x0000d7d0
        /*0b18*/ 	.word	0x00000002
        /*0b1c*/ 	.word	0x00019c70
        /*0b20*/ 	.short	0x010a
        /*0b22*/ 	.byte	0x3f
	.zero		1


	//   ....[53]....
        /*0b24*/ 	.word	0x0000d860
        /*0b28*/ 	.word	0x00000002
        /*0b2c*/ 	.word	0x00019c60
        /*0b30*/ 	.short	0x010a
        /*0b32*/ 	.byte	0x3f
	.zero		1


	//   ....[54]....
        /*0b34*/ 	.word	0x0000dcd0
        /*0b38*/ 	.word	0x00000002
        /*0b3c*/ 	.word	0x00019c50
        /*0b40*/ 	.short	0x0101
        /*0b42*/ 	.byte	0x3f
	.zero		1


	//   ....[55]....
        /*0b44*/ 	.word	0x0000dd60
        /*0b48*/ 	.word	0x00000002
        /*0b4c*/ 	.word	0x00000000
        /*0b50*/ 	.short	0x0101
        /*0b52*/ 	.byte	0x3f
	.zero		1


	//   ....[56]....
        /*0b54*/ 	.word	0x0000df30
        /*0b58*/ 	.word	0x00000000
        /*0b5c*/ 	.word	0x00019c70
        /*0b60*/ 	.short	0x010a
        /*0b62*/ 	.byte	0x3f
	.zero		1


	//   ....[57]....
        /*0b64*/ 	.word	0x0000dfb0
        /*0b68*/ 	.word	0x00000000
        /*0b6c*/ 	.word	0x00019c60
        /*0b70*/ 	.short	0x010a
        /*0b72*/ 	.byte	0x3f
	.zero		1


	//   ....[58]....
        /*0b74*/ 	.word	0x0000e430
        /*0b78*/ 	.word	0x00000000
        /*0b7c*/ 	.word	0x00019c50
        /*0b80*/ 	.short	0x0101
        /*0b82*/ 	.byte	0x3f
	.zero		1


	//   ....[59]....
        /*0b84*/ 	.word	0x0000e4f0
        /*0b88*/ 	.word	0x00000000
        /*0b8c*/ 	.word	0x00000000
        /*0b90*/ 	.short	0x0101
        /*0b92*/ 	.byte	0x3f
	.zero		1


	//   ....[60]....
        /*0b94*/ 	.word	0x0000f240
        /*0b98*/ 	.word	0x00000004
        /*0b9c*/ 	.word	0x00019c20
        /*0ba0*/ 	.short	0x010a
        /*0ba2*/ 	.byte	0x3f
	.zero		1


	//   ....[61]....
        /*0ba4*/ 	.word	0x0000f3c0
        /*0ba8*/ 	.word	0x00000005
        /*0bac*/ 	.word	0x00019c40
        /*0bb0*/ 	.short	0x010a
        /*0bb2*/ 	.byte	0x3f
	.zero		1


	//   ....[62]....
        /*0bb4*/ 	.word	0x0000f460
        /*0bb8*/ 	.word	0x00000013
        /*0bbc*/ 	.word	0x00019c40
        /*0bc0*/ 	.short	0x010a
        /*0bc2*/ 	.byte	0x3f
	.zero		1


	//   ....[63]....
        /*0bc4*/ 	.word	0x0000f4a0
        /*0bc8*/ 	.word	0x00000005
        /*0bcc*/ 	.word	0x00019c60
        /*0bd0*/ 	.short	0x010a
        /*0bd2*/ 	.byte	0x3f
	.zero		1


	//   ....[64]....
        /*0bd4*/ 	.word	0x0000f4e0
        /*0bd8*/ 	.word	0x00000013
        /*0bdc*/ 	.word	0x00019c60
        /*0be0*/ 	.short	0x010a
        /*0be2*/ 	.byte	0x3f
	.zero		1


	//   ....[65]....
        /*0be4*/ 	.word	0x0000f520
        /*0be8*/ 	.word	0x00000005
        /*0bec*/ 	.word	0x00019c80
        /*0bf0*/ 	.short	0x010a
        /*0bf2*/ 	.byte	0x3f
	.zero		1


	//   ....[66]....
        /*0bf4*/ 	.word	0x0000f560
        /*0bf8*/ 	.word	0x00000013
        /*0bfc*/ 	.word	0x00019c80
        /*0c00*/ 	.short	0x010a
        /*0c02*/ 	.byte	0x3f
	.zero		1


	//   ....[67]....
        /*0c04*/ 	.word	0x0000f5d0
        /*0c08*/ 	.word	0x00000003
        /*0c0c*/ 	.word	0x00019c00
        /*0c10*/ 	.short	0x010a
        /*0c12*/ 	.byte	0x3f
	.zero		1


	//   ....[68]....
        /*0c14*/ 	.word	0x0000f620
        /*0c18*/ 	.word	0x00000004
        /*0c1c*/ 	.word	0x00019c30
        /*0c20*/ 	.short	0x010a
        /*0c22*/ 	.byte	0x3f
	.zero		1


	//   ....[69]....
        /*0c24*/ 	.word	0x0000f680
        /*0c28*/ 	.word	0x00000003
        /*0c2c*/ 	.word	0x00019c30
        /*0c30*/ 	.short	0x010a
        /*0c32*/ 	.byte	0x3f
	.zero		1


	//   ....[70]....
        /*0c34*/ 	.word	0x0000f6e0
        /*0c38*/ 	.word	0x00000003
        /*0c3c*/ 	.word	0x00019c50
        /*0c40*/ 	.short	0x010a
        /*0c42*/ 	.byte	0x3f
	.zero		1


	//   ....[71]....
        /*0c44*/ 	.word	0x0000f740
        /*0c48*/ 	.word	0x00000007
        /*0c4c*/ 	.word	0x00019c50
        /*0c50*/ 	.short	0x010a
        /*0c52*/ 	.byte	0x3f
	.zero		1


	//   ....[72]....
        /*0c54*/ 	.word	0x0000f840
        /*0c58*/ 	.word	0x00000004
        /*0c5c*/ 	.word	0x00019c80
        /*0c60*/ 	.short	0x010a
        /*0c62*/ 	.byte	0x3f
	.zero		1


	//   ....[73]....
        /*0c64*/ 	.word	0x0000fbf0
        /*0c68*/ 	.word	0x00000004
        /*0c6c*/ 	.word	0x00019c40
        /*0c70*/ 	.short	0x010a
        /*0c72*/ 	.byte	0x3f
	.zero		1


	//   ....[74]....
        /*0c74*/ 	.word	0x00010290
        /*0c78*/ 	.word	0x00000010
        /*0c7c*/ 	.word	0x00019c20
        /*0c80*/ 	.short	0x010a
        /*0c82*/ 	.byte	0x3f
	.zero		1


	//   ....[75]....
        /*0c84*/ 	.word	0x000102e0
        /*0c88*/ 	.word	0x00000005
        /*0c8c*/ 	.word	0x00019c80
        /*0c90*/ 	.short	0x010a
        /*0c92*/ 	.byte	0x3f
	.zero		1


	//   ....[76]....
        /*0c94*/ 	.word	0x000105a0
        /*0c98*/ 	.word	0x00000005
        /*0c9c*/ 	.word	0x00019c40
        /*0ca0*/ 	.short	0x010a
        /*0ca2*/ 	.byte	0x3f
	.zero		1


	//   ....[77]....
        /*0ca4*/ 	.word	0x00010850
        /*0ca8*/ 	.word	0x00000002
        /*0cac*/ 	.word	0x00019c70
        /*0cb0*/ 	.short	0x010a
        /*0cb2*/ 	.byte	0x3f
	.zero		1


	//   ....[78]....
        /*0cb4*/ 	.word	0x000108a0
        /*0cb8*/ 	.word	0x00000002
        /*0cbc*/ 	.word	0x00019c60
        /*0cc0*/ 	.short	0x010a
        /*0cc2*/ 	.byte	0x3f
	.zero		1


	//   ....[79]....
        /*0cc4*/ 	.word	0x000108f0
        /*0cc8*/ 	.word	0x00000000
        /*0ccc*/ 	.word	0x00019c70
        /*0cd0*/ 	.short	0x010a
        /*0cd2*/ 	.byte	0x3f
	.zero		1


	//   ....[80]....
        /*0cd4*/ 	.word	0x00010940
        /*0cd8*/ 	.word	0x00000000
        /*0cdc*/ 	.word	0x00019c60
        /*0ce0*/ 	.short	0x010a
        /*0ce2*/ 	.byte	0x3f
	.zero		1


	//   ....[81]....
        /*0ce4*/ 	.word	0x00010990
        /*0ce8*/ 	.word	0x00000004
        /*0cec*/ 	.word	0x00019c20
        /*0cf0*/ 	.short	0x010a
        /*0cf2*/ 	.byte	0x3f
	.zero		1


	//   ....[82]....
        /*0cf4*/ 	.word	0x00010b30
        /*0cf8*/ 	.word	0x00000005
        /*0cfc*/ 	.word	0x00019c40
        /*0d00*/ 	.short	0x010a
        /*0d02*/ 	.byte	0x3f
	.zero		1


	//   ....[83]....
        /*0d04*/ 	.word	0x00010b80
        /*0d08*/ 	.word	0x00000013
        /*0d0c*/ 	.word	0x00019c40
        /*0d10*/ 	.short	0x010a
        /*0d12*/ 	.byte	0x3f
	.zero		1


	//   ....[84]....
        /*0d14*/ 	.word	0x00010bd0
        /*0d18*/ 	.word	0x00000005
        /*0d1c*/ 	.word	0x00019c60
        /*0d20*/ 	.short	0x010a
        /*0d22*/ 	.byte	0x3f
	.zero		1


	//   ....[85]....
        /*0d24*/ 	.word	0x00010c20
        /*0d28*/ 	.word	0x00000013
        /*0d2c*/ 	.word	0x00019c60
        /*0d30*/ 	.short	0x010a
        /*0d32*/ 	.byte	0x3f
	.zero		1


	//   ....[86]....
        /*0d34*/ 	.word	0x00010c70
        /*0d38*/ 	.word	0x00000005
        /*0d3c*/ 	.word	0x00019c80
        /*0d40*/ 	.short	0x010a
        /*0d42*/ 	.byte	0x3f
	.zero		1


	//----- nvinfo : EIATTR_NUM_MBARRIERS
	.align		4
.L_1164:
        /*0d44*/ 	.byte	0x03, 0x38
        /*0d46*/ 	.short	0x0016


	//----- nvinfo : EIATTR_EXIT_INSTR_OFFSETS
	.align		4
        /*0d48*/ 	.byte	0x04, 0x1c
        /*0d4a*/ 	.short	(.L_1166 - .L_1165)


	//   ....[0]....
.L_1165:
        /*0d4c*/ 	.word	0x00000980


	//   ....[1]....
        /*0d50*/ 	.word	0x000096b0


	//   ....[2]....
        /*0d54*/ 	.word	0x0000f5b0


	//----- nvinfo : EIATTR_MAX_THREADS
	.align		4
.L_1166:
        /*0d58*/ 	.byte	0x04, 0x05
        /*0d5a*/ 	.short	(.L_1168 - .L_1167)
.L_1167:
        /*0d5c*/ 	.word	0x00000200
        /*0d60*/ 	.word	0x00000001
        /*0d64*/ 	.word	0x00000001


	//----- nvinfo : EIATTR_CRS_STACK_SIZE
	.align		4
.L_1168:
        /*0d68*/ 	.byte	0x04, 0x1e
        /*0d6a*/ 	.short	(.L_1170 - .L_1169)
.L_1169:
        /*0d6c*/ 	.word	0x00000000


	//----- nvinfo : EIATTR_CBANK_PARAM_SIZE
	.align		4
.L_1170:
        /*0d70*/ 	.byte	0x03, 0x19
        /*0d72*/ 	.short	0x0af0


	//----- nvinfo : EIATTR_PARAM_CBANK
	.align		4
        /*0d74*/ 	.byte	0x04, 0x0a
        /*0d76*/ 	.short	(.L_1172 - .L_1171)
	.align		4
.L_1171:
        /*0d78*/ 	.word	index@(.nv.constant0._ZN7cutlass13device_kernelIN5flash11enable_sm90INS1_16FlashAttnFwdSm90INS1_25CollectiveMainloopFwdSm90ILi2EN4cute5tupleIJNS5_1CILi1EEES8_S8_EEENS6_IJNS7_ILi192EEENS7_ILi128EEENS7_ILi96EEEEEELi96ENS_12float_e4m3_tEfNS_4arch4Sm90ELb0ELb0ELb0ELb1ELb1ELb0ELb0ELb1ELb1ELb1ELb1ELb0EEENS1_21CollectiveEpilogueFwdINS6_IJSA_SC_SB_EEES9_NS_10bfloat16_tESG_Li384ELb1ELb1ELb1ELb1EEENS1_36VarlenDynamicPersistentTileSchedulerILi192ELi128ELi384ELi128ELb1ELb1ELb1ELb0ELb1ELb1EEEEEEEEEvNT_6ParamsE)
        /*0d7c*/ 	.short	0x0210
        /*0d7e*/ 	.short	0x0af0


	//----- nvinfo : EIATTR_SW_WAR
	.align		4
.L_1172:
        /*0d80*/ 	.byte	0x04, 0x36
        /*0d82*/ 	.short	(.L_1174 - .L_1173)
.L_1173:
        /*0d84*/ 	.word	0x00000008
.L_1174:


//--------------------- .nv.info._ZN7cutlass13device_kernelIN5flash11enable_sm90INS1_16FlashAttnFwdSm90INS1_25CollectiveMainloopFwdSm90ILi2EN4cute5tupleIJNS5_1CILi1EEES8_S8_EEENS6_IJNS7_ILi192EEENS7_ILi128EEENS7_ILi96EEEEEELi96ENS_12float_e4m3_tEfNS_4arch4Sm90ELb0ELb0ELb0ELb1ELb1ELb1ELb0ELb1ELb1ELb1ELb1ELb0EEENS1_21CollectiveEpilogueFwdINS6_IJSA_SC_SB_EEES9_NS_10bfloat16_tESG_Li384ELb1ELb1ELb1ELb1EEENS1_36VarlenDynamicPersistentTileSchedulerILi192ELi128ELi384ELi128ELb1ELb1ELb1ELb0ELb1ELb1EEEEEEEEEvNT_6ParamsE --------------------------
	.section	.nv.info._ZN7cutlass13device_kernelIN5flash11enable_sm90INS1_16FlashAttnFwdSm90INS1_25CollectiveMainloopFwdSm90ILi2EN4cute5tupleIJNS5_1CILi1EEES8_S8_EEENS6_IJNS7_ILi192EEENS7_ILi128EEENS7_ILi96EEEEEELi96ENS_12float_e4m3_tEfNS_4arch4Sm90ELb0ELb0ELb0ELb1ELb1ELb1ELb0ELb1ELb1ELb1ELb1ELb0EEENS1_21CollectiveEpilogueFwdINS6_IJSA_SC_SB_EEES9_NS_10bfloat16_tESG_Li384ELb1ELb1ELb1ELb1EEENS1_36VarlenDynamicPersistentTileSchedulerILi192ELi128ELi384ELi128ELb1ELb1ELb1ELb0ELb1ELb1EEEEEEEEEvNT_6ParamsE,"",@"SHT_CUDA_INFO"
	.sectionflags	@""
	.align	4


	//----- nvinfo : EIATTR_CUDA_API_VERSION
	.align		4
        /*0000*/ 	.byte	0x04, 0x37
        /*0002*/ 	.short	(.L_1176 - .L_1175)
.L_1175:
        /*0004*/ 	.word	0x00000082


	//----- nvinfo : EIATTR_KPARAM_INFO
	.align		4
.L_1176:
        /*0008*/ 	.byte	0x04, 0x17
        /*000a*/ 	.short	(.L_1178 - .L_1177)
.L_1177:
        /*000c*/ 	.word	0x00000000
        /*0010*/ 	.short	0x0000
        /*0012*/ 	.short	0x0070
        /*0014*/ 	.byte	0x00, 0xf0, 0x01, 0x2a


	//----- nvinfo : EIATTR_SPARSE_MMA_MASK
	.align		4
.L_1178:
        /*0018*/ 	.byte	0x03, 0x50
        /*001a*/ 	.short	0x0000


	//----- nvinfo : EIATTR_MAXREG_COUNT
	.align		4
        /*001c*/ 	.byte	0x03, 0x1b
        /*001e*/ 	.short	0x0080


	//----- nvinfo : EIATTR_NUM_BARRIERS
	.align		4
        /*0020*/ 	.byte	0x02, 0x4c
        /*0022*/ 	.byte	0x10
	.zero		1


	//----- nvinfo : EIATTR_EXTERNS
	.align		4
        /*0024*/ 	.byte	0x04, 0x0f
        /*0026*/ 	.short	(.L_1180 - .L_1179)


	//   ....[0]....
	.align		4
.L_1179:
        /*0028*/ 	.word	index@(__assertfail)


	//----- nvinfo : EIATTR_ANNOTATIONS
	.align		4
.L_1180:
        /*002c*/ 	.byte	0x04, 0x55
        /*002e*/ 	.short	(.L_1182 - .L_1181)


	//   ....[0]....
.L_1181:
        /* <DEDUP_REMOVED lines=110> */


	//----- nvinfo : EIATTR_MERCURY_ISA_VERSION
	.align		4
.L_1182:
        /*0700*/ 	.byte	0x03, 0x5f
        /*0702*/ 	.short	0x0101


	//----- nvinfo : EIATTR_UNUSED_LOAD_BYTE_OFFSET
	.align		4
        /*0704*/ 	.byte	0x04, 0x44
        /*0706*/ 	.short	(.L_1184 - .L_1183)


	//   ....[0]....
.L_1183:
        /*0708*/ 	.word	0x00000a50
        /*070c*/ 	.word	0x0000fff0


	//   ....[1]....
        /*0710*/ 	.word	0x00010560
        /*0714*/ 	.word	0x0000fff0


	//----- nvinfo : EIATTR_INT_WARP_WIDE_INSTR_OFFSETS
	.align		4
.L_1184:
        /*0718*/ 	.byte	0x04, 0x31
        /*071a*/ 	.short	(.L_1186 - .L_1185)


	//   ....[0]....
.L_1185:
        /*071c*/ 	.word	0x00000130


	//   ....[1]....
        /*0720*/ 	.word	0x00000170


	//   ....[2]....
        /*0724*/ 	.word	0x000001e0


	//   ....[3]....
        /*0728*/ 	.word	0x00016850


	//   ....[4]....
        /*072c*/ 	.word	0x000168e0


	//   ....[5]....
        /*0730*/ 	.word	0x00019a70


	//   ....[6]....
        /*0734*/ 	.word	0x00019b00


	//----- nvinfo : EIATTR_COOP_GROUP_MASK_REGIDS
	.align		4
.L_1186:
        /*0738*/ 	.byte	0x04, 0x29
        /*073a*/ 	.short	(.L_1188 - .L_1187)


	//   ....[0]....
.L_1187:
        /*073c*/ 	.word	0xffffffff


	//   ....[1]....
        /*0740*/ 	.word	0xffffffff


	//   ....[2]....
        /*0744*/ 	.word	0xffffffff


	//   ....[3]....
        /*0748*/ 	.word	0xffffffff


	//   ....[4]....
        /*074c*/ 	.word	0xffffffff


	//   ....[5]....
        /*0750*/ 	.word	0xffffffff


	//   ....[6]....
        /*0754*/ 	.word	0xffffffff


	//   ....[7]....
        /*0758*/ 	.word	0xffffffff


	//   ....[8]....
        /*075c*/ 	.word	0xffffffff


	//   ....[9]....
        /*0760*/ 	.word	0xffffffff


	//   ....[10]....
        /*0764*/ 	.word	0xffffffff


	//   ....[11]....
        /*0768*/ 	.word	0xffffffff


	//   ....[12]....
        /*076c*/ 	.word	0xffffffff


	//   ....[13]....
        /*0770*/ 	.word	0xffffffff


	//   ....[14]....
        /*0774*/ 	.word	0xffffffff


	//   ....[15]....
        /*0778*/ 	.word	0xffffffff


	//   ....[16]....
        /*077c*/ 	.word	0xffffffff


	//   ....[17]....
        /*0780*/ 	.word	0xffffffff


	//   ....[18]....
        /*0784*/ 	.word	0xffffffff


	//   ....[19]....
        /*0788*/ 	.word	0xffffffff


	//   ....[20]....
        /*078c*/ 	.word	0xffffffff


	//   ....[21]....
        /*0790*/ 	.word	0xffffffff


	//   ....[22]....
        /*0794*/ 	.word	0xffffffff


	//   ....[23]....
        /*0798*/ 	.word	0xffffffff


	//   ....[24]....
        /*079c*/ 	.word	0xffffffff


	//   ....[25]....
        /*07a0*/ 	.word	0xffffffff


	//   ....[26]....
        /*07a4*/ 	.word	0xffffffff


	//   ....[27]....
        /*07a8*/ 	.word	0xffffffff


	//   ....[28]....
        /*07ac*/ 	.word	0xffffffff


	//   ....[29]....
        /*07b0*/ 	.word	0xffffffff


	//   ....[30]....
        /*07b4*/ 	.word	0xffffffff


	//   ....[31]....
        /*07b8*/ 	.word	0xffffffff


	//   ....[32]....
        /*07bc*/ 	.word	0xffffffff


	//   ....[33]....
        /*07c0*/ 	.word	0xffffffff


	//   ....[34]....
        /*07c4*/ 	.word	0xffffffff


	//   ....[35]....
        /*07c8*/ 	.word	0xffffffff


	//   ....[36]....
        /*07cc*/ 	.word	0xffffffff


	//   ....[37]....
        /*07d0*/ 	.word	0xffffffff


	//   ....[38]....
        /*07d4*/ 	.word	0xffffffff


	//   ....[39]....
        /*07d8*/ 	.word	0xffffffff


	//   ....[40]....
        /*07dc*/ 	.word	0xffffffff


	//   ....[41]....
        /*07e0*/ 	.word	0xffffffff


	//   ....[42]....
        /*07e4*/ 	.word	0xffffffff


	//   ....[43]....
        /*07e8*/ 	.word	0xffffffff


	//   ....[44]....
        /*07ec*/ 	.word	0xffffffff


	//   ....[45]....
        /*07f0*/ 	.word	0xffffffff


	//   ....[46]....
        /*07f4*/ 	.word	0xffffffff


	//   ....[47]....
        /*07f8*/ 	.word	0xffffffff


	//   ....[48]....
        /*07fc*/ 	.word	0xffffffff


	//   ....[49]....
        /*0800*/ 	.word	0xffffffff


	//   ....[50]....
        /*0804*/ 	.word	0xffffffff


	//   ....[51]....
        /*0808*/ 	.word	0xffffffff


	//   ....[52]....
        /*080c*/ 	.word	0xffffffff


	//   ....[53]....
        /*0810*/ 	.word	0xffffffff


	//   ....[54]....
        /*0814*/ 	.word	0xffffffff


	//   ....[55]....
        /*0818*/ 	.word	0xffffffff


	//   ....[56]....
        /*081c*/ 	.word	0xffffffff


	//   ....[57]....
        /*0820*/ 	.word	0xffffffff


	//   ....[58]....
        /*0824*/ 	.word	0xffffffff


	//   ....[59]....
        /*0828*/ 	.word	0xffffffff


	//   ....[60]....
        /*082c*/ 	.word	0xffffffff


	//   ....[61]....
        /*0830*/ 	.word	0xffffffff


	//   ....[62]....
        /*0834*/ 	.word	0xffffffff


	//   ....[63]....
        /*0838*/ 	.word	0xffffffff


	//   ....[64]....
        /*083c*/ 	.word	0xffffffff


	//   ....[65]....
        /*0840*/ 	.word	0xffffffff


	//   ....[66]....
        /*0844*/ 	.word	0xffffffff


	//   ....[67]....
        /*0848*/ 	.word	0xffffffff


	//   ....[68]....
        /*084c*/ 	.word	0xffffffff


	//   ....[69]....
        /*0850*/ 	.word	0xffffffff


	//   ....[70]....
        /*0854*/ 	.word	0xffffffff


	//   ....[71]....
        /*0858*/ 	.word	0xffffffff


	//   ....[72]....
        /*085c*/ 	.word	0xffffffff


	//   ....[73]....
        /*0860*/ 	.word	0xffffffff


	//   ....[74]....
        /*0864*/ 	.word	0xffffffff


	//   ....[75]....
        /*0868*/ 	.word	0xffffffff


	//   ....[76]....
        /*086c*/ 	.word	0xffffffff


	//   ....[77]....
        /*0870*/ 	.word	0xffffffff


	//   ....[78]....
        /*0874*/ 	.word	0xffffffff


	//   ....[79]....
        /*0878*/ 	.word	0xffffffff


	//   ....[80]....
        /*087c*/ 	.word	0xffffffff


	//   ....[81]....
        /*0880*/ 	.word	0xffffffff


	//   ....[82]....
        /*0884*/ 	.word	0xffffffff


	//   ....[83]....
        /*0888*/ 	.word	0xffffffff


	//   ....[84]....
        /*088c*/ 	.word	0xffffffff


	//   ....[85]....
        /*0890*/ 	.word	0xffffffff


	//   ....[86]....
        /*0894*/ 	.word	0xffffffff


	//   ....[87]....
        /*0898*/ 	.word	0xffffffff


	//   ....[88]....
        /*089c*/ 	.word	0xffffffff


	//   ....[89]....
        /*08a0*/ 	.word	0xffffffff


	//   ....[90]....
        /*08a4*/ 	.word	0xffffffff


	//   ....[91]....
        /*08a8*/ 	.word	0xffffffff


	//   ....[92]....
        /*08ac*/ 	.word	0xffffffff


	//   ....[93]....
        /*08b0*/ 	.word	0xffffffff


	//   ....[94]....
        /*08b4*/ 	.word	0xffffffff


	//   ....[95]....
        /*08b8*/ 	.word	0xffffffff


	//   ....[96]....
        /*08bc*/ 	.word	0xffffffff


	//   ....[97]....
        /*08c0*/ 	.word	0xffffffff


	//   ....[98]....
        /*08c4*/ 	.word	0xffffffff


	//   ....[99]....
        /*08c8*/ 	.word	0xffffffff


	//   ....[100]....
        /*08cc*/ 	.word	0xffffffff


	//   ....[101]....
        /*08d0*/ 	.word	0xffffffff


	//   ....[102]....
        /*08d4*/ 	.word	0xffffffff


	//   ....[103]....
        /*08d8*/ 	.word	0xffffffff


	//   ....[104]....
        /*08dc*/ 	.word	0xffffffff


	//   ....[105]....
        /*08e0*/ 	.word	0xffffffff


	//   ....[106]....
        /*08e4*/ 	.word	0xffffffff


	//   ....[107]....
        /*08e8*/ 	.word	0xffffffff


	//   ....[108]....
        /*08ec*/ 	.word	0xffffffff


	//   ....[109]....
        /*08f0*/ 	.word	0xffffffff


	//   ....[110]....
        /*08f4*/ 	.word	0xffffffff


	//   ....[111]....
        /*08f8*/ 	.word	0xffffffff


	//   ....[112]....
        /*08fc*/ 	.word	0xffffffff


	//   ....[113]....
        /*0900*/ 	.word	0xffffffff


	//   ....[114]....
        /*0904*/ 	.word	0xffffffff


	//   ....[115]....
        /*0908*/ 	.word	0xffffffff


	//   ....[116]....
        /*090c*/ 	.word	0xffffffff


	//   ....[117]....
        /*0910*/ 	.word	0xffffffff


	//   ....[118]....
        /*0914*/ 	.word	0xffffffff


	//   ....[119]....
        /*0918*/ 	.word	0xffffffff


	//   ....[120]....
        /*091c*/ 	.word	0xffffffff


	//   ....[121]....
        /*0920*/ 	.word	0xffffffff


	//   ....[122]....
        /*0924*/ 	.word	0xffffffff


	//   ....[123]....
        /*0928*/ 	.word	0xffffffff


	//   ....[124]....
        /*092c*/ 	.word	0xffffffff


	//   ....[125]....
        /*0930*/ 	.word	0xffffffff


	//   ....[126]....
        /*0934*/ 	.word	0xffffffff


	//   ....[127]....
        /*0938*/ 	.word	0xffffffff


	//   ....[128]....
        /*093c*/ 	.word	0xffffffff


	//   ....[129]....
        /*0940*/ 	.word	0xffffffff


	//   ....[130]....
        /*0944*/ 	.word	0xffffffff


	//   ....[131]....
        /*0948*/ 	.word	0xffffffff


	//   ....[132]....
        /*094c*/ 	.word	0xffffffff


	//   ....[133]....
        /*0950*/ 	.word	0xffffffff


	//   ....[134]....
        /*0954*/ 	.word	0xffffffff


	//   ....[135]....
        /*0958*/ 	.word	0xffffffff


	//   ....[136]....
        /*095c*/ 	.word	0xffffffff


	//   ....[137]....
        /*0960*/ 	.word	0xffffffff


	//   ....[138]....
        /*0964*/ 	.word	0xffffffff


	//   ....[139]....
        /*0968*/ 	.word	0xffffffff


	//   ....[140]....
        /*096c*/ 	.word	0xffffffff


	//   ....[141]....
        /*0970*/ 	.word	0xffffffff


	//   ....[142]....
        /*0974*/ 	.word	0xffffffff


	//   ....[143]....
        /*0978*/ 	.word	0xffffffff


	//   ....[144]....
        /*097c*/ 	.word	0xffffffff


	//   ....[145]....
        /*0980*/ 	.word	0xffffffff


	//   ....[146]....
        /*0984*/ 	.word	0xffffffff


	//   ....[147]....
        /*0988*/ 	.word	0xffffffff


	//   ....[148]....
        /*098c*/ 	.word	0xffffffff


	//   ....[149]....
        /*0990*/ 	.word	0xffffffff


	//   ....[150]....
        /*0994*/ 	.word	0xffffffff


	//   ....[151]....
        /*0998*/ 	.word	0xffffffff


	//   ....[152]....
        /*099c*/ 	.word	0xffffffff


	//   ....[153]....
        /*09a0*/ 	.word	0xffffffff


	//   ....[154]....
        /*09a4*/ 	.word	0xffffffff


	//   ....[155]....
        /*09a8*/ 	.word	0xffffffff


	//   ....[156]....
        /*09ac*/ 	.word	0xffffffff


	//   ....[157]....
        /*09b0*/ 	.word	0xffffffff


	//   ....[158]....
        /*09b4*/ 	.word	0xffffffff


	//   ....[159]....
        /*09b8*/ 	.word	0x0500000f


	//   ....[160]....
        /*09bc*/ 	.word	0x0500000f


	//   ....[161]....
        /*09c0*/ 	.word	0x0500000f


	//   ....[162]....
        /*09c4*/ 	.word	0x0500000f


	//   ....[163]....
        /*09c8*/ 	.word	0x0500000f


	//   ....[164]....
        /*09cc*/ 	.word	0x0500000f


	//   ....[165]....
        /*09d0*/ 	.word	0x0500000f


	//   ....[166]....
        /*09d4*/ 	.word	0x0500000f


	//   ....[167]....
        /*09d8*/ 	.word	0x0500000f


	//   ....[168]....
        /*09dc*/ 	.word	0x0500000f


	//   ....[169]....
        /*09e0*/ 	.word	0x0500000f


	//   ....[170]....
        /*09e4*/ 	.word	0x0500000f


	//   ....[171]....
        /*09e8*/ 	.word	0x0500000f


	//   ....[172]....
        /*09ec*/ 	.word	0x0500000f


	//   ....[173]....
        /*09f0*/ 	.word	0x0500000f


	//   ....[174]....
        /*09f4*/ 	.word	0x0500000f


	//   ....[175]....
        /*09f8*/ 	.word	0x0500000f


	//   ....[176]....
        /*09fc*/ 	.word	0x0500000f


	//   ....[177]....
        /*0a00*/ 	.word	0x0500000f


	//   ....[178]....
        /*0a04*/ 	.word	0x0500000f


	//   ....[179]....
        /*0a08*/ 	.word	0x0500000f


	//   ....[180]....
        /*0a0c*/ 	.word	0x0500000f


	//   ....[181]....
        /*0a10*/ 	.word	0x0500000f


	//   ....[182]....
        /*0a14*/ 	.word	0x0500000f


	//   ....[183]....
        /*0a18*/ 	.word	0x0500000f


	//   ....[184]....
        /*0a1c*/ 	.word	0x0500000f


	//   ....[185]....
        /*0a20*/ 	.word	0x0500000f


	//   ....[186]....
        /*0a24*/ 	.word	0x0500000f


	//   ....[187]....
        /*0a28*/ 	.word	0x0500000f


	//   ....[188]....
        /*0a2c*/ 	.word	0x0500000f


	//   ....[189]....
        /*0a30*/ 	.word	0x0500000f


	//   ....[190]....
        /*0a34*/ 	.word	0x0500000f


	//   ....[191]....
        /*0a38*/ 	.word	0x0500000f


	//   ....[192]....
        /*0a3c*/ 	.word	0x0500000f


	//   ....[193]....
        /*0a40*/ 	.word	0x0500000f


	//   ....[194]....
        /*0a44*/ 	.word	0x0500000f


	//   ....[195]....
        /*0a48*/ 	.word	0x0500000f


	//   ....[196]....
        /*0a4c*/ 	.word	0x0500000f


	//   ....[197]....
        /*0a50*/ 	.word	0x0500000f


	//   ....[198]....
        /*0a54*/ 	.word	0x0500000f


	//   ....[199]....
        /*0a58*/ 	.word	0x0500000f


	//   ....[200]....
        /*0a5c*/ 	.word	0x0500000f


	//   ....[201]....
        /*0a60*/ 	.word	0x0500000f


	//   ....[202]....
        /*0a64*/ 	.word	0x0500000f


	//   ....[203]....
        /*0a68*/ 	.word	0x0500000f


	//   ....[204]....
        /*0a6c*/ 	.word	0x0500000f


	//   ....[205]....
        /*0a70*/ 	.word	0x0500000f


	//   ....[206]....
        /*0a74*/ 	.word	0x0500000f


	//   ....[207]....
        /*0a78*/ 	.word	0x0500000f


	//   ....[208]....
        /*0a7c*/ 	.word	0x0500000f


	//   ....[209]....
        /*0a80*/ 	.word	0x0500000f


	//   ....[210]....
        /*0a84*/ 	.word	0x0500000f


	//   ....[211]....
        /*0a88*/ 	.word	0x0500000f


	//   ....[212]....
        /*0a8c*/ 	.word	0x0500000f


	//   ....[213]....
        /*0a90*/ 	.word	0x0500000f


	//   ....[214]....
        /*0a94*/ 	.word	0x0500000f


	//   ....[215]....
        /*0a98*/ 	.word	0x0500000f


	//----- nvinfo : EIATTR_COOP_GROUP_INSTR_OFFSETS
	.align		4
.L_1188:
        /*0a9c*/ 	.byte	0x04, 0x28
        /*0a9e*/ 	.short	(.L_1190 - .L_1189)


	//   ....[0]....
.L_1189:
        /*0aa0*/ 	.word	0x00000070


	//   ....[1]....
        /*0aa4*/ 	.word	0x00000140


	//   ....[2]....
        /*0aa8*/ 	.word	0x00000190


	//   ....[3]....
        /*0aac*/ 	.word	0x000003c0


	//   ....[4]....
        /*0ab0*/ 	.word	0x00000520


	//   ....[5]....
        /*0ab4*/ 	.word	0x00000640


	//   ....[6]....
        /*0ab8*/ 	.word	0x000007a0


	//   ....[7]....
        /*0abc*/ 	.word	0x00002c80


	//   ....[8]....
        /*0ac0*/ 	.word	0x00002c90


	//   ....[9]....
        /*0ac4*/ 	.word	0x00004640


	//   ....[10]....
        /*0ac8*/ 	.word	0x00004650


	//   ....[11]....
        /*0acc*/ 	.word	0x00006830


	//   ....[12]....
        /*0ad0*/ 	.word	0x00006840


	//   ....[13]....
        /*0ad4*/ 	.word	0x00006c00


	//   ....[14]....
        /*0ad8*/ 	.word	0x00006c10


	//   ....[15]....
        /*0adc*/ 	.word	0x000075e0


	//   ....[16]....
        /*0ae0*/ 	.word	0x00007b40


	//   ....[17]....
        /*0ae4*/ 	.word	0x00007b50


	//   ....[18]....
        /*0ae8*/ 	.word	0x00007b60


	//   ....[19]....
        /*0aec*/ 	.word	0x00007b70


	//   ....[20]....
        /*0af0*/ 	.word	0x00009680


	//   ....[21]....
        /*0af4*/ 	.word	0x00009690


	//   ....[22]....
        /*0af8*/ 	.word	0x000096a0


	//   ....[23]....
        /*0afc*/ 	.word	0x000096b0


	//   ....[24]....
        /*0b00*/ 	.word	0x0000c5e0


	//   ....[25]....
        /*0b04*/ 	.word	0x0000c620


	//   ....[26]....
        /*0b08*/ 	.word	0x0000ca60


	//   ....[27]....
        /*0b0c*/ 	.word	0x0000ca80


	//   ....[28]....
        /*0b10*/ 	.word	0x0000e520


	//   ....[29]....
        /*0b14*/ 	.word	0x0000e540


	//   ....[30]....
        /*0b18*/ 	.word	0x0000ea60


	//   ....[31]....
        /*0b1c*/ 	.word	0x0000eac0


	//   ....[32]....
        /*0b20*/ 	.word	0x0000fdd0


	//   ....[33]....
        /*0b24*/ 	.word	0x0000fde0


	//   ....[34]....
        /*0b28*/ 	.word	0x0000ff30


	//   ....[35]....
        /*0b2c*/ 	.word	0x0000ff40


	//   ....[36]....
        /*0b30*/ 	.word	0x00010be0


	//   ....[37]....
        /*0b34*/ 	.word	0x00010c90


	//   ....[38]....
        /*0b38*/ 	.word	0x00010cc0


	//   ....[39]....
        /*0b3c*/ 	.word	0x00010ce0


	//   ....[40]....
        /*0b40*/ 	.word	0x00010d00


	//   ....[41]....
        /*0b44*/ 	.word	0x00010d20


	//   ....[42]....
        /*0b48*/ 	.word	0x00010d30


	//   ....[43]....
        /*0b4c*/ 	.word	0x00010d40


	//   ....[44]....
        /*0b50*/ 	.word	0x00010d50


	//   ....[45]....
        /*0b54*/ 	.word	0x00010d60


	//   ....[46]....
        /*0b58*/ 	.word	0x00010d70


	//   ....[47]....
        /*0b5c*/ 	.word	0x00010d80


	//   ....[48]....
        /*0b60*/ 	.word	0x00010d90


	//   ....[49]....
        /*0b64*/ 	.word	0x00010da0


	//   ....[50]....
        /*0b68*/ 	.word	0x00010db0


	//   ....[51]....
        /*0b6c*/ 	.word	0x00010dc0


	//   ....[52]....
        /*0b70*/ 	.word	0x00010dd0


	//   ....[53]....
        /*0b74*/ 	.word	0x00010de0


	//   ....[54]....
        /*0b78*/ 	.word	0x00010df0


	//   ....[55]....
        /*0b7c*/ 	.word	0x00010e00


	//   ....[56]....
        /*0b80*/ 	.word	0x00010e10


	//   ....[57]....
        /*0b84*/ 	.word	0x00010e20


	//   ....[58]....
        /*0b88*/ 	.word	0x00010e30


	//   ....[59]....
        /*0b8c*/ 	.word	0x00010e40


	//   ....[60]....
        /*0b90*/ 	.word	0x00010e50


	//   ....[61]....
        /*0b94*/ 	.word	0x00010e60


	//   ....[62]....
        /*0b98*/ 	.word	0x00010e70


	//   ....[63]....
        /*0b9c*/ 	.word	0x00010e80


	//   ....[64]....
        /*0ba0*/ 	.word	0x00010e90


	//   ....[65]....
        /*0ba4*/ 	.word	0x00010ea0


	//   ....[66]....
        /*0ba8*/ 	.word	0x00010eb0


	//   ....[67]....
        /*0bac*/ 	.word	0x00010ec0


	//   ....[68]....
        /*0bb0*/ 	.word	0x00010ed0


	//   ....[69]....
        /*0bb4*/ 	.word	0x00010ee0


	//   ....[70]....
        /*0bb8*/ 	.word	0x00010ef0


	//   ....[71]....
        /*0bbc*/ 	.word	0x00010f00


	//   ....[72]....
        /*0bc0*/ 	.word	0x00010f10


	//   ....[73]....
        /*0bc4*/ 	.word	0x00010f20


	//   ....[74]....
        /*0bc8*/ 	.word	0x00010f30


	//   ....[75]....
        /*0bcc*/ 	.word	0x00010f40


	//   ....[76]....
        /*0bd0*/ 	.word	0x00010f50


	//   ....[77]....
        /*0bd4*/ 	.word	0x00010f60


	//   ....[78]....
        /*0bd8*/ 	.word	0x00010f70


	//   ....[79]....
        /*0bdc*/ 	.word	0x00010f80


	//   ....[80]....
        /*0be0*/ 	.word	0x00010f90


	//   ....[81]....
        /*0be4*/ 	.word	0x00010fa0


	//   ....[82]....
        /*0be8*/ 	.word	0x00010fb0


	//   ....[83]....
        /*0bec*/ 	.word	0x00010fc0


	//   ....[84]....
        /*0bf0*/ 	.word	0x00011900


	//   ....[85]....
        /*0bf4*/ 	.word	0x00011910


	//   ....[86]....
        /*0bf8*/ 	.word	0x00011920


	//   ....[87]....
        /*0bfc*/ 	.word	0x00011960


	//   ....[88]....
        /*0c00*/ 	.word	0x00012050


	//   ....[89]....
        /*0c04*/ 	.word	0x00012070


	//   ....[90]....
        /*0c08*/ 	.word	0x00012170


	//   ....[91]....
        /*0c0c*/ 	.word	0x00012190


	//   ....[92]....
        /*0c10*/ 	.word	0x00012630


	//   ....[93]....
        /*0c14*/ 	.word	0x00012660


	//   ....[94]....
        /*0c18*/ 	.word	0x00012a10


	//   ....[95]....
        /*0c1c*/ 	.word	0x00012a20


	//   ....[96]....
        /*0c20*/ 	.word	0x00013660


	//   ....[97]....
        /*0c24*/ 	.word	0x00013670


	//   ....[98]....
        /*0c28*/ 	.word	0x00013770


	//   ....[99]....
        /*0c2c*/ 	.word	0x00013790


	//   ....[100]....
        /*0c30*/ 	.word	0x00013900


	//   ....[101]....
        /*0c34*/ 	.word	0x00013b10


	//   ....[102]....
        /*0c38*/ 	.word	0x00013b40


	//   ....[103]....
        /*0c3c*/ 	.word	0x00013b70


	//   ....[104]....
        /*0c40*/ 	.word	0x00013ba0


	//   ....[105]....
        /*0c44*/ 	.word	0x00013bd0


	//   ....[106]....
        /*0c48*/ 	.word	0x00013c00


	//   ....[107]....
        /*0c4c*/ 	.word	0x00013d90


	//   ....[108]....
        /*0c50*/ 	.word	0x00013dc0


	//   ....[109]....
        /*0c54*/ 	.word	0x00013df0


	//   ....[110]....
        /*0c58*/ 	.word	0x00013e20


	//   ....[111]....
        /*0c5c*/ 	.word	0x00013e50


	//   ....[112]....
        /*0c60*/ 	.word	0x00013e80


	//   ....[113]....
        /*0c64*/ 	.word	0x00013f10


	//   ....[114]....
        /*0c68*/ 	.word	0x00013f40


	//   ....[115]....
        /*0c6c*/ 	.word	0x00013f50


	//   ....[116]....
        /*0c70*/ 	.word	0x00013ff0


	//   ....[117]....
        /*0c74*/ 	.word	0x00015160


	//   ....[118]....
        /*0c78*/ 	.word	0x000174f0


	//   ....[119]....
        /*0c7c*/ 	.word	0x00017500


	//   ....[120]....
        /*0c80*/ 	.word	0x00017510


	//   ....[121]....
        /*0c84*/ 	.word	0x00017630


	//   ....[122]....
        /*0c88*/ 	.word	0x00017a50


	//   ....[123]....
        /*0c8c*/ 	.word	0x00017a60


	//   ....[124]....
        /*0c90*/ 	.word	0x00017a70


	//   ....[125]....
        /*0c94*/ 	.word	0x00017a80


	//   ....[126]....
        /*0c98*/ 	.word	0x00018410


	//   ....[127]....
        /*0c9c*/ 	.word	0x00018440


	//   ....[128]....
        /*0ca0*/ 	.word	0x00018460


	//   ....[129]....
        /*0ca4*/ 	.word	0x00018470


	//   ....[130]....
        /*0ca8*/ 	.word	0x00018570


	//   ....[131]....
        /*0cac*/ 	.word	0x00018580


	//   ....[132]....
        /*0cb0*/ 	.word	0x00018d50


	//   ....[133]....
        /*0cb4*/ 	.word	0x00018d70


	//   ....[134]....
        /*0cb8*/ 	.word	0x00018d90


	//   ....[135]....
        /*0cbc*/ 	.word	0x00018df0


	//   ....[136]....
        /*0cc0*/ 	.word	0x000191c0


	//   ....[137]....
        /*0cc4*/ 	.word	0x000191d0


	//   ....[138]....
        /*0cc8*/ 	.word	0x000191e0


	//   ....[139]....
        /*0ccc*/ 	.word	0x00019240


	//   ....[140]....
        /*0cd0*/ 	.word	0x0001a350


	//   ....[141]....
        /*0cd4*/ 	.word	0x0001a380


	//   ....[142]....
        /*0cd8*/ 	.word	0x0001a3e0


	//   ....[143]....
        /*0cdc*/ 	.word	0x0001a410


	//   ....[144]....
        /*0ce0*/ 	.word	0x0001a440


	//   ....[145]....
        /*0ce4*/ 	.word	0x0001a470


	//   ....[146]....
        /*0ce8*/ 	.word	0x0001a4a0


	//   ....[147]....
        /*0cec*/ 	.word	0x0001a4d0


	//   ....[148]....
        /*0cf0*/ 	.word	0x0001a670


	//   ....[149]....
        /*0cf4*/ 	.word	0x0001a6a0


	//   ....[150]....
        /*0cf8*/ 	.word	0x0001a6d0


	//   ....[151]....
        /*0cfc*/ 	.word	0x0001a700


	//   ....[152]....
        /*0d00*/ 	.word	0x0001a730


	//   ....[153]....
        /*0d04*/ 	.word	0x0001a760


	//   ....[154]....
        /*0d08*/ 	.word	0x0001a820


	//   ....[155]....
        /*0d0c*/ 	.word	0x0001a840


	//   ....[156]....
        /*0d10*/ 	.word	0x0001a850


	//   ....[157]....
        /*0d14*/ 	.word	0x0001a8b0


	//   ....[158]....
        /*0d18*/ 	.word	0x0001af00


	//   ....[159]....
        /*0d1c*/ 	.word	0x0001b2a0


	//   ....[160]....
        /*0d20*/ 	.word	0x0001b330


	//   ....[161]....
        /*0d24*/ 	.word	0x0001b410


	//   ....[162]....
        /*0d28*/ 	.word	0x0001b4a0


	//   ....[163]....
        /*0d2c*/ 	.word	0x0001b580


	//   ....[164]....
        /*0d30*/ 	.word	0x0001b610


	//   ....[165]....
        /*0d34*/ 	.word	0x0001b6f0


	//   ....[166]....
        /*0d38*/ 	.word	0x0001b780


	//   ....[167]....
        /*0d3c*/ 	.word	0x0001b7d0


	//   ....[168]....
        /*0d40*/ 	.word	0x0001b820


	//   ....[169]....
        /*0d44*/ 	.word	0x0001b910


	//   ....[170]....
        /*0d48*/ 	.word	0x0001b9a0


	//   ....[171]....
        /*0d4c*/ 	.word	0x0001b9f0


	//   ....[172]....
        /*0d50*/ 	.word	0x0001ba40


	//   ....[173]....
        /*0d54*/ 	.word	0x0001bca0


	//   ....[174]....
        /*0d58*/ 	.word	0x0001bf80


	//   ....[175]....
        /*0d5c*/ 	.word	0x0001c080


	//   ....[176]....
        /*0d60*/ 	.word	0x0001c120


	//   ....[177]....
        /*0d64*/ 	.word	0x0001c2d0


	//   ....[178]....
        /*0d68*/ 	.word	0x0001c370


	//   ....[179]....
        /*0d6c*/ 	.word	0x0001c470


	//   ....[180]....
        /*0d70*/ 	.word	0x0001c500


	//   ....[181]....
        /*0d74*/ 	.word	0x0001c560


	//   ....[182]....
        /*0d78*/ 	.word	0x0001c600


	//   ....[183]....
        /*0d7c*/ 	.word	0x0001c710


	//   ....[184]....
        /*0d80*/ 	.word	0x0001c770


	//   ....[185]....
        /*0d84*/ 	.word	0x0001c7d0


	//   ....[186]....
        /*0d88*/ 	.word	0x0001c870


	//   ....[187]....
        /*0d8c*/ 	.word	0x0001c940


	//   ....[188]....
        /*0d90*/ 	.word	0x0001ca20


	//   ....[189]....
        /*0d94*/ 	.word	0x0001cb60


	//   ....[190]....
        /*0d98*/ 	.word	0x0001cc10


	//   ....[191]....
        /*0d9c*/ 	.word	0x0001ccc0


	//   ....[192]....
        /*0da0*/ 	.word	0x0001cd70


	//   ....[193]....
        /*0da4*/ 	.word	0x0001ce60


	//   ....[194]....
        /*0da8*/ 	.word	0x0001cef0


	//   ....[195]....
        /*0dac*/ 	.word	0x0001cf50


	//   ....[196]....
        /*0db0*/ 	.word	0x0001d020


	//   ....[197]....
        /*0db4*/ 	.word	0x0001d200


	//   ....[198]....
        /*0db8*/ 	.word	0x0001d2a0


	//   ....[199]....
        /*0dbc*/ 	.word	0x0001d420


	//   ....[200]....
        /*0dc0*/ 	.word	0x0001d4a0


	//   ....[201]....
        /*0dc4*/ 	.word	0x0001d520


	//   ....[202]....
        /*0dc8*/ 	.word	0x0001d5a0


	//   ....[203]....
        /*0dcc*/ 	.word	0x0001d620


	//   ....[204]....
        /*0dd0*/ 	.word	0x0001d6b0


	//   ....[205]....
        /*0dd4*/ 	.word	0x0001d750


	//   ....[206]....
        /*0dd8*/ 	.word	0x0001d800


	//   ....[207]....
        /*0ddc*/ 	.word	0x0001d880


	//   ....[208]....
        /*0de0*/ 	.word	0x0001d900


	//   ....[209]....
        /*0de4*/ 	.word	0x0001d980


	//   ....[210]....
        /*0de8*/ 	.word	0x0001da10


	//   ....[211]....
        /*0dec*/ 	.word	0x0001da90


	//   ....[212]....
        /*0df0*/ 	.word	0x0001db30


	//   ....[213]....
        /*0df4*/ 	.word	0x0001db80


	//   ....[214]....
        /*0df8*/ 	.word	0x0001dc10


	//   ....[215]....
        /*0dfc*/ 	.word	0x0001dd40


	//----- nvinfo : EIATTR_REG_RECONFIG
	.align		4
.L_1190:
        /*0e00*/ 	.byte	0x01, 0x54
	.zero		2


	//----- nvinfo : EIATTR_SYSCALL_OFFSETS
	.align		4
        /*0e04*/ 	.byte	0x04, 0x46
        /*0e06*/ 	.short	(.L_1192 - .L_1191)


	//   ....[0]....
.L_1191:
        /*0e08*/ 	.word	0x00001da0


	//   ....[1]....
        /*0e0c*/ 	.word	0x00001ef0


	//   ....[2]....
        /*0e10*/ 	.word	0x00007750


	//   ....[3]....
        /*0e14*/ 	.word	0x00007a90


	//   ....[4]....
        /*0e18*/ 	.word	0x00016a40


	//   ....[5]....
        /*0e1c*/ 	.word	0x00016bd0


	//   ....[6]....
        /*0e20*/ 	.word	0x00016d20


	//   ....[7]....
        /*0e24*/ 	.word	0x00016e70


	//   ....[8]....
        /*0e28*/ 	.word	0x00017ef0


	//----- nvinfo : EIATTR_MBARRIER_INSTR_OFFSETS
	.align		4
.L_1192:
        /*0e2c*/ 	.byte	0x04, 0x39
        /*0e2e*/ 	.short	(.L_1194 - .L_1193)


	//   ....[0]....
.L_1193:
        /*0e30*/ 	.word	0x00000270
        /*0e34*/ 	.word	0x000000ff
        /*0e38*/ 	.word	0x00019c00
        /*0e3c*/ 	.short	0x0100
        /*0e3e*/ 	.byte	0x08
	.zero		1


	//   ....[1]....
        /*0e40*/ 	.word	0x00000280
        /*0e44*/ 	.word	0x000000ff
        /*0e48*/ 	.word	0x00019c20
        /*0e4c*/ 	.short	0x0100
        /*0e4e*/ 	.byte	0x08
	.zero		1


	//   ....[2]....
        /*0e50*/ 	.word	0x00000370
        /*0e54*/ 	.word	0x000000ff
        /*0e58*/ 	.word	0x00019c30
        /*0e5c*/ 	.short	0x0100
        /*0e5e*/ 	.byte	0x08
	.zero		1


	//   ....[3]....
        /*0e60*/ 	.word	0x00000380
        /*0e64*/ 	.word	0x000000ff
        /*0e68*/ 	.word	0x00019c40
        /*0e6c*/ 	.short	0x0100
        /*0e6e*/ 	.byte	0x08
	.zero		1


	//   ....[4]....
        /*0e70*/ 	.word	0x00000390
        /*0e74*/ 	.word	0x000000ff
        /*0e78*/ 	.word	0x00019c38
        /*0e7c*/ 	.short	0x0100
        /*0e7e*/ 	.byte	0x08
	.zero		1


	//   ....[5]....
        /*0e80*/ 	.word	0x000003a0
        /*0e84*/ 	.word	0x000000ff
        /*0e88*/ 	.word	0x00019c48
        /*0e8c*/ 	.short	0x0100
        /*0e8e*/ 	.byte	0x08
	.zero		1


	//   ....[6]....
        /*0e90*/ 	.word	0x000004d0
        /*0e94*/ 	.word	0x000000ff
        /*0e98*/ 	.word	0x00019c50
        /*0e9c*/ 	.short	0x0100
        /*0e9e*/ 	.byte	0x08
	.zero		1


	//   ....[7]....
        /*0ea0*/ 	.word	0x000004e0
        /*0ea4*/ 	.word	0x000000ff
        /*0ea8*/ 	.word	0x00019c60
        /*0eac*/ 	.short	0x0100
        /*0eae*/ 	.byte	0x08
	.zero		1


	//   ....[8]....
        /*0eb0*/ 	.word	0x000004f0
        /*0eb4*/ 	.word	0x000000ff
        /*0eb8*/ 	.word	0x00019c58
        /*0ebc*/ 	.short	0x0100
        /*0ebe*/ 	.byte	0x08
	.zero		1


	//   ....[9]....
        /*0ec0*/ 	.word	0x00000500
        /*0ec4*/ 	.word	0x000000ff
        /*0ec8*/ 	.word	0x00019c68
        /*0ecc*/ 	.short	0x0100
        /*0ece*/ 	.byte	0x08
	.zero		1


	//   ....[10]....
        /*0ed0*/ 	.word	0x000005f0
        /*0ed4*/ 	.word	0x000000ff
        /*0ed8*/ 	.word	0x00019c70
        /*0edc*/ 	.short	0x0100
        /*0ede*/ 	.byte	0x06
	.zero		1


	//   ....[11]....
        /*0ee0*/ 	.word	0x00000600
        /*0ee4*/ 	.word	0x000000ff
        /*0ee8*/ 	.word	0x00019c80
        /*0eec*/ 	.short	0x0100
        /*0eee*/ 	.byte	0x06
	.zero		1


	//   ....[12]....
        /*0ef0*/ 	.word	0x00000610
        /*0ef4*/ 	.word	0x000000ff
        /*0ef8*/ 	.word	0x00019c78
        /*0efc*/ 	.short	0x0100
        /*0efe*/ 	.byte	0x06
	.zero		1


	//   ....[13]....
        /*0f00*/ 	.word	0x00000620
        /*0f04*/ 	.word	0x000000ff
        /*0f08*/ 	.word	0x00019c88
        /*0f0c*/ 	.short	0x0100
        /*0f0e*/ 	.byte	0x06
	.zero		1


	//   ....[14]....
        /*0f10*/ 	.word	0x00000750
        /*0f14*/ 	.word	0x000000ff
        /*0f18*/ 	.word	0x00019c90
        /*0f1c*/ 	.short	0x0100
        /*0f1e*/ 	.byte	0x08
	.zero		1


	//   ....[15]....
        /*0f20*/ 	.word	0x00000760
        /*0f24*/ 	.word	0x000000ff
        /*0f28*/ 	.word	0x00019ca0
        /*0f2c*/ 	.short	0x0100
        /*0f2e*/ 	.byte	0x08
	.zero		1


	//   ....[16]....
        /*0f30*/ 	.word	0x00000770
        /*0f34*/ 	.word	0x000000ff
        /*0f38*/ 	.word	0x00019c98
        /*0f3c*/ 	.short	0x0100
        /*0f3e*/ 	.byte	0x08
	.zero		1


	//   ....[17]....
        /*0f40*/ 	.word	0x00000780
        /*0f44*/ 	.word	0x000000ff
        /*0f48*/ 	.word	0x00019ca8
        /*0f4c*/ 	.short	0x0100
        /*0f4e*/ 	.byte	0x08
	.zero		1


	//   ....[18]....
        /*0f50*/ 	.word	0x000008c0
        /*0f54*/ 	.word	0x000000ff
        /*0f58*/ 	.word	0x00019cb0
        /*0f5c*/ 	.short	0x0100
        /*0f5e*/ 	.byte	0x08
	.zero		1


	//   ....[19]....
        /*0f60*/ 	.word	0x000008d0
        /*0f64*/ 	.word	0x000000ff
        /*0f68*/ 	.word	0x00019cc0
        /*0f6c*/ 	.short	0x0100
        /*0f6e*/ 	.byte	0x08
	.zero		1


	//   ....[20]....
        /*0f70*/ 	.word	0x000008e0
        /*0f74*/ 	.word	0x000000ff
        /*0f78*/ 	.word	0x00019cb8
        /*0f7c*/ 	.short	0x0100
        /*0f7e*/ 	.byte	0x08
	.zero		1


	//   ....[21]....
        /*0f80*/ 	.word	0x000008f0
        /*0f84*/ 	.word	0x000000ff
        /*0f88*/ 	.word	0x00019cc8
        /*0f8c*/ 	.short	0x0100
        /*0f8e*/ 	.byte	0x08
	.zero		1


	//   ....[22]....
        /*0f90*/ 	.word	0x00002c30
        /*0f94*/ 	.word	0x00000046
        /*0f98*/ 	.word	0x00019c90
        /*0f9c*/ 	.short	0x010a
        /*0f9e*/ 	.byte	0x3f
	.zero		1


	//   ....[23]....
        /*0fa0*/ 	.word	0x000045f0
        /*0fa4*/ 	.word	0x00000046
        /*0fa8*/ 	.word	0x00019c90
        /*0fac*/ 	.short	0x010a
        /*0fae*/ 	.byte	0x3f
	.zero		1


	//   ....[24]....
        /*0fb0*/ 	.word	0x000066a0
        /*0fb4*/ 	.word	0x00000046
        /*0fb8*/ 	.word	0x00019c90
        /*0fbc*/ 	.short	0x010a
        /*0fbe*/ 	.byte	0x3f
	.zero		1


	//   ....[25]....
        /*0fc0*/ 	.word	0x00006a60
        /*0fc4*/ 	.word	0x00000004
        /*0fc8*/ 	.word	0x00000000
        /*0fcc*/ 	.short	0x0101
        /*0fce*/ 	.byte	0x3f
	.zero		1


	//   ....[26]....
        /*0fd0*/ 	.word	0x00006aa0
        /*0fd4*/ 	.word	0x00000046
        /*0fd8*/ 	.word	0x00019cb0
        /*0fdc*/ 	.short	0x010a
        /*0fde*/ 	.byte	0x3f
	.zero		1


	//   ....[27]....
        /*0fe0*/ 	.word	0x00006e10
        /*0fe4*/ 	.word	0x00000046
        /*0fe8*/ 	.word	0x00000000
        /*0fec*/ 	.short	0x0101
        /*0fee*/ 	.byte	0x3f
	.zero		1


	//   ....[28]....
        /*0ff0*/ 	.word	0x000077f0
        /*0ff4*/ 	.word	0x00000012
        /*0ff8*/ 	.word	0x00019c00
        /*0ffc*/ 	.short	0x010a
        /*0ffe*/ 	.byte	0x3f
	.zero		1


	//   ....[29]....
        /*1000*/ 	.word	0x00007840
        /*1004*/ 	.word	0x00000012
        /*1008*/ 	.word	0x00019c00
        /*100c*/ 	.short	0x010a
        /*100e*/ 	.byte	0x3f
	.zero		1


	//   ....[30]....
        /*1010*/ 	.word	0x00007ea0
        /*1014*/ 	.word	0x00000012
        /*1018*/ 	.word	0x00019c00
        /*101c*/ 	.short	0x010a
        /*101e*/ 	.byte	0x3f
	.zero		1


	//   ....[31]....
        /*1020*/ 	.word	0x000099a0
        /*1024*/ 	.word	0x00000012
        /*1028*/ 	.word	0x00019c00
        /*102c*/ 	.short	0x010a
        /*102e*/ 	.byte	0x3f
	.zero		1


	//   ....[32]....
        /*1030*/ 	.word	0x0000bb30
        /*1034*/ 	.word	0x00000003
        /*1038*/ 	.word	0x00019c30
        /*103c*/ 	.short	0x010a
        /*103e*/ 	.byte	0x3f
	.zero		1


	//   ....[33]....
        /*1040*/ 	.word	0x0000bbd0
        /*1044*/ 	.word	0x00000003
        /*1048*/ 	.word	0x00019c30
        /*104c*/ 	.short	0x010a
        /*104e*/ 	.byte	0x3f
	.zero		1


	//   ....[34]....
        /*1050*/ 	.word	0x0000d240
        /*1054*/ 	.word	0x00000037
        /*1058*/ 	.word	0x00000000
        /*105c*/ 	.short	0x0101
        /*105e*/ 	.byte	0x3f
	.zero		1


	//   ....[35]....
        /*1060*/ 	.word	0x0000ddc0
        /*1064*/ 	.word	0x00000000
        /*1068*/ 	.word	0x00019c30
        /*106c*/ 	.short	0x010a
        /*106e*/ 	.byte	0x3f
	.zero		1


	//   ....[36]....
        /*1070*/ 	.word	0x0000de30
        /*1074*/ 	.word	0x00000000
        /*1078*/ 	.word	0x00019c30
        /*107c*/ 	.short	0x010a
        /*107e*/ 	.byte	0x3f
	.zero		1


	//   ....[37]....
        /*1080*/ 	.word	0x0000e040
        /*1084*/ 	.word	0x00000007
        /*1088*/ 	.word	0x00019c50
        /*108c*/ 	.short	0x010a
        /*108e*/ 	.byte	0x3f
	.zero		1


	//   ....[38]....
        /*1090*/ 	.word	0x0000e090
        /*1094*/ 	.word	0x00000007
        /*1098*/ 	.word	0x00019c50
        /*109c*/ 	.short	0x010a
        /*109e*/ 	.byte	0x3f
	.zero		1


	//   ....[39]....
        /*10a0*/ 	.word	0x0000e310
        /*10a4*/ 	.word	0x00000000
        /*10a8*/ 	.word	0x00000000
        /*10ac*/ 	.short	0x0101
        /*10ae*/ 	.byte	0x3f
	.zero		1


	//   ....[40]....
        /*10b0*/ 	.word	0x0000f470
        /*10b4*/ 	.word	0x00000007
        /*10b8*/ 	.word	0x00000000
        /*10bc*/ 	.short	0x0101
        /*10be*/ 	.byte	0x3f
	.zero		1


	//   ....[41]....
        /*10c0*/ 	.word	0x0000fb60
        /*10c4*/ 	.word	0x00000004
        /*10c8*/ 	.word	0x00019c50
        /*10cc*/ 	.short	0x010a
        /*10ce*/ 	.byte	0x3f
	.zero		1


	//   ....[42]....
        /*10d0*/ 	.word	0x0000fbb0
        /*10d4*/ 	.word	0x00000004
        /*10d8*/ 	.word	0x00019c50
        /*10dc*/ 	.short	0x010a
        /*10de*/ 	.byte	0x3f
	.zero		1


	//   ....[43]....
        /*10e0*/ 	.word	0x00010180
        /*10e4*/ 	.word	0x00000004
        /*10e8*/ 	.word	0x00000000
        /*10ec*/ 	.short	0x0101
        /*10ee*/ 	.byte	0x3f
	.zero		1


	//   ....[44]....
        /*10f0*/ 	.word	0x00012060
        /*10f4*/ 	.word	0x00000000
        /*10f8*/ 	.word	0x00000000
        /*10fc*/ 	.short	0x0101
        /*10fe*/ 	.byte	0x3f
	.zero		1


	//   ....[45]....
        /*1100*/ 	.word	0x00012650
        /*1104*/ 	.word	0x00000004
        /*1108*/ 	.word	0x00000000
        /*110c*/ 	.short	0x0101
        /*110e*/ 	.byte	0x3f
	.zero		1


	//   ....[46]....
        /*1110*/ 	.word	0x00015240
        /*1114*/ 	.word	0x00000011
        /*1118*/ 	.word	0x00019c20
        /*111c*/ 	.short	0x010a
        /*111e*/ 	.byte	0x3f
	.zero		1


	//   ....[47]....
        /*1120*/ 	.word	0x00015300
        /*1124*/ 	.word	0x00000008
        /*1128*/ 	.word	0x00019ca0
        /*112c*/ 	.short	0x010a
        /*112e*/ 	.byte	0x3f
	.zero		1


	//   ....[48]....
        /*1130*/ 	.word	0x00015730
        /*1134*/ 	.word	0x00000008
        /*1138*/ 	.word	0x00019cc0
        /*113c*/ 	.short	0x010a
        /*113e*/ 	.byte	0x3f
	.zero		1


	//   ....[49]....
        /*1140*/ 	.word	0x00015c90
        /*1144*/ 	.word	0x00000009
        /*1148*/ 	.word	0x00019ca0
        /*114c*/ 	.short	0x010a
        /*114e*/ 	.byte	0x3f
	.zero		1


	//   ....[50]....
        /*1150*/ 	.word	0x000160b0
        /*1154*/ 	.word	0x00000009
        /*1158*/ 	.word	0x00019cc0
        /*115c*/ 	.short	0x010a
        /*115e*/ 	.byte	0x3f
	.zero		1


	//   ....[51]....
        /*1160*/ 	.word	0x00017320
        /*1164*/ 	.word	0x00000004
        /*1168*/ 	.word	0x00019c80
        /*116c*/ 	.short	0x010a
        /*116e*/ 	.byte	0x3f
	.zero		1


	//   ....[52]....
        /*1170*/ 	.word	0x00017730
        /*1174*/ 	.word	0x00000004
        /*1178*/ 	.word	0x00019c70
        /*117c*/ 	.short	0x0107
        /*117e*/ 	.byte	0x3f
	.zero		1


	//   ....[53]....
        /*1180*/ 	.word	0x000177f0
        /*1184*/ 	.word	0x00000004
        /*1188*/ 	.word	0x00019c70
        /*118c*/ 	.short	0x0101
        /*118e*/ 	.byte	0x3f
	.zero		1


	//   ....[54]....
        /*1190*/ 	.word	0x00017840
        /*1194*/ 	.word	0x00000004
        /*1198*/ 	.word	0x00019c40
        /*119c*/ 	.short	0x010a
        /*119e*/ 	.byte	0x3f
	.zero		1


	//   ....[55]....
        /*11a0*/ 	.word	0x00017bd0
        /*11a4*/ 	.word	0x00000004
        /*11a8*/ 	.word	0x00019c30
        /*11ac*/ 	.short	0x0107
        /*11ae*/ 	.byte	0x3f
	.zero		1


	//   ....[56]....
        /*11b0*/ 	.word	0x00017ca0
        /*11b4*/ 	.word	0x00000004
        /*11b8*/ 	.word	0x00019c30
        /*11bc*/ 	.short	0x0101
        /*11be*/ 	.byte	0x3f
	.zero		1


	//   ....[57]....
        /*11c0*/ 	.word	0x00018660
        /*11c4*/ 	.word	0x00000011
        /*11c8*/ 	.word	0x00019c00
        /*11cc*/ 	.short	0x0107
        /*11ce*/ 	.byte	0x3f
	.zero		1


	//   ....[58]....
        /*11d0*/ 	.word	0x00018760
        /*11d4*/ 	.word	0x00000011
        /*11d8*/ 	.word	0x00019c00
        /*11dc*/ 	.short	0x0101
        /*11de*/ 	.byte	0x3f
	.zero		1


	//   ....[59]....
        /*11e0*/ 	.word	0x00018780
        /*11e4*/ 	.word	0x00000011
        /*11e8*/ 	.word	0x00019c20
        /*11ec*/ 	.short	0x010a
        /*11ee*/ 	.byte	0x3f
	.zero		1


	//   ....[60]....
        /*11f0*/ 	.word	0x00018b10
        /*11f4*/ 	.word	0x00000000
        /*11f8*/ 	.word	0x00019c80
        /*11fc*/ 	.short	0x010a
        /*11fe*/ 	.byte	0x3f
	.zero		1


	//   ....[61]....
        /*1200*/ 	.word	0x00018ec0
        /*1204*/ 	.word	0x00000000
        /*1208*/ 	.word	0x00019c70
        /*120c*/ 	.short	0x0107
        /*120e*/ 	.byte	0x3f
	.zero		1


	//   ....[62]....
        /*1210*/ 	.word	0x00018f80
        /*1214*/ 	.word	0x00000000
        /*1218*/ 	.word	0x00019c70
        /*121c*/ 	.short	0x0101
        /*121e*/ 	.byte	0x3f
	.zero		1


	//   ....[63]....
        /*1220*/ 	.word	0x00018fb0
        /*1224*/ 	.word	0x00000000
        /*1228*/ 	.word	0x00019c40
        /*122c*/ 	.short	0x010a
        /*122e*/ 	.byte	0x3f
	.zero		1


	//   ....[64]....
        /*1230*/ 	.word	0x000192e0
        /*1234*/ 	.word	0x00000000
        /*1238*/ 	.word	0x00019c30
        /*123c*/ 	.short	0x0107
        /*123e*/ 	.byte	0x3f
	.zero		1


	//   ....[65]....
        /*1240*/ 	.word	0x000193a0
        /*1244*/ 	.word	0x00000000
        /*1248*/ 	.word	0x00019c30
        /*124c*/ 	.short	0x0101
        /*124e*/ 	.byte	0x3f
	.zero		1


	//   ....[66]....
        /*1250*/ 	.word	0x00019430
        /*1254*/ 	.word	0x00000002
        /*1258*/ 	.word	0x00019c70
        /*125c*/ 	.short	0x010a
        /*125e*/ 	.byte	0x3f
	.zero		1


	//   ....[67]....
        /*1260*/ 	.word	0x000194c0
        /*1264*/ 	.word	0x00000002
        /*1268*/ 	.word	0x00019c60
        /*126c*/ 	.short	0x010a
        /*126e*/ 	.byte	0x3f
	.zero		1


	//   ....[68]....
        /*1270*/ 	.word	0x00019940
        /*1274*/ 	.word	0x00000002
        /*1278*/ 	.word	0x00019c50
        /*127c*/ 	.short	0x0101
        /*127e*/ 	.byte	0x3f
	.zero		1


	//   ....[69]....
        /*1280*/ 	.word	0x000199d0
        /*1284*/ 	.word	0x00000002
        /*1288*/ 	.word	0x00000000
        /*128c*/ 	.short	0x0101
        /*128e*/ 	.byte	0x3f
	.zero		1


	//   ....[70]....
        /*1290*/ 	.word	0x00019b90
        /*1294*/ 	.word	0x00000000
        /*1298*/ 	.word	0x00019c70
        /*129c*/ 	.short	0x010a
        /*129e*/ 	.byte	0x3f
	.zero		1


	//   ....[71]....
        /*12a0*/ 	.word	0x00019c10
        /*12a4*/ 	.word	0x00000000
        /*12a8*/ 	.word	0x00019c60
        /*12ac*/ 	.short	0x010a
        /*12ae*/ 	.byte	0x3f
	.zero		1


	//   ....[72]....
        /*12b0*/ 	.word	0x0001a0a0
        /*12b4*/ 	.word	0x00000000
        /*12b8*/ 	.word	0x00019c50
        /*12bc*/ 	.short	0x0101
        /*12be*/ 	.byte	0x3f
	.zero		1


	//   ....[73]....
        /*12c0*/ 	.word	0x0001a140
        /*12c4*/ 	.word	0x00000000
        /*12c8*/ 	.word	0x00000000
        /*12cc*/ 	.short	0x0101
        /*12ce*/ 	.byte	0x3f
	.zero		1


	//   ....[74]....
        /*12d0*/ 	.word	0x0001ae80
        /*12d4*/ 	.word	0x00000005
        /*12d8*/ 	.word	0x00019c20
        /*12dc*/ 	.short	0x010a
        /*12de*/ 	.byte	0x3f
	.zero		1


	//   ....[75]....
        /*12e0*/ 	.word	0x0001aff0
        /*12e4*/ 	.word	0x00000003
        /*12e8*/ 	.word	0x00019c40
        /*12ec*/ 	.short	0x010a
        /*12ee*/ 	.byte	0x3f
	.zero		1


	//   ....[76]....
        /*12f0*/ 	.word	0x0001b090
        /*12f4*/ 	.word	0x00000013
        /*12f8*/ 	.word	0x00019c40
        /*12fc*/ 	.short	0x010a
        /*12fe*/ 	.byte	0x3f
	.zero		1


	//   ....[77]....
        /*1300*/ 	.word	0x0001b0d0
        /*1304*/ 	.word	0x00000003
        /*1308*/ 	.word	0x00019c60
        /*130c*/ 	.short	0x010a
        /*130e*/ 	.byte	0x3f
	.zero		1


	//   ....[78]....
        /*1310*/ 	.word	0x0001b110
        /*1314*/ 	.word	0x00000013
        /*1318*/ 	.word	0x00019c60
        /*131c*/ 	.short	0x010a
        /*131e*/ 	.byte	0x3f
	.zero		1


	//   ....[79]....
        /*1320*/ 	.word	0x0001b150
        /*1324*/ 	.word	0x00000003
        /*1328*/ 	.word	0x00019c80
        /*132c*/ 	.short	0x010a
        /*132e*/ 	.byte	0x3f
	.zero		1


	//   ....[80]....
        /*1330*/ 	.word	0x0001b190
        /*1334*/ 	.word	0x00000013
        /*1338*/ 	.word	0x00019c80
        /*133c*/ 	.short	0x010a
        /*133e*/ 	.byte	0x3f
	.zero		1


	//   ....[81]....
        /*1340*/ 	.word	0x0001b1f0
        /*1344*/ 	.word	0x00000046
        /*1348*/ 	.word	0x00019c90
        /*134c*/ 	.short	0x010a
        /*134e*/ 	.byte	0x3f
	.zero		1


	//   ....[82]....
        /*1350*/ 	.word	0x0001b360
        /*1354*/ 	.word	0x00000046
        /*1358*/ 	.word	0x00019c90
        /*135c*/ 	.short	0x010a
        /*135e*/ 	.byte	0x3f
	.zero		1


	//   ....[83]....
        /*1360*/ 	.word	0x0001b4e0
        /*1364*/ 	.word	0x00000046
        /*1368*/ 	.word	0x00019c90
        /*136c*/ 	.short	0x010a
        /*136e*/ 	.byte	0x3f
	.zero		1


	//   ....[84]....
        /*1370*/ 	.word	0x0001b640
        /*1374*/ 	.word	0x00000046
        /*1378*/ 	.word	0x00019cb0
        /*137c*/ 	.short	0x010a
        /*137e*/ 	.byte	0x3f
	.zero		1


	//   ....[85]....
        /*1380*/ 	.word	0x0001b860
        /*1384*/ 	.word	0x00000012
        /*1388*/ 	.word	0x00019c00
        /*138c*/ 	.short	0x010a
        /*138e*/ 	.byte	0x3f
	.zero		1


	//   ....[86]....
        /*1390*/ 	.word	0x0001ba80
        /*1394*/ 	.word	0x00000012
        /*1398*/ 	.word	0x00019c00
        /*139c*/ 	.short	0x010a
        /*139e*/ 	.byte	0x3f
	.zero		1


	//   ....[87]....
        /*13a0*/ 	.word	0x0001bad0
        /*13a4*/ 	.word	0x00000003
        /*13a8*/ 	.word	0x00019c30
        /*13ac*/ 	.short	0x010a
        /*13ae*/ 	.byte	0x3f
	.zero		1


	//   ....[88]....
        /*13b0*/ 	.word	0x0001bb20
        /*13b4*/ 	.word	0x00000000
        /*13b8*/ 	.word	0x00019c30
        /*13bc*/ 	.short	0x010a
        /*13be*/ 	.byte	0x3f
	.zero		1


	//   ....[89]....
        /*13c0*/ 	.word	0x0001bb70
        /*13c4*/ 	.word	0x00000007
        /*13c8*/ 	.word	0x00019c50
        /*13cc*/ 	.short	0x010a
        /*13ce*/ 	.byte	0x3f
	.zero		1


	//   ....[90]....
        /*13d0*/ 	.word	0x0001bbc0
        /*13d4*/ 	.word	0x00000004
        /*13d8*/ 	.word	0x00019c50
        /*13dc*/ 	.short	0x010a
        /*13de*/ 	.byte	0x3f
	.zero		1


	//   ....[91]....
        /*13e0*/ 	.word	0x0001bd60
        /*13e4*/ 	.word	0x00000011
        /*13e8*/ 	.word	0x00019c20
        /*13ec*/ 	.short	0x010a
        /*13ee*/ 	.byte	0x3f
	.zero		1


	//   ....[92]....
        /*13f0*/ 	.word	0x0001bdb0
        /*13f4*/ 	.word	0x00000008
        /*13f8*/ 	.word	0x00019ca0
        /*13fc*/ 	.short	0x010a
        /*13fe*/ 	.byte	0x3f
	.zero		1


	//   ....[93]....
        /*1400*/ 	.word	0x0001be00
        /*1404*/ 	.word	0x00000008
        /*1408*/ 	.word	0x00019cc0
        /*140c*/ 	.short	0x010a
        /*140e*/ 	.byte	0x3f
	.zero		1


	//   ....[94]....
        /*1410*/ 	.word	0x0001be50
        /*1414*/ 	.word	0x00000009
        /*1418*/ 	.word	0x00019ca0
        /*141c*/ 	.short	0x010a
        /*141e*/ 	.byte	0x3f
	.zero		1


	//   ....[95]....
        /*1420*/ 	.word	0x0001bea0
        /*1424*/ 	.word	0x00000009
        /*1428*/ 	.word	0x00019cc0
        /*142c*/ 	.short	0x010a
        /*142e*/ 	.byte	0x3f
	.zero		1


	//   ....[96]....
        /*1430*/ 	.word	0x0001bfd0
        /*1434*/ 	.word	0x00000004
        /*1438*/ 	.word	0x00019c80
        /*143c*/ 	.short	0x010a
        /*143e*/ 	.byte	0x3f
	.zero		1


	//   ....[97]....
        /*1440*/ 	.word	0x0001c3c0
        /*1444*/ 	.word	0x00000004
        /*1448*/ 	.word	0x00019c40
        /*144c*/ 	.short	0x010a
        /*144e*/ 	.byte	0x3f
	.zero		1


	//   ....[98]....
        /*1450*/ 	.word	0x0001ca60
        /*1454*/ 	.word	0x00000011
        /*1458*/ 	.word	0x00019c20
        /*145c*/ 	.short	0x010a
        /*145e*/ 	.byte	0x3f
	.zero		1


	//   ....[99]....
        /*1460*/ 	.word	0x0001cab0
        /*1464*/ 	.word	0x00000000
        /*1468*/ 	.word	0x00019c80
        /*146c*/ 	.short	0x010a
        /*146e*/ 	.byte	0x3f
	.zero		1


	//   ....[100]....
        /*1470*/ 	.word	0x0001cdb0
        /*1474*/ 	.word	0x00000000
        /*1478*/ 	.word	0x00019c40
        /*147c*/ 	.short	0x010a
        /*147e*/ 	.byte	0x3f
	.zero		1


	//   ....[101]....
        /*1480*/ 	.word	0x0001d060
        /*1484*/ 	.word	0x00000002
        /*1488*/ 	.word	0x00019c70
        /*148c*/ 	.short	0x010a
        /*148e*/ 	.byte	0x3f
	.zero		1


	//   ....[102]....
        /*1490*/ 	.word	0x0001d0b0
        /*1494*/ 	.word	0x00000002
        /*1498*/ 	.word	0x00019c60
        /*149c*/ 	.short	0x010a
        /*149e*/ 	.byte	0x3f
	.zero		1


	//   ....[103]....
        /*14a0*/ 	.word	0x0001d100
        /*14a4*/ 	.word	0x00000000
        /*14a8*/ 	.word	0x00019c70
        /*14ac*/ 	.short	0x010a
        /*14ae*/ 	.byte	0x3f
	.zero		1


	//   ....[104]....
        /*14b0*/ 	.word	0x0001d150
        /*14b4*/ 	.word	0x00000000
        /*14b8*/ 	.word	0x00019c60
        /*14bc*/ 	.short	0x010a
        /*14be*/ 	.byte	0x3f
	.zero		1


	//   ....[105]....
        /*14c0*/ 	.word	0x0001dc60
        /*14c4*/ 	.word	0x00000005
        /*14c8*/ 	.word	0x00019c20
        /*14cc*/ 	.short	0x010a
        /*14ce*/ 	.byte	0x3f
	.zero		1


	//   ....[106]....
        /*14d0*/ 	.word	0x0001de00
        /*14d4*/ 	.word	0x00000003
        /*14d8*/ 	.word	0x00019c40
        /*14dc*/ 	.short	0x010a
        /*14de*/ 	.byte	0x3f
	.zero		1


	//   ....[107]....
        /*14e0*/ 	.word	0x0001de50
        /*14e4*/ 	.word	0x00000013
        /*14e8*/ 	.word	0x00019c40
        /*14ec*/ 	.short	0x010a
        /*14ee*/ 	.byte	0x3f
	.zero		1


	//   ....[108]....
        /*14f0*/ 	.word	0x0001dea0
        /*14f4*/ 	.word	0x00000003
        /*14f8*/ 	.word	0x00019c60
        /*14fc*/ 	.short	0x010a
        /*14fe*/ 	.byte	0x3f
	.zero		1


	//   ....[109]....
        /*1500*/ 	.word	0x0001def0
        /*1504*/ 	.word	0x00000013
        /*1508*/ 	.word	0x00019c60
        /*150c*/ 	.short	0x010a
        /*150e*/ 	.byte	0x3f
	.zero		1


	//   ....[110]....
        /*1510*/ 	.word	0x0001df40
        /*1514*/ 	.word	0x00000003
        /*1518*/ 	.word	0x00019c80
        /*151c*/ 	.short	0x010a
        /*151e*/ 	.byte	0x3f
	.zero		1


	//----- nvinfo : EIATTR_NUM_MBARRIERS
	.align		4
.L_1194:
        /*1520*/ 	.byte	0x03, 0x38
        /*1522*/ 	.short	0x0016


	//----- nvinfo : EIATTR_EXIT_INSTR_OFFSETS
	.align		4
        /*1524*/ 	.byte	0x04, 0x1c
        /*1526*/ 	.short	(.L_1196 - .L_1195)


	//   ....[0]....
.L_1195:
        /*1528*/ 	.word	0x0001b1e0


	//----- nvinfo : EIATTR_MAX_THREADS
	.align		4
.L_1196:
        /*152c*/ 	.byte	0x04, 0x05
        /*152e*/ 	.short	(.L_1198 - .L_1197)
.L_1197:
        /*1530*/ 	.word	0x00000200
        /*1534*/ 	.word	0x00000001
        /*1538*/ 	.word	0x00000001


	//----- nvinfo : EIATTR_CRS_STACK_SIZE
	.align		4
.L_1198:
        /*153c*/ 	.byte	0x04, 0x1e
        /*153e*/ 	.short	(.L_1200 - .L_1199)
.L_1199:
        /*1540*/ 	.word	0x00000000


	//----- nvinfo : EIATTR_CBANK_PARAM_SIZE
	.align		4
.L_1200:
        /*1544*/ 	.byte	0x03, 0x19
        /*1546*/ 	.short	0x0af0


	//----- nvinfo : EIATTR_PARAM_CBANK
	.align		4
        /*1548*/ 	.byte	0x04, 0x0a
        /*154a*/ 	.short	(.L_1202 - .L_1201)
	.align		4
.L_1201:
        /*154c*/ 	.word	index@(.nv.constant0._ZN7cutlass13device_kernelIN5flash11enable_sm90INS1_16FlashAttnFwdSm90INS1_25CollectiveMainloopFwdSm90ILi2EN4cute5tupleIJNS5_1CILi1EEES8_S8_EEENS6_IJNS7_ILi192EEENS7_ILi128EEENS7_ILi96EEEEEELi96ENS_12float_e4m3_tEfNS_4arch4Sm90ELb0ELb0ELb0ELb1ELb1ELb1ELb0ELb1ELb1ELb1ELb1ELb0EEENS1_21CollectiveEpilogueFwdINS6_IJSA_SC_SB_EEES9_NS_10bfloat16_tESG_Li384ELb1ELb1ELb1ELb1EEENS1_36VarlenDynamicPersistentTileSchedulerILi192ELi128ELi384ELi128ELb1ELb1ELb1ELb0ELb1ELb1EEEEEEEEEvNT_6ParamsE)
        /*1550*/ 	.short	0x0210
        /*1552*/ 	.short	0x0af0


	//----- nvinfo : EIATTR_SW_WAR
	.align		4
.L_1202:
        /*1554*/ 	.byte	0x04, 0x36
        /*1556*/ 	.short	(.L_1204 - .L_1203)
.L_1203:
        /*1558*/ 	.word	0x00000008
.L_1204:


//--------------------- .nv.info._ZN7cutlass13device_kernelIN5flash11enable_sm90INS1_16FlashAttnFwdSm90INS1_25CollectiveMainloopFwdSm90ILi2EN4cute5tupleIJNS5_1CILi1EEES8_S8_EEENS6_IJNS7_ILi192EEENS7_ILi128EEENS7_ILi96EEEEEELi96ENS_12float_e4m3_tEfNS_4arch4Sm90ELb0ELb1ELb0ELb0ELb1ELb0ELb0ELb1ELb1ELb1ELb1ELb0EEENS1_21CollectiveEpilogueFwdINS6_IJSA_SC_SB_EEES9_NS_10bfloat16_tESG_Li384ELb0ELb1ELb1ELb1EEENS1_19SingleTileSchedulerILb0ELb1ELb1ELi192EEEEEEEEEvNT_6ParamsE --------------------------
	.section	.nv.info._ZN7cutlass13device_kernelIN5flash11enable_sm90INS1_16FlashAttnFwdSm90INS1_25CollectiveMainloopFwdSm90ILi2EN4cute5tupleIJNS5_1CILi1EEES8_S8_EEENS6_IJNS7_ILi192EEENS7_ILi128EEENS7_ILi96EEEEEELi96ENS_12float_e4m3_tEfNS_4arch4Sm90ELb0ELb1ELb0ELb0ELb1ELb0ELb0ELb1ELb1ELb1ELb1ELb0EEENS1_21CollectiveEpilogueFwdINS6_IJSA_SC_SB_EEES9_NS_10bfloat16_tESG_Li384ELb0ELb1ELb1ELb1EEENS1_19SingleTileSchedulerILb0ELb1ELb1ELi192EEEEEEEEEvNT_6ParamsE,"",@"SHT_CUDA_INFO"
	.sectionflags	@""
	.align	4


	//----- nvinfo : EIATTR_CUDA_API_VERSION
	.align		4
        /*0000*/ 	.byte	0x04, 0x37
        /*0002*/ 	.short	(.L_1206 - .L_1205)
.L_1205:
        /*0004*/ 	.word	0x00000082


	//----- nvinfo : EIATTR_KPARAM_INFO
	.align		4
.L_1206:
        /*0008*/ 	.byte	0x04, 0x17
        /*000a*/ 	.short	(.L_1208 - .L_1207)
.L_1207:
        /*000c*/ 	.word	0x00000000
        /*0010*/ 	.short	0x0000
        /*0012*/ 	.short	0x0070
        /*0014*/ 	.byte	0x00, 0xf0, 0x01, 0x28


	//----- nvinfo : EIATTR_SPARSE_MMA_MASK
	.align		4
.L_1208:
        /*0018*/ 	.byte	0x03, 0x50
        /*001a*/ 	.short	0x0000


	//----- nvinfo : EIATTR_MAXREG_COUNT
	.align		4
        /*001c*/ 	.byte	0x03, 0x1b
        /*001e*/ 	.short	0x0080


	//----- nvinfo : EIATTR_NUM_BARRIERS
	.align		4
        /*0020*/ 	.byte	0x02, 0x4c
        /*0022*/ 	.byte	0x09
	.zero		1


	//----- nvinfo : EIATTR_EXTERNS
	.align		4
        /*0024*/ 	.byte	0x04, 0x0f
        /*0026*/ 	.short	(.L_1210 - .L_1209)


	//   ....[0]....
	.align		4
.L_1209:
        /*0028*/ 	.word	index@(__assertfail)


	//----- nvinfo : EIATTR_ANNOTATIONS
	.align		4
.L_1210:
        /*002c*/ 	.byte	0x04, 0x55
        /*002e*/ 	.short	(.L_1212 - .L_1211)


	//   ....[0]....
.L_1211:
        /*0030*/ 	.word	0x00000001
        /*0034*/ 	.byte	0x10, 0x02, 0x01, 0x00, 0x01, 0x00, 0x00, 0x00, 0x10, 0x06, 0x01, 0x00, 0x01, 0x00, 0x00, 0x00
        /*0044*/ 	.byte	0xf0, 0x07, 0x01, 0x00, 0x01, 0x00, 0x00, 0x00, 0xf0, 0x18, 0x01, 0x00, 0x01, 0x00, 0x00, 0x00
        /*0054*/ 	.byte	0x80, 0x21, 0x01, 0x00, 0x01, 0x00, 0x00, 0x00, 0x00, 0x38, 0x01, 0x00, 0x01, 0x00, 0x00, 0x00
        /*0064*/ 	.byte	0xd0, 0x44, 0x01, 0x00


	//----- nvinfo : EIATTR_MERCURY_ISA_VERSION
	.align		4
.L_1212:
        /*0068*/ 	.byte	0x03, 0x5f
        /*006a*/ 	.short	0x0101


	//----- nvinfo : EIATTR_INT_WARP_WIDE_INSTR_OFFSETS
	.align		4
        /*006c*/ 	.byte	0x04, 0x31
        /*006e*/ 	.short	(.L_1214 - .L_1213)


	//   ....[0]....
.L_1213:
        /*0070*/ 	.word	0x000000c0


	//   ....[1]....
        /*0074*/ 	.word	0x000000d0


	//   ....[2]....
        /*0078*/ 	.word	0x00000170


	//----- nvinfo : EIATTR_COOP_GROUP_MASK_REGIDS
	.align		4
.L_1214:
        /*007c*/ 	.byte	0x04, 0x29
        /*007e*/ 	.short	(.L_1216 - .L_1215)


	//   ....[0]....
.L_1215:
        /*0080*/ 	.word	0xffffffff


	//   ....[1]....
        /*0084*/ 	.word	0xffffffff


	//   ....[2]....
        /*0088*/ 	.word	0xffffffff


	//   ....[3]....
        /*008c*/ 	.word	0xffffffff


	//   ....[4]....
        /*0090*/ 	.word	0xffffffff


	//   ....[5]....
        /*0094*/ 	.word	0xffffffff


	//   ....[6]....
        /*0098*/ 	.word	0xffffffff


	//   ....[7]....
        /*009c*/ 	.word	0xffffffff


	//   ....[8]....
        /*00a0*/ 	.word	0xffffffff


	//   ....[9]....
        /*00a4*/ 	.word	0xffffffff


	//   ....[10]....
        /*00a8*/ 	.word	0xffffffff


	//   ....[11]....
        /*00ac*/ 	.word	0xffffffff


	//   ....[12]....
        /*00b0*/ 	.word	0xffffffff


	//   ....[13]....
        /*00b4*/ 	.word	0xffffffff


	//   ....[14]....
        /*00b8*/ 	.word	0xffffffff


	//   ....[15]....
        /*00bc*/ 	.word	0xffffffff


	//   ....[16]....
        /*00c0*/ 	.word	0xffffffff


	//   ....[17]....
        /*00c4*/ 	.word	0xffffffff


	//   ....[18]....
        /*00c8*/ 	.word	0xffffffff


	//   ....[19]....
        /*00cc*/ 	.word	0xffffffff


	//   ....[20]....
        /*00d0*/ 	.word	0xffffffff


	//   ....[21]....
        /*00d4*/ 	.word	0xffffffff


	//   ....[22]....
        /*00d8*/ 	.word	0xffffffff


	//   ....[23]....
        /*00dc*/ 	.word	0xffffffff


	//   ....[24]....
        /*00e0*/ 	.word	0xffffffff


	//   ....[25]....
        /*00e4*/ 	.word	0xffffffff


	//   ....[26]....
        /*00e8*/ 	.word	0xffffffff


	//   ....[27]....
        /*00ec*/ 	.word	0xffffffff


	//   ....[28]....
        /*00f0*/ 	.word	0xffffffff


	//   ....[29]....
        /*00f4*/ 	.word	0xffffffff


	//   ....[30]....
        /*00f8*/ 	.word	0xffffffff


	//   ....[31]....
        /*00fc*/ 	.word	0xffffffff


	//   ....[32]....
        /*0100*/ 	.word	0xffffffff


	//   ....[33]....
        /*0104*/ 	.word	0xffffffff


	//   ....[34]....
        /*0108*/ 	.word	0xffffffff


	//   ....[35]....
        /*010c*/ 	.word	0xffffffff


	//   ....[36]....
        /*0110*/ 	.word	0xffffffff


	//   ....[37]....
        /*0114*/ 	.word	0xffffffff


	//   ....[38]....
        /*0118*/ 	.word	0xffffffff


	//   ....[39]....
        /*011c*/ 	.word	0xffffffff


	//   ....[40]....
        /*0120*/ 	.word	0xffffffff


	//   ....[41]....
        /*0124*/ 	.word	0xffffffff


	//   ....[42]....
        /*0128*/ 	.word	0xffffffff


	//   ....[43]....
        /*012c*/ 	.word	0xffffffff


	//   ....[44]....
        /*0130*/ 	.word	0xffffffff


	//   ....[45]....
        /*0134*/ 	.word	0xffffffff


	//   ....[46]....
        /*0138*/ 	.word	0xffffffff


	//   ....[47]....
        /*013c*/ 	.word	0xffffffff


	//   ....[48]....
        /*0140*/ 	.word	0xffffffff


	//   ....[49]....
        /*0144*/ 	.word	0xffffffff


	//   ....[50]....
        /*0148*/ 	.word	0xffffffff


	//   ....[51]....
        /*014c*/ 	.word	0xffffffff


	//   ....[52]....
        /*0150*/ 	.word	0xffffffff


	//   ....[53]....
        /*0154*/ 	.word	0xffffffff


	//   ....[54]....
        /*0158*/ 	.word	0xffffffff


	//   ....[55]....
        /*015c*/ 	.word	0xffffffff


	//   ....[56]....
        /*0160*/ 	.word	0xffffffff


	//   ....[57]....
        /*0164*/ 	.word	0xffffffff


	//   ....[58]....
        /*0168*/ 	.word	0xffffffff


	//   ....[59]....
        /*016c*/ 	.word	0xffffffff


	//   ....[60]....
        /*0170*/ 	.word	0xffffffff


	//   ....[61]....
        /*0174*/ 	.word	0xffffffff


	//   ....[62]....
        /*0178*/ 	.word	0xffffffff


	//   ....[63]....
        /*017c*/ 	.word	0xffffffff


	//   ....[64]....
        /*0180*/ 	.word	0xffffffff


	//   ....[65]....
        /*0184*/ 	.word	0xffffffff


	//   ....[66]....
        /*0188*/ 	.word	0xffffffff


	//   ....[67]....
        /*018c*/ 	.word	0xffffffff


	//   ....[68]....
        /*0190*/ 	.word	0xffffffff


	//   ....[69]....
        /*0194*/ 	.word	0xffffffff


	//   ....[70]....
        /*0198*/ 	.word	0xffffffff


	//   ....[71]....
        /*019c*/ 	.word	0xffffffff


	//   ....[72]....
        /*01a0*/ 	.word	0xffffffff


	//   ....[73]....
        /*01a4*/ 	.word	0xffffffff


	//   ....[74]....
        /*01a8*/ 	.word	0xffffffff


	//   ....[75]....
        /*01ac*/ 	.word	0xffffffff


	//   ....[76]....
        /*01b0*/ 	.word	0xffffffff


	//   ....[77]....
        /*01b4*/ 	.word	0xffffffff


	//   ....[78]....
        /*01b8*/ 	.word	0xffffffff


	//   ....[79]....
        /*01bc*/ 	.word	0xffffffff


	//   ....[80]....
        /*01c0*/ 	.word	0xffffffff


	//   ....[81]....
        /*01c4*/ 	.word	0xffffffff


	//   ....[82]....
        /*01c8*/ 	.word	0xffffffff


	//   ....[83]....
        /*01cc*/ 	.word	0xffffffff


	//   ....[84]....
        /*01d0*/ 	.word	0xffffffff


	//   ....[85]....
        /*01d4*/ 	.word	0xffffffff


	//   ....[86]....
        /*01d8*/ 	.word	0xffffffff


	//   ....[87]....
        /*01dc*/ 	.word	0xffffffff


	//   ....[88]....
        /*01e0*/ 	.word	0xffffffff


	//   ....[89]....
        /*01e4*/ 	.word	0xffffffff


	//   ....[90]....
        /*01e8*/ 	.word	0xffffffff


	//   ....[91]....
        /*01ec*/ 	.word	0xffffffff


	//   ....[92]....
        /*01f0*/ 	.word	0xffffffff


	//   ....[93]....
        /*01f4*/ 	.word	0xffffffff


	//   ....[94]....
        /*01f8*/ 	.word	0xffffffff


	//   ....[95]....
        /*01fc*/ 	.word	0xffffffff


	//   ....[96]....
        /*0200*/ 	.word	0xffffffff


	//   ....[97]....
        /*0204*/ 	.word	0xffffffff


	//   ....[98]....
        /*0208*/ 	.word	0xffffffff


	//   ....[99]....
        /*020c*/ 	.word	0xffffffff


	//   ....[100]....
        /*0210*/ 	.word	0xffffffff


	//   ....[101]....
        /*0214*/ 	.word	0xffffffff


	//   ....[102]....
        /*0218*/ 	.word	0xffffffff


	//   ....[103]....
        /*021c*/ 	.word	0xffffffff


	//   ....[104]....
        /*0220*/ 	.word	0xffffffff


	//   ....[105]....
        /*0224*/ 	.word	0xffffffff


	//   ....[106]....
        /*0228*/ 	.word	0xffffffff


	//   ....[107]....
        /*022c*/ 	.word	0xffffffff


	//   ....[108]....
        /*0230*/ 	.word	0xffffffff


	//   ....[109]....
        /*0234*/ 	.word	0xffffffff


	//   ....[110]....
        /*0238*/ 	.word	0xffffffff


	//   ....[111]....
        /*023c*/ 	.word	0xffffffff


	//   ....[112]....
        /*0240*/ 	.word	0xffffffff


	//   ....[113]....
        /*0244*/ 	.word	0x0500000f


	//   ....[114]....
        /*0248*/ 	.word	0x0500000f


	//   ....[115]....
        /*024c*/ 	.word	0x0500000f


	//   ....[116]....
        /*0250*/ 	.word	0x0500000f


	//   ....[117]....
        /*0254*/ 	.word	0x0500000f


	//   ....[118]....
        /*0258*/ 	.word	0x0500000f


	//   ....[119]....
        /*025c*/ 	.word	0x0500000f


	//   ....[120]....
        /*0260*/ 	.word	0x0500000f


	//   ....[121]....
        /*0264*/ 	.word	0x0500000f


	//   ....[122]....
        /*0268*/ 	.word	0x0500000f


	//   ....[123]....
        /*026c*/ 	.word	0x0500000f


	//   ....[124]....
        /*0270*/ 	.word	0x0500000f


	//   ....[125]....
        /*0274*/ 	.word	0x0500000f


	//   ....[126]....
        /*0278*/ 	.word	0x0500000f


	//   ....[127]....
        /*027c*/ 	.word	0x0500000f


	//   ....[128]....
        /*0280*/ 	.word	0x0500000f


	//   ....[129]....
        /*0284*/ 	.word	0x0500000f


	//   ....[130]....
        /*0288*/ 	.word	0x0500000f


	//   ....[131]....
        /*028c*/ 	.word	0x0500000f


	//   ....[132]....
        /*0290*/ 	.word	0x0500000f


	//   ....[133]....
        /*0294*/ 	.word	0x0500000f


	//   ....[134]....
        /*0298*/ 	.word	0x0500000f


	//   ....[135]....
        /*029c*/ 	.word	0x0500000f


	//----- nvinfo : EIATTR_COOP_GROUP_INSTR_OFFSETS
	.align		4
.L_1216:
        /*02a0*/ 	.byte	0x04, 0x28
        /*02a2*/ 	.short	(.L_1218 - .L_1217)


	//   ....[0]....
.L_1217:
        /*02a4*/ 	.word	0x00000070


	//   ....[1]....
        /*02a8*/ 	.word	0x000000b0


	//   ....[2]....
        /*02ac*/ 	.word	0x000002d0


	//   ....[3]....
        /*02b0*/ 	.word	0x00000430


	//   ....[4]....
        /*02b4*/ 	.word	0x00000550


	//   ....[5]....
        /*02b8*/ 	.word	0x000006b0


	//   ....[6]....
        /*02bc*/ 	.word	0x000017a0


	//   ....[7]....
        /*02c0*/ 	.word	0x00001f10


	//   ....[8]....
        /*02c4*/ 	.word	0x00002ce0


	//   ....[9]....
        /*02c8*/ 	.word	0x000034d0


	//   ....[10]....
        /*02cc*/ 	.word	0x000035e0


	//   ....[11]....
        /*02d0*/ 	.word	0x00003e60


	//   ....[12]....
        /*02d4*/ 	.word	0x00003ee0


	//   ....[13]....
        /*02d8*/ 	.word	0x000054a0


	//   ....[14]....
        /*02dc*/ 	.word	0x000056d0


	//   ....[15]....
        /*02e0*/ 	.word	0x000062c0


	//   ....[16]....
        /*02e4*/ 	.word	0x000063c0


	//   ....[17]....
        /*02e8*/ 	.word	0x00006c10


	//   ....[18]....
        /*02ec*/ 	.word	0x00006c90


	//   ....[19]....
        /*02f0*/ 	.word	0x000087a0


	//   ....[20]....
        /*02f4*/ 	.word	0x000087b0


	//   ....[21]....
        /*02f8*/ 	.word	0x000087e0


	//   ....[22]....
        /*02fc*/ 	.word	0x000087f0


	//   ....[23]....
        /*0300*/ 	.word	0x0000a060


	//   ....[24]....
        /*0304*/ 	.word	0x0000a280


	//   ....[25]....
        /*0308*/ 	.word	0x0000ae70


	//   ....[26]....
        /*030c*/ 	.word	0x0000af70


	//   ....[27]....
        /*0310*/ 	.word	0x0000b7c0


	//   ....[28]....
        /*0314*/ 	.word	0x0000b840


	//   ....[29]....
        /*0318*/ 	.word	0x0000cab0


	//   ....[30]....
        /*031c*/ 	.word	0x0000cad0


	//   ....[31]....
        /*0320*/ 	.word	0x0000cb50


	//   ....[32]....
        /*0324*/ 	.word	0x0000cb60


	//   ....[33]....
        /*0328*/ 	.word	0x0000d830


	//   ....[34]....
        /*032c*/ 	.word	0x0000d840


	//   ....[35]....
        /*0330*/ 	.word	0x0000d850


	//   ....[36]....
        /*0334*/ 	.word	0x0000d860


	//   ....[37]....
        /*0338*/ 	.word	0x0000d870


	//   ....[38]....
        /*033c*/ 	.word	0x0000d890


	//   ....[39]....
        /*0340*/ 	.word	0x0000d8a0


	//   ....[40]....
        /*0344*/ 	.word	0x0000d8b0


	//   ....[41]....
        /*0348*/ 	.word	0x0000d8d0


	//   ....[42]....
        /*034c*/ 	.word	0x0000d8e0


	//   ....[43]....
        /*0350*/ 	.word	0x0000d8f0


	//   ....[44]....
        /*0354*/ 	.word	0x0000d900


	//   ....[45]....
        /*0358*/ 	.word	0x0000d920


	//   ....[46]....
        /*035c*/ 	.word	0x0000d940


	//   ....[47]....
        /*0360*/ 	.word	0x0000d950


	//   ....[48]....
        /*0364*/ 	.word	0x0000d960


	//   ....[49]....
        /*0368*/ 	.word	0x0000d980


	//   ....[50]....
        /*036c*/ 	.word	0x0000d9a0


	//   ....[51]....
        /*0370*/ 	.word	0x0000d9b0


	//   ....[52]....
        /*0374*/ 	.word	0x0000d9d0


	//   ....[53]....
        /*0378*/ 	.word	0x0000d9f0


	//   ....[54]....
        /*037c*/ 	.word	0x0000da00


	//   ....[55]....
        /*0380*/ 	.word	0x0000da10


	//   ....[56]....
        /*0384*/ 	.word	0x0000da20


	//   ....[57]....
        /*0388*/ 	.word	0x0000da30


	//   ....[58]....
        /*038c*/ 	.word	0x0000da50


	//   ....[59]....
        /*0390*/ 	.word	0x0000da60


	//   ....[60]....
        /*0394*/ 	.word	0x0000da70


	//   ....[61]....
        /*0398*/ 	.word	0x0000da80


	//   ....[62]....
        /*039c*/ 	.word	0x0000da90


	//   ....[63]....
        /*03a0*/ 	.word	0x0000daa0


	//   ....[64]....
        /*03a4*/ 	.word	0x0000dab0


	//   ....[65]....
        /*03a8*/ 	.word	0x0000dac0


	//   ....[66]....
        /*03ac*/ 	.word	0x0000dae0


	//   ....[67]....
        /*03b0*/ 	.word	0x0000db10


	//   ....[68]....
        /*03b4*/ 	.word	0x0000db40


	//   ....[69]....
        /*03b8*/ 	.word	0x0000db70


	//   ....[70]....
        /*03bc*/ 	.word	0x0000dbb0


	//   ....[71]....
        /*03c0*/ 	.word	0x0000dbf0


	//   ....[72]....
        /*03c4*/ 	.word	0x0000dc20


	//   ....[73]....
        /*03c8*/ 	.word	0x0000dc30


	//   ....[74]....
        /*03cc*/ 	.word	0x0000dc40


	//   ....[75]....
        /*03d0*/ 	.word	0x0000dc50


	//   ....[76]....
        /*03d4*/ 	.word	0x0000dc60


	//   ....[77]....
        /*03d8*/ 	.word	0x0000dc70


	//   ....[78]....
        /*03dc*/ 	.word	0x0000dc80


	//   ....[79]....
        /*03e0*/ 	.word	0x0000dc90


	//   ....[80]....
        /*03e4*/ 	.word	0x0000dca0


	//   ....[81]....
        /*03e8*/ 	.word	0x0000dff0


	//   ....[82]....
        /*03ec*/ 	.word	0x0000e050


	//   ....[83]....
        /*03f0*/ 	.word	0x0000e080


	//   ....[84]....
        /*03f4*/ 	.word	0x0000e0c0


	//   ....[85]....
        /*03f8*/ 	.word	0x0000e100


	//   ....[86]....
        /*03fc*/ 	.word	0x0000e140


	//   ....[87]....
        /*0400*/ 	.word	0x0000e660


	//   ....[88]....
        /*0404*/ 	.word	0x0000e690


	//   ....[89]....
        /*0408*/ 	.word	0x0000f060


	//   ....[90]....
        /*040c*/ 	.word	0x00010810


	//   ....[91]....
        /*0410*/ 	.word	0x00010820


	//   ....[92]....
        /*0414*/ 	.word	0x00010830


	//   ....[93]....
        /*0418*/ 	.word	0x00010910


	//   ....[94]....
        /*041c*/ 	.word	0x00010c80


	//   ....[95]....
        /*0420*/ 	.word	0x00010c90


	//   ....[96]....
        /*0424*/ 	.word	0x00010ca0


	//   ....[97]....
        /*0428*/ 	.word	0x00010ce0


	//   ....[98]....
        /*042c*/ 	.word	0x00011470


	//   ....[99]....
        /*0430*/ 	.word	0x000114a0


	//   ....[100]....
        /*0434*/ 	.word	0x000114d0


	//   ....[101]....
        /*0438*/ 	.word	0x000114f0


	//   ....[102]....
        /*043c*/ 	.word	0x00011500


	//   ....[103]....
        /*0440*/ 	.word	0x000115c0


	//   ....[104]....
        /*0444*/ 	.word	0x00011d60


	//   ....[105]....
        /*0448*/ 	.word	0x00011d70


	//   ....[106]....
        /*044c*/ 	.word	0x00011d80


	//   ....[107]....
        /*0450*/ 	.word	0x00011e00


	//   ....[108]....
        /*0454*/ 	.word	0x00012190


	//   ....[109]....
        /*0458*/ 	.word	0x000121a0


	//   ....[110]....
        /*045c*/ 	.word	0x000121b0


	//   ....[111]....
        /*0460*/ 	.word	0x000121d0


	//   ....[112]....
        /*0464*/ 	.word	0x00013060


	//   ....[113]....
        /*0468*/ 	.word	0x000136e0


	//   ....[114]....
        /*046c*/ 	.word	0x000137d0


	//   ....[115]....
        /*0470*/ 	.word	0x00013880


	//   ....[116]....
        /*0474*/ 	.word	0x00013900


	//   ....[117]....
        /*0478*/ 	.word	0x00013980


	//   ....[118]....
        /*047c*/ 	.word	0x00013b30


	//   ....[119]....
        /*0480*/ 	.word	0x00013bc0


	//   ....[120]....
        /*0484*/ 	.word	0x00013c40


	//   ....[121]....
        /*0488*/ 	.word	0x00013cf0


	//   ....[122]....
        /*048c*/ 	.word	0x00013d80


	//   ....[123]....
        /*0490*/ 	.word	0x00013dd0


	//   ....[124]....
        /*0494*/ 	.word	0x00013e60


	//   ....[125]....
        /*0498*/ 	.word	0x00013f60


	//   ....[126]....
        /*049c*/ 	.word	0x00013fd0


	//   ....[127]....
        /*04a0*/ 	.word	0x000140a0


	//   ....[128]....
        /*04a4*/ 	.word	0x000141e0


	//   ....[129]....
        /*04a8*/ 	.word	0x00014270


	//   ....[130]....
        /*04ac*/ 	.word	0x000142d0


	//   ....[131]....
        /*04b0*/ 	.word	0x000143b0


	//   ....[132]....
        /*04b4*/ 	.word	0x000144a0


	//   ....[133]....
        /*04b8*/ 	.word	0x00014540


	//   ....[134]....
        /*04bc*/ 	.word	0x000145a0


	//   ....[135]....
        /*04c0*/ 	.word	0x00014600


	//----- nvinfo : EIATTR_REG_RECONFIG
	.align		4
.L_1218:
        /*04c4*/ 	.byte	0x01, 0x54
	.zero		2


	//----- nvinfo : EIATTR_SYSCALL_OFFSETS
	.align		4
        /*04c8*/ 	.byte	0x04, 0x46
        /*04ca*/ 	.short	(.L_1220 - .L_1219)


	//   ....[0]....
.L_1219:
        /*04cc*/ 	.word	0x00001960


	//   ....[1]....
        /*04d0*/ 	.word	0x0000fc30


	//   ....[2]....
        /*04d4*/ 	.word	0x0000fd70


	//   ....[3]....
        /*04d8*/ 	.word	0x0000feb0


	//   ....[4]....
        /*04dc*/ 	.word	0x0000ffd0


	//   ....[5]....
        /*04e0*/ 	.word	0x00010ff0


	//----- nvinfo : EIATTR_MBARRIER_INSTR_OFFSETS
	.align		4
.L_1220:
        /*04e4*/ 	.byte	0x04, 0x39
        /*04e6*/ 	.short	(.L_1222 - .L_1221)


	//   ....[0]....
.L_1221:
        /*04e8*/ 	.word	0x00000180
        /*04ec*/ 	.word	0x000000ff
        /*04f0*/ 	.word	0x00017000
        /*04f4*/ 	.short	0x0100
        /*04f6*/ 	.byte	0x08
	.zero		1


	//   ....[1]....
        /*04f8*/ 	.word	0x00000190
        /*04fc*/ 	.word	0x000000ff
        /*0500*/ 	.word	0x00017020
        /*0504*/ 	.short	0x0100
        /*0506*/ 	.byte	0x08
	.zero		1


	//   ....[2]....
        /*0508*/ 	.word	0x00000280
        /*050c*/ 	.word	0x000000ff
        /*0510*/ 	.word	0x00017030
        /*0514*/ 	.short	0x0100
        /*0516*/ 	.byte	0x08
	.zero		1


	//   ....[3]....
        /*0518*/ 	.word	0x00000290
        /*051c*/ 	.word	0x000000ff
        /*0520*/ 	.word	0x00017040
        /*0524*/ 	.short	0x0100
        /*0526*/ 	.byte	0x08
	.zero		1


	//   ....[4]....
        /*0528*/ 	.word	0x000002a0
        /*052c*/ 	.word	0x000000ff
        /*0530*/ 	.word	0x00017038
        /*0534*/ 	.short	0x0100
        /*0536*/ 	.byte	0x08
	.zero		1


	//   ....[5]....
        /*0538*/ 	.word	0x000002b0
        /*053c*/ 	.word	0x000000ff
        /*0540*/ 	.word	0x00017048
        /*0544*/ 	.short	0x0100
        /*0546*/ 	.byte	0x08
	.zero		1


	//   ....[6]....
        /*0548*/ 	.word	0x000003e0
        /*054c*/ 	.word	0x000000ff
        /*0550*/ 	.word	0x00017050
        /*0554*/ 	.short	0x0100
        /*0556*/ 	.byte	0x08
	.zero		1


	//   ....[7]....
        /*0558*/ 	.word	0x000003f0
        /*055c*/ 	.word	0x000000ff
        /*0560*/ 	.word	0x00017060
        /*0564*/ 	.short	0x0100
        /*0566*/ 	.byte	0x08
	.zero		1


	//   ....[8]....
        /*0568*/ 	.word	0x00000400
        /*056c*/ 	.word	0x000000ff
        /*0570*/ 	.word	0x00017058
        /*0574*/ 	.short	0x0100
        /*0576*/ 	.byte	0x08
	.zero		1


	//   ....[9]....
        /*0578*/ 	.word	0x00000410
        /*057c*/ 	.word	0x000000ff
        /*0580*/ 	.word	0x00017068
        /*0584*/ 	.short	0x0100
        /*0586*/ 	.byte	0x08
	.zero		1


	//   ....[10]....
        /*0588*/ 	.word	0x00000500
        /*058c*/ 	.word	0x000000ff
        /*0590*/ 	.word	0x00017070
        /*0594*/ 	.short	0x0100
        /*0596*/ 	.byte	0x06
	.zero		1


	//   ....[11]....
        /*0598*/ 	.word	0x00000510
        /*059c*/ 	.word	0x000000ff
        /*05a0*/ 	.word	0x00017080
        /*05a4*/ 	.short	0x0100
        /*05a6*/ 	.byte	0x06
	.zero		1


	//   ....[12]....
        /*05a8*/ 	.word	0x00000520
        /*05ac*/ 	.word	0x000000ff
        /*05b0*/ 	.word	0x00017078
        /*05b4*/ 	.short	0x0100
        /*05b6*/ 	.byte	0x06
	.zero		1


	//   ....[13]....
        /*05b8*/ 	.word	0x00000530
        /*05bc*/ 	.word	0x000000ff
        /*05c0*/ 	.word	0x00017088
        /*05c4*/ 	.short	0x0100
        /*05c6*/ 	.byte	0x06
	.zero		1


	//   ....[14]....
        /*05c8*/ 	.word	0x00000660
        /*05cc*/ 	.word	0x000000ff
        /*05d0*/ 	.word	0x00017090
        /*05d4*/ 	.short	0x0100
        /*05d6*/ 	.byte	0x08
	.zero		1


	//   ....[15]....
        /*05d8*/ 	.word	0x00000670
        /*05dc*/ 	.word	0x000000ff
        /*05e0*/ 	.word	0x000170a0
        /*05e4*/ 	.short	0x0100
        /*05e6*/ 	.byte	0x08
	.zero		1


	//   ....[16]....
        /*05e8*/ 	.word	0x00000680
        /*05ec*/ 	.word	0x000000ff
        /*05f0*/ 	.word	0x00017098
        /*05f4*/ 	.short	0x0100
        /*05f6*/ 	.byte	0x08
	.zero		1


	//   ....[17]....
        /*05f8*/ 	.word	0x00000690
        /*05fc*/ 	.word	0x000000ff
        /*0600*/ 	.word	0x000170a8
        /*0604*/ 	.short	0x0100
        /*0606*/ 	.byte	0x08
	.zero		1


	//   ....[18]....
        /*0608*/ 	.word	0x000007d0
        /*060c*/ 	.word	0x000000ff
        /*0610*/ 	.word	0x000170b0
        /*0614*/ 	.short	0x0100
        /*0616*/ 	.byte	0x08
	.zero		1


	//   ....[19]....
        /*0618*/ 	.word	0x000007e0
        /*061c*/ 	.word	0x000000ff
        /*0620*/ 	.word	0x000170c0
        /*0624*/ 	.short	0x0100
        /*0626*/ 	.byte	0x08
	.zero		1


	//   ....[20]....
        /*0628*/ 	.word	0x000007f0
        /*062c*/ 	.word	0x000000ff
        /*0630*/ 	.word	0x000170b8
        /*0634*/ 	.short	0x0100
        /*0636*/ 	.byte	0x08
	.zero		1


	//   ....[21]....
        /*0638*/ 	.word	0x00000800
        /*063c*/ 	.word	0x000000ff
        /*0640*/ 	.word	0x000170c8
        /*0644*/ 	.short	0x0100
        /*0646*/ 	.byte	0x08
	.zero		1


	//   ....[22]....
        /*0648*/ 	.word	0x00001980
        /*064c*/ 	.word	0x000000ff
        /*0650*/ 	.word	0x00017000
        /*0654*/ 	.short	0x010a
        /*0656*/ 	.byte	0x2d
	.zero		1


	//   ....[23]....
        /*0658*/ 	.word	0x000019f0
        /*065c*/ 	.word	0x000000ff
        /*0660*/ 	.word	0x00017030
        /*0664*/ 	.short	0x010a
        /*0666*/ 	.byte	0x2d
	.zero		1


	//   ....[24]....
        /*0668*/ 	.word	0x00001a50
        /*066c*/ 	.word	0x000000ff
        /*0670*/ 	.word	0x00017030
        /*0674*/ 	.short	0x010a
        /*0676*/ 	.byte	0x2d
	.zero		1


	//   ....[25]....
        /*0678*/ 	.word	0x00001f30
        /*067c*/ 	.word	0x000000ff
        /*0680*/ 	.word	0x00000000
        /*0684*/ 	.short	0x0101
        /*0686*/ 	.byte	0x04
	.zero		1


	//   ....[26]....
        /*0688*/ 	.word	0x00004ff0
        /*068c*/ 	.word	0x000000ff
        /*0690*/ 	.word	0x00017030
        /*0694*/ 	.short	0x010a
        /*0696*/ 	.byte	0x1b
	.zero		1


	//   ....[27]....
        /*0698*/ 	.word	0x00005030
        /*069c*/ 	.word	0x000000ff
        /*06a0*/ 	.word	0x00017030
        /*06a4*/ 	.short	0x010a
        /*06a6*/ 	.byte	0x1b
	.zero		1


	//   ....[28]....
        /*06a8*/ 	.word	0x000051b0
        /*06ac*/ 	.word	0x000000ff
        /*06b0*/ 	.word	0x00017050
        /*06b4*/ 	.short	0x010a
        /*06b6*/ 	.byte	0x0f
	.zero		1


	//   ....[29]....
        /*06b8*/ 	.word	0x000051f0
        /*06bc*/ 	.word	0x000000ff
        /*06c0*/ 	.word	0x00017050
        /*06c4*/ 	.short	0x010a
        /*06c6*/ 	.byte	0x0f
	.zero		1


	//   ....[30]....
        /*06c8*/ 	.word	0x000054d0
        /*06cc*/ 	.word	0x000000ff
        /*06d0*/ 	.word	0x00000000
        /*06d4*/ 	.short	0x0101
        /*06d6*/ 	.byte	0x0a
	.zero		1


	//   ....[31]....
        /*06d8*/ 	.word	0x00007720
        /*06dc*/ 	.word	0x000000ff
        /*06e0*/ 	.word	0x00000000
        /*06e4*/ 	.short	0x0101
        /*06e6*/ 	.byte	0x0a
	.zero		1


	//   ....[32]....
        /*06e8*/ 	.word	0x00007f80
        /*06ec*/ 	.word	0x000000ff
        /*06f0*/ 	.word	0x00017030
        /*06f4*/ 	.short	0x010a
        /*06f6*/ 	.byte	0x0a
	.zero		1


	//   ....[33]....
        /*06f8*/ 	.word	0x00007fc0
        /*06fc*/ 	.word	0x000000ff
        /*0700*/ 	.word	0x00017030
        /*0704*/ 	.short	0x010a
        /*0706*/ 	.byte	0x0a
	.zero		1


	//   ....[34]....
        /*0708*/ 	.word	0x00008140
        /*070c*/ 	.word	0x000000ff
        /*0710*/ 	.word	0x00017050
        /*0714*/ 	.short	0x010a
        /*0716*/ 	.byte	0x0f
	.zero		1


	//   ....[35]....
        /*0718*/ 	.word	0x00008180
        /*071c*/ 	.word	0x000000ff
        /*0720*/ 	.word	0x00017050
        /*0724*/ 	.short	0x010a
        /*0726*/ 	.byte	0x0f
	.zero		1


	//   ....[36]....
        /*0728*/ 	.word	0x00008440
        /*072c*/ 	.word	0x000000ff
        /*0730*/ 	.word	0x00000000
        /*0734*/ 	.short	0x0101
        /*0736*/ 	.byte	0x0a
	.zero		1


	//   ....[37]....
        /*0738*/ 	.word	0x000095b0
        /*073c*/ 	.word	0x000000ff
        /*0740*/ 	.word	0x00000000
        /*0744*/ 	.short	0x0101
        /*0746*/ 	.byte	0x0a
	.zero		1


	//   ....[38]....
        /*0748*/ 	.word	0x00009bb0
        /*074c*/ 	.word	0x000000ff
        /*0750*/ 	.word	0x00017030
        /*0754*/ 	.short	0x010a
        /*0756*/ 	.byte	0x15
	.zero		1


	//   ....[39]....
        /*0758*/ 	.word	0x00009bf0
        /*075c*/ 	.word	0x000000ff
        /*0760*/ 	.word	0x00017030
        /*0764*/ 	.short	0x010a
        /*0766*/ 	.byte	0x15
	.zero		1


	//   ....[40]....
        /*0768*/ 	.word	0x00009d70
        /*076c*/ 	.word	0x000000ff
        /*0770*/ 	.word	0x00017050
        /*0774*/ 	.short	0x010a
        /*0776*/ 	.byte	0x0f
	.zero		1


	//   ....[41]....
        /*0778*/ 	.word	0x00009db0
        /*077c*/ 	.word	0x000000ff
        /*0780*/ 	.word	0x00017050
        /*0784*/ 	.short	0x010a
        /*0786*/ 	.byte	0x0f
	.zero		1


	//   ....[42]....
        /*0788*/ 	.word	0x0000a000
        /*078c*/ 	.word	0x000000ff
        /*0790*/ 	.word	0x00000000
        /*0794*/ 	.short	0x0101
        /*0796*/ 	.byte	0x15
	.zero		1


	//   ....[43]....
        /*0798*/ 	.word	0x0000c2d0
        /*079c*/ 	.word	0x000000ff
        /*07a0*/ 	.word	0x00000000
        /*07a4*/ 	.short	0x0101
        /*07a6*/ 	.byte	0x0a
	.zero		1


	//   ....[44]....
        /*07a8*/ 	.word	0x0000c7f0
        /*07ac*/ 	.word	0x000000ff
        /*07b0*/ 	.word	0x00017050
        /*07b4*/ 	.short	0x010a
        /*07b6*/ 	.byte	0x12
	.zero		1


	//   ....[45]....
        /*07b8*/ 	.word	0x0000c830
        /*07bc*/ 	.word	0x000000ff
        /*07c0*/ 	.word	0x00017050
        /*07c4*/ 	.short	0x010a
        /*07c6*/ 	.byte	0x12
	.zero		1


	//   ....[46]....
        /*07c8*/ 	.word	0x0000ce40
        /*07cc*/ 	.word	0x000000ff
        /*07d0*/ 	.word	0x00000000
        /*07d4*/ 	.short	0x0101
        /*07d6*/ 	.byte	0x04
	.zero		1


	//   ....[47]....
        /*07d8*/ 	.word	0x0000e120
        /*07dc*/ 	.word	0x000000ff
        /*07e0*/ 	.word	0x00000000
        /*07e4*/ 	.short	0x0101
        /*07e6*/ 	.byte	0x04
	.zero		1


	//   ....[48]....
        /*07e8*/ 	.word	0x000105d0
        /*07ec*/ 	.word	0x000000ff
        /*07f0*/ 	.word	0x00017080
        /*07f4*/ 	.short	0x010a
        /*07f6*/ 	.byte	0x30
	.zero		1


	//   ....[49]....
        /*07f8*/ 	.word	0x000109d0
        /*07fc*/ 	.word	0x000000ff
        /*0800*/ 	.word	0x00017070
        /*0804*/ 	.short	0x0107
        /*0806*/ 	.byte	0x30
	.zero		1


	//   ....[50]....
        /*0808*/ 	.word	0x00010a60
        /*080c*/ 	.word	0x000000ff
        /*0810*/ 	.word	0x00017070
        /*0814*/ 	.short	0x0101
        /*0816*/ 	.byte	0x30
	.zero		1


	//   ....[51]....
        /*0818*/ 	.word	0x00010a90
        /*081c*/ 	.word	0x000000ff
        /*0820*/ 	.word	0x00017040
        /*0824*/ 	.short	0x010a
        /*0826*/ 	.byte	0x30
	.zero		1


	//   ....[52]....
        /*0828*/ 	.word	0x00010da0
        /*082c*/ 	.word	0x000000ff
        /*0830*/ 	.word	0x00017030
        /*0834*/ 	.short	0x0107
        /*0836*/ 	.byte	0x30
	.zero		1


	//   ....[53]....
        /*0838*/ 	.word	0x00010e30
        /*083c*/ 	.word	0x000000ff
        /*0840*/ 	.word	0x00017030
        /*0844*/ 	.short	0x0101
        /*0846*/ 	.byte	0x30
	.zero		1


	//   ....[54]....
        /*0848*/ 	.word	0x000116d0
        /*084c*/ 	.word	0x000000ff
        /*0850*/ 	.word	0x00017000
        /*0854*/ 	.short	0x0107
        /*0856*/ 	.byte	0x30
	.zero		1


	//   ....[55]....
        /*0858*/ 	.word	0x00011730
        /*085c*/ 	.word	0x000000ff
        /*0860*/ 	.word	0x00017000
        /*0864*/ 	.short	0x0101
        /*0866*/ 	.byte	0x30
	.zero		1


	//   ....[56]....
        /*0868*/ 	.word	0x00011760
        /*086c*/ 	.word	0x000000ff
        /*0870*/ 	.word	0x00017020
        /*0874*/ 	.short	0x010a
        /*0876*/ 	.byte	0x30
	.zero		1


	//   ....[57]....
        /*0878*/ 	.word	0x00011b10
        /*087c*/ 	.word	0x00000005
        /*0880*/ 	.word	0x00017080
        /*0884*/ 	.short	0x010a
        /*0886*/ 	.byte	0x3f
	.zero		1


	//   ....[58]....
        /*0888*/ 	.word	0x00011ed0
        /*088c*/ 	.word	0x00000005
        /*0890*/ 	.word	0x00017070
        /*0894*/ 	.short	0x0107
        /*0896*/ 	.byte	0x3f
	.zero		1


	//   ....[59]....
        /*0898*/ 	.word	0x00011f60
        /*089c*/ 	.word	0x00000005
        /*08a0*/ 	.word	0x00017070
        /*08a4*/ 	.short	0x0101
        /*08a6*/ 	.byte	0x3f
	.zero		1


	//   ....[60]....
        /*08a8*/ 	.word	0x00011f90
        /*08ac*/ 	.word	0x00000005
        /*08b0*/ 	.word	0x00017040
        /*08b4*/ 	.short	0x010a
        /*08b6*/ 	.byte	0x3f
	.zero		1


	//   ....[61]....
        /*08b8*/ 	.word	0x000122d0
        /*08bc*/ 	.word	0x00000005
        /*08c0*/ 	.word	0x00017030
        /*08c4*/ 	.short	0x0107
        /*08c6*/ 	.byte	0x3f
	.zero		1


	//   ....[62]....
        /*08c8*/ 	.word	0x00012370
        /*08cc*/ 	.word	0x00000005
        /*08d0*/ 	.word	0x00017030
        /*08d4*/ 	.short	0x0101
        /*08d6*/ 	.byte	0x3f
	.zero		1


	//   ....[63]....
        /*08d8*/ 	.word	0x000123f0
        /*08dc*/ 	.word	0x00000003
        /*08e0*/ 	.word	0x00017070
        /*08e4*/ 	.short	0x010a
        /*08e6*/ 	.byte	0x3f
	.zero		1


	//   ....[64]....
        /*08e8*/ 	.word	0x00012480
        /*08ec*/ 	.word	0x00000003
        /*08f0*/ 	.word	0x00017060
        /*08f4*/ 	.short	0x010a
        /*08f6*/ 	.byte	0x3f
	.zero		1


	//   ....[65]....
        /*08f8*/ 	.word	0x000128b0
        /*08fc*/ 	.word	0x00000003
        /*0900*/ 	.word	0x00017050
        /*0904*/ 	.short	0x0101
        /*0906*/ 	.byte	0x3f
	.zero		1


	//   ....[66]....
        /*0908*/ 	.word	0x00012950
        /*090c*/ 	.word	0x00000003
        /*0910*/ 	.word	0x00000000
        /*0914*/ 	.short	0x0101
        /*0916*/ 	.byte	0x3f
	.zero		1


	//   ....[67]....
        /*0918*/ 	.word	0x00012a20
        /*091c*/ 	.word	0x00000003
        /*0920*/ 	.word	0x00017070
        /*0924*/ 	.short	0x010a
        /*0926*/ 	.byte	0x3f
	.zero		1


	//   ....[68]....
        /*0928*/ 	.word	0x00012ac0
        /*092c*/ 	.word	0x00000003
        /*0930*/ 	.word	0x00017060
        /*0934*/ 	.short	0x010a
        /*0936*/ 	.byte	0x3f
	.zero		1


	//   ....[69]....
        /*0938*/ 	.word	0x00012ef0
        /*093c*/ 	.word	0x00000003
        /*0940*/ 	.word	0x00017050
        /*0944*/ 	.short	0x0101
        /*0946*/ 	.byte	0x3f
	.zero		1


	//   ....[70]....
        /*0948*/ 	.word	0x00012fa0
        /*094c*/ 	.word	0x00000003
        /*0950*/ 	.word	0x00000000
        /*0954*/ 	.short	0x0101
        /*0956*/ 	.byte	0x3f
	.zero		1


	//   ....[71]....
        /*0958*/ 	.word	0x00013010
        /*095c*/ 	.word	0x00000007
        /*0960*/ 	.word	0x00017020
        /*0964*/ 	.short	0x010a
        /*0966*/ 	.byte	0x3f
	.zero		1


	//   ....[72]....
        /*0968*/ 	.word	0x00013130
        /*096c*/ 	.word	0x00000005
        /*0970*/ 	.word	0x00017040
        /*0974*/ 	.short	0x010a
        /*0976*/ 	.byte	0x3f
	.zero		1


	//   ....[73]....
        /*0978*/ 	.word	0x000131d0
        /*097c*/ 	.word	0x00000007
        /*0980*/ 	.word	0x00017040
        /*0984*/ 	.short	0x010a
        /*0986*/ 	.byte	0x3f
	.zero		1


	//   ....[74]....
        /*0988*/ 	.word	0x00013210
        /*098c*/ 	.word	0x00000005
        /*0990*/ 	.word	0x00017060
        /*0994*/ 	.short	0x010a
        /*0996*/ 	.byte	0x3f
	.zero		1


	//   ....[75]....
        /*0998*/ 	.word	0x00013250
        /*099c*/ 	.word	0x00000007
        /*09a0*/ 	.word	0x00017060
        /*09a4*/ 	.short	0x010a
        /*09a6*/ 	.byte	0x3f
	.zero		1


	//   ....[76]....
        /*09a8*/ 	.word	0x00013290
        /*09ac*/ 	.word	0x00000005
        /*09b0*/ 	.word	0x00017080
        /*09b4*/ 	.short	0x010a
        /*09b6*/ 	.byte	0x3f
	.zero		1


	//   ....[77]....
        /*09b8*/ 	.word	0x000132d0
        /*09bc*/ 	.word	0x00000007
        /*09c0*/ 	.word	0x00017080
        /*09c4*/ 	.short	0x010a
        /*09c6*/ 	.byte	0x3f
	.zero		1


	//   ....[78]....
        /*09c8*/ 	.word	0x00013340
        /*09cc*/ 	.word	0x00000003
        /*09d0*/ 	.word	0x00017000
        /*09d4*/ 	.short	0x010a
        /*09d6*/ 	.byte	0x3f
	.zero		1


	//   ....[79]....
        /*09d8*/ 	.word	0x000133a0
        /*09dc*/ 	.word	0x00000003
        /*09e0*/ 	.word	0x00017030
        /*09e4*/ 	.short	0x010a
        /*09e6*/ 	.byte	0x3f
	.zero		1


	//   ....[80]....
        /*09e8*/ 	.word	0x00013400
        /*09ec*/ 	.word	0x0000000d
        /*09f0*/ 	.word	0x00017030
        /*09f4*/ 	.short	0x010a
        /*09f6*/ 	.byte	0x3f
	.zero		1


	//   ....[81]....
        /*09f8*/ 	.word	0x00013460
        /*09fc*/ 	.word	0x0000000d
        /*0a00*/ 	.word	0x00017050
        /*0a04*/ 	.short	0x010a
        /*0a06*/ 	.byte	0x3f
	.zero		1


	//   ....[82]....
        /*0a08*/ 	.word	0x000134c0
        /*0a0c*/ 	.word	0x0000000f
        /*0a10*/ 	.word	0x00017030
        /*0a14*/ 	.short	0x010a
        /*0a16*/ 	.byte	0x3f
	.zero		1


	//   ....[83]....
        /*0a18*/ 	.word	0x00013520
        /*0a1c*/ 	.word	0x0000000f
        /*0a20*/ 	.word	0x00017050
        /*0a24*/ 	.short	0x010a
        /*0a26*/ 	.byte	0x3f
	.zero		1


	//   ....[84]....
        /*0a28*/ 	.word	0x00013580
        /*0a2c*/ 	.word	0x0000000d
        /*0a30*/ 	.word	0x00017030
        /*0a34*/ 	.short	0x010a
        /*0a36*/ 	.byte	0x3f
	.zero		1


	//   ....[85]....
        /*0a38*/ 	.word	0x000135e0
        /*0a3c*/ 	.word	0x0000000d
        /*0a40*/ 	.word	0x00017050
        /*0a44*/ 	.short	0x010a
        /*0a46*/ 	.byte	0x3f
	.zero		1


	//   ....[86]....
        /*0a48*/ 	.word	0x00013640
        /*0a4c*/ 	.word	0x00000005
        /*0a50*/ 	.word	0x00017050
        /*0a54*/ 	.short	0x010a
        /*0a56*/ 	.byte	0x3f
	.zero		1


	//   ....[87]....
        /*0a58*/ 	.word	0x00013720
        /*0a5c*/ 	.word	0x00000002
        /*0a60*/ 	.word	0x00017080
        /*0a64*/ 	.short	0x010a
        /*0a66*/ 	.byte	0x3f
	.zero		1


	//   ....[88]....
        /*0a68*/ 	.word	0x00013a80
        /*0a6c*/ 	.word	0x00000002
        /*0a70*/ 	.word	0x00017040
        /*0a74*/ 	.short	0x010a
        /*0a76*/ 	.byte	0x3f
	.zero		1


	//   ....[89]....
        /*0a78*/ 	.word	0x000140e0
        /*0a7c*/ 	.word	0x00000002
        /*0a80*/ 	.word	0x00017020
        /*0a84*/ 	.short	0x010a
        /*0a86*/ 	.byte	0x3f
	.zero		1


	//   ....[90]....
        /*0a88*/ 	.word	0x00014130
        /*0a8c*/ 	.word	0x00000005
        /*0a90*/ 	.word	0x00017080
        /*0a94*/ 	.short	0x010a
        /*0a96*/ 	.byte	0x3f
	.zero		1


	//   ....[91]....
        /*0a98*/ 	.word	0x000143f0
        /*0a9c*/ 	.word	0x00000005
        /*0aa0*/ 	.word	0x00017040
        /*0aa4*/ 	.short	0x010a
        /*0aa6*/ 	.byte	0x3f
	.zero		1


	//   ....[92]....
        /*0aa8*/ 	.word	0x000146b0
        /*0aac*/ 	.word	0x00000003
        /*0ab0*/ 	.word	0x00017070
        /*0ab4*/ 	.short	0x010a
        /*0ab6*/ 	.byte	0x3f
	.zero		1


	//   ....[93]....
        /*0ab8*/ 	.word	0x00014700
        /*0abc*/ 	.word	0x00000003
        /*0ac0*/ 	.word	0x00017060
        /*0ac4*/ 	.short	0x010a
        /*0ac6*/ 	.byte	0x3f
	.zero		1


	//   ....[94]....
        /*0ac8*/ 	.word	0x00014750
        /*0acc*/ 	.word	0x00000003
        /*0ad0*/ 	.word	0x00017070
        /*0ad4*/ 	.short	0x010a
        /*0ad6*/ 	.byte	0x3f
	.zero		1


	//   ....[95]....
        /*0ad8*/ 	.word	0x000147a0
        /*0adc*/ 	.word	0x00000003
        /*0ae0*/ 	.word	0x00017060
        /*0ae4*/ 	.short	0x010a
        /*0ae6*/ 	.byte	0x3f
	.zero		1


	//   ....[96]....
        /*0ae8*/ 	.word	0x000147f0
        /*0aec*/ 	.word	0x00000007
        /*0af0*/ 	.word	0x00017020
        /*0af4*/ 	.short	0x010a
        /*0af6*/ 	.byte	0x3f
	.zero		1


	//   ....[97]....
        /*0af8*/ 	.word	0x00014840
        /*0afc*/ 	.word	0x00000005
        /*0b00*/ 	.word	0x00017040
        /*0b04*/ 	.short	0x010a
        /*0b06*/ 	.byte	0x3f
	.zero		1


	//   ....[98]....
        /*0b08*/ 	.word	0x00014890
        /*0b0c*/ 	.word	0x00000007
        /*0b10*/ 	.word	0x00017040
        /*0b14*/ 	.short	0x010a
        /*0b16*/ 	.byte	0x3f
	.zero		1


	//   ....[99]....
        /*0b18*/ 	.word	0x000148e0
        /*0b1c*/ 	.word	0x00000005
        /*0b20*/ 	.word	0x00017060
        /*0b24*/ 	.short	0x010a
        /*0b26*/ 	.byte	0x3f
	.zero		1


	//   ....[100]....
        /*0b28*/ 	.word	0x00014930
        /*0b2c*/ 	.word	0x00000007
        /*0b30*/ 	.word	0x00017060
        /*0b34*/ 	.short	0x010a
        /*0b36*/ 	.byte	0x3f
	.zero		1


	//   ....[101]....
        /*0b38*/ 	.word	0x00014980
        /*0b3c*/ 	.word	0x00000005
        /*0b40*/ 	.word	0x00017080
        /*0b44*/ 	.short	0x010a
        /*0b46*/ 	.byte	0x3f
	.zero		1


	//----- nvinfo : EIATTR_NUM_MBARRIERS
	.align		4
.L_1222:
        /*0b48*/ 	.byte	0x03, 0x38
        /*0b4a*/ 	.short	0x0016


	//----- nvinfo : EIATTR_EXIT_INSTR_OFFSETS
	.align		4
        /*0b4c*/ 	.byte	0x04, 0x1c
        /*0b4e*/ 	.short	(.L_1224 - .L_1223)


	//   ....[0]....
.L_1223:
        /*0b50*/ 	.word	0x00013320


	//----- nvinfo : EIATTR_MAX_THREADS
	.align		4
.L_1224:
        /*0b54*/ 	.byte	0x04, 0x05
        /*0b56*/ 	.short	(.L_1226 - .L_1225)
.L_1225:
        /*0b58*/ 	.word	0x00000200
        /*0b5c*/ 	.word	0x00000001
        /*0b60*/ 	.word	0x00000001


	//----- nvinfo : EIATTR_CRS_STACK_SIZE
	.align		4
.L_1226:
        /*0b64*/ 	.byte	0x04, 0x1e
        /*0b66*/ 	.short	(.L_1228 - .L_1227)
.L_1227:
        /*0b68*/ 	.word	0x00000000


	//----- nvinfo : EIATTR_CBANK_PARAM_SIZE
	.align		4
.L_1228:
        /*0b6c*/ 	.byte	0x03, 0x19
        /*0b6e*/ 	.short	0x0a70


	//----- nvinfo : EIATTR_PARAM_CBANK
	.align		4
        /*0b70*/ 	.byte	0x04, 0x0a
        /*0b72*/ 	.short	(.L_1230 - .L_1229)
	.align		4
.L_1229:
        /*0b74*/ 	.word	index@(.nv.constant0._ZN7cutlass13device_kernelIN5flash11enable_sm90INS1_16FlashAttnFwdSm90INS1_25CollectiveMainloopFwdSm90ILi2EN4cute5tupleIJNS5_1CILi1EEES8_S8_EEENS6_IJNS7_ILi192EEENS7_ILi128EEENS7_ILi96EEEEEELi96ENS_12float_e4m3_tEfNS_4arch4Sm90ELb0ELb1ELb0ELb0ELb1ELb0ELb0ELb1ELb1ELb1ELb1ELb0EEENS1_21CollectiveEpilogueFwdINS6_IJSA_SC_SB_EEES9_NS_10bfloat16_tESG_Li384ELb0ELb1ELb1ELb1EEENS1_19SingleTileSchedulerILb0ELb1ELb1ELi192EEEEEEEEEvNT_6ParamsE)
        /*0b78*/ 	.short	0x0210
        /*0b7a*/ 	.short	0x0a70


	//----- nvinfo : EIATTR_SW_WAR
	.align		4
.L_1230:
        /*0b7c*/ 	.byte	0x04, 0x36
        /*0b7e*/ 	.short	(.L_1232 - .L_1231)
.L_1231:
        /*0b80*/ 	.word	0x00000008
.L_1232:


//--------------------- .nv.info._ZN7cutlass13device_kernelIN5flash11enable_sm90INS1_16FlashAttnFwdSm90INS1_25CollectiveMainloopFwdSm90ILi2EN4cute5tupleIJNS5_1CILi1EEES8_S8_EEENS6_IJNS7_ILi192EEENS7_ILi128EEENS7_ILi96EEEEEELi96ENS_12float_e4m3_tEfNS_4arch4Sm90ELb0ELb1ELb0ELb1ELb1ELb0ELb0ELb1ELb1ELb1ELb1ELb0EEENS1_21CollectiveEpilogueFwdINS6_IJSA_SC_SB_EEES9_NS_10bfloat16_tESG_Li384ELb1ELb1ELb1ELb1EEENS1_36VarlenDynamicPersistentTileSchedulerILi192ELi128ELi384ELi128ELb1ELb1ELb1ELb1ELb0ELb1EEEEEEEEEvNT_6ParamsE --------------------------
	.section	.nv.info._ZN7cutlass13device_kernelIN5flash11enable_sm90INS1_16FlashAttnFwdSm90INS1_25CollectiveMainloopFwdSm90ILi2EN4cute5tupleIJNS5_1CILi1EEES8_S8_EEENS6_IJNS7_ILi192EEENS7_ILi128EEENS7_ILi96EEEEEELi96ENS_12float_e4m3_tEfNS_4arch4Sm90ELb0ELb1ELb0ELb1ELb1ELb0ELb0ELb1ELb1ELb1ELb1ELb0EEENS1_21CollectiveEpilogueFwdINS6_IJSA_SC_SB_EEES9_NS_10bfloat16_tESG_Li384ELb1ELb1ELb1ELb1EEENS1_36VarlenDynamicPersistentTileSchedulerILi192ELi128ELi384ELi128ELb1ELb1ELb1ELb1ELb0ELb1EEEEEEEEEvNT_6ParamsE,"",@"SHT_CUDA_INFO"
	.sectionflags	@""
	.align	4


	//----- nvinfo : EIATTR_CUDA_API_VERSION
	.align		4
        /*0000*/ 	.byte	0x04, 0x37
        /*0002*/ 	.short	(.L_1234 - .L_1233)
.L_1233:
        /*0004*/ 	.word	0x00000082


	//----- nvinfo : EIATTR_KPARAM_INFO
	.align		4
.L_1234:
        /*0008*/ 	.byte	0x04, 0x17
        /*000a*/ 	.short	(.L_1236 - .L_1235)
.L_1235:
        /*000c*/ 	.word	0x00000000
        /*0010*/ 	.short	0x0000
        /*0012*/ 	.short	0x0070
        /*0014*/ 	.byte	0x00, 0xf0, 0x01, 0x2a


	//----- nvinfo : EIATTR_SPARSE_MMA_MASK
	.align		4
.L_1236:
        /*0018*/ 	.byte	0x03, 0x50
        /*001a*/ 	.short	0x0000


	//----- nvinfo : EIATTR_MAXREG_COUNT
	.align		4
        /*001c*/ 	.byte	0x03, 0x1b
        /*001e*/ 	.short	0x0080


	//----- nvinfo : EIATTR_NUM_BARRIERS
	.align		4
        /*0020*/ 	.byte	0x02, 0x4c
        /*0022*/ 	.byte	0x09
	.zero		1


	//----- nvinfo : EIATTR_EXTERNS
	.align		4
        /*0024*/ 	.byte	0x04, 0x0f
        /*0026*/ 	.short	(.L_1238 - .L_1237)


	//   ....[0]....
	.align		4
.L_1237:
        /*0028*/ 	.word	index@(__assertfail)


	//----- nvinfo : EIATTR_ANNOTATIONS
	.align		4
.L_1238:
        /*002c*/ 	.byte	0x04, 0x55
        /*002e*/ 	.short	(.L_1240 - .L_1239)


	//   ....[0]....
.L_1239:
        /* <DEDUP_REMOVED lines=28> */


	//----- nvinfo : EIATTR_MERCURY_ISA_VERSION
	.align		4
.L_1240:
        /*01e0*/ 	.byte	0x03, 0x5f
        /*01e2*/ 	.short	0x0101


	//----- nvinfo : EIATTR_UNUSED_LOAD_BYTE_OFFSET
	.align		4
        /*01e4*/ 	.byte	0x04, 0x44
        /*01e6*/ 	.short	(.L_1242 - .L_1241)


	//   ....[0]....
.L_1241:
        /*01e8*/ 	.word	0x00000940
        /*01ec*/ 	.word	0x0000fff0


	//   ....[1]....
        /*01f0*/ 	.word	0x0000dc00
        /*01f4*/ 	.word	0x0000fff0


	//----- nvinfo : EIATTR_INT_WARP_WIDE_INSTR_OFFSETS
	.align		4
.L_1242:
        /*01f8*/ 	.byte	0x04, 0x31
        /*01fa*/ 	.short	(.L_1244 - .L_1243)


	//   ....[0]....
.L_1243:
        /*01fc*/ 	.word	0x000000c0


	//   ....[1]....
        /*0200*/ 	.word	0x000000d0


	//   ....[2]....
        /*0204*/ 	.word	0x00000170


	//   ....[3]....
        /*0208*/ 	.word	0x00013150


	//   ....[4]....
        /*020c*/ 	.word	0x000131e0


	//   ....[5]....
        /*0210*/ 	.word	0x000160d0


	//   ....[6]....
        /*0214*/ 	.word	0x00016160


	//----- nvinfo : EIATTR_COOP_GROUP_MASK_REGIDS
	.align		4
.L_1244:
        /*0218*/ 	.byte	0x04, 0x29
        /*021a*/ 	.short	(.L_1246 - .L_1245)


	//   ....[0]....
.L_1245:
        /*021c*/ 	.word	0xffffffff


	//   ....[1]....
        /*0220*/ 	.word	0xffffffff


	//   ....[2]....
        /*0224*/ 	.word	0xffffffff


	//   ....[3]....
        /*0228*/ 	.word	0xffffffff


	//   ....[4]....
        /*022c*/ 	.word	0xffffffff


	//   ....[5]....
        /*0230*/ 	.word	0xffffffff


	//   ....[6]....
        /*0234*/ 	.word	0xffffffff


	//   ....[7]....
        /*0238*/ 	.word	0xffffffff


	//   ....[8]....
        /*023c*/ 	.word	0xffffffff


	//   ....[9]....
        /*0240*/ 	.word	0xffffffff


	//   ....[10]....
        /*0244*/ 	.word	0xffffffff


	//   ....[11]....
        /*0248*/ 	.word	0xffffffff


	//   ....[12]....
        /*024c*/ 	.word	0xffffffff


	//   ....[13]....
        /*0250*/ 	.word	0xffffffff


	//   ....[14]....
        /*0254*/ 	.word	0xffffffff


	//   ....[15]....
        /*0258*/ 	.word	0xffffffff


	//   ....[16]....
        /*025c*/ 	.word	0xffffffff


	//   ....[17]....
        /*0260*/ 	.word	0xffffffff


	//   ....[18]....
        /*0264*/ 	.word	0xffffffff


	//   ....[19]....
        /*0268*/ 	.word	0xffffffff


	//   ....[20]....
        /*026c*/ 	.word	0xffffffff


	//   ....[21]....
        /*0270*/ 	.word	0xffffffff


	//   ....[22]....
        /*0274*/ 	.word	0xffffffff


	//   ....[23]....
        /*0278*/ 	.word	0xffffffff


	//   ....[24]....
        /*027c*/ 	.word	0xffffffff


	//   ....[25]....
        /*0280*/ 	.word	0xffffffff


	//   ....[26]....
        /*0284*/ 	.word	0xffffffff


	//   ....[27]....
        /*0288*/ 	.word	0xffffffff


	//   ....[28]....
        /*028c*/ 	.word	0xffffffff


	//   ....[29]....
        /*0290*/ 	.word	0xffffffff


	//   ....[30]....
        /*0294*/ 	.word	0xffffffff


	//   ....[31]....
        /*0298*/ 	.word	0xffffffff


	//   ....[32]....
        /*029c*/ 	.word	0xffffffff


	//   ....[33]....
        /*02a0*/ 	.word	0xffffffff


	//   ....[34]....
        /*02a4*/ 	.word	0xffffffff


	//   ....[35]....
        /*02a8*/ 	.word	0xffffffff


	//   ....[36]....
        /*02ac*/ 	.word	0xffffffff


	//   ....[37]....
        /*02b0*/ 	.word	0xffffffff


	//   ....[38]....
        /*02b4*/ 	.word	0xffffffff


	//   ....[39]....
        /*02b8*/ 	.word	0xffffffff


	//   ....[40]....
        /*02bc*/ 	.word	0xffffffff


	//   ....[41]....
        /*02c0*/ 	.word	0xffffffff


	//   ....[42]....
        /*02c4*/ 	.word	0xffffffff


	//   ....[43]....
        /*02c8*/ 	.word	0xffffffff


	//   ....[44]....
        /*02cc*/ 	.word	0xffffffff


	//   ....[45]....
        /*02d0*/ 	.word	0xffffffff


	//   ....[46]....
        /*02d4*/ 	.word	0xffffffff


	//   ....[47]....
        /*02d8*/ 	.word	0xffffffff


	//   ....[48]....
        /*02dc*/ 	.word	0xffffffff


	//   ....[49]....
        /*02e0*/ 	.word	0xffffffff


	//   ....[50]....
        /*02e4*/ 	.word	0xffffffff


	//   ....[51]....
        /*02e8*/ 	.word	0xffffffff


	//   ....[52]....
        /*02ec*/ 	.word	0xffffffff


	//   ....[53]....
        /*02f0*/ 	.word	0xffffffff


	//   ....[54]....
        /*02f4*/ 	.word	0xffffffff


	//   ....[55]....
        /*02f8*/ 	.word	0xffffffff


	//   ....[56]....
        /*02fc*/ 	.word	0xffffffff


	//   ....[57]....
        /*0300*/ 	.word	0xffffffff


	//   ....[58]....
        /*0304*/ 	.word	0xffffffff


	//   ....[59]....
        /*0308*/ 	.word	0xffffffff


	//   ....[60]....
        /*030c*/ 	.word	0xffffffff


	//   ....[61]....
        /*0310*/ 	.word	0xffffffff


	//   ....[62]....
        /*0314*/ 	.word	0xffffffff


	//   ....[63]....
        /*0318*/ 	.word	0xffffffff


	//   ....[64]....
        /*031c*/ 	.word	0xffffffff


	//   ....[65]....
        /*0320*/ 	.word	0xffffffff


	//   ....[66]....
        /*0324*/ 	.word	0xffffffff


	//   ....[67]....
        /*0328*/ 	.word	0xffffffff


	//   ....[68]....
        /*032c*/ 	.word	0xffffffff


	//   ....[69]....
        /*0330*/ 	.word	0xffffffff


	//   ....[70]....
        /*0334*/ 	.word	0xffffffff


	//   ....[71]....
        /*0338*/ 	.word	0xffffffff


	//   ....[72]....
        /*033c*/ 	.word	0xffffffff


	//   ....[73]....
        /*0340*/ 	.word	0xffffffff


	//   ....[74]....
        /*0344*/ 	.word	0xffffffff


	//   ....[75]....
        /*0348*/ 	.word	0xffffffff


	//   ....[76]....
        /*034c*/ 	.word	0xffffffff


	//   ....[77]....
        /*0350*/ 	.word	0xffffffff


	//   ....[78]....
        /*0354*/ 	.word	0xffffffff


	//   ....[79]....
        /*0358*/ 	.word	0xffffffff


	//   ....[80]....
        /*035c*/ 	.word	0xffffffff


	//   ....[81]....
        /*0360*/ 	.word	0xffffffff


	//   ....[82]....
        /*0364*/ 	.word	0xffffffff


	//   ....[83]....
        /*0368*/ 	.word	0xffffffff


	//   ....[84]....
        /*036c*/ 	.word	0xffffffff


	//   ....[85]....
        /*0370*/ 	.word	0xffffffff


	//   ....[86]....
        /*0374*/ 	.word	0xffffffff


	//   ....[87]....
        /*0378*/ 	.word	0xffffffff


	//   ....[88]....
        /*037c*/ 	.word	0xffffffff


	//   ....[89]....
        /*0380*/ 	.word	0xffffffff


	//   ....[90]....
        /*0384*/ 	.word	0xffffffff


	//   ....[91]....
        /*0388*/ 	.word	0xffffffff


	//   ....[92]....
        /*038c*/ 	.word	0xffffffff


	//   ....[93]....
        /*0390*/ 	.word	0xffffffff


	//   ....[94]....
        /*0394*/ 	.word	0xffffffff


	//   ....[95]....
        /*0398*/ 	.word	0xffffffff


	//   ....[96]....
        /*039c*/ 	.word	0xffffffff


	//   ....[97]....
        /*03a0*/ 	.word	0xffffffff


	//   ....[98]....
        /*03a4*/ 	.word	0xffffffff


	//   ....[99]....
        /*03a8*/ 	.word	0xffffffff


	//   ....[100]....
        /*03ac*/ 	.word	0xffffffff


	//   ....[101]....
        /*03b0*/ 	.word	0xffffffff


	//   ....[102]....
        /*03b4*/ 	.word	0xffffffff


	//   ....[103]....
        /*03b8*/ 	.word	0xffffffff


	//   ....[104]....
        /*03bc*/ 	.word	0xffffffff


	//   ....[105]....
        /*03c0*/ 	.word	0xffffffff


	//   ....[106]....
        /*03c4*/ 	.word	0xffffffff


	//   ....[107]....
        /*03c8*/ 	.word	0xffffffff


	//   ....[108]....
        /*03cc*/ 	.word	0xffffffff


	//   ....[109]....
        /*03d0*/ 	.word	0xffffffff


	//   ....[110]....
        /*03d4*/ 	.word	0xffffffff


	//   ....[111]....
        /*03d8*/ 	.word	0xffffffff


	//   ....[112]....
        /*03dc*/ 	.word	0xffffffff


	//   ....[113]....
        /*03e0*/ 	.word	0xffffffff


	//   ....[114]....
        /*03e4*/ 	.word	0xffffffff


	//   ....[115]....
        /*03e8*/ 	.word	0xffffffff


	//   ....[116]....
        /*03ec*/ 	.word	0xffffffff


	//   ....[117]....
        /*03f0*/ 	.word	0xffffffff


	//   ....[118]....
        /*03f4*/ 	.word	0xffffffff


	//   ....[119]....
        /*03f8*/ 	.word	0xffffffff


	//   ....[120]....
        /*03fc*/ 	.word	0xffffffff


	//   ....[121]....
        /*0400*/ 	.word	0xffffffff


	//   ....[122]....
        /*0404*/ 	.word	0xffffffff


	//   ....[123]....
        /*0408*/ 	.word	0xffffffff


	//   ....[124]....
        /*040c*/ 	.word	0xffffffff


	//   ....[125]....
        /*0410*/ 	.word	0xffffffff


	//   ....[126]....
        /*0414*/ 	.word	0xffffffff


	//   ....[127]....
        /*0418*/ 	.word	0xffffffff


	//   ....[128]....
        /*041c*/ 	.word	0xffffffff


	//   ....[129]....
        /*0420*/ 	.word	0xffffffff


	//   ....[130]....
        /*0424*/ 	.word	0xffffffff


	//   ....[131]....
        /*0428*/ 	.word	0xffffffff


	//   ....[132]....
        /*042c*/ 	.word	0xffffffff


	//   ....[133]....
        /*0430*/ 	.word	0xffffffff


	//   ....[134]....
        /*0434*/ 	.word	0xffffffff


	//   ....[135]....
        /*0438*/ 	.word	0xffffffff


	//   ....[136]....
        /*043c*/ 	.word	0xffffffff


	//   ....[137]....
        /*0440*/ 	.word	0xffffffff


	//   ....[138]....
        /*0444*/ 	.word	0xffffffff


	//   ....[139]....
        /*0448*/ 	.word	0xffffffff


	//   ....[140]....
        /*044c*/ 	.word	0xffffffff


	//   ....[141]....
        /*0450*/ 	.word	0xffffffff


	//   ....[142]....
        /*0454*/ 	.word	0xffffffff


	//   ....[143]....
        /*0458*/ 	.word	0xffffffff


	//   ....[144]....
        /*045c*/ 	.word	0xffffffff


	//   ....[145]....
        /*0460*/ 	.word	0xffffffff


	//   ....[146]....
        /*0464*/ 	.word	0xffffffff


	//   ....[147]....
        /*0468*/ 	.word	0xffffffff


	//   ....[148]....
        /*046c*/ 	.word	0xffffffff


	//   ....[149]....
        /*0470*/ 	.word	0xffffffff


	//   ....[150]....
        /*0474*/ 	.word	0xffffffff


	//   ....[151]....
        /*0478*/ 	.word	0xffffffff


	//   ....[152]....
        /*047c*/ 	.word	0xffffffff


	//   ....[153]....
        /*0480*/ 	.word	0xffffffff


	//   ....[154]....
        /*0484*/ 	.word	0xffffffff


	//   ....[155]....
        /*0488*/ 	.word	0x0500000f


	//   ....[156]....
        /*048c*/ 	.word	0x0500000f


	//   ....[157]....
        /*0490*/ 	.word	0x0500000f


	//   ....[158]....
        /*0494*/ 	.word	0x0500000f


	//   ....[159]....
        /*0498*/ 	.word	0x0500000f


	//   ....[160]....
        /*049c*/ 	.word	0x0500000f


	//   ....[161]....
        /*04a0*/ 	.word	0x0500000f


	//   ....[162]....
        /*04a4*/ 	.word	0x0500000f


	//   ....[163]....
        /*04a8*/ 	.word	0x0500000f


	//   ....[164]....
        /*04ac*/ 	.word	0x0500000f


	//   ....[165]....
        /*04b0*/ 	.word	0x0500000f


	//   ....[166]....
        /*04b4*/ 	.word	0x0500000f


	//   ....[167]....
        /*04b8*/ 	.word	0x0500000f


	//   ....[168]....
        /*04bc*/ 	.word	0x0500000f


	//   ....[169]....
        /*04c0*/ 	.word	0x0500000f


	//   ....[170]....
        /*04c4*/ 	.word	0x0500000f


	//   ....[171]....
        /*04c8*/ 	.word	0x0500000f


	//   ....[172]....
        /*04cc*/ 	.word	0x0500000f


	//   ....[173]....
        /*04d0*/ 	.word	0x0500000f


	//   ....[174]....
        /*04d4*/ 	.word	0x0500000f


	//   ....[175]....
        /*04d8*/ 	.word	0x0500000f


	//   ....[176]....
        /*04dc*/ 	.word	0x0500000f


	//   ....[177]....
        /*04e0*/ 	.word	0x0500000f


	//   ....[178]....
        /*04e4*/ 	.word	0x0500000f


	//----- nvinfo : EIATTR_COOP_GROUP_INSTR_OFFSETS
	.align		4
.L_1246:
        /*04e8*/ 	.byte	0x04, 0x28
        /*04ea*/ 	.short	(.L_1248 - .L_1247)


	//   ....[0]....
.L_1247:
        /*04ec*/ 	.word	0x00000070


	//   ....[1]....
        /*04f0*/ 	.word	0x000000b0


	//   ....[2]....
        /*04f4*/ 	.word	0x000002d0


	//   ....[3]....
        /*04f8*/ 	.word	0x00000430


	//   ....[4]....
        /*04fc*/ 	.word	0x00000550


	//   ....[5]....
        /*0500*/ 	.word	0x000006b0


	//   ....[6]....
        /*0504*/ 	.word	0x00002060


	//   ....[7]....
        /*0508*/ 	.word	0x00002670


	//   ....[8]....
        /*050c*/ 	.word	0x000028b0


	//   ....[9]....
        /*0510*/ 	.word	0x00003c20


	//   ....[10]....
        /*0514*/ 	.word	0x00003d30


	//   ....[11]....
        /*0518*/ 	.word	0x000045d0


	//   ....[12]....
        /*051c*/ 	.word	0x00004660


	//   ....[13]....
        /*0520*/ 	.word	0x00005ba0


	//   ....[14]....
        /*0524*/ 	.word	0x00005d90


	//   ....[15]....
        /*0528*/ 	.word	0x00006ce0


	//   ....[16]....
        /*052c*/ 	.word	0x00006dd0


	//   ....[17]....
        /*0530*/ 	.word	0x00007570


	//   ....[18]....
        /*0534*/ 	.word	0x000075d0


	//   ....[19]....
        /*0538*/ 	.word	0x00008e40


	//   ....[20]....
        /*053c*/ 	.word	0x00008e60


	//   ....[21]....
        /*0540*/ 	.word	0x000090b0


	//   ....[22]....
        /*0544*/ 	.word	0x000090d0


	//   ....[23]....
        /*0548*/ 	.word	0x0000a8e0


	//   ....[24]....
        /*054c*/ 	.word	0x0000ab00


	//   ....[25]....
        /*0550*/ 	.word	0x0000ba50


	//   ....[26]....
        /*0554*/ 	.word	0x0000bb40


	//   ....[27]....
        /*0558*/ 	.word	0x0000c2e0


	//   ....[28]....
        /*055c*/ 	.word	0x0000c340


	//   ....[29]....
        /*0560*/ 	.word	0x0000d540


	//   ....[30]....
        /*0564*/ 	.word	0x0000d560


	//   ....[31]....
        /*0568*/ 	.word	0x0000d5d0


	//   ....[32]....
        /*056c*/ 	.word	0x0000d5e0


	//   ....[33]....
        /*0570*/ 	.word	0x0000e070


	//   ....[34]....
        /*0574*/ 	.word	0x0000e080


	//   ....[35]....
        /*0578*/ 	.word	0x0000e090


	//   ....[36]....
        /*057c*/ 	.word	0x0000e0b0


	//   ....[37]....
        /*0580*/ 	.word	0x0000e0d0


	//   ....[38]....
        /*0584*/ 	.word	0x0000e140


	//   ....[39]....
        /*0588*/ 	.word	0x0000e180


	//   ....[40]....
        /*058c*/ 	.word	0x0000e1c0


	//   ....[41]....
        /*0590*/ 	.word	0x0000e1f0


	//   ....[42]....
        /*0594*/ 	.word	0x0000e220


	//   ....[43]....
        /*0598*/ 	.word	0x0000e250


	//   ....[44]....
        /*059c*/ 	.word	0x0000e280


	//   ....[45]....
        /*05a0*/ 	.word	0x0000e2b0


	//   ....[46]....
        /*05a4*/ 	.word	0x0000e2f0


	//   ....[47]....
        /*05a8*/ 	.word	0x0000e330


	//   ....[48]....
        /*05ac*/ 	.word	0x0000e360


	//   ....[49]....
        /*05b0*/ 	.word	0x0000e390


	//   ....[50]....
        /*05b4*/ 	.word	0x0000e3c0


	//   ....[51]....
        /*05b8*/ 	.word	0x0000e3d0


	//   ....[52]....
        /*05bc*/ 	.word	0x0000e3e0


	//   ....[53]....
        /*05c0*/ 	.word	0x0000e400


	//   ....[54]....
        /*05c4*/ 	.word	0x0000e410


	//   ....[55]....
        /*05c8*/ 	.word	0x0000e420


	//   ....[56]....
        /*05cc*/ 	.word	0x0000e430


	//   ....[57]....
        /*05d0*/ 	.word	0x0000e440


	//   ....[58]....
        /*05d4*/ 	.word	0x0000e460


	//   ....[59]....
        /*05d8*/ 	.word	0x0000e470


	//   ....[60]....
        /*05dc*/ 	.word	0x0000e4a0


	//   ....[61]....
        /*05e0*/ 	.word	0x0000e4c0


	//   ....[62]....
        /*05e4*/ 	.word	0x0000e4d0


	//   ....[63]....
        /*05e8*/ 	.word	0x0000e500


	//   ....[64]....
        /*05ec*/ 	.word	0x0000e510


	//   ....[65]....
        /*05f0*/ 	.word	0x0000e520


	//   ....[66]....
        /*05f4*/ 	.word	0x0000e530


	//   ....[67]....
        /*05f8*/ 	.word	0x0000e540


	//   ....[68]....
        /*05fc*/ 	.word	0x0000e560


	//   ....[69]....
        /*0600*/ 	.word	0x0000e580


	//   ....[70]....
        /*0604*/ 	.word	0x0000e590


	//   ....[71]....
        /*0608*/ 	.word	0x0000e5b0


	//   ....[72]....
        /*060c*/ 	.word	0x0000e5e0


	//   ....[73]....
        /*0610*/ 	.word	0x0000e610


	//   ....[74]....
        /*0614*/ 	.word	0x0000e640


	//   ....[75]....
        /*0618*/ 	.word	0x0000e670


	//   ....[76]....
        /*061c*/ 	.word	0x0000e6a0


	//   ....[77]....
        /*0620*/ 	.word	0x0000e6d0


	//   ....[78]....
        /*0624*/ 	.word	0x0000e700


	//   ....[79]....
        /*0628*/ 	.word	0x0000e730


	//   ....[80]....
        /*062c*/ 	.word	0x0000e760


	//   ....[81]....
        /*0630*/ 	.word	0x0000ef70


	//   ....[82]....
        /*0634*/ 	.word	0x0000ef80


	//   ....[83]....
        /*0638*/ 	.word	0x0000ef90


	//   ....[84]....
        /*063c*/ 	.word	0x0000efe0


	//   ....[85]....
        /*0640*/ 	.word	0x0000f6c0


	//   ....[86]....
        /*0644*/ 	.word	0x0000f6f0


	//   ....[87]....
        /*0648*/ 	.word	0x0000f810


	//   ....[88]....
        /*064c*/ 	.word	0x0000f830


	//   ....[89]....
        /*0650*/ 	.word	0x0000fd50


	//   ....[90]....
        /*0654*/ 	.word	0x0000fd80


	//   ....[91]....
        /*0658*/ 	.word	0x000100c0


	//   ....[92]....
        /*065c*/ 	.word	0x000100d0


	//   ....[93]....
        /*0660*/ 	.word	0x00010d50


	//   ....[94]....
        /*0664*/ 	.word	0x00010d60


	//   ....[95]....
        /*0668*/ 	.word	0x00010e60


	//   ....[96]....
        /*066c*/ 	.word	0x00010e80


	//   ....[97]....
        /*0670*/ 	.word	0x00011000


	//   ....[98]....
        /*0674*/ 	.word	0x00011210


	//   ....[99]....
        /*0678*/ 	.word	0x00011240


	//   ....[100]....
        /*067c*/ 	.word	0x00011270


	//   ....[101]....
        /*0680*/ 	.word	0x000112a0


	//   ....[102]....
        /*0684*/ 	.word	0x000112d0


	//   ....[103]....
        /*0688*/ 	.word	0x00011320


	//   ....[104]....
        /*068c*/ 	.word	0x000114a0


	//   ....[105]....
        /*0690*/ 	.word	0x000114d0


	//   ....[106]....
        /*0694*/ 	.word	0x00011500


	//   ....[107]....
        /*0698*/ 	.word	0x00011530


	//   ....[108]....
        /*069c*/ 	.word	0x00011560


	//   ....[109]....
        /*06a0*/ 	.word	0x00011590


	//   ....[110]....
        /*06a4*/ 	.word	0x00011620


	//   ....[111]....
        /*06a8*/ 	.word	0x00011680


	//   ....[112]....
        /*06ac*/ 	.word	0x00011690


	//   ....[113]....
        /*06b0*/ 	.word	0x000116e0


	//   ....[114]....
        /*06b4*/ 	.word	0x00013d90


	//   ....[115]....
        /*06b8*/ 	.word	0x00013dd0


	//   ....[116]....
        /*06bc*/ 	.word	0x00013df0


	//   ....[117]....
        /*06c0*/ 	.word	0x00013ec0


	//   ....[118]....
        /*06c4*/ 	.word	0x00014240


	//   ....[119]....
        /*06c8*/ 	.word	0x00014250


	//   ....[120]....
        /*06cc*/ 	.word	0x00014260


	//   ....[121]....
        /*06d0*/ 	.word	0x00014270


	//   ....[122]....
        /*06d4*/ 	.word	0x00014bb0


	//   ....[123]....
        /*06d8*/ 	.word	0x00014be0


	//   ....[124]....
        /*06dc*/ 	.word	0x00014c00


	//   ....[125]....
        /*06e0*/ 	.word	0x00014c10


	//   ....[126]....
        /*06e4*/ 	.word	0x00014c20


	//   ....[127]....
        /*06e8*/ 	.word	0x00014d20


	//   ....[128]....
        /*06ec*/ 	.word	0x00015450


	//   ....[129]....
        /*06f0*/ 	.word	0x00015470


	//   ....[130]....
        /*06f4*/ 	.word	0x00015480


	//   ....[131]....
        /*06f8*/ 	.word	0x000154e0


	//   ....[132]....
        /*06fc*/ 	.word	0x00015830


	//   ....[133]....
        /*0700*/ 	.word	0x00015840


	//   ....[134]....
        /*0704*/ 	.word	0x00015850


	//   ....[135]....
        /*0708*/ 	.word	0x000158b0


	//   ....[136]....
        /*070c*/ 	.word	0x00016a40


	//   ....[137]....
        /*0710*/ 	.word	0x00016a70


	//   ....[138]....
        /*0714*/ 	.word	0x00016aa0


	//   ....[139]....
        /*0718*/ 	.word	0x00016ae0


	//   ....[140]....
        /*071c*/ 	.word	0x00016af0


	//   ....[141]....
        /*0720*/ 	.word	0x00016b20


	//   ....[142]....
        /*0724*/ 	.word	0x00016b30


	//   ....[143]....
        /*0728*/ 	.word	0x00016b70


	//   ....[144]....
        /*072c*/ 	.word	0x00016cd0


	//   ....[145]....
        /*0730*/ 	.word	0x00016d10


	//   ....[146]....
        /*0734*/ 	.word	0x00016d40


	//   ....[147]....
        /*0738*/ 	.word	0x00016d70


	//   ....[148]....
        /*073c*/ 	.word	0x00016da0


	//   ....[149]....
        /*0740*/ 	.word	0x00016dd0


	//   ....[150]....
        /*0744*/ 	.word	0x00016e50


	//   ....[151]....
        /*0748*/ 	.word	0x00016e90


	//   ....[152]....
        /*074c*/ 	.word	0x00016ea0


	//   ....[153]....
        /*0750*/ 	.word	0x00016ee0


	//   ....[154]....
        /*0754*/ 	.word	0x000179f0


	//   ....[155]....
        /*0758*/ 	.word	0x000180c0


	//   ....[156]....
        /*075c*/ 	.word	0x000181a0


	//   ....[157]....
        /*0760*/ 	.word	0x00018240


	//   ....[158]....
        /*0764*/ 	.word	0x000183c0


	//   ....[159]....
        /*0768*/ 	.word	0x00018460


	//   ....[160]....
        /*076c*/ 	.word	0x00018550


	//   ....[161]....
        /*0770*/ 	.word	0x000185e0


	//   ....[162]....
        /*0774*/ 	.word	0x00018640


	//   ....[163]....
        /*0778*/ 	.word	0x000186e0


	//   ....[164]....
        /*077c*/ 	.word	0x000187f0


	//   ....[165]....
        /*0780*/ 	.word	0x00018850


	//   ....[166]....
        /*0784*/ 	.word	0x000188b0


	//   ....[167]....
        /*0788*/ 	.word	0x00018950


	//   ....[168]....
        /*078c*/ 	.word	0x00018a10


	//   ....[169]....
        /*0790*/ 	.word	0x00018a90


	//   ....[170]....
        /*0794*/ 	.word	0x00018c40


	//   ....[171]....
        /*0798*/ 	.word	0x00018ce0


	//   ....[172]....
        /*079c*/ 	.word	0x00018d40


	//   ....[173]....
        /*07a0*/ 	.word	0x00018e10


	//   ....[174]....
        /*07a4*/ 	.word	0x00018f00


	//   ....[175]....
        /*07a8*/ 	.word	0x00018f90


	//   ....[176]....
        /*07ac*/ 	.word	0x00018ff0


	//   ....[177]....
        /*07b0*/ 	.word	0x000190c0


	//   ....[178]....
        /*07b4*/ 	.word	0x00019320


	//----- nvinfo : EIATTR_REG_RECONFIG
	.align		4
.L_1248:
        /*07b8*/ 	.byte	0x01, 0x54
	.zero		2


	//----- nvinfo : EIATTR_SYSCALL_OFFSETS
	.align		4
        /*07bc*/ 	.byte	0x04, 0x46
        /*07be*/ 	.short	(.L_1250 - .L_1249)


	//   ....[0]....
.L_1249:
        /*07c0*/ 	.word	0x00002210


	//   ....[1]....
        /*07c4*/ 	.word	0x00013350


	//   ....[2]....
        /*07c8*/ 	.word	0x000134c0


	//   ....[3]....
        /*07cc*/ 	.word	0x00013610


	//   ....[4]....
        /*07d0*/ 	.word	0x00013750


	//   ....[5]....
        /*07d4*/ 	.word	0x00014630


	//----- nvinfo : EIATTR_MBARRIER_INSTR_OFFSETS
	.align		4
.L_1250:
        /*07d8*/ 	.byte	0x04, 0x39
        /*07da*/ 	.short	(.L_1252 - .L_1251)


	//   ....[0]....
.L_1251:
        /*07dc*/ 	.word	0x00000180
        /*07e0*/ 	.word	0x000000ff
        /*07e4*/ 	.word	0x00019c00
        /*07e8*/ 	.short	0x0100
        /*07ea*/ 	.byte	0x08
	.zero		1


	//   ....[1]....
        /*07ec*/ 	.word	0x00000190
        /*07f0*/ 	.word	0x000000ff
        /*07f4*/ 	.word	0x00019c20
        /*07f8*/ 	.short	0x0100
        /*07fa*/ 	.byte	0x08
	.zero		1


	//   ....[2]....
        /*07fc*/ 	.word	0x00000280
        /*0800*/ 	.word	0x000000ff
        /*0804*/ 	.word	0x00019c30
        /*0808*/ 	.short	0x0100
        /*080a*/ 	.byte	0x08
	.zero		1


	//   ....[3]....
        /*080c*/ 	.word	0x00000290
        /*0810*/ 	.word	0x000000ff
        /*0814*/ 	.word	0x00019c40
        /*0818*/ 	.short	0x0100
        /*081a*/ 	.byte	0x08
	.zero		1


	//   ....[4]....
        /*081c*/ 	.word	0x000002a0
        /*0820*/ 	.word	0x000000ff
        /*0824*/ 	.word	0x00019c38
        /*0828*/ 	.short	0x0100
        /*082a*/ 	.byte	0x08
	.zero		1


	//   ....[5]....
        /*082c*/ 	.word	0x000002b0
        /*0830*/ 	.word	0x000000ff
        /*0834*/ 	.word	0x00019c48
        /*0838*/ 	.short	0x0100
        /*083a*/ 	.byte	0x08
	.zero		1


	//   ....[6]....
        /*083c*/ 	.word	0x000003e0
        /*0840*/ 	.word	0x000000ff
        /*0844*/ 	.word	0x00019c50
        /*0848*/ 	.short	0x0100
        /*084a*/ 	.byte	0x08
	.zero		1


	//   ....[7]....
        /*084c*/ 	.word	0x000003f0
        /*0850*/ 	.word	0x000000ff
        /*0854*/ 	.word	0x00019c60
        /*0858*/ 	.short	0x0100
        /*085a*/ 	.byte	0x08
	.zero		1


	//   ....[8]....
        /*085c*/ 	.word	0x00000400
        /*0860*/ 	.word	0x000000ff
        /*0864*/ 	.word	0x00019c58
        /*0868*/ 	.short	0x0100
        /*086a*/ 	.byte	0x08
	.zero		1


	//   ....[9]....
        /*086c*/ 	.word	0x00000410
        /*0870*/ 	.word	0x000000ff
        /*0874*/ 	.word	0x00019c68
        /*0878*/ 	.short	0x0100
        /*087a*/ 	.byte	0x08
	.zero		1


	//   ....[10]....
        /*087c*/ 	.word	0x00000500
        /*0880*/ 	.word	0x000000ff
        /*0884*/ 	.word	0x00019c70
        /*0888*/ 	.short	0x0100
        /*088a*/ 	.byte	0x06
	.zero		1


	//   ....[11]....
        /*088c*/ 	.word	0x00000510
        /*0890*/ 	.word	0x000000ff
        /*0894*/ 	.word	0x00019c80
        /*0898*/ 	.short	0x0100
        /*089a*/ 	.byte	0x06
	.zero		1


	//   ....[12]....
        /*089c*/ 	.word	0x00000520
        /*08a0*/ 	.word	0x000000ff
        /*08a4*/ 	.word	0x00019c78
        /*08a8*/ 	.short	0x0100
        /*08aa*/ 	.byte	0x06
	.zero		1


	//   ....[13]....
        /*08ac*/ 	.word	0x00000530
        /*08b0*/ 	.word	0x000000ff
        /*08b4*/ 	.word	0x00019c88
        /*08b8*/ 	.short	0x0100
        /*08ba*/ 	.byte	0x06
	.zero		1


	//   ....[14]....
        /*08bc*/ 	.word	0x00000660
        /*08c0*/ 	.word	0x000000ff
        /*08c4*/ 	.word	0x00019c90
        /*08c8*/ 	.short	0x0100
        /*08ca*/ 	.byte	0x08
	.zero		1


	//   ....[15]....
        /*08cc*/ 	.word	0x00000670
        /*08d0*/ 	.word	0x000000ff
        /*08d4*/ 	.word	0x00019ca0
        /*08d8*/ 	.short	0x0100
        /*08da*/ 	.byte	0x08
	.zero		1


	//   ....[16]....
        /*08dc*/ 	.word	0x00000680
        /*08e0*/ 	.word	0x000000ff
        /*08e4*/ 	.word	0x00019c98
        /*08e8*/ 	.short	0x0100
        /*08ea*/ 	.byte	0x08
	.zero		1


	//   ....[17]....
        /*08ec*/ 	.word	0x00000690
        /*08f0*/ 	.word	0x000000ff
        /*08f4*/ 	.word	0x00019ca8
        /*08f8*/ 	.short	0x0100
        /*08fa*/ 	.byte	0x08
	.zero		1


	//   ....[18]....
        /*08fc*/ 	.word	0x000007e0
        /*0900*/ 	.word	0x000000ff
        /*0904*/ 	.word	0x00019cb0
        /*0908*/ 	.short	0x0100
        /*090a*/ 	.byte	0x08
	.zero		1


	//   ....[19]....
        /*090c*/ 	.word	0x000007f0
        /*0910*/ 	.word	0x000000ff
        /*0914*/ 	.word	0x00019cc0
        /*0918*/ 	.short	0x0100
        /*091a*/ 	.byte	0x08
	.zero		1


	//   ....[20]....
        /*091c*/ 	.word	0x00000800
        /*0920*/ 	.word	0x000000ff
        /*0924*/ 	.word	0x00019cb8
        /*0928*/ 	.short	0x0100
        /*092a*/ 	.byte	0x08
	.zero		1


	//   ....[21]....
        /*092c*/ 	.word	0x00000810
        /*0930*/ 	.word	0x000000ff
        /*0934*/ 	.word	0x00019cc8
        /*0938*/ 	.short	0x0100
        /*093a*/ 	.byte	0x08
	.zero		1


	//   ....[22]....
        /*093c*/ 	.word	0x00002290
        /*0940*/ 	.word	0x000000ff
        /*0944*/ 	.word	0x00019c00
        /*0948*/ 	.short	0x010a
        /*094a*/ 	.byte	0x2e
	.zero		1


	//   ....[23]....
        /*094c*/ 	.word	0x00002310
        /*0950*/ 	.word	0x00000003
        /*0954*/ 	.word	0x00019c30
        /*0958*/ 	.short	0x010a
        /*095a*/ 	.byte	0x3f
	.zero		1


	//   ....[24]....
        /*095c*/ 	.word	0x00002350
        /*0960*/ 	.word	0x00000003
        /*0964*/ 	.word	0x00019c30
        /*0968*/ 	.short	0x010a
        /*096a*/ 	.byte	0x3f
	.zero		1


	//   ....[25]....
        /*096c*/ 	.word	0x00002680
        /*0970*/ 	.word	0x000000ff
        /*0974*/ 	.word	0x00000000
        /*0978*/ 	.short	0x0101
        /*097a*/ 	.byte	0x06
	.zero		1


	//   ....[26]....
        /*097c*/ 	.word	0x000056e0
        /*0980*/ 	.word	0x000000ff
        /*0984*/ 	.word	0x00019c30
        /*0988*/ 	.short	0x010a
        /*098a*/ 	.byte	0x13
	.zero		1


	//   ....[27]....
        /*098c*/ 	.word	0x00005720
        /*0990*/ 	.word	0x000000ff
        /*0994*/ 	.word	0x00019c30
        /*0998*/ 	.short	0x010a
        /*099a*/ 	.byte	0x13
	.zero		1


	//   ....[28]....
        /*099c*/ 	.word	0x00005880
        /*09a0*/ 	.word	0x000000ff
        /*09a4*/ 	.word	0x00019c50
        /*09a8*/ 	.short	0x010a
        /*09aa*/ 	.byte	0x0b
	.zero		1


	//   ....[29]....
        /*09ac*/ 	.word	0x000058c0
        /*09b0*/ 	.word	0x000000ff
        /*09b4*/ 	.word	0x00019c50
        /*09b8*/ 	.short	0x010a
        /*09ba*/ 	.byte	0x0b
	.zero		1


	//   ....[30]....
        /*09bc*/ 	.word	0x00005b30
        /*09c0*/ 	.word	0x000000ff
        /*09c4*/ 	.word	0x00000000
        /*09c8*/ 	.short	0x0101
        /*09ca*/ 	.byte	0x13
	.zero		1


	//   ....[31]....
        /*09cc*/ 	.word	0x00008020
        /*09d0*/ 	.word	0x000000ff
        /*09d4*/ 	.word	0x00000000
        /*09d8*/ 	.short	0x0101
        /*09da*/ 	.byte	0x06
	.zero		1


	//   ....[32]....
        /*09dc*/ 	.word	0x00008840
        /*09e0*/ 	.word	0x000000ff
        /*09e4*/ 	.word	0x00019c30
        /*09e8*/ 	.short	0x010a
        /*09ea*/ 	.byte	0x06
	.zero		1


	//   ....[33]....
        /*09ec*/ 	.word	0x00008880
        /*09f0*/ 	.word	0x000000ff
        /*09f4*/ 	.word	0x00019c30
        /*09f8*/ 	.short	0x010a
        /*09fa*/ 	.byte	0x06
	.zero		1


	//   ....[34]....
        /*09fc*/ 	.word	0x000089e0
        /*0a00*/ 	.word	0x000000ff
        /*0a04*/ 	.word	0x00019c50
        /*0a08*/ 	.short	0x010a
        /*0a0a*/ 	.byte	0x0b
	.zero		1


	//   ....[35]....
        /*0a0c*/ 	.word	0x00008a20
        /*0a10*/ 	.word	0x000000ff
        /*0a14*/ 	.word	0x00019c50
        /*0a18*/ 	.short	0x010a
        /*0a1a*/ 	.byte	0x0b
	.zero		1


	//   ....[36]....
        /*0a1c*/ 	.word	0x00008c80
        /*0a20*/ 	.word	0x000000ff
        /*0a24*/ 	.word	0x00000000
        /*0a28*/ 	.short	0x0101
        /*0a2a*/ 	.byte	0x06
	.zero		1


	//   ....[37]....
        /*0a2c*/ 	.word	0x00009e50
        /*0a30*/ 	.word	0x000000ff
        /*0a34*/ 	.word	0x00000000
        /*0a38*/ 	.short	0x0101
        /*0a3a*/ 	.byte	0x06
	.zero		1


	//   ....[38]....
        /*0a3c*/ 	.word	0x0000a440
        /*0a40*/ 	.word	0x000000ff
        /*0a44*/ 	.word	0x00019c30
        /*0a48*/ 	.short	0x010a
        /*0a4a*/ 	.byte	0x06
	.zero		1


	//   ....[39]....
        /*0a4c*/ 	.word	0x0000a480
        /*0a50*/ 	.word	0x000000ff
        /*0a54*/ 	.word	0x00019c30
        /*0a58*/ 	.short	0x010a
        /*0a5a*/ 	.byte	0x06
	.zero		1


	//   ....[40]....
        /*0a5c*/ 	.word	0x0000a5e0
        /*0a60*/ 	.word	0x000000ff
        /*0a64*/ 	.word	0x00019c50
        /*0a68*/ 	.short	0x010a
        /*0a6a*/ 	.byte	0x0b
	.zero		1


	//   ....[41]....
        /*0a6c*/ 	.word	0x0000a620
        /*0a70*/ 	.word	0x000000ff
        /*0a74*/ 	.word	0x00019c50
        /*0a78*/ 	.short	0x010a
        /*0a7a*/ 	.byte	0x0b
	.zero		1


	//   ....[42]....
        /*0a7c*/ 	.word	0x0000a920
        /*0a80*/ 	.word	0x000000ff
        /*0a84*/ 	.word	0x00000000
        /*0a88*/ 	.short	0x0101
        /*0a8a*/ 	.byte	0x06
	.zero		1


	//   ....[43]....
        /*0a8c*/ 	.word	0x0000cd90
        /*0a90*/ 	.word	0x000000ff
        /*0a94*/ 	.word	0x00000000
        /*0a98*/ 	.short	0x0101
        /*0a9a*/ 	.byte	0x06
	.zero		1


	//   ....[44]....
        /*0a9c*/ 	.word	0x0000d2b0
        /*0aa0*/ 	.word	0x000000ff
        /*0aa4*/ 	.word	0x00019c50
        /*0aa8*/ 	.short	0x010a
        /*0aaa*/ 	.byte	0x0e
	.zero		1


	//   ....[45]....
        /*0aac*/ 	.word	0x0000d2f0
        /*0ab0*/ 	.word	0x000000ff
        /*0ab4*/ 	.word	0x00019c50
        /*0ab8*/ 	.short	0x010a
        /*0aba*/ 	.byte	0x0e
	.zero		1


	//   ....[46]....
        /*0abc*/ 	.word	0x0000d8c0
        /*0ac0*/ 	.word	0x000000ff
        /*0ac4*/ 	.word	0x00000000
        /*0ac8*/ 	.short	0x0101
        /*0aca*/ 	.byte	0x04
	.zero		1


	//   ....[47]....
        /*0acc*/ 	.word	0x0000f6e0
        /*0ad0*/ 	.word	0x00000000
        /*0ad4*/ 	.word	0x00000000
        /*0ad8*/ 	.short	0x0101
        /*0ada*/ 	.byte	0x3f
	.zero		1


	//   ....[48]....
        /*0adc*/ 	.word	0x0000fd70
        /*0ae0*/ 	.word	0x00000004
        /*0ae4*/ 	.word	0x00000000
        /*0ae8*/ 	.short	0x0101
        /*0aea*/ 	.byte	0x3f
	.zero		1


	//   ....[49]....
        /*0aec*/ 	.word	0x00013bc0
        /*0af0*/ 	.word	0x00000005
        /*0af4*/ 	.word	0x00019c80
        /*0af8*/ 	.short	0x010a
        /*0afa*/ 	.byte	0x3f
	.zero		1


	//   ....[50]....
        /*0afc*/ 	.word	0x00013f90
        /*0b00*/ 	.word	0x00000005
        /*0b04*/ 	.word	0x00019c70
        /*0b08*/ 	.short	0x0107
        /*0b0a*/ 	.byte	0x3f
	.zero		1


	//   ....[51]....
        /*0b0c*/ 	.word	0x00014050
        /*0b10*/ 	.word	0x00000005
        /*0b14*/ 	.word	0x00019c70
        /*0b18*/ 	.short	0x0101
        /*0b1a*/ 	.byte	0x3f
	.zero		1


	//   ....[52]....
        /*0b1c*/ 	.word	0x00014080
        /*0b20*/ 	.word	0x00000005
        /*0b24*/ 	.word	0x00019c40
        /*0b28*/ 	.short	0x010a
        /*0b2a*/ 	.byte	0x3f
	.zero		1


	//   ....[53]....
        /*0b2c*/ 	.word	0x000143b0
        /*0b30*/ 	.word	0x00000005
        /*0b34*/ 	.word	0x00019c30
        /*0b38*/ 	.short	0x0107
        /*0b3a*/ 	.byte	0x3f
	.zero		1


	//   ....[54]....
        /*0b3c*/ 	.word	0x00014470
        /*0b40*/ 	.word	0x00000005
        /*0b44*/ 	.word	0x00019c30
        /*0b48*/ 	.short	0x0101
        /*0b4a*/ 	.byte	0x3f
	.zero		1


	//   ....[55]....
        /*0b4c*/ 	.word	0x00014e00
        /*0b50*/ 	.word	0x00000011
        /*0b54*/ 	.word	0x00019c00
        /*0b58*/ 	.short	0x0107
        /*0b5a*/ 	.byte	0x3f
	.zero		1


	//   ....[56]....
        /*0b5c*/ 	.word	0x00014f00
        /*0b60*/ 	.word	0x00000011
        /*0b64*/ 	.word	0x00019c00
        /*0b68*/ 	.short	0x0101
        /*0b6a*/ 	.byte	0x3f
	.zero		1


	//   ....[57]....
        /*0b6c*/ 	.word	0x00014f20
        /*0b70*/ 	.word	0x00000011
        /*0b74*/ 	.word	0x00019c20
        /*0b78*/ 	.short	0x010a
        /*0b7a*/ 	.byte	0x3f
	.zero		1


	//   ....[58]....
        /*0b7c*/ 	.word	0x00015280
        /*0b80*/ 	.word	0x00000004
        /*0b84*/ 	.word	0x00019c80
        /*0b88*/ 	.short	0x010a
        /*0b8a*/ 	.byte	0x3f
	.zero		1


	//   ....[59]....
        /*0b8c*/ 	.word	0x00015580
        /*0b90*/ 	.word	0x00000004
        /*0b94*/ 	.word	0x00019c70
        /*0b98*/ 	.short	0x0107
        /*0b9a*/ 	.byte	0x3f
	.zero		1


	//   ....[60]....
        /*0b9c*/ 	.word	0x00015640
        /*0ba0*/ 	.word	0x00000004
        /*0ba4*/ 	.word	0x00019c70
        /*0ba8*/ 	.short	0x0101
        /*0baa*/ 	.byte	0x3f
	.zero		1


	//   ....[61]....
        /*0bac*/ 	.word	0x00015670
        /*0bb0*/ 	.word	0x00000004
        /*0bb4*/ 	.word	0x00019c40
        /*0bb8*/ 	.short	0x010a
        /*0bba*/ 	.byte	0x3f
	.zero		1


	//   ....[62]....
        /*0bbc*/ 	.word	0x00015950
        /*0bc0*/ 	.word	0x00000004
        /*0bc4*/ 	.word	0x00019c30
        /*0bc8*/ 	.short	0x0107
        /*0bca*/ 	.byte	0x3f
	.zero		1


	//   ....[63]....
        /*0bcc*/ 	.word	0x00015a20
        /*0bd0*/ 	.word	0x00000004
        /*0bd4*/ 	.word	0x00019c30
        /*0bd8*/ 	.short	0x0101
        /*0bda*/ 	.byte	0x3f
	.zero		1


	//   ....[64]....
        /*0bdc*/ 	.word	0x00015aa0
        /*0be0*/ 	.word	0x00000002
        /*0be4*/ 	.word	0x00019c70
        /*0be8*/ 	.short	0x010a
        /*0bea*/ 	.byte	0x3f
	.zero		1


	//   ....[65]....
        /*0bec*/ 	.word	0x00015b30
        /*0bf0*/ 	.word	0x00000002
        /*0bf4*/ 	.word	0x00019c60
        /*0bf8*/ 	.short	0x010a
        /*0bfa*/ 	.byte	0x3f
	.zero		1


	//   ....[66]....
        /*0bfc*/ 	.word	0x00015fa0
        /*0c00*/ 	.word	0x00000002
        /*0c04*/ 	.word	0x00019c50
        /*0c08*/ 	.short	0x0101
        /*0c0a*/ 	.byte	0x3f
	.zero		1


	//   ....[67]....
        /*0c0c*/ 	.word	0x00016030
        /*0c10*/ 	.word	0x00000002
        /*0c14*/ 	.word	0x00000000
        /*0c18*/ 	.short	0x0101
        /*0c1a*/ 	.byte	0x3f
	.zero		1


	//   ....[68]....
        /*0c1c*/ 	.word	0x00016200
        /*0c20*/ 	.word	0x00000000
        /*0c24*/ 	.word	0x00019c70
        /*0c28*/ 	.short	0x010a
        /*0c2a*/ 	.byte	0x3f
	.zero		1


	//   ....[69]....
        /*0c2c*/ 	.word	0x00016280
        /*0c30*/ 	.word	0x00000000
        /*0c34*/ 	.word	0x00019c60
        /*0c38*/ 	.short	0x010a
        /*0c3a*/ 	.byte	0x3f
	.zero		1


	//   ....[70]....
        /*0c3c*/ 	.word	0x00016700
        /*0c40*/ 	.word	0x00000000
        /*0c44*/ 	.word	0x00019c50
        /*0c48*/ 	.short	0x0101
        /*0c4a*/ 	.byte	0x3f
	.zero		1


	//   ....[71]....
        /*0c4c*/ 	.word	0x000167a0
        /*0c50*/ 	.word	0x00000000
        /*0c54*/ 	.word	0x00000000
        /*0c58*/ 	.short	0x0101
        /*0c5a*/ 	.byte	0x3f
	.zero		1


	//   ....[72]....
        /*0c5c*/ 	.word	0x00017970
        /*0c60*/ 	.word	0x00000005
        /*0c64*/ 	.word	0x00019c20
        /*0c68*/ 	.short	0x010a
        /*0c6a*/ 	.byte	0x3f
	.zero		1


	//   ....[73]....
        /*0c6c*/ 	.word	0x00017af0
        /*0c70*/ 	.word	0x00000003
        /*0c74*/ 	.word	0x00019c40
        /*0c78*/ 	.short	0x010a
        /*0c7a*/ 	.byte	0x3f
	.zero		1


	//   ....[74]....
        /*0c7c*/ 	.word	0x00017b90
        /*0c80*/ 	.word	0x00000005
        /*0c84*/ 	.word	0x00019c40
        /*0c88*/ 	.short	0x010a
        /*0c8a*/ 	.byte	0x3f
	.zero		1


	//   ....[75]....
        /*0c8c*/ 	.word	0x00017bd0
        /*0c90*/ 	.word	0x00000003
        /*0c94*/ 	.word	0x00019c60
        /*0c98*/ 	.short	0x010a
        /*0c9a*/ 	.byte	0x3f
	.zero		1


	//   ....[76]....
        /*0c9c*/ 	.word	0x00017c10
        /*0ca0*/ 	.word	0x00000005
        /*0ca4*/ 	.word	0x00019c60
        /*0ca8*/ 	.short	0x010a
        /*0caa*/ 	.byte	0x3f
	.zero		1


	//   ....[77]....
        /*0cac*/ 	.word	0x00017c50
        /*0cb0*/ 	.word	0x00000003
        /*0cb4*/ 	.word	0x00019c80
        /*0cb8*/ 	.short	0x010a
        /*0cba*/ 	.byte	0x3f
	.zero		1


	//   ....[78]....
        /*0cbc*/ 	.word	0x00017c90
        /*0cc0*/ 	.word	0x00000005
        /*0cc4*/ 	.word	0x00019c80
        /*0cc8*/ 	.short	0x010a
        /*0cca*/ 	.byte	0x3f
	.zero		1


	//   ....[79]....
        /*0ccc*/ 	.word	0x00017d00
        /*0cd0*/ 	.word	0x00000003
        /*0cd4*/ 	.word	0x00019c00
        /*0cd8*/ 	.short	0x010a
        /*0cda*/ 	.byte	0x3f
	.zero		1


	//   ....[80]....
        /*0cdc*/ 	.word	0x00017d50
        /*0ce0*/ 	.word	0x00000003
        /*0ce4*/ 	.word	0x00019c30
        /*0ce8*/ 	.short	0x010a
        /*0cea*/ 	.byte	0x3f
	.zero		1


	//   ....[81]....
        /*0cec*/ 	.word	0x00017db0
        /*0cf0*/ 	.word	0x00000005
        /*0cf4*/ 	.word	0x00019c30
        /*0cf8*/ 	.short	0x010a
        /*0cfa*/ 	.byte	0x3f
	.zero		1


	//   ....[82]....
        /*0cfc*/ 	.word	0x00017e10
        /*0d00*/ 	.word	0x00000004
        /*0d04*/ 	.word	0x00019c50
        /*0d08*/ 	.short	0x010a
        /*0d0a*/ 	.byte	0x3f
	.zero		1


	//   ....[83]....
        /*0d0c*/ 	.word	0x00017e70
        /*0d10*/ 	.word	0x00000007
        /*0d14*/ 	.word	0x00019c30
        /*0d18*/ 	.short	0x010a
        /*0d1a*/ 	.byte	0x3f
	.zero		1


	//   ....[84]....
        /*0d1c*/ 	.word	0x00017ed0
        /*0d20*/ 	.word	0x00000004
        /*0d24*/ 	.word	0x00019c50
        /*0d28*/ 	.short	0x010a
        /*0d2a*/ 	.byte	0x3f
	.zero		1


	//   ....[85]....
        /*0d2c*/ 	.word	0x00017f30
        /*0d30*/ 	.word	0x00000005
        /*0d34*/ 	.word	0x00019c30
        /*0d38*/ 	.short	0x010a
        /*0d3a*/ 	.byte	0x3f
	.zero		1


	//   ....[86]....
        /*0d3c*/ 	.word	0x00017f90
        /*0d40*/ 	.word	0x00000004
        /*0d44*/ 	.word	0x00019c50
        /*0d48*/ 	.short	0x010a
        /*0d4a*/ 	.byte	0x3f
	.zero		1


	//   ....[87]....
        /*0d4c*/ 	.word	0x00017ff0
        /*0d50*/ 	.word	0x00000006
        /*0d54*/ 	.word	0x00019c50
        /*0d58*/ 	.short	0x010a
        /*0d5a*/ 	.byte	0x3f
	.zero		1


	//   ....[88]....
        /*0d5c*/ 	.word	0x000180f0
        /*0d60*/ 	.word	0x00000005
        /*0d64*/ 	.word	0x00019c80
        /*0d68*/ 	.short	0x010a
        /*0d6a*/ 	.byte	0x3f
	.zero		1


	//   ....[89]....
        /*0d6c*/ 	.word	0x000184a0
        /*0d70*/ 	.word	0x00000005
        /*0d74*/ 	.word	0x00019c40
        /*0d78*/ 	.short	0x010a
        /*0d7a*/ 	.byte	0x3f
	.zero		1


	//   ....[90]....
        /*0d7c*/ 	.word	0x00018b40
        /*0d80*/ 	.word	0x00000011
        /*0d84*/ 	.word	0x00019c20
        /*0d88*/ 	.short	0x010a
        /*0d8a*/ 	.byte	0x3f
	.zero		1


	//   ....[91]....
        /*0d8c*/ 	.word	0x00018b90
        /*0d90*/ 	.word	0x00000004
        /*0d94*/ 	.word	0x00019c80
        /*0d98*/ 	.short	0x010a
        /*0d9a*/ 	.byte	0x3f
	.zero		1


	//   ....[92]....
        /*0d9c*/ 	.word	0x00018e50
        /*0da0*/ 	.word	0x00000004
        /*0da4*/ 	.word	0x00019c40
        /*0da8*/ 	.short	0x010a
        /*0daa*/ 	.byte	0x3f
	.zero		1


	//   ....[93]....
        /*0dac*/ 	.word	0x00019100
        /*0db0*/ 	.word	0x00000002
        /*0db4*/ 	.word	0x00019c70
        /*0db8*/ 	.short	0x010a
        /*0dba*/ 	.byte	0x3f
	.zero		1


	//   ....[94]....
        /*0dbc*/ 	.word	0x00019150
        /*0dc0*/ 	.word	0x00000002
        /*0dc4*/ 	.word	0x00019c60
        /*0dc8*/ 	.short	0x010a
        /*0dca*/ 	.byte	0x3f
	.zero		1


	//   ....[95]....
        /*0dcc*/ 	.word	0x000191a0
        /*0dd0*/ 	.word	0x00000000
        /*0dd4*/ 	.word	0x00019c70
        /*0dd8*/ 	.short	0x010a
        /*0dda*/ 	.byte	0x3f
	.zero		1


	//   ....[96]....
        /*0ddc*/ 	.word	0x000191f0
        /*0de0*/ 	.word	0x00000000
        /*0de4*/ 	.word	0x00019c60
        /*0de8*/ 	.short	0x010a
        /*0dea*/ 	.byte	0x3f
	.zero		1


	//   ....[97]....
        /*0dec*/ 	.word	0x00019240
        /*0df0*/ 	.word	0x00000005
        /*0df4*/ 	.word	0x00019c20
        /*0df8*/ 	.short	0x010a
        /*0dfa*/ 	.byte	0x3f
	.zero		1


	//   ....[98]....
        /*0dfc*/ 	.word	0x000193e0
        /*0e00*/ 	.word	0x00000003
        /*0e04*/ 	.word	0x00019c40
        /*0e08*/ 	.short	0x010a
        /*0e0a*/ 	.byte	0x3f
	.zero		1


	//   ....[99]....
        /*0e0c*/ 	.word	0x00019430
        /*0e10*/ 	.word	0x00000005
        /*0e14*/ 	.word	0x00019c40
        /*0e18*/ 	.short	0x010a
        /*0e1a*/ 	.byte	0x3f
	.zero		1


	//   ....[100]....
        /*0e1c*/ 	.word	0x00019480
        /*0e20*/ 	.word	0x00000003
        /*0e24*/ 	.word	0x00019c60
        /*0e28*/ 	.short	0x010a
        /*0e2a*/ 	.byte	0x3f
	.zero		1


	//   ....[101]....
        /*0e2c*/ 	.word	0x000194d0
        /*0e30*/ 	.word	0x00000005
        /*0e34*/ 	.word	0x00019c60
        /*0e38*/ 	.short	0x010a
        /*0e3a*/ 	.byte	0x3f
	.zero		1


	//   ....[102]....
        /*0e3c*/ 	.word	0x00019520
        /*0e40*/ 	.word	0x00000003
        /*0e44*/ 	.word	0x00019c80
        /*0e48*/ 	.short	0x010a
        /*0e4a*/ 	.byte	0x3f
	.zero		1


	//----- nvinfo : EIATTR_NUM_MBARRIERS
	.align		4
.L_1252:
        /*0e4c*/ 	.byte	0x03, 0x38
        /*0e4e*/ 	.short	0x0016


	//----- nvinfo : EIATTR_EXIT_INSTR_OFFSETS
	.align		4
        /*0e50*/ 	.byte	0x04, 0x1c
        /*0e52*/ 	.short	(.L_1254 - .L_1253)


	//   ....[0]....
.L_1253:
        /*0e54*/ 	.word	0x00000980


	//   ....[1]....
        /*0e58*/ 	.word	0x00010fb0


	//   ....[2]....
        /*0e5c*/ 	.word	0x00017ce0


	//----- nvinfo : EIATTR_MAX_THREADS
	.align		4
.L_1254:
        /*0e60*/ 	.byte	0x04, 0x05
        /*0e62*/ 	.short	(.L_1256 - .L_1255)
.L_1255:
        /*0e64*/ 	.word	0x00000200
        /*0e68*/ 	.word	0x00000001
        /*0e6c*/ 	.word	0x00000001


	//----- nvinfo : EIATTR_CRS_STACK_SIZE
	.align		4
.L_1256:
        /*0e70*/ 	.byte	0x04, 0x1e
        /*0e72*/ 	.short	(.L_1258 - .L_1257)
.L_1257:
        /*0e74*/ 	.word	0x00000000


	//----- nvinfo : EIATTR_CBANK_PARAM_SIZE
	.align		4
.L_1258:
        /*0e78*/ 	.byte	0x03, 0x19
        /*0e7a*/ 	.short	0x0af0


	//----- nvinfo : EIATTR_PARAM_CBANK
	.align		4
        /*0e7c*/ 	.byte	0x04, 0x0a
        /*0e7e*/ 	.short	(.L_1260 - .L_1259)
	.align		4
.L_1259:
        /*0e80*/ 	.word	index@(.nv.constant0._ZN7cutlass13device_kernelIN5flash11enable_sm90INS1_16FlashAttnFwdSm90INS1_25CollectiveMainloopFwdSm90ILi2EN4cute5tupleIJNS5_1CILi1EEES8_S8_EEENS6_IJNS7_ILi192EEENS7_ILi128EEENS7_ILi96EEEEEELi96ENS_12float_e4m3_tEfNS_4arch4Sm90ELb0ELb1ELb0ELb1ELb1ELb0ELb0ELb1ELb1ELb1ELb1ELb0EEENS1_21CollectiveEpilogueFwdINS6_IJSA_SC_SB_EEES9_NS_10bfloat16_tESG_Li384ELb1ELb1ELb1ELb1EEENS1_36VarlenDynamicPersistentTileSchedulerILi192ELi128ELi384ELi128ELb1ELb1ELb1ELb1ELb0ELb1EEEEEEEEEvNT_6ParamsE)
        /*0e84*/ 	.short	0x0210
        /*0e86*/ 	.short	0x0af0


	//----- nvinfo : EIATTR_SW_WAR
	.align		4
.L_1260:
        /*0e88*/ 	.byte	0x04, 0x36
        /*0e8a*/ 	.short	(.L_1262 - .L_1261)
.L_1261:
        /*0e8c*/ 	.word	0x00000008
.L_1262:


//--------------------- .nv.info._ZN7cutlass13device_kernelIN5flash11enable_sm90INS1_16FlashAttnFwdSm90INS1_25CollectiveMainloopFwdSm90ILi2EN4cute5tupleIJNS5_1CILi1EEES8_S8_EEENS6_IJNS7_ILi192EEENS7_ILi128EEENS7_ILi96EEEEEELi96ENS_12float_e4m3_tEfNS_4arch4Sm90ELb0ELb1ELb0ELb1ELb1ELb1ELb0ELb1ELb1ELb1ELb1ELb0EEENS1_21CollectiveEpilogueFwdINS6_IJSA_SC_SB_EEES9_NS_10bfloat16_tESG_Li384ELb1ELb1ELb1ELb1EEENS1_36VarlenDynamicPersistentTileSchedulerILi192ELi128ELi384ELi128ELb1ELb1ELb1ELb1ELb0ELb1EEEEEEEEEvNT_6ParamsE --------------------------
	.section	.nv.info._ZN7cutlass13device_kernelIN5flash11enable_sm90INS1_16FlashAttnFwdSm90INS1_25CollectiveMainloopFwdSm90ILi2EN4cute5tupleIJNS5_1CILi1EEES8_S8_EEENS6_IJNS7_ILi192EEENS7_ILi128EEENS7_ILi96EEEEEELi96ENS_12float_e4m3_tEfNS_4arch4Sm90ELb0ELb1ELb0ELb1ELb1ELb1ELb0ELb1ELb1ELb1ELb1ELb0EEENS1_21CollectiveEpilogueFwdINS6_IJSA_SC_SB_EEES9_NS_10bfloat16_tESG_Li384ELb1ELb1ELb1ELb1EEENS1_36VarlenDynamicPersistentTileSchedulerILi192ELi128ELi384ELi128ELb1ELb1ELb1ELb1ELb0ELb1EEEEEEEEEvNT_6ParamsE,"",@"SHT_CUDA_INFO"
	.sectionflags	@""
	.align	4


	//----- nvinfo : EIATTR_CUDA_API_VERSION
	.align		4
        /*0000*/ 	.byte	0x04, 0x37
        /*0002*/ 	.short	(.L_1264 - .L_1263)
.L_1263:
        /*0004*/ 	.word	0x00000082


	//----- nvinfo : EIATTR_KPARAM_INFO
	.align		4
.L_1264:
        /*0008*/ 	.byte	0x04, 0x17
        /*000a*/ 	.short	(.L_1266 - .L_1265)
.L_1265:
        /*000c*/ 	.word	0x00000000
        /*0010*/ 	.short	0x0000
        /*0012*/ 	.short	0x0070
        /*0014*/ 	.byte	0x00, 0xf0, 0x01, 0x2a


	//----- nvinfo : EIATTR_SPARSE_MMA_MASK
	.align		4
.L_1266:
        /*0018*/ 	.byte	0x03, 0x50
        /*001a*/ 	.short	0x0000


	//----- nvinfo : EIATTR_MAXREG_COUNT
	.align		4
        /*001c*/ 	.byte	0x03, 0x1b
        /*001e*/ 	.short	0x0080


	//----- nvinfo : EIATTR_NUM_BARRIERS
	.align		4
        /*0020*/ 	.byte	0x02, 0x4c
        /*0022*/ 	.byte	0x10
	.zero		1


	//----- nvinfo : EIATTR_EXTERNS
	.align		4
        /*0024*/ 	.byte	0x04, 0x0f
        /*0026*/ 	.short	(.L_1268 - .L_1267)


	//   ....[0]....
	.align		4
.L_1267:
        /*0028*/ 	.word	index@(__assertfail)


	//----- nvinfo : EIATTR_ANNOTATIONS
	.align		4
.L_1268:
        /*002c*/ 	.byte	0x04, 0x55
        /*002e*/ 	.short	(.L_1270 - .L_1269)


	//   ....[0]....
.L_1269:
        /* <DEDUP_REMOVED lines=108> */


	//----- nvinfo : EIATTR_MERCURY_ISA_VERSION
	.align		4
.L_1270:
        /*06d8*/ 	.byte	0x03, 0x5f
        /*06da*/ 	.short	0x0101


	//----- nvinfo : EIATTR_UNUSED_LOAD_BYTE_OFFSET
	.align		4
        /*06dc*/ 	.byte	0x04, 0x44
        /*06de*/ 	.short	(.L_1272 - .L_1271)


	//   ....[0]....
.L_1271:
        /*06e0*/ 	.word	0x00000a50
        /*06e4*/ 	.word	0x0000fff0


	//   ....[1]....
        /*06e8*/ 	.word	0x00018900
        /*06ec*/ 	.word	0x0000fff0


	//----- nvinfo : EIATTR_INT_WARP_WIDE_INSTR_OFFSETS
	.align		4
.L_1272:
        /*06f0*/ 	.byte	0x04, 0x31
        /*06f2*/ 	.short	(.L_1274 - .L_1273)


	//   ....[0]....
.L_1273:
        /*06f4*/ 	.word	0x00000130


	//   ....[1]....
        /*06f8*/ 	.word	0x00000170


	//   ....[2]....
        /*06fc*/ 	.word	0x000001e0


	//   ....[3]....
        /*0700*/ 	.word	0x0001f7e0


	//   ....[4]....
        /*0704*/ 	.word	0x0001f870


	//   ....[5]....
        /*0708*/ 	.word	0x00022990


	//   ....[6]....
        /*070c*/ 	.word	0x00022a20


	//----- nvinfo : EIATTR_COOP_GROUP_MASK_REGIDS
	.align		4
.L_1274:
        /*0710*/ 	.byte	0x04, 0x29
        /*0712*/ 	.short	(.L_1276 - .L_1275)


	//   ....[0]....
.L_1275:
        /*0714*/ 	.word	0xffffffff


	//   ....[1]....
        /*0718*/ 	.word	0xffffffff


	//   ....[2]....
        /*071c*/ 	.word	0xffffffff


	//   ....[3]....
        /*0720*/ 	.word	0xffffffff


	//   ....[4]....
        /*0724*/ 	.word	0xffffffff


	//   ....[5]....
        /*0728*/ 	.word	0xffffffff


	//   ....[6]....
        /*072c*/ 	.word	0xffffffff


	//   ....[7]....
        /*0730*/ 	.word	0xffffffff


	//   ....[8]....
        /*0734*/ 	.word	0xffffffff


	//   ....[9]....
        /*0738*/ 	.word	0xffffffff


	//   ....[10]....
        /*073c*/ 	.word	0xffffffff


	//   ....[11]....
        /*0740*/ 	.word	0xffffffff


	//   ....[12]....
        /*0744*/ 	.word	0xffffffff


	//   ....[13]....
        /*0748*/ 	.word	0xffffffff


	//   ....[14]....
        /*074c*/ 	.word	0xffffffff


	//   ....[15]....
        /*0750*/ 	.word	0xffffffff


	//   ....[16]....
        /*0754*/ 	.word	0xffffffff


	//   ....[17]....
        /*0758*/ 	.word	0xffffffff


	//   ....[18]....
        /*075c*/ 	.word	0xffffffff


	//   ....[19]....
        /*0760*/ 	.word	0xffffffff


	//   ....[20]....
        /*0764*/ 	.word	0xffffffff


	//   ....[21]....
        /*0768*/ 	.word	0xffffffff


	//   ....[22]....
        /*076c*/ 	.word	0xffffffff


	//   ....[23]....
        /*0770*/ 	.word	0xffffffff


	//   ....[24]....
        /*0774*/ 	.word	0xffffffff


	//   ....[25]....
        /*0778*/ 	.word	0xffffffff


	//   ....[26]....
        /*077c*/ 	.word	0xffffffff


	//   ....[27]....
        /*0780*/ 	.word	0xffffffff


	//   ....[28]....
        /*0784*/ 	.word	0xffffffff


	//   ....[29]....
        /*0788*/ 	.word	0xffffffff


	//   ....[30]....
        /*078c*/ 	.word	0xffffffff


	//   ....[31]....
        /*0790*/ 	.word	0xffffffff


	//   ....[32]....
        /*0794*/ 	.word	0xffffffff


	//   ....[33]....
        /*0798*/ 	.word	0xffffffff


	//   ....[34]....
        /*079c*/ 	.word	0xffffffff


	//   ....[35]....
        /*07a0*/ 	.word	0xffffffff


	//   ....[36]....
        /*07a4*/ 	.word	0xffffffff


	//   ....[37]....
        /*07a8*/ 	.word	0xffffffff


	//   ....[38]....
        /*07ac*/ 	.word	0xffffffff


	//   ....[39]....
        /*07b0*/ 	.word	0xffffffff


	//   ....[40]....
        /*07b4*/ 	.word	0xffffffff


	//   ....[41]....
        /*07b8*/ 	.word	0xffffffff


	//   ....[42]....
        /*07bc*/ 	.word	0xffffffff


	//   ....[43]....
        /*07c0*/ 	.word	0xffffffff


	//   ....[44]....
        /*07c4*/ 	.word	0xffffffff


	//   ....[45]....
        /*07c8*/ 	.word	0xffffffff


	//   ....[46]....
        /*07cc*/ 	.word	0xffffffff


	//   ....[47]....
        /*07d0*/ 	.word	0xffffffff


	//   ....[48]....
        /*07d4*/ 	.word	0xffffffff


	//   ....[49]....
        /*07d8*/ 	.word	0xffffffff


	//   ....[50]....
        /*07dc*/ 	.word	0xffffffff


	//   ....[51]....
        /*07e0*/ 	.word	0xffffffff


	//   ....[52]....
        /*07e4*/ 	.word	0xffffffff


	//   ....[53]....
        /*07e8*/ 	.word	0xffffffff


	//   ....[54]....
        /*07ec*/ 	.word	0xffffffff


	//   ....[55]....
        /*07f0*/ 	.word	0xffffffff


	//   ....[56]....
        /*07f4*/ 	.word	0xffffffff


	//   ....[57]....
        /*07f8*/ 	.word	0xffffffff


	//   ....[58]....
        /*07fc*/ 	.word	0xffffffff


	//   ....[59]....
        /*0800*/ 	.word	0xffffffff


	//   ....[60]....
        /*0804*/ 	.word	0xffffffff


	//   ....[61]....
        /*0808*/ 	.word	0xffffffff


	//   ....[62]....
        /*080c*/ 	.word	0xffffffff


	//   ....[63]....
        /*0810*/ 	.word	0xffffffff


	//   ....[64]....
        /*0814*/ 	.word	0xffffffff


	//   ....[65]....
        /*0818*/ 	.word	0xffffffff


	//   ....[66]....
        /*081c*/ 	.word	0xffffffff


	//   ....[67]....
        /*0820*/ 	.word	0xffffffff


	//   ....[68]....
        /*0824*/ 	.word	0xffffffff


	//   ....[69]....
        /*0828*/ 	.word	0xffffffff


	//   ....[70]....
        /*082c*/ 	.word	0xffffffff


	//   ....[71]....
        /*0830*/ 	.word	0xffffffff


	//   ....[72]....
        /*0834*/ 	.word	0xffffffff


	//   ....[73]....
        /*0838*/ 	.word	0xffffffff


	//   ....[74]....
        /*083c*/ 	.word	0xffffffff


	//   ....[75]....
        /*0840*/ 	.word	0xffffffff


	//   ....[76]....
        /*0844*/ 	.word	0xffffffff


	//   ....[77]....
        /*0848*/ 	.word	0xffffffff


	//   ....[78]....
        /*084c*/ 	.word	0xffffffff


	//   ....[79]....
        /*0850*/ 	.word	0xffffffff


	//   ....[80]....
        /*0854*/ 	.word	0xffffffff


	//   ....[81]....
        /*0858*/ 	.word	0xffffffff


	//   ....[82]....
        /*085c*/ 	.word	0xffffffff


	//   ....[83]....
        /*0860*/ 	.word	0xffffffff


	//   ....[84]....
        /*0864*/ 	.word	0xffffffff


	//   ....[85]....
        /*0868*/ 	.word	0xffffffff


	//   ....[86]....
        /*086c*/ 	.word	0xffffffff


	//   ....[87]....
        /*0870*/ 	.word	0xffffffff


	//   ....[88]....
        /*0874*/ 	.word	0xffffffff


	//   ....[89]....
        /*0878*/ 	.word	0xffffffff


	//   ....[90]....
        /*087c*/ 	.word	0xffffffff


	//   ....[91]....
        /*0880*/ 	.word	0xffffffff


	//   ....[92]....
        /*0884*/ 	.word	0xffffffff


	//   ....[93]....
        /*0888*/ 	.word	0xffffffff


	//   ....[94]....
        /*088c*/ 	.word	0xffffffff


	//   ....[95]....
        /*0890*/ 	.word	0xffffffff


	//   ....[96]....
        /*0894*/ 	.word	0xffffffff


	//   ....[97]....
        /*0898*/ 	.word	0xffffffff


	//   ....[98]....
        /*089c*/ 	.word	0xffffffff


	//   ....[99]....
        /*08a0*/ 	.word	0xffffffff


	//   ....[100]....
        /*08a4*/ 	.word	0xffffffff


	//   ....[101]....
        /*08a8*/ 	.word	0xffffffff


	//   ....[102]....
        /*08ac*/ 	.word	0xffffffff


	//   ....[103]....
        /*08b0*/ 	.word	0xffffffff


	//   ....[104]....
        /*08b4*/ 	.word	0xffffffff


	//   ....[105]....
        /*08b8*/ 	.word	0xffffffff


	//   ....[106]....
        /*08bc*/ 	.word	0xffffffff


	//   ....[107]....
        /*08c0*/ 	.word	0xffffffff


	//   ....[108]....
        /*08c4*/ 	.word	0xffffffff


	//   ....[109]....
        /*08c8*/ 	.word	0xffffffff


	//   ....[110]....
        /*08cc*/ 	.word	0xffffffff


	//   ....[111]....
        /*08d0*/ 	.word	0xffffffff


	//   ....[112]....
        /*08d4*/ 	.word	0xffffffff


	//   ....[113]....
        /*08d8*/ 	.word	0xffffffff


	//   ....[114]....
        /*08dc*/ 	.word	0xffffffff


	//   ....[115]....
        /*08e0*/ 	.word	0xffffffff


	//   ....[116]....
        /*08e4*/ 	.word	0xffffffff


	//   ....[117]....
        /*08e8*/ 	.word	0xffffffff


	//   ....[118]....
        /*08ec*/ 	.word	0xffffffff


	//   ....[119]....
        /*08f0*/ 	.word	0xffffffff


	//   ....[120]....
        /*08f4*/ 	.word	0xffffffff


	//   ....[121]....
        /*08f8*/ 	.word	0xffffffff


	//   ....[122]....
        /*08fc*/ 	.word	0xffffffff


	//   ....[123]....
        /*0900*/ 	.word	0xffffffff


	//   ....[124]....
        /*0904*/ 	.word	0xffffffff


	//   ....[125]....
        /*0908*/ 	.word	0xffffffff


	//   ....[126]....
        /*090c*/ 	.word	0xffffffff


	//   ....[127]....
        /*0910*/ 	.word	0xffffffff


	//   ....[128]....
        /*0914*/ 	.word	0xffffffff


	//   ....[129]....
        /*0918*/ 	.word	0xffffffff


	//   ....[130]....
        /*091c*/ 	.word	0xffffffff


	//   ....[131]....
        /*0920*/ 	.word	0xffffffff


	//   ....[132]....
        /*0924*/ 	.word	0xffffffff


	//   ....[133]....
        /*0928*/ 	.word	0xffffffff


	//   ....[134]....
        /*092c*/ 	.word	0xffffffff


	//   ....[135]....
        /*0930*/ 	.word	0xffffffff


	//   ....[136]....
        /*0934*/ 	.word	0xffffffff


	//   ....[137]....
        /*0938*/ 	.word	0xffffffff


	//   ....[138]....
        /*093c*/ 	.word	0xffffffff


	//   ....[139]....
        /*0940*/ 	.word	0xffffffff


	//   ....[140]....
        /*0944*/ 	.word	0xffffffff


	//   ....[141]....
        /*0948*/ 	.word	0xffffffff


	//   ....[142]....
        /*094c*/ 	.word	0xffffffff


	//   ....[143]....
        /*0950*/ 	.word	0xffffffff


	//   ....[144]....
        /*0954*/ 	.word	0xffffffff


	//   ....[145]....
        /*0958*/ 	.word	0xffffffff


	//   ....[146]....
        /*095c*/ 	.word	0xffffffff


	//   ....[147]....
        /*0960*/ 	.word	0xffffffff


	//   ....[148]....
        /*0964*/ 	.word	0xffffffff


	//   ....[149]....
        /*0968*/ 	.word	0xffffffff


	//   ....[150]....
        /*096c*/ 	.word	0xffffffff


	//   ....[151]....
        /*0970*/ 	.word	0xffffffff


	//   ....[152]....
        /*0974*/ 	.word	0xffffffff


	//   ....[153]....
        /*0978*/ 	.word	0xffffffff


	//   ....[154]....
        /*097c*/ 	.word	0xffffffff


	//   ....[155]....
        /*0980*/ 	.word	0xffffffff


	//   ....[156]....
        /*0984*/ 	.word	0xffffffff


	//   ....[157]....
        /*0988*/ 	.word	0xffffffff


	//   ....[158]....
        /*098c*/ 	.word	0xffffffff


	//   ....[159]....
        /*0990*/ 	.word	0xffffffff


	//   ....[160]....
        /*0994*/ 	.word	0xffffffff


	//   ....[161]....
        /*0998*/ 	.word	0xffffffff


	//   ....[162]....
        /*099c*/ 	.word	0xffffffff


	//   ....[163]....
        /*09a0*/ 	.word	0xffffffff


	//   ....[164]....
        /*09a4*/ 	.word	0xffffffff


	//   ....[165]....
        /*09a8*/ 	.word	0xffffffff


	//   ....[166]....
        /*09ac*/ 	.word	0xffffffff


	//   ....[167]....
        /*09b0*/ 	.word	0xffffffff


	//   ....[168]....
        /*09b4*/ 	.word	0xffffffff


	//   ....[169]....
        /*09b8*/ 	.word	0xffffffff


	//   ....[170]....
        /*09bc*/ 	.word	0xffffffff


	//   ....[171]....
        /*09c0*/ 	.word	0xffffffff


	//   ....[172]....
        /*09c4*/ 	.word	0xffffffff


	//   ....[173]....
        /*09c8*/ 	.word	0x0500000f


	//   ....[174]....
        /*09cc*/ 	.word	0x0500000f


	//   ....[175]....
        /*09d0*/ 	.word	0x0500000f


	//   ....[176]....
        /*09d4*/ 	.word	0x0500000f


	//   ....[177]....
        /*09d8*/ 	.word	0x0500000f


	//   ....[178]....
        /*09dc*/ 	.word	0x0500000f


	//   ....[179]....
        /*09e0*/ 	.word	0x0500000f


	//   ....[180]....
        /*09e4*/ 	.word	0x0500000f


	//   ....[181]....
        /*09e8*/ 	.word	0x0500000f


	//   ....[182]....
        /*09ec*/ 	.word	0x0500000f


	//   ....[183]....
        /*09f0*/ 	.word	0x0500000f


	//   ....[184]....
        /*09f4*/ 	.word	0x0500000f


	//   ....[185]....
        /*09f8*/ 	.word	0x0500000f


	//   ....[186]....
        /*09fc*/ 	.word	0x0500000f


	//   ....[187]....
        /*0a00*/ 	.word	0x0500000f


	//   ....[188]....
        /*0a04*/ 	.word	0x0500000f


	//   ....[189]....
        /*0a08*/ 	.word	0x0500000f


	//   ....[190]....
        /*0a0c*/ 	.word	0x0500000f


	//   ....[191]....
        /*0a10*/ 	.word	0x0500000f


	//   ....[192]....
        /*0a14*/ 	.word	0x0500000f


	//   ....[193]....
        /*0a18*/ 	.word	0x0500000f


	//   ....[194]....
        /*0a1c*/ 	.word	0x0500000f


	//   ....[195]....
        /*0a20*/ 	.word	0x0500000f


	//   ....[196]....
        /*0a24*/ 	.word	0x0500000f


	//   ....[197]....
        /*0a28*/ 	.word	0x0500000f


	//   ....[198]....
        /*0a2c*/ 	.word	0x0500000f


	//   ....[199]....
        /*0a30*/ 	.word	0x0500000f


	//   ....[200]....
        /*0a34*/ 	.word	0x0500000f


	//   ....[201]....
        /*0a38*/ 	.word	0x0500000f


	//   ....[202]....
        /*0a3c*/ 	.word	0x0500000f


	//   ....[203]....
        /*0a40*/ 	.word	0x0500000f


	//   ....[204]....
        /*0a44*/ 	.word	0x0500000f


	//   ....[205]....
        /*0a48*/ 	.word	0x0500000f


	//   ....[206]....
        /*0a4c*/ 	.word	0x0500000f


	//   ....[207]....
        /*0a50*/ 	.word	0x0500000f


	//   ....[208]....
        /*0a54*/ 	.word	0x0500000f


	//   ....[209]....
        /*0a58*/ 	.word	0x0500000f


	//   ....[210]....
        /*0a5c*/ 	.word	0x0500000f


	//   ....[211]....
        /*0a60*/ 	.word	0x0500000f


	//   ....[212]....
        /*0a64*/ 	.word	0x0500000f


	//   ....[213]....
        /*0a68*/ 	.word	0x0500000f


	//   ....[214]....
        /*0a6c*/ 	.word	0x0500000f


	//   ....[215]....
        /*0a70*/ 	.word	0x0500000f


	//   ....[216]....
        /*0a74*/ 	.word	0x0500000f


	//   ....[217]....
        /*0a78*/ 	.word	0x0500000f


	//   ....[218]....
        /*0a7c*/ 	.word	0x0500000f


	//   ....[219]....
        /*0a80*/ 	.word	0x0500000f


	//   ....[220]....
        /*0a84*/ 	.word	0x0500000f


	//   ....[221]....
        /*0a88*/ 	.word	0x0500000f


	//   ....[222]....
        /*0a8c*/ 	.word	0x0500000f


	//   ....[223]....
        /*0a90*/ 	.word	0x0500000f


	//   ....[224]....
        /*0a94*/ 	.word	0x0500000f


	//   ....[225]....
        /*0a98*/ 	.word	0x0500000f


	//   ....[226]....
        /*0a9c*/ 	.word	0x0500000f


	//   ....[227]....
        /*0aa0*/ 	.word	0x0500000f


	//   ....[228]....
        /*0aa4*/ 	.word	0x0500000f


	//   ....[229]....
        /*0aa8*/ 	.word	0x0500000f


	//----- nvinfo : EIATTR_COOP_GROUP_INSTR_OFFSETS
	.align		4
.L_1276:
        /*0aac*/ 	.byte	0x04, 0x28
        /*0aae*/ 	.short	(.L_1278 - .L_1277)


	//   ....[0]....
.L_1277:
        /*0ab0*/ 	.word	0x00000070


	//   ....[1]....
        /*0ab4*/ 	.word	0x00000140


	//   ....[2]....
        /*0ab8*/ 	.word	0x00000190


	//   ....[3]....
        /*0abc*/ 	.word	0x000003c0


	//   ....[4]....
        /*0ac0*/ 	.word	0x00000520


	//   ....[5]....
        /*0ac4*/ 	.word	0x00000640


	//   ....[6]....
        /*0ac8*/ 	.word	0x000007a0


	//   ....[7]....
        /*0acc*/ 	.word	0x00002ff0


	//   ....[8]....
        /*0ad0*/ 	.word	0x00003000


	//   ....[9]....
        /*0ad4*/ 	.word	0x000049f0


	//   ....[10]....
        /*0ad8*/ 	.word	0x00004a00


	//   ....[11]....
        /*0adc*/ 	.word	0x00006c10


	//   ....[12]....
        /*0ae0*/ 	.word	0x00006c20


	//   ....[13]....
        /*0ae4*/ 	.word	0x00007010


	//   ....[14]....
        /*0ae8*/ 	.word	0x00007030


	//   ....[15]....
        /*0aec*/ 	.word	0x00007ea0


	//   ....[16]....
        /*0af0*/ 	.word	0x000085d0


	//   ....[17]....
        /*0af4*/ 	.word	0x000085e0


	//   ....[18]....
        /*0af8*/ 	.word	0x000085f0


	//   ....[19]....
        /*0afc*/ 	.word	0x00008600


	//   ....[20]....
        /*0b00*/ 	.word	0x0000a2d0


	//   ....[21]....
        /*0b04*/ 	.word	0x0000a2e0


	//   ....[22]....
        /*0b08*/ 	.word	0x0000a2f0


	//   ....[23]....
        /*0b0c*/ 	.word	0x0000a300


	//   ....[24]....
        /*0b10*/ 	.word	0x0000cc30


	//   ....[25]....
        /*0b14*/ 	.word	0x0000ce70


	//   ....[26]....
        /*0b18*/ 	.word	0x0000e0a0


	//   ....[27]....
        /*0b1c*/ 	.word	0x0000e1b0


	//   ....[28]....
        /*0b20*/ 	.word	0x0000e940


	//   ....[29]....
        /*0b24*/ 	.word	0x0000ea40


	//   ....[30]....
        /*0b28*/ 	.word	0x00010280


	//   ....[31]....
        /*0b2c*/ 	.word	0x000104d0


	//   ....[32]....
        /*0b30*/ 	.word	0x00011510


	//   ....[33]....
        /*0b34*/ 	.word	0x00011610


	//   ....[34]....
        /*0b38*/ 	.word	0x00011a80


	//   ....[35]....
        /*0b3c*/ 	.word	0x00011be0


	//   ....[36]....
        /*0b40*/ 	.word	0x00013850


	//   ....[37]....
        /*0b44*/ 	.word	0x00013870


	//   ....[38]....
        /*0b48*/ 	.word	0x00013dd0


	//   ....[39]....
        /*0b4c*/ 	.word	0x00013e30


	//   ....[40]....
        /*0b50*/ 	.word	0x00015590


	//   ....[41]....
        /*0b54*/ 	.word	0x000157a0


	//   ....[42]....
        /*0b58*/ 	.word	0x000164c0


	//   ....[43]....
        /*0b5c*/ 	.word	0x000166e0


	//   ....[44]....
        /*0b60*/ 	.word	0x00016e50


	//   ....[45]....
        /*0b64*/ 	.word	0x00016ea0


	//   ....[46]....
        /*0b68*/ 	.word	0x00018190


	//   ....[47]....
        /*0b6c*/ 	.word	0x00018250


	//   ....[48]....
        /*0b70*/ 	.word	0x00018290


	//   ....[49]....
        /*0b74*/ 	.word	0x00018390


	//   ....[50]....
        /*0b78*/ 	.word	0x00018fa0


	//   ....[51]....
        /*0b7c*/ 	.word	0x00018fe0


	//   ....[52]....
        /*0b80*/ 	.word	0x00019010


	//   ....[53]....
        /*0b84*/ 	.word	0x00019030


	//   ....[54]....
        /*0b88*/ 	.word	0x00019050


	//   ....[55]....
        /*0b8c*/ 	.word	0x00019060


	//   ....[56]....
        /*0b90*/ 	.word	0x00019070


	//   ....[57]....
        /*0b94*/ 	.word	0x00019080


	//   ....[58]....
        /*0b98*/ 	.word	0x00019090


	//   ....[59]....
        /*0b9c*/ 	.word	0x000190a0


	//   ....[60]....
        /*0ba0*/ 	.word	0x000190b0


	//   ....[61]....
        /*0ba4*/ 	.word	0x000190c0


	//   ....[62]....
        /*0ba8*/ 	.word	0x000190d0


	//   ....[63]....
        /*0bac*/ 	.word	0x000190e0


	//   ....[64]....
        /*0bb0*/ 	.word	0x000190f0


	//   ....[65]....
        /*0bb4*/ 	.word	0x00019100


	//   ....[66]....
        /*0bb8*/ 	.word	0x00019110


	//   ....[67]....
        /*0bbc*/ 	.word	0x00019120


	//   ....[68]....
        /*0bc0*/ 	.word	0x00019130


	//   ....[69]....
        /*0bc4*/ 	.word	0x00019140


	//   ....[70]....
        /*0bc8*/ 	.word	0x00019150


	//   ....[71]....
        /*0bcc*/ 	.word	0x00019160


	//   ....[72]....
        /*0bd0*/ 	.word	0x00019170


	//   ....[73]....
        /*0bd4*/ 	.word	0x00019180


	//   ....[74]....
        /*0bd8*/ 	.word	0x00019190


	//   ....[75]....
        /*0bdc*/ 	.word	0x000191a0


	//   ....[76]....
        /*0be0*/ 	.word	0x000191b0


	//   ....[77]....
        /*0be4*/ 	.word	0x000191c0


	//   ....[78]....
        /*0be8*/ 	.word	0x000191d0


	//   ....[79]....
        /*0bec*/ 	.word	0x000191e0


	//   ....[80]....
        /*0bf0*/ 	.word	0x000191f0


	//   ....[81]....
        /*0bf4*/ 	.word	0x00019200


	//   ....[82]....
        /*0bf8*/ 	.word	0x00019210


	//   ....[83]....
        /*0bfc*/ 	.word	0x00019220


	//   ....[84]....
        /*0c00*/ 	.word	0x00019230


	//   ....[85]....
        /*0c04*/ 	.word	0x00019240


	//   ....[86]....
        /*0c08*/ 	.word	0x00019250


	//   ....[87]....
        /*0c0c*/ 	.word	0x00019260


	//   ....[88]....
        /*0c10*/ 	.word	0x00019270


	//   ....[89]....
        /*0c14*/ 	.word	0x00019280


	//   ....[90]....
        /*0c18*/ 	.word	0x00019290


	//   ....[91]....
        /*0c1c*/ 	.word	0x000192a0


	//   ....[92]....
        /*0c20*/ 	.word	0x000192b0


	//   ....[93]....
        /*0c24*/ 	.word	0x000192c0


	//   ....[94]....
        /*0c28*/ 	.word	0x000192d0


	//   ....[95]....
        /*0c2c*/ 	.word	0x000192e0


	//   ....[96]....
        /*0c30*/ 	.word	0x000192f0


	//   ....[97]....
        /*0c34*/ 	.word	0x00019300


	//   ....[98]....
        /*0c38*/ 	.word	0x00019c40


	//   ....[99]....
        /*0c3c*/ 	.word	0x00019c50


	//   ....[100]....
        /*0c40*/ 	.word	0x00019c60


	//   ....[101]....
        /*0c44*/ 	.word	0x00019ca0


	//   ....[102]....
        /*0c48*/ 	.word	0x0001a390


	//   ....[103]....
        /*0c4c*/ 	.word	0x0001a3b0


	//   ....[104]....
        /*0c50*/ 	.word	0x0001a4b0


	//   ....[105]....
        /*0c54*/ 	.word	0x0001a4d0


	//   ....[106]....
        /*0c58*/ 	.word	0x0001a910


	//   ....[107]....
        /*0c5c*/ 	.word	0x0001a950


	//   ....[108]....
        /*0c60*/ 	.word	0x0001adc0


	//   ....[109]....
        /*0c64*/ 	.word	0x0001add0


	//   ....[110]....
        /*0c68*/ 	.word	0x0001b9f0


	//   ....[111]....
        /*0c6c*/ 	.word	0x0001ba00


	//   ....[112]....
        /*0c70*/ 	.word	0x0001bb00


	//   ....[113]....
        /*0c74*/ 	.word	0x0001bb20


	//   ....[114]....
        /*0c78*/ 	.word	0x0001bca0


	//   ....[115]....
        /*0c7c*/ 	.word	0x0001be90


	//   ....[116]....
        /*0c80*/ 	.word	0x0001bec0


	//   ....[117]....
        /*0c84*/ 	.word	0x0001bef0


	//   ....[118]....
        /*0c88*/ 	.word	0x0001bf20


	//   ....[119]....
        /*0c8c*/ 	.word	0x0001bf50


	//   ....[120]....
        /*0c90*/ 	.word	0x0001bf80


	//   ....[121]....
        /*0c94*/ 	.word	0x0001c110


	//   ....[122]....
        /*0c98*/ 	.word	0x0001c140


	//   ....[123]....
        /*0c9c*/ 	.word	0x0001c170


	//   ....[124]....
        /*0ca0*/ 	.word	0x0001c1a0


	//   ....[125]....
        /*0ca4*/ 	.word	0x0001c1d0


	//   ....[126]....
        /*0ca8*/ 	.word	0x0001c200


	//   ....[127]....
        /*0cac*/ 	.word	0x0001c290


	//   ....[128]....
        /*0cb0*/ 	.word	0x0001c2c0


	//   ....[129]....
        /*0cb4*/ 	.word	0x0001c2d0


	//   ....[130]....
        /*0cb8*/ 	.word	0x0001c310


	//   ....[131]....
        /*0cbc*/ 	.word	0x0001dcc0


	//   ....[132]....
        /*0cc0*/ 	.word	0x00020410


	//   ....[133]....
        /*0cc4*/ 	.word	0x00020420


	//   ....[134]....
        /*0cc8*/ 	.word	0x00020430


	//   ....[135]....
        /*0ccc*/ 	.word	0x00020550


	//   ....[136]....
        /*0cd0*/ 	.word	0x00020960


	//   ....[137]....
        /*0cd4*/ 	.word	0x00020970


	//   ....[138]....
        /*0cd8*/ 	.word	0x00020980


	//   ....[139]....
        /*0cdc*/ 	.word	0x00020990


	//   ....[140]....
        /*0ce0*/ 	.word	0x00021320


	//   ....[141]....
        /*0ce4*/ 	.word	0x00021350


	//   ....[142]....
        /*0ce8*/ 	.word	0x00021370


	//   ....[143]....
        /*0cec*/ 	.word	0x00021380


	//   ....[144]....
        /*0cf0*/ 	.word	0x00021480


	//   ....[145]....
        /*0cf4*/ 	.word	0x00021490


	//   ....[146]....
        /*0cf8*/ 	.word	0x00021c70


	//   ....[147]....
        /*0cfc*/ 	.word	0x00021c90


	//   ....[148]....
        /*0d00*/ 	.word	0x00021cb0


	//   ....[149]....
        /*0d04*/ 	.word	0x00021d10


	//   ....[150]....
        /*0d08*/ 	.word	0x000220e0


	//   ....[151]....
        /*0d0c*/ 	.word	0x000220f0


	//   ....[152]....
        /*0d10*/ 	.word	0x00022100


	//   ....[153]....
        /*0d14*/ 	.word	0x00022160


	//   ....[154]....
        /*0d18*/ 	.word	0x000232a0


	//   ....[155]....
        /*0d1c*/ 	.word	0x000232d0


	//   ....[156]....
        /*0d20*/ 	.word	0x00023340


	//   ....[157]....
        /*0d24*/ 	.word	0x00023370


	//   ....[158]....
        /*0d28*/ 	.word	0x000233a0


	//   ....[159]....
        /*0d2c*/ 	.word	0x000233d0


	//   ....[160]....
        /*0d30*/ 	.word	0x00023400


	//   ....[161]....
        /*0d34*/ 	.word	0x00023430


	//   ....[162]....
        /*0d38*/ 	.word	0x000235d0


	//   ....[163]....
        /*0d3c*/ 	.word	0x00023600


	//   ....[164]....
        /*0d40*/ 	.word	0x00023630


	//   ....[165]....
        /*0d44*/ 	.word	0x00023660


	//   ....[166]....
        /*0d48*/ 	.word	0x00023690


	//   ....[167]....
        /*0d4c*/ 	.word	0x000236c0


	//   ....[168]....
        /*0d50*/ 	.word	0x00023780


	//   ....[169]....
        /*0d54*/ 	.word	0x000237a0


	//   ....[170]....
        /*0d58*/ 	.word	0x000237c0


	//   ....[171]....
        /*0d5c*/ 	.word	0x00023820


	//   ....[172]....
        /*0d60*/ 	.word	0x00024290


	//   ....[173]....
        /*0d64*/ 	.word	0x00024650


	//   ....[174]....
        /*0d68*/ 	.word	0x000246e0


	//   ....[175]....
        /*0d6c*/ 	.word	0x000247c0


	//   ....[176]....
        /*0d70*/ 	.word	0x00024850


	//   ....[177]....
        /*0d74*/ 	.word	0x00024930


	//   ....[178]....
        /*0d78*/ 	.word	0x000249c0


	//   ....[179]....
        /*0d7c*/ 	.word	0x00024a90


	//   ....[180]....
        /*0d80*/ 	.word	0x00024b20


	//   ....[181]....
        /*0d84*/ 	.word	0x00024b70


	//   ....[182]....
        /*0d88*/ 	.word	0x00024bc0


	//   ....[183]....
        /*0d8c*/ 	.word	0x00024ca0


	//   ....[184]....
        /*0d90*/ 	.word	0x00024d30


	//   ....[185]....
        /*0d94*/ 	.word	0x00024d80


	//   ....[186]....
        /*0d98*/ 	.word	0x00024dd0


	//   ....[187]....
        /*0d9c*/ 	.word	0x00025170


	//   ....[188]....
        /*0da0*/ 	.word	0x00025450


	//   ....[189]....
        /*0da4*/ 	.word	0x00025540


	//   ....[190]....
        /*0da8*/ 	.word	0x000255e0


	//   ....[191]....
        /*0dac*/ 	.word	0x00025790


	//   ....[192]....
        /*0db0*/ 	.word	0x00025830


	//   ....[193]....
        /*0db4*/ 	.word	0x00025920


	//   ....[194]....
        /*0db8*/ 	.word	0x000259b0


	//   ....[195]....
        /*0dbc*/ 	.word	0x00025a10


	//   ....[196]....
        /*0dc0*/ 	.word	0x00025ab0


	//   ....[197]....
        /*0dc4*/ 	.word	0x00025bc0


	//   ....[198]....
        /*0dc8*/ 	.word	0x00025c20


	//   ....[199]....
        /*0dcc*/ 	.word	0x00025c80


	//   ....[200]....
        /*0dd0*/ 	.word	0x00025d20


	//   ....[201]....
        /*0dd4*/ 	.word	0x00025df0


	//   ....[202]....
        /*0dd8*/ 	.word	0x00025ed0


	//   ....[203]....
        /*0ddc*/ 	.word	0x00026010


	//   ....[204]....
        /*0de0*/ 	.word	0x000260c0


	//   ....[205]....
        /*0de4*/ 	.word	0x00026170


	//   ....[206]....
        /*0de8*/ 	.word	0x00026220


	//   ....[207]....
        /*0dec*/ 	.word	0x00026310


	//   ....[208]....
        /*0df0*/ 	.word	0x000263a0


	//   ....[209]....
        /*0df4*/ 	.word	0x00026400


	//   ....[210]....
        /*0df8*/ 	.word	0x000264d0


	//   ....[211]....
        /*0dfc*/ 	.word	0x000266b0


	//   ....[212]....
        /*0e00*/ 	.word	0x00026750


	//   ....[213]....
        /*0e04*/ 	.word	0x000268e0


	//   ....[214]....
        /*0e08*/ 	.word	0x00026960


	//   ....[215]....
        /*0e0c*/ 	.word	0x000269e0


	//   ....[216]....
        /*0e10*/ 	.word	0x00026a60


	//   ....[217]....
        /*0e14*/ 	.word	0x00026ae0


	//   ....[218]....
        /*0e18*/ 	.word	0x00026b70


	//   ....[219]....
        /*0e1c*/ 	.word	0x00026c10


	//   ....[220]....
        /*0e20*/ 	.word	0x00026cc0


	//   ....[221]....
        /*0e24*/ 	.word	0x00026d40


	//   ....[222]....
        /*0e28*/ 	.word	0x00026dc0


	//   ....[223]....
        /*0e2c*/ 	.word	0x00026e40


	//   ....[224]....
        /*0e30*/ 	.word	0x00026ed0


	//   ....[225]....
        /*0e34*/ 	.word	0x00026f50


	//   ....[226]....
        /*0e38*/ 	.word	0x00027000


	//   ....[227]....
        /*0e3c*/ 	.word	0x00027050


	//   ....[228]....
        /*0e40*/ 	.word	0x000270f0


	//   ....[229]....
        /*0e44*/ 	.word	0x00027220


	//----- nvinfo : EIATTR_REG_RECONFIG
	.align		4
.L_1278:
        /*0e48*/ 	.byte	0x01, 0x54
	.zero		2


	//----- nvinfo : EIATTR_SYSCALL_OFFSETS
	.align		4
        /*0e4c*/ 	.byte	0x04, 0x46
        /*0e4e*/ 	.short	(.L_1280 - .L_1279)


	//   ....[0]....
.L_1279:
        /*0e50*/ 	.word	0x000020a0


	//   ....[1]....
        /*0e54*/ 	.word	0x000021f0


	//   ....[2]....
        /*0e58*/ 	.word	0x00008010


	//   ....[3]....
        /*0e5c*/ 	.word	0x00008330


	//   ....[4]....
        /*0e60*/ 	.word	0x0001f9d0


	//   ....[5]....
        /*0e64*/ 	.word	0x0001fb40


	//   ....[6]....
        /*0e68*/ 	.word	0x0001fc90


	//   ....[7]....
        /*0e6c*/ 	.word	0x0001fdd0


	//   ....[8]....
        /*0e70*/ 	.word	0x00020e00


	//----- nvinfo : EIATTR_MBARRIER_INSTR_OFFSETS
	.align		4
.L_1280:
        /*0e74*/ 	.byte	0x04, 0x39
        /*0e76*/ 	.short	(.L_1282 - .L_1281)


	//   ....[0]....
.L_1281:
        /*0e78*/ 	.word	0x00000270
        /*0e7c*/ 	.word	0x000000ff
        /*0e80*/ 	.word	0x00019c00
        /*0e84*/ 	.short	0x0100
        /*0e86*/ 	.byte	0x08
	.zero		1


	//   ....[1]....
        /*0e88*/ 	.word	0x00000280
        /*0e8c*/ 	.word	0x000000ff
        /*0e90*/ 	.word	0x00019c20
        /*0e94*/ 	.short	0x0100
        /*0e96*/ 	.byte	0x08
	.zero		1


	//   ....[2]....
        /*0e98*/ 	.word	0x00000370
        /*0e9c*/ 	.word	0x000000ff
        /*0ea0*/ 	.word	0x00019c30
        /*0ea4*/ 	.short	0x0100
        /*0ea6*/ 	.byte	0x08
	.zero		1


	//   ....[3]....
        /*0ea8*/ 	.word	0x00000380
        /*0eac*/ 	.word	0x000000ff
        /*0eb0*/ 	.word	0x00019c40
        /*0eb4*/ 	.short	0x0100
        /*0eb6*/ 	.byte	0x08
	.zero		1


	//   ....[4]....
        /*0eb8*/ 	.word	0x00000390
        /*0ebc*/ 	.word	0x000000ff
        /*0ec0*/ 	.word	0x00019c38
        /*0ec4*/ 	.short	0x0100
        /*0ec6*/ 	.byte	0x08
	.zero		1


	//   ....[5]....
        /*0ec8*/ 	.word	0x000003a0
        /*0ecc*/ 	.word	0x000000ff
        /*0ed0*/ 	.word	0x00019c48
        /*0ed4*/ 	.short	0x0100
        /*0ed6*/ 	.byte	0x08
	.zero		1


	//   ....[6]....
        /*0ed8*/ 	.word	0x000004d0
        /*0edc*/ 	.word	0x000000ff
        /*0ee0*/ 	.word	0x00019c50
        /*0ee4*/ 	.short	0x0100
        /*0ee6*/ 	.byte	0x08
	.zero		1


	//   ....[7]....
        /*0ee8*/ 	.word	0x000004e0
        /*0eec*/ 	.word	0x000000ff
        /*0ef0*/ 	.word	0x00019c60
        /*0ef4*/ 	.short	0x0100
        /*0ef6*/ 	.byte	0x08
	.zero		1


	//   ....[8]....
        /*0ef8*/ 	.word	0x000004f0
        /*0efc*/ 	.word	0x000000ff
        /*0f00*/ 	.word	0x00019c58
        /*0f04*/ 	.short	0x0100
        /*0f06*/ 	.byte	0x08
	.zero		1


	//   ....[9]....
        /*0f08*/ 	.word	0x00000500
        /*0f0c*/ 	.word	0x000000ff
        /*0f10*/ 	.word	0x00019c68
        /*0f14*/ 	.short	0x0100
        /*0f16*/ 	.byte	0x08
	.zero		1


	//   ....[10]....
        /*0f18*/ 	.word	0x000005f0
        /*0f1c*/ 	.word	0x000000ff
        /*0f20*/ 	.word	0x00019c70
        /*0f24*/ 	.short	0x0100
        /*0f26*/ 	.byte	0x06
	.zero		1


	//   ....[11]....
        /*0f28*/ 	.word	0x00000600
        /*0f2c*/ 	.word	0x000000ff
        /*0f30*/ 	.word	0x00019c80
        /*0f34*/ 	.short	0x0100
        /*0f36*/ 	.byte	0x06
	.zero		1


	//   ....[12]....
        /*0f38*/ 	.word	0x00000610
        /*0f3c*/ 	.word	0x000000ff
        /*0f40*/ 	.word	0x00019c78
        /*0f44*/ 	.short	0x0100
        /*0f46*/ 	.byte	0x06
	.zero		1


	//   ....[13]....
        /*0f48*/ 	.word	0x00000620
        /*0f4c*/ 	.word	0x000000ff
        /*0f50*/ 	.word	0x00019c88
        /*0f54*/ 	.short	0x0100
        /*0f56*/ 	.byte	0x06
	.zero		1


	//   ....[14]....
        /*0f58*/ 	.word	0x00000750
        /*0f5c*/ 	.word	0x000000ff
        /*0f60*/ 	.word	0x00019c90
        /*0f64*/ 	.short	0x0100
        /*0f66*/ 	.byte	0x08
	.zero		1


	//   ....[15]....
        /*0f68*/ 	.word	0x00000760
        /*0f6c*/ 	.word	0x000000ff
        /*0f70*/ 	.word	0x00019ca0
        /*0f74*/ 	.short	0x0100
        /*0f76*/ 	.byte	0x08
	.zero		1


	//   ....[16]....
        /*0f78*/ 	.word	0x00000770
        /*0f7c*/ 	.word	0x000000ff
        /*0f80*/ 	.word	0x00019c98
        /*0f84*/ 	.short	0x0100
        /*0f86*/ 	.byte	0x08
	.zero		1


	//   ....[17]....
        /*0f88*/ 	.word	0x00000780
        /*0f8c*/ 	.word	0x000000ff
        /*0f90*/ 	.word	0x00019ca8
        /*0f94*/ 	.short	0x0100
        /*0f96*/ 	.byte	0x08
	.zero		1


	//   ....[18]....
        /*0f98*/ 	.word	0x000008c0
        /*0f9c*/ 	.word	0x000000ff
        /*0fa0*/ 	.word	0x00019cb0
        /*0fa4*/ 	.short	0x0100
        /*0fa6*/ 	.byte	0x08
	.zero		1


	//   ....[19]....
        /*0fa8*/ 	.word	0x000008d0
        /*0fac*/ 	.word	0x000000ff
        /*0fb0*/ 	.word	0x00019cc0
        /*0fb4*/ 	.short	0x0100
        /*0fb6*/ 	.byte	0x08
	.zero		1


	//   ....[20]....
        /*0fb8*/ 	.word	0x000008e0
        /*0fbc*/ 	.word	0x000000ff
        /*0fc0*/ 	.word	0x00019cb8
        /*0fc4*/ 	.short	0x0100
        /*0fc6*/ 	.byte	0x08
	.zero		1


	//   ....[21]....
        /*0fc8*/ 	.word	0x000008f0
        /*0fcc*/ 	.word	0x000000ff
        /*0fd0*/ 	.word	0x00019cc8
        /*0fd4*/ 	.short	0x0100
        /*0fd6*/ 	.byte	0x08
	.zero		1


	//   ....[22]....
        /*0fd8*/ 	.word	0x00002fa0
        /*0fdc*/ 	.word	0x00000044
        /*0fe0*/ 	.word	0x00019c90
        /*0fe4*/ 	.short	0x010a
        /*0fe6*/ 	.byte	0x3f
	.zero		1


	//   ....[23]....
        /*0fe8*/ 	.word	0x000049a0
        /*0fec*/ 	.word	0x00000044
        /*0ff0*/ 	.word	0x00019c90
        /*0ff4*/ 	.short	0x010a
        /*0ff6*/ 	.byte	0x3f
	.zero		1


	//   ....[24]....
        /*0ff8*/ 	.word	0x00006a40
        /*0ffc*/ 	.word	0x00000044
        /*1000*/ 	.word	0x00019c90
        /*1004*/ 	.short	0x010a
        /*1006*/ 	.byte	0x3f
	.zero		1


	//   ....[25]....
        /*1008*/ 	.word	0x00006e60
        /*100c*/ 	.word	0x00000004
        /*1010*/ 	.word	0x00000000
        /*1014*/ 	.short	0x0101
        /*1016*/ 	.byte	0x3f
	.zero		1


	//   ....[26]....
        /*1018*/ 	.word	0x00006ea0
        /*101c*/ 	.word	0x00000044
        /*1020*/ 	.word	0x00019cb0
        /*1024*/ 	.short	0x010a
        /*1026*/ 	.byte	0x3f
	.zero		1


	//   ....[27]....
        /*1028*/ 	.word	0x00007280
        /*102c*/ 	.word	0x00000044
        /*1030*/ 	.word	0x00000000
        /*1034*/ 	.short	0x0101
        /*1036*/ 	.byte	0x3f
	.zero		1


	//   ....[28]....
        /*1038*/ 	.word	0x000080b0
        /*103c*/ 	.word	0x00000010
        /*1040*/ 	.word	0x00019c00
        /*1044*/ 	.short	0x010a
        /*1046*/ 	.byte	0x3f
	.zero		1


	//   ....[29]....
        /*1048*/ 	.word	0x00008100
        /*104c*/ 	.word	0x00000010
        /*1050*/ 	.word	0x00019c00
        /*1054*/ 	.short	0x010a
        /*1056*/ 	.byte	0x3f
	.zero		1


	//   ....[30]....
        /*1058*/ 	.word	0x00008940
        /*105c*/ 	.word	0x00000010
        /*1060*/ 	.word	0x00019c00
        /*1064*/ 	.short	0x010a
        /*1066*/ 	.byte	0x3f
	.zero		1


	//   ....[31]....
        /*1068*/ 	.word	0x0000a600
        /*106c*/ 	.word	0x00000010
        /*1070*/ 	.word	0x00019c00
        /*1074*/ 	.short	0x010a
        /*1076*/ 	.byte	0x3f
	.zero		1


	//   ....[32]....
        /*1078*/ 	.word	0x0000c7d0
        /*107c*/ 	.word	0x0000000e
        /*1080*/ 	.word	0x00019c30
        /*1084*/ 	.short	0x010a
        /*1086*/ 	.byte	0x3f
	.zero		1


	//   ....[33]....
        /*1088*/ 	.word	0x0000c880
        /*108c*/ 	.word	0x0000000e
        /*1090*/ 	.word	0x00019c30
        /*1094*/ 	.short	0x010a
        /*1096*/ 	.byte	0x3f
	.zero		1


	//   ....[34]....
        /*1098*/ 	.word	0x0000cc60
        /*109c*/ 	.word	0x00000000
        /*10a0*/ 	.word	0x00000000
        /*10a4*/ 	.short	0x0101
        /*10a6*/ 	.byte	0x3f
	.zero		1


	//   ....[35]....
        /*10a8*/ 	.word	0x0000fc90
        /*10ac*/ 	.word	0x00000007
        /*10b0*/ 	.word	0x00019c30
        /*10b4*/ 	.short	0x010a
        /*10b6*/ 	.byte	0x3f
	.zero		1


	//   ....[36]....
        /*10b8*/ 	.word	0x0000fd10
        /*10bc*/ 	.word	0x00000007
        /*10c0*/ 	.word	0x00019c30
        /*10c4*/ 	.short	0x010a
        /*10c6*/ 	.byte	0x3f
	.zero		1


	//   ....[37]....
        /*10c8*/ 	.word	0x0000ff10
        /*10cc*/ 	.word	0x00000098
        /*10d0*/ 	.word	0x00019c50
        /*10d4*/ 	.short	0x010a
        /*10d6*/ 	.byte	0x3f
	.zero		1


	//   ....[38]....
        /*10d8*/ 	.word	0x0000ff60
        /*10dc*/ 	.word	0x00000098
        /*10e0*/ 	.word	0x00019c50
        /*10e4*/ 	.short	0x010a
        /*10e6*/ 	.byte	0x3f
	.zero		1


	//   ....[39]....
        /*10e8*/ 	.word	0x000102c0
        /*10ec*/ 	.word	0x00000007
        /*10f0*/ 	.word	0x00000000
        /*10f4*/ 	.short	0x0101
        /*10f6*/ 	.byte	0x3f
	.zero		1


	//   ....[40]....
        /*10f8*/ 	.word	0x00012740
        /*10fc*/ 	.word	0x00000098
        /*1100*/ 	.word	0x00000000
        /*1104*/ 	.short	0x0101
        /*1106*/ 	.byte	0x3f
	.zero		1


	//   ....[41]....
        /*1108*/ 	.word	0x000130e0
        /*110c*/ 	.word	0x00000003
        /*1110*/ 	.word	0x00019c30
        /*1114*/ 	.short	0x010a
        /*1116*/ 	.byte	0x3f
	.zero		1


	//   ....[42]....
        /*1118*/ 	.word	0x00013160
        /*111c*/ 	.word	0x00000003
        /*1120*/ 	.word	0x00019c30
        /*1124*/ 	.short	0x010a
        /*1126*/ 	.byte	0x3f
	.zero		1


	//   ....[43]....
        /*1128*/ 	.word	0x00013360
        /*112c*/ 	.word	0x00000015
        /*1130*/ 	.word	0x00019c50
        /*1134*/ 	.short	0x010a
        /*1136*/ 	.byte	0x3f
	.zero		1


	//   ....[44]....
        /*1138*/ 	.word	0x000133b0
        /*113c*/ 	.word	0x00000015
        /*1140*/ 	.word	0x00019c50
        /*1144*/ 	.short	0x010a
        /*1146*/ 	.byte	0x3f
	.zero		1


	//   ....[45]....
        /*1148*/ 	.word	0x00013640
        /*114c*/ 	.word	0x00000000
        /*1150*/ 	.word	0x00000000
        /*1154*/ 	.short	0x0101
        /*1156*/ 	.byte	0x3f
	.zero		1


	//   ....[46]....
        /*1158*/ 	.word	0x000148c0
        /*115c*/ 	.word	0x00000015
        /*1160*/ 	.word	0x00000000
        /*1164*/ 	.short	0x0101
        /*1166*/ 	.byte	0x3f
	.zero		1


	//   ....[47]....
        /*1168*/ 	.word	0x00014f60
        /*116c*/ 	.word	0x00000003
        /*1170*/ 	.word	0x00019c30
        /*1174*/ 	.short	0x010a
        /*1176*/ 	.byte	0x3f
	.zero		1


	//   ....[48]....
        /*1178*/ 	.word	0x00014fe0
        /*117c*/ 	.word	0x00000003
        /*1180*/ 	.word	0x00019c30
        /*1184*/ 	.short	0x010a
        /*1186*/ 	.byte	0x3f
	.zero		1


	//   ....[49]....
        /*1188*/ 	.word	0x000151e0
        /*118c*/ 	.word	0x00000015
        /*1190*/ 	.word	0x00019c50
        /*1194*/ 	.short	0x010a
        /*1196*/ 	.byte	0x3f
	.zero		1


	//   ....[50]....
        /*1198*/ 	.word	0x00015230
        /*119c*/ 	.word	0x00000015
        /*11a0*/ 	.word	0x00019c50
        /*11a4*/ 	.short	0x010a
        /*11a6*/ 	.byte	0x3f
	.zero		1


	//   ....[51]....
        /*11a8*/ 	.word	0x000155a0
        /*11ac*/ 	.word	0x00000000
        /*11b0*/ 	.word	0x00000000
        /*11b4*/ 	.short	0x0101
        /*11b6*/ 	.byte	0x3f
	.zero		1


	//   ....[52]....
        /*11b8*/ 	.word	0x00017960
        /*11bc*/ 	.word	0x00000015
        /*11c0*/ 	.word	0x00000000
        /*11c4*/ 	.short	0x0101
        /*11c6*/ 	.byte	0x3f
	.zero		1


	//   ....[53]....
        /*11c8*/ 	.word	0x00017f20
        /*11cc*/ 	.word	0x00000004
        /*11d0*/ 	.word	0x00019c50
        /*11d4*/ 	.short	0x010a
        /*11d6*/ 	.byte	0x3f
	.zero		1


	//   ....[54]....
        /*11d8*/ 	.word	0x00017f70
        /*11dc*/ 	.word	0x00000004
        /*11e0*/ 	.word	0x00019c50
        /*11e4*/ 	.short	0x010a
        /*11e6*/ 	.byte	0x3f
	.zero		1


	//   ....[55]....
        /*11e8*/ 	.word	0x00018840
        /*11ec*/ 	.word	0x00000004
        /*11f0*/ 	.word	0x00000000
        /*11f4*/ 	.short	0x0101
        /*11f6*/ 	.byte	0x3f
	.zero		1


	//   ....[56]....
        /*11f8*/ 	.word	0x0001a3a0
        /*11fc*/ 	.word	0x00000000
        /*1200*/ 	.word	0x00000000
        /*1204*/ 	.short	0x0101
        /*1206*/ 	.byte	0x3f
	.zero		1


	//   ....[57]....
        /*1208*/ 	.word	0x0001a7d0
        /*120c*/ 	.word	0x00000004
        /*1210*/ 	.word	0x00000000
        /*1214*/ 	.short	0x0101
        /*1216*/ 	.byte	0x3f
	.zero		1


	//   ....[58]....
        /*1218*/ 	.word	0x0001dda0
        /*121c*/ 	.word	0x00000012
        /*1220*/ 	.word	0x00019c20
        /*1224*/ 	.short	0x010a
        /*1226*/ 	.byte	0x3f
	.zero		1


	//   ....[59]....
        /*1228*/ 	.word	0x0001de60
        /*122c*/ 	.word	0x00000009
        /*1230*/ 	.word	0x00019ca0
        /*1234*/ 	.short	0x010a
        /*1236*/ 	.byte	0x3f
	.zero		1


	//   ....[60]....
        /*1238*/ 	.word	0x0001e290
        /*123c*/ 	.word	0x00000009
        /*1240*/ 	.word	0x00019cc0
        /*1244*/ 	.short	0x010a
        /*1246*/ 	.byte	0x3f
	.zero		1


	//   ....[61]....
        /*1248*/ 	.word	0x0001e7f0
        /*124c*/ 	.word	0x00000009
        /*1250*/ 	.word	0x00019ca0
        /*1254*/ 	.short	0x010a
        /*1256*/ 	.byte	0x3f
	.zero		1


	//   ....[62]....
        /*1258*/ 	.word	0x0001ec10
        /*125c*/ 	.word	0x00000009
        /*1260*/ 	.word	0x00019cc0
        /*1264*/ 	.short	0x010a
        /*1266*/ 	.byte	0x3f
	.zero		1


	//   ....[63]....
        /*1268*/ 	.word	0x00020260
        /*126c*/ 	.word	0x00000004
        /*1270*/ 	.word	0x00019c80
        /*1274*/ 	.short	0x010a
        /*1276*/ 	.byte	0x3f
	.zero		1


	//   ....[64]....
        /*1278*/ 	.word	0x00020650
        /*127c*/ 	.word	0x00000004
        /*1280*/ 	.word	0x00019c70
        /*1284*/ 	.short	0x0107
        /*1286*/ 	.byte	0x3f
	.zero		1


	//   ....[65]....
        /*1288*/ 	.word	0x00020710
        /*128c*/ 	.word	0x00000004
        /*1290*/ 	.word	0x00019c70
        /*1294*/ 	.short	0x0101
        /*1296*/ 	.byte	0x3f
	.zero		1


	//   ....[66]....
        /*1298*/ 	.word	0x00020740
        /*129c*/ 	.word	0x00000004
        /*12a0*/ 	.word	0x00019c40
        /*12a4*/ 	.short	0x010a
        /*12a6*/ 	.byte	0x3f
	.zero		1


	//   ....[67]....
        /*12a8*/ 	.word	0x00020ae0
        /*12ac*/ 	.word	0x00000004
        /*12b0*/ 	.word	0x00019c30
        /*12b4*/ 	.short	0x0107
        /*12b6*/ 	.byte	0x3f
	.zero		1


	//   ....[68]....
        /*12b8*/ 	.word	0x00020bb0
        /*12bc*/ 	.word	0x00000004
        /*12c0*/ 	.word	0x00019c30
        /*12c4*/ 	.short	0x0101
        /*12c6*/ 	.byte	0x3f
	.zero		1


	//   ....[69]....
        /*12c8*/ 	.word	0x00021570
        /*12cc*/ 	.word	0x00000012
        /*12d0*/ 	.word	0x00019c00
        /*12d4*/ 	.short	0x0107
        /*12d6*/ 	.byte	0x3f
	.zero		1


	//   ....[70]....
        /*12d8*/ 	.word	0x00021670
        /*12dc*/ 	.word	0x00000012
        /*12e0*/ 	.word	0x00019c00
        /*12e4*/ 	.short	0x0101
        /*12e6*/ 	.byte	0x3f
	.zero		1


	//   ....[71]....
        /*12e8*/ 	.word	0x00021690
        /*12ec*/ 	.word	0x00000012
        /*12f0*/ 	.word	0x00019c20
        /*12f4*/ 	.short	0x010a
        /*12f6*/ 	.byte	0x3f
	.zero		1


	//   ....[72]....
        /*12f8*/ 	.word	0x00021a30
        /*12fc*/ 	.word	0x00000000
        /*1300*/ 	.word	0x00019c80
        /*1304*/ 	.short	0x010a
        /*1306*/ 	.byte	0x3f
	.zero		1


	//   ....[73]....
        /*1308*/ 	.word	0x00021de0
        /*130c*/ 	.word	0x00000000
        /*1310*/ 	.word	0x00019c70
        /*1314*/ 	.short	0x0107
        /*1316*/ 	.byte	0x3f
	.zero		1


	//   ....[74]....
        /*1318*/ 	.word	0x00021ea0
        /*131c*/ 	.word	0x00000000
        /*1320*/ 	.word	0x00019c70
        /*1324*/ 	.short	0x0101
        /*1326*/ 	.byte	0x3f
	.zero		1


	//   ....[75]....
        /*1328*/ 	.word	0x00021ed0
        /*132c*/ 	.word	0x00000000
        /*1330*/ 	.word	0x00019c40
        /*1334*/ 	.short	0x010a
        /*1336*/ 	.byte	0x3f
	.zero		1


	//   ....[76]....
        /*1338*/ 	.word	0x00022200
        /*133c*/ 	.word	0x00000000
        /*1340*/ 	.word	0x00019c30
        /*1344*/ 	.short	0x0107
        /*1346*/ 	.byte	0x3f
	.zero		1


	//   ....[77]....
        /*1348*/ 	.word	0x000222c0
        /*134c*/ 	.word	0x00000000
        /*1350*/ 	.word	0x00019c30
        /*1354*/ 	.short	0x0101
        /*1356*/ 	.byte	0x3f
	.zero		1


	//   ....[78]....
        /*1358*/ 	.word	0x00022350
        /*135c*/ 	.word	0x00000002
        /*1360*/ 	.word	0x00019c70
        /*1364*/ 	.short	0x010a
        /*1366*/ 	.byte	0x3f
	.zero		1


	//   ....[79]....
        /*1368*/ 	.word	0x000223e0
        /*136c*/ 	.word	0x00000002
        /*1370*/ 	.word	0x00019c60
        /*1374*/ 	.short	0x010a
        /*1376*/ 	.byte	0x3f
	.zero		1


	//   ....[80]....
        /*1378*/ 	.word	0x00022860
        /*137c*/ 	.word	0x00000002
        /*1380*/ 	.word	0x00019c50
        /*1384*/ 	.short	0x0101
        /*1386*/ 	.byte	0x3f
	.zero		1


	//   ....[81]....
        /*1388*/ 	.word	0x000228f0
        /*138c*/ 	.word	0x00000002
        /*1390*/ 	.word	0x00000000
        /*1394*/ 	.short	0x0101
        /*1396*/ 	.byte	0x3f
	.zero		1


	//   ....[82]....
        /*1398*/ 	.word	0x00022ac0
        /*139c*/ 	.word	0x00000000
        /*13a0*/ 	.word	0x00019c70
        /*13a4*/ 	.short	0x010a
        /*13a6*/ 	.byte	0x3f
	.zero		1


	//   ....[83]....
        /*13a8*/ 	.word	0x00022b50
        /*13ac*/ 	.word	0x00000000
        /*13b0*/ 	.word	0x00019c60
        /*13b4*/ 	.short	0x010a
        /*13b6*/ 	.byte	0x3f
	.zero		1


	//   ....[84]....
        /*13b8*/ 	.word	0x00022fe0
        /*13bc*/ 	.word	0x00000000
        /*13c0*/ 	.word	0x00019c50
        /*13c4*/ 	.short	0x0101
        /*13c6*/ 	.byte	0x3f
	.zero		1


	//   ....[85]....
        /*13c8*/ 	.word	0x00023090
        /*13cc*/ 	.word	0x00000000
        /*13d0*/ 	.word	0x00000000
        /*13d4*/ 	.short	0x0101
        /*13d6*/ 	.byte	0x3f
	.zero		1


	//   ....[86]....
        /*13d8*/ 	.word	0x00024210
        /*13dc*/ 	.word	0x00000005
        /*13e0*/ 	.word	0x00019c20
        /*13e4*/ 	.short	0x010a
        /*13e6*/ 	.byte	0x3f
	.zero		1


	//   ....[87]....
        /*13e8*/ 	.word	0x000243b0
        /*13ec*/ 	.word	0x00000003
        /*13f0*/ 	.word	0x00019c40
        /*13f4*/ 	.short	0x010a
        /*13f6*/ 	.byte	0x3f
	.zero		1


	//   ....[88]....
        /*13f8*/ 	.word	0x00024440
        /*13fc*/ 	.word	0x00000005
        /*1400*/ 	.word	0x00019c40
        /*1404*/ 	.short	0x010a
        /*1406*/ 	.byte	0x3f
	.zero		1


	//   ....[89]....
        /*1408*/ 	.word	0x00024480
        /*140c*/ 	.word	0x00000003
        /*1410*/ 	.word	0x00019c60
        /*1414*/ 	.short	0x010a
        /*1416*/ 	.byte	0x3f
	.zero		1


	//   ....[90]....
        /*1418*/ 	.word	0x000244c0
        /*141c*/ 	.word	0x00000005
        /*1420*/ 	.word	0x00019c60
        /*1424*/ 	.short	0x010a
        /*1426*/ 	.byte	0x3f
	.zero		1


	//   ....[91]....
        /*1428*/ 	.word	0x00024500
        /*142c*/ 	.word	0x00000003
        /*1430*/ 	.word	0x00019c80
        /*1434*/ 	.short	0x010a
        /*1436*/ 	.byte	0x3f
	.zero		1


	//   ....[92]....
        /*1438*/ 	.word	0x00024540
        /*143c*/ 	.word	0x00000005
        /*1440*/ 	.word	0x00019c80
        /*1444*/ 	.short	0x010a
        /*1446*/ 	.byte	0x3f
	.zero		1


	//   ....[93]....
        /*1448*/ 	.word	0x000245a0
        /*144c*/ 	.word	0x00000044
        /*1450*/ 	.word	0x00019c90
        /*1454*/ 	.short	0x010a
        /*1456*/ 	.byte	0x3f
	.zero		1


	//   ....[94]....
        /*1458*/ 	.word	0x00024710
        /*145c*/ 	.word	0x00000044
        /*1460*/ 	.word	0x00019c90
        /*1464*/ 	.short	0x010a
        /*1466*/ 	.byte	0x3f
	.zero		1


	//   ....[95]....
        /*1468*/ 	.word	0x00024890
        /*146c*/ 	.word	0x00000044
        /*1470*/ 	.word	0x00019c90
        /*1474*/ 	.short	0x010a
        /*1476*/ 	.byte	0x3f
	.zero		1


	//   ....[96]....
        /*1478*/ 	.word	0x000249f0
        /*147c*/ 	.word	0x00000044
        /*1480*/ 	.word	0x00019cb0
        /*1484*/ 	.short	0x010a
        /*1486*/ 	.byte	0x3f
	.zero		1


	//   ....[97]....
        /*1488*/ 	.word	0x00024c00
        /*148c*/ 	.word	0x00000010
        /*1490*/ 	.word	0x00019c00
        /*1494*/ 	.short	0x010a
        /*1496*/ 	.byte	0x3f
	.zero		1


	//   ....[98]....
        /*1498*/ 	.word	0x00024e10
        /*149c*/ 	.word	0x00000010
        /*14a0*/ 	.word	0x00019c00
        /*14a4*/ 	.short	0x010a
        /*14a6*/ 	.byte	0x3f
	.zero		1


	//   ....[99]....
        /*14a8*/ 	.word	0x00024e60
        /*14ac*/ 	.word	0x0000000e
        /*14b0*/ 	.word	0x00019c30
        /*14b4*/ 	.short	0x010a
        /*14b6*/ 	.byte	0x3f
	.zero		1


	//   ....[100]....
        /*14b8*/ 	.word	0x00024eb0
        /*14bc*/ 	.word	0x00000007
        /*14c0*/ 	.word	0x00019c30
        /*14c4*/ 	.short	0x010a
        /*14c6*/ 	.byte	0x3f
	.zero		1


	//   ....[101]....
        /*14c8*/ 	.word	0x00024f00
        /*14cc*/ 	.word	0x00000098
        /*14d0*/ 	.word	0x00019c50
        /*14d4*/ 	.short	0x010a
        /*14d6*/ 	.byte	0x3f
	.zero		1


	//   ....[102]....
        /*14d8*/ 	.word	0x00024f50
        /*14dc*/ 	.word	0x00000003
        /*14e0*/ 	.word	0x00019c30
        /*14e4*/ 	.short	0x010a
        /*14e6*/ 	.byte	0x3f
	.zero		1


	//   ....[103]....
        /*14e8*/ 	.word	0x00024fa0
        /*14ec*/ 	.word	0x00000015
        /*14f0*/ 	.word	0x00019c50
        /*14f4*/ 	.short	0x010a
        /*14f6*/ 	.byte	0x3f
	.zero		1


	//   ....[104]....
        /*14f8*/ 	.word	0x00024ff0
        /*14fc*/ 	.word	0x00000003
        /*1500*/ 	.word	0x00019c30
        /*1504*/ 	.short	0x010a
        /*1506*/ 	.byte	0x3f
	.zero		1


	//   ....[105]....
        /*1508*/ 	.word	0x00025040
        /*150c*/ 	.word	0x00000015
        /*1510*/ 	.word	0x00019c50
        /*1514*/ 	.short	0x010a
        /*1516*/ 	.byte	0x3f
	.zero		1


	//   ....[106]....
        /*1518*/ 	.word	0x00025090
        /*151c*/ 	.word	0x00000004
        /*1520*/ 	.word	0x00019c50
        /*1524*/ 	.short	0x010a
        /*1526*/ 	.byte	0x3f
	.zero		1


	//   ....[107]....
        /*1528*/ 	.word	0x00025230
        /*152c*/ 	.word	0x00000012
        /*1530*/ 	.word	0x00019c20
        /*1534*/ 	.short	0x010a
        /*1536*/ 	.byte	0x3f
	.zero		1


	//   ....[108]....
        /*1538*/ 	.word	0x00025280
        /*153c*/ 	.word	0x00000009
        /*1540*/ 	.word	0x00019ca0
        /*1544*/ 	.short	0x010a
        /*1546*/ 	.byte	0x3f
	.zero		1


	//   ....[109]....
        /*1548*/ 	.word	0x000252d0
        /*154c*/ 	.word	0x00000009
        /*1550*/ 	.word	0x00019cc0
        /*1554*/ 	.short	0x010a
        /*1556*/ 	.byte	0x3f
	.zero		1


	//   ....[110]....
        /*1558*/ 	.word	0x00025320
        /*155c*/ 	.word	0x00000009
        /*1560*/ 	.word	0x00019ca0
        /*1564*/ 	.short	0x010a
        /*1566*/ 	.byte	0x3f
	.zero		1


	//   ....[111]....
        /*1568*/ 	.word	0x00025370
        /*156c*/ 	.word	0x00000009
        /*1570*/ 	.word	0x00019cc0
        /*1574*/ 	.short	0x010a
        /*1576*/ 	.byte	0x3f
	.zero		1


	//   ....[112]....
        /*1578*/ 	.word	0x00025490
        /*157c*/ 	.word	0x00000004
        /*1580*/ 	.word	0x00019c80
        /*1584*/ 	.short	0x010a
        /*1586*/ 	.byte	0x3f
	.zero		1


	//   ....[113]....
        /*1588*/ 	.word	0x00025870
        /*158c*/ 	.word	0x00000004
        /*1590*/ 	.word	0x00019c40
        /*1594*/ 	.short	0x010a
        /*1596*/ 	.byte	0x3f
	.zero		1


	//   ....[114]....
        /*1598*/ 	.word	0x00025f10
        /*159c*/ 	.word	0x00000012
        /*15a0*/ 	.word	0x00019c20
        /*15a4*/ 	.short	0x010a
        /*15a6*/ 	.byte	0x3f
	.zero		1


	//   ....[115]....
        /*15a8*/ 	.word	0x00025f60
        /*15ac*/ 	.word	0x00000000
        /*15b0*/ 	.word	0x00019c80
        /*15b4*/ 	.short	0x010a
        /*15b6*/ 	.byte	0x3f
	.zero		1


	//   ....[116]....
        /*15b8*/ 	.word	0x00026260
        /*15bc*/ 	.word	0x00000000
        /*15c0*/ 	.word	0x00019c40
        /*15c4*/ 	.short	0x010a
        /*15c6*/ 	.byte	0x3f
	.zero		1


	//   ....[117]....
        /*15c8*/ 	.word	0x00026510
        /*15cc*/ 	.word	0x00000002
        /*15d0*/ 	.word	0x00019c70
        /*15d4*/ 	.short	0x010a
        /*15d6*/ 	.byte	0x3f
	.zero		1


	//   ....[118]....
        /*15d8*/ 	.word	0x00026560
        /*15dc*/ 	.word	0x00000002
        /*15e0*/ 	.word	0x00019c60
        /*15e4*/ 	.short	0x010a
        /*15e6*/ 	.byte	0x3f
	.zero		1


	//   ....[119]....
        /*15e8*/ 	.word	0x000265b0
        /*15ec*/ 	.word	0x00000000
        /*15f0*/ 	.word	0x00019c70
        /*15f4*/ 	.short	0x010a
        /*15f6*/ 	.byte	0x3f
	.zero		1


	//   ....[120]....
        /*15f8*/ 	.word	0x00026600
        /*15fc*/ 	.word	0x00000000
        /*1600*/ 	.word	0x00019c60
        /*1604*/ 	.short	0x010a
        /*1606*/ 	.byte	0x3f
	.zero		1


	//   ....[121]....
        /*1608*/ 	.word	0x00027140
        /*160c*/ 	.word	0x00000005
        /*1610*/ 	.word	0x00019c20
        /*1614*/ 	.short	0x010a
        /*1616*/ 	.byte	0x3f
	.zero		1


	//   ....[122]....
        /*1618*/ 	.word	0x000272e0
        /*161c*/ 	.word	0x00000003
        /*1620*/ 	.word	0x00019c40
        /*1624*/ 	.short	0x010a
        /*1626*/ 	.byte	0x3f
	.zero		1


	//   ....[123]....
        /*1628*/ 	.word	0x00027330
        /*162c*/ 	.word	0x00000005
        /*1630*/ 	.word	0x00019c40
        /*1634*/ 	.short	0x010a
        /*1636*/ 	.byte	0x3f
	.zero		1


	//   ....[124]....
        /*1638*/ 	.word	0x00027380
        /*163c*/ 	.word	0x00000003
        /*1640*/ 	.word	0x00019c60
        /*1644*/ 	.short	0x010a
        /*1646*/ 	.byte	0x3f
	.zero		1


	//   ....[125]....
        /*1648*/ 	.word	0x000273d0
        /*164c*/ 	.word	0x00000005
        /*1650*/ 	.word	0x00019c60
        /*1654*/ 	.short	0x010a
        /*1656*/ 	.byte	0x3f
	.zero		1


	//   ....[126]....
        /*1658*/ 	.word	0x00027420
        /*165c*/ 	.word	0x00000003
        /*1660*/ 	.word	0x00019c80
        /*1664*/ 	.short	0x010a
        /*1666*/ 	.byte	0x3f
	.zero		1


	//----- nvinfo : EIATTR_NUM_MBARRIERS
	.align		4
.L_1282:
        /*1668*/ 	.byte	0x03, 0x38
        /*166a*/ 	.short	0x0016


	//----- nvinfo : EIATTR_EXIT_INSTR_OFFSETS
	.align		4
        /*166c*/ 	.byte	0x04, 0x1c
        /*166e*/ 	.short	(.L_1284 - .L_1283)


	//   ....[0]....
.L_1283:
        /*1670*/ 	.word	0x00024590


	//----- nvinfo : EIATTR_MAX_THREADS
	.align		4
.L_1284:
        /*1674*/ 	.byte	0x04, 0x05
        /*1676*/ 	.short	(.L_1286 - .L_1285)
.L_1285:
        /*1678*/ 	.word	0x00000200
        /*167c*/ 	.word	0x00000001
        /*1680*/ 	.word	0x00000001


	//----- nvinfo : EIATTR_CRS_STACK_SIZE
	.align		4
.L_1286:
        /*1684*/ 	.byte	0x04, 0x1e
        /*1686*/ 	.short	(.L_1288 - .L_1287)
.L_1287:
        /*1688*/ 	.word	0x00000000


	//----- nvinfo : EIATTR_CBANK_PARAM_SIZE
	.align		4
.L_1288:
        /*168c*/ 	.byte	0x03, 0x19
        /*168e*/ 	.short	0x0af0


	//----- nvinfo : EIATTR_PARAM_CBANK
	.align		4
        /*1690*/ 	.byte	0x04, 0x0a
        /*1692*/ 	.short	(.L_1290 - .L_1289)
	.align		4
.L_1289:
        /*1694*/ 	.word	index@(.nv.constant0._ZN7cutlass13device_kernelIN5flash11enable_sm90INS1_16FlashAttnFwdSm90INS1_25CollectiveMainloopFwdSm90ILi2EN4cute5tupleIJNS5_1CILi1EEES8_S8_EEENS6_IJNS7_ILi192EEENS7_ILi128EEENS7_ILi96EEEEEELi96ENS_12float_e4m3_tEfNS_4arch4Sm90ELb0ELb1ELb0ELb1ELb1ELb1ELb0ELb1ELb1ELb1ELb1ELb0EEENS1_21CollectiveEpilogueFwdINS6_IJSA_SC_SB_EEES9_NS_10bfloat16_tESG_Li384ELb1ELb1ELb1ELb1EEENS1_36VarlenDynamicPersistentTileSchedulerILi192ELi128ELi384ELi128ELb1ELb1ELb1ELb1ELb0ELb1EEEEEEEEEvNT_6ParamsE)
        /*1698*/ 	.short	0x0210
        /*169a*/ 	.short	0x0af0


	//----- nvinfo : EIATTR_SW_WAR
	.align		4
.L_1290:
        /*169c*/ 	.byte	0x04, 0x36
        /*169e*/ 	.short	(.L_1292 - .L_1291)
.L_1291:
        /*16a0*/ 	.word	0x00000008
.L_1292:


//--------------------- .nv.info._ZN7cutlass13device_kernelIN5flash11enable_sm90INS1_16FlashAttnFwdSm90INS1_25CollectiveMainloopFwdSm90ILi2EN4cute5tupleIJNS5_1CILi1EEES8_S8_EEENS6_IJNS7_ILi192EEENS7_ILi128EEENS7_ILi96EEEEEELi96ENS_12float_e4m3_tEfNS_4arch4Sm90ELb1ELb0ELb0ELb0ELb1ELb0ELb0ELb1ELb1ELb1ELb1ELb0EEENS1_21CollectiveEpilogueFwdINS6_IJSA_SC_SB_EEES9_NS_10bfloat16_tESG_Li384ELb0ELb1ELb1ELb1EEENS1_19SingleTileSchedulerILb0ELb1ELb1ELi192EEEEEEEEEvNT_6ParamsE --------------------------
	.section	.nv.info._ZN7cutlass13device_kernelIN5flash11enable_sm90INS1_16FlashAttnFwdSm90INS1_25CollectiveMainloopFwdSm90ILi2EN4cute5tupleIJNS5_1CILi1EEES8_S8_EEENS6_IJNS7_ILi192EEENS7_ILi128EEENS7_ILi96EEEEEELi96ENS_12float_e4m3_tEfNS_4arch4Sm90ELb1ELb0ELb0ELb0ELb1ELb0ELb0ELb1ELb1ELb1ELb1ELb0EEENS1_21CollectiveEpilogueFwdINS6_IJSA_SC_SB_EEES9_NS_10bfloat16_tESG_Li384ELb0ELb1ELb1ELb1EEENS1_19SingleTileSchedulerILb0ELb1ELb1ELi192EEEEEEEEEvNT_6ParamsE,"",@"SHT_CUDA_INFO"
	.sectionflags	@""
	.align	4


	//----- nvinfo : EIATTR_CUDA_API_VERSION
	.align		4
        /*0000*/ 	.byte	0x04, 0x37
        /*0002*/ 	.short	(.L_1294 - .L_1293)
.L_1293:
        /*0004*/ 	.word	0x00000082


	//----- nvinfo : EIATTR_KPARAM_INFO
	.align		4
.L_1294:
        /*0008*/ 	.byte	0x04, 0x17
        /*000a*/ 	.short	(.L_1296 - .L_1295)
.L_1295:
        /*000c*/ 	.word	0x00000000
        /*0010*/ 	.short	0x0000
        /*0012*/ 	.short	0x0070
        /*0014*/ 	.byte	0x00, 0xf0, 0x01, 0x28


	//----- nvinfo : EIATTR_SPARSE_MMA_MASK
	.align		4
.L_1296:
        /*0018*/ 	.byte	0x03, 0x50
        /*001a*/ 	.short	0x0000


	//----- nvinfo : EIATTR_MAXREG_COUNT
	.align		4
        /*001c*/ 	.byte	0x03, 0x1b
        /*001e*/ 	.short	0x0080


	//----- nvinfo : EIATTR_NUM_BARRIERS
	.align		4
        /*0020*/ 	.byte	0x02, 0x4c
        /*0022*/ 	.byte	0x09
	.zero		1


	//----- nvinfo : EIATTR_EXTERNS
	.align		4
        /*0024*/ 	.byte	0x04, 0x0f
        /*0026*/ 	.short	(.L_1298 - .L_1297)


	//   ....[0]....
	.align		4
.L_1297:
        /*0028*/ 	.word	index@(__assertfail)


	//----- nvinfo : EIATTR_ANNOTATIONS
	.align		4
.L_1298:
        /*002c*/ 	.byte	0x04, 0x55
        /*002e*/ 	.short	(.L_1300 - .L_1299)


	//   ....[0]....
.L_1299:
        /*0030*/ 	.word	0x00000001
        /*0034*/ 	.byte	0xa0, 0xb3, 0x00, 0x00, 0x01, 0x00, 0x00, 0x00, 0xa0, 0xb7, 0x00, 0x00, 0x01, 0x00, 0x00, 0x00
        /*0044*/ 	.byte	0xb0, 0xb9, 0x00, 0x00, 0x01, 0x00, 0x00, 0x00, 0x30, 0xcb, 0x00, 0x00, 0x01, 0x00, 0x00, 0x00
        /*0054*/ 	.byte	0xc0, 0xd3, 0x00, 0x00, 0x01, 0x00, 0x00, 0x00, 0x70, 0xe9, 0x00, 0x00, 0x01, 0x00, 0x00, 0x00
        /*0064*/ 	.byte	0x30, 0xf6, 0x00, 0x00


	//----- nvinfo : EIATTR_MERCURY_ISA_VERSION
	.align		4
.L_1300:
        /*0068*/ 	.byte	0x03, 0x5f
        /*006a*/ 	.short	0x0101


	//----- nvinfo : EIATTR_INT_WARP_WIDE_INSTR_OFFSETS
	.align		4
        /*006c*/ 	.byte	0x04, 0x31
        /*006e*/ 	.short	(.L_1302 - .L_1301)


	//   ....[0]....
.L_1301:
        /*0070*/ 	.word	0x000000c0


	//   ....[1]....
        /*0074*/ 	.word	0x000000d0


	//   ....[2]....
        /*0078*/ 	.word	0x00000170


	//----- nvinfo : EIATTR_COOP_GROUP_MASK_REGIDS
	.align		4
.L_1302:
        /*007c*/ 	.byte	0x04, 0x29
        /*007e*/ 	.short	(.L_1304 - .L_1303)


	//   ....[0]....
.L_1303:
        /*0080*/ 	.word	0xffffffff


	//   ....[1]....
        /*0084*/ 	.word	0xffffffff


	//   ....[2]....
        /*0088*/ 	.word	0xffffffff


	//   ....[3]....
        /*008c*/ 	.word	0xffffffff


	//   ....[4]....
        /*0090*/ 	.word	0xffffffff


	//   ....[5]....
        /*0094*/ 	.word	0xffffffff


	//   ....[6]....
        /*0098*/ 	.word	0xffffffff


	//   ....[7]....
        /*009c*/ 	.word	0xffffffff


	//   ....[8]....
        /*00a0*/ 	.word	0xffffffff


	//   ....[9]....
        /*00a4*/ 	.word	0xffffffff


	//   ....[10]....
        /*00a8*/ 	.word	0xffffffff


	//   ....[11]....
        /*00ac*/ 	.word	0xffffffff


	//   ....[12]....
        /*00b0*/ 	.word	0xffffffff


	//   ....[13]....
        /*00b4*/ 	.word	0xffffffff


	//   ....[14]....
        /*00b8*/ 	.word	0xffffffff


	//   ....[15]....
        /*00bc*/ 	.word	0xffffffff


	//   ....[16]....
        /*00c0*/ 	.word	0xffffffff


	//   ....[17]....
        /*00c4*/ 	.word	0xffffffff


	//   ....[18]....
        /*00c8*/ 	.word	0xffffffff


	//   ....[19]....
        /*00cc*/ 	.word	0xffffffff


	//   ....[20]....
        /*00d0*/ 	.word	0xffffffff


	//   ....[21]....
        /*00d4*/ 	.word	0xffffffff


	//   ....[22]....
        /*00d8*/ 	.word	0xffffffff


	//   ....[23]....
        /*00dc*/ 	.word	0xffffffff


	//   ....[24]....
        /*00e0*/ 	.word	0xffffffff


	//   ....[25]....
        /*00e4*/ 	.word	0xffffffff


	//   ....[26]....
        /*00e8*/ 	.word	0xffffffff


	//   ....[27]....
        /*00ec*/ 	.word	0xffffffff


	//   ....[28]....
        /*00f0*/ 	.word	0xffffffff


	//   ....[29]....
        /*00f4*/ 	.word	0xffffffff


	//   ....[30]....
        /*00f8*/ 	.word	0xffffffff


	//   ....[31]....
        /*00fc*/ 	.word	0xffffffff


	//   ....[32]....
        /*0100*/ 	.word	0xffffffff


	//   ....[33]....
        /*0104*/ 	.word	0xffffffff


	//   ....[34]....
        /*0108*/ 	.word	0xffffffff


	//   ....[35]....
        /*010c*/ 	.word	0xffffffff


	//   ....[36]....
        /*0110*/ 	.word	0xffffffff


	//   ....[37]....
        /*0114*/ 	.word	0xffffffff


	//   ....[38]....
        /*0118*/ 	.word	0xffffffff


	//   ....[39]....
        /*011c*/ 	.word	0xffffffff


	//   ....[40]....
        /*0120*/ 	.word	0xffffffff


	//   ....[41]....
        /*0124*/ 	.word	0xffffffff


	//   ....[42]....
        /*0128*/ 	.word	0xffffffff


	//   ....[43]....
        /*012c*/ 	.word	0xffffffff


	//   ....[44]....
        /*0130*/ 	.word	0xffffffff


	//   ....[45]....
        /*0134*/ 	.word	0xffffffff


	//   ....[46]....
        /*0138*/ 	.word	0xffffffff


	//   ....[47]....
        /*013c*/ 	.word	0xffffffff


	//   ....[48]....
        /*0140*/ 	.word	0xffffffff


	//   ....[49]....
        /*0144*/ 	.word	0xffffffff


	//   ....[50]....
        /*0148*/ 	.word	0xffffffff


	//   ....[51]....
        /*014c*/ 	.word	0xffffffff


	//   ....[52]....
        /*0150*/ 	.word	0xffffffff


	//   ....[53]....
        /*0154*/ 	.word	0xffffffff


	//   ....[54]....
        /*0158*/ 	.word	0xffffffff


	//   ....[55]....
        /*015c*/ 	.word	0xffffffff


	//   ....[56]....
        /*0160*/ 	.word	0xffffffff


	//   ....[57]....
        /*0164*/ 	.word	0xffffffff


	//   ....[58]....
        /*0168*/ 	.word	0xffffffff


	//   ....[59]....
        /*016c*/ 	.word	0xffffffff


	//   ....[60]....
        /*0170*/ 	.word	0xffffffff


	//   ....[61]....
        /*0174*/ 	.word	0xffffffff


	//   ....[62]....
        /*0178*/ 	.word	0xffffffff


	//   ....[63]....
        /*017c*/ 	.word	0xffffffff


	//   ....[64]....
        /*0180*/ 	.word	0xffffffff


	//   ....[65]....
        /*0184*/ 	.word	0xffffffff


	//   ....[66]....
        /*0188*/ 	.word	0xffffffff


	//   ....[67]....
        /*018c*/ 	.word	0xffffffff


	//   ....[68]....
        /*0190*/ 	.word	0xffffffff


	//   ....[69]....
        /*0194*/ 	.word	0xffffffff


	//   ....[70]....
        /*0198*/ 	.word	0xffffffff


	//   ....[71]....
        /*019c*/ 	.word	0xffffffff


	//   ....[72]....
        /*01a0*/ 	.word	0xffffffff


	//   ....[73]....
        /*01a4*/ 	.word	0xffffffff


	//   ....[74]....
        /*01a8*/ 	.word	0xffffffff


	//   ....[75]....
        /*01ac*/ 	.word	0xffffffff


	//   ....[76]....
        /*01b0*/ 	.word	0xffffffff


	//   ....[77]....
        /*01b4*/ 	.word	0xffffffff


	//   ....[78]....
        /*01b8*/ 	.word	0xffffffff


	//   ....[79]....
        /*01bc*/ 	.word	0xffffffff


	//   ....[80]....
        /*01c0*/ 	.word	0xffffffff


	//   ....[81]....
        /*01c4*/ 	.word	0xffffffff


	//   ....[82]....
        /*01c8*/ 	.word	0xffffffff


	//   ....[83]....
        /*01cc*/ 	.word	0xffffffff


	//   ....[84]....
        /*01d0*/ 	.word	0xffffffff


	//   ....[85]....
        /*01d4*/ 	.word	0xffffffff


	//   ....[86]....
        /*01d8*/ 	.word	0xffffffff


	//   ....[87]....
        /*01dc*/ 	.word	0xffffffff


	//   ....[88]....
        /*01e0*/ 	.word	0xffffffff


	//   ....[89]....
        /*01e4*/ 	.word	0xffffffff


	//   ....[90]....
        /*01e8*/ 	.word	0xffffffff


	//   ....[91]....
        /*01ec*/ 	.word	0xffffffff


	//   ....[92]....
        /*01f0*/ 	.word	0xffffffff


	//   ....[93]....
        /*01f4*/ 	.word	0xffffffff


	//   ....[94]....
        /*01f8*/ 	.word	0xffffffff


	//   ....[95]....
        /*01fc*/ 	.word	0xffffffff


	//   ....[96]....
        /*0200*/ 	.word	0xffffffff


	//   ....[97]....
        /*0204*/ 	.word	0xffffffff


	//   ....[98]....
        /*0208*/ 	.word	0xffffffff


	//   ....[99]....
        /*020c*/ 	.word	0xffffffff


	//   ....[100]....
        /*0210*/ 	.word	0xffffffff


	//   ....[101]....
        /*0214*/ 	.word	0xffffffff


	//   ....[102]....
        /*0218*/ 	.word	0xffffffff


	//   ....[103]....
        /*021c*/ 	.word	0xffffffff


	//   ....[104]....
        /*0220*/ 	.word	0xffffffff


	//   ....[105]....
        /*0224*/ 	.word	0xffffffff


	//   ....[106]....
        /*0228*/ 	.word	0xffffffff


	//   ....[107]....
        /*022c*/ 	.word	0x0500000f


	//   ....[108]....
        /*0230*/ 	.word	0x0500000f


	//   ....[109]....
        /*0234*/ 	.word	0x0500000f


	//   ....[110]....
        /*0238*/ 	.word	0x0500000f


	//   ....[111]....
        /*023c*/ 	.word	0x0500000f


	//   ....[112]....
        /*0240*/ 	.word	0x0500000f


	//   ....[113]....
        /*0244*/ 	.word	0x0500000f


	//   ....[114]....
        /*0248*/ 	.word	0x0500000f


	//   ....[115]....
        /*024c*/ 	.word	0x0500000f


	//   ....[116]....
        /*0250*/ 	.word	0x0500000f


	//   ....[117]....
        /*0254*/ 	.word	0x0500000f


	//   ....[118]....
        /*0258*/ 	.word	0x0500000f


	//   ....[119]....
        /*025c*/ 	.word	0x0500000f


	//   ....[120]....
        /*0260*/ 	.word	0x0500000f


	//   ....[121]....
        /*0264*/ 	.word	0x0500000f


	//   ....[122]....
        /*0268*/ 	.word	0x0500000f


	//   ....[123]....
        /*026c*/ 	.word	0x0500000f


	//   ....[124]....
        /*0270*/ 	.word	0x0500000f


	//   ....[125]....
        /*0274*/ 	.word	0x0500000f


	//   ....[126]....
        /*0278*/ 	.word	0x0500000f


	//   ....[127]....
        /*027c*/ 	.word	0x0500000f


	//   ....[128]....
        /*0280*/ 	.word	0x0500000f


	//   ....[129]....
        /*0284*/ 	.word	0x0500000f


	//----- nvinfo : EIATTR_COOP_GROUP_INSTR_OFFSETS
	.align		4
.L_1304:
        /*0288*/ 	.byte	0x04, 0x28
        /*028a*/ 	.short	(.L_1306 - .L_1305)


	//   ....[0]....
.L_1305:
        /*028c*/ 	.word	0x00000070


	//   ....[1]....
        /*0290*/ 	.word	0x000000b0


	//   ....[2]....
        /*0294*/ 	.word	0x000002d0


	//   ....[3]....
        /*0298*/ 	.word	0x00000430


	//   ....[4]....
        /*029c*/ 	.word	0x00000550


	//   ....[5]....
        /*02a0*/ 	.word	0x000006b0


	//   ....[6]....
        /*02a4*/ 	.word	0x00001420


	//   ....[7]....
        /*02a8*/ 	.word	0x00001c60


	//   ....[8]....
        /*02ac*/ 	.word	0x00002480


	//   ....[9]....
        /*02b0*/ 	.word	0x000024a0


	//   ....[10]....
        /*02b4*/ 	.word	0x000024b0


	//   ....[11]....
        /*02b8*/ 	.word	0x00002e90


	//   ....[12]....
        /*02bc*/ 	.word	0x00002f70


	//   ....[13]....
        /*02c0*/ 	.word	0x000040a0


	//   ....[14]....
        /*02c4*/ 	.word	0x000040c0


	//   ....[15]....
        /*02c8*/ 	.word	0x00004770


	//   ....[16]....
        /*02cc*/ 	.word	0x00004870


	//   ....[17]....
        /*02d0*/ 	.word	0x000050b0


	//   ....[18]....
        /*02d4*/ 	.word	0x00005100


	//   ....[19]....
        /*02d8*/ 	.word	0x000069b0


	//   ....[20]....
        /*02dc*/ 	.word	0x000069c0


	//   ....[21]....
        /*02e0*/ 	.word	0x000069f0


	//   ....[22]....
        /*02e4*/ 	.word	0x00006a00


	//   ....[23]....
        /*02e8*/ 	.word	0x00007fd0


	//   ....[24]....
        /*02ec*/ 	.word	0x00007ff0


	//   ....[25]....
        /*02f0*/ 	.word	0x00008070


	//   ....[26]....
        /*02f4*/ 	.word	0x00008080


	//   ....[27]....
        /*02f8*/ 	.word	0x00008d50


	//   ....[28]....
        /*02fc*/ 	.word	0x00008d60


	//   ....[29]....
        /*0300*/ 	.word	0x00008d70


	//   ....[30]....
        /*0304*/ 	.word	0x00008d80


	//   ....[31]....
        /*0308*/ 	.word	0x00008d90


	//   ....[32]....
        /*030c*/ 	.word	0x00008db0


	//   ....[33]....
        /*0310*/ 	.word	0x00008dc0


	//   ....[34]....
        /*0314*/ 	.word	0x00008dd0


	//   ....[35]....
        /*0318*/ 	.word	0x00008df0


	//   ....[36]....
        /*031c*/ 	.word	0x00008e00


	//   ....[37]....
        /*0320*/ 	.word	0x00008e10


	//   ....[38]....
        /*0324*/ 	.word	0x00008e20


	//   ....[39]....
        /*0328*/ 	.word	0x00008e40


	//   ....[40]....
        /*032c*/ 	.word	0x00008e60


	//   ....[41]....
        /*0330*/ 	.word	0x00008e70


	//   ....[42]....
        /*0334*/ 	.word	0x00008e80


	//   ....[43]....
        /*0338*/ 	.word	0x00008ea0


	//   ....[44]....
        /*033c*/ 	.word	0x00008ec0


	//   ....[45]....
        /*0340*/ 	.word	0x00008ed0


	//   ....[46]....
        /*0344*/ 	.word	0x00008ef0


	//   ....[47]....
        /*0348*/ 	.word	0x00008f10


	//   ....[48]....
        /*034c*/ 	.word	0x00008f20


	//   ....[49]....
        /*0350*/ 	.word	0x00008f30


	//   ....[50]....
        /*0354*/ 	.word	0x00008f40


	//   ....[51]....
        /*0358*/ 	.word	0x00008f50


	//   ....[52]....
        /*035c*/ 	.word	0x00008f70


	//   ....[53]....
        /*0360*/ 	.word	0x00008f80


	//   ....[54]....
        /*0364*/ 	.word	0x00008f90


	//   ....[55]....
        /*0368*/ 	.word	0x00008fa0


	//   ....[56]....
        /*036c*/ 	.word	0x00008fb0


	//   ....[57]....
        /*0370*/ 	.word	0x00008fc0


	//   ....[58]....
        /*0374*/ 	.word	0x00008fd0


	//   ....[59]....
        /*0378*/ 	.word	0x00008fe0


	//   ....[60]....
        /*037c*/ 	.word	0x00009000


	//   ....[61]....
        /*0380*/ 	.word	0x00009030


	//   ....[62]....
        /*0384*/ 	.word	0x00009060


	//   ....[63]....
        /*0388*/ 	.word	0x00009090


	//   ....[64]....
        /*038c*/ 	.word	0x000090d0


	//   ....[65]....
        /*0390*/ 	.word	0x00009110


	//   ....[66]....
        /*0394*/ 	.word	0x00009140


	//   ....[67]....
        /*0398*/ 	.word	0x00009150


	//   ....[68]....
        /*039c*/ 	.word	0x00009160


	//   ....[69]....
        /*03a0*/ 	.word	0x00009170


	//   ....[70]....
        /*03a4*/ 	.word	0x00009180


	//   ....[71]....
        /*03a8*/ 	.word	0x00009190


	//   ....[72]....
        /*03ac*/ 	.word	0x000091a0


	//   ....[73]....
        /*03b0*/ 	.word	0x000091b0


	//   ....[74]....
        /*03b4*/ 	.word	0x000091c0


	//   ....[75]....
        /*03b8*/ 	.word	0x00009510


	//   ....[76]....
        /*03bc*/ 	.word	0x00009570


	//   ....[77]....
        /*03c0*/ 	.word	0x000095a0


	//   ....[78]....
        /*03c4*/ 	.word	0x000095e0


	//   ....[79]....
        /*03c8*/ 	.word	0x00009620


	//   ....[80]....
        /*03cc*/ 	.word	0x00009660


	//   ....[81]....
        /*03d0*/ 	.word	0x00009b80


	//   ....[82]....
        /*03d4*/ 	.word	0x00009bb0


	//   ....[83]....
        /*03d8*/ 	.word	0x0000a580


	//   ....[84]....
        /*03dc*/ 	.word	0x0000b9d0


	//   ....[85]....
        /*03e0*/ 	.word	0x0000b9e0


	//   ....[86]....
        /*03e4*/ 	.word	0x0000b9f0


	//   ....[87]....
        /*03e8*/ 	.word	0x0000bad0


	//   ....[88]....
        /*03ec*/ 	.word	0x0000be40


	//   ....[89]....
        /*03f0*/ 	.word	0x0000be50


	//   ....[90]....
        /*03f4*/ 	.word	0x0000be60


	//   ....[91]....
        /*03f8*/ 	.word	0x0000bea0


	//   ....[92]....
        /*03fc*/ 	.word	0x0000c680


	//   ....[93]....
        /*0400*/ 	.word	0x0000c6b0


	//   ....[94]....
        /*0404*/ 	.word	0x0000c6e0


	//   ....[95]....
        /*0408*/ 	.word	0x0000c700


	//   ....[96]....
        /*040c*/ 	.word	0x0000c710


	//   ....[97]....
        /*0410*/ 	.word	0x0000c7e0


	//   ....[98]....
        /*0414*/ 	.word	0x0000cfa0


	//   ....[99]....
        /*0418*/ 	.word	0x0000cfb0


	//   ....[100]....
        /*041c*/ 	.word	0x0000cfc0


	//   ....[101]....
        /*0420*/ 	.word	0x0000d040


	//   ....[102]....
        /*0424*/ 	.word	0x0000d3d0


	//   ....[103]....
        /*0428*/ 	.word	0x0000d3e0


	//   ....[104]....
        /*042c*/ 	.word	0x0000d3f0


	//   ....[105]....
        /*0430*/ 	.word	0x0000d410


	//   ....[106]....
        /*0434*/ 	.word	0x0000e2a0


	//   ....[107]....
        /*0438*/ 	.word	0x0000e860


	//   ....[108]....
        /*043c*/ 	.word	0x0000e940


	//   ....[109]....
        /*0440*/ 	.word	0x0000e9f0


	//   ....[110]....
        /*0444*/ 	.word	0x0000ea70


	//   ....[111]....
        /*0448*/ 	.word	0x0000eaf0


	//   ....[112]....
        /*044c*/ 	.word	0x0000ec90


	//   ....[113]....
        /*0450*/ 	.word	0x0000ed20


	//   ....[114]....
        /*0454*/ 	.word	0x0000eda0


	//   ....[115]....
        /*0458*/ 	.word	0x0000ee50


	//   ....[116]....
        /*045c*/ 	.word	0x0000eee0


	//   ....[117]....
        /*0460*/ 	.word	0x0000ef40


	//   ....[118]....
        /*0464*/ 	.word	0x0000efd0


	//   ....[119]....
        /*0468*/ 	.word	0x0000f0b0


	//   ....[120]....
        /*046c*/ 	.word	0x0000f140


	//   ....[121]....
        /*0470*/ 	.word	0x0000f210


	//   ....[122]....
        /*0474*/ 	.word	0x0000f340


	//   ....[123]....
        /*0478*/ 	.word	0x0000f3d0


	//   ....[124]....
        /*047c*/ 	.word	0x0000f430


	//   ....[125]....
        /*0480*/ 	.word	0x0000f510


	//   ....[126]....
        /*0484*/ 	.word	0x0000f600


	//   ....[127]....
        /*0488*/ 	.word	0x0000f6a0


	//   ....[128]....
        /*048c*/ 	.word	0x0000f700


	//   ....[129]....
        /*0490*/ 	.word	0x0000f760


	//----- nvinfo : EIATTR_REG_RECONFIG
	.align		4
.L_1306:
        /*0494*/ 	.byte	0x01, 0x54
	.zero		2


	//----- nvinfo : EIATTR_SYSCALL_OFFSETS
	.align		4
        /*0498*/ 	.byte	0x04, 0x46
        /*049a*/ 	.short	(.L_1308 - .L_1307)


	//   ....[0]....
.L_1307:
        /*049c*/ 	.word	0x000015e0


	//   ....[1]....
        /*04a0*/ 	.word	0x0000adc0


	//   ....[2]....
        /*04a4*/ 	.word	0x0000af00


	//   ....[3]....
        /*04a8*/ 	.word	0x0000b040


	//   ....[4]....
        /*04ac*/ 	.word	0x0000b160


	//   ....[5]....
        /*04b0*/ 	.word	0x0000c1b0


	//----- nvinfo : EIATTR_MBARRIER_INSTR_OFFSETS
	.align		4
.L_1308:
        /*04b4*/ 	.byte	0x04, 0x39
        /*04b6*/ 	.short	(.L_1310 - .L_1309)


	//   ....[0]....
.L_1309:
        /*04b8*/ 	.word	0x00000180
        /*04bc*/ 	.word	0x000000ff
        /*04c0*/ 	.word	0x00017000
        /*04c4*/ 	.short	0x0100
        /*04c6*/ 	.byte	0x08
	.zero		1


	//   ....[1]....
        /*04c8*/ 	.word	0x00000190
        /*04cc*/ 	.word	0x000000ff
        /*04d0*/ 	.word	0x00017020
        /*04d4*/ 	.short	0x0100
        /*04d6*/ 	.byte	0x08
	.zero		1


	//   ....[2]....
        /*04d8*/ 	.word	0x00000280
        /*04dc*/ 	.word	0x000000ff
        /*04e0*/ 	.word	0x00017030
        /*04e4*/ 	.short	0x0100
        /*04e6*/ 	.byte	0x08
	.zero		1


	//   ....[3]....
        /*04e8*/ 	.word	0x00000290
        /*04ec*/ 	.word	0x000000ff
        /*04f0*/ 	.word	0x00017040
        /*04f4*/ 	.short	0x0100
        /*04f6*/ 	.byte	0x08
	.zero		1


	//   ....[4]....
        /*04f8*/ 	.word	0x000002a0
        /*04fc*/ 	.word	0x000000ff
        /*0500*/ 	.word	0x00017038
        /*0504*/ 	.short	0x0100
        /*0506*/ 	.byte	0x08
	.zero		1


	//   ....[5]....
        /*0508*/ 	.word	0x000002b0
        /*050c*/ 	.word	0x000000ff
        /*0510*/ 	.word	0x00017048
        /*0514*/ 	.short	0x0100
        /*0516*/ 	.byte	0x08
	.zero		1


	//   ....[6]....
        /*0518*/ 	.word	0x000003e0
        /*051c*/ 	.word	0x000000ff
        /*0520*/ 	.word	0x00017050
        /*0524*/ 	.short	0x0100
        /*0526*/ 	.byte	0x08
	.zero		1


	//   ....[7]....
        /*0528*/ 	.word	0x000003f0
        /*052c*/ 	.word	0x000000ff
        /*0530*/ 	.word	0x00017060
        /*0534*/ 	.short	0x0100
        /*0536*/ 	.byte	0x08
	.zero		1


	//   ....[8]....
        /*0538*/ 	.word	0x00000400
        /*053c*/ 	.word	0x000000ff
        /*0540*/ 	.word	0x00017058
        /*0544*/ 	.short	0x0100
        /*0546*/ 	.byte	0x08
	.zero		1


	//   ....[9]....
        /*0548*/ 	.word	0x00000410
        /*054c*/ 	.word	0x000000ff
        /*0550*/ 	.word	0x00017068
        /*0554*/ 	.short	0x0100
        /*0556*/ 	.byte	0x08
	.zero		1


	//   ....[10]....
        /*0558*/ 	.word	0x00000500
        /*055c*/ 	.word	0x000000ff
        /*0560*/ 	.word	0x00017070
        /*0564*/ 	.short	0x0100
        /*0566*/ 	.byte	0x06
	.zero		1


	//   ....[11]....
        /*0568*/ 	.word	0x00000510
        /*056c*/ 	.word	0x000000ff
        /*0570*/ 	.word	0x00017080
        /*0574*/ 	.short	0x0100
        /*0576*/ 	.byte	0x06
	.zero		1


	//   ....[12]....
        /*0578*/ 	.word	0x00000520
        /*057c*/ 	.word	0x000000ff
        /*0580*/ 	.word	0x00017078
        /*0584*/ 	.short	0x0100
        /*0586*/ 	.byte	0x06
	.zero		1


	//   ....[13]....
        /*0588*/ 	.word	0x00000530
        /*058c*/ 	.word	0x000000ff
        /*0590*/ 	.word	0x00017088
        /*0594*/ 	.short	0x0100
        /*0596*/ 	.byte	0x06
	.zero		1


	//   ....[14]....
        /*0598*/ 	.word	0x00000660
        /*059c*/ 	.word	0x000000ff
        /*05a0*/ 	.word	0x00017090
        /*05a4*/ 	.short	0x0100
        /*05a6*/ 	.byte	0x08
	.zero		1


	//   ....[15]....
        /*05a8*/ 	.word	0x00000670
        /*05ac*/ 	.word	0x000000ff
        /*05b0*/ 	.word	0x000170a0
        /*05b4*/ 	.short	0x0100
        /*05b6*/ 	.byte	0x08
	.zero		1


	//   ....[16]....
        /*05b8*/ 	.word	0x00000680
        /*05bc*/ 	.word	0x000000ff
        /*05c0*/ 	.word	0x00017098
        /*05c4*/ 	.short	0x0100
        /*05c6*/ 	.byte	0x08
	.zero		1


	//   ....[17]....
        /*05c8*/ 	.word	0x00000690
        /*05cc*/ 	.word	0x000000ff
        /*05d0*/ 	.word	0x000170a8
        /*05d4*/ 	.short	0x0100
        /*05d6*/ 	.byte	0x08
	.zero		1


	//   ....[18]....
        /*05d8*/ 	.word	0x000007d0
        /*05dc*/ 	.word	0x000000ff
        /*05e0*/ 	.word	0x000170b0
        /*05e4*/ 	.short	0x0100
        /*05e6*/ 	.byte	0x08
	.zero		1


	//   ....[19]....
        /*05e8*/ 	.word	0x000007e0
        /*05ec*/ 	.word	0x000000ff
        /*05f0*/ 	.word	0x000170c0
        /*05f4*/ 	.short	0x0100
        /*05f6*/ 	.byte	0x08
	.zero		1


	//   ....[20]....
        /*05f8*/ 	.word	0x000007f0
        /*05fc*/ 	.word	0x000000ff
        /*0600*/ 	.word	0x000170b8
        /*0604*/ 	.short	0x0100
        /*0606*/ 	.byte	0x08
	.zero		1


	//   ....[21]....
        /*0608*/ 	.word	0x00000800
        /*060c*/ 	.word	0x000000ff
        /*0610*/ 	.word	0x000170c8
        /*0614*/ 	.short	0x0100
        /*0616*/ 	.byte	0x08
	.zero		1


	//   ....[22]....
        /*0618*/ 	.word	0x00001600
        /*061c*/ 	.word	0x000000ff
        /*0620*/ 	.word	0x00017000
        /*0624*/ 	.short	0x010a
        /*0626*/ 	.byte	0x2a
	.zero		1


	//   ....[23]....
        /*0628*/ 	.word	0x00001670
        /*062c*/ 	.word	0x000000ff
        /*0630*/ 	.word	0x00017030
        /*0634*/ 	.short	0x010a
        /*0636*/ 	.byte	0x2a
	.zero		1


	//   ....[24]....
        /*0638*/ 	.word	0x000016d0
        /*063c*/ 	.word	0x000000ff
        /*0640*/ 	.word	0x00017030
        /*0644*/ 	.short	0x010a
        /*0646*/ 	.byte	0x2a
	.zero		1


	//   ....[25]....
        /*0648*/ 	.word	0x00001b50
        /*064c*/ 	.word	0x000000ff
        /*0650*/ 	.word	0x00000000
        /*0654*/ 	.short	0x0101
        /*0656*/ 	.byte	0x06
	.zero		1


	//   ....[26]....
        /*0658*/ 	.word	0x00003c20
        /*065c*/ 	.word	0x000000ff
        /*0660*/ 	.word	0x00017030
        /*0664*/ 	.short	0x010a
        /*0666*/ 	.byte	0x19
	.zero		1


	//   ....[27]....
        /*0668*/ 	.word	0x00003c60
        /*066c*/ 	.word	0x000000ff
        /*0670*/ 	.word	0x00017030
        /*0674*/ 	.short	0x010a
        /*0676*/ 	.byte	0x19
	.zero		1


	//   ....[28]....
        /*0678*/ 	.word	0x00003de0
        /*067c*/ 	.word	0x000000ff
        /*0680*/ 	.word	0x00017050
        /*0684*/ 	.short	0x010a
        /*0686*/ 	.byte	0x0b
	.zero		1


	//   ....[29]....
        /*0688*/ 	.word	0x00003e20
        /*068c*/ 	.word	0x000000ff
        /*0690*/ 	.word	0x00017050
        /*0694*/ 	.short	0x010a
        /*0696*/ 	.byte	0x0b
	.zero		1


	//   ....[30]....
        /*0698*/ 	.word	0x00004110
        /*069c*/ 	.word	0x000000ff
        /*06a0*/ 	.word	0x00000000
        /*06a4*/ 	.short	0x0101
        /*06a6*/ 	.byte	0x06
	.zero		1


	//   ....[31]....
        /*06a8*/ 	.word	0x00005be0
        /*06ac*/ 	.word	0x000000ff
        /*06b0*/ 	.word	0x00000000
        /*06b4*/ 	.short	0x0101
        /*06b6*/ 	.byte	0x07
	.zero		1


	//   ....[32]....
        /*06b8*/ 	.word	0x000061a0
        /*06bc*/ 	.word	0x000000ff
        /*06c0*/ 	.word	0x00017030
        /*06c4*/ 	.short	0x010a
        /*06c6*/ 	.byte	0x16
	.zero		1


	//   ....[33]....
        /*06c8*/ 	.word	0x000061e0
        /*06cc*/ 	.word	0x000000ff
        /*06d0*/ 	.word	0x00017030
        /*06d4*/ 	.short	0x010a
        /*06d6*/ 	.byte	0x16
	.zero		1


	//   ....[34]....
        /*06d8*/ 	.word	0x00006360
        /*06dc*/ 	.word	0x000000ff
        /*06e0*/ 	.word	0x00017050
        /*06e4*/ 	.short	0x010a
        /*06e6*/ 	.byte	0x0e
	.zero		1


	//   ....[35]....
        /*06e8*/ 	.word	0x000063a0
        /*06ec*/ 	.word	0x000000ff
        /*06f0*/ 	.word	0x00017050
        /*06f4*/ 	.short	0x010a
        /*06f6*/ 	.byte	0x0e
	.zero		1


	//   ....[36]....
        /*06f8*/ 	.word	0x00006630
        /*06fc*/ 	.word	0x000000ff
        /*0700*/ 	.word	0x00000000
        /*0704*/ 	.short	0x0101
        /*0706*/ 	.byte	0x06
	.zero		1


	//   ....[37]....
        /*0708*/ 	.word	0x000077e0
        /*070c*/ 	.word	0x000000ff
        /*0710*/ 	.word	0x00000000
        /*0714*/ 	.short	0x0101
        /*0716*/ 	.byte	0x07
	.zero		1


	//   ....[38]....
        /*0718*/ 	.word	0x00007cf0
        /*071c*/ 	.word	0x000000ff
        /*0720*/ 	.word	0x00017050
        /*0724*/ 	.short	0x010a
        /*0726*/ 	.byte	0x10
	.zero		1


	//   ....[39]....
        /*0728*/ 	.word	0x00007d30
        /*072c*/ 	.word	0x000000ff
        /*0730*/ 	.word	0x00017050
        /*0734*/ 	.short	0x010a
        /*0736*/ 	.byte	0x10
	.zero		1


	//   ....[40]....
        /*0738*/ 	.word	0x00008360
        /*073c*/ 	.word	0x000000ff
        /*0740*/ 	.word	0x00000000
        /*0744*/ 	.short	0x0101
        /*0746*/ 	.byte	0x04
	.zero		1


	//   ....[41]....
        /*0748*/ 	.word	0x00009640
        /*074c*/ 	.word	0x000000ff
        /*0750*/ 	.word	0x00000000
        /*0754*/ 	.short	0x0101
        /*0756*/ 	.byte	0x04
	.zero		1


	//   ....[42]....
        /*0758*/ 	.word	0x0000b760
        /*075c*/ 	.word	0x000000ff
        /*0760*/ 	.word	0x00017080
        /*0764*/ 	.short	0x010a
        /*0766*/ 	.byte	0x2e
	.zero		1


	//   ....[43]....
        /*0768*/ 	.word	0x0000bb90
        /*076c*/ 	.word	0x000000ff
        /*0770*/ 	.word	0x00017070
        /*0774*/ 	.short	0x0107
        /*0776*/ 	.byte	0x2e
	.zero		1


	//   ....[44]....
        /*0778*/ 	.word	0x0000bc20
        /*077c*/ 	.word	0x000000ff
        /*0780*/ 	.word	0x00017070
        /*0784*/ 	.short	0x0101
        /*0786*/ 	.byte	0x2e
	.zero		1


	//   ....[45]....
        /*0788*/ 	.word	0x0000bc50
        /*078c*/ 	.word	0x000000ff
        /*0790*/ 	.word	0x00017040
        /*0794*/ 	.short	0x010a
        /*0796*/ 	.byte	0x2e
	.zero		1


	//   ....[46]....
        /*0798*/ 	.word	0x0000bf60
        /*079c*/ 	.word	0x000000ff
        /*07a0*/ 	.word	0x00017030
        /*07a4*/ 	.short	0x0107
        /*07a6*/ 	.byte	0x2e
	.zero		1


	//   ....[47]....
        /*07a8*/ 	.word	0x0000bff0
        /*07ac*/ 	.word	0x000000ff
        /*07b0*/ 	.word	0x00017030
        /*07b4*/ 	.short	0x0101
        /*07b6*/ 	.byte	0x2e
	.zero		1


	//   ....[48]....
        /*07b8*/ 	.word	0x0000c8f0
        /*07bc*/ 	.word	0x000000ff
        /*07c0*/ 	.word	0x00017000
        /*07c4*/ 	.short	0x0107
        /*07c6*/ 	.byte	0x2e
	.zero		1


	//   ....[49]....
        /*07c8*/ 	.word	0x0000c950
        /*07cc*/ 	.word	0x000000ff
        /*07d0*/ 	.word	0x00017000
        /*07d4*/ 	.short	0x0101
        /*07d6*/ 	.byte	0x2e
	.zero		1


	//   ....[50]....
        /*07d8*/ 	.word	0x0000c980
        /*07dc*/ 	.word	0x000000ff
        /*07e0*/ 	.word	0x00017020
        /*07e4*/ 	.short	0x010a
        /*07e6*/ 	.byte	0x2e
	.zero		1


	//   ....[51]....
        /*07e8*/ 	.word	0x0000cd50
        /*07ec*/ 	.word	0x00000006
        /*07f0*/ 	.word	0x00017080
        /*07f4*/ 	.short	0x010a
        /*07f6*/ 	.byte	0x3f
	.zero		1


	//   ....[52]....
        /*07f8*/ 	.word	0x0000d110
        /*07fc*/ 	.word	0x00000006
        /*0800*/ 	.word	0x00017070
        /*0804*/ 	.short	0x0107
        /*0806*/ 	.byte	0x3f
	.zero		1


	//   ....[53]....
        /*0808*/ 	.word	0x0000d1a0
        /*080c*/ 	.word	0x00000006
        /*0810*/ 	.word	0x00017070
        /*0814*/ 	.short	0x0101
        /*0816*/ 	.byte	0x3f
	.zero		1


	//   ....[54]....
        /*0818*/ 	.word	0x0000d1d0
        /*081c*/ 	.word	0x00000006
        /*0820*/ 	.word	0x00017040
        /*0824*/ 	.short	0x010a
        /*0826*/ 	.byte	0x3f
	.zero		1


	//   ....[55]....
        /*0828*/ 	.word	0x0000d510
        /*082c*/ 	.word	0x00000006
        /*0830*/ 	.word	0x00017030
        /*0834*/ 	.short	0x0107
        /*0836*/ 	.byte	0x3f
	.zero		1


	//   ....[56]....
        /*0838*/ 	.word	0x0000d5b0
        /*083c*/ 	.word	0x00000006
        /*0840*/ 	.word	0x00017030
        /*0844*/ 	.short	0x0101
        /*0846*/ 	.byte	0x3f
	.zero		1


	//   ....[57]....
        /*0848*/ 	.word	0x0000d630
        /*084c*/ 	.word	0x00000002
        /*0850*/ 	.word	0x00017070
        /*0854*/ 	.short	0x010a
        /*0856*/ 	.byte	0x3f
	.zero		1


	//   ....[58]....
        /*0858*/ 	.word	0x0000d6c0
        /*085c*/ 	.word	0x00000002
        /*0860*/ 	.word	0x00017060
        /*0864*/ 	.short	0x010a
        /*0866*/ 	.byte	0x3f
	.zero		1


	//   ....[59]....
        /*0868*/ 	.word	0x0000daf0
        /*086c*/ 	.word	0x00000002
        /*0870*/ 	.word	0x00017050
        /*0874*/ 	.short	0x0101
        /*0876*/ 	.byte	0x3f
	.zero		1


	//   ....[60]....
        /*0878*/ 	.word	0x0000db90
        /*087c*/ 	.word	0x00000002
        /*0880*/ 	.word	0x00000000
        /*0884*/ 	.short	0x0101
        /*0886*/ 	.byte	0x3f
	.zero		1


	//   ....[61]....
        /*0888*/ 	.word	0x0000dc60
        /*088c*/ 	.word	0x00000003
        /*0890*/ 	.word	0x00017070
        /*0894*/ 	.short	0x010a
        /*0896*/ 	.byte	0x3f
	.zero		1


	//   ....[62]....
        /*0898*/ 	.word	0x0000dd00
        /*089c*/ 	.word	0x00000003
        /*08a0*/ 	.word	0x00017060
        /*08a4*/ 	.short	0x010a
        /*08a6*/ 	.byte	0x3f
	.zero		1


	//   ....[63]....
        /*08a8*/ 	.word	0x0000e130
        /*08ac*/ 	.word	0x00000003
        /*08b0*/ 	.word	0x00017050
        /*08b4*/ 	.short	0x0101
        /*08b6*/ 	.byte	0x3f
	.zero		1


	//   ....[64]....
        /*08b8*/ 	.word	0x0000e1e0
        /*08bc*/ 	.word	0x00000003
        /*08c0*/ 	.word	0x00000000
        /*08c4*/ 	.short	0x0101
        /*08c6*/ 	.byte	0x3f
	.zero		1


	//   ....[65]....
        /*08c8*/ 	.word	0x0000e250
        /*08cc*/ 	.word	0x00000007
        /*08d0*/ 	.word	0x00017020
        /*08d4*/ 	.short	0x010a
        /*08d6*/ 	.byte	0x3f
	.zero		1


	//   ....[66]....
        /*08d8*/ 	.word	0x0000e370
        /*08dc*/ 	.word	0x00000005
        /*08e0*/ 	.word	0x00017040
        /*08e4*/ 	.short	0x010a
        /*08e6*/ 	.byte	0x3f
	.zero		1


	//   ....[67]....
        /*08e8*/ 	.word	0x0000e410
        /*08ec*/ 	.word	0x00000007
        /*08f0*/ 	.word	0x00017040
        /*08f4*/ 	.short	0x010a
        /*08f6*/ 	.byte	0x3f
	.zero		1


	//   ....[68]....
        /*08f8*/ 	.word	0x0000e450
        /*08fc*/ 	.word	0x00000005
        /*0900*/ 	.word	0x00017060
        /*0904*/ 	.short	0x010a
        /*0906*/ 	.byte	0x3f
	.zero		1


	//   ....[69]....
        /*0908*/ 	.word	0x0000e490
        /*090c*/ 	.word	0x00000007
        /*0910*/ 	.word	0x00017060
        /*0914*/ 	.short	0x010a
        /*0916*/ 	.byte	0x3f
	.zero		1


	//   ....[70]....
        /*0918*/ 	.word	0x0000e4d0
        /*091c*/ 	.word	0x00000005
        /*0920*/ 	.word	0x00017080
        /*0924*/ 	.short	0x010a
        /*0926*/ 	.byte	0x3f
	.zero		1


	//   ....[71]....
        /*0928*/ 	.word	0x0000e510
        /*092c*/ 	.word	0x00000007
        /*0930*/ 	.word	0x00017080
        /*0934*/ 	.short	0x010a
        /*0936*/ 	.byte	0x3f
	.zero		1


	//   ....[72]....
        /*0938*/ 	.word	0x0000e580
        /*093c*/ 	.word	0x00000003
        /*0940*/ 	.word	0x00017000
        /*0944*/ 	.short	0x010a
        /*0946*/ 	.byte	0x3f
	.zero		1


	//   ....[73]....
        /*0948*/ 	.word	0x0000e5e0
        /*094c*/ 	.word	0x00000003
        /*0950*/ 	.word	0x00017030
        /*0954*/ 	.short	0x010a
        /*0956*/ 	.byte	0x3f
	.zero		1


	//   ....[74]....
        /*0958*/ 	.word	0x0000e640
        /*095c*/ 	.word	0x0000000b
        /*0960*/ 	.word	0x00017030
        /*0964*/ 	.short	0x010a
        /*0966*/ 	.byte	0x3f
	.zero		1


	//   ....[75]....
        /*0968*/ 	.word	0x0000e6a0
        /*096c*/ 	.word	0x0000000b
        /*0970*/ 	.word	0x00017050
        /*0974*/ 	.short	0x010a
        /*0976*/ 	.byte	0x3f
	.zero		1


	//   ....[76]....
        /*0978*/ 	.word	0x0000e700
        /*097c*/ 	.word	0x0000000b
        /*0980*/ 	.word	0x00017030
        /*0984*/ 	.short	0x010a
        /*0986*/ 	.byte	0x3f
	.zero		1


	//   ....[77]....
        /*0988*/ 	.word	0x0000e760
        /*098c*/ 	.word	0x0000000b
        /*0990*/ 	.word	0x00017050
        /*0994*/ 	.short	0x010a
        /*0996*/ 	.byte	0x3f
	.zero		1


	//   ....[78]....
        /*0998*/ 	.word	0x0000e7c0
        /*099c*/ 	.word	0x00000005
        /*09a0*/ 	.word	0x00017050
        /*09a4*/ 	.short	0x010a
        /*09a6*/ 	.byte	0x3f
	.zero		1


	//   ....[79]....
        /*09a8*/ 	.word	0x0000e890
        /*09ac*/ 	.word	0x0000001b
        /*09b0*/ 	.word	0x00017080
        /*09b4*/ 	.short	0x010a
        /*09b6*/ 	.byte	0x3f
	.zero		1


	//   ....[80]....
        /*09b8*/ 	.word	0x0000ebe0
        /*09bc*/ 	.word	0x0000001b
        /*09c0*/ 	.word	0x00017040
        /*09c4*/ 	.short	0x010a
        /*09c6*/ 	.byte	0x3f
	.zero		1


	//   ....[81]....
        /*09c8*/ 	.word	0x0000f240
        /*09cc*/ 	.word	0x0000001b
        /*09d0*/ 	.word	0x00017020
        /*09d4*/ 	.short	0x010a
        /*09d6*/ 	.byte	0x3f
	.zero		1


	//   ....[82]....
        /*09d8*/ 	.word	0x0000f290
        /*09dc*/ 	.word	0x00000006
        /*09e0*/ 	.word	0x00017080
        /*09e4*/ 	.short	0x010a
        /*09e6*/ 	.byte	0x3f
	.zero		1


	//   ....[83]....
        /*09e8*/ 	.word	0x0000f550
        /*09ec*/ 	.word	0x00000006
        /*09f0*/ 	.word	0x00017040
        /*09f4*/ 	.short	0x010a
        /*09f6*/ 	.byte	0x3f
	.zero		1


	//   ....[84]....
        /*09f8*/ 	.word	0x0000f810
        /*09fc*/ 	.word	0x00000002
        /*0a00*/ 	.word	0x00017070
        /*0a04*/ 	.short	0x010a
        /*0a06*/ 	.byte	0x3f
	.zero		1


	//   ....[85]....
        /*0a08*/ 	.word	0x0000f860
        /*0a0c*/ 	.word	0x00000002
        /*0a10*/ 	.word	0x00017060
        /*0a14*/ 	.short	0x010a
        /*0a16*/ 	.byte	0x3f
	.zero		1


	//   ....[86]....
        /*0a18*/ 	.word	0x0000f8b0
        /*0a1c*/ 	.word	0x00000003
        /*0a20*/ 	.word	0x00017070
        /*0a24*/ 	.short	0x010a
        /*0a26*/ 	.byte	0x3f
	.zero		1


	//   ....[87]....
        /*0a28*/ 	.word	0x0000f900
        /*0a2c*/ 	.word	0x00000003
        /*0a30*/ 	.word	0x00017060
        /*0a34*/ 	.short	0x010a
        /*0a36*/ 	.byte	0x3f
	.zero		1


	//   ....[88]....
        /*0a38*/ 	.word	0x0000f950
        /*0a3c*/ 	.word	0x00000007
        /*0a40*/ 	.word	0x00017020
        /*0a44*/ 	.short	0x010a
        /*0a46*/ 	.byte	0x3f
	.zero		1


	//   ....[89]....
        /*0a48*/ 	.word	0x0000f9a0
        /*0a4c*/ 	.word	0x00000005
        /*0a50*/ 	.word	0x00017040
        /*0a54*/ 	.short	0x010a
        /*0a56*/ 	.byte	0x3f
	.zero		1


	//   ....[90]....
        /*0a58*/ 	.word	0x0000f9f0
        /*0a5c*/ 	.word	0x00000007
        /*0a60*/ 	.word	0x00017040
        /*0a64*/ 	.short	0x010a
        /*0a66*/ 	.byte	0x3f
	.zero		1


	//   ....[91]....
        /*0a68*/ 	.word	0x0000fa40
        /*0a6c*/ 	.word	0x00000005
        /*0a70*/ 	.word	0x00017060
        /*0a74*/ 	.short	0x010a
        /*0a76*/ 	.byte	0x3f
	.zero		1


	//   ....[92]....
        /*0a78*/ 	.word	0x0000fa90
        /*0a7c*/ 	.word	0x00000007
        /*0a80*/ 	.word	0x00017060
        /*0a84*/ 	.short	0x010a
        /*0a86*/ 	.byte	0x3f
	.zero		1


	//   ....[93]....
        /*0a88*/ 	.word	0x0000fae0
        /*0a8c*/ 	.word	0x00000005
        /*0a90*/ 	.word	0x00017080
        /*0a94*/ 	.short	0x010a
        /*0a96*/ 	.byte	0x3f
	.zero		1


	//----- nvinfo : EIATTR_NUM_MBARRIERS
	.align		4
.L_1310:
        /*0a98*/ 	.byte	0x03, 0x38
        /*0a9a*/ 	.short	0x0016


	//----- nvinfo : EIATTR_EXIT_INSTR_OFFSETS
	.align		4
        /*0a9c*/ 	.byte	0x04, 0x1c
        /*0a9e*/ 	.short	(.L_1312 - .L_1311)


	//   ....[0]....
.L_1311:
        /*0aa0*/ 	.word	0x0000e560


	//----- nvinfo : EIATTR_MAX_THREADS
	.align		4
.L_1312:
        /*0aa4*/ 	.byte	0x04, 0x05
        /*0aa6*/ 	.short	(.L_1314 - .L_1313)
.L_1313:
        /*0aa8*/ 	.word	0x00000200
        /*0aac*/ 	.word	0x00000001
        /*0ab0*/ 	.word	0x00000001


	//----- nvinfo : EIATTR_CRS_STACK_SIZE
	.align		4
.L_1314:
        /*0ab4*/ 	.byte	0x04, 0x1e
        /*0ab6*/ 	.short	(.L_1316 - .L_1315)
.L_1315:
        /*0ab8*/ 	.word	0x00000000


	//----- nvinfo : EIATTR_CBANK_PARAM_SIZE
	.align		4
.L_1316:
        /*0abc*/ 	.byte	0x03, 0x19
        /*0abe*/ 	.short	0x0a70


	//----- nvinfo : EIATTR_PARAM_CBANK
	.align		4
        /*0ac0*/ 	.byte	0x04, 0x0a
        /*0ac2*/ 	.short	(.L_1318 - .L_1317)
	.align		4
.L_1317:
        /*0ac4*/ 	.word	index@(.nv.constant0._ZN7cutlass13device_kernelIN5flash11enable_sm90INS1_16FlashAttnFwdSm90INS1_25CollectiveMainloopFwdSm90ILi2EN4cute5tupleIJNS5_1CILi1EEES8_S8_EEENS6_IJNS7_ILi192EEENS7_ILi128EEENS7_ILi96EEEEEELi96ENS_12float_e4m3_tEfNS_4arch4Sm90ELb1ELb0ELb0ELb0ELb1ELb0ELb0ELb1ELb1ELb1ELb1ELb0EEENS1_21CollectiveEpilogueFwdINS6_IJSA_SC_SB_EEES9_NS_10bfloat16_tESG_Li384ELb0ELb1ELb1ELb1EEENS1_19SingleTileSchedulerILb0ELb1ELb1ELi192EEEEEEEEEvNT_6ParamsE)
        /*0ac8*/ 	.short	0x0210
        /*0aca*/ 	.short	0x0a70


	//----- nvinfo : EIATTR_SW_WAR
	.align		4
.L_1318:
        /*0acc*/ 	.byte	0x04, 0x36
        /*0ace*/ 	.short	(.L_1320 - .L_1319)
.L_1319:
        /*0ad0*/ 	.word	0x00000008
.L_1320:


//--------------------- .nv.info._ZN7cutlass13device_kernelIN5flash11enable_sm90INS1_16FlashAttnFwdSm90INS1_25CollectiveMainloopFwdSm90ILi2EN4cute5tupleIJNS5_1CILi1EEES8_S8_EEENS6_IJNS7_ILi192EEENS7_ILi128EEENS7_ILi96EEEEEELi96ENS_12float_e4m3_tEfNS_4arch4Sm90ELb1ELb0ELb0ELb1ELb1ELb0ELb0ELb1ELb1ELb1ELb1ELb0EEENS1_21CollectiveEpilogueFwdINS6_IJSA_SC_SB_EEES9_NS_10bfloat16_tESG_Li384ELb1ELb1ELb1ELb1EEENS1_36VarlenDynamicPersistentTileSchedulerILi192ELi128ELi384ELi128ELb1ELb1ELb1ELb1ELb1ELb1EEEEEEEEEvNT_6ParamsE --------------------------
	.section	.nv.info._ZN7cutlass13device_kernelIN5flash11enable_sm90INS1_16FlashAttnFwdSm90INS1_25CollectiveMainloopFwdSm90ILi2EN4cute5tupleIJNS5_1CILi1EEES8_S8_EEENS6_IJNS7_ILi192EEENS7_ILi128EEENS7_ILi96EEEEEELi96ENS_12float_e4m3_tEfNS_4arch4Sm90ELb1ELb0ELb0ELb1ELb1ELb0ELb0ELb1ELb1ELb1ELb1ELb0EEENS1_21CollectiveEpilogueFwdINS6_IJSA_SC_SB_EEES9_NS_10bfloat16_tESG_Li384ELb1ELb1ELb1ELb1EEENS1_36VarlenDynamicPersistentTileSchedulerILi192ELi128ELi384ELi128ELb1ELb1ELb1ELb1ELb1ELb1EEEEEEEEEvNT_6ParamsE,"",@"SHT_CUDA_INFO"
	.sectionflags	@""
	.align	4


	//----- nvinfo : EIATTR_CUDA_API_VERSION
	.align		4
        /*0000*/ 	.byte	0x04, 0x37
        /*0002*/ 	.short	(.L_1322 - .L_1321)
.L_1321:
        /*0004*/ 	.word	0x00000082


	//----- nvinfo : EIATTR_KPARAM_INFO
	.align		4
.L_1322:
        /*0008*/ 	.byte	0x04, 0x17
        /*000a*/ 	.short	(.L_1324 - .L_1323)
.L_1323:
        /*000c*/ 	.word	0x00000000
        /*0010*/ 	.short	0x0000
        /*0012*/ 	.short	0x0070
        /*0014*/ 	.byte	0x00, 0xf0, 0x01, 0x2a


	//----- nvinfo : EIATTR_SPARSE_MMA_MASK
	.align		4
.L_1324:
        /*0018*/ 	.byte	0x03, 0x50
        /*001a*/ 	.short	0x0000


	//----- nvinfo : EIATTR_MAXREG_COUNT
	.align		4
        /*001c*/ 	.byte	0x03, 0x1b
        /*001e*/ 	.short	0x0080


	//----- nvinfo : EIATTR_NUM_BARRIERS
	.align		4
        /*0020*/ 	.byte	0x02, 0x4c
        /*0022*/ 	.byte	0x09
	.zero		1


	//----- nvinfo : EIATTR_EXTERNS
	.align		4
        /*0024*/ 	.byte	0x04, 0x0f
        /*0026*/ 	.short	(.L_1326 - .L_1325)


	//   ....[0]....
	.align		4
.L_1325:
        /*0028*/ 	.word	index@(__assertfail)


	//----- nvinfo : EIATTR_ANNOTATIONS
	.align		4
.L_1326:
        /*002c*/ 	.byte	0x04, 0x55
        /*002e*/ 	.short	(.L_1328 - .L_1327)


	//   ....[0]....
.L_1327:
        /* <DEDUP_REMOVED lines=33> */


	//----- nvinfo : EIATTR_MERCURY_ISA_VERSION
	.align		4
.L_1328:
        /*0230*/ 	.byte	0x03, 0x5f
        /*0232*/ 	.short	0x0101


	//----- nvinfo : EIATTR_UNUSED_LOAD_BYTE_OFFSET
	.align		4
        /*0234*/ 	.byte	0x04, 0x44
        /*0236*/ 	.short	(.L_1330 - .L_1329)


	//   ....[0]....
.L_1329:
        /*0238*/ 	.word	0x00000940
        /*023c*/ 	.word	0x0000fff0


	//   ....[1]....
        /*0240*/ 	.word	0x00008c90
        /*0244*/ 	.word	0x0000fff0


	//----- nvinfo : EIATTR_INT_WARP_WIDE_INSTR_OFFSETS
	.align		4
.L_1330:
        /*0248*/ 	.byte	0x04, 0x31
        /*024a*/ 	.short	(.L_1332 - .L_1331)


	//   ....[0]....
.L_1331:
        /*024c*/ 	.word	0x000000c0


	//   ....[1]....
        /*0250*/ 	.word	0x000000d0


	//   ....[2]....
        /*0254*/ 	.word	0x00000170


	//   ....[3]....
        /*0258*/ 	.word	0x0000dd50


	//   ....[4]....
        /*025c*/ 	.word	0x0000dde0


	//   ....[5]....
        /*0260*/ 	.word	0x00010c70


	//   ....[6]....
        /*0264*/ 	.word	0x00010d00


	//----- nvinfo : EIATTR_COOP_GROUP_MASK_REGIDS
	.align		4
.L_1332:
        /*0268*/ 	.byte	0x04, 0x29
        /*026a*/ 	.short	(.L_1334 - .L_1333)


	//   ....[0]....
.L_1333:
        /*026c*/ 	.word	0xffffffff


	//   ....[1]....
        /*0270*/ 	.word	0xffffffff


	//   ....[2]....
        /*0274*/ 	.word	0xffffffff


	//   ....[3]....
        /*0278*/ 	.word	0xffffffff


	//   ....[4]....
        /*027c*/ 	.word	0xffffffff


	//   ....[5]....
        /*0280*/ 	.word	0xffffffff


	//   ....[6]....
        /*0284*/ 	.word	0xffffffff


	//   ....[7]....
        /*0288*/ 	.word	0xffffffff


	//   ....[8]....
        /*028c*/ 	.word	0xffffffff


	//   ....[9]....
        /*0290*/ 	.word	0xffffffff


	//   ....[10]....
        /*0294*/ 	.word	0xffffffff


	//   ....[11]....
        /*0298*/ 	.word	0xffffffff


	//   ....[12]....
        /*029c*/ 	.word	0xffffffff


	//   ....[13]....
        /*02a0*/ 	.word	0xffffffff


	//   ....[14]....
        /*02a4*/ 	.word	0xffffffff


	//   ....[15]....
        /*02a8*/ 	.word	0xffffffff


	//   ....[16]....
        /*02ac*/ 	.word	0xffffffff


	//   ....[17]....
        /*02b0*/ 	.word	0xffffffff


	//   ....[18]....
        /*02b4*/ 	.word	0xffffffff


	//   ....[19]....
        /*02b8*/ 	.word	0xffffffff


	//   ....[20]....
        /*02bc*/ 	.word	0xffffffff


	//   ....[21]....
        /*02c0*/ 	.word	0xffffffff


	//   ....[22]....
        /*02c4*/ 	.word	0xffffffff


	//   ....[23]....
        /*02c8*/ 	.word	0xffffffff


	//   ....[24]....
        /*02cc*/ 	.word	0xffffffff


	//   ....[25]....
        /*02d0*/ 	.word	0xffffffff


	//   ....[26]....
        /*02d4*/ 	.word	0xffffffff


	//   ....[27]....
        /*02d8*/ 	.word	0xffffffff


	//   ....[28]....
        /*02dc*/ 	.word	0xffffffff


	//   ....[29]....
        /*02e0*/ 	.word	0xffffffff


	//   ....[30]....
        /*02e4*/ 	.word	0xffffffff


	//   ....[31]....
        /*02e8*/ 	.word	0xffffffff


	//   ....[32]....
        /*02ec*/ 	.word	0xffffffff


	//   ....[33]....
        /*02f0*/ 	.word	0xffffffff


	//   ....[34]....
        /*02f4*/ 	.word	0xffffffff


	//   ....[35]....
        /*02f8*/ 	.word	0xffffffff


	//   ....[36]....
        /*02fc*/ 	.word	0xffffffff


	//   ....[37]....
        /*0300*/ 	.word	0xffffffff


	//   ....[38]....
        /*0304*/ 	.word	0xffffffff


	//   ....[39]....
        /*0308*/ 	.word	0xffffffff


	//   ....[40]....
        /*030c*/ 	.word	0xffffffff


	//   ....[41]....
        /*0310*/ 	.word	0xffffffff


	//   ....[42]....
        /*0314*/ 	.word	0xffffffff


	//   ....[43]....
        /*0318*/ 	.word	0xffffffff


	//   ....[44]....
        /*031c*/ 	.word	0xffffffff


	//   ....[45]....
        /*0320*/ 	.word	0xffffffff


	//   ....[46]....
        /*0324*/ 	.word	0xffffffff


	//   ....[47]....
        /*0328*/ 	.word	0xffffffff


	//   ....[48]....
        /*032c*/ 	.word	0xffffffff


	//   ....[49]....
        /*0330*/ 	.word	0xffffffff


	//   ....[50]....
        /*0334*/ 	.word	0xffffffff


	//   ....[51]....
        /*0338*/ 	.word	0xffffffff


	//   ....[52]....
        /*033c*/ 	.word	0xffffffff


	//   ....[53]....
        /*0340*/ 	.word	0xffffffff


	//   ....[54]....
        /*0344*/ 	.word	0xffffffff


	//   ....[55]....
        /*0348*/ 	.word	0xffffffff


	//   ....[56]....
        /*034c*/ 	.word	0xffffffff


	//   ....[57]....
        /*0350*/ 	.word	0xffffffff


	//   ....[58]....
        /*0354*/ 	.word	0xffffffff


	//   ....[59]....
        /*0358*/ 	.word	0xffffffff


	//   ....[60]....
        /*035c*/ 	.word	0xffffffff


	//   ....[61]....
        /*0360*/ 	.word	0xffffffff


	//   ....[62]....
        /*0364*/ 	.word	0xffffffff


	//   ....[63]....
        /*0368*/ 	.word	0xffffffff


	//   ....[64]....
        /*036c*/ 	.word	0xffffffff


	//   ....[65]....
        /*0370*/ 	.word	0xffffffff


	//   ....[66]....
        /*0374*/ 	.word	0xffffffff


	//   ....[67]....
        /*0378*/ 	.word	0xffffffff


	//   ....[68]....
        /*037c*/ 	.word	0xffffffff


	//   ....[69]....
        /*0380*/ 	.word	0xffffffff


	//   ....[70]....
        /*0384*/ 	.word	0xffffffff


	//   ....[71]....
        /*0388*/ 	.word	0xffffffff


	//   ....[72]....
        /*038c*/ 	.word	0xffffffff


	//   ....[73]....
        /*0390*/ 	.word	0xffffffff


	//   ....[74]....
        /*0394*/ 	.word	0xffffffff


	//   ....[75]....
        /*0398*/ 	.word	0xffffffff


	//   ....[76]....
        /*039c*/ 	.word	0xffffffff


	//   ....[77]....
        /*03a0*/ 	.word	0xffffffff


	//   ....[78]....
        /*03a4*/ 	.word	0xffffffff


	//   ....[79]....
        /*03a8*/ 	.word	0xffffffff


	//   ....[80]....
        /*03ac*/ 	.word	0xffffffff


	//   ....[81]....
        /*03b0*/ 	.word	0xffffffff


	//   ....[82]....
        /*03b4*/ 	.word	0xffffffff


	//   ....[83]....
        /*03b8*/ 	.word	0xffffffff


	//   ....[84]....
        /*03bc*/ 	.word	0xffffffff


	//   ....[85]....
        /*03c0*/ 	.word	0xffffffff


	//   ....[86]....
        /*03c4*/ 	.word	0xffffffff


	//   ....[87]....
        /*03c8*/ 	.word	0xffffffff


	//   ....[88]....
        /*03cc*/ 	.word	0xffffffff


	//   ....[89]....
        /*03d0*/ 	.word	0xffffffff


	//   ....[90]....
        /*03d4*/ 	.word	0xffffffff


	//   ....[91]....
        /*03d8*/ 	.word	0xffffffff


	//   ....[92]....
        /*03dc*/ 	.word	0xffffffff


	//   ....[93]....
        /*03e0*/ 	.word	0xffffffff


	//   ....[94]....
        /*03e4*/ 	.word	0xffffffff


	//   ....[95]....
        /*03e8*/ 	.word	0xffffffff


	//   ....[96]....
        /*03ec*/ 	.word	0xffffffff


	//   ....[97]....
        /*03f0*/ 	.word	0xffffffff


	//   ....[98]....
        /*03f4*/ 	.word	0xffffffff


	//   ....[99]....
        /*03f8*/ 	.word	0xffffffff


	//   ....[100]....
        /*03fc*/ 	.word	0xffffffff


	//   ....[101]....
        /*0400*/ 	.word	0xffffffff


	//   ....[102]....
        /*0404*/ 	.word	0xffffffff


	//   ....[103]....
        /*0408*/ 	.word	0xffffffff


	//   ....[104]....
        /*040c*/ 	.word	0xffffffff


	//   ....[105]....
        /*0410*/ 	.word	0xffffffff


	//   ....[106]....
        /*0414*/ 	.word	0xffffffff


	//   ....[107]....
        /*0418*/ 	.word	0xffffffff


	//   ....[108]....
        /*041c*/ 	.word	0xffffffff


	//   ....[109]....
        /*0420*/ 	.word	0xffffffff


	//   ....[110]....
        /*0424*/ 	.word	0xffffffff


	//   ....[111]....
        /*0428*/ 	.word	0xffffffff


	//   ....[112]....
        /*042c*/ 	.word	0xffffffff


	//   ....[113]....
        /*0430*/ 	.word	0xffffffff


	//   ....[114]....
        /*0434*/ 	.word	0xffffffff


	//   ....[115]....
        /*0438*/ 	.word	0xffffffff


	//   ....[116]....
        /*043c*/ 	.word	0xffffffff


	//   ....[117]....
        /*0440*/ 	.word	0xffffffff


	//   ....[118]....
        /*0444*/ 	.word	0xffffffff


	//   ....[119]....
        /*0448*/ 	.word	0xffffffff


	//   ....[120]....
        /*044c*/ 	.word	0xffffffff


	//   ....[121]....
        /*0450*/ 	.word	0xffffffff


	//   ....[122]....
        /*0454*/ 	.word	0xffffffff


	//   ....[123]....
        /*0458*/ 	.word	0xffffffff


	//   ....[124]....
        /*045c*/ 	.word	0xffffffff


	//   ....[125]....
        /*0460*/ 	.word	0xffffffff


	//   ....[126]....
        /*0464*/ 	.word	0xffffffff


	//   ....[127]....
        /*0468*/ 	.word	0xffffffff


	//   ....[128]....
        /*046c*/ 	.word	0xffffffff


	//   ....[129]....
        /*0470*/ 	.word	0xffffffff


	//   ....[130]....
        /*0474*/ 	.word	0xffffffff


	//   ....[131]....
        /*0478*/ 	.word	0xffffffff


	//   ....[132]....
        /*047c*/ 	.word	0xffffffff


	//   ....[133]....
        /*0480*/ 	.word	0xffffffff


	//   ....[134]....
        /*0484*/ 	.word	0xffffffff


	//   ....[135]....
        /*0488*/ 	.word	0xffffffff


	//   ....[136]....
        /*048c*/ 	.word	0xffffffff


	//   ....[137]....
        /*0490*/ 	.word	0xffffffff


	//   ....[138]....
        /*0494*/ 	.word	0xffffffff


	//   ....[139]....
        /*0498*/ 	.word	0xffffffff


	//   ....[140]....
        /*049c*/ 	.word	0xffffffff


	//   ....[141]....
        /*04a0*/ 	.word	0xffffffff


	//   ....[142]....
        /*04a4*/ 	.word	0xffffffff


	//   ....[143]....
        /*04a8*/ 	.word	0xffffffff


	//   ....[144]....
        /*04ac*/ 	.word	0xffffffff


	//   ....[145]....
        /*04b0*/ 	.word	0xffffffff


	//   ....[146]....
        /*04b4*/ 	.word	0xffffffff


	//   ....[147]....
        /*04b8*/ 	.word	0xffffffff


	//   ....[148]....
        /*04bc*/ 	.word	0xffffffff


	//   ....[149]....
        /*04c0*/ 	.word	0x0500000f


	//   ....[150]....
        /*04c4*/ 	.word	0x0500000f


	//   ....[151]....
        /*04c8*/ 	.word	0x0500000f


	//   ....[152]....
        /*04cc*/ 	.word	0x0500000f


	//   ....[153]....
        /*04d0*/ 	.word	0x0500000f


	//   ....[154]....
        /*04d4*/ 	.word	0x0500000f


	//   ....[155]....
        /*04d8*/ 	.word	0x0500000f


	//   ....[156]....
        /*04dc*/ 	.word	0x0500000f


	//   ....[157]....
        /*04e0*/ 	.word	0x0500000f


	//   ....[158]....
        /*04e4*/ 	.word	0x0500000f


	//   ....[159]....
        /*04e8*/ 	.word	0x0500000f


	//   ....[160]....
        /*04ec*/ 	.word	0x0500000f


	//   ....[161]....
        /*04f0*/ 	.word	0x0500000f


	//   ....[162]....
        /*04f4*/ 	.word	0x0500000f


	//   ....[163]....
        /*04f8*/ 	.word	0x0500000f


	//   ....[164]....
        /*04fc*/ 	.word	0x0500000f


	//   ....[165]....
        /*0500*/ 	.word	0x0500000f


	//   ....[166]....
        /*0504*/ 	.word	0x0500000f


	//   ....[167]....
        /*0508*/ 	.word	0x0500000f


	//   ....[168]....
        /*050c*/ 	.word	0x0500000f


	//   ....[169]....
        /*0510*/ 	.word	0x0500000f


	//   ....[170]....
        /*0514*/ 	.word	0x0500000f


	//   ....[171]....
        /*0518*/ 	.word	0x0500000f


	//   ....[172]....
        /*051c*/ 	.word	0x0500000f


	//----- nvinfo : EIATTR_COOP_GROUP_INSTR_OFFSETS
	.align		4
.L_1334:
        /*0520*/ 	.byte	0x04, 0x28
        /*0522*/ 	.short	(.L_1336 - .L_1335)


	//   ....[0]....
.L_1335:
        /*0524*/ 	.word	0x00000070


	//   ....[1]....
        /*0528*/ 	.word	0x000000b0


	//   ....[2]....
        /*052c*/ 	.word	0x000002d0


	//   ....[3]....
        /*0530*/ 	.word	0x00000430


	//   ....[4]....
        /*0534*/ 	.word	0x00000550


	//   ....[5]....
        /*0538*/ 	.word	0x000006b0


	//   ....[6]....
        /*053c*/ 	.word	0x00001c80


	//   ....[7]....
        /*0540*/ 	.word	0x00002320


	//   ....[8]....
        /*0544*/ 	.word	0x00002370


	//   ....[9]....
        /*0548*/ 	.word	0x00002b30


	//   ....[10]....
        /*054c*/ 	.word	0x00002c00


	//   ....[11]....
        /*0550*/ 	.word	0x00003490


	//   ....[12]....
        /*0554*/ 	.word	0x00003550


	//   ....[13]....
        /*0558*/ 	.word	0x00004720


	//   ....[14]....
        /*055c*/ 	.word	0x00004760


	//   ....[15]....
        /*0560*/ 	.word	0x00004f30


	//   ....[16]....
        /*0564*/ 	.word	0x00005030


	//   ....[17]....
        /*0568*/ 	.word	0x000057b0


	//   ....[18]....
        /*056c*/ 	.word	0x00005810


	//   ....[19]....
        /*0570*/ 	.word	0x00006e50


	//   ....[20]....
        /*0574*/ 	.word	0x00006e80


	//   ....[21]....
        /*0578*/ 	.word	0x000070b0


	//   ....[22]....
        /*057c*/ 	.word	0x000070e0


	//   ....[23]....
        /*0580*/ 	.word	0x000085d0


	//   ....[24]....
        /*0584*/ 	.word	0x000085e0


	//   ....[25]....
        /*0588*/ 	.word	0x00008660


	//   ....[26]....
        /*058c*/ 	.word	0x00008670


	//   ....[27]....
        /*0590*/ 	.word	0x000090f0


	//   ....[28]....
        /*0594*/ 	.word	0x00009100


	//   ....[29]....
        /*0598*/ 	.word	0x00009110


	//   ....[30]....
        /*059c*/ 	.word	0x00009130


	//   ....[31]....
        /*05a0*/ 	.word	0x00009150


	//   ....[32]....
        /*05a4*/ 	.word	0x000091c0


	//   ....[33]....
        /*05a8*/ 	.word	0x00009200


	//   ....[34]....
        /*05ac*/ 	.word	0x00009240


	//   ....[35]....
        /*05b0*/ 	.word	0x00009270


	//   ....[36]....
        /*05b4*/ 	.word	0x000092a0


	//   ....[37]....
        /*05b8*/ 	.word	0x000092d0


	//   ....[38]....
        /*05bc*/ 	.word	0x00009300


	//   ....[39]....
        /*05c0*/ 	.word	0x00009330


	//   ....[40]....
        /*05c4*/ 	.word	0x00009370


	//   ....[41]....
        /*05c8*/ 	.word	0x000093a0


	//   ....[42]....
        /*05cc*/ 	.word	0x000093d0


	//   ....[43]....
        /*05d0*/ 	.word	0x00009400


	//   ....[44]....
        /*05d4*/ 	.word	0x00009430


	//   ....[45]....
        /*05d8*/ 	.word	0x00009450


	//   ....[46]....
        /*05dc*/ 	.word	0x00009460


	//   ....[47]....
        /*05e0*/ 	.word	0x00009470


	//   ....[48]....
        /*05e4*/ 	.word	0x00009480


	//   ....[49]....
        /*05e8*/ 	.word	0x00009490


	//   ....[50]....
        /*05ec*/ 	.word	0x000094a0


	//   ....[51]....
        /*05f0*/ 	.word	0x000094b0


	//   ....[52]....
        /*05f4*/ 	.word	0x000094d0


	//   ....[53]....
        /*05f8*/ 	.word	0x000094e0


	//   ....[54]....
        /*05fc*/ 	.word	0x00009510


	//   ....[55]....
        /*0600*/ 	.word	0x00009520


	//   ....[56]....
        /*0604*/ 	.word	0x00009530


	//   ....[57]....
        /*0608*/ 	.word	0x00009560


	//   ....[58]....
        /*060c*/ 	.word	0x00009580


	//   ....[59]....
        /*0610*/ 	.word	0x00009590


	//   ....[60]....
        /*0614*/ 	.word	0x000095a0


	//   ....[61]....
        /*0618*/ 	.word	0x000095b0


	//   ....[62]....
        /*061c*/ 	.word	0x000095c0


	//   ....[63]....
        /*0620*/ 	.word	0x000095e0


	//   ....[64]....
        /*0624*/ 	.word	0x00009600


	//   ....[65]....
        /*0628*/ 	.word	0x00009610


	//   ....[66]....
        /*062c*/ 	.word	0x00009630


	//   ....[67]....
        /*0630*/ 	.word	0x00009660


	//   ....[68]....
        /*0634*/ 	.word	0x00009690


	//   ....[69]....
        /*0638*/ 	.word	0x000096c0


	//   ....[70]....
        /*063c*/ 	.word	0x000096f0


	//   ....[71]....
        /*0640*/ 	.word	0x00009720


	//   ....[72]....
        /*0644*/ 	.word	0x00009750


	//   ....[73]....
        /*0648*/ 	.word	0x00009780


	//   ....[74]....
        /*064c*/ 	.word	0x000097b0


	//   ....[75]....
        /*0650*/ 	.word	0x00009fe0


	//   ....[76]....
        /*0654*/ 	.word	0x00009ff0


	//   ....[77]....
        /*0658*/ 	.word	0x0000a000


	//   ....[78]....
        /*065c*/ 	.word	0x0000a040


	//   ....[79]....
        /*0660*/ 	.word	0x0000a730


	//   ....[80]....
        /*0664*/ 	.word	0x0000a760


	//   ....[81]....
        /*0668*/ 	.word	0x0000a880


	//   ....[82]....
        /*066c*/ 	.word	0x0000a8a0


	//   ....[83]....
        /*0670*/ 	.word	0x0000add0


	//   ....[84]....
        /*0674*/ 	.word	0x0000ade0


	//   ....[85]....
        /*0678*/ 	.word	0x0000b110


	//   ....[86]....
        /*067c*/ 	.word	0x0000b120


	//   ....[87]....
        /*0680*/ 	.word	0x0000bd80


	//   ....[88]....
        /*0684*/ 	.word	0x0000bd90


	//   ....[89]....
        /*0688*/ 	.word	0x0000be90


	//   ....[90]....
        /*068c*/ 	.word	0x0000beb0


	//   ....[91]....
        /*0690*/ 	.word	0x0000c020


	//   ....[92]....
        /*0694*/ 	.word	0x0000c230


	//   ....[93]....
        /*0698*/ 	.word	0x0000c260


	//   ....[94]....
        /*069c*/ 	.word	0x0000c290


	//   ....[95]....
        /*06a0*/ 	.word	0x0000c2c0


	//   ....[96]....
        /*06a4*/ 	.word	0x0000c2f0


	//   ....[97]....
        /*06a8*/ 	.word	0x0000c340


	//   ....[98]....
        /*06ac*/ 	.word	0x0000c4c0


	//   ....[99]....
        /*06b0*/ 	.word	0x0000c4f0


	//   ....[100]....
        /*06b4*/ 	.word	0x0000c520


	//   ....[101]....
        /*06b8*/ 	.word	0x0000c550


	//   ....[102]....
        /*06bc*/ 	.word	0x0000c580


	//   ....[103]....
        /*06c0*/ 	.word	0x0000c5b0


	//   ....[104]....
        /*06c4*/ 	.word	0x0000c640


	//   ....[105]....
        /*06c8*/ 	.word	0x0000c6a0


	//   ....[106]....
        /*06cc*/ 	.word	0x0000c6b0


	//   ....[107]....
        /*06d0*/ 	.word	0x0000c700


	//   ....[108]....
        /*06d4*/ 	.word	0x0000e970


	//   ....[109]....
        /*06d8*/ 	.word	0x0000e9a0


	//   ....[110]....
        /*06dc*/ 	.word	0x0000e9c0


	//   ....[111]....
        /*06e0*/ 	.word	0x0000eaa0


	//   ....[112]....
        /*06e4*/ 	.word	0x0000ee30


	//   ....[113]....
        /*06e8*/ 	.word	0x0000ee40


	//   ....[114]....
        /*06ec*/ 	.word	0x0000ee50


	//   ....[115]....
        /*06f0*/ 	.word	0x0000ee60


	//   ....[116]....
        /*06f4*/ 	.word	0x0000f710


	//   ....[117]....
        /*06f8*/ 	.word	0x0000f740


	//   ....[118]....
        /*06fc*/ 	.word	0x0000f760


	//   ....[119]....
        /*0700*/ 	.word	0x0000f770


	//   ....[120]....
        /*0704*/ 	.word	0x0000f870


	//   ....[121]....
        /*0708*/ 	.word	0x0000f880


	//   ....[122]....
        /*070c*/ 	.word	0x0000fff0


	//   ....[123]....
        /*0710*/ 	.word	0x00010010


	//   ....[124]....
        /*0714*/ 	.word	0x00010020


	//   ....[125]....
        /*0718*/ 	.word	0x00010080


	//   ....[126]....
        /*071c*/ 	.word	0x000103d0


	//   ....[127]....
        /*0720*/ 	.word	0x000103e0


	//   ....[128]....
        /*0724*/ 	.word	0x000103f0


	//   ....[129]....
        /*0728*/ 	.word	0x00010450


	//   ....[130]....
        /*072c*/ 	.word	0x000115e0


	//   ....[131]....
        /*0730*/ 	.word	0x00011610


	//   ....[132]....
        /*0734*/ 	.word	0x00011640


	//   ....[133]....
        /*0738*/ 	.word	0x00011680


	//   ....[134]....
        /*073c*/ 	.word	0x00011690


	//   ....[135]....
        /*0740*/ 	.word	0x000116c0


	//   ....[136]....
        /*0744*/ 	.word	0x000116d0


	//   ....[137]....
        /*0748*/ 	.word	0x00011710


	//   ....[138]....
        /*074c*/ 	.word	0x00011870


	//   ....[139]....
        /*0750*/ 	.word	0x000118b0


	//   ....[140]....
        /*0754*/ 	.word	0x000118e0


	//   ....[141]....
        /*0758*/ 	.word	0x00011910


	//   ....[142]....
        /*075c*/ 	.word	0x00011940


	//   ....[143]....
        /*0760*/ 	.word	0x00011970


	//   ....[144]....
        /*0764*/ 	.word	0x000119f0


	//   ....[145]....
        /*0768*/ 	.word	0x00011a30


	//   ....[146]....
        /*076c*/ 	.word	0x00011a40


	//   ....[147]....
        /*0770*/ 	.word	0x00011a80


	//   ....[148]....
        /*0774*/ 	.word	0x00012590


	//   ....[149]....
        /*0778*/ 	.word	0x00012ba0


	//   ....[150]....
        /*077c*/ 	.word	0x00012c80


	//   ....[151]....
        /*0780*/ 	.word	0x00012d10


	//   ....[152]....
        /*0784*/ 	.word	0x00012ea0


	//   ....[153]....
        /*0788*/ 	.word	0x00012f40


	//   ....[154]....
        /*078c*/ 	.word	0x00013030


	//   ....[155]....
        /*0790*/ 	.word	0x000130c0


	//   ....[156]....
        /*0794*/ 	.word	0x00013120


	//   ....[157]....
        /*0798*/ 	.word	0x000131c0


	//   ....[158]....
        /*079c*/ 	.word	0x000132d0


	//   ....[159]....
        /*07a0*/ 	.word	0x00013330


	//   ....[160]....
        /*07a4*/ 	.word	0x00013390


	//   ....[161]....
        /*07a8*/ 	.word	0x00013430


	//   ....[162]....
        /*07ac*/ 	.word	0x00013500


	//   ....[163]....
        /*07b0*/ 	.word	0x000135e0


	//   ....[164]....
        /*07b4*/ 	.word	0x00013720


	//   ....[165]....
        /*07b8*/ 	.word	0x000137c0


	//   ....[166]....
        /*07bc*/ 	.word	0x00013820


	//   ....[167]....
        /*07c0*/ 	.word	0x000138f0


	//   ....[168]....
        /*07c4*/ 	.word	0x000139e0


	//   ....[169]....
        /*07c8*/ 	.word	0x00013a70


	//   ....[170]....
        /*07cc*/ 	.word	0x00013ad0


	//   ....[171]....
        /*07d0*/ 	.word	0x00013ba0


	//   ....[172]....
        /*07d4*/ 	.word	0x00013e00


	//----- nvinfo : EIATTR_REG_RECONFIG
	.align		4
.L_1336:
        /*07d8*/ 	.byte	0x01, 0x54
	.zero		2


	//----- nvinfo : EIATTR_SYSCALL_OFFSETS
	.align		4
        /*07dc*/ 	.byte	0x04, 0x46
        /*07de*/ 	.short	(.L_1338 - .L_1337)


	//   ....[0]....
.L_1337:
        /*07e0*/ 	.word	0x00001e30


	//   ....[1]....
        /*07e4*/ 	.word	0x0000df50


	//   ....[2]....
        /*07e8*/ 	.word	0x0000e0c0


	//   ....[3]....
        /*07ec*/ 	.word	0x0000e210


	//   ....[4]....
        /*07f0*/ 	.word	0x0000e350


	//   ....[5]....
        /*07f4*/ 	.word	0x0000f230


	//----- nvinfo : EIATTR_MBARRIER_INSTR_OFFSETS
	.align		4
.L_1338:
        /*07f8*/ 	.byte	0x04, 0x39
        /*07fa*/ 	.short	(.L_1340 - .L_1339)


	//   ....[0]....
.L_1339:
        /*07fc*/ 	.word	0x00000180
        /*0800*/ 	.word	0x000000ff
        /*0804*/ 	.word	0x00019c00
        /*0808*/ 	.short	0x0100
        /*080a*/ 	.byte	0x08
	.zero		1


	//   ....[1]....
        /*080c*/ 	.word	0x00000190
        /*0810*/ 	.word	0x000000ff
        /*0814*/ 	.word	0x00019c20
        /*0818*/ 	.short	0x0100
        /*081a*/ 	.byte	0x08
	.zero		1


	//   ....[2]....
        /*081c*/ 	.word	0x00000280
        /*0820*/ 	.word	0x000000ff
        /*0824*/ 	.word	0x00019c30
        /*0828*/ 	.short	0x0100
        /*082a*/ 	.byte	0x08
	.zero		1


	//   ....[3]....
        /*082c*/ 	.word	0x00000290
        /*0830*/ 	.word	0x000000ff
        /*0834*/ 	.word	0x00019c40
        /*0838*/ 	.short	0x0100
        /*083a*/ 	.byte	0x08
	.zero		1


	//   ....[4]....
        /*083c*/ 	.word	0x000002a0
        /*0840*/ 	.word	0x000000ff
        /*0844*/ 	.word	0x00019c38
        /*0848*/ 	.short	0x0100
        /*084a*/ 	.byte	0x08
	.zero		1


	//   ....[5]....
        /*084c*/ 	.word	0x000002b0
        /*0850*/ 	.word	0x000000ff
        /*0854*/ 	.word	0x00019c48
        /*0858*/ 	.short	0x0100
        /*085a*/ 	.byte	0x08
	.zero		1


	//   ....[6]....
        /*085c*/ 	.word	0x000003e0
        /*0860*/ 	.word	0x000000ff
        /*0864*/ 	.word	0x00019c50
        /*0868*/ 	.short	0x0100
        /*086a*/ 	.byte	0x08
	.zero		1


	//   ....[7]....
        /*086c*/ 	.word	0x000003f0
        /*0870*/ 	.word	0x000000ff
        /*0874*/ 	.word	0x00019c60
        /*0878*/ 	.short	0x0100
        /*087a*/ 	.byte	0x08
	.zero		1


	//   ....[8]....
        /*087c*/ 	.word	0x00000400
        /*0880*/ 	.word	0x000000ff
        /*0884*/ 	.word	0x00019c58
        /*0888*/ 	.short	0x0100
        /*088a*/ 	.byte	0x08
	.zero		1


	//   ....[9]....
        /*088c*/ 	.word	0x00000410
        /*0890*/ 	.word	0x000000ff
        /*0894*/ 	.word	0x00019c68
        /*0898*/ 	.short	0x0100
        /*089a*/ 	.byte	0x08
	.zero		1


	//   ....[10]....
        /*089c*/ 	.word	0x00000500
        /*08a0*/ 	.word	0x000000ff
        /*08a4*/ 	.word	0x00019c70
        /*08a8*/ 	.short	0x0100
        /*08aa*/ 	.byte	0x06
	.zero		1


	//   ....[11]....
        /*08ac*/ 	.word	0x00000510
        /*08b0*/ 	.word	0x000000ff
        /*08b4*/ 	.word	0x00019c80
        /*08b8*/ 	.short	0x0100
        /*08ba*/ 	.byte	0x06
	.zero		1


	//   ....[12]....
        /*08bc*/ 	.word	0x00000520
        /*08c0*/ 	.word	0x000000ff
        /*08c4*/ 	.word	0x00019c78
        /*08c8*/ 	.short	0x0100
        /*08ca*/ 	.byte	0x06
	.zero		1


	//   ....[13]....
        /*08cc*/ 	.word	0x00000530
        /*08d0*/ 	.word	0x000000ff
        /*08d4*/ 	.word	0x00019c88
        /*08d8*/ 	.short	0x0100
        /*08da*/ 	.byte	0x06
	.zero		1


	//   ....[14]....
        /*08dc*/ 	.word	0x00000660
        /*08e0*/ 	.word	0x000000ff
        /*08e4*/ 	.word	0x00019c90
        /*08e8*/ 	.short	0x0100
        /*08ea*/ 	.byte	0x08
	.zero		1


	//   ....[15]....
        /*08ec*/ 	.word	0x00000670
        /*08f0*/ 	.word	0x000000ff
        /*08f4*/ 	.word	0x00019ca0
        /*08f8*/ 	.short	0x0100
        /*08fa*/ 	.byte	0x08
	.zero		1


	//   ....[16]....
        /*08fc*/ 	.word	0x00000680
        /*0900*/ 	.word	0x000000ff
        /*0904*/ 	.word	0x00019c98
        /*0908*/ 	.short	0x0100
        /*090a*/ 	.byte	0x08
	.zero		1


	//   ....[17]....
        /*090c*/ 	.word	0x00000690
        /*0910*/ 	.word	0x000000ff
        /*0914*/ 	.word	0x00019ca8
        /*0918*/ 	.short	0x0100
        /*091a*/ 	.byte	0x08
	.zero		1


	//   ....[18]....
        /*091c*/ 	.word	0x000007e0
        /*0920*/ 	.word	0x000000ff
        /*0924*/ 	.word	0x00019cb0
        /*0928*/ 	.short	0x0100
        /*092a*/ 	.byte	0x08
	.zero		1


	//   ....[19]....
        /*092c*/ 	.word	0x000007f0
        /*0930*/ 	.word	0x000000ff
        /*0934*/ 	.word	0x00019cc0
        /*0938*/ 	.short	0x0100
        /*093a*/ 	.byte	0x08
	.zero		1


	//   ....[20]....
        /*093c*/ 	.word	0x00000800
        /*0940*/ 	.word	0x000000ff
        /*0944*/ 	.word	0x00019cb8
        /*0948*/ 	.short	0x0100
        /*094a*/ 	.byte	0x08
	.zero		1


	//   ....[21]....
        /*094c*/ 	.word	0x00000810
        /*0950*/ 	.word	0x000000ff
        /*0954*/ 	.word	0x00019cc8
        /*0958*/ 	.short	0x0100
        /*095a*/ 	.byte	0x08
	.zero		1


	//   ....[22]....
        /*095c*/ 	.word	0x00001eb0
        /*0960*/ 	.word	0x000000ff
        /*0964*/ 	.word	0x00019c00
        /*0968*/ 	.short	0x010a
        /*096a*/ 	.byte	0x2e
	.zero		1


	//   ....[23]....
        /*096c*/ 	.word	0x00001f30
        /*0970*/ 	.word	0x00000002
        /*0974*/ 	.word	0x00019c30
        /*0978*/ 	.short	0x010a
        /*097a*/ 	.byte	0x3f
	.zero		1


	//   ....[24]....
        /*097c*/ 	.word	0x00001f70
        /*0980*/ 	.word	0x00000002
        /*0984*/ 	.word	0x00019c30
        /*0988*/ 	.short	0x010a
        /*098a*/ 	.byte	0x3f
	.zero		1


	//   ....[25]....
        /*098c*/ 	.word	0x00002580
        /*0990*/ 	.word	0x000000ff
        /*0994*/ 	.word	0x00000000
        /*0998*/ 	.short	0x0101
        /*099a*/ 	.byte	0x06
	.zero		1


	//   ....[26]....
        /*099c*/ 	.word	0x00004260
        /*09a0*/ 	.word	0x000000ff
        /*09a4*/ 	.word	0x00019c30
        /*09a8*/ 	.short	0x010a
        /*09aa*/ 	.byte	0x12
	.zero		1


	//   ....[27]....
        /*09ac*/ 	.word	0x000042a0
        /*09b0*/ 	.word	0x000000ff
        /*09b4*/ 	.word	0x00019c30
        /*09b8*/ 	.short	0x010a
        /*09ba*/ 	.byte	0x12
	.zero		1


	//   ....[28]....
        /*09bc*/ 	.word	0x00004400
        /*09c0*/ 	.word	0x000000ff
        /*09c4*/ 	.word	0x00019c50
        /*09c8*/ 	.short	0x010a
        /*09ca*/ 	.byte	0x0b
	.zero		1


	//   ....[29]....
        /*09cc*/ 	.word	0x00004440
        /*09d0*/ 	.word	0x000000ff
        /*09d4*/ 	.word	0x00019c50
        /*09d8*/ 	.short	0x010a
        /*09da*/ 	.byte	0x0b
	.zero		1


	//   ....[30]....
        /*09dc*/ 	.word	0x000046c0
        /*09e0*/ 	.word	0x000000ff
        /*09e4*/ 	.word	0x00000000
        /*09e8*/ 	.short	0x0101
        /*09ea*/ 	.byte	0x12
	.zero		1


	//   ....[31]....
        /*09ec*/ 	.word	0x00006280
        /*09f0*/ 	.word	0x000000ff
        /*09f4*/ 	.word	0x00000000
        /*09f8*/ 	.short	0x0101
        /*09fa*/ 	.byte	0x06
	.zero		1


	//   ....[32]....
        /*09fc*/ 	.word	0x00006840
        /*0a00*/ 	.word	0x000000ff
        /*0a04*/ 	.word	0x00019c30
        /*0a08*/ 	.short	0x010a
        /*0a0a*/ 	.byte	0x06
	.zero		1


	//   ....[33]....
        /*0a0c*/ 	.word	0x00006880
        /*0a10*/ 	.word	0x000000ff
        /*0a14*/ 	.word	0x00019c30
        /*0a18*/ 	.short	0x010a
        /*0a1a*/ 	.byte	0x06
	.zero		1


	//   ....[34]....
        /*0a1c*/ 	.word	0x000069e0
        /*0a20*/ 	.word	0x000000ff
        /*0a24*/ 	.word	0x00019c50
        /*0a28*/ 	.short	0x010a
        /*0a2a*/ 	.byte	0x0b
	.zero		1


	//   ....[35]....
        /*0a2c*/ 	.word	0x00006a20
        /*0a30*/ 	.word	0x000000ff
        /*0a34*/ 	.word	0x00019c50
        /*0a38*/ 	.short	0x010a
        /*0a3a*/ 	.byte	0x0b
	.zero		1


	//   ....[36]....
        /*0a3c*/ 	.word	0x00006c80
        /*0a40*/ 	.word	0x000000ff
        /*0a44*/ 	.word	0x00000000
        /*0a48*/ 	.short	0x0101
        /*0a4a*/ 	.byte	0x06
	.zero		1


	//   ....[37]....
        /*0a4c*/ 	.word	0x00007e70
        /*0a50*/ 	.word	0x000000ff
        /*0a54*/ 	.word	0x00000000
        /*0a58*/ 	.short	0x0101
        /*0a5a*/ 	.byte	0x06
	.zero		1


	//   ....[38]....
        /*0a5c*/ 	.word	0x00008380
        /*0a60*/ 	.word	0x000000ff
        /*0a64*/ 	.word	0x00019c50
        /*0a68*/ 	.short	0x010a
        /*0a6a*/ 	.byte	0x05
	.zero		1


	//   ....[39]....
        /*0a6c*/ 	.word	0x000083c0
        /*0a70*/ 	.word	0x000000ff
        /*0a74*/ 	.word	0x00019c50
        /*0a78*/ 	.short	0x010a
        /*0a7a*/ 	.byte	0x05
	.zero		1


	//   ....[40]....
        /*0a7c*/ 	.word	0x00008950
        /*0a80*/ 	.word	0x000000ff
        /*0a84*/ 	.word	0x00000000
        /*0a88*/ 	.short	0x0101
        /*0a8a*/ 	.byte	0x04
	.zero		1


	//   ....[41]....
        /*0a8c*/ 	.word	0x0000a750
        /*0a90*/ 	.word	0x00000000
        /*0a94*/ 	.word	0x00000000
        /*0a98*/ 	.short	0x0101
        /*0a9a*/ 	.byte	0x3f
	.zero		1


	//   ....[42]....
        /*0a9c*/ 	.word	0x0000adc0
        /*0aa0*/ 	.word	0x00000004
        /*0aa4*/ 	.word	0x00000000
        /*0aa8*/ 	.short	0x0101
        /*0aaa*/ 	.byte	0x3f
	.zero		1


	//   ....[43]....
        /*0aac*/ 	.word	0x0000e7d0
        /*0ab0*/ 	.word	0x00000004
        /*0ab4*/ 	.word	0x00019c80
        /*0ab8*/ 	.short	0x010a
        /*0aba*/ 	.byte	0x3f
	.zero		1


	//   ....[44]....
        /*0abc*/ 	.word	0x0000eb70
        /*0ac0*/ 	.word	0x00000004
        /*0ac4*/ 	.word	0x00019c70
        /*0ac8*/ 	.short	0x0107
        /*0aca*/ 	.byte	0x3f
	.zero		1


	//   ....[45]....
        /*0acc*/ 	.word	0x0000ec30
        /*0ad0*/ 	.word	0x00000004
        /*0ad4*/ 	.word	0x00019c70
        /*0ad8*/ 	.short	0x0101
        /*0ada*/ 	.byte	0x3f
	.zero		1


	//   ....[46]....
        /*0adc*/ 	.word	0x0000ec60
        /*0ae0*/ 	.word	0x00000004
        /*0ae4*/ 	.word	0x00019c40
        /*0ae8*/ 	.short	0x010a
        /*0aea*/ 	.byte	0x3f
	.zero		1


	//   ....[47]....
        /*0aec*/ 	.word	0x0000ef80
        /*0af0*/ 	.word	0x00000004
        /*0af4*/ 	.word	0x00019c30
        /*0af8*/ 	.short	0x0107
        /*0afa*/ 	.byte	0x3f
	.zero		1


	//   ....[48]....
        /*0afc*/ 	.word	0x0000f040
        /*0b00*/ 	.word	0x00000004
        /*0b04*/ 	.word	0x00019c30
        /*0b08*/ 	.short	0x0101
        /*0b0a*/ 	.byte	0x3f
	.zero		1


	//   ....[49]....
        /*0b0c*/ 	.word	0x0000f960
        /*0b10*/ 	.word	0x00000010
        /*0b14*/ 	.word	0x00019c00
        /*0b18*/ 	.short	0x0107
        /*0b1a*/ 	.byte	0x3f
	.zero		1


	//   ....[50]....
        /*0b1c*/ 	.word	0x0000fa60
        /*0b20*/ 	.word	0x00000010
        /*0b24*/ 	.word	0x00019c00
        /*0b28*/ 	.short	0x0101
        /*0b2a*/ 	.byte	0x3f
	.zero		1


	//   ....[51]....
        /*0b2c*/ 	.word	0x0000fa80
        /*0b30*/ 	.word	0x00000010
        /*0b34*/ 	.word	0x00019c20
        /*0b38*/ 	.short	0x010a
        /*0b3a*/ 	.byte	0x3f
	.zero		1


	//   ....[52]....
        /*0b3c*/ 	.word	0x0000fe20
        /*0b40*/ 	.word	0x00000004
        /*0b44*/ 	.word	0x00019c80
        /*0b48*/ 	.short	0x010a
        /*0b4a*/ 	.byte	0x3f
	.zero		1


	//   ....[53]....
        /*0b4c*/ 	.word	0x00010120
        /*0b50*/ 	.word	0x00000004
        /*0b54*/ 	.word	0x00019c70
        /*0b58*/ 	.short	0x0107
        /*0b5a*/ 	.byte	0x3f
	.zero		1


	//   ....[54]....
        /*0b5c*/ 	.word	0x000101e0
        /*0b60*/ 	.word	0x00000004
        /*0b64*/ 	.word	0x00019c70
        /*0b68*/ 	.short	0x0101
        /*0b6a*/ 	.byte	0x3f
	.zero		1


	//   ....[55]....
        /*0b6c*/ 	.word	0x00010210
        /*0b70*/ 	.word	0x00000004
        /*0b74*/ 	.word	0x00019c40
        /*0b78*/ 	.short	0x010a
        /*0b7a*/ 	.byte	0x3f
	.zero		1


	//   ....[56]....
        /*0b7c*/ 	.word	0x000104f0
        /*0b80*/ 	.word	0x00000004
        /*0b84*/ 	.word	0x00019c30
        /*0b88*/ 	.short	0x0107
        /*0b8a*/ 	.byte	0x3f
	.zero		1


	//   ....[57]....
        /*0b8c*/ 	.word	0x000105c0
        /*0b90*/ 	.word	0x00000004
        /*0b94*/ 	.word	0x00019c30
        /*0b98*/ 	.short	0x0101
        /*0b9a*/ 	.byte	0x3f
	.zero		1


	//   ....[58]....
        /*0b9c*/ 	.word	0x00010640
        /*0ba0*/ 	.word	0x00000002
        /*0ba4*/ 	.word	0x00019c70
        /*0ba8*/ 	.short	0x010a
        /*0baa*/ 	.byte	0x3f
	.zero		1


	//   ....[59]....
        /*0bac*/ 	.word	0x000106d0
        /*0bb0*/ 	.word	0x00000002
        /*0bb4*/ 	.word	0x00019c60
        /*0bb8*/ 	.short	0x010a
        /*0bba*/ 	.byte	0x3f
	.zero		1


	//   ....[60]....
        /*0bbc*/ 	.word	0x00010b40
        /*0bc0*/ 	.word	0x00000002
        /*0bc4*/ 	.word	0x00019c50
        /*0bc8*/ 	.short	0x0101
        /*0bca*/ 	.byte	0x3f
	.zero		1


	//   ....[61]....
        /*0bcc*/ 	.word	0x00010bd0
        /*0bd0*/ 	.word	0x00000002
        /*0bd4*/ 	.word	0x00000000
        /*0bd8*/ 	.short	0x0101
        /*0bda*/ 	.byte	0x3f
	.zero		1


	//   ....[62]....
        /*0bdc*/ 	.word	0x00010da0
        /*0be0*/ 	.word	0x00000000
        /*0be4*/ 	.word	0x00019c70
        /*0be8*/ 	.short	0x010a
        /*0bea*/ 	.byte	0x3f
	.zero		1


	//   ....[63]....
        /*0bec*/ 	.word	0x00010e20
        /*0bf0*/ 	.word	0x00000000
        /*0bf4*/ 	.word	0x00019c60
        /*0bf8*/ 	.short	0x010a
        /*0bfa*/ 	.byte	0x3f
	.zero		1


	//   ....[64]....
        /*0bfc*/ 	.word	0x000112a0
        /*0c00*/ 	.word	0x00000000
        /*0c04*/ 	.word	0x00019c50
        /*0c08*/ 	.short	0x0101
        /*0c0a*/ 	.byte	0x3f
	.zero		1


	//   ....[65]....
        /*0c0c*/ 	.word	0x00011340
        /*0c10*/ 	.word	0x00000000
        /*0c14*/ 	.word	0x00000000
        /*0c18*/ 	.short	0x0101
        /*0c1a*/ 	.byte	0x3f
	.zero		1


	//   ....[66]....
        /*0c1c*/ 	.word	0x00012510
        /*0c20*/ 	.word	0x00000005
        /*0c24*/ 	.word	0x00019c20
        /*0c28*/ 	.short	0x010a
        /*0c2a*/ 	.byte	0x3f
	.zero		1


	//   ....[67]....
        /*0c2c*/ 	.word	0x00012690
        /*0c30*/ 	.word	0x00000003
        /*0c34*/ 	.word	0x00019c40
        /*0c38*/ 	.short	0x010a
        /*0c3a*/ 	.byte	0x3f
	.zero		1


	//   ....[68]....
        /*0c3c*/ 	.word	0x00012730
        /*0c40*/ 	.word	0x00000005
        /*0c44*/ 	.word	0x00019c40
        /*0c48*/ 	.short	0x010a
        /*0c4a*/ 	.byte	0x3f
	.zero		1


	//   ....[69]....
        /*0c4c*/ 	.word	0x00012770
        /*0c50*/ 	.word	0x00000003
        /*0c54*/ 	.word	0x00019c60
        /*0c58*/ 	.short	0x010a
        /*0c5a*/ 	.byte	0x3f
	.zero		1


	//   ....[70]....
        /*0c5c*/ 	.word	0x000127b0
        /*0c60*/ 	.word	0x00000005
        /*0c64*/ 	.word	0x00019c60
        /*0c68*/ 	.short	0x010a
        /*0c6a*/ 	.byte	0x3f
	.zero		1


	//   ....[71]....
        /*0c6c*/ 	.word	0x000127f0
        /*0c70*/ 	.word	0x00000003
        /*0c74*/ 	.word	0x00019c80
        /*0c78*/ 	.short	0x010a
        /*0c7a*/ 	.byte	0x3f
	.zero		1


	//   ....[72]....
        /*0c7c*/ 	.word	0x00012830
        /*0c80*/ 	.word	0x00000005
        /*0c84*/ 	.word	0x00019c80
        /*0c88*/ 	.short	0x010a
        /*0c8a*/ 	.byte	0x3f
	.zero		1


	//   ....[73]....
        /*0c8c*/ 	.word	0x000128a0
        /*0c90*/ 	.word	0x00000003
        /*0c94*/ 	.word	0x00019c00
        /*0c98*/ 	.short	0x010a
        /*0c9a*/ 	.byte	0x3f
	.zero		1


	//   ....[74]....
        /*0c9c*/ 	.word	0x000128f0
        /*0ca0*/ 	.word	0x00000002
        /*0ca4*/ 	.word	0x00019c30
        /*0ca8*/ 	.short	0x010a
        /*0caa*/ 	.byte	0x3f
	.zero		1


	//   ....[75]....
        /*0cac*/ 	.word	0x00012950
        /*0cb0*/ 	.word	0x00000007
        /*0cb4*/ 	.word	0x00019c30
        /*0cb8*/ 	.short	0x010a
        /*0cba*/ 	.byte	0x3f
	.zero		1


	//   ....[76]....
        /*0cbc*/ 	.word	0x000129b0
        /*0cc0*/ 	.word	0x00000004
        /*0cc4*/ 	.word	0x00019c50
        /*0cc8*/ 	.short	0x010a
        /*0cca*/ 	.byte	0x3f
	.zero		1


	//   ....[77]....
        /*0ccc*/ 	.word	0x00012a10
        /*0cd0*/ 	.word	0x00000007
        /*0cd4*/ 	.word	0x00019c30
        /*0cd8*/ 	.short	0x010a
        /*0cda*/ 	.byte	0x3f
	.zero		1


	//   ....[78]....
        /*0cdc*/ 	.word	0x00012a70
        /*0ce0*/ 	.word	0x00000004
        /*0ce4*/ 	.word	0x00019c50
        /*0ce8*/ 	.short	0x010a
        /*0cea*/ 	.byte	0x3f
	.zero		1


	//   ....[79]....
        /*0cec*/ 	.word	0x00012ad0
        /*0cf0*/ 	.word	0x00000006
        /*0cf4*/ 	.word	0x00019c50
        /*0cf8*/ 	.short	0x010a
        /*0cfa*/ 	.byte	0x3f
	.zero		1


	//   ....[80]....
        /*0cfc*/ 	.word	0x00012bd0
        /*0d00*/ 	.word	0x00000004
        /*0d04*/ 	.word	0x00019c80
        /*0d08*/ 	.short	0x010a
        /*0d0a*/ 	.byte	0x3f
	.zero		1


	//   ....[81]....
        /*0d0c*/ 	.word	0x00012f80
        /*0d10*/ 	.word	0x00000004
        /*0d14*/ 	.word	0x00019c40
        /*0d18*/ 	.short	0x010a
        /*0d1a*/ 	.byte	0x3f
	.zero		1


	//   ....[82]....
        /*0d1c*/ 	.word	0x00013620
        /*0d20*/ 	.word	0x00000010
        /*0d24*/ 	.word	0x00019c20
        /*0d28*/ 	.short	0x010a
        /*0d2a*/ 	.byte	0x3f
	.zero		1


	//   ....[83]....
        /*0d2c*/ 	.word	0x00013670
        /*0d30*/ 	.word	0x00000004
        /*0d34*/ 	.word	0x00019c80
        /*0d38*/ 	.short	0x010a
        /*0d3a*/ 	.byte	0x3f
	.zero		1


	//   ....[84]....
        /*0d3c*/ 	.word	0x00013930
        /*0d40*/ 	.word	0x00000004
        /*0d44*/ 	.word	0x00019c40
        /*0d48*/ 	.short	0x010a
        /*0d4a*/ 	.byte	0x3f
	.zero		1


	//   ....[85]....
        /*0d4c*/ 	.word	0x00013be0
        /*0d50*/ 	.word	0x00000002
        /*0d54*/ 	.word	0x00019c70
        /*0d58*/ 	.short	0x010a
        /*0d5a*/ 	.byte	0x3f
	.zero		1


	//   ....[86]....
        /*0d5c*/ 	.word	0x00013c30
        /*0d60*/ 	.word	0x00000002
        /*0d64*/ 	.word	0x00019c60
        /*0d68*/ 	.short	0x010a
        /*0d6a*/ 	.byte	0x3f
	.zero		1


	//   ....[87]....
        /*0d6c*/ 	.word	0x00013c80
        /*0d70*/ 	.word	0x00000000
        /*0d74*/ 	.word	0x00019c70
        /*0d78*/ 	.short	0x010a
        /*0d7a*/ 	.byte	0x3f
	.zero		1


	//   ....[88]....
        /*0d7c*/ 	.word	0x00013cd0
        /*0d80*/ 	.word	0x00000000
        /*0d84*/ 	.word	0x00019c60
        /*0d88*/ 	.short	0x010a
        /*0d8a*/ 	.byte	0x3f
	.zero		1


	//   ....[89]....
        /*0d8c*/ 	.word	0x00013d20
        /*0d90*/ 	.word	0x00000005
        /*0d94*/ 	.word	0x00019c20
        /*0d98*/ 	.short	0x010a
        /*0d9a*/ 	.byte	0x3f
	.zero		1


	//   ....[90]....
        /*0d9c*/ 	.word	0x00013ec0
        /*0da0*/ 	.word	0x00000003
        /*0da4*/ 	.word	0x00019c40
        /*0da8*/ 	.short	0x010a
        /*0daa*/ 	.byte	0x3f
	.zero		1


	//   ....[91]....
        /*0dac*/ 	.word	0x00013f10
        /*0db0*/ 	.word	0x00000005
        /*0db4*/ 	.word	0x00019c40
        /*0db8*/ 	.short	0x010a
        /*0dba*/ 	.byte	0x3f
	.zero		1


	//   ....[92]....
        /*0dbc*/ 	.word	0x00013f60
        /*0dc0*/ 	.word	0x00000003
        /*0dc4*/ 	.word	0x00019c60
        /*0dc8*/ 	.short	0x010a
        /*0dca*/ 	.byte	0x3f
	.zero		1


	//   ....[93]....
        /*0dcc*/ 	.word	0x00013fb0
        /*0dd0*/ 	.word	0x00000005
        /*0dd4*/ 	.word	0x00019c60
        /*0dd8*/ 	.short	0x010a
        /*0dda*/ 	.byte	0x3f
	.zero		1


	//   ....[94]....
        /*0ddc*/ 	.word	0x00014000
        /*0de0*/ 	.word	0x00000003
        /*0de4*/ 	.word	0x00019c80
        /*0de8*/ 	.short	0x010a
        /*0dea*/ 	.byte	0x3f
	.zero		1


	//----- nvinfo : EIATTR_NUM_MBARRIERS
	.align		4
.L_1340:
        /*0dec*/ 	.byte	0x03, 0x38
        /*0dee*/ 	.short	0x0016


	//----- nvinfo : EIATTR_EXIT_INSTR_OFFSETS
	.align		4
        /*0df0*/ 	.byte	0x04, 0x1c
        /*0df2*/ 	.short	(.L_1342 - .L_1341)


	//   ....[0]....
.L_1341:
        /*0df4*/ 	.word	0x00000980


	//   ....[1]....
        /*0df8*/ 	.word	0x0000bfd0


	//   ....[2]....
        /*0dfc*/ 	.word	0x00012880


	//----- nvinfo : EIATTR_MAX_THREADS
	.align		4
.L_1342:
        /*0e00*/ 	.byte	0x04, 0x05
        /*0e02*/ 	.short	(.L_1344 - .L_1343)
.L_1343:
        /*0e04*/ 	.word	0x00000200
        /*0e08*/ 	.word	0x00000001
        /*0e0c*/ 	.word	0x00000001


	//----- nvinfo : EIATTR_CRS_STACK_SIZE
	.align		4
.L_1344:
        /*0e10*/ 	.byte	0x04, 0x1e
        /*0e12*/ 	.short	(.L_1346 - .L_1345)
.L_1345:
        /*0e14*/ 	.word	0x00000000


	//----- nvinfo : EIATTR_CBANK_PARAM_SIZE
	.align		4
.L_1346:
        /*0e18*/ 	.byte	0x03, 0x19
        /*0e1a*/ 	.short	0x0af0


	//----- nvinfo : EIATTR_PARAM_CBANK
	.align		4
        /*0e1c*/ 	.byte	0x04, 0x0a
        /*0e1e*/ 	.short	(.L_1348 - .L_1347)
	.align		4
.L_1347:
        /*0e20*/ 	.word	index@(.nv.constant0._ZN7cutlass13device_kernelIN5flash11enable_sm90INS1_16FlashAttnFwdSm90INS1_25CollectiveMainloopFwdSm90ILi2EN4cute5tupleIJNS5_1CILi1EEES8_S8_EEENS6_IJNS7_ILi192EEENS7_ILi128EEENS7_ILi96EEEEEELi96ENS_12float_e4m3_tEfNS_4arch4Sm90ELb1ELb0ELb0ELb1ELb1ELb0ELb0ELb1ELb1ELb1ELb1ELb0EEENS1_21CollectiveEpilogueFwdINS6_IJSA_SC_SB_EEES9_NS_10bfloat16_tESG_Li384ELb1ELb1ELb1ELb1EEENS1_36VarlenDynamicPersistentTileSchedulerILi192ELi128ELi384ELi128ELb1ELb1ELb1ELb1ELb1ELb1EEEEEEEEEvNT_6ParamsE)
        /*0e24*/ 	.short	0x0210
        /*0e26*/ 	.short	0x0af0


	//----- nvinfo : EIATTR_SW_WAR
	.align		4
.L_1348:
        /*0e28*/ 	.byte	0x04, 0x36
        /*0e2a*/ 	.short	(.L_1350 - .L_1349)
.L_1349:
        /*0e2c*/ 	.word	0x00000008
.L_1350:


//--------------------- .nv.info._ZN7cutlass13device_kernelIN5flash11enable_sm90INS1_16FlashAttnFwdSm90INS1_25CollectiveMainloopFwdSm90ILi2EN4cute5tupleIJNS5_1CILi1EEES8_S8_EEENS6_IJNS7_ILi192EEENS7_ILi128EEENS7_ILi96EEEEEELi96ENS_12float_e4m3_tEfNS_4arch4Sm90ELb1ELb0ELb0ELb1ELb1ELb1ELb0ELb1ELb1ELb1ELb1ELb0EEENS1_21CollectiveEpilogueFwdINS6_IJSA_SC_SB_EEES9_NS_10bfloat16_tESG_Li384ELb1ELb1ELb1ELb1EEENS1_36VarlenDynamicPersistentTileSchedulerILi192ELi128ELi384ELi128ELb1ELb1ELb1ELb1ELb1ELb1EEEEEEEEEvNT_6ParamsE --------------------------
	.section	.nv.info._ZN7cutlass13device_kernelIN5flash11enable_sm90INS1_16FlashAttnFwdSm90INS1_25CollectiveMainloopFwdSm90ILi2EN4cute5tupleIJNS5_1CILi1EEES8_S8_EEENS6_IJNS7_ILi192EEENS7_ILi128EEENS7_ILi96EEEEEELi96ENS_12float_e4m3_tEfNS_4arch4Sm90ELb1ELb0ELb0ELb1ELb1ELb1ELb0ELb1ELb1ELb1ELb1ELb0EEENS1_21CollectiveEpilogueFwdINS6_IJSA_SC_SB_EEES9_NS_10bfloat16_tESG_Li384ELb1ELb1ELb1ELb1EEENS1_36VarlenDynamicPersistentTileSchedulerILi192ELi128ELi384ELi128ELb1ELb1ELb1ELb1ELb1ELb1EEEEEEEEEvNT_6ParamsE,"",@"SHT_CUDA_INFO"
	.sectionflags	@""
	.align	4


	//----- nvinfo : EIATTR_CUDA_API_VERSION
	.align		4
        /*0000*/ 	.byte	0x04, 0x37
        /*0002*/ 	.short	(.L_1352 - .L_1351)
.L_1351:
        /*0004*/ 	.word	0x00000082


	//----- nvinfo : EIATTR_KPARAM_INFO
	.align		4
.L_1352:
        /*0008*/ 	.byte	0x04, 0x17
        /*000a*/ 	.short	(.L_1354 - .L_1353)
.L_1353:
        /*000c*/ 	.word	0x00000000
        /*0010*/ 	.short	0x0000
        /*0012*/ 	.short	0x0070
        /*0014*/ 	.byte	0x00, 0xf0, 0x01, 0x2a


	//----- nvinfo : EIATTR_SPARSE_MMA_MASK
	.align		4
.L_1354:
        /*0018*/ 	.byte	0x03, 0x50
        /*001a*/ 	.short	0x0000


	//----- nvinfo : EIATTR_MAXREG_COUNT
	.align		4
        /*001c*/ 	.byte	0x03, 0x1b
        /*001e*/ 	.short	0x0080


	//----- nvinfo : EIATTR_NUM_BARRIERS
	.align		4
        /*0020*/ 	.byte	0x02, 0x4c
        /*0022*/ 	.byte	0x10
	.zero		1


	//----- nvinfo : EIATTR_EXTERNS
	.align		4
        /*0024*/ 	.byte	0x04, 0x0f
        /*0026*/ 	.short	(.L_1356 - .L_1355)


	//   ....[0]....
	.align		4
.L_1355:
        /*0028*/ 	.word	index@(__assertfail)


	//----- nvinfo : EIATTR_ANNOTATIONS
	.align		4
.L_1356:
        /*002c*/ 	.byte	0x04, 0x55
        /*002e*/ 	.short	(.L_1358 - .L_1357)


	//   ....[0]....
.L_1357:
        /* <DEDUP_REMOVED lines=130> */


	//----- nvinfo : EIATTR_MERCURY_ISA_VERSION
	.align		4
.L_1358:
        /*0838*/ 	.byte	0x03, 0x5f
        /*083a*/ 	.short	0x0101


	//----- nvinfo : EIATTR_UNUSED_LOAD_BYTE_OFFSET
	.align		4
        /*083c*/ 	.byte	0x04, 0x44
        /*083e*/ 	.short	(.L_1360 - .L_1359)


	//   ....[0]....
.L_1359:
        /*0840*/ 	.word	0x00000a40
        /*0844*/ 	.word	0x0000fff0


	//   ....[1]....
        /*0848*/ 	.word	0x000133c0
        /*084c*/ 	.word	0x0000fff0


	//----- nvinfo : EIATTR_INT_WARP_WIDE_INSTR_OFFSETS
	.align		4
.L_1360:
        /*0850*/ 	.byte	0x04, 0x31
        /*0852*/ 	.short	(.L_1362 - .L_1361)


	//   ....[0]....
.L_1361:
        /*0854*/ 	.word	0x00000120


	//   ....[1]....
        /*0858*/ 	.word	0x000001c0


	//   ....[2]....
        /*085c*/ 	.word	0x00000230


	//   ....[3]....
        /*0860*/ 	.word	0x00019cb0


	//   ....[4]....
        /*0864*/ 	.word	0x00019d10


	//   ....[5]....
        /*0868*/ 	.word	0x0001cea0


	//   ....[6]....
        /*086c*/ 	.word	0x0001cf00


	//----- nvinfo : EIATTR_COOP_GROUP_MASK_REGIDS
	.align		4
.L_1362:
        /*0870*/ 	.byte	0x04, 0x29
        /*0872*/ 	.short	(.L_1364 - .L_1363)


	//   ....[0]....
.L_1363:
        /*0874*/ 	.word	0xffffffff


	//   ....[1]....
        /*0878*/ 	.word	0xffffffff


	//   ....[2]....
        /*087c*/ 	.word	0xffffffff


	//   ....[3]....
        /*0880*/ 	.word	0xffffffff


	//   ....[4]....
        /*0884*/ 	.word	0xffffffff


	//   ....[5]....
        /*0888*/ 	.word	0xffffffff


	//   ....[6]....
        /*088c*/ 	.word	0xffffffff


	//   ....[7]....
        /*0890*/ 	.word	0xffffffff


	//   ....[8]....
        /*0894*/ 	.word	0xffffffff


	//   ....[9]....
        /*0898*/ 	.word	0xffffffff


	//   ....[10]....
        /*089c*/ 	.word	0xffffffff


	//   ....[11]....
        /*08a0*/ 	.word	0xffffffff


	//   ....[12]....
        /*08a4*/ 	.word	0xffffffff


	//   ....[13]....
        /*08a8*/ 	.word	0xffffffff


	//   ....[14]....
        /*08ac*/ 	.word	0xffffffff


	//   ....[15]....
        /*08b0*/ 	.word	0xffffffff


	//   ....[16]....
        /*08b4*/ 	.word	0xffffffff


	//   ....[17]....
        /*08b8*/ 	.word	0xffffffff


	//   ....[18]....
        /*08bc*/ 	.word	0xffffffff


	//   ....[19]....
        /*08c0*/ 	.word	0xffffffff


	//   ....[20]....
        /*08c4*/ 	.word	0xffffffff


	//   ....[21]....
        /*08c8*/ 	.word	0xffffffff


	//   ....[22]....
        /*08cc*/ 	.word	0xffffffff


	//   ....[23]....
        /*08d0*/ 	.word	0xffffffff


	//   ....[24]....
        /*08d4*/ 	.word	0xffffffff


	//   ....[25]....
        /*08d8*/ 	.word	0xffffffff


	//   ....[26]....
        /*08dc*/ 	.word	0xffffffff


	//   ....[27]....
        /*08e0*/ 	.word	0xffffffff


	//   ....[28]....
        /*08e4*/ 	.word	0xffffffff


	//   ....[29]....
        /*08e8*/ 	.word	0xffffffff


	//   ....[30]....
        /*08ec*/ 	.word	0xffffffff


	//   ....[31]....
        /*08f0*/ 	.word	0xffffffff


	//   ....[32]....
        /*08f4*/ 	.word	0xffffffff


	//   ....[33]....
        /*08f8*/ 	.word	0xffffffff


	//   ....[34]....
        /*08fc*/ 	.word	0xffffffff


	//   ....[35]....
        /*0900*/ 	.word	0xffffffff


	//   ....[36]....
        /*0904*/ 	.word	0xffffffff


	//   ....[37]....
        /*0908*/ 	.word	0xffffffff


	//   ....[38]....
        /*090c*/ 	.word	0xffffffff


	//   ....[39]....
        /*0910*/ 	.word	0xffffffff


	//   ....[40]....
        /*0914*/ 	.word	0xffffffff


	//   ....[41]....
        /*0918*/ 	.word	0xffffffff


	//   ....[42]....
        /*091c*/ 	.word	0xffffffff


	//   ....[43]....
        /*0920*/ 	.word	0xffffffff


	//   ....[44]....
        /*0924*/ 	.word	0xffffffff


	//   ....[45]....
        /*0928*/ 	.word	0xffffffff


	//   ....[46]....
        /*092c*/ 	.word	0xffffffff


	//   ....[47]....
        /*0930*/ 	.word	0xffffffff


	//   ....[48]....
        /*0934*/ 	.word	0xffffffff


	//   ....[49]....
        /*0938*/ 	.word	0xffffffff


	//   ....[50]....
        /*093c*/ 	.word	0xffffffff


	//   ....[51]....
        /*0940*/ 	.word	0xffffffff


	//   ....[52]....
        /*0944*/ 	.word	0xffffffff


	//   ....[53]....
        /*0948*/ 	.word	0xffffffff


	//   ....[54]....
        /*094c*/ 	.word	0xffffffff


	//   ....[55]....
        /*0950*/ 	.word	0xffffffff


	//   ....[56]....
        /*0954*/ 	.word	0xffffffff


	//   ....[57]....
        /*0958*/ 	.word	0xffffffff


	//   ....[58]....
        /*095c*/ 	.word	0xffffffff


	//   ....[59]....
        /*0960*/ 	.word	0xffffffff


	//   ....[60]....
        /*0964*/ 	.word	0xffffffff


	//   ....[61]....
        /*0968*/ 	.word	0xffffffff


	//   ....[62]....
        /*096c*/ 	.word	0xffffffff


	//   ....[63]....
        /*0970*/ 	.word	0xffffffff


	//   ....[64]....
        /*0974*/ 	.word	0xffffffff


	//   ....[65]....
        /*0978*/ 	.word	0xffffffff


	//   ....[66]....
        /*097c*/ 	.word	0xffffffff


	//   ....[67]....
        /*0980*/ 	.word	0xffffffff


	//   ....[68]....
        /*0984*/ 	.word	0xffffffff


	//   ....[69]....
        /*0988*/ 	.word	0xffffffff


	//   ....[70]....
        /*098c*/ 	.word	0xffffffff


	//   ....[71]....
        /*0990*/ 	.word	0xffffffff


	//   ....[72]....
        /*0994*/ 	.word	0xffffffff


	//   ....[73]....
        /*0998*/ 	.word	0xffffffff


	//   ....[74]....
        /*099c*/ 	.word	0xffffffff


	//   ....[75]....
        /*09a0*/ 	.word	0xffffffff


	//   ....[76]....
        /*09a4*/ 	.word	0xffffffff


	//   ....[77]....
        /*09a8*/ 	.word	0xffffffff


	//   ....[78]....
        /*09ac*/ 	.word	0xffffffff


	//   ....[79]....
        /*09b0*/ 	.word	0xffffffff


	//   ....[80]....
        /*09b4*/ 	.word	0xffffffff


	//   ....[81]....
        /*09b8*/ 	.word	0xffffffff


	//   ....[82]....
        /*09bc*/ 	.word	0xffffffff


	//   ....[83]....
        /*09c0*/ 	.word	0xffffffff


	//   ....[84]....
        /*09c4*/ 	.word	0xffffffff


	//   ....[85]....
        /*09c8*/ 	.word	0xffffffff


	//   ....[86]....
        /*09cc*/ 	.word	0xffffffff


	//   ....[87]....
        /*09d0*/ 	.word	0xffffffff


	//   ....[88]....
        /*09d4*/ 	.word	0xffffffff


	//   ....[89]....
        /*09d8*/ 	.word	0xffffffff


	//   ....[90]....
        /*09dc*/ 	.word	0xffffffff


	//   ....[91]....
        /*09e0*/ 	.word	0xffffffff


	//   ....[92]....
        /*09e4*/ 	.word	0xffffffff


	//   ....[93]....
        /*09e8*/ 	.word	0xffffffff


	//   ....[94]....
        /*09ec*/ 	.word	0xffffffff


	//   ....[95]....
        /*09f0*/ 	.word	0xffffffff


	//   ....[96]....
        /*09f4*/ 	.word	0xffffffff


	//   ....[97]....
        /*09f8*/ 	.word	0xffffffff


	//   ....[98]....
        /*09fc*/ 	.word	0xffffffff


	//   ....[99]....
        /*0a00*/ 	.word	0xffffffff


	//   ....[100]....
        /*0a04*/ 	.word	0xffffffff


	//   ....[101]....
        /*0a08*/ 	.word	0xffffffff


	//   ....[102]....
        /*0a0c*/ 	.word	0xffffffff


	//   ....[103]....
        /*0a10*/ 	.word	0xffffffff


	//   ....[104]....
        /*0a14*/ 	.word	0xffffffff


	//   ....[105]....
        /*0a18*/ 	.word	0xffffffff


	//   ....[106]....
        /*0a1c*/ 	.word	0xffffffff


	//   ....[107]....
        /*0a20*/ 	.word	0xffffffff


	//   ....[108]....
        /*0a24*/ 	.word	0xffffffff


	//   ....[109]....
        /*0a28*/ 	.word	0xffffffff


	//   ....[110]....
        /*0a2c*/ 	.word	0xffffffff


	//   ....[111]....
        /*0a30*/ 	.word	0xffffffff


	//   ....[112]....
        /*0a34*/ 	.word	0xffffffff


	//   ....[113]....
        /*0a38*/ 	.word	0xffffffff


	//   ....[114]....
        /*0a3c*/ 	.word	0xffffffff


	//   ....[115]....
        /*0a40*/ 	.word	0xffffffff


	//   ....[116]....
        /*0a44*/ 	.word	0xffffffff


	//   ....[117]....
        /*0a48*/ 	.word	0xffffffff


	//   ....[118]....
        /*0a4c*/ 	.word	0xffffffff


	//   ....[119]....
        /*0a50*/ 	.word	0xffffffff


	//   ....[120]....
        /*0a54*/ 	.word	0xffffffff


	//   ....[121]....
        /*0a58*/ 	.word	0xffffffff


	//   ....[122]....
        /*0a5c*/ 	.word	0xffffffff


	//   ....[123]....
        /*0a60*/ 	.word	0xffffffff


	//   ....[124]....
        /*0a64*/ 	.word	0xffffffff


	//   ....[125]....
        /*0a68*/ 	.word	0xffffffff


	//   ....[126]....
        /*0a6c*/ 	.word	0xffffffff


	//   ....[127]....
        /*0a70*/ 	.word	0xffffffff


	//   ....[128]....
        /*0a74*/ 	.word	0xffffffff


	//   ....[129]....
        /*0a78*/ 	.word	0xffffffff


	//   ....[130]....
        /*0a7c*/ 	.word	0xffffffff


	//   ....[131]....
        /*0a80*/ 	.word	0xffffffff


	//   ....[132]....
        /*0a84*/ 	.word	0xffffffff


	//   ....[133]....
        /*0a88*/ 	.word	0xffffffff


	//   ....[134]....
        /*0a8c*/ 	.word	0xffffffff


	//   ....[135]....
        /*0a90*/ 	.word	0xffffffff


	//   ....[136]....
        /*0a94*/ 	.word	0xffffffff


	//   ....[137]....
        /*0a98*/ 	.word	0xffffffff


	//   ....[138]....
        /*0a9c*/ 	.word	0xffffffff


	//   ....[139]....
        /*0aa0*/ 	.word	0xffffffff


	//   ....[140]....
        /*0aa4*/ 	.word	0xffffffff


	//   ....[141]....
        /*0aa8*/ 	.word	0xffffffff


	//   ....[142]....
        /*0aac*/ 	.word	0xffffffff


	//   ....[143]....
        /*0ab0*/ 	.word	0xffffffff


	//   ....[144]....
        /*0ab4*/ 	.word	0xffffffff


	//   ....[145]....
        /*0ab8*/ 	.word	0xffffffff


	//   ....[146]....
        /*0abc*/ 	.word	0xffffffff


	//   ....[147]....
        /*0ac0*/ 	.word	0xffffffff


	//   ....[148]....
        /*0ac4*/ 	.word	0xffffffff


	//   ....[149]....
        /*0ac8*/ 	.word	0xffffffff


	//   ....[150]....
        /*0acc*/ 	.word	0xffffffff


	//   ....[151]....
        /*0ad0*/ 	.word	0xffffffff


	//   ....[152]....
        /*0ad4*/ 	.word	0xffffffff


	//   ....[153]....
        /*0ad8*/ 	.word	0xffffffff


	//   ....[154]....
        /*0adc*/ 	.word	0xffffffff


	//   ....[155]....
        /*0ae0*/ 	.word	0xffffffff


	//   ....[156]....
        /*0ae4*/ 	.word	0xffffffff


	//   ....[157]....
        /*0ae8*/ 	.word	0xffffffff


	//   ....[158]....
        /*0aec*/ 	.word	0xffffffff


	//   ....[159]....
        /*0af0*/ 	.word	0xffffffff


	//   ....[160]....
        /*0af4*/ 	.word	0xffffffff


	//   ....[161]....
        /*0af8*/ 	.word	0xffffffff


	//   ....[162]....
        /*0afc*/ 	.word	0xffffffff


	//   ....[163]....
        /*0b00*/ 	.word	0xffffffff


	//   ....[164]....
        /*0b04*/ 	.word	0xffffffff


	//   ....[165]....
        /*0b08*/ 	.word	0xffffffff


	//   ....[166]....
        /*0b0c*/ 	.word	0xffffffff


	//   ....[167]....
        /*0b10*/ 	.word	0x0500000f


	//   ....[168]....
        /*0b14*/ 	.word	0x0500000f


	//   ....[169]....
        /*0b18*/ 	.word	0x0500000f


	//   ....[170]....
        /*0b1c*/ 	.word	0x0500000f


	//   ....[171]....
        /*0b20*/ 	.word	0x0500000f


	//   ....[172]....
        /*0b24*/ 	.word	0x0500000f


	//   ....[173]....
        /*0b28*/ 	.word	0x0500000f


	//   ....[174]....
        /*0b2c*/ 	.word	0x0500000f


	//   ....[175]....
        /*0b30*/ 	.word	0x0500000f


	//   ....[176]....
        /*0b34*/ 	.word	0x0500000f


	//   ....[177]....
        /*0b38*/ 	.word	0x0500000f


	//   ....[178]....
        /*0b3c*/ 	.word	0x0500000f


	//   ....[179]....
        /*0b40*/ 	.word	0x0500000f


	//   ....[180]....
        /*0b44*/ 	.word	0x0500000f


	//   ....[181]....
        /*0b48*/ 	.word	0x0500000f


	//   ....[182]....
        /*0b4c*/ 	.word	0x0500000f


	//   ....[183]....
        /*0b50*/ 	.word	0x0500000f


	//   ....[184]....
        /*0b54*/ 	.word	0x0500000f


	//   ....[185]....
        /*0b58*/ 	.word	0x0500000f


	//   ....[186]....
        /*0b5c*/ 	.word	0x0500000f


	//   ....[187]....
        /*0b60*/ 	.word	0x0500000f


	//   ....[188]....
        /*0b64*/ 	.word	0x0500000f


	//   ....[189]....
        /*0b68*/ 	.word	0x0500000f


	//   ....[190]....
        /*0b6c*/ 	.word	0x0500000f


	//   ....[191]....
        /*0b70*/ 	.word	0x0500000f


	//   ....[192]....
        /*0b74*/ 	.word	0x0500000f


	//   ....[193]....
        /*0b78*/ 	.word	0x0500000f


	//   ....[194]....
        /*0b7c*/ 	.word	0x0500000f


	//   ....[195]....
        /*0b80*/ 	.word	0x0500000f


	//   ....[196]....
        /*0b84*/ 	.word	0x0500000f


	//   ....[197]....
        /*0b88*/ 	.word	0x0500000f


	//   ....[198]....
        /*0b8c*/ 	.word	0x0500000f


	//   ....[199]....
        /*0b90*/ 	.word	0x0500000f


	//   ....[200]....
        /*0b94*/ 	.word	0x0500000f


	//   ....[201]....
        /*0b98*/ 	.word	0x0500000f


	//   ....[202]....
        /*0b9c*/ 	.word	0x0500000f


	//   ....[203]....
        /*0ba0*/ 	.word	0x0500000f


	//   ....[204]....
        /*0ba4*/ 	.word	0x0500000f


	//   ....[205]....
        /*0ba8*/ 	.word	0x0500000f


	//   ....[206]....
        /*0bac*/ 	.word	0x0500000f


	//   ....[207]....
        /*0bb0*/ 	.word	0x0500000f


	//   ....[208]....
        /*0bb4*/ 	.word	0x0500000f


	//   ....[209]....
        /*0bb8*/ 	.word	0x0500000f


	//   ....[210]....
        /*0bbc*/ 	.word	0x0500000f


	//   ....[211]....
        /*0bc0*/ 	.word	0x0500000f


	//   ....[212]....
        /*0bc4*/ 	.word	0x0500000f


	//   ....[213]....
        /*0bc8*/ 	.word	0x0500000f


	//   ....[214]....
        /*0bcc*/ 	.word	0x0500000f


	//   ....[215]....
        /*0bd0*/ 	.word	0x0500000f


	//   ....[216]....
        /*0bd4*/ 	.word	0x0500000f


	//   ....[217]....
        /*0bd8*/ 	.word	0x0500000f


	//   ....[218]....
        /*0bdc*/ 	.word	0x0500000f


	//   ....[219]....
        /*0be0*/ 	.word	0x0500000f


	//   ....[220]....
        /*0be4*/ 	.word	0x0500000f


	//   ....[221]....
        /*0be8*/ 	.word	0x0500000f


	//   ....[222]....
        /*0bec*/ 	.word	0x0500000f


	//   ....[223]....
        /*0bf0*/ 	.word	0x0500000f


	//----- nvinfo : EIATTR_COOP_GROUP_INSTR_OFFSETS
	.align		4
.L_1364:
        /*0bf4*/ 	.byte	0x04, 0x28
        /*0bf6*/ 	.short	(.L_1366 - .L_1365)


	//   ....[0]....
.L_1365:
        /*0bf8*/ 	.word	0x00000060


	//   ....[1]....
        /*0bfc*/ 	.word	0x00000130


	//   ....[2]....
        /*0c00*/ 	.word	0x000001e0


	//   ....[3]....
        /*0c04*/ 	.word	0x000003a0


	//   ....[4]....
        /*0c08*/ 	.word	0x00000500


	//   ....[5]....
        /*0c0c*/ 	.word	0x00000620


	//   ....[6]....
        /*0c10*/ 	.word	0x00000780


	//   ....[7]....
        /*0c14*/ 	.word	0x00002ce0


	//   ....[8]....
        /*0c18*/ 	.word	0x00002cf0


	//   ....[9]....
        /*0c1c*/ 	.word	0x00004680


	//   ....[10]....
        /*0c20*/ 	.word	0x00004690


	//   ....[11]....
        /*0c24*/ 	.word	0x00006810


	//   ....[12]....
        /*0c28*/ 	.word	0x00006820


	//   ....[13]....
        /*0c2c*/ 	.word	0x00006be0


	//   ....[14]....
        /*0c30*/ 	.word	0x00006c00


	//   ....[15]....
        /*0c34*/ 	.word	0x00007690


	//   ....[16]....
        /*0c38*/ 	.word	0x00007d80


	//   ....[17]....
        /*0c3c*/ 	.word	0x00007d90


	//   ....[18]....
        /*0c40*/ 	.word	0x00007da0


	//   ....[19]....
        /*0c44*/ 	.word	0x00007db0


	//   ....[20]....
        /*0c48*/ 	.word	0x00009a80


	//   ....[21]....
        /*0c4c*/ 	.word	0x00009a90


	//   ....[22]....
        /*0c50*/ 	.word	0x00009aa0


	//   ....[23]....
        /*0c54*/ 	.word	0x00009ab0


	//   ....[24]....
        /*0c58*/ 	.word	0x0000c310


	//   ....[25]....
        /*0c5c*/ 	.word	0x0000c970


	//   ....[26]....
        /*0c60*/ 	.word	0x0000c980


	//   ....[27]....
        /*0c64*/ 	.word	0x0000c9a0


	//   ....[28]....
        /*0c68*/ 	.word	0x0000d100


	//   ....[29]....
        /*0c6c*/ 	.word	0x0000d120


	//   ....[30]....
        /*0c70*/ 	.word	0x0000e9d0


	//   ....[31]....
        /*0c74*/ 	.word	0x0000ef80


	//   ....[32]....
        /*0c78*/ 	.word	0x0000f050


	//   ....[33]....
        /*0c7c*/ 	.word	0x0000f0c0


	//   ....[34]....
        /*0c80*/ 	.word	0x0000f730


	//   ....[35]....
        /*0c84*/ 	.word	0x0000f750


	//   ....[36]....
        /*0c88*/ 	.word	0x000113b0


	//   ....[37]....
        /*0c8c*/ 	.word	0x000113d0


	//   ....[38]....
        /*0c90*/ 	.word	0x000118f0


	//   ....[39]....
        /*0c94*/ 	.word	0x00011950


	//   ....[40]....
        /*0c98*/ 	.word	0x00012c50


	//   ....[41]....
        /*0c9c*/ 	.word	0x00012c60


	//   ....[42]....
        /*0ca0*/ 	.word	0x00012d90


	//   ....[43]....
        /*0ca4*/ 	.word	0x00012da0


	//   ....[44]....
        /*0ca8*/ 	.word	0x00013a60


	//   ....[45]....
        /*0cac*/ 	.word	0x00013ad0


	//   ....[46]....
        /*0cb0*/ 	.word	0x00013b00


	//   ....[47]....
        /*0cb4*/ 	.word	0x00013b20


	//   ....[48]....
        /*0cb8*/ 	.word	0x00013b40


	//   ....[49]....
        /*0cbc*/ 	.word	0x00013b60


	//   ....[50]....
        /*0cc0*/ 	.word	0x00013b70


	//   ....[51]....
        /*0cc4*/ 	.word	0x00013b80


	//   ....[52]....
        /*0cc8*/ 	.word	0x00013b90


	//   ....[53]....
        /*0ccc*/ 	.word	0x00013ba0


	//   ....[54]....
        /*0cd0*/ 	.word	0x00013bb0


	//   ....[55]....
        /*0cd4*/ 	.word	0x00013bc0


	//   ....[56]....
        /*0cd8*/ 	.word	0x00013bd0


	//   ....[57]....
        /*0cdc*/ 	.word	0x00013be0


	//   ....[58]....
        /*0ce0*/ 	.word	0x00013bf0


	//   ....[59]....
        /*0ce4*/ 	.word	0x00013c00


	//   ....[60]....
        /*0ce8*/ 	.word	0x00013c10


	//   ....[61]....
        /*0cec*/ 	.word	0x00013c20


	//   ....[62]....
        /*0cf0*/ 	.word	0x00013c30


	//   ....[63]....
        /*0cf4*/ 	.word	0x00013c40


	//   ....[64]....
        /*0cf8*/ 	.word	0x00013c50


	//   ....[65]....
        /*0cfc*/ 	.word	0x00013c60


	//   ....[66]....
        /*0d00*/ 	.word	0x00013c70


	//   ....[67]....
        /*0d04*/ 	.word	0x00013c80


	//   ....[68]....
        /*0d08*/ 	.word	0x00013c90


	//   ....[69]....
        /*0d0c*/ 	.word	0x00013ca0


	//   ....[70]....
        /*0d10*/ 	.word	0x00013cb0


	//   ....[71]....
        /*0d14*/ 	.word	0x00013cc0


	//   ....[72]....
        /*0d18*/ 	.word	0x00013cd0


	//   ....[73]....
        /*0d1c*/ 	.word	0x00013ce0


	//   ....[74]....
        /*0d20*/ 	.word	0x00013cf0


	//   ....[75]....
        /*0d24*/ 	.word	0x00013d00


	//   ....[76]....
        /*0d28*/ 	.word	0x00013d10


	//   ....[77]....
        /*0d2c*/ 	.word	0x00013d20


	//   ....[78]....
        /*0d30*/ 	.word	0x00013d30


	//   ....[79]....
        /*0d34*/ 	.word	0x00013d40


	//   ....[80]....
        /*0d38*/ 	.word	0x00013d50


	//   ....[81]....
        /*0d3c*/ 	.word	0x00013d60


	//   ....[82]....
        /*0d40*/ 	.word	0x00013d70


	//   ....[83]....
        /*0d44*/ 	.word	0x00013d80


	//   ....[84]....
        /*0d48*/ 	.word	0x00013d90


	//   ....[85]....
        /*0d4c*/ 	.word	0x00013da0


	//   ....[86]....
        /*0d50*/ 	.word	0x00013db0


	//   ....[87]....
        /*0d54*/ 	.word	0x00013dc0


	//   ....[88]....
        /*0d58*/ 	.word	0x00013dd0


	//   ....[89]....
        /*0d5c*/ 	.word	0x00013de0


	//   ....[90]....
        /*0d60*/ 	.word	0x00013df0


	//   ....[91]....
        /*0d64*/ 	.word	0x00013e00


	//   ....[92]....
        /*0d68*/ 	.word	0x00014740


	//   ....[93]....
        /*0d6c*/ 	.word	0x00014750


	//   ....[94]....
        /*0d70*/ 	.word	0x00014760


	//   ....[95]....
        /*0d74*/ 	.word	0x000147a0


	//   ....[96]....
        /*0d78*/ 	.word	0x00014ea0


	//   ....[97]....
        /*0d7c*/ 	.word	0x00014eb0


	//   ....[98]....
        /*0d80*/ 	.word	0x00014fc0


	//   ....[99]....
        /*0d84*/ 	.word	0x00014fe0


	//   ....[100]....
        /*0d88*/ 	.word	0x00015460


	//   ....[101]....
        /*0d8c*/ 	.word	0x00015470


	//   ....[102]....
        /*0d90*/ 	.word	0x00015860


	//   ....[103]....
        /*0d94*/ 	.word	0x00015870


	//   ....[104]....
        /*0d98*/ 	.word	0x000164a0


	//   ....[105]....
        /*0d9c*/ 	.word	0x000164b0


	//   ....[106]....
        /*0da0*/ 	.word	0x000165b0


	//   ....[107]....
        /*0da4*/ 	.word	0x000165d0


	//   ....[108]....
        /*0da8*/ 	.word	0x00016740


	//   ....[109]....
        /*0dac*/ 	.word	0x00016930


	//   ....[110]....
        /*0db0*/ 	.word	0x00016960


	//   ....[111]....
        /*0db4*/ 	.word	0x00016990


	//   ....[112]....
        /*0db8*/ 	.word	0x000169c0


	//   ....[113]....
        /*0dbc*/ 	.word	0x000169f0


	//   ....[114]....
        /*0dc0*/ 	.word	0x00016a20


	//   ....[115]....
        /*0dc4*/ 	.word	0x00016bb0


	//   ....[116]....
        /*0dc8*/ 	.word	0x00016be0


	//   ....[117]....
        /*0dcc*/ 	.word	0x00016c10


	//   ....[118]....
        /*0dd0*/ 	.word	0x00016c40


	//   ....[119]....
        /*0dd4*/ 	.word	0x00016c70


	//   ....[120]....
        /*0dd8*/ 	.word	0x00016ca0


	//   ....[121]....
        /*0ddc*/ 	.word	0x00016d30


	//   ....[122]....
        /*0de0*/ 	.word	0x00016d60


	//   ....[123]....
        /*0de4*/ 	.word	0x00016d70


	//   ....[124]....
        /*0de8*/ 	.word	0x00016db0


	//   ....[125]....
        /*0dec*/ 	.word	0x000184d0


	//   ....[126]....
        /*0df0*/ 	.word	0x0001a910


	//   ....[127]....
        /*0df4*/ 	.word	0x0001a920


	//   ....[128]....
        /*0df8*/ 	.word	0x0001a930


	//   ....[129]....
        /*0dfc*/ 	.word	0x0001aa50


	//   ....[130]....
        /*0e00*/ 	.word	0x0001ae70


	//   ....[131]....
        /*0e04*/ 	.word	0x0001ae80


	//   ....[132]....
        /*0e08*/ 	.word	0x0001ae90


	//   ....[133]....
        /*0e0c*/ 	.word	0x0001aea0


	//   ....[134]....
        /*0e10*/ 	.word	0x0001b830


	//   ....[135]....
        /*0e14*/ 	.word	0x0001b860


	//   ....[136]....
        /*0e18*/ 	.word	0x0001b880


	//   ....[137]....
        /*0e1c*/ 	.word	0x0001b890


	//   ....[138]....
        /*0e20*/ 	.word	0x0001b990


	//   ....[139]....
        /*0e24*/ 	.word	0x0001b9a0


	//   ....[140]....
        /*0e28*/ 	.word	0x0001c180


	//   ....[141]....
        /*0e2c*/ 	.word	0x0001c1a0


	//   ....[142]....
        /*0e30*/ 	.word	0x0001c1c0


	//   ....[143]....
        /*0e34*/ 	.word	0x0001c220


	//   ....[144]....
        /*0e38*/ 	.word	0x0001c5f0


	//   ....[145]....
        /*0e3c*/ 	.word	0x0001c600


	//   ....[146]....
        /*0e40*/ 	.word	0x0001c610


	//   ....[147]....
        /*0e44*/ 	.word	0x0001c670


	//   ....[148]....
        /*0e48*/ 	.word	0x0001d7b0


	//   ....[149]....
        /*0e4c*/ 	.word	0x0001d7e0


	//   ....[150]....
        /*0e50*/ 	.word	0x0001d850


	//   ....[151]....
        /*0e54*/ 	.word	0x0001d880


	//   ....[152]....
        /*0e58*/ 	.word	0x0001d8b0


	//   ....[153]....
        /*0e5c*/ 	.word	0x0001d8e0


	//   ....[154]....
        /*0e60*/ 	.word	0x0001d910


	//   ....[155]....
        /*0e64*/ 	.word	0x0001d940


	//   ....[156]....
        /*0e68*/ 	.word	0x0001dae0


	//   ....[157]....
        /*0e6c*/ 	.word	0x0001db10


	//   ....[158]....
        /*0e70*/ 	.word	0x0001db40


	//   ....[159]....
        /*0e74*/ 	.word	0x0001db70


	//   ....[160]....
        /*0e78*/ 	.word	0x0001dba0


	//   ....[161]....
        /*0e7c*/ 	.word	0x0001dbd0


	//   ....[162]....
        /*0e80*/ 	.word	0x0001dc90


	//   ....[163]....
        /*0e84*/ 	.word	0x0001dcb0


	//   ....[164]....
        /*0e88*/ 	.word	0x0001dcd0


	//   ....[165]....
        /*0e8c*/ 	.word	0x0001dd30


	//   ....[166]....
        /*0e90*/ 	.word	0x0001e7a0


	//   ....[167]....
        /*0e94*/ 	.word	0x0001eb60


	//   ....[168]....
        /*0e98*/ 	.word	0x0001ebf0


	//   ....[169]....
        /*0e9c*/ 	.word	0x0001ecd0


	//   ....[170]....
        /*0ea0*/ 	.word	0x0001ed60


	//   ....[171]....
        /*0ea4*/ 	.word	0x0001ee40


	//   ....[172]....
        /*0ea8*/ 	.word	0x0001eed0


	//   ....[173]....
        /*0eac*/ 	.word	0x0001efa0


	//   ....[174]....
        /*0eb0*/ 	.word	0x0001f030


	//   ....[175]....
        /*0eb4*/ 	.word	0x0001f080


	//   ....[176]....
        /*0eb8*/ 	.word	0x0001f0d0


	//   ....[177]....
        /*0ebc*/ 	.word	0x0001f1b0


	//   ....[178]....
        /*0ec0*/ 	.word	0x0001f240


	//   ....[179]....
        /*0ec4*/ 	.word	0x0001f290


	//   ....[180]....
        /*0ec8*/ 	.word	0x0001f2e0


	//   ....[181]....
        /*0ecc*/ 	.word	0x0001f5e0


	//   ....[182]....
        /*0ed0*/ 	.word	0x0001f8c0


	//   ....[183]....
        /*0ed4*/ 	.word	0x0001f9c0


	//   ....[184]....
        /*0ed8*/ 	.word	0x0001fa60


	//   ....[185]....
        /*0edc*/ 	.word	0x0001fc10


	//   ....[186]....
        /*0ee0*/ 	.word	0x0001fcb0


	//   ....[187]....
        /*0ee4*/ 	.word	0x0001fdb0


	//   ....[188]....
        /*0ee8*/ 	.word	0x0001fe40


	//   ....[189]....
        /*0eec*/ 	.word	0x0001fea0


	//   ....[190]....
        /*0ef0*/ 	.word	0x0001ff40


	//   ....[191]....
        /*0ef4*/ 	.word	0x00020050


	//   ....[192]....
        /*0ef8*/ 	.word	0x000200b0


	//   ....[193]....
        /*0efc*/ 	.word	0x00020110


	//   ....[194]....
        /*0f00*/ 	.word	0x000201b0


	//   ....[195]....
        /*0f04*/ 	.word	0x00020280


	//   ....[196]....
        /*0f08*/ 	.word	0x00020360


	//   ....[197]....
        /*0f0c*/ 	.word	0x000204a0


	//   ....[198]....
        /*0f10*/ 	.word	0x00020550


	//   ....[199]....
        /*0f14*/ 	.word	0x00020600


	//   ....[200]....
        /*0f18*/ 	.word	0x000206b0


	//   ....[201]....
        /*0f1c*/ 	.word	0x000207a0


	//   ....[202]....
        /*0f20*/ 	.word	0x00020830


	//   ....[203]....
        /*0f24*/ 	.word	0x00020890


	//   ....[204]....
        /*0f28*/ 	.word	0x00020960


	//   ....[205]....
        /*0f2c*/ 	.word	0x00020b40


	//   ....[206]....
        /*0f30*/ 	.word	0x00020be0


	//   ....[207]....
        /*0f34*/ 	.word	0x00020d70


	//   ....[208]....
        /*0f38*/ 	.word	0x00020df0


	//   ....[209]....
        /*0f3c*/ 	.word	0x00020e70


	//   ....[210]....
        /*0f40*/ 	.word	0x00020ef0


	//   ....[211]....
        /*0f44*/ 	.word	0x00020f70


	//   ....[212]....
        /*0f48*/ 	.word	0x00021000


	//   ....[213]....
        /*0f4c*/ 	.word	0x000210a0


	//   ....[214]....
        /*0f50*/ 	.word	0x00021150


	//   ....[215]....
        /*0f54*/ 	.word	0x000211d0


	//   ....[216]....
        /*0f58*/ 	.word	0x00021250


	//   ....[217]....
        /*0f5c*/ 	.word	0x000212d0


	//   ....[218]....
        /*0f60*/ 	.word	0x00021360


	//   ....[219]....
        /*0f64*/ 	.word	0x000213e0


	//   ....[220]....
        /*0f68*/ 	.word	0x00021490


	//   ....[221]....
        /*0f6c*/ 	.word	0x000214e0


	//   ....[222]....
        /*0f70*/ 	.word	0x00021580


	//   ....[223]....
        /*0f74*/ 	.word	0x000216b0


	//----- nvinfo : EIATTR_REG_RECONFIG
	.align		4
.L_1366:
        /*0f78*/ 	.byte	0x01, 0x54
	.zero		2


	//----- nvinfo : EIATTR_SYSCALL_OFFSETS
	.align		4
        /*0f7c*/ 	.byte	0x04, 0x46
        /*0f7e*/ 	.short	(.L_1368 - .L_1367)


	//   ....[0]....
.L_1367:
        /*0f80*/ 	.word	0x00001e20


	//   ....[1]....
        /*0f84*/ 	.word	0x00001f70


	//   ....[2]....
        /*0f88*/ 	.word	0x00007800


	//   ....[3]....
        /*0f8c*/ 	.word	0x00007b20


	//   ....[4]....
        /*0f90*/ 	.word	0x00019ea0


	//   ....[5]....
        /*0f94*/ 	.word	0x0001a010


	//   ....[6]....
        /*0f98*/ 	.word	0x0001a160


	//   ....[7]....
        /*0f9c*/ 	.word	0x0001a2a0


	//   ....[8]....
        /*0fa0*/ 	.word	0x0001b310


	//----- nvinfo : EIATTR_MBARRIER_INSTR_OFFSETS
	.align		4
.L_1368:
        /*0fa4*/ 	.byte	0x04, 0x39
        /*0fa6*/ 	.short	(.L_1370 - .L_1369)


	//   ....[0]....
.L_1369:
        /*0fa8*/ 	.word	0x00000250
        /*0fac*/ 	.word	0x000000ff
        /*0fb0*/ 	.word	0x00019c00
        /*0fb4*/ 	.short	0x0100
        /*0fb6*/ 	.byte	0x08
	.zero		1


	//   ....[1]....
        /*0fb8*/ 	.word	0x00000260
        /*0fbc*/ 	.word	0x000000ff
        /*0fc0*/ 	.word	0x00019c20
        /*0fc4*/ 	.short	0x0100
        /*0fc6*/ 	.byte	0x08
	.zero		1


	//   ....[2]....
        /*0fc8*/ 	.word	0x00000350
        /*0fcc*/ 	.word	0x000000ff
        /*0fd0*/ 	.word	0x00019c30
        /*0fd4*/ 	.short	0x0100
        /*0fd6*/ 	.byte	0x08
	.zero		1


	//   ....[3]....
        /*0fd8*/ 	.word	0x00000360
        /*0fdc*/ 	.word	0x000000ff
        /*0fe0*/ 	.word	0x00019c40
        /*0fe4*/ 	.short	0x0100
        /*0fe6*/ 	.byte	0x08
	.zero		1


	//   ....[4]....
        /*0fe8*/ 	.word	0x00000370
        /*0fec*/ 	.word	0x000000ff
        /*0ff0*/ 	.word	0x00019c38
        /*0ff4*/ 	.short	0x0100
        /*0ff6*/ 	.byte	0x08
	.zero		1


	//   ....[5]....
        /*0ff8*/ 	.word	0x00000380
        /*0ffc*/ 	.word	0x000000ff
        /*1000*/ 	.word	0x00019c48
        /*1004*/ 	.short	0x0100
        /*1006*/ 	.byte	0x08
	.zero		1


	//   ....[6]....
        /*1008*/ 	.word	0x000004b0
        /*100c*/ 	.word	0x000000ff
        /*1010*/ 	.word	0x00019c50
        /*1014*/ 	.short	0x0100
        /*1016*/ 	.byte	0x08
	.zero		1


	//   ....[7]....
        /*1018*/ 	.word	0x000004c0
        /*101c*/ 	.word	0x000000ff
        /*1020*/ 	.word	0x00019c60
        /*1024*/ 	.short	0x0100
        /*1026*/ 	.byte	0x08
	.zero		1


	//   ....[8]....
        /*1028*/ 	.word	0x000004d0
        /*102c*/ 	.word	0x000000ff
        /*1030*/ 	.word	0x00019c58
        /*1034*/ 	.short	0x0100
        /*1036*/ 	.byte	0x08
	.zero		1


	//   ....[9]....
        /*1038*/ 	.word	0x000004e0
        /*103c*/ 	.word	0x000000ff
        /*1040*/ 	.word	0x00019c68
        /*1044*/ 	.short	0x0100
        /*1046*/ 	.byte	0x08
	.zero		1


	//   ....[10]....
        /*1048*/ 	.word	0x000005d0
        /*104c*/ 	.word	0x000000ff
        /*1050*/ 	.word	0x00019c70
        /*1054*/ 	.short	0x0100
        /*1056*/ 	.byte	0x06
	.zero		1


	//   ....[11]....
        /*1058*/ 	.word	0x000005e0
        /*105c*/ 	.word	0x000000ff
        /*1060*/ 	.word	0x00019c80
        /*1064*/ 	.short	0x0100
        /*1066*/ 	.byte	0x06
	.zero		1


	//   ....[12]....
        /*1068*/ 	.word	0x000005f0
        /*106c*/ 	.word	0x000000ff
        /*1070*/ 	.word	0x00019c78
        /*1074*/ 	.short	0x0100
        /*1076*/ 	.byte	0x06
	.zero		1


	//   ....[13]....
        /*1078*/ 	.word	0x00000600
        /*107c*/ 	.word	0x000000ff
        /*1080*/ 	.word	0x00019c88
        /*1084*/ 	.short	0x0100
        /*1086*/ 	.byte	0x06
	.zero		1


	//   ....[14]....
        /*1088*/ 	.word	0x00000730
        /*108c*/ 	.word	0x000000ff
        /*1090*/ 	.word	0x00019c90
        /*1094*/ 	.short	0x0100
        /*1096*/ 	.byte	0x08
	.zero		1


	//   ....[15]....
        /*1098*/ 	.word	0x00000740
        /*109c*/ 	.word	0x000000ff
        /*10a0*/ 	.word	0x00019ca0
        /*10a4*/ 	.short	0x0100
        /*10a6*/ 	.byte	0x08
	.zero		1


	//   ....[16]....
        /*10a8*/ 	.word	0x00000750
        /*10ac*/ 	.word	0x000000ff
        /*10b0*/ 	.word	0x00019c98
        /*10b4*/ 	.short	0x0100
        /*10b6*/ 	.byte	0x08
	.zero		1


	//   ....[17]....
        /*10b8*/ 	.word	0x00000760
        /*10bc*/ 	.word	0x000000ff
        /*10c0*/ 	.word	0x00019ca8
        /*10c4*/ 	.short	0x0100
        /*10c6*/ 	.byte	0x08
	.zero		1


	//   ....[18]....
        /*10c8*/ 	.word	0x000008a0
        /*10cc*/ 	.word	0x000000ff
        /*10d0*/ 	.word	0x00019cb0
        /*10d4*/ 	.short	0x0100
        /*10d6*/ 	.byte	0x08
	.zero		1


	//   ....[19]....
        /*10d8*/ 	.word	0x000008b0
        /*10dc*/ 	.word	0x000000ff
        /*10e0*/ 	.word	0x00019cc0
        /*10e4*/ 	.short	0x0100
        /*10e6*/ 	.byte	0x08
	.zero		1


	//   ....[20]....
        /*10e8*/ 	.word	0x000008c0
        /*10ec*/ 	.word	0x000000ff
        /*10f0*/ 	.word	0x00019cb8
        /*10f4*/ 	.short	0x0100
        /*10f6*/ 	.byte	0x08
	.zero		1


	//   ....[21]....
        /*10f8*/ 	.word	0x000008d0
        /*10fc*/ 	.word	0x000000ff
        /*1100*/ 	.word	0x00019cc8
        /*1104*/ 	.short	0x0100
        /*1106*/ 	.byte	0x08
	.zero		1


	//   ....[22]....
        /*1108*/ 	.word	0x00002c90
        /*110c*/ 	.word	0x00000046
        /*1110*/ 	.word	0x00019c90
        /*1114*/ 	.short	0x010a
        /*1116*/ 	.byte	0x3f
	.zero		1


	//   ....[23]....
        /*1118*/ 	.word	0x00004630
        /*111c*/ 	.word	0x00000046
        /*1120*/ 	.word	0x00019c90
        /*1124*/ 	.short	0x010a
        /*1126*/ 	.byte	0x3f
	.zero		1


	//   ....[24]....
        /*1128*/ 	.word	0x00006680
        /*112c*/ 	.word	0x00000046
        /*1130*/ 	.word	0x00019c90
        /*1134*/ 	.short	0x010a
        /*1136*/ 	.byte	0x3f
	.zero		1


	//   ....[25]....
        /*1138*/ 	.word	0x00006a50
        /*113c*/ 	.word	0x00000004
        /*1140*/ 	.word	0x00000000
        /*1144*/ 	.short	0x0101
        /*1146*/ 	.byte	0x3f
	.zero		1


	//   ....[26]....
        /*1148*/ 	.word	0x00006a90
        /*114c*/ 	.word	0x00000046
        /*1150*/ 	.word	0x00019cb0
        /*1154*/ 	.short	0x010a
        /*1156*/ 	.byte	0x3f
	.zero		1


	//   ....[27]....
        /*1158*/ 	.word	0x00006e10
        /*115c*/ 	.word	0x00000046
        /*1160*/ 	.word	0x00000000
        /*1164*/ 	.short	0x0101
        /*1166*/ 	.byte	0x3f
	.zero		1


	//   ....[28]....
        /*1168*/ 	.word	0x000078a0
        /*116c*/ 	.word	0x00000012
        /*1170*/ 	.word	0x00019c00
        /*1174*/ 	.short	0x010a
        /*1176*/ 	.byte	0x3f
	.zero		1


	//   ....[29]....
        /*1178*/ 	.word	0x000078f0
        /*117c*/ 	.word	0x00000012
        /*1180*/ 	.word	0x00019c00
        /*1184*/ 	.short	0x010a
        /*1186*/ 	.byte	0x3f
	.zero		1


	//   ....[30]....
        /*1188*/ 	.word	0x000080f0
        /*118c*/ 	.word	0x00000012
        /*1190*/ 	.word	0x00019c00
        /*1194*/ 	.short	0x010a
        /*1196*/ 	.byte	0x3f
	.zero		1


	//   ....[31]....
        /*1198*/ 	.word	0x00009db0
        /*119c*/ 	.word	0x00000012
        /*11a0*/ 	.word	0x00019c00
        /*11a4*/ 	.short	0x010a
        /*11a6*/ 	.byte	0x3f
	.zero		1


	//   ....[32]....
        /*11a8*/ 	.word	0x0000bf30
        /*11ac*/ 	.word	0x00000003
        /*11b0*/ 	.word	0x00019c30
        /*11b4*/ 	.short	0x010a
        /*11b6*/ 	.byte	0x3f
	.zero		1


	//   ....[33]....
        /*11b8*/ 	.word	0x0000bfe0
        /*11bc*/ 	.word	0x00000003
        /*11c0*/ 	.word	0x00019c30
        /*11c4*/ 	.short	0x010a
        /*11c6*/ 	.byte	0x3f
	.zero		1


	//   ....[34]....
        /*11c8*/ 	.word	0x0000d780
        /*11cc*/ 	.word	0x00000003
        /*11d0*/ 	.word	0x00000000
        /*11d4*/ 	.short	0x0101
        /*11d6*/ 	.byte	0x3f
	.zero		1


	//   ....[35]....
        /*11d8*/ 	.word	0x0000e380
        /*11dc*/ 	.word	0x00000000
        /*11e0*/ 	.word	0x00019c30
        /*11e4*/ 	.short	0x010a
        /*11e6*/ 	.byte	0x3f
	.zero		1


	//   ....[36]....
        /*11e8*/ 	.word	0x0000e400
        /*11ec*/ 	.word	0x00000000
        /*11f0*/ 	.word	0x00019c30
        /*11f4*/ 	.short	0x010a
        /*11f6*/ 	.byte	0x3f
	.zero		1


	//   ....[37]....
        /*11f8*/ 	.word	0x0000e610
        /*11fc*/ 	.word	0x0000000e
        /*1200*/ 	.word	0x00019c50
        /*1204*/ 	.short	0x010a
        /*1206*/ 	.byte	0x3f
	.zero		1


	//   ....[38]....
        /*1208*/ 	.word	0x0000e660
        /*120c*/ 	.word	0x0000000e
        /*1210*/ 	.word	0x00019c50
        /*1214*/ 	.short	0x010a
        /*1216*/ 	.byte	0x3f
	.zero		1


	//   ....[39]....
        /*1218*/ 	.word	0x0000e990
        /*121c*/ 	.word	0x00000000
        /*1220*/ 	.word	0x00000000
        /*1224*/ 	.short	0x0101
        /*1226*/ 	.byte	0x3f
	.zero		1


	//   ....[40]....
        /*1228*/ 	.word	0x00010590
        /*122c*/ 	.word	0x0000000e
        /*1230*/ 	.word	0x00000000
        /*1234*/ 	.short	0x0101
        /*1236*/ 	.byte	0x3f
	.zero		1


	//   ....[41]....
        /*1238*/ 	.word	0x00010c30
        /*123c*/ 	.word	0x00000005
        /*1240*/ 	.word	0x00019c30
        /*1244*/ 	.short	0x010a
        /*1246*/ 	.byte	0x3f
	.zero		1


	//   ....[42]....
        /*1248*/ 	.word	0x00010cb0
        /*124c*/ 	.word	0x00000005
        /*1250*/ 	.word	0x00019c30
        /*1254*/ 	.short	0x010a
        /*1256*/ 	.byte	0x3f
	.zero		1


	//   ....[43]....
        /*1258*/ 	.word	0x00010ec0
        /*125c*/ 	.word	0x0000000c
        /*1260*/ 	.word	0x00019c50
        /*1264*/ 	.short	0x010a
        /*1266*/ 	.byte	0x3f
	.zero		1


	//   ....[44]....
        /*1268*/ 	.word	0x00010f10
        /*126c*/ 	.word	0x0000000c
        /*1270*/ 	.word	0x00019c50
        /*1274*/ 	.short	0x010a
        /*1276*/ 	.byte	0x3f
	.zero		1


	//   ....[45]....
        /*1278*/ 	.word	0x000111a0
        /*127c*/ 	.word	0x00000000
        /*1280*/ 	.word	0x00000000
        /*1284*/ 	.short	0x0101
        /*1286*/ 	.byte	0x3f
	.zero		1


	//   ....[46]....
        /*1288*/ 	.word	0x00012420
        /*128c*/ 	.word	0x0000000c
        /*1290*/ 	.word	0x00000000
        /*1294*/ 	.short	0x0101
        /*1296*/ 	.byte	0x3f
	.zero		1


	//   ....[47]....
        /*1298*/ 	.word	0x000129e0
        /*129c*/ 	.word	0x0000000c
        /*12a0*/ 	.word	0x00019c50
        /*12a4*/ 	.short	0x010a
        /*12a6*/ 	.byte	0x3f
	.zero		1


	//   ....[48]....
        /*12a8*/ 	.word	0x00012a30
        /*12ac*/ 	.word	0x0000000c
        /*12b0*/ 	.word	0x00019c50
        /*12b4*/ 	.short	0x010a
        /*12b6*/ 	.byte	0x3f
	.zero		1


	//   ....[49]....
        /*12b8*/ 	.word	0x00013300
        /*12bc*/ 	.word	0x0000000c
        /*12c0*/ 	.word	0x00000000
        /*12c4*/ 	.short	0x0101
        /*12c6*/ 	.byte	0x3f
	.zero		1


	//   ....[50]....
        /*12c8*/ 	.word	0x00014ec0
        /*12cc*/ 	.word	0x00000000
        /*12d0*/ 	.word	0x00000000
        /*12d4*/ 	.short	0x0101
        /*12d6*/ 	.byte	0x3f
	.zero		1


	//   ....[51]....
        /*12d8*/ 	.word	0x00015450
        /*12dc*/ 	.word	0x00000002
        /*12e0*/ 	.word	0x00000000
        /*12e4*/ 	.short	0x0101
        /*12e6*/ 	.byte	0x3f
	.zero		1


	//   ....[52]....
        /*12e8*/ 	.word	0x000185b0
        /*12ec*/ 	.word	0x00000011
        /*12f0*/ 	.word	0x00019c20
        /*12f4*/ 	.short	0x010a
        /*12f6*/ 	.byte	0x3f
	.zero		1


	//   ....[53]....
        /*12f8*/ 	.word	0x00018670
        /*12fc*/ 	.word	0x00000008
        /*1300*/ 	.word	0x00019ca0
        /*1304*/ 	.short	0x010a
        /*1306*/ 	.byte	0x3f
	.zero		1


	//   ....[54]....
        /*1308*/ 	.word	0x00018aa0
        /*130c*/ 	.word	0x00000008
        /*1310*/ 	.word	0x00019cc0
        /*1314*/ 	.short	0x010a
        /*1316*/ 	.byte	0x3f
	.zero		1


	//   ....[55]....
        /*1318*/ 	.word	0x00019010
        /*131c*/ 	.word	0x00000009
        /*1320*/ 	.word	0x00019ca0
        /*1324*/ 	.short	0x010a
        /*1326*/ 	.byte	0x3f
	.zero		1


	//   ....[56]....
        /*1328*/ 	.word	0x00019430
        /*132c*/ 	.word	0x00000009
        /*1330*/ 	.word	0x00019cc0
        /*1334*/ 	.short	0x010a
        /*1336*/ 	.byte	0x3f
	.zero		1


	//   ....[57]....
        /*1338*/ 	.word	0x0001a750
        /*133c*/ 	.word	0x00000004
        /*1340*/ 	.word	0x00019c80
        /*1344*/ 	.short	0x010a
        /*1346*/ 	.byte	0x3f
	.zero		1


	//   ....[58]....
        /*1348*/ 	.word	0x0001ab50
        /*134c*/ 	.word	0x00000004
        /*1350*/ 	.word	0x00019c70
        /*1354*/ 	.short	0x0107
        /*1356*/ 	.byte	0x3f
	.zero		1


	//   ....[59]....
        /*1358*/ 	.word	0x0001ac10
        /*135c*/ 	.word	0x00000004
        /*1360*/ 	.word	0x00019c70
        /*1364*/ 	.short	0x0101
        /*1366*/ 	.byte	0x3f
	.zero		1


	//   ....[60]....
        /*1368*/ 	.word	0x0001ac60
        /*136c*/ 	.word	0x00000004
        /*1370*/ 	.word	0x00019c40
        /*1374*/ 	.short	0x010a
        /*1376*/ 	.byte	0x3f
	.zero		1


	//   ....[61]....
        /*1378*/ 	.word	0x0001aff0
        /*137c*/ 	.word	0x00000004
        /*1380*/ 	.word	0x00019c30
        /*1384*/ 	.short	0x0107
        /*1386*/ 	.byte	0x3f
	.zero		1


	//   ....[62]....
        /*1388*/ 	.word	0x0001b0c0
        /*138c*/ 	.word	0x00000004
        /*1390*/ 	.word	0x00019c30
        /*1394*/ 	.short	0x0101
        /*1396*/ 	.byte	0x3f
	.zero		1


	//   ....[63]....
        /*1398*/ 	.word	0x0001ba80
        /*139c*/ 	.word	0x00000011
        /*13a0*/ 	.word	0x00019c00
        /*13a4*/ 	.short	0x0107
        /*13a6*/ 	.byte	0x3f
	.zero		1


	//   ....[64]....
        /*13a8*/ 	.word	0x0001bb80
        /*13ac*/ 	.word	0x00000011
        /*13b0*/ 	.word	0x00019c00
        /*13b4*/ 	.short	0x0101
        /*13b6*/ 	.byte	0x3f
	.zero		1


	//   ....[65]....
        /*13b8*/ 	.word	0x0001bba0
        /*13bc*/ 	.word	0x00000011
        /*13c0*/ 	.word	0x00019c20
        /*13c4*/ 	.short	0x010a
        /*13c6*/ 	.byte	0x3f
	.zero		1


	//   ....[66]....
        /*13c8*/ 	.word	0x0001bf40
        /*13cc*/ 	.word	0x00000000
        /*13d0*/ 	.word	0x00019c80
        /*13d4*/ 	.short	0x010a
        /*13d6*/ 	.byte	0x3f
	.zero		1


	//   ....[67]....
        /*13d8*/ 	.word	0x0001c2f0
        /*13dc*/ 	.word	0x00000000
        /*13e0*/ 	.word	0x00019c70
        /*13e4*/ 	.short	0x0107
        /*13e6*/ 	.byte	0x3f
	.zero		1


	//   ....[68]....
        /*13e8*/ 	.word	0x0001c3b0
        /*13ec*/ 	.word	0x00000000
        /*13f0*/ 	.word	0x00019c70
        /*13f4*/ 	.short	0x0101
        /*13f6*/ 	.byte	0x3f
	.zero		1


	//   ....[69]....
        /*13f8*/ 	.word	0x0001c3e0
        /*13fc*/ 	.word	0x00000000
        /*1400*/ 	.word	0x00019c40
        /*1404*/ 	.short	0x010a
        /*1406*/ 	.byte	0x3f
	.zero		1


	//   ....[70]....
        /*1408*/ 	.word	0x0001c710
        /*140c*/ 	.word	0x00000000
        /*1410*/ 	.word	0x00019c30
        /*1414*/ 	.short	0x0107
        /*1416*/ 	.byte	0x3f
	.zero		1


	//   ....[71]....
        /*1418*/ 	.word	0x0001c7e0
        /*141c*/ 	.word	0x00000000
        /*1420*/ 	.word	0x00019c30
        /*1424*/ 	.short	0x0101
        /*1426*/ 	.byte	0x3f
	.zero		1


	//   ....[72]....
        /*1428*/ 	.word	0x0001c860
        /*142c*/ 	.word	0x00000002
        /*1430*/ 	.word	0x00019c70
        /*1434*/ 	.short	0x010a
        /*1436*/ 	.byte	0x3f
	.zero		1


	//   ....[73]....
        /*1438*/ 	.word	0x0001c8f0
        /*143c*/ 	.word	0x00000002
        /*1440*/ 	.word	0x00019c60
        /*1444*/ 	.short	0x010a
        /*1446*/ 	.byte	0x3f
	.zero		1


	//   ....[74]....
        /*1448*/ 	.word	0x0001cd70
        /*144c*/ 	.word	0x00000002
        /*1450*/ 	.word	0x00019c50
        /*1454*/ 	.short	0x0101
        /*1456*/ 	.byte	0x3f
	.zero		1


	//   ....[75]....
        /*1458*/ 	.word	0x0001ce00
        /*145c*/ 	.word	0x00000002
        /*1460*/ 	.word	0x00000000
        /*1464*/ 	.short	0x0101
        /*1466*/ 	.byte	0x3f
	.zero		1


	//   ....[76]....
        /*1468*/ 	.word	0x0001cfd0
        /*146c*/ 	.word	0x00000000
        /*1470*/ 	.word	0x00019c70
        /*1474*/ 	.short	0x010a
        /*1476*/ 	.byte	0x3f
	.zero		1


	//   ....[77]....
        /*1478*/ 	.word	0x0001d060
        /*147c*/ 	.word	0x00000000
        /*1480*/ 	.word	0x00019c60
        /*1484*/ 	.short	0x010a
        /*1486*/ 	.byte	0x3f
	.zero		1


	//   ....[78]....
        /*1488*/ 	.word	0x0001d4f0
        /*148c*/ 	.word	0x00000000
        /*1490*/ 	.word	0x00019c50
        /*1494*/ 	.short	0x0101
        /*1496*/ 	.byte	0x3f
	.zero		1


	//   ....[79]....
        /*1498*/ 	.word	0x0001d5a0
        /*149c*/ 	.word	0x00000000
        /*14a0*/ 	.word	0x00000000
        /*14a4*/ 	.short	0x0101
        /*14a6*/ 	.byte	0x3f
	.zero		1


	//   ....[80]....
        /*14a8*/ 	.word	0x0001e720
        /*14ac*/ 	.word	0x00000005
        /*14b0*/ 	.word	0x00019c20
        /*14b4*/ 	.short	0x010a
        /*14b6*/ 	.byte	0x3f
	.zero		1


	//   ....[81]....
        /*14b8*/ 	.word	0x0001e8c0
        /*14bc*/ 	.word	0x00000003
        /*14c0*/ 	.word	0x00019c40
        /*14c4*/ 	.short	0x010a
        /*14c6*/ 	.byte	0x3f
	.zero		1


	//   ....[82]....
        /*14c8*/ 	.word	0x0001e950
        /*14cc*/ 	.word	0x00000013
        /*14d0*/ 	.word	0x00019c40
        /*14d4*/ 	.short	0x010a
        /*14d6*/ 	.byte	0x3f
	.zero		1


	//   ....[83]....
        /*14d8*/ 	.word	0x0001e990
        /*14dc*/ 	.word	0x00000003
        /*14e0*/ 	.word	0x00019c60
        /*14e4*/ 	.short	0x010a
        /*14e6*/ 	.byte	0x3f
	.zero		1


	//   ....[84]....
        /*14e8*/ 	.word	0x0001e9d0
        /*14ec*/ 	.word	0x00000013
        /*14f0*/ 	.word	0x00019c60
        /*14f4*/ 	.short	0x010a
        /*14f6*/ 	.byte	0x3f
	.zero		1


	//   ....[85]....
        /*14f8*/ 	.word	0x0001ea10
        /*14fc*/ 	.word	0x00000003
        /*1500*/ 	.word	0x00019c80
        /*1504*/ 	.short	0x010a
        /*1506*/ 	.byte	0x3f
	.zero		1


	//   ....[86]....
        /*1508*/ 	.word	0x0001ea50
        /*150c*/ 	.word	0x00000013
        /*1510*/ 	.word	0x00019c80
        /*1514*/ 	.short	0x010a
        /*1516*/ 	.byte	0x3f
	.zero		1


	//   ....[87]....
        /*1518*/ 	.word	0x0001eab0
        /*151c*/ 	.word	0x00000046
        /*1520*/ 	.word	0x00019c90
        /*1524*/ 	.short	0x010a
        /*1526*/ 	.byte	0x3f
	.zero		1


	//   ....[88]....
        /*1528*/ 	.word	0x0001ec20
        /*152c*/ 	.word	0x00000046
        /*1530*/ 	.word	0x00019c90
        /*1534*/ 	.short	0x010a
        /*1536*/ 	.byte	0x3f
	.zero		1


	//   ....[89]....
        /*1538*/ 	.word	0x0001eda0
        /*153c*/ 	.word	0x00000046
        /*1540*/ 	.word	0x00019c90
        /*1544*/ 	.short	0x010a
        /*1546*/ 	.byte	0x3f
	.zero		1


	//   ....[90]....
        /*1548*/ 	.word	0x0001ef00
        /*154c*/ 	.word	0x00000046
        /*1550*/ 	.word	0x00019cb0
        /*1554*/ 	.short	0x010a
        /*1556*/ 	.byte	0x3f
	.zero		1


	//   ....[91]....
        /*1558*/ 	.word	0x0001f110
        /*155c*/ 	.word	0x00000012
        /*1560*/ 	.word	0x00019c00
        /*1564*/ 	.short	0x010a
        /*1566*/ 	.byte	0x3f
	.zero		1


	//   ....[92]....
        /*1568*/ 	.word	0x0001f320
        /*156c*/ 	.word	0x00000012
        /*1570*/ 	.word	0x00019c00
        /*1574*/ 	.short	0x010a
        /*1576*/ 	.byte	0x3f
	.zero		1


	//   ....[93]....
        /*1578*/ 	.word	0x0001f370
        /*157c*/ 	.word	0x00000003
        /*1580*/ 	.word	0x00019c30
        /*1584*/ 	.short	0x010a
        /*1586*/ 	.byte	0x3f
	.zero		1


	//   ....[94]....
        /*1588*/ 	.word	0x0001f3c0
        /*158c*/ 	.word	0x00000000
        /*1590*/ 	.word	0x00019c30
        /*1594*/ 	.short	0x010a
        /*1596*/ 	.byte	0x3f
	.zero		1


	//   ....[95]....
        /*1598*/ 	.word	0x0001f410
        /*159c*/ 	.word	0x0000000e
        /*15a0*/ 	.word	0x00019c50
        /*15a4*/ 	.short	0x010a
        /*15a6*/ 	.byte	0x3f
	.zero		1


	//   ....[96]....
        /*15a8*/ 	.word	0x0001f460
        /*15ac*/ 	.word	0x00000005
        /*15b0*/ 	.word	0x00019c30
        /*15b4*/ 	.short	0x010a
        /*15b6*/ 	.byte	0x3f
	.zero		1


	//   ....[97]....
        /*15b8*/ 	.word	0x0001f4b0
        /*15bc*/ 	.word	0x0000000c
        /*15c0*/ 	.word	0x00019c50
        /*15c4*/ 	.short	0x010a
        /*15c6*/ 	.byte	0x3f
	.zero		1


	//   ....[98]....
        /*15c8*/ 	.word	0x0001f500
        /*15cc*/ 	.word	0x0000000c
        /*15d0*/ 	.word	0x00019c50
        /*15d4*/ 	.short	0x010a
        /*15d6*/ 	.byte	0x3f
	.zero		1


	//   ....[99]....
        /*15d8*/ 	.word	0x0001f6a0
        /*15dc*/ 	.word	0x00000011
        /*15e0*/ 	.word	0x00019c20
        /*15e4*/ 	.short	0x010a
        /*15e6*/ 	.byte	0x3f
	.zero		1


	//   ....[100]....
        /*15e8*/ 	.word	0x0001f6f0
        /*15ec*/ 	.word	0x00000008
        /*15f0*/ 	.word	0x00019ca0
        /*15f4*/ 	.short	0x010a
        /*15f6*/ 	.byte	0x3f
	.zero		1


	//   ....[101]....
        /*15f8*/ 	.word	0x0001f740
        /*15fc*/ 	.word	0x00000008
        /*1600*/ 	.word	0x00019cc0
        /*1604*/ 	.short	0x010a
        /*1606*/ 	.byte	0x3f
	.zero		1


	//   ....[102]....
        /*1608*/ 	.word	0x0001f790
        /*160c*/ 	.word	0x00000009
        /*1610*/ 	.word	0x00019ca0
        /*1614*/ 	.short	0x010a
        /*1616*/ 	.byte	0x3f
	.zero		1


	//   ....[103]....
        /*1618*/ 	.word	0x0001f7e0
        /*161c*/ 	.word	0x00000009
        /*1620*/ 	.word	0x00019cc0
        /*1624*/ 	.short	0x010a
        /*1626*/ 	.byte	0x3f
	.zero		1


	//   ....[104]....
        /*1628*/ 	.word	0x0001f910
        /*162c*/ 	.word	0x00000004
        /*1630*/ 	.word	0x00019c80
        /*1634*/ 	.short	0x010a
        /*1636*/ 	.byte	0x3f
	.zero		1


	//   ....[105]....
        /*1638*/ 	.word	0x0001fd00
        /*163c*/ 	.word	0x00000004
        /*1640*/ 	.word	0x00019c40
        /*1644*/ 	.short	0x010a
        /*1646*/ 	.byte	0x3f
	.zero		1


	//   ....[106]....
        /*1648*/ 	.word	0x000203a0
        /*164c*/ 	.word	0x00000011
        /*1650*/ 	.word	0x00019c20
        /*1654*/ 	.short	0x010a
        /*1656*/ 	.byte	0x3f
	.zero		1


	//   ....[107]....
        /*1658*/ 	.word	0x000203f0
        /*165c*/ 	.word	0x00000000
        /*1660*/ 	.word	0x00019c80
        /*1664*/ 	.short	0x010a
        /*1666*/ 	.byte	0x3f
	.zero		1


	//   ....[108]....
        /*1668*/ 	.word	0x000206f0
        /*166c*/ 	.word	0x00000000
        /*1670*/ 	.word	0x00019c40
        /*1674*/ 	.short	0x010a
        /*1676*/ 	.byte	0x3f
	.zero		1


	//   ....[109]....
        /*1678*/ 	.word	0x000209a0
        /*167c*/ 	.word	0x00000002
        /*1680*/ 	.word	0x00019c70
        /*1684*/ 	.short	0x010a
        /*1686*/ 	.byte	0x3f
	.zero		1


	//   ....[110]....
        /*1688*/ 	.word	0x000209f0
        /*168c*/ 	.word	0x00000002
        /*1690*/ 	.word	0x00019c60
        /*1694*/ 	.short	0x010a
        /*1696*/ 	.byte	0x3f
	.zero		1


	//   ....[111]....
        /*1698*/ 	.word	0x00020a40
        /*169c*/ 	.word	0x00000000
        /*16a0*/ 	.word	0x00019c70
        /*16a4*/ 	.short	0x010a
        /*16a6*/ 	.byte	0x3f
	.zero		1


	//   ....[112]....
        /*16a8*/ 	.word	0x00020a90
        /*16ac*/ 	.word	0x00000000
        /*16b0*/ 	.word	0x00019c60
        /*16b4*/ 	.short	0x010a
        /*16b6*/ 	.byte	0x3f
	.zero		1


	//   ....[113]....
        /*16b8*/ 	.word	0x000215d0
        /*16bc*/ 	.word	0x00000005
        /*16c0*/ 	.word	0x00019c20
        /*16c4*/ 	.short	0x010a
        /*16c6*/ 	.byte	0x3f
	.zero		1


	//   ....[114]....
        /*16c8*/ 	.word	0x00021770
        /*16cc*/ 	.word	0x00000003
        /*16d0*/ 	.word	0x00019c40
        /*16d4*/ 	.short	0x010a
        /*16d6*/ 	.byte	0x3f
	.zero		1


	//   ....[115]....
        /*16d8*/ 	.word	0x000217c0
        /*16dc*/ 	.word	0x00000013
        /*16e0*/ 	.word	0x00019c40
        /*16e4*/ 	.short	0x010a
        /*16e6*/ 	.byte	0x3f
	.zero		1


	//   ....[116]....
        /*16e8*/ 	.word	0x00021810
        /*16ec*/ 	.word	0x00000003
        /*16f0*/ 	.word	0x00019c60
        /*16f4*/ 	.short	0x010a
        /*16f6*/ 	.byte	0x3f
	.zero		1


	//   ....[117]....
        /*16f8*/ 	.word	0x00021860
        /*16fc*/ 	.word	0x00000013
        /*1700*/ 	.word	0x00019c60
        /*1704*/ 	.short	0x010a
        /*1706*/ 	.byte	0x3f
	.zero		1


	//   ....[118]....
        /*1708*/ 	.word	0x000218b0
        /*170c*/ 	.word	0x00000003
        /*1710*/ 	.word	0x00019c80
        /*1714*/ 	.short	0x010a
        /*1716*/ 	.byte	0x3f
	.zero		1


	//----- nvinfo : EIATTR_NUM_MBARRIERS
	.align		4
.L_1370:
        /*1718*/ 	.byte	0x03, 0x38
        /*171a*/ 	.short	0x0016


	//----- nvinfo : EIATTR_EXIT_INSTR_OFFSETS
	.align		4
        /*171c*/ 	.byte	0x04, 0x1c
        /*171e*/ 	.short	(.L_1372 - .L_1371)


	//   ....[0]....
.L_1371:
        /*1720*/ 	.word	0x0001eaa0


	//----- nvinfo : EIATTR_MAX_THREADS
	.align		4
.L_1372:
        /*1724*/ 	.byte	0x04, 0x05
        /*1726*/ 	.short	(.L_1374 - .L_1373)
.L_1373:
        /*1728*/ 	.word	0x00000200
        /*172c*/ 	.word	0x00000001
        /*1730*/ 	.word	0x00000001


	//----- nvinfo : EIATTR_CRS_STACK_SIZE
	.align		4
.L_1374:
        /*1734*/ 	.byte	0x04, 0x1e
        /*1736*/ 	.short	(.L_1376 - .L_1375)
.L_1375:
        /*1738*/ 	.word	0x00000000


	//----- nvinfo : EIATTR_CBANK_PARAM_SIZE
	.align		4
.L_1376:
        /*173c*/ 	.byte	0x03, 0x19
        /*173e*/ 	.short	0x0af0


	//----- nvinfo : EIATTR_PARAM_CBANK
	.align		4
        /*1740*/ 	.byte	0x04, 0x0a
        /*1742*/ 	.short	(.L_1378 - .L_1377)
	.align		4
.L_1377:
        /*1744*/ 	.word	index@(.nv.constant0._ZN7cutlass13device_kernelIN5flash11enable_sm90INS1_16FlashAttnFwdSm90INS1_25CollectiveMainloopFwdSm90ILi2EN4cute5tupleIJNS5_1CILi1EEES8_S8_EEENS6_IJNS7_ILi192EEENS7_ILi128EEENS7_ILi96EEEEEELi96ENS_12float_e4m3_tEfNS_4arch4Sm90ELb1ELb0ELb0ELb1ELb1ELb1ELb0ELb1ELb1ELb1ELb1ELb0EEENS1_21CollectiveEpilogueFwdINS6_IJSA_SC_SB_EEES9_NS_10bfloat16_tESG_Li384ELb1ELb1ELb1ELb1EEENS1_36VarlenDynamicPersistentTileSchedulerILi192ELi128ELi384ELi128ELb1ELb1ELb1ELb1ELb1ELb1EEEEEEEEEvNT_6ParamsE)
        /*1748*/ 	.short	0x0210
        /*174a*/ 	.short	0x0af0


	//----- nvinfo : EIATTR_SW_WAR
	.align		4
.L_1378:
        /*174c*/ 	.byte	0x04, 0x36
        /*174e*/ 	.short	(.L_1380 - .L_1379)
.L_1379:
        /*1750*/ 	.word	0x00000008
.L_1380:


//--------------------- .nv.info._ZN7cutlass13device_kernelIN5flash11enable_sm90INS1_16FlashAttnFwdSm90INS1_25CollectiveMainloopFwdSm90ILi2EN4cute5tupleIJNS5_1CILi1EEES8_S8_EEENS6_IJNS7_ILi192EEENS7_ILi160EEENS7_ILi64EEEEEELi64ENS_12float_e4m3_tEfNS_4arch4Sm90ELb0ELb0ELb0ELb0ELb1ELb0ELb0ELb1ELb1ELb1ELb1ELb0EEENS1_21CollectiveEpilogueFwdINS6_IJSA_SC_SB_EEES9_NS_10bfloat16_tESG_Li384ELb0ELb1ELb1ELb1EEENS1_19SingleTileSchedulerILb0ELb1ELb1ELi192EEEEEEEEEvNT_6ParamsE --------------------------
	.section	.nv.info._ZN7cutlass13device_kernelIN5flash11enable_sm90INS1_16FlashAttnFwdSm90INS1_25CollectiveMainloopFwdSm90ILi2EN4cute5tupleIJNS5_1CILi1EEES8_S8_EEENS6_IJNS7_ILi192EEENS7_ILi160EEENS7_ILi64EEEEEELi64ENS_12float_e4m3_tEfNS_4arch4Sm90ELb0ELb0ELb0ELb0ELb1ELb0ELb0ELb1ELb1ELb1ELb1ELb0EEENS1_21CollectiveEpilogueFwdINS6_IJSA_SC_SB_EEES9_NS_10bfloat16_tESG_Li384ELb0ELb1ELb1ELb1EEENS1_19SingleTileSchedulerILb0ELb1ELb1ELi192EEEEEEEEEvNT_6ParamsE,"",@"SHT_CUDA_INFO"
	.sectionflags	@""
	.align	4


	//----- nvinfo : EIATTR_CUDA_API_VERSION
	.align		4
        /*0000*/ 	.byte	0x04, 0x37
        /*0002*/ 	.short	(.L_1382 - .L_1381)
.L_1381:
        /*0004*/ 	.word	0x00000082


	//----- nvinfo : EIATTR_KPARAM_INFO
	.align		4
.L_1382:
        /*0008*/ 	.byte	0x04, 0x17
        /*000a*/ 	.short	(.L_1384 - .L_1383)
.L_1383:
        /*000c*/ 	.word	0x00000000
        /*0010*/ 	.short	0x0000
        /*0012*/ 	.short	0x0070
        /*0014*/ 	.byte	0x00, 0xf0, 0x01, 0x28


	//----- nvinfo : EIATTR_SPARSE_MMA_MASK
	.align		4
.L_1384:
        /*0018*/ 	.byte	0x03, 0x50
        /*001a*/ 	.short	0x0000


	//----- nvinfo : EIATTR_MAXREG_COUNT
	.align		4
        /*001c*/ 	.byte	0x03, 0x1b
        /*001e*/ 	.short	0x0080


	//----- nvinfo : EIATTR_NUM_BARRIERS
	.align		4
        /*0020*/ 	.byte	0x02, 0x4c
        /*0022*/ 	.byte	0x09
	.zero		1


	//----- nvinfo : EIATTR_EXTERNS
	.align		4
        /*0024*/ 	.byte	0x04, 0x0f
        /*0026*/ 	.short	(.L_1386 - .L_1385)


	//   ....[0]....
	.align		4
.L_1385:
        /*0028*/ 	.word	index@(__assertfail)


	//----- nvinfo : EIATTR_ANNOTATIONS
	.align		4
.L_1386:
        /*002c*/ 	.byte	0x04, 0x55
        /*002e*/ 	.short	(.L_1388 - .L_1387)


	//   ....[0]....
.L_1387:
        /* <DEDUP_REMOVED lines=17> */


	//----- nvinfo : EIATTR_MERCURY_ISA_VERSION
	.align		4
.L_1388:
        /*0128*/ 	.byte	0x03, 0x5f
        /*012a*/ 	.short	0x0101


	//----- nvinfo : EIATTR_INT_WARP_WIDE_INSTR_OFFSETS
	.align		4
        /*012c*/ 	.byte	0x04, 0x31
        /*012e*/ 	.short	(.L_1390 - .L_1389)


	//   ....[0]....
.L_1389:
        /*0130*/ 	.word	0x000000c0


	//   ....[1]....
        /*0134*/ 	.word	0x000000d0


	//   ....[2]....
        /*0138*/ 	.word	0x00000170


	//----- nvinfo : EIATTR_COOP_GROUP_MASK_REGIDS
	.align		4
.L_1390:
        /*013c*/ 	.byte	0x04, 0x29
        /*013e*/ 	.short	(.L_1392 - .L_1391)


	//   ....[0]....
.L_1391:
        /*0140*/ 	.word	0xffffffff


	//   ....[1]....
        /*0144*/ 	.word	0xffffffff


	//   ....[2]....
        /*0148*/ 	.word	0xffffffff


	//   ....[3]....
        /*014c*/ 	.word	0xffffffff


	//   ....[4]....
        /*0150*/ 	.word	0xffffffff


	//   ....[5]....
        /*0154*/ 	.word	0xffffffff


	//   ....[6]....
        /*0158*/ 	.word	0xffffffff


	//   ....[7]....
        /*015c*/ 	.word	0xffffffff


	//   ....[8]....
        /*0160*/ 	.word	0xffffffff


	//   ....[9]....
        /*0164*/ 	.word	0xffffffff


	//   ....[10]....
        /*0168*/ 	.word	0xffffffff


	//   ....[11]....
        /*016c*/ 	.word	0xffffffff


	//   ....[12]....
        /*0170*/ 	.word	0xffffffff


	//   ....[13]....
        /*0174*/ 	.word	0xffffffff


	//   ....[14]....
        /*0178*/ 	.word	0xffffffff


	//   ....[15]....
        /*017c*/ 	.word	0xffffffff


	//   ....[16]....
        /*0180*/ 	.word	0xffffffff


	//   ....[17]....
        /*0184*/ 	.word	0xffffffff


	//   ....[18]....
        /*0188*/ 	.word	0xffffffff


	//   ....[19]....
        /*018c*/ 	.word	0xffffffff


	//   ....[20]....
        /*0190*/ 	.word	0xffffffff


	//   ....[21]....
        /*0194*/ 	.word	0xffffffff


	//   ....[22]....
        /*0198*/ 	.word	0xffffffff


	//   ....[23]....
        /*019c*/ 	.word	0xffffffff


	//   ....[24]....
        /*01a0*/ 	.word	0xffffffff


	//   ....[25]....
        /*01a4*/ 	.word	0xffffffff


	//   ....[26]....
        /*01a8*/ 	.word	0xffffffff


	//   ....[27]....
        /*01ac*/ 	.word	0xffffffff


	//   ....[28]....
        /*01b0*/ 	.word	0xffffffff


	//   ....[29]....
        /*01b4*/ 	.word	0xffffffff


	//   ....[30]....
        /*01b8*/ 	.word	0xffffffff


	//   ....[31]....
        /*01bc*/ 	.word	0xffffffff


	//   ....[32]....
        /*01c0*/ 	.word	0xffffffff


	//   ....[33]....
        /*01c4*/ 	.word	0xffffffff


	//   ....[34]....
        /*01c8*/ 	.word	0xffffffff


	//   ....[35]....
        /*01cc*/ 	.word	0xffffffff


	//   ....[36]....
        /*01d0*/ 	.word	0xffffffff


	//   ....[37]....
        /*01d4*/ 	.word	0xffffffff


	//   ....[38]....
        /*01d8*/ 	.word	0xffffffff


	//   ....[39]....
        /*01dc*/ 	.word	0xffffffff


	//   ....[40]....
        /*01e0*/ 	.word	0xffffffff


	//   ....[41]....
        /*01e4*/ 	.word	0xffffffff


	//   ....[42]....
        /*01e8*/ 	.word	0xffffffff


	//   ....[43]....
        /*01ec*/ 	.word	0xffffffff


	//   ....[44]....
        /*01f0*/ 	.word	0xffffffff


	//   ....[45]....
        /*01f4*/ 	.word	0xffffffff


	//   ....[46]....
        /*01f8*/ 	.word	0xffffffff


	//   ....[47]....
        /*01fc*/ 	.word	0xffffffff


	//   ....[48]....
        /*0200*/ 	.word	0xffffffff


	//   ....[49]....
        /*0204*/ 	.word	0xffffffff


	//   ....[50]....
        /*0208*/ 	.word	0xffffffff


	//   ....[51]....
        /*020c*/ 	.word	0xffffffff


	//   ....[52]....
        /*0210*/ 	.word	0xffffffff


	//   ....[53]....
        /*0214*/ 	.word	0xffffffff


	//   ....[54]....
        /*0218*/ 	.word	0xffffffff


	//   ....[55]....
        /*021c*/ 	.word	0xffffffff


	//   ....[56]....
        /*0220*/ 	.word	0xffffffff


	//   ....[57]....
        /*0224*/ 	.word	0xffffffff


	//   ....[58]....
        /*0228*/ 	.word	0xffffffff


	//   ....[59]....
        /*022c*/ 	.word	0xffffffff


	//   ....[60]....
        /*0230*/ 	.word	0xffffffff


	//   ....[61]....
        /*0234*/ 	.word	0xffffffff


	//   ....[62]....
        /*0238*/ 	.word	0xffffffff


	//   ....[63]....
        /*023c*/ 	.word	0xffffffff


	//   ....[64]....
        /*0240*/ 	.word	0xffffffff


	//   ....[65]....
        /*0244*/ 	.word	0xffffffff


	//   ....[66]....
        /*0248*/ 	.word	0xffffffff


	//   ....[67]....
        /*024c*/ 	.word	0xffffffff


	//   ....[68]....
        /*0250*/ 	.word	0xffffffff


	//   ....[69]....
        /*0254*/ 	.word	0xffffffff


	//   ....[70]....
        /*0258*/ 	.word	0xffffffff


	//   ....[71]....
        /*025c*/ 	.word	0xffffffff


	//   ....[72]....
        /*0260*/ 	.word	0xffffffff


	//   ....[73]....
        /*0264*/ 	.word	0xffffffff


	//   ....[74]....
        /*0268*/ 	.word	0xffffffff


	//   ....[75]....
        /*026c*/ 	.word	0xffffffff


	//   ....[76]....
        /*0270*/ 	.word	0xffffffff


	//   ....[77]....
        /*0274*/ 	.word	0xffffffff


	//   ....[78]....
        /*0278*/ 	.word	0xffffffff


	//   ....[79]....
        /*027c*/ 	.word	0xffffffff


	//   ....[80]....
        /*0280*/ 	.word	0xffffffff


	//   ....[81]....
        /*0284*/ 	.word	0xffffffff


	//   ....[82]....
        /*0288*/ 	.word	0xffffffff


	//   ....[83]....
        /*028c*/ 	.word	0xffffffff


	//   ....[84]....
        /*0290*/ 	.word	0xffffffff


	//   ....[85]....
        /*0294*/ 	.word	0xffffffff


	//   ....[86]....
        /*0298*/ 	.word	0xffffffff


	//   ....[87]....
        /*029c*/ 	.word	0xffffffff


	//   ....[88]....
        /*02a0*/ 	.word	0xffffffff


	//   ....[89]....
        /*02a4*/ 	.word	0xffffffff


	//   ....[90]....
        /*02a8*/ 	.word	0xffffffff


	//   ....[91]....
        /*02ac*/ 	.word	0xffffffff


	//   ....[92]....
        /*02b0*/ 	.word	0xffffffff


	//   ....[93]....
        /*02b4*/ 	.word	0xffffffff


	//   ....[94]....
        /*02b8*/ 	.word	0xffffffff


	//   ....[95]....
        /*02bc*/ 	.word	0xffffffff


	//   ....[96]....
        /*02c0*/ 	.word	0xffffffff


	//   ....[97]....
        /*02c4*/ 	.word	0xffffffff


	//   ....[98]....
        /*02c8*/ 	.word	0xffffffff


	//   ....[99]....
        /*02cc*/ 	.word	0xffffffff


	//   ....[100]....
        /*02d0*/ 	.word	0xffffffff


	//   ....[101]....
        /*02d4*/ 	.word	0xffffffff


	//   ....[102]....
        /*02d8*/ 	.word	0xffffffff


	//   ....[103]....
        /*02dc*/ 	.word	0xffffffff


	//   ....[104]....
        /*02e0*/ 	.word	0xffffffff


	//   ....[105]....
        /*02e4*/ 	.word	0xffffffff


	//   ....[106]....
        /*02e8*/ 	.word	0xffffffff


	//   ....[107]....
        /*02ec*/ 	.word	0xffffffff


	//   ....[108]....
        /*02f0*/ 	.word	0xffffffff


	//   ....[109]....
        /*02f4*/ 	.word	0xffffffff


	//   ....[110]....
        /*02f8*/ 	.word	0xffffffff


	//   ....[111]....
        /*02fc*/ 	.word	0xffffffff


	//   ....[112]....
        /*0300*/ 	.word	0xffffffff


	//   ....[113]....
        /*0304*/ 	.word	0x0500000f


	//   ....[114]....
        /*0308*/ 	.word	0x0500000f


	//   ....[115]....
        /*030c*/ 	.word	0x0500000f


	//   ....[116]....
        /*0310*/ 	.word	0x0500000f


	//   ....[117]....
        /*0314*/ 	.word	0x0500000f


	//   ....[118]....
        /*0318*/ 	.word	0x0500000f


	//   ....[119]....
        /*031c*/ 	.word	0x0500000f


	//   ....[120]....
        /*0320*/ 	.word	0x0500000f


	//   ....[121]....
        /*0324*/ 	.word	0x0500000f


	//   ....[122]....
        /*0328*/ 	.word	0x0500000f


	//   ....[123]....
        /*032c*/ 	.word	0x0500000f


	//   ....[124]....
        /*0330*/ 	.word	0x0500000f


	//   ....[125]....
        /*0334*/ 	.word	0x0500000f


	//   ....[126]....
        /*0338*/ 	.word	0x0500000f


	//   ....[127]....
        /*033c*/ 	.word	0x0500000f


	//   ....[128]....
        /*0340*/ 	.word	0x0500000f


	//   ....[129]....
        /*0344*/ 	.word	0x0500000f


	//   ....[130]....
        /*0348*/ 	.word	0x0500000f


	//   ....[131]....
        /*034c*/ 	.word	0x0500000f


	//   ....[132]....
        /*0350*/ 	.word	0x0500000f


	//   ....[133]....
        /*0354*/ 	.word	0x0500000f


	//   ....[134]....
        /*0358*/ 	.word	0x0500000f


	//   ....[135]....
        /*035c*/ 	.word	0x0500000f


	//   ....[136]....
        /*0360*/ 	.word	0x0500000f


	//   ....[137]....
        /*0364*/ 	.word	0x0500000f


	//   ....[138]....
        /*0368*/ 	.word	0x0500000f


	//   ....[139]....
        /*036c*/ 	.word	0x0500000f


	//   ....[140]....
        /*0370*/ 	.word	0x0500000f


	//   ....[141]....
        /*0374*/ 	.word	0x0500000f


	//   ....[142]....
        /*0378*/ 	.word	0x0500000f


	//   ....[143]....
        /*037c*/ 	.word	0x0500000f


	//   ....[144]....
        /*0380*/ 	.word	0x0500000f


	//   ....[145]....
        /*0384*/ 	.word	0x0500000f


	//   ....[146]....
        /*0388*/ 	.word	0x0500000f


	//   ....[147]....
        /*038c*/ 	.word	0x0500000f


	//   ....[148]....
        /*0390*/ 	.word	0x0500000f


	//   ....[149]....
        /*0394*/ 	.word	0x0500000f


	//   ....[150]....
        /*0398*/ 	.word	0x0500000f


	//   ....[151]....
        /*039c*/ 	.word	0x0500000f


	//   ....[152]....
        /*03a0*/ 	.word	0x0500000f


	//   ....[153]....
        /*03a4*/ 	.word	0x0500000f


	//   ....[154]....
        /*03a8*/ 	.word	0x0500000f


	//   ....[155]....
        /*03ac*/ 	.word	0x0500000f


	//   ....[156]....
        /*03b0*/ 	.word	0x0500000f


	//   ....[157]....
        /*03b4*/ 	.word	0x0500000f


	//   ....[158]....
        /*03b8*/ 	.word	0x0500000f


	//   ....[159]....
        /*03bc*/ 	.word	0x0500000f


	//   ....[160]....
        /*03c0*/ 	.word	0x0500000f


	//   ....[161]....
        /*03c4*/ 	.word	0x0500000f


	//   ....[162]....
        /*03c8*/ 	.word	0x0500000f


	//   ....[163]....
        /*03cc*/ 	.word	0x0500000f


	//   ....[164]....
        /*03d0*/ 	.word	0x0500000f


	//   ....[165]....
        /*03d4*/ 	.word	0x0500000f


	//----- nvinfo : EIATTR_COOP_GROUP_INSTR_OFFSETS
	.align		4
.L_1392:
        /*03d8*/ 	.byte	0x04, 0x28
        /*03da*/ 	.short	(.L_1394 - .L_1393)


	//   ....[0]....
.L_1393:
        /*03dc*/ 	.word	0x00000070


	//   ....[1]....
        /*03e0*/ 	.word	0x000000b0


	//   ....[2]....
        /*03e4*/ 	.word	0x000002d0


	//   ....[3]....
        /*03e8*/ 	.word	0x00000430


	//   ....[4]....
        /*03ec*/ 	.word	0x00000550


	//   ....[5]....
        /*03f0*/ 	.word	0x000006b0


	//   ....[6]....
        /*03f4*/ 	.word	0x00001250


	//   ....[7]....
        /*03f8*/ 	.word	0x00002580


	//   ....[8]....
        /*03fc*/ 	.word	0x00002680


	//   ....[9]....
        /*0400*/ 	.word	0x00002b40


	//   ....[10]....
        /*0404*/ 	.word	0x00002c00


	//   ....[11]....
        /*0408*/ 	.word	0x00004ad0


	//   ....[12]....
        /*040c*/ 	.word	0x00004ae0


	//   ....[13]....
        /*0410*/ 	.word	0x00004b10


	//   ....[14]....
        /*0414*/ 	.word	0x00004b20


	//   ....[15]....
        /*0418*/ 	.word	0x000063c0


	//   ....[16]....
        /*041c*/ 	.word	0x000063d0


	//   ....[17]....
        /*0420*/ 	.word	0x00006450


	//   ....[18]....
        /*0424*/ 	.word	0x00006460


	//   ....[19]....
        /*0428*/ 	.word	0x00006f70


	//   ....[20]....
        /*042c*/ 	.word	0x00006f80


	//   ....[21]....
        /*0430*/ 	.word	0x00006f90


	//   ....[22]....
        /*0434*/ 	.word	0x00006fa0


	//   ....[23]....
        /*0438*/ 	.word	0x00006fb0


	//   ....[24]....
        /*043c*/ 	.word	0x00006fd0


	//   ....[25]....
        /*0440*/ 	.word	0x00006fe0


	//   ....[26]....
        /*0444*/ 	.word	0x00007000


	//   ....[27]....
        /*0448*/ 	.word	0x00007030


	//   ....[28]....
        /*044c*/ 	.word	0x00007050


	//   ....[29]....
        /*0450*/ 	.word	0x00007060


	//   ....[30]....
        /*0454*/ 	.word	0x000070a0


	//   ....[31]....
        /*0458*/ 	.word	0x000070c0


	//   ....[32]....
        /*045c*/ 	.word	0x00007100


	//   ....[33]....
        /*0460*/ 	.word	0x00007120


	//   ....[34]....
        /*0464*/ 	.word	0x00007150


	//   ....[35]....
        /*0468*/ 	.word	0x00007160


	//   ....[36]....
        /*046c*/ 	.word	0x000071a0


	//   ....[37]....
        /*0470*/ 	.word	0x000071c0


	//   ....[38]....
        /*0474*/ 	.word	0x000071e0


	//   ....[39]....
        /*0478*/ 	.word	0x00007200


	//   ....[40]....
        /*047c*/ 	.word	0x00007210


	//   ....[41]....
        /*0480*/ 	.word	0x00007220


	//   ....[42]....
        /*0484*/ 	.word	0x00007230


	//   ....[43]....
        /*0488*/ 	.word	0x00007240


	//   ....[44]....
        /*048c*/ 	.word	0x00007250


	//   ....[45]....
        /*0490*/ 	.word	0x00007260


	//   ....[46]....
        /*0494*/ 	.word	0x00007270


	//   ....[47]....
        /*0498*/ 	.word	0x00007280


	//   ....[48]....
        /*049c*/ 	.word	0x00007290


	//   ....[49]....
        /*04a0*/ 	.word	0x000072b0


	//   ....[50]....
        /*04a4*/ 	.word	0x000072c0


	//   ....[51]....
        /*04a8*/ 	.word	0x00007560


	//   ....[52]....
        /*04ac*/ 	.word	0x000075a0


	//   ....[53]....
        /*04b0*/ 	.word	0x000075d0


	//   ....[54]....
        /*04b4*/ 	.word	0x00007610


	//   ....[55]....
        /*04b8*/ 	.word	0x00007640


	//   ....[56]....
        /*04bc*/ 	.word	0x00007670


	//   ....[57]....
        /*04c0*/ 	.word	0x00007a40


	//   ....[58]....
        /*04c4*/ 	.word	0x00007a70


	//   ....[59]....
        /*04c8*/ 	.word	0x00008260


	//   ....[60]....
        /*04cc*/ 	.word	0x000097e0


	//   ....[61]....
        /*04d0*/ 	.word	0x000097f0


	//   ....[62]....
        /*04d4*/ 	.word	0x00009800


	//   ....[63]....
        /*04d8*/ 	.word	0x000098a0


	//   ....[64]....
        /*04dc*/ 	.word	0x000098b0


	//   ....[65]....
        /*04e0*/ 	.word	0x00009900


	//   ....[66]....
        /*04e4*/ 	.word	0x00009910


	//   ....[67]....
        /*04e8*/ 	.word	0x00009920


	//   ....[68]....
        /*04ec*/ 	.word	0x00009970


	//   ....[69]....
        /*04f0*/ 	.word	0x000099d0


	//   ....[70]....
        /*04f4*/ 	.word	0x00009e40


	//   ....[71]....
        /*04f8*/ 	.word	0x00009e50


	//   ....[72]....
        /*04fc*/ 	.word	0x00009e60


	//   ....[73]....
        /*0500*/ 	.word	0x00009e80


	//   ....[74]....
        /*0504*/ 	.word	0x00009ec0


	//   ....[75]....
        /*0508*/ 	.word	0x00009ee0


	//   ....[76]....
        /*050c*/ 	.word	0x00009ef0


	//   ....[77]....
        /*0510*/ 	.word	0x00009f30


	//   ....[78]....
        /*0514*/ 	.word	0x00009f50


	//   ....[79]....
        /*0518*/ 	.word	0x00009f60


	//   ....[80]....
        /*051c*/ 	.word	0x0000a6b0


	//   ....[81]....
        /*0520*/ 	.word	0x0000a6e0


	//   ....[82]....
        /*0524*/ 	.word	0x0000a710


	//   ....[83]....
        /*0528*/ 	.word	0x0000a730


	//   ....[84]....
        /*052c*/ 	.word	0x0000a740


	//   ....[85]....
        /*0530*/ 	.word	0x0000a750


	//   ....[86]....
        /*0534*/ 	.word	0x0000a770


	//   ....[87]....
        /*0538*/ 	.word	0x0000a7a0


	//   ....[88]....
        /*053c*/ 	.word	0x0000a7c0


	//   ....[89]....
        /*0540*/ 	.word	0x0000a8d0


	//   ....[90]....
        /*0544*/ 	.word	0x0000a900


	//   ....[91]....
        /*0548*/ 	.word	0x0000a920


	//   ....[92]....
        /*054c*/ 	.word	0x0000b260


	//   ....[93]....
        /*0550*/ 	.word	0x0000b270


	//   ....[94]....
        /*0554*/ 	.word	0x0000b280


	//   ....[95]....
        /*0558*/ 	.word	0x0000b2f0


	//   ....[96]....
        /*055c*/ 	.word	0x0000b300


	//   ....[97]....
        /*0560*/ 	.word	0x0000b340


	//   ....[98]....
        /*0564*/ 	.word	0x0000b350


	//   ....[99]....
        /*0568*/ 	.word	0x0000b360


	//   ....[100]....
        /*056c*/ 	.word	0x0000b3a0


	//   ....[101]....
        /*0570*/ 	.word	0x0000b3e0


	//   ....[102]....
        /*0574*/ 	.word	0x0000b800


	//   ....[103]....
        /*0578*/ 	.word	0x0000b810


	//   ....[104]....
        /*057c*/ 	.word	0x0000b820


	//   ....[105]....
        /*0580*/ 	.word	0x0000b840


	//   ....[106]....
        /*0584*/ 	.word	0x0000b890


	//   ....[107]....
        /*0588*/ 	.word	0x0000b8a0


	//   ....[108]....
        /*058c*/ 	.word	0x0000b8e0


	//   ....[109]....
        /*0590*/ 	.word	0x0000b8f0


	//   ....[110]....
        /*0594*/ 	.word	0x0000b900


	//   ....[111]....
        /*0598*/ 	.word	0x0000b910


	//   ....[112]....
        /*059c*/ 	.word	0x0000c750


	//   ....[113]....
        /*05a0*/ 	.word	0x0000cc50


	//   ....[114]....
        /*05a4*/ 	.word	0x0000cd50


	//   ....[115]....
        /*05a8*/ 	.word	0x0000ce30


	//   ....[116]....
        /*05ac*/ 	.word	0x0000cf00


	//   ....[117]....
        /*05b0*/ 	.word	0x0000cfc0


	//   ....[118]....
        /*05b4*/ 	.word	0x0000d080


	//   ....[119]....
        /*05b8*/ 	.word	0x0000d120


	//   ....[120]....
        /*05bc*/ 	.word	0x0000d1e0


	//   ....[121]....
        /*05c0*/ 	.word	0x0000d290


	//   ....[122]....
        /*05c4*/ 	.word	0x0000d300


	//   ....[123]....
        /*05c8*/ 	.word	0x0000d3e0


	//   ....[124]....
        /*05cc*/ 	.word	0x0000d500


	//   ....[125]....
        /*05d0*/ 	.word	0x0000d590


	//   ....[126]....
        /*05d4*/ 	.word	0x0000d5f0


	//   ....[127]....
        /*05d8*/ 	.word	0x0000d6a0


	//   ....[128]....
        /*05dc*/ 	.word	0x0000d700


	//   ....[129]....
        /*05e0*/ 	.word	0x0000d7b0


	//   ....[130]....
        /*05e4*/ 	.word	0x0000d810


	//   ....[131]....
        /*05e8*/ 	.word	0x0000d8e0


	//   ....[132]....
        /*05ec*/ 	.word	0x0000d940


	//   ....[133]....
        /*05f0*/ 	.word	0x0000da10


	//   ....[134]....
        /*05f4*/ 	.word	0x0000daa0


	//   ....[135]....
        /*05f8*/ 	.word	0x0000daf0


	//   ....[136]....
        /*05fc*/ 	.word	0x0000db90


	//   ....[137]....
        /*0600*/ 	.word	0x0000dc40


	//   ....[138]....
        /*0604*/ 	.word	0x0000dd10


	//   ....[139]....
        /*0608*/ 	.word	0x0000ddd0


	//   ....[140]....
        /*060c*/ 	.word	0x0000de50


	//   ....[141]....
        /*0610*/ 	.word	0x0000df00


	//   ....[142]....
        /*0614*/ 	.word	0x0000df60


	//   ....[143]....
        /*0618*/ 	.word	0x0000e020


	//   ....[144]....
        /*061c*/ 	.word	0x0000e0a0


	//   ....[145]....
        /*0620*/ 	.word	0x0000e160


	//   ....[146]....
        /*0624*/ 	.word	0x0000e290


	//   ....[147]....
        /*0628*/ 	.word	0x0000e330


	//   ....[148]....
        /*062c*/ 	.word	0x0000e3f0


	//   ....[149]....
        /*0630*/ 	.word	0x0000e490


	//   ....[150]....
        /*0634*/ 	.word	0x0000e550


	//   ....[151]....
        /*0638*/ 	.word	0x0000e5e0


	//   ....[152]....
        /*063c*/ 	.word	0x0000e6a0


	//   ....[153]....
        /*0640*/ 	.word	0x0000e740


	//   ....[154]....
        /*0644*/ 	.word	0x0000e7b0


	//   ....[155]....
        /*0648*/ 	.word	0x0000e870


	//   ....[156]....
        /*064c*/ 	.word	0x0000e960


	//   ....[157]....
        /*0650*/ 	.word	0x0000ea00


	//   ....[158]....
        /*0654*/ 	.word	0x0000ea60


	//   ....[159]....
        /*0658*/ 	.word	0x0000eb20


	//   ....[160]....
        /*065c*/ 	.word	0x0000eb80


	//   ....[161]....
        /*0660*/ 	.word	0x0000ec30


	//   ....[162]....
        /*0664*/ 	.word	0x0000ec90


	//   ....[163]....
        /*0668*/ 	.word	0x0000ed40


	//   ....[164]....
        /*066c*/ 	.word	0x0000eda0


	//   ....[165]....
        /*0670*/ 	.word	0x0000ee50


	//----- nvinfo : EIATTR_REG_RECONFIG
	.align		4
.L_1394:
        /*0674*/ 	.byte	0x01, 0x54
	.zero		2


	//----- nvinfo : EIATTR_SYSCALL_OFFSETS
	.align		4
        /*0678*/ 	.byte	0x04, 0x46
        /*067a*/ 	.short	(.L_1396 - .L_1395)


	//   ....[0]....
.L_1395:
        /*067c*/ 	.word	0x00001420


	//   ....[1]....
        /*0680*/ 	.word	0x000089b0


	//   ....[2]....
        /*0684*/ 	.word	0x00008af0


	//   ....[3]....
        /*0688*/ 	.word	0x00008c30


	//   ....[4]....
        /*068c*/ 	.word	0x00008d50


	//   ....[5]....
        /*0690*/ 	.word	0x0000a320


	//----- nvinfo : EIATTR_MBARRIER_INSTR_OFFSETS
	.align		4
.L_1396:
        /*0694*/ 	.byte	0x04, 0x39
        /*0696*/ 	.short	(.L_1398 - .L_1397)


	//   ....[0]....
.L_1397:
        /*0698*/ 	.word	0x00000180
        /*069c*/ 	.word	0x000000ff
        /*06a0*/ 	.word	0x00012400
        /*06a4*/ 	.short	0x0100
        /*06a6*/ 	.byte	0x08
	.zero		1


	//   ....[1]....
        /*06a8*/ 	.word	0x00000190
        /*06ac*/ 	.word	0x000000ff
        /*06b0*/ 	.word	0x00012420
        /*06b4*/ 	.short	0x0100
        /*06b6*/ 	.byte	0x08
	.zero		1


	//   ....[2]....
        /*06b8*/ 	.word	0x00000280
        /*06bc*/ 	.word	0x000000ff
        /*06c0*/ 	.word	0x00012430
        /*06c4*/ 	.short	0x0100
        /*06c6*/ 	.byte	0x08
	.zero		1


	//   ....[3]....
        /*06c8*/ 	.word	0x00000290
        /*06cc*/ 	.word	0x000000ff
        /*06d0*/ 	.word	0x00012440
        /*06d4*/ 	.short	0x0100
        /*06d6*/ 	.byte	0x08
	.zero		1


	//   ....[4]....
        /*06d8*/ 	.word	0x000002a0
        /*06dc*/ 	.word	0x000000ff
        /*06e0*/ 	.word	0x00012438
        /*06e4*/ 	.short	0x0100
        /*06e6*/ 	.byte	0x08
	.zero		1


	//   ....[5]....
        /*06e8*/ 	.word	0x000002b0
        /*06ec*/ 	.word	0x000000ff
        /*06f0*/ 	.word	0x00012448
        /*06f4*/ 	.short	0x0100
        /*06f6*/ 	.byte	0x08
	.zero		1


	//   ....[6]....
        /*06f8*/ 	.word	0x000003e0
        /*06fc*/ 	.word	0x000000ff
        /*0700*/ 	.word	0x00012450
        /*0704*/ 	.short	0x0100
        /*0706*/ 	.byte	0x08
	.zero		1


	//   ....[7]....
        /*0708*/ 	.word	0x000003f0
        /*070c*/ 	.word	0x000000ff
        /*0710*/ 	.word	0x00012460
        /*0714*/ 	.short	0x0100
        /*0716*/ 	.byte	0x08
	.zero		1


	//   ....[8]....
        /*0718*/ 	.word	0x00000400
        /*071c*/ 	.word	0x000000ff
        /*0720*/ 	.word	0x00012458
        /*0724*/ 	.short	0x0100
        /*0726*/ 	.byte	0x08
	.zero		1


	//   ....[9]....
        /*0728*/ 	.word	0x00000410
        /*072c*/ 	.word	0x000000ff
        /*0730*/ 	.word	0x00012468
        /*0734*/ 	.short	0x0100
        /*0736*/ 	.byte	0x08
	.zero		1


	//   ....[10]....
        /*0738*/ 	.word	0x00000500
        /*073c*/ 	.word	0x000000ff
        /*0740*/ 	.word	0x00012470
        /*0744*/ 	.short	0x0100
        /*0746*/ 	.byte	0x06
	.zero		1


	//   ....[11]....
        /*0748*/ 	.word	0x00000510
        /*074c*/ 	.word	0x000000ff
        /*0750*/ 	.word	0x00012480
        /*0754*/ 	.short	0x0100
        /*0756*/ 	.byte	0x06
	.zero		1


	//   ....[12]....
        /*0758*/ 	.word	0x00000520
        /*075c*/ 	.word	0x000000ff
        /*0760*/ 	.word	0x00012478
        /*0764*/ 	.short	0x0100
        /*0766*/ 	.byte	0x06
	.zero		1


	//   ....[13]....
        /*0768*/ 	.word	0x00000530
        /*076c*/ 	.word	0x000000ff
        /*0770*/ 	.word	0x00012488
        /*0774*/ 	.short	0x0100
        /*0776*/ 	.byte	0x06
	.zero		1


	//   ....[14]....
        /*0778*/ 	.word	0x00000660
        /*077c*/ 	.word	0x000000ff
        /*0780*/ 	.word	0x00012490
        /*0784*/ 	.short	0x0100
        /*0786*/ 	.byte	0x08
	.zero		1


	//   ....[15]....
        /*0788*/ 	.word	0x00000670
        /*078c*/ 	.word	0x000000ff
        /*0790*/ 	.word	0x000124a0
        /*0794*/ 	.short	0x0100
        /*0796*/ 	.byte	0x08
	.zero		1


	//   ....[16]....
        /*0798*/ 	.word	0x00000680
        /*079c*/ 	.word	0x000000ff
        /*07a0*/ 	.word	0x00012498
        /*07a4*/ 	.short	0x0100
        /*07a6*/ 	.byte	0x08
	.zero		1


	//   ....[17]....
        /*07a8*/ 	.word	0x00000690
        /*07ac*/ 	.word	0x000000ff
        /*07b0*/ 	.word	0x000124a8
        /*07b4*/ 	.short	0x0100
        /*07b6*/ 	.byte	0x08
	.zero		1


	//   ....[18]....
        /*07b8*/ 	.word	0x000007d0
        /*07bc*/ 	.word	0x000000ff
        /*07c0*/ 	.word	0x000124b0
        /*07c4*/ 	.short	0x0100
        /*07c6*/ 	.byte	0x08
	.zero		1


	//   ....[19]....
        /*07c8*/ 	.word	0x000007e0
        /*07cc*/ 	.word	0x000000ff
        /*07d0*/ 	.word	0x000124c0
        /*07d4*/ 	.short	0x0100
        /*07d6*/ 	.byte	0x08
	.zero		1


	//   ....[20]....
        /*07d8*/ 	.word	0x000007f0
        /*07dc*/ 	.word	0x000000ff
        /*07e0*/ 	.word	0x000124b8
        /*07e4*/ 	.short	0x0100
        /*07e6*/ 	.byte	0x08
	.zero		1


	//   ....[21]....
        /*07e8*/ 	.word	0x00000800
        /*07ec*/ 	.word	0x000000ff
        /*07f0*/ 	.word	0x000124c8
        /*07f4*/ 	.short	0x0100
        /*07f6*/ 	.byte	0x08
	.zero		1


	//   ....[22]....
        /*07f8*/ 	.word	0x00001440
        /*07fc*/ 	.word	0x000000ff
        /*0800*/ 	.word	0x00012400
        /*0804*/ 	.short	0x010a
        /*0806*/ 	.byte	0x30
	.zero		1


	//   ....[23]....
        /*0808*/ 	.word	0x000014b0
        /*080c*/ 	.word	0x000000ff
        /*0810*/ 	.word	0x00012430
        /*0814*/ 	.short	0x010a
        /*0816*/ 	.byte	0x30
	.zero		1


	//   ....[24]....
        /*0818*/ 	.word	0x00001500
        /*081c*/ 	.word	0x000000ff
        /*0820*/ 	.word	0x00012430
        /*0824*/ 	.short	0x010a
        /*0826*/ 	.byte	0x30
	.zero		1


	//   ....[25]....
        /*0828*/ 	.word	0x00001ac0
        /*082c*/ 	.word	0x000000ff
        /*0830*/ 	.word	0x00000000
        /*0834*/ 	.short	0x0101
        /*0836*/ 	.byte	0x05
	.zero		1


	//   ....[26]....
        /*0838*/ 	.word	0x00003ea0
        /*083c*/ 	.word	0x000000ff
        /*0840*/ 	.word	0x00012430
        /*0844*/ 	.short	0x010a
        /*0846*/ 	.byte	0x07
	.zero		1


	//   ....[27]....
        /*0848*/ 	.word	0x00003ee0
        /*084c*/ 	.word	0x000000ff
        /*0850*/ 	.word	0x00012430
        /*0854*/ 	.short	0x010a
        /*0856*/ 	.byte	0x07
	.zero		1


	//   ....[28]....
        /*0858*/ 	.word	0x00004330
        /*085c*/ 	.word	0x000000ff
        /*0860*/ 	.word	0x00012450
        /*0864*/ 	.short	0x010a
        /*0866*/ 	.byte	0x0d
	.zero		1


	//   ....[29]....
        /*0868*/ 	.word	0x00004370
        /*086c*/ 	.word	0x000000ff
        /*0870*/ 	.word	0x00012450
        /*0874*/ 	.short	0x010a
        /*0876*/ 	.byte	0x0d
	.zero		1


	//   ....[30]....
        /*0878*/ 	.word	0x00004650
        /*087c*/ 	.word	0x000000ff
        /*0880*/ 	.word	0x00000000
        /*0884*/ 	.short	0x0101
        /*0886*/ 	.byte	0x07
	.zero		1


	//   ....[31]....
        /*0888*/ 	.word	0x00005c00
        /*088c*/ 	.word	0x000000ff
        /*0890*/ 	.word	0x00000000
        /*0894*/ 	.short	0x0101
        /*0896*/ 	.byte	0x07
	.zero		1


	//   ....[32]....
        /*0898*/ 	.word	0x00006090
        /*089c*/ 	.word	0x000000ff
        /*08a0*/ 	.word	0x00012450
        /*08a4*/ 	.short	0x010a
        /*08a6*/ 	.byte	0x10
	.zero		1


	//   ....[33]....
        /*08a8*/ 	.word	0x000060d0
        /*08ac*/ 	.word	0x000000ff
        /*08b0*/ 	.word	0x00012450
        /*08b4*/ 	.short	0x010a
        /*08b6*/ 	.byte	0x10
	.zero		1


	//   ....[34]....
        /*08b8*/ 	.word	0x00006740
        /*08bc*/ 	.word	0x000000ff
        /*08c0*/ 	.word	0x00000000
        /*08c4*/ 	.short	0x0101
        /*08c6*/ 	.byte	0x04
	.zero		1


	//   ....[35]....
        /*08c8*/ 	.word	0x00007660
        /*08cc*/ 	.word	0x000000ff
        /*08d0*/ 	.word	0x00000000
        /*08d4*/ 	.short	0x0101
        /*08d6*/ 	.byte	0x04
	.zero		1


	//   ....[36]....
        /*08d8*/ 	.word	0x00009410
        /*08dc*/ 	.word	0x000000ff
        /*08e0*/ 	.word	0x00012480
        /*08e4*/ 	.short	0x010a
        /*08e6*/ 	.byte	0x2b
	.zero		1


	//   ....[37]....
        /*08e8*/ 	.word	0x00009a90
        /*08ec*/ 	.word	0x000000ff
        /*08f0*/ 	.word	0x00012470
        /*08f4*/ 	.short	0x0107
        /*08f6*/ 	.byte	0x2b
	.zero		1


	//   ....[38]....
        /*08f8*/ 	.word	0x00009b20
        /*08fc*/ 	.word	0x000000ff
        /*0900*/ 	.word	0x00012470
        /*0904*/ 	.short	0x0101
        /*0906*/ 	.byte	0x2b
	.zero		1


	//   ....[39]....
        /*0908*/ 	.word	0x00009b70
        /*090c*/ 	.word	0x000000ff
        /*0910*/ 	.word	0x00012440
        /*0914*/ 	.short	0x010a
        /*0916*/ 	.byte	0x2b
	.zero		1


	//   ....[40]....
        /*0918*/ 	.word	0x0000a0b0
        /*091c*/ 	.word	0x000000ff
        /*0920*/ 	.word	0x00012430
        /*0924*/ 	.short	0x0107
        /*0926*/ 	.byte	0x2b
	.zero		1


	//   ....[41]....
        /*0928*/ 	.word	0x0000a140
        /*092c*/ 	.word	0x000000ff
        /*0930*/ 	.word	0x00012430
        /*0934*/ 	.short	0x0101
        /*0936*/ 	.byte	0x2b
	.zero		1


	//   ....[42]....
        /*0938*/ 	.word	0x0000aa30
        /*093c*/ 	.word	0x000000ff
        /*0940*/ 	.word	0x00012400
        /*0944*/ 	.short	0x0107
        /*0946*/ 	.byte	0x2b
	.zero		1


	//   ....[43]....
        /*0948*/ 	.word	0x0000aa70
        /*094c*/ 	.word	0x000000ff
        /*0950*/ 	.word	0x00012400
        /*0954*/ 	.short	0x0101
        /*0956*/ 	.byte	0x2b
	.zero		1


	//   ....[44]....
        /*0958*/ 	.word	0x0000aa80
        /*095c*/ 	.word	0x000000ff
        /*0960*/ 	.word	0x00012420
        /*0964*/ 	.short	0x010a
        /*0966*/ 	.byte	0x2b
	.zero		1


	//   ....[45]....
        /*0968*/ 	.word	0x0000af20
        /*096c*/ 	.word	0x00000005
        /*0970*/ 	.word	0x00012480
        /*0974*/ 	.short	0x010a
        /*0976*/ 	.byte	0x3f
	.zero		1


	//   ....[46]....
        /*0978*/ 	.word	0x0000b490
        /*097c*/ 	.word	0x00000005
        /*0980*/ 	.word	0x00012470
        /*0984*/ 	.short	0x0107
        /*0986*/ 	.byte	0x3f
	.zero		1


	//   ....[47]....
        /*0988*/ 	.word	0x0000b520
        /*098c*/ 	.word	0x00000005
        /*0990*/ 	.word	0x00012470
        /*0994*/ 	.short	0x0101
        /*0996*/ 	.byte	0x3f
	.zero		1


	//   ....[48]....
        /*0998*/ 	.word	0x0000b550
        /*099c*/ 	.word	0x00000005
        /*09a0*/ 	.word	0x00012440
        /*09a4*/ 	.short	0x010a
        /*09a6*/ 	.byte	0x3f
	.zero		1


	//   ....[49]....
        /*09a8*/ 	.word	0x0000b9f0
        /*09ac*/ 	.word	0x00000005
        /*09b0*/ 	.word	0x00012430
        /*09b4*/ 	.short	0x0107
        /*09b6*/ 	.byte	0x3f
	.zero		1


	//   ....[50]....
        /*09b8*/ 	.word	0x0000ba90
        /*09bc*/ 	.word	0x00000005
        /*09c0*/ 	.word	0x00012430
        /*09c4*/ 	.short	0x0101
        /*09c6*/ 	.byte	0x3f
	.zero		1


	//   ....[51]....
        /*09c8*/ 	.word	0x0000bb10
        /*09cc*/ 	.word	0x00000003
        /*09d0*/ 	.word	0x00012470
        /*09d4*/ 	.short	0x010a
        /*09d6*/ 	.byte	0x3f
	.zero		1


	//   ....[52]....
        /*09d8*/ 	.word	0x0000bba0
        /*09dc*/ 	.word	0x00000003
        /*09e0*/ 	.word	0x00012460
        /*09e4*/ 	.short	0x010a
        /*09e6*/ 	.byte	0x3f
	.zero		1


	//   ....[53]....
        /*09e8*/ 	.word	0x0000bf90
        /*09ec*/ 	.word	0x00000003
        /*09f0*/ 	.word	0x00012450
        /*09f4*/ 	.short	0x0101
        /*09f6*/ 	.byte	0x3f
	.zero		1


	//   ....[54]....
        /*09f8*/ 	.word	0x0000c030
        /*09fc*/ 	.word	0x00000003
        /*0a00*/ 	.word	0x00000000
        /*0a04*/ 	.short	0x0101
        /*0a06*/ 	.byte	0x3f
	.zero		1


	//   ....[55]....
        /*0a08*/ 	.word	0x0000c130
        /*0a0c*/ 	.word	0x00000002
        /*0a10*/ 	.word	0x00012470
        /*0a14*/ 	.short	0x010a
        /*0a16*/ 	.byte	0x3f
	.zero		1


	//   ....[56]....
        /*0a18*/ 	.word	0x0000c1e0
        /*0a1c*/ 	.word	0x00000002
        /*0a20*/ 	.word	0x00012460
        /*0a24*/ 	.short	0x010a
        /*0a26*/ 	.byte	0x3f
	.zero		1


	//   ....[57]....
        /*0a28*/ 	.word	0x0000c5d0
        /*0a2c*/ 	.word	0x00000002
        /*0a30*/ 	.word	0x00012450
        /*0a34*/ 	.short	0x0101
        /*0a36*/ 	.byte	0x3f
	.zero		1


	//   ....[58]....
        /*0a38*/ 	.word	0x0000c660
        /*0a3c*/ 	.word	0x00000002
        /*0a40*/ 	.word	0x00000000
        /*0a44*/ 	.short	0x0101
        /*0a46*/ 	.byte	0x3f
	.zero		1


	//   ....[59]....
        /*0a48*/ 	.word	0x0000c700
        /*0a4c*/ 	.word	0x00000006
        /*0a50*/ 	.word	0x00012420
        /*0a54*/ 	.short	0x010a
        /*0a56*/ 	.byte	0x3f
	.zero		1


	//   ....[60]....
        /*0a58*/ 	.word	0x0000c820
        /*0a5c*/ 	.word	0x00000005
        /*0a60*/ 	.word	0x00012440
        /*0a64*/ 	.short	0x010a
        /*0a66*/ 	.byte	0x3f
	.zero		1


	//   ....[61]....
        /*0a68*/ 	.word	0x0000c8c0
        /*0a6c*/ 	.word	0x00000003
        /*0a70*/ 	.word	0x00012440
        /*0a74*/ 	.short	0x010a
        /*0a76*/ 	.byte	0x3f
	.zero		1


	//   ....[62]....
        /*0a78*/ 	.word	0x0000c900
        /*0a7c*/ 	.word	0x00000005
        /*0a80*/ 	.word	0x00012460
        /*0a84*/ 	.short	0x010a
        /*0a86*/ 	.byte	0x3f
	.zero		1


	//   ....[63]....
        /*0a88*/ 	.word	0x0000c940
        /*0a8c*/ 	.word	0x00000003
        /*0a90*/ 	.word	0x00012460
        /*0a94*/ 	.short	0x010a
        /*0a96*/ 	.byte	0x3f
	.zero		1


	//   ....[64]....
        /*0a98*/ 	.word	0x0000c980
        /*0a9c*/ 	.word	0x00000005
        /*0aa0*/ 	.word	0x00012480
        /*0aa4*/ 	.short	0x010a
        /*0aa6*/ 	.byte	0x3f
	.zero		1


	//   ....[65]....
        /*0aa8*/ 	.word	0x0000c9c0
        /*0aac*/ 	.word	0x00000003
        /*0ab0*/ 	.word	0x00012480
        /*0ab4*/ 	.short	0x010a
        /*0ab6*/ 	.byte	0x3f
	.zero		1


	//   ....[66]....
        /*0ab8*/ 	.word	0x0000ca30
        /*0abc*/ 	.word	0x00000003
        /*0ac0*/ 	.word	0x00012400
        /*0ac4*/ 	.short	0x010a
        /*0ac6*/ 	.byte	0x3f
	.zero		1


	//   ....[67]....
        /*0ac8*/ 	.word	0x0000ca90
        /*0acc*/ 	.word	0x00000003
        /*0ad0*/ 	.word	0x00012430
        /*0ad4*/ 	.short	0x010a
        /*0ad6*/ 	.byte	0x3f
	.zero		1


	//   ....[68]....
        /*0ad8*/ 	.word	0x0000caf0
        /*0adc*/ 	.word	0x00000009
        /*0ae0*/ 	.word	0x00012430
        /*0ae4*/ 	.short	0x010a
        /*0ae6*/ 	.byte	0x3f
	.zero		1


	//   ....[69]....
        /*0ae8*/ 	.word	0x0000cb50
        /*0aec*/ 	.word	0x00000009
        /*0af0*/ 	.word	0x00012450
        /*0af4*/ 	.short	0x010a
        /*0af6*/ 	.byte	0x3f
	.zero		1


	//   ....[70]....
        /*0af8*/ 	.word	0x0000cbb0
        /*0afc*/ 	.word	0x00000006
        /*0b00*/ 	.word	0x00012450
        /*0b04*/ 	.short	0x010a
        /*0b06*/ 	.byte	0x3f
	.zero		1


	//   ....[71]....
        /*0b08*/ 	.word	0x0000cca0
        /*0b0c*/ 	.word	0x0000001c
        /*0b10*/ 	.word	0x00012480
        /*0b14*/ 	.short	0x010a
        /*0b16*/ 	.byte	0x3f
	.zero		1


	//   ....[72]....
        /*0b18*/ 	.word	0x0000d450
        /*0b1c*/ 	.word	0x0000001c
        /*0b20*/ 	.word	0x00012440
        /*0b24*/ 	.short	0x010a
        /*0b26*/ 	.byte	0x3f
	.zero		1


	//   ....[73]....
        /*0b28*/ 	.word	0x0000e190
        /*0b2c*/ 	.word	0x0000001c
        /*0b30*/ 	.word	0x00012420
        /*0b34*/ 	.short	0x010a
        /*0b36*/ 	.byte	0x3f
	.zero		1


	//   ....[74]....
        /*0b38*/ 	.word	0x0000e1e0
        /*0b3c*/ 	.word	0x00000005
        /*0b40*/ 	.word	0x00012480
        /*0b44*/ 	.short	0x010a
        /*0b46*/ 	.byte	0x3f
	.zero		1


	//   ....[75]....
        /*0b48*/ 	.word	0x0000e8b0
        /*0b4c*/ 	.word	0x00000005
        /*0b50*/ 	.word	0x00012440
        /*0b54*/ 	.short	0x010a
        /*0b56*/ 	.byte	0x3f
	.zero		1


	//   ....[76]....
        /*0b58*/ 	.word	0x0000ee80
        /*0b5c*/ 	.word	0x00000003
        /*0b60*/ 	.word	0x00012470
        /*0b64*/ 	.short	0x010a
        /*0b66*/ 	.byte	0x3f
	.zero		1


	//   ....[77]....
        /*0b68*/ 	.word	0x0000eed0
        /*0b6c*/ 	.word	0x00000003
        /*0b70*/ 	.word	0x00012460
        /*0b74*/ 	.short	0x010a
        /*0b76*/ 	.byte	0x3f
	.zero		1


	//   ....[78]....
        /*0b78*/ 	.word	0x0000ef20
        /*0b7c*/ 	.word	0x00000002
        /*0b80*/ 	.word	0x00012470
        /*0b84*/ 	.short	0x010a
        /*0b86*/ 	.byte	0x3f
	.zero		1


	//   ....[79]....
        /*0b88*/ 	.word	0x0000ef70
        /*0b8c*/ 	.word	0x00000002
        /*0b90*/ 	.word	0x00012460
        /*0b94*/ 	.short	0x010a
        /*0b96*/ 	.byte	0x3f
	.zero		1


	//   ....[80]....
        /*0b98*/ 	.word	0x0000efc0
        /*0b9c*/ 	.word	0x00000006
        /*0ba0*/ 	.word	0x00012420
        /*0ba4*/ 	.short	0x010a
        /*0ba6*/ 	.byte	0x3f
	.zero		1


	//   ....[81]....
        /*0ba8*/ 	.word	0x0000f010
        /*0bac*/ 	.word	0x00000005
        /*0bb0*/ 	.word	0x00012440
        /*0bb4*/ 	.short	0x010a
        /*0bb6*/ 	.byte	0x3f
	.zero		1


	//   ....[82]....
        /*0bb8*/ 	.word	0x0000f060
        /*0bbc*/ 	.word	0x00000003
        /*0bc0*/ 	.word	0x00012440
        /*0bc4*/ 	.short	0x010a
        /*0bc6*/ 	.byte	0x3f
	.zero		1


	//   ....[83]....
        /*0bc8*/ 	.word	0x0000f0b0
        /*0bcc*/ 	.word	0x00000005
        /*0bd0*/ 	.word	0x00012460
        /*0bd4*/ 	.short	0x010a
        /*0bd6*/ 	.byte	0x3f
	.zero		1


	//   ....[84]....
        /*0bd8*/ 	.word	0x0000f100
        /*0bdc*/ 	.word	0x00000003
        /*0be0*/ 	.word	0x00012460
        /*0be4*/ 	.short	0x010a
        /*0be6*/ 	.byte	0x3f
	.zero		1


	//   ....[85]....
        /*0be8*/ 	.word	0x0000f150
        /*0bec*/ 	.word	0x00000005
        /*0bf0*/ 	.word	0x00012480
        /*0bf4*/ 	.short	0x010a
        /*0bf6*/ 	.byte	0x3f
	.zero		1


	//----- nvinfo : EIATTR_NUM_MBARRIERS
	.align		4
.L_1398:
        /*0bf8*/ 	.byte	0x03, 0x38
        /*0bfa*/ 	.short	0x0016


	//----- nvinfo : EIATTR_EXIT_INSTR_OFFSETS
	.align		4
        /*0bfc*/ 	.byte	0x04, 0x1c
        /*0bfe*/ 	.short	(.L_1400 - .L_1399)


	//   ....[0]....
.L_1399:
        /*0c00*/ 	.word	0x0000ca10


	//----- nvinfo : EIATTR_MAX_THREADS
	.align		4
.L_1400:
        /*0c04*/ 	.byte	0x04, 0x05
        /*0c06*/ 	.short	(.L_1402 - .L_1401)
.L_1401:
        /*0c08*/ 	.word	0x00000200
        /*0c0c*/ 	.word	0x00000001
        /*0c10*/ 	.word	0x00000001


	//----- nvinfo : EIATTR_CRS_STACK_SIZE
	.align		4
.L_1402:
        /*0c14*/ 	.byte	0x04, 0x1e
        /*0c16*/ 	.short	(.L_1404 - .L_1403)
.L_1403:
        /*0c18*/ 	.word	0x00000000


	//----- nvinfo : EIATTR_CBANK_PARAM_SIZE
	.align		4
.L_1404:
        /*0c1c*/ 	.byte	0x03, 0x19
        /*0c1e*/ 	.short	0x0a70


	//----- nvinfo : EIATTR_PARAM_CBANK
	.align		4
        /*0c20*/ 	.byte	0x04, 0x0a
        /*0c22*/ 	.short	(.L_1406 - .L_1405)
	.align		4
.L_1405:
        /*0c24*/ 	.word	index@(.nv.constant0._ZN7cutlass13device_kernelIN5flash11enable_sm90INS1_16FlashAttnFwdSm90INS1_25CollectiveMainloopFwdSm90ILi2EN4cute5tupleIJNS5_1CILi1EEES8_S8_EEENS6_IJNS7_ILi192EEENS7_ILi160EEENS7_ILi64EEEEEELi64ENS_12float_e4m3_tEfNS_4arch4Sm90ELb0ELb0ELb0ELb0ELb1ELb0ELb0ELb1ELb1ELb1ELb1ELb0EEENS1_21CollectiveEpilogueFwdINS6_IJSA_SC_SB_EEES9_NS_10bfloat16_tESG_Li384ELb0ELb1ELb1ELb1EEENS1_19SingleTileSchedulerILb0ELb1ELb1ELi192EEEEEEEEEvNT_6ParamsE)
        /*0c28*/ 	.short	0x0210
        /*0c2a*/ 	.short	0x0a70


	//----- nvinfo : EIATTR_SW_WAR
	.align		4
.L_1406:
        /*0c2c*/ 	.byte	0x04, 0x36
        /*0c2e*/ 	.short	(.L_1408 - .L_1407)
.L_1407:
        /*0c30*/ 	.word	0x00000008
.L_1408:


//--------------------- .nv.info._ZN7cutlass13device_kernelIN5flash11enable_sm90INS1_16FlashAttnFwdSm90INS1_25CollectiveMainloopFwdSm90ILi2EN4cute5tupleIJNS5_1CILi1EEES8_S8_EEENS6_IJNS7_ILi192EEENS7_ILi160EEENS7_ILi64EEEEEELi64ENS_12float_e4m3_tEfNS_4arch4Sm90ELb0ELb0ELb0ELb1ELb1ELb0ELb0ELb1ELb1ELb1ELb1ELb0EEENS1_21CollectiveEpilogueFwdINS6_IJSA_SC_SB_EEES9_NS_10bfloat16_tESG_Li384ELb1ELb1ELb1ELb1EEENS1_36VarlenDynamicPersistentTileSchedulerILi192ELi160ELi384ELi128ELb1ELb1ELb1ELb0ELb1ELb1EEEEEEEEEvNT_6ParamsE --------------------------
	.section	.nv.info._ZN7cutlass13device_kernelIN5flash11enable_sm90INS1_16FlashAttnFwdSm90INS1_25CollectiveMainloopFwdSm90ILi2EN4cute5tupleIJNS5_1CILi1EEES8_S8_EEENS6_IJNS7_ILi192EEENS7_ILi160EEENS7_ILi64EEEEEELi64ENS_12float_e4m3_tEfNS_4arch4Sm90ELb0ELb0ELb0ELb1ELb1ELb0ELb0ELb1ELb1ELb1ELb1ELb0EEENS1_21CollectiveEpilogueFwdINS6_IJSA_SC_SB_EEES9_NS_10bfloat16_tESG_Li384ELb1ELb1ELb1ELb1EEENS1_36VarlenDynamicPersistentTileSchedulerILi192ELi160ELi384ELi128ELb1ELb1ELb1ELb0ELb1ELb1EEEEEEEEEvNT_6ParamsE,"",@"SHT_CUDA_INFO"
	.sectionflags	@""
	.align	4


	//----- nvinfo : EIATTR_CUDA_API_VERSION
	.align		4
        /*0000*/ 	.byte	0x04, 0x37
        /*0002*/ 	.short	(.L_1410 - .L_1409)
.L_1409:
        /*0004*/ 	.word	0x00000082


	//----- nvinfo : EIATTR_KPARAM_INFO
	.align		4
.L_1410:
        /*0008*/ 	.byte	0x04, 0x17
        /*000a*/ 	.short	(.L_1412 - .L_1411)
.L_1411:
        /*000c*/ 	.word	0x00000000
        /*0010*/ 	.short	0x0000
        /*0012*/ 	.short	0x0070
        /*0014*/ 	.byte	0x00, 0xf0, 0x01, 0x2a


	//----- nvinfo : EIATTR_SPARSE_MMA_MASK
	.align		4
.L_1412:
        /*0018*/ 	.byte	0x03, 0x50
        /*001a*/ 	.short	0x0000


	//----- nvinfo : EIATTR_MAXREG_COUNT
	.align		4
        /*001c*/ 	.byte	0x03, 0x1b
        /*001e*/ 	.short	0x0080


	//----- nvinfo : EIATTR_NUM_BARRIERS
	.align		4
        /*0020*/ 	.byte	0x02, 0x4c
        /*0022*/ 	.byte	0x09
	.zero		1


	//----- nvinfo : EIATTR_EXTERNS
	.align		4
        /*0024*/ 	.byte	0x04, 0x0f
        /*0026*/ 	.short	(.L_1414 - .L_1413)


	//   ....[0]....
	.align		4
.L_1413:
        /*0028*/ 	.word	index@(__assertfail)


	//----- nvinfo : EIATTR_ANNOTATIONS
	.align		4
.L_1414:
        /*002c*/ 	.byte	0x04, 0x55
        /*002e*/ 	.short	(.L_1416 - .L_1415)


	//   ....[0]....
.L_1415:
        /* <DEDUP_REMOVED lines=55> */


	//----- nvinfo : EIATTR_MERCURY_ISA_VERSION
	.align		4
.L_1416:
        /*0390*/ 	.byte	0x03, 0x5f
        /*0392*/ 	.short	0x0101


	//----- nvinfo : EIATTR_UNUSED_LOAD_BYTE_OFFSET
	.align		4
        /*0394*/ 	.byte	0x04, 0x44
        /*0396*/ 	.short	(.L_1418 - .L_1417)


	//   ....[0]....
.L_1417:
        /*0398*/ 	.word	0x00000940
        /*039c*/ 	.word	0x0000fff0


	//   ....[1]....
        /*03a0*/ 	.word	0x00006f70
        /*03a4*/ 	.word	0x0000fff0


	//----- nvinfo : EIATTR_INT_WARP_WIDE_INSTR_OFFSETS
	.align		4
.L_1418:
        /*03a8*/ 	.byte	0x04, 0x31
        /*03aa*/ 	.short	(.L_1420 - .L_1419)


	//   ....[0]....
.L_1419:
        /*03ac*/ 	.word	0x000000c0


	//   ....[1]....
        /*03b0*/ 	.word	0x000000d0


	//   ....[2]....
        /*03b4*/ 	.word	0x00000170


	//   ....[3]....
        /*03b8*/ 	.word	0x0000b1f0


	//   ....[4]....
        /*03bc*/ 	.word	0x0000b280


	//   ....[5]....
        /*03c0*/ 	.word	0x0000ee10


	//   ....[6]....
        /*03c4*/ 	.word	0x0000eea0


	//----- nvinfo : EIATTR_COOP_GROUP_MASK_REGIDS
	.align		4
.L_1420:
        /*03c8*/ 	.byte	0x04, 0x29
        /*03ca*/ 	.short	(.L_1422 - .L_1421)


	//   ....[0]....
.L_1421:
        /*03cc*/ 	.word	0xffffffff


	//   ....[1]....
        /*03d0*/ 	.word	0xffffffff


	//   ....[2]....
        /*03d4*/ 	.word	0xffffffff


	//   ....[3]....
        /*03d8*/ 	.word	0xffffffff


	//   ....[4]....
        /*03dc*/ 	.word	0xffffffff


	//   ....[5]....
        /*03e0*/ 	.word	0xffffffff


	//   ....[6]....
        /*03e4*/ 	.word	0xffffffff


	//   ....[7]....
        /*03e8*/ 	.word	0xffffffff


	//   ....[8]....
        /*03ec*/ 	.word	0xffffffff


	//   ....[9]....
        /*03f0*/ 	.word	0xffffffff


	//   ....[10]....
        /*03f4*/ 	.word	0xffffffff


	//   ....[11]....
        /*03f8*/ 	.word	0xffffffff


	//   ....[12]....
        /*03fc*/ 	.word	0xffffffff


	//   ....[13]....
        /*0400*/ 	.word	0xffffffff


	//   ....[14]....
        /*0404*/ 	.word	0xffffffff


	//   ....[15]....
        /*0408*/ 	.word	0xffffffff


	//   ....[16]....
        /*040c*/ 	.word	0xffffffff


	//   ....[17]....
        /*0410*/ 	.word	0xffffffff


	//   ....[18]....
        /*0414*/ 	.word	0xffffffff


	//   ....[19]....
        /*0418*/ 	.word	0xffffffff


	//   ....[20]....
        /*041c*/ 	.word	0xffffffff


	//   ....[21]....
        /*0420*/ 	.word	0xffffffff


	//   ....[22]....
        /*0424*/ 	.word	0xffffffff


	//   ....[23]....
        /*0428*/ 	.word	0xffffffff


	//   ....[24]....
        /*042c*/ 	.word	0xffffffff


	//   ....[25]....
        /*0430*/ 	.word	0xffffffff


	//   ....[26]....
        /*0434*/ 	.word	0xffffffff


	//   ....[27]....
        /*0438*/ 	.word	0xffffffff


	//   ....[28]....
        /*043c*/ 	.word	0xffffffff


	//   ....[29]....
        /*0440*/ 	.word	0xffffffff


	//   ....[30]....
        /*0444*/ 	.word	0xffffffff


	//   ....[31]....
        /*0448*/ 	.word	0xffffffff


	//   ....[32]....
        /*044c*/ 	.word	0xffffffff


	//   ....[33]....
        /*0450*/ 	.word	0xffffffff


	//   ....[34]....
        /*0454*/ 	.word	0xffffffff


	//   ....[35]....
        /*0458*/ 	.word	0xffffffff


	//   ....[36]....
        /*045c*/ 	.word	0xffffffff


	//   ....[37]....
        /*0460*/ 	.word	0xffffffff


	//   ....[38]....
        /*0464*/ 	.word	0xffffffff


	//   ....[39]....
        /*0468*/ 	.word	0xffffffff


	//   ....[40]....
        /*046c*/ 	.word	0xffffffff


	//   ....[41]....
        /*0470*/ 	.word	0xffffffff


	//   ....[42]....
        /*0474*/ 	.word	0xffffffff


	//   ....[43]....
        /*0478*/ 	.word	0xffffffff


	//   ....[44]....
        /*047c*/ 	.word	0xffffffff


	//   ....[45]....
        /*0480*/ 	.word	0xffffffff


	//   ....[46]....
        /*0484*/ 	.word	0xffffffff


	//   ....[47]....
        /*0488*/ 	.word	0xffffffff


	//   ....[48]....
        /*048c*/ 	.word	0xffffffff


	//   ....[49]....
        /*0490*/ 	.word	0xffffffff


	//   ....[50]....
        /*0494*/ 	.word	0xffffffff


	//   ....[51]....
        /*0498*/ 	.word	0xffffffff


	//   ....[52]....
        /*049c*/ 	.word	0xffffffff


	//   ....[53]....
        /*04a0*/ 	.word	0xffffffff


	//   ....[54]....
        /*04a4*/ 	.word	0xffffffff


	//   ....[55]....
        /*04a8*/ 	.word	0xffffffff


	//   ....[56]....
        /*04ac*/ 	.word	0xffffffff


	//   ....[57]....
        /*04b0*/ 	.word	0xffffffff


	//   ....[58]....
        /*04b4*/ 	.word	0xffffffff


	//   ....[59]....
        /*04b8*/ 	.word	0xffffffff


	//   ....[60]....
        /*04bc*/ 	.word	0xffffffff


	//   ....[61]....
        /*04c0*/ 	.word	0xffffffff


	//   ....[62]....
        /*04c4*/ 	.word	0xffffffff


	//   ....[63]....
        /*04c8*/ 	.word	0xffffffff


	//   ....[64]....
        /*04cc*/ 	.word	0xffffffff


	//   ....[65]....
        /*04d0*/ 	.word	0xffffffff


	//   ....[66]....
        /*04d4*/ 	.word	0xffffffff


	//   ....[67]....
        /*04d8*/ 	.word	0xffffffff


	//   ....[68]....
        /*04dc*/ 	.word	0xffffffff


	//   ....[69]....
        /*04e0*/ 	.word	0xffffffff


	//   ....[70]....
        /*04e4*/ 	.word	0xffffffff


	//   ....[71]....
        /*04e8*/ 	.word	0xffffffff


	//   ....[72]....
        /*04ec*/ 	.word	0xffffffff


	//   ....[73]....
        /*04f0*/ 	.word	0xffffffff


	//   ....[74]....
        /*04f4*/ 	.word	0xffffffff


	//   ....[75]....
        /*04f8*/ 	.word	0xffffffff


	//   ....[76]....
        /*04fc*/ 	.word	0xffffffff


	//   ....[77]....
        /*0500*/ 	.word	0xffffffff


	//   ....[78]....
        /*0504*/ 	.word	0xffffffff


	//   ....[79]....
        /*0508*/ 	.word	0xffffffff


	//   ....[80]....
        /*050c*/ 	.word	0xffffffff


	//   ....[81]....
        /*0510*/ 	.word	0xffffffff


	//   ....[82]....
        /*0514*/ 	.word	0xffffffff


	//   ....[83]....
        /*0518*/ 	.word	0xffffffff


	//   ....[84]....
        /*051c*/ 	.word	0xffffffff


	//   ....[85]....
        /*0520*/ 	.word	0xffffffff


	//   ....[86]....
        /*0524*/ 	.word	0xffffffff


	//   ....[87]....
        /*0528*/ 	.word	0xffffffff


	//   ....[88]....
        /*052c*/ 	.word	0xffffffff


	//   ....[89]....
        /*0530*/ 	.word	0xffffffff


	//   ....[90]....
        /*0534*/ 	.word	0xffffffff


	//   ....[91]....
        /*0538*/ 	.word	0xffffffff


	//   ....[92]....
        /*053c*/ 	.word	0xffffffff


	//   ....[93]....
        /*0540*/ 	.word	0xffffffff


	//   ....[94]....
        /*0544*/ 	.word	0xffffffff


	//   ....[95]....
        /*0548*/ 	.word	0xffffffff


	//   ....[96]....
        /*054c*/ 	.word	0xffffffff


	//   ....[97]....
        /*0550*/ 	.word	0xffffffff


	//   ....[98]....
        /*0554*/ 	.word	0xffffffff


	//   ....[99]....
        /*0558*/ 	.word	0xffffffff


	//   ....[100]....
        /*055c*/ 	.word	0xffffffff


	//   ....[101]....
        /*0560*/ 	.word	0xffffffff


	//   ....[102]....
        /*0564*/ 	.word	0xffffffff


	//   ....[103]....
        /*0568*/ 	.word	0xffffffff


	//   ....[104]....
        /*056c*/ 	.word	0xffffffff


	//   ....[105]....
        /*0570*/ 	.word	0xffffffff


	//   ....[106]....
        /*0574*/ 	.word	0xffffffff


	//   ....[107]....
        /*0578*/ 	.word	0xffffffff


	//   ....[108]....
        /*057c*/ 	.word	0xffffffff


	//   ....[109]....
        /*0580*/ 	.word	0xffffffff


	//   ....[110]....
        /*0584*/ 	.word	0xffffffff


	//   ....[111]....
        /*0588*/ 	.word	0xffffffff


	//   ....[112]....
        /*058c*/ 	.word	0xffffffff


	//   ....[113]....
        /*0590*/ 	.word	0xffffffff


	//   ....[114]....
        /*0594*/ 	.word	0xffffffff


	//   ....[115]....
        /*0598*/ 	.word	0xffffffff


	//   ....[116]....
        /*059c*/ 	.word	0xffffffff


	//   ....[117]....
        /*05a0*/ 	.word	0xffffffff


	//   ....[118]....
        /*05a4*/ 	.word	0xffffffff


	//   ....[119]....
        /*05a8*/ 	.word	0xffffffff


	//   ....[120]....
        /*05ac*/ 	.word	0xffffffff


	//   ....[121]....
        /*05b0*/ 	.word	0xffffffff


	//   ....[122]....
        /*05b4*/ 	.word	0xffffffff


	//   ....[123]....
        /*05b8*/ 	.word	0xffffffff


	//   ....[124]....
        /*05bc*/ 	.word	0xffffffff


	//   ....[125]....
        /*05c0*/ 	.word	0xffffffff


	//   ....[126]....
        /*05c4*/ 	.word	0xffffffff


	//   ....[127]....
        /*05c8*/ 	.word	0xffffffff


	//   ....[128]....
        /*05cc*/ 	.word	0xffffffff


	//   ....[129]....
        /*05d0*/ 	.word	0xffffffff


	//   ....[130]....
        /*05d4*/ 	.word	0xffffffff


	//   ....[131]....
        /*05d8*/ 	.word	0xffffffff


	//   ....[132]....
        /*05dc*/ 	.word	0xffffffff


	//   ....[133]....
        /*05e0*/ 	.word	0xffffffff


	//   ....[134]....
        /*05e4*/ 	.word	0xffffffff


	//   ....[135]....
        /*05e8*/ 	.word	0xffffffff


	//   ....[136]....
        /*05ec*/ 	.word	0xffffffff


	//   ....[137]....
        /*05f0*/ 	.word	0xffffffff


	//   ....[138]....
        /*05f4*/ 	.word	0xffffffff


	//   ....[139]....
        /*05f8*/ 	.word	0xffffffff


	//   ....[140]....
        /*05fc*/ 	.word	0xffffffff


	//   ....[141]....
        /*0600*/ 	.word	0xffffffff


	//   ....[142]....
        /*0604*/ 	.word	0xffffffff


	//   ....[143]....
        /*0608*/ 	.word	0xffffffff


	//   ....[144]....
        /*060c*/ 	.word	0xffffffff


	//   ....[145]....
        /*0610*/ 	.word	0xffffffff


	//   ....[146]....
        /*0614*/ 	.word	0xffffffff


	//   ....[147]....
        /*0618*/ 	.word	0xffffffff


	//   ....[148]....
        /*061c*/ 	.word	0xffffffff


	//   ....[149]....
        /*0620*/ 	.word	0xffffffff


	//   ....[150]....
        /*0624*/ 	.word	0xffffffff


	//   ....[151]....
        /*0628*/ 	.word	0xffffffff


	//   ....[152]....
        /*062c*/ 	.word	0xffffffff


	//   ....[153]....
        /*0630*/ 	.word	0xffffffff


	//   ....[154]....
        /*0634*/ 	.word	0xffffffff


	//   ....[155]....
        /*0638*/ 	.word	0xffffffff


	//   ....[156]....
        /*063c*/ 	.word	0xffffffff


	//   ....[157]....
        /*0640*/ 	.word	0xffffffff


	//   ....[158]....
        /*0644*/ 	.word	0xffffffff


	//   ....[159]....
        /*0648*/ 	.word	0xffffffff


	//   ....[160]....
        /*064c*/ 	.word	0xffffffff


	//   ....[161]....
        /*0650*/ 	.word	0xffffffff


	//   ....[162]....
        /*0654*/ 	.word	0xffffffff


	//   ....[163]....
        /*0658*/ 	.word	0x0500000f


	//   ....[164]....
        /*065c*/ 	.word	0x0500000f


	//   ....[165]....
        /*0660*/ 	.word	0x0500000f


	//   ....[166]....
        /*0664*/ 	.word	0x0500000f


	//   ....[167]....
        /*0668*/ 	.word	0x0500000f


	//   ....[168]....
        /*066c*/ 	.word	0x0500000f


	//   ....[169]....
        /*0670*/ 	.word	0x0500000f


	//   ....[170]....
        /*0674*/ 	.word	0x0500000f


	//   ....[171]....
        /*0678*/ 	.word	0x0500000f


	//   ....[172]....
        /*067c*/ 	.word	0x0500000f


	//   ....[173]....
        /*0680*/ 	.word	0x0500000f


	//   ....[174]....
        /*0684*/ 	.word	0x0500000f


	//   ....[175]....
        /*0688*/ 	.word	0x0500000f


	//   ....[176]....
        /*068c*/ 	.word	0x0500000f


	//   ....[177]....
        /*0690*/ 	.word	0x0500000f


	//   ....[178]....
        /*0694*/ 	.word	0x0500000f


	//   ....[179]....
        /*0698*/ 	.word	0x0500000f


	//   ....[180]....
        /*069c*/ 	.word	0x0500000f


	//   ....[181]....
        /*06a0*/ 	.word	0x0500000f


	//   ....[182]....
        /*06a4*/ 	.word	0x0500000f


	//   ....[183]....
        /*06a8*/ 	.word	0x0500000f


	//   ....[184]....
        /*06ac*/ 	.word	0x0500000f


	//   ....[185]....
        /*06b0*/ 	.word	0x0500000f


	//   ....[186]....
        /*06b4*/ 	.word	0x0500000f


	//   ....[187]....
        /*06b8*/ 	.word	0x0500000f


	//   ....[188]....
        /*06bc*/ 	.word	0x0500000f


	//   ....[189]....
        /*06c0*/ 	.word	0x0500000f


	//   ....[190]....
        /*06c4*/ 	.word	0x0500000f


	//   ....[191]....
        /*06c8*/ 	.word	0x0500000f


	//   ....[192]....
        /*06cc*/ 	.word	0x0500000f


	//   ....[193]....
        /*06d0*/ 	.word	0x0500000f


	//   ....[194]....
        /*06d4*/ 	.word	0x0500000f


	//   ....[195]....
        /*06d8*/ 	.word	0x0500000f


	//   ....[196]....
        /*06dc*/ 	.word	0x0500000f


	//   ....[197]....
        /*06e0*/ 	.word	0x0500000f


	//   ....[198]....
        /*06e4*/ 	.word	0x0500000f


	//   ....[199]....
        /*06e8*/ 	.word	0x0500000f


	//   ....[200]....
        /*06ec*/ 	.word	0x0500000f


	//   ....[201]....
        /*06f0*/ 	.word	0x0500000f


	//   ....[202]....
        /*06f4*/ 	.word	0x0500000f


	//   ....[203]....
        /*06f8*/ 	.word	0x0500000f


	//   ....[204]....
        /*06fc*/ 	.word	0x0500000f


	//   ....[205]....
        /*0700*/ 	.word	0x0500000f


	//   ....[206]....
        /*0704*/ 	.word	0x0500000f


	//   ....[207]....
        /*0708*/ 	.word	0x0500000f


	//   ....[208]....
        /*070c*/ 	.word	0x0500000f


	//   ....[209]....
        /*0710*/ 	.word	0x0500000f


	//   ....[210]....
        /*0714*/ 	.word	0x0500000f


	//   ....[211]....
        /*0718*/ 	.word	0x0500000f


	//   ....[212]....
        /*071c*/ 	.word	0x0500000f


	//   ....[213]....
        /*0720*/ 	.word	0x0500000f


	//   ....[214]....
        /*0724*/ 	.word	0x0500000f


	//   ....[215]....
        /*0728*/ 	.word	0x0500000f


	//   ....[216]....
        /*072c*/ 	.word	0x0500000f


	//----- nvinfo : EIATTR_COOP_GROUP_INSTR_OFFSETS
	.align		4
.L_1422:
        /*0730*/ 	.byte	0x04, 0x28
        /*0732*/ 	.short	(.L_1424 - .L_1423)


	//   ....[0]....
.L_1423:
        /*0734*/ 	.word	0x00000070


	//   ....[1]....
        /*0738*/ 	.word	0x000000b0


	//   ....[2]....
        /*073c*/ 	.word	0x000002d0


	//   ....[3]....
        /*0740*/ 	.word	0x00000430


	//   ....[4]....
        /*0744*/ 	.word	0x00000550


	//   ....[5]....
        /*0748*/ 	.word	0x000006b0


	//   ....[6]....
        /*074c*/ 	.word	0x000018c0


	//   ....[7]....
        /*0750*/ 	.word	0x00002ab0


	//   ....[8]....
        /*0754*/ 	.word	0x00002bb0


	//   ....[9]....
        /*0758*/ 	.word	0x00003210


	//   ....[10]....
        /*075c*/ 	.word	0x000032a0


	//   ....[11]....
        /*0760*/ 	.word	0x00005100


	//   ....[12]....
        /*0764*/ 	.word	0x00005110


	//   ....[13]....
        /*0768*/ 	.word	0x00005140


	//   ....[14]....
        /*076c*/ 	.word	0x00005160


	//   ....[15]....
        /*0770*/ 	.word	0x000069a0


	//   ....[16]....
        /*0774*/ 	.word	0x000069b0


	//   ....[17]....
        /*0778*/ 	.word	0x00006a30


	//   ....[18]....
        /*077c*/ 	.word	0x00006a50


	//   ....[19]....
        /*0780*/ 	.word	0x00007430


	//   ....[20]....
        /*0784*/ 	.word	0x00007460


	//   ....[21]....
        /*0788*/ 	.word	0x00007480


	//   ....[22]....
        /*078c*/ 	.word	0x00007490


	//   ....[23]....
        /*0790*/ 	.word	0x000074a0


	//   ....[24]....
        /*0794*/ 	.word	0x000074b0


	//   ....[25]....
        /*0798*/ 	.word	0x000074c0


	//   ....[26]....
        /*079c*/ 	.word	0x000074d0


	//   ....[27]....
        /*07a0*/ 	.word	0x000074e0


	//   ....[28]....
        /*07a4*/ 	.word	0x000074f0


	//   ....[29]....
        /*07a8*/ 	.word	0x00007500


	//   ....[30]....
        /*07ac*/ 	.word	0x00007510


	//   ....[31]....
        /*07b0*/ 	.word	0x00007520


	//   ....[32]....
        /*07b4*/ 	.word	0x00007530


	//   ....[33]....
        /*07b8*/ 	.word	0x00007540


	//   ....[34]....
        /*07bc*/ 	.word	0x00007550


	//   ....[35]....
        /*07c0*/ 	.word	0x00007560


	//   ....[36]....
        /*07c4*/ 	.word	0x00007570


	//   ....[37]....
        /*07c8*/ 	.word	0x00007580


	//   ....[38]....
        /*07cc*/ 	.word	0x00007590


	//   ....[39]....
        /*07d0*/ 	.word	0x000075a0


	//   ....[40]....
        /*07d4*/ 	.word	0x000075b0


	//   ....[41]....
        /*07d8*/ 	.word	0x000075c0


	//   ....[42]....
        /*07dc*/ 	.word	0x000075d0


	//   ....[43]....
        /*07e0*/ 	.word	0x000075e0


	//   ....[44]....
        /*07e4*/ 	.word	0x000075f0


	//   ....[45]....
        /*07e8*/ 	.word	0x00007600


	//   ....[46]....
        /*07ec*/ 	.word	0x00007610


	//   ....[47]....
        /*07f0*/ 	.word	0x00007620


	//   ....[48]....
        /*07f4*/ 	.word	0x00007630


	//   ....[49]....
        /*07f8*/ 	.word	0x00007640


	//   ....[50]....
        /*07fc*/ 	.word	0x00007650


	//   ....[51]....
        /*0800*/ 	.word	0x00007e90


	//   ....[52]....
        /*0804*/ 	.word	0x00007ea0


	//   ....[53]....
        /*0808*/ 	.word	0x00007eb0


	//   ....[54]....
        /*080c*/ 	.word	0x00007f00


	//   ....[55]....
        /*0810*/ 	.word	0x00008540


	//   ....[56]....
        /*0814*/ 	.word	0x00008580


	//   ....[57]....
        /*0818*/ 	.word	0x000085a0


	//   ....[58]....
        /*081c*/ 	.word	0x000085d0


	//   ....[59]....
        /*0820*/ 	.word	0x000085f0


	//   ....[60]....
        /*0824*/ 	.word	0x00008600


	//   ....[61]....
        /*0828*/ 	.word	0x00008620


	//   ....[62]....
        /*082c*/ 	.word	0x00008640


	//   ....[63]....
        /*0830*/ 	.word	0x00008a80


	//   ....[64]....
        /*0834*/ 	.word	0x00008a90


	//   ....[65]....
        /*0838*/ 	.word	0x00008cc0


	//   ....[66]....
        /*083c*/ 	.word	0x00008cd0


	//   ....[67]....
        /*0840*/ 	.word	0x000097f0


	//   ....[68]....
        /*0844*/ 	.word	0x00009820


	//   ....[69]....
        /*0848*/ 	.word	0x00009850


	//   ....[70]....
        /*084c*/ 	.word	0x00009890


	//   ....[71]....
        /*0850*/ 	.word	0x000098c0


	//   ....[72]....
        /*0854*/ 	.word	0x000098d0


	//   ....[73]....
        /*0858*/ 	.word	0x000098e0


	//   ....[74]....
        /*085c*/ 	.word	0x00009900


	//   ....[75]....
        /*0860*/ 	.word	0x00009a50


	//   ....[76]....
        /*0864*/ 	.word	0x00009c80


	//   ....[77]....
        /*0868*/ 	.word	0x00009cb0


	//   ....[78]....
        /*086c*/ 	.word	0x00009ce0


	//   ....[79]....
        /*0870*/ 	.word	0x00009d10


	//   ....[80]....
        /*0874*/ 	.word	0x00009d40


	//   ....[81]....
        /*0878*/ 	.word	0x00009d90


	//   ....[82]....
        /*087c*/ 	.word	0x00009f00


	//   ....[83]....
        /*0880*/ 	.word	0x00009f30


	//   ....[84]....
        /*0884*/ 	.word	0x00009f60


	//   ....[85]....
        /*0888*/ 	.word	0x00009f90


	//   ....[86]....
        /*088c*/ 	.word	0x00009fc0


	//   ....[87]....
        /*0890*/ 	.word	0x0000a000


	//   ....[88]....
        /*0894*/ 	.word	0x0000a080


	//   ....[89]....
        /*0898*/ 	.word	0x0000a0d0


	//   ....[90]....
        /*089c*/ 	.word	0x0000a0e0


	//   ....[91]....
        /*08a0*/ 	.word	0x0000a190


	//   ....[92]....
        /*08a4*/ 	.word	0x0000c1f0


	//   ....[93]....
        /*08a8*/ 	.word	0x0000c200


	//   ....[94]....
        /*08ac*/ 	.word	0x0000c270


	//   ....[95]....
        /*08b0*/ 	.word	0x0000c290


	//   ....[96]....
        /*08b4*/ 	.word	0x0000c2d0


	//   ....[97]....
        /*08b8*/ 	.word	0x0000c2f0


	//   ....[98]....
        /*08bc*/ 	.word	0x0000c300


	//   ....[99]....
        /*08c0*/ 	.word	0x0000c310


	//   ....[100]....
        /*08c4*/ 	.word	0x0000c3a0


	//   ....[101]....
        /*08c8*/ 	.word	0x0000c3c0


	//   ....[102]....
        /*08cc*/ 	.word	0x0000c810


	//   ....[103]....
        /*08d0*/ 	.word	0x0000c820


	//   ....[104]....
        /*08d4*/ 	.word	0x0000c840


	//   ....[105]....
        /*08d8*/ 	.word	0x0000c8d0


	//   ....[106]....
        /*08dc*/ 	.word	0x0000c8e0


	//   ....[107]....
        /*08e0*/ 	.word	0x0000c950


	//   ....[108]....
        /*08e4*/ 	.word	0x0000c960


	//   ....[109]....
        /*08e8*/ 	.word	0x0000c970


	//   ....[110]....
        /*08ec*/ 	.word	0x0000c980


	//   ....[111]....
        /*08f0*/ 	.word	0x0000ca40


	//   ....[112]....
        /*08f4*/ 	.word	0x0000d2b0


	//   ....[113]....
        /*08f8*/ 	.word	0x0000d2e0


	//   ....[114]....
        /*08fc*/ 	.word	0x0000d370


	//   ....[115]....
        /*0900*/ 	.word	0x0000d380


	//   ....[116]....
        /*0904*/ 	.word	0x0000d3f0


	//   ....[117]....
        /*0908*/ 	.word	0x0000d400


	//   ....[118]....
        /*090c*/ 	.word	0x0000d410


	//   ....[119]....
        /*0910*/ 	.word	0x0000d420


	//   ....[120]....
        /*0914*/ 	.word	0x0000d500


	//   ....[121]....
        /*0918*/ 	.word	0x0000d510


	//   ....[122]....
        /*091c*/ 	.word	0x0000d520


	//   ....[123]....
        /*0920*/ 	.word	0x0000d530


	//   ....[124]....
        /*0924*/ 	.word	0x0000df70


	//   ....[125]....
        /*0928*/ 	.word	0x0000df80


	//   ....[126]....
        /*092c*/ 	.word	0x0000dff0


	//   ....[127]....
        /*0930*/ 	.word	0x0000e000


	//   ....[128]....
        /*0934*/ 	.word	0x0000e040


	//   ....[129]....
        /*0938*/ 	.word	0x0000e050


	//   ....[130]....
        /*093c*/ 	.word	0x0000e090


	//   ....[131]....
        /*0940*/ 	.word	0x0000e0a0


	//   ....[132]....
        /*0944*/ 	.word	0x0000e0e0


	//   ....[133]....
        /*0948*/ 	.word	0x0000e0f0


	//   ....[134]....
        /*094c*/ 	.word	0x0000e500


	//   ....[135]....
        /*0950*/ 	.word	0x0000e510


	//   ....[136]....
        /*0954*/ 	.word	0x0000e520


	//   ....[137]....
        /*0958*/ 	.word	0x0000e560


	//   ....[138]....
        /*095c*/ 	.word	0x0000e570


	//   ....[139]....
        /*0960*/ 	.word	0x0000e5b0


	//   ....[140]....
        /*0964*/ 	.word	0x0000e5c0


	//   ....[141]....
        /*0968*/ 	.word	0x0000e5d0


	//   ....[142]....
        /*096c*/ 	.word	0x0000e610


	//   ....[143]....
        /*0970*/ 	.word	0x0000e650


	//   ....[144]....
        /*0974*/ 	.word	0x0000f7c0


	//   ....[145]....
        /*0978*/ 	.word	0x0000f7f0


	//   ....[146]....
        /*097c*/ 	.word	0x0000f820


	//   ....[147]....
        /*0980*/ 	.word	0x0000f830


	//   ....[148]....
        /*0984*/ 	.word	0x0000f860


	//   ....[149]....
        /*0988*/ 	.word	0x0000f870


	//   ....[150]....
        /*098c*/ 	.word	0x0000f8a0


	//   ....[151]....
        /*0990*/ 	.word	0x0000f8f0


	//   ....[152]....
        /*0994*/ 	.word	0x0000fa50


	//   ....[153]....
        /*0998*/ 	.word	0x0000fa80


	//   ....[154]....
        /*099c*/ 	.word	0x0000fab0


	//   ....[155]....
        /*09a0*/ 	.word	0x0000fae0


	//   ....[156]....
        /*09a4*/ 	.word	0x0000fb10


	//   ....[157]....
        /*09a8*/ 	.word	0x0000fb50


	//   ....[158]....
        /*09ac*/ 	.word	0x0000fbe0


	//   ....[159]....
        /*09b0*/ 	.word	0x0000fc30


	//   ....[160]....
        /*09b4*/ 	.word	0x0000fc40


	//   ....[161]....
        /*09b8*/ 	.word	0x0000fcd0


	//   ....[162]....
        /*09bc*/ 	.word	0x00010340


	//   ....[163]....
        /*09c0*/ 	.word	0x000108b0


	//   ....[164]....
        /*09c4*/ 	.word	0x000109a0


	//   ....[165]....
        /*09c8*/ 	.word	0x00010a30


	//   ....[166]....
        /*09cc*/ 	.word	0x00010af0


	//   ....[167]....
        /*09d0*/ 	.word	0x00010bb0


	//   ....[168]....
        /*09d4*/ 	.word	0x00010c60


	//   ....[169]....
        /*09d8*/ 	.word	0x00010d00


	//   ....[170]....
        /*09dc*/ 	.word	0x00010da0


	//   ....[171]....
        /*09e0*/ 	.word	0x00010e50


	//   ....[172]....
        /*09e4*/ 	.word	0x00010ed0


	//   ....[173]....
        /*09e8*/ 	.word	0x00010fa0


	//   ....[174]....
        /*09ec*/ 	.word	0x000110d0


	//   ....[175]....
        /*09f0*/ 	.word	0x00011180


	//   ....[176]....
        /*09f4*/ 	.word	0x00011200


	//   ....[177]....
        /*09f8*/ 	.word	0x000112f0


	//   ....[178]....
        /*09fc*/ 	.word	0x00011350


	//   ....[179]....
        /*0a00*/ 	.word	0x00011430


	//   ....[180]....
        /*0a04*/ 	.word	0x00011490


	//   ....[181]....
        /*0a08*/ 	.word	0x00011570


	//   ....[182]....
        /*0a0c*/ 	.word	0x000115d0


	//   ....[183]....
        /*0a10*/ 	.word	0x000116a0


	//   ....[184]....
        /*0a14*/ 	.word	0x00011750


	//   ....[185]....
        /*0a18*/ 	.word	0x000117c0


	//   ....[186]....
        /*0a1c*/ 	.word	0x00011820


	//   ....[187]....
        /*0a20*/ 	.word	0x000118f0


	//   ....[188]....
        /*0a24*/ 	.word	0x00011950


	//   ....[189]....
        /*0a28*/ 	.word	0x00011a30


	//   ....[190]....
        /*0a2c*/ 	.word	0x00011a90


	//   ....[191]....
        /*0a30*/ 	.word	0x00011b70


	//   ....[192]....
        /*0a34*/ 	.word	0x00011bd0


	//   ....[193]....
        /*0a38*/ 	.word	0x00011cc0


	//   ....[194]....
        /*0a3c*/ 	.word	0x00011d20


	//   ....[195]....
        /*0a40*/ 	.word	0x00011de0


	//   ....[196]....
        /*0a44*/ 	.word	0x00011f20


	//   ....[197]....
        /*0a48*/ 	.word	0x00011fd0


	//   ....[198]....
        /*0a4c*/ 	.word	0x00012080


	//   ....[199]....
        /*0a50*/ 	.word	0x00012120


	//   ....[200]....
        /*0a54*/ 	.word	0x000121d0


	//   ....[201]....
        /*0a58*/ 	.word	0x00012270


	//   ....[202]....
        /*0a5c*/ 	.word	0x00012320


	//   ....[203]....
        /*0a60*/ 	.word	0x000123c0


	//   ....[204]....
        /*0a64*/ 	.word	0x00012430


	//   ....[205]....
        /*0a68*/ 	.word	0x000124f0


	//   ....[206]....
        /*0a6c*/ 	.word	0x000125e0


	//   ....[207]....
        /*0a70*/ 	.word	0x00012670


	//   ....[208]....
        /*0a74*/ 	.word	0x000126d0


	//   ....[209]....
        /*0a78*/ 	.word	0x00012780


	//   ....[210]....
        /*0a7c*/ 	.word	0x000127e0


	//   ....[211]....
        /*0a80*/ 	.word	0x00012890


	//   ....[212]....
        /*0a84*/ 	.word	0x000128f0


	//   ....[213]....
        /*0a88*/ 	.word	0x000129a0


	//   ....[214]....
        /*0a8c*/ 	.word	0x00012a00


	//   ....[215]....
        /*0a90*/ 	.word	0x00012ab0


	//   ....[216]....
        /*0a94*/ 	.word	0x00012d10


	//----- nvinfo : EIATTR_REG_RECONFIG
	.align		4
.L_1424:
        /*0a98*/ 	.byte	0x01, 0x54
	.zero		2


	//----- nvinfo : EIATTR_SYSCALL_OFFSETS
	.align		4
        /*0a9c*/ 	.byte	0x04, 0x46
        /*0a9e*/ 	.short	(.L_1426 - .L_1425)


	//   ....[0]....
.L_1425:
        /*0aa0*/ 	.word	0x00001a90


	//   ....[1]....
        /*0aa4*/ 	.word	0x0000b3f0


	//   ....[2]....
        /*0aa8*/ 	.word	0x0000b580


	//   ....[3]....
        /*0aac*/ 	.word	0x0000b6d0


	//   ....[4]....
        /*0ab0*/ 	.word	0x0000b810


	//   ....[5]....
        /*0ab4*/ 	.word	0x0000ce10


	//----- nvinfo : EIATTR_MBARRIER_INSTR_OFFSETS
	.align		4
.L_1426:
        /*0ab8*/ 	.byte	0x04, 0x39
        /*0aba*/ 	.short	(.L_1428 - .L_1427)


	//   ....[0]....
.L_1427:
        /*0abc*/ 	.word	0x00000180
        /*0ac0*/ 	.word	0x000000ff
        /*0ac4*/ 	.word	0x00013200
        /*0ac8*/ 	.short	0x0100
        /*0aca*/ 	.byte	0x08
	.zero		1


	//   ....[1]....
        /*0acc*/ 	.word	0x00000190
        /*0ad0*/ 	.word	0x000000ff
        /*0ad4*/ 	.word	0x00013220
        /*0ad8*/ 	.short	0x0100
        /*0ada*/ 	.byte	0x08
	.zero		1


	//   ....[2]....
        /*0adc*/ 	.word	0x00000280
        /*0ae0*/ 	.word	0x000000ff
        /*0ae4*/ 	.word	0x00013230
        /*0ae8*/ 	.short	0x0100
        /*0aea*/ 	.byte	0x08
	.zero		1


	//   ....[3]....
        /*0aec*/ 	.word	0x00000290
        /*0af0*/ 	.word	0x000000ff
        /*0af4*/ 	.word	0x00013240
        /*0af8*/ 	.short	0x0100
        /*0afa*/ 	.byte	0x08
	.zero		1


	//   ....[4]....
        /*0afc*/ 	.word	0x000002a0
        /*0b00*/ 	.word	0x000000ff
        /*0b04*/ 	.word	0x00013238
        /*0b08*/ 	.short	0x0100
        /*0b0a*/ 	.byte	0x08
	.zero		1


	//   ....[5]....
        /*0b0c*/ 	.word	0x000002b0
        /*0b10*/ 	.word	0x000000ff
        /*0b14*/ 	.word	0x00013248
        /*0b18*/ 	.short	0x0100
        /*0b1a*/ 	.byte	0x08
	.zero		1


	//   ....[6]....
        /*0b1c*/ 	.word	0x000003e0
        /*0b20*/ 	.word	0x000000ff
        /*0b24*/ 	.word	0x00013250
        /*0b28*/ 	.short	0x0100
        /*0b2a*/ 	.byte	0x08
	.zero		1


	//   ....[7]....
        /*0b2c*/ 	.word	0x000003f0
        /*0b30*/ 	.word	0x000000ff
        /*0b34*/ 	.word	0x00013260
        /*0b38*/ 	.short	0x0100
        /*0b3a*/ 	.byte	0x08
	.zero		1


	//   ....[8]....
        /*0b3c*/ 	.word	0x00000400
        /*0b40*/ 	.word	0x000000ff
        /*0b44*/ 	.word	0x00013258
        /*0b48*/ 	.short	0x0100
        /*0b4a*/ 	.byte	0x08
	.zero		1


	//   ....[9]....
        /*0b4c*/ 	.word	0x00000410
        /*0b50*/ 	.word	0x000000ff
        /*0b54*/ 	.word	0x00013268
        /*0b58*/ 	.short	0x0100
        /*0b5a*/ 	.byte	0x08
	.zero		1


	//   ....[10]....
        /*0b5c*/ 	.word	0x00000500
        /*0b60*/ 	.word	0x000000ff
        /*0b64*/ 	.word	0x00013270
        /*0b68*/ 	.short	0x0100
        /*0b6a*/ 	.byte	0x06
	.zero		1


	//   ....[11]....
        /*0b6c*/ 	.word	0x00000510
        /*0b70*/ 	.word	0x000000ff
        /*0b74*/ 	.word	0x00013280
        /*0b78*/ 	.short	0x0100
        /*0b7a*/ 	.byte	0x06
	.zero		1


	//   ....[12]....
        /*0b7c*/ 	.word	0x00000520
        /*0b80*/ 	.word	0x000000ff
        /*0b84*/ 	.word	0x00013278
        /*0b88*/ 	.short	0x0100
        /*0b8a*/ 	.byte	0x06
	.zero		1


	//   ....[13]....
        /*0b8c*/ 	.word	0x00000530
        /*0b90*/ 	.word	0x000000ff
        /*0b94*/ 	.word	0x00013288
        /*0b98*/ 	.short	0x0100
        /*0b9a*/ 	.byte	0x06
	.zero		1


	//   ....[14]....
        /*0b9c*/ 	.word	0x00000660
        /*0ba0*/ 	.word	0x000000ff
        /*0ba4*/ 	.word	0x00013290
        /*0ba8*/ 	.short	0x0100
        /*0baa*/ 	.byte	0x08
	.zero		1


	//   ....[15]....
        /*0bac*/ 	.word	0x00000670
        /*0bb0*/ 	.word	0x000000ff
        /*0bb4*/ 	.word	0x000132a0
        /*0bb8*/ 	.short	0x0100
        /*0bba*/ 	.byte	0x08
	.zero		1


	//   ....[16]....
        /*0bbc*/ 	.word	0x00000680
        /*0bc0*/ 	.word	0x000000ff
        /*0bc4*/ 	.word	0x00013298
        /*0bc8*/ 	.short	0x0100
        /*0bca*/ 	.byte	0x08
	.zero		1


	//   ....[17]....
        /*0bcc*/ 	.word	0x00000690
        /*0bd0*/ 	.word	0x000000ff
        /*0bd4*/ 	.word	0x000132a8
        /*0bd8*/ 	.short	0x0100
        /*0bda*/ 	.byte	0x08
	.zero		1


	//   ....[18]....
        /*0bdc*/ 	.word	0x000007e0
        /*0be0*/ 	.word	0x000000ff
        /*0be4*/ 	.word	0x000132b0
        /*0be8*/ 	.short	0x0100
        /*0bea*/ 	.byte	0x08
	.zero		1


	//   ....[19]....
        /*0bec*/ 	.word	0x000007f0
        /*0bf0*/ 	.word	0x000000ff
        /*0bf4*/ 	.word	0x000132c0
        /*0bf8*/ 	.short	0x0100
        /*0bfa*/ 	.byte	0x08
	.zero		1


	//   ....[20]....
        /*0bfc*/ 	.word	0x00000800
        /*0c00*/ 	.word	0x000000ff
        /*0c04*/ 	.word	0x000132b8
        /*0c08*/ 	.short	0x0100
        /*0c0a*/ 	.byte	0x08
	.zero		1


	//   ....[21]....
        /*0c0c*/ 	.word	0x00000810
        /*0c10*/ 	.word	0x000000ff
        /*0c14*/ 	.word	0x000132c8
        /*0c18*/ 	.short	0x0100
        /*0c1a*/ 	.byte	0x08
	.zero		1


	//   ....[22]....
        /*0c1c*/ 	.word	0x00001b10
        /*0c20*/ 	.word	0x00000019
        /*0c24*/ 	.word	0x00013200
        /*0c28*/ 	.short	0x010a
        /*0c2a*/ 	.byte	0x3f
	.zero		1


	//   ....[23]....
        /*0c2c*/ 	.word	0x00001b90
        /*0c30*/ 	.word	0x00000005
        /*0c34*/ 	.word	0x00013230
        /*0c38*/ 	.short	0x010a
        /*0c3a*/ 	.byte	0x3f
	.zero		1


	//   ....[24]....
        /*0c3c*/ 	.word	0x00001c10
        /*0c40*/ 	.word	0x00000005
        /*0c44*/ 	.word	0x00013230
        /*0c48*/ 	.short	0x010a
        /*0c4a*/ 	.byte	0x3f
	.zero		1


	//   ....[25]....
        /*0c4c*/ 	.word	0x00002100
        /*0c50*/ 	.word	0x00000018
        /*0c54*/ 	.word	0x00000000
        /*0c58*/ 	.short	0x0101
        /*0c5a*/ 	.byte	0x3f
	.zero		1


	//   ....[26]....
        /*0c5c*/ 	.word	0x000044e0
        /*0c60*/ 	.word	0x000000ff
        /*0c64*/ 	.word	0x00013230
        /*0c68*/ 	.short	0x010a
        /*0c6a*/ 	.byte	0x11
	.zero		1


	//   ....[27]....
        /*0c6c*/ 	.word	0x00004520
        /*0c70*/ 	.word	0x000000ff
        /*0c74*/ 	.word	0x00013230
        /*0c78*/ 	.short	0x010a
        /*0c7a*/ 	.byte	0x11
	.zero		1


	//   ....[28]....
        /*0c7c*/ 	.word	0x00004970
        /*0c80*/ 	.word	0x000000ff
        /*0c84*/ 	.word	0x00013250
        /*0c88*/ 	.short	0x010a
        /*0c8a*/ 	.byte	0x09
	.zero		1


	//   ....[29]....
        /*0c8c*/ 	.word	0x000049b0
        /*0c90*/ 	.word	0x000000ff
        /*0c94*/ 	.word	0x00013250
        /*0c98*/ 	.short	0x010a
        /*0c9a*/ 	.byte	0x09
	.zero		1


	//   ....[30]....
        /*0c9c*/ 	.word	0x00004c70
        /*0ca0*/ 	.word	0x000000ff
        /*0ca4*/ 	.word	0x00000000
        /*0ca8*/ 	.short	0x0101
        /*0caa*/ 	.byte	0x11
	.zero		1


	//   ....[31]....
        /*0cac*/ 	.word	0x00006240
        /*0cb0*/ 	.word	0x000000ff
        /*0cb4*/ 	.word	0x00000000
        /*0cb8*/ 	.short	0x0101
        /*0cba*/ 	.byte	0x06
	.zero		1


	//   ....[32]....
        /*0cbc*/ 	.word	0x00006700
        /*0cc0*/ 	.word	0x000000ff
        /*0cc4*/ 	.word	0x00013250
        /*0cc8*/ 	.short	0x010a
        /*0cca*/ 	.byte	0x05
	.zero		1


	//   ....[33]....
        /*0ccc*/ 	.word	0x00006740
        /*0cd0*/ 	.word	0x000000ff
        /*0cd4*/ 	.word	0x00013250
        /*0cd8*/ 	.short	0x010a
        /*0cda*/ 	.byte	0x05
	.zero		1


	//   ....[34]....
        /*0cdc*/ 	.word	0x00006d30
        /*0ce0*/ 	.word	0x000000ff
        /*0ce4*/ 	.word	0x00000000
        /*0ce8*/ 	.short	0x0101
        /*0cea*/ 	.byte	0x04
	.zero		1


	//   ....[35]....
        /*0cec*/ 	.word	0x00008420
        /*0cf0*/ 	.word	0x00000000
        /*0cf4*/ 	.word	0x00000000
        /*0cf8*/ 	.short	0x0101
        /*0cfa*/ 	.byte	0x3f
	.zero		1


	//   ....[36]....
        /*0cfc*/ 	.word	0x00008a70
        /*0d00*/ 	.word	0x00000006
        /*0d04*/ 	.word	0x00000000
        /*0d08*/ 	.short	0x0101
        /*0d0a*/ 	.byte	0x3f
	.zero		1


	//   ....[37]....
        /*0d0c*/ 	.word	0x0000be50
        /*0d10*/ 	.word	0x00000006
        /*0d14*/ 	.word	0x00013280
        /*0d18*/ 	.short	0x010a
        /*0d1a*/ 	.byte	0x3f
	.zero		1


	//   ....[38]....
        /*0d1c*/ 	.word	0x0000c4e0
        /*0d20*/ 	.word	0x00000006
        /*0d24*/ 	.word	0x00013270
        /*0d28*/ 	.short	0x0107
        /*0d2a*/ 	.byte	0x3f
	.zero		1


	//   ....[39]....
        /*0d2c*/ 	.word	0x0000c5a0
        /*0d30*/ 	.word	0x00000006
        /*0d34*/ 	.word	0x00013270
        /*0d38*/ 	.short	0x0101
        /*0d3a*/ 	.byte	0x3f
	.zero		1


	//   ....[40]....
        /*0d3c*/ 	.word	0x0000c5f0
        /*0d40*/ 	.word	0x00000006
        /*0d44*/ 	.word	0x00013240
        /*0d48*/ 	.short	0x010a
        /*0d4a*/ 	.byte	0x3f
	.zero		1


	//   ....[41]....
        /*0d4c*/ 	.word	0x0000cb50
        /*0d50*/ 	.word	0x00000006
        /*0d54*/ 	.word	0x00013230
        /*0d58*/ 	.short	0x0107
        /*0d5a*/ 	.byte	0x3f
	.zero		1


	//   ....[42]....
        /*0d5c*/ 	.word	0x0000cc20
        /*0d60*/ 	.word	0x00000006
        /*0d64*/ 	.word	0x00013230
        /*0d68*/ 	.short	0x0101
        /*0d6a*/ 	.byte	0x3f
	.zero		1


	//   ....[43]....
        /*0d6c*/ 	.word	0x0000d610
        /*0d70*/ 	.word	0x00000010
        /*0d74*/ 	.word	0x00013200
        /*0d78*/ 	.short	0x0107
        /*0d7a*/ 	.byte	0x3f
	.zero		1


	//   ....[44]....
        /*0d7c*/ 	.word	0x0000d700
        /*0d80*/ 	.word	0x00000010
        /*0d84*/ 	.word	0x00013200
        /*0d88*/ 	.short	0x0101
        /*0d8a*/ 	.byte	0x3f
	.zero		1


	//   ....[45]....
        /*0d8c*/ 	.word	0x0000d720
        /*0d90*/ 	.word	0x00000010
        /*0d94*/ 	.word	0x00013220
        /*0d98*/ 	.short	0x010a
        /*0d9a*/ 	.byte	0x3f
	.zero		1


	//   ....[46]....
        /*0d9c*/ 	.word	0x0000dca0
        /*0da0*/ 	.word	0x00000000
        /*0da4*/ 	.word	0x00013280
        /*0da8*/ 	.short	0x010a
        /*0daa*/ 	.byte	0x3f
	.zero		1


	//   ....[47]....
        /*0dac*/ 	.word	0x0000e1a0
        /*0db0*/ 	.word	0x00000000
        /*0db4*/ 	.word	0x00013270
        /*0db8*/ 	.short	0x0107
        /*0dba*/ 	.byte	0x3f
	.zero		1


	//   ....[48]....
        /*0dbc*/ 	.word	0x0000e260
        /*0dc0*/ 	.word	0x00000000
        /*0dc4*/ 	.word	0x00013270
        /*0dc8*/ 	.short	0x0101
        /*0dca*/ 	.byte	0x3f
	.zero		1


	//   ....[49]....
        /*0dcc*/ 	.word	0x0000e290
        /*0dd0*/ 	.word	0x00000000
        /*0dd4*/ 	.word	0x00013240
        /*0dd8*/ 	.short	0x010a
        /*0dda*/ 	.byte	0x3f
	.zero		1


	//   ....[50]....
        /*0ddc*/ 	.word	0x0000e6d0
        /*0de0*/ 	.word	0x00000000
        /*0de4*/ 	.word	0x00013230
        /*0de8*/ 	.short	0x0107
        /*0dea*/ 	.byte	0x3f
	.zero		1


	//   ....[51]....
        /*0dec*/ 	.word	0x0000e790
        /*0df0*/ 	.word	0x00000000
        /*0df4*/ 	.word	0x00013230
        /*0df8*/ 	.short	0x0101
        /*0dfa*/ 	.byte	0x3f
	.zero		1


	//   ....[52]....
        /*0dfc*/ 	.word	0x0000e820
        /*0e00*/ 	.word	0x00000002
        /*0e04*/ 	.word	0x00013270
        /*0e08*/ 	.short	0x010a
        /*0e0a*/ 	.byte	0x3f
	.zero		1


	//   ....[53]....
        /*0e0c*/ 	.word	0x0000e8b0
        /*0e10*/ 	.word	0x00000002
        /*0e14*/ 	.word	0x00013260
        /*0e18*/ 	.short	0x010a
        /*0e1a*/ 	.byte	0x3f
	.zero		1


	//   ....[54]....
        /*0e1c*/ 	.word	0x0000ece0
        /*0e20*/ 	.word	0x00000002
        /*0e24*/ 	.word	0x00013250
        /*0e28*/ 	.short	0x0101
        /*0e2a*/ 	.byte	0x3f
	.zero		1


	//   ....[55]....
        /*0e2c*/ 	.word	0x0000ed70
        /*0e30*/ 	.word	0x00000002
        /*0e34*/ 	.word	0x00000000
        /*0e38*/ 	.short	0x0101
        /*0e3a*/ 	.byte	0x3f
	.zero		1


	//   ....[56]....
        /*0e3c*/ 	.word	0x0000ef60
        /*0e40*/ 	.word	0x00000000
        /*0e44*/ 	.word	0x00013270
        /*0e48*/ 	.short	0x010a
        /*0e4a*/ 	.byte	0x3f
	.zero		1


	//   ....[57]....
        /*0e4c*/ 	.word	0x0000eff0
        /*0e50*/ 	.word	0x00000000
        /*0e54*/ 	.word	0x00013260
        /*0e58*/ 	.short	0x010a
        /*0e5a*/ 	.byte	0x3f
	.zero		1


	//   ....[58]....
        /*0e5c*/ 	.word	0x0000f440
        /*0e60*/ 	.word	0x00000000
        /*0e64*/ 	.word	0x00013250
        /*0e68*/ 	.short	0x0101
        /*0e6a*/ 	.byte	0x3f
	.zero		1


	//   ....[59]....
        /*0e6c*/ 	.word	0x0000f4c0
        /*0e70*/ 	.word	0x00000000
        /*0e74*/ 	.word	0x00000000
        /*0e78*/ 	.short	0x0101
        /*0e7a*/ 	.byte	0x3f
	.zero		1


	//   ....[60]....
        /*0e7c*/ 	.word	0x000102c0
        /*0e80*/ 	.word	0x00000005
        /*0e84*/ 	.word	0x00013220
        /*0e88*/ 	.short	0x010a
        /*0e8a*/ 	.byte	0x3f
	.zero		1


	//   ....[61]....
        /*0e8c*/ 	.word	0x00010460
        /*0e90*/ 	.word	0x00000004
        /*0e94*/ 	.word	0x00013240
        /*0e98*/ 	.short	0x010a
        /*0e9a*/ 	.byte	0x3f
	.zero		1


	//   ....[62]....
        /*0e9c*/ 	.word	0x00010510
        /*0ea0*/ 	.word	0x00000005
        /*0ea4*/ 	.word	0x00013240
        /*0ea8*/ 	.short	0x010a
        /*0eaa*/ 	.byte	0x3f
	.zero		1


	//   ....[63]....
        /*0eac*/ 	.word	0x00010550
        /*0eb0*/ 	.word	0x00000004
        /*0eb4*/ 	.word	0x00013260
        /*0eb8*/ 	.short	0x010a
        /*0eba*/ 	.byte	0x3f
	.zero		1


	//   ....[64]....
        /*0ebc*/ 	.word	0x00010590
        /*0ec0*/ 	.word	0x00000005
        /*0ec4*/ 	.word	0x00013260
        /*0ec8*/ 	.short	0x010a
        /*0eca*/ 	.byte	0x3f
	.zero		1


	//   ....[65]....
        /*0ecc*/ 	.word	0x000105d0
        /*0ed0*/ 	.word	0x00000004
        /*0ed4*/ 	.word	0x00013280
        /*0ed8*/ 	.short	0x010a
        /*0eda*/ 	.byte	0x3f
	.zero		1


	//   ....[66]....
        /*0edc*/ 	.word	0x00010610
        /*0ee0*/ 	.word	0x00000005
        /*0ee4*/ 	.word	0x00013280
        /*0ee8*/ 	.short	0x010a
        /*0eea*/ 	.byte	0x3f
	.zero		1


	//   ....[67]....
        /*0eec*/ 	.word	0x00010670
        /*0ef0*/ 	.word	0x00000019
        /*0ef4*/ 	.word	0x00013200
        /*0ef8*/ 	.short	0x010a
        /*0efa*/ 	.byte	0x3f
	.zero		1


	//   ....[68]....
        /*0efc*/ 	.word	0x000106c0
        /*0f00*/ 	.word	0x00000005
        /*0f04*/ 	.word	0x00013230
        /*0f08*/ 	.short	0x010a
        /*0f0a*/ 	.byte	0x3f
	.zero		1


	//   ....[69]....
        /*0f0c*/ 	.word	0x00010720
        /*0f10*/ 	.word	0x00000004
        /*0f14*/ 	.word	0x00013230
        /*0f18*/ 	.short	0x010a
        /*0f1a*/ 	.byte	0x3f
	.zero		1


	//   ....[70]....
        /*0f1c*/ 	.word	0x00010780
        /*0f20*/ 	.word	0x00000004
        /*0f24*/ 	.word	0x00013250
        /*0f28*/ 	.short	0x010a
        /*0f2a*/ 	.byte	0x3f
	.zero		1


	//   ....[71]....
        /*0f2c*/ 	.word	0x000107e0
        /*0f30*/ 	.word	0x00000007
        /*0f34*/ 	.word	0x00013250
        /*0f38*/ 	.short	0x010a
        /*0f3a*/ 	.byte	0x3f
	.zero		1


	//   ....[72]....
        /*0f3c*/ 	.word	0x000108f0
        /*0f40*/ 	.word	0x00000006
        /*0f44*/ 	.word	0x00013280
        /*0f48*/ 	.short	0x010a
        /*0f4a*/ 	.byte	0x3f
	.zero		1


	//   ....[73]....
        /*0f4c*/ 	.word	0x00011020
        /*0f50*/ 	.word	0x00000006
        /*0f54*/ 	.word	0x00013240
        /*0f58*/ 	.short	0x010a
        /*0f5a*/ 	.byte	0x3f
	.zero		1


	//   ....[74]....
        /*0f5c*/ 	.word	0x00011e20
        /*0f60*/ 	.word	0x00000010
        /*0f64*/ 	.word	0x00013220
        /*0f68*/ 	.short	0x010a
        /*0f6a*/ 	.byte	0x3f
	.zero		1


	//   ....[75]....
        /*0f6c*/ 	.word	0x00011e70
        /*0f70*/ 	.word	0x00000000
        /*0f74*/ 	.word	0x00013280
        /*0f78*/ 	.short	0x010a
        /*0f7a*/ 	.byte	0x3f
	.zero		1


	//   ....[76]....
        /*0f7c*/ 	.word	0x00012530
        /*0f80*/ 	.word	0x00000000
        /*0f84*/ 	.word	0x00013240
        /*0f88*/ 	.short	0x010a
        /*0f8a*/ 	.byte	0x3f
	.zero		1


	//   ....[77]....
        /*0f8c*/ 	.word	0x00012af0
        /*0f90*/ 	.word	0x00000002
        /*0f94*/ 	.word	0x00013270
        /*0f98*/ 	.short	0x010a
        /*0f9a*/ 	.byte	0x3f
	.zero		1


	//   ....[78]....
        /*0f9c*/ 	.word	0x00012b40
        /*0fa0*/ 	.word	0x00000002
        /*0fa4*/ 	.word	0x00013260
        /*0fa8*/ 	.short	0x010a
        /*0faa*/ 	.byte	0x3f
	.zero		1


	//   ....[79]....
        /*0fac*/ 	.word	0x00012b90
        /*0fb0*/ 	.word	0x00000000
        /*0fb4*/ 	.word	0x00013270
        /*0fb8*/ 	.short	0x010a
        /*0fba*/ 	.byte	0x3f
	.zero		1


	//   ....[80]....
        /*0fbc*/ 	.word	0x00012be0
        /*0fc0*/ 	.word	0x00000000
        /*0fc4*/ 	.word	0x00013260
        /*0fc8*/ 	.short	0x010a
        /*0fca*/ 	.byte	0x3f
	.zero		1


	//   ....[81]....
        /*0fcc*/ 	.word	0x00012c30
        /*0fd0*/ 	.word	0x00000005
        /*0fd4*/ 	.word	0x00013220
        /*0fd8*/ 	.short	0x010a
        /*0fda*/ 	.byte	0x3f
	.zero		1


	//   ....[82]....
        /*0fdc*/ 	.word	0x00012dd0
        /*0fe0*/ 	.word	0x00000004
        /*0fe4*/ 	.word	0x00013240
        /*0fe8*/ 	.short	0x010a
        /*0fea*/ 	.byte	0x3f
	.zero		1


	//   ....[83]....
        /*0fec*/ 	.word	0x00012e20
        /*0ff0*/ 	.word	0x00000005
        /*0ff4*/ 	.word	0x00013240
        /*0ff8*/ 	.short	0x010a
        /*0ffa*/ 	.byte	0x3f
	.zero		1


	//   ....[84]....
        /*0ffc*/ 	.word	0x00012e70
        /*1000*/ 	.word	0x00000004
        /*1004*/ 	.word	0x00013260
        /*1008*/ 	.short	0x010a
        /*100a*/ 	.byte	0x3f
	.zero		1


	//   ....[85]....
        /*100c*/ 	.word	0x00012ec0
        /*1010*/ 	.word	0x00000005
        /*1014*/ 	.word	0x00013260
        /*1018*/ 	.short	0x010a
        /*101a*/ 	.byte	0x3f
	.zero		1


	//   ....[86]....
        /*101c*/ 	.word	0x00012f10
        /*1020*/ 	.word	0x00000004
        /*1024*/ 	.word	0x00013280
        /*1028*/ 	.short	0x010a
        /*102a*/ 	.byte	0x3f
	.zero		1


	//----- nvinfo : EIATTR_NUM_MBARRIERS
	.align		4
.L_1428:
        /*102c*/ 	.byte	0x03, 0x38
        /*102e*/ 	.short	0x0016


	//----- nvinfo : EIATTR_EXIT_INSTR_OFFSETS
	.align		4
        /*1030*/ 	.byte	0x04, 0x1c
        /*1032*/ 	.short	(.L_1430 - .L_1429)


	//   ....[0]....
.L_1429:
        /*1034*/ 	.word	0x00000980


	//   ....[1]....
        /*1038*/ 	.word	0x00009a00


	//   ....[2]....
        /*103c*/ 	.word	0x00010660


	//----- nvinfo : EIATTR_MAX_THREADS
	.align		4
.L_1430:
        /*1040*/ 	.byte	0x04, 0x05
        /*1042*/ 	.short	(.L_1432 - .L_1431)
.L_1431:
        /*1044*/ 	.word	0x00000200
        /*1048*/ 	.word	0x00000001
        /*104c*/ 	.word	0x00000001


	//----- nvinfo : EIATTR_CRS_STACK_SIZE
	.align		4
.L_1432:
        /*1050*/ 	.byte	0x04, 0x1e
        /*1052*/ 	.short	(.L_1434 - .L_1433)
.L_1433:
        /*1054*/ 	.word	0x00000000


	//----- nvinfo : EIATTR_CBANK_PARAM_SIZE
	.align		4
.L_1434:
        /*1058*/ 	.byte	0x03, 0x19
        /*105a*/ 	.short	0x0af0


	//----- nvinfo : EIATTR_PARAM_CBANK
	.align		4
        /*105c*/ 	.byte	0x04, 0x0a
        /*105e*/ 	.short	(.L_1436 - .L_1435)
	.align		4
.L_1435:
        /*1060*/ 	.word	index@(.nv.constant0._ZN7cutlass13device_kernelIN5flash11enable_sm90INS1_16FlashAttnFwdSm90INS1_25CollectiveMainloopFwdSm90ILi2EN4cute5tupleIJNS5_1CILi1EEES8_S8_EEENS6_IJNS7_ILi192EEENS7_ILi160EEENS7_ILi64EEEEEELi64ENS_12float_e4m3_tEfNS_4arch4Sm90ELb0ELb0ELb0ELb1ELb1ELb0ELb0ELb1ELb1ELb1ELb1ELb0EEENS1_21CollectiveEpilogueFwdINS6_IJSA_SC_SB_EEES9_NS_10bfloat16_tESG_Li384ELb1ELb1ELb1ELb1EEENS1_36VarlenDynamicPersistentTileSchedulerILi192ELi160ELi384ELi128ELb1ELb1ELb1ELb0ELb1ELb1EEEEEEEEEvNT_6ParamsE)
        /*1064*/ 	.short	0x0210
        /*1066*/ 	.short	0x0af0


	//----- nvinfo : EIATTR_SW_WAR
	.align		4
.L_1436:
        /*1068*/ 	.byte	0x04, 0x36
        /*106a*/ 	.short	(.L_1438 - .L_1437)
.L_1437:
        /*106c*/ 	.word	0x00000008
.L_1438:


//--------------------- .nv.info._ZN7cutlass13device_kernelIN5flash11enable_sm90INS1_16FlashAttnFwdSm90INS1_25CollectiveMainloopFwdSm90ILi2EN4cute5tupleIJNS5_1CILi1EEES8_S8_EEENS6_IJNS7_ILi192EEENS7_ILi160EEENS7_ILi64EEEEEELi64ENS_12float_e4m3_tEfNS_4arch4Sm90ELb0ELb0ELb0ELb1ELb1ELb1ELb0ELb1ELb1ELb1ELb1ELb0EEENS1_21CollectiveEpilogueFwdINS6_IJSA_SC_SB_EEES9_NS_10bfloat16_tESG_Li384ELb1ELb1ELb1ELb1EEENS1_36VarlenDynamicPersistentTileSchedulerILi192ELi160ELi384ELi128ELb1ELb1ELb1ELb0ELb1ELb1EEEEEEEEEvNT_6ParamsE --------------------------
	.section	.nv.info._ZN7cutlass13device_kernelIN5flash11enable_sm90INS1_16FlashAttnFwdSm90INS1_25CollectiveMainloopFwdSm90ILi2EN4cute5tupleIJNS5_1CILi1EEES8_S8_EEENS6_IJNS7_ILi192EEENS7_ILi160EEENS7_ILi64EEEEEELi64ENS_12float_e4m3_tEfNS_4arch4Sm90ELb0ELb0ELb0ELb1ELb1ELb1ELb0ELb1ELb1ELb1ELb1ELb0EEENS1_21CollectiveEpilogueFwdINS6_IJSA_SC_SB_EEES9_NS_10bfloat16_tESG_Li384ELb1ELb1ELb1ELb1EEENS1_36VarlenDynamicPersistentTileSchedulerILi192ELi160ELi384ELi128ELb1ELb1ELb1ELb0ELb1ELb1EEEEEEEEEvNT_6ParamsE,"",@"SHT_CUDA_INFO"
	.sectionflags	@""
	.align	4


	//----- nvinfo : EIATTR_CUDA_API_VERSION
	.align		4
        /*0000*/ 	.byte	0x04, 0x37
        /*0002*/ 	.short	(.L_1440 - .L_1439)
.L_1439:
        /*0004*/ 	.word	0x00000082


	//----- nvinfo : EIATTR_KPARAM_INFO
	.align		4
.L_1440:
        /*0008*/ 	.byte	0x04, 0x17
        /*000a*/ 	.short	(.L_1442 - .L_1441)
.L_1441:
        /*000c*/ 	.word	0x00000000
        /*0010*/ 	.short	0x0000
        /*0012*/ 	.short	0x0070
        /*0014*/ 	.byte	0x00, 0xf0, 0x01, 0x2a


	//----- nvinfo : EIATTR_SPARSE_MMA_MASK
	.align		4
.L_1442:
        /*0018*/ 	.byte	0x03, 0x50
        /*001a*/ 	.short	0x0000


	//----- nvinfo : EIATTR_MAXREG_COUNT
	.align		4
        /*001c*/ 	.byte	0x03, 0x1b
        /*001e*/ 	.short	0x0080


	//----- nvinfo : EIATTR_NUM_BARRIERS
	.align		4
        /*0020*/ 	.byte	0x02, 0x4c
        /*0022*/ 	.byte	0x10
	.zero		1


	//----- nvinfo : EIATTR_EXTERNS
	.align		4
        /*0024*/ 	.byte	0x04, 0x0f
        /*0026*/ 	.short	(.L_1444 - .L_1443)


	//   ....[0]....
	.align		4
.L_1443:
        /*0028*/ 	.word	index@(__assertfail)


	//----- nvinfo : EIATTR_ANNOTATIONS
	.align		4
.L_1444:
        /*002c*/ 	.byte	0x04, 0x55
        /*002e*/ 	.short	(.L_1446 - .L_1445)


	//   ....[0]....
.L_1445:
        /* <DEDUP_REMOVED lines=138> */


	//----- nvinfo : EIATTR_MERCURY_ISA_VERSION
	.align		4
.L_1446:
        /*08c0*/ 	.byte	0x03, 0x5f
        /*08c2*/ 	.short	0x0101


	//----- nvinfo : EIATTR_UNUSED_LOAD_BYTE_OFFSET
	.align		4
        /*08c4*/ 	.byte	0x04, 0x44
        /*08c6*/ 	.short	(.L_1448 - .L_1447)


	//   ....[0]....
.L_1447:
        /*08c8*/ 	.word	0x00000a40
        /*08cc*/ 	.word	0x0000fff0


	//   ....[1]....
        /*08d0*/ 	.word	0x0000e0c0
        /*08d4*/ 	.word	0x0000fff0


	//----- nvinfo : EIATTR_INT_WARP_WIDE_INSTR_OFFSETS
	.align		4
.L_1448:
        /*08d8*/ 	.byte	0x04, 0x31
        /*08da*/ 	.short	(.L_1450 - .L_1449)


	//   ....[0]....
.L_1449:
        /*08dc*/ 	.word	0x00000120


	//   ....[1]....
        /*08e0*/ 	.word	0x000001c0


	//   ....[2]....
        /*08e4*/ 	.word	0x00000230


	//   ....[3]....
        /*08e8*/ 	.word	0x000131e0


	//   ....[4]....
        /*08ec*/ 	.word	0x00013270


	//   ....[5]....
        /*08f0*/ 	.word	0x00016e80


	//   ....[6]....
        /*08f4*/ 	.word	0x00016f10


	//----- nvinfo : EIATTR_COOP_GROUP_MASK_REGIDS
	.align		4
.L_1450:
        /*08f8*/ 	.byte	0x04, 0x29
        /*08fa*/ 	.short	(.L_1452 - .L_1451)


	//   ....[0]....
.L_1451:
        /*08fc*/ 	.word	0xffffffff


	//   ....[1]....
        /*0900*/ 	.word	0xffffffff


	//   ....[2]....
        /*0904*/ 	.word	0xffffffff


	//   ....[3]....
        /*0908*/ 	.word	0xffffffff


	//   ....[4]....
        /*090c*/ 	.word	0xffffffff


	//   ....[5]....
        /*0910*/ 	.word	0xffffffff


	//   ....[6]....
        /*0914*/ 	.word	0xffffffff


	//   ....[7]....
        /*0918*/ 	.word	0xffffffff


	//   ....[8]....
        /*091c*/ 	.word	0xffffffff


	//   ....[9]....
        /*0920*/ 	.word	0xffffffff


	//   ....[10]....
        /*0924*/ 	.word	0xffffffff


	//   ....[11]....
        /*0928*/ 	.word	0xffffffff


	//   ....[12]....
        /*092c*/ 	.word	0xffffffff


	//   ....[13]....
        /*0930*/ 	.word	0xffffffff


	//   ....[14]....
        /*0934*/ 	.word	0xffffffff


	//   ....[15]....
        /*0938*/ 	.word	0xffffffff


	//   ....[16]....
        /*093c*/ 	.word	0xffffffff


	//   ....[17]....
        /*0940*/ 	.word	0xffffffff


	//   ....[18]....
        /*0944*/ 	.word	0xffffffff


	//   ....[19]....
        /*0948*/ 	.word	0xffffffff


	//   ....[20]....
        /*094c*/ 	.word	0xffffffff


	//   ....[21]....
        /*0950*/ 	.word	0xffffffff


	//   ....[22]....
        /*0954*/ 	.word	0xffffffff


	//   ....[23]....
        /*0958*/ 	.word	0xffffffff


	//   ....[24]....
        /*095c*/ 	.word	0xffffffff


	//   ....[25]....
        /*0960*/ 	.word	0xffffffff


	//   ....[26]....
        /*0964*/ 	.word	0xffffffff


	//   ....[27]....
        /*0968*/ 	.word	0xffffffff


	//   ....[28]....
        /*096c*/ 	.word	0xffffffff


	//   ....[29]....
        /*0970*/ 	.word	0xffffffff


	//   ....[30]....
        /*0974*/ 	.word	0xffffffff


	//   ....[31]....
        /*0978*/ 	.word	0xffffffff


	//   ....[32]....
        /*097c*/ 	.word	0xffffffff


	//   ....[33]....
        /*0980*/ 	.word	0xffffffff


	//   ....[34]....
        /*0984*/ 	.word	0xffffffff


	//   ....[35]....
        /*0988*/ 	.word	0xffffffff


	//   ....[36]....
        /*098c*/ 	.word	0xffffffff


	//   ....[37]....
        /*0990*/ 	.word	0xffffffff


	//   ....[38]....
        /*0994*/ 	.word	0xffffffff


	//   ....[39]....
        /*0998*/ 	.word	0xffffffff


	//   ....[40]....
        /*099c*/ 	.word	0xffffffff


	//   ....[41]....
        /*09a0*/ 	.word	0xffffffff


	//   ....[42]....
        /*09a4*/ 	.word	0xffffffff


	//   ....[43]....
        /*09a8*/ 	.word	0xffffffff


	//   ....[44]....
        /*09ac*/ 	.word	0xffffffff


	//   ....[45]....
        /*09b0*/ 	.word	0xffffffff


	//   ....[46]....
        /*09b4*/ 	.word	0xffffffff


	//   ....[47]....
        /*09b8*/ 	.word	0xffffffff


	//   ....[48]....
        /*09bc*/ 	.word	0xffffffff


	//   ....[49]....
        /*09c0*/ 	.word	0xffffffff


	//   ....[50]....
        /*09c4*/ 	.word	0xffffffff


	//   ....[51]....
        /*09c8*/ 	.word	0xffffffff


	//   ....[52]....
        /*09cc*/ 	.word	0xffffffff


	//   ....[53]....
        /*09d0*/ 	.word	0xffffffff


	//   ....[54]....
        /*09d4*/ 	.word	0xffffffff


	//   ....[55]....
        /*09d8*/ 	.word	0xffffffff


	//   ....[56]....
        /*09dc*/ 	.word	0xffffffff


	//   ....[57]....
        /*09e0*/ 	.word	0xffffffff


	//   ....[58]....
        /*09e4*/ 	.word	0xffffffff


	//   ....[59]....
        /*09e8*/ 	.word	0xffffffff


	//   ....[60]....
        /*09ec*/ 	.word	0xffffffff


	//   ....[61]....
        /*09f0*/ 	.word	0xffffffff


	//   ....[62]....
        /*09f4*/ 	.word	0xffffffff


	//   ....[63]....
        /*09f8*/ 	.word	0xffffffff


	//   ....[64]....
        /*09fc*/ 	.word	0xffffffff


	//   ....[65]....
        /*0a00*/ 	.word	0xffffffff


	//   ....[66]....
        /*0a04*/ 	.word	0xffffffff


	//   ....[67]....
        /*0a08*/ 	.word	0xffffffff


	//   ....[68]....
        /*0a0c*/ 	.word	0xffffffff


	//   ....[69]....
        /*0a10*/ 	.word	0xffffffff


	//   ....[70]....
        /*0a14*/ 	.word	0xffffffff


	//   ....[71]....
        /*0a18*/ 	.word	0xffffffff


	//   ....[72]....
        /*0a1c*/ 	.word	0xffffffff


	//   ....[73]....
        /*0a20*/ 	.word	0xffffffff


	//   ....[74]....
        /*0a24*/ 	.word	0xffffffff


	//   ....[75]....
        /*0a28*/ 	.word	0xffffffff


	//   ....[76]....
        /*0a2c*/ 	.word	0xffffffff


	//   ....[77]....
        /*0a30*/ 	.word	0xffffffff


	//   ....[78]....
        /*0a34*/ 	.word	0xffffffff


	//   ....[79]....
        /*0a38*/ 	.word	0xffffffff


	//   ....[80]....
        /*0a3c*/ 	.word	0xffffffff


	//   ....[81]....
        /*0a40*/ 	.word	0xffffffff


	//   ....[82]....
        /*0a44*/ 	.word	0xffffffff


	//   ....[83]....
        /*0a48*/ 	.word	0xffffffff


	//   ....[84]....
        /*0a4c*/ 	.word	0xffffffff


	//   ....[85]....
        /*0a50*/ 	.word	0xffffffff


	//   ....[86]....
        /*0a54*/ 	.word	0xffffffff


	//   ....[87]....
        /*0a58*/ 	.word	0xffffffff


	//   ....[88]....
        /*0a5c*/ 	.word	0xffffffff


	//   ....[89]....
        /*0a60*/ 	.word	0xffffffff


	//   ....[90]....
        /*0a64*/ 	.word	0xffffffff


	//   ....[91]....
        /*0a68*/ 	.word	0xffffffff


	//   ....[92]....
        /*0a6c*/ 	.word	0xffffffff


	//   ....[93]....
        /*0a70*/ 	.word	0xffffffff


	//   ....[94]....
        /*0a74*/ 	.word	0xffffffff


	//   ....[95]....
        /*0a78*/ 	.word	0xffffffff


	//   ....[96]....
        /*0a7c*/ 	.word	0xffffffff


	//   ....[97]....
        /*0a80*/ 	.word	0xffffffff


	//   ....[98]....
        /*0a84*/ 	.word	0xffffffff


	//   ....[99]....
        /*0a88*/ 	.word	0xffffffff


	//   ....[100]....
        /*0a8c*/ 	.word	0xffffffff


	//   ....[101]....
        /*0a90*/ 	.word	0xffffffff


	//   ....[102]....
        /*0a94*/ 	.word	0xffffffff


	//   ....[103]....
        /*0a98*/ 	.word	0xffffffff


	//   ....[104]....
        /*0a9c*/ 	.word	0xffffffff


	//   ....[105]....
        /*0aa0*/ 	.word	0xffffffff


	//   ....[106]....
        /*0aa4*/ 	.word	0xffffffff


	//   ....[107]....
        /*0aa8*/ 	.word	0xffffffff


	//   ....[108]....
        /*0aac*/ 	.word	0xffffffff


	//   ....[109]....
        /*0ab0*/ 	.word	0xffffffff


	//   ....[110]....
        /*0ab4*/ 	.word	0xffffffff


	//   ....[111]....
        /*0ab8*/ 	.word	0xffffffff


	//   ....[112]....
        /*0abc*/ 	.word	0xffffffff


	//   ....[113]....
        /*0ac0*/ 	.word	0xffffffff


	//   ....[114]....
        /*0ac4*/ 	.word	0xffffffff


	//   ....[115]....
        /*0ac8*/ 	.word	0xffffffff


	//   ....[116]....
        /*0acc*/ 	.word	0xffffffff


	//   ....[117]....
        /*0ad0*/ 	.word	0xffffffff


	//   ....[118]....
        /*0ad4*/ 	.word	0xffffffff


	//   ....[119]....
        /*0ad8*/ 	.word	0xffffffff


	//   ....[120]....
        /*0adc*/ 	.word	0xffffffff


	//   ....[121]....
        /*0ae0*/ 	.word	0xffffffff


	//   ....[122]....
        /*0ae4*/ 	.word	0xffffffff


	//   ....[123]....
        /*0ae8*/ 	.word	0xffffffff


	//   ....[124]....
        /*0aec*/ 	.word	0xffffffff


	//   ....[125]....
        /*0af0*/ 	.word	0xffffffff


	//   ....[126]....
        /*0af4*/ 	.word	0xffffffff


	//   ....[127]....
        /*0af8*/ 	.word	0xffffffff


	//   ....[128]....
        /*0afc*/ 	.word	0xffffffff


	//   ....[129]....
        /*0b00*/ 	.word	0xffffffff


	//   ....[130]....
        /*0b04*/ 	.word	0xffffffff


	//   ....[131]....
        /*0b08*/ 	.word	0xffffffff


	//   ....[132]....
        /*0b0c*/ 	.word	0xffffffff


	//   ....[133]....
        /*0b10*/ 	.word	0xffffffff


	//   ....[134]....
        /*0b14*/ 	.word	0xffffffff


	//   ....[135]....
        /*0b18*/ 	.word	0xffffffff


	//   ....[136]....
        /*0b1c*/ 	.word	0xffffffff


	//   ....[137]....
        /*0b20*/ 	.word	0xffffffff


	//   ....[138]....
        /*0b24*/ 	.word	0xffffffff


	//   ....[139]....
        /*0b28*/ 	.word	0xffffffff


	//   ....[140]....
        /*0b2c*/ 	.word	0xffffffff


	//   ....[141]....
        /*0b30*/ 	.word	0xffffffff


	//   ....[142]....
        /*0b34*/ 	.word	0xffffffff


	//   ....[143]....
        /*0b38*/ 	.word	0xffffffff


	//   ....[144]....
        /*0b3c*/ 	.word	0xffffffff


	//   ....[145]....
        /*0b40*/ 	.word	0xffffffff


	//   ....[146]....
        /*0b44*/ 	.word	0xffffffff


	//   ....[147]....
        /*0b48*/ 	.word	0xffffffff


	//   ....[148]....
        /*0b4c*/ 	.word	0xffffffff


	//   ....[149]....
        /*0b50*/ 	.word	0xffffffff


	//   ....[150]....
        /*0b54*/ 	.word	0xffffffff


	//   ....[151]....
        /*0b58*/ 	.word	0xffffffff


	//   ....[152]....
        /*0b5c*/ 	.word	0xffffffff


	//   ....[153]....
        /*0b60*/ 	.word	0xffffffff


	//   ....[154]....
        /*0b64*/ 	.word	0xffffffff


	//   ....[155]....
        /*0b68*/ 	.word	0xffffffff


	//   ....[156]....
        /*0b6c*/ 	.word	0xffffffff


	//   ....[157]....
        /*0b70*/ 	.word	0xffffffff


	//   ....[158]....
        /*0b74*/ 	.word	0xffffffff


	//   ....[159]....
        /*0b78*/ 	.word	0xffffffff


	//   ....[160]....
        /*0b7c*/ 	.word	0xffffffff


	//   ....[161]....
        /*0b80*/ 	.word	0xffffffff


	//   ....[162]....
        /*0b84*/ 	.word	0xffffffff


	//   ....[163]....
        /*0b88*/ 	.word	0xffffffff


	//   ....[164]....
        /*0b8c*/ 	.word	0xffffffff


	//   ....[165]....
        /*0b90*/ 	.word	0xffffffff


	//   ....[166]....
        /*0b94*/ 	.word	0xffffffff


	//   ....[167]....
        /*0b98*/ 	.word	0xffffffff


	//   ....[168]....
        /*0b9c*/ 	.word	0xffffffff


	//   ....[169]....
        /*0ba0*/ 	.word	0xffffffff


	//   ....[170]....
        /*0ba4*/ 	.word	0xffffffff


	//   ....[171]....
        /*0ba8*/ 	.word	0xffffffff


	//   ....[172]....
        /*0bac*/ 	.word	0xffffffff


	//   ....[173]....
        /*0bb0*/ 	.word	0xffffffff


	//   ....[174]....
        /*0bb4*/ 	.word	0xffffffff


	//   ....[175]....
        /*0bb8*/ 	.word	0xffffffff


	//   ....[176]....
        /*0bbc*/ 	.word	0xffffffff


	//   ....[177]....
        /*0bc0*/ 	.word	0xffffffff


	//   ....[178]....
        /*0bc4*/ 	.word	0xffffffff


	//   ....[179]....
        /*0bc8*/ 	.word	0xffffffff


	//   ....[180]....
        /*0bcc*/ 	.word	0xffffffff


	//   ....[181]....
        /*0bd0*/ 	.word	0x0500000f


	//   ....[182]....
        /*0bd4*/ 	.word	0x0500000f


	//   ....[183]....
        /*0bd8*/ 	.word	0x0500000f


	//   ....[184]....
        /*0bdc*/ 	.word	0x0500000f


	//   ....[185]....
        /*0be0*/ 	.word	0x0500000f


	//   ....[186]....
        /*0be4*/ 	.word	0x0500000f


	//   ....[187]....
        /*0be8*/ 	.word	0x0500000f


	//   ....[188]....
        /*0bec*/ 	.word	0x0500000f


	//   ....[189]....
        /*0bf0*/ 	.word	0x0500000f


	//   ....[190]....
        /*0bf4*/ 	.word	0x0500000f


	//   ....[191]....
        /*0bf8*/ 	.word	0x0500000f


	//   ....[192]....
        /*0bfc*/ 	.word	0x0500000f


	//   ....[193]....
        /*0c00*/ 	.word	0x0500000f


	//   ....[194]....
        /*0c04*/ 	.word	0x0500000f


	//   ....[195]....
        /*0c08*/ 	.word	0x0500000f


	//   ....[196]....
        /*0c0c*/ 	.word	0x0500000f


	//   ....[197]....
        /*0c10*/ 	.word	0x0500000f


	//   ....[198]....
        /*0c14*/ 	.word	0x0500000f


	//   ....[199]....
        /*0c18*/ 	.word	0x0500000f


	//   ....[200]....
        /*0c1c*/ 	.word	0x0500000f


	//   ....[201]....
        /*0c20*/ 	.word	0x0500000f


	//   ....[202]....
        /*0c24*/ 	.word	0x0500000f


	//   ....[203]....
        /*0c28*/ 	.word	0x0500000f


	//   ....[204]....
        /*0c2c*/ 	.word	0x0500000f


	//   ....[205]....
        /*0c30*/ 	.word	0x0500000f


	//   ....[206]....
        /*0c34*/ 	.word	0x0500000f


	//   ....[207]....
        /*0c38*/ 	.word	0x0500000f


	//   ....[208]....
        /*0c3c*/ 	.word	0x0500000f


	//   ....[209]....
        /*0c40*/ 	.word	0x0500000f


	//   ....[210]....
        /*0c44*/ 	.word	0x0500000f


	//   ....[211]....
        /*0c48*/ 	.word	0x0500000f


	//   ....[212]....
        /*0c4c*/ 	.word	0x0500000f


	//   ....[213]....
        /*0c50*/ 	.word	0x0500000f


	//   ....[214]....
        /*0c54*/ 	.word	0x0500000f


	//   ....[215]....
        /*0c58*/ 	.word	0x0500000f


	//   ....[216]....
        /*0c5c*/ 	.word	0x0500000f


	//   ....[217]....
        /*0c60*/ 	.word	0x0500000f


	//   ....[218]....
        /*0c64*/ 	.word	0x0500000f


	//   ....[219]....
        /*0c68*/ 	.word	0x0500000f


	//   ....[220]....
        /*0c6c*/ 	.word	0x0500000f


	//   ....[221]....
        /*0c70*/ 	.word	0x0500000f


	//   ....[222]....
        /*0c74*/ 	.word	0x0500000f


	//   ....[223]....
        /*0c78*/ 	.word	0x0500000f


	//   ....[224]....
        /*0c7c*/ 	.word	0x0500000f


	//   ....[225]....
        /*0c80*/ 	.word	0x0500000f


	//   ....[226]....
        /*0c84*/ 	.word	0x0500000f


	//   ....[227]....
        /*0c88*/ 	.word	0x0500000f


	//   ....[228]....
        /*0c8c*/ 	.word	0x0500000f


	//   ....[229]....
        /*0c90*/ 	.word	0x0500000f


	//   ....[230]....
        /*0c94*/ 	.word	0x0500000f


	//   ....[231]....
        /*0c98*/ 	.word	0x0500000f


	//   ....[232]....
        /*0c9c*/ 	.word	0x0500000f


	//   ....[233]....
        /*0ca0*/ 	.word	0x0500000f


	//   ....[234]....
        /*0ca4*/ 	.word	0x0500000f


	//   ....[235]....
        /*0ca8*/ 	.word	0x0500000f


	//   ....[236]....
        /*0cac*/ 	.word	0x0500000f


	//   ....[237]....
        /*0cb0*/ 	.word	0x0500000f


	//   ....[238]....
        /*0cb4*/ 	.word	0x0500000f


	//   ....[239]....
        /*0cb8*/ 	.word	0x0500000f


	//   ....[240]....
        /*0cbc*/ 	.word	0x0500000f


	//   ....[241]....
        /*0cc0*/ 	.word	0x0500000f


	//   ....[242]....
        /*0cc4*/ 	.word	0x0500000f


	//   ....[243]....
        /*0cc8*/ 	.word	0x0500000f


	//   ....[244]....
        /*0ccc*/ 	.word	0x0500000f


	//   ....[245]....
        /*0cd0*/ 	.word	0x0500000f


	//   ....[246]....
        /*0cd4*/ 	.word	0x0500000f


	//   ....[247]....
        /*0cd8*/ 	.word	0x0500000f


	//   ....[248]....
        /*0cdc*/ 	.word	0x0500000f


	//   ....[249]....
        /*0ce0*/ 	.word	0x0500000f


	//   ....[250]....
        /*0ce4*/ 	.word	0x0500000f


	//   ....[251]....
        /*0ce8*/ 	.word	0x0500000f


	//   ....[252]....
        /*0cec*/ 	.word	0x0500000f


	//   ....[253]....
        /*0cf0*/ 	.word	0x0500000f


	//   ....[254]....
        /*0cf4*/ 	.word	0x0500000f


	//   ....[255]....
        /*0cf8*/ 	.word	0x0500000f


	//   ....[0]....
        /*0cfc*/ 	.word	0x0500000f


	//   ....[1]....
        /*0d00*/ 	.word	0x0500000f


	//   ....[2]....
        /*0d04*/ 	.word	0x0500000f


	//   ....[3]....
        /*0d08*/ 	.word	0x0500000f


	//   ....[4]....
        /*0d0c*/ 	.word	0x0500000f


	//   ....[5]....
        /*0d10*/ 	.word	0x0500000f


	//   ....[6]....
        /*0d14*/ 	.word	0x0500000f


	//   ....[7]....
        /*0d18*/ 	.word	0x0500000f


	//   ....[8]....
        /*0d1c*/ 	.word	0x0500000f


	//   ....[9]....
        /*0d20*/ 	.word	0x0500000f


	//   ....[10]....
        /*0d24*/ 	.word	0x0500000f


	//   ....[11]....
        /*0d28*/ 	.word	0x0500000f


	//----- nvinfo : EIATTR_COOP_GROUP_INSTR_OFFSETS
	.align		4
.L_1452:
        /*0d2c*/ 	.byte	0x04, 0x28
        /*0d2e*/ 	.short	(.L_1454 - .L_1453)


	//   ....[0]....
.L_1453:
        /*0d30*/ 	.word	0x00000060


	//   ....[1]....
        /*0d34*/ 	.word	0x00000130


	//   ....[2]....
        /*0d38*/ 	.word	0x000001e0


	//   ....[3]....
        /*0d3c*/ 	.word	0x000003a0


	//   ....[4]....
        /*0d40*/ 	.word	0x00000500


	//   ....[5]....
        /*0d44*/ 	.word	0x00000620


	//   ....[6]....
        /*0d48*/ 	.word	0x00000780


	//   ....[7]....
        /*0d4c*/ 	.word	0x00002a00


	//   ....[8]....
        /*0d50*/ 	.word	0x00002a10


	//   ....[9]....
        /*0d54*/ 	.word	0x00003c40


	//   ....[10]....
        /*0d58*/ 	.word	0x00003c50


	//   ....[11]....
        /*0d5c*/ 	.word	0x00004e20


	//   ....[12]....
        /*0d60*/ 	.word	0x00004e30


	//   ....[13]....
        /*0d64*/ 	.word	0x000051b0


	//   ....[14]....
        /*0d68*/ 	.word	0x000051d0


	//   ....[15]....
        /*0d6c*/ 	.word	0x00005ae0


	//   ....[16]....
        /*0d70*/ 	.word	0x00006060


	//   ....[17]....
        /*0d74*/ 	.word	0x00006070


	//   ....[18]....
        /*0d78*/ 	.word	0x00006080


	//   ....[19]....
        /*0d7c*/ 	.word	0x00006090


	//   ....[20]....
        /*0d80*/ 	.word	0x00007390


	//   ....[21]....
        /*0d84*/ 	.word	0x000073a0


	//   ....[22]....
        /*0d88*/ 	.word	0x000073b0


	//   ....[23]....
        /*0d8c*/ 	.word	0x000073c0


	//   ....[24]....
        /*0d90*/ 	.word	0x00009770


	//   ....[25]....
        /*0d94*/ 	.word	0x00009790


	//   ....[26]....
        /*0d98*/ 	.word	0x00009c10


	//   ....[27]....
        /*0d9c*/ 	.word	0x00009c30


	//   ....[28]....
        /*0da0*/ 	.word	0x0000be10


	//   ....[29]....
        /*0da4*/ 	.word	0x0000be30


	//   ....[30]....
        /*0da8*/ 	.word	0x0000c460


	//   ....[31]....
        /*0dac*/ 	.word	0x0000c4b0


	//   ....[32]....
        /*0db0*/ 	.word	0x0000da20


	//   ....[33]....
        /*0db4*/ 	.word	0x0000da30


	//   ....[34]....
        /*0db8*/ 	.word	0x0000dac0


	//   ....[35]....
        /*0dbc*/ 	.word	0x0000dae0


	//   ....[36]....
        /*0dc0*/ 	.word	0x0000e600


	//   ....[37]....
        /*0dc4*/ 	.word	0x0000e620


	//   ....[38]....
        /*0dc8*/ 	.word	0x0000e640


	//   ....[39]....
        /*0dcc*/ 	.word	0x0000e660


	//   ....[40]....
        /*0dd0*/ 	.word	0x0000e670


	//   ....[41]....
        /*0dd4*/ 	.word	0x0000e680


	//   ....[42]....
        /*0dd8*/ 	.word	0x0000e690


	//   ....[43]....
        /*0ddc*/ 	.word	0x0000e6a0


	//   ....[44]....
        /*0de0*/ 	.word	0x0000e6b0


	//   ....[45]....
        /*0de4*/ 	.word	0x0000e6c0


	//   ....[46]....
        /*0de8*/ 	.word	0x0000e6d0


	//   ....[47]....
        /*0dec*/ 	.word	0x0000e6e0


	//   ....[48]....
        /*0df0*/ 	.word	0x0000e6f0


	//   ....[49]....
        /*0df4*/ 	.word	0x0000e700


	//   ....[50]....
        /*0df8*/ 	.word	0x0000e710


	//   ....[51]....
        /*0dfc*/ 	.word	0x0000e720


	//   ....[52]....
        /*0e00*/ 	.word	0x0000e730


	//   ....[53]....
        /*0e04*/ 	.word	0x0000e740


	//   ....[54]....
        /*0e08*/ 	.word	0x0000e750


	//   ....[55]....
        /*0e0c*/ 	.word	0x0000e760


	//   ....[56]....
        /*0e10*/ 	.word	0x0000e770


	//   ....[57]....
        /*0e14*/ 	.word	0x0000e780


	//   ....[58]....
        /*0e18*/ 	.word	0x0000e790


	//   ....[59]....
        /*0e1c*/ 	.word	0x0000e7a0


	//   ....[60]....
        /*0e20*/ 	.word	0x0000e7b0


	//   ....[61]....
        /*0e24*/ 	.word	0x0000e7c0


	//   ....[62]....
        /*0e28*/ 	.word	0x0000e7d0


	//   ....[63]....
        /*0e2c*/ 	.word	0x0000e7e0


	//   ....[64]....
        /*0e30*/ 	.word	0x0000e7f0


	//   ....[65]....
        /*0e34*/ 	.word	0x0000e800


	//   ....[66]....
        /*0e38*/ 	.word	0x0000e810


	//   ....[67]....
        /*0e3c*/ 	.word	0x0000e820


	//   ....[68]....
        /*0e40*/ 	.word	0x0000efc0


	//   ....[69]....
        /*0e44*/ 	.word	0x0000efd0


	//   ....[70]....
        /*0e48*/ 	.word	0x0000efe0


	//   ....[71]....
        /*0e4c*/ 	.word	0x0000f020


	//   ....[72]....
        /*0e50*/ 	.word	0x0000f580


	//   ....[73]....
        /*0e54*/ 	.word	0x0000f5c0


	//   ....[74]....
        /*0e58*/ 	.word	0x0000f5e0


	//   ....[75]....
        /*0e5c*/ 	.word	0x0000f620


	//   ....[76]....
        /*0e60*/ 	.word	0x0000f640


	//   ....[77]....
        /*0e64*/ 	.word	0x0000f660


	//   ....[78]....
        /*0e68*/ 	.word	0x0000f690


	//   ....[79]....
        /*0e6c*/ 	.word	0x0000f6c0


	//   ....[80]....
        /*0e70*/ 	.word	0x0000fb20


	//   ....[81]....
        /*0e74*/ 	.word	0x0000fb30


	//   ....[82]....
        /*0e78*/ 	.word	0x0000fd90


	//   ....[83]....
        /*0e7c*/ 	.word	0x0000fda0


	//   ....[84]....
        /*0e80*/ 	.word	0x00010820


	//   ....[85]....
        /*0e84*/ 	.word	0x00010850


	//   ....[86]....
        /*0e88*/ 	.word	0x00010890


	//   ....[87]....
        /*0e8c*/ 	.word	0x000108c0


	//   ....[88]....
        /*0e90*/ 	.word	0x000108e0


	//   ....[89]....
        /*0e94*/ 	.word	0x000108f0


	//   ....[90]....
        /*0e98*/ 	.word	0x00010900


	//   ....[91]....
        /*0e9c*/ 	.word	0x00010920


	//   ....[92]....
        /*0ea0*/ 	.word	0x00010a70


	//   ....[93]....
        /*0ea4*/ 	.word	0x00010c70


	//   ....[94]....
        /*0ea8*/ 	.word	0x00010ca0


	//   ....[95]....
        /*0eac*/ 	.word	0x00010cd0


	//   ....[96]....
        /*0eb0*/ 	.word	0x00010d00


	//   ....[97]....
        /*0eb4*/ 	.word	0x00010d30


	//   ....[98]....
        /*0eb8*/ 	.word	0x00010d60


	//   ....[99]....
        /*0ebc*/ 	.word	0x00010ee0


	//   ....[100]....
        /*0ec0*/ 	.word	0x00010f10


	//   ....[101]....
        /*0ec4*/ 	.word	0x00010f40


	//   ....[102]....
        /*0ec8*/ 	.word	0x00010f70


	//   ....[103]....
        /*0ecc*/ 	.word	0x00010fa0


	//   ....[104]....
        /*0ed0*/ 	.word	0x00010fd0


	//   ....[105]....
        /*0ed4*/ 	.word	0x00011060


	//   ....[106]....
        /*0ed8*/ 	.word	0x00011090


	//   ....[107]....
        /*0edc*/ 	.word	0x000110a0


	//   ....[108]....
        /*0ee0*/ 	.word	0x00011140


	//   ....[109]....
        /*0ee4*/ 	.word	0x00012230


	//   ....[110]....
        /*0ee8*/ 	.word	0x000141f0


	//   ....[111]....
        /*0eec*/ 	.word	0x00014200


	//   ....[112]....
        /*0ef0*/ 	.word	0x00014250


	//   ....[113]....
        /*0ef4*/ 	.word	0x00014270


	//   ....[114]....
        /*0ef8*/ 	.word	0x000142d0


	//   ....[115]....
        /*0efc*/ 	.word	0x000142f0


	//   ....[116]....
        /*0f00*/ 	.word	0x00014300


	//   ....[117]....
        /*0f04*/ 	.word	0x00014310


	//   ....[118]....
        /*0f08*/ 	.word	0x000143a0


	//   ....[119]....
        /*0f0c*/ 	.word	0x000143c0


	//   ....[120]....
        /*0f10*/ 	.word	0x00014850


	//   ....[121]....
        /*0f14*/ 	.word	0x00014870


	//   ....[122]....
        /*0f18*/ 	.word	0x000148d0


	//   ....[123]....
        /*0f1c*/ 	.word	0x000148f0


	//   ....[124]....
        /*0f20*/ 	.word	0x00014930


	//   ....[125]....
        /*0f24*/ 	.word	0x00014950


	//   ....[126]....
        /*0f28*/ 	.word	0x00014960


	//   ....[127]....
        /*0f2c*/ 	.word	0x00014970


	//   ....[128]....
        /*0f30*/ 	.word	0x00014a00


	//   ....[129]....
        /*0f34*/ 	.word	0x00014a20


	//   ....[130]....
        /*0f38*/ 	.word	0x000152c0


	//   ....[131]....
        /*0f3c*/ 	.word	0x000152f0


	//   ....[132]....
        /*0f40*/ 	.word	0x00015360


	//   ....[133]....
        /*0f44*/ 	.word	0x00015380


	//   ....[134]....
        /*0f48*/ 	.word	0x00015400


	//   ....[135]....
        /*0f4c*/ 	.word	0x00015420


	//   ....[136]....
        /*0f50*/ 	.word	0x00015430


	//   ....[137]....
        /*0f54*/ 	.word	0x000154a0


	//   ....[138]....
        /*0f58*/ 	.word	0x000154f0


	//   ....[139]....
        /*0f5c*/ 	.word	0x00015500


	//   ....[140]....
        /*0f60*/ 	.word	0x00015530


	//   ....[141]....
        /*0f64*/ 	.word	0x00015550


	//   ....[142]....
        /*0f68*/ 	.word	0x00015fd0


	//   ....[143]....
        /*0f6c*/ 	.word	0x00015fe0


	//   ....[144]....
        /*0f70*/ 	.word	0x00016000


	//   ....[145]....
        /*0f74*/ 	.word	0x00016050


	//   ....[146]....
        /*0f78*/ 	.word	0x00016060


	//   ....[147]....
        /*0f7c*/ 	.word	0x000160a0


	//   ....[148]....
        /*0f80*/ 	.word	0x000160b0


	//   ....[149]....
        /*0f84*/ 	.word	0x000160c0


	//   ....[150]....
        /*0f88*/ 	.word	0x00016100


	//   ....[151]....
        /*0f8c*/ 	.word	0x00016140


	//   ....[152]....
        /*0f90*/ 	.word	0x00016570


	//   ....[153]....
        /*0f94*/ 	.word	0x00016580


	//   ....[154]....
        /*0f98*/ 	.word	0x00016590


	//   ....[155]....
        /*0f9c*/ 	.word	0x000165d0


	//   ....[156]....
        /*0fa0*/ 	.word	0x000165e0


	//   ....[157]....
        /*0fa4*/ 	.word	0x00016620


	//   ....[158]....
        /*0fa8*/ 	.word	0x00016630


	//   ....[159]....
        /*0fac*/ 	.word	0x00016640


	//   ....[160]....
        /*0fb0*/ 	.word	0x00016680


	//   ....[161]....
        /*0fb4*/ 	.word	0x000166c0


	//   ....[162]....
        /*0fb8*/ 	.word	0x00017780


	//   ....[163]....
        /*0fbc*/ 	.word	0x000177b0


	//   ....[164]....
        /*0fc0*/ 	.word	0x00017820


	//   ....[165]....
        /*0fc4*/ 	.word	0x00017850


	//   ....[166]....
        /*0fc8*/ 	.word	0x00017880


	//   ....[167]....
        /*0fcc*/ 	.word	0x000178b0


	//   ....[168]....
        /*0fd0*/ 	.word	0x000178e0


	//   ....[169]....
        /*0fd4*/ 	.word	0x00017910


	//   ....[170]....
        /*0fd8*/ 	.word	0x00017ab0


	//   ....[171]....
        /*0fdc*/ 	.word	0x00017ae0


	//   ....[172]....
        /*0fe0*/ 	.word	0x00017b10


	//   ....[173]....
        /*0fe4*/ 	.word	0x00017b40


	//   ....[174]....
        /*0fe8*/ 	.word	0x00017b70


	//   ....[175]....
        /*0fec*/ 	.word	0x00017ba0


	//   ....[176]....
        /*0ff0*/ 	.word	0x00017c60


	//   ....[177]....
        /*0ff4*/ 	.word	0x00017c80


	//   ....[178]....
        /*0ff8*/ 	.word	0x00017c90


	//   ....[179]....
        /*0ffc*/ 	.word	0x00017cf0


	//   ....[180]....
        /*1000*/ 	.word	0x00018340


	//   ....[181]....
        /*1004*/ 	.word	0x00018700


	//   ....[182]....
        /*1008*/ 	.word	0x00018790


	//   ....[183]....
        /*100c*/ 	.word	0x00018860


	//   ....[184]....
        /*1010*/ 	.word	0x000188f0


	//   ....[185]....
        /*1014*/ 	.word	0x000189d0


	//   ....[186]....
        /*1018*/ 	.word	0x00018a60


	//   ....[187]....
        /*101c*/ 	.word	0x00018b40


	//   ....[188]....
        /*1020*/ 	.word	0x00018bd0


	//   ....[189]....
        /*1024*/ 	.word	0x00018c20


	//   ....[190]....
        /*1028*/ 	.word	0x00018c70


	//   ....[191]....
        /*102c*/ 	.word	0x00018d50


	//   ....[192]....
        /*1030*/ 	.word	0x00018de0


	//   ....[193]....
        /*1034*/ 	.word	0x00018e30


	//   ....[194]....
        /*1038*/ 	.word	0x00018e80


	//   ....[195]....
        /*103c*/ 	.word	0x000190d0


	//   ....[196]....
        /*1040*/ 	.word	0x000193b0


	//   ....[197]....
        /*1044*/ 	.word	0x000194b0


	//   ....[198]....
        /*1048*/ 	.word	0x00019540


	//   ....[199]....
        /*104c*/ 	.word	0x000195a0


	//   ....[200]....
        /*1050*/ 	.word	0x00019680


	//   ....[201]....
        /*1054*/ 	.word	0x00019700


	//   ....[202]....
        /*1058*/ 	.word	0x000197d0


	//   ....[203]....
        /*105c*/ 	.word	0x00019850


	//   ....[204]....
        /*1060*/ 	.word	0x00019940


	//   ....[205]....
        /*1064*/ 	.word	0x000199c0


	//   ....[206]....
        /*1068*/ 	.word	0x00019a20


	//   ....[207]....
        /*106c*/ 	.word	0x00019be0


	//   ....[208]....
        /*1070*/ 	.word	0x00019c90


	//   ....[209]....
        /*1074*/ 	.word	0x00019cf0


	//   ....[210]....
        /*1078*/ 	.word	0x00019de0


	//   ....[211]....
        /*107c*/ 	.word	0x00019e40


	//   ....[212]....
        /*1080*/ 	.word	0x00019f00


	//   ....[213]....
        /*1084*/ 	.word	0x00019f60


	//   ....[214]....
        /*1088*/ 	.word	0x0001a020


	//   ....[215]....
        /*108c*/ 	.word	0x0001a080


	//   ....[216]....
        /*1090*/ 	.word	0x0001a150


	//   ....[217]....
        /*1094*/ 	.word	0x0001a200


	//   ....[218]....
        /*1098*/ 	.word	0x0001a270


	//   ....[219]....
        /*109c*/ 	.word	0x0001a2d0


	//   ....[220]....
        /*10a0*/ 	.word	0x0001a390


	//   ....[221]....
        /*10a4*/ 	.word	0x0001a3f0


	//   ....[222]....
        /*10a8*/ 	.word	0x0001a4f0


	//   ....[223]....
        /*10ac*/ 	.word	0x0001a550


	//   ....[224]....
        /*10b0*/ 	.word	0x0001a600


	//   ....[225]....
        /*10b4*/ 	.word	0x0001a6b0


	//   ....[226]....
        /*10b8*/ 	.word	0x0001a760


	//   ....[227]....
        /*10bc*/ 	.word	0x0001a7e0


	//   ....[228]....
        /*10c0*/ 	.word	0x0001a8b0


	//   ....[229]....
        /*10c4*/ 	.word	0x0001aa00


	//   ....[230]....
        /*10c8*/ 	.word	0x0001aab0


	//   ....[231]....
        /*10cc*/ 	.word	0x0001ab60


	//   ....[232]....
        /*10d0*/ 	.word	0x0001ac00


	//   ....[233]....
        /*10d4*/ 	.word	0x0001acb0


	//   ....[234]....
        /*10d8*/ 	.word	0x0001ad50


	//   ....[235]....
        /*10dc*/ 	.word	0x0001ae00


	//   ....[236]....
        /*10e0*/ 	.word	0x0001aea0


	//   ....[237]....
        /*10e4*/ 	.word	0x0001af10


	//   ....[238]....
        /*10e8*/ 	.word	0x0001afd0


	//   ....[239]....
        /*10ec*/ 	.word	0x0001b0d0


	//   ....[240]....
        /*10f0*/ 	.word	0x0001b160


	//   ....[241]....
        /*10f4*/ 	.word	0x0001b1c0


	//   ....[242]....
        /*10f8*/ 	.word	0x0001b270


	//   ....[243]....
        /*10fc*/ 	.word	0x0001b2d0


	//   ....[244]....
        /*1100*/ 	.word	0x0001b380


	//   ....[245]....
        /*1104*/ 	.word	0x0001b3e0


	//   ....[246]....
        /*1108*/ 	.word	0x0001b490


	//   ....[247]....
        /*110c*/ 	.word	0x0001b4f0


	//   ....[248]....
        /*1110*/ 	.word	0x0001b5a0


	//   ....[249]....
        /*1114*/ 	.word	0x0001b780


	//   ....[250]....
        /*1118*/ 	.word	0x0001b820


	//   ....[251]....
        /*111c*/ 	.word	0x0001b9b0


	//   ....[252]....
        /*1120*/ 	.word	0x0001ba30


	//   ....[253]....
        /*1124*/ 	.word	0x0001bab0


	//   ....[254]....
        /*1128*/ 	.word	0x0001bb30


	//   ....[255]....
        /*112c*/ 	.word	0x0001bbb0


	//   ....[0]....
        /*1130*/ 	.word	0x0001bc40


	//   ....[1]....
        /*1134*/ 	.word	0x0001bce0


	//   ....[2]....
        /*1138*/ 	.word	0x0001bd90


	//   ....[3]....
        /*113c*/ 	.word	0x0001be10


	//   ....[4]....
        /*1140*/ 	.word	0x0001be90


	//   ....[5]....
        /*1144*/ 	.word	0x0001bf10


	//   ....[6]....
        /*1148*/ 	.word	0x0001bfa0


	//   ....[7]....
        /*114c*/ 	.word	0x0001c020


	//   ....[8]....
        /*1150*/ 	.word	0x0001c0c0


	//   ....[9]....
        /*1154*/ 	.word	0x0001c110


	//   ....[10]....
        /*1158*/ 	.word	0x0001c1a0


	//   ....[11]....
        /*115c*/ 	.word	0x0001c2d0


	//----- nvinfo : EIATTR_REG_RECONFIG
	.align		4
.L_1454:
        /*1160*/ 	.byte	0x01, 0x54
	.zero		2


	//----- nvinfo : EIATTR_SYSCALL_OFFSETS
	.align		4
        /*1164*/ 	.byte	0x04, 0x46
        /*1166*/ 	.short	(.L_1456 - .L_1455)


	//   ....[0]....
.L_1455:
        /*1168*/ 	.word	0x00001c90


	//   ....[1]....
        /*116c*/ 	.word	0x00001de0


	//   ....[2]....
        /*1170*/ 	.word	0x00005c50


	//   ....[3]....
        /*1174*/ 	.word	0x00005f90


	//   ....[4]....
        /*1178*/ 	.word	0x000133d0


	//   ....[5]....
        /*117c*/ 	.word	0x00013560


	//   ....[6]....
        /*1180*/ 	.word	0x000136b0


	//   ....[7]....
        /*1184*/ 	.word	0x00013800


	//   ....[8]....
        /*1188*/ 	.word	0x00014e40


	//----- nvinfo : EIATTR_MBARRIER_INSTR_OFFSETS
	.align		4
.L_1456:
        /*118c*/ 	.byte	0x04, 0x39
        /*118e*/ 	.short	(.L_1458 - .L_1457)


	//   ....[0]....
.L_1457:
        /*1190*/ 	.word	0x00000250
        /*1194*/ 	.word	0x000000ff
        /*1198*/ 	.word	0x00013200
        /*119c*/ 	.short	0x0100
        /*119e*/ 	.byte	0x08
	.zero		1


	//   ....[1]....
        /*11a0*/ 	.word	0x00000260
        /*11a4*/ 	.word	0x000000ff
        /*11a8*/ 	.word	0x00013220
        /*11ac*/ 	.short	0x0100
        /*11ae*/ 	.byte	0x08
	.zero		1


	//   ....[2]....
        /*11b0*/ 	.word	0x00000350
        /*11b4*/ 	.word	0x000000ff
        /*11b8*/ 	.word	0x00013230
        /*11bc*/ 	.short	0x0100
        /*11be*/ 	.byte	0x08
	.zero		1


	//   ....[3]....
        /*11c0*/ 	.word	0x00000360
        /*11c4*/ 	.word	0x000000ff
        /*11c8*/ 	.word	0x00013240
        /*11cc*/ 	.short	0x0100
        /*11ce*/ 	.byte	0x08
	.zero		1


	//   ....[4]....
        /*11d0*/ 	.word	0x00000370
        /*11d4*/ 	.word	0x000000ff
        /*11d8*/ 	.word	0x00013238
        /*11dc*/ 	.short	0x0100
        /*11de*/ 	.byte	0x08
	.zero		1


	//   ....[5]....
        /*11e0*/ 	.word	0x00000380
        /*11e4*/ 	.word	0x000000ff
        /*11e8*/ 	.word	0x00013248
        /*11ec*/ 	.short	0x0100
        /*11ee*/ 	.byte	0x08
	.zero		1


	//   ....[6]....
        /*11f0*/ 	.word	0x000004b0
        /*11f4*/ 	.word	0x000000ff
        /*11f8*/ 	.word	0x00013250
        /*11fc*/ 	.short	0x0100
        /*11fe*/ 	.byte	0x08
	.zero		1


	//   ....[7]....
        /*1200*/ 	.word	0x000004c0
        /*1204*/ 	.word	0x000000ff
        /*1208*/ 	.word	0x00013260
        /*120c*/ 	.short	0x0100
        /*120e*/ 	.byte	0x08
	.zero		1


	//   ....[8]....
        /*1210*/ 	.word	0x000004d0
        /*1214*/ 	.word	0x000000ff
        /*1218*/ 	.word	0x00013258
        /*121c*/ 	.short	0x0100
        /*121e*/ 	.byte	0x08
	.zero		1


	//   ....[9]....
        /*1220*/ 	.word	0x000004e0
        /*1224*/ 	.word	0x000000ff
        /*1228*/ 	.word	0x00013268
        /*122c*/ 	.short	0x0100
        /*122e*/ 	.byte	0x08
	.zero		1


	//   ....[10]....
        /*1230*/ 	.word	0x000005d0
        /*1234*/ 	.word	0x000000ff
        /*1238*/ 	.word	0x00013270
        /*123c*/ 	.short	0x0100
        /*123e*/ 	.byte	0x06
	.zero		1


	//   ....[11]....
        /*1240*/ 	.word	0x000005e0
        /*1244*/ 	.word	0x000000ff
        /*1248*/ 	.word	0x00013280
        /*124c*/ 	.short	0x0100
        /*124e*/ 	.byte	0x06
	.zero		1


	//   ....[12]....
        /*1250*/ 	.word	0x000005f0
        /*1254*/ 	.word	0x000000ff
        /*1258*/ 	.word	0x00013278
        /*125c*/ 	.short	0x0100
        /*125e*/ 	.byte	0x06
	.zero		1


	//   ....[13]....
        /*1260*/ 	.word	0x00000600
        /*1264*/ 	.word	0x000000ff
        /*1268*/ 	.word	0x00013288
        /*126c*/ 	.short	0x0100
        /*126e*/ 	.byte	0x06
	.zero		1


	//   ....[14]....
        /*1270*/ 	.word	0x00000730
        /*1274*/ 	.word	0x000000ff
        /*1278*/ 	.word	0x00013290
        /*127c*/ 	.short	0x0100
        /*127e*/ 	.byte	0x08
	.zero		1


	//   ....[15]....
        /*1280*/ 	.word	0x00000740
        /*1284*/ 	.word	0x000000ff
        /*1288*/ 	.word	0x000132a0
        /*128c*/ 	.short	0x0100
        /*128e*/ 	.byte	0x08
	.zero		1


	//   ....[16]....
        /*1290*/ 	.word	0x00000750
        /*1294*/ 	.word	0x000000ff
        /*1298*/ 	.word	0x00013298
        /*129c*/ 	.short	0x0100
        /*129e*/ 	.byte	0x08
	.zero		1


	//   ....[17]....
        /*12a0*/ 	.word	0x00000760
        /*12a4*/ 	.word	0x000000ff
        /*12a8*/ 	.word	0x000132a8
        /*12ac*/ 	.short	0x0100
        /*12ae*/ 	.byte	0x08
	.zero		1


	//   ....[18]....
        /*12b0*/ 	.word	0x000008a0
        /*12b4*/ 	.word	0x000000ff
        /*12b8*/ 	.word	0x000132b0
        /*12bc*/ 	.short	0x0100
        /*12be*/ 	.byte	0x08
	.zero		1


	//   ....[19]....
        /*12c0*/ 	.word	0x000008b0
        /*12c4*/ 	.word	0x000000ff
        /*12c8*/ 	.word	0x000132c0
        /*12cc*/ 	.short	0x0100
        /*12ce*/ 	.byte	0x08
	.zero		1


	//   ....[20]....
        /*12d0*/ 	.word	0x000008c0
        /*12d4*/ 	.word	0x000000ff
        /*12d8*/ 	.word	0x000132b8
        /*12dc*/ 	.short	0x0100
        /*12de*/ 	.byte	0x08
	.zero		1


	//   ....[21]....
        /*12e0*/ 	.word	0x000008d0
        /*12e4*/ 	.word	0x000000ff
        /*12e8*/ 	.word	0x000132c8
        /*12ec*/ 	.short	0x0100
        /*12ee*/ 	.byte	0x08
	.zero		1


	//   ....[22]....
        /*12f0*/ 	.word	0x000029b0
        /*12f4*/ 	.word	0x00000043
        /*12f8*/ 	.word	0x00013290
        /*12fc*/ 	.short	0x010a
        /*12fe*/ 	.byte	0x3f
	.zero		1


	//   ....[23]....
        /*1300*/ 	.word	0x00003bf0
        /*1304*/ 	.word	0x00000043
        /*1308*/ 	.word	0x00013290
        /*130c*/ 	.short	0x010a
        /*130e*/ 	.byte	0x3f
	.zero		1


	//   ....[24]....
        /*1310*/ 	.word	0x00004c50
        /*1314*/ 	.word	0x00000043
        /*1318*/ 	.word	0x00013290
        /*131c*/ 	.short	0x010a
        /*131e*/ 	.byte	0x3f
	.zero		1


	//   ....[25]....
        /*1320*/ 	.word	0x00004ff0
        /*1324*/ 	.word	0x00000004
        /*1328*/ 	.word	0x00000000
        /*132c*/ 	.short	0x0101
        /*132e*/ 	.byte	0x3f
	.zero		1


	//   ....[26]....
        /*1330*/ 	.word	0x00005030
        /*1334*/ 	.word	0x00000043
        /*1338*/ 	.word	0x000132b0
        /*133c*/ 	.short	0x010a
        /*133e*/ 	.byte	0x3f
	.zero		1


	//   ....[27]....
        /*1340*/ 	.word	0x00005380
        /*1344*/ 	.word	0x00000043
        /*1348*/ 	.word	0x00000000
        /*134c*/ 	.short	0x0101
        /*134e*/ 	.byte	0x3f
	.zero		1


	//   ....[28]....
        /*1350*/ 	.word	0x00005cf0
        /*1354*/ 	.word	0x00000012
        /*1358*/ 	.word	0x00013200
        /*135c*/ 	.short	0x010a
        /*135e*/ 	.byte	0x3f
	.zero		1


	//   ....[29]....
        /*1360*/ 	.word	0x00005d40
        /*1364*/ 	.word	0x00000012
        /*1368*/ 	.word	0x00013200
        /*136c*/ 	.short	0x010a
        /*136e*/ 	.byte	0x3f
	.zero		1


	//   ....[30]....
        /*1370*/ 	.word	0x000062f0
        /*1374*/ 	.word	0x00000012
        /*1378*/ 	.word	0x00013200
        /*137c*/ 	.short	0x010a
        /*137e*/ 	.byte	0x3f
	.zero		1


	//   ....[31]....
        /*1380*/ 	.word	0x00007580
        /*1384*/ 	.word	0x00000012
        /*1388*/ 	.word	0x00013200
        /*138c*/ 	.short	0x010a
        /*138e*/ 	.byte	0x3f
	.zero		1


	//   ....[32]....
        /*1390*/ 	.word	0x00008710
        /*1394*/ 	.word	0x00000003
        /*1398*/ 	.word	0x00013230
        /*139c*/ 	.short	0x010a
        /*139e*/ 	.byte	0x3f
	.zero		1


	//   ....[33]....
        /*13a0*/ 	.word	0x000087a0
        /*13a4*/ 	.word	0x00000003
        /*13a8*/ 	.word	0x00013230
        /*13ac*/ 	.short	0x010a
        /*13ae*/ 	.byte	0x3f
	.zero		1


	//   ....[34]....
        /*13b0*/ 	.word	0x0000a5a0
        /*13b4*/ 	.word	0x00000043
        /*13b8*/ 	.word	0x00000000
        /*13bc*/ 	.short	0x0101
        /*13be*/ 	.byte	0x3f
	.zero		1


	//   ....[35]....
        /*13c0*/ 	.word	0x0000b200
        /*13c4*/ 	.word	0x00000000
        /*13c8*/ 	.word	0x00013230
        /*13cc*/ 	.short	0x010a
        /*13ce*/ 	.byte	0x3f
	.zero		1


	//   ....[36]....
        /*13d0*/ 	.word	0x0000b280
        /*13d4*/ 	.word	0x00000000
        /*13d8*/ 	.word	0x00013230
        /*13dc*/ 	.short	0x010a
        /*13de*/ 	.byte	0x3f
	.zero		1


	//   ....[37]....
        /*13e0*/ 	.word	0x0000b840
        /*13e4*/ 	.word	0x0000000e
        /*13e8*/ 	.word	0x00013250
        /*13ec*/ 	.short	0x010a
        /*13ee*/ 	.byte	0x3f
	.zero		1


	//   ....[38]....
        /*13f0*/ 	.word	0x0000b890
        /*13f4*/ 	.word	0x0000000e
        /*13f8*/ 	.word	0x00013250
        /*13fc*/ 	.short	0x010a
        /*13fe*/ 	.byte	0x3f
	.zero		1


	//   ....[39]....
        /*1400*/ 	.word	0x0000bb80
        /*1404*/ 	.word	0x00000000
        /*1408*/ 	.word	0x00000000
        /*140c*/ 	.short	0x0101
        /*140e*/ 	.byte	0x3f
	.zero		1


	//   ....[40]....
        /*1410*/ 	.word	0x0000d280
        /*1414*/ 	.word	0x0000000e
        /*1418*/ 	.word	0x00000000
        /*141c*/ 	.short	0x0101
        /*141e*/ 	.byte	0x3f
	.zero		1


	//   ....[41]....
        /*1420*/ 	.word	0x0000d6c0
        /*1424*/ 	.word	0x00000003
        /*1428*/ 	.word	0x00013250
        /*142c*/ 	.short	0x010a
        /*142e*/ 	.byte	0x3f
	.zero		1


	//   ....[42]....
        /*1430*/ 	.word	0x0000d710
        /*1434*/ 	.word	0x00000003
        /*1438*/ 	.word	0x00013250
        /*143c*/ 	.short	0x010a
        /*143e*/ 	.byte	0x3f
	.zero		1


	//   ....[43]....
        /*1440*/ 	.word	0x0000df40
        /*1444*/ 	.word	0x00000003
        /*1448*/ 	.word	0x00000000
        /*144c*/ 	.short	0x0101
        /*144e*/ 	.byte	0x3f
	.zero		1


	//   ....[44]....
        /*1450*/ 	.word	0x0000f650
        /*1454*/ 	.word	0x00000015
        /*1458*/ 	.word	0x00000000
        /*145c*/ 	.short	0x0101
        /*145e*/ 	.byte	0x3f
	.zero		1


	//   ....[45]....
        /*1460*/ 	.word	0x0000fb10
        /*1464*/ 	.word	0x00000004
        /*1468*/ 	.word	0x00000000
        /*146c*/ 	.short	0x0101
        /*146e*/ 	.byte	0x3f
	.zero		1


	//   ....[46]....
        /*1470*/ 	.word	0x00012310
        /*1474*/ 	.word	0x00000011
        /*1478*/ 	.word	0x00013220
        /*147c*/ 	.short	0x010a
        /*147e*/ 	.byte	0x3f
	.zero		1


	//   ....[47]....
        /*1480*/ 	.word	0x000123e0
        /*1484*/ 	.word	0x00000006
        /*1488*/ 	.word	0x000132a0
        /*148c*/ 	.short	0x010a
        /*148e*/ 	.byte	0x3f
	.zero		1


	//   ....[48]....
        /*1490*/ 	.word	0x00012620
        /*1494*/ 	.word	0x00000006
        /*1498*/ 	.word	0x000132c0
        /*149c*/ 	.short	0x010a
        /*149e*/ 	.byte	0x3f
	.zero		1


	//   ....[49]....
        /*14a0*/ 	.word	0x000129d0
        /*14a4*/ 	.word	0x00000006
        /*14a8*/ 	.word	0x000132a0
        /*14ac*/ 	.short	0x010a
        /*14ae*/ 	.byte	0x3f
	.zero		1


	//   ....[50]....
        /*14b0*/ 	.word	0x00012c00
        /*14b4*/ 	.word	0x00000006
        /*14b8*/ 	.word	0x000132c0
        /*14bc*/ 	.short	0x010a
        /*14be*/ 	.byte	0x3f
	.zero		1


	//   ....[51]....
        /*14c0*/ 	.word	0x00013e40
        /*14c4*/ 	.word	0x00000004
        /*14c8*/ 	.word	0x00013280
        /*14cc*/ 	.short	0x010a
        /*14ce*/ 	.byte	0x3f
	.zero		1


	//   ....[52]....
        /*14d0*/ 	.word	0x000144e0
        /*14d4*/ 	.word	0x00000004
        /*14d8*/ 	.word	0x00013270
        /*14dc*/ 	.short	0x0107
        /*14de*/ 	.byte	0x3f
	.zero		1


	//   ....[53]....
        /*14e0*/ 	.word	0x000145a0
        /*14e4*/ 	.word	0x00000004
        /*14e8*/ 	.word	0x00013270
        /*14ec*/ 	.short	0x0101
        /*14ee*/ 	.byte	0x3f
	.zero		1


	//   ....[54]....
        /*14f0*/ 	.word	0x000145f0
        /*14f4*/ 	.word	0x00000004
        /*14f8*/ 	.word	0x00013240
        /*14fc*/ 	.short	0x010a
        /*14fe*/ 	.byte	0x3f
	.zero		1


	//   ....[55]....
        /*1500*/ 	.word	0x00014b30
        /*1504*/ 	.word	0x00000004
        /*1508*/ 	.word	0x00013230
        /*150c*/ 	.short	0x0107
        /*150e*/ 	.byte	0x3f
	.zero		1


	//   ....[56]....
        /*1510*/ 	.word	0x00014c10
        /*1514*/ 	.word	0x00000004
        /*1518*/ 	.word	0x00013230
        /*151c*/ 	.short	0x0101
        /*151e*/ 	.byte	0x3f
	.zero		1


	//   ....[57]....
        /*1520*/ 	.word	0x00015640
        /*1524*/ 	.word	0x00000011
        /*1528*/ 	.word	0x00013200
        /*152c*/ 	.short	0x0107
        /*152e*/ 	.byte	0x3f
	.zero		1


	//   ....[58]....
        /*1530*/ 	.word	0x00015730
        /*1534*/ 	.word	0x00000011
        /*1538*/ 	.word	0x00013200
        /*153c*/ 	.short	0x0101
        /*153e*/ 	.byte	0x3f
	.zero		1


	//   ....[59]....
        /*1540*/ 	.word	0x00015750
        /*1544*/ 	.word	0x00000011
        /*1548*/ 	.word	0x00013220
        /*154c*/ 	.short	0x010a
        /*154e*/ 	.byte	0x3f
	.zero		1


	//   ....[60]....
        /*1550*/ 	.word	0x00015ce0
        /*1554*/ 	.word	0x00000006
        /*1558*/ 	.word	0x00013280
        /*155c*/ 	.short	0x010a
        /*155e*/ 	.byte	0x3f
	.zero		1


	//   ....[61]....
        /*1560*/ 	.word	0x000161f0
        /*1564*/ 	.word	0x00000006
        /*1568*/ 	.word	0x00013270
        /*156c*/ 	.short	0x0107
        /*156e*/ 	.byte	0x3f
	.zero		1


	//   ....[62]....
        /*1570*/ 	.word	0x000162b0
        /*1574*/ 	.word	0x00000006
        /*1578*/ 	.word	0x00013270
        /*157c*/ 	.short	0x0101
        /*157e*/ 	.byte	0x3f
	.zero		1


	//   ....[63]....
        /*1580*/ 	.word	0x00016300
        /*1584*/ 	.word	0x00000006
        /*1588*/ 	.word	0x00013240
        /*158c*/ 	.short	0x010a
        /*158e*/ 	.byte	0x3f
	.zero		1


	//   ....[64]....
        /*1590*/ 	.word	0x00016740
        /*1594*/ 	.word	0x00000006
        /*1598*/ 	.word	0x00013230
        /*159c*/ 	.short	0x0107
        /*159e*/ 	.byte	0x3f
	.zero		1


	//   ....[65]....
        /*15a0*/ 	.word	0x00016810
        /*15a4*/ 	.word	0x00000006
        /*15a8*/ 	.word	0x00013230
        /*15ac*/ 	.short	0x0101
        /*15ae*/ 	.byte	0x3f
	.zero		1


	//   ....[66]....
        /*15b0*/ 	.word	0x00016890
        /*15b4*/ 	.word	0x00000002
        /*15b8*/ 	.word	0x00013270
        /*15bc*/ 	.short	0x010a
        /*15be*/ 	.byte	0x3f
	.zero		1


	//   ....[67]....
        /*15c0*/ 	.word	0x00016920
        /*15c4*/ 	.word	0x00000002
        /*15c8*/ 	.word	0x00013260
        /*15cc*/ 	.short	0x010a
        /*15ce*/ 	.byte	0x3f
	.zero		1


	//   ....[68]....
        /*15d0*/ 	.word	0x00016d50
        /*15d4*/ 	.word	0x00000002
        /*15d8*/ 	.word	0x00013250
        /*15dc*/ 	.short	0x0101
        /*15de*/ 	.byte	0x3f
	.zero		1


	//   ....[69]....
        /*15e0*/ 	.word	0x00016de0
        /*15e4*/ 	.word	0x00000002
        /*15e8*/ 	.word	0x00000000
        /*15ec*/ 	.short	0x0101
        /*15ee*/ 	.byte	0x3f
	.zero		1


	//   ....[70]....
        /*15f0*/ 	.word	0x00016fc0
        /*15f4*/ 	.word	0x00000000
        /*15f8*/ 	.word	0x00013270
        /*15fc*/ 	.short	0x010a
        /*15fe*/ 	.byte	0x3f
	.zero		1


	//   ....[71]....
        /*1600*/ 	.word	0x00017050
        /*1604*/ 	.word	0x00000000
        /*1608*/ 	.word	0x00013260
        /*160c*/ 	.short	0x010a
        /*160e*/ 	.byte	0x3f
	.zero		1


	//   ....[72]....
        /*1610*/ 	.word	0x000174a0
        /*1614*/ 	.word	0x00000000
        /*1618*/ 	.word	0x00013250
        /*161c*/ 	.short	0x0101
        /*161e*/ 	.byte	0x3f
	.zero		1


	//   ....[73]....
        /*1620*/ 	.word	0x00017520
        /*1624*/ 	.word	0x00000000
        /*1628*/ 	.word	0x00000000
        /*162c*/ 	.short	0x0101
        /*162e*/ 	.byte	0x3f
	.zero		1


	//   ....[74]....
        /*1630*/ 	.word	0x000182c0
        /*1634*/ 	.word	0x00000005
        /*1638*/ 	.word	0x00013220
        /*163c*/ 	.short	0x010a
        /*163e*/ 	.byte	0x3f
	.zero		1


	//   ....[75]....
        /*1640*/ 	.word	0x00018450
        /*1644*/ 	.word	0x00000004
        /*1648*/ 	.word	0x00013240
        /*164c*/ 	.short	0x010a
        /*164e*/ 	.byte	0x3f
	.zero		1


	//   ....[76]....
        /*1650*/ 	.word	0x00018500
        /*1654*/ 	.word	0x00000005
        /*1658*/ 	.word	0x00013240
        /*165c*/ 	.short	0x010a
        /*165e*/ 	.byte	0x3f
	.zero		1


	//   ....[77]....
        /*1660*/ 	.word	0x00018540
        /*1664*/ 	.word	0x00000004
        /*1668*/ 	.word	0x00013260
        /*166c*/ 	.short	0x010a
        /*166e*/ 	.byte	0x3f
	.zero		1


	//   ....[78]....
        /*1670*/ 	.word	0x00018580
        /*1674*/ 	.word	0x00000005
        /*1678*/ 	.word	0x00013260
        /*167c*/ 	.short	0x010a
        /*167e*/ 	.byte	0x3f
	.zero		1


	//   ....[79]....
        /*1680*/ 	.word	0x000185c0
        /*1684*/ 	.word	0x00000004
        /*1688*/ 	.word	0x00013280
        /*168c*/ 	.short	0x010a
        /*168e*/ 	.byte	0x3f
	.zero		1


	//   ....[80]....
        /*1690*/ 	.word	0x00018600
        /*1694*/ 	.word	0x00000005
        /*1698*/ 	.word	0x00013280
        /*169c*/ 	.short	0x010a
        /*169e*/ 	.byte	0x3f
	.zero		1


	//   ....[81]....
        /*16a0*/ 	.word	0x00018660
        /*16a4*/ 	.word	0x00000043
        /*16a8*/ 	.word	0x00013290
        /*16ac*/ 	.short	0x010a
        /*16ae*/ 	.byte	0x3f
	.zero		1


	//   ....[82]....
        /*16b0*/ 	.word	0x000187c0
        /*16b4*/ 	.word	0x00000043
        /*16b8*/ 	.word	0x00013290
        /*16bc*/ 	.short	0x010a
        /*16be*/ 	.byte	0x3f
	.zero		1


	//   ....[83]....
        /*16c0*/ 	.word	0x00018930
        /*16c4*/ 	.word	0x00000043
        /*16c8*/ 	.word	0x00013290
        /*16cc*/ 	.short	0x010a
        /*16ce*/ 	.byte	0x3f
	.zero		1


	//   ....[84]....
        /*16d0*/ 	.word	0x00018a90
        /*16d4*/ 	.word	0x00000043
        /*16d8*/ 	.word	0x000132b0
        /*16dc*/ 	.short	0x010a
        /*16de*/ 	.byte	0x3f
	.zero		1


	//   ....[85]....
        /*16e0*/ 	.word	0x00018ca0
        /*16e4*/ 	.word	0x00000012
        /*16e8*/ 	.word	0x00013200
        /*16ec*/ 	.short	0x010a
        /*16ee*/ 	.byte	0x3f
	.zero		1


	//   ....[86]....
        /*16f0*/ 	.word	0x00018eb0
        /*16f4*/ 	.word	0x00000012
        /*16f8*/ 	.word	0x00013200
        /*16fc*/ 	.short	0x010a
        /*16fe*/ 	.byte	0x3f
	.zero		1


	//   ....[87]....
        /*1700*/ 	.word	0x00018f00
        /*1704*/ 	.word	0x00000003
        /*1708*/ 	.word	0x00013230
        /*170c*/ 	.short	0x010a
        /*170e*/ 	.byte	0x3f
	.zero		1


	//   ....[88]....
        /*1710*/ 	.word	0x00018f50
        /*1714*/ 	.word	0x00000000
        /*1718*/ 	.word	0x00013230
        /*171c*/ 	.short	0x010a
        /*171e*/ 	.byte	0x3f
	.zero		1


	//   ....[89]....
        /*1720*/ 	.word	0x00018fa0
        /*1724*/ 	.word	0x0000000e
        /*1728*/ 	.word	0x00013250
        /*172c*/ 	.short	0x010a
        /*172e*/ 	.byte	0x3f
	.zero		1


	//   ....[90]....
        /*1730*/ 	.word	0x00018ff0
        /*1734*/ 	.word	0x00000003
        /*1738*/ 	.word	0x00013250
        /*173c*/ 	.short	0x010a
        /*173e*/ 	.byte	0x3f
	.zero		1


	//   ....[91]....
        /*1740*/ 	.word	0x00019190
        /*1744*/ 	.word	0x00000011
        /*1748*/ 	.word	0x00013220
        /*174c*/ 	.short	0x010a
        /*174e*/ 	.byte	0x3f
	.zero		1


	//   ....[92]....
        /*1750*/ 	.word	0x000191e0
        /*1754*/ 	.word	0x00000006
        /*1758*/ 	.word	0x000132a0
        /*175c*/ 	.short	0x010a
        /*175e*/ 	.byte	0x3f
	.zero		1


	//   ....[93]....
        /*1760*/ 	.word	0x00019230
        /*1764*/ 	.word	0x00000006
        /*1768*/ 	.word	0x000132c0
        /*176c*/ 	.short	0x010a
        /*176e*/ 	.byte	0x3f
	.zero		1


	//   ....[94]....
        /*1770*/ 	.word	0x00019280
        /*1774*/ 	.word	0x00000006
        /*1778*/ 	.word	0x000132a0
        /*177c*/ 	.short	0x010a
        /*177e*/ 	.byte	0x3f
	.zero		1


	//   ....[95]....
        /*1780*/ 	.word	0x000192d0
        /*1784*/ 	.word	0x00000006
        /*1788*/ 	.word	0x000132c0
        /*178c*/ 	.short	0x010a
        /*178e*/ 	.byte	0x3f
	.zero		1


	//   ....[96]....
        /*1790*/ 	.word	0x00019400
        /*1794*/ 	.word	0x00000004
        /*1798*/ 	.word	0x00013280
        /*179c*/ 	.short	0x010a
        /*179e*/ 	.byte	0x3f
	.zero		1


	//   ....[97]....
        /*17a0*/ 	.word	0x00019b30
        /*17a4*/ 	.word	0x00000004
        /*17a8*/ 	.word	0x00013240
        /*17ac*/ 	.short	0x010a
        /*17ae*/ 	.byte	0x3f
	.zero		1


	//   ....[98]....
        /*17b0*/ 	.word	0x0001a8f0
        /*17b4*/ 	.word	0x00000011
        /*17b8*/ 	.word	0x00013220
        /*17bc*/ 	.short	0x010a
        /*17be*/ 	.byte	0x3f
	.zero		1


	//   ....[99]....
        /*17c0*/ 	.word	0x0001a950
        /*17c4*/ 	.word	0x00000006
        /*17c8*/ 	.word	0x00013280
        /*17cc*/ 	.short	0x010a
        /*17ce*/ 	.byte	0x3f
	.zero		1


	//   ....[100]....
        /*17d0*/ 	.word	0x0001b020
        /*17d4*/ 	.word	0x00000006
        /*17d8*/ 	.word	0x00013240
        /*17dc*/ 	.short	0x010a
        /*17de*/ 	.byte	0x3f
	.zero		1


	//   ....[101]....
        /*17e0*/ 	.word	0x0001b5e0
        /*17e4*/ 	.word	0x00000002
        /*17e8*/ 	.word	0x00013270
        /*17ec*/ 	.short	0x010a
        /*17ee*/ 	.byte	0x3f
	.zero		1


	//   ....[102]....
        /*17f0*/ 	.word	0x0001b630
        /*17f4*/ 	.word	0x00000002
        /*17f8*/ 	.word	0x00013260
        /*17fc*/ 	.short	0x010a
        /*17fe*/ 	.byte	0x3f
	.zero		1


	//   ....[103]....
        /*1800*/ 	.word	0x0001b680
        /*1804*/ 	.word	0x00000000
        /*1808*/ 	.word	0x00013270
        /*180c*/ 	.short	0x010a
        /*180e*/ 	.byte	0x3f
	.zero		1


	//   ....[104]....
        /*1810*/ 	.word	0x0001b6d0
        /*1814*/ 	.word	0x00000000
        /*1818*/ 	.word	0x00013260
        /*181c*/ 	.short	0x010a
        /*181e*/ 	.byte	0x3f
	.zero		1


	//   ....[105]....
        /*1820*/ 	.word	0x0001c1f0
        /*1824*/ 	.word	0x00000005
        /*1828*/ 	.word	0x00013220
        /*182c*/ 	.short	0x010a
        /*182e*/ 	.byte	0x3f
	.zero		1


	//   ....[106]....
        /*1830*/ 	.word	0x0001c390
        /*1834*/ 	.word	0x00000004
        /*1838*/ 	.word	0x00013240
        /*183c*/ 	.short	0x010a
        /*183e*/ 	.byte	0x3f
	.zero		1


	//   ....[107]....
        /*1840*/ 	.word	0x0001c3e0
        /*1844*/ 	.word	0x00000005
        /*1848*/ 	.word	0x00013240
        /*184c*/ 	.short	0x010a
        /*184e*/ 	.byte	0x3f
	.zero		1


	//   ....[108]....
        /*1850*/ 	.word	0x0001c430
        /*1854*/ 	.word	0x00000004
        /*1858*/ 	.word	0x00013260
        /*185c*/ 	.short	0x010a
        /*185e*/ 	.byte	0x3f
	.zero		1


	//   ....[109]....
        /*1860*/ 	.word	0x0001c480
        /*1864*/ 	.word	0x00000005
        /*1868*/ 	.word	0x00013260
        /*186c*/ 	.short	0x010a
        /*186e*/ 	.byte	0x3f
	.zero		1


	//   ....[110]....
        /*1870*/ 	.word	0x0001c4d0
        /*1874*/ 	.word	0x00000004
        /*1878*/ 	.word	0x00013280
        /*187c*/ 	.short	0x010a
        /*187e*/ 	.byte	0x3f
	.zero		1


	//----- nvinfo : EIATTR_NUM_MBARRIERS
	.align		4
.L_1458:
        /*1880*/ 	.byte	0x03, 0x38
        /*1882*/ 	.short	0x0016


	//----- nvinfo : EIATTR_EXIT_INSTR_OFFSETS
	.align		4
        /*1884*/ 	.byte	0x04, 0x1c
        /*1886*/ 	.short	(.L_1460 - .L_1459)


	//   ....[0]....
.L_1459:
        /*1888*/ 	.word	0x00018650


	//----- nvinfo : EIATTR_MAX_THREADS
	.align		4
.L_1460:
        /*188c*/ 	.byte	0x04, 0x05
        /*188e*/ 	.short	(.L_1462 - .L_1461)
.L_1461:
        /*1890*/ 	.word	0x00000200
        /*1894*/ 	.word	0x00000001
        /*1898*/ 	.word	0x00000001


	//----- nvinfo : EIATTR_CRS_STACK_SIZE
	.align		4
.L_1462:
        /*189c*/ 	.byte	0x04, 0x1e
        /*189e*/ 	.short	(.L_1464 - .L_1463)
.L_1463:
        /*18a0*/ 	.word	0x00000000


	//----- nvinfo : EIATTR_CBANK_PARAM_SIZE
	.align		4
.L_1464:
        /*18a4*/ 	.byte	0x03, 0x19
        /*18a6*/ 	.short	0x0af0


	//----- nvinfo : EIATTR_PARAM_CBANK
	.align		4
        /*18a8*/ 	.byte	0x04, 0x0a
        /*18aa*/ 	.short	(.L_1466 - .L_1465)
	.align		4
.L_1465:
        /*18ac*/ 	.word	index@(.nv.constant0._ZN7cutlass13device_kernelIN5flash11enable_sm90INS1_16FlashAttnFwdSm90INS1_25CollectiveMainloopFwdSm90ILi2EN4cute5tupleIJNS5_1CILi1EEES8_S8_EEENS6_IJNS7_ILi192EEENS7_ILi160EEENS7_ILi64EEEEEELi64ENS_12float_e4m3_tEfNS_4arch4Sm90ELb0ELb0ELb0ELb1ELb1ELb1ELb0ELb1ELb1ELb1ELb1ELb0EEENS1_21CollectiveEpilogueFwdINS6_IJSA_SC_SB_EEES9_NS_10bfloat16_tESG_Li384ELb1ELb1ELb1ELb1EEENS1_36VarlenDynamicPersistentTileSchedulerILi192ELi160ELi384ELi128ELb1ELb1ELb1ELb0ELb1ELb1EEEEEEEEEvNT_6ParamsE)
        /*18b0*/ 	.short	0x0210
        /*18b2*/ 	.short	0x0af0


	//----- nvinfo : EIATTR_SW_WAR
	.align		4
.L_1466:
        /*18b4*/ 	.byte	0x04, 0x36
        /*18b6*/ 	.short	(.L_1468 - .L_1467)
.L_1467:
        /*18b8*/ 	.word	0x00000008
.L_1468:


//--------------------- .nv.info._ZN7cutlass13device_kernelIN5flash11enable_sm90INS1_16FlashAttnFwdSm90INS1_25CollectiveMainloopFwdSm90ILi2EN4cute5tupleIJNS5_1CILi1EEES8_S8_EEENS6_IJNS7_ILi192EEENS7_ILi160EEENS7_ILi64EEEEEELi64ENS_12float_e4m3_tEfNS_4arch4Sm90ELb0ELb1ELb0ELb0ELb1ELb0ELb0ELb1ELb1ELb1ELb1ELb0EEENS1_21CollectiveEpilogueFwdINS6_IJSA_SC_SB_EEES9_NS_10bfloat16_tESG_Li384ELb0ELb1ELb1ELb1EEENS1_19SingleTileSchedulerILb0ELb1ELb1ELi192EEEEEEEEEvNT_6ParamsE --------------------------
	.section	.nv.info._ZN7cutlass13device_kernelIN5flash11enable_sm90INS1_16FlashAttnFwdSm90INS1_25CollectiveMainloopFwdSm90ILi2EN4cute5tupleIJNS5_1CILi1EEES8_S8_EEENS6_IJNS7_ILi192EEENS7_ILi160EEENS7_ILi64EEEEEELi64ENS_12float_e4m3_tEfNS_4arch4Sm90ELb0ELb1ELb0ELb0ELb1ELb0ELb0ELb1ELb1ELb1ELb1ELb0EEENS1_21CollectiveEpilogueFwdINS6_IJSA_SC_SB_EEES9_NS_10bfloat16_tESG_Li384ELb0ELb1ELb1ELb1EEENS1_19SingleTileSchedulerILb0ELb1ELb1ELi192EEEEEEEEEvNT_6ParamsE,"",@"SHT_CUDA_INFO"
	.sectionflags	@""
	.align	4


	//----- nvinfo : EIATTR_CUDA_API_VERSION
	.align		4
        /*0000*/ 	.byte	0x04, 0x37
        /*0002*/ 	.short	(.L_1470 - .L_1469)
.L_1469:
        /*0004*/ 	.word	0x00000082


	//----- nvinfo : EIATTR_KPARAM_INFO
	.align		4
.L_1470:
        /*0008*/ 	.byte	0x04, 0x17
        /*000a*/ 	.short	(.L_1472 - .L_1471)
.L_1471:
        /*000c*/ 	.word	0x00000000
        /*0010*/ 	.short	0x0000
        /*0012*/ 	.short	0x0070
        /*0014*/ 	.byte	0x00, 0xf0, 0x01, 0x28


	//----- nvinfo : EIATTR_SPARSE_MMA_MASK
	.align		4
.L_1472:
        /*0018*/ 	.byte	0x03, 0x50
        /*001a*/ 	.short	0x0000


	//----- nvinfo : EIATTR_MAXREG_COUNT
	.align		4
        /*001c*/ 	.byte	0x03, 0x1b
        /*001e*/ 	.short	0x0080


	//----- nvinfo : EIATTR_NUM_BARRIERS
	.align		4
        /*0020*/ 	.byte	0x02, 0x4c
        /*0022*/ 	.byte	0x09
	.zero		1


	//----- nvinfo : EIATTR_EXTERNS
	.align		4
        /*0024*/ 	.byte	0x04, 0x0f
        /*0026*/ 	.short	(.L_1474 - .L_1473)


	//   ....[0]....
	.align		4
.L_1473:
        /*0028*/ 	.word	index@(__assertfail)


	//----- nvinfo : EIATTR_ANNOTATIONS
	.align		4
.L_1474:
        /*002c*/ 	.byte	0x04, 0x55
        /*002e*/ 	.short	(.L_1476 - .L_1475)


	//   ....[0]....
.L_1475:
        /* <DEDUP_REMOVED lines=18> */


	//----- nvinfo : EIATTR_MERCURY_ISA_VERSION
	.align		4
.L_1476:
        /*0138*/ 	.byte	0x03, 0x5f
        /*013a*/ 	.short	0x0101


	//----- nvinfo : EIATTR_INT_WARP_WIDE_INSTR_OFFSETS
	.align		4
        /*013c*/ 	.byte	0x04, 0x31
        /*013e*/ 	.short	(.L_1478 - .L_1477)


	//   ....[0]....
.L_1477:
        /*0140*/ 	.word	0x000000c0


	//   ....[1]....
        /*0144*/ 	.word	0x000000d0


	//   ....[2]....
        /*0148*/ 	.word	0x00000170


	//----- nvinfo : EIATTR_COOP_GROUP_MASK_REGIDS
	.align		4
.L_1478:
        /*014c*/ 	.byte	0x04, 0x29
        /*014e*/ 	.short	(.L_1480 - .L_1479)


	//   ....[0]....
.L_1479:
        /*0150*/ 	.word	0xffffffff


	//   ....[1]....
        /*0154*/ 	.word	0xffffffff


	//   ....[2]....
        /*0158*/ 	.word	0xffffffff


	//   ....[3]....
        /*015c*/ 	.word	0xffffffff


	//   ....[4]....
        /*0160*/ 	.word	0xffffffff


	//   ....[5]....
        /*0164*/ 	.word	0xffffffff


	//   ....[6]....
        /*0168*/ 	.word	0xffffffff


	//   ....[7]....
        /*016c*/ 	.word	0xffffffff


	//   ....[8]....
        /*0170*/ 	.word	0xffffffff


	//   ....[9]....
        /*0174*/ 	.word	0xffffffff


	//   ....[10]....
        /*0178*/ 	.word	0xffffffff


	//   ....[11]....
        /*017c*/ 	.word	0xffffffff


	//   ....[12]....
        /*0180*/ 	.word	0xffffffff


	//   ....[13]....
        /*0184*/ 	.word	0xffffffff


	//   ....[14]....
        /*0188*/ 	.word	0xffffffff


	//   ....[15]....
        /*018c*/ 	.word	0xffffffff


	//   ....[16]....
        /*0190*/ 	.word	0xffffffff


	//   ....[17]....
        /*0194*/ 	.word	0xffffffff


	//   ....[18]....
        /*0198*/ 	.word	0xffffffff


	//   ....[19]....
        /*019c*/ 	.word	0xffffffff


	//   ....[20]....
        /*01a0*/ 	.word	0xffffffff


	//   ....[21]....
        /*01a4*/ 	.word	0xffffffff


	//   ....[22]....
        /*01a8*/ 	.word	0xffffffff


	//   ....[23]....
        /*01ac*/ 	.word	0xffffffff


	//   ....[24]....
        /*01b0*/ 	.word	0xffffffff


	//   ....[25]....
        /*01b4*/ 	.word	0xffffffff


	//   ....[26]....
        /*01b8*/ 	.word	0xffffffff


	//   ....[27]....
        /*01bc*/ 	.word	0xffffffff


	//   ....[28]....
        /*01c0*/ 	.word	0xffffffff


	//   ....[29]....
        /*01c4*/ 	.word	0xffffffff


	//   ....[30]....
        /*01c8*/ 	.word	0xffffffff


	//   ....[31]....
        /*01cc*/ 	.word	0xffffffff


	//   ....[32]....
        /*01d0*/ 	.word	0xffffffff


	//   ....[33]....
        /*01d4*/ 	.word	0xffffffff


	//   ....[34]....
        /*01d8*/ 	.word	0xffffffff


	//   ....[35]....
        /*01dc*/ 	.word	0xffffffff


	//   ....[36]....
        /*01e0*/ 	.word	0xffffffff


	//   ....[37]....
        /*01e4*/ 	.word	0xffffffff


	//   ....[38]....
        /*01e8*/ 	.word	0xffffffff


	//   ....[39]....
        /*01ec*/ 	.word	0xffffffff


	//   ....[40]....
        /*01f0*/ 	.word	0xffffffff


	//   ....[41]....
        /*01f4*/ 	.word	0xffffffff


	//   ....[42]....
        /*01f8*/ 	.word	0xffffffff


	//   ....[43]....
        /*01fc*/ 	.word	0xffffffff


	//   ....[44]....
        /*0200*/ 	.word	0xffffffff


	//   ....[45]....
        /*0204*/ 	.word	0xffffffff


	//   ....[46]....
        /*0208*/ 	.word	0xffffffff


	//   ....[47]....
        /*020c*/ 	.word	0xffffffff


	//   ....[48]....
        /*0210*/ 	.word	0xffffffff


	//   ....[49]....
        /*0214*/ 	.word	0xffffffff


	//   ....[50]....
        /*0218*/ 	.word	0xffffffff


	//   ....[51]....
        /*021c*/ 	.word	0xffffffff


	//   ....[52]....
        /*0220*/ 	.word	0xffffffff


	//   ....[53]....
        /*0224*/ 	.word	0xffffffff


	//   ....[54]....
        /*0228*/ 	.word	0xffffffff


	//   ....[55]....
        /*022c*/ 	.word	0xffffffff


	//   ....[56]....
        /*0230*/ 	.word	0xffffffff


	//   ....[57]....
        /*0234*/ 	.word	0xffffffff


	//   ....[58]....
        /*0238*/ 	.word	0xffffffff


	//   ....[59]....
        /*023c*/ 	.word	0xffffffff


	//   ....[60]....
        /*0240*/ 	.word	0xffffffff


	//   ....[61]....
        /*0244*/ 	.word	0xffffffff


	//   ....[62]....
        /*0248*/ 	.word	0xffffffff


	//   ....[63]....
        /*024c*/ 	.word	0xffffffff


	//   ....[64]....
        /*0250*/ 	.word	0xffffffff


	//   ....[65]....
        /*0254*/ 	.word	0xffffffff


	//   ....[66]....
        /*0258*/ 	.word	0xffffffff


	//   ....[67]....
        /*025c*/ 	.word	0xffffffff


	//   ....[68]....
        /*0260*/ 	.word	0xffffffff


	//   ....[69]....
        /*0264*/ 	.word	0xffffffff


	//   ....[70]....
        /*0268*/ 	.word	0xffffffff


	//   ....[71]....
        /*026c*/ 	.word	0xffffffff


	//   ....[72]....
        /*0270*/ 	.word	0xffffffff


	//   ....[73]....
        /*0274*/ 	.word	0xffffffff


	//   ....[74]....
        /*0278*/ 	.word	0xffffffff


	//   ....[75]....
        /*027c*/ 	.word	0xffffffff


	//   ....[76]....
        /*0280*/ 	.word	0xffffffff


	//   ....[77]....
        /*0284*/ 	.word	0xffffffff


	//   ....[78]....
        /*0288*/ 	.word	0xffffffff


	//   ....[79]....
        /*028c*/ 	.word	0xffffffff


	//   ....[80]....
        /*0290*/ 	.word	0xffffffff


	//   ....[81]....
        /*0294*/ 	.word	0xffffffff


	//   ....[82]....
        /*0298*/ 	.word	0xffffffff


	//   ....[83]....
        /*029c*/ 	.word	0xffffffff


	//   ....[84]....
        /*02a0*/ 	.word	0xffffffff


	//   ....[85]....
        /*02a4*/ 	.word	0xffffffff


	//   ....[86]....
        /*02a8*/ 	.word	0xffffffff


	//   ....[87]....
        /*02ac*/ 	.word	0xffffffff


	//   ....[88]....
        /*02b0*/ 	.word	0xffffffff


	//   ....[89]....
        /*02b4*/ 	.word	0xffffffff


	//   ....[90]....
        /*02b8*/ 	.word	0xffffffff


	//   ....[91]....
        /*02bc*/ 	.word	0xffffffff


	//   ....[92]....
        /*02c0*/ 	.word	0xffffffff


	//   ....[93]....
        /*02c4*/ 	.word	0xffffffff


	//   ....[94]....
        /*02c8*/ 	.word	0xffffffff


	//   ....[95]....
        /*02cc*/ 	.word	0xffffffff


	//   ....[96]....
        /*02d0*/ 	.word	0xffffffff


	//   ....[97]....
        /*02d4*/ 	.word	0xffffffff


	//   ....[98]....
        /*02d8*/ 	.word	0xffffffff


	//   ....[99]....
        /*02dc*/ 	.word	0xffffffff


	//   ....[100]....
        /*02e0*/ 	.word	0xffffffff


	//   ....[101]....
        /*02e4*/ 	.word	0xffffffff


	//   ....[102]....
        /*02e8*/ 	.word	0xffffffff


	//   ....[103]....
        /*02ec*/ 	.word	0xffffffff


	//   ....[104]....
        /*02f0*/ 	.word	0xffffffff


	//   ....[105]....
        /*02f4*/ 	.word	0xffffffff


	//   ....[106]....
        /*02f8*/ 	.word	0xffffffff


	//   ....[107]....
        /*02fc*/ 	.word	0xffffffff


	//   ....[108]....
        /*0300*/ 	.word	0xffffffff


	//   ....[109]....
        /*0304*/ 	.word	0xffffffff


	//   ....[110]....
        /*0308*/ 	.word	0xffffffff


	//   ....[111]....
        /*030c*/ 	.word	0xffffffff


	//   ....[112]....
        /*0310*/ 	.word	0xffffffff


	//   ....[113]....
        /*0314*/ 	.word	0xffffffff


	//   ....[114]....
        /*0318*/ 	.word	0xffffffff


	//   ....[115]....
        /*031c*/ 	.word	0xffffffff


	//   ....[116]....
        /*0320*/ 	.word	0xffffffff


	//   ....[117]....
        /*0324*/ 	.word	0xffffffff


	//   ....[118]....
        /*0328*/ 	.word	0xffffffff


	//   ....[119]....
        /*032c*/ 	.word	0xffffffff


	//   ....[120]....
        /*0330*/ 	.word	0xffffffff


	//   ....[121]....
        /*0334*/ 	.word	0xffffffff


	//   ....[122]....
        /*0338*/ 	.word	0xffffffff


	//   ....[123]....
        /*033c*/ 	.word	0xffffffff


	//   ....[124]....
        /*0340*/ 	.word	0xffffffff


	//   ....[125]....
        /*0344*/ 	.word	0xffffffff


	//   ....[126]....
        /*0348*/ 	.word	0xffffffff


	//   ....[127]....
        /*034c*/ 	.word	0x0500000f


	//   ....[128]....
        /*0350*/ 	.word	0x0500000f


	//   ....[129]....
        /*0354*/ 	.word	0x0500000f


	//   ....[130]....
        /*0358*/ 	.word	0x0500000f


	//   ....[131]....
        /*035c*/ 	.word	0x0500000f


	//   ....[132]....
        /*0360*/ 	.word	0x0500000f


	//   ....[133]....
        /*0364*/ 	.word	0x0500000f


	//   ....[134]....
        /*0368*/ 	.word	0x0500000f


	//   ....[135]....
        /*036c*/ 	.word	0x0500000f


	//   ....[136]....
        /*0370*/ 	.word	0x0500000f


	//   ....[137]....
        /*0374*/ 	.word	0x0500000f


	//   ....[138]....
        /*0378*/ 	.word	0x0500000f


	//   ....[139]....
        /*037c*/ 	.word	0x0500000f


	//   ....[140]....
        /*0380*/ 	.word	0x0500000f


	//   ....[141]....
        /*0384*/ 	.word	0x0500000f


	//   ....[142]....
        /*0388*/ 	.word	0x0500000f


	//   ....[143]....
        /*038c*/ 	.word	0x0500000f


	//   ....[144]....
        /*0390*/ 	.word	0x0500000f


	//   ....[145]....
        /*0394*/ 	.word	0x0500000f


	//   ....[146]....
        /*0398*/ 	.word	0x0500000f


	//   ....[147]....
        /*039c*/ 	.word	0x0500000f


	//   ....[148]....
        /*03a0*/ 	.word	0x0500000f


	//   ....[149]....
        /*03a4*/ 	.word	0x0500000f


	//   ....[150]....
        /*03a8*/ 	.word	0x0500000f


	//   ....[151]....
        /*03ac*/ 	.word	0x0500000f


	//   ....[152]....
        /*03b0*/ 	.word	0x0500000f


	//   ....[153]....
        /*03b4*/ 	.word	0x0500000f


	//   ....[154]....
        /*03b8*/ 	.word	0x0500000f


	//   ....[155]....
        /*03bc*/ 	.word	0x0500000f


	//   ....[156]....
        /*03c0*/ 	.word	0x0500000f


	//   ....[157]....
        /*03c4*/ 	.word	0x0500000f


	//   ....[158]....
        /*03c8*/ 	.word	0x0500000f


	//   ....[159]....
        /*03cc*/ 	.word	0x0500000f


	//   ....[160]....
        /*03d0*/ 	.word	0x0500000f


	//   ....[161]....
        /*03d4*/ 	.word	0x0500000f


	//   ....[162]....
        /*03d8*/ 	.word	0x0500000f


	//   ....[163]....
        /*03dc*/ 	.word	0x0500000f


	//   ....[164]....
        /*03e0*/ 	.word	0x0500000f


	//   ....[165]....
        /*03e4*/ 	.word	0x0500000f


	//   ....[166]....
        /*03e8*/ 	.word	0x0500000f


	//   ....[167]....
        /*03ec*/ 	.word	0x0500000f


	//   ....[168]....
        /*03f0*/ 	.word	0x0500000f


	//   ....[169]....
        /*03f4*/ 	.word	0x0500000f


	//   ....[170]....
        /*03f8*/ 	.word	0x0500000f


	//   ....[171]....
        /*03fc*/ 	.word	0x0500000f


	//   ....[172]....
        /*0400*/ 	.word	0x0500000f


	//   ....[173]....
        /*0404*/ 	.word	0x0500000f


	//   ....[174]....
        /*0408*/ 	.word	0x0500000f


	//   ....[175]....
        /*040c*/ 	.word	0x0500000f


	//   ....[176]....
        /*0410*/ 	.word	0x0500000f


	//   ....[177]....
        /*0414*/ 	.word	0x0500000f


	//   ....[178]....
        /*0418*/ 	.word	0x0500000f


	//   ....[179]....
        /*041c*/ 	.word	0x0500000f


	//----- nvinfo : EIATTR_COOP_GROUP_INSTR_OFFSETS
	.align		4
.L_1480:
        /*0420*/ 	.byte	0x04, 0x28
        /*0422*/ 	.short	(.L_1482 - .L_1481)


	//   ....[0]....
.L_1481:
        /*0424*/ 	.word	0x00000070


	//   ....[1]....
        /*0428*/ 	.word	0x000000b0


	//   ....[2]....
        /*042c*/ 	.word	0x000002d0


	//   ....[3]....
        /*0430*/ 	.word	0x00000430


	//   ....[4]....
        /*0434*/ 	.word	0x00000550


	//   ....[5]....
        /*0438*/ 	.word	0x000006b0


	//   ....[6]....
        /*043c*/ 	.word	0x00001700


	//   ....[7]....
        /*0440*/ 	.word	0x000020e0


	//   ....[8]....
        /*0444*/ 	.word	0x00002330


	//   ....[9]....
        /*0448*/ 	.word	0x000039e0


	//   ....[10]....
        /*044c*/ 	.word	0x00003af0


	//   ....[11]....
        /*0450*/ 	.word	0x000046e0


	//   ....[12]....
        /*0454*/ 	.word	0x00004760


	//   ....[13]....
        /*0458*/ 	.word	0x000061f0


	//   ....[14]....
        /*045c*/ 	.word	0x000063f0


	//   ....[15]....
        /*0460*/ 	.word	0x00007a40


	//   ....[16]....
        /*0464*/ 	.word	0x00007b50


	//   ....[17]....
        /*0468*/ 	.word	0x000086e0


	//   ....[18]....
        /*046c*/ 	.word	0x00008740


	//   ....[19]....
        /*0470*/ 	.word	0x0000a840


	//   ....[20]....
        /*0474*/ 	.word	0x0000a850


	//   ....[21]....
        /*0478*/ 	.word	0x0000a880


	//   ....[22]....
        /*047c*/ 	.word	0x0000a890


	//   ....[23]....
        /*0480*/ 	.word	0x0000c700


	//   ....[24]....
        /*0484*/ 	.word	0x0000d6d0


	//   ....[25]....
        /*0488*/ 	.word	0x0000df00


	//   ....[26]....
        /*048c*/ 	.word	0x0000e010


	//   ....[27]....
        /*0490*/ 	.word	0x0000eba0


	//   ....[28]....
        /*0494*/ 	.word	0x0000ec00


	//   ....[29]....
        /*0498*/ 	.word	0x00010090


	//   ....[30]....
        /*049c*/ 	.word	0x000100a0


	//   ....[31]....
        /*04a0*/ 	.word	0x00010120


	//   ....[32]....
        /*04a4*/ 	.word	0x00010130


	//   ....[33]....
        /*04a8*/ 	.word	0x00010c50


	//   ....[34]....
        /*04ac*/ 	.word	0x00010c60


	//   ....[35]....
        /*04b0*/ 	.word	0x00010c70


	//   ....[36]....
        /*04b4*/ 	.word	0x00010c80


	//   ....[37]....
        /*04b8*/ 	.word	0x00010c90


	//   ....[38]....
        /*04bc*/ 	.word	0x00010ca0


	//   ....[39]....
        /*04c0*/ 	.word	0x00010cc0


	//   ....[40]....
        /*04c4*/ 	.word	0x00010cd0


	//   ....[41]....
        /*04c8*/ 	.word	0x00010d00


	//   ....[42]....
        /*04cc*/ 	.word	0x00010d10


	//   ....[43]....
        /*04d0*/ 	.word	0x00010d30


	//   ....[44]....
        /*04d4*/ 	.word	0x00010d60


	//   ....[45]....
        /*04d8*/ 	.word	0x00010d70


	//   ....[46]....
        /*04dc*/ 	.word	0x00010d80


	//   ....[47]....
        /*04e0*/ 	.word	0x00010da0


	//   ....[48]....
        /*04e4*/ 	.word	0x00010dc0


	//   ....[49]....
        /*04e8*/ 	.word	0x00010de0


	//   ....[50]....
        /*04ec*/ 	.word	0x00010df0


	//   ....[51]....
        /*04f0*/ 	.word	0x00010e00


	//   ....[52]....
        /*04f4*/ 	.word	0x00010e10


	//   ....[53]....
        /*04f8*/ 	.word	0x00010e40


	//   ....[54]....
        /*04fc*/ 	.word	0x00010ea0


	//   ....[55]....
        /*0500*/ 	.word	0x00010ed0


	//   ....[56]....
        /*0504*/ 	.word	0x00010ef0


	//   ....[57]....
        /*0508*/ 	.word	0x00010f20


	//   ....[58]....
        /*050c*/ 	.word	0x00010f30


	//   ....[59]....
        /*0510*/ 	.word	0x00010f40


	//   ....[60]....
        /*0514*/ 	.word	0x00010f50


	//   ....[61]....
        /*0518*/ 	.word	0x00010f60


	//   ....[62]....
        /*051c*/ 	.word	0x00010f70


	//   ....[63]....
        /*0520*/ 	.word	0x00010f90


	//   ....[64]....
        /*0524*/ 	.word	0x00010fa0


	//   ....[65]....
        /*0528*/ 	.word	0x00011240


	//   ....[66]....
        /*052c*/ 	.word	0x00011280


	//   ....[67]....
        /*0530*/ 	.word	0x000112b0


	//   ....[68]....
        /*0534*/ 	.word	0x000112f0


	//   ....[69]....
        /*0538*/ 	.word	0x00011320


	//   ....[70]....
        /*053c*/ 	.word	0x00011350


	//   ....[71]....
        /*0540*/ 	.word	0x00011710


	//   ....[72]....
        /*0544*/ 	.word	0x00011740


	//   ....[73]....
        /*0548*/ 	.word	0x00011f30


	//   ....[74]....
        /*054c*/ 	.word	0x00013950


	//   ....[75]....
        /*0550*/ 	.word	0x00013960


	//   ....[76]....
        /*0554*/ 	.word	0x00013970


	//   ....[77]....
        /*0558*/ 	.word	0x00013a10


	//   ....[78]....
        /*055c*/ 	.word	0x00013a20


	//   ....[79]....
        /*0560*/ 	.word	0x00013a70


	//   ....[80]....
        /*0564*/ 	.word	0x00013a80


	//   ....[81]....
        /*0568*/ 	.word	0x00013a90


	//   ....[82]....
        /*056c*/ 	.word	0x00013ae0


	//   ....[83]....
        /*0570*/ 	.word	0x00013b40


	//   ....[84]....
        /*0574*/ 	.word	0x00013fa0


	//   ....[85]....
        /*0578*/ 	.word	0x00013fb0


	//   ....[86]....
        /*057c*/ 	.word	0x00013fc0


	//   ....[87]....
        /*0580*/ 	.word	0x00014000


	//   ....[88]....
        /*0584*/ 	.word	0x00014020


	//   ....[89]....
        /*0588*/ 	.word	0x00014060


	//   ....[90]....
        /*058c*/ 	.word	0x00014080


	//   ....[91]....
        /*0590*/ 	.word	0x00014090


	//   ....[92]....
        /*0594*/ 	.word	0x000140a0


	//   ....[93]....
        /*0598*/ 	.word	0x000140c0


	//   ....[94]....
        /*059c*/ 	.word	0x00014840


	//   ....[95]....
        /*05a0*/ 	.word	0x00014870


	//   ....[96]....
        /*05a4*/ 	.word	0x000148a0


	//   ....[97]....
        /*05a8*/ 	.word	0x000148c0


	//   ....[98]....
        /*05ac*/ 	.word	0x000148d0


	//   ....[99]....
        /*05b0*/ 	.word	0x000148e0


	//   ....[100]....
        /*05b4*/ 	.word	0x00014900


	//   ....[101]....
        /*05b8*/ 	.word	0x00014930


	//   ....[102]....
        /*05bc*/ 	.word	0x00014950


	//   ....[103]....
        /*05c0*/ 	.word	0x00014a60


	//   ....[104]....
        /*05c4*/ 	.word	0x00014a90


	//   ....[105]....
        /*05c8*/ 	.word	0x00014ab0


	//   ....[106]....
        /*05cc*/ 	.word	0x00015410


	//   ....[107]....
        /*05d0*/ 	.word	0x00015420


	//   ....[108]....
        /*05d4*/ 	.word	0x00015430


	//   ....[109]....
        /*05d8*/ 	.word	0x000154a0


	//   ....[110]....
        /*05dc*/ 	.word	0x000154b0


	//   ....[111]....
        /*05e0*/ 	.word	0x000154f0


	//   ....[112]....
        /*05e4*/ 	.word	0x00015500


	//   ....[113]....
        /*05e8*/ 	.word	0x00015510


	//   ....[114]....
        /*05ec*/ 	.word	0x00015550


	//   ....[115]....
        /*05f0*/ 	.word	0x00015590


	//   ....[116]....
        /*05f4*/ 	.word	0x000159b0


	//   ....[117]....
        /*05f8*/ 	.word	0x000159c0


	//   ....[118]....
        /*05fc*/ 	.word	0x000159d0


	//   ....[119]....
        /*0600*/ 	.word	0x000159f0


	//   ....[120]....
        /*0604*/ 	.word	0x00015a40


	//   ....[121]....
        /*0608*/ 	.word	0x00015a50


	//   ....[122]....
        /*060c*/ 	.word	0x00015a90


	//   ....[123]....
        /*0610*/ 	.word	0x00015aa0


	//   ....[124]....
        /*0614*/ 	.word	0x00015ab0


	//   ....[125]....
        /*0618*/ 	.word	0x00015ac0


	//   ....[126]....
        /*061c*/ 	.word	0x00016900


	//   ....[127]....
        /*0620*/ 	.word	0x00016f80


	//   ....[128]....
        /*0624*/ 	.word	0x00017080


	//   ....[129]....
        /*0628*/ 	.word	0x00017140


	//   ....[130]....
        /*062c*/ 	.word	0x00017200


	//   ....[131]....
        /*0630*/ 	.word	0x000172c0


	//   ....[132]....
        /*0634*/ 	.word	0x00017380


	//   ....[133]....
        /*0638*/ 	.word	0x00017420


	//   ....[134]....
        /*063c*/ 	.word	0x000174e0


	//   ....[135]....
        /*0640*/ 	.word	0x00017590


	//   ....[136]....
        /*0644*/ 	.word	0x000176b0


	//   ....[137]....
        /*0648*/ 	.word	0x00017730


	//   ....[138]....
        /*064c*/ 	.word	0x00017840


	//   ....[139]....
        /*0650*/ 	.word	0x000178d0


	//   ....[140]....
        /*0654*/ 	.word	0x00017950


	//   ....[141]....
        /*0658*/ 	.word	0x000179e0


	//   ....[142]....
        /*065c*/ 	.word	0x00017a60


	//   ....[143]....
        /*0660*/ 	.word	0x00017af0


	//   ....[144]....
        /*0664*/ 	.word	0x00017b50


	//   ....[145]....
        /*0668*/ 	.word	0x00017c20


	//   ....[146]....
        /*066c*/ 	.word	0x00017c80


	//   ....[147]....
        /*0670*/ 	.word	0x00017d50


	//   ....[148]....
        /*0674*/ 	.word	0x00017de0


	//   ....[149]....
        /*0678*/ 	.word	0x00017e40


	//   ....[150]....
        /*067c*/ 	.word	0x00017ed0


	//   ....[151]....
        /*0680*/ 	.word	0x00017f90


	//   ....[152]....
        /*0684*/ 	.word	0x00018060


	//   ....[153]....
        /*0688*/ 	.word	0x00018110


	//   ....[154]....
        /*068c*/ 	.word	0x00018190


	//   ....[155]....
        /*0690*/ 	.word	0x00018240


	//   ....[156]....
        /*0694*/ 	.word	0x000182a0


	//   ....[157]....
        /*0698*/ 	.word	0x00018380


	//   ....[158]....
        /*069c*/ 	.word	0x000183e0


	//   ....[159]....
        /*06a0*/ 	.word	0x000184a0


	//   ....[160]....
        /*06a4*/ 	.word	0x000185d0


	//   ....[161]....
        /*06a8*/ 	.word	0x00018670


	//   ....[162]....
        /*06ac*/ 	.word	0x00018730


	//   ....[163]....
        /*06b0*/ 	.word	0x000187d0


	//   ....[164]....
        /*06b4*/ 	.word	0x00018890


	//   ....[165]....
        /*06b8*/ 	.word	0x00018920


	//   ....[166]....
        /*06bc*/ 	.word	0x000189e0


	//   ....[167]....
        /*06c0*/ 	.word	0x00018a80


	//   ....[168]....
        /*06c4*/ 	.word	0x00018af0


	//   ....[169]....
        /*06c8*/ 	.word	0x00018bb0


	//   ....[170]....
        /*06cc*/ 	.word	0x00018ca0


	//   ....[171]....
        /*06d0*/ 	.word	0x00018d40


	//   ....[172]....
        /*06d4*/ 	.word	0x00018da0


	//   ....[173]....
        /*06d8*/ 	.word	0x00018e60


	//   ....[174]....
        /*06dc*/ 	.word	0x00018ec0


	//   ....[175]....
        /*06e0*/ 	.word	0x00018f70


	//   ....[176]....
        /*06e4*/ 	.word	0x00018fd0


	//   ....[177]....
        /*06e8*/ 	.word	0x00019080


	//   ....[178]....
        /*06ec*/ 	.word	0x000190e0


	//   ....[179]....
        /*06f0*/ 	.word	0x00019190


	//----- nvinfo : EIATTR_REG_RECONFIG
	.align		4
.L_1482:
        /*06f4*/ 	.byte	0x01, 0x54
	.zero		2


	//----- nvinfo : EIATTR_SYSCALL_OFFSETS
	.align		4
        /*06f8*/ 	.byte	0x04, 0x46
        /*06fa*/ 	.short	(.L_1484 - .L_1483)


	//   ....[0]....
.L_1483:
        /*06fc*/ 	.word	0x000018e0


	//   ....[1]....
        /*0700*/ 	.word	0x00012b20


	//   ....[2]....
        /*0704*/ 	.word	0x00012c60


	//   ....[3]....
        /*0708*/ 	.word	0x00012da0


	//   ....[4]....
        /*070c*/ 	.word	0x00012ec0


	//   ....[5]....
        /*0710*/ 	.word	0x00014470


	//----- nvinfo : EIATTR_MBARRIER_INSTR_OFFSETS
	.align		4
.L_1484:
        /*0714*/ 	.byte	0x04, 0x39
        /*0716*/ 	.short	(.L_1486 - .L_1485)


	//   ....[0]....
.L_1485:
        /*0718*/ 	.word	0x00000180
        /*071c*/ 	.word	0x000000ff
        /*0720*/ 	.word	0x00012400
        /*0724*/ 	.short	0x0100
        /*0726*/ 	.byte	0x08
	.zero		1


	//   ....[1]....
        /*0728*/ 	.word	0x00000190
        /*072c*/ 	.word	0x000000ff
        /*0730*/ 	.word	0x00012420
        /*0734*/ 	.short	0x0100
        /*0736*/ 	.byte	0x08
	.zero		1


	//   ....[2]....
        /*0738*/ 	.word	0x00000280
        /*073c*/ 	.word	0x000000ff
        /*0740*/ 	.word	0x00012430
        /*0744*/ 	.short	0x0100
        /*0746*/ 	.byte	0x08
	.zero		1


	//   ....[3]....
        /*0748*/ 	.word	0x00000290
        /*074c*/ 	.word	0x000000ff
        /*0750*/ 	.word	0x00012440
        /*0754*/ 	.short	0x0100
        /*0756*/ 	.byte	0x08
	.zero		1


	//   ....[4]....
        /*0758*/ 	.word	0x000002a0
        /*075c*/ 	.word	0x000000ff
        /*0760*/ 	.word	0x00012438
        /*0764*/ 	.short	0x0100
        /*0766*/ 	.byte	0x08
	.zero		1


	//   ....[5]....
        /*0768*/ 	.word	0x000002b0
        /*076c*/ 	.word	0x000000ff
        /*0770*/ 	.word	0x00012448
        /*0774*/ 	.short	0x0100
        /*0776*/ 	.byte	0x08
	.zero		1


	//   ....[6]....
        /*0778*/ 	.word	0x000003e0
        /*077c*/ 	.word	0x000000ff
        /*0780*/ 	.word	0x00012450
        /*0784*/ 	.short	0x0100
        /*0786*/ 	.byte	0x08
	.zero		1


	//   ....[7]....
        /*0788*/ 	.word	0x000003f0
        /*078c*/ 	.word	0x000000ff
        /*0790*/ 	.word	0x00012460
        /*0794*/ 	.short	0x0100
        /*0796*/ 	.byte	0x08
	.zero		1


	//   ....[8]....
        /*0798*/ 	.word	0x00000400
        /*079c*/ 	.word	0x000000ff
        /*07a0*/ 	.word	0x00012458
        /*07a4*/ 	.short	0x0100
        /*07a6*/ 	.byte	0x08
	.zero		1


	//   ....[9]....
        /*07a8*/ 	.word	0x00000410
        /*07ac*/ 	.word	0x000000ff
        /*07b0*/ 	.word	0x00012468
        /*07b4*/ 	.short	0x0100
        /*07b6*/ 	.byte	0x08
	.zero		1


	//   ....[10]....
        /*07b8*/ 	.word	0x00000500
        /*07bc*/ 	.word	0x000000ff
        /*07c0*/ 	.word	0x00012470
        /*07c4*/ 	.short	0x0100
        /*07c6*/ 	.byte	0x06
	.zero		1


	//   ....[11]....
        /*07c8*/ 	.word	0x00000510
        /*07cc*/ 	.word	0x000000ff
        /*07d0*/ 	.word	0x00012480
        /*07d4*/ 	.short	0x0100
        /*07d6*/ 	.byte	0x06
	.zero		1


	//   ....[12]....
        /*07d8*/ 	.word	0x00000520
        /*07dc*/ 	.word	0x000000ff
        /*07e0*/ 	.word	0x00012478
        /*07e4*/ 	.short	0x0100
        /*07e6*/ 	.byte	0x06
	.zero		1


	//   ....[13]....
        /*07e8*/ 	.word	0x00000530
        /*07ec*/ 	.word	0x000000ff
        /*07f0*/ 	.word	0x00012488
        /*07f4*/ 	.short	0x0100
        /*07f6*/ 	.byte	0x06
	.zero		1


	//   ....[14]....
        /*07f8*/ 	.word	0x00000660
        /*07fc*/ 	.word	0x000000ff
        /*0800*/ 	.word	0x00012490
        /*0804*/ 	.short	0x0100
        /*0806*/ 	.byte	0x08
	.zero		1


	//   ....[15]....
        /*0808*/ 	.word	0x00000670
        /*080c*/ 	.word	0x000000ff
        /*0810*/ 	.word	0x000124a0
        /*0814*/ 	.short	0x0100
        /*0816*/ 	.byte	0x08
	.zero		1


	//   ....[16]....
        /*0818*/ 	.word	0x00000680
        /*081c*/ 	.word	0x000000ff
        /*0820*/ 	.word	0x00012498
        /*0824*/ 	.short	0x0100
        /*0826*/ 	.byte	0x08
	.zero		1


	//   ....[17]....
        /*0828*/ 	.word	0x00000690
        /*082c*/ 	.word	0x000000ff
        /*0830*/ 	.word	0x000124a8
        /*0834*/ 	.short	0x0100
        /*0836*/ 	.byte	0x08
	.zero		1


	//   ....[18]....
        /*0838*/ 	.word	0x000007d0
        /*083c*/ 	.word	0x000000ff
        /*0840*/ 	.word	0x000124b0
        /*0844*/ 	.short	0x0100
        /*0846*/ 	.byte	0x08
	.zero		1


	//   ....[19]....
        /*0848*/ 	.word	0x000007e0
        /*084c*/ 	.word	0x000000ff
        /*0850*/ 	.word	0x000124c0
        /*0854*/ 	.short	0x0100
        /*0856*/ 	.byte	0x08
	.zero		1


	//   ....[20]....
        /*0858*/ 	.word	0x000007f0
        /*085c*/ 	.word	0x000000ff
        /*0860*/ 	.word	0x000124b8
        /*0864*/ 	.short	0x0100
        /*0866*/ 	.byte	0x08
	.zero		1


	//   ....[21]....
        /*0868*/ 	.word	0x00000800
        /*086c*/ 	.word	0x000000ff
        /*0870*/ 	.word	0x000124c8
        /*0874*/ 	.short	0x0100
        /*0876*/ 	.byte	0x08
	.zero		1


	//   ....[22]....
        /*0878*/ 	.word	0x00001900
        /*087c*/ 	.word	0x000000ff
        /*0880*/ 	.word	0x00012400
        /*0884*/ 	.short	0x010a
        /*0886*/ 	.byte	0x2f
	.zero		1


	//   ....[23]....
        /*0888*/ 	.word	0x00001970
        /*088c*/ 	.word	0x000000ff
        /*0890*/ 	.word	0x00012430
        /*0894*/ 	.short	0x010a
        /*0896*/ 	.byte	0x2f
	.zero		1


	//   ....[24]....
        /*0898*/ 	.word	0x000019b0
        /*089c*/ 	.word	0x000000ff
        /*08a0*/ 	.word	0x00012430
        /*08a4*/ 	.short	0x010a
        /*08a6*/ 	.byte	0x2f
	.zero		1


	//   ....[25]....
        /*08a8*/ 	.word	0x00002140
        /*08ac*/ 	.word	0x000000ff
        /*08b0*/ 	.word	0x00000000
        /*08b4*/ 	.short	0x0101
        /*08b6*/ 	.byte	0x04
	.zero		1


	//   ....[26]....
        /*08b8*/ 	.word	0x00005a00
        /*08bc*/ 	.word	0x000000ff
        /*08c0*/ 	.word	0x00012430
        /*08c4*/ 	.short	0x010a
        /*08c6*/ 	.byte	0x15
	.zero		1


	//   ....[27]....
        /*08c8*/ 	.word	0x00005a40
        /*08cc*/ 	.word	0x000000ff
        /*08d0*/ 	.word	0x00012430
        /*08d4*/ 	.short	0x010a
        /*08d6*/ 	.byte	0x15
	.zero		1


	//   ....[28]....
        /*08d8*/ 	.word	0x00005e90
        /*08dc*/ 	.word	0x000000ff
        /*08e0*/ 	.word	0x00012450
        /*08e4*/ 	.short	0x010a
        /*08e6*/ 	.byte	0x0d
	.zero		1


	//   ....[29]....
        /*08e8*/ 	.word	0x00005ed0
        /*08ec*/ 	.word	0x000000ff
        /*08f0*/ 	.word	0x00012450
        /*08f4*/ 	.short	0x010a
        /*08f6*/ 	.byte	0x0d
	.zero		1


	//   ....[30]....
        /*08f8*/ 	.word	0x00006190
        /*08fc*/ 	.word	0x000000ff
        /*0900*/ 	.word	0x00000000
        /*0904*/ 	.short	0x0101
        /*0906*/ 	.byte	0x15
	.zero		1


	//   ....[31]....
        /*0908*/ 	.word	0x00009430
        /*090c*/ 	.word	0x000000ff
        /*0910*/ 	.word	0x00000000
        /*0914*/ 	.short	0x0101
        /*0916*/ 	.byte	0x0a
	.zero		1


	//   ....[32]....
        /*0918*/ 	.word	0x00009c20
        /*091c*/ 	.word	0x000000ff
        /*0920*/ 	.word	0x00012430
        /*0924*/ 	.short	0x010a
        /*0926*/ 	.byte	0x0a
	.zero		1


	//   ....[33]....
        /*0928*/ 	.word	0x00009c60
        /*092c*/ 	.word	0x000000ff
        /*0930*/ 	.word	0x00012430
        /*0934*/ 	.short	0x010a
        /*0936*/ 	.byte	0x0a
	.zero		1


	//   ....[34]....
        /*0938*/ 	.word	0x0000a0a0
        /*093c*/ 	.word	0x000000ff
        /*0940*/ 	.word	0x00012450
        /*0944*/ 	.short	0x010a
        /*0946*/ 	.byte	0x0d
	.zero		1


	//   ....[35]....
        /*0948*/ 	.word	0x0000a0e0
        /*094c*/ 	.word	0x000000ff
        /*0950*/ 	.word	0x00012450
        /*0954*/ 	.short	0x010a
        /*0956*/ 	.byte	0x0d
	.zero		1


	//   ....[36]....
        /*0958*/ 	.word	0x0000a3d0
        /*095c*/ 	.word	0x000000ff
        /*0960*/ 	.word	0x00000000
        /*0964*/ 	.short	0x0101
        /*0966*/ 	.byte	0x0a
	.zero		1


	//   ....[37]....
        /*0968*/ 	.word	0x0000b960
        /*096c*/ 	.word	0x000000ff
        /*0970*/ 	.word	0x00000000
        /*0974*/ 	.short	0x0101
        /*0976*/ 	.byte	0x0a
	.zero		1


	//   ....[38]....
        /*0978*/ 	.word	0x0000bee0
        /*097c*/ 	.word	0x000000ff
        /*0980*/ 	.word	0x00012430
        /*0984*/ 	.short	0x010a
        /*0986*/ 	.byte	0x19
	.zero		1


	//   ....[39]....
        /*0988*/ 	.word	0x0000bf20
        /*098c*/ 	.word	0x000000ff
        /*0990*/ 	.word	0x00012430
        /*0994*/ 	.short	0x010a
        /*0996*/ 	.byte	0x19
	.zero		1


	//   ....[40]....
        /*0998*/ 	.word	0x0000c360
        /*099c*/ 	.word	0x000000ff
        /*09a0*/ 	.word	0x00012450
        /*09a4*/ 	.short	0x010a
        /*09a6*/ 	.byte	0x0d
	.zero		1


	//   ....[41]....
        /*09a8*/ 	.word	0x0000c3a0
        /*09ac*/ 	.word	0x000000ff
        /*09b0*/ 	.word	0x00012450
        /*09b4*/ 	.short	0x010a
        /*09b6*/ 	.byte	0x0d
	.zero		1


	//   ....[42]....
        /*09b8*/ 	.word	0x0000c680
        /*09bc*/ 	.word	0x000000ff
        /*09c0*/ 	.word	0x00000000
        /*09c4*/ 	.short	0x0101
        /*09c6*/ 	.byte	0x19
	.zero		1


	//   ....[43]....
        /*09c8*/ 	.word	0x0000f8f0
        /*09cc*/ 	.word	0x000000ff
        /*09d0*/ 	.word	0x00000000
        /*09d4*/ 	.short	0x0101
        /*09d6*/ 	.byte	0x0a
	.zero		1


	//   ....[44]....
        /*09d8*/ 	.word	0x0000fd90
        /*09dc*/ 	.word	0x000000ff
        /*09e0*/ 	.word	0x00012450
        /*09e4*/ 	.short	0x010a
        /*09e6*/ 	.byte	0x10
	.zero		1


	//   ....[45]....
        /*09e8*/ 	.word	0x0000fdd0
        /*09ec*/ 	.word	0x000000ff
        /*09f0*/ 	.word	0x00012450
        /*09f4*/ 	.short	0x010a
        /*09f6*/ 	.byte	0x10
	.zero		1


	//   ....[46]....
        /*09f8*/ 	.word	0x00010410
        /*09fc*/ 	.word	0x000000ff
        /*0a00*/ 	.word	0x00000000
        /*0a04*/ 	.short	0x0101
        /*0a06*/ 	.byte	0x05
	.zero		1


	//   ....[47]....
        /*0a08*/ 	.word	0x00011340
        /*0a0c*/ 	.word	0x000000ff
        /*0a10*/ 	.word	0x00000000
        /*0a14*/ 	.short	0x0101
        /*0a16*/ 	.byte	0x04
	.zero		1


	//   ....[48]....
        /*0a18*/ 	.word	0x00013560
        /*0a1c*/ 	.word	0x000000ff
        /*0a20*/ 	.word	0x00012480
        /*0a24*/ 	.short	0x010a
        /*0a26*/ 	.byte	0x2e
	.zero		1


	//   ....[49]....
        /*0a28*/ 	.word	0x00013c00
        /*0a2c*/ 	.word	0x000000ff
        /*0a30*/ 	.word	0x00012470
        /*0a34*/ 	.short	0x0107
        /*0a36*/ 	.byte	0x2e
	.zero		1


	//   ....[50]....
        /*0a38*/ 	.word	0x00013c90
        /*0a3c*/ 	.word	0x000000ff
        /*0a40*/ 	.word	0x00012470
        /*0a44*/ 	.short	0x0101
        /*0a46*/ 	.byte	0x2e
	.zero		1


	//   ....[51]....
        /*0a48*/ 	.word	0x00013ce0
        /*0a4c*/ 	.word	0x000000ff
        /*0a50*/ 	.word	0x00012440
        /*0a54*/ 	.short	0x010a
        /*0a56*/ 	.byte	0x2e
	.zero		1


	//   ....[52]....
        /*0a58*/ 	.word	0x00014210
        /*0a5c*/ 	.word	0x000000ff
        /*0a60*/ 	.word	0x00012430
        /*0a64*/ 	.short	0x0107
        /*0a66*/ 	.byte	0x2e
	.zero		1


	//   ....[53]....
        /*0a68*/ 	.word	0x000142a0
        /*0a6c*/ 	.word	0x000000ff
        /*0a70*/ 	.word	0x00012430
        /*0a74*/ 	.short	0x0101
        /*0a76*/ 	.byte	0x2e
	.zero		1


	//   ....[54]....
        /*0a78*/ 	.word	0x00014bc0
        /*0a7c*/ 	.word	0x000000ff
        /*0a80*/ 	.word	0x00012400
        /*0a84*/ 	.short	0x0107
        /*0a86*/ 	.byte	0x2e
	.zero		1


	//   ....[55]....
        /*0a88*/ 	.word	0x00014c00
        /*0a8c*/ 	.word	0x000000ff
        /*0a90*/ 	.word	0x00012400
        /*0a94*/ 	.short	0x0101
        /*0a96*/ 	.byte	0x2e
	.zero		1


	//   ....[56]....
        /*0a98*/ 	.word	0x00014c10
        /*0a9c*/ 	.word	0x000000ff
        /*0aa0*/ 	.word	0x00012420
        /*0aa4*/ 	.short	0x010a
        /*0aa6*/ 	.byte	0x2e
	.zero		1


	//   ....[57]....
        /*0aa8*/ 	.word	0x000150d0
        /*0aac*/ 	.word	0x00000005
        /*0ab0*/ 	.word	0x00012480
        /*0ab4*/ 	.short	0x010a
        /*0ab6*/ 	.byte	0x3f
	.zero		1


	//   ....[58]....
        /*0ab8*/ 	.word	0x00015640
        /*0abc*/ 	.word	0x00000005
        /*0ac0*/ 	.word	0x00012470
        /*0ac4*/ 	.short	0x0107
        /*0ac6*/ 	.byte	0x3f
	.zero		1


	//   ....[59]....
        /*0ac8*/ 	.word	0x000156d0
        /*0acc*/ 	.word	0x00000005
        /*0ad0*/ 	.word	0x00012470
        /*0ad4*/ 	.short	0x0101
        /*0ad6*/ 	.byte	0x3f
	.zero		1


	//   ....[60]....
        /*0ad8*/ 	.word	0x00015700
        /*0adc*/ 	.word	0x00000005
        /*0ae0*/ 	.word	0x00012440
        /*0ae4*/ 	.short	0x010a
        /*0ae6*/ 	.byte	0x3f
	.zero		1


	//   ....[61]....
        /*0ae8*/ 	.word	0x00015ba0
        /*0aec*/ 	.word	0x00000005
        /*0af0*/ 	.word	0x00012430
        /*0af4*/ 	.short	0x0107
        /*0af6*/ 	.byte	0x3f
	.zero		1


	//   ....[62]....
        /*0af8*/ 	.word	0x00015c40
        /*0afc*/ 	.word	0x00000005
        /*0b00*/ 	.word	0x00012430
        /*0b04*/ 	.short	0x0101
        /*0b06*/ 	.byte	0x3f
	.zero		1


	//   ....[63]....
        /*0b08*/ 	.word	0x00015cc0
        /*0b0c*/ 	.word	0x00000003
        /*0b10*/ 	.word	0x00012470
        /*0b14*/ 	.short	0x010a
        /*0b16*/ 	.byte	0x3f
	.zero		1


	//   ....[64]....
        /*0b18*/ 	.word	0x00015d50
        /*0b1c*/ 	.word	0x00000003
        /*0b20*/ 	.word	0x00012460
        /*0b24*/ 	.short	0x010a
        /*0b26*/ 	.byte	0x3f
	.zero		1


	//   ....[65]....
        /*0b28*/ 	.word	0x00016140
        /*0b2c*/ 	.word	0x00000003
        /*0b30*/ 	.word	0x00012450
        /*0b34*/ 	.short	0x0101
        /*0b36*/ 	.byte	0x3f
	.zero		1


	//   ....[66]....
        /*0b38*/ 	.word	0x000161e0
        /*0b3c*/ 	.word	0x00000003
        /*0b40*/ 	.word	0x00000000
        /*0b44*/ 	.short	0x0101
        /*0b46*/ 	.byte	0x3f
	.zero		1


	//   ....[67]....
        /*0b48*/ 	.word	0x000162e0
        /*0b4c*/ 	.word	0x00000002
        /*0b50*/ 	.word	0x00012470
        /*0b54*/ 	.short	0x010a
        /*0b56*/ 	.byte	0x3f
	.zero		1


	//   ....[68]....
        /*0b58*/ 	.word	0x00016390
        /*0b5c*/ 	.word	0x00000002
        /*0b60*/ 	.word	0x00012460
        /*0b64*/ 	.short	0x010a
        /*0b66*/ 	.byte	0x3f
	.zero		1


	//   ....[69]....
        /*0b68*/ 	.word	0x00016780
        /*0b6c*/ 	.word	0x00000002
        /*0b70*/ 	.word	0x00012450
        /*0b74*/ 	.short	0x0101
        /*0b76*/ 	.byte	0x3f
	.zero		1


	//   ....[70]....
        /*0b78*/ 	.word	0x00016810
        /*0b7c*/ 	.word	0x00000002
        /*0b80*/ 	.word	0x00000000
        /*0b84*/ 	.short	0x0101
        /*0b86*/ 	.byte	0x3f
	.zero		1


	//   ....[71]....
        /*0b88*/ 	.word	0x000168b0
        /*0b8c*/ 	.word	0x00000006
        /*0b90*/ 	.word	0x00012420
        /*0b94*/ 	.short	0x010a
        /*0b96*/ 	.byte	0x3f
	.zero		1


	//   ....[72]....
        /*0b98*/ 	.word	0x000169d0
        /*0b9c*/ 	.word	0x00000005
        /*0ba0*/ 	.word	0x00012440
        /*0ba4*/ 	.short	0x010a
        /*0ba6*/ 	.byte	0x3f
	.zero		1


	//   ....[73]....
        /*0ba8*/ 	.word	0x00016a70
        /*0bac*/ 	.word	0x00000003
        /*0bb0*/ 	.word	0x00012440
        /*0bb4*/ 	.short	0x010a
        /*0bb6*/ 	.byte	0x3f
	.zero		1


	//   ....[74]....
        /*0bb8*/ 	.word	0x00016ab0
        /*0bbc*/ 	.word	0x00000005
        /*0bc0*/ 	.word	0x00012460
        /*0bc4*/ 	.short	0x010a
        /*0bc6*/ 	.byte	0x3f
	.zero		1


	//   ....[75]....
        /*0bc8*/ 	.word	0x00016af0
        /*0bcc*/ 	.word	0x00000003
        /*0bd0*/ 	.word	0x00012460
        /*0bd4*/ 	.short	0x010a
        /*0bd6*/ 	.byte	0x3f
	.zero		1


	//   ....[76]....
        /*0bd8*/ 	.word	0x00016b30
        /*0bdc*/ 	.word	0x00000005
        /*0be0*/ 	.word	0x00012480
        /*0be4*/ 	.short	0x010a
        /*0be6*/ 	.byte	0x3f
	.zero		1


	//   ....[77]....
        /*0be8*/ 	.word	0x00016b70
        /*0bec*/ 	.word	0x00000003
        /*0bf0*/ 	.word	0x00012480
        /*0bf4*/ 	.short	0x010a
        /*0bf6*/ 	.byte	0x3f
	.zero		1


	//   ....[78]....
        /*0bf8*/ 	.word	0x00016be0
        /*0bfc*/ 	.word	0x00000003
        /*0c00*/ 	.word	0x00012400
        /*0c04*/ 	.short	0x010a
        /*0c06*/ 	.byte	0x3f
	.zero		1


	//   ....[79]....
        /*0c08*/ 	.word	0x00016c40
        /*0c0c*/ 	.word	0x00000003
        /*0c10*/ 	.word	0x00012430
        /*0c14*/ 	.short	0x010a
        /*0c16*/ 	.byte	0x3f
	.zero		1


	//   ....[80]....
        /*0c18*/ 	.word	0x00016ca0
        /*0c1c*/ 	.word	0x0000000c
        /*0c20*/ 	.word	0x00012430
        /*0c24*/ 	.short	0x010a
        /*0c26*/ 	.byte	0x3f
	.zero		1


	//   ....[81]....
        /*0c28*/ 	.word	0x00016d00
        /*0c2c*/ 	.word	0x0000000c
        /*0c30*/ 	.word	0x00012450
        /*0c34*/ 	.short	0x010a
        /*0c36*/ 	.byte	0x3f
	.zero		1


	//   ....[82]....
        /*0c38*/ 	.word	0x00016d60
        /*0c3c*/ 	.word	0x0000000c
        /*0c40*/ 	.word	0x00012430
        /*0c44*/ 	.short	0x010a
        /*0c46*/ 	.byte	0x3f
	.zero		1


	//   ....[83]....
        /*0c48*/ 	.word	0x00016dc0
        /*0c4c*/ 	.word	0x0000000c
        /*0c50*/ 	.word	0x00012450
        /*0c54*/ 	.short	0x010a
        /*0c56*/ 	.byte	0x3f
	.zero		1


	//   ....[84]....
        /*0c58*/ 	.word	0x00016e20
        /*0c5c*/ 	.word	0x0000000c
        /*0c60*/ 	.word	0x00012430
        /*0c64*/ 	.short	0x010a
        /*0c66*/ 	.byte	0x3f
	.zero		1


	//   ....[85]....
        /*0c68*/ 	.word	0x00016e80
        /*0c6c*/ 	.word	0x0000000c
        /*0c70*/ 	.word	0x00012450
        /*0c74*/ 	.short	0x010a
        /*0c76*/ 	.byte	0x3f
	.zero		1


	//   ....[86]....
        /*0c78*/ 	.word	0x00016ee0
        /*0c7c*/ 	.word	0x00000007
        /*0c80*/ 	.word	0x00012450
        /*0c84*/ 	.short	0x010a
        /*0c86*/ 	.byte	0x3f
	.zero		1


	//   ....[87]....
        /*0c88*/ 	.word	0x00016fd0
        /*0c8c*/ 	.word	0x0000001b
        /*0c90*/ 	.word	0x00012480
        /*0c94*/ 	.short	0x010a
        /*0c96*/ 	.byte	0x3f
	.zero		1


	//   ....[88]....
        /*0c98*/ 	.word	0x00017790
        /*0c9c*/ 	.word	0x0000001b
        /*0ca0*/ 	.word	0x00012440
        /*0ca4*/ 	.short	0x010a
        /*0ca6*/ 	.byte	0x3f
	.zero		1


	//   ....[89]....
        /*0ca8*/ 	.word	0x000184d0
        /*0cac*/ 	.word	0x0000001b
        /*0cb0*/ 	.word	0x00012420
        /*0cb4*/ 	.short	0x010a
        /*0cb6*/ 	.byte	0x3f
	.zero		1


	//   ....[90]....
        /*0cb8*/ 	.word	0x00018520
        /*0cbc*/ 	.word	0x00000005
        /*0cc0*/ 	.word	0x00012480
        /*0cc4*/ 	.short	0x010a
        /*0cc6*/ 	.byte	0x3f
	.zero		1


	//   ....[91]....
        /*0cc8*/ 	.word	0x00018bf0
        /*0ccc*/ 	.word	0x00000005
        /*0cd0*/ 	.word	0x00012440
        /*0cd4*/ 	.short	0x010a
        /*0cd6*/ 	.byte	0x3f
	.zero		1


	//   ....[92]....
        /*0cd8*/ 	.word	0x000191c0
        /*0cdc*/ 	.word	0x00000003
        /*0ce0*/ 	.word	0x00012470
        /*0ce4*/ 	.short	0x010a
        /*0ce6*/ 	.byte	0x3f
	.zero		1


	//   ....[93]....
        /*0ce8*/ 	.word	0x00019210
        /*0cec*/ 	.word	0x00000003
        /*0cf0*/ 	.word	0x00012460
        /*0cf4*/ 	.short	0x010a
        /*0cf6*/ 	.byte	0x3f
	.zero		1


	//   ....[94]....
        /*0cf8*/ 	.word	0x00019260
        /*0cfc*/ 	.word	0x00000002
        /*0d00*/ 	.word	0x00012470
        /*0d04*/ 	.short	0x010a
        /*0d06*/ 	.byte	0x3f
	.zero		1


	//   ....[95]....
        /*0d08*/ 	.word	0x000192b0
        /*0d0c*/ 	.word	0x00000002
        /*0d10*/ 	.word	0x00012460
        /*0d14*/ 	.short	0x010a
        /*0d16*/ 	.byte	0x3f
	.zero		1


	//   ....[96]....
        /*0d18*/ 	.word	0x00019300
        /*0d1c*/ 	.word	0x00000006
        /*0d20*/ 	.word	0x00012420
        /*0d24*/ 	.short	0x010a
        /*0d26*/ 	.byte	0x3f
	.zero		1


	//   ....[97]....
        /*0d28*/ 	.word	0x00019350
        /*0d2c*/ 	.word	0x00000005
        /*0d30*/ 	.word	0x00012440
        /*0d34*/ 	.short	0x010a
        /*0d36*/ 	.byte	0x3f
	.zero		1


	//   ....[98]....
        /*0d38*/ 	.word	0x000193a0
        /*0d3c*/ 	.word	0x00000003
        /*0d40*/ 	.word	0x00012440
        /*0d44*/ 	.short	0x010a
        /*0d46*/ 	.byte	0x3f
	.zero		1


	//   ....[99]....
        /*0d48*/ 	.word	0x000193f0
        /*0d4c*/ 	.word	0x00000005
        /*0d50*/ 	.word	0x00012460
        /*0d54*/ 	.short	0x010a
        /*0d56*/ 	.byte	0x3f
	.zero		1


	//   ....[100]....
        /*0d58*/ 	.word	0x00019440
        /*0d5c*/ 	.word	0x00000003
        /*0d60*/ 	.word	0x00012460
        /*0d64*/ 	.short	0x010a
        /*0d66*/ 	.byte	0x3f
	.zero		1


	//   ....[101]....
        /*0d68*/ 	.word	0x00019490
        /*0d6c*/ 	.word	0x00000005
        /*0d70*/ 	.word	0x00012480
        /*0d74*/ 	.short	0x010a
        /*0d76*/ 	.byte	0x3f
	.zero		1


	//----- nvinfo : EIATTR_NUM_MBARRIERS
	.align		4
.L_1486:
        /*0d78*/ 	.byte	0x03, 0x38
        /*0d7a*/ 	.short	0x0016


	//----- nvinfo : EIATTR_EXIT_INSTR_OFFSETS
	.align		4
        /*0d7c*/ 	.byte	0x04, 0x1c
        /*0d7e*/ 	.short	(.L_1488 - .L_1487)


	//   ....[0]....
.L_1487:
        /*0d80*/ 	.word	0x00016bc0


	//----- nvinfo : EIATTR_MAX_THREADS
	.align		4
.L_1488:
        /*0d84*/ 	.byte	0x04, 0x05
        /*0d86*/ 	.short	(.L_1490 - .L_1489)
.L_1489:
        /*0d88*/ 	.word	0x00000200
        /*0d8c*/ 	.word	0x00000001
        /*0d90*/ 	.word	0x00000001


	//----- nvinfo : EIATTR_CRS_STACK_SIZE
	.align		4
.L_1490:
        /*0d94*/ 	.byte	0x04, 0x1e
        /*0d96*/ 	.short	(.L_1492 - .L_1491)
.L_1491:
        /*0d98*/ 	.word	0x00000000


	//----- nvinfo : EIATTR_CBANK_PARAM_SIZE
	.align		4
.L_1492:
        /*0d9c*/ 	.byte	0x03, 0x19
        /*0d9e*/ 	.short	0x0a70


	//----- nvinfo : EIATTR_PARAM_CBANK
	.align		4
        /*0da0*/ 	.byte	0x04, 0x0a
        /*0da2*/ 	.short	(.L_1494 - .L_1493)
	.align		4
.L_1493:
        /*0da4*/ 	.word	index@(.nv.constant0._ZN7cutlass13device_kernelIN5flash11enable_sm90INS1_16FlashAttnFwdSm90INS1_25CollectiveMainloopFwdSm90ILi2EN4cute5tupleIJNS5_1CILi1EEES8_S8_EEENS6_IJNS7_ILi192EEENS7_ILi160EEENS7_ILi64EEEEEELi64ENS_12float_e4m3_tEfNS_4arch4Sm90ELb0ELb1ELb0ELb0ELb1ELb0ELb0ELb1ELb1ELb1ELb1ELb0EEENS1_21CollectiveEpilogueFwdINS6_IJSA_SC_SB_EEES9_NS_10bfloat16_tESG_Li384ELb0ELb1ELb1ELb1EEENS1_19SingleTileSchedulerILb0ELb1ELb1ELi192EEEEEEEEEvNT_6ParamsE)
        /*0da8*/ 	.short	0x0210
        /*0daa*/ 	.short	0x0a70


	//----- nvinfo : EIATTR_SW_WAR
	.align		4
.L_1494:
        /*0dac*/ 	.byte	0x04, 0x36
        /*0dae*/ 	.short	(.L_1496 - .L_1495)
.L_1495:
        /*0db0*/ 	.word	0x00000008
.L_1496:


//--------------------- .nv.info._ZN7cutlass13device_kernelIN5flash11enable_sm90INS1_16FlashAttnFwdSm90INS1_25CollectiveMainloopFwdSm90ILi2EN4cute5tupleIJNS5_1CILi1EEES8_S8_EEENS6_IJNS7_ILi192EEENS7_ILi160EEENS7_ILi64EEEEEELi64ENS_12float_e4m3_tEfNS_4arch4Sm90ELb0ELb1ELb0ELb1ELb1ELb0ELb0ELb1ELb1ELb1ELb1ELb0EEENS1_21CollectiveEpilogueFwdINS6_IJSA_SC_SB_EEES9_NS_10bfloat16_tESG_Li384ELb1ELb1ELb1ELb1EEENS1_36VarlenDynamicPersistentTileSchedulerILi192ELi160ELi384ELi128ELb1ELb1ELb1ELb1ELb0ELb1EEEEEEEEEvNT_6ParamsE --------------------------
	.section	.nv.info._ZN7cutlass13device_kernelIN5flash11enable_sm90INS1_16FlashAttnFwdSm90INS1_25CollectiveMainloopFwdSm90ILi2EN4cute5tupleIJNS5_1CILi1EEES8_S8_EEENS6_IJNS7_ILi192EEENS7_ILi160EEENS7_ILi64EEEEEELi64ENS_12float_e4m3_tEfNS_4arch4Sm90ELb0ELb1ELb0ELb1ELb1ELb0ELb0ELb1ELb1ELb1ELb1ELb0EEENS1_21CollectiveEpilogueFwdINS6_IJSA_SC_SB_EEES9_NS_10bfloat16_tESG_Li384ELb1ELb1ELb1ELb1EEENS1_36VarlenDynamicPersistentTileSchedulerILi192ELi160ELi384ELi128ELb1ELb1ELb1ELb1ELb0ELb1EEEEEEEEEvNT_6ParamsE,"",@"SHT_CUDA_INFO"
	.sectionflags	@""
	.align	4


	//----- nvinfo : EIATTR_CUDA_API_VERSION
	.align		4
        /*0000*/ 	.byte	0x04, 0x37
        /*0002*/ 	.short	(.L_1498 - .L_1497)
.L_1497:
        /*0004*/ 	.word	0x00000082


	//----- nvinfo : EIATTR_KPARAM_INFO
	.align		4
.L_1498:
        /*0008*/ 	.byte	0x04, 0x17
        /*000a*/ 	.short	(.L_1500 - .L_1499)
.L_1499:
        /*000c*/ 	.word	0x00000000
        /*0010*/ 	.short	0x0000
        /*0012*/ 	.short	0x0070
        /*0014*/ 	.byte	0x00, 0xf0, 0x01, 0x2a


	//----- nvinfo : EIATTR_SPARSE_MMA_MASK
	.align		4
.L_1500:
        /*0018*/ 	.byte	0x03, 0x50
        /*001a*/ 	.short	0x0000


	//----- nvinfo : EIATTR_MAXREG_COUNT
	.align		4
        /*001c*/ 	.byte	0x03, 0x1b
        /*001e*/ 	.short	0x0080


	//----- nvinfo : EIATTR_NUM_BARRIERS
	.align		4
        /*0020*/ 	.byte	0x02, 0x4c
        /*0022*/ 	.byte	0x09
	.zero		1


	//----- nvinfo : EIATTR_EXTERNS
	.align		4
        /*0024*/ 	.byte	0x04, 0x0f
        /*0026*/ 	.short	(.L_1502 - .L_1501)


	//   ....[0]....
	.align		4
.L_1501:
        /*0028*/ 	.word	index@(__assertfail)


	//----- nvinfo : EIATTR_ANNOTATIONS
	.align		4
.L_1502:
        /*002c*/ 	.byte	0x04, 0x55
        /*002e*/ 	.short	(.L_1504 - .L_1503)


	//   ....[0]....
.L_1503:
        /* <DEDUP_REMOVED lines=45> */


	//----- nvinfo : EIATTR_MERCURY_ISA_VERSION
	.align		4
.L_1504:
        /*02f0*/ 	.byte	0x03, 0x5f
        /*02f2*/ 	.short	0x0101


	//----- nvinfo : EIATTR_UNUSED_LOAD_BYTE_OFFSET
	.align		4
        /*02f4*/ 	.byte	0x04, 0x44
        /*02f6*/ 	.short	(.L_1506 - .L_1505)


	//   ....[0]....
.L_1505:
        /*02f8*/ 	.word	0x00000940
        /*02fc*/ 	.word	0x0000fff0


	//   ....[1]....
        /*0300*/ 	.word	0x000109e0
        /*0304*/ 	.word	0x0000fff0


	//----- nvinfo : EIATTR_INT_WARP_WIDE_INSTR_OFFSETS
	.align		4
.L_1506:
        /*0308*/ 	.byte	0x04, 0x31
        /*030a*/ 	.short	(.L_1508 - .L_1507)


	//   ....[0]....
.L_1507:
        /*030c*/ 	.word	0x000000c0


	//   ....[1]....
        /*0310*/ 	.word	0x000000d0


	//   ....[2]....
        /*0314*/ 	.word	0x00000170


	//   ....[3]....
        /*0318*/ 	.word	0x00015520


	//   ....[4]....
        /*031c*/ 	.word	0x000155b0


	//   ....[5]....
        /*0320*/ 	.word	0x00019150


	//   ....[6]....
        /*0324*/ 	.word	0x000191e0


	//----- nvinfo : EIATTR_COOP_GROUP_MASK_REGIDS
	.align		4
.L_1508:
        /*0328*/ 	.byte	0x04, 0x29
        /*032a*/ 	.short	(.L_1510 - .L_1509)


	//   ....[0]....
.L_1509:
        /*032c*/ 	.word	0xffffffff


	//   ....[1]....
        /*0330*/ 	.word	0xffffffff


	//   ....[2]....
        /*0334*/ 	.word	0xffffffff


	//   ....[3]....
        /*0338*/ 	.word	0xffffffff


	//   ....[4]....
        /*033c*/ 	.word	0xffffffff


	//   ....[5]....
        /*0340*/ 	.word	0xffffffff


	//   ....[6]....
        /*0344*/ 	.word	0xffffffff


	//   ....[7]....
        /*0348*/ 	.word	0xffffffff


	//   ....[8]....
        /*034c*/ 	.word	0xffffffff


	//   ....[9]....
        /*0350*/ 	.word	0xffffffff


	//   ....[10]....
        /*0354*/ 	.word	0xffffffff


	//   ....[11]....
        /*0358*/ 	.word	0xffffffff


	//   ....[12]....
        /*035c*/ 	.word	0xffffffff


	//   ....[13]....
        /*0360*/ 	.word	0xffffffff


	//   ....[14]....
        /*0364*/ 	.word	0xffffffff


	//   ....[15]....
        /*0368*/ 	.word	0xffffffff


	//   ....[16]....
        /*036c*/ 	.word	0xffffffff


	//   ....[17]....
        /*0370*/ 	.word	0xffffffff


	//   ....[18]....
        /*0374*/ 	.word	0xffffffff


	//   ....[19]....
        /*0378*/ 	.word	0xffffffff


	//   ....[20]....
        /*037c*/ 	.word	0xffffffff


	//   ....[21]....
        /*0380*/ 	.word	0xffffffff


	//   ....[22]....
        /*0384*/ 	.word	0xffffffff


	//   ....[23]....
        /*0388*/ 	.word	0xffffffff


	//   ....[24]....
        /*038c*/ 	.word	0xffffffff


	//   ....[25]....
        /*0390*/ 	.word	0xffffffff


	//   ....[26]....
        /*0394*/ 	.word	0xffffffff


	//   ....[27]....
        /*0398*/ 	.word	0xffffffff


	//   ....[28]....
        /*039c*/ 	.word	0xffffffff


	//   ....[29]....
        /*03a0*/ 	.word	0xffffffff


	//   ....[30]....
        /*03a4*/ 	.word	0xffffffff


	//   ....[31]....
        /*03a8*/ 	.word	0xffffffff


	//   ....[32]....
        /*03ac*/ 	.word	0xffffffff


	//   ....[33]....
        /*03b0*/ 	.word	0xffffffff


	//   ....[34]....
        /*03b4*/ 	.word	0xffffffff


	//   ....[35]....
        /*03b8*/ 	.word	0xffffffff


	//   ....[36]....
        /*03bc*/ 	.word	0xffffffff


	//   ....[37]....
        /*03c0*/ 	.word	0xffffffff


	//   ....[38]....
        /*03c4*/ 	.word	0xffffffff


	//   ....[39]....
        /*03c8*/ 	.word	0xffffffff


	//   ....[40]....
        /*03cc*/ 	.word	0xffffffff


	//   ....[41]....
        /*03d0*/ 	.word	0xffffffff


	//   ....[42]....
        /*03d4*/ 	.word	0xffffffff


	//   ....[43]....
        /*03d8*/ 	.word	0xffffffff


	//   ....[44]....
        /*03dc*/ 	.word	0xffffffff


	//   ....[45]....
        /*03e0*/ 	.word	0xffffffff


	//   ....[46]....
        /*03e4*/ 	.word	0xffffffff


	//   ....[47]....
        /*03e8*/ 	.word	0xffffffff


	//   ....[48]....
        /*03ec*/ 	.word	0xffffffff


	//   ....[49]....
        /*03f0*/ 	.word	0xffffffff


	//   ....[50]....
        /*03f4*/ 	.word	0xffffffff


	//   ....[51]....
        /*03f8*/ 	.word	0xffffffff


	//   ....[52]....
        /*03fc*/ 	.word	0xffffffff


	//   ....[53]....
        /*0400*/ 	.word	0xffffffff


	//   ....[54]....
        /*0404*/ 	.word	0xffffffff


	//   ....[55]....
        /*0408*/ 	.word	0xffffffff


	//   ....[56]....
        /*040c*/ 	.word	0xffffffff


	//   ....[57]....
        /*0410*/ 	.word	0xffffffff


	//   ....[58]....
        /*0414*/ 	.word	0xffffffff


	//   ....[59]....
        /*0418*/ 	.word	0xffffffff


	//   ....[60]....
        /*041c*/ 	.word	0xffffffff


	//   ....[61]....
        /*0420*/ 	.word	0xffffffff


	//   ....[62]....
        /*0424*/ 	.word	0xffffffff


	//   ....[63]....
        /*0428*/ 	.word	0xffffffff


	//   ....[64]....
        /*042c*/ 	.word	0xffffffff


	//   ....[65]....
        /*0430*/ 	.word	0xffffffff


	//   ....[66]....
        /*0434*/ 	.word	0xffffffff


	//   ....[67]....
        /*0438*/ 	.word	0xffffffff


	//   ....[68]....
        /*043c*/ 	.word	0xffffffff


	//   ....[69]....
        /*0440*/ 	.word	0xffffffff


	//   ....[70]....
        /*0444*/ 	.word	0xffffffff


	//   ....[71]....
        /*0448*/ 	.word	0xffffffff


	//   ....[72]....
        /*044c*/ 	.word	0xffffffff


	//   ....[73]....
        /*0450*/ 	.word	0xffffffff


	//   ....[74]....
        /*0454*/ 	.word	0xffffffff


	//   ....[75]....
        /*0458*/ 	.word	0xffffffff


	//   ....[76]....
        /*045c*/ 	.word	0xffffffff


	//   ....[77]....
        /*0460*/ 	.word	0xffffffff


	//   ....[78]....
        /*0464*/ 	.word	0xffffffff


	//   ....[79]....
        /*0468*/ 	.word	0xffffffff


	//   ....[80]....
        /*046c*/ 	.word	0xffffffff


	//   ....[81]....
        /*0470*/ 	.word	0xffffffff


	//   ....[82]....
        /*0474*/ 	.word	0xffffffff


	//   ....[83]....
        /*0478*/ 	.word	0xffffffff


	//   ....[84]....
        /*047c*/ 	.word	0xffffffff


	//   ....[85]....
        /*0480*/ 	.word	0xffffffff


	//   ....[86]....
        /*0484*/ 	.word	0xffffffff


	//   ....[87]....
        /*0488*/ 	.word	0xffffffff


	//   ....[88]....
        /*048c*/ 	.word	0xffffffff


	//   ....[89]....
        /*0490*/ 	.word	0xffffffff


	//   ....[90]....
        /*0494*/ 	.word	0xffffffff


	//   ....[91]....
        /*0498*/ 	.word	0xffffffff


	//   ....[92]....
        /*049c*/ 	.word	0xffffffff


	//   ....[93]....
        /*04a0*/ 	.word	0xffffffff


	//   ....[94]....
        /*04a4*/ 	.word	0xffffffff


	//   ....[95]....
        /*04a8*/ 	.word	0xffffffff


	//   ....[96]....
        /*04ac*/ 	.word	0xffffffff


	//   ....[97]....
        /*04b0*/ 	.word	0xffffffff


	//   ....[98]....
        /*04b4*/ 	.word	0xffffffff


	//   ....[99]....
        /*04b8*/ 	.word	0xffffffff


	//   ....[100]....
        /*04bc*/ 	.word	0xffffffff


	//   ....[101]....
        /*04c0*/ 	.word	0xffffffff


	//   ....[102]....
        /*04c4*/ 	.word	0xffffffff


	//   ....[103]....
        /*04c8*/ 	.word	0xffffffff


	//   ....[104]....
        /*04cc*/ 	.word	0xffffffff


	//   ....[105]....
        /*04d0*/ 	.word	0xffffffff


	//   ....[106]....
        /*04d4*/ 	.word	0xffffffff


	//   ....[107]....
        /*04d8*/ 	.word	0xffffffff


	//   ....[108]....
        /*04dc*/ 	.word	0xffffffff


	//   ....[109]....
        /*04e0*/ 	.word	0xffffffff


	//   ....[110]....
        /*04e4*/ 	.word	0xffffffff


	//   ....[111]....
        /*04e8*/ 	.word	0xffffffff


	//   ....[112]....
        /*04ec*/ 	.word	0xffffffff


	//   ....[113]....
        /*04f0*/ 	.word	0xffffffff


	//   ....[114]....
        /*04f4*/ 	.word	0xffffffff


	//   ....[115]....
        /*04f8*/ 	.word	0xffffffff


	//   ....[116]....
        /*04fc*/ 	.word	0xffffffff


	//   ....[117]....
        /*0500*/ 	.word	0xffffffff


	//   ....[118]....
        /*0504*/ 	.word	0xffffffff


	//   ....[119]....
        /*0508*/ 	.word	0xffffffff


	//   ....[120]....
        /*050c*/ 	.word	0xffffffff


	//   ....[121]....
        /*0510*/ 	.word	0xffffffff


	//   ....[122]....
        /*0514*/ 	.word	0xffffffff


	//   ....[123]....
        /*0518*/ 	.word	0xffffffff


	//   ....[124]....
        /*051c*/ 	.word	0xffffffff


	//   ....[125]....
        /*0520*/ 	.word	0xffffffff


	//   ....[126]....
        /*0524*/ 	.word	0xffffffff


	//   ....[127]....
        /*0528*/ 	.word	0xffffffff


	//   ....[128]....
        /*052c*/ 	.word	0xffffffff


	//   ....[129]....
        /*0530*/ 	.word	0xffffffff


	//   ....[130]....
        /*0534*/ 	.word	0xffffffff


	//   ....[131]....
        /*0538*/ 	.word	0xffffffff


	//   ....[132]....
        /*053c*/ 	.word	0xffffffff


	//   ....[133]....
        /*0540*/ 	.word	0xffffffff


	//   ....[134]....
        /*0544*/ 	.word	0xffffffff


	//   ....[135]....
        /*0548*/ 	.word	0xffffffff


	//   ....[136]....
        /*054c*/ 	.word	0xffffffff


	//   ....[137]....
        /*0550*/ 	.word	0xffffffff


	//   ....[138]....
        /*0554*/ 	.word	0xffffffff


	//   ....[139]....
        /*0558*/ 	.word	0xffffffff


	//   ....[140]....
        /*055c*/ 	.word	0xffffffff


	//   ....[141]....
        /*0560*/ 	.word	0xffffffff


	//   ....[142]....
        /*0564*/ 	.word	0xffffffff


	//   ....[143]....
        /*0568*/ 	.word	0xffffffff


	//   ....[144]....
        /*056c*/ 	.word	0xffffffff


	//   ....[145]....
        /*0570*/ 	.word	0xffffffff


	//   ....[146]....
        /*0574*/ 	.word	0xffffffff


	//   ....[147]....
        /*0578*/ 	.word	0xffffffff


	//   ....[148]....
        /*057c*/ 	.word	0xffffffff


	//   ....[149]....
        /*0580*/ 	.word	0xffffffff


	//   ....[150]....
        /*0584*/ 	.word	0xffffffff


	//   ....[151]....
        /*0588*/ 	.word	0xffffffff


	//   ....[152]....
        /*058c*/ 	.word	0xffffffff


	//   ....[153]....
        /*0590*/ 	.word	0xffffffff


	//   ....[154]....
        /*0594*/ 	.word	0xffffffff


	//   ....[155]....
        /*0598*/ 	.word	0xffffffff


	//   ....[156]....
        /*059c*/ 	.word	0xffffffff


	//   ....[157]....
        /*05a0*/ 	.word	0xffffffff


	//   ....[158]....
        /*05a4*/ 	.word	0xffffffff


	//   ....[159]....
        /*05a8*/ 	.word	0xffffffff


	//   ....[160]....
        /*05ac*/ 	.word	0xffffffff


	//   ....[161]....
        /*05b0*/ 	.word	0xffffffff


	//   ....[162]....
        /*05b4*/ 	.word	0xffffffff


	//   ....[163]....
        /*05b8*/ 	.word	0xffffffff


	//   ....[164]....
        /*05bc*/ 	.word	0xffffffff


	//   ....[165]....
        /*05c0*/ 	.word	0xffffffff


	//   ....[166]....
        /*05c4*/ 	.word	0xffffffff


	//   ....[167]....
        /*05c8*/ 	.word	0xffffffff


	//   ....[168]....
        /*05cc*/ 	.word	0xffffffff


	//   ....[169]....
        /*05d0*/ 	.word	0xffffffff


	//   ....[170]....
        /*05d4*/ 	.word	0xffffffff


	//   ....[171]....
        /*05d8*/ 	.word	0xffffffff


	//   ....[172]....
        /*05dc*/ 	.word	0xffffffff


	//   ....[173]....
        /*05e0*/ 	.word	0xffffffff


	//   ....[174]....
        /*05e4*/ 	.word	0xffffffff


	//   ....[175]....
        /*05e8*/ 	.word	0xffffffff


	//   ....[176]....
        /*05ec*/ 	.word	0xffffffff


	//   ....[177]....
        /*05f0*/ 	.word	0x0500000f


	//   ....[178]....
        /*05f4*/ 	.word	0x0500000f


	//   ....[179]....
        /*05f8*/ 	.word	0x0500000f


	//   ....[180]....
        /*05fc*/ 	.word	0x0500000f


	//   ....[181]....
        /*0600*/ 	.word	0x0500000f


	//   ....[182]....
        /*0604*/ 	.word	0x0500000f


	//   ....[183]....
        /*0608*/ 	.word	0x0500000f


	//   ....[184]....
        /*060c*/ 	.word	0x0500000f


	//   ....[185]....
        /*0610*/ 	.word	0x0500000f


	//   ....[186]....
        /*0614*/ 	.word	0x0500000f


	//   ....[187]....
        /*0618*/ 	.word	0x0500000f


	//   ....[188]....
        /*061c*/ 	.word	0x0500000f


	//   ....[189]....
        /*0620*/ 	.word	0x0500000f


	//   ....[190]....
        /*0624*/ 	.word	0x0500000f


	//   ....[191]....
        /*0628*/ 	.word	0x0500000f


	//   ....[192]....
        /*062c*/ 	.word	0x0500000f


	//   ....[193]....
        /*0630*/ 	.word	0x0500000f


	//   ....[194]....
        /*0634*/ 	.word	0x0500000f


	//   ....[195]....
        /*0638*/ 	.word	0x0500000f


	//   ....[196]....
        /*063c*/ 	.word	0x0500000f


	//   ....[197]....
        /*0640*/ 	.word	0x0500000f


	//   ....[198]....
        /*0644*/ 	.word	0x0500000f


	//   ....[199]....
        /*0648*/ 	.word	0x0500000f


	//   ....[200]....
        /*064c*/ 	.word	0x0500000f


	//   ....[201]....
        /*0650*/ 	.word	0x0500000f


	//   ....[202]....
        /*0654*/ 	.word	0x0500000f


	//   ....[203]....
        /*0658*/ 	.word	0x0500000f


	//   ....[204]....
        /*065c*/ 	.word	0x0500000f


	//   ....[205]....
        /*0660*/ 	.word	0x0500000f


	//   ....[206]....
        /*0664*/ 	.word	0x0500000f


	//   ....[207]....
        /*0668*/ 	.word	0x0500000f


	//   ....[208]....
        /*066c*/ 	.word	0x0500000f


	//   ....[209]....
        /*0670*/ 	.word	0x0500000f


	//   ....[210]....
        /*0674*/ 	.word	0x0500000f


	//   ....[211]....
        /*0678*/ 	.word	0x0500000f


	//   ....[212]....
        /*067c*/ 	.word	0x0500000f


	//   ....[213]....
        /*0680*/ 	.word	0x0500000f


	//   ....[214]....
        /*0684*/ 	.word	0x0500000f


	//   ....[215]....
        /*0688*/ 	.word	0x0500000f


	//   ....[216]....
        /*068c*/ 	.word	0x0500000f


	//   ....[217]....
        /*0690*/ 	.word	0x0500000f


	//   ....[218]....
        /*0694*/ 	.word	0x0500000f


	//   ....[219]....
        /*0698*/ 	.word	0x0500000f


	//   ....[220]....
        /*069c*/ 	.word	0x0500000f


	//   ....[221]....
        /*06a0*/ 	.word	0x0500000f


	//   ....[222]....
        /*06a4*/ 	.word	0x0500000f


	//   ....[223]....
        /*06a8*/ 	.word	0x0500000f


	//   ....[224]....
        /*06ac*/ 	.word	0x0500000f


	//   ....[225]....
        /*06b0*/ 	.word	0x0500000f


	//   ....[226]....
        /*06b4*/ 	.word	0x0500000f


	//   ....[227]....
        /*06b8*/ 	.word	0x0500000f


	//   ....[228]....
        /*06bc*/ 	.word	0x0500000f


	//   ....[229]....
        /*06c0*/ 	.word	0x0500000f


	//   ....[230]....
        /*06c4*/ 	.word	0x0500000f


	//----- nvinfo : EIATTR_COOP_GROUP_INSTR_OFFSETS
	.align		4
.L_1510:
        /*06c8*/ 	.byte	0x04, 0x28
        /*06ca*/ 	.short	(.L_1512 - .L_1511)


	//   ....[0]....
.L_1511:
        /*06cc*/ 	.word	0x00000070


	//   ....[1]....
        /*06d0*/ 	.word	0x000000b0


	//   ....[2]....
        /*06d4*/ 	.word	0x000002d0


	//   ....[3]....
        /*06d8*/ 	.word	0x00000430


	//   ....[4]....
        /*06dc*/ 	.word	0x00000550


	//   ....[5]....
        /*06e0*/ 	.word	0x000006b0


	//   ....[6]....
        /*06e4*/ 	.word	0x00001c50


	//   ....[7]....
        /*06e8*/ 	.word	0x00002590


	//   ....[8]....
        /*06ec*/ 	.word	0x00002790


	//   ....[9]....
        /*06f0*/ 	.word	0x00003e50


	//   ....[10]....
        /*06f4*/ 	.word	0x00003f60


	//   ....[11]....
        /*06f8*/ 	.word	0x00004b60


	//   ....[12]....
        /*06fc*/ 	.word	0x00004bc0


	//   ....[13]....
        /*0700*/ 	.word	0x00006620


	//   ....[14]....
        /*0704*/ 	.word	0x00007640


	//   ....[15]....
        /*0708*/ 	.word	0x00007e40


	//   ....[16]....
        /*070c*/ 	.word	0x00007f50


	//   ....[17]....
        /*0710*/ 	.word	0x00008a90


	//   ....[18]....
        /*0714*/ 	.word	0x00008af0


	//   ....[19]....
        /*0718*/ 	.word	0x0000ac10


	//   ....[20]....
        /*071c*/ 	.word	0x0000ac20


	//   ....[21]....
        /*0720*/ 	.word	0x0000ac50


	//   ....[22]....
        /*0724*/ 	.word	0x0000ac60


	//   ....[23]....
        /*0728*/ 	.word	0x0000ca80


	//   ....[24]....
        /*072c*/ 	.word	0x0000daa0


	//   ....[25]....
        /*0730*/ 	.word	0x0000e2a0


	//   ....[26]....
        /*0734*/ 	.word	0x0000e3b0


	//   ....[27]....
        /*0738*/ 	.word	0x0000eef0


	//   ....[28]....
        /*073c*/ 	.word	0x0000ef50


	//   ....[29]....
        /*0740*/ 	.word	0x00010410


	//   ....[30]....
        /*0744*/ 	.word	0x00010420


	//   ....[31]....
        /*0748*/ 	.word	0x000104a0


	//   ....[32]....
        /*074c*/ 	.word	0x000104b0


	//   ....[33]....
        /*0750*/ 	.word	0x00010eb0


	//   ....[34]....
        /*0754*/ 	.word	0x00010ee0


	//   ....[35]....
        /*0758*/ 	.word	0x00010f10


	//   ....[36]....
        /*075c*/ 	.word	0x00010f40


	//   ....[37]....
        /*0760*/ 	.word	0x00010f70


	//   ....[38]....
        /*0764*/ 	.word	0x00010f90


	//   ....[39]....
        /*0768*/ 	.word	0x00010fa0


	//   ....[40]....
        /*076c*/ 	.word	0x00010fb0


	//   ....[41]....
        /*0770*/ 	.word	0x00010fc0


	//   ....[42]....
        /*0774*/ 	.word	0x00010fd0


	//   ....[43]....
        /*0778*/ 	.word	0x00010ff0


	//   ....[44]....
        /*077c*/ 	.word	0x00011000


	//   ....[45]....
        /*0780*/ 	.word	0x00011010


	//   ....[46]....
        /*0784*/ 	.word	0x00011020


	//   ....[47]....
        /*0788*/ 	.word	0x00011030


	//   ....[48]....
        /*078c*/ 	.word	0x00011040


	//   ....[49]....
        /*0790*/ 	.word	0x00011050


	//   ....[50]....
        /*0794*/ 	.word	0x00011060


	//   ....[51]....
        /*0798*/ 	.word	0x00011070


	//   ....[52]....
        /*079c*/ 	.word	0x00011080


	//   ....[53]....
        /*07a0*/ 	.word	0x00011090


	//   ....[54]....
        /*07a4*/ 	.word	0x000110b0


	//   ....[55]....
        /*07a8*/ 	.word	0x000110e0


	//   ....[56]....
        /*07ac*/ 	.word	0x00011100


	//   ....[57]....
        /*07b0*/ 	.word	0x00011130


	//   ....[58]....
        /*07b4*/ 	.word	0x00011170


	//   ....[59]....
        /*07b8*/ 	.word	0x000111a0


	//   ....[60]....
        /*07bc*/ 	.word	0x000111d0


	//   ....[61]....
        /*07c0*/ 	.word	0x00011200


	//   ....[62]....
        /*07c4*/ 	.word	0x00011230


	//   ....[63]....
        /*07c8*/ 	.word	0x00011270


	//   ....[64]....
        /*07cc*/ 	.word	0x000112a0


	//   ....[65]....
        /*07d0*/ 	.word	0x00011960


	//   ....[66]....
        /*07d4*/ 	.word	0x000119a0


	//   ....[67]....
        /*07d8*/ 	.word	0x000119d0


	//   ....[68]....
        /*07dc*/ 	.word	0x00011a00


	//   ....[69]....
        /*07e0*/ 	.word	0x00011f10


	//   ....[70]....
        /*07e4*/ 	.word	0x00011f50


	//   ....[71]....
        /*07e8*/ 	.word	0x00011f80


	//   ....[72]....
        /*07ec*/ 	.word	0x00011fc0


	//   ....[73]....
        /*07f0*/ 	.word	0x00011fe0


	//   ....[74]....
        /*07f4*/ 	.word	0x00012000


	//   ....[75]....
        /*07f8*/ 	.word	0x00012020


	//   ....[76]....
        /*07fc*/ 	.word	0x00012040


	//   ....[77]....
        /*0800*/ 	.word	0x000124c0


	//   ....[78]....
        /*0804*/ 	.word	0x000124e0


	//   ....[79]....
        /*0808*/ 	.word	0x00012710


	//   ....[80]....
        /*080c*/ 	.word	0x00012720


	//   ....[81]....
        /*0810*/ 	.word	0x00013250


	//   ....[82]....
        /*0814*/ 	.word	0x00013280


	//   ....[83]....
        /*0818*/ 	.word	0x000132c0


	//   ....[84]....
        /*081c*/ 	.word	0x000132f0


	//   ....[85]....
        /*0820*/ 	.word	0x00013310


	//   ....[86]....
        /*0824*/ 	.word	0x00013320


	//   ....[87]....
        /*0828*/ 	.word	0x00013330


	//   ....[88]....
        /*082c*/ 	.word	0x00013350


	//   ....[89]....
        /*0830*/ 	.word	0x000134b0


	//   ....[90]....
        /*0834*/ 	.word	0x000136b0


	//   ....[91]....
        /*0838*/ 	.word	0x000136e0


	//   ....[92]....
        /*083c*/ 	.word	0x00013710


	//   ....[93]....
        /*0840*/ 	.word	0x00013740


	//   ....[94]....
        /*0844*/ 	.word	0x00013770


	//   ....[95]....
        /*0848*/ 	.word	0x000137c0


	//   ....[96]....
        /*084c*/ 	.word	0x00013930


	//   ....[97]....
        /*0850*/ 	.word	0x00013960


	//   ....[98]....
        /*0854*/ 	.word	0x00013990


	//   ....[99]....
        /*0858*/ 	.word	0x000139c0


	//   ....[100]....
        /*085c*/ 	.word	0x000139f0


	//   ....[101]....
        /*0860*/ 	.word	0x00013a20


	//   ....[102]....
        /*0864*/ 	.word	0x00013ab0


	//   ....[103]....
        /*0868*/ 	.word	0x00013b10


	//   ....[104]....
        /*086c*/ 	.word	0x00013b20


	//   ....[105]....
        /*0870*/ 	.word	0x00013b70


	//   ....[106]....
        /*0874*/ 	.word	0x000164b0


	//   ....[107]....
        /*0878*/ 	.word	0x000164e0


	//   ....[108]....
        /*087c*/ 	.word	0x00016560


	//   ....[109]....
        /*0880*/ 	.word	0x00016580


	//   ....[110]....
        /*0884*/ 	.word	0x000165c0


	//   ....[111]....
        /*0888*/ 	.word	0x000165d0


	//   ....[112]....
        /*088c*/ 	.word	0x000165f0


	//   ....[113]....
        /*0890*/ 	.word	0x00016600


	//   ....[114]....
        /*0894*/ 	.word	0x00016640


	//   ....[115]....
        /*0898*/ 	.word	0x000166b0


	//   ....[116]....
        /*089c*/ 	.word	0x00016ac0


	//   ....[117]....
        /*08a0*/ 	.word	0x00016ad0


	//   ....[118]....
        /*08a4*/ 	.word	0x00016af0


	//   ....[119]....
        /*08a8*/ 	.word	0x00016b80


	//   ....[120]....
        /*08ac*/ 	.word	0x00016b90


	//   ....[121]....
        /*08b0*/ 	.word	0x00016c00


	//   ....[122]....
        /*08b4*/ 	.word	0x00016c10


	//   ....[123]....
        /*08b8*/ 	.word	0x00016c20


	//   ....[124]....
        /*08bc*/ 	.word	0x00016c30


	//   ....[125]....
        /*08c0*/ 	.word	0x00016cd0


	//   ....[126]....
        /*08c4*/ 	.word	0x000175a0


	//   ....[127]....
        /*08c8*/ 	.word	0x000175d0


	//   ....[128]....
        /*08cc*/ 	.word	0x000175f0


	//   ....[129]....
        /*08d0*/ 	.word	0x00017670


	//   ....[130]....
        /*08d4*/ 	.word	0x00017690


	//   ....[131]....
        /*08d8*/ 	.word	0x00017710


	//   ....[132]....
        /*08dc*/ 	.word	0x00017730


	//   ....[133]....
        /*08e0*/ 	.word	0x00017740


	//   ....[134]....
        /*08e4*/ 	.word	0x00017750


	//   ....[135]....
        /*08e8*/ 	.word	0x00017850


	//   ....[136]....
        /*08ec*/ 	.word	0x00017860


	//   ....[137]....
        /*08f0*/ 	.word	0x00017870


	//   ....[138]....
        /*08f4*/ 	.word	0x000182a0


	//   ....[139]....
        /*08f8*/ 	.word	0x000182b0


	//   ....[140]....
        /*08fc*/ 	.word	0x00018320


	//   ....[141]....
        /*0900*/ 	.word	0x00018330


	//   ....[142]....
        /*0904*/ 	.word	0x00018370


	//   ....[143]....
        /*0908*/ 	.word	0x00018380


	//   ....[144]....
        /*090c*/ 	.word	0x000183c0


	//   ....[145]....
        /*0910*/ 	.word	0x000183d0


	//   ....[146]....
        /*0914*/ 	.word	0x00018410


	//   ....[147]....
        /*0918*/ 	.word	0x00018420


	//   ....[148]....
        /*091c*/ 	.word	0x00018840


	//   ....[149]....
        /*0920*/ 	.word	0x00018850


	//   ....[150]....
        /*0924*/ 	.word	0x00018860


	//   ....[151]....
        /*0928*/ 	.word	0x000188a0


	//   ....[152]....
        /*092c*/ 	.word	0x000188b0


	//   ....[153]....
        /*0930*/ 	.word	0x000188f0


	//   ....[154]....
        /*0934*/ 	.word	0x00018900


	//   ....[155]....
        /*0938*/ 	.word	0x00018910


	//   ....[156]....
        /*093c*/ 	.word	0x00018950


	//   ....[157]....
        /*0940*/ 	.word	0x00018990


	//   ....[158]....
        /*0944*/ 	.word	0x00019ae0


	//   ....[159]....
        /*0948*/ 	.word	0x00019b00


	//   ....[160]....
        /*094c*/ 	.word	0x00019b30


	//   ....[161]....
        /*0950*/ 	.word	0x00019b60


	//   ....[162]....
        /*0954*/ 	.word	0x00019ba0


	//   ....[163]....
        /*0958*/ 	.word	0x00019bb0


	//   ....[164]....
        /*095c*/ 	.word	0x00019be0


	//   ....[165]....
        /*0960*/ 	.word	0x00019c10


	//   ....[166]....
        /*0964*/ 	.word	0x00019d80


	//   ....[167]....
        /*0968*/ 	.word	0x00019db0


	//   ....[168]....
        /*096c*/ 	.word	0x00019de0


	//   ....[169]....
        /*0970*/ 	.word	0x00019e20


	//   ....[170]....
        /*0974*/ 	.word	0x00019e50


	//   ....[171]....
        /*0978*/ 	.word	0x00019e80


	//   ....[172]....
        /*097c*/ 	.word	0x00019f20


	//   ....[173]....
        /*0980*/ 	.word	0x00019f70


	//   ....[174]....
        /*0984*/ 	.word	0x00019f80


	//   ....[175]....
        /*0988*/ 	.word	0x00019fc0


	//   ....[176]....
        /*098c*/ 	.word	0x0001aac0


	//   ....[177]....
        /*0990*/ 	.word	0x0001b1c0


	//   ....[178]....
        /*0994*/ 	.word	0x0001b2b0


	//   ....[179]....
        /*0998*/ 	.word	0x0001b380


	//   ....[180]....
        /*099c*/ 	.word	0x0001b420


	//   ....[181]....
        /*09a0*/ 	.word	0x0001b4d0


	//   ....[182]....
        /*09a4*/ 	.word	0x0001b580


	//   ....[183]....
        /*09a8*/ 	.word	0x0001b620


	//   ....[184]....
        /*09ac*/ 	.word	0x0001b6c0


	//   ....[185]....
        /*09b0*/ 	.word	0x0001b770


	//   ....[186]....
        /*09b4*/ 	.word	0x0001b7f0


	//   ....[187]....
        /*09b8*/ 	.word	0x0001b8c0


	//   ....[188]....
        /*09bc*/ 	.word	0x0001b9c0


	//   ....[189]....
        /*09c0*/ 	.word	0x0001ba70


	//   ....[190]....
        /*09c4*/ 	.word	0x0001baf0


	//   ....[191]....
        /*09c8*/ 	.word	0x0001bbe0


	//   ....[192]....
        /*09cc*/ 	.word	0x0001bc40


	//   ....[193]....
        /*09d0*/ 	.word	0x0001bd20


	//   ....[194]....
        /*09d4*/ 	.word	0x0001bd80


	//   ....[195]....
        /*09d8*/ 	.word	0x0001be20


	//   ....[196]....
        /*09dc*/ 	.word	0x0001bec0


	//   ....[197]....
        /*09e0*/ 	.word	0x0001bf70


	//   ....[198]....
        /*09e4*/ 	.word	0x0001c020


	//   ....[199]....
        /*09e8*/ 	.word	0x0001c090


	//   ....[200]....
        /*09ec*/ 	.word	0x0001c0f0


	//   ....[201]....
        /*09f0*/ 	.word	0x0001c1e0


	//   ....[202]....
        /*09f4*/ 	.word	0x0001c240


	//   ....[203]....
        /*09f8*/ 	.word	0x0001c340


	//   ....[204]....
        /*09fc*/ 	.word	0x0001c3a0


	//   ....[205]....
        /*0a00*/ 	.word	0x0001c440


	//   ....[206]....
        /*0a04*/ 	.word	0x0001c500


	//   ....[207]....
        /*0a08*/ 	.word	0x0001c5d0


	//   ....[208]....
        /*0a0c*/ 	.word	0x0001c650


	//   ....[209]....
        /*0a10*/ 	.word	0x0001c710


	//   ....[210]....
        /*0a14*/ 	.word	0x0001c850


	//   ....[211]....
        /*0a18*/ 	.word	0x0001c900


	//   ....[212]....
        /*0a1c*/ 	.word	0x0001c9b0


	//   ....[213]....
        /*0a20*/ 	.word	0x0001ca50


	//   ....[214]....
        /*0a24*/ 	.word	0x0001cb00


	//   ....[215]....
        /*0a28*/ 	.word	0x0001cba0


	//   ....[216]....
        /*0a2c*/ 	.word	0x0001cc50


	//   ....[217]....
        /*0a30*/ 	.word	0x0001ccf0


	//   ....[218]....
        /*0a34*/ 	.word	0x0001cd60


	//   ....[219]....
        /*0a38*/ 	.word	0x0001ce20


	//   ....[220]....
        /*0a3c*/ 	.word	0x0001cf20


	//   ....[221]....
        /*0a40*/ 	.word	0x0001cfb0


	//   ....[222]....
        /*0a44*/ 	.word	0x0001d010


	//   ....[223]....
        /*0a48*/ 	.word	0x0001d0c0


	//   ....[224]....
        /*0a4c*/ 	.word	0x0001d120


	//   ....[225]....
        /*0a50*/ 	.word	0x0001d1d0


	//   ....[226]....
        /*0a54*/ 	.word	0x0001d230


	//   ....[227]....
        /*0a58*/ 	.word	0x0001d2e0


	//   ....[228]....
        /*0a5c*/ 	.word	0x0001d340


	//   ....[229]....
        /*0a60*/ 	.word	0x0001d3f0


	//   ....[230]....
        /*0a64*/ 	.word	0x0001d650


	//----- nvinfo : EIATTR_REG_RECONFIG
	.align		4
.L_1512:
        /*0a68*/ 	.byte	0x01, 0x54
	.zero		2


	//----- nvinfo : EIATTR_SYSCALL_OFFSETS
	.align		4
        /*0a6c*/ 	.byte	0x04, 0x46
        /*0a6e*/ 	.short	(.L_1514 - .L_1513)


	//   ....[0]....
.L_1513:
        /*0a70*/ 	.word	0x00001e30


	//   ....[1]....
        /*0a74*/ 	.word	0x00015720


	//   ....[2]....
        /*0a78*/ 	.word	0x00015890


	//   ....[3]....
        /*0a7c*/ 	.word	0x000159e0


	//   ....[4]....
        /*0a80*/ 	.word	0x00015b20


	//   ....[5]....
        /*0a84*/ 	.word	0x00017060


	//----- nvinfo : EIATTR_MBARRIER_INSTR_OFFSETS
	.align		4
.L_1514:
        /*0a88*/ 	.byte	0x04, 0x39
        /*0a8a*/ 	.short	(.L_1516 - .L_1515)


	//   ....[0]....
.L_1515:
        /*0a8c*/ 	.word	0x00000180
        /*0a90*/ 	.word	0x000000ff
        /*0a94*/ 	.word	0x00013200
        /*0a98*/ 	.short	0x0100
        /*0a9a*/ 	.byte	0x08
	.zero		1


	//   ....[1]....
        /*0a9c*/ 	.word	0x00000190
        /*0aa0*/ 	.word	0x000000ff
        /*0aa4*/ 	.word	0x00013220
        /*0aa8*/ 	.short	0x0100
        /*0aaa*/ 	.byte	0x08
	.zero		1


	//   ....[2]....
        /*0aac*/ 	.word	0x00000280
        /*0ab0*/ 	.word	0x000000ff
        /*0ab4*/ 	.word	0x00013230
        /*0ab8*/ 	.short	0x0100
        /*0aba*/ 	.byte	0x08
	.zero		1


	//   ....[3]....
        /*0abc*/ 	.word	0x00000290
        /*0ac0*/ 	.word	0x000000ff
        /*0ac4*/ 	.word	0x00013240
        /*0ac8*/ 	.short	0x0100
        /*0aca*/ 	.byte	0x08
	.zero		1


	//   ....[4]....
        /*0acc*/ 	.word	0x000002a0
        /*0ad0*/ 	.word	0x000000ff
        /*0ad4*/ 	.word	0x00013238
        /*0ad8*/ 	.short	0x0100
        /*0ada*/ 	.byte	0x08
	.zero		1


	//   ....[5]....
        /*0adc*/ 	.word	0x000002b0
        /*0ae0*/ 	.word	0x000000ff
        /*0ae4*/ 	.word	0x00013248
        /*0ae8*/ 	.short	0x0100
        /*0aea*/ 	.byte	0x08
	.zero		1


	//   ....[6]....
        /*0aec*/ 	.word	0x000003e0
        /*0af0*/ 	.word	0x000000ff
        /*0af4*/ 	.word	0x00013250
        /*0af8*/ 	.short	0x0100
        /*0afa*/ 	.byte	0x08
	.zero		1


	//   ....[7]....
        /*0afc*/ 	.word	0x000003f0
        /*0b00*/ 	.word	0x000000ff
        /*0b04*/ 	.word	0x00013260
        /*0b08*/ 	.short	0x0100
        /*0b0a*/ 	.byte	0x08
	.zero		1


	//   ....[8]....
        /*0b0c*/ 	.word	0x00000400
        /*0b10*/ 	.word	0x000000ff
        /*0b14*/ 	.word	0x00013258
        /*0b18*/ 	.short	0x0100
        /*0b1a*/ 	.byte	0x08
	.zero		1


	//   ....[9]....
        /*0b1c*/ 	.word	0x00000410
        /*0b20*/ 	.word	0x000000ff
        /*0b24*/ 	.word	0x00013268
        /*0b28*/ 	.short	0x0100
        /*0b2a*/ 	.byte	0x08
	.zero		1


	//   ....[10]....
        /*0b2c*/ 	.word	0x00000500
        /*0b30*/ 	.word	0x000000ff
        /*0b34*/ 	.word	0x00013270
        /*0b38*/ 	.short	0x0100
        /*0b3a*/ 	.byte	0x06
	.zero		1


	//   ....[11]....
        /*0b3c*/ 	.word	0x00000510
        /*0b40*/ 	.word	0x000000ff
        /*0b44*/ 	.word	0x00013280
        /*0b48*/ 	.short	0x0100
        /*0b4a*/ 	.byte	0x06
	.zero		1


	//   ....[12]....
        /*0b4c*/ 	.word	0x00000520
        /*0b50*/ 	.word	0x000000ff
        /*0b54*/ 	.word	0x00013278
        /*0b58*/ 	.short	0x0100
        /*0b5a*/ 	.byte	0x06
	.zero		1


	//   ....[13]....
        /*0b5c*/ 	.word	0x00000530
        /*0b60*/ 	.word	0x000000ff
        /*0b64*/ 	.word	0x00013288
        /*0b68*/ 	.short	0x0100
        /*0b6a*/ 	.byte	0x06
	.zero		1


	//   ....[14]....
        /*0b6c*/ 	.word	0x00000660
        /*0b70*/ 	.word	0x000000ff
        /*0b74*/ 	.word	0x00013290
        /*0b78*/ 	.short	0x0100
        /*0b7a*/ 	.byte	0x08
	.zero		1


	//   ....[15]....
        /*0b7c*/ 	.word	0x00000670
        /*0b80*/ 	.word	0x000000ff
        /*0b84*/ 	.word	0x000132a0
        /*0b88*/ 	.short	0x0100
        /*0b8a*/ 	.byte	0x08
	.zero		1


	//   ....[16]....
        /*0b8c*/ 	.word	0x00000680
        /*0b90*/ 	.word	0x000000ff
        /*0b94*/ 	.word	0x00013298
        /*0b98*/ 	.short	0x0100
        /*0b9a*/ 	.byte	0x08
	.zero		1


	//   ....[17]....
        /*0b9c*/ 	.word	0x00000690
        /*0ba0*/ 	.word	0x000000ff
        /*0ba4*/ 	.word	0x000132a8
        /*0ba8*/ 	.short	0x0100
        /*0baa*/ 	.byte	0x08
	.zero		1


	//   ....[18]....
        /*0bac*/ 	.word	0x000007e0
        /*0bb0*/ 	.word	0x000000ff
        /*0bb4*/ 	.word	0x000132b0
        /*0bb8*/ 	.short	0x0100
        /*0bba*/ 	.byte	0x08
	.zero		1


	//   ....[19]....
        /*0bbc*/ 	.word	0x000007f0
        /*0bc0*/ 	.word	0x000000ff
        /*0bc4*/ 	.word	0x000132c0
        /*0bc8*/ 	.short	0x0100
        /*0bca*/ 	.byte	0x08
	.zero		1


	//   ....[20]....
        /*0bcc*/ 	.word	0x00000800
        /*0bd0*/ 	.word	0x000000ff
        /*0bd4*/ 	.word	0x000132b8
        /*0bd8*/ 	.short	0x0100
        /*0bda*/ 	.byte	0x08
	.zero		1


	//   ....[21]....
        /*0bdc*/ 	.word	0x00000810
        /*0be0*/ 	.word	0x000000ff
        /*0be4*/ 	.word	0x000132c8
        /*0be8*/ 	.short	0x0100
        /*0bea*/ 	.byte	0x08
	.zero		1


	//   ....[22]....
        /*0bec*/ 	.word	0x00001eb0
        /*0bf0*/ 	.word	0x000000ff
        /*0bf4*/ 	.word	0x00013200
        /*0bf8*/ 	.short	0x010a
        /*0bfa*/ 	.byte	0x2d
	.zero		1


	//   ....[23]....
        /*0bfc*/ 	.word	0x00001f30
        /*0c00*/ 	.word	0x00000003
        /*0c04*/ 	.word	0x00013230
        /*0c08*/ 	.short	0x010a
        /*0c0a*/ 	.byte	0x3f
	.zero		1


	//   ....[24]....
        /*0c0c*/ 	.word	0x00001f70
        /*0c10*/ 	.word	0x00000003
        /*0c14*/ 	.word	0x00013230
        /*0c18*/ 	.short	0x010a
        /*0c1a*/ 	.byte	0x3f
	.zero		1


	//   ....[25]....
        /*0c1c*/ 	.word	0x000025a0
        /*0c20*/ 	.word	0x000000ff
        /*0c24*/ 	.word	0x00000000
        /*0c28*/ 	.short	0x0101
        /*0c2a*/ 	.byte	0x06
	.zero		1


	//   ....[26]....
        /*0c2c*/ 	.word	0x00005e30
        /*0c30*/ 	.word	0x000000ff
        /*0c34*/ 	.word	0x00013230
        /*0c38*/ 	.short	0x010a
        /*0c3a*/ 	.byte	0x17
	.zero		1


	//   ....[27]....
        /*0c3c*/ 	.word	0x00005e70
        /*0c40*/ 	.word	0x000000ff
        /*0c44*/ 	.word	0x00013230
        /*0c48*/ 	.short	0x010a
        /*0c4a*/ 	.byte	0x17
	.zero		1


	//   ....[28]....
        /*0c4c*/ 	.word	0x000062c0
        /*0c50*/ 	.word	0x000000ff
        /*0c54*/ 	.word	0x00013250
        /*0c58*/ 	.short	0x010a
        /*0c5a*/ 	.byte	0x0b
	.zero		1


	//   ....[29]....
        /*0c5c*/ 	.word	0x00006300
        /*0c60*/ 	.word	0x000000ff
        /*0c64*/ 	.word	0x00013250
        /*0c68*/ 	.short	0x010a
        /*0c6a*/ 	.byte	0x0b
	.zero		1


	//   ....[30]....
        /*0c6c*/ 	.word	0x000065b0
        /*0c70*/ 	.word	0x000000ff
        /*0c74*/ 	.word	0x00000000
        /*0c78*/ 	.short	0x0101
        /*0c7a*/ 	.byte	0x17
	.zero		1


	//   ....[31]....
        /*0c7c*/ 	.word	0x00009830
        /*0c80*/ 	.word	0x000000ff
        /*0c84*/ 	.word	0x00000000
        /*0c88*/ 	.short	0x0101
        /*0c8a*/ 	.byte	0x06
	.zero		1


	//   ....[32]....
        /*0c8c*/ 	.word	0x00009fe0
        /*0c90*/ 	.word	0x000000ff
        /*0c94*/ 	.word	0x00013230
        /*0c98*/ 	.short	0x010a
        /*0c9a*/ 	.byte	0x14
	.zero		1


	//   ....[33]....
        /*0c9c*/ 	.word	0x0000a020
        /*0ca0*/ 	.word	0x000000ff
        /*0ca4*/ 	.word	0x00013230
        /*0ca8*/ 	.short	0x010a
        /*0caa*/ 	.byte	0x14
	.zero		1


	//   ....[34]....
        /*0cac*/ 	.word	0x0000a470
        /*0cb0*/ 	.word	0x000000ff
        /*0cb4*/ 	.word	0x00013250
        /*0cb8*/ 	.short	0x010a
        /*0cba*/ 	.byte	0x0b
	.zero		1


	//   ....[35]....
        /*0cbc*/ 	.word	0x0000a4b0
        /*0cc0*/ 	.word	0x000000ff
        /*0cc4*/ 	.word	0x00013250
        /*0cc8*/ 	.short	0x010a
        /*0cca*/ 	.byte	0x0b
	.zero		1


	//   ....[36]....
        /*0ccc*/ 	.word	0x0000a790
        /*0cd0*/ 	.word	0x000000ff
        /*0cd4*/ 	.word	0x00000000
        /*0cd8*/ 	.short	0x0101
        /*0cda*/ 	.byte	0x14
	.zero		1


	//   ....[37]....
        /*0cdc*/ 	.word	0x0000bd20
        /*0ce0*/ 	.word	0x000000ff
        /*0ce4*/ 	.word	0x00000000
        /*0ce8*/ 	.short	0x0101
        /*0cea*/ 	.byte	0x06
	.zero		1


	//   ....[38]....
        /*0cec*/ 	.word	0x0000c290
        /*0cf0*/ 	.word	0x000000ff
        /*0cf4*/ 	.word	0x00013230
        /*0cf8*/ 	.short	0x010a
        /*0cfa*/ 	.byte	0x17
	.zero		1


	//   ....[39]....
        /*0cfc*/ 	.word	0x0000c2d0
        /*0d00*/ 	.word	0x000000ff
        /*0d04*/ 	.word	0x00013230
        /*0d08*/ 	.short	0x010a
        /*0d0a*/ 	.byte	0x17
	.zero		1


	//   ....[40]....
        /*0d0c*/ 	.word	0x0000c720
        /*0d10*/ 	.word	0x000000ff
        /*0d14*/ 	.word	0x00013250
        /*0d18*/ 	.short	0x010a
        /*0d1a*/ 	.byte	0x0b
	.zero		1


	//   ....[41]....
        /*0d1c*/ 	.word	0x0000c760
        /*0d20*/ 	.word	0x000000ff
        /*0d24*/ 	.word	0x00013250
        /*0d28*/ 	.short	0x010a
        /*0d2a*/ 	.byte	0x0b
	.zero		1


	//   ....[42]....
        /*0d2c*/ 	.word	0x0000ca10
        /*0d30*/ 	.word	0x000000ff
        /*0d34*/ 	.word	0x00000000
        /*0d38*/ 	.short	0x0101
        /*0d3a*/ 	.byte	0x17
	.zero		1


	//   ....[43]....
        /*0d3c*/ 	.word	0x0000fc90
        /*0d40*/ 	.word	0x000000ff
        /*0d44*/ 	.word	0x00000000
        /*0d48*/ 	.short	0x0101
        /*0d4a*/ 	.byte	0x06
	.zero		1


	//   ....[44]....
        /*0d4c*/ 	.word	0x00010130
        /*0d50*/ 	.word	0x000000ff
        /*0d54*/ 	.word	0x00013250
        /*0d58*/ 	.short	0x010a
        /*0d5a*/ 	.byte	0x0e
	.zero		1


	//   ....[45]....
        /*0d5c*/ 	.word	0x00010170
        /*0d60*/ 	.word	0x000000ff
        /*0d64*/ 	.word	0x00013250
        /*0d68*/ 	.short	0x010a
        /*0d6a*/ 	.byte	0x0e
	.zero		1


	//   ....[46]....
        /*0d6c*/ 	.word	0x00010790
        /*0d70*/ 	.word	0x000000ff
        /*0d74*/ 	.word	0x00000000
        /*0d78*/ 	.short	0x0101
        /*0d7a*/ 	.byte	0x04
	.zero		1


	//   ....[47]....
        /*0d7c*/ 	.word	0x00011fa0
        /*0d80*/ 	.word	0x00000012
        /*0d84*/ 	.word	0x00000000
        /*0d88*/ 	.short	0x0101
        /*0d8a*/ 	.byte	0x3f
	.zero		1


	//   ....[48]....
        /*0d8c*/ 	.word	0x00012220
        /*0d90*/ 	.word	0x00000012
        /*0d94*/ 	.word	0x00000000
        /*0d98*/ 	.short	0x0101
        /*0d9a*/ 	.byte	0x3f
	.zero		1


	//   ....[49]....
        /*0d9c*/ 	.word	0x00016110
        /*0da0*/ 	.word	0x00000004
        /*0da4*/ 	.word	0x00013280
        /*0da8*/ 	.short	0x010a
        /*0daa*/ 	.byte	0x3f
	.zero		1


	//   ....[50]....
        /*0dac*/ 	.word	0x00016770
        /*0db0*/ 	.word	0x00000004
        /*0db4*/ 	.word	0x00013270
        /*0db8*/ 	.short	0x0107
        /*0dba*/ 	.byte	0x3f
	.zero		1


	//   ....[51]....
        /*0dbc*/ 	.word	0x00016830
        /*0dc0*/ 	.word	0x00000004
        /*0dc4*/ 	.word	0x00013270
        /*0dc8*/ 	.short	0x0101
        /*0dca*/ 	.byte	0x3f
	.zero		1


	//   ....[52]....
        /*0dcc*/ 	.word	0x00016880
        /*0dd0*/ 	.word	0x00000004
        /*0dd4*/ 	.word	0x00013240
        /*0dd8*/ 	.short	0x010a
        /*0dda*/ 	.byte	0x3f
	.zero		1


	//   ....[53]....
        /*0ddc*/ 	.word	0x00016dd0
        /*0de0*/ 	.word	0x00000004
        /*0de4*/ 	.word	0x00013230
        /*0de8*/ 	.short	0x0107
        /*0dea*/ 	.byte	0x3f
	.zero		1


	//   ....[54]....
        /*0dec*/ 	.word	0x00016ea0
        /*0df0*/ 	.word	0x00000004
        /*0df4*/ 	.word	0x00013230
        /*0df8*/ 	.short	0x0101
        /*0dfa*/ 	.byte	0x3f
	.zero		1


	//   ....[55]....
        /*0dfc*/ 	.word	0x00017950
        /*0e00*/ 	.word	0x00000011
        /*0e04*/ 	.word	0x00013200
        /*0e08*/ 	.short	0x0107
        /*0e0a*/ 	.byte	0x3f
	.zero		1


	//   ....[56]....
        /*0e0c*/ 	.word	0x00017a40
        /*0e10*/ 	.word	0x00000011
        /*0e14*/ 	.word	0x00013200
        /*0e18*/ 	.short	0x0101
        /*0e1a*/ 	.byte	0x3f
	.zero		1


	//   ....[57]....
        /*0e1c*/ 	.word	0x00017a60
        /*0e20*/ 	.word	0x00000011
        /*0e24*/ 	.word	0x00013220
        /*0e28*/ 	.short	0x010a
        /*0e2a*/ 	.byte	0x3f
	.zero		1


	//   ....[58]....
        /*0e2c*/ 	.word	0x00017fc0
        /*0e30*/ 	.word	0x00000000
        /*0e34*/ 	.word	0x00013280
        /*0e38*/ 	.short	0x010a
        /*0e3a*/ 	.byte	0x3f
	.zero		1


	//   ....[59]....
        /*0e3c*/ 	.word	0x000184d0
        /*0e40*/ 	.word	0x00000000
        /*0e44*/ 	.word	0x00013270
        /*0e48*/ 	.short	0x0107
        /*0e4a*/ 	.byte	0x3f
	.zero		1


	//   ....[60]....
        /*0e4c*/ 	.word	0x00018590
        /*0e50*/ 	.word	0x00000000
        /*0e54*/ 	.word	0x00013270
        /*0e58*/ 	.short	0x0101
        /*0e5a*/ 	.byte	0x3f
	.zero		1


	//   ....[61]....
        /*0e5c*/ 	.word	0x000185e0
        /*0e60*/ 	.word	0x00000000
        /*0e64*/ 	.word	0x00013240
        /*0e68*/ 	.short	0x010a
        /*0e6a*/ 	.byte	0x3f
	.zero		1


	//   ....[62]....
        /*0e6c*/ 	.word	0x00018a10
        /*0e70*/ 	.word	0x00000000
        /*0e74*/ 	.word	0x00013230
        /*0e78*/ 	.short	0x0107
        /*0e7a*/ 	.byte	0x3f
	.zero		1


	//   ....[63]....
        /*0e7c*/ 	.word	0x00018ad0
        /*0e80*/ 	.word	0x00000000
        /*0e84*/ 	.word	0x00013230
        /*0e88*/ 	.short	0x0101
        /*0e8a*/ 	.byte	0x3f
	.zero		1


	//   ....[64]....
        /*0e8c*/ 	.word	0x00018b60
        /*0e90*/ 	.word	0x00000002
        /*0e94*/ 	.word	0x00013270
        /*0e98*/ 	.short	0x010a
        /*0e9a*/ 	.byte	0x3f
	.zero		1


	//   ....[65]....
        /*0e9c*/ 	.word	0x00018bf0
        /*0ea0*/ 	.word	0x00000002
        /*0ea4*/ 	.word	0x00013260
        /*0ea8*/ 	.short	0x010a
        /*0eaa*/ 	.byte	0x3f
	.zero		1


	//   ....[66]....
        /*0eac*/ 	.word	0x00019020
        /*0eb0*/ 	.word	0x00000002
        /*0eb4*/ 	.word	0x00013250
        /*0eb8*/ 	.short	0x0101
        /*0eba*/ 	.byte	0x3f
	.zero		1


	//   ....[67]....
        /*0ebc*/ 	.word	0x000190b0
        /*0ec0*/ 	.word	0x00000002
        /*0ec4*/ 	.word	0x00000000
        /*0ec8*/ 	.short	0x0101
        /*0eca*/ 	.byte	0x3f
	.zero		1


	//   ....[68]....
        /*0ecc*/ 	.word	0x000192a0
        /*0ed0*/ 	.word	0x00000000
        /*0ed4*/ 	.word	0x00013270
        /*0ed8*/ 	.short	0x010a
        /*0eda*/ 	.byte	0x3f
	.zero		1


	//   ....[69]....
        /*0edc*/ 	.word	0x00019330
        /*0ee0*/ 	.word	0x00000000
        /*0ee4*/ 	.word	0x00013260
        /*0ee8*/ 	.short	0x010a
        /*0eea*/ 	.byte	0x3f
	.zero		1


	//   ....[70]....
        /*0eec*/ 	.word	0x00019780
        /*0ef0*/ 	.word	0x00000000
        /*0ef4*/ 	.word	0x00013250
        /*0ef8*/ 	.short	0x0101
        /*0efa*/ 	.byte	0x3f
	.zero		1


	//   ....[71]....
        /*0efc*/ 	.word	0x00019800
        /*0f00*/ 	.word	0x00000000
        /*0f04*/ 	.word	0x00000000
        /*0f08*/ 	.short	0x0101
        /*0f0a*/ 	.byte	0x3f
	.zero		1


	//   ....[72]....
        /*0f0c*/ 	.word	0x0001aa40
        /*0f10*/ 	.word	0x00000005
        /*0f14*/ 	.word	0x00013220
        /*0f18*/ 	.short	0x010a
        /*0f1a*/ 	.byte	0x3f
	.zero		1


	//   ....[73]....
        /*0f1c*/ 	.word	0x0001abe0
        /*0f20*/ 	.word	0x00000004
        /*0f24*/ 	.word	0x00013240
        /*0f28*/ 	.short	0x010a
        /*0f2a*/ 	.byte	0x3f
	.zero		1


	//   ....[74]....
        /*0f2c*/ 	.word	0x0001ac90
        /*0f30*/ 	.word	0x00000005
        /*0f34*/ 	.word	0x00013240
        /*0f38*/ 	.short	0x010a
        /*0f3a*/ 	.byte	0x3f
	.zero		1


	//   ....[75]....
        /*0f3c*/ 	.word	0x0001acd0
        /*0f40*/ 	.word	0x00000004
        /*0f44*/ 	.word	0x00013260
        /*0f48*/ 	.short	0x010a
        /*0f4a*/ 	.byte	0x3f
	.zero		1


	//   ....[76]....
        /*0f4c*/ 	.word	0x0001ad10
        /*0f50*/ 	.word	0x00000005
        /*0f54*/ 	.word	0x00013260
        /*0f58*/ 	.short	0x010a
        /*0f5a*/ 	.byte	0x3f
	.zero		1


	//   ....[77]....
        /*0f5c*/ 	.word	0x0001ad50
        /*0f60*/ 	.word	0x00000004
        /*0f64*/ 	.word	0x00013280
        /*0f68*/ 	.short	0x010a
        /*0f6a*/ 	.byte	0x3f
	.zero		1


	//   ....[78]....
        /*0f6c*/ 	.word	0x0001ad90
        /*0f70*/ 	.word	0x00000005
        /*0f74*/ 	.word	0x00013280
        /*0f78*/ 	.short	0x010a
        /*0f7a*/ 	.byte	0x3f
	.zero		1


	//   ....[79]....
        /*0f7c*/ 	.word	0x0001ae00
        /*0f80*/ 	.word	0x00000003
        /*0f84*/ 	.word	0x00013200
        /*0f88*/ 	.short	0x010a
        /*0f8a*/ 	.byte	0x3f
	.zero		1


	//   ....[80]....
        /*0f8c*/ 	.word	0x0001ae50
        /*0f90*/ 	.word	0x00000003
        /*0f94*/ 	.word	0x00013230
        /*0f98*/ 	.short	0x010a
        /*0f9a*/ 	.byte	0x3f
	.zero		1


	//   ....[81]....
        /*0f9c*/ 	.word	0x0001aeb0
        /*0fa0*/ 	.word	0x00000009
        /*0fa4*/ 	.word	0x00013230
        /*0fa8*/ 	.short	0x010a
        /*0faa*/ 	.byte	0x3f
	.zero		1


	//   ....[82]....
        /*0fac*/ 	.word	0x0001af10
        /*0fb0*/ 	.word	0x00000009
        /*0fb4*/ 	.word	0x00013250
        /*0fb8*/ 	.short	0x010a
        /*0fba*/ 	.byte	0x3f
	.zero		1


	//   ....[83]....
        /*0fbc*/ 	.word	0x0001af70
        /*0fc0*/ 	.word	0x00000009
        /*0fc4*/ 	.word	0x00013230
        /*0fc8*/ 	.short	0x010a
        /*0fca*/ 	.byte	0x3f
	.zero		1


	//   ....[84]....
        /*0fcc*/ 	.word	0x0001afd0
        /*0fd0*/ 	.word	0x00000009
        /*0fd4*/ 	.word	0x00013250
        /*0fd8*/ 	.short	0x010a
        /*0fda*/ 	.byte	0x3f
	.zero		1


	//   ....[85]....
        /*0fdc*/ 	.word	0x0001b030
        /*0fe0*/ 	.word	0x00000009
        /*0fe4*/ 	.word	0x00013230
        /*0fe8*/ 	.short	0x010a
        /*0fea*/ 	.byte	0x3f
	.zero		1


	//   ....[86]....
        /*0fec*/ 	.word	0x0001b090
        /*0ff0*/ 	.word	0x00000009
        /*0ff4*/ 	.word	0x00013250
        /*0ff8*/ 	.short	0x010a
        /*0ffa*/ 	.byte	0x3f
	.zero		1


	//   ....[87]....
        /*0ffc*/ 	.word	0x0001b0f0
        /*1000*/ 	.word	0x00000006
        /*1004*/ 	.word	0x00013250
        /*1008*/ 	.short	0x010a
        /*100a*/ 	.byte	0x3f
	.zero		1


	//   ....[88]....
        /*100c*/ 	.word	0x0001b200
        /*1010*/ 	.word	0x00000004
        /*1014*/ 	.word	0x00013280
        /*1018*/ 	.short	0x010a
        /*101a*/ 	.byte	0x3f
	.zero		1


	//   ....[89]....
        /*101c*/ 	.word	0x0001b910
        /*1020*/ 	.word	0x00000004
        /*1024*/ 	.word	0x00013240
        /*1028*/ 	.short	0x010a
        /*102a*/ 	.byte	0x3f
	.zero		1


	//   ....[90]....
        /*102c*/ 	.word	0x0001c740
        /*1030*/ 	.word	0x00000011
        /*1034*/ 	.word	0x00013220
        /*1038*/ 	.short	0x010a
        /*103a*/ 	.byte	0x3f
	.zero		1


	//   ....[91]....
        /*103c*/ 	.word	0x0001c7a0
        /*1040*/ 	.word	0x00000000
        /*1044*/ 	.word	0x00013280
        /*1048*/ 	.short	0x010a
        /*104a*/ 	.byte	0x3f
	.zero		1


	//   ....[92]....
        /*104c*/ 	.word	0x0001ce70
        /*1050*/ 	.word	0x00000000
        /*1054*/ 	.word	0x00013240
        /*1058*/ 	.short	0x010a
        /*105a*/ 	.byte	0x3f
	.zero		1


	//   ....[93]....
        /*105c*/ 	.word	0x0001d430
        /*1060*/ 	.word	0x00000002
        /*1064*/ 	.word	0x00013270
        /*1068*/ 	.short	0x010a
        /*106a*/ 	.byte	0x3f
	.zero		1


	//   ....[94]....
        /*106c*/ 	.word	0x0001d480
        /*1070*/ 	.word	0x00000002
        /*1074*/ 	.word	0x00013260
        /*1078*/ 	.short	0x010a
        /*107a*/ 	.byte	0x3f
	.zero		1


	//   ....[95]....
        /*107c*/ 	.word	0x0001d4d0
        /*1080*/ 	.word	0x00000000
        /*1084*/ 	.word	0x00013270
        /*1088*/ 	.short	0x010a
        /*108a*/ 	.byte	0x3f
	.zero		1


	//   ....[96]....
        /*108c*/ 	.word	0x0001d520
        /*1090*/ 	.word	0x00000000
        /*1094*/ 	.word	0x00013260
        /*1098*/ 	.short	0x010a
        /*109a*/ 	.byte	0x3f
	.zero		1


	//   ....[97]....
        /*109c*/ 	.word	0x0001d570
        /*10a0*/ 	.word	0x00000005
        /*10a4*/ 	.word	0x00013220
        /*10a8*/ 	.short	0x010a
        /*10aa*/ 	.byte	0x3f
	.zero		1


	//   ....[98]....
        /*10ac*/ 	.word	0x0001d710
        /*10b0*/ 	.word	0x00000004
        /*10b4*/ 	.word	0x00013240
        /*10b8*/ 	.short	0x010a
        /*10ba*/ 	.byte	0x3f
	.zero		1


	//   ....[99]....
        /*10bc*/ 	.word	0x0001d760
        /*10c0*/ 	.word	0x00000005
        /*10c4*/ 	.word	0x00013240
        /*10c8*/ 	.short	0x010a
        /*10ca*/ 	.byte	0x3f
	.zero		1


	//   ....[100]....
        /*10cc*/ 	.word	0x0001d7b0
        /*10d0*/ 	.word	0x00000004
        /*10d4*/ 	.word	0x00013260
        /*10d8*/ 	.short	0x010a
        /*10da*/ 	.byte	0x3f
	.zero		1


	//   ....[101]....
        /*10dc*/ 	.word	0x0001d800
        /*10e0*/ 	.word	0x00000005
        /*10e4*/ 	.word	0x00013260
        /*10e8*/ 	.short	0x010a
        /*10ea*/ 	.byte	0x3f
	.zero		1


	//   ....[102]....
        /*10ec*/ 	.word	0x0001d850
        /*10f0*/ 	.word	0x00000004
        /*10f4*/ 	.word	0x00013280
        /*10f8*/ 	.short	0x010a
        /*10fa*/ 	.byte	0x3f
	.zero		1


	//----- nvinfo : EIATTR_NUM_MBARRIERS
	.align		4
.L_1516:
        /*10fc*/ 	.byte	0x03, 0x38
        /*10fe*/ 	.short	0x0016


	//----- nvinfo : EIATTR_EXIT_INSTR_OFFSETS
	.align		4
        /*1100*/ 	.byte	0x04, 0x1c
        /*1102*/ 	.short	(.L_1518 - .L_1517)


	//   ....[0]....
.L_1517:
        /*1104*/ 	.word	0x00000980


	//   ....[1]....
        /*1108*/ 	.word	0x00013460


	//   ....[2]....
        /*110c*/ 	.word	0x0001ade0


	//----- nvinfo : EIATTR_MAX_THREADS
	.align		4
.L_1518:
        /*1110*/ 	.byte	0x04, 0x05
        /*1112*/ 	.short	(.L_1520 - .L_1519)
.L_1519:
        /*1114*/ 	.word	0x00000200
        /*1118*/ 	.word	0x00000001
        /*111c*/ 	.word	0x00000001


	//----- nvinfo : EIATTR_CRS_STACK_SIZE
	.align		4
.L_1520:
        /*1120*/ 	.byte	0x04, 0x1e
        /*1122*/ 	.short	(.L_1522 - .L_1521)
.L_1521:
        /*1124*/ 	.word	0x00000000


	//----- nvinfo : EIATTR_CBANK_PARAM_SIZE
	.align		4
.L_1522:
        /*1128*/ 	.byte	0x03, 0x19
        /*112a*/ 	.short	0x0af0


	//----- nvinfo : EIATTR_PARAM_CBANK
	.align		4
        /*112c*/ 	.byte	0x04, 0x0a
        /*112e*/ 	.short	(.L_1524 - .L_1523)
	.align		4
.L_1523:
        /*1130*/ 	.word	index@(.nv.constant0._ZN7cutlass13device_kernelIN5flash11enable_sm90INS1_16FlashAttnFwdSm90INS1_25CollectiveMainloopFwdSm90ILi2EN4cute5tupleIJNS5_1CILi1EEES8_S8_EEENS6_IJNS7_ILi192EEENS7_ILi160EEENS7_ILi64EEEEEELi64ENS_12float_e4m3_tEfNS_4arch4Sm90ELb0ELb1ELb0ELb1ELb1ELb0ELb0ELb1ELb1ELb1ELb1ELb0EEENS1_21CollectiveEpilogueFwdINS6_IJSA_SC_SB_EEES9_NS_10bfloat16_tESG_Li384ELb1ELb1ELb1ELb1EEENS1_36VarlenDynamicPersistentTileSchedulerILi192ELi160ELi384ELi128ELb1ELb1ELb1ELb1ELb0ELb1EEEEEEEEEvNT_6ParamsE)
        /*1134*/ 	.short	0x0210
        /*1136*/ 	.short	0x0af0


	//----- nvinfo : EIATTR_SW_WAR
	.align		4
.L_1524:
        /*1138*/ 	.byte	0x04, 0x36
        /*113a*/ 	.short	(.L_1526 - .L_1525)
.L_1525:
        /*113c*/ 	.word	0x00000008
.L_1526:


//--------------------- .nv.info._ZN7cutlass13device_kernelIN5flash11enable_sm90INS1_16FlashAttnFwdSm90INS1_25CollectiveMainloopFwdSm90ILi2EN4cute5tupleIJNS5_1CILi1EEES8_S8_EEENS6_IJNS7_ILi192EEENS7_ILi160EEENS7_ILi64EEEEEELi64ENS_12float_e4m3_tEfNS_4arch4Sm90ELb0ELb1ELb0ELb1ELb1ELb1ELb0ELb1ELb1ELb1ELb1ELb0EEENS1_21CollectiveEpilogueFwdINS6_IJSA_SC_SB_EEES9_NS_10bfloat16_tESG_Li384ELb1ELb1ELb1ELb1EEENS1_36VarlenDynamicPersistentTileSchedulerILi192ELi160ELi384ELi128ELb1ELb1ELb1ELb1ELb0ELb1EEEEEEEEEvNT_6ParamsE --------------------------
	.section	.nv.info._ZN7cutlass13device_kernelIN5flash11enable_sm90INS1_16FlashAttnFwdSm90INS1_25CollectiveMainloopFwdSm90ILi2EN4cute5tupleIJNS5_1CILi1EEES8_S8_EEENS6_IJNS7_ILi192EEENS7_ILi160EEENS7_ILi64EEEEEELi64ENS_12float_e4m3_tEfNS_4arch4Sm90ELb0ELb1ELb0ELb1ELb1ELb1ELb0ELb1ELb1ELb1ELb1ELb0EEENS1_21CollectiveEpilogueFwdINS6_IJSA_SC_SB_EEES9_NS_10bfloat16_tESG_Li384ELb1ELb1ELb1ELb1EEENS1_36VarlenDynamicPersistentTileSchedulerILi192ELi160ELi384ELi128ELb1ELb1ELb1ELb1ELb0ELb1EEEEEEEEEvNT_6ParamsE,"",@"SHT_CUDA_INFO"
	.sectionflags	@""
	.align	4


	//----- nvinfo : EIATTR_CUDA_API_VERSION
	.align		4
        /*0000*/ 	.byte	0x04, 0x37
        /*0002*/ 	.short	(.L_1528 - .L_1527)
.L_1527:
        /*0004*/ 	.word	0x00000082


	//----- nvinfo : EIATTR_KPARAM_INFO
	.align		4
.L_1528:
        /*0008*/ 	.byte	0x04, 0x17
        /*000a*/ 	.short	(.L_1530 - .L_1529)
.L_1529:
        /*000c*/ 	.word	0x00000000
        /*0010*/ 	.short	0x0000
        /*0012*/ 	.short	0x0070
        /*0014*/ 	.byte	0x00, 0xf0, 0x01, 0x2a


	//----- nvinfo : EIATTR_SPARSE_MMA_MASK
	.align		4
.L_1530:
        /*0018*/ 	.byte	0x03, 0x50
        /*001a*/ 	.short	0x0000


	//----- nvinfo : EIATTR_MAXREG_COUNT
	.align		4
        /*001c*/ 	.byte	0x03, 0x1b
        /*001e*/ 	.short	0x0080


	//----- nvinfo : EIATTR_NUM_BARRIERS
	.align		4
        /*0020*/ 	.byte	0x02, 0x4c
        /*0022*/ 	.byte	0x10
	.zero		1


	//----- nvinfo : EIATTR_EXTERNS
	.align		4
        /*0024*/ 	.byte	0x04, 0x0f
        /*0026*/ 	.short	(.L_1532 - .L_1531)


	//   ....[0]....
	.align		4
.L_1531:
        /*0028*/ 	.word	index@(__assertfail)


	//----- nvinfo : EIATTR_ANNOTATIONS
	.align		4
.L_1532:
        /*002c*/ 	.byte	0x04, 0x55
        /*002e*/ 	.short	(.L_1534 - .L_1533)


	//   ....[0]....
.L_1533:
        /* <DEDUP_REMOVED lines=126> */


	//----- nvinfo : EIATTR_MERCURY_ISA_VERSION
	.align		4
.L_1534:
        /*07f8*/ 	.byte	0x03, 0x5f
        /*07fa*/ 	.short	0x0101


	//----- nvinfo : EIATTR_UNUSED_LOAD_BYTE_OFFSET
	.align		4
        /*07fc*/ 	.byte	0x04, 0x44
        /*07fe*/ 	.short	(.L_1536 - .L_1535)


	//   ....[0]....
.L_1535:
        /*0800*/ 	.word	0x00000a40
        /*0804*/ 	.word	0x0000fff0


	//   ....[1]....
        /*0808*/ 	.word	0x00018a00
        /*080c*/ 	.word	0x0000fff0


	//----- nvinfo : EIATTR_INT_WARP_WIDE_INSTR_OFFSETS
	.align		4
.L_1536:
        /*0810*/ 	.byte	0x04, 0x31
        /*0812*/ 	.short	(.L_1538 - .L_1537)


	//   ....[0]....
.L_1537:
        /*0814*/ 	.word	0x00000120


	//   ....[1]....
        /*0818*/ 	.word	0x00000160


	//   ....[2]....
        /*081c*/ 	.word	0x00000220


	//   ....[3]....
        /*0820*/ 	.word	0x0001e820


	//   ....[4]....
        /*0824*/ 	.word	0x0001e8b0


	//   ....[5]....
        /*0828*/ 	.word	0x00022440


	//   ....[6]....
        /*082c*/ 	.word	0x000224d0


	//----- nvinfo : EIATTR_COOP_GROUP_MASK_REGIDS
	.align		4
.L_1538:
        /*0830*/ 	.byte	0x04, 0x29
        /*0832*/ 	.short	(.L_1540 - .L_1539)


	//   ....[0]....
.L_1539:
        /*0834*/ 	.word	0xffffffff


	//   ....[1]....
        /*0838*/ 	.word	0xffffffff


	//   ....[2]....
        /*083c*/ 	.word	0xffffffff


	//   ....[3]....
        /*0840*/ 	.word	0xffffffff


	//   ....[4]....
        /*0844*/ 	.word	0xffffffff


	//   ....[5]....
        /*0848*/ 	.word	0xffffffff


	//   ....[6]....
        /*084c*/ 	.word	0xffffffff


	//   ....[7]....
        /*0850*/ 	.word	0xffffffff


	//   ....[8]....
        /*0854*/ 	.word	0xffffffff


	//   ....[9]....
        /*0858*/ 	.word	0xffffffff


	//   ....[10]....
        /*085c*/ 	.word	0xffffffff


	//   ....[11]....
        /*0860*/ 	.word	0xffffffff


	//   ....[12]....
        /*0864*/ 	.word	0xffffffff


	//   ....[13]....
        /*0868*/ 	.word	0xffffffff


	//   ....[14]....
        /*086c*/ 	.word	0xffffffff


	//   ....[15]....
        /*0870*/ 	.word	0xffffffff


	//   ....[16]....
        /*0874*/ 	.word	0xffffffff


	//   ....[17]....
        /*0878*/ 	.word	0xffffffff


	//   ....[18]....
        /*087c*/ 	.word	0xffffffff


	//   ....[19]....
        /*0880*/ 	.word	0xffffffff


	//   ....[20]....
        /*0884*/ 	.word	0xffffffff


	//   ....[21]....
        /*0888*/ 	.word	0xffffffff


	//   ....[22]....
        /*088c*/ 	.word	0xffffffff


	//   ....[23]....
        /*0890*/ 	.word	0xffffffff


	//   ....[24]....
        /*0894*/ 	.word	0xffffffff


	//   ....[25]....
        /*0898*/ 	.word	0xffffffff


	//   ....[26]....
        /*089c*/ 	.word	0xffffffff


	//   ....[27]....
        /*08a0*/ 	.word	0xffffffff


	//   ....[28]....
        /*08a4*/ 	.word	0xffffffff


	//   ....[29]....
        /*08a8*/ 	.word	0xffffffff


	//   ....[30]....
        /*08ac*/ 	.word	0xffffffff


	//   ....[31]....
        /*08b0*/ 	.word	0xffffffff


	//   ....[32]....
        /*08b4*/ 	.word	0xffffffff


	//   ....[33]....
        /*08b8*/ 	.word	0xffffffff


	//   ....[34]....
        /*08bc*/ 	.word	0xffffffff


	//   ....[35]....
        /*08c0*/ 	.word	0xffffffff


	//   ....[36]....
        /*08c4*/ 	.word	0xffffffff


	//   ....[37]....
        /*08c8*/ 	.word	0xffffffff


	//   ....[38]....
        /*08cc*/ 	.word	0xffffffff


	//   ....[39]....
        /*08d0*/ 	.word	0xffffffff


	//   ....[40]....
        /*08d4*/ 	.word	0xffffffff


	//   ....[41]....
        /*08d8*/ 	.word	0xffffffff


	//   ....[42]....
        /*08dc*/ 	.word	0xffffffff


	//   ....[43]....
        /*08e0*/ 	.word	0xffffffff


	//   ....[44]....
        /*08e4*/ 	.word	0xffffffff


	//   ....[45]....
        /*08e8*/ 	.word	0xffffffff


	//   ....[46]....
        /*08ec*/ 	.word	0xffffffff


	//   ....[47]....
        /*08f0*/ 	.word	0xffffffff


	//   ....[48]....
        /*08f4*/ 	.word	0xffffffff


	//   ....[49]....
        /*08f8*/ 	.word	0xffffffff


	//   ....[50]....
        /*08fc*/ 	.word	0xffffffff


	//   ....[51]....
        /*0900*/ 	.word	0xffffffff


	//   ....[52]....
        /*0904*/ 	.word	0xffffffff


	//   ....[53]....
        /*0908*/ 	.word	0xffffffff


	//   ....[54]....
        /*090c*/ 	.word	0xffffffff


	//   ....[55]....
        /*0910*/ 	.word	0xffffffff


	//   ....[56]....
        /*0914*/ 	.word	0xffffffff


	//   ....[57]....
        /*0918*/ 	.word	0xffffffff


	//   ....[58]....
        /*091c*/ 	.word	0xffffffff


	//   ....[59]....
        /*0920*/ 	.word	0xffffffff


	//   ....[60]....
        /*0924*/ 	.word	0xffffffff


	//   ....[61]....
        /*0928*/ 	.word	0xffffffff


	//   ....[62]....
        /*092c*/ 	.word	0xffffffff


	//   ....[63]....
        /*0930*/ 	.word	0xffffffff


	//   ....[64]....
        /*0934*/ 	.word	0xffffffff


	//   ....[65]....
        /*0938*/ 	.word	0xffffffff


	//   ....[66]....
        /*093c*/ 	.word	0xffffffff


	//   ....[67]....
        /*0940*/ 	.word	0xffffffff


	//   ....[68]....
        /*0944*/ 	.word	0xffffffff


	//   ....[69]....
        /*0948*/ 	.word	0xffffffff


	//   ....[70]....
        /*094c*/ 	.word	0xffffffff


	//   ....[71]....
        /*0950*/ 	.word	0xffffffff


	//   ....[72]....
        /*0954*/ 	.word	0xffffffff


	//   ....[73]....
        /*0958*/ 	.word	0xffffffff


	//   ....[74]....
        /*095c*/ 	.word	0xffffffff


	//   ....[75]....
        /*0960*/ 	.word	0xffffffff


	//   ....[76]....
        /*0964*/ 	.word	0xffffffff


	//   ....[77]....
        /*0968*/ 	.word	0xffffffff


	//   ....[78]....
        /*096c*/ 	.word	0xffffffff


	//   ....[79]....
        /*0970*/ 	.word	0xffffffff


	//   ....[80]....
        /*0974*/ 	.word	0xffffffff


	//   ....[81]....
        /*0978*/ 	.word	0xffffffff


	//   ....[82]....
        /*097c*/ 	.word	0xffffffff


	//   ....[83]....
        /*0980*/ 	.word	0xffffffff


	//   ....[84]....
        /*0984*/ 	.word	0xffffffff


	//   ....[85]....
        /*0988*/ 	.word	0xffffffff


	//   ....[86]....
        /*098c*/ 	.word	0xffffffff


	//   ....[87]....
        /*0990*/ 	.word	0xffffffff


	//   ....[88]....
        /*0994*/ 	.word	0xffffffff


	//   ....[89]....
        /*0998*/ 	.word	0xffffffff


	//   ....[90]....
        /*099c*/ 	.word	0xffffffff


	//   ....[91]....
        /*09a0*/ 	.word	0xffffffff


	//   ....[92]....
        /*09a4*/ 	.word	0xffffffff


	//   ....[93]....
        /*09a8*/ 	.word	0xffffffff


	//   ....[94]....
        /*09ac*/ 	.word	0xffffffff


	//   ....[95]....
        /*09b0*/ 	.word	0xffffffff


	//   ....[96]....
        /*09b4*/ 	.word	0xffffffff


	//   ....[97]....
        /*09b8*/ 	.word	0xffffffff


	//   ....[98]....
        /*09bc*/ 	.word	0xffffffff


	//   ....[99]....
        /*09c0*/ 	.word	0xffffffff


	//   ....[100]....
        /*09c4*/ 	.word	0xffffffff


	//   ....[101]....
        /*09c8*/ 	.word	0xffffffff


	//   ....[102]....
        /*09cc*/ 	.word	0xffffffff


	//   ....[103]....
        /*09d0*/ 	.word	0xffffffff


	//   ....[104]....
        /*09d4*/ 	.word	0xffffffff


	//   ....[105]....
        /*09d8*/ 	.word	0xffffffff


	//   ....[106]....
        /*09dc*/ 	.word	0xffffffff


	//   ....[107]....
        /*09e0*/ 	.word	0xffffffff


	//   ....[108]....
        /*09e4*/ 	.word	0xffffffff


	//   ....[109]....
        /*09e8*/ 	.word	0xffffffff


	//   ....[110]....
        /*09ec*/ 	.word	0xffffffff


	//   ....[111]....
        /*09f0*/ 	.word	0xffffffff


	//   ....[112]....
        /*09f4*/ 	.word	0xffffffff


	//   ....[113]....
        /*09f8*/ 	.word	0xffffffff


	//   ....[114]....
        /*09fc*/ 	.word	0xffffffff


	//   ....[115]....
        /*0a00*/ 	.word	0xffffffff


	//   ....[116]....
        /*0a04*/ 	.word	0xffffffff


	//   ....[117]....
        /*0a08*/ 	.word	0xffffffff


	//   ....[118]....
        /*0a0c*/ 	.word	0xffffffff


	//   ....[119]....
        /*0a10*/ 	.word	0xffffffff


	//   ....[120]....
        /*0a14*/ 	.word	0xffffffff


	//   ....[121]....
        /*0a18*/ 	.word	0xffffffff


	//   ....[122]....
        /*0a1c*/ 	.word	0xffffffff


	//   ....[123]....
        /*0a20*/ 	.word	0xffffffff


	//   ....[124]....
        /*0a24*/ 	.word	0xffffffff


	//   ....[125]....
        /*0a28*/ 	.word	0xffffffff


	//   ....[126]....
        /*0a2c*/ 	.word	0xffffffff


	//   ....[127]....
        /*0a30*/ 	.word	0xffffffff


	//   ....[128]....
        /*0a34*/ 	.word	0xffffffff


	//   ....[129]....
        /*0a38*/ 	.word	0xffffffff


	//   ....[130]....
        /*0a3c*/ 	.word	0xffffffff


	//   ....[131]....
        /*0a40*/ 	.word	0xffffffff


	//   ....[132]....
        /*0a44*/ 	.word	0xffffffff


	//   ....[133]....
        /*0a48*/ 	.word	0xffffffff


	//   ....[134]....
        /*0a4c*/ 	.word	0xffffffff


	//   ....[135]....
        /*0a50*/ 	.word	0xffffffff


	//   ....[136]....
        /*0a54*/ 	.word	0xffffffff


	//   ....[137]....
        /*0a58*/ 	.word	0xffffffff


	//   ....[138]....
        /*0a5c*/ 	.word	0xffffffff


	//   ....[139]....
        /*0a60*/ 	.word	0xffffffff


	//   ....[140]....
        /*0a64*/ 	.word	0xffffffff


	//   ....[141]....
        /*0a68*/ 	.word	0xffffffff


	//   ....[142]....
        /*0a6c*/ 	.word	0xffffffff


	//   ....[143]....
        /*0a70*/ 	.word	0xffffffff


	//   ....[144]....
        /*0a74*/ 	.word	0xffffffff


	//   ....[145]....
        /*0a78*/ 	.word	0xffffffff


	//   ....[146]....
        /*0a7c*/ 	.word	0xffffffff


	//   ....[147]....
        /*0a80*/ 	.word	0xffffffff


	//   ....[148]....
        /*0a84*/ 	.word	0xffffffff


	//   ....[149]....
        /*0a88*/ 	.word	0xffffffff


	//   ....[150]....
        /*0a8c*/ 	.word	0xffffffff


	//   ....[151]....
        /*0a90*/ 	.word	0xffffffff


	//   ....[152]....
        /*0a94*/ 	.word	0xffffffff


	//   ....[153]....
        /*0a98*/ 	.word	0xffffffff


	//   ....[154]....
        /*0a9c*/ 	.word	0xffffffff


	//   ....[155]....
        /*0aa0*/ 	.word	0xffffffff


	//   ....[156]....
        /*0aa4*/ 	.word	0xffffffff


	//   ....[157]....
        /*0aa8*/ 	.word	0xffffffff


	//   ....[158]....
        /*0aac*/ 	.word	0xffffffff


	//   ....[159]....
        /*0ab0*/ 	.word	0xffffffff


	//   ....[160]....
        /*0ab4*/ 	.word	0xffffffff


	//   ....[161]....
        /*0ab8*/ 	.word	0xffffffff


	//   ....[162]....
        /*0abc*/ 	.word	0xffffffff


	//   ....[163]....
        /*0ac0*/ 	.word	0xffffffff


	//   ....[164]....
        /*0ac4*/ 	.word	0xffffffff


	//   ....[165]....
        /*0ac8*/ 	.word	0xffffffff


	//   ....[166]....
        /*0acc*/ 	.word	0xffffffff


	//   ....[167]....
        /*0ad0*/ 	.word	0xffffffff


	//   ....[168]....
        /*0ad4*/ 	.word	0xffffffff


	//   ....[169]....
        /*0ad8*/ 	.word	0xffffffff


	//   ....[170]....
        /*0adc*/ 	.word	0xffffffff


	//   ....[171]....
        /*0ae0*/ 	.word	0xffffffff


	//   ....[172]....
        /*0ae4*/ 	.word	0xffffffff


	//   ....[173]....
        /*0ae8*/ 	.word	0xffffffff


	//   ....[174]....
        /*0aec*/ 	.word	0xffffffff


	//   ....[175]....
        /*0af0*/ 	.word	0xffffffff


	//   ....[176]....
        /*0af4*/ 	.word	0xffffffff


	//   ....[177]....
        /*0af8*/ 	.word	0xffffffff


	//   ....[178]....
        /*0afc*/ 	.word	0xffffffff


	//   ....[179]....
        /*0b00*/ 	.word	0xffffffff


	//   ....[180]....
        /*0b04*/ 	.word	0xffffffff


	//   ....[181]....
        /*0b08*/ 	.word	0xffffffff


	//   ....[182]....
        /*0b0c*/ 	.word	0xffffffff


	//   ....[183]....
        /*0b10*/ 	.word	0xffffffff


	//   ....[184]....
        /*0b14*/ 	.word	0xffffffff


	//   ....[185]....
        /*0b18*/ 	.word	0xffffffff


	//   ....[186]....
        /*0b1c*/ 	.word	0xffffffff


	//   ....[187]....
        /*0b20*/ 	.word	0xffffffff


	//   ....[188]....
        /*0b24*/ 	.word	0xffffffff


	//   ....[189]....
        /*0b28*/ 	.word	0xffffffff


	//   ....[190]....
        /*0b2c*/ 	.word	0xffffffff


	//   ....[191]....
        /*0b30*/ 	.word	0xffffffff


	//   ....[192]....
        /*0b34*/ 	.word	0xffffffff


	//   ....[193]....
        /*0b38*/ 	.word	0xffffffff


	//   ....[194]....
        /*0b3c*/ 	.word	0xffffffff


	//   ....[195]....
        /*0b40*/ 	.word	0x0500000f


	//   ....[196]....
        /*0b44*/ 	.word	0x0500000f


	//   ....[197]....
        /*0b48*/ 	.word	0x0500000f


	//   ....[198]....
        /*0b4c*/ 	.word	0x0500000f


	//   ....[199]....
        /*0b50*/ 	.word	0x0500000f


	//   ....[200]....
        /*0b54*/ 	.word	0x0500000f


	//   ....[201]....
        /*0b58*/ 	.word	0x0500000f


	//   ....[202]....
        /*0b5c*/ 	.word	0x0500000f


	//   ....[203]....
        /*0b60*/ 	.word	0x0500000f


	//   ....[204]....
        /*0b64*/ 	.word	0x0500000f


	//   ....[205]....
        /*0b68*/ 	.word	0x0500000f


	//   ....[206]....
        /*0b6c*/ 	.word	0x0500000f


	//   ....[207]....
        /*0b70*/ 	.word	0x0500000f


	//   ....[208]....
        /*0b74*/ 	.word	0x0500000f


	//   ....[209]....
        /*0b78*/ 	.word	0x0500000f


	//   ....[210]....
        /*0b7c*/ 	.word	0x0500000f


	//   ....[211]....
        /*0b80*/ 	.word	0x0500000f


	//   ....[212]....
        /*0b84*/ 	.word	0x0500000f


	//   ....[213]....
        /*0b88*/ 	.word	0x0500000f


	//   ....[214]....
        /*0b8c*/ 	.word	0x0500000f


	//   ....[215]....
        /*0b90*/ 	.word	0x0500000f


	//   ....[216]....
        /*0b94*/ 	.word	0x0500000f


	//   ....[217]....
        /*0b98*/ 	.word	0x0500000f


	//   ....[218]....
        /*0b9c*/ 	.word	0x0500000f


	//   ....[219]....
        /*0ba0*/ 	.word	0x0500000f


	//   ....[220]....
        /*0ba4*/ 	.word	0x0500000f


	//   ....[221]....
        /*0ba8*/ 	.word	0x0500000f


	//   ....[222]....
        /*0bac*/ 	.word	0x0500000f


	//   ....[223]....
        /*0bb0*/ 	.word	0x0500000f


	//   ....[224]....
        /*0bb4*/ 	.word	0x0500000f


	//   ....[225]....
        /*0bb8*/ 	.word	0x0500000f


	//   ....[226]....
        /*0bbc*/ 	.word	0x0500000f


	//   ....[227]....
        /*0bc0*/ 	.word	0x0500000f


	//   ....[228]....
        /*0bc4*/ 	.word	0x0500000f


	//   ....[229]....
        /*0bc8*/ 	.word	0x0500000f


	//   ....[230]....
        /*0bcc*/ 	.word	0x0500000f


	//   ....[231]....
        /*0bd0*/ 	.word	0x0500000f


	//   ....[232]....
        /*0bd4*/ 	.word	0x0500000f


	//   ....[233]....
        /*0bd8*/ 	.word	0x0500000f


	//   ....[234]....
        /*0bdc*/ 	.word	0x0500000f


	//   ....[235]....
        /*0be0*/ 	.word	0x0500000f


	//   ....[236]....
        /*0be4*/ 	.word	0x0500000f


	//   ....[237]....
        /*0be8*/ 	.word	0x0500000f


	//   ....[238]....
        /*0bec*/ 	.word	0x0500000f


	//   ....[239]....
        /*0bf0*/ 	.word	0x0500000f


	//   ....[240]....
        /*0bf4*/ 	.word	0x0500000f


	//   ....[241]....
        /*0bf8*/ 	.word	0x0500000f


	//   ....[242]....
        /*0bfc*/ 	.word	0x0500000f


	//   ....[243]....
        /*0c00*/ 	.word	0x0500000f


	//   ....[244]....
        /*0c04*/ 	.word	0x0500000f


	//   ....[245]....
        /*0c08*/ 	.word	0x0500000f


	//   ....[246]....
        /*0c0c*/ 	.word	0x0500000f


	//   ....[247]....
        /*0c10*/ 	.word	0x0500000f


	//   ....[248]....
        /*0c14*/ 	.word	0x0500000f


	//   ....[249]....
        /*0c18*/ 	.word	0x0500000f


	//   ....[250]....
        /*0c1c*/ 	.word	0x0500000f


	//   ....[251]....
        /*0c20*/ 	.word	0x0500000f


	//   ....[252]....
        /*0c24*/ 	.word	0x0500000f


	//   ....[253]....
        /*0c28*/ 	.word	0x0500000f


	//   ....[254]....
        /*0c2c*/ 	.word	0x0500000f


	//   ....[255]....
        /*0c30*/ 	.word	0x0500000f


	//   ....[0]....
        /*0c34*/ 	.word	0x0500000f


	//   ....[1]....
        /*0c38*/ 	.word	0x0500000f


	//   ....[2]....
        /*0c3c*/ 	.word	0x0500000f


	//   ....[3]....
        /*0c40*/ 	.word	0x0500000f


	//   ....[4]....
        /*0c44*/ 	.word	0x0500000f


	//   ....[5]....
        /*0c48*/ 	.word	0x0500000f


	//   ....[6]....
        /*0c4c*/ 	.word	0x0500000f


	//   ....[7]....
        /*0c50*/ 	.word	0x0500000f


	//   ....[8]....
        /*0c54*/ 	.word	0x0500000f


	//   ....[9]....
        /*0c58*/ 	.word	0x0500000f


	//   ....[10]....
        /*0c5c*/ 	.word	0x0500000f


	//   ....[11]....
        /*0c60*/ 	.word	0x0500000f


	//   ....[12]....
        /*0c64*/ 	.word	0x0500000f


	//   ....[13]....
        /*0c68*/ 	.word	0x0500000f


	//   ....[14]....
        /*0c6c*/ 	.word	0x0500000f


	//   ....[15]....
        /*0c70*/ 	.word	0x0500000f


	//   ....[16]....
        /*0c74*/ 	.word	0x0500000f


	//   ....[17]....
        /*0c78*/ 	.word	0x0500000f


	//   ....[18]....
        /*0c7c*/ 	.word	0x0500000f


	//   ....[19]....
        /*0c80*/ 	.word	0x0500000f


	//   ....[20]....
        /*0c84*/ 	.word	0x0500000f


	//   ....[21]....
        /*0c88*/ 	.word	0x0500000f


	//   ....[22]....
        /*0c8c*/ 	.word	0x0500000f


	//   ....[23]....
        /*0c90*/ 	.word	0x0500000f


	//   ....[24]....
        /*0c94*/ 	.word	0x0500000f


	//   ....[25]....
        /*0c98*/ 	.word	0x0500000f


	//----- nvinfo : EIATTR_COOP_GROUP_INSTR_OFFSETS
	.align		4
.L_1540:
        /*0c9c*/ 	.byte	0x04, 0x28
        /*0c9e*/ 	.short	(.L_1542 - .L_1541)


	//   ....[0]....
.L_1541:
        /*0ca0*/ 	.word	0x00000060


	//   ....[1]....
        /*0ca4*/ 	.word	0x00000130


	//   ....[2]....
        /*0ca8*/ 	.word	0x00000230


	//   ....[3]....
        /*0cac*/ 	.word	0x000003a0


	//   ....[4]....
        /*0cb0*/ 	.word	0x00000500


	//   ....[5]....
        /*0cb4*/ 	.word	0x00000620


	//   ....[6]....
        /*0cb8*/ 	.word	0x00000780


	//   ....[7]....
        /*0cbc*/ 	.word	0x00002c30


	//   ....[8]....
        /*0cc0*/ 	.word	0x00002c40


	//   ....[9]....
        /*0cc4*/ 	.word	0x00003e50


	//   ....[10]....
        /*0cc8*/ 	.word	0x00003e60


	//   ....[11]....
        /*0ccc*/ 	.word	0x00005030


	//   ....[12]....
        /*0cd0*/ 	.word	0x00005040


	//   ....[13]....
        /*0cd4*/ 	.word	0x000053e0


	//   ....[14]....
        /*0cd8*/ 	.word	0x00005400


	//   ....[15]....
        /*0cdc*/ 	.word	0x000061b0


	//   ....[16]....
        /*0ce0*/ 	.word	0x00006980


	//   ....[17]....
        /*0ce4*/ 	.word	0x00006990


	//   ....[18]....
        /*0ce8*/ 	.word	0x000069a0


	//   ....[19]....
        /*0cec*/ 	.word	0x000069b0


	//   ....[20]....
        /*0cf0*/ 	.word	0x00007e30


	//   ....[21]....
        /*0cf4*/ 	.word	0x00007e40


	//   ....[22]....
        /*0cf8*/ 	.word	0x00007e50


	//   ....[23]....
        /*0cfc*/ 	.word	0x00007e60


	//   ....[24]....
        /*0d00*/ 	.word	0x000099c0


	//   ....[25]....
        /*0d04*/ 	.word	0x00009c20


	//   ....[26]....
        /*0d08*/ 	.word	0x0000b3b0


	//   ....[27]....
        /*0d0c*/ 	.word	0x0000b4b0


	//   ....[28]....
        /*0d10*/ 	.word	0x0000beb0


	//   ....[29]....
        /*0d14*/ 	.word	0x0000bf50


	//   ....[30]....
        /*0d18*/ 	.word	0x0000dc80


	//   ....[31]....
        /*0d1c*/ 	.word	0x0000dec0


	//   ....[32]....
        /*0d20*/ 	.word	0x0000f930


	//   ....[33]....
        /*0d24*/ 	.word	0x0000fb00


	//   ....[34]....
        /*0d28*/ 	.word	0x00010150


	//   ....[35]....
        /*0d2c*/ 	.word	0x00010280


	//   ....[36]....
        /*0d30*/ 	.word	0x000124b0


	//   ....[37]....
        /*0d34*/ 	.word	0x000124d0


	//   ....[38]....
        /*0d38*/ 	.word	0x00012b30


	//   ....[39]....
        /*0d3c*/ 	.word	0x00012b90


	//   ....[40]....
        /*0d40*/ 	.word	0x00014830


	//   ....[41]....
        /*0d44*/ 	.word	0x00015860


	//   ....[42]....
        /*0d48*/ 	.word	0x000163b0


	//   ....[43]....
        /*0d4c*/ 	.word	0x000164c0


	//   ....[44]....
        /*0d50*/ 	.word	0x00016d80


	//   ....[45]....
        /*0d54*/ 	.word	0x00016e40


	//   ....[46]....
        /*0d58*/ 	.word	0x00018320


	//   ....[47]....
        /*0d5c*/ 	.word	0x00018340


	//   ....[48]....
        /*0d60*/ 	.word	0x00018450


	//   ....[49]....
        /*0d64*/ 	.word	0x00018510


	//   ....[50]....
        /*0d68*/ 	.word	0x00019050


	//   ....[51]....
        /*0d6c*/ 	.word	0x00019060


	//   ....[52]....
        /*0d70*/ 	.word	0x00019070


	//   ....[53]....
        /*0d74*/ 	.word	0x00019080


	//   ....[54]....
        /*0d78*/ 	.word	0x00019090


	//   ....[55]....
        /*0d7c*/ 	.word	0x000190a0


	//   ....[56]....
        /*0d80*/ 	.word	0x000190b0


	//   ....[57]....
        /*0d84*/ 	.word	0x000190c0


	//   ....[58]....
        /*0d88*/ 	.word	0x000190d0


	//   ....[59]....
        /*0d8c*/ 	.word	0x000190e0


	//   ....[60]....
        /*0d90*/ 	.word	0x000190f0


	//   ....[61]....
        /*0d94*/ 	.word	0x00019100


	//   ....[62]....
        /*0d98*/ 	.word	0x00019110


	//   ....[63]....
        /*0d9c*/ 	.word	0x00019120


	//   ....[64]....
        /*0da0*/ 	.word	0x00019130


	//   ....[65]....
        /*0da4*/ 	.word	0x00019140


	//   ....[66]....
        /*0da8*/ 	.word	0x00019150


	//   ....[67]....
        /*0dac*/ 	.word	0x00019160


	//   ....[68]....
        /*0db0*/ 	.word	0x00019170


	//   ....[69]....
        /*0db4*/ 	.word	0x00019180


	//   ....[70]....
        /*0db8*/ 	.word	0x00019190


	//   ....[71]....
        /*0dbc*/ 	.word	0x000191a0


	//   ....[72]....
        /*0dc0*/ 	.word	0x000191b0


	//   ....[73]....
        /*0dc4*/ 	.word	0x000191c0


	//   ....[74]....
        /*0dc8*/ 	.word	0x000191d0


	//   ....[75]....
        /*0dcc*/ 	.word	0x000191e0


	//   ....[76]....
        /*0dd0*/ 	.word	0x000191f0


	//   ....[77]....
        /*0dd4*/ 	.word	0x00019200


	//   ....[78]....
        /*0dd8*/ 	.word	0x00019210


	//   ....[79]....
        /*0ddc*/ 	.word	0x00019220


	//   ....[80]....
        /*0de0*/ 	.word	0x00019230


	//   ....[81]....
        /*0de4*/ 	.word	0x00019240


	//   ....[82]....
        /*0de8*/ 	.word	0x00019ae0


	//   ....[83]....
        /*0dec*/ 	.word	0x00019b20


	//   ....[84]....
        /*0df0*/ 	.word	0x00019b40


	//   ....[85]....
        /*0df4*/ 	.word	0x00019b60


	//   ....[86]....
        /*0df8*/ 	.word	0x0001a020


	//   ....[87]....
        /*0dfc*/ 	.word	0x0001a060


	//   ....[88]....
        /*0e00*/ 	.word	0x0001a080


	//   ....[89]....
        /*0e04*/ 	.word	0x0001a0c0


	//   ....[90]....
        /*0e08*/ 	.word	0x0001a0e0


	//   ....[91]....
        /*0e0c*/ 	.word	0x0001a100


	//   ....[92]....
        /*0e10*/ 	.word	0x0001a130


	//   ....[93]....
        /*0e14*/ 	.word	0x0001a190


	//   ....[94]....
        /*0e18*/ 	.word	0x0001a500


	//   ....[95]....
        /*0e1c*/ 	.word	0x0001a510


	//   ....[96]....
        /*0e20*/ 	.word	0x0001a830


	//   ....[97]....
        /*0e24*/ 	.word	0x0001a840


	//   ....[98]....
        /*0e28*/ 	.word	0x0001b260


	//   ....[99]....
        /*0e2c*/ 	.word	0x0001b290


	//   ....[100]....
        /*0e30*/ 	.word	0x0001b2d0


	//   ....[101]....
        /*0e34*/ 	.word	0x0001b300


	//   ....[102]....
        /*0e38*/ 	.word	0x0001b320


	//   ....[103]....
        /*0e3c*/ 	.word	0x0001b330


	//   ....[104]....
        /*0e40*/ 	.word	0x0001b340


	//   ....[105]....
        /*0e44*/ 	.word	0x0001b360


	//   ....[106]....
        /*0e48*/ 	.word	0x0001b4c0


	//   ....[107]....
        /*0e4c*/ 	.word	0x0001b6b0


	//   ....[108]....
        /*0e50*/ 	.word	0x0001b6e0


	//   ....[109]....
        /*0e54*/ 	.word	0x0001b710


	//   ....[110]....
        /*0e58*/ 	.word	0x0001b740


	//   ....[111]....
        /*0e5c*/ 	.word	0x0001b770


	//   ....[112]....
        /*0e60*/ 	.word	0x0001b7a0


	//   ....[113]....
        /*0e64*/ 	.word	0x0001b930


	//   ....[114]....
        /*0e68*/ 	.word	0x0001b960


	//   ....[115]....
        /*0e6c*/ 	.word	0x0001b990


	//   ....[116]....
        /*0e70*/ 	.word	0x0001b9c0


	//   ....[117]....
        /*0e74*/ 	.word	0x0001b9f0


	//   ....[118]....
        /*0e78*/ 	.word	0x0001ba20


	//   ....[119]....
        /*0e7c*/ 	.word	0x0001bab0


	//   ....[120]....
        /*0e80*/ 	.word	0x0001bae0


	//   ....[121]....
        /*0e84*/ 	.word	0x0001baf0


	//   ....[122]....
        /*0e88*/ 	.word	0x0001bb30


	//   ....[123]....
        /*0e8c*/ 	.word	0x0001d450


	//   ....[124]....
        /*0e90*/ 	.word	0x0001f7d0


	//   ....[125]....
        /*0e94*/ 	.word	0x0001f800


	//   ....[126]....
        /*0e98*/ 	.word	0x0001f860


	//   ....[127]....
        /*0e9c*/ 	.word	0x0001f890


	//   ....[128]....
        /*0ea0*/ 	.word	0x0001f8e0


	//   ....[129]....
        /*0ea4*/ 	.word	0x0001f8f0


	//   ....[130]....
        /*0ea8*/ 	.word	0x0001f910


	//   ....[131]....
        /*0eac*/ 	.word	0x0001f920


	//   ....[132]....
        /*0eb0*/ 	.word	0x0001f980


	//   ....[133]....
        /*0eb4*/ 	.word	0x0001f9d0


	//   ....[134]....
        /*0eb8*/ 	.word	0x0001fe00


	//   ....[135]....
        /*0ebc*/ 	.word	0x0001fe20


	//   ....[136]....
        /*0ec0*/ 	.word	0x0001fe80


	//   ....[137]....
        /*0ec4*/ 	.word	0x0001fea0


	//   ....[138]....
        /*0ec8*/ 	.word	0x0001fee0


	//   ....[139]....
        /*0ecc*/ 	.word	0x0001ff00


	//   ....[140]....
        /*0ed0*/ 	.word	0x0001ff10


	//   ....[141]....
        /*0ed4*/ 	.word	0x0001ff20


	//   ....[142]....
        /*0ed8*/ 	.word	0x0001ffb0


	//   ....[143]....
        /*0edc*/ 	.word	0x0001ffd0


	//   ....[144]....
        /*0ee0*/ 	.word	0x00020860


	//   ....[145]....
        /*0ee4*/ 	.word	0x00020890


	//   ....[146]....
        /*0ee8*/ 	.word	0x00020900


	//   ....[147]....
        /*0eec*/ 	.word	0x00020920


	//   ....[148]....
        /*0ef0*/ 	.word	0x000209a0


	//   ....[149]....
        /*0ef4*/ 	.word	0x000209c0


	//   ....[150]....
        /*0ef8*/ 	.word	0x000209d0


	//   ....[151]....
        /*0efc*/ 	.word	0x00020a40


	//   ....[152]....
        /*0f00*/ 	.word	0x00020a90


	//   ....[153]....
        /*0f04*/ 	.word	0x00020aa0


	//   ....[154]....
        /*0f08*/ 	.word	0x00020ad0


	//   ....[155]....
        /*0f0c*/ 	.word	0x00020af0


	//   ....[156]....
        /*0f10*/ 	.word	0x00021580


	//   ....[157]....
        /*0f14*/ 	.word	0x00021590


	//   ....[158]....
        /*0f18*/ 	.word	0x000215b0


	//   ....[159]....
        /*0f1c*/ 	.word	0x00021600


	//   ....[160]....
        /*0f20*/ 	.word	0x00021610


	//   ....[161]....
        /*0f24*/ 	.word	0x00021650


	//   ....[162]....
        /*0f28*/ 	.word	0x00021660


	//   ....[163]....
        /*0f2c*/ 	.word	0x00021670


	//   ....[164]....
        /*0f30*/ 	.word	0x000216b0


	//   ....[165]....
        /*0f34*/ 	.word	0x000216f0


	//   ....[166]....
        /*0f38*/ 	.word	0x00021b30


	//   ....[167]....
        /*0f3c*/ 	.word	0x00021b40


	//   ....[168]....
        /*0f40*/ 	.word	0x00021b50


	//   ....[169]....
        /*0f44*/ 	.word	0x00021b90


	//   ....[170]....
        /*0f48*/ 	.word	0x00021ba0


	//   ....[171]....
        /*0f4c*/ 	.word	0x00021be0


	//   ....[172]....
        /*0f50*/ 	.word	0x00021bf0


	//   ....[173]....
        /*0f54*/ 	.word	0x00021c00


	//   ....[174]....
        /*0f58*/ 	.word	0x00021c40


	//   ....[175]....
        /*0f5c*/ 	.word	0x00021c80


	//   ....[176]....
        /*0f60*/ 	.word	0x00022d40


	//   ....[177]....
        /*0f64*/ 	.word	0x00022d70


	//   ....[178]....
        /*0f68*/ 	.word	0x00022dd0


	//   ....[179]....
        /*0f6c*/ 	.word	0x00022e00


	//   ....[180]....
        /*0f70*/ 	.word	0x00022e30


	//   ....[181]....
        /*0f74*/ 	.word	0x00022e60


	//   ....[182]....
        /*0f78*/ 	.word	0x00022e90


	//   ....[183]....
        /*0f7c*/ 	.word	0x00022ec0


	//   ....[184]....
        /*0f80*/ 	.word	0x00023060


	//   ....[185]....
        /*0f84*/ 	.word	0x00023090


	//   ....[186]....
        /*0f88*/ 	.word	0x000230c0


	//   ....[187]....
        /*0f8c*/ 	.word	0x000230f0


	//   ....[188]....
        /*0f90*/ 	.word	0x00023120


	//   ....[189]....
        /*0f94*/ 	.word	0x00023150


	//   ....[190]....
        /*0f98*/ 	.word	0x00023210


	//   ....[191]....
        /*0f9c*/ 	.word	0x00023230


	//   ....[192]....
        /*0fa0*/ 	.word	0x00023250


	//   ....[193]....
        /*0fa4*/ 	.word	0x000232b0


	//   ....[194]....
        /*0fa8*/ 	.word	0x00023d10


	//   ....[195]....
        /*0fac*/ 	.word	0x000240d0


	//   ....[196]....
        /*0fb0*/ 	.word	0x00024160


	//   ....[197]....
        /*0fb4*/ 	.word	0x00024230


	//   ....[198]....
        /*0fb8*/ 	.word	0x000242c0


	//   ....[199]....
        /*0fbc*/ 	.word	0x00024390


	//   ....[200]....
        /*0fc0*/ 	.word	0x00024420


	//   ....[201]....
        /*0fc4*/ 	.word	0x000244f0


	//   ....[202]....
        /*0fc8*/ 	.word	0x00024580


	//   ....[203]....
        /*0fcc*/ 	.word	0x000245d0


	//   ....[204]....
        /*0fd0*/ 	.word	0x00024620


	//   ....[205]....
        /*0fd4*/ 	.word	0x000246f0


	//   ....[206]....
        /*0fd8*/ 	.word	0x00024780


	//   ....[207]....
        /*0fdc*/ 	.word	0x000247d0


	//   ....[208]....
        /*0fe0*/ 	.word	0x00024820


	//   ....[209]....
        /*0fe4*/ 	.word	0x00024bb0


	//   ....[210]....
        /*0fe8*/ 	.word	0x00024e80


	//   ....[211]....
        /*0fec*/ 	.word	0x00024f80


	//   ....[212]....
        /*0ff0*/ 	.word	0x00025050


	//   ....[213]....
        /*0ff4*/ 	.word	0x000250c0


	//   ....[214]....
        /*0ff8*/ 	.word	0x000251a0


	//   ....[215]....
        /*0ffc*/ 	.word	0x00025220


	//   ....[216]....
        /*1000*/ 	.word	0x000252f0


	//   ....[217]....
        /*1004*/ 	.word	0x00025370


	//   ....[218]....
        /*1008*/ 	.word	0x00025440


	//   ....[219]....
        /*100c*/ 	.word	0x000254c0


	//   ....[220]....
        /*1010*/ 	.word	0x00025590


	//   ....[221]....
        /*1014*/ 	.word	0x00025690


	//   ....[222]....
        /*1018*/ 	.word	0x00025740


	//   ....[223]....
        /*101c*/ 	.word	0x000257b0


	//   ....[224]....
        /*1020*/ 	.word	0x00025890


	//   ....[225]....
        /*1024*/ 	.word	0x000258f0


	//   ....[226]....
        /*1028*/ 	.word	0x000259b0


	//   ....[227]....
        /*102c*/ 	.word	0x00025a10


	//   ....[228]....
        /*1030*/ 	.word	0x00025ad0


	//   ....[229]....
        /*1034*/ 	.word	0x00025b30


	//   ....[230]....
        /*1038*/ 	.word	0x00025c00


	//   ....[231]....
        /*103c*/ 	.word	0x00025cb0


	//   ....[232]....
        /*1040*/ 	.word	0x00025d20


	//   ....[233]....
        /*1044*/ 	.word	0x00025d80


	//   ....[234]....
        /*1048*/ 	.word	0x00025e40


	//   ....[235]....
        /*104c*/ 	.word	0x00025ea0


	//   ....[236]....
        /*1050*/ 	.word	0x00025fa0


	//   ....[237]....
        /*1054*/ 	.word	0x00026000


	//   ....[238]....
        /*1058*/ 	.word	0x000260b0


	//   ....[239]....
        /*105c*/ 	.word	0x00026160


	//   ....[240]....
        /*1060*/ 	.word	0x00026210


	//   ....[241]....
        /*1064*/ 	.word	0x00026290


	//   ....[242]....
        /*1068*/ 	.word	0x00026360


	//   ....[243]....
        /*106c*/ 	.word	0x000264b0


	//   ....[244]....
        /*1070*/ 	.word	0x00026560


	//   ....[245]....
        /*1074*/ 	.word	0x00026610


	//   ....[246]....
        /*1078*/ 	.word	0x000266b0


	//   ....[247]....
        /*107c*/ 	.word	0x00026760


	//   ....[248]....
        /*1080*/ 	.word	0x00026800


	//   ....[249]....
        /*1084*/ 	.word	0x000268b0


	//   ....[250]....
        /*1088*/ 	.word	0x00026950


	//   ....[251]....
        /*108c*/ 	.word	0x000269c0


	//   ....[252]....
        /*1090*/ 	.word	0x00026a80


	//   ....[253]....
        /*1094*/ 	.word	0x00026b80


	//   ....[254]....
        /*1098*/ 	.word	0x00026c10


	//   ....[255]....
        /*109c*/ 	.word	0x00026c70


	//   ....[0]....
        /*10a0*/ 	.word	0x00026d20


	//   ....[1]....
        /*10a4*/ 	.word	0x00026d80


	//   ....[2]....
        /*10a8*/ 	.word	0x00026e30


	//   ....[3]....
        /*10ac*/ 	.word	0x00026e90


	//   ....[4]....
        /*10b0*/ 	.word	0x00026f40


	//   ....[5]....
        /*10b4*/ 	.word	0x00026fa0


	//   ....[6]....
        /*10b8*/ 	.word	0x00027050


	//   ....[7]....
        /*10bc*/ 	.word	0x00027230


	//   ....[8]....
        /*10c0*/ 	.word	0x000272d0


	//   ....[9]....
        /*10c4*/ 	.word	0x00027450


	//   ....[10]....
        /*10c8*/ 	.word	0x000274d0


	//   ....[11]....
        /*10cc*/ 	.word	0x00027550


	//   ....[12]....
        /*10d0*/ 	.word	0x000275d0


	//   ....[13]....
        /*10d4*/ 	.word	0x00027650


	//   ....[14]....
        /*10d8*/ 	.word	0x000276e0


	//   ....[15]....
        /*10dc*/ 	.word	0x00027780


	//   ....[16]....
        /*10e0*/ 	.word	0x00027830


	//   ....[17]....
        /*10e4*/ 	.word	0x000278b0


	//   ....[18]....
        /*10e8*/ 	.word	0x00027930


	//   ....[19]....
        /*10ec*/ 	.word	0x000279b0


	//   ....[20]....
        /*10f0*/ 	.word	0x00027a40


	//   ....[21]....
        /*10f4*/ 	.word	0x00027ac0


	//   ....[22]....
        /*10f8*/ 	.word	0x00027b70


	//   ....[23]....
        /*10fc*/ 	.word	0x00027bc0


	//   ....[24]....
        /*1100*/ 	.word	0x00027c60


	//   ....[25]....
        /*1104*/ 	.word	0x00027d90


	//----- nvinfo : EIATTR_REG_RECONFIG
	.align		4
.L_1542:
        /*1108*/ 	.byte	0x01, 0x54
	.zero		2


	//----- nvinfo : EIATTR_SYSCALL_OFFSETS
	.align		4
        /*110c*/ 	.byte	0x04, 0x46
        /*110e*/ 	.short	(.L_1544 - .L_1543)


	//   ....[0]....
.L_1543:
        /*1110*/ 	.word	0x00001df0


	//   ....[1]....
        /*1114*/ 	.word	0x00001f40


	//   ....[2]....
        /*1118*/ 	.word	0x00006320


	//   ....[3]....
        /*111c*/ 	.word	0x00006640


	//   ....[4]....
        /*1120*/ 	.word	0x0001ea10


	//   ....[5]....
        /*1124*/ 	.word	0x0001eb80


	//   ....[6]....
        /*1128*/ 	.word	0x0001ecd0


	//   ....[7]....
        /*112c*/ 	.word	0x0001ee10


	//   ....[8]....
        /*1130*/ 	.word	0x000203e0


	//----- nvinfo : EIATTR_MBARRIER_INSTR_OFFSETS
	.align		4
.L_1544:
        /*1134*/ 	.byte	0x04, 0x39
        /*1136*/ 	.short	(.L_1546 - .L_1545)


	//   ....[0]....
.L_1545:
        /*1138*/ 	.word	0x00000250
        /*113c*/ 	.word	0x000000ff
        /*1140*/ 	.word	0x00013200
        /*1144*/ 	.short	0x0100
        /*1146*/ 	.byte	0x08
	.zero		1


	//   ....[1]....
        /*1148*/ 	.word	0x00000260
        /*114c*/ 	.word	0x000000ff
        /*1150*/ 	.word	0x00013220
        /*1154*/ 	.short	0x0100
        /*1156*/ 	.byte	0x08
	.zero		1


	//   ....[2]....
        /*1158*/ 	.word	0x00000350
        /*115c*/ 	.word	0x000000ff
        /*1160*/ 	.word	0x00013230
        /*1164*/ 	.short	0x0100
        /*1166*/ 	.byte	0x08
	.zero		1


	//   ....[3]....
        /*1168*/ 	.word	0x00000360
        /*116c*/ 	.word	0x000000ff
        /*1170*/ 	.word	0x00013240
        /*1174*/ 	.short	0x0100
        /*1176*/ 	.byte	0x08
	.zero		1


	//   ....[4]....
        /*1178*/ 	.word	0x00000370
        /*117c*/ 	.word	0x000000ff
        /*1180*/ 	.word	0x00013238
        /*1184*/ 	.short	0x0100
        /*1186*/ 	.byte	0x08
	.zero		1


	//   ....[5]....
        /*1188*/ 	.word	0x00000380
        /*118c*/ 	.word	0x000000ff
        /*1190*/ 	.word	0x00013248
        /*1194*/ 	.short	0x0100
        /*1196*/ 	.byte	0x08
	.zero		1


	//   ....[6]....
        /*1198*/ 	.word	0x000004b0
        /*119c*/ 	.word	0x000000ff
        /*11a0*/ 	.word	0x00013250
        /*11a4*/ 	.short	0x0100
        /*11a6*/ 	.byte	0x08
	.zero		1


	//   ....[7]....
        /*11a8*/ 	.word	0x000004c0
        /*11ac*/ 	.word	0x000000ff
        /*11b0*/ 	.word	0x00013260
        /*11b4*/ 	.short	0x0100
        /*11b6*/ 	.byte	0x08
	.zero		1


	//   ....[8]....
        /*11b8*/ 	.word	0x000004d0
        /*11bc*/ 	.word	0x000000ff
        /*11c0*/ 	.word	0x00013258
        /*11c4*/ 	.short	0x0100
        /*11c6*/ 	.byte	0x08
	.zero		1


	//   ....[9]....
        /*11c8*/ 	.word	0x000004e0
        /*11cc*/ 	.word	0x000000ff
        /*11d0*/ 	.word	0x00013268
        /*11d4*/ 	.short	0x0100
        /*11d6*/ 	.byte	0x08
	.zero		1


	//   ....[10]....
        /*11d8*/ 	.word	0x000005d0
        /*11dc*/ 	.word	0x000000ff
        /*11e0*/ 	.word	0x00013270
        /*11e4*/ 	.short	0x0100
        /*11e6*/ 	.byte	0x06
	.zero		1


	//   ....[11]....
        /*11e8*/ 	.word	0x000005e0
        /*11ec*/ 	.word	0x000000ff
        /*11f0*/ 	.word	0x00013280
        /*11f4*/ 	.short	0x0100
        /*11f6*/ 	.byte	0x06
	.zero		1


	//   ....[12]....
        /*11f8*/ 	.word	0x000005f0
        /*11fc*/ 	.word	0x000000ff
        /*1200*/ 	.word	0x00013278
        /*1204*/ 	.short	0x0100
        /*1206*/ 	.byte	0x06
	.zero		1


	//   ....[13]....
        /*1208*/ 	.word	0x00000600
        /*120c*/ 	.word	0x000000ff
        /*1210*/ 	.word	0x00013288
        /*1214*/ 	.short	0x0100
        /*1216*/ 	.byte	0x06
	.zero		1


	//   ....[14]....
        /*1218*/ 	.word	0x00000730
        /*121c*/ 	.word	0x000000ff
        /*1220*/ 	.word	0x00013290
        /*1224*/ 	.short	0x0100
        /*1226*/ 	.byte	0x08
	.zero		1


	//   ....[15]....
        /*1228*/ 	.word	0x00000740
        /*122c*/ 	.word	0x000000ff
        /*1230*/ 	.word	0x000132a0
        /*1234*/ 	.short	0x0100
        /*1236*/ 	.byte	0x08
	.zero		1


	//   ....[16]....
        /*1238*/ 	.word	0x00000750
        /*123c*/ 	.word	0x000000ff
        /*1240*/ 	.word	0x00013298
        /*1244*/ 	.short	0x0100
        /*1246*/ 	.byte	0x08
	.zero		1


	//   ....[17]....
        /*1248*/ 	.word	0x00000760
        /*124c*/ 	.word	0x000000ff
        /*1250*/ 	.word	0x000132a8
        /*1254*/ 	.short	0x0100
        /*1256*/ 	.byte	0x08
	.zero		1


	//   ....[18]....
        /*1258*/ 	.word	0x000008a0
        /*125c*/ 	.word	0x000000ff
        /*1260*/ 	.word	0x000132b0
        /*1264*/ 	.short	0x0100
        /*1266*/ 	.byte	0x08
	.zero		1


	//   ....[19]....
        /*1268*/ 	.word	0x000008b0
        /*126c*/ 	.word	0x000000ff
        /*1270*/ 	.word	0x000132c0
        /*1274*/ 	.short	0x0100
        /*1276*/ 	.byte	0x08
	.zero		1


	//   ....[20]....
        /*1278*/ 	.word	0x000008c0
        /*127c*/ 	.word	0x000000ff
        /*1280*/ 	.word	0x000132b8
        /*1284*/ 	.short	0x0100
        /*1286*/ 	.byte	0x08
	.zero		1


	//   ....[21]....
        /*1288*/ 	.word	0x000008d0
        /*128c*/ 	.word	0x000000ff
        /*1290*/ 	.word	0x000132c8
        /*1294*/ 	.short	0x0100
        /*1296*/ 	.byte	0x08
	.zero		1


	//   ....[22]....
        /*1298*/ 	.word	0x00002be0
        /*129c*/ 	.word	0x00000032
        /*12a0*/ 	.word	0x00013290
        /*12a4*/ 	.short	0x010a
        /*12a6*/ 	.byte	0x3f
	.zero		1


	//   ....[23]....
        /*12a8*/ 	.word	0x00003e00
        /*12ac*/ 	.word	0x00000032
        /*12b0*/ 	.word	0x00013290
        /*12b4*/ 	.short	0x010a
        /*12b6*/ 	.byte	0x3f
	.zero		1


	//   ....[24]....
        /*12b8*/ 	.word	0x00004e40
        /*12bc*/ 	.word	0x00000032
        /*12c0*/ 	.word	0x00013290
        /*12c4*/ 	.short	0x010a
        /*12c6*/ 	.byte	0x3f
	.zero		1


	//   ....[25]....
        /*12c8*/ 	.word	0x00005210
        /*12cc*/ 	.word	0x00000000
        /*12d0*/ 	.word	0x00000000
        /*12d4*/ 	.short	0x0101
        /*12d6*/ 	.byte	0x3f
	.zero		1


	//   ....[26]....
        /*12d8*/ 	.word	0x00005250
        /*12dc*/ 	.word	0x00000032
        /*12e0*/ 	.word	0x000132b0
        /*12e4*/ 	.short	0x010a
        /*12e6*/ 	.byte	0x3f
	.zero		1


	//   ....[27]....
        /*12e8*/ 	.word	0x00005600
        /*12ec*/ 	.word	0x00000032
        /*12f0*/ 	.word	0x00000000
        /*12f4*/ 	.short	0x0101
        /*12f6*/ 	.byte	0x3f
	.zero		1


	//   ....[28]....
        /*12f8*/ 	.word	0x000063c0
        /*12fc*/ 	.word	0x00000016
        /*1300*/ 	.word	0x00013200
        /*1304*/ 	.short	0x010a
        /*1306*/ 	.byte	0x3f
	.zero		1


	//   ....[29]....
        /*1308*/ 	.word	0x00006410
        /*130c*/ 	.word	0x00000016
        /*1310*/ 	.word	0x00013200
        /*1314*/ 	.short	0x010a
        /*1316*/ 	.byte	0x3f
	.zero		1


	//   ....[30]....
        /*1318*/ 	.word	0x00006c10
        /*131c*/ 	.word	0x00000016
        /*1320*/ 	.word	0x00013200
        /*1324*/ 	.short	0x010a
        /*1326*/ 	.byte	0x3f
	.zero		1


	//   ....[31]....
        /*1328*/ 	.word	0x00008020
        /*132c*/ 	.word	0x00000016
        /*1330*/ 	.word	0x00013200
        /*1334*/ 	.short	0x010a
        /*1336*/ 	.byte	0x3f
	.zero		1


	//   ....[32]....
        /*1338*/ 	.word	0x000091c0
        /*133c*/ 	.word	0x0000000c
        /*1340*/ 	.word	0x00013230
        /*1344*/ 	.short	0x010a
        /*1346*/ 	.byte	0x3f
	.zero		1


	//   ....[33]....
        /*1348*/ 	.word	0x00009260
        /*134c*/ 	.word	0x0000000c
        /*1350*/ 	.word	0x00013230
        /*1354*/ 	.short	0x010a
        /*1356*/ 	.byte	0x3f
	.zero		1


	//   ....[34]....
        /*1358*/ 	.word	0x00009a00
        /*135c*/ 	.word	0x00000000
        /*1360*/ 	.word	0x00000000
        /*1364*/ 	.short	0x0101
        /*1366*/ 	.byte	0x3f
	.zero		1


	//   ....[35]....
        /*1368*/ 	.word	0x0000d230
        /*136c*/ 	.word	0x00000009
        /*1370*/ 	.word	0x00013230
        /*1374*/ 	.short	0x010a
        /*1376*/ 	.byte	0x3f
	.zero		1


	//   ....[36]....
        /*1378*/ 	.word	0x0000d2c0
        /*137c*/ 	.word	0x00000009
        /*1380*/ 	.word	0x00013230
        /*1384*/ 	.short	0x010a
        /*1386*/ 	.byte	0x3f
	.zero		1


	//   ....[37]....
        /*1388*/ 	.word	0x0000d880
        /*138c*/ 	.word	0x00000014
        /*1390*/ 	.word	0x00013250
        /*1394*/ 	.short	0x010a
        /*1396*/ 	.byte	0x3f
	.zero		1


	//   ....[38]....
        /*1398*/ 	.word	0x0000d8d0
        /*139c*/ 	.word	0x00000014
        /*13a0*/ 	.word	0x00013250
        /*13a4*/ 	.short	0x010a
        /*13a6*/ 	.byte	0x3f
	.zero		1


	//   ....[39]....
        /*13a8*/ 	.word	0x0000dcb0
        /*13ac*/ 	.word	0x00000009
        /*13b0*/ 	.word	0x00000000
        /*13b4*/ 	.short	0x0101
        /*13b6*/ 	.byte	0x3f
	.zero		1


	//   ....[40]....
        /*13b8*/ 	.word	0x00010f80
        /*13bc*/ 	.word	0x00000014
        /*13c0*/ 	.word	0x00000000
        /*13c4*/ 	.short	0x0101
        /*13c6*/ 	.byte	0x3f
	.zero		1


	//   ....[41]....
        /*13c8*/ 	.word	0x00011880
        /*13cc*/ 	.word	0x00000000
        /*13d0*/ 	.word	0x00013230
        /*13d4*/ 	.short	0x010a
        /*13d6*/ 	.byte	0x3f
	.zero		1


	//   ....[42]....
        /*13d8*/ 	.word	0x00011910
        /*13dc*/ 	.word	0x00000000
        /*13e0*/ 	.word	0x00013230
        /*13e4*/ 	.short	0x010a
        /*13e6*/ 	.byte	0x3f
	.zero		1


	//   ....[43]....
        /*13e8*/ 	.word	0x00011ed0
        /*13ec*/ 	.word	0x0000000d
        /*13f0*/ 	.word	0x00013250
        /*13f4*/ 	.short	0x010a
        /*13f6*/ 	.byte	0x3f
	.zero		1


	//   ....[44]....
        /*13f8*/ 	.word	0x00011f20
        /*13fc*/ 	.word	0x0000000d
        /*1400*/ 	.word	0x00013250
        /*1404*/ 	.short	0x010a
        /*1406*/ 	.byte	0x3f
	.zero		1


	//   ....[45]....
        /*1408*/ 	.word	0x00012220
        /*140c*/ 	.word	0x00000000
        /*1410*/ 	.word	0x00000000
        /*1414*/ 	.short	0x0101
        /*1416*/ 	.byte	0x3f
	.zero		1


	//   ....[46]....
        /*1418*/ 	.word	0x00013810
        /*141c*/ 	.word	0x0000000d
        /*1420*/ 	.word	0x00000000
        /*1424*/ 	.short	0x0101
        /*1426*/ 	.byte	0x3f
	.zero		1


	//   ....[47]....
        /*1428*/ 	.word	0x00013dc0
        /*142c*/ 	.word	0x00000000
        /*1430*/ 	.word	0x00013230
        /*1434*/ 	.short	0x010a
        /*1436*/ 	.byte	0x3f
	.zero		1


	//   ....[48]....
        /*1438*/ 	.word	0x00013e50
        /*143c*/ 	.word	0x00000000
        /*1440*/ 	.word	0x00013230
        /*1444*/ 	.short	0x010a
        /*1446*/ 	.byte	0x3f
	.zero		1


	//   ....[49]....
        /*1448*/ 	.word	0x00014410
        /*144c*/ 	.word	0x0000000f
        /*1450*/ 	.word	0x00013250
        /*1454*/ 	.short	0x010a
        /*1456*/ 	.byte	0x3f
	.zero		1


	//   ....[50]....
        /*1458*/ 	.word	0x00014460
        /*145c*/ 	.word	0x0000000f
        /*1460*/ 	.word	0x00013250
        /*1464*/ 	.short	0x010a
        /*1466*/ 	.byte	0x3f
	.zero		1


	//   ....[51]....
        /*1468*/ 	.word	0x00014840
        /*146c*/ 	.word	0x00000000
        /*1470*/ 	.word	0x00000000
        /*1474*/ 	.short	0x0101
        /*1476*/ 	.byte	0x3f
	.zero		1


	//   ....[52]....
        /*1478*/ 	.word	0x00017b30
        /*147c*/ 	.word	0x0000000f
        /*1480*/ 	.word	0x00000000
        /*1484*/ 	.short	0x0101
        /*1486*/ 	.byte	0x3f
	.zero		1


	//   ....[53]....
        /*1488*/ 	.word	0x00018050
        /*148c*/ 	.word	0x0000000d
        /*1490*/ 	.word	0x00013250
        /*1494*/ 	.short	0x010a
        /*1496*/ 	.byte	0x3f
	.zero		1


	//   ....[54]....
        /*1498*/ 	.word	0x000180a0
        /*149c*/ 	.word	0x0000000d
        /*14a0*/ 	.word	0x00013250
        /*14a4*/ 	.short	0x010a
        /*14a6*/ 	.byte	0x3f
	.zero		1


	//   ....[55]....
        /*14a8*/ 	.word	0x000186e0
        /*14ac*/ 	.word	0x00000000
        /*14b0*/ 	.word	0x00000000
        /*14b4*/ 	.short	0x0101
        /*14b6*/ 	.byte	0x3f
	.zero		1


	//   ....[56]....
        /*14b8*/ 	.word	0x0001a0f0
        /*14bc*/ 	.word	0x00000015
        /*14c0*/ 	.word	0x00000000
        /*14c4*/ 	.short	0x0101
        /*14c6*/ 	.byte	0x3f
	.zero		1


	//   ....[57]....
        /*14c8*/ 	.word	0x0001a4f0
        /*14cc*/ 	.word	0x00000004
        /*14d0*/ 	.word	0x00000000
        /*14d4*/ 	.short	0x0101
        /*14d6*/ 	.byte	0x3f
	.zero		1


	//   ....[58]....
        /*14d8*/ 	.word	0x0001d530
        /*14dc*/ 	.word	0x00000012
        /*14e0*/ 	.word	0x00013220
        /*14e4*/ 	.short	0x010a
        /*14e6*/ 	.byte	0x3f
	.zero		1


	//   ....[59]....
        /*14e8*/ 	.word	0x0001d600
        /*14ec*/ 	.word	0x00000006
        /*14f0*/ 	.word	0x000132a0
        /*14f4*/ 	.short	0x010a
        /*14f6*/ 	.byte	0x3f
	.zero		1


	//   ....[60]....
        /*14f8*/ 	.word	0x0001d840
        /*14fc*/ 	.word	0x00000006
        /*1500*/ 	.word	0x000132c0
        /*1504*/ 	.short	0x010a
        /*1506*/ 	.byte	0x3f
	.zero		1


	//   ....[61]....
        /*1508*/ 	.word	0x0001dbf0
        /*150c*/ 	.word	0x00000006
        /*1510*/ 	.word	0x000132a0
        /*1514*/ 	.short	0x010a
        /*1516*/ 	.byte	0x3f
	.zero		1


	//   ....[62]....
        /*1518*/ 	.word	0x0001de20
        /*151c*/ 	.word	0x00000006
        /*1520*/ 	.word	0x000132c0
        /*1524*/ 	.short	0x010a
        /*1526*/ 	.byte	0x3f
	.zero		1


	//   ....[63]....
        /*1528*/ 	.word	0x0001f410
        /*152c*/ 	.word	0x00000004
        /*1530*/ 	.word	0x00013280
        /*1534*/ 	.short	0x010a
        /*1536*/ 	.byte	0x3f
	.zero		1


	//   ....[64]....
        /*1538*/ 	.word	0x0001fa90
        /*153c*/ 	.word	0x00000004
        /*1540*/ 	.word	0x00013270
        /*1544*/ 	.short	0x0107
        /*1546*/ 	.byte	0x3f
	.zero		1


	//   ....[65]....
        /*1548*/ 	.word	0x0001fb50
        /*154c*/ 	.word	0x00000004
        /*1550*/ 	.word	0x00013270
        /*1554*/ 	.short	0x0101
        /*1556*/ 	.byte	0x3f
	.zero		1


	//   ....[66]....
        /*1558*/ 	.word	0x0001fba0
        /*155c*/ 	.word	0x00000004
        /*1560*/ 	.word	0x00013240
        /*1564*/ 	.short	0x010a
        /*1566*/ 	.byte	0x3f
	.zero		1


	//   ....[67]....
        /*1568*/ 	.word	0x000200d0
        /*156c*/ 	.word	0x00000004
        /*1570*/ 	.word	0x00013230
        /*1574*/ 	.short	0x0107
        /*1576*/ 	.byte	0x3f
	.zero		1


	//   ....[68]....
        /*1578*/ 	.word	0x000201b0
        /*157c*/ 	.word	0x00000004
        /*1580*/ 	.word	0x00013230
        /*1584*/ 	.short	0x0101
        /*1586*/ 	.byte	0x3f
	.zero		1


	//   ....[69]....
        /*1588*/ 	.word	0x00020be0
        /*158c*/ 	.word	0x00000012
        /*1590*/ 	.word	0x00013200
        /*1594*/ 	.short	0x0107
        /*1596*/ 	.byte	0x3f
	.zero		1


	//   ....[70]....
        /*1598*/ 	.word	0x00020cd0
        /*159c*/ 	.word	0x00000012
        /*15a0*/ 	.word	0x00013200
        /*15a4*/ 	.short	0x0101
        /*15a6*/ 	.byte	0x3f
	.zero		1


	//   ....[71]....
        /*15a8*/ 	.word	0x00020cf0
        /*15ac*/ 	.word	0x00000012
        /*15b0*/ 	.word	0x00013220
        /*15b4*/ 	.short	0x010a
        /*15b6*/ 	.byte	0x3f
	.zero		1


	//   ....[72]....
        /*15b8*/ 	.word	0x00021280
        /*15bc*/ 	.word	0x00000006
        /*15c0*/ 	.word	0x00013280
        /*15c4*/ 	.short	0x010a
        /*15c6*/ 	.byte	0x3f
	.zero		1


	//   ....[73]....
        /*15c8*/ 	.word	0x000217a0
        /*15cc*/ 	.word	0x00000006
        /*15d0*/ 	.word	0x00013270
        /*15d4*/ 	.short	0x0107
        /*15d6*/ 	.byte	0x3f
	.zero		1


	//   ....[74]....
        /*15d8*/ 	.word	0x00021860
        /*15dc*/ 	.word	0x00000006
        /*15e0*/ 	.word	0x00013270
        /*15e4*/ 	.short	0x0101
        /*15e6*/ 	.byte	0x3f
	.zero		1


	//   ....[75]....
        /*15e8*/ 	.word	0x000218b0
        /*15ec*/ 	.word	0x00000006
        /*15f0*/ 	.word	0x00013240
        /*15f4*/ 	.short	0x010a
        /*15f6*/ 	.byte	0x3f
	.zero		1


	//   ....[76]....
        /*15f8*/ 	.word	0x00021d00
        /*15fc*/ 	.word	0x00000006
        /*1600*/ 	.word	0x00013230
        /*1604*/ 	.short	0x0107
        /*1606*/ 	.byte	0x3f
	.zero		1


	//   ....[77]....
        /*1608*/ 	.word	0x00021dd0
        /*160c*/ 	.word	0x00000006
        /*1610*/ 	.word	0x00013230
        /*1614*/ 	.short	0x0101
        /*1616*/ 	.byte	0x3f
	.zero		1


	//   ....[78]....
        /*1618*/ 	.word	0x00021e50
        /*161c*/ 	.word	0x00000002
        /*1620*/ 	.word	0x00013270
        /*1624*/ 	.short	0x010a
        /*1626*/ 	.byte	0x3f
	.zero		1


	//   ....[79]....
        /*1628*/ 	.word	0x00021ee0
        /*162c*/ 	.word	0x00000002
        /*1630*/ 	.word	0x00013260
        /*1634*/ 	.short	0x010a
        /*1636*/ 	.byte	0x3f
	.zero		1


	//   ....[80]....
        /*1638*/ 	.word	0x00022310
        /*163c*/ 	.word	0x00000002
        /*1640*/ 	.word	0x00013250
        /*1644*/ 	.short	0x0101
        /*1646*/ 	.byte	0x3f
	.zero		1


	//   ....[81]....
        /*1648*/ 	.word	0x000223a0
        /*164c*/ 	.word	0x00000002
        /*1650*/ 	.word	0x00000000
        /*1654*/ 	.short	0x0101
        /*1656*/ 	.byte	0x3f
	.zero		1


	//   ....[82]....
        /*1658*/ 	.word	0x00022580
        /*165c*/ 	.word	0x00000000
        /*1660*/ 	.word	0x00013270
        /*1664*/ 	.short	0x010a
        /*1666*/ 	.byte	0x3f
	.zero		1


	//   ....[83]....
        /*1668*/ 	.word	0x00022610
        /*166c*/ 	.word	0x00000000
        /*1670*/ 	.word	0x00013260
        /*1674*/ 	.short	0x010a
        /*1676*/ 	.byte	0x3f
	.zero		1


	//   ....[84]....
        /*1678*/ 	.word	0x00022a60
        /*167c*/ 	.word	0x00000000
        /*1680*/ 	.word	0x00013250
        /*1684*/ 	.short	0x0101
        /*1686*/ 	.byte	0x3f
	.zero		1


	//   ....[85]....
        /*1688*/ 	.word	0x00022ae0
        /*168c*/ 	.word	0x00000000
        /*1690*/ 	.word	0x00000000
        /*1694*/ 	.short	0x0101
        /*1696*/ 	.byte	0x3f
	.zero		1


	//   ....[86]....
        /*1698*/ 	.word	0x00023c90
        /*169c*/ 	.word	0x00000005
        /*16a0*/ 	.word	0x00013220
        /*16a4*/ 	.short	0x010a
        /*16a6*/ 	.byte	0x3f
	.zero		1


	//   ....[87]....
        /*16a8*/ 	.word	0x00023e20
        /*16ac*/ 	.word	0x00000004
        /*16b0*/ 	.word	0x00013240
        /*16b4*/ 	.short	0x010a
        /*16b6*/ 	.byte	0x3f
	.zero		1


	//   ....[88]....
        /*16b8*/ 	.word	0x00023ed0
        /*16bc*/ 	.word	0x00000005
        /*16c0*/ 	.word	0x00013240
        /*16c4*/ 	.short	0x010a
        /*16c6*/ 	.byte	0x3f
	.zero		1


	//   ....[89]....
        /*16c8*/ 	.word	0x00023f10
        /*16cc*/ 	.word	0x00000004
        /*16d0*/ 	.word	0x00013260
        /*16d4*/ 	.short	0x010a
        /*16d6*/ 	.byte	0x3f
	.zero		1


	//   ....[90]....
        /*16d8*/ 	.word	0x00023f50
        /*16dc*/ 	.word	0x00000005
        /*16e0*/ 	.word	0x00013260
        /*16e4*/ 	.short	0x010a
        /*16e6*/ 	.byte	0x3f
	.zero		1


	//   ....[91]....
        /*16e8*/ 	.word	0x00023f90
        /*16ec*/ 	.word	0x00000004
        /*16f0*/ 	.word	0x00013280
        /*16f4*/ 	.short	0x010a
        /*16f6*/ 	.byte	0x3f
	.zero		1


	//   ....[92]....
        /*16f8*/ 	.word	0x00023fd0
        /*16fc*/ 	.word	0x00000005
        /*1700*/ 	.word	0x00013280
        /*1704*/ 	.short	0x010a
        /*1706*/ 	.byte	0x3f
	.zero		1


	//   ....[93]....
        /*1708*/ 	.word	0x00024030
        /*170c*/ 	.word	0x00000032
        /*1710*/ 	.word	0x00013290
        /*1714*/ 	.short	0x010a
        /*1716*/ 	.byte	0x3f
	.zero		1


	//   ....[94]....
        /*1718*/ 	.word	0x00024190
        /*171c*/ 	.word	0x00000032
        /*1720*/ 	.word	0x00013290
        /*1724*/ 	.short	0x010a
        /*1726*/ 	.byte	0x3f
	.zero		1


	//   ....[95]....
        /*1728*/ 	.word	0x000242f0
        /*172c*/ 	.word	0x00000032
        /*1730*/ 	.word	0x00013290
        /*1734*/ 	.short	0x010a
        /*1736*/ 	.byte	0x3f
	.zero		1


	//   ....[96]....
        /*1738*/ 	.word	0x00024450
        /*173c*/ 	.word	0x00000032
        /*1740*/ 	.word	0x000132b0
        /*1744*/ 	.short	0x010a
        /*1746*/ 	.byte	0x3f
	.zero		1


	//   ....[97]....
        /*1748*/ 	.word	0x00024650
        /*174c*/ 	.word	0x00000016
        /*1750*/ 	.word	0x00013200
        /*1754*/ 	.short	0x010a
        /*1756*/ 	.byte	0x3f
	.zero		1


	//   ....[98]....
        /*1758*/ 	.word	0x00024850
        /*175c*/ 	.word	0x00000016
        /*1760*/ 	.word	0x00013200
        /*1764*/ 	.short	0x010a
        /*1766*/ 	.byte	0x3f
	.zero		1


	//   ....[99]....
        /*1768*/ 	.word	0x000248a0
        /*176c*/ 	.word	0x0000000c
        /*1770*/ 	.word	0x00013230
        /*1774*/ 	.short	0x010a
        /*1776*/ 	.byte	0x3f
	.zero		1


	//   ....[100]....
        /*1778*/ 	.word	0x000248f0
        /*177c*/ 	.word	0x00000009
        /*1780*/ 	.word	0x00013230
        /*1784*/ 	.short	0x010a
        /*1786*/ 	.byte	0x3f
	.zero		1


	//   ....[101]....
        /*1788*/ 	.word	0x00024940
        /*178c*/ 	.word	0x00000014
        /*1790*/ 	.word	0x00013250
        /*1794*/ 	.short	0x010a
        /*1796*/ 	.byte	0x3f
	.zero		1


	//   ....[102]....
        /*1798*/ 	.word	0x00024990
        /*179c*/ 	.word	0x00000000
        /*17a0*/ 	.word	0x00013230
        /*17a4*/ 	.short	0x010a
        /*17a6*/ 	.byte	0x3f
	.zero		1


	//   ....[103]....
        /*17a8*/ 	.word	0x000249e0
        /*17ac*/ 	.word	0x0000000d
        /*17b0*/ 	.word	0x00013250
        /*17b4*/ 	.short	0x010a
        /*17b6*/ 	.byte	0x3f
	.zero		1


	//   ....[104]....
        /*17b8*/ 	.word	0x00024a30
        /*17bc*/ 	.word	0x00000000
        /*17c0*/ 	.word	0x00013230
        /*17c4*/ 	.short	0x010a
        /*17c6*/ 	.byte	0x3f
	.zero		1


	//   ....[105]....
        /*17c8*/ 	.word	0x00024a80
        /*17cc*/ 	.word	0x0000000f
        /*17d0*/ 	.word	0x00013250
        /*17d4*/ 	.short	0x010a
        /*17d6*/ 	.byte	0x3f
	.zero		1


	//   ....[106]....
        /*17d8*/ 	.word	0x00024ad0
        /*17dc*/ 	.word	0x0000000d
        /*17e0*/ 	.word	0x00013250
        /*17e4*/ 	.short	0x010a
        /*17e6*/ 	.byte	0x3f
	.zero		1


	//   ....[107]....
        /*17e8*/ 	.word	0x00024c70
        /*17ec*/ 	.word	0x00000012
        /*17f0*/ 	.word	0x00013220
        /*17f4*/ 	.short	0x010a
        /*17f6*/ 	.byte	0x3f
	.zero		1


	//   ....[108]....
        /*17f8*/ 	.word	0x00024cc0
        /*17fc*/ 	.word	0x00000006
        /*1800*/ 	.word	0x000132a0
        /*1804*/ 	.short	0x010a
        /*1806*/ 	.byte	0x3f
	.zero		1


	//   ....[109]....
        /*1808*/ 	.word	0x00024d10
        /*180c*/ 	.word	0x00000006
        /*1810*/ 	.word	0x000132c0
        /*1814*/ 	.short	0x010a
        /*1816*/ 	.byte	0x3f
	.zero		1


	//   ....[110]....
        /*1818*/ 	.word	0x00024d60
        /*181c*/ 	.word	0x00000006
        /*1820*/ 	.word	0x000132a0
        /*1824*/ 	.short	0x010a
        /*1826*/ 	.byte	0x3f
	.zero		1


	//   ....[111]....
        /*1828*/ 	.word	0x00024db0
        /*182c*/ 	.word	0x00000006
        /*1830*/ 	.word	0x000132c0
        /*1834*/ 	.short	0x010a
        /*1836*/ 	.byte	0x3f
	.zero		1


	//   ....[112]....
        /*1838*/ 	.word	0x00024ed0
        /*183c*/ 	.word	0x00000004
        /*1840*/ 	.word	0x00013280
        /*1844*/ 	.short	0x010a
        /*1846*/ 	.byte	0x3f
	.zero		1


	//   ....[113]....
        /*1848*/ 	.word	0x000255e0
        /*184c*/ 	.word	0x00000004
        /*1850*/ 	.word	0x00013240
        /*1854*/ 	.short	0x010a
        /*1856*/ 	.byte	0x3f
	.zero		1


	//   ....[114]....
        /*1858*/ 	.word	0x000263a0
        /*185c*/ 	.word	0x00000012
        /*1860*/ 	.word	0x00013220
        /*1864*/ 	.short	0x010a
        /*1866*/ 	.byte	0x3f
	.zero		1


	//   ....[115]....
        /*1868*/ 	.word	0x00026400
        /*186c*/ 	.word	0x00000006
        /*1870*/ 	.word	0x00013280
        /*1874*/ 	.short	0x010a
        /*1876*/ 	.byte	0x3f
	.zero		1


	//   ....[116]....
        /*1878*/ 	.word	0x00026ad0
        /*187c*/ 	.word	0x00000006
        /*1880*/ 	.word	0x00013240
        /*1884*/ 	.short	0x010a
        /*1886*/ 	.byte	0x3f
	.zero		1


	//   ....[117]....
        /*1888*/ 	.word	0x00027090
        /*188c*/ 	.word	0x00000002
        /*1890*/ 	.word	0x00013270
        /*1894*/ 	.short	0x010a
        /*1896*/ 	.byte	0x3f
	.zero		1


	//   ....[118]....
        /*1898*/ 	.word	0x000270e0
        /*189c*/ 	.word	0x00000002
        /*18a0*/ 	.word	0x00013260
        /*18a4*/ 	.short	0x010a
        /*18a6*/ 	.byte	0x3f
	.zero		1


	//   ....[119]....
        /*18a8*/ 	.word	0x00027130
        /*18ac*/ 	.word	0x00000000
        /*18b0*/ 	.word	0x00013270
        /*18b4*/ 	.short	0x010a
        /*18b6*/ 	.byte	0x3f
	.zero		1


	//   ....[120]....
        /*18b8*/ 	.word	0x00027180
        /*18bc*/ 	.word	0x00000000
        /*18c0*/ 	.word	0x00013260
        /*18c4*/ 	.short	0x010a
        /*18c6*/ 	.byte	0x3f
	.zero		1


	//   ....[121]....
        /*18c8*/ 	.word	0x00027cb0
        /*18cc*/ 	.word	0x00000005
        /*18d0*/ 	.word	0x00013220
        /*18d4*/ 	.short	0x010a
        /*18d6*/ 	.byte	0x3f
	.zero		1


	//   ....[122]....
        /*18d8*/ 	.word	0x00027e50
        /*18dc*/ 	.word	0x00000004
        /*18e0*/ 	.word	0x00013240
        /*18e4*/ 	.short	0x010a
        /*18e6*/ 	.byte	0x3f
	.zero		1


	//   ....[123]....
        /*18e8*/ 	.word	0x00027ea0
        /*18ec*/ 	.word	0x00000005
        /*18f0*/ 	.word	0x00013240
        /*18f4*/ 	.short	0x010a
        /*18f6*/ 	.byte	0x3f
	.zero		1


	//   ....[124]....
        /*18f8*/ 	.word	0x00027ef0
        /*18fc*/ 	.word	0x00000004
        /*1900*/ 	.word	0x00013260
        /*1904*/ 	.short	0x010a
        /*1906*/ 	.byte	0x3f
	.zero		1


	//   ....[125]....
        /*1908*/ 	.word	0x00027f40
        /*190c*/ 	.word	0x00000005
        /*1910*/ 	.word	0x00013260
        /*1914*/ 	.short	0x010a
        /*1916*/ 	.byte	0x3f
	.zero		1


	//   ....[126]....
        /*1918*/ 	.word	0x00027f90
        /*191c*/ 	.word	0x00000004
        /*1920*/ 	.word	0x00013280
        /*1924*/ 	.short	0x010a
        /*1926*/ 	.byte	0x3f
	.zero		1


	//----- nvinfo : EIATTR_NUM_MBARRIERS
	.align		4
.L_1546:
        /*1928*/ 	.byte	0x03, 0x38
        /*192a*/ 	.short	0x0016


	//----- nvinfo : EIATTR_EXIT_INSTR_OFFSETS
	.align		4
        /*192c*/ 	.byte	0x04, 0x1c
        /*192e*/ 	.short	(.L_1548 - .L_1547)


	//   ....[0]....
.L_1547:
        /*1930*/ 	.word	0x00024020


	//----- nvinfo : EIATTR_MAX_THREADS
	.align		4
.L_1548:
        /*1934*/ 	.byte	0x04, 0x05
        /*1936*/ 	.short	(.L_1550 - .L_1549)
.L_1549:
        /*1938*/ 	.word	0x00000200
        /*193c*/ 	.word	0x00000001
        /*1940*/ 	.word	0x00000001


	//----- nvinfo : EIATTR_CRS_STACK_SIZE
	.align		4
.L_1550:
        /*1944*/ 	.byte	0x04, 0x1e
        /*1946*/ 	.short	(.L_1552 - .L_1551)
.L_1551:
        /*1948*/ 	.word	0x00000000


	//----- nvinfo : EIATTR_CBANK_PARAM_SIZE
	.align		4
.L_1552:
        /*194c*/ 	.byte	0x03, 0x19
        /*194e*/ 	.short	0x0af0


	//----- nvinfo : EIATTR_PARAM_CBANK
	.align		4
        /*1950*/ 	.byte	0x04, 0x0a
        /*1952*/ 	.short	(.L_1554 - .L_1553)
	.align		4
.L_1553:
        /*1954*/ 	.word	index@(.nv.constant0._ZN7cutlass13device_kernelIN5flash11enable_sm90INS1_16FlashAttnFwdSm90INS1_25CollectiveMainloopFwdSm90ILi2EN4cute5tupleIJNS5_1CILi1EEES8_S8_EEENS6_IJNS7_ILi192EEENS7_ILi160EEENS7_ILi64EEEEEELi64ENS_12float_e4m3_tEfNS_4arch4Sm90ELb0ELb1ELb0ELb1ELb1ELb1ELb0ELb1ELb1ELb1ELb1ELb0EEENS1_21CollectiveEpilogueFwdINS6_IJSA_SC_SB_EEES9_NS_10bfloat16_tESG_Li384ELb1ELb1ELb1ELb1EEENS1_36VarlenDynamicPersistentTileSchedulerILi192ELi160ELi384ELi128ELb1ELb1ELb1ELb1ELb0ELb1EEEEEEEEEvNT_6ParamsE)
        /*1958*/ 	.short	0x0210
        /*195a*/ 	.short	0x0af0


	//----- nvinfo : EIATTR_SW_WAR
	.align		4
.L_1554:
        /*195c*/ 	.byte	0x04, 0x36
        /*195e*/ 	.short	(.L_1556 - .L_1555)
.L_1555:
        /*1960*/ 	.word	0x00000008
.L_1556:


//--------------------- .nv.info._ZN7cutlass13device_kernelIN5flash11enable_sm90INS1_16FlashAttnFwdSm90INS1_25CollectiveMainloopFwdSm90ILi2EN4cute5tupleIJNS5_1CILi1EEES8_S8_EEENS6_IJNS7_ILi192EEENS7_ILi160EEENS7_ILi64EEEEEELi64ENS_12float_e4m3_tEfNS_4arch4Sm90ELb1ELb0ELb0ELb0ELb1ELb0ELb0ELb1ELb1ELb1ELb1ELb0EEENS1_21CollectiveEpilogueFwdINS6_IJSA_SC_SB_EEES9_NS_10bfloat16_tESG_Li384ELb0ELb1ELb1ELb1EEENS1_19SingleTileSchedulerILb0ELb1ELb1ELi192EEEEEEEEEvNT_6ParamsE --------------------------
	.section	.nv.info._ZN7cutlass13device_kernelIN5flash11enable_sm90INS1_16FlashAttnFwdSm90INS1_25CollectiveMainloopFwdSm90ILi2EN4cute5tupleIJNS5_1CILi1EEES8_S8_EEENS6_IJNS7_ILi192EEENS7_ILi160EEENS7_ILi64EEEEEELi64ENS_12float_e4m3_tEfNS_4arch4Sm90ELb1ELb0ELb0ELb0ELb1ELb0ELb0ELb1ELb1ELb1ELb1ELb0EEENS1_21CollectiveEpilogueFwdINS6_IJSA_SC_SB_EEES9_NS_10bfloat16_tESG_Li384ELb0ELb1ELb1ELb1EEENS1_19SingleTileSchedulerILb0ELb1ELb1ELi192EEEEEEEEEvNT_6ParamsE,"",@"SHT_CUDA_INFO"
	.sectionflags	@""
	.align	4


	//----- nvinfo : EIATTR_CUDA_API_VERSION
	.align		4
        /*0000*/ 	.byte	0x04, 0x37
        /*0002*/ 	.short	(.L_1558 - .L_1557)
.L_1557:
        /*0004*/ 	.word	0x00000082


	//----- nvinfo : EIATTR_KPARAM_INFO
	.align		4
.L_1558:
        /*0008*/ 	.byte	0x04, 0x17
        /*000a*/ 	.short	(.L_1560 - .L_1559)
.L_1559:
        /*000c*/ 	.word	0x00000000
        /*0010*/ 	.short	0x0000
        /*0012*/ 	.short	0x0070
        /*0014*/ 	.byte	0x00, 0xf0, 0x01, 0x28


	//----- nvinfo : EIATTR_SPARSE_MMA_MASK
	.align		4
.L_1560:
        /*0018*/ 	.byte	0x03, 0x50
        /*001a*/ 	.short	0x0000


	//----- nvinfo : EIATTR_MAXREG_COUNT
	.align		4
        /*001c*/ 	.byte	0x03, 0x1b
        /*001e*/ 	.short	0x0080


	//----- nvinfo : EIATTR_NUM_BARRIERS
	.align		4
        /*0020*/ 	.byte	0x02, 0x4c
        /*0022*/ 	.byte	0x09
	.zero		1


	//----- nvinfo : EIATTR_EXTERNS
	.align		4
        /*0024*/ 	.byte	0x04, 0x0f
        /*0026*/ 	.short	(.L_1562 - .L_1561)


	//   ....[0]....
	.align		4
.L_1561:
        /*0028*/ 	.word	index@(__assertfail)


	//----- nvinfo : EIATTR_ANNOTATIONS
	.align		4
.L_1562:
        /*002c*/ 	.byte	0x04, 0x55
        /*002e*/ 	.short	(.L_1564 - .L_1563)


	//   ....[0]....
.L_1563:
        /* <DEDUP_REMOVED lines=18> */


	//----- nvinfo : EIATTR_MERCURY_ISA_VERSION
	.align		4
.L_1564:
        /*0138*/ 	.byte	0x03, 0x5f
        /*013a*/ 	.short	0x0101


	//----- nvinfo : EIATTR_INT_WARP_WIDE_INSTR_OFFSETS
	.align		4
        /*013c*/ 	.byte	0x04, 0x31
        /*013e*/ 	.short	(.L_1566 - .L_1565)


	//   ....[0]....
.L_1565:
        /*0140*/ 	.word	0x000000c0


	//   ....[1]....
        /*0144*/ 	.word	0x000000d0


	//   ....[2]....
        /*0148*/ 	.word	0x00000170


	//----- nvinfo : EIATTR_COOP_GROUP_MASK_REGIDS
	.align		4
.L_1566:
        /*014c*/ 	.byte	0x04, 0x29
        /*014e*/ 	.short	(.L_1568 - .L_1567)


	//   ....[0]....
.L_1567:
        /*0150*/ 	.word	0xffffffff


	//   ....[1]....
        /*0154*/ 	.word	0xffffffff


	//   ....[2]....
        /*0158*/ 	.word	0xffffffff


	//   ....[3]....
        /*015c*/ 	.word	0xffffffff


	//   ....[4]....
        /*0160*/ 	.word	0xffffffff


	//   ....[5]....
        /*0164*/ 	.word	0xffffffff


	//   ....[6]....
        /*0168*/ 	.word	0xffffffff


	//   ....[7]....
        /*016c*/ 	.word	0xffffffff


	//   ....[8]....
        /*0170*/ 	.word	0xffffffff


	//   ....[9]....
        /*0174*/ 	.word	0xffffffff


	//   ....[10]....
        /*0178*/ 	.word	0xffffffff


	//   ....[11]....
        /*017c*/ 	.word	0xffffffff


	//   ....[12]....
        /*0180*/ 	.word	0xffffffff


	//   ....[13]....
        /*0184*/ 	.word	0xffffffff


	//   ....[14]....
        /*0188*/ 	.word	0xffffffff


	//   ....[15]....
        /*018c*/ 	.word	0xffffffff


	//   ....[16]....
        /*0190*/ 	.word	0xffffffff


	//   ....[17]....
        /*0194*/ 	.word	0xffffffff


	//   ....[18]....
        /*0198*/ 	.word	0xffffffff


	//   ....[19]....
        /*019c*/ 	.word	0xffffffff


	//   ....[20]....
        /*01a0*/ 	.word	0xffffffff


	//   ....[21]....
        /*01a4*/ 	.word	0xffffffff


	//   ....[22]....
        /*01a8*/ 	.word	0xffffffff


	//   ....[23]....
        /*01ac*/ 	.word	0xffffffff


	//   ....[24]....
        /*01b0*/ 	.word	0xffffffff


	//   ....[25]....
        /*01b4*/ 	.word	0xffffffff


	//   ....[26]....
        /*01b8*/ 	.word	0xffffffff


	//   ....[27]....
        /*01bc*/ 	.word	0xffffffff


	//   ....[28]....
        /*01c0*/ 	.word	0xffffffff


	//   ....[29]....
        /*01c4*/ 	.word	0xffffffff


	//   ....[30]....
        /*01c8*/ 	.word	0xffffffff


	//   ....[31]....
        /*01cc*/ 	.word	0xffffffff


	//   ....[32]....
        /*01d0*/ 	.word	0xffffffff


	//   ....[33]....
        /*01d4*/ 	.word	0xffffffff


	//   ....[34]....
        /*01d8*/ 	.word	0xffffffff


	//   ....[35]....
        /*01dc*/ 	.word	0xffffffff


	//   ....[36]....
        /*01e0*/ 	.word	0xffffffff


	//   ....[37]....
        /*01e4*/ 	.word	0xffffffff


	//   ....[38]....
        /*01e8*/ 	.word	0xffffffff


	//   ....[39]....
        /*01ec*/ 	.word	0xffffffff


	//   ....[40]....
        /*01f0*/ 	.word	0xffffffff


	//   ....[41]....
        /*01f4*/ 	.word	0xffffffff


	//   ....[42]....
        /*01f8*/ 	.word	0xffffffff


	//   ....[43]....
        /*01fc*/ 	.word	0xffffffff


	//   ....[44]....
        /*0200*/ 	.word	0xffffffff


	//   ....[45]....
        /*0204*/ 	.word	0xffffffff


	//   ....[46]....
        /*0208*/ 	.word	0xffffffff


	//   ....[47]....
        /*020c*/ 	.word	0xffffffff


	//   ....[48]....
        /*0210*/ 	.word	0xffffffff


	//   ....[49]....
        /*0214*/ 	.word	0xffffffff


	//   ....[50]....
        /*0218*/ 	.word	0xffffffff


	//   ....[51]....
        /*021c*/ 	.word	0xffffffff


	//   ....[52]....
        /*0220*/ 	.word	0xffffffff


	//   ....[53]....
        /*0224*/ 	.word	0xffffffff


	//   ....[54]....
        /*0228*/ 	.word	0xffffffff


	//   ....[55]....
        /*022c*/ 	.word	0xffffffff


	//   ....[56]....
        /*0230*/ 	.word	0xffffffff


	//   ....[57]....
        /*0234*/ 	.word	0xffffffff


	//   ....[58]....
        /*0238*/ 	.word	0xffffffff


	//   ....[59]....
        /*023c*/ 	.word	0xffffffff


	//   ....[60]....
        /*0240*/ 	.word	0xffffffff


	//   ....[61]....
        /*0244*/ 	.word	0xffffffff


	//   ....[62]....
        /*0248*/ 	.word	0xffffffff


	//   ....[63]....
        /*024c*/ 	.word	0xffffffff


	//   ....[64]....
        /*0250*/ 	.word	0xffffffff


	//   ....[65]....
        /*0254*/ 	.word	0xffffffff


	//   ....[66]....
        /*0258*/ 	.word	0xffffffff


	//   ....[67]....
        /*025c*/ 	.word	0xffffffff


	//   ....[68]....
        /*0260*/ 	.word	0xffffffff


	//   ....[69]....
        /*0264*/ 	.word	0xffffffff


	//   ....[70]....
        /*0268*/ 	.word	0xffffffff


	//   ....[71]....
        /*026c*/ 	.word	0xffffffff


	//   ....[72]....
        /*0270*/ 	.word	0xffffffff


	//   ....[73]....
        /*0274*/ 	.word	0xffffffff


	//   ....[74]....
        /*0278*/ 	.word	0xffffffff


	//   ....[75]....
        /*027c*/ 	.word	0xffffffff


	//   ....[76]....
        /*0280*/ 	.word	0xffffffff


	//   ....[77]....
        /*0284*/ 	.word	0xffffffff


	//   ....[78]....
        /*0288*/ 	.word	0xffffffff


	//   ....[79]....
        /*028c*/ 	.word	0xffffffff


	//   ....[80]....
        /*0290*/ 	.word	0xffffffff


	//   ....[81]....
        /*0294*/ 	.word	0xffffffff


	//   ....[82]....
        /*0298*/ 	.word	0xffffffff


	//   ....[83]....
        /*029c*/ 	.word	0xffffffff


	//   ....[84]....
        /*02a0*/ 	.word	0xffffffff


	//   ....[85]....
        /*02a4*/ 	.word	0xffffffff


	//   ....[86]....
        /*02a8*/ 	.word	0xffffffff


	//   ....[87]....
        /*02ac*/ 	.word	0xffffffff


	//   ....[88]....
        /*02b0*/ 	.word	0xffffffff


	//   ....[89]....
        /*02b4*/ 	.word	0xffffffff


	//   ....[90]....
        /*02b8*/ 	.word	0xffffffff


	//   ....[91]....
        /*02bc*/ 	.word	0xffffffff


	//   ....[92]....
        /*02c0*/ 	.word	0xffffffff


	//   ....[93]....
        /*02c4*/ 	.word	0xffffffff


	//   ....[94]....
        /*02c8*/ 	.word	0xffffffff


	//   ....[95]....
        /*02cc*/ 	.word	0xffffffff


	//   ....[96]....
        /*02d0*/ 	.word	0xffffffff


	//   ....[97]....
        /*02d4*/ 	.word	0xffffffff


	//   ....[98]....
        /*02d8*/ 	.word	0xffffffff


	//   ....[99]....
        /*02dc*/ 	.word	0xffffffff


	//   ....[100]....
        /*02e0*/ 	.word	0xffffffff


	//   ....[101]....
        /*02e4*/ 	.word	0xffffffff


	//   ....[102]....
        /*02e8*/ 	.word	0xffffffff


	//   ....[103]....
        /*02ec*/ 	.word	0xffffffff


	//   ....[104]....
        /*02f0*/ 	.word	0xffffffff


	//   ....[105]....
        /*02f4*/ 	.word	0xffffffff


	//   ....[106]....
        /*02f8*/ 	.word	0xffffffff


	//   ....[107]....
        /*02fc*/ 	.word	0xffffffff


	//   ....[108]....
        /*0300*/ 	.word	0xffffffff


	//   ....[109]....
        /*0304*/ 	.word	0xffffffff


	//   ....[110]....
        /*0308*/ 	.word	0xffffffff


	//   ....[111]....
        /*030c*/ 	.word	0xffffffff


	//   ....[112]....
        /*0310*/ 	.word	0xffffffff


	//   ....[113]....
        /*0314*/ 	.word	0xffffffff


	//   ....[114]....
        /*0318*/ 	.word	0xffffffff


	//   ....[115]....
        /*031c*/ 	.word	0xffffffff


	//   ....[116]....
        /*0320*/ 	.word	0xffffffff


	//   ....[117]....
        /*0324*/ 	.word	0xffffffff


	//   ....[118]....
        /*0328*/ 	.word	0xffffffff


	//   ....[119]....
        /*032c*/ 	.word	0xffffffff


	//   ....[120]....
        /*0330*/ 	.word	0xffffffff


	//   ....[121]....
        /*0334*/ 	.word	0x0500000f


	//   ....[122]....
        /*0338*/ 	.word	0x0500000f


	//   ....[123]....
        /*033c*/ 	.word	0x0500000f


	//   ....[124]....
        /*0340*/ 	.word	0x0500000f


	//   ....[125]....
        /*0344*/ 	.word	0x0500000f


	//   ....[126]....
        /*0348*/ 	.word	0x0500000f


	//   ....[127]....
        /*034c*/ 	.word	0x0500000f


	//   ....[128]....
        /*0350*/ 	.word	0x0500000f


	//   ....[129]....
        /*0354*/ 	.word	0x0500000f


	//   ....[130]....
        /*0358*/ 	.word	0x0500000f


	//   ....[131]....
        /*035c*/ 	.word	0x0500000f


	//   ....[132]....
        /*0360*/ 	.word	0x0500000f


	//   ....[133]....
        /*0364*/ 	.word	0x0500000f


	//   ....[134]....
        /*0368*/ 	.word	0x0500000f


	//   ....[135]....
        /*036c*/ 	.word	0x0500000f


	//   ....[136]....
        /*0370*/ 	.word	0x0500000f


	//   ....[137]....
        /*0374*/ 	.word	0x0500000f


	//   ....[138]....
        /*0378*/ 	.word	0x0500000f


	//   ....[139]....
        /*037c*/ 	.word	0x0500000f


	//   ....[140]....
        /*0380*/ 	.word	0x0500000f


	//   ....[141]....
        /*0384*/ 	.word	0x0500000f


	//   ....[142]....
        /*0388*/ 	.word	0x0500000f


	//   ....[143]....
        /*038c*/ 	.word	0x0500000f


	//   ....[144]....
        /*0390*/ 	.word	0x0500000f


	//   ....[145]....
        /*0394*/ 	.word	0x0500000f


	//   ....[146]....
        /*0398*/ 	.word	0x0500000f


	//   ....[147]....
        /*039c*/ 	.word	0x0500000f


	//   ....[148]....
        /*03a0*/ 	.word	0x0500000f


	//   ....[149]....
        /*03a4*/ 	.word	0x0500000f


	//   ....[150]....
        /*03a8*/ 	.word	0x0500000f


	//   ....[151]....
        /*03ac*/ 	.word	0x0500000f


	//   ....[152]....
        /*03b0*/ 	.word	0x0500000f


	//   ....[153]....
        /*03b4*/ 	.word	0x0500000f


	//   ....[154]....
        /*03b8*/ 	.word	0x0500000f


	//   ....[155]....
        /*03bc*/ 	.word	0x0500000f


	//   ....[156]....
        /*03c0*/ 	.word	0x0500000f


	//   ....[157]....
        /*03c4*/ 	.word	0x0500000f


	//   ....[158]....
        /*03c8*/ 	.word	0x0500000f


	//   ....[159]....
        /*03cc*/ 	.word	0x0500000f


	//   ....[160]....
        /*03d0*/ 	.word	0x0500000f


	//   ....[161]....
        /*03d4*/ 	.word	0x0500000f


	//   ....[162]....
        /*03d8*/ 	.word	0x0500000f


	//   ....[163]....
        /*03dc*/ 	.word	0x0500000f


	//   ....[164]....
        /*03e0*/ 	.word	0x0500000f


	//   ....[165]....
        /*03e4*/ 	.word	0x0500000f


	//   ....[166]....
        /*03e8*/ 	.word	0x0500000f


	//   ....[167]....
        /*03ec*/ 	.word	0x0500000f


	//   ....[168]....
        /*03f0*/ 	.word	0x0500000f


	//   ....[169]....
        /*03f4*/ 	.word	0x0500000f


	//   ....[170]....
        /*03f8*/ 	.word	0x0500000f


	//   ....[171]....
        /*03fc*/ 	.word	0x0500000f


	//   ....[172]....
        /*0400*/ 	.word	0x0500000f


	//   ....[173]....
        /*0404*/ 	.word	0x0500000f


	//----- nvinfo : EIATTR_COOP_GROUP_INSTR_OFFSETS
	.align		4
.L_1568:
        /*0408*/ 	.byte	0x04, 0x28
        /*040a*/ 	.short	(.L_1570 - .L_1569)


	//   ....[0]....
.L_1569:
        /*040c*/ 	.word	0x00000070


	//   ....[1]....
        /*0410*/ 	.word	0x000000b0


	//   ....[2]....
        /*0414*/ 	.word	0x000002d0


	//   ....[3]....
        /*0418*/ 	.word	0x00000430


	//   ....[4]....
        /*041c*/ 	.word	0x00000550


	//   ....[5]....
        /*0420*/ 	.word	0x000006b0


	//   ....[6]....
        /*0424*/ 	.word	0x00001360


	//   ....[7]....
        /*0428*/ 	.word	0x00001db0


	//   ....[8]....
        /*042c*/ 	.word	0x00002630


	//   ....[9]....
        /*0430*/ 	.word	0x00002660


	//   ....[10]....
        /*0434*/ 	.word	0x000026d0


	//   ....[11]....
        /*0438*/ 	.word	0x00003240


	//   ....[12]....
        /*043c*/ 	.word	0x00003310


	//   ....[13]....
        /*0440*/ 	.word	0x00004b40


	//   ....[14]....
        /*0444*/ 	.word	0x00004b60


	//   ....[15]....
        /*0448*/ 	.word	0x00005350


	//   ....[16]....
        /*044c*/ 	.word	0x00005460


	//   ....[17]....
        /*0450*/ 	.word	0x00005ee0


	//   ....[18]....
        /*0454*/ 	.word	0x00005f50


	//   ....[19]....
        /*0458*/ 	.word	0x00007dc0


	//   ....[20]....
        /*045c*/ 	.word	0x00007dd0


	//   ....[21]....
        /*0460*/ 	.word	0x00007e00


	//   ....[22]....
        /*0464*/ 	.word	0x00007e10


	//   ....[23]....
        /*0468*/ 	.word	0x000096a0


	//   ....[24]....
        /*046c*/ 	.word	0x000096b0


	//   ....[25]....
        /*0470*/ 	.word	0x00009730


	//   ....[26]....
        /*0474*/ 	.word	0x00009740


	//   ....[27]....
        /*0478*/ 	.word	0x0000a280


	//   ....[28]....
        /*047c*/ 	.word	0x0000a290


	//   ....[29]....
        /*0480*/ 	.word	0x0000a2a0


	//   ....[30]....
        /*0484*/ 	.word	0x0000a2b0


	//   ....[31]....
        /*0488*/ 	.word	0x0000a2c0


	//   ....[32]....
        /*048c*/ 	.word	0x0000a2d0


	//   ....[33]....
        /*0490*/ 	.word	0x0000a2f0


	//   ....[34]....
        /*0494*/ 	.word	0x0000a300


	//   ....[35]....
        /*0498*/ 	.word	0x0000a330


	//   ....[36]....
        /*049c*/ 	.word	0x0000a340


	//   ....[37]....
        /*04a0*/ 	.word	0x0000a350


	//   ....[38]....
        /*04a4*/ 	.word	0x0000a380


	//   ....[39]....
        /*04a8*/ 	.word	0x0000a3a0


	//   ....[40]....
        /*04ac*/ 	.word	0x0000a3b0


	//   ....[41]....
        /*04b0*/ 	.word	0x0000a3d0


	//   ....[42]....
        /*04b4*/ 	.word	0x0000a3e0


	//   ....[43]....
        /*04b8*/ 	.word	0x0000a3f0


	//   ....[44]....
        /*04bc*/ 	.word	0x0000a400


	//   ....[45]....
        /*04c0*/ 	.word	0x0000a410


	//   ....[46]....
        /*04c4*/ 	.word	0x0000a420


	//   ....[47]....
        /*04c8*/ 	.word	0x0000a450


	//   ....[48]....
        /*04cc*/ 	.word	0x0000a4b0


	//   ....[49]....
        /*04d0*/ 	.word	0x0000a4e0


	//   ....[50]....
        /*04d4*/ 	.word	0x0000a500


	//   ....[51]....
        /*04d8*/ 	.word	0x0000a530


	//   ....[52]....
        /*04dc*/ 	.word	0x0000a540


	//   ....[53]....
        /*04e0*/ 	.word	0x0000a550


	//   ....[54]....
        /*04e4*/ 	.word	0x0000a560


	//   ....[55]....
        /*04e8*/ 	.word	0x0000a570


	//   ....[56]....
        /*04ec*/ 	.word	0x0000a580


	//   ....[57]....
        /*04f0*/ 	.word	0x0000a5a0


	//   ....[58]....
        /*04f4*/ 	.word	0x0000a5b0


	//   ....[59]....
        /*04f8*/ 	.word	0x0000a850


	//   ....[60]....
        /*04fc*/ 	.word	0x0000a890


	//   ....[61]....
        /*0500*/ 	.word	0x0000a8c0


	//   ....[62]....
        /*0504*/ 	.word	0x0000a900


	//   ....[63]....
        /*0508*/ 	.word	0x0000a930


	//   ....[64]....
        /*050c*/ 	.word	0x0000a960


	//   ....[65]....
        /*0510*/ 	.word	0x0000ad20


	//   ....[66]....
        /*0514*/ 	.word	0x0000ad50


	//   ....[67]....
        /*0518*/ 	.word	0x0000b540


	//   ....[68]....
        /*051c*/ 	.word	0x0000cbd0


	//   ....[69]....
        /*0520*/ 	.word	0x0000cbe0


	//   ....[70]....
        /*0524*/ 	.word	0x0000cbf0


	//   ....[71]....
        /*0528*/ 	.word	0x0000cc90


	//   ....[72]....
        /*052c*/ 	.word	0x0000cca0


	//   ....[73]....
        /*0530*/ 	.word	0x0000ccf0


	//   ....[74]....
        /*0534*/ 	.word	0x0000cd00


	//   ....[75]....
        /*0538*/ 	.word	0x0000cd10


	//   ....[76]....
        /*053c*/ 	.word	0x0000cd60


	//   ....[77]....
        /*0540*/ 	.word	0x0000cdc0


	//   ....[78]....
        /*0544*/ 	.word	0x0000d220


	//   ....[79]....
        /*0548*/ 	.word	0x0000d230


	//   ....[80]....
        /*054c*/ 	.word	0x0000d240


	//   ....[81]....
        /*0550*/ 	.word	0x0000d280


	//   ....[82]....
        /*0554*/ 	.word	0x0000d2a0


	//   ....[83]....
        /*0558*/ 	.word	0x0000d2e0


	//   ....[84]....
        /*055c*/ 	.word	0x0000d300


	//   ....[85]....
        /*0560*/ 	.word	0x0000d310


	//   ....[86]....
        /*0564*/ 	.word	0x0000d320


	//   ....[87]....
        /*0568*/ 	.word	0x0000d340


	//   ....[88]....
        /*056c*/ 	.word	0x0000dad0


	//   ....[89]....
        /*0570*/ 	.word	0x0000db00


	//   ....[90]....
        /*0574*/ 	.word	0x0000db30


	//   ....[91]....
        /*0578*/ 	.word	0x0000db60


	//   ....[92]....
        /*057c*/ 	.word	0x0000db70


	//   ....[93]....
        /*0580*/ 	.word	0x0000db80


	//   ....[94]....
        /*0584*/ 	.word	0x0000dba0


	//   ....[95]....
        /*0588*/ 	.word	0x0000dbd0


	//   ....[96]....
        /*058c*/ 	.word	0x0000dbf0


	//   ....[97]....
        /*0590*/ 	.word	0x0000dd00


	//   ....[98]....
        /*0594*/ 	.word	0x0000dd30


	//   ....[99]....
        /*0598*/ 	.word	0x0000dd50


	//   ....[100]....
        /*059c*/ 	.word	0x0000e6a0


	//   ....[101]....
        /*05a0*/ 	.word	0x0000e6b0


	//   ....[102]....
        /*05a4*/ 	.word	0x0000e6c0


	//   ....[103]....
        /*05a8*/ 	.word	0x0000e730


	//   ....[104]....
        /*05ac*/ 	.word	0x0000e740


	//   ....[105]....
        /*05b0*/ 	.word	0x0000e780


	//   ....[106]....
        /*05b4*/ 	.word	0x0000e790


	//   ....[107]....
        /*05b8*/ 	.word	0x0000e7a0


	//   ....[108]....
        /*05bc*/ 	.word	0x0000e7e0


	//   ....[109]....
        /*05c0*/ 	.word	0x0000e820


	//   ....[110]....
        /*05c4*/ 	.word	0x0000ec40


	//   ....[111]....
        /*05c8*/ 	.word	0x0000ec50


	//   ....[112]....
        /*05cc*/ 	.word	0x0000ec60


	//   ....[113]....
        /*05d0*/ 	.word	0x0000ec80


	//   ....[114]....
        /*05d4*/ 	.word	0x0000ecd0


	//   ....[115]....
        /*05d8*/ 	.word	0x0000ece0


	//   ....[116]....
        /*05dc*/ 	.word	0x0000ed20


	//   ....[117]....
        /*05e0*/ 	.word	0x0000ed30


	//   ....[118]....
        /*05e4*/ 	.word	0x0000ed40


	//   ....[119]....
        /*05e8*/ 	.word	0x0000ed50


	//   ....[120]....
        /*05ec*/ 	.word	0x0000fb90


	//   ....[121]....
        /*05f0*/ 	.word	0x00010150


	//   ....[122]....
        /*05f4*/ 	.word	0x00010250


	//   ....[123]....
        /*05f8*/ 	.word	0x00010310


	//   ....[124]....
        /*05fc*/ 	.word	0x000103d0


	//   ....[125]....
        /*0600*/ 	.word	0x00010490


	//   ....[126]....
        /*0604*/ 	.word	0x00010550


	//   ....[127]....
        /*0608*/ 	.word	0x000105f0


	//   ....[128]....
        /*060c*/ 	.word	0x000106b0


	//   ....[129]....
        /*0610*/ 	.word	0x00010760


	//   ....[130]....
        /*0614*/ 	.word	0x00010880


	//   ....[131]....
        /*0618*/ 	.word	0x00010900


	//   ....[132]....
        /*061c*/ 	.word	0x00010a10


	//   ....[133]....
        /*0620*/ 	.word	0x00010aa0


	//   ....[134]....
        /*0624*/ 	.word	0x00010b20


	//   ....[135]....
        /*0628*/ 	.word	0x00010bb0


	//   ....[136]....
        /*062c*/ 	.word	0x00010c30


	//   ....[137]....
        /*0630*/ 	.word	0x00010cc0


	//   ....[138]....
        /*0634*/ 	.word	0x00010d20


	//   ....[139]....
        /*0638*/ 	.word	0x00010df0


	//   ....[140]....
        /*063c*/ 	.word	0x00010e50


	//   ....[141]....
        /*0640*/ 	.word	0x00010f20


	//   ....[142]....
        /*0644*/ 	.word	0x00010fb0


	//   ....[143]....
        /*0648*/ 	.word	0x00011020


	//   ....[144]....
        /*064c*/ 	.word	0x000110b0


	//   ....[145]....
        /*0650*/ 	.word	0x00011160


	//   ....[146]....
        /*0654*/ 	.word	0x00011230


	//   ....[147]....
        /*0658*/ 	.word	0x000112f0


	//   ....[148]....
        /*065c*/ 	.word	0x00011370


	//   ....[149]....
        /*0660*/ 	.word	0x00011420


	//   ....[150]....
        /*0664*/ 	.word	0x00011480


	//   ....[151]....
        /*0668*/ 	.word	0x00011540


	//   ....[152]....
        /*066c*/ 	.word	0x000115c0


	//   ....[153]....
        /*0670*/ 	.word	0x00011680


	//   ....[154]....
        /*0674*/ 	.word	0x000117b0


	//   ....[155]....
        /*0678*/ 	.word	0x00011850


	//   ....[156]....
        /*067c*/ 	.word	0x00011910


	//   ....[157]....
        /*0680*/ 	.word	0x000119b0


	//   ....[158]....
        /*0684*/ 	.word	0x00011a70


	//   ....[159]....
        /*0688*/ 	.word	0x00011b00


	//   ....[160]....
        /*068c*/ 	.word	0x00011bc0


	//   ....[161]....
        /*0690*/ 	.word	0x00011c60


	//   ....[162]....
        /*0694*/ 	.word	0x00011cd0


	//   ....[163]....
        /*0698*/ 	.word	0x00011d90


	//   ....[164]....
        /*069c*/ 	.word	0x00011e80


	//   ....[165]....
        /*06a0*/ 	.word	0x00011f20


	//   ....[166]....
        /*06a4*/ 	.word	0x00011f80


	//   ....[167]....
        /*06a8*/ 	.word	0x00012040


	//   ....[168]....
        /*06ac*/ 	.word	0x000120a0


	//   ....[169]....
        /*06b0*/ 	.word	0x00012150


	//   ....[170]....
        /*06b4*/ 	.word	0x000121b0


	//   ....[171]....
        /*06b8*/ 	.word	0x00012260


	//   ....[172]....
        /*06bc*/ 	.word	0x000122c0


	//   ....[173]....
        /*06c0*/ 	.word	0x00012370


	//----- nvinfo : EIATTR_REG_RECONFIG
	.align		4
.L_1570:
        /*06c4*/ 	.byte	0x01, 0x54
	.zero		2


	//----- nvinfo : EIATTR_SYSCALL_OFFSETS
	.align		4
        /*06c8*/ 	.byte	0x04, 0x46
        /*06ca*/ 	.short	(.L_1572 - .L_1571)


	//   ....[0]....
.L_1571:
        /*06cc*/ 	.word	0x00001530


	//   ....[1]....
        /*06d0*/ 	.word	0x0000bda0


	//   ....[2]....
        /*06d4*/ 	.word	0x0000bee0


	//   ....[3]....
        /*06d8*/ 	.word	0x0000c020


	//   ....[4]....
        /*06dc*/ 	.word	0x0000c140


	//   ....[5]....
        /*06e0*/ 	.word	0x0000d6f0


	//----- nvinfo : EIATTR_MBARRIER_INSTR_OFFSETS
	.align		4
.L_1572:
        /*06e4*/ 	.byte	0x04, 0x39
        /*06e6*/ 	.short	(.L_1574 - .L_1573)


	//   ....[0]....
.L_1573:
        /*06e8*/ 	.word	0x00000180
        /*06ec*/ 	.word	0x000000ff
        /*06f0*/ 	.word	0x00012400
        /*06f4*/ 	.short	0x0100
        /*06f6*/ 	.byte	0x08
	.zero		1


	//   ....[1]....
        /*06f8*/ 	.word	0x00000190
        /*06fc*/ 	.word	0x000000ff
        /*0700*/ 	.word	0x00012420
        /*0704*/ 	.short	0x0100
        /*0706*/ 	.byte	0x08
	.zero		1


	//   ....[2]....
        /*0708*/ 	.word	0x00000280
        /*070c*/ 	.word	0x000000ff
        /*0710*/ 	.word	0x00012430
        /*0714*/ 	.short	0x0100
        /*0716*/ 	.byte	0x08
	.zero		1


	//   ....[3]....
        /*0718*/ 	.word	0x00000290
        /*071c*/ 	.word	0x000000ff
        /*0720*/ 	.word	0x00012440
        /*0724*/ 	.short	0x0100
        /*0726*/ 	.byte	0x08
	.zero		1


	//   ....[4]....
        /*0728*/ 	.word	0x000002a0
        /*072c*/ 	.word	0x000000ff
        /*0730*/ 	.word	0x00012438
        /*0734*/ 	.short	0x0100
        /*0736*/ 	.byte	0x08
	.zero		1


	//   ....[5]....
        /*0738*/ 	.word	0x000002b0
        /*073c*/ 	.word	0x000000ff
        /*0740*/ 	.word	0x00012448
        /*0744*/ 	.short	0x0100
        /*0746*/ 	.byte	0x08
	.zero		1


	//   ....[6]....
        /*0748*/ 	.word	0x000003e0
        /*074c*/ 	.word	0x000000ff
        /*0750*/ 	.word	0x00012450
        /*0754*/ 	.short	0x0100
        /*0756*/ 	.byte	0x08
	.zero		1


	//   ....[7]....
        /*0758*/ 	.word	0x000003f0
        /*075c*/ 	.word	0x000000ff
        /*0760*/ 	.word	0x00012460
        /*0764*/ 	.short	0x0100
        /*0766*/ 	.byte	0x08
	.zero		1


	//   ....[8]....
        /*0768*/ 	.word	0x00000400
        /*076c*/ 	.word	0x000000ff
        /*0770*/ 	.word	0x00012458
        /*0774*/ 	.short	0x0100
        /*0776*/ 	.byte	0x08
	.zero		1


	//   ....[9]....
        /*0778*/ 	.word	0x00000410
        /*077c*/ 	.word	0x000000ff
        /*0780*/ 	.word	0x00012468
        /*0784*/ 	.short	0x0100
        /*0786*/ 	.byte	0x08
	.zero		1


	//   ....[10]....
        /*0788*/ 	.word	0x00000500
        /*078c*/ 	.word	0x000000ff
        /*0790*/ 	.word	0x00012470
        /*0794*/ 	.short	0x0100
        /*0796*/ 	.byte	0x06
	.zero		1


	//   ....[11]....
        /*0798*/ 	.word	0x00000510
        /*079c*/ 	.word	0x000000ff
        /*07a0*/ 	.word	0x00012480
        /*07a4*/ 	.short	0x0100
        /*07a6*/ 	.byte	0x06
	.zero		1


	//   ....[12]....
        /*07a8*/ 	.word	0x00000520
        /*07ac*/ 	.word	0x000000ff
        /*07b0*/ 	.word	0x00012478
        /*07b4*/ 	.short	0x0100
        /*07b6*/ 	.byte	0x06
	.zero		1


	//   ....[13]....
        /*07b8*/ 	.word	0x00000530
        /*07bc*/ 	.word	0x000000ff
        /*07c0*/ 	.word	0x00012488
        /*07c4*/ 	.short	0x0100
        /*07c6*/ 	.byte	0x06
	.zero		1


	//   ....[14]....
        /*07c8*/ 	.word	0x00000660
        /*07cc*/ 	.word	0x000000ff
        /*07d0*/ 	.word	0x00012490
        /*07d4*/ 	.short	0x0100
        /*07d6*/ 	.byte	0x08
	.zero		1


	//   ....[15]....
        /*07d8*/ 	.word	0x00000670
        /*07dc*/ 	.word	0x000000ff
        /*07e0*/ 	.word	0x000124a0
        /*07e4*/ 	.short	0x0100
        /*07e6*/ 	.byte	0x08
	.zero		1


	//   ....[16]....
        /*07e8*/ 	.word	0x00000680
        /*07ec*/ 	.word	0x000000ff
        /*07f0*/ 	.word	0x00012498
        /*07f4*/ 	.short	0x0100
        /*07f6*/ 	.byte	0x08
	.zero		1


	//   ....[17]....
        /*07f8*/ 	.word	0x00000690
        /*07fc*/ 	.word	0x000000ff
        /*0800*/ 	.word	0x000124a8
        /*0804*/ 	.short	0x0100
        /*0806*/ 	.byte	0x08
	.zero		1


	//   ....[18]....
        /*0808*/ 	.word	0x000007d0
        /*080c*/ 	.word	0x000000ff
        /*0810*/ 	.word	0x000124b0
        /*0814*/ 	.short	0x0100
        /*0816*/ 	.byte	0x08
	.zero		1


	//   ....[19]....
        /*0818*/ 	.word	0x000007e0
        /*081c*/ 	.word	0x000000ff
        /*0820*/ 	.word	0x000124c0
        /*0824*/ 	.short	0x0100
        /*0826*/ 	.byte	0x08
	.zero		1


	//   ....[20]....
        /*0828*/ 	.word	0x000007f0
        /*082c*/ 	.word	0x000000ff
        /*0830*/ 	.word	0x000124b8
        /*0834*/ 	.short	0x0100
        /*0836*/ 	.byte	0x08
	.zero		1


	//   ....[21]....
        /*0838*/ 	.word	0x00000800
        /*083c*/ 	.word	0x000000ff
        /*0840*/ 	.word	0x000124c8
        /*0844*/ 	.short	0x0100
        /*0846*/ 	.byte	0x08
	.zero		1


	//   ....[22]....
        /*0848*/ 	.word	0x00001550
        /*084c*/ 	.word	0x000000ff
        /*0850*/ 	.word	0x00012400
        /*0854*/ 	.short	0x010a
        /*0856*/ 	.byte	0x2f
	.zero		1


	//   ....[23]....
        /*0858*/ 	.word	0x000015c0
        /*085c*/ 	.word	0x000000ff
        /*0860*/ 	.word	0x00012430
        /*0864*/ 	.short	0x010a
        /*0866*/ 	.byte	0x2f
	.zero		1


	//   ....[24]....
        /*0868*/ 	.word	0x00001600
        /*086c*/ 	.word	0x000000ff
        /*0870*/ 	.word	0x00012430
        /*0874*/ 	.short	0x010a
        /*0876*/ 	.byte	0x2f
	.zero		1


	//   ....[25]....
        /*0878*/ 	.word	0x00001d00
        /*087c*/ 	.word	0x000000ff
        /*0880*/ 	.word	0x00000000
        /*0884*/ 	.short	0x0101
        /*0886*/ 	.byte	0x08
	.zero		1


	//   ....[26]....
        /*0888*/ 	.word	0x00004370
        /*088c*/ 	.word	0x000000ff
        /*0890*/ 	.word	0x00012430
        /*0894*/ 	.short	0x010a
        /*0896*/ 	.byte	0x12
	.zero		1


	//   ....[27]....
        /*0898*/ 	.word	0x000043b0
        /*089c*/ 	.word	0x000000ff
        /*08a0*/ 	.word	0x00012430
        /*08a4*/ 	.short	0x010a
        /*08a6*/ 	.byte	0x12
	.zero		1


	//   ....[28]....
        /*08a8*/ 	.word	0x00004800
        /*08ac*/ 	.word	0x000000ff
        /*08b0*/ 	.word	0x00012450
        /*08b4*/ 	.short	0x010a
        /*08b6*/ 	.byte	0x09
	.zero		1


	//   ....[29]....
        /*08b8*/ 	.word	0x00004840
        /*08bc*/ 	.word	0x000000ff
        /*08c0*/ 	.word	0x00012450
        /*08c4*/ 	.short	0x010a
        /*08c6*/ 	.byte	0x09
	.zero		1


	//   ....[30]....
        /*08c8*/ 	.word	0x00004ae0
        /*08cc*/ 	.word	0x000000ff
        /*08d0*/ 	.word	0x00000000
        /*08d4*/ 	.short	0x0101
        /*08d6*/ 	.byte	0x12
	.zero		1


	//   ....[31]....
        /*08d8*/ 	.word	0x00006c50
        /*08dc*/ 	.word	0x000000ff
        /*08e0*/ 	.word	0x00000000
        /*08e4*/ 	.short	0x0101
        /*08e6*/ 	.byte	0x06
	.zero		1


	//   ....[32]....
        /*08e8*/ 	.word	0x000071a0
        /*08ec*/ 	.word	0x000000ff
        /*08f0*/ 	.word	0x00012430
        /*08f4*/ 	.short	0x010a
        /*08f6*/ 	.byte	0x11
	.zero		1


	//   ....[33]....
        /*08f8*/ 	.word	0x000071e0
        /*08fc*/ 	.word	0x000000ff
        /*0900*/ 	.word	0x00012430
        /*0904*/ 	.short	0x010a
        /*0906*/ 	.byte	0x11
	.zero		1


	//   ....[34]....
        /*0908*/ 	.word	0x00007620
        /*090c*/ 	.word	0x000000ff
        /*0910*/ 	.word	0x00012450
        /*0914*/ 	.short	0x010a
        /*0916*/ 	.byte	0x09
	.zero		1


	//   ....[35]....
        /*0918*/ 	.word	0x00007660
        /*091c*/ 	.word	0x000000ff
        /*0920*/ 	.word	0x00012450
        /*0924*/ 	.short	0x010a
        /*0926*/ 	.byte	0x09
	.zero		1


	//   ....[36]....
        /*0928*/ 	.word	0x00007940
        /*092c*/ 	.word	0x000000ff
        /*0930*/ 	.word	0x00000000
        /*0934*/ 	.short	0x0101
        /*0936*/ 	.byte	0x11
	.zero		1


	//   ....[37]....
        /*0938*/ 	.word	0x00008ef0
        /*093c*/ 	.word	0x000000ff
        /*0940*/ 	.word	0x00000000
        /*0944*/ 	.short	0x0101
        /*0946*/ 	.byte	0x06
	.zero		1


	//   ....[38]....
        /*0948*/ 	.word	0x00009380
        /*094c*/ 	.word	0x000000ff
        /*0950*/ 	.word	0x00012450
        /*0954*/ 	.short	0x010a
        /*0956*/ 	.byte	0x10
	.zero		1


	//   ....[39]....
        /*0958*/ 	.word	0x000093c0
        /*095c*/ 	.word	0x000000ff
        /*0960*/ 	.word	0x00012450
        /*0964*/ 	.short	0x010a
        /*0966*/ 	.byte	0x10
	.zero		1


	//   ....[40]....
        /*0968*/ 	.word	0x00009a20
        /*096c*/ 	.word	0x000000ff
        /*0970*/ 	.word	0x00000000
        /*0974*/ 	.short	0x0101
        /*0976*/ 	.byte	0x04
	.zero		1


	//   ....[41]....
        /*0978*/ 	.word	0x0000a950
        /*097c*/ 	.word	0x000000ff
        /*0980*/ 	.word	0x00000000
        /*0984*/ 	.short	0x0101
        /*0986*/ 	.byte	0x04
	.zero		1


	//   ....[42]....
        /*0988*/ 	.word	0x0000c7e0
        /*098c*/ 	.word	0x000000ff
        /*0990*/ 	.word	0x00012480
        /*0994*/ 	.short	0x010a
        /*0996*/ 	.byte	0x2b
	.zero		1


	//   ....[43]....
        /*0998*/ 	.word	0x0000ce80
        /*099c*/ 	.word	0x000000ff
        /*09a0*/ 	.word	0x00012470
        /*09a4*/ 	.short	0x0107
        /*09a6*/ 	.byte	0x2b
	.zero		1


	//   ....[44]....
        /*09a8*/ 	.word	0x0000cf10
        /*09ac*/ 	.word	0x000000ff
        /*09b0*/ 	.word	0x00012470
        /*09b4*/ 	.short	0x0101
        /*09b6*/ 	.byte	0x2b
	.zero		1


	//   ....[45]....
        /*09b8*/ 	.word	0x0000cf60
        /*09bc*/ 	.word	0x000000ff
        /*09c0*/ 	.word	0x00012440
        /*09c4*/ 	.short	0x010a
        /*09c6*/ 	.byte	0x2b
	.zero		1


	//   ....[46]....
        /*09c8*/ 	.word	0x0000d490
        /*09cc*/ 	.word	0x000000ff
        /*09d0*/ 	.word	0x00012430
        /*09d4*/ 	.short	0x0107
        /*09d6*/ 	.byte	0x2b
	.zero		1


	//   ....[47]....
        /*09d8*/ 	.word	0x0000d520
        /*09dc*/ 	.word	0x000000ff
        /*09e0*/ 	.word	0x00012430
        /*09e4*/ 	.short	0x0101
        /*09e6*/ 	.byte	0x2b
	.zero		1


	//   ....[48]....
        /*09e8*/ 	.word	0x0000de60
        /*09ec*/ 	.word	0x000000ff
        /*09f0*/ 	.word	0x00012400
        /*09f4*/ 	.short	0x0107
        /*09f6*/ 	.byte	0x2b
	.zero		1


	//   ....[49]....
        /*09f8*/ 	.word	0x0000dea0
        /*09fc*/ 	.word	0x000000ff
        /*0a00*/ 	.word	0x00012400
        /*0a04*/ 	.short	0x0101
        /*0a06*/ 	.byte	0x2b
	.zero		1


	//   ....[50]....
        /*0a08*/ 	.word	0x0000deb0
        /*0a0c*/ 	.word	0x000000ff
        /*0a10*/ 	.word	0x00012420
        /*0a14*/ 	.short	0x010a
        /*0a16*/ 	.byte	0x2b
	.zero		1


	//   ....[51]....
        /*0a18*/ 	.word	0x0000e360
        /*0a1c*/ 	.word	0x00000005
        /*0a20*/ 	.word	0x00012480
        /*0a24*/ 	.short	0x010a
        /*0a26*/ 	.byte	0x3f
	.zero		1


	//   ....[52]....
        /*0a28*/ 	.word	0x0000e8d0
        /*0a2c*/ 	.word	0x00000005
        /*0a30*/ 	.word	0x00012470
        /*0a34*/ 	.short	0x0107
        /*0a36*/ 	.byte	0x3f
	.zero		1


	//   ....[53]....
        /*0a38*/ 	.word	0x0000e960
        /*0a3c*/ 	.word	0x00000005
        /*0a40*/ 	.word	0x00012470
        /*0a44*/ 	.short	0x0101
        /*0a46*/ 	.byte	0x3f
	.zero		1


	//   ....[54]....
        /*0a48*/ 	.word	0x0000e990
        /*0a4c*/ 	.word	0x00000005
        /*0a50*/ 	.word	0x00012440
        /*0a54*/ 	.short	0x010a
        /*0a56*/ 	.byte	0x3f
	.zero		1


	//   ....[55]....
        /*0a58*/ 	.word	0x0000ee30
        /*0a5c*/ 	.word	0x00000005
        /*0a60*/ 	.word	0x00012430
        /*0a64*/ 	.short	0x0107
        /*0a66*/ 	.byte	0x3f
	.zero		1


	//   ....[56]....
        /*0a68*/ 	.word	0x0000eed0
        /*0a6c*/ 	.word	0x00000005
        /*0a70*/ 	.word	0x00012430
        /*0a74*/ 	.short	0x0101
        /*0a76*/ 	.byte	0x3f
	.zero		1


	//   ....[57]....
        /*0a78*/ 	.word	0x0000ef50
        /*0a7c*/ 	.word	0x00000003
        /*0a80*/ 	.word	0x00012470
        /*0a84*/ 	.short	0x010a
        /*0a86*/ 	.byte	0x3f
	.zero		1


	//   ....[58]....
        /*0a88*/ 	.word	0x0000efe0
        /*0a8c*/ 	.word	0x00000003
        /*0a90*/ 	.word	0x00012460
        /*0a94*/ 	.short	0x010a
        /*0a96*/ 	.byte	0x3f
	.zero		1


	//   ....[59]....
        /*0a98*/ 	.word	0x0000f3d0
        /*0a9c*/ 	.word	0x00000003
        /*0aa0*/ 	.word	0x00012450
        /*0aa4*/ 	.short	0x0101
        /*0aa6*/ 	.byte	0x3f
	.zero		1


	//   ....[60]....
        /*0aa8*/ 	.word	0x0000f470
        /*0aac*/ 	.word	0x00000003
        /*0ab0*/ 	.word	0x00000000
        /*0ab4*/ 	.short	0x0101
        /*0ab6*/ 	.byte	0x3f
	.zero		1


	//   ....[61]....
        /*0ab8*/ 	.word	0x0000f570
        /*0abc*/ 	.word	0x00000002
        /*0ac0*/ 	.word	0x00012470
        /*0ac4*/ 	.short	0x010a
        /*0ac6*/ 	.byte	0x3f
	.zero		1


	//   ....[62]....
        /*0ac8*/ 	.word	0x0000f620
        /*0acc*/ 	.word	0x00000002
        /*0ad0*/ 	.word	0x00012460
        /*0ad4*/ 	.short	0x010a
        /*0ad6*/ 	.byte	0x3f
	.zero		1


	//   ....[63]....
        /*0ad8*/ 	.word	0x0000fa10
        /*0adc*/ 	.word	0x00000002
        /*0ae0*/ 	.word	0x00012450
        /*0ae4*/ 	.short	0x0101
        /*0ae6*/ 	.byte	0x3f
	.zero		1


	//   ....[64]....
        /*0ae8*/ 	.word	0x0000faa0
        /*0aec*/ 	.word	0x00000002
        /*0af0*/ 	.word	0x00000000
        /*0af4*/ 	.short	0x0101
        /*0af6*/ 	.byte	0x3f
	.zero		1


	//   ....[65]....
        /*0af8*/ 	.word	0x0000fb40
        /*0afc*/ 	.word	0x00000006
        /*0b00*/ 	.word	0x00012420
        /*0b04*/ 	.short	0x010a
        /*0b06*/ 	.byte	0x3f
	.zero		1


	//   ....[66]....
        /*0b08*/ 	.word	0x0000fc60
        /*0b0c*/ 	.word	0x00000005
        /*0b10*/ 	.word	0x00012440
        /*0b14*/ 	.short	0x010a
        /*0b16*/ 	.byte	0x3f
	.zero		1


	//   ....[67]....
        /*0b18*/ 	.word	0x0000fd00
        /*0b1c*/ 	.word	0x00000003
        /*0b20*/ 	.word	0x00012440
        /*0b24*/ 	.short	0x010a
        /*0b26*/ 	.byte	0x3f
	.zero		1


	//   ....[68]....
        /*0b28*/ 	.word	0x0000fd40
        /*0b2c*/ 	.word	0x00000005
        /*0b30*/ 	.word	0x00012460
        /*0b34*/ 	.short	0x010a
        /*0b36*/ 	.byte	0x3f
	.zero		1


	//   ....[69]....
        /*0b38*/ 	.word	0x0000fd80
        /*0b3c*/ 	.word	0x00000003
        /*0b40*/ 	.word	0x00012460
        /*0b44*/ 	.short	0x010a
        /*0b46*/ 	.byte	0x3f
	.zero		1


	//   ....[70]....
        /*0b48*/ 	.word	0x0000fdc0
        /*0b4c*/ 	.word	0x00000005
        /*0b50*/ 	.word	0x00012480
        /*0b54*/ 	.short	0x010a
        /*0b56*/ 	.byte	0x3f
	.zero		1


	//   ....[71]....
        /*0b58*/ 	.word	0x0000fe00
        /*0b5c*/ 	.word	0x00000003
        /*0b60*/ 	.word	0x00012480
        /*0b64*/ 	.short	0x010a
        /*0b66*/ 	.byte	0x3f
	.zero		1


	//   ....[72]....
        /*0b68*/ 	.word	0x0000fe70
        /*0b6c*/ 	.word	0x00000003
        /*0b70*/ 	.word	0x00012400
        /*0b74*/ 	.short	0x010a
        /*0b76*/ 	.byte	0x3f
	.zero		1


	//   ....[73]....
        /*0b78*/ 	.word	0x0000fed0
        /*0b7c*/ 	.word	0x00000003
        /*0b80*/ 	.word	0x00012430
        /*0b84*/ 	.short	0x010a
        /*0b86*/ 	.byte	0x3f
	.zero		1


	//   ....[74]....
        /*0b88*/ 	.word	0x0000ff30
        /*0b8c*/ 	.word	0x00000009
        /*0b90*/ 	.word	0x00012430
        /*0b94*/ 	.short	0x010a
        /*0b96*/ 	.byte	0x3f
	.zero		1


	//   ....[75]....
        /*0b98*/ 	.word	0x0000ff90
        /*0b9c*/ 	.word	0x00000009
        /*0ba0*/ 	.word	0x00012450
        /*0ba4*/ 	.short	0x010a
        /*0ba6*/ 	.byte	0x3f
	.zero		1


	//   ....[76]....
        /*0ba8*/ 	.word	0x0000fff0
        /*0bac*/ 	.word	0x00000009
        /*0bb0*/ 	.word	0x00012430
        /*0bb4*/ 	.short	0x010a
        /*0bb6*/ 	.byte	0x3f
	.zero		1


	//   ....[77]....
        /*0bb8*/ 	.word	0x00010050
        /*0bbc*/ 	.word	0x00000009
        /*0bc0*/ 	.word	0x00012450
        /*0bc4*/ 	.short	0x010a
        /*0bc6*/ 	.byte	0x3f
	.zero		1


	//   ....[78]....
        /*0bc8*/ 	.word	0x000100b0
        /*0bcc*/ 	.word	0x00000006
        /*0bd0*/ 	.word	0x00012450
        /*0bd4*/ 	.short	0x010a
        /*0bd6*/ 	.byte	0x3f
	.zero		1


	//   ....[79]....
        /*0bd8*/ 	.word	0x000101a0
        /*0bdc*/ 	.word	0x0000001b
        /*0be0*/ 	.word	0x00012480
        /*0be4*/ 	.short	0x010a
        /*0be6*/ 	.byte	0x3f
	.zero		1


	//   ....[80]....
        /*0be8*/ 	.word	0x00010960
        /*0bec*/ 	.word	0x0000001b
        /*0bf0*/ 	.word	0x00012440
        /*0bf4*/ 	.short	0x010a
        /*0bf6*/ 	.byte	0x3f
	.zero		1


	//   ....[81]....
        /*0bf8*/ 	.word	0x000116b0
        /*0bfc*/ 	.word	0x0000001b
        /*0c00*/ 	.word	0x00012420
        /*0c04*/ 	.short	0x010a
        /*0c06*/ 	.byte	0x3f
	.zero		1


	//   ....[82]....
        /*0c08*/ 	.word	0x00011700
        /*0c0c*/ 	.word	0x00000005
        /*0c10*/ 	.word	0x00012480
        /*0c14*/ 	.short	0x010a
        /*0c16*/ 	.byte	0x3f
	.zero		1


	//   ....[83]....
        /*0c18*/ 	.word	0x00011dd0
        /*0c1c*/ 	.word	0x00000005
        /*0c20*/ 	.word	0x00012440
        /*0c24*/ 	.short	0x010a
        /*0c26*/ 	.byte	0x3f
	.zero		1


	//   ....[84]....
        /*0c28*/ 	.word	0x000123a0
        /*0c2c*/ 	.word	0x00000003
        /*0c30*/ 	.word	0x00012470
        /*0c34*/ 	.short	0x010a
        /*0c36*/ 	.byte	0x3f
	.zero		1


	//   ....[85]....
        /*0c38*/ 	.word	0x000123f0
        /*0c3c*/ 	.word	0x00000003
        /*0c40*/ 	.word	0x00012460
        /*0c44*/ 	.short	0x010a
        /*0c46*/ 	.byte	0x3f
	.zero		1


	//   ....[86]....
        /*0c48*/ 	.word	0x00012440
        /*0c4c*/ 	.word	0x00000002
        /*0c50*/ 	.word	0x00012470
        /*0c54*/ 	.short	0x010a
        /*0c56*/ 	.byte	0x3f
	.zero		1


	//   ....[87]....
        /*0c58*/ 	.word	0x00012490
        /*0c5c*/ 	.word	0x00000002
        /*0c60*/ 	.word	0x00012460
        /*0c64*/ 	.short	0x010a
        /*0c66*/ 	.byte	0x3f
	.zero		1


	//   ....[88]....
        /*0c68*/ 	.word	0x000124e0
        /*0c6c*/ 	.word	0x00000006
        /*0c70*/ 	.word	0x00012420
        /*0c74*/ 	.short	0x010a
        /*0c76*/ 	.byte	0x3f
	.zero		1


	//   ....[89]....
        /*0c78*/ 	.word	0x00012530
        /*0c7c*/ 	.word	0x00000005
        /*0c80*/ 	.word	0x00012440
        /*0c84*/ 	.short	0x010a
        /*0c86*/ 	.byte	0x3f
	.zero		1


	//   ....[90]....
        /*0c88*/ 	.word	0x00012580
        /*0c8c*/ 	.word	0x00000003
        /*0c90*/ 	.word	0x00012440
        /*0c94*/ 	.short	0x010a
        /*0c96*/ 	.byte	0x3f
	.zero		1


	//   ....[91]....
        /*0c98*/ 	.word	0x000125d0
        /*0c9c*/ 	.word	0x00000005
        /*0ca0*/ 	.word	0x00012460
        /*0ca4*/ 	.short	0x010a
        /*0ca6*/ 	.byte	0x3f
	.zero		1


	//   ....[92]....
        /*0ca8*/ 	.word	0x00012620
        /*0cac*/ 	.word	0x00000003
        /*0cb0*/ 	.word	0x00012460
        /*0cb4*/ 	.short	0x010a
        /*0cb6*/ 	.byte	0x3f
	.zero		1


	//   ....[93]....
        /*0cb8*/ 	.word	0x00012670
        /*0cbc*/ 	.word	0x00000005
        /*0cc0*/ 	.word	0x00012480
        /*0cc4*/ 	.short	0x010a
        /*0cc6*/ 	.byte	0x3f
	.zero		1


	//----- nvinfo : EIATTR_NUM_MBARRIERS
	.align		4
.L_1574:
        /*0cc8*/ 	.byte	0x03, 0x38
        /*0cca*/ 	.short	0x0016


	//----- nvinfo : EIATTR_EXIT_INSTR_OFFSETS
	.align		4
        /*0ccc*/ 	.byte	0x04, 0x1c
        /*0cce*/ 	.short	(.L_1576 - .L_1575)


	//   ....[0]....
.L_1575:
        /*0cd0*/ 	.word	0x0000fe50


	//----- nvinfo : EIATTR_MAX_THREADS
	.align		4
.L_1576:
        /*0cd4*/ 	.byte	0x04, 0x05
        /*0cd6*/ 	.short	(.L_1578 - .L_1577)
.L_1577:
        /*0cd8*/ 	.word	0x00000200
        /*0cdc*/ 	.word	0x00000001
        /*0ce0*/ 	.word	0x00000001


	//----- nvinfo : EIATTR_CRS_STACK_SIZE
	.align		4
.L_1578:
        /*0ce4*/ 	.byte	0x04, 0x1e
        /*0ce6*/ 	.short	(.L_1580 - .L_1579)
.L_1579:
        /*0ce8*/ 	.word	0x00000000


	//----- nvinfo : EIATTR_CBANK_PARAM_SIZE
	.align		4
.L_1580:
        /*0cec*/ 	.byte	0x03, 0x19
        /*0cee*/ 	.short	0x0a70


	//----- nvinfo : EIATTR_PARAM_CBANK
	.align		4
        /*0cf0*/ 	.byte	0x04, 0x0a
        /*0cf2*/ 	.short	(.L_1582 - .L_1581)
	.align		4
.L_1581:
        /*0cf4*/ 	.word	index@(.nv.constant0._ZN7cutlass13device_kernelIN5flash11enable_sm90INS1_16FlashAttnFwdSm90INS1_25CollectiveMainloopFwdSm90ILi2EN4cute5tupleIJNS5_1CILi1EEES8_S8_EEENS6_IJNS7_ILi192EEENS7_ILi160EEENS7_ILi64EEEEEELi64ENS_12float_e4m3_tEfNS_4arch4Sm90ELb1ELb0ELb0ELb0ELb1ELb0ELb0ELb1ELb1ELb1ELb1ELb0EEENS1_21CollectiveEpilogueFwdINS6_IJSA_SC_SB_EEES9_NS_10bfloat16_tESG_Li384ELb0ELb1ELb1ELb1EEENS1_19SingleTileSchedulerILb0ELb1ELb1ELi192EEEEEEEEEvNT_6ParamsE)
        /*0cf8*/ 	.short	0x0210
        /*0cfa*/ 	.short	0x0a70


	//----- nvinfo : EIATTR_SW_WAR
	.align		4
.L_1582:
        /*0cfc*/ 	.byte	0x04, 0x36
        /*0cfe*/ 	.short	(.L_1584 - .L_1583)
.L_1583:
        /*0d00*/ 	.word	0x00000008
.L_1584:


//--------------------- .nv.info._ZN7cutlass13device_kernelIN5flash11enable_sm90INS1_16FlashAttnFwdSm90INS1_25CollectiveMainloopFwdSm90ILi2EN4cute5tupleIJNS5_1CILi1EEES8_S8_EEENS6_IJNS7_ILi192EEENS7_ILi160EEENS7_ILi64EEEEEELi64ENS_12float_e4m3_tEfNS_4arch4Sm90ELb1ELb0ELb0ELb1ELb1ELb0ELb0ELb1ELb1ELb1ELb1ELb0EEENS1_21CollectiveEpilogueFwdINS6_IJSA_SC_SB_EEES9_NS_10bfloat16_tESG_Li384ELb1ELb1ELb1ELb1EEENS1_36VarlenDynamicPersistentTileSchedulerILi192ELi160ELi384ELi128ELb1ELb1ELb1ELb1ELb1ELb1EEEEEEEEEvNT_6ParamsE --------------------------
	.section	.nv.info._ZN7cutlass13device_kernelIN5flash11enable_sm90INS1_16FlashAttnFwdSm90INS1_25CollectiveMainloopFwdSm90ILi2EN4cute5tupleIJNS5_1CILi1EEES8_S8_EEENS6_IJNS7_ILi192EEENS7_ILi160EEENS7_ILi64EEEEEELi64ENS_12float_e4m3_tEfNS_4arch4Sm90ELb1ELb0ELb0ELb1ELb1ELb0ELb0ELb1ELb1ELb1ELb1ELb0EEENS1_21CollectiveEpilogueFwdINS6_IJSA_SC_SB_EEES9_NS_10bfloat16_tESG_Li384ELb1ELb1ELb1ELb1EEENS1_36VarlenDynamicPersistentTileSchedulerILi192ELi160ELi384ELi128ELb1ELb1ELb1ELb1ELb1ELb1EEEEEEEEEvNT_6ParamsE,"",@"SHT_CUDA_INFO"
	.sectionflags	@""
	.align	4


	//----- nvinfo : EIATTR_CUDA_API_VERSION
	.align		4
        /*0000*/ 	.byte	0x04, 0x37
        /*0002*/ 	.short	(.L_1586 - .L_1585)
.L_1585:
        /*0004*/ 	.word	0x00000082


	//----- nvinfo : EIATTR_KPARAM_INFO
	.align		4
.L_1586:
        /*0008*/ 	.byte	0x04, 0x17
        /*000a*/ 	.short	(.L_1588 - .L_1587)
.L_1587:
        /*000c*/ 	.word	0x00000000
        /*0010*/ 	.short	0x0000
        /*0012*/ 	.short	0x0070
        /*0014*/ 	.byte	0x00, 0xf0, 0x01, 0x2a


	//----- nvinfo : EIATTR_SPARSE_MMA_MASK
	.align		4
.L_1588:
        /*0018*/ 	.byte	0x03, 0x50
        /*001a*/ 	.short	0x0000


	//----- nvinfo : EIATTR_MAXREG_COUNT
	.align		4
        /*001c*/ 	.byte	0x03, 0x1b
        /*001e*/ 	.short	0x0080


	//----- nvinfo : EIATTR_NUM_BARRIERS
	.align		4
        /*0020*/ 	.byte	0x02, 0x4c
        /*0022*/ 	.byte	0x09
	.zero		1


	//----- nvinfo : EIATTR_EXTERNS
	.align		4
        /*0024*/ 	.byte	0x04, 0x0f
        /*0026*/ 	.short	(.L_1590 - .L_1589)


	//   ....[0]....
	.align		4
.L_1589:
        /*0028*/ 	.word	index@(__assertfail)


	//----- nvinfo : EIATTR_ANNOTATIONS
	.align		4
.L_1590:
        /*002c*/ 	.byte	0x04, 0x55
        /*002e*/ 	.short	(.L_1592 - .L_1591)


	//   ....[0]....
.L_1591:
        /* <DEDUP_REMOVED lines=56> */


	//----- nvinfo : EIATTR_MERCURY_ISA_VERSION
	.align		4
.L_1592:
        /*0398*/ 	.byte	0x03, 0x5f
        /*039a*/ 	.short	0x0101


	//----- nvinfo : EIATTR_UNUSED_LOAD_BYTE_OFFSET
	.align		4
        /*039c*/ 	.byte	0x04, 0x44
        /*039e*/ 	.short	(.L_1594 - .L_1593)


	//   ....[0]....
.L_1593:
        /*03a0*/ 	.word	0x00000940
        /*03a4*/ 	.word	0x0000fff0


	//   ....[1]....
        /*03a8*/ 	.word	0x0000a1b0
        /*03ac*/ 	.word	0x0000fff0


	//----- nvinfo : EIATTR_INT_WARP_WIDE_INSTR_OFFSETS
	.align		4
.L_1594:
        /*03b0*/ 	.byte	0x04, 0x31
        /*03b2*/ 	.short	(.L_1596 - .L_1595)


	//   ....[0]....
.L_1595:
        /*03b4*/ 	.word	0x000000c0


	//   ....[1]....
        /*03b8*/ 	.word	0x000000d0


	//   ....[2]....
        /*03bc*/ 	.word	0x00000170


	//   ....[3]....
        /*03c0*/ 	.word	0x0000e8f0


	//   ....[4]....
        /*03c4*/ 	.word	0x0000e980


	//   ....[5]....
        /*03c8*/ 	.word	0x00012560


	//   ....[6]....
        /*03cc*/ 	.word	0x000125f0


	//----- nvinfo : EIATTR_COOP_GROUP_MASK_REGIDS
	.align		4
.L_1596:
        /*03d0*/ 	.byte	0x04, 0x29
        /*03d2*/ 	.short	(.L_1598 - .L_1597)


	//   ....[0]....
.L_1597:
        /*03d4*/ 	.word	0xffffffff


	//   ....[1]....
        /*03d8*/ 	.word	0xffffffff


	//   ....[2]....
        /*03dc*/ 	.word	0xffffffff


	//   ....[3]....
        /*03e0*/ 	.word	0xffffffff


	//   ....[4]....
        /*03e4*/ 	.word	0xffffffff


	//   ....[5]....
        /*03e8*/ 	.word	0xffffffff


	//   ....[6]....
        /*03ec*/ 	.word	0xffffffff


	//   ....[7]....
        /*03f0*/ 	.word	0xffffffff


	//   ....[8]....
        /*03f4*/ 	.word	0xffffffff


	//   ....[9]....
        /*03f8*/ 	.word	0xffffffff


	//   ....[10]....
        /*03fc*/ 	.word	0xffffffff


	//   ....[11]....
        /*0400*/ 	.word	0xffffffff


	//   ....[12]....
        /*0404*/ 	.word	0xffffffff


	//   ....[13]....
        /*0408*/ 	.word	0xffffffff


	//   ....[14]....
        /*040c*/ 	.word	0xffffffff


	//   ....[15]....
        /*0410*/ 	.word	0xffffffff


	//   ....[16]....
        /*0414*/ 	.word	0xffffffff


	//   ....[17]....
        /*0418*/ 	.word	0xffffffff


	//   ....[18]....
        /*041c*/ 	.word	0xffffffff


	//   ....[19]....
        /*0420*/ 	.word	0xffffffff


	//   ....[20]....
        /*0424*/ 	.word	0xffffffff


	//   ....[21]....
        /*0428*/ 	.word	0xffffffff


	//   ....[22]....
        /*042c*/ 	.word	0xffffffff


	//   ....[23]....
        /*0430*/ 	.word	0xffffffff


	//   ....[24]....
        /*0434*/ 	.word	0xffffffff


	//   ....[25]....
        /*0438*/ 	.word	0xffffffff


	//   ....[26]....
        /*043c*/ 	.word	0xffffffff


	//   ....[27]....
        /*0440*/ 	.word	0xffffffff


	//   ....[28]....
        /*0444*/ 	.word	0xffffffff


	//   ....[29]....
        /*0448*/ 	.word	0xffffffff


	//   ....[30]....
        /*044c*/ 	.word	0xffffffff


	//   ....[31]....
        /*0450*/ 	.word	0xffffffff


	//   ....[32]....
        /*0454*/ 	.word	0xffffffff


	//   ....[33]....
        /*0458*/ 	.word	0xffffffff


	//   ....[34]....
        /*045c*/ 	.word	0xffffffff


	//   ....[35]....
        /*0460*/ 	.word	0xffffffff


	//   ....[36]....
        /*0464*/ 	.word	0xffffffff


	//   ....[37]....
        /*0468*/ 	.word	0xffffffff


	//   ....[38]....
        /*046c*/ 	.word	0xffffffff


	//   ....[39]....
        /*0470*/ 	.word	0xffffffff


	//   ....[40]....
        /*0474*/ 	.word	0xffffffff


	//   ....[41]....
        /*0478*/ 	.word	0xffffffff


	//   ....[42]....
        /*047c*/ 	.word	0xffffffff


	//   ....[43]....
        /*0480*/ 	.word	0xffffffff


	//   ....[44]....
        /*0484*/ 	.word	0xffffffff


	//   ....[45]....
        /*0488*/ 	.word	0xffffffff


	//   ....[46]....
        /*048c*/ 	.word	0xffffffff


	//   ....[47]....
        /*0490*/ 	.word	0xffffffff


	//   ....[48]....
        /*0494*/ 	.word	0xffffffff


	//   ....[49]....
        /*0498*/ 	.word	0xffffffff


	//   ....[50]....
        /*049c*/ 	.word	0xffffffff


	//   ....[51]....
        /*04a0*/ 	.word	0xffffffff


	//   ....[52]....
        /*04a4*/ 	.word	0xffffffff


	//   ....[53]....
        /*04a8*/ 	.word	0xffffffff


	//   ....[54]....
        /*04ac*/ 	.word	0xffffffff


	//   ....[55]....
        /*04b0*/ 	.word	0xffffffff


	//   ....[56]....
        /*04b4*/ 	.word	0xffffffff


	//   ....[57]....
        /*04b8*/ 	.word	0xffffffff


	//   ....[58]....
        /*04bc*/ 	.word	0xffffffff


	//   ....[59]....
        /*04c0*/ 	.word	0xffffffff


	//   ....[60]....
        /*04c4*/ 	.word	0xffffffff


	//   ....[61]....
        /*04c8*/ 	.word	0xffffffff


	//   ....[62]....
        /*04cc*/ 	.word	0xffffffff


	//   ....[63]....
        /*04d0*/ 	.word	0xffffffff


	//   ....[64]....
        /*04d4*/ 	.word	0xffffffff


	//   ....[65]....
        /*04d8*/ 	.word	0xffffffff


	//   ....[66]....
        /*04dc*/ 	.word	0xffffffff


	//   ....[67]....
        /*04e0*/ 	.word	0xffffffff


	//   ....[68]....
        /*04e4*/ 	.word	0xffffffff


	//   ....[69]....
        /*04e8*/ 	.word	0xffffffff


	//   ....[70]....
        /*04ec*/ 	.word	0xffffffff


	//   ....[71]....
        /*04f0*/ 	.word	0xffffffff


	//   ....[72]....
        /*04f4*/ 	.word	0xffffffff


	//   ....[73]....
        /*04f8*/ 	.word	0xffffffff


	//   ....[74]....
        /*04fc*/ 	.word	0xffffffff


	//   ....[75]....
        /*0500*/ 	.word	0xffffffff


	//   ....[76]....
        /*0504*/ 	.word	0xffffffff


	//   ....[77]....
        /*0508*/ 	.word	0xffffffff


	//   ....[78]....
        /*050c*/ 	.word	0xffffffff


	//   ....[79]....
        /*0510*/ 	.word	0xffffffff


	//   ....[80]....
        /*0514*/ 	.word	0xffffffff


	//   ....[81]....
        /*0518*/ 	.word	0xffffffff


	//   ....[82]....
        /*051c*/ 	.word	0xffffffff


	//   ....[83]....
        /*0520*/ 	.word	0xffffffff


	//   ....[84]....
        /*0524*/ 	.word	0xffffffff


	//   ....[85]....
        /*0528*/ 	.word	0xffffffff


	//   ....[86]....
        /*052c*/ 	.word	0xffffffff


	//   ....[87]....
        /*0530*/ 	.word	0xffffffff


	//   ....[88]....
        /*0534*/ 	.word	0xffffffff


	//   ....[89]....
        /*0538*/ 	.word	0xffffffff


	//   ....[90]....
        /*053c*/ 	.word	0xffffffff


	//   ....[91]....
        /*0540*/ 	.word	0xffffffff


	//   ....[92]....
        /*0544*/ 	.word	0xffffffff


	//   ....[93]....
        /*0548*/ 	.word	0xffffffff


	//   ....[94]....
        /*054c*/ 	.word	0xffffffff


	//   ....[95]....
        /*0550*/ 	.word	0xffffffff


	//   ....[96]....
        /*0554*/ 	.word	0xffffffff


	//   ....[97]....
        /*0558*/ 	.word	0xffffffff


	//   ....[98]....
        /*055c*/ 	.word	0xffffffff


	//   ....[99]....
        /*0560*/ 	.word	0xffffffff


	//   ....[100]....
        /*0564*/ 	.word	0xffffffff


	//   ....[101]....
        /*0568*/ 	.word	0xffffffff


	//   ....[102]....
        /*056c*/ 	.word	0xffffffff


	//   ....[103]....
        /*0570*/ 	.word	0xffffffff


	//   ....[104]....
        /*0574*/ 	.word	0xffffffff


	//   ....[105]....
        /*0578*/ 	.word	0xffffffff


	//   ....[106]....
        /*057c*/ 	.word	0xffffffff


	//   ....[107]....
        /*0580*/ 	.word	0xffffffff


	//   ....[108]....
        /*0584*/ 	.word	0xffffffff


	//   ....[109]....
        /*0588*/ 	.word	0xffffffff


	//   ....[110]....
        /*058c*/ 	.word	0xffffffff


	//   ....[111]....
        /*0590*/ 	.word	0xffffffff


	//   ....[112]....
        /*0594*/ 	.word	0xffffffff


	//   ....[113]....
        /*0598*/ 	.word	0xffffffff


	//   ....[114]....
        /*059c*/ 	.word	0xffffffff


	//   ....[115]....
        /*05a0*/ 	.word	0xffffffff


	//   ....[116]....
        /*05a4*/ 	.word	0xffffffff


	//   ....[117]....
        /*05a8*/ 	.word	0xffffffff


	//   ....[118]....
        /*05ac*/ 	.word	0xffffffff


	//   ....[119]....
        /*05b0*/ 	.word	0xffffffff


	//   ....[120]....
        /*05b4*/ 	.word	0xffffffff


	//   ....[121]....
        /*05b8*/ 	.word	0xffffffff


	//   ....[122]....
        /*05bc*/ 	.word	0xffffffff


	//   ....[123]....
        /*05c0*/ 	.word	0xffffffff


	//   ....[124]....
        /*05c4*/ 	.word	0xffffffff


	//   ....[125]....
        /*05c8*/ 	.word	0xffffffff


	//   ....[126]....
        /*05cc*/ 	.word	0xffffffff


	//   ....[127]....
        /*05d0*/ 	.word	0xffffffff


	//   ....[128]....
        /*05d4*/ 	.word	0xffffffff


	//   ....[129]....
        /*05d8*/ 	.word	0xffffffff


	//   ....[130]....
        /*05dc*/ 	.word	0xffffffff


	//   ....[131]....
        /*05e0*/ 	.word	0xffffffff


	//   ....[132]....
        /*05e4*/ 	.word	0xffffffff


	//   ....[133]....
        /*05e8*/ 	.word	0xffffffff


	//   ....[134]....
        /*05ec*/ 	.word	0xffffffff


	//   ....[135]....
        /*05f0*/ 	.word	0xffffffff


	//   ....[136]....
        /*05f4*/ 	.word	0xffffffff


	//   ....[137]....
        /*05f8*/ 	.word	0xffffffff


	//   ....[138]....
        /*05fc*/ 	.word	0xffffffff


	//   ....[139]....
        /*0600*/ 	.word	0xffffffff


	//   ....[140]....
        /*0604*/ 	.word	0xffffffff


	//   ....[141]....
        /*0608*/ 	.word	0xffffffff


	//   ....[142]....
        /*060c*/ 	.word	0xffffffff


	//   ....[143]....
        /*0610*/ 	.word	0xffffffff


	//   ....[144]....
        /*0614*/ 	.word	0xffffffff


	//   ....[145]....
        /*0618*/ 	.word	0xffffffff


	//   ....[146]....
        /*061c*/ 	.word	0xffffffff


	//   ....[147]....
        /*0620*/ 	.word	0xffffffff


	//   ....[148]....
        /*0624*/ 	.word	0xffffffff


	//   ....[149]....
        /*0628*/ 	.word	0xffffffff


	//   ....[150]....
        /*062c*/ 	.word	0xffffffff


	//   ....[151]....
        /*0630*/ 	.word	0xffffffff


	//   ....[152]....
        /*0634*/ 	.word	0xffffffff


	//   ....[153]....
        /*0638*/ 	.word	0xffffffff


	//   ....[154]....
        /*063c*/ 	.word	0xffffffff


	//   ....[155]....
        /*0640*/ 	.word	0xffffffff


	//   ....[156]....
        /*0644*/ 	.word	0xffffffff


	//   ....[157]....
        /*0648*/ 	.word	0xffffffff


	//   ....[158]....
        /*064c*/ 	.word	0xffffffff


	//   ....[159]....
        /*0650*/ 	.word	0xffffffff


	//   ....[160]....
        /*0654*/ 	.word	0xffffffff


	//   ....[161]....
        /*0658*/ 	.word	0xffffffff


	//   ....[162]....
        /*065c*/ 	.word	0xffffffff


	//   ....[163]....
        /*0660*/ 	.word	0xffffffff


	//   ....[164]....
        /*0664*/ 	.word	0xffffffff


	//   ....[165]....
        /*0668*/ 	.word	0xffffffff


	//   ....[166]....
        /*066c*/ 	.word	0xffffffff


	//   ....[167]....
        /*0670*/ 	.word	0xffffffff


	//   ....[168]....
        /*0674*/ 	.word	0xffffffff


	//   ....[169]....
        /*0678*/ 	.word	0xffffffff


	//   ....[170]....
        /*067c*/ 	.word	0xffffffff


	//   ....[171]....
        /*0680*/ 	.word	0x0500000f


	//   ....[172]....
        /*0684*/ 	.word	0x0500000f


	//   ....[173]....
        /*0688*/ 	.word	0x0500000f


	//   ....[174]....
        /*068c*/ 	.word	0x0500000f


	//   ....[175]....
        /*0690*/ 	.word	0x0500000f


	//   ....[176]....
        /*0694*/ 	.word	0x0500000f


	//   ....[177]....
        /*0698*/ 	.word	0x0500000f


	//   ....[178]....
        /*069c*/ 	.word	0x0500000f


	//   ....[179]....
        /*06a0*/ 	.word	0x0500000f


	//   ....[180]....
        /*06a4*/ 	.word	0x0500000f


	//   ....[181]....
        /*06a8*/ 	.word	0x0500000f


	//   ....[182]....
        /*06ac*/ 	.word	0x0500000f


	//   ....[183]....
        /*06b0*/ 	.word	0x0500000f


	//   ....[184]....
        /*06b4*/ 	.word	0x0500000f


	//   ....[185]....
        /*06b8*/ 	.word	0x0500000f


	//   ....[186]....
        /*06bc*/ 	.word	0x0500000f


	//   ....[187]....
        /*06c0*/ 	.word	0x0500000f


	//   ....[188]....
        /*06c4*/ 	.word	0x0500000f


	//   ....[189]....
        /*06c8*/ 	.word	0x0500000f


	//   ....[190]....
        /*06cc*/ 	.word	0x0500000f


	//   ....[191]....
        /*06d0*/ 	.word	0x0500000f


	//   ....[192]....
        /*06d4*/ 	.word	0x0500000f


	//   ....[193]....
        /*06d8*/ 	.word	0x0500000f


	//   ....[194]....
        /*06dc*/ 	.word	0x0500000f


	//   ....[195]....
        /*06e0*/ 	.word	0x0500000f


	//   ....[196]....
        /*06e4*/ 	.word	0x0500000f


	//   ....[197]....
        /*06e8*/ 	.word	0x0500000f


	//   ....[198]....
        /*06ec*/ 	.word	0x0500000f


	//   ....[199]....
        /*06f0*/ 	.word	0x0500000f


	//   ....[200]....
        /*06f4*/ 	.word	0x0500000f


	//   ....[201]....
        /*06f8*/ 	.word	0x0500000f


	//   ....[202]....
        /*06fc*/ 	.word	0x0500000f


	//   ....[203]....
        /*0700*/ 	.word	0x0500000f


	//   ....[204]....
        /*0704*/ 	.word	0x0500000f


	//   ....[205]....
        /*0708*/ 	.word	0x0500000f


	//   ....[206]....
        /*070c*/ 	.word	0x0500000f


	//   ....[207]....
        /*0710*/ 	.word	0x0500000f


	//   ....[208]....
        /*0714*/ 	.word	0x0500000f


	//   ....[209]....
        /*0718*/ 	.word	0x0500000f


	//   ....[210]....
        /*071c*/ 	.word	0x0500000f


	//   ....[211]....
        /*0720*/ 	.word	0x0500000f


	//   ....[212]....
        /*0724*/ 	.word	0x0500000f


	//   ....[213]....
        /*0728*/ 	.word	0x0500000f


	//   ....[214]....
        /*072c*/ 	.word	0x0500000f


	//   ....[215]....
        /*0730*/ 	.word	0x0500000f


	//   ....[216]....
        /*0734*/ 	.word	0x0500000f


	//   ....[217]....
        /*0738*/ 	.word	0x0500000f


	//   ....[218]....
        /*073c*/ 	.word	0x0500000f


	//   ....[219]....
        /*0740*/ 	.word	0x0500000f


	//   ....[220]....
        /*0744*/ 	.word	0x0500000f


	//   ....[221]....
        /*0748*/ 	.word	0x0500000f


	//   ....[222]....
        /*074c*/ 	.word	0x0500000f


	//   ....[223]....
        /*0750*/ 	.word	0x0500000f


	//   ....[224]....
        /*0754*/ 	.word	0x0500000f


	//----- nvinfo : EIATTR_COOP_GROUP_INSTR_OFFSETS
	.align		4
.L_1598:
        /*0758*/ 	.byte	0x04, 0x28
        /*075a*/ 	.short	(.L_1600 - .L_1599)


	//   ....[0]....
.L_1599:
        /*075c*/ 	.word	0x00000070


	//   ....[1]....
        /*0760*/ 	.word	0x000000b0


	//   ....[2]....
        /*0764*/ 	.word	0x000002d0


	//   ....[3]....
        /*0768*/ 	.word	0x00000430


	//   ....[4]....
        /*076c*/ 	.word	0x00000550


	//   ....[5]....
        /*0770*/ 	.word	0x000006b0


	//   ....[6]....
        /*0774*/ 	.word	0x00001b00


	//   ....[7]....
        /*0778*/ 	.word	0x000023b0


	//   ....[8]....
        /*077c*/ 	.word	0x000023e0


	//   ....[9]....
        /*0780*/ 	.word	0x00002c90


	//   ....[10]....
        /*0784*/ 	.word	0x00002d60


	//   ....[11]....
        /*0788*/ 	.word	0x00003870


	//   ....[12]....
        /*078c*/ 	.word	0x00003920


	//   ....[13]....
        /*0790*/ 	.word	0x000050f0


	//   ....[14]....
        /*0794*/ 	.word	0x000058d0


	//   ....[15]....
        /*0798*/ 	.word	0x000058f0


	//   ....[16]....
        /*079c*/ 	.word	0x00005900


	//   ....[17]....
        /*07a0*/ 	.word	0x00006480


	//   ....[18]....
        /*07a4*/ 	.word	0x000064e0


	//   ....[19]....
        /*07a8*/ 	.word	0x00008380


	//   ....[20]....
        /*07ac*/ 	.word	0x00008390


	//   ....[21]....
        /*07b0*/ 	.word	0x000083c0


	//   ....[22]....
        /*07b4*/ 	.word	0x000083e0


	//   ....[23]....
        /*07b8*/ 	.word	0x00009bf0


	//   ....[24]....
        /*07bc*/ 	.word	0x00009c00


	//   ....[25]....
        /*07c0*/ 	.word	0x00009c80


	//   ....[26]....
        /*07c4*/ 	.word	0x00009c90


	//   ....[27]....
        /*07c8*/ 	.word	0x0000a690


	//   ....[28]....
        /*07cc*/ 	.word	0x0000a6a0


	//   ....[29]....
        /*07d0*/ 	.word	0x0000a6b0


	//   ....[30]....
        /*07d4*/ 	.word	0x0000a6c0


	//   ....[31]....
        /*07d8*/ 	.word	0x0000a6d0


	//   ....[32]....
        /*07dc*/ 	.word	0x0000a6e0


	//   ....[33]....
        /*07e0*/ 	.word	0x0000a6f0


	//   ....[34]....
        /*07e4*/ 	.word	0x0000a700


	//   ....[35]....
        /*07e8*/ 	.word	0x0000a710


	//   ....[36]....
        /*07ec*/ 	.word	0x0000a730


	//   ....[37]....
        /*07f0*/ 	.word	0x0000a750


	//   ....[38]....
        /*07f4*/ 	.word	0x0000a760


	//   ....[39]....
        /*07f8*/ 	.word	0x0000a790


	//   ....[40]....
        /*07fc*/ 	.word	0x0000a7a0


	//   ....[41]....
        /*0800*/ 	.word	0x0000a7b0


	//   ....[42]....
        /*0804*/ 	.word	0x0000a7c0


	//   ....[43]....
        /*0808*/ 	.word	0x0000a7d0


	//   ....[44]....
        /*080c*/ 	.word	0x0000a800


	//   ....[45]....
        /*0810*/ 	.word	0x0000a820


	//   ....[46]....
        /*0814*/ 	.word	0x0000a850


	//   ....[47]....
        /*0818*/ 	.word	0x0000a870


	//   ....[48]....
        /*081c*/ 	.word	0x0000a890


	//   ....[49]....
        /*0820*/ 	.word	0x0000a8a0


	//   ....[50]....
        /*0824*/ 	.word	0x0000a8b0


	//   ....[51]....
        /*0828*/ 	.word	0x0000a8d0


	//   ....[52]....
        /*082c*/ 	.word	0x0000a900


	//   ....[53]....
        /*0830*/ 	.word	0x0000a920


	//   ....[54]....
        /*0834*/ 	.word	0x0000a950


	//   ....[55]....
        /*0838*/ 	.word	0x0000a980


	//   ....[56]....
        /*083c*/ 	.word	0x0000a9b0


	//   ....[57]....
        /*0840*/ 	.word	0x0000a9e0


	//   ....[58]....
        /*0844*/ 	.word	0x0000aa10


	//   ....[59]....
        /*0848*/ 	.word	0x0000b0a0


	//   ....[60]....
        /*084c*/ 	.word	0x0000b0b0


	//   ....[61]....
        /*0850*/ 	.word	0x0000b0c0


	//   ....[62]....
        /*0854*/ 	.word	0x0000b110


	//   ....[63]....
        /*0858*/ 	.word	0x0000b720


	//   ....[64]....
        /*085c*/ 	.word	0x0000b760


	//   ....[65]....
        /*0860*/ 	.word	0x0000b780


	//   ....[66]....
        /*0864*/ 	.word	0x0000b7c0


	//   ....[67]....
        /*0868*/ 	.word	0x0000b7e0


	//   ....[68]....
        /*086c*/ 	.word	0x0000b7f0


	//   ....[69]....
        /*0870*/ 	.word	0x0000b810


	//   ....[70]....
        /*0874*/ 	.word	0x0000b830


	//   ....[71]....
        /*0878*/ 	.word	0x0000bcb0


	//   ....[72]....
        /*087c*/ 	.word	0x0000bcc0


	//   ....[73]....
        /*0880*/ 	.word	0x0000bef0


	//   ....[74]....
        /*0884*/ 	.word	0x0000bf00


	//   ....[75]....
        /*0888*/ 	.word	0x0000ca10


	//   ....[76]....
        /*088c*/ 	.word	0x0000ca40


	//   ....[77]....
        /*0890*/ 	.word	0x0000ca80


	//   ....[78]....
        /*0894*/ 	.word	0x0000cab0


	//   ....[79]....
        /*0898*/ 	.word	0x0000cac0


	//   ....[80]....
        /*089c*/ 	.word	0x0000cad0


	//   ....[81]....
        /*08a0*/ 	.word	0x0000cae0


	//   ....[82]....
        /*08a4*/ 	.word	0x0000cb00


	//   ....[83]....
        /*08a8*/ 	.word	0x0000cc50


	//   ....[84]....
        /*08ac*/ 	.word	0x0000ce70


	//   ....[85]....
        /*08b0*/ 	.word	0x0000cea0


	//   ....[86]....
        /*08b4*/ 	.word	0x0000ced0


	//   ....[87]....
        /*08b8*/ 	.word	0x0000cf00


	//   ....[88]....
        /*08bc*/ 	.word	0x0000cf30


	//   ....[89]....
        /*08c0*/ 	.word	0x0000cf80


	//   ....[90]....
        /*08c4*/ 	.word	0x0000d0f0


	//   ....[91]....
        /*08c8*/ 	.word	0x0000d120


	//   ....[92]....
        /*08cc*/ 	.word	0x0000d150


	//   ....[93]....
        /*08d0*/ 	.word	0x0000d180


	//   ....[94]....
        /*08d4*/ 	.word	0x0000d1b0


	//   ....[95]....
        /*08d8*/ 	.word	0x0000d1e0


	//   ....[96]....
        /*08dc*/ 	.word	0x0000d270


	//   ....[97]....
        /*08e0*/ 	.word	0x0000d2d0


	//   ....[98]....
        /*08e4*/ 	.word	0x0000d2e0


	//   ....[99]....
        /*08e8*/ 	.word	0x0000d330


	//   ....[100]....
        /*08ec*/ 	.word	0x0000f8d0


	//   ....[101]....
        /*08f0*/ 	.word	0x0000f8e0


	//   ....[102]....
        /*08f4*/ 	.word	0x0000f950


	//   ....[103]....
        /*08f8*/ 	.word	0x0000f970


	//   ....[104]....
        /*08fc*/ 	.word	0x0000f9b0


	//   ....[105]....
        /*0900*/ 	.word	0x0000f9d0


	//   ....[106]....
        /*0904*/ 	.word	0x0000f9e0


	//   ....[107]....
        /*0908*/ 	.word	0x0000f9f0


	//   ....[108]....
        /*090c*/ 	.word	0x0000fa80


	//   ....[109]....
        /*0910*/ 	.word	0x0000faa0


	//   ....[110]....
        /*0914*/ 	.word	0x0000ff00


	//   ....[111]....
        /*0918*/ 	.word	0x0000ff10


	//   ....[112]....
        /*091c*/ 	.word	0x0000ff30


	//   ....[113]....
        /*0920*/ 	.word	0x0000ffc0


	//   ....[114]....
        /*0924*/ 	.word	0x0000ffd0


	//   ....[115]....
        /*0928*/ 	.word	0x00010040


	//   ....[116]....
        /*092c*/ 	.word	0x00010050


	//   ....[117]....
        /*0930*/ 	.word	0x00010060


	//   ....[118]....
        /*0934*/ 	.word	0x00010070


	//   ....[119]....
        /*0938*/ 	.word	0x00010130


	//   ....[120]....
        /*093c*/ 	.word	0x000109a0


	//   ....[121]....
        /*0940*/ 	.word	0x000109d0


	//   ....[122]....
        /*0944*/ 	.word	0x00010a70


	//   ....[123]....
        /*0948*/ 	.word	0x00010a90


	//   ....[124]....
        /*094c*/ 	.word	0x00010b10


	//   ....[125]....
        /*0950*/ 	.word	0x00010b30


	//   ....[126]....
        /*0954*/ 	.word	0x00010b40


	//   ....[127]....
        /*0958*/ 	.word	0x00010b50


	//   ....[128]....
        /*095c*/ 	.word	0x00010c50


	//   ....[129]....
        /*0960*/ 	.word	0x00010c60


	//   ....[130]....
        /*0964*/ 	.word	0x00010c70


	//   ....[131]....
        /*0968*/ 	.word	0x00010c80


	//   ....[132]....
        /*096c*/ 	.word	0x000116c0


	//   ....[133]....
        /*0970*/ 	.word	0x000116d0


	//   ....[134]....
        /*0974*/ 	.word	0x00011740


	//   ....[135]....
        /*0978*/ 	.word	0x00011750


	//   ....[136]....
        /*097c*/ 	.word	0x00011790


	//   ....[137]....
        /*0980*/ 	.word	0x000117a0


	//   ....[138]....
        /*0984*/ 	.word	0x000117e0


	//   ....[139]....
        /*0988*/ 	.word	0x000117f0


	//   ....[140]....
        /*098c*/ 	.word	0x00011830


	//   ....[141]....
        /*0990*/ 	.word	0x00011840


	//   ....[142]....
        /*0994*/ 	.word	0x00011c50


	//   ....[143]....
        /*0998*/ 	.word	0x00011c60


	//   ....[144]....
        /*099c*/ 	.word	0x00011c70


	//   ....[145]....
        /*09a0*/ 	.word	0x00011cb0


	//   ....[146]....
        /*09a4*/ 	.word	0x00011cc0


	//   ....[147]....
        /*09a8*/ 	.word	0x00011d00


	//   ....[148]....
        /*09ac*/ 	.word	0x00011d10


	//   ....[149]....
        /*09b0*/ 	.word	0x00011d20


	//   ....[150]....
        /*09b4*/ 	.word	0x00011d60


	//   ....[151]....
        /*09b8*/ 	.word	0x00011da0


	//   ....[152]....
        /*09bc*/ 	.word	0x00012f00


	//   ....[153]....
        /*09c0*/ 	.word	0x00012f20


	//   ....[154]....
        /*09c4*/ 	.word	0x00012f50


	//   ....[155]....
        /*09c8*/ 	.word	0x00012f80


	//   ....[156]....
        /*09cc*/ 	.word	0x00012fc0


	//   ....[157]....
        /*09d0*/ 	.word	0x00012fd0


	//   ....[158]....
        /*09d4*/ 	.word	0x00013000


	//   ....[159]....
        /*09d8*/ 	.word	0x00013030


	//   ....[160]....
        /*09dc*/ 	.word	0x000131a0


	//   ....[161]....
        /*09e0*/ 	.word	0x000131d0


	//   ....[162]....
        /*09e4*/ 	.word	0x00013200


	//   ....[163]....
        /*09e8*/ 	.word	0x00013240


	//   ....[164]....
        /*09ec*/ 	.word	0x00013270


	//   ....[165]....
        /*09f0*/ 	.word	0x000132a0


	//   ....[166]....
        /*09f4*/ 	.word	0x00013340


	//   ....[167]....
        /*09f8*/ 	.word	0x00013390


	//   ....[168]....
        /*09fc*/ 	.word	0x000133a0


	//   ....[169]....
        /*0a00*/ 	.word	0x000133e0


	//   ....[170]....
        /*0a04*/ 	.word	0x00013ee0


	//   ....[171]....
        /*0a08*/ 	.word	0x00014520


	//   ....[172]....
        /*0a0c*/ 	.word	0x00014610


	//   ....[173]....
        /*0a10*/ 	.word	0x000146a0


	//   ....[174]....
        /*0a14*/ 	.word	0x00014770


	//   ....[175]....
        /*0a18*/ 	.word	0x00014820


	//   ....[176]....
        /*0a1c*/ 	.word	0x000148d0


	//   ....[177]....
        /*0a20*/ 	.word	0x00014970


	//   ....[178]....
        /*0a24*/ 	.word	0x00014a10


	//   ....[179]....
        /*0a28*/ 	.word	0x00014ac0


	//   ....[180]....
        /*0a2c*/ 	.word	0x00014b40


	//   ....[181]....
        /*0a30*/ 	.word	0x00014c10


	//   ....[182]....
        /*0a34*/ 	.word	0x00014d40


	//   ....[183]....
        /*0a38*/ 	.word	0x00014df0


	//   ....[184]....
        /*0a3c*/ 	.word	0x00014e70


	//   ....[185]....
        /*0a40*/ 	.word	0x00014f60


	//   ....[186]....
        /*0a44*/ 	.word	0x00014fc0


	//   ....[187]....
        /*0a48*/ 	.word	0x000150a0


	//   ....[188]....
        /*0a4c*/ 	.word	0x00015100


	//   ....[189]....
        /*0a50*/ 	.word	0x000151a0


	//   ....[190]....
        /*0a54*/ 	.word	0x00015240


	//   ....[191]....
        /*0a58*/ 	.word	0x00015310


	//   ....[192]....
        /*0a5c*/ 	.word	0x000153c0


	//   ....[193]....
        /*0a60*/ 	.word	0x00015430


	//   ....[194]....
        /*0a64*/ 	.word	0x00015490


	//   ....[195]....
        /*0a68*/ 	.word	0x00015580


	//   ....[196]....
        /*0a6c*/ 	.word	0x000155e0


	//   ....[197]....
        /*0a70*/ 	.word	0x000156e0


	//   ....[198]....
        /*0a74*/ 	.word	0x00015740


	//   ....[199]....
        /*0a78*/ 	.word	0x000157e0


	//   ....[200]....
        /*0a7c*/ 	.word	0x000158a0


	//   ....[201]....
        /*0a80*/ 	.word	0x00015930


	//   ....[202]....
        /*0a84*/ 	.word	0x000159f0


	//   ....[203]....
        /*0a88*/ 	.word	0x00015ab0


	//   ....[204]....
        /*0a8c*/ 	.word	0x00015bf0


	//   ....[205]....
        /*0a90*/ 	.word	0x00015ca0


	//   ....[206]....
        /*0a94*/ 	.word	0x00015d50


	//   ....[207]....
        /*0a98*/ 	.word	0x00015df0


	//   ....[208]....
        /*0a9c*/ 	.word	0x00015ea0


	//   ....[209]....
        /*0aa0*/ 	.word	0x00015f40


	//   ....[210]....
        /*0aa4*/ 	.word	0x00015ff0


	//   ....[211]....
        /*0aa8*/ 	.word	0x00016090


	//   ....[212]....
        /*0aac*/ 	.word	0x00016100


	//   ....[213]....
        /*0ab0*/ 	.word	0x000161c0


	//   ....[214]....
        /*0ab4*/ 	.word	0x000162b0


	//   ....[215]....
        /*0ab8*/ 	.word	0x00016340


	//   ....[216]....
        /*0abc*/ 	.word	0x000163a0


	//   ....[217]....
        /*0ac0*/ 	.word	0x00016450


	//   ....[218]....
        /*0ac4*/ 	.word	0x000164b0


	//   ....[219]....
        /*0ac8*/ 	.word	0x00016560


	//   ....[220]....
        /*0acc*/ 	.word	0x000165c0


	//   ....[221]....
        /*0ad0*/ 	.word	0x00016670


	//   ....[222]....
        /*0ad4*/ 	.word	0x000166d0


	//   ....[223]....
        /*0ad8*/ 	.word	0x00016780


	//   ....[224]....
        /*0adc*/ 	.word	0x000169e0


	//----- nvinfo : EIATTR_REG_RECONFIG
	.align		4
.L_1600:
        /*0ae0*/ 	.byte	0x01, 0x54
	.zero		2


	//----- nvinfo : EIATTR_SYSCALL_OFFSETS
	.align		4
        /*0ae4*/ 	.byte	0x04, 0x46
        /*0ae6*/ 	.short	(.L_1602 - .L_1601)


	//   ....[0]....
.L_1601:
        /*0ae8*/ 	.word	0x00001cb0


	//   ....[1]....
        /*0aec*/ 	.word	0x0000eaf0


	//   ....[2]....
        /*0af0*/ 	.word	0x0000ec80


	//   ....[3]....
        /*0af4*/ 	.word	0x0000edd0


	//   ....[4]....
        /*0af8*/ 	.word	0x0000ef10


	//   ....[5]....
        /*0afc*/ 	.word	0x00010500


	//----- nvinfo : EIATTR_MBARRIER_INSTR_OFFSETS
	.align		4
.L_1602:
        /*0b00*/ 	.byte	0x04, 0x39
        /*0b02*/ 	.short	(.L_1604 - .L_1603)


	//   ....[0]....
.L_1603:
        /*0b04*/ 	.word	0x00000180
        /*0b08*/ 	.word	0x000000ff
        /*0b0c*/ 	.word	0x00013200
        /*0b10*/ 	.short	0x0100
        /*0b12*/ 	.byte	0x08
	.zero		1


	//   ....[1]....
        /*0b14*/ 	.word	0x00000190
        /*0b18*/ 	.word	0x000000ff
        /*0b1c*/ 	.word	0x00013220
        /*0b20*/ 	.short	0x0100
        /*0b22*/ 	.byte	0x08
	.zero		1


	//   ....[2]....
        /*0b24*/ 	.word	0x00000280
        /*0b28*/ 	.word	0x000000ff
        /*0b2c*/ 	.word	0x00013230
        /*0b30*/ 	.short	0x0100
        /*0b32*/ 	.byte	0x08
	.zero		1


	//   ....[3]....
        /*0b34*/ 	.word	0x00000290
        /*0b38*/ 	.word	0x000000ff
        /*0b3c*/ 	.word	0x00013240
        /*0b40*/ 	.short	0x0100
        /*0b42*/ 	.byte	0x08
	.zero		1


	//   ....[4]....
        /*0b44*/ 	.word	0x000002a0
        /*0b48*/ 	.word	0x000000ff
        /*0b4c*/ 	.word	0x00013238
        /*0b50*/ 	.short	0x0100
        /*0b52*/ 	.byte	0x08
	.zero		1


	//   ....[5]....
        /*0b54*/ 	.word	0x000002b0
        /*0b58*/ 	.word	0x000000ff
        /*0b5c*/ 	.word	0x00013248
        /*0b60*/ 	.short	0x0100
        /*0b62*/ 	.byte	0x08
	.zero		1


	//   ....[6]....
        /*0b64*/ 	.word	0x000003e0
        /*0b68*/ 	.word	0x000000ff
        /*0b6c*/ 	.word	0x00013250
        /*0b70*/ 	.short	0x0100
        /*0b72*/ 	.byte	0x08
	.zero		1


	//   ....[7]....
        /*0b74*/ 	.word	0x000003f0
        /*0b78*/ 	.word	0x000000ff
        /*0b7c*/ 	.word	0x00013260
        /*0b80*/ 	.short	0x0100
        /*0b82*/ 	.byte	0x08
	.zero		1


	//   ....[8]....
        /*0b84*/ 	.word	0x00000400
        /*0b88*/ 	.word	0x000000ff
        /*0b8c*/ 	.word	0x00013258
        /*0b90*/ 	.short	0x0100
        /*0b92*/ 	.byte	0x08
	.zero		1


	//   ....[9]....
        /*0b94*/ 	.word	0x00000410
        /*0b98*/ 	.word	0x000000ff
        /*0b9c*/ 	.word	0x00013268
        /*0ba0*/ 	.short	0x0100
        /*0ba2*/ 	.byte	0x08
	.zero		1


	//   ....[10]....
        /*0ba4*/ 	.word	0x00000500
        /*0ba8*/ 	.word	0x000000ff
        /*0bac*/ 	.word	0x00013270
        /*0bb0*/ 	.short	0x0100
        /*0bb2*/ 	.byte	0x06
	.zero		1


	//   ....[11]....
        /*0bb4*/ 	.word	0x00000510
        /*0bb8*/ 	.word	0x000000ff
        /*0bbc*/ 	.word	0x00013280
        /*0bc0*/ 	.short	0x0100
        /*0bc2*/ 	.byte	0x06
	.zero		1


	//   ....[12]....
        /*0bc4*/ 	.word	0x00000520
        /*0bc8*/ 	.word	0x000000ff
        /*0bcc*/ 	.word	0x00013278
        /*0bd0*/ 	.short	0x0100
        /*0bd2*/ 	.byte	0x06
	.zero		1


	//   ....[13]....
        /*0bd4*/ 	.word	0x00000530
        /*0bd8*/ 	.word	0x000000ff
        /*0bdc*/ 	.word	0x00013288
        /*0be0*/ 	.short	0x0100
        /*0be2*/ 	.byte	0x06
	.zero		1


	//   ....[14]....
        /*0be4*/ 	.word	0x00000660
        /*0be8*/ 	.word	0x000000ff
        /*0bec*/ 	.word	0x00013290
        /*0bf0*/ 	.short	0x0100
        /*0bf2*/ 	.byte	0x08
	.zero		1


	//   ....[15]....
        /*0bf4*/ 	.word	0x00000670
        /*0bf8*/ 	.word	0x000000ff
        /*0bfc*/ 	.word	0x000132a0
        /*0c00*/ 	.short	0x0100
        /*0c02*/ 	.byte	0x08
	.zero		1


	//   ....[16]....
        /*0c04*/ 	.word	0x00000680
        /*0c08*/ 	.word	0x000000ff
        /*0c0c*/ 	.word	0x00013298
        /*0c10*/ 	.short	0x0100
        /*0c12*/ 	.byte	0x08
	.zero		1


	//   ....[17]....
        /*0c14*/ 	.word	0x00000690
        /*0c18*/ 	.word	0x000000ff
        /*0c1c*/ 	.word	0x000132a8
        /*0c20*/ 	.short	0x0100
        /*0c22*/ 	.byte	0x08
	.zero		1


	//   ....[18]....
        /*0c24*/ 	.word	0x000007e0
        /*0c28*/ 	.word	0x000000ff
        /*0c2c*/ 	.word	0x000132b0
        /*0c30*/ 	.short	0x0100
        /*0c32*/ 	.byte	0x08
	.zero		1


	//   ....[19]....
        /*0c34*/ 	.word	0x000007f0
        /*0c38*/ 	.word	0x000000ff
        /*0c3c*/ 	.word	0x000132c0
        /*0c40*/ 	.short	0x0100
        /*0c42*/ 	.byte	0x08
	.zero		1


	//   ....[20]....
        /*0c44*/ 	.word	0x00000800
        /*0c48*/ 	.word	0x000000ff
        /*0c4c*/ 	.word	0x000132b8
        /*0c50*/ 	.short	0x0100
        /*0c52*/ 	.byte	0x08
	.zero		1


	//   ....[21]....
        /*0c54*/ 	.word	0x00000810
        /*0c58*/ 	.word	0x000000ff
        /*0c5c*/ 	.word	0x000132c8
        /*0c60*/ 	.short	0x0100
        /*0c62*/ 	.byte	0x08
	.zero		1


	//   ....[22]....
        /*0c64*/ 	.word	0x00001d30
        /*0c68*/ 	.word	0x000000ff
        /*0c6c*/ 	.word	0x00013200
        /*0c70*/ 	.short	0x010a
        /*0c72*/ 	.byte	0x2d
	.zero		1


	//   ....[23]....
        /*0c74*/ 	.word	0x00001db0
        /*0c78*/ 	.word	0x00000003
        /*0c7c*/ 	.word	0x00013230
        /*0c80*/ 	.short	0x010a
        /*0c82*/ 	.byte	0x3f
	.zero		1


	//   ....[24]....
        /*0c84*/ 	.word	0x00001df0
        /*0c88*/ 	.word	0x00000003
        /*0c8c*/ 	.word	0x00013230
        /*0c90*/ 	.short	0x010a
        /*0c92*/ 	.byte	0x3f
	.zero		1


	//   ....[25]....
        /*0c94*/ 	.word	0x00002540
        /*0c98*/ 	.word	0x000000ff
        /*0c9c*/ 	.word	0x00000000
        /*0ca0*/ 	.short	0x0101
        /*0ca2*/ 	.byte	0x06
	.zero		1


	//   ....[26]....
        /*0ca4*/ 	.word	0x00004940
        /*0ca8*/ 	.word	0x000000ff
        /*0cac*/ 	.word	0x00013230
        /*0cb0*/ 	.short	0x010a
        /*0cb2*/ 	.byte	0x14
	.zero		1


	//   ....[27]....
        /*0cb4*/ 	.word	0x00004980
        /*0cb8*/ 	.word	0x000000ff
        /*0cbc*/ 	.word	0x00013230
        /*0cc0*/ 	.short	0x010a
        /*0cc2*/ 	.byte	0x14
	.zero		1


	//   ....[28]....
        /*0cc4*/ 	.word	0x00004dd0
        /*0cc8*/ 	.word	0x000000ff
        /*0ccc*/ 	.word	0x00013250
        /*0cd0*/ 	.short	0x010a
        /*0cd2*/ 	.byte	0x0b
	.zero		1


	//   ....[29]....
        /*0cd4*/ 	.word	0x00004e10
        /*0cd8*/ 	.word	0x000000ff
        /*0cdc*/ 	.word	0x00013250
        /*0ce0*/ 	.short	0x010a
        /*0ce2*/ 	.byte	0x0b
	.zero		1


	//   ....[30]....
        /*0ce4*/ 	.word	0x000050a0
        /*0ce8*/ 	.word	0x000000ff
        /*0cec*/ 	.word	0x00000000
        /*0cf0*/ 	.short	0x0101
        /*0cf2*/ 	.byte	0x14
	.zero		1


	//   ....[31]....
        /*0cf4*/ 	.word	0x00007210
        /*0cf8*/ 	.word	0x000000ff
        /*0cfc*/ 	.word	0x00000000
        /*0d00*/ 	.short	0x0101
        /*0d02*/ 	.byte	0x06
	.zero		1


	//   ....[32]....
        /*0d04*/ 	.word	0x00007750
        /*0d08*/ 	.word	0x000000ff
        /*0d0c*/ 	.word	0x00013230
        /*0d10*/ 	.short	0x010a
        /*0d12*/ 	.byte	0x06
	.zero		1


	//   ....[33]....
        /*0d14*/ 	.word	0x00007790
        /*0d18*/ 	.word	0x000000ff
        /*0d1c*/ 	.word	0x00013230
        /*0d20*/ 	.short	0x010a
        /*0d22*/ 	.byte	0x06
	.zero		1


	//   ....[34]....
        /*0d24*/ 	.word	0x00007be0
        /*0d28*/ 	.word	0x000000ff
        /*0d2c*/ 	.word	0x00013250
        /*0d30*/ 	.short	0x010a
        /*0d32*/ 	.byte	0x0b
	.zero		1


	//   ....[35]....
        /*0d34*/ 	.word	0x00007c20
        /*0d38*/ 	.word	0x000000ff
        /*0d3c*/ 	.word	0x00013250
        /*0d40*/ 	.short	0x010a
        /*0d42*/ 	.byte	0x0b
	.zero		1


	//   ....[36]....
        /*0d44*/ 	.word	0x00007f10
        /*0d48*/ 	.word	0x000000ff
        /*0d4c*/ 	.word	0x00000000
        /*0d50*/ 	.short	0x0101
        /*0d52*/ 	.byte	0x06
	.zero		1


	//   ....[37]....
        /*0d54*/ 	.word	0x000094c0
        /*0d58*/ 	.word	0x000000ff
        /*0d5c*/ 	.word	0x00000000
        /*0d60*/ 	.short	0x0101
        /*0d62*/ 	.byte	0x06
	.zero		1


	//   ....[38]....
        /*0d64*/ 	.word	0x00009950
        /*0d68*/ 	.word	0x000000ff
        /*0d6c*/ 	.word	0x00013250
        /*0d70*/ 	.short	0x010a
        /*0d72*/ 	.byte	0x05
	.zero		1


	//   ....[39]....
        /*0d74*/ 	.word	0x00009990
        /*0d78*/ 	.word	0x000000ff
        /*0d7c*/ 	.word	0x00013250
        /*0d80*/ 	.short	0x010a
        /*0d82*/ 	.byte	0x05
	.zero		1


	//   ....[40]....
        /*0d84*/ 	.word	0x00009f70
        /*0d88*/ 	.word	0x000000ff
        /*0d8c*/ 	.word	0x00000000
        /*0d90*/ 	.short	0x0101
        /*0d92*/ 	.byte	0x04
	.zero		1


	//   ....[41]....
        /*0d94*/ 	.word	0x0000b5f0
        /*0d98*/ 	.word	0x00000000
        /*0d9c*/ 	.word	0x00000000
        /*0da0*/ 	.short	0x0101
        /*0da2*/ 	.byte	0x3f
	.zero		1


	//   ....[42]....
        /*0da4*/ 	.word	0x0000bca0
        /*0da8*/ 	.word	0x00000006
        /*0dac*/ 	.word	0x00000000
        /*0db0*/ 	.short	0x0101
        /*0db2*/ 	.byte	0x3f
	.zero		1


	//   ....[43]....
        /*0db4*/ 	.word	0x0000f520
        /*0db8*/ 	.word	0x00000006
        /*0dbc*/ 	.word	0x00013280
        /*0dc0*/ 	.short	0x010a
        /*0dc2*/ 	.byte	0x3f
	.zero		1


	//   ....[44]....
        /*0dc4*/ 	.word	0x0000fbc0
        /*0dc8*/ 	.word	0x00000006
        /*0dcc*/ 	.word	0x00013270
        /*0dd0*/ 	.short	0x0107
        /*0dd2*/ 	.byte	0x3f
	.zero		1


	//   ....[45]....
        /*0dd4*/ 	.word	0x0000fc80
        /*0dd8*/ 	.word	0x00000006
        /*0ddc*/ 	.word	0x00013270
        /*0de0*/ 	.short	0x0101
        /*0de2*/ 	.byte	0x3f
	.zero		1


	//   ....[46]....
        /*0de4*/ 	.word	0x0000fcd0
        /*0de8*/ 	.word	0x00000006
        /*0dec*/ 	.word	0x00013240
        /*0df0*/ 	.short	0x010a
        /*0df2*/ 	.byte	0x3f
	.zero		1


	//   ....[47]....
        /*0df4*/ 	.word	0x00010240
        /*0df8*/ 	.word	0x00000006
        /*0dfc*/ 	.word	0x00013230
        /*0e00*/ 	.short	0x0107
        /*0e02*/ 	.byte	0x3f
	.zero		1


	//   ....[48]....
        /*0e04*/ 	.word	0x00010310
        /*0e08*/ 	.word	0x00000006
        /*0e0c*/ 	.word	0x00013230
        /*0e10*/ 	.short	0x0101
        /*0e12*/ 	.byte	0x3f
	.zero		1


	//   ....[49]....
        /*0e14*/ 	.word	0x00010d60
        /*0e18*/ 	.word	0x00000010
        /*0e1c*/ 	.word	0x00013200
        /*0e20*/ 	.short	0x0107
        /*0e22*/ 	.byte	0x3f
	.zero		1


	//   ....[50]....
        /*0e24*/ 	.word	0x00010e50
        /*0e28*/ 	.word	0x00000010
        /*0e2c*/ 	.word	0x00013200
        /*0e30*/ 	.short	0x0101
        /*0e32*/ 	.byte	0x3f
	.zero		1


	//   ....[51]....
        /*0e34*/ 	.word	0x00010e70
        /*0e38*/ 	.word	0x00000010
        /*0e3c*/ 	.word	0x00013220
        /*0e40*/ 	.short	0x010a
        /*0e42*/ 	.byte	0x3f
	.zero		1


	//   ....[52]....
        /*0e44*/ 	.word	0x000113f0
        /*0e48*/ 	.word	0x00000000
        /*0e4c*/ 	.word	0x00013280
        /*0e50*/ 	.short	0x010a
        /*0e52*/ 	.byte	0x3f
	.zero		1


	//   ....[53]....
        /*0e54*/ 	.word	0x000118f0
        /*0e58*/ 	.word	0x00000000
        /*0e5c*/ 	.word	0x00013270
        /*0e60*/ 	.short	0x0107
        /*0e62*/ 	.byte	0x3f
	.zero		1


	//   ....[54]....
        /*0e64*/ 	.word	0x000119b0
        /*0e68*/ 	.word	0x00000000
        /*0e6c*/ 	.word	0x00013270
        /*0e70*/ 	.short	0x0101
        /*0e72*/ 	.byte	0x3f
	.zero		1


	//   ....[55]....
        /*0e74*/ 	.word	0x000119e0
        /*0e78*/ 	.word	0x00000000
        /*0e7c*/ 	.word	0x00013240
        /*0e80*/ 	.short	0x010a
        /*0e82*/ 	.byte	0x3f
	.zero		1


	//   ....[56]....
        /*0e84*/ 	.word	0x00011e20
        /*0e88*/ 	.word	0x00000000
        /*0e8c*/ 	.word	0x00013230
        /*0e90*/ 	.short	0x0107
        /*0e92*/ 	.byte	0x3f
	.zero		1


	//   ....[57]....
        /*0e94*/ 	.word	0x00011ee0
        /*0e98*/ 	.word	0x00000000
        /*0e9c*/ 	.word	0x00013230
        /*0ea0*/ 	.short	0x0101
        /*0ea2*/ 	.byte	0x3f
	.zero		1


	//   ....[58]....
        /*0ea4*/ 	.word	0x00011f70
        /*0ea8*/ 	.word	0x00000002
        /*0eac*/ 	.word	0x00013270
        /*0eb0*/ 	.short	0x010a
        /*0eb2*/ 	.byte	0x3f
	.zero		1


	//   ....[59]....
        /*0eb4*/ 	.word	0x00012000
        /*0eb8*/ 	.word	0x00000002
        /*0ebc*/ 	.word	0x00013260
        /*0ec0*/ 	.short	0x010a
        /*0ec2*/ 	.byte	0x3f
	.zero		1


	//   ....[60]....
        /*0ec4*/ 	.word	0x00012430
        /*0ec8*/ 	.word	0x00000002
        /*0ecc*/ 	.word	0x00013250
        /*0ed0*/ 	.short	0x0101
        /*0ed2*/ 	.byte	0x3f
	.zero		1


	//   ....[61]....
        /*0ed4*/ 	.word	0x000124c0
        /*0ed8*/ 	.word	0x00000002
        /*0edc*/ 	.word	0x00000000
        /*0ee0*/ 	.short	0x0101
        /*0ee2*/ 	.byte	0x3f
	.zero		1


	//   ....[62]....
        /*0ee4*/ 	.word	0x000126b0
        /*0ee8*/ 	.word	0x00000000
        /*0eec*/ 	.word	0x00013270
        /*0ef0*/ 	.short	0x010a
        /*0ef2*/ 	.byte	0x3f
	.zero		1


	//   ....[63]....
        /*0ef4*/ 	.word	0x00012740
        /*0ef8*/ 	.word	0x00000000
        /*0efc*/ 	.word	0x00013260
        /*0f00*/ 	.short	0x010a
        /*0f02*/ 	.byte	0x3f
	.zero		1


	//   ....[64]....
        /*0f04*/ 	.word	0x00012b90
        /*0f08*/ 	.word	0x00000000
        /*0f0c*/ 	.word	0x00013250
        /*0f10*/ 	.short	0x0101
        /*0f12*/ 	.byte	0x3f
	.zero		1


	//   ....[65]....
        /*0f14*/ 	.word	0x00012c10
        /*0f18*/ 	.word	0x00000000
        /*0f1c*/ 	.word	0x00000000
        /*0f20*/ 	.short	0x0101
        /*0f22*/ 	.byte	0x3f
	.zero		1


	//   ....[66]....
        /*0f24*/ 	.word	0x00013e60
        /*0f28*/ 	.word	0x00000005
        /*0f2c*/ 	.word	0x00013220
        /*0f30*/ 	.short	0x010a
        /*0f32*/ 	.byte	0x3f
	.zero		1


	//   ....[67]....
        /*0f34*/ 	.word	0x00014000
        /*0f38*/ 	.word	0x00000004
        /*0f3c*/ 	.word	0x00013240
        /*0f40*/ 	.short	0x010a
        /*0f42*/ 	.byte	0x3f
	.zero		1


	//   ....[68]....
        /*0f44*/ 	.word	0x000140b0
        /*0f48*/ 	.word	0x00000005
        /*0f4c*/ 	.word	0x00013240
        /*0f50*/ 	.short	0x010a
        /*0f52*/ 	.byte	0x3f
	.zero		1


	//   ....[69]....
        /*0f54*/ 	.word	0x000140f0
        /*0f58*/ 	.word	0x00000004
        /*0f5c*/ 	.word	0x00013260
        /*0f60*/ 	.short	0x010a
        /*0f62*/ 	.byte	0x3f
	.zero		1


	//   ....[70]....
        /*0f64*/ 	.word	0x00014130
        /*0f68*/ 	.word	0x00000005
        /*0f6c*/ 	.word	0x00013260
        /*0f70*/ 	.short	0x010a
        /*0f72*/ 	.byte	0x3f
	.zero		1


	//   ....[71]....
        /*0f74*/ 	.word	0x00014170
        /*0f78*/ 	.word	0x00000004
        /*0f7c*/ 	.word	0x00013280
        /*0f80*/ 	.short	0x010a
        /*0f82*/ 	.byte	0x3f
	.zero		1


	//   ....[72]....
        /*0f84*/ 	.word	0x000141b0
        /*0f88*/ 	.word	0x00000005
        /*0f8c*/ 	.word	0x00013280
        /*0f90*/ 	.short	0x010a
        /*0f92*/ 	.byte	0x3f
	.zero		1


	//   ....[73]....
        /*0f94*/ 	.word	0x00014220
        /*0f98*/ 	.word	0x00000003
        /*0f9c*/ 	.word	0x00013200
        /*0fa0*/ 	.short	0x010a
        /*0fa2*/ 	.byte	0x3f
	.zero		1


	//   ....[74]....
        /*0fa4*/ 	.word	0x00014270
        /*0fa8*/ 	.word	0x00000003
        /*0fac*/ 	.word	0x00013230
        /*0fb0*/ 	.short	0x010a
        /*0fb2*/ 	.byte	0x3f
	.zero		1


	//   ....[75]....
        /*0fb4*/ 	.word	0x000142d0
        /*0fb8*/ 	.word	0x00000009
        /*0fbc*/ 	.word	0x00013230
        /*0fc0*/ 	.short	0x010a
        /*0fc2*/ 	.byte	0x3f
	.zero		1


	//   ....[76]....
        /*0fc4*/ 	.word	0x00014330
        /*0fc8*/ 	.word	0x00000002
        /*0fcc*/ 	.word	0x00013250
        /*0fd0*/ 	.short	0x010a
        /*0fd2*/ 	.byte	0x3f
	.zero		1


	//   ....[77]....
        /*0fd4*/ 	.word	0x00014390
        /*0fd8*/ 	.word	0x00000009
        /*0fdc*/ 	.word	0x00013230
        /*0fe0*/ 	.short	0x010a
        /*0fe2*/ 	.byte	0x3f
	.zero		1


	//   ....[78]....
        /*0fe4*/ 	.word	0x000143f0
        /*0fe8*/ 	.word	0x00000002
        /*0fec*/ 	.word	0x00013250
        /*0ff0*/ 	.short	0x010a
        /*0ff2*/ 	.byte	0x3f
	.zero		1


	//   ....[79]....
        /*0ff4*/ 	.word	0x00014450
        /*0ff8*/ 	.word	0x00000006
        /*0ffc*/ 	.word	0x00013250
        /*1000*/ 	.short	0x010a
        /*1002*/ 	.byte	0x3f
	.zero		1


	//   ....[80]....
        /*1004*/ 	.word	0x00014560
        /*1008*/ 	.word	0x00000006
        /*100c*/ 	.word	0x00013280
        /*1010*/ 	.short	0x010a
        /*1012*/ 	.byte	0x3f
	.zero		1


	//   ....[81]....
        /*1014*/ 	.word	0x00014c90
        /*1018*/ 	.word	0x00000006
        /*101c*/ 	.word	0x00013240
        /*1020*/ 	.short	0x010a
        /*1022*/ 	.byte	0x3f
	.zero		1


	//   ....[82]....
        /*1024*/ 	.word	0x00015af0
        /*1028*/ 	.word	0x00000010
        /*102c*/ 	.word	0x00013220
        /*1030*/ 	.short	0x010a
        /*1032*/ 	.byte	0x3f
	.zero		1


	//   ....[83]....
        /*1034*/ 	.word	0x00015b40
        /*1038*/ 	.word	0x00000000
        /*103c*/ 	.word	0x00013280
        /*1040*/ 	.short	0x010a
        /*1042*/ 	.byte	0x3f
	.zero		1


	//   ....[84]....
        /*1044*/ 	.word	0x00016200
        /*1048*/ 	.word	0x00000000
        /*104c*/ 	.word	0x00013240
        /*1050*/ 	.short	0x010a
        /*1052*/ 	.byte	0x3f
	.zero		1


	//   ....[85]....
        /*1054*/ 	.word	0x000167c0
        /*1058*/ 	.word	0x00000002
        /*105c*/ 	.word	0x00013270
        /*1060*/ 	.short	0x010a
        /*1062*/ 	.byte	0x3f
	.zero		1


	//   ....[86]....
        /*1064*/ 	.word	0x00016810
        /*1068*/ 	.word	0x00000002
        /*106c*/ 	.word	0x00013260
        /*1070*/ 	.short	0x010a
        /*1072*/ 	.byte	0x3f
	.zero		1


	//   ....[87]....
        /*1074*/ 	.word	0x00016860
        /*1078*/ 	.word	0x00000000
        /*107c*/ 	.word	0x00013270
        /*1080*/ 	.short	0x010a
        /*1082*/ 	.byte	0x3f
	.zero		1


	//   ....[88]....
        /*1084*/ 	.word	0x000168b0
        /*1088*/ 	.word	0x00000000
        /*108c*/ 	.word	0x00013260
        /*1090*/ 	.short	0x010a
        /*1092*/ 	.byte	0x3f
	.zero		1


	//   ....[89]....
        /*1094*/ 	.word	0x00016900
        /*1098*/ 	.word	0x00000005
        /*109c*/ 	.word	0x00013220
        /*10a0*/ 	.short	0x010a
        /*10a2*/ 	.byte	0x3f
	.zero		1


	//   ....[90]....
        /*10a4*/ 	.word	0x00016aa0
        /*10a8*/ 	.word	0x00000004
        /*10ac*/ 	.word	0x00013240
        /*10b0*/ 	.short	0x010a
        /*10b2*/ 	.byte	0x3f
	.zero		1


	//   ....[91]....
        /*10b4*/ 	.word	0x00016af0
        /*10b8*/ 	.word	0x00000005
        /*10bc*/ 	.word	0x00013240
        /*10c0*/ 	.short	0x010a
        /*10c2*/ 	.byte	0x3f
	.zero		1


	//   ....[92]....
        /*10c4*/ 	.word	0x00016b40
        /*10c8*/ 	.word	0x00000004
        /*10cc*/ 	.word	0x00013260
        /*10d0*/ 	.short	0x010a
        /*10d2*/ 	.byte	0x3f
	.zero		1


	//   ....[93]....
        /*10d4*/ 	.word	0x00016b90
        /*10d8*/ 	.word	0x00000005
        /*10dc*/ 	.word	0x00013260
        /*10e0*/ 	.short	0x010a
        /*10e2*/ 	.byte	0x3f
	.zero		1


	//   ....[94]....
        /*10e4*/ 	.word	0x00016be0
        /*10e8*/ 	.word	0x00000004
        /*10ec*/ 	.word	0x00013280
        /*10f0*/ 	.short	0x010a
        /*10f2*/ 	.byte	0x3f
	.zero		1


	//----- nvinfo : EIATTR_NUM_MBARRIERS
	.align		4
.L_1604:
        /*10f4*/ 	.byte	0x03, 0x38
        /*10f6*/ 	.short	0x0016


	//----- nvinfo : EIATTR_EXIT_INSTR_OFFSETS
	.align		4
        /*10f8*/ 	.byte	0x04, 0x1c
        /*10fa*/ 	.short	(.L_1606 - .L_1605)


	//   ....[0]....
.L_1605:
        /*10fc*/ 	.word	0x00000980


	//   ....[1]....
        /*1100*/ 	.word	0x0000cc00


	//   ....[2]....
        /*1104*/ 	.word	0x00014200


	//----- nvinfo : EIATTR_MAX_THREADS
	.align		4
.L_1606:
        /*1108*/ 	.byte	0x04, 0x05
        /*110a*/ 	.short	(.L_1608 - .L_1607)
.L_1607:
        /*110c*/ 	.word	0x00000200
        /*1110*/ 	.word	0x00000001
        /*1114*/ 	.word	0x00000001


	//----- nvinfo : EIATTR_CRS_STACK_SIZE
	.align		4
.L_1608:
        /*1118*/ 	.byte	0x04, 0x1e
        /*111a*/ 	.short	(.L_1610 - .L_1609)
.L_1609:
        /*111c*/ 	.word	0x00000000


	//----- nvinfo : EIATTR_CBANK_PARAM_SIZE
	.align		4
.L_1610:
        /*1120*/ 	.byte	0x03, 0x19
        /*1122*/ 	.short	0x0af0


	//----- nvinfo : EIATTR_PARAM_CBANK
	.align		4
        /*1124*/ 	.byte	0x04, 0x0a
        /*1126*/ 	.short	(.L_1612 - .L_1611)
	.align		4
.L_1611:
        /*1128*/ 	.word	index@(.nv.constant0._ZN7cutlass13device_kernelIN5flash11enable_sm90INS1_16FlashAttnFwdSm90INS1_25CollectiveMainloopFwdSm90ILi2EN4cute5tupleIJNS5_1CILi1EEES8_S8_EEENS6_IJNS7_ILi192EEENS7_ILi160EEENS7_ILi64EEEEEELi64ENS_12float_e4m3_tEfNS_4arch4Sm90ELb1ELb0ELb0ELb1ELb1ELb0ELb0ELb1ELb1ELb1ELb1ELb0EEENS1_21CollectiveEpilogueFwdINS6_IJSA_SC_SB_EEES9_NS_10bfloat16_tESG_Li384ELb1ELb1ELb1ELb1EEENS1_36VarlenDynamicPersistentTileSchedulerILi192ELi160ELi384ELi128ELb1ELb1ELb1ELb1ELb1ELb1EEEEEEEEEvNT_6ParamsE)
        /*112c*/ 	.short	0x0210
        /*112e*/ 	.short	0x0af0


	//----- nvinfo : EIATTR_SW_WAR
	.align		4
.L_1612:
        /*1130*/ 	.byte	0x04, 0x36
        /*1132*/ 	.short	(.L_1614 - .L_1613)
.L_1613:
        /*1134*/ 	.word	0x00000008
.L_1614:


//--------------------- .nv.info._ZN7cutlass13device_kernelIN5flash11enable_sm90INS1_16FlashAttnFwdSm90INS1_25CollectiveMainloopFwdSm90ILi2EN4cute5tupleIJNS5_1CILi1EEES8_S8_EEENS6_IJNS7_ILi192EEENS7_ILi160EEENS7_ILi64EEEEEELi64ENS_12float_e4m3_tEfNS_4arch4Sm90ELb1ELb0ELb0ELb1ELb1ELb1ELb0ELb1ELb1ELb1ELb1ELb0EEENS1_21CollectiveEpilogueFwdINS6_IJSA_SC_SB_EEES9_NS_10bfloat16_tESG_Li384ELb1ELb1ELb1ELb1EEENS1_36VarlenDynamicPersistentTileSchedulerILi192ELi160ELi384ELi128ELb1ELb1ELb1ELb1ELb1ELb1EEEEEEEEEvNT_6ParamsE --------------------------
	.section	.nv.info._ZN7cutlass13device_kernelIN5flash11enable_sm90INS1_16FlashAttnFwdSm90INS1_25CollectiveMainloopFwdSm90ILi2EN4cute5tupleIJNS5_1CILi1EEES8_S8_EEENS6_IJNS7_ILi192EEENS7_ILi160EEENS7_ILi64EEEEEELi64ENS_12float_e4m3_tEfNS_4arch4Sm90ELb1ELb0ELb0ELb1ELb1ELb1ELb0ELb1ELb1ELb1ELb1ELb0EEENS1_21CollectiveEpilogueFwdINS6_IJSA_SC_SB_EEES9_NS_10bfloat16_tESG_Li384ELb1ELb1ELb1ELb1EEENS1_36VarlenDynamicPersistentTileSchedulerILi192ELi160ELi384ELi128ELb1ELb1ELb1ELb1ELb1ELb1EEEEEEEEEvNT_6ParamsE,"",@"SHT_CUDA_INFO"
	.sectionflags	@""
	.align	4


	//----- nvinfo : EIATTR_CUDA_API_VERSION
	.align		4
        /*0000*/ 	.byte	0x04, 0x37
        /*0002*/ 	.short	(.L_1616 - .L_1615)
.L_1615:
        /*0004*/ 	.word	0x00000082


	//----- nvinfo : EIATTR_KPARAM_INFO
	.align		4
.L_1616:
        /*0008*/ 	.byte	0x04, 0x17
        /*000a*/ 	.short	(.L_1618 - .L_1617)
.L_1617:
        /*000c*/ 	.word	0x00000000
        /*0010*/ 	.short	0x0000
        /*0012*/ 	.short	0x0070
        /*0014*/ 	.byte	0x00, 0xf0, 0x01, 0x2a


	//----- nvinfo : EIATTR_SPARSE_MMA_MASK
	.align		4
.L_1618:
        /*0018*/ 	.byte	0x03, 0x50
        /*001a*/ 	.short	0x0000


	//----- nvinfo : EIATTR_MAXREG_COUNT
	.align		4
        /*001c*/ 	.byte	0x03, 0x1b
        /*001e*/ 	.short	0x0080


	//----- nvinfo : EIATTR_NUM_BARRIERS
	.align		4
        /*0020*/ 	.byte	0x02, 0x4c
        /*0022*/ 	.byte	0x10
	.zero		1


	//----- nvinfo : EIATTR_EXTERNS
	.align		4
        /*0024*/ 	.byte	0x04, 0x0f
        /*0026*/ 	.short	(.L_1620 - .L_1619)


	//   ....[0]....
	.align		4
.L_1619:
        /*0028*/ 	.word	index@(__assertfail)


	//----- nvinfo : EIATTR_ANNOTATIONS
	.align		4
.L_1620:
        /*002c*/ 	.byte	0x04, 0x55
        /*002e*/ 	.short	(.L_1622 - .L_1621)


	//   ....[0]....
.L_1621:
        /* <DEDUP_REMOVED lines=139> */


	//----- nvinfo : EIATTR_MERCURY_ISA_VERSION
	.align		4
.L_1622:
        /*08c8*/ 	.byte	0x03, 0x5f
        /*08ca*/ 	.short	0x0101


	//----- nvinfo : EIATTR_UNUSED_LOAD_BYTE_OFFSET
	.align		4
        /*08cc*/ 	.byte	0x04, 0x44
        /*08ce*/ 	.short	(.L_1624 - .L_1623)


	//   ....[0]....
.L_1623:
        /*08d0*/ 	.word	0x00000a40
        /*08d4*/ 	.word	0x0000fff0


	//   ....[1]....
        /*08d8*/ 	.word	0x00011950
        /*08dc*/ 	.word	0x0000fff0


	//----- nvinfo : EIATTR_INT_WARP_WIDE_INSTR_OFFSETS
	.align		4
.L_1624:
        /*08e0*/ 	.byte	0x04, 0x31
        /*08e2*/ 	.short	(.L_1626 - .L_1625)


	//   ....[0]....
.L_1625:
        /*08e4*/ 	.word	0x00000120


	//   ....[1]....
        /*08e8*/ 	.word	0x000001c0


	//   ....[2]....
        /*08ec*/ 	.word	0x00000230


	//   ....[3]....
        /*08f0*/ 	.word	0x00017040


	//   ....[4]....
        /*08f4*/ 	.word	0x000170d0


	//   ....[5]....
        /*08f8*/ 	.word	0x0001acb0


	//   ....[6]....
        /*08fc*/ 	.word	0x0001ad40


	//----- nvinfo : EIATTR_COOP_GROUP_MASK_REGIDS
	.align		4
.L_1626:
        /*0900*/ 	.byte	0x04, 0x29
        /*0902*/ 	.short	(.L_1628 - .L_1627)


	//   ....[0]....
.L_1627:
        /*0904*/ 	.word	0xffffffff


	//   ....[1]....
        /*0908*/ 	.word	0xffffffff


	//   ....[2]....
        /*090c*/ 	.word	0xffffffff


	//   ....[3]....
        /*0910*/ 	.word	0xffffffff


	//   ....[4]....
        /*0914*/ 	.word	0xffffffff


	//   ....[5]....
        /*0918*/ 	.word	0xffffffff


	//   ....[6]....
        /*091c*/ 	.word	0xffffffff


	//   ....[7]....
        /*0920*/ 	.word	0xffffffff


	//   ....[8]....
        /*0924*/ 	.word	0xffffffff


	//   ....[9]....
        /*0928*/ 	.word	0xffffffff


	//   ....[10]....
        /*092c*/ 	.word	0xffffffff


	//   ....[11]....
        /*0930*/ 	.word	0xffffffff


	//   ....[12]....
        /*0934*/ 	.word	0xffffffff


	//   ....[13]....
        /*0938*/ 	.word	0xffffffff


	//   ....[14]....
        /*093c*/ 	.word	0xffffffff


	//   ....[15]....
        /*0940*/ 	.word	0xffffffff


	//   ....[16]....
        /*0944*/ 	.word	0xffffffff


	//   ....[17]....
        /*0948*/ 	.word	0xffffffff


	//   ....[18]....
        /*094c*/ 	.word	0xffffffff


	//   ....[19]....
        /*0950*/ 	.word	0xffffffff


	//   ....[20]....
        /*0954*/ 	.word	0xffffffff


	//   ....[21]....
        /*0958*/ 	.word	0xffffffff


	//   ....[22]....
        /*095c*/ 	.word	0xffffffff


	//   ....[23]....
        /*0960*/ 	.word	0xffffffff


	//   ....[24]....
        /*0964*/ 	.word	0xffffffff


	//   ....[25]....
        /*0968*/ 	.word	0xffffffff


	//   ....[26]....
        /*096c*/ 	.word	0xffffffff


	//   ....[27]....
        /*0970*/ 	.word	0xffffffff


	//   ....[28]....
        /*0974*/ 	.word	0xffffffff


	//   ....[29]....
        /*0978*/ 	.word	0xffffffff


	//   ....[30]....
        /*097c*/ 	.word	0xffffffff


	//   ....[31]....
        /*0980*/ 	.word	0xffffffff


	//   ....[32]....
        /*0984*/ 	.word	0xffffffff


	//   ....[33]....
        /*0988*/ 	.word	0xffffffff


	//   ....[34]....
        /*098c*/ 	.word	0xffffffff


	//   ....[35]....
        /*0990*/ 	.word	0xffffffff


	//   ....[36]....
        /*0994*/ 	.word	0xffffffff


	//   ....[37]....
        /*0998*/ 	.word	0xffffffff


	//   ....[38]....
        /*099c*/ 	.word	0xffffffff


	//   ....[39]....
        /*09a0*/ 	.word	0xffffffff


	//   ....[40]....
        /*09a4*/ 	.word	0xffffffff


	//   ....[41]....
        /*09a8*/ 	.word	0xffffffff


	//   ....[42]....
        /*09ac*/ 	.word	0xffffffff


	//   ....[43]....
        /*09b0*/ 	.word	0xffffffff


	//   ....[44]....
        /*09b4*/ 	.word	0xffffffff


	//   ....[45]....
        /*09b8*/ 	.word	0xffffffff


	//   ....[46]....
        /*09bc*/ 	.word	0xffffffff


	//   ....[47]....
        /*09c0*/ 	.word	0xffffffff


	//   ....[48]....
        /*09c4*/ 	.word	0xffffffff


	//   ....[49]....
        /*09c8*/ 	.word	0xffffffff


	//   ....[50]....
        /*09cc*/ 	.word	0xffffffff


	//   ....[51]....
        /*09d0*/ 	.word	0xffffffff


	//   ....[52]....
        /*09d4*/ 	.word	0xffffffff


	//   ....[53]....
        /*09d8*/ 	.word	0xffffffff


	//   ....[54]....
        /*09dc*/ 	.word	0xffffffff


	//   ....[55]....
        /*09e0*/ 	.word	0xffffffff


	//   ....[56]....
        /*09e4*/ 	.word	0xffffffff


	//   ....[57]....
        /*09e8*/ 	.word	0xffffffff


	//   ....[58]....
        /*09ec*/ 	.word	0xffffffff


	//   ....[59]....
        /*09f0*/ 	.word	0xffffffff


	//   ....[60]....
        /*09f4*/ 	.word	0xffffffff


	//   ....[61]....
        /*09f8*/ 	.word	0xffffffff


	//   ....[62]....
        /*09fc*/ 	.word	0xffffffff


	//   ....[63]....
        /*0a00*/ 	.word	0xffffffff


	//   ....[64]....
        /*0a04*/ 	.word	0xffffffff


	//   ....[65]....
        /*0a08*/ 	.word	0xffffffff


	//   ....[66]....
        /*0a0c*/ 	.word	0xffffffff


	//   ....[67]....
        /*0a10*/ 	.word	0xffffffff


	//   ....[68]....
        /*0a14*/ 	.word	0xffffffff


	//   ....[69]....
        /*0a18*/ 	.word	0xffffffff


	//   ....[70]....
        /*0a1c*/ 	.word	0xffffffff


	//   ....[71]....
        /*0a20*/ 	.word	0xffffffff


	//   ....[72]....
        /*0a24*/ 	.word	0xffffffff


	//   ....[73]....
        /*0a28*/ 	.word	0xffffffff


	//   ....[74]....
        /*0a2c*/ 	.word	0xffffffff


	//   ....[75]....
        /*0a30*/ 	.word	0xffffffff


	//   ....[76]....
        /*0a34*/ 	.word	0xffffffff


	//   ....[77]....
        /*0a38*/ 	.word	0xffffffff


	//   ....[78]....
        /*0a3c*/ 	.word	0xffffffff


	//   ....[79]....
        /*0a40*/ 	.word	0xffffffff


	//   ....[80]....
        /*0a44*/ 	.word	0xffffffff


	//   ....[81]....
        /*0a48*/ 	.word	0xffffffff


	//   ....[82]....
        /*0a4c*/ 	.word	0xffffffff


	//   ....[83]....
        /*0a50*/ 	.word	0xffffffff


	//   ....[84]....
        /*0a54*/ 	.word	0xffffffff


	//   ....[85]....
        /*0a58*/ 	.word	0xffffffff


	//   ....[86]....
        /*0a5c*/ 	.word	0xffffffff


	//   ....[87]....
        /*0a60*/ 	.word	0xffffffff


	//   ....[88]....
        /*0a64*/ 	.word	0xffffffff


	//   ....[89]....
        /*0a68*/ 	.word	0xffffffff


	//   ....[90]....
        /*0a6c*/ 	.word	0xffffffff


	//   ....[91]....
        /*0a70*/ 	.word	0xffffffff


	//   ....[92]....
        /*0a74*/ 	.word	0xffffffff


	//   ....[93]....
        /*0a78*/ 	.word	0xffffffff


	//   ....[94]....
        /*0a7c*/ 	.word	0xffffffff


	//   ....[95]....
        /*0a80*/ 	.word	0xffffffff


	//   ....[96]....
        /*0a84*/ 	.word	0xffffffff


	//   ....[97]....
        /*0a88*/ 	.word	0xffffffff


	//   ....[98]....
        /*0a8c*/ 	.word	0xffffffff


	//   ....[99]....
        /*0a90*/ 	.word	0xffffffff


	//   ....[100]....
        /*0a94*/ 	.word	0xffffffff


	//   ....[101]....
        /*0a98*/ 	.word	0xffffffff


	//   ....[102]....
        /*0a9c*/ 	.word	0xffffffff


	//   ....[103]....
        /*0aa0*/ 	.word	0xffffffff


	//   ....[104]....
        /*0aa4*/ 	.word	0xffffffff


	//   ....[105]....
        /*0aa8*/ 	.word	0xffffffff


	//   ....[106]....
        /*0aac*/ 	.word	0xffffffff


	//   ....[107]....
        /*0ab0*/ 	.word	0xffffffff


	//   ....[108]....
        /*0ab4*/ 	.word	0xffffffff


	//   ....[109]....
        /*0ab8*/ 	.word	0xffffffff


	//   ....[110]....
        /*0abc*/ 	.word	0xffffffff


	//   ....[111]....
        /*0ac0*/ 	.word	0xffffffff


	//   ....[112]....
        /*0ac4*/ 	.word	0xffffffff


	//   ....[113]....
        /*0ac8*/ 	.word	0xffffffff


	//   ....[114]....
        /*0acc*/ 	.word	0xffffffff


	//   ....[115]....
        /*0ad0*/ 	.word	0xffffffff


	//   ....[116]....
        /*0ad4*/ 	.word	0xffffffff


	//   ....[117]....
        /*0ad8*/ 	.word	0xffffffff


	//   ....[118]....
        /*0adc*/ 	.word	0xffffffff


	//   ....[119]....
        /*0ae0*/ 	.word	0xffffffff


	//   ....[120]....
        /*0ae4*/ 	.word	0xffffffff


	//   ....[121]....
        /*0ae8*/ 	.word	0xffffffff


	//   ....[122]....
        /*0aec*/ 	.word	0xffffffff


	//   ....[123]....
        /*0af0*/ 	.word	0xffffffff


	//   ....[124]....
        /*0af4*/ 	.word	0xffffffff


	//   ....[125]....
        /*0af8*/ 	.word	0xffffffff


	//   ....[126]....
        /*0afc*/ 	.word	0xffffffff


	//   ....[127]....
        /*0b00*/ 	.word	0xffffffff


	//   ....[128]....
        /*0b04*/ 	.word	0xffffffff


	//   ....[129]....
        /*0b08*/ 	.word	0xffffffff


	//   ....[130]....
        /*0b0c*/ 	.word	0xffffffff


	//   ....[131]....
        /*0b10*/ 	.word	0xffffffff


	//   ....[132]....
        /*0b14*/ 	.word	0xffffffff


	//   ....[133]....
        /*0b18*/ 	.word	0xffffffff


	//   ....[134]....
        /*0b1c*/ 	.word	0xffffffff


	//   ....[135]....
        /*0b20*/ 	.word	0xffffffff


	//   ....[136]....
        /*0b24*/ 	.word	0xffffffff


	//   ....[137]....
        /*0b28*/ 	.word	0xffffffff


	//   ....[138]....
        /*0b2c*/ 	.word	0xffffffff


	//   ....[139]....
        /*0b30*/ 	.word	0xffffffff


	//   ....[140]....
        /*0b34*/ 	.word	0xffffffff


	//   ....[141]....
        /*0b38*/ 	.word	0xffffffff


	//   ....[142]....
        /*0b3c*/ 	.word	0xffffffff


	//   ....[143]....
        /*0b40*/ 	.word	0xffffffff


	//   ....[144]....
        /*0b44*/ 	.word	0xffffffff


	//   ....[145]....
        /*0b48*/ 	.word	0xffffffff


	//   ....[146]....
        /*0b4c*/ 	.word	0xffffffff


	//   ....[147]....
        /*0b50*/ 	.word	0xffffffff


	//   ....[148]....
        /*0b54*/ 	.word	0xffffffff


	//   ....[149]....
        /*0b58*/ 	.word	0xffffffff


	//   ....[150]....
        /*0b5c*/ 	.word	0xffffffff


	//   ....[151]....
        /*0b60*/ 	.word	0xffffffff


	//   ....[152]....
        /*0b64*/ 	.word	0xffffffff


	//   ....[153]....
        /*0b68*/ 	.word	0xffffffff


	//   ....[154]....
        /*0b6c*/ 	.word	0xffffffff


	//   ....[155]....
        /*0b70*/ 	.word	0xffffffff


	//   ....[156]....
        /*0b74*/ 	.word	0xffffffff


	//   ....[157]....
        /*0b78*/ 	.word	0xffffffff


	//   ....[158]....
        /*0b7c*/ 	.word	0xffffffff


	//   ....[159]....
        /*0b80*/ 	.word	0xffffffff


	//   ....[160]....
        /*0b84*/ 	.word	0xffffffff


	//   ....[161]....
        /*0b88*/ 	.word	0xffffffff


	//   ....[162]....
        /*0b8c*/ 	.word	0xffffffff


	//   ....[163]....
        /*0b90*/ 	.word	0xffffffff


	//   ....[164]....
        /*0b94*/ 	.word	0xffffffff


	//   ....[165]....
        /*0b98*/ 	.word	0xffffffff


	//   ....[166]....
        /*0b9c*/ 	.word	0xffffffff


	//   ....[167]....
        /*0ba0*/ 	.word	0xffffffff


	//   ....[168]....
        /*0ba4*/ 	.word	0xffffffff


	//   ....[169]....
        /*0ba8*/ 	.word	0xffffffff


	//   ....[170]....
        /*0bac*/ 	.word	0xffffffff


	//   ....[171]....
        /*0bb0*/ 	.word	0xffffffff


	//   ....[172]....
        /*0bb4*/ 	.word	0xffffffff


	//   ....[173]....
        /*0bb8*/ 	.word	0xffffffff


	//   ....[174]....
        /*0bbc*/ 	.word	0xffffffff


	//   ....[175]....
        /*0bc0*/ 	.word	0xffffffff


	//   ....[176]....
        /*0bc4*/ 	.word	0xffffffff


	//   ....[177]....
        /*0bc8*/ 	.word	0xffffffff


	//   ....[178]....
        /*0bcc*/ 	.word	0xffffffff


	//   ....[179]....
        /*0bd0*/ 	.word	0xffffffff


	//   ....[180]....
        /*0bd4*/ 	.word	0xffffffff


	//   ....[181]....
        /*0bd8*/ 	.word	0xffffffff


	//   ....[182]....
        /*0bdc*/ 	.word	0xffffffff


	//   ....[183]....
        /*0be0*/ 	.word	0xffffffff


	//   ....[184]....
        /*0be4*/ 	.word	0xffffffff


	//   ....[185]....
        /*0be8*/ 	.word	0xffffffff


	//   ....[186]....
        /*0bec*/ 	.word	0xffffffff


	//   ....[187]....
        /*0bf0*/ 	.word	0xffffffff


	//   ....[188]....
        /*0bf4*/ 	.word	0xffffffff


	//   ....[189]....
        /*0bf8*/ 	.word	0x0500000f


	//   ....[190]....
        /*0bfc*/ 	.word	0x0500000f


	//   ....[191]....
        /*0c00*/ 	.word	0x0500000f


	//   ....[192]....
        /*0c04*/ 	.word	0x0500000f


	//   ....[193]....
        /*0c08*/ 	.word	0x0500000f


	//   ....[194]....
        /*0c0c*/ 	.word	0x0500000f


	//   ....[195]....
        /*0c10*/ 	.word	0x0500000f


	//   ....[196]....
        /*0c14*/ 	.word	0x0500000f


	//   ....[197]....
        /*0c18*/ 	.word	0x0500000f


	//   ....[198]....
        /*0c1c*/ 	.word	0x0500000f


	//   ....[199]....
        /*0c20*/ 	.word	0x0500000f


	//   ....[200]....
        /*0c24*/ 	.word	0x0500000f


	//   ....[201]....
        /*0c28*/ 	.word	0x0500000f


	//   ....[202]....
        /*0c2c*/ 	.word	0x0500000f


	//   ....[203]....
        /*0c30*/ 	.word	0x0500000f


	//   ....[204]....
        /*0c34*/ 	.word	0x0500000f


	//   ....[205]....
        /*0c38*/ 	.word	0x0500000f


	//   ....[206]....
        /*0c3c*/ 	.word	0x0500000f


	//   ....[207]....
        /*0c40*/ 	.word	0x0500000f


	//   ....[208]....
        /*0c44*/ 	.word	0x0500000f


	//   ....[209]....
        /*0c48*/ 	.word	0x0500000f


	//   ....[210]....
        /*0c4c*/ 	.word	0x0500000f


	//   ....[211]....
        /*0c50*/ 	.word	0x0500000f


	//   ....[212]....
        /*0c54*/ 	.word	0x0500000f


	//   ....[213]....
        /*0c58*/ 	.word	0x0500000f


	//   ....[214]....
        /*0c5c*/ 	.word	0x0500000f


	//   ....[215]....
        /*0c60*/ 	.word	0x0500000f


	//   ....[216]....
        /*0c64*/ 	.word	0x0500000f


	//   ....[217]....
        /*0c68*/ 	.word	0x0500000f


	//   ....[218]....
        /*0c6c*/ 	.word	0x0500000f


	//   ....[219]....
        /*0c70*/ 	.word	0x0500000f


	//   ....[220]....
        /*0c74*/ 	.word	0x0500000f


	//   ....[221]....
        /*0c78*/ 	.word	0x0500000f


	//   ....[222]....
        /*0c7c*/ 	.word	0x0500000f


	//   ....[223]....
        /*0c80*/ 	.word	0x0500000f


	//   ....[224]....
        /*0c84*/ 	.word	0x0500000f


	//   ....[225]....
        /*0c88*/ 	.word	0x0500000f


	//   ....[226]....
        /*0c8c*/ 	.word	0x0500000f


	//   ....[227]....
        /*0c90*/ 	.word	0x0500000f


	//   ....[228]....
        /*0c94*/ 	.word	0x0500000f


	//   ....[229]....
        /*0c98*/ 	.word	0x0500000f


	//   ....[230]....
        /*0c9c*/ 	.word	0x0500000f


	//   ....[231]....
        /*0ca0*/ 	.word	0x0500000f


	//   ....[232]....
        /*0ca4*/ 	.word	0x0500000f


	//   ....[233]....
        /*0ca8*/ 	.word	0x0500000f


	//   ....[234]....
        /*0cac*/ 	.word	0x0500000f


	//   ....[235]....
        /*0cb0*/ 	.word	0x0500000f


	//   ....[236]....
        /*0cb4*/ 	.word	0x0500000f


	//   ....[237]....
        /*0cb8*/ 	.word	0x0500000f


	//   ....[238]....
        /*0cbc*/ 	.word	0x0500000f


	//   ....[239]....
        /*0cc0*/ 	.word	0x0500000f


	//   ....[240]....
        /*0cc4*/ 	.word	0x0500000f


	//   ....[241]....
        /*0cc8*/ 	.word	0x0500000f


	//   ....[242]....
        /*0ccc*/ 	.word	0x0500000f


	//   ....[243]....
        /*0cd0*/ 	.word	0x0500000f


	//   ....[244]....
        /*0cd4*/ 	.word	0x0500000f


	//   ....[245]....
        /*0cd8*/ 	.word	0x0500000f


	//   ....[246]....
        /*0cdc*/ 	.word	0x0500000f


	//   ....[247]....
        /*0ce0*/ 	.word	0x0500000f


	//   ....[248]....
        /*0ce4*/ 	.word	0x0500000f


	//   ....[249]....
        /*0ce8*/ 	.word	0x0500000f


	//   ....[250]....
        /*0cec*/ 	.word	0x0500000f


	//   ....[251]....
        /*0cf0*/ 	.word	0x0500000f


	//   ....[252]....
        /*0cf4*/ 	.word	0x0500000f


	//   ....[253]....
        /*0cf8*/ 	.word	0x0500000f


	//   ....[254]....
        /*0cfc*/ 	.word	0x0500000f


	//   ....[255]....
        /*0d00*/ 	.word	0x0500000f


	//   ....[0]....
        /*0d04*/ 	.word	0x0500000f


	//   ....[1]....
        /*0d08*/ 	.word	0x0500000f


	//   ....[2]....
        /*0d0c*/ 	.word	0x0500000f


	//   ....[3]....
        /*0d10*/ 	.word	0x0500000f


	//   ....[4]....
        /*0d14*/ 	.word	0x0500000f


	//   ....[5]....
        /*0d18*/ 	.word	0x0500000f


	//   ....[6]....
        /*0d1c*/ 	.word	0x0500000f


	//   ....[7]....
        /*0d20*/ 	.word	0x0500000f


	//   ....[8]....
        /*0d24*/ 	.word	0x0500000f


	//   ....[9]....
        /*0d28*/ 	.word	0x0500000f


	//   ....[10]....
        /*0d2c*/ 	.word	0x0500000f


	//   ....[11]....
        /*0d30*/ 	.word	0x0500000f


	//   ....[12]....
        /*0d34*/ 	.word	0x0500000f


	//   ....[13]....
        /*0d38*/ 	.word	0x0500000f


	//   ....[14]....
        /*0d3c*/ 	.word	0x0500000f


	//   ....[15]....
        /*0d40*/ 	.word	0x0500000f


	//   ....[16]....
        /*0d44*/ 	.word	0x0500000f


	//   ....[17]....
        /*0d48*/ 	.word	0x0500000f


	//   ....[18]....
        /*0d4c*/ 	.word	0x0500000f


	//   ....[19]....
        /*0d50*/ 	.word	0x0500000f


	//----- nvinfo : EIATTR_COOP_GROUP_INSTR_OFFSETS
	.align		4
.L_1628:
        /*0d54*/ 	.byte	0x04, 0x28
        /*0d56*/ 	.short	(.L_1630 - .L_1629)


	//   ....[0]....
.L_1629:
        /*0d58*/ 	.word	0x00000060


	//   ....[1]....
        /*0d5c*/ 	.word	0x00000130


	//   ....[2]....
        /*0d60*/ 	.word	0x000001e0


	//   ....[3]....
        /*0d64*/ 	.word	0x000003a0


	//   ....[4]....
        /*0d68*/ 	.word	0x00000500


	//   ....[5]....
        /*0d6c*/ 	.word	0x00000620


	//   ....[6]....
        /*0d70*/ 	.word	0x00000780


	//   ....[7]....
        /*0d74*/ 	.word	0x00002ac0


	//   ....[8]....
        /*0d78*/ 	.word	0x00002ad0


	//   ....[9]....
        /*0d7c*/ 	.word	0x00003cf0


	//   ....[10]....
        /*0d80*/ 	.word	0x00003d00


	//   ....[11]....
        /*0d84*/ 	.word	0x00004ed0


	//   ....[12]....
        /*0d88*/ 	.word	0x00004ee0


	//   ....[13]....
        /*0d8c*/ 	.word	0x00005260


	//   ....[14]....
        /*0d90*/ 	.word	0x00005290


	//   ....[15]....
        /*0d94*/ 	.word	0x00005c80


	//   ....[16]....
        /*0d98*/ 	.word	0x00006390


	//   ....[17]....
        /*0d9c*/ 	.word	0x000063a0


	//   ....[18]....
        /*0da0*/ 	.word	0x000063b0


	//   ....[19]....
        /*0da4*/ 	.word	0x000063c0


	//   ....[20]....
        /*0da8*/ 	.word	0x00007880


	//   ....[21]....
        /*0dac*/ 	.word	0x00007890


	//   ....[22]....
        /*0db0*/ 	.word	0x000078a0


	//   ....[23]....
        /*0db4*/ 	.word	0x000078b0


	//   ....[24]....
        /*0db8*/ 	.word	0x00009360


	//   ....[25]....
        /*0dbc*/ 	.word	0x00009b40


	//   ....[26]....
        /*0dc0*/ 	.word	0x00009b50


	//   ....[27]....
        /*0dc4*/ 	.word	0x00009b70


	//   ....[28]....
        /*0dc8*/ 	.word	0x0000a4f0


	//   ....[29]....
        /*0dcc*/ 	.word	0x0000a510


	//   ....[30]....
        /*0dd0*/ 	.word	0x0000c3c0


	//   ....[31]....
        /*0dd4*/ 	.word	0x0000c9c0


	//   ....[32]....
        /*0dd8*/ 	.word	0x0000cd60


	//   ....[33]....
        /*0ddc*/ 	.word	0x0000ce20


	//   ....[34]....
        /*0de0*/ 	.word	0x0000d440


	//   ....[35]....
        /*0de4*/ 	.word	0x0000d460


	//   ....[36]....
        /*0de8*/ 	.word	0x0000f740


	//   ....[37]....
        /*0dec*/ 	.word	0x0000f760


	//   ....[38]....
        /*0df0*/ 	.word	0x0000fdc0


	//   ....[39]....
        /*0df4*/ 	.word	0x0000fe20


	//   ....[40]....
        /*0df8*/ 	.word	0x00011200


	//   ....[41]....
        /*0dfc*/ 	.word	0x00011270


	//   ....[42]....
        /*0e00*/ 	.word	0x000112f0


	//   ....[43]....
        /*0e04*/ 	.word	0x00011420


	//   ....[44]....
        /*0e08*/ 	.word	0x00011e70


	//   ....[45]....
        /*0e0c*/ 	.word	0x00011ea0


	//   ....[46]....
        /*0e10*/ 	.word	0x00011ed0


	//   ....[47]....
        /*0e14*/ 	.word	0x00011ef0


	//   ....[48]....
        /*0e18*/ 	.word	0x00011f00


	//   ....[49]....
        /*0e1c*/ 	.word	0x00011f10


	//   ....[50]....
        /*0e20*/ 	.word	0x00011f20


	//   ....[51]....
        /*0e24*/ 	.word	0x00011f30


	//   ....[52]....
        /*0e28*/ 	.word	0x00011f40


	//   ....[53]....
        /*0e2c*/ 	.word	0x00011f50


	//   ....[54]....
        /*0e30*/ 	.word	0x00011f60


	//   ....[55]....
        /*0e34*/ 	.word	0x00011f70


	//   ....[56]....
        /*0e38*/ 	.word	0x00011f80


	//   ....[57]....
        /*0e3c*/ 	.word	0x00011f90


	//   ....[58]....
        /*0e40*/ 	.word	0x00011fa0


	//   ....[59]....
        /*0e44*/ 	.word	0x00011fb0


	//   ....[60]....
        /*0e48*/ 	.word	0x00011fc0


	//   ....[61]....
        /*0e4c*/ 	.word	0x00011fd0


	//   ....[62]....
        /*0e50*/ 	.word	0x00011fe0


	//   ....[63]....
        /*0e54*/ 	.word	0x00011ff0


	//   ....[64]....
        /*0e58*/ 	.word	0x00012000


	//   ....[65]....
        /*0e5c*/ 	.word	0x00012010


	//   ....[66]....
        /*0e60*/ 	.word	0x00012020


	//   ....[67]....
        /*0e64*/ 	.word	0x00012030


	//   ....[68]....
        /*0e68*/ 	.word	0x00012040


	//   ....[69]....
        /*0e6c*/ 	.word	0x00012050


	//   ....[70]....
        /*0e70*/ 	.word	0x00012060


	//   ....[71]....
        /*0e74*/ 	.word	0x00012070


	//   ....[72]....
        /*0e78*/ 	.word	0x00012080


	//   ....[73]....
        /*0e7c*/ 	.word	0x00012090


	//   ....[74]....
        /*0e80*/ 	.word	0x000120a0


	//   ....[75]....
        /*0e84*/ 	.word	0x000120b0


	//   ....[76]....
        /*0e88*/ 	.word	0x00012850


	//   ....[77]....
        /*0e8c*/ 	.word	0x00012860


	//   ....[78]....
        /*0e90*/ 	.word	0x00012870


	//   ....[79]....
        /*0e94*/ 	.word	0x000128b0


	//   ....[80]....
        /*0e98*/ 	.word	0x00012e10


	//   ....[81]....
        /*0e9c*/ 	.word	0x00012e50


	//   ....[82]....
        /*0ea0*/ 	.word	0x00012e70


	//   ....[83]....
        /*0ea4*/ 	.word	0x00012eb0


	//   ....[84]....
        /*0ea8*/ 	.word	0x00012ed0


	//   ....[85]....
        /*0eac*/ 	.word	0x00012ef0


	//   ....[86]....
        /*0eb0*/ 	.word	0x00012f20


	//   ....[87]....
        /*0eb4*/ 	.word	0x00012f50


	//   ....[88]....
        /*0eb8*/ 	.word	0x00013370


	//   ....[89]....
        /*0ebc*/ 	.word	0x00013380


	//   ....[90]....
        /*0ec0*/ 	.word	0x00013620


	//   ....[91]....
        /*0ec4*/ 	.word	0x00013630


	//   ....[92]....
        /*0ec8*/ 	.word	0x000140a0


	//   ....[93]....
        /*0ecc*/ 	.word	0x000140d0


	//   ....[94]....
        /*0ed0*/ 	.word	0x00014110


	//   ....[95]....
        /*0ed4*/ 	.word	0x00014140


	//   ....[96]....
        /*0ed8*/ 	.word	0x00014160


	//   ....[97]....
        /*0edc*/ 	.word	0x00014170


	//   ....[98]....
        /*0ee0*/ 	.word	0x00014180


	//   ....[99]....
        /*0ee4*/ 	.word	0x000141a0


	//   ....[100]....
        /*0ee8*/ 	.word	0x000142f0


	//   ....[101]....
        /*0eec*/ 	.word	0x000144e0


	//   ....[102]....
        /*0ef0*/ 	.word	0x00014510


	//   ....[103]....
        /*0ef4*/ 	.word	0x00014540


	//   ....[104]....
        /*0ef8*/ 	.word	0x00014570


	//   ....[105]....
        /*0efc*/ 	.word	0x000145a0


	//   ....[106]....
        /*0f00*/ 	.word	0x000145d0


	//   ....[107]....
        /*0f04*/ 	.word	0x00014760


	//   ....[108]....
        /*0f08*/ 	.word	0x00014790


	//   ....[109]....
        /*0f0c*/ 	.word	0x000147c0


	//   ....[110]....
        /*0f10*/ 	.word	0x000147f0


	//   ....[111]....
        /*0f14*/ 	.word	0x00014820


	//   ....[112]....
        /*0f18*/ 	.word	0x00014850


	//   ....[113]....
        /*0f1c*/ 	.word	0x000148e0


	//   ....[114]....
        /*0f20*/ 	.word	0x00014910


	//   ....[115]....
        /*0f24*/ 	.word	0x00014920


	//   ....[116]....
        /*0f28*/ 	.word	0x00014960


	//   ....[117]....
        /*0f2c*/ 	.word	0x00015fb0


	//   ....[118]....
        /*0f30*/ 	.word	0x00018020


	//   ....[119]....
        /*0f34*/ 	.word	0x00018030


	//   ....[120]....
        /*0f38*/ 	.word	0x00018040


	//   ....[121]....
        /*0f3c*/ 	.word	0x00018090


	//   ....[122]....
        /*0f40*/ 	.word	0x00018100


	//   ....[123]....
        /*0f44*/ 	.word	0x00018120


	//   ....[124]....
        /*0f48*/ 	.word	0x00018130


	//   ....[125]....
        /*0f4c*/ 	.word	0x00018140


	//   ....[126]....
        /*0f50*/ 	.word	0x000181c0


	//   ....[127]....
        /*0f54*/ 	.word	0x00018240


	//   ....[128]....
        /*0f58*/ 	.word	0x00018670


	//   ....[129]....
        /*0f5c*/ 	.word	0x00018690


	//   ....[130]....
        /*0f60*/ 	.word	0x000186f0


	//   ....[131]....
        /*0f64*/ 	.word	0x00018710


	//   ....[132]....
        /*0f68*/ 	.word	0x00018750


	//   ....[133]....
        /*0f6c*/ 	.word	0x00018770


	//   ....[134]....
        /*0f70*/ 	.word	0x00018780


	//   ....[135]....
        /*0f74*/ 	.word	0x00018790


	//   ....[136]....
        /*0f78*/ 	.word	0x00018820


	//   ....[137]....
        /*0f7c*/ 	.word	0x00018840


	//   ....[138]....
        /*0f80*/ 	.word	0x000190d0


	//   ....[139]....
        /*0f84*/ 	.word	0x00019100


	//   ....[140]....
        /*0f88*/ 	.word	0x00019170


	//   ....[141]....
        /*0f8c*/ 	.word	0x00019190


	//   ....[142]....
        /*0f90*/ 	.word	0x00019210


	//   ....[143]....
        /*0f94*/ 	.word	0x00019230


	//   ....[144]....
        /*0f98*/ 	.word	0x00019240


	//   ....[145]....
        /*0f9c*/ 	.word	0x000192b0


	//   ....[146]....
        /*0fa0*/ 	.word	0x00019300


	//   ....[147]....
        /*0fa4*/ 	.word	0x00019310


	//   ....[148]....
        /*0fa8*/ 	.word	0x00019340


	//   ....[149]....
        /*0fac*/ 	.word	0x00019360


	//   ....[150]....
        /*0fb0*/ 	.word	0x00019df0


	//   ....[151]....
        /*0fb4*/ 	.word	0x00019e00


	//   ....[152]....
        /*0fb8*/ 	.word	0x00019e20


	//   ....[153]....
        /*0fbc*/ 	.word	0x00019e70


	//   ....[154]....
        /*0fc0*/ 	.word	0x00019e80


	//   ....[155]....
        /*0fc4*/ 	.word	0x00019ec0


	//   ....[156]....
        /*0fc8*/ 	.word	0x00019ed0


	//   ....[157]....
        /*0fcc*/ 	.word	0x00019ee0


	//   ....[158]....
        /*0fd0*/ 	.word	0x00019f20


	//   ....[159]....
        /*0fd4*/ 	.word	0x00019f60


	//   ....[160]....
        /*0fd8*/ 	.word	0x0001a3a0


	//   ....[161]....
        /*0fdc*/ 	.word	0x0001a3b0


	//   ....[162]....
        /*0fe0*/ 	.word	0x0001a3c0


	//   ....[163]....
        /*0fe4*/ 	.word	0x0001a400


	//   ....[164]....
        /*0fe8*/ 	.word	0x0001a410


	//   ....[165]....
        /*0fec*/ 	.word	0x0001a450


	//   ....[166]....
        /*0ff0*/ 	.word	0x0001a460


	//   ....[167]....
        /*0ff4*/ 	.word	0x0001a470


	//   ....[168]....
        /*0ff8*/ 	.word	0x0001a4b0


	//   ....[169]....
        /*0ffc*/ 	.word	0x0001a4f0


	//   ....[170]....
        /*1000*/ 	.word	0x0001b5b0


	//   ....[171]....
        /*1004*/ 	.word	0x0001b5e0


	//   ....[172]....
        /*1008*/ 	.word	0x0001b640


	//   ....[173]....
        /*100c*/ 	.word	0x0001b670


	//   ....[174]....
        /*1010*/ 	.word	0x0001b6a0


	//   ....[175]....
        /*1014*/ 	.word	0x0001b6d0


	//   ....[176]....
        /*1018*/ 	.word	0x0001b700


	//   ....[177]....
        /*101c*/ 	.word	0x0001b730


	//   ....[178]....
        /*1020*/ 	.word	0x0001b8d0


	//   ....[179]....
        /*1024*/ 	.word	0x0001b900


	//   ....[180]....
        /*1028*/ 	.word	0x0001b930


	//   ....[181]....
        /*102c*/ 	.word	0x0001b960


	//   ....[182]....
        /*1030*/ 	.word	0x0001b990


	//   ....[183]....
        /*1034*/ 	.word	0x0001b9c0


	//   ....[184]....
        /*1038*/ 	.word	0x0001ba80


	//   ....[185]....
        /*103c*/ 	.word	0x0001baa0


	//   ....[186]....
        /*1040*/ 	.word	0x0001bac0


	//   ....[187]....
        /*1044*/ 	.word	0x0001bb20


	//   ....[188]....
        /*1048*/ 	.word	0x0001c580


	//   ....[189]....
        /*104c*/ 	.word	0x0001c940


	//   ....[190]....
        /*1050*/ 	.word	0x0001c9d0


	//   ....[191]....
        /*1054*/ 	.word	0x0001caa0


	//   ....[192]....
        /*1058*/ 	.word	0x0001cb30


	//   ....[193]....
        /*105c*/ 	.word	0x0001cc10


	//   ....[194]....
        /*1060*/ 	.word	0x0001cca0


	//   ....[195]....
        /*1064*/ 	.word	0x0001cd70


	//   ....[196]....
        /*1068*/ 	.word	0x0001ce00


	//   ....[197]....
        /*106c*/ 	.word	0x0001ce50


	//   ....[198]....
        /*1070*/ 	.word	0x0001cea0


	//   ....[199]....
        /*1074*/ 	.word	0x0001cf70


	//   ....[200]....
        /*1078*/ 	.word	0x0001d000


	//   ....[201]....
        /*107c*/ 	.word	0x0001d050


	//   ....[202]....
        /*1080*/ 	.word	0x0001d0a0


	//   ....[203]....
        /*1084*/ 	.word	0x0001d390


	//   ....[204]....
        /*1088*/ 	.word	0x0001d670


	//   ....[205]....
        /*108c*/ 	.word	0x0001d770


	//   ....[206]....
        /*1090*/ 	.word	0x0001d800


	//   ....[207]....
        /*1094*/ 	.word	0x0001d860


	//   ....[208]....
        /*1098*/ 	.word	0x0001d940


	//   ....[209]....
        /*109c*/ 	.word	0x0001da40


	//   ....[210]....
        /*10a0*/ 	.word	0x0001da90


	//   ....[211]....
        /*10a4*/ 	.word	0x0001db70


	//   ....[212]....
        /*10a8*/ 	.word	0x0001dbc0


	//   ....[213]....
        /*10ac*/ 	.word	0x0001dc20


	//   ....[214]....
        /*10b0*/ 	.word	0x0001dd40


	//   ....[215]....
        /*10b4*/ 	.word	0x0001de40


	//   ....[216]....
        /*10b8*/ 	.word	0x0001def0


	//   ....[217]....
        /*10bc*/ 	.word	0x0001df50


	//   ....[218]....
        /*10c0*/ 	.word	0x0001e040


	//   ....[219]....
        /*10c4*/ 	.word	0x0001e0a0


	//   ....[220]....
        /*10c8*/ 	.word	0x0001e160


	//   ....[221]....
        /*10cc*/ 	.word	0x0001e1c0


	//   ....[222]....
        /*10d0*/ 	.word	0x0001e280


	//   ....[223]....
        /*10d4*/ 	.word	0x0001e2e0


	//   ....[224]....
        /*10d8*/ 	.word	0x0001e3b0


	//   ....[225]....
        /*10dc*/ 	.word	0x0001e460


	//   ....[226]....
        /*10e0*/ 	.word	0x0001e4d0


	//   ....[227]....
        /*10e4*/ 	.word	0x0001e530


	//   ....[228]....
        /*10e8*/ 	.word	0x0001e5f0


	//   ....[229]....
        /*10ec*/ 	.word	0x0001e650


	//   ....[230]....
        /*10f0*/ 	.word	0x0001e750


	//   ....[231]....
        /*10f4*/ 	.word	0x0001e7b0


	//   ....[232]....
        /*10f8*/ 	.word	0x0001e860


	//   ....[233]....
        /*10fc*/ 	.word	0x0001e910


	//   ....[234]....
        /*1100*/ 	.word	0x0001e9c0


	//   ....[235]....
        /*1104*/ 	.word	0x0001ea40


	//   ....[236]....
        /*1108*/ 	.word	0x0001eb10


	//   ....[237]....
        /*110c*/ 	.word	0x0001ec60


	//   ....[238]....
        /*1110*/ 	.word	0x0001ed10


	//   ....[239]....
        /*1114*/ 	.word	0x0001edc0


	//   ....[240]....
        /*1118*/ 	.word	0x0001ee60


	//   ....[241]....
        /*111c*/ 	.word	0x0001ef10


	//   ....[242]....
        /*1120*/ 	.word	0x0001efb0


	//   ....[243]....
        /*1124*/ 	.word	0x0001f060


	//   ....[244]....
        /*1128*/ 	.word	0x0001f100


	//   ....[245]....
        /*112c*/ 	.word	0x0001f170


	//   ....[246]....
        /*1130*/ 	.word	0x0001f230


	//   ....[247]....
        /*1134*/ 	.word	0x0001f330


	//   ....[248]....
        /*1138*/ 	.word	0x0001f3c0


	//   ....[249]....
        /*113c*/ 	.word	0x0001f420


	//   ....[250]....
        /*1140*/ 	.word	0x0001f4d0


	//   ....[251]....
        /*1144*/ 	.word	0x0001f530


	//   ....[252]....
        /*1148*/ 	.word	0x0001f5e0


	//   ....[253]....
        /*114c*/ 	.word	0x0001f640


	//   ....[254]....
        /*1150*/ 	.word	0x0001f6f0


	//   ....[255]....
        /*1154*/ 	.word	0x0001f750


	//   ....[0]....
        /*1158*/ 	.word	0x0001f800


	//   ....[1]....
        /*115c*/ 	.word	0x0001f9e0


	//   ....[2]....
        /*1160*/ 	.word	0x0001fa80


	//   ....[3]....
        /*1164*/ 	.word	0x0001fc00


	//   ....[4]....
        /*1168*/ 	.word	0x0001fc80


	//   ....[5]....
        /*116c*/ 	.word	0x0001fd00


	//   ....[6]....
        /*1170*/ 	.word	0x0001fd80


	//   ....[7]....
        /*1174*/ 	.word	0x0001fe00


	//   ....[8]....
        /*1178*/ 	.word	0x0001fe90


	//   ....[9]....
        /*117c*/ 	.word	0x0001ff30


	//   ....[10]....
        /*1180*/ 	.word	0x0001ffe0


	//   ....[11]....
        /*1184*/ 	.word	0x00020060


	//   ....[12]....
        /*1188*/ 	.word	0x000200e0


	//   ....[13]....
        /*118c*/ 	.word	0x00020160


	//   ....[14]....
        /*1190*/ 	.word	0x000201f0


	//   ....[15]....
        /*1194*/ 	.word	0x00020270


	//   ....[16]....
        /*1198*/ 	.word	0x00020320


	//   ....[17]....
        /*119c*/ 	.word	0x00020370


	//   ....[18]....
        /*11a0*/ 	.word	0x00020410


	//   ....[19]....
        /*11a4*/ 	.word	0x00020540


	//----- nvinfo : EIATTR_REG_RECONFIG
	.align		4
.L_1630:
        /*11a8*/ 	.byte	0x01, 0x54
	.zero		2


	//----- nvinfo : EIATTR_SYSCALL_OFFSETS
	.align		4
        /*11ac*/ 	.byte	0x04, 0x46
        /*11ae*/ 	.short	(.L_1632 - .L_1631)


	//   ....[0]....
.L_1631:
        /*11b0*/ 	.word	0x00001d00


	//   ....[1]....
        /*11b4*/ 	.word	0x00001e50


	//   ....[2]....
        /*11b8*/ 	.word	0x00005df0


	//   ....[3]....
        /*11bc*/ 	.word	0x00006110


	//   ....[4]....
        /*11c0*/ 	.word	0x00017230


	//   ....[5]....
        /*11c4*/ 	.word	0x000173a0


	//   ....[6]....
        /*11c8*/ 	.word	0x000174f0


	//   ....[7]....
        /*11cc*/ 	.word	0x00017630


	//   ....[8]....
        /*11d0*/ 	.word	0x00018c50


	//----- nvinfo : EIATTR_MBARRIER_INSTR_OFFSETS
	.align		4
.L_1632:
        /*11d4*/ 	.byte	0x04, 0x39
        /*11d6*/ 	.short	(.L_1634 - .L_1633)


	//   ....[0]....
.L_1633:
        /*11d8*/ 	.word	0x00000250
        /*11dc*/ 	.word	0x000000ff
        /*11e0*/ 	.word	0x00013200
        /*11e4*/ 	.short	0x0100
        /*11e6*/ 	.byte	0x08
	.zero		1


	//   ....[1]....
        /*11e8*/ 	.word	0x00000260
        /*11ec*/ 	.word	0x000000ff
        /*11f0*/ 	.word	0x00013220
        /*11f4*/ 	.short	0x0100
        /*11f6*/ 	.byte	0x08
	.zero		1


	//   ....[2]....
        /*11f8*/ 	.word	0x00000350
        /*11fc*/ 	.word	0x000000ff
        /*1200*/ 	.word	0x00013230
        /*1204*/ 	.short	0x0100
        /*1206*/ 	.byte	0x08
	.zero		1


	//   ....[3]....
        /*1208*/ 	.word	0x00000360
        /*120c*/ 	.word	0x000000ff
        /*1210*/ 	.word	0x00013240
        /*1214*/ 	.short	0x0100
        /*1216*/ 	.byte	0x08
	.zero		1


	//   ....[4]....
        /*1218*/ 	.word	0x00000370
        /*121c*/ 	.word	0x000000ff
        /*1220*/ 	.word	0x00013238
        /*1224*/ 	.short	0x0100
        /*1226*/ 	.byte	0x08
	.zero		1


	//   ....[5]....
        /*1228*/ 	.word	0x00000380
        /*122c*/ 	.word	0x000000ff
        /*1230*/ 	.word	0x00013248
        /*1234*/ 	.short	0x0100
        /*1236*/ 	.byte	0x08
	.zero		1


	//   ....[6]....
        /*1238*/ 	.word	0x000004b0
        /*123c*/ 	.word	0x000000ff
        /*1240*/ 	.word	0x00013250
        /*1244*/ 	.short	0x0100
        /*1246*/ 	.byte	0x08
	.zero		1


	//   ....[7]....
        /*1248*/ 	.word	0x000004c0
        /*124c*/ 	.word	0x000000ff
        /*1250*/ 	.word	0x00013260
        /*1254*/ 	.short	0x0100
        /*1256*/ 	.byte	0x08
	.zero		1


	//   ....[8]....
        /*1258*/ 	.word	0x000004d0
        /*125c*/ 	.word	0x000000ff
        /*1260*/ 	.word	0x00013258
        /*1264*/ 	.short	0x0100
        /*1266*/ 	.byte	0x08
	.zero		1


	//   ....[9]....
        /*1268*/ 	.word	0x000004e0
        /*126c*/ 	.word	0x000000ff
        /*1270*/ 	.word	0x00013268
        /*1274*/ 	.short	0x0100
        /*1276*/ 	.byte	0x08
	.zero		1


	//   ....[10]....
        /*1278*/ 	.word	0x000005d0
        /*127c*/ 	.word	0x000000ff
        /*1280*/ 	.word	0x00013270
        /*1284*/ 	.short	0x0100
        /*1286*/ 	.byte	0x06
	.zero		1


	//   ....[11]....
        /*1288*/ 	.word	0x000005e0
        /*128c*/ 	.word	0x000000ff
        /*1290*/ 	.word	0x00013280
        /*1294*/ 	.short	0x0100
        /*1296*/ 	.byte	0x06
	.zero		1


	//   ....[12]....
        /*1298*/ 	.word	0x000005f0
        /*129c*/ 	.word	0x000000ff
        /*12a0*/ 	.word	0x00013278
        /*12a4*/ 	.short	0x0100
        /*12a6*/ 	.byte	0x06
	.zero		1


	//   ....[13]....
        /*12a8*/ 	.word	0x00000600
        /*12ac*/ 	.word	0x000000ff
        /*12b0*/ 	.word	0x00013288
        /*12b4*/ 	.short	0x0100
        /*12b6*/ 	.byte	0x06
	.zero		1


	//   ....[14]....
        /*12b8*/ 	.word	0x00000730
        /*12bc*/ 	.word	0x000000ff
        /*12c0*/ 	.word	0x00013290
        /*12c4*/ 	.short	0x0100
        /*12c6*/ 	.byte	0x08
	.zero		1


	//   ....[15]....
        /*12c8*/ 	.word	0x00000740
        /*12cc*/ 	.word	0x000000ff
        /*12d0*/ 	.word	0x000132a0
        /*12d4*/ 	.short	0x0100
        /*12d6*/ 	.byte	0x08
	.zero		1


	//   ....[16]....
        /*12d8*/ 	.word	0x00000750
        /*12dc*/ 	.word	0x000000ff
        /*12e0*/ 	.word	0x00013298
        /*12e4*/ 	.short	0x0100
        /*12e6*/ 	.byte	0x08
	.zero		1


	//   ....[17]....
        /*12e8*/ 	.word	0x00000760
        /*12ec*/ 	.word	0x000000ff
        /*12f0*/ 	.word	0x000132a8
        /*12f4*/ 	.short	0x0100
        /*12f6*/ 	.byte	0x08
	.zero		1


	//   ....[18]....
        /*12f8*/ 	.word	0x000008a0
        /*12fc*/ 	.word	0x000000ff
        /*1300*/ 	.word	0x000132b0
        /*1304*/ 	.short	0x0100
        /*1306*/ 	.byte	0x08
	.zero		1


	//   ....[19]....
        /*1308*/ 	.word	0x000008b0
        /*130c*/ 	.word	0x000000ff
        /*1310*/ 	.word	0x000132c0
        /*1314*/ 	.short	0x0100
        /*1316*/ 	.byte	0x08
	.zero		1


	//   ....[20]....
        /*1318*/ 	.word	0x000008c0
        /*131c*/ 	.word	0x000000ff
        /*1320*/ 	.word	0x000132b8
        /*1324*/ 	.short	0x0100
        /*1326*/ 	.byte	0x08
	.zero		1


	//   ....[21]....
        /*1328*/ 	.word	0x000008d0
        /*132c*/ 	.word	0x000000ff
        /*1330*/ 	.word	0x000132c8
        /*1334*/ 	.short	0x0100
        /*1336*/ 	.byte	0x08
	.zero		1


	//   ....[22]....
        /*1338*/ 	.word	0x00002a70
        /*133c*/ 	.word	0x00000042
        /*1340*/ 	.word	0x00013290
        /*1344*/ 	.short	0x010a
        /*1346*/ 	.byte	0x3f
	.zero		1


	//   ....[23]....
        /*1348*/ 	.word	0x00003ca0
        /*134c*/ 	.word	0x00000042
        /*1350*/ 	.word	0x00013290
        /*1354*/ 	.short	0x010a
        /*1356*/ 	.byte	0x3f
	.zero		1


	//   ....[24]....
        /*1358*/ 	.word	0x00004d00
        /*135c*/ 	.word	0x00000042
        /*1360*/ 	.word	0x00013290
        /*1364*/ 	.short	0x010a
        /*1366*/ 	.byte	0x3f
	.zero		1


	//   ....[25]....
        /*1368*/ 	.word	0x000050b0
        /*136c*/ 	.word	0x00000004
        /*1370*/ 	.word	0x00000000
        /*1374*/ 	.short	0x0101
        /*1376*/ 	.byte	0x3f
	.zero		1


	//   ....[26]....
        /*1378*/ 	.word	0x000050f0
        /*137c*/ 	.word	0x00000042
        /*1380*/ 	.word	0x000132b0
        /*1384*/ 	.short	0x010a
        /*1386*/ 	.byte	0x3f
	.zero		1


	//   ....[27]....
        /*1388*/ 	.word	0x00005480
        /*138c*/ 	.word	0x00000042
        /*1390*/ 	.word	0x00000000
        /*1394*/ 	.short	0x0101
        /*1396*/ 	.byte	0x3f
	.zero		1


	//   ....[28]....
        /*1398*/ 	.word	0x00005e90
        /*139c*/ 	.word	0x00000012
        /*13a0*/ 	.word	0x00013200
        /*13a4*/ 	.short	0x010a
        /*13a6*/ 	.byte	0x3f
	.zero		1


	//   ....[29]....
        /*13a8*/ 	.word	0x00005ee0
        /*13ac*/ 	.word	0x00000012
        /*13b0*/ 	.word	0x00013200
        /*13b4*/ 	.short	0x010a
        /*13b6*/ 	.byte	0x3f
	.zero		1


	//   ....[30]....
        /*13b8*/ 	.word	0x00006630
        /*13bc*/ 	.word	0x00000012
        /*13c0*/ 	.word	0x00013200
        /*13c4*/ 	.short	0x010a
        /*13c6*/ 	.byte	0x3f
	.zero		1


	//   ....[31]....
        /*13c8*/ 	.word	0x00007a70
        /*13cc*/ 	.word	0x00000012
        /*13d0*/ 	.word	0x00013200
        /*13d4*/ 	.short	0x010a
        /*13d6*/ 	.byte	0x3f
	.zero		1


	//   ....[32]....
        /*13d8*/ 	.word	0x00008be0
        /*13dc*/ 	.word	0x0000000c
        /*13e0*/ 	.word	0x00013230
        /*13e4*/ 	.short	0x010a
        /*13e6*/ 	.byte	0x3f
	.zero		1


	//   ....[33]....
        /*13e8*/ 	.word	0x00008c80
        /*13ec*/ 	.word	0x0000000c
        /*13f0*/ 	.word	0x00013230
        /*13f4*/ 	.short	0x010a
        /*13f6*/ 	.byte	0x3f
	.zero		1


	//   ....[34]....
        /*13f8*/ 	.word	0x0000a930
        /*13fc*/ 	.word	0x00000051
        /*1400*/ 	.word	0x00000000
        /*1404*/ 	.short	0x0101
        /*1406*/ 	.byte	0x3f
	.zero		1


	//   ....[35]....
        /*1408*/ 	.word	0x0000b960
        /*140c*/ 	.word	0x00000000
        /*1410*/ 	.word	0x00013230
        /*1414*/ 	.short	0x010a
        /*1416*/ 	.byte	0x3f
	.zero		1


	//   ....[36]....
        /*1418*/ 	.word	0x0000b9f0
        /*141c*/ 	.word	0x00000000
        /*1420*/ 	.word	0x00013230
        /*1424*/ 	.short	0x010a
        /*1426*/ 	.byte	0x3f
	.zero		1


	//   ....[37]....
        /*1428*/ 	.word	0x0000bfb0
        /*142c*/ 	.word	0x0000000f
        /*1430*/ 	.word	0x00013250
        /*1434*/ 	.short	0x010a
        /*1436*/ 	.byte	0x3f
	.zero		1


	//   ....[38]....
        /*1438*/ 	.word	0x0000c000
        /*143c*/ 	.word	0x0000000f
        /*1440*/ 	.word	0x00013250
        /*1444*/ 	.short	0x010a
        /*1446*/ 	.byte	0x3f
	.zero		1


	//   ....[39]....
        /*1448*/ 	.word	0x0000c380
        /*144c*/ 	.word	0x00000000
        /*1450*/ 	.word	0x00000000
        /*1454*/ 	.short	0x0101
        /*1456*/ 	.byte	0x3f
	.zero		1


	//   ....[40]....
        /*1458*/ 	.word	0x0000e4f0
        /*145c*/ 	.word	0x0000000f
        /*1460*/ 	.word	0x00000000
        /*1464*/ 	.short	0x0101
        /*1466*/ 	.byte	0x3f
	.zero		1


	//   ....[41]....
        /*1468*/ 	.word	0x0000eb10
        /*146c*/ 	.word	0x00000003
        /*1470*/ 	.word	0x00013230
        /*1474*/ 	.short	0x010a
        /*1476*/ 	.byte	0x3f
	.zero		1


	//   ....[42]....
        /*1478*/ 	.word	0x0000eba0
        /*147c*/ 	.word	0x00000003
        /*1480*/ 	.word	0x00013230
        /*1484*/ 	.short	0x010a
        /*1486*/ 	.byte	0x3f
	.zero		1


	//   ....[43]....
        /*1488*/ 	.word	0x0000f160
        /*148c*/ 	.word	0x0000000f
        /*1490*/ 	.word	0x00013250
        /*1494*/ 	.short	0x010a
        /*1496*/ 	.byte	0x3f
	.zero		1


	//   ....[44]....
        /*1498*/ 	.word	0x0000f1b0
        /*149c*/ 	.word	0x0000000f
        /*14a0*/ 	.word	0x00013250
        /*14a4*/ 	.short	0x010a
        /*14a6*/ 	.byte	0x3f
	.zero		1


	//   ....[45]....
        /*14a8*/ 	.word	0x0000f4b0
        /*14ac*/ 	.word	0x00000000
        /*14b0*/ 	.word	0x00000000
        /*14b4*/ 	.short	0x0101
        /*14b6*/ 	.byte	0x3f
	.zero		1


	//   ....[46]....
        /*14b8*/ 	.word	0x00010a50
        /*14bc*/ 	.word	0x0000000f
        /*14c0*/ 	.word	0x00000000
        /*14c4*/ 	.short	0x0101
        /*14c6*/ 	.byte	0x3f
	.zero		1


	//   ....[47]....
        /*14c8*/ 	.word	0x00010f90
        /*14cc*/ 	.word	0x0000000a
        /*14d0*/ 	.word	0x00013250
        /*14d4*/ 	.short	0x010a
        /*14d6*/ 	.byte	0x3f
	.zero		1


	//   ....[48]....
        /*14d8*/ 	.word	0x00010fe0
        /*14dc*/ 	.word	0x0000000a
        /*14e0*/ 	.word	0x00013250
        /*14e4*/ 	.short	0x010a
        /*14e6*/ 	.byte	0x3f
	.zero		1


	//   ....[49]....
        /*14e8*/ 	.word	0x00011820
        /*14ec*/ 	.word	0x0000000a
        /*14f0*/ 	.word	0x00000000
        /*14f4*/ 	.short	0x0101
        /*14f6*/ 	.byte	0x3f
	.zero		1


	//   ....[50]....
        /*14f8*/ 	.word	0x00012ee0
        /*14fc*/ 	.word	0x00000015
        /*1500*/ 	.word	0x00000000
        /*1504*/ 	.short	0x0101
        /*1506*/ 	.byte	0x3f
	.zero		1


	//   ....[51]....
        /*1508*/ 	.word	0x00013360
        /*150c*/ 	.word	0x00000004
        /*1510*/ 	.word	0x00000000
        /*1514*/ 	.short	0x0101
        /*1516*/ 	.byte	0x3f
	.zero		1


	//   ....[52]....
        /*1518*/ 	.word	0x00016090
        /*151c*/ 	.word	0x00000011
        /*1520*/ 	.word	0x00013220
        /*1524*/ 	.short	0x010a
        /*1526*/ 	.byte	0x3f
	.zero		1


	//   ....[53]....
        /*1528*/ 	.word	0x00016160
        /*152c*/ 	.word	0x00000006
        /*1530*/ 	.word	0x000132a0
        /*1534*/ 	.short	0x010a
        /*1536*/ 	.byte	0x3f
	.zero		1


	//   ....[54]....
        /*1538*/ 	.word	0x000163a0
        /*153c*/ 	.word	0x00000006
        /*1540*/ 	.word	0x000132c0
        /*1544*/ 	.short	0x010a
        /*1546*/ 	.byte	0x3f
	.zero		1


	//   ....[55]....
        /*1548*/ 	.word	0x00016750
        /*154c*/ 	.word	0x00000006
        /*1550*/ 	.word	0x000132a0
        /*1554*/ 	.short	0x010a
        /*1556*/ 	.byte	0x3f
	.zero		1


	//   ....[56]....
        /*1558*/ 	.word	0x00016980
        /*155c*/ 	.word	0x00000006
        /*1560*/ 	.word	0x000132c0
        /*1564*/ 	.short	0x010a
        /*1566*/ 	.byte	0x3f
	.zero		1


	//   ....[57]....
        /*1568*/ 	.word	0x00017c60
        /*156c*/ 	.word	0x00000004
        /*1570*/ 	.word	0x00013280
        /*1574*/ 	.short	0x010a
        /*1576*/ 	.byte	0x3f
	.zero		1


	//   ....[58]....
        /*1578*/ 	.word	0x00018300
        /*157c*/ 	.word	0x00000004
        /*1580*/ 	.word	0x00013270
        /*1584*/ 	.short	0x0107
        /*1586*/ 	.byte	0x3f
	.zero		1


	//   ....[59]....
        /*1588*/ 	.word	0x000183c0
        /*158c*/ 	.word	0x00000004
        /*1590*/ 	.word	0x00013270
        /*1594*/ 	.short	0x0101
        /*1596*/ 	.byte	0x3f
	.zero		1


	//   ....[60]....
        /*1598*/ 	.word	0x00018410
        /*159c*/ 	.word	0x00000004
        /*15a0*/ 	.word	0x00013240
        /*15a4*/ 	.short	0x010a
        /*15a6*/ 	.byte	0x3f
	.zero		1


	//   ....[61]....
        /*15a8*/ 	.word	0x00018940
        /*15ac*/ 	.word	0x00000004
        /*15b0*/ 	.word	0x00013230
        /*15b4*/ 	.short	0x0107
        /*15b6*/ 	.byte	0x3f
	.zero		1


	//   ....[62]....
        /*15b8*/ 	.word	0x00018a20
        /*15bc*/ 	.word	0x00000004
        /*15c0*/ 	.word	0x00013230
        /*15c4*/ 	.short	0x0101
        /*15c6*/ 	.byte	0x3f
	.zero		1


	//   ....[63]....
        /*15c8*/ 	.word	0x00019450
        /*15cc*/ 	.word	0x00000011
        /*15d0*/ 	.word	0x00013200
        /*15d4*/ 	.short	0x0107
        /*15d6*/ 	.byte	0x3f
	.zero		1


	//   ....[64]....
        /*15d8*/ 	.word	0x00019540
        /*15dc*/ 	.word	0x00000011
        /*15e0*/ 	.word	0x00013200
        /*15e4*/ 	.short	0x0101
        /*15e6*/ 	.byte	0x3f
	.zero		1


	//   ....[65]....
        /*15e8*/ 	.word	0x00019560
        /*15ec*/ 	.word	0x00000011
        /*15f0*/ 	.word	0x00013220
        /*15f4*/ 	.short	0x010a
        /*15f6*/ 	.byte	0x3f
	.zero		1


	//   ....[66]....
        /*15f8*/ 	.word	0x00019af0
        /*15fc*/ 	.word	0x00000006
        /*1600*/ 	.word	0x00013280
        /*1604*/ 	.short	0x010a
        /*1606*/ 	.byte	0x3f
	.zero		1


	//   ....[67]....
        /*1608*/ 	.word	0x0001a010
        /*160c*/ 	.word	0x00000006
        /*1610*/ 	.word	0x00013270
        /*1614*/ 	.short	0x0107
        /*1616*/ 	.byte	0x3f
	.zero		1


	//   ....[68]....
        /*1618*/ 	.word	0x0001a0d0
        /*161c*/ 	.word	0x00000006
        /*1620*/ 	.word	0x00013270
        /*1624*/ 	.short	0x0101
        /*1626*/ 	.byte	0x3f
	.zero		1


	//   ....[69]....
        /*1628*/ 	.word	0x0001a120
        /*162c*/ 	.word	0x00000006
        /*1630*/ 	.word	0x00013240
        /*1634*/ 	.short	0x010a
        /*1636*/ 	.byte	0x3f
	.zero		1


	//   ....[70]....
        /*1638*/ 	.word	0x0001a570
        /*163c*/ 	.word	0x00000006
        /*1640*/ 	.word	0x00013230
        /*1644*/ 	.short	0x0107
        /*1646*/ 	.byte	0x3f
	.zero		1


	//   ....[71]....
        /*1648*/ 	.word	0x0001a640
        /*164c*/ 	.word	0x00000006
        /*1650*/ 	.word	0x00013230
        /*1654*/ 	.short	0x0101
        /*1656*/ 	.byte	0x3f
	.zero		1


	//   ....[72]....
        /*1658*/ 	.word	0x0001a6c0
        /*165c*/ 	.word	0x00000002
        /*1660*/ 	.word	0x00013270
        /*1664*/ 	.short	0x010a
        /*1666*/ 	.byte	0x3f
	.zero		1


	//   ....[73]....
        /*1668*/ 	.word	0x0001a750
        /*166c*/ 	.word	0x00000002
        /*1670*/ 	.word	0x00013260
        /*1674*/ 	.short	0x010a
        /*1676*/ 	.byte	0x3f
	.zero		1


	//   ....[74]....
        /*1678*/ 	.word	0x0001ab80
        /*167c*/ 	.word	0x00000002
        /*1680*/ 	.word	0x00013250
        /*1684*/ 	.short	0x0101
        /*1686*/ 	.byte	0x3f
	.zero		1


	//   ....[75]....
        /*1688*/ 	.word	0x0001ac10
        /*168c*/ 	.word	0x00000002
        /*1690*/ 	.word	0x00000000
        /*1694*/ 	.short	0x0101
        /*1696*/ 	.byte	0x3f
	.zero		1


	//   ....[76]....
        /*1698*/ 	.word	0x0001adf0
        /*169c*/ 	.word	0x00000000
        /*16a0*/ 	.word	0x00013270
        /*16a4*/ 	.short	0x010a
        /*16a6*/ 	.byte	0x3f
	.zero		1


	//   ....[77]....
        /*16a8*/ 	.word	0x0001ae80
        /*16ac*/ 	.word	0x00000000
        /*16b0*/ 	.word	0x00013260
        /*16b4*/ 	.short	0x010a
        /*16b6*/ 	.byte	0x3f
	.zero		1


	//   ....[78]....
        /*16b8*/ 	.word	0x0001b2d0
        /*16bc*/ 	.word	0x00000000
        /*16c0*/ 	.word	0x00013250
        /*16c4*/ 	.short	0x0101
        /*16c6*/ 	.byte	0x3f
	.zero		1


	//   ....[79]....
        /*16c8*/ 	.word	0x0001b350
        /*16cc*/ 	.word	0x00000000
        /*16d0*/ 	.word	0x00000000
        /*16d4*/ 	.short	0x0101
        /*16d6*/ 	.byte	0x3f
	.zero		1


	//   ....[80]....
        /*16d8*/ 	.word	0x0001c500
        /*16dc*/ 	.word	0x00000005
        /*16e0*/ 	.word	0x00013220
        /*16e4*/ 	.short	0x010a
        /*16e6*/ 	.byte	0x3f
	.zero		1


	//   ....[81]....
        /*16e8*/ 	.word	0x0001c690
        /*16ec*/ 	.word	0x00000004
        /*16f0*/ 	.word	0x00013240
        /*16f4*/ 	.short	0x010a
        /*16f6*/ 	.byte	0x3f
	.zero		1


	//   ....[82]....
        /*16f8*/ 	.word	0x0001c740
        /*16fc*/ 	.word	0x00000005
        /*1700*/ 	.word	0x00013240
        /*1704*/ 	.short	0x010a
        /*1706*/ 	.byte	0x3f
	.zero		1


	//   ....[83]....
        /*1708*/ 	.word	0x0001c780
        /*170c*/ 	.word	0x00000004
        /*1710*/ 	.word	0x00013260
        /*1714*/ 	.short	0x010a
        /*1716*/ 	.byte	0x3f
	.zero		1


	//   ....[84]....
        /*1718*/ 	.word	0x0001c7c0
        /*171c*/ 	.word	0x00000005
        /*1720*/ 	.word	0x00013260
        /*1724*/ 	.short	0x010a
        /*1726*/ 	.byte	0x3f
	.zero		1


	//   ....[85]....
        /*1728*/ 	.word	0x0001c800
        /*172c*/ 	.word	0x00000004
        /*1730*/ 	.word	0x00013280
        /*1734*/ 	.short	0x010a
        /*1736*/ 	.byte	0x3f
	.zero		1


	//   ....[86]....
        /*1738*/ 	.word	0x0001c840
        /*173c*/ 	.word	0x00000005
        /*1740*/ 	.word	0x00013280
        /*1744*/ 	.short	0x010a
        /*1746*/ 	.byte	0x3f
	.zero		1


	//   ....[87]....
        /*1748*/ 	.word	0x0001c8a0
        /*174c*/ 	.word	0x00000042
        /*1750*/ 	.word	0x00013290
        /*1754*/ 	.short	0x010a
        /*1756*/ 	.byte	0x3f
	.zero		1


	//   ....[88]....
        /*1758*/ 	.word	0x0001ca00
        /*175c*/ 	.word	0x00000042
        /*1760*/ 	.word	0x00013290
        /*1764*/ 	.short	0x010a
        /*1766*/ 	.byte	0x3f
	.zero		1


	//   ....[89]....
        /*1768*/ 	.word	0x0001cb70
        /*176c*/ 	.word	0x00000042
        /*1770*/ 	.word	0x00013290
        /*1774*/ 	.short	0x010a
        /*1776*/ 	.byte	0x3f
	.zero		1


	//   ....[90]....
        /*1778*/ 	.word	0x0001ccd0
        /*177c*/ 	.word	0x00000042
        /*1780*/ 	.word	0x000132b0
        /*1784*/ 	.short	0x010a
        /*1786*/ 	.byte	0x3f
	.zero		1


	//   ....[91]....
        /*1788*/ 	.word	0x0001ced0
        /*178c*/ 	.word	0x00000012
        /*1790*/ 	.word	0x00013200
        /*1794*/ 	.short	0x010a
        /*1796*/ 	.byte	0x3f
	.zero		1


	//   ....[92]....
        /*1798*/ 	.word	0x0001d0d0
        /*179c*/ 	.word	0x00000012
        /*17a0*/ 	.word	0x00013200
        /*17a4*/ 	.short	0x010a
        /*17a6*/ 	.byte	0x3f
	.zero		1


	//   ....[93]....
        /*17a8*/ 	.word	0x0001d120
        /*17ac*/ 	.word	0x0000000c
        /*17b0*/ 	.word	0x00013230
        /*17b4*/ 	.short	0x010a
        /*17b6*/ 	.byte	0x3f
	.zero		1


	//   ....[94]....
        /*17b8*/ 	.word	0x0001d170
        /*17bc*/ 	.word	0x00000000
        /*17c0*/ 	.word	0x00013230
        /*17c4*/ 	.short	0x010a
        /*17c6*/ 	.byte	0x3f
	.zero		1


	//   ....[95]....
        /*17c8*/ 	.word	0x0001d1c0
        /*17cc*/ 	.word	0x0000000f
        /*17d0*/ 	.word	0x00013250
        /*17d4*/ 	.short	0x010a
        /*17d6*/ 	.byte	0x3f
	.zero		1


	//   ....[96]....
        /*17d8*/ 	.word	0x0001d210
        /*17dc*/ 	.word	0x00000003
        /*17e0*/ 	.word	0x00013230
        /*17e4*/ 	.short	0x010a
        /*17e6*/ 	.byte	0x3f
	.zero		1


	//   ....[97]....
        /*17e8*/ 	.word	0x0001d260
        /*17ec*/ 	.word	0x0000000f
        /*17f0*/ 	.word	0x00013250
        /*17f4*/ 	.short	0x010a
        /*17f6*/ 	.byte	0x3f
	.zero		1


	//   ....[98]....
        /*17f8*/ 	.word	0x0001d2b0
        /*17fc*/ 	.word	0x0000000a
        /*1800*/ 	.word	0x00013250
        /*1804*/ 	.short	0x010a
        /*1806*/ 	.byte	0x3f
	.zero		1


	//   ....[99]....
        /*1808*/ 	.word	0x0001d450
        /*180c*/ 	.word	0x00000011
        /*1810*/ 	.word	0x00013220
        /*1814*/ 	.short	0x010a
        /*1816*/ 	.byte	0x3f
	.zero		1


	//   ....[100]....
        /*1818*/ 	.word	0x0001d4a0
        /*181c*/ 	.word	0x00000006
        /*1820*/ 	.word	0x000132a0
        /*1824*/ 	.short	0x010a
        /*1826*/ 	.byte	0x3f
	.zero		1


	//   ....[101]....
        /*1828*/ 	.word	0x0001d4f0
        /*182c*/ 	.word	0x00000006
        /*1830*/ 	.word	0x000132c0
        /*1834*/ 	.short	0x010a
        /*1836*/ 	.byte	0x3f
	.zero		1


	//   ....[102]....
        /*1838*/ 	.word	0x0001d540
        /*183c*/ 	.word	0x00000006
        /*1840*/ 	.word	0x000132a0
        /*1844*/ 	.short	0x010a
        /*1846*/ 	.byte	0x3f
	.zero		1


	//   ....[103]....
        /*1848*/ 	.word	0x0001d590
        /*184c*/ 	.word	0x00000006
        /*1850*/ 	.word	0x000132c0
        /*1854*/ 	.short	0x010a
        /*1856*/ 	.byte	0x3f
	.zero		1


	//   ....[104]....
        /*1858*/ 	.word	0x0001d6c0
        /*185c*/ 	.word	0x00000004
        /*1860*/ 	.word	0x00013280
        /*1864*/ 	.short	0x010a
        /*1866*/ 	.byte	0x3f
	.zero		1


	//   ....[105]....
        /*1868*/ 	.word	0x0001dd90
        /*186c*/ 	.word	0x00000004
        /*1870*/ 	.word	0x00013240
        /*1874*/ 	.short	0x010a
        /*1876*/ 	.byte	0x3f
	.zero		1


	//   ....[106]....
        /*1878*/ 	.word	0x0001eb50
        /*187c*/ 	.word	0x00000011
        /*1880*/ 	.word	0x00013220
        /*1884*/ 	.short	0x010a
        /*1886*/ 	.byte	0x3f
	.zero		1


	//   ....[107]....
        /*1888*/ 	.word	0x0001ebb0
        /*188c*/ 	.word	0x00000006
        /*1890*/ 	.word	0x00013280
        /*1894*/ 	.short	0x010a
        /*1896*/ 	.byte	0x3f
	.zero		1


	//   ....[108]....
        /*1898*/ 	.word	0x0001f280
        /*189c*/ 	.word	0x00000006
        /*18a0*/ 	.word	0x00013240
        /*18a4*/ 	.short	0x010a
        /*18a6*/ 	.byte	0x3f
	.zero		1


	//   ....[109]....
        /*18a8*/ 	.word	0x0001f840
        /*18ac*/ 	.word	0x00000002
        /*18b0*/ 	.word	0x00013270
        /*18b4*/ 	.short	0x010a
        /*18b6*/ 	.byte	0x3f
	.zero		1


	//   ....[110]....
        /*18b8*/ 	.word	0x0001f890
        /*18bc*/ 	.word	0x00000002
        /*18c0*/ 	.word	0x00013260
        /*18c4*/ 	.short	0x010a
        /*18c6*/ 	.byte	0x3f
	.zero		1


	//   ....[111]....
        /*18c8*/ 	.word	0x0001f8e0
        /*18cc*/ 	.word	0x00000000
        /*18d0*/ 	.word	0x00013270
        /*18d4*/ 	.short	0x010a
        /*18d6*/ 	.byte	0x3f
	.zero		1


	//   ....[112]....
        /*18d8*/ 	.word	0x0001f930
        /*18dc*/ 	.word	0x00000000
        /*18e0*/ 	.word	0x00013260
        /*18e4*/ 	.short	0x010a
        /*18e6*/ 	.byte	0x3f
	.zero		1


	//   ....[113]....
        /*18e8*/ 	.word	0x00020460
        /*18ec*/ 	.word	0x00000005
        /*18f0*/ 	.word	0x00013220
        /*18f4*/ 	.short	0x010a
        /*18f6*/ 	.byte	0x3f
	.zero		1


	//   ....[114]....
        /*18f8*/ 	.word	0x00020600
        /*18fc*/ 	.word	0x00000004
        /*1900*/ 	.word	0x00013240
        /*1904*/ 	.short	0x010a
        /*1906*/ 	.byte	0x3f
	.zero		1


	//   ....[115]....
        /*1908*/ 	.word	0x00020650
        /*190c*/ 	.word	0x00000005
        /*1910*/ 	.word	0x00013240
        /*1914*/ 	.short	0x010a
        /*1916*/ 	.byte	0x3f
	.zero		1


	//   ....[116]....
        /*1918*/ 	.word	0x000206a0
        /*191c*/ 	.word	0x00000004
        /*1920*/ 	.word	0x00013260
        /*1924*/ 	.short	0x010a
        /*1926*/ 	.byte	0x3f
	.zero		1


	//   ....[117]....
        /*1928*/ 	.word	0x000206f0
        /*192c*/ 	.word	0x00000005
        /*1930*/ 	.word	0x00013260
        /*1934*/ 	.short	0x010a
        /*1936*/ 	.byte	0x3f
	.zero		1


	//   ....[118]....
        /*1938*/ 	.word	0x00020740
        /*193c*/ 	.word	0x00000004
        /*1940*/ 	.word	0x00013280
        /*1944*/ 	.short	0x010a
        /*1946*/ 	.byte	0x3f
	.zero		1


	//----- nvinfo : EIATTR_NUM_MBARRIERS
	.align		4
.L_1634:
        /*1948*/ 	.byte	0x03, 0x38
        /*194a*/ 	.short	0x0016


	//----- nvinfo : EIATTR_EXIT_INSTR_OFFSETS
	.align		4
        /*194c*/ 	.byte	0x04, 0x1c
        /*194e*/ 	.short	(.L_1636 - .L_1635)


	//   ....[0]....
.L_1635:
        /*1950*/ 	.word	0x0001c890


	//----- nvinfo : EIATTR_MAX_THREADS
	.align		4
.L_1636:
        /*1954*/ 	.byte	0x04, 0x05
        /*1956*/ 	.short	(.L_1638 - .L_1637)
.L_1637:
        /*1958*/ 	.word	0x00000200
        /*195c*/ 	.word	0x00000001
        /*1960*/ 	.word	0x00000001


	//----- nvinfo : EIATTR_CRS_STACK_SIZE
	.align		4
.L_1638:
        /*1964*/ 	.byte	0x04, 0x1e
        /*1966*/ 	.short	(.L_1640 - .L_1639)
.L_1639:
        /*1968*/ 	.word	0x00000000


	//----- nvinfo : EIATTR_CBANK_PARAM_SIZE
	.align		4
.L_1640:
        /*196c*/ 	.byte	0x03, 0x19
        /*196e*/ 	.short	0x0af0


	//----- nvinfo : EIATTR_PARAM_CBANK
	.align		4
        /*1970*/ 	.byte	0x04, 0x0a
        /*1972*/ 	.short	(.L_1642 - .L_1641)
	.align		4
.L_1641:
        /*1974*/ 	.word	index@(.nv.constant0._ZN7cutlass13device_kernelIN5flash11enable_sm90INS1_16FlashAttnFwdSm90INS1_25CollectiveMainloopFwdSm90ILi2EN4cute5tupleIJNS5_1CILi1EEES8_S8_EEENS6_IJNS7_ILi192EEENS7_ILi160EEENS7_ILi64EEEEEELi64ENS_12float_e4m3_tEfNS_4arch4Sm90ELb1ELb0ELb0ELb1ELb1ELb1ELb0ELb1ELb1ELb1ELb1ELb0EEENS1_21CollectiveEpilogueFwdINS6_IJSA_SC_SB_EEES9_NS_10bfloat16_tESG_Li384ELb1ELb1ELb1ELb1EEENS1_36VarlenDynamicPersistentTileSchedulerILi192ELi160ELi384ELi128ELb1ELb1ELb1ELb1ELb1ELb1EEEEEEEEEvNT_6ParamsE)
        /*1978*/ 	.short	0x0210
        /*197a*/ 	.short	0x0af0


	//----- nvinfo : EIATTR_SW_WAR
	.align		4
.L_1642:
        /*197c*/ 	.byte	0x04, 0x36
        /*197e*/ 	.short	(.L_1644 - .L_1643)
.L_1643:
        /*1980*/ 	.word	0x00000008
.L_1644:


//--------------------- .nv.callgraph             --------------------------
	.section	.nv.callgraph,"",@"SHT_CUDA_CALLGRAPH"
	.align	4
	.sectionentsize	8
	.align		4
        /*0000*/ 	.word	0x00000000
	.align		4
        /*0004*/ 	.word	0xffffffff
	.align		4
        /*0008*/ 	.word	index@(_ZN7cutlass13device_kernelIN5flash11enable_sm90INS1_16FlashAttnFwdSm90INS1_25CollectiveMainloopFwdSm90ILi2EN4cute5tupleIJNS5_1CILi1EEES8_S8_EEENS6_IJNS7_ILi128EEESA_NS7_ILi256EEEEEELi256ENS_12float_e4m3_tEfNS_4arch4Sm90ELb0ELb0ELb0ELb0ELb1ELb0ELb0ELb1ELb0ELb1ELb1ELb0EEENS1_21CollectiveEpilogueFwdINS6_IJSA_SB_SA_EEES9_NS_10bfloat16_tESF_Li256ELb0ELb1ELb1ELb1EEENS1_19SingleTileSchedulerILb0ELb1ELb1ELi128EEEEEEEEEvNT_6ParamsE)
	.align		4
        /*000c*/ 	.word	index@(__assertfail)
	.align		4
        /*0010*/ 	.word	index@(_ZN7cutlass13device_kernelIN5flash11enable_sm90INS1_16FlashAttnFwdSm90INS1_25CollectiveMainloopFwdSm90ILi2EN4cute5tupleIJNS5_1CILi1EEES8_S8_EEENS6_IJNS7_ILi128EEESA_NS7_ILi256EEEEEELi256ENS_12float_e4m3_tEfNS_4arch4Sm90ELb0ELb0ELb0ELb1ELb1ELb0ELb0ELb1ELb0ELb1ELb1ELb0EEENS1_21CollectiveEpilogueFwdINS6_IJSA_SB_SA_EEES9_NS_10bfloat16_tESF_Li256ELb1ELb1ELb1ELb1EEENS1_36VarlenDynamicPersistentTileSchedulerILi128ELi128ELi256ELi128ELb1ELb1ELb1ELb0ELb1ELb1EEEEEEEEEvNT_6ParamsE)
	.align		4
        /*0014*/ 	.word	index@(__assertfail)
	.align		4
        /*0018*/ 	.word	index@(_ZN7cutlass13device_kernelIN5flash11enable_sm90INS1_16FlashAttnFwdSm90INS1_25CollectiveMainloopFwdSm90ILi2EN4cute5tupleIJNS5_1CILi1EEES8_S8_EEENS6_IJNS7_ILi128EEESA_NS7_ILi256EEEEEELi256ENS_12float_e4m3_tEfNS_4arch4Sm90ELb0ELb0ELb0ELb1ELb1ELb1ELb0ELb1ELb0ELb1ELb1ELb0EEENS1_21CollectiveEpilogueFwdINS6_IJSA_SB_SA_EEES9_NS_10bfloat16_tESF_Li256ELb1ELb1ELb1ELb1EEENS1_36VarlenDynamicPersistentTileSchedulerILi128ELi128ELi256ELi128ELb1ELb1ELb1ELb0ELb1ELb1EEEEEEEEEvNT_6ParamsE)
	.align		4
        /*001c*/ 	.word	index@(__assertfail)
	.align		4
        /*0020*/ 	.word	index@(_ZN7cutlass13device_kernelIN5flash11enable_sm90INS1_16FlashAttnFwdSm90INS1_25CollectiveMainloopFwdSm90ILi2EN4cute5tupleIJNS5_1CILi1EEES8_S8_EEENS6_IJNS7_ILi128EEENS7_ILi64EEENS7_ILi256EEEEEELi256ENS_12float_e4m3_tEfNS_4arch4Sm90ELb0ELb1ELb0ELb0ELb1ELb0ELb0ELb1ELb0ELb1ELb1ELb0EEENS1_21CollectiveEpilogueFwdINS6_IJSA_SC_SB_EEES9_NS_10bfloat16_tESG_Li256ELb0ELb1ELb1ELb1EEENS1_19SingleTileSchedulerILb0ELb1ELb1ELi128EEEEEEEEEvNT_6ParamsE)
	.align		4
        /*0024*/ 	.word	index@(__assertfail)
	.align		4
        /*0028*/ 	.word	index@(_ZN7cutlass13device_kernelIN5flash11enable_sm90INS1_16FlashAttnFwdSm90INS1_25CollectiveMainloopFwdSm90ILi2EN4cute5tupleIJNS5_1CILi1EEES8_S8_EEENS6_IJNS7_ILi128EEENS7_ILi64EEENS7_ILi256EEEEEELi256ENS_12float_e4m3_tEfNS_4arch4Sm90ELb0ELb1ELb0ELb1ELb1ELb0ELb0ELb1ELb0ELb1ELb1ELb0EEENS1_21CollectiveEpilogueFwdINS6_IJSA_SC_SB_EEES9_NS_10bfloat16_tESG_Li256ELb1ELb1ELb1ELb1EEENS1_36VarlenDynamicPersistentTileSchedulerILi128ELi64ELi256ELi128ELb1ELb1ELb1ELb1ELb0ELb1EEEEEEEEEvNT_6ParamsE)
	.align		4
        /*002c*/ 	.word	index@(__assertfail)
	.align		4
        /*0030*/ 	.word	index@(_ZN7cutlass13device_kernelIN5flash11enable_sm90INS1_16FlashAttnFwdSm90INS1_25CollectiveMainloopFwdSm90ILi2EN4cute5tupleIJNS5_1CILi1EEES8_S8_EEENS6_IJNS7_ILi128EEENS7_ILi64EEENS7_ILi256EEEEEELi256ENS_12float_e4m3_tEfNS_4arch4Sm90ELb0ELb1ELb0ELb1ELb1ELb1ELb0ELb1ELb0ELb1ELb1ELb0EEENS1_21CollectiveEpilogueFwdINS6_IJSA_SC_SB_EEES9_NS_10bfloat16_tESG_Li256ELb1ELb1ELb1ELb1EEENS1_36VarlenDynamicPersistentTileSchedulerILi128ELi64ELi256ELi128ELb1ELb1ELb1ELb1ELb0ELb1EEEEEEEEEvNT_6ParamsE)
	.align		4
        /*0034*/ 	.word	index@(__assertfail)
	.align		4
        /*0038*/ 	.word	index@(_ZN7cutlass13device_kernelIN5flash11enable_sm90INS1_16FlashAttnFwdSm90INS1_25CollectiveMainloopFwdSm90ILi2EN4cute5tupleIJNS5_1CILi1EEES8_S8_EEENS6_IJNS7_ILi128EEESA_NS7_ILi256EEEEEELi256ENS_12float_e4m3_tEfNS_4arch4Sm90ELb1ELb0ELb0ELb0ELb1ELb0ELb0ELb1ELb0ELb1ELb1ELb0EEENS1_21CollectiveEpilogueFwdINS6_IJSA_SB_SA_EEES9_NS_10bfloat16_tESF_Li256ELb0ELb1ELb1ELb1EEENS1_19SingleTileSchedulerILb0ELb1ELb1ELi128EEEEEEEEEvNT_6ParamsE)
	.align		4
        /*003c*/ 	.word	index@(__assertfail)
	.align		4
        /*0040*/ 	.word	index@(_ZN7cutlass13device_kernelIN5flash11enable_sm90INS1_16FlashAttnFwdSm90INS1_25CollectiveMainloopFwdSm90ILi2EN4cute5tupleIJNS5_1CILi1EEES8_S8_EEENS6_IJNS7_ILi128EEESA_NS7_ILi256EEEEEELi256ENS_12float_e4m3_tEfNS_4arch4Sm90ELb1ELb0ELb0ELb1ELb1ELb0ELb0ELb1ELb0ELb1ELb1ELb0EEENS1_21CollectiveEpilogueFwdINS6_IJSA_SB_SA_EEES9_NS_10bfloat16_tESF_Li256ELb1ELb1ELb1ELb1EEENS1_36VarlenDynamicPersistentTileSchedulerILi128ELi128ELi256ELi128ELb1ELb1ELb1ELb1ELb1ELb1EEEEEEEEEvNT_6ParamsE)
	.align		4
        /*0044*/ 	.word	index@(__assertfail)
	.align		4
        /*0048*/ 	.word	index@(_ZN7cutlass13device_kernelIN5flash11enable_sm90INS1_16FlashAttnFwdSm90INS1_25CollectiveMainloopFwdSm90ILi2EN4cute5tupleIJNS5_1CILi1EEES8_S8_EEENS6_IJNS7_ILi128EEESA_NS7_ILi256EEEEEELi256ENS_12float_e4m3_tEfNS_4arch4Sm90ELb1ELb0ELb0ELb1ELb1ELb1ELb0ELb1ELb0ELb1ELb1ELb0EEENS1_21CollectiveEpilogueFwdINS6_IJSA_SB_SA_EEES9_NS_10bfloat16_tESF_Li256ELb1ELb1ELb1ELb1EEENS1_36VarlenDynamicPersistentTileSchedulerILi128ELi128ELi256ELi128ELb1ELb1ELb1ELb1ELb1ELb1EEEEEEEEEvNT_6ParamsE)
	.align		4
        /*004c*/ 	.word	index@(__assertfail)
	.align		4
        /*0050*/ 	.word	index@(_ZN7cutlass13device_kernelIN5flash11enable_sm90INS1_16FlashAttnFwdSm90INS1_25CollectiveMainloopFwdSm90ILi2EN4cute5tupleIJNS5_1CILi1EEES8_S8_EEENS6_IJNS7_ILi128EEENS7_ILi160EEENS7_ILi192EEEEEELi192ENS_12float_e4m3_tEfNS_4arch4Sm90ELb0ELb0ELb0ELb0ELb1ELb0ELb0ELb1ELb1ELb1ELb1ELb0EEENS1_21CollectiveEpilogueFwdINS6_IJSA_SC_SB_EEES9_NS_10bfloat16_tESG_Li256ELb0ELb1ELb1ELb1EEENS1_19SingleTileSchedulerILb0ELb1ELb1ELi128EEEEEEEEEvNT_6ParamsE)
	.align		4
        /*0054*/ 	.word	index@(__assertfail)
	.align		4
        /*0058*/ 	.word	index@(_ZN7cutlass13device_kernelIN5flash11enable_sm90INS1_16FlashAttnFwdSm90INS1_25CollectiveMainloopFwdSm90ILi2EN4cute5tupleIJNS5_1CILi1EEES8_S8_EEENS6_IJNS7_ILi128EEENS7_ILi160EEENS7_ILi192EEEEEELi192ENS_12float_e4m3_tEfNS_4arch4Sm90ELb0ELb0ELb0ELb1ELb1ELb0ELb0ELb1ELb1ELb1ELb1ELb0EEENS1_21CollectiveEpilogueFwdINS6_IJSA_SC_SB_EEES9_NS_10bfloat16_tESG_Li256ELb1ELb1ELb1ELb1EEENS1_36VarlenDynamicPersistentTileSchedulerILi128ELi160ELi256ELi128ELb1ELb1ELb1ELb0ELb1ELb1EEEEEEEEEvNT_6ParamsE)
	.align		4
        /*005c*/ 	.word	index@(__assertfail)
	.align		4
        /*0060*/ 	.word	index@(_ZN7cutlass13device_kernelIN5flash11enable_sm90INS1_16FlashAttnFwdSm90INS1_25CollectiveMainloopFwdSm90ILi2EN4cute5tupleIJNS5_1CILi1EEES8_S8_EEENS6_IJNS7_ILi128EEENS7_ILi160EEENS7_ILi192EEEEEELi192ENS_12float_e4m3_tEfNS_4arch4Sm90ELb0ELb0ELb0ELb1ELb1ELb1ELb0ELb1ELb1ELb1ELb1ELb0EEENS1_21CollectiveEpilogueFwdINS6_IJSA_SC_SB_EEES9_NS_10bfloat16_tESG_Li256ELb1ELb1ELb1ELb1EEENS1_36VarlenDynamicPersistentTileSchedulerILi128ELi160ELi256ELi128ELb1ELb1ELb1ELb0ELb1ELb1EEEEEEEEEvNT_6ParamsE)
	.align		4
        /*0064*/ 	.word	index@(__assertfail)
	.align		4
        /*0068*/ 	.word	index@(_ZN7cutlass13device_kernelIN5flash11enable_sm90INS1_16FlashAttnFwdSm90INS1_25CollectiveMainloopFwdSm90ILi2EN4cute5tupleIJNS5_1CILi1EEES8_S8_EEENS6_IJNS7_ILi128EEESA_NS7_ILi192EEEEEELi192ENS_12float_e4m3_tEfNS_4arch4Sm90ELb0ELb1ELb0ELb0ELb1ELb0ELb0ELb1ELb1ELb1ELb1ELb0EEENS1_21CollectiveEpilogueFwdINS6_IJSA_SB_SA_EEES9_NS_10bfloat16_tESF_Li256ELb0ELb1ELb1ELb1EEENS1_19SingleTileSchedulerILb0ELb1ELb1ELi128EEEEEEEEEvNT_6ParamsE)
	.align		4
        /*006c*/ 	.word	index@(__assertfail)
	.align		4
        /*0070*/ 	.word	index@(_ZN7cutlass13device_kernelIN5flash11enable_sm90INS1_16FlashAttnFwdSm90INS1_25CollectiveMainloopFwdSm90ILi2EN4cute5tupleIJNS5_1CILi1EEES8_S8_EEENS6_IJNS7_ILi128EEESA_NS7_ILi192EEEEEELi192ENS_12float_e4m3_tEfNS_4arch4Sm90ELb0ELb1ELb0ELb1ELb1ELb0ELb0ELb1ELb1ELb1ELb1ELb0EEENS1_21CollectiveEpilogueFwdINS6_IJSA_SB_SA_EEES9_NS_10bfloat16_tESF_Li256ELb1ELb1ELb1ELb1EEENS1_36VarlenDynamicPersistentTileSchedulerILi128ELi128ELi256ELi128ELb1ELb1ELb1ELb1ELb0ELb1EEEEEEEEEvNT_6ParamsE)
	.align		4
        /*0074*/ 	.word	index@(__assertfail)
	.align		4
        /*0078*/ 	.word	index@(_ZN7cutlass13device_kernelIN5flash11enable_sm90INS1_16FlashAttnFwdSm90INS1_25CollectiveMainloopFwdSm90ILi2EN4cute5tupleIJNS5_1CILi1EEES8_S8_EEENS6_IJNS7_ILi128EEESA_NS7_ILi192EEEEEELi192ENS_12float_e4m3_tEfNS_4arch4Sm90ELb0ELb1ELb0ELb1ELb1ELb1ELb0ELb1ELb1ELb1ELb1ELb0EEENS1_21CollectiveEpilogueFwdINS6_IJSA_SB_SA_EEES9_NS_10bfloat16_tESF_Li256ELb1ELb1ELb1ELb1EEENS1_36VarlenDynamicPersistentTileSchedulerILi128ELi128ELi256ELi128ELb1ELb1ELb1ELb1ELb0ELb1EEEEEEEEEvNT_6ParamsE)
	.align		4
        /*007c*/ 	.word	index@(__assertfail)
	.align		4
        /*0080*/ 	.word	index@(_ZN7cutlass13device_kernelIN5flash11enable_sm90INS1_16FlashAttnFwdSm90INS1_25CollectiveMainloopFwdSm90ILi2EN4cute5tupleIJNS5_1CILi1EEES8_S8_EEENS6_IJNS7_ILi128EEENS7_ILi160EEENS7_ILi192EEEEEELi192ENS_12float_e4m3_tEfNS_4arch4Sm90ELb1ELb0ELb0ELb0ELb1ELb0ELb0ELb1ELb1ELb1ELb1ELb0EEENS1_21CollectiveEpilogueFwdINS6_IJSA_SC_SB_EEES9_NS_10bfloat16_tESG_Li256ELb0ELb1ELb1ELb1EEENS1_19SingleTileSchedulerILb0ELb1ELb1ELi128EEEEEEEEEvNT_6ParamsE)
	.align		4
        /*0084*/ 	.word	index@(__assertfail)
	.align		4
        /*0088*/ 	.word	index@(_ZN7cutlass13device_kernelIN5flash11enable_sm90INS1_16FlashAttnFwdSm90INS1_25CollectiveMainloopFwdSm90ILi2EN4cute5tupleIJNS5_1CILi1EEES8_S8_EEENS6_IJNS7_ILi128EEENS7_ILi160EEENS7_ILi192EEEEEELi192ENS_12float_e4m3_tEfNS_4arch4Sm90ELb1ELb0ELb0ELb1ELb1ELb0ELb0ELb1ELb1ELb1ELb1ELb0EEENS1_21CollectiveEpilogueFwdINS6_IJSA_SC_SB_EEES9_NS_10bfloat16_tESG_Li256ELb1ELb1ELb1ELb1EEENS1_36VarlenDynamicPersistentTileSchedulerILi128ELi160ELi256ELi128ELb1ELb1ELb1ELb1ELb1ELb1EEEEEEEEEvNT_6ParamsE)
	.align		4
        /*008c*/ 	.word	index@(__assertfail)
	.align		4
        /*0090*/ 	.word	index@(_ZN7cutlass13device_kernelIN5flash11enable_sm90INS1_16FlashAttnFwdSm90INS1_25CollectiveMainloopFwdSm90ILi2EN4cute5tupleIJNS5_1CILi1EEES8_S8_EEENS6_IJNS7_ILi128EEENS7_ILi160EEENS7_ILi192EEEEEELi192ENS_12float_e4m3_tEfNS_4arch4Sm90ELb1ELb0ELb0ELb1ELb1ELb1ELb0ELb1ELb1ELb1ELb1ELb0EEENS1_21CollectiveEpilogueFwdINS6_IJSA_SC_SB_EEES9_NS_10bfloat16_tESG_Li256ELb1ELb1ELb1ELb1EEENS1_36VarlenDynamicPersistentTileSchedulerILi128ELi160ELi256ELi128ELb1ELb1ELb1ELb1ELb1ELb1EEEEEEEEEvNT_6ParamsE)
	.align		4
        /*0094*/ 	.word	index@(__assertfail)
	.align		4
        /*0098*/ 	.word	index@(_ZN7cutlass13device_kernelIN5flash11enable_sm90INS1_16FlashAttnFwdSm90INS1_25CollectiveMainloopFwdSm90ILi2EN4cute5tupleIJNS5_1CILi1EEES8_S8_EEENS6_IJNS7_ILi128EEENS7_ILi160EEESA_EEELi128ENS_12float_e4m3_tEfNS_4arch4Sm90ELb0ELb0ELb0ELb0ELb1ELb0ELb0ELb1ELb1ELb1ELb1ELb0EEENS1_21CollectiveEpilogueFwdINS6_IJSA_SA_SB_EEES9_NS_10bfloat16_tESF_Li256ELb0ELb1ELb1ELb1EEENS1_19SingleTileSchedulerILb0ELb1ELb1ELi128EEEEEEEEEvNT_6ParamsE)
	.align		4
        /*009c*/ 	.word	index@(__assertfail)
	.align		4
        /*00a0*/ 	.word	index@(_ZN7cutlass13device_kernelIN5flash11enable_sm90INS1_16FlashAttnFwdSm90INS1_25CollectiveMainloopFwdSm90ILi2EN4cute5tupleIJNS5_1CILi1EEES8_S8_EEENS6_IJNS7_ILi128EEENS7_ILi160EEESA_EEELi128ENS_12float_e4m3_tEfNS_4arch4Sm90ELb0ELb0ELb0ELb1ELb1ELb0ELb0ELb1ELb1ELb1ELb1ELb0EEENS1_21CollectiveEpilogueFwdINS6_IJSA_SA_SB_EEES9_NS_10bfloat16_tESF_Li256ELb1ELb1ELb1ELb1EEENS1_36VarlenDynamicPersistentTileSchedulerILi128ELi160ELi256ELi128ELb1ELb1ELb1ELb0ELb1ELb1EEEEEEEEEvNT_6ParamsE)
	.align		4
        /*00a4*/ 	.word	index@(__assertfail)
	.align		4
        /*00a8*/ 	.word	index@(_ZN7cutlass13device_kernelIN5flash11enable_sm90INS1_16FlashAttnFwdSm90INS1_25CollectiveMainloopFwdSm90ILi2EN4cute5tupleIJNS5_1CILi1EEES8_S8_EEENS6_IJNS7_ILi128EEENS7_ILi160EEESA_EEELi128ENS_12float_e4m3_tEfNS_4arch4Sm90ELb0ELb0ELb0ELb1ELb1ELb1ELb0ELb1ELb1ELb1ELb1ELb0EEENS1_21CollectiveEpilogueFwdINS6_IJSA_SA_SB_EEES9_NS_10bfloat16_tESF_Li256ELb1ELb1ELb1ELb1EEENS1_36VarlenDynamicPersistentTileSchedulerILi128ELi160ELi256ELi128ELb1ELb1ELb1ELb0ELb1ELb1EEEEEEEEEvNT_6ParamsE)
	.align		4
        /*00ac*/ 	.word	index@(__assertfail)
	.align		4
        /*00b0*/ 	.word	index@(_ZN7cutlass13device_kernelIN5flash11enable_sm90INS1_16FlashAttnFwdSm90INS1_25CollectiveMainloopFwdSm90ILi2EN4cute5tupleIJNS5_1CILi1EEES8_S8_EEENS6_IJNS7_ILi128EEENS7_ILi160EEESA_EEELi128ENS_12float_e4m3_tEfNS_4arch4Sm90ELb0ELb1ELb0ELb0ELb1ELb0ELb0ELb1ELb1ELb1ELb1ELb0EEENS1_21CollectiveEpilogueFwdINS6_IJSA_SA_SB_EEES9_NS_10bfloat16_tESF_Li256ELb0ELb1ELb1ELb1EEENS1_19SingleTileSchedulerILb0ELb1ELb1ELi128EEEEEEEEEvNT_6ParamsE)
	.align		4
        /*00b4*/ 	.word	index@(__assertfail)
	.align		4
        /*00b8*/ 	.word	index@(_ZN7cutlass13device_kernelIN5flash11enable_sm90INS1_16FlashAttnFwdSm90INS1_25CollectiveMainloopFwdSm90ILi2EN4cute5tupleIJNS5_1CILi1EEES8_S8_EEENS6_IJNS7_ILi128EEENS7_ILi160EEESA_EEELi128ENS_12float_e4m3_tEfNS_4arch4Sm90ELb0ELb1ELb0ELb1ELb1ELb0ELb0ELb1ELb1ELb1ELb1ELb0EEENS1_21CollectiveEpilogueFwdINS6_IJSA_SA_SB_EEES9_NS_10bfloat16_tESF_Li256ELb1ELb1ELb1ELb1EEENS1_36VarlenDynamicPersistentTileSchedulerILi128ELi160ELi256ELi128ELb1ELb1ELb1ELb1ELb0ELb1EEEEEEEEEvNT_6ParamsE)
	.align		4
        /*00bc*/ 	.word	index@(__assertfail)
	.align		4
        /*00c0*/ 	.word	index@(_ZN7cutlass13device_kernelIN5flash11enable_sm90INS1_16FlashAttnFwdSm90INS1_25CollectiveMainloopFwdSm90ILi2EN4cute5tupleIJNS5_1CILi1EEES8_S8_EEENS6_IJNS7_ILi128EEENS7_ILi160EEESA_EEELi128ENS_12float_e4m3_tEfNS_4arch4Sm90ELb0ELb1ELb0ELb1ELb1ELb1ELb0ELb1ELb1ELb1ELb1ELb0EEENS1_21CollectiveEpilogueFwdINS6_IJSA_SA_SB_EEES9_NS_10bfloat16_tESF_Li256ELb1ELb1ELb1ELb1EEENS1_36VarlenDynamicPersistentTileSchedulerILi128ELi160ELi256ELi128ELb1ELb1ELb1ELb1ELb0ELb1EEEEEEEEEvNT_6ParamsE)
	.align		4
        /*00c4*/ 	.word	index@(__assertfail)
	.align		4
        /*00c8*/ 	.word	index@(_ZN7cutlass13device_kernelIN5flash11enable_sm90INS1_16FlashAttnFwdSm90INS1_25CollectiveMainloopFwdSm90ILi2EN4cute5tupleIJNS5_1CILi1EEES8_S8_EEENS6_IJNS7_ILi128EEENS7_ILi160EEESA_EEELi128ENS_12float_e4m3_tEfNS_4arch4Sm90ELb1ELb0ELb0ELb0ELb1ELb0ELb0ELb1ELb1ELb1ELb1ELb0EEENS1_21CollectiveEpilogueFwdINS6_IJSA_SA_SB_EEES9_NS_10bfloat16_tESF_Li256ELb0ELb1ELb1ELb1EEENS1_19SingleTileSchedulerILb0ELb1ELb1ELi128EEEEEEEEEvNT_6ParamsE)
	.align		4
        /*00cc*/ 	.word	index@(__assertfail)
	.align		4
        /*00d0*/ 	.word	index@(_ZN7cutlass13device_kernelIN5flash11enable_sm90INS1_16FlashAttnFwdSm90INS1_25CollectiveMainloopFwdSm90ILi2EN4cute5tupleIJNS5_1CILi1EEES8_S8_EEENS6_IJNS7_ILi128EEENS7_ILi160EEESA_EEELi128ENS_12float_e4m3_tEfNS_4arch4Sm90ELb1ELb0ELb0ELb1ELb1ELb0ELb0ELb1ELb1ELb1ELb1ELb0EEENS1_21CollectiveEpilogueFwdINS6_IJSA_SA_SB_EEES9_NS_10bfloat16_tESF_Li256ELb1ELb1ELb1ELb1EEENS1_36VarlenDynamicPersistentTileSchedulerILi128ELi160ELi256ELi128ELb1ELb1ELb1ELb1ELb1ELb1EEEEEEEEEvNT_6ParamsE)
	.align		4
        /*00d4*/ 	.word	index@(__assertfail)
	.align		4
        /*00d8*/ 	.word	index@(_ZN7cutlass13device_kernelIN5flash11enable_sm90INS1_16FlashAttnFwdSm90INS1_25CollectiveMainloopFwdSm90ILi2EN4cute5tupleIJNS5_1CILi1EEES8_S8_EEENS6_IJNS7_ILi128EEENS7_ILi160EEESA_EEELi128ENS_12float_e4m3_tEfNS_4arch4Sm90ELb1ELb0ELb0ELb1ELb1ELb1ELb0ELb1ELb1ELb1ELb1ELb0EEENS1_21CollectiveEpilogueFwdINS6_IJSA_SA_SB_EEES9_NS_10bfloat16_tESF_Li256ELb1ELb1ELb1ELb1EEENS1_36VarlenDynamicPersistentTileSchedulerILi128ELi160ELi256ELi128ELb1ELb1ELb1ELb1ELb1ELb1EEEEEEEEEvNT_6ParamsE)
	.align		4
        /*00dc*/ 	.word	index@(__assertfail)
	.align		4
        /*00e0*/ 	.word	index@(_ZN7cutlass13device_kernelIN5flash11enable_sm90INS1_16FlashAttnFwdSm90INS1_25CollectiveMainloopFwdSm90ILi2EN4cute5tupleIJNS5_1CILi1EEES8_S8_EEENS6_IJNS7_ILi192EEENS7_ILi128EEENS7_ILi96EEEEEELi96ENS_12float_e4m3_tEfNS_4arch4Sm90ELb0ELb0ELb0ELb0ELb1ELb0ELb0ELb1ELb1ELb1ELb1ELb0EEENS1_21CollectiveEpilogueFwdINS6_IJSA_SC_SB_EEES9_NS_10bfloat16_tESG_Li384ELb0ELb1ELb1ELb1EEENS1_19SingleTileSchedulerILb0ELb1ELb1ELi192EEEEEEEEEvNT_6ParamsE)
	.align		4
        /*00e4*/ 	.word	index@(__assertfail)
	.align		4
        /*00e8*/ 	.word	index@(_ZN7cutlass13device_kernelIN5flash11enable_sm90INS1_16FlashAttnFwdSm90INS1_25CollectiveMainloopFwdSm90ILi2EN4cute5tupleIJNS5_1CILi1EEES8_S8_EEENS6_IJNS7_ILi192EEENS7_ILi128EEENS7_ILi96EEEEEELi96ENS_12float_e4m3_tEfNS_4arch4Sm90ELb0ELb0ELb0ELb1ELb1ELb0ELb0ELb1ELb1ELb1ELb1ELb0EEENS1_21CollectiveEpilogueFwdINS6_IJSA_SC_SB_EEES9_NS_10bfloat16_tESG_Li384ELb1ELb1ELb1ELb1EEENS1_36VarlenDynamicPersistentTileSchedulerILi192ELi128ELi384ELi128ELb1ELb1ELb1ELb0ELb1ELb1EEEEEEEEEvNT_6ParamsE)
	.align		4
        /*00ec*/ 	.word	index@(__assertfail)
	.align		4
        /*00f0*/ 	.word	index@(_ZN7cutlass13device_kernelIN5flash11enable_sm90INS1_16FlashAttnFwdSm90INS1_25CollectiveMainloopFwdSm90ILi2EN4cute5tupleIJNS5_1CILi1EEES8_S8_EEENS6_IJNS7_ILi192EEENS7_ILi128EEENS7_ILi96EEEEEELi96ENS_12float_e4m3_tEfNS_4arch4Sm90ELb0ELb0ELb0ELb1ELb1ELb1ELb0ELb1ELb1ELb1ELb1ELb0EEENS1_21CollectiveEpilogueFwdINS6_IJSA_SC_SB_EEES9_NS_10bfloat16_tESG_Li384ELb1ELb1ELb1ELb1EEENS1_36VarlenDynamicPersistentTileSchedulerILi192ELi128ELi384ELi128ELb1ELb1ELb1ELb0ELb1ELb1EEEEEEEEEvNT_6ParamsE)
	.align		4
        /*00f4*/ 	.word	index@(__assertfail)
	.align		4
        /*00f8*/ 	.word	index@(_ZN7cutlass13device_kernelIN5flash11enable_sm90INS1_16FlashAttnFwdSm90INS1_25CollectiveMainloopFwdSm90ILi2EN4cute5tupleIJNS5_1CILi1EEES8_S8_EEENS6_IJNS7_ILi192EEENS7_ILi128EEENS7_ILi96EEEEEELi96ENS_12float_e4m3_tEfNS_4arch4Sm90ELb0ELb1ELb0ELb0ELb1ELb0ELb0ELb1ELb1ELb1ELb1ELb0EEENS1_21CollectiveEpilogueFwdINS6_IJSA_SC_SB_EEES9_NS_10bfloat16_tESG_Li384ELb0ELb1ELb1ELb1EEENS1_19SingleTileSchedulerILb0ELb1ELb1ELi192EEEEEEEEEvNT_6ParamsE)
	.align		4
        /*00fc*/ 	.word	index@(__assertfail)
	.align		4
        /*0100*/ 	.word	index@(_ZN7cutlass13device_kernelIN5flash11enable_sm90INS1_16FlashAttnFwdSm90INS1_25CollectiveMainloopFwdSm90ILi2EN4cute5tupleIJNS5_1CILi1EEES8_S8_EEENS6_IJNS7_ILi192EEENS7_ILi128EEENS7_ILi96EEEEEELi96ENS_12float_e4m3_tEfNS_4arch4Sm90ELb0ELb1ELb0ELb1ELb1ELb0ELb0ELb1ELb1ELb1ELb1ELb0EEENS1_21CollectiveEpilogueFwdINS6_IJSA_SC_SB_EEES9_NS_10bfloat16_tESG_Li384ELb1ELb1ELb1ELb1EEENS1_36VarlenDynamicPersistentTileSchedulerILi192ELi128ELi384ELi128ELb1ELb1ELb1ELb1ELb0ELb1EEEEEEEEEvNT_6ParamsE)
	.align		4
        /*0104*/ 	.word	index@(__assertfail)
	.align		4
        /*0108*/ 	.word	index@(_ZN7cutlass13device_kernelIN5flash11enable_sm90INS1_16FlashAttnFwdSm90INS1_25CollectiveMainloopFwdSm90ILi2EN4cute5tupleIJNS5_1CILi1EEES8_S8_EEENS6_IJNS7_ILi192EEENS7_ILi128EEENS7_ILi96EEEEEELi96ENS_12float_e4m3_tEfNS_4arch4Sm90ELb0ELb1ELb0ELb1ELb1ELb1ELb0ELb1ELb1ELb1ELb1ELb0EEENS1_21CollectiveEpilogueFwdINS6_IJSA_SC_SB_EEES9_NS_10bfloat16_tESG_Li384ELb1ELb1ELb1ELb1EEENS1_36VarlenDynamicPersistentTileSchedulerILi192ELi128ELi384ELi128ELb1ELb1ELb1ELb1ELb0ELb1EEEEEEEEEvNT_6ParamsE)
	.align		4
        /*010c*/ 	.word	index@(__assertfail)
	.align		4
        /*0110*/ 	.word	index@(_ZN7cutlass13device_kernelIN5flash11enable_sm90INS1_16FlashAttnFwdSm90INS1_25CollectiveMainloopFwdSm90ILi2EN4cute5tupleIJNS5_1CILi1EEES8_S8_EEENS6_IJNS7_ILi192EEENS7_ILi128EEENS7_ILi96EEEEEELi96ENS_12float_e4m3_tEfNS_4arch4Sm90ELb1ELb0ELb0ELb0ELb1ELb0ELb0ELb1ELb1ELb1ELb1ELb0EEENS1_21CollectiveEpilogueFwdINS6_IJSA_SC_SB_EEES9_NS_10bfloat16_tESG_Li384ELb0ELb1ELb1ELb1EEENS1_19SingleTileSchedulerILb0ELb1ELb1ELi192EEEEEEEEEvNT_6ParamsE)
	.align		4
        /*0114*/ 	.word	index@(__assertfail)
	.align		4
        /*0118*/ 	.word	index@(_ZN7cutlass13device_kernelIN5flash11enable_sm90INS1_16FlashAttnFwdSm90INS1_25CollectiveMainloopFwdSm90ILi2EN4cute5tupleIJNS5_1CILi1EEES8_S8_EEENS6_IJNS7_ILi192EEENS7_ILi128EEENS7_ILi96EEEEEELi96ENS_12float_e4m3_tEfNS_4arch4Sm90ELb1ELb0ELb0ELb1ELb1ELb0ELb0ELb1ELb1ELb1ELb1ELb0EEENS1_21CollectiveEpilogueFwdINS6_IJSA_SC_SB_EEES9_NS_10bfloat16_tESG_Li384ELb1ELb1ELb1ELb1EEENS1_36VarlenDynamicPersistentTileSchedulerILi192ELi128ELi384ELi128ELb1ELb1ELb1ELb1ELb1ELb1EEEEEEEEEvNT_6ParamsE)
	.align		4
        /*011c*/ 	.word	index@(__assertfail)
	.align		4
        /*0120*/ 	.word	index@(_ZN7cutlass13device_kernelIN5flash11enable_sm90INS1_16FlashAttnFwdSm90INS1_25CollectiveMainloopFwdSm90ILi2EN4cute5tupleIJNS5_1CILi1EEES8_S8_EEENS6_IJNS7_ILi192EEENS7_ILi128EEENS7_ILi96EEEEEELi96ENS_12float_e4m3_tEfNS_4arch4Sm90ELb1ELb0ELb0ELb1ELb1ELb1ELb0ELb1ELb1ELb1ELb1ELb0EEENS1_21CollectiveEpilogueFwdINS6_IJSA_SC_SB_EEES9_NS_10bfloat16_tESG_Li384ELb1ELb1ELb1ELb1EEENS1_36VarlenDynamicPersistentTileSchedulerILi192ELi128ELi384ELi128ELb1ELb1ELb1ELb1ELb1ELb1EEEEEEEEEvNT_6ParamsE)
	.align		4
        /*0124*/ 	.word	index@(__assertfail)
	.align		4
        /*0128*/ 	.word	index@(_ZN7cutlass13device_kernelIN5flash11enable_sm90INS1_16FlashAttnFwdSm90INS1_25CollectiveMainloopFwdSm90ILi2EN4cute5tupleIJNS5_1CILi1EEES8_S8_EEENS6_IJNS7_ILi192EEENS7_ILi160EEENS7_ILi64EEEEEELi64ENS_12float_e4m3_tEfNS_4arch4Sm90ELb0ELb0ELb0ELb0ELb1ELb0ELb0ELb1ELb1ELb1ELb1ELb0EEENS1_21CollectiveEpilogueFwdINS6_IJSA_SC_SB_EEES9_NS_10bfloat16_tESG_Li384ELb0ELb1ELb1ELb1EEENS1_19SingleTileSchedulerILb0ELb1ELb1ELi192EEEEEEEEEvNT_6ParamsE)
	.align		4
        /*012c*/ 	.word	index@(__assertfail)
	.align		4
        /*0130*/ 	.word	index@(_ZN7cutlass13device_kernelIN5flash11enable_sm90INS1_16FlashAttnFwdSm90INS1_25CollectiveMainloopFwdSm90ILi2EN4cute5tupleIJNS5_1CILi1EEES8_S8_EEENS6_IJNS7_ILi192EEENS7_ILi160EEENS7_ILi64EEEEEELi64ENS_12float_e4m3_tEfNS_4arch4Sm90ELb0ELb0ELb0ELb1ELb1ELb0ELb0ELb1ELb1ELb1ELb1ELb0EEENS1_21CollectiveEpilogueFwdINS6_IJSA_SC_SB_EEES9_NS_10bfloat16_tESG_Li384ELb1ELb1ELb1ELb1EEENS1_36VarlenDynamicPersistentTileSchedulerILi192ELi160ELi384ELi128ELb1ELb1ELb1ELb0ELb1ELb1EEEEEEEEEvNT_6ParamsE)
	.align		4
        /*0134*/ 	.word	index@(__assertfail)
	.align		4
        /*0138*/ 	.word	index@(_ZN7cutlass13device_kernelIN5flash11enable_sm90INS1_16FlashAttnFwdSm90INS1_25CollectiveMainloopFwdSm90ILi2EN4cute5tupleIJNS5_1CILi1EEES8_S8_EEENS6_IJNS7_ILi192EEENS7_ILi160EEENS7_ILi64EEEEEELi64ENS_12float_e4m3_tEfNS_4arch4Sm90ELb0ELb0ELb0ELb1ELb1ELb1ELb0ELb1ELb1ELb1ELb1ELb0EEENS1_21CollectiveEpilogueFwdINS6_IJSA_SC_SB_EEES9_NS_10bfloat16_tESG_Li384ELb1ELb1ELb1ELb1EEENS1_36VarlenDynamicPersistentTileSchedulerILi192ELi160ELi384ELi128ELb1ELb1ELb1ELb0ELb1ELb1EEEEEEEEEvNT_6ParamsE)
	.align		4
        /*013c*/ 	.word	index@(__assertfail)
	.align		4
        /*0140*/ 	.word	index@(_ZN7cutlass13device_kernelIN5flash11enable_sm90INS1_16FlashAttnFwdSm90INS1_25CollectiveMainloopFwdSm90ILi2EN4cute5tupleIJNS5_1CILi1EEES8_S8_EEENS6_IJNS7_ILi192EEENS7_ILi160EEENS7_ILi64EEEEEELi64ENS_12float_e4m3_tEfNS_4arch4Sm90ELb0ELb1ELb0ELb0ELb1ELb0ELb0ELb1ELb1ELb1ELb1ELb0EEENS1_21CollectiveEpilogueFwdINS6_IJSA_SC_SB_EEES9_NS_10bfloat16_tESG_Li384ELb0ELb1ELb1ELb1EEENS1_19SingleTileSchedulerILb0ELb1ELb1ELi192EEEEEEEEEvNT_6ParamsE)
	.align		4
        /*0144*/ 	.word	index@(__assertfail)
	.align		4
        /*0148*/ 	.word	index@(_ZN7cutlass13device_kernelIN5flash11enable_sm90INS1_16FlashAttnFwdSm90INS1_25CollectiveMainloopFwdSm90ILi2EN4cute5tupleIJNS5_1CILi1EEES8_S8_EEENS6_IJNS7_ILi192EEENS7_ILi160EEENS7_ILi64EEEEEELi64ENS_12float_e4m3_tEfNS_4arch4Sm90ELb0ELb1ELb0ELb1ELb1ELb0ELb0ELb1ELb1ELb1ELb1ELb0EEENS1_21CollectiveEpilogueFwdINS6_IJSA_SC_SB_EEES9_NS_10bfloat16_tESG_Li384ELb1ELb1ELb1ELb1EEENS1_36VarlenDynamicPersistentTileSchedulerILi192ELi160ELi384ELi128ELb1ELb1ELb1ELb1ELb0ELb1EEEEEEEEEvNT_6ParamsE)
	.align		4
        /*014c*/ 	.word	index@(__assertfail)
	.align		4
        /*0150*/ 	.word	index@(_ZN7cutlass13device_kernelIN5flash11enable_sm90INS1_16FlashAttnFwdSm90INS1_25CollectiveMainloopFwdSm90ILi2EN4cute5tupleIJNS5_1CILi1EEES8_S8_EEENS6_IJNS7_ILi192EEENS7_ILi160EEENS7_ILi64EEEEEELi64ENS_12float_e4m3_tEfNS_4arch4Sm90ELb0ELb1ELb0ELb1ELb1ELb1ELb0ELb1ELb1ELb1ELb1ELb0EEENS1_21CollectiveEpilogueFwdINS6_IJSA_SC_SB_EEES9_NS_10bfloat16_tESG_Li384ELb1ELb1ELb1ELb1EEENS1_36VarlenDynamicPersistentTileSchedulerILi192ELi160ELi384ELi128ELb1ELb1ELb1ELb1ELb0ELb1EEEEEEEEEvNT_6ParamsE)
	.align		4
        /*0154*/ 	.word	index@(__assertfail)
	.align		4
        /*0158*/ 	.word	index@(_ZN7cutlass13device_kernelIN5flash11enable_sm90INS1_16FlashAttnFwdSm90INS1_25CollectiveMainloopFwdSm90ILi2EN4cute5tupleIJNS5_1CILi1EEES8_S8_EEENS6_IJNS7_ILi192EEENS7_ILi160EEENS7_ILi64EEEEEELi64ENS_12float_e4m3_tEfNS_4arch4Sm90ELb1ELb0ELb0ELb0ELb1ELb0ELb0ELb1ELb1ELb1ELb1ELb0EEENS1_21CollectiveEpilogueFwdINS6_IJSA_SC_SB_EEES9_NS_10bfloat16_tESG_Li384ELb0ELb1ELb1ELb1EEENS1_19SingleTileSchedulerILb0ELb1ELb1ELi192EEEEEEEEEvNT_6ParamsE)
	.align		4
        /*015c*/ 	.word	index@(__assertfail)
	.align		4
        /*0160*/ 	.word	index@(_ZN7cutlass13device_kernelIN5flash11enable_sm90INS1_16FlashAttnFwdSm90INS1_25CollectiveMainloopFwdSm90ILi2EN4cute5tupleIJNS5_1CILi1EEES8_S8_EEENS6_IJNS7_ILi192EEENS7_ILi160EEENS7_ILi64EEEEEELi64ENS_12float_e4m3_tEfNS_4arch4Sm90ELb1ELb0ELb0ELb1ELb1ELb0ELb0ELb1ELb1ELb1ELb1ELb0EEENS1_21CollectiveEpilogueFwdINS6_IJSA_SC_SB_EEES9_NS_10bfloat16_tESG_Li384ELb1ELb1ELb1ELb1EEENS1_36VarlenDynamicPersistentTileSchedulerILi192ELi160ELi384ELi128ELb1ELb1ELb1ELb1ELb1ELb1EEEEEEEEEvNT_6ParamsE)
	.align		4
        /*0164*/ 	.word	index@(__assertfail)
	.align		4
        /*0168*/ 	.word	index@(_ZN7cutlass13device_kernelIN5flash11enable_sm90INS1_16FlashAttnFwdSm90INS1_25CollectiveMainloopFwdSm90ILi2EN4cute5tupleIJNS5_1CILi1EEES8_S8_EEENS6_IJNS7_ILi192EEENS7_ILi160EEENS7_ILi64EEEEEELi64ENS_12float_e4m3_tEfNS_4arch4Sm90ELb1ELb0ELb0ELb1ELb1ELb1ELb0ELb1ELb1ELb1ELb1ELb0EEENS1_21CollectiveEpilogueFwdINS6_IJSA_SC_SB_EEES9_NS_10bfloat16_tESG_Li384ELb1ELb1ELb1ELb1EEENS1_36VarlenDynamicPersistentTileSchedulerILi192ELi160ELi384ELi128ELb1ELb1ELb1ELb1ELb1ELb1EEEEEEEEEvNT_6ParamsE)
	.align		4
        /*016c*/ 	.word	index@(__assertfail)
	.align		4
        /*0170*/ 	.word	0x00000000
	.align		4
        /*0174*/ 	.word	0xfffffffe
	.align		4
        /*0178*/ 	.word	0x00000000
	.align		4
        /*017c*/ 	.word	0xfffffffd
	.align		4
        /*0180*/ 	.word	0x00000000
	.align		4
        /*0184*/ 	.word	0xfffffffc


//--------------------- .nv.constant4             --------------------------
	.section	.nv.constant4,"a",@progbits
	.align	8
	.align		8
.nv.constant4:
        /*0000*/ 	.dword	__assertfail
	.align		8
        /*0008*/ 	.dword	__unnamed_1
	.align		8
        /*0010*/ 	.dword	__unnamed_2
	.align		8
        /*0018*/ 	.dword	__unnamed_3
	.align		8
        /*0020*/ 	.dword	__unnamed_4
	.align		8
        /*0028*/ 	.dword	__unnamed_5
	.align		8
        /*0030*/ 	.dword	__unnamed_6
	.align		8
        /*0038*/ 	.dword	_ZZN5flash28permute_output_fp8_VcolmajorIN4cute6TensorINS1_11ArrayEngineIfLm32EEENS1_6LayoutINS1_5tupleIJNS6_IJNS1_1CILi2EEES8_NS7_ILi8EEEEEENS7_ILi1EEESB_EEENS6_IJNS6_IJSB_S8_NS7_ILi4EEEEEENS7_ILi0EEESF_EEEEEEEEEvRT_E9upper_map
	.align		8
        /*0040*/ 	.dword	__unnamed_7
	.align		8
        /*0048*/ 	.dword	__unnamed_8
	.align		8
        /*0050*/ 	.dword	__unnamed_9
	.align		8
        /*0058*/ 	.dword	__unnamed_10
	.align		8
        /*0060*/ 	.dword	__unnamed_11
	.align		8
        /*0068*/ 	.dword	__unnamed_12
	.align		8
        /*0070*/ 	.dword	_ZZN5flash28permute_output_fp8_VcolmajorIN4cute6TensorINS1_11ArrayEngineIfLm48EEENS1_6LayoutINS1_5tupleIJNS6_IJNS1_1CILi2EEES8_NS7_ILi12EEEEEENS7_ILi1EEESB_EEENS6_IJNS6_IJSB_S8_NS7_ILi4EEEEEENS7_ILi0EEESF_EEEEEEEEEvRT_E9upper_map
	.align		8
        /*0078*/ 	.dword	__unnamed_13
	.align		8
        /*0080*/ 	.dword	__unnamed_14
	.align		8
        /*0088*/ 	.dword	__unnamed_15
	.align		8
        /*0090*/ 	.dword	__unnamed_16
	.align		8
        /*0098*/ 	.dword	__unnamed_17
	.align		8
        /*00a0*/ 	.dword	__unnamed_18
	.align		8
        /*00a8*/ 	.dword	_ZZN5flash28permute_output_fp8_VcolmajorIN4cute6TensorINS1_11ArrayEngineIfLm64EEENS1_6LayoutINS1_5tupleIJNS6_IJNS1_1CILi2EEES8_NS7_ILi16EEEEEENS7_ILi1EEESB_EEENS6_IJNS6_IJSB_S8_NS7_ILi4EEEEEENS7_ILi0EEESF_EEEEEEEEEvRT_E9upper_map
	.align		8
        /*00b0*/ 	.dword	__unnamed_19
	.align		8
        /*00b8*/ 	.dword	__unnamed_20
	.align		8
        /*00c0*/ 	.dword	__unnamed_21
	.align		8
        /*00c8*/ 	.dword	__unnamed_22
	.align		8
        /*00d0*/ 	.dword	__unnamed_23
	.align		8
        /*00d8*/ 	.dword	_ZZN5flash28permute_output_fp8_VcolmajorIN4cute6TensorINS1_11ArrayEngineIfLm96EEENS1_6LayoutINS1_5tupleIJNS6_IJNS1_1CILi2EEES8_NS7_ILi24EEEEEENS7_ILi1EEESB_EEENS6_IJNS6_IJSB_S8_NS7_ILi4EEEEEENS7_ILi0EEESF_EEEEEEEEEvRT_E9upper_map
	.align		8
        /*00e0*/ 	.dword	__unnamed_24
	.align		8
        /*00e8*/ 	.dword	__unnamed_25
	.align		8
        /*00f0*/ 	.dword	__unnamed_26
	.align		8
        /*00f8*/ 	.dword	__unnamed_27
	.align		8
        /*0100*/ 	.dword	__unnamed_28
	.align		8
        /*0108*/ 	.dword	__unnamed_29
	.align		8
        /*0110*/ 	.dword	__unnamed_30
	.align		8
        /*0118*/ 	.dword	__unnamed_31
	.align		8
        /*0120*/ 	.dword	__unnamed_32
	.align		8
        /*0128*/ 	.dword	_ZZN5flash28permute_output_fp8_VcolmajorIN4cute6TensorINS1_11ArrayEngineIfLm128EEENS1_6LayoutINS1_5tupleIJNS6_IJNS1_1CILi2EEES8_NS7_ILi32EEEEEENS7_ILi1EEESB_EEENS6_IJNS6_IJSB_S8_NS7_ILi4EEEEEENS7_ILi0EEESF_EEEEEEEEEvRT_E9upper_map
	.align		8
        /*0130*/ 	.dword	__unnamed_33
	.align		8
        /*0138*/ 	.dword	__unnamed_34
	.align		8
        /*0140*/ 	.dword	__unnamed_35
	.align		8
        /*0148*/ 	.dword	__unnamed_36
	.align		8
        /*0150*/ 	.dword	__unnamed_37
	.align		8
        /*0158*/ 	.dword	_ZN78_INTERNAL_1f62f79f_42_flash_fwd_hdimall_e4m3_paged_split_sm90_cu_526fb41a_35714cuda3std3__45__cpo5beginE
	.align		8
        /*0160*/ 	.dword	_ZN78_INTERNAL_1f62f79f_42_flash_fwd_hdimall_e4m3_paged_split_sm90_cu_526fb41a_35714cuda3std3__45__cpo3endE
	.align		8
        /*0168*/ 	.dword	_ZN78_INTERNAL_1f62f79f_42_flash_fwd_hdimall_e4m3_paged_split_sm90_cu_526fb41a_35714cuda3std3__45__cpo6cbeginE
	.align		8
        /*0170*/ 	.dword	_ZN78_INTERNAL_1f62f79f_42_flash_fwd_hdimall_e4m3_paged_split_sm90_cu_526fb41a_35714cuda3std3__45__cpo4cendE
	.align		8
        /*0178*/ 	.dword	_ZN78_INTERNAL_1f62f79f_42_flash_fwd_hdimall_e4m3_paged_split_sm90_cu_526fb41a_35714cuda3std3__480_GLOBAL__N__1f62f79f_42_flash_fwd_hdimall_e4m3_paged_split_sm90_cu_526fb41a_35716ignoreE
	.align		8
        /*0180*/ 	.dword	_ZN78_INTERNAL_1f62f79f_42_flash_fwd_hdimall_e4m3_paged_split_sm90_cu_526fb41a_35714cuda3std3__419piecewise_constructE
	.align		8
        /*0188*/ 	.dword	_ZN78_INTERNAL_1f62f79f_42_flash_fwd_hdimall_e4m3_paged_split_sm90_cu_526fb41a_35714cuda3std3__48in_placeE
	.align		8
        /*0190*/ 	.dword	_ZN78_INTERNAL_1f62f79f_42_flash_fwd_hdimall_e4m3_paged_split_sm90_cu_526fb41a_35714cuda3std6ranges3__45__cpo4swapE
	.align		8
        /*0198*/ 	.dword	_ZN78_INTERNAL_1f62f79f_42_flash_fwd_hdimall_e4m3_paged_split_sm90_cu_526fb41a_35714cuda3std6ranges3__45__cpo9iter_moveE
	.align		8
        /*01a0*/ 	.dword	_ZN78_INTERNAL_1f62f79f_42_flash_fwd_hdimall_e4m3_paged_split_sm90_cu_526fb41a_35714cute7productE
	.align		8
        /*01a8*/ 	.dword	_ZN78_INTERNAL_1f62f79f_42_flash_fwd_hdimall_e4m3_paged_split_sm90_cu_526fb41a_35714cute1_E
	.align		8
        /*01b0*/ 	.dword	$str$23
	.align		8
        /*01b8*/ 	.dword	$str$24


//--------------------- .text._ZN7cutlass13device_kernelIN5flash11enable_sm90INS1_16FlashAttnFwdSm90INS1_25CollectiveMainloopFwdSm90ILi2EN4cute5tupleIJNS5_1CILi1EEES8_S8_EEENS6_IJNS7_ILi128EEESA_NS7_ILi256EEEEEELi256ENS_12float_e4m3_tEfNS_4arch4Sm90ELb0ELb0ELb0ELb0ELb1ELb0ELb0ELb1ELb0ELb1ELb1ELb0EEENS1_21CollectiveEpilogueFwdINS6_IJSA_SB_SA_EEES9_NS_10bfloat16_tESF_Li256ELb0ELb1ELb1ELb1EEENS1_19SingleTileSchedulerILb0ELb1ELb1ELi128EEEEEEEEEvNT_6ParamsE --------------------------
	.section	.text._ZN7cutlass13device_kernelIN5flash11enable_sm90INS1_16FlashAttnFwdSm90INS1_25CollectiveMainloopFwdSm90ILi2EN4cute5tupleIJNS5_1CILi1EEES8_S8_EEENS6_IJNS7_ILi128EEESA_NS7_ILi256EEEEEELi256ENS_12float_e4m3_tEfNS_4arch4Sm90ELb0ELb0ELb0ELb0ELb1ELb0ELb0ELb1ELb0ELb1ELb1ELb0EEENS1_21CollectiveEpilogueFwdINS6_IJSA_SB_SA_EEES9_NS_10bfloat16_tESF_Li256ELb0ELb1ELb1ELb1EEENS1_19SingleTileSchedulerILb0ELb1ELb1ELi128EEEEEEEEEvNT_6ParamsE,"ax",@progbits
	.align	128
.text._ZN7cutlass13device_kernelIN5flash11enable_sm90INS1_16FlashAttnFwdSm90INS1_25CollectiveMainloopFwdSm90ILi2EN4cute5tupleIJNS5_1CILi1EEES8_S8_EEENS6_IJNS7_ILi128EEESA_NS7_ILi256EEEEEELi256ENS_12float_e4m3_tEfNS_4arch4Sm90ELb0ELb0ELb0ELb0ELb1ELb0ELb0ELb1ELb0ELb1ELb1ELb0EEENS1_21CollectiveEpilogueFwdINS6_IJSA_SB_SA_EEES9_NS_10bfloat16_tESF_Li256ELb0ELb1ELb1ELb1EEENS1_19SingleTileSchedulerILb0ELb1ELb1ELi128EEEEEEEEEvNT_6ParamsE:
        .type           _ZN7cutlass13device_kernelIN5flash11enable_sm90INS1_16FlashAttnFwdSm90INS1_25CollectiveMainloopFwdSm90ILi2EN4cute5tupleIJNS5_1CILi1EEES8_S8_EEENS6_IJNS7_ILi128EEESA_NS7_ILi256EEEEEELi256ENS_12float_e4m3_tEfNS_4arch4Sm90ELb0ELb0ELb0ELb0ELb1ELb0ELb0ELb1ELb0ELb1ELb1ELb0EEENS1_21CollectiveEpilogueFwdINS6_IJSA_SB_SA_EEES9_NS_10bfloat16_tESF_Li256ELb0ELb1ELb1ELb1EEENS1_19SingleTileSchedulerILb0ELb1ELb1ELi128EEEEEEEEEvNT_6ParamsE,@function
        .size           _ZN7cutlass13device_kernelIN5flash11enable_sm90INS1_16FlashAttnFwdSm90INS1_25CollectiveMainloopFwdSm90ILi2EN4cute5tupleIJNS5_1CILi1EEES8_S8_EEENS6_IJNS7_ILi128EEESA_NS7_ILi256EEEEEELi256ENS_12float_e4m3_tEfNS_4arch4Sm90ELb0ELb0ELb0ELb0ELb1ELb0ELb0ELb1ELb0ELb1ELb1ELb0EEENS1_21CollectiveEpilogueFwdINS6_IJSA_SB_SA_EEES9_NS_10bfloat16_tESF_Li256ELb0ELb1ELb1ELb1EEENS1_19SingleTileSchedulerILb0ELb1ELb1ELi128EEEEEEEEEvNT_6ParamsE,(.L_x_16266 - _ZN7cutlass13device_kernelIN5flash11enable_sm90INS1_16FlashAttnFwdSm90INS1_25CollectiveMainloopFwdSm90ILi2EN4cute5tupleIJNS5_1CILi1EEES8_S8_EEENS6_IJNS7_ILi128EEESA_NS7_ILi256EEEEEELi256ENS_12float_e4m3_tEfNS_4arch4Sm90ELb0ELb0ELb0ELb0ELb1ELb0ELb0ELb1ELb0ELb1ELb1ELb0EEENS1_21CollectiveEpilogueFwdINS6_IJSA_SB_SA_EEES9_NS_10bfloat16_tESF_Li256ELb0ELb1ELb1ELb1EEENS1_19SingleTileSchedulerILb0ELb1ELb1ELi128EEEEEEEEEvNT_6ParamsE)
        .other          _ZN7cutlass13device_kernelIN5flash11enable_sm90INS1_16FlashAttnFwdSm90INS1_25CollectiveMainloopFwdSm90ILi2EN4cute5tupleIJNS5_1CILi1EEES8_S8_EEENS6_IJNS7_ILi128EEESA_NS7_ILi256EEEEEELi256ENS_12float_e4m3_tEfNS_4arch4Sm90ELb0ELb0ELb0ELb0ELb1ELb0ELb0ELb1ELb0ELb1ELb1ELb0EEENS1_21CollectiveEpilogueFwdINS6_IJSA_SB_SA_EEES9_NS_10bfloat16_tESF_Li256ELb0ELb1ELb1ELb1EEENS1_19SingleTileSchedulerILb0ELb1ELb1ELi128EEEEEEEEEvNT_6ParamsE,@"STO_CUDA_ENTRY STV_DEFAULT"
_ZN7cutlass13device_kernelIN5flash11enable_sm90INS1_16FlashAttnFwdSm90INS1_25CollectiveMainloopFwdSm90ILi2EN4cute5tupleIJNS5_1CILi1EEES8_S8_EEENS6_IJNS7_ILi128EEESA_NS7_ILi256EEEEEELi256ENS_12float_e4m3_tEfNS_4arch4Sm90ELb0ELb0ELb0ELb0ELb1ELb0ELb0ELb1ELb0ELb1ELb1ELb0EEENS1_21CollectiveEpilogueFwdINS6_IJSA_SB_SA_EEES9_NS_10bfloat16_tESF_Li256ELb0ELb1ELb1ELb1EEENS1_19SingleTileSchedulerILb0ELb1ELb1ELi128EEEEEEEEEvNT_6ParamsE:
[----:B------:R-:W0:Y:S02]  /*0000*/  LDC R1, c[0x0][0x28] ;  /* 0x00000a00ff017b82 */ /* 0x000e240000000800 */
[----:B0-----:R-:W-:Y:S01]  /*0010*/  VIADD R1, R1, 0xffffffe8 ;  /* 0xffffffe801017836 */ /* 0x001fe20000000000 */
[----:B------:R-:W0:Y:S01]  /*0020*/  S2R R17, SR_TID.X ;  /* 0x0000000000117919 */ /* 0x000e220000002100 */
[----:B------:R-:W-:Y:S01]  /*0030*/  ELECT P0, URZ, PT ;  /* 0x00000000003f782f */ /* 0x000fe20003800000 */
[----:B------:R-:W-:Y:S01]  /*0040*/  UMOV UR4, 0x80 ;  /* 0x0000008000047882 */ /* 0x000fe20000000000 */
[----:B------:R-:W-:Y:S01]  /*0050*/  UMOV UR7, 0x100 ;  /* 0x0000010000077882 */ /* 0x000fe20000000000 */
[--C-:B0-----:R-:W-:Y:S02]  /*0060*/  SHF.R.U32.HI R0, RZ, 0x5, R17.reuse ;  /* 0x00000005ff007819 */ /* 0x101fe40000011611 */
[----:B------:R-:W-:-:S03]  /*0070*/  SHF.R.U32.HI R16, RZ, 0x7, R17 ;  /* 0x00000007ff107819 */ /* 0x000fc60000011611 */
[----:B------:R-:W0:Y:S04]  /*0080*/  SHFL.IDX PT, R2, R0, RZ, 0x1f ;  /* 0x00001fff00027589 */ /* 0x000e2800000e0000 */
[----:B------:R1:W2:Y:S01]  /*0090*/  SHFL.IDX PT, R3, R16, RZ, 0x1f ;  /* 0x00001fff10037589 */ /* 0x0002a200000e0000 */
[C---:B0-----:R-:W-:Y:S02]  /*00a0*/  ISETP.NE.OR P0, PT, R2.reuse, RZ, !P0 ;  /* 0x000000ff0200720c */ /* 0x041fe40004705670 */
[----:B------:R-:W-:-:S11]  /*00b0*/  ISETP.NE.AND P1, PT, R2, RZ, PT ;  /* 0x000000ff0200720c */ /* 0x000fd60003f25270 */
[----:B------:R-:W-:Y:S01]  /*00c0*/  VOTEU.ALL UP0, P0 ;  /* 0x00000000003f7886 */ /* 0x000fe20000000000 */
[----:B------:R-:W-:-:S04]  /*00d0*/  VOTEU.ALL UP1, P0 ;  /* 0x00000000003f7886 */ /* 0x000fc80000020000 */
[----:B------:R-:W0:Y:S01]  /*00e0*/  @!UP0 S2UR UR8, SR_CgaCtaId ;  /* 0x00000000000889c3 */ /* 0x000e220000008800 */
[----:B------:R-:W-:Y:S01]  /*00f0*/  @!UP0 UMOV UR6, 0x400 ;  /* 0x0000040000068882 */ /* 0x000fe20000000000 */
[----:B------:R-:W-:-:S04]  /*0100*/  @!UP0 UIADD3 UR4, -UR4, 0x100000, URZ ;  /* 0x0010000004048890 */ /* 0x000fc8000fffe13f */
[----:B------:R-:W-:Y:S02]  /*0110*/  @!UP0 USHF.L.U32 UR5, UR4, 0xb, URZ ;  /* 0x0000000b04058899 */ /* 0x000fe4000800063f */
[----:B------:R-:W-:Y:S02]  /*0120*/  @!UP0 USHF.L.U32 UR4, UR4, 0x1, URZ ;  /* 0x0000000104048899 */ /* 0x000fe4000800063f */
[----:B0-----:R-:W-:Y:S02]  /*0130*/  @!UP0 ULEA UR8, UR8, UR6, 0x18 ;  /* 0x0000000608088291 */ /* 0x001fe4000f8ec03f */
[----:B------:R-:W-:-:S04]  /*0140*/  @!UP0 UIADD3 UR6, -UR7, 0x100000, URZ ;  /* 0x0010000007068890 */ /* 0x000fc8000fffe13f */
[----:B------:R-:W-:Y:S02]  /*0150*/  @!UP0 USHF.L.U32 UR7, UR6, 0xb, URZ ;  /* 0x0000000b06078899 */ /* 0x000fe4000800063f */
[----:B------:R-:W-:Y:S01]  /*0160*/  @!UP0 USHF.L.U32 UR6, UR6, 0x1, URZ ;  /* 0x0000000106068899 */ /* 0x000fe2000800063f */
[----:B------:R-:W-:-:S05]  /*0170*/  VOTEU.ALL UP0, P0 ;  /* 0x00000000003f7886 */ /* 0x000fca0000000000 */
[----:B------:R1:W0:Y:S06]  /*0180*/  @!UP0 SYNCS.EXCH.64 URZ, [UR8+0x38800], UR4 ;  /* 0x03880004083f85b2 */ /* 0x00022c0008000100 */
[----:B------:R1:W3:Y:S02]  /*0190*/  @!UP1 SYNCS.EXCH.64 URZ, [UR8+0x38820], UR6 ;  /* 0x03882006083f95b2 */ /* 0x0002e40008000100 */
[----:B-12---:R-:W-:Y:S05]  /*01a0*/  @P1 BRA `(.L_x_0) ;  /* 0x0000000000481947 */ /* 0x006fea0003800000 */
[----:B------:R-:W1:Y:S01]  /*01b0*/  S2UR UR5, SR_CgaCtaId ;  /* 0x00000000000579c3 */ /* 0x000e620000008800 */
[----:B------:R-:W-:Y:S01]  /*01c0*/  UMOV UR4, 0x400 ;  /* 0x0000040000047882 */ /* 0x000fe20000000000 */
[----:B------:R-:W-:Y:S01]  /*01d0*/  UMOV UR6, 0x80 ;  /* 0x0000008000067882 */ /* 0x000fe20000000000 */
[----:B------:R-:W-:Y:S01]  /*01e0*/  UMOV UR7, 0x100 ;  /* 0x0000010000077882 */ /* 0x000fe20000000000 */
[----:B------:R-:W-:Y:S01]  /*01f0*/  ELECT P0, URZ, PT ;  /* 0x00000000003f782f */ /* 0x000fe20003800000 */
[----:B-1----:R-:W-:Y:S02]  /*0200*/  ULEA UR8, UR5, UR4, 0x18 ;  /* 0x0000000405087291 */ /* 0x002fe4000f8ec03f */
[----:B------:R-:W-:-:S04]  /*0210*/  UIADD3 UR4, -UR6, 0x100000, URZ ;  /* 0x0010000006047890 */ /* 0x000fc8000fffe13f */
[----:B------:R-:W-:Y:S02]  /*0220*/  USHF.L.U32 UR5, UR4, 0xb, URZ ;  /* 0x0000000b04057899 */ /* 0x000fe4000800063f */
[----:B------:R-:W-:Y:S02]  /*0230*/  USHF.L.U32 UR4, UR4, 0x1, URZ ;  /* 0x0000000104047899 */ /* 0x000fe4000800063f */
[----:B------:R-:W-:-:S04]  /*0240*/  UIADD3 UR6, -UR7, 0x100000, URZ ;  /* 0x0010000007067890 */ /* 0x000fc8000fffe13f */
[----:B------:R-:W-:Y:S02]  /*0250*/  USHF.L.U32 UR7, UR6, 0xb, URZ ;  /* 0x0000000b06077899 */ /* 0x000fe4000800063f */
[----:B------:R-:W-:Y:S01]  /*0260*/  USHF.L.U32 UR6, UR6, 0x1, URZ ;  /* 0x0000000106067899 */ /* 0x000fe2000800063f */
[----:B------:R-:W1:Y:S03]  /*0270*/  FENCE.VIEW.ASYNC.S ;  /* 0x00000000000073c6 */ /* 0x000e660000000000 */
[----:B-1----:R1:W2:Y:S08]  /*0280*/  SYNCS.EXCH.64 URZ, [UR8+0x38830], UR4 ;  /* 0x03883004083f75b2 */ /* 0x0022b00008000100 */
[----:B------:R1:W4:Y:S01]  /*0290*/  SYNCS.EXCH.64 URZ, [UR8+0x38840], UR6 ;  /* 0x03884006083f75b2 */ /* 0x0003220008000100 */
[----:B------:R1:W0:Y:S01]  /*02a0*/  SYNCS.EXCH.64 URZ, [UR8+0x38838], UR4 ;  /* 0x03883804083f75b2 */ /* 0x0002220008000100 */
[----:B------:R1:W0:Y:S01]  /*02b0*/  SYNCS.EXCH.64 URZ, [UR8+0x38848], UR6 ;  /* 0x03884806083f75b2 */ /* 0x0002220008000100 */
[----:B------:R-:W-:Y:S01]  /*02c0*/  NOP ;  /* 0x0000000000007918 */ /* 0x000fe20000000000 */
.L_x_0:
[----:B------:R-:W5:Y:S01]  /*02d0*/  SHFL.IDX PT, R2, R0, RZ, 0x1f ;  /* 0x00001fff00027589 */ /* 0x000f6200000e0000 */
[----:B------:R-:W-:Y:S01]  /*02e0*/  NOP ;  /* 0x0000000000007918 */ /* 0x000fe20000000000 */
[----:B-----5:R-:W-:-:S13]  /*02f0*/  ISETP.NE.AND P0, PT, R2, RZ, PT ;  /* 0x000000ff0200720c */ /* 0x020fda0003f05270 */
[----:B------:R-:W-:Y:S05]  /*0300*/  @P0 BRA `(.L_x_1) ;  /* 0x0000000000480947 */ /* 0x000fea0003800000 */
[----:B-1----:R-:W1:Y:S01]  /*0310*/  S2UR UR5, SR_CgaCtaId ;  /* 0x00000000000579c3 */ /* 0x002e620000008800 */
        /* <DEDUP_REMOVED lines=12> */
[----:B-1----:R1:W0:Y:S08]  /*03e0*/  SYNCS.EXCH.64 URZ, [UR8+0x38850], UR4 ;  /* 0x03885004083f75b2 */ /* 0x0022300008000100 */
[----:B------:R1:W0:Y:S01]  /*03f0*/  SYNCS.EXCH.64 URZ, [UR8+0x38860], UR6 ;  /* 0x03886006083f75b2 */ /* 0x0002220008000100 */
[----:B------:R1:W0:Y:S01]  /*0400*/  SYNCS.EXCH.64 URZ, [UR8+0x38858], UR4 ;  /* 0x03885804083f75b2 */ /* 0x0002220008000100 */
[----:B------:R1:W0:Y:S01]  /*0410*/  SYNCS.EXCH.64 URZ, [UR8+0x38868], UR6 ;  /* 0x03886806083f75b2 */ /* 0x0002220008000100 */
[----:B------:R-:W-:Y:S01]  /*0420*/  NOP ;  /* 0x0000000000007918 */ /* 0x000fe20000000000 */
.L_x_1:
[----:B------:R-:W5:Y:S01]  /*0430*/  SHFL.IDX PT, R2, R0, RZ, 0x1f ;  /* 0x00001fff00027589 */ /* 0x000f6200000e0000 */
[----:B------:R-:W-:Y:S01]  /*0440*/  NOP ;  /* 0x0000000000007918 */ /* 0x000fe20000000000 */
[----:B-----5:R-:W-:-:S13]  /*0450*/  ISETP.NE.AND P0, PT, R2, RZ, PT ;  /* 0x000000ff0200720c */ /* 0x020fda0003f05270 */
[----:B------:R-:W-:Y:S05]  /*0460*/  @P0 BRA `(.L_x_2) ;  /* 0x0000000000380947 */ /* 0x000fea0003800000 */
[----:B-1----:R-:W1:Y:S01]  /*0470*/  S2UR UR5, SR_CgaCtaId ;  /* 0x00000000000579c3 */ /* 0x002e620000008800 */
[----:B------:R-:W-:Y:S01]  /*0480*/  UMOV UR4, 0x400 ;  /* 0x0000040000047882 */ /* 0x000fe20000000000 */
[----:B------:R-:W-:Y:S01]  /*0490*/  UMOV UR7, 0x80 ;  /* 0x0000008000077882 */ /* 0x000fe20000000000 */
[----:B------:R-:W-:Y:S01]  /*04a0*/  ELECT P0, URZ, PT ;  /* 0x00000000003f782f */ /* 0x000fe20003800000 */
[----:B-1----:R-:W-:Y:S02]  /*04b0*/  ULEA UR6, UR5, UR4, 0x18 ;  /* 0x0000000405067291 */ /* 0x002fe4000f8ec03f */
[----:B------:R-:W-:-:S04]  /*04c0*/  UIADD3 UR4, -UR7, 0x100000, URZ ;  /* 0x0010000007047890 */ /* 0x000fc8000fffe13f */
[----:B------:R-:W-:Y:S02]  /*04d0*/  USHF.L.U32 UR5, UR4, 0xb, URZ ;  /* 0x0000000b04057899 */ /* 0x000fe4000800063f */
[----:B------:R-:W-:Y:S01]  /*04e0*/  USHF.L.U32 UR4, UR4, 0x1, URZ ;  /* 0x0000000104047899 */ /* 0x000fe2000800063f */
[----:B------:R-:W1:Y:S11]  /*04f0*/  FENCE.VIEW.ASYNC.S ;  /* 0x00000000000073c6 */ /* 0x000e760000000000 */
[----:B-1----:R1:W0:Y:S01]  /*0500*/  SYNCS.EXCH.64 URZ, [UR6+0x38870], UR4 ;  /* 0x03887004063f75b2 */ /* 0x0022220008000100 */
[----:B------:R1:W0:Y:S01]  /*0510*/  SYNCS.EXCH.64 URZ, [UR6+0x38880], UR4 ;  /* 0x03888004063f75b2 */ /* 0x0002220008000100 */
[----:B------:R1:W0:Y:S01]  /*0520*/  SYNCS.EXCH.64 URZ, [UR6+0x38878], UR4 ;  /* 0x03887804063f75b2 */ /* 0x0002220008000100 */
[----:B------:R1:W0:Y:S01]  /*0530*/  SYNCS.EXCH.64 URZ, [UR6+0x38888], UR4 ;  /* 0x03888804063f75b2 */ /* 0x0002220008000100 */
[----:B------:R-:W-:Y:S01]  /*0540*/  NOP ;  /* 0x0000000000007918 */ /* 0x000fe20000000000 */
.L_x_2:
        /* <DEDUP_REMOVED lines=22> */
.L_x_3:
[----:B------:R-:W5:Y:S01]  /*06b0*/  SHFL.IDX PT, R2, R0, RZ, 0x1f ;  /* 0x00001fff00027589 */ /* 0x000f6200000e0000 */
[----:B------:R-:W-:Y:S01]  /*06c0*/  R2UR UR9, R3 ;  /* 0x00000000030972ca */ /* 0x000fe200000e0000 */
        /* <DEDUP_REMOVED lines=21> */
.L_x_4:
[----:B------:R-:W-:Y:S01]  /*0820*/  UISETP.NE.AND UP0, UPT, UR9, URZ, UPT ;  /* 0x0000003f0900728c */ /* 0x000fe2000bf05270 */
[----:B------:R-:W-:Y:S01]  /*0830*/  NOP ;  /* 0x0000000000007918 */ /* 0x000fe20000000000 */
[----:B------:R-:W-:Y:S01]  /*0840*/  UMOV UR36, 0x1 ;  /* 0x0000000100247882 */ /* 0x000fe20000000000 */
[----:B------:R-:W-:Y:S01]  /*0850*/  ULDC.64 UR46, c[0x0][0x208] ;  /* 0x00008200002e7ab9 */ /* 0x000fe20000000a00 */
[----:B------:R-:W-:Y:S01]  /*0860*/  USEL UR36, UR36, 0x2, !UP0 ;  /* 0x0000000224247887 */ /* 0x000fe2000c000000 */
[----:B------:R-:W-:Y:S01]  /*0870*/  BSSY B6, `(.L_x_5) ;  /* 0x0000eda000067945 */ /* 0x000fe20003800000 */
[----:B0-234-:R-:W-:Y:S01]  /*0880*/  BAR.SYNC.DEFER_BLOCKING 0x0 ;  /* 0x0000000000007b1d */ /* 0x01dfe20000010000 */
[----:B------:R-:W-:-:S13]  /*0890*/  PLOP3.LUT P0, PT, PT, PT, UP0, 0x80, 0x0 ;  /* 0x000000000000781c */ /* 0x000fda0003f0f008 */
[----:B------:R-:W-:Y:S05]  /*08a0*/  @!P0 BRA `(.L_x_6) ;  /* 0x0000009c000c8947 */ /* 0x000fea0003800000 */
.L_x_7:
[----:B------:R-:W-:-:S08]  /*08b0*/  NOP ;  /* 0x0000000000007918 */ /* 0x000fd00000000000 */
[----:B------:R-:W0:Y:S02]  /*08c0*/  USETMAXREG.TRY_ALLOC.CTAPOOL UP0, 0xe8 ;  /* 0x000000e8000079c8 */ /* 0x000e240008000600 */
[----:B0-----:R-:W-:-:S13]  /*08d0*/  PLOP3.LUT P0, PT, PT, PT, UP0, 0x80, 0x0 ;  /* 0x000000000000781c */ /* 0x001fda0003f0f008 */
[----:B------:R-:W-:Y:S05]  /*08e0*/  @!P0 BRA `(.L_x_7) ;  /* 0xfffffffc00f08947 */ /* 0x000fea000383ffff */
[----:B-1----:R-:W0:Y:S01]  /*08f0*/  S2UR UR6, SR_CTAID.Y ;  /* 0x00000000000679c3 */ /* 0x002e220000002600 */
[----:B------:R-:W-:-:S07]  /*0900*/  ULDC UR8, c[0x0][0xc50] ;  /* 0x0003140000087ab9 */ /* 0x000fce0000000800 */
[----:B------:R-:W-:Y:S08]  /*0910*/  BAR.ARV 0x8, 0x180 ;  /* 0x0206000000007b1d */ /* 0x000ff00000002000 */
[----:B------:R-:W1:Y:S01]  /*0920*/  S2UR UR37, SR_CTAID.Z ;  /* 0x00000000002579c3 */ /* 0x000e620000002700 */
[----:B------:R-:W-:Y:S01]  /*0930*/  ISETP.NE.AND P0, PT, R16, 0x1, PT ;  /* 0x000000011000780c */ /* 0x000fe20003f05270 */
[----:B------:R-:W-:-:S11]  /*0940*/  UISETP.NE.AND UP0, UPT, UR8, 0x1, UPT ;  /* 0x000000010800788c */ /* 0x000fd6000bf05270 */
[----:B------:R-:W-:Y:S01]  /*0950*/  @UP0 ULDC UR4, c[0x0][0xc54] ;  /* 0x0003150000040ab9 */ /* 0x000fe20000000800 */
[----:B------:R-:W-:Y:S06]  /*0960*/  @!P0 BAR.ARV 0x9, 0x100 ;  /* 0x0244000000008b1d */ /* 0x000fec0000002000 */
[----:B0-----:R-:W-:Y:S01]  /*0970*/  UIMAD.WIDE.U32 UR4, UR6, UR4, URZ ;  /* 0x00000004060472a5 */ /* 0x001fe2000f8e003f */
[----:B------:R-:W-:Y:S01]  /*0980*/  @UP0 ULDC UR7, c[0x0][0xc58] ;  /* 0x0003160000070ab9 */ /* 0x000fe20000000800 */
[----:B------:R-:W-:Y:S01]  /*0990*/  UMOV UR42, UR6 ;  /* 0x00000006002a7c82 */ /* 0x000fe20008000000 */
[----:B-1----:R-:W-:Y:S01]  /*09a0*/  ISETP.LE.AND P0, PT, RZ, UR37, PT ;  /* 0x00000025ff007c0c */ /* 0x002fe2000bf03270 */
[----:B------:R-:W-:-:S04]  /*09b0*/  @UP0 USHF.R.U32.HI UR42, URZ, UR7, UR5 ;  /* 0x000000073f2a0299 */ /* 0x000fc80008011605 */
[----:B------:R-:W-:-:S04]  /*09c0*/  UIADD3 UR4, -UR42, URZ, URZ ;  /* 0x0000003f2a047290 */ /* 0x000fc8000fffe13f */
[----:B------:R-:W-:-:S04]  /*09d0*/  UIMAD UR8, UR8, UR4, UR6 ;  /* 0x00000004080872a4 */ /* 0x000fc8000f8e0206 */
[----:B------:R-:W-:Y:S08]  /*09e0*/  @!P0 BRA `(.L_x_8) ;  /* 0x000000ec00088947 */ /* 0x000ff00003800000 */
[----:B------:R-:W-:Y:S01]  /*09f0*/  ULDC.64 UR4, c[0x0][0x990] ;  /* 0x0002640000047ab9 */ /* 0x000fe20000000a00 */
[----:B------:R-:W-:Y:S01]  /*0a00*/  ULDC.64 UR6, c[0x0][0x998] ;  /* 0x0002660000067ab9 */ /* 0x000fe20000000a00 */
[----:B------:R-:W-:Y:S01]  /*0a10*/  UISETP.NE.U32.AND UP0, UPT, UR4, URZ, UPT ;  /* 0x0000003f0400728c */ /* 0x000fe2000bf05070 */
[----:B------:R-:W-:Y:S01]  /*0a20*/  IMAD.MOV.U32 R0, RZ, RZ, 0x3f800000 ;  /* 0x3f800000ff007424 */ /* 0x000fe200078e00ff */
[----:B------:R-:W-:Y:S01]  /*0a30*/  UISETP.NE.U32.AND UP1, UPT, UR6, URZ, UPT ;  /* 0x0000003f0600728c */ /* 0x000fe2000bf25070 */
[----:B------:R-:W-:Y:S01]  /*0a40*/  IMAD.MOV.U32 R5, RZ, RZ, 0x3f800000 ;  /* 0x3f800000ff057424 */ /* 0x000fe200078e00ff */
[----:B------:R-:W-:Y:S02]  /*0a50*/  UISETP.NE.AND.EX UP0, UPT, UR5, URZ, UPT, UP0 ;  /* 0x0000003f0500728c */ /* 0x000fe4000bf05300 */
[----:B------:R-:W-:Y:S02]  /*0a60*/  UISETP.NE.AND.EX UP1, UPT, UR7, URZ, UPT, UP1 ;  /* 0x0000003f0700728c */ /* 0x000fe4000bf25310 */
[----:B------:R-:W-:-:S02]  /*0a70*/  USHF.R.S32.HI UR38, URZ, 0x1f, UR37 ;  /* 0x0000001f3f267899 */ /* 0x000fc40008011425 */
[----:B------:R-:W-:Y:S01]  /*0a80*/  PLOP3.LUT P0, PT, PT, PT, UP0, 0x80, 0x0 ;  /* 0x000000000000781c */ /* 0x000fe20003f0f008 */
[----:B------:R-:W-:Y:S01]  /*0a90*/  ULDC UR45, c[0x0][0x424] ;  /* 0x00010900002d7ab9 */ /* 0x000fe20000000800 */
[----:B------:R-:W-:-:S03]  /*0aa0*/  PLOP3.LUT P1, PT, PT, PT, UP1, 0x80, 0x0 ;  /* 0x000000000000781c */ /* 0x000fc60003f2f018 */
[----:B------:R-:W-:Y:S02]  /*0ab0*/  @UP0 ULDC.64 UR12, c[0x0][0x9a8] ;  /* 0x00026a00000c0ab9 */ /* 0x000fe40000000a00 */
[----:B------:R-:W-:Y:S01]  /*0ac0*/  @UP1 ULDC.64 UR16, c[0x0][0x9b8] ;  /* 0x00026e0000101ab9 */ /* 0x000fe20000000a00 */
[----:B------:R-:W-:Y:S02]  /*0ad0*/  @UP0 UIMAD UR9, UR38, UR12, URZ ;  /* 0x0000000c260902a4 */ /* 0x000fe4000f8e023f */
[----:B------:R-:W-:Y:S02]  /*0ae0*/  @UP1 UIMAD UR15, UR38, UR16, URZ ;  /* 0x00000010260f12a4 */ /* 0x000fe4000f8e023f */
[----:B------:R-:W-:Y:S02]  /*0af0*/  @UP0 UIMAD UR14, UR37, UR13, UR9 ;  /* 0x0000000d250e02a4 */ /* 0x000fe4000f8e0209 */
[----:B------:R-:W-:Y:S02]  /*0b00*/  @UP0 UIMAD.WIDE.U32 UR10, UR37, UR12, URZ ;  /* 0x0000000c250a02a5 */ /* 0x000fe4000f8e003f */
[----:B------:R-:W-:-:S02]  /*0b10*/  @UP0 USHF.R.S32.HI UR9, URZ, 0x1f, UR42 ;  /* 0x0000001f3f090899 */ /* 0x000fc4000801142a */
[----:B------:R-:W-:Y:S02]  /*0b20*/  @UP1 UIMAD.WIDE.U32 UR12, UR37, UR16, URZ ;  /* 0x00000010250c12a5 */ /* 0x000fe4000f8e003f */
[----:B------:R-:W-:Y:S02]  /*0b30*/  @UP1 UIMAD UR15, UR37, UR17, UR15 ;  /* 0x00000011250f12a4 */ /* 0x000fe4000f8e020f */
[----:B------:R-:W-:Y:S01]  /*0b40*/  @UP1 USHF.R.S32.HI UR20, URZ, 0x1f, UR42 ;  /* 0x0000001f3f141899 */ /* 0x000fe2000801142a */
[----:B------:R-:W-:Y:S01]  /*0b50*/  @UP0 ULDC.64 UR16, c[0x0][0x9b0] ;  /* 0x00026c0000100ab9 */ /* 0x000fe20000000a00 */
[----:B------:R-:W-:Y:S01]  /*0b60*/  @UP1 ULDC.64 UR18, c[0x0][0x9c0] ;  /* 0x0002700000121ab9 */ /* 0x000fe20000000a00 */
[----:B------:R-:W-:Y:S02]  /*0b70*/  @UP0 UIMAD UR9, UR9, UR16, URZ ;  /* 0x00000010090902a4 */ /* 0x000fe4000f8e023f */
[----:B------:R-:W-:Y:S02]  /*0b80*/  @UP0 UIADD3 UR11, UR11, UR14, URZ ;  /* 0x0000000e0b0b0290 */ /* 0x000fe4000fffe03f */
[----:B------:R-:W-:-:S02]  /*0b90*/  @UP1 UIMAD UR14, UR20, UR18, URZ ;  /* 0x00000012140e12a4 */ /* 0x000fc4000f8e023f */
[----:B------:R-:W-:Y:S02]  /*0ba0*/  @UP1 UIADD3 UR13, UR13, UR15, URZ ;  /* 0x0000000f0d0d1290 */ /* 0x000fe4000fffe03f */
[----:B------:R-:W-:Y:S02]  /*0bb0*/  @UP0 UIMAD UR9, UR42, UR17, UR9 ;  /* 0x000000112a0902a4 */ /* 0x000fe4000f8e0209 */
[----:B------:R-:W-:Y:S02]  /*0bc0*/  @UP0 UIMAD.WIDE.U32 UR10, UR42, UR16, UR10 ;  /* 0x000000102a0a02a5 */ /* 0x000fe4000f8e000a */
[----:B------:R-:W-:Y:S02]  /*0bd0*/  @UP1 UIMAD UR14, UR42, UR19, UR14 ;  /* 0x000000132a0e12a4 */ /* 0x000fe4000f8e020e */
[----:B------:R-:W-:Y:S02]  /*0be0*/  @UP1 UIMAD.WIDE.U32 UR12, UR42, UR18, UR12 ;  /* 0x000000122a0c12a5 */ /* 0x000fe4000f8e000c */
[----:B------:R-:W-:-:S02]  /*0bf0*/  @UP0 UIADD3 UR11, UR11, UR9, URZ ;  /* 0x000000090b0b0290 */ /* 0x000fc4000fffe03f */
[----:B------:R-:W-:Y:S02]  /*0c00*/  @UP1 UIADD3 UR9, UR13, UR14, URZ ;  /* 0x0000000e0d091290 */ /* 0x000fe4000fffe03f */
[----:B------:R-:W-:Y:S02]  /*0c10*/  @UP1 ULEA UR6, UP3, UR12, UR6, 0x2 ;  /* 0x000000060c061291 */ /* 0x000fe4000f86103f */
[----:B------:R-:W-:Y:S02]  /*0c20*/  @UP0 ULEA UR4, UP2, UR10, UR4, 0x2 ;  /* 0x000000040a040291 */ /* 0x000fe4000f84103f */
[----:B------:R-:W-:Y:S02]  /*0c30*/  @UP1 ULEA.HI.X UR7, UR12, UR7, UR9, 0x2, UP3 ;  /* 0x000000070c071291 */ /* 0x000fe400098f1409 */
[----:B------:R-:W-:Y:S01]  /*0c40*/  IMAD.U32 R6, RZ, RZ, UR6 ;  /* 0x00000006ff067e24 */ /* 0x000fe2000f8e00ff */
[----:B------:R-:W-:Y:S01]  /*0c50*/  @UP0 ULEA.HI.X UR5, UR10, UR5, UR11, 0x2, UP2 ;  /* 0x000000050a050291 */ /* 0x000fe200090f140b */
[----:B------:R-:W-:-:S02]  /*0c60*/  IMAD.U32 R2, RZ, RZ, UR4 ;  /* 0x00000004ff027e24 */ /* 0x000fc4000f8e00ff */
[----:B------:R-:W-:-:S03]  /*0c70*/  IMAD.U32 R7, RZ, RZ, UR7 ;  /* 0x00000007ff077e24 */ /* 0x000fc6000f8e00ff */
[----:B------:R-:W-:Y:S01]  /*0c80*/  IMAD.U32 R3, RZ, RZ, UR5 ;  /* 0x00000005ff037e24 */ /* 0x000fe2000f8e00ff */
[----:B------:R-:W-:Y:S01]  /*0c90*/  ULDC.64 UR4, c[0x0][0x418] ;  /* 0x0001060000047ab9 */ /* 0x000fe20000000a00 */
[----:B------:R0:W5:Y:S01]  /*0ca0*/  @P1 LDG.E R0, desc[UR46][R6.64] ;  /* 0x0000002e06001981 */ /* 0x000162000c1e1900 */
[----:B------:R-:W-:-:S03]  /*0cb0*/  UISETP.NE.U32.AND UP0, UPT, UR4, URZ, UPT ;  /* 0x0000003f0400728c */ /* 0x000fc6000bf05070 */
[----:B------:R-:W-:Y:S01]  /*0cc0*/  ULDC UR4, c[0x0][0x2f0] ;  /* 0x0000bc0000047ab9 */ /* 0x000fe20000000800 */
[----:B------:R-:W-:Y:S01]  /*0cd0*/  UISETP.NE.AND.EX UP0, UPT, UR5, URZ, UPT, UP0 ;  /* 0x0000003f0500728c */ /* 0x000fe2000bf05300 */
[----:B------:R0:W5:Y:S03]  /*0ce0*/  @P0 LDG.E R5, desc[UR46][R2.64] ;  /* 0x0000002e02050981 */ /* 0x000166000c1e1900 */
[----:B------:R-:W-:-:S04]  /*0cf0*/  USEL UR45, UR45, 0x1, UP0 ;  /* 0x000000012d2d7887 */ /* 0x000fc80008000000 */
[----:B------:R-:W-:-:S04]  /*0d00*/  UIMAD UR45, UR45, UR4, URZ ;  /* 0x000000042d2d72a4 */ /* 0x000fc8000f8e023f */
[----:B------:R-:W-:Y:S02]  /*0d10*/  UISETP.GE.AND UP0, UPT, UR45, 0x1, UPT ;  /* 0x000000012d00788c */ /* 0x000fe4000bf06270 */
[----:B------:R-:W-:-:S04]  /*0d20*/  UIADD3 UR4, UR45, 0x7f, URZ ;  /* 0x0000007f2d047890 */ /* 0x000fc8000fffe03f */
[----:B------:R-:W-:Y:S01]  /*0d30*/  PLOP3.LUT P0, PT, PT, PT, UP0, 0x80, 0x0 ;  /* 0x000000000000781c */ /* 0x000fe20003f0f008 */
[----:B------:R-:W-:-:S04]  /*0d40*/  USHF.R.S32.HI UR5, URZ, 0x1f, UR4 ;  /* 0x0000001f3f057899 */ /* 0x000fc80008011404 */
[----:B------:R-:W-:Y:S02]  /*0d50*/  ULEA.HI UR5, UR5, UR4, URZ, 0x7 ;  /* 0x0000000405057291 */ /* 0x000fe4000f8f383f */
[----:B------:R-:W-:Y:S01]  /*0d60*/  ULOP3.LUT UR39, UR8, 0xffff, URZ, 0xc0, !UPT ;  /* 0x0000ffff08277892 */ /* 0x000fe2000f8ec03f */
[----:B------:R-:W-:Y:S01]  /*0d70*/  UMOV UR4, URZ ;  /* 0x0000003f00047c82 */ /* 0x000fe20008000000 */
[----:B------:R-:W-:-:S04]  /*0d80*/  USHF.R.S32.HI UR6, URZ, 0x7, UR5 ;  /* 0x000000073f067899 */ /* 0x000fc80008011405 */
[----:B0-----:R-:W-:Y:S08]  /*0d90*/  @!P0 BRA `(.L_x_9) ;  /* 0x0000000000908947 */ /* 0x001ff00003800000 */
[----:B------:R-:W-:Y:S01]  /*0da0*/  USHF.R.U32.HI UR8, URZ, 0x10, UR8 ;  /* 0x000000103f087899 */ /* 0x000fe20008011608 */
[----:B------:R-:W-:-:S03]  /*0db0*/  UMOV UR4, URZ ;  /* 0x0000003f00047c82 */ /* 0x000fc60008000000 */
[----:B------:R-:W-:-:S11]  /*0dc0*/  UISETP.NE.AND UP0, UPT, UR8, URZ, UPT ;  /* 0x0000003f0800728c */ /* 0x000fd6000bf05270 */
[----:B------:R-:W-:Y:S02]  /*0dd0*/  @!UP0 ULDC UR8, c[0x0][0x9f0] ;  /* 0x00027c0000088ab9 */ /* 0x000fe40000000800 */
[----:B------:R-:W-:Y:S01]  /*0de0*/  IMAD.U32 R4, RZ, RZ, UR8 ;  /* 0x00000008ff047e24 */ /* 0x000fe2000f8e00ff */
[----:B------:R-:W-:-:S04]  /*0df0*/  UIADD3 UR7, UR6, -0x1, UR8 ;  /* 0xffffffff06077890 */ /* 0x000fc8000fffe008 */
[-C--:B------:R-:W-:Y:S02]  /*0e00*/  IABS R2, R4.reuse ;  /* 0x0000000400027213 */ /* 0x080fe40000000000 */
[----:B------:R-:W-:Y:S01]  /*0e10*/  IMAD.U32 R6, RZ, RZ, UR7 ;  /* 0x00000007ff067e24 */ /* 0x000fe2000f8e00ff */
[----:B------:R-:W-:Y:S01]  /*0e20*/  IABS R7, R4 ;  /* 0x0000000400077213 */ /* 0x000fe20000000000 */
[----:B------:R-:W-:Y:S01]  /*0e30*/  ULOP3.LUT UR7, UR7, UR8, URZ, 0x3c, !UPT ;  /* 0x0000000807077292 */ /* 0x000fe2000f8e3c3f */
[----:B------:R-:W-:Y:S02]  /*0e40*/  R2UR UR11, R2 ;  /* 0x00000000020b72ca */ /* 0x000fe400000e0000 */
[----:B------:R-:W-:-:S05]  /*0e50*/  IABS R6, R6 ;  /* 0x0000000600067213 */ /* 0x000fca0000000000 */
[----:B------:R-:W-:-:S05]  /*0e60*/  IMAD.MOV.U32 R4, RZ, RZ, R6 ;  /* 0x000000ffff047224 */ /* 0x000fca00078e0006 */
[----:B------:R-:W-:Y:S01]  /*0e70*/  R2UR UR10, R4 ;  /* 0x00000000040a72ca */ /* 0x000fe200000e0000 */
[----:B------:R-:W0:Y:S08]  /*0e80*/  I2F.RP R2, UR11 ;  /* 0x0000000b00027d06 */ /* 0x000e300008209400 */
[----:B0-----:R-:W0:Y:S02]  /*0e90*/  MUFU.RCP R2, R2 ;  /* 0x0000000200027308 */ /* 0x001e240000001000 */
[----:B0-----:R-:W-:-:S02]  /*0ea0*/  VIADD R3, R2, 0xffffffe ;  /* 0x0ffffffe02037836 */ /* 0x001fc40000000000 */
[----:B------:R-:W-:-:S04]  /*0eb0*/  IMAD.MOV R2, RZ, RZ, -R7 ;  /* 0x000000ffff027224 */ /* 0x000fc800078e0a07 */
[----:B------:R-:W0:Y:S02]  /*0ec0*/  F2I.FTZ.U32.TRUNC.NTZ R3, R3 ;  /* 0x0000000300037305 */ /* 0x000e24000021f000 */
[----:B0-----:R-:W-:-:S13]  /*0ed0*/  R2UR UR5, R3 ;  /* 0x00000000030572ca */ /* 0x001fda00000e0000 */
[----:B------:R-:W-:-:S04]  /*0ee0*/  UIADD3 UR9, URZ, -UR5, URZ ;  /* 0x800000053f097290 */ /* 0x000fc8000fffe03f */
[----:B------:R-:W-:-:S04]  /*0ef0*/  UIMAD UR9, UR9, UR11, URZ ;  /* 0x0000000b090972a4 */ /* 0x000fc8000f8e023f */
[----:B------:R-:W-:-:S03]  /*0f00*/  UIMAD.WIDE.U32 UR4, UR5, UR9, UR4 ;  /* 0x00000009050472a5 */ /* 0x000fc6000f8e0004 */
[----:B------:R-:W-:Y:S01]  /*0f10*/  R2UR UR9, R2 ;  /* 0x00000000020972ca */ /* 0x000fe200000e0000 */
[----:B------:R-:W-:-:S12]  /*0f20*/  UIMAD.WIDE.U32 UR4, UR5, UR10, URZ ;  /* 0x0000000a050472a5 */ /* 0x000fd8000f8e003f */
[----:B------:R-:W-:-:S04]  /*0f30*/  UIMAD UR4, UR5, UR9, UR10 ;  /* 0x00000009050472a4 */ /* 0x000fc8000f8e020a */
[----:B------:R-:W-:-:S11]  /*0f40*/  UISETP.GT.U32.AND UP1, UPT, UR11, UR4, UPT ;  /* 0x000000040b00728c */ /* 0x000fd6000bf24070 */
[----:B------:R-:W-:Y:S02]  /*0f50*/  @!UP1 UIADD3 UR4, UR4, -UR11, URZ ;  /* 0x8000000b04049290 */ /* 0x000fe4000fffe03f */
[----:B------:R-:W-:Y:S02]  /*0f60*/  @!UP1 UIADD3 UR5, UR5, 0x1, URZ ;  /* 0x0000000105059890 */ /* 0x000fe4000fffe03f */
[----:B------:R-:W-:Y:S02]  /*0f70*/  UISETP.GE.U32.AND UP0, UPT, UR4, UR11, UPT ;  /* 0x0000000b0400728c */ /* 0x000fe4000bf06070 */
[----:B------:R-:W-:-:S09]  /*0f80*/  UISETP.GE.AND UP1, UPT, UR7, URZ, UPT ;  /* 0x0000003f0700728c */ /* 0x000fd2000bf26270 */
[----:B------:R-:W-:Y:S02]  /*0f90*/  @UP0 UIADD3 UR5, UR5, 0x1, URZ ;  /* 0x0000000105050890 */ /* 0x000fe4000fffe03f */
[----:B------:R-:W-:-:S05]  /*0fa0*/  UISETP.NE.AND UP0, UPT, UR8, URZ, UPT ;  /* 0x0000003f0800728c */ /* 0x000fca000bf05270 */
[----:B------:R-:W-:Y:S02]  /*0fb0*/  UMOV UR4, UR5 ;  /* 0x0000000500047c82 */ /* 0x000fe40008000000 */
[----:B------:R-:W-:-:S04]  /*0fc0*/  @!UP1 UIADD3 UR4, -UR4, URZ, URZ ;  /* 0x0000003f04049290 */ /* 0x000fc8000fffe13f */
[----:B------:R-:W-:-:S12]  /*0fd0*/  @!UP0 ULOP3.LUT UR4, URZ, UR8, URZ, 0x33, !UPT ;  /* 0x000000083f048292 */ /* 0x000fd8000f8e333f */
.L_x_9:
[----:B------:R-:W-:Y:S01]  /*0fe0*/  UIMAD UR39, UR39, UR4, URZ ;  /* 0x00000004272772a4 */ /* 0x000fe2000f8e023f */
[----:B------:R-:W-:Y:S02]  /*0ff0*/  IMAD.U32 R2, RZ, RZ, UR6 ;  /* 0x00000006ff027e24 */ /* 0x000fe4000f8e00ff */
[----:B-----5:R-:W-:Y:S01]  /*1000*/  FMUL.FTZ R0, R5, R0 ;  /* 0x0000000005007220 */ /* 0x020fe20000410000 */
[----:B------:R-:W-:Y:S01]  /*1010*/  IMAD.U32 R3, RZ, RZ, UR4 ;  /* 0x00000004ff037e24 */ /* 0x000fe2000f8e00ff */
[----:B------:R-:W-:Y:S01]  /*1020*/  ULDC UR4, c[0x0][0x988] ;  /* 0x0002620000047ab9 */ /* 0x000fe20000000800 */
[----:B------:R-:W-:Y:S02]  /*1030*/  VIADD R17, R17, 0xffffff80 ;  /* 0xffffff8011117836 */ /* 0x000fe40000000000 */
[----:B------:R-:W-:Y:S01]  /*1040*/  FMUL.FTZ R0, R0, UR4 ;  /* 0x0000000400007c20 */ /* 0x000fe20008410000 */
[----:B------:R-:W-:Y:S02]  /*1050*/  PLOP3.LUT P0, PT, PT, PT, PT, 0x80, 0x0 ;  /* 0x000000000000781c */ /* 0x000fe40003f0f070 */
[----:B------:R-:W-:-:S02]  /*1060*/  CS2R R28, SRZ ;  /* 0x00000000001c7805 */ /* 0x000fc4000001ff00 */
[----:B------:R-:W-:Y:S02]  /*1070*/  VIADDMNMX R2, R3, UR39, R2, PT ;  /* 0x0000002703027c46 */ /* 0x000fe4000b800102 */
[----:B------:R-:W-:Y:S02]  /*1080*/  CS2R R24, SRZ ;  /* 0x0000000000187805 */ /* 0x000fe4000001ff00 */
[----:B------:R-:W-:Y:S01]  /*1090*/  R2UR UR40, R0 ;  /* 0x00000000002872ca */ /* 0x000fe200000e0000 */
[----:B------:R-:W-:Y:S01]  /*10a0*/  IMAD.MOV.U32 R0, RZ, RZ, RZ ;  /* 0x000000ffff007224 */ /* 0x000fe200078e00ff */
[----:B------:R-:W-:Y:S01]  /*10b0*/  R2UR UR44, R2 ;  /* 0x00000000022c72ca */ /* 0x000fe200000e0000 */
[----:B------:R-:W-:Y:S01]  /*10c0*/  IMAD.MOV.U32 R2, RZ, RZ, RZ ;  /* 0x000000ffff027224 */ /* 0x000fe200078e00ff */
[----:B------:R-:W-:Y:S01]  /*10d0*/  CS2R R26, SRZ ;  /* 0x00000000001a7805 */ /* 0x000fe2000001ff00 */
[----:B------:R-:W-:Y:S01]  /*10e0*/  IMAD.MOV.U32 R6, RZ, RZ, RZ ;  /* 0x000000ffff067224 */ /* 0x000fe200078e00ff */
[----:B------:R-:W-:Y:S01]  /*10f0*/  CS2R R36, SRZ ;  /* 0x0000000000247805 */ /* 0x000fe2000001ff00 */
[----:B------:R-:W-:Y:S01]  /*1100*/  IMAD.MOV.U32 R31, RZ, RZ, RZ ;  /* 0x000000ffff1f7224 */ /* 0x000fe200078e00ff */
[----:B------:R-:W-:Y:S01]  /*1110*/  CS2R R32, SRZ ;  /* 0x0000000000207805 */ /* 0x000fe2000001ff00 */
[----:B------:R-:W-:Y:S01]  /*1120*/  IMAD.MOV.U32 R10, RZ, RZ, RZ ;  /* 0x000000ffff0a7224 */ /* 0x000fe200078e00ff */
[----:B------:R-:W-:Y:S01]  /*1130*/  CS2R R34, SRZ ;  /* 0x0000000000227805 */ /* 0x000fe2000001ff00 */
[----:B------:R-:W-:Y:S01]  /*1140*/  IMAD.MOV.U32 R39, RZ, RZ, RZ ;  /* 0x000000ffff277224 */ /* 0x000fe200078e00ff */
[----:B------:R-:W-:-:S02]  /*1150*/  CS2R R44, SRZ ;  /* 0x00000000002c7805 */ /* 0x000fc4000001ff00 */
[----:B------:R-:W-:Y:S02]  /*1160*/  CS2R R40, SRZ ;  /* 0x0000000000287805 */ /* 0x000fe4000001ff00 */
[----:B------:R-:W-:Y:S01]  /*1170*/  CS2R R46, SRZ ;  /* 0x00000000002e7805 */ /* 0x000fe2000001ff00 */
[----:B------:R-:W-:Y:S01]  /*1180*/  UISETP.GT.AND UP0, UPT, UR44, UR39, UPT ;  /* 0x000000272c00728c */ /* 0x000fe2000bf04270 */
[----:B------:R-:W-:Y:S02]  /*1190*/  CS2R R42, SRZ ;  /* 0x00000000002a7805 */ /* 0x000fe4000001ff00 */
[----:B------:R-:W-:Y:S02]  /*11a0*/  CS2R R52, SRZ ;  /* 0x0000000000347805 */ /* 0x000fe4000001ff00 */
[----:B------:R-:W-:Y:S02]  /*11b0*/  CS2R R48, SRZ ;  /* 0x0000000000307805 */ /* 0x000fe4000001ff00 */
[----:B------:R-:W-:-:S02]  /*11c0*/  CS2R R54, SRZ ;  /* 0x0000000000367805 */ /* 0x000fc4000001ff00 */
[----:B------:R-:W-:Y:S02]  /*11d0*/  CS2R R50, SRZ ;  /* 0x0000000000327805 */ /* 0x000fe4000001ff00 */
[----:B------:R-:W-:Y:S02]  /*11e0*/  PLOP3.LUT P1, PT, PT, PT, UP0, 0x80, 0x0 ;  /* 0x000000000000781c */ /* 0x000fe40003f2f008 */
[----:B------:R-:W-:Y:S02]  /*11f0*/  CS2R R60, SRZ ;  /* 0x00000000003c7805 */ /* 0x000fe4000001ff00 */
[----:B------:R-:W-:Y:S02]  /*1200*/  CS2R R56, SRZ ;  /* 0x0000000000387805 */ /* 0x000fe4000001ff00 */
[----:B------:R-:W-:Y:S02]  /*1210*/  CS2R R62, SRZ ;  /* 0x00000000003e7805 */ /* 0x000fe4000001ff00 */
[----:B------:R-:W-:-:S02]  /*1220*/  CS2R R58, SRZ ;  /* 0x00000000003a7805 */ /* 0x000fc4000001ff00 */
[----:B------:R-:W-:Y:S02]  /*1230*/  CS2R R68, SRZ ;  /* 0x0000000000447805 */ /* 0x000fe4000001ff00 */
[----:B------:R-:W-:Y:S02]  /*1240*/  CS2R R64, SRZ ;  /* 0x0000000000407805 */ /* 0x000fe4000001ff00 */
        /* <DEDUP_REMOVED lines=40> */
[----:B------:R-:W-:Y:S01]  /*14d0*/  CS2R R150, SRZ ;  /* 0x0000000000967805 */ /* 0x000fe2000001ff00 */
[----:B------:R-:W-:Y:S02]  /*14e0*/  IMAD.MOV.U32 R8, RZ, RZ, RZ ;  /* 0x000000ffff087224 */ /* 0x000fe400078e00ff */
[----:B------:R-:W-:Y:S01]  /*14f0*/  IMAD.MOV.U32 R147, RZ, RZ, RZ ;  /* 0x000000ffff937224 */ /* 0x000fe200078e00ff */
[----:B------:R-:W-:Y:S06]  /*1500*/  @!P1 BRA `(.L_x_10) ;  /* 0x00000050009c9947 */ /* 0x000fec0003800000 */
[----:B------:R-:W-:Y:S01]  /*1510*/  SHF.R.S32.HI R0, RZ, 0x1f, R17 ;  /* 0x0000001fff007819 */ /* 0x000fe20000011411 */
[----:B------:R-:W0:Y:S01]  /*1520*/  S2UR UR43, SR_CgaCtaId ;  /* 0x00000000002b79c3 */ /* 0x000e220000008800 */
[----:B------:R-:W-:Y:S02]  /*1530*/  UMOV UR41, 0x400 ;  /* 0x0000040000297882 */ /* 0x000fe40000000000 */
[----:B------:R-:W-:-:S04]  /*1540*/  LEA.HI R18, R0, R17, RZ, 0x7 ;  /* 0x0000001100127211 */ /* 0x000fc800078f38ff */
[----:B------:R-:W-:-:S06]  /*1550*/  SHF.R.S32.HI R0, RZ, 0x7, R18 ;  /* 0x00000007ff007819 */ /* 0x000fcc0000011412 */
[----:B------:R-:W1:Y:S01]  /*1560*/  SHFL.IDX PT, R0, R0, RZ, 0x1f ;  /* 0x00001fff00007589 */ /* 0x000e6200000e0000 */
[----:B0-----:R-:W-:-:S04]  /*1570*/  ULEA UR41, UR43, UR41, 0x18 ;  /* 0x000000292b297291 */ /* 0x001fc8000f8ec03f */
[----:B------:R-:W-:-:S04]  /*1580*/  UIADD3 UR6, UR41, 0x20400, URZ ;  /* 0x0002040029067890 */ /* 0x000fc8000fffe03f */
[----:B------:R-:W-:Y:S01]  /*1590*/  ULOP3.LUT UP0, URZ, UR6, 0x3ff, URZ, 0xc0, !UPT ;  /* 0x000003ff063f7892 */ /* 0x000fe2000f80c03f */
[----:B-1----:R-:W-:-:S05]  /*15a0*/  R2UR UR4, R0 ;  /* 0x00000000000472ca */ /* 0x002fca00000e0000 */
[----:B------:R-:W-:-:S08]  /*15b0*/  PLOP3.LUT P0, PT, PT, PT, UP0, 0x80, 0x0 ;  /* 0x000000000000781c */ /* 0x000fd00003f0f008 */
[----:B------:R-:W-:-:S04]  /*15c0*/  ULEA.HI UR5, UR4, UR4, URZ, 0x1 ;  /* 0x0000000404057291 */ /* 0x000fc8000f8f083f */
[----:B------:R-:W-:-:S04]  /*15d0*/  ULOP3.LUT UR5, UR5, 0x1e, URZ, 0xc0, !UPT ;  /* 0x0000001e05057892 */ /* 0x000fc8000f8ec03f */
[----:B------:R-:W-:-:S04]  /*15e0*/  UIADD3 UR5, UR4, -UR5, URZ ;  /* 0x8000000504057290 */ /* 0x000fc8000fffe03f */
[----:B------:R-:W-:-:S04]  /*15f0*/  ULEA UR5, UR5, UR6, 0xd ;  /* 0x0000000605057291 */ /* 0x000fc8000f8e683f */
[----:B------:R-:W-:-:S04]  /*1600*/  USHF.R.U32.HI UR5, URZ, 0x4, UR5 ;  /* 0x000000043f057899 */ /* 0x000fc80008011605 */
[----:B------:R-:W-:Y:S01]  /*1610*/  ULOP3.LUT UR48, UR5, 0x3fff, URZ, 0xc0, !UPT ;  /* 0x00003fff05307892 */ /* 0x000fe2000f8ec03f */
[----:B------:R-:W-:Y:S11]  /*1620*/  @!P0 BRA `(.L_x_11) ;  /* 0x0000000000408947 */ /* 0x000ff60003800000 */
[----:B------:R-:W-:Y:S01]  /*1630*/  MOV R0, 0x0 ;  /* 0x0000000000007802 */ /* 0x000fe20000000f00 */
[----:B------:R-:W-:Y:S01]  /*1640*/  ULDC.64 UR4, c[0x4][0x1b0] ;  /* 0x01006c0000047ab9 */ /* 0x000fe20000000a00 */
[----:B------:R-:W-:Y:S01]  /*1650*/  ULDC.64 UR6, c[0x4][0x98] ;  /* 0x0100260000067ab9 */ /* 0x000fe20000000a00 */
[----:B------:R-:W-:Y:S01]  /*1660*/  IMAD.U32 R4, RZ, RZ, UR4 ;  /* 0x00000004ff047e24 */ /* 0x000fe2000f8e00ff */
[----:B------:R0:W1:Y:S01]  /*1670*/  LDC.64 R2, c[0x4][R0] ;  /* 0x0100000000027b82 */ /* 0x0000620000000a00 */
[----:B------:R-:W-:Y:S01]  /*1680*/  IMAD.U32 R5, RZ, RZ, UR5 ;  /* 0x00000005ff057e24 */ /* 0x000fe2000f8e00ff */
[----:B------:R-:W-:Y:S01]  /*1690*/  ULDC.64 UR4, c[0x4][0x1b8] ;  /* 0x01006e0000047ab9 */ /* 0x000fe20000000a00 */
[----:B------:R-:W-:Y:S02]  /*16a0*/  IMAD.U32 R10, RZ, RZ, UR6 ;  /* 0x00000006ff0a7e24 */ /* 0x000fe4000f8e00ff */
[----:B------:R-:W-:Y:S02]  /*16b0*/  IMAD.U32 R6, RZ, RZ, UR4 ;  /* 0x00000004ff067e24 */ /* 0x000fe4000f8e00ff */
[----:B------:R-:W-:-:S02]  /*16c0*/  IMAD.U32 R7, RZ, RZ, UR5 ;  /* 0x00000005ff077e24 */ /* 0x000fc4000f8e00ff */
[----:B------:R-:W-:Y:S02]  /*16d0*/  IMAD.U32 R11, RZ, RZ, UR7 ;  /* 0x00000007ff0b7e24 */ /* 0x000fe4000f8e00ff */
[----:B------:R-:W-:Y:S02]  /*16e0*/  IMAD.MOV.U32 R8, RZ, RZ, 0x70 ;  /* 0x00000070ff087424 */ /* 0x000fe400078e00ff */
[----:B------:R-:W-:Y:S02]  /*16f0*/  IMAD.MOV.U32 R12, RZ, RZ, 0x1 ;  /* 0x00000001ff0c7424 */ /* 0x000fe400078e00ff */
[----:B0-----:R-:W-:-:S07]  /*1700*/  IMAD.MOV.U32 R13, RZ, RZ, RZ ;  /* 0x000000ffff0d7224 */ /* 0x001fce00078e00ff */
[----:B------:R-:W-:-:S07]  /*1710*/  LEPC R20, `(.L_x_11) ;  /* 0x000000001014794e */ /* 0x000fce0000000000 */
[----:B-1----:R-:W-:Y:S05]  /*1720*/  CALL.ABS.NOINC R2 ;  /* 0x0000000002007343 */ /* 0x002fea0003c00000 */
.L_x_11:
[----:B------:R-:W-:Y:S01]  /*1730*/  SHF.L.U32 R6, RZ, 0x1f, RZ ;  /* 0x0000001fff067819 */ /* 0x000fe200000006ff */
[----:B------:R-:W-:-:S03]  /*1740*/  VIADD R2, R16, 0x8 ;  /* 0x0000000810027836 */ /* 0x000fc60000000000 */
[----:B------:R-:W0:Y:S02]  /*1750*/  SYNCS.PHASECHK.TRANS64.TRYWAIT P0, [UR41+0x38800], R6 ;  /* 0x03880006ff0075a7 */ /* 0x000e240008000169 */
[----:B0-----:R-:W-:Y:S05]  /*1760*/  @!P0 BRA `(.L_x_12) ;  /* 0x000000dc00b08947 */ /* 0x001fea0003800000 */
.L_x_96:
[----:B------:R-:W-:Y:S05]  /*1770*/  WARPSYNC.ALL ;  /* 0x0000000000007948 */ /* 0x000fea0003800000 */
[----:B------:R-:W-:Y:S01]  /*1780*/  ULOP3.LUT UR4, UR36, 0x1, URZ, 0xfc, !UPT ;  /* 0x0000000124047892 */ /* 0x000fe2000f8efc3f */
[----:B------:R1:W-:Y:S03]  /*1790*/  BAR.SYNC.DEFER_BLOCKING R2, 0x100 ;  /* 0x000400020000751d */ /* 0x0003e60000010000 */
[----:B------:R-:W-:-:S06]  /*17a0*/  UISETP.NE.AND UP0, UPT, UR4, 0x3, UPT ;  /* 0x000000030400788c */ /* 0x000fcc000bf05270 */
[----:B------:R-:W-:-:S13]  /*17b0*/  PLOP3.LUT P0, PT, PT, PT, UP0, 0x80, 0x0 ;  /* 0x000000000000781c */ /* 0x000fda0003f0f008 */
[----:B-1----:R-:W-:Y:S05]  /*17c0*/  @!P0 BRA `(.L_x_13) ;  /* 0x0000000000048947 */ /* 0x002fea0003800000 */
[----:B------:R-:W-:Y:S01]  /*17d0*/  BPT.TRAP 0x1 ;  /* 0x000000040000795c */ /* 0x000fe20000300000 */
.L_x_13:
[----:B------:R1:W2:Y:S01]  /*17e0*/  SYNCS.PHASECHK.TRANS64.TRYWAIT P1, [UR41+0x38830], R6 ;  /* 0x03883006ff0075a7 */ /* 0x0002a20008020169 */
[----:B------:R-:W-:Y:S05]  /*17f0*/  @!P0 BRA `(.L_x_14) ;  /* 0x0000000000048947 */ /* 0x000fea0003800000 */
[----:B------:R-:W-:Y:S01]  /*1800*/  BPT.TRAP 0x1 ;  /* 0x000000040000795c */ /* 0x000fe20000300000 */
.L_x_14:
[----:B--2---:R-:W-:Y:S05]  /*1810*/  @P1 BRA `(.L_x_15) ;  /* 0x0000000000081947 */ /* 0x004fea0003800000 */
[----:B------:R-:W2:Y:S02]  /*1820*/  SYNCS.PHASECHK.TRANS64.TRYWAIT P1, [UR41+0x38830], R6 ;  /* 0x03883006ff0075a7 */ /* 0x000ea40008020169 */
[----:B--2---:R-:W-:Y:S05]  /*1830*/  @!P1 BRA `(.L_x_16) ;  /* 0x000000dc00949947 */ /* 0x004fea0003800000 */
.L_x_15:
[----:B------:R-:W-:Y:S01]  /*1840*/  UIADD3 UR4, UR41, 0x28400, URZ ;  /* 0x0002840029047890 */ /* 0x000fe2000fffe03f */
[----:B------:R-:W-:Y:S01]  /*1850*/  WARPGROUP.ARRIVE ;  /* 0x00000000000079c5 */ /* 0x000fe20000000000 */
[----:B------:R-:W-:Y:S01]  /*1860*/  ULOP3.LUT UR28, UR48, 0x10000, URZ, 0xfc, !UPT ;  /* 0x00010000301c7892 */ /* 0x000fe2000f8efc3f */
[----:B------:R-:W-:Y:S01]  /*1870*/  IADD3 R0, -R16, 0xb, RZ ;  /* 0x0000000b10007810 */ /* 0x000fe20007ffe1ff */
[----:B------:R-:W-:Y:S01]  /*1880*/  USHF.R.U32.HI UR4, URZ, 0x4, UR4 ;  /* 0x000000043f047899 */ /* 0x000fe20008011604 */
[----:B------:R-:W-:Y:S01]  /*1890*/  UMOV UR29, 0x40000040 ;  /* 0x40000040001d7882 */ /* 0x000fe20000000000 */
[----:B------:R-:W-:Y:S02]  /*18a0*/  UMOV UR7, 0x40000040 ;  /* 0x4000004000077882 */ /* 0x000fe40000000000 */
[----:B------:R-:W-:Y:S01]  /*18b0*/  ULOP3.LUT UR4, UR4, 0x3fff, URZ, 0xc0, !UPT ;  /* 0x00003fff04047892 */ /* 0x000fe2000f8ec03f */
[----:B------:R-:W-:Y:S01]  /*18c0*/  UMOV UR5, UR29 ;  /* 0x0000001d00057c82 */ /* 0x000fe20008000000 */
[----:B------:R-:W-:-:S02]  /*18d0*/  UIADD3 UR24, UR28, 0x2, URZ ;  /* 0x000000021c187890 */ /* 0x000fc4000fffe03f */
[----:B------:R-:W-:Y:S01]  /*18e0*/  ULOP3.LUT UR48, UR4, 0x10000, URZ, 0xfc, !UPT ;  /* 0x0001000004307892 */ /* 0x000fe2000f8efc3f */
[----:B------:R-:W-:Y:S02]  /*18f0*/  UMOV UR25, 0x40000040 ;  /* 0x4000004000197882 */ /* 0x000fe40000000000 */
[----:B------:R-:W-:Y:S01]  /*1900*/  UMOV UR4, UR28 ;  /* 0x0000001c00047c82 */ /* 0x000fe20008000000 */
[----:B------:R-:W-:Y:S01]  /*1910*/  UIADD3 UR26, UR48, 0x2, URZ ;  /* 0x00000002301a7890 */ /* 0x000fe2000fffe03f */
[----:B------:R-:W-:Y:S02]  /*1920*/  UMOV UR27, 0x40000040 ;  /* 0x40000040001b7882 */ /* 0x000fe40000000000 */
[----:B------:R-:W-:Y:S01]  /*1930*/  UMOV UR6, UR48 ;  /* 0x0000003000067c82 */ /* 0x000fe20008000000 */
[----:B------:R-:W-:Y:S01]  /*1940*/  UIADD3 UR20, UR28, 0x4, URZ ;  /* 0x000000041c147890 */ /* 0x000fe2000fffe03f */
[----:B------:R-:W-:Y:S01]  /*1950*/  QGMMA.64x128x32.F32.E4M3.E4M3 R24, gdesc[UR4], RZ, !UPT, gsb0 ;  /* 0x01e00000041879f3 */ /* 0x000fe2000c0008ff */
[----:B------:R-:W-:Y:S01]  /*1960*/  UIADD3 UR22, UR48, 0x4, URZ ;  /* 0x0000000430167890 */ /* 0x000fe2000fffe03f */
[----:B------:R-:W-:Y:S01]  /*1970*/  UMOV UR21, 0x40000040 ;  /* 0x4000004000157882 */ /* 0x000fe20000000000 */
[----:B------:R-:W-:Y:S01]  /*1980*/  UMOV UR23, 0x40000040 ;  /* 0x4000004000177882 */ /* 0x000fe20000000000 */
[----:B------:R-:W-:-:S02]  /*1990*/  UIADD3 UR16, UR28, 0x6, URZ ;  /* 0x000000061c107890 */ /* 0x000fc4000fffe03f */
[----:B------:R-:W-:Y:S01]  /*19a0*/  UIADD3 UR18, UR48, 0x6, URZ ;  /* 0x0000000630127890 */ /* 0x000fe2000fffe03f */
[----:B------:R-:W-:Y:S01]  /*19b0*/  UMOV UR17, 0x40000040 ;  /* 0x4000004000117882 */ /* 0x000fe20000000000 */
[----:B------:R-:W-:Y:S01]  /*19c0*/  UMOV UR19, 0x40000040 ;  /* 0x4000004000137882 */ /* 0x000fe20000000000 */
[----:B------:R-:W-:Y:S02]  /*19d0*/  UIADD3 UR12, UR28, 0x400, URZ ;  /* 0x000004001c0c7890 */ /* 0x000fe4000fffe03f */
[----:B------:R-:W-:Y:S01]  /*19e0*/  UIADD3 UR14, UR48, 0x400, URZ ;  /* 0x00000400300e7890 */ /* 0x000fe2000fffe03f */
[----:B------:R-:W-:Y:S01]  /*19f0*/  UMOV UR13, 0x40000040 ;  /* 0x40000040000d7882 */ /* 0x000fe20000000000 */
[----:B------:R-:W-:Y:S01]  /*1a00*/  UMOV UR15, 0x40000040 ;  /* 0x40000040000f7882 */ /* 0x000fe20000000000 */
[----:B------:R-:W-:Y:S02]  /*1a10*/  UIADD3 UR8, UR28, 0x402, URZ ;  /* 0x000004021c087890 */ /* 0x000fe4000fffe03f */
        /* <DEDUP_REMOVED lines=11> */
[----:B------:R-:W-:Y:S02]  /*1ad0*/  WARPGROUP.DEPBAR.LE gsb0, 0x0 ;  /* 0x00008000000079c5 */ /* 0x000fe40000010000 */
[----:B------:R-:W-:-:S06]  /*1ae0*/  WARPGROUP.ARRIVE ;  /* 0x00000000000079c5 */ /* 0x000fcc0000000000 */
[----:B------:R-:W-:Y:S03]  /*1af0*/  QGMMA.64x128x32.F32.E4M3.E4M3 R24, gdesc[UR24], R24, gsb0 ;  /* 0x01e00000181879f3 */ /* 0x000fe60008000818 */
[----:B------:R-:W-:Y:S02]  /*1b00*/  WARPGROUP.DEPBAR.LE gsb0, 0x0 ;  /* 0x00008000000079c5 */ /* 0x000fe40000010000 */
[----:B------:R-:W-:-:S07]  /*1b10*/  WARPGROUP.ARRIVE ;  /* 0x00000000000079c5 */ /* 0x000fce0000000000 */
        /* <DEDUP_REMOVED lines=17> */
[----:B------:R2:W-:Y:S06]  /*1c30*/  BAR.ARV R0, 0x100 ;  /* 0x000400000000751d */ /* 0x0005ec0000002000 */
[----:B------:R-:W-:Y:S05]  /*1c40*/  @!P0 BRA `(.L_x_17) ;  /* 0x0000000000048947 */ /* 0x000fea0003800000 */
[----:B------:R-:W-:Y:S01]  /*1c50*/  BPT.TRAP 0x1 ;  /* 0x000000040000795c */ /* 0x000fe20000300000 */
.L_x_17:
[----:B------:R-:W-:Y:S01]  /*1c60*/  LOP3.LUT R18, R18, 0xffffff80, RZ, 0xc0, !PT ;  /* 0xffffff8012127812 */ /* 0x000fe200078ec0ff */
[----:B------:R-:W-:Y:S01]  /*1c70*/  UIMAD UR45, UR44, -0x80, UR45 ;  /* 0xffffff802c2d78a4 */ /* 0x000fe2000f8e022d */
[----:B------:R-:W-:Y:S01]  /*1c80*/  P2R R14, PR, RZ, 0x1 ;  /* 0x00000001ff0e7803 */ /* 0x000fe20000000000 */
[----:B------:R-:W-:Y:S02]  /*1c90*/  UIADD3 UR6, UR41, 0x38840, URZ ;  /* 0x0003884029067890 */ /* 0x000fe4000fffe03f */
[----:B------:R-:W-:Y:S01]  /*1ca0*/  IMAD.IADD R18, R17, 0x1, -R18 ;  /* 0x0000000111127824 */ /* 0x000fe200078e0a12 */
[----:B------:R-:W-:Y:S02]  /*1cb0*/  UIADD3 UR45, UR45, 0x80, URZ ;  /* 0x000000802d2d7890 */ /* 0x000fe4000fffe03f */
[----:B------:R-:W-:Y:S02]  /*1cc0*/  UPRMT UR6, UR43, 0x654, UR6 ;  /* 0x000006542b067896 */ /* 0x000fe40008000006 */
[----:B0-----:R-:W-:-:S02]  /*1cd0*/  SHF.R.S32.HI R3, RZ, 0x1f, R18 ;  /* 0x0000001fff037819 */ /* 0x001fc40000011412 */
[----:B------:R-:W-:Y:S02]  /*1ce0*/  IMAD.U32 R4, RZ, RZ, UR45 ;  /* 0x0000002dff047e24 */ /* 0x000fe4000f8e00ff */
[----:B------:R-:W-:-:S03]  /*1cf0*/  LEA.HI R3, R3, R18, RZ, 0x2 ;  /* 0x0000001203037211 */ /* 0x000fc600078f10ff */
[----:B------:R-:W-:Y:S01]  /*1d00*/  SYNCS.ARRIVE.TRANS64.RED.A1T0 RZ, [UR6], RZ ;  /* 0x000000ffffff79a7 */ /* 0x000fe20008100406 */
[----:B------:R-:W-:-:S05]  /*1d10*/  LOP3.LUT R3, R3, 0x7ffffffc, RZ, 0xc0, !PT ;  /* 0x7ffffffc03037812 */ /* 0x000fca00078ec0ff */
[----:B------:R-:W-:-:S04]  /*1d20*/  IMAD.IADD R3, R18, 0x1, -R3 ;  /* 0x0000000112037824 */ /* 0x000fc800078e0a03 */
[----:B------:R-:W-:-:S05]  /*1d30*/  IMAD R4, R3, -0x2, R4 ;  /* 0xfffffffe03047824 */ /* 0x000fca00078e0204 */
[C---:B------:R-:W-:Y:S02]  /*1d40*/  ISETP.GT.AND P4, PT, R4.reuse, RZ, PT ;  /* 0x000000ff0400720c */ /* 0x040fe40003f84270 */
[C---:B------:R-:W-:Y:S02]  /*1d50*/  ISETP.GT.AND P3, PT, R4.reuse, 0x1, PT ;  /* 0x000000010400780c */ /* 0x040fe40003f64270 */
[----:B------:R-:W-:Y:S02]  /*1d60*/  ISETP.GT.AND P1, PT, R4, 0x8, PT ;  /* 0x000000080400780c */ /* 0x000fe40003f24270 */
[----:B------:R-:W-:Y:S02]  /*1d70*/  FSEL R24, R24, -INF , P4 ;  /* 0xff80000018187808 */ /* 0x000fe40002000000 */
[----:B------:R-:W-:Y:S02]  /*1d80*/  FSEL R25, R25, -INF , P3 ;  /* 0xff80000019197808 */ /* 0x000fe40001800000 */
[----:B------:R-:W-:-:S02]  /*1d90*/  ISETP.GT.AND P2, PT, R4, 0x9, PT ;  /* 0x000000090400780c */ /* 0x000fc40003f44270 */
[----:B------:R-:W-:Y:S02]  /*1da0*/  FSEL R28, R28, -INF , P1 ;  /* 0xff8000001c1c7808 */ /* 0x000fe40000800000 */
[----:B------:R-:W-:Y:S02]  /*1db0*/  FMNMX.FTZ R3, R24, R25, !PT ;  /* 0x0000001918037209 */ /* 0x000fe40007810000 */
[----:B------:R-:W-:Y:S02]  /*1dc0*/  ISETP.GT.AND P6, PT, R4, 0x10, PT ;  /* 0x000000100400780c */ /* 0x000fe40003fc4270 */
[----:B------:R-:W-:Y:S02]  /*1dd0*/  FSEL R29, R29, -INF , P2 ;  /* 0xff8000001d1d7808 */ /* 0x000fe40001000000 */
[----:B------:R-:W-:Y:S02]  /*1de0*/  FMNMX.FTZ R8, R28, R3, !PT ;  /* 0x000000031c087209 */ /* 0x000fe40007810000 */
[----:B------:R-:W-:-:S02]  /*1df0*/  ISETP.GT.AND P5, PT, R4, 0x11, PT ;  /* 0x000000110400780c */ /* 0x000fc40003fa4270 */
[----:B------:R-:W-:Y:S02]  /*1e00*/  FSEL R32, R32, -INF , P6 ;  /* 0xff80000020207808 */ /* 0x000fe40003000000 */
[----:B------:R-:W-:Y:S02]  /*1e10*/  FMNMX.FTZ R3, R29, R8, !PT ;  /* 0x000000081d037209 */ /* 0x000fe40007810000 */
[----:B------:R-:W-:Y:S02]  /*1e20*/  FSEL R26, R26, -INF , P4 ;  /* 0xff8000001a1a7808 */ /* 0x000fe40002000000 */
[----:B------:R-:W-:Y:S02]  /*1e30*/  ISETP.GT.AND P4, PT, R4, 0x18, PT ;  /* 0x000000180400780c */ /* 0x000fe40003f84270 */
[----:B------:R-:W-:Y:S02]  /*1e40*/  FSEL R33, R33, -INF , P5 ;  /* 0xff80000021217808 */ /* 0x000fe40002800000 */
[----:B------:R-:W-:-:S02]  /*1e50*/  FMNMX.FTZ R8, R32, R3, !PT ;  /* 0x0000000320087209 */ /* 0x000fc40007810000 */
[----:B------:R-:W-:Y:S02]  /*1e60*/  FSEL R27, R27, -INF , P3 ;  /* 0xff8000001b1b7808 */ /* 0x000fe40001800000 */
[----:B------:R-:W-:Y:S02]  /*1e70*/  ISETP.GT.AND P3, PT, R4, 0x19, PT ;  /* 0x000000190400780c */ /* 0x000fe40003f64270 */
[----:B------:R-:W-:Y:S02]  /*1e80*/  FSEL R36, R36, -INF , P4 ;  /* 0xff80000024247808 */ /* 0x000fe40002000000 */
[----:B------:R-:W-:Y:S02]  /*1e90*/  FMNMX.FTZ R3, R33, R8, !PT ;  /* 0x0000000821037209 */ /* 0x000fe40007810000 */
[----:B------:R-:W-:Y:S02]  /*1ea0*/  FSEL R30, R30, -INF , P1 ;  /* 0xff8000001e1e7808 */ /* 0x000fe40000800000 */
        /* <DEDUP_REMOVED lines=59> */
[----:B------:R-:W-:Y:S02]  /*2260*/  ISETP.GT.AND P0, PT, R4, 0x59, PT ;  /* 0x000000590400780c */ /* 0x000fe40003f04270 */
[----:B------:R-:W-:-:S02]  /*2270*/  FSEL R68, R68, -INF , P6 ;  /* 0xff80000044447808 */ /* 0x000fc40003000000 */
[----:B------:R-:W-:Y:S02]  /*2280*/  FMNMX.FTZ R3, R65, R8, !PT ;  /* 0x0000000841037209 */ /* 0x000fe40007810000 */
[----:B------:R-:W-:Y:S02]  /*2290*/  FSEL R59, R59, -INF , P5 ;  /* 0xff8000003b3b7808 */ /* 0x000fe40002800000 */
        /* <DEDUP_REMOVED lines=15> */
[----:B------:R-:W-:-:S02]  /*2390*/  FSEL R77, R77, -INF , P2 ;  /* 0xff8000004d4d7808 */ /* 0x000fc40001000000 */
[----:B------:R-:W-:Y:S02]  /*23a0*/  FMNMX.FTZ R8, R76, R3, !PT ;  /* 0x000000034c087209 */ /* 0x000fe40007810000 */
[----:B------:R-:W-:Y:S02]  /*23b0*/  ISETP.GT.AND P3, PT, R4, 0x70, PT ;  /* 0x000000700400780c */ /* 0x000fe40003f64270 */
[----:B------:R-:W-:Y:S02]  /*23c0*/  FSEL R62, R62, -INF , P4 ;  /* 0xff8000003e3e7808 */ /* 0x000fe40002000000 */
[----:B------:R-:W-:Y:S02]  /*23d0*/  FSEL R80, R80, -INF , P3 ;  /* 0xff80000050507808 */ /* 0x000fe40001800000 */
[----:B------:R-:W-:Y:S02]  /*23e0*/  FMNMX.FTZ R3, R77, R8, !PT ;  /* 0x000000084d037209 */ /* 0x000fe40007810000 */
[----:B------:R-:W-:-:S02]  /*23f0*/  ISETP.GT.AND P4, PT, R4, 0x71, PT ;  /* 0x000000710400780c */ /* 0x000fc40003f84270 */
[----:B------:R-:W-:Y:S02]  /*2400*/  FMNMX.FTZ R8, R80, R3, !PT ;  /* 0x0000000350087209 */ /* 0x000fe40007810000 */
[----:B------:R-:W-:Y:S02]  /*2410*/  FSEL R81, R81, -INF , P4 ;  /* 0xff80000051517808 */ /* 0x000fe40002000000 */
[----:B------:R-:W-:Y:S02]  /*2420*/  ISETP.GT.AND P5, PT, R4, 0x78, PT ;  /* 0x000000780400780c */ /* 0x000fe40003fa4270 */
[----:B------:R-:W-:Y:S02]  /*2430*/  FMNMX.FTZ R3, R81, R8, !PT ;  /* 0x0000000851037209 */ /* 0x000fe40007810000 */
[----:B------:R-:W-:Y:S02]  /*2440*/  FSEL R84, R84, -INF , P5 ;  /* 0xff80000054547808 */ /* 0x000fe40002800000 */
[----:B------:R-:W-:-:S02]  /*2450*/  ISETP.GT.AND P6, PT, R4, 0x79, PT ;  /* 0x000000790400780c */ /* 0x000fc40003fc4270 */
[----:B------:R-:W-:Y:S02]  /*2460*/  FMNMX.FTZ R8, R84, R3, !PT ;  /* 0x0000000354087209 */ /* 0x000fe40007810000 */
[----:B------:R-:W-:Y:S02]  /*2470*/  FSEL R85, R85, -INF , P6 ;  /* 0xff80000055557808 */ /* 0x000fe40003000000 */
[----:B------:R-:W-:Y:S02]  /*2480*/  P2R R9, PR, RZ, 0x8 ;  /* 0x00000008ff097803 */ /* 0x000fe40000000000 */
[----:B------:R-:W-:Y:S02]  /*2490*/  FMNMX.FTZ R8, R85, R8, !PT ;  /* 0x0000000855087209 */ /* 0x000fe40007810000 */
[----:B------:R-:W-:Y:S02]  /*24a0*/  P2R R11, PR, RZ, 0x4 ;  /* 0x00000004ff0b7803 */ /* 0x000fe40000000000 */
[----:B------:R-:W-:Y:S01]  /*24b0*/  ISETP.GT.AND P2, PT, R4, 0x58, PT ;  /* 0x000000580400780c */ /* 0x000fe20003f44270 */
[----:B------:R-:W0:Y:S01]  /*24c0*/  SHFL.BFLY PT, R3, R8, 0x2, 0x1f ;  /* 0x0c401f0008037f89 */ /* 0x000e2200000e0000 */
[----:B------:R-:W-:-:S02]  /*24d0*/  P2R R13, PR, RZ, 0x1 ;  /* 0x00000001ff0d7803 */ /* 0x000fc40000000000 */
[----:B------:R-:W-:Y:S02]  /*24e0*/  FSEL R70, R70, -INF , P2 ;  /* 0xff80000046467808 */ /* 0x000fe40001000000 */
[----:B------:R-:W-:Y:S02]  /*24f0*/  ISETP.NE.AND P2, PT, R11, RZ, PT ;  /* 0x000000ff0b00720c */ /* 0x000fe40003f45270 */
[----:B------:R-:W-:Y:S02]  /*2500*/  ISETP.GT.AND P0, PT, R4, 0x60, PT ;  /* 0x000000600400780c */ /* 0x000fe40003f04270 */
[----:B------:R-:W-:Y:S02]  /*2510*/  P2R R12, PR, RZ, 0x2 ;  /* 0x00000002ff0c7803 */ /* 0x000fe40000000000 */
[----:B------:R-:W-:Y:S02]  /*2520*/  FSEL R74, R74, -INF , P0 ;  /* 0xff8000004a4a7808 */ /* 0x000fe40000000000 */
[----:B------:R-:W-:-:S02]  /*2530*/  ISETP.NE.AND P0, PT, R13, RZ, PT ;  /* 0x000000ff0d00720c */ /* 0x000fc40003f05270 */
[----:B------:R-:W-:Y:S02]  /*2540*/  ISETP.GT.AND P1, PT, R4, 0x59, PT ;  /* 0x000000590400780c */ /* 0x000fe40003f24270 */
[----:B------:R-:W-:Y:S02]  /*2550*/  FSEL R75, R75, -INF , P0 ;  /* 0xff8000004b4b7808 */ /* 0x000fe40000000000 */
[----:B------:R-:W-:Y:S02]  /*2560*/  FSEL R71, R71, -INF , P1 ;  /* 0xff80000047477808 */ /* 0x000fe40000800000 */
[----:B------:R-:W-:Y:S02]  /*2570*/  ISETP.NE.AND P1, PT, R12, RZ, PT ;  /* 0x000000ff0c00720c */ /* 0x000fe40003f25270 */
[----:B------:R-:W-:Y:S02]  /*2580*/  ISETP.NE.AND P0, PT, R14, RZ, PT ;  /* 0x000000ff0e00720c */ /* 0x000fe40003f05270 */
[----:B0-----:R-:W-:-:S02]  /*2590*/  FMNMX.FTZ R5, R8, R3, !PT ;  /* 0x0000000308057209 */ /* 0x001fc40007810000 */
[----:B------:R-:W-:Y:S02]  /*25a0*/  FSEL R78, R78, -INF , P1 ;  /* 0xff8000004e4e7808 */ /* 0x000fe40000800000 */
[----:B------:R-:W-:Y:S01]  /*25b0*/  FSEL R79, R79, -INF , P2 ;  /* 0xff8000004f4f7808 */ /* 0x000fe20001000000 */
[----:B------:R-:W0:Y:S01]  /*25c0*/  SHFL.BFLY PT, R10, R5, 0x1, 0x1f ;  /* 0x0c201f00050a7f89 */ /* 0x000e2200000e0000 */
[----:B------:R-:W-:Y:S02]  /*25d0*/  FSEL R83, R83, -INF , P4 ;  /* 0xff80000053537808 */ /* 0x000fe40002000000 */
[----:B------:R-:W-:Y:S02]  /*25e0*/  FSEL R86, R86, -INF , P5 ;  /* 0xff80000056567808 */ /* 0x000fe40002800000 */
[----:B------:R-:W-:Y:S02]  /*25f0*/  FSEL R87, R87, -INF , P6 ;  /* 0xff80000057577808 */ /* 0x000fe40003000000 */
[----:B0-----:R-:W-:Y:S01]  /*2600*/  FMNMX.FTZ R3, R5, R10, !PT ;  /* 0x0000000a05037209 */ /* 0x001fe20007810000 */
[----:B------:R-:W-:Y:S01]  /*2610*/  IMAD.U32 R10, RZ, RZ, UR40 ;  /* 0x00000028ff0a7e24 */ /* 0x000fe2000f8e00ff */
[----:B------:R-:W-:-:S02]  /*2620*/  FMNMX.FTZ R5, R26, R27, !PT ;  /* 0x0000001b1a057209 */ /* 0x000fc40007810000 */
[C---:B------:R-:W-:Y:S01]  /*2630*/  FSETP.NEU.FTZ.AND P3, PT, R3.reuse, -INF , PT ;  /* 0xff8000000300780b */ /* 0x040fe20003f7d000 */
[----:B------:R-:W-:Y:S01]  /*2640*/  FFMA.FTZ R7, R3, R10, -8 ;  /* 0xc100000003077423 */ /* 0x000fe2000001000a */
[----:B------:R-:W-:-:S04]  /*2650*/  FMNMX.FTZ R8, R30, R5, !PT ;  /* 0x000000051e087209 */ /* 0x000fc80007810000 */
[----:B------:R-:W-:Y:S02]  /*2660*/  FSEL R20, R7, RZ, P3 ;  /* 0x000000ff07147208 */ /* 0x000fe40001800000 */
[----:B------:R-:W-:Y:S02]  /*2670*/  ISETP.NE.AND P3, PT, R9, RZ, PT ;  /* 0x000000ff0900720c */ /* 0x000fe40003f65270 */
[----:B------:R-:W-:Y:S01]  /*2680*/  FMNMX.FTZ R9, R31, R8, !PT ;  /* 0x000000081f097209 */ /* 0x000fe20007810000 */
[--C-:B------:R-:W-:Y:S01]  /*2690*/  FFMA.FTZ R7, R25, UR40, -R20.reuse ;  /* 0x0000002819077c23 */ /* 0x100fe20008010814 */
[----:B------:R-:W-:Y:S01]  /*26a0*/  FSEL R82, R82, -INF , P3 ;  /* 0xff80000052527808 */ /* 0x000fe20001800000 */
[--C-:B------:R-:W-:Y:S01]  /*26b0*/  FFMA.FTZ R152, R24, UR40, -R20.reuse ;  /* 0x0000002818987c23 */ /* 0x100fe20008010814 */
[----:B------:R-:W-:Y:S01]  /*26c0*/  FMNMX.FTZ R8, R34, R9, !PT ;  /* 0x0000000922087209 */ /* 0x000fe20007810000 */
[--C-:B------:R-:W-:Y:S01]  /*26d0*/  FFMA.FTZ R4, R28, UR40, -R20.reuse ;  /* 0x000000281c047c23 */ /* 0x100fe20008010814 */
[--C-:B------:R-:W-:Y:S01]  /*26e0*/  FFMA.FTZ R29, R29, UR40, -R20.reuse ;  /* 0x000000281d1d7c23 */ /* 0x100fe20008010814 */
[----:B------:R-:W-:Y:S01]  /*26f0*/  MUFU.EX2 R7, R7 ;  /* 0x0000000700077308 */ /* 0x000fe20000000800 */
[----:B------:R-:W-:Y:S01]  /*2700*/  FMNMX.FTZ R9, R35, R8, !PT ;  /* 0x0000000823097209 */ /* 0x000fe20007810000 */
[--C-:B------:R-:W-:Y:S01]  /*2710*/  FFMA.FTZ R154, R32, UR40, -R20.reuse ;  /* 0x00000028209a7c23 */ /* 0x100fe20008010814 */
[--C-:B------:R-:W-:Y:S01]  /*2720*/  FFMA.FTZ R33, R33, UR40, -R20.reuse ;  /* 0x0000002821217c23 */ /* 0x100fe20008010814 */
[--C-:B------:R-:W-:Y:S01]  /*2730*/  FFMA.FTZ R37, R37, UR40, -R20.reuse ;  /* 0x0000002825257c23 */ /* 0x100fe20008010814 */
[----:B------:R-:W-:Y:S01]  /*2740*/  FMNMX.FTZ R8, R38, R9, !PT ;  /* 0x0000000926087209 */ /* 0x000fe20007810000 */
[--C-:B------:R-:W-:Y:S01]  /*2750*/  FFMA.FTZ R156, R40, UR40, -R20.reuse ;  /* 0x00000028289c7c23 */ /* 0x100fe20008010814 */
[--C-:B------:R-:W-:Y:S01]  /*2760*/  FFMA.FTZ R41, R41, UR40, -R20.reuse ;  /* 0x0000002829297c23 */ /* 0x100fe20008010814 */
[----:B------:R-:W0:Y:S01]  /*2770*/  MUFU.EX2 R152, R152 ;  /* 0x0000009800987308 */ /* 0x000e220000000800 */
[----:B------:R-:W-:Y:S01]  /*2780*/  FMNMX.FTZ R11, R39, R8, !PT ;  /* 0x00000008270b7209 */ /* 0x000fe20007810000 */
[--C-:B------:R-:W-:Y:S01]  /*2790*/  FFMA.FTZ R8, R36, UR40, -R20.reuse ;  /* 0x0000002824087c23 */ /* 0x100fe20008010814 */
[--C-:B------:R-:W-:Y:S01]  /*27a0*/  FFMA.FTZ R17, R45, UR40, -R20.reuse ;  /* 0x000000282d117c23 */ /* 0x100fe20008010814 */
[--C-:B------:R-:W-:Y:S01]  /*27b0*/  FFMA.FTZ R158, R48, UR40, -R20.reuse ;  /* 0x00000028309e7c23 */ /* 0x100fe20008010814 */
[----:B------:R-:W-:Y:S01]  /*27c0*/  FMNMX.FTZ R10, R42, R11, !PT ;  /* 0x0000000b2a0a7209 */ /* 0x000fe20007810000 */
[--C-:B------:R-:W-:Y:S01]  /*27d0*/  FFMA.FTZ R49, R49, UR40, -R20.reuse ;  /* 0x0000002831317c23 */ /* 0x100fe20008010814 */
[--C-:B------:R-:W-:Y:S01]  /*27e0*/  FFMA.FTZ R53, R53, UR40, -R20.reuse ;  /* 0x0000002835357c23 */ /* 0x100fe20008010814 */
[----:B------:R-:W3:Y:S01]  /*27f0*/  MUFU.EX2 R4, R4 ;  /* 0x0000000400047308 */ /* 0x000ee20000000800 */
[----:B------:R-:W-:Y:S01]  /*2800*/  FMNMX.FTZ R11, R43, R10, !PT ;  /* 0x0000000a2b0b7209 */ /* 0x000fe20007810000 */
[--C-:B------:R-:W-:Y:S01]  /*2810*/  FFMA.FTZ R168, R56, UR40, -R20.reuse ;  /* 0x0000002838a87c23 */ /* 0x100fe20008010814 */
[--C-:B------:R-:W-:Y:S01]  /*2820*/  FFMA.FTZ R57, R57, UR40, -R20.reuse ;  /* 0x0000002839397c23 */ /* 0x100fe20008010814 */
[--C-:B------:R-:W-:Y:S01]  /*2830*/  FFMA.FTZ R60, R60, UR40, -R20.reuse ;  /* 0x000000283c3c7c23 */ /* 0x100fe20008010814 */
[----:B------:R-:W-:Y:S01]  /*2840*/  FMNMX.FTZ R10, R46, R11, !PT ;  /* 0x0000000b2e0a7209 */ /* 0x000fe20007810000 */
[--C-:B------:R-:W-:Y:S01]  /*2850*/  FFMA.FTZ R61, R61, UR40, -R20.reuse ;  /* 0x000000283d3d7c23 */ /* 0x100fe20008010814 */
[--C-:B------:R-:W-:Y:S01]  /*2860*/  FFMA.FTZ R170, R64, UR40, -R20.reuse ;  /* 0x0000002840aa7c23 */ /* 0x100fe20008010814 */
[----:B------:R0:W4:Y:S01]  /*2870*/  MUFU.EX2 R5, R29 ;  /* 0x0000001d00057308 */ /* 0x0001220000000800 */
[----:B------:R-:W-:Y:S01]  /*2880*/  FMNMX.FTZ R13, R47, R10, !PT ;  /* 0x0000000a2f0d7209 */ /* 0x000fe20007810000 */
[--C-:B------:R-:W-:Y:S01]  /*2890*/  FFMA.FTZ R21, R65, UR40, -R20.reuse ;  /* 0x0000002841157c23 */ /* 0x100fe20008010814 */
[--C-:B------:R-:W-:Y:S01]  /*28a0*/  FFMA.FTZ R68, R68, UR40, -R20.reuse ;  /* 0x0000002844447c23 */ /* 0x100fe20008010814 */
[--C-:B------:R-:W-:Y:S01]  /*28b0*/  FFMA.FTZ R69, R69, UR40, -R20.reuse ;  /* 0x0000002845457c23 */ /* 0x100fe20008010814 */
[----:B------:R-:W-:Y:S01]  /*28c0*/  FMNMX.FTZ R10, R50, R13, !PT ;  /* 0x0000000d320a7209 */ /* 0x000fe20007810000 */
[--C-:B------:R-:W-:Y:S01]  /*28d0*/  FFMA.FTZ R172, R72, UR40, -R20.reuse ;  /* 0x0000002848ac7c23 */ /* 0x100fe20008010814 */
[--C-:B------:R-:W-:Y:S01]  /*28e0*/  FFMA.FTZ R76, R76, UR40, -R20.reuse ;  /* 0x000000284c4c7c23 */ /* 0x100fe20008010814 */
[----:B------:R-:W5:Y:S01]  /*28f0*/  MUFU.EX2 R154, R154 ;  /* 0x0000009a009a7308 */ /* 0x000f620000000800 */
[----:B------:R-:W-:Y:S01]  /*2900*/  FMNMX.FTZ R13, R51, R10, !PT ;  /* 0x0000000a330d7209 */ /* 0x000fe20007810000 */
[--C-:B------:R-:W-:Y:S01]  /*2910*/  FFMA.FTZ R77, R77, UR40, -R20.reuse ;  /* 0x000000284d4d7c23 */ /* 0x100fe20008010814 */
[--C-:B------:R-:W-:Y:S01]  /*2920*/  FFMA.FTZ R174, R80, UR40, -R20.reuse ;  /* 0x0000002850ae7c23 */ /* 0x100fe20008010814 */
[--C-:B------:R-:W-:Y:S01]  /*2930*/  FFMA.FTZ R81, R81, UR40, -R20.reuse ;  /* 0x0000002851517c23 */ /* 0x100fe20008010814 */
[----:B------:R-:W-:Y:S01]  /*2940*/  FMNMX.FTZ R10, R54, R13, !PT ;  /* 0x0000000d360a7209 */ /* 0x000fe20007810000 */
[--C-:B------:R-:W-:Y:S01]  /*2950*/  FFMA.FTZ R84, R84, UR40, -R20.reuse ;  /* 0x0000002854547c23 */ /* 0x100fe20008010814 */
[----:B0-----:R-:W-:Y:S01]  /*2960*/  FADD.FTZ R29, R152, R7 ;  /* 0x00000007981d7221 */ /* 0x001fe20000010000 */
[----:B------:R-:W0:Y:S01]  /*2970*/  MUFU.EX2 R9, R33 ;  /* 0x0000002100097308 */ /* 0x000e220000000800 */
[----:B------:R-:W-:Y:S01]  /*2980*/  FMNMX.FTZ R15, R55, R10, !PT ;  /* 0x0000000a370f7209 */ /* 0x000fe20007810000 */
[----:B------:R-:W-:-:S03]  /*2990*/  FFMA.FTZ R10, R44, UR40, -R20 ;  /* 0x000000282c0a7c23 */ /* 0x000fc60008010814 */
[----:B------:R-:W-:-:S03]  /*29a0*/  FMNMX.FTZ R12, R58, R15, !PT ;  /* 0x0000000f3a0c7209 */ /* 0x000fc60007810000 */
[----:B------:R-:W1:Y:S01]  /*29b0*/  MUFU.EX2 R8, R8 ;  /* 0x0000000800087308 */ /* 0x000e620000000800 */
[----:B------:R-:W-:-:S04]  /*29c0*/  FMNMX.FTZ R15, R59, R12, !PT ;  /* 0x0000000c3b0f7209 */ /* 0x000fc80007810000 */
[----:B------:R-:W-:-:S03]  /*29d0*/  FMNMX.FTZ R12, R62, R15, !PT ;  /* 0x0000000f3e0c7209 */ /* 0x000fc60007810000 */
[----:B------:R-:W2:Y:S01]  /*29e0*/  MUFU.EX2 R11, R37 ;  /* 0x00000025000b7308 */ /* 0x000ea20000000800 */
[----:B------:R-:W-:-:S04]  /*29f0*/  FMNMX.FTZ R15, R63, R12, !PT ;  /* 0x0000000c3f0f7209 */ /* 0x000fc80007810000 */
[----:B------:R-:W-:-:S03]  /*2a00*/  FMNMX.FTZ R12, R66, R15, !PT ;  /* 0x0000000f420c7209 */ /* 0x000fc60007810000 */
[----:B------:R-:W2:Y:S01]  /*2a10*/  MUFU.EX2 R156, R156 ;  /* 0x0000009c009c7308 */ /* 0x000ea20000000800 */
[----:B------:R-:W-:-:S04]  /*2a20*/  FMNMX.FTZ R15, R67, R12, !PT ;  /* 0x0000000c430f7209 */ /* 0x000fc80007810000 */
[----:B------:R-:W-:-:S03]  /*2a30*/  FMNMX.FTZ R12, R70, R15, !PT ;  /* 0x0000000f460c7209 */ /* 0x000fc60007810000 */
[----:B------:R-:W2:Y:S01]  /*2a40*/  MUFU.EX2 R13, R41 ;  /* 0x00000029000d7308 */ /* 0x000ea20000000800 */
[----:B------:R-:W-:Y:S01]  /*2a50*/  FMNMX.FTZ R19, R71, R12, !PT ;  /* 0x0000000c47137209 */ /* 0x000fe20007810000 */
[----:B------:R-:W-:-:S03]  /*2a60*/  FFMA.FTZ R12, R52, UR40, -R20 ;  /* 0x00000028340c7c23 */ /* 0x000fc60008010814 */
[----:B------:R-:W-:-:S03]  /*2a70*/  FMNMX.FTZ R14, R74, R19, !PT ;  /* 0x000000134a0e7209 */ /* 0x000fc60007810000 */
[----:B------:R-:W-:Y:S01]  /*2a80*/  MUFU.EX2 R10, R10 ;  /* 0x0000000a000a7308 */ /* 0x000fe20000000800 */
[----:B------:R-:W-:-:S04]  /*2a90*/  FMNMX.FTZ R19, R75, R14, !PT ;  /* 0x0000000e4b137209 */ /* 0x000fc80007810000 */
        /* <DEDUP_REMOVED lines=8> */
[----:B------:R-:W-:-:S05]  /*2b20*/  FMNMX.FTZ R14, R87, R14, !PT ;  /* 0x0000000e570e7209 */ /* 0x000fca0007810000 */
[----:B------:R-:W3:Y:S02]  /*2b30*/  SHFL.BFLY PT, R23, R14, 0x2, 0x1f ;  /* 0x0c401f000e177f89 */ /* 0x000ee400000e0000 */
[----:B------:R-:W-:Y:S08]  /*2b40*/  MUFU.EX2 R12, R12 ;  /* 0x0000000c000c7308 */ /* 0x000ff00000000800 */
[----:B------:R-:W-:Y:S08]  /*2b50*/  MUFU.EX2 R53, R53 ;  /* 0x0000003500357308 */ /* 0x000ff00000000800 */
[----:B------:R-:W-:Y:S01]  /*2b60*/  MUFU.EX2 R168, R168 ;  /* 0x000000a800a87308 */ /* 0x000fe20000000800 */
[----:B---3--:R-:W-:Y:S01]  /*2b70*/  FMNMX.FTZ R18, R14, R23, !PT ;  /* 0x000000170e127209 */ /* 0x008fe20007810000 */
[--C-:B------:R-:W-:Y:S01]  /*2b80*/  FFMA.FTZ R23, R73, UR40, -R20.reuse ;  /* 0x0000002849177c23 */ /* 0x100fe20008010814 */
[----:B------:R-:W-:-:S05]  /*2b90*/  FFMA.FTZ R20, R85, UR40, -R20 ;  /* 0x0000002855147c23 */ /* 0x000fca0008010814 */
[----:B------:R-:W-:Y:S01]  /*2ba0*/  MUFU.EX2 R19, R57 ;  /* 0x0000003900137308 */ /* 0x000fe20000000800 */
[----:B------:R-:W3:Y:S07]  /*2bb0*/  SHFL.BFLY PT, R25, R18, 0x1, 0x1f ;  /* 0x0c201f0012197f89 */ /* 0x000eee00000e0000 */
[----:B------:R-:W-:Y:S08]  /*2bc0*/  MUFU.EX2 R60, R60 ;  /* 0x0000003c003c7308 */ /* 0x000ff00000000800 */
[----:B------:R-:W-:Y:S08]  /*2bd0*/  MUFU.EX2 R61, R61 ;  /* 0x0000003d003d7308 */ /* 0x000ff00000000800 */
[----:B------:R-:W-:Y:S01]  /*2be0*/  MUFU.EX2 R170, R170 ;  /* 0x000000aa00aa7308 */ /* 0x000fe20000000800 */
[----:B---3--:R-:W-:Y:S01]  /*2bf0*/  FMNMX.FTZ R164, R18, R25, !PT ;  /* 0x0000001912a47209 */ /* 0x008fe20007810000 */
[----:B------:R-:W-:-:S02]  /*2c00*/  IMAD.U32 R25, RZ, RZ, UR40 ;  /* 0x00000028ff197e24 */ /* 0x000fc4000f8e00ff */
[----:B------:R-:W-:Y:S01]  /*2c10*/  FADD.FTZ R18, R4, R29 ;  /* 0x0000001d04127221 */ /* 0x000fe20000010000 */
[C---:B------:R-:W-:Y:S01]  /*2c20*/  FSETP.NEU.FTZ.AND P1, PT, R164.reuse, -INF , PT ;  /* 0xff800000a400780b */ /* 0x040fe20003f3d000 */
[----:B------:R-:W-:Y:S02]  /*2c30*/  FFMA.FTZ R14, R164, R25, -8 ;  /* 0xc1000000a40e7423 */ /* 0x000fe40000010019 */
[----:B----4-:R-:W-:Y:S01]  /*2c40*/  FADD.FTZ R29, R5, R18 ;  /* 0x00000012051d7221 */ /* 0x010fe20000010000 */
[----:B------:R-:W-:Y:S02]  /*2c50*/  MUFU.EX2 R25, R20 ;  /* 0x0000001400197308 */ /* 0x000fe40000000800 */
[----:B------:R-:W-:Y:S01]  /*2c60*/  FSEL R14, R14, RZ, P1 ;  /* 0x000000ff0e0e7208 */ /* 0x000fe20000800000 */
[----:B-----5:R-:W-:-:S04]  /*2c70*/  FADD.FTZ R18, R154, R29 ;  /* 0x0000001d9a127221 */ /* 0x020fc80000010000 */
[--C-:B------:R-:W-:Y:S01]  /*2c80*/  FFMA.FTZ R26, R26, UR40, -R14.reuse ;  /* 0x000000281a1a7c23 */ /* 0x100fe2000801080e */
[--C-:B------:R-:W-:Y:S01]  /*2c90*/  FFMA.FTZ R27, R27, UR40, -R14.reuse ;  /* 0x000000281b1b7c23 */ /* 0x100fe2000801080e */
[--C-:B------:R-:W-:Y:S01]  /*2ca0*/  FFMA.FTZ R30, R30, UR40, -R14.reuse ;  /* 0x000000281e1e7c23 */ /* 0x100fe2000801080e */
[--C-:B------:R-:W-:Y:S01]  /*2cb0*/  FFMA.FTZ R31, R31, UR40, -R14.reuse ;  /* 0x000000281f1f7c23 */ /* 0x100fe2000801080e */
[--C-:B------:R-:W-:Y:S01]  /*2cc0*/  FFMA.FTZ R34, R34, UR40, -R14.reuse ;  /* 0x0000002822227c23 */ /* 0x100fe2000801080e */
[--C-:B------:R-:W-:Y:S01]  /*2cd0*/  FFMA.FTZ R35, R35, UR40, -R14.reuse ;  /* 0x0000002823237c23 */ /* 0x100fe2000801080e */
[----:B------:R-:W-:Y:S01]  /*2ce0*/  MUFU.EX2 R26, R26 ;  /* 0x0000001a001a7308 */ /* 0x000fe20000000800 */
[--C-:B------:R-:W-:Y:S01]  /*2cf0*/  FFMA.FTZ R38, R38, UR40, -R14.reuse ;  /* 0x0000002826267c23 */ /* 0x100fe2000801080e */
[--C-:B------:R-:W-:Y:S01]  /*2d00*/  FFMA.FTZ R39, R39, UR40, -R14.reuse ;  /* 0x0000002827277c23 */ /* 0x100fe2000801080e */
[--C-:B------:R-:W-:Y:S01]  /*2d10*/  FFMA.FTZ R42, R42, UR40, -R14.reuse ;  /* 0x000000282a2a7c23 */ /* 0x100fe2000801080e */
[--C-:B------:R-:W-:Y:S01]  /*2d20*/  FFMA.FTZ R43, R43, UR40, -R14.reuse ;  /* 0x000000282b2b7c23 */ /* 0x100fe2000801080e */
[----:B------:R-:W-:Y:S01]  /*2d30*/  FFMA.FTZ R46, R46, UR40, -R14 ;  /* 0x000000282e2e7c23 */ /* 0x000fe2000801080e */
[----:B0-----:R-:W-:Y:S01]  /*2d40*/  FADD.FTZ R29, R9, R18 ;  /* 0x00000012091d7221 */ /* 0x001fe20000010000 */
[--C-:B------:R-:W-:Y:S01]  /*2d50*/  FFMA.FTZ R47, R47, UR40, -R14.reuse ;  /* 0x000000282f2f7c23 */ /* 0x100fe2000801080e */
[----:B------:R-:W0:Y:S01]  /*2d60*/  MUFU.EX2 R27, R27 ;  /* 0x0000001b001b7308 */ /* 0x000e220000000800 */
[--C-:B------:R-:W-:Y:S01]  /*2d70*/  FFMA.FTZ R50, R50, UR40, -R14.reuse ;  /* 0x0000002832327c23 */ /* 0x100fe2000801080e */
[----:B-1----:R-:W-:Y:S01]  /*2d80*/  FADD.FTZ R18, R8, R29 ;  /* 0x0000001d08127221 */ /* 0x002fe20000010000 */
[--C-:B------:R-:W-:Y:S01]  /*2d90*/  FFMA.FTZ R51, R51, UR40, -R14.reuse ;  /* 0x0000002833337c23 */ /* 0x100fe2000801080e */
[--C-:B------:R-:W-:Y:S01]  /*2da0*/  FFMA.FTZ R54, R54, UR40, -R14.reuse ;  /* 0x0000002836367c23 */ /* 0x100fe2000801080e */
[----:B------:R-:W-:Y:S01]  /*2db0*/  FFMA.FTZ R55, R55, UR40, -R14 ;  /* 0x0000002837377c23 */ /* 0x000fe2000801080e */
[----:B--2---:R-:W-:Y:S01]  /*2dc0*/  FADD.FTZ R29, R11, R18 ;  /* 0x000000120b1d7221 */ /* 0x004fe20000010000 */
[--C-:B------:R-:W-:Y:S01]  /*2dd0*/  FFMA.FTZ R58, R58, UR40, -R14.reuse ;  /* 0x000000283a3a7c23 */ /* 0x100fe2000801080e */
[----:B------:R-:W1:Y:S01]  /*2de0*/  MUFU.EX2 R30, R30 ;  /* 0x0000001e001e7308 */ /* 0x000e620000000800 */
[--C-:B------:R-:W-:Y:S01]  /*2df0*/  FFMA.FTZ R59, R59, UR40, -R14.reuse ;  /* 0x000000283b3b7c23 */ /* 0x100fe2000801080e */
[----:B------:R-:W-:Y:S01]  /*2e00*/  FADD.FTZ R18, R156, R29 ;  /* 0x0000001d9c127221 */ /* 0x000fe20000010000 */
[--C-:B------:R-:W-:Y:S01]  /*2e10*/  FFMA.FTZ R62, R62, UR40, -R14.reuse ;  /* 0x000000283e3e7c23 */ /* 0x100fe2000801080e */
[--C-:B------:R-:W-:Y:S01]  /*2e20*/  FFMA.FTZ R63, R63, UR40, -R14.reuse ;  /* 0x000000283f3f7c23 */ /* 0x100fe2000801080e */
[----:B------:R-:W-:Y:S01]  /*2e30*/  FFMA.FTZ R66, R66, UR40, -R14 ;  /* 0x0000002842427c23 */ /* 0x000fe2000801080e */
[----:B------:R-:W-:Y:S01]  /*2e40*/  FADD.FTZ R29, R13, R18 ;  /* 0x000000120d1d7221 */ /* 0x000fe20000010000 */
[--C-:B------:R-:W-:Y:S01]  /*2e50*/  FFMA.FTZ R67, R67, UR40, -R14.reuse ;  /* 0x0000002843437c23 */ /* 0x100fe2000801080e */
[----:B------:R-:W2:Y:S01]  /*2e60*/  MUFU.EX2 R31, R31 ;  /* 0x0000001f001f7308 */ /* 0x000ea20000000800 */
[----:B0-----:R-:W-:Y:S01]  /*2e70*/  FADD.FTZ R33, R26, R27 ;  /* 0x0000001b1a217221 */ /* 0x001fe20000010000 */
[----:B------:R-:W-:Y:S01]  /*2e80*/  FADD.FTZ R18, R10, R29 ;  /* 0x0000001d0a127221 */ /* 0x000fe20000010000 */
[--C-:B------:R-:W-:Y:S01]  /*2e90*/  FFMA.FTZ R70, R70, UR40, -R14.reuse ;  /* 0x0000002846467c23 */ /* 0x100fe2000801080e */
[--C-:B------:R-:W-:Y:S01]  /*2ea0*/  FFMA.FTZ R71, R71, UR40, -R14.reuse ;  /* 0x0000002847477c23 */ /* 0x100fe2000801080e */
[----:B------:R-:W-:Y:S01]  /*2eb0*/  FFMA.FTZ R74, R74, UR40, -R14 ;  /* 0x000000284a4a7c23 */ /* 0x000fe2000801080e */
[----:B------:R-:W-:Y:S01]  /*2ec0*/  FADD.FTZ R29, R17, R18 ;  /* 0x00000012111d7221 */ /* 0x000fe20000010000 */
[--C-:B------:R-:W-:Y:S01]  /*2ed0*/  FFMA.FTZ R75, R75, UR40, -R14.reuse ;  /* 0x000000284b4b7c23 */ /* 0x100fe2000801080e */
[----:B------:R-:W0:Y:S01]  /*2ee0*/  MUFU.EX2 R34, R34 ;  /* 0x0000002200227308 */ /* 0x000e220000000800 */
[----:B-1----:R-:W-:Y:S01]  /*2ef0*/  FADD.FTZ R20, R30, R33 ;  /* 0x000000211e147221 */ /* 0x002fe20000010000 */
[----:B------:R-:W-:Y:S01]  /*2f00*/  FADD.FTZ R18, R158, R29 ;  /* 0x0000001d9e127221 */ /* 0x000fe20000010000 */
[--C-:B------:R-:W-:Y:S01]  /*2f10*/  FFMA.FTZ R78, R78, UR40, -R14.reuse ;  /* 0x000000284e4e7c23 */ /* 0x100fe2000801080e */
[--C-:B------:R-:W-:Y:S01]  /*2f20*/  FFMA.FTZ R79, R79, UR40, -R14.reuse ;  /* 0x000000284f4f7c23 */ /* 0x100fe2000801080e */
[----:B------:R-:W-:Y:S01]  /*2f30*/  FFMA.FTZ R82, R82, UR40, -R14 ;  /* 0x0000002852527c23 */ /* 0x000fe2000801080e */
[----:B------:R-:W-:Y:S01]  /*2f40*/  FADD.FTZ R29, R15, R18 ;  /* 0x000000120f1d7221 */ /* 0x000fe20000010000 */
[----:B------:R-:W-:Y:S01]  /*2f50*/  FFMA.FTZ R83, R83, UR40, -R14 ;  /* 0x0000002853537c23 */ /* 0x000fe2000801080e */
[----:B------:R-:W1:Y:S01]  /*2f60*/  MUFU.EX2 R35, R35 ;  /* 0x0000002300237308 */ /* 0x000e620000000800 */
[----:B--2---:R-:W-:Y:S01]  /*2f70*/  FADD.FTZ R33, R31, R20 ;  /* 0x000000141f217221 */ /* 0x004fe20000010000 */
[----:B------:R-:W-:Y:S01]  /*2f80*/  FADD.FTZ R18, R12, R29 ;  /* 0x0000001d0c127221 */ /* 0x000fe20000010000 */
[--C-:B------:R-:W-:Y:S01]  /*2f90*/  FFMA.FTZ R86, R86, UR40, -R14.reuse ;  /* 0x0000002856567c23 */ /* 0x100fe2000801080e */
[----:B------:R-:W-:Y:S01]  /*2fa0*/  FFMA.FTZ R14, R87, UR40, -R14 ;  /* 0x00000028570e7c23 */ /* 0x000fe2000801080e */
[----:B------:R-:W-:Y:S01]  /*2fb0*/  F2FP.SATFINITE.E4M3.F32.PACK_AB_MERGE_C R10, R17, R10, RZ ;  /* 0x0000000a110a723e */ /* 0x000fe200048070ff */
[C---:B------:R-:W-:Y:S01]  /*2fc0*/  FADD.FTZ R29, R53.reuse, R18 ;  /* 0x00000012351d7221 */ /* 0x040fe20000010000 */
[----:B------:R-:W-:Y:S01]  /*2fd0*/  F2FP.SATFINITE.E4M3.F32.PACK_AB_MERGE_C R12, R53, R12, RZ ;  /* 0x0000000c350c723e */ /* 0x000fe200048070ff */
[----:B------:R-:W2:Y:S01]  /*2fe0*/  MUFU.EX2 R38, R38 ;  /* 0x0000002600267308 */ /* 0x000ea20000000800 */
[----:B0-----:R-:W-:Y:S01]  /*2ff0*/  FADD.FTZ R20, R34, R33 ;  /* 0x0000002122147221 */ /* 0x001fe20000010000 */
[----:B------:R-:W-:Y:S01]  /*3000*/  FADD.FTZ R18, R168, R29 ;  /* 0x0000001da8127221 */ /* 0x000fe20000010000 */
[----:B------:R-:W-:-:S02]  /*3010*/  F2FP.SATFINITE.E4M3.F32.PACK_AB_MERGE_C R30, R31, R30, RZ ;  /* 0x0000001e1f1e723e */ /* 0x000fc400048070ff */
[----:B------:R-:W-:Y:S01]  /*3020*/  F2FP.SATFINITE.E4M3.F32.PACK_AB_MERGE_C R156, R13, R156, R10 ;  /* 0x0000009c0d9c723e */ /* 0x000fe2000480700a */
[----:B------:R-:W-:Y:S01]  /*3030*/  FADD.FTZ R29, R19, R18 ;  /* 0x00000012131d7221 */ /* 0x000fe20000010000 */
[----:B------:R-:W-:Y:S01]  /*3040*/  F2FP.SATFINITE.E4M3.F32.PACK_AB_MERGE_C R158, R15, R158, R12 ;  /* 0x0000009e0f9e723e */ /* 0x000fe2000480700c */
[----:B------:R-:W0:Y:S01]  /*3050*/  MUFU.EX2 R39, R39 ;  /* 0x0000002700277308 */ /* 0x000e220000000800 */
[----:B-1----:R-:W-:Y:S01]  /*3060*/  FADD.FTZ R33, R35, R20 ;  /* 0x0000001423217221 */ /* 0x002fe20000010000 */
[----:B------:R-:W-:Y:S01]  /*3070*/  FADD.FTZ R18, R60, R29 ;  /* 0x0000001d3c127221 */ /* 0x000fe20000010000 */
[----:B------:R-:W-:Y:S02]  /*3080*/  F2FP.SATFINITE.E4M3.F32.PACK_AB_MERGE_C R60, R61, R60, RZ ;  /* 0x0000003c3d3c723e */ /* 0x000fe400048070ff */
[----:B------:R-:W-:Y:S01]  /*3090*/  F2FP.SATFINITE.E4M3.F32.PACK_AB_MERGE_C R153, R27, R26, R30 ;  /* 0x0000001a1b99723e */ /* 0x000fe2000480701e */
[----:B------:R-:W-:Y:S01]  /*30a0*/  FADD.FTZ R29, R61, R18 ;  /* 0x000000123d1d7221 */ /* 0x000fe20000010000 */
[----:B------:R-:W-:Y:S01]  /*30b0*/  F2FP.SATFINITE.E4M3.F32.PACK_AB_MERGE_C R168, R19, R168, R60 ;  /* 0x000000a813a8723e */ /* 0x000fe2000480703c */
[----:B------:R-:W1:Y:S01]  /*30c0*/  MUFU.EX2 R42, R42 ;  /* 0x0000002a002a7308 */ /* 0x000e620000000800 */
[----:B--2---:R-:W-:Y:S01]  /*30d0*/  FADD.FTZ R20, R38, R33 ;  /* 0x0000002126147221 */ /* 0x004fe20000010000 */
[----:B------:R-:W-:-:S06]  /*30e0*/  FADD.FTZ R18, R170, R29 ;  /* 0x0000001daa127221 */ /* 0x000fcc0000010000 */
[----:B------:R-:W2:Y:S01]  /*30f0*/  MUFU.EX2 R43, R43 ;  /* 0x0000002b002b7308 */ /* 0x000ea20000000800 */
[C---:B0-----:R-:W-:Y:S01]  /*3100*/  FADD.FTZ R33, R39.reuse, R20 ;  /* 0x0000001427217221 */ /* 0x041fe20000010000 */
[----:B------:R-:W-:-:S04]  /*3110*/  F2FP.SATFINITE.E4M3.F32.PACK_AB_MERGE_C R38, R39, R38, RZ ;  /* 0x000000262726723e */ /* 0x000fc800048070ff */
[----:B------:R-:W-:Y:S02]  /*3120*/  F2FP.SATFINITE.E4M3.F32.PACK_AB_MERGE_C R155, R35, R34, R38 ;  /* 0x00000022239b723e */ /* 0x000fe40004807026 */
[----:B------:R-:W0:Y:S01]  /*3130*/  MUFU.EX2 R46, R46 ;  /* 0x0000002e002e7308 */ /* 0x000e220000000800 */
[----:B-1----:R-:W-:-:S07]  /*3140*/  FADD.FTZ R20, R42, R33 ;  /* 0x000000212a147221 */ /* 0x002fce0000010000 */
[----:B------:R-:W1:Y:S01]  /*3150*/  MUFU.EX2 R47, R47 ;  /* 0x0000002f002f7308 */ /* 0x000e620000000800 */
[----:B--2---:R-:W-:-:S07]  /*3160*/  FADD.FTZ R33, R43, R20 ;  /* 0x000000142b217221 */ /* 0x004fce0000010000 */
[----:B------:R-:W2:Y:S01]  /*3170*/  MUFU.EX2 R50, R50 ;  /* 0x0000003200327308 */ /* 0x000ea20000000800 */
[----:B0-----:R-:W-:-:S07]  /*3180*/  FADD.FTZ R20, R46, R33 ;  /* 0x000000212e147221 */ /* 0x001fce0000010000 */
[----:B------:R-:W0:Y:S01]  /*3190*/  MUFU.EX2 R51, R51 ;  /* 0x0000003300337308 */ /* 0x000e220000000800 */
[C---:B-1----:R-:W-:Y:S01]  /*31a0*/  FADD.FTZ R33, R47.reuse, R20 ;  /* 0x000000142f217221 */ /* 0x042fe20000010000 */
[----:B------:R-:W-:-:S04]  /*31b0*/  F2FP.SATFINITE.E4M3.F32.PACK_AB_MERGE_C R46, R47, R46, RZ ;  /* 0x0000002e2f2e723e */ /* 0x000fc800048070ff */
[----:B------:R-:W-:Y:S02]  /*31c0*/  F2FP.SATFINITE.E4M3.F32.PACK_AB_MERGE_C R157, R43, R42, R46 ;  /* 0x0000002a2b9d723e */ /* 0x000fe4000480702e */
[----:B------:R-:W1:Y:S01]  /*31d0*/  MUFU.EX2 R54, R54 ;  /* 0x0000003600367308 */ /* 0x000e620000000800 */
[----:B--2---:R-:W-:-:S07]  /*31e0*/  FADD.FTZ R20, R50, R33 ;  /* 0x0000002132147221 */ /* 0x004fce0000010000 */
[----:B------:R-:W2:Y:S01]  /*31f0*/  MUFU.EX2 R55, R55 ;  /* 0x0000003700377308 */ /* 0x000ea20000000800 */
[----:B0-----:R-:W-:-:S07]  /*3200*/  FADD.FTZ R33, R51, R20 ;  /* 0x0000001433217221 */ /* 0x001fce0000010000 */
[----:B------:R-:W0:Y:S01]  /*3210*/  MUFU.EX2 R58, R58 ;  /* 0x0000003a003a7308 */ /* 0x000e220000000800 */
[----:B-1----:R-:W-:-:S07]  /*3220*/  FADD.FTZ R20, R54, R33 ;  /* 0x0000002136147221 */ /* 0x002fce0000010000 */
[----:B------:R-:W1:Y:S01]  /*3230*/  MUFU.EX2 R59, R59 ;  /* 0x0000003b003b7308 */ /* 0x000e620000000800 */
[C---:B--2---:R-:W-:Y:S01]  /*3240*/  FADD.FTZ R33, R55.reuse, R20 ;  /* 0x0000001437217221 */ /* 0x044fe20000010000 */
[----:B------:R-:W-:-:S04]  /*3250*/  F2FP.SATFINITE.E4M3.F32.PACK_AB_MERGE_C R54, R55, R54, RZ ;  /* 0x000000363736723e */ /* 0x000fc800048070ff */
[----:B------:R-:W-:Y:S02]  /*3260*/  F2FP.SATFINITE.E4M3.F32.PACK_AB_MERGE_C R159, R51, R50, R54 ;  /* 0x00000032339f723e */ /* 0x000fe40004807036 */
[----:B------:R-:W2:Y:S01]  /*3270*/  MUFU.EX2 R62, R62 ;  /* 0x0000003e003e7308 */ /* 0x000ea20000000800 */
[----:B0-----:R-:W-:-:S07]  /*3280*/  FADD.FTZ R20, R58, R33 ;  /* 0x000000213a147221 */ /* 0x001fce0000010000 */
[----:B------:R-:W0:Y:S01]  /*3290*/  MUFU.EX2 R63, R63 ;  /* 0x0000003f003f7308 */ /* 0x000e220000000800 */
[----:B-1----:R-:W-:-:S07]  /*32a0*/  FADD.FTZ R33, R59, R20 ;  /* 0x000000143b217221 */ /* 0x002fce0000010000 */
[----:B------:R-:W1:Y:S01]  /*32b0*/  MUFU.EX2 R66, R66 ;  /* 0x0000004200427308 */ /* 0x000e620000000800 */
[----:B--2---:R-:W-:-:S07]  /*32c0*/  FADD.FTZ R20, R62, R33 ;  /* 0x000000213e147221 */ /* 0x004fce0000010000 */
[----:B------:R-:W2:Y:S01]  /*32d0*/  MUFU.EX2 R21, R21 ;  /* 0x0000001500157308 */ /* 0x000ea20000000800 */
[----:B0-----:R-:W-:Y:S01]  /*32e0*/  FADD.FTZ R33, R63, R20 ;  /* 0x000000143f217221 */ /* 0x001fe20000010000 */
[----:B------:R-:W-:Y:S02]  /*32f0*/  F2FP.SATFINITE.E4M3.F32.PACK_AB_MERGE_C R20, R5, R4, RZ ;  /* 0x000000040514723e */ /* 0x000fe400048070ff */
[----:B------:R-:W-:Y:S02]  /*3300*/  F2FP.SATFINITE.E4M3.F32.PACK_AB_MERGE_C R62, R63, R62, RZ ;  /* 0x0000003e3f3e723e */ /* 0x000fe400048070ff */
[----:B------:R-:W-:Y:S02]  /*3310*/  F2FP.SATFINITE.E4M3.F32.PACK_AB_MERGE_C R152, R7, R152, R20 ;  /* 0x000000980798723e */ /* 0x000fe40004807014 */
[----:B------:R-:W0:Y:S01]  /*3320*/  MUFU.EX2 R67, R67 ;  /* 0x0000004300437308 */ /* 0x000e220000000800 */
[----:B-1----:R-:W-:Y:S01]  /*3330*/  FADD.FTZ R4, R66, R33 ;  /* 0x0000002142047221 */ /* 0x002fe20000010000 */
[----:B------:R-:W-:-:S06]  /*3340*/  F2FP.SATFINITE.E4M3.F32.PACK_AB_MERGE_C R169, R59, R58, R62 ;  /* 0x0000003a3ba9723e */ /* 0x000fcc000480703e */
[----:B------:R-:W1:Y:S01]  /*3350*/  MUFU.EX2 R70, R70 ;  /* 0x0000004600467308 */ /* 0x000e620000000800 */
[----:B--2---:R-:W-:Y:S01]  /*3360*/  FADD.FTZ R5, R21, R18 ;  /* 0x0000001215057221 */ /* 0x004fe20000010000 */
        /* <DEDUP_REMOVED lines=9> */
[C---:B0-----:R-:W-:Y:S01]  /*3400*/  FADD.FTZ R11, R71.reuse, R8 ;  /* 0x00000008470b7221 */ /* 0x041fe20000010000 */
[----:B------:R-:W-:-:S04]  /*3410*/  F2FP.SATFINITE.E4M3.F32.PACK_AB_MERGE_C R70, R71, R70, RZ ;  /* 0x000000464746723e */ /* 0x000fc800048070ff */
[----:B------:R-:W-:Y:S02]  /*3420*/  F2FP.SATFINITE.E4M3.F32.PACK_AB_MERGE_C R171, R67, R66, R70 ;  /* 0x0000004243ab723e */ /* 0x000fe40004807046 */
        /* <DEDUP_REMOVED lines=11> */
[----:B--2---:R-:W-:-:S07]  /*34e0*/  FADD.FTZ R5, R23, R4 ;  /* 0x0000000417057221 */ /* 0x004fce0000010000 */
[----:B------:R-:W2:Y:S01]  /*34f0*/  MUFU.EX2 R77, R77 ;  /* 0x0000004d004d7308 */ /* 0x000ea20000000800 */
[----:B0-----:R-:W-:-:S07]  /*3500*/  FADD.FTZ R8, R78, R11 ;  /* 0x0000000b4e087221 */ /* 0x001fce0000010000 */
[----:B------:R-:W0:Y:S01]  /*3510*/  MUFU.EX2 R79, R79 ;  /* 0x0000004f004f7308 */ /* 0x000e220000000800 */
[----:B-1----:R-:W-:-:S07]  /*3520*/  FADD.FTZ R4, R76, R5 ;  /* 0x000000054c047221 */ /* 0x002fce0000010000 */
[----:B------:R-:W1:Y:S01]  /*3530*/  MUFU.EX2 R174, R174 ;  /* 0x000000ae00ae7308 */ /* 0x000e620000000800 */
[C---:B--2---:R-:W-:Y:S01]  /*3540*/  F2FP.SATFINITE.E4M3.F32.PACK_AB_MERGE_C R76, R77.reuse, R76, RZ ;  /* 0x0000004c4d4c723e */ /* 0x044fe200048070ff */
[----:B------:R-:W-:-:S03]  /*3550*/  FADD.FTZ R77, R77, R4 ;  /* 0x000000044d4d7221 */ /* 0x000fc60000010000 */
[----:B------:R-:W-:-:S03]  /*3560*/  F2FP.SATFINITE.E4M3.F32.PACK_AB_MERGE_C R172, R23, R172, R76 ;  /* 0x000000ac17ac723e */ /* 0x000fc6000480704c */
        /* <DEDUP_REMOVED lines=13> */
[----:B--2---:R-:W-:Y:S01]  /*3640*/  FADD.FTZ R4, R84, R5 ;  /* 0x0000000554047221 */ /* 0x004fe20000010000 */
[----:B------:R-:W-:-:S03]  /*3650*/  F2FP.SATFINITE.E4M3.F32.PACK_AB_MERGE_C R84, R25, R84, RZ ;  /* 0x000000541954723e */ /* 0x000fc600048070ff */
[----:B------:R-:W-:Y:S01]  /*3660*/  FADD.FTZ R5, R25, R4 ;  /* 0x0000000419057221 */ /* 0x000fe20000010000 */
[----:B------:R-:W-:Y:S01]  /*3670*/  F2FP.SATFINITE.E4M3.F32.PACK_AB_MERGE_C R174, R81, R174, R84 ;  /* 0x000000ae51ae723e */ /* 0x000fe20004807054 */
[----:B0-----:R-:W-:Y:S01]  /*3680*/  FADD.FTZ R8, R86, R17 ;  /* 0x0000001156087221 */ /* 0x001fe20000010000 */
[----:B-1----:R-:W-:-:S03]  /*3690*/  F2FP.SATFINITE.E4M3.F32.PACK_AB_MERGE_C R86, R11, R86, RZ ;  /* 0x000000560b56723e */ /* 0x002fc600048070ff */
[----:B------:R-:W-:Y:S01]  /*36a0*/  FADD.FTZ R4, R11, R8 ;  /* 0x000000080b047221 */ /* 0x000fe20000010000 */
[----:B------:R-:W-:Y:S01]  /*36b0*/  F2FP.SATFINITE.E4M3.F32.PACK_AB_MERGE_C R175, R83, R82, R86 ;  /* 0x0000005253af723e */ /* 0x000fe20004807056 */
[----:B------:R-:W-:Y:S06]  /*36c0*/  @!P0 BRA `(.L_x_18) ;  /* 0x0000000000048947 */ /* 0x000fec0003800000 */
[----:B------:R-:W-:Y:S01]  /*36d0*/  BPT.TRAP 0x1 ;  /* 0x000000040000795c */ /* 0x000fe20000300000 */
.L_x_18:
[----:B------:R0:W1:Y:S01]  /*36e0*/  SYNCS.PHASECHK.TRANS64.TRYWAIT P1, [UR41+0x38850], R6 ;  /* 0x03885006ff0075a7 */ /* 0x0000620008020169 */
[----:B------:R-:W-:Y:S05]  /*36f0*/  @!P0 BRA `(.L_x_19) ;  /* 0x0000000000048947 */ /* 0x000fea0003800000 */
[----:B------:R-:W-:Y:S01]  /*3700*/  BPT.TRAP 0x1 ;  /* 0x000000040000795c */ /* 0x000fe20000300000 */
.L_x_19:
[----:B-1----:R-:W-:Y:S05]  /*3710*/  @P1 BRA `(.L_x_20) ;  /* 0x0000000000081947 */ /* 0x002fea0003800000 */
[----:B------:R-:W1:Y:S02]  /*3720*/  SYNCS.PHASECHK.TRANS64.TRYWAIT P1, [UR41+0x38850], R6 ;  /* 0x03885006ff0075a7 */ /* 0x000e640008020169 */
[----:B-1----:R-:W-:Y:S05]  /*3730*/  @!P1 BRA `(.L_x_21) ;  /* 0x000000bc00ec9947 */ /* 0x002fea0003800000 */
.L_x_20:
[----:B------:R2:W-:Y:S01]  /*3740*/  BAR.SYNC.DEFER_BLOCKING R2, 0x100 ;  /* 0x000400020000751d */ /* 0x0005e20000010000 */
[----:B------:R-:W-:-:S04]  /*3750*/  UIADD3 UR6, UR41, 0x400, URZ ;  /* 0x0000040029067890 */ /* 0x000fc8000fffe03f */
[----:B------:R-:W-:Y:S01]  /*3760*/  USHF.R.U32.HI UR6, URZ, 0x4, UR6 ;  /* 0x000000043f067899 */ /* 0x000fe20008011606 */
[----:B------:R-:W-:Y:S01]  /*3770*/  UMOV UR51, 0x40000040 ;  /* 0x4000004000337882 */ /* 0x000fe20000000000 */
[----:B------:R-:W-:Y:S02]  /*3780*/  UMOV UR7, 0x40000040 ;  /* 0x4000004000077882 */ /* 0x000fe40000000000 */
[----:B------:R-:W-:-:S04]  /*3790*/  ULOP3.LUT UR6, UR6, 0x3fff, URZ, 0xc0, !UPT ;  /* 0x00003fff06067892 */ /* 0x000fc8000f8ec03f */
[----:B------:R-:W-:-:S04]  /*37a0*/  ULOP3.LUT UR50, UR6, 0x10000, URZ, 0xfc, !UPT ;  /* 0x0001000006327892 */ /* 0x000fc8000f8efc3f */
[----:B------:R-:W-:Y:S01]  /*37b0*/  UIADD3 UR6, UR50, 0x2, URZ ;  /* 0x0000000232067890 */ /* 0x000fe2000fffe03f */
[----:B------:R-:W-:-:S06]  /*37c0*/  WARPGROUP.ARRIVE ;  /* 0x00000000000079c5 */ /* 0x000fcc0000000000 */
[----:B------:R-:W-:Y:S03]  /*37d0*/  QGMMA.64x256x32.F32.E4M3.E4M3 R24, R152, gdesc[UR48], RZ, !UPT, gsb0 ;  /* 0x03e0003098187df3 */ /* 0x000fe6000c0008ff */
[----:B------:R-:W3:Y:S01]  /*37e0*/  S2UR UR51, SR_CgaCtaId ;  /* 0x00000000003379c3 */ /* 0x000ee20000008800 */
[----:B------:R-:W-:Y:S02]  /*37f0*/  WARPGROUP.DEPBAR.LE gsb0, 0x0 ;  /* 0x00008000000079c5 */ /* 0x000fe40000010000 */
[----:B------:R-:W-:-:S15]  /*3800*/  WARPGROUP.ARRIVE ;  /* 0x00000000000079c5 */ /* 0x000fde0000000000 */
[----:B------:R-:W-:-:S07]  /*3810*/  NOP ;  /* 0x0000000000007918 */ /* 0x000fce0000000000 */
[----:B------:R-:W-:Y:S01]  /*3820*/  QGMMA.64x256x32.F32.E4M3.E4M3 R24, R156, gdesc[UR4], R24, gsb0 ;  /* 0x03e000049c187df3 */ /* 0x000fe20008000818 */
[----:B------:R-:W-:Y:S01]  /*3830*/  UIADD3 UR6, UR50, 0x4, URZ ;  /* 0x0000000432067890 */ /* 0x000fe2000fffe03f */
[----:B------:R-:W-:Y:S01]  /*3840*/  UMOV UR7, 0x40000040 ;  /* 0x4000004000077882 */ /* 0x000fe20000000000 */
[----:B------:R-:W-:Y:S02]  /*3850*/  WARPGROUP.DEPBAR.LE gsb0, 0x0 ;  /* 0x00008000000079c5 */ /* 0x000fe40000010000 */
[----:B------:R-:W-:-:S15]  /*3860*/  WARPGROUP.ARRIVE ;  /* 0x00000000000079c5 */ /* 0x000fde0000000000 */
[----:B------:R-:W-:-:S08]  /*3870*/  NOP ;  /* 0x0000000000007918 */ /* 0x000fd00000000000 */
[----:B------:R-:W-:Y:S01]  /*3880*/  QGMMA.64x256x32.F32.E4M3.E4M3 R24, R168, gdesc[UR4], R24, gsb0 ;  /* 0x03e00004a8187df3 */ /* 0x000fe20008000818 */
[----:B------:R-:W-:Y:S01]  /*3890*/  UIADD3 UR6, UR50, 0x6, URZ ;  /* 0x0000000632067890 */ /* 0x000fe2000fffe03f */
[----:B------:R-:W-:Y:S01]  /*38a0*/  UMOV UR7, 0x40000040 ;  /* 0x4000004000077882 */ /* 0x000fe20000000000 */
[----:B------:R-:W-:Y:S02]  /*38b0*/  WARPGROUP.DEPBAR.LE gsb0, 0x0 ;  /* 0x00008000000079c5 */ /* 0x000fe40000010000 */
[----:B------:R-:W-:-:S15]  /*38c0*/  WARPGROUP.ARRIVE ;  /* 0x00000000000079c5 */ /* 0x000fde0000000000 */
[----:B------:R-:W-:-:S08]  /*38d0*/  NOP ;  /* 0x0000000000007918 */ /* 0x000fd00000000000 */
[----:B------:R-:W-:Y:S03]  /*38e0*/  QGMMA.64x256x32.F32.E4M3.E4M3 R24, R172, gdesc[UR4], R24, gsb0 ;  /* 0x03e00004ac187df3 */ /* 0x000fe60008000818 */
[----:B------:R-:W-:Y:S02]  /*38f0*/  WARPGROUP.DEPBAR.LE gsb0, 0x0 ;  /* 0x00008000000079c5 */ /* 0x000fe40000010000 */
[----:B--23--:R-:W-:Y:S05]  /*3900*/  @!P0 BRA `(.L_x_22) ;  /* 0x0000000000048947 */ /* 0x00cfea0003800000 */
[----:B------:R-:W-:Y:S01]  /*3910*/  BPT.TRAP 0x1 ;  /* 0x000000040000795c */ /* 0x000fe20000300000 */
.L_x_22:
[----:B------:R-:W-:Y:S02]  /*3920*/  UIADD3 UR44, UR44, -0x2, URZ ;  /* 0xfffffffe2c2c7890 */ /* 0x000fe4000fffe03f */
[----:B------:R-:W-:Y:S02]  /*3930*/  UIADD3 UR6, UR41, 0x38860, URZ ;  /* 0x0003886029067890 */ /* 0x000fe4000fffe03f */
[----:B------:R-:W-:Y:S02]  /*3940*/  UISETP.GE.AND UP0, UPT, UR44, UR39, UPT ;  /* 0x000000272c00728c */ /* 0x000fe4000bf06270 */
[----:B------:R-:W-:-:S04]  /*3950*/  UPRMT UR6, UR51, 0x654, UR6 ;  /* 0x0000065433067896 */ /* 0x000fc80008000006 */
[----:B------:R-:W-:-:S05]  /*3960*/  PLOP3.LUT P1, PT, PT, PT, UP0, 0x80, 0x0 ;  /* 0x000000000000781c */ /* 0x000fca0003f2f008 */
[----:B------:R-:W-:Y:S08]  /*3970*/  SYNCS.ARRIVE.TRANS64.RED.A1T0 RZ, [UR6], RZ ;  /* 0x000000ffffff79a7 */ /* 0x000ff00008100406 */
[----:B------:R-:W-:Y:S05]  /*3980*/  @!P1 BRA `(.L_x_23) ;  /* 0x00000020009c9947 */ /* 0x000fea0003800000 */
[----:B-1----:R-:W-:Y:S01]  /*3990*/  IMAD.MOV.U32 R7, RZ, RZ, R164 ;  /* 0x000000ffff077224 */ /* 0x002fe200078e00a4 */
[----:B------:R-:W-:Y:S01]  /*39a0*/  UMOV UR43, URZ ;  /* 0x0000003f002b7c82 */ /* 0x000fe20008000000 */
[----:B0-----:R-:W-:Y:S01]  /*39b0*/  IMAD.MOV.U32 R6, RZ, RZ, R3 ;  /* 0x000000ffff067224 */ /* 0x001fe200078e0003 */
[----:B------:R-:W-:-:S06]  /*39c0*/  UMOV UR6, URZ ;  /* 0x0000003f00067c82 */ /* 0x000fcc0008000000 */
.L_x_34:
[----:B------:R-:W-:Y:S01]  /*39d0*/  UIADD3 UR6, UR6, 0x1, URZ ;  /* 0x0000000106067890 */ /* 0x000fe2000fffe03f */
[----:B0-----:R-:W-:Y:S01]  /*39e0*/  IMAD.U32 R0, RZ, RZ, UR44 ;  /* 0x0000002cff007e24 */ /* 0x001fe2000f8e00ff */
[----:B------:R-:W-:Y:S02]  /*39f0*/  UIADD3 UR44, UR44, -0x1, URZ ;  /* 0xffffffff2c2c7890 */ /* 0x000fe4000fffe03f */
[----:B------:R-:W-:Y:S02]  /*3a00*/  UISETP.NE.AND UP0, UPT, UR6, 0x2, UPT ;  /* 0x000000020600788c */ /* 0x000fe4000bf05270 */
[----:B------:R-:W-:Y:S02]  /*3a10*/  ISETP.GT.AND P1, PT, R0, UR39, PT ;  /* 0x0000002700007c0c */ /* 0x000fe4000bf24270 */
[----:B------:R-:W-:Y:S02]  /*3a20*/  USEL UR7, URZ, 0x1, UP0 ;  /* 0x000000013f077887 */ /* 0x000fe40008000000 */
[----:B------:R-:W-:-:S02]  /*3a30*/  USEL UR45, UR6, URZ, UP0 ;  /* 0x0000003f062d7287 */ /* 0x000fc40008000000 */
[----:B------:R-:W-:Y:S01]  /*3a40*/  ULOP3.LUT UR43, UR43, UR7, URZ, 0x3c, !UPT ;  /* 0x000000072b2b7292 */ /* 0x000fe2000f8e3c3f */
[----:B------:R-:W-:Y:S11]  /*3a50*/  @!P0 BRA `(.L_x_24) ;  /* 0x0000000000048947 */ /* 0x000ff60003800000 */
[----:B------:R-:W-:Y:S01]  /*3a60*/  BPT.TRAP 0x1 ;  /* 0x000000040000795c */ /* 0x000fe20000300000 */
.L_x_24:
[----:B------:R-:W-:Y:S01]  /*3a70*/  IMAD.U32 R0, RZ, RZ, UR43 ;  /* 0x0000002bff007e24 */ /* 0x000fe2000f8e00ff */
[----:B------:R-:W-:-:S04]  /*3a80*/  ULEA UR49, UR45, UR41, 0x3 ;  /* 0x000000292d317291 */ /* 0x000fc8000f8e183f */
[----:B------:R-:W-:-:S04]  /*3a90*/  SHF.L.U32 R0, R0, 0x1f, RZ ;  /* 0x0000001f00007819 */ /* 0x000fc800000006ff */
[----:B------:R-:W-:-:S13]  /*3aa0*/  R2UR UR52, R0 ;  /* 0x00000000003472ca */ /* 0x000fda00000e0000 */
[----:B------:R-:W-:-:S04]  /*3ab0*/  IMAD.U32 R0, RZ, RZ, UR52 ;  /* 0x00000034ff007e24 */ /* 0x000fc8000f8e00ff */
[----:B------:R0:W1:Y:S01]  /*3ac0*/  SYNCS.PHASECHK.TRANS64.TRYWAIT P2, [UR49+0x38830], R0 ;  /* 0x03883000ff0075a7 */ /* 0x0000620008040171 */
[----:B------:R-:W-:Y:S05]  /*3ad0*/  @!P0 BRA `(.L_x_25) ;  /* 0x0000000000048947 */ /* 0x000fea0003800000 */
[----:B------:R-:W-:Y:S01]  /*3ae0*/  BPT.TRAP 0x1 ;  /* 0x000000040000795c */ /* 0x000fe20000300000 */
.L_x_25:
[----:B-1----:R-:W-:Y:S05]  /*3af0*/  @P2 BRA `(.L_x_26) ;  /* 0x00000000000c2947 */ /* 0x002fea0003800000 */
[----:B0-----:R-:W-:-:S04]  /*3b00*/  IMAD.U32 R0, RZ, RZ, UR52 ;  /* 0x00000034ff007e24 */ /* 0x001fc8000f8e00ff */
[----:B------:R-:W0:Y:S02]  /*3b10*/  SYNCS.PHASECHK.TRANS64.TRYWAIT P2, [UR49+0x38830], R0 ;  /* 0x03883000ff0075a7 */ /* 0x000e240008040171 */
[----:B0-----:R-:W-:Y:S05]  /*3b20*/  @!P2 BRA `(.L_x_27) ;  /* 0x000000bc0008a947 */ /* 0x001fea0003800000 */
.L_x_26:
[----:B------:R-:W-:Y:S01]  /*3b30*/  ULEA UR30, UR45, UR48, 0xb ;  /* 0x000000302d1e7291 */ /* 0x000fe2000f8e583f */
[----:B------:R-:W-:Y:S01]  /*3b40*/  WARPGROUP.ARRIVE ;  /* 0x00000000000079c5 */ /* 0x000fe20000000000 */
[----:B------:R-:W-:Y:S01]  /*3b50*/  UMOV UR31, 0x40000040 ;  /* 0x40000040001f7882 */ /* 0x000fe20000000000 */
[----:B------:R-:W-:Y:S01]  /*3b60*/  UMOV UR27, 0x40000040 ;  /* 0x40000040001b7882 */ /* 0x000fe20000000000 */
[----:B------:R-:W-:Y:S01]  /*3b70*/  UIADD3 UR26, UR30, 0x2, URZ ;  /* 0x000000021e1a7890 */ /* 0x000fe2000fffe03f */
[----:B0-----:R-:W-:Y:S01]  /*3b80*/  IADD3 R0, -R16, 0xb, RZ ;  /* 0x0000000b10007810 */ /* 0x001fe20007ffe1ff */
[----:B------:R-:W-:Y:S01]  /*3b90*/  UIADD3 UR22, UR30, 0x4, URZ ;  /* 0x000000041e167890 */ /* 0x000fe2000fffe03f */
[----:B------:R-:W-:Y:S02]  /*3ba0*/  UMOV UR23, 0x40000040 ;  /* 0x4000004000177882 */ /* 0x000fe40000000000 */
[----:B------:R-:W-:Y:S01]  /*3bb0*/  QGMMA.64x128x32.F32.E4M3.E4M3 R152, gdesc[UR28], RZ, !UPT, gsb0 ;  /* 0x01e000001c9879f3 */ /* 0x000fe2000c0008ff */
[----:B------:R-:W-:Y:S01]  /*3bc0*/  UIADD3 UR18, UR30, 0x6, URZ ;  /* 0x000000061e127890 */ /* 0x000fe2000fffe03f */
[----:B------:R-:W-:Y:S01]  /*3bd0*/  UMOV UR19, 0x40000040 ;  /* 0x4000004000137882 */ /* 0x000fe20000000000 */
        /* <DEDUP_REMOVED lines=8> */
[----:B------:R-:W-:-:S02]  /*3c60*/  WARPGROUP.DEPBAR.LE gsb0, 0x0 ;  /* 0x00008000000079c5 */ /* 0x000fc40000010000 */
        /* <DEDUP_REMOVED lines=24> */
.L_x_28:
[----:B------:R-:W-:Y:S01]  /*3df0*/  FMNMX.FTZ R8, R152, R6, !PT ;  /* 0x0000000698087209 */ /* 0x000fe20007810000 */
[----:B------:R-:W-:Y:S01]  /*3e00*/  IMAD.U32 R12, RZ, RZ, UR40 ;  /* 0x00000028ff0c7e24 */ /* 0x000fe2000f8e00ff */
[----:B------:R-:W-:Y:S02]  /*3e10*/  UIADD3 UR6, UR49, 0x38840, URZ ;  /* 0x0003884031067890 */ /* 0x000fe4000fffe03f */
[----:B------:R-:W-:Y:S02]  /*3e20*/  FMNMX.FTZ R3, R153, R8, !PT ;  /* 0x0000000899037209 */ /* 0x000fe40007810000 */
[----:B------:R-:W-:Y:S02]  /*3e30*/  UPRMT UR6, UR51, 0x654, UR6 ;  /* 0x0000065433067896 */ /* 0x000fe40008000006 */
[----:B------:R-:W-:-:S04]  /*3e40*/  FMNMX.FTZ R8, R156, R3, !PT ;  /* 0x000000039c087209 */ /* 0x000fc80007810000 */
[----:B------:R-:W-:-:S03]  /*3e50*/  FMNMX.FTZ R3, R157, R8, !PT ;  /* 0x000000089d037209 */ /* 0x000fc60007810000 */
[----:B------:R-:W-:Y:S01]  /*3e60*/  SYNCS.ARRIVE.TRANS64.RED.A1T0 RZ, [UR6], RZ ;  /* 0x000000ffffff79a7 */ /* 0x000fe20008100406 */
[----:B------:R-:W-:-:S04]  /*3e70*/  FMNMX.FTZ R8, R160, R3, !PT ;  /* 0x00000003a0087209 */ /* 0x000fc80007810000 */
        /* <DEDUP_REMOVED lines=26> */
[----:B------:R-:W-:-:S05]  /*4020*/  FMNMX.FTZ R10, R213, R8, !PT ;  /* 0x00000008d50a7209 */ /* 0x000fca0007810000 */
[----:B------:R-:W1:Y:S02]  /*4030*/  SHFL.BFLY PT, R3, R10, 0x2, 0x1f ;  /* 0x0c401f000a037f89 */ /* 0x000e6400000e0000 */
[----:B-1----:R-:W-:-:S05]  /*4040*/  FMNMX.FTZ R11, R10, R3, !PT ;  /* 0x000000030a0b7209 */ /* 0x002fca0007810000 */
[----:B------:R-:W1:Y:S02]  /*4050*/  SHFL.BFLY PT, R8, R11, 0x1, 0x1f ;  /* 0x0c201f000b087f89 */ /* 0x000e6400000e0000 */
[----:B-1----:R-:W-:-:S05]  /*4060*/  FMNMX.FTZ R3, R11, R8, !PT ;  /* 0x000000080b037209 */ /* 0x002fca0007810000 */
[----:B------:R-:W-:-:S04]  /*4070*/  FADD.FTZ R6, -R3, R6 ;  /* 0x0000000603067221 */ /* 0x000fc80000010100 */
[----:B------:R-:W-:Y:S01]  /*4080*/  FMUL.FTZ R8, R6, UR40 ;  /* 0x0000002806087c20 */ /* 0x000fe20008410000 */
[----:B------:R-:W-:-:S01]  /*4090*/  FFMA.FTZ R6, R3, R12, -8 ;  /* 0xc100000003067423 */ /* 0x000fc2000001000c */
[----:B------:R-:W-:-:S03]  /*40a0*/  FMNMX.FTZ R12, R154, R7, !PT ;  /* 0x000000079a0c7209 */ /* 0x000fc60007810000 */
[--C-:B------:R-:W-:Y:S01]  /*40b0*/  FFMA.FTZ R11, R160, UR40, -R6.reuse ;  /* 0x00000028a00b7c23 */ /* 0x100fe20008010806 */
[----:B------:R-:W-:Y:S01]  /*40c0*/  FMNMX.FTZ R15, R155, R12, !PT ;  /* 0x0000000c9b0f7209 */ /* 0x000fe20007810000 */
[--C-:B------:R-:W-:Y:S01]  /*40d0*/  FFMA.FTZ R164, R164, UR40, -R6.reuse ;  /* 0x00000028a4a47c23 */ /* 0x100fe20008010806 */
[----:B------:R-:W-:-:S01]  /*40e0*/  FFMA.FTZ R19, R165, UR40, -R6 ;  /* 0x00000028a5137c23 */ /* 0x000fc20008010806 */
        /* <DEDUP_REMOVED lines=12> */
[----:B------:R1:W-:Y:S01]  /*41b0*/  MUFU.EX2 R12, R161 ;  /* 0x000000a1000c7308 */ /* 0x0003e20000000800 */
[----:B------:R-:W-:Y:S01]  /*41c0*/  FMNMX.FTZ R15, R163, R14, !PT ;  /* 0x0000000ea30f7209 */ /* 0x000fe20007810000 */
[--C-:B------:R-:W-:Y:S01]  /*41d0*/  FFMA.FTZ R22, R172, UR40, -R6.reuse ;  /* 0x00000028ac167c23 */ /* 0x100fe20008010806 */
[----:B------:R-:W-:-:S01]  /*41e0*/  FFMA.FTZ R153, R173, UR40, -R6 ;  /* 0x00000028ad997c23 */ /* 0x000fc20008010806 */
[--C-:B------:R-:W-:Y:S01]  /*41f0*/  FFMA.FTZ R157, R180, UR40, -R6.reuse ;  /* 0x00000028b49d7c23 */ /* 0x100fe20008010806 */
[----:B------:R-:W-:Y:S01]  /*4200*/  FMNMX.FTZ R18, R166, R15, !PT ;  /* 0x0000000fa6127209 */ /* 0x000fe20007810000 */
[--C-:B------:R-:W-:Y:S01]  /*4210*/  FFMA.FTZ R180, R189, UR40, -R6.reuse ;  /* 0x00000028bdb47c23 */ /* 0x100fe20008010806 */
[----:B------:R-:W-:-:S01]  /*4220*/  FFMA.FTZ R173, R196, UR40, -R6 ;  /* 0x00000028c4ad7c23 */ /* 0x000fc20008010806 */
[----:B------:R-:W-:Y:S01]  /*4230*/  MUFU.EX2 R14, R164 ;  /* 0x000000a4000e7308 */ /* 0x000fe20000000800 */
[----:B------:R-:W-:Y:S01]  /*4240*/  FMNMX.FTZ R15, R167, R18, !PT ;  /* 0x00000012a70f7209 */ /* 0x000fe20007810000 */
[--C-:B-1----:R-:W-:Y:S01]  /*4250*/  FFMA.FTZ R161, R200, UR40, -R6.reuse ;  /* 0x00000028c8a17c23 */ /* 0x102fe20008010806 */
[----:B------:R-:W-:-:S01]  /*4260*/  FFMA.FTZ R172, R201, UR40, -R6 ;  /* 0x00000028c9ac7c23 */ /* 0x000fc20008010806 */
[----:B------:R-:W-:Y:S01]  /*4270*/  FFMA.FTZ R212, R212, UR40, -R6 ;  /* 0x00000028d4d47c23 */ /* 0x000fe20008010806 */
[----:B------:R-:W-:-:S03]  /*4280*/  FMNMX.FTZ R18, R170, R15, !PT ;  /* 0x0000000faa127209 */ /* 0x000fc60007810000 */
[----:B------:R-:W1:Y:S01]  /*4290*/  MUFU.EX2 R8, R8 ;  /* 0x0000000800087308 */ /* 0x000e620000000800 */
[----:B------:R-:W-:-:S04]  /*42a0*/  FMNMX.FTZ R15, R171, R18, !PT ;  /* 0x00000012ab0f7209 */ /* 0x000fc80007810000 */
[----:B------:R-:W-:Y:S01]  /*42b0*/  FMNMX.FTZ R18, R174, R15, !PT ;  /* 0x0000000fae127209 */ /* 0x000fe20007810000 */
[----:B------:R-:W-:-:S01]  /*42c0*/  FFMA.FTZ R15, R169, UR40, -R6 ;  /* 0x00000028a90f7c23 */ /* 0x000fc20008010806 */
[--C-:B------:R-:W-:Y:S01]  /*42d0*/  FFMA.FTZ R169, R188, UR40, -R6.reuse ;  /* 0x00000028bca97c23 */ /* 0x100fe20008010806 */
[----:B------:R-:W-:-:S01]  /*42e0*/  FFMA.FTZ R188, R205, UR40, -R6 ;  /* 0x00000028cdbc7c23 */ /* 0x000fc20008010806 */
[----:B------:R-:W-:Y:S01]  /*42f0*/  FMNMX.FTZ R17, R175, R18, !PT ;  /* 0x00000012af117209 */ /* 0x000fe20007810000 */
[----:B------:R-:W2:Y:S03]  /*4300*/  MUFU.EX2 R9, R9 ;  /* 0x0000000900097308 */ /* 0x000ea60000000800 */
[----:B------:R-:W-:-:S04]  /*4310*/  FMNMX.FTZ R18, R178, R17, !PT ;  /* 0x00000011b2127209 */ /* 0x000fc80007810000 */
[----:B------:R-:W-:Y:S01]  /*4320*/  FMNMX.FTZ R17, R179, R18, !PT ;  /* 0x00000012b3117209 */ /* 0x000fe20007810000 */
[----:B------:R-:W3:Y:S01]  /*4330*/  MUFU.EX2 R152, R152 ;  /* 0x0000009800987308 */ /* 0x000ee20000000800 */
[-C--:B-1----:R-:W-:Y:S01]  /*4340*/  FMUL.FTZ R24, R24, R8.reuse ;  /* 0x0000000818187220 */ /* 0x082fe20000410000 */
[-C--:B------:R-:W-:Y:S01]  /*4350*/  FMUL.FTZ R25, R25, R8.reuse ;  /* 0x0000000819197220 */ /* 0x080fe20000410000 */
[----:B------:R-:W-:Y:S01]  /*4360*/  FMNMX.FTZ R18, R182, R17, !PT ;  /* 0x00000011b6127209 */ /* 0x000fe20007810000 */
[-C--:B------:R-:W-:Y:S01]  /*4370*/  FMUL.FTZ R28, R28, R8.reuse ;  /* 0x000000081c1c7220 */ /* 0x080fe20000410000 */
[-C--:B------:R-:W-:Y:S01]  /*4380*/  FMUL.FTZ R29, R29, R8.reuse ;  /* 0x000000081d1d7220 */ /* 0x080fe20000410000 */
[----:B------:R-:W-:Y:S01]  /*4390*/  FMUL.FTZ R32, R32, R8 ;  /* 0x0000000820207220 */ /* 0x000fe20000410000 */
[----:B------:R-:W-:Y:S01]  /*43a0*/  FMNMX.FTZ R17, R183, R18, !PT ;  /* 0x00000012b7117209 */ /* 0x000fe20007810000 */
[----:B------:R-:W1:Y:S01]  /*43b0*/  MUFU.EX2 R10, R10 ;  /* 0x0000000a000a7308 */ /* 0x000e620000000800 */
[----:B--2---:R-:W-:-:S01]  /*43c0*/  FFMA.FTZ R5, R8, R5, R9 ;  /* 0x0000000508057223 */ /* 0x004fc20000010009 */
[----:B------:R-:W-:Y:S01]  /*43d0*/  FMUL.FTZ R33, R33, R8 ;  /* 0x0000000821217220 */ /* 0x000fe20000410000 */
[----:B------:R-:W-:Y:S01]  /*43e0*/  FMNMX.FTZ R18, R186, R17, !PT ;  /* 0x00000011ba127209 */ /* 0x000fe20007810000 */
[--C-:B------:R-:W-:Y:S01]  /*43f0*/  FFMA.FTZ R17, R176, UR40, -R6.reuse ;  /* 0x00000028b0117c23 */ /* 0x100fe20008010806 */
[----:B------:R-:W-:-:S01]  /*4400*/  FFMA.FTZ R176, R209, UR40, -R6 ;  /* 0x00000028d1b07c23 */ /* 0x000fc20008010806 */
[----:B------:R-:W-:Y:S01]  /*4410*/  FMUL.FTZ R36, R36, R8 ;  /* 0x0000000824247220 */ /* 0x000fe20000410000 */
[----:B------:R-:W-:Y:S01]  /*4420*/  FMNMX.FTZ R21, R187, R18, !PT ;  /* 0x00000012bb157209 */ /* 0x000fe20007810000 */
[----:B------:R-:W2:Y:S01]  /*4430*/  MUFU.EX2 R13, R13 ;  /* 0x0000000d000d7308 */ /* 0x000ea20000000800 */
[-C--:B------:R-:W-:Y:S01]  /*4440*/  FMUL.FTZ R37, R37, R8.reuse ;  /* 0x0000000825257220 */ /* 0x080fe20000410000 */
[-C--:B------:R-:W-:Y:S01]  /*4450*/  FMUL.FTZ R40, R40, R8.reuse ;  /* 0x0000000828287220 */ /* 0x080fe20000410000 */
[----:B------:R-:W-:Y:S01]  /*4460*/  FMNMX.FTZ R18, R190, R21, !PT ;  /* 0x00000015be127209 */ /* 0x000fe20007810000 */
[-C--:B------:R-:W-:Y:S01]  /*4470*/  FMUL.FTZ R41, R41, R8.reuse ;  /* 0x0000000829297220 */ /* 0x080fe20000410000 */
[-C--:B------:R-:W-:Y:S01]  /*4480*/  FMUL.FTZ R44, R44, R8.reuse ;  /* 0x000000082c2c7220 */ /* 0x080fe20000410000 */
[----:B------:R-:W-:Y:S01]  /*4490*/  FMUL.FTZ R45, R45, R8 ;  /* 0x000000082d2d7220 */ /* 0x000fe20000410000 */
[----:B------:R-:W-:Y:S01]  /*44a0*/  FMNMX.FTZ R21, R191, R18, !PT ;  /* 0x00000012bf157209 */ /* 0x000fe20007810000 */
[----:B------:R-:W4:Y:S01]  /*44b0*/  MUFU.EX2 R11, R11 ;  /* 0x0000000b000b7308 */ /* 0x000f220000000800 */
[-C--:B------:R-:W-:Y:S01]  /*44c0*/  FMUL.FTZ R48, R48, R8.reuse ;  /* 0x0000000830307220 */ /* 0x080fe20000410000 */
[-C--:B------:R-:W-:Y:S01]  /*44d0*/  FMUL.FTZ R49, R49, R8.reuse ;  /* 0x0000000831317220 */ /* 0x080fe20000410000 */
[----:B------:R-:W-:Y:S01]  /*44e0*/  FMNMX.FTZ R20, R194, R21, !PT ;  /* 0x00000015c2147209 */ /* 0x000fe20007810000 */
[-C--:B------:R-:W-:Y:S01]  /*44f0*/  FMUL.FTZ R52, R52, R8.reuse ;  /* 0x0000000834347220 */ /* 0x080fe20000410000 */
[-C--:B------:R-:W-:Y:S01]  /*4500*/  FMUL.FTZ R53, R53, R8.reuse ;  /* 0x0000000835357220 */ /* 0x080fe20000410000 */
[----:B------:R-:W-:Y:S01]  /*4510*/  FMUL.FTZ R56, R56, R8 ;  /* 0x0000000838387220 */ /* 0x000fe20000410000 */
[----:B------:R-:W-:Y:S01]  /*4520*/  FMNMX.FTZ R21, R195, R20, !PT ;  /* 0x00000014c3157209 */ /* 0x000fe20007810000 */
[----:B------:R5:W-:Y:S01]  /*4530*/  MUFU.EX2 R18, R177 ;  /* 0x000000b100127308 */ /* 0x000be20000000800 */
[-C--:B------:R-:W-:Y:S01]  /*4540*/  FMUL.FTZ R57, R57, R8.reuse ;  /* 0x0000000839397220 */ /* 0x080fe20000410000 */
[-C--:B------:R-:W-:Y:S01]  /*4550*/  FMUL.FTZ R60, R60, R8.reuse ;  /* 0x000000083c3c7220 */ /* 0x080fe20000410000 */
[----:B------:R-:W-:Y:S01]  /*4560*/  FMNMX.FTZ R20, R198, R21, !PT ;  /* 0x00000015c6147209 */ /* 0x000fe20007810000 */
[-C--:B------:R-:W-:Y:S01]  /*4570*/  FMUL.FTZ R61, R61, R8.reuse ;  /* 0x000000083d3d7220 */ /* 0x080fe20000410000 */
[-C--:B------:R-:W-:Y:S01]  /*4580*/  FMUL.FTZ R64, R64, R8.reuse ;  /* 0x0000000840407220 */ /* 0x080fe20000410000 */
[----:B------:R-:W-:Y:S01]  /*4590*/  FMUL.FTZ R65, R65, R8 ;  /* 0x0000000841417220 */ /* 0x000fe20000410000 */
[----:B------:R-:W-:Y:S01]  /*45a0*/  FMNMX.FTZ R21, R199, R20, !PT ;  /* 0x00000014c7157209 */ /* 0x000fe20007810000 */
[----:B------:R-:W-:Y:S01]  /*45b0*/  MUFU.EX2 R19, R19 ;  /* 0x0000001300137308 */ /* 0x000fe20000000800 */
[----:B-----5:R-:W-:-:S01]  /*45c0*/  FFMA.FTZ R177, R204, UR40, -R6 ;  /* 0x00000028ccb17c23 */ /* 0x020fc20008010806 */
[-C--:B------:R-:W-:Y:S01]  /*45d0*/  FMUL.FTZ R68, R68, R8.reuse ;  /* 0x0000000844447220 */ /* 0x080fe20000410000 */
[----:B------:R-:W-:Y:S01]  /*45e0*/  FMNMX.FTZ R20, R202, R21, !PT ;  /* 0x00000015ca147209 */ /* 0x000fe20007810000 */
[-C--:B------:R-:W-:Y:S01]  /*45f0*/  FMUL.FTZ R69, R69, R8.reuse ;  /* 0x0000000845457220 */ /* 0x080fe20000410000 */
[-C--:B------:R-:W-:Y:S01]  /*4600*/  FMUL.FTZ R72, R72, R8.reuse ;  /* 0x0000000848487220 */ /* 0x080fe20000410000 */
[----:B------:R-:W-:Y:S01]  /*4610*/  FMUL.FTZ R73, R73, R8 ;  /* 0x0000000849497220 */ /* 0x000fe20000410000 */
[----:B------:R-:W-:Y:S01]  /*4620*/  FMNMX.FTZ R21, R203, R20, !PT ;  /* 0x00000014cb157209 */ /* 0x000fe20007810000 */
[----:B------:R-:W-:Y:S01]  /*4630*/  MUFU.EX2 R156, R156 ;  /* 0x0000009c009c7308 */ /* 0x000fe20000000800 */
[-C--:B------:R-:W-:Y:S01]  /*4640*/  FMUL.FTZ R76, R76, R8.reuse ;  /* 0x000000084c4c7220 */ /* 0x080fe20000410000 */
[----:B------:R-:W-:Y:S01]  /*4650*/  FMUL.FTZ R77, R77, R8 ;  /* 0x000000084d4d7220 */ /* 0x000fe20000410000 */
[----:B------:R-:W-:Y:S01]  /*4660*/  FMNMX.FTZ R160, R206, R21, !PT ;  /* 0x00000015cea07209 */ /* 0x000fe20007810000 */
[----:B------:R-:W-:Y:S01]  /*4670*/  FFMA.FTZ R21, R185, UR40, -R6 ;  /* 0x00000028b9157c23 */ /* 0x000fe20008010806 */
[----:B------:R-:W-:-:S02]  /*4680*/  IMAD.U32 R185, RZ, RZ, UR40 ;  /* 0x00000028ffb97e24 */ /* 0x000fc4000f8e00ff */
        /* <DEDUP_REMOVED lines=12> */
[----:B------:R-:W-:Y:S01]  /*4750*/  FMUL.FTZ R92, R92, R8 ;  /* 0x000000085c5c7220 */ /* 0x000fe20000410000 */
[----:B------:R-:W-:Y:S01]  /*4760*/  FMNMX.FTZ R160, R214, R23, !PT ;  /* 0x00000017d6a07209 */ /* 0x000fe20007810000 */
[--C-:B------:R-:W-:Y:S01]  /*4770*/  FFMA.FTZ R23, R192, UR40, -R6.reuse ;  /* 0x00000028c0177c23 */ /* 0x100fe20008010806 */
[----:B------:R-:W-:-:S01]  /*4780*/  FFMA.FTZ R192, R213, UR40, -R6 ;  /* 0x00000028d5c07c23 */ /* 0x000fc20008010806 */
[----:B------:R-:W-:Y:S01]  /*4790*/  FMUL.FTZ R93, R93, R8 ;  /* 0x000000085d5d7220 */ /* 0x000fe20000410000 */
[----:B------:R-:W-:Y:S01]  /*47a0*/  FMNMX.FTZ R164, R215, R160, !PT ;  /* 0x000000a0d7a47209 */ /* 0x000fe20007810000 */
[--C-:B------:R-:W-:Y:S01]  /*47b0*/  FFMA.FTZ R160, R193, UR40, -R6.reuse ;  /* 0x00000028c1a07c23 */ /* 0x100fe20008010806 */
[----:B------:R-:W-:Y:S01]  /*47c0*/  MUFU.EX2 R22, R22 ;  /* 0x0000001600167308 */ /* 0x000fe20000000800 */
[-C--:B------:R-:W-:Y:S01]  /*47d0*/  FMUL.FTZ R96, R96, R8.reuse ;  /* 0x0000000860607220 */ /* 0x080fe20000410000 */
[-C--:B------:R-:W-:Y:S01]  /*47e0*/  FMUL.FTZ R97, R97, R8.reuse ;  /* 0x0000000861617220 */ /* 0x080fe20000410000 */
[----:B------:R-:W5:Y:S01]  /*47f0*/  SHFL.BFLY PT, R165, R164, 0x2, 0x1f ;  /* 0x0c401f00a4a57f89 */ /* 0x000f6200000e0000 */
[-C--:B------:R-:W-:Y:S01]  /*4800*/  FMUL.FTZ R100, R100, R8.reuse ;  /* 0x0000000864647220 */ /* 0x080fe20000410000 */
[-C--:B------:R-:W-:Y:S01]  /*4810*/  FMUL.FTZ R101, R101, R8.reuse ;  /* 0x0000000865657220 */ /* 0x080fe20000410000 */
[-C--:B------:R-:W-:Y:S01]  /*4820*/  FMUL.FTZ R104, R104, R8.reuse ;  /* 0x0000000868687220 */ /* 0x080fe20000410000 */
[-C--:B------:R-:W-:Y:S01]  /*4830*/  FMUL.FTZ R105, R105, R8.reuse ;  /* 0x0000000869697220 */ /* 0x080fe20000410000 */
[----:B------:R-:W-:Y:S01]  /*4840*/  MUFU.EX2 R153, R153 ;  /* 0x0000009900997308 */ /* 0x000fe20000000800 */
[-C--:B------:R-:W-:Y:S01]  /*4850*/  FMUL.FTZ R108, R108, R8.reuse ;  /* 0x000000086c6c7220 */ /* 0x080fe20000410000 */
[-C--:B------:R-:W-:Y:S01]  /*4860*/  FMUL.FTZ R109, R109, R8.reuse ;  /* 0x000000086d6d7220 */ /* 0x080fe20000410000 */
[-C--:B------:R-:W-:Y:S01]  /*4870*/  FMUL.FTZ R112, R112, R8.reuse ;  /* 0x0000000870707220 */ /* 0x080fe20000410000 */
        /* <DEDUP_REMOVED lines=15> */
[----:B-----5:R-:W-:Y:S01]  /*4970*/  FMNMX.FTZ R181, R164, R165, !PT ;  /* 0x000000a5a4b57209 */ /* 0x020fe20007810000 */
[----:B------:R-:W-:Y:S01]  /*4980*/  FFMA.FTZ R165, R208, UR40, -R6 ;  /* 0x00000028d0a57c23 */ /* 0x000fe20008010806 */
[-C--:B------:R-:W-:Y:S01]  /*4990*/  FMUL.FTZ R140, R140, R8.reuse ;  /* 0x000000088c8c7220 */ /* 0x080fe20000410000 */
[-C--:B------:R-:W-:Y:S01]  /*49a0*/  FMUL.FTZ R141, R141, R8.reuse ;  /* 0x000000088d8d7220 */ /* 0x080fe20000410000 */
[-C--:B------:R-:W-:Y:S01]  /*49b0*/  FMUL.FTZ R144, R144, R8.reuse ;  /* 0x0000000890907220 */ /* 0x080fe20000410000 */
[----:B------:R-:W5:Y:S01]  /*49c0*/  SHFL.BFLY PT, R164, R181, 0x1, 0x1f ;  /* 0x0c201f00b5a47f89 */ /* 0x000f6200000e0000 */
[----:B------:R-:W-:Y:S01]  /*49d0*/  MUFU.EX2 R168, R168 ;  /* 0x000000a800a87308 */ /* 0x000fe20000000800 */
[-C--:B------:R-:W-:Y:S01]  /*49e0*/  FMUL.FTZ R145, R145, R8.reuse ;  /* 0x0000000891917220 */ /* 0x080fe20000410000 */
[-C--:B------:R-:W-:Y:S01]  /*49f0*/  FMUL.FTZ R148, R148, R8.reuse ;  /* 0x0000000894947220 */ /* 0x080fe20000410000 */
[----:B------:R-:W-:-:S05]  /*4a00*/  FMUL.FTZ R149, R149, R8 ;  /* 0x0000000895957220 */ /* 0x000fca0000410000 */
[----:B------:R-:W-:Y:S08]  /*4a10*/  MUFU.EX2 R21, R21 ;  /* 0x0000001500157308 */ /* 0x000ff00000000800 */
[----:B------:R-:W-:Y:S01]  /*4a20*/  MUFU.EX2 R169, R169 ;  /* 0x000000a900a97308 */ /* 0x000fe20000000800 */
[----:B-----5:R-:W-:-:S07]  /*4a30*/  FMNMX.FTZ R164, R181, R164, !PT ;  /* 0x000000a4b5a47209 */ /* 0x020fce0007810000 */
[----:B------:R-:W-:Y:S01]  /*4a40*/  MUFU.EX2 R180, R180 ;  /* 0x000000b400b47308 */ /* 0x000fe20000000800 */
[----:B------:R-:W-:-:S04]  /*4a50*/  FADD.FTZ R6, -R164, R7 ;  /* 0x00000007a4067221 */ /* 0x000fc80000010100 */
[----:B------:R-:W-:Y:S01]  /*4a60*/  FMUL.FTZ R7, R6, UR40 ;  /* 0x0000002806077c20 */ /* 0x000fe20008410000 */
[----:B------:R-:W-:-:S02]  /*4a70*/  FFMA.FTZ R6, R164, R185, -8 ;  /* 0xc1000000a4067423 */ /* 0x000fc400000100b9 */
[----:B------:R-:W-:Y:S02]  /*4a80*/  MUFU.EX2 R23, R23 ;  /* 0x0000001700177308 */ /* 0x000fe40000000800 */
[----:B------:R-:W-:-:S01]  /*4a90*/  FFMA.FTZ R154, R154, UR40, -R6 ;  /* 0x000000289a9a7c23 */ /* 0x000fc20008010806 */
[--C-:B------:R-:W-:Y:S01]  /*4aa0*/  FFMA.FTZ R155, R155, UR40, -R6.reuse ;  /* 0x000000289b9b7c23 */ /* 0x100fe20008010806 */
[----:B------:R-:W-:-:S01]  /*4ab0*/  FFMA.FTZ R185, R158, UR40, -R6 ;  /* 0x000000289eb97c23 */ /* 0x000fc20008010806 */
[--C-:B------:R-:W-:Y:S01]  /*4ac0*/  FFMA.FTZ R196, R159, UR40, -R6.reuse ;  /* 0x000000289fc47c23 */ /* 0x100fe20008010806 */
[----:B------:R-:W-:-:S02]  /*4ad0*/  FFMA.FTZ R158, R162, UR40, -R6 ;  /* 0x00000028a29e7c23 */ /* 0x000fc40008010806 */
[----:B------:R-:W-:Y:S01]  /*4ae0*/  MUFU.EX2 R7, R7 ;  /* 0x0000000700077308 */ /* 0x000fe20000000800 */
[----:B------:R-:W-:-:S01]  /*4af0*/  FFMA.FTZ R159, R163, UR40, -R6 ;  /* 0x00000028a39f7c23 */ /* 0x000fc20008010806 */
[--C-:B------:R-:W-:Y:S01]  /*4b00*/  FFMA.FTZ R189, R166, UR40, -R6.reuse ;  /* 0x00000028a6bd7c23 */ /* 0x100fe20008010806 */
[----:B------:R-:W-:-:S01]  /*4b10*/  FFMA.FTZ R166, R178, UR40, -R6 ;  /* 0x00000028b2a67c23 */ /* 0x000fc20008010806 */
[--C-:B------:R-:W-:Y:S01]  /*4b20*/  FFMA.FTZ R178, R182, UR40, -R6.reuse ;  /* 0x00000028b6b27c23 */ /* 0x100fe20008010806 */
[----:B------:R-:W-:-:S01]  /*4b30*/  FFMA.FTZ R200, R167, UR40, -R6 ;  /* 0x00000028a7c87c23 */ /* 0x000fc20008010806 */
[----:B------:R-:W-:Y:S01]  /*4b40*/  FFMA.FTZ R167, R179, UR40, -R6 ;  /* 0x00000028b3a77c23 */ /* 0x000fe20008010806 */
[----:B---3--:R-:W-:-:S01]  /*4b50*/  FADD.FTZ R179, R152, R5 ;  /* 0x0000000598b37221 */ /* 0x008fc20000010000 */
[----:B------:R-:W3:Y:S01]  /*4b60*/  MUFU.EX2 R154, R154 ;  /* 0x0000009a009a7308 */ /* 0x000ee20000000800 */
[----:B------:R-:W-:-:S01]  /*4b70*/  FFMA.FTZ R162, R170, UR40, -R6 ;  /* 0x00000028aaa27c23 */ /* 0x000fc20008010806 */
[--C-:B------:R-:W-:Y:S01]  /*4b80*/  FFMA.FTZ R170, R174, UR40, -R6.reuse ;  /* 0x00000028aeaa7c23 */ /* 0x100fe20008010806 */
[----:B------:R-:W-:-:S01]  /*4b90*/  FFMA.FTZ R174, R186, UR40, -R6 ;  /* 0x00000028baae7c23 */ /* 0x000fc20008010806 */
[----:B-1----:R-:W-:Y:S01]  /*4ba0*/  FADD.FTZ R186, R10, R179 ;  /* 0x000000b30aba7221 */ /* 0x002fe20000010000 */
[----:B------:R-:W-:-:S01]  /*4bb0*/  FFMA.FTZ R163, R171, UR40, -R6 ;  /* 0x00000028aba37c23 */ /* 0x000fc20008010806 */
[--C-:B------:R-:W-:Y:S01]  /*4bc0*/  FFMA.FTZ R171, R175, UR40, -R6.reuse ;  /* 0x00000028afab7c23 */ /* 0x100fe20008010806 */
[----:B------:R-:W-:-:S01]  /*4bd0*/  FFMA.FTZ R175, R187, UR40, -R6 ;  /* 0x00000028bbaf7c23 */ /* 0x000fc20008010806 */
[----:B------:R-:W1:Y:S01]  /*4be0*/  MUFU.EX2 R155, R155 ;  /* 0x0000009b009b7308 */ /* 0x000e620000000800 */
[----:B--2---:R-:W-:-:S01]  /*4bf0*/  FADD.FTZ R186, R13, R186 ;  /* 0x000000ba0dba7221 */ /* 0x004fc20000010000 */
[--C-:B------:R-:W-:Y:S01]  /*4c00*/  FFMA.FTZ R5, R191, UR40, -R6.reuse ;  /* 0x00000028bf057c23 */ /* 0x100fe20008010806 */
[----:B------:R-:W-:-:S01]  /*4c10*/  FFMA.FTZ R190, R190, UR40, -R6 ;  /* 0x00000028bebe7c23 */ /* 0x000fc20008010806 */
[----:B------:R-:W-:Y:S01]  /*4c20*/  FFMA.FTZ R183, R183, UR40, -R6 ;  /* 0x00000028b7b77c23 */ /* 0x000fe20008010806 */
[----:B----4-:R-:W-:-:S01]  /*4c30*/  FADD.FTZ R191, R11, R186 ;  /* 0x000000ba0bbf7221 */ /* 0x010fc20000010000 */
[----:B------:R-:W-:Y:S01]  /*4c40*/  F2FP.SATFINITE.E4M3.F32.PACK_AB_MERGE_C R10, R13, R10, RZ ;  /* 0x0000000a0d0a723e */ /* 0x000fe200048070ff */
[----:B------:R-:W-:-:S01]  /*4c50*/  FFMA.FTZ R211, R211, UR40, -R6 ;  /* 0x00000028d3d37c23 */ /* 0x000fc20008010806 */
[----:B------:R-:W2:Y:S01]  /*4c60*/  MUFU.EX2 R185, R185 ;  /* 0x000000b900b97308 */ /* 0x000ea20000000800 */
[----:B---3--:R-:W-:-:S01]  /*4c70*/  FFMA.FTZ R182, R7, R4, R154 ;  /* 0x0000000407b67223 */ /* 0x008fc2000001009a */
[----:B------:R-:W-:Y:S01]  /*4c80*/  FADD.FTZ R191, R12, R191 ;  /* 0x000000bf0cbf7221 */ /* 0x000fe20000010000 */
[----:B------:R-:W-:-:S01]  /*4c90*/  FFMA.FTZ R214, R214, UR40, -R6 ;  /* 0x00000028d6d67c23 */ /* 0x000fc20008010806 */
[----:B------:R-:W-:Y:S01]  /*4ca0*/  FFMA.FTZ R215, R215, UR40, -R6 ;  /* 0x00000028d7d77c23 */ /* 0x000fe20008010806 */
[-C--:B------:R-:W-:Y:S01]  /*4cb0*/  FMUL.FTZ R26, R26, R7.reuse ;  /* 0x000000071a1a7220 */ /* 0x080fe20000410000 */
[-C--:B------:R-:W-:Y:S01]  /*4cc0*/  FMUL.FTZ R27, R27, R7.reuse ;  /* 0x000000071b1b7220 */ /* 0x080fe20000410000 */
[----:B------:R-:W-:Y:S01]  /*4cd0*/  FMUL.FTZ R30, R30, R7 ;  /* 0x000000071e1e7220 */ /* 0x000fe20000410000 */
[----:B------:R-:W3:Y:S01]  /*4ce0*/  MUFU.EX2 R196, R196 ;  /* 0x000000c400c47308 */ /* 0x000ee20000000800 */
[----:B-1----:R-:W-:-:S01]  /*4cf0*/  FADD.FTZ R182, R155, R182 ;  /* 0x000000b69bb67221 */ /* 0x002fc20000010000 */
[-C--:B------:R-:W-:Y:S01]  /*4d00*/  FMUL.FTZ R31, R31, R7.reuse ;  /* 0x000000071f1f7220 */ /* 0x080fe20000410000 */
[-C--:B------:R-:W-:Y:S01]  /*4d10*/  FMUL.FTZ R34, R34, R7.reuse ;  /* 0x0000000722227220 */ /* 0x080fe20000410000 */
[-C--:B------:R-:W-:Y:S01]  /*4d20*/  FMUL.FTZ R35, R35, R7.reuse ;  /* 0x0000000723237220 */ /* 0x080fe20000410000 */
[-C--:B------:R-:W-:Y:S01]  /*4d30*/  FMUL.FTZ R38, R38, R7.reuse ;  /* 0x0000000726267220 */ /* 0x080fe20000410000 */
[-C--:B------:R-:W-:Y:S01]  /*4d40*/  FMUL.FTZ R39, R39, R7.reuse ;  /* 0x0000000727277220 */ /* 0x080fe20000410000 */
[----:B------:R-:W-:Y:S01]  /*4d50*/  FMUL.FTZ R42, R42, R7 ;  /* 0x000000072a2a7220 */ /* 0x000fe20000410000 */
[----:B------:R-:W1:Y:S01]  /*4d60*/  MUFU.EX2 R158, R158 ;  /* 0x0000009e009e7308 */ /* 0x000e620000000800 */
[----:B--2---:R-:W-:-:S01]  /*4d70*/  FADD.FTZ R179, R185, R182 ;  /* 0x000000b6b9b37221 */ /* 0x004fc20000010000 */
[-C--:B------:R-:W-:Y:S01]  /*4d80*/  FMUL.FTZ R43, R43, R7.reuse ;  /* 0x000000072b2b7220 */ /* 0x080fe20000410000 */
[-C--:B------:R-:W-:Y:S01]  /*4d90*/  FMUL.FTZ R46, R46, R7.reuse ;  /* 0x000000072e2e7220 */ /* 0x080fe20000410000 */
[-C--:B------:R-:W-:Y:S01]  /*4da0*/  FMUL.FTZ R47, R47, R7.reuse ;  /* 0x000000072f2f7220 */ /* 0x080fe20000410000 */
[-C--:B------:R-:W-:Y:S01]  /*4db0*/  FMUL.FTZ R50, R50, R7.reuse ;  /* 0x0000000732327220 */ /* 0x080fe20000410000 */
[-C--:B------:R-:W-:Y:S01]  /*4dc0*/  FMUL.FTZ R51, R51, R7.reuse ;  /* 0x0000000733337220 */ /* 0x080fe20000410000 */
[----:B------:R-:W-:Y:S01]  /*4dd0*/  FMUL.FTZ R54, R54, R7 ;  /* 0x0000000736367220 */ /* 0x000fe20000410000 */
[----:B------:R-:W2:Y:S01]  /*4de0*/  MUFU.EX2 R159, R159 ;  /* 0x0000009f009f7308 */ /* 0x000ea20000000800 */
[----:B---3--:R-:W-:-:S01]  /*4df0*/  FADD.FTZ R187, R196, R179 ;  /* 0x000000b3c4bb7221 */ /* 0x008fc20000010000 */
[----:B------:R-:W-:Y:S01]  /*4e00*/  FFMA.FTZ R179, R194, UR40, -R6 ;  /* 0x00000028c2b37c23 */ /* 0x000fe20008010806 */
[----:B------:R-:W-:Y:S01]  /*4e10*/  F2FP.SATFINITE.E4M3.F32.PACK_AB_MERGE_C R185, R196, R185, RZ ;  /* 0x000000b9c4b9723e */ /* 0x000fe200048070ff */
[-C--:B------:R-:W-:Y:S01]  /*4e20*/  FMUL.FTZ R55, R55, R7.reuse ;  /* 0x0000000737377220 */ /* 0x080fe20000410000 */
        /* <DEDUP_REMOVED lines=13> */
[----:B------:R-:W-:Y:S01]  /*4f00*/  FFMA.FTZ R182, R195, UR40, -R6 ;  /* 0x00000028c3b67c23 */ /* 0x000fe20008010806 */
[-C--:B------:R-:W-:Y:S01]  /*4f10*/  FMUL.FTZ R75, R75, R7.reuse ;  /* 0x000000074b4b7220 */ /* 0x080fe20000410000 */
[-C--:B------:R-:W-:Y:S01]  /*4f20*/  FMUL.FTZ R78, R78, R7.reuse ;  /* 0x000000074e4e7220 */ /* 0x080fe20000410000 */
[-C--:B------:R-:W-:Y:S01]  /*4f30*/  FMUL.FTZ R79, R79, R7.reuse ;  /* 0x000000074f4f7220 */ /* 0x080fe20000410000 */
[-C--:B------:R-:W-:Y:S01]  /*4f40*/  FMUL.FTZ R82, R82, R7.reuse ;  /* 0x0000000752527220 */ /* 0x080fe20000410000 */
[----:B------:R-:W-:Y:S01]  /*4f50*/  FMUL.FTZ R83, R83, R7 ;  /* 0x0000000753537220 */ /* 0x000fe20000410000 */
[----:B------:R-:W2:Y:S01]  /*4f60*/  MUFU.EX2 R162, R162 ;  /* 0x000000a200a27308 */ /* 0x000ea20000000800 */
[----:B---3--:R-:W-:-:S01]  /*4f70*/  FADD.FTZ R187, R189, R186 ;  /* 0x000000babdbb7221 */ /* 0x008fc20000010000 */
[-C--:B------:R-:W-:Y:S01]  /*4f80*/  FMUL.FTZ R86, R86, R7.reuse ;  /* 0x0000000756567220 */ /* 0x080fe20000410000 */
[-C--:B------:R-:W-:Y:S01]  /*4f90*/  FMUL.FTZ R87, R87, R7.reuse ;  /* 0x0000000757577220 */ /* 0x080fe20000410000 */
[-C--:B------:R-:W-:Y:S01]  /*4fa0*/  FMUL.FTZ R90, R90, R7.reuse ;  /* 0x000000075a5a7220 */ /* 0x080fe20000410000 */
[-C--:B------:R-:W-:Y:S01]  /*4fb0*/  FMUL.FTZ R91, R91, R7.reuse ;  /* 0x000000075b5b7220 */ /* 0x080fe20000410000 */
[-C--:B------:R-:W-:Y:S01]  /*4fc0*/  FMUL.FTZ R94, R94, R7.reuse ;  /* 0x000000075e5e7220 */ /* 0x080fe20000410000 */
[----:B------:R-:W-:Y:S01]  /*4fd0*/  FMUL.FTZ R95, R95, R7 ;  /* 0x000000075f5f7220 */ /* 0x000fe20000410000 */
[----:B------:R-:W3:Y:S01]  /*4fe0*/  MUFU.EX2 R163, R163 ;  /* 0x000000a300a37308 */ /* 0x000ee20000000800 */
[----:B-1----:R-:W-:-:S01]  /*4ff0*/  FADD.FTZ R187, R200, R187 ;  /* 0x000000bbc8bb7221 */ /* 0x002fc20000010000 */
[----:B------:R-:W-:Y:S01]  /*5000*/  F2FP.SATFINITE.E4M3.F32.PACK_AB_MERGE_C R189, R200, R189, RZ ;  /* 0x000000bdc8bd723e */ /* 0x000fe200048070ff */
[-C--:B------:R-:W-:Y:S01]  /*5010*/  FMUL.FTZ R98, R98, R7.reuse ;  /* 0x0000000762627220 */ /* 0x080fe20000410000 */
[-C--:B------:R-:W-:Y:S01]  /*5020*/  FMUL.FTZ R99, R99, R7.reuse ;  /* 0x0000000763637220 */ /* 0x080fe20000410000 */
[-C--:B------:R-:W-:Y:S01]  /*5030*/  FMUL.FTZ R102, R102, R7.reuse ;  /* 0x0000000766667220 */ /* 0x080fe20000410000 */
[-C--:B------:R-:W-:Y:S01]  /*5040*/  FMUL.FTZ R103, R103, R7.reuse ;  /* 0x0000000767677220 */ /* 0x080fe20000410000 */
[----:B------:R-:W-:Y:S01]  /*5050*/  FMUL.FTZ R106, R106, R7 ;  /* 0x000000076a6a7220 */ /* 0x000fe20000410000 */
[----:B------:R1:W-:Y:S01]  /*5060*/  MUFU.EX2 R4, R190 ;  /* 0x000000be00047308 */ /* 0x0003e20000000800 */
        /* <DEDUP_REMOVED lines=8> */
[----:B-1----:R-:W-:-:S01]  /*50f0*/  FADD.FTZ R190, R14, R191 ;  /* 0x000000bf0ebe7221 */ /* 0x002fc20000010000 */
[----:B---3--:R-:W-:Y:S01]  /*5100*/  FADD.FTZ R193, R163, R194 ;  /* 0x000000c2a3c17221 */ /* 0x008fe20000010000 */
[----:B------:R-:W-:Y:S01]  /*5110*/  F2FP.SATFINITE.E4M3.F32.PACK_AB_MERGE_C R14, R19, R14, RZ ;  /* 0x0000000e130e723e */ /* 0x000fe200048070ff */
[----:B------:R-:W-:Y:S01]  /*5120*/  FMUL.FTZ R119, R119, R7 ;  /* 0x0000000777777220 */ /* 0x000fe20000410000 */
[----:B------:R-:W-:-:S01]  /*5130*/  FADD.FTZ R191, R19, R190 ;  /* 0x000000be13bf7221 */ /* 0x000fc20000010000 */
[----:B------:R-:W-:Y:S01]  /*5140*/  FFMA.FTZ R190, R198, UR40, -R6 ;  /* 0x00000028c6be7c23 */ /* 0x000fe20008010806 */
[----:B------:R-:W-:Y:S01]  /*5150*/  FMUL.FTZ R122, R122, R7 ;  /* 0x000000077a7a7220 */ /* 0x000fe20000410000 */
[----:B------:R-:W1:Y:S01]  /*5160*/  MUFU.EX2 R171, R171 ;  /* 0x000000ab00ab7308 */ /* 0x000e620000000800 */
[----:B------:R-:W-:-:S01]  /*5170*/  FADD.FTZ R186, R156, R191 ;  /* 0x000000bf9cba7221 */ /* 0x000fc20000010000 */
[----:B------:R-:W-:Y:S01]  /*5180*/  FFMA.FTZ R191, R199, UR40, -R6 ;  /* 0x00000028c7bf7c23 */ /* 0x000fe20008010806 */
[-C--:B------:R-:W-:Y:S01]  /*5190*/  FMUL.FTZ R123, R123, R7.reuse ;  /* 0x000000077b7b7220 */ /* 0x080fe20000410000 */
[----:B------:R-:W-:Y:S01]  /*51a0*/  FMUL.FTZ R126, R126, R7 ;  /* 0x000000077e7e7220 */ /* 0x000fe20000410000 */
[----:B------:R-:W-:-:S01]  /*51b0*/  FADD.FTZ R187, R15, R186 ;  /* 0x000000ba0fbb7221 */ /* 0x000fc20000010000 */
[-C--:B------:R-:W-:Y:S01]  /*51c0*/  FMUL.FTZ R127, R127, R7.reuse ;  /* 0x000000077f7f7220 */ /* 0x080fe20000410000 */
[----:B------:R-:W-:Y:S01]  /*51d0*/  FMUL.FTZ R130, R130, R7 ;  /* 0x0000000782827220 */ /* 0x000fe20000410000 */
[----:B------:R-:W3:Y:S01]  /*51e0*/  MUFU.EX2 R166, R166 ;  /* 0x000000a600a67308 */ /* 0x000ee20000000800 */
[----:B------:R-:W-:-:S01]  /*51f0*/  FADD.FTZ R186, R22, R187 ;  /* 0x000000bb16ba7221 */ /* 0x000fc20000010000 */
[----:B--2---:R-:W-:Y:S01]  /*5200*/  FADD.FTZ R194, R170, R193 ;  /* 0x000000c1aac27221 */ /* 0x004fe20000010000 */
[-C--:B------:R-:W-:Y:S01]  /*5210*/  FMUL.FTZ R131, R131, R7.reuse ;  /* 0x0000000783837220 */ /* 0x080fe20000410000 */
[----:B------:R-:W-:Y:S01]  /*5220*/  FMUL.FTZ R134, R134, R7 ;  /* 0x0000000786867220 */ /* 0x000fe20000410000 */
[----:B------:R-:W-:-:S01]  /*5230*/  FADD.FTZ R198, R153, R186 ;  /* 0x000000ba99c67221 */ /* 0x000fc20000010000 */
[----:B------:R-:W-:Y:S01]  /*5240*/  FFMA.FTZ R186, R202, UR40, -R6 ;  /* 0x00000028caba7c23 */ /* 0x000fe20008010806 */
[----:B------:R-:W-:Y:S01]  /*5250*/  FMUL.FTZ R135, R135, R7 ;  /* 0x0000000787877220 */ /* 0x000fe20000410000 */
[----:B------:R-:W2:Y:S01]  /*5260*/  MUFU.EX2 R167, R167 ;  /* 0x000000a700a77308 */ /* 0x000ea20000000800 */
[----:B-1----:R-:W-:-:S01]  /*5270*/  FADD.FTZ R187, R171, R194 ;  /* 0x000000c2abbb7221 */ /* 0x002fc20000010000 */
[----:B------:R-:W-:Y:S01]  /*5280*/  FADD.FTZ R193, R17, R198 ;  /* 0x000000c611c17221 */ /* 0x000fe20000010000 */
[----:B------:R-:W-:Y:S01]  /*5290*/  F2FP.SATFINITE.E4M3.F32.PACK_AB_MERGE_C R170, R171, R170, RZ ;  /* 0x000000aaabaa723e */ /* 0x000fe200048070ff */
[----:B------:R-:W-:Y:S01]  /*52a0*/  FMUL.FTZ R138, R138, R7 ;  /* 0x000000078a8a7220 */ /* 0x000fe20000410000 */
[----:B------:R-:W-:Y:S01]  /*52b0*/  F2FP.SATFINITE.E4M3.F32.PACK_AB_MERGE_C R171, R168, R157, RZ ;  /* 0x0000009da8ab723e */ /* 0x000fe200048070ff */
[----:B------:R-:W-:Y:S01]  /*52c0*/  FADD.FTZ R198, R18, R193 ;  /* 0x000000c112c67221 */ /* 0x000fe20000010000 */
[----:B------:R-:W-:Y:S01]  /*52d0*/  FMUL.FTZ R139, R139, R7 ;  /* 0x000000078b8b7220 */ /* 0x000fe20000410000 */
[----:B------:R-:W1:Y:S01]  /*52e0*/  MUFU.EX2 R178, R178 ;  /* 0x000000b200b27308 */ /* 0x000e620000000800 */
[----:B---3--:R-:W-:-:S01]  /*52f0*/  FADD.FTZ R194, R166, R187 ;  /* 0x000000bba6c27221 */ /* 0x008fc20000010000 */
[----:B------:R-:W-:Y:S01]  /*5300*/  FADD.FTZ R195, R157, R198 ;  /* 0x000000c69dc37221 */ /* 0x000fe20000010000 */
[----:B------:R-:W-:-:S01]  /*5310*/  FFMA.FTZ R187, R203, UR40, -R6 ;  /* 0x00000028cbbb7c23 */ /* 0x000fc20008010806 */
[----:B------:R-:W-:Y:S01]  /*5320*/  F2FP.SATFINITE.E4M3.F32.PACK_AB_MERGE_C R157, R163, R162, R170 ;  /* 0x000000a2a39d723e */ /* 0x000fe200048070aa */
[-C--:B------:R-:W-:Y:S01]  /*5330*/  FMUL.FTZ R142, R142, R7.reuse ;  /* 0x000000078e8e7220 */ /* 0x080fe20000410000 */
[----:B------:R-:W-:Y:S01]  /*5340*/  FADD.FTZ R195, R168, R195 ;  /* 0x000000c3a8c37221 */ /* 0x000fe20000010000 */
[----:B------:R-:W-:Y:S01]  /*5350*/  FMUL.FTZ R143, R143, R7 ;  /* 0x000000078f8f7220 */ /* 0x000fe20000410000 */
[----:B------:R-:W3:Y:S01]  /*5360*/  MUFU.EX2 R183, R183 ;  /* 0x000000b700b77308 */ /* 0x000ee20000000800 */
[----:B--2---:R-:W-:-:S01]  /*5370*/  FADD.FTZ R193, R167, R194 ;  /* 0x000000c2a7c17221 */ /* 0x004fc20000010000 */
[----:B------:R-:W-:Y:S01]  /*5380*/  FADD.FTZ R198, R20, R195 ;  /* 0x000000c314c67221 */ /* 0x000fe20000010000 */
[----:B------:R-:W-:-:S01]  /*5390*/  FFMA.FTZ R195, R207, UR40, -R6 ;  /* 0x00000028cfc37c23 */ /* 0x000fc20008010806 */
[-C--:B------:R-:W-:Y:S01]  /*53a0*/  FMUL.FTZ R146, R146, R7.reuse ;  /* 0x0000000792927220 */ /* 0x080fe20000410000 */
[-C--:B------:R-:W-:Y:S01]  /*53b0*/  FMUL.FTZ R147, R147, R7.reuse ;  /* 0x0000000793937220 */ /* 0x080fe20000410000 */
[----:B------:R-:W-:Y:S01]  /*53c0*/  FADD.FTZ R198, R21, R198 ;  /* 0x000000c615c67221 */ /* 0x000fe20000010000 */
[----:B------:R-:W-:Y:S01]  /*53d0*/  FMUL.FTZ R150, R150, R7 ;  /* 0x0000000796967220 */ /* 0x000fe20000410000 */
[----:B------:R-:W2:Y:S01]  /*53e0*/  MUFU.EX2 R174, R174 ;  /* 0x000000ae00ae7308 */ /* 0x000ea20000000800 */
[----:B-1----:R-:W-:-:S01]  /*53f0*/  FADD.FTZ R194, R178, R193 ;  /* 0x000000c1b2c27221 */ /* 0x002fc20000010000 */
[----:B------:R-:W-:Y:S01]  /*5400*/  FADD.FTZ R197, R169, R198 ;  /* 0x000000c6a9c57221 */ /* 0x000fe20000010000 */
[----:B------:R-:W-:Y:S01]  /*5410*/  F2FP.SATFINITE.E4M3.F32.PACK_AB_MERGE_C R169, R180, R169, RZ ;  /* 0x000000a9b4a9723e */ /* 0x000fe200048070ff */
[----:B------:R-:W-:Y:S01]  /*5420*/  FMUL.FTZ R151, R151, R7 ;  /* 0x0000000797977220 */ /* 0x000fe20000410000 */
[----:B------:R-:W-:-:S03]  /*5430*/  F2FP.SATFINITE.E4M3.F32.PACK_AB_MERGE_C R152, R152, R9, R10 ;  /* 0x000000099898723e */ /* 0x000fc6000480700a */
[----:B------:R-:W1:Y:S01]  /*5440*/  MUFU.EX2 R175, R175 ;  /* 0x000000af00af7308 */ /* 0x000e620000000800 */
[----:B---3--:R-:W-:-:S01]  /*5450*/  FADD.FTZ R193, R183, R194 ;  /* 0x000000c2b7c17221 */ /* 0x008fc20000010000 */
[----:B------:R-:W-:Y:S01]  /*5460*/  FFMA.FTZ R194, R206, UR40, -R6 ;  /* 0x00000028cec27c23 */ /* 0x000fe20008010806 */
[----:B------:R-:W-:-:S05]  /*5470*/  F2FP.SATFINITE.E4M3.F32.PACK_AB_MERGE_C R178, R183, R178, RZ ;  /* 0x000000b2b7b2723e */ /* 0x000fca00048070ff */
[----:B------:R-:W3:Y:S01]  /*5480*/  MUFU.EX2 R5, R5 ;  /* 0x0000000500057308 */ /* 0x000ee20000000800 */
[----:B--2---:R-:W-:-:S07]  /*5490*/  FADD.FTZ R202, R174, R193 ;  /* 0x000000c1aeca7221 */ /* 0x004fce0000010000 */
[----:B------:R-:W2:Y:S01]  /*54a0*/  MUFU.EX2 R179, R179 ;  /* 0x000000b300b37308 */ /* 0x000ea20000000800 */
[----:B-1----:R-:W-:-:S01]  /*54b0*/  FADD.FTZ R193, R175, R202 ;  /* 0x000000caafc17221 */ /* 0x002fc20000010000 */
[----:B------:R-:W-:-:S03]  /*54c0*/  FADD.FTZ R202, R180, R197 ;  /* 0x000000c5b4ca7221 */ /* 0x000fc60000010000 */
[----:B------:R-:W-:Y:S01]  /*54d0*/  FADD.FTZ R198, R4, R193 ;  /* 0x000000c104c67221 */ /* 0x000fe20000010000 */
[----:B------:R-:W-:-:S01]  /*54e0*/  FADD.FTZ R197, R23, R202 ;  /* 0x000000ca17c57221 */ /* 0x000fc20000010000 */
[----:B------:R-:W-:Y:S01]  /*54f0*/  FFMA.FTZ R193, R210, UR40, -R6 ;  /* 0x00000028d2c17c23 */ /* 0x000fe20008010806 */
[----:B------:R-:W1:Y:S01]  /*5500*/  MUFU.EX2 R160, R160 ;  /* 0x000000a000a07308 */ /* 0x000e620000000800 */
[----:B---3--:R-:W-:-:S07]  /*5510*/  FADD.FTZ R198, R5, R198 ;  /* 0x000000c605c67221 */ /* 0x008fce0000010000 */
[----:B------:R-:W3:Y:S01]  /*5520*/  MUFU.EX2 R182, R182 ;  /* 0x000000b600b67308 */ /* 0x000ee20000000800 */
[----:B--2---:R-:W-:-:S07]  /*5530*/  FADD.FTZ R199, R179, R198 ;  /* 0x000000c6b3c77221 */ /* 0x004fce0000010000 */
[----:B------:R-:W2:Y:S01]  /*5540*/  MUFU.EX2 R173, R173 ;  /* 0x000000ad00ad7308 */ /* 0x000ea20000000800 */
[----:B-1----:R-:W-:-:S01]  /*5550*/  FADD.FTZ R198, R160, R197 ;  /* 0x000000c5a0c67221 */ /* 0x002fc20000010000 */
[----:B------:R-:W-:Y:S02]  /*5560*/  F2FP.SATFINITE.E4M3.F32.PACK_AB_MERGE_C R197, R153, R22, RZ ;  /* 0x0000001699c5723e */ /* 0x000fe400048070ff */
[----:B------:R-:W-:Y:S02]  /*5570*/  F2FP.SATFINITE.E4M3.F32.PACK_AB_MERGE_C R153, R155, R154, R185 ;  /* 0x0000009a9b99723e */ /* 0x000fe400048070b9 */
[----:B------:R-:W-:Y:S02]  /*5580*/  F2FP.SATFINITE.E4M3.F32.PACK_AB_MERGE_C R155, R159, R158, R189 ;  /* 0x0000009e9f9b723e */ /* 0x000fe400048070bd */
[----:B------:R-:W1:Y:S01]  /*5590*/  MUFU.EX2 R190, R190 ;  /* 0x000000be00be7308 */ /* 0x000e620000000800 */
[----:B---3--:R-:W-:-:S01]  /*55a0*/  FADD.FTZ R199, R182, R199 ;  /* 0x000000c7b6c77221 */ /* 0x008fc20000010000 */
[----:B------:R-:W-:-:S02]  /*55b0*/  F2FP.SATFINITE.E4M3.F32.PACK_AB_MERGE_C R158, R18, R17, R171 ;  /* 0x00000011129e723e */ /* 0x000fc400048070ab */
[----:B------:R-:W-:Y:S02]  /*55c0*/  F2FP.SATFINITE.E4M3.F32.PACK_AB_MERGE_C R154, R12, R11, R14 ;  /* 0x0000000b0c9a723e */ /* 0x000fe4000480700e */
[----:B------:R-:W-:Y:S02]  /*55d0*/  F2FP.SATFINITE.E4M3.F32.PACK_AB_MERGE_C R156, R15, R156, R197 ;  /* 0x0000009c0f9c723e */ /* 0x000fe400048070c5 */
[----:B------:R-:W3:Y:S01]  /*55e0*/  MUFU.EX2 R184, R184 ;  /* 0x000000b800b87308 */ /* 0x000ee20000000800 */
[----:B--2---:R-:W-:-:S01]  /*55f0*/  FADD.FTZ R13, R173, R198 ;  /* 0x000000c6ad0d7221 */ /* 0x004fc20000010000 */
[----:B------:R-:W-:-:S06]  /*5600*/  F2FP.SATFINITE.E4M3.F32.PACK_AB_MERGE_C R159, R167, R166, R178 ;  /* 0x000000a6a79f723e */ /* 0x000fcc00048070b2 */
[----:B------:R-:W2:Y:S01]  /*5610*/  MUFU.EX2 R191, R191 ;  /* 0x000000bf00bf7308 */ /* 0x000ea20000000800 */
[----:B-1----:R-:W-:-:S07]  /*5620*/  FADD.FTZ R196, R190, R199 ;  /* 0x000000c7bec47221 */ /* 0x002fce0000010000 */
[----:B------:R-:W1:Y:S01]  /*5630*/  MUFU.EX2 R161, R161 ;  /* 0x000000a100a17308 */ /* 0x000e620000000800 */
[----:B---3--:R-:W-:-:S01]  /*5640*/  FADD.FTZ R198, R184, R13 ;  /* 0x0000000db8c67221 */ /* 0x008fc20000010000 */
[----:B------:R-:W-:-:S04]  /*5650*/  F2FP.SATFINITE.E4M3.F32.PACK_AB_MERGE_C R173, R184, R173, RZ ;  /* 0x000000adb8ad723e */ /* 0x000fc800048070ff */
[----:B------:R-:W-:Y:S02]  /*5660*/  F2FP.SATFINITE.E4M3.F32.PACK_AB_MERGE_C R170, R160, R23, R173 ;  /* 0x00000017a0aa723e */ /* 0x000fe400048070ad */
[----:B------:R-:W3:Y:S01]  /*5670*/  MUFU.EX2 R186, R186 ;  /* 0x000000ba00ba7308 */ /* 0x000ee20000000800 */
[----:B--2---:R-:W-:-:S01]  /*5680*/  FADD.FTZ R13, R191, R196 ;  /* 0x000000c4bf0d7221 */ /* 0x004fc20000010000 */
[----:B------:R-:W-:-:S04]  /*5690*/  F2FP.SATFINITE.E4M3.F32.PACK_AB_MERGE_C R190, R191, R190, RZ ;  /* 0x000000bebfbe723e */ /* 0x000fc800048070ff */
[----:B------:R-:W-:Y:S02]  /*56a0*/  F2FP.SATFINITE.E4M3.F32.PACK_AB_MERGE_C R171, R182, R179, R190 ;  /* 0x000000b3b6ab723e */ /* 0x000fe400048070be */
[----:B------:R-:W2:Y:S01]  /*56b0*/  MUFU.EX2 R172, R172 ;  /* 0x000000ac00ac7308 */ /* 0x000ea20000000800 */
[----:B-1----:R-:W-:-:S07]  /*56c0*/  FADD.FTZ R19, R161, R198 ;  /* 0x000000c6a1137221 */ /* 0x002fce0000010000 */
[----:B------:R-:W1:Y:S01]  /*56d0*/  MUFU.EX2 R187, R187 ;  /* 0x000000bb00bb7308 */ /* 0x000e620000000800 */
[----:B---3--:R-:W-:-:S07]  /*56e0*/  FADD.FTZ R22, R186, R13 ;  /* 0x0000000dba167221 */ /* 0x008fce0000010000 */
[----:B------:R-:W3:Y:S01]  /*56f0*/  MUFU.EX2 R177, R177 ;  /* 0x000000b100b17308 */ /* 0x000ee20000000800 */
[----:B--2---:R-:W-:-:S07]  /*5700*/  FADD.FTZ R196, R172, R19 ;  /* 0x00000013acc47221 */ /* 0x004fce0000010000 */
[----:B------:R-:W2:Y:S01]  /*5710*/  MUFU.EX2 R194, R194 ;  /* 0x000000c200c27308 */ /* 0x000ea20000000800 */
[----:B-1----:R-:W-:-:S07]  /*5720*/  FADD.FTZ R13, R187, R22 ;  /* 0x00000016bb0d7221 */ /* 0x002fce0000010000 */
[----:B------:R-:W1:Y:S01]  /*5730*/  MUFU.EX2 R188, R188 ;  /* 0x000000bc00bc7308 */ /* 0x000e620000000800 */
[----:B---3--:R-:W-:-:S07]  /*5740*/  FADD.FTZ R19, R177, R196 ;  /* 0x000000c4b1137221 */ /* 0x008fce0000010000 */
[----:B------:R-:W3:Y:S01]  /*5750*/  MUFU.EX2 R195, R195 ;  /* 0x000000c300c37308 */ /* 0x000ee20000000800 */
[----:B--2---:R-:W-:-:S07]  /*5760*/  FADD.FTZ R22, R194, R13 ;  /* 0x0000000dc2167221 */ /* 0x004fce0000010000 */
[----:B------:R-:W2:Y:S01]  /*5770*/  MUFU.EX2 R165, R165 ;  /* 0x000000a500a57308 */ /* 0x000ea20000000800 */
[----:B-1----:R-:W-:-:S01]  /*5780*/  FADD.FTZ R168, R188, R19 ;  /* 0x00000013bca87221 */ /* 0x002fc20000010000 */
[----:B------:R-:W-:Y:S02]  /*5790*/  F2FP.SATFINITE.E4M3.F32.PACK_AB_MERGE_C R19, R5, R4, RZ ;  /* 0x000000040513723e */ /* 0x000fe400048070ff */
[----:B------:R-:W-:-:S04]  /*57a0*/  F2FP.SATFINITE.E4M3.F32.PACK_AB_MERGE_C R177, R188, R177, RZ ;  /* 0x000000b1bcb1723e */ /* 0x000fc800048070ff */
[----:B------:R-:W1:Y:S01]  /*57b0*/  MUFU.EX2 R193, R193 ;  /* 0x000000c100c17308 */ /* 0x000e620000000800 */
[----:B---3--:R-:W-:-:S01]  /*57c0*/  FADD.FTZ R22, R195, R22 ;  /* 0x00000016c3167221 */ /* 0x008fc20000010000 */
[----:B------:R-:W-:Y:S02]  /*57d0*/  F2FP.SATFINITE.E4M3.F32.PACK_AB_MERGE_C R194, R195, R194, RZ ;  /* 0x000000c2c3c2723e */ /* 0x000fe400048070ff */
[----:B------:R-:W-:Y:S02]  /*57e0*/  F2FP.SATFINITE.E4M3.F32.PACK_AB_MERGE_C R172, R172, R161, R177 ;  /* 0x000000a1acac723e */ /* 0x000fe400048070b1 */
[----:B------:R-:W-:Y:S02]  /*57f0*/  F2FP.SATFINITE.E4M3.F32.PACK_AB_MERGE_C R173, R187, R186, R194 ;  /* 0x000000babbad723e */ /* 0x000fe400048070c2 */
[----:B------:R-:W3:Y:S01]  /*5800*/  MUFU.EX2 R176, R176 ;  /* 0x000000b000b07308 */ /* 0x000ee20000000800 */
[----:B--2---:R-:W-:-:S01]  /*5810*/  FADD.FTZ R5, R165, R168 ;  /* 0x000000a8a5057221 */ /* 0x004fc20000010000 */
[----:B------:R-:W-:-:S02]  /*5820*/  F2FP.SATFINITE.E4M3.F32.PACK_AB_MERGE_C R168, R21, R20, R169 ;  /* 0x0000001415a8723e */ /* 0x000fc400048070a9 */
[----:B------:R-:W-:-:S04]  /*5830*/  F2FP.SATFINITE.E4M3.F32.PACK_AB_MERGE_C R169, R175, R174, R19 ;  /* 0x000000aeafa9723e */ /* 0x000fc80004807013 */
        /* <DEDUP_REMOVED lines=9> */
[----:B---3--:R-:W-:-:S01]  /*58d0*/  FADD.FTZ R4, R214, R13 ;  /* 0x0000000dd6047221 */ /* 0x008fc20000010000 */
[C---:B--2---:R-:W-:Y:S01]  /*58e0*/  F2FP.SATFINITE.E4M3.F32.PACK_AB_MERGE_C R181, R192.reuse, R181, RZ ;  /* 0x000000b5c0b5723e */ /* 0x044fe200048070ff */
[----:B------:R-:W-:-:S03]  /*58f0*/  FADD.FTZ R5, R192, R5 ;  /* 0x00000005c0057221 */ /* 0x000fc60000010000 */
[----:B------:R-:W-:Y:S02]  /*5900*/  F2FP.SATFINITE.E4M3.F32.PACK_AB_MERGE_C R174, R176, R165, R181 ;  /* 0x000000a5b0ae723e */ /* 0x000fe400048070b5 */
[C---:B-1----:R-:W-:Y:S01]  /*5910*/  F2FP.SATFINITE.E4M3.F32.PACK_AB_MERGE_C R214, R215.reuse, R214, RZ ;  /* 0x000000d6d7d6723e */ /* 0x042fe200048070ff */
[----:B------:R-:W-:-:S03]  /*5920*/  FADD.FTZ R4, R215, R4 ;  /* 0x00000004d7047221 */ /* 0x000fc60000010000 */
[----:B------:R-:W-:Y:S01]  /*5930*/  F2FP.SATFINITE.E4M3.F32.PACK_AB_MERGE_C R175, R6, R193, R214 ;  /* 0x000000c106af723e */ /* 0x000fe200048070d6 */
[----:B------:R-:W-:Y:S06]  /*5940*/  @!P0 BRA `(.L_x_29) ;  /* 0x0000000000048947 */ /* 0x000fec0003800000 */
[----:B------:R-:W-:Y:S01]  /*5950*/  BPT.TRAP 0x1 ;  /* 0x000000040000795c */ /* 0x000fe20000300000 */
.L_x_29:
[----:B------:R-:W-:-:S04]  /*5960*/  IMAD.U32 R6, RZ, RZ, UR52 ;  /* 0x00000034ff067e24 */ /* 0x000fc8000f8e00ff */
[----:B------:R1:W2:Y:S01]  /*5970*/  SYNCS.PHASECHK.TRANS64.TRYWAIT P2, [UR49+0x38850], R6 ;  /* 0x03885006ff0075a7 */ /* 0x0002a20008040171 */
[----:B------:R-:W-:Y:S05]  /*5980*/  @!P0 BRA `(.L_x_30) ;  /* 0x0000000000048947 */ /* 0x000fea0003800000 */
[----:B------:R-:W-:Y:S01]  /*5990*/  BPT.TRAP 0x1 ;  /* 0x000000040000795c */ /* 0x000fe20000300000 */
.L_x_30:
[----:B--2---:R-:W-:Y:S05]  /*59a0*/  @P2 BRA `(.L_x_31) ;  /* 0x00000000000c2947 */ /* 0x004fea0003800000 */
[----:B-1----:R-:W-:-:S04]  /*59b0*/  IMAD.U32 R6, RZ, RZ, UR52 ;  /* 0x00000034ff067e24 */ /* 0x002fc8000f8e00ff */
[----:B------:R-:W1:Y:S02]  /*59c0*/  SYNCS.PHASECHK.TRANS64.TRYWAIT P2, [UR49+0x38850], R6 ;  /* 0x03885006ff0075a7 */ /* 0x000e640008040171 */
[----:B-1----:R-:W-:Y:S05]  /*59d0*/  @!P2 BRA `(.L_x_32) ;  /* 0x0000009c0078a947 */ /* 0x002fea0003800000 */
.L_x_31:
[----:B------:R2:W-:Y:S01]  /*59e0*/  BAR.SYNC.DEFER_BLOCKING R2, 0x100 ;  /* 0x000400020000751d */ /* 0x0005e20000010000 */
[----:B------:R-:W-:-:S05]  /*59f0*/  ULEA UR10, UR45, UR50, 0xb ;  /* 0x000000322d0a7291 */ /* 0x000fca000f8e583f */
[----:B------:R-:W-:Y:S02]  /*5a00*/  UMOV UR7, 0x40000040 ;  /* 0x4000004000077882 */ /* 0x000fe40000000000 */
[----:B------:R-:W-:Y:S01]  /*5a10*/  UMOV UR6, UR10 ;  /* 0x0000000a00067c82 */ /* 0x000fe20008000000 */
[----:B------:R-:W-:-:S06]  /*5a20*/  WARPGROUP.ARRIVE ;  /* 0x00000000000079c5 */ /* 0x000fcc0000000000 */
        /* <DEDUP_REMOVED lines=20> */
[----:B--2---:R-:W-:Y:S05]  /*5b70*/  @!P0 BRA `(.L_x_33) ;  /* 0x0000000000048947 */ /* 0x004fea0003800000 */
[----:B------:R-:W-:Y:S01]  /*5b80*/  BPT.TRAP 0x1 ;  /* 0x000000040000795c */ /* 0x000fe20000300000 */
.L_x_33:
[----:B------:R-:W-:Y:S01]  /*5b90*/  UIADD3 UR49, UR49, 0x38860, URZ ;  /* 0x0003886031317890 */ /* 0x000fe2000fffe03f */
[----:B-1----:R-:W-:Y:S01]  /*5ba0*/  IMAD.MOV.U32 R7, RZ, RZ, R164 ;  /* 0x000000ffff077224 */ /* 0x002fe200078e00a4 */
[----:B------:R-:W-:Y:S01]  /*5bb0*/  UMOV UR6, UR45 ;  /* 0x0000002d00067c82 */ /* 0x000fe20008000000 */
[----:B------:R-:W-:Y:S01]  /*5bc0*/  IMAD.MOV.U32 R6, RZ, RZ, R3 ;  /* 0x000000ffff067224 */ /* 0x000fe200078e0003 */
[----:B------:R-:W-:-:S09]  /*5bd0*/  UPRMT UR49, UR51, 0x654, UR49 ;  /* 0x0000065433317896 */ /* 0x000fd20008000031 */
[----:B------:R-:W-:Y:S01]  /*5be0*/  SYNCS.ARRIVE.TRANS64.RED.A1T0 RZ, [UR49], RZ ;  /* 0x000000ffffff79a7 */ /* 0x000fe20008100431 */
[----:B------:R-:W-:Y:S05]  /*5bf0*/  @P1 BRA `(.L_x_34) ;  /* 0xffffffdc00741947 */ /* 0x000fea000383ffff */
.L_x_23:
[----:B------:R-:W-:Y:S01]  /*5c00*/  ULDC.64 UR8, c[0x0][0x9a0] ;  /* 0x0002680000087ab9 */ /* 0x000fe20000000a00 */
[----:B------:R-:W-:Y:S01]  /*5c10*/  IMAD.MOV.U32 R8, RZ, RZ, 0x3f800000 ;  /* 0x3f800000ff087424 */ /* 0x000fe200078e00ff */
[----:B------:R-:W-:Y:S01]  /*5c20*/  UISETP.NE.U32.AND UP0, UPT, UR8, URZ, UPT ;  /* 0x0000003f0800728c */ /* 0x000fe2000bf05070 */
[----:B------:R2:W-:Y:S06]  /*5c30*/  BAR.ARV R0, 0x100 ;  /* 0x000400000000751d */ /* 0x0005ec0000002000 */
[----:B------:R-:W-:Y:S02]  /*5c40*/  UISETP.NE.AND.EX UP0, UPT, UR9, URZ, UPT, UP0 ;  /* 0x0000003f0900728c */ /* 0x000fe4000bf05300 */
[----:B------:R-:W-:Y:S06]  /*5c50*/  BAR.ARV 0x8, 0x180 ;  /* 0x0206000000007b1d */ /* 0x000fec0000002000 */
[----:B------:R-:W-:-:S03]  /*5c60*/  PLOP3.LUT P0, PT, PT, PT, UP0, 0x80, 0x0 ;  /* 0x000000000000781c */ /* 0x000fc60003f0f008 */
[----:B------:R-:W-:Y:S01]  /*5c70*/  @UP0 ULDC.64 UR10, c[0x0][0x9c8] ;  /* 0x00027200000a0ab9 */ /* 0x000fe20000000a00 */
[----:B------:R-:W-:Y:S02]  /*5c80*/  @UP0 USHF.R.S32.HI UR7, URZ, 0x1f, UR42 ;  /* 0x0000001f3f070899 */ /* 0x000fe4000801142a */
[----:B------:R-:W-:Y:S02]  /*5c90*/  @UP0 UIMAD UR6, UR38, UR10, URZ ;  /* 0x0000000a260602a4 */ /* 0x000fe4000f8e023f */
[----:B------:R-:W-:Y:S02]  /*5ca0*/  @UP0 UIMAD.WIDE.U32 UR4, UR37, UR10, URZ ;  /* 0x0000000a250402a5 */ /* 0x000fe4000f8e003f */
[----:B------:R-:W-:-:S03]  /*5cb0*/  @UP0 UIMAD UR6, UR37, UR11, UR6 ;  /* 0x0000000b250602a4 */ /* 0x000fc6000f8e0206 */
[----:B------:R-:W-:Y:S01]  /*5cc0*/  @UP0 ULDC.64 UR10, c[0x0][0x9d0] ;  /* 0x00027400000a0ab9 */ /* 0x000fe20000000a00 */
[----:B------:R-:W-:Y:S02]  /*5cd0*/  @UP0 UIADD3 UR5, UR5, UR6, URZ ;  /* 0x0000000605050290 */ /* 0x000fe4000fffe03f */
[----:B------:R-:W-:Y:S02]  /*5ce0*/  @UP0 UIMAD UR6, UR7, UR10, URZ ;  /* 0x0000000a070602a4 */ /* 0x000fe4000f8e023f */
[----:B------:R-:W-:Y:S02]  /*5cf0*/  @UP0 UIMAD.WIDE.U32 UR4, UR42, UR10, UR4 ;  /* 0x0000000a2a0402a5 */ /* 0x000fe4000f8e0004 */
[----:B------:R-:W-:-:S04]  /*5d00*/  @UP0 UIMAD UR6, UR42, UR11, UR6 ;  /* 0x0000000b2a0602a4 */ /* 0x000fc8000f8e0206 */
[----:B------:R-:W-:Y:S02]  /*5d10*/  @UP0 UIADD3 UR5, UR5, UR6, URZ ;  /* 0x0000000605050290 */ /* 0x000fe4000fffe03f */
[----:B------:R-:W-:-:S04]  /*5d20*/  @UP0 ULEA UR6, UP1, UR4, UR8, 0x2 ;  /* 0x0000000804060291 */ /* 0x000fc8000f82103f */
[----:B------:R-:W-:Y:S02]  /*5d30*/  @UP0 ULEA.HI.X UR7, UR4, UR9, UR5, 0x2, UP1 ;  /* 0x0000000904070291 */ /* 0x000fe400088f1405 */
[----:B01----:R-:W-:-:S04]  /*5d40*/  IMAD.U32 R6, RZ, RZ, UR6 ;  /* 0x00000006ff067e24 */ /* 0x003fc8000f8e00ff */
[----:B------:R-:W-:-:S05]  /*5d50*/  IMAD.U32 R7, RZ, RZ, UR7 ;  /* 0x00000007ff077e24 */ /* 0x000fca000f8e00ff */
[----:B------:R0:W3:Y:S01]  /*5d60*/  @P0 LDG.E R8, desc[UR46][R6.64] ;  /* 0x0000002e06080981 */ /* 0x0000e2000c1e1900 */
[----:B--2---:R-:W-:-:S03]  /*5d70*/  IMAD.MOV.U32 R0, RZ, RZ, -0x800000 ;  /* 0xff800000ff007424 */ /* 0x004fc600078e00ff */
[----:B------:R-:W1:Y:S04]  /*5d80*/  SHFL.BFLY PT, R2, R5, 0x2, 0x1f ;  /* 0x0c401f0005027f89 */ /* 0x000e6800000e0000 */
[----:B------:R-:W2:Y:S01]  /*5d90*/  SHFL.BFLY PT, R9, R4, 0x2, 0x1f ;  /* 0x0c401f0004097f89 */ /* 0x000ea200000e0000 */
[----:B0-----:R-:W-:Y:S02]  /*5da0*/  IMAD.U32 R7, RZ, RZ, UR40 ;  /* 0x00000028ff077e24 */ /* 0x001fe4000f8e00ff */
[----:B-1----:R-:W-:Y:S01]  /*5db0*/  FADD.FTZ R2, R2, R5 ;  /* 0x0000000502027221 */ /* 0x002fe20000010000 */
[----:B------:R-:W-:Y:S02]  /*5dc0*/  IMAD.MOV.U32 R5, RZ, RZ, RZ ;  /* 0x000000ffff057224 */ /* 0x000fe400078e00ff */
[----:B--2---:R-:W-:Y:S01]  /*5dd0*/  FADD.FTZ R10, R9, R4 ;  /* 0x00000004090a7221 */ /* 0x004fe20000010000 */
[----:B------:R-:W-:Y:S01]  /*5de0*/  IMAD.U32 R4, RZ, RZ, UR40 ;  /* 0x00000028ff047e24 */ /* 0x000fe2000f8e00ff */
[----:B------:R-:W0:Y:S04]  /*5df0*/  SHFL.BFLY PT, R9, R2, 0x1, 0x1f ;  /* 0x0c201f0002097f89 */ /* 0x000e2800000e0000 */
[----:B------:R-:W1:Y:S01]  /*5e00*/  SHFL.BFLY PT, R11, R10, 0x1, 0x1f ;  /* 0x0c201f000a0b7f89 */ /* 0x000e6200000e0000 */
[----:B0-----:R-:W-:Y:S01]  /*5e10*/  FADD.FTZ R12, R2, R9 ;  /* 0x00000009020c7221 */ /* 0x001fe20000010000 */
[----:B------:R-:W-:-:S02]  /*5e20*/  IMAD.MOV.U32 R9, RZ, RZ, RZ ;  /* 0x000000ffff097224 */ /* 0x000fc400078e00ff */
[----:B------:R-:W-:Y:S02]  /*5e30*/  IMAD.MOV.U32 R2, RZ, RZ, -0x800000 ;  /* 0xff800000ff027424 */ /* 0x000fe400078e00ff */
[----:B-1----:R-:W-:Y:S01]  /*5e40*/  FADD.FTZ R13, R10, R11 ;  /* 0x0000000b0a0d7221 */ /* 0x002fe20000010000 */
[C---:B------:R-:W-:Y:S01]  /*5e50*/  FSETP.NE.FTZ.AND P0, PT, R12.reuse, RZ, PT ;  /* 0x000000ff0c00720b */ /* 0x040fe20003f15000 */
[----:B------:R-:W-:Y:S02]  /*5e60*/  FMUL.FTZ R11, R12, 0.00390625 ;  /* 0x3b8000000c0b7820 */ /* 0x000fe40000410000 */
[----:B------:R-:W-:-:S03]  /*5e70*/  FMUL.FTZ R14, R13, 0.00390625 ;  /* 0x3b8000000d0e7820 */ /* 0x000fc60000410000 */
[----:B------:R-:W-:Y:S02]  /*5e80*/  FSETP.NE.FTZ.AND P1, PT, R11, RZ, PT ;  /* 0x000000ff0b00720b */ /* 0x000fe40003f35000 */
[----:B------:R-:W-:-:S05]  /*5e90*/  FSETP.NE.FTZ.AND P2, PT, R14, RZ, PT ;  /* 0x000000ff0e00720b */ /* 0x000fca0003f55000 */
[----:B------:R0:W-:Y:S01]  /*5ea0*/  @P0 MUFU.RCP R5, R12 ;  /* 0x0000000c00050308 */ /* 0x0001e20000001000 */
[----:B------:R-:W-:-:S05]  /*5eb0*/  FSETP.NE.FTZ.AND P0, PT, R13, RZ, PT ;  /* 0x000000ff0d00720b */ /* 0x000fca0003f15000 */
[----:B------:R-:W-:Y:S02]  /*5ec0*/  @P1 FMUL.FTZ R4, R4, 0.69314718246459960938 ;  /* 0x3f31721804041820 */ /* 0x000fe40000410000 */
[----:B------:R-:W1:Y:S01]  /*5ed0*/  @P1 MUFU.LG2 R6, R11 ;  /* 0x0000000b00061308 */ /* 0x000e620000000c00 */
[----:B0-----:R-:W-:-:S07]  /*5ee0*/  @P2 FMUL.FTZ R12, R7, 0.69314718246459960938 ;  /* 0x3f317218070c2820 */ /* 0x001fce0000410000 */
[----:B------:R-:W0:Y:S08]  /*5ef0*/  @P2 MUFU.LG2 R10, R14 ;  /* 0x0000000e000a2308 */ /* 0x000e300000000c00 */
[----:B------:R-:W2:Y:S01]  /*5f00*/  @P0 MUFU.RCP R9, R13 ;  /* 0x0000000d00090308 */ /* 0x000ea20000001000 */
[----:B-1----:R-:W-:Y:S01]  /*5f10*/  @P1 FMUL.FTZ R7, R6, 0.69314718246459960938 ;  /* 0x3f31721806071820 */ /* 0x002fe20000410000 */
[----:B------:R-:W-:-:S03]  /*5f20*/  PLOP3.LUT P0, PT, PT, PT, PT, 0x8, 0x0 ;  /* 0x000000000000781c */ /* 0x000fc60003f0e170 */
[----:B------:R-:W-:Y:S01]  /*5f30*/  @P1 FFMA.FTZ R2, R4, R3, R7 ;  /* 0x0000000304021223 */ /* 0x000fe20000010007 */
[----:B0-----:R-:W-:-:S04]  /*5f40*/  @P2 FMUL.FTZ R11, R10, 0.69314718246459960938 ;  /* 0x3f3172180a0b2820 */ /* 0x001fc80000410000 */
[----:B------:R-:W-:Y:S01]  /*5f50*/  @P2 FFMA.FTZ R0, R12, R164, R11 ;  /* 0x000000a40c002223 */ /* 0x000fe2000001000b */
[-C--:B---3--:R-:W-:Y:S01]  /*5f60*/  FMUL.FTZ R5, R5, R8.reuse ;  /* 0x0000000805057220 */ /* 0x088fe20000410000 */
[----:B--2---:R-:W-:-:S03]  /*5f70*/  FMUL.FTZ R3, R9, R8 ;  /* 0x0000000809037220 */ /* 0x004fc60000410000 */
[-C--:B------:R-:W-:Y:S01]  /*5f80*/  FMUL.FTZ R24, R24, R5.reuse ;  /* 0x0000000518187220 */ /* 0x080fe20000410000 */
        /* <DEDUP_REMOVED lines=62> */
[----:B------:R-:W-:Y:S01]  /*6370*/  FMUL.FTZ R145, R145, R5 ;  /* 0x0000000591917220 */ /* 0x000fe20000410000 */
        /* <DEDUP_REMOVED lines=63> */
[----:B------:R-:W-:-:S07]  /*6770*/  FMUL.FTZ R147, R147, R3 ;  /* 0x0000000393937220 */ /* 0x000fce0000410000 */
.L_x_10:
[----:B------:R-:W-:Y:S05]  /*6780*/  @P0 BRA `(.L_x_35) ;  /* 0x00000038006c0947 */ /* 0x000fea0003800000 */
[----:B------:R-:W0:Y:S01]  /*6790*/  S2R R7, SR_TID.X ;  /* 0x0000000000077919 */ /* 0x000e220000002100 */
[----:B------:R-:W-:Y:S01]  /*67a0*/  ULDC.64 UR4, c[0x4][0x128] ;  /* 0x01004a0000047ab9 */ /* 0x000fe20000000a00 */
[----:B------:R-:W-:Y:S01]  /*67b0*/  ULDC.64 UR8, c[0x0][0xbd0] ;  /* 0x0002f40000087ab9 */ /* 0x000fe20000000a00 */
[----:B------:R-:W-:Y:S01]  /*67c0*/  USHF.R.S32.HI UR7, URZ, 0x1f, UR42 ;  /* 0x0000001f3f077899 */ /* 0x000fe2000801142a */
[----:B------:R-:W-:Y:S01]  /*67d0*/  ULDC.64 UR10, c[0x0][0xb38] ;  /* 0x0002ce00000a7ab9 */ /* 0x000fe20000000a00 */
[----:B0-----:R-:W-:-:S05]  /*67e0*/  IMAD.SHL.U32 R3, R7, 0x4, RZ ;  /* 0x0000000407037824 */ /* 0x001fca00078e00ff */
[----:B------:R-:W-:Y:S01]  /*67f0*/  LOP3.LUT R3, R3, 0xc, RZ, 0xc0, !PT ;  /* 0x0000000c03037812 */ /* 0x000fe200078ec0ff */
[----:B------:R-:W-:Y:S03]  /*6800*/  BAR.SYNC.DEFER_BLOCKING 0x1, 0x100 ;  /* 0x0044000000007b1d */ /* 0x000fe60000010000 */
[----:B------:R-:W-:-:S05]  /*6810*/  IADD3 R4, P0, R3, UR4, RZ ;  /* 0x0000000403047c10 */ /* 0x000fca000ff1e0ff */
[----:B------:R-:W-:-:S05]  /*6820*/  IMAD.X R5, RZ, RZ, UR5, P0 ;  /* 0x00000005ff057e24 */ /* 0x000fca00080e06ff */
[----:B------:R0:W2:Y:S01]  /*6830*/  LDG.E.CONSTANT R3, desc[UR46][R4.64] ;  /* 0x0000002e04037981 */ /* 0x0000a2000c1e9900 */
[----:B------:R-:W-:Y:S01]  /*6840*/  LOP3.LUT P0, R9, R7, 0x3, RZ, 0xc0, !PT ;  /* 0x0000000307097812 */ /* 0x000fe2000780c0ff */
[----:B------:R-:W-:Y:S01]  /*6850*/  UIMAD.WIDE.U32 UR4, UR42, UR8, URZ ;  /* 0x000000082a0472a5 */ /* 0x000fe2000f8e003f */
[----:B------:R-:W-:Y:S01]  /*6860*/  BSSY B0, `(.L_x_36) ;  /* 0x00002b3000007945 */ /* 0x000fe20003800000 */
[----:B------:R-:W-:Y:S01]  /*6870*/  UIMAD UR6, UR7, UR8, URZ ;  /* 0x00000008070672a4 */ /* 0x000fe2000f8e023f */
[----:B------:R-:W-:Y:S01]  /*6880*/  ISETP.EQ.OR P0, PT, R9, 0x3, !P0 ;  /* 0x000000030900780c */ /* 0x000fe20004702670 */
[----:B------:R-:W-:Y:S02]  /*6890*/  UIMAD UR8, UR7, UR10, URZ ;  /* 0x0000000a070872a4 */ /* 0x000fe4000f8e023f */
[----:B------:R-:W-:Y:S01]  /*68a0*/  UIMAD UR9, UR42, UR9, UR6 ;  /* 0x000000092a0972a4 */ /* 0x000fe2000f8e0206 */
[----:B------:R-:W-:Y:S01]  /*68b0*/  SEL R206, R10, R39, P0 ;  /* 0x000000270ace7207 */ /* 0x000fe20000000000 */
[----:B------:R-:W-:Y:S01]  /*68c0*/  UIMAD.WIDE.U32 UR6, UR42, UR10, URZ ;  /* 0x0000000a2a0672a5 */ /* 0x000fe2000f8e003f */
[----:B------:R-:W-:Y:S01]  /*68d0*/  SEL R15, R39, R10, P0 ;  /* 0x0000000a270f7207 */ /* 0x000fe20000000000 */
[----:B------:R-:W-:Y:S01]  /*68e0*/  VIADD R10, R7, 0xffffff80 ;  /* 0xffffff80070a7836 */ /* 0x000fe20000000000 */
[----:B------:R-:W-:Y:S01]  /*68f0*/  SEL R30, R44, R45, P0 ;  /* 0x0000002d2c1e7207 */ /* 0x000fe20000000000 */
[----:B------:R-:W-:Y:S01]  /*6900*/  UIADD3 UR9, UR5, UR9, URZ ;  /* 0x0000000905097290 */ /* 0x000fe2000fffe03f */
[----:B------:R-:W-:Y:S01]  /*6910*/  SEL R44, R45, R44, P0 ;  /* 0x0000002c2d2c7207 */ /* 0x000fe20000000000 */
[----:B------:R-:W-:Y:S01]  /*6920*/  UIMAD UR8, UR42, UR11, UR8 ;  /* 0x0000000b2a0872a4 */ /* 0x000fe2000f8e0208 */
[----:B0-----:R-:W-:-:S02]  /*6930*/  SHF.R.S32.HI R5, RZ, 0x1f, R10 ;  /* 0x0000001fff057819 */ /* 0x001fc4000001140a */
[----:B------:R-:W-:Y:S01]  /*6940*/  SEL R204, R34, R35, P0 ;  /* 0x0000002322cc7207 */ /* 0x000fe20000000000 */
[----:B------:R-:W-:Y:S01]  /*6950*/  UIADD3 UR8, UR7, UR8, URZ ;  /* 0x0000000807087290 */ /* 0x000fe2000fffe03f */
[----:B------:R-:W-:Y:S02]  /*6960*/  LEA.HI R4, R5, R10, RZ, 0x7 ;  /* 0x0000000a05047211 */ /* 0x000fe400078f38ff */
[----:B------:R-:W-:Y:S02]  /*6970*/  SEL R34, R35, R34, P0 ;  /* 0x0000002223227207 */ /* 0x000fe40000000000 */
[----:B------:R-:W-:Y:S02]  /*6980*/  LOP3.LUT R7, R4, 0xffffff80, RZ, 0xc0, !PT ;  /* 0xffffff8004077812 */ /* 0x000fe400078ec0ff */
[----:B------:R-:W-:Y:S02]  /*6990*/  SEL R220, R86, R87, P0 ;  /* 0x0000005756dc7207 */ /* 0x000fe40000000000 */
[----:B------:R-:W-:Y:S01]  /*69a0*/  SEL R35, R87, R86, P0 ;  /* 0x0000005657237207 */ /* 0x000fe20000000000 */
[----:B------:R-:W-:Y:S01]  /*69b0*/  IMAD.IADD R45, R10, 0x1, -R7 ;  /* 0x000000010a2d7824 */ /* 0x000fe200078e0a07 */
[----:B------:R-:W-:-:S02]  /*69c0*/  SEL R208, R42, R43, P0 ;  /* 0x0000002b2ad07207 */ /* 0x000fc40000000000 */
[----:B------:R-:W-:Y:S02]  /*69d0*/  SEL R17, R43, R42, P0 ;  /* 0x0000002a2b117207 */ /* 0x000fe40000000000 */
[----:B------:R-:W-:Y:S02]  /*69e0*/  SHF.R.S32.HI R86, RZ, 0x1f, R45 ;  /* 0x0000001fff567819 */ /* 0x000fe4000001142d */
[----:B------:R-:W-:Y:S02]  /*69f0*/  SEL R42, R46, R47, P0 ;  /* 0x0000002f2e2a7207 */ /* 0x000fe40000000000 */
[----:B------:R-:W-:Y:S02]  /*6a00*/  SEL R19, R47, R46, P0 ;  /* 0x0000002e2f137207 */ /* 0x000fe40000000000 */
[----:B------:R-:W-:Y:S02]  /*6a10*/  LEA.HI R5, R5, R10, RZ, 0x2 ;  /* 0x0000000a05057211 */ /* 0x000fe400078f10ff */
[----:B------:R-:W-:-:S02]  /*6a20*/  LEA.HI R47, R86, R45, RZ, 0x2 ;  /* 0x0000002d562f7211 */ /* 0x000fc400078f10ff */
[----:B------:R-:W-:Y:S02]  /*6a30*/  SEL R202, R6, R31, P0 ;  /* 0x0000001f06ca7207 */ /* 0x000fe40000000000 */
[----:B------:R-:W-:Y:S02]  /*6a40*/  SEL R31, R31, R6, P0 ;  /* 0x000000061f1f7207 */ /* 0x000fe40000000000 */
[----:B------:R-:W-:Y:S02]  /*6a50*/  LOP3.LUT R7, R5, 0xfffffffc, RZ, 0xc0, !PT ;  /* 0xfffffffc05077812 */ /* 0x000fe400078ec0ff */
[----:B------:R-:W-:Y:S02]  /*6a60*/  SHF.R.S32.HI R9, RZ, 0x7, R4 ;  /* 0x00000007ff097819 */ /* 0x000fe40000011404 */
[----:B------:R-:W-:Y:S01]  /*6a70*/  SHF.R.S32.HI R5, RZ, 0x2, R47 ;  /* 0x00000002ff057819 */ /* 0x000fe2000001142f */
[----:B------:R-:W-:Y:S01]  /*6a80*/  IMAD.IADD R11, R10, 0x1, -R7 ;  /* 0x000000010a0b7824 */ /* 0x000fe200078e0a07 */
[----:B------:R-:W-:Y:S01]  /*6a90*/  SHF.R.S32.HI R6, RZ, 0x1f, R47 ;  /* 0x0000001fff067819 */ /* 0x000fe2000001142f */
[----:B------:R-:W-:Y:S01]  /*6aa0*/  IMAD.U32 R7, RZ, RZ, UR7 ;  /* 0x00000007ff077e24 */ /* 0x000fe2000f8e00ff */
[----:B------:R-:W-:Y:S01]  /*6ab0*/  SEL R20, R36, R37, P0 ;  /* 0x0000002524147207 */ /* 0x000fe20000000000 */
[----:B------:R-:W-:Y:S01]  /*6ac0*/  IMAD.U32 R7, RZ, RZ, UR8 ;  /* 0x00000008ff077e24 */ /* 0x000fe2000f8e00ff */
[----:B------:R-:W-:-:S02]  /*6ad0*/  SEL R36, R37, R36, P0 ;  /* 0x0000002425247207 */ /* 0x000fc40000000000 */
[----:B------:R-:W0:Y:S01]  /*6ae0*/  S2R R37, SR_CTAID.X ;  /* 0x0000000000257919 */ /* 0x000e220000002500 */
[----:B------:R-:W-:Y:S02]  /*6af0*/  LEA.HI R4, R4, R9, RZ, 0x1 ;  /* 0x0000000904047211 */ /* 0x000fe400078f08ff */
[----:B------:R-:W-:Y:S02]  /*6b00*/  LEA.HI R6, R6, R5, RZ, 0x3 ;  /* 0x0000000506067211 */ /* 0x000fe400078f18ff */
[----:B------:R-:W-:Y:S02]  /*6b10*/  LOP3.LUT R4, R4, 0x3fffffe, RZ, 0xc0, !PT ;  /* 0x03fffffe04047812 */ /* 0x000fe400078ec0ff */
[----:B------:R-:W-:Y:S02]  /*6b20*/  LOP3.LUT R6, R6, 0xfffffff8, RZ, 0xc0, !PT ;  /* 0xfffffff806067812 */ /* 0x000fe400078ec0ff */
[----:B------:R-:W-:Y:S01]  /*6b30*/  SEL R14, R24, R25, P0 ;  /* 0x00000019180e7207 */ /* 0x000fe20000000000 */
[----:B------:R-:W-:Y:S01]  /*6b40*/  IMAD.IADD R9, R9, 0x1, -R4 ;  /* 0x0000000109097824 */ /* 0x000fe200078e0a04 */
[----:B------:R-:W-:Y:S01]  /*6b50*/  LEA.HI R4, R86, R45, RZ, 0x5 ;  /* 0x0000002d56047211 */ /* 0x000fe200078f28ff */
[----:B------:R-:W-:Y:S01]  /*6b60*/  IMAD.IADD R5, R5, 0x1, -R6 ;  /* 0x0000000105057824 */ /* 0x000fe200078e0a06 */
[----:B------:R-:W-:-:S02]  /*6b70*/  LEA.HI R6, R11, R11, RZ, 0x1 ;  /* 0x0000000b0b067211 */ /* 0x000fc400078f08ff */
[----:B------:R-:W-:Y:S02]  /*6b80*/  SEL R24, R25, R24, P0 ;  /* 0x0000001819187207 */ /* 0x000fe40000000000 */
[----:B------:R-:W-:Y:S02]  /*6b90*/  SEL R168, R88, R89, P0 ;  /* 0x0000005958a87207 */ /* 0x000fe40000000000 */
[----:B------:R-:W-:Y:S02]  /*6ba0*/  SEL R200, R26, R27, P0 ;  /* 0x0000001b1ac87207 */ /* 0x000fe40000000000 */
[----:B------:R-:W-:Y:S02]  /*6bb0*/  SEL R46, R50, R51, P0 ;  /* 0x00000033322e7207 */ /* 0x000fe40000000000 */
[----:B------:R-:W-:Y:S02]  /*6bc0*/  SEL R21, R51, R50, P0 ;  /* 0x0000003233157207 */ /* 0x000fe40000000000 */
[----:B------:R-:W-:-:S02]  /*6bd0*/  SEL R88, R89, R88, P0 ;  /* 0x0000005859587207 */ /* 0x000fc40000000000 */
        /* <DEDUP_REMOVED lines=9> */
[----:B------:R-:W-:Y:S02]  /*6c70*/  SHF.R.S32.HI R4, RZ, 0x5, R4 ;  /* 0x00000005ff047819 */ /* 0x000fe40000011404 */
[----:B------:R-:W-:Y:S01]  /*6c80*/  LOP3.LUT R86, R6, 0x1ffffffe, RZ, 0xc0, !PT ;  /* 0x1ffffffe06567812 */ /* 0x000fe200078ec0ff */
[----:B------:R-:W-:Y:S01]  /*6c90*/  IMAD.U32 R6, RZ, RZ, UR6 ;  /* 0x00000006ff067e24 */ /* 0x000fe2000f8e00ff */
[----:B------:R-:W-:Y:S01]  /*6ca0*/  SEL R176, R104, R105, P0 ;  /* 0x0000006968b07207 */ /* 0x000fe20000000000 */
[----:B------:R-:W-:Y:S01]  /*6cb0*/  IMAD R10, R4, 0x10, R5 ;  /* 0x00000010040a7824 */ /* 0x000fe200078e0205 */
[----:B------:R-:W-:Y:S01]  /*6cc0*/  SEL R66, R102, R103, P0 ;  /* 0x0000006766427207 */ /* 0x000fe20000000000 */
[----:B------:R-:W-:Y:S01]  /*6cd0*/  IMAD.IADD R11, R11, 0x1, -R86 ;  /* 0x000000010b0b7824 */ /* 0x000fe200078e0a56 */
[----:B------:R-:W-:Y:S01]  /*6ce0*/  SEL R125, R103, R102, P0 ;  /* 0x00000066677d7207 */ /* 0x000fe20000000000 */
[----:B------:R-:W-:Y:S01]  /*6cf0*/  IMAD R10, R9, 0x40, R10 ;  /* 0x00000040090a7824 */ /* 0x000fe200078e020a */
[----:B------:R-:W-:Y:S01]  /*6d00*/  SEL R104, R105, R104, P0 ;  /* 0x0000006869687207 */ /* 0x000fe20000000000 */
[----:B------:R-:W-:Y:S01]  /*6d10*/  IMAD.U32 R4, RZ, RZ, UR4 ;  /* 0x00000004ff047e24 */ /* 0x000fe2000f8e00ff */
[----:B------:R-:W-:Y:S01]  /*6d20*/  SEL R180, R112, R113, P0 ;  /* 0x0000007170b47207 */ /* 0x000fe20000000000 */
[--C-:B------:R-:W-:Y:S01]  /*6d30*/  IMAD R11, R11, 0x8, R10.reuse ;  /* 0x000000080b0b7824 */ /* 0x100fe200078e020a */
[----:B------:R-:W-:Y:S01]  /*6d40*/  SEL R102, R106, R107, P0 ;  /* 0x0000006b6a667207 */ /* 0x000fe20000000000 */
[----:B0-----:R-:W-:Y:S01]  /*6d50*/  IMAD R10, R37, 0x80, R10 ;  /* 0x00000080250a7824 */ /* 0x001fe200078e020a */
[----:B------:R-:W-:Y:S01]  /*6d60*/  SEL R112, R113, R112, P0 ;  /* 0x0000007071707207 */ /* 0x000fe20000000000 */
[----:B------:R-:W-:Y:S01]  /*6d70*/  IMAD R11, R37, 0x80, R11 ;  /* 0x00000080250b7824 */ /* 0x000fe200078e020b */
[----:B------:R-:W-:Y:S01]  /*6d80*/  SEL R182, R116, R117, P0 ;  /* 0x0000007574b67207 */ /* 0x000fe20000000000 */
[----:B------:R-:W0:Y:S01]  /*6d90*/  S2UR UR4, SR_CTAID.Y ;  /* 0x00000000000479c3 */ /* 0x000e220000002600 */
[----:B------:R-:W-:Y:S01]  /*6da0*/  SEL R222, R94, R95, P0 ;  /* 0x0000005f5ede7207 */ /* 0x000fe20000000000 */
[----:B------:R-:W-:Y:S01]  /*6db0*/  IMAD.U32 R5, RZ, RZ, UR5 ;  /* 0x00000005ff057e24 */ /* 0x000fe2000f8e00ff */
[----:B------:R-:W-:Y:S01]  /*6dc0*/  SEL R172, R96, R97, P0 ;  /* 0x0000006160ac7207 */ /* 0x000fe20000000000 */
[----:B------:R-:W-:Y:S01]  /*6dd0*/  IMAD.U32 R5, RZ, RZ, UR9 ;  /* 0x00000009ff057e24 */ /* 0x000fe2000f8e00ff */
[----:B------:R-:W-:Y:S01]  /*6de0*/  SEL R116, R117, R116, P0 ;  /* 0x0000007475747207 */ /* 0x000fe20000000000 */
[----:B------:R-:W-:Y:S01]  /*6df0*/  ULDC.64 UR6, c[0x0][0xb48] ;  /* 0x0002d20000067ab9 */ /* 0x000fe20000000a00 */
[----:B------:R-:W-:Y:S01]  /*6e00*/  SEL R94, R95, R94, P0 ;  /* 0x0000005e5f5e7207 */ /* 0x000fe20000000000 */
[----:B------:R-:W-:Y:S01]  /*6e10*/  ULDC.64 UR8, c[0x0][0xb28] ;  /* 0x0002ca0000087ab9 */ /* 0x000fe20000000a00 */
[----:B------:R-:W-:-:S02]  /*6e20*/  SEL R96, R97, R96, P0 ;  /* 0x0000006061607207 */ /* 0x000fc40000000000 */
[----:B------:R-:W-:Y:S02]  /*6e30*/  SEL R192, R136, R137, P0 ;  /* 0x0000008988c07207 */ /* 0x000fe40000000000 */
[----:B------:R-:W-:Y:S02]  /*6e40*/  SEL R146, R52, R53, P0 ;  /* 0x0000003534927207 */ /* 0x000fe40000000000 */
[----:B------:R-:W-:Y:S02]  /*6e50*/  SEL R136, R137, R136, P0 ;  /* 0x0000008889887207 */ /* 0x000fe40000000000 */
[----:B------:R-:W-:Y:S02]  /*6e60*/  SEL R214, R70, R71, P0 ;  /* 0x0000004746d67207 */ /* 0x000fe40000000000 */
[----:B------:R-:W-:Y:S02]  /*6e70*/  SEL R224, R98, R99, P0 ;  /* 0x0000006362e07207 */ /* 0x000fe40000000000 */
[----:B------:R-:W-:-:S02]  /*6e80*/  LOP3.LUT R86, R47, 0x7ffffffc, RZ, 0xc0, !PT ;  /* 0x7ffffffc2f567812 */ /* 0x000fc400078ec0ff */
[----:B------:R-:W-:Y:S02]  /*6e90*/  SEL R52, R53, R52, P0 ;  /* 0x0000003435347207 */ /* 0x000fe40000000000 */
[----:B------:R-:W-:Y:S01]  /*6ea0*/  SEL R70, R71, R70, P0 ;  /* 0x0000004647467207 */ /* 0x000fe20000000000 */
[----:B------:R-:W-:Y:S01]  /*6eb0*/  IMAD.IADD R9, R45, 0x1, -R86 ;  /* 0x000000012d097824 */ /* 0x000fe200078e0a56 */
[----:B------:R-:W-:Y:S02]  /*6ec0*/  SEL R98, R99, R98, P0 ;  /* 0x0000006263627207 */ /* 0x000fe40000000000 */
[----:B------:R-:W-:Y:S01]  /*6ed0*/  SEL R16, R28, R29, P0 ;  /* 0x0000001d1c107207 */ /* 0x000fe20000000000 */
[----:B------:R-:W-:Y:S01]  /*6ee0*/  IMAD.SHL.U32 R9, R9, 0x2, RZ ;  /* 0x0000000209097824 */ /* 0x000fe200078e00ff */
        /* <DEDUP_REMOVED lines=67> */
[----:B------:R-:W-:-:S02]  /*7320*/  LOP3.LUT P1, RZ, R45, 0x3, RZ, 0xc0, !PT ;  /* 0x000000032dff7812 */ /* 0x000fc4000782c0ff */
[----:B------:R-:W-:Y:S02]  /*7330*/  SEL R122, R123, R122, P0 ;  /* 0x0000007a7b7a7207 */ /* 0x000fe40000000000 */
[----:B------:R-:W-:Y:S02]  /*7340*/  SEL R92, R93, R92, P0 ;  /* 0x0000005c5d5c7207 */ /* 0x000fe40000000000 */
[----:B------:R-:W-:Y:S02]  /*7350*/  SEL R140, R141, R140, P0 ;  /* 0x0000008c8d8c7207 */ /* 0x000fe40000000000 */
[----:B------:R-:W-:Y:S02]  /*7360*/  SEL R142, R143, R142, P0 ;  /* 0x0000008e8f8e7207 */ /* 0x000fe40000000000 */
[----:B--2---:R-:W-:Y:S01]  /*7370*/  LOP3.LUT R89, R3, 0x2, RZ, 0x3c, !PT ;  /* 0x0000000203597812 */ /* 0x004fe200078e3cff */
[----:B------:R-:W-:Y:S01]  /*7380*/  SHFL.IDX PT, R14, R14, R3, 0x1c1f ;  /* 0x001c1f030e0e7589 */ /* 0x000fe200000e0000 */
[----:B------:R-:W-:-:S02]  /*7390*/  SEL R128, R129, R128, P0 ;  /* 0x0000008081807207 */ /* 0x000fc40000000000 */
[----:B------:R-:W-:Y:S01]  /*73a0*/  SEL R130, R131, R130, P0 ;  /* 0x0000008283827207 */ /* 0x000fe20000000000 */
[----:B------:R-:W1:Y:S01]  /*73b0*/  SHFL.IDX PT, R95, R24, R89, 0x1c1f ;  /* 0x001c1f59185f7589 */ /* 0x000e6200000e0000 */
[----:B------:R-:W-:-:S03]  /*73c0*/  SEL R126, R127, R126, P0 ;  /* 0x0000007e7f7e7207 */ /* 0x000fc60000000000 */
[----:B------:R-:W-:Y:S04]  /*73d0*/  SHFL.IDX PT, R97, R174, R3, 0x1c1f ;  /* 0x001c1f03ae617589 */ /* 0x000fe800000e0000 */
[----:B------:R-:W-:Y:S04]  /*73e0*/  SHFL.IDX PT, R100, R100, R89, 0x1c1f ;  /* 0x001c1f5964647589 */ /* 0x000fe800000e0000 */
[----:B------:R-:W-:Y:S04]  /*73f0*/  SHFL.IDX PT, R47, R102, R3, 0x1c1f ;  /* 0x001c1f03662f7589 */ /* 0x000fe800000e0000 */
[----:B------:R1:W-:Y:S04]  /*7400*/  SHFL.IDX PT, R71, R30, R3, 0x1c1f ;  /* 0x001c1f031e477589 */ /* 0x0003e800000e0000 */
[----:B------:R-:W-:Y:S04]  /*7410*/  SHFL.IDX PT, R99, R176, R3, 0x1c1f ;  /* 0x001c1f03b0637589 */ /* 0x000fe800000e0000 */
[----:B------:R-:W-:Y:S01]  /*7420*/  SHFL.IDX PT, R102, R44, R89, 0x1c1f ;  /* 0x001c1f592c667589 */ /* 0x000fe200000e0000 */
[----:B-1----:R-:W-:-:S03]  /*7430*/  SEL R30, R14, R95, P0 ;  /* 0x0000005f0e1e7207 */ /* 0x002fc60000000000 */
[----:B------:R-:W-:Y:S04]  /*7440*/  SHFL.IDX PT, R104, R104, R89, 0x1c1f ;  /* 0x001c1f5968687589 */ /* 0x000fe800000e0000 */
        /* <DEDUP_REMOVED lines=65> */
[----:B------:R1:W-:Y:S04]  /*7860*/  SHFL.IDX PT, R139, R8, R89, 0x1c1f ;  /* 0x001c1f59088b7589 */ /* 0x0003e800000e0000 */
[----:B------:R-:W-:Y:S04]  /*7870*/  SHFL.IDX PT, R155, R80, R89, 0x1c1f ;  /* 0x001c1f59509b7589 */ /* 0x000fe800000e0000 */
[----:B------:R-:W-:Y:S01]  /*7880*/  SHFL.IDX PT, R108, R108, R89, 0x1c1f ;  /* 0x001c1f596c6c7589 */ /* 0x000fe200000e0000 */
[----:B-1----:R-:W1:Y:S03]  /*7890*/  LDC R8, c[0x0][0xbe8] ;  /* 0x0002fa00ff087b82 */ /* 0x002e660000000800 */
[----:B------:R-:W-:Y:S04]  /*78a0*/  SHFL.IDX PT, R3, R150, R89, 0x1c1f ;  /* 0x001c1f5996037589 */ /* 0x000fe800000e0000 */
[----:B------:R-:W-:Y:S04]  /*78b0*/  SHFL.IDX PT, R149, R76, R89, 0x1c1f ;  /* 0x001c1f594c957589 */ /* 0x000fe800000e0000 */
[----:B------:R-:W-:Y:S04]  /*78c0*/  SHFL.IDX PT, R80, R26, R89, 0x1c1f ;  /* 0x001c1f591a507589 */ /* 0x000fe800000e0000 */
[----:B------:R-:W2:Y:S04]  /*78d0*/  SHFL.IDX PT, R79, R32, R89, 0x1c1f ;  /* 0x001c1f59204f7589 */ /* 0x000ea800000e0000 */
[----:B------:R-:W-:Y:S04]  /*78e0*/  SHFL.IDX PT, R186, R40, R89, 0x1c1f ;  /* 0x001c1f5928ba7589 */ /* 0x000fe800000e0000 */
[----:B------:R-:W3:Y:S01]  /*78f0*/  SHFL.IDX PT, R83, R60, R89, 0x1c1f ;  /* 0x001c1f593c537589 */ /* 0x000ee200000e0000 */
[----:B-1----:R-:W-:-:S03]  /*7900*/  ISETP.NE.AND P2, PT, R8, 0x1, PT ;  /* 0x000000010800780c */ /* 0x002fc60003f45270 */
[----:B------:R-:W-:Y:S04]  /*7910*/  SHFL.IDX PT, R120, R120, R89, 0x1c1f ;  /* 0x001c1f5978787589 */ /* 0x000fe800000e0000 */
[----:B------:R-:W-:Y:S04]  /*7920*/  SHFL.IDX PT, R76, R34, R89, 0x1c1f ;  /* 0x001c1f59224c7589 */ /* 0x000fe800000e0000 */
[----:B------:R-:W-:Y:S04]  /*7930*/  SHFL.IDX PT, R151, R72, R89, 0x1c1f ;  /* 0x001c1f5948977589 */ /* 0x000fe800000e0000 */
[----:B------:R-:W-:Y:S01]  /*7940*/  SHFL.IDX PT, R178, R144, R89, 0x1c1f ;  /* 0x001c1f5990b27589 */ /* 0x000fe200000e0000 */
[----:B--2---:R-:W-:-:S02]  /*7950*/  SEL R26, R18, R79, P0 ;  /* 0x0000004f121a7207 */ /* 0x004fc40000000000 */
[----:B------:R-:W-:Y:S01]  /*7960*/  SEL R24, R79, R18, P0 ;  /* 0x000000124f187207 */ /* 0x000fe20000000000 */
[----:B------:R-:W-:Y:S01]  /*7970*/  SHFL.IDX PT, R123, R31, R89, 0x1c1f ;  /* 0x001c1f591f7b7589 */ /* 0x000fe200000e0000 */
[----:B------:R-:W-:-:S03]  /*7980*/  SEL R79, R149, R162, P0 ;  /* 0x000000a2954f7207 */ /* 0x000fc60000000000 */
[----:B------:R3:W-:Y:S04]  /*7990*/  SHFL.IDX PT, R72, R15, R89, 0x1c1f ;  /* 0x001c1f590f487589 */ /* 0x0007e800000e0000 */
[----:B------:R-:W1:Y:S04]  /*79a0*/  SHFL.IDX PT, R188, R48, R89, 0x1c1f ;  /* 0x001c1f5930bc7589 */ /* 0x000e6800000e0000 */
[----:B------:R2:W4:Y:S01]  /*79b0*/  SHFL.IDX PT, R174, R17, R89, 0x1c1f ;  /* 0x001c1f5911ae7589 */ /* 0x00052200000e0000 */
[----:B---3--:R-:W-:-:S03]  /*79c0*/  SEL R15, R154, R83, P0 ;  /* 0x000000539a0f7207 */ /* 0x008fc60000000000 */
[----:B------:R3:W5:Y:S04]  /*79d0*/  SHFL.IDX PT, R48, R19, R89, 0x1c1f ;  /* 0x001c1f5913307589 */ /* 0x00076800000e0000 */
[----:B------:R0:W5:Y:S01]  /*79e0*/  SHFL.IDX PT, R134, R21, R89, 0x1c1f ;  /* 0x001c1f5915867589 */ /* 0x00016200000e0000 */
[----:B--2---:R-:W-:-:S03]  /*79f0*/  SEL R17, R137, R146, P0 ;  /* 0x0000009289117207 */ /* 0x004fc60000000000 */
[----:B------:R2:W-:Y:S01]  /*7a00*/  SHFL.IDX PT, R93, R28, R89, 0x1c1f ;  /* 0x001c1f591c5d7589 */ /* 0x0005e200000e0000 */
[----:B---3--:R-:W-:-:S03]  /*7a10*/  SEL R19, R146, R137, P0 ;  /* 0x0000008992137207 */ /* 0x008fc60000000000 */
[----:B------:R-:W3:Y:S01]  /*7a20*/  SHFL.IDX PT, R135, R25, R89, 0x1c1f ;  /* 0x001c1f5919877589 */ /* 0x000ee200000e0000 */
[----:B0-----:R-:W-:-:S03]  /*7a30*/  SEL R21, R102, R71, P0 ;  /* 0x0000004766157207 */ /* 0x001fc60000000000 */
[----:B------:R0:W3:Y:S01]  /*7a40*/  SHFL.IDX PT, R144, R23, R89, 0x1c1f ;  /* 0x001c1f5917907589 */ /* 0x0000e200000e0000 */
[----:B-1----:R-:W-:Y:S02]  /*7a50*/  SEL R18, R69, R188, P0 ;  /* 0x000000bc45127207 */ /* 0x002fe40000000000 */
[----:B--2---:R-:W-:Y:S01]  /*7a60*/  SEL R28, R95, R14, P0 ;  /* 0x0000000e5f1c7207 */ /* 0x004fe20000000000 */
[----:B------:R1:W-:Y:S01]  /*7a70*/  SHFL.IDX PT, R44, R98, R89, 0x1c1f ;  /* 0x001c1f59622c7589 */ /* 0x0003e200000e0000 */
[----:B------:R-:W-:Y:S02]  /*7a80*/  SEL R95, R97, R100, P0 ;  /* 0x00000064615f7207 */ /* 0x000fe40000000000 */
[----:B------:R-:W-:Y:S01]  /*7a90*/  SEL R97, R100, R97, P0 ;  /* 0x0000006164617207 */ /* 0x000fe20000000000 */
[----:B------:R-:W2:Y:S01]  /*7aa0*/  SHFL.IDX PT, R145, R56, R89, 0x1c1f ;  /* 0x001c1f5938917589 */ /* 0x000ea200000e0000 */
[----:B------:R-:W-:Y:S02]  /*7ab0*/  SEL R100, R104, R99, P0 ;  /* 0x0000006368647207 */ /* 0x000fe40000000000 */
[----:B0-----:R-:W-:Y:S01]  /*7ac0*/  SEL R23, R71, R102, P0 ;  /* 0x0000006647177207 */ /* 0x001fe20000000000 */
[----:B------:R-:W-:Y:S01]  /*7ad0*/  SHFL.IDX PT, R176, R140, R89, 0x1c1f ;  /* 0x001c1f598cb07589 */ /* 0x000fe200000e0000 */
[----:B------:R-:W-:-:S02]  /*7ae0*/  SEL R102, R103, R112, P0 ;  /* 0x0000007067667207 */ /* 0x000fc40000000000 */
[----:B-1----:R-:W-:Y:S01]  /*7af0*/  SEL R98, R99, R104, P0 ;  /* 0x0000006863627207 */ /* 0x002fe20000000000 */
[----:B------:R-:W0:Y:S01]  /*7b00*/  SHFL.IDX PT, R140, R29, R89, 0x1c1f ;  /* 0x001c1f591d8c7589 */ /* 0x000e2200000e0000 */
[----:B------:R-:W-:Y:S02]  /*7b10*/  SEL R104, R112, R103, P0 ;  /* 0x0000006770687207 */ /* 0x000fe40000000000 */
[----:B------:R-:W-:Y:S01]  /*7b20*/  SEL R103, R105, R116, P0 ;  /* 0x0000007469677207 */ /* 0x000fe20000000000 */
[----:B------:R1:W-:Y:S01]  /*7b30*/  SHFL.IDX PT, R52, R114, R89, 0x1c1f ;  /* 0x001c1f5972347589 */ /* 0x0003e200000e0000 */
[----:B------:R-:W-:Y:S02]  /*7b40*/  SEL R105, R116, R105, P0 ;  /* 0x0000006974697207 */ /* 0x000fe40000000000 */
[----:B------:R-:W-:Y:S01]  /*7b50*/  SEL R116, R136, R115, P0 ;  /* 0x0000007388747207 */ /* 0x000fe20000000000 */
[----:B------:R4:W0:Y:S01]  /*7b60*/  SHFL.IDX PT, R143, R27, R89, 0x1c1f ;  /* 0x001c1f591b8f7589 */ /* 0x00082200000e0000 */
[----:B------:R-:W-:-:S02]  /*7b70*/  SEL R25, R119, R20, P0 ;  /* 0x0000001477197207 */ /* 0x000fc40000000000 */
[----:B------:R-:W-:Y:S01]  /*7b80*/  SEL R99, R101, R108, P0 ;  /* 0x0000006c65637207 */ /* 0x000fe20000000000 */
[----:B------:R5:W-:Y:S01]  /*7b90*/  SHFL.IDX PT, R129, R33, R89, 0x1c1f ;  /* 0x001c1f5921817589 */ /* 0x000be200000e0000 */
[----:B------:R-:W-:Y:S02]  /*7ba0*/  SEL R101, R108, R101, P0 ;  /* 0x000000656c657207 */ /* 0x000fe40000000000 */
[----:B-1----:R-:W-:Y:S01]  /*7bb0*/  SEL R114, R115, R136, P0 ;  /* 0x0000008873727207 */ /* 0x002fe20000000000 */
[----:B------:R1:W-:Y:S01]  /*7bc0*/  SHFL.IDX PT, R131, R122, R89, 0x1c1f ;  /* 0x001c1f597a837589 */ /* 0x0003e200000e0000 */
[----:B------:R-:W3:Y:S01]  /*7bd0*/  LDC.64 R136, c[0x0][0xbd8] ;  /* 0x0002f600ff887b82 */ /* 0x000ee20000000a00 */
[----:B----4-:R-:W-:Y:S02]  /*7be0*/  SEL R27, R20, R119, P0 ;  /* 0x00000077141b7207 */ /* 0x010fe40000000000 */
[----:B------:R-:W-:Y:S01]  /*7bf0*/  SEL R119, R90, R121, P0 ;  /* 0x000000795a777207 */ /* 0x000fe20000000000 */
[----:B------:R4:W-:Y:S01]  /*7c00*/  SHFL.IDX PT, R60, R35, R89, 0x1c1f ;  /* 0x001c1f59233c7589 */ /* 0x0009e200000e0000 */
[----:B-----5:R-:W-:-:S02]  /*7c10*/  SEL R33, R22, R3, P0 ;  /* 0x0000000316217207 */ /* 0x020fc40000000000 */
[----:B------:R-:W-:Y:S01]  /*7c20*/  SEL R121, R121, R90, P0 ;  /* 0x0000005a79797207 */ /* 0x000fe20000000000 */
[----:B------:R5:W-:Y:S01]  /*7c30*/  SHFL.IDX PT, R32, R106, R89, 0x1c1f ;  /* 0x001c1f596a207589 */ /* 0x000be200000e0000 */
[----:B------:R-:W-:Y:S02]  /*7c40*/  SEL R3, R3, R22, P0 ;  /* 0x0000001603037207 */ /* 0x000fe40000000000 */
[----:B------:R-:W-:Y:S01]  /*7c50*/  SEL R90, R87, R80, P0 ;  /* 0x00000050575a7207 */ /* 0x000fe20000000000 */
[----:B------:R2:W-:Y:S01]  /*7c60*/  SHFL.IDX PT, R40, R118, R89, 0x1c1f ;  /* 0x001c1f5976287589 */ /* 0x0005e200000e0000 */
[----:B-1----:R-:W-:Y:S02]  /*7c70*/  SEL R122, R80, R87, P0 ;  /* 0x00000057507a7207 */ /* 0x002fe40000000000 */
[----:B------:R-:W-:Y:S01]  /*7c80*/  SEL R22, R75, R186, P0 ;  /* 0x000000ba4b167207 */ /* 0x000fe20000000000 */
[----:B------:R-:W1:Y:S01]  /*7c90*/  SHFL.IDX PT, R141, R78, R89, 0x1c1f ;  /* 0x001c1f594e8d7589 */ /* 0x000e6200000e0000 */
[----:B------:R-:W-:-:S02]  /*7ca0*/  SEL R20, R186, R75, P0 ;  /* 0x0000004bba147207 */ /* 0x000fc40000000000 */
[----:B----4-:R-:W-:Y:S01]  /*7cb0*/  SEL R35, R83, R154, P0 ;  /* 0x0000009a53237207 */ /* 0x010fe20000000000 */
[----:B------:R-:W-:Y:S01]  /*7cc0*/  SHFL.IDX PT, R147, R64, R89, 0x1c1f ;  /* 0x001c1f5940937589 */ /* 0x000fe200000e0000 */
[----:B-----5:R-:W-:Y:S01]  /*7cd0*/  SEL R106, R107, R120, P0 ;  /* 0x000000786b6a7207 */ /* 0x020fe20000000000 */
[----:B------:R-:W4:Y:S01]  /*7ce0*/  LDC R154, c[0x0][0xc50] ;  /* 0x00031400ff9a7b82 */ /* 0x000f220000000800 */
[----:B------:R-:W-:Y:S01]  /*7cf0*/  SEL R108, R120, R107, P0 ;  /* 0x0000006b786c7207 */ /* 0x000fe20000000000 */
[----:B------:R-:W-:Y:S01]  /*7d00*/  SHFL.IDX PT, R184, R128, R89, 0x1c1f ;  /* 0x001c1f5980b87589 */ /* 0x000fe200000e0000 */
[----:B------:R-:W-:Y:S02]  /*7d10*/  SEL R80, R81, R76, P0 ;  /* 0x0000004c51507207 */ /* 0x000fe40000000000 */
[----:B------:R-:W-:Y:S01]  /*7d20*/  SEL R75, R162, R149, P0 ;  /* 0x00000095a24b7207 */ /* 0x000fe20000000000 */
[----:B------:R-:W5:Y:S01]  /*7d30*/  SHFL.IDX PT, R128, R74, R89, 0x1c1f ;  /* 0x001c1f594a807589 */ /* 0x000f6200000e0000 */
[----:B--2---:R-:W-:Y:S01]  /*7d40*/  SEL R118, R91, R178, P0 ;  /* 0x000000b25b767207 */ /* 0x004fe20000000000 */
[----:B------:R-:W2:Y:S01]  /*7d50*/  LDC.64 R148, c[0x0][0xb40] ;  /* 0x0002d000ff947b82 */ /* 0x000ea20000000a00 */
[----:B------:R-:W-:Y:S01]  /*7d60*/  SEL R120, R178, R91, P0 ;  /* 0x0000005bb2787207 */ /* 0x000fe20000000000 */
[----:B------:R0:W-:Y:S01]  /*7d70*/  SHFL.IDX PT, R64, R130, R89, 0x1c1f ;  /* 0x001c1f5982407589 */ /* 0x0001e200000e0000 */
[----:B------:R-:W-:-:S02]  /*7d80*/  SEL R76, R76, R81, P0 ;  /* 0x000000514c4c7207 */ /* 0x000fc40000000000 */
[----:B------:R-:W-:Y:S01]  /*7d90*/  SEL R91, R86, R123, P0 ;  /* 0x0000007b565b7207 */ /* 0x000fe20000000000 */
[----:B------:R3:W-:Y:S01]  /*7da0*/  SHFL.IDX PT, R56, R126, R89, 0x1c1f ;  /* 0x001c1f597e387589 */ /* 0x0007e200000e0000 */
[----:B------:R-:W-:Y:S02]  /*7db0*/  SEL R81, R77, R72, P0 ;  /* 0x000000484d517207 */ /* 0x000fe40000000000 */
[----:B------:R-:W-:Y:S01]  /*7dc0*/  SEL R123, R123, R86, P0 ;  /* 0x000000567b7b7207 */ /* 0x000fe20000000000 */
[----:B------:R-:W-:Y:S01]  /*7dd0*/  SHFL.IDX PT, R182, R124, R89, 0x1c1f ;  /* 0x001c1f597cb67589 */ /* 0x000fe200000e0000 */
[----:B------:R-:W-:Y:S01]  /*7de0*/  SEL R77, R72, R77, P0 ;  /* 0x0000004d484d7207 */ /* 0x000fe20000000000 */
[----:B0-----:R-:W0:Y:S01]  /*7df0*/  @P2 LDC R130, c[0x0][0xbec] ;  /* 0x0002fb00ff822b82 */ /* 0x001e220000000800 */
[----:B------:R-:W-:Y:S01]  /*7e00*/  SEL R72, R73, R174, P0 ;  /* 0x000000ae49487207 */ /* 0x000fe20000000000 */
[----:B------:R-:W-:Y:S01]  /*7e10*/  SHFL.IDX PT, R124, R82, R89, 0x1c1f ;  /* 0x001c1f59527c7589 */ /* 0x000fe200000e0000 */
[----:B------:R-:W-:Y:S01]  /*7e20*/  SEL R86, R174, R73, P0 ;  /* 0x00000049ae567207 */ /* 0x000fe20000000000 */
[----:B---3--:R-:W-:Y:S01]  /*7e30*/  IMAD R126, R136, UR38, RZ ;  /* 0x00000026887e7c24 */ /* 0x008fe2000f8e02ff */
[----:B------:R-:W-:Y:S01]  /*7e40*/  SEL R73, R67, R48, P0 ;  /* 0x0000003043497207 */ /* 0x000fe20000000000 */
[----:B------:R-:W-:Y:S01]  /*7e50*/  SHFL.IDX PT, R180, R132, R89, 0x1c1f ;  /* 0x001c1f5984b47589 */ /* 0x000fe200000e0000 */
[----:B------:R-:W-:Y:S01]  /*7e60*/  SEL R87, R48, R67, P0 ;  /* 0x0000004330577207 */ /* 0x000fe20000000000 */
[----:B------:R-:W-:Y:S01]  /*7e70*/  IMAD R137, R137, UR37, R126 ;  /* 0x0000002589897c24 */ /* 0x000fe2000f8e027e */
[----:B------:R-:W-:Y:S01]  /*7e80*/  SEL R48, R49, R134, P0 ;  /* 0x0000008631307207 */ /* 0x000fe20000000000 */
[----:B------:R-:W-:Y:S01]  /*7e90*/  IMAD R67, RZ, RZ, -UR42 ;  /* 0x8000002aff437e24 */ /* 0x000fe2000f8e02ff */
[----:B------:R-:W-:Y:S01]  /*7ea0*/  SEL R134, R134, R49, P0 ;  /* 0x0000003186867207 */ /* 0x000fe20000000000 */
[----:B--2---:R-:W-:Y:S01]  /*7eb0*/  IMAD.WIDE.U32 R6, R148, UR37, R6 ;  /* 0x0000002594067c25 */ /* 0x004fe2000f8e0006 */
[----:B------:R-:W-:Y:S01]  /*7ec0*/  SEL R49, R50, R135, P0 ;  /* 0x0000008732317207 */ /* 0x000fe20000000000 */
[----:B------:R2:W3:Y:S01]  /*7ed0*/  SHFL.IDX PT, R85, R68, R89, 0x1c1f ;  /* 0x001c1f5944557589 */ /* 0x0004e200000e0000 */
[----:B------:R-:W-:Y:S01]  /*7ee0*/  SEL R135, R135, R50, P0 ;  /* 0x0000003287877207 */ /* 0x000fe20000000000 */
[----:B----4-:R-:W-:Y:S01]  /*7ef0*/  IMAD R154, R154, R67, UR4 ;  /* 0x000000049a9a7e24 */ /* 0x010fe2000f8e0243 */
[----:B------:R-:W-:Y:S01]  /*7f00*/  SEL R50, R51, R144, P0 ;  /* 0x0000009033327207 */ /* 0x000fe20000000000 */
[----:B------:R-:W-:Y:S01]  /*7f10*/  ULDC.64 UR4, c[0x0][0xbe0] ;  /* 0x0002f80000047ab9 */ /* 0x000fe20000000a00 */
[----:B------:R-:W-:Y:S01]  /*7f20*/  SEL R14, R152, R145, P0 ;  /* 0x00000091980e7207 */ /* 0x000fe20000000000 */
[----:B------:R4:W3:Y:S01]  /*7f30*/  SHFL.IDX PT, R132, R70, R89, 0x1c1f ;  /* 0x001c1f5946847589 */ /* 0x0008e200000e0000 */
[----:B------:R-:W-:-:S02]  /*7f40*/  SEL R34, R145, R152, P0 ;  /* 0x0000009891227207 */ /* 0x000fc40000000000 */
[----:B------:R-:W-:Y:S01]  /*7f50*/  SEL R144, R144, R51, P0 ;  /* 0x0000003390907207 */ /* 0x000fe20000000000 */
[----:B------:R-:W2:Y:S01]  /*7f60*/  @P2 LDC R152, c[0x0][0xbf0] ;  /* 0x0002fc00ff982b82 */ /* 0x000ea20000000800 */
[----:B------:R-:W-:Y:S01]  /*7f70*/  SEL R51, R53, R140, P0 ;  /* 0x0000008c35337207 */ /* 0x000fe20000000000 */
[----:B------:R-:W3:Y:S01]  /*7f80*/  SHFL.IDX PT, R36, R94, R89, 0x1c1f ;  /* 0x001c1f595e247589 */ /* 0x000ee200000e0000 */
[----:B------:R-:W-:Y:S01]  /*7f90*/  SEL R145, R140, R53, P0 ;  /* 0x000000358c917207 */ /* 0x000fe20000000000 */
[----:B------:R-:W-:Y:S01]  /*7fa0*/  IMAD.MOV.U32 R53, RZ, RZ, R11 ;  /* 0x000000ffff357224 */ /* 0x000fe200078e000b */
[----:B------:R-:W-:Y:S01]  /*7fb0*/  SEL R146, R54, R143, P0 ;  /* 0x0000008f36927207 */ /* 0x000fe20000000000 */
[----:B------:R-:W3:Y:S01]  /*7fc0*/  SHFL.IDX PT, R125, R125, R89, 0x1c1f ;  /* 0x001c1f597d7d7589 */ /* 0x000ee200000e0000 */
[----:B------:R-:W-:Y:S01]  /*7fd0*/  SEL R54, R143, R54, P0 ;  /* 0x000000368f367207 */ /* 0x000fe20000000000 */
[----:B------:R-:W4:Y:S01]  /*7fe0*/  @P2 LDC R140, c[0x0][0xbec] ;  /* 0x0002fb00ff8c2b82 */ /* 0x000f220000000800 */
[----:B------:R-:W-:Y:S01]  /*7ff0*/  SEL R74, R160, R151, P0 ;  /* 0x00000097a04a7207 */ /* 0x000fe20000000000 */
[----:B------:R-:W3:Y:S01]  /*8000*/  SHFL.IDX PT, R153, R84, R89, 0x1c1f ;  /* 0x001c1f5954997589 */ /* 0x000ee200000e0000 */
[----:B------:R-:W-:Y:S01]  /*8010*/  SEL R78, R151, R160, P0 ;  /* 0x000000a0974e7207 */ /* 0x000fe20000000000 */
[----:B------:R-:W-:Y:S01]  /*8020*/  IMAD.WIDE.U32 R150, R136, UR37, R4 ;  /* 0x0000002588967c25 */ /* 0x000fe2000f8e0004 */
[----:B-1----:R-:W-:Y:S01]  /*8030*/  SEL R5, R58, R141, P0 ;  /* 0x0000008d3a057207 */ /* 0x002fe20000000000 */
[----:B------:R-:W-:Y:S01]  /*8040*/  SHFL.IDX PT, R157, R92, R89, 0x1c1f ;  /* 0x001c1f595c9d7589 */ /* 0x000fe200000e0000 */
[----:B------:R-:W-:Y:S01]  /*8050*/  SHF.R.S32.HI R67, RZ, 0x1f, R154 ;  /* 0x0000001fff437819 */ /* 0x000fe2000001149a */
[----:B------:R-:W1:Y:S01]  /*8060*/  @P2 LDC R143, c[0x0][0xbf0] ;  /* 0x0002fc00ff8f2b82 */ /* 0x000e620000000800 */
[----:B------:R-:W-:Y:S01]  /*8070*/  IMAD.IADD R151, R151, 0x1, R137 ;  /* 0x0000000197977824 */ /* 0x000fe200078e0289 */
[----:B------:R-:W-:Y:S01]  /*8080*/  SEL R137, R141, R58, P0 ;  /* 0x0000003a8d897207 */ /* 0x000fe20000000000 */
[----:B------:R-:W-:Y:S01]  /*8090*/  IMAD R58, R148, UR38, RZ ;  /* 0x00000026943a7c24 */ /* 0x000fe2000f8e02ff */
[----:B-----5:R-:W-:Y:S01]  /*80a0*/  SEL R4, R57, R128, P0 ;  /* 0x0000008039047207 */ /* 0x020fe20000000000 */
[----:B------:R-:W-:Y:S01]  /*80b0*/  IMAD.MOV.U32 R148, RZ, RZ, R6 ;  /* 0x000000ffff947224 */ /* 0x000fe200078e0006 */
[----:B------:R-:W-:Y:S01]  /*80c0*/  SEL R136, R128, R57, P0 ;  /* 0x0000003980887207 */ /* 0x000fe20000000000 */
[----:B------:R-:W-:Y:S01]  /*80d0*/  IMAD R149, R149, UR37, R58 ;  /* 0x0000002595957c24 */ /* 0x000fe2000f8e023a */
[----:B------:R-:W-:Y:S01]  /*80e0*/  SHFL.IDX PT, R159, R88, R89, 0x1c1f ;  /* 0x001c1f59589f7589 */ /* 0x000fe200000e0000 */
[----:B0-----:R-:W-:Y:S01]  /*80f0*/  @P2 IMAD.HI.U32 R57, R11, R130, RZ ;  /* 0x000000820b392227 */ /* 0x001fe200078e00ff */
[----:B------:R-:W-:-:S02]  /*8100*/  SEL R31, R16, R93, P0 ;  /* 0x0000005d101f7207 */ /* 0x000fc40000000000 */
[----:B------:R-:W-:Y:S01]  /*8110*/  SHFL.IDX PT, R161, R96, R89, 0x1c1f ;  /* 0x001c1f5960a17589 */ /* 0x000fe200000e0000 */
[----:B------:R-:W-:Y:S01]  /*8120*/  IMAD.IADD R149, R7, 0x1, R149 ;  /* 0x0000000107957824 */ /* 0x000fe200078e0295 */
[----:B--2---:R-:W-:Y:S01]  /*8130*/  @P2 SHF.R.U32.HI R53, RZ, R152, R57 ;  /* 0x00000098ff352219 */ /* 0x004fe20000011639 */
[----:B------:R-:W-:Y:S01]  /*8140*/  IMAD R7, R67, UR4, RZ ;  /* 0x0000000443077c24 */ /* 0x000fe2000f8e02ff */
[----:B------:R0:W-:Y:S01]  /*8150*/  SHFL.IDX PT, R127, R110, R89, 0x1c1f ;  /* 0x001c1f596e7f7589 */ /* 0x0001e200000e0000 */
[----:B----4-:R-:W-:Y:S01]  /*8160*/  @P2 IMAD.HI.U32 R140, R11, R140, RZ ;  /* 0x0000008c0b8c2227 */ /* 0x010fe200078e00ff */
[----:B------:R-:W-:Y:S02]  /*8170*/  SEL R29, R93, R16, P0 ;  /* 0x000000105d1d7207 */ /* 0x000fe40000000000 */
[----:B------:R-:W-:Y:S01]  /*8180*/  SHFL.IDX PT, R133, R133, R89, 0x1c1f ;  /* 0x001c1f5985857589 */ /* 0x000fe200000e0000 */
[----:B------:R-:W-:Y:S01]  /*8190*/  IMAD R58, R154, UR5, R7 ;  /* 0x000000059a3a7c24 */ /* 0x000fe2000f8e0207 */
[----:B------:R-:W-:Y:S01]  /*81a0*/  SEL R16, R188, R69, P0 ;  /* 0x00000045bc107207 */ /* 0x000fe20000000000 */
[----:B------:R-:W-:Y:S01]  /*81b0*/  IMAD.WIDE.U32 R6, R154, UR4, R150 ;  /* 0x000000049a067c25 */ /* 0x000fe2000f8e0096 */
[----:B------:R-:W-:Y:S01]  /*81c0*/  ULDC.64 UR4, c[0x0][0xb30] ;  /* 0x0002cc0000047ab9 */ /* 0x000fe20000000a00 */
[----:B------:R-:W-:Y:S01]  /*81d0*/  SHFL.IDX PT, R142, R142, R89, 0x1c1f ;  /* 0x001c1f598e8e7589 */ /* 0x000fe200000e0000 */
[----:B------:R-:W-:Y:S01]  /*81e0*/  SEL R68, R156, R147, P0 ;  /* 0x000000939c447207 */ /* 0x000fe20000000000 */
[----:B------:R-:W-:Y:S01]  /*81f0*/  IMAD.MOV.U32 R57, RZ, RZ, R11 ;  /* 0x000000ffff397224 */ /* 0x000fe200078e000b */
[----:B-1----:R-:W-:Y:S01]  /*8200*/  @P2 SHF.R.U32.HI R57, RZ, R143, R140 ;  /* 0x0000008fff392219 */ /* 0x002fe2000001168c */
[----:B------:R-:W-:Y:S01]  /*8210*/  IMAD R67, R67, UR6, RZ ;  /* 0x0000000643437c24 */ /* 0x000fe2000f8e02ff */
[----:B------:R-:W-:Y:S01]  /*8220*/  IADD3 R140, P2, R53, R6, RZ ;  /* 0x00000006358c7210 */ /* 0x000fe20007f5e0ff */
[C---:B------:R-:W-:Y:S01]  /*8230*/  IMAD.WIDE.U32 R148, R154.reuse, UR6, R148 ;  /* 0x000000069a947c25 */ /* 0x040fe2000f8e0094 */
[----:B------:R-:W-:Y:S01]  /*8240*/  SHF.R.S32.HI R6, RZ, 0x1f, R57 ;  /* 0x0000001fff067819 */ /* 0x000fe20000011439 */
[----:B------:R-:W-:Y:S01]  /*8250*/  SHFL.IDX PT, R138, R138, R89, 0x1c1f ;  /* 0x001c1f598a8a7589 */ /* 0x000fe200000e0000 */
[----:B------:R-:W-:Y:S01]  /*8260*/  SEL R70, R147, R156, P0 ;  /* 0x0000009c93467207 */ /* 0x000fe20000000000 */
[----:B------:R-:W-:Y:S01]  /*8270*/  IMAD R141, R154, UR7, R67 ;  /* 0x000000079a8d7c24 */ /* 0x000fe2000f8e0243 */
[--C-:B------:R-:W-:Y:S01]  /*8280*/  SHF.R.S32.HI R67, RZ, 0x1f, R53.reuse ;  /* 0x0000001fff437819 */ /* 0x100fe20000011435 */
[----:B------:R-:W-:Y:S01]  /*8290*/  IMAD.MOV R53, RZ, RZ, -R53 ;  /* 0x000000ffff357224 */ /* 0x000fe200078e0a35 */
[----:B------:R-:W-:Y:S01]  /*82a0*/  ULDC.64 UR6, c[0x0][0xbc8] ;  /* 0x0002f20000067ab9 */ /* 0x000fe20000000a00 */
[----:B------:R-:W-:Y:S01]  /*82b0*/  IMAD R6, R6, UR4, RZ ;  /* 0x0000000406067c24 */ /* 0x000fe2000f8e02ff */
[----:B0-----:R-:W-:Y:S01]  /*82c0*/  SEL R110, R111, R184, P0 ;  /* 0x000000b86f6e7207 */ /* 0x001fe20000000000 */
[----:B------:R-:W-:Y:S01]  /*82d0*/  IMAD.MOV R126, RZ, RZ, -R57 ;  /* 0x000000ffff7e7224 */ /* 0x000fe200078e0a39 */
[----:B------:R-:W-:Y:S01]  /*82e0*/  SEL R112, R184, R111, P0 ;  /* 0x0000006fb8707207 */ /* 0x000fe20000000000 */
[----:B------:R-:W-:Y:S01]  /*82f0*/  IMAD.IADD R149, R149, 0x1, R141 ;  /* 0x0000000195957824 */ /* 0x000fe200078e028d */
[----:B------:R-:W-:Y:S01]  /*8300*/  IADD3.X R141, R67, R7, R58, P2, !PT ;  /* 0x00000007438d7210 */ /* 0x000fe200017fe43a */
[--C-:B------:R-:W-:Y:S01]  /*8310*/  IMAD R53, R8, R53, R11.reuse ;  /* 0x0000003508357224 */ /* 0x100fe200078e020b */
[----:B---3--:R-:W-:Y:S01]  /*8320*/  SEL R69, R158, R85, P0 ;  /* 0x000000559e457207 */ /* 0x008fe20000000000 */
[----:B------:R-:W-:Y:S01]  /*8330*/  IMAD R67, R57, UR5, R6 ;  /* 0x0000000539437c24 */ /* 0x000fe2000f8e0206 */
[----:B------:R-:W0:Y:S01]  /*8340*/  S2UR UR5, SR_CgaCtaId ;  /* 0x00000000000579c3 */ /* 0x000e220000008800 */
[----:B------:R-:W-:Y:S01]  /*8350*/  IMAD R11, R8, R126, R11 ;  /* 0x0000007e080b7224 */ /* 0x000fe200078e020b */
[----:B------:R-:W-:Y:S01]  /*8360*/  SEL R71, R85, R158, P0 ;  /* 0x0000009e55477207 */ /* 0x000fe20000000000 */
[----:B------:R-:W-:Y:S01]  /*8370*/  IMAD.WIDE.U32 R6, R57, UR4, R148 ;  /* 0x0000000439067c25 */ /* 0x000fe2000f8e0094 */
[----:B------:R-:W-:Y:S01]  /*8380*/  SHF.R.S32.HI R57, RZ, 0x1f, R53 ;  /* 0x0000001fff397819 */ /* 0x000fe20000011435 */
[----:B------:R-:W-:Y:S01]  /*8390*/  UMOV UR4, 0x400 ;  /* 0x0000040000047882 */ /* 0x000fe20000000000 */
[----:B------:R-:W-:Y:S01]  /*83a0*/  SHF.R.S32.HI R58, RZ, 0x1f, R11 ;  /* 0x0000001fff3a7819 */ /* 0x000fe2000001140b */
[----:B------:R-:W-:Y:S01]  /*83b0*/  IMAD.IADD R7, R7, 0x1, R67 ;  /* 0x0000000107077824 */ /* 0x000fe200078e0243 */
[----:B------:R-:W-:Y:S01]  /*83c0*/  SEL R107, R109, R182, P0 ;  /* 0x000000b66d6b7207 */ /* 0x000fe20000000000 */
[----:B------:R-:W-:Y:S01]  /*83d0*/  IMAD R126, R57, UR6, RZ ;  /* 0x00000006397e7c24 */ /* 0x000fe2000f8e02ff */
[----:B------:R-:W-:Y:S01]  /*83e0*/  SEL R111, R113, R180, P0 ;  /* 0x000000b4716f7207 */ /* 0x000fe20000000000 */
[----:B------:R-:W-:Y:S01]  /*83f0*/  IMAD R58, R58, UR8, RZ ;  /* 0x000000083a3a7c24 */ /* 0x000fe2000f8e02ff */
[----:B------:R-:W-:Y:S01]  /*8400*/  SEL R115, R117, R176, P0 ;  /* 0x000000b075737207 */ /* 0x000fe20000000000 */
[----:B------:R-:W-:Y:S01]  /*8410*/  IMAD R57, R53, UR7, R126 ;  /* 0x0000000735397c24 */ /* 0x000fe2000f8e027e */
[----:B------:R-:W-:Y:S01]  /*8420*/  SEL R147, R55, R132, P0 ;  /* 0x0000008437937207 */ /* 0x000fe20000000000 */
[----:B------:R-:W-:Y:S01]  /*8430*/  IMAD.WIDE.U32 R140, R53, UR6, R140 ;  /* 0x00000006358c7c25 */ /* 0x000fe2000f8e008c */
[----:B------:R-:W-:Y:S01]  /*8440*/  ULDC.64 UR6, c[0x0][0xba8] ;  /* 0x0002ea0000067ab9 */ /* 0x000fe20000000a00 */
[----:B------:R-:W-:-:S02]  /*8450*/  SEL R82, R164, R155, P0 ;  /* 0x0000009ba4527207 */ /* 0x000fc40000000000 */
[----:B------:R-:W-:Y:S01]  /*8460*/  IMAD.WIDE.U32 R148, R11, UR8, R6 ;  /* 0x000000080b947c25 */ /* 0x000fe2000f8e0006 */
[----:B------:R-:W-:Y:S01]  /*8470*/  LEA R67, P2, R140, UR6, 0x2 ;  /* 0x000000068c437c11 */ /* 0x000fe2000f8410ff */
[----:B------:R-:W-:Y:S01]  /*8480*/  ULDC UR6, c[0x0][0xa88] ;  /* 0x0002a20000067ab9 */ /* 0x000fe20000000800 */
[----:B------:R-:W-:Y:S01]  /*8490*/  SEL R6, R59, R124, P0 ;  /* 0x0000007c3b067207 */ /* 0x000fe20000000000 */
[----:B------:R-:W-:Y:S01]  /*84a0*/  IMAD R53, R11, UR9, R58 ;  /* 0x000000090b357c24 */ /* 0x000fe2000f8e023a */
[----:B------:R-:W-:Y:S01]  /*84b0*/  ULDC.64 UR8, c[0x0][0xb00] ;  /* 0x0002c00000087ab9 */ /* 0x000fe20000000a00 */
[----:B------:R-:W-:Y:S01]  /*84c0*/  IMAD.IADD R7, R141, 0x1, R57 ;  /* 0x000000018d077824 */ /* 0x000fe200078e0239 */
[----:B------:R-:W-:Y:S01]  /*84d0*/  SEL R58, R124, R59, P0 ;  /* 0x0000003b7c3a7207 */ /* 0x000fe20000000000 */
[----:B------:R-:W-:Y:S01]  /*84e0*/  IMAD.IADD R57, R149, 0x1, R53 ;  /* 0x0000000195397824 */ /* 0x000fe200078e0235 */
[----:B------:R-:W-:Y:S01]  /*84f0*/  LEA R53, P3, R148, UR8, 0x2 ;  /* 0x0000000894357c11 */ /* 0x000fe2000f8610ff */
[----:B------:R-:W-:Y:S01]  /*8500*/  SHFL.IDX PT, R150, R67, 0x1, 0x1c1f ;  /* 0x003c1f0043967f89 */ /* 0x000fe200000e0000 */
[----:B------:R-:W-:Y:S01]  /*8510*/  LEA.HI.X R124, R140, UR7, R7, 0x2, P2 ;  /* 0x000000078c7c7c11 */ /* 0x000fe200090f1407 */
[----:B0-----:R-:W-:Y:S01]  /*8520*/  ULEA UR4, UR5, UR4, 0x18 ;  /* 0x0000000405047291 */ /* 0x001fe2000f8ec03f */
[----:B------:R-:W-:Y:S01]  /*8530*/  LEA.HI.X R57, R148, UR9, R57, 0x2, P3 ;  /* 0x0000000994397c11 */ /* 0x000fe200098f1439 */
[----:B------:R-:W-:Y:S01]  /*8540*/  IMAD R11, R8, UR6, RZ ;  /* 0x00000006080b7c24 */ /* 0x000fe2000f8e02ff */
[----:B------:R-:W-:Y:S01]  /*8550*/  SHFL.IDX PT, R148, R67, RZ, 0x1c1f ;  /* 0x001c1fff43947589 */ /* 0x000fe200000e0000 */
[C---:B------:R-:W-:Y:S01]  /*8560*/  VIADD R8, R10.reuse, 0x8 ;  /* 0x000000080a087836 */ /* 0x040fe20000000000 */
[----:B------:R-:W-:Y:S01]  /*8570*/  UIADD3 UR4, UR4, 0x38820, URZ ;  /* 0x0003882004047890 */ /* 0x000fe2000fffe03f */
[----:B------:R-:W-:Y:S01]  /*8580*/  SEL R7, R61, R60, P0 ;  /* 0x0000003c3d077207 */ /* 0x000fe20000000000 */
[----:B------:R-:W0:Y:S01]  /*8590*/  SHFL.IDX PT, R149, R124, RZ, 0x1c1f ;  /* 0x001c1fff7c957589 */ /* 0x000e2200000e0000 */
[-C--:B------:R-:W-:Y:S01]  /*85a0*/  ISETP.GE.OR P2, PT, R10, R11.reuse, P1 ;  /* 0x0000000b0a00720c */ /* 0x080fe20000f46670 */
[----:B------:R-:W-:Y:S01]  /*85b0*/  UPRMT UR4, URZ, 0x654, UR4 ;  /* 0x000006543f047896 */ /* 0x000fe20008000004 */
[-C--:B------:R-:W-:Y:S01]  /*85c0*/  ISETP.GE.OR P1, PT, R8, R11.reuse, P1 ;  /* 0x0000000b0800720c */ /* 0x080fe20000f26670 */
[----:B------:R-:W1:Y:S01]  /*85d0*/  SHFL.IDX PT, R151, R124, 0x1, 0x1c1f ;  /* 0x003c1f007c977f89 */ /* 0x000e6200000e0000 */
[----:B------:R-:W-:-:S02]  /*85e0*/  ISETP.GE.AND P3, PT, R10, R11, PT ;  /* 0x0000000b0a00720c */ /* 0x000fc40003f66270 */
[----:B------:R-:W-:Y:S01]  /*85f0*/  SEL R59, R60, R61, P0 ;  /* 0x0000003d3c3b7207 */ /* 0x000fe20000000000 */
[----:B------:R2:W3:Y:S01]  /*8600*/  SHFL.IDX PT, R140, R53, RZ, 0x1c1f ;  /* 0x001c1fff358c7589 */ /* 0x0004e200000e0000 */
[----:B------:R-:W-:Y:S02]  /*8610*/  SEL R60, R62, R129, P0 ;  /* 0x000000813e3c7207 */ /* 0x000fe40000000000 */
[----:B------:R-:W-:Y:S01]  /*8620*/  SYNCS.ARRIVE.TRANS64.RED.A1T0 RZ, [UR4], RZ ;  /* 0x000000ffffff79a7 */ /* 0x000fe20008100404 */
[----:B------:R2:W4:Y:S01]  /*8630*/  SHFL.IDX PT, R141, R57, RZ, 0x1c1f ;  /* 0x001c1fff398d7589 */ /* 0x00052200000e0000 */
[----:B------:R-:W-:Y:S02]  /*8640*/  SEL R62, R129, R62, P0 ;  /* 0x0000003e813e7207 */ /* 0x000fe40000000000 */
[----:B------:R-:W-:Y:S02]  /*8650*/  SEL R61, R63, R36, P0 ;  /* 0x000000243f3d7207 */ /* 0x000fe40000000000 */
[----:B------:R-:W-:-:S02]  /*8660*/  SEL R129, R66, R125, P0 ;  /* 0x0000007d42817207 */ /* 0x000fc40000000000 */
[----:B------:R-:W-:Y:S02]  /*8670*/  SEL R84, R155, R164, P0 ;  /* 0x000000a49b547207 */ /* 0x000fe40000000000 */
[----:B------:R-:W-:Y:S02]  /*8680*/  SEL R83, R166, R153, P0 ;  /* 0x00000099a6537207 */ /* 0x000fe40000000000 */
[----:B------:R-:W-:Y:S01]  /*8690*/  SEL R85, R153, R166, P0 ;  /* 0x000000a699557207 */ /* 0x000fe20000000000 */
[----:B0-----:R2:W-:Y:S01]  /*86a0*/  @!P2 ST.E desc[UR46][R148.64], R2 ;  /* 0x000000029400a985 */ /* 0x0015e2000c10192e */
[----:B------:R-:W-:Y:S02]  /*86b0*/  SEL R88, R168, R159, P0 ;  /* 0x0000009fa8587207 */ /* 0x000fe40000000000 */
[----:B------:R-:W-:Y:S01]  /*86c0*/  SEL R92, R159, R168, P0 ;  /* 0x000000a89f5c7207 */ /* 0x000fe20000000000 */
[----:B-1----:R2:W-:Y:S01]  /*86d0*/  @!P1 ST.E desc[UR46][R150.64], R0 ;  /* 0x0000000096009985 */ /* 0x0025e2000c10192e */
        /* <DEDUP_REMOVED lines=11> */
[----:B------:R-:W-:Y:S01]  /*8790*/  SEL R125, R125, R66, P0 ;  /* 0x000000427d7d7207 */ /* 0x000fe20000000000 */
[----:B--234-:R-:W-:Y:S06]  /*87a0*/  @P3 BRA `(.L_x_37) ;  /* 0x0000000800f83947 */ /* 0x01cfec0003800000 */
[----:B------:R-:W-:Y:S01]  /*87b0*/  ULDC UR4, c[0x0][0xac8] ;  /* 0x0002b20000047ab9 */ /* 0x000fe20000000800 */
[C---:B------:R-:W-:Y:S01]  /*87c0*/  VIADD R0, R9.reuse, 0x8 ;  /* 0x0000000809007836 */ /* 0x040fe20000000000 */
[C---:B------:R-:W-:Y:S01]  /*87d0*/  ISETP.GE.AND P1, PT, R9.reuse, UR4, PT ;  /* 0x0000000409007c0c */ /* 0x040fe2000bf26270 */
[C---:B------:R-:W-:Y:S02]  /*87e0*/  VIADD R10, R9.reuse, 0x10 ;  /* 0x00000010090a7836 */ /* 0x040fe40000000000 */
[C---:B------:R-:W-:Y:S01]  /*87f0*/  VIADD R36, R9.reuse, 0x18 ;  /* 0x0000001809247836 */ /* 0x040fe20000000000 */
[----:B------:R-:W-:Y:S01]  /*8800*/  ISETP.GE.AND P4, PT, R0, UR4, PT ;  /* 0x0000000400007c0c */ /* 0x000fe2000bf86270 */
[C---:B------:R-:W-:Y:S01]  /*8810*/  VIADD R44, R9.reuse, 0x20 ;  /* 0x00000020092c7836 */ /* 0x040fe20000000000 */
[----:B------:R-:W-:Y:S01]  /*8820*/  ISETP.GE.AND P5, PT, R10, UR4, PT ;  /* 0x000000040a007c0c */ /* 0x000fe2000bfa6270 */
[C---:B------:R-:W-:Y:S01]  /*8830*/  VIADD R126, R9.reuse, 0x28 ;  /* 0x00000028097e7836 */ /* 0x040fe20000000000 */
[----:B------:R-:W-:Y:S01]  /*8840*/  ISETP.GE.AND P6, PT, R36, UR4, PT ;  /* 0x0000000424007c0c */ /* 0x000fe2000bfc6270 */
[----:B------:R-:W-:-:S03]  /*8850*/  VIADD R130, R9, 0x30 ;  /* 0x0000003009827836 */ /* 0x000fc60000000000 */
[----:B------:R-:W-:Y:S01]  /*8860*/  ISETP.GE.AND P2, PT, R126, UR4, PT ;  /* 0x000000047e007c0c */ /* 0x000fe2000bf46270 */
[----:B------:R-:W-:Y:S01]  /*8870*/  @!P1 IMAD.WIDE R66, R9, 0x4, R140 ;  /* 0x0000000409429825 */ /* 0x000fe200078e028c */
[----:B------:R-:W-:-:S03]  /*8880*/  ISETP.GE.AND P3, PT, R130, UR4, PT ;  /* 0x0000000482007c0c */ /* 0x000fc6000bf66270 */
[----:B------:R-:W-:Y:S01]  /*8890*/  @!P4 LEA.HI R0, R0, R0, RZ, 0x1 ;  /* 0x000000000000c211 */ /* 0x000fe200078f08ff */
[----:B------:R0:W-:Y:S01]  /*88a0*/  @!P1 ST.E.64 desc[UR46][R66.64], R30 ;  /* 0x0000001e42009985 */ /* 0x0001e2000c101b2e */
[----:B------:R-:W-:Y:S02]  /*88b0*/  ISETP.GE.AND P1, PT, R44, UR4, PT ;  /* 0x000000042c007c0c */ /* 0x000fe4000bf26270 */
[----:B------:R-:W-:Y:S02]  /*88c0*/  @!P5 LEA.HI R10, R10, R10, RZ, 0x1 ;  /* 0x0000000a0a0ad211 */ /* 0x000fe400078f08ff */
[----:B------:R-:W-:Y:S02]  /*88d0*/  @!P6 LEA.HI R36, R36, R36, RZ, 0x1 ;  /* 0x000000242424e211 */ /* 0x000fe400078f08ff */
[----:B------:R-:W-:Y:S01]  /*88e0*/  @!P4 LOP3.LUT R65, R0, 0xfffffffe, RZ, 0xc0, !PT ;  /* 0xfffffffe0041c812 */ /* 0x000fe200078ec0ff */
[C---:B------:R-:W-:Y:S01]  /*88f0*/  VIADD R0, R9.reuse, 0x38 ;  /* 0x0000003809007836 */ /* 0x040fe20000000000 */
[----:B------:R-:W-:Y:S01]  /*8900*/  @!P5 LOP3.LUT R143, R10, 0xfffffffe, RZ, 0xc0, !PT ;  /* 0xfffffffe0a8fd812 */ /* 0x000fe200078ec0ff */
[C---:B------:R-:W-:Y:S01]  /*8910*/  VIADD R10, R9.reuse, 0x40 ;  /* 0x00000040090a7836 */ /* 0x040fe20000000000 */
[----:B------:R-:W-:Y:S01]  /*8920*/  @!P6 LOP3.LUT R149, R36, 0xfffffffe, RZ, 0xc0, !PT ;  /* 0xfffffffe2495e812 */ /* 0x000fe200078ec0ff */
[----:B------:R-:W-:Y:S01]  /*8930*/  VIADD R36, R9, 0x48 ;  /* 0x0000004809247836 */ /* 0x000fe20000000000 */
[----:B------:R-:W-:Y:S01]  /*8940*/  @!P2 LEA.HI R126, R126, R126, RZ, 0x1 ;  /* 0x0000007e7e7ea211 */ /* 0x000fe200078f08ff */
[----:B0-----:R-:W-:Y:S01]  /*8950*/  @!P4 IMAD.WIDE R30, R65, 0x4, R140 ;  /* 0x00000004411ec825 */ /* 0x001fe200078e028c */
[----:B------:R-:W-:-:S02]  /*8960*/  @!P1 LEA.HI R44, R44, R44, RZ, 0x1 ;  /* 0x0000002c2c2c9211 */ /* 0x000fc400078f08ff */
[----:B------:R-:W-:Y:S01]  /*8970*/  @!P3 LEA.HI R130, R130, R130, RZ, 0x1 ;  /* 0x000000828282b211 */ /* 0x000fe200078f08ff */
[--C-:B------:R-:W-:Y:S01]  /*8980*/  @!P5 IMAD.WIDE R66, R143, 0x4, R140.reuse ;  /* 0x000000048f42d825 */ /* 0x100fe200078e028c */
[----:B------:R0:W-:Y:S01]  /*8990*/  @!P4 ST.E.64 desc[UR46][R30.64], R28 ;  /* 0x0000001c1e00c985 */ /* 0x0001e2000c101b2e */
[----:B------:R-:W-:Y:S02]  /*89a0*/  @!P1 LOP3.LUT R65, R44, 0xfffffffe, RZ, 0xc0, !PT ;  /* 0xfffffffe2c419812 */ /* 0x000fe400078ec0ff */
[----:B------:R-:W-:Y:S01]  /*89b0*/  @!P6 IMAD.WIDE R148, R149, 0x4, R140 ;  /* 0x000000049594e825 */ /* 0x000fe200078e028c */
[----:B------:R1:W-:Y:S01]  /*89c0*/  @!P5 ST.E.64 desc[UR46][R66.64], R26 ;  /* 0x0000001a4200d985 */ /* 0x0003e2000c101b2e */
[----:B------:R-:W-:Y:S02]  /*89d0*/  ISETP.GE.AND P4, PT, R0, UR4, PT ;  /* 0x0000000400007c0c */ /* 0x000fe4000bf86270 */
[----:B------:R-:W-:Y:S01]  /*89e0*/  ISETP.GE.AND P5, PT, R10, UR4, PT ;  /* 0x000000040a007c0c */ /* 0x000fe2000bfa6270 */
[----:B------:R2:W-:Y:S01]  /*89f0*/  @!P6 ST.E.64 desc[UR46][R148.64], R24 ;  /* 0x000000189400e985 */ /* 0x0005e2000c101b2e */
[----:B------:R-:W-:Y:S01]  /*8a00*/  ISETP.GE.AND P6, PT, R36, UR4, PT ;  /* 0x0000000424007c0c */ /* 0x000fe2000bfc6270 */
[C---:B------:R-:W-:Y:S01]  /*8a10*/  VIADD R44, R9.reuse, 0x58 ;  /* 0x00000058092c7836 */ /* 0x040fe20000000000 */
[----:B0-----:R-:W-:Y:S01]  /*8a20*/  @!P2 LOP3.LUT R29, R126, 0xfffffffe, RZ, 0xc0, !PT ;  /* 0xfffffffe7e1da812 */ /* 0x001fe200078ec0ff */
[----:B------:R-:W-:Y:S01]  /*8a30*/  VIADD R30, R9, 0x50 ;  /* 0x00000050091e7836 */ /* 0x000fe20000000000 */
[----:B------:R-:W-:-:S05]  /*8a40*/  @!P3 LOP3.LUT R31, R130, 0xfffffffe, RZ, 0xc0, !PT ;  /* 0xfffffffe821fb812 */ /* 0x000fca00078ec0ff */
[----:B------:R-:W-:Y:S01]  /*8a50*/  @!P4 LEA.HI R0, R0, R0, RZ, 0x1 ;  /* 0x000000000000c211 */ /* 0x000fe200078f08ff */
[--C-:B-1----:R-:W-:Y:S01]  /*8a60*/  @!P2 IMAD.WIDE R26, R29, 0x4, R140.reuse ;  /* 0x000000041d1aa825 */ /* 0x102fe200078e028c */
[----:B------:R-:W-:Y:S02]  /*8a70*/  @!P5 LEA.HI R10, R10, R10, RZ, 0x1 ;  /* 0x0000000a0a0ad211 */ /* 0x000fe400078f08ff */
[----:B------:R-:W-:Y:S01]  /*8a80*/  @!P6 LEA.HI R36, R36, R36, RZ, 0x1 ;  /* 0x000000242424e211 */ /* 0x000fe200078f08ff */
[----:B--2---:R-:W-:-:S04]  /*8a90*/  @!P1 IMAD.WIDE R24, R65, 0x4, R140 ;  /* 0x0000000441189825 */ /* 0x004fc800078e028c */
[----:B------:R-:W-:Y:S01]  /*8aa0*/  @!P3 IMAD.WIDE R28, R31, 0x4, R140 ;  /* 0x000000041f1cb825 */ /* 0x000fe200078e028c */
[----:B------:R0:W-:Y:S01]  /*8ab0*/  @!P1 ST.E.64 desc[UR46][R24.64], R22 ;  /* 0x0000001618009985 */ /* 0x0001e2000c101b2e */
[----:B------:R-:W-:Y:S02]  /*8ac0*/  @!P4 LOP3.LUT R31, R0, 0xfffffffe, RZ, 0xc0, !PT ;  /* 0xfffffffe001fc812 */ /* 0x000fe400078ec0ff */
[C---:B------:R-:W-:Y:S01]  /*8ad0*/  VIADD R65, R9.reuse, 0x60 ;  /* 0x0000006009417836 */ /* 0x040fe20000000000 */
[----:B------:R1:W-:Y:S01]  /*8ae0*/  @!P2 ST.E.64 desc[UR46][R26.64], R20 ;  /* 0x000000141a00a985 */ /* 0x0003e2000c101b2e */
[----:B------:R-:W-:Y:S01]  /*8af0*/  ISETP.GE.AND P1, PT, R44, UR4, PT ;  /* 0x000000042c007c0c */ /* 0x000fe2000bf26270 */
[----:B------:R-:W-:Y:S02]  /*8b00*/  VIADD R0, R9, 0x68 ;  /* 0x0000006809007836 */ /* 0x000fe40000000000 */
[----:B------:R2:W-:Y:S01]  /*8b10*/  @!P3 ST.E.64 desc[UR46][R28.64], R18 ;  /* 0x000000121c00b985 */ /* 0x0005e2000c101b2e */
[----:B------:R-:W-:-:S02]  /*8b20*/  ISETP.GE.AND P3, PT, R30, UR4, PT ;  /* 0x000000041e007c0c */ /* 0x000fc4000bf66270 */
[----:B------:R-:W-:Y:S02]  /*8b30*/  ISETP.GE.AND P2, PT, R65, UR4, PT ;  /* 0x0000000441007c0c */ /* 0x000fe4000bf46270 */
[----:B0-----:R-:W-:Y:S01]  /*8b40*/  @!P5 LOP3.LUT R23, R10, 0xfffffffe, RZ, 0xc0, !PT ;  /* 0xfffffffe0a17d812 */ /* 0x001fe200078ec0ff */
[C---:B------:R-:W-:Y:S01]  /*8b50*/  VIADD R10, R9.reuse, 0x70 ;  /* 0x00000070090a7836 */ /* 0x040fe20000000000 */
[----:B------:R-:W-:Y:S01]  /*8b60*/  @!P6 LOP3.LUT R25, R36, 0xfffffffe, RZ, 0xc0, !PT ;  /* 0xfffffffe2419e812 */ /* 0x000fe200078ec0ff */
[----:B------:R-:W-:Y:S02]  /*8b70*/  VIADD R24, R9, 0x78 ;  /* 0x0000007809187836 */ /* 0x000fe40000000000 */
[----:B------:R-:W-:Y:S01]  /*8b80*/  @!P1 LEA.HI R44, R44, R44, RZ, 0x1 ;  /* 0x0000002c2c2c9211 */ /* 0x000fe200078f08ff */
[----:B-1----:R-:W-:-:S03]  /*8b90*/  @!P5 IMAD.WIDE R20, R23, 0x4, R140 ;  /* 0x000000041714d825 */ /* 0x002fc600078e028c */
[----:B------:R-:W-:Y:S01]  /*8ba0*/  @!P3 LEA.HI R30, R30, R30, RZ, 0x1 ;  /* 0x0000001e1e1eb211 */ /* 0x000fe200078f08ff */
[----:B--2---:R-:W-:Y:S01]  /*8bb0*/  @!P4 IMAD.WIDE R18, R31, 0x4, R140 ;  /* 0x000000041f12c825 */ /* 0x004fe200078e028c */
[----:B------:R-:W-:-:S03]  /*8bc0*/  @!P2 LEA.HI R65, R65, R65, RZ, 0x1 ;  /* 0x000000414141a211 */ /* 0x000fc600078f08ff */
[----:B------:R-:W-:Y:S01]  /*8bd0*/  @!P6 IMAD.WIDE R22, R25, 0x4, R140 ;  /* 0x000000041916e825 */ /* 0x000fe200078e028c */
[----:B------:R-:W-:Y:S01]  /*8be0*/  @!P3 LOP3.LUT R25, R30, 0xfffffffe, RZ, 0xc0, !PT ;  /* 0xfffffffe1e19b812 */ /* 0x000fe200078ec0ff */
[----:B------:R0:W-:Y:S01]  /*8bf0*/  @!P4 ST.E.64 desc[UR46][R18.64], R16 ;  /* 0x000000101200c985 */ /* 0x0001e2000c101b2e */
[----:B------:R-:W-:-:S03]  /*8c00*/  ISETP.GE.AND P4, PT, R0, UR4, PT ;  /* 0x0000000400007c0c */ /* 0x000fc6000bf86270 */
[----:B------:R1:W-:Y:S01]  /*8c10*/  @!P5 ST.E.64 desc[UR46][R20.64], R14 ;  /* 0x0000000e1400d985 */ /* 0x0003e2000c101b2e */
[----:B------:R-:W-:-:S03]  /*8c20*/  ISETP.GE.AND P5, PT, R10, UR4, PT ;  /* 0x000000040a007c0c */ /* 0x000fc6000bfa6270 */
[----:B------:R2:W-:Y:S01]  /*8c30*/  @!P6 ST.E.64 desc[UR46][R22.64], R34 ;  /* 0x000000221600e985 */ /* 0x0005e2000c101b2e */
[----:B0-----:R-:W-:Y:S02]  /*8c40*/  @!P1 LOP3.LUT R17, R44, 0xfffffffe, RZ, 0xc0, !PT ;  /* 0xfffffffe2c119812 */ /* 0x001fe400078ec0ff */
[----:B------:R-:W-:Y:S01]  /*8c50*/  @!P2 LOP3.LUT R19, R65, 0xfffffffe, RZ, 0xc0, !PT ;  /* 0xfffffffe4113a812 */ /* 0x000fe200078ec0ff */
[----:B-1----:R-:W-:Y:S02]  /*8c60*/  @!P3 IMAD.WIDE R14, R25, 0x4, R140 ;  /* 0x00000004190eb825 */ /* 0x002fe400078e028c */
[----:B------:R-:W-:-:S04]  /*8c70*/  @!P4 LEA.HI R0, R0, R0, RZ, 0x1 ;  /* 0x000000000000c211 */ /* 0x000fc800078f08ff */
[----:B------:R-:W-:Y:S01]  /*8c80*/  @!P5 LEA.HI R10, R10, R10, RZ, 0x1 ;  /* 0x0000000a0a0ad211 */ /* 0x000fe200078f08ff */
[--C-:B------:R-:W-:Y:S01]  /*8c90*/  @!P1 IMAD.WIDE R16, R17, 0x4, R140.reuse ;  /* 0x0000000411109825 */ /* 0x100fe200078e028c */
[----:B------:R0:W-:Y:S01]  /*8ca0*/  @!P3 ST.E.64 desc[UR46][R14.64], R68 ;  /* 0x000000440e00b985 */ /* 0x0001e2000c101b2e */
[----:B------:R-:W-:Y:S02]  /*8cb0*/  ISETP.GE.AND P3, PT, R24, UR4, PT ;  /* 0x0000000418007c0c */ /* 0x000fe4000bf66270 */
[----:B------:R-:W-:Y:S01]  /*8cc0*/  VIADD R20, R9, 0x80 ;  /* 0x0000008009147836 */ /* 0x000fe20000000000 */
[----:B------:R1:W-:Y:S01]  /*8cd0*/  @!P1 ST.E.64 desc[UR46][R16.64], R70 ;  /* 0x0000004610009985 */ /* 0x0003e2000c101b2e */
[----:B------:R-:W-:Y:S01]  /*8ce0*/  @!P2 IMAD.WIDE R18, R19, 0x4, R140 ;  /* 0x000000041312a825 */ /* 0x000fe200078e028c */
[----:B------:R-:W-:Y:S02]  /*8cf0*/  @!P4 LOP3.LUT R21, R0, 0xfffffffe, RZ, 0xc0, !PT ;  /* 0xfffffffe0015c812 */ /* 0x000fe400078ec0ff */
[----:B------:R-:W-:Y:S01]  /*8d00*/  ISETP.GE.AND P6, PT, R20, UR4, PT ;  /* 0x0000000414007c0c */ /* 0x000fe2000bfc6270 */
[C---:B--2---:R-:W-:Y:S01]  /*8d10*/  VIADD R22, R9.reuse, 0x88 ;  /* 0x0000008809167836 */ /* 0x044fe20000000000 */
[----:B------:R2:W-:Y:S01]  /*8d20*/  @!P2 ST.E.64 desc[UR46][R18.64], R74 ;  /* 0x0000004a1200a985 */ /* 0x0005e2000c101b2e */
[----:B------:R-:W-:-:S03]  /*8d30*/  VIADD R0, R9, 0x90 ;  /* 0x0000009009007836 */ /* 0x000fc60000000000 */
[----:B------:R-:W-:Y:S01]  /*8d40*/  @!P3 LEA.HI R24, R24, R24, RZ, 0x1 ;  /* 0x000000181818b211 */ /* 0x000fe200078f08ff */
[--C-:B0-----:R-:W-:Y:S01]  /*8d50*/  @!P4 IMAD.WIDE R14, R21, 0x4, R140.reuse ;  /* 0x00000004150ec825 */ /* 0x101fe200078e028c */
[----:B------:R-:W-:Y:S02]  /*8d60*/  ISETP.GE.AND P1, PT, R22, UR4, PT ;  /* 0x0000000416007c0c */ /* 0x000fe4000bf26270 */
[----:B-1----:R-:W-:Y:S01]  /*8d70*/  @!P5 LOP3.LUT R17, R10, 0xfffffffe, RZ, 0xc0, !PT ;  /* 0xfffffffe0a11d812 */ /* 0x002fe200078ec0ff */
[----:B------:R-:W-:Y:S01]  /*8d80*/  VIADD R10, R9, 0x98 ;  /* 0x00000098090a7836 */ /* 0x000fe20000000000 */
[----:B------:R-:W-:Y:S01]  /*8d90*/  ISETP.GE.AND P2, PT, R0, UR4, PT ;  /* 0x0000000400007c0c */ /* 0x000fe2000bf46270 */
[----:B------:R0:W-:Y:S01]  /*8da0*/  @!P4 ST.E.64 desc[UR46][R14.64], R78 ;  /* 0x0000004e0e00c985 */ /* 0x0001e2000c101b2e */
[----:B------:R-:W-:Y:S01]  /*8db0*/  @!P6 LEA.HI R20, R20, R20, RZ, 0x1 ;  /* 0x000000141414e211 */ /* 0x000fe200078f08ff */
[----:B------:R-:W-:Y:S01]  /*8dc0*/  @!P5 IMAD.WIDE R16, R17, 0x4, R140 ;  /* 0x000000041110d825 */ /* 0x000fe200078e028c */
[----:B--2---:R-:W-:-:S02]  /*8dd0*/  @!P3 LOP3.LUT R19, R24, 0xfffffffe, RZ, 0xc0, !PT ;  /* 0xfffffffe1813b812 */ /* 0x004fc400078ec0ff */
[----:B------:R-:W-:Y:S01]  /*8de0*/  @!P6 LOP3.LUT R21, R20, 0xfffffffe, RZ, 0xc0, !PT ;  /* 0xfffffffe1415e812 */ /* 0x000fe200078ec0ff */
[----:B------:R-:W-:Y:S01]  /*8df0*/  VIADD R24, R9, 0xa0 ;  /* 0x000000a009187836 */ /* 0x000fe20000000000 */
[----:B------:R-:W-:Y:S01]  /*8e00*/  @!P5 ST.E.64 desc[UR46][R16.64], R82 ;  /* 0x000000521000d985 */ /* 0x000fe2000c101b2e */
[--C-:B------:R-:W-:Y:S01]  /*8e10*/  @!P3 IMAD.WIDE R18, R19, 0x4, R140.reuse ;  /* 0x000000041312b825 */ /* 0x100fe200078e028c */
[----:B------:R-:W-:Y:S02]  /*8e20*/  @!P1 LEA.HI R22, R22, R22, RZ, 0x1 ;  /* 0x0000001616169211 */ /* 0x000fe400078f08ff */
[----:B------:R-:W-:Y:S01]  /*8e30*/  ISETP.GE.AND P4, PT, R24, UR4, PT ;  /* 0x0000000418007c0c */ /* 0x000fe2000bf86270 */
[----:B------:R-:W-:Y:S01]  /*8e40*/  @!P6 IMAD.WIDE R20, R21, 0x4, R140 ;  /* 0x000000041514e825 */ /* 0x000fe200078e028c */
[----:B------:R1:W-:Y:S01]  /*8e50*/  @!P3 ST.E.64 desc[UR46][R18.64], R84 ;  /* 0x000000541200b985 */ /* 0x0003e2000c101b2e */
[----:B------:R-:W-:Y:S02]  /*8e60*/  ISETP.GE.AND P3, PT, R10, UR4, PT ;  /* 0x000000040a007c0c */ /* 0x000fe4000bf66270 */
[----:B0-----:R-:W-:Y:S01]  /*8e70*/  @!P1 LOP3.LUT R15, R22, 0xfffffffe, RZ, 0xc0, !PT ;  /* 0xfffffffe160f9812 */ /* 0x001fe200078ec0ff */
[----:B------:R0:W-:Y:S01]  /*8e80*/  @!P6 ST.E.64 desc[UR46][R20.64], R88 ;  /* 0x000000581400e985 */ /* 0x0001e2000c101b2e */
[----:B------:R-:W-:Y:S01]  /*8e90*/  @!P2 LEA.HI R0, R0, R0, RZ, 0x1 ;  /* 0x000000000000a211 */ /* 0x000fe200078f08ff */
[----:B------:R-:W-:-:S02]  /*8ea0*/  VIADD R22, R9, 0xb8 ;  /* 0x000000b809167836 */ /* 0x000fc40000000000 */
[--C-:B------:R-:W-:Y:S01]  /*8eb0*/  @!P1 IMAD.WIDE R14, R15, 0x4, R140.reuse ;  /* 0x000000040f0e9825 */ /* 0x100fe200078e028c */
[----:B------:R-:W-:Y:S02]  /*8ec0*/  @!P2 LOP3.LUT R23, R0, 0xfffffffe, RZ, 0xc0, !PT ;  /* 0xfffffffe0017a812 */ /* 0x000fe400078ec0ff */
[----:B------:R-:W-:Y:S01]  /*8ed0*/  ISETP.GE.AND P5, PT, R22, UR4, PT ;  /* 0x0000000416007c0c */ /* 0x000fe2000bfa6270 */
[C---:B------:R-:W-:Y:S01]  /*8ee0*/  VIADD R0, R9.reuse, 0xa8 ;  /* 0x000000a809007836 */ /* 0x040fe20000000000 */
[----:B------:R2:W-:Y:S01]  /*8ef0*/  @!P1 ST.E.64 desc[UR46][R14.64], R92 ;  /* 0x0000005c0e009985 */ /* 0x0005e2000c101b2e */
[----:B------:R-:W-:Y:S01]  /*8f00*/  @!P3 LEA.HI R10, R10, R10, RZ, 0x1 ;  /* 0x0000000a0a0ab211 */ /* 0x000fe200078f08ff */
[----:B-1----:R-:W-:Y:S01]  /*8f10*/  VIADD R18, R9, 0xb0 ;  /* 0x000000b009127836 */ /* 0x002fe20000000000 */
[----:B------:R-:W-:Y:S01]  /*8f20*/  @!P4 LEA.HI R24, R24, R24, RZ, 0x1 ;  /* 0x000000181818c211 */ /* 0x000fe200078f08ff */
[----:B------:R-:W-:Y:S01]  /*8f30*/  @!P2 IMAD.WIDE R16, R23, 0x4, R140 ;  /* 0x000000041710a825 */ /* 0x000fe200078e028c */
[----:B------:R-:W-:-:S02]  /*8f40*/  ISETP.GE.AND P1, PT, R0, UR4, PT ;  /* 0x0000000400007c0c */ /* 0x000fc4000bf26270 */
[----:B------:R-:W-:Y:S01]  /*8f50*/  @!P3 LOP3.LUT R19, R10, 0xfffffffe, RZ, 0xc0, !PT ;  /* 0xfffffffe0a13b812 */ /* 0x000fe200078ec0ff */
[C---:B0-----:R-:W-:Y:S01]  /*8f60*/  VIADD R20, R9.reuse, 0xc0 ;  /* 0x000000c009147836 */ /* 0x041fe20000000000 */
[----:B------:R-:W-:Y:S01]  /*8f70*/  ISETP.GE.AND P6, PT, R18, UR4, PT ;  /* 0x0000000412007c0c */ /* 0x000fe2000bfc6270 */
[----:B------:R-:W-:Y:S01]  /*8f80*/  VIADD R10, R9, 0xc8 ;  /* 0x000000c8090a7836 */ /* 0x000fe20000000000 */
[----:B------:R0:W-:Y:S01]  /*8f90*/  @!P2 ST.E.64 desc[UR46][R16.64], R94 ;  /* 0x0000005e1000a985 */ /* 0x0001e2000c101b2e */
[----:B------:R-:W-:Y:S01]  /*8fa0*/  @!P5 LEA.HI R22, R22, R22, RZ, 0x1 ;  /* 0x000000161616d211 */ /* 0x000fe200078f08ff */
[----:B--2---:R-:W-:Y:S01]  /*8fb0*/  @!P3 IMAD.WIDE R14, R19, 0x4, R140 ;  /* 0x00000004130eb825 */ /* 0x004fe200078e028c */
[----:B------:R-:W-:Y:S02]  /*8fc0*/  ISETP.GE.AND P2, PT, R20, UR4, PT ;  /* 0x0000000414007c0c */ /* 0x000fe4000bf46270 */
[----:B------:R-:W-:Y:S01]  /*8fd0*/  @!P5 LOP3.LUT R23, R22, 0xfffffffe, RZ, 0xc0, !PT ;  /* 0xfffffffe1617d812 */ /* 0x000fe200078ec0ff */
[----:B------:R-:W-:Y:S01]  /*8fe0*/  VIADD R22, R9, 0xe0 ;  /* 0x000000e009167836 */ /* 0x000fe20000000000 */
[----:B------:R1:W-:Y:S01]  /*8ff0*/  @!P3 ST.E.64 desc[UR46][R14.64], R96 ;  /* 0x000000600e00b985 */ /* 0x0003e2000c101b2e */
[----:B------:R-:W-:-:S02]  /*9000*/  ISETP.GE.AND P3, PT, R10, UR4, PT ;  /* 0x000000040a007c0c */ /* 0x000fc4000bf66270 */
[----:B------:R-:W-:Y:S02]  /*9010*/  @!P1 LEA.HI R0, R0, R0, RZ, 0x1 ;  /* 0x0000000000009211 */ /* 0x000fe400078f08ff */
[----:B0-----:R-:W-:Y:S02]  /*9020*/  @!P4 LOP3.LUT R17, R24, 0xfffffffe, RZ, 0xc0, !PT ;  /* 0xfffffffe1811c812 */ /* 0x001fe400078ec0ff */
[----:B------:R-:W-:Y:S02]  /*9030*/  @!P1 LOP3.LUT R19, R0, 0xfffffffe, RZ, 0xc0, !PT ;  /* 0xfffffffe00139812 */ /* 0x000fe400078ec0ff */
[----:B------:R-:W-:Y:S01]  /*9040*/  @!P6 LEA.HI R0, R18, R18, RZ, 0x1 ;  /* 0x000000121200e211 */ /* 0x000fe200078f08ff */
[--C-:B------:R-:W-:Y:S01]  /*9050*/  @!P4 IMAD.WIDE R16, R17, 0x4, R140.reuse ;  /* 0x000000041110c825 */ /* 0x100fe200078e028c */
[----:B------:R-:W-:Y:S02]  /*9060*/  @!P2 LEA.HI R20, R20, R20, RZ, 0x1 ;  /* 0x000000141414a211 */ /* 0x000fe400078f08ff */
[----:B------:R-:W-:Y:S01]  /*9070*/  @!P6 LOP3.LUT R21, R0, 0xfffffffe, RZ, 0xc0, !PT ;  /* 0xfffffffe0015e812 */ /* 0x000fe200078ec0ff */
[--C-:B------:R-:W-:Y:S01]  /*9080*/  @!P1 IMAD.WIDE R18, R19, 0x4, R140.reuse ;  /* 0x0000000413129825 */ /* 0x100fe200078e028c */
[----:B------:R-:W-:Y:S01]  /*9090*/  @!P3 LEA.HI R10, R10, R10, RZ, 0x1 ;  /* 0x0000000a0a0ab211 */ /* 0x000fe200078f08ff */
[----:B------:R0:W-:Y:S01]  /*90a0*/  @!P4 ST.E.64 desc[UR46][R16.64], R98 ;  /* 0x000000621000c985 */ /* 0x0001e2000c101b2e */
[----:B------:R-:W-:Y:S01]  /*90b0*/  @!P2 LOP3.LUT R25, R20, 0xfffffffe, RZ, 0xc0, !PT ;  /* 0xfffffffe1419a812 */ /* 0x000fe200078ec0ff */
[----:B-1----:R-:W-:-:S02]  /*90c0*/  @!P6 IMAD.WIDE R14, R21, 0x4, R140 ;  /* 0x00000004150ee825 */ /* 0x002fc400078e028c */
[----:B------:R1:W-:Y:S02]  /*90d0*/  @!P1 ST.E.64 desc[UR46][R18.64], R100 ;  /* 0x0000006412009985 */ /* 0x0003e4000c101b2e */
[--C-:B------:R-:W-:Y:S01]  /*90e0*/  @!P5 IMAD.WIDE R20, R23, 0x4, R140.reuse ;  /* 0x000000041714d825 */ /* 0x100fe200078e028c */
[----:B------:R-:W-:Y:S01]  /*90f0*/  @!P3 LOP3.LUT R23, R10, 0xfffffffe, RZ, 0xc0, !PT ;  /* 0xfffffffe0a17b812 */ /* 0x000fe200078ec0ff */
[----:B------:R2:W-:Y:S02]  /*9100*/  @!P6 ST.E.64 desc[UR46][R14.64], R102 ;  /* 0x000000660e00e985 */ /* 0x0005e4000c101b2e */
[C---:B------:R-:W-:Y:S02]  /*9110*/  VIADD R0, R9.reuse, 0xd0 ;  /* 0x000000d009007836 */ /* 0x040fe40000000000 */
[----:B------:R-:W-:Y:S01]  /*9120*/  VIADD R10, R9, 0xd8 ;  /* 0x000000d8090a7836 */ /* 0x000fe20000000000 */
[----:B------:R-:W-:Y:S01]  /*9130*/  @!P5 ST.E.64 desc[UR46][R20.64], R104 ;  /* 0x000000681400d985 */ /* 0x000fe2000c101b2e */
[----:B0-----:R-:W-:Y:S01]  /*9140*/  @!P2 IMAD.WIDE R16, R25, 0x4, R140 ;  /* 0x000000041910a825 */ /* 0x001fe200078e028c */
[----:B------:R-:W-:-:S03]  /*9150*/  ISETP.GE.AND P1, PT, R0, UR4, PT ;  /* 0x0000000400007c0c */ /* 0x000fc6000bf26270 */
[----:B-1----:R-:W-:Y:S01]  /*9160*/  @!P3 IMAD.WIDE R18, R23, 0x4, R140 ;  /* 0x000000041712b825 */ /* 0x002fe200078e028c */
[----:B------:R0:W-:Y:S01]  /*9170*/  @!P2 ST.E.64 desc[UR46][R16.64], R106 ;  /* 0x0000006a1000a985 */ /* 0x0001e2000c101b2e */
[----:B------:R-:W-:Y:S02]  /*9180*/  ISETP.GE.AND P2, PT, R10, UR4, PT ;  /* 0x000000040a007c0c */ /* 0x000fe4000bf46270 */
[C---:B------:R-:W-:Y:S01]  /*9190*/  VIADD R23, R9.reuse, 0xe8 ;  /* 0x000000e809177836 */ /* 0x040fe20000000000 */
[----:B------:R1:W-:Y:S01]  /*91a0*/  @!P3 ST.E.64 desc[UR46][R18.64], R108 ;  /* 0x0000006c1200b985 */ /* 0x0003e2000c101b2e */
[C---:B--2---:R-:W-:Y:S01]  /*91b0*/  VIADD R15, R9.reuse, 0xf8 ;  /* 0x000000f8090f7836 */ /* 0x044fe20000000000 */
[----:B------:R-:W-:Y:S01]  /*91c0*/  ISETP.GE.AND P3, PT, R22, UR4, PT ;  /* 0x0000000416007c0c */ /* 0x000fe2000bf66270 */
[----:B------:R-:W-:Y:S01]  /*91d0*/  VIADD R14, R9, 0xf0 ;  /* 0x000000f0090e7836 */ /* 0x000fe20000000000 */
[----:B------:R-:W-:Y:S02]  /*91e0*/  ISETP.GE.AND P4, PT, R23, UR4, PT ;  /* 0x0000000417007c0c */ /* 0x000fe4000bf86270 */
[----:B------:R-:W-:-:S02]  /*91f0*/  ISETP.GE.AND P6, PT, R15, UR4, PT ;  /* 0x000000040f007c0c */ /* 0x000fc4000bfc6270 */
[----:B------:R-:W-:Y:S02]  /*9200*/  ISETP.GE.AND P5, PT, R14, UR4, PT ;  /* 0x000000040e007c0c */ /* 0x000fe4000bfa6270 */
[----:B------:R-:W-:Y:S02]  /*9210*/  @!P1 LEA.HI R0, R0, R0, RZ, 0x1 ;  /* 0x0000000000009211 */ /* 0x000fe400078f08ff */
[----:B------:R-:W-:-:S03]  /*9220*/  @!P2 LEA.HI R10, R10, R10, RZ, 0x1 ;  /* 0x0000000a0a0aa211 */ /* 0x000fc600078f08ff */
[----:B------:R-:W-:Y:S02]  /*9230*/  @!P3 LEA.HI R22, R22, R22, RZ, 0x1 ;  /* 0x000000161616b211 */ /* 0x000fe400078f08ff */
[----:B------:R-:W-:Y:S02]  /*9240*/  @!P4 LEA.HI R23, R23, R23, RZ, 0x1 ;  /* 0x000000171717c211 */ /* 0x000fe400078f08ff */
[----:B0-----:R-:W-:Y:S02]  /*9250*/  @!P6 LEA.HI R16, R15, R15, RZ, 0x1 ;  /* 0x0000000f0f10e211 */ /* 0x001fe400078f08ff */
[----:B------:R-:W-:Y:S02]  /*9260*/  @!P5 LEA.HI R14, R14, R14, RZ, 0x1 ;  /* 0x0000000e0e0ed211 */ /* 0x000fe400078f08ff */
[----:B------:R-:W-:Y:S02]  /*9270*/  @!P1 LOP3.LUT R15, R0, 0xfffffffe, RZ, 0xc0, !PT ;  /* 0xfffffffe000f9812 */ /* 0x000fe400078ec0ff */
[----:B------:R-:W-:-:S02]  /*9280*/  @!P2 LOP3.LUT R17, R10, 0xfffffffe, RZ, 0xc0, !PT ;  /* 0xfffffffe0a11a812 */ /* 0x000fc400078ec0ff */
[----:B-1----:R-:W-:Y:S02]  /*9290*/  @!P3 LOP3.LUT R19, R22, 0xfffffffe, RZ, 0xc0, !PT ;  /* 0xfffffffe1613b812 */ /* 0x002fe400078ec0ff */
[----:B------:R-:W-:Y:S02]  /*92a0*/  @!P4 LOP3.LUT R21, R23, 0xfffffffe, RZ, 0xc0, !PT ;  /* 0xfffffffe1715c812 */ /* 0x000fe400078ec0ff */
[----:B------:R-:W-:Y:S01]  /*92b0*/  @!P5 LOP3.LUT R23, R14, 0xfffffffe, RZ, 0xc0, !PT ;  /* 0xfffffffe0e17d812 */ /* 0x000fe200078ec0ff */
[----:B------:R-:W-:Y:S01]  /*92c0*/  @!P1 IMAD.WIDE R14, R15, 0x4, R140 ;  /* 0x000000040f0e9825 */ /* 0x000fe200078e028c */
[----:B------:R-:W-:-:S03]  /*92d0*/  @!P6 LOP3.LUT R25, R16, 0xfffffffe, RZ, 0xc0, !PT ;  /* 0xfffffffe1019e812 */ /* 0x000fc600078ec0ff */
[--C-:B------:R-:W-:Y:S01]  /*92e0*/  @!P2 IMAD.WIDE R16, R17, 0x4, R140.reuse ;  /* 0x000000041110a825 */ /* 0x100fe200078e028c */
[----:B------:R0:W-:Y:S03]  /*92f0*/  @!P1 ST.E.64 desc[UR46][R14.64], R110 ;  /* 0x0000006e0e009985 */ /* 0x0001e6000c101b2e */
[--C-:B------:R-:W-:Y:S01]  /*9300*/  @!P3 IMAD.WIDE R18, R19, 0x4, R140.reuse ;  /* 0x000000041312b825 */ /* 0x100fe200078e028c */
[----:B------:R0:W-:Y:S03]  /*9310*/  @!P2 ST.E.64 desc[UR46][R16.64], R112 ;  /* 0x000000701000a985 */ /* 0x0001e6000c101b2e */
[--C-:B------:R-:W-:Y:S01]  /*9320*/  @!P4 IMAD.WIDE R20, R21, 0x4, R140.reuse ;  /* 0x000000041514c825 */ /* 0x100fe200078e028c */
[----:B------:R0:W-:Y:S03]  /*9330*/  @!P3 ST.E.64 desc[UR46][R18.64], R114 ;  /* 0x000000721200b985 */ /* 0x0001e6000c101b2e */
[--C-:B------:R-:W-:Y:S01]  /*9340*/  @!P5 IMAD.WIDE R22, R23, 0x4, R140.reuse ;  /* 0x000000041716d825 */ /* 0x100fe200078e028c */
[----:B------:R0:W-:Y:S03]  /*9350*/  @!P4 ST.E.64 desc[UR46][R20.64], R116 ;  /* 0x000000741400c985 */ /* 0x0001e6000c101b2e */
[----:B------:R-:W-:Y:S01]  /*9360*/  @!P6 IMAD.WIDE R140, R25, 0x4, R140 ;  /* 0x00000004198ce825 */ /* 0x000fe200078e028c */
[----:B------:R0:W-:Y:S04]  /*9370*/  @!P5 ST.E.64 desc[UR46][R22.64], R118 ;  /* 0x000000761600d985 */ /* 0x0001e8000c101b2e */
[----:B------:R0:W-:Y:S02]  /*9380*/  @!P6 ST.E.64 desc[UR46][R140.64], R120 ;  /* 0x000000788c00e985 */ /* 0x0001e4000c101b2e */
.L_x_37:
[----:B------:R-:W-:Y:S05]  /*9390*/  BSYNC B0 ;  /* 0x0000000000007941 */ /* 0x000fea0003800000 */
.L_x_36:
[----:B------:R-:W-:Y:S01]  /*93a0*/  ISETP.GE.AND P1, PT, R8, R11, PT ;  /* 0x0000000b0800720c */ /* 0x000fe20003f26270 */
[----:B0-----:R0:W1:Y:S01]  /*93b0*/  SHFL.IDX PT, R15, R57, 0x1, 0x1c1f ;  /* 0x003c1f00390f7f89 */ /* 0x00106200000e0000 */
[----:B------:R-:W-:Y:S02]  /*93c0*/  SEL R16, R47, R32, P0 ;  /* 0x000000202f107207 */ /* 0x000fe40000000000 */
[----:B------:R-:W-:Y:S01]  /*93d0*/  SEL R18, R32, R47, P0 ;  /* 0x0000002f20127207 */ /* 0x000fe20000000000 */
[----:B------:R0:W2:Y:S01]  /*93e0*/  SHFL.IDX PT, R14, R53, 0x1, 0x1c1f ;  /* 0x003c1f00350e7f89 */ /* 0x0000a200000e0000 */
        /* <DEDUP_REMOVED lines=20> */
[----:B012---:R-:W-:Y:S06]  /*9530*/  @P1 BRA `(.L_x_8) ;  /* 0x0000006000341947 */ /* 0x007fec0003800000 */
[C---:B------:R-:W-:Y:S01]  /*9540*/  VIADD R0, R9.reuse, 0x8 ;  /* 0x0000000809007836 */ /* 0x040fe20000000000 */
[----:B------:R-:W-:Y:S01]  /*9550*/  ULDC UR4, c[0x0][0xac8] ;  /* 0x0002b20000047ab9 */ /* 0x000fe20000000800 */
[C---:B------:R-:W-:Y:S01]  /*9560*/  VIADD R8, R9.reuse, 0x10 ;  /* 0x0000001009087836 */ /* 0x040fe20000000000 */
[C---:B------:R-:W-:Y:S01]  /*9570*/  ISETP.GE.AND P3, PT, R9.reuse, UR4, PT ;  /* 0x0000000409007c0c */ /* 0x040fe2000bf66270 */
[C---:B------:R-:W-:Y:S01]  /*9580*/  VIADD R36, R9.reuse, 0x18 ;  /* 0x0000001809247836 */ /* 0x040fe20000000000 */
[----:B------:R-:W-:Y:S01]  /*9590*/  ISETP.GE.AND P4, PT, R0, UR4, PT ;  /* 0x0000000400007c0c */ /* 0x000fe2000bf86270 */
[C---:B------:R-:W-:Y:S01]  /*95a0*/  VIADD R37, R9.reuse, 0x20 ;  /* 0x0000002009257836 */ /* 0x040fe20000000000 */
[----:B------:R-:W-:Y:S01]  /*95b0*/  ISETP.GE.AND P5, PT, R8, UR4, PT ;  /* 0x0000000408007c0c */ /* 0x000fe2000bfa6270 */
[C---:B------:R-:W-:Y:S01]  /*95c0*/  VIADD R38, R9.reuse, 0x28 ;  /* 0x0000002809267836 */ /* 0x040fe20000000000 */
[----:B------:R-:W-:Y:S01]  /*95d0*/  ISETP.GE.AND P0, PT, R36, UR4, PT ;  /* 0x0000000424007c0c */ /* 0x000fe2000bf06270 */
[----:B------:R-:W-:Y:S01]  /*95e0*/  VIADD R40, R9, 0x38 ;  /* 0x0000003809287836 */ /* 0x000fe20000000000 */
[----:B------:R-:W-:Y:S01]  /*95f0*/  ISETP.GE.AND P1, PT, R37, UR4, PT ;  /* 0x0000000425007c0c */ /* 0x000fe2000bf26270 */
[----:B------:R-:W-:Y:S01]  /*9600*/  VIADD R41, R9, 0x40 ;  /* 0x0000004009297836 */ /* 0x000fe20000000000 */
[----:B------:R-:W-:-:S03]  /*9610*/  ISETP.GE.AND P2, PT, R38, UR4, PT ;  /* 0x0000000426007c0c */ /* 0x000fc6000bf46270 */
[C-C-:B------:R-:W-:Y:S02]  /*9620*/  @!P3 IMAD.WIDE R12, R9.reuse, 0x4, R14.reuse ;  /* 0x00000004090cb825 */ /* 0x140fe400078e020e */
[----:B------:R-:W-:Y:S02]  /*9630*/  @!P4 LEA.HI R0, R0, R0, RZ, 0x1 ;  /* 0x000000000000c211 */ /* 0x000fe400078f08ff */
[----:B------:R-:W-:Y:S01]  /*9640*/  @!P5 LEA.HI R8, R8, R8, RZ, 0x1 ;  /* 0x000000080808d211 */ /* 0x000fe200078f08ff */
[----:B------:R0:W-:Y:S01]  /*9650*/  @!P3 ST.E.64 desc[UR46][R12.64], R90 ;  /* 0x0000005a0c00b985 */ /* 0x0001e2000c101b2e */
[----:B------:R-:W-:Y:S02]  /*9660*/  @!P4 LOP3.LUT R31, R0, 0xfffffffe, RZ, 0xc0, !PT ;  /* 0xfffffffe001fc812 */ /* 0x000fe400078ec0ff */
[----:B------:R-:W-:Y:S01]  /*9670*/  @!P5 LOP3.LUT R35, R8, 0xfffffffe, RZ, 0xc0, !PT ;  /* 0xfffffffe0823d812 */ /* 0x000fe200078ec0ff */
[----:B------:R-:W-:Y:S01]  /*9680*/  VIADD R8, R9, 0x30 ;  /* 0x0000003009087836 */ /* 0x000fe20000000000 */
[----:B------:R-:W-:Y:S01]  /*9690*/  @!P0 LEA.HI R36, R36, R36, RZ, 0x1 ;  /* 0x0000002424248211 */ /* 0x000fe200078f08ff */
[----:B------:R-:W-:Y:S01]  /*96a0*/  @!P4 IMAD.WIDE R30, R31, 0x4, R14 ;  /* 0x000000041f1ec825 */ /* 0x000fe200078e020e */
[----:B------:R-:W-:-:S02]  /*96b0*/  @!P1 LEA.HI R0, R37, R37, RZ, 0x1 ;  /* 0x0000002525009211 */ /* 0x000fc400078f08ff */
[----:B------:R-:W-:Y:S01]  /*96c0*/  @!P0 LOP3.LUT R37, R36, 0xfffffffe, RZ, 0xc0, !PT ;  /* 0xfffffffe24258812 */ /* 0x000fe200078ec0ff */
[--C-:B------:R-:W-:Y:S01]  /*96d0*/  @!P5 IMAD.WIDE R34, R35, 0x4, R14.reuse ;  /* 0x000000042322d825 */ /* 0x100fe200078e020e */
[----:B------:R-:W-:Y:S01]  /*96e0*/  ISETP.GE.AND P3, PT, R8, UR4, PT ;  /* 0x0000000408007c0c */ /* 0x000fe2000bf66270 */
[----:B------:R1:W-:Y:S01]  /*96f0*/  @!P4 ST.E.64 desc[UR46][R30.64], R122 ;  /* 0x0000007a1e00c985 */ /* 0x0003e2000c101b2e */
[----:B------:R-:W-:Y:S01]  /*9700*/  @!P1 LOP3.LUT R39, R0, 0xfffffffe, RZ, 0xc0, !PT ;  /* 0xfffffffe00279812 */ /* 0x000fe200078ec0ff */
[----:B0-----:R-:W-:Y:S01]  /*9710*/  @!P0 IMAD.WIDE R12, R37, 0x4, R14 ;  /* 0x00000004250c8825 */ /* 0x001fe200078e020e */
[----:B------:R-:W-:Y:S01]  /*9720*/  ISETP.GE.AND P4, PT, R40, UR4, PT ;  /* 0x0000000428007c0c */ /* 0x000fe2000bf86270 */
[----:B------:R0:W-:Y:S01]  /*9730*/  @!P5 ST.E.64 desc[UR46][R34.64], R80 ;  /* 0x000000502200d985 */ /* 0x0001e2000c101b2e */
[----:B------:R-:W-:Y:S01]  /*9740*/  ISETP.GE.AND P5, PT, R41, UR4, PT ;  /* 0x0000000429007c0c */ /* 0x000fe2000bfa6270 */
[C---:B------:R-:W-:Y:S01]  /*9750*/  VIADD R0, R9.reuse, 0x48 ;  /* 0x0000004809007836 */ /* 0x040fe20000000000 */
[----:B------:R-:W-:Y:S01]  /*9760*/  @!P2 LEA.HI R38, R38, R38, RZ, 0x1 ;  /* 0x000000262626a211 */ /* 0x000fe200078f08ff */
[----:B------:R-:W-:Y:S01]  /*9770*/  VIADD R36, R9, 0x50 ;  /* 0x0000005009247836 */ /* 0x000fe20000000000 */
[----:B------:R2:W-:Y:S02]  /*9780*/  @!P0 ST.E.64 desc[UR46][R12.64], R76 ;  /* 0x0000004c0c008985 */ /* 0x0005e4000c101b2e */
[----:B------:R-:W-:-:S02]  /*9790*/  ISETP.GE.AND P0, PT, R0, UR4, PT ;  /* 0x0000000400007c0c */ /* 0x000fc4000bf06270 */
[----:B------:R-:W-:Y:S01]  /*97a0*/  @!P3 LEA.HI R8, R8, R8, RZ, 0x1 ;  /* 0x000000080808b211 */ /* 0x000fe200078f08ff */
[--C-:B-1----:R-:W-:Y:S02]  /*97b0*/  @!P1 IMAD.WIDE R30, R39, 0x4, R14.reuse ;  /* 0x00000004271e9825 */ /* 0x102fe400078e020e */
[----:B------:R-:W-:Y:S02]  /*97c0*/  @!P4 LEA.HI R40, R40, R40, RZ, 0x1 ;  /* 0x000000282828c211 */ /* 0x000fe400078f08ff */
[----:B0-----:R-:W-:Y:S01]  /*97d0*/  @!P2 LOP3.LUT R35, R38, 0xfffffffe, RZ, 0xc0, !PT ;  /* 0xfffffffe2623a812 */ /* 0x001fe200078ec0ff */
[----:B------:R0:W-:Y:S01]  /*97e0*/  @!P1 ST.E.64 desc[UR46][R30.64], R72 ;  /* 0x000000481e009985 */ /* 0x0001e2000c101b2e */
[----:B------:R-:W-:Y:S01]  /*97f0*/  ISETP.GE.AND P1, PT, R36, UR4, PT ;  /* 0x0000000424007c0c */ /* 0x000fe2000bf26270 */
[----:B------:R-:W-:Y:S01]  /*9800*/  VIADD R38, R9, 0x58 ;  /* 0x0000005809267836 */ /* 0x000fe20000000000 */
[----:B------:R-:W-:Y:S01]  /*9810*/  @!P5 LEA.HI R41, R41, R41, RZ, 0x1 ;  /* 0x000000292929d211 */ /* 0x000fe200078f08ff */
[----:B------:R-:W-:Y:S01]  /*9820*/  @!P2 IMAD.WIDE R34, R35, 0x4, R14 ;  /* 0x000000042322a825 */ /* 0x000fe200078e020e */
[----:B------:R-:W-:-:S02]  /*9830*/  @!P3 LOP3.LUT R37, R8, 0xfffffffe, RZ, 0xc0, !PT ;  /* 0xfffffffe0825b812 */ /* 0x000fc400078ec0ff */
[----:B------:R-:W-:Y:S01]  /*9840*/  @!P4 LOP3.LUT R39, R40, 0xfffffffe, RZ, 0xc0, !PT ;  /* 0xfffffffe2827c812 */ /* 0x000fe200078ec0ff */
[----:B------:R-:W-:Y:S01]  /*9850*/  VIADD R8, R9, 0x60 ;  /* 0x0000006009087836 */ /* 0x000fe20000000000 */
[----:B------:R1:W-:Y:S01]  /*9860*/  @!P2 ST.E.64 desc[UR46][R34.64], R86 ;  /* 0x000000562200a985 */ /* 0x0003e2000c101b2e */
[----:B------:R-:W-:Y:S01]  /*9870*/  ISETP.GE.AND P2, PT, R38, UR4, PT ;  /* 0x0000000426007c0c */ /* 0x000fe2000bf46270 */
[--C-:B--2---:R-:W-:Y:S01]  /*9880*/  @!P3 IMAD.WIDE R12, R37, 0x4, R14.reuse ;  /* 0x00000004250cb825 */ /* 0x104fe200078e020e */
[----:B------:R-:W-:Y:S02]  /*9890*/  @!P0 LEA.HI R0, R0, R0, RZ, 0x1 ;  /* 0x0000000000008211 */ /* 0x000fe400078f08ff */
[----:B------:R-:W-:Y:S01]  /*98a0*/  @!P1 LEA.HI R36, R36, R36, RZ, 0x1 ;  /* 0x0000002424249211 */ /* 0x000fe200078f08ff */
[----:B0-----:R-:W-:Y:S01]  /*98b0*/  @!P4 IMAD.WIDE R30, R39, 0x4, R14 ;  /* 0x00000004271ec825 */ /* 0x001fe200078e020e */
[----:B------:R0:W-:Y:S01]  /*98c0*/  @!P3 ST.E.64 desc[UR46][R12.64], R48 ;  /* 0x000000300c00b985 */ /* 0x0001e2000c101b2e */
[----:B------:R-:W-:-:S02]  /*98d0*/  @!P0 LOP3.LUT R37, R0, 0xfffffffe, RZ, 0xc0, !PT ;  /* 0xfffffffe00258812 */ /* 0x000fc400078ec0ff */
[C---:B------:R-:W-:Y:S01]  /*98e0*/  VIADD R40, R9.reuse, 0x68 ;  /* 0x0000006809287836 */ /* 0x040fe20000000000 */
[----:B------:R-:W-:Y:S01]  /*98f0*/  ISETP.GE.AND P3, PT, R8, UR4, PT ;  /* 0x0000000408007c0c */ /* 0x000fe2000bf66270 */
[----:B------:R2:W-:Y:S01]  /*9900*/  @!P4 ST.E.64 desc[UR46][R30.64], R134 ;  /* 0x000000861e00c985 */ /* 0x0005e2000c101b2e */
[----:B------:R-:W-:Y:S01]  /*9910*/  @!P1 LOP3.LUT R39, R36, 0xfffffffe, RZ, 0xc0, !PT ;  /* 0xfffffffe24279812 */ /* 0x000fe200078ec0ff */
[----:B------:R-:W-:Y:S01]  /*9920*/  VIADD R0, R9, 0x78 ;  /* 0x0000007809007836 */ /* 0x000fe20000000000 */
[----:B-1----:R-:W-:Y:S01]  /*9930*/  @!P5 LOP3.LUT R35, R41, 0xfffffffe, RZ, 0xc0, !PT ;  /* 0xfffffffe2923d812 */ /* 0x002fe200078ec0ff */
[C---:B------:R-:W-:Y:S01]  /*9940*/  VIADD R41, R9.reuse, 0x70 ;  /* 0x0000007009297836 */ /* 0x040fe20000000000 */
[----:B------:R-:W-:Y:S01]  /*9950*/  @!P2 LEA.HI R38, R38, R38, RZ, 0x1 ;  /* 0x000000262626a211 */ /* 0x000fe200078f08ff */
[----:B------:R-:W-:Y:S01]  /*9960*/  VIADD R36, R9, 0x80 ;  /* 0x0000008009247836 */ /* 0x000fe20000000000 */
[----:B------:R-:W-:Y:S01]  /*9970*/  ISETP.GE.AND P6, PT, R0, UR4, PT ;  /* 0x0000000400007c0c */ /* 0x000fe2000bfc6270 */
[----:B------:R-:W-:Y:S01]  /*9980*/  @!P5 IMAD.WIDE R34, R35, 0x4, R14 ;  /* 0x000000042322d825 */ /* 0x000fe200078e020e */
[----:B------:R-:W-:-:S03]  /*9990*/  ISETP.GE.AND P4, PT, R41, UR4, PT ;  /* 0x0000000429007c0c */ /* 0x000fc6000bf86270 */
[--C-:B0-----:R-:W-:Y:S01]  /*99a0*/  @!P0 IMAD.WIDE R12, R37, 0x4, R14.reuse ;  /* 0x00000004250c8825 */ /* 0x101fe200078e020e */
[----:B------:R0:W-:Y:S01]  /*99b0*/  @!P5 ST.E.64 desc[UR46][R34.64], R50 ;  /* 0x000000322200d985 */ /* 0x0001e2000c101b2e */
[----:B------:R-:W-:Y:S02]  /*99c0*/  ISETP.GE.AND P5, PT, R40, UR4, PT ;  /* 0x0000000428007c0c */ /* 0x000fe4000bfa6270 */
[----:B--2---:R-:W-:Y:S01]  /*99d0*/  @!P1 IMAD.WIDE R30, R39, 0x4, R14 ;  /* 0x00000004271e9825 */ /* 0x004fe200078e020e */
[----:B------:R1:W-:Y:S01]  /*99e0*/  @!P0 ST.E.64 desc[UR46][R12.64], R144 ;  /* 0x000000900c008985 */ /* 0x0003e2000c101b2e */
[----:B------:R-:W-:Y:S02]  /*99f0*/  @!P3 LEA.HI R8, R8, R8, RZ, 0x1 ;  /* 0x000000080808b211 */ /* 0x000fe400078f08ff */
[----:B------:R-:W-:Y:S01]  /*9a00*/  @!P6 LEA.HI R0, R0, R0, RZ, 0x1 ;  /* 0x000000000000e211 */ /* 0x000fe200078f08ff */
[----:B------:R2:W-:Y:S01]  /*9a10*/  @!P1 ST.E.64 desc[UR46][R30.64], R146 ;  /* 0x000000921e009985 */ /* 0x0005e2000c101b2e */
[----:B------:R-:W-:-:S02]  /*9a20*/  ISETP.GE.AND P1, PT, R36, UR4, PT ;  /* 0x0000000424007c0c */ /* 0x000fc4000bf26270 */
[----:B------:R-:W-:Y:S01]  /*9a30*/  @!P3 LOP3.LUT R37, R8, 0xfffffffe, RZ, 0xc0, !PT ;  /* 0xfffffffe0825b812 */ /* 0x000fe200078ec0ff */
[----:B------:R-:W-:Y:S01]  /*9a40*/  VIADD R8, R9, 0x90 ;  /* 0x0000009009087836 */ /* 0x000fe20000000000 */
[----:B------:R-:W-:Y:S02]  /*9a50*/  @!P4 LEA.HI R41, R41, R41, RZ, 0x1 ;  /* 0x000000292929c211 */ /* 0x000fe400078f08ff */
[----:B0-----:R-:W-:Y:S01]  /*9a60*/  @!P2 LOP3.LUT R35, R38, 0xfffffffe, RZ, 0xc0, !PT ;  /* 0xfffffffe2623a812 */ /* 0x001fe200078ec0ff */
[----:B------:R-:W-:Y:S01]  /*9a70*/  VIADD R38, R9, 0x88 ;  /* 0x0000008809267836 */ /* 0x000fe20000000000 */
[----:B------:R-:W-:Y:S01]  /*9a80*/  @!P5 LEA.HI R40, R40, R40, RZ, 0x1 ;  /* 0x000000282828d211 */ /* 0x000fe200078f08ff */
[--C-:B-1----:R-:W-:Y:S01]  /*9a90*/  @!P3 IMAD.WIDE R12, R37, 0x4, R14.reuse ;  /* 0x00000004250cb825 */ /* 0x102fe200078e020e */
[----:B------:R-:W-:Y:S02]  /*9aa0*/  @!P6 LOP3.LUT R37, R0, 0xfffffffe, RZ, 0xc0, !PT ;  /* 0xfffffffe0025e812 */ /* 0x000fe400078ec0ff */
[----:B------:R-:W-:Y:S01]  /*9ab0*/  ISETP.GE.AND P0, PT, R38, UR4, PT ;  /* 0x0000000426007c0c */ /* 0x000fe2000bf06270 */
[----:B------:R-:W-:Y:S01]  /*9ac0*/  @!P2 IMAD.WIDE R34, R35, 0x4, R14 ;  /* 0x000000042322a825 */ /* 0x000fe200078e020e */
[----:B------:R-:W-:-:S02]  /*9ad0*/  @!P5 LOP3.LUT R39, R40, 0xfffffffe, RZ, 0xc0, !PT ;  /* 0xfffffffe2827d812 */ /* 0x000fc400078ec0ff */
[----:B------:R-:W-:Y:S01]  /*9ae0*/  @!P1 LEA.HI R36, R36, R36, RZ, 0x1 ;  /* 0x0000002424249211 */ /* 0x000fe200078f08ff */
[----:B------:R-:W-:Y:S01]  /*9af0*/  VIADD R0, R9, 0x98 ;  /* 0x0000009809007836 */ /* 0x000fe20000000000 */
[----:B------:R0:W-:Y:S01]  /*9b00*/  @!P2 ST.E.64 desc[UR46][R34.64], R54 ;  /* 0x000000362200a985 */ /* 0x0001e2000c101b2e */
[----:B--2---:R-:W-:Y:S01]  /*9b10*/  @!P5 IMAD.WIDE R30, R39, 0x4, R14 ;  /* 0x00000004271ed825 */ /* 0x004fe200078e020e */
[----:B------:R-:W-:Y:S02]  /*9b20*/  ISETP.GE.AND P2, PT, R8, UR4, PT ;  /* 0x0000000408007c0c */ /* 0x000fe4000bf46270 */
[----:B------:R1:W-:Y:S01]  /*9b30*/  @!P3 ST.E.64 desc[UR46][R12.64], R4 ;  /* 0x000000040c00b985 */ /* 0x0003e2000c101b2e */
[----:B------:R-:W-:Y:S01]  /*9b40*/  VIADD R39, R9, 0xa0 ;  /* 0x000000a009277836 */ /* 0x000fe20000000000 */
[----:B------:R-:W-:Y:S02]  /*9b50*/  ISETP.GE.AND P3, PT, R0, UR4, PT ;  /* 0x0000000400007c0c */ /* 0x000fe4000bf66270 */
[----:B------:R-:W-:Y:S01]  /*9b60*/  @!P0 LEA.HI R38, R38, R38, RZ, 0x1 ;  /* 0x0000002626268211 */ /* 0x000fe200078f08ff */
[----:B------:R2:W-:Y:S01]  /*9b70*/  @!P5 ST.E.64 desc[UR46][R30.64], R136 ;  /* 0x000000881e00d985 */ /* 0x0005e2000c101b2e */
[----:B0-----:R-:W-:-:S05]  /*9b80*/  @!P4 LOP3.LUT R35, R41, 0xfffffffe, RZ, 0xc0, !PT ;  /* 0xfffffffe2923c812 */ /* 0x001fca00078ec0ff */
[----:B------:R-:W-:Y:S02]  /*9b90*/  @!P2 LEA.HI R8, R8, R8, RZ, 0x1 ;  /* 0x000000080808a211 */ /* 0x000fe400078f08ff */
[----:B-1----:R-:W-:Y:S01]  /*9ba0*/  @!P1 LOP3.LUT R13, R36, 0xfffffffe, RZ, 0xc0, !PT ;  /* 0xfffffffe240d9812 */ /* 0x002fe200078ec0ff */
[--C-:B------:R-:W-:Y:S01]  /*9bb0*/  @!P4 IMAD.WIDE R34, R35, 0x4, R14.reuse ;  /* 0x000000042322c825 */ /* 0x100fe200078e020e */
[----:B------:R-:W-:Y:S02]  /*9bc0*/  @!P3 LEA.HI R0, R0, R0, RZ, 0x1 ;  /* 0x000000000000b211 */ /* 0x000fe400078f08ff */
[----:B--2---:R-:W-:Y:S02]  /*9bd0*/  @!P0 LOP3.LUT R31, R38, 0xfffffffe, RZ, 0xc0, !PT ;  /* 0xfffffffe261f8812 */ /* 0x004fe400078ec0ff */
[----:B------:R0:W-:Y:S01]  /*9be0*/  @!P4 ST.E.64 desc[UR46][R34.64], R6 ;  /* 0x000000062200c985 */ /* 0x0001e2000c101b2e */
[----:B------:R-:W-:Y:S01]  /*9bf0*/  @!P6 IMAD.WIDE R4, R37, 0x4, R14 ;  /* 0x000000042504e825 */ /* 0x000fe200078e020e */
[----:B------:R-:W-:-:S03]  /*9c00*/  ISETP.GE.AND P4, PT, R39, UR4, PT ;  /* 0x0000000427007c0c */ /* 0x000fc6000bf86270 */
[----:B------:R-:W-:Y:S01]  /*9c10*/  VIADD R30, R9, 0xa8 ;  /* 0x000000a8091e7836 */ /* 0x000fe20000000000 */
[----:B------:R1:W-:Y:S04]  /*9c20*/  @!P6 ST.E.64 desc[UR46][R4.64], R58 ;  /* 0x0000003a0400e985 */ /* 0x0003e8000c101b2e */
[----:B------:R-:W-:Y:S01]  /*9c30*/  ISETP.GE.AND P5, PT, R30, UR4, PT ;  /* 0x000000041e007c0c */ /* 0x000fe2000bfa6270 */
[----:B0-----:R-:W-:-:S04]  /*9c40*/  @!P1 IMAD.WIDE R6, R13, 0x4, R14 ;  /* 0x000000040d069825 */ /* 0x001fc800078e020e */
[----:B------:R-:W-:Y:S01]  /*9c50*/  @!P4 LEA.HI R39, R39, R39, RZ, 0x1 ;  /* 0x000000272727c211 */ /* 0x000fe200078f08ff */
[----:B------:R-:W-:Y:S01]  /*9c60*/  VIADD R34, R9, 0xb0 ;  /* 0x000000b009227836 */ /* 0x000fe20000000000 */
[----:B------:R0:W-:Y:S01]  /*9c70*/  @!P1 ST.E.64 desc[UR46][R6.64], R60 ;  /* 0x0000003c06009985 */ /* 0x0001e2000c101b2e */
[--C-:B------:R-:W-:Y:S01]  /*9c80*/  @!P0 IMAD.WIDE R12, R31, 0x4, R14.reuse ;  /* 0x000000041f0c8825 */ /* 0x100fe200078e020e */
[----:B-1----:R-:W-:Y:S02]  /*9c90*/  @!P2 LOP3.LUT R5, R8, 0xfffffffe, RZ, 0xc0, !PT ;  /* 0xfffffffe0805a812 */ /* 0x002fe400078ec0ff */
[----:B------:R-:W-:Y:S01]  /*9ca0*/  ISETP.GE.AND P1, PT, R34, UR4, PT ;  /* 0x0000000422007c0c */ /* 0x000fe2000bf26270 */
[----:B------:R-:W-:Y:S01]  /*9cb0*/  VIADD R35, R9, 0xb8 ;  /* 0x000000b809237836 */ /* 0x000fe20000000000 */
[----:B------:R1:W-:Y:S01]  /*9cc0*/  @!P0 ST.E.64 desc[UR46][R12.64], R62 ;  /* 0x0000003e0c008985 */ /* 0x0003e2000c101b2e */
[----:B------:R-:W-:Y:S01]  /*9cd0*/  @!P5 LEA.HI R30, R30, R30, RZ, 0x1 ;  /* 0x0000001e1e1ed211 */ /* 0x000fe200078f08ff */
[----:B------:R-:W-:-:S02]  /*9ce0*/  @!P2 IMAD.WIDE R4, R5, 0x4, R14 ;  /* 0x000000040504a825 */ /* 0x000fc400078e020e */
[----:B------:R-:W-:Y:S02]  /*9cf0*/  ISETP.GE.AND P0, PT, R35, UR4, PT ;  /* 0x0000000423007c0c */ /* 0x000fe4000bf06270 */
[----:B------:R-:W-:Y:S01]  /*9d00*/  @!P5 LOP3.LUT R31, R30, 0xfffffffe, RZ, 0xc0, !PT ;  /* 0xfffffffe1e1fd812 */ /* 0x000fe200078ec0ff */
[----:B------:R-:W-:Y:S01]  /*9d10*/  VIADD R8, R9, 0xc0 ;  /* 0x000000c009087836 */ /* 0x000fe20000000000 */
[----:B0-----:R-:W-:Y:S01]  /*9d20*/  @!P3 LOP3.LUT R7, R0, 0xfffffffe, RZ, 0xc0, !PT ;  /* 0xfffffffe0007b812 */ /* 0x001fe200078ec0ff */
[----:B------:R0:W-:Y:S02]  /*9d30*/  @!P2 ST.E.64 desc[UR46][R4.64], R128 ;  /* 0x000000800400a985 */ /* 0x0001e4000c101b2e */
[----:B------:R-:W-:Y:S01]  /*9d40*/  @!P1 LEA.HI R34, R34, R34, RZ, 0x1 ;  /* 0x0000002222229211 */ /* 0x000fe200078f08ff */
[--C-:B------:R-:W-:Y:S01]  /*9d50*/  @!P5 IMAD.WIDE R30, R31, 0x4, R14.reuse ;  /* 0x000000041f1ed825 */ /* 0x100fe200078e020e */
[----:B------:R-:W-:Y:S02]  /*9d60*/  ISETP.GE.AND P2, PT, R8, UR4, PT ;  /* 0x0000000408007c0c */ /* 0x000fe4000bf46270 */
[----:B-1----:R-:W-:Y:S01]  /*9d70*/  @!P4 LOP3.LUT R13, R39, 0xfffffffe, RZ, 0xc0, !PT ;  /* 0xfffffffe270dc812 */ /* 0x002fe200078ec0ff */
[----:B------:R-:W-:Y:S01]  /*9d80*/  @!P3 IMAD.WIDE R6, R7, 0x4, R14 ;  /* 0x000000040706b825 */ /* 0x000fe200078e020e */
[----:B------:R-:W-:-:S02]  /*9d90*/  @!P0 LEA.HI R0, R35, R35, RZ, 0x1 ;  /* 0x0000002323008211 */ /* 0x000fc400078f08ff */
[----:B------:R-:W-:Y:S01]  /*9da0*/  @!P1 LOP3.LUT R35, R34, 0xfffffffe, RZ, 0xc0, !PT ;  /* 0xfffffffe22239812 */ /* 0x000fe200078ec0ff */
[--C-:B------:R-:W-:Y:S01]  /*9db0*/  @!P4 IMAD.WIDE R12, R13, 0x4, R14.reuse ;  /* 0x000000040d0cc825 */ /* 0x100fe200078e020e */
[----:B------:R-:W-:Y:S01]  /*9dc0*/  @!P0 LOP3.LUT R37, R0, 0xfffffffe, RZ, 0xc0, !PT ;  /* 0xfffffffe00258812 */ /* 0x000fe200078ec0ff */
[----:B------:R1:W-:Y:S02]  /*9dd0*/  @!P3 ST.E.64 desc[UR46][R6.64], R124 ;  /* 0x0000007c0600b985 */ /* 0x0003e4000c101b2e */
[----:B0-----:R-:W-:Y:S02]  /*9de0*/  @!P1 IMAD.WIDE R4, R35, 0x4, R14 ;  /* 0x0000000423049825 */ /* 0x001fe400078e020e */
[----:B------:R0:W-:Y:S01]  /*9df0*/  @!P4 ST.E.64 desc[UR46][R12.64], R16 ;  /* 0x000000100c00c985 */ /* 0x0001e2000c101b2e */
[----:B------:R-:W-:Y:S01]  /*9e00*/  @!P2 LEA.HI R8, R8, R8, RZ, 0x1 ;  /* 0x000000080808a211 */ /* 0x000fe200078f08ff */
[C---:B------:R-:W-:Y:S02]  /*9e10*/  VIADD R0, R9.reuse, 0xd0 ;  /* 0x000000d009007836 */ /* 0x040fe40000000000 */
[----:B------:R2:W-:Y:S01]  /*9e20*/  @!P5 ST.E.64 desc[UR46][R30.64], R18 ;  /* 0x000000121e00d985 */ /* 0x0005e2000c101b2e */
[----:B------:R-:W-:-:S03]  /*9e30*/  VIADD R34, R9, 0xc8 ;  /* 0x000000c809227836 */ /* 0x000fc60000000000 */
[----:B------:R3:W-:Y:S01]  /*9e40*/  @!P1 ST.E.64 desc[UR46][R4.64], R20 ;  /* 0x0000001404009985 */ /* 0x0007e2000c101b2e */
[----:B------:R-:W-:Y:S01]  /*9e50*/  ISETP.GE.AND P1, PT, R0, UR4, PT ;  /* 0x0000000400007c0c */ /* 0x000fe2000bf26270 */
[----:B-1----:R-:W-:Y:S01]  /*9e60*/  @!P0 IMAD.WIDE R6, R37, 0x4, R14 ;  /* 0x0000000425068825 */ /* 0x002fe200078e020e */
[----:B------:R-:W-:-:S03]  /*9e70*/  ISETP.GE.AND P3, PT, R34, UR4, PT ;  /* 0x0000000422007c0c */ /* 0x000fc6000bf66270 */
[C---:B0-----:R-:W-:Y:S01]  /*9e80*/  VIADD R12, R9.reuse, 0xd8 ;  /* 0x000000d8090c7836 */ /* 0x041fe20000000000 */
[----:B------:R0:W-:Y:S01]  /*9e90*/  @!P0 ST.E.64 desc[UR46][R6.64], R24 ;  /* 0x0000001806008985 */ /* 0x0001e2000c101b2e */
[C---:B------:R-:W-:Y:S01]  /*9ea0*/  VIADD R16, R9.reuse, 0xe0 ;  /* 0x000000e009107836 */ /* 0x040fe20000000000 */
[----:B------:R-:W-:Y:S01]  /*9eb0*/  @!P2 LOP3.LUT R13, R8, 0xfffffffe, RZ, 0xc0, !PT ;  /* 0xfffffffe080da812 */ /* 0x000fe200078ec0ff */
[C---:B--2---:R-:W-:Y:S01]  /*9ec0*/  VIADD R18, R9.reuse, 0xe8 ;  /* 0x000000e809127836 */ /* 0x044fe20000000000 */
[----:B------:R-:W-:Y:S01]  /*9ed0*/  ISETP.GE.AND P0, PT, R12, UR4, PT ;  /* 0x000000040c007c0c */ /* 0x000fe2000bf06270 */
[----:B------:R-:W-:Y:S01]  /*9ee0*/  VIADD R19, R9, 0xf0 ;  /* 0x000000f009137836 */ /* 0x000fe20000000000 */
[----:B------:R-:W-:Y:S01]  /*9ef0*/  ISETP.GE.AND P4, PT, R16, UR4, PT ;  /* 0x0000000410007c0c */ /* 0x000fe2000bf86270 */
[----:B---3--:R-:W-:Y:S01]  /*9f00*/  @!P2 IMAD.WIDE R4, R13, 0x4, R14 ;  /* 0x000000040d04a825 */ /* 0x008fe200078e020e */
[----:B------:R-:W-:Y:S02]  /*9f10*/  ISETP.GE.AND P5, PT, R18, UR4, PT ;  /* 0x0000000412007c0c */ /* 0x000fe4000bfa6270 */
[----:B------:R-:W-:Y:S01]  /*9f20*/  ISETP.GE.AND P6, PT, R19, UR4, PT ;  /* 0x0000000413007c0c */ /* 0x000fe2000bfc6270 */
[----:B------:R-:W-:Y:S01]  /*9f30*/  VIADD R9, R9, 0xf8 ;  /* 0x000000f809097836 */ /* 0x000fe20000000000 */
[----:B------:R-:W-:Y:S01]  /*9f40*/  @!P1 LEA.HI R0, R0, R0, RZ, 0x1 ;  /* 0x0000000000009211 */ /* 0x000fe200078f08ff */
[----:B------:R1:W-:Y:S01]  /*9f50*/  @!P2 ST.E.64 desc[UR46][R4.64], R22 ;  /* 0x000000160400a985 */ /* 0x0003e2000c101b2e */
[----:B------:R-:W-:-:S02]  /*9f60*/  @!P3 LEA.HI R34, R34, R34, RZ, 0x1 ;  /* 0x000000222222b211 */ /* 0x000fc400078f08ff */
[----:B------:R-:W-:Y:S02]  /*9f70*/  @!P1 LOP3.LUT R13, R0, 0xfffffffe, RZ, 0xc0, !PT ;  /* 0xfffffffe000d9812 */ /* 0x000fe400078ec0ff */
[----:B------:R-:W-:Y:S02]  /*9f80*/  @!P0 LEA.HI R0, R12, R12, RZ, 0x1 ;  /* 0x0000000c0c008211 */ /* 0x000fe400078f08ff */
[----:B0-----:R-:W-:Y:S01]  /*9f90*/  @!P3 LOP3.LUT R7, R34, 0xfffffffe, RZ, 0xc0, !PT ;  /* 0xfffffffe2207b812 */ /* 0x001fe200078ec0ff */
[--C-:B------:R-:W-:Y:S01]  /*9fa0*/  @!P1 IMAD.WIDE R12, R13, 0x4, R14.reuse ;  /* 0x000000040d0c9825 */ /* 0x100fe200078e020e */
[----:B------:R-:W-:Y:S02]  /*9fb0*/  @!P4 LEA.HI R16, R16, R16, RZ, 0x1 ;  /* 0x000000101010c211 */ /* 0x000fe400078f08ff */
[----:B------:R-:W-:Y:S01]  /*9fc0*/  @!P0 LOP3.LUT R17, R0, 0xfffffffe, RZ, 0xc0, !PT ;  /* 0xfffffffe00118812 */ /* 0x000fe200078ec0ff */
[----:B------:R-:W-:Y:S01]  /*9fd0*/  @!P3 IMAD.WIDE R6, R7, 0x4, R14 ;  /* 0x000000040706b825 */ /* 0x000fe200078e020e */
[----:B------:R-:W-:-:S02]  /*9fe0*/  @!P5 LEA.HI R18, R18, R18, RZ, 0x1 ;  /* 0x000000121212d211 */ /* 0x000fc400078f08ff */
[----:B------:R-:W-:Y:S02]  /*9ff0*/  @!P6 LEA.HI R0, R19, R19, RZ, 0x1 ;  /* 0x000000131300e211 */ /* 0x000fe400078f08ff */
[----:B------:R-:W-:Y:S01]  /*a000*/  @!P4 LOP3.LUT R19, R16, 0xfffffffe, RZ, 0xc0, !PT ;  /* 0xfffffffe1013c812 */ /* 0x000fe200078ec0ff */
[--C-:B------:R-:W-:Y:S01]  /*a010*/  @!P0 IMAD.WIDE R16, R17, 0x4, R14.reuse ;  /* 0x0000000411108825 */ /* 0x100fe200078e020e */
[----:B------:R-:W-:Y:S01]  /*a020*/  @!P5 LOP3.LUT R21, R18, 0xfffffffe, RZ, 0xc0, !PT ;  /* 0xfffffffe1215d812 */ /* 0x000fe200078ec0ff */
[----:B------:R0:W-:Y:S01]  /*a030*/  @!P3 ST.E.64 desc[UR46][R6.64], R42 ;  /* 0x0000002a0600b985 */ /* 0x0001e2000c101b2e */
[----:B-1----:R-:W-:Y:S01]  /*a040*/  @!P6 LOP3.LUT R23, R0, 0xfffffffe, RZ, 0xc0, !PT ;  /* 0xfffffffe0017e812 */ /* 0x002fe200078ec0ff */
[--C-:B------:R-:W-:Y:S02]  /*a050*/  @!P4 IMAD.WIDE R4, R19, 0x4, R14.reuse ;  /* 0x000000041304c825 */ /* 0x100fe400078e020e */
[----:B------:R1:W-:Y:S02]  /*a060*/  @!P1 ST.E.64 desc[UR46][R12.64], R26 ;  /* 0x0000001a0c009985 */ /* 0x0003e4000c101b2e */
[----:B------:R-:W-:-:S02]  /*a070*/  @!P6 IMAD.WIDE R18, R23, 0x4, R14 ;  /* 0x000000041712e825 */ /* 0x000fc400078e020e */
[----:B------:R1:W-:Y:S01]  /*a080*/  @!P0 ST.E.64 desc[UR46][R16.64], R64 ;  /* 0x0000004010008985 */ /* 0x0003e2000c101b2e */
[----:B------:R-:W-:-:S03]  /*a090*/  ISETP.GE.AND P0, PT, R9, UR4, PT ;  /* 0x0000000409007c0c */ /* 0x000fc6000bf06270 */
[----:B------:R1:W-:Y:S01]  /*a0a0*/  @!P4 ST.E.64 desc[UR46][R4.64], R10 ;  /* 0x0000000a0400c985 */ /* 0x0003e2000c101b2e */
[----:B0-----:R-:W-:-:S05]  /*a0b0*/  @!P5 IMAD.WIDE R6, R21, 0x4, R14 ;  /* 0x000000041506d825 */ /* 0x001fca00078e020e */
[----:B------:R1:W-:Y:S04]  /*a0c0*/  @!P5 ST.E.64 desc[UR46][R6.64], R28 ;  /* 0x0000001c0600d985 */ /* 0x0003e8000c101b2e */
[----:B------:R1:W-:Y:S01]  /*a0d0*/  @!P6 ST.E.64 desc[UR46][R18.64], R32 ;  /* 0x000000201200e985 */ /* 0x0003e2000c101b2e */
[----:B------:R-:W-:Y:S05]  /*a0e0*/  @P0 BRA `(.L_x_8) ;  /* 0x0000005400480947 */ /* 0x000fea0003800000 */
[----:B------:R-:W-:-:S04]  /*a0f0*/  LEA.HI R9, R9, R9, RZ, 0x1 ;  /* 0x0000000909097211 */ /* 0x000fc800078f08ff */
[----:B------:R-:W-:-:S05]  /*a100*/  LOP3.LUT R9, R9, 0xfffffffe, RZ, 0xc0, !PT ;  /* 0xfffffffe09097812 */ /* 0x000fca00078ec0ff */
[----:B------:R-:W-:-:S05]  /*a110*/  IMAD.WIDE R14, R9, 0x4, R14 ;  /* 0x00000004090e7825 */ /* 0x000fca00078e020e */
[----:B------:R0:W-:Y:S01]  /*a120*/  ST.E.64 desc[UR46][R14.64], R2 ;  /* 0x000000020e007985 */ /* 0x0001e2000c101b2e */
[----:B------:R-:W-:Y:S05]  /*a130*/  BRA `(.L_x_8) ;  /* 0x0000005400347947 */ /* 0x000fea0003800000 */
.L_x_35:
[----:B------:R-:W0:Y:S02]  /*a140*/  S2R R0, SR_TID.X ;  /* 0x0000000000007919 */ /* 0x000e240000002100 */
[----:B0-----:R-:W-:-:S05]  /*a150*/  VIADD R2, R0, 0xffffff80 ;  /* 0xffffff8000027836 */ /* 0x001fca0000000000 */
[----:B------:R-:W-:-:S13]  /*a160*/  ISETP.GT.AND P0, PT, R2, 0x7f, PT ;  /* 0x0000007f0200780c */ /* 0x000fda0003f04270 */
[----:B------:R-:W-:Y:S05]  /*a170*/  @P0 BRA `(.L_x_8) ;  /* 0x0000005400240947 */ /* 0x000fea0003800000 */
[----:B------:R-:W0:Y:S01]  /*a180*/  S2R R3, SR_CTAID.X ;  /* 0x0000000000037919 */ /* 0x000e220000002500 */
[----:B------:R-:W1:Y:S01]  /*a190*/  LDC R6, c[0x0][0xbe8] ;  /* 0x0002fa00ff067b82 */ /* 0x000e620000000800 */
[----:B------:R-:W-:Y:S01]  /*a1a0*/  ULDC UR4, c[0x0][0xa88] ;  /* 0x0002a20000047ab9 */ /* 0x000fe20000000800 */
[----:B0-----:R-:W-:Y:S02]  /*a1b0*/  IMAD R0, R3, 0x80, R0 ;  /* 0x0000008003007824 */ /* 0x001fe400078e0200 */
[----:B-1----:R-:W-:Y:S02]  /*a1c0*/  IMAD R3, R6, UR4, RZ ;  /* 0x0000000406037c24 */ /* 0x002fe4000f8e02ff */
[----:B------:R-:W-:-:S05]  /*a1d0*/  VIADD R0, R0, 0xffffff80 ;  /* 0xffffff8000007836 */ /* 0x000fca0000000000 */
[----:B------:R-:W-:-:S13]  /*a1e0*/  ISETP.GE.AND P0, PT, R0, R3, PT ;  /* 0x000000030000720c */ /* 0x000fda0003f06270 */
[----:B------:R-:W-:Y:S05]  /*a1f0*/  @P0 BRA `(.L_x_8) ;  /* 0x0000005400040947 */ /* 0x000fea0003800000 */
[----:B------:R-:W-:Y:S01]  /*a200*/  ISETP.NE.AND P0, PT, R6, 0x1, PT ;  /* 0x000000010600780c */ /* 0x000fe20003f05270 */
[----:B------:R-:W0:Y:S01]  /*a210*/  LDC.64 R10, c[0x0][0xbd8] ;  /* 0x0002f600ff0a7b82 */ /* 0x000e220000000a00 */
[----:B------:R-:W-:Y:S01]  /*a220*/  USHF.R.S32.HI UR6, URZ, 0x1f, UR42 ;  /* 0x0000001f3f067899 */ /* 0x000fe2000801142a */
[----:B------:R-:W-:Y:S01]  /*a230*/  IMAD.MOV.U32 R5, RZ, RZ, R0 ;  /* 0x000000ffff057224 */ /* 0x000fe200078e0000 */
[----:B------:R-:W-:Y:S02]  /*a240*/  ULDC.64 UR8, c[0x0][0xbd0] ;  /* 0x0002f40000087ab9 */ /* 0x000fe40000000a00 */
[----:B------:R-:W-:Y:S02]  /*a250*/  UIMAD UR6, UR6, UR8, URZ ;  /* 0x00000008060672a4 */ /* 0x000fe4000f8e023f */
[----:B------:R-:W-:Y:S01]  /*a260*/  UIMAD.WIDE.U32 UR4, UR42, UR8, URZ ;  /* 0x000000082a0472a5 */ /* 0x000fe2000f8e003f */
[----:B------:R-:W1:Y:S01]  /*a270*/  S2UR UR7, SR_CTAID.Y ;  /* 0x00000000000779c3 */ /* 0x000e620000002600 */
[----:B------:R-:W-:-:S04]  /*a280*/  UIMAD UR6, UR42, UR9, UR6 ;  /* 0x000000092a0672a4 */ /* 0x000fc8000f8e0206 */
[----:B------:R-:W-:Y:S02]  /*a290*/  UIADD3 UR6, UR5, UR6, URZ ;  /* 0x0000000605067290 */ /* 0x000fe4000fffe03f */
[----:B------:R-:W-:Y:S01]  /*a2a0*/  IMAD.U32 R3, RZ, RZ, UR5 ;  /* 0x00000005ff037e24 */ /* 0x000fe2000f8e00ff */
[----:B------:R-:W2:Y:S01]  /*a2b0*/  @P0 LDC R7, c[0x0][0xbec] ;  /* 0x0002fb00ff070b82 */ /* 0x000ea20000000800 */
[----:B------:R-:W-:Y:S01]  /*a2c0*/  IMAD.U32 R2, RZ, RZ, UR4 ;  /* 0x00000004ff027e24 */ /* 0x000fe2000f8e00ff */
[----:B------:R-:W-:Y:S01]  /*a2d0*/  ULDC.64 UR4, c[0x0][0xbe0] ;  /* 0x0002f80000047ab9 */ /* 0x000fe20000000a00 */
[----:B------:R-:W-:-:S05]  /*a2e0*/  IMAD.U32 R3, RZ, RZ, UR6 ;  /* 0x00000006ff037e24 */ /* 0x000fca000f8e00ff */
[----:B------:R-:W3:Y:S01]  /*a2f0*/  @P0 LDC R9, c[0x0][0xbf0] ;  /* 0x0002fc00ff090b82 */ /* 0x000ee20000000800 */
[C---:B0-----:R-:W-:Y:S02]  /*a300*/  IMAD R12, R10.reuse, UR38, RZ ;  /* 0x000000260a0c7c24 */ /* 0x041fe4000f8e02ff */
[----:B------:R-:W-:-:S04]  /*a310*/  IMAD.WIDE.U32 R2, R10, UR37, R2 ;  /* 0x000000250a027c25 */ /* 0x000fc8000f8e0002 */
[----:B------:R-:W-:Y:S01]  /*a320*/  IMAD R11, R11, UR37, R12 ;  /* 0x000000250b0b7c24 */ /* 0x000fe2000f8e020c */
[----:B------:R-:W1:Y:S03]  /*a330*/  LDC R8, c[0x0][0xc50] ;  /* 0x00031400ff087b82 */ /* 0x000e660000000800 */
[----:B------:R-:W-:Y:S02]  /*a340*/  IMAD.IADD R3, R11, 0x1, R3 ;  /* 0x000000010b037824 */ /* 0x000fe400078e0203 */
[----:B--2---:R-:W-:-:S04]  /*a350*/  @P0 IMAD.HI.U32 R4, R0, R7, RZ ;  /* 0x0000000700040227 */ /* 0x004fc800078e00ff */
[----:B------:R-:W-:Y:S01]  /*a360*/  IMAD R7, RZ, RZ, -UR42 ;  /* 0x8000002aff077e24 */ /* 0x000fe2000f8e02ff */
[----:B---3--:R-:W-:-:S03]  /*a370*/  @P0 SHF.R.U32.HI R5, RZ, R9, R4 ;  /* 0x00000009ff050219 */ /* 0x008fc60000011604 */
[----:B-1----:R-:W-:Y:S02]  /*a380*/  IMAD R9, R8, R7, UR7 ;  /* 0x0000000708097e24 */ /* 0x002fe4000f8e0207 */
[----:B------:R-:W-:Y:S02]  /*a390*/  IMAD.MOV R7, RZ, RZ, -R5 ;  /* 0x000000ffff077224 */ /* 0x000fe400078e0a05 */
[----:B------:R-:W-:Y:S01]  /*a3a0*/  IMAD.WIDE.U32 R2, R9, UR4, R2 ;  /* 0x0000000409027c25 */ /* 0x000fe2000f8e0002 */
[----:B------:R-:W-:-:S03]  /*a3b0*/  SHF.R.S32.HI R4, RZ, 0x1f, R9 ;  /* 0x0000001fff047819 */ /* 0x000fc60000011409 */
[----:B------:R-:W-:Y:S01]  /*a3c0*/  IMAD R7, R6, R7, R0 ;  /* 0x0000000706077224 */ /* 0x000fe200078e0200 */
[----:B------:R-:W-:Y:S01]  /*a3d0*/  IADD3 R2, P0, R5, R2, RZ ;  /* 0x0000000205027210 */ /* 0x000fe20007f1e0ff */
[----:B------:R-:W-:-:S03]  /*a3e0*/  IMAD R4, R4, UR4, RZ ;  /* 0x0000000404047c24 */ /* 0x000fc6000f8e02ff */
[----:B------:R-:W-:Y:S01]  /*a3f0*/  SHF.R.S32.HI R0, RZ, 0x1f, R7 ;  /* 0x0000001fff007819 */ /* 0x000fe20000011407 */
[----:B------:R-:W-:Y:S01]  /*a400*/  IMAD R4, R9, UR5, R4 ;  /* 0x0000000509047c24 */ /* 0x000fe2000f8e0204 */
[----:B------:R-:W-:Y:S01]  /*a410*/  SHF.R.S32.HI R9, RZ, 0x1f, R5 ;  /* 0x0000001fff097819 */ /* 0x000fe20000011405 */
[----:B------:R-:W-:Y:S02]  /*a420*/  ULDC.64 UR4, c[0x0][0xbc8] ;  /* 0x0002f20000047ab9 */ /* 0x000fe40000000a00 */
[----:B------:R-:W-:Y:S01]  /*a430*/  IMAD R0, R0, UR4, RZ ;  /* 0x0000000400007c24 */ /* 0x000fe2000f8e02ff */
[----:B------:R-:W-:-:S03]  /*a440*/  IADD3.X R3, R9, R3, R4, P0, !PT ;  /* 0x0000000309037210 */ /* 0x000fc600007fe404 */
[C---:B------:R-:W-:Y:S02]  /*a450*/  IMAD R5, R7.reuse, UR5, R0 ;  /* 0x0000000507057c24 */ /* 0x040fe4000f8e0200 */
[----:B------:R-:W-:Y:S01]  /*a460*/  IMAD.WIDE.U32 R2, R7, UR4, R2 ;  /* 0x0000000407027c25 */ /* 0x000fe2000f8e0002 */
[----:B------:R-:W-:-:S03]  /*a470*/  ULDC.64 UR4, c[0x0][0xba8] ;  /* 0x0002ea0000047ab9 */ /* 0x000fc60000000a00 */
[----:B------:R-:W-:Y:S01]  /*a480*/  IMAD.IADD R3, R3, 0x1, R5 ;  /* 0x0000000103037824 */ /* 0x000fe200078e0205 */
[----:B------:R-:W-:-:S04]  /*a490*/  LEA R4, P0, R2, UR4, 0x2 ;  /* 0x0000000402047c11 */ /* 0x000fc8000f8010ff */
[----:B------:R-:W-:Y:S01]  /*a4a0*/  LEA.HI.X R5, R2, UR5, R3, 0x2, P0 ;  /* 0x0000000502057c11 */ /* 0x000fe200080f1403 */
[----:B------:R-:W-:-:S05]  /*a4b0*/  IMAD.MOV.U32 R3, RZ, RZ, -0x800000 ;  /* 0xff800000ff037424 */ /* 0x000fca00078e00ff */
[----:B------:R0:W-:Y:S01]  /*a4c0*/  STG.E desc[UR46][R4.64], R3 ;  /* 0x0000000304007986 */ /* 0x0001e2000c10192e */
[----:B------:R-:W-:Y:S05]  /*a4d0*/  BRA `(.L_x_8) ;  /* 0x00000050004c7947 */ /* 0x000fea0003800000 */
.L_x_6:
[----:B------:R-:W-:-:S08]  /*a4e0*/  NOP ;  /* 0x0000000000007918 */ /* 0x000fd00000000000 */
[----:B------:R-:W0:-:S00]  /*a4f0*/  USETMAXREG.DEALLOC.CTAPOOL 0x28 ;  /* 0x00000028000079c8 */ /* 0x000e0000080e0500 */
[----:B0-----:R-:W-:Y:S01]  /*a500*/  LOP3.LUT R19, R0, 0x3, RZ, 0xc0, !PT ;  /* 0x0000000300137812 */ /* 0x001fe200078ec0ff */
[----:B------:R-:W0:Y:S05]  /*a510*/  S2R R24, SR_CTAID.Z ;  /* 0x0000000000187919 */ /* 0x000e2a0000002700 */
[----:B-1----:R-:W1:Y:S01]  /*a520*/  S2UR UR6, SR_CTAID.Y ;  /* 0x00000000000679c3 */ /* 0x002e620000002600 */
[----:B------:R-:W2:Y:S02]  /*a530*/  SHFL.IDX PT, R0, R19, RZ, 0x1f ;  /* 0x00001fff13007589 */ /* 0x000ea400000e0000 */
[----:B--2---:R-:W-:-:S13]  /*a540*/  ISETP.NE.AND P0, PT, R0, RZ, PT ;  /* 0x000000ff0000720c */ /* 0x004fda0003f05270 */
[----:B01----:R-:W-:Y:S05]  /*a550*/  @!P0 BRA `(.L_x_38) ;  /* 0x0000000000288947 */ /* 0x003fea0003800000 */
[----:B------:R-:W-:Y:S01]  /*a560*/  ULDC UR7, c[0x0][0xc50] ;  /* 0x0003140000077ab9 */ /* 0x000fe20000000800 */
[----:B------:R-:W-:Y:S01]  /*a570*/  UMOV UR40, UR6 ;  /* 0x0000000600287c82 */ /* 0x000fe20008000000 */
[----:B------:R-:W-:-:S06]  /*a580*/  UISETP.NE.AND UP0, UPT, UR7, 0x1, UPT ;  /* 0x000000010700788c */ /* 0x000fcc000bf05270 */
[----:B------:R-:W-:-:S13]  /*a590*/  PLOP3.LUT P0, PT, PT, PT, UP0, 0x80, 0x0 ;  /* 0x000000000000781c */ /* 0x000fda0003f0f008 */
[----:B------:R-:W-:Y:S05]  /*a5a0*/  @!P0 BRA `(.L_x_39) ;  /* 0x0000000000308947 */ /* 0x000fea0003800000 */
[----:B------:R-:W-:Y:S01]  /*a5b0*/  ULDC UR4, c[0x0][0xc54] ;  /* 0x0003150000047ab9 */ /* 0x000fe20000000800 */
[----:B------:R-:W-:Y:S01]  /*a5c0*/  ULDC UR40, c[0x0][0xc58] ;  /* 0x0003160000287ab9 */ /* 0x000fe20000000800 */
[----:B------:R-:W-:-:S04]  /*a5d0*/  UIMAD.WIDE.U32 UR4, UR6, UR4, URZ ;  /* 0x00000004060472a5 */ /* 0x000fc8000f8e003f */
[----:B------:R-:W-:Y:S01]  /*a5e0*/  USHF.R.U32.HI UR40, URZ, UR40, UR5 ;  /* 0x000000283f287299 */ /* 0x000fe20008011605 */
[----:B------:R-:W-:Y:S11]  /*a5f0*/  BRA `(.L_x_39) ;  /* 0x00000000001c7947 */ /* 0x000ff60003800000 */
.L_x_38:
[----:B------:R-:W-:Y:S01]  /*a600*/  ULDC UR7, c[0x0][0xc50] ;  /* 0x0003140000077ab9 */ /* 0x000fe20000000800 */
[----:B------:R-:W-:Y:S01]  /*a610*/  UMOV UR40, UR6 ;  /* 0x0000000600287c82 */ /* 0x000fe20008000000 */
[----:B------:R-:W-:-:S11]  /*a620*/  UISETP.NE.AND UP0, UPT, UR7, 0x1, UPT ;  /* 0x000000010700788c */ /* 0x000fd6000bf05270 */
[----:B------:R-:W-:Y:S01]  /*a630*/  @UP0 ULDC UR4, c[0x0][0xc54] ;  /* 0x0003150000040ab9 */ /* 0x000fe20000000800 */
[----:B------:R-:W-:Y:S01]  /*a640*/  @UP0 ULDC UR8, c[0x0][0xc58] ;  /* 0x0003160000080ab9 */ /* 0x000fe20000000800 */
[----:B------:R-:W-:-:S04]  /*a650*/  UIMAD.WIDE.U32 UR4, UR6, UR4, URZ ;  /* 0x00000004060472a5 */ /* 0x000fc8000f8e003f */
[----:B------:R-:W-:-:S12]  /*a660*/  @UP0 USHF.R.U32.HI UR40, URZ, UR8, UR5 ;  /* 0x000000083f280299 */ /* 0x000fd80008011605 */
.L_x_39:
[----:B------:R-:W-:Y:S01]  /*a670*/  ISETP.GE.AND P0, PT, R24, RZ, PT ;  /* 0x000000ff1800720c */ /* 0x000fe20003f06270 */
[----:B------:R-:W-:Y:S01]  /*a680*/  UIADD3 UR4, -UR40, URZ, URZ ;  /* 0x0000003f28047290 */ /* 0x000fe2000fffe13f */
[----:B------:R-:W-:Y:S02]  /*a690*/  IMAD.MOV.U32 R33, RZ, RZ, 0x1 ;  /* 0x00000001ff217424 */ /* 0x000fe400078e00ff */
[----:B------:R-:W-:Y:S01]  /*a6a0*/  IMAD.MOV.U32 R0, RZ, RZ, RZ ;  /* 0x000000ffff007224 */ /* 0x000fe200078e00ff */
[----:B------:R-:W-:Y:S01]  /*a6b0*/  UIMAD UR4, UR7, UR4, UR6 ;  /* 0x00000004070472a4 */ /* 0x000fe2000f8e0206 */
[----:B------:R-:W-:-:S07]  /*a6c0*/  IMAD.MOV.U32 R2, RZ, RZ, 0x1 ;  /* 0x00000001ff027424 */ /* 0x000fce00078e00ff */
[----:B------:R-:W-:Y:S05]  /*a6d0*/  @!P0 BRA `(.L_x_40) ;  /* 0x0000004800fc8947 */ /* 0x000fea0003800000 */
[----:B------:R-:W0:Y:S01]  /*a6e0*/  LDC.64 R2, c[0x0][0xa28] ;  /* 0x00028a00ff027b82 */ /* 0x000e220000000a00 */
[----:B------:R-:W-:Y:S01]  /*a6f0*/  ULDC.64 UR6, c[0x0][0x418] ;  /* 0x0001060000067ab9 */ /* 0x000fe20000000a00 */
[----:B------:R-:W-:Y:S01]  /*a700*/  ULDC UR5, c[0x0][0x424] ;  /* 0x0001090000057ab9 */ /* 0x000fe20000000800 */
[----:B------:R-:W-:Y:S01]  /*a710*/  ULDC UR38, c[0x0][0x2f0] ;  /* 0x0000bc0000267ab9 */ /* 0x000fe20000000800 */
[----:B------:R-:W-:Y:S01]  /*a720*/  IMAD.MOV.U32 R18, RZ, RZ, RZ ;  /* 0x000000ffff127224 */ /* 0x000fe200078e00ff */
[----:B0-----:R-:W-:-:S04]  /*a730*/  ISETP.NE.U32.AND P0, PT, R2, RZ, PT ;  /* 0x000000ff0200720c */ /* 0x001fc80003f05070 */
[----:B------:R-:W-:Y:S01]  /*a740*/  ISETP.NE.AND.EX P0, PT, R3, RZ, PT, P0 ;  /* 0x000000ff0300720c */ /* 0x000fe20003f05300 */
[----:B------:R-:W-:-:S12]  /*a750*/  UISETP.NE.U32.AND UP0, UPT, UR6, URZ, UPT ;  /* 0x0000003f0600728c */ /* 0x000fd8000bf05070 */
[----:B------:R-:W0:Y:S01]  /*a760*/  @P0 LDC.64 R2, c[0x0][0xa28] ;  /* 0x00028a00ff020b82 */ /* 0x000e220000000a00 */
[----:B------:R-:W-:-:S04]  /*a770*/  UISETP.NE.AND.EX UP0, UPT, UR7, URZ, UPT, UP0 ;  /* 0x0000003f0700728c */ /* 0x000fc8000bf05300 */
[----:B------:R-:W-:-:S04]  /*a780*/  USEL UR5, UR5, 0x1, UP0 ;  /* 0x0000000105057887 */ /* 0x000fc80008000000 */
[----:B------:R-:W-:Y:S01]  /*a790*/  UIMAD UR38, UR5, UR38, URZ ;  /* 0x00000026052672a4 */ /* 0x000fe2000f8e023f */
[----:B------:R-:W1:Y:S03]  /*a7a0*/  S2R R26, SR_CTAID.X ;  /* 0x00000000001a7919 */ /* 0x000e660000002500 */
[----:B------:R-:W-:Y:S02]  /*a7b0*/  UISETP.GE.AND UP0, UPT, UR38, 0x1, UPT ;  /* 0x000000012600788c */ /* 0x000fe4000bf06270 */
[----:B------:R-:W-:Y:S01]  /*a7c0*/  UIADD3 UR5, UR38, 0x7f, URZ ;  /* 0x0000007f26057890 */ /* 0x000fe2000fffe03f */
[----:B0-----:R-:W-:-:S05]  /*a7d0*/  @P0 IMAD.WIDE R2, R24, 0x4, R2 ;  /* 0x0000000418020825 */ /* 0x001fca00078e0202 */
[----:B------:R0:W5:Y:S01]  /*a7e0*/  @P0 LDG.E R18, desc[UR46][R2.64] ;  /* 0x0000002e02120981 */ /* 0x000162000c1e1900 */
[----:B------:R-:W-:Y:S01]  /*a7f0*/  PLOP3.LUT P0, PT, PT, PT, UP0, 0x80, 0x0 ;  /* 0x000000000000781c */ /* 0x000fe20003f0f008 */
[----:B------:R-:W-:Y:S02]  /*a800*/  USHF.R.S32.HI UR6, URZ, 0x1f, UR5 ;  /* 0x0000001f3f067899 */ /* 0x000fe40008011405 */
[----:B------:R-:W-:Y:S02]  /*a810*/  ULOP3.LUT UR44, UR4, 0xffff, URZ, 0xc0, !UPT ;  /* 0x0000ffff042c7892 */ /* 0x000fe4000f8ec03f */
[----:B------:R-:W-:Y:S01]  /*a820*/  ULEA.HI UR6, UR6, UR5, URZ, 0x7 ;  /* 0x0000000506067291 */ /* 0x000fe2000f8f383f */
[----:B------:R-:W-:-:S03]  /*a830*/  UMOV UR37, URZ ;  /* 0x0000003f00257c82 */ /* 0x000fc60008000000 */
[----:B------:R-:W-:-:S04]  /*a840*/  USHF.R.S32.HI UR41, URZ, 0x7, UR6 ;  /* 0x000000073f297899 */ /* 0x000fc80008011406 */
[----:B01----:R-:W-:Y:S08]  /*a850*/  @!P0 BRA `(.L_x_41) ;  /* 0x0000000000848947 */ /* 0x003ff00003800000 */
[----:B------:R-:W-:-:S03]  /*a860*/  USHF.R.U32.HI UR6, URZ, 0x10, UR4 ;  /* 0x000000103f067899 */ /* 0x000fc60008011604 */
[----:B------:R-:W-:Y:S01]  /*a870*/  UMOV UR4, URZ ;  /* 0x0000003f00047c82 */ /* 0x000fe20008000000 */
[----:B------:R-:W-:-:S11]  /*a880*/  UISETP.NE.AND UP0, UPT, UR6, URZ, UPT ;  /* 0x0000003f0600728c */ /* 0x000fd6000bf05270 */
[----:B------:R-:W-:Y:S02]  /*a890*/  @!UP0 ULDC UR6, c[0x0][0x9f0] ;  /* 0x00027c0000068ab9 */ /* 0x000fe40000000800 */
[----:B------:R-:W-:Y:S01]  /*a8a0*/  IABS R0, UR6 ;  /* 0x0000000600007c13 */ /* 0x000fe20008000000 */
[----:B------:R-:W-:Y:S02]  /*a8b0*/  UIADD3 UR7, UR41, -0x1, UR6 ;  /* 0xffffffff29077890 */ /* 0x000fe4000fffe006 */
[----:B------:R-:W-:Y:S02]  /*a8c0*/  IABS R4, UR6 ;  /* 0x0000000600047c13 */ /* 0x000fe40008000000 */
[----:B------:R-:W-:Y:S02]  /*a8d0*/  R2UR UR10, R0 ;  /* 0x00000000000a72ca */ /* 0x000fe400000e0000 */
[----:B------:R-:W-:Y:S01]  /*a8e0*/  IABS R3, UR7 ;  /* 0x0000000700037c13 */ /* 0x000fe20008000000 */
[----:B------:R-:W-:-:S03]  /*a8f0*/  ULOP3.LUT UR7, UR7, UR6, URZ, 0x3c, !UPT ;  /* 0x0000000607077292 */ /* 0x000fc6000f8e3c3f */
[----:B------:R-:W-:-:S07]  /*a900*/  R2UR UR9, R3 ;  /* 0x00000000030972ca */ /* 0x000fce00000e0000 */
        /* <DEDUP_REMOVED lines=18> */
[----:B------:R-:W-:Y:S02]  /*aa30*/  UISETP.NE.AND UP0, UPT, UR6, URZ, UPT ;  /* 0x0000003f0600728c */ /* 0x000fe4000bf05270 */
[----:B------:R-:W-:-:S09]  /*aa40*/  @!UP1 UIADD3 UR5, -UR5, URZ, URZ ;  /* 0x0000003f05059290 */ /* 0x000fd2000fffe13f */
[----:B------:R-:W-:-:S07]  /*aa50*/  @!UP0 ULOP3.LUT UR5, URZ, UR6, URZ, 0x33, !UPT ;  /* 0x000000063f058292 */ /* 0x000fce000f8e333f */
[----:B------:R-:W-:-:S05]  /*aa60*/  UMOV UR37, UR5 ;  /* 0x0000000500257c82 */ /* 0x000fca0008000000 */
.L_x_41:
[----:B------:R-:W-:Y:S02]  /*aa70*/  UIMAD UR45, UR44, UR37, URZ ;  /* 0x000000252c2d72a4 */ /* 0x000fe4000f8e023f */
[----:B------:R-:W-:Y:S02]  /*aa80*/  IMAD.U32 R3, RZ, RZ, UR37 ;  /* 0x00000025ff037e24 */ /* 0x000fe4000f8e00ff */
[----:B------:R-:W-:Y:S02]  /*aa90*/  IMAD.MOV.U32 R2, RZ, RZ, 0x1 ;  /* 0x00000001ff027424 */ /* 0x000fe400078e00ff */
[----:B------:R-:W-:-:S05]  /*aaa0*/  IMAD.U32 R0, RZ, RZ, UR45 ;  /* 0x0000002dff007e24 */ /* 0x000fca000f8e00ff */
[----:B------:R-:W-:-:S04]  /*aab0*/  VIADDMNMX R0, R0, R3, UR41, PT ;  /* 0x0000002900007e46 */ /* 0x000fc8000b800103 */
[----:B------:R-:W-:Y:S01]  /*aac0*/  R2UR UR48, R0 ;  /* 0x00000000003072ca */ /* 0x000fe200000e0000 */
[----:B------:R-:W-:-:S12]  /*aad0*/  IMAD.MOV.U32 R0, RZ, RZ, RZ ;  /* 0x000000ffff007224 */ /* 0x000fd800078e00ff */
[----:B------:R-:W-:-:S06]  /*aae0*/  UISETP.GT.AND UP0, UPT, UR48, UR45, UPT ;  /* 0x0000002d3000728c */ /* 0x000fcc000bf04270 */
[----:B------:R-:W-:-:S13]  /*aaf0*/  PLOP3.LUT P0, PT, PT, PT, UP0, 0x80, 0x0 ;  /* 0x000000000000781c */ /* 0x000fda0003f0f008 */
[----:B------:R-:W-:Y:S05]  /*ab00*/  @!P0 BRA `(.L_x_40) ;  /* 0x0000004400f08947 */ /* 0x000fea0003800000 */
[----:B------:R-:W0:Y:S01]  /*ab10*/  S2UR UR4, SR_CgaCtaId ;  /* 0x00000000000479c3 */ /* 0x000e220000008800 */
[----:B------:R-:W-:-:S04]  /*ab20*/  MOV R0, 0x400 ;  /* 0x0000040000007802 */ /* 0x000fc80000000f00 */
[----:B------:R-:W-:-:S13]  /*ab30*/  R2UR UR42, R0 ;  /* 0x00000000002a72ca */ /* 0x000fda00000e0000 */
[----:B0-----:R-:W-:-:S04]  /*ab40*/  ULEA UR42, UR4, UR42, 0x18 ;  /* 0x0000002a042a7291 */ /* 0x001fc8000f8ec03f */
[----:B------:R-:W-:-:S04]  /*ab50*/  UIADD3 UR4, UR42, 0x28400, URZ ;  /* 0x000284002a047890 */ /* 0x000fc8000fffe03f */
[----:B------:R-:W-:-:S06]  /*ab60*/  ULOP3.LUT UP0, URZ, UR4, 0x3ff, URZ, 0xc0, !UPT ;  /* 0x000003ff043f7892 */ /* 0x000fcc000f80c03f */
[----:B------:R-:W-:-:S13]  /*ab70*/  PLOP3.LUT P0, PT, PT, PT, UP0, 0x80, 0x0 ;  /* 0x000000000000781c */ /* 0x000fda0003f0f008 */
[----:B------:R-:W-:Y:S05]  /*ab80*/  @!P0 BRA `(.L_x_42) ;  /* 0x0000000000408947 */ /* 0x000fea0003800000 */
[----:B------:R-:W-:Y:S01]  /*ab90*/  MOV R2, 0x0 ;  /* 0x0000000000027802 */ /* 0x000fe20000000f00 */
[----:B------:R-:W-:Y:S01]  /*aba0*/  ULDC.64 UR4, c[0x4][0x1b0] ;  /* 0x01006c0000047ab9 */ /* 0x000fe20000000a00 */
[----:B------:R-:W-:Y:S01]  /*abb0*/  ULDC.64 UR6, c[0x4][0x1b8] ;  /* 0x01006e0000067ab9 */ /* 0x000fe20000000a00 */
[----:B------:R-:W-:Y:S02]  /*abc0*/  IMAD.U32 R4, RZ, RZ, UR4 ;  /* 0x00000004ff047e24 */ /* 0x000fe4000f8e00ff */
[----:B------:R-:W-:Y:S01]  /*abd0*/  IMAD.U32 R5, RZ, RZ, UR5 ;  /* 0x00000005ff057e24 */ /* 0x000fe2000f8e00ff */
[----:B------:R-:W0:Y:S01]  /*abe0*/  LDC.64 R2, c[0x4][R2] ;  /* 0x0100000002027b82 */ /* 0x000e220000000a00 */
[----:B------:R-:W-:Y:S01]  /*abf0*/  ULDC.64 UR4, c[0x4][0x100] ;  /* 0x0100400000047ab9 */ /* 0x000fe20000000a00 */
[----:B------:R-:W-:Y:S02]  /*ac00*/  IMAD.U32 R6, RZ, RZ, UR6 ;  /* 0x00000006ff067e24 */ /* 0x000fe4000f8e00ff */
[----:B------:R-:W-:-:S02]  /*ac10*/  IMAD.U32 R7, RZ, RZ, UR7 ;  /* 0x00000007ff077e24 */ /* 0x000fc4000f8e00ff */
[----:B------:R-:W-:Y:S02]  /*ac20*/  IMAD.U32 R10, RZ, RZ, UR4 ;  /* 0x00000004ff0a7e24 */ /* 0x000fe4000f8e00ff */
[----:B------:R-:W-:Y:S02]  /*ac30*/  IMAD.U32 R11, RZ, RZ, UR5 ;  /* 0x00000005ff0b7e24 */ /* 0x000fe4000f8e00ff */
[----:B------:R-:W-:Y:S02]  /*ac40*/  IMAD.MOV.U32 R8, RZ, RZ, 0x70 ;  /* 0x00000070ff087424 */ /* 0x000fe400078e00ff */
[----:B------:R-:W-:Y:S02]  /*ac50*/  IMAD.MOV.U32 R12, RZ, RZ, 0x1 ;  /* 0x00000001ff0c7424 */ /* 0x000fe400078e00ff */
[----:B------:R-:W-:-:S07]  /*ac60*/  IMAD.MOV.U32 R13, RZ, RZ, RZ ;  /* 0x000000ffff0d7224 */ /* 0x000fce00078e00ff */
[----:B------:R-:W-:-:S07]  /*ac70*/  LEPC R20, `(.L_x_42) ;  /* 0x000000001014794e */ /* 0x000fce0000000000 */
[----:B0----5:R-:W-:Y:S05]  /*ac80*/  CALL.ABS.NOINC R2 ;  /* 0x0000000002007343 */ /* 0x021fea0003c00000 */
.L_x_42:
[----:B------:R-:W-:-:S06]  /*ac90*/  UIADD3 UR4, UR42, 0x10400, URZ ;  /* 0x000104002a047890 */ /* 0x000fcc000fffe03f */
[----:B------:R-:W-:-:S05]  /*aca0*/  IMAD.U32 R16, RZ, RZ, UR4 ;  /* 0x00000004ff107e24 */ /* 0x000fca000f8e00ff */
[----:B------:R-:W-:-:S13]  /*acb0*/  LOP3.LUT P0, RZ, R16, 0x3ff, RZ, 0xc0, !PT ;  /* 0x000003ff10ff7812 */ /* 0x000fda000780c0ff */
        /* <DEDUP_REMOVED lines=17> */
.L_x_43:
[----:B------:R-:W-:-:S04]  /*add0*/  IMAD.U32 R22, RZ, RZ, UR42 ;  /* 0x0000002aff167e24 */ /* 0x000fc8000f8e00ff */
[----:B------:R-:W-:-:S05]  /*ade0*/  VIADD R30, R22, 0x400 ;  /* 0x00000400161e7836 */ /* 0x000fca0000000000 */
        /* <DEDUP_REMOVED lines=18> */
.L_x_44:
        /* <DEDUP_REMOVED lines=18> */
.L_x_45:
[----:B------:R-:W0:Y:S01]  /*b030*/  LDC.64 R2, c[0x0][0x9f8] ;  /* 0x00027e00ff027b82 */ /* 0x000e220000000a00 */
[----:B------:R-:W-:-:S07]  /*b040*/  IMAD.MOV.U32 R36, RZ, RZ, R24 ;  /* 0x000000ffff247224 */ /* 0x000fce00078e0018 */
[----:B------:R-:W1:Y:S01]  /*b050*/  LDC R12, c[0x0][0x430] ;  /* 0x00010c00ff0c7b82 */ /* 0x000e620000000800 */
[C---:B------:R-:W-:Y:S01]  /*b060*/  IMAD.SHL.U32 R32, R17.reuse, 0x10, RZ ;  /* 0x0000001011207824 */ /* 0x040fe200078e00ff */
[----:B------:R-:W-:Y:S01]  /*b070*/  LOP3.LUT R10, R17, 0x7f, RZ, 0xc0, !PT ;  /* 0x0000007f110a7812 */ /* 0x000fe200078ec0ff */
[----:B------:R-:W-:Y:S01]  /*b080*/  IMAD.U32 R6, RZ, RZ, UR48 ;  /* 0x00000030ff067e24 */ /* 0x000fe2000f8e00ff */
[----:B------:R-:W-:-:S04]  /*b090*/  LOP3.LUT R29, R29, 0xfffffff7, RZ, 0xc0, !PT ;  /* 0xfffffff71d1d7812 */ /* 0x000fc800078ec0ff */
[----:B------:R-:W2:Y:S01]  /*b0a0*/  LDC R20, c[0x0][0x2f4] ;  /* 0x0000bd00ff147b82 */ /* 0x000ea20000000800 */
[----:B0-----:R-:W-:-:S04]  /*b0b0*/  ISETP.NE.U32.AND P0, PT, R2, RZ, PT ;  /* 0x000000ff0200720c */ /* 0x001fc80003f05070 */
[----:B------:R-:W-:-:S13]  /*b0c0*/  ISETP.NE.AND.EX P0, PT, R3, RZ, PT, P0 ;  /* 0x000000ff0300720c */ /* 0x000fda0003f05300 */
[----:B------:R-:W0:Y:S02]  /*b0d0*/  @P0 LDC.64 R2, c[0x0][0x9f8] ;  /* 0x00027e00ff020b82 */ /* 0x000e240000000a00 */
[----:B0-----:R-:W-:-:S05]  /*b0e0*/  @P0 IMAD.WIDE R2, R24, 0x4, R2 ;  /* 0x0000000418020825 */ /* 0x001fca00078e0202 */
[----:B------:R0:W3:Y:S01]  /*b0f0*/  @P0 LDG.E R36, desc[UR46][R2.64] ;  /* 0x0000002e02240981 */ /* 0x0000e2000c1e1900 */
[----:B-1----:R-:W-:Y:S02]  /*b100*/  ISETP.NE.AND P1, PT, R12, 0x1, PT ;  /* 0x000000010c00780c */ /* 0x002fe40003f25270 */
[----:B------:R-:W-:Y:S02]  /*b110*/  LOP3.LUT R32, R32, 0x70, RZ, 0xc0, !PT ;  /* 0x0000007020207812 */ /* 0x000fe400078ec0ff */
[----:B------:R-:W-:Y:S02]  /*b120*/  LEA R6, R6, 0xffffff80, 0x7 ;  /* 0xffffff8006067811 */ /* 0x000fe400078e38ff */
[----:B------:R-:W-:-:S04]  /*b130*/  SHF.R.U32.HI R23, RZ, 0x3, R10 ;  /* 0x00000003ff177819 */ /* 0x000fc8000001160a */
[----:B------:R-:W-:-:S03]  /*b140*/  IADD3 R5, R32, R23, R6 ;  /* 0x0000001720057210 */ /* 0x000fc60007ffe006 */
[----:B------:R-:W1:Y:S01]  /*b150*/  @P1 LDC R0, c[0x0][0x434] ;  /* 0x00010d00ff001b82 */ /* 0x000e620000000800 */
[C---:B------:R-:W-:Y:S01]  /*b160*/  ISETP.GE.AND P0, PT, R5.reuse, UR38, PT ;  /* 0x0000002605007c0c */ /* 0x040fe2000bf06270 */
[----:B-----5:R-:W-:Y:S01]  /*b170*/  IMAD.IADD R11, R5, 0x1, R18 ;  /* 0x00000001050b7824 */ /* 0x020fe200078e0212 */
[----:B------:R-:W-:-:S03]  /*b180*/  @P1 LOP3.LUT R29, R29, 0x8, RZ, 0xfc, !PT ;  /* 0x000000081d1d1812 */ /* 0x000fc600078efcff */
[----:B------:R-:W-:Y:S02]  /*b190*/  IMAD.MOV.U32 R7, RZ, RZ, R11 ;  /* 0x000000ffff077224 */ /* 0x000fe400078e000b */
[----:B0-----:R-:W0:Y:S08]  /*b1a0*/  @P1 LDC R3, c[0x0][0x438] ;  /* 0x00010e00ff031b82 */ /* 0x001e300000000800 */
[----:B------:R-:W4:Y:S08]  /*b1b0*/  @!P0 LDC.64 R8, c[0x0][0x428] ;  /* 0x00010a00ff088b82 */ /* 0x000f300000000a00 */
[----:B------:R-:W2:Y:S01]  /*b1c0*/  @!P0 LDC.64 R4, c[0x0][0x418] ;  /* 0x00010600ff048b82 */ /* 0x000ea20000000a00 */
[----:B-1----:R-:W-:-:S05]  /*b1d0*/  @P1 IMAD.HI.U32 R0, R11, R0, RZ ;  /* 0x000000000b001227 */ /* 0x002fca00078e00ff */
[----:B0-----:R-:W-:-:S04]  /*b1e0*/  @P1 SHF.R.U32.HI R7, RZ, R3, R0 ;  /* 0x00000003ff071219 */ /* 0x001fc80000011600 */
[--C-:B------:R-:W-:Y:S01]  /*b1f0*/  @!P0 SHF.R.S32.HI R3, RZ, 0x1f, R7.reuse ;  /* 0x0000001fff038819 */ /* 0x100fe20000011407 */
[----:B------:R-:W-:Y:S02]  /*b200*/  @!P0 IMAD.MOV.U32 R2, RZ, RZ, R7 ;  /* 0x000000ffff028224 */ /* 0x000fe400078e0007 */
[----:B------:R-:W-:Y:S01]  /*b210*/  IMAD.SHL.U32 R16, R17, 0x80, RZ ;  /* 0x0000008011107824 */ /* 0x000fe200078e00ff */
[----:B------:R-:W-:Y:S01]  /*b220*/  UMOV UR4, 0xffffffff ;  /* 0xffffffff00047882 */ /* 0x000fe20000000000 */
[----:B---3--:R-:W-:Y:S01]  /*b230*/  SHF.R.S32.HI R13, RZ, 0x1f, R36 ;  /* 0x0000001fff0d7819 */ /* 0x008fe20000011424 */
[----:B----4-:R-:W-:-:S04]  /*b240*/  @!P0 IMAD.WIDE.U32 R2, R36, R8, R2 ;  /* 0x0000000824028225 */ /* 0x010fc800078e0002 */
[----:B------:R-:W-:Y:S01]  /*b250*/  @!P0 IMAD R0, R13, R8, RZ ;  /* 0x000000080d008224 */ /* 0x000fe200078e02ff */
[----:B--2---:R-:W-:Y:S01]  /*b260*/  @!P0 LEA R4, P1, R2, R4, 0x2 ;  /* 0x0000000402048211 */ /* 0x004fe200078210ff */
[----:B------:R-:W-:Y:S02]  /*b270*/  STL [R1], R13 ;  /* 0x0000000d01007387 */ /* 0x000fe40000100800 */
[----:B------:R-:W-:-:S04]  /*b280*/  @!P0 IMAD R9, R36, R9, R0 ;  /* 0x0000000924098224 */ /* 0x000fc800078e0200 */
[----:B------:R-:W-:-:S05]  /*b290*/  @!P0 IMAD.IADD R0, R3, 0x1, R9 ;  /* 0x0000000103008824 */ /* 0x000fca00078e0209 */
[----:B------:R-:W-:Y:S01]  /*b2a0*/  @!P0 LEA.HI.X R5, R2, R5, R0, 0x2, P1 ;  /* 0x0000000502058211 */ /* 0x000fe200008f1400 */
[----:B------:R-:W-:Y:S01]  /*b2b0*/  IMAD.MOV.U32 R0, RZ, RZ, RZ ;  /* 0x000000ffff007224 */ /* 0x000fe200078e00ff */
[----:B------:R-:W-:Y:S01]  /*b2c0*/  R2P PR, R17, 0x6 ;  /* 0x0000000611007804 */ /* 0x000fe20000000000 */
[----:B------:R-:W-:Y:S02]  /*b2d0*/  IMAD.MOV R2, RZ, RZ, -R7 ;  /* 0x000000ffff027224 */ /* 0x000fe400078e0a07 */
[----:B------:R-:W-:Y:S01]  /*b2e0*/  IMAD.MOV.U32 R7, RZ, RZ, 0x40 ;  /* 0x00000040ff077424 */ /* 0x000fe200078e00ff */
[----:B------:R-:W-:Y:S01]  /*b2f0*/  SHF.R.U32.HI R3, RZ, 0x5, R10 ;  /* 0x00000005ff037819 */ /* 0x000fe2000001160a */
[----:B------:R0:W5:Y:S01]  /*b300*/  @!P0 LDG.E R0, desc[UR46][R4.64] ;  /* 0x0000002e04008981 */ /* 0x000162000c1e1900 */
[----:B------:R-:W-:-:S05]  /*b310*/  LOP3.LUT R8, R16, 0x400, RZ, 0xc0, !PT ;  /* 0x0000040010087812 */ /* 0x000fca00078ec0ff */
[----:B------:R-:W-:Y:S02]  /*b320*/  IMAD R8, R3, 0x800, R8 ;  /* 0x0000080003087824 */ /* 0x000fe400078e0208 */
[----:B0-----:R-:W-:Y:S01]  /*b330*/  IMAD R4, R12, R2, R11 ;  /* 0x000000020c047224 */ /* 0x001fe200078e020b */
[----:B------:R-:W-:Y:S01]  /*b340*/  SEL R5, R7, 0xffffffc0, !P2 ;  /* 0xffffffc007057807 */ /* 0x000fe20005000000 */
[----:B------:R-:W-:Y:S01]  /*b350*/  IMAD.MOV.U32 R7, RZ, RZ, 0x20 ;  /* 0x00000020ff077424 */ /* 0x000fe200078e00ff */
[----:B------:R-:W-:-:S03]  /*b360*/  LOP3.LUT R2, R16, 0x380, RZ, 0xc0, !PT ;  /* 0x0000038010027812 */ /* 0x000fc600078ec0ff */
[----:B------:R0:W-:Y:S02]  /*b370*/  STL [R1+0x4], R5 ;  /* 0x0000040501007387 */ /* 0x0001e40000100800 */
[----:B------:R-:W-:-:S05]  /*b380*/  IMAD R3, R3, 0x10, R2 ;  /* 0x0000001003037824 */ /* 0x000fca00078e0202 */
[----:B------:R-:W-:Y:S02]  /*b390*/  LOP3.LUT R3, R3, R32, RZ, 0x3c, !PT ;  /* 0x0000002003037212 */ /* 0x000fe400078e3cff */
[----:B0-----:R-:W-:Y:S02]  /*b3a0*/  LOP3.LUT R5, R2, 0x10, R17, 0xf8, !PT ;  /* 0x0000001002057812 */ /* 0x001fe400078ef811 */
[----:B------:R-:W-:-:S05]  /*b3b0*/  SEL R2, R7, 0xffffffe0, !P1 ;  /* 0xffffffe007027807 */ /* 0x000fca0004800000 */
[----:B------:R0:W-:Y:S01]  /*b3c0*/  STL [R1+0x10], R2 ;  /* 0x0000100201007387 */ /* 0x0001e20000100800 */
[----:B------:R-:W-:Y:S05]  /*b3d0*/  BRA.DIV UR4, `(.L_x_46) ;  /* 0x0000004604147947 */ /* 0x000fea000b800000 */
.L_x_98:
[----:B------:R-:W-:Y:S01]  /*b3e0*/  ULOP3.LUT UR4, UR36, 0x2, URZ, 0xfc, !UPT ;  /* 0x0000000224047892 */ /* 0x000fe2000f8efc3f */
[CC--:B------:R-:W-:Y:S01]  /*b3f0*/  ISETP.GE.AND P2, PT, R32.reuse, R20.reuse, PT ;  /* 0x000000142000720c */ /* 0x0c0fe20003f46270 */
[----:B------:R-:W-:Y:S01]  /*b400*/  IMAD.U32 R35, RZ, RZ, UR40 ;  /* 0x00000028ff237e24 */ /* 0x000fe2000f8e00ff */
[----:B------:R-:W-:Y:S02]  /*b410*/  LOP3.LUT R29, R29, 0xfffffffb, RZ, 0xc0, !PT ;  /* 0xfffffffb1d1d7812 */ /* 0x000fe400078ec0ff */
[----:B------:R-:W-:Y:S01]  /*b420*/  LOP3.LUT R19, R32, 0x80, RZ, 0xfc, !PT ;  /* 0x0000008020137812 */ /* 0x000fe200078efcff */
[----:B0-----:R-:W-:Y:S01]  /*b430*/  IMAD.U32 R2, RZ, RZ, UR4 ;  /* 0x00000004ff027e24 */ /* 0x001fe2000f8e00ff */
[----:B------:R-:W-:Y:S02]  /*b440*/  LOP3.LUT R29, R29, 0xfffffffd, RZ, 0xc0, !PT ;  /* 0xfffffffd1d1d7812 */ /* 0x000fe400078ec0ff */
[----:B------:R-:W-:Y:S02]  /*b450*/  ISETP.GE.AND P1, PT, R19, R20, PT ;  /* 0x000000141300720c */ /* 0x000fe40003f26270 */
[----:B------:R-:W-:-:S02]  /*b460*/  ISETP.NE.AND P0, PT, R2, 0x3, PT ;  /* 0x000000030200780c */ /* 0x000fc40003f05270 */
[----:B------:R-:W-:Y:S02]  /*b470*/  LOP3.LUT R5, R5, R32, RZ, 0x3c, !PT ;  /* 0x0000002005057212 */ /* 0x000fe400078e3cff */
[----:B------:R-:W-:Y:S02]  /*b480*/  @P2 LOP3.LUT R29, R29, 0x2, RZ, 0xfc, !PT ;  /* 0x000000021d1d2812 */ /* 0x000fe400078efcff */
[----:B------:R-:W-:Y:S01]  /*b490*/  LOP3.LUT R16, R3, 0xc00, R16, 0xf8, !PT ;  /* 0x00000c0003107812 */ /* 0x000fe200078ef810 */
[----:B------:R-:W-:Y:S01]  /*b4a0*/  IMAD.IADD R31, R8, 0x1, R5 ;  /* 0x00000001081f7824 */ /* 0x000fe200078e0205 */
[----:B------:R-:W-:Y:S02]  /*b4b0*/  SHF.R.U32.HI R17, RZ, 0x3, R17 ;  /* 0x00000003ff117819 */ /* 0x000fe40000011611 */
[----:B------:R-:W-:-:S03]  /*b4c0*/  SHF.R.S32.HI R35, RZ, 0x1f, R35 ;  /* 0x0000001fff237819 */ /* 0x000fc60000011423 */
[----:B------:R-:W-:-:S04]  /*b4d0*/  @P0 LOP3.LUT R29, R29, 0x4, RZ, 0xfc, !PT ;  /* 0x000000041d1d0812 */ /* 0x000fc800078efcff */
[----:B------:R-:W-:-:S04]  /*b4e0*/  LOP3.LUT R29, R29, 0xfffffffe, RZ, 0xc0, !PT ;  /* 0xfffffffe1d1d7812 */ /* 0x000fc800078ec0ff */
[----:B------:R-:W-:Y:S01]  /*b4f0*/  @P1 LOP3.LUT R29, R29, 0x1, RZ, 0xfc, !PT ;  /* 0x000000011d1d1812 */ /* 0x000fe200078efcff */
[----:B------:R-:W-:Y:S06]  /*b500*/  @!P0 BRA `(.L_x_47) ;  /* 0x0000000000048947 */ /* 0x000fec0003800000 */
[----:B------:R-:W-:Y:S01]  /*b510*/  BPT.TRAP 0x1 ;  /* 0x000000040000795c */ /* 0x000fe20000300000 */
.L_x_47:
[----:B------:R-:W-:Y:S01]  /*b520*/  IMAD.MOV.U32 R20, RZ, RZ, 0x1 ;  /* 0x00000001ff147424 */ /* 0x000fe200078e00ff */
[----:B------:R-:W-:-:S04]  /*b530*/  SHF.R.S32.HI R8, RZ, 0x1f, R4 ;  /* 0x0000001fff087819 */ /* 0x000fc80000011404 */
[----:B------:R-:W-:-:S04]  /*b540*/  SHF.L.U32 R20, R20, 0x1f, RZ ;  /* 0x0000001f14147819 */ /* 0x000fc800000006ff */
[----:B------:R-:W0:Y:S02]  /*b550*/  SYNCS.PHASECHK.TRANS64.TRYWAIT P0, [UR42+0x38880], R20 ;  /* 0x03888014ff0075a7 */ /* 0x000e24000800016a */
[----:B0-----:R-:W-:Y:S05]  /*b560*/  @!P0 BRA `(.L_x_48) ;  /* 0x0000004000d08947 */ /* 0x001fea0003800000 */
.L_x_99:
[----:B------:R-:W-:Y:S01]  /*b570*/  ULDC.64 UR4, c[0x0][0x328] ;  /* 0x0000ca0000047ab9 */ /* 0x000fe20000000a00 */
[----:B-----5:R-:W-:Y:S01]  /*b580*/  SHF.R.S32.HI R9, RZ, 0x1f, R0 ;  /* 0x0000001fff097819 */ /* 0x020fe20000011400 */
[----:B------:R-:W-:Y:S01]  /*b590*/  IMAD R3, R8, UR4, RZ ;  /* 0x0000000408037c24 */ /* 0x000fe2000f8e02ff */
[----:B------:R-:W-:Y:S01]  /*b5a0*/  R2UR UR6, R35 ;  /* 0x00000000230672ca */ /* 0x000fe200000e0000 */
[----:B------:R-:W-:Y:S01]  /*b5b0*/  IMAD.SHL.U32 R37, R10, 0x10, RZ ;  /* 0x000000100a257824 */ /* 0x000fe200078e00ff */
[----:B------:R-:W-:Y:S01]  /*b5c0*/  IADD3 R6, -R23, UR38, -R6 ;  /* 0x0000002617067c10 */ /* 0x000fe2000fffe906 */
[C---:B------:R-:W-:Y:S01]  /*b5d0*/  IMAD R5, R4.reuse, UR5, R3 ;  /* 0x0000000504057c24 */ /* 0x040fe2000f8e0203 */
[----:B------:R-:W-:Y:S01]  /*b5e0*/  LOP3.LUT R29, R29, 0xffffff7f, RZ, 0xc0, !PT ;  /* 0xffffff7f1d1d7812 */ /* 0x000fe200078ec0ff */
[----:B------:R-:W-:Y:S01]  /*b5f0*/  IMAD.WIDE.U32 R2, R4, UR4, RZ ;  /* 0x0000000404027c25 */ /* 0x000fe2000f8e00ff */
[----:B------:R-:W-:-:S03]  /*b600*/  ULDC.64 UR4, c[0x0][0x338] ;  /* 0x0000ce0000047ab9 */ /* 0x000fc60000000a00 */
[----:B------:R-:W-:Y:S02]  /*b610*/  IMAD.IADD R3, R3, 0x1, R5 ;  /* 0x0000000103037824 */ /* 0x000fe400078e0205 */
[----:B------:R-:W-:Y:S02]  /*b620*/  IMAD R5, R9, UR4, RZ ;  /* 0x0000000409057c24 */ /* 0x000fe4000f8e02ff */
[----:B------:R-:W-:-:S04]  /*b630*/  IMAD.WIDE.U32 R2, R0, UR4, R2 ;  /* 0x0000000400027c25 */ /* 0x000fc8000f8e0002 */
[----:B------:R-:W-:Y:S01]  /*b640*/  IMAD R5, R0, UR5, R5 ;  /* 0x0000000500057c24 */ /* 0x000fe2000f8e0205 */
[----:B------:R-:W-:-:S03]  /*b650*/  ULDC.64 UR4, c[0x0][0x330] ;  /* 0x0000cc0000047ab9 */ /* 0x000fc60000000a00 */
[----:B------:R-:W-:Y:S02]  /*b660*/  IMAD.IADD R3, R3, 0x1, R5 ;  /* 0x0000000103037824 */ /* 0x000fe400078e0205 */
[----:B------:R-:W-:Y:S01]  /*b670*/  IMAD.U32 R5, RZ, RZ, UR4 ;  /* 0x00000004ff057e24 */ /* 0x000fe2000f8e00ff */
[----:B------:R-:W-:-:S03]  /*b680*/  UIMAD UR4, UR6, UR4, URZ ;  /* 0x00000004060472a4 */ /* 0x000fc6000f8e023f */
[----:B------:R-:W-:Y:S01]  /*b690*/  IMAD.WIDE.U32 R2, R5, UR40, R2 ;  /* 0x0000002805027c25 */ /* 0x000fe2000f8e0002 */
[----:B------:R-:W-:Y:S01]  /*b6a0*/  ULDC.64 UR6, c[0x0][0x318] ;  /* 0x0000c60000067ab9 */ /* 0x000fe20000000a00 */
[----:B------:R-:W-:Y:S02]  /*b6b0*/  UIMAD UR4, UR40, UR5, UR4 ;  /* 0x00000005280472a4 */ /* 0x000fe4000f8e0204 */
[----:B------:R-:W-:Y:S01]  /*b6c0*/  IMAD.U32 R7, RZ, RZ, UR7 ;  /* 0x00000007ff077e24 */ /* 0x000fe2000f8e00ff */
[----:B------:R-:W-:Y:S01]  /*b6d0*/  IADD3 R5, P0, R2, UR6, RZ ;  /* 0x0000000602057c10 */ /* 0x000fe2000ff1e0ff */
[----:B------:R-:W-:-:S03]  /*b6e0*/  IMAD.SHL.U32 R2, R17, 0x10, RZ ;  /* 0x0000001011027824 */ /* 0x000fc600078e00ff */
[----:B------:R-:W-:Y:S01]  /*b6f0*/  IADD3.X R7, R7, UR4, R3, P0, !PT ;  /* 0x0000000407077c10 */ /* 0x000fe200087fe403 */
[----:B------:R-:W-:Y:S01]  /*b700*/  IMAD.SHL.U32 R3, R17, 0x80, RZ ;  /* 0x0000008011037824 */ /* 0x000fe200078e00ff */
[----:B------:R-:W-:Y:S01]  /*b710*/  ISETP.GE.AND P0, PT, R6, 0x1, PT ;  /* 0x000000010600780c */ /* 0x000fe20003f06270 */
[----:B------:R-:W-:-:S03]  /*b720*/  UMOV UR4, 0xffffffff ;  /* 0xffffffff00047882 */ /* 0x000fc60000000000 */
[----:B------:R-:W-:-:S04]  /*b730*/  LOP3.LUT R3, R32, 0x380, R3, 0xf8, !PT ;  /* 0x0000038020037812 */ /* 0x000fc800078ef803 */
[----:B------:R-:W-:-:S04]  /*b740*/  LOP3.LUT R2, R3, 0x70, R2, 0x78, !PT ;  /* 0x0000007003027812 */ /* 0x000fc800078e7802 */
[----:B------:R-:W-:Y:S02]  /*b750*/  LOP3.LUT R37, R2, 0x400, R37, 0xf8, !PT ;  /* 0x0000040002257812 */ /* 0x000fe400078ef825 */
[----:B------:R-:W-:Y:S01]  /*b760*/  @P0 LOP3.LUT R29, R29, 0x80, RZ, 0xfc, !PT ;  /* 0x000000801d1d0812 */ /* 0x000fe200078efcff */
[----:B------:R-:W-:Y:S06]  /*b770*/  BRA.DIV UR4, `(.L_x_49) ;  /* 0x0000004204607947 */ /* 0x000fec000b800000 */
[----:B------:R-:W1:Y:S01]  /*b780*/  SHFL.IDX PT, R14, R5, RZ, 0x181f ;  /* 0x00181fff050e7589 */ /* 0x000e6200000e0000 */
[----:B------:R-:W2:Y:S01]  /*b790*/  LDC R10, c[0x0][0x2f4] ;  /* 0x0000bd00ff0a7b82 */ /* 0x000ea20000000800 */
[----:B------:R-:W-:Y:S01]  /*b7a0*/  VIADD R17, R37, UR42 ;  /* 0x0000002a25117c36 */ /* 0x000fe20008000000 */
[C---:B------:R-:W-:Y:S01]  /*b7b0*/  ISETP.GE.AND P3, PT, R6.reuse, 0x11, PT ;  /* 0x000000110600780c */ /* 0x040fe20003f66270 */
[----:B------:R-:W3:Y:S01]  /*b7c0*/  SHFL.IDX PT, R3, R7, RZ, 0x181f ;  /* 0x00181fff07037589 */ /* 0x000ee200000e0000 */
[----:B------:R-:W-:Y:S02]  /*b7d0*/  LOP3.LUT R29, R29, 0xffffffdf, RZ, 0xc0, !PT ;  /* 0xffffffdf1d1d7812 */ /* 0x000fe400078ec0ff */
[C---:B------:R-:W-:Y:S02]  /*b7e0*/  ISETP.GE.AND P6, PT, R6.reuse, 0x71, PT ;  /* 0x000000710600780c */ /* 0x040fe40003fc6270 */
[C---:B------:R-:W-:Y:S02]  /*b7f0*/  ISETP.GE.AND P5, PT, R6.reuse, 0x31, PT ;  /* 0x000000310600780c */ /* 0x040fe40003fa6270 */
[----:B------:R-:W-:-:S05]  /*b800*/  ISETP.GE.AND P4, PT, R6, 0x41, PT ;  /* 0x000000410600780c */ /* 0x000fca0003f86270 */
[----:B------:R-:W-:Y:S02]  /*b810*/  @P3 LOP3.LUT R29, R29, 0x20, RZ, 0xfc, !PT ;  /* 0x000000201d1d3812 */ /* 0x000fe400078efcff */
[----:B------:R-:W-:Y:S02]  /*b820*/  ISETP.GE.AND P3, PT, R6, 0x51, PT ;  /* 0x000000510600780c */ /* 0x000fe40003f66270 */
[----:B------:R-:W-:Y:S02]  /*b830*/  LOP3.LUT R29, R29, 0xffffffef, RZ, 0xc0, !PT ;  /* 0xffffffef1d1d7812 */ /* 0x000fe400078ec0ff */
[C---:B-1----:R-:W-:Y:S02]  /*b840*/  IADD3 R2, P0, R32.reuse, R14, RZ ;  /* 0x0000000e20027210 */ /* 0x042fe40007f1e0ff */
[----:B--2---:R-:W-:Y:S01]  /*b850*/  ISETP.GE.AND P1, PT, R32, R10, PT ;  /* 0x0000000a2000720c */ /* 0x004fe20003f26270 */
[----:B------:R-:W1:Y:S02]  /*b860*/  SHFL.IDX PT, R14, R5, 0x1, 0x181f ;  /* 0x00381f00050e7f89 */ /* 0x000e6400000e0000 */
[----:B---3--:R-:W-:Y:S01]  /*b870*/  IMAD.X R3, RZ, RZ, R3, P0 ;  /* 0x000000ffff037224 */ /* 0x008fe200000e0603 */
[----:B------:R-:W-:-:S13]  /*b880*/  ISETP.LT.OR P0, PT, R6, 0x1, P1 ;  /* 0x000000010600780c */ /* 0x000fda0000f01670 */
[----:B------:R-:W-:Y:S01]  /*b890*/  LDGSTS.E.BYPASS.LTC128B.128 [R17+0x10400], desc[UR46][R2.64], !P0 ;  /* 0x1040000002117fae */ /* 0x000fe2000c101d6e */
[----:B------:R-:W-:-:S04]  /*b8a0*/  ISETP.GE.AND P0, PT, R19, R10, PT ;  /* 0x0000000a1300720c */ /* 0x000fc80003f06270 */
[----:B------:R-:W-:-:S13]  /*b8b0*/  ISETP.LT.OR P2, PT, R6, 0x1, P0 ;  /* 0x000000010600780c */ /* 0x000fda0000741670 */
[----:B------:R2:W-:Y:S04]  /*b8c0*/  LDGSTS.E.BYPASS.LTC128B.128 [R17+0x14400], desc[UR46][R2.64+0x80], !P2 ;  /* 0x1440008002117fae */ /* 0x0005e8000d101d6e */
[----:B--2---:R-:W2:Y:S01]  /*b8d0*/  SHFL.IDX PT, R3, R7, 0x1, 0x181f ;  /* 0x00381f0007037f89 */ /* 0x004ea200000e0000 */
[----:B-1----:R-:W-:-:S03]  /*b8e0*/  IADD3 R2, P2, R32, R14, RZ ;  /* 0x0000000e20027210 */ /* 0x002fc60007f5e0ff */
[----:B------:R-:W1:Y:S02]  /*b8f0*/  SHFL.IDX PT, R14, R5, 0x2, 0x181f ;  /* 0x00581f00050e7f89 */ /* 0x000e6400000e0000 */
[----:B--2---:R-:W-:Y:S01]  /*b900*/  IMAD.X R3, RZ, RZ, R3, P2 ;  /* 0x000000ffff037224 */ /* 0x004fe200010e0603 */
[----:B------:R-:W-:-:S13]  /*b910*/  ISETP.LT.OR P2, PT, R6, 0x11, P1 ;  /* 0x000000110600780c */ /* 0x000fda0000f41670 */
[----:B------:R-:W-:Y:S01]  /*b920*/  LDGSTS.E.BYPASS.LTC128B.128 [R17+0x10c00], desc[UR46][R2.64], !P2 ;  /* 0x10c0000002117fae */ /* 0x000fe2000d101d6e */
        /* <DEDUP_REMOVED lines=36> */
[----:B------:R-:W1:Y:S04]  /*bb70*/  SHFL.IDX PT, R7, R7, 0x7, 0x181f ;  /* 0x00f81f0007077f89 */ /* 0x000e6800000e0000 */
[----:B------:R3:W4:Y:S01]  /*bb80*/  SHFL.IDX PT, R14, R5, 0x7, 0x181f ;  /* 0x00f81f00050e7f89 */ /* 0x00072200000e0000 */
[----:B--2---:R-:W-:Y:S01]  /*bb90*/  IMAD.X R3, RZ, RZ, R3, P2 ;  /* 0x000000ffff037224 */ /* 0x004fe200010e0603 */
[----:B------:R-:W-:-:S13]  /*bba0*/  ISETP.LT.OR P2, PT, R6, 0x61, P1 ;  /* 0x000000610600780c */ /* 0x000fda0000f41670 */
[----:B------:R3:W-:Y:S01]  /*bbb0*/  LDGSTS.E.BYPASS.LTC128B.128 [R17+0x13400], desc[UR46][R2.64], !P2 ;  /* 0x1340000002117fae */ /* 0x0007e2000d101d6e */
[----:B------:R-:W-:-:S13]  /*bbc0*/  ISETP.LT.OR P2, PT, R6, 0x61, P0 ;  /* 0x000000610600780c */ /* 0x000fda0000741670 */
[----:B------:R3:W-:Y:S01]  /*bbd0*/  LDGSTS.E.BYPASS.LTC128B.128 [R17+0x17400], desc[UR46][R2.64+0x80], !P2 ;  /* 0x1740008002117fae */ /* 0x0007e2000d101d6e */
[----:B------:R-:W-:-:S13]  /*bbe0*/  ISETP.GE.AND P2, PT, R6, 0x21, PT ;  /* 0x000000210600780c */ /* 0x000fda0003f46270 */
[----:B------:R-:W-:Y:S02]  /*bbf0*/  @P2 LOP3.LUT R29, R29, 0x10, RZ, 0xfc, !PT ;  /* 0x000000101d1d2812 */ /* 0x000fe400078efcff */
[----:B------:R-:W-:Y:S02]  /*bc00*/  ISETP.GE.AND P2, PT, R6, 0x61, PT ;  /* 0x000000610600780c */ /* 0x000fe40003f46270 */
[----:B------:R-:W-:-:S04]  /*bc10*/  LOP3.LUT R29, R29, 0xffffffbf, RZ, 0xc0, !PT ;  /* 0xffffffbf1d1d7812 */ /* 0x000fc800078ec0ff */
[----:B-1-34-:R-:W-:-:S07]  /*bc20*/  @P6 LOP3.LUT R29, R29, 0x40, RZ, 0xfc, !PT ;  /* 0x000000401d1d6812 */ /* 0x01afce00078efcff */
.L_x_117:
[C---:B------:R-:W-:Y:S02]  /*bc30*/  ISETP.LT.OR P1, PT, R6.reuse, 0x71, P1 ;  /* 0x000000710600780c */ /* 0x040fe40000f21670 */
[----:B------:R-:W-:Y:S02]  /*bc40*/  ISETP.LT.OR P0, PT, R6, 0x71, P0 ;  /* 0x000000710600780c */ /* 0x000fe40000701670 */
[----:B------:R-:W-:-:S05]  /*bc50*/  IADD3 R2, P6, R32, R14, RZ ;  /* 0x0000000e20027210 */ /* 0x000fca0007fde0ff */
[----:B------:R-:W-:-:S05]  /*bc60*/  IMAD.X R3, RZ, RZ, R7, P6 ;  /* 0x000000ffff037224 */ /* 0x000fca00030e0607 */
[----:B------:R-:W-:Y:S01]  /*bc70*/  @!PT LDS RZ, [RZ] ;  /* 0x00000000fffff984 */ /* 0x000fe20000000800 */
[----:B------:R-:W-:Y:S01]  /*bc80*/  @!PT LDS RZ, [RZ] ;  /* 0x00000000fffff984 */ /* 0x000fe20000000800 */
[----:B------:R-:W-:Y:S01]  /*bc90*/  @!PT LDS RZ, [RZ] ;  /* 0x00000000fffff984 */ /* 0x000fe20000000800 */
[----:B------:R1:W-:Y:S04]  /*bca0*/  LDGSTS.E.BYPASS.LTC128B.128 [R17+0x13c00], desc[UR46][R2.64], !P1 ;  /* 0x13c0000002117fae */ /* 0x0003e8000c901d6e */
[----:B------:R1:W-:Y:S01]  /*bcb0*/  LDGSTS.E.BYPASS.LTC128B.128 [R17+0x17c00], desc[UR46][R2.64+0x80], !P0 ;  /* 0x17c0008002117fae */ /* 0x0003e2000c101d6e */
[----:B------:R-:W-:Y:S01]  /*bcc0*/  NOP ;  /* 0x0000000000007918 */ /* 0x000fe20000000000 */
[----:B------:R-:W-:Y:S02]  /*bcd0*/  SYNCS.ARRIVE.TRANS64.RED.A0T1 RZ, [UR42+0x38870], RZ ;  /* 0x038870ffffff79a7 */ /* 0x000fe4000820042a */
[----:B------:R-:W-:Y:S01]  /*bce0*/  ARRIVES.LDGSTSBAR.64.TRANSCNT [UR42+0x38870] ;  /* 0x03887000ff0079b0 */ /* 0x000fe20008000aaa */
[----:B------:R-:W-:Y:S01]  /*bcf0*/  NOP ;  /* 0x0000000000007918 */ /* 0x000fe20000000000 */
[----:B------:R-:W-:-:S06]  /*bd00*/  ULOP3.LUT UR4, UR36, 0x2, URZ, 0xfc, !UPT ;  /* 0x0000000224047892 */ /* 0x000fcc000f8efc3f */
[----:B------:R-:W-:-:S05]  /*bd10*/  IMAD.U32 R10, RZ, RZ, UR4 ;  /* 0x00000004ff0a7e24 */ /* 0x000fca000f8e00ff */
[----:B------:R-:W-:-:S13]  /*bd20*/  ISETP.NE.AND P6, PT, R10, 0x3, PT ;  /* 0x000000030a00780c */ /* 0x000fda0003fc5270 */
[----:B-1----:R-:W-:Y:S05]  /*bd30*/  @!P6 BRA `(.L_x_50) ;  /* 0x000000000004e947 */ /* 0x002fea0003800000 */
[----:B------:R-:W-:Y:S01]  /*bd40*/  BPT.TRAP 0x1 ;  /* 0x000000040000795c */ /* 0x000fe20000300000 */
.L_x_50:
[----:B------:R-:W-:Y:S01]  /*bd50*/  SYNCS.ARRIVE.TRANS64.A1T0 RZ, [UR42+0x38870], RZ ;  /* 0x038870ffffff79a7 */ /* 0x000fe2000810002a */
[----:B------:R-:W-:Y:S05]  /*bd60*/  @!P6 BRA `(.L_x_51) ;  /* 0x000000000004e947 */ /* 0x000fea0003800000 */
[----:B------:R-:W-:Y:S01]  /*bd70*/  BPT.TRAP 0x1 ;  /* 0x000000040000795c */ /* 0x000fe20000300000 */
.L_x_51:
[----:B------:R-:W1:Y:S02]  /*bd80*/  SYNCS.PHASECHK.TRANS64.TRYWAIT P0, [UR42+0x38840], R20 ;  /* 0x03884014ff0075a7 */ /* 0x000e64000800016a */
[----:B-1----:R-:W-:Y:S05]  /*bd90*/  @!P0 BRA `(.L_x_52) ;  /* 0x0000004400848947 */ /* 0x002fea0003800000 */
.L_x_118:
[----:B------:R-:W-:Y:S01]  /*bda0*/  ULDC.64 UR4, c[0x0][0x300] ;  /* 0x0000c00000047ab9 */ /* 0x000fe20000000a00 */
[----:B------:R-:W-:Y:S01]  /*bdb0*/  R2UR UR6, R35 ;  /* 0x00000000230672ca */ /* 0x000fe200000e0000 */
[----:B------:R-:W-:Y:S01]  /*bdc0*/  IMAD R3, R8, UR4, RZ ;  /* 0x0000000408037c24 */ /* 0x000fe2000f8e02ff */
[----:B------:R-:W2:Y:S03]  /*bdd0*/  LDC R10, c[0x0][0x2f4] ;  /* 0x0000bd00ff0a7b82 */ /* 0x000ea60000000800 */
[C---:B------:R-:W-:Y:S02]  /*bde0*/  IMAD R5, R4.reuse, UR5, R3 ;  /* 0x0000000504057c24 */ /* 0x040fe4000f8e0203 */
[----:B------:R-:W-:Y:S01]  /*bdf0*/  IMAD.WIDE.U32 R2, R4, UR4, RZ ;  /* 0x0000000404027c25 */ /* 0x000fe2000f8e00ff */
[----:B------:R-:W-:-:S03]  /*be00*/  ULDC.64 UR4, c[0x0][0x310] ;  /* 0x0000c40000047ab9 */ /* 0x000fc60000000a00 */
[----:B------:R-:W-:Y:S02]  /*be10*/  IMAD.IADD R3, R3, 0x1, R5 ;  /* 0x0000000103037824 */ /* 0x000fe400078e0205 */
[----:B------:R-:W-:Y:S02]  /*be20*/  IMAD R9, R9, UR4, RZ ;  /* 0x0000000409097c24 */ /* 0x000fe4000f8e02ff */
[----:B------:R-:W-:-:S04]  /*be30*/  IMAD.WIDE.U32 R2, R0, UR4, R2 ;  /* 0x0000000400027c25 */ /* 0x000fc8000f8e0002 */
[----:B------:R-:W-:Y:S01]  /*be40*/  IMAD R9, R0, UR5, R9 ;  /* 0x0000000500097c24 */ /* 0x000fe2000f8e0209 */
[----:B------:R-:W-:Y:S02]  /*be50*/  ULDC.64 UR4, c[0x0][0x308] ;  /* 0x0000c20000047ab9 */ /* 0x000fe40000000a00 */
[----:B------:R-:W-:Y:S01]  /*be60*/  IMAD.U32 R5, RZ, RZ, UR4 ;  /* 0x00000004ff057e24 */ /* 0x000fe2000f8e00ff */
[----:B------:R-:W-:Y:S01]  /*be70*/  UIMAD UR4, UR6, UR4, URZ ;  /* 0x00000004060472a4 */ /* 0x000fe2000f8e023f */
[----:B------:R-:W-:Y:S02]  /*be80*/  IMAD.IADD R3, R3, 0x1, R9 ;  /* 0x0000000103037824 */ /* 0x000fe400078e0209 */
[----:B------:R-:W-:Y:S01]  /*be90*/  ULDC.64 UR6, c[0x0][0x2e8] ;  /* 0x0000ba0000067ab9 */ /* 0x000fe20000000a00 */
[----:B------:R-:W-:Y:S02]  /*bea0*/  UIMAD UR4, UR40, UR5, UR4 ;  /* 0x00000005280472a4 */ /* 0x000fe4000f8e0204 */
[----:B------:R-:W-:Y:S01]  /*beb0*/  IMAD.WIDE.U32 R2, R5, UR40, R2 ;  /* 0x0000002805027c25 */ /* 0x000fe2000f8e0002 */
[----:B--2---:R-:W-:-:S03]  /*bec0*/  ISETP.GE.AND P1, PT, R19, R10, PT ;  /* 0x0000000a1300720c */ /* 0x004fc60003f26270 */
[----:B------:R-:W-:Y:S01]  /*bed0*/  IMAD.U32 R5, RZ, RZ, UR7 ;  /* 0x00000007ff057e24 */ /* 0x000fe2000f8e00ff */
[----:B------:R-:W-:-:S04]  /*bee0*/  IADD3 R0, P0, R2, UR6, RZ ;  /* 0x0000000602007c10 */ /* 0x000fc8000ff1e0ff */
[----:B------:R-:W-:Y:S01]  /*bef0*/  IADD3.X R4, R5, UR4, R3, P0, !PT ;  /* 0x0000000405047c10 */ /* 0x000fe200087fe403 */
[----:B------:R-:W-:-:S03]  /*bf00*/  UMOV UR4, 0xffffffff ;  /* 0xffffffff00047882 */ /* 0x000fc60000000000 */
[----:B------:R-:W-:Y:S05]  /*bf10*/  BRA.DIV UR4, `(.L_x_53) ;  /* 0x0000004604387947 */ /* 0x000fea000b800000 */
[----:B------:R-:W2:Y:S01]  /*bf20*/  SHFL.IDX PT, R14, R0, RZ, 0x181f ;  /* 0x00181fff000e7589 */ /* 0x000ea200000e0000 */
[----:B------:R-:W-:Y:S02]  /*bf30*/  P2R R5, PR, RZ, 0x10 ;  /* 0x00000010ff057803 */ /* 0x000fe40000000000 */
[C---:B------:R-:W-:Y:S01]  /*bf40*/  LOP3.LUT P4, RZ, R29.reuse, 0x80, RZ, 0xc0, !PT ;  /* 0x000000801dff7812 */ /* 0x040fe2000788c0ff */
[----:B------:R-:W3:Y:S01]  /*bf50*/  SHFL.IDX PT, R2, R4, RZ, 0x181f ;  /* 0x00181fff04027589 */ /* 0x000ee200000e0000 */
[----:B------:R-:W-:Y:S02]  /*bf60*/  ISETP.GE.AND P6, PT, R32, R10, PT ;  /* 0x0000000a2000720c */ /* 0x000fe40003fc6270 */
[----:B------:R-:W-:Y:S02]  /*bf70*/  P2R R7, PR, RZ, 0x8 ;  /* 0x00000008ff077803 */ /* 0x000fe40000000000 */
[----:B------:R-:W-:Y:S02]  /*bf80*/  LOP3.LUT P3, RZ, R29, 0x20, RZ, 0xc0, !PT ;  /* 0x000000201dff7812 */ /* 0x000fe4000786c0ff */
[----:B------:R-:W-:-:S02]  /*bf90*/  P2R R6, PR, RZ, 0x4 ;  /* 0x00000004ff067803 */ /* 0x000fc40000000000 */
[----:B------:R-:W-:-:S03]  /*bfa0*/  LOP3.LUT P2, RZ, R29, 0x10, RZ, 0xc0, !PT ;  /* 0x000000101dff7812 */ /* 0x000fc6000784c0ff */
[----:B--2---:R-:W-:-:S05]  /*bfb0*/  @P4 IADD3 R14, P0, R32, R14, RZ ;  /* 0x0000000e200e4210 */ /* 0x004fca0007f1e0ff */
[----:B---3--:R-:W-:Y:S02]  /*bfc0*/  @P4 IMAD.X R3, RZ, RZ, R2, P0 ;  /* 0x000000ffff034224 */ /* 0x008fe400000e0602 */
[----:B------:R-:W-:Y:S02]  /*bfd0*/  @P4 IMAD.MOV.U32 R2, RZ, RZ, R14 ;  /* 0x000000ffff024224 */ /* 0x000fe400078e000e */
[----:B------:R-:W2:Y:S04]  /*bfe0*/  SHFL.IDX PT, R14, R0, 0x1, 0x181f ;  /* 0x00381f00000e7f89 */ /* 0x000ea800000e0000 */
[----:B------:R-:W-:Y:S04]  /*bff0*/  @P4 LDGSTS.E.BYPASS.LTC128B.128 [R17+0x28400], desc[UR46][R2.64], !P6 ;  /* 0x2840000002114fae */ /* 0x000fe8000f101d6e */
[----:B------:R3:W-:Y:S01]  /*c000*/  @P4 LDGSTS.E.BYPASS.LTC128B.128 [R17+0x2c400], desc[UR46][R2.64+0x80], !P1 ;  /* 0x2c40008002114fae */ /* 0x0007e2000c901d6e */
[----:B------:R-:W-:-:S03]  /*c010*/  ISETP.NE.AND P4, PT, R5, RZ, PT ;  /* 0x000000ff0500720c */ /* 0x000fc60003f85270 */
[----:B------:R-:W4:Y:S01]  /*c020*/  SHFL.IDX PT, R5, R4, 0x1, 0x181f ;  /* 0x00381f0004057f89 */ /* 0x000f2200000e0000 */
[----:B--2---:R-:W-:-:S05]  /*c030*/  @P3 IADD3 R14, P0, R32, R14, RZ ;  /* 0x0000000e200e3210 */ /* 0x004fca0007f1e0ff */
[----:B---3--:R-:W-:Y:S02]  /*c040*/  @P3 IMAD.MOV.U32 R2, RZ, RZ, R14 ;  /* 0x000000ffff023224 */ /* 0x008fe400078e000e */
[----:B------:R-:W2:Y:S01]  /*c050*/  SHFL.IDX PT, R14, R0, 0x2, 0x181f ;  /* 0x00581f00000e7f89 */ /* 0x000ea200000e0000 */
[----:B----4-:R-:W-:-:S04]  /*c060*/  @P3 IMAD.X R5, RZ, RZ, R5, P0 ;  /* 0x000000ffff053224 */ /* 0x010fc800000e0605 */
[----:B------:R-:W-:Y:S02]  /*c070*/  @P3 IMAD.MOV.U32 R3, RZ, RZ, R5 ;  /* 0x000000ffff033224 */ /* 0x000fe400078e0005 */
[----:B------:R-:W3:Y:S04]  /*c080*/  SHFL.IDX PT, R5, R4, 0x2, 0x181f ;  /* 0x00581f0004057f89 */ /* 0x000ee800000e0000 */
[----:B------:R-:W-:Y:S04]  /*c090*/  @P3 LDGSTS.E.BYPASS.LTC128B.128 [R17+0x28c00], desc[UR46][R2.64], !P6 ;  /* 0x28c0000002113fae */ /* 0x000fe8000f101d6e */
[----:B------:R4:W-:Y:S01]  /*c0a0*/  @P3 LDGSTS.E.BYPASS.LTC128B.128 [R17+0x2cc00], desc[UR46][R2.64+0x80], !P1 ;  /* 0x2cc0008002113fae */ /* 0x0009e2000c901d6e */
[----:B------:R-:W-:-:S02]  /*c0b0*/  ISETP.NE.AND P3, PT, R7, RZ, PT ;  /* 0x000000ff0700720c */ /* 0x000fc40003f65270 */
[----:B--2---:R-:W-:-:S05]  /*c0c0*/  @P2 IADD3 R14, P0, R32, R14, RZ ;  /* 0x0000000e200e2210 */ /* 0x004fca0007f1e0ff */
[----:B----4-:R-:W-:Y:S02]  /*c0d0*/  @P2 IMAD.MOV.U32 R2, RZ, RZ, R14 ;  /* 0x000000ffff022224 */ /* 0x010fe400078e000e */
[----:B------:R-:W2:Y:S01]  /*c0e0*/  SHFL.IDX PT, R14, R0, 0x3, 0x181f ;  /* 0x00781f00000e7f89 */ /* 0x000ea200000e0000 */
[----:B---3--:R-:W-:-:S04]  /*c0f0*/  @P2 IMAD.X R5, RZ, RZ, R5, P0 ;  /* 0x000000ffff052224 */ /* 0x008fc800000e0605 */
        /* <DEDUP_REMOVED lines=13> */
[----:B--2---:R-:W-:-:S05]  /*c1d0*/  @P4 IADD3 R14, P0, R32, R14, RZ ;  /* 0x0000000e200e4210 */ /* 0x004fca0007f1e0ff */
[----:B----4-:R-:W-:Y:S02]  /*c1e0*/  @P4 IMAD.MOV.U32 R2, RZ, RZ, R14 ;  /* 0x000000ffff024224 */ /* 0x010fe400078e000e */
[----:B---3--:R-:W-:Y:S01]  /*c1f0*/  @P4 IMAD.X R5, RZ, RZ, R5, P0 ;  /* 0x000000ffff054224 */ /* 0x008fe200000e0605 */
[----:B------:R-:W2:Y:S03]  /*c200*/  SHFL.IDX PT, R14, R0, 0x5, 0x181f ;  /* 0x00b81f00000e7f89 */ /* 0x000ea600000e0000 */
[----:B------:R-:W-:Y:S02]  /*c210*/  @P4 IMAD.MOV.U32 R3, RZ, RZ, R5 ;  /* 0x000000ffff034224 */ /* 0x000fe400078e0005 */
[----:B------:R-:W3:Y:S04]  /*c220*/  SHFL.IDX PT, R5, R4, 0x5, 0x181f ;  /* 0x00b81f0004057f89 */ /* 0x000ee800000e0000 */
[----:B------:R-:W-:Y:S04]  /*c230*/  @P4 LDGSTS.E.BYPASS.LTC128B.128 [R17+0x2a400], desc[UR46][R2.64], !P6 ;  /* 0x2a40000002114fae */ /* 0x000fe8000f101d6e */
[----:B------:R4:W-:Y:S01]  /*c240*/  @P4 LDGSTS.E.BYPASS.LTC128B.128 [R17+0x2e400], desc[UR46][R2.64+0x80], !P1 ;  /* 0x2e40008002114fae */ /* 0x0009e2000c901d6e */
[----:B--2---:R-:W-:-:S03]  /*c250*/  @P3 IADD3 R6, P0, R32, R14, RZ ;  /* 0x0000000e20063210 */ /* 0x004fc60007f1e0ff */
[----:B------:R-:W2:Y:S02]  /*c260*/  SHFL.IDX PT, R14, R0, 0x6, 0x181f ;  /* 0x00d81f00000e7f89 */ /* 0x000ea400000e0000 */
[----:B---3--:R-:W-:Y:S02]  /*c270*/  @P3 IMAD.X R7, RZ, RZ, R5, P0 ;  /* 0x000000ffff073224 */ /* 0x008fe400000e0605 */
[----:B------:R-:W3:Y:S01]  /*c280*/  SHFL.IDX PT, R5, R4, 0x6, 0x181f ;  /* 0x00d81f0004057f89 */ /* 0x000ee200000e0000 */
[----:B----4-:R-:W-:Y:S02]  /*c290*/  @P3 IMAD.MOV.U32 R2, RZ, RZ, R6 ;  /* 0x000000ffff023224 */ /* 0x010fe400078e0006 */
[----:B------:R-:W-:-:S05]  /*c2a0*/  @P3 IMAD.MOV.U32 R3, RZ, RZ, R7 ;  /* 0x000000ffff033224 */ /* 0x000fca00078e0007 */
[----:B------:R-:W-:Y:S04]  /*c2b0*/  @P3 LDGSTS.E.BYPASS.LTC128B.128 [R17+0x2ac00], desc[UR46][R2.64], !P6 ;  /* 0x2ac0000002113fae */ /* 0x000fe8000f101d6e */
[----:B------:R4:W-:Y:S01]  /*c2c0*/  @P3 LDGSTS.E.BYPASS.LTC128B.128 [R17+0x2ec00], desc[UR46][R2.64+0x80], !P1 ;  /* 0x2ec0008002113fae */ /* 0x0009e2000c901d6e */
[----:B--2---:R-:W-:-:S05]  /*c2d0*/  @P2 IADD3 R14, P0, R32, R14, RZ ;  /* 0x0000000e200e2210 */ /* 0x004fca0007f1e0ff */
[----:B---3--:R-:W-:Y:S02]  /*c2e0*/  @P2 IMAD.X R5, RZ, RZ, R5, P0 ;  /* 0x000000ffff052224 */ /* 0x008fe400000e0605 */
[----:B----4-:R-:W-:Y:S02]  /*c2f0*/  @P2 IMAD.MOV.U32 R2, RZ, RZ, R14 ;  /* 0x000000ffff022224 */ /* 0x010fe400078e000e */
[----:B------:R-:W-:Y:S01]  /*c300*/  @P2 IMAD.MOV.U32 R3, RZ, RZ, R5 ;  /* 0x000000ffff032224 */ /* 0x000fe200078e0005 */
[----:B------:R2:W3:Y:S04]  /*c310*/  SHFL.IDX PT, R14, R0, 0x7, 0x181f ;  /* 0x00f81f00000e7f89 */ /* 0x0004e800000e0000 */
[----:B------:R2:W-:Y:S04]  /*c320*/  @P2 LDGSTS.E.BYPASS.LTC128B.128 [R17+0x2b400], desc[UR46][R2.64], !P6 ;  /* 0x2b40000002112fae */ /* 0x0005e8000f101d6e */
[----:B------:R2:W-:Y:S04]  /*c330*/  @P2 LDGSTS.E.BYPASS.LTC128B.128 [R17+0x2f400], desc[UR46][R2.64+0x80], !P1 ;  /* 0x2f40008002112fae */ /* 0x0005e8000c901d6e */
[----:B------:R2:W4:Y:S02]  /*c340*/  SHFL.IDX PT, R5, R4, 0x7, 0x181f ;  /* 0x00f81f0004057f89 */ /* 0x00052400000e0000 */
.L_x_136:
[----:B------:R-:W-:Y:S02]  /*c350*/  LOP3.LUT P2, RZ, R29, 0x40, RZ, 0xc0, !PT ;  /* 0x000000401dff7812 */ /* 0x000fe4000784c0ff */
[----:B------:R-:W-:-:S11]  /*c360*/  ISETP.GE.AND P3, PT, R32, R10, PT ;  /* 0x0000000a2000720c */ /* 0x000fd60003f66270 */
[----:B--23--:R-:W-:-:S05]  /*c370*/  @P2 IADD3 R2, P0, R32, R14, RZ ;  /* 0x0000000e20022210 */ /* 0x00cfca0007f1e0ff */
[----:B----4-:R-:W-:-:S05]  /*c380*/  @P2 IMAD.X R3, RZ, RZ, R5, P0 ;  /* 0x000000ffff032224 */ /* 0x010fca00000e0605 */
[----:B------:R-:W-:Y:S01]  /*c390*/  @!PT LDS RZ, [RZ] ;  /* 0x00000000fffff984 */ /* 0x000fe20000000800 */
[----:B------:R-:W-:Y:S01]  /*c3a0*/  @!PT LDS RZ, [RZ] ;  /* 0x00000000fffff984 */ /* 0x000fe20000000800 */
[----:B------:R-:W-:Y:S01]  /*c3b0*/  @!PT LDS RZ, [RZ] ;  /* 0x00000000fffff984 */ /* 0x000fe20000000800 */
[----:B------:R2:W-:Y:S04]  /*c3c0*/  @P2 LDGSTS.E.BYPASS.LTC128B.128 [R17+0x2bc00], desc[UR46][R2.64], !P3 ;  /* 0x2bc0000002112fae */ /* 0x0005e8000d901d6e */
[----:B------:R2:W-:Y:S01]  /*c3d0*/  @P2 LDGSTS.E.BYPASS.LTC128B.128 [R17+0x2fc00], desc[UR46][R2.64+0x80], !P1 ;  /* 0x2fc0008002112fae */ /* 0x0005e2000c901d6e */
[----:B------:R-:W-:Y:S01]  /*c3e0*/  NOP ;  /* 0x0000000000007918 */ /* 0x000fe20000000000 */
[----:B------:R-:W-:Y:S02]  /*c3f0*/  SYNCS.ARRIVE.TRANS64.RED.A0T1 RZ, [UR42+0x38830], RZ ;  /* 0x038830ffffff79a7 */ /* 0x000fe4000820042a */
[----:B------:R-:W-:Y:S01]  /*c400*/  ARRIVES.LDGSTSBAR.64.TRANSCNT [UR42+0x38830] ;  /* 0x03883000ff0079b0 */ /* 0x000fe20008000aaa */
[----:B------:R-:W-:Y:S01]  /*c410*/  NOP ;  /* 0x0000000000007918 */ /* 0x000fe20000000000 */
[----:B------:R-:W-:-:S06]  /*c420*/  ULOP3.LUT UR4, UR36, 0x2, URZ, 0xfc, !UPT ;  /* 0x0000000224047892 */ /* 0x000fcc000f8efc3f */
[----:B------:R-:W-:-:S05]  /*c430*/  IMAD.U32 R4, RZ, RZ, UR4 ;  /* 0x00000004ff047e24 */ /* 0x000fca000f8e00ff */
[----:B------:R-:W-:-:S13]  /*c440*/  ISETP.NE.AND P1, PT, R4, 0x3, PT ;  /* 0x000000030400780c */ /* 0x000fda0003f25270 */
[----:B--2---:R-:W-:Y:S05]  /*c450*/  @!P1 BRA `(.L_x_54) ;  /* 0x0000000000049947 */ /* 0x004fea0003800000 */
[----:B------:R-:W-:Y:S01]  /*c460*/  BPT.TRAP 0x1 ;  /* 0x000000040000795c */ /* 0x000fe20000300000 */
.L_x_54:
[----:B------:R-:W-:Y:S01]  /*c470*/  SYNCS.ARRIVE.TRANS64.A1T0 RZ, [UR42+0x38830], RZ ;  /* 0x038830ffffff79a7 */ /* 0x000fe2000810002a */
[----:B------:R-:W-:Y:S05]  /*c480*/  WARPSYNC.ALL ;  /* 0x0000000000007948 */ /* 0x000fea0003800000 */
[----:B------:R-:W-:Y:S01]  /*c490*/  UIADD3 UR5, UR42, 0x20400, URZ ;  /* 0x000204002a057890 */ /* 0x000fe2000fffe03f */
[----:B------:R-:W-:Y:S01]  /*c4a0*/  R2UR UR4, R35 ;  /* 0x00000000230472ca */ /* 0x000fe200000e0000 */
[----:B------:R-:W-:Y:S01]  /*c4b0*/  ULDC.64 UR6, c[0x0][0x2d8] ;  /* 0x0000b60000067ab9 */ /* 0x000fe20000000a00 */
[----:B------:R-:W-:Y:S01]  /*c4c0*/  SHF.R.S32.HI R25, RZ, 0x1f, R24 ;  /* 0x0000001fff197819 */ /* 0x000fe20000011418 */
[----:B------:R-:W-:Y:S02]  /*c4d0*/  ULOP3.LUT UP0, URZ, UR5, 0x3ff, URZ, 0xc0, !UPT ;  /* 0x000003ff053f7892 */ /* 0x000fe4000f80c03f */
[----:B------:R-:W-:Y:S01]  /*c4e0*/  UIMAD.WIDE.U32 UR38, UR40, UR6, URZ ;  /* 0x00000006282672a5 */ /* 0x000fe2000f8e003f */
[----:B------:R-:W-:Y:S03]  /*c4f0*/  BAR.SYNC.DEFER_BLOCKING 0x8, 0x180 ;  /* 0x0206000000007b1d */ /* 0x000fe60000010000 */
[----:B------:R-:W-:-:S04]  /*c500*/  PLOP3.LUT P0, PT, PT, PT, UP0, 0x80, 0x0 ;  /* 0x000000000000781c */ /* 0x000fc80003f0f008 */
[----:B------:R-:W-:-:S04]  /*c510*/  UIMAD UR4, UR4, UR6, URZ ;  /* 0x00000006040472a4 */ /* 0x000fc8000f8e023f */
[----:B------:R-:W-:-:S04]  /*c520*/  UIMAD UR4, UR40, UR7, UR4 ;  /* 0x00000007280472a4 */ /* 0x000fc8000f8e0204 */
[----:B------:R-:W-:Y:S01]  /*c530*/  UIADD3 UR43, UR39, UR4, URZ ;  /* 0x00000004272b7290 */ /* 0x000fe2000fffe03f */
[----:B------:R-:W-:Y:S11]  /*c540*/  @!P0 BRA `(.L_x_55) ;  /* 0x0000000000408947 */ /* 0x000ff60003800000 */
[----:B------:R-:W-:Y:S01]  /*c550*/  MOV R2, 0x0 ;  /* 0x0000000000027802 */ /* 0x000fe20000000f00 */
[----:B------:R-:W-:Y:S01]  /*c560*/  ULDC.64 UR6, c[0x4][0x1b0] ;  /* 0x01006c0000067ab9 */ /* 0x000fe20000000a00 */
[----:B------:R-:W-:Y:S01]  /*c570*/  ULDC.64 UR8, c[0x4][0x1b8] ;  /* 0x01006e0000087ab9 */ /* 0x000fe20000000a00 */
[----:B------:R-:W-:Y:S01]  /*c580*/  ULDC.64 UR4, c[0x4][0x120] ;  /* 0x0100480000047ab9 */ /* 0x000fe20000000a00 */
[----:B------:R-:W-:Y:S02]  /*c590*/  IMAD.U32 R4, RZ, RZ, UR6 ;  /* 0x00000006ff047e24 */ /* 0x000fe4000f8e00ff */
[----:B------:R-:W2:Y:S01]  /*c5a0*/  LDC.64 R2, c[0x4][R2] ;  /* 0x0100000002027b82 */ /* 0x000ea20000000a00 */
[----:B------:R-:W-:Y:S02]  /*c5b0*/  IMAD.U32 R5, RZ, RZ, UR7 ;  /* 0x00000007ff057e24 */ /* 0x000fe4000f8e00ff */
[----:B------:R-:W-:Y:S02]  /*c5c0*/  IMAD.U32 R6, RZ, RZ, UR8 ;  /* 0x00000008ff067e24 */ /* 0x000fe4000f8e00ff */
[----:B------:R-:W-:-:S02]  /*c5d0*/  IMAD.U32 R7, RZ, RZ, UR9 ;  /* 0x00000009ff077e24 */ /* 0x000fc4000f8e00ff */
[----:B------:R-:W-:Y:S02]  /*c5e0*/  IMAD.U32 R10, RZ, RZ, UR4 ;  /* 0x00000004ff0a7e24 */ /* 0x000fe4000f8e00ff */
[----:B------:R-:W-:Y:S02]  /*c5f0*/  IMAD.U32 R11, RZ, RZ, UR5 ;  /* 0x00000005ff0b7e24 */ /* 0x000fe4000f8e00ff */
[----:B------:R-:W-:Y:S02]  /*c600*/  IMAD.MOV.U32 R8, RZ, RZ, 0x70 ;  /* 0x00000070ff087424 */ /* 0x000fe400078e00ff */
[----:B------:R-:W-:Y:S02]  /*c610*/  IMAD.MOV.U32 R12, RZ, RZ, 0x1 ;  /* 0x00000001ff0c7424 */ /* 0x000fe400078e00ff */
[----:B------:R-:W-:-:S07]  /*c620*/  IMAD.MOV.U32 R13, RZ, RZ, RZ ;  /* 0x000000ffff0d7224 */ /* 0x000fce00078e00ff */
[----:B01----:R-:W-:-:S07]  /*c630*/  LEPC R20, `(.L_x_55) ;  /* 0x000000001014794e */ /* 0x003fce0000000000 */
[----:B--2---:R-:W-:Y:S05]  /*c640*/  CALL.ABS.NOINC R2 ;  /* 0x0000000002007343 */ /* 0x004fea0003c00000 */
.L_x_55:
[----:B------:R-:W2:Y:S01]  /*c650*/  LDC R6, c[0x0][0x448] ;  /* 0x00011200ff067b82 */ /* 0x000ea20000000800 */
[----:B------:R-:W-:Y:S01]  /*c660*/  IMAD.IADD R7, R32, 0x1, R23 ;  /* 0x0000000120077824 */ /* 0x000fe200078e0217 */
[----:B------:R-:W-:Y:S01]  /*c670*/  ULDC.64 UR4, c[0x0][0x2e0] ;  /* 0x0000b80000047ab9 */ /* 0x000fe20000000a00 */
[----:B------:R-:W-:Y:S01]  /*c680*/  IMAD.U32 R4, RZ, RZ, UR38 ;  /* 0x00000026ff047e24 */ /* 0x000fe2000f8e00ff */
[----:B------:R-:W-:Y:S01]  /*c690*/  ULDC.64 UR6, c[0x0][0x2c8] ;  /* 0x0000b20000067ab9 */ /* 0x000fe20000000a00 */
[----:B------:R-:W-:Y:S02]  /*c6a0*/  IMAD R7, R26, 0x80, R7 ;  /* 0x000000801a077824 */ /* 0x000fe400078e0207 */
[----:B------:R-:W-:Y:S02]  /*c6b0*/  IMAD.U32 R5, RZ, RZ, UR39 ;  /* 0x00000027ff057e24 */ /* 0x000fe4000f8e00ff */
[----:B------:R-:W-:Y:S02]  /*c6c0*/  IMAD.MOV.U32 R5, RZ, RZ, R7 ;  /* 0x000000ffff057224 */ /* 0x000fe400078e0007 */
[----:B------:R-:W-:-:S02]  /*c6d0*/  IMAD R25, R25, UR4, RZ ;  /* 0x0000000419197c24 */ /* 0x000fc4000f8e02ff */
[----:B------:R-:W-:Y:S02]  /*c6e0*/  IMAD.U32 R3, RZ, RZ, UR43 ;  /* 0x0000002bff037e24 */ /* 0x000fe4000f8e00ff */
[----:B------:R-:W-:Y:S02]  /*c6f0*/  IMAD.MOV.U32 R2, RZ, RZ, R4 ;  /* 0x000000ffff027224 */ /* 0x000fe400078e0004 */
[C---:B------:R-:W-:Y:S02]  /*c700*/  IMAD R25, R24.reuse, UR5, R25 ;  /* 0x0000000518197c24 */ /* 0x040fe4000f8e0219 */
[----:B------:R-:W-:Y:S01]  /*c710*/  IMAD.WIDE.U32 R2, R24, UR4, R2 ;  /* 0x0000000418027c25 */ /* 0x000fe2000f8e0002 */
[----:B------:R-:W-:-:S03]  /*c720*/  ULDC.64 UR4, c[0x0][0x2d0] ;  /* 0x0000b40000047ab9 */ /* 0x000fc60000000a00 */
[----:B------:R-:W-:Y:S01]  /*c730*/  IMAD.IADD R3, R3, 0x1, R25 ;  /* 0x0000000103037824 */ /* 0x000fe200078e0219 */
[----:B--2---:R-:W-:-:S13]  /*c740*/  ISETP.NE.AND P0, PT, R6, 0x1, PT ;  /* 0x000000010600780c */ /* 0x004fda0003f05270 */
[----:B------:R-:W2:Y:S08]  /*c750*/  @P0 LDC R8, c[0x0][0x44c] ;  /* 0x00011300ff080b82 */ /* 0x000eb00000000800 */
[----:B------:R-:W3:Y:S01]  /*c760*/  @P0 LDC R0, c[0x0][0x450] ;  /* 0x00011400ff000b82 */ /* 0x000ee20000000800 */
[----:B--2---:R-:W-:-:S05]  /*c770*/  @P0 IMAD.HI.U32 R9, R7, R8, RZ ;  /* 0x0000000807090227 */ /* 0x004fca00078e00ff */
[----:B---3--:R-:W-:-:S04]  /*c780*/  @P0 SHF.R.U32.HI R5, RZ, R0, R9 ;  /* 0x00000000ff050219 */ /* 0x008fc80000011609 */
[----:B------:R-:W-:Y:S01]  /*c790*/  SHF.R.S32.HI R0, RZ, 0x1f, R5 ;  /* 0x0000001fff007819 */ /* 0x000fe20000011405 */
[----:B------:R-:W-:-:S04]  /*c7a0*/  IMAD.WIDE.U32 R2, R5, UR4, R2 ;  /* 0x0000000405027c25 */ /* 0x000fc8000f8e0002 */
[----:B------:R-:W-:Y:S01]  /*c7b0*/  IMAD R0, R0, UR4, RZ ;  /* 0x0000000400007c24 */ /* 0x000fe2000f8e02ff */
[----:B------:R-:W-:Y:S02]  /*c7c0*/  ULDC UR4, c[0x0][0x2b8] ;  /* 0x0000ae0000047ab9 */ /* 0x000fe40000000800 */
[----:B------:R-:W-:Y:S01]  /*c7d0*/  ISETP.GE.AND P0, PT, R19, UR4, PT ;  /* 0x0000000413007c0c */ /* 0x000fe2000bf06270 */
[----:B------:R-:W-:Y:S01]  /*c7e0*/  IMAD R9, R5, UR5, R0 ;  /* 0x0000000505097c24 */ /* 0x000fe2000f8e0200 */
[----:B------:R-:W-:Y:S01]  /*c7f0*/  ISETP.GE.AND P1, PT, R32, UR4, PT ;  /* 0x0000000420007c0c */ /* 0x000fe2000bf26270 */
[----:B------:R-:W-:Y:S01]  /*c800*/  IMAD.MOV R0, RZ, RZ, -R5 ;  /* 0x000000ffff007224 */ /* 0x000fe200078e0a05 */
[----:B------:R-:W-:Y:S01]  /*c810*/  UMOV UR4, 0xffffffff ;  /* 0xffffffff00047882 */ /* 0x000fe20000000000 */
[----:B------:R-:W-:Y:S02]  /*c820*/  IMAD.IADD R3, R3, 0x1, R9 ;  /* 0x0000000103037824 */ /* 0x000fe400078e0209 */
[----:B------:R-:W-:-:S04]  /*c830*/  IMAD R7, R6, R0, R7 ;  /* 0x0000000006077224 */ /* 0x000fc800078e0207 */
[----:B------:R-:W-:Y:S01]  /*c840*/  IMAD.WIDE.U32 R2, R7, UR6, R2 ;  /* 0x0000000607027c25 */ /* 0x000fe2000f8e0002 */
[----:B------:R-:W-:-:S05]  /*c850*/  SHF.R.S32.HI R0, RZ, 0x1f, R7 ;  /* 0x0000001fff007819 */ /* 0x000fca0000011407 */
[----:B------:R-:W-:-:S04]  /*c860*/  IMAD R0, R0, UR6, RZ ;  /* 0x0000000600007c24 */ /* 0x000fc8000f8e02ff */
[----:B------:R-:W-:Y:S01]  /*c870*/  IMAD R7, R7, UR7, R0 ;  /* 0x0000000707077c24 */ /* 0x000fe2000f8e0200 */
[----:B------:R-:W-:Y:S02]  /*c880*/  ULDC.64 UR6, c[0x0][0x280] ;  /* 0x0000a00000067ab9 */ /* 0x000fe40000000a00 */
[----:B------:R-:W-:-:S04]  /*c890*/  IADD3 R0, P2, R2, UR6, RZ ;  /* 0x0000000602007c10 */ /* 0x000fc8000ff5e0ff */
[----:B------:R-:W-:Y:S01]  /*c8a0*/  IADD3.X R4, R3, UR7, R7, P2, !PT ;  /* 0x0000000703047c10 */ /* 0x000fe200097fe407 */
[----:B------:R-:W-:Y:S08]  /*c8b0*/  BRA.DIV UR4, `(.L_x_56) ;  /* 0x0000004604547947 */ /* 0x000ff0000b800000 */
[----:B------:R-:W2:Y:S01]  /*c8c0*/  SHFL.IDX PT, R14, R0, RZ, 0x181f ;  /* 0x00181fff000e7589 */ /* 0x000ea200000e0000 */
[----:B------:R-:W-:Y:S02]  /*c8d0*/  ULDC UR4, c[0x0][0x288] ;  /* 0x0000a20000047ab9 */ /* 0x000fe40000000800 */
[----:B------:R-:W-:Y:S01]  /*c8e0*/  IMAD R5, R6, UR4, RZ ;  /* 0x0000000406057c24 */ /* 0x000fe2000f8e02ff */
[----:B------:R-:W3:Y:S01]  /*c8f0*/  SHFL.IDX PT, R2, R4, RZ, 0x181f ;  /* 0x00181fff04027589 */ /* 0x000ee200000e0000 */
[----:B------:R-:W-:-:S03]  /*c900*/  IMAD R6, R26, 0x80, R23 ;  /* 0x000000801a067824 */ /* 0x000fc600078e0217 */
[----:B------:R-:W-:Y:S01]  /*c910*/  SHFL.IDX PT, R7, R4, 0x1, 0x181f ;  /* 0x00381f0004077f89 */ /* 0x000fe200000e0000 */
[C---:B------:R-:W-:Y:S01]  /*c920*/  VIADD R8, R6.reuse, 0x10 ;  /* 0x0000001006087836 */ /* 0x040fe20000000000 */
[----:B------:R-:W-:-:S13]  /*c930*/  ISETP.GE.AND P2, PT, R6, R5, PT ;  /* 0x000000050600720c */ /* 0x000fda0003f46270 */
[----:B--2---:R-:W-:-:S05]  /*c940*/  @!P2 IADD3 R14, P3, R32, R14, RZ ;  /* 0x0000000e200ea210 */ /* 0x004fca0007f7e0ff */
[----:B---3--:R-:W-:Y:S02]  /*c950*/  @!P2 IMAD.X R3, RZ, RZ, R2, P3 ;  /* 0x000000ffff03a224 */ /* 0x008fe400018e0602 */
[----:B------:R-:W-:Y:S02]  /*c960*/  @!P2 IMAD.MOV.U32 R2, RZ, RZ, R14 ;  /* 0x000000ffff02a224 */ /* 0x000fe400078e000e */
[----:B------:R-:W2:Y:S04]  /*c970*/  SHFL.IDX PT, R14, R0, 0x1, 0x181f ;  /* 0x00381f00000e7f89 */ /* 0x000ea800000e0000 */
[----:B------:R-:W-:Y:S04]  /*c980*/  @!P2 LDGSTS.E.BYPASS.LTC128B.128 [R17+0x20400], desc[UR46][R2.64], !P1 ;  /* 0x204000000211afae */ /* 0x000fe8000c901d6e */
[----:B------:R3:W-:Y:S01]  /*c990*/  @!P2 LDGSTS.E.BYPASS.LTC128B.128 [R17+0x24400], desc[UR46][R2.64+0x80], !P0 ;  /* 0x244000800211afae */ /* 0x0007e2000c101d6e */
[----:B------:R-:W-:Y:S01]  /*c9a0*/  ISETP.GE.AND P2, PT, R8, R5, PT ;  /* 0x000000050800720c */ /* 0x000fe20003f46270 */
[----:B------:R-:W-:-:S12]  /*c9b0*/  VIADD R8, R6, 0x20 ;  /* 0x0000002006087836 */ /* 0x000fd80000000000 */
[----:B--2---:R-:W-:-:S05]  /*c9c0*/  @!P2 IADD3 R14, P3, R32, R14, RZ ;  /* 0x0000000e200ea210 */ /* 0x004fca0007f7e0ff */
[----:B------:R-:W-:Y:S02]  /*c9d0*/  @!P2 IMAD.X R7, RZ, RZ, R7, P3 ;  /* 0x000000ffff07a224 */ /* 0x000fe400018e0607 */
[----:B---3--:R-:W-:Y:S02]  /*c9e0*/  @!P2 IMAD.MOV.U32 R2, RZ, RZ, R14 ;  /* 0x000000ffff02a224 */ /* 0x008fe400078e000e */
[----:B------:R-:W2:Y:S01]  /*c9f0*/  SHFL.IDX PT, R14, R0, 0x2, 0x181f ;  /* 0x00581f00000e7f89 */ /* 0x000ea200000e0000 */
[----:B------:R-:W-:-:S03]  /*ca00*/  @!P2 IMAD.MOV.U32 R3, RZ, RZ, R7 ;  /* 0x000000ffff03a224 */ /* 0x000fc600078e0007 */
[----:B------:R-:W3:Y:S04]  /*ca10*/  SHFL.IDX PT, R7, R4, 0x2, 0x181f ;  /* 0x00581f0004077f89 */ /* 0x000ee800000e0000 */
[----:B------:R-:W-:Y:S04]  /*ca20*/  @!P2 LDGSTS.E.BYPASS.LTC128B.128 [R17+0x20c00], desc[UR46][R2.64], !P1 ;  /* 0x20c000000211afae */ /* 0x000fe8000c901d6e */
[----:B------:R4:W-:Y:S01]  /*ca30*/  @!P2 LDGSTS.E.BYPASS.LTC128B.128 [R17+0x24c00], desc[UR46][R2.64+0x80], !P0 ;  /* 0x24c000800211afae */ /* 0x0009e2000c101d6e */
[----:B------:R-:W-:Y:S01]  /*ca40*/  ISETP.GE.AND P2, PT, R8, R5, PT ;  /* 0x000000050800720c */ /* 0x000fe20003f46270 */
[----:B------:R-:W-:-:S12]  /*ca50*/  VIADD R8, R6, 0x30 ;  /* 0x0000003006087836 */ /* 0x000fd80000000000 */
[----:B--2---:R-:W-:-:S05]  /*ca60*/  @!P2 IADD3 R14, P3, R32, R14, RZ ;  /* 0x0000000e200ea210 */ /* 0x004fca0007f7e0ff */
[----:B---3--:R-:W-:Y:S02]  /*ca70*/  @!P2 IMAD.X R7, RZ, RZ, R7, P3 ;  /* 0x000000ffff07a224 */ /* 0x008fe400018e0607 */
[----:B----4-:R-:W-:Y:S02]  /*ca80*/  @!P2 IMAD.MOV.U32 R2, RZ, RZ, R14 ;  /* 0x000000ffff02a224 */ /* 0x010fe400078e000e */
        /* <DEDUP_REMOVED lines=35> */
[----:B------:R-:W-:-:S13]  /*ccc0*/  ISETP.GE.AND P2, PT, R8, R5, PT ;  /* 0x000000050800720c */ /* 0x000fda0003f46270 */
[----:B--2---:R-:W-:-:S05]  /*ccd0*/  @!P2 IADD3 R14, P3, R32, R14, RZ ;  /* 0x0000000e200ea210 */ /* 0x004fca0007f7e0ff */
[----:B---3--:R-:W-:Y:S02]  /*cce0*/  @!P2 IMAD.X R7, RZ, RZ, R7, P3 ;  /* 0x000000ffff07a224 */ /* 0x008fe400018e0607 */
[----:B----4-:R-:W-:Y:S02]  /*ccf0*/  @!P2 IMAD.MOV.U32 R2, RZ, RZ, R14 ;  /* 0x000000ffff02a224 */ /* 0x010fe400078e000e */
[----:B------:R-:W-:Y:S01]  /*cd00*/  @!P2 IMAD.MOV.U32 R3, RZ, RZ, R7 ;  /* 0x000000ffff03a224 */ /* 0x000fe200078e0007 */
[----:B------:R2:W3:Y:S04]  /*cd10*/  SHFL.IDX PT, R14, R0, 0x7, 0x181f ;  /* 0x00f81f00000e7f89 */ /* 0x0004e800000e0000 */
[----:B------:R2:W-:Y:S04]  /*cd20*/  @!P2 LDGSTS.E.BYPASS.LTC128B.128 [R17+0x23400], desc[UR46][R2.64], !P1 ;  /* 0x234000000211afae */ /* 0x0005e8000c901d6e */
[----:B------:R2:W-:Y:S04]  /*cd30*/  @!P2 LDGSTS.E.BYPASS.LTC128B.128 [R17+0x27400], desc[UR46][R2.64+0x80], !P0 ;  /* 0x274000800211afae */ /* 0x0005e8000c101d6e */
[----:B------:R2:W4:Y:S02]  /*cd40*/  SHFL.IDX PT, R7, R4, 0x7, 0x181f ;  /* 0x00f81f0004077f89 */ /* 0x00052400000e0000 */
.L_x_153:
[----:B------:R-:W-:Y:S01]  /*cd50*/  VIADD R6, R6, 0x70 ;  /* 0x0000007006067836 */ /* 0x000fe20000000000 */
[----:B------:R-:W-:Y:S04]  /*cd60*/  BSSY B0, `(.L_x_57) ;  /* 0x000000c000007945 */ /* 0x000fe80003800000 */
[----:B------:R-:W-:Y:S01]  /*cd70*/  ISETP.GE.AND P2, PT, R6, R5, PT ;  /* 0x000000050600720c */ /* 0x000fe20003f46270 */
[----:B------:R-:W-:-:S05]  /*cd80*/  IMAD.MOV.U32 R5, RZ, RZ, 0x1 ;  /* 0x00000001ff057424 */ /* 0x000fca00078e00ff */
[----:B------:R-:W-:-:S07]  /*cd90*/  SHF.L.U32 R5, R5, 0x1f, RZ ;  /* 0x0000001f05057819 */ /* 0x000fce00000006ff */
[----:B------:R-:W-:Y:S05]  /*cda0*/  @P2 BRA `(.L_x_58) ;  /* 0x00000000001c2947 */ /* 0x000fea0003800000 */
[----:B--23--:R-:W-:-:S05]  /*cdb0*/  IADD3 R2, P2, R32, R14, RZ ;  /* 0x0000000e20027210 */ /* 0x00cfca0007f5e0ff */
[----:B----4-:R-:W-:-:S05]  /*cdc0*/  IMAD.X R3, RZ, RZ, R7, P2 ;  /* 0x000000ffff037224 */ /* 0x010fca00010e0607 */
[----:B------:R-:W-:Y:S01]  /*cdd0*/  @!PT LDS RZ, [RZ] ;  /* 0x00000000fffff984 */ /* 0x000fe20000000800 */
[----:B------:R-:W-:Y:S01]  /*cde0*/  @!PT LDS RZ, [RZ] ;  /* 0x00000000fffff984 */ /* 0x000fe20000000800 */
[----:B------:R-:W-:Y:S01]  /*cdf0*/  @!PT LDS RZ, [RZ] ;  /* 0x00000000fffff984 */ /* 0x000fe20000000800 */
[----:B------:R2:W-:Y:S04]  /*ce00*/  LDGSTS.E.BYPASS.LTC128B.128 [R17+0x23c00], desc[UR46][R2.64], !P1 ;  /* 0x23c0000002117fae */ /* 0x0005e8000c901d6e */
[----:B------:R2:W-:Y:S02]  /*ce10*/  LDGSTS.E.BYPASS.LTC128B.128 [R17+0x27c00], desc[UR46][R2.64+0x80], !P0 ;  /* 0x27c0008002117fae */ /* 0x0005e4000c101d6e */
.L_x_58:
[----:B------:R-:W-:Y:S05]  /*ce20*/  BSYNC B0 ;  /* 0x0000000000007941 */ /* 0x000fea0003800000 */
.L_x_57:
[----:B------:R-:W-:Y:S01]  /*ce30*/  NOP ;  /* 0x0000000000007918 */ /* 0x000fe20000000000 */
[----:B------:R-:W-:Y:S01]  /*ce40*/  SYNCS.ARRIVE.TRANS64.RED.A0T1 RZ, [UR42+0x38800], RZ ;  /* 0x038800ffffff79a7 */ /* 0x000fe2000820042a */
[----:B------:R-:W-:Y:S01]  /*ce50*/  ARRIVES.LDGSTSBAR.64.TRANSCNT [UR42+0x38800] ;  /* 0x03880000ff0079b0 */ /* 0x000fe20008000aaa */
[----:B------:R-:W-:Y:S01]  /*ce60*/  NOP ;  /* 0x0000000000007918 */ /* 0x000fe20000000000 */
[----:B------:R-:W-:Y:S01]  /*ce70*/  SYNCS.ARRIVE.TRANS64.A1T0 RZ, [UR42+0x38800], RZ ;  /* 0x038800ffffff79a7 */ /* 0x000fe2000810002a */
[----:B------:R-:W5:Y:S02]  /*ce80*/  SYNCS.PHASECHK.TRANS64.TRYWAIT P0, [UR42+0x38820], R5 ;  /* 0x03882005ff0075a7 */ /* 0x000f64000800016a */
[----:B-----5:R-:W-:Y:S05]  /*ce90*/  @!P0 BRA `(.L_x_59) ;  /* 0x0000004800608947 */ /* 0x020fea0003800000 */
.L_x_154:
[----:B------:R-:W-:Y:S01]  /*cea0*/  UIADD3 UR4, UR48, -0x2, URZ ;  /* 0xfffffffe30047890 */ /* 0x000fe2000fffe03f */
[----:B------:R-:W-:-:S03]  /*ceb0*/  IMAD.MOV.U32 R33, RZ, RZ, 0x1 ;  /* 0x00000001ff217424 */ /* 0x000fc600078e00ff */
[----:B------:R-:W-:-:S06]  /*cec0*/  UISETP.GE.AND UP0, UPT, UR4, UR45, UPT ;  /* 0x0000002d0400728c */ /* 0x000fcc000bf06270 */
[----:B------:R-:W-:-:S13]  /*ced0*/  PLOP3.LUT P0, PT, PT, PT, UP0, 0x80, 0x0 ;  /* 0x000000000000781c */ /* 0x000fda0003f0f008 */
[----:B------:R-:W-:Y:S05]  /*cee0*/  @!P0 BRA `(.L_x_60) ;  /* 0x0000001800548947 */ /* 0x000fea0003800000 */
[----:B--2---:R-:W2:Y:S04]  /*cef0*/  LDL R4, [R1+0x4] ;  /* 0x0000040001047983 */ /* 0x004ea80000100800 */
[----:B------:R-:W5:Y:S01]  /*cf00*/  LDL R6, [R1+0x10] ;  /* 0x0000100001067983 */ /* 0x000f620000100800 */
[----:B------:R-:W-:-:S04]  /*cf10*/  UIADD3 UR4, UR44, 0x1, URZ ;  /* 0x000000012c047890 */ /* 0x000fc8000fffe03f */
[----:B------:R-:W-:Y:S01]  /*cf20*/  UIMAD UR4, UR4, UR37, URZ ;  /* 0x00000025040472a4 */ /* 0x000fe2000f8e023f */
[----:B------:R-:W-:-:S05]  /*cf30*/  LOP3.LUT R3, RZ, UR41, RZ, 0x33, !PT ;  /* 0x00000029ff037c12 */ /* 0x000fca000f8e33ff */
[----:B------:R-:W-:-:S04]  /*cf40*/  LOP3.LUT R0, RZ, UR4, RZ, 0x33, !PT ;  /* 0x00000004ff007c12 */ /* 0x000fc8000f8e33ff */
[----:B------:R-:W-:Y:S02]  /*cf50*/  VIMNMX R0, R0, R3, !PT ;  /* 0x0000000300007248 */ /* 0x000fe40007fe0100 */
[----:B------:R-:W-:Y:S01]  /*cf60*/  IADD3 R18, R32, R18, R23 ;  /* 0x0000001220127210 */ /* 0x000fe20007ffe017 */
[----:B------:R-:W-:-:S04]  /*cf70*/  IMAD.MOV.U32 R19, RZ, RZ, 0x1 ;  /* 0x00000001ff137424 */ /* 0x000fc800078e00ff */
[----:B------:R-:W-:Y:S01]  /*cf80*/  VIADD R5, R18, 0xfffffe80 ;  /* 0xfffffe8012057836 */ /* 0x000fe20000000000 */
[C---:B------:R-:W-:Y:S01]  /*cf90*/  IADD3 R34, -R0.reuse, -0x2, RZ ;  /* 0xfffffffe00227810 */ /* 0x040fe20007ffe1ff */
[----:B------:R-:W-:Y:S02]  /*cfa0*/  IMAD.MOV.U32 R10, RZ, RZ, RZ ;  /* 0x000000ffff0a7224 */ /* 0x000fe400078e00ff */
[----:B------:R-:W-:Y:S02]  /*cfb0*/  IMAD R28, R0, -0x80, R5 ;  /* 0xffffff80001c7824 */ /* 0x000fe400078e0205 */
[C---:B--2---:R-:W-:Y:S02]  /*cfc0*/  IMAD.IADD R3, R4.reuse, 0x1, R16 ;  /* 0x0000000104037824 */ /* 0x044fe400078e0210 */
[----:B-----5:R-:W-:-:S03]  /*cfd0*/  IMAD.IADD R2, R4, 0x1, R6 ;  /* 0x0000000104027824 */ /* 0x020fc600078e0206 */
[----:B------:R2:W-:Y:S04]  /*cfe0*/  STL [R1+0xc], R3 ;  /* 0x00000c0301007387 */ /* 0x0005e80000100800 */
[----:B------:R2:W-:Y:S02]  /*cff0*/  STL [R1+0x8], R2 ;  /* 0x0000080201007387 */ /* 0x0005e40000100800 */
.L_x_75:
[----:B------:R-:W5:Y:S01]  /*d000*/  LDL R4, [R1] ;  /* 0x0000000001047983 */ /* 0x000f620000100800 */
[----:B0-----:R-:W0:Y:S01]  /*d010*/  LDC R0, c[0x0][0x430] ;  /* 0x00010c00ff007b82 */ /* 0x001e220000000800 */
[----:B----4-:R-:W-:Y:S01]  /*d020*/  IMAD.MOV.U32 R7, RZ, RZ, R28 ;  /* 0x000000ffff077224 */ /* 0x010fe200078e001c */
[----:B------:R-:W-:Y:S01]  /*d030*/  ULDC.64 UR4, c[0x0][0x428] ;  /* 0x00010a0000047ab9 */ /* 0x000fe20000000a00 */
[----:B0-----:R-:W-:-:S13]  /*d040*/  ISETP.NE.AND P0, PT, R0, 0x1, PT ;  /* 0x000000010000780c */ /* 0x001fda0003f05270 */
[----:B--2---:R-:W0:Y:S08]  /*d050*/  @P0 LDC R3, c[0x0][0x434] ;  /* 0x00010d00ff030b82 */ /* 0x004e300000000800 */
[----:B------:R-:W2:Y:S01]  /*d060*/  @P0 LDC R5, c[0x0][0x438] ;  /* 0x00010e00ff050b82 */ /* 0x000ea20000000800 */
[----:B0-----:R-:W-:-:S05]  /*d070*/  @P0 IMAD.HI.U32 R0, R28, R3, RZ ;  /* 0x000000031c000227 */ /* 0x001fca00078e00ff */
[----:B--2---:R-:W-:-:S04]  /*d080*/  @P0 SHF.R.U32.HI R7, RZ, R5, R0 ;  /* 0x00000005ff070219 */ /* 0x004fc80000011600 */
[--C-:B------:R-:W-:Y:S01]  /*d090*/  SHF.R.S32.HI R3, RZ, 0x1f, R7.reuse ;  /* 0x0000001fff037819 */ /* 0x100fe20000011407 */
[----:B------:R-:W-:-:S04]  /*d0a0*/  IMAD.MOV.U32 R2, RZ, RZ, R7 ;  /* 0x000000ffff027224 */ /* 0x000fc800078e0007 */
[----:B------:R-:W-:-:S04]  /*d0b0*/  IMAD.WIDE.U32 R2, R36, UR4, R2 ;  /* 0x0000000424027c25 */ /* 0x000fc8000f8e0002 */
[----:B-----5:R-:W-:-:S04]  /*d0c0*/  IMAD R5, R4, UR4, RZ ;  /* 0x0000000404057c24 */ /* 0x020fc8000f8e02ff */
[----:B------:R-:W-:Y:S01]  /*d0d0*/  IMAD R5, R36, UR5, R5 ;  /* 0x0000000524057c24 */ /* 0x000fe2000f8e0205 */
[----:B------:R-:W-:Y:S02]  /*d0e0*/  ULDC.64 UR4, c[0x0][0x418] ;  /* 0x0001060000047ab9 */ /* 0x000fe40000000a00 */
[----:B------:R-:W-:Y:S01]  /*d0f0*/  LEA R4, P0, R2, UR4, 0x2 ;  /* 0x0000000402047c11 */ /* 0x000fe2000f8010ff */
[----:B------:R-:W-:-:S05]  /*d100*/  IMAD.IADD R3, R5, 0x1, R3 ;  /* 0x0000000105037824 */ /* 0x000fca00078e0203 */
[----:B------:R-:W-:-:S06]  /*d110*/  LEA.HI.X R5, R2, UR5, R3, 0x2, P0 ;  /* 0x0000000502057c11 */ /* 0x000fcc00080f1403 */
[----:B------:R-:W1:Y:S01]  /*d120*/  LDG.E R5, desc[UR46][R4.64] ;  /* 0x0000002e04057981 */ /* 0x000e62000c1e1900 */
[----:B------:R-:W-:-:S06]  /*d130*/  ULOP3.LUT UR6, UR36, 0x2, URZ, 0xfc, !UPT ;  /* 0x0000000224067892 */ /* 0x000fcc000f8efc3f */
[----:B------:R-:W-:Y:S02]  /*d140*/  IMAD.U32 R6, RZ, RZ, UR6 ;  /* 0x00000006ff067e24 */ /* 0x000fe4000f8e00ff */
[----:B------:R-:W-:-:S03]  /*d150*/  VIADD R0, R10, 0x1 ;  /* 0x000000010a007836 */ /* 0x000fc60000000000 */
[----:B------:R-:W-:Y:S02]  /*d160*/  ISETP.NE.AND P2, PT, R6, 0x3, PT ;  /* 0x000000030600780c */ /* 0x000fe40003f45270 */
[----:B------:R-:W-:Y:S01]  /*d170*/  ISETP.NE.AND P1, PT, R0, 0x2, PT ;  /* 0x000000020000780c */ /* 0x000fe20003f25270 */
[----:B------:R-:W-:-:S03]  /*d180*/  VIADD R34, R34, 0xffffffff ;  /* 0xffffffff22227836 */ /* 0x000fc60000000000 */
[----:B------:R-:W-:Y:S02]  /*d190*/  SEL R2, RZ, 0x1, P1 ;  /* 0x00000001ff027807 */ /* 0x000fe40000800000 */
[----:B------:R-:W-:Y:S02]  /*d1a0*/  ISETP.GT.AND P0, PT, R34, UR45, PT ;  /* 0x0000002d22007c0c */ /* 0x000fe4000bf04270 */
[----:B------:R-:W-:Y:S02]  /*d1b0*/  SEL R0, R0, RZ, P1 ;  /* 0x000000ff00007207 */ /* 0x000fe40000800000 */
[----:B------:R-:W-:Y:S02]  /*d1c0*/  LOP3.LUT R33, R19, R2, RZ, 0x3c, !PT ;  /* 0x0000000213217212 */ /* 0x000fe400078e3cff */
[----:B-1----:R-:W-:Y:S01]  /*d1d0*/  SHF.R.S32.HI R20, RZ, 0x1f, R5 ;  /* 0x0000001fff147819 */ /* 0x002fe20000011405 */
[----:B------:R-:W-:Y:S06]  /*d1e0*/  @!P2 BRA `(.L_x_61) ;  /* 0x000000000004a947 */ /* 0x000fec0003800000 */
[----:B------:R-:W-:Y:S01]  /*d1f0*/  BPT.TRAP 0x1 ;  /* 0x000000040000795c */ /* 0x000fe20000300000 */
.L_x_61:
[----:B------:R-:W-:Y:S02]  /*d200*/  LEA R4, R0, UR42, 0x3 ;  /* 0x0000002a00047c11 */ /* 0x000fe4000f8e18ff */
[----:B------:R-:W-:-:S04]  /*d210*/  SHF.L.U32 R21, R33, 0x1f, RZ ;  /* 0x0000001f21157819 */ /* 0x000fc800000006ff */
[----:B------:R-:W0:Y:S02]  /*d220*/  SYNCS.PHASECHK.TRANS64.TRYWAIT P1, [R4+URZ+0x38880], R21 ;  /* 0x03888015040075a7 */ /* 0x000e24000802017f */
[----:B0-----:R-:W-:Y:S05]  /*d230*/  @!P1 BRA `(.L_x_62) ;  /* 0x00000044008c9947 */ /* 0x001fea0003800000 */
.L_x_155:
[----:B------:R-:W-:Y:S01]  /*d240*/  ULDC UR4, c[0x0][0x430] ;  /* 0x00010c0000047ab9 */ /* 0x000fe20000000800 */
[----:B------:R-:W-:Y:S01]  /*d250*/  R2UR UR6, R35 ;  /* 0x00000000230672ca */ /* 0x000fe200000e0000 */
[----:B------:R-:W-:Y:S01]  /*d260*/  UIADD3 UR4, -UR4, URZ, URZ ;  /* 0x0000003f04047290 */ /* 0x000fe2000fffe13f */
[----:B------:R-:W1:Y:S01]  /*d270*/  LDC R11, c[0x0][0x2f4] ;  /* 0x0000bd00ff0b7b82 */ /* 0x000e620000000800 */
[----:B------:R-:W-:-:S04]  /*d280*/  LOP3.LUT P2, RZ, R29, 0x1, RZ, 0xc0, !PT ;  /* 0x000000011dff7812 */ /* 0x000fc8000784c0ff */
[----:B------:R-:W-:Y:S01]  /*d290*/  IMAD R6, R7, UR4, R28 ;  /* 0x0000000407067c24 */ /* 0x000fe2000f8e021c */
[----:B------:R-:W-:-:S04]  /*d2a0*/  ULDC.64 UR4, c[0x0][0x328] ;  /* 0x0000ca0000047ab9 */ /* 0x000fc80000000a00 */
[----:B------:R-:W-:-:S05]  /*d2b0*/  SHF.R.S32.HI R18, RZ, 0x1f, R6 ;  /* 0x0000001fff127819 */ /* 0x000fca0000011406 */
[----:B------:R-:W-:-:S04]  /*d2c0*/  IMAD R3, R18, UR4, RZ ;  /* 0x0000000412037c24 */ /* 0x000fc8000f8e02ff */
[C---:B------:R-:W-:Y:S02]  /*d2d0*/  IMAD R7, R6.reuse, UR5, R3 ;  /* 0x0000000506077c24 */ /* 0x040fe4000f8e0203 */
[----:B------:R-:W-:Y:S01]  /*d2e0*/  IMAD.WIDE.U32 R2, R6, UR4, RZ ;  /* 0x0000000406027c25 */ /* 0x000fe2000f8e00ff */
[----:B------:R-:W-:Y:S01]  /*d2f0*/  ULDC.64 UR4, c[0x0][0x338] ;  /* 0x0000ce0000047ab9 */ /* 0x000fe20000000a00 */
[----:B-1----:R-:W-:Y:S02]  /*d300*/  ISETP.GE.AND P3, PT, R32, R11, PT ;  /* 0x0000000b2000720c */ /* 0x002fe40003f66270 */
        /* <DEDUP_REMOVED lines=12> */
[----:B------:R-:W-:-:S04]  /*d3d0*/  IADD3 R9, P1, R2, UR6, RZ ;  /* 0x0000000602097c10 */ /* 0x000fc8000ff3e0ff */
[----:B------:R-:W-:Y:S01]  /*d3e0*/  IADD3.X R8, R7, UR4, R3, P1, !PT ;  /* 0x0000000407087c10 */ /* 0x000fe20008ffe403 */
[----:B------:R-:W-:-:S03]  /*d3f0*/  UMOV UR4, 0xffffffff ;  /* 0xffffffff00047882 */ /* 0x000fc60000000000 */
[----:B------:R-:W-:Y:S05]  /*d400*/  BRA.DIV UR4, `(.L_x_63) ;  /* 0x00000046042c7947 */ /* 0x000fea000b800000 */
[----:B---3--:R-:W1:Y:S01]  /*d410*/  SHFL.IDX PT, R14, R9, RZ, 0x181f ;  /* 0x00181fff090e7589 */ /* 0x008e6200000e0000 */
[----:B------:R-:W-:-:S03]  /*d420*/  IMAD R7, R0, 0x8000, R17 ;  /* 0x0000800000077824 */ /* 0x000fc600078e0211 */
[----:B------:R-:W2:Y:S01]  /*d430*/  SHFL.IDX PT, R3, R8, RZ, 0x181f ;  /* 0x00181fff08037589 */ /* 0x000ea200000e0000 */
[----:B-1----:R-:W-:-:S03]  /*d440*/  IADD3 R2, P1, R32, R14, RZ ;  /* 0x0000000e20027210 */ /* 0x002fc60007f3e0ff */
[----:B------:R-:W1:Y:S02]  /*d450*/  SHFL.IDX PT, R14, R9, 0x1, 0x181f ;  /* 0x00381f00090e7f89 */ /* 0x000e6400000e0000 */
[----:B--2---:R-:W-:-:S05]  /*d460*/  IMAD.X R3, RZ, RZ, R3, P1 ;  /* 0x000000ffff037224 */ /* 0x004fca00008e0603 */
[----:B------:R-:W-:Y:S04]  /*d470*/  LDGSTS.E.BYPASS.LTC128B.128 [R7+0x10400], desc[UR46][R2.64], !P3 ;  /* 0x1040000002077fae */ /* 0x000fe8000d901d6e */
[----:B------:R2:W-:Y:S04]  /*d480*/  LDGSTS.E.BYPASS.LTC128B.128 [R7+0x14400], desc[UR46][R2.64+0x80], !P2 ;  /* 0x1440008002077fae */ /* 0x0005e8000d101d6e */
[----:B--2---:R-:W2:Y:S01]  /*d490*/  SHFL.IDX PT, R3, R8, 0x1, 0x181f ;  /* 0x00381f0008037f89 */ /* 0x004ea200000e0000 */
        /* <DEDUP_REMOVED lines=31> */
[----:B------:R1:W3:Y:S04]  /*d690*/  SHFL.IDX PT, R14, R9, 0x7, 0x181f ;  /* 0x00f81f00090e7f89 */ /* 0x0002e800000e0000 */
[----:B------:R-:W4:Y:S01]  /*d6a0*/  SHFL.IDX PT, R8, R8, 0x7, 0x181f ;  /* 0x00f81f0008087f89 */ /* 0x000f2200000e0000 */
[----:B--2---:R-:W-:-:S05]  /*d6b0*/  IMAD.X R3, RZ, RZ, R3, P1 ;  /* 0x000000ffff037224 */ /* 0x004fca00008e0603 */
[----:B------:R1:W-:Y:S04]  /*d6c0*/  LDGSTS.E.BYPASS.LTC128B.128 [R7+0x13400], desc[UR46][R2.64], !P3 ;  /* 0x1340000002077fae */ /* 0x0003e8000d901d6e */
[----:B---34-:R1:W-:Y:S02]  /*d6d0*/  LDGSTS.E.BYPASS.LTC128B.128 [R7+0x17400], desc[UR46][R2.64+0x80], !P2 ;  /* 0x1740008002077fae */ /* 0x0183e4000d101d6e */
.L_x_173:
[----:B-1----:R-:W-:Y:S02]  /*d6e0*/  IADD3 R2, P1, R32, R14, RZ ;  /* 0x0000000e20027210 */ /* 0x002fe40007f3e0ff */
[----:B------:R-:W-:-:S03]  /*d6f0*/  R2UR UR4, R4 ;  /* 0x00000000040472ca */ /* 0x000fc600000e0000 */
        /* <DEDUP_REMOVED lines=15> */
.L_x_64:
[----:B------:R1:W-:Y:S01]  /*d7f0*/  SYNCS.ARRIVE.TRANS64.A1T0 RZ, [R4+URZ+0x38870], RZ ;  /* 0x038870ff04ff79a7 */ /* 0x0003e2000810003f */
[----:B------:R-:W-:Y:S05]  /*d800*/  @!P2 BRA `(.L_x_65) ;  /* 0x000000000004a947 */ /* 0x000fea0003800000 */
[----:B------:R-:W-:Y:S01]  /*d810*/  BPT.TRAP 0x1 ;  /* 0x000000040000795c */ /* 0x000fe20000300000 */
.L_x_65:
[----:B------:R-:W2:Y:S02]  /*d820*/  SYNCS.PHASECHK.TRANS64.TRYWAIT P1, [R4+URZ+0x38840], R21 ;  /* 0x03884015040075a7 */ /* 0x000ea4000802017f */
[----:B--2---:R-:W-:Y:S05]  /*d830*/  @!P1 BRA `(.L_x_66) ;  /* 0x0000004800489947 */ /* 0x004fea0003800000 */
.L_x_174:
[----:B------:R-:W-:Y:S01]  /*d840*/  ULDC.64 UR4, c[0x0][0x300] ;  /* 0x0000c00000047ab9 */ /* 0x000fe20000000a00 */
[----:B------:R-:W-:Y:S01]  /*d850*/  R2UR UR6, R35 ;  /* 0x00000000230672ca */ /* 0x000fe200000e0000 */
[----:B------:R-:W-:Y:S01]  /*d860*/  IMAD R3, R18, UR4, RZ ;  /* 0x0000000412037c24 */ /* 0x000fe2000f8e02ff */
[----:B------:R-:W3:Y:S01]  /*d870*/  LDC R8, c[0x0][0x2f4] ;  /* 0x0000bd00ff087b82 */ /* 0x000ee20000000800 */
[----:B------:R-:W-:Y:S02]  /*d880*/  LOP3.LUT P2, RZ, R29, 0x1, RZ, 0xc0, !PT ;  /* 0x000000011dff7812 */ /* 0x000fe4000784c0ff */
        /* <DEDUP_REMOVED lines=14> */
[----:B---3--:R-:W-:-:S03]  /*d970*/  ISETP.GE.AND P3, PT, R32, R8, PT ;  /* 0x000000082000720c */ /* 0x008fc60003f66270 */
[----:B------:R-:W-:Y:S01]  /*d980*/  IMAD.U32 R5, RZ, RZ, UR7 ;  /* 0x00000007ff057e24 */ /* 0x000fe2000f8e00ff */
[----:B------:R-:W-:-:S04]  /*d990*/  IADD3 R7, P1, R2, UR6, RZ ;  /* 0x0000000602077c10 */ /* 0x000fc8000ff3e0ff */
[----:B------:R-:W-:Y:S01]  /*d9a0*/  IADD3.X R6, R5, UR4, R3, P1, !PT ;  /* 0x0000000405067c10 */ /* 0x000fe20008ffe403 */
[----:B------:R-:W-:-:S03]  /*d9b0*/  UMOV UR4, 0xffffffff ;  /* 0xffffffff00047882 */ /* 0x000fc60000000000 */
[----:B------:R-:W-:Y:S05]  /*d9c0*/  BRA.DIV UR4, `(.L_x_67) ;  /* 0x0000004604f87947 */ /* 0x000fea000b800000 */
[----:B------:R-:W3:Y:S01]  /*d9d0*/  SHFL.IDX PT, R14, R7, RZ, 0x181f ;  /* 0x00181fff070e7589 */ /* 0x000ee200000e0000 */
[----:B------:R-:W-:-:S03]  /*d9e0*/  IMAD R5, R0, 0x8000, R37 ;  /* 0x0000800000057824 */ /* 0x000fc600078e0225 */
[----:B------:R-:W4:Y:S01]  /*d9f0*/  SHFL.IDX PT, R3, R6, RZ, 0x181f ;  /* 0x00181fff06037589 */ /* 0x000f2200000e0000 */
[----:B------:R-:W-:-:S03]  /*da00*/  VIADD R5, R5, UR42 ;  /* 0x0000002a05057c36 */ /* 0x000fc60008000000 */
[----:B0-2---:R-:W0:Y:S04]  /*da10*/  SHFL.IDX PT, R21, R7, 0x1, 0x181f ;  /* 0x00381f0007157f89 */ /* 0x005e2800000e0000 */
[----:B------:R-:W2:Y:S04]  /*da20*/  SHFL.IDX PT, R8, R6, 0x1, 0x181f ;  /* 0x00381f0006087f89 */ /* 0x000ea800000e0000 */
[----:B------:R-:W-:Y:S04]  /*da30*/  SHFL.IDX PT, R9, R6, 0x2, 0x181f ;  /* 0x00581f0006097f89 */ /* 0x000fe800000e0000 */
[----:B------:R-:W-:Y:S01]  /*da40*/  SHFL.IDX PT, R11, R7, 0x3, 0x181f ;  /* 0x00781f00070b7f89 */ /* 0x000fe200000e0000 */
[----:B---3--:R-:W-:-:S03]  /*da50*/  IADD3 R2, P1, R32, R14, RZ ;  /* 0x0000000e20027210 */ /* 0x008fc60007f3e0ff */
[----:B------:R-:W3:Y:S02]  /*da60*/  SHFL.IDX PT, R14, R7, 0x2, 0x181f ;  /* 0x00581f00070e7f89 */ /* 0x000ee400000e0000 */
[----:B----4-:R-:W-:-:S05]  /*da70*/  IMAD.X R3, RZ, RZ, R3, P1 ;  /* 0x000000ffff037224 */ /* 0x010fca00008e0603 */
[----:B------:R-:W-:Y:S04]  /*da80*/  LDGSTS.E.BYPASS.LTC128B.128 [R5+0x28400], desc[UR46][R2.64], !P3 ;  /* 0x2840000002057fae */ /* 0x000fe8000d901d6e */
[----:B------:R0:W-:Y:S02]  /*da90*/  LDGSTS.E.BYPASS.LTC128B.128 [R5+0x2c400], desc[UR46][R2.64+0x80], !P2 ;  /* 0x2c40008002057fae */ /* 0x0001e4000d101d6e */
[----:B0-----:R-:W-:Y:S02]  /*daa0*/  IADD3 R2, P1, R32, R21, RZ ;  /* 0x0000001520027210 */ /* 0x001fe40007f3e0ff */
[----:B------:R-:W-:Y:S03]  /*dab0*/  SHFL.IDX PT, R21, R7, 0x4, 0x181f ;  /* 0x00981f0007157f89 */ /* 0x000fe600000e0000 */
[----:B--2---:R-:W-:-:S02]  /*dac0*/  IMAD.X R3, RZ, RZ, R8, P1 ;  /* 0x000000ffff037224 */ /* 0x004fc400008e0608 */
[----:B------:R-:W0:Y:S04]  /*dad0*/  SHFL.IDX PT, R8, R6, 0x3, 0x181f ;  /* 0x00781f0006087f89 */ /* 0x000e2800000e0000 */
[----:B------:R-:W-:Y:S04]  /*dae0*/  LDGSTS.E.BYPASS.LTC128B.128 [R5+0x28c00], desc[UR46][R2.64], !P3 ;  /* 0x28c0000002057fae */ /* 0x000fe8000d901d6e */
[----:B------:R3:W-:Y:S02]  /*daf0*/  LDGSTS.E.BYPASS.LTC128B.128 [R5+0x2cc00], desc[UR46][R2.64+0x80], !P2 ;  /* 0x2cc0008002057fae */ /* 0x0007e4000d101d6e */
[----:B---3--:R-:W-:-:S02]  /*db00*/  IADD3 R2, P1, R32, R14, RZ ;  /* 0x0000000e20027210 */ /* 0x008fc40007f3e0ff */
[----:B------:R-:W-:Y:S03]  /*db10*/  SHFL.IDX PT, R14, R7, 0x5, 0x181f ;  /* 0x00b81f00070e7f89 */ /* 0x000fe600000e0000 */
[----:B------:R-:W-:Y:S02]  /*db20*/  IMAD.X R3, RZ, RZ, R9, P1 ;  /* 0x000000ffff037224 */ /* 0x000fe400008e0609 */
[----:B------:R-:W-:Y:S04]  /*db30*/  SHFL.IDX PT, R9, R6, 0x5, 0x181f ;  /* 0x00b81f0006097f89 */ /* 0x000fe800000e0000 */
[----:B------:R-:W-:Y:S04]  /*db40*/  LDGSTS.E.BYPASS.LTC128B.128 [R5+0x29400], desc[UR46][R2.64], !P3 ;  /* 0x2940000002057fae */ /* 0x000fe8000d901d6e */
[----:B------:R2:W-:Y:S02]  /*db50*/  LDGSTS.E.BYPASS.LTC128B.128 [R5+0x2d400], desc[UR46][R2.64+0x80], !P2 ;  /* 0x2d40008002057fae */ /* 0x0005e4000d101d6e */
[----:B--2---:R-:W-:-:S02]  /*db60*/  IADD3 R2, P1, R32, R11, RZ ;  /* 0x0000000b20027210 */ /* 0x004fc40007f3e0ff */
[----:B------:R-:W-:Y:S03]  /*db70*/  SHFL.IDX PT, R11, R7, 0x6, 0x181f ;  /* 0x00d81f00070b7f89 */ /* 0x000fe600000e0000 */
[----:B0-----:R-:W-:Y:S02]  /*db80*/  IMAD.X R3, RZ, RZ, R8, P1 ;  /* 0x000000ffff037224 */ /* 0x001fe400008e0608 */
[----:B------:R-:W0:Y:S04]  /*db90*/  SHFL.IDX PT, R8, R6, 0x4, 0x181f ;  /* 0x00981f0006087f89 */ /* 0x000e2800000e0000 */
[----:B------:R-:W-:Y:S04]  /*dba0*/  LDGSTS.E.BYPASS.LTC128B.128 [R5+0x29c00], desc[UR46][R2.64], !P3 ;  /* 0x29c0000002057fae */ /* 0x000fe8000d901d6e */
[----:B------:R2:W-:Y:S02]  /*dbb0*/  LDGSTS.E.BYPASS.LTC128B.128 [R5+0x2dc00], desc[UR46][R2.64+0x80], !P2 ;  /* 0x2dc0008002057fae */ /* 0x0005e4000d101d6e */
[----:B--2---:R-:W-:-:S05]  /*dbc0*/  IADD3 R2, P1, R32, R21, RZ ;  /* 0x0000001520027210 */ /* 0x004fca0007f3e0ff */
[----:B0-----:R-:W-:Y:S02]  /*dbd0*/  IMAD.X R3, RZ, RZ, R8, P1 ;  /* 0x000000ffff037224 */ /* 0x001fe400008e0608 */
[----:B------:R-:W0:Y:S04]  /*dbe0*/  SHFL.IDX PT, R8, R6, 0x6, 0x181f ;  /* 0x00d81f0006087f89 */ /* 0x000e2800000e0000 */
[----:B------:R-:W-:Y:S04]  /*dbf0*/  LDGSTS.E.BYPASS.LTC128B.128 [R5+0x2a400], desc[UR46][R2.64], !P3 ;  /* 0x2a40000002057fae */ /* 0x000fe8000d901d6e */
[----:B------:R2:W-:Y:S04]  /*dc00*/  LDGSTS.E.BYPASS.LTC128B.128 [R5+0x2e400], desc[UR46][R2.64+0x80], !P2 ;  /* 0x2e40008002057fae */ /* 0x0005e8000d101d6e */
[----:B------:R-:W3:Y:S01]  /*dc10*/  SHFL.IDX PT, R6, R6, 0x7, 0x181f ;  /* 0x00f81f0006067f89 */ /* 0x000ee200000e0000 */
[----:B--2---:R-:W-:-:S03]  /*dc20*/  IADD3 R2, P1, R32, R14, RZ ;  /* 0x0000000e20027210 */ /* 0x004fc60007f3e0ff */
[----:B------:R2:W4:Y:S02]  /*dc30*/  SHFL.IDX PT, R14, R7, 0x7, 0x181f ;  /* 0x00f81f00070e7f89 */ /* 0x00052400000e0000 */
[----:B------:R-:W-:-:S05]  /*dc40*/  IMAD.X R3, RZ, RZ, R9, P1 ;  /* 0x000000ffff037224 */ /* 0x000fca00008e0609 */
[----:B------:R-:W-:Y:S04]  /*dc50*/  LDGSTS.E.BYPASS.LTC128B.128 [R5+0x2ac00], desc[UR46][R2.64], !P3 ;  /* 0x2ac0000002057fae */ /* 0x000fe8000d901d6e */
[----:B------:R5:W-:Y:S02]  /*dc60*/  LDGSTS.E.BYPASS.LTC128B.128 [R5+0x2ec00], desc[UR46][R2.64+0x80], !P2 ;  /* 0x2ec0008002057fae */ /* 0x000be4000d101d6e */
[----:B-----5:R-:W-:-:S05]  /*dc70*/  IADD3 R2, P1, R32, R11, RZ ;  /* 0x0000000b20027210 */ /* 0x020fca0007f3e0ff */
[----:B0-----:R-:W-:-:S05]  /*dc80*/  IMAD.X R3, RZ, RZ, R8, P1 ;  /* 0x000000ffff037224 */ /* 0x001fca00008e0608 */
[----:B------:R2:W-:Y:S04]  /*dc90*/  LDGSTS.E.BYPASS.LTC128B.128 [R5+0x2b400], desc[UR46][R2.64], !P3 ;  /* 0x2b40000002057fae */ /* 0x0005e8000d901d6e */
[----:B---34-:R2:W-:Y:S02]  /*dca0*/  LDGSTS.E.BYPASS.LTC128B.128 [R5+0x2f400], desc[UR46][R2.64+0x80], !P2 ;  /* 0x2f40008002057fae */ /* 0x0185e4000d101d6e */
.L_x_192:
[----:B--2---:R-:W-:Y:S02]  /*dcb0*/  IADD3 R2, P1, R32, R14, RZ ;  /* 0x0000000e20027210 */ /* 0x004fe40007f3e0ff */
        /* <DEDUP_REMOVED lines=14> */
[----:B0-----:R-:W-:Y:S05]  /*dda0*/  @!P2 BRA `(.L_x_68) ;  /* 0x000000000004a947 */ /* 0x001fea0003800000 */
[----:B------:R-:W-:Y:S01]  /*ddb0*/  BPT.TRAP 0x1 ;  /* 0x000000040000795c */ /* 0x000fe20000300000 */
.L_x_68:
[----:B------:R-:W-:Y:S01]  /*ddc0*/  IMAD.U32 R2, RZ, RZ, UR36 ;  /* 0x00000024ff027e24 */ /* 0x000fe2000f8e00ff */
[----:B------:R0:W-:Y:S04]  /*ddd0*/  SYNCS.ARRIVE.TRANS64.A1T0 RZ, [R4+URZ+0x38830], RZ ;  /* 0x038830ff04ff79a7 */ /* 0x0001e8000810003f */
[----:B------:R-:W-:-:S04]  /*dde0*/  LOP3.LUT R2, R2, 0x1, RZ, 0xfc, !PT ;  /* 0x0000000102027812 */ /* 0x000fc800078efcff */
[----:B------:R-:W-:-:S13]  /*ddf0*/  ISETP.NE.AND P1, PT, R2, 0x3, PT ;  /* 0x000000030200780c */ /* 0x000fda0003f25270 */
[----:B0-----:R-:W-:Y:S05]  /*de00*/  @!P1 BRA `(.L_x_69) ;  /* 0x0000000000049947 */ /* 0x001fea0003800000 */
[----:B------:R-:W-:Y:S01]  /*de10*/  BPT.TRAP 0x1 ;  /* 0x000000040000795c */ /* 0x000fe20000300000 */
.L_x_69:
[----:B------:R-:W-:Y:S02]  /*de20*/  LOP3.LUT R3, R19, 0x1, RZ, 0x3c, !PT ;  /* 0x0000000113037812 */ /* 0x000fe400078e3cff */
[----:B------:R-:W-:Y:S02]  /*de30*/  LEA R18, R10, UR42, 0x3 ;  /* 0x0000002a0a127c11 */ /* 0x000fe4000f8e18ff */
[----:B------:R-:W-:-:S04]  /*de40*/  SHF.L.U32 R3, R3, 0x1f, RZ ;  /* 0x0000001f03037819 */ /* 0x000fc800000006ff */
[----:B------:R-:W0:Y:S02]  /*de50*/  SYNCS.PHASECHK.TRANS64.TRYWAIT P2, [R18+URZ+0x38870], R3 ;  /* 0x03887003120075a7 */ /* 0x000e24000804017f */
[----:B0-----:R-:W-:Y:S05]  /*de60*/  @!P2 BRA `(.L_x_70) ;  /* 0x0000004c0014a947 */ /* 0x001fea0003800000 */
.L_x_193:
[----:B------:R-:W-:-:S06]  /*de70*/  ULOP3.LUT UR4, UR36, 0x2, URZ, 0xfc, !UPT ;  /* 0x0000000224047892 */ /* 0x000fcc000f8efc3f */
[----:B------:R-:W-:-:S05]  /*de80*/  IMAD.U32 R2, RZ, RZ, UR4 ;  /* 0x00000004ff027e24 */ /* 0x000fca000f8e00ff */
[----:B------:R-:W-:-:S13]  /*de90*/  ISETP.NE.AND P2, PT, R2, 0x3, PT ;  /* 0x000000030200780c */ /* 0x000fda0003f45270 */
[----:B------:R-:W-:Y:S05]  /*dea0*/  @!P2 BRA `(.L_x_71) ;  /* 0x000000000004a947 */ /* 0x000fea0003800000 */
[----:B------:R-:W-:Y:S01]  /*deb0*/  BPT.TRAP 0x1 ;  /* 0x000000040000795c */ /* 0x000fe20000300000 */
.L_x_71:
[----:B------:R-:W-:Y:S01]  /*dec0*/  SHF.L.U32 R5, R19, 0x1f, RZ ;  /* 0x0000001f13057819 */ /* 0x000fe200000006ff */
[----:B0-----:R-:W-:-:S03]  /*ded0*/  IMAD.SHL.U32 R3, R10, 0x8000, RZ ;  /* 0x000080000a037824 */ /* 0x001fc600078e00ff */
[----:B------:R-:W0:Y:S02]  /*dee0*/  SYNCS.PHASECHK.TRANS64.TRYWAIT P2, [R18+URZ+0x38860], R5 ;  /* 0x03886005120075a7 */ /* 0x000e24000804017f */
[----:B0-----:R-:W-:Y:S05]  /*def0*/  @!P2 BRA `(.L_x_72) ;  /* 0x0000004c0004a947 */ /* 0x001fea0003800000 */
.L_x_194:
[----:B------:R-:W2:Y:S01]  /*df00*/  LDL R2, [R1+0xc] ;  /* 0x00000c0001027983 */ /* 0x000ea20000100800 */
[----:B-1----:R-:W-:Y:S01]  /*df10*/  LOP3.LUT R4, R3, R16, RZ, 0xfc, !PT ;  /* 0x0000001003047212 */ /* 0x002fe200078efcff */
[----:B------:R-:W-:Y:S05]  /*df20*/  WARPSYNC.ALL ;  /* 0x0000000000007948 */ /* 0x000fea0003800000 */
[----:B0-----:R-:W0:Y:S01]  /*df30*/  LDSM.16.MT88.4 R4, [R4+UR42+0x10400] ;  /* 0x0104002a0404783b */ /* 0x001e220008004200 */
[----:B------:R-:W-:Y:S02]  /*df40*/  IADD3 R19, R30, R3, R31 ;  /* 0x000000031e137210 */ /* 0x000fe40007ffe01f */
[----:B0-----:R-:W-:-:S02]  /*df50*/  PRMT R12, R4, 0x6420, R5 ;  /* 0x00006420040c7816 */ /* 0x001fc40000000005 */
[----:B------:R-:W-:Y:S02]  /*df60*/  PRMT R13, R4, 0x7531, R5 ;  /* 0x00007531040d7816 */ /* 0x000fe40000000005 */
[C-C-:B------:R-:W-:Y:S02]  /*df70*/  PRMT R14, R6.reuse, 0x6420, R7.reuse ;  /* 0x00006420060e7816 */ /* 0x140fe40000000007 */
[----:B------:R-:W-:Y:S02]  /*df80*/  PRMT R15, R6, 0x7531, R7 ;  /* 0x00007531060f7816 */ /* 0x000fe40000000007 */
[----:B--2---:R-:W-:-:S05]  /*df90*/  IADD3 R2, R2, UR42, R3 ;  /* 0x0000002a02027c10 */ /* 0x004fca000fffe003 */
[----:B------:R-:W0:Y:S04]  /*dfa0*/  LDSM.16.MT88.4 R8, [R2+0x10400] ;  /* 0x010400000208783b */ /* 0x000e280000004200 */
[----:B------:R-:W-:Y:S01]  /*dfb0*/  STSM.16.M88.4 [R19], R12 ;  /* 0x0000000c13007844 */ /* 0x000fe20000000200 */
[C-C-:B0-----:R-:W-:Y:S02]  /*dfc0*/  PRMT R20, R8.reuse, 0x6420, R9.reuse ;  /* 0x0000642008147816 */ /* 0x141fe40000000009 */
[----:B------:R-:W-:Y:S02]  /*dfd0*/  PRMT R21, R8, 0x7531, R9 ;  /* 0x0000753108157816 */ /* 0x000fe40000000009 */
[C-C-:B------:R-:W-:Y:S02]  /*dfe0*/  PRMT R22, R10.reuse, 0x6420, R11.reuse ;  /* 0x000064200a167816 */ /* 0x140fe4000000000b */
[----:B------:R-:W-:-:S05]  /*dff0*/  PRMT R23, R10, 0x7531, R11 ;  /* 0x000075310a177816 */ /* 0x000fca000000000b */
[----:B------:R0:W-:Y:S01]  /*e000*/  STSM.16.M88.4 [R19+0x2000], R20 ;  /* 0x0020001413007844 */ /* 0x0001e20000000200 */
[----:B------:R-:W-:-:S03]  /*e010*/  VIADD R5, R3, 0x4000 ;  /* 0x0000400003057836 */ /* 0x000fc60000000000 */
[----:B------:R-:W1:Y:S04]  /*e020*/  LDSM.16.MT88.4 R8, [R2+0x14400] ;  /* 0x014400000208783b */ /* 0x000e680000004200 */
[----:B0-----:R-:W2:Y:S01]  /*e030*/  LDL R23, [R1+0x10] ;  /* 0x0000100001177983 */ /* 0x001ea20000100800 */
[----:B------:R-:W-:-:S06]  /*e040*/  LOP3.LUT R5, R5, R16, RZ, 0xfc, !PT ;  /* 0x0000001005057212 */ /* 0x000fcc00078efcff */
[----:B------:R-:W0:Y:S01]  /*e050*/  LDSM.16.MT88.4 R4, [R5+UR42+0x10400] ;  /* 0x0104002a0504783b */ /* 0x000e220008004200 */
[C-C-:B-1----:R-:W-:Y:S02]  /*e060*/  PRMT R24, R8.reuse, 0x6420, R9.reuse ;  /* 0x0000642008187816 */ /* 0x142fe40000000009 */
[----:B------:R-:W-:Y:S02]  /*e070*/  PRMT R25, R8, 0x7531, R9 ;  /* 0x0000753108197816 */ /* 0x000fe40000000009 */
[C-C-:B------:R-:W-:Y:S02]  /*e080*/  PRMT R26, R10.reuse, 0x6420, R11.reuse ;  /* 0x000064200a1a7816 */ /* 0x140fe4000000000b */
[----:B------:R-:W-:Y:S02]  /*e090*/  PRMT R27, R10, 0x7531, R11 ;  /* 0x000075310a1b7816 */ /* 0x000fe4000000000b */
[C-C-:B0-----:R-:W-:Y:S02]  /*e0a0*/  PRMT R12, R4.reuse, 0x6420, R5.reuse ;  /* 0x00006420040c7816 */ /* 0x141fe40000000005 */
[----:B------:R-:W-:Y:S01]  /*e0b0*/  PRMT R13, R4, 0x7531, R5 ;  /* 0x00007531040d7816 */ /* 0x000fe20000000005 */
[----:B------:R-:W-:Y:S01]  /*e0c0*/  VIADD R5, R3, 0x1000 ;  /* 0x0000100003057836 */ /* 0x000fe20000000000 */
[----:B------:R-:W-:-:S02]  /*e0d0*/  PRMT R14, R6, 0x6420, R7 ;  /* 0x00006420060e7816 */ /* 0x000fc40000000007 */
[----:B------:R-:W-:Y:S02]  /*e0e0*/  PRMT R15, R6, 0x7531, R7 ;  /* 0x00007531060f7816 */ /* 0x000fe40000000007 */
[----:B------:R-:W-:-:S03]  /*e0f0*/  LOP3.LUT R5, R5, R16, RZ, 0xfc, !PT ;  /* 0x0000001005057212 */ /* 0x000fc600078efcff */
[----:B------:R-:W-:Y:S04]  /*e100*/  STSM.16.M88.4 [R19+0x4000], R12 ;  /* 0x0040000c13007844 */ /* 0x000fe80000000200 */
[----:B------:R-:W-:Y:S04]  /*e110*/  STSM.16.M88.4 [R19+0x6000], R24 ;  /* 0x0060001813007844 */ /* 0x000fe80000000200 */
[----:B------:R-:W0:Y:S04]  /*e120*/  LDSM.16.MT88.4 R4, [R5+UR42+0x10400] ;  /* 0x0104002a0504783b */ /* 0x000e280008004200 */
[----:B------:R-:W1:Y:S01]  /*e130*/  LDSM.16.MT88.4 R8, [R2+0x11400] ;  /* 0x011400000208783b */ /* 0x000e620000004200 */
[----:B0-----:R-:W-:-:S02]  /*e140*/  PRMT R14, R6, 0x6420, R7 ;  /* 0x00006420060e7816 */ /* 0x001fc40000000007 */
[----:B------:R-:W-:Y:S02]  /*e150*/  PRMT R15, R6, 0x7531, R7 ;  /* 0x00007531060f7816 */ /* 0x000fe40000000007 */
[C-C-:B------:R-:W-:Y:S02]  /*e160*/  PRMT R12, R4.reuse, 0x6420, R5.reuse ;  /* 0x00006420040c7816 */ /* 0x140fe40000000005 */
[----:B------:R-:W-:Y:S02]  /*e170*/  PRMT R13, R4, 0x7531, R5 ;  /* 0x00007531040d7816 */ /* 0x000fe40000000005 */
[C-C-:B-1----:R-:W-:Y:S02]  /*e180*/  PRMT R20, R8.reuse, 0x6420, R9.reuse ;  /* 0x0000642008147816 */ /* 0x142fe40000000009 */
[----:B------:R-:W-:Y:S02]  /*e190*/  PRMT R21, R8, 0x7531, R9 ;  /* 0x0000753108157816 */ /* 0x000fe40000000009 */
[----:B------:R-:W-:-:S02]  /*e1a0*/  PRMT R22, R10, 0x6420, R11 ;  /* 0x000064200a167816 */ /* 0x000fc4000000000b */
[----:B--2---:R-:W-:Y:S02]  /*e1b0*/  IADD3 R7, R31, R3, R23 ;  /* 0x000000031f077210 */ /* 0x004fe40007ffe017 */
[----:B------:R-:W-:-:S03]  /*e1c0*/  PRMT R23, R10, 0x7531, R11 ;  /* 0x000075310a177816 */ /* 0x000fc6000000000b */
[----:B------:R-:W-:-:S05]  /*e1d0*/  IMAD.IADD R19, R30, 0x1, R7 ;  /* 0x000000011e137824 */ /* 0x000fca00078e0207 */
[----:B------:R-:W-:Y:S04]  /*e1e0*/  STSM.16.M88.4 [R19], R12 ;  /* 0x0000000c13007844 */ /* 0x000fe80000000200 */
        /* <DEDUP_REMOVED lines=35> */
[----:B------:R-:W-:Y:S01]  /*e420*/  LOP3.LUT R5, R5, R16, RZ, 0xfc, !PT ;  /* 0x0000001005057212 */ /* 0x000fe200078efcff */
[----:B------:R-:W-:-:S05]  /*e430*/  ULOP3.LUT UR4, UR36, 0x2, URZ, 0xfc, !UPT ;  /* 0x0000000224047892 */ /* 0x000fca000f8efc3f */
        /* <DEDUP_REMOVED lines=19> */
[----:B-1----:R-:W-:Y:S02]  /*e570*/  PRMT R4, R8, 0x6420, R9 ;  /* 0x0000642008047816 */ /* 0x002fe40000000009 */
[C-C-:B------:R-:W-:Y:S02]  /*e580*/  PRMT R6, R10.reuse, 0x6420, R11.reuse ;  /* 0x000064200a067816 */ /* 0x140fe4000000000b */
[----:B------:R-:W-:-:S02]  /*e590*/  PRMT R7, R10, 0x7531, R11 ;  /* 0x000075310a077816 */ /* 0x000fc4000000000b */
[----:B--2---:R-:W-:Y:S01]  /*e5a0*/  IADD3 R5, R31, R23, R3 ;  /* 0x000000171f057210 */ /* 0x004fe20007ffe003 */
[----:B------:R-:W-:Y:S02]  /*e5b0*/  VIADD R3, R3, 0x7000 ;  /* 0x0000700003037836 */ /* 0x000fe40000000000 */
[----:B------:R-:W-:Y:S02]  /*e5c0*/  IMAD.U32 R23, RZ, RZ, UR4 ;  /* 0x00000004ff177e24 */ /* 0x000fe4000f8e00ff */
[----:B------:R-:W-:Y:S01]  /*e5d0*/  IMAD.IADD R19, R30, 0x1, R5 ;  /* 0x000000011e137824 */ /* 0x000fe200078e0205 */
[----:B------:R-:W-:Y:S02]  /*e5e0*/  PRMT R5, R8, 0x7531, R9 ;  /* 0x0000753108057816 */ /* 0x000fe40000000009 */
[----:B------:R-:W-:Y:S02]  /*e5f0*/  LOP3.LUT R3, R3, R16, RZ, 0xfc, !PT ;  /* 0x0000001003037212 */ /* 0x000fe400078efcff */
[----:B------:R-:W-:Y:S01]  /*e600*/  STSM.16.M88.4 [R19], R12 ;  /* 0x0000000c13007844 */ /* 0x000fe20000000200 */
[----:B------:R-:W-:-:S03]  /*e610*/  ISETP.NE.AND P2, PT, R23, 0x3, PT ;  /* 0x000000031700780c */ /* 0x000fc60003f45270 */
[----:B------:R-:W-:Y:S04]  /*e620*/  STSM.16.M88.4 [R19+0x2000], R4 ;  /* 0x0020000413007844 */ /* 0x000fe80000000200 */
[----:B------:R-:W0:Y:S04]  /*e630*/  LDSM.16.MT88.4 R4, [R3+UR42+0x10400] ;  /* 0x0104002a0304783b */ /* 0x000e280008004200 */
[----:B------:R-:W1:Y:S01]  /*e640*/  LDSM.16.MT88.4 R8, [R2+0x17400] ;  /* 0x017400000208783b */ /* 0x000e620000004200 */
[C-C-:B0-----:R-:W-:Y:S02]  /*e650*/  PRMT R12, R4.reuse, 0x6420, R5.reuse ;  /* 0x00006420040c7816 */ /* 0x141fe40000000005 */
[----:B------:R-:W-:-:S02]  /*e660*/  PRMT R13, R4, 0x7531, R5 ;  /* 0x00007531040d7816 */ /* 0x000fc40000000005 */
[C-C-:B------:R-:W-:Y:S02]  /*e670*/  PRMT R14, R6.reuse, 0x6420, R7.reuse ;  /* 0x00006420060e7816 */ /* 0x140fe40000000007 */
[----:B------:R-:W-:Y:S02]  /*e680*/  PRMT R15, R6, 0x7531, R7 ;  /* 0x00007531060f7816 */ /* 0x000fe40000000007 */
[C-C-:B-1----:R-:W-:Y:S02]  /*e690*/  PRMT R4, R8.reuse, 0x6420, R9.reuse ;  /* 0x0000642008047816 */ /* 0x142fe40000000009 */
[----:B------:R-:W-:Y:S01]  /*e6a0*/  PRMT R5, R8, 0x7531, R9 ;  /* 0x0000753108057816 */ /* 0x000fe20000000009 */
[----:B------:R0:W-:Y:S01]  /*e6b0*/  STSM.16.M88.4 [R19+0x4000], R12 ;  /* 0x0040000c13007844 */ /* 0x0001e20000000200 */
[C-C-:B------:R-:W-:Y:S02]  /*e6c0*/  PRMT R6, R10.reuse, 0x6420, R11.reuse ;  /* 0x000064200a067816 */ /* 0x140fe4000000000b */
[----:B------:R-:W-:-:S05]  /*e6d0*/  PRMT R7, R10, 0x7531, R11 ;  /* 0x000075310a077816 */ /* 0x000fca000000000b */
[----:B------:R0:W-:Y:S01]  /*e6e0*/  STSM.16.M88.4 [R19+0x6000], R4 ;  /* 0x0060000413007844 */ /* 0x0001e20000000200 */
[----:B------:R-:W-:Y:S01]  /*e6f0*/  @!PT LDS RZ, [RZ] ;  /* 0x00000000fffff984 */ /* 0x000fe20000000800 */
[----:B------:R-:W-:Y:S01]  /*e700*/  @!PT LDS RZ, [RZ] ;  /* 0x00000000fffff984 */ /* 0x000fe20000000800 */
[----:B------:R-:W-:Y:S01]  /*e710*/  @!PT LDS RZ, [RZ] ;  /* 0x00000000fffff984 */ /* 0x000fe20000000800 */
[----:B------:R-:W-:Y:S01]  /*e720*/  @!PT LDS RZ, [RZ] ;  /* 0x00000000fffff984 */ /* 0x000fe20000000800 */
[----:B------:R1:W-:Y:S06]  /*e730*/  MEMBAR.ALL.CTA ;  /* 0x0000000000007992 */ /* 0x0003ec0000008000 */
[----:B-1----:R-:W1:Y:S01]  /*e740*/  FENCE.VIEW.ASYNC.S ;  /* 0x00000000000073c6 */ /* 0x002e620000000000 */
[----:B------:R-:W-:Y:S05]  /*e750*/  @!P2 BRA `(.L_x_73) ;  /* 0x000000000004a947 */ /* 0x000fea0003800000 */
[----:B------:R-:W-:Y:S01]  /*e760*/  BPT.TRAP 0x1 ;  /* 0x000000040000795c */ /* 0x000fe20000300000 */
.L_x_73:
[----:B-1----:R1:W-:Y:S01]  /*e770*/  SYNCS.ARRIVE.TRANS64.A1T0 RZ, [R18+URZ+0x38850], RZ ;  /* 0x038850ff12ff79a7 */ /* 0x0023e2000810003f */
[----:B------:R-:W-:Y:S06]  /*e780*/  BAR.SYNC.DEFER_BLOCKING 0x2, 0x80 ;  /* 0x0082000000007b1d */ /* 0x000fec0000010000 */
[----:B------:R-:W-:Y:S05]  /*e790*/  @!P1 BRA `(.L_x_74) ;  /* 0x0000000000049947 */ /* 0x000fea0003800000 */
[----:B------:R-:W-:Y:S01]  /*e7a0*/  BPT.TRAP 0x1 ;  /* 0x000000040000795c */ /* 0x000fe20000300000 */
.L_x_74:
[----:B------:R-:W2:Y:S01]  /*e7b0*/  S2R R2, SR_CgaCtaId ;  /* 0x0000000000027919 */ /* 0x000ea20000008800 */
[----:B-1----:R-:W-:Y:S02]  /*e7c0*/  VIADD R18, R18, 0x38880 ;  /* 0x0003888012127836 */ /* 0x002fe40000000000 */
[----:B------:R-:W-:Y:S02]  /*e7d0*/  VIADD R28, R28, 0xffffff80 ;  /* 0xffffff801c1c7836 */ /* 0x000fe40000000000 */
[----:B0-----:R-:W-:Y:S02]  /*e7e0*/  IMAD.MOV.U32 R19, RZ, RZ, R33 ;  /* 0x000000ffff137224 */ /* 0x001fe400078e0021 */
[----:B------:R-:W-:Y:S01]  /*e7f0*/  IMAD.MOV.U32 R10, RZ, RZ, R0 ;  /* 0x000000ffff0a7224 */ /* 0x000fe200078e0000 */
[----:B--2---:R-:W-:-:S04]  /*e800*/  PRMT R18, R2, 0x654, R18 ;  /* 0x0000065402127816 */ /* 0x004fc80000000012 */
[----:B------:R0:W-:Y:S01]  /*e810*/  SYNCS.ARRIVE.TRANS64.RED.A1T0 RZ, [R18+URZ], RZ ;  /* 0x000000ff12ff79a7 */ /* 0x0001e2000810043f */
[----:B------:R-:W-:Y:S05]  /*e820*/  @P0 BRA `(.L_x_75) ;  /* 0xffffffe400f40947 */ /* 0x000fea000383ffff */
[----:B------:R-:W-:Y:S05]  /*e830*/  BRA `(.L_x_76) ;  /* 0x0000000000047947 */ /* 0x000fea0003800000 */
.L_x_60:
[----:B--2---:R-:W-:-:S07]  /*e840*/  IMAD.MOV.U32 R0, RZ, RZ, RZ ;  /* 0x000000ffff007224 */ /* 0x004fce00078e00ff */
.L_x_76:
[----:B------:R-:W-:-:S06]  /*e850*/  ULOP3.LUT UR4, UR36, 0x1, URZ, 0xfc, !UPT ;  /* 0x0000000124047892 */ /* 0x000fcc000f8efc3f */
[----:B------:R-:W-:-:S05]  /*e860*/  IMAD.U32 R2, RZ, RZ, UR4 ;  /* 0x00000004ff027e24 */ /* 0x000fca000f8e00ff */
[----:B------:R-:W-:-:S13]  /*e870*/  ISETP.NE.AND P1, PT, R2, 0x3, PT ;  /* 0x000000030200780c */ /* 0x000fda0003f25270 */
[----:B------:R-:W-:Y:S05]  /*e880*/  @!P1 BRA `(.L_x_77) ;  /* 0x0000000000049947 */ /* 0x000fea0003800000 */
[----:B------:R-:W-:Y:S01]  /*e890*/  BPT.TRAP 0x1 ;  /* 0x000000040000795c */ /* 0x000fe20000300000 */
.L_x_77:
[----:B------:R-:W-:Y:S01]  /*e8a0*/  LOP3.LUT R3, R33, 0x1, RZ, 0x3c, !PT ;  /* 0x0000000121037812 */ /* 0x000fe200078e3cff */
[----:B------:R-:W-:Y:S01]  /*e8b0*/  BSSY B0, `(.L_x_78) ;  /* 0x0000005000007945 */ /* 0x000fe20003800000 */
[----:B0-----:R-:W-:Y:S02]  /*e8c0*/  LEA R18, R0, UR42, 0x3 ;  /* 0x0000002a00127c11 */ /* 0x001fe4000f8e18ff */
[----:B------:R-:W-:-:S04]  /*e8d0*/  SHF.L.U32 R3, R3, 0x1f, RZ ;  /* 0x0000001f03037819 */ /* 0x000fc800000006ff */
[----:B------:R-:W0:Y:S02]  /*e8e0*/  SYNCS.PHASECHK.TRANS64.TRYWAIT P0, [R18+URZ+0x38870], R3 ;  /* 0x03887003120075a7 */ /* 0x000e24000800017f */
[----:B0-----:R-:W-:Y:S05]  /*e8f0*/  @!P0 BRA `(.L_x_79) ;  /* 0x0000004000988947 */ /* 0x001fea0003800000 */
.L_x_195:
[----:B------:R-:W-:Y:S05]  /*e900*/  BSYNC B0 ;  /* 0x0000000000007941 */ /* 0x000fea0003800000 */
.L_x_78:
[----:B------:R-:W-:-:S06]  /*e910*/  ULOP3.LUT UR4, UR36, 0x2, URZ, 0xfc, !UPT ;  /* 0x0000000224047892 */ /* 0x000fcc000f8efc3f */
[----:B------:R-:W-:-:S05]  /*e920*/  IMAD.U32 R2, RZ, RZ, UR4 ;  /* 0x00000004ff027e24 */ /* 0x000fca000f8e00ff */
[----:B------:R-:W-:-:S13]  /*e930*/  ISETP.NE.AND P0, PT, R2, 0x3, PT ;  /* 0x000000030200780c */ /* 0x000fda0003f05270 */
[----:B------:R-:W-:Y:S05]  /*e940*/  @!P0 BRA `(.L_x_80) ;  /* 0x0000000000048947 */ /* 0x000fea0003800000 */
[----:B------:R-:W-:Y:S01]  /*e950*/  BPT.TRAP 0x1 ;  /* 0x000000040000795c */ /* 0x000fe20000300000 */
.L_x_80:
[----:B0-----:R-:W-:Y:S01]  /*e960*/  SHF.L.U32 R3, R33, 0x1f, RZ ;  /* 0x0000001f21037819 */ /* 0x001fe200000006ff */
[----:B------:R-:W-:-:S03]  /*e970*/  IMAD.SHL.U32 R2, R0, 0x8000, RZ ;  /* 0x0000800000027824 */ /* 0x000fc600078e00ff */
[----:B------:R-:W0:Y:S02]  /*e980*/  SYNCS.PHASECHK.TRANS64.TRYWAIT P0, [R18+URZ+0x38860], R3 ;  /* 0x03886003120075a7 */ /* 0x000e24000800017f */
[----:B------:R-:W-:Y:S01]  /*e990*/  LOP3.LUT R5, R2, R16, RZ, 0xfc, !PT ;  /* 0x0000001002057212 */ /* 0x000fe200078efcff */
[----:B0-----:R-:W-:Y:S06]  /*e9a0*/  @!P0 BRA `(.L_x_81) ;  /* 0x0000004000808947 */ /* 0x001fec0003800000 */
.L_x_196:
[----:B------:R-:W2:Y:S04]  /*e9b0*/  LDL.LU R23, [R1+0x10] ;  /* 0x0000100001177983 */ /* 0x000ea80000300800 */
[----:B-1----:R-:W0:Y:S01]  /*e9c0*/  LDL.LU R22, [R1+0x4] ;  /* 0x0000040001167983 */ /* 0x002e220000300800 */
[----:B------:R-:W-:Y:S05]  /*e9d0*/  WARPSYNC.ALL ;  /* 0x0000000000007948 */ /* 0x000fea0003800000 */
[----:B----4-:R-:W1:Y:S01]  /*e9e0*/  LDSM.16.MT88.4 R4, [R5+UR42+0x10400] ;  /* 0x0104002a0504783b */ /* 0x010e620008004200 */
[----:B------:R-:W-:Y:S01]  /*e9f0*/  VIADD R19, R2, 0x4000 ;  /* 0x0000400002137836 */ /* 0x000fe20000000000 */
[----:B------:R-:W-:Y:S01]  /*ea00*/  IADD3 R17, R30, R2, R31 ;  /* 0x000000021e117210 */ /* 0x000fe20007ffe01f */
[----:B------:R-:W-:Y:S01]  /*ea10*/  VIADD R21, R2, 0x1000 ;  /* 0x0000100002157836 */ /* 0x000fe20000000000 */
[----:B------:R-:W-:-:S02]  /*ea20*/  ULOP3.LUT UR4, UR36, 0x2, URZ, 0xfc, !UPT ;  /* 0x0000000224047892 */ /* 0x000fc4000f8efc3f */
[-C--:B------:R-:W-:Y:S02]  /*ea30*/  LOP3.LUT R19, R19, R16.reuse, RZ, 0xfc, !PT ;  /* 0x0000001013137212 */ /* 0x080fe400078efcff */
[----:B------:R-:W-:Y:S02]  /*ea40*/  LOP3.LUT R21, R21, R16, RZ, 0xfc, !PT ;  /* 0x0000001015157212 */ /* 0x000fe400078efcff */
[C-C-:B-1----:R-:W-:Y:S02]  /*ea50*/  PRMT R12, R4.reuse, 0x6420, R5.reuse ;  /* 0x00006420040c7816 */ /* 0x142fe40000000005 */
[----:B------:R-:W-:Y:S02]  /*ea60*/  PRMT R13, R4, 0x7531, R5 ;  /* 0x00007531040d7816 */ /* 0x000fe40000000005 */
[C-C-:B---3--:R-:W-:Y:S02]  /*ea70*/  PRMT R14, R6.reuse, 0x6420, R7.reuse ;  /* 0x00006420060e7816 */ /* 0x148fe40000000007 */
[----:B------:R-:W-:-:S02]  /*ea80*/  PRMT R15, R6, 0x7531, R7 ;  /* 0x00007531060f7816 */ /* 0x000fc40000000007 */
[----:B0-----:R-:W-:-:S05]  /*ea90*/  IADD3 R3, R2, R16, R22 ;  /* 0x0000001002037210 */ /* 0x001fca0007ffe016 */
[----:B------:R-:W0:Y:S04]  /*eaa0*/  LDSM.16.MT88.4 R8, [R3+UR42+0x10400] ;  /* 0x0104002a0308783b */ /* 0x000e280008004200 */
[----:B------:R-:W-:Y:S01]  /*eab0*/  STSM.16.M88.4 [R17], R12 ;  /* 0x0000000c11007844 */ /* 0x000fe20000000200 */
[C-C-:B0-----:R-:W-:Y:S02]  /*eac0*/  PRMT R4, R8.reuse, 0x6420, R9.reuse ;  /* 0x0000642008047816 */ /* 0x141fe40000000009 */
[----:B------:R-:W-:Y:S02]  /*ead0*/  PRMT R5, R8, 0x7531, R9 ;  /* 0x0000753108057816 */ /* 0x000fe40000000009 */
[C-C-:B------:R-:W-:Y:S02]  /*eae0*/  PRMT R6, R10.reuse, 0x6420, R11.reuse ;  /* 0x000064200a067816 */ /* 0x140fe4000000000b */
[----:B------:R-:W-:-:S05]  /*eaf0*/  PRMT R7, R10, 0x7531, R11 ;  /* 0x000075310a077816 */ /* 0x000fca000000000b */
[----:B------:R-:W-:Y:S04]  /*eb00*/  STSM.16.M88.4 [R17+0x2000], R4 ;  /* 0x0020000411007844 */ /* 0x000fe80000000200 */
[----:B------:R2:W0:Y:S04]  /*eb10*/  LDSM.16.MT88.4 R4, [R19+UR42+0x10400] ;  /* 0x0104002a1304783b */ /* 0x0004280008004200 */
[----:B------:R-:W1:Y:S01]  /*eb20*/  LDSM.16.MT88.4 R8, [R3+UR42+0x14400] ;  /* 0x0144002a0308783b */ /* 0x000e620008004200 */
[----:B--2---:R-:W-:Y:S02]  /*eb30*/  IADD3 R19, R31, R2, R23 ;  /* 0x000000021f137210 */ /* 0x004fe40007ffe017 */
[----:B0-----:R-:W-:-:S02]  /*eb40*/  PRMT R12, R4, 0x6420, R5 ;  /* 0x00006420040c7816 */ /* 0x001fc40000000005 */
[----:B------:R-:W-:Y:S02]  /*eb50*/  PRMT R13, R4, 0x7531, R5 ;  /* 0x00007531040d7816 */ /* 0x000fe40000000005 */
[C-C-:B------:R-:W-:Y:S02]  /*eb60*/  PRMT R14, R6.reuse, 0x6420, R7.reuse ;  /* 0x00006420060e7816 */ /* 0x140fe40000000007 */
[----:B------:R-:W-:Y:S02]  /*eb70*/  PRMT R15, R6, 0x7531, R7 ;  /* 0x00007531060f7816 */ /* 0x000fe40000000007 */
[C-C-:B-1----:R-:W-:Y:S02]  /*eb80*/  PRMT R4, R8.reuse, 0x6420, R9.reuse ;  /* 0x0000642008047816 */ /* 0x142fe40000000009 */
[----:B------:R-:W-:Y:S01]  /*eb90*/  PRMT R5, R8, 0x7531, R9 ;  /* 0x0000753108057816 */ /* 0x000fe20000000009 */
[----:B------:R-:W-:Y:S01]  /*eba0*/  STSM.16.M88.4 [R17+0x4000], R12 ;  /* 0x0040000c11007844 */ /* 0x000fe20000000200 */
[----:B------:R-:W-:-:S02]  /*ebb0*/  PRMT R6, R10, 0x6420, R11 ;  /* 0x000064200a067816 */ /* 0x000fc4000000000b */
[----:B------:R-:W-:-:S05]  /*ebc0*/  PRMT R7, R10, 0x7531, R11 ;  /* 0x000075310a077816 */ /* 0x000fca000000000b */
[----:B------:R-:W-:Y:S04]  /*ebd0*/  STSM.16.M88.4 [R17+0x6000], R4 ;  /* 0x0060000411007844 */ /* 0x000fe80000000200 */
[----:B------:R0:W1:Y:S04]  /*ebe0*/  LDSM.16.MT88.4 R4, [R21+UR42+0x10400] ;  /* 0x0104002a1504783b */ /* 0x0000680008004200 */
[----:B------:R-:W2:Y:S01]  /*ebf0*/  LDSM.16.MT88.4 R8, [R3+UR42+0x11400] ;  /* 0x0114002a0308783b */ /* 0x000ea20008004200 */
[----:B0-----:R-:W-:Y:S02]  /*ec00*/  VIADD R21, R2, 0x3000 ;  /* 0x0000300002157836 */ /* 0x001fe40000000000 */
[----:B------:R-:W-:-:S03]  /*ec10*/  IMAD.IADD R17, R30, 0x1, R19 ;  /* 0x000000011e117824 */ /* 0x000fc600078e0213 */
[----:B------:R-:W-:Y:S01]  /*ec20*/  LOP3.LUT R21, R21, R16, RZ, 0xfc, !PT ;  /* 0x0000001015157212 */ /* 0x000fe200078efcff */
[----:B------:R-:W-:-:S05]  /*ec30*/  VIADD R19, R2, 0x5000 ;  /* 0x0000500002137836 */ /* 0x000fca0000000000 */
[----:B------:R-:W-:Y:S01]  /*ec40*/  LOP3.LUT R20, R19, R16, RZ, 0xfc, !PT ;  /* 0x0000001013147212 */ /* 0x000fe200078efcff */
[----:B------:R-:W-:Y:S01]  /*ec50*/  VIADD R19, R2, 0x2000 ;  /* 0x0000200002137836 */ /* 0x000fe20000000000 */
[C-C-:B-1----:R-:W-:Y:S02]  /*ec60*/  PRMT R12, R4.reuse, 0x6420, R5.reuse ;  /* 0x00006420040c7816 */ /* 0x142fe40000000005 */
[----:B------:R-:W-:Y:S02]  /*ec70*/  PRMT R13, R4, 0x7531, R5 ;  /* 0x00007531040d7816 */ /* 0x000fe40000000005 */
[C-C-:B------:R-:W-:Y:S02]  /*ec80*/  PRMT R14, R6.reuse, 0x6420, R7.reuse ;  /* 0x00006420060e7816 */ /* 0x140fe40000000007 */
[----:B------:R-:W-:Y:S02]  /*ec90*/  PRMT R15, R6, 0x7531, R7 ;  /* 0x00007531060f7816 */ /* 0x000fe40000000007 */
[----:B--2---:R-:W-:-:S02]  /*eca0*/  PRMT R4, R8, 0x6420, R9 ;  /* 0x0000642008047816 */ /* 0x004fc40000000009 */
[----:B------:R-:W-:Y:S01]  /*ecb0*/  PRMT R5, R8, 0x7531, R9 ;  /* 0x0000753108057816 */ /* 0x000fe20000000009 */
[----:B------:R-:W-:Y:S01]  /*ecc0*/  STSM.16.M88.4 [R17], R12 ;  /* 0x0000000c11007844 */ /* 0x000fe20000000200 */
[C-C-:B------:R-:W-:Y:S02]  /*ecd0*/  PRMT R6, R10.reuse, 0x6420, R11.reuse ;  /* 0x000064200a067816 */ /* 0x140fe4000000000b */
[----:B------:R-:W-:-:S05]  /*ece0*/  PRMT R7, R10, 0x7531, R11 ;  /* 0x000075310a077816 */ /* 0x000fca000000000b */
[----:B------:R-:W-:Y:S04]  /*ecf0*/  STSM.16.M88.4 [R17+0x2000], R4 ;  /* 0x0020000411007844 */ /* 0x000fe80000000200 */
[----:B------:R0:W1:Y:S04]  /*ed00*/  LDSM.16.MT88.4 R4, [R20+UR42+0x10400] ;  /* 0x0104002a1404783b */ /* 0x0000680008004200 */
[----:B------:R-:W2:Y:S01]  /*ed10*/  LDSM.16.MT88.4 R8, [R3+UR42+0x15400] ;  /* 0x0154002a0308783b */ /* 0x000ea20008004200 */
[----:B0-----:R-:W-:Y:S02]  /*ed20*/  LOP3.LUT R20, R19, R16, RZ, 0xfc, !PT ;  /* 0x0000001013147212 */ /* 0x001fe400078efcff */
[----:B------:R-:W-:-:S02]  /*ed30*/  IADD3 R19, R31, R2, R22 ;  /* 0x000000021f137210 */ /* 0x000fc40007ffe016 */
[C-C-:B-1----:R-:W-:Y:S02]  /*ed40*/  PRMT R12, R4.reuse, 0x6420, R5.reuse ;  /* 0x00006420040c7816 */ /* 0x142fe40000000005 */
[----:B------:R-:W-:Y:S02]  /*ed50*/  PRMT R13, R4, 0x7531, R5 ;  /* 0x00007531040d7816 */ /* 0x000fe40000000005 */
[C-C-:B------:R-:W-:Y:S02]  /*ed60*/  PRMT R14, R6.reuse, 0x6420, R7.reuse ;  /* 0x00006420060e7816 */ /* 0x140fe40000000007 */
[----:B------:R-:W-:Y:S02]  /*ed70*/  PRMT R15, R6, 0x7531, R7 ;  /* 0x00007531060f7816 */ /* 0x000fe40000000007 */
[C-C-:B--2---:R-:W-:Y:S02]  /*ed80*/  PRMT R4, R8.reuse, 0x6420, R9.reuse ;  /* 0x0000642008047816 */ /* 0x144fe40000000009 */
[----:B------:R-:W-:Y:S01]  /*ed90*/  PRMT R5, R8, 0x7531, R9 ;  /* 0x0000753108057816 */ /* 0x000fe20000000009 */
[----:B------:R-:W-:Y:S01]  /*eda0*/  STSM.16.M88.4 [R17+0x4000], R12 ;  /* 0x0040000c11007844 */ /* 0x000fe20000000200 */
[----:B------:R-:W-:-:S02]  /*edb0*/  PRMT R6, R10, 0x6420, R11 ;  /* 0x000064200a067816 */ /* 0x000fc4000000000b */
[----:B------:R-:W-:-:S05]  /*edc0*/  PRMT R7, R10, 0x7531, R11 ;  /* 0x000075310a077816 */ /* 0x000fca000000000b */
[----:B------:R0:W-:Y:S04]  /*edd0*/  STSM.16.M88.4 [R17+0x6000], R4 ;  /* 0x0060000411007844 */ /* 0x0001e80000000200 */
[----:B------:R-:W1:Y:S04]  /*ede0*/  LDSM.16.MT88.4 R4, [R20+UR42+0x10400] ;  /* 0x0104002a1404783b */ /* 0x000e680008004200 */
[----:B------:R-:W2:Y:S01]  /*edf0*/  LDSM.16.MT88.4 R8, [R3+UR42+0x12400] ;  /* 0x0124002a0308783b */ /* 0x000ea20008004200 */
[----:B0-----:R-:W-:Y:S02]  /*ee00*/  IMAD.IADD R17, R30, 0x1, R19 ;  /* 0x000000011e117824 */ /* 0x001fe400078e0213 */
[----:B------:R-:W-:-:S05]  /*ee10*/  VIADD R19, R2, 0x6000 ;  /* 0x0000600002137836 */ /* 0x000fca0000000000 */
[----:B------:R-:W-:Y:S02]  /*ee20*/  LOP3.LUT R19, R19, R16, RZ, 0xfc, !PT ;  /* 0x0000001013137212 */ /* 0x000fe400078efcff */
        /* <DEDUP_REMOVED lines=12> */
[----:B0-----:R-:W-:Y:S01]  /*eef0*/  IADD3 R19, R2, R22, R23 ;  /* 0x0000001602137210 */ /* 0x001fe20007ffe017 */
[----:B------:R-:W-:-:S03]  /*ef00*/  IMAD.U32 R22, RZ, RZ, UR4 ;  /* 0x00000004ff167e24 */ /* 0x000fc6000f8e00ff */
[----:B------:R-:W-:Y:S01]  /*ef10*/  IADD3 R30, R30, R19, R31 ;  /* 0x000000131e1e7210 */ /* 0x000fe20007ffe01f */
[----:B------:R-:W-:Y:S01]  /*ef20*/  VIADD R19, R2, 0x7000 ;  /* 0x0000700002137836 */ /* 0x000fe20000000000 */
[----:B------:R-:W-:-:S04]  /*ef30*/  ISETP.NE.AND P0, PT, R22, 0x3, PT ;  /* 0x000000031600780c */ /* 0x000fc80003f05270 */
[----:B------:R-:W-:Y:S02]  /*ef40*/  LOP3.LUT R19, R19, R16, RZ, 0xfc, !PT ;  /* 0x0000001013137212 */ /* 0x000fe400078efcff */
[C-C-:B-1----:R-:W-:Y:S02]  /*ef50*/  PRMT R12, R4.reuse, 0x6420, R5.reuse ;  /* 0x00006420040c7816 */ /* 0x142fe40000000005 */
[----:B------:R-:W-:Y:S02]  /*ef60*/  PRMT R13, R4, 0x7531, R5 ;  /* 0x00007531040d7816 */ /* 0x000fe40000000005 */
[C-C-:B------:R-:W-:Y:S02]  /*ef70*/  PRMT R14, R6.reuse, 0x6420, R7.reuse ;  /* 0x00006420060e7816 */ /* 0x140fe40000000007 */
[----:B------:R-:W-:Y:S02]  /*ef80*/  PRMT R15, R6, 0x7531, R7 ;  /* 0x00007531060f7816 */ /* 0x000fe40000000007 */
[----:B--2---:R-:W-:-:S02]  /*ef90*/  PRMT R4, R8, 0x6420, R9 ;  /* 0x0000642008047816 */ /* 0x004fc40000000009 */
[----:B------:R-:W-:Y:S01]  /*efa0*/  PRMT R5, R8, 0x7531, R9 ;  /* 0x0000753108057816 */ /* 0x000fe20000000009 */
[----:B------:R-:W-:Y:S01]  /*efb0*/  STSM.16.M88.4 [R17+0x4000], R12 ;  /* 0x0040000c11007844 */ /* 0x000fe20000000200 */
[C-C-:B------:R-:W-:Y:S02]  /*efc0*/  PRMT R6, R10.reuse, 0x6420, R11.reuse ;  /* 0x000064200a067816 */ /* 0x140fe4000000000b */
[----:B------:R-:W-:-:S05]  /*efd0*/  PRMT R7, R10, 0x7531, R11 ;  /* 0x000075310a077816 */ /* 0x000fca000000000b */
[----:B------:R-:W-:Y:S04]  /*efe0*/  STSM.16.M88.4 [R17+0x6000], R4 ;  /* 0x0060000411007844 */ /* 0x000fe80000000200 */
[----:B------:R-:W0:Y:S04]  /*eff0*/  LDSM.16.MT88.4 R4, [R21+UR42+0x10400] ;  /* 0x0104002a1504783b */ /* 0x000e280008004200 */
[----:B------:R-:W1:Y:S01]  /*f000*/  LDSM.16.MT88.4 R8, [R3+UR42+0x13400] ;  /* 0x0134002a0308783b */ /* 0x000e620008004200 */
[C-C-:B0-----:R-:W-:Y:S02]  /*f010*/  PRMT R12, R4.reuse, 0x6420, R5.reuse ;  /* 0x00006420040c7816 */ /* 0x141fe40000000005 */
[----:B------:R-:W-:-:S02]  /*f020*/  PRMT R13, R4, 0x7531, R5 ;  /* 0x00007531040d7816 */ /* 0x000fc40000000005 */
[C-C-:B------:R-:W-:Y:S02]  /*f030*/  PRMT R14, R6.reuse, 0x6420, R7.reuse ;  /* 0x00006420060e7816 */ /* 0x140fe40000000007 */
[----:B------:R-:W-:Y:S02]  /*f040*/  PRMT R15, R6, 0x7531, R7 ;  /* 0x00007531060f7816 */ /* 0x000fe40000000007 */
[C-C-:B-1----:R-:W-:Y:S02]  /*f050*/  PRMT R4, R8.reuse, 0x6420, R9.reuse ;  /* 0x0000642008047816 */ /* 0x142fe40000000009 */
[----:B------:R-:W-:Y:S01]  /*f060*/  PRMT R5, R8, 0x7531, R9 ;  /* 0x0000753108057816 */ /* 0x000fe20000000009 */
[----:B------:R-:W-:Y:S01]  /*f070*/  STSM.16.M88.4 [R30], R12 ;  /* 0x0000000c1e007844 */ /* 0x000fe20000000200 */
        /* <DEDUP_REMOVED lines=23> */
.L_x_82:
[----:B-1----:R1:W-:Y:S01]  /*f1f0*/  SYNCS.ARRIVE.TRANS64.A1T0 RZ, [R18+URZ+0x38850], RZ ;  /* 0x038850ff12ff79a7 */ /* 0x0023e2000810003f */
[----:B------:R-:W-:Y:S06]  /*f200*/  BAR.SYNC.DEFER_BLOCKING 0x2, 0x80 ;  /* 0x0082000000007b1d */ /* 0x000fec0000010000 */
[----:B------:R-:W-:Y:S05]  /*f210*/  @!P1 BRA `(.L_x_83) ;  /* 0x0000000000049947 */ /* 0x000fea0003800000 */
[----:B------:R-:W-:Y:S01]  /*f220*/  BPT.TRAP 0x1 ;  /* 0x000000040000795c */ /* 0x000fe20000300000 */
.L_x_83:
[----:B------:R-:W2:Y:S01]  /*f230*/  S2R R2, SR_CgaCtaId ;  /* 0x0000000000027919 */ /* 0x000ea20000008800 */
[----:B-1----:R-:W-:Y:S02]  /*f240*/  VIADD R18, R18, 0x38880 ;  /* 0x0003888012127836 */ /* 0x002fe40000000000 */
[----:B------:R-:W-:-:S05]  /*f250*/  VIADD R0, R0, 0x1 ;  /* 0x0000000100007836 */ /* 0x000fca0000000000 */
[----:B------:R-:W-:-:S04]  /*f260*/  ISETP.NE.AND P0, PT, R0, 0x2, PT ;  /* 0x000000020000780c */ /* 0x000fc80003f05270 */
[----:B0-----:R-:W-:Y:S02]  /*f270*/  SEL R4, RZ, 0x1, P0 ;  /* 0x00000001ff047807 */ /* 0x001fe40000000000 */
[----:B------:R-:W-:Y:S02]  /*f280*/  SEL R0, R0, RZ, P0 ;  /* 0x000000ff00007207 */ /* 0x000fe40000000000 */
[----:B------:R-:W-:Y:S02]  /*f290*/  LOP3.LUT R33, R33, R4, RZ, 0x3c, !PT ;  /* 0x0000000421217212 */ /* 0x000fe400078e3cff */
[----:B--2---:R-:W-:Y:S01]  /*f2a0*/  PRMT R18, R2, 0x654, R18 ;  /* 0x0000065402127816 */ /* 0x004fe20000000012 */
[----:B------:R-:W-:-:S03]  /*f2b0*/  IMAD.MOV.U32 R2, RZ, RZ, RZ ;  /* 0x000000ffff027224 */ /* 0x000fc600078e00ff */
[----:B------:R0:W-:Y:S04]  /*f2c0*/  SYNCS.ARRIVE.TRANS64.RED.A1T0 RZ, [R18+URZ], RZ ;  /* 0x000000ff12ff79a7 */ /* 0x0001e8000810043f */
.L_x_40:
[----:B------:R-:W1:Y:S01]  /*f2d0*/  S2R R4, SR_CgaCtaId ;  /* 0x0000000000047919 */ /* 0x000e620000008800 */
[----:B------:R-:W-:Y:S02]  /*f2e0*/  MOV R3, 0x400 ;  /* 0x0000040000037802 */ /* 0x000fe40000000f00 */
[----:B------:R-:W-:Y:S02]  /*f2f0*/  SHF.L.U32 R2, R2, 0x1f, RZ ;  /* 0x0000001f02027819 */ /* 0x000fe400000006ff */
[----:B-1----:R-:W-:-:S04]  /*f300*/  LEA R5, R4, R3, 0x18 ;  /* 0x0000000304057211 */ /* 0x002fc800078ec0ff */
[----:B------:R-:W1:Y:S02]  /*f310*/  SYNCS.PHASECHK.TRANS64.TRYWAIT P0, [R5+URZ+0x38820], R2 ;  /* 0x03882002050075a7 */ /* 0x000e64000800017f */
[----:B-1----:R-:W-:Y:S05]  /*f320*/  @!P0 BRA `(.L_x_84) ;  /* 0x0000003800348947 */ /* 0x002fea0003800000 */
.L_x_197:
[----:B------:R-:W2:Y:S02]  /*f330*/  S2R R3, SR_TID.X ;  /* 0x0000000000037919 */ /* 0x000ea40000002100 */
[----:B--2---:R-:W-:-:S04]  /*f340*/  SHF.R.U32.HI R3, RZ, 0x5, R3 ;  /* 0x00000005ff037819 */ /* 0x004fc80000011603 */
[----:B------:R-:W-:-:S05]  /*f350*/  LOP3.LUT R3, R3, 0x3, RZ, 0xc0, !PT ;  /* 0x0000000303037812 */ /* 0x000fca00078ec0ff */
[----:B-1----:R-:W1:Y:S02]  /*f360*/  SHFL.IDX PT, R2, R3, RZ, 0x1f ;  /* 0x00001fff03027589 */ /* 0x002e6400000e0000 */
[----:B-1----:R-:W-:-:S13]  /*f370*/  ISETP.NE.AND P0, PT, R2, RZ, PT ;  /* 0x000000ff0200720c */ /* 0x002fda0003f05270 */
[----:B------:R-:W-:Y:S05]  /*f380*/  @P0 BRA `(.L_x_8) ;  /* 0x0000000000a00947 */ /* 0x000fea0003800000 */
[----:B------:R-:W-:-:S13]  /*f390*/  ELECT P0, URZ, PT ;  /* 0x00000000003f782f */ /* 0x000fda0003800000 */
[----:B------:R-:W-:Y:S05]  /*f3a0*/  @!P0 BRA `(.L_x_8) ;  /* 0x0000000000988947 */ /* 0x000fea0003800000 */
[----:B------:R-:W-:-:S06]  /*f3b0*/  ULOP3.LUT UR4, UR36, 0x2, URZ, 0xfc, !UPT ;  /* 0x0000000224047892 */ /* 0x000fcc000f8efc3f */
[----:B------:R-:W-:-:S05]  /*f3c0*/  IMAD.U32 R2, RZ, RZ, UR4 ;  /* 0x00000004ff027e24 */ /* 0x000fca000f8e00ff */
[----:B------:R-:W-:-:S13]  /*f3d0*/  ISETP.NE.AND P0, PT, R2, 0x3, PT ;  /* 0x000000030200780c */ /* 0x000fda0003f05270 */
[----:B------:R-:W-:Y:S05]  /*f3e0*/  @!P0 BRA `(.L_x_85) ;  /* 0x0000000000048947 */ /* 0x000fea0003800000 */
[----:B------:R-:W-:Y:S01]  /*f3f0*/  BPT.TRAP 0x1 ;  /* 0x000000040000795c */ /* 0x000fe20000300000 */
.L_x_85:
[C---:B------:R-:W-:Y:S01]  /*f400*/  IMAD R4, R0.reuse, 0x8, R5 ;  /* 0x0000000800047824 */ /* 0x040fe200078e0205 */
[----:B------:R-:W-:Y:S01]  /*f410*/  SHF.L.U32 R3, R33, 0x1f, RZ ;  /* 0x0000001f21037819 */ /* 0x000fe200000006ff */
[----:B------:R-:W-:-:S03]  /*f420*/  VIADD R0, R0, 0x1 ;  /* 0x0000000100007836 */ /* 0x000fc60000000000 */
[----:B------:R-:W1:Y:S02]  /*f430*/  SYNCS.PHASECHK.TRANS64.TRYWAIT P1, [R4+URZ+0x38840], R3 ;  /* 0x03884003040075a7 */ /* 0x000e64000802017f */
[----:B------:R-:W-:-:S04]  /*f440*/  ISETP.NE.AND P2, PT, R0, 0x2, PT ;  /* 0x000000020000780c */ /* 0x000fc80003f45270 */
[----:B------:R-:W-:Y:S01]  /*f450*/  SEL R2, RZ, 0x1, P2 ;  /* 0x00000001ff027807 */ /* 0x000fe20001000000 */
[----:B-1----:R-:W-:Y:S08]  /*f460*/  @!P1 BRA `(.L_x_86) ;  /* 0x0000003400f89947 */ /* 0x002ff00003800000 */
.L_x_198:
[----:B------:R-:W-:Y:S02]  /*f470*/  SEL R0, R0, RZ, P2 ;  /* 0x000000ff00007207 */ /* 0x000fe40001000000 */
[----:B------:R-:W-:Y:S01]  /*f480*/  LOP3.LUT R2, R33, R2, RZ, 0x3c, !PT ;  /* 0x0000000221027212 */ /* 0x000fe200078e3cff */
[----:B------:R-:W-:Y:S06]  /*f490*/  @!P0 BRA `(.L_x_87) ;  /* 0x0000000000048947 */ /* 0x000fec0003800000 */
[----:B------:R-:W-:Y:S01]  /*f4a0*/  BPT.TRAP 0x1 ;  /* 0x000000040000795c */ /* 0x000fe20000300000 */
.L_x_87:
[----:B------:R-:W-:Y:S01]  /*f4b0*/  IMAD R5, R0, 0x8, R5 ;  /* 0x0000000800057824 */ /* 0x000fe200078e0205 */
[----:B------:R-:W-:-:S04]  /*f4c0*/  SHF.L.U32 R0, R2, 0x1f, RZ ;  /* 0x0000001f02007819 */ /* 0x000fc800000006ff */
[----:B------:R-:W2:Y:S02]  /*f4d0*/  SYNCS.PHASECHK.TRANS64.TRYWAIT P1, [R5+URZ+0x38840], R0 ;  /* 0x03884000050075a7 */ /* 0x000ea4000802017f */
[----:B--2---:R-:W-:Y:S05]  /*f4e0*/  @!P1 BRA `(.L_x_88) ;  /* 0x0000003400ec9947 */ /* 0x004fea0003800000 */
.L_x_199:
[----:B------:R-:W-:Y:S05]  /*f4f0*/  @!P0 BRA `(.L_x_89) ;  /* 0x0000000000048947 */ /* 0x000fea0003800000 */
[----:B------:R-:W-:Y:S01]  /*f500*/  BPT.TRAP 0x1 ;  /* 0x000000040000795c */ /* 0x000fe20000300000 */
.L_x_89:
[----:B------:R-:W3:Y:S02]  /*f510*/  SYNCS.PHASECHK.TRANS64.TRYWAIT P1, [R4+URZ+0x38860], R3 ;  /* 0x03886003040075a7 */ /* 0x000ee4000802017f */
[----:B---3--:R-:W-:Y:S05]  /*f520*/  @!P1 BRA `(.L_x_90) ;  /* 0x0000003400f09947 */ /* 0x008fea0003800000 */
.L_x_200:
[----:B------:R-:W-:Y:S05]  /*f530*/  @!P0 BRA `(.L_x_91) ;  /* 0x0000000000048947 */ /* 0x000fea0003800000 */
[----:B------:R-:W-:Y:S01]  /*f540*/  BPT.TRAP 0x1 ;  /* 0x000000040000795c */ /* 0x000fe20000300000 */
.L_x_91:
[----:B------:R-:W4:Y:S02]  /*f550*/  SYNCS.PHASECHK.TRANS64.TRYWAIT P1, [R5+URZ+0x38860], R0 ;  /* 0x03886000050075a7 */ /* 0x000f24000802017f */
[----:B----4-:R-:W-:Y:S05]  /*f560*/  @!P1 BRA `(.L_x_92) ;  /* 0x0000003400f49947 */ /* 0x010fea0003800000 */
.L_x_201:
[----:B------:R-:W-:Y:S05]  /*f570*/  @!P0 BRA `(.L_x_93) ;  /* 0x0000000000048947 */ /* 0x000fea0003800000 */
[----:B------:R-:W-:Y:S01]  /*f580*/  BPT.TRAP 0x1 ;  /* 0x000000040000795c */ /* 0x000fe20000300000 */
.L_x_93:
[----:B------:R-:W0:Y:S02]  /*f590*/  SYNCS.PHASECHK.TRANS64.TRYWAIT P1, [R4+URZ+0x38880], R3 ;  /* 0x03888003040075a7 */ /* 0x000e24000802017f */
[----:B0-----:R-:W-:Y:S05]  /*f5a0*/  @!P1 BRA `(.L_x_94) ;  /* 0x0000003400f89947 */ /* 0x001fea0003800000 */
.L_x_202:
[----:B------:R-:W-:Y:S05]  /*f5b0*/  @!P0 BRA `(.L_x_95) ;  /* 0x0000000000048947 */ /* 0x000fea0003800000 */
[----:B------:R-:W-:Y:S01]  /*f5c0*/  BPT.TRAP 0x1 ;  /* 0x000000040000795c */ /* 0x000fe20000300000 */
.L_x_95:
[----:B------:R0:W0:Y:S02]  /*f5d0*/  SYNCS.PHASECHK.TRANS64.TRYWAIT P0, [R5+URZ+0x38880], R0 ;  /* 0x03888000050075a7 */ /* 0x000024000800017f */
[----:B0-----:R-:W-:Y:S05]  /*f5e0*/  @!P0 NANOSLEEP.SYNCS 0x989680 ;  /* 0x009896800000895d */ /* 0x001fea0003900000 */
[----:B------:R-:W0:Y:S02]  /*f5f0*/  @!P0 SYNCS.PHASECHK.TRANS64 P0, [R5+URZ+0x38880], R0 ;  /* 0x03888000050085a7 */ /* 0x000e24000800007f */
[----:B0-----:R-:W-:Y:S05]  /*f600*/  @!P0 BRA `(.L_x_95) ;  /* 0xfffffffc00f08947 */ /* 0x001fea000383ffff */
.L_x_8:
[----:B------:R-:W-:Y:S05]  /*f610*/  BSYNC B6 ;  /* 0x0000000000067941 */ /* 0x000fea0003800000 */
.L_x_5:
[----:B------:R-:W-:Y:S05]  /*f620*/  EXIT ;  /* 0x000000000000794d */ /* 0x000fea0003800000 */
.L_x_12:
[----:B0-----:R-:W-:-:S04]  /*f630*/  IMAD.U32 R3, RZ, RZ, UR41 ;  /* 0x00000029ff037e24 */ /* 0x001fc8000f8e00ff */
[----:B------:R0:W1:Y:S03]  /*f640*/  SYNCS.PHASECHK.TRANS64.TRYWAIT P0, [R3+URZ+0x38800], R6 ;  /* 0x03880006030075a7 */ /* 0x000066000800017f */
[----:B-1----:R-:W-:Y:S05]  /*f650*/  @!P0 NANOSLEEP.SYNCS 0x989680 ;  /* 0x009896800000895d */ /* 0x002fea0003900000 */
[----:B------:R-:W1:Y:S02]  /*f660*/  @!P0 SYNCS.PHASECHK.TRANS64 P0, [R3+URZ+0x38800], R6 ;  /* 0x03880006030085a7 */ /* 0x000e64000800007f */
[----:B-1----:R-:W-:Y:S05]  /*f670*/  @!P0 BRA `(.L_x_12) ;  /* 0xfffffffc00ec8947 */ /* 0x002fea000383ffff */
[----:B------:R-:W-:Y:S05]  /*f680*/  BRA `(.L_x_96) ;  /* 0xffffff2000387947 */ /* 0x000fea000383ffff */
.L_x_16:
[----:B0-----:R-:W-:-:S04]  /*f690*/  IMAD.U32 R3, RZ, RZ, UR41 ;  /* 0x00000029ff037e24 */ /* 0x001fc8000f8e00ff */
[----:B------:R0:W2:Y:S03]  /*f6a0*/  SYNCS.PHASECHK.TRANS64.TRYWAIT P1, [R3+URZ+0x38830], R6 ;  /* 0x03883006030075a7 */ /* 0x0000a6000802017f */
[----:B--2---:R-:W-:Y:S05]  /*f6b0*/  @!P1 NANOSLEEP.SYNCS 0x989680 ;  /* 0x009896800000995d */ /* 0x004fea0003900000 */
[----:B------:R-:W2:Y:S02]  /*f6c0*/  @!P1 SYNCS.PHASECHK.TRANS64 P1, [R3+URZ+0x38830], R6 ;  /* 0x03883006030095a7 */ /* 0x000ea4000802007f */
[----:B--2---:R-:W-:Y:S05]  /*f6d0*/  @!P1 BRA `(.L_x_16) ;  /* 0xfffffffc00ec9947 */ /* 0x004fea000383ffff */
[----:B------:R-:W-:Y:S05]  /*f6e0*/  BRA `(.L_x_15) ;  /* 0xffffff2000547947 */ /* 0x000fea000383ffff */
.L_x_21:
[----:B-1----:R-:W-:-:S04]  /*f6f0*/  IMAD.U32 R7, RZ, RZ, UR41 ;  /* 0x00000029ff077e24 */ /* 0x002fc8000f8e00ff */
[----:B------:R1:W2:Y:S03]  /*f700*/  SYNCS.PHASECHK.TRANS64.TRYWAIT P1, [R7+URZ+0x38850], R6 ;  /* 0x03885006070075a7 */ /* 0x0002a6000802017f */
[----:B--2---:R-:W-:Y:S05]  /*f710*/  @!P1 NANOSLEEP.SYNCS 0x989680 ;  /* 0x009896800000995d */ /* 0x004fea0003900000 */
[----:B------:R-:W2:Y:S02]  /*f720*/  @!P1 SYNCS.PHASECHK.TRANS64 P1, [R7+URZ+0x38850], R6 ;  /* 0x03885006070095a7 */ /* 0x000ea4000802007f */
[----:B--2---:R-:W-:Y:S05]  /*f730*/  @!P1 BRA `(.L_x_21) ;  /* 0xfffffffc00ec9947 */ /* 0x004fea000383ffff */
[----:B------:R-:W-:Y:S05]  /*f740*/  BRA `(.L_x_20) ;  /* 0xffffff3c00fc7947 */ /* 0x000fea000383ffff */
.L_x_27:
[----:B0-----:R-:W-:Y:S02]  /*f750*/  IMAD.U32 R0, RZ, RZ, UR49 ;  /* 0x00000031ff007e24 */ /* 0x001fe4000f8e00ff */
[----:B------:R-:W-:-:S04]  /*f760*/  IMAD.U32 R3, RZ, RZ, UR52 ;  /* 0x00000034ff037e24 */ /* 0x000fc8000f8e00ff */
[----:B------:R0:W1:Y:S03]  /*f770*/  SYNCS.PHASECHK.TRANS64.TRYWAIT P2, [R0+URZ+0x38830], R3 ;  /* 0x03883003000075a7 */ /* 0x000066000804017f */
[----:B-1----:R-:W-:Y:S05]  /*f780*/  @!P2 NANOSLEEP.SYNCS 0x989680 ;  /* 0x009896800000a95d */ /* 0x002fea0003900000 */
[----:B------:R-:W1:Y:S02]  /*f790*/  @!P2 SYNCS.PHASECHK.TRANS64 P2, [R0+URZ+0x38830], R3 ;  /* 0x038830030000a5a7 */ /* 0x000e64000804007f */
[----:B-1----:R-:W-:Y:S05]  /*f7a0*/  @!P2 BRA `(.L_x_27) ;  /* 0xfffffffc00e8a947 */ /* 0x002fea000383ffff */
[----:B------:R-:W-:Y:S05]  /*f7b0*/  BRA `(.L_x_26) ;  /* 0xffffff4000dc7947 */ /* 0x000fea000383ffff */
.L_x_32:
[----:B-1----:R-:W-:Y:S02]  /*f7c0*/  IMAD.U32 R6, RZ, RZ, UR49 ;  /* 0x00000031ff067e24 */ /* 0x002fe4000f8e00ff */
[----:B------:R-:W-:-:S04]  /*f7d0*/  IMAD.U32 R7, RZ, RZ, UR52 ;  /* 0x00000034ff077e24 */ /* 0x000fc8000f8e00ff */
[----:B------:R1:W2:Y:S03]  /*f7e0*/  SYNCS.PHASECHK.TRANS64.TRYWAIT P2, [R6+URZ+0x38850], R7 ;  /* 0x03885007060075a7 */ /* 0x0002a6000804017f */
[----:B--2---:R-:W-:Y:S05]  /*f7f0*/  @!P2 NANOSLEEP.SYNCS 0x989680 ;  /* 0x009896800000a95d */ /* 0x004fea0003900000 */
[----:B------:R-:W2:Y:S02]  /*f800*/  @!P2 SYNCS.PHASECHK.TRANS64 P2, [R6+URZ+0x38850], R7 ;  /* 0x038850070600a5a7 */ /* 0x000ea4000804007f */
[----:B--2---:R-:W-:Y:S05]  /*f810*/  @!P2 BRA `(.L_x_32) ;  /* 0xfffffffc00e8a947 */ /* 0x004fea000383ffff */
[----:B------:R-:W-:Y:S05]  /*f820*/  BRA `(.L_x_31) ;  /* 0xffffff60006c7947 */ /* 0x000fea000383ffff */
.L_x_46:
[----:B------:R-:W-:Y:S02]  /*f830*/  IMAD.MOV.U32 R13, RZ, RZ, R19 ;  /* 0x000000ffff0d7224 */ /* 0x000fe400078e0013 */
[----:B------:R-:W-:Y:S02]  /*f840*/  IMAD.MOV.U32 R12, RZ, RZ, RZ ;  /* 0x000000ffff0c7224 */ /* 0x000fe400078e00ff */
[----:B------:R-:W-:Y:S02]  /*f850*/  IMAD.MOV.U32 R11, RZ, RZ, 0x1f ;  /* 0x0000001fff0b7424 */ /* 0x000fe400078e00ff */
[----:B------:R-:W-:-:S07]  /*f860*/  IMAD.MOV.U32 R15, RZ, RZ, -0x1 ;  /* 0xffffffffff0f7424 */ /* 0x000fce00078e00ff */
[----:B0----5:R-:W-:Y:S05]  /*f870*/  WARPSYNC.COLLECTIVE R15, `(.L_x_97) ;  /* 0x000000000f087348 */ /* 0x021fea0003c00000 */
[----:B------:R1:W2:Y:S02]  /*f880*/  SHFL.IDX P6, R14, R13, R12, R11 ;  /* 0x0000000c0d0e7389 */ /* 0x0002a400000c000b */
[----:B012--5:R-:W-:Y:S01]  /*f890*/  ENDCOLLECTIVE ;  /* 0x000000000000791b */ /* 0x027fe20003800000 */
.L_x_97:
[----:B------:R-:W-:Y:S05]  /*f8a0*/  BRA `(.L_x_98) ;  /* 0xffffffb800cc7947 */ /* 0x000fea000383ffff */
.L_x_48:
[----:B0-----:R0:W1:Y:S02]  /*f8b0*/  SYNCS.PHASECHK.TRANS64.TRYWAIT P0, [R22+URZ+0x38880], R20 ;  /* 0x03888014160075a7 */ /* 0x001064000800017f */
[----:B-1----:R-:W-:Y:S05]  /*f8c0*/  @!P0 NANOSLEEP.SYNCS 0x989680 ;  /* 0x009896800000895d */ /* 0x002fea0003900000 */
[----:B------:R-:W1:Y:S02]  /*f8d0*/  @!P0 SYNCS.PHASECHK.TRANS64 P0, [R22+URZ+0x38880], R20 ;  /* 0x03888014160085a7 */ /* 0x000e64000800007f */
[----:B-1----:R-:W-:Y:S05]  /*f8e0*/  @!P0 BRA `(.L_x_48) ;  /* 0xfffffffc00f08947 */ /* 0x002fea000383ffff */
[----:B------:R-:W-:Y:S05]  /*f8f0*/  BRA `(.L_x_99) ;  /* 0xffffffbc001c7947 */ /* 0x000fea000383ffff */
.L_x_49:
[----:B------:R-:W-:Y:S01]  /*f900*/  BSSY B0, `(.L_x_100) ;  /* 0x0000008000007945 */ /* 0x000fe20003800000 */
[----:B------:R-:W-:Y:S02]  /*f910*/  IMAD.MOV.U32 R13, RZ, RZ, R7 ;  /* 0x000000ffff0d7224 */ /* 0x000fe400078e0007 */
[----:B------:R-:W-:Y:S02]  /*f920*/  IMAD.MOV.U32 R12, RZ, RZ, RZ ;  /* 0x000000ffff0c7224 */ /* 0x000fe400078e00ff */
[----:B------:R-:W-:Y:S02]  /*f930*/  IMAD.MOV.U32 R11, RZ, RZ, 0x181f ;  /* 0x0000181fff0b7424 */ /* 0x000fe400078e00ff */
[----:B------:R-:W-:-:S07]  /*f940*/  IMAD.MOV.U32 R15, RZ, RZ, -0x1 ;  /* 0xffffffffff0f7424 */ /* 0x000fce00078e00ff */
[----:B0-----:R-:W-:Y:S05]  /*f950*/  WARPSYNC.COLLECTIVE R15, `(.L_x_101) ;  /* 0x000000000f087348 */ /* 0x001fea0003c00000 */
[----:B------:R1:W2:Y:S02]  /*f960*/  SHFL.IDX P6, R14, R13, R12, R11 ;  /* 0x0000000c0d0e7389 */ /* 0x0002a400000c000b */
[----:B012---:R-:W-:Y:S01]  /*f970*/  ENDCOLLECTIVE ;  /* 0x000000000000791b */ /* 0x007fe20003800000 */
.L_x_101:
[----:B------:R-:W-:Y:S05]  /*f980*/  BSYNC B0 ;  /* 0x0000000000007941 */ /* 0x000fea0003800000 */
.L_x_100:
[----:B------:R-:W0:Y:S01]  /*f990*/  LDC R21, c[0x0][0x2f4] ;  /* 0x0000bd00ff157b82 */ /* 0x000e220000000800 */
[----:B------:R-:W-:Y:S01]  /*f9a0*/  IMAD.MOV.U32 R13, RZ, RZ, R5 ;  /* 0x000000ffff0d7224 */ /* 0x000fe200078e0005 */
[C---:B------:R-:W-:Y:S01]  /*f9b0*/  ISETP.GE.AND P3, PT, R6.reuse, 0x11, PT ;  /* 0x000000110600780c */ /* 0x040fe20003f66270 */
[----:B------:R-:W-:Y:S01]  /*f9c0*/  IMAD.MOV.U32 R12, RZ, RZ, RZ ;  /* 0x000000ffff0c7224 */ /* 0x000fe200078e00ff */
[----:B------:R-:W-:Y:S01]  /*f9d0*/  LOP3.LUT R29, R29, 0xffffffdf, RZ, 0xc0, !PT ;  /* 0xffffffdf1d1d7812 */ /* 0x000fe200078ec0ff */
[----:B------:R-:W-:Y:S01]  /*f9e0*/  IMAD.MOV.U32 R11, RZ, RZ, 0x181f ;  /* 0x0000181fff0b7424 */ /* 0x000fe200078e00ff */
[C---:B------:R-:W-:Y:S01]  /*f9f0*/  ISETP.GE.AND P5, PT, R6.reuse, 0x31, PT ;  /* 0x000000310600780c */ /* 0x040fe20003fa6270 */
[----:B------:R-:W-:Y:S01]  /*fa00*/  IMAD.MOV.U32 R15, RZ, RZ, -0x1 ;  /* 0xffffffffff0f7424 */ /* 0x000fe200078e00ff */
[----:B------:R-:W-:Y:S01]  /*fa10*/  ISETP.GE.AND P4, PT, R6, 0x41, PT ;  /* 0x000000410600780c */ /* 0x000fe20003f86270 */
[----:B------:R-:W-:Y:S02]  /*fa20*/  IMAD.MOV.U32 R3, RZ, RZ, R14 ;  /* 0x000000ffff037224 */ /* 0x000fe400078e000e */
[----:B------:R-:W-:-:S10]  /*fa30*/  VIADD R17, R37, UR42 ;  /* 0x0000002a25117c36 */ /* 0x000fd40008000000 */
[----:B0-----:R-:W-:Y:S05]  /*fa40*/  WARPSYNC.COLLECTIVE R15, `(.L_x_102) ;  /* 0x000000000f087348 */ /* 0x001fea0003c00000 */
[----:B------:R1:W2:Y:S02]  /*fa50*/  SHFL.IDX P6, R14, R13, R12, R11 ;  /* 0x0000000c0d0e7389 */ /* 0x0002a400000c000b */
[----:B012---:R-:W-:Y:S01]  /*fa60*/  ENDCOLLECTIVE ;  /* 0x000000000000791b */ /* 0x007fe20003800000 */
.L_x_102:
[----:B------:R-:W-:Y:S02]  /*fa70*/  @P3 LOP3.LUT R29, R29, 0x20, RZ, 0xfc, !PT ;  /* 0x000000201d1d3812 */ /* 0x000fe400078efcff */
[----:B------:R-:W-:Y:S02]  /*fa80*/  ISETP.GE.AND P3, PT, R6, 0x51, PT ;  /* 0x000000510600780c */ /* 0x000fe40003f66270 */
[----:B------:R-:W-:Y:S02]  /*fa90*/  LOP3.LUT R29, R29, 0xffffffef, RZ, 0xc0, !PT ;  /* 0xffffffef1d1d7812 */ /* 0x000fe400078ec0ff */
[----:B------:R-:W-:Y:S01]  /*faa0*/  ISETP.GE.AND P1, PT, R32, R21, PT ;  /* 0x000000152000720c */ /* 0x000fe20003f26270 */
[----:B------:R-:W-:Y:S02]  /*fab0*/  IMAD.MOV.U32 R13, RZ, RZ, R7 ;  /* 0x000000ffff0d7224 */ /* 0x000fe400078e0007 */
[----:B------:R-:W-:Y:S01]  /*fac0*/  IMAD.MOV.U32 R12, RZ, RZ, 0x1 ;  /* 0x00000001ff0c7424 */ /* 0x000fe200078e00ff */
[----:B------:R-:W-:-:S02]  /*fad0*/  ISETP.LT.OR P2, PT, R6, 0x1, P1 ;  /* 0x000000010600780c */ /* 0x000fc40000f41670 */
[----:B------:R-:W-:-:S13]  /*fae0*/  IADD3 R2, P0, R32, R14, RZ ;  /* 0x0000000e20027210 */ /* 0x000fda0007f1e0ff */
[----:B------:R-:W-:Y:S05]  /*faf0*/  WARPSYNC.COLLECTIVE R15, `(.L_x_103) ;  /* 0x000000000f087348 */ /* 0x000fea0003c00000 */
[----:B------:R0:W1:Y:S02]  /*fb00*/  SHFL.IDX P6, R14, R13, R12, R11 ;  /* 0x0000000c0d0e7389 */ /* 0x00006400000c000b */
[----:B01----:R-:W-:Y:S01]  /*fb10*/  ENDCOLLECTIVE ;  /* 0x000000000000791b */ /* 0x003fe20003800000 */
.L_x_103:
[----:B------:R-:W-:Y:S01]  /*fb20*/  IMAD.X R3, RZ, RZ, R3, P0 ;  /* 0x000000ffff037224 */ /* 0x000fe200000e0603 */
[----:B------:R-:W-:-:S04]  /*fb30*/  ISETP.GE.AND P0, PT, R19, R21, PT ;  /* 0x000000151300720c */ /* 0x000fc80003f06270 */
[----:B------:R-:W-:Y:S01]  /*fb40*/  @!PT LDS RZ, [RZ] ;  /* 0x00000000fffff984 */ /* 0x000fe20000000800 */
[----:B------:R-:W-:Y:S01]  /*fb50*/  @!PT LDS RZ, [RZ] ;  /* 0x00000000fffff984 */ /* 0x000fe20000000800 */
[----:B------:R-:W-:Y:S01]  /*fb60*/  @!PT LDS RZ, [RZ] ;  /* 0x00000000fffff984 */ /* 0x000fe20000000800 */
[----:B------:R-:W-:Y:S01]  /*fb70*/  LDGSTS.E.BYPASS.LTC128B.128 [R17+0x10400], desc[UR46][R2.64], !P2 ;  /* 0x1040000002117fae */ /* 0x000fe2000d101d6e */
[----:B------:R-:W-:Y:S01]  /*fb80*/  ISETP.LT.OR P2, PT, R6, 0x1, P0 ;  /* 0x000000010600780c */ /* 0x000fe20000741670 */
[----:B------:R-:W-:-:S12]  /*fb90*/  IMAD.MOV.U32 R13, RZ, RZ, R5 ;  /* 0x000000ffff0d7224 */ /* 0x000fd800078e0005 */
[----:B------:R0:W-:Y:S02]  /*fba0*/  LDGSTS.E.BYPASS.LTC128B.128 [R17+0x14400], desc[UR46][R2.64+0x80], !P2 ;  /* 0x1440008002117fae */ /* 0x0001e4000d101d6e */
[----:B0-----:R-:W-:-:S07]  /*fbb0*/  IMAD.MOV.U32 R3, RZ, RZ, R14 ;  /* 0x000000ffff037224 */ /* 0x001fce00078e000e */
[----:B------:R-:W-:Y:S05]  /*fbc0*/  WARPSYNC.COLLECTIVE R15, `(.L_x_104) ;  /* 0x000000000f087348 */ /* 0x000fea0003c00000 */
[----:B------:R0:W1:Y:S02]  /*fbd0*/  SHFL.IDX P6, R14, R13, R12, R11 ;  /* 0x0000000c0d0e7389 */ /* 0x00006400000c000b */
[----:B01----:R-:W-:Y:S01]  /*fbe0*/  ENDCOLLECTIVE ;  /* 0x000000000000791b */ /* 0x003fe20003800000 */
.L_x_104:
[----:B------:R-:W-:Y:S02]  /*fbf0*/  IMAD.MOV.U32 R13, RZ, RZ, R7 ;  /* 0x000000ffff0d7224 */ /* 0x000fe400078e0007 */
[----:B------:R-:W-:Y:S01]  /*fc00*/  IMAD.MOV.U32 R12, RZ, RZ, 0x2 ;  /* 0x00000002ff0c7424 */ /* 0x000fe200078e00ff */
[----:B------:R-:W-:-:S13]  /*fc10*/  IADD3 R2, P2, R32, R14, RZ ;  /* 0x0000000e20027210 */ /* 0x000fda0007f5e0ff */
[----:B------:R-:W-:Y:S05]  /*fc20*/  WARPSYNC.COLLECTIVE R15, `(.L_x_105) ;  /* 0x000000000f087348 */ /* 0x000fea0003c00000 */
[----:B------:R0:W1:Y:S02]  /*fc30*/  SHFL.IDX P6, R14, R13, R12, R11 ;  /* 0x0000000c0d0e7389 */ /* 0x00006400000c000b */
[----:B01----:R-:W-:Y:S01]  /*fc40*/  ENDCOLLECTIVE ;  /* 0x000000000000791b */ /* 0x003fe20003800000 */
.L_x_105:
[----:B------:R-:W-:Y:S01]  /*fc50*/  IMAD.X R3, RZ, RZ, R3, P2 ;  /* 0x000000ffff037224 */ /* 0x000fe200010e0603 */
[----:B------:R-:W-:Y:S01]  /*fc60*/  ISETP.LT.OR P2, PT, R6, 0x11, P1 ;  /* 0x000000110600780c */ /* 0x000fe20000f41670 */
[----:B------:R-:W-:-:S12]  /*fc70*/  IMAD.MOV.U32 R13, RZ, RZ, R5 ;  /* 0x000000ffff0d7224 */ /* 0x000fd800078e0005 */
[----:B------:R-:W-:Y:S01]  /*fc80*/  @!PT LDS RZ, [RZ] ;  /* 0x00000000fffff984 */ /* 0x000fe20000000800 */
[----:B------:R-:W-:Y:S01]  /*fc90*/  @!PT LDS RZ, [RZ] ;  /* 0x00000000fffff984 */ /* 0x000fe20000000800 */
[----:B------:R-:W-:Y:S01]  /*fca0*/  @!PT LDS RZ, [RZ] ;  /* 0x00000000fffff984 */ /* 0x000fe20000000800 */
[----:B------:R-:W-:Y:S01]  /*fcb0*/  LDGSTS.E.BYPASS.LTC128B.128 [R17+0x10c00], desc[UR46][R2.64], !P2 ;  /* 0x10c0000002117fae */ /* 0x000fe2000d101d6e */
[----:B------:R-:W-:-:S13]  /*fcc0*/  ISETP.LT.OR P2, PT, R6, 0x11, P0 ;  /* 0x000000110600780c */ /* 0x000fda0000741670 */
[----:B------:R0:W-:Y:S02]  /*fcd0*/  LDGSTS.E.BYPASS.LTC128B.128 [R17+0x14c00], desc[UR46][R2.64+0x80], !P2 ;  /* 0x14c0008002117fae */ /* 0x0001e4000d101d6e */
[----:B0-----:R-:W-:-:S07]  /*fce0*/  IMAD.MOV.U32 R3, RZ, RZ, R14 ;  /* 0x000000ffff037224 */ /* 0x001fce00078e000e */
[----:B------:R-:W-:Y:S05]  /*fcf0*/  WARPSYNC.COLLECTIVE R15, `(.L_x_106) ;  /* 0x000000000f087348 */ /* 0x000fea0003c00000 */
[----:B------:R0:W1:Y:S02]  /*fd00*/  SHFL.IDX P6, R14, R13, R12, R11 ;  /* 0x0000000c0d0e7389 */ /* 0x00006400000c000b */
[----:B01----:R-:W-:Y:S01]  /*fd10*/  ENDCOLLECTIVE ;  /* 0x000000000000791b */ /* 0x003fe20003800000 */
.L_x_106:
[----:B------:R-:W-:Y:S02]  /*fd20*/  IMAD.MOV.U32 R13, RZ, RZ, R7 ;  /* 0x000000ffff0d7224 */ /* 0x000fe400078e0007 */
[----:B------:R-:W-:Y:S01]  /*fd30*/  IMAD.MOV.U32 R12, RZ, RZ, 0x3 ;  /* 0x00000003ff0c7424 */ /* 0x000fe200078e00ff */
[----:B------:R-:W-:-:S13]  /*fd40*/  IADD3 R2, P2, R32, R14, RZ ;  /* 0x0000000e20027210 */ /* 0x000fda0007f5e0ff */
[----:B------:R-:W-:Y:S05]  /*fd50*/  WARPSYNC.COLLECTIVE R15, `(.L_x_107) ;  /* 0x000000000f087348 */ /* 0x000fea0003c00000 */
[----:B------:R0:W1:Y:S02]  /*fd60*/  SHFL.IDX P6, R14, R13, R12, R11 ;  /* 0x0000000c0d0e7389 */ /* 0x00006400000c000b */
[----:B01----:R-:W-:Y:S01]  /*fd70*/  ENDCOLLECTIVE ;  /* 0x000000000000791b */ /* 0x003fe20003800000 */
.L_x_107:
        /* <DEDUP_REMOVED lines=13> */
.L_x_108:
[----:B------:R-:W-:Y:S02]  /*fe50*/  IMAD.MOV.U32 R13, RZ, RZ, R7 ;  /* 0x000000ffff0d7224 */ /* 0x000fe400078e0007 */
[----:B------:R-:W-:Y:S01]  /*fe60*/  IMAD.MOV.U32 R12, RZ, RZ, 0x4 ;  /* 0x00000004ff0c7424 */ /* 0x000fe200078e00ff */
[----:B------:R-:W-:-:S13]  /*fe70*/  IADD3 R2, P2, R32, R14, RZ ;  /* 0x0000000e20027210 */ /* 0x000fda0007f5e0ff */
[----:B------:R-:W-:Y:S05]  /*fe80*/  WARPSYNC.COLLECTIVE R15, `(.L_x_109) ;  /* 0x000000000f087348 */ /* 0x000fea0003c00000 */
[----:B------:R0:W1:Y:S02]  /*fe90*/  SHFL.IDX P6, R14, R13, R12, R11 ;  /* 0x0000000c0d0e7389 */ /* 0x00006400000c000b */
[----:B01----:R-:W-:Y:S01]  /*fea0*/  ENDCOLLECTIVE ;  /* 0x000000000000791b */ /* 0x003fe20003800000 */
.L_x_109:
        /* <DEDUP_REMOVED lines=13> */
.L_x_110:
[----:B------:R-:W-:Y:S02]  /*ff80*/  IMAD.MOV.U32 R13, RZ, RZ, R7 ;  /* 0x000000ffff0d7224 */ /* 0x000fe400078e0007 */
[----:B------:R-:W-:Y:S01]  /*ff90*/  IMAD.MOV.U32 R12, RZ, RZ, 0x5 ;  /* 0x00000005ff0c7424 */ /* 0x000fe200078e00ff */
[----:B------:R-:W-:-:S13]  /*ffa0*/  IADD3 R2, P2, R32, R14, RZ ;  /* 0x0000000e20027210 */ /* 0x000fda0007f5e0ff */
[----:B------:R-:W-:Y:S05]  /*ffb0*/  WARPSYNC.COLLECTIVE R15, `(.L_x_111) ;  /* 0x000000000f087348 */ /* 0x000fea0003c00000 */
[----:B------:R0:W1:Y:S02]  /*ffc0*/  SHFL.IDX P6, R14, R13, R12, R11 ;  /* 0x0000000c0d0e7389 */ /* 0x00006400000c000b */
[----:B01----:R-:W-:Y:S01]  /*ffd0*/  ENDCOLLECTIVE ;  /* 0x000000000000791b */ /* 0x003fe20003800000 */
.L_x_111:
        /* <DEDUP_REMOVED lines=13> */
.L_x_112:
[----:B------:R-:W-:Y:S02]  /*100b0*/  IMAD.MOV.U32 R13, RZ, RZ, R7 ;  /* 0x000000ffff0d7224 */ /* 0x000fe400078e0007 */
[----:B------:R-:W-:Y:S01]  /*100c0*/  IMAD.MOV.U32 R12, RZ, RZ, 0x6 ;  /* 0x00000006ff0c7424 */ /* 0x000fe200078e00ff */
[----:B------:R-:W-:-:S13]  /*100d0*/  IADD3 R2, P2, R32, R14, RZ ;  /* 0x0000000e20027210 */ /* 0x000fda0007f5e0ff */
[----:B------:R-:W-:Y:S05]  /*100e0*/  WARPSYNC.COLLECTIVE R15, `(.L_x_113) ;  /* 0x000000000f087348 */ /* 0x000fea0003c00000 */
[----:B------:R0:W1:Y:S02]  /*100f0*/  SHFL.IDX P6, R14, R13, R12, R11 ;  /* 0x0000000c0d0e7389 */ /* 0x00006400000c000b */
[----:B01----:R-:W-:Y:S01]  /*10100*/  ENDCOLLECTIVE ;  /* 0x000000000000791b */ /* 0x003fe20003800000 */
.L_x_113:
        /* <DEDUP_REMOVED lines=13> */
.L_x_114:
[----:B------:R-:W-:Y:S02]  /*101e0*/  IMAD.MOV.U32 R13, RZ, RZ, R7 ;  /* 0x000000ffff0d7224 */ /* 0x000fe400078e0007 */
[----:B------:R-:W-:Y:S01]  /*101f0*/  IMAD.MOV.U32 R12, RZ, RZ, 0x7 ;  /* 0x00000007ff0c7424 */ /* 0x000fe200078e00ff */
[----:B------:R-:W-:-:S13]  /*10200*/  IADD3 R2, P2, R32, R14, RZ ;  /* 0x0000000e20027210 */ /* 0x000fda0007f5e0ff */
[----:B------:R-:W-:Y:S05]  /*10210*/  WARPSYNC.COLLECTIVE R15, `(.L_x_115) ;  /* 0x000000000f087348 */ /* 0x000fea0003c00000 */
[----:B------:R0:W1:Y:S02]  /*10220*/  SHFL.IDX P6, R14, R13, R12, R11 ;  /* 0x0000000c0d0e7389 */ /* 0x00006400000c000b */
[----:B01----:R-:W-:Y:S01]  /*10230*/  ENDCOLLECTIVE ;  /* 0x000000000000791b */ /* 0x003fe20003800000 */
.L_x_115:
[----:B------:R-:W-:Y:S01]  /*10240*/  IMAD.X R3, RZ, RZ, R3, P2 ;  /* 0x000000ffff037224 */ /* 0x000fe200010e0603 */
[----:B------:R-:W-:Y:S01]  /*10250*/  ISETP.LT.OR P2, PT, R6, 0x61, P1 ;  /* 0x000000610600780c */ /* 0x000fe20000f41670 */
[----:B------:R-:W-:-:S12]  /*10260*/  IMAD.MOV.U32 R13, RZ, RZ, R5 ;  /* 0x000000ffff0d7224 */ /* 0x000fd800078e0005 */
[----:B------:R-:W-:Y:S01]  /*10270*/  @!PT LDS RZ, [RZ] ;  /* 0x00000000fffff984 */ /* 0x000fe20000000800 */
[----:B------:R-:W-:Y:S01]  /*10280*/  @!PT LDS RZ, [RZ] ;  /* 0x00000000fffff984 */ /* 0x000fe20000000800 */
[----:B------:R-:W-:Y:S01]  /*10290*/  @!PT LDS RZ, [RZ] ;  /* 0x00000000fffff984 */ /* 0x000fe20000000800 */
[----:B------:R0:W-:Y:S01]  /*102a0*/  LDGSTS.E.BYPASS.LTC128B.128 [R17+0x13400], desc[UR46][R2.64], !P2 ;  /* 0x1340000002117fae */ /* 0x0001e2000d101d6e */
[----:B------:R-:W-:Y:S01]  /*102b0*/  ISETP.LT.OR P2, PT, R6, 0x61, P0 ;  /* 0x000000610600780c */ /* 0x000fe20000741670 */
[----:B------:R-:W-:-:S12]  /*102c0*/  IMAD.MOV.U32 R7, RZ, RZ, R14 ;  /* 0x000000ffff077224 */ /* 0x000fd800078e000e */
[----:B0-----:R-:W-:Y:S05]  /*102d0*/  WARPSYNC.COLLECTIVE R15, `(.L_x_116) ;  /* 0x000000000f087348 */ /* 0x001fea0003c00000 */
[----:B------:R1:W2:Y:S02]  /*102e0*/  SHFL.IDX P6, R14, R13, R12, R11 ;  /* 0x0000000c0d0e7389 */ /* 0x0002a400000c000b */
[----:B012---:R-:W-:Y:S01]  /*102f0*/  ENDCOLLECTIVE ;  /* 0x000000000000791b */ /* 0x007fe20003800000 */
.L_x_116:
[----:B------:R-:W-:Y:S01]  /*10300*/  @!PT LDS RZ, [RZ] ;  /* 0x00000000fffff984 */ /* 0x000fe20000000800 */
[----:B------:R-:W-:Y:S01]  /*10310*/  @!PT LDS RZ, [RZ] ;  /* 0x00000000fffff984 */ /* 0x000fe20000000800 */
[----:B------:R-:W-:Y:S01]  /*10320*/  @!PT LDS RZ, [RZ] ;  /* 0x00000000fffff984 */ /* 0x000fe20000000800 */
[----:B------:R0:W-:Y:S01]  /*10330*/  LDGSTS.E.BYPASS.LTC128B.128 [R17+0x17400], desc[UR46][R2.64+0x80], !P2 ;  /* 0x1740008002117fae */ /* 0x0001e2000d101d6e */
[----:B------:R-:W-:-:S13]  /*10340*/  ISETP.GE.AND P2, PT, R6, 0x21, PT ;  /* 0x000000210600780c */ /* 0x000fda0003f46270 */
[----:B------:R-:W-:Y:S02]  /*10350*/  @P2 LOP3.LUT R29, R29, 0x10, RZ, 0xfc, !PT ;  /* 0x000000101d1d2812 */ /* 0x000fe400078efcff */
[C---:B------:R-:W-:Y:S02]  /*10360*/  ISETP.GE.AND P2, PT, R6.reuse, 0x61, PT ;  /* 0x000000610600780c */ /* 0x040fe40003f46270 */
[----:B------:R-:W-:Y:S02]  /*10370*/  LOP3.LUT R29, R29, 0xffffffbf, RZ, 0xc0, !PT ;  /* 0xffffffbf1d1d7812 */ /* 0x000fe400078ec0ff */
[----:B------:R-:W-:-:S13]  /*10380*/  ISETP.GE.AND P6, PT, R6, 0x71, PT ;  /* 0x000000710600780c */ /* 0x000fda0003fc6270 */
[----:B------:R-:W-:Y:S01]  /*10390*/  @P6 LOP3.LUT R29, R29, 0x40, RZ, 0xfc, !PT ;  /* 0x000000401d1d6812 */ /* 0x000fe200078efcff */
[----:B0-----:R-:W-:Y:S06]  /*103a0*/  BRA `(.L_x_117) ;  /* 0xffffffb800207947 */ /* 0x001fec000383ffff */
.L_x_52:
[----:B-1----:R1:W2:Y:S02]  /*103b0*/  SYNCS.PHASECHK.TRANS64.TRYWAIT P0, [R22+URZ+0x38840], R20 ;  /* 0x03884014160075a7 */ /* 0x0022a4000800017f */
[----:B--2---:R-:W-:Y:S05]  /*103c0*/  @!P0 NANOSLEEP.SYNCS 0x989680 ;  /* 0x009896800000895d */ /* 0x004fea0003900000 */
[----:B------:R-:W2:Y:S02]  /*103d0*/  @!P0 SYNCS.PHASECHK.TRANS64 P0, [R22+URZ+0x38840], R20 ;  /* 0x03884014160085a7 */ /* 0x000ea4000800007f */
[----:B--2---:R-:W-:Y:S05]  /*103e0*/  @!P0 BRA `(.L_x_52) ;  /* 0xfffffffc00f08947 */ /* 0x004fea000383ffff */
[----:B------:R-:W-:Y:S05]  /*103f0*/  BRA `(.L_x_118) ;  /* 0xffffffb800687947 */ /* 0x000fea000383ffff */
.L_x_53:
[----:B------:R-:W-:Y:S01]  /*10400*/  BSSY B0, `(.L_x_119) ;  /* 0x0000008000007945 */ /* 0x000fe20003800000 */
[----:B------:R-:W-:Y:S02]  /*10410*/  IMAD.MOV.U32 R13, RZ, RZ, R4 ;  /* 0x000000ffff0d7224 */ /* 0x000fe400078e0004 */
[----:B------:R-:W-:Y:S02]  /*10420*/  IMAD.MOV.U32 R12, RZ, RZ, RZ ;  /* 0x000000ffff0c7224 */ /* 0x000fe400078e00ff */
[----:B------:R-:W-:Y:S02]  /*10430*/  IMAD.MOV.U32 R11, RZ, RZ, 0x181f ;  /* 0x0000181fff0b7424 */ /* 0x000fe400078e00ff */
[----:B------:R-:W-:-:S07]  /*10440*/  IMAD.MOV.U32 R15, RZ, RZ, -0x1 ;  /* 0xffffffffff0f7424 */ /* 0x000fce00078e00ff */
[----:B01----:R-:W-:Y:S05]  /*10450*/  WARPSYNC.COLLECTIVE R15, `(.L_x_120) ;  /* 0x000000000f087348 */ /* 0x003fea0003c00000 */
[----:B------:R2:W3:Y:S02]  /*10460*/  SHFL.IDX P6, R14, R13, R12, R11 ;  /* 0x0000000c0d0e7389 */ /* 0x0004e400000c000b */
[----:B0123--:R-:W-:Y:S01]  /*10470*/  ENDCOLLECTIVE ;  /* 0x000000000000791b */ /* 0x00ffe20003800000 */
.L_x_120:
[----:B------:R-:W-:Y:S05]  /*10480*/  BSYNC B0 ;  /* 0x0000000000007941 */ /* 0x000fea0003800000 */
.L_x_119:
[----:B------:R-:W-:Y:S02]  /*10490*/  IMAD.MOV.U32 R13, RZ, RZ, R0 ;  /* 0x000000ffff0d7224 */ /* 0x000fe400078e0000 */
[----:B------:R-:W-:Y:S02]  /*104a0*/  IMAD.MOV.U32 R12, RZ, RZ, RZ ;  /* 0x000000ffff0c7224 */ /* 0x000fe400078e00ff */
[----:B------:R-:W-:Y:S02]  /*104b0*/  IMAD.MOV.U32 R11, RZ, RZ, 0x181f ;  /* 0x0000181fff0b7424 */ /* 0x000fe400078e00ff */
[----:B------:R-:W-:Y:S02]  /*104c0*/  IMAD.MOV.U32 R15, RZ, RZ, -0x1 ;  /* 0xffffffffff0f7424 */ /* 0x000fe400078e00ff */
[----:B------:R-:W-:-:S07]  /*104d0*/  IMAD.MOV.U32 R2, RZ, RZ, R14 ;  /* 0x000000ffff027224 */ /* 0x000fce00078e000e */
[----:B------:R-:W-:Y:S05]  /*104e0*/  WARPSYNC.COLLECTIVE R15, `(.L_x_121) ;  /* 0x000000000f087348 */ /* 0x000fea0003c00000 */
[----:B------:R0:W1:Y:S02]  /*104f0*/  SHFL.IDX P6, R14, R13, R12, R11 ;  /* 0x0000000c0d0e7389 */ /* 0x00006400000c000b */
[----:B01----:R-:W-:Y:S01]  /*10500*/  ENDCOLLECTIVE ;  /* 0x000000000000791b */ /* 0x003fe20003800000 */
.L_x_121:
[----:B------:R-:W-:Y:S02]  /*10510*/  IMAD.MOV.U32 R13, RZ, RZ, R4 ;  /* 0x000000ffff0d7224 */ /* 0x000fe400078e0004 */
[----:B------:R-:W-:Y:S01]  /*10520*/  IMAD.MOV.U32 R12, RZ, RZ, 0x1 ;  /* 0x00000001ff0c7424 */ /* 0x000fe200078e00ff */
[----:B------:R-:W-:-:S13]  /*10530*/  LOP3.LUT P6, RZ, R29, 0x80, RZ, 0xc0, !PT ;  /* 0x000000801dff7812 */ /* 0x000fda00078cc0ff */
[----:B------:R-:W-:-:S05]  /*10540*/  @P6 IADD3 R14, P0, R32, R14, RZ ;  /* 0x0000000e200e6210 */ /* 0x000fca0007f1e0ff */
[----:B------:R-:W-:Y:S01]  /*10550*/  @P6 IMAD.X R3, RZ, RZ, R2, P0 ;  /* 0x000000ffff036224 */ /* 0x000fe200000e0602 */
[----:B------:R-:W-:Y:S01]  /*10560*/  ISETP.GE.AND P0, PT, R32, R10, PT ;  /* 0x0000000a2000720c */ /* 0x000fe20003f06270 */
[----:B------:R-:W-:-:S12]  /*10570*/  @P6 IMAD.MOV.U32 R2, RZ, RZ, R14 ;  /* 0x000000ffff026224 */ /* 0x000fd800078e000e */
[----:B------:R-:W-:Y:S01]  /*10580*/  @!PT LDS RZ, [RZ] ;  /* 0x00000000fffff984 */ /* 0x000fe20000000800 */
[----:B------:R-:W-:Y:S01]  /*10590*/  @!PT LDS RZ, [RZ] ;  /* 0x00000000fffff984 */ /* 0x000fe20000000800 */
[----:B------:R-:W-:Y:S01]  /*105a0*/  @!PT LDS RZ, [RZ] ;  /* 0x00000000fffff984 */ /* 0x000fe20000000800 */
[----:B------:R0:W-:Y:S04]  /*105b0*/  @P6 LDGSTS.E.BYPASS.LTC128B.128 [R17+0x28400], desc[UR46][R2.64], !P0 ;  /* 0x2840000002116fae */ /* 0x0001e8000c101d6e */
[----:B------:R0:W-:Y:S02]  /*105c0*/  @P6 LDGSTS.E.BYPASS.LTC128B.128 [R17+0x2c400], desc[UR46][R2.64+0x80], !P1 ;  /* 0x2c40008002116fae */ /* 0x0001e4000c901d6e */
[----:B0-----:R-:W-:Y:S05]  /*105d0*/  WARPSYNC.COLLECTIVE R15, `(.L_x_122) ;  /* 0x000000000f087348 */ /* 0x001fea0003c00000 */
[----:B------:R1:W2:Y:S02]  /*105e0*/  SHFL.IDX P6, R14, R13, R12, R11 ;  /* 0x0000000c0d0e7389 */ /* 0x0002a400000c000b */
[----:B012---:R-:W-:Y:S01]  /*105f0*/  ENDCOLLECTIVE ;  /* 0x000000000000791b */ /* 0x007fe20003800000 */
.L_x_122:
[----:B------:R-:W-:Y:S02]  /*10600*/  IMAD.MOV.U32 R13, RZ, RZ, R0 ;  /* 0x000000ffff0d7224 */ /* 0x000fe400078e0000 */
[----:B------:R-:W-:-:S07]  /*10610*/  IMAD.MOV.U32 R5, RZ, RZ, R14 ;  /* 0x000000ffff057224 */ /* 0x000fce00078e000e */
[----:B------:R-:W-:Y:S05]  /*10620*/  WARPSYNC.COLLECTIVE R15, `(.L_x_123) ;  /* 0x000000000f087348 */ /* 0x000fea0003c00000 */
[----:B------:R0:W1:Y:S02]  /*10630*/  SHFL.IDX P6, R14, R13, R12, R11 ;  /* 0x0000000c0d0e7389 */ /* 0x00006400000c000b */
[----:B01----:R-:W-:Y:S01]  /*10640*/  ENDCOLLECTIVE ;  /* 0x000000000000791b */ /* 0x003fe20003800000 */
.L_x_123:
[----:B------:R-:W-:Y:S02]  /*10650*/  IMAD.MOV.U32 R13, RZ, RZ, R4 ;  /* 0x000000ffff0d7224 */ /* 0x000fe400078e0004 */
[----:B------:R-:W-:Y:S01]  /*10660*/  IMAD.MOV.U32 R12, RZ, RZ, 0x2 ;  /* 0x00000002ff0c7424 */ /* 0x000fe200078e00ff */
[----:B------:R-:W-:-:S13]  /*10670*/  LOP3.LUT P6, RZ, R29, 0x20, RZ, 0xc0, !PT ;  /* 0x000000201dff7812 */ /* 0x000fda00078cc0ff */
[----:B------:R-:W-:-:S05]  /*10680*/  @P6 IADD3 R14, P0, R32, R14, RZ ;  /* 0x0000000e200e6210 */ /* 0x000fca0007f1e0ff */
[----:B------:R-:W-:Y:S01]  /*10690*/  @P6 IMAD.X R5, RZ, RZ, R5, P0 ;  /* 0x000000ffff056224 */ /* 0x000fe200000e0605 */
[----:B------:R-:W-:Y:S01]  /*106a0*/  ISETP.GE.AND P0, PT, R32, R10, PT ;  /* 0x0000000a2000720c */ /* 0x000fe20003f06270 */
[----:B------:R-:W-:Y:S02]  /*106b0*/  @P6 IMAD.MOV.U32 R2, RZ, RZ, R14 ;  /* 0x000000ffff026224 */ /* 0x000fe400078e000e */
[----:B------:R-:W-:-:S10]  /*106c0*/  @P6 IMAD.MOV.U32 R3, RZ, RZ, R5 ;  /* 0x000000ffff036224 */ /* 0x000fd400078e0005 */
        /* <DEDUP_REMOVED lines=8> */
.L_x_124:
[----:B------:R-:W-:Y:S02]  /*10750*/  IMAD.MOV.U32 R13, RZ, RZ, R0 ;  /* 0x000000ffff0d7224 */ /* 0x000fe400078e0000 */
[----:B------:R-:W-:-:S07]  /*10760*/  IMAD.MOV.U32 R5, RZ, RZ, R14 ;  /* 0x000000ffff057224 */ /* 0x000fce00078e000e */
[----:B------:R-:W-:Y:S05]  /*10770*/  WARPSYNC.COLLECTIVE R15, `(.L_x_125) ;  /* 0x000000000f087348 */ /* 0x000fea0003c00000 */
[----:B------:R0:W1:Y:S02]  /*10780*/  SHFL.IDX P6, R14, R13, R12, R11 ;  /* 0x0000000c0d0e7389 */ /* 0x00006400000c000b */
[----:B01----:R-:W-:Y:S01]  /*10790*/  ENDCOLLECTIVE ;  /* 0x000000000000791b */ /* 0x003fe20003800000 */
.L_x_125:
        /* <DEDUP_REMOVED lines=16> */
.L_x_126:
[----:B------:R-:W-:Y:S02]  /*108a0*/  IMAD.MOV.U32 R13, RZ, RZ, R0 ;  /* 0x000000ffff0d7224 */ /* 0x000fe400078e0000 */
[----:B------:R-:W-:-:S07]  /*108b0*/  IMAD.MOV.U32 R5, RZ, RZ, R14 ;  /* 0x000000ffff057224 */ /* 0x000fce00078e000e */
[----:B------:R-:W-:Y:S05]  /*108c0*/  WARPSYNC.COLLECTIVE R15, `(.L_x_127) ;  /* 0x000000000f087348 */ /* 0x000fea0003c00000 */
[----:B------:R0:W1:Y:S02]  /*108d0*/  SHFL.IDX P6, R14, R13, R12, R11 ;  /* 0x0000000c0d0e7389 */ /* 0x00006400000c000b */
[----:B01----:R-:W-:Y:S01]  /*108e0*/  ENDCOLLECTIVE ;  /* 0x000000000000791b */ /* 0x003fe20003800000 */
.L_x_127:
[----:B------:R-:W-:Y:S02]  /*108f0*/  IMAD.MOV.U32 R13, RZ, RZ, R4 ;  /* 0x000000ffff0d7224 */ /* 0x000fe400078e0004 */
[----:B------:R-:W-:Y:S01]  /*10900*/  IMAD.MOV.U32 R12, RZ, RZ, 0x4 ;  /* 0x00000004ff0c7424 */ /* 0x000fe200078e00ff */
[C---:B------:R-:W-:Y:S02]  /*10910*/  @P5 IADD3 R14, P0, R32.reuse, R14, RZ ;  /* 0x0000000e200e5210 */ /* 0x040fe40007f1e0ff */
[----:B------:R-:W-:-:S03]  /*10920*/  ISETP.GE.AND P6, PT, R32, R10, PT ;  /* 0x0000000a2000720c */ /* 0x000fc60003fc6270 */
[----:B------:R-:W-:Y:S02]  /*10930*/  @P5 IMAD.X R5, RZ, RZ, R5, P0 ;  /* 0x000000ffff055224 */ /* 0x000fe400000e0605 */
[----:B------:R-:W-:Y:S02]  /*10940*/  @P5 IMAD.MOV.U32 R2, RZ, RZ, R14 ;  /* 0x000000ffff025224 */ /* 0x000fe400078e000e */
[----:B------:R-:W-:-:S06]  /*10950*/  @P5 IMAD.MOV.U32 R3, RZ, RZ, R5 ;  /* 0x000000ffff035224 */ /* 0x000fcc00078e0005 */
[----:B------:R-:W-:Y:S01]  /*10960*/  @!PT LDS RZ, [RZ] ;  /* 0x00000000fffff984 */ /* 0x000fe20000000800 */
[----:B------:R-:W-:Y:S01]  /*10970*/  @!PT LDS RZ, [RZ] ;  /* 0x00000000fffff984 */ /* 0x000fe20000000800 */
[----:B------:R-:W-:Y:S01]  /*10980*/  @!PT LDS RZ, [RZ] ;  /* 0x00000000fffff984 */ /* 0x000fe20000000800 */
[----:B------:R0:W-:Y:S02]  /*10990*/  @P5 LDGSTS.E.BYPASS.LTC128B.128 [R17+0x29c00], desc[UR46][R2.64], !P6 ;  /* 0x29c0000002115fae */ /* 0x0001e4000f101d6e */
[----:B0-----:R-:W-:Y:S05]  /*109a0*/  WARPSYNC.COLLECTIVE R15, `(.L_x_128) ;  /* 0x000000000f087348 */ /* 0x001fea0003c00000 */
[----:B------:R1:W2:Y:S02]  /*109b0*/  SHFL.IDX P6, R14, R13, R12, R11 ;  /* 0x0000000c0d0e7389 */ /* 0x0002a400000c000b */
[----:B012---:R-:W-:Y:S01]  /*109c0*/  ENDCOLLECTIVE ;  /* 0x000000000000791b */ /* 0x007fe20003800000 */
.L_x_128:
[----:B------:R-:W-:Y:S01]  /*109d0*/  @!PT LDS RZ, [RZ] ;  /* 0x00000000fffff984 */ /* 0x000fe20000000800 */
[----:B------:R-:W-:Y:S01]  /*109e0*/  @!PT LDS RZ, [RZ] ;  /* 0x00000000fffff984 */ /* 0x000fe20000000800 */
[----:B------:R-:W-:Y:S01]  /*109f0*/  @!PT LDS RZ, [RZ] ;  /* 0x00000000fffff984 */ /* 0x000fe20000000800 */
[----:B------:R0:W-:Y:S01]  /*10a00*/  @P5 LDGSTS.E.BYPASS.LTC128B.128 [R17+0x2dc00], desc[UR46][R2.64+0x80], !P1 ;  /* 0x2dc0008002115fae */ /* 0x0001e2000c901d6e */
[----:B------:R-:W-:Y:S01]  /*10a10*/  ISETP.GE.AND P5, PT, R32, R10, PT ;  /* 0x0000000a2000720c */ /* 0x000fe20003fa6270 */
[----:B------:R-:W-:Y:S02]  /*10a20*/  IMAD.MOV.U32 R13, RZ, RZ, R0 ;  /* 0x000000ffff0d7224 */ /* 0x000fe400078e0000 */
[----:B------:R-:W-:-:S10]  /*10a30*/  IMAD.MOV.U32 R5, RZ, RZ, R14 ;  /* 0x000000ffff057224 */ /* 0x000fd400078e000e */
[----:B0-----:R-:W-:Y:S05]  /*10a40*/  WARPSYNC.COLLECTIVE R15, `(.L_x_129) ;  /* 0x000000000f087348 */ /* 0x001fea0003c00000 */
[----:B------:R1:W2:Y:S02]  /*10a50*/  SHFL.IDX P6, R14, R13, R12, R11 ;  /* 0x0000000c0d0e7389 */ /* 0x0002a400000c000b */
[----:B012---:R-:W-:Y:S01]  /*10a60*/  ENDCOLLECTIVE ;  /* 0x000000000000791b */ /* 0x007fe20003800000 */
.L_x_129:
[----:B------:R-:W-:Y:S02]  /*10a70*/  IMAD.MOV.U32 R13, RZ, RZ, R4 ;  /* 0x000000ffff0d7224 */ /* 0x000fe400078e0004 */
[----:B------:R-:W-:Y:S01]  /*10a80*/  IMAD.MOV.U32 R12, RZ, RZ, 0x5 ;  /* 0x00000005ff0c7424 */ /* 0x000fe200078e00ff */
[----:B------:R-:W-:-:S05]  /*10a90*/  @P4 IADD3 R14, P0, R32, R14, RZ ;  /* 0x0000000e200e4210 */ /* 0x000fca0007f1e0ff */
[----:B------:R-:W-:-:S08]  /*10aa0*/  @P4 IMAD.MOV.U32 R2, RZ, RZ, R14 ;  /* 0x000000ffff024224 */ /* 0x000fd000078e000e */
[----:B------:R-:W-:Y:S05]  /*10ab0*/  WARPSYNC.COLLECTIVE R15, `(.L_x_130) ;  /* 0x000000000f087348 */ /* 0x000fea0003c00000 */
[----:B------:R0:W1:Y:S02]  /*10ac0*/  SHFL.IDX P6, R14, R13, R12, R11 ;  /* 0x0000000c0d0e7389 */ /* 0x00006400000c000b */
[----:B01----:R-:W-:Y:S01]  /*10ad0*/  ENDCOLLECTIVE ;  /* 0x000000000000791b */ /* 0x003fe20003800000 */
.L_x_130:
[----:B------:R-:W-:-:S04]  /*10ae0*/  @P4 IMAD.X R5, RZ, RZ, R5, P0 ;  /* 0x000000ffff054224 */ /* 0x000fc800000e0605 */
[----:B------:R-:W-:-:S05]  /*10af0*/  @P4 IMAD.MOV.U32 R3, RZ, RZ, R5 ;  /* 0x000000ffff034224 */ /* 0x000fca00078e0005 */
[----:B------:R-:W-:Y:S01]  /*10b00*/  @!PT LDS RZ, [RZ] ;  /* 0x00000000fffff984 */ /* 0x000fe20000000800 */
[----:B------:R-:W-:Y:S01]  /*10b10*/  @!PT LDS RZ, [RZ] ;  /* 0x00000000fffff984 */ /* 0x000fe20000000800 */
[----:B------:R-:W-:Y:S01]  /*10b20*/  @!PT LDS RZ, [RZ] ;  /* 0x00000000fffff984 */ /* 0x000fe20000000800 */
[----:B------:R0:W-:Y:S01]  /*10b30*/  @P4 LDGSTS.E.BYPASS.LTC128B.128 [R17+0x2a400], desc[UR46][R2.64], !P5 ;  /* 0x2a40000002114fae */ /* 0x0001e2000e901d6e */
[----:B------:R-:W-:-:S03]  /*10b40*/  IMAD.MOV.U32 R13, RZ, RZ, R0 ;  /* 0x000000ffff0d7224 */ /* 0x000fc600078e0000 */
[----:B------:R0:W-:Y:S01]  /*10b50*/  @P4 LDGSTS.E.BYPASS.LTC128B.128 [R17+0x2e400], desc[UR46][R2.64+0x80], !P1 ;  /* 0x2e40008002114fae */ /* 0x0001e2000c901d6e */
[----:B------:R-:W-:-:S07]  /*10b60*/  IMAD.MOV.U32 R5, RZ, RZ, R14 ;  /* 0x000000ffff057224 */ /* 0x000fce00078e000e */
[----:B0-----:R-:W-:Y:S05]  /*10b70*/  WARPSYNC.COLLECTIVE R15, `(.L_x_131) ;  /* 0x000000000f087348 */ /* 0x001fea0003c00000 */
[----:B------:R1:W2:Y:S02]  /*10b80*/  SHFL.IDX P6, R14, R13, R12, R11 ;  /* 0x0000000c0d0e7389 */ /* 0x0002a400000c000b */
[----:B012---:R-:W-:Y:S01]  /*10b90*/  ENDCOLLECTIVE ;  /* 0x000000000000791b */ /* 0x007fe20003800000 */
.L_x_131:
[----:B------:R-:W-:Y:S02]  /*10ba0*/  IMAD.MOV.U32 R13, RZ, RZ, R4 ;  /* 0x000000ffff0d7224 */ /* 0x000fe400078e0004 */
[----:B------:R-:W-:Y:S01]  /*10bb0*/  IMAD.MOV.U32 R12, RZ, RZ, 0x6 ;  /* 0x00000006ff0c7424 */ /* 0x000fe200078e00ff */
[----:B------:R-:W-:-:S13]  /*10bc0*/  @P3 IADD3 R6, P0, R32, R14, RZ ;  /* 0x0000000e20063210 */ /* 0x000fda0007f1e0ff */
[----:B------:R-:W-:Y:S05]  /*10bd0*/  WARPSYNC.COLLECTIVE R15, `(.L_x_132) ;  /* 0x000000000f087348 */ /* 0x000fea0003c00000 */
[----:B------:R0:W1:Y:S02]  /*10be0*/  SHFL.IDX P6, R14, R13, R12, R11 ;  /* 0x0000000c0d0e7389 */ /* 0x00006400000c000b */
[----:B01----:R-:W-:Y:S01]  /*10bf0*/  ENDCOLLECTIVE ;  /* 0x000000000000791b */ /* 0x003fe20003800000 */
.L_x_132:
[----:B------:R-:W-:Y:S02]  /*10c00*/  @P3 IMAD.X R7, RZ, RZ, R5, P0 ;  /* 0x000000ffff073224 */ /* 0x000fe400000e0605 */
[----:B------:R-:W-:Y:S02]  /*10c10*/  @P3 IMAD.MOV.U32 R2, RZ, RZ, R6 ;  /* 0x000000ffff023224 */ /* 0x000fe400078e0006 */
        /* <DEDUP_REMOVED lines=11> */
.L_x_133:
[----:B------:R-:W-:Y:S02]  /*10cd0*/  IMAD.MOV.U32 R13, RZ, RZ, R4 ;  /* 0x000000ffff0d7224 */ /* 0x000fe400078e0004 */
[----:B------:R-:W-:Y:S01]  /*10ce0*/  IMAD.MOV.U32 R12, RZ, RZ, 0x7 ;  /* 0x00000007ff0c7424 */ /* 0x000fe200078e00ff */
[----:B------:R-:W-:-:S05]  /*10cf0*/  @P2 IADD3 R14, P0, R32, R14, RZ ;  /* 0x0000000e200e2210 */ /* 0x000fca0007f1e0ff */
[----:B------:R-:W-:-:S08]  /*10d00*/  @P2 IMAD.MOV.U32 R2, RZ, RZ, R14 ;  /* 0x000000ffff022224 */ /* 0x000fd000078e000e */
[----:B------:R-:W-:Y:S05]  /*10d10*/  WARPSYNC.COLLECTIVE R15, `(.L_x_134) ;  /* 0x000000000f087348 */ /* 0x000fea0003c00000 */
[----:B------:R0:W1:Y:S02]  /*10d20*/  SHFL.IDX P6, R14, R13, R12, R11 ;  /* 0x0000000c0d0e7389 */ /* 0x00006400000c000b */
[----:B01----:R-:W-:Y:S01]  /*10d30*/  ENDCOLLECTIVE ;  /* 0x000000000000791b */ /* 0x003fe20003800000 */
.L_x_134:
        /* <DEDUP_REMOVED lines=12> */
.L_x_135:
[----:B------:R-:W-:Y:S05]  /*10e00*/  BRA `(.L_x_136) ;  /* 0xffffffb400507947 */ /* 0x000fea000383ffff */
.L_x_56:
[----:B------:R-:W-:Y:S02]  /*10e10*/  IMAD.MOV.U32 R13, RZ, RZ, R4 ;  /* 0x000000ffff0d7224 */ /* 0x000fe400078e0004 */
[----:B------:R-:W-:Y:S02]  /*10e20*/  IMAD.MOV.U32 R12, RZ, RZ, RZ ;  /* 0x000000ffff0c7224 */ /* 0x000fe400078e00ff */
[----:B------:R-:W-:Y:S02]  /*10e30*/  IMAD.MOV.U32 R11, RZ, RZ, 0x181f ;  /* 0x0000181fff0b7424 */ /* 0x000fe400078e00ff */
[----:B------:R-:W-:-:S07]  /*10e40*/  IMAD.MOV.U32 R15, RZ, RZ, -0x1 ;  /* 0xffffffffff0f7424 */ /* 0x000fce00078e00ff */
[----:B01----:R-:W-:Y:S05]  /*10e50*/  WARPSYNC.COLLECTIVE R15, `(.L_x_137) ;  /* 0x000000000f087348 */ /* 0x003fea0003c00000 */
[----:B------:R2:W3:Y:S02]  /*10e60*/  SHFL.IDX P6, R14, R13, R12, R11 ;  /* 0x0000000c0d0e7389 */ /* 0x0004e400000c000b */
[----:B0123--:R-:W-:Y:S01]  /*10e70*/  ENDCOLLECTIVE ;  /* 0x000000000000791b */ /* 0x00ffe20003800000 */
.L_x_137:
[----:B------:R-:W-:Y:S02]  /*10e80*/  IMAD.MOV.U32 R13, RZ, RZ, R0 ;  /* 0x000000ffff0d7224 */ /* 0x000fe400078e0000 */
[----:B------:R-:W-:-:S07]  /*10e90*/  IMAD.MOV.U32 R2, RZ, RZ, R14 ;  /* 0x000000ffff027224 */ /* 0x000fce00078e000e */
[----:B------:R-:W-:Y:S05]  /*10ea0*/  WARPSYNC.COLLECTIVE R15, `(.L_x_138) ;  /* 0x000000000f087348 */ /* 0x000fea0003c00000 */
[----:B------:R0:W1:Y:S02]  /*10eb0*/  SHFL.IDX P6, R14, R13, R12, R11 ;  /* 0x0000000c0d0e7389 */ /* 0x00006400000c000b */
[----:B01----:R-:W-:Y:S01]  /*10ec0*/  ENDCOLLECTIVE ;  /* 0x000000000000791b */ /* 0x003fe20003800000 */
.L_x_138:
[----:B------:R-:W-:Y:S02]  /*10ed0*/  ULDC UR4, c[0x0][0x288] ;  /* 0x0000a20000047ab9 */ /* 0x000fe40000000800 */
[----:B------:R-:W-:Y:S02]  /*10ee0*/  IMAD R5, R6, UR4, RZ ;  /* 0x0000000406057c24 */ /* 0x000fe4000f8e02ff */
[----:B------:R-:W-:-:S04]  /*10ef0*/  IMAD R6, R26, 0x80, R23 ;  /* 0x000000801a067824 */ /* 0x000fc800078e0217 */
[C---:B------:R-:W-:Y:S01]  /*10f00*/  VIADD R8, R6.reuse, 0x10 ;  /* 0x0000001006087836 */ /* 0x040fe20000000000 */
[----:B------:R-:W-:Y:S01]  /*10f10*/  ISETP.GE.AND P2, PT, R6, R5, PT ;  /* 0x000000050600720c */ /* 0x000fe20003f46270 */
[----:B------:R-:W-:Y:S02]  /*10f20*/  IMAD.MOV.U32 R13, RZ, RZ, R4 ;  /* 0x000000ffff0d7224 */ /* 0x000fe400078e0004 */
[----:B------:R-:W-:-:S10]  /*10f30*/  IMAD.MOV.U32 R12, RZ, RZ, 0x1 ;  /* 0x00000001ff0c7424 */ /* 0x000fd400078e00ff */
[----:B------:R-:W-:-:S05]  /*10f40*/  @!P2 IADD3 R14, P3, R32, R14, RZ ;  /* 0x0000000e200ea210 */ /* 0x000fca0007f7e0ff */
[----:B------:R-:W-:Y:S02]  /*10f50*/  @!P2 IMAD.X R3, RZ, RZ, R2, P3 ;  /* 0x000000ffff03a224 */ /* 0x000fe400018e0602 */
[----:B------:R-:W-:-:S07]  /*10f60*/  @!P2 IMAD.MOV.U32 R2, RZ, RZ, R14 ;  /* 0x000000ffff02a224 */ /* 0x000fce00078e000e */
[----:B------:R-:W-:Y:S05]  /*10f70*/  WARPSYNC.COLLECTIVE R15, `(.L_x_139) ;  /* 0x000000000f087348 */ /* 0x000fea0003c00000 */
[----:B------:R0:W1:Y:S02]  /*10f80*/  SHFL.IDX P6, R14, R13, R12, R11 ;  /* 0x0000000c0d0e7389 */ /* 0x00006400000c000b */
[----:B01----:R-:W-:Y:S01]  /*10f90*/  ENDCOLLECTIVE ;  /* 0x000000000000791b */ /* 0x003fe20003800000 */
.L_x_139:
[----:B------:R-:W-:Y:S01]  /*10fa0*/  @!PT LDS RZ, [RZ] ;  /* 0x00000000fffff984 */ /* 0x000fe20000000800 */
[----:B------:R-:W-:Y:S01]  /*10fb0*/  @!PT LDS RZ, [RZ] ;  /* 0x00000000fffff984 */ /* 0x000fe20000000800 */
[----:B------:R-:W-:Y:S01]  /*10fc0*/  @!PT LDS RZ, [RZ] ;  /* 0x00000000fffff984 */ /* 0x000fe20000000800 */
[----:B------:R0:W-:Y:S04]  /*10fd0*/  @!P2 LDGSTS.E.BYPASS.LTC128B.128 [R17+0x20400], desc[UR46][R2.64], !P1 ;  /* 0x204000000211afae */ /* 0x0001e8000c901d6e */
[----:B------:R0:W-:Y:S01]  /*10fe0*/  @!P2 LDGSTS.E.BYPASS.LTC128B.128 [R17+0x24400], desc[UR46][R2.64+0x80], !P0 ;  /* 0x244000800211afae */ /* 0x0001e2000c101d6e */
[----:B------:R-:W-:Y:S01]  /*10ff0*/  ISETP.GE.AND P2, PT, R8, R5, PT ;  /* 0x000000050800720c */ /* 0x000fe20003f46270 */
[----:B------:R-:W-:Y:S02]  /*11000*/  VIADD R8, R6, 0x20 ;  /* 0x0000002006087836 */ /* 0x000fe40000000000 */
[----:B------:R-:W-:Y:S02]  /*11010*/  IMAD.MOV.U32 R13, RZ, RZ, R0 ;  /* 0x000000ffff0d7224 */ /* 0x000fe400078e0000 */
[----:B------:R-:W-:-:S08]  /*11020*/  IMAD.MOV.U32 R7, RZ, RZ, R14 ;  /* 0x000000ffff077224 */ /* 0x000fd000078e000e */
[----:B0-----:R-:W-:Y:S05]  /*11030*/  WARPSYNC.COLLECTIVE R15, `(.L_x_140) ;  /* 0x000000000f087348 */ /* 0x001fea0003c00000 */
[----:B------:R1:W2:Y:S02]  /*11040*/  SHFL.IDX P6, R14, R13, R12, R11 ;  /* 0x0000000c0d0e7389 */ /* 0x0002a400000c000b */
[----:B012---:R-:W-:Y:S01]  /*11050*/  ENDCOLLECTIVE ;  /* 0x000000000000791b */ /* 0x007fe20003800000 */
.L_x_140:
[----:B------:R-:W-:Y:S02]  /*11060*/  IMAD.MOV.U32 R13, RZ, RZ, R4 ;  /* 0x000000ffff0d7224 */ /* 0x000fe400078e0004 */
[----:B------:R-:W-:Y:S01]  /*11070*/  IMAD.MOV.U32 R12, RZ, RZ, 0x2 ;  /* 0x00000002ff0c7424 */ /* 0x000fe200078e00ff */
[----:B------:R-:W-:-:S05]  /*11080*/  @!P2 IADD3 R14, P3, R32, R14, RZ ;  /* 0x0000000e200ea210 */ /* 0x000fca0007f7e0ff */
[----:B------:R-:W-:-:S08]  /*11090*/  @!P2 IMAD.MOV.U32 R2, RZ, RZ, R14 ;  /* 0x000000ffff02a224 */ /* 0x000fd000078e000e */
[----:B------:R-:W-:Y:S05]  /*110a0*/  WARPSYNC.COLLECTIVE R15, `(.L_x_141) ;  /* 0x000000000f087348 */ /* 0x000fea0003c00000 */
[----:B------:R0:W1:Y:S02]  /*110b0*/  SHFL.IDX P6, R14, R13, R12, R11 ;  /* 0x0000000c0d0e7389 */ /* 0x00006400000c000b */
[----:B01----:R-:W-:Y:S01]  /*110c0*/  ENDCOLLECTIVE ;  /* 0x000000000000791b */ /* 0x003fe20003800000 */
.L_x_141:
[----:B------:R-:W-:-:S04]  /*110d0*/  @!P2 IMAD.X R7, RZ, RZ, R7, P3 ;  /* 0x000000ffff07a224 */ /* 0x000fc800018e0607 */
[----:B------:R-:W-:-:S05]  /*110e0*/  @!P2 IMAD.MOV.U32 R3, RZ, RZ, R7 ;  /* 0x000000ffff03a224 */ /* 0x000fca00078e0007 */
[----:B------:R-:W-:Y:S01]  /*110f0*/  @!PT LDS RZ, [RZ] ;  /* 0x00000000fffff984 */ /* 0x000fe20000000800 */
[----:B------:R-:W-:Y:S01]  /*11100*/  @!PT LDS RZ, [RZ] ;  /* 0x00000000fffff984 */ /* 0x000fe20000000800 */
[----:B------:R-:W-:Y:S01]  /*11110*/  @!PT LDS RZ, [RZ] ;  /* 0x00000000fffff984 */ /* 0x000fe20000000800 */
[----:B------:R0:W-:Y:S01]  /*11120*/  @!P2 LDGSTS.E.BYPASS.LTC128B.128 [R17+0x20c00], desc[UR46][R2.64], !P1 ;  /* 0x20c000000211afae */ /* 0x0001e2000c901d6e */
[----:B------:R-:W-:-:S03]  /*11130*/  IMAD.MOV.U32 R13, RZ, RZ, R0 ;  /* 0x000000ffff0d7224 */ /* 0x000fc600078e0000 */
[----:B------:R0:W-:Y:S01]  /*11140*/  @!P2 LDGSTS.E.BYPASS.LTC128B.128 [R17+0x24c00], desc[UR46][R2.64+0x80], !P0 ;  /* 0x24c000800211afae */ /* 0x0001e2000c101d6e */
[----:B------:R-:W-:Y:S01]  /*11150*/  ISETP.GE.AND P2, PT, R8, R5, PT ;  /* 0x000000050800720c */ /* 0x000fe20003f46270 */
[----:B------:R-:W-:Y:S02]  /*11160*/  VIADD R8, R6, 0x30 ;  /* 0x0000003006087836 */ /* 0x000fe40000000000 */
[----:B------:R-:W-:-:S10]  /*11170*/  IMAD.MOV.U32 R7, RZ, RZ, R14 ;  /* 0x000000ffff077224 */ /* 0x000fd400078e000e */
[----:B0-----:R-:W-:Y:S05]  /*11180*/  WARPSYNC.COLLECTIVE R15, `(.L_x_142) ;  /* 0x000000000f087348 */ /* 0x001fea0003c00000 */
[----:B------:R1:W2:Y:S02]  /*11190*/  SHFL.IDX P6, R14, R13, R12, R11 ;  /* 0x0000000c0d0e7389 */ /* 0x0002a400000c000b */
[----:B012---:R-:W-:Y:S01]  /*111a0*/  ENDCOLLECTIVE ;  /* 0x000000000000791b */ /* 0x007fe20003800000 */
.L_x_142:
[----:B------:R-:W-:Y:S02]  /*111b0*/  IMAD.MOV.U32 R13, RZ, RZ, R4 ;  /* 0x000000ffff0d7224 */ /* 0x000fe400078e0004 */
[----:B------:R-:W-:Y:S01]  /*111c0*/  IMAD.MOV.U32 R12, RZ, RZ, 0x3 ;  /* 0x00000003ff0c7424 */ /* 0x000fe200078e00ff */
[----:B------:R-:W-:-:S05]  /*111d0*/  @!P2 IADD3 R14, P3, R32, R14, RZ ;  /* 0x0000000e200ea210 */ /* 0x000fca0007f7e0ff */
[----:B------:R-:W-:-:S08]  /*111e0*/  @!P2 IMAD.MOV.U32 R2, RZ, RZ, R14 ;  /* 0x000000ffff02a224 */ /* 0x000fd000078e000e */
[----:B------:R-:W-:Y:S05]  /*111f0*/  WARPSYNC.COLLECTIVE R15, `(.L_x_143) ;  /* 0x000000000f087348 */ /* 0x000fea0003c00000 */
[----:B------:R0:W1:Y:S02]  /*11200*/  SHFL.IDX P6, R14, R13, R12, R11 ;  /* 0x0000000c0d0e7389 */ /* 0x00006400000c000b */
[----:B01----:R-:W-:Y:S01]  /*11210*/  ENDCOLLECTIVE ;  /* 0x000000000000791b */ /* 0x003fe20003800000 */
.L_x_143:
        /* <DEDUP_REMOVED lines=14> */
.L_x_144:
[----:B------:R-:W-:Y:S02]  /*11300*/  IMAD.MOV.U32 R13, RZ, RZ, R4 ;  /* 0x000000ffff0d7224 */ /* 0x000fe400078e0004 */
[----:B------:R-:W-:Y:S01]  /*11310*/  IMAD.MOV.U32 R12, RZ, RZ, 0x4 ;  /* 0x00000004ff0c7424 */ /* 0x000fe200078e00ff */
[----:B------:R-:W-:-:S05]  /*11320*/  @!P2 IADD3 R14, P3, R32, R14, RZ ;  /* 0x0000000e200ea210 */ /* 0x000fca0007f7e0ff */
[----:B------:R-:W-:-:S08]  /*11330*/  @!P2 IMAD.MOV.U32 R2, RZ, RZ, R14 ;  /* 0x000000ffff02a224 */ /* 0x000fd000078e000e */
[----:B------:R-:W-:Y:S05]  /*11340*/  WARPSYNC.COLLECTIVE R15, `(.L_x_145) ;  /* 0x000000000f087348 */ /* 0x000fea0003c00000 */
[----:B------:R0:W1:Y:S02]  /*11350*/  SHFL.IDX P6, R14, R13, R12, R11 ;  /* 0x0000000c0d0e7389 */ /* 0x00006400000c000b */
[----:B01----:R-:W-:Y:S01]  /*11360*/  ENDCOLLECTIVE ;  /* 0x000000000000791b */ /* 0x003fe20003800000 */
.L_x_145:
        /* <DEDUP_REMOVED lines=14> */
.L_x_146:
[----:B------:R-:W-:Y:S02]  /*11450*/  IMAD.MOV.U32 R13, RZ, RZ, R4 ;  /* 0x000000ffff0d7224 */ /* 0x000fe400078e0004 */
[----:B------:R-:W-:Y:S01]  /*11460*/  IMAD.MOV.U32 R12, RZ, RZ, 0x5 ;  /* 0x00000005ff0c7424 */ /* 0x000fe200078e00ff */
[----:B------:R-:W-:-:S05]  /*11470*/  @!P2 IADD3 R14, P3, R32, R14, RZ ;  /* 0x0000000e200ea210 */ /* 0x000fca0007f7e0ff */
[----:B------:R-:W-:-:S08]  /*11480*/  @!P2 IMAD.MOV.U32 R2, RZ, RZ, R14 ;  /* 0x000000ffff02a224 */ /* 0x000fd000078e000e */
[----:B------:R-:W-:Y:S05]  /*11490*/  WARPSYNC.COLLECTIVE R15, `(.L_x_147) ;  /* 0x000000000f087348 */ /* 0x000fea0003c00000 */
[----:B------:R0:W1:Y:S02]  /*114a0*/  SHFL.IDX P6, R14, R13, R12, R11 ;  /* 0x0000000c0d0e7389 */ /* 0x00006400000c000b */
[----:B01----:R-:W-:Y:S01]  /*114b0*/  ENDCOLLECTIVE ;  /* 0x000000000000791b */ /* 0x003fe20003800000 */
.L_x_147:
        /* <DEDUP_REMOVED lines=14> */
.L_x_148:
[----:B------:R-:W-:Y:S02]  /*115a0*/  IMAD.MOV.U32 R13, RZ, RZ, R4 ;  /* 0x000000ffff0d7224 */ /* 0x000fe400078e0004 */
[----:B------:R-:W-:Y:S01]  /*115b0*/  IMAD.MOV.U32 R12, RZ, RZ, 0x6 ;  /* 0x00000006ff0c7424 */ /* 0x000fe200078e00ff */
[----:B------:R-:W-:-:S05]  /*115c0*/  @!P2 IADD3 R14, P3, R32, R14, RZ ;  /* 0x0000000e200ea210 */ /* 0x000fca0007f7e0ff */
[----:B------:R-:W-:-:S08]  /*115d0*/  @!P2 IMAD.MOV.U32 R2, RZ, RZ, R14 ;  /* 0x000000ffff02a224 */ /* 0x000fd000078e000e */
[----:B------:R-:W-:Y:S05]  /*115e0*/  WARPSYNC.COLLECTIVE R15, `(.L_x_149) ;  /* 0x000000000f087348 */ /* 0x000fea0003c00000 */
[----:B------:R0:W1:Y:S02]  /*115f0*/  SHFL.IDX P6, R14, R13, R12, R11 ;  /* 0x0000000c0d0e7389 */ /* 0x00006400000c000b */
[----:B01----:R-:W-:Y:S01]  /*11600*/  ENDCOLLECTIVE ;  /* 0x000000000000791b */ /* 0x003fe20003800000 */
.L_x_149:
        /* <DEDUP_REMOVED lines=9> */
[----:B------:R-:W-:-:S12]  /*116a0*/  IMAD.MOV.U32 R7, RZ, RZ, R14 ;  /* 0x000000ffff077224 */ /* 0x000fd800078e000e */
[----:B0-----:R-:W-:Y:S05]  /*116b0*/  WARPSYNC.COLLECTIVE R15, `(.L_x_150) ;  /* 0x000000000f087348 */ /* 0x001fea0003c00000 */
[----:B------:R1:W2:Y:S02]  /*116c0*/  SHFL.IDX P6, R14, R13, R12, R11 ;  /* 0x0000000c0d0e7389 */ /* 0x0002a400000c000b */
[----:B012---:R-:W-:Y:S01]  /*116d0*/  ENDCOLLECTIVE ;  /* 0x000000000000791b */ /* 0x007fe20003800000 */
.L_x_150:
[----:B------:R-:W-:Y:S02]  /*116e0*/  IMAD.MOV.U32 R13, RZ, RZ, R4 ;  /* 0x000000ffff0d7224 */ /* 0x000fe400078e0004 */
[----:B------:R-:W-:Y:S01]  /*116f0*/  IMAD.MOV.U32 R12, RZ, RZ, 0x7 ;  /* 0x00000007ff0c7424 */ /* 0x000fe200078e00ff */
[----:B------:R-:W-:-:S05]  /*11700*/  @!P2 IADD3 R14, P3, R32, R14, RZ ;  /* 0x0000000e200ea210 */ /* 0x000fca0007f7e0ff */
[----:B------:R-:W-:-:S08]  /*11710*/  @!P2 IMAD.MOV.U32 R2, RZ, RZ, R14 ;  /* 0x000000ffff02a224 */ /* 0x000fd000078e000e */
[----:B------:R-:W-:Y:S05]  /*11720*/  WARPSYNC.COLLECTIVE R15, `(.L_x_151) ;  /* 0x000000000f087348 */ /* 0x000fea0003c00000 */
[----:B------:R0:W1:Y:S02]  /*11730*/  SHFL.IDX P6, R14, R13, R12, R11 ;  /* 0x0000000c0d0e7389 */ /* 0x00006400000c000b */
[----:B01----:R-:W-:Y:S01]  /*11740*/  ENDCOLLECTIVE ;  /* 0x000000000000791b */ /* 0x003fe20003800000 */
.L_x_151:
        /* <DEDUP_REMOVED lines=8> */
[----:B------:R-:W-:-:S07]  /*117d0*/  IMAD.MOV.U32 R7, RZ, RZ, R14 ;  /* 0x000000ffff077224 */ /* 0x000fce00078e000e */
[----:B0-----:R-:W-:Y:S05]  /*117e0*/  WARPSYNC.COLLECTIVE R15, `(.L_x_152) ;  /* 0x000000000f087348 */ /* 0x001fea0003c00000 */
[----:B------:R1:W2:Y:S02]  /*117f0*/  SHFL.IDX P6, R14, R13, R12, R11 ;  /* 0x0000000c0d0e7389 */ /* 0x0002a400000c000b */
[----:B012---:R-:W-:Y:S01]  /*11800*/  ENDCOLLECTIVE ;  /* 0x000000000000791b */ /* 0x007fe20003800000 */
.L_x_152:
[----:B------:R-:W-:Y:S05]  /*11810*/  BRA `(.L_x_153) ;  /* 0xffffffb4004c7947 */ /* 0x000fea000383ffff */
.L_x_59:
[----:B------:R0:W0:Y:S02]  /*11820*/  SYNCS.PHASECHK.TRANS64.TRYWAIT P0, [R22+URZ+0x38820], R5 ;  /* 0x03882005160075a7 */ /* 0x000024000800017f */
[----:B0-----:R-:W-:Y:S05]  /*11830*/  @!P0 NANOSLEEP.SYNCS 0x989680 ;  /* 0x009896800000895d */ /* 0x001fea0003900000 */
[----:B------:R-:W0:Y:S02]  /*11840*/  @!P0 SYNCS.PHASECHK.TRANS64 P0, [R22+URZ+0x38820], R5 ;  /* 0x03882005160085a7 */ /* 0x000e24000800007f */
[----:B0-----:R-:W-:Y:S05]  /*11850*/  @!P0 BRA `(.L_x_59) ;  /* 0xfffffffc00f08947 */ /* 0x001fea000383ffff */
[----:B------:R-:W-:Y:S05]  /*11860*/  BRA `(.L_x_154) ;  /* 0xffffffb4008c7947 */ /* 0x000fea000383ffff */
.L_x_62:
[----:B0-----:R0:W1:Y:S02]  /*11870*/  SYNCS.PHASECHK.TRANS64.TRYWAIT P1, [R4+URZ+0x38880], R21 ;  /* 0x03888015040075a7 */ /* 0x001064000802017f */
[----:B-1----:R-:W-:Y:S05]  /*11880*/  @!P1 NANOSLEEP.SYNCS 0x989680 ;  /* 0x009896800000995d */ /* 0x002fea0003900000 */
[----:B------:R-:W1:Y:S02]  /*11890*/  @!P1 SYNCS.PHASECHK.TRANS64 P1, [R4+URZ+0x38880], R21 ;  /* 0x03888015040095a7 */ /* 0x000e64000802007f */
[----:B-1----:R-:W-:Y:S05]  /*118a0*/  @!P1 BRA `(.L_x_62) ;  /* 0xfffffffc00f09947 */ /* 0x002fea000383ffff */
[----:B------:R-:W-:Y:S05]  /*118b0*/  BRA `(.L_x_155) ;  /* 0xffffffb800607947 */ /* 0x000fea000383ffff */
.L_x_63:
[----:B------:R-:W-:Y:S01]  /*118c0*/  BSSY B0, `(.L_x_156) ;  /* 0x0000008000007945 */ /* 0x000fe20003800000 */
[----:B------:R-:W-:Y:S02]  /*118d0*/  IMAD.MOV.U32 R13, RZ, RZ, R8 ;  /* 0x000000ffff0d7224 */ /* 0x000fe400078e0008 */
[----:B------:R-:W-:Y:S02]  /*118e0*/  IMAD.MOV.U32 R12, RZ, RZ, RZ ;  /* 0x000000ffff0c7224 */ /* 0x000fe400078e00ff */
[----:B------:R-:W-:Y:S02]  /*118f0*/  IMAD.MOV.U32 R11, RZ, RZ, 0x181f ;  /* 0x0000181fff0b7424 */ /* 0x000fe400078e00ff */
[----:B------:R-:W-:-:S07]  /*11900*/  IMAD.MOV.U32 R15, RZ, RZ, -0x1 ;  /* 0xffffffffff0f7424 */ /* 0x000fce00078e00ff */
[----:B0--3--:R-:W-:Y:S05]  /*11910*/  WARPSYNC.COLLECTIVE R15, `(.L_x_157) ;  /* 0x000000000f087348 */ /* 0x009fea0003c00000 */
[----:B---3--:R1:W2:Y:S02]  /*11920*/  SHFL.IDX P6, R14, R13, R12, R11 ;  /* 0x0000000c0d0e7389 */ /* 0x0082a400000c000b */
[----:B012---:R-:W-:Y:S01]  /*11930*/  ENDCOLLECTIVE ;  /* 0x000000000000791b */ /* 0x007fe20003800000 */
.L_x_157:
[----:B------:R-:W-:Y:S05]  /*11940*/  BSYNC B0 ;  /* 0x0000000000007941 */ /* 0x000fea0003800000 */
.L_x_156:
[----:B------:R-:W-:Y:S02]  /*11950*/  IMAD.MOV.U32 R13, RZ, RZ, R9 ;  /* 0x000000ffff0d7224 */ /* 0x000fe400078e0009 */
[----:B------:R-:W-:Y:S02]  /*11960*/  IMAD.MOV.U32 R12, RZ, RZ, RZ ;  /* 0x000000ffff0c7224 */ /* 0x000fe400078e00ff */
[----:B------:R-:W-:Y:S02]  /*11970*/  IMAD.MOV.U32 R11, RZ, RZ, 0x181f ;  /* 0x0000181fff0b7424 */ /* 0x000fe400078e00ff */
[----:B------:R-:W-:Y:S02]  /*11980*/  IMAD.MOV.U32 R15, RZ, RZ, -0x1 ;  /* 0xffffffffff0f7424 */ /* 0x000fe400078e00ff */
[----:B------:R-:W-:Y:S02]  /*11990*/  IMAD.MOV.U32 R3, RZ, RZ, R14 ;  /* 0x000000ffff037224 */ /* 0x000fe400078e000e */
[----:B------:R-:W-:-:S07]  /*119a0*/  IMAD R7, R0, 0x8000, R17 ;  /* 0x0000800000077824 */ /* 0x000fce00078e0211 */
[----:B------:R-:W-:Y:S05]  /*119b0*/  WARPSYNC.COLLECTIVE R15, `(.L_x_158) ;  /* 0x000000000f087348 */ /* 0x000fea0003c00000 */
[----:B------:R0:W1:Y:S02]  /*119c0*/  SHFL.IDX P6, R14, R13, R12, R11 ;  /* 0x0000000c0d0e7389 */ /* 0x00006400000c000b */
[----:B01----:R-:W-:Y:S01]  /*119d0*/  ENDCOLLECTIVE ;  /* 0x000000000000791b */ /* 0x003fe20003800000 */
.L_x_158:
[----:B------:R-:W-:Y:S02]  /*119e0*/  IMAD.MOV.U32 R13, RZ, RZ, R8 ;  /* 0x000000ffff0d7224 */ /* 0x000fe400078e0008 */
[----:B------:R-:W-:Y:S01]  /*119f0*/  IMAD.MOV.U32 R12, RZ, RZ, 0x1 ;  /* 0x00000001ff0c7424 */ /* 0x000fe200078e00ff */
[----:B------:R-:W-:-:S13]  /*11a00*/  IADD3 R2, P1, R32, R14, RZ ;  /* 0x0000000e20027210 */ /* 0x000fda0007f3e0ff */
[----:B------:R-:W-:Y:S05]  /*11a10*/  WARPSYNC.COLLECTIVE R15, `(.L_x_159) ;  /* 0x000000000f087348 */ /* 0x000fea0003c00000 */
[----:B------:R0:W1:Y:S02]  /*11a20*/  SHFL.IDX P6, R14, R13, R12, R11 ;  /* 0x0000000c0d0e7389 */ /* 0x00006400000c000b */
[----:B01----:R-:W-:Y:S01]  /*11a30*/  ENDCOLLECTIVE ;  /* 0x000000000000791b */ /* 0x003fe20003800000 */
.L_x_159:
[----:B------:R-:W-:-:S05]  /*11a40*/  IMAD.X R3, RZ, RZ, R3, P1 ;  /* 0x000000ffff037224 */ /* 0x000fca00008e0603 */
[----:B------:R-:W-:Y:S01]  /*11a50*/  @!PT LDS RZ, [RZ] ;  /* 0x00000000fffff984 */ /* 0x000fe20000000800 */
[----:B------:R-:W-:Y:S01]  /*11a60*/  @!PT LDS RZ, [RZ] ;  /* 0x00000000fffff984 */ /* 0x000fe20000000800 */
[----:B------:R-:W-:Y:S01]  /*11a70*/  @!PT LDS RZ, [RZ] ;  /* 0x00000000fffff984 */ /* 0x000fe20000000800 */
[----:B------:R-:W-:Y:S04]  /*11a80*/  LDGSTS.E.BYPASS.LTC128B.128 [R7+0x10400], desc[UR46][R2.64], !P3 ;  /* 0x1040000002077fae */ /* 0x000fe8000d901d6e */
[----:B------:R0:W-:Y:S01]  /*11a90*/  LDGSTS.E.BYPASS.LTC128B.128 [R7+0x14400], desc[UR46][R2.64+0x80], !P2 ;  /* 0x1440008002077fae */ /* 0x0001e2000d101d6e */
[----:B------:R-:W-:Y:S02]  /*11aa0*/  IMAD.MOV.U32 R13, RZ, RZ, R9 ;  /* 0x000000ffff0d7224 */ /* 0x000fe400078e0009 */
[----:B0-----:R-:W-:-:S07]  /*11ab0*/  IMAD.MOV.U32 R3, RZ, RZ, R14 ;  /* 0x000000ffff037224 */ /* 0x001fce00078e000e */
[----:B------:R-:W-:Y:S05]  /*11ac0*/  WARPSYNC.COLLECTIVE R15, `(.L_x_160) ;  /* 0x000000000f087348 */ /* 0x000fea0003c00000 */
[----:B------:R0:W1:Y:S02]  /*11ad0*/  SHFL.IDX P6, R14, R13, R12, R11 ;  /* 0x0000000c0d0e7389 */ /* 0x00006400000c000b */
[----:B01----:R-:W-:Y:S01]  /*11ae0*/  ENDCOLLECTIVE ;  /* 0x000000000000791b */ /* 0x003fe20003800000 */
.L_x_160:
[----:B------:R-:W-:Y:S02]  /*11af0*/  IMAD.MOV.U32 R13, RZ, RZ, R8 ;  /* 0x000000ffff0d7224 */ /* 0x000fe400078e0008 */
[----:B------:R-:W-:Y:S01]  /*11b00*/  IMAD.MOV.U32 R12, RZ, RZ, 0x2 ;  /* 0x00000002ff0c7424 */ /* 0x000fe200078e00ff */
[----:B------:R-:W-:-:S13]  /*11b10*/  IADD3 R2, P1, R32, R14, RZ ;  /* 0x0000000e20027210 */ /* 0x000fda0007f3e0ff */
[----:B------:R-:W-:Y:S05]  /*11b20*/  WARPSYNC.COLLECTIVE R15, `(.L_x_161) ;  /* 0x000000000f087348 */ /* 0x000fea0003c00000 */
[----:B------:R0:W1:Y:S02]  /*11b30*/  SHFL.IDX P6, R14, R13, R12, R11 ;  /* 0x0000000c0d0e7389 */ /* 0x00006400000c000b */
[----:B01----:R-:W-:Y:S01]  /*11b40*/  ENDCOLLECTIVE ;  /* 0x000000000000791b */ /* 0x003fe20003800000 */
.L_x_161:
        /* <DEDUP_REMOVED lines=11> */
.L_x_162:
[----:B------:R-:W-:Y:S02]  /*11c00*/  IMAD.MOV.U32 R13, RZ, RZ, R8 ;  /* 0x000000ffff0d7224 */ /* 0x000fe400078e0008 */
[----:B------:R-:W-:Y:S01]  /*11c10*/  IMAD.MOV.U32 R12, RZ, RZ, 0x3 ;  /* 0x00000003ff0c7424 */ /* 0x000fe200078e00ff */
[----:B------:R-:W-:-:S13]  /*11c20*/  IADD3 R2, P1, R32, R14, RZ ;  /* 0x0000000e20027210 */ /* 0x000fda0007f3e0ff */
[----:B------:R-:W-:Y:S05]  /*11c30*/  WARPSYNC.COLLECTIVE R15, `(.L_x_163) ;  /* 0x000000000f087348 */ /* 0x000fea0003c00000 */
[----:B------:R0:W1:Y:S02]  /*11c40*/  SHFL.IDX P6, R14, R13, R12, R11 ;  /* 0x0000000c0d0e7389 */ /* 0x00006400000c000b */
[----:B01----:R-:W-:Y:S01]  /*11c50*/  ENDCOLLECTIVE ;  /* 0x000000000000791b */ /* 0x003fe20003800000 */
.L_x_163:
        /* <DEDUP_REMOVED lines=11> */
.L_x_164:
[----:B------:R-:W-:Y:S02]  /*11d10*/  IMAD.MOV.U32 R13, RZ, RZ, R8 ;  /* 0x000000ffff0d7224 */ /* 0x000fe400078e0008 */
[----:B------:R-:W-:Y:S01]  /*11d20*/  IMAD.MOV.U32 R12, RZ, RZ, 0x4 ;  /* 0x00000004ff0c7424 */ /* 0x000fe200078e00ff */
[----:B------:R-:W-:-:S13]  /*11d30*/  IADD3 R2, P1, R32, R14, RZ ;  /* 0x0000000e20027210 */ /* 0x000fda0007f3e0ff */
[----:B------:R-:W-:Y:S05]  /*11d40*/  WARPSYNC.COLLECTIVE R15, `(.L_x_165) ;  /* 0x000000000f087348 */ /* 0x000fea0003c00000 */
[----:B------:R0:W1:Y:S02]  /*11d50*/  SHFL.IDX P6, R14, R13, R12, R11 ;  /* 0x0000000c0d0e7389 */ /* 0x00006400000c000b */
[----:B01----:R-:W-:Y:S01]  /*11d60*/  ENDCOLLECTIVE ;  /* 0x000000000000791b */ /* 0x003fe20003800000 */
.L_x_165:
        /* <DEDUP_REMOVED lines=11> */
.L_x_166:
[----:B------:R-:W-:Y:S02]  /*11e20*/  IMAD.MOV.U32 R13, RZ, RZ, R8 ;  /* 0x000000ffff0d7224 */ /* 0x000fe400078e0008 */
[----:B------:R-:W-:Y:S01]  /*11e30*/  IMAD.MOV.U32 R12, RZ, RZ, 0x5 ;  /* 0x00000005ff0c7424 */ /* 0x000fe200078e00ff */
[----:B------:R-:W-:-:S13]  /*11e40*/  IADD3 R2, P1, R32, R14, RZ ;  /* 0x0000000e20027210 */ /* 0x000fda0007f3e0ff */
[----:B------:R-:W-:Y:S05]  /*11e50*/  WARPSYNC.COLLECTIVE R15, `(.L_x_167) ;  /* 0x000000000f087348 */ /* 0x000fea0003c00000 */
[----:B------:R0:W1:Y:S02]  /*11e60*/  SHFL.IDX P6, R14, R13, R12, R11 ;  /* 0x0000000c0d0e7389 */ /* 0x00006400000c000b */
[----:B01----:R-:W-:Y:S01]  /*11e70*/  ENDCOLLECTIVE ;  /* 0x000000000000791b */ /* 0x003fe20003800000 */
.L_x_167:
        /* <DEDUP_REMOVED lines=11> */
.L_x_168:
[----:B------:R-:W-:Y:S02]  /*11f30*/  IMAD.MOV.U32 R13, RZ, RZ, R8 ;  /* 0x000000ffff0d7224 */ /* 0x000fe400078e0008 */
[----:B------:R-:W-:Y:S01]  /*11f40*/  IMAD.MOV.U32 R12, RZ, RZ, 0x6 ;  /* 0x00000006ff0c7424 */ /* 0x000fe200078e00ff */
[----:B------:R-:W-:-:S13]  /*11f50*/  IADD3 R2, P1, R32, R14, RZ ;  /* 0x0000000e20027210 */ /* 0x000fda0007f3e0ff */
[----:B------:R-:W-:Y:S05]  /*11f60*/  WARPSYNC.COLLECTIVE R15, `(.L_x_169) ;  /* 0x000000000f087348 */ /* 0x000fea0003c00000 */
[----:B------:R0:W1:Y:S02]  /*11f70*/  SHFL.IDX P6, R14, R13, R12, R11 ;  /* 0x0000000c0d0e7389 */ /* 0x00006400000c000b */
[----:B01----:R-:W-:Y:S01]  /*11f80*/  ENDCOLLECTIVE ;  /* 0x000000000000791b */ /* 0x003fe20003800000 */
.L_x_169:
        /* <DEDUP_REMOVED lines=11> */
.L_x_170:
[----:B------:R-:W-:Y:S02]  /*12040*/  IMAD.MOV.U32 R13, RZ, RZ, R8 ;  /* 0x000000ffff0d7224 */ /* 0x000fe400078e0008 */
[----:B------:R-:W-:Y:S01]  /*12050*/  IMAD.MOV.U32 R12, RZ, RZ, 0x7 ;  /* 0x00000007ff0c7424 */ /* 0x000fe200078e00ff */
[----:B------:R-:W-:-:S13]  /*12060*/  IADD3 R2, P1, R32, R14, RZ ;  /* 0x0000000e20027210 */ /* 0x000fda0007f3e0ff */
[----:B------:R-:W-:Y:S05]  /*12070*/  WARPSYNC.COLLECTIVE R15, `(.L_x_171) ;  /* 0x000000000f087348 */ /* 0x000fea0003c00000 */
[----:B------:R0:W1:Y:S02]  /*12080*/  SHFL.IDX P6, R14, R13, R12, R11 ;  /* 0x0000000c0d0e7389 */ /* 0x00006400000c000b */
[----:B01----:R-:W-:Y:S01]  /*12090*/  ENDCOLLECTIVE ;  /* 0x000000000000791b */ /* 0x003fe20003800000 */
.L_x_171:
[----:B------:R-:W-:-:S05]  /*120a0*/  IMAD.X R3, RZ, RZ, R3, P1 ;  /* 0x000000ffff037224 */ /* 0x000fca00008e0603 */
[----:B------:R-:W-:Y:S01]  /*120b0*/  @!PT LDS RZ, [RZ] ;  /* 0x00000000fffff984 */ /* 0x000fe20000000800 */
[----:B------:R-:W-:Y:S01]  /*120c0*/  @!PT LDS RZ, [RZ] ;  /* 0x00000000fffff984 */ /* 0x000fe20000000800 */
[----:B------:R-:W-:Y:S01]  /*120d0*/  @!PT LDS RZ, [RZ] ;  /* 0x00000000fffff984 */ /* 0x000fe20000000800 */
[----:B------:R0:W-:Y:S04]  /*120e0*/  LDGSTS.E.BYPASS.LTC128B.128 [R7+0x13400], desc[UR46][R2.64], !P3 ;  /* 0x1340000002077fae */ /* 0x0001e8000d901d6e */
[----:B------:R0:W-:Y:S01]  /*120f0*/  LDGSTS.E.BYPASS.LTC128B.128 [R7+0x17400], desc[UR46][R2.64+0x80], !P2 ;  /* 0x1740008002077fae */ /* 0x0001e2000d101d6e */
[----:B------:R-:W-:Y:S02]  /*12100*/  IMAD.MOV.U32 R13, RZ, RZ, R9 ;  /* 0x000000ffff0d7224 */ /* 0x000fe400078e0009 */
[----:B------:R-:W-:-:S07]  /*12110*/  IMAD.MOV.U32 R8, RZ, RZ, R14 ;  /* 0x000000ffff087224 */ /* 0x000fce00078e000e */
[----:B0-----:R-:W-:Y:S05]  /*12120*/  WARPSYNC.COLLECTIVE R15, `(.L_x_172) ;  /* 0x000000000f087348 */ /* 0x001fea0003c00000 */
[----:B------:R1:W2:Y:S02]  /*12130*/  SHFL.IDX P6, R14, R13, R12, R11 ;  /* 0x0000000c0d0e7389 */ /* 0x0002a400000c000b */
[----:B012---:R-:W-:Y:S01]  /*12140*/  ENDCOLLECTIVE ;  /* 0x000000000000791b */ /* 0x007fe20003800000 */
.L_x_172:
[----:B------:R-:W-:Y:S05]  /*12150*/  BRA `(.L_x_173) ;  /* 0xffffffb400607947 */ /* 0x000fea000383ffff */
.L_x_66:
[----:B--2---:R2:W3:Y:S02]  /*12160*/  SYNCS.PHASECHK.TRANS64.TRYWAIT P1, [R4+URZ+0x38840], R21 ;  /* 0x03884015040075a7 */ /* 0x0044e4000802017f */
[----:B---3--:R-:W-:Y:S05]  /*12170*/  @!P1 NANOSLEEP.SYNCS 0x989680 ;  /* 0x009896800000995d */ /* 0x008fea0003900000 */
[----:B------:R-:W3:Y:S02]  /*12180*/  @!P1 SYNCS.PHASECHK.TRANS64 P1, [R4+URZ+0x38840], R21 ;  /* 0x03884015040095a7 */ /* 0x000ee4000802007f */
[----:B---3--:R-:W-:Y:S05]  /*12190*/  @!P1 BRA `(.L_x_66) ;  /* 0xfffffffc00f09947 */ /* 0x008fea000383ffff */
[----:B------:R-:W-:Y:S05]  /*121a0*/  BRA `(.L_x_174) ;  /* 0xffffffb400a47947 */ /* 0x000fea000383ffff */
.L_x_67:
[----:B------:R-:W-:Y:S01]  /*121b0*/  BSSY B0, `(.L_x_175) ;  /* 0x0000008000007945 */ /* 0x000fe20003800000 */
[----:B------:R-:W-:Y:S02]  /*121c0*/  IMAD.MOV.U32 R13, RZ, RZ, R6 ;  /* 0x000000ffff0d7224 */ /* 0x000fe400078e0006 */
[----:B------:R-:W-:Y:S02]  /*121d0*/  IMAD.MOV.U32 R12, RZ, RZ, RZ ;  /* 0x000000ffff0c7224 */ /* 0x000fe400078e00ff */
[----:B------:R-:W-:Y:S02]  /*121e0*/  IMAD.MOV.U32 R11, RZ, RZ, 0x181f ;  /* 0x0000181fff0b7424 */ /* 0x000fe400078e00ff */
[----:B------:R-:W-:-:S07]  /*121f0*/  IMAD.MOV.U32 R15, RZ, RZ, -0x1 ;  /* 0xffffffffff0f7424 */ /* 0x000fce00078e00ff */
[----:B012---:R-:W-:Y:S05]  /*12200*/  WARPSYNC.COLLECTIVE R15, `(.L_x_176) ;  /* 0x000000000f087348 */ /* 0x007fea0003c00000 */
[----:B------:R3:W4:Y:S02]  /*12210*/  SHFL.IDX P6, R14, R13, R12, R11 ;  /* 0x0000000c0d0e7389 */ /* 0x00072400000c000b */
[----:B01234-:R-:W-:Y:S01]  /*12220*/  ENDCOLLECTIVE ;  /* 0x000000000000791b */ /* 0x01ffe20003800000 */
.L_x_176:
[----:B------:R-:W-:Y:S05]  /*12230*/  BSYNC B0 ;  /* 0x0000000000007941 */ /* 0x000fea0003800000 */
.L_x_175:
        /* <DEDUP_REMOVED lines=9> */
.L_x_177:
[----:B------:R-:W-:Y:S02]  /*122d0*/  VIADD R5, R5, UR42 ;  /* 0x0000002a05057c36 */ /* 0x000fe40008000000 */
[----:B------:R-:W-:Y:S02]  /*122e0*/  IMAD.MOV.U32 R13, RZ, RZ, R6 ;  /* 0x000000ffff0d7224 */ /* 0x000fe400078e0006 */
[----:B------:R-:W-:Y:S01]  /*122f0*/  IMAD.MOV.U32 R12, RZ, RZ, 0x1 ;  /* 0x00000001ff0c7424 */ /* 0x000fe200078e00ff */
[----:B------:R-:W-:-:S13]  /*12300*/  IADD3 R2, P1, R32, R14, RZ ;  /* 0x0000000e20027210 */ /* 0x000fda0007f3e0ff */
[----:B------:R-:W-:Y:S05]  /*12310*/  WARPSYNC.COLLECTIVE R15, `(.L_x_178) ;  /* 0x000000000f087348 */ /* 0x000fea0003c00000 */
[----:B------:R0:W1:Y:S02]  /*12320*/  SHFL.IDX P6, R14, R13, R12, R11 ;  /* 0x0000000c0d0e7389 */ /* 0x00006400000c000b */
[----:B01----:R-:W-:Y:S01]  /*12330*/  ENDCOLLECTIVE ;  /* 0x000000000000791b */ /* 0x003fe20003800000 */
.L_x_178:
        /* <DEDUP_REMOVED lines=11> */
.L_x_179:
[----:B------:R-:W-:Y:S02]  /*123f0*/  IMAD.MOV.U32 R13, RZ, RZ, R6 ;  /* 0x000000ffff0d7224 */ /* 0x000fe400078e0006 */
[----:B------:R-:W-:Y:S02]  /*12400*/  IMAD.MOV.U32 R12, RZ, RZ, 0x2 ;  /* 0x00000002ff0c7424 */ /* 0x000fe400078e00ff */
[----:B------:R-:W-:-:S07]  /*12410*/  IMAD.MOV.U32 R21, RZ, RZ, R14 ;  /* 0x000000ffff157224 */ /* 0x000fce00078e000e */
[----:B------:R-:W-:Y:S05]  /*12420*/  WARPSYNC.COLLECTIVE R15, `(.L_x_180) ;  /* 0x000000000f087348 */ /* 0x000fea0003c00000 */
[----:B------:R0:W1:Y:S02]  /*12430*/  SHFL.IDX P6, R14, R13, R12, R11 ;  /* 0x0000000c0d0e7389 */ /* 0x00006400000c000b */
[----:B01----:R-:W-:Y:S01]  /*12440*/  ENDCOLLECTIVE ;  /* 0x000000000000791b */ /* 0x003fe20003800000 */
.L_x_180:
[----:B------:R-:W-:-:S05]  /*12450*/  IADD3 R2, P1, R32, R21, RZ ;  /* 0x0000001520027210 */ /* 0x000fca0007f3e0ff */
[----:B------:R-:W-:-:S05]  /*12460*/  IMAD.X R3, RZ, RZ, R8, P1 ;  /* 0x000000ffff037224 */ /* 0x000fca00008e0608 */
[----:B------:R-:W-:Y:S01]  /*12470*/  @!PT LDS RZ, [RZ] ;  /* 0x00000000fffff984 */ /* 0x000fe20000000800 */
[----:B------:R-:W-:Y:S01]  /*12480*/  @!PT LDS RZ, [RZ] ;  /* 0x00000000fffff984 */ /* 0x000fe20000000800 */
[----:B------:R-:W-:Y:S01]  /*12490*/  @!PT LDS RZ, [RZ] ;  /* 0x00000000fffff984 */ /* 0x000fe20000000800 */
[----:B------:R0:W-:Y:S01]  /*124a0*/  LDGSTS.E.BYPASS.LTC128B.128 [R5+0x28c00], desc[UR46][R2.64], !P3 ;  /* 0x28c0000002057fae */ /* 0x0001e2000d901d6e */
[----:B------:R-:W-:-:S03]  /*124b0*/  IMAD.MOV.U32 R13, RZ, RZ, R7 ;  /* 0x000000ffff0d7224 */ /* 0x000fc600078e0007 */
[----:B------:R0:W-:Y:S01]  /*124c0*/  LDGSTS.E.BYPASS.LTC128B.128 [R5+0x2cc00], desc[UR46][R2.64+0x80], !P2 ;  /* 0x2cc0008002057fae */ /* 0x0001e2000d101d6e */
[----:B------:R-:W-:-:S07]  /*124d0*/  IMAD.MOV.U32 R9, RZ, RZ, R14 ;  /* 0x000000ffff097224 */ /* 0x000fce00078e000e */
[----:B0-----:R-:W-:Y:S05]  /*124e0*/  WARPSYNC.COLLECTIVE R15, `(.L_x_181) ;  /* 0x000000000f087348 */ /* 0x001fea0003c00000 */
[----:B------:R1:W2:Y:S02]  /*124f0*/  SHFL.IDX P6, R14, R13, R12, R11 ;  /* 0x0000000c0d0e7389 */ /* 0x0002a400000c000b */
[----:B012---:R-:W-:Y:S01]  /*12500*/  ENDCOLLECTIVE ;  /* 0x000000000000791b */ /* 0x007fe20003800000 */
.L_x_181:
[----:B------:R-:W-:Y:S02]  /*12510*/  IMAD.MOV.U32 R13, RZ, RZ, R6 ;  /* 0x000000ffff0d7224 */ /* 0x000fe400078e0006 */
[----:B------:R-:W-:Y:S01]  /*12520*/  IMAD.MOV.U32 R12, RZ, RZ, 0x3 ;  /* 0x00000003ff0c7424 */ /* 0x000fe200078e00ff */
[----:B------:R-:W-:-:S13]  /*12530*/  IADD3 R2, P1, R32, R14, RZ ;  /* 0x0000000e20027210 */ /* 0x000fda0007f3e0ff */
[----:B------:R-:W-:Y:S05]  /*12540*/  WARPSYNC.COLLECTIVE R15, `(.L_x_182) ;  /* 0x000000000f087348 */ /* 0x000fea0003c00000 */
[----:B------:R0:W1:Y:S02]  /*12550*/  SHFL.IDX P6, R14, R13, R12, R11 ;  /* 0x0000000c0d0e7389 */ /* 0x00006400000c000b */
[----:B01----:R-:W-:Y:S01]  /*12560*/  ENDCOLLECTIVE ;  /* 0x000000000000791b */ /* 0x003fe20003800000 */
.L_x_182:
        /* <DEDUP_REMOVED lines=11> */
.L_x_183:
[----:B------:R-:W-:Y:S02]  /*12620*/  IMAD.MOV.U32 R13, RZ, RZ, R6 ;  /* 0x000000ffff0d7224 */ /* 0x000fe400078e0006 */
[----:B------:R-:W-:Y:S02]  /*12630*/  IMAD.MOV.U32 R12, RZ, RZ, 0x4 ;  /* 0x00000004ff0c7424 */ /* 0x000fe400078e00ff */
[----:B------:R-:W-:-:S05]  /*12640*/  IMAD.MOV.U32 R11, RZ, RZ, R14 ;  /* 0x000000ffff0b7224 */ /* 0x000fca00078e000e */
[----:B------:R-:W-:Y:S01]  /*12650*/  IADD3 R2, P1, R32, R11, RZ ;  /* 0x0000000b20027210 */ /* 0x000fe20007f3e0ff */
[----:B------:R-:W-:-:S04]  /*12660*/  IMAD.MOV.U32 R11, RZ, RZ, 0x181f ;  /* 0x0000181fff0b7424 */ /* 0x000fc800078e00ff */
[----:B------:R-:W-:-:S08]  /*12670*/  IMAD.X R3, RZ, RZ, R8, P1 ;  /* 0x000000ffff037224 */ /* 0x000fd000008e0608 */
[----:B------:R-:W-:Y:S05]  /*12680*/  WARPSYNC.COLLECTIVE R15, `(.L_x_184) ;  /* 0x000000000f087348 */ /* 0x000fea0003c00000 */
[----:B------:R0:W1:Y:S02]  /*12690*/  SHFL.IDX P6, R14, R13, R12, R11 ;  /* 0x0000000c0d0e7389 */ /* 0x00006400000c000b */
[----:B01----:R-:W-:Y:S01]  /*126a0*/  ENDCOLLECTIVE ;  /* 0x000000000000791b */ /* 0x003fe20003800000 */
.L_x_184:
        /* <DEDUP_REMOVED lines=10> */
.L_x_185:
[----:B------:R-:W-:Y:S02]  /*12750*/  IMAD.MOV.U32 R13, RZ, RZ, R6 ;  /* 0x000000ffff0d7224 */ /* 0x000fe400078e0006 */
[----:B------:R-:W-:Y:S02]  /*12760*/  IMAD.MOV.U32 R12, RZ, RZ, 0x5 ;  /* 0x00000005ff0c7424 */ /* 0x000fe400078e00ff */
[----:B------:R-:W-:-:S07]  /*12770*/  IMAD.MOV.U32 R21, RZ, RZ, R14 ;  /* 0x000000ffff157224 */ /* 0x000fce00078e000e */
[----:B------:R-:W-:Y:S05]  /*12780*/  WARPSYNC.COLLECTIVE R15, `(.L_x_186) ;  /* 0x000000000f087348 */ /* 0x000fea0003c00000 */
[----:B------:R0:W1:Y:S02]  /*12790*/  SHFL.IDX P6, R14, R13, R12, R11 ;  /* 0x0000000c0d0e7389 */ /* 0x00006400000c000b */
[----:B01----:R-:W-:Y:S01]  /*127a0*/  ENDCOLLECTIVE ;  /* 0x000000000000791b */ /* 0x003fe20003800000 */
.L_x_186:
        /* <DEDUP_REMOVED lines=12> */
.L_x_187:
[----:B------:R-:W-:Y:S02]  /*12870*/  IMAD.MOV.U32 R13, RZ, RZ, R6 ;  /* 0x000000ffff0d7224 */ /* 0x000fe400078e0006 */
[----:B------:R-:W-:Y:S01]  /*12880*/  IMAD.MOV.U32 R12, RZ, RZ, 0x6 ;  /* 0x00000006ff0c7424 */ /* 0x000fe200078e00ff */
[----:B------:R-:W-:-:S13]  /*12890*/  IADD3 R2, P1, R32, R14, RZ ;  /* 0x0000000e20027210 */ /* 0x000fda0007f3e0ff */
[----:B------:R-:W-:Y:S05]  /*128a0*/  WARPSYNC.COLLECTIVE R15, `(.L_x_188) ;  /* 0x000000000f087348 */ /* 0x000fea0003c00000 */
[----:B------:R0:W1:Y:S02]  /*128b0*/  SHFL.IDX P6, R14, R13, R12, R11 ;  /* 0x0000000c0d0e7389 */ /* 0x00006400000c000b */
[----:B01----:R-:W-:Y:S01]  /*128c0*/  ENDCOLLECTIVE ;  /* 0x000000000000791b */ /* 0x003fe20003800000 */
.L_x_188:
        /* <DEDUP_REMOVED lines=11> */
.L_x_189:
        /* <DEDUP_REMOVED lines=9> */
.L_x_190:
        /* <DEDUP_REMOVED lines=10> */
.L_x_191:
[----:B------:R-:W-:Y:S05]  /*12ab0*/  BRA `(.L_x_192) ;  /* 0xffffffb0007c7947 */ /* 0x000fea000383ffff */
.L_x_70:
[----:B0-----:R0:W2:Y:S02]  /*12ac0*/  SYNCS.PHASECHK.TRANS64.TRYWAIT P2, [R18+URZ+0x38870], R3 ;  /* 0x03887003120075a7 */ /* 0x0010a4000804017f */
[----:B--2---:R-:W-:Y:S05]  /*12ad0*/  @!P2 NANOSLEEP.SYNCS 0x989680 ;  /* 0x009896800000a95d */ /* 0x004fea0003900000 */
[----:B------:R-:W2:Y:S02]  /*12ae0*/  @!P2 SYNCS.PHASECHK.TRANS64 P2, [R18+URZ+0x38870], R3 ;  /* 0x038870031200a5a7 */ /* 0x000ea4000804007f */
[----:B--2---:R-:W-:Y:S05]  /*12af0*/  @!P2 BRA `(.L_x_70) ;  /* 0xfffffffc00f0a947 */ /* 0x004fea000383ffff */
[----:B------:R-:W-:Y:S05]  /*12b00*/  BRA `(.L_x_193) ;  /* 0xffffffb000d87947 */ /* 0x000fea000383ffff */
.L_x_72:
[----:B0-----:R0:W2:Y:S02]  /*12b10*/  SYNCS.PHASECHK.TRANS64.TRYWAIT P2, [R18+URZ+0x38860], R5 ;  /* 0x03886005120075a7 */ /* 0x0010a4000804017f */
[----:B--2---:R-:W-:Y:S05]  /*12b20*/  @!P2 NANOSLEEP.SYNCS 0x989680 ;  /* 0x009896800000a95d */ /* 0x004fea0003900000 */
[----:B------:R-:W2:Y:S02]  /*12b30*/  @!P2 SYNCS.PHASECHK.TRANS64 P2, [R18+URZ+0x38860], R5 ;  /* 0x038860051200a5a7 */ /* 0x000ea4000804007f */
[----:B--2---:R-:W-:Y:S05]  /*12b40*/  @!P2 BRA `(.L_x_72) ;  /* 0xfffffffc00f0a947 */ /* 0x004fea000383ffff */
[----:B------:R-:W-:Y:S05]  /*12b50*/  BRA `(.L_x_194) ;  /* 0xffffffb000e87947 */ /* 0x000fea000383ffff */
.L_x_79:
[----:B0-----:R0:W2:Y:S02]  /*12b60*/  SYNCS.PHASECHK.TRANS64.TRYWAIT P0, [R18+URZ+0x38870], R3 ;  /* 0x03887003120075a7 */ /* 0x0010a4000800017f */
[----:B--2---:R-:W-:Y:S05]  /*12b70*/  @!P0 NANOSLEEP.SYNCS 0x989680 ;  /* 0x009896800000895d */ /* 0x004fea0003900000 */
[----:B------:R-:W2:Y:S02]  /*12b80*/  @!P0 SYNCS.PHASECHK.TRANS64 P0, [R18+URZ+0x38870], R3 ;  /* 0x03887003120085a7 */ /* 0x000ea4000800007f */
[----:B--2---:R-:W-:Y:S05]  /*12b90*/  @!P0 BRA `(.L_x_79) ;  /* 0xfffffffc00f08947 */ /* 0x004fea000383ffff */
[----:B------:R-:W-:Y:S05]  /*12ba0*/  BRA `(.L_x_195) ;  /* 0xffffffbc00547947 */ /* 0x000fea000383ffff */
.L_x_81:
[----:B0-----:R0:W2:Y:S02]  /*12bb0*/  SYNCS.PHASECHK.TRANS64.TRYWAIT P0, [R18+URZ+0x38860], R3 ;  /* 0x03886003120075a7 */ /* 0x0010a4000800017f */
[----:B--2---:R-:W-:Y:S05]  /*12bc0*/  @!P0 NANOSLEEP.SYNCS 0x989680 ;  /* 0x009896800000895d */ /* 0x004fea0003900000 */
[----:B------:R-:W2:Y:S02]  /*12bd0*/  @!P0 SYNCS.PHASECHK.TRANS64 P0, [R18+URZ+0x38860], R3 ;  /* 0x03886003120085a7 */ /* 0x000ea4000800007f */
[----:B--2---:R-:W-:Y:S05]  /*12be0*/  @!P0 BRA `(.L_x_81) ;  /* 0xfffffffc00f08947 */ /* 0x004fea000383ffff */
[----:B------:R-:W-:Y:S05]  /*12bf0*/  BRA `(.L_x_196) ;  /* 0xffffffbc006c7947 */ /* 0x000fea000383ffff */
.L_x_84:
[----:B-1----:R1:W2:Y:S02]  /*12c00*/  SYNCS.PHASECHK.TRANS64.TRYWAIT P0, [R5+URZ+0x38820], R2 ;  /* 0x03882002050075a7 */ /* 0x0022a4000800017f */
[----:B--2---:R-:W-:Y:S05]  /*12c10*/  @!P0 NANOSLEEP.SYNCS 0x989680 ;  /* 0x009896800000895d */ /* 0x004fea0003900000 */
[----:B------:R-:W2:Y:S02]  /*12c20*/  @!P0 SYNCS.PHASECHK.TRANS64 P0, [R5+URZ+0x38820], R2 ;  /* 0x03882002050085a7 */ /* 0x000ea4000800007f */
[----:B--2---:R-:W-:Y:S05]  /*12c30*/  @!P0 BRA `(.L_x_84) ;  /* 0xfffffffc00f08947 */ /* 0x004fea000383ffff */
[----:B------:R-:W-:Y:S05]  /*12c40*/  BRA `(.L_x_197) ;  /* 0xffffffc400b87947 */ /* 0x000fea000383ffff */
.L_x_86:
[----:B-1----:R1:W2:Y:S02]  /*12c50*/  SYNCS.PHASECHK.TRANS64.TRYWAIT P1, [R4+URZ+0x38840], R3 ;  /* 0x03884003040075a7 */ /* 0x0022a4000802017f */
[----:B--2---:R-:W-:Y:S05]  /*12c60*/  @!P1 NANOSLEEP.SYNCS 0x989680 ;  /* 0x009896800000995d */ /* 0x004fea0003900000 */
[----:B------:R-:W2:Y:S02]  /*12c70*/  @!P1 SYNCS.PHASECHK.TRANS64 P1, [R4+URZ+0x38840], R3 ;  /* 0x03884003040095a7 */ /* 0x000ea4000802007f */
[----:B--2---:R-:W-:Y:S05]  /*12c80*/  @!P1 BRA `(.L_x_86) ;  /* 0xfffffffc00f09947 */ /* 0x004fea000383ffff */
[----:B------:R-:W-:Y:S05]  /*12c90*/  BRA `(.L_x_198) ;  /* 0xffffffc400f47947 */ /* 0x000fea000383ffff */
.L_x_88:
[----:B--2---:R2:W3:Y:S02]  /*12ca0*/  SYNCS.PHASECHK.TRANS64.TRYWAIT P1, [R5+URZ+0x38840], R0 ;  /* 0x03884000050075a7 */ /* 0x0044e4000802017f */
[----:B---3--:R-:W-:Y:S05]  /*12cb0*/  @!P1 NANOSLEEP.SYNCS 0x989680 ;  /* 0x009896800000995d */ /* 0x008fea0003900000 */
[----:B------:R-:W3:Y:S02]  /*12cc0*/  @!P1 SYNCS.PHASECHK.TRANS64 P1, [R5+URZ+0x38840], R0 ;  /* 0x03884000050095a7 */ /* 0x000ee4000802007f */
[----:B---3--:R-:W-:Y:S05]  /*12cd0*/  @!P1 BRA `(.L_x_88) ;  /* 0xfffffffc00f09947 */ /* 0x008fea000383ffff */
[----:B------:R-:W-:Y:S05]  /*12ce0*/  BRA `(.L_x_199) ;  /* 0xffffffc800007947 */ /* 0x000fea000383ffff */
.L_x_90:
[----:B---3--:R3:W4:Y:S02]  /*12cf0*/  SYNCS.PHASECHK.TRANS64.TRYWAIT P1, [R4+URZ+0x38860], R3 ;  /* 0x03886003040075a7 */ /* 0x008724000802017f */
[----:B----4-:R-:W-:Y:S05]  /*12d00*/  @!P1 NANOSLEEP.SYNCS 0x989680 ;  /* 0x009896800000995d */ /* 0x010fea0003900000 */
[----:B------:R-:W4:Y:S02]  /*12d10*/  @!P1 SYNCS.PHASECHK.TRANS64 P1, [R4+URZ+0x38860], R3 ;  /* 0x03886003040095a7 */ /* 0x000f24000802007f */
[----:B----4-:R-:W-:Y:S05]  /*12d20*/  @!P1 BRA `(.L_x_90) ;  /* 0xfffffffc00f09947 */ /* 0x010fea000383ffff */
[----:B------:R-:W-:Y:S05]  /*12d30*/  BRA `(.L_x_200) ;  /* 0xffffffc400fc7947 */ /* 0x000fea000383ffff */
.L_x_92:
[----:B----4-:R4:W0:Y:S02]  /*12d40*/  SYNCS.PHASECHK.TRANS64.TRYWAIT P1, [R5+URZ+0x38860], R0 ;  /* 0x03886000050075a7 */ /* 0x010824000802017f */
[----:B0-----:R-:W-:Y:S05]  /*12d50*/  @!P1 NANOSLEEP.SYNCS 0x989680 ;  /* 0x009896800000995d */ /* 0x001fea0003900000 */
[----:B------:R-:W0:Y:S02]  /*12d60*/  @!P1 SYNCS.PHASECHK.TRANS64 P1, [R5+URZ+0x38860], R0 ;  /* 0x03886000050095a7 */ /* 0x000e24000802007f */
[----:B0-----:R-:W-:Y:S05]  /*12d70*/  @!P1 BRA `(.L_x_92) ;  /* 0xfffffffc00f09947 */ /* 0x001fea000383ffff */
[----:B------:R-:W-:Y:S05]  /*12d80*/  BRA `(.L_x_201) ;  /* 0xffffffc400f87947 */ /* 0x000fea000383ffff */
.L_x_94:
[----:B------:R0:W0:Y:S02]  /*12d90*/  SYNCS.PHASECHK.TRANS64.TRYWAIT P1, [R4+URZ+0x38880], R3 ;  /* 0x03888003040075a7 */ /* 0x000024000802017f */
[----:B0-----:R-:W-:Y:S05]  /*12da0*/  @!P1 NANOSLEEP.SYNCS 0x989680 ;  /* 0x009896800000995d */ /* 0x001fea0003900000 */
[----:B------:R-:W0:Y:S02]  /*12db0*/  @!P1 SYNCS.PHASECHK.TRANS64 P1, [R4+URZ+0x38880], R3 ;  /* 0x03888003040095a7 */ /* 0x000e24000802007f */
[----:B0-----:R-:W-:Y:S05]  /*12dc0*/  @!P1 BRA `(.L_x_94) ;  /* 0xfffffffc00f09947 */ /* 0x001fea000383ffff */
[----:B------:R-:W-:Y:S05]  /*12dd0*/  BRA `(.L_x_202) ;  /* 0xffffffc400f47947 */ /* 0x000fea000383ffff */
.L_x_203:
[----:B------:R-:W-:-:S00]  /*12de0*/  BRA `(.L_x_203) ;  /* 0xfffffffc00fc7947 */ /* 0x000fc0000383ffff */
[----:B------:R-:W-:-:S00]  /*12df0*/  NOP ;  /* 0x0000000000007918 */ /* 0x000fc00000000000 */
        /* <DEDUP_REMOVED lines=8> */
.L_x_16266:


//--------------------- .text._ZN7cutlass13device_kernelIN5flash11enable_sm90INS1_16FlashAttnFwdSm90INS1_25CollectiveMainloopFwdSm90ILi2EN4cute5tupleIJNS5_1CILi1EEES8_S8_EEENS6_IJNS7_ILi128EEESA_NS7_ILi256EEEEEELi256ENS_12float_e4m3_tEfNS_4arch4Sm90ELb0ELb0ELb0ELb1ELb1ELb0ELb0ELb1ELb0ELb1ELb1ELb0EEENS1_21CollectiveEpilogueFwdINS6_IJSA_SB_SA_EEES9_NS_10bfloat16_tESF_Li256ELb1ELb1ELb1ELb1EEENS1_36VarlenDynamicPersistentTileSchedulerILi128ELi128ELi256ELi128ELb1ELb1ELb1ELb0ELb1ELb1EEEEEEEEEvNT_6ParamsE --------------------------
	.section	.text._ZN7cutlass13device_kernelIN5flash11enable_sm90INS1_16FlashAttnFwdSm90INS1_25CollectiveMainloopFwdSm90ILi2EN4cute5tupleIJNS5_1CILi1EEES8_S8_EEENS6_IJNS7_ILi128EEESA_NS7_ILi256EEEEEELi256ENS_12float_e4m3_tEfNS_4arch4Sm90ELb0ELb0ELb0ELb1ELb1ELb0ELb0ELb1ELb0ELb1ELb1ELb0EEENS1_21CollectiveEpilogueFwdINS6_IJSA_SB_SA_EEES9_NS_10bfloat16_tESF_Li256ELb1ELb1ELb1ELb1EEENS1_36VarlenDynamicPersistentTileSchedulerILi128ELi128ELi256ELi128ELb1ELb1ELb1ELb0ELb1ELb1EEEEEEEEEvNT_6ParamsE,"ax",@progbits
	.align	128
.text._ZN7cutlass13device_kernelIN5flash11enable_sm90INS1_16FlashAttnFwdSm90INS1_25CollectiveMainloopFwdSm90ILi2EN4cute5tupleIJNS5_1CILi1EEES8_S8_EEENS6_IJNS7_ILi128EEESA_NS7_ILi256EEEEEELi256ENS_12float_e4m3_tEfNS_4arch4Sm90ELb0ELb0ELb0ELb1ELb1ELb0ELb0ELb1ELb0ELb1ELb1ELb0EEENS1_21CollectiveEpilogueFwdINS6_IJSA_SB_SA_EEES9_NS_10bfloat16_tESF_Li256ELb1ELb1ELb1ELb1EEENS1_36VarlenDynamicPersistentTileSchedulerILi128ELi128ELi256ELi128ELb1ELb1ELb1ELb0ELb1ELb1EEEEEEEEEvNT_6ParamsE:
        .type           _ZN7cutlass13device_kernelIN5flash11enable_sm90INS1_16FlashAttnFwdSm90INS1_25CollectiveMainloopFwdSm90ILi2EN4cute5tupleIJNS5_1CILi1EEES8_S8_EEENS6_IJNS7_ILi128EEESA_NS7_ILi256EEEEEELi256ENS_12float_e4m3_tEfNS_4arch4Sm90ELb0ELb0ELb0ELb1ELb1ELb0ELb0ELb1ELb0ELb1ELb1ELb0EEENS1_21CollectiveEpilogueFwdINS6_IJSA_SB_SA_EEES9_NS_10bfloat16_tESF_Li256ELb1ELb1ELb1ELb1EEENS1_36VarlenDynamicPersistentTileSchedulerILi128ELi128ELi256ELi128ELb1ELb1ELb1ELb0ELb1ELb1EEEEEEEEEvNT_6ParamsE,@function
        .size           _ZN7cutlass13device_kernelIN5flash11enable_sm90INS1_16FlashAttnFwdSm90INS1_25CollectiveMainloopFwdSm90ILi2EN4cute5tupleIJNS5_1CILi1EEES8_S8_EEENS6_IJNS7_ILi128EEESA_NS7_ILi256EEEEEELi256ENS_12float_e4m3_tEfNS_4arch4Sm90ELb0ELb0ELb0ELb1ELb1ELb0ELb0ELb1ELb0ELb1ELb1ELb0EEENS1_21CollectiveEpilogueFwdINS6_IJSA_SB_SA_EEES9_NS_10bfloat16_tESF_Li256ELb1ELb1ELb1ELb1EEENS1_36VarlenDynamicPersistentTileSchedulerILi128ELi128ELi256ELi128ELb1ELb1ELb1ELb0ELb1ELb1EEEEEEEEEvNT_6ParamsE,(.L_x_16267 - _ZN7cutlass13device_kernelIN5flash11enable_sm90INS1_16FlashAttnFwdSm90INS1_25CollectiveMainloopFwdSm90ILi2EN4cute5tupleIJNS5_1CILi1EEES8_S8_EEENS6_IJNS7_ILi128EEESA_NS7_ILi256EEEEEELi256ENS_12float_e4m3_tEfNS_4arch4Sm90ELb0ELb0ELb0ELb1ELb1ELb0ELb0ELb1ELb0ELb1ELb1ELb0EEENS1_21CollectiveEpilogueFwdINS6_IJSA_SB_SA_EEES9_NS_10bfloat16_tESF_Li256ELb1ELb1ELb1ELb1EEENS1_36VarlenDynamicPersistentTileSchedulerILi128ELi128ELi256ELi128ELb1ELb1ELb1ELb0ELb1ELb1EEEEEEEEEvNT_6ParamsE)
        .other          _ZN7cutlass13device_kernelIN5flash11enable_sm90INS1_16FlashAttnFwdSm90INS1_25CollectiveMainloopFwdSm90ILi2EN4cute5tupleIJNS5_1CILi1EEES8_S8_EEENS6_IJNS7_ILi128EEESA_NS7_ILi256EEEEEELi256ENS_12float_e4m3_tEfNS_4arch4Sm90ELb0ELb0ELb0ELb1ELb1ELb0ELb0ELb1ELb0ELb1ELb1ELb0EEENS1_21CollectiveEpilogueFwdINS6_IJSA_SB_SA_EEES9_NS_10bfloat16_tESF_Li256ELb1ELb1ELb1ELb1EEENS1_36VarlenDynamicPersistentTileSchedulerILi128ELi128ELi256ELi128ELb1ELb1ELb1ELb0ELb1ELb1EEEEEEEEEvNT_6ParamsE,@"STO_CUDA_ENTRY STV_DEFAULT"
_ZN7cutlass13device_kernelIN5flash11enable_sm90INS1_16FlashAttnFwdSm90INS1_25CollectiveMainloopFwdSm90ILi2EN4cute5tupleIJNS5_1CILi1EEES8_S8_EEENS6_IJNS7_ILi128EEESA_NS7_ILi256EEEEEELi256ENS_12float_e4m3_tEfNS_4arch4Sm90ELb0ELb0ELb0ELb1ELb1ELb0ELb0ELb1ELb0ELb1ELb1ELb0EEENS1_21CollectiveEpilogueFwdINS6_IJSA_SB_SA_EEES9_NS_10bfloat16_tESF_Li256ELb1ELb1ELb1ELb1EEENS1_36VarlenDynamicPersistentTileSchedulerILi128ELi128ELi256ELi128ELb1ELb1ELb1ELb0ELb1ELb1EEEEEEEEEvNT_6ParamsE:
        /* <DEDUP_REMOVED lines=45> */
.L_x_204:
        /* <DEDUP_REMOVED lines=22> */
.L_x_205:
        /* <DEDUP_REMOVED lines=18> */
.L_x_206:
        /* <DEDUP_REMOVED lines=22> */
.L_x_207:
[----:B------:R-:W5:Y:S01]  /*06b0*/  SHFL.IDX PT, R3, R0, RZ, 0x1f ;  /* 0x00001fff00037589 */ /* 0x000f6200000e0000 */
[----:B------:R-:W-:Y:S01]  /*06c0*/  R2UR UR9, R4 ;  /* 0x00000000040972ca */ /* 0x000fe200000e0000 */
[----:B------:R-:W-:Y:S01]  /*06d0*/  NOP ;  /* 0x0000000000007918 */ /* 0x000fe20000000000 */
[----:B------:R-:W0:Y:S01]  /*06e0*/  S2R R2, SR_CgaCtaId ;  /* 0x0000000000027919 */ /* 0x000e220000008800 */
[----:B-----5:R-:W-:-:S13]  /*06f0*/  ISETP.NE.AND P0, PT, R3, RZ, PT ;  /* 0x000000ff0300720c */ /* 0x020fda0003f05270 */
[----:B0-----:R-:W-:Y:S05]  /*0700*/  @P0 BRA `(.L_x_208) ;  /* 0x0000000000480947 */ /* 0x001fea0003800000 */
[----:B-1----:R-:W0:Y:S01]  /*0710*/  S2UR UR5, SR_CgaCtaId ;  /* 0x00000000000579c3 */ /* 0x002e220000008800 */
[----:B------:R-:W-:Y:S01]  /*0720*/  UMOV UR4, 0x400 ;  /* 0x0000040000047882 */ /* 0x000fe20000000000 */
[----:B------:R-:W-:Y:S01]  /*0730*/  UMOV UR6, 0x1 ;  /* 0x0000000100067882 */ /* 0x000fe20000000000 */
[----:B------:R-:W-:Y:S01]  /*0740*/  UMOV UR7, 0x2 ;  /* 0x0000000200077882 */ /* 0x000fe20000000000 */
[----:B------:R-:W-:Y:S01]  /*0750*/  ELECT P0, URZ, PT ;  /* 0x00000000003f782f */ /* 0x000fe20003800000 */
[----:B0-----:R-:W-:Y:S02]  /*0760*/  ULEA UR8, UR5, UR4, 0x18 ;  /* 0x0000000405087291 */ /* 0x001fe4000f8ec03f */
[----:B------:R-:W-:-:S04]  /*0770*/  UIADD3 UR4, -UR6, 0x100000, URZ ;  /* 0x0010000006047890 */ /* 0x000fc8000fffe13f */
[----:B------:R-:W-:Y:S02]  /*0780*/  USHF.L.U32 UR5, UR4, 0xb, URZ ;  /* 0x0000000b04057899 */ /* 0x000fe4000800063f */
[----:B------:R-:W-:Y:S02]  /*0790*/  USHF.L.U32 UR4, UR4, 0x1, URZ ;  /* 0x0000000104047899 */ /* 0x000fe4000800063f */
[----:B------:R-:W-:-:S04]  /*07a0*/  UIADD3 UR6, -UR7, 0x100000, URZ ;  /* 0x0010000007067890 */ /* 0x000fc8000fffe13f */
[----:B------:R-:W-:Y:S02]  /*07b0*/  USHF.L.U32 UR7, UR6, 0xb, URZ ;  /* 0x0000000b06077899 */ /* 0x000fe4000800063f */
[----:B------:R-:W-:Y:S01]  /*07c0*/  USHF.L.U32 UR6, UR6, 0x1, URZ ;  /* 0x0000000106067899 */ /* 0x000fe2000800063f */
[----:B------:R-:W0:Y:S03]  /*07d0*/  FENCE.VIEW.ASYNC.S ;  /* 0x00000000000073c6 */ /* 0x000e260000000000 */
[----:B0-----:R0:W1:Y:S08]  /*07e0*/  SYNCS.EXCH.64 URZ, [UR8+0x388b0], UR4 ;  /* 0x0388b004083f75b2 */ /* 0x0010700008000100 */
[----:B------:R0:W0:Y:S01]  /*07f0*/  SYNCS.EXCH.64 URZ, [UR8+0x388c0], UR6 ;  /* 0x0388c006083f75b2 */ /* 0x0000220008000100 */
[----:B------:R0:W0:Y:S01]  /*0800*/  SYNCS.EXCH.64 URZ, [UR8+0x388b8], UR4 ;  /* 0x0388b804083f75b2 */ /* 0x0000220008000100 */
[----:B------:R0:W0:Y:S01]  /*0810*/  SYNCS.EXCH.64 URZ, [UR8+0x388c8], UR6 ;  /* 0x0388c806083f75b2 */ /* 0x0000220008000100 */
[----:B------:R-:W-:Y:S01]  /*0820*/  NOP ;  /* 0x0000000000007918 */ /* 0x000fe20000000000 */
.L_x_208:
[----:B------:R-:W-:Y:S01]  /*0830*/  UISETP.NE.AND UP0, UPT, UR9, URZ, UPT ;  /* 0x0000003f0900728c */ /* 0x000fe2000bf05270 */
[----:B------:R-:W-:Y:S01]  /*0840*/  NOP ;  /* 0x0000000000007918 */ /* 0x000fe20000000000 */
[----:B------:R-:W-:Y:S01]  /*0850*/  UMOV UR43, 0x1 ;  /* 0x00000001002b7882 */ /* 0x000fe20000000000 */
[----:B------:R-:W-:Y:S01]  /*0860*/  ULDC.64 UR52, c[0x0][0x208] ;  /* 0x0000820000347ab9 */ /* 0x000fe20000000a00 */
[----:B------:R-:W-:Y:S01]  /*0870*/  USEL UR43, UR43, 0x2, !UP0 ;  /* 0x000000022b2b7887 */ /* 0x000fe2000c000000 */
[----:B01234-:R-:W-:Y:S01]  /*0880*/  BAR.SYNC.DEFER_BLOCKING 0x0 ;  /* 0x0000000000007b1d */ /* 0x01ffe20000010000 */
[----:B------:R-:W-:-:S13]  /*0890*/  PLOP3.LUT P0, PT, PT, PT, UP0, 0x80, 0x0 ;  /* 0x000000000000781c */ /* 0x000fda0003f0f008 */
[----:B------:R-:W-:Y:S05]  /*08a0*/  @!P0 BRA `(.L_x_209) ;  /* 0x000000c800908947 */ /* 0x000fea0003800000 */
.L_x_210:
[----:B------:R-:W-:-:S08]  /*08b0*/  NOP ;  /* 0x0000000000007918 */ /* 0x000fd00000000000 */
[----:B------:R-:W0:Y:S02]  /*08c0*/  USETMAXREG.TRY_ALLOC.CTAPOOL UP0, 0xe8 ;  /* 0x000000e8000079c8 */ /* 0x000e240008000600 */
[----:B0-----:R-:W-:-:S13]  /*08d0*/  PLOP3.LUT P0, PT, PT, PT, UP0, 0x80, 0x0 ;  /* 0x000000000000781c */ /* 0x001fda0003f0f008 */
[----:B------:R-:W-:Y:S05]  /*08e0*/  @!P0 BRA `(.L_x_210) ;  /* 0xfffffffc00f08947 */ /* 0x000fea000383ffff */
[----:B------:R-:W0:Y:S01]  /*08f0*/  S2R R0, SR_TID.X ;  /* 0x0000000000007919 */ /* 0x000e220000002100 */
[----:B------:R-:W1:Y:S01]  /*0900*/  S2UR UR5, SR_CgaCtaId ;  /* 0x00000000000579c3 */ /* 0x000e620000008800 */
[----:B------:R-:W-:-:S07]  /*0910*/  UMOV UR4, 0x400 ;  /* 0x0000040000047882 */ /* 0x000fce0000000000 */
[----:B------:R-:W-:Y:S06]  /*0920*/  BAR.ARV 0x8, 0x180 ;  /* 0x0206000000007b1d */ /* 0x000fec0000002000 */
[----:B-1----:R-:W-:Y:S01]  /*0930*/  ULEA UR4, UR5, UR4, 0x18 ;  /* 0x0000000405047291 */ /* 0x002fe2000f8ec03f */
[----:B0-----:R-:W-:-:S04]  /*0940*/  SHF.R.U32.HI R0, RZ, 0x7, R0 ;  /* 0x00000007ff007819 */ /* 0x001fc80000011600 */
[----:B------:R-:W-:-:S13]  /*0950*/  ISETP.NE.AND P0, PT, R0, 0x1, PT ;  /* 0x000000010000780c */ /* 0x000fda0003f05270 */
[----:B------:R-:W-:Y:S08]  /*0960*/  @!P0 BAR.ARV 0x9, 0x100 ;  /* 0x0244000000008b1d */ /* 0x000ff00000002000 */
[----:B------:R-:W-:Y:S06]  /*0970*/  BAR.SYNC.DEFER_BLOCKING 0x5, 0x180 ;  /* 0x0146000000007b1d */ /* 0x000fec0000010000 */
[----:B------:R-:W0:Y:S01]  /*0980*/  LDS.128 R8, [UR4+0x388d0] ;  /* 0x0388d004ff087984 */ /* 0x000e220008000c00 */
[----:B------:R-:W-:Y:S01]  /*0990*/  ULDC UR4, c[0x0][0xc3c] ;  /* 0x00030f0000047ab9 */ /* 0x000fe20000000800 */
[----:B------:R-:W-:Y:S06]  /*09a0*/  BAR.ARV 0x4, 0x180 ;  /* 0x0106000000007b1d */ /* 0x000fec0000002000 */
[----:B0-----:R-:W-:-:S13]  /*09b0*/  ISETP.GE.AND P0, PT, R11, UR4, PT ;  /* 0x000000040b007c0c */ /* 0x001fda000bf06270 */
[----:B------:R-:W-:Y:S05]  /*09c0*/  @P0 EXIT ;  /* 0x000000000000094d */ /* 0x000fea0003800000 */
[----:B------:R-:W0:Y:S01]  /*09d0*/  S2R R0, SR_TID.X ;  /* 0x0000000000007919 */ /* 0x000e220000002100 */
[----:B------:R-:W-:Y:S01]  /*09e0*/  R2UR UR7, R11 ;  /* 0x000000000b0772ca */ /* 0x000fe200000e0000 */
[----:B------:R-:W-:Y:S01]  /*09f0*/  ULOP3.LUT UR48, UR43, 0x1, URZ, 0xfc, !UPT ;  /* 0x000000012b307892 */ /* 0x000fe2000f8efc3f */
[----:B------:R-:W-:Y:S01]  /*0a00*/  R2UR UR6, R9 ;  /* 0x00000000090672ca */ /* 0x000fe200000e0000 */
[----:B------:R-:W-:Y:S01]  /*0a10*/  UMOV UR47, URZ ;  /* 0x0000003f002f7c82 */ /* 0x000fe20008000000 */
[----:B------:R-:W-:Y:S01]  /*0a20*/  R2UR UR5, R10 ;  /* 0x000000000a0572ca */ /* 0x000fe200000e0000 */
[----:B------:R-:W-:Y:S01]  /*0a30*/  UMOV UR46, URZ ;  /* 0x0000003f002e7c82 */ /* 0x000fe20008000000 */
[----:B------:R-:W-:Y:S01]  /*0a40*/  UMOV UR45, URZ ;  /* 0x0000003f002d7c82 */ /* 0x000fe20008000000 */
[----:B0-----:R-:W-:-:S05]  /*0a50*/  VIADD R0, R0, 0xffffff80 ;  /* 0xffffff8000007836 */ /* 0x001fca0000000000 */
[----:B------:R-:W-:-:S04]  /*0a60*/  SHF.R.S32.HI R3, RZ, 0x1f, R0 ;  /* 0x0000001fff037819 */ /* 0x000fc80000011400 */
[CC--:B------:R-:W-:Y:S02]  /*0a70*/  LEA.HI R2, R3.reuse, R0.reuse, RZ, 0x7 ;  /* 0x0000000003027211 */ /* 0x0c0fe400078f38ff */
[----:B------:R-:W-:Y:S02]  /*0a80*/  LEA.HI R4, R3, R0, RZ, 0x5 ;  /* 0x0000000003047211 */ /* 0x000fe400078f28ff */
[----:B------:R-:W-:-:S03]  /*0a90*/  LOP3.LUT R5, R2, 0xffffff80, RZ, 0xc0, !PT ;  /* 0xffffff8002057812 */ /* 0x000fc600078ec0ff */
[----:B------:R-:W-:Y:S02]  /*0aa0*/  IMAD.SHL.U32 R6, R4, 0x20, RZ ;  /* 0x0000002004067824 */ /* 0x000fe400078e00ff */
[----:B------:R-:W-:Y:S01]  /*0ab0*/  IMAD.IADD R13, R0, 0x1, -R5 ;  /* 0x00000001000d7824 */ /* 0x000fe200078e0a05 */
[CC--:B------:R-:W-:Y:S02]  /*0ac0*/  LEA.HI R5, R3.reuse, R0.reuse, RZ, 0x2 ;  /* 0x0000000003057211 */ /* 0x0c0fe400078f10ff */
[----:B------:R-:W-:Y:S02]  /*0ad0*/  LEA.HI R3, R3, R0, RZ, 0x4 ;  /* 0x0000000003037211 */ /* 0x000fe400078f20ff */
[----:B------:R-:W-:Y:S01]  /*0ae0*/  SHF.R.S32.HI R8, RZ, 0x1f, R13 ;  /* 0x0000001fff087819 */ /* 0x000fe2000001140d */
[----:B------:R-:W-:Y:S01]  /*0af0*/  STL [R1+0x1c], R13 ;  /* 0x00001c0d01007387 */ /* 0x000fe20000100800 */
[----:B------:R-:W-:Y:S02]  /*0b00*/  LOP3.LUT R11, R5, 0xfffffffc, RZ, 0xc0, !PT ;  /* 0xfffffffc050b7812 */ /* 0x000fe400078ec0ff */
[----:B------:R-:W-:-:S02]  /*0b10*/  LEA.HI R9, R8, R13, RZ, 0x2 ;  /* 0x0000000d08097211 */ /* 0x000fc400078f10ff */
[C---:B------:R-:W-:Y:S01]  /*0b20*/  LOP3.LUT R5, R3.reuse, 0x3fffff0, RZ, 0xc0, !PT ;  /* 0x03fffff003057812 */ /* 0x040fe200078ec0ff */
[C---:B------:R-:W-:Y:S01]  /*0b30*/  IMAD.IADD R12, R0.reuse, 0x1, -R11 ;  /* 0x00000001000c7824 */ /* 0x040fe200078e0a0b */
[----:B------:R-:W-:Y:S02]  /*0b40*/  SHF.R.S32.HI R4, RZ, 0x4, R3 ;  /* 0x00000004ff047819 */ /* 0x000fe40000011403 */
[----:B------:R-:W-:Y:S01]  /*0b50*/  SHF.R.S32.HI R10, RZ, 0x2, R9 ;  /* 0x00000002ff0a7819 */ /* 0x000fe20000011409 */
[----:B------:R-:W-:Y:S01]  /*0b60*/  IMAD.IADD R5, R0, 0x1, -R5 ;  /* 0x0000000100057824 */ /* 0x000fe200078e0a05 */
[----:B------:R-:W-:Y:S02]  /*0b70*/  SHF.R.S32.HI R7, RZ, 0x1f, R9 ;  /* 0x0000001fff077819 */ /* 0x000fe40000011409 */
[----:B------:R-:W-:Y:S02]  /*0b80*/  LEA.HI R0, R3, R4, RZ, 0x1 ;  /* 0x0000000403007211 */ /* 0x000fe400078f08ff */
[----:B------:R-:W-:-:S02]  /*0b90*/  LEA.HI R11, R7, R10, RZ, 0x3 ;  /* 0x0000000a070b7211 */ /* 0x000fc400078f18ff */
[----:B------:R-:W-:Y:S02]  /*0ba0*/  SHF.R.S32.HI R3, RZ, 0x7, R2 ;  /* 0x00000007ff037819 */ /* 0x000fe40000011402 */
[----:B------:R-:W-:Y:S02]  /*0bb0*/  LOP3.LUT R6, R6, 0xfffffc00, RZ, 0xc0, !PT ;  /* 0xfffffc0006067812 */ /* 0x000fe400078ec0ff */
[----:B------:R-:W-:Y:S02]  /*0bc0*/  LOP3.LUT R7, R0, 0x1ffffffe, RZ, 0xc0, !PT ;  /* 0x1ffffffe00077812 */ /* 0x000fe400078ec0ff */
[----:B------:R-:W-:Y:S01]  /*0bd0*/  LOP3.LUT R11, R11, 0xfffffff8, RZ, 0xc0, !PT ;  /* 0xfffffff80b0b7812 */ /* 0x000fe200078ec0ff */
[----:B------:R-:W-:Y:S01]  /*0be0*/  IMAD R6, R5, 0x40, R6 ;  /* 0x0000004005067824 */ /* 0x000fe200078e0206 */
[----:B------:R-:W-:Y:S01]  /*0bf0*/  LEA.HI R2, R2, R3, RZ, 0x1 ;  /* 0x0000000302027211 */ /* 0x000fe200078f08ff */
[----:B------:R-:W-:Y:S01]  /*0c00*/  IMAD.IADD R7, R4, 0x1, -R7 ;  /* 0x0000000104077824 */ /* 0x000fe200078e0a07 */
[----:B------:R-:W-:Y:S01]  /*0c10*/  LEA.HI R8, R8, R13, RZ, 0x5 ;  /* 0x0000000d08087211 */ /* 0x000fe200078f28ff */
[----:B------:R-:W-:Y:S01]  /*0c20*/  IMAD.IADD R11, R10, 0x1, -R11 ;  /* 0x000000010a0b7824 */ /* 0x000fe200078e0a0b */
[----:B------:R-:W-:-:S02]  /*0c30*/  LEA.HI R0, R12, R12, RZ, 0x1 ;  /* 0x0000000c0c007211 */ /* 0x000fc400078f08ff */
[----:B------:R-:W-:Y:S02]  /*0c40*/  LOP3.LUT R2, R2, 0x3fffffe, RZ, 0xc0, !PT ;  /* 0x03fffffe02027812 */ /* 0x000fe400078ec0ff */
[----:B------:R-:W-:Y:S02]  /*0c50*/  SHF.R.S32.HI R8, RZ, 0x5, R8 ;  /* 0x00000005ff087819 */ /* 0x000fe40000011408 */
[----:B------:R-:W-:Y:S01]  /*0c60*/  LOP3.LUT R5, R0, 0x1ffffffe, RZ, 0xc0, !PT ;  /* 0x1ffffffe00057812 */ /* 0x000fe200078ec0ff */
[----:B------:R-:W-:Y:S01]  /*0c70*/  IMAD R0, R7, 0x8, R6 ;  /* 0x0000000807007824 */ /* 0x000fe200078e0206 */
[----:B------:R-:W-:Y:S01]  /*0c80*/  LOP3.LUT R9, R9, 0x7ffffffc, RZ, 0xc0, !PT ;  /* 0x7ffffffc09097812 */ /* 0x000fe200078ec0ff */
[----:B------:R-:W-:Y:S02]  /*0c90*/  IMAD.IADD R3, R3, 0x1, -R2 ;  /* 0x0000000103037824 */ /* 0x000fe400078e0a02 */
[----:B------:R-:W-:Y:S01]  /*0ca0*/  IMAD R8, R8, 0x10, R11 ;  /* 0x0000001008087824 */ /* 0x000fe200078e020b */
[----:B------:R0:W-:Y:S01]  /*0cb0*/  STL [R1+0x28], R0 ;  /* 0x0000280001007387 */ /* 0x0001e20000100800 */
[----:B------:R-:W-:-:S02]  /*0cc0*/  IMAD.IADD R5, R12, 0x1, -R5 ;  /* 0x000000010c057824 */ /* 0x000fc400078e0a05 */
[----:B------:R-:W-:-:S04]  /*0cd0*/  IMAD.IADD R2, R13, 0x1, -R9 ;  /* 0x000000010d027824 */ /* 0x000fc800078e0a09 */
[----:B------:R-:W-:Y:S02]  /*0ce0*/  IMAD.SHL.U32 R2, R2, 0x2, RZ ;  /* 0x0000000202027824 */ /* 0x000fe400078e00ff */
[----:B0-----:R-:W-:Y:S02]  /*0cf0*/  IMAD R0, R3, 0x40, R8 ;  /* 0x0000004003007824 */ /* 0x001fe400078e0208 */
[C---:B------:R-:W-:Y:S02]  /*0d00*/  VIADD R15, R2.reuse, 0x10 ;  /* 0x00000010020f7836 */ /* 0x040fe40000000000 */
[C---:B------:R-:W-:Y:S01]  /*0d10*/  VIADD R14, R2.reuse, 0x18 ;  /* 0x00000018020e7836 */ /* 0x040fe20000000000 */
[----:B------:R0:W-:Y:S01]  /*0d20*/  STL [R1+0x20], R0 ;  /* 0x0000200001007387 */ /* 0x0001e20000100800 */
[C---:B------:R-:W-:Y:S01]  /*0d30*/  VIADD R11, R2.reuse, 0x28 ;  /* 0x00000028020b7836 */ /* 0x040fe20000000000 */
[----:B------:R-:W-:Y:S01]  /*0d40*/  SHF.R.S32.HI R3, RZ, 0x1f, R15 ;  /* 0x0000001fff037819 */ /* 0x000fe2000001140f */
        /* <DEDUP_REMOVED lines=8> */
[----:B0-----:R-:W-:Y:S01]  /*0dd0*/  IMAD R0, R5, 0x8, R0 ;  /* 0x0000000805007824 */ /* 0x001fe200078e0200 */
[----:B------:R-:W-:Y:S01]  /*0de0*/  SHF.R.S32.HI R6, RZ, 0x1f, R229 ;  /* 0x0000001fff067819 */ /* 0x000fe200000114e5 */
[C---:B------:R-:W-:Y:S01]  /*0df0*/  VIADD R227, R2.reuse, 0x58 ;  /* 0x0000005802e37836 */ /* 0x040fe20000000000 */
[----:B------:R-:W-:Y:S01]  /*0e00*/  SHF.R.S32.HI R4, RZ, 0x1f, R228 ;  /* 0x0000001fff047819 */ /* 0x000fe200000114e4 */
        /* <DEDUP_REMOVED lines=38> */
[----:B------:R-:W-:Y:S01]  /*1070*/  VIADD R16, R2, 0xe0 ;  /* 0x000000e002107836 */ /* 0x000fe20000000000 */
[----:B0-----:R-:W-:-:S07]  /*1080*/  SHF.R.S32.HI R3, RZ, 0x1f, R18 ;  /* 0x0000001fff037819 */ /* 0x001fce0000011412 */
.L_x_260:
[----:B------:R-:W-:Y:S01]  /*1090*/  ULDC.64 UR8, c[0x0][0xc88] ;  /* 0x0003220000087ab9 */ /* 0x000fe20000000a00 */
[----:B------:R-:W-:Y:S01]  /*10a0*/  ULDC.64 UR14, c[0x0][0x998] ;  /* 0x00026600000e7ab9 */ /* 0x000fe20000000a00 */
[----:B------:R-:W-:Y:S01]  /*10b0*/  UIMAD.WIDE UR8, UR7, 0x4, UR8 ;  /* 0x00000004070878a5 */ /* 0x000fe2000f8e0208 */
[----:B------:R-:W-:Y:S01]  /*10c0*/  ISETP.NE.U32.AND P1, PT, RZ, UR14, PT ;  /* 0x0000000eff007c0c */ /* 0x000fe2000bf25070 */
[----:B------:R-:W-:Y:S01]  /*10d0*/  ULDC.64 UR12, c[0x0][0x990] ;  /* 0x00026400000c7ab9 */ /* 0x000fe20000000a00 */
[----:B------:R-:W-:Y:S01]  /*10e0*/  ULDC.64 UR10, c[0x0][0xa20] ;  /* 0x00028800000a7ab9 */ /* 0x000fe20000000a00 */
[----:B------:R-:W-:Y:S02]  /*10f0*/  ULOP3.LUT UR38, UR5, 0xffff, URZ, 0xc0, !UPT ;  /* 0x0000ffff05267892 */ /* 0x000fe4000f8ec03f */
[----:B0-2-4-:R-:W-:Y:S01]  /*1100*/  IMAD.U32 R4, RZ, RZ, UR8 ;  /* 0x00000008ff047e24 */ /* 0x015fe2000f8e00ff */
[----:B------:R-:W-:Y:S01]  /*1110*/  ULDC UR4, c[0x0][0x424] ;  /* 0x0001090000047ab9 */ /* 0x000fe20000000800 */
[----:B------:R-:W-:Y:S01]  /*1120*/  IMAD.U32 R5, RZ, RZ, UR9 ;  /* 0x00000009ff057e24 */ /* 0x000fe2000f8e00ff */
[----:B------:R-:W-:Y:S01]  /*1130*/  ISETP.NE.U32.AND P0, PT, RZ, UR12, PT ;  /* 0x0000000cff007c0c */ /* 0x000fe2000bf05070 */
[----:B------:R-:W-:Y:S01]  /*1140*/  ULDC.64 UR8, c[0x0][0xa28] ;  /* 0x00028a0000087ab9 */ /* 0x000fe20000000a00 */
[----:B------:R-:W-:-:S02]  /*1150*/  ULDC UR7, c[0x0][0x2f0] ;  /* 0x0000bc0000077ab9 */ /* 0x000fc40000000800 */
[----:B------:R-:W2:Y:S01]  /*1160*/  LDG.E R4, desc[UR52][R4.64] ;  /* 0x0000003404047981 */ /* 0x000ea2000c1e1900 */
[----:B------:R-:W-:Y:S01]  /*1170*/  ISETP.NE.AND.EX P1, PT, RZ, UR15, PT, P1 ;  /* 0x0000000fff007c0c */ /* 0x000fe2000bf25310 */
[----:B------:R-:W-:Y:S01]  /*1180*/  UISETP.NE.U32.AND UP0, UPT, UR8, URZ, UPT ;  /* 0x0000003f0800728c */ /* 0x000fe2000bf05070 */
[----:B------:R-:W-:Y:S01]  /*1190*/  ISETP.NE.AND.EX P0, PT, RZ, UR13, PT, P0 ;  /* 0x0000000dff007c0c */ /* 0x000fe2000bf05300 */
[----:B------:R-:W-:Y:S02]  /*11a0*/  UISETP.NE.U32.AND UP1, UPT, UR10, URZ, UPT ;  /* 0x0000003f0a00728c */ /* 0x000fe4000bf25070 */
[----:B------:R-:W-:Y:S02]  /*11b0*/  UISETP.NE.AND.EX UP0, UPT, UR9, URZ, UPT, UP0 ;  /* 0x0000003f0900728c */ /* 0x000fe4000bf05300 */
[----:B------:R-:W-:-:S04]  /*11c0*/  UISETP.NE.AND.EX UP1, UPT, UR11, URZ, UPT, UP1 ;  /* 0x0000003f0b00728c */ /* 0x000fc8000bf25310 */
[----:B------:R-:W-:Y:S02]  /*11d0*/  PLOP3.LUT P4, PT, PT, PT, UP0, 0x80, 0x0 ;  /* 0x000000000000781c */ /* 0x000fe40003f8f008 */
[----:B-1-3--:R-:W0:Y:S01]  /*11e0*/  @P1 LDC.64 R8, c[0x0][0x9b8] ;  /* 0x00026e00ff081b82 */ /* 0x00ae220000000a00 */
[----:B------:R-:W-:-:S07]  /*11f0*/  PLOP3.LUT P5, PT, PT, PT, UP1, 0x80, 0x0 ;  /* 0x000000000000781c */ /* 0x000fce0003faf018 */
[----:B------:R-:W1:Y:S08]  /*1200*/  @P0 LDC.64 R6, c[0x0][0x9a8] ;  /* 0x00026a00ff060b82 */ /* 0x000e700000000a00 */
[----:B------:R-:W3:Y:S08]  /*1210*/  @P0 LDC.64 R10, c[0x0][0x9b0] ;  /* 0x00026c00ff0a0b82 */ /* 0x000ef00000000a00 */
[----:B------:R-:W4:Y:S01]  /*1220*/  @P1 LDC.64 R20, c[0x0][0x9c0] ;  /* 0x00027000ff141b82 */ /* 0x000f220000000a00 */
[----:B--2---:R-:W-:-:S13]  /*1230*/  R2UR UR36, R4 ;  /* 0x00000000042472ca */ /* 0x004fda00000e0000 */
[----:B------:R-:W-:Y:S02]  /*1240*/  USHF.R.S32.HI UR37, URZ, 0x1f, UR36 ;  /* 0x0000001f3f257899 */ /* 0x000fe40008011424 */
[----:B------:R-:W-:-:S04]  /*1250*/  @UP0 ULEA UR8, UP2, UR36, UR8, 0x2 ;  /* 0x0000000824080291 */ /* 0x000fc8000f84103f */
[----:B0-----:R-:W-:Y:S01]  /*1260*/  @P1 IMAD R4, R8, UR37, RZ ;  /* 0x0000002508041c24 */ /* 0x001fe2000f8e02ff */
[----:B------:R-:W-:Y:S02]  /*1270*/  @UP0 ULEA.HI.X UR9, UR36, UR9, UR37, 0x2, UP2 ;  /* 0x0000000924090291 */ /* 0x000fe400090f1425 */
[C---:B-1---5:R-:W-:Y:S01]  /*1280*/  @P0 IMAD R0, R6.reuse, UR37, RZ ;  /* 0x0000002506000c24 */ /* 0x062fe2000f8e02ff */
[----:B------:R-:W-:Y:S02]  /*1290*/  @UP1 ULEA UR10, UP0, UR36, UR10, 0x2 ;  /* 0x0000000a240a1291 */ /* 0x000fe4000f80103f */
[----:B------:R-:W-:Y:S02]  /*12a0*/  @P1 IMAD R9, R9, UR36, R4 ;  /* 0x0000002409091c24 */ /* 0x000fe4000f8e0204 */
[----:B------:R-:W-:Y:S01]  /*12b0*/  @P0 IMAD R3, R7, UR36, R0 ;  /* 0x0000002407030c24 */ /* 0x000fe2000f8e0200 */
[----:B------:R-:W-:Y:S02]  /*12c0*/  @UP1 ULEA.HI.X UR11, UR36, UR11, UR37, 0x2, UP0 ;  /* 0x0000000b240b1291 */ /* 0x000fe400080f1425 */
[----:B------:R-:W-:-:S04]  /*12d0*/  @P0 IMAD.WIDE.U32 R4, R6, UR36, RZ ;  /* 0x0000002406040c25 */ /* 0x000fc8000f8e00ff */
[----:B------:R-:W-:-:S04]  /*12e0*/  @P1 IMAD.WIDE.U32 R6, R8, UR36, RZ ;  /* 0x0000002408061c25 */ /* 0x000fc8000f8e00ff */
[----:B------:R-:W-:Y:S02]  /*12f0*/  @P0 IMAD.IADD R5, R5, 0x1, R3 ;  /* 0x0000000105050824 */ /* 0x000fe400078e0203 */
[----:B------:R-:W-:Y:S02]  /*1300*/  @P1 IMAD.IADD R7, R7, 0x1, R9 ;  /* 0x0000000107071824 */ /* 0x000fe400078e0209 */
[----:B---3--:R-:W-:-:S04]  /*1310*/  @P0 IMAD.WIDE.U32 R4, R10, UR38, R4 ;  /* 0x000000260a040c25 */ /* 0x008fc8000f8e0004 */
[----:B----4-:R-:W-:Y:S01]  /*1320*/  @P1 IMAD.WIDE.U32 R8, R20, UR38, R6 ;  /* 0x0000002614081c25 */ /* 0x010fe2000f8e0006 */
[----:B------:R-:W-:-:S03]  /*1330*/  @P0 LEA R6, P2, R4, UR12, 0x2 ;  /* 0x0000000c04060c11 */ /* 0x000fc6000f8410ff */
[----:B------:R-:W-:Y:S02]  /*1340*/  IMAD.U32 R12, RZ, RZ, UR8 ;  /* 0x00000008ff0c7e24 */ /* 0x000fe4000f8e00ff */
[----:B------:R-:W-:Y:S02]  /*1350*/  IMAD.U32 R14, RZ, RZ, UR10 ;  /* 0x0000000aff0e7e24 */ /* 0x000fe4000f8e00ff */
[----:B------:R-:W-:Y:S02]  /*1360*/  IMAD.U32 R13, RZ, RZ, UR9 ;  /* 0x00000009ff0d7e24 */ /* 0x000fe4000f8e00ff */
[----:B------:R-:W-:Y:S02]  /*1370*/  IMAD.U32 R15, RZ, RZ, UR11 ;  /* 0x0000000bff0f7e24 */ /* 0x000fe4000f8e00ff */
[----:B------:R-:W-:Y:S01]  /*1380*/  @P0 IMAD R3, R11, UR38, R5 ;  /* 0x000000260b030c24 */ /* 0x000fe2000f8e0205 */
[----:B------:R-:W-:Y:S01]  /*1390*/  @P1 LEA R10, P3, R8, UR14, 0x2 ;  /* 0x0000000e080a1c11 */ /* 0x000fe2000f8610ff */
[----:B------:R-:W-:Y:S01]  /*13a0*/  @P1 IMAD R5, R21, UR38, R9 ;  /* 0x0000002615051c24 */ /* 0x000fe2000f8e0209 */
[----:B------:R-:W2:Y:S01]  /*13b0*/  @P4 LDG.E R12, desc[UR52][R12.64] ;  /* 0x000000340c0c4981 */ /* 0x000ea2000c1e1900 */
[----:B------:R-:W-:Y:S01]  /*13c0*/  IMAD.MOV.U32 R0, RZ, RZ, 0x3f800000 ;  /* 0x3f800000ff007424 */ /* 0x000fe200078e00ff */
[----:B------:R-:W-:Y:S01]  /*13d0*/  @P0 LEA.HI.X R7, R4, UR13, R3, 0x2, P2 ;  /* 0x0000000d04070c11 */ /* 0x000fe200090f1403 */
[----:B------:R-:W-:Y:S01]  /*13e0*/  IMAD.MOV.U32 R3, RZ, RZ, 0x3f800000 ;  /* 0x3f800000ff037424 */ /* 0x000fe200078e00ff */
[----:B------:R-:W3:Y:S01]  /*13f0*/  @P5 LDG.E R14, desc[UR52][R14.64] ;  /* 0x000000340e0e5981 */ /* 0x000ee2000c1e1900 */
[----:B------:R-:W-:Y:S01]  /*1400*/  @P1 LEA.HI.X R11, R8, UR15, R5, 0x2, P3 ;  /* 0x0000000f080b1c11 */ /* 0x000fe200098f1405 */
[----:B------:R-:W-:-:S03]  /*1410*/  ULDC.64 UR8, c[0x0][0x418] ;  /* 0x0001060000087ab9 */ /* 0x000fc60000000a00 */
[----:B------:R0:W5:Y:S04]  /*1420*/  @P0 LDG.E R3, desc[UR52][R6.64] ;  /* 0x0000003406030981 */ /* 0x000168000c1e1900 */
[----:B------:R0:W5:Y:S01]  /*1430*/  @P1 LDG.E R0, desc[UR52][R10.64] ;  /* 0x000000340a001981 */ /* 0x000162000c1e1900 */
[----:B------:R-:W-:Y:S01]  /*1440*/  UISETP.NE.U32.AND UP0, UPT, UR8, URZ, UPT ;  /* 0x0000003f0800728c */ /* 0x000fe2000bf05070 */
[----:B------:R-:W-:Y:S01]  /*1450*/  UMOV UR55, URZ ;  /* 0x0000003f00377c82 */ /* 0x000fe20008000000 */
[----:B------:R-:W-:Y:S02]  /*1460*/  ULOP3.LUT UR8, UR5, 0xff000000, URZ, 0xc0, !UPT ;  /* 0xff00000005087892 */ /* 0x000fe4000f8ec03f */
[----:B------:R-:W-:Y:S01]  /*1470*/  UISETP.NE.AND.EX UP0, UPT, UR9, URZ, UPT, UP0 ;  /* 0x0000003f0900728c */ /* 0x000fe2000bf05300 */
[----:B------:R-:W-:-:S03]  /*1480*/  UMOV UR42, UR6 ;  /* 0x00000006002a7c82 */ /* 0x000fc60008000000 */
[----:B------:R-:W-:-:S04]  /*1490*/  USEL UR4, UR4, 0x1, UP0 ;  /* 0x0000000104047887 */ /* 0x000fc80008000000 */
[----:B------:R-:W-:Y:S01]  /*14a0*/  UIMAD UR4, UR4, UR7, URZ ;  /* 0x00000007040472a4 */ /* 0x000fe2000f8e023f */
[----:B--2---:R-:W-:-:S06]  /*14b0*/  @P4 R2UR UR55, R12 ;  /* 0x000000000c3742ca */ /* 0x004fcc00000e0000 */
[----:B---3--:R-:W-:Y:S01]  /*14c0*/  @P5 R2UR UR4, R14 ;  /* 0x000000000e0452ca */ /* 0x008fe200000e0000 */
[----:B0-----:R-:W-:-:S14]  /*14d0*/  @P5 BRA `(.L_x_211) ;  /* 0x0000000000345947 */ /* 0x001fdc0003800000 */
[----:B------:R-:W-:Y:S02]  /*14e0*/  ULDC.64 UR6, c[0x0][0xa08] ;  /* 0x0002820000067ab9 */ /* 0x000fe40000000a00 */
[----:B------:R-:W-:-:S04]  /*14f0*/  ISETP.NE.U32.AND P0, PT, RZ, UR6, PT ;  /* 0x00000006ff007c0c */ /* 0x000fc8000bf05070 */
[----:B------:R-:W-:-:S13]  /*1500*/  ISETP.NE.AND.EX P0, PT, RZ, UR7, PT, P0 ;  /* 0x00000007ff007c0c */ /* 0x000fda000bf05300 */
[----:B------:R-:W-:Y:S05]  /*1510*/  @!P0 BRA `(.L_x_211) ;  /* 0x0000000000248947 */ /* 0x000fea0003800000 */
[----:B------:R-:W-:Y:S02]  /*1520*/  ULDC.64 UR6, c[0x0][0xa08] ;  /* 0x0002820000067ab9 */ /* 0x000fe40000000a00 */
[----:B------:R-:W-:-:S06]  /*1530*/  UIMAD.WIDE UR6, UR36, 0x4, UR6 ;  /* 0x00000004240678a5 */ /* 0x000fcc000f8e0206 */
[----:B------:R-:W-:Y:S02]  /*1540*/  IMAD.U32 R4, RZ, RZ, UR6 ;  /* 0x00000006ff047e24 */ /* 0x000fe4000f8e00ff */
[----:B------:R-:W-:-:S05]  /*1550*/  IMAD.U32 R5, RZ, RZ, UR7 ;  /* 0x00000007ff057e24 */ /* 0x000fca000f8e00ff */
[----:B------:R-:W2:Y:S04]  /*1560*/  LDG.E R7, desc[UR52][R4.64] ;  /* 0x0000003404077981 */ /* 0x000ea8000c1e1900 */
[----:B------:R-:W3:Y:S01]  /*1570*/  LDG.E R6, desc[UR52][R4.64+0x4] ;  /* 0x0000043404067981 */ /* 0x000ee2000c1e1900 */
[----:B--2---:R-:W-:Y:S02]  /*1580*/  R2UR UR4, R7 ;  /* 0x00000000070472ca */ /* 0x004fe400000e0000 */
[----:B---3--:R-:W-:-:S13]  /*1590*/  R2UR UR6, R6 ;  /* 0x00000000060672ca */ /* 0x008fda00000e0000 */
[----:B------:R-:W-:-:S12]  /*15a0*/  UIADD3 UR4, -UR4, UR6, URZ ;  /* 0x0000000604047290 */ /* 0x000fd8000fffe13f */
.L_x_211:
[----:B------:R-:W-:Y:S01]  /*15b0*/  UIADD3 UR55, -UR55, UR4, URZ ;  /* 0x0000000437377290 */ /* 0x000fe2000fffe13f */
[----:B-----5:R-:W-:Y:S01]  /*15c0*/  FMUL.FTZ R0, R3, R0 ;  /* 0x0000000003007220 */ /* 0x020fe20000410000 */
[----:B------:R-:W-:Y:S02]  /*15d0*/  ULOP3.LUT UR5, UR5, 0xff0000, URZ, 0xc0, !UPT ;  /* 0x00ff000005057892 */ /* 0x000fe4000f8ec03f */
[----:B------:R-:W-:Y:S02]  /*15e0*/  UISETP.GE.AND UP0, UPT, UR55, 0x1, UPT ;  /* 0x000000013700788c */ /* 0x000fe4000bf06270 */
[----:B------:R-:W-:Y:S02]  /*15f0*/  UIADD3 UR6, UR55, 0x7f, URZ ;  /* 0x0000007f37067890 */ /* 0x000fe4000fffe03f */
[----:B------:R-:W-:Y:S02]  /*1600*/  USHF.R.U32.HI UR8, URZ, 0x8, UR8 ;  /* 0x000000083f087899 */ /* 0x000fe40008011608 */
[----:B------:R-:W-:Y:S01]  /*1610*/  PLOP3.LUT P0, PT, PT, PT, UP0, 0x80, 0x0 ;  /* 0x000000000000781c */ /* 0x000fe20003f0f008 */
[----:B------:R-:W-:-:S02]  /*1620*/  USHF.R.S32.HI UR7, URZ, 0x1f, UR6 ;  /* 0x0000001f3f077899 */ /* 0x000fc40008011406 */
[----:B------:R-:W-:Y:S02]  /*1630*/  ULEA.HI UR5, UR5, UR8, URZ, 0x10 ;  /* 0x0000000805057291 */ /* 0x000fe4000f8f803f */
[----:B------:R-:W-:Y:S01]  /*1640*/  ULEA.HI UR7, UR7, UR6, URZ, 0x7 ;  /* 0x0000000607077291 */ /* 0x000fe2000f8f383f */
[----:B------:R-:W-:Y:S01]  /*1650*/  ULDC UR11, c[0x0][0x988] ;  /* 0x00026200000b7ab9 */ /* 0x000fe20000000800 */
[----:B------:R-:W-:Y:S01]  /*1660*/  UMOV UR4, URZ ;  /* 0x0000003f00047c82 */ /* 0x000fe20008000000 */
[----:B------:R-:W-:Y:S02]  /*1670*/  ULOP3.LUT UR39, UR5, 0xff, URZ, 0xc0, !UPT ;  /* 0x000000ff05277892 */ /* 0x000fe4000f8ec03f */
[----:B------:R-:W-:Y:S02]  /*1680*/  USHF.R.U32.HI UR44, URZ, 0x10, UR5 ;  /* 0x000000103f2c7899 */ /* 0x000fe40008011605 */
[----:B------:R-:W-:Y:S01]  /*1690*/  USHF.R.S32.HI UR9, URZ, 0x7, UR7 ;  /* 0x000000073f097899 */ /* 0x000fe20008011407 */
[----:B------:R-:W-:Y:S11]  /*16a0*/  @!P0 BRA `(.L_x_212) ;  /* 0x0000000000908947 */ /* 0x000ff60003800000 */
[----:B------:R-:W-:Y:S01]  /*16b0*/  UISETP.NE.AND UP0, UPT, UR44, URZ, UPT ;  /* 0x0000003f2c00728c */ /* 0x000fe2000bf05270 */
[----:B------:R-:W-:-:S03]  /*16c0*/  ULDC UR4, c[0x0][0x9f0] ;  /* 0x00027c0000047ab9 */ /* 0x000fc60000000800 */
[----:B------:R-:W-:-:S03]  /*16d0*/  USEL UR10, UR44, UR4, UP0 ;  /* 0x000000042c0a7287 */ /* 0x000fc60008000000 */
[----:B------:R-:W-:Y:S01]  /*16e0*/  UMOV UR4, URZ ;  /* 0x0000003f00047c82 */ /* 0x000fe20008000000 */
[----:B------:R-:W-:Y:S02]  /*16f0*/  UIADD3 UR6, UR9, -0x1, UR10 ;  /* 0xffffffff09067890 */ /* 0x000fe4000fffe00a */
[----:B------:R-:W-:-:S04]  /*1700*/  IMAD.U32 R5, RZ, RZ, UR10 ;  /* 0x0000000aff057e24 */ /* 0x000fc8000f8e00ff */
[----:B------:R-:W-:Y:S01]  /*1710*/  IMAD.U32 R6, RZ, RZ, UR6 ;  /* 0x00000006ff067e24 */ /* 0x000fe2000f8e00ff */
[-C--:B------:R-:W-:Y:S01]  /*1720*/  IABS R3, R5.reuse ;  /* 0x0000000500037213 */ /* 0x080fe20000000000 */
[----:B------:R-:W-:Y:S01]  /*1730*/  ULOP3.LUT UR6, UR6, UR10, URZ, 0x3c, !UPT ;  /* 0x0000000a06067292 */ /* 0x000fe2000f8e3c3f */
[----:B------:R-:W-:Y:S02]  /*1740*/  IABS R7, R5 ;  /* 0x0000000500077213 */ /* 0x000fe40000000000 */
        /* <DEDUP_REMOVED lines=26> */
.L_x_212:
[----:B------:R-:W-:Y:S01]  /*18f0*/  UIMAD UR40, UR39, UR4, URZ ;  /* 0x00000004272872a4 */ /* 0x000fe2000f8e023f */
[----:B------:R-:W-:Y:S02]  /*1900*/  IMAD.U32 R3, RZ, RZ, UR9 ;  /* 0x00000009ff037e24 */ /* 0x000fe4000f8e00ff */
[----:B------:R-:W-:Y:S01]  /*1910*/  FMUL.FTZ R0, R0, UR11 ;  /* 0x0000000b00007c20 */ /* 0x000fe20008410000 */
[----:B------:R-:W-:Y:S01]  /*1920*/  IMAD.U32 R4, RZ, RZ, UR4 ;  /* 0x00000004ff047e24 */ /* 0x000fe2000f8e00ff */
[----:B------:R-:W-:Y:S02]  /*1930*/  PLOP3.LUT P0, PT, PT, PT, PT, 0x80, 0x0 ;  /* 0x000000000000781c */ /* 0x000fe40003f0f070 */
[----:B------:R-:W-:Y:S01]  /*1940*/  CS2R R28, SRZ ;  /* 0x00000000001c7805 */ /* 0x000fe2000001ff00 */
[----:B------:R-:W-:Y:S01]  /*1950*/  IMAD.MOV.U32 R173, RZ, RZ, RZ ;  /* 0x000000ffffad7224 */ /* 0x000fe200078e00ff */
[----:B------:R-:W-:Y:S01]  /*1960*/  R2UR UR41, R0 ;  /* 0x00000000002972ca */ /* 0x000fe200000e0000 */
[----:B------:R-:W-:Y:S01]  /*1970*/  IMAD.MOV.U32 R0, RZ, RZ, RZ ;  /* 0x000000ffff007224 */ /* 0x000fe200078e00ff */
[----:B------:R-:W-:-:S02]  /*1980*/  VIADDMNMX R3, R4, UR40, R3, PT ;  /* 0x0000002804037c46 */ /* 0x000fc4000b800103 */
[----:B------:R-:W-:Y:S02]  /*1990*/  CS2R R24, SRZ ;  /* 0x0000000000187805 */ /* 0x000fe4000001ff00 */
[----:B------:R-:W-:Y:S02]  /*19a0*/  CS2R R30, SRZ ;  /* 0x00000000001e7805 */ /* 0x000fe4000001ff00 */
[----:B------:R-:W-:Y:S02]  /*19b0*/  CS2R R26, SRZ ;  /* 0x00000000001a7805 */ /* 0x000fe4000001ff00 */
[----:B------:R-:W-:Y:S02]  /*19c0*/  R2UR UR51, R3 ;  /* 0x00000000033372ca */ /* 0x000fe400000e0000 */
        /* <DEDUP_REMOVED lines=11> */
[----:B------:R-:W-:Y:S01]  /*1a80*/  CS2R R50, SRZ ;  /* 0x0000000000327805 */ /* 0x000fe2000001ff00 */
[----:B------:R-:W-:Y:S01]  /*1a90*/  UISETP.GT.AND UP0, UPT, UR51, UR40, UPT ;  /* 0x000000283300728c */ /* 0x000fe2000bf04270 */
[----:B------:R-:W-:Y:S02]  /*1aa0*/  CS2R R60, SRZ ;  /* 0x00000000003c7805 */ /* 0x000fe4000001ff00 */
[----:B------:R-:W-:-:S02]  /*1ab0*/  CS2R R56, SRZ ;  /* 0x0000000000387805 */ /* 0x000fc4000001ff00 */
[----:B------:R-:W-:Y:S02]  /*1ac0*/  CS2R R62, SRZ ;  /* 0x00000000003e7805 */ /* 0x000fe4000001ff00 */
[----:B------:R-:W-:Y:S02]  /*1ad0*/  CS2R R58, SRZ ;  /* 0x00000000003a7805 */ /* 0x000fe4000001ff00 */
[----:B------:R-:W-:Y:S02]  /*1ae0*/  CS2R R68, SRZ ;  /* 0x0000000000447805 */ /* 0x000fe4000001ff00 */
[----:B------:R-:W-:Y:S02]  /*1af0*/  PLOP3.LUT P1, PT, PT, PT, UP0, 0x80, 0x0 ;  /* 0x000000000000781c */ /* 0x000fe40003f2f008 */
        /* <DEDUP_REMOVED lines=42> */
[----:B------:R-:W-:Y:S01]  /*1da0*/  CS2R R146, SRZ ;  /* 0x0000000000927805 */ /* 0x000fe2000001ff00 */
[----:B------:R-:W-:Y:S06]  /*1db0*/  @!P1 BRA `(.L_x_213) ;  /* 0x0000005000bc9947 */ /* 0x000fec0003800000 */
[----:B------:R-:W0:Y:S01]  /*1dc0*/  S2R R152, SR_TID.X ;  /* 0x0000000000987919 */ /* 0x000e220000002100 */
[----:B------:R-:W1:Y:S01]  /*1dd0*/  S2UR UR50, SR_CgaCtaId ;  /* 0x00000000003279c3 */ /* 0x000e620000008800 */
[----:B------:R-:W-:Y:S02]  /*1de0*/  UMOV UR54, 0x400 ;  /* 0x0000040000367882 */ /* 0x000fe40000000000 */
[----:B-1----:R-:W-:-:S04]  /*1df0*/  ULEA UR54, UR50, UR54, 0x18 ;  /* 0x0000003632367291 */ /* 0x002fc8000f8ec03f */
[----:B------:R-:W-:Y:S01]  /*1e00*/  UIADD3 UR6, UR54, 0x20400, URZ ;  /* 0x0002040036067890 */ /* 0x000fe2000fffe03f */
[----:B0-----:R-:W-:-:S03]  /*1e10*/  VIADD R0, R152, 0xffffff80 ;  /* 0xffffff8098007836 */ /* 0x001fc60000000000 */
[----:B------:R-:W-:Y:S02]  /*1e20*/  ULOP3.LUT UP0, URZ, UR6, 0x3ff, URZ, 0xc0, !UPT ;  /* 0x000003ff063f7892 */ /* 0x000fe4000f80c03f */
[----:B------:R-:W-:-:S04]  /*1e30*/  SHF.R.S32.HI R3, RZ, 0x1f, R0 ;  /* 0x0000001fff037819 */ /* 0x000fc80000011400 */
[----:B------:R-:W-:Y:S02]  /*1e40*/  PLOP3.LUT P0, PT, PT, PT, UP0, 0x80, 0x0 ;  /* 0x000000000000781c */ /* 0x000fe40003f0f008 */
[----:B------:R-:W-:-:S04]  /*1e50*/  LEA.HI R3, R3, R0, RZ, 0x7 ;  /* 0x0000000003037211 */ /* 0x000fc800078f38ff */
[----:B------:R-:W-:-:S06]  /*1e60*/  SHF.R.S32.HI R3, RZ, 0x7, R3 ;  /* 0x00000007ff037819 */ /* 0x000fcc0000011403 */
[----:B------:R-:W0:Y:S02]  /*1e70*/  SHFL.IDX PT, R3, R3, RZ, 0x1f ;  /* 0x00001fff03037589 */ /* 0x000e2400000e0000 */
[----:B0-----:R-:W-:-:S13]  /*1e80*/  R2UR UR4, R3 ;  /* 0x00000000030472ca */ /* 0x001fda00000e0000 */
        /* <DEDUP_REMOVED lines=23> */
.L_x_214:
[----:B------:R-:W-:Y:S01]  /*2000*/  ULEA.HI UR4, UR47, UR47, URZ, 0x1 ;  /* 0x0000002f2f047291 */ /* 0x000fe2000f8f083f */
[----:B------:R-:W-:-:S03]  /*2010*/  SHF.R.U32.HI R20, RZ, 0x7, R152 ;  /* 0x00000007ff147819 */ /* 0x000fc60000011698 */
[----:B------:R-:W-:Y:S02]  /*2020*/  ULOP3.LUT UR4, UR4, 0xfffffffe, URZ, 0xc0, !UPT ;  /* 0xfffffffe04047892 */ /* 0x000fe4000f8ec03f */
[----:B------:R-:W-:Y:S02]  /*2030*/  VIADD R6, R20, 0x8 ;  /* 0x0000000814067836 */ /* 0x000fe40000000000 */
[----:B------:R-:W-:-:S06]  /*2040*/  UIADD3 UR4, UR47, -UR4, URZ ;  /* 0x800000042f047290 */ /* 0x000fcc000fffe03f */
[----:B------:R-:W-:-:S05]  /*2050*/  IMAD.U32 R0, RZ, RZ, UR4 ;  /* 0x00000004ff007e24 */ /* 0x000fca000f8e00ff */
[----:B------:R-:W-:-:S04]  /*2060*/  SHF.L.U32 R0, R0, 0x1f, RZ ;  /* 0x0000001f00007819 */ /* 0x000fc800000006ff */
[----:B------:R-:W0:Y:S02]  /*2070*/  SYNCS.PHASECHK.TRANS64.TRYWAIT P0, [UR54+0x38800], R0 ;  /* 0x03880000ff0075a7 */ /* 0x000e240008000176 */
[----:B0-----:R-:W-:Y:S05]  /*2080*/  @!P0 BRA `(.L_x_215) ;  /* 0x0000012400448947 */ /* 0x001fea0003800000 */
.L_x_359:
[----:B0-----:R-:W-:Y:S01]  /*2090*/  IMAD.U32 R0, RZ, RZ, UR48 ;  /* 0x00000030ff007e24 */ /* 0x001fe2000f8e00ff */
[----:B------:R-:W-:Y:S05]  /*20a0*/  WARPSYNC.ALL ;  /* 0x0000000000007948 */ /* 0x000fea0003800000 */
[----:B------:R0:W-:Y:S01]  /*20b0*/  BAR.SYNC.DEFER_BLOCKING R6, 0x100 ;  /* 0x000400060000751d */ /* 0x0001e20000010000 */
[----:B------:R-:W-:-:S13]  /*20c0*/  ISETP.NE.AND P0, PT, R0, 0x3, PT ;  /* 0x000000030000780c */ /* 0x000fda0003f05270 */
[----:B0-----:R-:W-:Y:S05]  /*20d0*/  @!P0 BRA `(.L_x_216) ;  /* 0x0000000000048947 */ /* 0x001fea0003800000 */
[----:B------:R-:W-:Y:S01]  /*20e0*/  BPT.TRAP 0x1 ;  /* 0x000000040000795c */ /* 0x000fe20000300000 */
.L_x_216:
[----:B------:R-:W-:Y:S01]  /*20f0*/  ULEA UR56, UR45, UR54, 0x3 ;  /* 0x000000362d387291 */ /* 0x000fe2000f8e183f */
[----:B------:R-:W-:-:S05]  /*2100*/  IMAD.U32 R7, RZ, RZ, UR46 ;  /* 0x0000002eff077e24 */ /* 0x000fca000f8e00ff */
[----:B------:R-:W-:-:S04]  /*2110*/  SHF.L.U32 R7, R7, 0x1f, RZ ;  /* 0x0000001f07077819 */ /* 0x000fc800000006ff */
[----:B------:R0:W1:Y:S01]  /*2120*/  SYNCS.PHASECHK.TRANS64.TRYWAIT P1, [UR56+0x38830], R7 ;  /* 0x03883007ff0075a7 */ /* 0x0000620008020178 */
[----:B------:R-:W-:Y:S05]  /*2130*/  @!P0 BRA `(.L_x_217) ;  /* 0x0000000000048947 */ /* 0x000fea0003800000 */
[----:B------:R-:W-:Y:S01]  /*2140*/  BPT.TRAP 0x1 ;  /* 0x000000040000795c */ /* 0x000fe20000300000 */
.L_x_217:
[----:B-1----:R-:W-:Y:S05]  /*2150*/  @P1 BRA `(.L_x_218) ;  /* 0x0000000000081947 */ /* 0x002fea0003800000 */
[----:B------:R-:W1:Y:S02]  /*2160*/  SYNCS.PHASECHK.TRANS64.TRYWAIT P1, [UR56+0x38830], R7 ;  /* 0x03883007ff0075a7 */ /* 0x000e640008020178 */
[----:B-1----:R-:W-:Y:S05]  /*2170*/  @!P1 BRA `(.L_x_219) ;  /* 0x0000012400209947 */ /* 0x002fea0003800000 */
.L_x_218:
[----:B------:R-:W-:Y:S01]  /*2180*/  UIADD3 UR4, UR54, 0x28400, URZ ;  /* 0x0002840036047890 */ /* 0x000fe2000fffe03f */
[----:B------:R-:W-:Y:S01]  /*2190*/  WARPGROUP.ARRIVE ;  /* 0x00000000000079c5 */ /* 0x000fe20000000000 */
[----:B------:R-:W-:-:S05]  /*21a0*/  ULOP3.LUT UR32, UR57, 0x10000, URZ, 0xfc, !UPT ;  /* 0x0001000039207892 */ /* 0x000fca000f8efc3f */
[----:B-1----:R-:W1:Y:S01]  /*21b0*/  S2R R0, SR_TID.X ;  /* 0x0000000000007919 */ /* 0x002e620000002100 */
[----:B------:R-:W-:Y:S01]  /*21c0*/  USHF.R.U32.HI UR4, URZ, 0x4, UR4 ;  /* 0x000000043f047899 */ /* 0x000fe20008011604 */
[----:B------:R-:W-:Y:S01]  /*21d0*/  UMOV UR33, 0x40000040 ;  /* 0x4000004000217882 */ /* 0x000fe20000000000 */
[----:B------:R-:W-:Y:S02]  /*21e0*/  UMOV UR35, 0x40000040 ;  /* 0x4000004000237882 */ /* 0x000fe40000000000 */
[----:B------:R-:W-:Y:S01]  /*21f0*/  ULOP3.LUT UR4, UR4, 0x3fff, URZ, 0xc0, !UPT ;  /* 0x00003fff04047892 */ /* 0x000fe2000f8ec03f */
[----:B------:R-:W-:Y:S01]  /*2200*/  UMOV UR5, 0x40000040 ;  /* 0x4000004000057882 */ /* 0x000fe20000000000 */
[----:B------:R-:W-:Y:S02]  /*2210*/  UMOV UR7, 0x40000040 ;  /* 0x4000004000077882 */ /* 0x000fe40000000000 */
[----:B------:R-:W-:Y:S02]  /*2220*/  ULOP3.LUT UR49, UR4, 0x10000, URZ, 0xfc, !UPT ;  /* 0x0001000004317892 */ /* 0x000fe4000f8efc3f */
[----:B------:R-:W-:-:S02]  /*2230*/  UIADD3 UR4, UR32, 0x2, URZ ;  /* 0x0000000220047890 */ /* 0x000fc4000fffe03f */
[----:B------:R-:W-:Y:S02]  /*2240*/  ULEA UR34, UR45, UR49, 0xb ;  /* 0x000000312d227291 */ /* 0x000fe4000f8e583f */
[----:B------:R-:W-:Y:S02]  /*2250*/  UIADD3 UR8, UR32, 0x4, URZ ;  /* 0x0000000420087890 */ /* 0x000fe4000fffe03f */
[----:B------:R-:W-:Y:S02]  /*2260*/  UIADD3 UR6, UR34, 0x2, URZ ;  /* 0x0000000222067890 */ /* 0x000fe4000fffe03f */
[----:B------:R-:W-:Y:S01]  /*2270*/  UIADD3 UR10, UR34, 0x4, URZ ;  /* 0x00000004220a7890 */ /* 0x000fe2000fffe03f */
[----:B------:R-:W-:Y:S02]  /*2280*/  UMOV UR9, 0x40000040 ;  /* 0x4000004000097882 */ /* 0x000fe40000000000 */
[----:B------:R-:W-:Y:S01]  /*2290*/  QGMMA.64x128x32.F32.E4M3.E4M3 R24, gdesc[UR32], RZ, !UPT, gsb0 ;  /* 0x01e00000201879f3 */ /* 0x000fe2000c0008ff */
[----:B------:R-:W-:Y:S01]  /*22a0*/  UMOV UR11, 0x40000040 ;  /* 0x40000040000b7882 */ /* 0x000fe20000000000 */
[----:B------:R-:W-:-:S02]  /*22b0*/  UIADD3 UR12, UR32, 0x6, URZ ;  /* 0x00000006200c7890 */ /* 0x000fc4000fffe03f */
[----:B------:R-:W-:Y:S01]  /*22c0*/  UIADD3 UR14, UR34, 0x6, URZ ;  /* 0x00000006220e7890 */ /* 0x000fe2000fffe03f */
[----:B------:R-:W-:Y:S01]  /*22d0*/  UMOV UR13, 0x40000040 ;  /* 0x40000040000d7882 */ /* 0x000fe20000000000 */
[----:B------:R-:W-:Y:S01]  /*22e0*/  UMOV UR15, 0x40000040 ;  /* 0x40000040000f7882 */ /* 0x000fe20000000000 */
[----:B------:R-:W-:Y:S02]  /*22f0*/  UIADD3 UR16, UR32, 0x400, URZ ;  /* 0x0000040020107890 */ /* 0x000fe4000fffe03f */
[----:B------:R-:W-:Y:S01]  /*2300*/  UIADD3 UR18, UR34, 0x400, URZ ;  /* 0x0000040022127890 */ /* 0x000fe2000fffe03f */
[----:B-1----:R-:W-:Y:S01]  /*2310*/  SHF.R.U32.HI R0, RZ, 0x7, R0 ;  /* 0x00000007ff007819 */ /* 0x002fe20000011600 */
[----:B------:R-:W-:Y:S01]  /*2320*/  UMOV UR17, 0x40000040 ;  /* 0x4000004000117882 */ /* 0x000fe20000000000 */
[----:B------:R-:W-:Y:S01]  /*2330*/  UMOV UR19, 0x40000040 ;  /* 0x4000004000137882 */ /* 0x000fe20000000000 */
[----:B------:R-:W-:Y:S01]  /*2340*/  UIADD3 UR20, UR32, 0x402, URZ ;  /* 0x0000040220147890 */ /* 0x000fe2000fffe03f */
[----:B------:R-:W-:Y:S01]  /*2350*/  IADD3 R0, -R0, 0xb, RZ ;  /* 0x0000000b00007810 */ /* 0x000fe20007ffe1ff */
        /* <DEDUP_REMOVED lines=36> */
.L_x_220:
[----:B------:R-:W-:Y:S01]  /*25a0*/  UIMAD UR55, UR51, -0x80, UR55 ;  /* 0xffffff80333778a4 */ /* 0x000fe2000f8e0237 */
[----:B------:R-:W-:Y:S01]  /*25b0*/  P2R R13, PR, RZ, 0x1 ;  /* 0x00000001ff0d7803 */ /* 0x000fe20000000000 */
[----:B------:R-:W-:-:S04]  /*25c0*/  UIADD3 UR6, UR56, 0x38840, URZ ;  /* 0x0003884038067890 */ /* 0x000fc8000fffe03f */
[----:B------:R-:W-:Y:S01]  /*25d0*/  IMAD.U32 R3, RZ, RZ, UR55 ;  /* 0x00000037ff037e24 */ /* 0x000fe2000f8e00ff */
[----:B------:R-:W-:-:S04]  /*25e0*/  UPRMT UR6, UR50, 0x654, UR6 ;  /* 0x0000065432067896 */ /* 0x000fc80008000006 */
[----:B------:R-:W-:-:S04]  /*25f0*/  IADD3 R4, -R2, 0x80, R3 ;  /* 0x0000008002047810 */ /* 0x000fc80007ffe103 */
[C---:B------:R-:W-:Y:S01]  /*2600*/  ISETP.GT.AND P4, PT, R4.reuse, RZ, PT ;  /* 0x000000ff0400720c */ /* 0x040fe20003f84270 */
[----:B------:R-:W-:Y:S01]  /*2610*/  SYNCS.ARRIVE.TRANS64.RED.A1T0 RZ, [UR6], RZ ;  /* 0x000000ffffff79a7 */ /* 0x000fe20008100406 */
[C---:B------:R-:W-:Y:S02]  /*2620*/  ISETP.GT.AND P3, PT, R4.reuse, 0x1, PT ;  /* 0x000000010400780c */ /* 0x040fe40003f64270 */
[----:B------:R-:W-:Y:S02]  /*2630*/  ISETP.GT.AND P1, PT, R4, 0x8, PT ;  /* 0x000000080400780c */ /* 0x000fe40003f24270 */
[----:B------:R-:W-:Y:S02]  /*2640*/  FSEL R11, R24, -INF , P4 ;  /* 0xff800000180b7808 */ /* 0x000fe40002000000 */
[----:B------:R-:W-:Y:S02]  /*2650*/  FSEL R25, R25, -INF , P3 ;  /* 0xff80000019197808 */ /* 0x000fe40001800000 */
[----:B------:R-:W-:-:S02]  /*2660*/  ISETP.GT.AND P2, PT, R4, 0x9, PT ;  /* 0x000000090400780c */ /* 0x000fc40003f44270 */
[----:B------:R-:W-:Y:S02]  /*2670*/  FSEL R5, R28, -INF , P1 ;  /* 0xff8000001c057808 */ /* 0x000fe40000800000 */
[----:B------:R-:W-:Y:S02]  /*2680*/  FMNMX.FTZ R8, R11, R25, !PT ;  /* 0x000000190b087209 */ /* 0x000fe40007810000 */
[C---:B------:R-:W-:Y:S02]  /*2690*/  ISETP.GT.AND P6, PT, R4.reuse, 0x10, PT ;  /* 0x000000100400780c */ /* 0x040fe40003fc4270 */
        /* <DEDUP_REMOVED lines=108> */
[----:B------:R-:W-:Y:S01]  /*2d60*/  FMNMX.FTZ R10, R85, R8, !PT ;  /* 0x00000008550a7209 */ /* 0x000fe20007810000 */
[----:B------:R-:W-:Y:S01]  /*2d70*/  IMAD.U32 R8, RZ, RZ, UR41 ;  /* 0x00000029ff087e24 */ /* 0x000fe2000f8e00ff */
[----:B------:R-:W-:Y:S02]  /*2d80*/  P2R R21, PR, RZ, 0x1 ;  /* 0x00000001ff157803 */ /* 0x000fe40000000000 */
[----:B------:R-:W-:Y:S01]  /*2d90*/  P2R R20, PR, RZ, 0x2 ;  /* 0x00000002ff147803 */ /* 0x000fe20000000000 */
[----:B------:R-:W2:Y:S01]  /*2da0*/  SHFL.BFLY PT, R3, R10, 0x2, 0x1f ;  /* 0x0c401f000a037f89 */ /* 0x000ea200000e0000 */
[----:B------:R-:W-:-:S02]  /*2db0*/  P2R R15, PR, RZ, 0x4 ;  /* 0x00000004ff0f7803 */ /* 0x000fc40000000000 */
[C---:B------:R-:W-:Y:S02]  /*2dc0*/  ISETP.GT.AND P0, PT, R4.reuse, 0x60, PT ;  /* 0x000000600400780c */ /* 0x040fe40003f04270 */
[C---:B------:R-:W-:Y:S02]  /*2dd0*/  ISETP.GT.AND P2, PT, R4.reuse, 0x58, PT ;  /* 0x000000580400780c */ /* 0x040fe40003f44270 */
[----:B------:R-:W-:Y:S02]  /*2de0*/  ISETP.GT.AND P1, PT, R4, 0x59, PT ;  /* 0x000000590400780c */ /* 0x000fe40003f24270 */
[----:B------:R-:W-:Y:S02]  /*2df0*/  FSEL R74, R74, -INF , P0 ;  /* 0xff8000004a4a7808 */ /* 0x000fe40000000000 */
[----:B------:R-:W-:Y:S02]  /*2e00*/  ISETP.NE.AND P0, PT, R21, RZ, PT ;  /* 0x000000ff1500720c */ /* 0x000fe40003f05270 */
[----:B------:R-:W-:-:S02]  /*2e10*/  FSEL R70, R70, -INF , P2 ;  /* 0xff80000046467808 */ /* 0x000fc40001000000 */
[----:B------:R-:W-:Y:S02]  /*2e20*/  FSEL R75, R75, -INF , P0 ;  /* 0xff8000004b4b7808 */ /* 0x000fe40000000000 */
[----:B------:R-:W-:Y:S02]  /*2e30*/  ISETP.NE.AND P0, PT, R13, RZ, PT ;  /* 0x000000ff0d00720c */ /* 0x000fe40003f05270 */
[----:B------:R-:W-:Y:S02]  /*2e40*/  FSEL R71, R71, -INF , P1 ;  /* 0xff80000047477808 */ /* 0x000fe40000800000 */
[----:B------:R-:W-:Y:S02]  /*2e50*/  ISETP.NE.AND P1, PT, R20, RZ, PT ;  /* 0x000000ff1400720c */ /* 0x000fe40003f25270 */
[----:B------:R-:W-:Y:S02]  /*2e60*/  ISETP.NE.AND P2, PT, R15, RZ, PT ;  /* 0x000000ff0f00720c */ /* 0x000fe40003f45270 */
[----:B--2---:R-:W-:-:S02]  /*2e70*/  FMNMX.FTZ R12, R10, R3, !PT ;  /* 0x000000030a0c7209 */ /* 0x004fc40007810000 */
[----:B------:R-:W-:Y:S02]  /*2e80*/  FSEL R78, R78, -INF , P1 ;  /* 0xff8000004e4e7808 */ /* 0x000fe40000800000 */
[----:B------:R-:W-:Y:S01]  /*2e90*/  FSEL R79, R79, -INF , P2 ;  /* 0xff8000004f4f7808 */ /* 0x000fe20001000000 */
[----:B------:R-:W2:Y:S01]  /*2ea0*/  SHFL.BFLY PT, R3, R12, 0x1, 0x1f ;  /* 0x0c201f000c037f89 */ /* 0x000ea200000e0000 */
[----:B------:R-:W-:Y:S02]  /*2eb0*/  FSEL R83, R83, -INF , P4 ;  /* 0xff80000053537808 */ /* 0x000fe40002000000 */
[----:B------:R-:W-:Y:S02]  /*2ec0*/  FSEL R86, R86, -INF , P5 ;  /* 0xff80000056567808 */ /* 0x000fe40002800000 */
[----:B------:R-:W-:Y:S02]  /*2ed0*/  FSEL R87, R87, -INF , P6 ;  /* 0xff80000057577808 */ /* 0x000fe40003000000 */
[----:B--2---:R-:W-:-:S04]  /*2ee0*/  FMNMX.FTZ R3, R12, R3, !PT ;  /* 0x000000030c037209 */ /* 0x004fc80007810000 */
[C---:B------:R-:W-:Y:S01]  /*2ef0*/  FSETP.NEU.FTZ.AND P3, PT, R3.reuse, -INF , PT ;  /* 0xff8000000300780b */ /* 0x040fe20003f7d000 */
[----:B------:R-:W-:-:S05]  /*2f00*/  FFMA.FTZ R8, R3, R8, -8 ;  /* 0xc100000003087423 */ /* 0x000fca0000010008 */
[----:B------:R-:W-:Y:S02]  /*2f10*/  FSEL R8, R8, RZ, P3 ;  /* 0x000000ff08087208 */ /* 0x000fe40001800000 */
[----:B------:R-:W-:-:S03]  /*2f20*/  ISETP.NE.AND P3, PT, R14, RZ, PT ;  /* 0x000000ff0e00720c */ /* 0x000fc60003f65270 */
[--C-:B------:R-:W-:Y:S01]  /*2f30*/  FFMA.FTZ R4, R5, UR41, -R8.reuse ;  /* 0x0000002905047c23 */ /* 0x100fe20008010808 */
[----:B------:R-:W-:Y:S01]  /*2f40*/  FMNMX.FTZ R5, R26, R27, !PT ;  /* 0x0000001b1a057209 */ /* 0x000fe20007810000 */
[--C-:B------:R-:W-:Y:S01]  /*2f50*/  FFMA.FTZ R154, R9, UR41, -R8.reuse ;  /* 0x00000029099a7c23 */ /* 0x100fe20008010808 */
[----:B------:R-:W-:Y:S01]  /*2f60*/  FSEL R82, R82, -INF , P3 ;  /* 0xff80000052527808 */ /* 0x000fe20001800000 */
        /* <DEDUP_REMOVED lines=14> */
[--C-:B--2---:R-:W-:Y:S01]  /*3050*/  FFMA.FTZ R29, R49, UR41, -R8.reuse ;  /* 0x00000029311d7c23 */ /* 0x104fe20008010808 */
[----:B------:R-:W-:-:S01]  /*3060*/  FFMA.FTZ R45, R61, UR41, -R8 ;  /* 0x000000293d2d7c23 */ /* 0x000fc20008010808 */
[--C-:B------:R-:W-:Y:S01]  /*3070*/  FFMA.FTZ R41, R65, UR41, -R8.reuse ;  /* 0x0000002941297c23 */ /* 0x100fe20008010808 */
[----:B------:R-:W-:Y:S01]  /*3080*/  FMNMX.FTZ R10, R38, R9, !PT ;  /* 0x00000009260a7209 */ /* 0x000fe20007810000 */
[--C-:B------:R-:W-:Y:S01]  /*3090*/  FFMA.FTZ R156, R40, UR41, -R8.reuse ;  /* 0x00000029289c7c23 */ /* 0x100fe20008010808 */
[----:B------:R-:W-:-:S01]  /*30a0*/  FFMA.FTZ R158, R48, UR41, -R8 ;  /* 0x00000029309e7c23 */ /* 0x000fc20008010808 */
[--C-:B------:R-:W-:Y:S01]  /*30b0*/  FFMA.FTZ R160, R56, UR41, -R8.reuse ;  /* 0x0000002938a07c23 */ /* 0x100fe20008010808 */
[----:B------:R-:W-:Y:S01]  /*30c0*/  FMNMX.FTZ R9, R39, R10, !PT ;  /* 0x0000000a27097209 */ /* 0x000fe20007810000 */
[----:B------:R-:W-:Y:S01]  /*30d0*/  FFMA.FTZ R10, R36, UR41, -R8 ;  /* 0x00000029240a7c23 */ /* 0x000fe20008010808 */
[----:B------:R-:W-:-:S02]  /*30e0*/  IMAD.U32 R36, RZ, RZ, UR41 ;  /* 0x00000029ff247e24 */ /* 0x000fc4000f8e00ff */
        /* <DEDUP_REMOVED lines=13> */
[----:B------:R-:W-:-:S04]  /*31c0*/  FMNMX.FTZ R9, R47, R12, !PT ;  /* 0x0000000c2f097209 */ /* 0x000fc80007810000 */
[----:B------:R-:W-:-:S03]  /*31d0*/  FMNMX.FTZ R12, R50, R9, !PT ;  /* 0x00000009320c7209 */ /* 0x000fc60007810000 */
[----:B------:R-:W2:Y:S01]  /*31e0*/  MUFU.EX2 R11, R11 ;  /* 0x0000000b000b7308 */ /* 0x000ea20000000800 */
[----:B------:R-:W-:-:S04]  /*31f0*/  FMNMX.FTZ R9, R51, R12, !PT ;  /* 0x0000000c33097209 */ /* 0x000fc80007810000 */
[----:B------:R-:W-:-:S03]  /*3200*/  FMNMX.FTZ R12, R54, R9, !PT ;  /* 0x00000009360c7209 */ /* 0x000fc60007810000 */
[----:B------:R-:W3:Y:S01]  /*3210*/  MUFU.EX2 R4, R4 ;  /* 0x0000000400047308 */ /* 0x000ee20000000800 */
        /* <DEDUP_REMOVED lines=27> */
[----:B------:R-:W-:-:S04]  /*33d0*/  FFMA.FTZ R20, R60, UR41, -R8 ;  /* 0x000000293c147c23 */ /* 0x000fc80008010808 */
[----:B------:R-:W4:Y:S02]  /*33e0*/  SHFL.BFLY PT, R28, R9, 0x2, 0x1f ;  /* 0x0c401f00091c7f89 */ /* 0x000f2400000e0000 */
[----:B------:R-:W-:Y:S08]  /*33f0*/  MUFU.EX2 R158, R158 ;  /* 0x0000009e009e7308 */ /* 0x000ff00000000800 */
[----:B------:R-:W-:Y:S08]  /*3400*/  MUFU.EX2 R29, R29 ;  /* 0x0000001d001d7308 */ /* 0x000ff00000000800 */
[----:B------:R-:W-:Y:S01]  /*3410*/  MUFU.EX2 R14, R14 ;  /* 0x0000000e000e7308 */ /* 0x000fe20000000800 */
[----:B----4-:R-:W-:Y:S01]  /*3420*/  FMNMX.FTZ R32, R9, R28, !PT ;  /* 0x0000001c09207209 */ /* 0x010fe20007810000 */
[----:B------:R-:W-:-:S06]  /*3430*/  FFMA.FTZ R28, R76, UR41, -R8 ;  /* 0x000000294c1c7c23 */ /* 0x000fcc0008010808 */
[----:B------:R-:W-:Y:S01]  /*3440*/  MUFU.EX2 R33, R33 ;  /* 0x0000002100217308 */ /* 0x000fe20000000800 */
[----:B------:R-:W4:Y:S07]  /*3450*/  SHFL.BFLY PT, R9, R32, 0x1, 0x1f ;  /* 0x0c201f0020097f89 */ /* 0x000f2e00000e0000 */
[----:B------:R-:W-:Y:S08]  /*3460*/  MUFU.EX2 R160, R160 ;  /* 0x000000a000a07308 */ /* 0x000ff00000000800 */
[----:B------:R-:W-:Y:S08]  /*3470*/  MUFU.EX2 R37, R37 ;  /* 0x0000002500257308 */ /* 0x000ff00000000800 */
[----:B------:R-:W-:Y:S01]  /*3480*/  MUFU.EX2 R20, R20 ;  /* 0x0000001400147308 */ /* 0x000fe20000000800 */
[----:B----4-:R-:W-:Y:S01]  /*3490*/  FMNMX.FTZ R9, R32, R9, !PT ;  /* 0x0000000920097209 */ /* 0x010fe20007810000 */
[----:B------:R-:W-:-:S03]  /*34a0*/  FFMA.FTZ R32, R84, UR41, -R8 ;  /* 0x0000002954207c23 */ /* 0x000fc60008010808 */
[C---:B------:R-:W-:Y:S01]  /*34b0*/  FSETP.NEU.FTZ.AND P1, PT, R9.reuse, -INF , PT ;  /* 0xff8000000900780b */ /* 0x040fe20003f3d000 */
[----:B------:R-:W-:-:S02]  /*34c0*/  FFMA.FTZ R36, R9, R36, -8 ;  /* 0xc100000009247423 */ /* 0x000fc40000010024 */
[----:B------:R-:W-:Y:S03]  /*34d0*/  MUFU.EX2 R45, R45 ;  /* 0x0000002d002d7308 */ /* 0x000fe60000000800 */
[----:B------:R-:W-:-:S05]  /*34e0*/  FSEL R36, R36, RZ, P1 ;  /* 0x000000ff24247208 */ /* 0x000fca0000800000 */
[----:B------:R-:W-:Y:S01]  /*34f0*/  MUFU.EX2 R162, R162 ;  /* 0x000000a200a27308 */ /* 0x000fe20000000800 */
[----:B------:R-:W-:-:S01]  /*3500*/  FFMA.FTZ R153, R26, UR41, -R36 ;  /* 0x000000291a997c23 */ /* 0x000fc20008010824 */
[--C-:B------:R-:W-:Y:S01]  /*3510*/  FFMA.FTZ R8, R27, UR41, -R36.reuse ;  /* 0x000000291b087c23 */ /* 0x100fe20008010824 */
[----:B------:R-:W-:-:S01]  /*3520*/  FFMA.FTZ R27, R30, UR41, -R36 ;  /* 0x000000291e1b7c23 */ /* 0x000fc20008010824 */
[--C-:B------:R-:W-:Y:S01]  /*3530*/  FFMA.FTZ R40, R31, UR41, -R36.reuse ;  /* 0x000000291f287c23 */ /* 0x100fe20008010824 */
[----:B------:R-:W-:-:S01]  /*3540*/  FFMA.FTZ R155, R34, UR41, -R36 ;  /* 0x00000029229b7c23 */ /* 0x000fc20008010824 */
[--C-:B------:R-:W-:Y:S01]  /*3550*/  FFMA.FTZ R26, R35, UR41, -R36.reuse ;  /* 0x00000029231a7c23 */ /* 0x100fe20008010824 */
[----:B------:R-:W-:-:S01]  /*3560*/  FFMA.FTZ R31, R38, UR41, -R36 ;  /* 0x00000029261f7c23 */ /* 0x000fc20008010824 */
[----:B------:R-:W-:Y:S01]  /*3570*/  MUFU.EX2 R153, R153 ;  /* 0x0000009900997308 */ /* 0x000fe20000000800 */
[----:B------:R-:W-:-:S01]  /*3580*/  FFMA.FTZ R30, R43, UR41, -R36 ;  /* 0x000000292b1e7c23 */ /* 0x000fc20008010824 */
[----:B--2---:R-:W-:Y:S01]  /*3590*/  FADD.FTZ R43, R152, R11 ;  /* 0x0000000b982b7221 */ /* 0x004fe20000010000 */
[----:B------:R-:W-:-:S01]  /*35a0*/  FFMA.FTZ R157, R42, UR41, -R36 ;  /* 0x000000292a9d7c23 */ /* 0x000fc20008010824 */
[--C-:B------:R-:W-:Y:S01]  /*35b0*/  FFMA.FTZ R44, R39, UR41, -R36.reuse ;  /* 0x00000029272c7c23 */ /* 0x100fe20008010824 */
[----:B------:R-:W-:-:S01]  /*35c0*/  FFMA.FTZ R47, R47, UR41, -R36 ;  /* 0x000000292f2f7c23 */ /* 0x000fc20008010824 */
[----:B------:R-:W-:Y:S01]  /*35d0*/  FFMA.FTZ R159, R50, UR41, -R36 ;  /* 0x00000029329f7c23 */ /* 0x000fe20008010824 */
[----:B---3--:R-:W-:-:S01]  /*35e0*/  FADD.FTZ R50, R4, R43 ;  /* 0x0000002b04327221 */ /* 0x008fc20000010000 */
[----:B------:R-:W2:Y:S01]  /*35f0*/  MUFU.EX2 R8, R8 ;  /* 0x0000000800087308 */ /* 0x000ea20000000800 */
[----:B------:R-:W-:-:S01]  /*3600*/  FFMA.FTZ R35, R46, UR41, -R36 ;  /* 0x000000292e237c23 */ /* 0x000fc20008010824 */
[--C-:B------:R-:W-:Y:S01]  /*3610*/  FFMA.FTZ R34, R51, UR41, -R36.reuse ;  /* 0x0000002933227c23 */ /* 0x100fe20008010824 */
[----:B------:R-:W-:-:S01]  /*3620*/  FFMA.FTZ R39, R54, UR41, -R36 ;  /* 0x0000002936277c23 */ /* 0x000fc20008010824 */
[--C-:B------:R-:W-:Y:S01]  /*3630*/  FFMA.FTZ R55, R55, UR41, -R36.reuse ;  /* 0x0000002937377c23 */ /* 0x100fe20008010824 */
[----:B------:R-:W-:-:S01]  /*3640*/  FFMA.FTZ R161, R58, UR41, -R36 ;  /* 0x000000293aa17c23 */ /* 0x000fc20008010824 */
[--C-:B------:R-:W-:Y:S01]  /*3650*/  FFMA.FTZ R38, R59, UR41, -R36.reuse ;  /* 0x000000293b267c23 */ /* 0x100fe20008010824 */
[----:B------:R-:W-:-:S01]  /*3660*/  FFMA.FTZ R62, R62, UR41, -R36 ;  /* 0x000000293e3e7c23 */ /* 0x000fc20008010824 */
[----:B------:R-:W3:Y:S01]  /*3670*/  MUFU.EX2 R27, R27 ;  /* 0x0000001b001b7308 */ /* 0x000ee20000000800 */
[----:B------:R-:W-:-:S01]  /*3680*/  FFMA.FTZ R63, R63, UR41, -R36 ;  /* 0x000000293f3f7c23 */ /* 0x000fc20008010824 */
[--C-:B------:R-:W-:Y:S01]  /*3690*/  FFMA.FTZ R163, R66, UR41, -R36.reuse ;  /* 0x0000002942a37c23 */ /* 0x100fe20008010824 */
[----:B------:R-:W-:-:S01]  /*36a0*/  FFMA.FTZ R70, R70, UR41, -R36 ;  /* 0x0000002946467c23 */ /* 0x000fc20008010824 */
[--C-:B------:R-:W-:Y:S01]  /*36b0*/  FFMA.FTZ R71, R71, UR41, -R36.reuse ;  /* 0x0000002947477c23 */ /* 0x100fe20008010824 */
[----:B------:R-:W-:-:S01]  /*36c0*/  FFMA.FTZ R74, R74, UR41, -R36 ;  /* 0x000000294a4a7c23 */ /* 0x000fc20008010824 */
[--C-:B------:R-:W-:Y:S01]  /*36d0*/  FFMA.FTZ R75, R75, UR41, -R36.reuse ;  /* 0x000000294b4b7c23 */ /* 0x100fe20008010824 */
[----:B------:R-:W-:-:S01]  /*36e0*/  FFMA.FTZ R78, R78, UR41, -R36 ;  /* 0x000000294e4e7c23 */ /* 0x000fc20008010824 */
[----:B------:R-:W4:Y:S01]  /*36f0*/  MUFU.EX2 R40, R40 ;  /* 0x0000002800287308 */ /* 0x000f220000000800 */
[----:B--2---:R-:W-:-:S01]  /*3700*/  FADD.FTZ R42, R153, R8 ;  /* 0x00000008992a7221 */ /* 0x004fc20000010000 */
[--C-:B------:R-:W-:Y:S01]  /*3710*/  FFMA.FTZ R79, R79, UR41, -R36.reuse ;  /* 0x000000294f4f7c23 */ /* 0x100fe20008010824 */
[----:B------:R-:W-:-:S01]  /*3720*/  FFMA.FTZ R82, R82, UR41, -R36 ;  /* 0x0000002952527c23 */ /* 0x000fc20008010824 */
[--C-:B------:R-:W-:Y:S01]  /*3730*/  FFMA.FTZ R83, R83, UR41, -R36.reuse ;  /* 0x0000002953537c23 */ /* 0x100fe20008010824 */
[----:B------:R-:W-:-:S03]  /*3740*/  FFMA.FTZ R86, R86, UR41, -R36 ;  /* 0x0000002956567c23 */ /* 0x000fc60008010824 */
[----:B------:R-:W2:Y:S01]  /*3750*/  MUFU.EX2 R155, R155 ;  /* 0x0000009b009b7308 */ /* 0x000ea20000000800 */
[----:B---3--:R-:W-:-:S07]  /*3760*/  FADD.FTZ R43, R27, R42 ;  /* 0x0000002a1b2b7221 */ /* 0x008fce0000010000 */
[----:B------:R-:W3:Y:S01]  /*3770*/  MUFU.EX2 R26, R26 ;  /* 0x0000001a001a7308 */ /* 0x000ee20000000800 */
[----:B----4-:R-:W-:-:S01]  /*3780*/  FADD.FTZ R42, R40, R43 ;  /* 0x0000002b282a7221 */ /* 0x010fc20000010000 */
[----:B------:R-:W-:-:S04]  /*3790*/  F2FP.SATFINITE.E4M3.F32.PACK_AB_MERGE_C R27, R40, R27, RZ ;  /* 0x0000001b281b723e */ /* 0x000fc800048070ff */
[----:B------:R-:W-:Y:S02]  /*37a0*/  F2FP.SATFINITE.E4M3.F32.PACK_AB_MERGE_C R153, R8, R153, R27 ;  /* 0x000000990899723e */ /* 0x000fe4000480701b */
[----:B------:R-:W4:Y:S01]  /*37b0*/  MUFU.EX2 R31, R31 ;  /* 0x0000001f001f7308 */ /* 0x000f220000000800 */
[----:B--2---:R-:W-:-:S01]  /*37c0*/  FADD.FTZ R43, R155, R42 ;  /* 0x0000002a9b2b7221 */ /* 0x004fc20000010000 */
[--C-:B------:R-:W-:Y:S01]  /*37d0*/  FFMA.FTZ R42, R67, UR41, -R36.reuse ;  /* 0x00000029432a7c23 */ /* 0x100fe20008010824 */
[----:B------:R-:W-:-:S05]  /*37e0*/  FFMA.FTZ R36, R87, UR41, -R36 ;  /* 0x0000002957247c23 */ /* 0x000fca0008010824 */
[----:B------:R2:W-:Y:S08]  /*37f0*/  MUFU.EX2 R46, R47 ;  /* 0x0000002f002e7308 */ /* 0x0005f00000000800 */
[----:B------:R-:W5:Y:S01]  /*3800*/  MUFU.EX2 R44, R44 ;  /* 0x0000002c002c7308 */ /* 0x000f620000000800 */
[----:B--2---:R-:W-:-:S04]  /*3810*/  FADD.FTZ R47, R5, R50 ;  /* 0x00000032052f7221 */ /* 0x004fc80000010000 */
[----:B------:R-:W-:-:S03]  /*3820*/  FADD.FTZ R50, R154, R47 ;  /* 0x0000002f9a327221 */ /* 0x000fc60000010000 */
[----:B------:R-:W2:Y:S01]  /*3830*/  MUFU.EX2 R157, R157 ;  /* 0x0000009d009d7308 */ /* 0x000ea20000000800 */
[----:B------:R-:W-:-:S01]  /*3840*/  FADD.FTZ R47, R13, R50 ;  /* 0x000000320d2f7221 */ /* 0x000fc20000010000 */
[----:B---3--:R-:W-:-:S03]  /*3850*/  FADD.FTZ R50, R26, R43 ;  /* 0x0000002b1a327221 */ /* 0x008fc60000010000 */
[----:B------:R-:W-:Y:S01]  /*3860*/  FADD.FTZ R52, R10, R47 ;  /* 0x0000002f0a347221 */ /* 0x000fe20000010000 */
[----:B----4-:R-:W-:-:S02]  /*3870*/  FADD.FTZ R43, R31, R50 ;  /* 0x000000321f2b7221 */ /* 0x010fc40000010000 */
[----:B------:R-:W3:Y:S01]  /*3880*/  MUFU.EX2 R30, R30 ;  /* 0x0000001e001e7308 */ /* 0x000ee20000000800 */
[----:B------:R-:W-:-:S01]  /*3890*/  FADD.FTZ R47, R15, R52 ;  /* 0x000000340f2f7221 */ /* 0x000fc20000010000 */
[C---:B-----5:R-:W-:Y:S01]  /*38a0*/  FADD.FTZ R50, R44.reuse, R43 ;  /* 0x0000002b2c327221 */ /* 0x060fe20000010000 */
[----:B------:R-:W-:Y:S02]  /*38b0*/  F2FP.SATFINITE.E4M3.F32.PACK_AB_MERGE_C R31, R44, R31, RZ ;  /* 0x0000001f2c1f723e */ /* 0x000fe400048070ff */
[----:B------:R-:W-:Y:S02]  /*38c0*/  FADD.FTZ R52, R156, R47 ;  /* 0x0000002f9c347221 */ /* 0x000fe40000010000 */
[----:B------:R-:W-:Y:S01]  /*38d0*/  F2FP.SATFINITE.E4M3.F32.PACK_AB_MERGE_C R155, R26, R155, R31 ;  /* 0x0000009b1a9b723e */ /* 0x000fe2000480701f */
[----:B------:R-:W4:Y:S01]  /*38e0*/  MUFU.EX2 R35, R35 ;  /* 0x0000002300237308 */ /* 0x000f220000000800 */
[----:B--2---:R-:W-:-:S01]  /*38f0*/  FADD.FTZ R43, R157, R50 ;  /* 0x000000329d2b7221 */ /* 0x004fc20000010000 */
[----:B------:R-:W-:-:S04]  /*3900*/  FADD.FTZ R47, R21, R52 ;  /* 0x00000034152f7221 */ /* 0x000fc80000010000 */
[----:B------:R-:W-:Y:S01]  /*3910*/  FADD.FTZ R52, R12, R47 ;  /* 0x0000002f0c347221 */ /* 0x000fe20000010000 */
[----:B------:R-:W-:Y:S01]  /*3920*/  F2FP.SATFINITE.E4M3.F32.PACK_AB_MERGE_C R12, R25, R12, RZ ;  /* 0x0000000c190c723e */ /* 0x000fe200048070ff */
[----:B------:R-:W2:Y:S01]  /*3930*/  MUFU.EX2 R159, R159 ;  /* 0x0000009f009f7308 */ /* 0x000ea20000000800 */
[----:B---3--:R-:W-:-:S01]  /*3940*/  FADD.FTZ R50, R30, R43 ;  /* 0x0000002b1e327221 */ /* 0x008fc20000010000 */
[----:B------:R-:W-:Y:S01]  /*3950*/  FADD.FTZ R47, R25, R52 ;  /* 0x00000034192f7221 */ /* 0x000fe20000010000 */
[----:B------:R-:W-:-:S03]  /*3960*/  F2FP.SATFINITE.E4M3.F32.PACK_AB_MERGE_C R156, R21, R156, R12 ;  /* 0x0000009c159c723e */ /* 0x000fc6000480700c */
[----:B------:R-:W-:Y:S02]  /*3970*/  FADD.FTZ R52, R158, R47 ;  /* 0x0000002f9e347221 */ /* 0x000fe40000010000 */
[----:B------:R-:W3:Y:S01]  /*3980*/  MUFU.EX2 R34, R34 ;  /* 0x0000002200227308 */ /* 0x000ee20000000800 */
[----:B----4-:R-:W-:-:S01]  /*3990*/  FADD.FTZ R43, R35, R50 ;  /* 0x00000032232b7221 */ /* 0x010fc20000010000 */
[----:B------:R-:W-:Y:S01]  /*39a0*/  FADD.FTZ R47, R29, R52 ;  /* 0x000000341d2f7221 */ /* 0x000fe20000010000 */
[C---:B------:R-:W-:Y:S02]  /*39b0*/  F2FP.SATFINITE.E4M3.F32.PACK_AB_MERGE_C R35, R46.reuse, R35, RZ ;  /* 0x000000232e23723e */ /* 0x040fe400048070ff */
[----:B------:R-:W-:Y:S01]  /*39c0*/  FADD.FTZ R50, R46, R43 ;  /* 0x0000002b2e327221 */ /* 0x000fe20000010000 */
[----:B------:R-:W-:-:S01]  /*39d0*/  FADD.FTZ R52, R14, R47 ;  /* 0x0000002f0e347221 */ /* 0x000fc20000010000 */
[----:B------:R-:W-:Y:S01]  /*39e0*/  F2FP.SATFINITE.E4M3.F32.PACK_AB_MERGE_C R14, R33, R14, RZ ;  /* 0x0000000e210e723e */ /* 0x000fe200048070ff */
[----:B------:R-:W4:Y:S01]  /*39f0*/  MUFU.EX2 R39, R39 ;  /* 0x0000002700277308 */ /* 0x000f220000000800 */
[----:B--2---:R-:W-:-:S01]  /*3a00*/  FADD.FTZ R43, R159, R50 ;  /* 0x000000329f2b7221 */ /* 0x004fc20000010000 */
[----:B------:R-:W-:Y:S01]  /*3a10*/  FADD.FTZ R47, R33, R52 ;  /* 0x00000034212f7221 */ /* 0x000fe20000010000 */
[----:B------:R-:W-:-:S02]  /*3a20*/  F2FP.SATFINITE.E4M3.F32.PACK_AB_MERGE_C R158, R29, R158, R14 ;  /* 0x0000009e1d9e723e */ /* 0x000fc4000480700e */
[----:B------:R-:W-:Y:S01]  /*3a30*/  F2FP.SATFINITE.E4M3.F32.PACK_AB_MERGE_C R157, R30, R157, R35 ;  /* 0x0000009d1e9d723e */ /* 0x000fe20004807023 */
[----:B------:R-:W-:-:S02]  /*3a40*/  FADD.FTZ R52, R160, R47 ;  /* 0x0000002fa0347221 */ /* 0x000fc40000010000 */
[----:B------:R-:W2:Y:S01]  /*3a50*/  MUFU.EX2 R48, R55 ;  /* 0x0000003700307308 */ /* 0x000ea20000000800 */
[----:B---3--:R-:W-:-:S01]  /*3a60*/  FADD.FTZ R50, R34, R43 ;  /* 0x0000002b22327221 */ /* 0x008fc20000010000 */
[----:B------:R-:W-:-:S06]  /*3a70*/  FADD.FTZ R47, R37, R52 ;  /* 0x00000034252f7221 */ /* 0x000fcc0000010000 */
[----:B------:R-:W3:Y:S01]  /*3a80*/  MUFU.EX2 R161, R161 ;  /* 0x000000a100a17308 */ /* 0x000ee20000000800 */
[----:B----4-:R-:W-:-:S07]  /*3a90*/  FADD.FTZ R43, R39, R50 ;  /* 0x00000032272b7221 */ /* 0x010fce0000010000 */
[----:B------:R-:W4:Y:S01]  /*3aa0*/  MUFU.EX2 R38, R38 ;  /* 0x0000002600267308 */ /* 0x000f220000000800 */
[----:B--2---:R-:W-:-:S01]  /*3ab0*/  FADD.FTZ R50, R48, R43 ;  /* 0x0000002b30327221 */ /* 0x004fc20000010000 */
[----:B------:R-:W-:-:S04]  /*3ac0*/  F2FP.SATFINITE.E4M3.F32.PACK_AB_MERGE_C R39, R48, R39, RZ ;  /* 0x000000273027723e */ /* 0x000fc800048070ff */
[----:B------:R-:W-:Y:S02]  /*3ad0*/  F2FP.SATFINITE.E4M3.F32.PACK_AB_MERGE_C R159, R34, R159, R39 ;  /* 0x0000009f229f723e */ /* 0x000fe40004807027 */
[----:B------:R-:W2:Y:S01]  /*3ae0*/  MUFU.EX2 R62, R62 ;  /* 0x0000003e003e7308 */ /* 0x000ea20000000800 */
[----:B---3--:R-:W-:-:S01]  /*3af0*/  FADD.FTZ R43, R161, R50 ;  /* 0x00000032a12b7221 */ /* 0x008fc20000010000 */
[----:B------:R-:W-:Y:S01]  /*3b00*/  FADD.FTZ R50, R20, R47 ;  /* 0x0000002f14327221 */ /* 0x000fe20000010000 */
[----:B------:R-:W-:Y:S02]  /*3b10*/  F2FP.SATFINITE.E4M3.F32.PACK_AB_MERGE_C R47, R5, R4, RZ ;  /* 0x00000004052f723e */ /* 0x000fe400048070ff */
[----:B------:R-:W-:Y:S02]  /*3b20*/  F2FP.SATFINITE.E4M3.F32.PACK_AB_MERGE_C R20, R45, R20, RZ ;  /* 0x000000142d14723e */ /* 0x000fe400048070ff */
[----:B------:R-:W-:Y:S01]  /*3b30*/  F2FP.SATFINITE.E4M3.F32.PACK_AB_MERGE_C R152, R11, R152, R47 ;  /* 0x000000980b98723e */ /* 0x000fe2000480702f */
[----:B------:R-:W3:Y:S01]  /*3b40*/  MUFU.EX2 R63, R63 ;  /* 0x0000003f003f7308 */ /* 0x000ee20000000800 */
[----:B----4-:R-:W-:-:S01]  /*3b50*/  FADD.FTZ R43, R38, R43 ;  /* 0x0000002b262b7221 */ /* 0x010fc20000010000 */
[----:B------:R-:W-:-:S06]  /*3b60*/  F2FP.SATFINITE.E4M3.F32.PACK_AB_MERGE_C R160, R37, R160, R20 ;  /* 0x000000a025a0723e */ /* 0x000fcc0004807014 */
[----:B------:R-:W4:Y:S01]  /*3b70*/  MUFU.EX2 R163, R163 ;  /* 0x000000a300a37308 */ /* 0x000f220000000800 */
[----:B--2---:R-:W-:-:S01]  /*3b80*/  FADD.FTZ R52, R62, R43 ;  /* 0x0000002b3e347221 */ /* 0x004fc20000010000 */
[----:B------:R-:W-:-:S04]  /*3b90*/  FADD.FTZ R43, R45, R50 ;  /* 0x000000322d2b7221 */ /* 0x000fc80000010000 */
[----:B------:R-:W-:Y:S02]  /*3ba0*/  FADD.FTZ R50, R162, R43 ;  /* 0x0000002ba2327221 */ /* 0x000fe40000010000 */
[----:B------:R-:W2:Y:S01]  /*3bb0*/  MUFU.EX2 R41, R41 ;  /* 0x0000002900297308 */ /* 0x000ea20000000800 */
[----:B---3--:R-:W-:-:S01]  /*3bc0*/  FADD.FTZ R52, R63, R52 ;  /* 0x000000343f347221 */ /* 0x008fc20000010000 */
[----:B------:R-:W-:-:S04]  /*3bd0*/  F2FP.SATFINITE.E4M3.F32.PACK_AB_MERGE_C R62, R63, R62, RZ ;  /* 0x0000003e3f3e723e */ /* 0x000fc800048070ff */
[----:B------:R-:W-:Y:S02]  /*3be0*/  F2FP.SATFINITE.E4M3.F32.PACK_AB_MERGE_C R161, R38, R161, R62 ;  /* 0x000000a126a1723e */ /* 0x000fe4000480703e */
[----:B------:R-:W3:Y:S01]  /*3bf0*/  MUFU.EX2 R42, R42 ;  /* 0x0000002a002a7308 */ /* 0x000ee20000000800 */
[----:B----4-:R-:W-:-:S07]  /*3c00*/  FADD.FTZ R5, R163, R52 ;  /* 0x00000034a3057221 */ /* 0x010fce0000010000 */
[----:B------:R-:W4:Y:S01]  /*3c10*/  MUFU.EX2 R24, R24 ;  /* 0x0000001800187308 */ /* 0x000f220000000800 */
[----:B--2---:R-:W-:-:S01]  /*3c20*/  FADD.FTZ R43, R41, R50 ;  /* 0x00000032292b7221 */ /* 0x004fc20000010000 */
[----:B------:R-:W-:-:S04]  /*3c30*/  F2FP.SATFINITE.E4M3.F32.PACK_AB_MERGE_C R50, R15, R10, RZ ;  /* 0x0000000a0f32723e */ /* 0x000fc800048070ff */
[----:B------:R-:W-:Y:S02]  /*3c40*/  F2FP.SATFINITE.E4M3.F32.PACK_AB_MERGE_C R154, R13, R154, R50 ;  /* 0x0000009a0d9a723e */ /* 0x000fe40004807032 */
[----:B------:R-:W2:Y:S01]  /*3c50*/  MUFU.EX2 R70, R70 ;  /* 0x0000004600467308 */ /* 0x000ea20000000800 */
[----:B---3--:R-:W-:-:S07]  /*3c60*/  FADD.FTZ R5, R42, R5 ;  /* 0x000000052a057221 */ /* 0x008fce0000010000 */
[----:B------:R-:W3:Y:S01]  /*3c70*/  MUFU.EX2 R53, R53 ;  /* 0x0000003500357308 */ /* 0x000ee20000000800 */
[----:B----4-:R-:W-:-:S07]  /*3c80*/  FADD.FTZ R4, R24, R43 ;  /* 0x0000002b18047221 */ /* 0x010fce0000010000 */
[----:B------:R-:W4:Y:S01]  /*3c90*/  MUFU.EX2 R71, R71 ;  /* 0x0000004700477308 */ /* 0x000f220000000800 */
[----:B--2---:R-:W-:-:S07]  /*3ca0*/  FADD.FTZ R10, R70, R5 ;  /* 0x00000005460a7221 */ /* 0x004fce0000010000 */
[----:B------:R-:W2:Y:S01]  /*3cb0*/  MUFU.EX2 R164, R164 ;  /* 0x000000a400a47308 */ /* 0x000ea20000000800 */
[----:B---3--:R-:W-:-:S01]  /*3cc0*/  FADD.FTZ R5, R53, R4 ;  /* 0x0000000435057221 */ /* 0x008fc20000010000 */
[----:B------:R-:W-:-:S04]  /*3cd0*/  F2FP.SATFINITE.E4M3.F32.PACK_AB_MERGE_C R24, R53, R24, RZ ;  /* 0x000000183518723e */ /* 0x000fc800048070ff */
[----:B------:R-:W-:Y:S02]  /*3ce0*/  F2FP.SATFINITE.E4M3.F32.PACK_AB_MERGE_C R162, R41, R162, R24 ;  /* 0x000000a229a2723e */ /* 0x000fe40004807018 */
[----:B------:R-:W3:Y:S01]  /*3cf0*/  MUFU.EX2 R74, R74 ;  /* 0x0000004a004a7308 */ /* 0x000ee20000000800 */
[----:B----4-:R-:W-:-:S01]  /*3d00*/  FADD.FTZ R15, R71, R10 ;  /* 0x0000000a470f7221 */ /* 0x010fc20000010000 */
[----:B------:R-:W-:-:S04]  /*3d10*/  F2FP.SATFINITE.E4M3.F32.PACK_AB_MERGE_C R70, R71, R70, RZ ;  /* 0x000000464746723e */ /* 0x000fc800048070ff */
[----:B------:R-:W-:Y:S02]  /*3d20*/  F2FP.SATFINITE.E4M3.F32.PACK_AB_MERGE_C R163, R42, R163, R70 ;  /* 0x000000a32aa3723e */ /* 0x000fe40004807046 */
[----:B------:R-:W4:Y:S01]  /*3d30*/  MUFU.EX2 R49, R49 ;  /* 0x0000003100317308 */ /* 0x000f220000000800 */
[----:B--2---:R-:W-:-:S07]  /*3d40*/  FADD.FTZ R4, R164, R5 ;  /* 0x00000005a4047221 */ /* 0x004fce0000010000 */
[----:B------:R-:W2:Y:S01]  /*3d50*/  MUFU.EX2 R75, R75 ;  /* 0x0000004b004b7308 */ /* 0x000ea20000000800 */
[----:B---3--:R-:W-:-:S07]  /*3d60*/  FADD.FTZ R10, R74, R15 ;  /* 0x0000000f4a0a7221 */ /* 0x008fce0000010000 */
[----:B------:R-:W3:Y:S01]  /*3d70*/  MUFU.EX2 R28, R28 ;  /* 0x0000001c001c7308 */ /* 0x000ee20000000800 */
[----:B----4-:R-:W-:-:S07]  /*3d80*/  FADD.FTZ R5, R49, R4 ;  /* 0x0000000431057221 */ /* 0x010fce0000010000 */
[----:B------:R-:W4:Y:S01]  /*3d90*/  MUFU.EX2 R78, R78 ;  /* 0x0000004e004e7308 */ /* 0x000f220000000800 */
[----:B--2---:R-:W-:-:S07]  /*3da0*/  FADD.FTZ R15, R75, R10 ;  /* 0x0000000a4b0f7221 */ /* 0x004fce0000010000 */
[----:B------:R-:W2:Y:S01]  /*3db0*/  MUFU.EX2 R61, R61 ;  /* 0x0000003d003d7308 */ /* 0x000ea20000000800 */
[----:B---3--:R-:W-:-:S07]  /*3dc0*/  FADD.FTZ R4, R28, R5 ;  /* 0x000000051c047221 */ /* 0x008fce0000010000 */
[----:B------:R-:W3:Y:S01]  /*3dd0*/  MUFU.EX2 R79, R79 ;  /* 0x0000004f004f7308 */ /* 0x000ee20000000800 */
[----:B----4-:R-:W-:-:S07]  /*3de0*/  FADD.FTZ R10, R78, R15 ;  /* 0x0000000f4e0a7221 */ /* 0x010fce0000010000 */
[----:B------:R-:W4:Y:S01]  /*3df0*/  MUFU.EX2 R166, R166 ;  /* 0x000000a600a67308 */ /* 0x000f220000000800 */
[C---:B--2---:R-:W-:Y:S01]  /*3e00*/  F2FP.SATFINITE.E4M3.F32.PACK_AB_MERGE_C R28, R61.reuse, R28, RZ ;  /* 0x0000001c3d1c723e */ /* 0x044fe200048070ff */
[----:B------:R-:W-:-:S03]  /*3e10*/  FADD.FTZ R61, R61, R4 ;  /* 0x000000043d3d7221 */ /* 0x000fc60000010000 */
[----:B------:R-:W-:-:S03]  /*3e20*/  F2FP.SATFINITE.E4M3.F32.PACK_AB_MERGE_C R164, R49, R164, R28 ;  /* 0x000000a431a4723e */ /* 0x000fc6000480701c */
[----:B------:R-:W2:Y:S01]  /*3e30*/  MUFU.EX2 R82, R82 ;  /* 0x0000005200527308 */ /* 0x000ea20000000800 */
[----:B---3--:R-:W-:-:S01]  /*3e40*/  FADD.FTZ R15, R79, R10 ;  /* 0x0000000a4f0f7221 */ /* 0x008fc20000010000 */
[----:B------:R-:W-:-:S04]  /*3e50*/  F2FP.SATFINITE.E4M3.F32.PACK_AB_MERGE_C R78, R79, R78, RZ ;  /* 0x0000004e4f4e723e */ /* 0x000fc800048070ff */
[----:B------:R-:W-:Y:S02]  /*3e60*/  F2FP.SATFINITE.E4M3.F32.PACK_AB_MERGE_C R165, R75, R74, R78 ;  /* 0x0000004a4ba5723e */ /* 0x000fe4000480704e */
        /* <DEDUP_REMOVED lines=12> */
[C---:B----4-:R-:W-:Y:S01]  /*3f30*/  F2FP.SATFINITE.E4M3.F32.PACK_AB_MERGE_C R32, R65.reuse, R32, RZ ;  /* 0x000000204120723e */ /* 0x050fe200048070ff */
[----:B------:R-:W-:-:S03]  /*3f40*/  FADD.FTZ R4, R65, R4 ;  /* 0x0000000441047221 */ /* 0x000fc60000010000 */
[----:B------:R-:W-:Y:S02]  /*3f50*/  F2FP.SATFINITE.E4M3.F32.PACK_AB_MERGE_C R166, R57, R166, R32 ;  /* 0x000000a639a6723e */ /* 0x000fe40004807020 */
[C---:B--2---:R-:W-:Y:S01]  /*3f60*/  F2FP.SATFINITE.E4M3.F32.PACK_AB_MERGE_C R86, R5.reuse, R86, RZ ;  /* 0x000000560556723e */ /* 0x044fe200048070ff */
[----:B------:R-:W-:-:S03]  /*3f70*/  FADD.FTZ R5, R5, R10 ;  /* 0x0000000a05057221 */ /* 0x000fc60000010000 */
[----:B------:R-:W-:Y:S01]  /*3f80*/  F2FP.SATFINITE.E4M3.F32.PACK_AB_MERGE_C R167, R83, R82, R86 ;  /* 0x0000005253a7723e */ /* 0x000fe20004807056 */
[----:B------:R-:W-:Y:S06]  /*3f90*/  @!P0 BRA `(.L_x_221) ;  /* 0x0000000000048947 */ /* 0x000fec0003800000 */
[----:B------:R-:W-:Y:S01]  /*3fa0*/  BPT.TRAP 0x1 ;  /* 0x000000040000795c */ /* 0x000fe20000300000 */
.L_x_221:
[----:B------:R2:W3:Y:S01]  /*3fb0*/  SYNCS.PHASECHK.TRANS64.TRYWAIT P1, [UR56+0x38850], R7 ;  /* 0x03885007ff0075a7 */ /* 0x0004e20008020178 */
[----:B------:R-:W-:Y:S05]  /*3fc0*/  @!P0 BRA `(.L_x_222) ;  /* 0x0000000000048947 */ /* 0x000fea0003800000 */
[----:B------:R-:W-:Y:S01]  /*3fd0*/  BPT.TRAP 0x1 ;  /* 0x000000040000795c */ /* 0x000fe20000300000 */
.L_x_222:
[----:B---3--:R-:W-:Y:S05]  /*3fe0*/  @P1 BRA `(.L_x_223) ;  /* 0x0000000000081947 */ /* 0x008fea0003800000 */
[----:B------:R-:W3:Y:S02]  /*3ff0*/  SYNCS.PHASECHK.TRANS64.TRYWAIT P1, [UR56+0x38850], R7 ;  /* 0x03885007ff0075a7 */ /* 0x000ee40008020178 */
[----:B---3--:R-:W-:Y:S05]  /*4000*/  @!P1 BRA `(.L_x_224) ;  /* 0x0000010400949947 */ /* 0x008fea0003800000 */
.L_x_223:
[----:B------:R4:W-:Y:S01]  /*4010*/  BAR.SYNC.DEFER_BLOCKING R6, 0x100 ;  /* 0x000400060000751d */ /* 0x0009e20000010000 */
[----:B------:R-:W-:-:S04]  /*4020*/  UIADD3 UR54, UR54, 0x400, URZ ;  /* 0x0000040036367890 */ /* 0x000fc8000fffe03f */
[----:B------:R-:W-:Y:S01]  /*4030*/  USHF.R.U32.HI UR54, URZ, 0x4, UR54 ;  /* 0x000000043f367899 */ /* 0x000fe20008011636 */
[----:B------:R-:W-:-:S03]  /*4040*/  UMOV UR7, 0x40000040 ;  /* 0x4000004000077882 */ /* 0x000fc60000000000 */
[----:B------:R-:W-:-:S04]  /*4050*/  ULOP3.LUT UR54, UR54, 0x3fff, URZ, 0xc0, !UPT ;  /* 0x00003fff36367892 */ /* 0x000fc8000f8ec03f */
[----:B------:R-:W-:-:S04]  /*4060*/  ULOP3.LUT UR54, UR54, 0x10000, URZ, 0xfc, !UPT ;  /* 0x0001000036367892 */ /* 0x000fc8000f8efc3f */
[----:B------:R-:W-:Y:S01]  /*4070*/  ULEA UR10, UR45, UR54, 0xb ;  /* 0x000000362d0a7291 */ /* 0x000fe2000f8e583f */
[----:B------:R-:W-:-:S06]  /*4080*/  WARPGROUP.ARRIVE ;  /* 0x00000000000079c5 */ /* 0x000fcc0000000000 */
[----:B------:R-:W-:Y:S02]  /*4090*/  UMOV UR6, UR10 ;  /* 0x0000000a00067c82 */ /* 0x000fe40008000000 */
[----:B------:R-:W-:Y:S01]  /*40a0*/  QGMMA.64x256x32.F32.E4M3.E4M3 R24, R152, gdesc[UR4], RZ, !UPT, gsb0 ;  /* 0x03e0000498187df3 */ /* 0x000fe2000c0008ff */
        /* <DEDUP_REMOVED lines=19> */
[----:B----4-:R-:W-:Y:S05]  /*41e0*/  @!P0 BRA `(.L_x_225) ;  /* 0x0000000000048947 */ /* 0x010fea0003800000 */
[----:B------:R-:W-:Y:S01]  /*41f0*/  BPT.TRAP 0x1 ;  /* 0x000000040000795c */ /* 0x000fe20000300000 */
.L_x_225:
[----:B------:R-:W-:Y:S02]  /*4200*/  UIADD3 UR55, UR51, -0x2, URZ ;  /* 0xfffffffe33377890 */ /* 0x000fe4000fffe03f */
[----:B------:R-:W-:Y:S02]  /*4210*/  UIADD3 UR56, UR56, 0x38860, URZ ;  /* 0x0003886038387890 */ /* 0x000fe4000fffe03f */
[----:B------:R-:W-:Y:S02]  /*4220*/  UISETP.GE.AND UP0, UPT, UR55, UR40, UPT ;  /* 0x000000283700728c */ /* 0x000fe4000bf06270 */
[----:B------:R-:W-:-:S04]  /*4230*/  UPRMT UR56, UR50, 0x654, UR56 ;  /* 0x0000065432387896 */ /* 0x000fc80008000038 */
[----:B------:R-:W-:-:S05]  /*4240*/  PLOP3.LUT P1, PT, PT, PT, UP0, 0x80, 0x0 ;  /* 0x000000000000781c */ /* 0x000fca0003f2f008 */
[----:B------:R-:W-:Y:S08]  /*4250*/  SYNCS.ARRIVE.TRANS64.RED.A1T0 RZ, [UR56], RZ ;  /* 0x000000ffffff79a7 */ /* 0x000ff00008100438 */
[----:B------:R-:W-:Y:S05]  /*4260*/  @!P1 BRA `(.L_x_226) ;  /* 0x0000002000ac9947 */ /* 0x000fea0003800000 */
[----:B------:R-:W-:Y:S02]  /*4270*/  IMAD.MOV.U32 R6, RZ, RZ, R9 ;  /* 0x000000ffff067224 */ /* 0x000fe400078e0009 */
[----:B---3--:R-:W-:-:S07]  /*4280*/  IMAD.MOV.U32 R8, RZ, RZ, R3 ;  /* 0x000000ffff087224 */ /* 0x008fce00078e0003 */
.L_x_237:
[----:B------:R-:W-:Y:S01]  /*4290*/  UIADD3 UR45, UR45, 0x1, URZ ;  /* 0x000000012d2d7890 */ /* 0x000fe2000fffe03f */
[----:B------:R-:W-:Y:S01]  /*42a0*/  UMOV UR6, UR55 ;  /* 0x0000003700067c82 */ /* 0x000fe20008000000 */
[----:B------:R-:W-:Y:S02]  /*42b0*/  UIADD3 UR55, UR55, -0x1, URZ ;  /* 0xffffffff37377890 */ /* 0x000fe4000fffe03f */
[----:B------:R-:W-:-:S04]  /*42c0*/  UISETP.NE.AND UP0, UPT, UR45, 0x2, UPT ;  /* 0x000000022d00788c */ /* 0x000fc8000bf05270 */
[----:B------:R-:W-:Y:S02]  /*42d0*/  USEL UR7, URZ, 0x1, UP0 ;  /* 0x000000013f077887 */ /* 0x000fe40008000000 */
[----:B------:R-:W-:Y:S02]  /*42e0*/  USEL UR45, UR45, URZ, UP0 ;  /* 0x0000003f2d2d7287 */ /* 0x000fe40008000000 */
[----:B------:R-:W-:Y:S02]  /*42f0*/  ULOP3.LUT UR46, UR46, UR7, URZ, 0x3c, !UPT ;  /* 0x000000072e2e7292 */ /* 0x000fe4000f8e3c3f */
[----:B------:R-:W-:Y:S01]  /*4300*/  UISETP.GT.AND UP0, UPT, UR6, UR40, UPT ;  /* 0x000000280600728c */ /* 0x000fe2000bf04270 */
[----:B------:R-:W-:Y:S10]  /*4310*/  @!P0 BRA `(.L_x_227) ;  /* 0x0000000000048947 */ /* 0x000ff40003800000 */
[----:B------:R-:W-:Y:S01]  /*4320*/  BPT.TRAP 0x1 ;  /* 0x000000040000795c */ /* 0x000fe20000300000 */
.L_x_227:
[----:B------:R-:W3:Y:S01]  /*4330*/  S2UR UR51, SR_CgaCtaId ;  /* 0x00000000003379c3 */ /* 0x000ee20000008800 */
[----:B-1----:R-:W-:Y:S01]  /*4340*/  IMAD.U32 R0, RZ, RZ, UR46 ;  /* 0x0000002eff007e24 */ /* 0x002fe2000f8e00ff */
[----:B------:R-:W-:-:S04]  /*4350*/  UMOV UR6, 0x400 ;  /* 0x0000040000067882 */ /* 0x000fc80000000000 */
[----:B------:R-:W-:-:S04]  /*4360*/  SHF.L.U32 R0, R0, 0x1f, RZ ;  /* 0x0000001f00007819 */ /* 0x000fc800000006ff */
[----:B------:R-:W-:-:S13]  /*4370*/  R2UR UR56, R0 ;  /* 0x00000000003872ca */ /* 0x000fda00000e0000 */
[----:B------:R-:W-:Y:S01]  /*4380*/  IMAD.U32 R0, RZ, RZ, UR56 ;  /* 0x00000038ff007e24 */ /* 0x000fe2000f8e00ff */
[----:B---3--:R-:W-:-:S04]  /*4390*/  ULEA UR6, UR51, UR6, 0x18 ;  /* 0x0000000633067291 */ /* 0x008fc8000f8ec03f */
[----:B------:R-:W-:-:S09]  /*43a0*/  ULEA UR50, UR45, UR6, 0x3 ;  /* 0x000000062d327291 */ /* 0x000fd2000f8e183f */
[----:B------:R1:W3:Y:S01]  /*43b0*/  SYNCS.PHASECHK.TRANS64.TRYWAIT P1, [UR50+0x38830], R0 ;  /* 0x03883000ff0075a7 */ /* 0x0002e20008020172 */
[----:B------:R-:W-:Y:S05]  /*43c0*/  @!P0 BRA `(.L_x_228) ;  /* 0x0000000000048947 */ /* 0x000fea0003800000 */
[----:B------:R-:W-:Y:S01]  /*43d0*/  BPT.TRAP 0x1 ;  /* 0x000000040000795c */ /* 0x000fe20000300000 */
.L_x_228:
[----:B---3--:R-:W-:Y:S05]  /*43e0*/  @P1 BRA `(.L_x_229) ;  /* 0x00000000000c1947 */ /* 0x008fea0003800000 */
[----:B-1----:R-:W-:-:S04]  /*43f0*/  IMAD.U32 R0, RZ, RZ, UR56 ;  /* 0x00000038ff007e24 */ /* 0x002fc8000f8e00ff */
[----:B------:R-:W1:Y:S02]  /*4400*/  SYNCS.PHASECHK.TRANS64.TRYWAIT P1, [UR50+0x38830], R0 ;  /* 0x03883000ff0075a7 */ /* 0x000e640008020172 */
[----:B-1----:R-:W-:Y:S05]  /*4410*/  @!P1 BRA `(.L_x_230) ;  /* 0x0000010000a89947 */ /* 0x002fea0003800000 */
.L_x_229:
[----:B------:R-:W-:Y:S01]  /*4420*/  ULEA UR34, UR45, UR49, 0xb ;  /* 0x000000312d227291 */ /* 0x000fe2000f8e583f */
[----:B------:R-:W-:Y:S01]  /*4430*/  WARPGROUP.ARRIVE ;  /* 0x00000000000079c5 */ /* 0x000fe20000000000 */
[----:B------:R-:W-:Y:S01]  /*4440*/  UMOV UR35, 0x40000040 ;  /* 0x4000004000237882 */ /* 0x000fe20000000000 */
[----:B------:R-:W-:Y:S01]  /*4450*/  UMOV UR7, 0x40000040 ;  /* 0x4000004000077882 */ /* 0x000fe20000000000 */
[----:B------:R-:W-:-:S03]  /*4460*/  UIADD3 UR6, UR34, 0x2, URZ ;  /* 0x0000000222067890 */ /* 0x000fc6000fffe03f */
[----:B-1----:R-:W1:Y:S01]  /*4470*/  S2R R0, SR_TID.X ;  /* 0x0000000000007919 */ /* 0x002e620000002100 */
[----:B------:R-:W-:Y:S01]  /*4480*/  UIADD3 UR10, UR34, 0x4, URZ ;  /* 0x00000004220a7890 */ /* 0x000fe2000fffe03f */
[----:B------:R-:W-:Y:S01]  /*4490*/  UMOV UR11, 0x40000040 ;  /* 0x40000040000b7882 */ /* 0x000fe20000000000 */
        /* <DEDUP_REMOVED lines=11> */
[----:B-1----:R-:W-:-:S04]  /*4550*/  SHF.R.U32.HI R11, RZ, 0x7, R0 ;  /* 0x00000007ff0b7819 */ /* 0x002fc80000011600 */
[----:B------:R-:W-:Y:S01]  /*4560*/  IADD3 R0, -R11, 0xb, RZ ;  /* 0x0000000b0b007810 */ /* 0x000fe20007ffe1ff */
        /* <DEDUP_REMOVED lines=25> */
.L_x_231:
[----:B------:R-:W-:Y:S01]  /*4700*/  FMNMX.FTZ R3, R152, R8, !PT ;  /* 0x0000000898037209 */ /* 0x000fe20007810000 */
[----:B------:R-:W-:Y:S01]  /*4710*/  UIADD3 UR6, UR50, 0x38840, URZ ;  /* 0x0003884032067890 */ /* 0x000fe2000fffe03f */
[----:B------:R-:W-:Y:S02]  /*4720*/  FMNMX.FTZ R9, R154, R6, !PT ;  /* 0x000000069a097209 */ /* 0x000fe40007810000 */
[----:B------:R-:W-:Y:S01]  /*4730*/  FMNMX.FTZ R3, R153, R3, !PT ;  /* 0x0000000399037209 */ /* 0x000fe20007810000 */
[----:B------:R-:W-:Y:S01]  /*4740*/  UPRMT UR6, UR51, 0x654, UR6 ;  /* 0x0000065433067896 */ /* 0x000fe20008000006 */
[----:B------:R-:W-:Y:S02]  /*4750*/  FMNMX.FTZ R9, R155, R9, !PT ;  /* 0x000000099b097209 */ /* 0x000fe40007810000 */
[----:B------:R-:W-:Y:S02]  /*4760*/  FMNMX.FTZ R3, R156, R3, !PT ;  /* 0x000000039c037209 */ /* 0x000fe40007810000 */
[----:B------:R-:W-:-:S02]  /*4770*/  FMNMX.FTZ R9, R158, R9, !PT ;  /* 0x000000099e097209 */ /* 0x000fc40007810000 */
[----:B------:R-:W-:Y:S02]  /*4780*/  FMNMX.FTZ R3, R157, R3, !PT ;  /* 0x000000039d037209 */ /* 0x000fe40007810000 */
[----:B------:R-:W-:Y:S01]  /*4790*/  FMNMX.FTZ R9, R159, R9, !PT ;  /* 0x000000099f097209 */ /* 0x000fe20007810000 */
[----:B------:R-:W-:Y:S01]  /*47a0*/  SYNCS.ARRIVE.TRANS64.RED.A1T0 RZ, [UR6], RZ ;  /* 0x000000ffffff79a7 */ /* 0x000fe20008100406 */
[----:B------:R-:W-:Y:S02]  /*47b0*/  FMNMX.FTZ R3, R160, R3, !PT ;  /* 0x00000003a0037209 */ /* 0x000fe40007810000 */
[----:B------:R-:W-:Y:S02]  /*47c0*/  FMNMX.FTZ R9, R162, R9, !PT ;  /* 0x00000009a2097209 */ /* 0x000fe40007810000 */
[----:B------:R-:W-:Y:S02]  /*47d0*/  FMNMX.FTZ R3, R161, R3, !PT ;  /* 0x00000003a1037209 */ /* 0x000fe40007810000 */
[----:B------:R-:W-:-:S02]  /*47e0*/  FMNMX.FTZ R9, R163, R9, !PT ;  /* 0x00000009a3097209 */ /* 0x000fc40007810000 */
[----:B------:R-:W-:Y:S02]  /*47f0*/  FMNMX.FTZ R3, R164, R3, !PT ;  /* 0x00000003a4037209 */ /* 0x000fe40007810000 */
[----:B------:R-:W-:Y:S02]  /*4800*/  FMNMX.FTZ R9, R166, R9, !PT ;  /* 0x00000009a6097209 */ /* 0x000fe40007810000 */
        /* <DEDUP_REMOVED lines=49> */
[----:B------:R-:W-:-:S03]  /*4b20*/  FMNMX.FTZ R9, R215, R9, !PT ;  /* 0x00000009d7097209 */ /* 0x000fc60007810000 */
[----:B0-2---:R-:W0:Y:S04]  /*4b30*/  SHFL.BFLY PT, R7, R3, 0x2, 0x1f ;  /* 0x0c401f0003077f89 */ /* 0x005e2800000e0000 */
[----:B------:R-:W2:Y:S01]  /*4b40*/  SHFL.BFLY PT, R10, R9, 0x2, 0x1f ;  /* 0x0c401f00090a7f89 */ /* 0x000ea200000e0000 */
[----:B0-----:R-:W-:Y:S02]  /*4b50*/  FMNMX.FTZ R3, R3, R7, !PT ;  /* 0x0000000703037209 */ /* 0x001fe40007810000 */
[----:B--2---:R-:W-:-:S03]  /*4b60*/  FMNMX.FTZ R9, R9, R10, !PT ;  /* 0x0000000a09097209 */ /* 0x004fc60007810000 */
[----:B------:R-:W0:Y:S04]  /*4b70*/  SHFL.BFLY PT, R7, R3, 0x1, 0x1f ;  /* 0x0c201f0003077f89 */ /* 0x000e2800000e0000 */
[----:B------:R-:W2:Y:S01]  /*4b80*/  SHFL.BFLY PT, R10, R9, 0x1, 0x1f ;  /* 0x0c201f00090a7f89 */ /* 0x000ea200000e0000 */
[----:B0-----:R-:W-:Y:S01]  /*4b90*/  FMNMX.FTZ R3, R3, R7, !PT ;  /* 0x0000000703037209 */ /* 0x001fe20007810000 */
[----:B------:R-:W-:Y:S01]  /*4ba0*/  IMAD.U32 R7, RZ, RZ, UR41 ;  /* 0x00000029ff077e24 */ /* 0x000fe2000f8e00ff */
[----:B--2---:R-:W-:-:S03]  /*4bb0*/  FMNMX.FTZ R9, R9, R10, !PT ;  /* 0x0000000a09097209 */ /* 0x004fc60007810000 */
[C---:B------:R-:W-:Y:S01]  /*4bc0*/  FFMA.FTZ R7, R3.reuse, R7, -8 ;  /* 0xc100000003077423 */ /* 0x040fe20000010007 */
[----:B------:R-:W-:-:S01]  /*4bd0*/  FADD.FTZ R8, -R3, R8 ;  /* 0x0000000803087221 */ /* 0x000fc20000010100 */
[----:B------:R-:W-:Y:S02]  /*4be0*/  IMAD.U32 R10, RZ, RZ, UR41 ;  /* 0x00000029ff0a7e24 */ /* 0x000fe4000f8e00ff */
[----:B------:R-:W-:-:S01]  /*4bf0*/  FFMA.FTZ R152, R152, UR41, -R7 ;  /* 0x0000002998987c23 */ /* 0x000fc20008010807 */
[----:B------:R-:W-:Y:S01]  /*4c00*/  FMUL.FTZ R8, R8, UR41 ;  /* 0x0000002908087c20 */ /* 0x000fe20008410000 */
[----:B------:R-:W-:-:S01]  /*4c10*/  FFMA.FTZ R10, R9, R10, -8 ;  /* 0xc1000000090a7423 */ /* 0x000fc2000001000a */
[----:B------:R-:W-:Y:S01]  /*4c20*/  FADD.FTZ R6, -R9, R6 ;  /* 0x0000000609067221 */ /* 0x000fe20000010100 */
[----:B------:R-:W-:-:S01]  /*4c30*/  FFMA.FTZ R153, R153, UR41, -R7 ;  /* 0x0000002999997c23 */ /* 0x000fc20008010807 */
[----:B------:R-:W-:Y:S01]  /*4c40*/  FFMA.FTZ R156, R156, UR41, -R7 ;  /* 0x000000299c9c7c23 */ /* 0x000fe20008010807 */
[----:B------:R-:W-:-:S01]  /*4c50*/  FFMA.FTZ R154, R154, UR41, -R10 ;  /* 0x000000299a9a7c23 */ /* 0x000fc2000801080a */
[----:B------:R-:W-:Y:S01]  /*4c60*/  FMUL.FTZ R6, R6, UR41 ;  /* 0x0000002906067c20 */ /* 0x000fe20008410000 */
[----:B------:R-:W-:Y:S01]  /*4c70*/  MUFU.EX2 R8, R8 ;  /* 0x0000000800087308 */ /* 0x000fe20000000800 */
[----:B------:R-:W-:-:S01]  /*4c80*/  FFMA.FTZ R155, R155, UR41, -R10 ;  /* 0x000000299b9b7c23 */ /* 0x000fc2000801080a */
[----:B------:R-:W-:Y:S01]  /*4c90*/  FFMA.FTZ R157, R157, UR41, -R7 ;  /* 0x000000299d9d7c23 */ /* 0x000fe20008010807 */
[----:B------:R-:W-:-:S01]  /*4ca0*/  FFMA.FTZ R158, R158, UR41, -R10 ;  /* 0x000000299e9e7c23 */ /* 0x000fc2000801080a */
[----:B------:R-:W-:Y:S01]  /*4cb0*/  FFMA.FTZ R160, R160, UR41, -R7 ;  /* 0x00000029a0a07c23 */ /* 0x000fe20008010807 */
[----:B------:R-:W-:-:S01]  /*4cc0*/  FFMA.FTZ R159, R159, UR41, -R10 ;  /* 0x000000299f9f7c23 */ /* 0x000fc2000801080a */
[----:B------:R-:W-:Y:S01]  /*4cd0*/  FFMA.FTZ R161, R161, UR41, -R7 ;  /* 0x00000029a1a17c23 */ /* 0x000fe20008010807 */
[----:B------:R-:W-:-:S01]  /*4ce0*/  FFMA.FTZ R162, R162, UR41, -R10 ;  /* 0x00000029a2a27c23 */ /* 0x000fc2000801080a */
[----:B------:R-:W0:Y:S01]  /*4cf0*/  MUFU.EX2 R152, R152 ;  /* 0x0000009800987308 */ /* 0x000e220000000800 */
[----:B------:R-:W-:-:S01]  /*4d00*/  FFMA.FTZ R164, R164, UR41, -R7 ;  /* 0x00000029a4a47c23 */ /* 0x000fc20008010807 */
[----:B------:R-:W-:Y:S01]  /*4d10*/  FFMA.FTZ R163, R163, UR41, -R10 ;  /* 0x00000029a3a37c23 */ /* 0x000fe2000801080a */
[----:B------:R-:W-:-:S01]  /*4d20*/  FFMA.FTZ R165, R165, UR41, -R7 ;  /* 0x00000029a5a57c23 */ /* 0x000fc20008010807 */
[----:B------:R-:W-:Y:S01]  /*4d30*/  FFMA.FTZ R166, R166, UR41, -R10 ;  /* 0x00000029a6a67c23 */ /* 0x000fe2000801080a */
[----:B------:R-:W-:-:S01]  /*4d40*/  FFMA.FTZ R168, R168, UR41, -R7 ;  /* 0x00000029a8a87c23 */ /* 0x000fc20008010807 */
[----:B------:R-:W-:Y:S01]  /*4d50*/  FFMA.FTZ R167, R167, UR41, -R10 ;  /* 0x00000029a7a77c23 */ /* 0x000fe2000801080a */
[----:B------:R-:W-:-:S01]  /*4d60*/  FFMA.FTZ R169, R169, UR41, -R7 ;  /* 0x00000029a9a97c23 */ /* 0x000fc20008010807 */
[----:B------:R-:W2:Y:S01]  /*4d70*/  MUFU.EX2 R153, R153 ;  /* 0x0000009900997308 */ /* 0x000ea20000000800 */
[----:B------:R-:W-:-:S01]  /*4d80*/  FFMA.FTZ R170, R170, UR41, -R10 ;  /* 0x00000029aaaa7c23 */ /* 0x000fc2000801080a */
[----:B------:R-:W-:Y:S01]  /*4d90*/  FFMA.FTZ R172, R172, UR41, -R7 ;  /* 0x00000029acac7c23 */ /* 0x000fe20008010807 */
[----:B------:R-:W-:-:S01]  /*4da0*/  FFMA.FTZ R171, R171, UR41, -R10 ;  /* 0x00000029abab7c23 */ /* 0x000fc2000801080a */
[----:B------:R-:W-:Y:S01]  /*4db0*/  FFMA.FTZ R173, R173, UR41, -R7 ;  /* 0x00000029adad7c23 */ /* 0x000fe20008010807 */
[----:B------:R-:W-:-:S01]  /*4dc0*/  FFMA.FTZ R174, R174, UR41, -R10 ;  /* 0x00000029aeae7c23 */ /* 0x000fc2000801080a */
[----:B------:R-:W-:Y:S01]  /*4dd0*/  FFMA.FTZ R176, R176, UR41, -R7 ;  /* 0x00000029b0b07c23 */ /* 0x000fe20008010807 */
[----:B------:R-:W-:-:S01]  /*4de0*/  FFMA.FTZ R175, R175, UR41, -R10 ;  /* 0x00000029afaf7c23 */ /* 0x000fc2000801080a */
[----:B------:R-:W-:Y:S01]  /*4df0*/  MUFU.EX2 R6, R6 ;  /* 0x0000000600067308 */ /* 0x000fe20000000800 */
[----:B0-----:R-:W-:-:S01]  /*4e00*/  FFMA.FTZ R4, R8, R4, R152 ;  /* 0x0000000408047223 */ /* 0x001fc20000010098 */
[----:B------:R-:W-:Y:S01]  /*4e10*/  FFMA.FTZ R177, R177, UR41, -R7 ;  /* 0x00000029b1b17c23 */ /* 0x000fe20008010807 */
[----:B------:R-:W-:-:S01]  /*4e20*/  FFMA.FTZ R178, R178, UR41, -R10 ;  /* 0x00000029b2b27c23 */ /* 0x000fc2000801080a */
[----:B------:R-:W-:Y:S01]  /*4e30*/  FFMA.FTZ R180, R180, UR41, -R7 ;  /* 0x00000029b4b47c23 */ /* 0x000fe20008010807 */
[----:B------:R-:W-:-:S01]  /*4e40*/  FFMA.FTZ R179, R179, UR41, -R10 ;  /* 0x00000029b3b37c23 */ /* 0x000fc2000801080a */
[----:B------:R-:W-:Y:S01]  /*4e50*/  FFMA.FTZ R181, R181, UR41, -R7 ;  /* 0x00000029b5b57c23 */ /* 0x000fe20008010807 */
[----:B------:R-:W-:-:S01]  /*4e60*/  FFMA.FTZ R182, R182, UR41, -R10 ;  /* 0x00000029b6b67c23 */ /* 0x000fc2000801080a */
[----:B------:R-:W0:Y:S01]  /*4e70*/  MUFU.EX2 R154, R154 ;  /* 0x0000009a009a7308 */ /* 0x000e220000000800 */
[----:B--2---:R-:W-:-:S01]  /*4e80*/  FADD.FTZ R4, R153, R4 ;  /* 0x0000000499047221 */ /* 0x004fc20000010000 */
        /* <DEDUP_REMOVED lines=14> */
[----:B------:R-:W3:Y:S01]  /*4f70*/  MUFU.EX2 R155, R155 ;  /* 0x0000009b009b7308 */ /* 0x000ee20000000800 */
        /* <DEDUP_REMOVED lines=16> */
[----:B---3--:R-:W-:-:S01]  /*5080*/  FADD.FTZ R5, R155, R5 ;  /* 0x000000059b057221 */ /* 0x008fc20000010000 */
[----:B------:R-:W-:Y:S01]  /*5090*/  FFMA.FTZ R207, R207, UR41, -R10 ;  /* 0x00000029cfcf7c23 */ /* 0x000fe2000801080a */
[----:B------:R-:W-:-:S01]  /*50a0*/  FFMA.FTZ R209, R209, UR41, -R7 ;  /* 0x00000029d1d17c23 */ /* 0x000fc20008010807 */
[----:B------:R-:W-:Y:S01]  /*50b0*/  FFMA.FTZ R210, R210, UR41, -R10 ;  /* 0x00000029d2d27c23 */ /* 0x000fe2000801080a */
[----:B------:R-:W-:-:S01]  /*50c0*/  FFMA.FTZ R212, R212, UR41, -R7 ;  /* 0x00000029d4d47c23 */ /* 0x000fc20008010807 */
[----:B------:R-:W-:Y:S01]  /*50d0*/  FFMA.FTZ R211, R211, UR41, -R10 ;  /* 0x00000029d3d37c23 */ /* 0x000fe2000801080a */
[----:B------:R-:W-:-:S01]  /*50e0*/  FFMA.FTZ R7, R213, UR41, -R7 ;  /* 0x00000029d5077c23 */ /* 0x000fc20008010807 */
[----:B------:R-:W3:Y:S01]  /*50f0*/  MUFU.EX2 R160, R160 ;  /* 0x000000a000a07308 */ /* 0x000ee20000000800 */
[----:B0-----:R-:W-:-:S01]  /*5100*/  FADD.FTZ R4, R157, R4 ;  /* 0x000000049d047221 */ /* 0x001fc20000010000 */
[--C-:B------:R-:W-:Y:S01]  /*5110*/  FFMA.FTZ R214, R214, UR41, -R10.reuse ;  /* 0x00000029d6d67c23 */ /* 0x100fe2000801080a */
[----:B------:R-:W-:-:S01]  /*5120*/  FFMA.FTZ R10, R215, UR41, -R10 ;  /* 0x00000029d70a7c23 */ /* 0x000fc2000801080a */
[----:B------:R-:W-:Y:S01]  /*5130*/  F2FP.SATFINITE.E4M3.F32.PACK_AB_MERGE_C R156, R157, R156, RZ ;  /* 0x0000009c9d9c723e */ /* 0x000fe200048070ff */
[-C--:B------:R-:W-:Y:S01]  /*5140*/  FMUL.FTZ R24, R24, R8.reuse ;  /* 0x0000000818187220 */ /* 0x080fe20000410000 */
[-C--:B------:R-:W-:Y:S01]  /*5150*/  FMUL.FTZ R25, R25, R8.reuse ;  /* 0x0000000819197220 */ /* 0x080fe20000410000 */
[----:B------:R-:W-:Y:S01]  /*5160*/  FMUL.FTZ R28, R28, R8 ;  /* 0x000000081c1c7220 */ /* 0x000fe20000410000 */
[----:B------:R-:W0:Y:S01]  /*5170*/  MUFU.EX2 R159, R159 ;  /* 0x0000009f009f7308 */ /* 0x000e220000000800 */
[----:B--2---:R-:W-:-:S01]  /*5180*/  FADD.FTZ R5, R158, R5 ;  /* 0x000000059e057221 */ /* 0x004fc20000010000 */
[----:B------:R-:W-:Y:S01]  /*5190*/  F2FP.SATFINITE.E4M3.F32.PACK_AB_MERGE_C R152, R153, R152, R156 ;  /* 0x000000989998723e */ /* 0x000fe2000480709c */
        /* <DEDUP_REMOVED lines=14> */
[----:B0-----:R-:W-:-:S01]  /*5280*/  FADD.FTZ R5, R159, R5 ;  /* 0x000000059f057221 */ /* 0x001fc20000010000 */
[----:B------:R-:W-:Y:S01]  /*5290*/  F2FP.SATFINITE.E4M3.F32.PACK_AB_MERGE_C R153, R159, R158, RZ ;  /* 0x0000009e9f99723e */ /* 0x000fe200048070ff */
[-C--:B------:R-:W-:Y:S01]  /*52a0*/  FMUL.FTZ R52, R52, R8.reuse ;  /* 0x0000000834347220 */ /* 0x080fe20000410000 */
[-C--:B------:R-:W-:Y:S01]  /*52b0*/  FMUL.FTZ R53, R53, R8.reuse ;  /* 0x0000000835357220 */ /* 0x080fe20000410000 */
[----:B------:R-:W-:Y:S01]  /*52c0*/  FMUL.FTZ R56, R56, R8 ;  /* 0x0000000838387220 */ /* 0x000fe20000410000 */
[----:B------:R-:W-:Y:S01]  /*52d0*/  F2FP.SATFINITE.E4M3.F32.PACK_AB_MERGE_C R153, R155, R154, R153 ;  /* 0x0000009a9b99723e */ /* 0x000fe20004807099 */
[----:B------:R-:W-:Y:S01]  /*52e0*/  FMUL.FTZ R57, R57, R8 ;  /* 0x0000000839397220 */ /* 0x000fe20000410000 */
[----:B------:R-:W0:Y:S01]  /*52f0*/  MUFU.EX2 R164, R164 ;  /* 0x000000a400a47308 */ /* 0x000e220000000800 */
        /* <DEDUP_REMOVED lines=17> */
[-C--:B------:R-:W-:Y:S01]  /*5410*/  FMUL.FTZ R84, R84, R8.reuse ;  /* 0x0000000854547220 */ /* 0x080fe20000410000 */
[-C--:B------:R-:W-:Y:S01]  /*5420*/  FMUL.FTZ R85, R85, R8.reuse ;  /* 0x0000000855557220 */ /* 0x080fe20000410000 */
[-C--:B------:R-:W-:Y:S01]  /*5430*/  FMUL.FTZ R88, R88, R8.reuse ;  /* 0x0000000858587220 */ /* 0x080fe20000410000 */
[-C--:B------:R-:W-:Y:S01]  /*5440*/  FMUL.FTZ R89, R89, R8.reuse ;  /* 0x0000000859597220 */ /* 0x080fe20000410000 */
[-C--:B------:R-:W-:Y:S01]  /*5450*/  FMUL.FTZ R92, R92, R8.reuse ;  /* 0x000000085c5c7220 */ /* 0x080fe20000410000 */
        /* <DEDUP_REMOVED lines=11> */
[----:B------:R-:W-:Y:S01]  /*5510*/  F2FP.SATFINITE.E4M3.F32.PACK_AB_MERGE_C R164, R165, R164, RZ ;  /* 0x000000a4a5a4723e */ /* 0x000fe200048070ff */
[-C--:B------:R-:W-:Y:S01]  /*5520*/  FMUL.FTZ R108, R108, R8.reuse ;  /* 0x000000086c6c7220 */ /* 0x080fe20000410000 */
[-C--:B------:R-:W-:Y:S01]  /*5530*/  FMUL.FTZ R109, R109, R8.reuse ;  /* 0x000000086d6d7220 */ /* 0x080fe20000410000 */
[----:B------:R-:W-:Y:S01]  /*5540*/  FMUL.FTZ R112, R112, R8 ;  /* 0x0000000870707220 */ /* 0x000fe20000410000 */
[----:B------:R-:W-:Y:S01]  /*5550*/  F2FP.SATFINITE.E4M3.F32.PACK_AB_MERGE_C R154, R161, R160, R164 ;  /* 0x000000a0a19a723e */ /* 0x000fe200048070a4 */
        /* <DEDUP_REMOVED lines=28> */
[----:B------:R-:W-:Y:S01]  /*5720*/  FMUL.FTZ R149, R149, R8 ;  /* 0x0000000895957220 */ /* 0x000fe20000410000 */
        /* <DEDUP_REMOVED lines=30> */
[----:B------:R-:W-:Y:S01]  /*5910*/  F2FP.SATFINITE.E4M3.F32.PACK_AB_MERGE_C R156, R173, R172, RZ ;  /* 0x000000acad9c723e */ /* 0x000fe200048070ff */
        /* <DEDUP_REMOVED lines=56> */
[----:B------:R-:W-:Y:S01]  /*5ca0*/  FMUL.FTZ R151, R151, R6 ;  /* 0x0000000697977220 */ /* 0x000fe20000410000 */
[----:B------:R-:W-:-:S02]  /*5cb0*/  F2FP.SATFINITE.E4M3.F32.PACK_AB_MERGE_C R156, R169, R168, R156 ;  /* 0x000000a8a99c723e */ /* 0x000fc4000480709c */
[----:B------:R-:W-:Y:S02]  /*5cc0*/  F2FP.SATFINITE.E4M3.F32.PACK_AB_MERGE_C R157, R171, R170, R157 ;  /* 0x000000aaab9d723e */ /* 0x000fe4000480709d */
[----:B------:R-:W3:Y:S01]  /*5cd0*/  MUFU.EX2 R184, R184 ;  /* 0x000000b800b87308 */ /* 0x000ee20000000800 */
[----:B0-----:R-:W-:-:S01]  /*5ce0*/  FADD.FTZ R4, R181, R4 ;  /* 0x00000004b5047221 */ /* 0x001fc20000010000 */
[----:B------:R-:W-:-:S04]  /*5cf0*/  F2FP.SATFINITE.E4M3.F32.PACK_AB_MERGE_C R158, R181, R180, RZ ;  /* 0x000000b4b59e723e */ /* 0x000fc800048070ff */
[----:B------:R-:W-:Y:S02]  /*5d00*/  F2FP.SATFINITE.E4M3.F32.PACK_AB_MERGE_C R158, R177, R176, R158 ;  /* 0x000000b0b19e723e */ /* 0x000fe4000480709e */
[----:B------:R-:W0:Y:S01]  /*5d10*/  MUFU.EX2 R183, R183 ;  /* 0x000000b700b77308 */ /* 0x000e220000000800 */
[----:B--2---:R-:W-:-:S07]  /*5d20*/  FADD.FTZ R5, R182, R5 ;  /* 0x00000005b6057221 */ /* 0x004fce0000010000 */
[----:B------:R-:W2:Y:S01]  /*5d30*/  MUFU.EX2 R185, R185 ;  /* 0x000000b900b97308 */ /* 0x000ea20000000800 */
[----:B---3--:R-:W-:-:S07]  /*5d40*/  FADD.FTZ R4, R184, R4 ;  /* 0x00000004b8047221 */ /* 0x008fce0000010000 */
        /* <DEDUP_REMOVED lines=9> */
[----:B0-----:R-:W-:-:S07]  /*5de0*/  FADD.FTZ R4, R188, R4 ;  /* 0x00000004bc047221 */ /* 0x001fce0000010000 */
[----:B------:R-:W0:Y:S01]  /*5df0*/  MUFU.EX2 R190, R190 ;  /* 0x000000be00be7308 */ /* 0x000e220000000800 */
[----:B--2---:R-:W-:-:S07]  /*5e00*/  FADD.FTZ R5, R187, R5 ;  /* 0x00000005bb057221 */ /* 0x004fce0000010000 */
[----:B------:R-:W2:Y:S01]  /*5e10*/  MUFU.EX2 R192, R192 ;  /* 0x000000c000c07308 */ /* 0x000ea20000000800 */
[----:B---3--:R-:W-:-:S01]  /*5e20*/  FADD.FTZ R4, R189, R4 ;  /* 0x00000004bd047221 */ /* 0x008fc20000010000 */
[----:B------:R-:W-:-:S04]  /*5e30*/  F2FP.SATFINITE.E4M3.F32.PACK_AB_MERGE_C R188, R189, R188, RZ ;  /* 0x000000bcbdbc723e */ /* 0x000fc800048070ff */
[----:B------:R-:W-:Y:S02]  /*5e40*/  F2FP.SATFINITE.E4M3.F32.PACK_AB_MERGE_C R160, R185, R184, R188 ;  /* 0x000000b8b9a0723e */ /* 0x000fe400048070bc */
        /* <DEDUP_REMOVED lines=13> */
[----:B---3--:R-:W-:-:S07]  /*5f20*/  FADD.FTZ R4, R196, R4 ;  /* 0x00000004c4047221 */ /* 0x008fce0000010000 */
[----:B------:R-:W3:Y:S01]  /*5f30*/  MUFU.EX2 R198, R198 ;  /* 0x000000c600c67308 */ /* 0x000ee20000000800 */
[----:B0-----:R-:W-:-:S07]  /*5f40*/  FADD.FTZ R5, R195, R5 ;  /* 0x00000005c3057221 */ /* 0x001fce0000010000 */
[----:B------:R-:W0:Y:S01]  /*5f50*/  MUFU.EX2 R200, R200 ;  /* 0x000000c800c87308 */ /* 0x000e220000000800 */
[----:B--2---:R-:W-:-:S01]  /*5f60*/  FADD.FTZ R4, R197, R4 ;  /* 0x00000004c5047221 */ /* 0x004fc20000010000 */
[----:B------:R-:W-:-:S04]  /*5f70*/  F2FP.SATFINITE.E4M3.F32.PACK_AB_MERGE_C R196, R197, R196, RZ ;  /* 0x000000c4c5c4723e */ /* 0x000fc800048070ff */
[----:B------:R-:W-:Y:S02]  /*5f80*/  F2FP.SATFINITE.E4M3.F32.PACK_AB_MERGE_C R162, R193, R192, R196 ;  /* 0x000000c0c1a2723e */ /* 0x000fe400048070c4 */
        /* <DEDUP_REMOVED lines=39> */
[----:B------:R-:W-:Y:S01]  /*6200*/  F2FP.SATFINITE.E4M3.F32.PACK_AB_MERGE_C R166, R209, R208, R7 ;  /* 0x000000d0d1a6723e */ /* 0x000fe20004807007 */
[----:B0-----:R-:W-:-:S01]  /*6210*/  FADD.FTZ R5, R214, R5 ;  /* 0x00000005d6057221 */ /* 0x001fc20000010000 */
[----:B--2---:R-:W-:-:S03]  /*6220*/  F2FP.SATFINITE.E4M3.F32.PACK_AB_MERGE_C R167, R10, R214, RZ ;  /* 0x000000d60aa7723e */ /* 0x004fc600048070ff */
[----:B------:R-:W-:Y:S01]  /*6230*/  FADD.FTZ R5, R10, R5 ;  /* 0x000000050a057221 */ /* 0x000fe20000010000 */
[----:B------:R-:W-:Y:S01]  /*6240*/  F2FP.SATFINITE.E4M3.F32.PACK_AB_MERGE_C R167, R211, R210, R167 ;  /* 0x000000d2d3a7723e */ /* 0x000fe200048070a7 */
[----:B------:R-:W-:Y:S06]  /*6250*/  @!P0 BRA `(.L_x_232) ;  /* 0x0000000000048947 */ /* 0x000fec0003800000 */
[----:B------:R-:W-:Y:S01]  /*6260*/  BPT.TRAP 0x1 ;  /* 0x000000040000795c */ /* 0x000fe20000300000 */
.L_x_232:
[----:B------:R-:W-:-:S04]  /*6270*/  IMAD.U32 R6, RZ, RZ, UR56 ;  /* 0x00000038ff067e24 */ /* 0x000fc8000f8e00ff */
[----:B------:R0:W2:Y:S01]  /*6280*/  SYNCS.PHASECHK.TRANS64.TRYWAIT P1, [UR50+0x38850], R6 ;  /* 0x03885006ff0075a7 */ /* 0x0000a20008020172 */
[----:B------:R-:W-:Y:S05]  /*6290*/  @!P0 BRA `(.L_x_233) ;  /* 0x0000000000048947 */ /* 0x000fea0003800000 */
[----:B------:R-:W-:Y:S01]  /*62a0*/  BPT.TRAP 0x1 ;  /* 0x000000040000795c */ /* 0x000fe20000300000 */
.L_x_233:
[----:B0-----:R-:W-:Y:S01]  /*62b0*/  VIADD R6, R11, 0x8 ;  /* 0x000000080b067836 */ /* 0x001fe20000000000 */
[----:B--2---:R-:W-:Y:S06]  /*62c0*/  @P1 BRA `(.L_x_234) ;  /* 0x00000000000c1947 */ /* 0x004fec0003800000 */
[----:B------:R-:W-:-:S04]  /*62d0*/  IMAD.U32 R7, RZ, RZ, UR56 ;  /* 0x00000038ff077e24 */ /* 0x000fc8000f8e00ff */
[----:B------:R-:W0:Y:S02]  /*62e0*/  SYNCS.PHASECHK.TRANS64.TRYWAIT P1, [UR50+0x38850], R7 ;  /* 0x03885007ff0075a7 */ /* 0x000e240008020172 */
[----:B0-----:R-:W-:Y:S05]  /*62f0*/  @!P1 BRA `(.L_x_235) ;  /* 0x000000e4000c9947 */ /* 0x001fea0003800000 */
.L_x_234:
        /* <DEDUP_REMOVED lines=27> */
.L_x_236:
[----:B------:R-:W-:Y:S01]  /*64b0*/  UIADD3 UR50, UR50, 0x38860, URZ ;  /* 0x0003886032327890 */ /* 0x000fe2000fffe03f */
[----:B------:R-:W-:Y:S01]  /*64c0*/  PLOP3.LUT P1, PT, PT, PT, UP0, 0x80, 0x0 ;  /* 0x000000000000781c */ /* 0x000fe20003f2f008 */
[----:B------:R-:W-:Y:S02]  /*64d0*/  IMAD.MOV.U32 R6, RZ, RZ, R9 ;  /* 0x000000ffff067224 */ /* 0x000fe400078e0009 */
[----:B------:R-:W-:Y:S01]  /*64e0*/  UPRMT UR50, UR51, 0x654, UR50 ;  /* 0x0000065433327896 */ /* 0x000fe20008000032 */
[----:B0-----:R-:W-:-:S08]  /*64f0*/  IMAD.MOV.U32 R8, RZ, RZ, R3 ;  /* 0x000000ffff087224 */ /* 0x001fd000078e0003 */
[----:B------:R-:W-:Y:S01]  /*6500*/  SYNCS.ARRIVE.TRANS64.RED.A1T0 RZ, [UR50], RZ ;  /* 0x000000ffffff79a7 */ /* 0x000fe20008100432 */
[----:B------:R-:W-:Y:S05]  /*6510*/  @P1 BRA `(.L_x_237) ;  /* 0xffffffdc005c1947 */ /* 0x000fea000383ffff */
.L_x_226:
[----:B------:R-:W-:Y:S01]  /*6520*/  ULDC.64 UR4, c[0x0][0x9a0] ;  /* 0x0002680000047ab9 */ /* 0x000fe20000000a00 */
[----:B------:R1:W-:Y:S08]  /*6530*/  BAR.ARV R0, 0x100 ;  /* 0x000400000000751d */ /* 0x0003f00000002000 */
[----:B------:R-:W-:Y:S06]  /*6540*/  BAR.ARV 0x8, 0x180 ;  /* 0x0206000000007b1d */ /* 0x000fec0000002000 */
[----:B------:R-:W-:-:S04]  /*6550*/  ISETP.NE.U32.AND P0, PT, RZ, UR4, PT ;  /* 0x00000004ff007c0c */ /* 0x000fc8000bf05070 */
[----:B------:R-:W-:-:S13]  /*6560*/  ISETP.NE.AND.EX P0, PT, RZ, UR5, PT, P0 ;  /* 0x00000005ff007c0c */ /* 0x000fda000bf05300 */
[----:B0-23--:R-:W0:Y:S08]  /*6570*/  @P0 LDC.64 R6, c[0x0][0x9c8] ;  /* 0x00027200ff060b82 */ /* 0x00de300000000a00 */
[----:B------:R-:W2:Y:S01]  /*6580*/  @P0 LDC.64 R10, c[0x0][0x9d0] ;  /* 0x00027400ff0a0b82 */ /* 0x000ea20000000a00 */
[C---:B0-----:R-:W-:Y:S02]  /*6590*/  @P0 IMAD R8, R6.reuse, UR37, RZ ;  /* 0x0000002506080c24 */ /* 0x041fe4000f8e02ff */
[----:B------:R-:W-:-:S04]  /*65a0*/  @P0 IMAD.WIDE.U32 R12, R6, UR36, RZ ;  /* 0x00000024060c0c25 */ /* 0x000fc8000f8e00ff */
[----:B------:R-:W-:Y:S02]  /*65b0*/  @P0 IMAD R7, R7, UR36, R8 ;  /* 0x0000002407070c24 */ /* 0x000fe4000f8e0208 */
[----:B------:R-:W-:Y:S02]  /*65c0*/  @P0 IMAD.MOV.U32 R6, RZ, RZ, R12 ;  /* 0x000000ffff060224 */ /* 0x000fe400078e000c */
[----:B------:R-:W-:Y:S02]  /*65d0*/  @P0 IMAD.IADD R7, R13, 0x1, R7 ;  /* 0x000000010d070824 */ /* 0x000fe400078e0207 */
[----:B--2---:R-:W-:-:S04]  /*65e0*/  @P0 IMAD.WIDE.U32 R6, R10, UR38, R6 ;  /* 0x000000260a060c25 */ /* 0x004fc8000f8e0006 */
[----:B------:R-:W-:Y:S01]  /*65f0*/  @P0 IMAD R11, R11, UR38, R7 ;  /* 0x000000260b0b0c24 */ /* 0x000fe2000f8e0207 */
[----:B------:R-:W-:Y:S01]  /*6600*/  @P0 LEA R10, P1, R6, UR4, 0x2 ;  /* 0x00000004060a0c11 */ /* 0x000fe2000f8210ff */
[----:B------:R-:W-:-:S03]  /*6610*/  IMAD.MOV.U32 R7, RZ, RZ, 0x3f800000 ;  /* 0x3f800000ff077424 */ /* 0x000fc600078e00ff */
[----:B------:R-:W-:-:S05]  /*6620*/  @P0 LEA.HI.X R11, R6, UR5, R11, 0x2, P1 ;  /* 0x00000005060b0c11 */ /* 0x000fca00088f140b */
[----:B------:R0:W2:Y:S01]  /*6630*/  @P0 LDG.E R7, desc[UR52][R10.64] ;  /* 0x000000340a070981 */ /* 0x0000a2000c1e1900 */
[----:B------:R-:W-:Y:S01]  /*6640*/  UIADD3 UR45, UR45, 0x1, URZ ;  /* 0x000000012d2d7890 */ /* 0x000fe2000fffe03f */
[----:B-1----:R-:W-:Y:S01]  /*6650*/  IMAD.MOV.U32 R0, RZ, RZ, -0x800000 ;  /* 0xff800000ff007424 */ /* 0x002fe200078e00ff */
[----:B------:R-:W-:Y:S01]  /*6660*/  UIADD3 UR47, UR47, 0x1, URZ ;  /* 0x000000012f2f7890 */ /* 0x000fe2000fffe03f */
[----:B------:R-:W1:Y:S01]  /*6670*/  SHFL.BFLY PT, R13, R4, 0x2, 0x1f ;  /* 0x0c401f00040d7f89 */ /* 0x000e6200000e0000 */
[----:B------:R-:W-:Y:S01]  /*6680*/  UISETP.NE.AND UP0, UPT, UR45, 0x2, UPT ;  /* 0x000000022d00788c */ /* 0x000fe2000bf05270 */
[----:B------:R-:W-:Y:S02]  /*6690*/  IMAD.MOV.U32 R173, RZ, RZ, -0x800000 ;  /* 0xff800000ffad7424 */ /* 0x000fe400078e00ff */
[----:B------:R-:W3:Y:S01]  /*66a0*/  SHFL.BFLY PT, R8, R5, 0x2, 0x1f ;  /* 0x0c401f0005087f89 */ /* 0x000ee200000e0000 */
[----:B------:R-:W-:Y:S02]  /*66b0*/  USEL UR4, URZ, 0x1, UP0 ;  /* 0x000000013f047887 */ /* 0x000fe40008000000 */
[----:B------:R-:W-:-:S02]  /*66c0*/  USEL UR45, UR45, URZ, UP0 ;  /* 0x0000003f2d2d7287 */ /* 0x000fc40008000000 */
[----:B------:R-:W-:Y:S01]  /*66d0*/  ULOP3.LUT UR46, UR46, UR4, URZ, 0x3c, !UPT ;  /* 0x000000042e2e7292 */ /* 0x000fe2000f8e3c3f */
[----:B-1----:R-:W-:Y:S01]  /*66e0*/  FADD.FTZ R13, R13, R4 ;  /* 0x000000040d0d7221 */ /* 0x002fe20000010000 */
[----:B------:R-:W-:Y:S02]  /*66f0*/  IMAD.U32 R4, RZ, RZ, UR41 ;  /* 0x00000029ff047e24 */ /* 0x000fe4000f8e00ff */
[----:B---3--:R-:W-:Y:S02]  /*6700*/  FADD.FTZ R8, R8, R5 ;  /* 0x0000000508087221 */ /* 0x008fe40000010000 */
[----:B------:R-:W1:Y:S04]  /*6710*/  SHFL.BFLY PT, R6, R13, 0x1, 0x1f ;  /* 0x0c201f000d067f89 */ /* 0x000e6800000e0000 */
[----:B------:R-:W3:Y:S01]  /*6720*/  SHFL.BFLY PT, R15, R8, 0x1, 0x1f ;  /* 0x0c201f00080f7f89 */ /* 0x000ee200000e0000 */
[----:B-1----:R-:W-:Y:S01]  /*6730*/  FADD.FTZ R12, R13, R6 ;  /* 0x000000060d0c7221 */ /* 0x002fe20000010000 */
[----:B------:R-:W-:-:S02]  /*6740*/  IMAD.MOV.U32 R6, RZ, RZ, RZ ;  /* 0x000000ffff067224 */ /* 0x000fc400078e00ff */
[----:B------:R-:W-:Y:S02]  /*6750*/  IMAD.U32 R13, RZ, RZ, UR41 ;  /* 0x00000029ff0d7e24 */ /* 0x000fe4000f8e00ff */
[C---:B------:R-:W-:Y:S01]  /*6760*/  FMUL.FTZ R14, R12.reuse, 0.00390625 ;  /* 0x3b8000000c0e7820 */ /* 0x040fe20000410000 */
[----:B------:R-:W-:Y:S01]  /*6770*/  FSETP.NE.FTZ.AND P0, PT, R12, RZ, PT ;  /* 0x000000ff0c00720b */ /* 0x000fe20003f15000 */
[----:B---3--:R-:W-:Y:S01]  /*6780*/  FADD.FTZ R15, R8, R15 ;  /* 0x0000000f080f7221 */ /* 0x008fe20000010000 */
[----:B------:R-:W-:Y:S02]  /*6790*/  IMAD.MOV.U32 R8, RZ, RZ, RZ ;  /* 0x000000ffff087224 */ /* 0x000fe400078e00ff */
[----:B------:R-:W-:Y:S01]  /*67a0*/  FSETP.NE.FTZ.AND P1, PT, R14, RZ, PT ;  /* 0x000000ff0e00720b */ /* 0x000fe20003f35000 */
[----:B0-----:R-:W-:-:S05]  /*67b0*/  FMUL.FTZ R11, R15, 0.00390625 ;  /* 0x3b8000000f0b7820 */ /* 0x001fca0000410000 */
[----:B------:R-:W-:-:S03]  /*67c0*/  FSETP.NE.FTZ.AND P2, PT, R11, RZ, PT ;  /* 0x000000ff0b00720b */ /* 0x000fc60003f55000 */
[----:B------:R-:W-:Y:S01]  /*67d0*/  @P0 MUFU.RCP R6, R12 ;  /* 0x0000000c00060308 */ /* 0x000fe20000001000 */
[----:B------:R-:W-:-:S03]  /*67e0*/  FSETP.NE.FTZ.AND P0, PT, R15, RZ, PT ;  /* 0x000000ff0f00720b */ /* 0x000fc60003f15000 */
[----:B------:R-:W-:-:S04]  /*67f0*/  @P1 FMUL.FTZ R4, R4, 0.69314718246459960938 ;  /* 0x3f31721804041820 */ /* 0x000fc80000410000 */
[----:B------:R-:W0:Y:S02]  /*6800*/  @P1 MUFU.LG2 R5, R14 ;  /* 0x0000000e00051308 */ /* 0x000e240000000c00 */
[----:B------:R-:W-:-:S06]  /*6810*/  @P2 FMUL.FTZ R13, R13, 0.69314718246459960938 ;  /* 0x3f3172180d0d2820 */ /* 0x000fcc0000410000 */
[----:B------:R-:W1:Y:S08]  /*6820*/  @P2 MUFU.LG2 R10, R11 ;  /* 0x0000000b000a2308 */ /* 0x000e700000000c00 */
[----:B------:R-:W3:Y:S01]  /*6830*/  @P0 MUFU.RCP R8, R15 ;  /* 0x0000000f00080308 */ /* 0x000ee20000001000 */
[----:B0-----:R-:W-:Y:S01]  /*6840*/  @P1 FMUL.FTZ R5, R5, 0.69314718246459960938 ;  /* 0x3f31721805051820 */ /* 0x001fe20000410000 */
[----:B------:R-:W-:-:S03]  /*6850*/  PLOP3.LUT P0, PT, PT, PT, PT, 0x8, 0x0 ;  /* 0x000000000000781c */ /* 0x000fc60003f0e170 */
[----:B------:R-:W-:Y:S01]  /*6860*/  @P1 FFMA.FTZ R0, R4, R3, R5 ;  /* 0x0000000304001223 */ /* 0x000fe20000010005 */
[----:B-1----:R-:W-:-:S04]  /*6870*/  @P2 FMUL.FTZ R10, R10, 0.69314718246459960938 ;  /* 0x3f3172180a0a2820 */ /* 0x002fc80000410000 */
[----:B------:R-:W-:Y:S01]  /*6880*/  @P2 FFMA.FTZ R173, R13, R9, R10 ;  /* 0x000000090dad2223 */ /* 0x000fe2000001000a */
[-C--:B--2---:R-:W-:Y:S01]  /*6890*/  FMUL.FTZ R4, R6, R7.reuse ;  /* 0x0000000706047220 */ /* 0x084fe20000410000 */
[----:B---3--:R-:W-:-:S03]  /*68a0*/  FMUL.FTZ R3, R8, R7 ;  /* 0x0000000708037220 */ /* 0x008fc60000410000 */
        /* <DEDUP_REMOVED lines=128> */
.L_x_213:
[----:B------:R-:W0:Y:S08]  /*70b0*/  S2UR UR4, SR_CgaCtaId ;  /* 0x00000000000479c3 */ /* 0x000e300000008800 */
[----:B------:R-:W-:Y:S01]  /*70c0*/  BAR.SYNC.DEFER_BLOCKING 0x5, 0x180 ;  /* 0x0146000000007b1d */ /* 0x000fe20000010000 */
[----:B------:R-:W-:-:S05]  /*70d0*/  UISETP.NE.AND UP0, UPT, UR44, URZ, UPT ;  /* 0x0000003f2c00728c */ /* 0x000fca000bf05270 */
[----:B------:R-:W-:Y:S01]  /*70e0*/  UMOV UR8, 0x400 ;  /* 0x0000040000087882 */ /* 0x000fe20000000000 */
[----:B------:R-:W-:Y:S05]  /*70f0*/  BSSY B0, `(.L_x_238) ;  /* 0x000061a000007945 */ /* 0x000fea0003800000 */
[----:B------:R-:W-:Y:S01]  /*7100*/  @!UP0 ULDC UR44, c[0x0][0xad4] ;  /* 0x0002b500002c8ab9 */ /* 0x000fe20000000800 */
[----:B0-----:R-:W-:-:S09]  /*7110*/  ULEA UR8, UR4, UR8, 0x18 ;  /* 0x0000000804087291 */ /* 0x001fd2000f8ec03f */
[----:B------:R-:W0:Y:S02]  /*7120*/  LDS.128 R4, [UR8+0x388d0] ;  /* 0x0388d008ff047984 */ /* 0x000e240008000c00 */
[----:B0-----:R-:W-:Y:S02]  /*7130*/  R2UR UR6, R5 ;  /* 0x00000000050672ca */ /* 0x001fe400000e0000 */
[----:B------:R-:W-:Y:S02]  /*7140*/  R2UR UR5, R6 ;  /* 0x00000000060572ca */ /* 0x000fe400000e0000 */
[----:B------:R-:W-:Y:S01]  /*7150*/  R2UR UR7, R7 ;  /* 0x00000000070772ca */ /* 0x000fe200000e0000 */
[----:B------:R-:W-:Y:S06]  /*7160*/  BAR.ARV 0x4, 0x180 ;  /* 0x0106000000007b1d */ /* 0x000fec0000002000 */
[----:B------:R-:W-:Y:S08]  /*7170*/  @P0 BRA `(.L_x_239) ;  /* 0x0000005000740947 */ /* 0x000ff00003800000 */
[----:B------:R-:W2:Y:S01]  /*7180*/  LDL R168, [R1+0x28] ;  /* 0x0000280001a87983 */ /* 0x000ea20000100800 */
[----:B------:R-:W-:Y:S01]  /*7190*/  ULDC.64 UR10, c[0x4][0x128] ;  /* 0x01004a00000a7ab9 */ /* 0x000fe20000000a00 */
[----:B------:R-:W0:Y:S01]  /*71a0*/  S2R R193, SR_TID.X ;  /* 0x0000000000c17919 */ /* 0x000e220000002100 */
[----:B------:R-:W1:Y:S01]  /*71b0*/  S2UR UR4, SR_SWINHI ;  /* 0x00000000000479c3 */ /* 0x000e620000002f00 */
[----:B------:R-:W-:Y:S01]  /*71c0*/  ULDC.64 UR16, c[0x0][0xc00] ;  /* 0x0003000000107ab9 */ /* 0x000fe20000000a00 */
[----:B------:R-:W-:Y:S01]  /*71d0*/  ULDC.64 UR12, c[0x0][0xc00] ;  /* 0x00030000000c7ab9 */ /* 0x000fe20000000a00 */
[----:B------:R-:W3:Y:S01]  /*71e0*/  LDL R194, [R1+0x24] ;  /* 0x0000240001c27983 */ /* 0x000ee20000100800 */
[----:B------:R-:W-:Y:S01]  /*71f0*/  ULDC.64 UR14, c[0x0][0xc08] ;  /* 0x00030200000e7ab9 */ /* 0x000fe20000000a00 */
[----:B------:R-:W-:Y:S01]  /*7200*/  ULDC UR9, c[0x0][0xbe8] ;  /* 0x0002fa0000097ab9 */ /* 0x000fe20000000800 */
[----:B0-----:R-:W-:-:S05]  /*7210*/  IMAD.SHL.U32 R3, R193, 0x4, RZ ;  /* 0x00000004c1037824 */ /* 0x001fca00078e00ff */
[----:B------:R-:W-:Y:S01]  /*7220*/  LOP3.LUT R3, R3, 0xc, RZ, 0xc0, !PT ;  /* 0x0000000c03037812 */ /* 0x000fe200078ec0ff */
[----:B------:R-:W-:Y:S03]  /*7230*/  BAR.SYNC.DEFER_BLOCKING 0x1, 0x100 ;  /* 0x0044000000007b1d */ /* 0x000fe60000010000 */
[----:B------:R-:W-:-:S05]  /*7240*/  IADD3 R4, P0, R3, UR10, RZ ;  /* 0x0000000a03047c10 */ /* 0x000fca000ff1e0ff */
[----:B------:R-:W-:-:S05]  /*7250*/  IMAD.X R5, RZ, RZ, UR11, P0 ;  /* 0x0000000bff057e24 */ /* 0x000fca00080e06ff */
[----:B------:R0:W4:Y:S01]  /*7260*/  LDG.E.CONSTANT R4, desc[UR52][R4.64] ;  /* 0x0000003404047981 */ /* 0x000122000c1e9900 */
[----:B------:R-:W-:Y:S01]  /*7270*/  LOP3.LUT P0, R3, R193, 0x3, RZ, 0xc0, !PT ;  /* 0x00000003c1037812 */ /* 0x000fe2000780c0ff */
[----:B------:R-:W-:Y:S01]  /*7280*/  UMOV UR10, UR8 ;  /* 0x00000008000a7c82 */ /* 0x000fe20008000000 */
[----:B-1----:R-:W-:Y:S02]  /*7290*/  UMOV UR11, UR4 ;  /* 0x00000004000b7c82 */ /* 0x002fe40008000000 */
[----:B------:R-:W-:-:S04]  /*72a0*/  ISETP.EQ.OR P0, PT, R3, 0x3, !P0 ;  /* 0x000000030300780c */ /* 0x000fc80004702670 */
        /* <DEDUP_REMOVED lines=13> */
[----:B------:R-:W-:Y:S01]  /*7380*/  SEL R31, R43, R42, P0 ;  /* 0x0000002a2b1f7207 */ /* 0x000fe20000000000 */
[----:B------:R-:W-:Y:S01]  /*7390*/  IMAD.MOV.U32 R42, RZ, RZ, 0x2 ;  /* 0x00000002ff2a7424 */ /* 0x000fe200078e00ff */
[----:B0-----:R-:W-:Y:S02]  /*73a0*/  SEL R5, R24, R25, P0 ;  /* 0x0000001918057207 */ /* 0x001fe40000000000 */
        /* <DEDUP_REMOVED lines=99> */
[----:B------:R-:W-:Y:S01]  /*79e0*/  SEL R106, R107, R106, P0 ;  /* 0x0000006a6b6a7207 */ /* 0x000fe20000000000 */
[----:B--2---:R-:W-:-:S03]  /*79f0*/  IMAD.WIDE R42, R168, R42, UR10 ;  /* 0x0000000aa82a7e25 */ /* 0x004fc6000f8e022a */
[----:B------:R-:W-:-:S04]  /*7a00*/  IADD3 R59, P4, R42, 0xc060, RZ ;  /* 0x0000c0602a3b7810 */ /* 0x000fc80007f9e0ff */
[----:B------:R-:W-:Y:S02]  /*7a10*/  LOP3.LUT R58, R59, 0x380, RZ, 0xc0, !PT ;  /* 0x000003803b3a7812 */ /* 0x000fe400078ec0ff */
[----:B------:R-:W-:Y:S02]  /*7a20*/  IADD3 R63, P3, R42, 0xc040, RZ ;  /* 0x0000c0402a3f7810 */ /* 0x000fe40007f7e0ff */
[----:B------:R-:W-:Y:S02]  /*7a30*/  SHF.R.U64 R58, R58, 0x3, RZ ;  /* 0x000000033a3a7819 */ /* 0x000fe400000012ff */
[----:B------:R-:W-:Y:S02]  /*7a40*/  IADD3 R67, P2, R42, 0xc020, RZ ;  /* 0x0000c0202a437810 */ /* 0x000fe40007f5e0ff */
[----:B------:R-:W-:Y:S01]  /*7a50*/  LOP3.LUT R58, R58, R59, RZ, 0x3c, !PT ;  /* 0x0000003b3a3a7212 */ /* 0x000fe200078e3cff */
[----:B------:R-:W-:Y:S01]  /*7a60*/  IMAD.X R59, RZ, RZ, R43, P4 ;  /* 0x000000ffff3b7224 */ /* 0x000fe200020e062b */
[----:B------:R-:W-:-:S02]  /*7a70*/  LOP3.LUT R62, R63, 0x380, RZ, 0xc0, !PT ;  /* 0x000003803f3e7812 */ /* 0x000fc400078ec0ff */
[----:B------:R-:W-:Y:S02]  /*7a80*/  IADD3 R83, P4, R42, 0x8020, RZ ;  /* 0x000080202a537810 */ /* 0x000fe40007f9e0ff */
[----:B------:R-:W-:Y:S02]  /*7a90*/  LOP3.LUT R66, R67, 0x380, RZ, 0xc0, !PT ;  /* 0x0000038043427812 */ /* 0x000fe400078ec0ff */
[----:B------:R-:W-:Y:S02]  /*7aa0*/  SHF.R.U64 R62, R62, 0x3, RZ ;  /* 0x000000033e3e7819 */ /* 0x000fe400000012ff */
[----:B------:R-:W-:Y:S02]  /*7ab0*/  LOP3.LUT R82, R83, 0x380, RZ, 0xc0, !PT ;  /* 0x0000038053527812 */ /* 0x000fe400078ec0ff */
[----:B------:R-:W-:Y:S02]  /*7ac0*/  SHF.R.U64 R66, R66, 0x3, RZ ;  /* 0x0000000342427819 */ /* 0x000fe400000012ff */
[----:B------:R-:W-:Y:S01]  /*7ad0*/  LOP3.LUT R62, R62, R63, RZ, 0x3c, !PT ;  /* 0x0000003f3e3e7212 */ /* 0x000fe200078e3cff */
[----:B------:R-:W-:Y:S01]  /*7ae0*/  IMAD.X R63, RZ, RZ, R43, P3 ;  /* 0x000000ffff3f7224 */ /* 0x000fe200018e062b */
[----:B------:R-:W-:-:S02]  /*7af0*/  SHF.R.U64 R82, R82, 0x3, RZ ;  /* 0x0000000352527819 */ /* 0x000fc400000012ff */
[----:B------:R-:W-:Y:S01]  /*7b00*/  LOP3.LUT R66, R66, R67, RZ, 0x3c, !PT ;  /* 0x0000004342427212 */ /* 0x000fe200078e3cff */
[--C-:B------:R-:W-:Y:S01]  /*7b10*/  IMAD.X R67, RZ, RZ, R43.reuse, P2 ;  /* 0x000000ffff437224 */ /* 0x100fe200010e062b */
[C---:B------:R-:W-:Y:S02]  /*7b20*/  IADD3 R79, P5, R42.reuse, 0x8040, RZ ;  /* 0x000080402a4f7810 */ /* 0x040fe40007fbe0ff */
[C---:B------:R-:W-:Y:S02]  /*7b30*/  IADD3 R87, P3, R42.reuse, 0x8000, RZ ;  /* 0x000080002a577810 */ /* 0x040fe40007f7e0ff */
[----:B------:R-:W-:Y:S02]  /*7b40*/  IADD3 R91, P2, R42, 0x4060, RZ ;  /* 0x000040602a5b7810 */ /* 0x000fe40007f5e0ff */
[----:B------:R-:W-:Y:S01]  /*7b50*/  LOP3.LUT R82, R82, R83, RZ, 0x3c, !PT ;  /* 0x0000005352527212 */ /* 0x000fe200078e3cff */
[----:B------:R-:W-:Y:S01]  /*7b60*/  IMAD.X R83, RZ, RZ, R43, P4 ;  /* 0x000000ffff537224 */ /* 0x000fe200020e062b */
[----:B------:R-:W-:-:S02]  /*7b70*/  LOP3.LUT R78, R79, 0x380, RZ, 0xc0, !PT ;  /* 0x000003804f4e7812 */ /* 0x000fc400078ec0ff */
[----:B------:R-:W-:Y:S02]  /*7b80*/  LOP3.LUT R86, R87, 0x380, RZ, 0xc0, !PT ;  /* 0x0000038057567812 */ /* 0x000fe400078ec0ff */
[C---:B------:R-:W-:Y:S02]  /*7b90*/  IADD3 R75, P6, R42.reuse, 0x8060, RZ ;  /* 0x000080602a4b7810 */ /* 0x040fe40007fde0ff */
[C---:B------:R-:W-:Y:S02]  /*7ba0*/  IADD3 R47, P4, R42.reuse, 0x40, RZ ;  /* 0x000000402a2f7810 */ /* 0x040fe40007f9e0ff */
[----:B------:R-:W-:Y:S02]  /*7bb0*/  LOP3.LUT R90, R91, 0x380, RZ, 0xc0, !PT ;  /* 0x000003805b5a7812 */ /* 0x000fe400078ec0ff */
[----:B------:R-:W-:Y:S02]  /*7bc0*/  IADD3 R71, P1, R42, 0xc000, RZ ;  /* 0x0000c0002a477810 */ /* 0x000fe40007f3e0ff */
[----:B------:R-:W-:-:S02]  /*7bd0*/  SHF.R.U64 R78, R78, 0x3, RZ ;  /* 0x000000034e4e7819 */ /* 0x000fc400000012ff */
[----:B------:R-:W-:Y:S02]  /*7be0*/  SHF.R.U64 R86, R86, 0x3, RZ ;  /* 0x0000000356567819 */ /* 0x000fe400000012ff */
[----:B------:R-:W-:Y:S02]  /*7bf0*/  LOP3.LUT R74, R75, 0x380, RZ, 0xc0, !PT ;  /* 0x000003804b4a7812 */ /* 0x000fe400078ec0ff */
[----:B------:R-:W-:Y:S02]  /*7c00*/  LOP3.LUT R46, R47, 0x380, RZ, 0xc0, !PT ;  /* 0x000003802f2e7812 */ /* 0x000fe400078ec0ff */
[----:B------:R-:W-:Y:S02]  /*7c10*/  SHF.R.U64 R90, R90, 0x3, RZ ;  /* 0x000000035a5a7819 */ /* 0x000fe400000012ff */
[----:B------:R-:W-:Y:S02]  /*7c20*/  LOP3.LUT R70, R71, 0x380, RZ, 0xc0, !PT ;  /* 0x0000038047467812 */ /* 0x000fe400078ec0ff */
[----:B------:R-:W-:Y:S01]  /*7c30*/  LOP3.LUT R78, R78, R79, RZ, 0x3c, !PT ;  /* 0x0000004f4e4e7212 */ /* 0x000fe200078e3cff */
[--C-:B------:R-:W-:Y:S01]  /*7c40*/  IMAD.X R79, RZ, RZ, R43.reuse, P5 ;  /* 0x000000ffff4f7224 */ /* 0x100fe200028e062b */
[----:B------:R-:W-:Y:S01]  /*7c50*/  LOP3.LUT R86, R86, R87, RZ, 0x3c, !PT ;  /* 0x0000005756567212 */ /* 0x000fe200078e3cff */
[----:B------:R-:W-:Y:S01]  /*7c60*/  IMAD.X R87, RZ, RZ, R43, P3 ;  /* 0x000000ffff577224 */ /* 0x000fe200018e062b */
[----:B------:R-:W-:-:S02]  /*7c70*/  SHF.R.U64 R74, R74, 0x3, RZ ;  /* 0x000000034a4a7819 */ /* 0x000fc400000012ff */
[----:B------:R-:W-:Y:S02]  /*7c80*/  SHF.R.U64 R46, R46, 0x3, RZ ;  /* 0x000000032e2e7819 */ /* 0x000fe400000012ff */
[----:B------:R-:W-:Y:S01]  /*7c90*/  LOP3.LUT R90, R90, R91, RZ, 0x3c, !PT ;  /* 0x0000005b5a5a7212 */ /* 0x000fe200078e3cff */
[----:B------:R-:W-:Y:S01]  /*7ca0*/  IMAD.X R91, RZ, RZ, R43, P2 ;  /* 0x000000ffff5b7224 */ /* 0x000fe200010e062b */
[C---:B------:R-:W-:Y:S02]  /*7cb0*/  IADD3 R103, P5, R42.reuse, 0x20, RZ ;  /* 0x000000202a677810 */ /* 0x040fe40007fbe0ff */
[----:B------:R-:W-:Y:S02]  /*7cc0*/  IADD3 R51, P3, R42, 0x4000, RZ ;  /* 0x000040002a337810 */ /* 0x000fe40007f7e0ff */
[----:B------:R-:W-:Y:S02]  /*7cd0*/  SHF.R.U64 R70, R70, 0x3, RZ ;  /* 0x0000000346467819 */ /* 0x000fe400000012ff */
[----:B------:R-:W-:-:S02]  /*7ce0*/  IADD3 R55, P2, R42, 0x60, RZ ;  /* 0x000000602a377810 */ /* 0x000fc40007f5e0ff */
[----:B------:R-:W-:Y:S01]  /*7cf0*/  LOP3.LUT R74, R74, R75, RZ, 0x3c, !PT ;  /* 0x0000004b4a4a7212 */ /* 0x000fe200078e3cff */
[----:B------:R-:W-:Y:S01]  /*7d00*/  IMAD.X R75, RZ, RZ, R43, P6 ;  /* 0x000000ffff4b7224 */ /* 0x000fe200030e062b */
[----:B------:R-:W-:Y:S02]  /*7d10*/  LOP3.LUT R46, R46, R47, RZ, 0x3c, !PT ;  /* 0x0000002f2e2e7212 */ /* 0x000fe400078e3cff */
[----:B------:R-:W-:Y:S02]  /*7d20*/  LOP3.LUT R102, R103, 0x380, RZ, 0xc0, !PT ;  /* 0x0000038067667812 */ /* 0x000fe400078ec0ff */
[----:B------:R-:W-:Y:S02]  /*7d30*/  LOP3.LUT R50, R51, 0x380, RZ, 0xc0, !PT ;  /* 0x0000038033327812 */ /* 0x000fe400078ec0ff */
[C---:B------:R-:W-:Y:S02]  /*7d40*/  LOP3.LUT R47, R42.reuse, 0x380, RZ, 0xc0, !PT ;  /* 0x000003802a2f7812 */ /* 0x040fe400078ec0ff */
[----:B------:R-:W-:-:S02]  /*7d50*/  IADD3 R99, P6, R42, 0x4020, RZ ;  /* 0x000040202a637810 */ /* 0x000fc40007fde0ff */
[----:B------:R-:W-:Y:S01]  /*7d60*/  LOP3.LUT R70, R70, R71, RZ, 0x3c, !PT ;  /* 0x0000004746467212 */ /* 0x000fe200078e3cff */
[----:B------:R-:W-:Y:S01]  /*7d70*/  IMAD.X R71, RZ, RZ, R43, P1 ;  /* 0x000000ffff477224 */ /* 0x000fe200008e062b */
[----:B------:R-:W-:Y:S02]  /*7d80*/  LOP3.LUT R54, R55, 0x380, RZ, 0xc0, !PT ;  /* 0x0000038037367812 */ /* 0x000fe400078ec0ff */
[----:B------:R-:W-:Y:S02]  /*7d90*/  IADD3 R95, P1, R42, 0x4040, RZ ;  /* 0x000040402a5f7810 */ /* 0x000fe40007f3e0ff */
[----:B------:R-:W-:Y:S02]  /*7da0*/  SHF.R.U64 R102, R102, 0x3, RZ ;  /* 0x0000000366667819 */ /* 0x000fe400000012ff */
[----:B------:R-:W-:Y:S02]  /*7db0*/  SHF.R.U64 R50, R50, 0x3, RZ ;  /* 0x0000000332327819 */ /* 0x000fe400000012ff */
[----:B------:R-:W-:-:S02]  /*7dc0*/  SHF.R.U64 R47, R47, 0x3, RZ ;  /* 0x000000032f2f7819 */ /* 0x000fc400000012ff */
[----:B------:R-:W-:Y:S02]  /*7dd0*/  LOP3.LUT R98, R99, 0x380, RZ, 0xc0, !PT ;  /* 0x0000038063627812 */ /* 0x000fe400078ec0ff */
[----:B------:R-:W-:Y:S02]  /*7de0*/  SHF.R.U64 R54, R54, 0x3, RZ ;  /* 0x0000000336367819 */ /* 0x000fe400000012ff */
[----:B------:R-:W-:Y:S02]  /*7df0*/  SEL R168, R126, R127, P0 ;  /* 0x0000007f7ea87207 */ /* 0x000fe40000000000 */
[----:B------:R-:W-:Y:S02]  /*7e00*/  LOP3.LUT R94, R95, 0x380, RZ, 0xc0, !PT ;  /* 0x000003805f5e7812 */ /* 0x000fe400078ec0ff */
[----:B------:R-:W-:Y:S01]  /*7e10*/  LOP3.LUT R102, R102, R103, RZ, 0x3c, !PT ;  /* 0x0000006766667212 */ /* 0x000fe200078e3cff */
[--C-:B------:R-:W-:Y:S01]  /*7e20*/  IMAD.X R103, RZ, RZ, R43.reuse, P5 ;  /* 0x000000ffff677224 */ /* 0x100fe200028e062b */
[----:B------:R-:W-:Y:S01]  /*7e30*/  LOP3.LUT R50, R50, R51, RZ, 0x3c, !PT ;  /* 0x0000003332327212 */ /* 0x000fe200078e3cff */
[----:B------:R-:W-:Y:S01]  /*7e40*/  IMAD.X R51, RZ, RZ, R43, P3 ;  /* 0x000000ffff337224 */ /* 0x000fe200018e062b */
[----:B------:R-:W-:-:S02]  /*7e50*/  MOV R187, R78 ;  /* 0x0000004e00bb7202 */ /* 0x000fc40000000f00 */
[----:B------:R-:W-:Y:S01]  /*7e60*/  LOP3.LUT R42, R47, R42, RZ, 0x3c, !PT ;  /* 0x0000002a2f2a7212 */ /* 0x000fe200078e3cff */
[--C-:B------:R-:W-:Y:S01]  /*7e70*/  IMAD.X R47, RZ, RZ, R43.reuse, P4 ;  /* 0x000000ffff2f7224 */ /* 0x100fe200020e062b */
[----:B------:R-:W-:Y:S02]  /*7e80*/  SHF.R.U64 R98, R98, 0x3, RZ ;  /* 0x0000000362627819 */ /* 0x000fe400000012ff */
[----:B----4-:R-:W-:Y:S02]  /*7e90*/  LOP3.LUT R79, R4, 0x2, RZ, 0x3c, !PT ;  /* 0x00000002044f7812 */ /* 0x010fe400078e3cff */
[----:B------:R-:W-:Y:S01]  /*7ea0*/  LOP3.LUT R54, R54, R55, RZ, 0x3c, !PT ;  /* 0x0000003736367212 */ /* 0x000fe200078e3cff */
[----:B------:R-:W-:Y:S01]  /*7eb0*/  IMAD.X R55, RZ, RZ, R43, P2 ;  /* 0x000000ffff377224 */ /* 0x000fe200010e062b */
[----:B------:R-:W-:Y:S02]  /*7ec0*/  SHF.R.U64 R94, R94, 0x3, RZ ;  /* 0x000000035e5e7819 */ /* 0x000fe400000012ff */
[----:B------:R-:W-:-:S02]  /*7ed0*/  MOV R190, R66 ;  /* 0x0000004200be7202 */ /* 0x000fc40000000f00 */
[----:B------:R-:W-:Y:S01]  /*7ee0*/  SEL R122, R123, R122, P0 ;  /* 0x0000007a7b7a7207 */ /* 0x000fe20000000000 */
[----:B------:R-:W-:Y:S01]  /*7ef0*/  SHFL.IDX PT, R66, R168, R4, 0x1c1f ;  /* 0x001c1f04a8427589 */ /* 0x000fe200000e0000 */
[----:B------:R-:W-:Y:S01]  /*7f00*/  LOP3.LUT R98, R98, R99, RZ, 0x3c, !PT ;  /* 0x0000006362627212 */ /* 0x000fe200078e3cff */
[----:B------:R-:W-:Y:S01]  /*7f10*/  IMAD.X R99, RZ, RZ, R43, P6 ;  /* 0x000000ffff637224 */ /* 0x000fe200030e062b */
[----:B------:R-:W-:Y:S01]  /*7f20*/  MOV R64, R42 ;  /* 0x0000002a00407202 */ /* 0x000fe20000000f00 */
[----:B------:R-:W-:Y:S01]  /*7f30*/  SHFL.IDX PT, R168, R88, R79, 0x1c1f ;  /* 0x001c1f4f58a87589 */ /* 0x000fe200000e0000 */
[----:B------:R-:W-:Y:S02]  /*7f40*/  SEL R126, R127, R126, P0 ;  /* 0x0000007e7f7e7207 */ /* 0x000fe40000000000 */
[----:B------:R-:W-:Y:S01]  /*7f50*/  SEL R170, R134, R135, P0 ;  /* 0x0000008786aa7207 */ /* 0x000fe20000000000 */
[----:B------:R-:W-:Y:S01]  /*7f60*/  SHFL.IDX PT, R42, R10, R4, 0x1c1f ;  /* 0x001c1f040a2a7589 */ /* 0x000fe200000e0000 */
[----:B------:R-:W-:-:S02]  /*7f70*/  SEL R107, R135, R134, P0 ;  /* 0x00000086876b7207 */ /* 0x000fc40000000000 */
[----:B------:R-:W-:Y:S01]  /*7f80*/  SEL R171, R142, R143, P0 ;  /* 0x0000008f8eab7207 */ /* 0x000fe20000000000 */
[----:B------:R-:W-:Y:S01]  /*7f90*/  SHFL.IDX PT, R93, R93, R4, 0x1c1f ;  /* 0x001c1f045d5d7589 */ /* 0x000fe200000e0000 */
[----:B------:R-:W-:Y:S02]  /*7fa0*/  SEL R123, R143, R142, P0 ;  /* 0x0000008e8f7b7207 */ /* 0x000fe40000000000 */
[----:B------:R-:W-:Y:S01]  /*7fb0*/  SEL R172, R150, R151, P0 ;  /* 0x0000009796ac7207 */ /* 0x000fe20000000000 */
[----:B------:R-:W-:Y:S01]  /*7fc0*/  SHFL.IDX PT, R143, R81, R4, 0x1c1f ;  /* 0x001c1f04518f7589 */ /* 0x000fe200000e0000 */
[----:B------:R-:W-:Y:S02]  /*7fd0*/  MOV R188, R74 ;  /* 0x0000004a00bc7202 */ /* 0x000fe40000000f00 */
[----:B------:R-:W-:Y:S01]  /*7fe0*/  MOV R68, R102 ;  /* 0x0000006600447202 */ /* 0x000fe20000000f00 */
[----:B------:R-:W-:Y:S01]  /*7ff0*/  SHFL.IDX PT, R10, R115, R4, 0x1c1f ;  /* 0x001c1f04730a7589 */ /* 0x000fe200000e0000 */
[----:B------:R-:W-:-:S02]  /*8000*/  MOV R180, R50 ;  /* 0x0000003200b47202 */ /* 0x000fc40000000f00 */
[----:B------:R-:W-:Y:S01]  /*8010*/  SEL R127, R130, R131, P0 ;  /* 0x00000083827f7207 */ /* 0x000fe20000000000 */
[----:B------:R-:W-:Y:S01]  /*8020*/  SHFL.IDX PT, R51, R5, R4, 0x1c1f ;  /* 0x001c1f0405337589 */ /* 0x000fe200000e0000 */
[----:B------:R-:W-:Y:S02]  /*8030*/  SEL R135, R138, R139, P0 ;  /* 0x0000008b8a877207 */ /* 0x000fe40000000000 */
[----:B------:R-:W-:Y:S01]  /*8040*/  MOV R185, R86 ;  /* 0x0000005600b97202 */ /* 0x000fe20000000f00 */
[----:B------:R-:W-:Y:S01]  /*8050*/  SHFL.IDX PT, R102, R11, R4, 0x1c1f ;  /* 0x001c1f040b667589 */ /* 0x000fe200000e0000 */
[----:B------:R-:W-:Y:S02]  /*8060*/  MOV R75, R46 ;  /* 0x0000002e004b7202 */ /* 0x000fe40000000f00 */
[----:B------:R-:W-:Y:S01]  /*8070*/  SEL R169, R151, R150, P0 ;  /* 0x0000009697a97207 */ /* 0x000fe20000000000 */
[----:B------:R-:W-:Y:S01]  /*8080*/  SHFL.IDX PT, R103, R48, R79, 0x1c1f ;  /* 0x001c1f4f30677589 */ /* 0x000fe200000e0000 */
[----:B------:R-:W-:Y:S01]  /*8090*/  LOP3.LUT R94, R94, R95, RZ, 0x3c, !PT ;  /* 0x0000005f5e5e7212 */ /* 0x000fe200078e3cff */
[----:B------:R-:W-:Y:S01]  /*80a0*/  IMAD.X R95, RZ, RZ, R43, P1 ;  /* 0x000000ffff5f7224 */ /* 0x000fe200008e062b */
[----:B------:R-:W-:Y:S01]  /*80b0*/  MOV R179, R54 ;  /* 0x0000003600b37202 */ /* 0x000fe20000000f00 */
[----:B------:R-:W0:Y:S01]  /*80c0*/  SHFL.IDX PT, R88, R26, R79, 0x1c1f ;  /* 0x001c1f4f1a587589 */ /* 0x000e2200000e0000 */
[----:B------:R-:W-:-:S03]  /*80d0*/  MOV R186, R82 ;  /* 0x0000005200ba7202 */ /* 0x000fc60000000f00 */
[----:B------:R-:W-:Y:S01]  /*80e0*/  SHFL.IDX PT, R50, R6, R4, 0x1c1f ;  /* 0x001c1f0406327589 */ /* 0x000fe200000e0000 */
[----:B------:R-:W-:-:S03]  /*80f0*/  MOV R192, R58 ;  /* 0x0000003a00c07202 */ /* 0x000fc60000000f00 */
[----:B------:R-:W-:Y:S01]  /*8100*/  SHFL.IDX PT, R46, R8, R4, 0x1c1f ;  /* 0x001c1f04082e7589 */ /* 0x000fe200000e0000 */
[----:B------:R-:W-:-:S03]  /*8110*/  SEL R131, R131, R130, P0 ;  /* 0x0000008283837207 */ /* 0x000fc60000000000 */
[----:B------:R-:W-:Y:S01]  /*8120*/  SHFL.IDX PT, R86, R20, R4, 0x1c1f ;  /* 0x001c1f0414567589 */ /* 0x000fe200000e0000 */
[----:B------:R-:W-:-:S03]  /*8130*/  SEL R139, R139, R138, P0 ;  /* 0x0000008a8b8b7207 */ /* 0x000fc60000000000 */
[----:B------:R-:W-:Y:S01]  /*8140*/  SHFL.IDX PT, R5, R57, R4, 0x1c1f ;  /* 0x001c1f0439057589 */ /* 0x000fe200000e0000 */
[----:B------:R-:W-:-:S03]  /*8150*/  MOV R182, R98 ;  /* 0x0000006200b67202 */ /* 0x000fc60000000f00 */
[----:B------:R-:W-:Y:S04]  /*8160*/  SHFL.IDX PT, R97, R97, R4, 0x1c1f ;  /* 0x001c1f0461617589 */ /* 0x000fe800000e0000 */
[----:B------:R-:W-:Y:S04]  /*8170*/  SHFL.IDX PT, R105, R105, R4, 0x1c1f ;  /* 0x001c1f0469697589 */ /* 0x000fe800000e0000 */
[----:B------:R-:W-:Y:S04]  /*8180*/  SHFL.IDX PT, R87, R65, R79, 0x1c1f ;  /* 0x001c1f4f41577589 */ /* 0x000fe800000e0000 */
[----:B------:R-:W1:Y:S04]  /*8190*/  SHFL.IDX PT, R115, R34, R79, 0x1c1f ;  /* 0x001c1f4f22737589 */ /* 0x000e6800000e0000 */
[----:B------:R-:W2:Y:S01]  /*81a0*/  SHFL.IDX PT, R81, R31, R79, 0x1c1f ;  /* 0x001c1f4f1f517589 */ /* 0x000ea200000e0000 */
[----:B------:R-:W-:-:S03]  /*81b0*/  MOV R191, R62 ;  /* 0x0000003e00bf7202 */ /* 0x000fc60000000f00 */
[----:B------:R-:W-:Y:S04]  /*81c0*/  SHFL.IDX PT, R11, R12, R4, 0x1c1f ;  /* 0x001c1f040c0b7589 */ /* 0x000fe800000e0000 */
[----:B------:R-:W-:Y:S04]  /*81d0*/  SHFL.IDX PT, R15, R15, R4, 0x1c1f ;  /* 0x001c1f040f0f7589 */ /* 0x000fe800000e0000 */
[----:B------:R-:W-:Y:S04]  /*81e0*/  SHFL.IDX PT, R6, R49, R4, 0x1c1f ;  /* 0x001c1f0431067589 */ /* 0x000fe800000e0000 */
[----:B------:R-:W-:Y:S04]  /*81f0*/  SHFL.IDX PT, R8, R53, R4, 0x1c1f ;  /* 0x001c1f0435087589 */ /* 0x000fe800000e0000 */
[----:B------:R-:W-:Y:S04]  /*8200*/  SHFL.IDX PT, R150, R85, R4, 0x1c1f ;  /* 0x001c1f0455967589 */ /* 0x000fe800000e0000 */
[----:B------:R-:W4:Y:S04]  /*8210*/  SHFL.IDX PT, R57, R52, R79, 0x1c1f ;  /* 0x001c1f4f34397589 */ /* 0x000f2800000e0000 */
[----:B------:R-:W5:Y:S04]  /*8220*/  SHFL.IDX PT, R55, R60, R79, 0x1c1f ;  /* 0x001c1f4f3c377589 */ /* 0x000f6800000e0000 */
        /* <DEDUP_REMOVED lines=8> */
[----:B------:R-:W3:Y:S04]  /*82b0*/  SHFL.IDX PT, R178, R178, R79, 0x1c1f ;  /* 0x001c1f4fb2b27589 */ /* 0x000ee800000e0000 */
[----:B------:R-:W-:Y:S04]  /*82c0*/  SHFL.IDX PT, R175, R175, R79, 0x1c1f ;  /* 0x001c1f4fafaf7589 */ /* 0x000fe800000e0000 */
[----:B------:R-:W-:Y:S04]  /*82d0*/  SHFL.IDX PT, R52, R13, R79, 0x1c1f ;  /* 0x001c1f4f0d347589 */ /* 0x000fe800000e0000 */
[----:B------:R-:W-:Y:S04]  /*82e0*/  SHFL.IDX PT, R76, R76, R79, 0x1c1f ;  /* 0x001c1f4f4c4c7589 */ /* 0x000fe800000e0000 */
[----:B------:R-:W-:Y:S04]  /*82f0*/  SHFL.IDX PT, R48, R84, R79, 0x1c1f ;  /* 0x001c1f4f54307589 */ /* 0x000fe800000e0000 */
[----:B------:R-:W3:Y:S04]  /*8300*/  SHFL.IDX PT, R85, R30, R79, 0x1c1f ;  /* 0x001c1f4f1e557589 */ /* 0x000ee800000e0000 */
[----:B------:R-:W3:Y:S04]  /*8310*/  SHFL.IDX PT, R80, R35, R79, 0x1c1f ;  /* 0x001c1f4f23507589 */ /* 0x000ee800000e0000 */
        /* <DEDUP_REMOVED lines=46> */
[----:B------:R-:W3:Y:S04]  /*8600*/  SHFL.IDX PT, R65, R104, R79, 0x1c1f ;  /* 0x001c1f4f68417589 */ /* 0x000ee800000e0000 */
[----:B------:R-:W3:Y:S04]  /*8610*/  SHFL.IDX PT, R140, R118, R79, 0x1c1f ;  /* 0x001c1f4f768c7589 */ /* 0x000ee800000e0000 */
[----:B------:R-:W-:Y:S04]  /*8620*/  SHFL.IDX PT, R44, R92, R79, 0x1c1f ;  /* 0x001c1f4f5c2c7589 */ /* 0x000fe800000e0000 */
[----:B------:R-:W-:Y:S04]  /*8630*/  SHFL.IDX PT, R62, R112, R79, 0x1c1f ;  /* 0x001c1f4f703e7589 */ /* 0x000fe800000e0000 */
[----:B------:R0:W-:Y:S04]  /*8640*/  SHFL.IDX PT, R4, R124, R79, 0x1c1f ;  /* 0x001c1f4f7c047589 */ /* 0x0001e800000e0000 */
[----:B------:R-:W-:Y:S04]  /*8650*/  SHFL.IDX PT, R60, R120, R79, 0x1c1f ;  /* 0x001c1f4f783c7589 */ /* 0x000fe800000e0000 */
[----:B------:R-:W-:Y:S04]  /*8660*/  SHFL.IDX PT, R145, R136, R79, 0x1c1f ;  /* 0x001c1f4f88917589 */ /* 0x000fe800000e0000 */
[----:B------:R-:W3:Y:S04]  /*8670*/  SHFL.IDX PT, R31, R153, R79, 0x1c1f ;  /* 0x001c1f4f991f7589 */ /* 0x000ee800000e0000 */
[----:B------:R-:W3:Y:S04]  /*8680*/  SHFL.IDX PT, R63, R108, R79, 0x1c1f ;  /* 0x001c1f4f6c3f7589 */ /* 0x000ee800000e0000 */
[----:B------:R1:W3:Y:S01]  /*8690*/  SHFL.IDX PT, R136, R122, R79, 0x1c1f ;  /* 0x001c1f4f7a887589 */ /* 0x0002e200000e0000 */
[----:B------:R-:W-:-:S03]  /*86a0*/  MOV R189, R70 ;  /* 0x0000004600bd7202 */ /* 0x000fc60000000f00 */
[----:B------:R-:W3:Y:S04]  /*86b0*/  SHFL.IDX PT, R84, R38, R79, 0x1c1f ;  /* 0x001c1f4f26547589 */ /* 0x000ee800000e0000 */
[----:B------:R-:W3:Y:S04]  /*86c0*/  SHFL.IDX PT, R39, R39, R79, 0x1c1f ;  /* 0x001c1f4f27277589 */ /* 0x000ee800000e0000 */
[----:B------:R-:W3:Y:S04]  /*86d0*/  SHFL.IDX PT, R38, R125, R79, 0x1c1f ;  /* 0x001c1f4f7d267589 */ /* 0x000ee800000e0000 */
[----:B------:R-:W3:Y:S01]  /*86e0*/  SHFL.IDX PT, R41, R96, R79, 0x1c1f ;  /* 0x001c1f4f60297589 */ /* 0x000ee200000e0000 */
[----:B------:R-:W-:-:S03]  /*86f0*/  MOV R184, R90 ;  /* 0x0000005a00b87202 */ /* 0x000fc60000000f00 */
[----:B------:R-:W3:Y:S04]  /*8700*/  SHFL.IDX PT, R67, R100, R79, 0x1c1f ;  /* 0x001c1f4f64437589 */ /* 0x000ee800000e0000 */
[----:B------:R-:W3:Y:S04]  /*8710*/  SHFL.IDX PT, R71, R126, R79, 0x1c1f ;  /* 0x001c1f4f7e477589 */ /* 0x000ee800000e0000 */
[----:B------:R-:W3:Y:S04]  /*8720*/  SHFL.IDX PT, R174, R174, R79, 0x1c1f ;  /* 0x001c1f4faeae7589 */ /* 0x000ee800000e0000 */
[----:B------:R-:W-:Y:S04]  /*8730*/  SHFL.IDX PT, R135, R128, R79, 0x1c1f ;  /* 0x001c1f4f80877589 */ /* 0x000fe800000e0000 */
[----:B------:R-:W3:Y:S04]  /*8740*/  SHFL.IDX PT, R90, R117, R79, 0x1c1f ;  /* 0x001c1f4f755a7589 */ /* 0x000ee800000e0000 */
[----:B------:R-:W3:Y:S01]  /*8750*/  SHFL.IDX PT, R70, R132, R79, 0x1c1f ;  /* 0x001c1f4f84467589 */ /* 0x000ee200000e0000 */
[----:B0-----:R-:W-:-:S03]  /*8760*/  SEL R124, R93, R88, P0 ;  /* 0x000000585d7c7207 */ /* 0x001fc60000000000 */
[----:B------:R-:W-:Y:S01]  /*8770*/  SHFL.IDX PT, R132, R77, R79, 0x1c1f ;  /* 0x001c1f4f4d847589 */ /* 0x000fe200000e0000 */
[----:B-1----:R-:W-:-:S03]  /*8780*/  SEL R122, R88, R93, P0 ;  /* 0x0000005d587a7207 */ /* 0x002fc60000000000 */
[----:B------:R-:W-:Y:S01]  /*8790*/  SHFL.IDX PT, R56, R56, R79, 0x1c1f ;  /* 0x001c1f4f38387589 */ /* 0x000fe200000e0000 */
[----:B------:R-:W-:-:S03]  /*87a0*/  SEL R104, R102, R103, P0 ;  /* 0x0000006766687207 */ /* 0x000fc60000000000 */
[----:B------:R-:W0:Y:S01]  /*87b0*/  SHFL.IDX PT, R77, R109, R79, 0x1c1f ;  /* 0x001c1f4f6d4d7589 */ /* 0x000e2200000e0000 */
[----:B------:R-:W-:-:S03]  /*87c0*/  MOV R183, R94 ;  /* 0x0000005e00b77202 */ /* 0x000fc60000000f00 */
[----:B------:R-:W-:Y:S01]  /*87d0*/  SHFL.IDX PT, R35, R141, R79, 0x1c1f ;  /* 0x001c1f4f8d237589 */ /* 0x000fe200000e0000 */
[----:B------:R-:W-:-:S03]  /*87e0*/  SEL R116, R97, R115, P0 ;  /* 0x0000007361747207 */ /* 0x000fc60000000000 */
[----:B------:R1:W0:Y:S01]  /*87f0*/  SHFL.IDX PT, R141, R114, R79, 0x1c1f ;  /* 0x001c1f4f728d7589 */ /* 0x00022200000e0000 */
[----:B--2---:R-:W-:Y:S02]  /*8800*/  SEL R108, R105, R81, P0 ;  /* 0x00000051696c7207 */ /* 0x004fe40000000000 */
[----:B------:R-:W-:Y:S01]  /*8810*/  SEL R102, R103, R102, P0 ;  /* 0x0000006667667207 */ /* 0x000fe20000000000 */
[----:B------:R-:W2:Y:S01]  /*8820*/  SHFL.IDX PT, R83, R133, R79, 0x1c1f ;  /* 0x001c1f4f85537589 */ /* 0x000ea200000e0000 */
[----:B------:R-:W-:-:S03]  /*8830*/  SEL R88, R86, R87, P0 ;  /* 0x0000005756587207 */ /* 0x000fc60000000000 */
[----:B------:R3:W-:Y:S01]  /*8840*/  SHFL.IDX PT, R26, R106, R79, 0x1c1f ;  /* 0x001c1f4f6a1a7589 */ /* 0x0007e200000e0000 */
[----:B----4-:R-:W-:Y:S02]  /*8850*/  SEL R103, R57, R11, P0 ;  /* 0x0000000b39677207 */ /* 0x010fe40000000000 */
[----:B-1----:R-:W-:Y:S01]  /*8860*/  SEL R114, R115, R97, P0 ;  /* 0x0000006173727207 */ /* 0x002fe20000000000 */
[----:B------:R-:W1:Y:S01]  /*8870*/  SHFL.IDX PT, R74, R131, R79, 0x1c1f ;  /* 0x001c1f4f834a7589 */ /* 0x000e6200000e0000 */
[----:B-----5:R-:W-:Y:S02]  /*8880*/  SEL R97, R15, R55, P0 ;  /* 0x000000370f617207 */ /* 0x020fe40000000000 */
[----:B------:R-:W-:Y:S01]  /*8890*/  SEL R95, R55, R15, P0 ;  /* 0x0000000f375f7207 */ /* 0x000fe20000000000 */
[----:B------:R-:W-:Y:S01]  /*88a0*/  SHFL.IDX PT, R151, R144, R79, 0x1c1f ;  /* 0x001c1f4f90977589 */ /* 0x000fe200000e0000 */
[----:B------:R-:W-:Y:S02]  /*88b0*/  SEL R86, R87, R86, P0 ;  /* 0x0000005657567207 */ /* 0x000fe40000000000 */
[----:B---3--:R-:W-:Y:S01]  /*88c0*/  SEL R106, R81, R105, P0 ;  /* 0x00000069516a7207 */ /* 0x008fe20000000000 */
[----:B------:R-:W-:Y:S01]  /*88d0*/  SHFL.IDX PT, R34, R152, R79, 0x1c1f ;  /* 0x001c1f4f98227589 */ /* 0x000fe200000e0000 */
[----:B------:R-:W-:-:S03]  /*88e0*/  SEL R105, R11, R57, P0 ;  /* 0x000000390b697207 */ /* 0x000fc60000000000 */
[----:B------:R3:W4:Y:S01]  /*88f0*/  SHFL.IDX PT, R73, R107, R79, 0x1c1f ;  /* 0x001c1f4f6b497589 */ /* 0x00072200000e0000 */
[----:B------:R-:W-:Y:S02]  /*8900*/  SEL R128, R51, R178, P0 ;  /* 0x000000b233807207 */ /* 0x000fe40000000000 */
[----:B------:R-:W-:Y:S01]  /*8910*/  SEL R126, R178, R51, P0 ;  /* 0x00000033b27e7207 */ /* 0x000fe20000000000 */
[----:B------:R-:W-:Y:S01]  /*8920*/  SHFL.IDX PT, R169, R169, R79, 0x1c1f ;  /* 0x001c1f4fa9a97589 */ /* 0x000fe200000e0000 */
[----:B------:R-:W-:Y:S02]  /*8930*/  SEL R125, R53, R85, P0 ;  /* 0x00000055357d7207 */ /* 0x000fe40000000000 */
[----:B------:R-:W-:Y:S01]  /*8940*/  SEL R121, R46, R175, P0 ;  /* 0x000000af2e797207 */ /* 0x000fe20000000000 */
[----:B------:R-:W5:Y:S01]  /*8950*/  SHFL.IDX PT, R146, R146, R79, 0x1c1f ;  /* 0x001c1f4f92927589 */ /* 0x000f6200000e0000 */
[----:B------:R-:W-:Y:S02]  /*8960*/  SEL R119, R175, R46, P0 ;  /* 0x0000002eaf777207 */ /* 0x000fe40000000000 */
[----:B------:R-:W-:Y:S01]  /*8970*/  SEL R109, R49, R80, P0 ;  /* 0x00000050316d7207 */ /* 0x000fe20000000000 */
[----:B------:R-:W-:Y:S01]  /*8980*/  SHFL.IDX PT, R156, R156, R79, 0x1c1f ;  /* 0x001c1f4f9c9c7589 */ /* 0x000fe200000e0000 */
[----:B---3--:R-:W-:-:S02]  /*8990*/  SEL R107, R80, R49, P0 ;  /* 0x00000031506b7207 */ /* 0x008fc40000000000 */
[----:B------:R-:W-:Y:S01]  /*89a0*/  SEL R89, R21, R52, P0 ;  /* 0x0000003415597207 */ /* 0x000fe20000000000 */
[----:B------:R-:W-:Y:S01]  /*89b0*/  SHFL.IDX PT, R155, R155, R79, 0x1c1f ;  /* 0x001c1f4f9b9b7589 */ /* 0x000fe200000e0000 */
[----:B------:R-:W-:Y:S02]  /*89c0*/  SEL R87, R52, R21, P0 ;  /* 0x0000001534577207 */ /* 0x000fe40000000000 */
[----:B------:R-:W-:Y:S01]  /*89d0*/  SEL R81, R25, R76, P0 ;  /* 0x0000004c19517207 */ /* 0x000fe20000000000 */
[----:B------:R-:W-:Y:S01]  /*89e0*/  SHFL.IDX PT, R160, R160, R79, 0x1c1f ;  /* 0x001c1f4fa0a07589 */ /* 0x000fe200000e0000 */
[----:B------:R-:W-:Y:S02]  /*89f0*/  SEL R57, R29, R48, P0 ;  /* 0x000000301d397207 */ /* 0x000fe40000000000 */
[----:B------:R-:W-:Y:S01]  /*8a00*/  SEL R55, R48, R29, P0 ;  /* 0x0000001d30377207 */ /* 0x000fe20000000000 */
[----:B------:R-:W-:Y:S01]  /*8a10*/  SHFL.IDX PT, R158, R158, R79, 0x1c1f ;  /* 0x001c1f4f9e9e7589 */ /* 0x000fe200000e0000 */
[----:B------:R-:W-:-:S03]  /*8a20*/  SEL R129, R50, R177, P0 ;  /* 0x000000b132817207 */ /* 0x000fc60000000000 */
[----:B------:R-:W3:Y:S01]  /*8a30*/  SHFL.IDX PT, R144, R110, R79, 0x1c1f ;  /* 0x001c1f4f6e907589 */ /* 0x000ee200000e0000 */
[----:B------:R-:W-:-:S03]  /*8a40*/  SEL R127, R177, R50, P0 ;  /* 0x00000032b17f7207 */ /* 0x000fc60000000000 */
[----:B------:R0:W3:Y:S01]  /*8a50*/  SHFL.IDX PT, R152, R123, R79, 0x1c1f ;  /* 0x001c1f4f7b987589 */ /* 0x0000e200000e0000 */
[----:B------:R-:W-:-:S03]  /*8a60*/  SEL R80, R24, R78, P0 ;  /* 0x0000004e18507207 */ /* 0x000fc60000000000 */
[----:B------:R-:W3:Y:S01]  /*8a70*/  SHFL.IDX PT, R153, R139, R79, 0x1c1f ;  /* 0x001c1f4f8b997589 */ /* 0x000ee200000e0000 */
[----:B------:R-:W-:-:S03]  /*8a80*/  SEL R51, R30, R161, P0 ;  /* 0x000000a11e337207 */ /* 0x000fc60000000000 */
[----:B------:R2:W3:Y:S01]  /*8a90*/  SHFL.IDX PT, R154, R181, R79, 0x1c1f ;  /* 0x001c1f4fb59a7589 */ /* 0x0004e200000e0000 */
[----:B------:R-:W-:Y:S02]  /*8aa0*/  SEL R48, R32, R168, P0 ;  /* 0x000000a820307207 */ /* 0x000fe40000000000 */
[----:B0-----:R-:W-:Y:S02]  /*8ab0*/  SEL R123, R85, R53, P0 ;  /* 0x00000035557b7207 */ /* 0x001fe40000000000 */
[----:B------:R-:W-:Y:S02]  /*8ac0*/  SEL R53, R161, R30, P0 ;  /* 0x0000001ea1357207 */ /* 0x000fe40000000000 */
[----:B------:R-:W-:Y:S02]  /*8ad0*/  SEL R46, R168, R32, P0 ;  /* 0x00000020a82e7207 */ /* 0x000fe40000000000 */
[----:B------:R-:W-:Y:S02]  /*8ae0*/  SEL R21, R13, R6, P0 ;  /* 0x000000060d157207 */ /* 0x000fe40000000000 */
[----:B--2---:R-:W-:-:S02]  /*8af0*/  SEL R79, R76, R25, P0 ;  /* 0x000000194c4f7207 */ /* 0x004fc40000000000 */
        /* <DEDUP_REMOVED lines=22> */
[----:B------:R-:W-:Y:S02]  /*8c60*/  F2FP.BF16.F32.PACK_AB R60, R129, R128 ;  /* 0x00000080813c723e */ /* 0x000fe400000010ff */
[----:B------:R-:W-:-:S02]  /*8c70*/  F2FP.BF16.F32.PACK_AB R61, R125, R124 ;  /* 0x0000007c7d3d723e */ /* 0x000fc400000010ff */
[----:B------:R-:W-:Y:S02]  /*8c80*/  F2FP.BF16.F32.PACK_AB R62, R127, R126 ;  /* 0x0000007e7f3e723e */ /* 0x000fe400000010ff */
[----:B------:R-:W-:Y:S02]  /*8c90*/  F2FP.BF16.F32.PACK_AB R63, R123, R122 ;  /* 0x0000007a7b3f723e */ /* 0x000fe400000010ff */
[----:B------:R-:W-:Y:S02]  /*8ca0*/  SEL R117, R101, R84, P0 ;  /* 0x0000005465757207 */ /* 0x000fe40000000000 */
[----:B------:R-:W-:Y:S02]  /*8cb0*/  SEL R115, R84, R101, P0 ;  /* 0x0000006554737207 */ /* 0x000fe40000000000 */
[----:B------:R-:W-:Y:S02]  /*8cc0*/  SEL R100, R98, R39, P0 ;  /* 0x0000002762647207 */ /* 0x000fe40000000000 */
[----:B------:R-:W-:-:S02]  /*8cd0*/  SEL R93, R40, R38, P0 ;  /* 0x00000026285d7207 */ /* 0x000fc40000000000 */
[----:B------:R-:W-:Y:S01]  /*8ce0*/  SEL R91, R38, R40, P0 ;  /* 0x00000028265b7207 */ /* 0x000fe20000000000 */
[----:B------:R0:W-:Y:S01]  /*8cf0*/  STSM.16.M88.4 [R64], R60 ;  /* 0x0000003c40007844 */ /* 0x0001e20000000200 */
[----:B------:R-:W-:Y:S02]  /*8d00*/  SEL R98, R39, R98, P0 ;  /* 0x0000006227627207 */ /* 0x000fe40000000000 */
[----:B------:R-:W-:Y:S02]  /*8d10*/  SEL R40, R36, R41, P0 ;  /* 0x0000002924287207 */ /* 0x000fe40000000000 */
[----:B------:R-:W-:Y:S02]  /*8d20*/  SEL R38, R41, R36, P0 ;  /* 0x0000002429267207 */ /* 0x000fe40000000000 */
[----:B------:R-:W-:Y:S02]  /*8d30*/  SEL R41, R37, R67, P0 ;  /* 0x0000004325297207 */ /* 0x000fe40000000000 */
[----:B------:R-:W-:-:S02]  /*8d40*/  SEL R39, R67, R37, P0 ;  /* 0x0000002543277207 */ /* 0x000fc40000000000 */
[----:B------:R-:W-:Y:S02]  /*8d50*/  SEL R7, R66, R71, P0 ;  /* 0x0000004742077207 */ /* 0x000fe40000000000 */
[----:B------:R-:W-:Y:S02]  /*8d60*/  SEL R5, R71, R66, P0 ;  /* 0x0000004247057207 */ /* 0x000fe40000000000 */
[----:B------:R-:W-:Y:S02]  /*8d70*/  F2FP.BF16.F32.PACK_AB R65, R117, R116 ;  /* 0x000000747541723e */ /* 0x000fe400000010ff */
[----:B0-----:R-:W-:Y:S02]  /*8d80*/  F2FP.BF16.F32.PACK_AB R64, R121, R120 ;  /* 0x000000787940723e */ /* 0x001fe400000010ff */
[----:B------:R-:W-:Y:S02]  /*8d90*/  F2FP.BF16.F32.PACK_AB R66, R119, R118 ;  /* 0x000000767742723e */ /* 0x000fe400000010ff */
[----:B------:R-:W-:-:S02]  /*8da0*/  F2FP.BF16.F32.PACK_AB R67, R115, R114 ;  /* 0x000000727343723e */ /* 0x000fc400000010ff */
[----:B------:R-:W-:Y:S02]  /*8db0*/  SEL R112, R43, R174, P0 ;  /* 0x000000ae2b707207 */ /* 0x000fe40000000000 */
[----:B------:R-:W-:Y:S02]  /*8dc0*/  SEL R110, R174, R43, P0 ;  /* 0x0000002bae6e7207 */ /* 0x000fe40000000000 */
[----:B------:R-:W-:Y:S02]  /*8dd0*/  SEL R113, R42, R59, P0 ;  /* 0x0000003b2a717207 */ /* 0x000fe40000000000 */
[----:B------:R-:W-:Y:S02]  /*8de0*/  SEL R111, R59, R42, P0 ;  /* 0x0000002a3b6f7207 */ /* 0x000fe40000000000 */
[----:B------:R-:W-:Y:S02]  /*8df0*/  SEL R92, R137, R90, P0 ;  /* 0x0000005a895c7207 */ /* 0x000fe40000000000 */
[----:B------:R-:W-:Y:S01]  /*8e00*/  SEL R136, R134, R135, P0 ;  /* 0x0000008786887207 */ /* 0x000fe20000000000 */
[----:B------:R0:W-:Y:S01]  /*8e10*/  STSM.16.M88.4 [R68], R64 ;  /* 0x0000004044007844 */ /* 0x0001e20000000200 */
[----:B------:R-:W-:-:S02]  /*8e20*/  SEL R90, R90, R137, P0 ;  /* 0x000000895a5a7207 */ /* 0x000fc40000000000 */
[----:B------:R-:W-:Y:S02]  /*8e30*/  SEL R134, R135, R134, P0 ;  /* 0x0000008687867207 */ /* 0x000fe40000000000 */
[----:B------:R-:W-:Y:S02]  /*8e40*/  SEL R137, R69, R70, P0 ;  /* 0x0000004645897207 */ /* 0x000fe40000000000 */
[----:B------:R-:W-:Y:S02]  /*8e50*/  SEL R135, R70, R69, P0 ;  /* 0x0000004546877207 */ /* 0x000fe40000000000 */
[----:B------:R-:W-:Y:S02]  /*8e60*/  F2FP.BF16.F32.PACK_AB R69, R109, R108 ;  /* 0x0000006c6d45723e */ /* 0x000fe400000010ff */
[----:B------:R-:W-:Y:S02]  /*8e70*/  F2FP.BF16.F32.PACK_AB R70, R111, R110 ;  /* 0x0000006e6f46723e */ /* 0x000fe400000010ff */
[----:B------:R-:W-:-:S02]  /*8e80*/  F2FP.BF16.F32.PACK_AB R71, R107, R106 ;  /* 0x0000006a6b47723e */ /* 0x000fc400000010ff */
[----:B0-----:R-:W-:Y:S02]  /*8e90*/  F2FP.BF16.F32.PACK_AB R68, R113, R112 ;  /* 0x000000707144723e */ /* 0x001fe400000010ff */
        /* <DEDUP_REMOVED lines=8> */
[----:B-1----:R-:W-:Y:S02]  /*8f20*/  SEL R140, R138, R74, P0 ;  /* 0x0000004a8a8c7207 */ /* 0x002fe40000000000 */
[----:B------:R-:W-:Y:S02]  /*8f30*/  SEL R82, R83, R82, P0 ;  /* 0x0000005253527207 */ /* 0x000fe40000000000 */
[----:B------:R-:W-:Y:S02]  /*8f40*/  SEL R138, R74, R138, P0 ;  /* 0x0000008a4a8a7207 */ /* 0x000fe40000000000 */
[----:B----4-:R-:W-:Y:S02]  /*8f50*/  SEL R141, R72, R73, P0 ;  /* 0x00000049488d7207 */ /* 0x010fe40000000000 */
[----:B------:R-:W-:-:S02]  /*8f60*/  SEL R139, R73, R72, P0 ;  /* 0x00000048498b7207 */ /* 0x000fc40000000000 */
[----:B------:R-:W-:Y:S02]  /*8f70*/  SEL R85, R27, R35, P0 ;  /* 0x000000231b557207 */ /* 0x000fe40000000000 */
[----:B------:R-:W-:Y:S02]  /*8f80*/  SEL R83, R35, R27, P0 ;  /* 0x0000001b23537207 */ /* 0x000fe40000000000 */
[----:B-----5:R-:W-:Y:S02]  /*8f90*/  SEL R76, R58, R146, P0 ;  /* 0x000000923a4c7207 */ /* 0x020fe40000000000 */
[----:B------:R-:W-:Y:S02]  /*8fa0*/  F2FP.BF16.F32.PACK_AB R72, R105, R104 ;  /* 0x000000686948723e */ /* 0x000fe400000010ff */
[----:B------:R-:W-:Y:S02]  /*8fb0*/  F2FP.BF16.F32.PACK_AB R74, R103, R102 ;  /* 0x00000066674a723e */ /* 0x000fe400000010ff */
[----:B0-----:R-:W-:-:S02]  /*8fc0*/  F2FP.BF16.F32.PACK_AB R75, R99, R98 ;  /* 0x00000062634b723e */ /* 0x001fc400000010ff */
[----:B------:R-:W-:Y:S02]  /*8fd0*/  F2FP.BF16.F32.PACK_AB R73, R101, R100 ;  /* 0x000000646549723e */ /* 0x000fe400000010ff */
[----:B------:R-:W-:Y:S02]  /*8fe0*/  SEL R58, R146, R58, P0 ;  /* 0x0000003a923a7207 */ /* 0x000fe40000000000 */
[----:B------:R-:W-:Y:S02]  /*8ff0*/  SEL R77, R157, R34, P0 ;  /* 0x000000229d4d7207 */ /* 0x000fe40000000000 */
[----:B------:R-:W-:Y:S02]  /*9000*/  SEL R59, R34, R157, P0 ;  /* 0x0000009d223b7207 */ /* 0x000fe40000000000 */
[----:B------:R-:W-:Y:S02]  /*9010*/  SEL R56, R28, R54, P0 ;  /* 0x000000361c387207 */ /* 0x000fe40000000000 */
[----:B------:R-:W-:-:S02]  /*9020*/  SEL R54, R54, R28, P0 ;  /* 0x0000001c36367207 */ /* 0x000fc40000000000 */
[----:B------:R-:W-:Y:S02]  /*9030*/  F2FP.BF16.F32.PACK_AB R60, R97, R96 ;  /* 0x00000060613c723e */ /* 0x000fe400000010ff */
[----:B------:R-:W-:Y:S02]  /*9040*/  F2FP.BF16.F32.PACK_AB R62, R95, R94 ;  /* 0x0000005e5f3e723e */ /* 0x000fe400000010ff */
[----:B------:R-:W-:Y:S02]  /*9050*/  F2FP.BF16.F32.PACK_AB R63, R91, R90 ;  /* 0x0000005a5b3f723e */ /* 0x000fe400000010ff */
[----:B------:R-:W-:Y:S01]  /*9060*/  F2FP.BF16.F32.PACK_AB R61, R93, R92 ;  /* 0x0000005c5d3d723e */ /* 0x000fe200000010ff */
[----:B------:R0:W-:Y:S01]  /*9070*/  STSM.16.M88.4 [R179], R72 ;  /* 0x00000048b3007844 */ /* 0x0001e20000000200 */
[----:B---3--:R-:W-:Y:S02]  /*9080*/  SEL R29, R167, R144, P0 ;  /* 0x00000090a71d7207 */ /* 0x008fe40000000000 */
[----:B------:R-:W-:-:S02]  /*9090*/  SEL R27, R144, R167, P0 ;  /* 0x000000a7901b7207 */ /* 0x000fc40000000000 */
[----:B------:R-:W-:Y:S02]  /*90a0*/  F2FP.BF16.F32.PACK_AB R64, R89, R88 ;  /* 0x000000585940723e */ /* 0x000fe400000010ff */
[----:B------:R-:W-:Y:S02]  /*90b0*/  F2FP.BF16.F32.PACK_AB R66, R87, R86 ;  /* 0x000000565742723e */ /* 0x000fe400000010ff */
[----:B------:R-:W-:Y:S02]  /*90c0*/  F2FP.BF16.F32.PACK_AB R67, R83, R82 ;  /* 0x000000525343723e */ /* 0x000fe400000010ff */
[----:B------:R-:W-:Y:S02]  /*90d0*/  F2FP.BF16.F32.PACK_AB R65, R85, R84 ;  /* 0x000000545541723e */ /* 0x000fe400000010ff */
[----:B------:R-:W-:Y:S02]  /*90e0*/  SEL R44, R162, R155, P0 ;  /* 0x0000009ba22c7207 */ /* 0x000fe40000000000 */
[----:B------:R-:W-:-:S02]  /*90f0*/  SEL R42, R155, R162, P0 ;  /* 0x000000a29b2a7207 */ /* 0x000fc40000000000 */
[----:B------:R-:W-:Y:S02]  /*9100*/  SEL R45, R163, R156, P0 ;  /* 0x0000009ca32d7207 */ /* 0x000fe40000000000 */
[----:B------:R-:W-:Y:S02]  /*9110*/  SEL R43, R156, R163, P0 ;  /* 0x000000a39c2b7207 */ /* 0x000fe40000000000 */
[----:B------:R-:W-:Y:S02]  /*9120*/  SEL R144, R142, R145, P0 ;  /* 0x000000918e907207 */ /* 0x000fe40000000000 */
[----:B------:R-:W-:Y:S02]  /*9130*/  F2FP.BF16.F32.PACK_AB R68, R81, R80 ;  /* 0x000000505144723e */ /* 0x000fe400000010ff */
[----:B------:R-:W-:Y:S02]  /*9140*/  F2FP.BF16.F32.PACK_AB R70, R79, R78 ;  /* 0x0000004e4f46723e */ /* 0x000fe400000010ff */
[----:B------:R-:W-:-:S02]  /*9150*/  F2FP.BF16.F32.PACK_AB R71, R59, R58 ;  /* 0x0000003a3b47723e */ /* 0x000fc400000010ff */
[----:B------:R-:W-:Y:S02]  /*9160*/  F2FP.BF16.F32.PACK_AB R69, R77, R76 ;  /* 0x0000004c4d45723e */ /* 0x000fe400000010ff */
[----:B------:R-:W-:Y:S02]  /*9170*/  SEL R36, R164, R158, P0 ;  /* 0x0000009ea4247207 */ /* 0x000fe40000000000 */
[----:B------:R-:W-:Y:S02]  /*9180*/  SEL R34, R158, R164, P0 ;  /* 0x000000a49e227207 */ /* 0x000fe40000000000 */
[----:B------:R-:W-:Y:S02]  /*9190*/  SEL R37, R165, R160, P0 ;  /* 0x000000a0a5257207 */ /* 0x000fe40000000000 */
[----:B------:R-:W-:Y:S02]  /*91a0*/  SEL R35, R160, R165, P0 ;  /* 0x000000a5a0237207 */ /* 0x000fe40000000000 */
[----:B------:R-:W-:-:S02]  /*91b0*/  SEL R28, R166, R26, P0 ;  /* 0x0000001aa61c7207 */ /* 0x000fc40000000000 */
[----:B------:R-:W-:Y:S02]  /*91c0*/  SEL R142, R145, R142, P0 ;  /* 0x0000008e918e7207 */ /* 0x000fe40000000000 */
[----:B0-----:R-:W-:Y:S02]  /*91d0*/  F2FP.BF16.F32.PACK_AB R72, R57, R56 ;  /* 0x000000383948723e */ /* 0x001fe400000010ff */
[----:B------:R-:W-:Y:S02]  /*91e0*/  F2FP.BF16.F32.PACK_AB R74, R55, R54 ;  /* 0x00000036374a723e */ /* 0x000fe400000010ff */
[----:B------:R-:W-:Y:S02]  /*91f0*/  F2FP.BF16.F32.PACK_AB R75, R51, R50 ;  /* 0x00000032334b723e */ /* 0x000fe400000010ff */
[----:B------:R-:W-:Y:S01]  /*9200*/  F2FP.BF16.F32.PACK_AB R73, R53, R52 ;  /* 0x000000343549723e */ /* 0x000fe200000010ff */
[----:B------:R0:W-:Y:S01]  /*9210*/  STSM.16.M88.4 [R180], R60 ;  /* 0x0000003cb4007844 */ /* 0x0001e20000000200 */
[----:B------:R-:W-:-:S02]  /*9220*/  SEL R26, R26, R166, P0 ;  /* 0x000000a61a1a7207 */ /* 0x000fc40000000000 */
[----:B------:R-:W-:Y:S01]  /*9230*/  SEL R145, R143, R147, P0 ;  /* 0x000000938f917207 */ /* 0x000fe20000000000 */
[----:B------:R1:W-:Y:S01]  /*9240*/  STSM.16.M88.4 [R182], R64 ;  /* 0x00000040b6007844 */ /* 0x0003e20000000200 */
[----:B------:R-:W-:Y:S02]  /*9250*/  SEL R143, R147, R143, P0 ;  /* 0x0000008f938f7207 */ /* 0x000fe40000000000 */
[----:B------:R-:W-:Y:S01]  /*9260*/  SEL R147, R149, R152, P0 ;  /* 0x0000009895937207 */ /* 0x000fe20000000000 */
[----:B------:R2:W-:Y:S01]  /*9270*/  STSM.16.M88.4 [R183], R68 ;  /* 0x00000044b7007844 */ /* 0x0005e20000000200 */
[----:B------:R-:W-:Y:S02]  /*9280*/  SEL R149, R152, R149, P0 ;  /* 0x0000009598957207 */ /* 0x000fe40000000000 */
[----:B------:R-:W-:Y:S01]  /*9290*/  SEL R146, R148, R153, P0 ;  /* 0x0000009994927207 */ /* 0x000fe20000000000 */
[----:B------:R3:W-:Y:S01]  /*92a0*/  STSM.16.M88.4 [R184], R72 ;  /* 0x00000048b8007844 */ /* 0x0007e20000000200 */
[----:B------:R-:W-:-:S02]  /*92b0*/  SEL R152, R150, R151, P0 ;  /* 0x0000009796987207 */ /* 0x000fc40000000000 */
[----:B0-----:R-:W-:Y:S02]  /*92c0*/  F2FP.BF16.F32.PACK_AB R60, R49, R48 ;  /* 0x00000030313c723e */ /* 0x001fe400000010ff */
[----:B------:R-:W-:Y:S02]  /*92d0*/  F2FP.BF16.F32.PACK_AB R62, R47, R46 ;  /* 0x0000002e2f3e723e */ /* 0x000fe400000010ff */
[----:B------:R-:W-:Y:S02]  /*92e0*/  F2FP.BF16.F32.PACK_AB R63, R43, R42 ;  /* 0x0000002a2b3f723e */ /* 0x000fe400000010ff */
[----:B------:R-:W-:Y:S02]  /*92f0*/  F2FP.BF16.F32.PACK_AB R61, R45, R44 ;  /* 0x0000002c2d3d723e */ /* 0x000fe400000010ff */
[----:B-1----:R-:W-:Y:S02]  /*9300*/  F2FP.BF16.F32.PACK_AB R64, R41, R40 ;  /* 0x000000282940723e */ /* 0x002fe400000010ff */
[----:B------:R-:W-:-:S02]  /*9310*/  F2FP.BF16.F32.PACK_AB R66, R39, R38 ;  /* 0x000000262742723e */ /* 0x000fc400000010ff */
[----:B------:R-:W-:Y:S02]  /*9320*/  F2FP.BF16.F32.PACK_AB R67, R35, R34 ;  /* 0x000000222343723e */ /* 0x000fe400000010ff */
[----:B------:R-:W-:Y:S02]  /*9330*/  F2FP.BF16.F32.PACK_AB R65, R37, R36 ;  /* 0x000000242541723e */ /* 0x000fe400000010ff */
[----:B--2---:R-:W-:Y:S02]  /*9340*/  F2FP.BF16.F32.PACK_AB R68, R33, R32 ;  /* 0x000000202144723e */ /* 0x004fe400000010ff */
[----:B------:R-:W-:Y:S02]  /*9350*/  F2FP.BF16.F32.PACK_AB R70, R31, R30 ;  /* 0x0000001e1f46723e */ /* 0x000fe400000010ff */
[----:B------:R-:W-:Y:S02]  /*9360*/  F2FP.BF16.F32.PACK_AB R71, R27, R26 ;  /* 0x0000001a1b47723e */ /* 0x000fe400000010ff */
[----:B------:R-:W-:-:S02]  /*9370*/  F2FP.BF16.F32.PACK_AB R69, R29, R28 ;  /* 0x0000001c1d45723e */ /* 0x000fc400000010ff */
[----:B------:R-:W-:Y:S02]  /*9380*/  SEL R148, R153, R148, P0 ;  /* 0x0000009499947207 */ /* 0x000fe40000000000 */
[----:B------:R-:W-:Y:S02]  /*9390*/  SEL R150, R151, R150, P0 ;  /* 0x0000009697967207 */ /* 0x000fe40000000000 */
[----:B---3--:R-:W-:Y:S02]  /*93a0*/  F2FP.BF16.F32.PACK_AB R72, R25, R24 ;  /* 0x000000181948723e */ /* 0x008fe400000010ff */
        /* <DEDUP_REMOVED lines=8> */
[----:B------:R-:W-:Y:S02]  /*9430*/  SEL R131, R169, R172, P0 ;  /* 0x000000aca9837207 */ /* 0x000fe40000000000 */
[----:B------:R-:W-:Y:S02]  /*9440*/  SEL R132, R3, R154, P0 ;  /* 0x0000009a03847207 */ /* 0x000fe40000000000 */
[----:B------:R-:W-:Y:S01]  /*9450*/  SEL R130, R154, R3, P0 ;  /* 0x000000039a827207 */ /* 0x000fe20000000000 */
[----:B------:R2:W-:Y:S01]  /*9460*/  STSM.16.M88.4 [R187], R68 ;  /* 0x00000044bb007844 */ /* 0x0005e20000000200 */
[----:B0-----:R-:W-:-:S02]  /*9470*/  F2FP.BF16.F32.PACK_AB R60, R11, R10 ;  /* 0x0000000a0b3c723e */ /* 0x001fc400000010ff */
[----:B------:R-:W-:Y:S02]  /*9480*/  F2FP.BF16.F32.PACK_AB R62, R9, R8 ;  /* 0x00000008093e723e */ /* 0x000fe400000010ff */
[----:B------:R-:W-:Y:S02]  /*9490*/  F2FP.BF16.F32.PACK_AB R63, R5, R4 ;  /* 0x00000004053f723e */ /* 0x000fe400000010ff */
[----:B------:R-:W-:Y:S01]  /*94a0*/  F2FP.BF16.F32.PACK_AB R61, R7, R6 ;  /* 0x00000006073d723e */ /* 0x000fe200000010ff */
[----:B------:R0:W-:Y:S01]  /*94b0*/  STSM.16.M88.4 [R188], R72 ;  /* 0x00000048bc007844 */ /* 0x0001e20000000200 */
[----:B-1----:R-:W-:Y:S02]  /*94c0*/  F2FP.BF16.F32.PACK_AB R64, R137, R136 ;  /* 0x000000888940723e */ /* 0x002fe400000010ff */
[----:B------:R-:W-:Y:S02]  /*94d0*/  F2FP.BF16.F32.PACK_AB R66, R135, R134 ;  /* 0x000000868742723e */ /* 0x000fe400000010ff */
[----:B------:R-:W-:-:S02]  /*94e0*/  F2FP.BF16.F32.PACK_AB R67, R139, R138 ;  /* 0x0000008a8b43723e */ /* 0x000fc400000010ff */
[----:B------:R-:W-:Y:S02]  /*94f0*/  F2FP.BF16.F32.PACK_AB R65, R141, R140 ;  /* 0x0000008c8d41723e */ /* 0x000fe400000010ff */
[----:B--2---:R-:W-:Y:S02]  /*9500*/  F2FP.BF16.F32.PACK_AB R68, R145, R144 ;  /* 0x000000909144723e */ /* 0x004fe400000010ff */
[----:B------:R-:W-:Y:S02]  /*9510*/  F2FP.BF16.F32.PACK_AB R70, R143, R142 ;  /* 0x0000008e8f46723e */ /* 0x000fe400000010ff */
[----:B------:R-:W-:Y:S02]  /*9520*/  F2FP.BF16.F32.PACK_AB R71, R149, R148 ;  /* 0x000000949547723e */ /* 0x000fe400000010ff */
[----:B------:R-:W-:Y:S02]  /*9530*/  F2FP.BF16.F32.PACK_AB R69, R147, R146 ;  /* 0x000000929345723e */ /* 0x000fe400000010ff */
[----:B0-----:R-:W-:-:S02]  /*9540*/  F2FP.BF16.F32.PACK_AB R73, R133, R132 ;  /* 0x000000848549723e */ /* 0x001fc400000010ff */
[----:B------:R-:W-:Y:S02]  /*9550*/  F2FP.BF16.F32.PACK_AB R74, R151, R150 ;  /* 0x00000096974a723e */ /* 0x000fe400000010ff */
[----:B------:R-:W-:Y:S02]  /*9560*/  F2FP.BF16.F32.PACK_AB R75, R131, R130 ;  /* 0x00000082834b723e */ /* 0x000fe400000010ff */
[----:B------:R-:W-:Y:S01]  /*9570*/  F2FP.BF16.F32.PACK_AB R72, R153, R152 ;  /* 0x000000989948723e */ /* 0x000fe200000010ff */
[----:B------:R0:W-:Y:S04]  /*9580*/  STSM.16.M88.4 [R189], R60 ;  /* 0x0000003cbd007844 */ /* 0x0001e80000000200 */
[----:B------:R1:W-:Y:S04]  /*9590*/  STSM.16.M88.4 [R190], R64 ;  /* 0x00000040be007844 */ /* 0x0003e80000000200 */
[----:B------:R2:W-:Y:S04]  /*95a0*/  STSM.16.M88.4 [R191], R68 ;  /* 0x00000044bf007844 */ /* 0x0005e80000000200 */
[----:B------:R3:W-:Y:S01]  /*95b0*/  STSM.16.M88.4 [R192], R72 ;  /* 0x00000048c0007844 */ /* 0x0007e20000000200 */
[----:B------:R-:W-:Y:S01]  /*95c0*/  BAR.SYNC.DEFER_BLOCKING 0x1, 0x100 ;  /* 0x0044000000007b1d */ /* 0x000fe20000010000 */
[----:B------:R-:W-:Y:S01]  /*95d0*/  ISETP.NE.U32.AND P0, PT, RZ, UR16, PT ;  /* 0x00000010ff007c0c */ /* 0x000fe2000bf05070 */
[----:B------:R-:W-:-:S03]  /*95e0*/  UIMAD.WIDE UR12, UR36, 0x4, UR12 ;  /* 0x00000004240c78a5 */ /* 0x000fc6000f8e020c */
[----:B------:R-:W-:-:S03]  /*95f0*/  ISETP.NE.AND.EX P0, PT, RZ, UR17, PT, P0 ;  /* 0x00000011ff007c0c */ /* 0x000fc6000bf05300 */
[----:B0-----:R-:W-:Y:S02]  /*9600*/  IMAD.U32 R60, RZ, RZ, UR12 ;  /* 0x0000000cff3c7e24 */ /* 0x001fe4000f8e00ff */
[----:B------:R-:W-:Y:S01]  /*9610*/  IMAD.U32 R61, RZ, RZ, UR13 ;  /* 0x0000000dff3d7e24 */ /* 0x000fe2000f8e00ff */
[----:B------:R-:W-:-:S07]  /*9620*/  UISETP.NE.U32.AND UP0, UPT, UR14, URZ, UPT ;  /* 0x0000003f0e00728c */ /* 0x000fce000bf05070 */
[----:B------:R0:W4:Y:S01]  /*9630*/  @P0 LDG.E R3, desc[UR52][R60.64] ;  /* 0x000000343c030981 */ /* 0x000122000c1e1900 */
[----:B------:R-:W-:-:S06]  /*9640*/  UISETP.NE.AND.EX UP0, UPT, UR15, URZ, UPT, UP0 ;  /* 0x0000003f0f00728c */ /* 0x000fcc000bf05300 */
[----:B------:R-:W-:-:S05]  /*9650*/  PLOP3.LUT P4, PT, PT, PT, UP0, 0x80, 0x0 ;  /* 0x000000000000781c */ /* 0x000fca0003f8f008 */
[----:B------:R-:W-:-:S04]  /*9660*/  @UP0 ULEA UR14, UP1, UR36, UR14, 0x2 ;  /* 0x0000000e240e0291 */ /* 0x000fc8000f82103f */
[----:B------:R-:W-:Y:S02]  /*9670*/  @UP0 ULEA.HI.X UR15, UR36, UR15, UR37, 0x2, UP1 ;  /* 0x0000000f240f0291 */ /* 0x000fe400088f1425 */
[----:B0-----:R-:W-:-:S04]  /*9680*/  IMAD.U32 R60, RZ, RZ, UR14 ;  /* 0x0000000eff3c7e24 */ /* 0x001fc8000f8e00ff */
[----:B------:R-:W-:-:S05]  /*9690*/  IMAD.U32 R61, RZ, RZ, UR15 ;  /* 0x0000000fff3d7e24 */ /* 0x000fca000f8e00ff */
[----:B------:R0:W5:Y:S01]  /*96a0*/  @P4 LDG.E R62, desc[UR52][R60.64] ;  /* 0x000000343c3e4981 */ /* 0x000162000c1e1900 */
[----:B------:R-:W-:Y:S02]  /*96b0*/  UISETP.NE.AND UP2, UPT, UR9, 0x1, UPT ;  /* 0x000000010900788c */ /* 0x000fe4000bf45270 */
[----:B------:R-:W-:Y:S01]  /*96c0*/  UISETP.GT.AND UP1, UPT, UR44, 0x1, UPT ;  /* 0x000000012c00788c */ /* 0x000fe2000bf24270 */
[----:B------:R-:W-:-:S03]  /*96d0*/  UMOV UR23, 0x9b8 ;  /* 0x000009b800177882 */ /* 0x000fc60000000000 */
[----:B------:R-:W-:Y:S01]  /*96e0*/  USEL UR23, UR23, 0x978, UP1 ;  /* 0x0000097817177887 */ /* 0x000fe20008800000 */
[----:B------:R-:W-:Y:S01]  /*96f0*/  PLOP3.LUT P1, PT, PT, PT, UP2, 0x80, 0x0 ;  /* 0x000000000000781c */ /* 0x000fe20003f2f028 */
[----:B------:R-:W-:Y:S01]  /*9700*/  UISETP.NE.U32.AND UP0, UPT, UR16, URZ, UPT ;  /* 0x0000003f1000728c */ /* 0x000fe2000bf05070 */
[----:B-1----:R-:W-:Y:S01]  /*9710*/  IMAD.U32 R66, RZ, RZ, UR42 ;  /* 0x0000002aff427e24 */ /* 0x002fe2000f8e00ff */
[----:B------:R-:W-:Y:S01]  /*9720*/  UMOV UR4, URZ ;  /* 0x0000003f00047c82 */ /* 0x000fe20008000000 */
[----:B------:R-:W-:Y:S01]  /*9730*/  @UP2 ULDC UR26, c[0x0][0xbec] ;  /* 0x0002fb00001a2ab9 */ /* 0x000fe20000000800 */
[----:B------:R-:W-:Y:S01]  /*9740*/  UISETP.NE.AND.EX UP0, UPT, UR17, URZ, UPT, UP0 ;  /* 0x0000003f1100728c */ /* 0x000fe2000bf05300 */
[----:B------:R-:W-:Y:S01]  /*9750*/  IMAD R66, R66, 0x80, R194 ;  /* 0x0000008042427824 */ /* 0x000fe200078e02c2 */
[----:B------:R-:W-:Y:S02]  /*9760*/  USEL UR22, UR39, URZ, UP1 ;  /* 0x0000003f27167287 */ /* 0x000fe40008800000 */
[----:B------:R-:W-:-:S02]  /*9770*/  USEL UR36, UR36, URZ, !UP0 ;  /* 0x0000003f24247287 */ /* 0x000fc4000c000000 */
[----:B------:R-:W-:Y:S01]  /*9780*/  ULDC.64 UR16, c[0x0][UR23+0x220] ;  /* 0x0000880017107abb */ /* 0x000fe20008000a00 */
[----:B------:R-:W-:Y:S01]  /*9790*/  ULDC.64 UR20, c[0x0][UR23+0x218] ;  /* 0x0000860017147abb */ /* 0x000fe20008000a00 */
[----:B------:R-:W-:Y:S01]  /*97a0*/  ULDC.64 UR18, c[0x0][UR23+0x228] ;  /* 0x00008a0017127abb */ /* 0x000fe20008000a00 */
[----:B------:R-:W-:Y:S01]  /*97b0*/  USEL UR37, UR37, URZ, !UP0 ;  /* 0x0000003f25257287 */ /* 0x000fe2000c000000 */
[----:B0-----:R-:W-:Y:S01]  /*97c0*/  @P1 IMAD.HI.U32 R60, R66, UR26, RZ ;  /* 0x0000001a423c1c27 */ /* 0x001fe2000f8e00ff */
[----:B------:R-:W-:Y:S02]  /*97d0*/  UIMAD UR17, UR17, UR36, URZ ;  /* 0x00000024111172a4 */ /* 0x000fe4000f8e023f */
[----:B------:R-:W-:Y:S02]  /*97e0*/  UIMAD.WIDE.U32 UR14, UR20, UR38, URZ ;  /* 0x00000026140e72a5 */ /* 0x000fe4000f8e003f */
[----:B------:R-:W-:Y:S01]  /*97f0*/  UIMAD.WIDE.U32 UR24, UR18, UR22, URZ ;  /* 0x00000016121872a5 */ /* 0x000fe2000f8e003f */
[----:B------:R-:W-:Y:S01]  /*9800*/  @UP2 ULDC UR27, c[0x0][0xbf0] ;  /* 0x0002fc00001b2ab9 */ /* 0x000fe20000000800 */
[----:B------:R-:W-:-:S02]  /*9810*/  UIMAD UR20, UR21, UR38, URZ ;  /* 0x00000026151472a4 */ /* 0x000fc4000f8e023f */
[----:B------:R-:W-:Y:S02]  /*9820*/  UIMAD UR22, UR19, UR22, URZ ;  /* 0x00000016131672a4 */ /* 0x000fe4000f8e023f */
[----:B------:R-:W-:Y:S02]  /*9830*/  UIMAD.WIDE.U32 UR18, UR16, UR36, URZ ;  /* 0x00000024101272a5 */ /* 0x000fe4000f8e003f */
[----:B------:R-:W-:Y:S02]  /*9840*/  UIMAD UR17, UR16, UR37, UR17 ;  /* 0x00000025101172a4 */ /* 0x000fe4000f8e0211 */
[----:B------:R-:W-:Y:S02]  /*9850*/  UIADD3 UR16, UR15, UR20, URZ ;  /* 0x000000140f107290 */ /* 0x000fe4000fffe03f */
[----:B------:R-:W-:Y:S02]  /*9860*/  UIADD3 UR22, UR25, UR22, URZ ;  /* 0x0000001619167290 */ /* 0x000fe4000fffe03f */
[----:B------:R-:W-:-:S04]  /*9870*/  UIADD3 UR15, UR19, UR17, URZ ;  /* 0x00000011130f7290 */ /* 0x000fc8000fffe03f */
[----:B--2---:R-:W-:Y:S01]  /*9880*/  IMAD.U32 R68, RZ, RZ, UR22 ;  /* 0x00000016ff447e24 */ /* 0x004fe2000f8e00ff */
[----:B----4-:R-:W-:Y:S01]  /*9890*/  @P0 R2UR UR4, R3 ;  /* 0x00000000030402ca */ /* 0x010fe200000e0000 */
[----:B------:R-:W-:Y:S01]  /*98a0*/  IMAD.MOV.U32 R3, RZ, RZ, R66 ;  /* 0x000000ffff037224 */ /* 0x000fe200078e0042 */
[----:B------:R-:W-:Y:S01]  /*98b0*/  @P1 SHF.R.U32.HI R3, RZ, UR27, R60 ;  /* 0x0000001bff031c19 */ /* 0x000fe2000801163c */
[----:B------:R-:W-:-:S04]  /*98c0*/  IMAD.U32 R60, RZ, RZ, UR24 ;  /* 0x00000018ff3c7e24 */ /* 0x000fc8000f8e00ff */
[----:B------:R-:W-:-:S06]  /*98d0*/  IMAD.MOV R63, RZ, RZ, -R3 ;  /* 0x000000ffff3f7224 */ /* 0x000fcc00078e0a03 */
[----:B------:R-:W-:Y:S02]  /*98e0*/  UIADD3 UR14, UP0, UP3, UR18, UR14, UR4 ;  /* 0x0000000e120e7290 */ /* 0x000fe4000fb1e004 */
[----:B------:R-:W-:Y:S01]  /*98f0*/  USHF.R.S32.HI UR17, URZ, 0x1f, UR4 ;  /* 0x0000001f3f117899 */ /* 0x000fe20008011404 */
[----:B------:R-:W-:Y:S01]  /*9900*/  IMAD R63, R63, UR9, R66 ;  /* 0x000000093f3f7c24 */ /* 0x000fe2000f8e0242 */
[----:B------:R-:W-:Y:S01]  /*9910*/  SHF.R.S32.HI R61, RZ, 0x1f, R3 ;  /* 0x0000001fff3d7819 */ /* 0x000fe20000011403 */
[----:B------:R-:W-:Y:S01]  /*9920*/  ULDC.64 UR18, c[0x0][0xba8] ;  /* 0x0002ea0000127ab9 */ /* 0x000fe20000000a00 */
[----:B------:R-:W-:Y:S01]  /*9930*/  UIADD3.X UR16, UR15, UR16, UR17, UP0, UP3 ;  /* 0x000000100f107290 */ /* 0x000fe200087e6411 */
[----:B------:R-:W-:Y:S01]  /*9940*/  IADD3 R60, P2, P3, R3, UR14, R60 ;  /* 0x0000000e033c7c10 */ /* 0x000fe2000fb5e03c */
[----:B------:R-:W-:Y:S01]  /*9950*/  @!UP1 ULDC UR18, c[0x0][0xb50] ;  /* 0x0002d40000129ab9 */ /* 0x000fe20000000800 */
[----:B------:R-:W-:Y:S01]  /*9960*/  ULDC.64 UR14, c[0x0][UR23+0x210] ;  /* 0x00008400170e7abb */ /* 0x000fe20008000a00 */
[----:B------:R-:W-:Y:S01]  /*9970*/  SHF.R.S32.HI R3, RZ, 0x1f, R63 ;  /* 0x0000001fff037819 */ /* 0x000fe2000001143f */
[----:B------:R-:W-:Y:S01]  /*9980*/  IMAD R64, R63, UR15, RZ ;  /* 0x0000000f3f407c24 */ /* 0x000fe2000f8e02ff */
[----:B------:R-:W-:Y:S01]  /*9990*/  IADD3.X R61, R61, UR16, R68, P2, P3 ;  /* 0x000000103d3d7c10 */ /* 0x000fe200097e6444 */
[----:B------:R-:W-:-:S02]  /*99a0*/  @!UP1 ULDC UR19, c[0x0][0xb54] ;  /* 0x0002d50000139ab9 */ /* 0x000fc40000000800 */
[----:B------:R-:W-:Y:S02]  /*99b0*/  IMAD R3, R3, UR14, R64 ;  /* 0x0000000e03037c24 */ /* 0x000fe4000f8e0240 */
[----:B------:R-:W-:-:S04]  /*99c0*/  IMAD.WIDE.U32 R60, R63, UR14, R60 ;  /* 0x0000000e3f3c7c25 */ /* 0x000fc8000f8e003c */
[----:B------:R-:W-:Y:S01]  /*99d0*/  IMAD.IADD R3, R61, 0x1, R3 ;  /* 0x000000013d037824 */ /* 0x000fe200078e0203 */
[----:B------:R-:W-:Y:S01]  /*99e0*/  LEA R64, P2, R60, UR18, 0x2 ;  /* 0x000000123c407c11 */ /* 0x000fe2000f8410ff */
[----:B------:R-:W-:Y:S01]  /*99f0*/  ULDC UR14, c[0x0][0xa88] ;  /* 0x0002a200000e7ab9 */ /* 0x000fe20000000800 */
[----:B-----5:R-:W-:Y:S02]  /*9a00*/  @P4 R2UR UR14, R62 ;  /* 0x000000003e0e42ca */ /* 0x020fe400000e0000 */
[----:B------:R-:W-:Y:S01]  /*9a10*/  LEA.HI.X R65, R60, UR19, R3, 0x2, P2 ;  /* 0x000000133c417c11 */ /* 0x000fe200090f1403 */
[----:B---3--:R-:W-:-:S12]  /*9a20*/  @P4 BRA `(.L_x_240) ;  /* 0x0000000000284947 */ /* 0x008fd80003800000 */
[----:B------:R-:W-:Y:S05]  /*9a30*/  @!P0 BRA `(.L_x_240) ;  /* 0x0000000000248947 */ /* 0x000fea0003800000 */
[----:B------:R-:W-:Y:S02]  /*9a40*/  IMAD.U32 R60, RZ, RZ, UR12 ;  /* 0x0000000cff3c7e24 */ /* 0x000fe4000f8e00ff */
[----:B------:R-:W-:Y:S02]  /*9a50*/  IMAD.U32 R62, RZ, RZ, UR12 ;  /* 0x0000000cff3e7e24 */ /* 0x000fe4000f8e00ff */
[----:B------:R-:W-:Y:S02]  /*9a60*/  IMAD.U32 R61, RZ, RZ, UR13 ;  /* 0x0000000dff3d7e24 */ /* 0x000fe4000f8e00ff */
[----:B------:R-:W-:-:S03]  /*9a70*/  IMAD.U32 R63, RZ, RZ, UR13 ;  /* 0x0000000dff3f7e24 */ /* 0x000fc6000f8e00ff */
[----:B------:R-:W2:Y:S04]  /*9a80*/  LDG.E R60, desc[UR52][R60.64] ;  /* 0x000000343c3c7981 */ /* 0x000ea8000c1e1900 */
[----:B------:R-:W3:Y:S01]  /*9a90*/  LDG.E R62, desc[UR52][R62.64+0x4] ;  /* 0x000004343e3e7981 */ /* 0x000ee2000c1e1900 */
[----:B--2---:R-:W-:Y:S02]  /*9aa0*/  R2UR UR12, R60 ;  /* 0x000000003c0c72ca */ /* 0x004fe400000e0000 */
[----:B---3--:R-:W-:-:S13]  /*9ab0*/  R2UR UR14, R62 ;  /* 0x000000003e0e72ca */ /* 0x008fda00000e0000 */
[----:B------:R-:W-:-:S12]  /*9ac0*/  UIADD3 UR14, -UR12, UR14, URZ ;  /* 0x0000000e0c0e7290 */ /* 0x000fd8000fffe13f */
.L_x_240:
[----:B------:R-:W2:Y:S04]  /*9ad0*/  LDL R68, [R1+0x20] ;  /* 0x0000200001447983 */ /* 0x000ea80000100800 */
[----:B------:R-:W3:Y:S01]  /*9ae0*/  LDL R3, [R1+0x1c] ;  /* 0x00001c0001037983 */ /* 0x000ee20000100800 */
[----:B------:R-:W-:Y:S01]  /*9af0*/  IMAD.U32 R67, RZ, RZ, UR42 ;  /* 0x0000002aff437e24 */ /* 0x000fe2000f8e00ff */
[----:B------:R-:W-:Y:S01]  /*9b00*/  UIMAD UR16, UR14, UR9, URZ ;  /* 0x000000090e1072a4 */ /* 0x000fe2000f8e023f */
[----:B------:R-:W-:Y:S01]  /*9b10*/  PLOP3.LUT P3, PT, PT, PT, UP1, 0x80, 0x0 ;  /* 0x000000000000781c */ /* 0x000fe20003f6f018 */
[----:B------:R-:W-:Y:S04]  /*9b20*/  SHFL.IDX PT, R60, R64, RZ, 0x1c1f ;  /* 0x001c1fff403c7589 */ /* 0x000fe800000e0000 */
[----:B------:R-:W0:Y:S04]  /*9b30*/  SHFL.IDX PT, R61, R65, RZ, 0x1c1f ;  /* 0x001c1fff413d7589 */ /* 0x000e2800000e0000 */
[----:B------:R-:W-:Y:S04]  /*9b40*/  SHFL.IDX PT, R62, R64, 0x1, 0x1c1f ;  /* 0x003c1f00403e7f89 */ /* 0x000fe800000e0000 */
[----:B------:R-:W1:Y:S01]  /*9b50*/  SHFL.IDX PT, R63, R65, 0x1, 0x1c1f ;  /* 0x003c1f00413f7f89 */ /* 0x000e6200000e0000 */
[----:B--2---:R-:W-:Y:S01]  /*9b60*/  IMAD R67, R67, 0x80, R68 ;  /* 0x0000008043437824 */ /* 0x004fe200078e0244 */
[----:B---3--:R-:W-:-:S03]  /*9b70*/  LOP3.LUT P0, RZ, R3, 0x3, RZ, 0xc0, !PT ;  /* 0x0000000303ff7812 */ /* 0x008fc6000780c0ff */
[C---:B------:R-:W-:Y:S01]  /*9b80*/  VIADD R3, R67.reuse, 0x8 ;  /* 0x0000000843037836 */ /* 0x040fe20000000000 */
[----:B------:R-:W-:-:S04]  /*9b90*/  ISETP.GE.OR P2, PT, R67, UR16, P0 ;  /* 0x0000001043007c0c */ /* 0x000fc80008746670 */
[----:B------:R-:W-:-:S09]  /*9ba0*/  ISETP.GE.OR P0, PT, R3, UR16, P0 ;  /* 0x0000001003007c0c */ /* 0x000fd20008706670 */
[----:B0-----:R0:W-:Y:S01]  /*9bb0*/  @!P2 ST.E desc[UR52][R60.64], R0 ;  /* 0x000000003c00a985 */ /* 0x0011e2000c101934 */
[----:B------:R-:W-:-:S03]  /*9bc0*/  ISETP.GE.AND P2, PT, R67, UR16, PT ;  /* 0x0000001043007c0c */ /* 0x000fc6000bf46270 */
[----:B-1----:R0:W-:Y:S01]  /*9bd0*/  @!P0 ST.E desc[UR52][R62.64], R173 ;  /* 0x000000ad3e008985 */ /* 0x0021e2000c101934 */
[----:B------:R-:W-:Y:S01]  /*9be0*/  ISETP.GE.AND P0, PT, R3, UR16, PT ;  /* 0x0000001003007c0c */ /* 0x000fe2000bf06270 */
[----:B------:R-:W-:-:S12]  /*9bf0*/  @P3 BRA `(.L_x_241) ;  /* 0x00000010000c3947 */ /* 0x000fd80003800000 */
[----:B0-----:R-:W-:Y:S01]  /*9c00*/  VIADD R0, R193, 0xffffff80 ;  /* 0xffffff80c1007836 */ /* 0x001fe20000000000 */
[----:B------:R-:W-:-:S04]  /*9c10*/  ULDC.64 UR14, c[0x0][0xaa0] ;  /* 0x0002a800000e7ab9 */ /* 0x000fc80000000a00 */
[----:B------:R-:W-:-:S04]  /*9c20*/  SHF.R.S32.HI R3, RZ, 0x1f, R0 ;  /* 0x0000001fff037819 */ /* 0x000fc80000011400 */
[----:B------:R-:W-:-:S04]  /*9c30*/  LEA.HI R3, R3, R0, RZ, 0x3 ;  /* 0x0000000003037211 */ /* 0x000fc800078f18ff */
[----:B------:R-:W-:Y:S02]  /*9c40*/  LOP3.LUT R5, R3, 0xfffffff8, RZ, 0xc0, !PT ;  /* 0xfffffff803057812 */ /* 0x000fe400078ec0ff */
[----:B------:R-:W-:-:S03]  /*9c50*/  SHF.R.S32.HI R3, RZ, 0x3, R3 ;  /* 0x00000003ff037819 */ /* 0x000fc60000011403 */
[----:B------:R-:W-:Y:S02]  /*9c60*/  IMAD.IADD R20, R0, 0x1, -R5 ;  /* 0x0000000100147824 */ /* 0x000fe400078e0a05 */
[----:B------:R-:W-:Y:S02]  /*9c70*/  IMAD.MOV.U32 R5, RZ, RZ, 0x2 ;  /* 0x00000002ff057424 */ /* 0x000fe400078e00ff */
[----:B------:R-:W-:-:S04]  /*9c80*/  IMAD.SHL.U32 R0, R20, 0x8, RZ ;  /* 0x0000000814007824 */ /* 0x000fc800078e00ff */
[----:B------:R-:W-:-:S04]  /*9c90*/  IMAD R4, R3, 0x40, R0 ;  /* 0x0000004003047824 */ /* 0x000fc800078e0200 */
[----:B------:R-:W-:Y:S01]  /*9ca0*/  IMAD.WIDE R4, R4, R5, UR10 ;  /* 0x0000000a04047e25 */ /* 0x000fe2000f8e0205 */
[----:B------:R-:W-:Y:S02]  /*9cb0*/  UIMAD UR12, UR17, UR14, URZ ;  /* 0x0000000e110c72a4 */ /* 0x000fe4000f8e023f */
[C---:B------:R-:W-:Y:S02]  /*9cc0*/  IADD3 R9, P4, R4.reuse, 0x1000, RZ ;  /* 0x0000100004097810 */ /* 0x040fe40007f9e0ff */
[C---:B------:R-:W-:Y:S02]  /*9cd0*/  IADD3 R13, P3, R4.reuse, 0x2000, RZ ;  /* 0x00002000040d7810 */ /* 0x040fe40007f7e0ff */
[----:B------:R-:W-:Y:S01]  /*9ce0*/  IADD3 R25, P2, R4, 0x3000, RZ ;  /* 0x0000300004197810 */ /* 0x000fe20007f5e0ff */
[----:B------:R-:W-:Y:S01]  /*9cf0*/  UIMAD UR12, UR4, UR15, UR12 ;  /* 0x0000000f040c72a4 */ /* 0x000fe2000f8e020c */
[----:B------:R-:W-:Y:S01]  /*9d00*/  LOP3.LUT R8, R9, 0x380, RZ, 0xc0, !PT ;  /* 0x0000038009087812 */ /* 0x000fe200078ec0ff */
[----:B------:R-:W-:Y:S01]  /*9d10*/  UIMAD.WIDE.U32 UR10, UR4, UR14, URZ ;  /* 0x0000000e040a72a5 */ /* 0x000fe2000f8e003f */
[----:B------:R-:W-:-:S02]  /*9d20*/  LOP3.LUT R12, R13, 0x380, RZ, 0xc0, !PT ;  /* 0x000003800d0c7812 */ /* 0x000fc400078ec0ff */
[----:B------:R-:W-:Y:S01]  /*9d30*/  LOP3.LUT R24, R25, 0x380, RZ, 0xc0, !PT ;  /* 0x0000038019187812 */ /* 0x000fe200078ec0ff */
[----:B------:R-:W-:Y:S01]  /*9d40*/  UIADD3 UR11, UR11, UR12, URZ ;  /* 0x0000000c0b0b7290 */ /* 0x000fe2000fffe03f */
[----:B------:R-:W-:Y:S01]  /*9d50*/  SHF.R.U64 R8, R8, 0x3, RZ ;  /* 0x0000000308087819 */ /* 0x000fe200000012ff */
[----:B------:R-:W-:Y:S01]  /*9d60*/  IMAD.U32 R21, RZ, RZ, UR42 ;  /* 0x0000002aff157e24 */ /* 0x000fe2000f8e00ff */
[----:B------:R-:W-:Y:S01]  /*9d70*/  SHF.R.U64 R12, R12, 0x3, RZ ;  /* 0x000000030c0c7819 */ /* 0x000fe200000012ff */
[----:B------:R-:W-:Y:S01]  /*9d80*/  ULDC.64 UR12, c[0x0][0xae8] ;  /* 0x0002ba00000c7ab9 */ /* 0x000fe20000000a00 */
[----:B------:R-:W-:Y:S01]  /*9d90*/  SHF.R.U64 R24, R24, 0x3, RZ ;  /* 0x0000000318187819 */ /* 0x000fe200000012ff */
[----:B------:R-:W-:Y:S01]  /*9da0*/  UIMAD.WIDE.U32 UR10, UR38, UR12, UR10 ;  /* 0x0000000c260a72a5 */ /* 0x000fe2000f8e000a */
[----:B------:R-:W-:Y:S01]  /*9db0*/  LOP3.LUT R8, R8, R9, RZ, 0x3c, !PT ;  /* 0x0000000908087212 */ /* 0x000fe200078e3cff */
[--C-:B------:R-:W-:Y:S01]  /*9dc0*/  IMAD.X R9, RZ, RZ, R5.reuse, P4 ;  /* 0x000000ffff097224 */ /* 0x100fe200020e0605 */
[----:B------:R-:W-:Y:S01]  /*9dd0*/  LOP3.LUT R12, R12, R13, RZ, 0x3c, !PT ;  /* 0x0000000d0c0c7212 */ /* 0x000fe200078e3cff */
[--C-:B------:R-:W-:Y:S01]  /*9de0*/  IMAD.X R13, RZ, RZ, R5.reuse, P3 ;  /* 0x000000ffff0d7224 */ /* 0x100fe200018e0605 */
[----:B------:R-:W-:Y:S01]  /*9df0*/  LOP3.LUT R24, R24, R25, RZ, 0x3c, !PT ;  /* 0x0000001918187212 */ /* 0x000fe200078e3cff */
[----:B------:R-:W-:Y:S01]  /*9e00*/  IMAD.X R25, RZ, RZ, R5, P2 ;  /* 0x000000ffff197224 */ /* 0x000fe200010e0605 */
[----:B------:R-:W-:Y:S01]  /*9e10*/  IADD3 R29, P0, R4, 0x4000, RZ ;  /* 0x00004000041d7810 */ /* 0x000fe20007f1e0ff */
[----:B------:R-:W-:Y:S01]  /*9e20*/  IMAD R20, R20, 0x20, R3 ;  /* 0x0000002014147824 */ /* 0x000fe200078e0203 */
[C---:B------:R-:W-:Y:S01]  /*9e30*/  IADD3 R33, P6, R4.reuse, 0x5000, RZ ;  /* 0x0000500004217810 */ /* 0x040fe20007fde0ff */
[----:B------:R-:W-:Y:S01]  /*9e40*/  USHF.R.S32.HI UR4, URZ, 0x1f, UR36 ;  /* 0x0000001f3f047899 */ /* 0x000fe20008011424 */
[C---:B------:R-:W-:Y:S01]  /*9e50*/  IADD3 R37, P5, R4.reuse, 0x6000, RZ ;  /* 0x0000600004257810 */ /* 0x040fe20007fbe0ff */
[----:B------:R-:W-:Y:S01]  /*9e60*/  UIMAD UR11, UR38, UR13, UR11 ;  /* 0x0000000d260b72a4 */ /* 0x000fe2000f8e020b */
[C---:B------:R-:W-:Y:S01]  /*9e70*/  IADD3 R41, P4, R4.reuse, 0x7000, RZ ;  /* 0x0000700004297810 */ /* 0x040fe20007f9e0ff */
[----:B------:R-:W-:Y:S01]  /*9e80*/  @UP2 ULDC UR14, c[0x0][0xbec] ;  /* 0x0002fb00000e2ab9 */ /* 0x000fe20000000800 */
[C---:B------:R-:W-:Y:S01]  /*9e90*/  IADD3 R45, P3, R4.reuse, 0x8000, RZ ;  /* 0x00008000042d7810 */ /* 0x040fe20007f7e0ff */
[----:B------:R-:W-:Y:S01]  /*9ea0*/  ULDC.64 UR12, c[0x0][0xaf0] ;  /* 0x0002bc00000c7ab9 */ /* 0x000fe20000000a00 */
[----:B------:R-:W-:Y:S01]  /*9eb0*/  IADD3 R49, P2, R4, 0x9000, RZ ;  /* 0x0000900004317810 */ /* 0x000fe20007f5e0ff */
[----:B------:R-:W-:Y:S01]  /*9ec0*/  IMAD R78, R21, 0x80, R20 ;  /* 0x00000080154e7824 */ /* 0x000fe200078e0214 */
[----:B------:R-:W-:Y:S01]  /*9ed0*/  LOP3.LUT R28, R29, 0x380, RZ, 0xc0, !PT ;  /* 0x000003801d1c7812 */ /* 0x000fe200078ec0ff */
[----:B------:R-:W-:Y:S01]  /*9ee0*/  UIMAD UR4, UR4, UR12, URZ ;  /* 0x0000000c040472a4 */ /* 0x000fe2000f8e023f */
[----:B------:R-:W-:Y:S01]  /*9ef0*/  LOP3.LUT R32, R33, 0x380, RZ, 0xc0, !PT ;  /* 0x0000038021207812 */ /* 0x000fe200078ec0ff */
[----:B------:R-:W-:Y:S01]  /*9f00*/  IMAD.U32 R84, RZ, RZ, UR42 ;  /* 0x0000002aff547e24 */ /* 0x000fe2000f8e00ff */
[----:B------:R-:W-:Y:S01]  /*9f10*/  LOP3.LUT R36, R37, 0x380, RZ, 0xc0, !PT ;  /* 0x0000038025247812 */ /* 0x000fe200078ec0ff */
[----:B------:R-:W5:Y:S01]  /*9f20*/  LD.E.128 R12, desc[UR52][R12.64] ;  /* 0x000000340c0c7980 */ /* 0x000f62000c101d00 */
[----:B------:R-:W-:-:S02]  /*9f30*/  LOP3.LUT R40, R41, 0x380, RZ, 0xc0, !PT ;  /* 0x0000038029287812 */ /* 0x000fc400078ec0ff */
[----:B------:R-:W-:Y:S01]  /*9f40*/  LOP3.LUT R44, R45, 0x380, RZ, 0xc0, !PT ;  /* 0x000003802d2c7812 */ /* 0x000fe200078ec0ff */
[----:B------:R-:W5:Y:S01]  /*9f50*/  LD.E.128 R24, desc[UR52][R24.64] ;  /* 0x0000003418187980 */ /* 0x000f62000c101d00 */
[----:B------:R-:W-:Y:S01]  /*9f60*/  LOP3.LUT R48, R49, 0x380, RZ, 0xc0, !PT ;  /* 0x0000038031307812 */ /* 0x000fe200078ec0ff */
[----:B------:R-:W-:Y:S01]  /*9f70*/  @P1 IMAD.HI.U32 R20, R78, UR14, RZ ;  /* 0x0000000e4e141c27 */ /* 0x000fe2000f8e00ff */
[----:B------:R-:W-:Y:S01]  /*9f80*/  SHF.R.U64 R28, R28, 0x3, RZ ;  /* 0x000000031c1c7819 */ /* 0x000fe200000012ff */
[----:B------:R-:W-:Y:S01]  /*9f90*/  UIMAD UR4, UR36, UR13, UR4 ;  /* 0x0000000d240472a4 */ /* 0x000fe2000f8e0204 */
[----:B------:R-:W-:Y:S02]  /*9fa0*/  SHF.R.U64 R32, R32, 0x3, RZ ;  /* 0x0000000320207819 */ /* 0x000fe400000012ff */
[----:B------:R-:W-:Y:S02]  /*9fb0*/  SHF.R.U64 R36, R36, 0x3, RZ ;  /* 0x0000000324247819 */ /* 0x000fe400000012ff */
[----:B------:R-:W-:-:S02]  /*9fc0*/  SHF.R.U64 R40, R40, 0x3, RZ ;  /* 0x0000000328287819 */ /* 0x000fc400000012ff */
[----:B------:R-:W-:Y:S01]  /*9fd0*/  SHF.R.U64 R44, R44, 0x3, RZ ;  /* 0x000000032c2c7819 */ /* 0x000fe200000012ff */
[----:B------:R-:W-:Y:S01]  /*9fe0*/  UIMAD.WIDE.U32 UR36, UR36, UR12, UR10 ;  /* 0x0000000c242472a5 */ /* 0x000fe2000f8e000a */
[----:B------:R-:W-:Y:S01]  /*9ff0*/  SHF.R.U64 R48, R48, 0x3, RZ ;  /* 0x0000000330307819 */ /* 0x000fe200000012ff */
[----:B------:R-:W-:Y:S01]  /*a000*/  IMAD.MOV.U32 R77, RZ, RZ, R78 ;  /* 0x000000ffff4d7224 */ /* 0x000fe200078e004e */
[----:B------:R-:W-:Y:S01]  /*a010*/  @UP2 ULDC UR10, c[0x0][0xbf0] ;  /* 0x0002fc00000a2ab9 */ /* 0x000fe20000000800 */
[----:B------:R-:W-:Y:S01]  /*a020*/  LOP3.LUT R28, R28, R29, RZ, 0x3c, !PT ;  /* 0x0000001d1c1c7212 */ /* 0x000fe200078e3cff */
[--C-:B------:R-:W-:Y:S01]  /*a030*/  IMAD.X R29, RZ, RZ, R5.reuse, P0 ;  /* 0x000000ffff1d7224 */ /* 0x100fe200000e0605 */
        /* <DEDUP_REMOVED lines=9> */
[----:B------:R-:W-:Y:S01]  /*a0d0*/  IMAD.X R49, RZ, RZ, R5, P2 ;  /* 0x000000ffff317224 */ /* 0x000fe200010e0605 */
[----:B------:R-:W-:Y:S01]  /*a0e0*/  @P1 SHF.R.U32.HI R77, RZ, UR10, R20 ;  /* 0x0000000aff4d1c19 */ /* 0x000fe20008011614 */
[----:B------:R-:W-:Y:S01]  /*a0f0*/  UIADD3 UR4, UR37, UR4, URZ ;  /* 0x0000000425047290 */ /* 0x000fe2000fffe03f */
[C---:B------:R-:W-:Y:S01]  /*a100*/  IADD3 R53, P0, R4.reuse, 0xa000, RZ ;  /* 0x0000a00004357810 */ /* 0x040fe20007f1e0ff */
[----:B------:R-:W-:Y:S01]  /*a110*/  ULDC.64 UR10, c[0x0][0xae0] ;  /* 0x0002b800000a7ab9 */ /* 0x000fe20000000a00 */
[----:B------:R-:W-:-:S02]  /*a120*/  IADD3 R57, P6, R4, 0xb000, RZ ;  /* 0x0000b00004397810 */ /* 0x000fc40007fde0ff */
[C---:B------:R-:W-:Y:S01]  /*a130*/  LOP3.LUT R11, R4.reuse, 0x380, RZ, 0xc0, !PT ;  /* 0x00000380040b7812 */ /* 0x040fe200078ec0ff */
[----:B------:R-:W-:Y:S01]  /*a140*/  IMAD.U32 R21, RZ, RZ, UR37 ;  /* 0x00000025ff157e24 */ /* 0x000fe2000f8e00ff */
[C---:B------:R-:W-:Y:S01]  /*a150*/  IADD3 R61, P5, R4.reuse, 0xc000, RZ ;  /* 0x0000c000043d7810 */ /* 0x040fe20007fbe0ff */
[----:B------:R-:W5:Y:S01]  /*a160*/  LD.E.128 R28, desc[UR52][R28.64] ;  /* 0x000000341c1c7980 */ /* 0x000f62000c101d00 */
[C---:B------:R-:W-:Y:S02]  /*a170*/  IADD3 R65, P4, R4.reuse, 0xd000, RZ ;  /* 0x0000d00004417810 */ /* 0x040fe40007f9e0ff */
[C---:B------:R-:W-:Y:S01]  /*a180*/  IADD3 R69, P3, R4.reuse, 0xe000, RZ ;  /* 0x0000e00004457810 */ /* 0x040fe20007f7e0ff */
[----:B------:R-:W5:Y:S01]  /*a190*/  LD.E.128 R32, desc[UR52][R32.64] ;  /* 0x0000003420207980 */ /* 0x000f62000c101d00 */
[----:B------:R-:W-:Y:S01]  /*a1a0*/  IADD3 R7, P2, R4, 0xf000, RZ ;  /* 0x0000f00004077810 */ /* 0x000fe20007f5e0ff */
[--C-:B------:R-:W-:Y:S01]  /*a1b0*/  IMAD.MOV R79, RZ, RZ, -R77.reuse ;  /* 0x000000ffff4f7224 */ /* 0x100fe200078e0a4d */
[----:B------:R-:W-:Y:S01]  /*a1c0*/  SHF.R.S32.HI R76, RZ, 0x1f, R77 ;  /* 0x0000001fff4c7819 */ /* 0x000fe2000001144d */
[----:B------:R-:W5:Y:S01]  /*a1d0*/  LD.E.128 R36, desc[UR52][R36.64] ;  /* 0x0000003424247980 */ /* 0x000f62000c101d00 */
[----:B------:R-:W-:-:S02]  /*a1e0*/  LOP3.LUT R52, R53, 0x380, RZ, 0xc0, !PT ;  /* 0x0000038035347812 */ /* 0x000fc400078ec0ff */
[----:B------:R-:W-:Y:S01]  /*a1f0*/  LOP3.LUT R56, R57, 0x380, RZ, 0xc0, !PT ;  /* 0x0000038039387812 */ /* 0x000fe200078ec0ff */
[----:B------:R-:W-:Y:S01]  /*a200*/  IMAD.U32 R20, RZ, RZ, UR36 ;  /* 0x00000024ff147e24 */ /* 0x000fe2000f8e00ff */
[----:B------:R-:W-:Y:S01]  /*a210*/  LOP3.LUT R60, R61, 0x380, RZ, 0xc0, !PT ;  /* 0x000003803d3c7812 */ /* 0x000fe200078ec0ff */
[----:B------:R-:W-:Y:S01]  /*a220*/  IMAD.U32 R21, RZ, RZ, UR4 ;  /* 0x00000004ff157e24 */ /* 0x000fe2000f8e00ff */
[----:B------:R-:W-:Y:S01]  /*a230*/  LOP3.LUT R64, R65, 0x380, RZ, 0xc0, !PT ;  /* 0x0000038041407812 */ /* 0x000fe200078ec0ff */
[----:B------:R-:W-:Y:S01]  /*a240*/  IMAD.X R73, RZ, RZ, R5, P2 ;  /* 0x000000ffff497224 */ /* 0x000fe200010e0605 */
[----:B------:R-:W-:Y:S01]  /*a250*/  LOP3.LUT R68, R69, 0x380, RZ, 0xc0, !PT ;  /* 0x0000038045447812 */ /* 0x000fe200078ec0ff */
[----:B------:R-:W5:Y:S01]  /*a260*/  LD.E.128 R40, desc[UR52][R40.64] ;  /* 0x0000003428287980 */ /* 0x000f62000c101d00 */
[----:B------:R-:W-:Y:S01]  /*a270*/  LOP3.LUT R6, R7, 0x380, RZ, 0xc0, !PT ;  /* 0x0000038007067812 */ /* 0x000fe200078ec0ff */
[----:B------:R-:W-:Y:S01]  /*a280*/  IMAD R76, R76, UR10, RZ ;  /* 0x0000000a4c4c7c24 */ /* 0x000fe2000f8e02ff */
[----:B------:R-:W-:Y:S01]  /*a290*/  SHF.R.U64 R52, R52, 0x3, RZ ;  /* 0x0000000334347819 */ /* 0x000fe200000012ff */
[----:B------:R-:W-:Y:S01]  /*a2a0*/  IMAD R79, R79, UR9, R78 ;  /* 0x000000094f4f7c24 */ /* 0x000fe2000f8e024e */
[----:B------:R-:W-:Y:S01]  /*a2b0*/  SHF.R.U64 R56, R56, 0x3, RZ ;  /* 0x0000000338387819 */ /* 0x000fe200000012ff */
[----:B------:R-:W5:Y:S01]  /*a2c0*/  LD.E.128 R44, desc[UR52][R44.64] ;  /* 0x000000342c2c7980 */ /* 0x000f62000c101d00 */
[----:B------:R-:W-:-:S02]  /*a2d0*/  SHF.R.U64 R60, R60, 0x3, RZ ;  /* 0x000000033c3c7819 */ /* 0x000fc400000012ff */
[----:B------:R-:W-:Y:S01]  /*a2e0*/  SHF.R.U64 R64, R64, 0x3, RZ ;  /* 0x0000000340407819 */ /* 0x000fe200000012ff */
[----:B------:R-:W5:Y:S01]  /*a2f0*/  LD.E.128 R48, desc[UR52][R48.64] ;  /* 0x0000003430307980 */ /* 0x000f62000c101d00 */
[----:B------:R-:W-:Y:S02]  /*a300*/  SHF.R.U64 R68, R68, 0x3, RZ ;  /* 0x0000000344447819 */ /* 0x000fe400000012ff */
[----:B------:R-:W-:Y:S02]  /*a310*/  SHF.R.U64 R11, R11, 0x3, RZ ;  /* 0x000000030b0b7819 */ /* 0x000fe400000012ff */
[----:B------:R-:W-:Y:S01]  /*a320*/  SHF.R.U64 R6, R6, 0x3, RZ ;  /* 0x0000000306067819 */ /* 0x000fe200000012ff */
[----:B------:R-:W-:Y:S01]  /*a330*/  IMAD R81, R77, UR11, R76 ;  /* 0x0000000b4d517c24 */ /* 0x000fe2000f8e024c */
        /* <DEDUP_REMOVED lines=10> */
[----:B------:R-:W-:Y:S01]  /*a3e0*/  LOP3.LUT R4, R11, R4, RZ, 0x3c, !PT ;  /* 0x000000040b047212 */ /* 0x000fe200078e3cff */
[----:B------:R-:W-:Y:S01]  /*a3f0*/  IMAD.WIDE.U32 R20, R77, UR10, R20 ;  /* 0x0000000a4d147c25 */ /* 0x000fe2000f8e0014 */
[----:B------:R-:W-:Y:S01]  /*a400*/  LOP3.LUT R72, R6, R7, RZ, 0x3c, !PT ;  /* 0x0000000706487212 */ /* 0x000fe200078e3cff */
[----:B------:R-:W-:Y:S01]  /*a410*/  ULDC.64 UR10, c[0x0][0xad8] ;  /* 0x0002b600000a7ab9 */ /* 0x000fe20000000a00 */
[----:B------:R-:W-:Y:S01]  /*a420*/  SHF.R.S32.HI R76, RZ, 0x1f, R79 ;  /* 0x0000001fff4c7819 */ /* 0x000fe2000001144f */
[----:B------:R-:W-:Y:S01]  /*a430*/  IMAD.IADD R21, R21, 0x1, R81 ;  /* 0x0000000115157824 */ /* 0x000fe200078e0251 */
[----:B------:R-:W5:Y:S03]  /*a440*/  LD.E.128 R4, desc[UR52][R4.64] ;  /* 0x0000003404047980 */ /* 0x000f66000c101d00 */
[----:B------:R-:W-:Y:S01]  /*a450*/  IMAD R76, R76, UR10, RZ ;  /* 0x0000000a4c4c7c24 */ /* 0x000fe2000f8e02ff */
[----:B------:R-:W5:Y:S01]  /*a460*/  LD.E.128 R8, desc[UR52][R8.64] ;  /* 0x0000003408087980 */ /* 0x000f62000c101d00 */
[----:B------:R-:W-:-:S03]  /*a470*/  IMAD R84, R84, 0x80, R3 ;  /* 0x0000008054547824 */ /* 0x000fc600078e0203 */
[----:B------:R-:W5:Y:S01]  /*a480*/  LD.E.128 R52, desc[UR52][R52.64] ;  /* 0x0000003434347980 */ /* 0x000f62000c101d00 */
[----:B------:R-:W-:-:S03]  /*a490*/  IMAD R3, R79, UR11, R76 ;  /* 0x0000000b4f037c24 */ /* 0x000fc6000f8e024c */
[----:B------:R-:W5:Y:S01]  /*a4a0*/  LD.E.128 R56, desc[UR52][R56.64] ;  /* 0x0000003438387980 */ /* 0x000f62000c101d00 */
[----:B------:R-:W-:Y:S01]  /*a4b0*/  IMAD.WIDE.U32 R20, R79, UR10, R20 ;  /* 0x0000000a4f147c25 */ /* 0x000fe2000f8e0014 */
[----:B------:R-:W-:Y:S02]  /*a4c0*/  ULDC.64 UR10, c[0x0][0xa80] ;  /* 0x0002a000000a7ab9 */ /* 0x000fe40000000a00 */
[----:B------:R-:W5:Y:S04]  /*a4d0*/  LD.E.128 R60, desc[UR52][R60.64] ;  /* 0x000000343c3c7980 */ /* 0x000f68000c101d00 */
[----:B------:R-:W5:Y:S04]  /*a4e0*/  LD.E.128 R64, desc[UR52][R64.64] ;  /* 0x0000003440407980 */ /* 0x000f68000c101d00 */
[----:B------:R-:W5:Y:S04]  /*a4f0*/  LD.E.128 R68, desc[UR52][R68.64] ;  /* 0x0000003444447980 */ /* 0x000f68000c101d00 */
[----:B------:R-:W5:Y:S01]  /*a500*/  LD.E.128 R72, desc[UR52][R72.64] ;  /* 0x0000003448487980 */ /* 0x000f62000c101d00 */
[----:B------:R-:W-:Y:S01]  /*a510*/  @!PT LDS RZ, [RZ] ;  /* 0x00000000fffff984 */ /* 0x000fe20000000800 */
[----:B------:R-:W-:Y:S01]  /*a520*/  @!PT LDS RZ, [RZ] ;  /* 0x00000000fffff984 */ /* 0x000fe20000000800 */
[----:B------:R-:W-:Y:S01]  /*a530*/  @!PT LDS RZ, [RZ] ;  /* 0x00000000fffff984 */ /* 0x000fe20000000800 */
[----:B------:R-:W-:Y:S01]  /*a540*/  @!PT LDS RZ, [RZ] ;  /* 0x00000000fffff984 */ /* 0x000fe20000000800 */
[----:B------:R0:W-:Y:S06]  /*a550*/  MEMBAR.ALL.CTA ;  /* 0x0000000000007992 */ /* 0x0001ec0000008000 */
[----:B0-----:R-:W0:Y:S01]  /*a560*/  FENCE.VIEW.ASYNC.S ;  /* 0x00000000000073c6 */ /* 0x001e220000000000 */
[----:B------:R-:W-:Y:S01]  /*a570*/  IMAD.IADD R3, R21, 0x1, R3 ;  /* 0x0000000115037824 */ /* 0x000fe200078e0203 */
[----:B------:R-:W-:Y:S01]  /*a580*/  LEA R82, P2, R20, UR10, 0x1 ;  /* 0x0000000a14527c11 */ /* 0x000fe2000f8408ff */
[----:B------:R-:W-:-:S03]  /*a590*/  UIADD3 UR8, UR8, 0x38820, URZ ;  /* 0x0003882008087890 */ /* 0x000fc6000fffe03f */
[----:B------:R-:W-:Y:S02]  /*a5a0*/  LEA.HI.X R83, R20, UR11, R3, 0x1, P2 ;  /* 0x0000000b14537c11 */ /* 0x000fe400090f0c03 */
[C---:B------:R-:W-:Y:S01]  /*a5b0*/  ISETP.GE.AND P2, PT, R84.reuse, UR16, PT ;  /* 0x0000001054007c0c */ /* 0x040fe2000bf46270 */
[----:B------:R-:W-:Y:S01]  /*a5c0*/  UPRMT UR8, URZ, 0x654, UR8 ;  /* 0x000006543f087896 */ /* 0x000fe20008000008 */
[C---:B------:R-:W-:Y:S02]  /*a5d0*/  VIADD R76, R84.reuse, 0x20 ;  /* 0x00000020544c7836 */ /* 0x040fe40000000000 */
[----:B------:R-:W-:Y:S02]  /*a5e0*/  VIADD R77, R84, 0x40 ;  /* 0x00000040544d7836 */ /* 0x000fe40000000000 */
[C---:B------:R-:W-:Y:S02]  /*a5f0*/  VIADD R86, R0.reuse, 0x40 ;  /* 0x0000004000567836 */ /* 0x040fe40000000000 */
[----:B------:R-:W-:-:S02]  /*a600*/  VIADD R88, R0, 0x80 ;  /* 0x0000008000587836 */ /* 0x000fc40000000000 */
[----:B------:R-:W-:Y:S01]  /*a610*/  VIADD R90, R0, 0xc0 ;  /* 0x000000c0005a7836 */ /* 0x000fe20000000000 */
[----:B0-----:R0:W1:Y:S01]  /*a620*/  SHFL.IDX PT, R81, R82, RZ, 0x181f ;  /* 0x00181fff52517589 */ /* 0x00106200000e0000 */
[----:B------:R-:W-:Y:S03]  /*a630*/  BSSY B1, `(.L_x_242) ;  /* 0x000001b000017945 */ /* 0x000fe60003800000 */
[----:B------:R0:W2:Y:S01]  /*a640*/  SHFL.IDX PT, R3, R83, RZ, 0x181f ;  /* 0x00181fff53037589 */ /* 0x0000a200000e0000 */
[----:B------:R-:W-:Y:S01]  /*a650*/  SYNCS.ARRIVE.TRANS64.RED.A1T0 RZ, [UR8], RZ ;  /* 0x000000ffffff79a7 */ /* 0x000fe20008100408 */
[----:B------:R-:W-:Y:S02]  /*a660*/  ISETP.GE.AND P1, PT, R76, UR16, PT ;  /* 0x000000104c007c0c */ /* 0x000fe4000bf26270 */
[----:B------:R-:W-:Y:S02]  /*a670*/  ISETP.GE.AND P0, PT, R77, UR16, PT ;  /* 0x000000104d007c0c */ /* 0x000fe4000bf06270 */
[----:B------:R-:W-:-:S02]  /*a680*/  SHF.R.S32.HI R91, RZ, 0x1f, R0 ;  /* 0x0000001fff5b7819 */ /* 0x000fc40000011400 */
[----:B------:R-:W-:Y:S02]  /*a690*/  SHF.R.S32.HI R85, RZ, 0x1f, R86 ;  /* 0x0000001fff557819 */ /* 0x000fe40000011456 */
[----:B------:R-:W-:Y:S02]  /*a6a0*/  SHF.R.S32.HI R87, RZ, 0x1f, R88 ;  /* 0x0000001fff577819 */ /* 0x000fe40000011458 */
[----:B------:R-:W-:Y:S01]  /*a6b0*/  SHF.R.S32.HI R89, RZ, 0x1f, R90 ;  /* 0x0000001fff597819 */ /* 0x000fe2000001145a */
[----:B0-----:R-:W-:Y:S06]  /*a6c0*/  @P2 BRA `(.L_x_243) ;  /* 0x0000000000442947 */ /* 0x001fec0003800000 */
[----:B------:R-:W-:Y:S02]  /*a6d0*/  ULDC UR4, c[0x0][0xac8] ;  /* 0x0002b20000047ab9 */ /* 0x000fe40000000800 */
[----:B------:R-:W-:Y:S02]  /*a6e0*/  ISETP.GE.AND P5, PT, R0, UR4, PT ;  /* 0x0000000400007c0c */ /* 0x000fe4000bfa6270 */
[----:B------:R-:W-:Y:S02]  /*a6f0*/  ISETP.GE.AND P4, PT, R86, UR4, PT ;  /* 0x0000000456007c0c */ /* 0x000fe4000bf86270 */
[----:B------:R-:W-:Y:S02]  /*a700*/  ISETP.GE.AND P3, PT, R88, UR4, PT ;  /* 0x0000000458007c0c */ /* 0x000fe4000bf66270 */
[----:B------:R-:W-:-:S07]  /*a710*/  ISETP.GE.AND P2, PT, R90, UR4, PT ;  /* 0x000000045a007c0c */ /* 0x000fce000bf46270 */
[----:B-1----:R-:W-:-:S04]  /*a720*/  @!P5 LEA R20, P6, R0, R81, 0x1 ;  /* 0x000000510014d211 */ /* 0x002fc800078c08ff */
[----:B--2---:R-:W-:Y:S02]  /*a730*/  @!P5 LEA.HI.X R21, R0, R3, R91, 0x1, P6 ;  /* 0x000000030015d211 */ /* 0x004fe400030f0c5b */
[----:B------:R-:W-:-:S03]  /*a740*/  @!P4 LEA R76, P6, R86, R81, 0x1 ;  /* 0x00000051564cc211 */ /* 0x000fc600078c08ff */
[----:B-----5:R0:W-:Y:S01]  /*a750*/  @!P5 ST.E.128 desc[UR52][R20.64], R4 ;  /* 0x000000041400d985 */ /* 0x0201e2000c101d34 */
[----:B------:R-:W-:Y:S02]  /*a760*/  @!P4 LEA.HI.X R77, R86, R3, R85, 0x1, P6 ;  /* 0x00000003564dc211 */ /* 0x000fe400030f0c55 */
[----:B------:R-:W-:-:S03]  /*a770*/  @!P3 LEA R78, P6, R88, R81, 0x1 ;  /* 0x00000051584eb211 */ /* 0x000fc600078c08ff */
[----:B------:R0:W-:Y:S01]  /*a780*/  @!P4 ST.E.128 desc[UR52][R76.64], R28 ;  /* 0x0000001c4c00c985 */ /* 0x0001e2000c101d34 */
[----:B------:R-:W-:Y:S02]  /*a790*/  @!P3 LEA.HI.X R79, R88, R3, R87, 0x1, P6 ;  /* 0x00000003584fb211 */ /* 0x000fe400030f0c57 */
[----:B------:R-:W-:-:S03]  /*a7a0*/  @!P2 LEA R80, P6, R90, R81, 0x1 ;  /* 0x000000515a50a211 */ /* 0x000fc600078c08ff */
[----:B------:R0:W-:Y:S01]  /*a7b0*/  @!P3 ST.E.128 desc[UR52][R78.64], R44 ;  /* 0x0000002c4e00b985 */ /* 0x0001e2000c101d34 */
[----:B------:R-:W-:-:S05]  /*a7c0*/  @!P2 LEA.HI.X R81, R90, R3, R89, 0x1, P6 ;  /* 0x000000035a51a211 */ /* 0x000fca00030f0c59 */
[----:B------:R0:W-:Y:S04]  /*a7d0*/  @!P2 ST.E.128 desc[UR52][R80.64], R60 ;  /* 0x0000003c5000a985 */ /* 0x0001e8000c101d34 */
.L_x_243:
[----:B------:R-:W-:Y:S05]  /*a7e0*/  BSYNC B1 ;  /* 0x0000000000017941 */ /* 0x000fea0003800000 */
.L_x_242:
[----:B--2---:R2:W3:Y:S01]  /*a7f0*/  SHFL.IDX PT, R3, R83, 0x1, 0x181f ;  /* 0x00381f0053037f89 */ /* 0x0044e200000e0000 */
[----:B------:R-:W-:Y:S03]  /*a800*/  BSSY B1, `(.L_x_244) ;  /* 0x0000014000017945 */ /* 0x000fe60003800000 */
[----:B0----5:R2:W0:Y:S01]  /*a810*/  SHFL.IDX PT, R29, R82, 0x1, 0x181f ;  /* 0x00381f00521d7f89 */ /* 0x02142200000e0000 */
[----:B------:R-:W-:Y:S05]  /*a820*/  @P1 BRA `(.L_x_245) ;  /* 0x0000000000441947 */ /* 0x000fea0003800000 */
[----:B------:R-:W-:Y:S02]  /*a830*/  ULDC UR4, c[0x0][0xac8] ;  /* 0x0002b20000047ab9 */ /* 0x000fe40000000800 */
[----:B------:R-:W-:Y:S02]  /*a840*/  ISETP.GE.AND P4, PT, R0, UR4, PT ;  /* 0x0000000400007c0c */ /* 0x000fe4000bf86270 */
[----:B------:R-:W-:Y:S02]  /*a850*/  ISETP.GE.AND P3, PT, R86, UR4, PT ;  /* 0x0000000456007c0c */ /* 0x000fe4000bf66270 */
[----:B------:R-:W-:Y:S02]  /*a860*/  ISETP.GE.AND P2, PT, R88, UR4, PT ;  /* 0x0000000458007c0c */ /* 0x000fe4000bf46270 */
[----:B------:R-:W-:-:S07]  /*a870*/  ISETP.GE.AND P1, PT, R90, UR4, PT ;  /* 0x000000045a007c0c */ /* 0x000fce000bf26270 */
[-C--:B0-----:R-:W-:Y:S02]  /*a880*/  @!P4 LEA R4, P6, R0, R29.reuse, 0x1 ;  /* 0x0000001d0004c211 */ /* 0x081fe400078c08ff */
[----:B------:R-:W-:Y:S02]  /*a890*/  @!P3 LEA R6, P5, R86, R29, 0x1 ;  /* 0x0000001d5606b211 */ /* 0x000fe400078a08ff */
[----:B---3--:R-:W-:Y:S02]  /*a8a0*/  @!P4 LEA.HI.X R5, R0, R3, R91, 0x1, P6 ;  /* 0x000000030005c211 */ /* 0x008fe400030f0c5b */
[----:B------:R-:W-:Y:S02]  /*a8b0*/  @!P2 LEA R20, P6, R88, R29, 0x1 ;  /* 0x0000001d5814a211 */ /* 0x000fe400078c08ff */
[----:B------:R-:W-:Y:S01]  /*a8c0*/  @!P3 LEA.HI.X R7, R86, R3, R85, 0x1, P5 ;  /* 0x000000035607b211 */ /* 0x000fe200028f0c55 */
[----:B------:R4:W-:Y:S01]  /*a8d0*/  @!P4 ST.E.128 desc[UR52][R4.64], R8 ;  /* 0x000000080400c985 */ /* 0x0009e2000c101d34 */
[----:B------:R-:W-:-:S02]  /*a8e0*/  @!P1 LEA R28, P5, R90, R29, 0x1 ;  /* 0x0000001d5a1c9211 */ /* 0x000fc400078a08ff */
[-C--:B------:R-:W-:Y:S01]  /*a8f0*/  @!P2 LEA.HI.X R21, R88, R3.reuse, R87, 0x1, P6 ;  /* 0x000000035815a211 */ /* 0x080fe200030f0c57 */
[----:B------:R4:W-:Y:S01]  /*a900*/  @!P3 ST.E.128 desc[UR52][R6.64], R32 ;  /* 0x000000200600b985 */ /* 0x0009e2000c101d34 */
[----:B------:R-:W-:-:S03]  /*a910*/  @!P1 LEA.HI.X R29, R90, R3, R89, 0x1, P5 ;  /* 0x000000035a1d9211 */ /* 0x000fc600028f0c59 */
[----:B------:R4:W-:Y:S04]  /*a920*/  @!P2 ST.E.128 desc[UR52][R20.64], R48 ;  /* 0x000000301400a985 */ /* 0x0009e8000c101d34 */
[----:B------:R4:W-:Y:S02]  /*a930*/  @!P1 ST.E.128 desc[UR52][R28.64], R64 ;  /* 0x000000401c009985 */ /* 0x0009e4000c101d34 */
.L_x_245:
[----:B------:R-:W-:Y:S05]  /*a940*/  BSYNC B1 ;  /* 0x0000000000017941 */ /* 0x000fea0003800000 */
.L_x_244:
[----:B---3--:R3:W0:Y:S01]  /*a950*/  SHFL.IDX PT, R3, R83, 0x2, 0x181f ;  /* 0x00581f0053037f89 */ /* 0x00862200000e0000 */
[----:B------:R-:W-:Y:S03]  /*a960*/  BSSY B1, `(.L_x_246) ;  /* 0x0000014000017945 */ /* 0x000fe60003800000 */
[----:B----4-:R3:W4:Y:S01]  /*a970*/  SHFL.IDX PT, R11, R82, 0x2, 0x181f ;  /* 0x00581f00520b7f89 */ /* 0x01072200000e0000 */
[----:B------:R-:W-:Y:S05]  /*a980*/  @P0 BRA `(.L_x_247) ;  /* 0x0000000000440947 */ /* 0x000fea0003800000 */
[----:B------:R-:W-:Y:S02]  /*a990*/  ULDC UR4, c[0x0][0xac8] ;  /* 0x0002b20000047ab9 */ /* 0x000fe40000000800 */
[----:B------:R-:W-:Y:S02]  /*a9a0*/  ISETP.GE.AND P3, PT, R0, UR4, PT ;  /* 0x0000000400007c0c */ /* 0x000fe4000bf66270 */
[----:B------:R-:W-:Y:S02]  /*a9b0*/  ISETP.GE.AND P2, PT, R86, UR4, PT ;  /* 0x0000000456007c0c */ /* 0x000fe4000bf46270 */
[----:B------:R-:W-:Y:S02]  /*a9c0*/  ISETP.GE.AND P1, PT, R88, UR4, PT ;  /* 0x0000000458007c0c */ /* 0x000fe4000bf26270 */
[----:B------:R-:W-:-:S07]  /*a9d0*/  ISETP.GE.AND P0, PT, R90, UR4, PT ;  /* 0x000000045a007c0c */ /* 0x000fce000bf06270 */
[-C--:B----4-:R-:W-:Y:S02]  /*a9e0*/  @!P3 LEA R4, P6, R0, R11.reuse, 0x1 ;  /* 0x0000000b0004b211 */ /* 0x090fe400078c08ff */
[-C--:B------:R-:W-:Y:S02]  /*a9f0*/  @!P2 LEA R6, P5, R86, R11.reuse, 0x1 ;  /* 0x0000000b5606a211 */ /* 0x080fe400078a08ff */
[----:B------:R-:W-:Y:S02]  /*aa00*/  @!P1 LEA R8, P4, R88, R11, 0x1 ;  /* 0x0000000b58089211 */ /* 0x000fe400078808ff */
[----:B0-----:R-:W-:Y:S02]  /*aa10*/  @!P3 LEA.HI.X R5, R0, R3, R91, 0x1, P6 ;  /* 0x000000030005b211 */ /* 0x001fe400030f0c5b */
[----:B------:R-:W-:Y:S02]  /*aa20*/  @!P0 LEA R10, P6, R90, R11, 0x1 ;  /* 0x0000000b5a0a8211 */ /* 0x000fe400078c08ff */
[-C--:B------:R-:W-:Y:S01]  /*aa30*/  @!P2 LEA.HI.X R7, R86, R3.reuse, R85, 0x1, P5 ;  /* 0x000000035607a211 */ /* 0x080fe200028f0c55 */
[----:B------:R0:W-:Y:S01]  /*aa40*/  @!P3 ST.E.128 desc[UR52][R4.64], R12 ;  /* 0x0000000c0400b985 */ /* 0x0001e2000c101d34 */
[----:B------:R-:W-:-:S02]  /*aa50*/  @!P1 LEA.HI.X R9, R88, R3, R87, 0x1, P4 ;  /* 0x0000000358099211 */ /* 0x000fc400020f0c57 */
[----:B------:R-:W-:Y:S01]  /*aa60*/  @!P0 LEA.HI.X R11, R90, R3, R89, 0x1, P6 ;  /* 0x000000035a0b8211 */ /* 0x000fe200030f0c59 */
[----:B------:R0:W-:Y:S04]  /*aa70*/  @!P2 ST.E.128 desc[UR52][R6.64], R36 ;  /* 0x000000240600a985 */ /* 0x0001e8000c101d34 */
[----:B------:R0:W-:Y:S04]  /*aa80*/  @!P1 ST.E.128 desc[UR52][R8.64], R52 ;  /* 0x0000003408009985 */ /* 0x0001e8000c101d34 */
[----:B------:R0:W-:Y:S02]  /*aa90*/  @!P0 ST.E.128 desc[UR52][R10.64], R68 ;  /* 0x000000440a008985 */ /* 0x0001e4000c101d34 */
.L_x_247:
[----:B------:R-:W-:Y:S05]  /*aaa0*/  BSYNC B1 ;  /* 0x0000000000017941 */ /* 0x000fea0003800000 */
.L_x_246:
[----:B0-----:R-:W-:Y:S01]  /*aab0*/  VIADD R3, R84, 0x60 ;  /* 0x0000006054037836 */ /* 0x001fe20000000000 */
[----:B--23--:R-:W0:Y:S04]  /*aac0*/  SHFL.IDX PT, R83, R83, 0x3, 0x181f ;  /* 0x00781f0053537f89 */ /* 0x00ce2800000e0000 */
[----:B------:R-:W-:Y:S01]  /*aad0*/  ISETP.GE.AND P0, PT, R3, UR16, PT ;  /* 0x0000001003007c0c */ /* 0x000fe2000bf06270 */
[----:B----4-:R2:W3:-:S12]  /*aae0*/  SHFL.IDX PT, R11, R82, 0x3, 0x181f ;  /* 0x00781f00520b7f89 */ /* 0x0104d800000e0000 */
[----:B--2---:R-:W-:Y:S05]  /*aaf0*/  @P0 BRA `(.L_x_248) ;  /* 0x0000002400e40947 */ /* 0x004fea0003800000 */
[----:B------:R-:W-:Y:S02]  /*ab00*/  ULDC UR4, c[0x0][0xac8] ;  /* 0x0002b20000047ab9 */ /* 0x000fe40000000800 */
[----:B------:R-:W-:Y:S02]  /*ab10*/  ISETP.GE.AND P3, PT, R0, UR4, PT ;  /* 0x0000000400007c0c */ /* 0x000fe4000bf66270 */
[----:B------:R-:W-:Y:S02]  /*ab20*/  ISETP.GE.AND P4, PT, R86, UR4, PT ;  /* 0x0000000456007c0c */ /* 0x000fe4000bf86270 */
[----:B------:R-:W-:-:S09]  /*ab30*/  ISETP.GE.AND P5, PT, R88, UR4, PT ;  /* 0x0000000458007c0c */ /* 0x000fd2000bfa6270 */
[-C--:B---3--:R-:W-:Y:S02]  /*ab40*/  @!P3 LEA R4, P0, R0, R11.reuse, 0x1 ;  /* 0x0000000b0004b211 */ /* 0x088fe400078008ff */
[-C--:B------:R-:W-:Y:S02]  /*ab50*/  @!P4 LEA R6, P1, R86, R11.reuse, 0x1 ;  /* 0x0000000b5606c211 */ /* 0x080fe400078208ff */
[----:B------:R-:W-:Y:S02]  /*ab60*/  @!P5 LEA R8, P2, R88, R11, 0x1 ;  /* 0x0000000b5808d211 */ /* 0x000fe400078408ff */
[-C--:B0-----:R-:W-:Y:S02]  /*ab70*/  @!P3 LEA.HI.X R5, R0, R83.reuse, R91, 0x1, P0 ;  /* 0x000000530005b211 */ /* 0x081fe400000f0c5b */
[-C--:B------:R-:W-:Y:S02]  /*ab80*/  @!P4 LEA.HI.X R7, R86, R83.reuse, R85, 0x1, P1 ;  /* 0x000000535607c211 */ /* 0x080fe400008f0c55 */
[----:B------:R-:W-:Y:S01]  /*ab90*/  @!P5 LEA.HI.X R9, R88, R83, R87, 0x1, P2 ;  /* 0x000000535809d211 */ /* 0x000fe200010f0c57 */
[----:B------:R2:W-:Y:S01]  /*aba0*/  @!P3 ST.E.128 desc[UR52][R4.64], R24 ;  /* 0x000000180400b985 */ /* 0x0005e2000c101d34 */
[----:B------:R-:W-:-:S03]  /*abb0*/  ISETP.GE.AND P0, PT, R90, UR4, PT ;  /* 0x000000045a007c0c */ /* 0x000fc6000bf06270 */
[----:B------:R2:W-:Y:S04]  /*abc0*/  @!P4 ST.E.128 desc[UR52][R6.64], R40 ;  /* 0x000000280600c985 */ /* 0x0005e8000c101d34 */
[----:B------:R2:W-:Y:S06]  /*abd0*/  @!P5 ST.E.128 desc[UR52][R8.64], R56 ;  /* 0x000000380800d985 */ /* 0x0005ec000c101d34 */
[----:B------:R-:W-:Y:S05]  /*abe0*/  @P0 BRA `(.L_x_248) ;  /* 0x0000002400a80947 */ /* 0x000fea0003800000 */
[----:B--2---:R-:W-:-:S04]  /*abf0*/  LEA R4, P0, R90, R11, 0x1 ;  /* 0x0000000b5a047211 */ /* 0x004fc800078008ff */
[----:B------:R-:W-:-:S05]  /*ac00*/  LEA.HI.X R5, R90, R83, R89, 0x1, P0 ;  /* 0x000000535a057211 */ /* 0x000fca00000f0c59 */
[----:B------:R4:W-:Y:S01]  /*ac10*/  ST.E.128 desc[UR52][R4.64], R72 ;  /* 0x0000004804007985 */ /* 0x0009e2000c101d34 */
[----:B------:R-:W-:Y:S05]  /*ac20*/  BRA `(.L_x_248) ;  /* 0x0000002400987947 */ /* 0x000fea0003800000 */
.L_x_241:
[----:B------:R-:W-:Y:S01]  /*ac30*/  ULDC.64 UR14, c[0x0][0xb08] ;  /* 0x0002c200000e7ab9 */ /* 0x000fe20000000a00 */
[----:B------:R-:W-:Y:S01]  /*ac40*/  IMAD.MOV.U32 R3, RZ, RZ, R66 ;  /* 0x000000ffff037224 */ /* 0x000fe200078e0042 */
[----:B------:R-:W-:Y:S01]  /*ac50*/  UIMAD UR12, UR17, UR14, URZ ;  /* 0x0000000e110c72a4 */ /* 0x000fe2000f8e023f */
[C---:B------:R-:W-:Y:S01]  /*ac60*/  VIADD R169, R2.reuse, 0x40 ;  /* 0x0000004002a97836 */ /* 0x040fe20000000000 */
[----:B------:R-:W-:Y:S01]  /*ac70*/  UIMAD.WIDE.U32 UR10, UR4, UR14, URZ ;  /* 0x0000000e040a72a5 */ /* 0x000fe2000f8e003f */
[C---:B------:R-:W-:Y:S01]  /*ac80*/  VIADD R171, R2.reuse, 0x38 ;  /* 0x0000003802ab7836 */ /* 0x040fe20000000000 */
[----:B------:R-:W-:Y:S01]  /*ac90*/  UIMAD UR12, UR4, UR15, UR12 ;  /* 0x0000000f040c72a4 */ /* 0x000fe2000f8e020c */
[C---:B0-----:R-:W-:Y:S01]  /*aca0*/  VIADD R173, R2.reuse, 0x30 ;  /* 0x0000003002ad7836 */ /* 0x041fe20000000000 */
[----:B------:R-:W-:Y:S01]  /*acb0*/  USHF.R.S32.HI UR4, URZ, 0x1f, UR36 ;  /* 0x0000001f3f047899 */ /* 0x000fe20008011424 */
[C---:B------:R-:W-:Y:S01]  /*acc0*/  VIADD R175, R2.reuse, 0x28 ;  /* 0x0000002802af7836 */ /* 0x040fe20000000000 */
[----:B------:R-:W-:Y:S01]  /*acd0*/  UIADD3 UR11, UR11, UR12, URZ ;  /* 0x0000000c0b0b7290 */ /* 0x000fe2000fffe03f */
[C---:B------:R-:W-:Y:S01]  /*ace0*/  VIADD R177, R2.reuse, 0x20 ;  /* 0x0000002002b17836 */ /* 0x040fe20000000000 */
[----:B------:R-:W-:Y:S01]  /*acf0*/  ULDC.64 UR14, c[0x0][0xb40] ;  /* 0x0002d000000e7ab9 */ /* 0x000fe20000000a00 */
[----:B------:R-:W-:Y:S01]  /*ad00*/  ULDC.64 UR12, c[0x0][0xb38] ;  /* 0x0002ce00000c7ab9 */ /* 0x000fe20000000a00 */
[----:B------:R-:W-:Y:S01]  /*ad10*/  UIMAD UR4, UR4, UR14, URZ ;  /* 0x0000000e040472a4 */ /* 0x000fe2000f8e023f */
[C---:B------:R-:W-:Y:S01]  /*ad20*/  VIADD R179, R2.reuse, 0x18 ;  /* 0x0000001802b37836 */ /* 0x040fe20000000000 */
[----:B------:R-:W-:Y:S01]  /*ad30*/  UIMAD.WIDE.U32 UR10, UR38, UR12, UR10 ;  /* 0x0000000c260a72a5 */ /* 0x000fe2000f8e000a */
[C---:B------:R-:W-:Y:S01]  /*ad40*/  VIADD R181, R2.reuse, 0x10 ;  /* 0x0000001002b57836 */ /* 0x040fe20000000000 */
[----:B------:R-:W-:Y:S01]  /*ad50*/  UIMAD UR4, UR36, UR15, UR4 ;  /* 0x0000000f240472a4 */ /* 0x000fe2000f8e0204 */
[----:B------:R-:W-:Y:S01]  /*ad60*/  VIADD R183, R2, 0x8 ;  /* 0x0000000802b77836 */ /* 0x000fe20000000000 */
[----:B------:R-:W-:Y:S01]  /*ad70*/  UIMAD UR11, UR38, UR13, UR11 ;  /* 0x0000000d260b72a4 */ /* 0x000fe2000f8e020b */
[----:B------:R-:W-:Y:S01]  /*ad80*/  BSSY B1, `(.L_x_249) ;  /* 0x00000cf000017945 */ /* 0x000fe20003800000 */
[----:B------:R-:W-:Y:S01]  /*ad90*/  UIADD3 UR8, UR8, 0x38820, URZ ;  /* 0x0003882008087890 */ /* 0x000fe2000fffe03f */
[----:B------:R-:W-:Y:S01]  /*ada0*/  SHF.R.S32.HI R72, RZ, 0x1f, R18 ;  /* 0x0000001fff487819 */ /* 0x000fe20000011412 */
[----:B------:R-:W-:Y:S01]  /*adb0*/  UIMAD.WIDE.U32 UR36, UR36, UR14, UR10 ;  /* 0x0000000e242472a5 */ /* 0x000fe2000f8e000a */
[----:B------:R-:W-:Y:S01]  /*adc0*/  SHF.R.S32.HI R73, RZ, 0x1f, R19 ;  /* 0x0000001fff497819 */ /* 0x000fe20000011413 */
[----:B------:R-:W-:Y:S01]  /*add0*/  ULDC.64 UR12, c[0x0][0xb48] ;  /* 0x0002d200000c7ab9 */ /* 0x000fe20000000a00 */
[----:B------:R-:W-:Y:S01]  /*ade0*/  @UP2 ULDC UR10, c[0x0][0xbec] ;  /* 0x0002fb00000a2ab9 */ /* 0x000fe20000000800 */
[----:B------:R-:W-:Y:S01]  /*adf0*/  UIADD3 UR11, UR37, UR4, URZ ;  /* 0x00000004250b7290 */ /* 0x000fe2000fffe03f */
[----:B------:R-:W-:Y:S01]  /*ae00*/  @P1 IMAD.HI.U32 R0, R66, UR10, RZ ;  /* 0x0000000a42001c27 */ /* 0x000fe2000f8e00ff */
[----:B------:R-:W-:Y:S01]  /*ae10*/  UPRMT UR8, URZ, 0x654, UR8 ;  /* 0x000006543f087896 */ /* 0x000fe20008000008 */
[----:B------:R-:W-:Y:S01]  /*ae20*/  SHF.R.S32.HI R74, RZ, 0x1f, R22 ;  /* 0x0000001fff4a7819 */ /* 0x000fe20000011416 */
[----:B------:R-:W-:Y:S01]  /*ae30*/  @UP2 ULDC UR4, c[0x0][0xbf0] ;  /* 0x0002fc0000042ab9 */ /* 0x000fe20000000800 */
[----:B------:R-:W-:Y:S01]  /*ae40*/  UMOV UR10, UR36 ;  /* 0x00000024000a7c82 */ /* 0x000fe20008000000 */
[----:B------:R-:W-:Y:S01]  /*ae50*/  @P1 SHF.R.U32.HI R3, RZ, UR4, R0 ;  /* 0x00000004ff031c19 */ /* 0x000fe20008011600 */
[----:B------:R-:W-:Y:S01]  /*ae60*/  UIMAD.WIDE.U32 UR10, UR39, UR12, UR10 ;  /* 0x0000000c270a72a5 */ /* 0x000fe2000f8e000a */
[----:B------:R-:W-:Y:S01]  /*ae70*/  SHF.R.S32.HI R75, RZ, 0x1f, R23 ;  /* 0x0000001fff4b7819 */ /* 0x000fe20000011417 */
[----:B------:R-:W-:Y:S01]  /*ae80*/  VIADD R168, R2, 0x40 ;  /* 0x0000004002a87836 */ /* 0x000fe20000000000 */
[--C-:B------:R-:W-:Y:S01]  /*ae90*/  SHF.R.S32.HI R0, RZ, 0x1f, R3.reuse ;  /* 0x0000001fff007819 */ /* 0x100fe20000011403 */
[----:B------:R-:W-:Y:S01]  /*aea0*/  IMAD.MOV R63, RZ, RZ, -R3 ;  /* 0x000000ffff3f7224 */ /* 0x000fe200078e0a03 */
[----:B------:R-:W-:-:S02]  /*aeb0*/  UIMAD UR39, UR39, UR13, UR11 ;  /* 0x0000000d272772a4 */ /* 0x000fc4000f8e020b */
[----:B------:R-:W-:Y:S01]  /*aec0*/  IMAD.U32 R61, RZ, RZ, UR11 ;  /* 0x0000000bff3d7e24 */ /* 0x000fe2000f8e00ff */
[----:B------:R-:W-:Y:S01]  /*aed0*/  SYNCS.ARRIVE.TRANS64.RED.A1T0 RZ, [UR8], RZ ;  /* 0x000000ffffff79a7 */ /* 0x000fe20008100408 */
[----:B------:R-:W-:Y:S01]  /*aee0*/  ULDC.64 UR12, c[0x0][0xb30] ;  /* 0x0002cc00000c7ab9 */ /* 0x000fe20000000a00 */
[----:B------:R-:W-:Y:S01]  /*aef0*/  IMAD R63, R63, UR9, R66 ;  /* 0x000000093f3f7c24 */ /* 0x000fe2000f8e0242 */
[----:B------:R-:W-:Y:S01]  /*af00*/  SHF.R.S32.HI R154, RZ, 0x1f, R216 ;  /* 0x0000001fff9a7819 */ /* 0x000fe200000114d8 */
[----:B------:R-:W-:Y:S01]  /*af10*/  IMAD R0, R0, UR12, RZ ;  /* 0x0000000c00007c24 */ /* 0x000fe2000f8e02ff */
[----:B------:R-:W-:Y:S01]  /*af20*/  SHF.R.S32.HI R155, RZ, 0x1f, R217 ;  /* 0x0000001fff9b7819 */ /* 0x000fe200000114d9 */
[----:B------:R-:W-:Y:S01]  /*af30*/  IMAD.U32 R60, RZ, RZ, UR10 ;  /* 0x0000000aff3c7e24 */ /* 0x000fe2000f8e00ff */
[----:B------:R-:W-:Y:S01]  /*af40*/  ULDC.64 UR10, c[0x0][0xb28] ;  /* 0x0002ca00000a7ab9 */ /* 0x000fe20000000a00 */
[----:B------:R-:W-:Y:S01]  /*af50*/  IMAD.U32 R61, RZ, RZ, UR39 ;  /* 0x00000027ff3d7e24 */ /* 0x000fe2000f8e00ff */
[----:B------:R-:W-:Y:S01]  /*af60*/  SHF.R.S32.HI R156, RZ, 0x1f, R218 ;  /* 0x0000001fff9c7819 */ /* 0x000fe200000114da */
[C---:B------:R-:W-:Y:S01]  /*af70*/  IMAD R65, R3.reuse, UR13, R0 ;  /* 0x0000000d03417c24 */ /* 0x040fe2000f8e0200 */
[----:B------:R-:W-:Y:S01]  /*af80*/  SHF.R.S32.HI R0, RZ, 0x1f, R63 ;  /* 0x0000001fff007819 */ /* 0x000fe2000001143f */
[----:B------:R-:W-:Y:S01]  /*af90*/  IMAD.WIDE.U32 R60, R3, UR12, R60 ;  /* 0x0000000c033c7c25 */ /* 0x000fe2000f8e003c */
[----:B------:R-:W-:-:S02]  /*afa0*/  SHF.R.S32.HI R157, RZ, 0x1f, R219 ;  /* 0x0000001fff9d7819 */ /* 0x000fc400000114db */
[----:B------:R-:W-:Y:S01]  /*afb0*/  SHF.R.S32.HI R158, RZ, 0x1f, R220 ;  /* 0x0000001fff9e7819 */ /* 0x000fe200000114dc */
[----:B------:R-:W-:Y:S01]  /*afc0*/  IMAD R0, R0, UR10, RZ ;  /* 0x0000000a00007c24 */ /* 0x000fe2000f8e02ff */
[----:B------:R-:W-:Y:S01]  /*afd0*/  SHF.R.S32.HI R159, RZ, 0x1f, R221 ;  /* 0x0000001fff9f7819 */ /* 0x000fe200000114dd */
[----:B------:R-:W-:Y:S01]  /*afe0*/  IMAD.IADD R61, R61, 0x1, R65 ;  /* 0x000000013d3d7824 */ /* 0x000fe200078e0241 */
[----:B------:R-:W-:Y:S01]  /*aff0*/  SHF.R.S32.HI R160, RZ, 0x1f, R222 ;  /* 0x0000001fffa07819 */ /* 0x000fe200000114de */
[C---:B------:R-:W-:Y:S01]  /*b000*/  IMAD R3, R63.reuse, UR11, R0 ;  /* 0x0000000b3f037c24 */ /* 0x040fe2000f8e0200 */
[----:B------:R-:W-:Y:S01]  /*b010*/  SHF.R.S32.HI R161, RZ, 0x1f, R223 ;  /* 0x0000001fffa17819 */ /* 0x000fe200000114df */
[----:B------:R-:W-:Y:S01]  /*b020*/  IMAD.WIDE.U32 R60, R63, UR10, R60 ;  /* 0x0000000a3f3c7c25 */ /* 0x000fe2000f8e003c */
[----:B------:R-:W-:Y:S01]  /*b030*/  ULDC.64 UR10, c[0x0][0xb00] ;  /* 0x0002c000000a7ab9 */ /* 0x000fe20000000a00 */
[----:B------:R-:W-:Y:S02]  /*b040*/  SHF.R.S32.HI R162, RZ, 0x1f, R224 ;  /* 0x0000001fffa27819 */ /* 0x000fe400000114e0 */
[----:B------:R-:W-:Y:S01]  /*b050*/  IMAD.IADD R3, R61, 0x1, R3 ;  /* 0x000000013d037824 */ /* 0x000fe200078e0203 */
[----:B------:R-:W-:Y:S01]  /*b060*/  LEA R0, P1, R60, UR10, 0x2 ;  /* 0x0000000a3c007c11 */ /* 0x000fe2000f8210ff */
[C---:B------:R-:W-:Y:S01]  /*b070*/  VIADD R170, R2.reuse, 0x38 ;  /* 0x0000003802aa7836 */ /* 0x040fe20000000000 */
[----:B------:R-:W-:Y:S01]  /*b080*/  SHF.R.S32.HI R163, RZ, 0x1f, R225 ;  /* 0x0000001fffa37819 */ /* 0x000fe200000114e1 */
[----:B------:R-:W-:Y:S01]  /*b090*/  VIADD R172, R2, 0x30 ;  /* 0x0000003002ac7836 */ /* 0x000fe20000000000 */
[----:B------:R-:W-:Y:S01]  /*b0a0*/  LEA.HI.X R3, R60, UR11, R3, 0x2, P1 ;  /* 0x0000000b3c037c11 */ /* 0x000fe200088f1403 */
[C---:B------:R-:W-:Y:S01]  /*b0b0*/  VIADD R174, R2.reuse, 0x28 ;  /* 0x0000002802ae7836 */ /* 0x040fe20000000000 */
[----:B------:R0:W1:Y:S01]  /*b0c0*/  SHFL.IDX PT, R60, R0, RZ, 0x1c1f ;  /* 0x001c1fff003c7589 */ /* 0x00006200000e0000 */
[----:B------:R-:W-:Y:S01]  /*b0d0*/  SHF.R.S32.HI R164, RZ, 0x1f, R226 ;  /* 0x0000001fffa47819 */ /* 0x000fe200000114e2 */
[C---:B------:R-:W-:Y:S01]  /*b0e0*/  VIADD R176, R2.reuse, 0x20 ;  /* 0x0000002002b07836 */ /* 0x040fe20000000000 */
[----:B------:R-:W-:Y:S01]  /*b0f0*/  SHF.R.S32.HI R165, RZ, 0x1f, R227 ;  /* 0x0000001fffa57819 */ /* 0x000fe200000114e3 */
[----:B------:R0:W2:Y:S01]  /*b100*/  SHFL.IDX PT, R61, R3, RZ, 0x1c1f ;  /* 0x001c1fff033d7589 */ /* 0x0000a200000e0000 */
[----:B------:R-:W-:Y:S01]  /*b110*/  SHF.R.S32.HI R166, RZ, 0x1f, R228 ;  /* 0x0000001fffa67819 */ /* 0x000fe200000114e4 */
[C---:B------:R-:W-:Y:S01]  /*b120*/  VIADD R178, R2.reuse, 0x18 ;  /* 0x0000001802b27836 */ /* 0x040fe20000000000 */
[----:B------:R-:W-:Y:S01]  /*b130*/  SHF.R.S32.HI R167, RZ, 0x1f, R229 ;  /* 0x0000001fffa77819 */ /* 0x000fe200000114e5 */
[C---:B------:R-:W-:Y:S01]  /*b140*/  VIADD R180, R2.reuse, 0x10 ;  /* 0x0000001002b47836 */ /* 0x040fe20000000000 */
[----:B------:R-:W-:Y:S01]  /*b150*/  SHF.R.S32.HI R169, RZ, 0x1f, R169 ;  /* 0x0000001fffa97819 */ /* 0x000fe200000114a9 */
[----:B------:R-:W-:Y:S01]  /*b160*/  VIADD R182, R2, 0x8 ;  /* 0x0000000802b67836 */ /* 0x000fe20000000000 */
[----:B------:R-:W-:-:S02]  /*b170*/  SHF.R.S32.HI R171, RZ, 0x1f, R171 ;  /* 0x0000001fffab7819 */ /* 0x000fc400000114ab */
[----:B------:R-:W-:Y:S02]  /*b180*/  SHF.R.S32.HI R173, RZ, 0x1f, R173 ;  /* 0x0000001fffad7819 */ /* 0x000fe400000114ad */
[----:B------:R-:W-:Y:S02]  /*b190*/  SHF.R.S32.HI R175, RZ, 0x1f, R175 ;  /* 0x0000001fffaf7819 */ /* 0x000fe400000114af */
[----:B------:R-:W-:Y:S02]  /*b1a0*/  SHF.R.S32.HI R177, RZ, 0x1f, R177 ;  /* 0x0000001fffb17819 */ /* 0x000fe400000114b1 */
[----:B------:R-:W-:Y:S02]  /*b1b0*/  SHF.R.S32.HI R179, RZ, 0x1f, R179 ;  /* 0x0000001fffb37819 */ /* 0x000fe400000114b3 */
[----:B------:R-:W-:Y:S02]  /*b1c0*/  SHF.R.S32.HI R181, RZ, 0x1f, R181 ;  /* 0x0000001fffb57819 */ /* 0x000fe400000114b5 */
[----:B------:R-:W-:Y:S01]  /*b1d0*/  SHF.R.S32.HI R183, RZ, 0x1f, R183 ;  /* 0x0000001fffb77819 */ /* 0x000fe200000114b7 */
[----:B01----:R-:W-:Y:S06]  /*b1e0*/  @P2 BRA `(.L_x_250) ;  /* 0x0000000800202947 */ /* 0x003fec0003800000 */
[----:B------:R-:W-:Y:S02]  /*b1f0*/  ULDC UR4, c[0x0][0xac8] ;  /* 0x0002b20000047ab9 */ /* 0x000fe40000000800 */
[----:B------:R-:W-:Y:S02]  /*b200*/  ISETP.GE.AND P3, PT, R2, UR4, PT ;  /* 0x0000000402007c0c */ /* 0x000fe4000bf66270 */
[----:B------:R-:W-:Y:S02]  /*b210*/  ISETP.GE.AND P2, PT, R182, UR4, PT ;  /* 0x00000004b6007c0c */ /* 0x000fe4000bf46270 */
[----:B------:R-:W-:Y:S02]  /*b220*/  ISETP.GE.AND P1, PT, R180, UR4, PT ;  /* 0x00000004b4007c0c */ /* 0x000fe4000bf26270 */
[----:B------:R-:W-:-:S07]  /*b230*/  ISETP.GE.AND P4, PT, R178, UR4, PT ;  /* 0x00000004b2007c0c */ /* 0x000fce000bf86270 */
[----:B--2---:R-:W-:Y:S02]  /*b240*/  @!P3 IMAD.WIDE R62, R2, 0x4, R60 ;  /* 0x00000004023eb825 */ /* 0x004fe400078e023c */
[----:B------:R-:W-:-:S03]  /*b250*/  @!P2 LEA R64, P5, R182, R60, 0x2 ;  /* 0x0000003cb640a211 */ /* 0x000fc600078a10ff */
[----:B------:R0:W-:Y:S01]  /*b260*/  @!P3 ST.E.64 desc[UR52][R62.64], R128 ;  /* 0x000000803e00b985 */ /* 0x0001e2000c101b34 */
[----:B------:R-:W-:Y:S02]  /*b270*/  ISETP.GE.AND P3, PT, R176, UR4, PT ;  /* 0x00000004b0007c0c */ /* 0x000fe4000bf66270 */
[----:B------:R-:W-:-:S05]  /*b280*/  @!P2 LEA.HI.X R65, R182, R61, R183, 0x2, P5 ;  /* 0x0000003db641a211 */ /* 0x000fca00028f14b7 */
[----:B------:R1:W-:Y:S01]  /*b290*/  @!P2 ST.E.64 desc[UR52][R64.64], R126 ;  /* 0x0000007e4000a985 */ /* 0x0003e2000c101b34 */
[----:B------:R-:W-:Y:S02]  /*b2a0*/  ISETP.GE.AND P2, PT, R174, UR4, PT ;  /* 0x00000004ae007c0c */ /* 0x000fe4000bf46270 */
[----:B0-----:R-:W-:-:S04]  /*b2b0*/  @!P1 LEA R62, P6, R180, R60, 0x2 ;  /* 0x0000003cb43e9211 */ /* 0x001fc800078c10ff */
[----:B------:R-:W-:Y:S02]  /*b2c0*/  @!P1 LEA.HI.X R63, R180, R61, R181, 0x2, P6 ;  /* 0x0000003db43f9211 */ /* 0x000fe400030f14b5 */
[----:B-1----:R-:W-:-:S03]  /*b2d0*/  @!P4 LEA R64, P5, R178, R60, 0x2 ;  /* 0x0000003cb240c211 */ /* 0x002fc600078a10ff */
        /* <DEDUP_REMOVED lines=42> */
[----:B------:R-:W-:Y:S02]  /*b580*/  @!P2 LEA.HI.X R65, R225, R61, R163, 0x2, P5 ;  /* 0x0000003de141a211 */ /* 0x000fe400028f14a3 */
[----:B------:R-:W-:-:S03]  /*b590*/  ISETP.GE.AND P5, PT, R220, UR4, PT ;  /* 0x00000004dc007c0c */ /* 0x000fc6000bfa6270 */
[----:B------:R1:W-:Y:S01]  /*b5a0*/  @!P2 ST.E.64 desc[UR52][R64.64], R78 ;  /* 0x0000004e4000a985 */ /* 0x0003e2000c101b34 */
[----:B------:R-:W-:Y:S02]  /*b5b0*/  ISETP.GE.AND P2, PT, R221, UR4, PT ;  /* 0x00000004dd007c0c */ /* 0x000fe4000bf46270 */
[----:B0-----:R-:W-:-:S04]  /*b5c0*/  @!P1 LEA R62, P6, R224, R60, 0x2 ;  /* 0x0000003ce03e9211 */ /* 0x001fc800078c10ff */
[----:B------:R-:W-:Y:S02]  /*b5d0*/  @!P1 LEA.HI.X R63, R224, R61, R162, 0x2, P6 ;  /* 0x0000003de03f9211 */ /* 0x000fe400030f14a2 */
[----:B------:R-:W-:-:S03]  /*b5e0*/  @!P4 LEA R66, P6, R223, R60, 0x2 ;  /* 0x0000003cdf42c211 */ /* 0x000fc600078c10ff */
[----:B------:R0:W-:Y:S01]  /*b5f0*/  @!P1 ST.E.64 desc[UR52][R62.64], R56 ;  /* 0x000000383e009985 */ /* 0x0001e2000c101b34 */
[-C--:B------:R-:W-:Y:S02]  /*b600*/  @!P4 LEA.HI.X R67, R223, R61.reuse, R161, 0x2, P6 ;  /* 0x0000003ddf43c211 */ /* 0x080fe400030f14a1 */
[CC--:B------:R-:W-:Y:S02]  /*b610*/  @!P3 LEA R68, P1, R222.reuse, R60.reuse, 0x2 ;  /* 0x0000003cde44b211 */ /* 0x0c0fe400078210ff */
[-C--:B------:R-:W-:Y:S01]  /*b620*/  @!P2 LEA R70, P6, R221, R60.reuse, 0x2 ;  /* 0x0000003cdd46a211 */ /* 0x080fe200078c10ff */
[----:B------:R2:W-:Y:S01]  /*b630*/  @!P4 ST.E.64 desc[UR52][R66.64], R54 ;  /* 0x000000364200c985 */ /* 0x0005e2000c101b34 */
[----:B------:R-:W-:Y:S02]  /*b640*/  @!P3 LEA.HI.X R69, R222, R61, R160, 0x2, P1 ;  /* 0x0000003dde45b211 */ /* 0x000fe400008f14a0 */
[----:B------:R-:W-:Y:S02]  /*b650*/  ISETP.GE.AND P4, PT, R219, UR4, PT ;  /* 0x00000004db007c0c */ /* 0x000fe4000bf86270 */
[----:B------:R-:W-:Y:S01]  /*b660*/  ISETP.GE.AND P1, PT, R218, UR4, PT ;  /* 0x00000004da007c0c */ /* 0x000fe2000bf26270 */
[----:B------:R3:W-:Y:S01]  /*b670*/  @!P3 ST.E.64 desc[UR52][R68.64], R48 ;  /* 0x000000304400b985 */ /* 0x0007e2000c101b34 */
[----:B-1----:R-:W-:-:S02]  /*b680*/  @!P5 LEA R64, P3, R220, R60, 0x2 ;  /* 0x0000003cdc40d211 */ /* 0x002fc400078610ff */
[-C--:B------:R-:W-:Y:S02]  /*b690*/  @!P2 LEA.HI.X R71, R221, R61.reuse, R159, 0x2, P6 ;  /* 0x0000003ddd47a211 */ /* 0x080fe400030f149f */
[----:B------:R-:W-:Y:S02]  /*b6a0*/  @!P5 LEA.HI.X R65, R220, R61, R158, 0x2, P3 ;  /* 0x0000003ddc41d211 */ /* 0x000fe400018f149e */
[----:B------:R-:W-:Y:S01]  /*b6b0*/  ISETP.GE.AND P6, PT, R217, UR4, PT ;  /* 0x00000004d9007c0c */ /* 0x000fe2000bfc6270 */
[----:B------:R1:W-:Y:S01]  /*b6c0*/  @!P2 ST.E.64 desc[UR52][R70.64], R46 ;  /* 0x0000002e4600a985 */ /* 0x0003e2000c101b34 */
[----:B------:R-:W-:Y:S02]  /*b6d0*/  ISETP.GE.AND P3, PT, R216, UR4, PT ;  /* 0x00000004d8007c0c */ /* 0x000fe4000bf66270 */
[-C--:B0-----:R-:W-:Y:S01]  /*b6e0*/  @!P4 LEA R56, P2, R219, R60.reuse, 0x2 ;  /* 0x0000003cdb38c211 */ /* 0x081fe200078410ff */
[----:B------:R0:W-:Y:S01]  /*b6f0*/  @!P5 ST.E.64 desc[UR52][R64.64], R40 ;  /* 0x000000284000d985 */ /* 0x0001e2000c101b34 */
[----:B--2---:R-:W-:-:S02]  /*b700*/  @!P1 LEA R54, P5, R218, R60, 0x2 ;  /* 0x0000003cda369211 */ /* 0x004fc400078a10ff */
[-C--:B------:R-:W-:Y:S02]  /*b710*/  @!P4 LEA.HI.X R57, R219, R61.reuse, R157, 0x2, P2 ;  /* 0x0000003ddb39c211 */ /* 0x080fe400010f149d */
[----:B------:R-:W-:Y:S02]  /*b720*/  @!P1 LEA.HI.X R55, R218, R61, R156, 0x2, P5 ;  /* 0x0000003dda379211 */ /* 0x000fe400028f149c */
[----:B------:R-:W-:Y:S01]  /*b730*/  ISETP.GE.AND P2, PT, R23, UR4, PT ;  /* 0x0000000417007c0c */ /* 0x000fe2000bf46270 */
[----:B------:R2:W-:Y:S01]  /*b740*/  @!P4 ST.E.64 desc[UR52][R56.64], R38 ;  /* 0x000000263800c985 */ /* 0x0005e2000c101b34 */
[----:B------:R-:W-:Y:S02]  /*b750*/  ISETP.GE.AND P4, PT, R22, UR4, PT ;  /* 0x0000000416007c0c */ /* 0x000fe4000bf86270 */
[-C--:B---3--:R-:W-:Y:S01]  /*b760*/  @!P6 LEA R48, P5, R217, R60.reuse, 0x2 ;  /* 0x0000003cd930e211 */ /* 0x088fe200078a10ff */
[----:B------:R3:W-:Y:S01]  /*b770*/  @!P1 ST.E.64 desc[UR52][R54.64], R32 ;  /* 0x0000002036009985 */ /* 0x0007e2000c101b34 */
[----:B-1----:R-:W-:-:S02]  /*b780*/  @!P3 LEA R46, P1, R216, R60, 0x2 ;  /* 0x0000003cd82eb211 */ /* 0x002fc400078210ff */
[-C--:B------:R-:W-:Y:S02]  /*b790*/  @!P6 LEA.HI.X R49, R217, R61.reuse, R155, 0x2, P5 ;  /* 0x0000003dd931e211 */ /* 0x080fe400028f149b */
[----:B------:R-:W-:Y:S02]  /*b7a0*/  @!P3 LEA.HI.X R47, R216, R61, R154, 0x2, P1 ;  /* 0x0000003dd82fb211 */ /* 0x000fe400008f149a */
[----:B------:R-:W-:Y:S01]  /*b7b0*/  ISETP.GE.AND P1, PT, R19, UR4, PT ;  /* 0x0000000413007c0c */ /* 0x000fe2000bf26270 */
[----:B------:R1:W-:Y:S01]  /*b7c0*/  @!P6 ST.E.64 desc[UR52][R48.64], R30 ;  /* 0x0000001e3000e985 */ /* 0x0003e2000c101b34 */
[-C--:B0-----:R-:W-:Y:S02]  /*b7d0*/  @!P2 LEA R40, P5, R23, R60.reuse, 0x2 ;  /* 0x0000003c1728a211 */ /* 0x081fe400078a10ff */
[----:B--2---:R-:W-:Y:S01]  /*b7e0*/  @!P4 LEA R38, P6, R22, R60, 0x2 ;  /* 0x0000003c1626c211 */ /* 0x004fe200078c10ff */
[----:B------:R0:W-:Y:S01]  /*b7f0*/  @!P3 ST.E.64 desc[UR52][R46.64], R24 ;  /* 0x000000182e00b985 */ /* 0x0001e2000c101b34 */
[----:B------:R-:W-:-:S02]  /*b800*/  ISETP.GE.AND P3, PT, R18, UR4, PT ;  /* 0x0000000412007c0c */ /* 0x000fc4000bf66270 */
[-C--:B------:R-:W-:Y:S02]  /*b810*/  @!P2 LEA.HI.X R41, R23, R61.reuse, R75, 0x2, P5 ;  /* 0x0000003d1729a211 */ /* 0x080fe400028f144b */
[----:B------:R-:W-:-:S03]  /*b820*/  @!P4 LEA.HI.X R39, R22, R61, R74, 0x2, P6 ;  /* 0x0000003d1627c211 */ /* 0x000fc600030f144a */
[----:B------:R2:W-:Y:S01]  /*b830*/  @!P2 ST.E.64 desc[UR52][R40.64], R20 ;  /* 0x000000142800a985 */ /* 0x0005e2000c101b34 */
[-C--:B---3--:R-:W-:Y:S01]  /*b840*/  @!P1 LEA R32, P2, R19, R60.reuse, 0x2 ;  /* 0x0000003c13209211 */ /* 0x088fe200078410ff */
[C---:B-1----:R-:W-:Y:S02]  /*b850*/  VIADD R49, R2.reuse, 0xe8 ;  /* 0x000000e802317836 */ /* 0x042fe40000000000 */
[----:B------:R1:W-:Y:S01]  /*b860*/  @!P4 ST.E.64 desc[UR52][R38.64], R10 ;  /* 0x0000000a2600c985 */ /* 0x0003e2000c101b34 */
[----:B------:R-:W-:Y:S01]  /*b870*/  ISETP.GE.AND P4, PT, R17, UR4, PT ;  /* 0x0000000411007c0c */ /* 0x000fe2000bf86270 */
[----:B0-----:R-:W-:Y:S01]  /*b880*/  VIADD R25, R2, 0xf0 ;  /* 0x000000f002197836 */ /* 0x001fe20000000000 */
[-C--:B------:R-:W-:Y:S02]  /*b890*/  @!P1 LEA.HI.X R33, R19, R61.reuse, R73, 0x2, P2 ;  /* 0x0000003d13219211 */ /* 0x080fe400010f1449 */
[----:B------:R-:W-:Y:S02]  /*b8a0*/  @!P3 LEA R30, P5, R18, R60, 0x2 ;  /* 0x0000003c121eb211 */ /* 0x000fe400078a10ff */
[----:B------:R-:W-:Y:S01]  /*b8b0*/  ISETP.GE.AND P2, PT, R16, UR4, PT ;  /* 0x0000000410007c0c */ /* 0x000fe2000bf46270 */
[----:B------:R0:W-:Y:S01]  /*b8c0*/  @!P1 ST.E.64 desc[UR52][R32.64], R8 ;  /* 0x0000000820009985 */ /* 0x0001e2000c101b34 */
[----:B------:R-:W-:-:S02]  /*b8d0*/  @!P3 LEA.HI.X R31, R18, R61, R72, 0x2, P5 ;  /* 0x0000003d121fb211 */ /* 0x000fc400028f1448 */
[----:B------:R-:W-:Y:S02]  /*b8e0*/  ISETP.GE.AND P1, PT, R49, UR4, PT ;  /* 0x0000000431007c0c */ /* 0x000fe4000bf26270 */
[----:B--2---:R-:W-:Y:S01]  /*b8f0*/  SHF.R.S32.HI R21, RZ, 0x1f, R16 ;  /* 0x0000001fff157819 */ /* 0x004fe20000011410 */
[----:B------:R2:W-:Y:S01]  /*b900*/  @!P3 ST.E.64 desc[UR52][R30.64], R136 ;  /* 0x000000881e00b985 */ /* 0x0005e2000c101b34 */
[----:B-1----:R-:W-:Y:S01]  /*b910*/  SHF.R.S32.HI R11, RZ, 0x1f, R17 ;  /* 0x0000001fff0b7819 */ /* 0x002fe20000011411 */
[----:B------:R-:W-:Y:S01]  /*b920*/  VIADD R39, R2, 0xf8 ;  /* 0x000000f802277836 */ /* 0x000fe20000000000 */
[-C--:B------:R-:W-:Y:S02]  /*b930*/  @!P4 LEA R10, P6, R17, R60.reuse, 0x2 ;  /* 0x0000003c110ac211 */ /* 0x080fe400078c10ff */
[----:B------:R-:W-:Y:S02]  /*b940*/  ISETP.GE.AND P3, PT, R25, UR4, PT ;  /* 0x0000000419007c0c */ /* 0x000fe4000bf66270 */
[----:B------:R-:W-:-:S02]  /*b950*/  @!P2 LEA R20, P5, R16, R60, 0x2 ;  /* 0x0000003c1014a211 */ /* 0x000fc400078a10ff */
[-C--:B------:R-:W-:Y:S02]  /*b960*/  @!P4 LEA.HI.X R11, R17, R61.reuse, R11, 0x2, P6 ;  /* 0x0000003d110bc211 */ /* 0x080fe400030f140b */
[----:B------:R-:W-:Y:S02]  /*b970*/  ISETP.GE.AND P6, PT, R39, UR4, PT ;  /* 0x0000000427007c0c */ /* 0x000fe4000bfc6270 */
[----:B------:R-:W-:Y:S01]  /*b980*/  @!P2 LEA.HI.X R21, R16, R61, R21, 0x2, P5 ;  /* 0x0000003d1015a211 */ /* 0x000fe200028f1415 */
[----:B------:R1:W-:Y:S01]  /*b990*/  @!P4 ST.E.64 desc[UR52][R10.64], R134 ;  /* 0x000000860a00c985 */ /* 0x0003e2000c101b34 */
[----:B0-----:R-:W-:Y:S02]  /*b9a0*/  SHF.R.S32.HI R9, RZ, 0x1f, R49 ;  /* 0x0000001fff097819 */ /* 0x001fe40000011431 */
[----:B------:R-:W-:Y:S01]  /*b9b0*/  @!P1 LEA R8, P5, R49, R60, 0x2 ;  /* 0x0000003c31089211 */ /* 0x000fe200078a10ff */
[----:B------:R1:W-:Y:S01]  /*b9c0*/  @!P2 ST.E.64 desc[UR52][R20.64], R144 ;  /* 0x000000901400a985 */ /* 0x0003e2000c101b34 */
[----:B--2---:R-:W-:-:S02]  /*b9d0*/  SHF.R.S32.HI R30, RZ, 0x1f, R25 ;  /* 0x0000001fff1e7819 */ /* 0x004fc40000011419 */
[-C--:B------:R-:W-:Y:S02]  /*b9e0*/  @!P1 LEA.HI.X R9, R49, R61.reuse, R9, 0x2, P5 ;  /* 0x0000003d31099211 */ /* 0x080fe400028f1409 */
[CC--:B------:R-:W-:Y:S02]  /*b9f0*/  @!P3 LEA R24, P5, R25.reuse, R60.reuse, 0x2 ;  /* 0x0000003c1918b211 */ /* 0x0c0fe400078a10ff */
[----:B------:R-:W-:Y:S01]  /*ba00*/  SHF.R.S32.HI R31, RZ, 0x1f, R39 ;  /* 0x0000001fff1f7819 */ /* 0x000fe20000011427 */
[----:B------:R1:W-:Y:S01]  /*ba10*/  @!P1 ST.E.64 desc[UR52][R8.64], R142 ;  /* 0x0000008e08009985 */ /* 0x0003e2000c101b34 */
[----:B------:R-:W-:Y:S02]  /*ba20*/  @!P3 LEA.HI.X R25, R25, R61, R30, 0x2, P5 ;  /* 0x0000003d1919b211 */ /* 0x000fe400028f141e */
[----:B------:R-:W-:-:S03]  /*ba30*/  @!P6 LEA R30, P5, R39, R60, 0x2 ;  /* 0x0000003c271ee211 */ /* 0x000fc600078a10ff */
[----:B------:R1:W-:Y:S01]  /*ba40*/  @!P3 ST.E.64 desc[UR52][R24.64], R152 ;  /* 0x000000981800b985 */ /* 0x0003e2000c101b34 */
[----:B------:R-:W-:-:S05]  /*ba50*/  @!P6 LEA.HI.X R31, R39, R61, R31, 0x2, P5 ;  /* 0x0000003d271fe211 */ /* 0x000fca00028f141f */
[----:B------:R1:W-:Y:S04]  /*ba60*/  @!P6 ST.E.64 desc[UR52][R30.64], R150 ;  /* 0x000000961e00e985 */ /* 0x0003e8000c101b34 */
.L_x_250:
[----:B------:R-:W-:Y:S05]  /*ba70*/  BSYNC B1 ;  /* 0x0000000000017941 */ /* 0x000fea0003800000 */
.L_x_249:
[----:B-1----:R0:W1:Y:S04]  /*ba80*/  SHFL.IDX PT, R9, R3, 0x1, 0x1c1f ;  /* 0x003c1f0003097f89 */ /* 0x00206800000e0000 */
[----:B------:R0:W3:Y:S01]  /*ba90*/  SHFL.IDX PT, R8, R0, 0x1, 0x1c1f ;  /* 0x003c1f0000087f89 */ /* 0x0000e200000e0000 */
[----:B------:R-:W-:Y:S05]  /*baa0*/  @P0 BRA `(.L_x_248) ;  /* 0x0000001400f80947 */ /* 0x000fea0003800000 */
[----:B------:R-:W-:Y:S01]  /*bab0*/  ULDC UR4, c[0x0][0xac8] ;  /* 0x0002b20000047ab9 */ /* 0x000fe20000000800 */
[----:B0-----:R-:W-:Y:S01]  /*bac0*/  VIADD R3, R2, 0xf0 ;  /* 0x000000f002037836 */ /* 0x001fe20000000000 */
[----:B------:R-:W-:Y:S02]  /*bad0*/  ISETP.GE.AND P4, PT, R182, UR4, PT ;  /* 0x00000004b6007c0c */ /* 0x000fe4000bf86270 */
[----:B------:R-:W-:Y:S02]  /*bae0*/  ISETP.GE.AND P6, PT, R2, UR4, PT ;  /* 0x0000000402007c0c */ /* 0x000fe4000bfc6270 */
[----:B------:R-:W-:Y:S02]  /*baf0*/  ISETP.GE.AND P0, PT, R180, UR4, PT ;  /* 0x00000004b4007c0c */ /* 0x000fe4000bf06270 */
[----:B------:R-:W-:Y:S02]  /*bb00*/  ISETP.GE.AND P2, PT, R178, UR4, PT ;  /* 0x00000004b2007c0c */ /* 0x000fe4000bf46270 */
[----:B------:R-:W-:-:S05]  /*bb10*/  ISETP.GE.AND P1, PT, R176, UR4, PT ;  /* 0x00000004b0007c0c */ /* 0x000fca000bf26270 */
[-C--:B---3--:R-:W-:Y:S02]  /*bb20*/  @!P4 LEA R20, P3, R182, R8.reuse, 0x2 ;  /* 0x00000008b614c211 */ /* 0x088fe400078610ff */
[----:B-1----:R-:W-:Y:S02]  /*bb30*/  @!P6 IMAD.WIDE R10, R2, 0x4, R8 ;  /* 0x00000004020ae825 */ /* 0x002fe400078e0208 */
[----:B------:R-:W-:Y:S02]  /*bb40*/  @!P4 LEA.HI.X R21, R182, R9, R183, 0x2, P3 ;  /* 0x00000009b615c211 */ /* 0x000fe400018f14b7 */
[----:B------:R-:W-:Y:S01]  /*bb50*/  ISETP.GE.AND P3, PT, R174, UR4, PT ;  /* 0x00000004ae007c0c */ /* 0x000fe2000bf66270 */
[----:B------:R0:W-:Y:S01]  /*bb60*/  @!P6 ST.E.64 desc[UR52][R10.64], R124 ;  /* 0x0000007c0a00e985 */ /* 0x0001e2000c101b34 */
[-C--:B------:R-:W-:Y:S02]  /*bb70*/  @!P0 LEA R24, P5, R180, R8.reuse, 0x2 ;  /* 0x00000008b4188211 */ /* 0x080fe400078a10ff */
[----:B------:R-:W-:Y:S01]  /*bb80*/  @!P1 LEA R32, P6, R176, R8, 0x2 ;  /* 0x00000008b0209211 */ /* 0x000fe200078c10ff */
[----:B------:R1:W-:Y:S01]  /*bb90*/  @!P4 ST.E.64 desc[UR52][R20.64], R122 ;  /* 0x0000007a1400c985 */ /* 0x0003e2000c101b34 */
[----:B------:R-:W-:-:S02]  /*bba0*/  ISETP.GE.AND P4, PT, R172, UR4, PT ;  /* 0x00000004ac007c0c */ /* 0x000fc4000bf86270 */
[-C--:B------:R-:W-:Y:S02]  /*bbb0*/  @!P0 LEA.HI.X R25, R180, R9.reuse, R181, 0x2, P5 ;  /* 0x00000009b4198211 */ /* 0x080fe400028f14b5 */
[-C--:B------:R-:W-:Y:S02]  /*bbc0*/  @!P2 LEA R30, P5, R178, R8.reuse, 0x2 ;  /* 0x00000008b21ea211 */ /* 0x080fe400078a10ff */
[-C--:B------:R-:W-:Y:S01]  /*bbd0*/  @!P1 LEA.HI.X R33, R176, R9.reuse, R177, 0x2, P6 ;  /* 0x00000009b0219211 */ /* 0x080fe200030f14b1 */
[----:B------:R3:W-:Y:S01]  /*bbe0*/  @!P0 ST.E.64 desc[UR52][R24.64], R116 ;  /* 0x0000007418008985 */ /* 0x0007e2000c101b34 */
[----:B------:R-:W-:Y:S02]  /*bbf0*/  @!P2 LEA.HI.X R31, R178, R9, R179, 0x2, P5 ;  /* 0x00000009b21fa211 */ /* 0x000fe400028f14b3 */
[----:B------:R-:W-:Y:S02]  /*bc00*/  ISETP.GE.AND P0, PT, R170, UR4, PT ;  /* 0x00000004aa007c0c */ /* 0x000fe4000bf06270 */
[----:B------:R-:W-:Y:S01]  /*bc10*/  @!P3 LEA R38, P5, R174, R8, 0x2 ;  /* 0x00000008ae26b211 */ /* 0x000fe200078a10ff */
[----:B------:R4:W-:Y:S01]  /*bc20*/  @!P2 ST.E.64 desc[UR52][R30.64], R114 ;  /* 0x000000721e00a985 */ /* 0x0009e2000c101b34 */
[----:B------:R-:W-:-:S02]  /*bc30*/  ISETP.GE.AND P2, PT, R168, UR4, PT ;  /* 0x00000004a8007c0c */ /* 0x000fc4000bf46270 */
[-C--:B------:R-:W-:Y:S01]  /*bc40*/  @!P3 LEA.HI.X R39, R174, R9.reuse, R175, 0x2, P5 ;  /* 0x00000009ae27b211 */ /* 0x080fe200028f14af */
[----:B------:R5:W-:Y:S01]  /*bc50*/  @!P1 ST.E.64 desc[UR52][R32.64], R108 ;  /* 0x0000006c20009985 */ /* 0x000be2000c101b34 */
[CC--:B0-----:R-:W-:Y:S02]  /*bc60*/  @!P4 LEA R10, P5, R172.reuse, R8.reuse, 0x2 ;  /* 0x00000008ac0ac211 */ /* 0x0c1fe400078a10ff */
[----:B------:R-:W-:Y:S01]  /*bc70*/  ISETP.GE.AND P1, PT, R229, UR4, PT ;  /* 0x00000004e5007c0c */ /* 0x000fe2000bf26270 */
[----:B------:R0:W-:Y:S01]  /*bc80*/  @!P3 ST.E.64 desc[UR52][R38.64], R106 ;  /* 0x0000006a2600b985 */ /* 0x0001e2000c101b34 */
[----:B------:R-:W-:Y:S02]  /*bc90*/  @!P4 LEA.HI.X R11, R172, R9, R173, 0x2, P5 ;  /* 0x00000009ac0bc211 */ /* 0x000fe400028f14ad */
[----:B-1----:R-:W-:Y:S02]  /*bca0*/  @!P0 LEA R20, P6, R170, R8, 0x2 ;  /* 0x00000008aa148211 */ /* 0x002fe400078c10ff */
[----:B------:R-:W-:Y:S01]  /*bcb0*/  ISETP.GE.AND P3, PT, R228, UR4, PT ;  /* 0x00000004e4007c0c */ /* 0x000fe2000bf66270 */
[----:B------:R1:W-:Y:S01]  /*bcc0*/  @!P4 ST.E.64 desc[UR52][R10.64], R100 ;  /* 0x000000640a00c985 */ /* 0x0003e2000c101b34 */
[----:B------:R-:W-:-:S02]  /*bcd0*/  ISETP.GE.AND P4, PT, R227, UR4, PT ;  /* 0x00000004e3007c0c */ /* 0x000fc4000bf86270 */
[----:B------:R-:W-:Y:S02]  /*bce0*/  @!P0 LEA.HI.X R21, R170, R9, R171, 0x2, P6 ;  /* 0x00000009aa158211 */ /* 0x000fe400030f14ab */
[----:B---3--:R-:W-:-:S03]  /*bcf0*/  @!P2 LEA R24, P5, R168, R8, 0x2 ;  /* 0x00000008a818a211 */ /* 0x008fc600078a10ff */
[----:B------:R3:W-:Y:S01]  /*bd00*/  @!P0 ST.E.64 desc[UR52][R20.64], R98 ;  /* 0x0000006214008985 */ /* 0x0007e2000c101b34 */
[-C--:B------:R-:W-:Y:S02]  /*bd10*/  @!P2 LEA.HI.X R25, R168, R9.reuse, R169, 0x2, P5 ;  /* 0x00000009a819a211 */ /* 0x080fe400028f14a9 */
[CC--:B----4-:R-:W-:Y:S02]  /*bd20*/  @!P1 LEA R30, P0, R229.reuse, R8.reuse, 0x2 ;  /* 0x00000008e51e9211 */ /* 0x0d0fe400078010ff */
[-C--:B-----5:R-:W-:Y:S01]  /*bd30*/  @!P3 LEA R32, P6, R228, R8.reuse, 0x2 ;  /* 0x00000008e420b211 */ /* 0x0a0fe200078c10ff */
[----:B------:R4:W-:Y:S01]  /*bd40*/  @!P2 ST.E.64 desc[UR52][R24.64], R92 ;  /* 0x0000005c1800a985 */ /* 0x0009e2000c101b34 */
[-C--:B------:R-:W-:Y:S02]  /*bd50*/  @!P1 LEA.HI.X R31, R229, R9.reuse, R167, 0x2, P0 ;  /* 0x00000009e51f9211 */ /* 0x080fe400000f14a7 */
[----:B------:R-:W-:Y:S02]  /*bd60*/  ISETP.GE.AND P2, PT, R226, UR4, PT ;  /* 0x00000004e2007c0c */ /* 0x000fe4000bf46270 */
[----:B0-----:R-:W-:Y:S01]  /*bd70*/  @!P4 LEA R38, P5, R227, R8, 0x2 ;  /* 0x00000008e326c211 */ /* 0x001fe200078a10ff */
[----:B------:R0:W-:Y:S01]  /*bd80*/  @!P1 ST.E.64 desc[UR52][R30.64], R90 ;  /* 0x0000005a1e009985 */ /* 0x0001e2000c101b34 */
[----:B------:R-:W-:-:S02]  /*bd90*/  @!P3 LEA.HI.X R33, R228, R9, R166, 0x2, P6 ;  /* 0x00000009e421b211 */ /* 0x000fc400030f14a6 */
[----:B------:R-:W-:Y:S02]  /*bda0*/  @!P4 LEA.HI.X R39, R227, R9, R165, 0x2, P5 ;  /* 0x00000009e327c211 */ /* 0x000fe400028f14a5 */
[----:B------:R-:W-:Y:S01]  /*bdb0*/  ISETP.GE.AND P0, PT, R225, UR4, PT ;  /* 0x00000004e1007c0c */ /* 0x000fe2000bf06270 */
[----:B------:R5:W-:Y:S01]  /*bdc0*/  @!P3 ST.E.64 desc[UR52][R32.64], R84 ;  /* 0x000000542000b985 */ /* 0x000be2000c101b34 */
[----:B------:R-:W-:-:S03]  /*bdd0*/  ISETP.GE.AND P1, PT, R224, UR4, PT ;  /* 0x00000004e0007c0c */ /* 0x000fc6000bf26270 */
[----:B------:R2:W-:Y:S01]  /*bde0*/  @!P4 ST.E.64 desc[UR52][R38.64], R82 ;  /* 0x000000522600c985 */ /* 0x0005e2000c101b34 */
[----:B------:R-:W-:Y:S02]  /*bdf0*/  ISETP.GE.AND P4, PT, R223, UR4, PT ;  /* 0x00000004df007c0c */ /* 0x000fe4000bf86270 */
[----:B-1----:R-:W-:-:S04]  /*be00*/  @!P2 LEA R10, P3, R226, R8, 0x2 ;  /* 0x00000008e20aa211 */ /* 0x002fc800078610ff */
[-C--:B------:R-:W-:Y:S02]  /*be10*/  @!P2 LEA.HI.X R11, R226, R9.reuse, R164, 0x2, P3 ;  /* 0x00000009e20ba211 */ /* 0x080fe400018f14a4 */
[CC--:B---3--:R-:W-:Y:S02]  /*be20*/  @!P0 LEA R20, P6, R225.reuse, R8.reuse, 0x2 ;  /* 0x00000008e1148211 */ /* 0x0c8fe400078c10ff */
[----:B----4-:R-:W-:Y:S01]  /*be30*/  @!P1 LEA R24, P5, R224, R8, 0x2 ;  /* 0x00000008e0189211 */ /* 0x010fe200078a10ff */
[----:B------:R1:W-:Y:S01]  /*be40*/  @!P2 ST.E.64 desc[UR52][R10.64], R76 ;  /* 0x0000004c0a00a985 */ /* 0x0003e2000c101b34 */
[----:B------:R-:W-:Y:S02]  /*be50*/  ISETP.GE.AND P3, PT, R222, UR4, PT ;  /* 0x00000004de007c0c */ /* 0x000fe4000bf66270 */
[-C--:B------:R-:W-:Y:S02]  /*be60*/  @!P0 LEA.HI.X R21, R225, R9.reuse, R163, 0x2, P6 ;  /* 0x00000009e1158211 */ /* 0x080fe400030f14a3 */
[----:B------:R-:W-:-:S02]  /*be70*/  @!P1 LEA.HI.X R25, R224, R9, R162, 0x2, P5 ;  /* 0x00000009e0199211 */ /* 0x000fc400028f14a2 */
[----:B------:R-:W-:Y:S01]  /*be80*/  ISETP.GE.AND P2, PT, R221, UR4, PT ;  /* 0x00000004dd007c0c */ /* 0x000fe2000bf46270 */
[----:B------:R3:W-:Y:S01]  /*be90*/  @!P0 ST.E.64 desc[UR52][R20.64], R58 ;  /* 0x0000003a14008985 */ /* 0x0007e2000c101b34 */
[CC--:B0-----:R-:W-:Y:S02]  /*bea0*/  @!P4 LEA R30, P5, R223.reuse, R8.reuse, 0x2 ;  /* 0x00000008df1ec211 */ /* 0x0c1fe400078a10ff */
[----:B------:R-:W-:Y:S01]  /*beb0*/  ISETP.GE.AND P0, PT, R220, UR4, PT ;  /* 0x00000004dc007c0c */ /* 0x000fe2000bf06270 */
[----:B------:R0:W-:Y:S01]  /*bec0*/  @!P1 ST.E.64 desc[UR52][R24.64], R52 ;  /* 0x0000003418009985 */ /* 0x0001e2000c101b34 */
[----:B------:R-:W-:Y:S02]  /*bed0*/  @!P4 LEA.HI.X R31, R223, R9, R161, 0x2, P5 ;  /* 0x00000009df1fc211 */ /* 0x000fe400028f14a1 */
[----:B------:R-:W-:Y:S02]  /*bee0*/  ISETP.GE.AND P1, PT, R219, UR4, PT ;  /* 0x00000004db007c0c */ /* 0x000fe4000bf26270 */
[----:B-----5:R-:W-:Y:S01]  /*bef0*/  @!P3 LEA R32, P6, R222, R8, 0x2 ;  /* 0x00000008de20b211 */ /* 0x020fe200078c10ff */
[----:B------:R4:W-:Y:S01]  /*bf00*/  @!P4 ST.E.64 desc[UR52][R30.64], R50 ;  /* 0x000000321e00c985 */ /* 0x0009e2000c101b34 */
[----:B------:R-:W-:-:S02]  /*bf10*/  ISETP.GE.AND P4, PT, R218, UR4, PT ;  /* 0x00000004da007c0c */ /* 0x000fc4000bf86270 */
[CC--:B--2---:R-:W-:Y:S02]  /*bf20*/  @!P2 LEA R38, P5, R221.reuse, R8.reuse, 0x2 ;  /* 0x00000008dd26a211 */ /* 0x0c4fe400078a10ff */
[-C--:B------:R-:W-:Y:S02]  /*bf30*/  @!P3 LEA.HI.X R33, R222, R9.reuse, R160, 0x2, P6 ;  /* 0x00000009de21b211 */ /* 0x080fe400030f14a0 */
[-C--:B------:R-:W-:Y:S02]  /*bf40*/  @!P2 LEA.HI.X R39, R221, R9.reuse, R159, 0x2, P5 ;  /* 0x00000009dd27a211 */ /* 0x080fe400028f149f */
[CC--:B-1----:R-:W-:Y:S01]  /*bf50*/  @!P0 LEA R10, P5, R220.reuse, R8.reuse, 0x2 ;  /* 0x00000008dc0a8211 */ /* 0x0c2fe200078a10ff */
[----:B------:R1:W-:Y:S01]  /*bf60*/  @!P3 ST.E.64 desc[UR52][R32.64], R44 ;  /* 0x0000002c2000b985 */ /* 0x0003e2000c101b34 */
[----:B------:R-:W-:Y:S02]  /*bf70*/  ISETP.GE.AND P3, PT, R217, UR4, PT ;  /* 0x00000004d9007c0c */ /* 0x000fe4000bf66270 */
[----:B---3--:R-:W-:Y:S01]  /*bf80*/  @!P1 LEA R20, P6, R219, R8, 0x2 ;  /* 0x00000008db149211 */ /* 0x008fe200078c10ff */
[----:B------:R2:W-:Y:S01]  /*bf90*/  @!P2 ST.E.64 desc[UR52][R38.64], R42 ;  /* 0x0000002a2600a985 */ /* 0x0005e2000c101b34 */
[----:B------:R-:W-:-:S02]  /*bfa0*/  @!P0 LEA.HI.X R11, R220, R9, R158, 0x2, P5 ;  /* 0x00000009dc0b8211 */ /* 0x000fc400028f149e */
[----:B------:R-:W-:Y:S02]  /*bfb0*/  ISETP.GE.AND P2, PT, R216, UR4, PT ;  /* 0x00000004d8007c0c */ /* 0x000fe4000bf46270 */
[CC--:B0-----:R-:W-:Y:S01]  /*bfc0*/  @!P4 LEA R24, P5, R218.reuse, R8.reuse, 0x2 ;  /* 0x00000008da18c211 */ /* 0x0c1fe200078a10ff */
[----:B------:R-:W-:Y:S01]  /*bfd0*/  @!P0 ST.E.64 desc[UR52][R10.64], R36 ;  /* 0x000000240a008985 */ /* 0x000fe2000c101b34 */
[-C--:B------:R-:W-:Y:S02]  /*bfe0*/  @!P1 LEA.HI.X R21, R219, R9.reuse, R157, 0x2, P6 ;  /* 0x00000009db159211 */ /* 0x080fe400030f149d */
[----:B------:R-:W-:Y:S02]  /*bff0*/  @!P4 LEA.HI.X R25, R218, R9, R156, 0x2, P5 ;  /* 0x00000009da19c211 */ /* 0x000fe400028f149c */
[----:B------:R-:W-:Y:S01]  /*c000*/  ISETP.GE.AND P0, PT, R23, UR4, PT ;  /* 0x0000000417007c0c */ /* 0x000fe2000bf06270 */
[----:B------:R0:W-:Y:S01]  /*c010*/  @!P1 ST.E.64 desc[UR52][R20.64], R34 ;  /* 0x0000002214009985 */ /* 0x0001e2000c101b34 */
[----:B----4-:R-:W-:-:S03]  /*c020*/  @!P3 LEA R30, P1, R217, R8, 0x2 ;  /* 0x00000008d91eb211 */ /* 0x010fc600078210ff */
[----:B------:R-:W-:Y:S01]  /*c030*/  @!P4 ST.E.64 desc[UR52][R24.64], R28 ;  /* 0x0000001c1800c985 */ /* 0x000fe2000c101b34 */
[----:B------:R-:W-:Y:S02]  /*c040*/  ISETP.GE.AND P4, PT, R22, UR4, PT ;  /* 0x0000000416007c0c */ /* 0x000fe4000bf86270 */
[CC--:B-1----:R-:W-:Y:S02]  /*c050*/  @!P2 LEA R32, P5, R216.reuse, R8.reuse, 0x2 ;  /* 0x00000008d820a211 */ /* 0x0c2fe400078a10ff */
[-C--:B------:R-:W-:Y:S02]  /*c060*/  @!P3 LEA.HI.X R31, R217, R9.reuse, R155, 0x2, P1 ;  /* 0x00000009d91fb211 */ /* 0x080fe400008f149b */
[----:B------:R-:W-:Y:S02]  /*c070*/  ISETP.GE.AND P1, PT, R19, UR4, PT ;  /* 0x0000000413007c0c */ /* 0x000fe4000bf26270 */
[----:B------:R-:W-:Y:S01]  /*c080*/  @!P2 LEA.HI.X R33, R216, R9, R154, 0x2, P5 ;  /* 0x00000009d821a211 */ /* 0x000fe200028f149a */
[----:B------:R-:W-:Y:S01]  /*c090*/  @!P3 ST.E.64 desc[UR52][R30.64], R26 ;  /* 0x0000001a1e00b985 */ /* 0x000fe2000c101b34 */
[----:B--2---:R-:W-:Y:S01]  /*c0a0*/  @!P0 LEA R38, P6, R23, R8, 0x2 ;  /* 0x0000000817268211 */ /* 0x004fe200078c10ff */
[----:B0-----:R-:W-:-:S02]  /*c0b0*/  VIADD R35, R2, 0xe8 ;  /* 0x000000e802237836 */ /* 0x001fc40000000000 */
[----:B------:R0:W-:Y:S01]  /*c0c0*/  @!P2 ST.E.64 desc[UR52][R32.64], R14 ;  /* 0x0000000e2000a985 */ /* 0x0001e2000c101b34 */
[-C--:B------:R-:W-:Y:S02]  /*c0d0*/  @!P0 LEA.HI.X R39, R23, R9.reuse, R75, 0x2, P6 ;  /* 0x0000000917278211 */ /* 0x080fe400030f144b */
[CC--:B------:R-:W-:Y:S02]  /*c0e0*/  @!P4 LEA R10, P2, R22.reuse, R8.reuse, 0x2 ;  /* 0x00000008160ac211 */ /* 0x0c0fe400078410ff */
[----:B------:R-:W-:Y:S01]  /*c0f0*/  SHF.R.S32.HI R0, RZ, 0x1f, R35 ;  /* 0x0000001fff007819 */ /* 0x000fe20000011423 */
[----:B------:R1:W-:Y:S01]  /*c100*/  @!P0 ST.E.64 desc[UR52][R38.64], R12 ;  /* 0x0000000c26008985 */ /* 0x0003e2000c101b34 */
[----:B------:R-:W-:Y:S02]  /*c110*/  @!P4 LEA.HI.X R11, R22, R9, R74, 0x2, P2 ;  /* 0x00000009160bc211 */ /* 0x000fe400010f144a */
[----:B------:R-:W-:Y:S02]  /*c120*/  ISETP.GE.AND P0, PT, R35, UR4, PT ;  /* 0x0000000423007c0c */ /* 0x000fe4000bf06270 */
[----:B------:R-:W-:Y:S01]  /*c130*/  @!P1 LEA R20, P3, R19, R8, 0x2 ;  /* 0x0000000813149211 */ /* 0x000fe200078610ff */
[----:B------:R2:W-:Y:S01]  /*c140*/  @!P4 ST.E.64 desc[UR52][R10.64], R6 ;  /* 0x000000060a00c985 */ /* 0x0005e2000c101b34 */
[----:B------:R-:W-:-:S02]  /*c150*/  ISETP.GE.AND P2, PT, R18, UR4, PT ;  /* 0x0000000412007c0c */ /* 0x000fc4000bf46270 */
[----:B------:R-:W-:Y:S02]  /*c160*/  @!P1 LEA.HI.X R21, R19, R9, R73, 0x2, P3 ;  /* 0x0000000913159211 */ /* 0x000fe400018f1449 */
[----:B------:R-:W-:Y:S02]  /*c170*/  ISETP.GE.AND P3, PT, R3, UR4, PT ;  /* 0x0000000403007c0c */ /* 0x000fe4000bf66270 */
[----:B------:R-:W-:Y:S01]  /*c180*/  ISETP.GE.AND P4, PT, R17, UR4, PT ;  /* 0x0000000411007c0c */ /* 0x000fe2000bf86270 */
[----:B------:R3:W-:Y:S01]  /*c190*/  @!P1 ST.E.64 desc[UR52][R20.64], R4 ;  /* 0x0000000414009985 */ /* 0x0007e2000c101b34 */
[----:B------:R-:W-:Y:S02]  /*c1a0*/  ISETP.GE.AND P1, PT, R16, UR4, PT ;  /* 0x0000000410007c0c */ /* 0x000fe4000bf26270 */
[----:B0-----:R-:W-:-:S03]  /*c1b0*/  @!P0 LEA R14, P6, R35, R8, 0x2 ;  /* 0x00000008230e8211 */ /* 0x001fc600078c10ff */
[CC--:B-1----:R-:W-:Y:S02]  /*c1c0*/  @!P2 LEA R12, P5, R18.reuse, R8.reuse, 0x2 ;  /* 0x00000008120ca211 */ /* 0x0c2fe400078a10ff */
[-C--:B------:R-:W-:Y:S02]  /*c1d0*/  @!P0 LEA.HI.X R15, R35, R9.reuse, R0, 0x2, P6 ;  /* 0x00000009230f8211 */ /* 0x080fe400030f1400 */
[----:B------:R-:W-:Y:S02]  /*c1e0*/  @!P2 LEA.HI.X R13, R18, R9, R72, 0x2, P5 ;  /* 0x00000009120da211 */ /* 0x000fe400028f1448 */
[----:B------:R-:W-:Y:S02]  /*c1f0*/  SHF.R.S32.HI R0, RZ, 0x1f, R3 ;  /* 0x0000001fff007819 */ /* 0x000fe40000011403 */
[----:B--2---:R-:W-:Y:S01]  /*c200*/  @!P3 LEA R10, P6, R3, R8, 0x2 ;  /* 0x00000008030ab211 */ /* 0x004fe200078c10ff */
[----:B------:R0:W-:Y:S01]  /*c210*/  @!P2 ST.E.64 desc[UR52][R12.64], R140 ;  /* 0x0000008c0c00a985 */ /* 0x0001e2000c101b34 */
[----:B------:R-:W-:-:S02]  /*c220*/  SHF.R.S32.HI R7, RZ, 0x1f, R17 ;  /* 0x0000001fff077819 */ /* 0x000fc40000011411 */
[-C--:B------:R-:W-:Y:S02]  /*c230*/  @!P4 LEA R6, P5, R17, R8.reuse, 0x2 ;  /* 0x000000081106c211 */ /* 0x080fe400078a10ff */
[-C--:B------:R-:W-:Y:S02]  /*c240*/  @!P3 LEA.HI.X R11, R3, R9.reuse, R0, 0x2, P6 ;  /* 0x00000009030bb211 */ /* 0x080fe400030f1400 */
[-C--:B------:R-:W-:Y:S02]  /*c250*/  @!P4 LEA.HI.X R7, R17, R9.reuse, R7, 0x2, P5 ;  /* 0x000000091107c211 */ /* 0x080fe400028f1407 */
[----:B------:R-:W-:Y:S02]  /*c260*/  SHF.R.S32.HI R3, RZ, 0x1f, R16 ;  /* 0x0000001fff037819 */ /* 0x000fe40000011410 */
[C---:B---3--:R-:W-:Y:S01]  /*c270*/  @!P1 LEA R4, P5, R16.reuse, R8, 0x2 ;  /* 0x0000000810049211 */ /* 0x048fe200078a10ff */
[----:B------:R0:W-:Y:S03]  /*c280*/  @!P4 ST.E.64 desc[UR52][R6.64], R138 ;  /* 0x0000008a0600c985 */ /* 0x0001e6000c101b34 */
[----:B------:R-:W-:Y:S01]  /*c290*/  @!P1 LEA.HI.X R5, R16, R9, R3, 0x2, P5 ;  /* 0x0000000910059211 */ /* 0x000fe200028f1403 */
[----:B------:R-:W-:-:S04]  /*c2a0*/  VIADD R3, R2, 0xf8 ;  /* 0x000000f802037836 */ /* 0x000fc80000000000 */
[----:B------:R0:W-:Y:S04]  /*c2b0*/  @!P1 ST.E.64 desc[UR52][R4.64], R146 ;  /* 0x0000009204009985 */ /* 0x0001e8000c101b34 */
[----:B------:R0:W-:Y:S01]  /*c2c0*/  @!P0 ST.E.64 desc[UR52][R14.64], R148 ;  /* 0x000000940e008985 */ /* 0x0001e2000c101b34 */
[----:B------:R-:W-:-:S03]  /*c2d0*/  ISETP.GE.AND P0, PT, R3, UR4, PT ;  /* 0x0000000403007c0c */ /* 0x000fc6000bf06270 */
[----:B------:R0:W-:Y:S10]  /*c2e0*/  @!P3 ST.E.64 desc[UR52][R10.64], R132 ;  /* 0x000000840a00b985 */ /* 0x0001f4000c101b34 */
[----:B------:R-:W-:Y:S05]  /*c2f0*/  @P0 BRA `(.L_x_248) ;  /* 0x0000000c00e40947 */ /* 0x000fea0003800000 */
[----:B0-----:R-:W-:Y:S02]  /*c300*/  LEA R4, P0, R3, R8, 0x2 ;  /* 0x0000000803047211 */ /* 0x001fe400078010ff */
[----:B------:R-:W-:-:S04]  /*c310*/  SHF.R.S32.HI R8, RZ, 0x1f, R3 ;  /* 0x0000001fff087819 */ /* 0x000fc80000011403 */
[----:B------:R-:W-:-:S05]  /*c320*/  LEA.HI.X R5, R3, R9, R8, 0x2, P0 ;  /* 0x0000000903057211 */ /* 0x000fca00000f1408 */
[----:B------:R0:W-:Y:S01]  /*c330*/  ST.E.64 desc[UR52][R4.64], R130 ;  /* 0x0000008204007985 */ /* 0x0001e2000c101b34 */
[----:B------:R-:W-:Y:S05]  /*c340*/  BRA `(.L_x_248) ;  /* 0x0000000c00d07947 */ /* 0x000fea0003800000 */
.L_x_239:
[----:B------:R-:W-:Y:S02]  /*c350*/  ULDC.64 UR8, c[0x0][0xc00] ;  /* 0x0003000000087ab9 */ /* 0x000fe40000000a00 */
[----:B------:R-:W-:-:S04]  /*c360*/  UISETP.NE.U32.AND UP0, UPT, UR8, URZ, UPT ;  /* 0x0000003f0800728c */ /* 0x000fc8000bf05070 */
[----:B------:R-:W-:-:S03]  /*c370*/  UISETP.NE.AND.EX UP0, UPT, UR9, URZ, UPT, UP0 ;  /* 0x0000003f0900728c */ /* 0x000fc6000bf05300 */
[----:B------:R-:W-:Y:S02]  /*c380*/  ULDC.64 UR8, c[0x0][0xc00] ;  /* 0x0003000000087ab9 */ /* 0x000fe40000000a00 */
[----:B------:R-:W-:Y:S01]  /*c390*/  UIMAD.WIDE UR8, UR36, 0x4, UR8 ;  /* 0x00000004240878a5 */ /* 0x000fe2000f8e0208 */
[----:B------:R-:W-:-:S05]  /*c3a0*/  PLOP3.LUT P1, PT, PT, PT, UP0, 0x80, 0x0 ;  /* 0x000000000000781c */ /* 0x000fca0003f2f008 */
[----:B------:R-:W-:Y:S02]  /*c3b0*/  IMAD.U32 R4, RZ, RZ, UR8 ;  /* 0x00000008ff047e24 */ /* 0x000fe4000f8e00ff */
[----:B------:R-:W-:Y:S01]  /*c3c0*/  IMAD.U32 R5, RZ, RZ, UR9 ;  /* 0x00000009ff057e24 */ /* 0x000fe2000f8e00ff */
[----:B------:R-:W-:Y:S02]  /*c3d0*/  ULDC.64 UR8, c[0x0][0xc08] ;  /* 0x0003020000087ab9 */ /* 0x000fe40000000a00 */
[----:B------:R-:W-:-:S03]  /*c3e0*/  UISETP.NE.U32.AND UP1, UPT, UR8, URZ, UPT ;  /* 0x0000003f0800728c */ /* 0x000fc6000bf25070 */
[----:B------:R-:W2:Y:S01]  /*c3f0*/  @P1 LDG.E R3, desc[UR52][R4.64] ;  /* 0x0000003404031981 */ /* 0x000ea2000c1e1900 */
[----:B------:R-:W-:Y:S01]  /*c400*/  UISETP.NE.AND.EX UP1, UPT, UR9, URZ, UPT, UP1 ;  /* 0x0000003f0900728c */ /* 0x000fe2000bf25310 */
[----:B------:R-:W-:Y:S01]  /*c410*/  ULDC UR4, c[0x0][0xa88] ;  /* 0x0002a20000047ab9 */ /* 0x000fe20000000800 */
[----:B------:R-:W0:Y:S01]  /*c420*/  S2R R10, SR_TID.X ;  /* 0x00000000000a7919 */ /* 0x000e220000002100 */
[----:B------:R-:W-:-:S03]  /*c430*/  IMAD.U32 R0, RZ, RZ, UR4 ;  /* 0x00000004ff007e24 */ /* 0x000fc6000f8e00ff */
[----:B------:R-:W-:-:S05]  /*c440*/  PLOP3.LUT P2, PT, PT, PT, UP1, 0x80, 0x0 ;  /* 0x000000000000781c */ /* 0x000fca0003f4f018 */
[----:B------:R-:W-:-:S04]  /*c450*/  @UP1 ULEA UR8, UP2, UR36, UR8, 0x2 ;  /* 0x0000000824081291 */ /* 0x000fc8000f84103f */
[----:B------:R-:W-:Y:S02]  /*c460*/  @UP1 ULEA.HI.X UR9, UR36, UR9, UR37, 0x2, UP2 ;  /* 0x0000000924091291 */ /* 0x000fe400090f1425 */
[----:B------:R-:W-:-:S04]  /*c470*/  IMAD.U32 R6, RZ, RZ, UR8 ;  /* 0x00000008ff067e24 */ /* 0x000fc8000f8e00ff */
[----:B------:R-:W-:-:S05]  /*c480*/  IMAD.U32 R7, RZ, RZ, UR9 ;  /* 0x00000009ff077e24 */ /* 0x000fca000f8e00ff */
[----:B------:R1:W5:Y:S01]  /*c490*/  @P2 LDG.E R0, desc[UR52][R6.64] ;  /* 0x0000003406002981 */ /* 0x000362000c1e1900 */
[----:B------:R-:W-:Y:S01]  /*c4a0*/  UMOV UR4, URZ ;  /* 0x0000003f00047c82 */ /* 0x000fe20008000000 */
[----:B0-----:R-:W-:-:S05]  /*c4b0*/  VIADD R8, R10, 0xffffff80 ;  /* 0xffffff800a087836 */ /* 0x001fca0000000000 */
[----:B------:R-:W-:Y:S02]  /*c4c0*/  ISETP.GT.AND P0, PT, R8, 0x7f, PT ;  /* 0x0000007f0800780c */ /* 0x000fe40003f04270 */
[----:B--2---:R-:W-:-:S13]  /*c4d0*/  @P1 R2UR UR4, R3 ;  /* 0x00000000030412ca */ /* 0x004fda00000e0000 */
[----:B------:R-:W-:Y:S01]  /*c4e0*/  USHF.R.S32.HI UR16, URZ, 0x1f, UR4 ;  /* 0x0000001f3f107899 */ /* 0x000fe20008011404 */
[----:B-1----:R-:W-:Y:S11]  /*c4f0*/  @P2 BRA `(.L_x_251) ;  /* 0x0000000000102947 */ /* 0x002ff60003800000 */
[----:B------:R-:W-:Y:S05]  /*c500*/  @!P1 BRA `(.L_x_251) ;  /* 0x00000000000c9947 */ /* 0x000fea0003800000 */
[----:B------:R-:W2:Y:S04]  /*c510*/  LDG.E R3, desc[UR52][R4.64] ;  /* 0x0000003404037981 */ /* 0x000ea8000c1e1900 */
[----:B-----5:R-:W2:Y:S02]  /*c520*/  LDG.E R0, desc[UR52][R4.64+0x4] ;  /* 0x0000043404007981 */ /* 0x020ea4000c1e1900 */
[----:B--2---:R-:W-:-:S07]  /*c530*/  IMAD.IADD R0, R0, 0x1, -R3 ;  /* 0x0000000100007824 */ /* 0x004fce00078e0a03 */
.L_x_251:
[----:B------:R-:W-:Y:S01]  /*c540*/  USEL UR36, UR36, URZ, !UP0 ;  /* 0x0000003f24247287 */ /* 0x000fe2000c000000 */
[----:B------:R-:W-:Y:S01]  /*c550*/  BSSY B1, `(.L_x_252) ;  /* 0x0000038000017945 */ /* 0x000fe20003800000 */
[----:B------:R-:W-:-:S03]  /*c560*/  USEL UR37, UR37, URZ, !UP0 ;  /* 0x0000003f25257287 */ /* 0x000fc6000c000000 */
[----:B------:R-:W-:Y:S09]  /*c570*/  @P0 BRA `(.L_x_253) ;  /* 0x0000000000d40947 */ /* 0x000ff20003800000 */
[----:B------:R-:W0:Y:S01]  /*c580*/  LDC R9, c[0x0][0xbe8] ;  /* 0x0002fa00ff097b82 */ /* 0x000e220000000800 */
[----:B------:R-:W-:-:S04]  /*c590*/  IMAD.U32 R3, RZ, RZ, UR42 ;  /* 0x0000002aff037e24 */ /* 0x000fc8000f8e00ff */
[----:B------:R-:W-:-:S04]  /*c5a0*/  IMAD R3, R3, 0x80, R10 ;  /* 0x0000008003037824 */ /* 0x000fc800078e020a */
[----:B------:R-:W-:Y:S02]  /*c5b0*/  VIADD R6, R3, 0xffffff80 ;  /* 0xffffff8003067836 */ /* 0x000fe40000000000 */
[----:B0----5:R-:W-:-:S05]  /*c5c0*/  IMAD R4, R0, R9, RZ ;  /* 0x0000000900047224 */ /* 0x021fca00078e02ff */
[----:B------:R-:W-:-:S13]  /*c5d0*/  ISETP.GE.AND P0, PT, R6, R4, PT ;  /* 0x000000040600720c */ /* 0x000fda0003f06270 */
[----:B------:R-:W-:Y:S05]  /*c5e0*/  @P0 BRA `(.L_x_253) ;  /* 0x0000000000b80947 */ /* 0x000fea0003800000 */
[----:B------:R-:W-:Y:S01]  /*c5f0*/  ISETP.NE.AND P0, PT, R9, 0x1, PT ;  /* 0x000000010900780c */ /* 0x000fe20003f05270 */
[----:B------:R-:W-:Y:S01]  /*c600*/  UISETP.GT.AND UP2, UPT, UR44, 0x1, UPT ;  /* 0x000000012c00788c */ /* 0x000fe2000bf44270 */
[----:B------:R-:W-:-:S03]  /*c610*/  UMOV UR8, 0x9b8 ;  /* 0x000009b800087882 */ /* 0x000fc60000000000 */
[----:B------:R-:W-:Y:S02]  /*c620*/  USEL UR17, UR8, 0x978, UP2 ;  /* 0x0000097808117887 */ /* 0x000fe40009000000 */
[----:B------:R-:W-:-:S06]  /*c630*/  USEL UR19, UR39, URZ, UP2 ;  /* 0x0000003f27137287 */ /* 0x000fcc0009000000 */
[----:B------:R-:W0:Y:S04]  /*c640*/  @P0 LDC R3, c[0x0][0xbec] ;  /* 0x0002fb00ff030b82 */ /* 0x000e280000000800 */
[----:B------:R-:W-:Y:S01]  /*c650*/  ULDC.64 UR8, c[0x0][UR17+0x218] ;  /* 0x0000860011087abb */ /* 0x000fe20008000a00 */
[----:B------:R-:W-:Y:S01]  /*c660*/  ULDC.64 UR12, c[0x0][UR17+0x220] ;  /* 0x00008800110c7abb */ /* 0x000fe20008000a00 */
[----:B------:R-:W-:Y:S01]  /*c670*/  ULDC.64 UR14, c[0x0][UR17+0x228] ;  /* 0x00008a00110e7abb */ /* 0x000fe20008000a00 */
[----:B------:R-:W-:Y:S01]  /*c680*/  UIMAD.WIDE.U32 UR10, UR8, UR38, URZ ;  /* 0x00000026080a72a5 */ /* 0x000fe2000f8e003f */
[----:B------:R-:W1:Y:S01]  /*c690*/  @P0 LDC R5, c[0x0][0xbf0] ;  /* 0x0002fc00ff050b82 */ /* 0x000e620000000800 */
[----:B------:R-:W-:Y:S02]  /*c6a0*/  UIMAD UR18, UR9, UR38, URZ ;  /* 0x00000026091272a4 */ /* 0x000fe4000f8e023f */
[----:B------:R-:W-:-:S02]  /*c6b0*/  UIMAD UR13, UR13, UR36, URZ ;  /* 0x000000240d0d72a4 */ /* 0x000fc4000f8e023f */
[----:B------:R-:W-:Y:S02]  /*c6c0*/  UIMAD.WIDE.U32 UR20, UR14, UR19, URZ ;  /* 0x000000130e1472a5 */ /* 0x000fe4000f8e003f */
[----:B------:R-:W-:Y:S02]  /*c6d0*/  UIMAD.WIDE.U32 UR8, UR12, UR36, URZ ;  /* 0x000000240c0872a5 */ /* 0x000fe4000f8e003f */
[----:B------:R-:W-:Y:S02]  /*c6e0*/  UIMAD UR14, UR15, UR19, URZ ;  /* 0x000000130f0e72a4 */ /* 0x000fe4000f8e023f */
[----:B------:R-:W-:Y:S02]  /*c6f0*/  UIMAD UR13, UR12, UR37, UR13 ;  /* 0x000000250c0d72a4 */ /* 0x000fe4000f8e020d */
[----:B------:R-:W-:Y:S02]  /*c700*/  UIADD3 UR10, UP0, UP1, UR8, UR10, UR4 ;  /* 0x0000000a080a7290 */ /* 0x000fe4000f91e004 */
[----:B------:R-:W-:Y:S01]  /*c710*/  UIADD3 UR8, UR14, UR21, URZ ;  /* 0x000000150e087290 */ /* 0x000fe2000fffe03f */
[----:B0-----:R-:W-:Y:S01]  /*c720*/  @P0 IMAD.HI.U32 R4, R6, R3, RZ ;  /* 0x0000000306040227 */ /* 0x001fe200078e00ff */
[----:B------:R-:W-:-:S02]  /*c730*/  UIADD3 UR11, UR18, UR11, URZ ;  /* 0x0000000b120b7290 */ /* 0x000fc4000fffe03f */
[----:B------:R-:W-:Y:S01]  /*c740*/  UIADD3 UR13, UR9, UR13, URZ ;  /* 0x0000000d090d7290 */ /* 0x000fe2000fffe03f */
[----:B------:R-:W-:Y:S02]  /*c750*/  IMAD.MOV.U32 R3, RZ, RZ, R6 ;  /* 0x000000ffff037224 */ /* 0x000fe400078e0006 */
[----:B------:R-:W-:Y:S01]  /*c760*/  IMAD.U32 R10, RZ, RZ, UR8 ;  /* 0x00000008ff0a7e24 */ /* 0x000fe2000f8e00ff */
[----:B------:R-:W-:Y:S01]  /*c770*/  ULDC.64 UR8, c[0x0][UR17+0x210] ;  /* 0x0000840011087abb */ /* 0x000fe20008000a00 */
[----:B-1----:R-:W-:Y:S01]  /*c780*/  @P0 SHF.R.U32.HI R3, RZ, R5, R4 ;  /* 0x00000005ff030219 */ /* 0x002fe20000011604 */
[----:B------:R-:W-:Y:S02]  /*c790*/  IMAD.U32 R4, RZ, RZ, UR20 ;  /* 0x00000014ff047e24 */ /* 0x000fe4000f8e00ff */
[----:B------:R-:W-:Y:S01]  /*c7a0*/  IMAD.U32 R5, RZ, RZ, UR21 ;  /* 0x00000015ff057e24 */ /* 0x000fe2000f8e00ff */
[--C-:B------:R-:W-:Y:S01]  /*c7b0*/  SHF.R.S32.HI R5, RZ, 0x1f, R3.reuse ;  /* 0x0000001fff057819 */ /* 0x100fe20000011403 */
[----:B------:R-:W-:Y:S01]  /*c7c0*/  IMAD.MOV R7, RZ, RZ, -R3 ;  /* 0x000000ffff077224 */ /* 0x000fe200078e0a03 */
[----:B------:R-:W-:Y:S01]  /*c7d0*/  IADD3 R4, P0, P1, R3, UR10, R4 ;  /* 0x0000000a03047c10 */ /* 0x000fe2000f91e004 */
[----:B------:R-:W-:-:S02]  /*c7e0*/  UIADD3.X UR10, UR13, UR11, UR16, UP0, UP1 ;  /* 0x0000000b0d0a7290 */ /* 0x000fc400087e2410 */
[----:B------:R-:W-:-:S04]  /*c7f0*/  IMAD R7, R9, R7, R6 ;  /* 0x0000000709077224 */ /* 0x000fc800078e0206 */
[----:B------:R-:W-:Y:S01]  /*c800*/  IADD3.X R5, R5, UR10, R10, P0, P1 ;  /* 0x0000000a05057c10 */ /* 0x000fe200087e240a */
[C---:B------:R-:W-:Y:S01]  /*c810*/  IMAD R6, R7.reuse, UR9, RZ ;  /* 0x0000000907067c24 */ /* 0x040fe2000f8e02ff */
[----:B------:R-:W-:Y:S01]  /*c820*/  SHF.R.S32.HI R3, RZ, 0x1f, R7 ;  /* 0x0000001fff037819 */ /* 0x000fe20000011407 */
[----:B------:R-:W-:Y:S01]  /*c830*/  ULDC.64 UR10, c[0x0][0xba8] ;  /* 0x0002ea00000a7ab9 */ /* 0x000fe20000000a00 */
[----:B------:R-:W-:Y:S01]  /*c840*/  @!UP2 ULDC UR10, c[0x0][0xb50] ;  /* 0x0002d400000aaab9 */ /* 0x000fe20000000800 */
[----:B------:R-:W-:Y:S01]  /*c850*/  IMAD.WIDE.U32 R4, R7, UR8, R4 ;  /* 0x0000000807047c25 */ /* 0x000fe2000f8e0004 */
[----:B------:R-:W-:-:S03]  /*c860*/  @!UP2 ULDC UR11, c[0x0][0xb54] ;  /* 0x0002d500000baab9 */ /* 0x000fc60000000800 */
[----:B------:R-:W-:Y:S01]  /*c870*/  IMAD R3, R3, UR8, R6 ;  /* 0x0000000803037c24 */ /* 0x000fe2000f8e0206 */
[----:B------:R-:W-:-:S03]  /*c880*/  LEA R6, P0, R4, UR10, 0x2 ;  /* 0x0000000a04067c11 */ /* 0x000fc6000f8010ff */
[----:B------:R-:W-:-:S05]  /*c890*/  IMAD.IADD R3, R5, 0x1, R3 ;  /* 0x0000000105037824 */ /* 0x000fca00078e0203 */
[----:B------:R-:W-:Y:S01]  /*c8a0*/  LEA.HI.X R7, R4, UR11, R3, 0x2, P0 ;  /* 0x0000000b04077c11 */ /* 0x000fe200080f1403 */
[----:B------:R-:W-:-:S05]  /*c8b0*/  IMAD.MOV.U32 R3, RZ, RZ, -0x800000 ;  /* 0xff800000ff037424 */ /* 0x000fca00078e00ff */
[----:B------:R0:W-:Y:S02]  /*c8c0*/  STG.E desc[UR52][R6.64], R3 ;  /* 0x0000000306007986 */ /* 0x0001e4000c101934 */
.L_x_253:
[----:B------:R-:W-:Y:S05]  /*c8d0*/  BSYNC B1 ;  /* 0x0000000000017941 */ /* 0x000fea0003800000 */
.L_x_252:
[----:B------:R-:W-:-:S06]  /*c8e0*/  UISETP.GT.AND UP0, UPT, UR44, 0x1, UPT ;  /* 0x000000012c00788c */ /* 0x000fcc000bf04270 */
[----:B------:R-:W-:-:S13]  /*c8f0*/  PLOP3.LUT P0, PT, PT, PT, UP0, 0x80, 0x0 ;  /* 0x000000000000781c */ /* 0x000fda0003f0f008 */
[----:B------:R-:W-:Y:S05]  /*c900*/  @P0 BRA `(.L_x_248) ;  /* 0x0000000800600947 */ /* 0x000fea0003800000 */
[----:B------:R-:W1:Y:S01]  /*c910*/  LDC R11, c[0x0][0xbe8] ;  /* 0x0002fa00ff0b7b82 */ /* 0x000e620000000800 */
[----:B0-----:R-:W-:Y:S01]  /*c920*/  SHF.R.S32.HI R3, RZ, 0x1f, R8 ;  /* 0x0000001fff037819 */ /* 0x001fe20000011408 */
[----:B------:R-:W-:Y:S01]  /*c930*/  ULDC.64 UR10, c[0x0][0xaa0] ;  /* 0x0002a800000a7ab9 */ /* 0x000fe20000000a00 */
[----:B------:R-:W-:Y:S01]  /*c940*/  BSSY B1, `(.L_x_254) ;  /* 0x0000052000017945 */ /* 0x000fe20003800000 */
[----:B------:R-:W-:Y:S01]  /*c950*/  UIMAD.WIDE.U32 UR8, UR4, UR10, URZ ;  /* 0x0000000a040872a5 */ /* 0x000fe2000f8e003f */
[----:B------:R-:W-:Y:S01]  /*c960*/  LEA.HI R3, R3, R8, RZ, 0x3 ;  /* 0x0000000803037211 */ /* 0x000fe200078f18ff */
[----:B------:R-:W-:-:S03]  /*c970*/  UIMAD UR10, UR16, UR10, URZ ;  /* 0x0000000a100a72a4 */ /* 0x000fc6000f8e023f */
[----:B------:R-:W-:Y:S01]  /*c980*/  LOP3.LUT R9, R3, 0xfffffff8, RZ, 0xc0, !PT ;  /* 0xfffffff803097812 */ /* 0x000fe200078ec0ff */
[----:B------:R-:W-:Y:S01]  /*c990*/  UIMAD UR10, UR4, UR11, UR10 ;  /* 0x0000000b040a72a4 */ /* 0x000fe2000f8e020a */
[----:B------:R-:W-:-:S03]  /*c9a0*/  SHF.R.S32.HI R13, RZ, 0x3, R3 ;  /* 0x00000003ff0d7819 */ /* 0x000fc60000011403 */
[----:B------:R-:W-:Y:S01]  /*c9b0*/  IMAD.IADD R10, R8, 0x1, -R9 ;  /* 0x00000001080a7824 */ /* 0x000fe200078e0a09 */
[----:B------:R-:W-:Y:S01]  /*c9c0*/  UIADD3 UR9, UR9, UR10, URZ ;  /* 0x0000000a09097290 */ /* 0x000fe2000fffe03f */
[----:B------:R-:W-:Y:S02]  /*c9d0*/  IMAD.U32 R8, RZ, RZ, UR42 ;  /* 0x0000002aff087e24 */ /* 0x000fe4000f8e00ff */
[----:B------:R-:W-:Y:S01]  /*c9e0*/  IMAD R3, R10, 0x20, R13 ;  /* 0x000000200a037824 */ /* 0x000fe200078e020d */
[----:B------:R-:W-:Y:S02]  /*c9f0*/  ULDC.64 UR10, c[0x0][0xae8] ;  /* 0x0002ba00000a7ab9 */ /* 0x000fe40000000a00 */
[----:B------:R-:W-:Y:S01]  /*ca00*/  UIMAD.WIDE.U32 UR8, UR38, UR10, UR8 ;  /* 0x0000000a260872a5 */ /* 0x000fe2000f8e0008 */
[----:B------:R-:W-:Y:S01]  /*ca10*/  IMAD R8, R8, 0x80, R3 ;  /* 0x0000008008087824 */ /* 0x000fe200078e0203 */
[----:B-1----:R-:W-:Y:S02]  /*ca20*/  ISETP.NE.AND P0, PT, R11, 0x1, PT ;  /* 0x000000010b00780c */ /* 0x002fe40003f05270 */
[----:B------:R-:W-:Y:S01]  /*ca30*/  UIMAD UR9, UR38, UR11, UR9 ;  /* 0x0000000b260972a4 */ /* 0x000fe2000f8e0209 */
[----:B------:R-:W-:-:S02]  /*ca40*/  IMAD.MOV.U32 R3, RZ, RZ, R8 ;  /* 0x000000ffff037224 */ /* 0x000fc400078e0008 */
[----:B------:R-:W-:Y:S02]  /*ca50*/  ULDC.64 UR10, c[0x0][0xaf0] ;  /* 0x0002bc00000a7ab9 */ /* 0x000fe40000000a00 */
[----:B------:R-:W-:-:S04]  /*ca60*/  UIMAD UR37, UR37, UR10, URZ ;  /* 0x0000000a252572a4 */ /* 0x000fc8000f8e023f */
[----:B------:R-:W-:Y:S02]  /*ca70*/  UIMAD UR4, UR36, UR11, UR37 ;  /* 0x0000000b240472a4 */ /* 0x000fe4000f8e0225 */
[----:B------:R-:W-:Y:S01]  /*ca80*/  UIMAD.WIDE.U32 UR36, UR36, UR10, UR8 ;  /* 0x0000000a242472a5 */ /* 0x000fe2000f8e0008 */
[----:B------:R-:W0:Y:S02]  /*ca90*/  @P0 LDC R5, c[0x0][0xbec] ;  /* 0x0002fb00ff050b82 */ /* 0x000e240000000800 */
[----:B------:R-:W-:Y:S01]  /*caa0*/  ULDC.64 UR8, c[0x0][0xae0] ;  /* 0x0002b80000087ab9 */ /* 0x000fe20000000a00 */
[----:B------:R-:W-:-:S05]  /*cab0*/  UIADD3 UR4, UR37, UR4, URZ ;  /* 0x0000000425047290 */ /* 0x000fca000fffe03f */
[----:B------:R-:W1:Y:S01]  /*cac0*/  @P0 LDC R7, c[0x0][0xbf0] ;  /* 0x0002fc00ff070b82 */ /* 0x000e620000000800 */
[----:B0-----:R-:W-:-:S04]  /*cad0*/  @P0 IMAD.HI.U32 R4, R8, R5, RZ ;  /* 0x0000000508040227 */ /* 0x001fc800078e00ff */
[----:B------:R-:W-:Y:S02]  /*cae0*/  IMAD.U32 R5, RZ, RZ, UR37 ;  /* 0x00000025ff057e24 */ /* 0x000fe4000f8e00ff */
[----:B------:R-:W-:Y:S01]  /*caf0*/  IMAD.U32 R5, RZ, RZ, UR4 ;  /* 0x00000004ff057e24 */ /* 0x000fe2000f8e00ff */
[----:B-1----:R-:W-:Y:S01]  /*cb00*/  @P0 SHF.R.U32.HI R3, RZ, R7, R4 ;  /* 0x00000007ff030219 */ /* 0x002fe20000011604 */
[----:B------:R-:W-:-:S03]  /*cb10*/  IMAD.U32 R4, RZ, RZ, UR36 ;  /* 0x00000024ff047e24 */ /* 0x000fc6000f8e00ff */
[--C-:B------:R-:W-:Y:S01]  /*cb20*/  SHF.R.S32.HI R6, RZ, 0x1f, R3.reuse ;  /* 0x0000001fff067819 */ /* 0x100fe20000011403 */
[----:B------:R-:W-:Y:S02]  /*cb30*/  IMAD.MOV R7, RZ, RZ, -R3 ;  /* 0x000000ffff077224 */ /* 0x000fe400078e0a03 */
[----:B------:R-:W-:-:S04]  /*cb40*/  IMAD.WIDE.U32 R4, R3, UR8, R4 ;  /* 0x0000000803047c25 */ /* 0x000fc8000f8e0004 */
[----:B------:R-:W-:Y:S02]  /*cb50*/  IMAD R7, R11, R7, R8 ;  /* 0x000000070b077224 */ /* 0x000fe400078e0208 */
[----:B------:R-:W-:Y:S02]  /*cb60*/  IMAD R6, R6, UR8, RZ ;  /* 0x0000000806067c24 */ /* 0x000fe4000f8e02ff */
[----:B------:R-:W-:Y:S02]  /*cb70*/  IMAD.U32 R8, RZ, RZ, UR42 ;  /* 0x0000002aff087e24 */ /* 0x000fe4000f8e00ff */
[----:B------:R-:W-:Y:S01]  /*cb80*/  IMAD R9, R3, UR9, R6 ;  /* 0x0000000903097c24 */ /* 0x000fe2000f8e0206 */
[----:B------:R-:W-:Y:S01]  /*cb90*/  SHF.R.S32.HI R6, RZ, 0x1f, R7 ;  /* 0x0000001fff067819 */ /* 0x000fe20000011407 */
[----:B------:R-:W-:Y:S01]  /*cba0*/  ULDC.64 UR8, c[0x0][0xad8] ;  /* 0x0002b60000087ab9 */ /* 0x000fe20000000a00 */
[----:B------:R-:W-:Y:S02]  /*cbb0*/  IMAD R8, R8, 0x80, R13 ;  /* 0x0000008008087824 */ /* 0x000fe400078e020d */
[----:B------:R-:W-:-:S02]  /*cbc0*/  IMAD.IADD R5, R5, 0x1, R9 ;  /* 0x0000000105057824 */ /* 0x000fc400078e0209 */
[----:B------:R-:W-:Y:S02]  /*cbd0*/  IMAD R6, R6, UR8, RZ ;  /* 0x0000000806067c24 */ /* 0x000fe4000f8e02ff */
[----:B------:R-:W-:-:S04]  /*cbe0*/  IMAD.WIDE.U32 R4, R7, UR8, R4 ;  /* 0x0000000807047c25 */ /* 0x000fc8000f8e0004 */
[----:B------:R-:W-:Y:S01]  /*cbf0*/  IMAD R9, R7, UR9, R6 ;  /* 0x0000000907097c24 */ /* 0x000fe2000f8e0206 */
[----:B------:R-:W-:Y:S01]  /*cc00*/  ULDC.64 UR8, c[0x0][0xa80] ;  /* 0x0002a00000087ab9 */ /* 0x000fe20000000a00 */
[----:B-----5:R-:W-:Y:S01]  /*cc10*/  IMAD R11, R0, R11, RZ ;  /* 0x0000000b000b7224 */ /* 0x020fe200078e02ff */
[----:B------:R-:W-:Y:S01]  /*cc20*/  LEA R6, P2, R4, UR8, 0x1 ;  /* 0x0000000804067c11 */ /* 0x000fe2000f8408ff */
[C---:B------:R-:W-:Y:S02]  /*cc30*/  VIADD R3, R8.reuse, 0x40 ;  /* 0x0000004008037836 */ /* 0x040fe40000000000 */
[----:B------:R-:W-:Y:S02]  /*cc40*/  IMAD.IADD R5, R5, 0x1, R9 ;  /* 0x0000000105057824 */ /* 0x000fe400078e0209 */
[----:B------:R-:W-:Y:S01]  /*cc50*/  VIADD R0, R8, 0x20 ;  /* 0x0000002008007836 */ /* 0x000fe20000000000 */
[----:B------:R-:W-:Y:S01]  /*cc60*/  ISETP.GE.AND P0, PT, R3, R11, PT ;  /* 0x0000000b0300720c */ /* 0x000fe20003f06270 */
[----:B------:R-:W-:Y:S01]  /*cc70*/  IMAD.SHL.U32 R7, R10, 0x8, RZ ;  /* 0x000000080a077824 */ /* 0x000fe200078e00ff */
[----:B------:R-:W-:-:S02]  /*cc80*/  LEA.HI.X R3, R4, UR9, R5, 0x1, P2 ;  /* 0x0000000904037c11 */ /* 0x000fc400090f0c05 */
[-C--:B------:R-:W-:Y:S01]  /*cc90*/  ISETP.GE.AND P2, PT, R8, R11.reuse, PT ;  /* 0x0000000b0800720c */ /* 0x080fe20003f46270 */
[C---:B------:R-:W-:Y:S01]  /*cca0*/  VIADD R9, R7.reuse, 0x40 ;  /* 0x0000004007097836 */ /* 0x040fe20000000000 */
[----:B------:R-:W-:Y:S01]  /*ccb0*/  ISETP.GE.AND P1, PT, R0, R11, PT ;  /* 0x0000000b0000720c */ /* 0x000fe20003f26270 */
[C---:B------:R-:W-:Y:S01]  /*ccc0*/  VIADD R15, R7.reuse, 0xc0 ;  /* 0x000000c0070f7836 */ /* 0x040fe20000000000 */
[----:B------:R0:W1:Y:S01]  /*ccd0*/  SHFL.IDX PT, R4, R6, RZ, 0x181f ;  /* 0x00181fff06047589 */ /* 0x00006200000e0000 */
[----:B------:R-:W-:Y:S01]  /*cce0*/  VIADD R13, R7, 0x80 ;  /* 0x00000080070d7836 */ /* 0x000fe20000000000 */
[----:B------:R-:W-:Y:S02]  /*ccf0*/  SHF.R.S32.HI R10, RZ, 0x1f, R7 ;  /* 0x0000001fff0a7819 */ /* 0x000fe40000011407 */
[----:B------:R0:W2:Y:S01]  /*cd00*/  SHFL.IDX PT, R0, R3, RZ, 0x181f ;  /* 0x00181fff03007589 */ /* 0x0000a200000e0000 */
[----:B------:R-:W-:Y:S02]  /*cd10*/  SHF.R.S32.HI R12, RZ, 0x1f, R9 ;  /* 0x0000001fff0c7819 */ /* 0x000fe40000011409 */
[----:B------:R-:W-:-:S02]  /*cd20*/  SHF.R.S32.HI R14, RZ, 0x1f, R15 ;  /* 0x0000001fff0e7819 */ /* 0x000fc4000001140f */
[----:B------:R-:W-:Y:S01]  /*cd30*/  SHF.R.S32.HI R20, RZ, 0x1f, R13 ;  /* 0x0000001fff147819 */ /* 0x000fe2000001140d */
[----:B------:R-:W-:Y:S06]  /*cd40*/  @P2 BRA `(.L_x_255) ;  /* 0x0000000000442947 */ /* 0x000fec0003800000 */
        /* <DEDUP_REMOVED lines=8> */
[----:B------:R3:W-:Y:S01]  /*cdd0*/  @!P5 ST.E.128 desc[UR52][R24.64], RZ ;  /* 0x000000ff1800d985 */ /* 0x0007e2000c101d34 */
[----:B------:R-:W-:Y:S02]  /*cde0*/  @!P4 LEA.HI.X R27, R9, R0, R12, 0x1, P6 ;  /* 0x00000000091bc211 */ /* 0x000fe400030f0c0c */
[----:B------:R-:W-:-:S03]  /*cdf0*/  @!P3 LEA R28, P6, R13, R4, 0x1 ;  /* 0x000000040d1cb211 */ /* 0x000fc600078c08ff */
[----:B------:R3:W-:Y:S01]  /*ce00*/  @!P4 ST.E.128 desc[UR52][R26.64], RZ ;  /* 0x000000ff1a00c985 */ /* 0x0007e2000c101d34 */
[----:B------:R-:W-:Y:S02]  /*ce10*/  @!P3 LEA.HI.X R29, R13, R0, R20, 0x1, P6 ;  /* 0x000000000d1db211 */ /* 0x000fe400030f0c14 */
[----:B------:R-:W-:-:S03]  /*ce20*/  @!P2 LEA R4, P6, R15, R4, 0x1 ;  /* 0x000000040f04a211 */ /* 0x000fc600078c08ff */
[----:B------:R3:W-:Y:S01]  /*ce30*/  @!P3 ST.E.128 desc[UR52][R28.64], RZ ;  /* 0x000000ff1c00b985 */ /* 0x0007e2000c101d34 */
[----:B------:R-:W-:-:S05]  /*ce40*/  @!P2 LEA.HI.X R5, R15, R0, R14, 0x1, P6 ;  /* 0x000000000f05a211 */ /* 0x000fca00030f0c0e */
[----:B------:R3:W-:Y:S04]  /*ce50*/  @!P2 ST.E.128 desc[UR52][R4.64], RZ ;  /* 0x000000ff0400a985 */ /* 0x0007e8000c101d34 */
.L_x_255:
[----:B------:R-:W-:Y:S05]  /*ce60*/  BSYNC B1 ;  /* 0x0000000000017941 */ /* 0x000fea0003800000 */
.L_x_254:
[----:B--2---:R2:W4:Y:S01]  /*ce70*/  SHFL.IDX PT, R0, R3, 0x1, 0x181f ;  /* 0x00381f0003007f89 */ /* 0x00452200000e0000 */
[----:B------:R-:W-:Y:S03]  /*ce80*/  BSSY B1, `(.L_x_256) ;  /* 0x0000014000017945 */ /* 0x000fe60003800000 */
[----:B-1-3--:R2:W1:Y:S01]  /*ce90*/  SHFL.IDX PT, R4, R6, 0x1, 0x181f ;  /* 0x00381f0006047f89 */ /* 0x00a46200000e0000 */
[----:B------:R-:W-:Y:S05]  /*cea0*/  @P1 BRA `(.L_x_257) ;  /* 0x0000000000441947 */ /* 0x000fea0003800000 */
[----:B------:R-:W-:Y:S02]  /*ceb0*/  ULDC UR4, c[0x0][0xac8] ;  /* 0x0002b20000047ab9 */ /* 0x000fe40000000800 */
[----:B------:R-:W-:Y:S02]  /*cec0*/  ISETP.GE.AND P4, PT, R7, UR4, PT ;  /* 0x0000000407007c0c */ /* 0x000fe4000bf86270 */
[----:B------:R-:W-:Y:S02]  /*ced0*/  ISETP.GE.AND P3, PT, R9, UR4, PT ;  /* 0x0000000409007c0c */ /* 0x000fe4000bf66270 */
[----:B------:R-:W-:Y:S02]  /*cee0*/  ISETP.GE.AND P2, PT, R13, UR4, PT ;  /* 0x000000040d007c0c */ /* 0x000fe4000bf46270 */
[----:B------:R-:W-:-:S07]  /*cef0*/  ISETP.GE.AND P1, PT, R15, UR4, PT ;  /* 0x000000040f007c0c */ /* 0x000fce000bf26270 */
[-C--:B-1----:R-:W-:Y:S02]  /*cf00*/  @!P4 LEA R24, P6, R7, R4.reuse, 0x1 ;  /* 0x000000040718c211 */ /* 0x082fe400078c08ff */
[----:B------:R-:W-:Y:S02]  /*cf10*/  @!P3 LEA R26, P5, R9, R4, 0x1 ;  /* 0x00000004091ab211 */ /* 0x000fe400078a08ff */
[----:B----4-:R-:W-:Y:S02]  /*cf20*/  @!P4 LEA.HI.X R25, R7, R0, R10, 0x1, P6 ;  /* 0x000000000719c211 */ /* 0x010fe400030f0c0a */
[----:B------:R-:W-:Y:S02]  /*cf30*/  @!P2 LEA R28, P6, R13, R4, 0x1 ;  /* 0x000000040d1ca211 */ /* 0x000fe400078c08ff */
[----:B------:R-:W-:Y:S01]  /*cf40*/  @!P3 LEA.HI.X R27, R9, R0, R12, 0x1, P5 ;  /* 0x00000000091bb211 */ /* 0x000fe200028f0c0c */
[----:B------:R3:W-:Y:S01]  /*cf50*/  @!P4 ST.E.128 desc[UR52][R24.64], RZ ;  /* 0x000000ff1800c985 */ /* 0x0007e2000c101d34 */
[----:B------:R-:W-:-:S02]  /*cf60*/  @!P1 LEA R4, P5, R15, R4, 0x1 ;  /* 0x000000040f049211 */ /* 0x000fc400078a08ff */
[-C--:B------:R-:W-:Y:S01]  /*cf70*/  @!P2 LEA.HI.X R29, R13, R0.reuse, R20, 0x1, P6 ;  /* 0x000000000d1da211 */ /* 0x080fe200030f0c14 */
[----:B------:R3:W-:Y:S01]  /*cf80*/  @!P3 ST.E.128 desc[UR52][R26.64], RZ ;  /* 0x000000ff1a00b985 */ /* 0x0007e2000c101d34 */
[----:B------:R-:W-:-:S03]  /*cf90*/  @!P1 LEA.HI.X R5, R15, R0, R14, 0x1, P5 ;  /* 0x000000000f059211 */ /* 0x000fc600028f0c0e */
[----:B------:R3:W-:Y:S04]  /*cfa0*/  @!P2 ST.E.128 desc[UR52][R28.64], RZ ;  /* 0x000000ff1c00a985 */ /* 0x0007e8000c101d34 */
[----:B------:R3:W-:Y:S02]  /*cfb0*/  @!P1 ST.E.128 desc[UR52][R4.64], RZ ;  /* 0x000000ff04009985 */ /* 0x0007e4000c101d34 */
.L_x_257:
[----:B------:R-:W-:Y:S05]  /*cfc0*/  BSYNC B1 ;  /* 0x0000000000017941 */ /* 0x000fea0003800000 */
.L_x_256:
[----:B----4-:R4:W0:Y:S01]  /*cfd0*/  SHFL.IDX PT, R0, R3, 0x2, 0x181f ;  /* 0x00581f0003007f89 */ /* 0x01082200000e0000 */
        /* <DEDUP_REMOVED lines=9> */
[-C--:B------:R-:W-:Y:S02]  /*d070*/  @!P2 LEA R26, P5, R9, R4.reuse, 0x1 ;  /* 0x00000004091aa211 */ /* 0x080fe400078a08ff */
[----:B------:R-:W-:Y:S02]  /*d080*/  @!P1 LEA R28, P4, R13, R4, 0x1 ;  /* 0x000000040d1c9211 */ /* 0x000fe400078808ff */
[----:B0-----:R-:W-:Y:S02]  /*d090*/  @!P3 LEA.HI.X R25, R7, R0, R10, 0x1, P6 ;  /* 0x000000000719b211 */ /* 0x001fe400030f0c0a */
[----:B------:R-:W-:Y:S02]  /*d0a0*/  @!P0 LEA R4, P6, R15, R4, 0x1 ;  /* 0x000000040f048211 */ /* 0x000fe400078c08ff */
[-C--:B------:R-:W-:Y:S01]  /*d0b0*/  @!P2 LEA.HI.X R27, R9, R0.reuse, R12, 0x1, P5 ;  /* 0x00000000091ba211 */ /* 0x080fe200028f0c0c */
[----:B------:R3:W-:Y:S01]  /*d0c0*/  @!P3 ST.E.128 desc[UR52][R24.64], RZ ;  /* 0x000000ff1800b985 */ /* 0x0007e2000c101d34 */
[----:B------:R-:W-:-:S02]  /*d0d0*/  @!P1 LEA.HI.X R29, R13, R0, R20, 0x1, P4 ;  /* 0x000000000d1d9211 */ /* 0x000fc400020f0c14 */
[----:B------:R-:W-:Y:S01]  /*d0e0*/  @!P0 LEA.HI.X R5, R15, R0, R14, 0x1, P6 ;  /* 0x000000000f058211 */ /* 0x000fe200030f0c0e */
[----:B------:R3:W-:Y:S04]  /*d0f0*/  @!P2 ST.E.128 desc[UR52][R26.64], RZ ;  /* 0x000000ff1a00a985 */ /* 0x0007e8000c101d34 */
[----:B------:R3:W-:Y:S04]  /*d100*/  @!P1 ST.E.128 desc[UR52][R28.64], RZ ;  /* 0x000000ff1c009985 */ /* 0x0007e8000c101d34 */
[----:B------:R3:W-:Y:S02]  /*d110*/  @!P0 ST.E.128 desc[UR52][R4.64], RZ ;  /* 0x000000ff04008985 */ /* 0x0007e4000c101d34 */
.L_x_259:
[----:B------:R-:W-:Y:S05]  /*d120*/  BSYNC B1 ;  /* 0x0000000000017941 */ /* 0x000fea0003800000 */
.L_x_258:
[----:B0-----:R-:W-:Y:S01]  /*d130*/  VIADD R0, R8, 0x60 ;  /* 0x0000006008007836 */ /* 0x001fe20000000000 */
[----:B--2-4-:R-:W0:Y:S04]  /*d140*/  SHFL.IDX PT, R3, R3, 0x3, 0x181f ;  /* 0x00781f0003037f89 */ /* 0x014e2800000e0000 */
[----:B------:R-:W-:Y:S01]  /*d150*/  ISETP.GE.AND P0, PT, R0, R11, PT ;  /* 0x0000000b0000720c */ /* 0x000fe20003f06270 */
[----:B-1-3--:R1:W2:-:S12]  /*d160*/  SHFL.IDX PT, R4, R6, 0x3, 0x181f ;  /* 0x00781f0006047f89 */ /* 0x00a29800000e0000 */
[----:B-1----:R-:W-:Y:S05]  /*d170*/  @P0 BRA `(.L_x_248) ;  /* 0x0000000000440947 */ /* 0x002fea0003800000 */
[----:B------:R-:W-:Y:S02]  /*d180*/  ULDC UR4, c[0x0][0xac8] ;  /* 0x0002b20000047ab9 */ /* 0x000fe40000000800 */
[----:B------:R-:W-:Y:S02]  /*d190*/  ISETP.GE.AND P3, PT, R7, UR4, PT ;  /* 0x0000000407007c0c */ /* 0x000fe4000bf66270 */
[----:B------:R-:W-:Y:S02]  /*d1a0*/  ISETP.GE.AND P2, PT, R9, UR4, PT ;  /* 0x0000000409007c0c */ /* 0x000fe4000bf46270 */
[----:B------:R-:W-:Y:S02]  /*d1b0*/  ISETP.GE.AND P1, PT, R13, UR4, PT ;  /* 0x000000040d007c0c */ /* 0x000fe4000bf26270 */
[----:B------:R-:W-:-:S07]  /*d1c0*/  ISETP.GE.AND P0, PT, R15, UR4, PT ;  /* 0x000000040f007c0c */ /* 0x000fce000bf06270 */
[----:B--2---:R-:W-:-:S04]  /*d1d0*/  @!P3 LEA R6, P4, R7, R4, 0x1 ;  /* 0x000000040706b211 */ /* 0x004fc800078808ff */
[-C--:B0-----:R-:W-:Y:S02]  /*d1e0*/  @!P3 LEA.HI.X R7, R7, R3.reuse, R10, 0x1, P4 ;  /* 0x000000030707b211 */ /* 0x081fe400020f0c0a */
[-C--:B------:R-:W-:Y:S02]  /*d1f0*/  @!P2 LEA R8, P4, R9, R4.reuse, 0x1 ;  /* 0x000000040908a211 */ /* 0x080fe400078808ff */
[-C--:B------:R-:W-:Y:S01]  /*d200*/  @!P1 LEA R10, P5, R13, R4.reuse, 0x1 ;  /* 0x000000040d0a9211 */ /* 0x080fe200078a08ff */
[----:B------:R0:W-:Y:S01]  /*d210*/  @!P3 ST.E.128 desc[UR52][R6.64], RZ ;  /* 0x000000ff0600b985 */ /* 0x0001e2000c101d34 */
[----:B------:R-:W-:Y:S02]  /*d220*/  @!P0 LEA R4, P6, R15, R4, 0x1 ;  /* 0x000000040f048211 */ /* 0x000fe400078c08ff */
[-C--:B------:R-:W-:Y:S02]  /*d230*/  @!P2 LEA.HI.X R9, R9, R3.reuse, R12, 0x1, P4 ;  /* 0x000000030909a211 */ /* 0x080fe400020f0c0c */
[----:B------:R-:W-:-:S02]  /*d240*/  @!P1 LEA.HI.X R11, R13, R3, R20, 0x1, P5 ;  /* 0x000000030d0b9211 */ /* 0x000fc400028f0c14 */
[----:B------:R-:W-:Y:S01]  /*d250*/  @!P0 LEA.HI.X R5, R15, R3, R14, 0x1, P6 ;  /* 0x000000030f058211 */ /* 0x000fe200030f0c0e */
[----:B------:R0:W-:Y:S04]  /*d260*/  @!P2 ST.E.128 desc[UR52][R8.64], RZ ;  /* 0x000000ff0800a985 */ /* 0x0001e8000c101d34 */
[----:B------:R0:W-:Y:S04]  /*d270*/  @!P1 ST.E.128 desc[UR52][R10.64], RZ ;  /* 0x000000ff0a009985 */ /* 0x0001e8000c101d34 */
[----:B------:R0:W-:Y:S02]  /*d280*/  @!P0 ST.E.128 desc[UR52][R4.64], RZ ;  /* 0x000000ff04008985 */ /* 0x0001e4000c101d34 */
.L_x_248:
[----:B------:R-:W-:Y:S05]  /*d290*/  BSYNC B0 ;  /* 0x0000000000007941 */ /* 0x000fea0003800000 */
.L_x_238:
[----:B------:R-:W-:Y:S02]  /*d2a0*/  ULDC UR4, c[0x0][0xc3c] ;  /* 0x00030f0000047ab9 */ /* 0x000fe40000000800 */
[----:B------:R-:W-:-:S06]  /*d2b0*/  UISETP.GE.AND UP0, UPT, UR7, UR4, UPT ;  /* 0x000000040700728c */ /* 0x000fcc000bf06270 */
[----:B------:R-:W-:-:S13]  /*d2c0*/  PLOP3.LUT P0, PT, PT, PT, UP0, 0x80, 0x0 ;  /* 0x000000000000781c */ /* 0x000fda0003f0f008 */
[----:B------:R-:W-:Y:S05]  /*d2d0*/  @!P0 BRA `(.L_x_260) ;  /* 0xffffff3c006c8947 */ /* 0x000fea000383ffff */
[----:B------:R-:W-:Y:S05]  /*d2e0*/  EXIT ;  /* 0x000000000000794d */ /* 0x000fea0003800000 */
.L_x_209:
[----:B------:R-:W-:-:S08]  /*d2f0*/  NOP ;  /* 0x0000000000007918 */ /* 0x000fd00000000000 */
[----:B------:R-:W0:-:S00]  /*d300*/  USETMAXREG.DEALLOC.CTAPOOL 0x28 ;  /* 0x00000028000079c8 */ /* 0x000e0000080e0500 */
[----:B0-----:R-:W-:Y:S02]  /*d310*/  LOP3.LUT R0, R0, 0x3, RZ, 0xc0, !PT ;  /* 0x0000000300007812 */ /* 0x001fe400078ec0ff */
[----:B------:R-:W-:-:S04]  /*d320*/  LOP3.LUT R25, R25, 0xfffffeff, RZ, 0xc0, !PT ;  /* 0xfffffeff19197812 */ /* 0x000fc800078ec0ff */
[----:B------:R-:W0:Y:S02]  /*d330*/  SHFL.IDX PT, R0, R0, RZ, 0x1f ;  /* 0x00001fff00007589 */ /* 0x000e2400000e0000 */
[----:B0-----:R-:W-:-:S13]  /*d340*/  ISETP.NE.AND P0, PT, R0, RZ, PT ;  /* 0x000000ff0000720c */ /* 0x001fda0003f05270 */
[----:B------:R-:W-:Y:S01]  /*d350*/  @P0 BAR.SYNC.DEFER_BLOCKING 0x5, 0x180 ;  /* 0x0146000000000b1d */ /* 0x000fe20000010000 */
[----:B------:R-:W-:Y:S02]  /*d360*/  @P0 MOV R3, 0x400 ;  /* 0x0000040000030802 */ /* 0x000fe40000000f00 */
[----:B------:R-:W-:Y:S02]  /*d370*/  @P0 LOP3.LUT R25, R25, 0x100, RZ, 0xfc, !PT ;  /* 0x0000010019190812 */ /* 0x000fe400078efcff */
[----:B------:R-:W-:-:S05]  /*d380*/  @P0 LEA R2, R2, R3, 0x18 ;  /* 0x0000000302020211 */ /* 0x000fca00078ec0ff */
[----:B------:R-:W0:Y:S02]  /*d390*/  @P0 LDS.128 R32, [R2+0x388d0] ;  /* 0x0388d00002200984 */ /* 0x000e240000000c00 */
[----:B0-----:R-:W-:Y:S01]  /*d3a0*/  @P0 R2UR UR39, R35 ;  /* 0x00000000232702ca */ /* 0x001fe200000e0000 */
[----:B------:R-:W-:Y:S06]  /*d3b0*/  @P0 BAR.ARV 0x4, 0x180 ;  /* 0x0106000000000b1d */ /* 0x000fec0000002000 */
[----:B------:R-:W-:Y:S08]  /*d3c0*/  @P0 BRA `(.L_x_261) ;  /* 0x0000000800b00947 */ /* 0x000ff00003800000 */
[----:B------:R-:W0:Y:S01]  /*d3d0*/  S2R R4, SR_TID.X ;  /* 0x0000000000047919 */ /* 0x000e220000002100 */
[----:B------:R-:W-:Y:S01]  /*d3e0*/  ULDC UR4, c[0x0][0xc3c] ;  /* 0x00030f0000047ab9 */ /* 0x000fe20000000800 */
[----:B------:R-:W-:Y:S01]  /*d3f0*/  IMAD.MOV.U32 R0, RZ, RZ, RZ ;  /* 0x000000ffff007224 */ /* 0x000fe200078e00ff */
[----:B------:R-:W1:Y:S01]  /*d400*/  LDC R15, c[0x0][0xc38] ;  /* 0x00030e00ff0f7b82 */ /* 0x000e620000000800 */
[----:B------:R-:W-:Y:S01]  /*d410*/  IMAD.MOV.U32 R9, RZ, RZ, RZ ;  /* 0x000000ffff097224 */ /* 0x000fe200078e00ff */
[----:B0-----:R-:W-:-:S04]  /*d420*/  LOP3.LUT R7, R4, 0x1f, RZ, 0xc0, !PT ;  /* 0x0000001f04077812 */ /* 0x001fc800078ec0ff */
[----:B------:R-:W-:-:S04]  /*d430*/  ISETP.NE.AND P0, PT, R7, 0x1f, PT ;  /* 0x0000001f0700780c */ /* 0x000fc80003f05270 */
[----:B------:R-:W-:-:S13]  /*d440*/  ISETP.GE.OR P1, PT, R7, UR4, !P0 ;  /* 0x0000000407007c0c */ /* 0x000fda000c726670 */
[----:B------:R-:W0:Y:S08]  /*d450*/  @!P1 LDC.64 R4, c[0x0][0xc80] ;  /* 0x00032000ff049b82 */ /* 0x000e300000000a00 */
[----:B------:R-:W2:Y:S01]  /*d460*/  @!P1 LDC.64 R2, c[0x0][0xc78] ;  /* 0x00031e00ff029b82 */ /* 0x000ea20000000a00 */
[----:B0-----:R-:W-:-:S05]  /*d470*/  @!P1 IMAD.WIDE.U32 R4, R7, 0x4, R4 ;  /* 0x0000000407049825 */ /* 0x001fca00078e0004 */
[----:B------:R-:W3:Y:S01]  /*d480*/  @!P1 LDG.E R0, desc[UR52][R4.64] ;  /* 0x0000003404009981 */ /* 0x000ee2000c1e1900 */
[----:B--2---:R-:W-:-:S05]  /*d490*/  @!P1 IMAD.WIDE.U32 R2, R7, 0x4, R2 ;  /* 0x0000000407029825 */ /* 0x004fca00078e0002 */
[----:B------:R-:W3:Y:S01]  /*d4a0*/  @!P1 LDG.E R9, desc[UR52][R2.64] ;  /* 0x0000003402099981 */ /* 0x000ee2000c1e1900 */
[C---:B------:R-:W-:Y:S02]  /*d4b0*/  ISETP.NE.AND P1, PT, R7.reuse, RZ, PT ;  /* 0x000000ff0700720c */ /* 0x040fe40003f25270 */
[C---:B------:R-:W-:Y:S02]  /*d4c0*/  ISETP.GE.U32.AND P2, PT, R7.reuse, 0x2, PT ;  /* 0x000000020700780c */ /* 0x040fe40003f46070 */
[C---:B------:R-:W-:Y:S02]  /*d4d0*/  ISETP.GE.U32.AND P3, PT, R7.reuse, 0x4, PT ;  /* 0x000000040700780c */ /* 0x040fe40003f66070 */
[C---:B------:R-:W-:Y:S02]  /*d4e0*/  ISETP.GE.U32.AND P4, PT, R7.reuse, 0x8, PT ;  /* 0x000000080700780c */ /* 0x040fe40003f86070 */
[----:B------:R-:W-:Y:S01]  /*d4f0*/  ISETP.GE.U32.AND P5, PT, R7, 0x10, PT ;  /* 0x000000100700780c */ /* 0x000fe20003fa6070 */
[----:B------:R-:W-:Y:S01]  /*d500*/  UMOV UR4, URZ ;  /* 0x0000003f00047c82 */ /* 0x000fe20008000000 */
[----:B---3--:R-:W-:-:S05]  /*d510*/  IMAD R6, R0, R9, RZ ;  /* 0x0000000900067224 */ /* 0x008fca00078e02ff */
[----:B------:R-:W0:Y:S02]  /*d520*/  SHFL.UP PT, R8, R6, 0x1, RZ ;  /* 0x0420000006087989 */ /* 0x000e2400000e00ff */
[----:B0-----:R-:W-:-:S05]  /*d530*/  SEL R11, R8, RZ, P1 ;  /* 0x000000ff080b7207 */ /* 0x001fca0000800000 */
[----:B------:R-:W-:-:S05]  /*d540*/  IMAD.IADD R11, R6, 0x1, R11 ;  /* 0x00000001060b7824 */ /* 0x000fca00078e020b */
        /* <DEDUP_REMOVED lines=9> */
[----:B------:R-:W0:Y:S01]  /*d5e0*/  SHFL.UP PT, R4, R2, 0x10, RZ ;  /* 0x0600000002047989 */ /* 0x000e2200000e00ff */
[----:B------:R-:W2:Y:S01]  /*d5f0*/  S2R R11, SR_CTAID.X ;  /* 0x00000000000b7919 */ /* 0x000ea20000002500 */
[----:B0-----:R-:W-:-:S05]  /*d600*/  SEL R5, R4, RZ, P5 ;  /* 0x000000ff04057207 */ /* 0x001fca0002800000 */
[----:B------:R-:W-:-:S05]  /*d610*/  IMAD.IADD R5, R2, 0x1, R5 ;  /* 0x0000000102057824 */ /* 0x000fca00078e0205 */
[----:B------:R-:W1:Y:S02]  /*d620*/  SHFL.IDX PT, R6, R5, 0x1f, 0x1f ;  /* 0x03e01f0005067f89 */ /* 0x000e6400000e0000 */
[----:B-1----:R-:W-:-:S05]  /*d630*/  IMAD R6, R6, R15, RZ ;  /* 0x0000000f06067224 */ /* 0x002fca00078e02ff */
[----:B--2---:R-:W-:Y:S01]  /*d640*/  ISETP.GT.AND P6, PT, R6, R11, PT ;  /* 0x0000000b0600720c */ /* 0x004fe20003fc4270 */
[----:B------:R-:W-:-:S12]  /*d650*/  IMAD.MOV.U32 R3, RZ, RZ, R6 ;  /* 0x000000ffff037224 */ /* 0x000fd800078e0006 */
[----:B------:R-:W-:Y:S05]  /*d660*/  @P6 BRA `(.L_x_262) ;  /* 0x00000000009c6947 */ /* 0x000fea0003800000 */
[----:B------:R-:W-:Y:S01]  /*d670*/  IMAD.MOV.U32 R6, RZ, RZ, R3 ;  /* 0x000000ffff067224 */ /* 0x000fe200078e0003 */
[----:B------:R-:W-:Y:S01]  /*d680*/  UMOV UR4, URZ ;  /* 0x0000003f00047c82 */ /* 0x000fe20008000000 */
[----:B------:R-:W-:-:S05]  /*d690*/  ULDC UR5, c[0x0][0xc3c] ;  /* 0x00030f0000057ab9 */ /* 0x000fca0000000800 */
.L_x_264:
[----:B------:R-:W-:-:S04]  /*d6a0*/  UIADD3 UR4, UR4, 0x1f, URZ ;  /* 0x0000001f04047890 */ /* 0x000fc8000fffe03f */
[----:B------:R-:W-:-:S06]  /*d6b0*/  UISETP.GE.AND UP0, UPT, UR4, UR5, UPT ;  /* 0x000000050400728c */ /* 0x000fcc000bf06270 */
[----:B------:R-:W-:-:S13]  /*d6c0*/  PLOP3.LUT P6, PT, PT, PT, UP0, 0x40, 0x0 ;  /* 0x000000000000781c */ /* 0x000fda0003fce808 */
[----:B------:R-:W-:Y:S05]  /*d6d0*/  @!P6 BRA `(.L_x_263) ;  /* 0x0000000400c0e947 */ /* 0x000fea0003800000 */
[----:B------:R-:W-:Y:S02]  /*d6e0*/  VIADD R9, R7, UR4 ;  /* 0x0000000407097c36 */ /* 0x000fe40008000000 */
[----:B------:R-:W-:-:S03]  /*d6f0*/  IMAD.MOV.U32 R0, RZ, RZ, RZ ;  /* 0x000000ffff007224 */ /* 0x000fc600078e00ff */
[----:B------:R-:W-:-:S13]  /*d700*/  ISETP.GE.OR P6, PT, R9, UR5, !P0 ;  /* 0x0000000509007c0c */ /* 0x000fda000c7c6670 */
[----:B------:R-:W0:Y:S08]  /*d710*/  @!P6 LDC.64 R4, c[0x0][0xc80] ;  /* 0x00032000ff04eb82 */ /* 0x000e300000000a00 */
[----:B------:R-:W1:Y:S01]  /*d720*/  @!P6 LDC.64 R2, c[0x0][0xc78] ;  /* 0x00031e00ff02eb82 */ /* 0x000e620000000a00 */
[----:B0-----:R-:W-:-:S05]  /*d730*/  @!P6 IMAD.WIDE R4, R9, 0x4, R4 ;  /* 0x000000040904e825 */ /* 0x001fca00078e0204 */
[----:B------:R-:W2:Y:S01]  /*d740*/  @!P6 LDG.E R0, desc[UR52][R4.64] ;  /* 0x000000340400e981 */ /* 0x000ea2000c1e1900 */
[----:B-1----:R-:W-:-:S04]  /*d750*/  @!P6 IMAD.WIDE R2, R9, 0x4, R2 ;  /* 0x000000040902e825 */ /* 0x002fc800078e0202 */
[----:B------:R-:W-:-:S06]  /*d760*/  IMAD.MOV.U32 R9, RZ, RZ, RZ ;  /* 0x000000ffff097224 */ /* 0x000fcc00078e00ff */
[----:B------:R-:W2:Y:S02]  /*d770*/  @!P6 LDG.E R9, desc[UR52][R2.64] ;  /* 0x000000340209e981 */ /* 0x000ea4000c1e1900 */
[----:B--2---:R-:W-:-:S05]  /*d780*/  IMAD R15, R0, R9, RZ ;  /* 0x00000009000f7224 */ /* 0x004fca00078e02ff */
[----:B------:R-:W0:Y:S02]  /*d790*/  SHFL.UP PT, R8, R15, 0x1, RZ ;  /* 0x042000000f087989 */ /* 0x000e2400000e00ff */
[----:B0-----:R-:W-:-:S05]  /*d7a0*/  SEL R8, R8, RZ, P1 ;  /* 0x000000ff08087207 */ /* 0x001fca0000800000 */
[----:B------:R-:W-:Y:S02]  /*d7b0*/  IMAD.IADD R8, R15, 0x1, R8 ;  /* 0x000000010f087824 */ /* 0x000fe400078e0208 */
[----:B------:R-:W0:Y:S03]  /*d7c0*/  LDC R15, c[0x0][0xc38] ;  /* 0x00030e00ff0f7b82 */ /* 0x000e260000000800 */
[----:B------:R-:W1:Y:S02]  /*d7d0*/  SHFL.UP PT, R10, R8, 0x2, RZ ;  /* 0x04400000080a7989 */ /* 0x000e6400000e00ff */
[----:B-1----:R-:W-:-:S05]  /*d7e0*/  SEL R13, R10, RZ, P2 ;  /* 0x000000ff0a0d7207 */ /* 0x002fca0001000000 */
[----:B------:R-:W-:-:S05]  /*d7f0*/  IMAD.IADD R13, R8, 0x1, R13 ;  /* 0x00000001080d7824 */ /* 0x000fca00078e020d */
        /* <DEDUP_REMOVED lines=9> */
[----:B------:R-:W0:Y:S02]  /*d890*/  SHFL.IDX PT, R2, R5, 0x1f, 0x1f ;  /* 0x03e01f0005027f89 */ /* 0x000e2400000e0000 */
[----:B0-----:R-:W-:-:S04]  /*d8a0*/  IMAD R3, R2, R15, RZ ;  /* 0x0000000f02037224 */ /* 0x001fc800078e02ff */
[----:B------:R-:W-:-:S05]  /*d8b0*/  IMAD.IADD R6, R3, 0x1, R6 ;  /* 0x0000000103067824 */ /* 0x000fca00078e0206 */
[----:B------:R-:W-:-:S13]  /*d8c0*/  ISETP.GT.AND P6, PT, R6, R11, PT ;  /* 0x0000000b0600720c */ /* 0x000fda0003fc4270 */
[----:B------:R-:W-:Y:S05]  /*d8d0*/  @!P6 BRA `(.L_x_264) ;  /* 0xfffffffc0070e947 */ /* 0x000fea000383ffff */
.L_x_262:
[----:B------:R-:W-:Y:S02]  /*d8e0*/  IMAD.IADD R8, R6, 0x1, -R3 ;  /* 0x0000000106087824 */ /* 0x000fe400078e0a03 */
[----:B------:R-:W-:Y:S02]  /*d8f0*/  IMAD.MOV.U32 R32, RZ, RZ, RZ ;  /* 0x000000ffff207224 */ /* 0x000fe400078e00ff */
[----:B------:R-:W-:-:S05]  /*d900*/  IMAD R2, R5, R15, R8 ;  /* 0x0000000f05027224 */ /* 0x000fca00078e0208 */
[----:B------:R-:W-:-:S13]  /*d910*/  ISETP.GT.AND P0, PT, R2, R11, PT ;  /* 0x0000000b0200720c */ /* 0x000fda0003f04270 */
[----:B------:R-:W-:Y:S02]  /*d920*/  VOTEU.ANY UR5, UPT, !P0 ;  /* 0x0000000000057886 */ /* 0x000fe400040e0100 */
[----:B------:R-:W-:Y:S02]  /*d930*/  UPOPC UR39, UR5 ;  /* 0x00000005002772bf */ /* 0x000fe40008000000 */
[----:B------:R-:W-:-:S04]  /*d940*/  ISETP.NE.AND P0, PT, RZ, UR5, PT ;  /* 0x00000005ff007c0c */ /* 0x000fc8000bf05270 */
[----:B------:R-:W-:Y:S02]  /*d950*/  IMAD.U32 R13, RZ, RZ, UR39 ;  /* 0x00000027ff0d7e24 */ /* 0x000fe4000f8e00ff */
[----:B------:R-:W-:-:S03]  /*d960*/  IMAD.U32 R10, RZ, RZ, UR39 ;  /* 0x00000027ff0a7e24 */ /* 0x000fc6000f8e00ff */
[----:B------:R-:W0:Y:S04]  /*d970*/  SHFL.IDX PT, R0, R0, R13, 0x1f ;  /* 0x00001f0d00007589 */ /* 0x000e2800000e0000 */
[----:B------:R1:W2:Y:S01]  /*d980*/  SHFL.IDX PT, R9, R9, R10, 0x1f ;  /* 0x00001f0a09097589 */ /* 0x0002a200000e0000 */
[----:B0-----:R-:W-:-:S04]  /*d990*/  IABS R4, R0 ;  /* 0x0000000000047213 */ /* 0x001fc80000000000 */
[----:B------:R-:W0:Y:S08]  /*d9a0*/  I2F.RP R6, R4 ;  /* 0x0000000400067306 */ /* 0x000e300000209400 */
[----:B0-----:R-:W0:Y:S02]  /*d9b0*/  MUFU.RCP R6, R6 ;  /* 0x0000000600067308 */ /* 0x001e240000001000 */
[----:B0-----:R-:W-:-:S06]  /*d9c0*/  VIADD R2, R6, 0xffffffe ;  /* 0x0ffffffe06027836 */ /* 0x001fcc0000000000 */
[----:B------:R-:W0:Y:S02]  /*d9d0*/  F2I.FTZ.U32.TRUNC.NTZ R3, R2 ;  /* 0x0000000200037305 */ /* 0x000e24000021f000 */
[----:B0-----:R-:W-:Y:S01]  /*d9e0*/  IMAD.MOV R12, RZ, RZ, -R3 ;  /* 0x000000ffff0c7224 */ /* 0x001fe200078e0a03 */
[----:B-12---:R-:W-:Y:S06]  /*d9f0*/  @!P0 BRA `(.L_x_265) ;  /* 0x00000000000c8947 */ /* 0x006fec0003800000 */
[----:B------:R-:W-:-:S06]  /*da00*/  UIADD3 UR5, UR39, -0x1, URZ ;  /* 0xffffffff27057890 */ /* 0x000fcc000fffe03f */
[----:B------:R-:W-:-:S06]  /*da10*/  IMAD.U32 R32, RZ, RZ, UR5 ;  /* 0x00000005ff207e24 */ /* 0x000fcc000f8e00ff */
[----:B------:R0:W1:Y:S02]  /*da20*/  SHFL.IDX PT, R32, R5, R32, 0x1f ;  /* 0x00001f2005207589 */ /* 0x00006400000e0000 */
.L_x_265:
[----:B-1----:R-:W-:Y:S01]  /*da30*/  IMAD R32, R32, R15, R8 ;  /* 0x0000000f20207224 */ /* 0x002fe200078e0208 */
[----:B------:R-:W-:Y:S01]  /*da40*/  IABS R2, R9 ;  /* 0x0000000900027213 */ /* 0x000fe20000000000 */
[----:B0-----:R-:W-:Y:S01]  /*da50*/  IMAD.MOV.U32 R5, RZ, RZ, R12 ;  /* 0x000000ffff057224 */ /* 0x001fe200078e000c */
[----:B------:R-:W-:Y:S01]  /*da60*/  IABS R10, R0 ;  /* 0x00000000000a7213 */ /* 0x000fe20000000000 */
[----:B------:R-:W-:Y:S01]  /*da70*/  IMAD.IADD R33, R11, 0x1, -R32 ;  /* 0x000000010b217824 */ /* 0x000fe200078e0a20 */
[----:B------:R-:W-:Y:S01]  /*da80*/  UIADD3 UR39, UR39, UR4, URZ ;  /* 0x0000000427277290 */ /* 0x000fe2000fffe03f */
[----:B------:R-:W-:Y:S02]  /*da90*/  IMAD R11, R5, R4, RZ ;  /* 0x00000004050b7224 */ /* 0x000fe400078e02ff */
[----:B------:R-:W-:Y:S01]  /*daa0*/  IMAD.MOV.U32 R5, RZ, RZ, R2 ;  /* 0x000000ffff057224 */ /* 0x000fe200078e0002 */
[----:B------:R-:W-:Y:S01]  /*dab0*/  IABS R8, R33 ;  /* 0x0000002100087213 */ /* 0x000fe20000000000 */
[----:B------:R-:W-:-:S02]  /*dac0*/  IMAD.MOV.U32 R2, RZ, RZ, RZ ;  /* 0x000000ffff027224 */ /* 0x000fc400078e00ff */
[----:B------:R-:W0:Y:S01]  /*dad0*/  I2F.RP R6, R5 ;  /* 0x0000000500067306 */ /* 0x000e220000209400 */
[----:B------:R-:W-:Y:S02]  /*dae0*/  IMAD.MOV R10, RZ, RZ, -R10 ;  /* 0x000000ffff0a7224 */ /* 0x000fe400078e0a0a */
[----:B------:R-:W-:-:S04]  /*daf0*/  IMAD.HI.U32 R2, R3, R11, R2 ;  /* 0x0000000b03027227 */ /* 0x000fc800078e0002 */
[----:B------:R-:W-:Y:S02]  /*db00*/  IMAD.MOV.U32 R3, RZ, RZ, R8 ;  /* 0x000000ffff037224 */ /* 0x000fe400078e0008 */
[----:B------:R-:W-:Y:S02]  /*db10*/  IMAD.MOV.U32 R8, RZ, RZ, R10 ;  /* 0x000000ffff087224 */ /* 0x000fe400078e000a */
[----:B------:R-:W-:-:S04]  /*db20*/  IMAD.HI.U32 R2, R2, R3, RZ ;  /* 0x0000000302027227 */ /* 0x000fc800078e00ff */
[----:B------:R-:W-:Y:S01]  /*db30*/  IMAD R3, R2, R8, R3 ;  /* 0x0000000802037224 */ /* 0x000fe200078e0203 */
[----:B0-----:R-:W0:Y:S04]  /*db40*/  MUFU.RCP R6, R6 ;  /* 0x0000000600067308 */ /* 0x001e280000001000 */
[----:B------:R-:W-:-:S13]  /*db50*/  ISETP.GT.U32.AND P1, PT, R4, R3, PT ;  /* 0x000000030400720c */ /* 0x000fda0003f24070 */
[----:B------:R-:W-:Y:S02]  /*db60*/  @!P1 IMAD.IADD R3, R3, 0x1, -R4 ;  /* 0x0000000103039824 */ /* 0x000fe400078e0a04 */
[----:B0-----:R-:W-:Y:S02]  /*db70*/  VIADD R8, R6, 0xffffffe ;  /* 0x0ffffffe06087836 */ /* 0x001fe40000000000 */
[----:B------:R-:W-:Y:S01]  /*db80*/  @!P1 VIADD R2, R2, 0x1 ;  /* 0x0000000102029836 */ /* 0x000fe20000000000 */
[----:B------:R-:W-:Y:S02]  /*db90*/  ISETP.GE.U32.AND P0, PT, R3, R4, PT ;  /* 0x000000040300720c */ /* 0x000fe40003f06070 */
[----:B------:R-:W-:Y:S01]  /*dba0*/  LOP3.LUT R4, R33, R0, RZ, 0x3c, !PT ;  /* 0x0000000021047212 */ /* 0x000fe200078e3cff */
[----:B------:R0:W1:Y:S01]  /*dbb0*/  F2I.FTZ.U32.TRUNC.NTZ R3, R8 ;  /* 0x0000000800037305 */ /* 0x000062000021f000 */
[----:B------:R-:W-:Y:S02]  /*dbc0*/  ISETP.NE.AND P1, PT, R0, RZ, PT ;  /* 0x000000ff0000720c */ /* 0x000fe40003f25270 */
[----:B------:R-:W-:-:S02]  /*dbd0*/  ISETP.GE.AND P2, PT, R4, RZ, PT ;  /* 0x000000ff0400720c */ /* 0x000fc40003f46270 */
[----:B0-----:R-:W-:-:S05]  /*dbe0*/  IABS R8, R9 ;  /* 0x0000000900087213 */ /* 0x001fca0000000000 */
[----:B------:R-:W-:-:S04]  /*dbf0*/  @P0 VIADD R2, R2, 0x1 ;  /* 0x0000000102020836 */ /* 0x000fc80000000000 */
[----:B------:R-:W-:Y:S02]  /*dc00*/  IMAD.MOV.U32 R6, RZ, RZ, R2 ;  /* 0x000000ffff067224 */ /* 0x000fe400078e0002 */
[----:B-1----:R-:W-:Y:S02]  /*dc10*/  IMAD.MOV R2, RZ, RZ, -R3 ;  /* 0x000000ffff027224 */ /* 0x002fe400078e0a03 */
[----:B------:R-:W-:Y:S01]  /*dc20*/  @!P2 IMAD.MOV R6, RZ, RZ, -R6 ;  /* 0x000000ffff06a224 */ /* 0x000fe200078e0a06 */
[----:B------:R-:W-:Y:S01]  /*dc30*/  @!P1 LOP3.LUT R6, RZ, R0, RZ, 0x33, !PT ;  /* 0x00000000ff069212 */ /* 0x000fe200078e33ff */
[----:B------:R-:W-:Y:S02]  /*dc40*/  IMAD R11, R2, R5, RZ ;  /* 0x00000005020b7224 */ /* 0x000fe400078e02ff */
[----:B------:R-:W-:Y:S01]  /*dc50*/  IMAD.MOV.U32 R2, RZ, RZ, RZ ;  /* 0x000000ffff027224 */ /* 0x000fe200078e00ff */
[----:B------:R-:W-:Y:S01]  /*dc60*/  IABS R4, R6 ;  /* 0x0000000600047213 */ /* 0x000fe20000000000 */
[----:B------:R-:W-:-:S02]  /*dc70*/  IMAD.MOV R8, RZ, RZ, -R8 ;  /* 0x000000ffff087224 */ /* 0x000fc400078e0a08 */
[----:B------:R-:W-:-:S04]  /*dc80*/  IMAD.HI.U32 R2, R3, R11, R2 ;  /* 0x0000000b03027227 */ /* 0x000fc800078e0002 */
[----:B------:R-:W-:Y:S02]  /*dc90*/  IMAD.MOV.U32 R3, RZ, RZ, R4 ;  /* 0x000000ffff037224 */ /* 0x000fe400078e0004 */
[----:B------:R-:W-:Y:S02]  /*dca0*/  IMAD.MOV.U32 R4, RZ, RZ, R8 ;  /* 0x000000ffff047224 */ /* 0x000fe400078e0008 */
[----:B------:R-:W-:-:S04]  /*dcb0*/  IMAD.HI.U32 R2, R2, R3, RZ ;  /* 0x0000000302027227 */ /* 0x000fc800078e00ff */
[----:B------:R-:W-:Y:S01]  /*dcc0*/  IMAD R4, R2, R4, R3 ;  /* 0x0000000402047224 */ /* 0x000fe200078e0203 */
[----:B------:R-:W-:Y:S01]  /*dcd0*/  LOP3.LUT R3, R6, R9, RZ, 0x3c, !PT ;  /* 0x0000000906037212 */ /* 0x000fe200078e3cff */
[----:B------:R-:W-:-:S03]  /*dce0*/  IMAD R0, R0, R6, RZ ;  /* 0x0000000600007224 */ /* 0x000fc600078e02ff */
[----:B------:R-:W-:Y:S01]  /*dcf0*/  ISETP.GT.U32.AND P1, PT, R5, R4, PT ;  /* 0x000000040500720c */ /* 0x000fe20003f24070 */
[----:B------:R-:W-:Y:S01]  /*dd00*/  IMAD.IADD R33, R33, 0x1, -R0 ;  /* 0x0000000121217824 */ /* 0x000fe200078e0a00 */
[----:B------:R-:W-:-:S11]  /*dd10*/  ISETP.GE.AND P2, PT, R3, RZ, PT ;  /* 0x000000ff0300720c */ /* 0x000fd60003f46270 */
[----:B------:R-:W-:Y:S02]  /*dd20*/  @!P1 IMAD.IADD R4, R4, 0x1, -R5 ;  /* 0x0000000104049824 */ /* 0x000fe400078e0a05 */
[----:B------:R-:W-:Y:S01]  /*dd30*/  @!P1 VIADD R2, R2, 0x1 ;  /* 0x0000000102029836 */ /* 0x000fe20000000000 */
[----:B------:R-:W-:Y:S02]  /*dd40*/  ISETP.NE.AND P1, PT, R9, RZ, PT ;  /* 0x000000ff0900720c */ /* 0x000fe40003f25270 */
[----:B------:R-:W-:-:S13]  /*dd50*/  ISETP.GE.U32.AND P0, PT, R4, R5, PT ;  /* 0x000000050400720c */ /* 0x000fda0003f06070 */
[----:B------:R-:W-:-:S04]  /*dd60*/  @P0 VIADD R2, R2, 0x1 ;  /* 0x0000000102020836 */ /* 0x000fc80000000000 */
[----:B------:R-:W-:Y:S01]  /*dd70*/  @!P2 IMAD.MOV R2, RZ, RZ, -R2 ;  /* 0x000000ffff02a224 */ /* 0x000fe200078e0a02 */
[----:B------:R-:W-:-:S05]  /*dd80*/  @!P1 LOP3.LUT R2, RZ, R9, RZ, 0x33, !PT ;  /* 0x00000009ff029212 */ /* 0x000fca00078e33ff */
[----:B------:R-:W-:-:S04]  /*dd90*/  IMAD.MOV R34, RZ, RZ, -R2 ;  /* 0x000000ffff227224 */ /* 0x000fc800078e0a02 */
[C---:B------:R-:W-:Y:S02]  /*dda0*/  IMAD R34, R9.reuse, R34, R6 ;  /* 0x0000002209227224 */ /* 0x040fe400078e0206 */
[----:B------:R-:W-:-:S04]  /*ddb0*/  IMAD R9, R9, 0x1000000, R2 ;  /* 0x0100000009097824 */ /* 0x000fc800078e0202 */
[----:B------:R-:W-:Y:S01]  /*ddc0*/  IMAD R34, R34, 0x10000, R9 ;  /* 0x0001000022227824 */ /* 0x000fe200078e0209 */
[----:B------:R-:W-:Y:S06]  /*ddd0*/  BRA `(.L_x_266) ;  /* 0x0000000000107947 */ /* 0x000fec0003800000 */
.L_x_263:
[----:B------:R-:W-:Y:S01]  /*dde0*/  IMAD.MOV.U32 R32, RZ, RZ, R11 ;  /* 0x000000ffff207224 */ /* 0x000fe200078e000b */
[----:B------:R-:W-:Y:S01]  /*ddf0*/  ULDC UR39, c[0x0][0xc3c] ;  /* 0x00030f0000277ab9 */ /* 0x000fe20000000800 */
[----:B------:R-:W-:Y:S02]  /*de00*/  IMAD.MOV.U32 R33, RZ, RZ, RZ ;  /* 0x000000ffff217224 */ /* 0x000fe400078e00ff */
[----:B------:R-:W-:-:S07]  /*de10*/  IMAD.MOV.U32 R34, RZ, RZ, RZ ;  /* 0x000000ffff227224 */ /* 0x000fce00078e00ff */
.L_x_266:
[----:B------:R-:W-:Y:S01]  /*de20*/  ISETP.NE.AND P0, PT, R7, RZ, PT ;  /* 0x000000ff0700720c */ /* 0x000fe20003f05270 */
[----:B------:R-:W-:-:S12]  /*de30*/  IMAD.U32 R35, RZ, RZ, UR39 ;  /* 0x00000027ff237e24 */ /* 0x000fd8000f8e00ff */
[----:B------:R-:W0:Y:S01]  /*de40*/  @!P0 S2R R3, SR_CgaCtaId ;  /* 0x0000000000038919 */ /* 0x000e220000008800 */
[----:B------:R-:W-:-:S04]  /*de50*/  @!P0 MOV R0, 0x400 ;  /* 0x0000040000008802 */ /* 0x000fc80000000f00 */
[----:B0-----:R-:W-:-:S05]  /*de60*/  @!P0 LEA R0, R3, R0, 0x18 ;  /* 0x0000000003008211 */ /* 0x001fca00078ec0ff */
[----:B------:R0:W-:Y:S01]  /*de70*/  @!P0 STS.128 [R0+0x388d0], R32 ;  /* 0x0388d02000008388 */ /* 0x0001e20000000c00 */
[----:B------:R-:W-:Y:S06]  /*de80*/  BAR.ARV 0x5, 0x180 ;  /* 0x0146000000007b1d */ /* 0x000fec0000002000 */
.L_x_261:
[----:B------:R-:W-:Y:S01]  /*de90*/  ULDC UR4, c[0x0][0xc3c] ;  /* 0x00030f0000047ab9 */ /* 0x000fe20000000800 */
[----:B------:R1:W-:Y:S01]  /*dea0*/  STL [R1+0x18], RZ ;  /* 0x000018ff01007387 */ /* 0x0003e20000100800 */
[----:B------:R-:W-:Y:S01]  /*deb0*/  UISETP.GE.AND UP0, UPT, UR39, UR4, UPT ;  /* 0x000000042700728c */ /* 0x000fe2000bf06270 */
[----:B------:R-:W-:Y:S02]  /*dec0*/  IMAD.MOV.U32 R28, RZ, RZ, 0x1 ;  /* 0x00000001ff1c7424 */ /* 0x000fe400078e00ff */
[----:B------:R-:W-:-:S03]  /*ded0*/  IMAD.MOV.U32 R24, RZ, RZ, RZ ;  /* 0x000000ffff187224 */ /* 0x000fc600078e00ff */
[----:B------:R-:W-:-:S13]  /*dee0*/  PLOP3.LUT P0, PT, PT, PT, UP0, 0x80, 0x0 ;  /* 0x000000000000781c */ /* 0x000fda0003f0f008 */
[----:B-1----:R-:W-:Y:S05]  /*def0*/  @P0 BRA `(.L_x_267) ;  /* 0x0000006000a00947 */ /* 0x002fea0003800000 */
[----:B------:R-:W1:Y:S01]  /*df00*/  S2R R8, SR_TID.X ;  /* 0x0000000000087919 */ /* 0x000e620000002100 */
[----:B------:R-:W2:Y:S01]  /*df10*/  S2UR UR4, SR_CgaCtaId ;  /* 0x00000000000479c3 */ /* 0x000ea20000008800 */
[----:B------:R-:W-:Y:S01]  /*df20*/  IMAD.MOV.U32 R37, RZ, RZ, 0x40 ;  /* 0x00000040ff257424 */ /* 0x000fe200078e00ff */
[----:B------:R-:W-:Y:S01]  /*df30*/  MOV R17, 0x400 ;  /* 0x0000040000117802 */ /* 0x000fe20000000f00 */
[----:B------:R-:W-:Y:S01]  /*df40*/  STL [R1+0x18], RZ ;  /* 0x000018ff01007387 */ /* 0x000fe20000100800 */
[----:B------:R-:W-:Y:S01]  /*df50*/  IMAD.MOV.U32 R28, RZ, RZ, 0x1 ;  /* 0x00000001ff1c7424 */ /* 0x000fe200078e00ff */
[----:B------:R-:W-:Y:S01]  /*df60*/  ULOP3.LUT UR42, UR43, 0x2, URZ, 0xfc, !UPT ;  /* 0x000000022b2a7892 */ /* 0x000fe2000f8efc3f */
[----:B------:R-:W-:Y:S01]  /*df70*/  IMAD.MOV.U32 R24, RZ, RZ, RZ ;  /* 0x000000ffff187224 */ /* 0x000fe200078e00ff */
[----:B------:R-:W-:Y:S01]  /*df80*/  ULOP3.LUT UR44, UR43, 0x1, URZ, 0xfc, !UPT ;  /* 0x000000012b2c7892 */ /* 0x000fe2000f8efc3f */
[----:B------:R-:W-:Y:S01]  /*df90*/  ULDC UR46, c[0x0][0xc] ;  /* 0x00000300002e7ab9 */ /* 0x000fe20000000800 */
[----:B--2---:R-:W-:-:S05]  /*dfa0*/  IMAD.U32 R36, RZ, RZ, UR4 ;  /* 0x00000004ff247e24 */ /* 0x004fca000f8e00ff */
[----:B------:R-:W-:Y:S01]  /*dfb0*/  LEA R17, R36, R17, 0x18 ;  /* 0x0000001124117211 */ /* 0x000fe200078ec0ff */
[C---:B-1----:R-:W-:Y:S01]  /*dfc0*/  IMAD.SHL.U32 R16, R8.reuse, 0x80, RZ ;  /* 0x0000008008107824 */ /* 0x042fe200078e00ff */
[C---:B------:R-:W-:Y:S01]  /*dfd0*/  LOP3.LUT R6, R8.reuse, 0x7f, RZ, 0xc0, !PT ;  /* 0x0000007f08067812 */ /* 0x040fe200078ec0ff */
[C---:B------:R-:W-:Y:S01]  /*dfe0*/  IMAD.SHL.U32 R5, R8.reuse, 0x10, RZ ;  /* 0x0000001008057824 */ /* 0x040fe200078e00ff */
[C---:B------:R-:W-:Y:S01]  /*dff0*/  R2P PR, R8.reuse, 0x6 ;  /* 0x0000000608007804 */ /* 0x040fe20000000000 */
[----:B------:R-:W-:Y:S01]  /*e000*/  IMAD.SHL.U32 R9, R8, 0x2, RZ ;  /* 0x0000000208097824 */ /* 0x000fe200078e00ff */
[----:B0-----:R-:W-:Y:S02]  /*e010*/  SHF.R.U32.HI R0, RZ, 0x5, R6 ;  /* 0x00000005ff007819 */ /* 0x001fe40000011606 */
[C---:B------:R-:W-:Y:S02]  /*e020*/  LOP3.LUT R7, R16.reuse, 0x400, RZ, 0xc0, !PT ;  /* 0x0000040010077812 */ /* 0x040fe400078ec0ff */
[----:B------:R-:W-:-:S02]  /*e030*/  LOP3.LUT R3, R16, 0x380, RZ, 0xc0, !PT ;  /* 0x0000038010037812 */ /* 0x000fc400078ec0ff */
[----:B------:R-:W-:Y:S01]  /*e040*/  LOP3.LUT R4, R5, 0x3f0, RZ, 0xc0, !PT ;  /* 0x000003f005047812 */ /* 0x000fe200078ec0ff */
[C---:B------:R-:W-:Y:S01]  /*e050*/  IMAD R7, R0.reuse, 0x800, R7 ;  /* 0x0000080000077824 */ /* 0x040fe200078e0207 */
[----:B------:R-:W-:Y:S01]  /*e060*/  LOP3.LUT R2, R3, 0x10, R8, 0xf8, !PT ;  /* 0x0000001003027812 */ /* 0x000fe200078ef808 */
[----:B------:R-:W-:Y:S01]  /*e070*/  IMAD R0, R0, 0x10, R3 ;  /* 0x0000001000007824 */ /* 0x000fe200078e0203 */
[----:B------:R-:W-:Y:S02]  /*e080*/  LOP3.LUT R4, R4, 0x70, R9, 0x78, !PT ;  /* 0x0000007004047812 */ /* 0x000fe400078e7809 */
[--C-:B------:R-:W-:Y:S02]  /*e090*/  LOP3.LUT R2, R2, 0x70, R5.reuse, 0x78, !PT ;  /* 0x0000007002027812 */ /* 0x100fe400078e7805 */
[----:B------:R-:W-:Y:S01]  /*e0a0*/  LOP3.LUT R3, R0, 0x70, R5, 0x78, !PT ;  /* 0x0000007000037812 */ /* 0x000fe200078e7805 */
[----:B------:R-:W-:Y:S01]  /*e0b0*/  IMAD.MOV.U32 R0, RZ, RZ, 0x20 ;  /* 0x00000020ff007424 */ /* 0x000fe200078e00ff */
[----:B------:R-:W-:Y:S01]  /*e0c0*/  SEL R37, R37, 0xffffffc0, !P2 ;  /* 0xffffffc025257807 */ /* 0x000fe20005000000 */
[----:B------:R-:W-:Y:S01]  /*e0d0*/  IMAD.IADD R26, R7, 0x1, R2 ;  /* 0x00000001071a7824 */ /* 0x000fe200078e0202 */
[----:B------:R-:W-:-:S02]  /*e0e0*/  LOP3.LUT R16, R3, 0xc00, R16, 0xf8, !PT ;  /* 0x00000c0003107812 */ /* 0x000fc400078ef810 */
[----:B------:R-:W-:Y:S02]  /*e0f0*/  SEL R2, R0, 0xffffffe0, !P1 ;  /* 0xffffffe000027807 */ /* 0x000fe40004800000 */
[--C-:B------:R-:W-:Y:S02]  /*e100*/  LOP3.LUT R0, R4, 0x400, R5.reuse, 0xf8, !PT ;  /* 0x0000040004007812 */ /* 0x100fe400078ef805 */
[----:B------:R-:W-:Y:S01]  /*e110*/  SHF.R.U32.HI R3, RZ, 0x3, R6 ;  /* 0x00000003ff037819 */ /* 0x000fe20000011606 */
[----:B------:R0:W-:Y:S01]  /*e120*/  STL [R1], R2 ;  /* 0x0000000201007387 */ /* 0x0001e20000100800 */
[----:B------:R-:W-:Y:S02]  /*e130*/  LOP3.LUT R27, R5, 0x70, RZ, 0xc0, !PT ;  /* 0x00000070051b7812 */ /* 0x000fe400078ec0ff */
[----:B------:R-:W-:Y:S01]  /*e140*/  LOP3.LUT R4, R3, 0x70, R5, 0xf8, !PT ;  /* 0x0000007003047812 */ /* 0x000fe200078ef805 */
[----:B------:R-:W-:Y:S01]  /*e150*/  STL [R1+0x8], R0 ;  /* 0x0000080001007387 */ /* 0x000fe20000100800 */
[----:B------:R-:W-:Y:S01]  /*e160*/  LOP3.LUT R3, R27, 0x80, RZ, 0xfc, !PT ;  /* 0x000000801b037812 */ /* 0x000fe200078efcff */
[----:B0-----:R-:W-:-:S05]  /*e170*/  IMAD.IADD R2, R37, 0x1, R2 ;  /* 0x0000000125027824 */ /* 0x001fca00078e0202 */
[----:B------:R0:W-:Y:S02]  /*e180*/  STL [R1+0x4], R2 ;  /* 0x0000040201007387 */ /* 0x0001e40000100800 */
[----:B0-----:R-:W-:Y:S02]  /*e190*/  IMAD.IADD R2, R17, 0x1, R0 ;  /* 0x0000000111027824 */ /* 0x001fe400078e0200 */
[----:B------:R-:W-:-:S03]  /*e1a0*/  IMAD.IADD R0, R37, 0x1, R16 ;  /* 0x0000000125007824 */ /* 0x000fc600078e0210 */
[----:B------:R0:W-:Y:S04]  /*e1b0*/  STL [R1+0x10], R2 ;  /* 0x0000100201007387 */ /* 0x0001e80000100800 */
[----:B------:R0:W-:Y:S02]  /*e1c0*/  STL [R1+0xc], R0 ;  /* 0x00000c0001007387 */ /* 0x0001e40000100800 */
.L_x_341:
[----:B------:R-:W-:Y:S01]  /*e1d0*/  ULDC.64 UR4, c[0x0][0xc88] ;  /* 0x0003220000047ab9 */ /* 0x000fe20000000a00 */
[----:B------:R-:W-:Y:S01]  /*e1e0*/  ULDC.64 UR6, c[0x0][0xa18] ;  /* 0x0002860000067ab9 */ /* 0x000fe20000000a00 */
[----:B------:R-:W-:Y:S01]  /*e1f0*/  UIMAD.WIDE UR4, UR39, 0x4, UR4 ;  /* 0x00000004270478a5 */ /* 0x000fe2000f8e0204 */
[----:B------:R-:W-:Y:S01]  /*e200*/  IMAD.MOV.U32 R31, RZ, RZ, RZ ;  /* 0x000000ffff1f7224 */ /* 0x000fe200078e00ff */
[----:B0-----:R-:W0:Y:S04]  /*e210*/  LDC R0, c[0x0][0x424] ;  /* 0x00010900ff007b82 */ /* 0x001e280000000800 */
[----:B-1----:R-:W-:Y:S02]  /*e220*/  IMAD.U32 R2, RZ, RZ, UR4 ;  /* 0x00000004ff027e24 */ /* 0x002fe4000f8e00ff */
[----:B------:R-:W-:Y:S01]  /*e230*/  IMAD.U32 R3, RZ, RZ, UR5 ;  /* 0x00000005ff037e24 */ /* 0x000fe2000f8e00ff */
[----:B------:R-:W-:Y:S01]  /*e240*/  ULDC.64 UR4, c[0x0][0xa28] ;  /* 0x00028a0000047ab9 */ /* 0x000fe20000000a00 */
[----:B------:R-:W1:Y:S03]  /*e250*/  LDC R7, c[0x0][0x2f0] ;  /* 0x0000bc00ff077b82 */ /* 0x000e660000000800 */
[----:B------:R-:W2:Y:S01]  /*e260*/  LDG.E R2, desc[UR52][R2.64] ;  /* 0x0000003402027981 */ /* 0x000ea2000c1e1900 */
[----:B------:R-:W-:-:S04]  /*e270*/  UISETP.NE.U32.AND UP0, UPT, UR4, URZ, UPT ;  /* 0x0000003f0400728c */ /* 0x000fc8000bf05070 */
[----:B------:R-:W-:-:S06]  /*e280*/  UISETP.NE.AND.EX UP0, UPT, UR5, URZ, UPT, UP0 ;  /* 0x0000003f0500728c */ /* 0x000fcc000bf05300 */
[----:B------:R-:W-:Y:S02]  /*e290*/  PLOP3.LUT P0, PT, PT, PT, UP0, 0x80, 0x0 ;  /* 0x000000000000781c */ /* 0x000fe40003f0f008 */
[----:B--2---:R-:W-:-:S13]  /*e2a0*/  R2UR UR41, R2 ;  /* 0x00000000022972ca */ /* 0x004fda00000e0000 */
[----:B------:R-:W-:Y:S02]  /*e2b0*/  USHF.R.S32.HI UR40, URZ, 0x1f, UR41 ;  /* 0x0000001f3f287899 */ /* 0x000fe40008011429 */
[----:B------:R-:W-:-:S04]  /*e2c0*/  @UP0 ULEA UR4, UP1, UR41, UR4, 0x2 ;  /* 0x0000000429040291 */ /* 0x000fc8000f82103f */
[----:B------:R-:W-:Y:S02]  /*e2d0*/  @UP0 ULEA.HI.X UR5, UR41, UR5, UR40, 0x2, UP1 ;  /* 0x0000000529050291 */ /* 0x000fe400088f1428 */
[----:B------:R-:W-:-:S04]  /*e2e0*/  IMAD.U32 R2, RZ, RZ, UR4 ;  /* 0x00000004ff027e24 */ /* 0x000fc8000f8e00ff */
[----:B------:R-:W-:Y:S01]  /*e2f0*/  IMAD.U32 R3, RZ, RZ, UR5 ;  /* 0x00000005ff037e24 */ /* 0x000fe2000f8e00ff */
[----:B------:R-:W-:Y:S01]  /*e300*/  ULDC.64 UR4, c[0x0][0xa00] ;  /* 0x0002800000047ab9 */ /* 0x000fe20000000a00 */
[----:B------:R-:W-:Y:S02]  /*e310*/  USHF.L.U32 UR37, UR41, 0x2, URZ ;  /* 0x0000000229257899 */ /* 0x000fe4000800063f */
[----:B------:R-:W-:Y:S01]  /*e320*/  UISETP.NE.U32.AND UP0, UPT, UR4, URZ, UPT ;  /* 0x0000003f0400728c */ /* 0x000fe2000bf05070 */
[----:B------:R2:W5:Y:S01]  /*e330*/  @P0 LDG.E R31, desc[UR52][R2.64] ;  /* 0x00000034021f0981 */ /* 0x000562000c1e1900 */
[----:B------:R-:W-:Y:S02]  /*e340*/  USHF.L.U64.HI UR36, UR41, 0x2, UR40 ;  /* 0x0000000229247899 */ /* 0x000fe40008010228 */
[----:B------:R-:W-:Y:S02]  /*e350*/  UISETP.NE.AND.EX UP2, UPT, UR5, URZ, UPT, UP0 ;  /* 0x0000003f0500728c */ /* 0x000fe4000bf45300 */
[----:B------:R-:W-:-:S02]  /*e360*/  UIADD3 UR4, UP0, UR37, UR4, URZ ;  /* 0x0000000425047290 */ /* 0x000fc4000ff1e03f */
[----:B------:R-:W-:Y:S02]  /*e370*/  UP2UR UR45, UPR, URZ, 0x4 ;  /* 0x000000043f2d7883 */ /* 0x000fe40008000000 */
[----:B------:R-:W-:Y:S01]  /*e380*/  UIADD3.X UR5, UR36, UR5, URZ, UP0, !UPT ;  /* 0x0000000524057290 */ /* 0x000fe200087fe43f */
[----:B------:R-:W-:Y:S01]  /*e390*/  PLOP3.LUT P0, PT, PT, PT, UP2, 0x80, 0x0 ;  /* 0x000000000000781c */ /* 0x000fe20003f0f028 */
[----:B------:R-:W-:Y:S01]  /*e3a0*/  UISETP.NE.U32.AND UP0, UPT, UR6, URZ, UPT ;  /* 0x0000003f0600728c */ /* 0x000fe2000bf05070 */
[----:B------:R-:W-:-:S03]  /*e3b0*/  IMAD.U32 R4, RZ, RZ, UR4 ;  /* 0x00000004ff047e24 */ /* 0x000fc6000f8e00ff */
[----:B------:R-:W-:Y:S01]  /*e3c0*/  UISETP.NE.AND.EX UP0, UPT, UR7, URZ, UPT, UP0 ;  /* 0x0000003f0700728c */ /* 0x000fe2000bf05300 */
[----:B------:R-:W-:-:S05]  /*e3d0*/  IMAD.U32 R5, RZ, RZ, UR5 ;  /* 0x00000005ff057e24 */ /* 0x000fca000f8e00ff */
[----:B------:R-:W-:Y:S02]  /*e3e0*/  PLOP3.LUT P1, PT, PT, PT, UP0, 0x80, 0x0 ;  /* 0x000000000000781c */ /* 0x000fe40003f2f008 */
[----:B------:R-:W-:Y:S01]  /*e3f0*/  PLOP3.LUT P2, PT, PT, PT, UP2, 0x80, 0x0 ;  /* 0x000000000000781c */ /* 0x000fe20003f4f028 */
[----:B------:R-:W5:Y:S02]  /*e400*/  @P0 LDG.E R6, desc[UR52][R4.64] ;  /* 0x0000003404060981 */ /* 0x000f64000c1e1900 */
[----:B------:R-:W-:-:S04]  /*e410*/  @UP0 UIADD3 UR4, UP1, UR37, UR6, URZ ;  /* 0x0000000625040290 */ /* 0x000fc8000ff3e03f */
[----:B------:R-:W-:Y:S02]  /*e420*/  @UP0 UIADD3.X UR5, UR36, UR7, URZ, UP1, !UPT ;  /* 0x0000000724050290 */ /* 0x000fe40008ffe43f */
[----:B--2---:R-:W-:-:S04]  /*e430*/  IMAD.U32 R2, RZ, RZ, UR4 ;  /* 0x00000004ff027e24 */ /* 0x004fc8000f8e00ff */
[----:B------:R-:W-:-:S05]  /*e440*/  IMAD.U32 R3, RZ, RZ, UR5 ;  /* 0x00000005ff037e24 */ /* 0x000fca000f8e00ff */
[----:B------:R2:W5:Y:S02]  /*e450*/  @P1 LDG.E R19, desc[UR52][R2.64] ;  /* 0x0000003402131981 */ /* 0x000564000c1e1900 */
[----:B--2---:R-:W2:Y:S02]  /*e460*/  LDC.64 R2, c[0x0][0x418] ;  /* 0x00010600ff027b82 */ /* 0x004ea40000000a00 */
[----:B--2---:R-:W-:Y:S01]  /*e470*/  ISETP.NE.U32.AND P0, PT, R2, RZ, PT ;  /* 0x000000ff0200720c */ /* 0x004fe20003f05070 */
[----:B01----:R-:W-:-:S12]  /*e480*/  @P1 BRA `(.L_x_268) ;  /* 0x00000000001c1947 */ /* 0x003fd80003800000 */
[----:B------:R-:W-:Y:S01]  /*e490*/  UISETP.NE.AND UP0, UPT, UR45, URZ, UPT ;  /* 0x0000003f2d00728c */ /* 0x000fe2000bf05270 */
[----:B-----5:R-:W0:Y:S05]  /*e4a0*/  LDC R19, c[0x0][0x288] ;  /* 0x0000a200ff137b82 */ /* 0x020e2a0000000800 */
[----:B------:R-:W-:-:S13]  /*e4b0*/  PLOP3.LUT P1, PT, PT, PT, UP0, 0x40, 0x0 ;  /* 0x000000000000781c */ /* 0x000fda0003f2e808 */
[----:B------:R-:W-:Y:S05]  /*e4c0*/  @P1 BRA `(.L_x_268) ;  /* 0x00000000000c1947 */ /* 0x000fea0003800000 */
[----:B------:R-:W2:Y:S04]  /*e4d0*/  LDG.E R2, desc[UR52][R4.64] ;  /* 0x0000003404027981 */ /* 0x000ea8000c1e1900 */
[----:B0-----:R-:W2:Y:S02]  /*e4e0*/  LDG.E R19, desc[UR52][R4.64+0x4] ;  /* 0x0000043404137981 */ /* 0x001ea4000c1e1900 */
[----:B--2---:R-:W-:-:S07]  /*e4f0*/  IMAD.IADD R19, R19, 0x1, -R2 ;  /* 0x0000000113137824 */ /* 0x004fce00078e0a02 */
.L_x_268:
[----:B------:R-:W-:Y:S01]  /*e500*/  ULDC.64 UR4, c[0x0][0xa20] ;  /* 0x0002880000047ab9 */ /* 0x000fe20000000a00 */
[----:B------:R-:W-:Y:S01]  /*e510*/  ISETP.NE.AND.EX P0, PT, R3, RZ, PT, P0 ;  /* 0x000000ff0300720c */ /* 0x000fe20003f05300 */
[----:B------:R-:W-:Y:S01]  /*e520*/  UMOV UR38, URZ ;  /* 0x0000003f00267c82 */ /* 0x000fe20008000000 */
[----:B------:R-:W-:Y:S01]  /*e530*/  ISETP.NE.U32.AND P1, PT, RZ, UR4, PT ;  /* 0x00000004ff007c0c */ /* 0x000fe2000bf25070 */
[----:B------:R-:W-:Y:S01]  /*e540*/  IMAD.U32 R29, RZ, RZ, UR41 ;  /* 0x00000029ff1d7e24 */ /* 0x000fe2000f8e00ff */
[----:B------:R-:W-:Y:S02]  /*e550*/  SEL R0, R0, 0x1, P0 ;  /* 0x0000000100007807 */ /* 0x000fe40000000000 */
[----:B------:R-:W-:Y:S02]  /*e560*/  ISETP.NE.AND.EX P1, PT, RZ, UR5, PT, P1 ;  /* 0x00000005ff007c0c */ /* 0x000fe4000bf25310 */
[----:B-----5:R-:W-:Y:S01]  /*e570*/  @P2 R2UR UR38, R6 ;  /* 0x00000000062622ca */ /* 0x020fe200000e0000 */
[----:B------:R-:W-:-:S10]  /*e580*/  IMAD R18, R0, R7, RZ ;  /* 0x0000000700127224 */ /* 0x000fd400078e02ff */
[----:B------:R-:W-:Y:S05]  /*e590*/  @!P1 BRA `(.L_x_269) ;  /* 0x0000000000189947 */ /* 0x000fea0003800000 */
[----:B------:R-:W-:-:S04]  /*e5a0*/  UIADD3 UR4, UP0, UR37, UR4, URZ ;  /* 0x0000000425047290 */ /* 0x000fc8000ff1e03f */
[----:B------:R-:W-:Y:S02]  /*e5b0*/  UIADD3.X UR5, UR36, UR5, URZ, UP0, !UPT ;  /* 0x0000000524057290 */ /* 0x000fe400087fe43f */
[----:B------:R-:W-:-:S04]  /*e5c0*/  IMAD.U32 R2, RZ, RZ, UR4 ;  /* 0x00000004ff027e24 */ /* 0x000fc8000f8e00ff */
[----:B------:R-:W-:-:S05]  /*e5d0*/  IMAD.U32 R3, RZ, RZ, UR5 ;  /* 0x00000005ff037e24 */ /* 0x000fca000f8e00ff */
[----:B------:R1:W5:Y:S01]  /*e5e0*/  LDG.E R18, desc[UR52][R2.64] ;  /* 0x0000003402127981 */ /* 0x000362000c1e1900 */
[----:B------:R-:W-:Y:S05]  /*e5f0*/  BRA `(.L_x_270) ;  /* 0x0000000000247947 */ /* 0x000fea0003800000 */
.L_x_269:
[----:B------:R-:W-:Y:S02]  /*e600*/  ULDC.64 UR4, c[0x0][0xa08] ;  /* 0x0002820000047ab9 */ /* 0x000fe40000000a00 */
[----:B------:R-:W-:-:S04]  /*e610*/  ISETP.NE.U32.AND P0, PT, RZ, UR4, PT ;  /* 0x00000004ff007c0c */ /* 0x000fc8000bf05070 */
[----:B------:R-:W-:-:S13]  /*e620*/  ISETP.NE.AND.EX P0, PT, RZ, UR5, PT, P0 ;  /* 0x00000005ff007c0c */ /* 0x000fda000bf05300 */
[----:B------:R-:W-:Y:S05]  /*e630*/  @!P0 BRA `(.L_x_270) ;  /* 0x0000000000148947 */ /* 0x000fea0003800000 */
[----:B------:R-:W1:Y:S02]  /*e640*/  LDC.64 R2, c[0x0][0xa08] ;  /* 0x00028200ff027b82 */ /* 0x000e640000000a00 */
[----:B-1----:R-:W-:-:S05]  /*e650*/  IMAD.WIDE R2, R29, 0x4, R2 ;  /* 0x000000041d027825 */ /* 0x002fca00078e0202 */
[----:B------:R-:W2:Y:S04]  /*e660*/  LDG.E R18, desc[UR52][R2.64] ;  /* 0x0000003402127981 */ /* 0x000ea8000c1e1900 */
[----:B------:R-:W2:Y:S02]  /*e670*/  LDG.E R5, desc[UR52][R2.64+0x4] ;  /* 0x0000043402057981 */ /* 0x000ea4000c1e1900 */
[----:B--2---:R-:W-:-:S07]  /*e680*/  IMAD.IADD R18, R5, 0x1, -R18 ;  /* 0x0000000105127824 */ /* 0x004fce00078e0a12 */
.L_x_270:
[----:B-----5:R-:W-:-:S04]  /*e690*/  IMAD.IADD R18, R18, 0x1, -R31 ;  /* 0x0000000112127824 */ /* 0x020fc800078e0a1f */
[C---:B------:R-:W-:Y:S01]  /*e6a0*/  VIADD R0, R18.reuse, 0x7f ;  /* 0x0000007f12007836 */ /* 0x040fe20000000000 */
[----:B------:R-:W-:-:S04]  /*e6b0*/  ISETP.GE.AND P0, PT, R18, 0x1, PT ;  /* 0x000000011200780c */ /* 0x000fc80003f06270 */
[----:B-1----:R-:W-:-:S04]  /*e6c0*/  SHF.R.S32.HI R3, RZ, 0x1f, R0 ;  /* 0x0000001fff037819 */ /* 0x002fc80000011400 */
[----:B------:R-:W-:Y:S02]  /*e6d0*/  LEA.HI R5, R3, R0, RZ, 0x7 ;  /* 0x0000000003057211 */ /* 0x000fe400078f38ff */
[C---:B------:R-:W-:Y:S02]  /*e6e0*/  LOP3.LUT R0, R34.reuse, 0xff000000, RZ, 0xc0, !PT ;  /* 0xff00000022007812 */ /* 0x040fe400078ec0ff */
[----:B------:R-:W-:Y:S02]  /*e6f0*/  SHF.R.S32.HI R5, RZ, 0x7, R5 ;  /* 0x00000007ff057819 */ /* 0x000fe40000011405 */
[----:B------:R-:W-:Y:S02]  /*e700*/  SHF.R.U32.HI R3, RZ, 0x8, R0 ;  /* 0x00000008ff037819 */ /* 0x000fe40000011600 */
[----:B------:R-:W-:-:S04]  /*e710*/  LOP3.LUT R0, R34, 0xff0000, RZ, 0xc0, !PT ;  /* 0x00ff000022007812 */ /* 0x000fc800078ec0ff */
[----:B------:R-:W-:Y:S01]  /*e720*/  LEA.HI R0, R0, R3, RZ, 0x10 ;  /* 0x0000000300007211 */ /* 0x000fe200078f80ff */
[----:B------:R-:W-:-:S03]  /*e730*/  IMAD.MOV.U32 R3, RZ, RZ, RZ ;  /* 0x000000ffff037224 */ /* 0x000fc600078e00ff */
[----:B------:R-:W-:Y:S01]  /*e740*/  LOP3.LUT R30, R0, 0xff, RZ, 0xc0, !PT ;  /* 0x000000ff001e7812 */ /* 0x000fe200078ec0ff */
[----:B------:R-:W-:Y:S06]  /*e750*/  @!P0 BRA `(.L_x_271) ;  /* 0x0000000000748947 */ /* 0x000fec0003800000 */
[----:B------:R-:W-:-:S04]  /*e760*/  SHF.R.U32.HI R0, RZ, 0x10, R0 ;  /* 0x00000010ff007819 */ /* 0x000fc80000011600 */
[----:B------:R-:W-:-:S13]  /*e770*/  ISETP.NE.AND P0, PT, R0, RZ, PT ;  /* 0x000000ff0000720c */ /* 0x000fda0003f05270 */
[----:B------:R-:W1:Y:S02]  /*e780*/  @!P0 LDC R0, c[0x0][0x9f0] ;  /* 0x00027c00ff008b82 */ /* 0x000e640000000800 */
[-C--:B-1----:R-:W-:Y:S02]  /*e790*/  IABS R4, R0.reuse ;  /* 0x0000000000047213 */ /* 0x082fe40000000000 */
[----:B------:R-:W-:Y:S02]  /*e7a0*/  IADD3 R7, R0, -0x1, R5 ;  /* 0xffffffff00077810 */ /* 0x000fe40007ffe005 */
[----:B------:R-:W1:Y:S02]  /*e7b0*/  I2F.RP R6, R4 ;  /* 0x0000000400067306 */ /* 0x000e640000209400 */
[----:B------:R-:W-:-:S04]  /*e7c0*/  LOP3.LUT R2, R7, R0, RZ, 0x3c, !PT ;  /* 0x0000000007027212 */ /* 0x000fc800078e3cff */
[----:B------:R-:W-:Y:S01]  /*e7d0*/  ISETP.GE.AND P2, PT, R2, RZ, PT ;  /* 0x000000ff0200720c */ /* 0x000fe20003f46270 */
[----:B------:R-:W-:Y:S01]  /*e7e0*/  IMAD.MOV.U32 R2, RZ, RZ, RZ ;  /* 0x000000ffff027224 */ /* 0x000fe200078e00ff */
[----:B-1----:R-:W1:Y:S02]  /*e7f0*/  MUFU.RCP R6, R6 ;  /* 0x0000000600067308 */ /* 0x002e640000001000 */
[----:B-1----:R-:W-:Y:S01]  /*e800*/  VIADD R3, R6, 0xffffffe ;  /* 0x0ffffffe06037836 */ /* 0x002fe20000000000 */
[----:B------:R-:W-:-:S05]  /*e810*/  IABS R6, R0 ;  /* 0x0000000000067213 */ /* 0x000fca0000000000 */
[----:B------:R-:W1:Y:S01]  /*e820*/  F2I.FTZ.U32.TRUNC.NTZ R3, R3 ;  /* 0x0000000300037305 */ /* 0x000e62000021f000 */
[----:B------:R-:W-:Y:S02]  /*e830*/  IMAD.MOV R6, RZ, RZ, -R6 ;  /* 0x000000ffff067224 */ /* 0x000fe400078e0a06 */
[----:B-1----:R-:W-:-:S04]  /*e840*/  IMAD.MOV R9, RZ, RZ, -R3 ;  /* 0x000000ffff097224 */ /* 0x002fc800078e0a03 */
[----:B------:R-:W-:-:S04]  /*e850*/  IMAD R9, R9, R4, RZ ;  /* 0x0000000409097224 */ /* 0x000fc800078e02ff */
[----:B------:R-:W-:Y:S01]  /*e860*/  IMAD.HI.U32 R2, R3, R9, R2 ;  /* 0x0000000903027227 */ /* 0x000fe200078e0002 */
[----:B------:R-:W-:-:S05]  /*e870*/  IABS R3, R7 ;  /* 0x0000000700037213 */ /* 0x000fca0000000000 */
[----:B------:R-:W-:-:S04]  /*e880*/  IMAD.HI.U32 R2, R2, R3, RZ ;  /* 0x0000000302027227 */ /* 0x000fc800078e00ff */
[----:B------:R-:W-:-:S05]  /*e890*/  IMAD R3, R2, R6, R3 ;  /* 0x0000000602037224 */ /* 0x000fca00078e0203 */
[----:B------:R-:W-:-:S13]  /*e8a0*/  ISETP.GT.U32.AND P1, PT, R4, R3, PT ;  /* 0x000000030400720c */ /* 0x000fda0003f24070 */
[----:B------:R-:W-:Y:S02]  /*e8b0*/  @!P1 IMAD.IADD R3, R3, 0x1, -R4 ;  /* 0x0000000103039824 */ /* 0x000fe400078e0a04 */
[----:B------:R-:W-:Y:S01]  /*e8c0*/  @!P1 VIADD R2, R2, 0x1 ;  /* 0x0000000102029836 */ /* 0x000fe20000000000 */
[----:B------:R-:W-:Y:S02]  /*e8d0*/  ISETP.NE.AND P1, PT, R0, RZ, PT ;  /* 0x000000ff0000720c */ /* 0x000fe40003f25270 */
[----:B------:R-:W-:-:S13]  /*e8e0*/  ISETP.GE.U32.AND P0, PT, R3, R4, PT ;  /* 0x000000040300720c */ /* 0x000fda0003f06070 */
[----:B------:R-:W-:-:S04]  /*e8f0*/  @P0 VIADD R2, R2, 0x1 ;  /* 0x0000000102020836 */ /* 0x000fc80000000000 */
[----:B------:R-:W-:Y:S01]  /*e900*/  @!P2 IMAD.MOV R2, RZ, RZ, -R2 ;  /* 0x000000ffff02a224 */ /* 0x000fe200078e0a02 */
[----:B------:R-:W-:-:S05]  /*e910*/  @!P1 LOP3.LUT R2, RZ, R0, RZ, 0x33, !PT ;  /* 0x00000000ff029212 */ /* 0x000fca00078e33ff */
[----:B------:R-:W-:-:S07]  /*e920*/  IMAD.MOV.U32 R3, RZ, RZ, R2 ;  /* 0x000000ffff037224 */ /* 0x000fce00078e0002 */
.L_x_271:
[-C--:B------:R-:W-:Y:S01]  /*e930*/  IMAD R30, R30, R3.reuse, RZ ;  /* 0x000000031e1e7224 */ /* 0x080fe200078e02ff */
[----:B------:R-:W-:Y:S04]  /*e940*/  BSSY B7, `(.L_x_272) ;  /* 0x00004ca000077945 */ /* 0x000fe80003800000 */
[----:B------:R-:W-:-:S04]  /*e950*/  VIADDMNMX R23, R30, R3, R5, PT ;  /* 0x000000031e177246 */ /* 0x000fc80003800105 */
[----:B------:R-:W-:Y:S01]  /*e960*/  ISETP.GT.AND P0, PT, R23, R30, PT ;  /* 0x0000001e1700720c */ /* 0x000fe20003f04270 */
[----:B------:R1:W-:-:S12]  /*e970*/  STL [R1+0x14], R23 ;  /* 0x0000141701007387 */ /* 0x0003d80000100800 */
[----:B-1----:R-:W-:Y:S05]  /*e980*/  @P0 BRA `(.L_x_273) ;  /* 0x0000000000440947 */ /* 0x002fea0003800000 */
[----:B------:R-:W1:Y:S02]  /*e990*/  S2R R0, SR_TID.X ;  /* 0x0000000000007919 */ /* 0x000e640000002100 */
[----:B-1----:R-:W-:-:S04]  /*e9a0*/  LOP3.LUT R0, R0, 0x7f, RZ, 0xc0, !PT ;  /* 0x0000007f00007812 */ /* 0x002fc800078ec0ff */
[----:B------:R-:W-:-:S13]  /*e9b0*/  ISETP.NE.AND P0, PT, R0, RZ, PT ;  /* 0x000000ff0000720c */ /* 0x000fda0003f05270 */
[----:B------:R-:W-:Y:S05]  /*e9c0*/  @P0 BRA `(.L_x_274) ;  /* 0x0000004c00040947 */ /* 0x000fea0003800000 */
[----:B------:R-:W1:Y:S01]  /*e9d0*/  S2R R5, SR_LANEID ;  /* 0x0000000000057919 */ /* 0x000e620000000000 */
[----:B------:R-:W-:Y:S01]  /*e9e0*/  VOTEU.ANY UR4, UPT, PT ;  /* 0x0000000000047886 */ /* 0x000fe200038e0100 */
[----:B------:R-:W2:Y:S01]  /*e9f0*/  LDC.64 R2, c[0x0][0xc60] ;  /* 0x00031800ff027b82 */ /* 0x000ea20000000a00 */
[----:B------:R-:W1:Y:S02]  /*ea00*/  FLO.U32 R0, UR4 ;  /* 0x0000000400007d00 */ /* 0x000e6400080e0000 */
[----:B-1----:R-:W-:-:S06]  /*ea10*/  ISETP.EQ.U32.AND P0, PT, R0, R5, PT ;  /* 0x000000050000720c */ /* 0x002fcc0003f02070 */
[----:B------:R-:W2:Y:S07]  /*ea20*/  POPC R5, UR4 ;  /* 0x0000000400057d09 */ /* 0x000eae0008000000 */
[----:B--2---:R-:W2:Y:S01]  /*ea30*/  @P0 ATOMG.E.ADD.STRONG.GPU PT, R3, desc[UR52][R2.64], R5 ;  /* 0x00000005020309a8 */ /* 0x004ea200081ee1f4 */
[----:B------:R-:W1:Y:S02]  /*ea40*/  S2R R4, SR_LTMASK ;  /* 0x0000000000047919 */ /* 0x000e640000003900 */
[----:B-1----:R-:W-:-:S04]  /*ea50*/  LOP3.LUT R4, R4, UR4, RZ, 0xc0, !PT ;  /* 0x0000000404047c12 */ /* 0x002fc8000f8ec0ff */
[----:B------:R-:W1:Y:S01]  /*ea60*/  POPC R7, R4 ;  /* 0x0000000400077309 */ /* 0x000e620000000000 */
[----:B--2---:R-:W1:Y:S02]  /*ea70*/  SHFL.IDX PT, R0, R3, R0, 0x1f ;  /* 0x00001f0003007589 */ /* 0x004e6400000e0000 */
[----:B-1----:R-:W-:Y:S01]  /*ea80*/  IADD3 R32, R0, UR46, R7 ;  /* 0x0000002e00207c10 */ /* 0x002fe2000fffe007 */
[----:B------:R-:W-:Y:S06]  /*ea90*/  BRA `(.L_x_274) ;  /* 0x0000004800d07947 */ /* 0x000fec0003800000 */
.L_x_273:
[----:B------:R-:W-:Y:S01]  /*eaa0*/  VIADD R0, R17, 0x28400 ;  /* 0x0002840011007836 */ /* 0x000fe20000000000 */
[----:B------:R-:W-:Y:S04]  /*eab0*/  BSSY B6, `(.L_x_275) ;  /* 0x0000013000067945 */ /* 0x000fe80003800000 */
[----:B------:R-:W-:-:S13]  /*eac0*/  LOP3.LUT P0, RZ, R0, 0x3ff, RZ, 0xc0, !PT ;  /* 0x000003ff00ff7812 */ /* 0x000fda000780c0ff */
[----:B------:R-:W-:Y:S05]  /*ead0*/  @!P0 BRA `(.L_x_276) ;  /* 0x0000000000408947 */ /* 0x000fea0003800000 */
[----:B------:R-:W-:Y:S01]  /*eae0*/  MOV R2, 0x0 ;  /* 0x0000000000027802 */ /* 0x000fe20000000f00 */
[----:B------:R-:W-:Y:S01]  /*eaf0*/  ULDC.64 UR6, c[0x4][0x1b0] ;  /* 0x01006c0000067ab9 */ /* 0x000fe20000000a00 */
[----:B------:R-:W-:Y:S01]  /*eb00*/  ULDC.64 UR8, c[0x4][0x1b8] ;  /* 0x01006e0000087ab9 */ /* 0x000fe20000000a00 */
[----:B------:R-:W-:Y:S01]  /*eb10*/  ULDC.64 UR4, c[0x4][0x100] ;  /* 0x0100400000047ab9 */ /* 0x000fe20000000a00 */
[----:B------:R-:W-:Y:S02]  /*eb20*/  IMAD.U32 R4, RZ, RZ, UR6 ;  /* 0x00000006ff047e24 */ /* 0x000fe4000f8e00ff */
[----:B------:R-:W1:Y:S01]  /*eb30*/  LDC.64 R2, c[0x4][R2] ;  /* 0x0100000002027b82 */ /* 0x000e620000000a00 */
        /* <DEDUP_REMOVED lines=9> */
[----:B01----:R-:W-:Y:S05]  /*ebd0*/  CALL.ABS.NOINC R2 ;  /* 0x0000000002007343 */ /* 0x003fea0003c00000 */
.L_x_276:
[----:B------:R-:W-:Y:S05]  /*ebe0*/  BSYNC B6 ;  /* 0x0000000000067941 */ /* 0x000fea0003800000 */
.L_x_275:
[----:B------:R-:W-:Y:S01]  /*ebf0*/  VIADD R0, R17, 0x10400 ;  /* 0x0001040011007836 */ /* 0x000fe20000000000 */
[----:B------:R-:W-:Y:S01]  /*ec00*/  LOP3.LUT R25, R25, 0xfffffffe, RZ, 0xc0, !PT ;  /* 0xfffffffe19197812 */ /* 0x000fe200078ec0ff */
[----:B------:R-:W-:Y:S03]  /*ec10*/  BSSY B6, `(.L_x_277) ;  /* 0x0000014000067945 */ /* 0x000fe60003800000 */
[----:B------:R-:W-:-:S13]  /*ec20*/  LOP3.LUT P0, RZ, R0, 0x3ff, RZ, 0xc0, !PT ;  /* 0x000003ff00ff7812 */ /* 0x000fda000780c0ff */
[----:B------:R-:W-:Y:S01]  /*ec30*/  @P0 LOP3.LUT R25, R25, 0x1, RZ, 0xfc, !PT ;  /* 0x0000000119190812 */ /* 0x000fe200078efcff */
[----:B------:R-:W-:Y:S06]  /*ec40*/  @!P0 BRA `(.L_x_278) ;  /* 0x0000000000408947 */ /* 0x000fec0003800000 */
        /* <DEDUP_REMOVED lines=16> */
.L_x_278:
[----:B------:R-:W-:Y:S05]  /*ed50*/  BSYNC B6 ;  /* 0x0000000000067941 */ /* 0x000fea0003800000 */
.L_x_277:
        /* <DEDUP_REMOVED lines=20> */
.L_x_280:
[----:B------:R-:W-:Y:S05]  /*eea0*/  BSYNC B6 ;  /* 0x0000000000067941 */ /* 0x000fea0003800000 */
.L_x_279:
[----:B------:R-:W-:Y:S01]  /*eeb0*/  LOP3.LUT P6, RZ, R25, 0x1, RZ, 0xc0, !PT ;  /* 0x0000000119ff7812 */ /* 0x000fe200078cc0ff */
[----:B------:R-:W-:-:S12]  /*eec0*/  BSSY B6, `(.L_x_281) ;  /* 0x0000012000067945 */ /* 0x000fd80003800000 */
        /* <DEDUP_REMOVED lines=17> */
.L_x_282:
[----:B------:R-:W-:Y:S05]  /*efe0*/  BSYNC B6 ;  /* 0x0000000000067941 */ /* 0x000fea0003800000 */
.L_x_281:
[----:B------:R-:W-:Y:S01]  /*eff0*/  ULDC.64 UR4, c[0x0][0x9f8] ;  /* 0x00027e0000047ab9 */ /* 0x000fe20000000a00 */
[----:B------:R-:W1:Y:S01]  /*f000*/  S2R R20, SR_TID.X ;  /* 0x0000000000147919 */ /* 0x000e620000002100 */
[----:B------:R-:W-:Y:S01]  /*f010*/  UISETP.NE.U32.AND UP0, UPT, UR4, URZ, UPT ;  /* 0x0000003f0400728c */ /* 0x000fe2000bf05070 */
[----:B------:R-:W2:Y:S03]  /*f020*/  LDC R8, c[0x0][0x430] ;  /* 0x00010c00ff087b82 */ /* 0x000ea60000000800 */
[----:B------:R-:W-:-:S06]  /*f030*/  UISETP.NE.AND.EX UP0, UPT, UR5, URZ, UPT, UP0 ;  /* 0x0000003f0500728c */ /* 0x000fcc000bf05300 */
[----:B------:R-:W-:-:S05]  /*f040*/  PLOP3.LUT P0, PT, PT, PT, UP0, 0x80, 0x0 ;  /* 0x000000000000781c */ /* 0x000fca0003f0f008 */
[----:B------:R-:W-:-:S04]  /*f050*/  @UP0 UIADD3 UR4, UP1, UR37, UR4, URZ ;  /* 0x0000000425040290 */ /* 0x000fc8000ff3e03f */
[----:B------:R-:W-:Y:S02]  /*f060*/  @UP0 UIADD3.X UR5, UR36, UR5, URZ, UP1, !UPT ;  /* 0x0000000524050290 */ /* 0x000fe40008ffe43f */
[----:B------:R-:W-:-:S04]  /*f070*/  IMAD.U32 R2, RZ, RZ, UR4 ;  /* 0x00000004ff027e24 */ /* 0x000fc8000f8e00ff */
[----:B------:R-:W-:-:S05]  /*f080*/  IMAD.U32 R3, RZ, RZ, UR5 ;  /* 0x00000005ff037e24 */ /* 0x000fca000f8e00ff */
[----:B------:R3:W4:Y:S01]  /*f090*/  @P0 LDG.E R29, desc[UR52][R2.64] ;  /* 0x00000034021d0981 */ /* 0x000722000c1e1900 */
[----:B-1----:R-:W-:Y:S02]  /*f0a0*/  LOP3.LUT R21, R20, 0x7f, RZ, 0xc0, !PT ;  /* 0x0000007f14157812 */ /* 0x002fe400078ec0ff */
[----:B--2---:R-:W-:Y:S01]  /*f0b0*/  ISETP.NE.AND P1, PT, R8, 0x1, PT ;  /* 0x000000010800780c */ /* 0x004fe20003f25270 */
[----:B------:R-:W-:Y:S01]  /*f0c0*/  IMAD.SHL.U32 R20, R20, 0x10, RZ ;  /* 0x0000001014147824 */ /* 0x000fe200078e00ff */
[----:B------:R-:W-:Y:S02]  /*f0d0*/  SHF.R.U32.HI R21, RZ, 0x3, R21 ;  /* 0x00000003ff157819 */ /* 0x000fe40000011615 */
[----:B------:R-:W-:Y:S02]  /*f0e0*/  LEA R7, R23, 0xffffff80, 0x7 ;  /* 0xffffff8017077811 */ /* 0x000fe400078e38ff */
[----:B------:R-:W-:-:S04]  /*f0f0*/  LOP3.LUT R20, R21, 0x70, R20, 0xf8, !PT ;  /* 0x0000007015147812 */ /* 0x000fc800078ef814 */
[----:B------:R-:W-:-:S03]  /*f100*/  LOP3.LUT R5, R20, R7, RZ, 0xfc, !PT ;  /* 0x0000000714057212 */ /* 0x000fc600078efcff */
[----:B------:R-:W1:Y:S01]  /*f110*/  @P1 LDC R6, c[0x0][0x434] ;  /* 0x00010d00ff061b82 */ /* 0x000e620000000800 */
[----:B------:R-:W-:-:S07]  /*f120*/  ISETP.GE.AND P0, PT, R5, R18, PT ;  /* 0x000000120500720c */ /* 0x000fce0003f06270 */
[----:B------:R-:W2:Y:S01]  /*f130*/  @P1 LDC R0, c[0x0][0x438] ;  /* 0x00010e00ff001b82 */ /* 0x000ea20000000800 */
[----:B------:R-:W-:-:S07]  /*f140*/  IMAD.IADD R5, R5, 0x1, R31 ;  /* 0x0000000105057824 */ /* 0x000fce00078e021f */
[----:B---3--:R-:W3:Y:S01]  /*f150*/  @!P0 LDC.64 R2, c[0x0][0x428] ;  /* 0x00010a00ff028b82 */ /* 0x008ee20000000a00 */
[----:B------:R-:W-:Y:S02]  /*f160*/  IMAD.MOV.U32 R4, RZ, RZ, R5 ;  /* 0x000000ffff047224 */ /* 0x000fe400078e0005 */
[----:B-1----:R-:W-:-:S05]  /*f170*/  @P1 IMAD.HI.U32 R6, R5, R6, RZ ;  /* 0x0000000605061227 */ /* 0x002fca00078e00ff */
[----:B--2---:R-:W-:-:S05]  /*f180*/  @P1 SHF.R.U32.HI R4, RZ, R0, R6 ;  /* 0x00000000ff041219 */ /* 0x004fca0000011606 */
[----:B------:R-:W-:-:S04]  /*f190*/  IMAD.MOV R0, RZ, RZ, -R4 ;  /* 0x000000ffff007224 */ /* 0x000fc800078e0a04 */
[----:B------:R-:W-:Y:S01]  /*f1a0*/  IMAD R0, R8, R0, R5 ;  /* 0x0000000008007224 */ /* 0x000fe200078e0205 */
[----:B------:R-:W-:Y:S01]  /*f1b0*/  @!P0 SHF.R.S32.HI R5, RZ, 0x1f, R4 ;  /* 0x0000001fff058819 */ /* 0x000fe20000011404 */
[----:B------:R-:W1:Y:S01]  /*f1c0*/  LDC R8, c[0x0][0x2f4] ;  /* 0x0000bd00ff087b82 */ /* 0x000e620000000800 */
[----:B------:R-:W-:-:S04]  /*f1d0*/  LOP3.LUT R25, R25, 0xfffffff7, RZ, 0xc0, !PT ;  /* 0xfffffff719197812 */ /* 0x000fc800078ec0ff */
[----:B------:R-:W-:Y:S02]  /*f1e0*/  @P1 LOP3.LUT R25, R25, 0x8, RZ, 0xfc, !PT ;  /* 0x0000000819191812 */ /* 0x000fe400078efcff */
[----:B------:R-:W-:Y:S02]  /*f1f0*/  LOP3.LUT R20, R27, 0x80, RZ, 0xfc, !PT ;  /* 0x000000801b147812 */ /* 0x000fe400078efcff */
[----:B------:R-:W-:Y:S01]  /*f200*/  LOP3.LUT R25, R25, 0xfffffffd, RZ, 0xc0, !PT ;  /* 0xfffffffd19197812 */ /* 0x000fe200078ec0ff */
[----:B------:R-:W-:-:S05]  /*f210*/  IMAD.U32 R9, RZ, RZ, UR42 ;  /* 0x0000002aff097e24 */ /* 0x000fca000f8e00ff */
[----:B------:R-:W-:Y:S01]  /*f220*/  ISETP.NE.AND P2, PT, R9, 0x3, PT ;  /* 0x000000030900780c */ /* 0x000fe20003f45270 */
[----:B------:R-:W-:Y:S01]  /*f230*/  UMOV UR4, 0xffffffff ;  /* 0xffffffff00047882 */ /* 0x000fe20000000000 */
[----:B----4-:R-:W-:Y:S01]  /*f240*/  SHF.R.S32.HI R35, RZ, 0x1f, R29 ;  /* 0x0000001fff237819 */ /* 0x010fe2000001141d */
[----:B---3--:R-:W-:-:S04]  /*f250*/  @!P0 IMAD.WIDE.U32 R4, R29, R2, R4 ;  /* 0x000000021d048225 */ /* 0x008fc800078e0004 */
[----:B------:R-:W-:-:S04]  /*f260*/  @!P0 IMAD R6, R35, R2, RZ ;  /* 0x0000000223068224 */ /* 0x000fc800078e02ff */
[----:B------:R-:W-:Y:S02]  /*f270*/  @!P0 IMAD R6, R29, R3, R6 ;  /* 0x000000031d068224 */ /* 0x000fe400078e0206 */
[----:B------:R-:W2:Y:S02]  /*f280*/  @!P0 LDC.64 R2, c[0x0][0x418] ;  /* 0x00010600ff028b82 */ /* 0x000ea40000000a00 */
[----:B------:R-:W-:Y:S01]  /*f290*/  @!P0 IMAD.IADD R6, R5, 0x1, R6 ;  /* 0x0000000105068824 */ /* 0x000fe200078e0206 */
[----:B--2---:R-:W-:-:S04]  /*f2a0*/  @!P0 LEA R2, P1, R4, R2, 0x2 ;  /* 0x0000000204028211 */ /* 0x004fc800078210ff */
[----:B------:R-:W-:Y:S02]  /*f2b0*/  @!P0 LEA.HI.X R3, R4, R3, R6, 0x2, P1 ;  /* 0x0000000304038211 */ /* 0x000fe400008f1406 */
[----:B-1----:R-:W-:Y:S01]  /*f2c0*/  ISETP.GE.AND P1, PT, R27, R8, PT ;  /* 0x000000081b00720c */ /* 0x002fe20003f26270 */
[----:B------:R-:W-:-:S06]  /*f2d0*/  IMAD.MOV.U32 R4, RZ, RZ, RZ ;  /* 0x000000ffff047224 */ /* 0x000fcc00078e00ff */
[----:B------:R1:W5:Y:S01]  /*f2e0*/  @!P0 LDG.E R4, desc[UR52][R2.64] ;  /* 0x0000003402048981 */ /* 0x000362000c1e1900 */
[----:B------:R-:W-:-:S05]  /*f2f0*/  ISETP.GE.AND P0, PT, R20, R8, PT ;  /* 0x000000081400720c */ /* 0x000fca0003f06270 */
[----:B------:R-:W-:-:S04]  /*f300*/  @P1 LOP3.LUT R25, R25, 0x2, RZ, 0xfc, !PT ;  /* 0x0000000219191812 */ /* 0x000fc800078efcff */
[----:B------:R-:W-:-:S04]  /*f310*/  LOP3.LUT R25, R25, 0xfffffffb, RZ, 0xc0, !PT ;  /* 0xfffffffb19197812 */ /* 0x000fc800078ec0ff */
[----:B------:R-:W-:-:S04]  /*f320*/  LOP3.LUT R25, R25, 0xfffffffe, RZ, 0xc0, !PT ;  /* 0xfffffffe19197812 */ /* 0x000fc800078ec0ff */
[----:B------:R-:W-:-:S04]  /*f330*/  @P0 LOP3.LUT R25, R25, 0x1, RZ, 0xfc, !PT ;  /* 0x0000000119190812 */ /* 0x000fc800078efcff */
[----:B------:R-:W-:Y:S01]  /*f340*/  @P2 LOP3.LUT R25, R25, 0x4, RZ, 0xfc, !PT ;  /* 0x0000000419192812 */ /* 0x000fe200078efcff */
[----:B-1----:R-:W-:Y:S06]  /*f350*/  BRA.DIV UR4, `(.L_x_283) ;  /* 0x0000005604107947 */ /* 0x002fec000b800000 */
.L_x_361:
[----:B------:R-:W-:Y:S01]  /*f360*/  LOP3.LUT R23, R34, 0xffff, RZ, 0xc0, !PT ;  /* 0x0000ffff22177812 */ /* 0x000fe200078ec0ff */
[----:B------:R-:W-:Y:S06]  /*f370*/  @!P2 BRA `(.L_x_284) ;  /* 0x000000000004a947 */ /* 0x000fec0003800000 */
[----:B------:R-:W-:Y:S01]  /*f380*/  BPT.TRAP 0x1 ;  /* 0x000000040000795c */ /* 0x000fe20000300000 */
.L_x_284:
[----:B------:R-:W-:Y:S01]  /*f390*/  IMAD R6, R24, 0x8, R17 ;  /* 0x0000000818067824 */ /* 0x000fe200078e0211 */
[----:B------:R-:W-:Y:S01]  /*f3a0*/  SHF.L.U32 R20, R28, 0x1f, RZ ;  /* 0x0000001f1c147819 */ /* 0x000fe200000006ff */
[----:B------:R-:W1:Y:S01]  /*f3b0*/  S2R R2, SR_TID.X ;  /* 0x0000000000027919 */ /* 0x000e620000002100 */
[----:B------:R-:W-:Y:S01]  /*f3c0*/  BSSY B0, `(.L_x_285) ;  /* 0x0000007000007945 */ /* 0x000fe20003800000 */
[----:B------:R-:W-:Y:S01]  /*f3d0*/  SHF.R.S32.HI R9, RZ, 0x1f, R0 ;  /* 0x0000001fff097819 */ /* 0x000fe20000011400 */
[----:B------:R-:W2:Y:S01]  /*f3e0*/  SYNCS.PHASECHK.TRANS64.TRYWAIT P0, [R6+URZ+0x38880], R20 ;  /* 0x03888014060075a7 */ /* 0x000ea2000800017f */
[----:B-1----:R-:W-:-:S04]  /*f3f0*/  LOP3.LUT R2, R2, 0x7f, RZ, 0xc0, !PT ;  /* 0x0000007f02027812 */ /* 0x002fc800078ec0ff */
[----:B------:R-:W-:-:S04]  /*f400*/  SHF.R.U32.HI R2, RZ, 0x3, R2 ;  /* 0x00000003ff027819 */ /* 0x000fc80000011602 */
[----:B------:R-:W-:Y:S01]  /*f410*/  IADD3 R18, -R2, R18, -R7 ;  /* 0x0000001202127210 */ /* 0x000fe20007ffe907 */
[----:B--2---:R-:W-:Y:S06]  /*f420*/  @!P0 BRA `(.L_x_286) ;  /* 0x0000005400088947 */ /* 0x004fec0003800000 */
.L_x_362:
[----:B------:R-:W-:Y:S05]  /*f430*/  BSYNC B0 ;  /* 0x0000000000007941 */ /* 0x000fea0003800000 */
.L_x_285:
[----:B------:R-:W2:Y:S01]  /*f440*/  LDL R11, [R1+0x8] ;  /* 0x00000800010b7983 */ /* 0x000ea20000100800 */
[----:B------:R-:W-:Y:S01]  /*f450*/  ULDC.64 UR4, c[0x0][0x328] ;  /* 0x0000ca0000047ab9 */ /* 0x000fe20000000a00 */
[----:B-----5:R-:W-:Y:S01]  /*f460*/  SHF.R.S32.HI R10, RZ, 0x1f, R4 ;  /* 0x0000001fff0a7819 */ /* 0x020fe20000011404 */
[----:B------:R-:W-:Y:S01]  /*f470*/  IMAD R5, R9, UR4, RZ ;  /* 0x0000000409057c24 */ /* 0x000fe2000f8e02ff */
[----:B------:R-:W-:Y:S01]  /*f480*/  ISETP.GE.AND P1, PT, R18, 0x1, PT ;  /* 0x000000011200780c */ /* 0x000fe20003f26270 */
[C---:B------:R-:W-:Y:S01]  /*f490*/  IMAD.WIDE.U32 R2, R0.reuse, UR4, RZ ;  /* 0x0000000400027c25 */ /* 0x040fe2000f8e00ff */
[----:B------:R-:W-:Y:S01]  /*f4a0*/  ULDC.64 UR6, c[0x0][0x318] ;  /* 0x0000c60000067ab9 */ /* 0x000fe20000000a00 */
[----:B------:R-:W-:Y:S02]  /*f4b0*/  LOP3.LUT R25, R25, 0xffffff7f, RZ, 0xc0, !PT ;  /* 0xffffff7f19197812 */ /* 0x000fe400078ec0ff */
[----:B------:R-:W-:Y:S01]  /*f4c0*/  IMAD R5, R0, UR5, R5 ;  /* 0x0000000500057c24 */ /* 0x000fe2000f8e0205 */
[----:B------:R-:W-:-:S03]  /*f4d0*/  ULDC.64 UR4, c[0x0][0x338] ;  /* 0x0000ce0000047ab9 */ /* 0x000fc60000000a00 */
[----:B------:R-:W-:Y:S02]  /*f4e0*/  IMAD.IADD R3, R3, 0x1, R5 ;  /* 0x0000000103037824 */ /* 0x000fe400078e0205 */
[----:B------:R-:W-:Y:S02]  /*f4f0*/  IMAD R5, R10, UR4, RZ ;  /* 0x000000040a057c24 */ /* 0x000fe4000f8e02ff */
[----:B------:R-:W-:Y:S01]  /*f500*/  IMAD.WIDE.U32 R2, R4, UR4, R2 ;  /* 0x0000000404027c25 */ /* 0x000fe2000f8e0002 */
[----:B------:R-:W-:-:S03]  /*f510*/  @P1 LOP3.LUT R25, R25, 0x80, RZ, 0xfc, !PT ;  /* 0x0000008019191812 */ /* 0x000fc600078efcff */
[----:B------:R-:W-:Y:S01]  /*f520*/  IMAD R5, R4, UR5, R5 ;  /* 0x0000000504057c24 */ /* 0x000fe2000f8e0205 */
[----:B------:R-:W-:-:S03]  /*f530*/  ULDC.64 UR4, c[0x0][0x330] ;  /* 0x0000cc0000047ab9 */ /* 0x000fc60000000a00 */
[----:B------:R-:W-:Y:S02]  /*f540*/  IMAD.IADD R3, R3, 0x1, R5 ;  /* 0x0000000103037824 */ /* 0x000fe400078e0205 */
[----:B------:R-:W-:Y:S01]  /*f550*/  IMAD.WIDE.U32 R2, R23, UR4, R2 ;  /* 0x0000000417027c25 */ /* 0x000fe2000f8e0002 */
[----:B------:R-:W-:-:S03]  /*f560*/  UMOV UR4, 0xffffffff ;  /* 0xffffffff00047882 */ /* 0x000fc60000000000 */
[----:B------:R-:W-:Y:S01]  /*f570*/  IMAD R8, R23, UR5, R3 ;  /* 0x0000000517087c24 */ /* 0x000fe2000f8e0203 */
[----:B------:R-:W-:-:S04]  /*f580*/  IADD3 R7, P0, R2, UR6, RZ ;  /* 0x0000000602077c10 */ /* 0x000fc8000ff1e0ff */
[----:B------:R-:W-:Y:S01]  /*f590*/  IADD3.X R8, R8, UR7, RZ, P0, !PT ;  /* 0x0000000708087c10 */ /* 0x000fe200087fe4ff */
[----:B--2---:R-:W-:Y:S01]  /*f5a0*/  IMAD R5, R24, 0x8000, R11 ;  /* 0x0000800018057824 */ /* 0x004fe200078e020b */
[----:B------:R-:W-:Y:S07]  /*f5b0*/  BRA.DIV UR4, `(.L_x_287) ;  /* 0x0000005204b87947 */ /* 0x000fee000b800000 */
[----:B------:R-:W2:Y:S01]  /*f5c0*/  LDC R12, c[0x0][0x2f4] ;  /* 0x0000bd00ff0c7b82 */ /* 0x000ea20000000800 */
[----:B------:R-:W3:Y:S01]  /*f5d0*/  SHFL.IDX PT, R2, R7, RZ, 0x181f ;  /* 0x00181fff07027589 */ /* 0x000ee200000e0000 */
[----:B------:R-:W-:Y:S01]  /*f5e0*/  LOP3.LUT R11, R27, 0x80, RZ, 0xfc, !PT ;  /* 0x000000801b0b7812 */ /* 0x000fe200078efcff */
[----:B------:R-:W-:Y:S01]  /*f5f0*/  IMAD.IADD R5, R17, 0x1, R5 ;  /* 0x0000000111057824 */ /* 0x000fe200078e0205 */
[C---:B------:R-:W-:Y:S01]  /*f600*/  ISETP.GE.AND P3, PT, R18.reuse, 0x11, PT ;  /* 0x000000111200780c */ /* 0x040fe20003f66270 */
[----:B------:R-:W4:Y:S01]  /*f610*/  SHFL.IDX PT, R3, R8, RZ, 0x181f ;  /* 0x00181fff08037589 */ /* 0x000f2200000e0000 */
[----:B------:R-:W-:Y:S02]  /*f620*/  LOP3.LUT R25, R25, 0xffffffdf, RZ, 0xc0, !PT ;  /* 0xffffffdf19197812 */ /* 0x000fe400078ec0ff */
[C---:B------:R-:W-:Y:S02]  /*f630*/  ISETP.GE.AND P6, PT, R18.reuse, 0x71, PT ;  /* 0x000000711200780c */ /* 0x040fe40003fc6270 */
[----:B------:R-:W-:-:S02]  /*f640*/  ISETP.GE.AND P5, PT, R18, 0x31, PT ;  /* 0x000000311200780c */ /* 0x000fc40003fa6270 */
[----:B------:R-:W-:-:S05]  /*f650*/  ISETP.GE.AND P4, PT, R18, 0x41, PT ;  /* 0x000000411200780c */ /* 0x000fca0003f86270 */
[----:B------:R-:W-:Y:S02]  /*f660*/  @P3 LOP3.LUT R25, R25, 0x20, RZ, 0xfc, !PT ;  /* 0x0000002019193812 */ /* 0x000fe400078efcff */
[C---:B------:R-:W-:Y:S02]  /*f670*/  ISETP.GE.AND P3, PT, R18.reuse, 0x51, PT ;  /* 0x000000511200780c */ /* 0x040fe40003f66270 */
[----:B------:R-:W-:Y:S02]  /*f680*/  LOP3.LUT R25, R25, 0xffffffef, RZ, 0xc0, !PT ;  /* 0xffffffef19197812 */ /* 0x000fe400078ec0ff */
[C---:B--2---:R-:W-:Y:S02]  /*f690*/  ISETP.GE.AND P1, PT, R27.reuse, R12, PT ;  /* 0x0000000c1b00720c */ /* 0x044fe40003f26270 */
[----:B---3--:R-:W-:Y:S02]  /*f6a0*/  IADD3 R2, P0, R27, R2, RZ ;  /* 0x000000021b027210 */ /* 0x008fe40007f1e0ff */
[----:B------:R-:W-:-:S03]  /*f6b0*/  ISETP.LT.OR P2, PT, R18, 0x1, P1 ;  /* 0x000000011200780c */ /* 0x000fc60000f41670 */
[----:B----4-:R-:W-:Y:S01]  /*f6c0*/  IMAD.X R3, RZ, RZ, R3, P0 ;  /* 0x000000ffff037224 */ /* 0x010fe200000e0603 */
[----:B------:R-:W-:-:S09]  /*f6d0*/  ISETP.GE.AND P0, PT, R11, R12, PT ;  /* 0x0000000c0b00720c */ /* 0x000fd20003f06270 */
[----:B------:R-:W-:Y:S01]  /*f6e0*/  @!PT LDS RZ, [RZ] ;  /* 0x00000000fffff984 */ /* 0x000fe20000000800 */
[----:B------:R-:W-:Y:S01]  /*f6f0*/  LDGSTS.E.BYPASS.LTC128B.128 [R5+0x10400], desc[UR52][R2.64], !P2 ;  /* 0x1040000002057fae */ /* 0x000fe2000d101d74 */
[----:B------:R-:W-:-:S13]  /*f700*/  ISETP.LT.OR P2, PT, R18, 0x1, P0 ;  /* 0x000000011200780c */ /* 0x000fda0000741670 */
[----:B------:R2:W-:Y:S04]  /*f710*/  LDGSTS.E.BYPASS.LTC128B.128 [R5+0x14400], desc[UR52][R2.64+0x80], !P2 ;  /* 0x1440008002057fae */ /* 0x0005e8000d101d74 */
[----:B--2---:R-:W2:Y:S04]  /*f720*/  SHFL.IDX PT, R2, R7, 0x1, 0x181f ;  /* 0x00381f0007027f89 */ /* 0x004ea800000e0000 */
[----:B------:R-:W3:Y:S01]  /*f730*/  SHFL.IDX PT, R3, R8, 0x1, 0x181f ;  /* 0x00381f0008037f89 */ /* 0x000ee200000e0000 */
[----:B--2---:R-:W-:-:S05]  /*f740*/  IADD3 R2, P2, R27, R2, RZ ;  /* 0x000000021b027210 */ /* 0x004fca0007f5e0ff */
[----:B---3--:R-:W-:Y:S01]  /*f750*/  IMAD.X R3, RZ, RZ, R3, P2 ;  /* 0x000000ffff037224 */ /* 0x008fe200010e0603 */
[----:B------:R-:W-:-:S13]  /*f760*/  ISETP.LT.OR P2, PT, R18, 0x11, P1 ;  /* 0x000000111200780c */ /* 0x000fda0000f41670 */
        /* <DEDUP_REMOVED lines=36> */
[----:B------:R-:W3:Y:S04]  /*f9b0*/  SHFL.IDX PT, R3, R8, 0x6, 0x181f ;  /* 0x00d81f0008037f89 */ /* 0x000ee800000e0000 */
[----:B------:R-:W4:Y:S01]  /*f9c0*/  SHFL.IDX PT, R8, R8, 0x7, 0x181f ;  /* 0x00f81f0008087f89 */ /* 0x000f2200000e0000 */
[----:B--2---:R-:W-:-:S05]  /*f9d0*/  IADD3 R2, P2, R27, R2, RZ ;  /* 0x000000021b027210 */ /* 0x004fca0007f5e0ff */
[----:B---3--:R-:W-:Y:S01]  /*f9e0*/  IMAD.X R3, RZ, RZ, R3, P2 ;  /* 0x000000ffff037224 */ /* 0x008fe200010e0603 */
[----:B------:R-:W-:-:S13]  /*f9f0*/  ISETP.LT.OR P2, PT, R18, 0x61, P1 ;  /* 0x000000611200780c */ /* 0x000fda0000f41670 */
[----:B------:R-:W-:Y:S01]  /*fa00*/  LDGSTS.E.BYPASS.LTC128B.128 [R5+0x13400], desc[UR52][R2.64], !P2 ;  /* 0x1340000002057fae */ /* 0x000fe2000d101d74 */
[----:B------:R-:W-:-:S13]  /*fa10*/  ISETP.LT.OR P2, PT, R18, 0x61, P0 ;  /* 0x000000611200780c */ /* 0x000fda0000741670 */
[----:B------:R2:W-:Y:S01]  /*fa20*/  LDGSTS.E.BYPASS.LTC128B.128 [R5+0x17400], desc[UR52][R2.64+0x80], !P2 ;  /* 0x1740008002057fae */ /* 0x0005e2000d101d74 */
[----:B------:R-:W-:-:S03]  /*fa30*/  ISETP.GE.AND P2, PT, R18, 0x21, PT ;  /* 0x000000211200780c */ /* 0x000fc60003f46270 */
[----:B--2---:R2:W3:Y:S10]  /*fa40*/  SHFL.IDX PT, R2, R7, 0x7, 0x181f ;  /* 0x00f81f0007027f89 */ /* 0x0044f400000e0000 */
[----:B------:R-:W-:-:S02]  /*fa50*/  @P2 LOP3.LUT R25, R25, 0x10, RZ, 0xfc, !PT ;  /* 0x0000001019192812 */ /* 0x000fc400078efcff */
[----:B------:R-:W-:Y:S02]  /*fa60*/  ISETP.GE.AND P2, PT, R18, 0x61, PT ;  /* 0x000000611200780c */ /* 0x000fe40003f46270 */
[----:B------:R-:W-:-:S04]  /*fa70*/  LOP3.LUT R25, R25, 0xffffffbf, RZ, 0xc0, !PT ;  /* 0xffffffbf19197812 */ /* 0x000fc800078ec0ff */
[----:B--2-4-:R-:W-:-:S07]  /*fa80*/  @P6 LOP3.LUT R25, R25, 0x40, RZ, 0xfc, !PT ;  /* 0x0000004019196812 */ /* 0x014fce00078efcff */
.L_x_380:
[C---:B------:R-:W-:Y:S02]  /*fa90*/  ISETP.LT.OR P1, PT, R18.reuse, 0x71, P1 ;  /* 0x000000711200780c */ /* 0x040fe40000f21670 */
[----:B------:R-:W-:Y:S02]  /*faa0*/  ISETP.LT.OR P0, PT, R18, 0x71, P0 ;  /* 0x000000711200780c */ /* 0x000fe40000701670 */
[----:B---3--:R-:W-:-:S05]  /*fab0*/  IADD3 R2, P6, R27, R2, RZ ;  /* 0x000000021b027210 */ /* 0x008fca0007fde0ff */
[----:B------:R-:W-:-:S05]  /*fac0*/  IMAD.X R3, RZ, RZ, R8, P6 ;  /* 0x000000ffff037224 */ /* 0x000fca00030e0608 */
[----:B------:R-:W-:Y:S01]  /*fad0*/  @!PT LDS RZ, [RZ] ;  /* 0x00000000fffff984 */ /* 0x000fe20000000800 */
[----:B------:R-:W-:Y:S01]  /*fae0*/  @!PT LDS RZ, [RZ] ;  /* 0x00000000fffff984 */ /* 0x000fe20000000800 */
[----:B------:R-:W-:Y:S01]  /*faf0*/  @!PT LDS RZ, [RZ] ;  /* 0x00000000fffff984 */ /* 0x000fe20000000800 */
[----:B------:R2:W-:Y:S04]  /*fb00*/  LDGSTS.E.BYPASS.LTC128B.128 [R5+0x13c00], desc[UR52][R2.64], !P1 ;  /* 0x13c0000002057fae */ /* 0x0005e8000c901d74 */
[----:B------:R2:W-:Y:S01]  /*fb10*/  LDGSTS.E.BYPASS.LTC128B.128 [R5+0x17c00], desc[UR52][R2.64+0x80], !P0 ;  /* 0x17c0008002057fae */ /* 0x0005e2000c101d74 */
[----:B------:R-:W-:Y:S01]  /*fb20*/  PLOP3.LUT P0, PT, PT, PT, PT, 0x80, 0x0 ;  /* 0x000000000000781c */ /* 0x000fe20003f0f070 */
[----:B------:R-:W-:-:S12]  /*fb30*/  NOP ;  /* 0x0000000000007918 */ /* 0x000fd80000000000 */
.L_x_288:
[----:B------:R-:W-:Y:S02]  /*fb40*/  PLOP3.LUT P1, PT, P1, P0, PT, 0xa2, 0x0 ;  /* 0x000000000000781c */ /* 0x000fe40000f21472 */
[----:B------:R-:W-:-:S08]  /*fb50*/  @P0 R2UR P1, UR4, R6 ;  /* 0x00000000060402ca */ /* 0x000fd00000020000 */
[----:B------:R-:W-:-:S05]  /*fb60*/  @P0 PLOP3.LUT P0, PT, P1, PT, PT, 0x80, 0x0 ;  /* 0x000000000000081c */ /* 0x000fca0000f0f070 */
[----:B------:R-:W-:Y:S01]  /*fb70*/  @!P1 SYNCS.ARRIVE.TRANS64.RED.A0T1 RZ, [UR4+0x38870], RZ ;  /* 0x038870ffffff99a7 */ /* 0x000fe20008200404 */
[----:B------:R-:W-:Y:S07]  /*fb80*/  @!P1 ARRIVES.LDGSTSBAR.64.TRANSCNT [UR4+0x38870] ;  /* 0x03887000ff0099b0 */ /* 0x000fee0008000a84 */
[----:B------:R-:W-:Y:S05]  /*fb90*/  @P0 BRA.U.ANY `(.L_x_288) ;  /* 0xfffffffd00e80947 */ /* 0x000fea000393ffff */
[----:B------:R-:W-:Y:S01]  /*fba0*/  NOP ;  /* 0x0000000000007918 */ /* 0x000fe20000000000 */
[----:B--2---:R-:W-:-:S05]  /*fbb0*/  IMAD.U32 R2, RZ, RZ, UR42 ;  /* 0x0000002aff027e24 */ /* 0x004fca000f8e00ff */
[----:B------:R-:W-:-:S13]  /*fbc0*/  ISETP.NE.AND P6, PT, R2, 0x3, PT ;  /* 0x000000030200780c */ /* 0x000fda0003fc5270 */
[----:B------:R-:W-:Y:S05]  /*fbd0*/  @!P6 BRA `(.L_x_289) ;  /* 0x000000000004e947 */ /* 0x000fea0003800000 */
[----:B------:R-:W-:Y:S01]  /*fbe0*/  BPT.TRAP 0x1 ;  /* 0x000000040000795c */ /* 0x000fe20000300000 */
.L_x_289:
[----:B------:R2:W-:Y:S01]  /*fbf0*/  SYNCS.ARRIVE.TRANS64.A1T0 RZ, [R6+URZ+0x38870], RZ ;  /* 0x038870ff06ff79a7 */ /* 0x0005e2000810003f */
[----:B------:R-:W-:Y:S05]  /*fc00*/  @!P6 BRA `(.L_x_290) ;  /* 0x000000000004e947 */ /* 0x000fea0003800000 */
[----:B------:R-:W-:Y:S01]  /*fc10*/  BPT.TRAP 0x1 ;  /* 0x000000040000795c */ /* 0x000fe20000300000 */
.L_x_290:
[----:B------:R-:W3:Y:S01]  /*fc20*/  SYNCS.PHASECHK.TRANS64.TRYWAIT P0, [R6+URZ+0x38840], R20 ;  /* 0x03884014060075a7 */ /* 0x000ee2000800017f */
[----:B------:R-:W-:Y:S04]  /*fc30*/  BSSY B0, `(.L_x_291) ;  /* 0x0000002000007945 */ /* 0x000fe80003800000 */
[----:B---3--:R-:W-:Y:S05]  /*fc40*/  @!P0 BRA `(.L_x_292) ;  /* 0x0000005400e48947 */ /* 0x008fea0003800000 */
.L_x_381:
[----:B------:R-:W-:Y:S05]  /*fc50*/  BSYNC B0 ;  /* 0x0000000000007941 */ /* 0x000fea0003800000 */
.L_x_291:
[----:B------:R-:W-:Y:S01]  /*fc60*/  ULDC.64 UR4, c[0x0][0x300] ;  /* 0x0000c00000047ab9 */ /* 0x000fe20000000a00 */
[----:B------:R-:W4:Y:S01]  /*fc70*/  LDC R8, c[0x0][0x2f4] ;  /* 0x0000bd00ff087b82 */ /* 0x000f220000000800 */
[----:B------:R-:W-:Y:S01]  /*fc80*/  IMAD R7, R9, UR4, RZ ;  /* 0x0000000409077c24 */ /* 0x000fe2000f8e02ff */
[----:B------:R-:W-:Y:S01]  /*fc90*/  ULDC.64 UR6, c[0x0][0x2e8] ;  /* 0x0000ba0000067ab9 */ /* 0x000fe20000000a00 */
[----:B------:R-:W-:Y:S01]  /*fca0*/  IMAD.WIDE.U32 R2, R0, UR4, RZ ;  /* 0x0000000400027c25 */ /* 0x000fe2000f8e00ff */
[----:B------:R-:W-:-:S03]  /*fcb0*/  LOP3.LUT R11, R27, 0x80, RZ, 0xfc, !PT ;  /* 0x000000801b0b7812 */ /* 0x000fc600078efcff */
[----:B------:R-:W-:Y:S01]  /*fcc0*/  IMAD R7, R0, UR5, R7 ;  /* 0x0000000500077c24 */ /* 0x000fe2000f8e0207 */
[----:B------:R-:W-:Y:S02]  /*fcd0*/  ULDC.64 UR4, c[0x0][0x310] ;  /* 0x0000c40000047ab9 */ /* 0x000fe40000000a00 */
[----:B------:R-:W-:Y:S02]  /*fce0*/  IMAD R10, R10, UR4, RZ ;  /* 0x000000040a0a7c24 */ /* 0x000fe4000f8e02ff */
[----:B------:R-:W-:Y:S02]  /*fcf0*/  IMAD.IADD R3, R3, 0x1, R7 ;  /* 0x0000000103037824 */ /* 0x000fe400078e0207 */
[C---:B------:R-:W-:Y:S02]  /*fd00*/  IMAD R10, R4.reuse, UR5, R10 ;  /* 0x00000005040a7c24 */ /* 0x040fe4000f8e020a */
[----:B------:R-:W-:Y:S01]  /*fd10*/  IMAD.WIDE.U32 R2, R4, UR4, R2 ;  /* 0x0000000404027c25 */ /* 0x000fe2000f8e0002 */
[----:B------:R-:W-:-:S03]  /*fd20*/  ULDC.64 UR4, c[0x0][0x308] ;  /* 0x0000c20000047ab9 */ /* 0x000fc60000000a00 */
[----:B------:R-:W-:Y:S02]  /*fd30*/  IMAD.IADD R3, R3, 0x1, R10 ;  /* 0x0000000103037824 */ /* 0x000fe400078e020a */
[----:B------:R-:W-:Y:S01]  /*fd40*/  IMAD.WIDE.U32 R2, R23, UR4, R2 ;  /* 0x0000000417027c25 */ /* 0x000fe2000f8e0002 */
[----:B------:R-:W-:Y:S01]  /*fd50*/  UMOV UR4, 0xffffffff ;  /* 0xffffffff00047882 */ /* 0x000fe20000000000 */
[----:B----4-:R-:W-:Y:S02]  /*fd60*/  ISETP.GE.AND P1, PT, R11, R8, PT ;  /* 0x000000080b00720c */ /* 0x010fe40003f26270 */
[----:B------:R-:W-:Y:S01]  /*fd70*/  IMAD R0, R23, UR5, R3 ;  /* 0x0000000517007c24 */ /* 0x000fe2000f8e0203 */
[----:B------:R-:W-:-:S04]  /*fd80*/  IADD3 R4, P0, R2, UR6, RZ ;  /* 0x0000000602047c10 */ /* 0x000fc8000ff1e0ff */
[----:B------:R-:W-:Y:S01]  /*fd90*/  IADD3.X R0, R0, UR7, RZ, P0, !PT ;  /* 0x0000000700007c10 */ /* 0x000fe200087fe4ff */
[----:B------:R-:W-:Y:S08]  /*fda0*/  BRA.DIV UR4, `(.L_x_293) ;  /* 0x0000005604a07947 */ /* 0x000ff0000b800000 */
[----:B------:R-:W4:Y:S01]  /*fdb0*/  SHFL.IDX PT, R3, R4, RZ, 0x181f ;  /* 0x00181fff04037589 */ /* 0x000f2200000e0000 */
[----:B------:R-:W-:Y:S02]  /*fdc0*/  LOP3.LUT R25, R25, 0xfffff7ff, RZ, 0xc0, !PT ;  /* 0xfffff7ff19197812 */ /* 0x000fe400078ec0ff */
[----:B------:R-:W-:Y:S01]  /*fdd0*/  ISETP.GE.AND P6, PT, R27, R8, PT ;  /* 0x000000081b00720c */ /* 0x000fe20003fc6270 */
[----:B------:R-:W5:Y:S01]  /*fde0*/  SHFL.IDX PT, R2, R0, RZ, 0x181f ;  /* 0x00181fff00027589 */ /* 0x000f6200000e0000 */
[----:B------:R-:W-:-:S04]  /*fdf0*/  @P4 LOP3.LUT R25, R25, 0x800, RZ, 0xfc, !PT ;  /* 0x0000080019194812 */ /* 0x000fc800078efcff */
[C---:B------:R-:W-:Y:S02]  /*fe00*/  LOP3.LUT P4, RZ, R25.reuse, 0x80, RZ, 0xc0, !PT ;  /* 0x0000008019ff7812 */ /* 0x040fe4000788c0ff */
[----:B------:R-:W-:-:S04]  /*fe10*/  LOP3.LUT R25, R25, 0xfffffbff, RZ, 0xc0, !PT ;  /* 0xfffffbff19197812 */ /* 0x000fc800078ec0ff */
[----:B------:R-:W-:-:S04]  /*fe20*/  @P3 LOP3.LUT R25, R25, 0x400, RZ, 0xfc, !PT ;  /* 0x0000040019193812 */ /* 0x000fc800078efcff */
[C---:B------:R-:W-:Y:S02]  /*fe30*/  LOP3.LUT P3, RZ, R25.reuse, 0x20, RZ, 0xc0, !PT ;  /* 0x0000002019ff7812 */ /* 0x040fe4000786c0ff */
[----:B------:R-:W-:Y:S02]  /*fe40*/  LOP3.LUT R25, R25, 0xfffffdff, RZ, 0xc0, !PT ;  /* 0xfffffdff19197812 */ /* 0x000fe400078ec0ff */
[----:B----4-:R-:W-:Y:S02]  /*fe50*/  @P4 IADD3 R3, P0, R27, R3, RZ ;  /* 0x000000031b034210 */ /* 0x010fe40007f1e0ff */
[----:B------:R-:W-:-:S03]  /*fe60*/  @P2 LOP3.LUT R25, R25, 0x200, RZ, 0xfc, !PT ;  /* 0x0000020019192812 */ /* 0x000fc600078efcff */
[----:B-----5:R-:W-:Y:S01]  /*fe70*/  @P4 IMAD.X R2, RZ, RZ, R2, P0 ;  /* 0x000000ffff024224 */ /* 0x020fe200000e0602 */
[----:B------:R-:W-:-:S04]  /*fe80*/  LOP3.LUT P2, RZ, R25, 0x10, RZ, 0xc0, !PT ;  /* 0x0000001019ff7812 */ /* 0x000fc8000784c0ff */
[----:B------:R-:W-:-:S04]  /*fe90*/  @P4 LOP3.LUT R3, R3, R2, RZ, 0x3c, !PT ;  /* 0x0000000203034212 */ /* 0x000fc800078e3cff */
[----:B------:R-:W-:-:S04]  /*fea0*/  @P4 LOP3.LUT R2, R3, R2, RZ, 0x3c, !PT ;  /* 0x0000000203024212 */ /* 0x000fc800078e3cff */
[----:B------:R-:W-:-:S05]  /*feb0*/  @P4 LOP3.LUT R3, R3, R2, RZ, 0x3c, !PT ;  /* 0x0000000203034212 */ /* 0x000fca00078e3cff */
[----:B------:R-:W-:Y:S01]  /*fec0*/  @!PT LDS RZ, [RZ] ;  /* 0x00000000fffff984 */ /* 0x000fe20000000800 */
[----:B------:R-:W-:Y:S04]  /*fed0*/  @P4 LDGSTS.E.BYPASS.LTC128B.128 [R5+0x28400], desc[UR52][R2.64], !P6 ;  /* 0x2840000002054fae */ /* 0x000fe8000f101d74 */
[----:B------:R4:W-:Y:S01]  /*fee0*/  @P4 LDGSTS.E.BYPASS.LTC128B.128 [R5+0x2c400], desc[UR52][R2.64+0x80], !P1 ;  /* 0x2c40008002054fae */ /* 0x0009e2000c901d74 */
[----:B------:R-:W-:-:S03]  /*fef0*/  LOP3.LUT P4, RZ, R25, 0x800, RZ, 0xc0, !PT ;  /* 0x0000080019ff7812 */ /* 0x000fc6000788c0ff */
[----:B----4-:R-:W4:Y:S04]  /*ff00*/  SHFL.IDX PT, R3, R4, 0x1, 0x181f ;  /* 0x00381f0004037f89 */ /* 0x010f2800000e0000 */
[----:B------:R-:W5:Y:S01]  /*ff10*/  SHFL.IDX PT, R2, R0, 0x1, 0x181f ;  /* 0x00381f0000027f89 */ /* 0x000f6200000e0000 */
[----:B----4-:R-:W-:-:S05]  /*ff20*/  @P3 IADD3 R3, P0, R27, R3, RZ ;  /* 0x000000031b033210 */ /* 0x010fca0007f1e0ff */
[----:B-----5:R-:W-:-:S05]  /*ff30*/  @P3 IMAD.X R2, RZ, RZ, R2, P0 ;  /* 0x000000ffff023224 */ /* 0x020fca00000e0602 */
[----:B------:R-:W-:-:S04]  /*ff40*/  @P3 LOP3.LUT R3, R3, R2, RZ, 0x3c, !PT ;  /* 0x0000000203033212 */ /* 0x000fc800078e3cff */
[----:B------:R-:W-:-:S04]  /*ff50*/  @P3 LOP3.LUT R2, R3, R2, RZ, 0x3c, !PT ;  /* 0x0000000203023212 */ /* 0x000fc800078e3cff */
[----:B------:R-:W-:-:S05]  /*ff60*/  @P3 LOP3.LUT R3, R3, R2, RZ, 0x3c, !PT ;  /* 0x0000000203033212 */ /* 0x000fca00078e3cff */
        /* <DEDUP_REMOVED lines=21> */
[----:B------:R4:W-:Y:S04]  /*100c0*/  @P5 LDGSTS.E.BYPASS.LTC128B.128 [R5+0x2dc00], desc[UR52][R2.64+0x80], !P1 ;  /* 0x2dc0008002055fae */ /* 0x0009e8000c901d74 */
        /* <DEDUP_REMOVED lines=19> */
[----:B------:R-:W5:Y:S04]  /*10200*/  SHFL.IDX PT, R2, R0, 0x6, 0x181f ;  /* 0x00d81f0000027f89 */ /* 0x000f6800000e0000 */
[----:B------:R-:W0:Y:S04]  /*10210*/  SHFL.IDX PT, R4, R4, 0x7, 0x181f ;  /* 0x00f81f0004047f89 */ /* 0x000e2800000e0000 */
[----:B------:R-:W0:Y:S01]  /*10220*/  SHFL.IDX PT, R0, R0, 0x7, 0x181f ;  /* 0x00f81f0000007f89 */ /* 0x000e2200000e0000 */
[----:B----4-:R-:W-:-:S05]  /*10230*/  @P2 IADD3 R3, P0, R27, R3, RZ ;  /* 0x000000031b032210 */ /* 0x010fca0007f1e0ff */
[----:B-----5:R-:W-:-:S05]  /*10240*/  @P2 IMAD.X R2, RZ, RZ, R2, P0 ;  /* 0x000000ffff022224 */ /* 0x020fca00000e0602 */
[----:B------:R-:W-:-:S04]  /*10250*/  @P2 LOP3.LUT R3, R3, R2, RZ, 0x3c, !PT ;  /* 0x0000000203032212 */ /* 0x000fc800078e3cff */
[----:B------:R-:W-:-:S04]  /*10260*/  @P2 LOP3.LUT R2, R3, R2, RZ, 0x3c, !PT ;  /* 0x0000000203022212 */ /* 0x000fc800078e3cff */
[----:B------:R-:W-:-:S05]  /*10270*/  @P2 LOP3.LUT R3, R3, R2, RZ, 0x3c, !PT ;  /* 0x0000000203032212 */ /* 0x000fca00078e3cff */
[----:B------:R4:W-:Y:S04]  /*10280*/  @P2 LDGSTS.E.BYPASS.LTC128B.128 [R5+0x2b400], desc[UR52][R2.64], !P6 ;  /* 0x2b40000002052fae */ /* 0x0009e8000f101d74 */
[----:B0-----:R4:W-:Y:S02]  /*10290*/  @P2 LDGSTS.E.BYPASS.LTC128B.128 [R5+0x2f400], desc[UR52][R2.64+0x80], !P1 ;  /* 0x2f40008002052fae */ /* 0x0019e4000c901d74 */
.L_x_399:
[----:B------:R-:W-:Y:S02]  /*102a0*/  LOP3.LUT P2, RZ, R25, 0x40, RZ, 0xc0, !PT ;  /* 0x0000004019ff7812 */ /* 0x000fe4000784c0ff */
[----:B------:R-:W-:-:S11]  /*102b0*/  ISETP.GE.AND P3, PT, R27, R8, PT ;  /* 0x000000081b00720c */ /* 0x000fd60003f66270 */
[----:B0---4-:R-:W-:-:S05]  /*102c0*/  @P2 IADD3 R2, P0, R27, R4, RZ ;  /* 0x000000041b022210 */ /* 0x011fca0007f1e0ff */
[----:B------:R-:W-:Y:S01]  /*102d0*/  @P2 IMAD.X R0, RZ, RZ, R0, P0 ;  /* 0x000000ffff002224 */ /* 0x000fe200000e0600 */
[----:B------:R-:W-:-:S03]  /*102e0*/  PLOP3.LUT P0, PT, PT, PT, PT, 0x80, 0x0 ;  /* 0x000000000000781c */ /* 0x000fc60003f0f070 */
[----:B------:R-:W-:-:S05]  /*102f0*/  @P2 IMAD.MOV.U32 R3, RZ, RZ, R0 ;  /* 0x000000ffff032224 */ /* 0x000fca00078e0000 */
[----:B------:R-:W-:Y:S01]  /*10300*/  @!PT LDS RZ, [RZ] ;  /* 0x00000000fffff984 */ /* 0x000fe20000000800 */
[----:B------:R-:W-:Y:S01]  /*10310*/  @!PT LDS RZ, [RZ] ;  /* 0x00000000fffff984 */ /* 0x000fe20000000800 */
[----:B------:R-:W-:Y:S01]  /*10320*/  @!PT LDS RZ, [RZ] ;  /* 0x00000000fffff984 */ /* 0x000fe20000000800 */
[----:B------:R0:W-:Y:S04]  /*10330*/  @P2 LDGSTS.E.BYPASS.LTC128B.128 [R5+0x2bc00], desc[UR52][R2.64], !P3 ;  /* 0x2bc0000002052fae */ /* 0x0001e8000d901d74 */
[----:B------:R0:W-:Y:S01]  /*10340*/  @P2 LDGSTS.E.BYPASS.LTC128B.128 [R5+0x2fc00], desc[UR52][R2.64+0x80], !P1 ;  /* 0x2fc0008002052fae */ /* 0x0001e2000c901d74 */
[----:B------:R-:W-:Y:S01]  /*10350*/  NOP ;  /* 0x0000000000007918 */ /* 0x000fe20000000000 */
.L_x_294:
[----:B------:R-:W-:Y:S02]  /*10360*/  PLOP3.LUT P1, PT, P1, P0, PT, 0xa2, 0x0 ;  /* 0x000000000000781c */ /* 0x000fe40000f21472 */
[----:B------:R-:W-:-:S08]  /*10370*/  @P0 R2UR P1, UR4, R6 ;  /* 0x00000000060402ca */ /* 0x000fd00000020000 */
[----:B------:R-:W-:-:S05]  /*10380*/  @P0 PLOP3.LUT P0, PT, P1, PT, PT, 0x80, 0x0 ;  /* 0x000000000000081c */ /* 0x000fca0000f0f070 */
[----:B------:R-:W-:Y:S01]  /*10390*/  @!P1 SYNCS.ARRIVE.TRANS64.RED.A0T1 RZ, [UR4+0x38830], RZ ;  /* 0x038830ffffff99a7 */ /* 0x000fe20008200404 */
[----:B------:R-:W-:Y:S07]  /*103a0*/  @!P1 ARRIVES.LDGSTSBAR.64.TRANSCNT [UR4+0x38830] ;  /* 0x03883000ff0099b0 */ /* 0x000fee0008000a84 */
[----:B------:R-:W-:Y:S05]  /*103b0*/  @P0 BRA.U.ANY `(.L_x_294) ;  /* 0xfffffffd00e80947 */ /* 0x000fea000393ffff */
[----:B------:R-:W-:Y:S01]  /*103c0*/  NOP ;  /* 0x0000000000007918 */ /* 0x000fe20000000000 */
[----:B------:R-:W-:-:S05]  /*103d0*/  IMAD.U32 R0, RZ, RZ, UR42 ;  /* 0x0000002aff007e24 */ /* 0x000fca000f8e00ff */
[----:B------:R-:W-:-:S13]  /*103e0*/  ISETP.NE.AND P2, PT, R0, 0x3, PT ;  /* 0x000000030000780c */ /* 0x000fda0003f45270 */
[----:B------:R-:W-:Y:S05]  /*103f0*/  @!P2 BRA `(.L_x_295) ;  /* 0x000000000004a947 */ /* 0x000fea0003800000 */
[----:B------:R-:W-:Y:S01]  /*10400*/  BPT.TRAP 0x1 ;  /* 0x000000040000795c */ /* 0x000fe20000300000 */
.L_x_295:
[----:B------:R4:W-:Y:S02]  /*10410*/  SYNCS.ARRIVE.TRANS64.A1T0 RZ, [R6+URZ+0x38830], RZ ;  /* 0x038830ff06ff79a7 */ /* 0x0009e4000810003f */
[----:B------:R-:W-:Y:S05]  /*10420*/  WARPSYNC.ALL ;  /* 0x0000000000007948 */ /* 0x000fea0003800000 */
[----:B------:R-:W-:Y:S01]  /*10430*/  VIADD R0, R17, 0x20400 ;  /* 0x0002040011007836 */ /* 0x000fe20000000000 */
[----:B------:R-:W-:Y:S01]  /*10440*/  USHF.R.S32.HI UR4, URZ, 0x1f, UR38 ;  /* 0x0000001f3f047899 */ /* 0x000fe20008011426 */
[----:B------:R-:W-:Y:S01]  /*10450*/  BAR.SYNC.DEFER_BLOCKING 0x8, 0x180 ;  /* 0x0206000000007b1d */ /* 0x000fe20000010000 */
[----:B------:R-:W-:Y:S02]  /*10460*/  UISETP.NE.AND UP0, UPT, UR45, URZ, UPT ;  /* 0x0000003f2d00728c */ /* 0x000fe4000bf05270 */
[----:B------:R-:W-:-:S02]  /*10470*/  LOP3.LUT P0, RZ, R0, 0x3ff, RZ, 0xc0, !PT ;  /* 0x000003ff00ff7812 */ /* 0x000fc4000780c0ff */
[----:B------:R-:W-:Y:S01]  /*10480*/  USEL UR41, UR41, URZ, !UP0 ;  /* 0x0000003f29297287 */ /* 0x000fe2000c000000 */
[----:B------:R-:W-:Y:S01]  /*10490*/  BSSY B6, `(.L_x_296) ;  /* 0x0000018000067945 */ /* 0x000fe20003800000 */
[----:B------:R-:W-:Y:S01]  /*104a0*/  ULDC.64 UR6, c[0x0][0x298] ;  /* 0x0000a60000067ab9 */ /* 0x000fe20000000a00 */
[----:B------:R-:W-:Y:S02]  /*104b0*/  USEL UR40, UR40, URZ, !UP0 ;  /* 0x0000003f28287287 */ /* 0x000fe4000c000000 */
[----:B------:R-:W-:Y:S02]  /*104c0*/  UIMAD UR4, UR4, UR6, URZ ;  /* 0x00000006040472a4 */ /* 0x000fe4000f8e023f */
[----:B------:R-:W-:Y:S02]  /*104d0*/  UIMAD.WIDE.U32 UR36, UR38, UR6, URZ ;  /* 0x00000006262472a5 */ /* 0x000fe4000f8e003f */
[----:B------:R-:W-:-:S04]  /*104e0*/  UIMAD UR4, UR38, UR7, UR4 ;  /* 0x00000007260472a4 */ /* 0x000fc8000f8e0204 */
[----:B------:R-:W-:Y:S01]  /*104f0*/  UIADD3 UR45, UR37, UR4, URZ ;  /* 0x00000004252d7290 */ /* 0x000fe2000fffe03f */
[----:B------:R-:W-:Y:S11]  /*10500*/  @!P0 BRA `(.L_x_297) ;  /* 0x0000000000408947 */ /* 0x000ff60003800000 */
[----:B0-----:R-:W-:Y:S01]  /*10510*/  MOV R2, 0x0 ;  /* 0x0000000000027802 */ /* 0x001fe20000000f00 */
[----:B------:R-:W-:Y:S01]  /*10520*/  ULDC.64 UR6, c[0x4][0x1b0] ;  /* 0x01006c0000067ab9 */ /* 0x000fe20000000a00 */
[----:B------:R-:W-:Y:S01]  /*10530*/  ULDC.64 UR8, c[0x4][0x1b8] ;  /* 0x01006e0000087ab9 */ /* 0x000fe20000000a00 */
[----:B------:R-:W-:Y:S01]  /*10540*/  ULDC.64 UR4, c[0x4][0x120] ;  /* 0x0100480000047ab9 */ /* 0x000fe20000000a00 */
[----:B------:R-:W-:Y:S02]  /*10550*/  IMAD.U32 R4, RZ, RZ, UR6 ;  /* 0x00000006ff047e24 */ /* 0x000fe4000f8e00ff */
[----:B------:R-:W0:Y:S01]  /*10560*/  LDC.64 R2, c[0x4][R2] ;  /* 0x0100000002027b82 */ /* 0x000e220000000a00 */
[----:B------:R-:W-:Y:S02]  /*10570*/  IMAD.U32 R5, RZ, RZ, UR7 ;  /* 0x00000007ff057e24 */ /* 0x000fe4000f8e00ff */
[----:B-1234-:R-:W-:Y:S02]  /*10580*/  IMAD.U32 R6, RZ, RZ, UR8 ;  /* 0x00000008ff067e24 */ /* 0x01efe4000f8e00ff */
[----:B------:R-:W-:-:S02]  /*10590*/  IMAD.U32 R7, RZ, RZ, UR9 ;  /* 0x00000009ff077e24 */ /* 0x000fc4000f8e00ff */
[----:B------:R-:W-:Y:S02]  /*105a0*/  IMAD.U32 R10, RZ, RZ, UR4 ;  /* 0x00000004ff0a7e24 */ /* 0x000fe4000f8e00ff */
[----:B------:R-:W-:Y:S02]  /*105b0*/  IMAD.U32 R11, RZ, RZ, UR5 ;  /* 0x00000005ff0b7e24 */ /* 0x000fe4000f8e00ff */
[----:B------:R-:W-:Y:S02]  /*105c0*/  IMAD.MOV.U32 R8, RZ, RZ, 0x70 ;  /* 0x00000070ff087424 */ /* 0x000fe400078e00ff */
[----:B------:R-:W-:Y:S02]  /*105d0*/  IMAD.MOV.U32 R12, RZ, RZ, 0x1 ;  /* 0x00000001ff0c7424 */ /* 0x000fe400078e00ff */
[----:B------:R-:W-:-:S07]  /*105e0*/  IMAD.MOV.U32 R13, RZ, RZ, RZ ;  /* 0x000000ffff0d7224 */ /* 0x000fce00078e00ff */
[----:B------:R-:W-:-:S07]  /*105f0*/  LEPC R20, `(.L_x_297) ;  /* 0x000000001014794e */ /* 0x000fce0000000000 */
[----:B0-----:R-:W-:Y:S05]  /*10600*/  CALL.ABS.NOINC R2 ;  /* 0x0000000002007343 */ /* 0x001fea0003c00000 */
.L_x_297:
[----:B------:R-:W-:Y:S05]  /*10610*/  BSYNC B6 ;  /* 0x0000000000067941 */ /* 0x000fea0003800000 */
.L_x_296:
[----:B------:R0:W5:Y:S01]  /*10620*/  LDL R8, [R1+0x10] ;  /* 0x0000100001087983 */ /* 0x0001620000100800 */
[----:B-1234-:R-:W1:Y:S01]  /*10630*/  LDC R6, c[0x0][0x448] ;  /* 0x00011200ff067b82 */ /* 0x01ee620000000800 */
[----:B------:R-:W-:Y:S01]  /*10640*/  R2UR UR8, R23 ;  /* 0x00000000170872ca */ /* 0x000fe200000e0000 */
[----:B------:R-:W-:Y:S01]  /*10650*/  IMAD.SHL.U32 R4, R33, 0x80, RZ ;  /* 0x0000008021047824 */ /* 0x000fe200078e00ff */
[----:B0-----:R-:W0:Y:S01]  /*10660*/  S2R R2, SR_TID.X ;  /* 0x0000000000027919 */ /* 0x001e220000002100 */
[----:B------:R-:W2:Y:S01]  /*10670*/  S2R R18, SR_TID.X ;  /* 0x0000000000127919 */ /* 0x000ea20000002100 */
[----:B------:R-:W-:Y:S01]  /*10680*/  R2UR UR10, R23 ;  /* 0x00000000170a72ca */ /* 0x000fe200000e0000 */
[----:B------:R-:W-:Y:S01]  /*10690*/  ULDC.64 UR6, c[0x0][0x2d8] ;  /* 0x0000b60000067ab9 */ /* 0x000fe20000000a00 */
[----:B-1----:R-:W-:Y:S02]  /*106a0*/  ISETP.NE.AND P0, PT, R6, 0x1, PT ;  /* 0x000000010600780c */ /* 0x002fe40003f05270 */
[----:B0-----:R-:W-:-:S11]  /*106b0*/  LOP3.LUT R2, R2, 0x7f, RZ, 0xc0, !PT ;  /* 0x0000007f02027812 */ /* 0x001fd600078ec0ff */
[----:B------:R-:W0:Y:S01]  /*106c0*/  @P0 LDC R0, c[0x0][0x450] ;  /* 0x00011400ff000b82 */ /* 0x000e220000000800 */
[----:B------:R-:W-:Y:S01]  /*106d0*/  SHF.R.U32.HI R20, RZ, 0x3, R2 ;  /* 0x00000003ff147819 */ /* 0x000fe20000011602 */
[----:B--2---:R-:W-:-:S06]  /*106e0*/  IMAD.SHL.U32 R18, R18, 0x10, RZ ;  /* 0x0000001012127824 */ /* 0x004fcc00078e00ff */
[----:B------:R-:W1:Y:S01]  /*106f0*/  @P0 LDC R2, c[0x0][0x44c] ;  /* 0x00011300ff020b82 */ /* 0x000e620000000800 */
[----:B------:R-:W-:-:S04]  /*10700*/  LOP3.LUT R18, R20, 0x70, R18, 0xf8, !PT ;  /* 0x0000007014127812 */ /* 0x000fc800078ef812 */
[----:B------:R-:W-:Y:S01]  /*10710*/  LOP3.LUT R3, R18, R4, RZ, 0xfc, !PT ;  /* 0x0000000412037212 */ /* 0x000fe200078efcff */
[----:B------:R-:W-:Y:S01]  /*10720*/  UMOV UR4, UR36 ;  /* 0x0000002400047c82 */ /* 0x000fe20008000000 */
[----:B------:R-:W-:Y:S02]  /*10730*/  UMOV UR5, UR45 ;  /* 0x0000002d00057c82 */ /* 0x000fe40008000000 */
[----:B------:R-:W-:-:S03]  /*10740*/  UIMAD.WIDE.U32 UR4, UR8, UR6, UR4 ;  /* 0x00000006080472a5 */ /* 0x000fc6000f8e0004 */
[----:B------:R-:W-:Y:S01]  /*10750*/  ULDC.64 UR8, c[0x0][0x2e0] ;  /* 0x0000b80000087ab9 */ /* 0x000fe20000000a00 */
[----:B------:R-:W-:Y:S02]  /*10760*/  UIMAD UR5, UR10, UR7, UR5 ;  /* 0x000000070a0572a4 */ /* 0x000fe4000f8e0205 */
[----:B------:R-:W-:Y:S01]  /*10770*/  UIMAD UR6, UR40, UR8, URZ ;  /* 0x00000008280672a4 */ /* 0x000fe2000f8e023f */
[----:B-1----:R-:W-:-:S04]  /*10780*/  @P0 IMAD.HI.U32 R5, R3, R2, RZ ;  /* 0x0000000203050227 */ /* 0x002fc800078e00ff */
[----:B------:R-:W-:Y:S01]  /*10790*/  IMAD.MOV.U32 R2, RZ, RZ, R3 ;  /* 0x000000ffff027224 */ /* 0x000fe200078e0003 */
[----:B0-----:R-:W-:Y:S01]  /*107a0*/  @P0 SHF.R.U32.HI R2, RZ, R0, R5 ;  /* 0x00000000ff020219 */ /* 0x001fe20000011605 */
[----:B------:R-:W-:Y:S02]  /*107b0*/  UIMAD UR6, UR41, UR9, UR6 ;  /* 0x00000009290672a4 */ /* 0x000fe4000f8e0206 */
[----:B------:R-:W-:Y:S01]  /*107c0*/  UIMAD.WIDE.U32 UR4, UR41, UR8, UR4 ;  /* 0x00000008290472a5 */ /* 0x000fe2000f8e0004 */
[--C-:B------:R-:W-:Y:S01]  /*107d0*/  SHF.R.S32.HI R5, RZ, 0x1f, R2.reuse ;  /* 0x0000001fff057819 */ /* 0x100fe20000011402 */
[----:B------:R-:W-:Y:S01]  /*107e0*/  IMAD.MOV R0, RZ, RZ, -R2 ;  /* 0x000000ffff007224 */ /* 0x000fe200078e0a02 */
[----:B------:R-:W0:Y:S01]  /*107f0*/  S2R R7, SR_TID.X ;  /* 0x0000000000077919 */ /* 0x000e220000002100 */
[----:B------:R-:W-:Y:S01]  /*10800*/  ULDC.64 UR8, c[0x0][0x2d0] ;  /* 0x0000b40000087ab9 */ /* 0x000fe20000000a00 */
[----:B------:R-:W-:Y:S01]  /*10810*/  UIADD3 UR5, UR5, UR6, URZ ;  /* 0x0000000605057290 */ /* 0x000fe2000fffe03f */
[----:B------:R-:W-:-:S02]  /*10820*/  IMAD R0, R6, R0, R3 ;  /* 0x0000000006007224 */ /* 0x000fc400078e0203 */
[----:B------:R-:W-:Y:S02]  /*10830*/  IMAD R5, R5, UR8, RZ ;  /* 0x0000000805057c24 */ /* 0x000fe4000f8e02ff */
[----:B------:R-:W-:Y:S02]  /*10840*/  IMAD.U32 R3, RZ, RZ, UR8 ;  /* 0x00000008ff037e24 */ /* 0x000fe4000f8e00ff */
[C---:B------:R-:W-:Y:S02]  /*10850*/  IMAD R5, R2.reuse, UR9, R5 ;  /* 0x0000000902057c24 */ /* 0x040fe4000f8e0205 */
[----:B------:R-:W-:Y:S01]  /*10860*/  IMAD.WIDE.U32 R2, R2, R3, UR4 ;  /* 0x0000000402027e25 */ /* 0x000fe2000f8e0003 */
[----:B------:R-:W-:-:S03]  /*10870*/  ULDC.64 UR4, c[0x0][0x2c8] ;  /* 0x0000b20000047ab9 */ /* 0x000fc60000000a00 */
[----:B------:R-:W-:Y:S01]  /*10880*/  IMAD.IADD R3, R3, 0x1, R5 ;  /* 0x0000000103037824 */ /* 0x000fe200078e0205 */
[----:B------:R-:W-:Y:S01]  /*10890*/  SHF.R.S32.HI R5, RZ, 0x1f, R0 ;  /* 0x0000001fff057819 */ /* 0x000fe20000011400 */
[----:B------:R-:W-:-:S04]  /*108a0*/  IMAD.WIDE.U32 R2, R0, UR4, R2 ;  /* 0x0000000400027c25 */ /* 0x000fc8000f8e0002 */
[----:B------:R-:W-:-:S04]  /*108b0*/  IMAD R5, R5, UR4, RZ ;  /* 0x0000000405057c24 */ /* 0x000fc8000f8e02ff */
[----:B------:R-:W-:Y:S01]  /*108c0*/  IMAD R5, R0, UR5, R5 ;  /* 0x0000000500057c24 */ /* 0x000fe2000f8e0205 */
[----:B------:R-:W-:Y:S01]  /*108d0*/  ULDC.64 UR4, c[0x0][0x280] ;  /* 0x0000a00000047ab9 */ /* 0x000fe20000000a00 */
[----:B------:R-:W-:Y:S02]  /*108e0*/  LOP3.LUT R9, R27, 0x80, RZ, 0xfc, !PT ;  /* 0x000000801b097812 */ /* 0x000fe400078efcff */
[----:B------:R-:W-:Y:S01]  /*108f0*/  IADD3 R0, P0, R2, UR4, RZ ;  /* 0x0000000402007c10 */ /* 0x000fe2000ff1e0ff */
[----:B------:R-:W-:Y:S02]  /*10900*/  ULDC UR4, c[0x0][0x2b8] ;  /* 0x0000ae0000047ab9 */ /* 0x000fe40000000800 */
[----:B------:R-:W-:Y:S02]  /*10910*/  ISETP.GE.AND P1, PT, R9, UR4, PT ;  /* 0x0000000409007c0c */ /* 0x000fe4000bf26270 */
[----:B------:R-:W-:Y:S02]  /*10920*/  IADD3.X R5, R3, UR5, R5, P0, !PT ;  /* 0x0000000503057c10 */ /* 0x000fe400087fe405 */
[----:B------:R-:W-:Y:S01]  /*10930*/  ISETP.GE.AND P0, PT, R27, UR4, PT ;  /* 0x000000041b007c0c */ /* 0x000fe2000bf06270 */
[----:B------:R-:W-:Y:S01]  /*10940*/  UMOV UR4, 0xffffffff ;  /* 0xffffffff00047882 */ /* 0x000fe20000000000 */
[----:B0-----:R-:W-:-:S04]  /*10950*/  LOP3.LUT R18, R7, 0x7f, RZ, 0xc0, !PT ;  /* 0x0000007f07127812 */ /* 0x001fc800078ec0ff */
[----:B------:R-:W-:Y:S01]  /*10960*/  SHF.R.U32.HI R9, RZ, 0x3, R18 ;  /* 0x00000003ff097819 */ /* 0x000fe20000011612 */
[----:B------:R-:W-:Y:S06]  /*10970*/  BRA.DIV UR4, `(.L_x_298) ;  /* 0x0000005604707947 */ /* 0x000fec000b800000 */
[----:B------:R-:W0:Y:S01]  /*10980*/  SHFL.IDX PT, R3, R0, RZ, 0x181f ;  /* 0x00181fff00037589 */ /* 0x000e2200000e0000 */
[----:B------:R-:W-:Y:S02]  /*10990*/  IMAD R6, R19, R6, RZ ;  /* 0x0000000613067224 */ /* 0x000fe400078e02ff */
[----:B------:R-:W-:Y:S01]  /*109a0*/  IMAD.IADD R4, R9, 0x1, R4 ;  /* 0x0000000109047824 */ /* 0x000fe200078e0204 */
[----:B------:R-:W1:Y:S04]  /*109b0*/  SHFL.IDX PT, R2, R5, RZ, 0x181f ;  /* 0x00181fff05027589 */ /* 0x000e6800000e0000 */
[----:B------:R-:W-:Y:S01]  /*109c0*/  ISETP.GE.AND P2, PT, R4, R6, PT ;  /* 0x000000060400720c */ /* 0x000fe20003f46270 */
[----:B------:R-:W-:-:S12]  /*109d0*/  SHFL.IDX PT, R14, R0, 0x7, 0x181f ;  /* 0x00f81f00000e7f89 */ /* 0x000fd800000e0000 */
[----:B0-----:R-:W-:-:S05]  /*109e0*/  @!P2 IADD3 R3, P3, R27, R3, RZ ;  /* 0x000000031b03a210 */ /* 0x001fca0007f7e0ff */
[----:B-1----:R-:W-:-:S05]  /*109f0*/  @!P2 IMAD.X R2, RZ, RZ, R2, P3 ;  /* 0x000000ffff02a224 */ /* 0x002fca00018e0602 */
[----:B------:R-:W-:-:S04]  /*10a00*/  @!P2 LOP3.LUT R3, R3, R2, RZ, 0x3c, !PT ;  /* 0x000000020303a212 */ /* 0x000fc800078e3cff */
[----:B------:R-:W-:-:S04]  /*10a10*/  @!P2 LOP3.LUT R2, R3, R2, RZ, 0x3c, !PT ;  /* 0x000000020302a212 */ /* 0x000fc800078e3cff */
[----:B------:R-:W-:-:S05]  /*10a20*/  @!P2 LOP3.LUT R3, R3, R2, RZ, 0x3c, !PT ;  /* 0x000000020303a212 */ /* 0x000fca00078e3cff */
[----:B-----5:R-:W-:Y:S04]  /*10a30*/  @!P2 LDGSTS.E.BYPASS.LTC128B.128 [R8+0x20400], desc[UR52][R2.64], !P0 ;  /* 0x204000000208afae */ /* 0x020fe8000c101d74 */
[----:B------:R0:W-:Y:S02]  /*10a40*/  @!P2 LDGSTS.E.BYPASS.LTC128B.128 [R8+0x24400], desc[UR52][R2.64+0x80], !P1 ;  /* 0x244000800208afae */ /* 0x0001e4000c901d74 */
[----:B0-----:R-:W-:Y:S02]  /*10a50*/  VIADD R2, R4, 0x10 ;  /* 0x0000001004027836 */ /* 0x001fe40000000000 */
[----:B------:R-:W0:Y:S03]  /*10a60*/  SHFL.IDX PT, R3, R0, 0x1, 0x181f ;  /* 0x00381f0000037f89 */ /* 0x000e2600000e0000 */
[----:B------:R-:W-:-:S02]  /*10a70*/  ISETP.GE.AND P2, PT, R2, R6, PT ;  /* 0x000000060200720c */ /* 0x000fc40003f46270 */
[----:B------:R-:W1:Y:S11]  /*10a80*/  SHFL.IDX PT, R2, R5, 0x1, 0x181f ;  /* 0x00381f0005027f89 */ /* 0x000e7600000e0000 */
[----:B0-----:R-:W-:-:S05]  /*10a90*/  @!P2 IADD3 R3, P3, R27, R3, RZ ;  /* 0x000000031b03a210 */ /* 0x001fca0007f7e0ff */
[----:B-1----:R-:W-:-:S05]  /*10aa0*/  @!P2 IMAD.X R2, RZ, RZ, R2, P3 ;  /* 0x000000ffff02a224 */ /* 0x002fca00018e0602 */
[----:B------:R-:W-:-:S04]  /*10ab0*/  @!P2 LOP3.LUT R3, R3, R2, RZ, 0x3c, !PT ;  /* 0x000000020303a212 */ /* 0x000fc800078e3cff */
[----:B------:R-:W-:-:S04]  /*10ac0*/  @!P2 LOP3.LUT R2, R3, R2, RZ, 0x3c, !PT ;  /* 0x000000020302a212 */ /* 0x000fc800078e3cff */
[----:B------:R-:W-:-:S05]  /*10ad0*/  @!P2 LOP3.LUT R3, R3, R2, RZ, 0x3c, !PT ;  /* 0x000000020303a212 */ /* 0x000fca00078e3cff */
[----:B------:R-:W-:Y:S04]  /*10ae0*/  @!P2 LDGSTS.E.BYPASS.LTC128B.128 [R8+0x20c00], desc[UR52][R2.64], !P0 ;  /* 0x20c000000208afae */ /* 0x000fe8000c101d74 */
        /* <DEDUP_REMOVED lines=48> */
[----:B------:R-:W1:Y:S04]  /*10df0*/  SHFL.IDX PT, R2, R5, 0x6, 0x181f ;  /* 0x00d81f0005027f89 */ /* 0x000e6800000e0000 */
[----:B------:R-:W2:Y:S07]  /*10e00*/  SHFL.IDX PT, R5, R5, 0x7, 0x181f ;  /* 0x00f81f0005057f89 */ /* 0x000eae00000e0000 */
[----:B0-----:R-:W-:-:S05]  /*10e10*/  @!P2 IADD3 R3, P3, R27, R3, RZ ;  /* 0x000000031b03a210 */ /* 0x001fca0007f7e0ff */
[----:B-1----:R-:W-:-:S05]  /*10e20*/  @!P2 IMAD.X R2, RZ, RZ, R2, P3 ;  /* 0x000000ffff02a224 */ /* 0x002fca00018e0602 */
[----:B------:R-:W-:-:S04]  /*10e30*/  @!P2 LOP3.LUT R3, R3, R2, RZ, 0x3c, !PT ;  /* 0x000000020303a212 */ /* 0x000fc800078e3cff */
[----:B------:R-:W-:-:S04]  /*10e40*/  @!P2 LOP3.LUT R2, R3, R2, RZ, 0x3c, !PT ;  /* 0x000000020302a212 */ /* 0x000fc800078e3cff */
[----:B------:R-:W-:-:S05]  /*10e50*/  @!P2 LOP3.LUT R3, R3, R2, RZ, 0x3c, !PT ;  /* 0x000000020303a212 */ /* 0x000fca00078e3cff */
[----:B------:R0:W-:Y:S04]  /*10e60*/  @!P2 LDGSTS.E.BYPASS.LTC128B.128 [R8+0x23400], desc[UR52][R2.64], !P0 ;  /* 0x234000000208afae */ /* 0x0001e8000c101d74 */
[----:B--2---:R0:W-:Y:S02]  /*10e70*/  @!P2 LDGSTS.E.BYPASS.LTC128B.128 [R8+0x27400], desc[UR52][R2.64+0x80], !P1 ;  /* 0x274000800208afae */ /* 0x0041e4000c901d74 */
.L_x_416:
[----:B0-----:R-:W-:Y:S01]  /*10e80*/  VIADD R3, R4, 0x70 ;  /* 0x0000007004037836 */ /* 0x001fe20000000000 */
[----:B------:R-:W-:Y:S04]  /*10e90*/  BSSY B0, `(.L_x_299) ;  /* 0x000000a000007945 */ /* 0x000fe80003800000 */
[----:B------:R-:W-:-:S13]  /*10ea0*/  ISETP.GE.AND P2, PT, R3, R6, PT ;  /* 0x000000060300720c */ /* 0x000fda0003f46270 */
[----:B------:R-:W-:Y:S05]  /*10eb0*/  @P2 BRA `(.L_x_300) ;  /* 0x00000000001c2947 */ /* 0x000fea0003800000 */
[----:B------:R-:W-:-:S05]  /*10ec0*/  IADD3 R2, P2, R27, R14, RZ ;  /* 0x0000000e1b027210 */ /* 0x000fca0007f5e0ff */
[----:B------:R-:W-:-:S05]  /*10ed0*/  IMAD.X R3, RZ, RZ, R5, P2 ;  /* 0x000000ffff037224 */ /* 0x000fca00010e0605 */
[----:B------:R-:W-:Y:S01]  /*10ee0*/  @!PT LDS RZ, [RZ] ;  /* 0x00000000fffff984 */ /* 0x000fe20000000800 */
[----:B------:R-:W-:Y:S01]  /*10ef0*/  @!PT LDS RZ, [RZ] ;  /* 0x00000000fffff984 */ /* 0x000fe20000000800 */
[----:B------:R-:W-:Y:S01]  /*10f00*/  @!PT LDS RZ, [RZ] ;  /* 0x00000000fffff984 */ /* 0x000fe20000000800 */
[----:B------:R0:W-:Y:S04]  /*10f10*/  LDGSTS.E.BYPASS.LTC128B.128 [R8+0x23c00], desc[UR52][R2.64], !P0 ;  /* 0x23c0000002087fae */ /* 0x0001e8000c101d74 */
[----:B------:R0:W-:Y:S02]  /*10f20*/  LDGSTS.E.BYPASS.LTC128B.128 [R8+0x27c00], desc[UR52][R2.64+0x80], !P1 ;  /* 0x27c0008002087fae */ /* 0x0001e4000c901d74 */
.L_x_300:
[----:B------:R-:W-:Y:S05]  /*10f30*/  BSYNC B0 ;  /* 0x0000000000007941 */ /* 0x000fea0003800000 */
.L_x_299:
[----:B------:R-:W-:Y:S01]  /*10f40*/  NOP ;  /* 0x0000000000007918 */ /* 0x000fe20000000000 */
[----:B------:R-:W-:-:S13]  /*10f50*/  PLOP3.LUT P0, PT, PT, PT, PT, 0x80, 0x0 ;  /* 0x000000000000781c */ /* 0x000fda0003f0f070 */
.L_x_301:
[----:B------:R-:W-:Y:S02]  /*10f60*/  PLOP3.LUT P1, PT, P1, P0, PT, 0xa2, 0x0 ;  /* 0x000000000000781c */ /* 0x000fe40000f21472 */
[----:B------:R-:W-:-:S08]  /*10f70*/  @P0 R2UR P1, UR4, R17 ;  /* 0x00000000110402ca */ /* 0x000fd00000020000 */
[----:B------:R-:W-:-:S05]  /*10f80*/  @P0 PLOP3.LUT P0, PT, P1, PT, PT, 0x80, 0x0 ;  /* 0x000000000000081c */ /* 0x000fca0000f0f070 */
[----:B------:R-:W-:Y:S01]  /*10f90*/  @!P1 SYNCS.ARRIVE.TRANS64.RED.A0T1 RZ, [UR4+0x38800], RZ ;  /* 0x038800ffffff99a7 */ /* 0x000fe20008200404 */
[----:B------:R-:W-:Y:S07]  /*10fa0*/  @!P1 ARRIVES.LDGSTSBAR.64.TRANSCNT [UR4+0x38800] ;  /* 0x03880000ff0099b0 */ /* 0x000fee0008000a84 */
[----:B------:R-:W-:Y:S05]  /*10fb0*/  @P0 BRA.U.ANY `(.L_x_301) ;  /* 0xfffffffd00e80947 */ /* 0x000fea000393ffff */
[----:B0-----:R-:W2:Y:S02]  /*10fc0*/  LDL.LU R2, [R1+0x18] ;  /* 0x0000180001027983 */ /* 0x001ea40000300800 */
[----:B--2---:R-:W-:-:S05]  /*10fd0*/  VIADD R2, R2, 0x1 ;  /* 0x0000000102027836 */ /* 0x004fca0000000000 */
[----:B------:R0:W-:Y:S01]  /*10fe0*/  STL [R1+0x18], R2 ;  /* 0x0000180201007387 */ /* 0x0001e20000100800 */
[----:B------:R-:W-:-:S04]  /*10ff0*/  LEA.HI R0, R2, R2, RZ, 0x1 ;  /* 0x0000000202007211 */ /* 0x000fc800078f08ff */
[----:B------:R-:W-:-:S05]  /*11000*/  LOP3.LUT R0, R0, 0xfffffffe, RZ, 0xc0, !PT ;  /* 0xfffffffe00007812 */ /* 0x000fca00078ec0ff */
[----:B------:R-:W-:-:S05]  /*11010*/  IMAD.IADD R0, R2, 0x1, -R0 ;  /* 0x0000000102007824 */ /* 0x000fca00078e0a00 */
[----:B------:R-:W-:Y:S01]  /*11020*/  SHF.L.U32 R0, R0, 0x1f, RZ ;  /* 0x0000001f00007819 */ /* 0x000fe200000006ff */
[----:B------:R-:W-:Y:S01]  /*11030*/  NOP ;  /* 0x0000000000007918 */ /* 0x000fe20000000000 */
[----:B0-----:R-:W2:Y:S01]  /*11040*/  LDL.LU R2, [R1+0x14] ;  /* 0x0000140001027983 */ /* 0x001ea20000300800 */
[----:B------:R0:W-:Y:S01]  /*11050*/  SYNCS.ARRIVE.TRANS64.A1T0 RZ, [R17+URZ+0x38800], RZ ;  /* 0x038800ff11ff79a7 */ /* 0x0001e2000810003f */
[----:B------:R-:W-:Y:S01]  /*11060*/  BSSY B0, `(.L_x_302) ;  /* 0x0000005000007945 */ /* 0x000fe20003800000 */
[----:B------:R-:W1:Y:S01]  /*11070*/  SYNCS.PHASECHK.TRANS64.TRYWAIT P1, [R17+URZ+0x38820], R0 ;  /* 0x03882000110075a7 */ /* 0x000e62000802017f */
[----:B--2---:R-:W-:-:S05]  /*11080*/  VIADD R21, R2, 0xfffffffe ;  /* 0xfffffffe02157836 */ /* 0x004fca0000000000 */
[----:B------:R-:W-:Y:S01]  /*11090*/  ISETP.GE.AND P0, PT, R21, R30, PT ;  /* 0x0000001e1500720c */ /* 0x000fe20003f06270 */
[----:B01----:R-:W-:-:S12]  /*110a0*/  @!P1 BRA `(.L_x_303) ;  /* 0x0000005800609947 */ /* 0x003fd80003800000 */
.L_x_417:
[----:B------:R-:W-:Y:S05]  /*110b0*/  BSYNC B0 ;  /* 0x0000000000007941 */ /* 0x000fea0003800000 */
.L_x_302:
[----:B------:R-:W-:Y:S05]  /*110c0*/  @!P0 BRA `(.L_x_304) ;  /* 0x00000018004c8947 */ /* 0x000fea0003800000 */
[----:B------:R-:W-:Y:S02]  /*110d0*/  IMAD.MOV.U32 R9, RZ, RZ, R24 ;  /* 0x000000ffff097224 */ /* 0x000fe400078e0018 */
[----:B------:R-:W-:-:S07]  /*110e0*/  IMAD.MOV.U32 R10, RZ, RZ, R28 ;  /* 0x000000ffff0a7224 */ /* 0x000fce00078e001c */
.L_x_324:
[----:B-1----:R-:W1:Y:S01]  /*110f0*/  LDC R2, c[0x0][0x430] ;  /* 0x00010c00ff027b82 */ /* 0x002e620000000800 */
[----:B0-----:R-:W0:Y:S01]  /*11100*/  S2R R0, SR_TID.X ;  /* 0x0000000000007919 */ /* 0x001e220000002100 */
[----:B------:R-:W-:Y:S05]  /*11110*/  YIELD ;  /* 0x0000000000007946 */ /* 0x000fea0003800000 */
[----:B------:R-:W-:Y:S02]  /*11120*/  ULDC.64 UR4, c[0x0][0x428] ;  /* 0x00010a0000047ab9 */ /* 0x000fe40000000a00 */
[----:B------:R-:W-:-:S04]  /*11130*/  IMAD R4, R35, UR4, RZ ;  /* 0x0000000423047c24 */ /* 0x000fc8000f8e02ff */
[----:B------:R-:W-:Y:S01]  /*11140*/  IMAD R4, R29, UR5, R4 ;  /* 0x000000051d047c24 */ /* 0x000fe2000f8e0204 */
[----:B-1----:R-:W-:Y:S02]  /*11150*/  ISETP.NE.AND P0, PT, R2, 0x1, PT ;  /* 0x000000010200780c */ /* 0x002fe40003f05270 */
[----:B0-----:R-:W-:-:S11]  /*11160*/  LOP3.LUT R0, R0, 0x7f, RZ, 0xc0, !PT ;  /* 0x0000007f00007812 */ /* 0x001fd600078ec0ff */
[----:B--2---:R-:W0:Y:S01]  /*11170*/  @P0 LDC R3, c[0x0][0x434] ;  /* 0x00010d00ff030b82 */ /* 0x004e220000000800 */
[----:B------:R-:W-:-:S05]  /*11180*/  SHF.R.U32.HI R0, RZ, 0x3, R0 ;  /* 0x00000003ff007819 */ /* 0x000fca0000011600 */
[----:B------:R-:W-:Y:S02]  /*11190*/  IMAD R6, R21, 0x80, R0 ;  /* 0x0000008015067824 */ /* 0x000fe400078e0200 */
[----:B------:R-:W1:Y:S03]  /*111a0*/  @P0 LDC R2, c[0x0][0x438] ;  /* 0x00010e00ff020b82 */ /* 0x000e660000000800 */
[----:B------:R-:W-:-:S05]  /*111b0*/  IADD3 R6, R27, R6, R31 ;  /* 0x000000061b067210 */ /* 0x000fca0007ffe01f */
[----:B------:R-:W-:Y:S02]  /*111c0*/  IMAD.MOV.U32 R0, RZ, RZ, R6 ;  /* 0x000000ffff007224 */ /* 0x000fe400078e0006 */
[----:B0-----:R-:W-:-:S05]  /*111d0*/  @P0 IMAD.HI.U32 R3, R6, R3, RZ ;  /* 0x0000000306030227 */ /* 0x001fca00078e00ff */
[----:B-1----:R-:W-:-:S04]  /*111e0*/  @P0 SHF.R.U32.HI R0, RZ, R2, R3 ;  /* 0x00000002ff000219 */ /* 0x002fc80000011603 */
[--C-:B------:R-:W-:Y:S01]  /*111f0*/  SHF.R.S32.HI R3, RZ, 0x1f, R0.reuse ;  /* 0x0000001fff037819 */ /* 0x100fe20000011400 */
[----:B------:R-:W-:-:S04]  /*11200*/  IMAD.MOV.U32 R2, RZ, RZ, R0 ;  /* 0x000000ffff027224 */ /* 0x000fc800078e0000 */
[----:B------:R-:W-:Y:S01]  /*11210*/  IMAD.WIDE.U32 R2, R29, UR4, R2 ;  /* 0x000000041d027c25 */ /* 0x000fe2000f8e0002 */
[----:B------:R-:W-:-:S03]  /*11220*/  ULDC.64 UR4, c[0x0][0x418] ;  /* 0x0001060000047ab9 */ /* 0x000fc60000000a00 */
[----:B------:R-:W-:Y:S01]  /*11230*/  IMAD.IADD R3, R4, 0x1, R3 ;  /* 0x0000000104037824 */ /* 0x000fe200078e0203 */
[C---:B------:R-:W-:Y:S01]  /*11240*/  LEA R4, P0, R2.reuse, UR4, 0x2 ;  /* 0x0000000402047c11 */ /* 0x040fe2000f8010ff */
[----:B------:R-:W-:Y:S01]  /*11250*/  IMAD.U32 R7, RZ, RZ, UR42 ;  /* 0x0000002aff077e24 */ /* 0x000fe2000f8e00ff */
[----:B------:R-:W-:Y:S02]  /*11260*/  ULDC UR4, c[0x0][0x430] ;  /* 0x00010c0000047ab9 */ /* 0x000fe40000000800 */
[----:B------:R-:W-:-:S06]  /*11270*/  LEA.HI.X R5, R2, UR5, R3, 0x2, P0 ;  /* 0x0000000502057c11 */ /* 0x000fcc00080f1403 */
[----:B------:R-:W2:Y:S01]  /*11280*/  LDG.E R5, desc[UR52][R4.64] ;  /* 0x0000003404057981 */ /* 0x000ea2000c1e1900 */
[----:B------:R-:W-:Y:S01]  /*11290*/  ISETP.NE.AND P2, PT, R7, 0x3, PT ;  /* 0x000000030700780c */ /* 0x000fe20003f45270 */
[----:B------:R-:W-:Y:S01]  /*112a0*/  VIADD R24, R9, 0x1 ;  /* 0x0000000109187836 */ /* 0x000fe20000000000 */
[C---:B------:R-:W-:Y:S01]  /*112b0*/  ISETP.GT.AND P1, PT, R21.reuse, R30, PT ;  /* 0x0000001e1500720c */ /* 0x040fe20003f24270 */
[----:B------:R-:W-:Y:S02]  /*112c0*/  IMAD.MOV R3, RZ, RZ, -R0 ;  /* 0x000000ffff037224 */ /* 0x000fe400078e0a00 */
[----:B------:R-:W-:Y:S01]  /*112d0*/  VIADD R21, R21, 0xffffffff ;  /* 0xffffffff15157836 */ /* 0x000fe20000000000 */
[----:B------:R-:W-:Y:S01]  /*112e0*/  ISETP.NE.AND P0, PT, R24, 0x2, PT ;  /* 0x000000021800780c */ /* 0x000fe20003f05270 */
[----:B------:R-:W-:-:S03]  /*112f0*/  IMAD R6, R3, UR4, R6 ;  /* 0x0000000403067c24 */ /* 0x000fc6000f8e0206 */
[----:B------:R-:W-:Y:S02]  /*11300*/  SEL R3, RZ, 0x1, P0 ;  /* 0x00000001ff037807 */ /* 0x000fe40000000000 */
[----:B------:R-:W-:Y:S02]  /*11310*/  SEL R24, R24, RZ, P0 ;  /* 0x000000ff18187207 */ /* 0x000fe40000000000 */
[----:B------:R-:W-:Y:S02]  /*11320*/  LOP3.LUT R28, R10, R3, RZ, 0x3c, !PT ;  /* 0x000000030a1c7212 */ /* 0x000fe400078e3cff */
[----:B--2---:R-:W-:Y:S01]  /*11330*/  SHF.R.S32.HI R19, RZ, 0x1f, R5 ;  /* 0x0000001fff137819 */ /* 0x004fe20000011405 */
[----:B------:R-:W-:Y:S06]  /*11340*/  @!P2 BRA `(.L_x_305) ;  /* 0x000000000004a947 */ /* 0x000fec0003800000 */
[----:B------:R-:W-:Y:S01]  /*11350*/  BPT.TRAP 0x1 ;  /* 0x000000040000795c */ /* 0x000fe20000300000 */
.L_x_305:
[----:B------:R-:W-:Y:S01]  /*11360*/  IMAD R0, R24, 0x8, R17 ;  /* 0x0000000818007824 */ /* 0x000fe200078e0211 */
[----:B------:R-:W-:Y:S01]  /*11370*/  SHF.L.U32 R20, R28, 0x1f, RZ ;  /* 0x0000001f1c147819 */ /* 0x000fe200000006ff */
[----:B------:R-:W-:Y:S01]  /*11380*/  BSSY B0, `(.L_x_306) ;  /* 0x0000004000007945 */ /* 0x000fe20003800000 */
[----:B------:R-:W-:Y:S02]  /*11390*/  SHF.R.S32.HI R18, RZ, 0x1f, R6 ;  /* 0x0000001fff127819 */ /* 0x000fe40000011406 */
[----:B------:R-:W0:Y:S02]  /*113a0*/  SYNCS.PHASECHK.TRANS64.TRYWAIT P0, [R0+URZ+0x38880], R20 ;  /* 0x03888014000075a7 */ /* 0x000e24000800017f */
[----:B0-----:R-:W-:Y:S05]  /*113b0*/  @!P0 BRA `(.L_x_307) ;  /* 0x0000005400b08947 */ /* 0x001fea0003800000 */
.L_x_418:
[----:B------:R-:W-:Y:S05]  /*113c0*/  BSYNC B0 ;  /* 0x0000000000007941 */ /* 0x000fea0003800000 */
.L_x_306:
[----:B------:R-:W2:Y:S01]  /*113d0*/  LDL R13, [R1+0x8] ;  /* 0x00000800010d7983 */ /* 0x000ea20000100800 */
[----:B------:R-:W-:Y:S01]  /*113e0*/  ULDC.64 UR4, c[0x0][0x328] ;  /* 0x0000ca0000047ab9 */ /* 0x000fe20000000a00 */
[----:B------:R-:W1:Y:S01]  /*113f0*/  LDC R11, c[0x0][0x2f4] ;  /* 0x0000bd00ff0b7b82 */ /* 0x000e620000000800 */
[----:B------:R-:W-:Y:S01]  /*11400*/  IMAD R4, R18, UR4, RZ ;  /* 0x0000000412047c24 */ /* 0x000fe2000f8e02ff */
[----:B------:R-:W-:Y:S01]  /*11410*/  ULDC.64 UR6, c[0x0][0x318] ;  /* 0x0000c60000067ab9 */ /* 0x000fe20000000a00 */
[----:B------:R-:W-:Y:S01]  /*11420*/  IMAD.WIDE.U32 R2, R6, UR4, RZ ;  /* 0x0000000406027c25 */ /* 0x000fe2000f8e00ff */
[----:B------:R-:W-:-:S03]  /*11430*/  LOP3.LUT R12, R27, 0x80, RZ, 0xfc, !PT ;  /* 0x000000801b0c7812 */ /* 0x000fc600078efcff */
[----:B------:R-:W-:Y:S01]  /*11440*/  IMAD R4, R6, UR5, R4 ;  /* 0x0000000506047c24 */ /* 0x000fe2000f8e0204 */
[----:B------:R-:W-:-:S03]  /*11450*/  ULDC.64 UR4, c[0x0][0x338] ;  /* 0x0000ce0000047ab9 */ /* 0x000fc60000000a00 */
[----:B------:R-:W-:Y:S02]  /*11460*/  IMAD.IADD R3, R3, 0x1, R4 ;  /* 0x0000000103037824 */ /* 0x000fe400078e0204 */
[----:B------:R-:W-:Y:S02]  /*11470*/  IMAD R4, R19, UR4, RZ ;  /* 0x0000000413047c24 */ /* 0x000fe4000f8e02ff */
[----:B------:R-:W-:-:S04]  /*11480*/  IMAD.WIDE.U32 R2, R5, UR4, R2 ;  /* 0x0000000405027c25 */ /* 0x000fc8000f8e0002 */
[----:B------:R-:W-:Y:S01]  /*11490*/  IMAD R4, R5, UR5, R4 ;  /* 0x0000000505047c24 */ /* 0x000fe2000f8e0204 */
[----:B------:R-:W-:-:S03]  /*114a0*/  ULDC.64 UR4, c[0x0][0x330] ;  /* 0x0000cc0000047ab9 */ /* 0x000fc60000000a00 */
[----:B------:R-:W-:Y:S01]  /*114b0*/  IMAD.IADD R3, R3, 0x1, R4 ;  /* 0x0000000103037824 */ /* 0x000fe200078e0204 */
[-C--:B-1----:R-:W-:Y:S02]  /*114c0*/  ISETP.GE.AND P2, PT, R12, R11.reuse, PT ;  /* 0x0000000b0c00720c */ /* 0x082fe40003f46270 */
[----:B------:R-:W-:Y:S01]  /*114d0*/  ISETP.GE.AND P3, PT, R27, R11, PT ;  /* 0x0000000b1b00720c */ /* 0x000fe20003f66270 */
[----:B------:R-:W-:Y:S01]  /*114e0*/  IMAD.WIDE.U32 R2, R23, UR4, R2 ;  /* 0x0000000417027c25 */ /* 0x000fe2000f8e0002 */
[----:B------:R-:W-:-:S03]  /*114f0*/  UMOV UR4, 0xffffffff ;  /* 0xffffffff00047882 */ /* 0x000fc60000000000 */
[----:B------:R-:W-:Y:S01]  /*11500*/  IMAD R7, R23, UR5, R3 ;  /* 0x0000000517077c24 */ /* 0x000fe2000f8e0203 */
[----:B------:R-:W-:-:S04]  /*11510*/  IADD3 R8, P0, R2, UR6, RZ ;  /* 0x0000000602087c10 */ /* 0x000fc8000ff1e0ff */
[----:B------:R-:W-:Y:S01]  /*11520*/  IADD3.X R7, R7, UR7, RZ, P0, !PT ;  /* 0x0000000707077c10 */ /* 0x000fe200087fe4ff */
[----:B--2---:R-:W-:Y:S01]  /*11530*/  IMAD R4, R24, 0x8000, R13 ;  /* 0x0000800018047824 */ /* 0x004fe200078e020d */
[----:B------:R-:W-:Y:S07]  /*11540*/  BRA.DIV UR4, `(.L_x_308) ;  /* 0x0000005604607947 */ /* 0x000fee000b800000 */
[----:B------:R-:W1:Y:S01]  /*11550*/  SHFL.IDX PT, R2, R8, RZ, 0x181f ;  /* 0x00181fff08027589 */ /* 0x000e6200000e0000 */
[----:B------:R-:W-:-:S03]  /*11560*/  IMAD.IADD R4, R17, 0x1, R4 ;  /* 0x0000000111047824 */ /* 0x000fc600078e0204 */
[----:B------:R-:W2:Y:S01]  /*11570*/  SHFL.IDX PT, R3, R7, RZ, 0x181f ;  /* 0x00181fff07037589 */ /* 0x000ea200000e0000 */
[----:B-1----:R-:W-:-:S05]  /*11580*/  IADD3 R2, P0, R27, R2, RZ ;  /* 0x000000021b027210 */ /* 0x002fca0007f1e0ff */
[----:B--2---:R-:W-:-:S05]  /*11590*/  IMAD.X R3, RZ, RZ, R3, P0 ;  /* 0x000000ffff037224 */ /* 0x004fca00000e0603 */
[----:B------:R-:W-:Y:S01]  /*115a0*/  @!PT LDS RZ, [RZ] ;  /* 0x00000000fffff984 */ /* 0x000fe20000000800 */
[----:B------:R-:W-:Y:S04]  /*115b0*/  LDGSTS.E.BYPASS.LTC128B.128 [R4+0x10400], desc[UR52][R2.64], !P3 ;  /* 0x1040000002047fae */ /* 0x000fe8000d901d74 */
[----:B------:R1:W-:Y:S04]  /*115c0*/  LDGSTS.E.BYPASS.LTC128B.128 [R4+0x14400], desc[UR52][R2.64+0x80], !P2 ;  /* 0x1440008002047fae */ /* 0x0003e8000d101d74 */
[----:B-1----:R-:W1:Y:S04]  /*115d0*/  SHFL.IDX PT, R2, R8, 0x1, 0x181f ;  /* 0x00381f0008027f89 */ /* 0x002e6800000e0000 */
[----:B------:R-:W2:Y:S01]  /*115e0*/  SHFL.IDX PT, R3, R7, 0x1, 0x181f ;  /* 0x00381f0007037f89 */ /* 0x000ea200000e0000 */
[----:B-1----:R-:W-:-:S05]  /*115f0*/  IADD3 R2, P0, R27, R2, RZ ;  /* 0x000000021b027210 */ /* 0x002fca0007f1e0ff */
[----:B--2---:R-:W-:-:S05]  /*11600*/  IMAD.X R3, RZ, RZ, R3, P0 ;  /* 0x000000ffff037224 */ /* 0x004fca00000e0603 */
        /* <DEDUP_REMOVED lines=27> */
[----:B------:R-:W2:Y:S04]  /*117c0*/  SHFL.IDX PT, R3, R7, 0x6, 0x181f ;  /* 0x00d81f0007037f89 */ /* 0x000ea800000e0000 */
[----:B------:R-:W3:Y:S01]  /*117d0*/  SHFL.IDX PT, R7, R7, 0x7, 0x181f ;  /* 0x00f81f0007077f89 */ /* 0x000ee200000e0000 */
[----:B-1----:R-:W-:-:S05]  /*117e0*/  IADD3 R2, P0, R27, R2, RZ ;  /* 0x000000021b027210 */ /* 0x002fca0007f1e0ff */
[----:B--2---:R-:W-:-:S05]  /*117f0*/  IMAD.X R3, RZ, RZ, R3, P0 ;  /* 0x000000ffff037224 */ /* 0x004fca00000e0603 */
[----:B------:R-:W-:Y:S04]  /*11800*/  LDGSTS.E.BYPASS.LTC128B.128 [R4+0x13400], desc[UR52][R2.64], !P3 ;  /* 0x1340000002047fae */ /* 0x000fe8000d901d74 */
[----:B------:R1:W-:Y:S04]  /*11810*/  LDGSTS.E.BYPASS.LTC128B.128 [R4+0x17400], desc[UR52][R2.64+0x80], !P2 ;  /* 0x1740008002047fae */ /* 0x0003e8000d101d74 */
[----:B-1-3--:R1:W2:Y:S02]  /*11820*/  SHFL.IDX PT, R2, R8, 0x7, 0x181f ;  /* 0x00f81f0008027f89 */ /* 0x00a2a400000e0000 */
.L_x_436:
[----:B--2---:R-:W-:-:S05]  /*11830*/  IADD3 R2, P0, R27, R2, RZ ;  /* 0x000000021b027210 */ /* 0x004fca0007f1e0ff */
[----:B------:R-:W-:Y:S01]  /*11840*/  IMAD.X R3, RZ, RZ, R7, P0 ;  /* 0x000000ffff037224 */ /* 0x000fe200000e0607 */
[----:B------:R-:W-:-:S04]  /*11850*/  PLOP3.LUT P0, PT, PT, PT, PT, 0x80, 0x0 ;  /* 0x000000000000781c */ /* 0x000fc80003f0f070 */
[----:B------:R-:W-:Y:S01]  /*11860*/  @!PT LDS RZ, [RZ] ;  /* 0x00000000fffff984 */ /* 0x000fe20000000800 */
[----:B------:R-:W-:Y:S01]  /*11870*/  @!PT LDS RZ, [RZ] ;  /* 0x00000000fffff984 */ /* 0x000fe20000000800 */
[----:B------:R-:W-:Y:S01]  /*11880*/  @!PT LDS RZ, [RZ] ;  /* 0x00000000fffff984 */ /* 0x000fe20000000800 */
[----:B------:R2:W-:Y:S04]  /*11890*/  LDGSTS.E.BYPASS.LTC128B.128 [R4+0x13c00], desc[UR52][R2.64], !P3 ;  /* 0x13c0000002047fae */ /* 0x0005e8000d901d74 */
[----:B------:R2:W-:Y:S01]  /*118a0*/  LDGSTS.E.BYPASS.LTC128B.128 [R4+0x17c00], desc[UR52][R2.64+0x80], !P2 ;  /* 0x17c0008002047fae */ /* 0x0005e2000d101d74 */
[----:B------:R-:W-:-:S04]  /*118b0*/  NOP ;  /* 0x0000000000007918 */ /* 0x000fc80000000000 */
.L_x_309:
        /* <DEDUP_REMOVED lines=11> */
.L_x_310:
[----:B------:R2:W-:Y:S01]  /*11970*/  SYNCS.ARRIVE.TRANS64.A1T0 RZ, [R0+URZ+0x38870], RZ ;  /* 0x038870ff00ff79a7 */ /* 0x0005e2000810003f */
[----:B------:R-:W-:Y:S05]  /*11980*/  @!P3 BRA `(.L_x_311) ;  /* 0x000000000004b947 */ /* 0x000fea0003800000 */
[----:B------:R-:W-:Y:S01]  /*11990*/  BPT.TRAP 0x1 ;  /* 0x000000040000795c */ /* 0x000fe20000300000 */
.L_x_311:
[----:B------:R-:W3:Y:S01]  /*119a0*/  SYNCS.PHASECHK.TRANS64.TRYWAIT P0, [R0+URZ+0x38840], R20 ;  /* 0x03884014000075a7 */ /* 0x000ee2000800017f */
[----:B------:R-:W-:Y:S04]  /*119b0*/  BSSY B0, `(.L_x_312) ;  /* 0x0000002000007945 */ /* 0x000fe80003800000 */
[----:B---3--:R-:W-:Y:S05]  /*119c0*/  @!P0 BRA `(.L_x_313) ;  /* 0x0000005800888947 */ /* 0x008fea0003800000 */
.L_x_437:
[----:B------:R-:W-:Y:S05]  /*119d0*/  BSYNC B0 ;  /* 0x0000000000007941 */ /* 0x000fea0003800000 */
.L_x_312:
[----:B------:R-:W-:Y:S01]  /*119e0*/  ULDC.64 UR4, c[0x0][0x300] ;  /* 0x0000c00000047ab9 */ /* 0x000fe20000000a00 */
[----:B-1----:R-:W1:Y:S01]  /*119f0*/  LDC R8, c[0x0][0x2f4] ;  /* 0x0000bd00ff087b82 */ /* 0x002e620000000800 */
        /* <DEDUP_REMOVED lines=14> */
[-C--:B-1----:R-:W-:Y:S02]  /*11ae0*/  ISETP.GE.AND P2, PT, R11, R8.reuse, PT ;  /* 0x000000080b00720c */ /* 0x082fe40003f46270 */
[----:B------:R-:W-:Y:S01]  /*11af0*/  IMAD R5, R23, UR5, R3 ;  /* 0x0000000517057c24 */ /* 0x000fe2000f8e0203 */
[----:B------:R-:W-:Y:S02]  /*11b00*/  IADD3 R6, P0, R2, UR6, RZ ;  /* 0x0000000602067c10 */ /* 0x000fe4000ff1e0ff */
[----:B------:R-:W-:Y:S02]  /*11b10*/  ISETP.GE.AND P3, PT, R27, R8, PT ;  /* 0x000000081b00720c */ /* 0x000fe40003f66270 */
[----:B------:R-:W-:Y:S01]  /*11b20*/  IADD3.X R5, R5, UR7, RZ, P0, !PT ;  /* 0x0000000705057c10 */ /* 0x000fe200087fe4ff */
[----:B------:R-:W-:Y:S10]  /*11b30*/  BRA.DIV UR4, `(.L_x_314) ;  /* 0x0000005a04407947 */ /* 0x000ff4000b800000 */
[----:B------:R-:W1:Y:S04]  /*11b40*/  SHFL.IDX PT, R2, R6, RZ, 0x181f ;  /* 0x00181fff06027589 */ /* 0x000e6800000e0000 */
[----:B------:R-:W4:Y:S01]  /*11b50*/  SHFL.IDX PT, R3, R5, RZ, 0x181f ;  /* 0x00181fff05037589 */ /* 0x000f2200000e0000 */
[----:B-1----:R-:W-:-:S05]  /*11b60*/  IADD3 R2, P0, R27, R2, RZ ;  /* 0x000000021b027210 */ /* 0x002fca0007f1e0ff */
[----:B----4-:R-:W-:-:S05]  /*11b70*/  IMAD.X R3, RZ, RZ, R3, P0 ;  /* 0x000000ffff037224 */ /* 0x010fca00000e0603 */
[----:B------:R-:W-:Y:S01]  /*11b80*/  @!PT LDS RZ, [RZ] ;  /* 0x00000000fffff984 */ /* 0x000fe20000000800 */
[----:B------:R-:W-:Y:S04]  /*11b90*/  LDGSTS.E.BYPASS.LTC128B.128 [R4+0x28400], desc[UR52][R2.64], !P3 ;  /* 0x2840000002047fae */ /* 0x000fe8000d901d74 */
[----:B------:R1:W-:Y:S04]  /*11ba0*/  LDGSTS.E.BYPASS.LTC128B.128 [R4+0x2c400], desc[UR52][R2.64+0x80], !P2 ;  /* 0x2c40008002047fae */ /* 0x0003e8000d101d74 */
[----:B-1----:R-:W1:Y:S04]  /*11bb0*/  SHFL.IDX PT, R2, R6, 0x1, 0x181f ;  /* 0x00381f0006027f89 */ /* 0x002e6800000e0000 */
[----:B------:R-:W4:Y:S01]  /*11bc0*/  SHFL.IDX PT, R3, R5, 0x1, 0x181f ;  /* 0x00381f0005037f89 */ /* 0x000f2200000e0000 */
[----:B-1----:R-:W-:-:S05]  /*11bd0*/  IADD3 R2, P0, R27, R2, RZ ;  /* 0x000000021b027210 */ /* 0x002fca0007f1e0ff */
[----:B----4-:R-:W-:-:S05]  /*11be0*/  IMAD.X R3, RZ, RZ, R3, P0 ;  /* 0x000000ffff037224 */ /* 0x010fca00000e0603 */
        /* <DEDUP_REMOVED lines=27> */
[----:B------:R-:W4:Y:S04]  /*11da0*/  SHFL.IDX PT, R3, R5, 0x6, 0x181f ;  /* 0x00d81f0005037f89 */ /* 0x000f2800000e0000 */
[----:B------:R-:W0:Y:S01]  /*11db0*/  SHFL.IDX PT, R5, R5, 0x7, 0x181f ;  /* 0x00f81f0005057f89 */ /* 0x000e2200000e0000 */
[----:B-1----:R-:W-:-:S05]  /*11dc0*/  IADD3 R2, P0, R27, R2, RZ ;  /* 0x000000021b027210 */ /* 0x002fca0007f1e0ff */
[----:B----4-:R-:W-:-:S05]  /*11dd0*/  IMAD.X R3, RZ, RZ, R3, P0 ;  /* 0x000000ffff037224 */ /* 0x010fca00000e0603 */
[----:B------:R-:W-:Y:S04]  /*11de0*/  LDGSTS.E.BYPASS.LTC128B.128 [R4+0x2b400], desc[UR52][R2.64], !P3 ;  /* 0x2b40000002047fae */ /* 0x000fe8000d901d74 */
[----:B------:R1:W-:Y:S04]  /*11df0*/  LDGSTS.E.BYPASS.LTC128B.128 [R4+0x2f400], desc[UR52][R2.64+0x80], !P2 ;  /* 0x2f40008002047fae */ /* 0x0003e8000d101d74 */
[----:B01----:R1:W4:Y:S02]  /*11e00*/  SHFL.IDX PT, R2, R6, 0x7, 0x181f ;  /* 0x00f81f0006027f89 */ /* 0x00332400000e0000 */
.L_x_455:
[----:B----4-:R-:W-:-:S05]  /*11e10*/  IADD3 R2, P0, R27, R2, RZ ;  /* 0x000000021b027210 */ /* 0x010fca0007f1e0ff */
        /* <DEDUP_REMOVED lines=8> */
.L_x_315:
[----:B------:R-:W-:Y:S02]  /*11ea0*/  PLOP3.LUT P2, PT, P2, P0, PT, 0xa2, 0x0 ;  /* 0x000000000000781c */ /* 0x000fe40001741472 */
[----:B------:R-:W-:-:S08]  /*11eb0*/  @P0 R2UR P2, UR4, R0 ;  /* 0x00000000000402ca */ /* 0x000fd00000040000 */
[----:B------:R-:W-:-:S05]  /*11ec0*/  @P0 PLOP3.LUT P0, PT, P2, PT, PT, 0x80, 0x0 ;  /* 0x000000000000081c */ /* 0x000fca000170f070 */
[----:B------:R-:W-:Y:S01]  /*11ed0*/  @!P2 SYNCS.ARRIVE.TRANS64.RED.A0T1 RZ, [UR4+0x38830], RZ ;  /* 0x038830ffffffa9a7 */ /* 0x000fe20008200404 */
[----:B------:R-:W-:Y:S07]  /*11ee0*/  @!P2 ARRIVES.LDGSTSBAR.64.TRANSCNT [UR4+0x38830] ;  /* 0x03883000ff00a9b0 */ /* 0x000fee0008000a84 */
[----:B------:R-:W-:Y:S05]  /*11ef0*/  @P0 BRA.U.ANY `(.L_x_315) ;  /* 0xfffffffd00e80947 */ /* 0x000fea000393ffff */
[----:B------:R-:W-:Y:S01]  /*11f00*/  NOP ;  /* 0x0000000000007918 */ /* 0x000fe20000000000 */
[----:B0-----:R-:W-:-:S05]  /*11f10*/  IMAD.U32 R2, RZ, RZ, UR42 ;  /* 0x0000002aff027e24 */ /* 0x001fca000f8e00ff */
[----:B------:R-:W-:-:S13]  /*11f20*/  ISETP.NE.AND P3, PT, R2, 0x3, PT ;  /* 0x000000030200780c */ /* 0x000fda0003f65270 */
[----:B------:R-:W-:Y:S05]  /*11f30*/  @!P3 BRA `(.L_x_316) ;  /* 0x000000000004b947 */ /* 0x000fea0003800000 */
[----:B------:R-:W-:Y:S01]  /*11f40*/  BPT.TRAP 0x1 ;  /* 0x000000040000795c */ /* 0x000fe20000300000 */
.L_x_316:
[----:B------:R2:W-:Y:S02]  /*11f50*/  SYNCS.ARRIVE.TRANS64.A1T0 RZ, [R0+URZ+0x38830], RZ ;  /* 0x038830ff00ff79a7 */ /* 0x0005e4000810003f */
[----:B--23--:R-:W-:-:S05]  /*11f60*/  IMAD.U32 R0, RZ, RZ, UR44 ;  /* 0x0000002cff007e24 */ /* 0x00cfca000f8e00ff */
[----:B------:R-:W-:-:S13]  /*11f70*/  ISETP.NE.AND P0, PT, R0, 0x3, PT ;  /* 0x000000030000780c */ /* 0x000fda0003f05270 */
[----:B------:R-:W-:Y:S05]  /*11f80*/  @!P0 BRA `(.L_x_317) ;  /* 0x0000000000048947 */ /* 0x000fea0003800000 */
[----:B------:R-:W-:Y:S01]  /*11f90*/  BPT.TRAP 0x1 ;  /* 0x000000040000795c */ /* 0x000fe20000300000 */
.L_x_317:
[----:B------:R-:W-:Y:S01]  /*11fa0*/  LOP3.LUT R3, R10, 0x1, RZ, 0x3c, !PT ;  /* 0x000000010a037812 */ /* 0x000fe200078e3cff */
[----:B------:R-:W-:Y:S01]  /*11fb0*/  IMAD R0, R9, 0x8, R17 ;  /* 0x0000000809007824 */ /* 0x000fe200078e0211 */
[----:B------:R-:W-:Y:S02]  /*11fc0*/  BSSY B0, `(.L_x_318) ;  /* 0x0000004000007945 */ /* 0x000fe40003800000 */
[----:B------:R-:W-:-:S04]  /*11fd0*/  SHF.L.U32 R3, R3, 0x1f, RZ ;  /* 0x0000001f03037819 */ /* 0x000fc800000006ff */
[----:B------:R-:W0:Y:S02]  /*11fe0*/  SYNCS.PHASECHK.TRANS64.TRYWAIT P2, [R0+URZ+0x38870], R3 ;  /* 0x03887003000075a7 */ /* 0x000e24000804017f */
[----:B0-----:R-:W-:Y:S05]  /*11ff0*/  @!P2 BRA `(.L_x_319) ;  /* 0x0000005c0054a947 */ /* 0x001fea0003800000 */
.L_x_456:
[----:B------:R-:W-:Y:S05]  /*12000*/  BSYNC B0 ;  /* 0x0000000000007941 */ /* 0x000fea0003800000 */
.L_x_318:
[----:B------:R-:W-:-:S05]  /*12010*/  IMAD.U32 R2, RZ, RZ, UR42 ;  /* 0x0000002aff027e24 */ /* 0x000fca000f8e00ff */
[----:B------:R-:W-:-:S13]  /*12020*/  ISETP.NE.AND P2, PT, R2, 0x3, PT ;  /* 0x000000030200780c */ /* 0x000fda0003f45270 */
[----:B------:R-:W-:Y:S05]  /*12030*/  @!P2 BRA `(.L_x_320) ;  /* 0x000000000004a947 */ /* 0x000fea0003800000 */
[----:B------:R-:W-:Y:S01]  /*12040*/  BPT.TRAP 0x1 ;  /* 0x000000040000795c */ /* 0x000fe20000300000 */
.L_x_320:
[----:B------:R-:W-:Y:S01]  /*12050*/  SHF.L.U32 R5, R10, 0x1f, RZ ;  /* 0x0000001f0a057819 */ /* 0x000fe200000006ff */
[----:B0-----:R-:W-:-:S03]  /*12060*/  IMAD.SHL.U32 R3, R9, 0x8000, RZ ;  /* 0x0000800009037824 */ /* 0x001fc600078e00ff */
[----:B------:R-:W0:Y:S02]  /*12070*/  SYNCS.PHASECHK.TRANS64.TRYWAIT P2, [R0+URZ+0x38860], R5 ;  /* 0x03886005000075a7 */ /* 0x000e24000804017f */
[----:B0-----:R-:W-:Y:S05]  /*12080*/  @!P2 BRA `(.L_x_321) ;  /* 0x0000005c0044a947 */ /* 0x001fea0003800000 */
.L_x_457:
[----:B------:R-:W2:Y:S01]  /*12090*/  LDL R12, [R1+0xc] ;  /* 0x00000c00010c7983 */ /* 0x000ea20000100800 */
[----:B------:R-:W-:Y:S01]  /*120a0*/  LOP3.LUT R2, R3, R16, RZ, 0xfc, !PT ;  /* 0x0000001003027212 */ /* 0x000fe200078efcff */
[----:B------:R-:W-:Y:S05]  /*120b0*/  WARPSYNC.ALL ;  /* 0x0000000000007948 */ /* 0x000fea0003800000 */
[----:B------:R-:W3:Y:S01]  /*120c0*/  LDL R20, [R1] ;  /* 0x0000000001147983 */ /* 0x000ee20000100800 */
[----:B------:R-:W-:-:S05]  /*120d0*/  IMAD.IADD R14, R17, 0x1, R2 ;  /* 0x00000001110e7824 */ /* 0x000fca00078e0202 */
[----:B01----:R-:W0:Y:S02]  /*120e0*/  LDSM.16.MT88.4 R4, [R14+0x10400] ;  /* 0x010400000e04783b */ /* 0x003e240000004200 */
[C-C-:B0-----:R-:W-:Y:S02]  /*120f0*/  PRMT R8, R4.reuse, 0x6420, R5.reuse ;  /* 0x0000642004087816 */ /* 0x141fe40000000005 */
[----:B------:R-:W-:Y:S02]  /*12100*/  PRMT R9, R4, 0x7531, R5 ;  /* 0x0000753104097816 */ /* 0x000fe40000000005 */
[C-C-:B------:R-:W-:Y:S02]  /*12110*/  PRMT R10, R6.reuse, 0x6420, R7.reuse ;  /* 0x00006420060a7816 */ /* 0x140fe40000000007 */
[----:B------:R-:W-:Y:S02]  /*12120*/  PRMT R11, R6, 0x7531, R7 ;  /* 0x00007531060b7816 */ /* 0x000fe40000000007 */
[----:B------:R-:W-:-:S02]  /*12130*/  IADD3 R18, R22, R3, R26 ;  /* 0x0000000316127210 */ /* 0x000fc40007ffe01a */
[----:B--2---:R-:W-:-:S05]  /*12140*/  IADD3 R2, R17, R12, R3 ;  /* 0x0000000c11027210 */ /* 0x004fca0007ffe003 */
[----:B------:R-:W0:Y:S04]  /*12150*/  LDSM.16.MT88.4 R4, [R2+0x10400] ;  /* 0x010400000204783b */ /* 0x000e280000004200 */
[----:B------:R-:W-:Y:S01]  /*12160*/  STSM.16.M88.4 [R18], R8 ;  /* 0x0000000812007844 */ /* 0x000fe20000000200 */
[C-C-:B0-----:R-:W-:Y:S02]  /*12170*/  PRMT R12, R4.reuse, 0x6420, R5.reuse ;  /* 0x00006420040c7816 */ /* 0x141fe40000000005 */
[----:B------:R-:W-:Y:S01]  /*12180*/  PRMT R13, R4, 0x7531, R5 ;  /* 0x00007531040d7816 */ /* 0x000fe20000000005 */
[----:B------:R-:W-:Y:S01]  /*12190*/  VIADD R5, R3, 0x4000 ;  /* 0x0000400003057836 */ /* 0x000fe20000000000 */
[----:B------:R-:W-:-:S04]  /*121a0*/  PRMT R14, R6, 0x6420, R7 ;  /* 0x00006420060e7816 */ /* 0x000fc80000000007 */
[----:B------:R-:W-:Y:S02]  /*121b0*/  LOP3.LUT R4, R5, R16, RZ, 0xfc, !PT ;  /* 0x0000001005047212 */ /* 0x000fe400078efcff */
[----:B------:R-:W-:-:S03]  /*121c0*/  PRMT R15, R6, 0x7531, R7 ;  /* 0x00007531060f7816 */ /* 0x000fc60000000007 */
[----:B------:R-:W-:Y:S02]  /*121d0*/  IMAD.IADD R19, R17, 0x1, R4 ;  /* 0x0000000111137824 */ /* 0x000fe400078e0204 */
[----:B------:R-:W-:Y:S04]  /*121e0*/  STSM.16.M88.4 [R18+0x2000], R12 ;  /* 0x0020000c12007844 */ /* 0x000fe80000000200 */
[----:B------:R-:W0:Y:S02]  /*121f0*/  LDSM.16.MT88.4 R8, [R19+0x10400] ;  /* 0x010400001308783b */ /* 0x000e240000004200 */
[C-C-:B0-----:R-:W-:Y:S02]  /*12200*/  PRMT R4, R8.reuse, 0x6420, R9.reuse ;  /* 0x0000642008047816 */ /* 0x141fe40000000009 */
[----:B------:R-:W-:-:S02]  /*12210*/  PRMT R5, R8, 0x7531, R9 ;  /* 0x0000753108057816 */ /* 0x000fc40000000009 */
[C-C-:B------:R-:W-:Y:S02]  /*12220*/  PRMT R6, R10.reuse, 0x6420, R11.reuse ;  /* 0x000064200a067816 */ /* 0x140fe4000000000b */
[----:B------:R-:W-:Y:S02]  /*12230*/  PRMT R7, R10, 0x7531, R11 ;  /* 0x000075310a077816 */ /* 0x000fe4000000000b */
[----:B------:R-:W0:Y:S04]  /*12240*/  LDSM.16.MT88.4 R8, [R2+0x14400] ;  /* 0x014400000208783b */ /* 0x000e280000004200 */
[----:B------:R-:W-:Y:S01]  /*12250*/  STSM.16.M88.4 [R18+0x4000], R4 ;  /* 0x0040000412007844 */ /* 0x000fe20000000200 */
        /* <DEDUP_REMOVED lines=13> */
[----:B------:R-:W0:Y:S01]  /*12330*/  LDSM.16.MT88.4 R8, [R2+0x11400] ;  /* 0x011400000208783b */ /* 0x000e220000004200 */
[----:B---3--:R-:W-:-:S03]  /*12340*/  IADD3 R18, R26, R3, R20 ;  /* 0x000000031a127210 */ /* 0x008fc60007ffe014 */
[----:B------:R-:W2:Y:S02]  /*12350*/  LDL R20, [R1+0x4] ;  /* 0x0000040001147983 */ /* 0x000ea40000100800 */
[----:B------:R-:W-:-:S05]  /*12360*/  IMAD.IADD R18, R22, 0x1, R18 ;  /* 0x0000000116127824 */ /* 0x000fca00078e0212 */
        /* <DEDUP_REMOVED lines=30> */
[----:B------:R-:W-:-:S05]  /*12550*/  IADD3 R18, R26, R3, R37 ;  /* 0x000000031a127210 */ /* 0x000fca0007ffe025 */
        /* <DEDUP_REMOVED lines=31> */
[----:B--2---:R-:W-:Y:S01]  /*12750*/  IADD3 R12, R26, R20, R3 ;  /* 0x000000141a0c7210 */ /* 0x004fe20007ffe003 */
[----:B------:R-:W-:-:S04]  /*12760*/  VIADD R3, R3, 0x7000 ;  /* 0x0000700003037836 */ /* 0x000fc80000000000 */
[----:B------:R-:W-:-:S05]  /*12770*/  IMAD.IADD R12, R22, 0x1, R12 ;  /* 0x00000001160c7824 */ /* 0x000fca00078e020c */
[----:B------:R0:W-:Y:S02]  /*12780*/  STSM.16.M88.4 [R12], R4 ;  /* 0x000000040c007844 */ /* 0x0001e40000000200 */
[C-C-:B0-----:R-:W-:Y:S02]  /*12790*/  PRMT R4, R8.reuse, 0x6420, R9.reuse ;  /* 0x0000642008047816 */ /* 0x141fe40000000009 */
[----:B------:R-:W-:Y:S02]  /*127a0*/  PRMT R5, R8, 0x7531, R9 ;  /* 0x0000753108057816 */ /* 0x000fe40000000009 */
[----:B------:R-:W-:Y:S02]  /*127b0*/  LOP3.LUT R8, R3, R16, RZ, 0xfc, !PT ;  /* 0x0000001003087212 */ /* 0x000fe400078efcff */
[C-C-:B------:R-:W-:Y:S02]  /*127c0*/  PRMT R6, R10.reuse, 0x6420, R11.reuse ;  /* 0x000064200a067816 */ /* 0x140fe4000000000b */
[----:B------:R-:W-:Y:S01]  /*127d0*/  PRMT R7, R10, 0x7531, R11 ;  /* 0x000075310a077816 */ /* 0x000fe2000000000b */
[----:B------:R-:W-:-:S04]  /*127e0*/  IMAD.IADD R3, R17, 0x1, R8 ;  /* 0x0000000111037824 */ /* 0x000fc800078e0208 */
[----:B------:R-:W-:Y:S04]  /*127f0*/  STSM.16.M88.4 [R12+0x2000], R4 ;  /* 0x002000040c007844 */ /* 0x000fe80000000200 */
[----:B------:R-:W0:Y:S01]  /*12800*/  LDSM.16.MT88.4 R8, [R3+0x10400] ;  /* 0x010400000308783b */ /* 0x000e220000004200 */
[----:B------:R-:W-:Y:S01]  /*12810*/  IMAD.U32 R20, RZ, RZ, UR42 ;  /* 0x0000002aff147e24 */ /* 0x000fe2000f8e00ff */
[C-C-:B0-----:R-:W-:Y:S02]  /*12820*/  PRMT R4, R8.reuse, 0x6420, R9.reuse ;  /* 0x0000642008047816 */ /* 0x141fe40000000009 */
[----:B------:R-:W-:Y:S02]  /*12830*/  PRMT R5, R8, 0x7531, R9 ;  /* 0x0000753108057816 */ /* 0x000fe40000000009 */
[----:B------:R-:W-:-:S02]  /*12840*/  PRMT R6, R10, 0x6420, R11 ;  /* 0x000064200a067816 */ /* 0x000fc4000000000b */
[----:B------:R-:W-:Y:S02]  /*12850*/  PRMT R7, R10, 0x7531, R11 ;  /* 0x000075310a077816 */ /* 0x000fe4000000000b */
[----:B------:R-:W0:Y:S01]  /*12860*/  LDSM.16.MT88.4 R8, [R2+0x17400] ;  /* 0x017400000208783b */ /* 0x000e220000004200 */
[----:B------:R-:W-:-:S03]  /*12870*/  ISETP.NE.AND P2, PT, R20, 0x3, PT ;  /* 0x000000031400780c */ /* 0x000fc60003f45270 */
[----:B------:R0:W-:Y:S02]  /*12880*/  STSM.16.M88.4 [R12+0x4000], R4 ;  /* 0x004000040c007844 */ /* 0x0001e40000000200 */
[C-C-:B0-----:R-:W-:Y:S02]  /*12890*/  PRMT R4, R8.reuse, 0x6420, R9.reuse ;  /* 0x0000642008047816 */ /* 0x141fe40000000009 */
[----:B------:R-:W-:Y:S02]  /*128a0*/  PRMT R5, R8, 0x7531, R9 ;  /* 0x0000753108057816 */ /* 0x000fe40000000009 */
        /* <DEDUP_REMOVED lines=11> */
.L_x_322:
[----:B-1----:R1:W-:Y:S01]  /*12960*/  SYNCS.ARRIVE.TRANS64.A1T0 RZ, [R0+URZ+0x38850], RZ ;  /* 0x038850ff00ff79a7 */ /* 0x0023e2000810003f */
[----:B------:R-:W-:Y:S06]  /*12970*/  BAR.SYNC.DEFER_BLOCKING 0x2, 0x80 ;  /* 0x0082000000007b1d */ /* 0x000fec0000010000 */
[----:B------:R-:W-:Y:S05]  /*12980*/  @!P0 BRA `(.L_x_323) ;  /* 0x0000000000048947 */ /* 0x000fea0003800000 */
[----:B------:R-:W-:Y:S01]  /*12990*/  BPT.TRAP 0x1 ;  /* 0x000000040000795c */ /* 0x000fe20000300000 */
.L_x_323:
[----:B------:R-:W-:Y:S02]  /*129a0*/  VIADD R3, R0, 0x38880 ;  /* 0x0003888000037836 */ /* 0x000fe40000000000 */
[----:B------:R-:W-:Y:S02]  /*129b0*/  IMAD.MOV.U32 R9, RZ, RZ, R24 ;  /* 0x000000ffff097224 */ /* 0x000fe400078e0018 */
[----:B------:R-:W-:Y:S01]  /*129c0*/  IMAD.MOV.U32 R10, RZ, RZ, R28 ;  /* 0x000000ffff0a7224 */ /* 0x000fe200078e001c */
[----:B------:R-:W-:-:S04]  /*129d0*/  PRMT R3, R36, 0x654, R3 ;  /* 0x0000065424037816 */ /* 0x000fc80000000003 */
[----:B------:R2:W-:Y:S01]  /*129e0*/  SYNCS.ARRIVE.TRANS64.RED.A1T0 RZ, [R3+URZ], RZ ;  /* 0x000000ff03ff79a7 */ /* 0x0005e2000810043f */
[----:B------:R-:W-:Y:S05]  /*129f0*/  @P1 BRA `(.L_x_324) ;  /* 0xffffffe400bc1947 */ /* 0x000fea000383ffff */
.L_x_304:
[----:B01----:R-:W0:Y:S01]  /*12a00*/  S2R R0, SR_TID.X ;  /* 0x0000000000007919 */ /* 0x003e220000002100 */
[----:B------:R-:W-:Y:S01]  /*12a10*/  BSSY B0, `(.L_x_325) ;  /* 0x0000012000007945 */ /* 0x000fe20003800000 */
[----:B0-----:R-:W-:Y:S01]  /*12a20*/  LOP3.LUT R2, R0, 0x7f, RZ, 0xc0, !PT ;  /* 0x0000007f00027812 */ /* 0x001fe200078ec0ff */
[----:B------:R-:W-:-:S03]  /*12a30*/  IMAD.U32 R0, RZ, RZ, UR44 ;  /* 0x0000002cff007e24 */ /* 0x000fc6000f8e00ff */
[----:B------:R-:W-:Y:S02]  /*12a40*/  ISETP.NE.AND P1, PT, R2, RZ, PT ;  /* 0x000000ff0200720c */ /* 0x000fe40003f25270 */
[----:B------:R-:W-:-:S11]  /*12a50*/  ISETP.NE.AND P0, PT, R0, 0x3, PT ;  /* 0x000000030000780c */ /* 0x000fd60003f05270 */
[----:B------:R-:W-:Y:S05]  /*12a60*/  @P1 BRA `(.L_x_326) ;  /* 0x0000000000301947 */ /* 0x000fea0003800000 */
[----:B------:R-:W0:Y:S01]  /*12a70*/  S2R R5, SR_LANEID ;  /* 0x0000000000057919 */ /* 0x000e220000000000 */
[----:B------:R-:W-:Y:S01]  /*12a80*/  VOTEU.ANY UR4, UPT, PT ;  /* 0x0000000000047886 */ /* 0x000fe200038e0100 */
[----:B--2---:R-:W1:Y:S01]  /*12a90*/  LDC.64 R2, c[0x0][0xc60] ;  /* 0x00031800ff027b82 */ /* 0x004e620000000a00 */
[----:B------:R-:W0:Y:S02]  /*12aa0*/  FLO.U32 R0, UR4 ;  /* 0x0000000400007d00 */ /* 0x000e2400080e0000 */
[----:B0-----:R-:W-:-:S06]  /*12ab0*/  ISETP.EQ.U32.AND P1, PT, R0, R5, PT ;  /* 0x000000050000720c */ /* 0x001fcc0003f22070 */
[----:B------:R-:W1:Y:S07]  /*12ac0*/  POPC R5, UR4 ;  /* 0x0000000400057d09 */ /* 0x000e6e0008000000 */
[----:B-1----:R-:W2:Y:S01]  /*12ad0*/  @P1 ATOMG.E.ADD.STRONG.GPU PT, R3, desc[UR52][R2.64], R5 ;  /* 0x00000005020319a8 */ /* 0x002ea200081ee1f4 */
[----:B------:R-:W0:Y:S02]  /*12ae0*/  S2R R4, SR_LTMASK ;  /* 0x0000000000047919 */ /* 0x000e240000003900 */
[----:B0-----:R-:W-:-:S04]  /*12af0*/  LOP3.LUT R4, R4, UR4, RZ, 0xc0, !PT ;  /* 0x0000000404047c12 */ /* 0x001fc8000f8ec0ff */
[----:B------:R-:W0:Y:S01]  /*12b00*/  POPC R7, R4 ;  /* 0x0000000400077309 */ /* 0x000e220000000000 */
[----:B--2---:R-:W0:Y:S02]  /*12b10*/  SHFL.IDX PT, R0, R3, R0, 0x1f ;  /* 0x00001f0003007589 */ /* 0x004e2400000e0000 */
[----:B0-----:R-:W-:-:S07]  /*12b20*/  IADD3 R32, R0, UR46, R7 ;  /* 0x0000002e00207c10 */ /* 0x001fce000fffe007 */
.L_x_326:
[----:B------:R-:W-:Y:S05]  /*12b30*/  BSYNC B0 ;  /* 0x0000000000007941 */ /* 0x000fea0003800000 */
.L_x_325:
[----:B------:R-:W-:Y:S05]  /*12b40*/  @!P0 BRA `(.L_x_327) ;  /* 0x0000000000048947 */ /* 0x000fea0003800000 */
[----:B------:R-:W-:Y:S01]  /*12b50*/  BPT.TRAP 0x1 ;  /* 0x000000040000795c */ /* 0x000fe20000300000 */
.L_x_327:
[----:B--2---:R-:W-:Y:S01]  /*12b60*/  LOP3.LUT R3, R28, 0x1, RZ, 0x3c, !PT ;  /* 0x000000011c037812 */ /* 0x004fe200078e3cff */
[----:B------:R-:W-:Y:S01]  /*12b70*/  IMAD R2, R24, 0x8, R17 ;  /* 0x0000000818027824 */ /* 0x000fe200078e0211 */
[----:B------:R-:W-:Y:S02]  /*12b80*/  BSSY B0, `(.L_x_328) ;  /* 0x0000004000007945 */ /* 0x000fe40003800000 */
[----:B------:R-:W-:-:S04]  /*12b90*/  SHF.L.U32 R3, R3, 0x1f, RZ ;  /* 0x0000001f03037819 */ /* 0x000fc800000006ff */
[----:B------:R-:W0:Y:S02]  /*12ba0*/  SYNCS.PHASECHK.TRANS64.TRYWAIT P1, [R2+URZ+0x38870], R3 ;  /* 0x03887003020075a7 */ /* 0x000e24000802017f */
[----:B0-----:R-:W-:Y:S05]  /*12bb0*/  @!P1 BRA `(.L_x_329) ;  /* 0x00000050008c9947 */ /* 0x001fea0003800000 */
.L_x_458:
[----:B------:R-:W-:Y:S05]  /*12bc0*/  BSYNC B0 ;  /* 0x0000000000007941 */ /* 0x000fea0003800000 */
.L_x_328:
[----:B------:R-:W-:-:S05]  /*12bd0*/  IMAD.U32 R0, RZ, RZ, UR42 ;  /* 0x0000002aff007e24 */ /* 0x000fca000f8e00ff */
[----:B------:R-:W-:-:S13]  /*12be0*/  ISETP.NE.AND P1, PT, R0, 0x3, PT ;  /* 0x000000030000780c */ /* 0x000fda0003f25270 */
[----:B------:R-:W-:Y:S05]  /*12bf0*/  @!P1 BRA `(.L_x_330) ;  /* 0x0000000000049947 */ /* 0x000fea0003800000 */
[----:B------:R-:W-:Y:S01]  /*12c00*/  BPT.TRAP 0x1 ;  /* 0x000000040000795c */ /* 0x000fe20000300000 */
.L_x_330:
[----:B0-----:R-:W-:-:S04]  /*12c10*/  SHF.L.U32 R3, R28, 0x1f, RZ ;  /* 0x0000001f1c037819 */ /* 0x001fc800000006ff */
[----:B------:R-:W0:Y:S02]  /*12c20*/  SYNCS.PHASECHK.TRANS64.TRYWAIT P1, [R2+URZ+0x38860], R3 ;  /* 0x03886003020075a7 */ /* 0x000e24000802017f */
[----:B0-----:R-:W-:Y:S05]  /*12c30*/  @!P1 BRA `(.L_x_331) ;  /* 0x0000005000809947 */ /* 0x001fea0003800000 */
.L_x_459:
[----:B------:R-:W0:Y:S01]  /*12c40*/  LDL R4, [R1+0xc] ;  /* 0x00000c0001047983 */ /* 0x000e220000100800 */
[----:B------:R-:W-:Y:S01]  /*12c50*/  IMAD.SHL.U32 R18, R24, 0x8000, RZ ;  /* 0x0000800018127824 */ /* 0x000fe200078e00ff */
[----:B------:R-:W-:Y:S05]  /*12c60*/  WARPSYNC.ALL ;  /* 0x0000000000007948 */ /* 0x000fea0003800000 */
[----:B------:R-:W2:Y:S01]  /*12c70*/  LDL R21, [R1] ;  /* 0x0000000001157983 */ /* 0x000ea20000100800 */
[----:B------:R-:W-:-:S05]  /*12c80*/  LOP3.LUT R0, R18, R16, RZ, 0xfc, !PT ;  /* 0x0000001012007212 */ /* 0x000fca00078efcff */
[----:B------:R-:W-:-:S06]  /*12c90*/  IMAD.IADD R10, R17, 0x1, R0 ;  /* 0x00000001110a7824 */ /* 0x000fcc00078e0200 */
[----:B------:R-:W1:Y:S01]  /*12ca0*/  LDSM.16.MT88.4 R8, [R10+0x10400] ;  /* 0x010400000a08783b */ /* 0x000e620000004200 */
[----:B------:R-:W-:Y:S02]  /*12cb0*/  IADD3 R0, R22, R18, R26 ;  /* 0x0000001216007210 */ /* 0x000fe40007ffe01a */
[C-C-:B-1----:R-:W-:Y:S02]  /*12cc0*/  PRMT R12, R8.reuse, 0x6420, R9.reuse ;  /* 0x00006420080c7816 */ /* 0x142fe40000000009 */
[----:B------:R-:W-:Y:S02]  /*12cd0*/  PRMT R13, R8, 0x7531, R9 ;  /* 0x00007531080d7816 */ /* 0x000fe40000000009 */
[C-C-:B------:R-:W-:Y:S02]  /*12ce0*/  PRMT R14, R10.reuse, 0x6420, R11.reuse ;  /* 0x000064200a0e7816 */ /* 0x140fe4000000000b */
[----:B------:R-:W-:Y:S02]  /*12cf0*/  PRMT R15, R10, 0x7531, R11 ;  /* 0x000075310a0f7816 */ /* 0x000fe4000000000b */
[----:B0-----:R-:W-:-:S05]  /*12d00*/  IADD3 R3, R17, R4, R18 ;  /* 0x0000000411037210 */ /* 0x001fca0007ffe012 */
        /* <DEDUP_REMOVED lines=24> */
[----:B------:R0:W-:Y:S04]  /*12e90*/  STSM.16.M88.4 [R0+0x6000], R8 ;  /* 0x0060000800007844 */ /* 0x0001e80000000200 */
[----:B------:R-:W1:Y:S04]  /*12ea0*/  LDSM.16.MT88.4 R8, [R20+0x10400] ;  /* 0x010400001408783b */ /* 0x000e680000004200 */
[----:B------:R-:W3:Y:S01]  /*12eb0*/  LDSM.16.MT88.4 R4, [R3+0x11400] ;  /* 0x011400000304783b */ /* 0x000ee20000004200 */
[----:B--2---:R-:W-:-:S03]  /*12ec0*/  IADD3 R19, R26, R18, R21 ;  /* 0x000000121a137210 */ /* 0x004fc60007ffe015 */
[----:B------:R-:W2:Y:S02]  /*12ed0*/  LDL R21, [R1+0x4] ;  /* 0x0000040001157983 */ /* 0x000ea40000100800 */
[----:B0-----:R-:W-:Y:S01]  /*12ee0*/  IMAD.IADD R0, R22, 0x1, R19 ;  /* 0x0000000116007824 */ /* 0x001fe200078e0213 */
[C-C-:B-1----:R-:W-:Y:S02]  /*12ef0*/  PRMT R12, R8.reuse, 0x6420, R9.reuse ;  /* 0x00006420080c7816 */ /* 0x142fe40000000009 */
[----:B------:R-:W-:Y:S02]  /*12f00*/  PRMT R13, R8, 0x7531, R9 ;  /* 0x00007531080d7816 */ /* 0x000fe40000000009 */
[C-C-:B---3--:R-:W-:Y:S02]  /*12f10*/  PRMT R8, R4.reuse, 0x6420, R5.reuse ;  /* 0x0000642004087816 */ /* 0x148fe40000000005 */
[----:B------:R-:W-:Y:S01]  /*12f20*/  PRMT R9, R4, 0x7531, R5 ;  /* 0x0000753104097816 */ /* 0x000fe20000000005 */
[----:B------:R-:W-:Y:S01]  /*12f30*/  VIADD R5, R18, 0x5000 ;  /* 0x0000500012057836 */ /* 0x000fe20000000000 */
[----:B------:R-:W-:-:S04]  /*12f40*/  PRMT R14, R10, 0x6420, R11 ;  /* 0x000064200a0e7816 */ /* 0x000fc8000000000b */
[----:B------:R-:W-:Y:S02]  /*12f50*/  LOP3.LUT R4, R5, R16, RZ, 0xfc, !PT ;  /* 0x0000001005047212 */ /* 0x000fe400078efcff */
[----:B------:R-:W-:Y:S02]  /*12f60*/  PRMT R15, R10, 0x7531, R11 ;  /* 0x000075310a0f7816 */ /* 0x000fe4000000000b */
[C-C-:B------:R-:W-:Y:S01]  /*12f70*/  PRMT R10, R6.reuse, 0x6420, R7.reuse ;  /* 0x00006420060a7816 */ /* 0x140fe20000000007 */
[----:B------:R-:W-:Y:S01]  /*12f80*/  IMAD.IADD R19, R17, 0x1, R4 ;  /* 0x0000000111137824 */ /* 0x000fe200078e0204 */
[----:B------:R-:W-:Y:S01]  /*12f90*/  PRMT R11, R6, 0x7531, R7 ;  /* 0x00007531060b7816 */ /* 0x000fe20000000007 */
[----:B------:R-:W-:Y:S04]  /*12fa0*/  STSM.16.M88.4 [R0], R12 ;  /* 0x0000000c00007844 */ /* 0x000fe80000000200 */
[----:B------:R-:W-:Y:S04]  /*12fb0*/  STSM.16.M88.4 [R0+0x2000], R8 ;  /* 0x0020000800007844 */ /* 0x000fe80000000200 */
[----:B------:R-:W0:Y:S02]  /*12fc0*/  LDSM.16.MT88.4 R4, [R19+0x10400] ;  /* 0x010400001304783b */ /* 0x000e240000004200 */
[----:B0-----:R-:W-:-:S02]  /*12fd0*/  PRMT R12, R4, 0x6420, R5 ;  /* 0x00006420040c7816 */ /* 0x001fc40000000005 */
[----:B------:R-:W-:Y:S02]  /*12fe0*/  PRMT R13, R4, 0x7531, R5 ;  /* 0x00007531040d7816 */ /* 0x000fe40000000005 */
[C-C-:B------:R-:W-:Y:S02]  /*12ff0*/  PRMT R14, R6.reuse, 0x6420, R7.reuse ;  /* 0x00006420060e7816 */ /* 0x140fe40000000007 */
[----:B------:R-:W-:Y:S02]  /*13000*/  PRMT R15, R6, 0x7531, R7 ;  /* 0x00007531060f7816 */ /* 0x000fe40000000007 */
[----:B------:R-:W0:Y:S04]  /*13010*/  LDSM.16.MT88.4 R4, [R3+0x15400] ;  /* 0x015400000304783b */ /* 0x000e280000004200 */
[----:B------:R-:W-:Y:S01]  /*13020*/  STSM.16.M88.4 [R0+0x4000], R12 ;  /* 0x0040000c00007844 */ /* 0x000fe20000000200 */
[----:B0-----:R-:W-:-:S02]  /*13030*/  PRMT R8, R4, 0x6420, R5 ;  /* 0x0000642004087816 */ /* 0x001fc40000000005 */
        /* <DEDUP_REMOVED lines=9> */
[----:B------:R-:W-:-:S05]  /*130d0*/  IADD3 R19, R26, R18, R37 ;  /* 0x000000121a137210 */ /* 0x000fca0007ffe025 */
        /* <DEDUP_REMOVED lines=28> */
[----:B------:R-:W-:Y:S04]  /*132a0*/  STSM.16.M88.4 [R0+0x6000], R8 ;  /* 0x0060000800007844 */ /* 0x000fe80000000200 */
[----:B------:R-:W0:Y:S04]  /*132b0*/  LDSM.16.MT88.4 R8, [R20+0x10400] ;  /* 0x010400001408783b */ /* 0x000e280000004200 */
[----:B------:R-:W1:Y:S01]  /*132c0*/  LDSM.16.MT88.4 R4, [R3+0x13400] ;  /* 0x013400000304783b */ /* 0x000e620000004200 */
[----:B--2---:R-:W-:-:S05]  /*132d0*/  IADD3 R19, R26, R21, R18 ;  /* 0x000000151a137210 */ /* 0x004fca0007ffe012 */
[----:B------:R-:W-:Y:S01]  /*132e0*/  IMAD.IADD R22, R22, 0x1, R19 ;  /* 0x0000000116167824 */ /* 0x000fe200078e0213 */
[C-C-:B0-----:R-:W-:Y:S02]  /*132f0*/  PRMT R12, R8.reuse, 0x6420, R9.reuse ;  /* 0x00006420080c7816 */ /* 0x141fe40000000009 */
[----:B------:R-:W-:Y:S02]  /*13300*/  PRMT R13, R8, 0x7531, R9 ;  /* 0x00007531080d7816 */ /* 0x000fe40000000009 */
[C-C-:B-1----:R-:W-:Y:S02]  /*13310*/  PRMT R8, R4.reuse, 0x6420, R5.reuse ;  /* 0x0000642004087816 */ /* 0x142fe40000000005 */
        /* <DEDUP_REMOVED lines=10> */
[----:B------:R-:W0:Y:S04]  /*133c0*/  LDSM.16.MT88.4 R8, [R0+0x10400] ;  /* 0x010400000008783b */ /* 0x000e280000004200 */
[----:B------:R-:W1:Y:S01]  /*133d0*/  LDSM.16.MT88.4 R4, [R3+0x17400] ;  /* 0x017400000304783b */ /* 0x000e620000004200 */
[----:B------:R-:W-:-:S05]  /*133e0*/  IMAD.U32 R21, RZ, RZ, UR42 ;  /* 0x0000002aff157e24 */ /* 0x000fca000f8e00ff */
[----:B------:R-:W-:Y:S02]  /*133f0*/  ISETP.NE.AND P1, PT, R21, 0x3, PT ;  /* 0x000000031500780c */ /* 0x000fe40003f25270 */
[C-C-:B0-----:R-:W-:Y:S02]  /*13400*/  PRMT R12, R8.reuse, 0x6420, R9.reuse ;  /* 0x00006420080c7816 */ /* 0x141fe40000000009 */
[----:B------:R-:W-:Y:S02]  /*13410*/  PRMT R13, R8, 0x7531, R9 ;  /* 0x00007531080d7816 */ /* 0x000fe40000000009 */
[C-C-:B------:R-:W-:Y:S02]  /*13420*/  PRMT R14, R10.reuse, 0x6420, R11.reuse ;  /* 0x000064200a0e7816 */ /* 0x140fe4000000000b */
[----:B------:R-:W-:Y:S02]  /*13430*/  PRMT R15, R10, 0x7531, R11 ;  /* 0x000075310a0f7816 */ /* 0x000fe4000000000b */
[----:B-1----:R-:W-:-:S02]  /*13440*/  PRMT R8, R4, 0x6420, R5 ;  /* 0x0000642004087816 */ /* 0x002fc40000000005 */
[----:B------:R-:W-:Y:S02]  /*13450*/  PRMT R9, R4, 0x7531, R5 ;  /* 0x0000753104097816 */ /* 0x000fe40000000005 */
[C-C-:B------:R-:W-:Y:S02]  /*13460*/  PRMT R10, R6.reuse, 0x6420, R7.reuse ;  /* 0x00006420060a7816 */ /* 0x140fe40000000007 */
[----:B------:R-:W-:Y:S01]  /*13470*/  PRMT R11, R6, 0x7531, R7 ;  /* 0x00007531060b7816 */ /* 0x000fe20000000007 */
[----:B------:R0:W-:Y:S04]  /*13480*/  STSM.16.M88.4 [R22+0x4000], R12 ;  /* 0x0040000c16007844 */ /* 0x0001e80000000200 */
        /* <DEDUP_REMOVED lines=9> */
.L_x_332:
[----:B-1----:R1:W-:Y:S01]  /*13520*/  SYNCS.ARRIVE.TRANS64.A1T0 RZ, [R2+URZ+0x38850], RZ ;  /* 0x038850ff02ff79a7 */ /* 0x0023e2000810003f */
[----:B------:R-:W-:Y:S06]  /*13530*/  BAR.SYNC.DEFER_BLOCKING 0x2, 0x80 ;  /* 0x0082000000007b1d */ /* 0x000fec0000010000 */
[----:B------:R-:W-:Y:S05]  /*13540*/  @!P0 BRA `(.L_x_333) ;  /* 0x0000000000048947 */ /* 0x000fea0003800000 */
[----:B------:R-:W-:Y:S01]  /*13550*/  BPT.TRAP 0x1 ;  /* 0x000000040000795c */ /* 0x000fe20000300000 */
.L_x_333:
[----:B------:R-:W-:Y:S02]  /*13560*/  VIADD R3, R2, 0x38880 ;  /* 0x0003888002037836 */ /* 0x000fe40000000000 */
[----:B------:R-:W-:-:S03]  /*13570*/  VIADD R24, R24, 0x1 ;  /* 0x0000000118187836 */ /* 0x000fc60000000000 */
[----:B------:R-:W-:Y:S02]  /*13580*/  PRMT R3, R36, 0x654, R3 ;  /* 0x0000065424037816 */ /* 0x000fe40000000003 */
[C---:B------:R-:W-:Y:S02]  /*13590*/  ISETP.NE.AND P0, PT, R24.reuse, 0x2, PT ;  /* 0x000000021800780c */ /* 0x040fe40003f05270 */
[----:B------:R2:W-:Y:S02]  /*135a0*/  SYNCS.ARRIVE.TRANS64.RED.A1T0 RZ, [R3+URZ], RZ ;  /* 0x000000ff03ff79a7 */ /* 0x0005e4000810043f */
[----:B------:R-:W-:Y:S02]  /*135b0*/  SEL R24, R24, RZ, P0 ;  /* 0x000000ff18187207 */ /* 0x000fe40000000000 */
[----:B--2---:R-:W-:-:S04]  /*135c0*/  SEL R3, RZ, 0x1, P0 ;  /* 0x00000001ff037807 */ /* 0x004fc80000000000 */
[----:B------:R-:W-:-:S07]  /*135d0*/  LOP3.LUT R28, R28, R3, RZ, 0x3c, !PT ;  /* 0x000000031c1c7212 */ /* 0x000fce00078e3cff */
.L_x_274:
[----:B------:R-:W-:Y:S05]  /*135e0*/  BSYNC B7 ;  /* 0x0000000000077941 */ /* 0x000fea0003800000 */
.L_x_272:
[----:B------:R-:W-:-:S13]  /*135f0*/  LOP3.LUT P0, RZ, R25, 0x100, RZ, 0xc0, !PT ;  /* 0x0000010019ff7812 */ /* 0x000fda000780c0ff */
[----:B------:R-:W-:Y:S05]  /*13600*/  @!P0 BRA `(.L_x_334) ;  /* 0x0000000000248947 */ /* 0x000fea0003800000 */
[----:B------:R-:W2:Y:S08]  /*13610*/  S2UR UR4, SR_CgaCtaId ;  /* 0x00000000000479c3 */ /* 0x000eb00000008800 */
[----:B------:R-:W-:Y:S01]  /*13620*/  BAR.SYNC.DEFER_BLOCKING 0x5, 0x180 ;  /* 0x0146000000007b1d */ /* 0x000fe20000010000 */
[----:B------:R-:W-:Y:S01]  /*13630*/  MOV R17, 0x400 ;  /* 0x0000040000117802 */ /* 0x000fe20000000f00 */
[----:B--2---:R-:W-:-:S05]  /*13640*/  IMAD.U32 R36, RZ, RZ, UR4 ;  /* 0x00000004ff247e24 */ /* 0x004fca000f8e00ff */
[----:B------:R-:W-:-:S05]  /*13650*/  LEA R17, R36, R17, 0x18 ;  /* 0x0000001124117211 */ /* 0x000fca00078ec0ff */
[----:B------:R-:W2:Y:S02]  /*13660*/  LDS.128 R32, [R17+0x388d0] ;  /* 0x0388d00011207984 */ /* 0x000ea40000000c00 */
[----:B--2---:R-:W-:Y:S01]  /*13670*/  R2UR UR39, R35 ;  /* 0x00000000232772ca */ /* 0x004fe200000e0000 */
[----:B------:R-:W-:Y:S06]  /*13680*/  BAR.ARV 0x4, 0x180 ;  /* 0x0106000000007b1d */ /* 0x000fec0000002000 */
[----:B------:R-:W-:Y:S08]  /*13690*/  BRA `(.L_x_335) ;  /* 0x0000000800a87947 */ /* 0x000ff00003800000 */
.L_x_334:
[----:B------:R-:W0:Y:S01]  /*136a0*/  S2R R0, SR_TID.X ;  /* 0x0000000000007919 */ /* 0x000e220000002100 */
[----:B------:R-:W-:Y:S01]  /*136b0*/  ULDC UR4, c[0x0][0xc3c] ;  /* 0x00030f0000047ab9 */ /* 0x000fe20000000800 */
[----:B0-----:R-:W-:Y:S01]  /*136c0*/  LOP3.LUT R10, R0, 0x1f, RZ, 0xc0, !PT ;  /* 0x0000001f000a7812 */ /* 0x001fe200078ec0ff */
[----:B------:R-:W-:-:S03]  /*136d0*/  IMAD.MOV.U32 R0, RZ, RZ, RZ ;  /* 0x000000ffff007224 */ /* 0x000fc600078e00ff */
[C---:B------:R-:W-:Y:S01]  /*136e0*/  ISETP.NE.AND P0, PT, R10.reuse, 0x1f, PT ;  /* 0x0000001f0a00780c */ /* 0x040fe20003f05270 */
[----:B------:R-:W-:-:S05]  /*136f0*/  VIADD R7, R10, UR39 ;  /* 0x000000270a077c36 */ /* 0x000fca0008000000 */
[----:B------:R-:W-:Y:S01]  /*13700*/  ISETP.GE.OR P1, PT, R7, UR4, !P0 ;  /* 0x0000000407007c0c */ /* 0x000fe2000c726670 */
[----:B------:R-:W-:-:S12]  /*13710*/  ULDC UR4, c[0x0][0xc3c] ;  /* 0x00030f0000047ab9 */ /* 0x000fd80000000800 */
[----:B-1----:R-:W0:Y:S08]  /*13720*/  @!P1 LDC.64 R2, c[0x0][0xc80] ;  /* 0x00032000ff029b82 */ /* 0x002e300000000a00 */
[----:B------:R-:W1:Y:S01]  /*13730*/  @!P1 LDC.64 R4, c[0x0][0xc78] ;  /* 0x00031e00ff049b82 */ /* 0x000e620000000a00 */
[----:B0-----:R-:W-:-:S05]  /*13740*/  @!P1 IMAD.WIDE R2, R7, 0x4, R2 ;  /* 0x0000000407029825 */ /* 0x001fca00078e0202 */
[----:B------:R1:W2:Y:S02]  /*13750*/  @!P1 LDG.E R0, desc[UR52][R2.64] ;  /* 0x0000003402009981 */ /* 0x0002a4000c1e1900 */
[----:B-1----:R-:W-:-:S04]  /*13760*/  @!P1 IMAD.WIDE R2, R7, 0x4, R4 ;  /* 0x0000000407029825 */ /* 0x002fc800078e0204 */
[----:B------:R-:W-:-:S06]  /*13770*/  IMAD.MOV.U32 R5, RZ, RZ, RZ ;  /* 0x000000ffff057224 */ /* 0x000fcc00078e00ff */
[----:B------:R-:W2:Y:S01]  /*13780*/  @!P1 LDG.E R5, desc[UR52][R2.64] ;  /* 0x0000003402059981 */ /* 0x000ea2000c1e1900 */
[C---:B------:R-:W-:Y:S02]  /*13790*/  ISETP.NE.AND P1, PT, R10.reuse, RZ, PT ;  /* 0x000000ff0a00720c */ /* 0x040fe40003f25270 */
[C---:B------:R-:W-:Y:S02]  /*137a0*/  ISETP.GE.U32.AND P2, PT, R10.reuse, 0x2, PT ;  /* 0x000000020a00780c */ /* 0x040fe40003f46070 */
[C---:B------:R-:W-:Y:S02]  /*137b0*/  ISETP.GE.U32.AND P3, PT, R10.reuse, 0x4, PT ;  /* 0x000000040a00780c */ /* 0x040fe40003f66070 */
[C---:B------:R-:W-:Y:S02]  /*137c0*/  ISETP.GE.U32.AND P4, PT, R10.reuse, 0x8, PT ;  /* 0x000000080a00780c */ /* 0x040fe40003f86070 */
[----:B------:R-:W-:Y:S01]  /*137d0*/  ISETP.GE.U32.AND P5, PT, R10, 0x10, PT ;  /* 0x000000100a00780c */ /* 0x000fe20003fa6070 */
[----:B--2---:R-:W-:-:S05]  /*137e0*/  IMAD R4, R5, R0, RZ ;  /* 0x0000000005047224 */ /* 0x004fca00078e02ff */
[----:B------:R-:W0:Y:S02]  /*137f0*/  SHFL.UP PT, R6, R4, 0x1, RZ ;  /* 0x0420000004067989 */ /* 0x000e2400000e00ff */
[----:B0-----:R-:W-:-:S05]  /*13800*/  SEL R7, R6, RZ, P1 ;  /* 0x000000ff06077207 */ /* 0x001fca0000800000 */
[----:B------:R-:W-:-:S05]  /*13810*/  IMAD.IADD R7, R4, 0x1, R7 ;  /* 0x0000000104077824 */ /* 0x000fca00078e0207 */
[----:B------:R-:W0:Y:S02]  /*13820*/  SHFL.UP PT, R6, R7, 0x2, RZ ;  /* 0x0440000007067989 */ /* 0x000e2400000e00ff */
[----:B0-----:R-:W-:-:S05]  /*13830*/  SEL R6, R6, RZ, P2 ;  /* 0x000000ff06067207 */ /* 0x001fca0001000000 */
[----:B------:R-:W-:Y:S02]  /*13840*/  IMAD.IADD R6, R7, 0x1, R6 ;  /* 0x0000000107067824 */ /* 0x000fe400078e0206 */
[----:B------:R-:W-:Y:S04]  /*13850*/  SHFL.IDX PT, R7, R32, RZ, 0x1f ;  /* 0x00001fff20077589 */ /* 0x000fe800000e0000 */
[----:B------:R-:W0:Y:S02]  /*13860*/  SHFL.UP PT, R8, R6, 0x4, RZ ;  /* 0x0480000006087989 */ /* 0x000e2400000e00ff */
[----:B0-----:R-:W-:Y:S02]  /*13870*/  SEL R3, R8, RZ, P3 ;  /* 0x000000ff08037207 */ /* 0x001fe40001800000 */
[----:B------:R-:W-:Y:S03]  /*13880*/  SHFL.IDX PT, R8, R32, 0x1, 0x1f ;  /* 0x00201f0020087f89 */ /* 0x000fe600000e0000 */
[----:B------:R-:W-:-:S05]  /*13890*/  IMAD.IADD R4, R6, 0x1, R3 ;  /* 0x0000000106047824 */ /* 0x000fca00078e0203 */
[----:B------:R-:W0:Y:S02]  /*138a0*/  SHFL.UP PT, R2, R4, 0x8, RZ ;  /* 0x0500000004027989 */ /* 0x000e2400000e00ff */
[----:B0-----:R-:W-:-:S05]  /*138b0*/  SEL R3, R2, RZ, P4 ;  /* 0x000000ff02037207 */ /* 0x001fca0002000000 */
[----:B------:R-:W-:Y:S02]  /*138c0*/  IMAD.IADD R9, R4, 0x1, R3 ;  /* 0x0000000104097824 */ /* 0x000fe400078e0203 */
[----:B------:R-:W0:Y:S03]  /*138d0*/  LDC R3, c[0x0][0xc38] ;  /* 0x00030e00ff037b82 */ /* 0x000e260000000800 */
[----:B------:R-:W1:Y:S02]  /*138e0*/  SHFL.UP PT, R2, R9, 0x10, RZ ;  /* 0x0600000009027989 */ /* 0x000e6400000e00ff */
[----:B-1----:R-:W-:-:S05]  /*138f0*/  SEL R2, R2, RZ, P5 ;  /* 0x000000ff02027207 */ /* 0x002fca0002800000 */
[----:B------:R-:W-:-:S05]  /*13900*/  IMAD.IADD R2, R9, 0x1, R2 ;  /* 0x0000000109027824 */ /* 0x000fca00078e0202 */
[----:B------:R-:W0:Y:S02]  /*13910*/  SHFL.IDX PT, R6, R2, 0x1f, 0x1f ;  /* 0x03e01f0002067f89 */ /* 0x000e2400000e0000 */
[----:B0-----:R-:W-:Y:S02]  /*13920*/  IMAD R11, R6, R3, RZ ;  /* 0x00000003060b7224 */ /* 0x001fe400078e02ff */
[----:B------:R-:W-:Y:S02]  /*13930*/  IMAD.MOV.U32 R6, RZ, RZ, RZ ;  /* 0x000000ffff067224 */ /* 0x000fe400078e00ff */
[----:B------:R-:W-:-:S05]  /*13940*/  IMAD.IADD R8, R8, 0x1, R11 ;  /* 0x0000000108087824 */ /* 0x000fca00078e020b */
[----:B------:R-:W-:-:S13]  /*13950*/  ISETP.GT.AND P6, PT, R8, R7, PT ;  /* 0x000000070800720c */ /* 0x000fda0003fc4270 */
[----:B------:R-:W-:Y:S05]  /*13960*/  @P6 BRA `(.L_x_336) ;  /* 0x0000000000986947 */ /* 0x000fea0003800000 */
.L_x_338:
[----:B------:R-:W-:-:S04]  /*13970*/  UIADD3 UR39, UR39, 0x1f, URZ ;  /* 0x0000001f27277890 */ /* 0x000fc8000fffe03f */
[----:B------:R-:W-:-:S06]  /*13980*/  UISETP.GE.AND UP0, UPT, UR39, UR4, UPT ;  /* 0x000000042700728c */ /* 0x000fcc000bf06270 */
[----:B------:R-:W-:-:S13]  /*13990*/  PLOP3.LUT P6, PT, PT, PT, UP0, 0x40, 0x0 ;  /* 0x000000000000781c */ /* 0x000fda0003fce808 */
[----:B------:R-:W-:Y:S05]  /*139a0*/  @!P6 BRA `(.L_x_337) ;  /* 0x0000000400ace947 */ /* 0x000fea0003800000 */
[----:B------:R-:W0:Y:S02]  /*139b0*/  S2R R0, SR_TID.X ;  /* 0x0000000000007919 */ /* 0x000e240000002100 */
[----:B0-----:R-:W-:-:S05]  /*139c0*/  LOP3.LUT R0, R0, 0x1f, RZ, 0xc0, !PT ;  /* 0x0000001f00007812 */ /* 0x001fca00078ec0ff */
[----:B------:R-:W-:Y:S02]  /*139d0*/  VIADD R9, R0, UR39 ;  /* 0x0000002700097c36 */ /* 0x000fe40008000000 */
[----:B------:R-:W-:-:S03]  /*139e0*/  IMAD.MOV.U32 R0, RZ, RZ, RZ ;  /* 0x000000ffff007224 */ /* 0x000fc600078e00ff */
[----:B------:R-:W-:-:S13]  /*139f0*/  ISETP.GE.OR P6, PT, R9, UR4, !P0 ;  /* 0x0000000409007c0c */ /* 0x000fda000c7c6670 */
[----:B------:R-:W0:Y:S08]  /*13a00*/  @!P6 LDC.64 R2, c[0x0][0xc80] ;  /* 0x00032000ff02eb82 */ /* 0x000e300000000a00 */
[----:B------:R-:W1:Y:S01]  /*13a10*/  @!P6 LDC.64 R4, c[0x0][0xc78] ;  /* 0x00031e00ff04eb82 */ /* 0x000e620000000a00 */
[----:B0-----:R-:W-:-:S05]  /*13a20*/  @!P6 IMAD.WIDE R2, R9, 0x4, R2 ;  /* 0x000000040902e825 */ /* 0x001fca00078e0202 */
[----:B------:R1:W2:Y:S02]  /*13a30*/  @!P6 LDG.E R0, desc[UR52][R2.64] ;  /* 0x000000340200e981 */ /* 0x0002a4000c1e1900 */
[----:B-1----:R-:W-:-:S04]  /*13a40*/  @!P6 IMAD.WIDE R2, R9, 0x4, R4 ;  /* 0x000000040902e825 */ /* 0x002fc800078e0204 */
[----:B------:R-:W-:-:S06]  /*13a50*/  IMAD.MOV.U32 R5, RZ, RZ, RZ ;  /* 0x000000ffff057224 */ /* 0x000fcc00078e00ff */
[----:B------:R-:W2:Y:S02]  /*13a60*/  @!P6 LDG.E R5, desc[UR52][R2.64] ;  /* 0x000000340205e981 */ /* 0x000ea4000c1e1900 */
[----:B--2---:R-:W-:-:S05]  /*13a70*/  IMAD R11, R5, R0, RZ ;  /* 0x00000000050b7224 */ /* 0x004fca00078e02ff */
        /* <DEDUP_REMOVED lines=14> */
[----:B------:R-:W-:Y:S02]  /*13b60*/  IMAD.IADD R2, R2, 0x1, R3 ;  /* 0x0000000102027824 */ /* 0x000fe400078e0203 */
[----:B------:R-:W0:Y:S03]  /*13b70*/  LDC R3, c[0x0][0xc38] ;  /* 0x00030e00ff037b82 */ /* 0x000e260000000800 */
[----:B------:R-:W0:Y:S02]  /*13b80*/  SHFL.IDX PT, R4, R2, 0x1f, 0x1f ;  /* 0x03e01f0002047f89 */ /* 0x000e2400000e0000 */
[----:B0-----:R-:W-:-:S04]  /*13b90*/  IMAD R11, R4, R3, RZ ;  /* 0x00000003040b7224 */ /* 0x001fc800078e02ff */
[----:B------:R-:W-:-:S05]  /*13ba0*/  IMAD.IADD R8, R11, 0x1, R8 ;  /* 0x000000010b087824 */ /* 0x000fca00078e0208 */
[----:B------:R-:W-:-:S13]  /*13bb0*/  ISETP.GT.AND P6, PT, R8, R7, PT ;  /* 0x000000070800720c */ /* 0x000fda0003fc4270 */
[----:B------:R-:W-:Y:S05]  /*13bc0*/  @!P6 BRA `(.L_x_338) ;  /* 0xfffffffc0068e947 */ /* 0x000fea000383ffff */
.L_x_336:
[----:B------:R-:W-:-:S04]  /*13bd0*/  IMAD.IADD R8, R8, 0x1, -R11 ;  /* 0x0000000108087824 */ /* 0x000fc800078e0a0b */
        /* <DEDUP_REMOVED lines=13> */
[----:B------:R-:W0:Y:S01]  /*13cb0*/  F2I.FTZ.U32.TRUNC.NTZ R9, R9 ;  /* 0x0000000900097305 */ /* 0x000e22000021f000 */
[----:B-12---:R-:W-:Y:S05]  /*13cc0*/  @!P0 BRA `(.L_x_339) ;  /* 0x00000000000c8947 */ /* 0x006fea0003800000 */
[----:B------:R-:W-:-:S06]  /*13cd0*/  UIADD3 UR5, UR4, -0x1, URZ ;  /* 0xffffffff04057890 */ /* 0x000fcc000fffe03f */
[----:B------:R-:W-:-:S05]  /*13ce0*/  IMAD.U32 R11, RZ, RZ, UR5 ;  /* 0x00000005ff0b7e24 */ /* 0x000fca000f8e00ff */
[----:B------:R1:W2:Y:S02]  /*13cf0*/  SHFL.IDX PT, R6, R2, R11, 0x1f ;  /* 0x00001f0b02067589 */ /* 0x0002a400000e0000 */
.L_x_339:
[----:B--2---:R-:W-:Y:S01]  /*13d00*/  IMAD R32, R6, R3, R8 ;  /* 0x0000000306207224 */ /* 0x004fe200078e0208 */
[----:B------:R-:W-:Y:S01]  /*13d10*/  IABS R6, R5 ;  /* 0x0000000500067213 */ /* 0x000fe20000000000 */
[--C-:B0-----:R-:W-:Y:S01]  /*13d20*/  IMAD.MOV R3, RZ, RZ, -R9.reuse ;  /* 0x000000ffff037224 */ /* 0x101fe200078e0a09 */
[----:B------:R-:W-:Y:S01]  /*13d30*/  UIADD3 UR39, UR4, UR39, URZ ;  /* 0x0000002704277290 */ /* 0x000fe2000fffe03f */
[----:B-1----:R-:W-:Y:S01]  /*13d40*/  IMAD.MOV.U32 R2, RZ, RZ, RZ ;  /* 0x000000ffff027224 */ /* 0x002fe200078e00ff */
[----:B------:R-:W0:Y:S01]  /*13d50*/  I2F.RP R8, R6 ;  /* 0x0000000600087306 */ /* 0x000e220000209400 */
[----:B------:R-:W-:Y:S02]  /*13d60*/  IMAD R10, R3, R4, RZ ;  /* 0x00000004030a7224 */ /* 0x000fe400078e02ff */
[----:B------:R-:W-:Y:S02]  /*13d70*/  IMAD.MOV.U32 R3, RZ, RZ, R9 ;  /* 0x000000ffff037224 */ /* 0x000fe400078e0009 */
[----:B------:R-:W-:-:S02]  /*13d80*/  IMAD.IADD R33, R7, 0x1, -R32 ;  /* 0x0000000107217824 */ /* 0x000fc400078e0a20 */
[----:B------:R-:W-:Y:S01]  /*13d90*/  IMAD.HI.U32 R9, R9, R10, R2 ;  /* 0x0000000a09097227 */ /* 0x000fe200078e0002 */
[----:B------:R-:W-:Y:S02]  /*13da0*/  IABS R3, R0 ;  /* 0x0000000000037213 */ /* 0x000fe40000000000 */
[----:B------:R-:W-:-:S03]  /*13db0*/  IABS R2, R33 ;  /* 0x0000002100027213 */ /* 0x000fc60000000000 */
[----:B------:R-:W-:Y:S01]  /*13dc0*/  IMAD.MOV R3, RZ, RZ, -R3 ;  /* 0x000000ffff037224 */ /* 0x000fe200078e0a03 */
[----:B0-----:R-:W0:Y:S01]  /*13dd0*/  MUFU.RCP R8, R8 ;  /* 0x0000000800087308 */ /* 0x001e220000001000 */
[----:B------:R-:W-:-:S04]  /*13de0*/  IMAD.HI.U32 R7, R9, R2, RZ ;  /* 0x0000000209077227 */ /* 0x000fc800078e00ff */
[----:B------:R-:W-:Y:S02]  /*13df0*/  IMAD R9, R7, R3, R2 ;  /* 0x0000000307097224 */ /* 0x000fe400078e0202 */
[----:B------:R-:W-:-:S03]  /*13e00*/  IMAD.MOV.U32 R2, RZ, RZ, RZ ;  /* 0x000000ffff027224 */ /* 0x000fc600078e00ff */
[----:B------:R-:W-:Y:S01]  /*13e10*/  ISETP.GT.U32.AND P1, PT, R4, R9, PT ;  /* 0x000000090400720c */ /* 0x000fe20003f24070 */
[----:B0-----:R-:W-:-:S06]  /*13e20*/  VIADD R3, R8, 0xffffffe ;  /* 0x0ffffffe08037836 */ /* 0x001fcc0000000000 */
[----:B------:R-:W0:Y:S06]  /*13e30*/  F2I.FTZ.U32.TRUNC.NTZ R3, R3 ;  /* 0x0000000300037305 */ /* 0x000e2c000021f000 */
[----:B------:R-:W-:Y:S02]  /*13e40*/  @!P1 IMAD.IADD R9, R9, 0x1, -R4 ;  /* 0x0000000109099824 */ /* 0x000fe400078e0a04 */
[----:B------:R-:W-:Y:S01]  /*13e50*/  @!P1 VIADD R7, R7, 0x1 ;  /* 0x0000000107079836 */ /* 0x000fe20000000000 */
[----:B------:R-:W-:Y:S02]  /*13e60*/  ISETP.NE.AND P1, PT, R0, RZ, PT ;  /* 0x000000ff0000720c */ /* 0x000fe40003f25270 */
[----:B------:R-:W-:Y:S01]  /*13e70*/  ISETP.GE.U32.AND P0, PT, R9, R4, PT ;  /* 0x000000040900720c */ /* 0x000fe20003f06070 */
[----:B0-----:R-:W-:-:S04]  /*13e80*/  IMAD.MOV R9, RZ, RZ, -R3 ;  /* 0x000000ffff097224 */ /* 0x001fc800078e0a03 */
[----:B------:R-:W-:-:S08]  /*13e90*/  IMAD R9, R9, R6, RZ ;  /* 0x0000000609097224 */ /* 0x000fd000078e02ff */
[----:B------:R-:W-:Y:S02]  /*13ea0*/  @P0 VIADD R7, R7, 0x1 ;  /* 0x0000000107070836 */ /* 0x000fe40000000000 */
[----:B------:R-:W-:Y:S01]  /*13eb0*/  IMAD.HI.U32 R4, R3, R9, R2 ;  /* 0x0000000903047227 */ /* 0x000fe200078e0002 */
[----:B------:R-:W-:-:S04]  /*13ec0*/  LOP3.LUT R2, R33, R0, RZ, 0x3c, !PT ;  /* 0x0000000021027212 */ /* 0x000fc800078e3cff */
[----:B------:R-:W-:Y:S02]  /*13ed0*/  ISETP.GE.AND P2, PT, R2, RZ, PT ;  /* 0x000000ff0200720c */ /* 0x000fe40003f46270 */
[----:B------:R-:W-:-:S05]  /*13ee0*/  IABS R2, R5 ;  /* 0x0000000500027213 */ /* 0x000fca0000000000 */
[----:B------:R-:W-:-:S06]  /*13ef0*/  IMAD.MOV R2, RZ, RZ, -R2 ;  /* 0x000000ffff027224 */ /* 0x000fcc00078e0a02 */
[----:B------:R-:W-:Y:S01]  /*13f00*/  @!P2 IMAD.MOV R7, RZ, RZ, -R7 ;  /* 0x000000ffff07a224 */ /* 0x000fe200078e0a07 */
[----:B------:R-:W-:-:S04]  /*13f10*/  @!P1 LOP3.LUT R7, RZ, R0, RZ, 0x33, !PT ;  /* 0x00000000ff079212 */ /* 0x000fc800078e33ff */
[-C--:B------:R-:W-:Y:S01]  /*13f20*/  IABS R3, R7.reuse ;  /* 0x0000000700037213 */ /* 0x080fe20000000000 */
[----:B------:R-:W-:-:S04]  /*13f30*/  IMAD R0, R0, R7, RZ ;  /* 0x0000000700007224 */ /* 0x000fc800078e02ff */
[----:B------:R-:W-:-:S04]  /*13f40*/  IMAD.HI.U32 R4, R4, R3, RZ ;  /* 0x0000000304047227 */ /* 0x000fc800078e00ff */
[----:B------:R-:W-:Y:S01]  /*13f50*/  IMAD R3, R4, R2, R3 ;  /* 0x0000000204037224 */ /* 0x000fe200078e0203 */
[----:B------:R-:W-:Y:S01]  /*13f60*/  LOP3.LUT R2, R7, R5, RZ, 0x3c, !PT ;  /* 0x0000000507027212 */ /* 0x000fe200078e3cff */
[----:B------:R-:W-:-:S03]  /*13f70*/  IMAD.IADD R33, R33, 0x1, -R0 ;  /* 0x0000000121217824 */ /* 0x000fc600078e0a00 */
[----:B------:R-:W-:Y:S02]  /*13f80*/  ISETP.GT.U32.AND P1, PT, R6, R3, PT ;  /* 0x000000030600720c */ /* 0x000fe40003f24070 */
        /* <DEDUP_REMOVED lines=8> */
[--C-:B------:R-:W-:Y:S02]  /*14010*/  IMAD.MOV R2, RZ, RZ, -R4.reuse ;  /* 0x000000ffff027224 */ /* 0x100fe400078e0a04 */
[C---:B------:R-:W-:Y:S02]  /*14020*/  IMAD R4, R5.reuse, 0x1000000, R4 ;  /* 0x0100000005047824 */ /* 0x040fe400078e0204 */
[----:B------:R-:W-:-:S04]  /*14030*/  IMAD R7, R5, R2, R7 ;  /* 0x0000000205077224 */ /* 0x000fc800078e0207 */
[----:B------:R-:W-:Y:S01]  /*14040*/  IMAD R34, R7, 0x10000, R4 ;  /* 0x0001000007227824 */ /* 0x000fe200078e0204 */
[----:B------:R-:W-:Y:S06]  /*14050*/  BRA `(.L_x_340) ;  /* 0x0000000000107947 */ /* 0x000fec0003800000 */
.L_x_337:
[----:B------:R-:W-:Y:S01]  /*14060*/  IMAD.MOV.U32 R32, RZ, RZ, R7 ;  /* 0x000000ffff207224 */ /* 0x000fe200078e0007 */
[----:B------:R-:W-:Y:S01]  /*14070*/  ULDC UR39, c[0x0][0xc3c] ;  /* 0x00030f0000277ab9 */ /* 0x000fe20000000800 */
[----:B------:R-:W-:Y:S02]  /*14080*/  IMAD.MOV.U32 R33, RZ, RZ, RZ ;  /* 0x000000ffff217224 */ /* 0x000fe400078e00ff */
[----:B------:R-:W-:-:S07]  /*14090*/  IMAD.MOV.U32 R34, RZ, RZ, RZ ;  /* 0x000000ffff227224 */ /* 0x000fce00078e00ff */
.L_x_340:
[----:B------:R-:W0:Y:S01]  /*140a0*/  S2R R0, SR_TID.X ;  /* 0x0000000000007919 */ /* 0x000e220000002100 */
[----:B------:R-:W-:Y:S01]  /*140b0*/  IMAD.U32 R35, RZ, RZ, UR39 ;  /* 0x00000027ff237e24 */ /* 0x000fe2000f8e00ff */
[----:B------:R-:W-:Y:S01]  /*140c0*/  BAR.SYNC.DEFER_BLOCKING 0x4, 0x180 ;  /* 0x0106000000007b1d */ /* 0x000fe20000010000 */
[----:B0-----:R-:W-:-:S04]  /*140d0*/  LOP3.LUT R0, R0, 0x1f, RZ, 0xc0, !PT ;  /* 0x0000001f00007812 */ /* 0x001fc800078ec0ff */
[----:B------:R-:W-:-:S13]  /*140e0*/  ISETP.NE.AND P0, PT, R0, RZ, PT ;  /* 0x000000ff0000720c */ /* 0x000fda0003f05270 */
[----:B------:R-:W0:Y:S01]  /*140f0*/  @!P0 S2R R36, SR_CgaCtaId ;  /* 0x0000000000248919 */ /* 0x000e220000008800 */
[----:B------:R-:W-:-:S04]  /*14100*/  @!P0 MOV R3, 0x400 ;  /* 0x0000040000038802 */ /* 0x000fc80000000f00 */
[----:B0-----:R-:W-:-:S05]  /*14110*/  @!P0 LEA R17, R36, R3, 0x18 ;  /* 0x0000000324118211 */ /* 0x001fca00078ec0ff */
[----:B------:R0:W-:Y:S01]  /*14120*/  @!P0 STS.128 [R17+0x388d0], R32 ;  /* 0x0388d02011008388 */ /* 0x0001e20000000c00 */
[----:B------:R-:W-:Y:S06]  /*14130*/  BAR.ARV 0x5, 0x180 ;  /* 0x0146000000007b1d */ /* 0x000fec0000002000 */
.L_x_335:
[----:B------:R-:W-:Y:S02]  /*14140*/  ULDC UR4, c[0x0][0xc3c] ;  /* 0x00030f0000047ab9 */ /* 0x000fe40000000800 */
[----:B------:R-:W-:-:S06]  /*14150*/  UISETP.GE.AND UP0, UPT, UR39, UR4, UPT ;  /* 0x000000042700728c */ /* 0x000fcc000bf06270 */
[----:B------:R-:W-:-:S13]  /*14160*/  PLOP3.LUT P0, PT, PT, PT, UP0, 0x80, 0x0 ;  /* 0x000000000000781c */ /* 0x000fda0003f0f008 */
[----:B------:R-:W-:Y:S05]  /*14170*/  @!P0 BRA `(.L_x_341) ;  /* 0xffffffa000148947 */ /* 0x000fea000383ffff */
.L_x_267:
[----:B0-----:R-:W2:Y:S01]  /*14180*/  LDL.LU R0, [R1+0x18] ;  /* 0x0000180001007983 */ /* 0x001ea20000300800 */
[----:B------:R-:W-:Y:S01]  /*14190*/  BSSY B0, `(.L_x_342) ;  /* 0x000000b000007945 */ /* 0x000fe20003800000 */
[----:B------:R-:W0:Y:S01]  /*141a0*/  S2R R5, SR_CgaCtaId ;  /* 0x0000000000057919 */ /* 0x000e220000008800 */
[----:B--2---:R-:W-:-:S05]  /*141b0*/  VIADD R0, R0, 0x1 ;  /* 0x0000000100007836 */ /* 0x004fca0000000000 */
[----:B-1----:R-:W-:-:S04]  /*141c0*/  LEA.HI R2, R0, R0, RZ, 0x1 ;  /* 0x0000000000027211 */ /* 0x002fc800078f08ff */
[----:B------:R-:W-:Y:S02]  /*141d0*/  LOP3.LUT R3, R2, 0xfffffffe, RZ, 0xc0, !PT ;  /* 0xfffffffe02037812 */ /* 0x000fe400078ec0ff */
[----:B------:R-:W-:-:S03]  /*141e0*/  MOV R2, 0x400 ;  /* 0x0000040000027802 */ /* 0x000fc60000000f00 */
[----:B------:R-:W-:Y:S01]  /*141f0*/  IMAD.IADD R0, R0, 0x1, -R3 ;  /* 0x0000000100007824 */ /* 0x000fe200078e0a03 */
[----:B0-----:R-:W-:-:S04]  /*14200*/  LEA R7, R5, R2, 0x18 ;  /* 0x0000000205077211 */ /* 0x001fc800078ec0ff */
[----:B------:R-:W-:-:S04]  /*14210*/  SHF.L.U32 R0, R0, 0x1f, RZ ;  /* 0x0000001f00007819 */ /* 0x000fc800000006ff */
[----:B------:R-:W0:Y:S02]  /*14220*/  SYNCS.PHASECHK.TRANS64.TRYWAIT P0, [R7+URZ+0x38820], R0 ;  /* 0x03882000070075a7 */ /* 0x000e24000800017f */
[----:B0-----:R-:W-:Y:S05]  /*14230*/  @!P0 BRA `(.L_x_343) ;  /* 0x0000003c00148947 */ /* 0x001fea0003800000 */
.L_x_460:
[----:B------:R-:W-:Y:S05]  /*14240*/  BSYNC B0 ;  /* 0x0000000000007941 */ /* 0x000fea0003800000 */
.L_x_342:
[----:B------:R-:W-:-:S03]  /*14250*/  UMOV UR4, 0xffffffff ;  /* 0xffffffff00047882 */ /* 0x000fc60000000000 */
[----:B------:R-:W-:Y:S05]  /*14260*/  BRA.DIV UR4, `(.L_x_344) ;  /* 0x0000003e041c7947 */ /* 0x000fea000b800000 */
[----:B0-----:R-:W0:Y:S02]  /*14270*/  S2R R0, SR_TID.X ;  /* 0x0000000000007919 */ /* 0x001e240000002100 */
[----:B0-----:R-:W-:-:S04]  /*14280*/  SHF.R.U32.HI R0, RZ, 0x5, R0 ;  /* 0x00000005ff007819 */ /* 0x001fc80000011600 */
[----:B------:R-:W-:-:S05]  /*14290*/  LOP3.LUT R0, R0, 0x3, RZ, 0xc0, !PT ;  /* 0x0000000300007812 */ /* 0x000fca00078ec0ff */
[----:B------:R0:W1:Y:S02]  /*142a0*/  SHFL.IDX PT, R14, R0, RZ, 0x1f ;  /* 0x00001fff000e7589 */ /* 0x00006400000e0000 */
.L_x_463:
[----:B-1----:R-:W-:Y:S01]  /*142b0*/  ISETP.NE.AND P0, PT, R14, RZ, PT ;  /* 0x000000ff0e00720c */ /* 0x002fe20003f05270 */
[----:B------:R-:W-:-:S12]  /*142c0*/  BSSY B0, `(.L_x_345) ;  /* 0x000002c000007945 */ /* 0x000fd80003800000 */
[----:B------:R-:W-:Y:S05]  /*142d0*/  @P0 BRA `(.L_x_346) ;  /* 0x0000000000a80947 */ /* 0x000fea0003800000 */
[----:B------:R-:W-:-:S03]  /*142e0*/  UMOV UR4, 0xffffffff ;  /* 0xffffffff00047882 */ /* 0x000fc60000000000 */
[----:B------:R-:W-:Y:S05]  /*142f0*/  BRA.DIV UR4, `(.L_x_347) ;  /* 0x0000003e042c7947 */ /* 0x000fea000b800000 */
[----:B------:R-:W-:-:S13]  /*14300*/  ELECT P6, URZ, PT ;  /* 0x00000000003f782f */ /* 0x000fda00038c0000 */
.L_x_466:
[----:B------:R-:W-:Y:S05]  /*14310*/  @!P6 BRA `(.L_x_346) ;  /* 0x000000000098e947 */ /* 0x000fea0003800000 */
[----:B------:R-:W-:-:S06]  /*14320*/  ULOP3.LUT UR4, UR43, 0x2, URZ, 0xfc, !UPT ;  /* 0x000000022b047892 */ /* 0x000fcc000f8efc3f */
[----:B0-----:R-:W-:-:S05]  /*14330*/  IMAD.U32 R0, RZ, RZ, UR4 ;  /* 0x00000004ff007e24 */ /* 0x001fca000f8e00ff */
[----:B------:R-:W-:-:S13]  /*14340*/  ISETP.NE.AND P0, PT, R0, 0x3, PT ;  /* 0x000000030000780c */ /* 0x000fda0003f05270 */
[----:B------:R-:W-:Y:S05]  /*14350*/  @!P0 BRA `(.L_x_348) ;  /* 0x0000000000048947 */ /* 0x000fea0003800000 */
[----:B------:R-:W-:Y:S01]  /*14360*/  BPT.TRAP 0x1 ;  /* 0x000000040000795c */ /* 0x000fe20000300000 */
.L_x_348:
[----:B------:R-:W-:Y:S01]  /*14370*/  IMAD R5, R24, 0x8, R7 ;  /* 0x0000000818057824 */ /* 0x000fe200078e0207 */
[----:B------:R-:W-:Y:S01]  /*14380*/  SHF.L.U32 R0, R28, 0x1f, RZ ;  /* 0x0000001f1c007819 */ /* 0x000fe200000006ff */
[----:B------:R-:W-:-:S03]  /*14390*/  VIADD R24, R24, 0x1 ;  /* 0x0000000118187836 */ /* 0x000fc60000000000 */
[----:B------:R-:W0:Y:S02]  /*143a0*/  SYNCS.PHASECHK.TRANS64.TRYWAIT P1, [R5+URZ+0x38840], R0 ;  /* 0x03884000050075a7 */ /* 0x000e24000802017f */
[----:B------:R-:W-:-:S04]  /*143b0*/  ISETP.NE.AND P2, PT, R24, 0x2, PT ;  /* 0x000000021800780c */ /* 0x000fc80003f45270 */
[----:B------:R-:W-:Y:S01]  /*143c0*/  SEL R3, RZ, 0x1, P2 ;  /* 0x00000001ff037807 */ /* 0x000fe20001000000 */
[----:B0-----:R-:W-:Y:S08]  /*143d0*/  @!P1 BRA `(.L_x_349) ;  /* 0x0000003c00149947 */ /* 0x001ff00003800000 */
.L_x_467:
[----:B------:R-:W-:Y:S02]  /*143e0*/  SEL R24, R24, RZ, P2 ;  /* 0x000000ff18187207 */ /* 0x000fe40001000000 */
[----:B------:R-:W-:Y:S01]  /*143f0*/  LOP3.LUT R2, R28, R3, RZ, 0x3c, !PT ;  /* 0x000000031c027212 */ /* 0x000fe200078e3cff */
[----:B------:R-:W-:Y:S06]  /*14400*/  @!P0 BRA `(.L_x_350) ;  /* 0x0000000000048947 */ /* 0x000fec0003800000 */
[----:B------:R-:W-:Y:S01]  /*14410*/  BPT.TRAP 0x1 ;  /* 0x000000040000795c */ /* 0x000fe20000300000 */
.L_x_350:
[----:B------:R-:W-:Y:S01]  /*14420*/  IMAD R3, R24, 0x8, R7 ;  /* 0x0000000818037824 */ /* 0x000fe200078e0207 */
[----:B------:R-:W-:-:S04]  /*14430*/  SHF.L.U32 R2, R2, 0x1f, RZ ;  /* 0x0000001f02027819 */ /* 0x000fc800000006ff */
[----:B------:R-:W1:Y:S02]  /*14440*/  SYNCS.PHASECHK.TRANS64.TRYWAIT P1, [R3+URZ+0x38840], R2 ;  /* 0x03884002030075a7 */ /* 0x000e64000802017f */
[----:B-1----:R-:W-:Y:S05]  /*14450*/  @!P1 BRA `(.L_x_351) ;  /* 0x0000003c00089947 */ /* 0x002fea0003800000 */
.L_x_468:
[----:B------:R-:W-:Y:S05]  /*14460*/  @!P0 BRA `(.L_x_352) ;  /* 0x0000000000048947 */ /* 0x000fea0003800000 */
[----:B------:R-:W-:Y:S01]  /*14470*/  BPT.TRAP 0x1 ;  /* 0x000000040000795c */ /* 0x000fe20000300000 */
.L_x_352:
[----:B------:R-:W2:Y:S02]  /*14480*/  SYNCS.PHASECHK.TRANS64.TRYWAIT P1, [R5+URZ+0x38860], R0 ;  /* 0x03886000050075a7 */ /* 0x000ea4000802017f */
[----:B--2---:R-:W-:Y:S05]  /*14490*/  @!P1 BRA `(.L_x_353) ;  /* 0x0000003c000c9947 */ /* 0x004fea0003800000 */
.L_x_469:
[----:B------:R-:W-:Y:S05]  /*144a0*/  @!P0 BRA `(.L_x_354) ;  /* 0x0000000000048947 */ /* 0x000fea0003800000 */
[----:B------:R-:W-:Y:S01]  /*144b0*/  BPT.TRAP 0x1 ;  /* 0x000000040000795c */ /* 0x000fe20000300000 */
.L_x_354:
[----:B------:R-:W3:Y:S02]  /*144c0*/  SYNCS.PHASECHK.TRANS64.TRYWAIT P1, [R3+URZ+0x38860], R2 ;  /* 0x03886002030075a7 */ /* 0x000ee4000802017f */
[----:B---3--:R-:W-:Y:S05]  /*144d0*/  @!P1 BRA `(.L_x_355) ;  /* 0x0000003c00109947 */ /* 0x008fea0003800000 */
.L_x_470:
[----:B------:R-:W-:Y:S05]  /*144e0*/  @!P0 BRA `(.L_x_356) ;  /* 0x0000000000048947 */ /* 0x000fea0003800000 */
[----:B------:R-:W-:Y:S01]  /*144f0*/  BPT.TRAP 0x1 ;  /* 0x000000040000795c */ /* 0x000fe20000300000 */
.L_x_356:
[----:B------:R-:W4:Y:S02]  /*14500*/  SYNCS.PHASECHK.TRANS64.TRYWAIT P1, [R5+URZ+0x38880], R0 ;  /* 0x03888000050075a7 */ /* 0x000f24000802017f */
[----:B----4-:R-:W-:Y:S05]  /*14510*/  @!P1 BRA `(.L_x_357) ;  /* 0x0000003c00149947 */ /* 0x010fea0003800000 */
.L_x_471:
[----:B------:R-:W-:Y:S05]  /*14520*/  @!P0 BRA `(.L_x_358) ;  /* 0x0000000000048947 */ /* 0x000fea0003800000 */
[----:B------:R-:W-:Y:S01]  /*14530*/  BPT.TRAP 0x1 ;  /* 0x000000040000795c */ /* 0x000fe20000300000 */
.L_x_358:
[----:B------:R0:W0:Y:S02]  /*14540*/  SYNCS.PHASECHK.TRANS64.TRYWAIT P0, [R3+URZ+0x38880], R2 ;  /* 0x03888002030075a7 */ /* 0x000024000800017f */
[----:B0-----:R-:W-:Y:S05]  /*14550*/  @!P0 NANOSLEEP.SYNCS 0x989680 ;  /* 0x009896800000895d */ /* 0x001fea0003900000 */
[----:B------:R-:W0:Y:S02]  /*14560*/  @!P0 SYNCS.PHASECHK.TRANS64 P0, [R3+URZ+0x38880], R2 ;  /* 0x03888002030085a7 */ /* 0x000e24000800007f */
[----:B0-----:R-:W-:Y:S05]  /*14570*/  @!P0 BRA `(.L_x_358) ;  /* 0xfffffffc00f08947 */ /* 0x001fea000383ffff */
.L_x_346:
[----:B------:R-:W-:Y:S05]  /*14580*/  BSYNC B0 ;  /* 0x0000000000007941 */ /* 0x000fea0003800000 */
.L_x_345:
[----:B------:R-:W-:Y:S05]  /*14590*/  EXIT ;  /* 0x000000000000794d */ /* 0x000fea0003800000 */
.L_x_215:
[----:B0-----:R-:W-:-:S04]  /*145a0*/  IMAD.U32 R3, RZ, RZ, UR54 ;  /* 0x00000036ff037e24 */ /* 0x001fc8000f8e00ff */
[----:B------:R0:W1:Y:S03]  /*145b0*/  SYNCS.PHASECHK.TRANS64.TRYWAIT P0, [R3+URZ+0x38800], R0 ;  /* 0x03880000030075a7 */ /* 0x000066000800017f */
[----:B-1----:R-:W-:Y:S05]  /*145c0*/  @!P0 NANOSLEEP.SYNCS 0x989680 ;  /* 0x009896800000895d */ /* 0x002fea0003900000 */
[----:B------:R-:W1:Y:S02]  /*145d0*/  @!P0 SYNCS.PHASECHK.TRANS64 P0, [R3+URZ+0x38800], R0 ;  /* 0x03880000030085a7 */ /* 0x000e64000800007f */
[----:B-1----:R-:W-:Y:S05]  /*145e0*/  @!P0 BRA `(.L_x_215) ;  /* 0xfffffffc00ec8947 */ /* 0x002fea000383ffff */
[----:B------:R-:W-:Y:S05]  /*145f0*/  BRA `(.L_x_359) ;  /* 0xfffffed800a47947 */ /* 0x000fea000383ffff */
.L_x_219:
[----:B-1----:R-:W-:-:S04]  /*14600*/  IMAD.U32 R0, RZ, RZ, UR56 ;  /* 0x00000038ff007e24 */ /* 0x002fc8000f8e00ff */
[----:B------:R1:W2:Y:S03]  /*14610*/  SYNCS.PHASECHK.TRANS64.TRYWAIT P1, [R0+URZ+0x38830], R7 ;  /* 0x03883007000075a7 */ /* 0x0002a6000802017f */
[----:B--2---:R-:W-:Y:S05]  /*14620*/  @!P1 NANOSLEEP.SYNCS 0x989680 ;  /* 0x009896800000995d */ /* 0x004fea0003900000 */
[----:B------:R-:W2:Y:S02]  /*14630*/  @!P1 SYNCS.PHASECHK.TRANS64 P1, [R0+URZ+0x38830], R7 ;  /* 0x03883007000095a7 */ /* 0x000ea4000802007f */
[----:B--2---:R-:W-:Y:S05]  /*14640*/  @!P1 BRA `(.L_x_219) ;  /* 0xfffffffc00ec9947 */ /* 0x004fea000383ffff */
[----:B------:R-:W-:Y:S05]  /*14650*/  BRA `(.L_x_218) ;  /* 0xfffffed800c87947 */ /* 0x000fea000383ffff */
.L_x_224:
[----:B---3--:R-:W-:-:S04]  /*14660*/  IMAD.U32 R8, RZ, RZ, UR56 ;  /* 0x00000038ff087e24 */ /* 0x008fc8000f8e00ff */
[----:B------:R3:W4:Y:S03]  /*14670*/  SYNCS.PHASECHK.TRANS64.TRYWAIT P1, [R8+URZ+0x38850], R7 ;  /* 0x03885007080075a7 */ /* 0x000726000802017f */
[----:B----4-:R-:W-:Y:S05]  /*14680*/  @!P1 NANOSLEEP.SYNCS 0x989680 ;  /* 0x009896800000995d */ /* 0x010fea0003900000 */
[----:B------:R-:W4:Y:S02]  /*14690*/  @!P1 SYNCS.PHASECHK.TRANS64 P1, [R8+URZ+0x38850], R7 ;  /* 0x03885007080095a7 */ /* 0x000f24000802007f */
[----:B----4-:R-:W-:Y:S05]  /*146a0*/  @!P1 BRA `(.L_x_224) ;  /* 0xfffffffc00ec9947 */ /* 0x010fea000383ffff */
[----:B------:R-:W-:Y:S05]  /*146b0*/  BRA `(.L_x_223) ;  /* 0xfffffef800547947 */ /* 0x000fea000383ffff */
.L_x_230:
[----:B-1----:R-:W-:Y:S02]  /*146c0*/  IMAD.U32 R0, RZ, RZ, UR50 ;  /* 0x00000032ff007e24 */ /* 0x002fe4000f8e00ff */
[----:B------:R-:W-:-:S04]  /*146d0*/  IMAD.U32 R3, RZ, RZ, UR56 ;  /* 0x00000038ff037e24 */ /* 0x000fc8000f8e00ff */
[----:B------:R1:W3:Y:S03]  /*146e0*/  SYNCS.PHASECHK.TRANS64.TRYWAIT P1, [R0+URZ+0x38830], R3 ;  /* 0x03883003000075a7 */ /* 0x0002e6000802017f */
[----:B---3--:R-:W-:Y:S05]  /*146f0*/  @!P1 NANOSLEEP.SYNCS 0x989680 ;  /* 0x009896800000995d */ /* 0x008fea0003900000 */
[----:B------:R-:W3:Y:S02]  /*14700*/  @!P1 SYNCS.PHASECHK.TRANS64 P1, [R0+URZ+0x38830], R3 ;  /* 0x03883003000095a7 */ /* 0x000ee4000802007f */
[----:B---3--:R-:W-:Y:S05]  /*14710*/  @!P1 BRA `(.L_x_230) ;  /* 0xfffffffc00e89947 */ /* 0x008fea000383ffff */
[----:B------:R-:W-:Y:S05]  /*14720*/  BRA `(.L_x_229) ;  /* 0xfffffefc003c7947 */ /* 0x000fea000383ffff */
.L_x_235:
[----:B0-----:R-:W-:Y:S02]  /*14730*/  IMAD.U32 R7, RZ, RZ, UR50 ;  /* 0x00000032ff077e24 */ /* 0x001fe4000f8e00ff */
[----:B------:R-:W-:-:S04]  /*14740*/  IMAD.U32 R8, RZ, RZ, UR56 ;  /* 0x00000038ff087e24 */ /* 0x000fc8000f8e00ff */
[----:B------:R0:W2:Y:S03]  /*14750*/  SYNCS.PHASECHK.TRANS64.TRYWAIT P1, [R7+URZ+0x38850], R8 ;  /* 0x03885008070075a7 */ /* 0x0000a6000802017f */
[----:B--2---:R-:W-:Y:S05]  /*14760*/  @!P1 NANOSLEEP.SYNCS 0x989680 ;  /* 0x009896800000995d */ /* 0x004fea0003900000 */
[----:B------:R-:W2:Y:S02]  /*14770*/  @!P1 SYNCS.PHASECHK.TRANS64 P1, [R7+URZ+0x38850], R8 ;  /* 0x03885008070095a7 */ /* 0x000ea4000802007f */
[----:B--2---:R-:W-:Y:S05]  /*14780*/  @!P1 BRA `(.L_x_235) ;  /* 0xfffffffc00e89947 */ /* 0x004fea000383ffff */
[----:B------:R-:W-:Y:S05]  /*14790*/  BRA `(.L_x_234) ;  /* 0xffffff1800d87947 */ /* 0x000fea000383ffff */
.L_x_283:
[----:B------:R-:W1:Y:S01]  /*147a0*/  S2R R20, SR_TID.X ;  /* 0x0000000000147919 */ /* 0x000e620000002100 */
[----:B------:R-:W-:Y:S02]  /*147b0*/  IMAD.MOV.U32 R12, RZ, RZ, RZ ;  /* 0x000000ffff0c7224 */ /* 0x000fe400078e00ff */
[----:B------:R-:W-:Y:S02]  /*147c0*/  IMAD.MOV.U32 R11, RZ, RZ, 0x1f ;  /* 0x0000001fff0b7424 */ /* 0x000fe400078e00ff */
[----:B------:R-:W-:Y:S01]  /*147d0*/  IMAD.MOV.U32 R15, RZ, RZ, -0x1 ;  /* 0xffffffffff0f7424 */ /* 0x000fe200078e00ff */
[----:B-1----:R-:W-:-:S04]  /*147e0*/  SHF.R.U32.HI R8, RZ, 0x5, R20 ;  /* 0x00000005ff087819 */ /* 0x002fc80000011614 */
[----:B------:R-:W-:-:S05]  /*147f0*/  LOP3.LUT R8, R8, 0x3, RZ, 0xc0, !PT ;  /* 0x0000000308087812 */ /* 0x000fca00078ec0ff */
[----:B------:R-:W-:-:S07]  /*14800*/  IMAD.MOV.U32 R13, RZ, RZ, R8 ;  /* 0x000000ffff0d7224 */ /* 0x000fce00078e0008 */
[----:B0----5:R-:W-:Y:S05]  /*14810*/  WARPSYNC.COLLECTIVE R15, `(.L_x_360) ;  /* 0x000000000f087348 */ /* 0x021fea0003c00000 */
[----:B------:R1:W2:Y:S02]  /*14820*/  SHFL.IDX P6, R14, R13, R12, R11 ;  /* 0x0000000c0d0e7389 */ /* 0x0002a400000c000b */
[----:B012--5:R-:W-:Y:S01]  /*14830*/  ENDCOLLECTIVE ;  /* 0x000000000000791b */ /* 0x027fe20003800000 */
.L_x_360:
[----:B------:R-:W-:Y:S05]  /*14840*/  BRA `(.L_x_361) ;  /* 0xffffffa800c47947 */ /* 0x000fea000383ffff */
.L_x_286:
[----:B-1----:R1:W2:Y:S02]  /*14850*/  SYNCS.PHASECHK.TRANS64.TRYWAIT P0, [R6+URZ+0x38880], R20 ;  /* 0x03888014060075a7 */ /* 0x0022a4000800017f */
[----:B--2---:R-:W-:Y:S05]  /*14860*/  @!P0 NANOSLEEP.SYNCS 0x989680 ;  /* 0x009896800000895d */ /* 0x004fea0003900000 */
[----:B------:R-:W2:Y:S02]  /*14870*/  @!P0 SYNCS.PHASECHK.TRANS64 P0, [R6+URZ+0x38880], R20 ;  /* 0x03888014060085a7 */ /* 0x000ea4000800007f */
[----:B--2---:R-:W-:Y:S05]  /*14880*/  @!P0 BRA `(.L_x_286) ;  /* 0xfffffffc00f08947 */ /* 0x004fea000383ffff */
[----:B------:R-:W-:Y:S05]  /*14890*/  BRA `(.L_x_362) ;  /* 0xffffffa800e47947 */ /* 0x000fea000383ffff */
.L_x_287:
        /* <DEDUP_REMOVED lines=8> */
.L_x_364:
[----:B------:R-:W-:Y:S05]  /*14920*/  BSYNC B0 ;  /* 0x0000000000007941 */ /* 0x000fea0003800000 */
.L_x_363:
[----:B------:R-:W-:Y:S01]  /*14930*/  IMAD.MOV.U32 R13, RZ, RZ, R7 ;  /* 0x000000ffff0d7224 */ /* 0x000fe200078e0007 */
[----:B------:R-:W0:Y:S01]  /*14940*/  LDC R34, c[0x0][0x2f4] ;  /* 0x0000bd00ff227b82 */ /* 0x000e220000000800 */
[----:B------:R-:W-:Y:S01]  /*14950*/  IMAD.MOV.U32 R12, RZ, RZ, RZ ;  /* 0x000000ffff0c7224 */ /* 0x000fe200078e00ff */
[----:B------:R-:W-:Y:S01]  /*14960*/  LOP3.LUT R21, R27, 0x80, RZ, 0xfc, !PT ;  /* 0x000000801b157812 */ /* 0x000fe200078efcff */
[----:B------:R-:W-:Y:S01]  /*14970*/  IMAD.MOV.U32 R11, RZ, RZ, 0x181f ;  /* 0x0000181fff0b7424 */ /* 0x000fe200078e00ff */
[C---:B------:R-:W-:Y:S01]  /*14980*/  ISETP.GE.AND P3, PT, R18.reuse, 0x11, PT ;  /* 0x000000111200780c */ /* 0x040fe20003f66270 */
[----:B------:R-:W-:Y:S01]  /*14990*/  IMAD.MOV.U32 R15, RZ, RZ, -0x1 ;  /* 0xffffffffff0f7424 */ /* 0x000fe200078e00ff */
[----:B------:R-:W-:Y:S01]  /*149a0*/  LOP3.LUT R25, R25, 0xffffffdf, RZ, 0xc0, !PT ;  /* 0xffffffdf19197812 */ /* 0x000fe200078ec0ff */
[----:B------:R-:W-:Y:S01]  /*149b0*/  IMAD.MOV.U32 R3, RZ, RZ, R14 ;  /* 0x000000ffff037224 */ /* 0x000fe200078e000e */
[----:B------:R-:W-:Y:S01]  /*149c0*/  ISETP.GE.AND P5, PT, R18, 0x31, PT ;  /* 0x000000311200780c */ /* 0x000fe20003fa6270 */
[----:B------:R-:W-:-:S12]  /*149d0*/  IMAD.IADD R5, R17, 0x1, R5 ;  /* 0x0000000111057824 */ /* 0x000fd800078e0205 */
[----:B0-----:R-:W-:Y:S05]  /*149e0*/  WARPSYNC.COLLECTIVE R15, `(.L_x_365) ;  /* 0x000000000f087348 */ /* 0x001fea0003c00000 */
[----:B------:R1:W2:Y:S02]  /*149f0*/  SHFL.IDX P6, R14, R13, R12, R11 ;  /* 0x0000000c0d0e7389 */ /* 0x0002a400000c000b */
[----:B012---:R-:W-:Y:S01]  /*14a00*/  ENDCOLLECTIVE ;  /* 0x000000000000791b */ /* 0x007fe20003800000 */
.L_x_365:
[C---:B------:R-:W-:Y:S02]  /*14a10*/  ISETP.GE.AND P4, PT, R18.reuse, 0x41, PT ;  /* 0x000000411200780c */ /* 0x040fe40003f86270 */
[----:B------:R-:W-:Y:S02]  /*14a20*/  @P3 LOP3.LUT R25, R25, 0x20, RZ, 0xfc, !PT ;  /* 0x0000002019193812 */ /* 0x000fe400078efcff */
[C---:B------:R-:W-:Y:S02]  /*14a30*/  ISETP.GE.AND P3, PT, R18.reuse, 0x51, PT ;  /* 0x000000511200780c */ /* 0x040fe40003f66270 */
[----:B------:R-:W-:Y:S02]  /*14a40*/  LOP3.LUT R25, R25, 0xffffffef, RZ, 0xc0, !PT ;  /* 0xffffffef19197812 */ /* 0x000fe400078ec0ff */
[----:B------:R-:W-:Y:S01]  /*14a50*/  ISETP.GE.AND P1, PT, R27, R34, PT ;  /* 0x000000221b00720c */ /* 0x000fe20003f26270 */
[----:B------:R-:W-:Y:S02]  /*14a60*/  IMAD.MOV.U32 R13, RZ, RZ, R8 ;  /* 0x000000ffff0d7224 */ /* 0x000fe400078e0008 */
[----:B------:R-:W-:Y:S01]  /*14a70*/  IMAD.MOV.U32 R12, RZ, RZ, 0x1 ;  /* 0x00000001ff0c7424 */ /* 0x000fe200078e00ff */
[----:B------:R-:W-:Y:S01]  /*14a80*/  ISETP.LT.OR P2, PT, R18, 0x1, P1 ;  /* 0x000000011200780c */ /* 0x000fe20000f41670 */
[----:B------:R-:W-:-:S12]  /*14a90*/  IMAD.MOV.U32 R2, RZ, RZ, R14 ;  /* 0x000000ffff027224 */ /* 0x000fd800078e000e */
[----:B------:R-:W-:Y:S05]  /*14aa0*/  WARPSYNC.COLLECTIVE R15, `(.L_x_366) ;  /* 0x000000000f087348 */ /* 0x000fea0003c00000 */
[----:B------:R0:W1:Y:S02]  /*14ab0*/  SHFL.IDX P6, R14, R13, R12, R11 ;  /* 0x0000000c0d0e7389 */ /* 0x00006400000c000b */
[----:B01----:R-:W-:Y:S01]  /*14ac0*/  ENDCOLLECTIVE ;  /* 0x000000000000791b */ /* 0x003fe20003800000 */
.L_x_366:
[----:B------:R-:W-:-:S05]  /*14ad0*/  IADD3 R2, P0, R27, R2, RZ ;  /* 0x000000021b027210 */ /* 0x000fca0007f1e0ff */
        /* <DEDUP_REMOVED lines=13> */
.L_x_367:
[----:B------:R-:W-:Y:S02]  /*14bb0*/  IMAD.MOV.U32 R13, RZ, RZ, R8 ;  /* 0x000000ffff0d7224 */ /* 0x000fe400078e0008 */
[----:B------:R-:W-:Y:S02]  /*14bc0*/  IMAD.MOV.U32 R12, RZ, RZ, 0x2 ;  /* 0x00000002ff0c7424 */ /* 0x000fe400078e00ff */
[----:B------:R-:W-:-:S07]  /*14bd0*/  IMAD.MOV.U32 R2, RZ, RZ, R14 ;  /* 0x000000ffff027224 */ /* 0x000fce00078e000e */
[----:B------:R-:W-:Y:S05]  /*14be0*/  WARPSYNC.COLLECTIVE R15, `(.L_x_368) ;  /* 0x000000000f087348 */ /* 0x000fea0003c00000 */
[----:B------:R0:W1:Y:S02]  /*14bf0*/  SHFL.IDX P6, R14, R13, R12, R11 ;  /* 0x0000000c0d0e7389 */ /* 0x00006400000c000b */
[----:B01----:R-:W-:Y:S01]  /*14c00*/  ENDCOLLECTIVE ;  /* 0x000000000000791b */ /* 0x003fe20003800000 */
.L_x_368:
[----:B------:R-:W-:-:S05]  /*14c10*/  IADD3 R2, P2, R27, R2, RZ ;  /* 0x000000021b027210 */ /* 0x000fca0007f5e0ff */
        /* <DEDUP_REMOVED lines=13> */
.L_x_369:
[----:B------:R-:W-:Y:S02]  /*14cf0*/  IMAD.MOV.U32 R13, RZ, RZ, R8 ;  /* 0x000000ffff0d7224 */ /* 0x000fe400078e0008 */
[----:B------:R-:W-:Y:S02]  /*14d00*/  IMAD.MOV.U32 R12, RZ, RZ, 0x3 ;  /* 0x00000003ff0c7424 */ /* 0x000fe400078e00ff */
[----:B------:R-:W-:-:S07]  /*14d10*/  IMAD.MOV.U32 R2, RZ, RZ, R14 ;  /* 0x000000ffff027224 */ /* 0x000fce00078e000e */
[----:B------:R-:W-:Y:S05]  /*14d20*/  WARPSYNC.COLLECTIVE R15, `(.L_x_370) ;  /* 0x000000000f087348 */ /* 0x000fea0003c00000 */
[----:B------:R0:W1:Y:S02]  /*14d30*/  SHFL.IDX P6, R14, R13, R12, R11 ;  /* 0x0000000c0d0e7389 */ /* 0x00006400000c000b */
[----:B01----:R-:W-:Y:S01]  /*14d40*/  ENDCOLLECTIVE ;  /* 0x000000000000791b */ /* 0x003fe20003800000 */
.L_x_370:
        /* <DEDUP_REMOVED lines=14> */
.L_x_371:
[----:B------:R-:W-:Y:S02]  /*14e30*/  IMAD.MOV.U32 R13, RZ, RZ, R8 ;  /* 0x000000ffff0d7224 */ /* 0x000fe400078e0008 */
[----:B------:R-:W-:Y:S02]  /*14e40*/  IMAD.MOV.U32 R12, RZ, RZ, 0x4 ;  /* 0x00000004ff0c7424 */ /* 0x000fe400078e00ff */
[----:B------:R-:W-:-:S07]  /*14e50*/  IMAD.MOV.U32 R2, RZ, RZ, R14 ;  /* 0x000000ffff027224 */ /* 0x000fce00078e000e */
[----:B------:R-:W-:Y:S05]  /*14e60*/  WARPSYNC.COLLECTIVE R15, `(.L_x_372) ;  /* 0x000000000f087348 */ /* 0x000fea0003c00000 */
[----:B------:R0:W1:Y:S02]  /*14e70*/  SHFL.IDX P6, R14, R13, R12, R11 ;  /* 0x0000000c0d0e7389 */ /* 0x00006400000c000b */
[----:B01----:R-:W-:Y:S01]  /*14e80*/  ENDCOLLECTIVE ;  /* 0x000000000000791b */ /* 0x003fe20003800000 */
.L_x_372:
        /* <DEDUP_REMOVED lines=14> */
.L_x_373:
[----:B------:R-:W-:Y:S02]  /*14f70*/  IMAD.MOV.U32 R13, RZ, RZ, R8 ;  /* 0x000000ffff0d7224 */ /* 0x000fe400078e0008 */
[----:B------:R-:W-:Y:S02]  /*14f80*/  IMAD.MOV.U32 R12, RZ, RZ, 0x5 ;  /* 0x00000005ff0c7424 */ /* 0x000fe400078e00ff */
[----:B------:R-:W-:-:S07]  /*14f90*/  IMAD.MOV.U32 R2, RZ, RZ, R14 ;  /* 0x000000ffff027224 */ /* 0x000fce00078e000e */
[----:B------:R-:W-:Y:S05]  /*14fa0*/  WARPSYNC.COLLECTIVE R15, `(.L_x_374) ;  /* 0x000000000f087348 */ /* 0x000fea0003c00000 */
[----:B------:R0:W1:Y:S02]  /*14fb0*/  SHFL.IDX P6, R14, R13, R12, R11 ;  /* 0x0000000c0d0e7389 */ /* 0x00006400000c000b */
[----:B01----:R-:W-:Y:S01]  /*14fc0*/  ENDCOLLECTIVE ;  /* 0x000000000000791b */ /* 0x003fe20003800000 */
.L_x_374:
        /* <DEDUP_REMOVED lines=14> */
.L_x_375:
[----:B------:R-:W-:Y:S02]  /*150b0*/  IMAD.MOV.U32 R13, RZ, RZ, R8 ;  /* 0x000000ffff0d7224 */ /* 0x000fe400078e0008 */
[----:B------:R-:W-:Y:S02]  /*150c0*/  IMAD.MOV.U32 R12, RZ, RZ, 0x6 ;  /* 0x00000006ff0c7424 */ /* 0x000fe400078e00ff */
[----:B------:R-:W-:-:S07]  /*150d0*/  IMAD.MOV.U32 R2, RZ, RZ, R14 ;  /* 0x000000ffff027224 */ /* 0x000fce00078e000e */
[----:B------:R-:W-:Y:S05]  /*150e0*/  WARPSYNC.COLLECTIVE R15, `(.L_x_376) ;  /* 0x000000000f087348 */ /* 0x000fea0003c00000 */
[----:B------:R0:W1:Y:S02]  /*150f0*/  SHFL.IDX P6, R14, R13, R12, R11 ;  /* 0x0000000c0d0e7389 */ /* 0x00006400000c000b */
[----:B01----:R-:W-:Y:S01]  /*15100*/  ENDCOLLECTIVE ;  /* 0x000000000000791b */ /* 0x003fe20003800000 */
.L_x_376:
        /* <DEDUP_REMOVED lines=14> */
.L_x_377:
[----:B------:R-:W-:Y:S02]  /*151f0*/  IMAD.MOV.U32 R13, RZ, RZ, R8 ;  /* 0x000000ffff0d7224 */ /* 0x000fe400078e0008 */
[----:B------:R-:W-:Y:S02]  /*15200*/  IMAD.MOV.U32 R12, RZ, RZ, 0x7 ;  /* 0x00000007ff0c7424 */ /* 0x000fe400078e00ff */
[----:B------:R-:W-:-:S07]  /*15210*/  IMAD.MOV.U32 R2, RZ, RZ, R14 ;  /* 0x000000ffff027224 */ /* 0x000fce00078e000e */
[----:B------:R-:W-:Y:S05]  /*15220*/  WARPSYNC.COLLECTIVE R15, `(.L_x_378) ;  /* 0x000000000f087348 */ /* 0x000fea0003c00000 */
[----:B------:R0:W1:Y:S02]  /*15230*/  SHFL.IDX P6, R14, R13, R12, R11 ;  /* 0x0000000c0d0e7389 */ /* 0x00006400000c000b */
[----:B01----:R-:W-:Y:S01]  /*15240*/  ENDCOLLECTIVE ;  /* 0x000000000000791b */ /* 0x003fe20003800000 */
.L_x_378:
[----:B------:R-:W-:-:S05]  /*15250*/  IADD3 R2, P2, R27, R2, RZ ;  /* 0x000000021b027210 */ /* 0x000fca0007f5e0ff */
        /* <DEDUP_REMOVED lines=12> */
.L_x_379:
[----:B------:R-:W-:Y:S01]  /*15320*/  @!PT LDS RZ, [RZ] ;  /* 0x00000000fffff984 */ /* 0x000fe20000000800 */
[----:B------:R-:W-:Y:S01]  /*15330*/  @!PT LDS RZ, [RZ] ;  /* 0x00000000fffff984 */ /* 0x000fe20000000800 */
[----:B------:R-:W-:Y:S01]  /*15340*/  @!PT LDS RZ, [RZ] ;  /* 0x00000000fffff984 */ /* 0x000fe20000000800 */
[----:B------:R0:W-:Y:S01]  /*15350*/  LDGSTS.E.BYPASS.LTC128B.128 [R5+0x17400], desc[UR52][R2.64+0x80], !P2 ;  /* 0x1740008002057fae */ /* 0x0001e2000d101d74 */
[C---:B------:R-:W-:Y:S02]  /*15360*/  ISETP.GE.AND P2, PT, R18.reuse, 0x21, PT ;  /* 0x000000211200780c */ /* 0x040fe40003f46270 */
[----:B------:R-:W-:Y:S01]  /*15370*/  ISETP.GE.AND P6, PT, R18, 0x71, PT ;  /* 0x000000711200780c */ /* 0x000fe20003fc6270 */
[----:B0-----:R-:W-:-:S10]  /*15380*/  IMAD.MOV.U32 R2, RZ, RZ, R14 ;  /* 0x000000ffff027224 */ /* 0x001fd400078e000e */
[----:B------:R-:W-:Y:S02]  /*15390*/  @P2 LOP3.LUT R25, R25, 0x10, RZ, 0xfc, !PT ;  /* 0x0000001019192812 */ /* 0x000fe400078efcff */
[----:B------:R-:W-:Y:S02]  /*153a0*/  ISETP.GE.AND P2, PT, R18, 0x61, PT ;  /* 0x000000611200780c */ /* 0x000fe40003f46270 */
[----:B------:R-:W-:-:S04]  /*153b0*/  LOP3.LUT R25, R25, 0xffffffbf, RZ, 0xc0, !PT ;  /* 0xffffffbf19197812 */ /* 0x000fc800078ec0ff */
[----:B------:R-:W-:Y:S01]  /*153c0*/  @P6 LOP3.LUT R25, R25, 0x40, RZ, 0xfc, !PT ;  /* 0x0000004019196812 */ /* 0x000fe200078efcff */
[----:B------:R-:W-:Y:S06]  /*153d0*/  BRA `(.L_x_380) ;  /* 0xffffffa400ac7947 */ /* 0x000fec000383ffff */
.L_x_292:
[----:B---3--:R3:W4:Y:S02]  /*153e0*/  SYNCS.PHASECHK.TRANS64.TRYWAIT P0, [R6+URZ+0x38840], R20 ;  /* 0x03884014060075a7 */ /* 0x008724000800017f */
[----:B----4-:R-:W-:Y:S05]  /*153f0*/  @!P0 NANOSLEEP.SYNCS 0x989680 ;  /* 0x009896800000895d */ /* 0x010fea0003900000 */
[----:B------:R-:W4:Y:S02]  /*15400*/  @!P0 SYNCS.PHASECHK.TRANS64 P0, [R6+URZ+0x38840], R20 ;  /* 0x03884014060085a7 */ /* 0x000f24000800007f */
[----:B----4-:R-:W-:Y:S05]  /*15410*/  @!P0 BRA `(.L_x_292) ;  /* 0xfffffffc00f08947 */ /* 0x010fea000383ffff */
[----:B------:R-:W-:Y:S05]  /*15420*/  BRA `(.L_x_381) ;  /* 0xffffffa800087947 */ /* 0x000fea000383ffff */
.L_x_293:
[----:B------:R-:W-:Y:S01]  /*15430*/  BSSY B0, `(.L_x_382) ;  /* 0x0000008000007945 */ /* 0x000fe20003800000 */
[----:B------:R-:W-:Y:S02]  /*15440*/  IMAD.MOV.U32 R13, RZ, RZ, R0 ;  /* 0x000000ffff0d7224 */ /* 0x000fe400078e0000 */
[----:B------:R-:W-:Y:S02]  /*15450*/  IMAD.MOV.U32 R12, RZ, RZ, RZ ;  /* 0x000000ffff0c7224 */ /* 0x000fe400078e00ff */
[----:B------:R-:W-:Y:S02]  /*15460*/  IMAD.MOV.U32 R11, RZ, RZ, 0x181f ;  /* 0x0000181fff0b7424 */ /* 0x000fe400078e00ff */
[----:B------:R-:W-:-:S07]  /*15470*/  IMAD.MOV.U32 R15, RZ, RZ, -0x1 ;  /* 0xffffffffff0f7424 */ /* 0x000fce00078e00ff */
[----:B0123--:R-:W-:Y:S05]  /*15480*/  WARPSYNC.COLLECTIVE R15, `(.L_x_383) ;  /* 0x000000000f087348 */ /* 0x00ffea0003c00000 */
[----:B------:R4:W0:Y:S02]  /*15490*/  SHFL.IDX P6, R14, R13, R12, R11 ;  /* 0x0000000c0d0e7389 */ /* 0x00082400000c000b */
[----:B01234-:R-:W-:Y:S01]  /*154a0*/  ENDCOLLECTIVE ;  /* 0x000000000000791b */ /* 0x01ffe20003800000 */
.L_x_383:
[----:B------:R-:W-:Y:S05]  /*154b0*/  BSYNC B0 ;  /* 0x0000000000007941 */ /* 0x000fea0003800000 */
.L_x_382:
        /* <DEDUP_REMOVED lines=8> */
.L_x_384:
[----:B------:R-:W-:Y:S02]  /*15540*/  IMAD.MOV.U32 R13, RZ, RZ, R0 ;  /* 0x000000ffff0d7224 */ /* 0x000fe400078e0000 */
[----:B------:R-:W-:Y:S01]  /*15550*/  IMAD.MOV.U32 R12, RZ, RZ, 0x1 ;  /* 0x00000001ff0c7424 */ /* 0x000fe200078e00ff */
[----:B------:R-:W-:Y:S01]  /*15560*/  LOP3.LUT P6, RZ, R25, 0x80, RZ, 0xc0, !PT ;  /* 0x0000008019ff7812 */ /* 0x000fe200078cc0ff */
[----:B------:R-:W-:-:S12]  /*15570*/  IMAD.MOV.U32 R3, RZ, RZ, R14 ;  /* 0x000000ffff037224 */ /* 0x000fd800078e000e */
[----:B------:R-:W-:-:S05]  /*15580*/  @P6 IADD3 R3, P0, R27, R3, RZ ;  /* 0x000000031b036210 */ /* 0x000fca0007f1e0ff */
[----:B------:R-:W-:Y:S01]  /*15590*/  @P6 IMAD.X R2, RZ, RZ, R2, P0 ;  /* 0x000000ffff026224 */ /* 0x000fe200000e0602 */
[----:B------:R-:W-:-:S04]  /*155a0*/  ISETP.GE.AND P0, PT, R27, R8, PT ;  /* 0x000000081b00720c */ /* 0x000fc80003f06270 */
[----:B------:R-:W-:-:S04]  /*155b0*/  @P6 LOP3.LUT R3, R3, R2, RZ, 0x3c, !PT ;  /* 0x0000000203036212 */ /* 0x000fc800078e3cff */
[----:B------:R-:W-:-:S04]  /*155c0*/  @P6 LOP3.LUT R2, R3, R2, RZ, 0x3c, !PT ;  /* 0x0000000203026212 */ /* 0x000fc800078e3cff */
[----:B------:R-:W-:-:S05]  /*155d0*/  @P6 LOP3.LUT R3, R3, R2, RZ, 0x3c, !PT ;  /* 0x0000000203036212 */ /* 0x000fca00078e3cff */
        /* <DEDUP_REMOVED lines=8> */
.L_x_385:
[----:B------:R-:W-:Y:S02]  /*15660*/  IMAD.MOV.U32 R13, RZ, RZ, R4 ;  /* 0x000000ffff0d7224 */ /* 0x000fe400078e0004 */
[----:B------:R-:W-:-:S07]  /*15670*/  IMAD.MOV.U32 R2, RZ, RZ, R14 ;  /* 0x000000ffff027224 */ /* 0x000fce00078e000e */
[----:B------:R-:W-:Y:S05]  /*15680*/  WARPSYNC.COLLECTIVE R15, `(.L_x_386) ;  /* 0x000000000f087348 */ /* 0x000fea0003c00000 */
[----:B------:R0:W1:Y:S02]  /*15690*/  SHFL.IDX P6, R14, R13, R12, R11 ;  /* 0x0000000c0d0e7389 */ /* 0x00006400000c000b */
[----:B01----:R-:W-:Y:S01]  /*156a0*/  ENDCOLLECTIVE ;  /* 0x000000000000791b */ /* 0x003fe20003800000 */
.L_x_386:
        /* <DEDUP_REMOVED lines=18> */
.L_x_387:
[----:B------:R-:W-:Y:S02]  /*157d0*/  IMAD.MOV.U32 R13, RZ, RZ, R4 ;  /* 0x000000ffff0d7224 */ /* 0x000fe400078e0004 */
[----:B------:R-:W-:-:S07]  /*157e0*/  IMAD.MOV.U32 R2, RZ, RZ, R14 ;  /* 0x000000ffff027224 */ /* 0x000fce00078e000e */
[----:B------:R-:W-:Y:S05]  /*157f0*/  WARPSYNC.COLLECTIVE R15, `(.L_x_388) ;  /* 0x000000000f087348 */ /* 0x000fea0003c00000 */
[----:B------:R0:W1:Y:S02]  /*15800*/  SHFL.IDX P6, R14, R13, R12, R11 ;  /* 0x0000000c0d0e7389 */ /* 0x00006400000c000b */
[----:B01----:R-:W-:Y:S01]  /*15810*/  ENDCOLLECTIVE ;  /* 0x000000000000791b */ /* 0x003fe20003800000 */
.L_x_388:
        /* <DEDUP_REMOVED lines=18> */
.L_x_389:
[----:B------:R-:W-:Y:S02]  /*15940*/  IMAD.MOV.U32 R13, RZ, RZ, R4 ;  /* 0x000000ffff0d7224 */ /* 0x000fe400078e0004 */
[----:B------:R-:W-:-:S07]  /*15950*/  IMAD.MOV.U32 R2, RZ, RZ, R14 ;  /* 0x000000ffff027224 */ /* 0x000fce00078e000e */
[----:B------:R-:W-:Y:S05]  /*15960*/  WARPSYNC.COLLECTIVE R15, `(.L_x_390) ;  /* 0x000000000f087348 */ /* 0x000fea0003c00000 */
[----:B------:R0:W1:Y:S02]  /*15970*/  SHFL.IDX P6, R14, R13, R12, R11 ;  /* 0x0000000c0d0e7389 */ /* 0x00006400000c000b */
[----:B01----:R-:W-:Y:S01]  /*15980*/  ENDCOLLECTIVE ;  /* 0x000000000000791b */ /* 0x003fe20003800000 */
.L_x_390:
[----:B------:R-:W-:Y:S02]  /*15990*/  IMAD.MOV.U32 R13, RZ, RZ, R0 ;  /* 0x000000ffff0d7224 */ /* 0x000fe400078e0000 */
[----:B------:R-:W-:Y:S02]  /*159a0*/  IMAD.MOV.U32 R12, RZ, RZ, 0x4 ;  /* 0x00000004ff0c7424 */ /* 0x000fe400078e00ff */
[----:B------:R-:W-:Y:S01]  /*159b0*/  IMAD.MOV.U32 R3, RZ, RZ, R14 ;  /* 0x000000ffff037224 */ /* 0x000fe200078e000e */
[----:B------:R-:W-:-:S04]  /*159c0*/  ISETP.GE.AND P6, PT, R27, R8, PT ;  /* 0x000000081b00720c */ /* 0x000fc80003fc6270 */
[----:B------:R-:W-:-:S05]  /*159d0*/  @P5 IADD3 R3, P0, R27, R3, RZ ;  /* 0x000000031b035210 */ /* 0x000fca0007f1e0ff */
[----:B------:R-:W-:-:S05]  /*159e0*/  @P5 IMAD.X R2, RZ, RZ, R2, P0 ;  /* 0x000000ffff025224 */ /* 0x000fca00000e0602 */
[----:B------:R-:W-:-:S04]  /*159f0*/  @P5 LOP3.LUT R3, R3, R2, RZ, 0x3c, !PT ;  /* 0x0000000203035212 */ /* 0x000fc800078e3cff */
[----:B------:R-:W-:-:S04]  /*15a00*/  @P5 LOP3.LUT R2, R3, R2, RZ, 0x3c, !PT ;  /* 0x0000000203025212 */ /* 0x000fc800078e3cff */
[----:B------:R-:W-:-:S05]  /*15a10*/  @P5 LOP3.LUT R3, R3, R2, RZ, 0x3c, !PT ;  /* 0x0000000203035212 */ /* 0x000fca00078e3cff */
[----:B------:R-:W-:Y:S01]  /*15a20*/  @!PT LDS RZ, [RZ] ;  /* 0x00000000fffff984 */ /* 0x000fe20000000800 */
[----:B------:R-:W-:Y:S01]  /*15a30*/  @!PT LDS RZ, [RZ] ;  /* 0x00000000fffff984 */ /* 0x000fe20000000800 */
[----:B------:R-:W-:Y:S01]  /*15a40*/  @!PT LDS RZ, [RZ] ;  /* 0x00000000fffff984 */ /* 0x000fe20000000800 */
[----:B------:R0:W-:Y:S02]  /*15a50*/  @P5 LDGSTS.E.BYPASS.LTC128B.128 [R5+0x29c00], desc[UR52][R2.64], !P6 ;  /* 0x29c0000002055fae */ /* 0x0001e4000f101d74 */
[----:B0-----:R-:W-:Y:S05]  /*15a60*/  WARPSYNC.COLLECTIVE R15, `(.L_x_391) ;  /* 0x000000000f087348 */ /* 0x001fea0003c00000 */
[----:B------:R1:W2:Y:S02]  /*15a70*/  SHFL.IDX P6, R14, R13, R12, R11 ;  /* 0x0000000c0d0e7389 */ /* 0x0002a400000c000b */
[----:B012---:R-:W-:Y:S01]  /*15a80*/  ENDCOLLECTIVE ;  /* 0x000000000000791b */ /* 0x007fe20003800000 */
.L_x_391:
[----:B------:R-:W-:Y:S01]  /*15a90*/  @!PT LDS RZ, [RZ] ;  /* 0x00000000fffff984 */ /* 0x000fe20000000800 */
[----:B------:R-:W-:Y:S01]  /*15aa0*/  @!PT LDS RZ, [RZ] ;  /* 0x00000000fffff984 */ /* 0x000fe20000000800 */
[----:B------:R-:W-:Y:S01]  /*15ab0*/  @!PT LDS RZ, [RZ] ;  /* 0x00000000fffff984 */ /* 0x000fe20000000800 */
[----:B------:R0:W-:Y:S01]  /*15ac0*/  @P5 LDGSTS.E.BYPASS.LTC128B.128 [R5+0x2dc00], desc[UR52][R2.64+0x80], !P1 ;  /* 0x2dc0008002055fae */ /* 0x0001e2000c901d74 */
[----:B------:R-:W-:Y:S01]  /*15ad0*/  ISETP.GE.AND P5, PT, R27, R8, PT ;  /* 0x000000081b00720c */ /* 0x000fe20003fa6270 */
[----:B------:R-:W-:Y:S02]  /*15ae0*/  IMAD.MOV.U32 R13, RZ, RZ, R4 ;  /* 0x000000ffff0d7224 */ /* 0x000fe400078e0004 */
[----:B0-----:R-:W-:-:S10]  /*15af0*/  IMAD.MOV.U32 R2, RZ, RZ, R14 ;  /* 0x000000ffff027224 */ /* 0x001fd400078e000e */
[----:B------:R-:W-:Y:S05]  /*15b00*/  WARPSYNC.COLLECTIVE R15, `(.L_x_392) ;  /* 0x000000000f087348 */ /* 0x000fea0003c00000 */
[----:B------:R0:W1:Y:S02]  /*15b10*/  SHFL.IDX P6, R14, R13, R12, R11 ;  /* 0x0000000c0d0e7389 */ /* 0x00006400000c000b */
[----:B01----:R-:W-:Y:S01]  /*15b20*/  ENDCOLLECTIVE ;  /* 0x000000000000791b */ /* 0x003fe20003800000 */
.L_x_392:
[----:B------:R-:W-:Y:S02]  /*15b30*/  IMAD.MOV.U32 R13, RZ, RZ, R0 ;  /* 0x000000ffff0d7224 */ /* 0x000fe400078e0000 */
[----:B------:R-:W-:Y:S02]  /*15b40*/  IMAD.MOV.U32 R12, RZ, RZ, 0x5 ;  /* 0x00000005ff0c7424 */ /* 0x000fe400078e00ff */
[----:B------:R-:W-:-:S07]  /*15b50*/  IMAD.MOV.U32 R3, RZ, RZ, R14 ;  /* 0x000000ffff037224 */ /* 0x000fce00078e000e */
[----:B------:R-:W-:Y:S05]  /*15b60*/  WARPSYNC.COLLECTIVE R15, `(.L_x_393) ;  /* 0x000000000f087348 */ /* 0x000fea0003c00000 */
[----:B------:R0:W1:Y:S02]  /*15b70*/  SHFL.IDX P6, R14, R13, R12, R11 ;  /* 0x0000000c0d0e7389 */ /* 0x00006400000c000b */
[----:B01----:R-:W-:Y:S01]  /*15b80*/  ENDCOLLECTIVE ;  /* 0x000000000000791b */ /* 0x003fe20003800000 */
.L_x_393:
[----:B------:R-:W-:-:S05]  /*15b90*/  @P4 IADD3 R3, P0, R27, R3, RZ ;  /* 0x000000031b034210 */ /* 0x000fca0007f1e0ff */
[----:B------:R-:W-:-:S05]  /*15ba0*/  @P4 IMAD.X R2, RZ, RZ, R2, P0 ;  /* 0x000000ffff024224 */ /* 0x000fca00000e0602 */
[----:B------:R-:W-:Y:S01]  /*15bb0*/  @P4 LOP3.LUT R3, R3, R2, RZ, 0x3c, !PT ;  /* 0x0000000203034212 */ /* 0x000fe200078e3cff */
[----:B------:R-:W-:-:S03]  /*15bc0*/  IMAD.MOV.U32 R13, RZ, RZ, R4 ;  /* 0x000000ffff0d7224 */ /* 0x000fc600078e0004 */
[----:B------:R-:W-:-:S04]  /*15bd0*/  @P4 LOP3.LUT R2, R3, R2, RZ, 0x3c, !PT ;  /* 0x0000000203024212 */ /* 0x000fc800078e3cff */
[----:B------:R-:W-:-:S05]  /*15be0*/  @P4 LOP3.LUT R3, R3, R2, RZ, 0x3c, !PT ;  /* 0x0000000203034212 */ /* 0x000fca00078e3cff */
[----:B------:R-:W-:Y:S01]  /*15bf0*/  @!PT LDS RZ, [RZ] ;  /* 0x00000000fffff984 */ /* 0x000fe20000000800 */
[----:B------:R-:W-:Y:S01]  /*15c00*/  @!PT LDS RZ, [RZ] ;  /* 0x00000000fffff984 */ /* 0x000fe20000000800 */
[----:B------:R-:W-:Y:S01]  /*15c10*/  @!PT LDS RZ, [RZ] ;  /* 0x00000000fffff984 */ /* 0x000fe20000000800 */
[----:B------:R-:W-:Y:S04]  /*15c20*/  @P4 LDGSTS.E.BYPASS.LTC128B.128 [R5+0x2a400], desc[UR52][R2.64], !P5 ;  /* 0x2a40000002054fae */ /* 0x000fe8000e901d74 */
[----:B------:R0:W-:Y:S02]  /*15c30*/  @P4 LDGSTS.E.BYPASS.LTC128B.128 [R5+0x2e400], desc[UR52][R2.64+0x80], !P1 ;  /* 0x2e40008002054fae */ /* 0x0001e4000c901d74 */
[----:B0-----:R-:W-:-:S07]  /*15c40*/  IMAD.MOV.U32 R2, RZ, RZ, R14 ;  /* 0x000000ffff027224 */ /* 0x001fce00078e000e */
[----:B------:R-:W-:Y:S05]  /*15c50*/  WARPSYNC.COLLECTIVE R15, `(.L_x_394) ;  /* 0x000000000f087348 */ /* 0x000fea0003c00000 */
[----:B------:R0:W1:Y:S02]  /*15c60*/  SHFL.IDX P6, R14, R13, R12, R11 ;  /* 0x0000000c0d0e7389 */ /* 0x00006400000c000b */
[----:B01----:R-:W-:Y:S01]  /*15c70*/  ENDCOLLECTIVE ;  /* 0x000000000000791b */ /* 0x003fe20003800000 */
.L_x_394:
[----:B------:R-:W-:Y:S02]  /*15c80*/  IMAD.MOV.U32 R13, RZ, RZ, R0 ;  /* 0x000000ffff0d7224 */ /* 0x000fe400078e0000 */
[----:B------:R-:W-:Y:S02]  /*15c90*/  IMAD.MOV.U32 R12, RZ, RZ, 0x6 ;  /* 0x00000006ff0c7424 */ /* 0x000fe400078e00ff */
[----:B------:R-:W-:-:S07]  /*15ca0*/  IMAD.MOV.U32 R3, RZ, RZ, R14 ;  /* 0x000000ffff037224 */ /* 0x000fce00078e000e */
[----:B------:R-:W-:Y:S05]  /*15cb0*/  WARPSYNC.COLLECTIVE R15, `(.L_x_395) ;  /* 0x000000000f087348 */ /* 0x000fea0003c00000 */
[----:B------:R0:W1:Y:S02]  /*15cc0*/  SHFL.IDX P6, R14, R13, R12, R11 ;  /* 0x0000000c0d0e7389 */ /* 0x00006400000c000b */
[----:B01----:R-:W-:Y:S01]  /*15cd0*/  ENDCOLLECTIVE ;  /* 0x000000000000791b */ /* 0x003fe20003800000 */
.L_x_395:
        /* <DEDUP_REMOVED lines=15> */
.L_x_396:
[----:B------:R-:W-:Y:S02]  /*15dd0*/  IMAD.MOV.U32 R13, RZ, RZ, R0 ;  /* 0x000000ffff0d7224 */ /* 0x000fe400078e0000 */
[----:B------:R-:W-:Y:S02]  /*15de0*/  IMAD.MOV.U32 R12, RZ, RZ, 0x7 ;  /* 0x00000007ff0c7424 */ /* 0x000fe400078e00ff */
[----:B------:R-:W-:-:S07]  /*15df0*/  IMAD.MOV.U32 R3, RZ, RZ, R14 ;  /* 0x000000ffff037224 */ /* 0x000fce00078e000e */
[----:B------:R-:W-:Y:S05]  /*15e00*/  WARPSYNC.COLLECTIVE R15, `(.L_x_397) ;  /* 0x000000000f087348 */ /* 0x000fea0003c00000 */
[----:B------:R0:W1:Y:S02]  /*15e10*/  SHFL.IDX P6, R14, R13, R12, R11 ;  /* 0x0000000c0d0e7389 */ /* 0x00006400000c000b */
[----:B01----:R-:W-:Y:S01]  /*15e20*/  ENDCOLLECTIVE ;  /* 0x000000000000791b */ /* 0x003fe20003800000 */
.L_x_397:
[----:B------:R-:W-:-:S05]  /*15e30*/  @P2 IADD3 R3, P0, R27, R3, RZ ;  /* 0x000000031b032210 */ /* 0x000fca0007f1e0ff */
[----:B------:R-:W-:-:S05]  /*15e40*/  @P2 IMAD.X R2, RZ, RZ, R2, P0 ;  /* 0x000000ffff022224 */ /* 0x000fca00000e0602 */
[----:B------:R-:W-:Y:S01]  /*15e50*/  @P2 LOP3.LUT R3, R3, R2, RZ, 0x3c, !PT ;  /* 0x0000000203032212 */ /* 0x000fe200078e3cff */
[----:B------:R-:W-:-:S03]  /*15e60*/  IMAD.MOV.U32 R13, RZ, RZ, R4 ;  /* 0x000000ffff0d7224 */ /* 0x000fc600078e0004 */
[----:B------:R-:W-:-:S04]  /*15e70*/  @P2 LOP3.LUT R2, R3, R2, RZ, 0x3c, !PT ;  /* 0x0000000203022212 */ /* 0x000fc800078e3cff */
[----:B------:R-:W-:Y:S01]  /*15e80*/  @P2 LOP3.LUT R3, R3, R2, RZ, 0x3c, !PT ;  /* 0x0000000203032212 */ /* 0x000fe200078e3cff */
[----:B------:R-:W-:-:S07]  /*15e90*/  IMAD.MOV.U32 R0, RZ, RZ, R14 ;  /* 0x000000ffff007224 */ /* 0x000fce00078e000e */
[----:B------:R-:W-:Y:S05]  /*15ea0*/  WARPSYNC.COLLECTIVE R15, `(.L_x_398) ;  /* 0x000000000f087348 */ /* 0x000fea0003c00000 */
[----:B------:R0:W1:Y:S02]  /*15eb0*/  SHFL.IDX P6, R14, R13, R12, R11 ;  /* 0x0000000c0d0e7389 */ /* 0x00006400000c000b */
[----:B01----:R-:W-:Y:S01]  /*15ec0*/  ENDCOLLECTIVE ;  /* 0x000000000000791b */ /* 0x003fe20003800000 */
.L_x_398:
[----:B------:R-:W-:Y:S01]  /*15ed0*/  @!PT LDS RZ, [RZ] ;  /* 0x00000000fffff984 */ /* 0x000fe20000000800 */
[----:B------:R-:W-:Y:S01]  /*15ee0*/  @!PT LDS RZ, [RZ] ;  /* 0x00000000fffff984 */ /* 0x000fe20000000800 */
[----:B------:R-:W-:Y:S01]  /*15ef0*/  @!PT LDS RZ, [RZ] ;  /* 0x00000000fffff984 */ /* 0x000fe20000000800 */
[----:B------:R0:W-:Y:S04]  /*15f00*/  @P2 LDGSTS.E.BYPASS.LTC128B.128 [R5+0x2b400], desc[UR52][R2.64], !P5 ;  /* 0x2b40000002052fae */ /* 0x0001e8000e901d74 */
[----:B------:R0:W-:Y:S01]  /*15f10*/  @P2 LDGSTS.E.BYPASS.LTC128B.128 [R5+0x2f400], desc[UR52][R2.64+0x80], !P1 ;  /* 0x2f40008002052fae */ /* 0x0001e2000c901d74 */
[----:B------:R-:W-:Y:S01]  /*15f20*/  IMAD.MOV.U32 R4, RZ, RZ, R14 ;  /* 0x000000ffff047224 */ /* 0x000fe200078e000e */
[----:B------:R-:W-:Y:S06]  /*15f30*/  BRA `(.L_x_399) ;  /* 0xffffffa000d87947 */ /* 0x000fec000383ffff */
.L_x_298:
[----:B------:R-:W-:Y:S02]  /*15f40*/  IMAD.MOV.U32 R13, RZ, RZ, R5 ;  /* 0x000000ffff0d7224 */ /* 0x000fe400078e0005 */
[----:B------:R-:W-:Y:S02]  /*15f50*/  IMAD.MOV.U32 R12, RZ, RZ, RZ ;  /* 0x000000ffff0c7224 */ /* 0x000fe400078e00ff */
[----:B------:R-:W-:Y:S02]  /*15f60*/  IMAD.MOV.U32 R11, RZ, RZ, 0x181f ;  /* 0x0000181fff0b7424 */ /* 0x000fe400078e00ff */
[----:B------:R-:W-:Y:S02]  /*15f70*/  IMAD.MOV.U32 R15, RZ, RZ, -0x1 ;  /* 0xffffffffff0f7424 */ /* 0x000fe400078e00ff */
[----:B------:R-:W-:Y:S02]  /*15f80*/  IMAD R6, R19, R6, RZ ;  /* 0x0000000613067224 */ /* 0x000fe400078e02ff */
[----:B------:R-:W-:-:S07]  /*15f90*/  IMAD.IADD R4, R9, 0x1, R4 ;  /* 0x0000000109047824 */ /* 0x000fce00078e0204 */
[----:B-----5:R-:W-:Y:S05]  /*15fa0*/  WARPSYNC.COLLECTIVE R15, `(.L_x_400) ;  /* 0x000000000f087348 */ /* 0x020fea0003c00000 */
[----:B------:R0:W1:Y:S02]  /*15fb0*/  SHFL.IDX P6, R14, R13, R12, R11 ;  /* 0x0000000c0d0e7389 */ /* 0x00006400000c000b */
[----:B01---5:R-:W-:Y:S01]  /*15fc0*/  ENDCOLLECTIVE ;  /* 0x000000000000791b */ /* 0x023fe20003800000 */
.L_x_400:
[C---:B------:R-:W-:Y:S01]  /*15fd0*/  VIADD R7, R4.reuse, 0x10 ;  /* 0x0000001004077836 */ /* 0x040fe20000000000 */
[----:B------:R-:W-:Y:S01]  /*15fe0*/  ISETP.GE.AND P2, PT, R4, R6, PT ;  /* 0x000000060400720c */ /* 0x000fe20003f46270 */
[----:B------:R-:W-:Y:S02]  /*15ff0*/  IMAD.MOV.U32 R13, RZ, RZ, R0 ;  /* 0x000000ffff0d7224 */ /* 0x000fe400078e0000 */
[----:B------:R-:W-:-:S10]  /*16000*/  IMAD.MOV.U32 R2, RZ, RZ, R14 ;  /* 0x000000ffff027224 */ /* 0x000fd400078e000e */
[----:B------:R-:W-:Y:S05]  /*16010*/  WARPSYNC.COLLECTIVE R15, `(.L_x_401) ;  /* 0x000000000f087348 */ /* 0x000fea0003c00000 */
[----:B------:R0:W1:Y:S02]  /*16020*/  SHFL.IDX P6, R14, R13, R12, R11 ;  /* 0x0000000c0d0e7389 */ /* 0x00006400000c000b */
[----:B01----:R-:W-:Y:S01]  /*16030*/  ENDCOLLECTIVE ;  /* 0x000000000000791b */ /* 0x003fe20003800000 */
.L_x_401:
[----:B------:R-:W-:Y:S02]  /*16040*/  IMAD.MOV.U32 R13, RZ, RZ, R5 ;  /* 0x000000ffff0d7224 */ /* 0x000fe400078e0005 */
[----:B------:R-:W-:Y:S02]  /*16050*/  IMAD.MOV.U32 R12, RZ, RZ, 0x1 ;  /* 0x00000001ff0c7424 */ /* 0x000fe400078e00ff */
[----:B------:R-:W-:-:S07]  /*16060*/  IMAD.MOV.U32 R3, RZ, RZ, R14 ;  /* 0x000000ffff037224 */ /* 0x000fce00078e000e */
[----:B------:R-:W-:Y:S05]  /*16070*/  WARPSYNC.COLLECTIVE R15, `(.L_x_402) ;  /* 0x000000000f087348 */ /* 0x000fea0003c00000 */
[----:B------:R0:W1:Y:S02]  /*16080*/  SHFL.IDX P6, R14, R13, R12, R11 ;  /* 0x0000000c0d0e7389 */ /* 0x00006400000c000b */
[----:B01----:R-:W-:Y:S01]  /*16090*/  ENDCOLLECTIVE ;  /* 0x000000000000791b */ /* 0x003fe20003800000 */
.L_x_402:
[----:B------:R-:W-:-:S05]  /*160a0*/  @!P2 IADD3 R3, P3, R27, R3, RZ ;  /* 0x000000031b03a210 */ /* 0x000fca0007f7e0ff */
[----:B------:R-:W-:-:S05]  /*160b0*/  @!P2 IMAD.X R2, RZ, RZ, R2, P3 ;  /* 0x000000ffff02a224 */ /* 0x000fca00018e0602 */
[----:B------:R-:W-:Y:S01]  /*160c0*/  @!P2 LOP3.LUT R3, R3, R2, RZ, 0x3c, !PT ;  /* 0x000000020303a212 */ /* 0x000fe200078e3cff */
[----:B------:R-:W-:-:S03]  /*160d0*/  IMAD.MOV.U32 R13, RZ, RZ, R0 ;  /* 0x000000ffff0d7224 */ /* 0x000fc600078e0000 */
[----:B------:R-:W-:-:S04]  /*160e0*/  @!P2 LOP3.LUT R2, R3, R2, RZ, 0x3c, !PT ;  /* 0x000000020302a212 */ /* 0x000fc800078e3cff */
[----:B------:R-:W-:-:S05]  /*160f0*/  @!P2 LOP3.LUT R3, R3, R2, RZ, 0x3c, !PT ;  /* 0x000000020303a212 */ /* 0x000fca00078e3cff */
[----:B------:R-:W-:Y:S01]  /*16100*/  @!PT LDS RZ, [RZ] ;  /* 0x00000000fffff984 */ /* 0x000fe20000000800 */
[----:B------:R-:W-:Y:S01]  /*16110*/  @!PT LDS RZ, [RZ] ;  /* 0x00000000fffff984 */ /* 0x000fe20000000800 */
[----:B------:R-:W-:Y:S01]  /*16120*/  @!PT LDS RZ, [RZ] ;  /* 0x00000000fffff984 */ /* 0x000fe20000000800 */
[----:B------:R-:W-:Y:S04]  /*16130*/  @!P2 LDGSTS.E.BYPASS.LTC128B.128 [R8+0x20400], desc[UR52][R2.64], !P0 ;  /* 0x204000000208afae */ /* 0x000fe8000c101d74 */
[----:B------:R0:W-:Y:S01]  /*16140*/  @!P2 LDGSTS.E.BYPASS.LTC128B.128 [R8+0x24400], desc[UR52][R2.64+0x80], !P1 ;  /* 0x244000800208afae */ /* 0x0001e2000c901d74 */
[----:B------:R-:W-:Y:S01]  /*16150*/  ISETP.GE.AND P2, PT, R7, R6, PT ;  /* 0x000000060700720c */ /* 0x000fe20003f46270 */
[----:B------:R-:W-:Y:S02]  /*16160*/  VIADD R7, R4, 0x20 ;  /* 0x0000002004077836 */ /* 0x000fe40000000000 */
[----:B0-----:R-:W-:-:S10]  /*16170*/  IMAD.MOV.U32 R2, RZ, RZ, R14 ;  /* 0x000000ffff027224 */ /* 0x001fd400078e000e */
[----:B------:R-:W-:Y:S05]  /*16180*/  WARPSYNC.COLLECTIVE R15, `(.L_x_403) ;  /* 0x000000000f087348 */ /* 0x000fea0003c00000 */
[----:B------:R0:W1:Y:S02]  /*16190*/  SHFL.IDX P6, R14, R13, R12, R11 ;  /* 0x0000000c0d0e7389 */ /* 0x00006400000c000b */
[----:B01----:R-:W-:Y:S01]  /*161a0*/  ENDCOLLECTIVE ;  /* 0x000000000000791b */ /* 0x003fe20003800000 */
.L_x_403:
[----:B------:R-:W-:Y:S02]  /*161b0*/  IMAD.MOV.U32 R13, RZ, RZ, R5 ;  /* 0x000000ffff0d7224 */ /* 0x000fe400078e0005 */
[----:B------:R-:W-:Y:S02]  /*161c0*/  IMAD.MOV.U32 R12, RZ, RZ, 0x2 ;  /* 0x00000002ff0c7424 */ /* 0x000fe400078e00ff */
[----:B------:R-:W-:-:S07]  /*161d0*/  IMAD.MOV.U32 R3, RZ, RZ, R14 ;  /* 0x000000ffff037224 */ /* 0x000fce00078e000e */
[----:B------:R-:W-:Y:S05]  /*161e0*/  WARPSYNC.COLLECTIVE R15, `(.L_x_404) ;  /* 0x000000000f087348 */ /* 0x000fea0003c00000 */
[----:B------:R0:W1:Y:S02]  /*161f0*/  SHFL.IDX P6, R14, R13, R12, R11 ;  /* 0x0000000c0d0e7389 */ /* 0x00006400000c000b */
[----:B01----:R-:W-:Y:S01]  /*16200*/  ENDCOLLECTIVE ;  /* 0x000000000000791b */ /* 0x003fe20003800000 */
.L_x_404:
        /* <DEDUP_REMOVED lines=17> */
.L_x_405:
[----:B------:R-:W-:Y:S02]  /*16320*/  IMAD.MOV.U32 R13, RZ, RZ, R5 ;  /* 0x000000ffff0d7224 */ /* 0x000fe400078e0005 */
[----:B------:R-:W-:Y:S02]  /*16330*/  IMAD.MOV.U32 R12, RZ, RZ, 0x3 ;  /* 0x00000003ff0c7424 */ /* 0x000fe400078e00ff */
[----:B------:R-:W-:-:S07]  /*16340*/  IMAD.MOV.U32 R3, RZ, RZ, R14 ;  /* 0x000000ffff037224 */ /* 0x000fce00078e000e */
[----:B------:R-:W-:Y:S05]  /*16350*/  WARPSYNC.COLLECTIVE R15, `(.L_x_406) ;  /* 0x000000000f087348 */ /* 0x000fea0003c00000 */
[----:B------:R0:W1:Y:S02]  /*16360*/  SHFL.IDX P6, R14, R13, R12, R11 ;  /* 0x0000000c0d0e7389 */ /* 0x00006400000c000b */
[----:B01----:R-:W-:Y:S01]  /*16370*/  ENDCOLLECTIVE ;  /* 0x000000000000791b */ /* 0x003fe20003800000 */
.L_x_406:
        /* <DEDUP_REMOVED lines=17> */
.L_x_407:
[----:B------:R-:W-:Y:S02]  /*16490*/  IMAD.MOV.U32 R13, RZ, RZ, R5 ;  /* 0x000000ffff0d7224 */ /* 0x000fe400078e0005 */
[----:B------:R-:W-:Y:S02]  /*164a0*/  IMAD.MOV.U32 R12, RZ, RZ, 0x4 ;  /* 0x00000004ff0c7424 */ /* 0x000fe400078e00ff */
[----:B------:R-:W-:-:S07]  /*164b0*/  IMAD.MOV.U32 R3, RZ, RZ, R14 ;  /* 0x000000ffff037224 */ /* 0x000fce00078e000e */
[----:B------:R-:W-:Y:S05]  /*164c0*/  WARPSYNC.COLLECTIVE R15, `(.L_x_408) ;  /* 0x000000000f087348 */ /* 0x000fea0003c00000 */
[----:B------:R0:W1:Y:S02]  /*164d0*/  SHFL.IDX P6, R14, R13, R12, R11 ;  /* 0x0000000c0d0e7389 */ /* 0x00006400000c000b */
[----:B01----:R-:W-:Y:S01]  /*164e0*/  ENDCOLLECTIVE ;  /* 0x000000000000791b */ /* 0x003fe20003800000 */
.L_x_408:
        /* <DEDUP_REMOVED lines=17> */
.L_x_409:
[----:B------:R-:W-:Y:S02]  /*16600*/  IMAD.MOV.U32 R13, RZ, RZ, R5 ;  /* 0x000000ffff0d7224 */ /* 0x000fe400078e0005 */
[----:B------:R-:W-:Y:S02]  /*16610*/  IMAD.MOV.U32 R12, RZ, RZ, 0x5 ;  /* 0x00000005ff0c7424 */ /* 0x000fe400078e00ff */
[----:B------:R-:W-:-:S07]  /*16620*/  IMAD.MOV.U32 R3, RZ, RZ, R14 ;  /* 0x000000ffff037224 */ /* 0x000fce00078e000e */
[----:B------:R-:W-:Y:S05]  /*16630*/  WARPSYNC.COLLECTIVE R15, `(.L_x_410) ;  /* 0x000000000f087348 */ /* 0x000fea0003c00000 */
[----:B------:R0:W1:Y:S02]  /*16640*/  SHFL.IDX P6, R14, R13, R12, R11 ;  /* 0x0000000c0d0e7389 */ /* 0x00006400000c000b */
[----:B01----:R-:W-:Y:S01]  /*16650*/  ENDCOLLECTIVE ;  /* 0x000000000000791b */ /* 0x003fe20003800000 */
.L_x_410:
        /* <DEDUP_REMOVED lines=17> */
.L_x_411:
[----:B------:R-:W-:Y:S02]  /*16770*/  IMAD.MOV.U32 R13, RZ, RZ, R5 ;  /* 0x000000ffff0d7224 */ /* 0x000fe400078e0005 */
[----:B------:R-:W-:Y:S02]  /*16780*/  IMAD.MOV.U32 R12, RZ, RZ, 0x6 ;  /* 0x00000006ff0c7424 */ /* 0x000fe400078e00ff */
[----:B------:R-:W-:-:S07]  /*16790*/  IMAD.MOV.U32 R3, RZ, RZ, R14 ;  /* 0x000000ffff037224 */ /* 0x000fce00078e000e */
[----:B------:R-:W-:Y:S05]  /*167a0*/  WARPSYNC.COLLECTIVE R15, `(.L_x_412) ;  /* 0x000000000f087348 */ /* 0x000fea0003c00000 */
[----:B------:R0:W1:Y:S02]  /*167b0*/  SHFL.IDX P6, R14, R13, R12, R11 ;  /* 0x0000000c0d0e7389 */ /* 0x00006400000c000b */
[----:B01----:R-:W-:Y:S01]  /*167c0*/  ENDCOLLECTIVE ;  /* 0x000000000000791b */ /* 0x003fe20003800000 */
.L_x_412:
        /* <DEDUP_REMOVED lines=12> */
[----:B0-----:R-:W-:-:S12]  /*16890*/  IMAD.MOV.U32 R2, RZ, RZ, R14 ;  /* 0x000000ffff027224 */ /* 0x001fd800078e000e */
[----:B------:R-:W-:Y:S05]  /*168a0*/  WARPSYNC.COLLECTIVE R15, `(.L_x_413) ;  /* 0x000000000f087348 */ /* 0x000fea0003c00000 */
[----:B------:R0:W1:Y:S02]  /*168b0*/  SHFL.IDX P6, R14, R13, R12, R11 ;  /* 0x0000000c0d0e7389 */ /* 0x00006400000c000b */
[----:B01----:R-:W-:Y:S01]  /*168c0*/  ENDCOLLECTIVE ;  /* 0x000000000000791b */ /* 0x003fe20003800000 */
.L_x_413:
[----:B------:R-:W-:Y:S02]  /*168d0*/  IMAD.MOV.U32 R13, RZ, RZ, R5 ;  /* 0x000000ffff0d7224 */ /* 0x000fe400078e0005 */
[----:B------:R-:W-:Y:S02]  /*168e0*/  IMAD.MOV.U32 R12, RZ, RZ, 0x7 ;  /* 0x00000007ff0c7424 */ /* 0x000fe400078e00ff */
[----:B------:R-:W-:-:S07]  /*168f0*/  IMAD.MOV.U32 R3, RZ, RZ, R14 ;  /* 0x000000ffff037224 */ /* 0x000fce00078e000e */
[----:B------:R-:W-:Y:S05]  /*16900*/  WARPSYNC.COLLECTIVE R15, `(.L_x_414) ;  /* 0x000000000f087348 */ /* 0x000fea0003c00000 */
[----:B------:R0:W1:Y:S02]  /*16910*/  SHFL.IDX P6, R14, R13, R12, R11 ;  /* 0x0000000c0d0e7389 */ /* 0x00006400000c000b */
[----:B01----:R-:W-:Y:S01]  /*16920*/  ENDCOLLECTIVE ;  /* 0x000000000000791b */ /* 0x003fe20003800000 */
.L_x_414:
[----:B------:R-:W-:-:S05]  /*16930*/  @!P2 IADD3 R3, P3, R27, R3, RZ ;  /* 0x000000031b03a210 */ /* 0x000fca0007f7e0ff */
[----:B------:R-:W-:-:S05]  /*16940*/  @!P2 IMAD.X R2, RZ, RZ, R2, P3 ;  /* 0x000000ffff02a224 */ /* 0x000fca00018e0602 */
[----:B------:R-:W-:Y:S01]  /*16950*/  @!P2 LOP3.LUT R3, R3, R2, RZ, 0x3c, !PT ;  /* 0x000000020303a212 */ /* 0x000fe200078e3cff */
[----:B------:R-:W-:-:S03]  /*16960*/  IMAD.MOV.U32 R13, RZ, RZ, R0 ;  /* 0x000000ffff0d7224 */ /* 0x000fc600078e0000 */
[----:B------:R-:W-:-:S04]  /*16970*/  @!P2 LOP3.LUT R2, R3, R2, RZ, 0x3c, !PT ;  /* 0x000000020302a212 */ /* 0x000fc800078e3cff */
[----:B------:R-:W-:Y:S01]  /*16980*/  @!P2 LOP3.LUT R3, R3, R2, RZ, 0x3c, !PT ;  /* 0x000000020303a212 */ /* 0x000fe200078e3cff */
[----:B------:R-:W-:-:S04]  /*16990*/  IMAD.MOV.U32 R5, RZ, RZ, R14 ;  /* 0x000000ffff057224 */ /* 0x000fc800078e000e */
[----:B------:R-:W-:Y:S01]  /*169a0*/  @!PT LDS RZ, [RZ] ;  /* 0x00000000fffff984 */ /* 0x000fe20000000800 */
[----:B------:R-:W-:Y:S01]  /*169b0*/  @!PT LDS RZ, [RZ] ;  /* 0x00000000fffff984 */ /* 0x000fe20000000800 */
[----:B------:R-:W-:Y:S01]  /*169c0*/  @!PT LDS RZ, [RZ] ;  /* 0x00000000fffff984 */ /* 0x000fe20000000800 */
[----:B------:R0:W-:Y:S04]  /*169d0*/  @!P2 LDGSTS.E.BYPASS.LTC128B.128 [R8+0x23400], desc[UR52][R2.64], !P0 ;  /* 0x234000000208afae */ /* 0x0001e8000c101d74 */
[----:B------:R0:W-:Y:S02]  /*169e0*/  @!P2 LDGSTS.E.BYPASS.LTC128B.128 [R8+0x27400], desc[UR52][R2.64+0x80], !P1 ;  /* 0x274000800208afae */ /* 0x0001e4000c901d74 */
[----:B0-----:R-:W-:Y:S05]  /*169f0*/  WARPSYNC.COLLECTIVE R15, `(.L_x_415) ;  /* 0x000000000f087348 */ /* 0x001fea0003c00000 */
[----:B------:R1:W2:Y:S02]  /*16a00*/  SHFL.IDX P6, R14, R13, R12, R11 ;  /* 0x0000000c0d0e7389 */ /* 0x0002a400000c000b */
[----:B012---:R-:W-:Y:S01]  /*16a10*/  ENDCOLLECTIVE ;  /* 0x000000000000791b */ /* 0x007fe20003800000 */
.L_x_415:
[----:B------:R-:W-:Y:S05]  /*16a20*/  BRA `(.L_x_416) ;  /* 0xffffffa400147947 */ /* 0x000fea000383ffff */
.L_x_303:
[----:B0-----:R0:W1:Y:S02]  /*16a30*/  SYNCS.PHASECHK.TRANS64.TRYWAIT P1, [R17+URZ+0x38820], R0 ;  /* 0x03882000110075a7 */ /* 0x001064000802017f */
[----:B-1----:R-:W-:Y:S05]  /*16a40*/  @!P1 NANOSLEEP.SYNCS 0x989680 ;  /* 0x009896800000995d */ /* 0x002fea0003900000 */
[----:B------:R-:W1:Y:S02]  /*16a50*/  @!P1 SYNCS.PHASECHK.TRANS64 P1, [R17+URZ+0x38820], R0 ;  /* 0x03882000110095a7 */ /* 0x000e64000802007f */
[----:B-1----:R-:W-:Y:S05]  /*16a60*/  @!P1 BRA `(.L_x_303) ;  /* 0xfffffffc00f09947 */ /* 0x002fea000383ffff */
[----:B------:R-:W-:Y:S05]  /*16a70*/  BRA `(.L_x_417) ;  /* 0xffffffa4008c7947 */ /* 0x000fea000383ffff */
.L_x_307:
[----:B0-----:R0:W1:Y:S02]  /*16a80*/  SYNCS.PHASECHK.TRANS64.TRYWAIT P0, [R0+URZ+0x38880], R20 ;  /* 0x03888014000075a7 */ /* 0x001064000800017f */
[----:B-1----:R-:W-:Y:S05]  /*16a90*/  @!P0 NANOSLEEP.SYNCS 0x989680 ;  /* 0x009896800000895d */ /* 0x002fea0003900000 */
[----:B------:R-:W1:Y:S02]  /*16aa0*/  @!P0 SYNCS.PHASECHK.TRANS64 P0, [R0+URZ+0x38880], R20 ;  /* 0x03888014000085a7 */ /* 0x000e64000800007f */
[----:B-1----:R-:W-:Y:S05]  /*16ab0*/  @!P0 BRA `(.L_x_307) ;  /* 0xfffffffc00f08947 */ /* 0x002fea000383ffff */
[----:B------:R-:W-:Y:S05]  /*16ac0*/  BRA `(.L_x_418) ;  /* 0xffffffa8003c7947 */ /* 0x000fea000383ffff */
.L_x_308:
        /* <DEDUP_REMOVED lines=8> */
.L_x_420:
[----:B------:R-:W-:Y:S05]  /*16b50*/  BSYNC B0 ;  /* 0x0000000000007941 */ /* 0x000fea0003800000 */
.L_x_419:
[----:B------:R-:W-:Y:S02]  /*16b60*/  IMAD.MOV.U32 R13, RZ, RZ, R8 ;  /* 0x000000ffff0d7224 */ /* 0x000fe400078e0008 */
[----:B------:R-:W-:Y:S02]  /*16b70*/  IMAD.MOV.U32 R12, RZ, RZ, RZ ;  /* 0x000000ffff0c7224 */ /* 0x000fe400078e00ff */
[----:B------:R-:W-:Y:S02]  /*16b80*/  IMAD.MOV.U32 R11, RZ, RZ, 0x181f ;  /* 0x0000181fff0b7424 */ /* 0x000fe400078e00ff */
[----:B------:R-:W-:Y:S02]  /*16b90*/  IMAD.MOV.U32 R15, RZ, RZ, -0x1 ;  /* 0xffffffffff0f7424 */ /* 0x000fe400078e00ff */
[----:B------:R-:W-:Y:S02]  /*16ba0*/  IMAD.MOV.U32 R3, RZ, RZ, R14 ;  /* 0x000000ffff037224 */ /* 0x000fe400078e000e */
[----:B------:R-:W-:-:S07]  /*16bb0*/  IMAD.IADD R4, R17, 0x1, R4 ;  /* 0x0000000111047824 */ /* 0x000fce00078e0204 */
[----:B------:R-:W-:Y:S05]  /*16bc0*/  WARPSYNC.COLLECTIVE R15, `(.L_x_421) ;  /* 0x000000000f087348 */ /* 0x000fea0003c00000 */
[----:B------:R0:W1:Y:S02]  /*16bd0*/  SHFL.IDX P6, R14, R13, R12, R11 ;  /* 0x0000000c0d0e7389 */ /* 0x00006400000c000b */
[----:B01----:R-:W-:Y:S01]  /*16be0*/  ENDCOLLECTIVE ;  /* 0x000000000000791b */ /* 0x003fe20003800000 */
.L_x_421:
[----:B------:R-:W-:Y:S02]  /*16bf0*/  IMAD.MOV.U32 R13, RZ, RZ, R7 ;  /* 0x000000ffff0d7224 */ /* 0x000fe400078e0007 */
[----:B------:R-:W-:Y:S02]  /*16c00*/  IMAD.MOV.U32 R12, RZ, RZ, 0x1 ;  /* 0x00000001ff0c7424 */ /* 0x000fe400078e00ff */
[----:B------:R-:W-:-:S07]  /*16c10*/  IMAD.MOV.U32 R2, RZ, RZ, R14 ;  /* 0x000000ffff027224 */ /* 0x000fce00078e000e */
[----:B------:R-:W-:Y:S05]  /*16c20*/  WARPSYNC.COLLECTIVE R15, `(.L_x_422) ;  /* 0x000000000f087348 */ /* 0x000fea0003c00000 */
[----:B------:R0:W1:Y:S02]  /*16c30*/  SHFL.IDX P6, R14, R13, R12, R11 ;  /* 0x0000000c0d0e7389 */ /* 0x00006400000c000b */
[----:B01----:R-:W-:Y:S01]  /*16c40*/  ENDCOLLECTIVE ;  /* 0x000000000000791b */ /* 0x003fe20003800000 */
.L_x_422:
[----:B------:R-:W-:-:S05]  /*16c50*/  IADD3 R2, P0, R27, R2, RZ ;  /* 0x000000021b027210 */ /* 0x000fca0007f1e0ff */
[----:B------:R-:W-:-:S05]  /*16c60*/  IMAD.X R3, RZ, RZ, R3, P0 ;  /* 0x000000ffff037224 */ /* 0x000fca00000e0603 */
[----:B------:R-:W-:Y:S01]  /*16c70*/  @!PT LDS RZ, [RZ] ;  /* 0x00000000fffff984 */ /* 0x000fe20000000800 */
[----:B------:R-:W-:Y:S01]  /*16c80*/  @!PT LDS RZ, [RZ] ;  /* 0x00000000fffff984 */ /* 0x000fe20000000800 */
[----:B------:R-:W-:Y:S01]  /*16c90*/  @!PT LDS RZ, [RZ] ;  /* 0x00000000fffff984 */ /* 0x000fe20000000800 */
[----:B------:R-:W-:Y:S01]  /*16ca0*/  LDGSTS.E.BYPASS.LTC128B.128 [R4+0x10400], desc[UR52][R2.64], !P3 ;  /* 0x1040000002047fae */ /* 0x000fe2000d901d74 */
[----:B------:R-:W-:-:S03]  /*16cb0*/  IMAD.MOV.U32 R13, RZ, RZ, R8 ;  /* 0x000000ffff0d7224 */ /* 0x000fc600078e0008 */
[----:B------:R0:W-:Y:S02]  /*16cc0*/  LDGSTS.E.BYPASS.LTC128B.128 [R4+0x14400], desc[UR52][R2.64+0x80], !P2 ;  /* 0x1440008002047fae */ /* 0x0001e4000d101d74 */
[----:B0-----:R-:W-:-:S07]  /*16cd0*/  IMAD.MOV.U32 R3, RZ, RZ, R14 ;  /* 0x000000ffff037224 */ /* 0x001fce00078e000e */
[----:B------:R-:W-:Y:S05]  /*16ce0*/  WARPSYNC.COLLECTIVE R15, `(.L_x_423) ;  /* 0x000000000f087348 */ /* 0x000fea0003c00000 */
[----:B------:R0:W1:Y:S02]  /*16cf0*/  SHFL.IDX P6, R14, R13, R12, R11 ;  /* 0x0000000c0d0e7389 */ /* 0x00006400000c000b */
[----:B01----:R-:W-:Y:S01]  /*16d00*/  ENDCOLLECTIVE ;  /* 0x000000000000791b */ /* 0x003fe20003800000 */
.L_x_423:
[----:B------:R-:W-:Y:S02]  /*16d10*/  IMAD.MOV.U32 R13, RZ, RZ, R7 ;  /* 0x000000ffff0d7224 */ /* 0x000fe400078e0007 */
[----:B------:R-:W-:Y:S02]  /*16d20*/  IMAD.MOV.U32 R12, RZ, RZ, 0x2 ;  /* 0x00000002ff0c7424 */ /* 0x000fe400078e00ff */
[----:B------:R-:W-:-:S07]  /*16d30*/  IMAD.MOV.U32 R2, RZ, RZ, R14 ;  /* 0x000000ffff027224 */ /* 0x000fce00078e000e */
[----:B------:R-:W-:Y:S05]  /*16d40*/  WARPSYNC.COLLECTIVE R15, `(.L_x_424) ;  /* 0x000000000f087348 */ /* 0x000fea0003c00000 */
[----:B------:R0:W1:Y:S02]  /*16d50*/  SHFL.IDX P6, R14, R13, R12, R11 ;  /* 0x0000000c0d0e7389 */ /* 0x00006400000c000b */
[----:B01----:R-:W-:Y:S01]  /*16d60*/  ENDCOLLECTIVE ;  /* 0x000000000000791b */ /* 0x003fe20003800000 */
.L_x_424:
        /* <DEDUP_REMOVED lines=12> */
.L_x_425:
[----:B------:R-:W-:Y:S02]  /*16e30*/  IMAD.MOV.U32 R13, RZ, RZ, R7 ;  /* 0x000000ffff0d7224 */ /* 0x000fe400078e0007 */
[----:B------:R-:W-:Y:S02]  /*16e40*/  IMAD.MOV.U32 R12, RZ, RZ, 0x3 ;  /* 0x00000003ff0c7424 */ /* 0x000fe400078e00ff */
[----:B------:R-:W-:-:S07]  /*16e50*/  IMAD.MOV.U32 R2, RZ, RZ, R14 ;  /* 0x000000ffff027224 */ /* 0x000fce00078e000e */
[----:B------:R-:W-:Y:S05]  /*16e60*/  WARPSYNC.COLLECTIVE R15, `(.L_x_426) ;  /* 0x000000000f087348 */ /* 0x000fea0003c00000 */
[----:B------:R0:W1:Y:S02]  /*16e70*/  SHFL.IDX P6, R14, R13, R12, R11 ;  /* 0x0000000c0d0e7389 */ /* 0x00006400000c000b */
[----:B01----:R-:W-:Y:S01]  /*16e80*/  ENDCOLLECTIVE ;  /* 0x000000000000791b */ /* 0x003fe20003800000 */
.L_x_426:
        /* <DEDUP_REMOVED lines=12> */
.L_x_427:
[----:B------:R-:W-:Y:S02]  /*16f50*/  IMAD.MOV.U32 R13, RZ, RZ, R7 ;  /* 0x000000ffff0d7224 */ /* 0x000fe400078e0007 */
[----:B------:R-:W-:Y:S02]  /*16f60*/  IMAD.MOV.U32 R12, RZ, RZ, 0x4 ;  /* 0x00000004ff0c7424 */ /* 0x000fe400078e00ff */
[----:B------:R-:W-:-:S07]  /*16f70*/  IMAD.MOV.U32 R2, RZ, RZ, R14 ;  /* 0x000000ffff027224 */ /* 0x000fce00078e000e */
[----:B------:R-:W-:Y:S05]  /*16f80*/  WARPSYNC.COLLECTIVE R15, `(.L_x_428) ;  /* 0x000000000f087348 */ /* 0x000fea0003c00000 */
[----:B------:R0:W1:Y:S02]  /*16f90*/  SHFL.IDX P6, R14, R13, R12, R11 ;  /* 0x0000000c0d0e7389 */ /* 0x00006400000c000b */
[----:B01----:R-:W-:Y:S01]  /*16fa0*/  ENDCOLLECTIVE ;  /* 0x000000000000791b */ /* 0x003fe20003800000 */
.L_x_428:
        /* <DEDUP_REMOVED lines=12> */
.L_x_429:
[----:B------:R-:W-:Y:S02]  /*17070*/  IMAD.MOV.U32 R13, RZ, RZ, R7 ;  /* 0x000000ffff0d7224 */ /* 0x000fe400078e0007 */
[----:B------:R-:W-:Y:S02]  /*17080*/  IMAD.MOV.U32 R12, RZ, RZ, 0x5 ;  /* 0x00000005ff0c7424 */ /* 0x000fe400078e00ff */
[----:B------:R-:W-:-:S07]  /*17090*/  IMAD.MOV.U32 R2, RZ, RZ, R14 ;  /* 0x000000ffff027224 */ /* 0x000fce00078e000e */
[----:B------:R-:W-:Y:S05]  /*170a0*/  WARPSYNC.COLLECTIVE R15, `(.L_x_430) ;  /* 0x000000000f087348 */ /* 0x000fea0003c00000 */
[----:B------:R0:W1:Y:S02]  /*170b0*/  SHFL.IDX P6, R14, R13, R12, R11 ;  /* 0x0000000c0d0e7389 */ /* 0x00006400000c000b */
[----:B01----:R-:W-:Y:S01]  /*170c0*/  ENDCOLLECTIVE ;  /* 0x000000000000791b */ /* 0x003fe20003800000 */
.L_x_430:
        /* <DEDUP_REMOVED lines=12> */
.L_x_431:
[----:B------:R-:W-:Y:S02]  /*17190*/  IMAD.MOV.U32 R13, RZ, RZ, R7 ;  /* 0x000000ffff0d7224 */ /* 0x000fe400078e0007 */
[----:B------:R-:W-:Y:S02]  /*171a0*/  IMAD.MOV.U32 R12, RZ, RZ, 0x6 ;  /* 0x00000006ff0c7424 */ /* 0x000fe400078e00ff */
[----:B------:R-:W-:-:S07]  /*171b0*/  IMAD.MOV.U32 R2, RZ, RZ, R14 ;  /* 0x000000ffff027224 */ /* 0x000fce00078e000e */
[----:B------:R-:W-:Y:S05]  /*171c0*/  WARPSYNC.COLLECTIVE R15, `(.L_x_432) ;  /* 0x000000000f087348 */ /* 0x000fea0003c00000 */
[----:B------:R0:W1:Y:S02]  /*171d0*/  SHFL.IDX P6, R14, R13, R12, R11 ;  /* 0x0000000c0d0e7389 */ /* 0x00006400000c000b */
[----:B01----:R-:W-:Y:S01]  /*171e0*/  ENDCOLLECTIVE ;  /* 0x000000000000791b */ /* 0x003fe20003800000 */
.L_x_432:
        /* <DEDUP_REMOVED lines=12> */
.L_x_433:
[----:B------:R-:W-:Y:S02]  /*172b0*/  IMAD.MOV.U32 R13, RZ, RZ, R7 ;  /* 0x000000ffff0d7224 */ /* 0x000fe400078e0007 */
[----:B------:R-:W-:Y:S02]  /*172c0*/  IMAD.MOV.U32 R12, RZ, RZ, 0x7 ;  /* 0x00000007ff0c7424 */ /* 0x000fe400078e00ff */
[----:B------:R-:W-:-:S07]  /*172d0*/  IMAD.MOV.U32 R2, RZ, RZ, R14 ;  /* 0x000000ffff027224 */ /* 0x000fce00078e000e */
[----:B------:R-:W-:Y:S05]  /*172e0*/  WARPSYNC.COLLECTIVE R15, `(.L_x_434) ;  /* 0x000000000f087348 */ /* 0x000fea0003c00000 */
[----:B------:R0:W1:Y:S02]  /*172f0*/  SHFL.IDX P6, R14, R13, R12, R11 ;  /* 0x0000000c0d0e7389 */ /* 0x00006400000c000b */
[----:B01----:R-:W-:Y:S01]  /*17300*/  ENDCOLLECTIVE ;  /* 0x000000000000791b */ /* 0x003fe20003800000 */
.L_x_434:
        /* <DEDUP_REMOVED lines=12> */
.L_x_435:
[----:B------:R-:W-:Y:S01]  /*173d0*/  IMAD.MOV.U32 R2, RZ, RZ, R14 ;  /* 0x000000ffff027224 */ /* 0x000fe200078e000e */
[----:B------:R-:W-:Y:S06]  /*173e0*/  BRA `(.L_x_436) ;  /* 0xffffffa400107947 */ /* 0x000fec000383ffff */
.L_x_313:
[----:B---3--:R3:W4:Y:S02]  /*173f0*/  SYNCS.PHASECHK.TRANS64.TRYWAIT P0, [R0+URZ+0x38840], R20 ;  /* 0x03884014000075a7 */ /* 0x008724000800017f */
[----:B----4-:R-:W-:Y:S05]  /*17400*/  @!P0 NANOSLEEP.SYNCS 0x989680 ;  /* 0x009896800000895d */ /* 0x010fea0003900000 */
[----:B------:R-:W4:Y:S02]  /*17410*/  @!P0 SYNCS.PHASECHK.TRANS64 P0, [R0+URZ+0x38840], R20 ;  /* 0x03884014000085a7 */ /* 0x000f24000800007f */
[----:B----4-:R-:W-:Y:S05]  /*17420*/  @!P0 BRA `(.L_x_313) ;  /* 0xfffffffc00f08947 */ /* 0x010fea000383ffff */
[----:B------:R-:W-:Y:S05]  /*17430*/  BRA `(.L_x_437) ;  /* 0xffffffa400647947 */ /* 0x000fea000383ffff */
.L_x_314:
[----:B------:R-:W-:Y:S01]  /*17440*/  BSSY B0, `(.L_x_438) ;  /* 0x0000008000007945 */ /* 0x000fe20003800000 */
[----:B------:R-:W-:Y:S02]  /*17450*/  IMAD.MOV.U32 R13, RZ, RZ, R5 ;  /* 0x000000ffff0d7224 */ /* 0x000fe400078e0005 */
[----:B------:R-:W-:Y:S02]  /*17460*/  IMAD.MOV.U32 R12, RZ, RZ, RZ ;  /* 0x000000ffff0c7224 */ /* 0x000fe400078e00ff */
[----:B------:R-:W-:Y:S02]  /*17470*/  IMAD.MOV.U32 R11, RZ, RZ, 0x181f ;  /* 0x0000181fff0b7424 */ /* 0x000fe400078e00ff */
[----:B------:R-:W-:-:S07]  /*17480*/  IMAD.MOV.U32 R15, RZ, RZ, -0x1 ;  /* 0xffffffffff0f7424 */ /* 0x000fce00078e00ff */
[----:B0-23--:R-:W-:Y:S05]  /*17490*/  WARPSYNC.COLLECTIVE R15, `(.L_x_439) ;  /* 0x000000000f087348 */ /* 0x00dfea0003c00000 */
[----:B------:R1:W4:Y:S02]  /*174a0*/  SHFL.IDX P6, R14, R13, R12, R11 ;  /* 0x0000000c0d0e7389 */ /* 0x00032400000c000b */
[----:B01234-:R-:W-:Y:S01]  /*174b0*/  ENDCOLLECTIVE ;  /* 0x000000000000791b */ /* 0x01ffe20003800000 */
.L_x_439:
[----:B------:R-:W-:Y:S05]  /*174c0*/  BSYNC B0 ;  /* 0x0000000000007941 */ /* 0x000fea0003800000 */
.L_x_438:
        /* <DEDUP_REMOVED lines=8> */
.L_x_440:
[----:B------:R-:W-:Y:S02]  /*17550*/  IMAD.MOV.U32 R13, RZ, RZ, R5 ;  /* 0x000000ffff0d7224 */ /* 0x000fe400078e0005 */
[----:B------:R-:W-:Y:S02]  /*17560*/  IMAD.MOV.U32 R12, RZ, RZ, 0x1 ;  /* 0x00000001ff0c7424 */ /* 0x000fe400078e00ff */
[----:B------:R-:W-:-:S07]  /*17570*/  IMAD.MOV.U32 R2, RZ, RZ, R14 ;  /* 0x000000ffff027224 */ /* 0x000fce00078e000e */
[----:B------:R-:W-:Y:S05]  /*17580*/  WARPSYNC.COLLECTIVE R15, `(.L_x_441) ;  /* 0x000000000f087348 */ /* 0x000fea0003c00000 */
[----:B------:R0:W1:Y:S02]  /*17590*/  SHFL.IDX P6, R14, R13, R12, R11 ;  /* 0x0000000c0d0e7389 */ /* 0x00006400000c000b */
[----:B01----:R-:W-:Y:S01]  /*175a0*/  ENDCOLLECTIVE ;  /* 0x000000000000791b */ /* 0x003fe20003800000 */
.L_x_441:
        /* <DEDUP_REMOVED lines=12> */
.L_x_442:
[----:B------:R-:W-:Y:S02]  /*17670*/  IMAD.MOV.U32 R13, RZ, RZ, R5 ;  /* 0x000000ffff0d7224 */ /* 0x000fe400078e0005 */
[----:B------:R-:W-:Y:S02]  /*17680*/  IMAD.MOV.U32 R12, RZ, RZ, 0x2 ;  /* 0x00000002ff0c7424 */ /* 0x000fe400078e00ff */
[----:B------:R-:W-:-:S07]  /*17690*/  IMAD.MOV.U32 R2, RZ, RZ, R14 ;  /* 0x000000ffff027224 */ /* 0x000fce00078e000e */
[----:B------:R-:W-:Y:S05]  /*176a0*/  WARPSYNC.COLLECTIVE R15, `(.L_x_443) ;  /* 0x000000000f087348 */ /* 0x000fea0003c00000 */
[----:B------:R0:W1:Y:S02]  /*176b0*/  SHFL.IDX P6, R14, R13, R12, R11 ;  /* 0x0000000c0d0e7389 */ /* 0x00006400000c000b */
[----:B01----:R-:W-:Y:S01]  /*176c0*/  ENDCOLLECTIVE ;  /* 0x000000000000791b */ /* 0x003fe20003800000 */
.L_x_443:
        /* <DEDUP_REMOVED lines=12> */
.L_x_444:
[----:B------:R-:W-:Y:S02]  /*17790*/  IMAD.MOV.U32 R13, RZ, RZ, R5 ;  /* 0x000000ffff0d7224 */ /* 0x000fe400078e0005 */
[----:B------:R-:W-:Y:S02]  /*177a0*/  IMAD.MOV.U32 R12, RZ, RZ, 0x3 ;  /* 0x00000003ff0c7424 */ /* 0x000fe400078e00ff */
[----:B------:R-:W-:-:S07]  /*177b0*/  IMAD.MOV.U32 R2, RZ, RZ, R14 ;  /* 0x000000ffff027224 */ /* 0x000fce00078e000e */
[----:B------:R-:W-:Y:S05]  /*177c0*/  WARPSYNC.COLLECTIVE R15, `(.L_x_445) ;  /* 0x000000000f087348 */ /* 0x000fea0003c00000 */
[----:B------:R0:W1:Y:S02]  /*177d0*/  SHFL.IDX P6, R14, R13, R12, R11 ;  /* 0x0000000c0d0e7389 */ /* 0x00006400000c000b */
[----:B01----:R-:W-:Y:S01]  /*177e0*/  ENDCOLLECTIVE ;  /* 0x000000000000791b */ /* 0x003fe20003800000 */
.L_x_445:
        /* <DEDUP_REMOVED lines=12> */
.L_x_446:
[----:B------:R-:W-:Y:S02]  /*178b0*/  IMAD.MOV.U32 R13, RZ, RZ, R5 ;  /* 0x000000ffff0d7224 */ /* 0x000fe400078e0005 */
[----:B------:R-:W-:Y:S02]  /*178c0*/  IMAD.MOV.U32 R12, RZ, RZ, 0x4 ;  /* 0x00000004ff0c7424 */ /* 0x000fe400078e00ff */
[----:B------:R-:W-:-:S07]  /*178d0*/  IMAD.MOV.U32 R2, RZ, RZ, R14 ;  /* 0x000000ffff027224 */ /* 0x000fce00078e000e */
[----:B------:R-:W-:Y:S05]  /*178e0*/  WARPSYNC.COLLECTIVE R15, `(.L_x_447) ;  /* 0x000000000f087348 */ /* 0x000fea0003c00000 */
[----:B------:R0:W1:Y:S02]  /*178f0*/  SHFL.IDX P6, R14, R13, R12, R11 ;  /* 0x0000000c0d0e7389 */ /* 0x00006400000c000b */
[----:B01----:R-:W-:Y:S01]  /*17900*/  ENDCOLLECTIVE ;  /* 0x000000000000791b */ /* 0x003fe20003800000 */
.L_x_447:
        /* <DEDUP_REMOVED lines=12> */
.L_x_448:
[----:B------:R-:W-:Y:S02]  /*179d0*/  IMAD.MOV.U32 R13, RZ, RZ, R5 ;  /* 0x000000ffff0d7224 */ /* 0x000fe400078e0005 */
[----:B------:R-:W-:Y:S02]  /*179e0*/  IMAD.MOV.U32 R12, RZ, RZ, 0x5 ;  /* 0x00000005ff0c7424 */ /* 0x000fe400078e00ff */
[----:B------:R-:W-:-:S07]  /*179f0*/  IMAD.MOV.U32 R2, RZ, RZ, R14 ;  /* 0x000000ffff027224 */ /* 0x000fce00078e000e */
[----:B------:R-:W-:Y:S05]  /*17a00*/  WARPSYNC.COLLECTIVE R15, `(.L_x_449) ;  /* 0x000000000f087348 */ /* 0x000fea0003c00000 */
[----:B------:R0:W1:Y:S02]  /*17a10*/  SHFL.IDX P6, R14, R13, R12, R11 ;  /* 0x0000000c0d0e7389 */ /* 0x00006400000c000b */
[----:B01----:R-:W-:Y:S01]  /*17a20*/  ENDCOLLECTIVE ;  /* 0x000000000000791b */ /* 0x003fe20003800000 */
.L_x_449:
        /* <DEDUP_REMOVED lines=12> */
.L_x_450:
[----:B------:R-:W-:Y:S02]  /*17af0*/  IMAD.MOV.U32 R13, RZ, RZ, R5 ;  /* 0x000000ffff0d7224 */ /* 0x000fe400078e0005 */
[----:B------:R-:W-:Y:S02]  /*17b00*/  IMAD.MOV.U32 R12, RZ, RZ, 0x6 ;  /* 0x00000006ff0c7424 */ /* 0x000fe400078e00ff */
[----:B------:R-:W-:-:S07]  /*17b10*/  IMAD.MOV.U32 R2, RZ, RZ, R14 ;  /* 0x000000ffff027224 */ /* 0x000fce00078e000e */
[----:B------:R-:W-:Y:S05]  /*17b20*/  WARPSYNC.COLLECTIVE R15, `(.L_x_451) ;  /* 0x000000000f087348 */ /* 0x000fea0003c00000 */
[----:B------:R0:W1:Y:S02]  /*17b30*/  SHFL.IDX P6, R14, R13, R12, R11 ;  /* 0x0000000c0d0e7389 */ /* 0x00006400000c000b */
[----:B01----:R-:W-:Y:S01]  /*17b40*/  ENDCOLLECTIVE ;  /* 0x000000000000791b */ /* 0x003fe20003800000 */
.L_x_451:
        /* <DEDUP_REMOVED lines=12> */
.L_x_452:
[----:B------:R-:W-:Y:S02]  /*17c10*/  IMAD.MOV.U32 R13, RZ, RZ, R5 ;  /* 0x000000ffff0d7224 */ /* 0x000fe400078e0005 */
[----:B------:R-:W-:Y:S02]  /*17c20*/  IMAD.MOV.U32 R12, RZ, RZ, 0x7 ;  /* 0x00000007ff0c7424 */ /* 0x000fe400078e00ff */
[----:B------:R-:W-:-:S07]  /*17c30*/  IMAD.MOV.U32 R2, RZ, RZ, R14 ;  /* 0x000000ffff027224 */ /* 0x000fce00078e000e */
[----:B------:R-:W-:Y:S05]  /*17c40*/  WARPSYNC.COLLECTIVE R15, `(.L_x_453) ;  /* 0x000000000f087348 */ /* 0x000fea0003c00000 */
[----:B------:R0:W1:Y:S02]  /*17c50*/  SHFL.IDX P6, R14, R13, R12, R11 ;  /* 0x0000000c0d0e7389 */ /* 0x00006400000c000b */
[----:B01----:R-:W-:Y:S01]  /*17c60*/  ENDCOLLECTIVE ;  /* 0x000000000000791b */ /* 0x003fe20003800000 */
.L_x_453:
        /* <DEDUP_REMOVED lines=12> */
.L_x_454:
[----:B------:R-:W-:Y:S01]  /*17d30*/  IMAD.MOV.U32 R2, RZ, RZ, R14 ;  /* 0x000000ffff027224 */ /* 0x000fe200078e000e */
[----:B------:R-:W-:Y:S06]  /*17d40*/  BRA `(.L_x_455) ;  /* 0xffffffa000307947 */ /* 0x000fec000383ffff */
.L_x_319:
[----:B0-----:R0:W2:Y:S02]  /*17d50*/  SYNCS.PHASECHK.TRANS64.TRYWAIT P2, [R0+URZ+0x38870], R3 ;  /* 0x03887003000075a7 */ /* 0x0010a4000804017f */
[----:B--2---:R-:W-:Y:S05]  /*17d60*/  @!P2 NANOSLEEP.SYNCS 0x989680 ;  /* 0x009896800000a95d */ /* 0x004fea0003900000 */
[----:B------:R-:W2:Y:S02]  /*17d70*/  @!P2 SYNCS.PHASECHK.TRANS64 P2, [R0+URZ+0x38870], R3 ;  /* 0x038870030000a5a7 */ /* 0x000ea4000804007f */
[----:B--2---:R-:W-:Y:S05]  /*17d80*/  @!P2 BRA `(.L_x_319) ;  /* 0xfffffffc00f0a947 */ /* 0x004fea000383ffff */
[----:B------:R-:W-:Y:S05]  /*17d90*/  BRA `(.L_x_456) ;  /* 0xffffffa000987947 */ /* 0x000fea000383ffff */
.L_x_321:
[----:B0-----:R0:W2:Y:S02]  /*17da0*/  SYNCS.PHASECHK.TRANS64.TRYWAIT P2, [R0+URZ+0x38860], R5 ;  /* 0x03886005000075a7 */ /* 0x0010a4000804017f */
[----:B--2---:R-:W-:Y:S05]  /*17db0*/  @!P2 NANOSLEEP.SYNCS 0x989680 ;  /* 0x009896800000a95d */ /* 0x004fea0003900000 */
[----:B------:R-:W2:Y:S02]  /*17dc0*/  @!P2 SYNCS.PHASECHK.TRANS64 P2, [R0+URZ+0x38860], R5 ;  /* 0x038860050000a5a7 */ /* 0x000ea4000804007f */
[----:B--2---:R-:W-:Y:S05]  /*17dd0*/  @!P2 BRA `(.L_x_321) ;  /* 0xfffffffc00f0a947 */ /* 0x004fea000383ffff */
[----:B------:R-:W-:Y:S05]  /*17de0*/  BRA `(.L_x_457) ;  /* 0xffffffa000a87947 */ /* 0x000fea000383ffff */
.L_x_329:
[----:B0-----:R0:W1:Y:S02]  /*17df0*/  SYNCS.PHASECHK.TRANS64.TRYWAIT P1, [R2+URZ+0x38870], R3 ;  /* 0x03887003020075a7 */ /* 0x001064000802017f */
[----:B-1----:R-:W-:Y:S05]  /*17e00*/  @!P1 NANOSLEEP.SYNCS 0x989680 ;  /* 0x009896800000995d */ /* 0x002fea0003900000 */
[----:B------:R-:W1:Y:S02]  /*17e10*/  @!P1 SYNCS.PHASECHK.TRANS64 P1, [R2+URZ+0x38870], R3 ;  /* 0x03887003020095a7 */ /* 0x000e64000802007f */
[----:B-1----:R-:W-:Y:S05]  /*17e20*/  @!P1 BRA `(.L_x_329) ;  /* 0xfffffffc00f09947 */ /* 0x002fea000383ffff */
[----:B------:R-:W-:Y:S05]  /*17e30*/  BRA `(.L_x_458) ;  /* 0xffffffac00607947 */ /* 0x000fea000383ffff */
.L_x_331:
[----:B0-----:R0:W1:Y:S02]  /*17e40*/  SYNCS.PHASECHK.TRANS64.TRYWAIT P1, [R2+URZ+0x38860], R3 ;  /* 0x03886003020075a7 */ /* 0x001064000802017f */
[----:B-1----:R-:W-:Y:S05]  /*17e50*/  @!P1 NANOSLEEP.SYNCS 0x989680 ;  /* 0x009896800000995d */ /* 0x002fea0003900000 */
[----:B------:R-:W1:Y:S02]  /*17e60*/  @!P1 SYNCS.PHASECHK.TRANS64 P1, [R2+URZ+0x38860], R3 ;  /* 0x03886003020095a7 */ /* 0x000e64000802007f */
[----:B-1----:R-:W-:Y:S05]  /*17e70*/  @!P1 BRA `(.L_x_331) ;  /* 0xfffffffc00f09947 */ /* 0x002fea000383ffff */
[----:B------:R-:W-:Y:S05]  /*17e80*/  BRA `(.L_x_459) ;  /* 0xffffffac006c7947 */ /* 0x000fea000383ffff */
.L_x_343:
[----:B0-----:R0:W1:Y:S02]  /*17e90*/  SYNCS.PHASECHK.TRANS64.TRYWAIT P0, [R7+URZ+0x38820], R0 ;  /* 0x03882000070075a7 */ /* 0x001064000800017f */
[----:B-1----:R-:W-:Y:S05]  /*17ea0*/  @!P0 NANOSLEEP.SYNCS 0x989680 ;  /* 0x009896800000895d */ /* 0x002fea0003900000 */
[----:B------:R-:W1:Y:S02]  /*17eb0*/  @!P0 SYNCS.PHASECHK.TRANS64 P0, [R7+URZ+0x38820], R0 ;  /* 0x03882000070085a7 */ /* 0x000e64000800007f */
[----:B-1----:R-:W-:Y:S05]  /*17ec0*/  @!P0 BRA `(.L_x_343) ;  /* 0xfffffffc00f08947 */ /* 0x002fea000383ffff */
[----:B------:R-:W-:Y:S05]  /*17ed0*/  BRA `(.L_x_460) ;  /* 0xffffffc000d87947 */ /* 0x000fea000383ffff */
.L_x_344:
[----:B------:R-:W1:Y:S01]  /*17ee0*/  S2R R2, SR_TID.X ;  /* 0x0000000000027919 */ /* 0x000e620000002100 */
[----:B------:R-:W-:Y:S01]  /*17ef0*/  BSSY B0, `(.L_x_461) ;  /* 0x000000a000007945 */ /* 0x000fe20003800000 */
[----:B------:R-:W-:Y:S02]  /*17f00*/  IMAD.MOV.U32 R12, RZ, RZ, RZ ;  /* 0x000000ffff0c7224 */ /* 0x000fe400078e00ff */
[----:B------:R-:W-:Y:S02]  /*17f10*/  IMAD.MOV.U32 R11, RZ, RZ, 0x1f ;  /* 0x0000001fff0b7424 */ /* 0x000fe400078e00ff */
[----:B------:R-:W-:Y:S01]  /*17f20*/  IMAD.MOV.U32 R15, RZ, RZ, -0x1 ;  /* 0xffffffffff0f7424 */ /* 0x000fe200078e00ff */
[----:B-1----:R-:W-:-:S04]  /*17f30*/  SHF.R.U32.HI R2, RZ, 0x5, R2 ;  /* 0x00000005ff027819 */ /* 0x002fc80000011602 */
[----:B------:R-:W-:-:S05]  /*17f40*/  LOP3.LUT R2, R2, 0x3, RZ, 0xc0, !PT ;  /* 0x0000000302027812 */ /* 0x000fca00078ec0ff */
[----:B------:R-:W-:-:S07]  /*17f50*/  IMAD.MOV.U32 R13, RZ, RZ, R2 ;  /* 0x000000ffff0d7224 */ /* 0x000fce00078e0002 */
[----:B0-----:R-:W-:Y:S05]  /*17f60*/  WARPSYNC.COLLECTIVE R15, `(.L_x_462) ;  /* 0x000000000f087348 */ /* 0x001fea0003c00000 */
[----:B------:R1:W2:Y:S02]  /*17f70*/  SHFL.IDX P6, R14, R13, R12, R11 ;  /* 0x0000000c0d0e7389 */ /* 0x0002a400000c000b */
[----:B012---:R-:W-:Y:S01]  /*17f80*/  ENDCOLLECTIVE ;  /* 0x000000000000791b */ /* 0x007fe20003800000 */
.L_x_462:
[----:B------:R-:W-:Y:S05]  /*17f90*/  BSYNC B0 ;  /* 0x0000000000007941 */ /* 0x000fea0003800000 */
.L_x_461:
[----:B------:R-:W-:Y:S05]  /*17fa0*/  BRA `(.L_x_463) ;  /* 0xffffffc000c07947 */ /* 0x000fea000383ffff */
.L_x_347:
[----:B------:R-:W-:Y:S01]  /*17fb0*/  BSSY B1, `(.L_x_464) ;  /* 0x0000006000017945 */ /* 0x000fe20003800000 */
[----:B------:R-:W-:-:S07]  /*17fc0*/  IMAD.MOV.U32 R15, RZ, RZ, -0x1 ;  /* 0xffffffffff0f7424 */ /* 0x000fce00078e00ff */
[----:B0-----:R-:W-:Y:S05]  /*17fd0*/  WARPSYNC.COLLECTIVE R15, `(.L_x_465) ;  /* 0x000000000f0c7348 */ /* 0x001fea0003c00000 */
[----:B------:R-:W-:Y:S02]  /*17fe0*/  ELECT P6, UR62, PT ;  /* 0x00000000003e782f */ /* 0x000fe400038c0000 */
[----:B------:R-:W-:Y:S01]  /*17ff0*/  MOV R14, UR62 ;  /* 0x0000003e000e7c02 */ /* 0x000fe20008000f00 */
[----:B0-----:R-:W-:Y:S10]  /*18000*/  ENDCOLLECTIVE ;  /* 0x000000000000791b */ /* 0x001ff40003800000 */
.L_x_465:
[----:B------:R-:W-:Y:S05]  /*18010*/  BSYNC B1 ;  /* 0x0000000000017941 */ /* 0x000fea0003800000 */
.L_x_464:
[----:B------:R-:W-:Y:S05]  /*18020*/  BRA `(.L_x_466) ;  /* 0xffffffc000b87947 */ /* 0x000fea000383ffff */
.L_x_349:
[----:B0-----:R0:W1:Y:S02]  /*18030*/  SYNCS.PHASECHK.TRANS64.TRYWAIT P1, [R5+URZ+0x38840], R0 ;  /* 0x03884000050075a7 */ /* 0x001064000802017f */
[----:B-1----:R-:W-:Y:S05]  /*18040*/  @!P1 NANOSLEEP.SYNCS 0x989680 ;  /* 0x009896800000995d */ /* 0x002fea0003900000 */
[----:B------:R-:W1:Y:S02]  /*18050*/  @!P1 SYNCS.PHASECHK.TRANS64 P1, [R5+URZ+0x38840], R0 ;  /* 0x03884000050095a7 */ /* 0x000e64000802007f */
[----:B-1----:R-:W-:Y:S05]  /*18060*/  @!P1 BRA `(.L_x_349) ;  /* 0xfffffffc00f09947 */ /* 0x002fea000383ffff */
[----:B------:R-:W-:Y:S05]  /*18070*/  BRA `(.L_x_467) ;  /* 0xffffffc000d87947 */ /* 0x000fea000383ffff */
.L_x_351:
[----:B-1----:R1:W2:Y:S02]  /*18080*/  SYNCS.PHASECHK.TRANS64.TRYWAIT P1, [R3+URZ+0x38840], R2 ;  /* 0x03884002030075a7 */ /* 0x0022a4000802017f */
[----:B--2---:R-:W-:Y:S05]  /*18090*/  @!P1 NANOSLEEP.SYNCS 0x989680 ;  /* 0x009896800000995d */ /* 0x004fea0003900000 */
[----:B------:R-:W2:Y:S02]  /*180a0*/  @!P1 SYNCS.PHASECHK.TRANS64 P1, [R3+URZ+0x38840], R2 ;  /* 0x03884002030095a7 */ /* 0x000ea4000802007f */
[----:B--2---:R-:W-:Y:S05]  /*180b0*/  @!P1 BRA `(.L_x_351) ;  /* 0xfffffffc00f09947 */ /* 0x004fea000383ffff */
[----:B------:R-:W-:Y:S05]  /*180c0*/  BRA `(.L_x_468) ;  /* 0xffffffc000e47947 */ /* 0x000fea000383ffff */
.L_x_353:
[----:B--2---:R2:W3:Y:S02]  /*180d0*/  SYNCS.PHASECHK.TRANS64.TRYWAIT P1, [R5+URZ+0x38860], R0 ;  /* 0x03886000050075a7 */ /* 0x0044e4000802017f */
[----:B---3--:R-:W-:Y:S05]  /*180e0*/  @!P1 NANOSLEEP.SYNCS 0x989680 ;  /* 0x009896800000995d */ /* 0x008fea0003900000 */
[----:B------:R-:W3:Y:S02]  /*180f0*/  @!P1 SYNCS.PHASECHK.TRANS64 P1, [R5+URZ+0x38860], R0 ;  /* 0x03886000050095a7 */ /* 0x000ee4000802007f */
[----:B---3--:R-:W-:Y:S05]  /*18100*/  @!P1 BRA `(.L_x_353) ;  /* 0xfffffffc00f09947 */ /* 0x008fea000383ffff */
[----:B------:R-:W-:Y:S05]  /*18110*/  BRA `(.L_x_469) ;  /* 0xffffffc000e07947 */ /* 0x000fea000383ffff */
.L_x_355:
[----:B---3--:R3:W4:Y:S02]  /*18120*/  SYNCS.PHASECHK.TRANS64.TRYWAIT P1, [R3+URZ+0x38860], R2 ;  /* 0x03886002030075a7 */ /* 0x008724000802017f */
[----:B----4-:R-:W-:Y:S05]  /*18130*/  @!P1 NANOSLEEP.SYNCS 0x989680 ;  /* 0x009896800000995d */ /* 0x010fea0003900000 */
[----:B------:R-:W4:Y:S02]  /*18140*/  @!P1 SYNCS.PHASECHK.TRANS64 P1, [R3+URZ+0x38860], R2 ;  /* 0x03886002030095a7 */ /* 0x000f24000802007f */
[----:B----4-:R-:W-:Y:S05]  /*18150*/  @!P1 BRA `(.L_x_355) ;  /* 0xfffffffc00f09947 */ /* 0x010fea000383ffff */
[----:B------:R-:W-:Y:S05]  /*18160*/  BRA `(.L_x_470) ;  /* 0xffffffc000dc7947 */ /* 0x000fea000383ffff */
.L_x_357:
[----:B----4-:R4:W0:Y:S02]  /*18170*/  SYNCS.PHASECHK.TRANS64.TRYWAIT P1, [R5+URZ+0x38880], R0 ;  /* 0x03888000050075a7 */ /* 0x010824000802017f */
[----:B0-----:R-:W-:Y:S05]  /*18180*/  @!P1 NANOSLEEP.SYNCS 0x989680 ;  /* 0x009896800000995d */ /* 0x001fea0003900000 */
[----:B------:R-:W0:Y:S02]  /*18190*/  @!P1 SYNCS.PHASECHK.TRANS64 P1, [R5+URZ+0x38880], R0 ;  /* 0x03888000050095a7 */ /* 0x000e24000802007f */
[----:B0-----:R-:W-:Y:S05]  /*181a0*/  @!P1 BRA `(.L_x_357) ;  /* 0xfffffffc00f09947 */ /* 0x001fea000383ffff */
[----:B------:R-:W-:Y:S05]  /*181b0*/  BRA `(.L_x_471) ;  /* 0xffffffc000d87947 */ /* 0x000fea000383ffff */
.L_x_472:
        /* <DEDUP_REMOVED lines=12> */
.L_x_16267:


//--------------------- .text._ZN7cutlass13device_kernelIN5flash11enable_sm90INS1_16FlashAttnFwdSm90INS1_25CollectiveMainloopFwdSm90ILi2EN4cute5tupleIJNS5_1CILi1EEES8_S8_EEENS6_IJNS7_ILi128EEESA_NS7_ILi256EEEEEELi256ENS_12float_e4m3_tEfNS_4arch4Sm90ELb0ELb0ELb0ELb1ELb1ELb1ELb0ELb1ELb0ELb1ELb1ELb0EEENS1_21CollectiveEpilogueFwdINS6_IJSA_SB_SA_EEES9_NS_10bfloat16_tESF_Li256ELb1ELb1ELb1ELb1EEENS1_36VarlenDynamicPersistentTileSchedulerILi128ELi128ELi256ELi128ELb1ELb1ELb1ELb0ELb1ELb1EEEEEEEEEvNT_6ParamsE --------------------------
	.section	.text._ZN7cutlass13device_kernelIN5flash11enable_sm90INS1_16FlashAttnFwdSm90INS1_25CollectiveMainloopFwdSm90ILi2EN4cute5tupleIJNS5_1CILi1EEES8_S8_EEENS6_IJNS7_ILi128EEESA_NS7_ILi256EEEEEELi256ENS_12float_e4m3_tEfNS_4arch4Sm90ELb0ELb0ELb0ELb1ELb1ELb1ELb0ELb1ELb0ELb1ELb1ELb0EEENS1_21CollectiveEpilogueFwdINS6_IJSA_SB_SA_EEES9_NS_10bfloat16_tESF_Li256ELb1ELb1ELb1ELb1EEENS1_36VarlenDynamicPersistentTileSchedulerILi128ELi128ELi256ELi128ELb1ELb1ELb1ELb0ELb1ELb1EEEEEEEEEvNT_6ParamsE,"ax",@progbits
	.align	128
.text._ZN7cutlass13device_kernelIN5flash11enable_sm90INS1_16FlashAttnFwdSm90INS1_25CollectiveMainloopFwdSm90ILi2EN4cute5tupleIJNS5_1CILi1EEES8_S8_EEENS6_IJNS7_ILi128EEESA_NS7_ILi256EEEEEELi256ENS_12float_e4m3_tEfNS_4arch4Sm90ELb0ELb0ELb0ELb1ELb1ELb1ELb0ELb1ELb0ELb1ELb1ELb0EEENS1_21CollectiveEpilogueFwdINS6_IJSA_SB_SA_EEES9_NS_10bfloat16_tESF_Li256ELb1ELb1ELb1ELb1EEENS1_36VarlenDynamicPersistentTileSchedulerILi128ELi128ELi256ELi128ELb1ELb1ELb1ELb0ELb1ELb1EEEEEEEEEvNT_6ParamsE:
        .type           _ZN7cutlass13device_kernelIN5flash11enable_sm90INS1_16FlashAttnFwdSm90INS1_25CollectiveMainloopFwdSm90ILi2EN4cute5tupleIJNS5_1CILi1EEES8_S8_EEENS6_IJNS7_ILi128EEESA_NS7_ILi256EEEEEELi256ENS_12float_e4m3_tEfNS_4arch4Sm90ELb0ELb0ELb0ELb1ELb1ELb1ELb0ELb1ELb0ELb1ELb1ELb0EEENS1_21CollectiveEpilogueFwdINS6_IJSA_SB_SA_EEES9_NS_10bfloat16_tESF_Li256ELb1ELb1ELb1ELb1EEENS1_36VarlenDynamicPersistentTileSchedulerILi128ELi128ELi256ELi128ELb1ELb1ELb1ELb0ELb1ELb1EEEEEEEEEvNT_6ParamsE,@function
        .size           _ZN7cutlass13device_kernelIN5flash11enable_sm90INS1_16FlashAttnFwdSm90INS1_25CollectiveMainloopFwdSm90ILi2EN4cute5tupleIJNS5_1CILi1EEES8_S8_EEENS6_IJNS7_ILi128EEESA_NS7_ILi256EEEEEELi256ENS_12float_e4m3_tEfNS_4arch4Sm90ELb0ELb0ELb0ELb1ELb1ELb1ELb0ELb1ELb0ELb1ELb1ELb0EEENS1_21CollectiveEpilogueFwdINS6_IJSA_SB_SA_EEES9_NS_10bfloat16_tESF_Li256ELb1ELb1ELb1ELb1EEENS1_36VarlenDynamicPersistentTileSchedulerILi128ELi128ELi256ELi128ELb1ELb1ELb1ELb0ELb1ELb1EEEEEEEEEvNT_6ParamsE,(.L_x_16268 - _ZN7cutlass13device_kernelIN5flash11enable_sm90INS1_16FlashAttnFwdSm90INS1_25CollectiveMainloopFwdSm90ILi2EN4cute5tupleIJNS5_1CILi1EEES8_S8_EEENS6_IJNS7_ILi128EEESA_NS7_ILi256EEEEEELi256ENS_12float_e4m3_tEfNS_4arch4Sm90ELb0ELb0ELb0ELb1ELb1ELb1ELb0ELb1ELb0ELb1ELb1ELb0EEENS1_21CollectiveEpilogueFwdINS6_IJSA_SB_SA_EEES9_NS_10bfloat16_tESF_Li256ELb1ELb1ELb1ELb1EEENS1_36VarlenDynamicPersistentTileSchedulerILi128ELi128ELi256ELi128ELb1ELb1ELb1ELb0ELb1ELb1EEEEEEEEEvNT_6ParamsE)
        .other          _ZN7cutlass13device_kernelIN5flash11enable_sm90INS1_16FlashAttnFwdSm90INS1_25CollectiveMainloopFwdSm90ILi2EN4cute5tupleIJNS5_1CILi1EEES8_S8_EEENS6_IJNS7_ILi128EEESA_NS7_ILi256EEEEEELi256ENS_12float_e4m3_tEfNS_4arch4Sm90ELb0ELb0ELb0ELb1ELb1ELb1ELb0ELb1ELb0ELb1ELb1ELb0EEENS1_21CollectiveEpilogueFwdINS6_IJSA_SB_SA_EEES9_NS_10bfloat16_tESF_Li256ELb1ELb1ELb1ELb1EEENS1_36VarlenDynamicPersistentTileSchedulerILi128ELi128ELi256ELi128ELb1ELb1ELb1ELb0ELb1ELb1EEEEEEEEEvNT_6ParamsE,@"STO_CUDA_ENTRY STV_DEFAULT"
_ZN7cutlass13device_kernelIN5flash11enable_sm90INS1_16FlashAttnFwdSm90INS1_25CollectiveMainloopFwdSm90ILi2EN4cute5tupleIJNS5_1CILi1EEES8_S8_EEENS6_IJNS7_ILi128EEESA_NS7_ILi256EEEEEELi256ENS_12float_e4m3_tEfNS_4arch4Sm90ELb0ELb0ELb0ELb1ELb1ELb1ELb0ELb1ELb0ELb1ELb1ELb0EEENS1_21CollectiveEpilogueFwdINS6_IJSA_SB_SA_EEES9_NS_10bfloat16_tESF_Li256ELb1ELb1ELb1ELb1EEENS1_36VarlenDynamicPersistentTileSchedulerILi128ELi128ELi256ELi128ELb1ELb1ELb1ELb0ELb1ELb1EEEEEEEEEvNT_6ParamsE:
[----:B------:R-:W0:Y:S02]  /*0000*/  LDC R1, c[0x0][0x28] ;  /* 0x00000a00ff017b82 */ /* 0x000e240000000800 */
[----:B0-----:R-:W-:Y:S01]  /*0010*/  VIADD R1, R1, 0xfffffe58 ;  /* 0xfffffe5801017836 */ /* 0x001fe20000000000 */
[----:B------:R-:W0:Y:S01]  /*0020*/  S2R R3, SR_TID.X ;  /* 0x0000000000037919 */ /* 0x000e220000002100 */
[----:B------:R-:W-:Y:S01]  /*0030*/  ELECT P0, URZ, PT ;  /* 0x00000000003f782f */ /* 0x000fe20003800000 */
[----:B------:R-:W-:Y:S01]  /*0040*/  BSSY B0, `(.L_x_473) ;  /* 0x000000e000007945 */ /* 0x000fe20003800000 */
[--C-:B0-----:R-:W-:Y:S02]  /*0050*/  SHF.R.U32.HI R0, RZ, 0x5, R3.reuse ;  /* 0x00000005ff007819 */ /* 0x101fe40000011603 */
[----:B------:R-:W-:-:S03]  /*0060*/  SHF.R.U32.HI R3, RZ, 0x7, R3 ;  /* 0x00000007ff037819 */ /* 0x000fc60000011603 */
[----:B------:R-:W0:Y:S02]  /*0070*/  SHFL.IDX PT, R2, R0, RZ, 0x1f ;  /* 0x00001fff00027589 */ /* 0x000e2400000e0000 */
[----:B0-----:R-:W-:-:S13]  /*0080*/  ISETP.EQ.AND P0, PT, R2, RZ, P0 ;  /* 0x000000ff0200720c */ /* 0x001fda0000702270 */
[----:B------:R-:W-:Y:S05]  /*0090*/  @!P0 BRA `(.L_x_474) ;  /* 0x0000000000208947 */ /* 0x000fea0003800000 */
[----:B------:R-:W-:Y:S02]  /*00a0*/  ULDC.64 UR4, c[0x0][0x198] ;  /* 0x0000660000047ab9 */ /* 0x000fe40000000a00 */
[----:B------:R-:W-:Y:S02]  /*00b0*/  UIADD3 UR6, UP0, UR4, 0x570, URZ ;  /* 0x0000057004067890 */ /* 0x000fe4000ff1e03f */
[----:B------:R-:W-:Y:S02]  /*00c0*/  UIADD3 UR4, UP1, UR4, 0x670, URZ ;  /* 0x0000067004047890 */ /* 0x000fe4000ff3e03f */
[----:B------:R-:W-:Y:S02]  /*00d0*/  UIADD3.X UR7, URZ, UR5, URZ, UP0, !UPT ;  /* 0x000000053f077290 */ /* 0x000fe400087fe43f */
[----:B------:R-:W-:-:S07]  /*00e0*/  UIADD3.X UR5, URZ, UR5, URZ, UP1, !UPT ;  /* 0x000000053f057290 */ /* 0x000fce0008ffe43f */
[----:B------:R0:W-:Y:S02]  /*00f0*/  UTMACCTL.PF [UR6] ;  /* 0x00000000060079b9 */ /* 0x0001e40008040000 */
[----:B------:R0:W-:Y:S02]  /*0100*/  UTMACCTL.PF [UR4] ;  /* 0x00000000040079b9 */ /* 0x0001e40008040000 */
[----:B0-----:R-:W-:Y:S01]  /*0110*/  NOP ;  /* 0x0000000000007918 */ /* 0x001fe20000000000 */
.L_x_474:
[----:B------:R-:W-:Y:S05]  /*0120*/  BSYNC B0 ;  /* 0x0000000000007941 */ /* 0x000fea0003800000 */
.L_x_473:
[----:B------:R-:W-:Y:S01]  /*0130*/  VOTEU.ANY UP0, P0 ;  /* 0x00000000003f7886 */ /* 0x000fe20000000100 */
[----:B------:R-:W0:Y:S01]  /*0140*/  SHFL.IDX PT, R3, R3, RZ, 0x1f ;  /* 0x00001fff03037589 */ /* 0x000e2200000e0000 */
[----:B------:R-:W-:Y:S01]  /*0150*/  UMOV UR4, 0x80 ;  /* 0x0000008000047882 */ /* 0x000fe20000000000 */
[----:B------:R-:W-:Y:S01]  /*0160*/  UMOV UR7, 0x100 ;  /* 0x0000010000077882 */ /* 0x000fe20000000000 */
[----:B------:R-:W-:Y:S01]  /*0170*/  VOTEU.ANY UP1, P0 ;  /* 0x00000000003f7886 */ /* 0x000fe20000020100 */
[----:B------:R-:W1:Y:S01]  /*0180*/  @UP0 S2UR UR8, SR_CgaCtaId ;  /* 0x00000000000809c3 */ /* 0x000e620000008800 */
[----:B------:R-:W2:Y:S01]  /*0190*/  SHFL.IDX PT, R2, R0, RZ, 0x1f ;  /* 0x00001fff00027589 */ /* 0x000ea200000e0000 */
[----:B------:R-:W-:Y:S01]  /*01a0*/  @UP0 UMOV UR6, 0x400 ;  /* 0x0000040000060882 */ /* 0x000fe20000000000 */
[----:B------:R-:W-:-:S04]  /*01b0*/  @UP0 UIADD3 UR4, -UR4, 0x100000, URZ ;  /* 0x0010000004040890 */ /* 0x000fc8000fffe13f */
[----:B------:R-:W-:Y:S02]  /*01c0*/  @UP0 USHF.L.U32 UR5, UR4, 0xb, URZ ;  /* 0x0000000b04050899 */ /* 0x000fe4000800063f */
[----:B------:R-:W-:Y:S01]  /*01d0*/  @UP0 USHF.L.U32 UR4, UR4, 0x1, URZ ;  /* 0x0000000104040899 */ /* 0x000fe2000800063f */
[----:B------:R-:W-:Y:S01]  /*01e0*/  VOTEU.ANY UP2, P0 ;  /* 0x00000000003f7886 */ /* 0x000fe20000040100 */
[----:B0-----:R-:W-:Y:S01]  /*01f0*/  R2UR UR9, R3 ;  /* 0x00000000030972ca */ /* 0x001fe200000e0000 */
[----:B-1----:R-:W-:Y:S01]  /*0200*/  @UP0 ULEA UR8, UR8, UR6, 0x18 ;  /* 0x0000000608080291 */ /* 0x002fe2000f8ec03f */
[----:B--2---:R-:W-:Y:S01]  /*0210*/  ISETP.NE.AND P1, PT, R2, RZ, PT ;  /* 0x000000ff0200720c */ /* 0x004fe20003f25270 */
[----:B------:R-:W-:-:S04]  /*0220*/  @UP0 UIADD3 UR6, -UR7, 0x100000, URZ ;  /* 0x0010000007060890 */ /* 0x000fc8000fffe13f */
[----:B------:R-:W-:Y:S02]  /*0230*/  @UP0 USHF.L.U32 UR7, UR6, 0xb, URZ ;  /* 0x0000000b06070899 */ /* 0x000fe4000800063f */
[----:B------:R-:W-:-:S04]  /*0240*/  @UP0 USHF.L.U32 UR6, UR6, 0x1, URZ ;  /* 0x0000000106060899 */ /* 0x000fc8000800063f */
[----:B------:R-:W-:Y:S01]  /*0250*/  UISETP.NE.AND UP0, UPT, UR9, URZ, UPT ;  /* 0x0000003f0900728c */ /* 0x000fe2000bf05270 */
[----:B------:R-:W0:Y:S02]  /*0260*/  FENCE.VIEW.ASYNC.S ;  /* 0x00000000000073c6 */ /* 0x000e240000000000 */
[----:B0-----:R0:W1:Y:S05]  /*0270*/  @UP1 SYNCS.EXCH.64 URZ, [UR8+0x38800], UR4 ;  /* 0x03880004083f15b2 */ /* 0x00106a0008000100 */
[----:B------:R0:W2:Y:S01]  /*0280*/  @UP2 SYNCS.EXCH.64 URZ, [UR8+0x38820], UR6 ;  /* 0x03882006083f25b2 */ /* 0x0000a20008000100 */
[----:B------:R-:W-:Y:S05]  /*0290*/  @P1 BRA `(.L_x_475) ;  /* 0x0000000000481947 */ /* 0x000fea0003800000 */
[----:B0-----:R-:W0:Y:S01]  /*02a0*/  S2UR UR5, SR_CgaCtaId ;  /* 0x00000000000579c3 */ /* 0x001e220000008800 */
        /* <DEDUP_REMOVED lines=12> */
[----:B0-----:R3:W4:Y:S08]  /*0370*/  SYNCS.EXCH.64 URZ, [UR8+0x38830], UR4 ;  /* 0x03883004083f75b2 */ /* 0x0017300008000100 */
[----:B------:R3:W0:Y:S01]  /*0380*/  SYNCS.EXCH.64 URZ, [UR8+0x38840], UR6 ;  /* 0x03884006083f75b2 */ /* 0x0006220008000100 */
[----:B------:R3:W0:Y:S01]  /*0390*/  SYNCS.EXCH.64 URZ, [UR8+0x38838], UR4 ;  /* 0x03883804083f75b2 */ /* 0x0006220008000100 */
[----:B------:R3:W0:Y:S02]  /*03a0*/  SYNCS.EXCH.64 URZ, [UR8+0x38848], UR6 ;  /* 0x03884806083f75b2 */ /* 0x0006240008000100 */
[----:B---3--:R-:W-:Y:S01]  /*03b0*/  NOP ;  /* 0x0000000000007918 */ /* 0x008fe20000000000 */
.L_x_475:
[----:B------:R-:W3:Y:S01]  /*03c0*/  SHFL.IDX PT, R2, R0, RZ, 0x1f ;  /* 0x00001fff00027589 */ /* 0x000ee200000e0000 */
[----:B------:R-:W-:Y:S01]  /*03d0*/  NOP ;  /* 0x0000000000007918 */ /* 0x000fe20000000000 */
[----:B---3--:R-:W-:-:S13]  /*03e0*/  ISETP.NE.AND P0, PT, R2, RZ, PT ;  /* 0x000000ff0200720c */ /* 0x008fda0003f05270 */
        /* <DEDUP_REMOVED lines=14> */
[----:B0-----:R3:W0:Y:S08]  /*04d0*/  SYNCS.EXCH.64 URZ, [UR8+0x38850], UR4 ;  /* 0x03885004083f75b2 */ /* 0x0016300008000100 */
[----:B------:R3:W0:Y:S01]  /*04e0*/  SYNCS.EXCH.64 URZ, [UR8+0x38860], UR6 ;  /* 0x03886006083f75b2 */ /* 0x0006220008000100 */
[----:B------:R3:W0:Y:S01]  /*04f0*/  SYNCS.EXCH.64 URZ, [UR8+0x38858], UR4 ;  /* 0x03885804083f75b2 */ /* 0x0006220008000100 */
[----:B------:R3:W0:Y:S02]  /*0500*/  SYNCS.EXCH.64 URZ, [UR8+0x38868], UR6 ;  /* 0x03886806083f75b2 */ /* 0x0006240008000100 */
[----:B---3--:R-:W-:Y:S01]  /*0510*/  NOP ;  /* 0x0000000000007918 */ /* 0x008fe20000000000 */
.L_x_476:
[----:B------:R-:W3:Y:S01]  /*0520*/  SHFL.IDX PT, R2, R0, RZ, 0x1f ;  /* 0x00001fff00027589 */ /* 0x000ee200000e0000 */
[----:B------:R-:W-:Y:S01]  /*0530*/  NOP ;  /* 0x0000000000007918 */ /* 0x000fe20000000000 */
[----:B---3--:R-:W-:-:S13]  /*0540*/  ISETP.NE.AND P0, PT, R2, RZ, PT ;  /* 0x000000ff0200720c */ /* 0x008fda0003f05270 */
[----:B------:R-:W-:Y:S05]  /*0550*/  @P0 BRA `(.L_x_477) ;  /* 0x0000000000380947 */ /* 0x000fea0003800000 */
[----:B0-----:R-:W0:Y:S01]  /*0560*/  S2UR UR5, SR_CgaCtaId ;  /* 0x00000000000579c3 */ /* 0x001e220000008800 */
[----:B------:R-:W-:Y:S01]  /*0570*/  UMOV UR4, 0x400 ;  /* 0x0000040000047882 */ /* 0x000fe20000000000 */
[----:B------:R-:W-:Y:S01]  /*0580*/  UMOV UR7, 0x80 ;  /* 0x0000008000077882 */ /* 0x000fe20000000000 */
[----:B------:R-:W-:Y:S01]  /*0590*/  ELECT P0, URZ, PT ;  /* 0x00000000003f782f */ /* 0x000fe20003800000 */
[----:B0-----:R-:W-:Y:S02]  /*05a0*/  ULEA UR6, UR5, UR4, 0x18 ;  /* 0x0000000405067291 */ /* 0x001fe4000f8ec03f */
[----:B------:R-:W-:-:S04]  /*05b0*/  UIADD3 UR4, -UR7, 0x100000, URZ ;  /* 0x0010000007047890 */ /* 0x000fc8000fffe13f */
[----:B------:R-:W-:Y:S02]  /*05c0*/  USHF.L.U32 UR5, UR4, 0xb, URZ ;  /* 0x0000000b04057899 */ /* 0x000fe4000800063f */
[----:B------:R-:W-:Y:S01]  /*05d0*/  USHF.L.U32 UR4, UR4, 0x1, URZ ;  /* 0x0000000104047899 */ /* 0x000fe2000800063f */
[----:B------:R-:W0:Y:S11]  /*05e0*/  FENCE.VIEW.ASYNC.S ;  /* 0x00000000000073c6 */ /* 0x000e360000000000 */
[----:B0-----:R3:W0:Y:S01]  /*05f0*/  SYNCS.EXCH.64 URZ, [UR6+0x38870], UR4 ;  /* 0x03887004063f75b2 */ /* 0x0016220008000100 */
[----:B------:R3:W0:Y:S01]  /*0600*/  SYNCS.EXCH.64 URZ, [UR6+0x38880], UR4 ;  /* 0x03888004063f75b2 */ /* 0x0006220008000100 */
[----:B------:R3:W0:Y:S01]  /*0610*/  SYNCS.EXCH.64 URZ, [UR6+0x38878], UR4 ;  /* 0x03887804063f75b2 */ /* 0x0006220008000100 */
[----:B------:R3:W0:Y:S02]  /*0620*/  SYNCS.EXCH.64 URZ, [UR6+0x38888], UR4 ;  /* 0x03888804063f75b2 */ /* 0x0006240008000100 */
[----:B---3--:R-:W-:Y:S01]  /*0630*/  NOP ;  /* 0x0000000000007918 */ /* 0x008fe20000000000 */
.L_x_477:
        /* <DEDUP_REMOVED lines=22> */
.L_x_478:
[----:B------:R-:W3:Y:S01]  /*07a0*/  SHFL.IDX PT, R3, R0, RZ, 0x1f ;  /* 0x00001fff00037589 */ /* 0x000ee200000e0000 */
[----:B------:R-:W-:Y:S01]  /*07b0*/  NOP ;  /* 0x0000000000007918 */ /* 0x000fe20000000000 */
[----:B------:R-:W0:Y:S01]  /*07c0*/  S2R R2, SR_CgaCtaId ;  /* 0x0000000000027919 */ /* 0x000e220000008800 */
[----:B---3--:R-:W-:-:S13]  /*07d0*/  ISETP.NE.AND P0, PT, R3, RZ, PT ;  /* 0x000000ff0300720c */ /* 0x008fda0003f05270 */
[----:B0-----:R-:W-:Y:S05]  /*07e0*/  @P0 BRA `(.L_x_479) ;  /* 0x0000000000480947 */ /* 0x001fea0003800000 */
[----:B------:R-:W0:Y:S01]  /*07f0*/  S2UR UR5, SR_CgaCtaId ;  /* 0x00000000000579c3 */ /* 0x000e220000008800 */
        /* <DEDUP_REMOVED lines=12> */
[----:B0-----:R0:W3:Y:S08]  /*08c0*/  SYNCS.EXCH.64 URZ, [UR8+0x388b0], UR4 ;  /* 0x0388b004083f75b2 */ /* 0x0010f00008000100 */
[----:B------:R0:W0:Y:S01]  /*08d0*/  SYNCS.EXCH.64 URZ, [UR8+0x388c0], UR6 ;  /* 0x0388c006083f75b2 */ /* 0x0000220008000100 */
[----:B------:R0:W0:Y:S01]  /*08e0*/  SYNCS.EXCH.64 URZ, [UR8+0x388b8], UR4 ;  /* 0x0388b804083f75b2 */ /* 0x0000220008000100 */
[----:B------:R0:W0:Y:S01]  /*08f0*/  SYNCS.EXCH.64 URZ, [UR8+0x388c8], UR6 ;  /* 0x0388c806083f75b2 */ /* 0x0000220008000100 */
[----:B------:R-:W-:Y:S01]  /*0900*/  NOP ;  /* 0x0000000000007918 */ /* 0x000fe20000000000 */
.L_x_479:
[----:B0-----:R-:W-:Y:S01]  /*0910*/  UMOV UR4, 0x1 ;  /* 0x0000000100047882 */ /* 0x001fe20000000000 */
[----:B------:R-:W-:Y:S01]  /*0920*/  PLOP3.LUT P0, PT, PT, PT, UP0, 0x80, 0x0 ;  /* 0x000000000000781c */ /* 0x000fe20003f0f008 */
[----:B------:R-:W-:Y:S01]  /*0930*/  USEL UR4, UR4, 0x2, !UP0 ;  /* 0x0000000204047887 */ /* 0x000fe2000c000000 */
[----:B------:R-:W-:Y:S01]  /*0940*/  NOP ;  /* 0x0000000000007918 */ /* 0x000fe20000000000 */
[----:B------:R-:W-:Y:S01]  /*0950*/  ULDC.64 UR36, c[0x0][0x208] ;  /* 0x0000820000247ab9 */ /* 0x000fe20000000a00 */
[----:B------:R-:W-:Y:S03]  /*0960*/  BSSY B8, `(.L_x_480) ;  /* 0x000297a000087945 */ /* 0x000fe60003800000 */
[----:B------:R-:W-:-:S05]  /*0970*/  IMAD.U32 R3, RZ, RZ, UR4 ;  /* 0x00000004ff037e24 */ /* 0x000fca000f8e00ff */
[----:B------:R0:W-:Y:S01]  /*0980*/  STL [R1+0x1a4], R3 ;  /* 0x0001a40301007387 */ /* 0x0001e20000100800 */
[----:B-1234-:R-:W-:Y:S06]  /*0990*/  BAR.SYNC.DEFER_BLOCKING 0x0 ;  /* 0x0000000000007b1d */ /* 0x01efec0000010000 */
[----:B------:R-:W-:Y:S05]  /*09a0*/  @!P0 BRA `(.L_x_481) ;  /* 0x0000020c00648947 */ /* 0x000fea0003800000 */
.L_x_482:
[----:B------:R-:W-:-:S08]  /*09b0*/  NOP ;  /* 0x0000000000007918 */ /* 0x000fd00000000000 */
[----:B------:R-:W1:Y:S02]  /*09c0*/  USETMAXREG.TRY_ALLOC.CTAPOOL UP0, 0xe8 ;  /* 0x000000e8000079c8 */ /* 0x000e640008000600 */
[----:B-1----:R-:W-:-:S13]  /*09d0*/  PLOP3.LUT P0, PT, PT, PT, UP0, 0x80, 0x0 ;  /* 0x000000000000781c */ /* 0x002fda0003f0f008 */
[----:B------:R-:W-:Y:S05]  /*09e0*/  @!P0 BRA `(.L_x_482) ;  /* 0xfffffffc00f08947 */ /* 0x000fea000383ffff */
[----:B------:R-:W2:Y:S01]  /*09f0*/  LDL.LU R0, [R1] ;  /* 0x0000000001007983 */ /* 0x000ea20000300800 */
[----:B------:R-:W1:Y:S01]  /*0a00*/  S2R R2, SR_TID.X ;  /* 0x0000000000027919 */ /* 0x000e620000002100 */
[----:B------:R-:W3:Y:S01]  /*0a10*/  S2UR UR60, SR_CgaCtaId ;  /* 0x00000000003c79c3 */ /* 0x000ee20000008800 */
[----:B------:R-:W-:Y:S01]  /*0a20*/  UMOV UR4, 0x400 ;  /* 0x0000040000047882 */ /* 0x000fe20000000000 */
[----:B-1----:R-:W-:-:S06]  /*0a30*/  SHF.R.U32.HI R2, RZ, 0x7, R2 ;  /* 0x00000007ff027819 */ /* 0x002fcc0000011602 */
[----:B------:R-:W-:Y:S06]  /*0a40*/  BAR.ARV 0x8, 0x180 ;  /* 0x0206000000007b1d */ /* 0x000fec0000002000 */
[----:B------:R-:W-:-:S13]  /*0a50*/  ISETP.NE.AND P0, PT, R2, 0x1, PT ;  /* 0x000000010200780c */ /* 0x000fda0003f05270 */
[----:B------:R-:W-:Y:S08]  /*0a60*/  @!P0 BAR.ARV 0x9, 0x100 ;  /* 0x0244000000008b1d */ /* 0x000ff00000002000 */
[----:B------:R-:W-:Y:S01]  /*0a70*/  BAR.SYNC.DEFER_BLOCKING 0x5, 0x180 ;  /* 0x0146000000007b1d */ /* 0x000fe20000010000 */
[----:B---3--:R-:W-:-:S06]  /*0a80*/  ULEA UR4, UR60, UR4, 0x18 ;  /* 0x000000043c047291 */ /* 0x008fcc000f8ec03f */
[----:B------:R-:W-:Y:S01]  /*0a90*/  IMAD.U32 R19, RZ, RZ, UR4 ;  /* 0x00000004ff137e24 */ /* 0x000fe2000f8e00ff */
[----:B------:R-:W-:-:S04]  /*0aa0*/  ULDC UR4, c[0x0][0xc3c] ;  /* 0x00030f0000047ab9 */ /* 0x000fc80000000800 */
[----:B------:R-:W1:Y:S01]  /*0ab0*/  LDS.128 R40, [R19+0x388d0] ;  /* 0x0388d00013287984 */ /* 0x000e620000000c00 */
[----:B------:R-:W-:Y:S06]  /*0ac0*/  BAR.ARV 0x4, 0x180 ;  /* 0x0106000000007b1d */ /* 0x000fec0000002000 */
[----:B--2---:R-:W-:-:S04]  /*0ad0*/  LOP3.LUT R0, R0, 0xffffffef, RZ, 0xc0, !PT ;  /* 0xffffffef00007812 */ /* 0x004fc800078ec0ff */
[----:B------:R-:W-:-:S05]  /*0ae0*/  @P0 LOP3.LUT R0, R0, 0x10, RZ, 0xfc, !PT ;  /* 0x0000001000000812 */ /* 0x000fca00078efcff */
[----:B------:R2:W-:Y:S01]  /*0af0*/  STL [R1], R0 ;  /* 0x0000000001007387 */ /* 0x0005e20000100800 */
[----:B-1----:R-:W-:-:S13]  /*0b00*/  ISETP.GE.AND P0, PT, R43, UR4, PT ;  /* 0x000000042b007c0c */ /* 0x002fda000bf06270 */
[----:B--2---:R-:W-:Y:S05]  /*0b10*/  @P0 BRA `(.L_x_483) ;  /* 0x0000029400780947 */ /* 0x004fea0003800000 */
[----:B------:R-:W2:Y:S01]  /*0b20*/  LDL R2, [R1+0x1a4] ;  /* 0x0001a40001027983 */ /* 0x000ea20000100800 */
[----:B------:R-:W-:Y:S01]  /*0b30*/  R2UR UR4, R19 ;  /* 0x00000000130472ca */ /* 0x000fe200000e0000 */
[----:B------:R-:W-:Y:S01]  /*0b40*/  IMAD.MOV.U32 R221, RZ, RZ, RZ ;  /* 0x000000ffffdd7224 */ /* 0x000fe200078e00ff */
[----:B------:R-:W-:Y:S01]  /*0b50*/  MOV R216, RZ ;  /* 0x000000ff00d87202 */ /* 0x000fe20000000f00 */
[----:B------:R-:W1:Y:S01]  /*0b60*/  S2R R0, SR_TID.X ;  /* 0x0000000000007919 */ /* 0x000e620000002100 */
[----:B------:R-:W-:-:S09]  /*0b70*/  CS2R R222, SRZ ;  /* 0x0000000000de7805 */ /* 0x000fd2000001ff00 */
[----:B------:R-:W-:Y:S01]  /*0b80*/  UIADD3 UR4, UR4, 0x20400, URZ ;  /* 0x0002040004047890 */ /* 0x000fe2000fffe03f */
[----:B-1----:R-:W-:-:S05]  /*0b90*/  VIADD R0, R0, 0xffffff80 ;  /* 0xffffff8000007836 */ /* 0x002fca0000000000 */
[----:B0-----:R-:W-:-:S04]  /*0ba0*/  SHF.R.S32.HI R3, RZ, 0x1f, R0 ;  /* 0x0000001fff037819 */ /* 0x001fc80000011400 */
[CC--:B------:R-:W-:Y:S02]  /*0bb0*/  LEA.HI R219, R3.reuse, R0.reuse, RZ, 0x3 ;  /* 0x0000000003db7211 */ /* 0x0c0fe400078f18ff */
[CC--:B------:R-:W-:Y:S02]  /*0bc0*/  LEA.HI R12, R3.reuse, R0.reuse, RZ, 0x2 ;  /* 0x00000000030c7211 */ /* 0x0c0fe400078f10ff */
[CC--:B------:R-:W-:Y:S02]  /*0bd0*/  LEA.HI R6, R3.reuse, R0.reuse, RZ, 0x5 ;  /* 0x0000000003067211 */ /* 0x0c0fe400078f28ff */
[----:B------:R-:W-:Y:S02]  /*0be0*/  LEA.HI R4, R3, R0, RZ, 0x6 ;  /* 0x0000000003047211 */ /* 0x000fe400078f30ff */
[----:B------:R-:W-:Y:S02]  /*0bf0*/  LOP3.LUT R13, R12, 0xfffffffc, RZ, 0xc0, !PT ;  /* 0xfffffffc0c0d7812 */ /* 0x000fe400078ec0ff */
[----:B------:R-:W-:Y:S01]  /*0c00*/  SHF.L.U32 R6, R6, 0x5, RZ ;  /* 0x0000000506067819 */ /* 0x000fe200000006ff */
[----:B------:R-:W-:-:S02]  /*0c10*/  IMAD.SHL.U32 R4, R4, 0x10, RZ ;  /* 0x0000001004047824 */ /* 0x000fc400078e00ff */
[----:B------:R-:W-:Y:S01]  /*0c20*/  IMAD.IADD R13, R0, 0x1, -R13 ;  /* 0x00000001000d7824 */ /* 0x000fe200078e0a0d */
[----:B------:R-:W-:Y:S02]  /*0c30*/  LOP3.LUT R6, R6, 0xfffffc00, RZ, 0xc0, !PT ;  /* 0xfffffc0006067812 */ /* 0x000fe400078ec0ff */
[----:B--2---:R-:W-:Y:S02]  /*0c40*/  R2UR UR5, R2 ;  /* 0x00000000020572ca */ /* 0x004fe400000e0000 */
[----:B------:R-:W-:-:S04]  /*0c50*/  LEA.HI R2, R3, R0, RZ, 0x7 ;  /* 0x0000000003027211 */ /* 0x000fc800078f38ff */
[----:B------:R-:W-:-:S05]  /*0c60*/  LOP3.LUT R5, R2, 0xffffff80, RZ, 0xc0, !PT ;  /* 0xffffff8002057812 */ /* 0x000fca00078ec0ff */
[C---:B------:R-:W-:Y:S01]  /*0c70*/  IMAD.IADD R14, R0.reuse, 0x1, -R5 ;  /* 0x00000001000e7824 */ /* 0x040fe200078e0a05 */
[----:B------:R-:W-:Y:S01]  /*0c80*/  LEA.HI R5, R3, R0, RZ, 0x4 ;  /* 0x0000000003057211 */ /* 0x000fe200078f20ff */
[----:B------:R-:W-:Y:S01]  /*0c90*/  ULOP3.LUT UR39, UR5, 0x1, URZ, 0xfc, !UPT ;  /* 0x0000000105277892 */ /* 0x000fe2000f8efc3f */
[----:B------:R-:W-:Y:S02]  /*0ca0*/  LOP3.LUT R3, R219, 0xfffffff8, RZ, 0xc0, !PT ;  /* 0xfffffff8db037812 */ /* 0x000fe400078ec0ff */
[----:B------:R-:W-:Y:S01]  /*0cb0*/  SHF.R.S32.HI R8, RZ, 0x1f, R14 ;  /* 0x0000001fff087819 */ /* 0x000fe2000001140e */
[----:B------:R-:W-:Y:S01]  /*0cc0*/  STL [R1+0x108], R14 ;  /* 0x0001080e01007387 */ /* 0x000fe20000100800 */
[----:B------:R-:W-:Y:S01]  /*0cd0*/  LOP3.LUT R7, R5, 0x3fffff0, RZ, 0xc0, !PT ;  /* 0x03fffff005077812 */ /* 0x000fe200078ec0ff */
[----:B------:R-:W-:Y:S01]  /*0ce0*/  IMAD.IADD R22, R0, 0x1, -R3 ;  /* 0x0000000100167824 */ /* 0x000fe200078e0a03 */
[----:B------:R-:W-:Y:S02]  /*0cf0*/  LEA.HI R9, R8, R14, RZ, 0x2 ;  /* 0x0000000e08097211 */ /* 0x000fe400078f10ff */
[----:B------:R-:W-:Y:S01]  /*0d00*/  SHF.R.S32.HI R3, RZ, 0x7, R2 ;  /* 0x00000007ff037819 */ /* 0x000fe20000011402 */
[----:B------:R-:W-:Y:S01]  /*0d10*/  IMAD.IADD R7, R0, 0x1, -R7 ;  /* 0x0000000100077824 */ /* 0x000fe200078e0a07 */
[--C-:B------:R-:W-:Y:S01]  /*0d20*/  SHF.R.S32.HI R10, RZ, 0x2, R9.reuse ;  /* 0x00000002ff0a7819 */ /* 0x100fe20000011409 */
[C---:B------:R-:W-:Y:S01]  /*0d30*/  IMAD.SHL.U32 R16, R22.reuse, 0x10, RZ ;  /* 0x0000001016107824 */ /* 0x040fe200078e00ff */
[----:B------:R-:W-:Y:S01]  /*0d40*/  SHF.R.S32.HI R11, RZ, 0x1f, R9 ;  /* 0x0000001fff0b7819 */ /* 0x000fe20000011409 */
[----:B------:R-:W-:Y:S01]  /*0d50*/  IMAD R6, R7, 0x40, R6 ;  /* 0x0000004007067824 */ /* 0x000fe200078e0206 */
[----:B------:R-:W-:Y:S01]  /*0d60*/  SHF.R.S32.HI R0, RZ, 0x4, R5 ;  /* 0x00000004ff007819 */ /* 0x000fe20000011405 */
[----:B------:R-:W-:Y:S01]  /*0d70*/  IMAD.SHL.U32 R22, R22, 0x8, RZ ;  /* 0x0000000816167824 */ /* 0x000fe200078e00ff */
[----:B------:R-:W-:Y:S01]  /*0d80*/  LEA.HI R11, R11, R10, RZ, 0x3 ;  /* 0x0000000a0b0b7211 */ /* 0x000fe200078f18ff */
[----:B------:R-:W-:Y:S01]  /*0d90*/  VIADD R18, R16, 0x80 ;  /* 0x0000008010127836 */ /* 0x000fe20000000000 */
[----:B------:R-:W-:Y:S01]  /*0da0*/  LEA.HI R5, R5, R0, RZ, 0x1 ;  /* 0x0000000005057211 */ /* 0x000fe200078f08ff */
[C---:B------:R-:W-:Y:S01]  /*0db0*/  VIADD R218, R22.reuse, 0x40 ;  /* 0x0000004016da7836 */ /* 0x040fe20000000000 */
[----:B------:R-:W-:Y:S01]  /*0dc0*/  LOP3.LUT R11, R11, 0xfffffff8, RZ, 0xc0, !PT ;  /* 0xfffffff80b0b7812 */ /* 0x000fe200078ec0ff */
[----:B------:R-:W-:Y:S01]  /*0dd0*/  VIADD R20, R22, 0x80 ;  /* 0x0000008016147836 */ /* 0x000fe20000000000 */
[----:B------:R-:W-:-:S02]  /*0de0*/  LEA.HI R2, R2, R3, RZ, 0x1 ;  /* 0x0000000302027211 */ /* 0x000fc400078f08ff */
[----:B------:R-:W-:Y:S01]  /*0df0*/  LEA.HI R8, R8, R14, RZ, 0x5 ;  /* 0x0000000e08087211 */ /* 0x000fe200078f28ff */
[----:B------:R-:W-:Y:S01]  /*0e00*/  IMAD.IADD R11, R10, 0x1, -R11 ;  /* 0x000000010a0b7824 */ /* 0x000fe200078e0a0b */
[----:B------:R-:W-:Y:S02]  /*0e10*/  LOP3.LUT R5, R5, 0x1ffffffe, RZ, 0xc0, !PT ;  /* 0x1ffffffe05057812 */ /* 0x000fe400078ec0ff */
[----:B------:R-:W-:Y:S02]  /*0e20*/  LOP3.LUT R2, R2, 0x3fffffe, RZ, 0xc0, !PT ;  /* 0x03fffffe02027812 */ /* 0x000fe400078ec0ff */
[----:B------:R-:W-:Y:S02]  /*0e30*/  SHF.R.S32.HI R8, RZ, 0x5, R8 ;  /* 0x00000005ff087819 */ /* 0x000fe40000011408 */
[----:B------:R-:W-:Y:S01]  /*0e40*/  LEA.HI R7, R13, R13, RZ, 0x1 ;  /* 0x0000000d0d077211 */ /* 0x000fe200078f08ff */
[----:B------:R-:W-:Y:S01]  /*0e50*/  IMAD.IADD R2, R3, 0x1, -R2 ;  /* 0x0000000103027824 */ /* 0x000fe200078e0a02 */
[----:B------:R-:W-:Y:S01]  /*0e60*/  IADD3 R5, R0, -R5, RZ ;  /* 0x8000000500057210 */ /* 0x000fe20007ffe0ff */
[----:B------:R-:W-:Y:S01]  /*0e70*/  IMAD R11, R8, 0x10, R11 ;  /* 0x00000010080b7824 */ /* 0x000fe200078e020b */
[----:B------:R-:W-:-:S02]  /*0e80*/  LOP3.LUT R0, R7, 0x1ffffffe, RZ, 0xc0, !PT ;  /* 0x1ffffffe07007812 */ /* 0x000fc400078ec0ff */
[----:B------:R-:W-:Y:S01]  /*0e90*/  LOP3.LUT R10, R4, 0xfffffc00, RZ, 0xc0, !PT ;  /* 0xfffffc00040a7812 */ /* 0x000fe200078ec0ff */
[----:B------:R-:W-:Y:S01]  /*0ea0*/  IMAD R3, R5, 0x8, R6 ;  /* 0x0000000805037824 */ /* 0x000fe200078e0206 */
[----:B------:R-:W-:Y:S01]  /*0eb0*/  SHF.R.S32.HI R219, RZ, 0x3, R219 ;  /* 0x00000003ffdb7819 */ /* 0x000fe200000114db */
[----:B------:R-:W-:Y:S01]  /*0ec0*/  IMAD R7, R2, 0x40, R11 ;  /* 0x0000004002077824 */ /* 0x000fe200078e020b */
[----:B------:R-:W-:Y:S01]  /*0ed0*/  SHF.R.S32.HI R21, RZ, 0x1f, R218 ;  /* 0x0000001fff157819 */ /* 0x000fe200000114da */
[----:B------:R-:W-:Y:S01]  /*0ee0*/  IMAD.IADD R13, R13, 0x1, -R0 ;  /* 0x000000010d0d7824 */ /* 0x000fe200078e0a00 */
[----:B------:R0:W-:Y:S01]  /*0ef0*/  STL [R1+0x1a0], R3 ;  /* 0x0001a00301007387 */ /* 0x0001e20000100800 */
[----:B------:R-:W-:Y:S01]  /*0f00*/  IMAD.U32 R0, RZ, RZ, UR4 ;  /* 0x00000004ff007e24 */ /* 0x000fe2000f8e00ff */
[----:B------:R-:W-:Y:S01]  /*0f10*/  LOP3.LUT R9, R9, 0x7ffffffc, RZ, 0xc0, !PT ;  /* 0x7ffffffc09097812 */ /* 0x000fe200078ec0ff */
[C---:B------:R-:W-:Y:S01]  /*0f20*/  VIADD R8, R219.reuse, 0x60 ;  /* 0x00000060db087836 */ /* 0x040fe20000000000 */
[----:B------:R-:W-:Y:S01]  /*0f30*/  STL [R1+0x194], R7 ;  /* 0x0001940701007387 */ /* 0x000fe20000100800 */
[C---:B------:R-:W-:Y:S01]  /*0f40*/  VIADD R15, R219.reuse, 0x20 ;  /* 0x00000020db0f7836 */ /* 0x040fe20000000000 */
[----:B------:R-:W-:Y:S01]  /*0f50*/  SHF.R.S32.HI R23, RZ, 0x1f, R22 ;  /* 0x0000001fff177819 */ /* 0x000fe20000011416 */
[----:B------:R-:W-:Y:S01]  /*0f60*/  VIADD R12, R219, 0x40 ;  /* 0x00000040db0c7836 */ /* 0x000fe20000000000 */
[----:B------:R-:W-:Y:S01]  /*0f70*/  STL [R1+0x54], RZ ;  /* 0x000054ff01007387 */ /* 0x000fe20000100800 */
[----:B------:R-:W-:Y:S01]  /*0f80*/  SHF.R.S32.HI R6, RZ, 0x1f, R8 ;  /* 0x0000001fff067819 */ /* 0x000fe20000011408 */
[----:B------:R-:W-:Y:S01]  /*0f90*/  IMAD.IADD R9, R14, 0x1, -R9 ;  /* 0x000000010e097824 */ /* 0x000fe200078e0a09 */
[----:B------:R-:W-:Y:S01]  /*0fa0*/  SHF.R.S32.HI R2, RZ, 0x1f, R15 ;  /* 0x0000001fff027819 */ /* 0x000fe2000001140f */
[----:B------:R-:W-:Y:S01]  /*0fb0*/  STL [R1+0x2c], R10 ;  /* 0x00002c0a01007387 */ /* 0x000fe20000100800 */
[----:B------:R-:W-:Y:S01]  /*0fc0*/  SHF.L.U32 R5, R8, 0x7, RZ ;  /* 0x0000000708057819 */ /* 0x000fe200000006ff */
[----:B0-----:R-:W-:Y:S01]  /*0fd0*/  IMAD.SHL.U32 R3, R12, 0x80, RZ ;  /* 0x000000800c037824 */ /* 0x001fe200078e00ff */
[----:B------:R-:W-:Y:S01]  /*0fe0*/  LEA.HI R6, R6, R8, RZ, 0x3 ;  /* 0x0000000806067211 */ /* 0x000fe200078f18ff */
[----:B------:R0:W-:Y:S01]  /*0ff0*/  STL [R1+0x198], R0 ;  /* 0x0001980001007387 */ /* 0x0001e20000100800 */
[----:B------:R-:W-:Y:S01]  /*1000*/  SHF.R.S32.HI R4, RZ, 0x1f, R12 ;  /* 0x0000001fff047819 */ /* 0x000fe2000001140c */
[----:B------:R-:W-:Y:S01]  /*1010*/  IMAD.SHL.U32 R44, R9, 0x2, RZ ;  /* 0x00000002092c7824 */ /* 0x000fe200078e00ff */
[----:B------:R-:W-:Y:S01]  /*1020*/  LEA.HI R2, R2, R15, RZ, 0x3 ;  /* 0x0000000f02027211 */ /* 0x000fe200078f18ff */
[----:B------:R1:W-:Y:S01]  /*1030*/  STL [R1+0x14], R20 ;  /* 0x0000141401007387 */ /* 0x0003e20000100800 */
[----:B------:R-:W-:Y:S01]  /*1040*/  LEA.HI R4, R4, R12, RZ, 0x3 ;  /* 0x0000000c04047211 */ /* 0x000fe200078f18ff */
[----:B------:R-:W-:Y:S01]  /*1050*/  IMAD.SHL.U32 R6, R6, 0x80, RZ ;  /* 0x0000008006067824 */ /* 0x000fe200078e00ff */
[----:B------:R-:W-:Y:S01]  /*1060*/  LOP3.LUT R3, R3, 0x380, RZ, 0xc0, !PT ;  /* 0x0000038003037812 */ /* 0x000fe200078ec0ff */
[----:B------:R-:W-:Y:S01]  /*1070*/  IMAD.SHL.U32 R2, R2, 0x80, RZ ;  /* 0x0000008002027824 */ /* 0x000fe200078e00ff */
[----:B------:R-:W-:Y:S01]  /*1080*/  SHF.L.U32 R4, R4, 0x7, RZ ;  /* 0x0000000704047819 */ /* 0x000fe200000006ff */
[C---:B------:R-:W-:Y:S01]  /*1090*/  VIADD R40, R44.reuse, 0x8 ;  /* 0x000000082c287836 */ /* 0x040fe20000000000 */
[----:B0-----:R-:W-:Y:S01]  /*10a0*/  SHF.L.U32 R0, R219, 0x7, RZ ;  /* 0x00000007db007819 */ /* 0x001fe200000006ff */
[C---:B------:R-:W-:Y:S01]  /*10b0*/  VIADD R39, R44.reuse, 0x10 ;  /* 0x000000102c277836 */ /* 0x040fe20000000000 */
[----:B------:R-:W-:Y:S01]  /*10c0*/  LOP3.LUT R5, R5, 0x380, RZ, 0xc0, !PT ;  /* 0x0000038005057812 */ /* 0x000fe200078ec0ff */
[----:B------:R-:W-:Y:S01]  /*10d0*/  VIADD R38, R44, 0x18 ;  /* 0x000000182c267836 */ /* 0x000fe20000000000 */
[----:B------:R-:W-:Y:S01]  /*10e0*/  LOP3.LUT R11, R0, 0x380, RZ, 0xc0, !PT ;  /* 0x00000380000b7812 */ /* 0x000fe200078ec0ff */
[----:B------:R-:W-:Y:S01]  /*10f0*/  IMAD.SHL.U32 R0, R15, 0x80, RZ ;  /* 0x000000800f007824 */ /* 0x000fe200078e00ff */
[----:B-1----:R-:W-:Y:S01]  /*1100*/  SHF.R.S32.HI R20, RZ, 0x1f, R20 ;  /* 0x0000001fff147819 */ /* 0x002fe20000011414 */
[----:B------:R-:W-:Y:S01]  /*1110*/  VIADD R15, R22, 0xc0 ;  /* 0x000000c0160f7836 */ /* 0x000fe20000000000 */
[----:B------:R-:W-:Y:S01]  /*1120*/  LOP3.LUT R2, R2, 0xfffffc00, RZ, 0xc0, !PT ;  /* 0xfffffc0002027812 */ /* 0x000fe200078ec0ff */
[----:B------:R-:W-:Y:S01]  /*1130*/  VIADD R37, R44, 0x20 ;  /* 0x000000202c257836 */ /* 0x000fe20000000000 */
[----:B------:R-:W-:Y:S01]  /*1140*/  LOP3.LUT R8, R0, 0x380, RZ, 0xc0, !PT ;  /* 0x0000038000087812 */ /* 0x000fe200078ec0ff */
[C---:B------:R-:W-:Y:S01]  /*1150*/  VIADD R35, R44.reuse, 0x30 ;  /* 0x000000302c237836 */ /* 0x040fe20000000000 */
[----:B------:R-:W-:Y:S01]  /*1160*/  LOP3.LUT R0, R11, 0x70, R16, 0xf8, !PT ;  /* 0x000000700b007812 */ /* 0x000fe200078ef810 */
[----:B------:R0:W-:Y:S01]  /*1170*/  STL [R1+0x1c], R15 ;  /* 0x00001c0f01007387 */ /* 0x0001e20000100800 */
[----:B------:R-:W-:Y:S01]  /*1180*/  SHF.R.U32.HI R11, RZ, 0x3, R11 ;  /* 0x00000003ff0b7819 */ /* 0x000fe2000001160b */
[----:B------:R-:W-:Y:S01]  /*1190*/  VIADD R34, R44, 0x38 ;  /* 0x000000382c227836 */ /* 0x000fe20000000000 */
[----:B------:R-:W-:Y:S01]  /*11a0*/  LOP3.LUT R4, R4, 0xfffffc00, RZ, 0xc0, !PT ;  /* 0xfffffc0004047812 */ /* 0x000fe200078ec0ff */
[----:B------:R-:W-:Y:S01]  /*11b0*/  VIADD R33, R44, 0x40 ;  /* 0x000000402c217836 */ /* 0x000fe20000000000 */
[----:B------:R-:W-:Y:S01]  /*11c0*/  LOP3.LUT R12, R10, R0, R11, 0xf6, !PT ;  /* 0x000000000a0c7212 */ /* 0x000fe200078ef60b */
[C---:B------:R-:W-:Y:S01]  /*11d0*/  VIADD R32, R44.reuse, 0x48 ;  /* 0x000000482c207836 */ /* 0x040fe20000000000 */
[----:B------:R-:W-:Y:S01]  /*11e0*/  SHF.R.U32.HI R11, RZ, 0x3, R8 ;  /* 0x00000003ff0b7819 */ /* 0x000fe20000011608 */
[----:B------:R-:W-:Y:S01]  /*11f0*/  VIADD R31, R44, 0x50 ;  /* 0x000000502c1f7836 */ /* 0x000fe20000000000 */
[--C-:B------:R-:W-:Y:S01]  /*1200*/  LOP3.LUT R0, R8, 0x70, R16.reuse, 0xf8, !PT ;  /* 0x0000007008007812 */ /* 0x100fe200078ef810 */
[----:B------:R1:W-:Y:S01]  /*1210*/  STL [R1+0x34], R12 ;  /* 0x0000340c01007387 */ /* 0x0003e20000100800 */
[----:B0-----:R-:W-:Y:S01]  /*1220*/  SHF.R.S32.HI R15, RZ, 0x1f, R15 ;  /* 0x0000001fff0f7819 */ /* 0x001fe2000001140f */
[C---:B------:R-:W-:Y:S01]  /*1230*/  VIADD R29, R44.reuse, 0x60 ;  /* 0x000000602c1d7836 */ /* 0x040fe20000000000 */
[----:B------:R-:W-:Y:S01]  /*1240*/  SHF.R.U32.HI R10, RZ, 0x3, R3 ;  /* 0x00000003ff0a7819 */ /* 0x000fe20000011603 */
[----:B------:R0:W-:Y:S01]  /*1250*/  STL [R1+0x40], R21 ;  /* 0x0000401501007387 */ /* 0x0001e20000100800 */
[--C-:B------:R-:W-:Y:S01]  /*1260*/  LOP3.LUT R3, R3, 0x70, R16.reuse, 0xf8, !PT ;  /* 0x0000007003037812 */ /* 0x100fe200078ef810 */
[----:B------:R-:W-:Y:S01]  /*1270*/  VIADD R28, R44, 0x68 ;  /* 0x000000682c1c7836 */ /* 0x000fe20000000000 */
[----:B------:R-:W-:Y:S01]  /*1280*/  SHF.R.U32.HI R8, RZ, 0x3, R5 ;  /* 0x00000003ff087819 */ /* 0x000fe20000011605 */
[----:B------:R2:W-:Y:S01]  /*1290*/  STL [R1+0x5c], R20 ;  /* 0x00005c1401007387 */ /* 0x0005e20000100800 */
[----:B------:R-:W-:Y:S01]  /*12a0*/  LOP3.LUT R5, R5, 0x70, R16, 0xf8, !PT ;  /* 0x0000007005057812 */ /* 0x000fe200078ef810 */
[C---:B-1----:R-:W-:Y:S01]  /*12b0*/  IMAD.IADD R12, R19.reuse, 0x1, R12 ;  /* 0x00000001130c7824 */ /* 0x042fe200078e020c */
[----:B------:R-:W-:Y:S01]  /*12c0*/  LOP3.LUT R6, R6, 0xfffffc00, RZ, 0xc0, !PT ;  /* 0xfffffc0006067812 */ /* 0x000fe200078ec0ff */
[----:B------:R-:W-:Y:S01]  /*12d0*/  STL [R1+0x58], R15 ;  /* 0x0000580f01007387 */ /* 0x000fe20000100800 */
[----:B------:R-:W-:Y:S01]  /*12e0*/  LOP3.LUT R0, R2, R0, R11, 0xf6, !PT ;  /* 0x0000000002007212 */ /* 0x000fe200078ef60b */
[C---:B------:R-:W-:Y:S01]  /*12f0*/  VIADD R27, R44.reuse, 0x70 ;  /* 0x000000702c1b7836 */ /* 0x040fe20000000000 */
[C---:B------:R-:W-:Y:S01]  /*1300*/  IADD3 R36, R44.reuse, 0x28, RZ ;  /* 0x000000282c247810 */ /* 0x040fe20007ffe0ff */
[----:B------:R1:W-:Y:S01]  /*1310*/  STL [R1+0x28], R2 ;  /* 0x0000280201007387 */ /* 0x0003e20000100800 */
[C---:B------:R-:W-:Y:S01]  /*1320*/  IADD3 R30, R44.reuse, 0x58, RZ ;  /* 0x000000582c1e7810 */ /* 0x040fe20007ffe0ff */
[C---:B------:R-:W-:Y:S01]  /*1330*/  VIADD R26, R44.reuse, 0x78 ;  /* 0x000000782c1a7836 */ /* 0x040fe20000000000 */
[C---:B------:R-:W-:Y:S01]  /*1340*/  IADD3 R24, R44.reuse, 0x88, RZ ;  /* 0x000000882c187810 */ /* 0x040fe20007ffe0ff */
[----:B------:R3:W-:Y:S01]  /*1350*/  STL [R1+0x30], R12 ;  /* 0x0000300c01007387 */ /* 0x0007e20000100800 */
[C---:B------:R-:W-:Y:S01]  /*1360*/  VIADD R25, R44.reuse, 0x80 ;  /* 0x000000802c197836 */ /* 0x040fe20000000000 */
[C---:B------:R-:W-:Y:S01]  /*1370*/  IADD3 R11, R44.reuse, 0xb8, RZ ;  /* 0x000000b82c0b7810 */ /* 0x040fe20007ffe0ff */
[C---:B0-----:R-:W-:Y:S01]  /*1380*/  VIADD R21, R44.reuse, 0x90 ;  /* 0x000000902c157836 */ /* 0x041fe20000000000 */
[----:B------:R0:W-:Y:S01]  /*1390*/  STL [R1+0x24], R4 ;  /* 0x0000240401007387 */ /* 0x0001e20000100800 */
[----:B--2---:R-:W-:Y:S01]  /*13a0*/  VIADD R20, R44, 0x98 ;  /* 0x000000982c147836 */ /* 0x004fe20000000000 */
[----:B-1----:R-:W-:Y:S01]  /*13b0*/  LOP3.LUT R2, R4, R3, R10, 0xf6, !PT ;  /* 0x0000000304027212 */ /* 0x002fe200078ef60a */
[C---:B------:R-:W-:Y:S01]  /*13c0*/  IMAD.IADD R3, R19.reuse, 0x1, R0 ;  /* 0x0000000113037824 */ /* 0x040fe200078e0200 */
[----:B------:R-:W-:Y:S01]  /*13d0*/  STL [R1+0x20], R6 ;  /* 0x0000200601007387 */ /* 0x000fe20000100800 */
[C---:B------:R-:W-:Y:S01]  /*13e0*/  VIADD R15, R44.reuse, 0xa0 ;  /* 0x000000a02c0f7836 */ /* 0x040fe20000000000 */
[C---:B------:R-:W-:Y:S01]  /*13f0*/  IADD3 R2, R19.reuse, R2, RZ ;  /* 0x0000000213027210 */ /* 0x040fe20007ffe0ff */
[C---:B------:R-:W-:Y:S01]  /*1400*/  VIADD R14, R44.reuse, 0xa8 ;  /* 0x000000a82c0e7836 */ /* 0x040fe20000000000 */
[----:B------:R1:W-:Y:S01]  /*1410*/  STL [R1+0x190], R3 ;  /* 0x0001900301007387 */ /* 0x0003e20000100800 */
[----:B---3--:R-:W-:Y:S01]  /*1420*/  VIADD R12, R44, 0xb0 ;  /* 0x000000b02c0c7836 */ /* 0x008fe20000000000 */
[----:B0-----:R-:W-:Y:S01]  /*1430*/  LOP3.LUT R4, R6, R5, R8, 0xf6, !PT ;  /* 0x0000000506047212 */ /* 0x001fe200078ef608 */
[C---:B------:R-:W-:Y:S01]  /*1440*/  VIADD R10, R44.reuse, 0xc0 ;  /* 0x000000c02c0a7836 */ /* 0x040fe20000000000 */
[----:B------:R-:W-:Y:S01]  /*1450*/  STL [R1+0x64], R44 ;  /* 0x0000642c01007387 */ /* 0x000fe20000100800 */
[C---:B------:R-:W-:Y:S01]  /*1460*/  VIADD R9, R44.reuse, 0xc8 ;  /* 0x000000c82c097836 */ /* 0x040fe20000000000 */
[----:B------:R-:W-:Y:S01]  /*1470*/  SHF.R.S32.HI R17, RZ, 0x1f, R16 ;  /* 0x0000001fff117819 */ /* 0x000fe20000011410 */
[----:B------:R-:W-:Y:S01]  /*1480*/  IMAD.IADD R0, R19, 0x1, R4 ;  /* 0x0000000113007824 */ /* 0x000fe200078e0204 */
[----:B------:R0:W-:Y:S01]  /*1490*/  STL [R1+0x18c], R2 ;  /* 0x00018c0201007387 */ /* 0x0001e20000100800 */
[C---:B------:R-:W-:Y:S01]  /*14a0*/  VIADD R8, R44.reuse, 0xd0 ;  /* 0x000000d02c087836 */ /* 0x040fe20000000000 */
[C---:B-1----:R-:W-:Y:S01]  /*14b0*/  IADD3 R3, R44.reuse, 0xe8, RZ ;  /* 0x000000e82c037810 */ /* 0x042fe20007ffe0ff */
[C---:B------:R-:W-:Y:S01]  /*14c0*/  VIADD R6, R44.reuse, 0xd8 ;  /* 0x000000d82c067836 */ /* 0x040fe20000000000 */
[----:B------:R1:W-:Y:S01]  /*14d0*/  STL [R1+0x188], R0 ;  /* 0x0001880001007387 */ /* 0x0003e20000100800 */
[----:B------:R-:W-:Y:S01]  /*14e0*/  VIADD R5, R44, 0xe0 ;  /* 0x000000e02c057836 */ /* 0x000fe20000000000 */
[----:B------:R-:W-:-:S02]  /*14f0*/  SHF.R.S32.HI R4, RZ, 0x1f, R40 ;  /* 0x0000001fff047819 */ /* 0x000fc40000011428 */
[----:B------:R-:W-:Y:S01]  /*1500*/  STL [R1+0x100], R40 ;  /* 0x0001002801007387 */ /* 0x000fe20000100800 */
[----:B------:R-:W-:Y:S01]  /*1510*/  SHF.R.S32.HI R217, RZ, 0x1f, R18 ;  /* 0x0000001fffd97819 */ /* 0x000fe20000011412 */
[C---:B0-----:R-:W-:Y:S02]  /*1520*/  VIADD R2, R44.reuse, 0xf0 ;  /* 0x000000f02c027836 */ /* 0x041fe40000000000 */
[----:B------:R0:W-:Y:S01]  /*1530*/  STL [R1+0xfc], R39 ;  /* 0x0000fc2701007387 */ /* 0x0001e20000100800 */
[----:B-1----:R-:W-:-:S03]  /*1540*/  VIADD R0, R44, 0xf8 ;  /* 0x000000f82c007836 */ /* 0x002fc60000000000 */
[----:B------:R-:W-:Y:S04]  /*1550*/  STL [R1+0xf8], R38 ;  /* 0x0000f82601007387 */ /* 0x000fe80000100800 */
[----:B------:R1:W-:Y:S01]  /*1560*/  STL [R1+0xf4], R37 ;  /* 0x0000f42501007387 */ /* 0x0003e20000100800 */
[----:B0-----:R-:W-:-:S03]  /*1570*/  SHF.R.S32.HI R39, RZ, 0x1f, R39 ;  /* 0x0000001fff277819 */ /* 0x001fc60000011427 */
[----:B------:R-:W-:Y:S04]  /*1580*/  STL [R1+0xf0], R36 ;  /* 0x0000f02401007387 */ /* 0x000fe80000100800 */
[----:B------:R0:W-:Y:S01]  /*1590*/  STL [R1+0xe8], R35 ;  /* 0x0000e82301007387 */ /* 0x0001e20000100800 */
[----:B-1----:R-:W-:-:S03]  /*15a0*/  SHF.R.S32.HI R37, RZ, 0x1f, R37 ;  /* 0x0000001fff257819 */ /* 0x002fc60000011425 */
[----:B------:R1:W-:Y:S04]  /*15b0*/  STL [R1+0xe0], R34 ;  /* 0x0000e02201007387 */ /* 0x0003e80000100800 */
[----:B------:R-:W-:Y:S01]  /*15c0*/  STL [R1+0xdc], R33 ;  /* 0x0000dc2101007387 */ /* 0x000fe20000100800 */
[----:B0-----:R-:W-:-:S03]  /*15d0*/  SHF.R.S32.HI R35, RZ, 0x1f, R35 ;  /* 0x0000001fff237819 */ /* 0x001fc60000011423 */
        /* <DEDUP_REMOVED lines=37> */
[----:B------:R-:W-:Y:S04]  /*1830*/  STL [R1+0x6c], R2 ;  /* 0x00006c0201007387 */ /* 0x000fe80000100800 */
[----:B------:R-:W-:Y:S01]  /*1840*/  STL [R1+0x180], R39 ;  /* 0x0001802701007387 */ /* 0x000fe20000100800 */
[----:B0-----:R-:W-:-:S03]  /*1850*/  SHF.R.S32.HI R4, RZ, 0x1f, R38 ;  /* 0x0000001fff047819 */ /* 0x001fc60000011426 */
[----:B------:R-:W-:Y:S04]  /*1860*/  STL [R1+0x68], R0 ;  /* 0x0000680001007387 */ /* 0x000fe80000100800 */
[----:B------:R0:W-:Y:S04]  /*1870*/  STL [R1+0x17c], R4 ;  /* 0x00017c0401007387 */ /* 0x0001e80000100800 */
[----:B------:R-:W-:Y:S01]  /*1880*/  STL [R1+0x178], R37 ;  /* 0x0001782501007387 */ /* 0x000fe20000100800 */
[----:B0-----:R-:W-:-:S05]  /*1890*/  SHF.R.S32.HI R4, RZ, 0x1f, R36 ;  /* 0x0000001fff047819 */ /* 0x001fca0000011424 */
[----:B------:R0:W-:Y:S04]  /*18a0*/  STL [R1+0x174], R4 ;  /* 0x0001740401007387 */ /* 0x0001e80000100800 */
[----:B------:R-:W-:Y:S04]  /*18b0*/  STL [R1+0x170], R35 ;  /* 0x0001702301007387 */ /* 0x000fe80000100800 */
        /* <DEDUP_REMOVED lines=27> */
[----:B------:R1:W-:Y:S04]  /*1a70*/  STL [R1+0x11c], R6 ;  /* 0x00011c0601007387 */ /* 0x0003e80000100800 */
[----:B------:R1:W-:Y:S01]  /*1a80*/  STL [R1+0x118], R5 ;  /* 0x0001180501007387 */ /* 0x0003e20000100800 */
[----:B0-----:R-:W-:Y:S02]  /*1a90*/  SHF.R.S32.HI R4, RZ, 0x1f, R3 ;  /* 0x0000001fff047819 */ /* 0x001fe40000011403 */
[----:B------:R-:W-:-:S02]  /*1aa0*/  SHF.R.S32.HI R3, RZ, 0x1f, R2 ;  /* 0x0000001fff037819 */ /* 0x000fc40000011402 */
[----:B------:R-:W-:Y:S01]  /*1ab0*/  SHF.R.S32.HI R2, RZ, 0x1f, R0 ;  /* 0x0000001fff027819 */ /* 0x000fe20000011400 */
[----:B------:R-:W-:Y:S01]  /*1ac0*/  IMAD R0, R13, 0x8, R7 ;  /* 0x000000080d007824 */ /* 0x000fe200078e0207 */
[----:B------:R1:W-:Y:S04]  /*1ad0*/  STL [R1+0x114], R4 ;  /* 0x0001140401007387 */ /* 0x0003e80000100800 */
[----:B------:R1:W-:Y:S04]  /*1ae0*/  STL [R1+0x110], R3 ;  /* 0x0001100301007387 */ /* 0x0003e80000100800 */
[----:B------:R1:W-:Y:S04]  /*1af0*/  STL [R1+0x19c], R0 ;  /* 0x00019c0001007387 */ /* 0x0003e80000100800 */
[----:B------:R1:W-:Y:S02]  /*1b00*/  STL [R1+0x10c], R2 ;  /* 0x00010c0201007387 */ /* 0x0003e40000100800 */
.L_x_692:
[----:B01-3--:R-:W0:Y:S02]  /*1b10*/  LDC.64 R2, c[0x0][0xc88] ;  /* 0x00032200ff027b82 */ /* 0x00be240000000a00 */
[----:B0-----:R-:W-:-:S05]  /*1b20*/  IMAD.WIDE R2, R43, 0x4, R2 ;  /* 0x000000042b027825 */ /* 0x001fca00078e0202 */
[----:B--2--5:R-:W2:Y:S01]  /*1b30*/  LDG.E R29, desc[UR36][R2.64] ;  /* 0x00000024021d7981 */ /* 0x024ea2000c1e1900 */
[----:B------:R-:W-:Y:S05]  /*1b40*/  YIELD ;  /* 0x0000000000007946 */ /* 0x000fea0003800000 */
[----:B------:R-:W-:Y:S01]  /*1b50*/  ULDC.64 UR6, c[0x0][0xa08] ;  /* 0x0002820000067ab9 */ /* 0x000fe20000000a00 */
[----:B------:R-:W-:Y:S01]  /*1b60*/  MOV R27, RZ ;  /* 0x000000ff001b7202 */ /* 0x000fe20000000f00 */
[----:B------:R-:W-:Y:S01]  /*1b70*/  ULDC.64 UR4, c[0x0][0xa28] ;  /* 0x00028a0000047ab9 */ /* 0x000fe20000000a00 */
[----:B------:R-:W-:Y:S01]  /*1b80*/  ISETP.NE.U32.AND P0, PT, RZ, UR6, PT ;  /* 0x00000006ff007c0c */ /* 0x000fe2000bf05070 */
[----:B------:R-:W-:Y:S01]  /*1b90*/  ULDC.64 UR8, c[0x0][0xa18] ;  /* 0x0002860000087ab9 */ /* 0x000fe20000000a00 */
[----:B------:R-:W-:Y:S01]  /*1ba0*/  ISETP.NE.U32.AND P1, PT, RZ, UR4, PT ;  /* 0x00000004ff007c0c */ /* 0x000fe2000bf25070 */
[----:B------:R-:W-:Y:S01]  /*1bb0*/  IMAD.MOV.U32 R9, RZ, RZ, RZ ;  /* 0x000000ffff097224 */ /* 0x000fe200078e00ff */
[----:B------:R-:W-:-:S02]  /*1bc0*/  ISETP.NE.AND.EX P0, PT, RZ, UR7, PT, P0 ;  /* 0x00000007ff007c0c */ /* 0x000fc4000bf05300 */
[----:B------:R-:W-:Y:S01]  /*1bd0*/  ISETP.NE.AND.EX P1, PT, RZ, UR5, PT, P1 ;  /* 0x00000005ff007c0c */ /* 0x000fe2000bf25310 */
[C---:B--2---:R-:W-:Y:S01]  /*1be0*/  IMAD.SHL.U32 R32, R29.reuse, 0x4, RZ ;  /* 0x000000041d207824 */ /* 0x044fe200078e00ff */
[----:B------:R-:W-:Y:S01]  /*1bf0*/  SHF.R.S32.HI R0, RZ, 0x1f, R29 ;  /* 0x0000001fff007819 */ /* 0x000fe2000001141d */
[----:B------:R0:W-:Y:S10]  /*1c00*/  STL [R1+0x38], R29 ;  /* 0x0000381d01007387 */ /* 0x0001f40000100800 */
[----:B------:R-:W-:-:S02]  /*1c10*/  @P1 LEA R2, P2, R29, UR4, 0x2 ;  /* 0x000000041d021c11 */ /* 0x000fc4000f8410ff */
[C-C-:B------:R-:W-:Y:S01]  /*1c20*/  SHF.L.U64.HI R31, R29.reuse, 0x2, R0.reuse ;  /* 0x000000021d1f7819 */ /* 0x140fe20000010200 */
[----:B------:R0:W-:Y:S01]  /*1c30*/  STL [R1+0x4c], R0 ;  /* 0x00004c0001007387 */ /* 0x0001e20000100800 */
[----:B------:R-:W-:Y:S02]  /*1c40*/  IADD3 R4, P3, R32, UR6, RZ ;  /* 0x0000000620047c10 */ /* 0x000fe4000ff7e0ff */
[----:B------:R-:W-:Y:S01]  /*1c50*/  @P1 LEA.HI.X R3, R29, UR5, R0, 0x2, P2 ;  /* 0x000000051d031c11 */ /* 0x000fe200090f1400 */
[----:B------:R-:W-:Y:S01]  /*1c60*/  ULDC UR4, c[0x0][0x288] ;  /* 0x0000a20000047ab9 */ /* 0x000fe20000000800 */
[----:B------:R-:W-:Y:S01]  /*1c70*/  IADD3.X R5, R31, UR7, RZ, P3, !PT ;  /* 0x000000071f057c10 */ /* 0x000fe20009ffe4ff */
[----:B------:R0:W-:Y:S01]  /*1c80*/  STL [R1+0x44], R32 ;  /* 0x0000442001007387 */ /* 0x0001e20000100800 */
[----:B------:R-:W-:-:S03]  /*1c90*/  ISETP.NE.U32.AND P2, PT, RZ, UR8, PT ;  /* 0x00000008ff007c0c */ /* 0x000fc6000bf45070 */
[----:B------:R-:W5:Y:S01]  /*1ca0*/  @P0 LDG.E R27, desc[UR36][R4.64] ;  /* 0x00000024041b0981 */ /* 0x000f62000c1e1900 */
[----:B------:R-:W-:Y:S01]  /*1cb0*/  ISETP.NE.AND.EX P2, PT, RZ, UR9, PT, P2 ;  /* 0x00000009ff007c0c */ /* 0x000fe2000bf45320 */
[----:B------:R-:W-:Y:S01]  /*1cc0*/  IMAD.U32 R92, RZ, RZ, UR4 ;  /* 0x00000004ff5c7e24 */ /* 0x000fe2000f8e00ff */
[----:B------:R-:W-:Y:S01]  /*1cd0*/  ULDC.64 UR4, c[0x0][0x418] ;  /* 0x0001060000047ab9 */ /* 0x000fe20000000a00 */
[----:B------:R0:W-:Y:S01]  /*1ce0*/  STL [R1+0x48], R31 ;  /* 0x0000481f01007387 */ /* 0x0001e20000100800 */
[----:B------:R-:W-:-:S03]  /*1cf0*/  UISETP.NE.U32.AND UP0, UPT, UR4, URZ, UPT ;  /* 0x0000003f0400728c */ /* 0x000fc6000bf05070 */
[----:B------:R-:W-:Y:S01]  /*1d00*/  ULDC UR4, c[0x0][0x424] ;  /* 0x0001090000047ab9 */ /* 0x000fe20000000800 */
[----:B------:R-:W-:Y:S01]  /*1d10*/  UISETP.NE.AND.EX UP0, UPT, UR5, URZ, UPT, UP0 ;  /* 0x0000003f0500728c */ /* 0x000fe2000bf05300 */
[----:B------:R1:W5:Y:S02]  /*1d20*/  @P1 LDG.E R9, desc[UR36][R2.64] ;  /* 0x0000002402091981 */ /* 0x000364000c1e1900 */
[----:B------:R-:W-:Y:S01]  /*1d30*/  ULDC UR5, c[0x0][0x2f0] ;  /* 0x0000bc0000057ab9 */ /* 0x000fe20000000800 */
[----:B------:R-:W-:Y:S01]  /*1d40*/  USEL UR4, UR4, 0x1, UP0 ;  /* 0x0000000104047887 */ /* 0x000fe20008000000 */
[----:B-1----:R-:W-:-:S03]  /*1d50*/  @P2 IADD3 R2, P1, R32, UR8, RZ ;  /* 0x0000000820022c10 */ /* 0x002fc6000ff3e0ff */
[----:B------:R-:W-:Y:S01]  /*1d60*/  UIMAD UR4, UR4, UR5, URZ ;  /* 0x00000005040472a4 */ /* 0x000fe2000f8e023f */
[----:B------:R-:W-:Y:S02]  /*1d70*/  @P2 IADD3.X R3, R31, UR9, RZ, P1, !PT ;  /* 0x000000091f032c10 */ /* 0x000fe40008ffe4ff */
[----:B------:R-:W-:-:S03]  /*1d80*/  ULDC UR5, c[0x0][0x348] ;  /* 0x0000d20000057ab9 */ /* 0x000fc60000000800 */
[----:B------:R-:W-:Y:S01]  /*1d90*/  IMAD.U32 R28, RZ, RZ, UR4 ;  /* 0x00000004ff1c7e24 */ /* 0x000fe2000f8e00ff */
[----:B------:R1:W5:Y:S02]  /*1da0*/  @P2 LDG.E R92, desc[UR36][R2.64] ;  /* 0x00000024025c2981 */ /* 0x000364000c1e1900 */
[----:B-1----:R-:W-:Y:S01]  /*1db0*/  IMAD.U32 R2, RZ, RZ, UR5 ;  /* 0x00000005ff027e24 */ /* 0x002fe2000f8e00ff */
[----:B0---4-:R-:W-:Y:S06]  /*1dc0*/  @P2 BRA `(.L_x_484) ;  /* 0x0000000000242947 */ /* 0x011fec0003800000 */
[----:B------:R-:W-:Y:S02]  /*1dd0*/  ULDC.64 UR4, c[0x0][0xa00] ;  /* 0x0002800000047ab9 */ /* 0x000fe40000000a00 */
[----:B------:R-:W-:-:S04]  /*1de0*/  ISETP.NE.U32.AND P1, PT, RZ, UR4, PT ;  /* 0x00000004ff007c0c */ /* 0x000fc8000bf25070 */
[----:B------:R-:W-:-:S13]  /*1df0*/  ISETP.NE.AND.EX P1, PT, RZ, UR5, PT, P1 ;  /* 0x00000005ff007c0c */ /* 0x000fda000bf25310 */
[----:B------:R-:W-:Y:S05]  /*1e00*/  @!P1 BRA `(.L_x_484) ;  /* 0x0000000000149947 */ /* 0x000fea0003800000 */
[----:B------:R-:W0:Y:S02]  /*1e10*/  LDC.64 R6, c[0x0][0xa00] ;  /* 0x00028000ff067b82 */ /* 0x000e240000000a00 */
[----:B0-----:R-:W-:-:S05]  /*1e20*/  IMAD.WIDE R6, R29, 0x4, R6 ;  /* 0x000000041d067825 */ /* 0x001fca00078e0206 */
[----:B-----5:R-:W2:Y:S04]  /*1e30*/  LDG.E R92, desc[UR36][R6.64] ;  /* 0x00000024065c7981 */ /* 0x020ea8000c1e1900 */
[----:B------:R-:W2:Y:S02]  /*1e40*/  LDG.E R3, desc[UR36][R6.64+0x4] ;  /* 0x0000042406037981 */ /* 0x000ea4000c1e1900 */
[----:B--2---:R-:W-:-:S07]  /*1e50*/  IMAD.IADD R92, R3, 0x1, -R92 ;  /* 0x00000001035c7824 */ /* 0x004fce00078e0a5c */
.L_x_484:
[----:B------:R-:W-:Y:S01]  /*1e60*/  ULDC.64 UR4, c[0x0][0xa20] ;  /* 0x0002880000047ab9 */ /* 0x000fe20000000a00 */
[----:B------:R0:W-:Y:S01]  /*1e70*/  STL [R1+0x50], R41 ;  /* 0x0000502901007387 */ /* 0x0001e20000100800 */
[----:B------:R-:W-:Y:S02]  /*1e80*/  ISETP.NE.U32.AND P1, PT, RZ, UR4, PT ;  /* 0x00000004ff007c0c */ /* 0x000fe4000bf25070 */
[C---:B------:R-:W-:Y:S02]  /*1e90*/  LOP3.LUT R3, R42.reuse, 0xff000000, RZ, 0xc0, !PT ;  /* 0xff0000002a037812 */ /* 0x040fe400078ec0ff */
[----:B------:R-:W-:Y:S02]  /*1ea0*/  ISETP.NE.AND.EX P1, PT, RZ, UR5, PT, P1 ;  /* 0x00000005ff007c0c */ /* 0x000fe4000bf25310 */
[----:B------:R-:W-:Y:S02]  /*1eb0*/  LOP3.LUT R0, R42, 0xff0000, RZ, 0xc0, !PT ;  /* 0x00ff00002a007812 */ /* 0x000fe400078ec0ff */
[----:B------:R-:W-:-:S02]  /*1ec0*/  SHF.R.U32.HI R3, RZ, 0x8, R3 ;  /* 0x00000008ff037819 */ /* 0x000fc40000011603 */
[----:B------:R-:W-:Y:S02]  /*1ed0*/  LOP3.LUT R220, R42, 0xffff, RZ, 0xc0, !PT ;  /* 0x0000ffff2adc7812 */ /* 0x000fe400078ec0ff */
[----:B------:R-:W-:-:S05]  /*1ee0*/  LEA.HI R6, R0, R3, RZ, 0x10 ;  /* 0x0000000300067211 */ /* 0x000fca00078f80ff */
[----:B0-----:R-:W-:Y:S05]  /*1ef0*/  @!P1 BRA `(.L_x_485) ;  /* 0x0000000000109947 */ /* 0x001fea0003800000 */
[----:B------:R-:W-:-:S04]  /*1f00*/  IADD3 R4, P0, R32, UR4, RZ ;  /* 0x0000000420047c10 */ /* 0x000fc8000ff1e0ff */
[----:B------:R-:W-:-:S05]  /*1f10*/  IADD3.X R5, R31, UR5, RZ, P0, !PT ;  /* 0x000000051f057c10 */ /* 0x000fca00087fe4ff */
[----:B------:R0:W5:Y:S01]  /*1f20*/  LDG.E R28, desc[UR36][R4.64] ;  /* 0x00000024041c7981 */ /* 0x000162000c1e1900 */
[----:B------:R-:W-:Y:S05]  /*1f30*/  BRA `(.L_x_486) ;  /* 0x0000000000107947 */ /* 0x000fea0003800000 */
.L_x_485:
[----:B------:R-:W-:Y:S05]  /*1f40*/  @!P0 BRA `(.L_x_486) ;  /* 0x00000000000c8947 */ /* 0x000fea0003800000 */
[----:B------:R-:W2:Y:S04]  /*1f50*/  LDG.E R3, desc[UR36][R4.64] ;  /* 0x0000002404037981 */ /* 0x000ea8000c1e1900 */
[----:B------:R-:W2:Y:S02]  /*1f60*/  LDG.E R28, desc[UR36][R4.64+0x4] ;  /* 0x00000424041c7981 */ /* 0x000ea4000c1e1900 */
[----:B--2---:R-:W-:-:S07]  /*1f70*/  IMAD.IADD R28, R28, 0x1, -R3 ;  /* 0x000000011c1c7824 */ /* 0x004fce00078e0a03 */
.L_x_486:
[----:B------:R-:W-:Y:S01]  /*1f80*/  ULDC.64 UR4, c[0x0][0xa10] ;  /* 0x0002840000047ab9 */ /* 0x000fe20000000a00 */
[----:B------:R-:W2:Y:S01]  /*1f90*/  LDL.LU R30, [R1] ;  /* 0x00000000011e7983 */ /* 0x000ea20000300800 */
[----:B------:R-:W-:-:S04]  /*1fa0*/  ISETP.NE.U32.AND P0, PT, RZ, UR4, PT ;  /* 0x00000004ff007c0c */ /* 0x000fc8000bf05070 */
[----:B------:R-:W-:Y:S01]  /*1fb0*/  ISETP.NE.AND.EX P0, PT, RZ, UR5, PT, P0 ;  /* 0x00000005ff007c0c */ /* 0x000fe2000bf05300 */
[----:B------:R-:W-:Y:S02]  /*1fc0*/  ULDC.64 UR4, c[0x0][0xa30] ;  /* 0x00028c0000047ab9 */ /* 0x000fe40000000a00 */
[----:B------:R-:W-:-:S10]  /*1fd0*/  ISETP.NE.U32.AND P1, PT, RZ, UR4, PT ;  /* 0x00000004ff007c0c */ /* 0x000fd4000bf25070 */
[----:B0-----:R-:W0:Y:S02]  /*1fe0*/  @P0 LDC.64 R4, c[0x0][0xa10] ;  /* 0x00028400ff040b82 */ /* 0x001e240000000a00 */
[----:B0-----:R-:W-:-:S05]  /*1ff0*/  @P0 IMAD.WIDE R4, R29, 0x4, R4 ;  /* 0x000000041d040825 */ /* 0x001fca00078e0204 */
[----:B------:R-:W3:Y:S04]  /*2000*/  @P0 LDG.E R0, desc[UR36][R4.64] ;  /* 0x0000002404000981 */ /* 0x000ee8000c1e1900 */
[----:B------:R0:W3:Y:S01]  /*2010*/  @P0 LDG.E R3, desc[UR36][R4.64+0x4] ;  /* 0x0000042404030981 */ /* 0x0000e2000c1e1900 */
[----:B------:R-:W-:Y:S02]  /*2020*/  ISETP.NE.AND.EX P1, PT, RZ, UR5, PT, P1 ;  /* 0x00000005ff007c0c */ /* 0x000fe4000bf25310 */
[----:B-----5:R-:W-:-:S11]  /*2030*/  MOV R24, R28 ;  /* 0x0000001c00187202 */ /* 0x020fd60000000f00 */
[----:B0-----:R-:W-:-:S04]  /*2040*/  @P1 IADD3 R4, P2, R32, UR4, RZ ;  /* 0x0000000420041c10 */ /* 0x001fc8000ff5e0ff */
[----:B------:R-:W-:-:S05]  /*2050*/  @P1 IADD3.X R5, R31, UR5, RZ, P2, !PT ;  /* 0x000000051f051c10 */ /* 0x000fca00097fe4ff */
[----:B------:R0:W5:Y:S01]  /*2060*/  @P1 LDG.E R24, desc[UR36][R4.64] ;  /* 0x0000002404181981 */ /* 0x000162000c1e1900 */
[----:B------:R-:W-:Y:S01]  /*2070*/  IMAD.IADD R9, R28, 0x1, -R9 ;  /* 0x000000011c097824 */ /* 0x000fe200078e0a09 */
[----:B------:R-:W-:Y:S01]  /*2080*/  LOP3.LUT R12, R6, 0xff, RZ, 0xc0, !PT ;  /* 0x000000ff060c7812 */ /* 0x000fe200078ec0ff */
[----:B------:R-:W-:Y:S01]  /*2090*/  BSSY B0, `(.L_x_487) ;  /* 0x000002d000007945 */ /* 0x000fe20003800000 */
[----:B------:R-:W-:-:S03]  /*20a0*/  SHF.R.U32.HI R7, RZ, 0x10, R6 ;  /* 0x00000010ff077819 */ /* 0x000fc60000011606 */
[----:B------:R0:W-:Y:S04]  /*20b0*/  STL [R1+0x60], R12 ;  /* 0x0000600c01007387 */ /* 0x0001e80000100800 */
[----:B------:R0:W-:Y:S01]  /*20c0*/  STL [R1+0x3c], R7 ;  /* 0x00003c0701007387 */ /* 0x0001e20000100800 */
[----:B--2---:R-:W-:Y:S01]  /*20d0*/  LOP3.LUT R30, R30, 0xfffffff7, RZ, 0xc0, !PT ;  /* 0xfffffff71e1e7812 */ /* 0x004fe200078ec0ff */
[----:B---3--:R-:W-:-:S04]  /*20e0*/  @P0 IMAD.IADD R2, R3, 0x1, -R0 ;  /* 0x0000000103020824 */ /* 0x008fc800078e0a00 */
[----:B------:R-:W-:-:S04]  /*20f0*/  IMAD.IADD R94, R9, 0x1, R2 ;  /* 0x00000001095e7824 */ /* 0x000fc800078e0202 */
[C---:B------:R-:W-:Y:S01]  /*2100*/  VIADD R0, R94.reuse, 0x7f ;  /* 0x0000007f5e007836 */ /* 0x040fe20000000000 */
[----:B------:R-:W-:-:S04]  /*2110*/  ISETP.GE.AND P3, PT, R94, 0x1, PT ;  /* 0x000000015e00780c */ /* 0x000fc80003f66270 */
[----:B------:R-:W-:-:S04]  /*2120*/  SHF.R.S32.HI R3, RZ, 0x1f, R0 ;  /* 0x0000001fff037819 */ /* 0x000fc80000011400 */
[----:B------:R-:W-:Y:S01]  /*2130*/  LEA.HI R3, R3, R0, RZ, 0x7 ;  /* 0x0000000003037211 */ /* 0x000fe200078f38ff */
[----:B------:R-:W-:-:S03]  /*2140*/  IMAD.MOV.U32 R0, RZ, RZ, RZ ;  /* 0x000000ffff007224 */ /* 0x000fc600078e00ff */
[----:B------:R-:W-:Y:S02]  /*2150*/  SHF.R.S32.HI R91, RZ, 0x7, R3 ;  /* 0x00000007ff5b7819 */ /* 0x000fe40000011403 */
[----:B------:R-:W-:-:S05]  /*2160*/  @P3 LOP3.LUT R30, R30, 0x8, RZ, 0xfc, !PT ;  /* 0x000000081e1e3812 */ /* 0x000fca00078efcff */
[----:B------:R0:W-:Y:S01]  /*2170*/  STL [R1], R30 ;  /* 0x0000001e01007387 */ /* 0x0001e20000100800 */
[----:B------:R-:W-:Y:S05]  /*2180*/  @!P3 BRA `(.L_x_488) ;  /* 0x000000000074b947 */ /* 0x000fea0003800000 */
[----:B------:R-:W-:Y:S01]  /*2190*/  ISETP.NE.AND P0, PT, R7, RZ, PT ;  /* 0x000000ff0700720c */ /* 0x000fe20003f05270 */
[----:B------:R-:W-:-:S03]  /*21a0*/  ULDC UR4, c[0x0][0x9f0] ;  /* 0x00027c0000047ab9 */ /* 0x000fc60000000800 */
[----:B------:R-:W-:-:S04]  /*21b0*/  SEL R10, R7, UR4, P0 ;  /* 0x00000004070a7c07 */ /* 0x000fc80008000000 */
[-C--:B------:R-:W-:Y:S02]  /*21c0*/  IABS R6, R10.reuse ;  /* 0x0000000a00067213 */ /* 0x080fe40000000000 */
[----:B------:R-:W-:Y:S02]  /*21d0*/  IADD3 R0, R91, -0x1, R10 ;  /* 0xffffffff5b007810 */ /* 0x000fe40007ffe00a */
[----:B------:R-:W1:Y:S01]  /*21e0*/  I2F.RP R3, R6 ;  /* 0x0000000600037306 */ /* 0x000e620000209400 */
[----:B------:R-:W-:Y:S02]  /*21f0*/  IABS R11, R10 ;  /* 0x0000000a000b7213 */ /* 0x000fe40000000000 */
[----:B------:R-:W-:Y:S02]  /*2200*/  IABS R8, R0 ;  /* 0x0000000000087213 */ /* 0x000fe40000000000 */
[----:B------:R-:W-:-:S04]  /*2210*/  LOP3.LUT R0, R0, R10, RZ, 0x3c, !PT ;  /* 0x0000000a00007212 */ /* 0x000fc800078e3cff */
[----:B------:R-:W-:Y:S01]  /*2220*/  ISETP.GE.AND P2, PT, R0, RZ, PT ;  /* 0x000000ff0000720c */ /* 0x000fe20003f46270 */
[----:B-1----:R-:W0:Y:S02]  /*2230*/  MUFU.RCP R3, R3 ;  /* 0x0000000300037308 */ /* 0x002e240000001000 */
[----:B0-----:R-:W-:Y:S01]  /*2240*/  IADD3 R4, R3, 0xffffffe, RZ ;  /* 0x0ffffffe03047810 */ /* 0x001fe20007ffe0ff */
[----:B------:R-:W-:-:S05]  /*2250*/  IMAD.MOV R3, RZ, RZ, -R11 ;  /* 0x000000ffff037224 */ /* 0x000fca00078e0a0b */
[----:B------:R0:W1:Y:S02]  /*2260*/  F2I.FTZ.U32.TRUNC.NTZ R5, R4 ;  /* 0x0000000400057305 */ /* 0x000064000021f000 */
[----:B0-----:R-:W-:Y:S02]  /*2270*/  IMAD.MOV.U32 R4, RZ, RZ, RZ ;  /* 0x000000ffff047224 */ /* 0x001fe400078e00ff */
[----:B-1----:R-:W-:-:S04]  /*2280*/  IMAD.MOV R7, RZ, RZ, -R5 ;  /* 0x000000ffff077224 */ /* 0x002fc800078e0a05 */
[----:B------:R-:W-:-:S04]  /*2290*/  IMAD R7, R7, R6, RZ ;  /* 0x0000000607077224 */ /* 0x000fc800078e02ff */
[----:B------:R-:W-:-:S06]  /*22a0*/  IMAD.HI.U32 R5, R5, R7, R4 ;  /* 0x0000000705057227 */ /* 0x000fcc00078e0004 */
[----:B------:R-:W-:-:S04]  /*22b0*/  IMAD.HI.U32 R5, R5, R8, RZ ;  /* 0x0000000805057227 */ /* 0x000fc800078e00ff */
[----:B------:R-:W-:-:S05]  /*22c0*/  IMAD R3, R5, R3, R8 ;  /* 0x0000000305037224 */ /* 0x000fca00078e0208 */
[----:B------:R-:W-:-:S13]  /*22d0*/  ISETP.GT.U32.AND P1, PT, R6, R3, PT ;  /* 0x000000030600720c */ /* 0x000fda0003f24070 */
[----:B------:R-:W-:Y:S02]  /*22e0*/  @!P1 IMAD.IADD R3, R3, 0x1, -R6 ;  /* 0x0000000103039824 */ /* 0x000fe400078e0a06 */
[----:B------:R-:W-:Y:S01]  /*22f0*/  @!P1 VIADD R5, R5, 0x1 ;  /* 0x0000000105059836 */ /* 0x000fe20000000000 */
[----:B------:R-:W-:Y:S02]  /*2300*/  ISETP.NE.AND P1, PT, R10, RZ, PT ;  /* 0x000000ff0a00720c */ /* 0x000fe40003f25270 */
[----:B------:R-:W-:-:S13]  /*2310*/  ISETP.GE.U32.AND P0, PT, R3, R6, PT ;  /* 0x000000060300720c */ /* 0x000fda0003f06070 */
[----:B------:R-:W-:-:S05]  /*2320*/  @P0 IADD3 R5, R5, 0x1, RZ ;  /* 0x0000000105050810 */ /* 0x000fca0007ffe0ff */
[----:B------:R-:W-:-:S04]  /*2330*/  IMAD.MOV.U32 R0, RZ, RZ, R5 ;  /* 0x000000ffff007224 */ /* 0x000fc800078e0005 */
[----:B------:R-:W-:Y:S01]  /*2340*/  @!P2 IMAD.MOV R0, RZ, RZ, -R0 ;  /* 0x000000ffff00a224 */ /* 0x000fe200078e0a00 */
[----:B------:R-:W-:-:S07]  /*2350*/  @!P1 LOP3.LUT R0, RZ, R10, RZ, 0x33, !PT ;  /* 0x0000000aff009212 */ /* 0x000fce00078e33ff */
.L_x_488:
[----:B------:R-:W-:Y:S05]  /*2360*/  BSYNC B0 ;  /* 0x0000000000007941 */ /* 0x000fea0003800000 */
.L_x_487:
[----:B------:R-:W-:-:S05]  /*2370*/  IMAD R3, R12, R0, RZ ;  /* 0x000000000c037224 */ /* 0x000fca00078e02ff */
[C---:B------:R-:W-:Y:S01]  /*2380*/  VIADDMNMX R0, R3.reuse, R0, R91, PT ;  /* 0x0000000003007246 */ /* 0x040fe2000380015b */
[----:B------:R-:W-:-:S04]  /*2390*/  IMAD R3, R3, 0x80, -R9 ;  /* 0x0000008003037824 */ /* 0x000fc800078e0a09 */
[----:B0-----:R-:W-:Y:S01]  /*23a0*/  IMAD R5, R0, 0x80, -R9 ;  /* 0x0000008000057824 */ /* 0x001fe200078e0a09 */
[----:B------:R-:W-:-:S04]  /*23b0*/  VIMNMX R3, RZ, R3, !PT ;  /* 0x00000003ff037248 */ /* 0x000fc80007fe0100 */
[----:B------:R-:W-:Y:S02]  /*23c0*/  VIMNMX R0, R5, R2, PT ;  /* 0x0000000205007248 */ /* 0x000fe40003fe0100 */
[----:B------:R-:W-:Y:S02]  /*23d0*/  SHF.R.U32.HI R25, RZ, 0x7, R3 ;  /* 0x00000007ff197819 */ /* 0x000fe40000011603 */
[----:B------:R-:W-:Y:S02]  /*23e0*/  ISETP.GT.AND P0, PT, R0, R3, PT ;  /* 0x000000030000720c */ /* 0x000fe40003f04270 */
[----:B------:R-:W-:-:S11]  /*23f0*/  MOV R26, R25 ;  /* 0x00000019001a7202 */ /* 0x000fd60000000f00 */
[----:B------:R-:W-:-:S05]  /*2400*/  @P0 VIADD R0, R0, 0x7f ;  /* 0x0000007f00000836 */ /* 0x000fca0000000000 */
[----:B------:R-:W-:-:S04]  /*2410*/  @P0 SHF.R.S32.HI R3, RZ, 0x1f, R0 ;  /* 0x0000001fff030819 */ /* 0x000fc80000011400 */
[----:B------:R-:W-:-:S04]  /*2420*/  @P0 LEA.HI R3, R3, R0, RZ, 0x7 ;  /* 0x0000000003030211 */ /* 0x000fc800078f38ff */
[----:B------:R-:W-:Y:S02]  /*2430*/  @P0 SHF.R.S32.HI R26, RZ, 0x7, R3 ;  /* 0x00000007ff1a0819 */ /* 0x000fe40000011403 */
[----:B------:R-:W-:Y:S02]  /*2440*/  PLOP3.LUT P0, PT, PT, PT, PT, 0x80, 0x0 ;  /* 0x000000000000781c */ /* 0x000fe40003f0f070 */
[----:B------:R-:W-:-:S13]  /*2450*/  ISETP.GT.AND P1, PT, R26, R25, PT ;  /* 0x000000191a00720c */ /* 0x000fda0003f24270 */
[----:B------:R-:W-:Y:S05]  /*2460*/  @!P1 BRA `(.L_x_489) ;  /* 0x000000ac000c9947 */ /* 0x000fea0003800000 */
[----:B------:R-:W-:Y:S01]  /*2470*/  VIADD R0, R19, 0x28400 ;  /* 0x0002840013007836 */ /* 0x000fe20000000000 */
[----:B------:R-:W-:Y:S04]  /*2480*/  BSSY B6, `(.L_x_490) ;  /* 0x0000013000067945 */ /* 0x000fe80003800000 */
[----:B------:R-:W-:-:S13]  /*2490*/  LOP3.LUT P0, RZ, R0, 0x3ff, RZ, 0xc0, !PT ;  /* 0x000003ff00ff7812 */ /* 0x000fda000780c0ff */
[----:B------:R-:W-:Y:S05]  /*24a0*/  @!P0 BRA `(.L_x_491) ;  /* 0x0000000000408947 */ /* 0x000fea0003800000 */
[----:B------:R-:W-:Y:S01]  /*24b0*/  MOV R14, 0x0 ;  /* 0x00000000000e7802 */ /* 0x000fe20000000f00 */
[----:B------:R-:W-:Y:S01]  /*24c0*/  ULDC.64 UR4, c[0x4][0x1b0] ;  /* 0x01006c0000047ab9 */ /* 0x000fe20000000a00 */
[----:B------:R-:W-:Y:S01]  /*24d0*/  ULDC.64 UR6, c[0x4][0x118] ;  /* 0x0100460000067ab9 */ /* 0x000fe20000000a00 */
[----:B------:R-:W-:Y:S01]  /*24e0*/  IMAD.U32 R4, RZ, RZ, UR4 ;  /* 0x00000004ff047e24 */ /* 0x000fe2000f8e00ff */
[----:B------:R-:W-:Y:S01]  /*24f0*/  MOV R10, UR6 ;  /* 0x00000006000a7c02 */ /* 0x000fe20008000f00 */
[----:B------:R-:W-:Y:S01]  /*2500*/  IMAD.U32 R5, RZ, RZ, UR5 ;  /* 0x00000005ff057e24 */ /* 0x000fe2000f8e00ff */
[----:B------:R-:W0:Y:S01]  /*2510*/  LDC.64 R14, c[0x4][R14] ;  /* 0x010000000e0e7b82 */ /* 0x000e220000000a00 */
[----:B------:R-:W-:Y:S01]  /*2520*/  ULDC.64 UR4, c[0x4][0x1b8] ;  /* 0x01006e0000047ab9 */ /* 0x000fe20000000a00 */
[----:B------:R-:W-:Y:S02]  /*2530*/  IMAD.U32 R11, RZ, RZ, UR7 ;  /* 0x00000007ff0b7e24 */ /* 0x000fe4000f8e00ff */
[----:B------:R-:W-:-:S02]  /*2540*/  IMAD.U32 R6, RZ, RZ, UR4 ;  /* 0x00000004ff067e24 */ /* 0x000fc4000f8e00ff */
[----:B------:R-:W-:Y:S02]  /*2550*/  IMAD.U32 R7, RZ, RZ, UR5 ;  /* 0x00000005ff077e24 */ /* 0x000fe4000f8e00ff */
[----:B------:R-:W-:Y:S02]  /*2560*/  IMAD.MOV.U32 R8, RZ, RZ, 0x70 ;  /* 0x00000070ff087424 */ /* 0x000fe400078e00ff */
[----:B------:R-:W-:Y:S02]  /*2570*/  IMAD.MOV.U32 R12, RZ, RZ, 0x1 ;  /* 0x00000001ff0c7424 */ /* 0x000fe400078e00ff */
[----:B------:R-:W-:-:S07]  /*2580*/  IMAD.MOV.U32 R13, RZ, RZ, RZ ;  /* 0x000000ffff0d7224 */ /* 0x000fce00078e00ff */
[----:B------:R-:W-:-:S07]  /*2590*/  LEPC R20, `(.L_x_491) ;  /* 0x000000001014794e */ /* 0x000fce0000000000 */
[----:B0----5:R-:W-:Y:S05]  /*25a0*/  CALL.ABS.NOINC R14 ;  /* 0x000000000e007343 */ /* 0x021fea0003c00000 */
.L_x_491:
[----:B------:R-:W-:Y:S05]  /*25b0*/  BSYNC B6 ;  /* 0x0000000000067941 */ /* 0x000fea0003800000 */
.L_x_490:
[----:B------:R-:W-:Y:S01]  /*25c0*/  VIADD R0, R19, 0x10400 ;  /* 0x0001040013007836 */ /* 0x000fe20000000000 */
[----:B------:R-:W-:Y:S04]  /*25d0*/  BSSY B6, `(.L_x_492) ;  /* 0x0000013000067945 */ /* 0x000fe80003800000 */
[----:B------:R-:W-:-:S13]  /*25e0*/  LOP3.LUT P0, RZ, R0, 0x3ff, RZ, 0xc0, !PT ;  /* 0x000003ff00ff7812 */ /* 0x000fda000780c0ff */
[----:B------:R-:W-:Y:S05]  /*25f0*/  @!P0 BRA `(.L_x_493) ;  /* 0x0000000000408947 */ /* 0x000fea0003800000 */
[----:B------:R-:W-:Y:S01]  /*2600*/  MOV R14, 0x0 ;  /* 0x00000000000e7802 */ /* 0x000fe20000000f00 */
[----:B------:R-:W-:Y:S01]  /*2610*/  ULDC.64 UR4, c[0x4][0x1b0] ;  /* 0x01006c0000047ab9 */ /* 0x000fe20000000a00 */
[----:B------:R-:W-:Y:S01]  /*2620*/  ULDC.64 UR6, c[0x4][0x118] ;  /* 0x0100460000067ab9 */ /* 0x000fe20000000a00 */
[----:B------:R-:W-:Y:S01]  /*2630*/  MOV R4, UR4 ;  /* 0x0000000400047c02 */ /* 0x000fe20008000f00 */
[----:B------:R-:W-:Y:S01]  /*2640*/  IMAD.U32 R5, RZ, RZ, UR5 ;  /* 0x00000005ff057e24 */ /* 0x000fe2000f8e00ff */
[----:B------:R-:W-:Y:S01]  /*2650*/  ULDC.64 UR4, c[0x4][0x1b8] ;  /* 0x01006e0000047ab9 */ /* 0x000fe20000000a00 */
[----:B------:R-:W0:Y:S01]  /*2660*/  LDC.64 R14, c[0x4][R14] ;  /* 0x010000000e0e7b82 */ /* 0x000e220000000a00 */
[----:B------:R-:W-:Y:S01]  /*2670*/  IMAD.U32 R6, RZ, RZ, UR4 ;  /* 0x00000004ff067e24 */ /* 0x000fe2000f8e00ff */
[----:B------:R-:W-:Y:S01]  /*2680*/  MOV R8, 0x70 ;  /* 0x0000007000087802 */ /* 0x000fe20000000f00 */
[----:B------:R-:W-:Y:S02]  /*2690*/  IMAD.U32 R7, RZ, RZ, UR5 ;  /* 0x00000005ff077e24 */ /* 0x000fe4000f8e00ff */
[----:B------:R-:W-:-:S02]  /*26a0*/  IMAD.U32 R10, RZ, RZ, UR6 ;  /* 0x00000006ff0a7e24 */ /* 0x000fc4000f8e00ff */
[----:B------:R-:W-:Y:S02]  /*26b0*/  IMAD.U32 R11, RZ, RZ, UR7 ;  /* 0x00000007ff0b7e24 */ /* 0x000fe4000f8e00ff */
[----:B------:R-:W-:Y:S02]  /*26c0*/  IMAD.MOV.U32 R12, RZ, RZ, 0x1 ;  /* 0x00000001ff0c7424 */ /* 0x000fe400078e00ff */
[----:B------:R-:W-:-:S07]  /*26d0*/  IMAD.MOV.U32 R13, RZ, RZ, RZ ;  /* 0x000000ffff0d7224 */ /* 0x000fce00078e00ff */
[----:B------:R-:W-:-:S07]  /*26e0*/  LEPC R20, `(.L_x_493) ;  /* 0x000000001014794e */ /* 0x000fce0000000000 */
[----:B0----5:R-:W-:Y:S05]  /*26f0*/  CALL.ABS.NOINC R14 ;  /* 0x000000000e007343 */ /* 0x021fea0003c00000 */
.L_x_493:
[----:B------:R-:W-:Y:S05]  /*2700*/  BSYNC B6 ;  /* 0x0000000000067941 */ /* 0x000fea0003800000 */
.L_x_492:
[----:B------:R-:W-:Y:S01]  /*2710*/  ULDC.64 UR4, c[0x0][0x9f8] ;  /* 0x00027e0000047ab9 */ /* 0x000fe20000000a00 */
[----:B------:R-:W-:Y:S01]  /*2720*/  IMAD.MOV.U32 R0, RZ, RZ, R29 ;  /* 0x000000ffff007224 */ /* 0x000fe200078e001d */
[----:B------:R-:W-:Y:S01]  /*2730*/  ISETP.NE.U32.AND P0, PT, RZ, UR4, PT ;  /* 0x00000004ff007c0c */ /* 0x000fe2000bf05070 */
[----:B------:R-:W2:Y:S01]  /*2740*/  LDL R33, [R1+0x2c] ;  /* 0x00002c0001217983 */ /* 0x000ea20000100800 */
[----:B------:R-:W0:Y:S02]  /*2750*/  LDC R35, c[0x0][0x3f4] ;  /* 0x0000fd00ff237b82 */ /* 0x000e240000000800 */
[----:B------:R-:W-:Y:S01]  /*2760*/  ISETP.NE.AND.EX P0, PT, RZ, UR5, PT, P0 ;  /* 0x00000005ff007c0c */ /* 0x000fe2000bf05300 */
[----:B------:R-:W3:Y:S05]  /*2770*/  LDL R21, [R1+0x20] ;  /* 0x0000200001157983 */ /* 0x000eea0000100800 */
[----:B------:R-:W1:Y:S07]  /*2780*/  LDC.64 R14, c[0x0][0x3f8] ;  /* 0x0000fe00ff0e7b82 */ /* 0x000e6e0000000a00 */
[----:B------:R-:W-:Y:S01]  /*2790*/  @P0 IADD3 R4, P1, R32, UR4, RZ ;  /* 0x0000000420040c10 */ /* 0x000fe2000ff3e0ff */
[----:B------:R-:W4:Y:S01]  /*27a0*/  LDC.64 R12, c[0x0][0x408] ;  /* 0x00010200ff0c7b82 */ /* 0x000f220000000a00 */
[----:B------:R-:W3:Y:S02]  /*27b0*/  LDL R32, [R1+0x28] ;  /* 0x0000280001207983 */ /* 0x000ee40000100800 */
[----:B------:R-:W-:-:S02]  /*27c0*/  @P0 IADD3.X R5, R31, UR5, RZ, P1, !PT ;  /* 0x000000051f050c10 */ /* 0x000fc40008ffe4ff */
[----:B------:R-:W3:Y:S04]  /*27d0*/  LDL R31, [R1+0x24] ;  /* 0x00002400011f7983 */ /* 0x000ee80000100800 */
[----:B------:R1:W3:Y:S01]  /*27e0*/  @P0 LDG.E R0, desc[UR36][R4.64] ;  /* 0x0000002404000981 */ /* 0x0002e2000c1e1900 */
[----:B------:R-:W4:Y:S01]  /*27f0*/  S2R R29, SR_TID.X ;  /* 0x00000000001d7919 */ /* 0x000f220000002100 */
[----:B------:R-:W-:Y:S02]  /*2800*/  SHF.R.S32.HI R9, RZ, 0x1f, R219 ;  /* 0x0000001fff097819 */ /* 0x000fe400000114db */
[----:B0-----:R-:W-:-:S03]  /*2810*/  ISETP.GE.AND P0, PT, R16, R35, PT ;  /* 0x000000231000720c */ /* 0x001fc60003f06270 */
[----:B-1----:R-:W-:Y:S01]  /*2820*/  IMAD R4, R9, R14, RZ ;  /* 0x0000000e09047224 */ /* 0x002fe200078e02ff */
[----:B------:R-:W-:Y:S01]  /*2830*/  SEL R5, R35, RZ, P0 ;  /* 0x000000ff23057207 */ /* 0x000fe20000000000 */
[----:B------:R-:W-:-:S04]  /*2840*/  VIADD R34, R219, 0x20 ;  /* 0x00000020db227836 */ /* 0x000fc80000000000 */
[----:B------:R-:W-:Y:S02]  /*2850*/  IMAD.IADD R5, R16, 0x1, R5 ;  /* 0x0000000110057824 */ /* 0x000fe400078e0205 */
[----:B----4-:R-:W-:-:S05]  /*2860*/  VIADD R6, R29, 0xffffff80 ;  /* 0xffffff801d067836 */ /* 0x010fca0000000000 */
[----:B------:R-:W-:-:S04]  /*2870*/  SHF.R.S32.HI R3, RZ, 0x1f, R6 ;  /* 0x0000001fff037819 */ /* 0x000fc80000011406 */
[----:B------:R-:W-:-:S04]  /*2880*/  LEA.HI R3, R3, R6, RZ, 0x3 ;  /* 0x0000000603037211 */ /* 0x000fc800078f18ff */
[----:B------:R-:W-:-:S04]  /*2890*/  LOP3.LUT R7, R3, 0xfffffff8, RZ, 0xc0, !PT ;  /* 0xfffffff803077812 */ /* 0x000fc800078ec0ff */
[----:B------:R-:W-:Y:S01]  /*28a0*/  IADD3 R36, R6, -R7, RZ ;  /* 0x8000000706247210 */ /* 0x000fe20007ffe0ff */
[----:B------:R-:W-:Y:S02]  /*28b0*/  IMAD R7, R219, R15, R4 ;  /* 0x0000000fdb077224 */ /* 0x000fe400078e0204 */
[----:B------:R-:W-:Y:S01]  /*28c0*/  IMAD R4, R9, R12, RZ ;  /* 0x0000000c09047224 */ /* 0x000fe200078e02ff */
[----:B------:R-:W-:-:S03]  /*28d0*/  SHF.L.U32 R34, R34, 0x7, RZ ;  /* 0x0000000722227819 */ /* 0x000fc600000006ff */
[C---:B------:R-:W-:Y:S01]  /*28e0*/  IMAD R9, R219.reuse, R13, R4 ;  /* 0x0000000ddb097224 */ /* 0x040fe200078e0204 */
[----:B------:R-:W-:Y:S02]  /*28f0*/  SHF.R.S32.HI R4, RZ, 0x1f, R5 ;  /* 0x0000001fff047819 */ /* 0x000fe40000011405 */
[----:B------:R-:W-:Y:S02]  /*2900*/  LOP3.LUT R34, R34, 0x380, RZ, 0xc0, !PT ;  /* 0x0000038022227812 */ /* 0x000fe400078ec0ff */
[CC--:B------:R-:W-:Y:S02]  /*2910*/  LEA.HI R42, R4.reuse, R5.reuse, RZ, 0x4 ;  /* 0x00000005042a7211 */ /* 0x0c0fe400078f20ff */
[----:B------:R-:W-:Y:S01]  /*2920*/  LEA.HI R6, R4, R5, RZ, 0x7 ;  /* 0x0000000504067211 */ /* 0x000fe200078f38ff */
[C---:B------:R-:W-:Y:S01]  /*2930*/  VIADD R8, R219.reuse, 0x40 ;  /* 0x00000040db087836 */ /* 0x040fe20000000000 */
[----:B------:R-:W-:Y:S01]  /*2940*/  LOP3.LUT R5, R34, 0x70, R42, 0xf8, !PT ;  /* 0x0000007022057812 */ /* 0x000fe200078ef82a */
[----:B------:R-:W-:-:S02]  /*2950*/  VIADD R34, R219, 0x40 ;  /* 0x00000040db227836 */ /* 0x000fc40000000000 */
[----:B------:R-:W-:Y:S02]  /*2960*/  IMAD.SHL.U32 R8, R8, 0x80, RZ ;  /* 0x0000008008087824 */ /* 0x000fe400078e00ff */
[----:B------:R-:W-:-:S03]  /*2970*/  IMAD.SHL.U32 R34, R34, 0x80, RZ ;  /* 0x0000008022227824 */ /* 0x000fc600078e00ff */
[----:B------:R-:W-:Y:S02]  /*2980*/  LOP3.LUT R8, R8, 0x380, RZ, 0xc0, !PT ;  /* 0x0000038008087812 */ /* 0x000fe400078ec0ff */
[----:B------:R-:W-:Y:S02]  /*2990*/  LOP3.LUT R34, R34, 0x380, RZ, 0xc0, !PT ;  /* 0x0000038022227812 */ /* 0x000fe400078ec0ff */
[----:B------:R-:W-:Y:S02]  /*29a0*/  LOP3.LUT R8, R8, 0x70, R42, 0xf8, !PT ;  /* 0x0000007008087812 */ /* 0x000fe400078ef82a */
[----:B------:R-:W-:-:S04]  /*29b0*/  SHF.R.U32.HI R34, RZ, 0x3, R34 ;  /* 0x00000003ff227819 */ /* 0x000fc80000011622 */
[----:B------:R-:W-:Y:S02]  /*29c0*/  LOP3.LUT R8, R8, R34, RZ, 0x3c, !PT ;  /* 0x0000002208087212 */ /* 0x000fe400078e3cff */
[----:B------:R-:W-:Y:S01]  /*29d0*/  SHF.R.U32.HI R34, RZ, 0x7, R29 ;  /* 0x00000007ff227819 */ /* 0x000fe2000001161d */
[C---:B------:R-:W-:Y:S02]  /*29e0*/  VIADD R10, R219.reuse, 0x60 ;  /* 0x00000060db0a7836 */ /* 0x040fe40000000000 */
[----:B------:R-:W-:Y:S01]  /*29f0*/  IMAD.SHL.U32 R37, R219, 0x80, RZ ;  /* 0x00000080db257824 */ /* 0x000fe200078e00ff */
[----:B------:R-:W-:Y:S01]  /*2a00*/  ISETP.NE.AND P6, PT, R34, 0x1, PT ;  /* 0x000000012200780c */ /* 0x000fe20003fc5270 */
[----:B------:R-:W-:-:S03]  /*2a10*/  IMAD.SHL.U32 R10, R10, 0x80, RZ ;  /* 0x000000800a0a7824 */ /* 0x000fc600078e00ff */
[----:B------:R-:W-:Y:S01]  /*2a20*/  LOP3.LUT R37, R37, 0x380, RZ, 0xc0, !PT ;  /* 0x0000038025257812 */ /* 0x000fe200078ec0ff */
[----:B------:R-:W-:Y:S01]  /*2a30*/  IMAD.WIDE.U32 R86, R219, R12, R22 ;  /* 0x0000000cdb567225 */ /* 0x000fe200078e0016 */
[----:B------:R-:W-:-:S03]  /*2a40*/  LOP3.LUT R10, R10, 0x380, RZ, 0xc0, !PT ;  /* 0x000003800a0a7812 */ /* 0x000fc600078ec0ff */
[----:B------:R-:W-:Y:S01]  /*2a50*/  IMAD.WIDE.U32 R88, R219, R12, R16 ;  /* 0x0000000cdb587225 */ /* 0x000fe200078e0010 */
[--C-:B------:R-:W-:Y:S02]  /*2a60*/  LOP3.LUT R4, R37, 0x70, R42.reuse, 0xf8, !PT ;  /* 0x0000007025047812 */ /* 0x100fe400078ef82a */
[----:B------:R-:W-:Y:S01]  /*2a70*/  IADD3 R37, R219, 0x20, RZ ;  /* 0x00000020db257810 */ /* 0x000fe20007ffe0ff */
[----:B------:R-:W-:Y:S02]  /*2a80*/  IMAD.IADD R87, R87, 0x1, R9 ;  /* 0x0000000157577824 */ /* 0x000fe400078e0209 */
[----:B------:R-:W-:Y:S01]  /*2a90*/  IMAD.IADD R89, R9, 0x1, R89 ;  /* 0x0000000109597824 */ /* 0x000fe200078e0259 */
[----:B------:R-:W-:Y:S01]  /*2aa0*/  LOP3.LUT R9, R10, 0x70, R42, 0xf8, !PT ;  /* 0x000000700a097812 */ /* 0x000fe200078ef82a */
[----:B------:R-:W-:Y:S01]  /*2ab0*/  VIADD R10, R219, 0x60 ;  /* 0x00000060db0a7836 */ /* 0x000fe20000000000 */
[----:B------:R-:W-:Y:S05]  /*2ac0*/  @!P6 WARPSYNC.ALL ;  /* 0x000000000000e948 */ /* 0x000fea0003800000 */
[----:B------:R-:W-:Y:S01]  /*2ad0*/  ULDC UR4, c[0x0][0x2f4] ;  /* 0x0000bd0000047ab9 */ /* 0x000fe20000000800 */
[----:B------:R-:W-:Y:S01]  /*2ae0*/  IMAD.SHL.U32 R37, R37, 0x80, RZ ;  /* 0x0000008025257824 */ /* 0x000fe200078e00ff */
[----:B------:R-:W-:Y:S01]  /*2af0*/  ISETP.GE.AND P2, PT, R18, UR4, PT ;  /* 0x0000000412007c0c */ /* 0x000fe2000bf46270 */
[----:B------:R-:W-:-:S02]  /*2b00*/  IMAD.SHL.U32 R38, R219, 0x80, RZ ;  /* 0x00000080db267824 */ /* 0x000fc400078e00ff */
[----:B------:R-:W-:Y:S01]  /*2b10*/  IMAD.SHL.U32 R10, R10, 0x80, RZ ;  /* 0x000000800a0a7824 */ /* 0x000fe200078e00ff */
[----:B------:R-:W-:Y:S01]  /*2b20*/  LOP3.LUT R37, R37, 0x380, RZ, 0xc0, !PT ;  /* 0x0000038025257812 */ /* 0x000fe200078ec0ff */
[----:B------:R-:W-:Y:S01]  /*2b30*/  IMAD.MOV.U32 R40, RZ, RZ, R30 ;  /* 0x000000ffff287224 */ /* 0x000fe200078e001e */
[----:B-----5:R-:W-:Y:S01]  /*2b40*/  SHF.R.S32.HI R11, RZ, 0x1f, R24 ;  /* 0x0000001fff0b7819 */ /* 0x020fe20000011418 */
[CC--:B------:R-:W-:Y:S01]  /*2b50*/  IMAD.WIDE.U32 R82, R219.reuse, R14.reuse, R22 ;  /* 0x0000000edb527225 */ /* 0x0c0fe200078e0016 */
[----:B------:R-:W-:Y:S02]  /*2b60*/  LOP3.LUT R38, R38, 0x380, RZ, 0xc0, !PT ;  /* 0x0000038026267812 */ /* 0x000fe400078ec0ff */
[----:B------:R-:W-:Y:S01]  /*2b70*/  LOP3.LUT R10, R10, 0x380, RZ, 0xc0, !PT ;  /* 0x000003800a0a7812 */ /* 0x000fe200078ec0ff */
[-C--:B------:R-:W-:Y:S01]  /*2b80*/  IMAD.WIDE.U32 R84, R219, R14.reuse, R16 ;  /* 0x0000000edb547225 */ /* 0x080fe200078e0010 */
[----:B------:R-:W-:Y:S02]  /*2b90*/  SHF.L.U32 R6, R6, 0x7, RZ ;  /* 0x0000000706067819 */ /* 0x000fe400000006ff */
[----:B------:R-:W-:Y:S01]  /*2ba0*/  SHF.R.U32.HI R37, RZ, 0x3, R37 ;  /* 0x00000003ff257819 */ /* 0x000fe20000011625 */
[----:B------:R-:W-:Y:S01]  /*2bb0*/  IMAD.IADD R83, R83, 0x1, R7 ;  /* 0x0000000153537824 */ /* 0x000fe200078e0207 */
[----:B------:R-:W-:Y:S01]  /*2bc0*/  SHF.R.U32.HI R38, RZ, 0x3, R38 ;  /* 0x00000003ff267819 */ /* 0x000fe20000011626 */
[----:B------:R-:W-:Y:S01]  /*2bd0*/  IMAD.IADD R85, R7, 0x1, R85 ;  /* 0x0000000107557824 */ /* 0x000fe200078e0255 */
[----:B------:R-:W-:Y:S01]  /*2be0*/  LOP3.LUT R40, R40, 0xfffffffd, RZ, 0xc0, !PT ;  /* 0xfffffffd28287812 */ /* 0x000fe200078ec0ff */
[C---:B------:R-:W-:Y:S01]  /*2bf0*/  IMAD R20, R11.reuse, R14, RZ ;  /* 0x0000000e0b147224 */ /* 0x040fe200078e02ff */
[----:B------:R-:W-:Y:S01]  /*2c00*/  SHF.R.U32.HI R10, RZ, 0x3, R10 ;  /* 0x00000003ff0a7819 */ /* 0x000fe2000001160a */
[----:B------:R-:W-:Y:S01]  /*2c10*/  IMAD R11, R11, R12, RZ ;  /* 0x0000000c0b0b7224 */ /* 0x000fe200078e02ff */
[----:B------:R-:W-:-:S02]  /*2c20*/  LOP3.LUT R7, R6, 0xffffc000, RZ, 0xc0, !PT ;  /* 0xffffc00006077812 */ /* 0x000fc400078ec0ff */
[----:B------:R-:W-:Y:S01]  /*2c30*/  LOP3.LUT R6, R5, R37, RZ, 0x3c, !PT ;  /* 0x0000002505067212 */ /* 0x000fe200078e3cff */
[----:B------:R-:W-:Y:S01]  /*2c40*/  IMAD R37, R24, R15, R20 ;  /* 0x0000000f18257224 */ /* 0x000fe200078e0214 */
[----:B------:R-:W-:Y:S01]  /*2c50*/  LOP3.LUT R4, R4, R38, RZ, 0x3c, !PT ;  /* 0x0000002604047212 */ /* 0x000fe200078e3cff */
[----:B------:R-:W-:Y:S01]  /*2c60*/  IMAD.WIDE.U32 R82, R24, R14, R82 ;  /* 0x0000000e18527225 */ /* 0x000fe200078e0052 */
[----:B------:R-:W-:Y:S02]  /*2c70*/  @P2 LOP3.LUT R40, R40, 0x2, RZ, 0xfc, !PT ;  /* 0x0000000228282812 */ /* 0x000fe400078efcff */
[----:B------:R-:W-:Y:S01]  /*2c80*/  LOP3.LUT R10, R9, R10, RZ, 0x3c, !PT ;  /* 0x0000000a090a7212 */ /* 0x000fe200078e3cff */
[----:B------:R-:W-:Y:S01]  /*2c90*/  IMAD.WIDE.U32 R84, R24, R14, R84 ;  /* 0x0000000e18547225 */ /* 0x000fe200078e0054 */
[----:B------:R-:W-:-:S03]  /*2ca0*/  LOP3.LUT R39, R42, 0xfffffff0, RZ, 0xc0, !PT ;  /* 0xfffffff02a277812 */ /* 0x000fc600078ec0ff */
[C---:B------:R-:W-:Y:S02]  /*2cb0*/  IMAD R11, R24.reuse, R13, R11 ;  /* 0x0000000d180b7224 */ /* 0x040fe400078e020b */
[CC--:B------:R-:W-:Y:S01]  /*2cc0*/  IMAD.WIDE.U32 R86, R24.reuse, R12.reuse, R86 ;  /* 0x0000000c18567225 */ /* 0x0c0fe200078e0056 */
[----:B------:R0:W-:Y:S03]  /*2cd0*/  STL [R1], R40 ;  /* 0x0000002801007387 */ /* 0x0001e60000100800 */
[----:B------:R-:W-:-:S04]  /*2ce0*/  IMAD.WIDE.U32 R88, R24, R12, R88 ;  /* 0x0000000c18587225 */ /* 0x000fc800078e0058 */
[----:B------:R-:W-:Y:S02]  /*2cf0*/  VIADD R93, R34, 0x8 ;  /* 0x00000008225d7836 */ /* 0x000fe40000000000 */
[----:B------:R-:W-:Y:S01]  /*2d00*/  IMAD.SHL.U32 R34, R35, 0x2, RZ ;  /* 0x0000000223227824 */ /* 0x000fe200078e00ff */
[----:B------:R-:W-:Y:S01]  /*2d10*/  LEA R35, R36, R219, 0x5 ;  /* 0x000000db24237211 */ /* 0x000fe200078e28ff */
[----:B------:R-:W-:Y:S01]  /*2d20*/  IMAD.IADD R3, R27, 0x1, R28 ;  /* 0x000000011b037824 */ /* 0x000fe200078e021c */
[C---:B------:R-:W-:Y:S01]  /*2d30*/  SHF.L.U64.HI R9, R14.reuse, 0x6, R15 ;  /* 0x000000060e097819 */ /* 0x040fe2000001020f */
[----:B------:R-:W-:Y:S01]  /*2d40*/  IMAD.IADD R36, R83, 0x1, R37 ;  /* 0x0000000153247824 */ /* 0x000fe200078e0225 */
[C---:B------:R-:W-:Y:S01]  /*2d50*/  SHF.L.U32 R27, R14.reuse, 0x7, RZ ;  /* 0x000000070e1b7819 */ /* 0x040fe200000006ff */
[----:B------:R-:W-:Y:S01]  /*2d60*/  IMAD.SHL.U32 R20, R14, 0x20, RZ ;  /* 0x000000200e147824 */ /* 0x000fe200078e00ff */
[C---:B------:R-:W-:Y:S01]  /*2d70*/  SHF.L.U64.HI R28, R12.reuse, 0x5, R13 ;  /* 0x000000050c1c7819 */ /* 0x040fe2000001020d */
[----:B------:R-:W-:Y:S01]  /*2d80*/  IMAD.IADD R37, R37, 0x1, R85 ;  /* 0x0000000125257824 */ /* 0x000fe200078e0255 */
[C---:B------:R-:W-:Y:S01]  /*2d90*/  SHF.L.U64.HI R29, R12.reuse, 0x6, R13 ;  /* 0x000000060c1d7819 */ /* 0x040fe2000001020d */
[----:B------:R-:W-:Y:S01]  /*2da0*/  IMAD.IADD R38, R87, 0x1, R11 ;  /* 0x0000000157267824 */ /* 0x000fe200078e020b */
[----:B------:R-:W-:Y:S01]  /*2db0*/  SHF.L.U64.HI R30, R12, 0x7, R13 ;  /* 0x000000070c1e7819 */ /* 0x000fe2000001020d */
[----:B0-----:R-:W-:Y:S01]  /*2dc0*/  IMAD.IADD R40, R11, 0x1, R89 ;  /* 0x000000010b287824 */ /* 0x001fe200078e0259 */
[----:B------:R-:W-:Y:S01]  /*2dd0*/  @!P6 BAR.SYNC.DEFER_BLOCKING 0x9, 0x100 ;  /* 0x024400000000eb1d */ /* 0x000fe20000010000 */
[----:B------:R-:W-:-:S02]  /*2de0*/  ISETP.GE.AND P1, PT, R16, UR4, PT ;  /* 0x0000000410007c0c */ /* 0x000fc4000bf26270 */
[----:B------:R-:W-:Y:S02]  /*2df0*/  SHF.R.S32.HI R42, RZ, 0x4, R42 ;  /* 0x00000004ff2a7819 */ /* 0x000fe4000001142a */
[----:B------:R-:W-:Y:S02]  /*2e00*/  SHF.R.S32.HI R80, RZ, 0x1f, R39 ;  /* 0x0000001fff507819 */ /* 0x000fe40000011427 */
[-C--:B--2---:R-:W-:Y:S01]  /*2e10*/  IADD3 R4, R4, R7.reuse, R33 ;  /* 0x0000000704047210 */ /* 0x084fe20007ffe021 */
[----:B------:R-:W-:Y:S01]  /*2e20*/  IMAD.SHL.U32 R33, R12, 0x80, RZ ;  /* 0x000000800c217824 */ /* 0x000fe200078e00ff */
[-C--:B---3--:R-:W-:Y:S01]  /*2e30*/  IADD3 R5, R6, R7.reuse, R32 ;  /* 0x0000000706057210 */ /* 0x088fe20007ffe020 */
[----:B------:R-:W-:Y:S01]  /*2e40*/  IMAD.SHL.U32 R32, R12, 0x40, RZ ;  /* 0x000000400c207824 */ /* 0x000fe200078e00ff */
[-C--:B------:R-:W-:Y:S01]  /*2e50*/  IADD3 R6, R8, R7.reuse, R31 ;  /* 0x0000000708067210 */ /* 0x080fe20007ffe01f */
[----:B------:R-:W-:Y:S01]  /*2e60*/  IMAD.SHL.U32 R31, R12, 0x20, RZ ;  /* 0x000000200c1f7824 */ /* 0x000fe200078e00ff */
[----:B------:R-:W-:Y:S01]  /*2e70*/  IADD3 R7, R10, R7, R21 ;  /* 0x000000070a077210 */ /* 0x000fe20007ffe015 */
[C---:B------:R-:W-:Y:S01]  /*2e80*/  IMAD.SHL.U32 R21, R14.reuse, 0x40, RZ ;  /* 0x000000400e157824 */ /* 0x040fe200078e00ff */
[----:B------:R-:W-:-:S02]  /*2e90*/  SHF.L.U64.HI R8, R14, 0x5, R15 ;  /* 0x000000050e087819 */ /* 0x000fc4000001020f */
[----:B------:R-:W-:Y:S02]  /*2ea0*/  SHF.L.U64.HI R10, R14, 0x7, R15 ;  /* 0x000000070e0a7819 */ /* 0x000fe4000001020f */
[----:B------:R-:W-:-:S07]  /*2eb0*/  SHF.R.S32.HI R43, RZ, 0x1f, R0 ;  /* 0x0000001fff2b7819 */ /* 0x000fce0000011400 */
.L_x_589:
[----:B------:R-:W2:Y:S01]  /*2ec0*/  LDL R49, [R1+0x34] ;  /* 0x0000340001317983 */ /* 0x000ea20000100800 */
[----:B------:R-:W0:Y:S03]  /*2ed0*/  LDC R96, c[0x0][0x430] ;  /* 0x00010c00ff607b82 */ /* 0x000e260000000800 */
[----:B------:R-:W3:Y:S01]  /*2ee0*/  LDL.LU R47, [R1] ;  /* 0x00000000012f7983 */ /* 0x000ee20000300800 */
[----:B------:R-:W-:Y:S02]  /*2ef0*/  VIADD R26, R26, 0xffffffff ;  /* 0xffffffff1a1a7836 */ /* 0x000fe40000000000 */
[----:B------:R-:W-:Y:S02]  /*2f00*/  IMAD.MOV.U32 R95, RZ, RZ, RZ ;  /* 0x000000ffff5f7224 */ /* 0x000fe400078e00ff */
[----:B-1----:R-:W1:Y:S01]  /*2f10*/  LDC R103, c[0x0][0x3f4] ;  /* 0x0000fd00ff677b82 */ /* 0x002e620000000800 */
[----:B------:R-:W-:-:S04]  /*2f20*/  LEA R12, R26, R35, 0x7 ;  /* 0x000000231a0c7211 */ /* 0x000fc800078e38ff */
[----:B------:R-:W-:Y:S01]  /*2f30*/  ISETP.GE.AND P2, PT, R12, R2, PT ;  /* 0x000000020c00720c */ /* 0x000fe20003f46270 */
[----:B------:R-:W-:-:S03]  /*2f40*/  IMAD.IADD R48, R3, 0x1, R12 ;  /* 0x0000000103307824 */ /* 0x000fc600078e020c */
[----:B------:R-:W-:Y:S01]  /*2f50*/  ISETP.GT.OR P2, PT, R35, 0x7f, P2 ;  /* 0x0000007f2300780c */ /* 0x000fe20001744670 */
[----:B------:R-:W-:Y:S01]  /*2f60*/  IMAD.MOV.U32 R44, RZ, RZ, R48 ;  /* 0x000000ffff2c7224 */ /* 0x000fe200078e0030 */
[----:B0-----:R-:W-:-:S11]  /*2f70*/  ISETP.NE.AND P3, PT, R96, 0x1, PT ;  /* 0x000000016000780c */ /* 0x001fd60003f65270 */
[----:B------:R-:W0:Y:S08]  /*2f80*/  @!P2 LDC.64 R14, c[0x0][0x428] ;  /* 0x00010a00ff0eab82 */ /* 0x000e300000000a00 */
[----:B------:R-:W4:Y:S08]  /*2f90*/  @P3 LDC R11, c[0x0][0x434] ;  /* 0x00010d00ff0b3b82 */ /* 0x000f300000000800 */
[----:B------:R-:W1:Y:S08]  /*2fa0*/  @P3 LDC R46, c[0x0][0x438] ;  /* 0x00010e00ff2e3b82 */ /* 0x000e700000000800 */
[----:B------:R-:W0:Y:S01]  /*2fb0*/  @!P2 LDC.64 R12, c[0x0][0x418] ;  /* 0x00010600ff0cab82 */ /* 0x000e220000000a00 */
[----:B----4-:R-:W-:-:S05]  /*2fc0*/  @P3 IMAD.HI.U32 R11, R48, R11, RZ ;  /* 0x0000000b300b3227 */ /* 0x010fca00078e00ff */
[----:B-1----:R-:W-:Y:S01]  /*2fd0*/  @P3 SHF.R.U32.HI R44, RZ, R46, R11 ;  /* 0x0000002eff2c3219 */ /* 0x002fe2000001160b */
[----:B0-----:R-:W-:-:S03]  /*2fe0*/  @!P2 IMAD R11, R43, R14, RZ ;  /* 0x0000000e2b0ba224 */ /* 0x001fc600078e02ff */
[--C-:B------:R-:W-:Y:S01]  /*2ff0*/  @!P2 SHF.R.S32.HI R45, RZ, 0x1f, R44.reuse ;  /* 0x0000001fff2da819 */ /* 0x100fe2000001142c */
[C---:B------:R-:W-:Y:S02]  /*3000*/  @!P2 IMAD R11, R0.reuse, R15, R11 ;  /* 0x0000000f000ba224 */ /* 0x040fe400078e020b */
[----:B------:R-:W-:-:S04]  /*3010*/  @!P2 IMAD.WIDE.U32 R14, R0, R14, R44 ;  /* 0x0000000e000ea225 */ /* 0x000fc800078e002c */
[----:B------:R-:W-:Y:S01]  /*3020*/  @!P2 IMAD.IADD R11, R15, 0x1, R11 ;  /* 0x000000010f0ba824 */ /* 0x000fe200078e020b */
[----:B------:R-:W-:-:S04]  /*3030*/  @!P2 LEA R12, P3, R14, R12, 0x2 ;  /* 0x0000000c0e0ca211 */ /* 0x000fc800078610ff */
[----:B------:R-:W-:Y:S02]  /*3040*/  @!P2 LEA.HI.X R13, R14, R13, R11, 0x2, P3 ;  /* 0x0000000d0e0da211 */ /* 0x000fe400018f140b */
[----:B------:R-:W-:-:S03]  /*3050*/  ISETP.GT.AND P3, PT, R26, R25, PT ;  /* 0x000000191a00720c */ /* 0x000fc60003f64270 */
[----:B------:R0:W5:Y:S01]  /*3060*/  @!P2 LDG.E R95, desc[UR36][R12.64] ;  /* 0x000000240c5fa981 */ /* 0x000162000c1e1900 */
[----:B------:R-:W-:Y:S01]  /*3070*/  ISETP.GE.AND P2, PT, R103, 0x1, PT ;  /* 0x000000016700780c */ /* 0x000fe20003f46270 */
[----:B------:R-:W-:Y:S01]  /*3080*/  IMAD.MOV R11, RZ, RZ, -R44 ;  /* 0x000000ffff0b7224 */ /* 0x000fe200078e0a2c */
[----:B------:R-:W-:Y:S05]  /*3090*/  YIELD ;  /* 0x0000000000007946 */ /* 0x000fea0003800000 */
[----:B------:R-:W-:Y:S01]  /*30a0*/  BSSY B0, `(.L_x_494) ;  /* 0x0000981000007945 */ /* 0x000fe20003800000 */
[----:B------:R-:W-:Y:S01]  /*30b0*/  IMAD R96, R96, R11, R48 ;  /* 0x0000000b60607224 */ /* 0x000fe200078e0230 */
[----:B--2---:R-:W-:-:S02]  /*30c0*/  LEA R90, R216, R49, 0xf ;  /* 0x00000031d85a7211 */ /* 0x004fc400078e78ff */
[----:B---3--:R-:W-:-:S03]  /*30d0*/  LOP3.LUT R47, R47, 0xfffffffb, RZ, 0xc0, !PT ;  /* 0xfffffffb2f2f7812 */ /* 0x008fc600078ec0ff */
[----:B------:R-:W-:Y:S01]  /*30e0*/  IMAD.IADD R90, R19, 0x1, R90 ;  /* 0x00000001135a7824 */ /* 0x000fe200078e025a */
[----:B------:R-:W-:-:S05]  /*30f0*/  @P3 LOP3.LUT R47, R47, 0x4, RZ, 0xfc, !PT ;  /* 0x000000042f2f3812 */ /* 0x000fca00078efcff */
[----:B------:R0:W-:Y:S01]  /*3100*/  STL [R1], R47 ;  /* 0x0000002f01007387 */ /* 0x0001e20000100800 */
[----:B------:R-:W-:Y:S05]  /*3110*/  @!P2 BRA `(.L_x_495) ;  /* 0x000000900040a947 */ /* 0x000fea0003800000 */
[----:B------:R-:W-:Y:S01]  /*3120*/  SHF.R.S32.HI R97, RZ, 0x1f, R96 ;  /* 0x0000001fff617819 */ /* 0x000fe20000011460 */
[----:B------:R-:W-:Y:S01]  /*3130*/  ULDC.64 UR4, c[0x0][0x300] ;  /* 0x0000c00000047ab9 */ /* 0x000fe20000000a00 */
[----:B-----5:R-:W-:Y:S01]  /*3140*/  SHF.R.S32.HI R98, RZ, 0x1f, R95 ;  /* 0x0000001fff627819 */ /* 0x020fe2000001145f */
[----:B0-----:R-:W-:-:S04]  /*3150*/  IMAD.WIDE.U32 R12, R96, UR4, RZ ;  /* 0x00000004600c7c25 */ /* 0x001fc8000f8e00ff */
[----:B------:R-:W-:Y:S02]  /*3160*/  IMAD R11, R97, UR4, RZ ;  /* 0x00000004610b7c24 */ /* 0x000fe4000f8e02ff */
[----:B------:R-:W-:Y:S02]  /*3170*/  IMAD R99, R26, -0x80, R2 ;  /* 0xffffff801a637824 */ /* 0x000fe400078e0202 */
[----:B------:R-:W-:Y:S01]  /*3180*/  IMAD R11, R96, UR5, R11 ;  /* 0x00000005600b7c24 */ /* 0x000fe2000f8e020b */
[----:B------:R-:W-:Y:S02]  /*3190*/  ULDC.64 UR4, c[0x0][0x310] ;  /* 0x0000c40000047ab9 */ /* 0x000fe40000000a00 */
[----:B------:R-:W-:Y:S01]  /*31a0*/  IMAD R14, R98, UR4, RZ ;  /* 0x00000004620e7c24 */ /* 0x000fe2000f8e02ff */
[----:B------:R-:W-:Y:S01]  /*31b0*/  VIMNMX R99, R99, 0x80, PT ;  /* 0x0000008063637848 */ /* 0x000fe20003fe0100 */
[----:B------:R-:W-:Y:S02]  /*31c0*/  IMAD.IADD R13, R13, 0x1, R11 ;  /* 0x000000010d0d7824 */ /* 0x000fe400078e020b */
[C---:B------:R-:W-:Y:S01]  /*31d0*/  IMAD R11, R95.reuse, UR5, R14 ;  /* 0x000000055f0b7c24 */ /* 0x040fe2000f8e020e */
[----:B------:R-:W-:Y:S01]  /*31e0*/  SHF.R.S32.HI R14, RZ, 0x1f, R26 ;  /* 0x0000001fff0e7819 */ /* 0x000fe2000001141a */
[----:B------:R-:W-:Y:S01]  /*31f0*/  IMAD.WIDE.U32 R12, R95, UR4, R12 ;  /* 0x000000045f0c7c25 */ /* 0x000fe2000f8e000c */
[----:B------:R-:W-:-:S03]  /*3200*/  ULDC.64 UR4, c[0x0][0x308] ;  /* 0x0000c20000047ab9 */ /* 0x000fc60000000a00 */
[----:B------:R-:W-:Y:S02]  /*3210*/  IMAD.IADD R13, R13, 0x1, R11 ;  /* 0x000000010d0d7824 */ /* 0x000fe400078e020b */
[----:B------:R-:W-:Y:S02]  /*3220*/  IMAD R11, R10, R26, RZ ;  /* 0x0000001a0a0b7224 */ /* 0x000fe400078e02ff */
[----:B------:R-:W-:-:S04]  /*3230*/  IMAD.WIDE.U32 R12, R220, UR4, R12 ;  /* 0x00000004dc0c7c25 */ /* 0x000fc8000f8e000c */
[----:B------:R-:W-:Y:S01]  /*3240*/  IMAD R102, R220, UR5, R13 ;  /* 0x00000005dc667c24 */ /* 0x000fe2000f8e020d */
[----:B------:R-:W-:Y:S01]  /*3250*/  ULDC.64 UR4, c[0x0][0x2e8] ;  /* 0x0000ba0000047ab9 */ /* 0x000fe20000000a00 */
[-C--:B------:R-:W-:Y:S01]  /*3260*/  IMAD R13, R30, R26.reuse, RZ ;  /* 0x0000001a1e0d7224 */ /* 0x080fe200078e02ff */
[----:B------:R-:W-:Y:S01]  /*3270*/  IADD3 R101, P2, R12, UR4, RZ ;  /* 0x000000040c657c10 */ /* 0x000fe2000ff5e0ff */
[----:B------:R-:W-:Y:S01]  /*3280*/  ULDC.U8 UR4, c[0x0][0x410] ;  /* 0x0001040000047ab9 */ /* 0x000fe20000000000 */
[----:B------:R-:W-:Y:S02]  /*3290*/  IMAD R11, R14, R27, R11 ;  /* 0x0000001b0e0b7224 */ /* 0x000fe400078e020b */
[----:B------:R-:W-:Y:S01]  /*32a0*/  IADD3.X R102, R102, UR5, RZ, P2, !PT ;  /* 0x0000000566667c10 */ /* 0x000fe200097fe4ff */
[----:B------:R-:W-:Y:S01]  /*32b0*/  IMAD R45, R14, R33, R13 ;  /* 0x000000210e2d7224 */ /* 0x000fe200078e020d */
[----:B------:R-:W-:Y:S01]  /*32c0*/  ISETP.NE.AND P2, PT, RZ, UR4, PT ;  /* 0x00000004ff007c0c */ /* 0x000fe2000bf45270 */
[----:B------:R-:W-:-:S04]  /*32d0*/  IMAD.WIDE.U32 R12, R27, R26, RZ ;  /* 0x0000001a1b0c7225 */ /* 0x000fc800078e00ff */
[----:B------:R-:W-:-:S04]  /*32e0*/  IMAD.WIDE.U32 R14, R33, R26, RZ ;  /* 0x0000001a210e7225 */ /* 0x000fc800078e00ff */
[----:B------:R-:W-:Y:S02]  /*32f0*/  IMAD.IADD R81, R13, 0x1, R11 ;  /* 0x000000010d517824 */ /* 0x000fe400078e020b */
[----:B------:R-:W-:Y:S02]  /*3300*/  IMAD.IADD R11, R15, 0x1, R45 ;  /* 0x000000010f0b7824 */ /* 0x000fe400078e022d */
[----:B------:R-:W-:Y:S05]  /*3310*/  @!P2 BRA `(.L_x_496) ;  /* 0x0000004400a4a947 */ /* 0x000fea0003800000 */
[----:B------:R-:W-:Y:S01]  /*3320*/  ISETP.GE.AND P2, PT, R219, R99, PT ;  /* 0x00000063db00720c */ /* 0x000fe20003f46270 */
[----:B------:R-:W-:Y:S01]  /*3330*/  BSSY B1, `(.L_x_497) ;  /* 0x0000026000017945 */ /* 0x000fe20003800000 */
[----:B------:R-:W-:Y:S02]  /*3340*/  MOV R44, R47 ;  /* 0x0000002f002c7202 */ /* 0x000fe40000000f00 */
[----:B------:R-:W-:Y:S02]  /*3350*/  CS2R R60, SRZ ;  /* 0x00000000003c7805 */ /* 0x000fe4000001ff00 */
[----:B------:R-:W-:Y:S02]  /*3360*/  CS2R R68, SRZ ;  /* 0x0000000000447805 */ /* 0x000fe4000001ff00 */
[----:B------:R-:W-:Y:S02]  /*3370*/  CS2R R72, SRZ ;  /* 0x0000000000487805 */ /* 0x000fe4000001ff00 */
[----:B------:R-:W-:-:S02]  /*3380*/  LOP3.LUT R44, R44, 0xfffffffe, RZ, 0xc0, !PT ;  /* 0xfffffffe2c2c7812 */ /* 0x000fc400078ec0ff */
[----:B------:R-:W-:Y:S02]  /*3390*/  CS2R R70, SRZ ;  /* 0x0000000000467805 */ /* 0x000fe4000001ff00 */
[----:B------:R-:W-:Y:S02]  /*33a0*/  CS2R R64, SRZ ;  /* 0x0000000000407805 */ /* 0x000fe4000001ff00 */
[----:B------:R-:W-:Y:S02]  /*33b0*/  CS2R R62, SRZ ;  /* 0x00000000003e7805 */ /* 0x000fe4000001ff00 */
[----:B------:R-:W-:Y:S02]  /*33c0*/  CS2R R66, SRZ ;  /* 0x0000000000427805 */ /* 0x000fe4000001ff00 */
[----:B------:R-:W-:Y:S02]  /*33d0*/  CS2R R52, SRZ ;  /* 0x0000000000347805 */ /* 0x000fe4000001ff00 */
[----:B------:R-:W-:-:S02]  /*33e0*/  CS2R R56, SRZ ;  /* 0x0000000000387805 */ /* 0x000fc4000001ff00 */
[----:B------:R-:W-:Y:S02]  /*33f0*/  @P2 LOP3.LUT R44, R44, 0x1, RZ, 0xfc, !PT ;  /* 0x000000012c2c2812 */ /* 0x000fe400078efcff */
[----:B------:R-:W-:Y:S02]  /*3400*/  CS2R R54, SRZ ;  /* 0x0000000000367805 */ /* 0x000fe4000001ff00 */
[----:B------:R-:W-:Y:S02]  /*3410*/  CS2R R58, SRZ ;  /* 0x00000000003a7805 */ /* 0x000fe4000001ff00 */
[----:B------:R-:W-:Y:S02]  /*3420*/  CS2R R48, SRZ ;  /* 0x0000000000307805 */ /* 0x000fe4000001ff00 */
[----:B------:R-:W-:Y:S01]  /*3430*/  CS2R R46, SRZ ;  /* 0x00000000002e7805 */ /* 0x000fe2000001ff00 */
[----:B------:R0:W-:Y:S01]  /*3440*/  STL [R1], R44 ;  /* 0x0000002c01007387 */ /* 0x0001e20000100800 */
[----:B------:R-:W-:-:S02]  /*3450*/  CS2R R50, SRZ ;  /* 0x0000000000327805 */ /* 0x000fc4000001ff00 */
[----:B------:R-:W-:Y:S02]  /*3460*/  CS2R R74, SRZ ;  /* 0x00000000004a7805 */ /* 0x000fe4000001ff00 */
[----:B0-----:R-:W-:Y:S01]  /*3470*/  CS2R R44, SRZ ;  /* 0x00000000002c7805 */ /* 0x001fe2000001ff00 */
[----:B------:R-:W-:Y:S06]  /*3480*/  @P2 BRA `(.L_x_498) ;  /* 0x0000000000402947 */ /* 0x000fec0003800000 */
[----:B------:R-:W-:Y:S01]  /*3490*/  ULDC.64 UR4, c[0x0][0x3e8] ;  /* 0x0000fa0000047ab9 */ /* 0x000fe20000000a00 */
[----:B------:R-:W-:Y:S02]  /*34a0*/  CS2R R72, SRZ ;  /* 0x0000000000487805 */ /* 0x000fe4000001ff00 */
[----:B------:R-:W-:Y:S02]  /*34b0*/  IADD3 R76, P2, P3, R82, UR4, R12 ;  /* 0x00000004524c7c10 */ /* 0x000fe4000fb5e00c */
[----:B------:R-:W-:Y:S02]  /*34c0*/  CS2R R74, SRZ ;  /* 0x00000000004a7805 */ /* 0x000fe4000001ff00 */
[----:B------:R-:W-:Y:S01]  /*34d0*/  IADD3.X R77, R36, UR5, R81, P2, P3 ;  /* 0x00000005244d7c10 */ /* 0x000fe200097e6451 */
[----:B------:R-:W-:Y:S02]  /*34e0*/  ULDC.64 UR4, c[0x0][0x400] ;  /* 0x0001000000047ab9 */ /* 0x000fe40000000a00 */
[----:B------:R-:W-:-:S04]  /*34f0*/  IADD3 R78, P2, P3, R86, UR4, R14 ;  /* 0x00000004564e7c10 */ /* 0x000fc8000fb5e00e */
[----:B------:R-:W-:Y:S02]  /*3500*/  IADD3.X R79, R38, UR5, R11, P2, P3 ;  /* 0x00000005264f7c10 */ /* 0x000fe400097e640b */
[----:B------:R-:W-:Y:S02]  /*3510*/  ISETP.GE.AND P2, PT, R22, R103, PT ;  /* 0x000000671600720c */ /* 0x000fe40003f46270 */
[----:B------:R-:W-:Y:S02]  /*3520*/  CS2R R68, SRZ ;  /* 0x0000000000447805 */ /* 0x000fe4000001ff00 */
[----:B------:R-:W-:-:S09]  /*3530*/  CS2R R70, SRZ ;  /* 0x0000000000467805 */ /* 0x000fd2000001ff00 */
[----:B------:R0:W5:Y:S04]  /*3540*/  @!P2 LDG.E.64 R72, desc[UR36][R76.64] ;  /* 0x000000244c48a981 */ /* 0x000168000c1e1b00 */
[----:B------:R0:W5:Y:S01]  /*3550*/  @!P2 LDG.E.64 R74, desc[UR36][R78.64] ;  /* 0x000000244e4aa981 */ /* 0x000162000c1e1b00 */
[----:B------:R-:W-:-:S13]  /*3560*/  ISETP.GE.AND P2, PT, R218, R103, PT ;  /* 0x00000067da00720c */ /* 0x000fda0003f46270 */
[----:B------:R0:W5:Y:S04]  /*3570*/  @!P2 LDG.E.64 R68, desc[UR36][R76.64+0x40] ;  /* 0x000040244c44a981 */ /* 0x000168000c1e1b00 */
[----:B------:R0:W5:Y:S02]  /*3580*/  @!P2 LDG.E.64 R70, desc[UR36][R78.64+0x40] ;  /* 0x000040244e46a981 */ /* 0x000164000c1e1b00 */
.L_x_498:
[----:B------:R-:W-:Y:S05]  /*3590*/  BSYNC B1 ;  /* 0x0000000000017941 */ /* 0x000fea0003800000 */
.L_x_497:
[----:B0-----:R-:W-:Y:S01]  /*35a0*/  VIADD R76, R219, 0x20 ;  /* 0x00000020db4c7836 */ /* 0x001fe20000000000 */
[----:B------:R-:W-:Y:S01]  /*35b0*/  BSSY B1, `(.L_x_499) ;  /* 0x0000019000017945 */ /* 0x000fe20003800000 */
[----:B-----5:R-:W-:Y:S02]  /*35c0*/  IMAD.MOV.U32 R104, RZ, RZ, R68 ;  /* 0x000000ffff687224 */ /* 0x020fe400078e0044 */
[----:B------:R-:W-:Y:S01]  /*35d0*/  IMAD.MOV.U32 R107, RZ, RZ, R72 ;  /* 0x000000ffff6b7224 */ /* 0x000fe200078e0048 */
[----:B------:R-:W-:-:S13]  /*35e0*/  ISETP.GE.AND P2, PT, R76, R99, PT ;  /* 0x000000634c00720c */ /* 0x000fda0003f46270 */
[----:B------:R-:W-:Y:S05]  /*35f0*/  @P2 BRA `(.L_x_500) ;  /* 0x0000000000502947 */ /* 0x000fea0003800000 */
[----:B------:R-:W-:Y:S01]  /*3600*/  IADD3 R62, P3, P4, R82, R12, R20 ;  /* 0x0000000c523e7210 */ /* 0x000fe20007c7e014 */
[----:B------:R-:W-:Y:S01]  /*3610*/  ULDC.64 UR4, c[0x0][0x3e8] ;  /* 0x0000fa0000047ab9 */ /* 0x000fe20000000a00 */
[----:B------:R-:W-:Y:S02]  /*3620*/  CS2R R64, SRZ ;  /* 0x0000000000407805 */ /* 0x000fe4000001ff00 */
[----:B------:R-:W-:Y:S02]  /*3630*/  CS2R R66, SRZ ;  /* 0x0000000000427805 */ /* 0x000fe4000001ff00 */
[----:B------:R-:W-:Y:S02]  /*3640*/  IADD3.X R61, R36, R81, R8, P3, P4 ;  /* 0x00000051243d7210 */ /* 0x000fe40001fe8408 */
[----:B------:R-:W-:-:S04]  /*3650*/  IADD3 R76, P3, P4, R86, R14, R31 ;  /* 0x0000000e564c7210 */ /* 0x000fc80007c7e01f */
[----:B------:R-:W-:Y:S02]  /*3660*/  IADD3.X R60, R38, R11, R28, P3, P4 ;  /* 0x0000000b263c7210 */ /* 0x000fe40001fe841c */
[----:B------:R-:W-:-:S04]  /*3670*/  IADD3 R62, P3, R62, UR4, RZ ;  /* 0x000000043e3e7c10 */ /* 0x000fc8000ff7e0ff */
[----:B------:R-:W-:Y:S01]  /*3680*/  IADD3.X R63, R61, UR5, RZ, P3, !PT ;  /* 0x000000053d3f7c10 */ /* 0x000fe20009ffe4ff */
[----:B------:R-:W-:Y:S02]  /*3690*/  ULDC.64 UR4, c[0x0][0x400] ;  /* 0x0001000000047ab9 */ /* 0x000fe40000000a00 */
[----:B------:R-:W-:-:S04]  /*36a0*/  IADD3 R76, P3, R76, UR4, RZ ;  /* 0x000000044c4c7c10 */ /* 0x000fc8000ff7e0ff */
[----:B------:R-:W-:Y:S02]  /*36b0*/  IADD3.X R77, R60, UR5, RZ, P3, !PT ;  /* 0x000000053c4d7c10 */ /* 0x000fe40009ffe4ff */
[----:B------:R-:W-:Y:S02]  /*36c0*/  ISETP.GE.AND P3, PT, R22, R103, PT ;  /* 0x000000671600720c */ /* 0x000fe40003f66270 */
[----:B------:R-:W-:-:S11]  /*36d0*/  CS2R R60, SRZ ;  /* 0x00000000003c7805 */ /* 0x000fd6000001ff00 */
[----:B------:R-:W5:Y:S04]  /*36e0*/  @!P3 LDG.E.64 R64, desc[UR36][R62.64] ;  /* 0x000000243e40b981 */ /* 0x000f68000c1e1b00 */
[----:B------:R-:W5:Y:S01]  /*36f0*/  @!P3 LDG.E.64 R66, desc[UR36][R76.64] ;  /* 0x000000244c42b981 */ /* 0x000f62000c1e1b00 */
[----:B------:R-:W-:-:S13]  /*3700*/  ISETP.GE.AND P3, PT, R218, R103, PT ;  /* 0x00000067da00720c */ /* 0x000fda0003f66270 */
[----:B------:R0:W5:Y:S02]  /*3710*/  @!P3 LDG.E.64 R60, desc[UR36][R62.64+0x40] ;  /* 0x000040243e3cb981 */ /* 0x000164000c1e1b00 */
[----:B0-----:R-:W-:-:S06]  /*3720*/  CS2R R62, SRZ ;  /* 0x00000000003e7805 */ /* 0x001fcc000001ff00 */
[----:B------:R0:W5:Y:S02]  /*3730*/  @!P3 LDG.E.64 R62, desc[UR36][R76.64+0x40] ;  /* 0x000040244c3eb981 */ /* 0x000164000c1e1b00 */
.L_x_500:
[----:B------:R-:W-:Y:S05]  /*3740*/  BSYNC B1 ;  /* 0x0000000000017941 */ /* 0x000fea0003800000 */
.L_x_499:
[----:B0-----:R-:W-:Y:S01]  /*3750*/  VIADD R76, R219, 0x40 ;  /* 0x00000040db4c7836 */ /* 0x001fe20000000000 */
[----:B------:R-:W-:Y:S04]  /*3760*/  BSSY B1, `(.L_x_501) ;  /* 0x0000017000017945 */ /* 0x000fe80003800000 */
        /* <DEDUP_REMOVED lines=22> */
.L_x_502:
[----:B------:R-:W-:Y:S05]  /*38d0*/  BSYNC B1 ;  /* 0x0000000000017941 */ /* 0x000fea0003800000 */
.L_x_501:
[----:B0-----:R-:W-:Y:S01]  /*38e0*/  VIADD R76, R219, 0x60 ;  /* 0x00000060db4c7836 */ /* 0x001fe20000000000 */
[----:B------:R-:W-:Y:S04]  /*38f0*/  BSSY B1, `(.L_x_503) ;  /* 0x000001d000017945 */ /* 0x000fe80003800000 */
[----:B------:R-:W-:-:S13]  /*3900*/  ISETP.GE.AND P4, PT, R76, R99, PT ;  /* 0x000000634c00720c */ /* 0x000fda0003f86270 */
[----:B------:R-:W-:Y:S05]  /*3910*/  @P4 BRA `(.L_x_504) ;  /* 0x0000000000684947 */ /* 0x000fea0003800000 */
[----:B------:R-:W0:Y:S01]  /*3920*/  LDC.64 R44, c[0x0][0x3f8] ;  /* 0x0000fe00ff2c7b82 */ /* 0x000e220000000a00 */
[----:B------:R-:W-:Y:S01]  /*3930*/  MOV R13, R81 ;  /* 0x00000051000d7202 */ /* 0x000fe20000000f00 */
[----:B------:R-:W-:Y:S01]  /*3940*/  ULDC.64 UR4, c[0x0][0x3e8] ;  /* 0x0000fa0000047ab9 */ /* 0x000fe20000000a00 */
[----:B------:R-:W-:Y:S01]  /*3950*/  IMAD.MOV.U32 R15, RZ, RZ, R11 ;  /* 0x000000ffff0f7224 */ /* 0x000fe200078e000b */
[----:B------:R-:W-:Y:S02]  /*3960*/  CS2R R48, SRZ ;  /* 0x0000000000307805 */ /* 0x000fe4000001ff00 */
[----:B------:R-:W-:Y:S01]  /*3970*/  CS2R R50, SRZ ;  /* 0x0000000000327805 */ /* 0x000fe2000001ff00 */
[----:B0-----:R-:W-:Y:S02]  /*3980*/  IMAD R45, R45, 0x60, RZ ;  /* 0x000000602d2d7824 */ /* 0x001fe400078e02ff */
[----:B------:R-:W-:-:S04]  /*3990*/  IMAD.WIDE.U32 R12, R44, 0x60, R12 ;  /* 0x000000602c0c7825 */ /* 0x000fc800078e000c */
[----:B------:R-:W-:Y:S01]  /*39a0*/  IMAD.IADD R13, R13, 0x1, R45 ;  /* 0x000000010d0d7824 */ /* 0x000fe200078e022d */
[----:B------:R-:W-:Y:S01]  /*39b0*/  IADD3 R12, P5, P6, R82, UR4, R12 ;  /* 0x00000004520c7c10 */ /* 0x000fe2000febe00c */
[----:B------:R-:W0:Y:S03]  /*39c0*/  LDC.64 R44, c[0x0][0x408] ;  /* 0x00010200ff2c7b82 */ /* 0x000e260000000a00 */
[----:B------:R-:W-:Y:S01]  /*39d0*/  IADD3.X R13, R36, UR5, R13, P5, P6 ;  /* 0x00000005240d7c10 */ /* 0x000fe2000afec40d */
[----:B------:R-:W-:Y:S01]  /*39e0*/  ULDC.64 UR4, c[0x0][0x400] ;  /* 0x0001000000047ab9 */ /* 0x000fe20000000a00 */
[----:B0-----:R-:W-:-:S04]  /*39f0*/  IMAD.WIDE.U32 R14, R44, 0x60, R14 ;  /* 0x000000602c0e7825 */ /* 0x001fc800078e000e */
[----:B------:R-:W-:Y:S01]  /*3a00*/  IMAD R11, R45, 0x60, RZ ;  /* 0x000000602d0b7824 */ /* 0x000fe200078e02ff */
[----:B------:R-:W-:-:S03]  /*3a10*/  IADD3 R14, P5, P6, R86, UR4, R14 ;  /* 0x00000004560e7c10 */ /* 0x000fc6000febe00e */
[----:B------:R-:W-:-:S05]  /*3a20*/  IMAD.IADD R11, R15, 0x1, R11 ;  /* 0x000000010f0b7824 */ /* 0x000fca00078e020b */
        /* <DEDUP_REMOVED lines=9> */
.L_x_504:
[----:B------:R-:W-:Y:S05]  /*3ac0*/  BSYNC B1 ;  /* 0x0000000000017941 */ /* 0x000fea0003800000 */
.L_x_503:
[----:B------:R-:W-:Y:S01]  /*3ad0*/  UISETP.NE.AND UP0, UPT, UR39, 0x3, UPT ;  /* 0x000000032700788c */ /* 0x000fe2000bf05270 */
[----:B------:R-:W-:Y:S01]  /*3ae0*/  IMAD.MOV.U32 R114, RZ, RZ, R70 ;  /* 0x000000ffff727224 */ /* 0x000fe200078e0046 */
[----:B-----5:R-:W-:Y:S01]  /*3af0*/  MOV R110, R60 ;  /* 0x0000003c006e7202 */ /* 0x020fe20000000f00 */
[----:B------:R-:W-:Y:S01]  /*3b00*/  IMAD.MOV.U32 R116, RZ, RZ, R74 ;  /* 0x000000ffff747224 */ /* 0x000fe200078e004a */
[----:B------:R-:W-:Y:S01]  /*3b10*/  MOV R106, R54 ;  /* 0x00000036006a7202 */ /* 0x000fe20000000f00 */
[----:B------:R-:W-:Y:S01]  /*3b20*/  IMAD.MOV.U32 R112, RZ, RZ, R64 ;  /* 0x000000ffff707224 */ /* 0x000fe200078e0040 */
[----:B------:R-:W-:Y:S01]  /*3b30*/  PLOP3.LUT P5, PT, PT, PT, UP0, 0x80, 0x0 ;  /* 0x000000000000781c */ /* 0x000fe20003faf008 */
[----:B------:R-:W-:Y:S02]  /*3b40*/  IMAD.MOV.U32 R111, RZ, RZ, R62 ;  /* 0x000000ffff6f7224 */ /* 0x000fe400078e003e */
[----:B------:R-:W-:Y:S02]  /*3b50*/  IMAD.MOV.U32 R113, RZ, RZ, R66 ;  /* 0x000000ffff717224 */ /* 0x000fe400078e0042 */
[----:B------:R-:W-:-:S02]  /*3b60*/  IMAD.MOV.U32 R105, RZ, RZ, R52 ;  /* 0x000000ffff697224 */ /* 0x000fc400078e0034 */
[----:B------:R-:W-:Y:S02]  /*3b70*/  IMAD.MOV.U32 R108, RZ, RZ, R56 ;  /* 0x000000ffff6c7224 */ /* 0x000fe400078e0038 */
[----:B------:R-:W-:Y:S02]  /*3b80*/  IMAD.MOV.U32 R109, RZ, RZ, R58 ;  /* 0x000000ffff6d7224 */ /* 0x000fe400078e003a */
[----:B------:R-:W-:Y:S02]  /*3b90*/  IMAD.MOV.U32 R76, RZ, RZ, R44 ;  /* 0x000000ffff4c7224 */ /* 0x000fe400078e002c */
[----:B------:R-:W-:Y:S02]  /*3ba0*/  IMAD.MOV.U32 R78, RZ, RZ, R48 ;  /* 0x000000ffff4e7224 */ /* 0x000fe400078e0030 */
[----:B------:R-:W-:Y:S02]  /*3bb0*/  IMAD.MOV.U32 R77, RZ, RZ, R46 ;  /* 0x000000ffff4d7224 */ /* 0x000fe400078e002e */
[----:B------:R-:W-:Y:S01]  /*3bc0*/  IMAD.MOV.U32 R79, RZ, RZ, R50 ;  /* 0x000000ffff4f7224 */ /* 0x000fe200078e0032 */
[----:B------:R-:W-:Y:S06]  /*3bd0*/  @!P5 BRA `(.L_x_505) ;  /* 0x000000000004d947 */ /* 0x000fec0003800000 */
[----:B------:R-:W-:Y:S01]  /*3be0*/  BPT.TRAP 0x1 ;  /* 0x000000040000795c */ /* 0x000fe20000300000 */
.L_x_505:
[----:B------:R-:W-:Y:S01]  /*3bf0*/  LEA R81, R216, R19, 0x3 ;  /* 0x00000013d8517211 */ /* 0x000fe200078e18ff */
[----:B------:R-:W-:Y:S01]  /*3c00*/  BSSY B1, `(.L_x_506) ;  /* 0x0000004000017945 */ /* 0x000fe20003800000 */
[----:B------:R-:W-:-:S04]  /*3c10*/  SHF.L.U32 R100, R221, 0x1f, RZ ;  /* 0x0000001fdd647819 */ /* 0x000fc800000006ff */
[----:B------:R-:W1:Y:S02]  /*3c20*/  SYNCS.PHASECHK.TRANS64.TRYWAIT P6, [R81+URZ+0x38890], R100 ;  /* 0x03889064510075a7 */ /* 0x000e6400080c017f */
[----:B-1----:R-:W-:Y:S05]  /*3c30*/  @!P6 BRA `(.L_x_507) ;  /* 0x000002640038e947 */ /* 0x002fea0003800000 */
.L_x_831:
[----:B------:R-:W-:Y:S05]  /*3c40*/  BSYNC B1 ;  /* 0x0000000000017941 */ /* 0x000fea0003800000 */
.L_x_506:
[----:B------:R-:W-:-:S03]  /*3c50*/  UMOV UR4, 0xffffffff ;  /* 0xffffffff00047882 */ /* 0x000fc60000000000 */
[----:B------:R-:W-:Y:S05]  /*3c60*/  BRA.DIV UR4, `(.L_x_508) ;  /* 0x0000026604407947 */ /* 0x000fea000b800000 */
[----:B------:R2:W3:Y:S04]  /*3c70*/  SHFL.IDX PT, R115, R102, RZ, 0x181f ;  /* 0x00181fff66737589 */ /* 0x0004e800000e0000 */
[----:B------:R2:W4:Y:S02]  /*3c80*/  SHFL.IDX PT, R11, R101, RZ, 0x181f ;  /* 0x00181fff650b7589 */ /* 0x00052400000e0000 */
.L_x_835:
[----:B------:R-:W5:Y:S01]  /*3c90*/  LDL R125, [R1] ;  /* 0x00000000017d7983 */ /* 0x000f620000100800 */
[----:B------:R-:W-:Y:S01]  /*3ca0*/  BSSY B1, `(.L_x_509) ;  /* 0x00000f2000017945 */ /* 0x000fe20003800000 */
[----:B-----5:R-:W-:-:S13]  /*3cb0*/  LOP3.LUT P6, RZ, R125, 0x1, RZ, 0xc0, !PT ;  /* 0x000000017dff7812 */ /* 0x020fda00078cc0ff */
[----:B------:R-:W-:Y:S05]  /*3cc0*/  @P6 BRA `(.L_x_510) ;  /* 0x0000000c00bc6947 */ /* 0x000fea0003800000 */
[----:B------:R-:W-:Y:S04]  /*3cd0*/  BSSY B2, `(.L_x_511) ;  /* 0x0000079000027945 */ /* 0x000fe80003800000 */
[----:B------:R-:W-:Y:S05]  /*3ce0*/  @P1 BRA `(.L_x_512) ;  /* 0x0000000400dc1947 */ /* 0x000fea0003800000 */
[----:B0-----:R0:W0:Y:S01]  /*3cf0*/  LDS.128 R12, [R90+0x28400] ;  /* 0x028400005a0c7984 */ /* 0x0010220000000c00 */
[----:B------:R-:W-:Y:S01]  /*3d00*/  ISETP.GE.AND P6, PT, R22, R103, PT ;  /* 0x000000671600720c */ /* 0x000fe20003fc6270 */
[----:B------:R-:W-:-:S12]  /*3d10*/  BSSY B3, `(.L_x_513) ;  /* 0x0000071000037945 */ /* 0x000fd80003800000 */
[----:B------:R-:W-:Y:S05]  /*3d20*/  @P6 BRA `(.L_x_514) ;  /* 0x0000000400bc6947 */ /* 0x000fea0003800000 */
[--C-:B------:R-:W-:Y:S02]  /*3d30*/  SHF.R.U32.HI R117, RZ, 0x8, R73.reuse ;  /* 0x00000008ff757819 */ /* 0x100fe40000011649 */
[--C-:B------:R-:W-:Y:S02]  /*3d40*/  SHF.R.U32.HI R74, RZ, 0x10, R73.reuse ;  /* 0x00000010ff4a7819 */ /* 0x100fe40000011649 */
[----:B------:R-:W-:Y:S01]  /*3d50*/  LOP3.LUT R118, R73, 0xff, RZ, 0xc0, !PT ;  /* 0x000000ff49767812 */ /* 0x000fe200078ec0ff */
[----:B------:R-:W-:Y:S01]  /*3d60*/  IMAD.SHL.U32 R117, R117, 0x100, RZ ;  /* 0x0000010075757824 */ /* 0x000fe200078e00ff */
[----:B------:R-:W-:Y:S01]  /*3d70*/  SHF.R.U32.HI R73, RZ, 0x18, R73 ;  /* 0x00000018ff497819 */ /* 0x000fe20000011649 */
[----:B------:R-:W-:Y:S01]  /*3d80*/  IMAD.U32 R74, R74, 0x10000, RZ ;  /* 0x000100004a4a7824 */ /* 0x000fe200078e00ff */
[----:B------:R-:W-:Y:S02]  /*3d90*/  SHF.R.U32.HI R119, RZ, 0x8, R75 ;  /* 0x00000008ff777819 */ /* 0x000fe4000001164b */
[----:B------:R-:W-:-:S02]  /*3da0*/  PRMT R73, R73, 0x654, R118 ;  /* 0x0000065449497816 */ /* 0x000fc40000000076 */
[----:B------:R-:W-:Y:S01]  /*3db0*/  SHF.R.U32.HI R72, RZ, 0x10, R75 ;  /* 0x00000010ff487819 */ /* 0x000fe2000001164b */
[----:B------:R-:W-:Y:S01]  /*3dc0*/  IMAD.SHL.U32 R119, R119, 0x100, RZ ;  /* 0x0000010077777824 */ /* 0x000fe200078e00ff */
[----:B------:R-:W-:Y:S02]  /*3dd0*/  LOP3.LUT R120, R75, 0xff, RZ, 0xc0, !PT ;  /* 0x000000ff4b787812 */ /* 0x000fe400078ec0ff */
[----:B------:R-:W-:Y:S02]  /*3de0*/  LOP3.LUT R73, R73, 0xff00, R117, 0xf8, !PT ;  /* 0x0000ff0049497812 */ /* 0x000fe400078ef875 */
[----:B------:R-:W-:Y:S02]  /*3df0*/  SHF.R.U32.HI R75, RZ, 0x18, R75 ;  /* 0x00000018ff4b7819 */ /* 0x000fe4000001164b */
[----:B------:R-:W-:Y:S02]  /*3e00*/  LOP3.LUT R73, R73, 0xff0000, R74, 0xf8, !PT ;  /* 0x00ff000049497812 */ /* 0x000fe400078ef84a */
[----:B------:R-:W-:-:S02]  /*3e10*/  PRMT R75, R75, 0x654, R120 ;  /* 0x000006544b4b7816 */ /* 0x000fc40000000078 */
[-C--:B------:R-:W-:Y:S02]  /*3e20*/  F2FP.F16.E4M3.UNPACK_B R74, R116.reuse.H1 ;  /* 0x00000074ff4a723e */ /* 0x080fe400030006ff */
[----:B0-----:R-:W-:Y:S02]  /*3e30*/  F2FP.F16.E4M3.UNPACK_B R117, R13 ;  /* 0x0000000dff75723e */ /* 0x001fe400020006ff */
[----:B------:R-:W-:Y:S01]  /*3e40*/  LOP3.LUT R119, R75, 0xff00, R119, 0xf8, !PT ;  /* 0x0000ff004b777812 */ /* 0x000fe200078ef877 */
[----:B------:R-:W-:Y:S01]  /*3e50*/  HADD2.F32 R121, -RZ, R74.H0_H0 ;  /* 0x2000004aff797230 */ /* 0x000fe20000004100 */
[-C--:B------:R-:W-:Y:S01]  /*3e60*/  F2FP.F16.E4M3.UNPACK_B R118, R107.reuse.H1 ;  /* 0x0000006bff76723e */ /* 0x080fe200030006ff */
[--C-:B------:R-:W-:Y:S01]  /*3e70*/  HADD2.F32 R75, -RZ, R117.reuse.H1_H1 ;  /* 0x30000075ff4b7230 */ /* 0x100fe20000004100 */
[----:B------:R-:W-:Y:S01]  /*3e80*/  F2FP.F16.E4M3.UNPACK_B R116, R116 ;  /* 0x00000074ff74723e */ /* 0x000fe200020006ff */
[----:B------:R-:W-:Y:S01]  /*3e90*/  HADD2.F32 R117, -RZ, R117.H0_H0 ;  /* 0x20000075ff757230 */ /* 0x000fe20000004100 */
[----:B------:R-:W-:Y:S01]  /*3ea0*/  F2FP.F16.E4M3.UNPACK_B R107, R107 ;  /* 0x0000006bff6b723e */ /* 0x000fe200020006ff */
[----:B------:R-:W-:-:S02]  /*3eb0*/  HADD2.F32 R120, -RZ, R118.H0_H0 ;  /* 0x20000076ff787230 */ /* 0x000fc40000004100 */
[-C--:B------:R-:W-:Y:S01]  /*3ec0*/  FMUL.FTZ R122, R75, R121.reuse ;  /* 0x000000794b7a7220 */ /* 0x080fe20000410000 */
[----:B------:R-:W-:Y:S02]  /*3ed0*/  HADD2.F32 R118, -RZ, R118.H1_H1 ;  /* 0x30000076ff767230 */ /* 0x000fe40000004100 */
[C---:B------:R-:W-:Y:S01]  /*3ee0*/  FMUL.FTZ R121, R117.reuse, R121 ;  /* 0x0000007975797220 */ /* 0x040fe20000410000 */
[----:B------:R-:W-:-:S03]  /*3ef0*/  FFMA.FTZ R117, R117, R120, -R122 ;  /* 0x0000007875757223 */ /* 0x000fc6000001087a */
[----:B------:R-:W-:Y:S01]  /*3f00*/  FFMA.FTZ R75, R75, R120, R121 ;  /* 0x000000784b4b7223 */ /* 0x000fe20000010079 */
[----:B------:R-:W-:Y:S01]  /*3f10*/  F2FP.F16.E4M3.UNPACK_B R121, R13.H1 ;  /* 0x0000000dff79723e */ /* 0x000fe200030006ff */
[----:B------:R-:W-:-:S04]  /*3f20*/  HADD2.F32 R120, -RZ, R74.H1_H1 ;  /* 0x3000004aff787230 */ /* 0x000fc80000004100 */
[--C-:B------:R-:W-:Y:S02]  /*3f30*/  HADD2.F32 R13, -RZ, R121.reuse.H1_H1 ;  /* 0x30000079ff0d7230 */ /* 0x100fe40000004100 */
[----:B------:R-:W-:-:S03]  /*3f40*/  HADD2.F32 R74, -RZ, R121.H0_H0 ;  /* 0x20000079ff4a7230 */ /* 0x000fc60000004100 */
[CC--:B------:R-:W-:Y:S02]  /*3f50*/  FMUL.FTZ R121, R13.reuse, R120.reuse ;  /* 0x000000780d797220 */ /* 0x0c0fe40000410000 */
[C---:B------:R-:W-:Y:S02]  /*3f60*/  FMUL.FTZ R120, R74.reuse, R120 ;  /* 0x000000784a787220 */ /* 0x040fe40000410000 */
[-C--:B------:R-:W-:Y:S02]  /*3f70*/  FFMA.FTZ R74, R74, R118.reuse, -R121 ;  /* 0x000000764a4a7223 */ /* 0x080fe40000010879 */
[----:B------:R-:W-:Y:S01]  /*3f80*/  FFMA.FTZ R118, R13, R118, R120 ;  /* 0x000000760d767223 */ /* 0x000fe20000010078 */
[----:B------:R-:W-:Y:S02]  /*3f90*/  IMAD.U32 R13, R72, 0x10000, RZ ;  /* 0x00010000480d7824 */ /* 0x000fe400078e00ff */
[----:B------:R-:W-:Y:S01]  /*3fa0*/  IMAD.MOV.U32 R72, RZ, RZ, R15 ;  /* 0x000000ffff487224 */ /* 0x000fe200078e000f */
[----:B------:R-:W-:-:S02]  /*3fb0*/  F2FP.F16.E4M3.UNPACK_B R15, R73.H1 ;  /* 0x00000049ff0f723e */ /* 0x000fc400030006ff */
[----:B------:R-:W-:Y:S02]  /*3fc0*/  LOP3.LUT R13, R119, 0xff0000, R13, 0xf8, !PT ;  /* 0x00ff0000770d7812 */ /* 0x000fe400078ef80d */
[-C--:B------:R-:W-:Y:S01]  /*3fd0*/  F2FP.F16.E4M3.UNPACK_B R122, R72.reuse ;  /* 0x00000048ff7a723e */ /* 0x080fe200020006ff */
[--C-:B------:R-:W-:Y:S01]  /*3fe0*/  HADD2.F32 R121, -RZ, R15.reuse.H0_H0 ;  /* 0x2000000fff797230 */ /* 0x100fe20000004100 */
[-C--:B------:R-:W-:Y:S01]  /*3ff0*/  F2FP.F16.E4M3.UNPACK_B R119, R13.reuse.H1 ;  /* 0x0000000dff77723e */ /* 0x080fe200030006ff */
[----:B------:R-:W-:Y:S01]  /*4000*/  HADD2.F32 R15, -RZ, R15.H1_H1 ;  /* 0x3000000fff0f7230 */ /* 0x000fe20000004100 */
[----:B------:R-:W-:Y:S01]  /*4010*/  F2FP.F16.E4M3.UNPACK_B R72, R72.H1 ;  /* 0x00000048ff48723e */ /* 0x000fe200030006ff */
[--C-:B------:R-:W-:Y:S01]  /*4020*/  HADD2.F32 R120, -RZ, R122.reuse.H1_H1 ;  /* 0x3000007aff787230 */ /* 0x100fe20000004100 */
[----:B------:R-:W-:Y:S01]  /*4030*/  F2FP.SATFINITE.E4M3.F32.PACK_AB_MERGE_C R74, R118, R74, RZ ;  /* 0x0000004a764a723e */ /* 0x000fe200048070ff */
[--C-:B------:R-:W-:Y:S01]  /*4040*/  HADD2.F32 R123, -RZ, R119.reuse.H0_H0 ;  /* 0x20000077ff7b7230 */ /* 0x100fe20000004100 */
[----:B------:R-:W-:Y:S01]  /*4050*/  F2FP.F16.E4M3.UNPACK_B R13, R13 ;  /* 0x0000000dff0d723e */ /* 0x000fe200020006ff */
[----:B------:R-:W-:Y:S01]  /*4060*/  HADD2.F32 R122, -RZ, R122.H0_H0 ;  /* 0x2000007aff7a7230 */ /* 0x000fe20000004100 */
[----:B------:R-:W-:Y:S01]  /*4070*/  F2FP.SATFINITE.E4M3.F32.PACK_AB_MERGE_C R75, R75, R117, R74 ;  /* 0x000000754b4b723e */ /* 0x000fe2000480704a */
[----:B------:R-:W-:-:S02]  /*4080*/  HADD2.F32 R119, -RZ, R119.H1_H1 ;  /* 0x30000077ff777230 */ /* 0x000fc40000004100 */
[----:B------:R-:W-:Y:S01]  /*4090*/  FMUL.FTZ R124, R120, R123 ;  /* 0x0000007b787c7220 */ /* 0x000fe20000410000 */
[-C--:B------:R-:W-:Y:S02]  /*40a0*/  F2FP.F16.E4M3.UNPACK_B R74, R14.reuse ;  /* 0x0000000eff4a723e */ /* 0x080fe400020006ff */
[----:B------:R-:W-:Y:S01]  /*40b0*/  F2FP.F16.E4M3.UNPACK_B R73, R73 ;  /* 0x00000049ff49723e */ /* 0x000fe200020006ff */
[C---:B------:R-:W-:Y:S01]  /*40c0*/  FFMA.FTZ R124, R122.reuse, R121, -R124 ;  /* 0x000000797a7c7223 */ /* 0x040fe2000001087c */
[----:B------:R-:W-:Y:S01]  /*40d0*/  FMUL.FTZ R122, R122, R123 ;  /* 0x0000007b7a7a7220 */ /* 0x000fe20000410000 */
[----:B------:R-:W-:Y:S02]  /*40e0*/  F2FP.F16.E4M3.UNPACK_B R14, R14.H1 ;  /* 0x0000000eff0e723e */ /* 0x000fe400030006ff */
[----:B------:R-:W-:Y:S02]  /*40f0*/  HADD2.F32 R117, -RZ, R73.H0_H0 ;  /* 0x20000049ff757230 */ /* 0x000fe40000004100 */
[----:B------:R-:W-:Y:S01]  /*4100*/  FFMA.FTZ R122, R120, R121, R122 ;  /* 0x00000079787a7223 */ /* 0x000fe2000001007a */
[----:B------:R-:W-:-:S02]  /*4110*/  HADD2.F32 R120, -RZ, R72.H1_H1 ;  /* 0x30000048ff787230 */ /* 0x000fc40000004100 */
[----:B------:R-:W-:Y:S02]  /*4120*/  HADD2.F32 R72, -RZ, R72.H0_H0 ;  /* 0x20000048ff487230 */ /* 0x000fe40000004100 */
[----:B------:R-:W-:Y:S02]  /*4130*/  HADD2.F32 R73, -RZ, R73.H1_H1 ;  /* 0x30000049ff497230 */ /* 0x000fe40000004100 */
[----:B------:R-:W-:-:S04]  /*4140*/  FMUL.FTZ R121, R120, R119 ;  /* 0x0000007778797220 */ /* 0x000fc80000410000 */
[C---:B------:R-:W-:Y:S01]  /*4150*/  FFMA.FTZ R121, R72.reuse, R15, -R121 ;  /* 0x0000000f48797223 */ /* 0x040fe20000010879 */
[----:B------:R-:W-:Y:S01]  /*4160*/  FMUL.FTZ R72, R72, R119 ;  /* 0x0000007748487220 */ /* 0x000fe20000410000 */
[--C-:B------:R-:W-:Y:S02]  /*4170*/  HADD2.F32 R119, -RZ, R13.reuse.H0_H0 ;  /* 0x2000000dff777230 */ /* 0x100fe40000004100 */
[----:B------:R-:W-:Y:S02]  /*4180*/  HADD2.F32 R13, -RZ, R13.H1_H1 ;  /* 0x3000000dff0d7230 */ /* 0x000fe40000004100 */
[----:B------:R-:W-:Y:S01]  /*4190*/  FFMA.FTZ R72, R120, R15, R72 ;  /* 0x0000000f78487223 */ /* 0x000fe20000010048 */
[--C-:B------:R-:W-:Y:S02]  /*41a0*/  HADD2.F32 R15, -RZ, R74.reuse.H1_H1 ;  /* 0x3000004aff0f7230 */ /* 0x100fe40000004100 */
[----:B------:R-:W-:Y:S02]  /*41b0*/  HADD2.F32 R74, -RZ, R74.H0_H0 ;  /* 0x2000004aff4a7230 */ /* 0x000fe40000004100 */
[----:B------:R-:W-:-:S02]  /*41c0*/  HADD2.F32 R120, -RZ, R116.H1_H1 ;  /* 0x30000074ff787230 */ /* 0x000fc40000004100 */
[CC--:B------:R-:W-:Y:S01]  /*41d0*/  FMUL.FTZ R118, R15.reuse, R119.reuse ;  /* 0x000000770f767220 */ /* 0x0c0fe20000410000 */
[----:B------:R-:W-:Y:S02]  /*41e0*/  HADD2.F32 R116, -RZ, R116.H0_H0 ;  /* 0x20000074ff747230 */ /* 0x000fe40000004100 */
[----:B------:R-:W-:Y:S01]  /*41f0*/  FMUL.FTZ R119, R74, R119 ;  /* 0x000000774a777220 */ /* 0x000fe20000410000 */
[----:B------:R-:W-:Y:S01]  /*4200*/  F2FP.SATFINITE.E4M3.F32.PACK_AB_MERGE_C R72, R72, R121, RZ ;  /* 0x000000794848723e */ /* 0x000fe200048070ff */
[-C--:B------:R-:W-:Y:S02]  /*4210*/  FFMA.FTZ R118, R74, R117.reuse, -R118 ;  /* 0x000000754a767223 */ /* 0x080fe40000010876 */
[----:B------:R-:W-:Y:S01]  /*4220*/  FFMA.FTZ R119, R15, R117, R119 ;  /* 0x000000750f777223 */ /* 0x000fe20000010077 */
[--C-:B------:R-:W-:Y:S01]  /*4230*/  HADD2.F32 R15, -RZ, R14.reuse.H1_H1 ;  /* 0x3000000eff0f7230 */ /* 0x100fe20000004100 */
[----:B------:R-:W-:Y:S01]  /*4240*/  F2FP.SATFINITE.E4M3.F32.PACK_AB_MERGE_C R72, R122, R124, R72 ;  /* 0x0000007c7a48723e */ /* 0x000fe20004807048 */
[----:B------:R-:W-:-:S03]  /*4250*/  HADD2.F32 R14, -RZ, R14.H0_H0 ;  /* 0x2000000eff0e7230 */ /* 0x000fc60000004100 */
[CC--:B------:R-:W-:Y:S02]  /*4260*/  FMUL.FTZ R74, R15.reuse, R13.reuse ;  /* 0x0000000d0f4a7220 */ /* 0x0c0fe40000410000 */
[C---:B------:R-:W-:Y:S02]  /*4270*/  FMUL.FTZ R117, R14.reuse, R13 ;  /* 0x0000000d0e757220 */ /* 0x040fe40000410000 */
[-C--:B------:R-:W-:Y:S01]  /*4280*/  FFMA.FTZ R13, R14, R73.reuse, -R74 ;  /* 0x000000490e0d7223 */ /* 0x080fe2000001084a */
[----:B------:R-:W-:Y:S01]  /*4290*/  F2FP.F16.E4M3.UNPACK_B R74, R12.H1 ;  /* 0x0000000cff4a723e */ /* 0x000fe200030006ff */
[----:B------:R-:W-:Y:S01]  /*42a0*/  FFMA.FTZ R14, R15, R73, R117 ;  /* 0x000000490f0e7223 */ /* 0x000fe20000010075 */
[--C-:B------:R-:W-:Y:S02]  /*42b0*/  HADD2.F32 R73, -RZ, R107.reuse.H1_H1 ;  /* 0x3000006bff497230 */ /* 0x100fe40000004100 */
[----:B------:R-:W-:Y:S02]  /*42c0*/  HADD2.F32 R107, -RZ, R107.H0_H0 ;  /* 0x2000006bff6b7230 */ /* 0x000fe40000004100 */
[--C-:B------:R-:W-:Y:S01]  /*42d0*/  HADD2.F32 R15, -RZ, R74.reuse.H1_H1 ;  /* 0x3000004aff0f7230 */ /* 0x100fe20000004100 */
[----:B------:R-:W-:Y:S01]  /*42e0*/  F2FP.SATFINITE.E4M3.F32.PACK_AB_MERGE_C R13, R14, R13, RZ ;  /* 0x0000000d0e0d723e */ /* 0x000fe200048070ff */
[----:B------:R-:W-:-:S03]  /*42f0*/  HADD2.F32 R74, -RZ, R74.H0_H0 ;  /* 0x2000004aff4a7230 */ /* 0x000fc60000004100 */
[----:B------:R-:W-:Y:S01]  /*4300*/  FMUL.FTZ R117, R15, R120 ;  /* 0x000000780f757220 */ /* 0x000fe20000410000 */
[----:B------:R-:W-:Y:S01]  /*4310*/  F2FP.SATFINITE.E4M3.F32.PACK_AB_MERGE_C R118, R119, R118, R13 ;  /* 0x000000767776723e */ /* 0x000fe2000480700d */
[C---:B------:R-:W-:Y:S01]  /*4320*/  FMUL.FTZ R120, R74.reuse, R120 ;  /* 0x000000784a787220 */ /* 0x040fe20000410000 */
[----:B------:R-:W-:Y:S02]  /*4330*/  IMAD.MOV.U32 R13, RZ, RZ, R75 ;  /* 0x000000ffff0d7224 */ /* 0x000fe400078e004b */
[-C--:B------:R-:W-:Y:S01]  /*4340*/  FFMA.FTZ R117, R74, R73.reuse, -R117 ;  /* 0x000000494a757223 */ /* 0x080fe20000010875 */
[----:B------:R-:W-:Y:S01]  /*4350*/  FFMA.FTZ R120, R15, R73, R120 ;  /* 0x000000490f787223 */ /* 0x000fe20000010078 */
[----:B------:R-:W-:Y:S01]  /*4360*/  F2FP.F16.E4M3.UNPACK_B R15, R12 ;  /* 0x0000000cff0f723e */ /* 0x000fe200020006ff */
[----:B------:R-:W-:-:S03]  /*4370*/  IMAD.MOV.U32 R14, RZ, RZ, R118 ;  /* 0x000000ffff0e7224 */ /* 0x000fc600078e0076 */
[----:B------:R-:W-:Y:S01]  /*4380*/  F2FP.SATFINITE.E4M3.F32.PACK_AB_MERGE_C R117, R120, R117, RZ ;  /* 0x000000757875723e */ /* 0x000fe200048070ff */
[--C-:B------:R-:W-:Y:S02]  /*4390*/  HADD2.F32 R12, -RZ, R15.reuse.H1_H1 ;  /* 0x3000000fff0c7230 */ /* 0x100fe40000004100 */
[----:B------:R-:W-:-:S03]  /*43a0*/  HADD2.F32 R15, -RZ, R15.H0_H0 ;  /* 0x2000000fff0f7230 */ /* 0x000fc60000004100 */
[CC--:B------:R-:W-:Y:S02]  /*43b0*/  FMUL.FTZ R73, R12.reuse, R116.reuse ;  /* 0x000000740c497220 */ /* 0x0c0fe40000410000 */
[C---:B------:R-:W-:Y:S02]  /*43c0*/  FMUL.FTZ R116, R15.reuse, R116 ;  /* 0x000000740f747220 */ /* 0x040fe40000410000 */
[-C--:B------:R-:W-:Y:S01]  /*43d0*/  FFMA.FTZ R73, R15, R107.reuse, -R73 ;  /* 0x0000006b0f497223 */ /* 0x080fe20000010849 */
[----:B------:R-:W-:Y:S02]  /*43e0*/  IMAD.MOV.U32 R15, RZ, RZ, R72 ;  /* 0x000000ffff0f7224 */ /* 0x000fe400078e0048 */
[----:B------:R-:W-:-:S05]  /*43f0*/  FFMA.FTZ R116, R12, R107, R116 ;  /* 0x0000006b0c747223 */ /* 0x000fca0000010074 */
[----:B------:R-:W-:-:S04]  /*4400*/  F2FP.SATFINITE.E4M3.F32.PACK_AB_MERGE_C R73, R116, R73, R117 ;  /* 0x000000497449723e */ /* 0x000fc80004807075 */
[----:B------:R-:W-:-:S07]  /*4410*/  MOV R12, R73 ;  /* 0x00000049000c7202 */ /* 0x000fce0000000f00 */
.L_x_514:
[----:B------:R-:W-:Y:S05]  /*4420*/  BSYNC B3 ;  /* 0x0000000000037941 */ /* 0x000fea0003800000 */
.L_x_513:
[----:B----4-:R-:W-:-:S05]  /*4430*/  IADD3 R72, P6, R16, R11, RZ ;  /* 0x0000000b10487210 */ /* 0x010fca0007fde0ff */
[----:B---3--:R-:W-:-:S05]  /*4440*/  IMAD.X R73, R115, 0x1, R17, P6 ;  /* 0x0000000173497824 */ /* 0x008fca00030e0611 */
[----:B0-----:R0:W-:Y:S03]  /*4450*/  ST.E.128 desc[UR36][R72.64], R12 ;  /* 0x0000000c48007985 */ /* 0x0011e6000c101d24 */
.L_x_512:
[----:B------:R-:W-:Y:S05]  /*4460*/  BSYNC B2 ;  /* 0x0000000000027941 */ /* 0x000fea0003800000 */
.L_x_511:
[----:B------:R-:W-:-:S13]  /*4470*/  LOP3.LUT P6, RZ, R125, 0x2, RZ, 0xc0, !PT ;  /* 0x000000027dff7812 */ /* 0x000fda00078cc0ff */
[----:B------:R-:W-:Y:S05]  /*4480*/  @P6 BRA `(.L_x_510) ;  /* 0x0000000400cc6947 */ /* 0x000fea0003800000 */
[----:B0-----:R0:W0:Y:S01]  /*4490*/  LDS.128 R12, [R90+0x2c400] ;  /* 0x02c400005a0c7984 */ /* 0x0010220000000c00 */
[----:B----4-:R-:W-:Y:S01]  /*44a0*/  IADD3 R72, P6, R18, R11, RZ ;  /* 0x0000000b12487210 */ /* 0x010fe20007fde0ff */
[----:B------:R-:W-:Y:S04]  /*44b0*/  BSSY B2, `(.L_x_515) ;  /* 0x000006f000027945 */ /* 0x000fe80003800000 */
[----:B---3--:R-:W-:Y:S01]  /*44c0*/  IMAD.X R73, R115, 0x1, R217, P6 ;  /* 0x0000000173497824 */ /* 0x008fe200030e06d9 */
[----:B------:R-:W-:-:S13]  /*44d0*/  ISETP.GE.AND P6, PT, R218, R103, PT ;  /* 0x00000067da00720c */ /* 0x000fda0003fc6270 */
[----:B------:R-:W-:Y:S05]  /*44e0*/  @P6 BRA `(.L_x_516) ;  /* 0x0000000400ac6947 */ /* 0x000fea0003800000 */
[--C-:B------:R-:W-:Y:S02]  /*44f0*/  SHF.R.U32.HI R74, RZ, 0x18, R69.reuse ;  /* 0x00000018ff4a7819 */ /* 0x100fe40000011645 */
[----:B------:R-:W-:Y:S02]  /*4500*/  LOP3.LUT R68, R69, 0xff, RZ, 0xc0, !PT ;  /* 0x000000ff45447812 */ /* 0x000fe400078ec0ff */
[--C-:B------:R-:W-:Y:S02]  /*4510*/  SHF.R.U32.HI R70, RZ, 0x8, R69.reuse ;  /* 0x00000008ff467819 */ /* 0x100fe40000011645 */
[----:B------:R-:W-:Y:S02]  /*4520*/  SHF.R.U32.HI R69, RZ, 0x10, R69 ;  /* 0x00000010ff457819 */ /* 0x000fe40000011645 */
[----:B------:R-:W-:Y:S02]  /*4530*/  PRMT R68, R74, 0x654, R68 ;  /* 0x000006544a447816 */ /* 0x000fe40000000044 */
[----:B------:R-:W-:Y:S01]  /*4540*/  SHF.L.U32 R70, R70, 0x8, RZ ;  /* 0x0000000846467819 */ /* 0x000fe200000006ff */
[----:B------:R-:W-:Y:S01]  /*4550*/  IMAD.U32 R69, R69, 0x10000, RZ ;  /* 0x0001000045457824 */ /* 0x000fe200078e00ff */
[----:B------:R-:W-:-:S02]  /*4560*/  SHF.R.U32.HI R115, RZ, 0x8, R71 ;  /* 0x00000008ff737819 */ /* 0x000fc40000011647 */
[----:B------:R-:W-:Y:S02]  /*4570*/  LOP3.LUT R68, R68, 0xff00, R70, 0xf8, !PT ;  /* 0x0000ff0044447812 */ /* 0x000fe400078ef846 */
[--C-:B------:R-:W-:Y:S01]  /*4580*/  SHF.R.U32.HI R75, RZ, 0x18, R71.reuse ;  /* 0x00000018ff4b7819 */ /* 0x100fe20000011647 */
[----:B------:R-:W-:Y:S01]  /*4590*/  IMAD.SHL.U32 R115, R115, 0x100, RZ ;  /* 0x0000010073737824 */ /* 0x000fe200078e00ff */
[----:B------:R-:W-:Y:S02]  /*45a0*/  LOP3.LUT R107, R71, 0xff, RZ, 0xc0, !PT ;  /* 0x000000ff476b7812 */ /* 0x000fe400078ec0ff */
[----:B------:R-:W-:Y:S02]  /*45b0*/  SHF.R.U32.HI R11, RZ, 0x10, R71 ;  /* 0x00000010ff0b7819 */ /* 0x000fe40000011647 */
[----:B------:R-:W-:Y:S02]  /*45c0*/  LOP3.LUT R68, R68, 0xff0000, R69, 0xf8, !PT ;  /* 0x00ff000044447812 */ /* 0x000fe400078ef845 */
[----:B------:R-:W-:Y:S01]  /*45d0*/  PRMT R75, R75, 0x654, R107 ;  /* 0x000006544b4b7816 */ /* 0x000fe2000000006b */
[----:B------:R-:W-:Y:S01]  /*45e0*/  IMAD.U32 R11, R11, 0x10000, RZ ;  /* 0x000100000b0b7824 */ /* 0x000fe200078e00ff */
[----:B------:R-:W-:-:S02]  /*45f0*/  F2FP.F16.E4M3.UNPACK_B R69, R114.H1 ;  /* 0x00000072ff45723e */ /* 0x000fc400030006ff */
[----:B0-----:R-:W-:Y:S02]  /*4600*/  F2FP.F16.E4M3.UNPACK_B R71, R13 ;  /* 0x0000000dff47723e */ /* 0x001fe400020006ff */
[----:B------:R-:W-:Y:S01]  /*4610*/  LOP3.LUT R75, R75, 0xff00, R115, 0xf8, !PT ;  /* 0x0000ff004b4b7812 */ /* 0x000fe200078ef873 */
[----:B------:R-:W-:Y:S01]  /*4620*/  HADD2.F32 R115, -RZ, R69.H0_H0 ;  /* 0x20000045ff737230 */ /* 0x000fe20000004100 */
[----:B------:R-:W-:Y:S01]  /*4630*/  F2FP.F16.E4M3.UNPACK_B R74, R104.H1 ;  /* 0x00000068ff4a723e */ /* 0x000fe200030006ff */
[--C-:B------:R-:W-:Y:S01]  /*4640*/  HADD2.F32 R70, -RZ, R71.reuse.H1_H1 ;  /* 0x30000047ff467230 */ /* 0x100fe20000004100 */
[----:B------:R-:W-:Y:S01]  /*4650*/  LOP3.LUT R11, R75, 0xff0000, R11, 0xf8, !PT ;  /* 0x00ff00004b0b7812 */ /* 0x000fe200078ef80b */
[----:B------:R-:W-:Y:S01]  /*4660*/  HADD2.F32 R71, -RZ, R71.H0_H0 ;  /* 0x20000047ff477230 */ /* 0x000fe20000004100 */
[----:B------:R-:W-:Y:S01]  /*4670*/  F2FP.F16.E4M3.UNPACK_B R114, R114 ;  /* 0x00000072ff72723e */ /* 0x000fe200020006ff */
[--C-:B------:R-:W-:Y:S02]  /*4680*/  HADD2.F32 R107, -RZ, R74.reuse.H0_H0 ;  /* 0x2000004aff6b7230 */ /* 0x100fe40000004100 */
[----:B------:R-:W-:Y:S01]  /*4690*/  FMUL.FTZ R116, R70, R115 ;  /* 0x0000007346747220 */ /* 0x000fe20000410000 */
[----:B------:R-:W-:-:S02]  /*46a0*/  HADD2.F32 R74, -RZ, R74.H1_H1 ;  /* 0x3000004aff4a7230 */ /* 0x000fc40000004100 */
[C---:B------:R-:W-:Y:S01]  /*46b0*/  FMUL.FTZ R115, R71.reuse, R115 ;  /* 0x0000007347737220 */ /* 0x040fe20000410000 */
[----:B------:R-:W-:Y:S01]  /*46c0*/  F2FP.F16.E4M3.UNPACK_B R75, R11.H1 ;  /* 0x0000000bff4b723e */ /* 0x000fe200030006ff */
[----:B------:R-:W-:Y:S01]  /*46d0*/  FFMA.FTZ R71, R71, R107, -R116 ;  /* 0x0000006b47477223 */ /* 0x000fe20000010874 */
[----:B------:R-:W-:Y:S01]  /*46e0*/  F2FP.F16.E4M3.UNPACK_B R116, R15 ;  /* 0x0000000fff74723e */ /* 0x000fe200020006ff */
[----:B------:R-:W-:Y:S01]  /*46f0*/  FFMA.FTZ R70, R70, R107, R115 ;  /* 0x0000006b46467223 */ /* 0x000fe20000010073 */
[----:B------:R-:W-:Y:S01]  /*4700*/  F2FP.F16.E4M3.UNPACK_B R115, R13.H1 ;  /* 0x0000000dff73723e */ /* 0x000fe200030006ff */
[----:B------:R-:W-:Y:S01]  /*4710*/  HADD2.F32 R107, -RZ, R69.H1_H1 ;  /* 0x30000045ff6b7230 */ /* 0x000fe20000004100 */
[----:B------:R-:W-:Y:S01]  /*4720*/  F2FP.F16.E4M3.UNPACK_B R15, R15.H1 ;  /* 0x0000000fff0f723e */ /* 0x000fe200030006ff */
[----:B------:R-:W-:Y:S01]  /*4730*/  HADD2.F32 R117, -RZ, R75.H0_H0 ;  /* 0x2000004bff757230 */ /* 0x000fe20000004100 */
[----:B------:R-:W-:Y:S01]  /*4740*/  F2FP.F16.E4M3.UNPACK_B R11, R11 ;  /* 0x0000000bff0b723e */ /* 0x000fe200020006ff */
[--C-:B------:R-:W-:Y:S01]  /*4750*/  HADD2.F32 R13, -RZ, R115.reuse.H1_H1 ;  /* 0x30000073ff0d7230 */ /* 0x100fe20000004100 */
[----:B------:R-:W-:Y:S01]  /*4760*/  F2FP.F16.E4M3.UNPACK_B R104, R104 ;  /* 0x00000068ff68723e */ /* 0x000fe200020006ff */
[----:B------:R-:W-:-:S02]  /*4770*/  HADD2.F32 R69, -RZ, R115.H0_H0 ;  /* 0x20000073ff457230 */ /* 0x000fc40000004100 */
[----:B------:R-:W-:Y:S02]  /*4780*/  HADD2.F32 R75, -RZ, R75.H1_H1 ;  /* 0x3000004bff4b7230 */ /* 0x000fe40000004100 */
[-C--:B------:R-:W-:Y:S01]  /*4790*/  FMUL.FTZ R115, R13, R107.reuse ;  /* 0x0000006b0d737220 */ /* 0x080fe20000410000 */
[----:B------:R-:W-:-:S03]  /*47a0*/  FMUL.FTZ R107, R69, R107 ;  /* 0x0000006b456b7220 */ /* 0x000fc60000410000 */
[-C--:B------:R-:W-:Y:S01]  /*47b0*/  FFMA.FTZ R69, R69, R74.reuse, -R115 ;  /* 0x0000004a45457223 */ /* 0x080fe20000010873 */
[----:B------:R-:W-:Y:S01]  /*47c0*/  FFMA.FTZ R74, R13, R74, R107 ;  /* 0x0000004a0d4a7223 */ /* 0x000fe2000001006b */
[-C--:B------:R-:W-:Y:S01]  /*47d0*/  F2FP.F16.E4M3.UNPACK_B R13, R68.reuse.H1 ;  /* 0x00000044ff0d723e */ /* 0x080fe200030006ff */
[--C-:B------:R-:W-:Y:S01]  /*47e0*/  HADD2.F32 R107, -RZ, R116.reuse.H1_H1 ;  /* 0x30000074ff6b7230 */ /* 0x100fe20000004100 */
[----:B------:R-:W-:Y:S01]  /*47f0*/  F2FP.F16.E4M3.UNPACK_B R68, R68 ;  /* 0x00000044ff44723e */ /* 0x000fe200020006ff */
[----:B------:R-:W-:Y:S01]  /*4800*/  HADD2.F32 R116, -RZ, R116.H0_H0 ;  /* 0x20000074ff747230 */ /* 0x000fe20000004100 */
[----:B------:R-:W-:Y:S01]  /*4810*/  F2FP.SATFINITE.E4M3.F32.PACK_AB_MERGE_C R69, R74, R69, RZ ;  /* 0x000000454a45723e */ /* 0x000fe200048070ff */
[--C-:B------:R-:W-:Y:S02]  /*4820*/  HADD2.F32 R115, -RZ, R13.reuse.H0_H0 ;  /* 0x2000000dff737230 */ /* 0x100fe40000004100 */
[----:B------:R-:W-:Y:S01]  /*4830*/  FMUL.FTZ R118, R107, R117 ;  /* 0x000000756b767220 */ /* 0x000fe20000410000 */
[----:B------:R-:W-:Y:S01]  /*4840*/  HADD2.F32 R13, -RZ, R13.H1_H1 ;  /* 0x3000000dff0d7230 */ /* 0x000fe20000004100 */
[----:B------:R-:W-:Y:S01]  /*4850*/  F2FP.SATFINITE.E4M3.F32.PACK_AB_MERGE_C R70, R70, R71, R69 ;  /* 0x000000474646723e */ /* 0x000fe20004807045 */
[----:B------:R-:W-:-:S02]  /*4860*/  HADD2.F32 R71, -RZ, R68.H0_H0 ;  /* 0x20000044ff477230 */ /* 0x000fc40000004100 */
[C---:B------:R-:W-:Y:S01]  /*4870*/  FFMA.FTZ R118, R116.reuse, R115, -R118 ;  /* 0x0000007374767223 */ /* 0x040fe20000010876 */
[----:B------:R-:W-:Y:S01]  /*4880*/  FMUL.FTZ R116, R116, R117 ;  /* 0x0000007574747220 */ /* 0x000fe20000410000 */
[-C--:B------:R-:W-:Y:S01]  /*4890*/  F2FP.F16.E4M3.UNPACK_B R69, R14.reuse ;  /* 0x0000000eff45723e */ /* 0x080fe200020006ff */
[----:B------:R-:W-:Y:S01]  /*48a0*/  HADD2.F32 R68, -RZ, R68.H1_H1 ;  /* 0x30000044ff447230 */ /* 0x000fe20000004100 */
[----:B------:R-:W-:Y:S01]  /*48b0*/  F2FP.F16.E4M3.UNPACK_B R14, R14.H1 ;  /* 0x0000000eff0e723e */ /* 0x000fe200030006ff */
[----:B------:R-:W-:Y:S01]  /*48c0*/  FFMA.FTZ R116, R107, R115, R116 ;  /* 0x000000736b747223 */ /* 0x000fe20000010074 */
[--C-:B------:R-:W-:Y:S02]  /*48d0*/  HADD2.F32 R107, -RZ, R15.reuse.H1_H1 ;  /* 0x3000000fff6b7230 */ /* 0x100fe40000004100 */
[----:B------:R-:W-:-:S03]  /*48e0*/  HADD2.F32 R15, -RZ, R15.H0_H0 ;  /* 0x2000000fff0f7230 */ /* 0x000fc60000004100 */
        /* <DEDUP_REMOVED lines=9> */
[-C--:B------:R-:W-:Y:S01]  /*4980*/  FMUL.FTZ R74, R13, R75.reuse ;  /* 0x0000004b0d4a7220 */ /* 0x080fe20000410000 */
        /* <DEDUP_REMOVED lines=10> */
[----:B------:R-:W-:Y:S01]  /*4a30*/  FFMA.FTZ R11, R14, R68, -R69 ;  /* 0x000000440e0b7223 */ /* 0x000fe20000010845 */
[----:B------:R-:W-:Y:S01]  /*4a40*/  F2FP.F16.E4M3.UNPACK_B R69, R12.H1 ;  /* 0x0000000cff45723e */ /* 0x000fe200030006ff */
[----:B------:R-:W-:Y:S01]  /*4a50*/  FFMA.FTZ R13, R13, R68, R71 ;  /* 0x000000440d0d7223 */ /* 0x000fe20000010047 */
[--C-:B------:R-:W-:Y:S02]  /*4a60*/  HADD2.F32 R68, -RZ, R104.reuse.H1_H1 ;  /* 0x30000068ff447230 */ /* 0x100fe40000004100 */
[----:B------:R-:W-:Y:S02]  /*4a70*/  HADD2.F32 R104, -RZ, R104.H0_H0 ;  /* 0x20000068ff687230 */ /* 0x000fe40000004100 */
[--C-:B------:R-:W-:Y:S01]  /*4a80*/  HADD2.F32 R14, -RZ, R69.reuse.H1_H1 ;  /* 0x30000045ff0e7230 */ /* 0x100fe20000004100 */
[----:B------:R-:W-:Y:S01]  /*4a90*/  F2FP.SATFINITE.E4M3.F32.PACK_AB_MERGE_C R11, R13, R11, RZ ;  /* 0x0000000b0d0b723e */ /* 0x000fe200048070ff */
[----:B------:R-:W-:-:S02]  /*4aa0*/  HADD2.F32 R69, -RZ, R69.H0_H0 ;  /* 0x20000045ff457230 */ /* 0x000fc40000004100 */
[----:B------:R-:W-:Y:S02]  /*4ab0*/  IMAD.MOV.U32 R13, RZ, RZ, R70 ;  /* 0x000000ffff0d7224 */ /* 0x000fe400078e0046 */
[-C--:B------:R-:W-:Y:S01]  /*4ac0*/  FMUL.FTZ R71, R14, R107.reuse ;  /* 0x0000006b0e477220 */ /* 0x080fe20000410000 */
[----:B------:R-:W-:-:S03]  /*4ad0*/  FMUL.FTZ R107, R69, R107 ;  /* 0x0000006b456b7220 */ /* 0x000fc60000410000 */
[-C--:B------:R-:W-:Y:S01]  /*4ae0*/  FFMA.FTZ R71, R69, R68.reuse, -R71 ;  /* 0x0000004445477223 */ /* 0x080fe20000010847 */
[----:B------:R-:W-:Y:S01]  /*4af0*/  FFMA.FTZ R107, R14, R68, R107 ;  /* 0x000000440e6b7223 */ /* 0x000fe2000001006b */
[----:B------:R-:W-:-:S04]  /*4b00*/  F2FP.F16.E4M3.UNPACK_B R14, R12 ;  /* 0x0000000cff0e723e */ /* 0x000fc800020006ff */
[----:B------:R-:W-:Y:S01]  /*4b10*/  F2FP.SATFINITE.E4M3.F32.PACK_AB_MERGE_C R71, R107, R71, RZ ;  /* 0x000000476b47723e */ /* 0x000fe200048070ff */
[--C-:B------:R-:W-:Y:S02]  /*4b20*/  HADD2.F32 R12, -RZ, R14.reuse.H1_H1 ;  /* 0x3000000eff0c7230 */ /* 0x100fe40000004100 */
[----:B------:R-:W-:-:S03]  /*4b30*/  HADD2.F32 R14, -RZ, R14.H0_H0 ;  /* 0x2000000eff0e7230 */ /* 0x000fc60000004100 */
[-C--:B------:R-:W-:Y:S02]  /*4b40*/  FMUL.FTZ R68, R12, R114.reuse ;  /* 0x000000720c447220 */ /* 0x080fe40000410000 */
[C---:B------:R-:W-:Y:S02]  /*4b50*/  FMUL.FTZ R114, R14.reuse, R114 ;  /* 0x000000720e727220 */ /* 0x040fe40000410000 */
[----:B------:R-:W-:Y:S01]  /*4b60*/  FFMA.FTZ R68, R14, R104, -R68 ;  /* 0x000000680e447223 */ /* 0x000fe20000010844 */
[----:B------:R-:W-:Y:S01]  /*4b70*/  F2FP.SATFINITE.E4M3.F32.PACK_AB_MERGE_C R14, R75, R74, R11 ;  /* 0x0000004a4b0e723e */ /* 0x000fe2000480700b */
[----:B------:R-:W-:-:S05]  /*4b80*/  FFMA.FTZ R114, R12, R104, R114 ;  /* 0x000000680c727223 */ /* 0x000fca0000010072 */
[----:B------:R-:W-:-:S07]  /*4b90*/  F2FP.SATFINITE.E4M3.F32.PACK_AB_MERGE_C R12, R114, R68, R71 ;  /* 0x00000044720c723e */ /* 0x000fce0004807047 */
.L_x_516:
[----:B------:R-:W-:Y:S05]  /*4ba0*/  BSYNC B2 ;  /* 0x0000000000027941 */ /* 0x000fea0003800000 */
.L_x_515:
[----:B0-----:R0:W-:Y:S02]  /*4bb0*/  ST.E.128 desc[UR36][R72.64], R12 ;  /* 0x0000000c48007985 */ /* 0x0011e4000c101d24 */
.L_x_510:
[----:B------:R-:W-:Y:S05]  /*4bc0*/  BSYNC B1 ;  /* 0x0000000000017941 */ /* 0x000fea0003800000 */
.L_x_509:
[----:B------:R-:W-:-:S03]  /*4bd0*/  UMOV UR4, 0xffffffff ;  /* 0xffffffff00047882 */ /* 0x000fc60000000000 */
[----:B------:R-:W-:Y:S05]  /*4be0*/  BRA.DIV UR4, `(.L_x_517) ;  /* 0x0000025604ac7947 */ /* 0x000fea000b800000 */
[----:B------:R0:W0:Y:S04]  /*4bf0*/  SHFL.IDX PT, R70, R102, 0x1, 0x181f ;  /* 0x00381f0066467f89 */ /* 0x00002800000e0000 */
[----:B----4-:R4:W0:Y:S02]  /*4c00*/  SHFL.IDX PT, R11, R101, 0x1, 0x181f ;  /* 0x00381f00650b7f89 */ /* 0x01082400000e0000 */
.L_x_839:
[----:B------:R-:W-:Y:S04]  /*4c10*/  BSSY B1, `(.L_x_518) ;  /* 0x00000f0000017945 */ /* 0x000fe80003800000 */
[----:B------:R-:W-:Y:S05]  /*4c20*/  @P2 BRA `(.L_x_519) ;  /* 0x0000000c00b82947 */ /* 0x000fea0003800000 */
[----:B------:R-:W-:Y:S04]  /*4c30*/  BSSY B2, `(.L_x_520) ;  /* 0x0000075000027945 */ /* 0x000fe80003800000 */
[----:B------:R-:W-:Y:S05]  /*4c40*/  @P1 BRA `(.L_x_521) ;  /* 0x0000000400cc1947 */ /* 0x000fea0003800000 */
[----:B0-----:R0:W0:Y:S01]  /*4c50*/  LDS.128 R12, [R90+0x29400] ;  /* 0x029400005a0c7984 */ /* 0x0010220000000c00 */
[----:B------:R-:W-:Y:S01]  /*4c60*/  IADD3 R68, P2, R16, R11, RZ ;  /* 0x0000000b10447210 */ /* 0x000fe20007f5e0ff */
[----:B------:R-:W-:Y:S04]  /*4c70*/  BSSY B3, `(.L_x_522) ;  /* 0x000006f000037945 */ /* 0x000fe80003800000 */
[----:B------:R-:W-:Y:S01]  /*4c80*/  IMAD.X R69, R70, 0x1, R17, P2 ;  /* 0x0000000146457824 */ /* 0x000fe200010e0611 */
[----:B------:R-:W-:-:S13]  /*4c90*/  ISETP.GE.AND P2, PT, R22, R103, PT ;  /* 0x000000671600720c */ /* 0x000fda0003f46270 */
[----:B------:R-:W-:Y:S05]  /*4ca0*/  @P2 BRA `(.L_x_523) ;  /* 0x0000000400ac2947 */ /* 0x000fea0003800000 */
[----:B------:R-:W-:Y:S02]  /*4cb0*/  SHF.R.U32.HI R73, RZ, 0x18, R65 ;  /* 0x00000018ff497819 */ /* 0x000fe40000011641 */
[----:B------:R-:W-:Y:S02]  /*4cc0*/  LOP3.LUT R74, R65, 0xff, RZ, 0xc0, !PT ;  /* 0x000000ff414a7812 */ /* 0x000fe400078ec0ff */
[----:B------:R-:W-:Y:S02]  /*4cd0*/  F2FP.F16.E4M3.UNPACK_B R104, R112.H1 ;  /* 0x00000070ff68723e */ /* 0x000fe400030006ff */
[----:B------:R-:W-:Y:S02]  /*4ce0*/  PRMT R73, R73, 0x654, R74 ;  /* 0x0000065449497816 */ /* 0x000fe4000000004a */
[----:B0-----:R-:W-:Y:S01]  /*4cf0*/  MOV R74, R13 ;  /* 0x0000000d004a7202 */ /* 0x001fe20000000f00 */
[--C-:B------:R-:W-:Y:S01]  /*4d00*/  HADD2.F32 R114, -RZ, R104.reuse.H0_H0 ;  /* 0x20000068ff727230 */ /* 0x100fe20000004100 */
[----:B------:R-:W-:Y:S01]  /*4d10*/  F2FP.F16.E4M3.UNPACK_B R13, R113.H1 ;  /* 0x00000071ff0d723e */ /* 0x000fe200030006ff */
[----:B------:R-:W-:Y:S01]  /*4d20*/  HADD2.F32 R104, -RZ, R104.H1_H1 ;  /* 0x30000068ff687230 */ /* 0x000fe20000004100 */
[----:B------:R-:W-:-:S02]  /*4d30*/  F2FP.F16.E4M3.UNPACK_B R107, R74 ;  /* 0x0000004aff6b723e */ /* 0x000fc400020006ff */
[----:B------:R-:W-:Y:S01]  /*4d40*/  F2FP.F16.E4M3.UNPACK_B R74, R74.H1 ;  /* 0x0000004aff4a723e */ /* 0x000fe200030006ff */
[----:B------:R-:W-:Y:S01]  /*4d50*/  HADD2.F32 R116, -RZ, R13.H0_H0 ;  /* 0x2000000dff747230 */ /* 0x000fe20000004100 */
[----:B------:R-:W-:Y:S01]  /*4d60*/  F2FP.F16.E4M3.UNPACK_B R113, R113 ;  /* 0x00000071ff71723e */ /* 0x000fe200020006ff */
[--C-:B------:R-:W-:Y:S01]  /*4d70*/  HADD2.F32 R75, -RZ, R107.reuse.H1_H1 ;  /* 0x3000006bff4b7230 */ /* 0x100fe20000004100 */
[----:B------:R-:W-:Y:S01]  /*4d80*/  F2FP.F16.E4M3.UNPACK_B R112, R112 ;  /* 0x00000070ff70723e */ /* 0x000fe200020006ff */
[----:B------:R-:W-:Y:S01]  /*4d90*/  HADD2.F32 R107, -RZ, R107.H0_H0 ;  /* 0x2000006bff6b7230 */ /* 0x000fe20000004100 */
[----:B------:R-:W-:Y:S01]  /*4da0*/  SHF.R.U32.HI R64, RZ, 0x8, R65 ;  /* 0x00000008ff407819 */ /* 0x000fe20000011641 */
[--C-:B------:R-:W-:Y:S02]  /*4db0*/  HADD2.F32 R117, -RZ, R113.reuse.H1_H1 ;  /* 0x30000071ff757230 */ /* 0x100fe40000004100 */
[----:B---3--:R-:W-:Y:S01]  /*4dc0*/  FMUL.FTZ R115, R75, R116 ;  /* 0x000000744b737220 */ /* 0x008fe20000410000 */
[----:B------:R-:W-:-:S02]  /*4dd0*/  HADD2.F32 R113, -RZ, R113.H0_H0 ;  /* 0x20000071ff717230 */ /* 0x000fc40000004100 */
[C---:B------:R-:W-:Y:S01]  /*4de0*/  FMUL.FTZ R116, R107.reuse, R116 ;  /* 0x000000746b747220 */ /* 0x040fe20000410000 */
[----:B------:R-:W-:Y:S01]  /*4df0*/  SHF.R.U32.HI R71, RZ, 0x8, R67 ;  /* 0x00000008ff477819 */ /* 0x000fe20000011643 */
[-C--:B------:R-:W-:Y:S01]  /*4e00*/  FFMA.FTZ R115, R107, R114.reuse, -R115 ;  /* 0x000000726b737223 */ /* 0x080fe20000010873 */
[----:B------:R-:W-:Y:S01]  /*4e10*/  SHF.R.U32.HI R66, RZ, 0x10, R65 ;  /* 0x00000010ff427819 */ /* 0x000fe20000011641 */
[----:B------:R-:W-:Y:S01]  /*4e20*/  FFMA.FTZ R116, R75, R114, R116 ;  /* 0x000000724b747223 */ /* 0x000fe20000010074 */
[----:B------:R-:W-:Y:S01]  /*4e30*/  HADD2.F32 R75, -RZ, R13.H1_H1 ;  /* 0x3000000dff4b7230 */ /* 0x000fe20000004100 */
[--C-:B------:R-:W-:Y:S01]  /*4e40*/  SHF.R.U32.HI R72, RZ, 0x18, R67.reuse ;  /* 0x00000018ff487819 */ /* 0x100fe20000011643 */
[--C-:B------:R-:W-:Y:S01]  /*4e50*/  HADD2.F32 R13, -RZ, R74.reuse.H1_H1 ;  /* 0x3000004aff0d7230 */ /* 0x100fe20000004100 */
[----:B------:R-:W-:Y:S01]  /*4e60*/  LOP3.LUT R65, R67, 0xff, RZ, 0xc0, !PT ;  /* 0x000000ff43417812 */ /* 0x000fe200078ec0ff */
[----:B------:R-:W-:Y:S01]  /*4e70*/  HADD2.F32 R74, -RZ, R74.H0_H0 ;  /* 0x2000004aff4a7230 */ /* 0x000fe20000004100 */
[----:B------:R-:W-:-:S02]  /*4e80*/  SHF.R.U32.HI R67, RZ, 0x10, R67 ;  /* 0x00000010ff437819 */ /* 0x000fc40000011643 */
[-C--:B------:R-:W-:Y:S01]  /*4e90*/  FMUL.FTZ R107, R13, R75.reuse ;  /* 0x0000004b0d6b7220 */ /* 0x080fe20000410000 */
[----:B------:R-:W-:Y:S01]  /*4ea0*/  PRMT R65, R72, 0x654, R65 ;  /* 0x0000065448417816 */ /* 0x000fe20000000041 */
[C---:B------:R-:W-:Y:S01]  /*4eb0*/  FMUL.FTZ R75, R74.reuse, R75 ;  /* 0x0000004b4a4b7220 */ /* 0x040fe20000410000 */
[----:B------:R-:W-:Y:S02]  /*4ec0*/  IMAD.U32 R67, R67, 0x10000, RZ ;  /* 0x0001000043437824 */ /* 0x000fe400078e00ff */
[----:B------:R-:W-:Y:S01]  /*4ed0*/  FFMA.FTZ R74, R74, R104, -R107 ;  /* 0x000000684a4a7223 */ /* 0x000fe2000001086b */
[----:B------:R-:W-:Y:S01]  /*4ee0*/  F2FP.F16.E4M3.UNPACK_B R107, R12.H1 ;  /* 0x0000000cff6b723e */ /* 0x000fe200030006ff */
[----:B------:R-:W-:Y:S01]  /*4ef0*/  FFMA.FTZ R13, R13, R104, R75 ;  /* 0x000000680d0d7223 */ /* 0x000fe2000001004b */
[----:B------:R-:W-:Y:S01]  /*4f00*/  F2FP.F16.E4M3.UNPACK_B R12, R12 ;  /* 0x0000000cff0c723e */ /* 0x000fe200020006ff */
[----:B------:R-:W-:Y:S02]  /*4f10*/  HADD2.F32 R104, -RZ, R112.H1_H1 ;  /* 0x30000070ff687230 */ /* 0x000fe40000004100 */
[--C-:B------:R-:W-:Y:S01]  /*4f20*/  HADD2.F32 R75, -RZ, R107.reuse.H1_H1 ;  /* 0x3000006bff4b7230 */ /* 0x100fe20000004100 */
[----:B------:R-:W-:Y:S01]  /*4f30*/  F2FP.SATFINITE.E4M3.F32.PACK_AB_MERGE_C R13, R13, R74, RZ ;  /* 0x0000004a0d0d723e */ /* 0x000fe200048070ff */
[----:B------:R-:W-:-:S02]  /*4f40*/  HADD2.F32 R107, -RZ, R107.H0_H0 ;  /* 0x2000006bff6b7230 */ /* 0x000fc40000004100 */
[--C-:B------:R-:W-:Y:S02]  /*4f50*/  HADD2.F32 R74, -RZ, R12.reuse.H1_H1 ;  /* 0x3000000cff4a7230 */ /* 0x100fe40000004100 */
[-C--:B------:R-:W-:Y:S01]  /*4f60*/  FMUL.FTZ R114, R75, R117.reuse ;  /* 0x000000754b727220 */ /* 0x080fe20000410000 */
[----:B------:R-:W-:Y:S02]  /*4f70*/  HADD2.F32 R12, -RZ, R12.H0_H0 ;  /* 0x2000000cff0c7230 */ /* 0x000fe40000004100 */
[C---:B------:R-:W-:Y:S01]  /*4f80*/  FMUL.FTZ R117, R107.reuse, R117 ;  /* 0x000000756b757220 */ /* 0x040fe20000410000 */
[----:B------:R-:W-:Y:S02]  /*4f90*/  HADD2.F32 R112, -RZ, R112.H0_H0 ;  /* 0x20000070ff707230 */ /* 0x000fe40000004100 */
[-C--:B------:R-:W-:Y:S01]  /*4fa0*/  FFMA.FTZ R114, R107, R104.reuse, -R114 ;  /* 0x000000686b727223 */ /* 0x080fe20000010872 */
[----:B------:R-:W-:Y:S01]  /*4fb0*/  F2FP.SATFINITE.E4M3.F32.PACK_AB_MERGE_C R13, R116, R115, R13 ;  /* 0x00000073740d723e */ /* 0x000fe2000480700d */
[----:B------:R-:W-:Y:S01]  /*4fc0*/  FFMA.FTZ R117, R75, R104, R117 ;  /* 0x000000684b757223 */ /* 0x000fe20000010075 */
[-C--:B------:R-:W-:Y:S01]  /*4fd0*/  FMUL.FTZ R75, R74, R113.reuse ;  /* 0x000000714a4b7220 */ /* 0x080fe20000410000 */
[----:B------:R-:W-:-:S03]  /*4fe0*/  FMUL.FTZ R113, R12, R113 ;  /* 0x000000710c717220 */ /* 0x000fc60000410000 */
[-C--:B------:R-:W-:Y:S01]  /*4ff0*/  FFMA.FTZ R75, R12, R112.reuse, -R75 ;  /* 0x000000700c4b7223 */ /* 0x080fe2000001084b */
[----:B------:R-:W-:Y:S02]  /*5000*/  IMAD.SHL.U32 R12, R64, 0x100, RZ ;  /* 0x00000100400c7824 */ /* 0x000fe400078e00ff */
[----:B------:R-:W-:Y:S01]  /*5010*/  FFMA.FTZ R113, R74, R112, R113 ;  /* 0x000000704a717223 */ /* 0x000fe20000010071 */
[----:B------:R-:W-:Y:S01]  /*5020*/  IMAD.SHL.U32 R64, R71, 0x100, RZ ;  /* 0x0000010047407824 */ /* 0x000fe200078e00ff */
[-C--:B------:R-:W-:Y:S02]  /*5030*/  F2FP.F16.E4M3.UNPACK_B R71, R15.reuse ;  /* 0x0000000fff47723e */ /* 0x080fe400020006ff */
[----:B------:R-:W-:Y:S02]  /*5040*/  LOP3.LUT R12, R73, 0xff00, R12, 0xf8, !PT ;  /* 0x0000ff00490c7812 */ /* 0x000fe400078ef80c */
[----:B------:R-:W-:Y:S01]  /*5050*/  LOP3.LUT R64, R65, 0xff00, R64, 0xf8, !PT ;  /* 0x0000ff0041407812 */ /* 0x000fe200078ef840 */
[----:B------:R-:W-:Y:S01]  /*5060*/  IMAD.U32 R65, R66, 0x10000, RZ ;  /* 0x0001000042417824 */ /* 0x000fe200078e00ff */
[----:B------:R-:W-:Y:S01]  /*5070*/  F2FP.F16.E4M3.UNPACK_B R15, R15.H1 ;  /* 0x0000000fff0f723e */ /* 0x000fe200030006ff */
[--C-:B------:R-:W-:Y:S01]  /*5080*/  HADD2.F32 R66, -RZ, R71.reuse.H1_H1 ;  /* 0x30000047ff427230 */ /* 0x100fe20000004100 */
[----:B------:R-:W-:Y:S01]  /*5090*/  LOP3.LUT R64, R64, 0xff0000, R67, 0xf8, !PT ;  /* 0x00ff000040407812 */ /* 0x000fe200078ef843 */
[----:B------:R-:W-:Y:S01]  /*50a0*/  HADD2.F32 R71, -RZ, R71.H0_H0 ;  /* 0x20000047ff477230 */ /* 0x000fe20000004100 */
[----:B------:R-:W-:-:S02]  /*50b0*/  LOP3.LUT R12, R12, 0xff0000, R65, 0xf8, !PT ;  /* 0x00ff00000c0c7812 */ /* 0x000fc400078ef841 */
[----:B------:R-:W-:Y:S02]  /*50c0*/  F2FP.F16.E4M3.UNPACK_B R65, R64.H1 ;  /* 0x00000040ff41723e */ /* 0x000fe400030006ff */
[----:B------:R-:W-:Y:S02]  /*50d0*/  F2FP.F16.E4M3.UNPACK_B R67, R12.H1 ;  /* 0x0000000cff43723e */ /* 0x000fe400030006ff */
[----:B------:R-:W-:Y:S01]  /*50e0*/  F2FP.F16.E4M3.UNPACK_B R64, R64 ;  /* 0x00000040ff40723e */ /* 0x000fe200020006ff */
[----:B------:R-:W-:Y:S01]  /*50f0*/  HADD2.F32 R74, -RZ, R65.H0_H0 ;  /* 0x20000041ff4a7230 */ /* 0x000fe20000004100 */
[----:B------:R-:W-:Y:S01]  /*5100*/  F2FP.F16.E4M3.UNPACK_B R12, R12 ;  /* 0x0000000cff0c723e */ /* 0x000fe200020006ff */
[--C-:B------:R-:W-:Y:S01]  /*5110*/  HADD2.F32 R72, -RZ, R67.reuse.H0_H0 ;  /* 0x20000043ff487230 */ /* 0x100fe20000004100 */
[----:B------:R-:W-:Y:S01]  /*5120*/  F2FP.SATFINITE.E4M3.F32.PACK_AB_MERGE_C R114, R117, R114, RZ ;  /* 0x000000727572723e */ /* 0x000fe200048070ff */
[----:B------:R-:W-:Y:S02]  /*5130*/  HADD2.F32 R67, -RZ, R67.H1_H1 ;  /* 0x30000043ff437230 */ /* 0x000fe40000004100 */
[-C--:B------:R-:W-:Y:S01]  /*5140*/  FMUL.FTZ R73, R66, R74.reuse ;  /* 0x0000004a42497220 */ /* 0x080fe20000410000 */
[----:B------:R-:W-:Y:S01]  /*5150*/  FMUL.FTZ R74, R71, R74 ;  /* 0x0000004a474a7220 */ /* 0x000fe20000410000 */
[----:B------:R-:W-:-:S02]  /*5160*/  HADD2.F32 R104, -RZ, R64.H1_H1 ;  /* 0x30000040ff687230 */ /* 0x000fc40000004100 */
[-C--:B------:R-:W-:Y:S01]  /*5170*/  FFMA.FTZ R73, R71, R72.reuse, -R73 ;  /* 0x0000004847497223 */ /* 0x080fe20000010849 */
[----:B------:R-:W-:Y:S01]  /*5180*/  FFMA.FTZ R74, R66, R72, R74 ;  /* 0x00000048424a7223 */ /* 0x000fe2000001004a */
[----:B------:R-:W-:Y:S02]  /*5190*/  HADD2.F32 R66, -RZ, R65.H1_H1 ;  /* 0x30000041ff427230 */ /* 0x000fe40000004100 */
[--C-:B------:R-:W-:Y:S02]  /*51a0*/  HADD2.F32 R65, -RZ, R15.reuse.H1_H1 ;  /* 0x3000000fff417230 */ /* 0x100fe40000004100 */
[----:B------:R-:W-:-:S03]  /*51b0*/  HADD2.F32 R15, -RZ, R15.H0_H0 ;  /* 0x2000000fff0f7230 */ /* 0x000fc60000004100 */
[-C--:B------:R-:W-:Y:S02]  /*51c0*/  FMUL.FTZ R71, R65, R66.reuse ;  /* 0x0000004241477220 */ /* 0x080fe40000410000 */
        /* <DEDUP_REMOVED lines=9> */
[-C--:B------:R-:W-:Y:S01]  /*5260*/  FMUL.FTZ R72, R66, R104.reuse ;  /* 0x0000006842487220 */ /* 0x080fe20000410000 */
[----:B------:R-:W-:Y:S01]  /*5270*/  F2FP.SATFINITE.E4M3.F32.PACK_AB_MERGE_C R15, R74, R73, R15 ;  /* 0x000000494a0f723e */ /* 0x000fe2000480700f */
[C---:B------:R-:W-:Y:S02]  /*5280*/  FMUL.FTZ R104, R71.reuse, R104 ;  /* 0x0000006847687220 */ /* 0x040fe40000410000 */
[-C--:B------:R-:W-:Y:S02]  /*5290*/  FFMA.FTZ R72, R71, R67.reuse, -R72 ;  /* 0x0000004347487223 */ /* 0x080fe40000010848 */
[----:B------:R-:W-:Y:S01]  /*52a0*/  FFMA.FTZ R104, R66, R67, R104 ;  /* 0x0000004342687223 */ /* 0x000fe20000010068 */
[----:B------:R-:W-:Y:S01]  /*52b0*/  F2FP.F16.E4M3.UNPACK_B R67, R14 ;  /* 0x0000000eff43723e */ /* 0x000fe200020006ff */
[----:B------:R-:W-:-:S03]  /*52c0*/  HADD2.F32 R66, -RZ, R64.H0_H0 ;  /* 0x20000040ff427230 */ /* 0x000fc60000004100 */
[----:B------:R-:W-:Y:S01]  /*52d0*/  F2FP.SATFINITE.E4M3.F32.PACK_AB_MERGE_C R72, R104, R72, RZ ;  /* 0x000000486848723e */ /* 0x000fe200048070ff */
[--C-:B------:R-:W-:Y:S02]  /*52e0*/  HADD2.F32 R14, -RZ, R67.reuse.H1_H1 ;  /* 0x30000043ff0e7230 */ /* 0x100fe40000004100 */
[----:B------:R-:W-:-:S03]  /*52f0*/  HADD2.F32 R64, -RZ, R67.H0_H0 ;  /* 0x20000043ff407230 */ /* 0x000fc60000004100 */
[-C--:B------:R-:W-:Y:S02]  /*5300*/  FMUL.FTZ R67, R14, R66.reuse ;  /* 0x000000420e437220 */ /* 0x080fe40000410000 */
[C---:B------:R-:W-:Y:S02]  /*5310*/  FMUL.FTZ R66, R64.reuse, R66 ;  /* 0x0000004240427220 */ /* 0x040fe40000410000 */
[-C--:B------:R-:W-:Y:S02]  /*5320*/  FFMA.FTZ R67, R64, R12.reuse, -R67 ;  /* 0x0000000c40437223 */ /* 0x080fe40000010843 */
[----:B------:R-:W-:Y:S01]  /*5330*/  FFMA.FTZ R66, R14, R12, R66 ;  /* 0x0000000c0e427223 */ /* 0x000fe20000010042 */
[----:B------:R-:W-:-:S04]  /*5340*/  F2FP.SATFINITE.E4M3.F32.PACK_AB_MERGE_C R12, R113, R75, R114 ;  /* 0x0000004b710c723e */ /* 0x000fc80004807072 */
[----:B------:R-:W-:-:S07]  /*5350*/  F2FP.SATFINITE.E4M3.F32.PACK_AB_MERGE_C R14, R66, R67, R72 ;  /* 0x00000043420e723e */ /* 0x000fce0004807048 */
.L_x_523:
[----:B------:R-:W-:Y:S05]  /*5360*/  BSYNC B3 ;  /* 0x0000000000037941 */ /* 0x000fea0003800000 */
.L_x_522:
[----:B0-----:R0:W-:Y:S02]  /*5370*/  ST.E.128 desc[UR36][R68.64], R12 ;  /* 0x0000000c44007985 */ /* 0x0011e4000c101d24 */
.L_x_521:
[----:B------:R-:W-:Y:S05]  /*5380*/  BSYNC B2 ;  /* 0x0000000000027941 */ /* 0x000fea0003800000 */
.L_x_520:
[----:B------:R-:W-:-:S13]  /*5390*/  LOP3.LUT P2, RZ, R125, 0x2, RZ, 0xc0, !PT ;  /* 0x000000027dff7812 */ /* 0x000fda000784c0ff */
[----:B------:R-:W-:Y:S05]  /*53a0*/  @P2 BRA `(.L_x_519) ;  /* 0x0000000400d82947 */ /* 0x000fea0003800000 */
[----:B0-----:R0:W0:Y:S01]  /*53b0*/  LDS.128 R12, [R90+0x2d400] ;  /* 0x02d400005a0c7984 */ /* 0x0010220000000c00 */
[----:B------:R-:W-:Y:S01]  /*53c0*/  IADD3 R64, P2, R18, R11, RZ ;  /* 0x0000000b12407210 */ /* 0x000fe20007f5e0ff */
[----:B------:R-:W-:Y:S04]  /*53d0*/  BSSY B2, `(.L_x_524) ;  /* 0x0000072000027945 */ /* 0x000fe80003800000 */
[----:B------:R-:W-:Y:S01]  /*53e0*/  IMAD.X R65, R70, 0x1, R217, P2 ;  /* 0x0000000146417824 */ /* 0x000fe200010e06d9 */
[----:B------:R-:W-:-:S13]  /*53f0*/  ISETP.GE.AND P2, PT, R218, R103, PT ;  /* 0x00000067da00720c */ /* 0x000fda0003f46270 */
[----:B------:R-:W-:Y:S05]  /*5400*/  @P2 BRA `(.L_x_525) ;  /* 0x0000000400b82947 */ /* 0x000fea0003800000 */
[----:B0-----:R-:W-:Y:S02]  /*5410*/  MOV R66, R13 ;  /* 0x0000000d00427202 */ /* 0x001fe40000000f00 */
[----:B------:R-:W-:Y:S02]  /*5420*/  F2FP.F16.E4M3.UNPACK_B R62, R111.H1 ;  /* 0x0000006fff3e723e */ /* 0x000fe400030006ff */
[----:B------:R-:W-:Y:S02]  /*5430*/  F2FP.F16.E4M3.UNPACK_B R11, R66 ;  /* 0x00000042ff0b723e */ /* 0x000fe400020006ff */
[----:B------:R-:W-:Y:S01]  /*5440*/  F2FP.F16.E4M3.UNPACK_B R13, R110.H1 ;  /* 0x0000006eff0d723e */ /* 0x000fe200030006ff */
[----:B------:R-:W-:Y:S01]  /*5450*/  HADD2.F32 R60, -RZ, R62.H0_H0 ;  /* 0x2000003eff3c7230 */ /* 0x000fe20000004100 */
[----:B------:R-:W-:Y:S01]  /*5460*/  SHF.R.U32.HI R74, RZ, 0x18, R61 ;  /* 0x00000018ff4a7819 */ /* 0x000fe2000001163d */
[--C-:B------:R-:W-:Y:S02]  /*5470*/  HADD2.F32 R67, -RZ, R11.reuse.H1_H1 ;  /* 0x3000000bff437230 */ /* 0x100fe40000004100 */
[----:B------:R-:W-:-:S02]  /*5480*/  HADD2.F32 R11, -RZ, R11.H0_H0 ;  /* 0x2000000bff0b7230 */ /* 0x000fc40000004100 */
[--C-:B------:R-:W-:Y:S02]  /*5490*/  HADD2.F32 R68, -RZ, R13.reuse.H0_H0 ;  /* 0x2000000dff447230 */ /* 0x100fe40000004100 */
[-C--:B------:R-:W-:Y:S01]  /*54a0*/  FMUL.FTZ R70, R67, R60.reuse ;  /* 0x0000003c43467220 */ /* 0x080fe20000410000 */
[----:B------:R-:W-:Y:S02]  /*54b0*/  HADD2.F32 R13, -RZ, R13.H1_H1 ;  /* 0x3000000dff0d7230 */ /* 0x000fe40000004100 */
[C---:B------:R-:W-:Y:S01]  /*54c0*/  FMUL.FTZ R72, R11.reuse, R60 ;  /* 0x0000003c0b487220 */ /* 0x040fe20000410000 */
[----:B------:R-:W-:-:S03]  /*54d0*/  FFMA.FTZ R60, R11, R68, -R70 ;  /* 0x000000440b3c7223 */ /* 0x000fc60000010846 */
[----:B------:R-:W-:Y:S01]  /*54e0*/  FFMA.FTZ R11, R67, R68, R72 ;  /* 0x00000044430b7223 */ /* 0x000fe20000010048 */
[----:B------:R-:W-:Y:S01]  /*54f0*/  F2FP.F16.E4M3.UNPACK_B R67, R66.H1 ;  /* 0x00000042ff43723e */ /* 0x000fe200030006ff */
[----:B------:R-:W-:Y:S02]  /*5500*/  IMAD.MOV.U32 R66, RZ, RZ, R12 ;  /* 0x000000ffff427224 */ /* 0x000fe400078e000c */
[----:B------:R-:W-:Y:S02]  /*5510*/  HADD2.F32 R12, -RZ, R62.H1_H1 ;  /* 0x3000003eff0c7230 */ /* 0x000fe40000004100 */
[--C-:B------:R-:W-:Y:S02]  /*5520*/  HADD2.F32 R62, -RZ, R67.reuse.H1_H1 ;  /* 0x30000043ff3e7230 */ /* 0x100fe40000004100 */
[----:B------:R-:W-:-:S03]  /*5530*/  HADD2.F32 R67, -RZ, R67.H0_H0 ;  /* 0x20000043ff437230 */ /* 0x000fc60000004100 */
[CC--:B------:R-:W-:Y:S02]  /*5540*/  FMUL.FTZ R68, R62.reuse, R12.reuse ;  /* 0x0000000c3e447220 */ /* 0x0c0fe40000410000 */
[C---:B------:R-:W-:Y:S02]  /*5550*/  FMUL.FTZ R69, R67.reuse, R12 ;  /* 0x0000000c43457220 */ /* 0x040fe40000410000 */
[-C--:B------:R-:W-:Y:S01]  /*5560*/  FFMA.FTZ R12, R67, R13.reuse, -R68 ;  /* 0x0000000d430c7223 */ /* 0x080fe20000010844 */
[----:B------:R-:W-:Y:S01]  /*5570*/  F2FP.F16.E4M3.UNPACK_B R68, R110 ;  /* 0x0000006eff44723e */ /* 0x000fe200020006ff */
[----:B------:R-:W-:Y:S01]  /*5580*/  FFMA.FTZ R13, R62, R13, R69 ;  /* 0x0000000d3e0d7223 */ /* 0x000fe20000010045 */
[-C--:B------:R-:W-:Y:S02]  /*5590*/  F2FP.F16.E4M3.UNPACK_B R62, R66.reuse.H1 ;  /* 0x00000042ff3e723e */ /* 0x080fe400030006ff */
[----:B------:R-:W-:Y:S01]  /*55a0*/  F2FP.F16.E4M3.UNPACK_B R69, R111 ;  /* 0x0000006fff45723e */ /* 0x000fe200020006ff */
[----:B------:R-:W-:Y:S01]  /*55b0*/  HADD2.F32 R70, -RZ, R68.H1_H1 ;  /* 0x30000044ff467230 */ /* 0x000fe20000004100 */
[----:B------:R-:W-:Y:S01]  /*55c0*/  F2FP.F16.E4M3.UNPACK_B R66, R66 ;  /* 0x00000042ff42723e */ /* 0x000fe200020006ff */
[----:B------:R-:W-:Y:S01]  /*55d0*/  HADD2.F32 R67, -RZ, R62.H1_H1 ;  /* 0x3000003eff437230 */ /* 0x000fe20000004100 */
[----:B------:R-:W-:Y:S01]  /*55e0*/  F2FP.SATFINITE.E4M3.F32.PACK_AB_MERGE_C R12, R13, R12, RZ ;  /* 0x0000000c0d0c723e */ /* 0x000fe200048070ff */
[----:B------:R-:W-:-:S02]  /*55f0*/  HADD2.F32 R71, -RZ, R69.H1_H1 ;  /* 0x30000045ff477230 */ /* 0x000fc40000004100 */
[----:B------:R-:W-:Y:S01]  /*5600*/  HADD2.F32 R62, -RZ, R62.H0_H0 ;  /* 0x2000003eff3e7230 */ /* 0x000fe20000004100 */
[----:B------:R-:W-:Y:S01]  /*5610*/  F2FP.SATFINITE.E4M3.F32.PACK_AB_MERGE_C R13, R11, R60, R12 ;  /* 0x0000003c0b0d723e */ /* 0x000fe2000480700c */
[----:B------:R-:W-:Y:S02]  /*5620*/  HADD2.F32 R69, -RZ, R69.H0_H0 ;  /* 0x20000045ff457230 */ /* 0x000fe40000004100 */
[CC--:B------:R-:W-:Y:S01]  /*5630*/  FMUL.FTZ R73, R67.reuse, R71.reuse ;  /* 0x0000004743497220 */ /* 0x0c0fe20000410000 */
[C---:B------:R-:W-:Y:S01]  /*5640*/  FMUL.FTZ R72, R62.reuse, R71 ;  /* 0x000000473e487220 */ /* 0x040fe20000410000 */
[----:B------:R-:W-:Y:S02]  /*5650*/  HADD2.F32 R71, -RZ, R68.H0_H0 ;  /* 0x20000044ff477230 */ /* 0x000fe40000004100 */
[-C--:B------:R-:W-:Y:S01]  /*5660*/  FFMA.FTZ R62, R62, R70.reuse, -R73 ;  /* 0x000000463e3e7223 */ /* 0x080fe20000010849 */
[----:B------:R-:W-:Y:S01]  /*5670*/  SHF.R.U32.HI R68, RZ, 0x10, R61 ;  /* 0x00000010ff447819 */ /* 0x000fe2000001163d */
[----:B------:R-:W-:Y:S01]  /*5680*/  FFMA.FTZ R67, R67, R70, R72 ;  /* 0x0000004643437223 */ /* 0x000fe20000010048 */
[--C-:B------:R-:W-:Y:S01]  /*5690*/  HADD2.F32 R70, -RZ, R66.reuse.H1_H1 ;  /* 0x30000042ff467230 */ /* 0x100fe20000004100 */
[----:B------:R-:W-:Y:S01]  /*56a0*/  SHF.R.U32.HI R72, RZ, 0x18, R63 ;  /* 0x00000018ff487819 */ /* 0x000fe2000001163f */
[----:B------:R-:W-:-:S02]  /*56b0*/  HADD2.F32 R66, -RZ, R66.H0_H0 ;  /* 0x20000042ff427230 */ /* 0x000fc40000004100 */
[----:B------:R-:W-:Y:S02]  /*56c0*/  IMAD.U32 R68, R68, 0x10000, RZ ;  /* 0x0001000044447824 */ /* 0x000fe400078e00ff */
[-C--:B------:R-:W-:Y:S01]  /*56d0*/  FMUL.FTZ R73, R70, R69.reuse ;  /* 0x0000004546497220 */ /* 0x080fe20000410000 */
[----:B------:R-:W-:Y:S01]  /*56e0*/  F2FP.SATFINITE.E4M3.F32.PACK_AB_MERGE_C R62, R67, R62, RZ ;  /* 0x0000003e433e723e */ /* 0x000fe200048070ff */
[C---:B------:R-:W-:Y:S02]  /*56f0*/  FMUL.FTZ R75, R66.reuse, R69 ;  /* 0x00000045424b7220 */ /* 0x040fe40000410000 */
[-C--:B------:R-:W-:Y:S01]  /*5700*/  FFMA.FTZ R69, R66, R71.reuse, -R73 ;  /* 0x0000004742457223 */ /* 0x080fe20000010849 */
[----:B------:R-:W-:Y:S01]  /*5710*/  SHF.R.U32.HI R73, RZ, 0x8, R63 ;  /* 0x00000008ff497819 */ /* 0x000fe2000001163f */
[----:B------:R-:W-:Y:S01]  /*5720*/  FFMA.FTZ R66, R70, R71, R75 ;  /* 0x0000004746427223 */ /* 0x000fe2000001004b */
[----:B------:R-:W-:Y:S02]  /*5730*/  SHF.R.U32.HI R70, RZ, 0x8, R61 ;  /* 0x00000008ff467819 */ /* 0x000fe4000001163d */
[----:B------:R-:W-:-:S02]  /*5740*/  LOP3.LUT R71, R61, 0xff, RZ, 0xc0, !PT ;  /* 0x000000ff3d477812 */ /* 0x000fc400078ec0ff */
[----:B------:R-:W-:Y:S01]  /*5750*/  LOP3.LUT R61, R63, 0xff, RZ, 0xc0, !PT ;  /* 0x000000ff3f3d7812 */ /* 0x000fe200078ec0ff */
[----:B------:R-:W-:Y:S01]  /*5760*/  IMAD.SHL.U32 R70, R70, 0x100, RZ ;  /* 0x0000010046467824 */ /* 0x000fe200078e00ff */
[----:B------:R-:W-:Y:S02]  /*5770*/  SHF.R.U32.HI R63, RZ, 0x10, R63 ;  /* 0x00000010ff3f7819 */ /* 0x000fe4000001163f */
[----:B------:R-:W-:Y:S01]  /*5780*/  PRMT R72, R72, 0x654, R61 ;  /* 0x0000065448487816 */ /* 0x000fe2000000003d */
[----:B------:R-:W-:Y:S01]  /*5790*/  IMAD.SHL.U32 R61, R73, 0x100, RZ ;  /* 0x00000100493d7824 */ /* 0x000fe200078e00ff */
[----:B------:R-:W-:Y:S01]  /*57a0*/  PRMT R71, R74, 0x654, R71 ;  /* 0x000006544a477816 */ /* 0x000fe20000000047 */
[----:B------:R-:W-:Y:S01]  /*57b0*/  IMAD.U32 R63, R63, 0x10000, RZ ;  /* 0x000100003f3f7824 */ /* 0x000fe200078e00ff */
[----:B------:R-:W-:Y:S02]  /*57c0*/  F2FP.SATFINITE.E4M3.F32.PACK_AB_MERGE_C R12, R66, R69, R62 ;  /* 0x00000045420c723e */ /* 0x000fe4000480703e */
[----:B------:R-:W-:-:S02]  /*57d0*/  LOP3.LUT R72, R72, 0xff00, R61, 0xf8, !PT ;  /* 0x0000ff0048487812 */ /* 0x000fc400078ef83d */
[----:B------:R-:W-:Y:S02]  /*57e0*/  LOP3.LUT R61, R71, 0xff00, R70, 0xf8, !PT ;  /* 0x0000ff00473d7812 */ /* 0x000fe400078ef846 */
[----:B------:R-:W-:Y:S02]  /*57f0*/  LOP3.LUT R71, R72, 0xff0000, R63, 0xf8, !PT ;  /* 0x00ff000048477812 */ /* 0x000fe400078ef83f */
[----:B------:R-:W-:Y:S02]  /*5800*/  MOV R63, R15 ;  /* 0x0000000f003f7202 */ /* 0x000fe40000000f00 */
[----:B------:R-:W-:Y:S02]  /*5810*/  LOP3.LUT R70, R61, 0xff0000, R68, 0xf8, !PT ;  /* 0x00ff00003d467812 */ /* 0x000fe400078ef844 */
[----:B------:R-:W-:Y:S02]  /*5820*/  F2FP.F16.E4M3.UNPACK_B R15, R63 ;  /* 0x0000003fff0f723e */ /* 0x000fe400020006ff */
[----:B------:R-:W-:-:S02]  /*5830*/  F2FP.F16.E4M3.UNPACK_B R72, R71.H1 ;  /* 0x00000047ff48723e */ /* 0x000fc400030006ff */
[-C--:B------:R-:W-:Y:S01]  /*5840*/  F2FP.F16.E4M3.UNPACK_B R61, R70.reuse.H1 ;  /* 0x00000046ff3d723e */ /* 0x080fe200030006ff */
[--C-:B------:R-:W-:Y:S01]  /*5850*/  HADD2.F32 R68, -RZ, R15.reuse.H1_H1 ;  /* 0x3000000fff447230 */ /* 0x100fe20000004100 */
[----:B------:R-:W-:Y:S01]  /*5860*/  F2FP.F16.E4M3.UNPACK_B R70, R70 ;  /* 0x00000046ff46723e */ /* 0x000fe200020006ff */
[----:B------:R-:W-:Y:S02]  /*5870*/  HADD2.F32 R74, -RZ, R72.H0_H0 ;  /* 0x20000048ff4a7230 */ /* 0x000fe40000004100 */
[----:B------:R-:W-:Y:S02]  /*5880*/  HADD2.F32 R15, -RZ, R15.H0_H0 ;  /* 0x2000000fff0f7230 */ /* 0x000fe40000004100 */
[--C-:B------:R-:W-:Y:S02]  /*5890*/  HADD2.F32 R73, -RZ, R61.reuse.H0_H0 ;  /* 0x2000003dff497230 */ /* 0x100fe40000004100 */
[----:B------:R-:W-:Y:S01]  /*58a0*/  FMUL.FTZ R104, R68, R74 ;  /* 0x0000004a44687220 */ /* 0x000fe20000410000 */
[----:B------:R-:W-:-:S02]  /*58b0*/  HADD2.F32 R61, -RZ, R61.H1_H1 ;  /* 0x3000003dff3d7230 */ /* 0x000fc40000004100 */
        /* <DEDUP_REMOVED lines=11> */
[----:B------:R-:W-:Y:S02]  /*5970*/  HADD2.F32 R73, -RZ, R70.H1_H1 ;  /* 0x30000046ff497230 */ /* 0x000fe40000004100 */
[----:B------:R-:W-:Y:S01]  /*5980*/  FFMA.FTZ R61, R72, R61, R75 ;  /* 0x0000003d483d7223 */ /* 0x000fe2000001004b */
[----:B------:R-:W-:Y:S02]  /*5990*/  F2FP.F16.E4M3.UNPACK_B R72, R71 ;  /* 0x00000047ff48723e */ /* 0x000fe400020006ff */
[----:B------:R-:W-:-:S02]  /*59a0*/  F2FP.F16.E4M3.UNPACK_B R71, R63.H1 ;  /* 0x0000003fff47723e */ /* 0x000fc400030006ff */
[----:B------:R-:W-:Y:S01]  /*59b0*/  F2FP.SATFINITE.E4M3.F32.PACK_AB_MERGE_C R61, R61, R14, RZ ;  /* 0x0000000e3d3d723e */ /* 0x000fe200048070ff */
[----:B------:R-:W-:Y:S02]  /*59c0*/  HADD2.F32 R75, -RZ, R72.H1_H1 ;  /* 0x30000048ff4b7230 */ /* 0x000fe40000004100 */
[--C-:B------:R-:W-:Y:S01]  /*59d0*/  HADD2.F32 R74, -RZ, R71.reuse.H1_H1 ;  /* 0x30000047ff4a7230 */ /* 0x100fe20000004100 */
[----:B------:R-:W-:Y:S01]  /*59e0*/  F2FP.SATFINITE.E4M3.F32.PACK_AB_MERGE_C R15, R68, R15, R61 ;  /* 0x0000000f440f723e */ /* 0x000fe2000480703d */
[----:B------:R-:W-:-:S03]  /*59f0*/  HADD2.F32 R71, -RZ, R71.H0_H0 ;  /* 0x20000047ff477230 */ /* 0x000fc60000004100 */
[CC--:B------:R-:W-:Y:S02]  /*5a00*/  FMUL.FTZ R104, R74.reuse, R75.reuse ;  /* 0x0000004b4a687220 */ /* 0x0c0fe40000410000 */
[C---:B------:R-:W-:Y:S02]  /*5a10*/  FMUL.FTZ R75, R71.reuse, R75 ;  /* 0x0000004b474b7220 */ /* 0x040fe40000410000 */
[-C--:B------:R-:W-:Y:S01]  /*5a20*/  FFMA.FTZ R71, R71, R73.reuse, -R104 ;  /* 0x0000004947477223 */ /* 0x080fe20000010868 */
[----:B------:R-:W-:Y:S02]  /*5a30*/  HADD2.F32 R104, -RZ, R72.H0_H0 ;  /* 0x20000048ff687230 */ /* 0x000fe40000004100 */
        /* <DEDUP_REMOVED lines=9> */
[----:B------:R-:W-:-:S05]  /*5ad0*/  FFMA.FTZ R63, R63, R72, R104 ;  /* 0x000000483f3f7223 */ /* 0x000fca0000010068 */
[----:B------:R-:W-:-:S07]  /*5ae0*/  F2FP.SATFINITE.E4M3.F32.PACK_AB_MERGE_C R14, R63, R70, R71 ;  /* 0x000000463f0e723e */ /* 0x000fce0004807047 */
.L_x_525:
[----:B------:R-:W-:Y:S05]  /*5af0*/  BSYNC B2 ;  /* 0x0000000000027941 */ /* 0x000fea0003800000 */
.L_x_524:
[----:B0-----:R0:W-:Y:S02]  /*5b00*/  ST.E.128 desc[UR36][R64.64], R12 ;  /* 0x0000000c40007985 */ /* 0x0011e4000c101d24 */
.L_x_519:
[----:B------:R-:W-:Y:S05]  /*5b10*/  BSYNC B1 ;  /* 0x0000000000017941 */ /* 0x000fea0003800000 */
.L_x_518:
[----:B------:R-:W-:-:S03]  /*5b20*/  UMOV UR4, 0xffffffff ;  /* 0xffffffff00047882 */ /* 0x000fc60000000000 */
[----:B------:R-:W-:Y:S05]  /*5b30*/  BRA.DIV UR4, `(.L_x_526) ;  /* 0x0000024a04247947 */ /* 0x000fea000b800000 */
[----:B------:R0:W0:Y:S04]  /*5b40*/  SHFL.IDX PT, R62, R102, 0x2, 0x181f ;  /* 0x00581f00663e7f89 */ /* 0x00002800000e0000 */
[----:B------:R0:W0:Y:S02]  /*5b50*/  SHFL.IDX PT, R63, R101, 0x2, 0x181f ;  /* 0x00581f00653f7f89 */ /* 0x00002400000e0000 */
.L_x_843:
        /* <DEDUP_REMOVED lines=10> */
[----:B0-----:R-:W-:Y:S01]  /*5c00*/  IMAD.MOV.U32 R68, RZ, RZ, R13 ;  /* 0x000000ffff447224 */ /* 0x001fe200078e000d */
[----:B------:R-:W-:Y:S02]  /*5c10*/  F2FP.F16.E4M3.UNPACK_B R66, R109.H1 ;  /* 0x0000006dff42723e */ /* 0x000fe400030006ff */
[----:B------:R-:W-:Y:S02]  /*5c20*/  F2FP.F16.E4M3.UNPACK_B R65, R108.H1 ;  /* 0x0000006cff41723e */ /* 0x000fe400030006ff */
[-C--:B------:R-:W-:Y:S01]  /*5c30*/  F2FP.F16.E4M3.UNPACK_B R11, R68.reuse ;  /* 0x00000044ff0b723e */ /* 0x080fe200020006ff */
[----:B------:R-:W-:Y:S01]  /*5c40*/  HADD2.F32 R56, -RZ, R66.H0_H0 ;  /* 0x20000042ff387230 */ /* 0x000fe20000004100 */
[----:B------:R-:W-:Y:S01]  /*5c50*/  SHF.R.U32.HI R67, RZ, 0x8, R57 ;  /* 0x00000008ff437819 */ /* 0x000fe20000011639 */
[----:B------:R-:W-:Y:S01]  /*5c60*/  HADD2.F32 R64, -RZ, R65.H0_H0 ;  /* 0x20000041ff407230 */ /* 0x000fe20000004100 */
[----:B------:R-:W-:Y:S01]  /*5c70*/  LOP3.LUT R69, R57, 0xff, RZ, 0xc0, !PT ;  /* 0x000000ff39457812 */ /* 0x000fe200078ec0ff */
[--C-:B------:R-:W-:Y:S01]  /*5c80*/  HADD2.F32 R13, -RZ, R11.reuse.H1_H1 ;  /* 0x3000000bff0d7230 */ /* 0x100fe20000004100 */
[----:B------:R-:W-:Y:S01]  /*5c90*/  F2FP.F16.E4M3.UNPACK_B R68, R68.H1 ;  /* 0x00000044ff44723e */ /* 0x000fe200030006ff */
[----:B------:R-:W-:Y:S01]  /*5ca0*/  HADD2.F32 R11, -RZ, R11.H0_H0 ;  /* 0x2000000bff0b7230 */ /* 0x000fe20000004100 */
[----:B------:R-:W-:Y:S01]  /*5cb0*/  LOP3.LUT R71, R59, 0xff, RZ, 0xc0, !PT ;  /* 0x000000ff3b477812 */ /* 0x000fe200078ec0ff */
[----:B------:R-:W-:-:S02]  /*5cc0*/  IMAD.SHL.U32 R67, R67, 0x100, RZ ;  /* 0x0000010043437824 */ /* 0x000fc400078e00ff */
[-C--:B------:R-:W-:Y:S01]  /*5cd0*/  FMUL.FTZ R58, R13, R56.reuse ;  /* 0x000000380d3a7220 */ /* 0x080fe20000410000 */
[----:B------:R-:W-:Y:S01]  /*5ce0*/  SHF.R.U32.HI R72, RZ, 0x18, R59 ;  /* 0x00000018ff487819 */ /* 0x000fe2000001163b */
[C---:B------:R-:W-:Y:S01]  /*5cf0*/  FMUL.FTZ R70, R11.reuse, R56 ;  /* 0x000000380b467220 */ /* 0x040fe20000410000 */
[----:B------:R-:W-:Y:S01]  /*5d00*/  F2FP.F16.E4M3.UNPACK_B R109, R109 ;  /* 0x0000006dff6d723e */ /* 0x000fe200020006ff */
[-C--:B------:R-:W-:Y:S01]  /*5d10*/  FFMA.FTZ R56, R11, R64.reuse, -R58 ;  /* 0x000000400b387223 */ /* 0x080fe2000001083a */
[--C-:B------:R-:W-:Y:S01]  /*5d20*/  SHF.R.U32.HI R58, RZ, 0x10, R57.reuse ;  /* 0x00000010ff3a7819 */ /* 0x100fe20000011639 */
[----:B------:R-:W-:Y:S01]  /*5d30*/  FFMA.FTZ R11, R13, R64, R70 ;  /* 0x000000400d0b7223 */ /* 0x000fe20000010046 */
[----:B------:R-:W-:Y:S01]  /*5d40*/  SHF.R.U32.HI R70, RZ, 0x18, R57 ;  /* 0x00000018ff467819 */ /* 0x000fe20000011639 */
[--C-:B------:R-:W-:Y:S01]  /*5d50*/  HADD2.F32 R57, -RZ, R68.reuse.H1_H1 ;  /* 0x30000044ff397230 */ /* 0x100fe20000004100 */
[--C-:B------:R-:W-:Y:S01]  /*5d60*/  SHF.R.U32.HI R13, RZ, 0x10, R59.reuse ;  /* 0x00000010ff0d7819 */ /* 0x100fe2000001163b */
[----:B------:R-:W-:Y:S01]  /*5d70*/  HADD2.F32 R68, -RZ, R68.H0_H0 ;  /* 0x20000044ff447230 */ /* 0x000fe20000004100 */
[----:B------:R-:W-:Y:S01]  /*5d80*/  SHF.R.U32.HI R64, RZ, 0x8, R59 ;  /* 0x00000008ff407819 */ /* 0x000fe2000001163b */
[----:B------:R-:W-:Y:S01]  /*5d90*/  IMAD.MOV.U32 R59, RZ, RZ, R12 ;  /* 0x000000ffff3b7224 */ /* 0x000fe200078e000c */
[----:B------:R-:W-:Y:S01]  /*5da0*/  PRMT R12, R70, 0x654, R69 ;  /* 0x00000654460c7816 */ /* 0x000fe20000000045 */
[----:B------:R-:W-:Y:S01]  /*5db0*/  HADD2.F32 R70, -RZ, R66.H1_H1 ;  /* 0x30000042ff467230 */ /* 0x000fe20000004100 */
[----:B------:R-:W-:Y:S01]  /*5dc0*/  PRMT R66, R72, 0x654, R71 ;  /* 0x0000065448427816 */ /* 0x000fe20000000047 */
[----:B------:R-:W-:Y:S01]  /*5dd0*/  HADD2.F32 R69, -RZ, R65.H1_H1 ;  /* 0x30000041ff457230 */ /* 0x000fe20000004100 */
[----:B------:R-:W-:Y:S01]  /*5de0*/  LOP3.LUT R65, R12, 0xff00, R67, 0xf8, !PT ;  /* 0x0000ff000c417812 */ /* 0x000fe200078ef843 */
[----:B------:R-:W-:-:S02]  /*5df0*/  IMAD.U32 R58, R58, 0x10000, RZ ;  /* 0x000100003a3a7824 */ /* 0x000fc400078e00ff */
[-C--:B------:R-:W-:Y:S01]  /*5e00*/  FMUL.FTZ R71, R57, R70.reuse ;  /* 0x0000004639477220 */ /* 0x080fe20000410000 */
[C---:B------:R-:W-:Y:S01]  /*5e10*/  FMUL.FTZ R70, R68.reuse, R70 ;  /* 0x0000004644467220 */ /* 0x040fe20000410000 */
[----:B------:R-:W-:Y:S01]  /*5e20*/  F2FP.F16.E4M3.UNPACK_B R67, R59.H1 ;  /* 0x0000003bff43723e */ /* 0x000fe200030006ff */
[----:B------:R-:W-:Y:S02]  /*5e30*/  IMAD.U32 R13, R13, 0x10000, RZ ;  /* 0x000100000d0d7824 */ /* 0x000fe400078e00ff */
[-C--:B------:R-:W-:Y:S01]  /*5e40*/  FFMA.FTZ R12, R68, R69.reuse, -R71 ;  /* 0x00000045440c7223 */ /* 0x080fe20000010847 */
[----:B------:R-:W-:Y:S01]  /*5e50*/  FFMA.FTZ R57, R57, R69, R70 ;  /* 0x0000004539397223 */ /* 0x000fe20000010046 */
[----:B------:R-:W-:Y:S01]  /*5e60*/  F2FP.F16.E4M3.UNPACK_B R108, R108 ;  /* 0x0000006cff6c723e */ /* 0x000fe200020006ff */
[----:B------:R-:W-:Y:S01]  /*5e70*/  HADD2.F32 R69, -RZ, R67.H1_H1 ;  /* 0x30000043ff457230 */ /* 0x000fe20000004100 */
[----:B------:R-:W-:Y:S01]  /*5e80*/  SHF.L.U32 R71, R64, 0x8, RZ ;  /* 0x0000000840477819 */ /* 0x000fe200000006ff */
[----:B------:R-:W-:-:S02]  /*5e90*/  HADD2.F32 R64, -RZ, R109.H1_H1 ;  /* 0x3000006dff407230 */ /* 0x000fc40000004100 */
[----:B------:R-:W-:Y:S01]  /*5ea0*/  HADD2.F32 R68, -RZ, R67.H0_H0 ;  /* 0x20000043ff447230 */ /* 0x000fe20000004100 */
[----:B------:R-:W-:Y:S01]  /*5eb0*/  LOP3.LUT R66, R66, 0xff00, R71, 0xf8, !PT ;  /* 0x0000ff0042427812 */ /* 0x000fe200078ef847 */
[----:B------:R-:W-:Y:S02]  /*5ec0*/  HADD2.F32 R70, -RZ, R108.H1_H1 ;  /* 0x3000006cff467230 */ /* 0x000fe40000004100 */
[-C--:B------:R-:W-:Y:S01]  /*5ed0*/  FMUL.FTZ R71, R69, R64.reuse ;  /* 0x0000004045477220 */ /* 0x080fe20000410000 */
[----:B------:R-:W-:Y:S01]  /*5ee0*/  F2FP.F16.E4M3.UNPACK_B R67, R59 ;  /* 0x0000003bff43723e */ /* 0x000fe200020006ff */
[C---:B------:R-:W-:Y:S01]  /*5ef0*/  FMUL.FTZ R72, R68.reuse, R64 ;  /* 0x0000004044487220 */ /* 0x040fe20000410000 */
[----:B------:R-:W-:Y:S01]  /*5f00*/  LOP3.LUT R64, R65, 0xff0000, R58, 0xf8, !PT ;  /* 0x00ff000041407812 */ /* 0x000fe200078ef83a */
[-C--:B------:R-:W-:Y:S01]  /*5f10*/  FFMA.FTZ R58, R68, R70.reuse, -R71 ;  /* 0x00000046443a7223 */ /* 0x080fe20000010847 */
[----:B------:R-:W-:Y:S02]  /*5f20*/  HADD2.F32 R109, -RZ, R109.H0_H0 ;  /* 0x2000006dff6d7230 */ /* 0x000fe40000004100 */
[----:B------:R-:W-:Y:S01]  /*5f30*/  FFMA.FTZ R59, R69, R70, R72 ;  /* 0x00000046453b7223 */ /* 0x000fe20000010048 */
[--C-:B------:R-:W-:Y:S01]  /*5f40*/  HADD2.F32 R69, -RZ, R67.reuse.H1_H1 ;  /* 0x30000043ff457230 */ /* 0x100fe20000004100 */
[----:B------:R-:W-:Y:S01]  /*5f50*/  LOP3.LUT R65, R66, 0xff0000, R13, 0xf8, !PT ;  /* 0x00ff000042417812 */ /* 0x000fe200078ef80d */
[----:B------:R-:W-:-:S02]  /*5f60*/  HADD2.F32 R68, -RZ, R67.H0_H0 ;  /* 0x20000043ff447230 */ /* 0x000fc40000004100 */
[----:B------:R-:W-:Y:S02]  /*5f70*/  IMAD.MOV.U32 R67, RZ, RZ, R15 ;  /* 0x000000ffff437224 */ /* 0x000fe400078e000f */
[CC--:B------:R-:W-:Y:S01]  /*5f80*/  FMUL.FTZ R71, R69.reuse, R109.reuse ;  /* 0x0000006d45477220 */ /* 0x0c0fe20000410000 */
[----:B------:R-:W-:Y:S02]  /*5f90*/  HADD2.F32 R108, -RZ, R108.H0_H0 ;  /* 0x2000006cff6c7230 */ /* 0x000fe40000004100 */
[C---:B------:R-:W-:Y:S01]  /*5fa0*/  FMUL.FTZ R66, R68.reuse, R109 ;  /* 0x0000006d44427220 */ /* 0x040fe20000410000 */
[----:B------:R-:W-:Y:S02]  /*5fb0*/  F2FP.F16.E4M3.UNPACK_B R70, R65.H1 ;  /* 0x00000041ff46723e */ /* 0x000fe400030006ff */
[----:B------:R-:W-:Y:S01]  /*5fc0*/  F2FP.F16.E4M3.UNPACK_B R15, R67 ;  /* 0x00000043ff0f723e */ /* 0x000fe200020006ff */
[-C--:B------:R-:W-:Y:S01]  /*5fd0*/  FFMA.FTZ R13, R68, R108.reuse, -R71 ;  /* 0x0000006c440d7223 */ /* 0x080fe20000010847 */
[----:B------:R-:W-:Y:S01]  /*5fe0*/  FFMA.FTZ R66, R69, R108, R66 ;  /* 0x0000006c45427223 */ /* 0x000fe20000010042 */
[----:B------:R-:W-:Y:S01]  /*5ff0*/  F2FP.F16.E4M3.UNPACK_B R69, R64.H1 ;  /* 0x00000040ff45723e */ /* 0x000fe200030006ff */
[----:B------:R-:W-:Y:S01]  /*6000*/  HADD2.F32 R71, -RZ, R70.H0_H0 ;  /* 0x20000046ff477230 */ /* 0x000fe20000004100 */
[----:B------:R-:W-:Y:S01]  /*6010*/  F2FP.SATFINITE.E4M3.F32.PACK_AB_MERGE_C R58, R59, R58, RZ ;  /* 0x0000003a3b3a723e */ /* 0x000fe200048070ff */
[----:B------:R-:W-:-:S02]  /*6020*/  HADD2.F32 R68, -RZ, R15.H1_H1 ;  /* 0x3000000fff447230 */ /* 0x000fc40000004100 */
[----:B------:R-:W-:Y:S01]  /*6030*/  HADD2.F32 R15, -RZ, R15.H0_H0 ;  /* 0x2000000fff0f7230 */ /* 0x000fe20000004100 */
[----:B------:R-:W-:Y:S01]  /*6040*/  F2FP.SATFINITE.E4M3.F32.PACK_AB_MERGE_C R58, R66, R13, R58 ;  /* 0x0000000d423a723e */ /* 0x000fe2000480703a */
[----:B------:R-:W-:Y:S02]  /*6050*/  HADD2.F32 R72, -RZ, R69.H0_H0 ;  /* 0x20000045ff487230 */ /* 0x000fe40000004100 */
[-C--:B------:R-:W-:Y:S01]  /*6060*/  FMUL.FTZ R74, R68, R71.reuse ;  /* 0x00000047444a7220 */ /* 0x080fe20000410000 */
[----:B------:R-:W-:Y:S02]  /*6070*/  HADD2.F32 R70, -RZ, R70.H1_H1 ;  /* 0x30000046ff467230 */ /* 0x000fe40000004100 */
[C---:B------:R-:W-:Y:S01]  /*6080*/  FMUL.FTZ R73, R15.reuse, R71 ;  /* 0x000000470f497220 */ /* 0x040fe20000410000 */
[----:B------:R-:W-:Y:S01]  /*6090*/  F2FP.F16.E4M3.UNPACK_B R71, R67.H1 ;  /* 0x00000043ff47723e */ /* 0x000fe200030006ff */
[----:B------:R-:W-:Y:S01]  /*60a0*/  FFMA.FTZ R15, R15, R72, -R74 ;  /* 0x000000480f0f7223 */ /* 0x000fe2000001084a */
[----:B------:R-:W-:-:S02]  /*60b0*/  IMAD.MOV.U32 R67, RZ, RZ, R14 ;  /* 0x000000ffff437224 */ /* 0x000fc400078e000e */
[----:B------:R-:W-:Y:S01]  /*60c0*/  FFMA.FTZ R68, R68, R72, R73 ;  /* 0x0000004844447223 */ /* 0x000fe20000010049 */
[----:B------:R-:W-:Y:S02]  /*60d0*/  HADD2.F32 R69, -RZ, R69.H1_H1 ;  /* 0x30000045ff457230 */ /* 0x000fe40000004100 */
[--C-:B------:R-:W-:Y:S02]  /*60e0*/  HADD2.F32 R72, -RZ, R71.reuse.H1_H1 ;  /* 0x30000047ff487230 */ /* 0x100fe40000004100 */
[----:B------:R-:W-:-:S03]  /*60f0*/  HADD2.F32 R71, -RZ, R71.H0_H0 ;  /* 0x20000047ff477230 */ /* 0x000fc60000004100 */
[CC--:B------:R-:W-:Y:S02]  /*6100*/  FMUL.FTZ R14, R72.reuse, R70.reuse ;  /* 0x00000046480e7220 */ /* 0x0c0fe40000410000 */
[C---:B------:R-:W-:Y:S01]  /*6110*/  FMUL.FTZ R73, R71.reuse, R70 ;  /* 0x0000004647497220 */ /* 0x040fe20000410000 */
[----:B------:R-:W-:Y:S01]  /*6120*/  F2FP.F16.E4M3.UNPACK_B R70, R65 ;  /* 0x00000041ff46723e */ /* 0x000fe200020006ff */
        /* <DEDUP_REMOVED lines=12> */
[----:B------:R-:W-:Y:S01]  /*61f0*/  F2FP.SATFINITE.E4M3.F32.PACK_AB_MERGE_C R15, R68, R15, R65 ;  /* 0x0000000f440f723e */ /* 0x000fe20004807041 */
[----:B------:R-:W-:Y:S01]  /*6200*/  FFMA.FTZ R64, R71, R73, -R74 ;  /* 0x0000004947407223 */ /* 0x000fe2000001084a */
[----:B------:R-:W-:Y:S01]  /*6210*/  F2FP.F16.E4M3.UNPACK_B R71, R67 ;  /* 0x00000043ff47723e */ /* 0x000fe200020006ff */
[----:B------:R-:W-:Y:S01]  /*6220*/  FFMA.FTZ R67, R72, R73, R75 ;  /* 0x0000004948437223 */ /* 0x000fe2000001004b */
[----:B------:R-:W-:Y:S01]  /*6230*/  HADD2.F32 R72, -RZ, R70.H0_H0 ;  /* 0x20000046ff487230 */ /* 0x000fe20000004100 */
[----:B------:R-:W-:-:S02]  /*6240*/  F2FP.SATFINITE.E4M3.F32.PACK_AB_MERGE_C R73, R57, R12, RZ ;  /* 0x0000000c3949723e */ /* 0x000fc400048070ff */
[--C-:B------:R-:W-:Y:S01]  /*6250*/  HADD2.F32 R70, -RZ, R71.reuse.H1_H1 ;  /* 0x30000047ff467230 */ /* 0x100fe20000004100 */
[----:B------:R-:W-:Y:S01]  /*6260*/  F2FP.SATFINITE.E4M3.F32.PACK_AB_MERGE_C R64, R67, R64, RZ ;  /* 0x000000404340723e */ /* 0x000fe200048070ff */
[----:B------:R-:W-:Y:S01]  /*6270*/  HADD2.F32 R71, -RZ, R71.H0_H0 ;  /* 0x20000047ff477230 */ /* 0x000fe20000004100 */
[----:B------:R-:W-:Y:S02]  /*6280*/  F2FP.SATFINITE.E4M3.F32.PACK_AB_MERGE_C R59, R11, R56, R73 ;  /* 0x000000380b3b723e */ /* 0x000fe40004807049 */
[CC--:B------:R-:W-:Y:S02]  /*6290*/  FMUL.FTZ R12, R70.reuse, R72.reuse ;  /* 0x00000048460c7220 */ /* 0x0c0fe40000410000 */
[C---:B------:R-:W-:Y:S01]  /*62a0*/  FMUL.FTZ R57, R71.reuse, R72 ;  /* 0x0000004847397220 */ /* 0x040fe20000410000 */
[----:B------:R-:W-:Y:S01]  /*62b0*/  MOV R13, R59 ;  /* 0x0000003b000d7202 */ /* 0x000fe20000000f00 */
[-C--:B------:R-:W-:Y:S02]  /*62c0*/  FFMA.FTZ R12, R71, R69.reuse, -R12 ;  /* 0x00000045470c7223 */ /* 0x080fe4000001080c */
[----:B------:R-:W-:-:S05]  /*62d0*/  FFMA.FTZ R57, R70, R69, R57 ;  /* 0x0000004546397223 */ /* 0x000fca0000010039 */
[----:B------:R-:W-:Y:S01]  /*62e0*/  F2FP.SATFINITE.E4M3.F32.PACK_AB_MERGE_C R14, R57, R12, R64 ;  /* 0x0000000c390e723e */ /* 0x000fe20004807040 */
[----:B------:R-:W-:-:S07]  /*62f0*/  IMAD.MOV.U32 R12, RZ, RZ, R58 ;  /* 0x000000ffff0c7224 */ /* 0x000fce00078e003a */
.L_x_532:
[----:B------:R-:W-:Y:S05]  /*6300*/  BSYNC B3 ;  /* 0x0000000000037941 */ /* 0x000fea0003800000 */
.L_x_531:
[----:B0-----:R0:W-:Y:S02]  /*6310*/  ST.E.128 desc[UR36][R60.64], R12 ;  /* 0x0000000c3c007985 */ /* 0x0011e4000c101d24 */
.L_x_530:
[----:B------:R-:W-:Y:S05]  /*6320*/  BSYNC B2 ;  /* 0x0000000000027941 */ /* 0x000fea0003800000 */
.L_x_529:
        /* <DEDUP_REMOVED lines=9> */
[----:B------:R-:W-:Y:S02]  /*63c0*/  SHF.R.U32.HI R59, RZ, 0x8, R55 ;  /* 0x00000008ff3b7819 */ /* 0x000fe40000011637 */
[--C-:B------:R-:W-:Y:S02]  /*63d0*/  SHF.R.U32.HI R52, RZ, 0x18, R53.reuse ;  /* 0x00000018ff347819 */ /* 0x100fe40000011635 */
[----:B------:R-:W-:Y:S01]  /*63e0*/  LOP3.LUT R11, R53, 0xff, RZ, 0xc0, !PT ;  /* 0x000000ff350b7812 */ /* 0x000fe200078ec0ff */
[----:B------:R-:W-:Y:S01]  /*63f0*/  IMAD.SHL.U32 R59, R59, 0x100, RZ ;  /* 0x000001003b3b7824 */ /* 0x000fe200078e00ff */
[----:B------:R-:W-:Y:S02]  /*6400*/  SHF.R.U32.HI R60, RZ, 0x10, R53 ;  /* 0x00000010ff3c7819 */ /* 0x000fe40000011635 */
[----:B------:R-:W-:-:S02]  /*6410*/  SHF.R.U32.HI R54, RZ, 0x18, R55 ;  /* 0x00000018ff367819 */ /* 0x000fc40000011637 */
[----:B------:R-:W-:Y:S02]  /*6420*/  LOP3.LUT R53, R55, 0xff, RZ, 0xc0, !PT ;  /* 0x000000ff37357812 */ /* 0x000fe400078ec0ff */
[----:B------:R-:W-:Y:S01]  /*6430*/  SHF.R.U32.HI R58, RZ, 0x10, R55 ;  /* 0x00000010ff3a7819 */ /* 0x000fe20000011637 */
[----:B------:R-:W-:Y:S01]  /*6440*/  IMAD.SHL.U32 R55, R61, 0x100, RZ ;  /* 0x000001003d377824 */ /* 0x000fe200078e00ff */
[----:B------:R-:W-:Y:S01]  /*6450*/  PRMT R52, R52, 0x654, R11 ;  /* 0x0000065434347816 */ /* 0x000fe2000000000b */
[----:B0-----:R-:W-:Y:S01]  /*6460*/  IMAD.MOV.U32 R11, RZ, RZ, R13 ;  /* 0x000000ffff0b7224 */ /* 0x001fe200078e000d */
[----:B------:R-:W-:Y:S01]  /*6470*/  PRMT R54, R54, 0x654, R53 ;  /* 0x0000065436367816 */ /* 0x000fe20000000035 */
[----:B------:R-:W-:Y:S01]  /*6480*/  IMAD.MOV.U32 R53, RZ, RZ, R12 ;  /* 0x000000ffff357224 */ /* 0x000fe200078e000c */
[----:B------:R-:W-:Y:S02]  /*6490*/  LOP3.LUT R13, R52, 0xff00, R55, 0xf8, !PT ;  /* 0x0000ff00340d7812 */ /* 0x000fe400078ef837 */
[----:B------:R-:W-:Y:S01]  /*64a0*/  LOP3.LUT R54, R54, 0xff00, R59, 0xf8, !PT ;  /* 0x0000ff0036367812 */ /* 0x000fe200078ef83b */
[----:B------:R-:W-:Y:S01]  /*64b0*/  IMAD.U32 R59, R58, 0x10000, RZ ;  /* 0x000100003a3b7824 */ /* 0x000fe200078e00ff */
[----:B------:R-:W-:-:S02]  /*64c0*/  SHF.L.U32 R52, R60, 0x10, RZ ;  /* 0x000000103c347819 */ /* 0x000fc400000006ff */
[----:B------:R-:W-:Y:S02]  /*64d0*/  F2FP.F16.E4M3.UNPACK_B R55, R106.H1 ;  /* 0x0000006aff37723e */ /* 0x000fe400030006ff */
[----:B------:R-:W-:Y:S02]  /*64e0*/  F2FP.F16.E4M3.UNPACK_B R12, R11 ;  /* 0x0000000bff0c723e */ /* 0x000fe400020006ff */
[----:B------:R-:W-:Y:S01]  /*64f0*/  LOP3.LUT R13, R13, 0xff0000, R52, 0xf8, !PT ;  /* 0x00ff00000d0d7812 */ /* 0x000fe200078ef834 */
[--C-:B------:R-:W-:Y:S01]  /*6500*/  HADD2.F32 R63, -RZ, R55.reuse.H0_H0 ;  /* 0x20000037ff3f7230 */ /* 0x100fe20000004100 */
[----:B------:R-:W-:Y:S01]  /*6510*/  LOP3.LUT R52, R54, 0xff0000, R59, 0xf8, !PT ;  /* 0x00ff000036347812 */ /* 0x000fe200078ef83b */
[--C-:B------:R-:W-:Y:S01]  /*6520*/  HADD2.F32 R54, -RZ, R12.reuse.H1_H1 ;  /* 0x3000000cff367230 */ /* 0x100fe20000004100 */
[----:B------:R-:W-:Y:S01]  /*6530*/  F2FP.F16.E4M3.UNPACK_B R59, R105.H1 ;  /* 0x00000069ff3b723e */ /* 0x000fe200030006ff */
[----:B------:R-:W-:Y:S01]  /*6540*/  HADD2.F32 R12, -RZ, R12.H0_H0 ;  /* 0x2000000cff0c7230 */ /* 0x000fe20000004100 */
[----:B------:R-:W-:Y:S01]  /*6550*/  F2FP.F16.E4M3.UNPACK_B R11, R11.H1 ;  /* 0x0000000bff0b723e */ /* 0x000fe200030006ff */
[----:B------:R-:W-:-:S02]  /*6560*/  HADD2.F32 R60, -RZ, R55.H1_H1 ;  /* 0x30000037ff3c7230 */ /* 0x000fc40000004100 */
[-C--:B------:R-:W-:Y:S01]  /*6570*/  FMUL.FTZ R65, R54, R63.reuse ;  /* 0x0000003f36417220 */ /* 0x080fe20000410000 */
[----:B------:R-:W-:Y:S02]  /*6580*/  HADD2.F32 R61, -RZ, R59.H0_H0 ;  /* 0x2000003bff3d7230 */ /* 0x000fe40000004100 */
[C---:B------:R-:W-:Y:S01]  /*6590*/  FMUL.FTZ R63, R12.reuse, R63 ;  /* 0x0000003f0c3f7220 */ /* 0x040fe20000410000 */
[--C-:B------:R-:W-:Y:S01]  /*65a0*/  HADD2.F32 R58, -RZ, R11.reuse.H1_H1 ;  /* 0x3000000bff3a7230 */ /* 0x100fe20000004100 */
[----:B------:R-:W-:Y:S01]  /*65b0*/  F2FP.F16.E4M3.UNPACK_B R106, R106 ;  /* 0x0000006aff6a723e */ /* 0x000fe200020006ff */
[----:B------:R-:W-:Y:S02]  /*65c0*/  HADD2.F32 R55, -RZ, R11.H0_H0 ;  /* 0x2000000bff377230 */ /* 0x000fe40000004100 */
[-C--:B------:R-:W-:Y:S01]  /*65d0*/  FFMA.FTZ R11, R12, R61.reuse, -R65 ;  /* 0x0000003d0c0b7223 */ /* 0x080fe20000010841 */
[----:B------:R-:W-:Y:S02]  /*65e0*/  HADD2.F32 R59, -RZ, R59.H1_H1 ;  /* 0x3000003bff3b7230 */ /* 0x000fe40000004100 */
[----:B------:R-:W-:Y:S01]  /*65f0*/  FFMA.FTZ R12, R54, R61, R63 ;  /* 0x0000003d360c7223 */ /* 0x000fe2000001003f */
[CC--:B------:R-:W-:Y:S01]  /*6600*/  FMUL.FTZ R62, R58.reuse, R60.reuse ;  /* 0x0000003c3a3e7220 */ /* 0x0c0fe20000410000 */
[C---:B------:R-:W-:Y:S01]  /*6610*/  FMUL.FTZ R67, R55.reuse, R60 ;  /* 0x0000003c37437220 */ /* 0x040fe20000410000 */
[-C--:B------:R-:W-:Y:S01]  /*6620*/  F2FP.F16.E4M3.UNPACK_B R54, R53.reuse.H1 ;  /* 0x00000035ff36723e */ /* 0x080fe200030006ff */
[--C-:B------:R-:W-:Y:S01]  /*6630*/  HADD2.F32 R61, -RZ, R106.reuse.H0_H0 ;  /* 0x2000006aff3d7230 */ /* 0x100fe20000004100 */
[----:B------:R-:W-:Y:S01]  /*6640*/  F2FP.F16.E4M3.UNPACK_B R53, R53 ;  /* 0x00000035ff35723e */ /* 0x000fe200020006ff */
[-C--:B------:R-:W-:Y:S01]  /*6650*/  FFMA.FTZ R65, R55, R59.reuse, -R62 ;  /* 0x0000003b37417223 */ /* 0x080fe2000001083e */
[----:B------:R-:W-:Y:S01]  /*6660*/  FFMA.FTZ R66, R58, R59, R67 ;  /* 0x0000003b3a427223 */ /* 0x000fe20000010043 */
[----:B------:R-:W-:Y:S01]  /*6670*/  HADD2.F32 R62, -RZ, R106.H1_H1 ;  /* 0x3000006aff3e7230 */ /* 0x000fe20000004100 */
[----:B------:R-:W-:Y:S01]  /*6680*/  F2FP.F16.E4M3.UNPACK_B R105, R105 ;  /* 0x00000069ff69723e */ /* 0x000fe200020006ff */
[----:B------:R-:W-:-:S02]  /*6690*/  HADD2.F32 R59, -RZ, R54.H1_H1 ;  /* 0x30000036ff3b7230 */ /* 0x000fc40000004100 */
[----:B------:R-:W-:Y:S02]  /*66a0*/  HADD2.F32 R55, -RZ, R54.H0_H0 ;  /* 0x20000036ff377230 */ /* 0x000fe40000004100 */
[--C-:B------:R-:W-:Y:S02]  /*66b0*/  HADD2.F32 R58, -RZ, R53.reuse.H1_H1 ;  /* 0x30000035ff3a7230 */ /* 0x100fe40000004100 */
[-C--:B------:R-:W-:Y:S01]  /*66c0*/  FMUL.FTZ R64, R59, R62.reuse ;  /* 0x0000003e3b407220 */ /* 0x080fe20000410000 */
[----:B------:R-:W-:Y:S02]  /*66d0*/  HADD2.F32 R54, -RZ, R53.H0_H0 ;  /* 0x20000035ff367230 */ /* 0x000fe40000004100 */
[----:B------:R-:W-:Y:S01]  /*66e0*/  FMUL.FTZ R62, R55, R62 ;  /* 0x0000003e373e7220 */ /* 0x000fe20000410000 */
[--C-:B------:R-:W-:Y:S02]  /*66f0*/  HADD2.F32 R60, -RZ, R105.reuse.H1_H1 ;  /* 0x30000069ff3c7230 */ /* 0x100fe40000004100 */
[----:B------:R-:W-:Y:S01]  /*6700*/  FMUL.FTZ R53, R58, R61 ;  /* 0x0000003d3a357220 */ /* 0x000fe20000410000 */
[----:B------:R-:W-:-:S02]  /*6710*/  HADD2.F32 R105, -RZ, R105.H0_H0 ;  /* 0x20000069ff697230 */ /* 0x000fc40000004100 */
[----:B------:R-:W-:Y:S01]  /*6720*/  FMUL.FTZ R61, R54, R61 ;  /* 0x0000003d363d7220 */ /* 0x000fe20000410000 */
[----:B------:R-:W-:Y:S01]  /*6730*/  FFMA.FTZ R63, R59, R60, R62 ;  /* 0x0000003c3b3f7223 */ /* 0x000fe2000001003e */
[----:B------:R-:W-:Y:S02]  /*6740*/  F2FP.F16.E4M3.UNPACK_B R59, R15.H1 ;  /* 0x0000000fff3b723e */ /* 0x000fe400030006ff */
[----:B------:R-:W-:Y:S01]  /*6750*/  FFMA.FTZ R58, R58, R105, R61 ;  /* 0x000000693a3a7223 */ /* 0x000fe2000001003d */
[----:B------:R-:W-:Y:S01]  /*6760*/  F2FP.F16.E4M3.UNPACK_B R61, R52.H1 ;  /* 0x00000034ff3d723e */ /* 0x000fe200030006ff */
[----:B------:R-:W-:Y:S01]  /*6770*/  FFMA.FTZ R64, R55, R60, -R64 ;  /* 0x0000003c37407223 */ /* 0x000fe20000010840 */
[----:B------:R-:W-:Y:S01]  /*6780*/  F2FP.SATFINITE.E4M3.F32.PACK_AB_MERGE_C R55, R66, R65, RZ ;  /* 0x000000414237723e */ /* 0x000fe200048070ff */
[--C-:B------:R-:W-:Y:S01]  /*6790*/  HADD2.F32 R65, -RZ, R59.reuse.H0_H0 ;  /* 0x2000003bff417230 */ /* 0x100fe20000004100 */
[----:B------:R-:W-:Y:S01]  /*67a0*/  F2FP.F16.E4M3.UNPACK_B R62, R14.H1 ;  /* 0x0000000eff3e723e */ /* 0x000fe200030006ff */
[----:B------:R-:W-:Y:S01]  /*67b0*/  HADD2.F32 R66, -RZ, R59.H1_H1 ;  /* 0x3000003bff427230 */ /* 0x000fe20000004100 */
[----:B------:R-:W-:Y:S01]  /*67c0*/  F2FP.F16.E4M3.UNPACK_B R59, R13.H1 ;  /* 0x0000000dff3b723e */ /* 0x000fe200030006ff */
[----:B------:R-:W-:Y:S01]  /*67d0*/  HADD2.F32 R67, -RZ, R61.H1_H1 ;  /* 0x3000003dff437230 */ /* 0x000fe20000004100 */
[----:B------:R-:W-:Y:S01]  /*67e0*/  F2FP.F16.E4M3.UNPACK_B R60, R52 ;  /* 0x00000034ff3c723e */ /* 0x000fe200020006ff */
[----:B------:R-:W-:Y:S01]  /*67f0*/  FFMA.FTZ R53, R54, R105, -R53 ;  /* 0x0000006936357223 */ /* 0x000fe20000010835 */
[----:B------:R-:W-:Y:S01]  /*6800*/  F2FP.SATFINITE.E4M3.F32.PACK_AB_MERGE_C R54, R63, R64, RZ ;  /* 0x000000403f36723e */ /* 0x000fe200048070ff */
[----:B------:R-:W-:Y:S01]  /*6810*/  HADD2.F32 R68, -RZ, R59.H1_H1 ;  /* 0x3000003bff447230 */ /* 0x000fe20000004100 */
[----:B------:R-:W-:Y:S01]  /*6820*/  F2FP.F16.E4M3.UNPACK_B R52, R13 ;  /* 0x0000000dff34723e */ /* 0x000fe200020006ff */
[----:B------:R-:W-:-:S02]  /*6830*/  HADD2.F32 R64, -RZ, R62.H1_H1 ;  /* 0x3000003eff407230 */ /* 0x000fc40000004100 */
[-C--:B------:R-:W-:Y:S01]  /*6840*/  FMUL.FTZ R70, R66, R67.reuse ;  /* 0x0000004342467220 */ /* 0x080fe20000410000 */
[----:B------:R-:W-:Y:S02]  /*6850*/  HADD2.F32 R69, -RZ, R60.H1_H1 ;  /* 0x3000003cff457230 */ /* 0x000fe40000004100 */
[C---:B------:R-:W-:Y:S01]  /*6860*/  FMUL.FTZ R71, R65.reuse, R67 ;  /* 0x0000004341477220 */ /* 0x040fe20000410000 */
[----:B------:R-:W-:Y:S02]  /*6870*/  HADD2.F32 R63, -RZ, R62.H0_H0 ;  /* 0x2000003eff3f7230 */ /* 0x000fe40000004100 */
[----:B------:R-:W-:Y:S01]  /*6880*/  FFMA.FTZ R13, R65, R68, -R70 ;  /* 0x00000044410d7223 */ /* 0x000fe20000010846 */
[----:B------:R-:W-:Y:S02]  /*6890*/  HADD2.F32 R67, -RZ, R52.H1_H1 ;  /* 0x30000034ff437230 */ /* 0x000fe40000004100 */
[----:B------:R-:W-:Y:S01]  /*68a0*/  FMUL.FTZ R70, R64, R69 ;  /* 0x0000004540467220 */ /* 0x000fe20000410000 */
[----:B------:R-:W-:Y:S01]  /*68b0*/  F2FP.F16.E4M3.UNPACK_B R65, R15 ;  /* 0x0000000fff41723e */ /* 0x000fe200020006ff */
[C---:B------:R-:W-:Y:S01]  /*68c0*/  FMUL.FTZ R69, R63.reuse, R69 ;  /* 0x000000453f457220 */ /* 0x040fe20000410000 */
[----:B------:R-:W-:Y:S01]  /*68d0*/  F2FP.F16.E4M3.UNPACK_B R14, R14 ;  /* 0x0000000eff0e723e */ /* 0x000fe200020006ff */
[----:B------:R-:W-:Y:S01]  /*68e0*/  FFMA.FTZ R62, R66, R68, R71 ;  /* 0x00000044423e7223 */ /* 0x000fe20000010047 */
[----:B------:R-:W-:Y:S01]  /*68f0*/  FFMA.FTZ R15, R63, R67, -R70 ;  /* 0x000000433f0f7223 */ /* 0x000fe20000010846 */
[----:B------:R-:W-:-:S02]  /*6900*/  HADD2.F32 R63, -RZ, R65.H0_H0 ;  /* 0x20000041ff3f7230 */ /* 0x000fc40000004100 */
[----:B------:R-:W-:Y:S01]  /*6910*/  FFMA.FTZ R68, R64, R67, R69 ;  /* 0x0000004340447223 */ /* 0x000fe20000010045 */
[----:B------:R-:W-:Y:S01]  /*6920*/  HADD2.F32 R66, -RZ, R61.H0_H0 ;  /* 0x2000003dff427230 */ /* 0x000fe20000004100 */
[----:B------:R-:W-:Y:S01]  /*6930*/  F2FP.SATFINITE.E4M3.F32.PACK_AB_MERGE_C R62, R62, R13, RZ ;  /* 0x0000000d3e3e723e */ /* 0x000fe200048070ff */
[----:B------:R-:W-:Y:S01]  /*6940*/  HADD2.F32 R65, -RZ, R65.H1_H1 ;  /* 0x30000041ff417230 */ /* 0x000fe20000004100 */
[----:B------:R-:W-:Y:S01]  /*6950*/  F2FP.SATFINITE.E4M3.F32.PACK_AB_MERGE_C R13, R12, R11, R55 ;  /* 0x0000000b0c0d723e */ /* 0x000fe20004807037 */
[--C-:B------:R-:W-:Y:S02]  /*6960*/  HADD2.F32 R61, -RZ, R14.reuse.H0_H0 ;  /* 0x2000000eff3d7230 */ /* 0x100fe40000004100 */
[-C--:B------:R-:W-:Y:S01]  /*6970*/  FMUL.FTZ R72, R63, R66.reuse ;  /* 0x000000423f487220 */ /* 0x080fe20000410000 */
[----:B------:R-:W-:Y:S02]  /*6980*/  HADD2.F32 R14, -RZ, R14.H1_H1 ;  /* 0x3000000eff0e7230 */ /* 0x000fe40000004100 */
[----:B------:R-:W-:Y:S01]  /*6990*/  FMUL.FTZ R70, R65, R66 ;  /* 0x0000004241467220 */ /* 0x000fe20000410000 */
[----:B------:R-:W-:Y:S01]  /*69a0*/  HADD2.F32 R64, -RZ, R60.H0_H0 ;  /* 0x2000003cff407230 */ /* 0x000fe20000004100 */
[----:B------:R-:W-:Y:S01]  /*69b0*/  F2FP.SATFINITE.E4M3.F32.PACK_AB_MERGE_C R15, R68, R15, RZ ;  /* 0x0000000f440f723e */ /* 0x000fe200048070ff */
[----:B------:R-:W-:Y:S01]  /*69c0*/  HADD2.F32 R60, -RZ, R59.H0_H0 ;  /* 0x2000003bff3c7230 */ /* 0x000fe20000004100 */
[----:B------:R-:W-:Y:S01]  /*69d0*/  F2FP.SATFINITE.E4M3.F32.PACK_AB_MERGE_C R12, R58, R53, R54 ;  /* 0x000000353a0c723e */ /* 0x000fe20004807036 */
[----:B------:R-:W-:-:S02]  /*69e0*/  HADD2.F32 R52, -RZ, R52.H0_H0 ;  /* 0x20000034ff347230 */ /* 0x000fc40000004100 */
[CC--:B------:R-:W-:Y:S01]  /*69f0*/  FMUL.FTZ R66, R14.reuse, R64.reuse ;  /* 0x000000400e427220 */ /* 0x0c0fe20000410000 */
[----:B------:R-:W-:Y:S01]  /*6a00*/  FMUL.FTZ R59, R61, R64 ;  /* 0x000000403d3b7220 */ /* 0x000fe20000410000 */
[-C--:B------:R-:W-:Y:S01]  /*6a10*/  FFMA.FTZ R70, R63, R60.reuse, -R70 ;  /* 0x0000003c3f467223 */ /* 0x080fe20000010846 */
[----:B------:R-:W-:Y:S01]  /*6a20*/  FFMA.FTZ R65, R65, R60, R72 ;  /* 0x0000003c41417223 */ /* 0x000fe20000010048 */
[-C--:B------:R-:W-:Y:S01]  /*6a30*/  FFMA.FTZ R66, R61, R52.reuse, -R66 ;  /* 0x000000343d427223 */ /* 0x080fe20000010842 */
[----:B------:R-:W-:-:S05]  /*6a40*/  FFMA.FTZ R59, R14, R52, R59 ;  /* 0x000000340e3b7223 */ /* 0x000fca000001003b */
[----:B------:R-:W-:Y:S02]  /*6a50*/  F2FP.SATFINITE.E4M3.F32.PACK_AB_MERGE_C R14, R59, R66, R15 ;  /* 0x000000423b0e723e */ /* 0x000fe4000480700f */
[----:B------:R-:W-:-:S07]  /*6a60*/  F2FP.SATFINITE.E4M3.F32.PACK_AB_MERGE_C R15, R65, R70, R62 ;  /* 0x00000046410f723e */ /* 0x000fce000480703e */
.L_x_534:
[----:B------:R-:W-:Y:S05]  /*6a70*/  BSYNC B2 ;  /* 0x0000000000027941 */ /* 0x000fea0003800000 */
.L_x_533:
[----:B0-----:R0:W-:Y:S02]  /*6a80*/  ST.E.128 desc[UR36][R56.64], R12 ;  /* 0x0000000c38007985 */ /* 0x0011e4000c101d24 */
.L_x_528:
[----:B------:R-:W-:Y:S05]  /*6a90*/  BSYNC B1 ;  /* 0x0000000000017941 */ /* 0x000fea0003800000 */
.L_x_527:
[----:B------:R-:W-:-:S03]  /*6aa0*/  UMOV UR4, 0xffffffff ;  /* 0xffffffff00047882 */ /* 0x000fc60000000000 */
[----:B------:R-:W-:Y:S05]  /*6ab0*/  BRA.DIV UR4, `(.L_x_535) ;  /* 0x0000023a04907947 */ /* 0x000fea000b800000 */
[----:B0-2---:R-:W0:Y:S04]  /*6ac0*/  SHFL.IDX PT, R102, R102, 0x3, 0x181f ;  /* 0x00781f0066667f89 */ /* 0x005e2800000e0000 */
[----:B----4-:R-:W2:Y:S02]  /*6ad0*/  SHFL.IDX PT, R101, R101, 0x3, 0x181f ;  /* 0x00781f0065657f89 */ /* 0x010ea400000e0000 */
.L_x_847:
[----:B------:R-:W-:Y:S05]  /*6ae0*/  @P4 BRA `(.L_x_536) ;  /* 0x0000005c00704947 */ /* 0x000fea0003800000 */
[----:B------:R-:W-:Y:S04]  /*6af0*/  BSSY B1, `(.L_x_537) ;  /* 0x0000076000017945 */ /* 0x000fe80003800000 */
[----:B------:R-:W-:Y:S05]  /*6b00*/  @P1 BRA `(.L_x_538) ;  /* 0x0000000400d01947 */ /* 0x000fea0003800000 */
[----:B------:R4:W1:Y:S01]  /*6b10*/  LDS.128 R12, [R90+0x2b400] ;  /* 0x02b400005a0c7984 */ /* 0x0008620000000c00 */
[----:B--2---:R-:W-:Y:S01]  /*6b20*/  IADD3 R52, P2, R16, R101, RZ ;  /* 0x0000006510347210 */ /* 0x004fe20007f5e0ff */
[----:B------:R-:W-:Y:S04]  /*6b30*/  BSSY B2, `(.L_x_539) ;  /* 0x0000070000027945 */ /* 0x000fe80003800000 */
[----:B0-----:R-:W-:Y:S01]  /*6b40*/  IMAD.X R53, R102, 0x1, R17, P2 ;  /* 0x0000000166357824 */ /* 0x001fe200010e0611 */
[----:B------:R-:W-:-:S13]  /*6b50*/  ISETP.GE.AND P2, PT, R22, R103, PT ;  /* 0x000000671600720c */ /* 0x000fda0003f46270 */
[----:B----4-:R-:W-:Y:S05]  /*6b60*/  @P2 BRA `(.L_x_540) ;  /* 0x0000000400b02947 */ /* 0x010fea0003800000 */
        /* <DEDUP_REMOVED lines=11> */
[----:B-1----:R-:W-:Y:S01]  /*6c20*/  IMAD.MOV.U32 R11, RZ, RZ, R13 ;  /* 0x000000ffff0b7224 */ /* 0x002fe200078e000d */
[----:B------:R-:W-:Y:S02]  /*6c30*/  PRMT R50, R50, 0x654, R49 ;  /* 0x0000065432327816 */ /* 0x000fe40000000031 */
[----:B------:R-:W-:Y:S01]  /*6c40*/  LOP3.LUT R13, R48, 0xff00, R51, 0xf8, !PT ;  /* 0x0000ff00300d7812 */ /* 0x000fe200078ef833 */
[----:B------:R-:W-:Y:S01]  /*6c50*/  IMAD.U32 R48, R56, 0x10000, RZ ;  /* 0x0001000038307824 */ /* 0x000fe200078e00ff */
[----:B------:R-:W-:Y:S01]  /*6c60*/  LOP3.LUT R50, R50, 0xff00, R55, 0xf8, !PT ;  /* 0x0000ff0032327812 */ /* 0x000fe200078ef837 */
[----:B------:R-:W-:Y:S01]  /*6c70*/  IMAD.U32 R55, R54, 0x10000, RZ ;  /* 0x0001000036377824 */ /* 0x000fe200078e00ff */
[----:B------:R-:W-:-:S02]  /*6c80*/  MOV R49, R12 ;  /* 0x0000000c00317202 */ /* 0x000fc40000000f00 */
[----:B------:R-:W-:Y:S02]  /*6c90*/  F2FP.F16.E4M3.UNPACK_B R51, R79.H1 ;  /* 0x0000004fff33723e */ /* 0x000fe400030006ff */
[-C--:B------:R-:W-:Y:S02]  /*6ca0*/  F2FP.F16.E4M3.UNPACK_B R12, R11.reuse ;  /* 0x0000000bff0c723e */ /* 0x080fe400020006ff */
        /* <DEDUP_REMOVED lines=20> */
[----:B------:R-:W-:Y:S01]  /*6df0*/  HADD2.F32 R56, -RZ, R79.H1_H1 ;  /* 0x3000004fff387230 */ /* 0x000fe20000004100 */
[----:B------:R-:W-:Y:S01]  /*6e00*/  F2FP.F16.E4M3.UNPACK_B R49, R49 ;  /* 0x00000031ff31723e */ /* 0x000fe200020006ff */
[-C--:B------:R-:W-:Y:S01]  /*6e10*/  FFMA.FTZ R60, R51, R55.reuse, -R58 ;  /* 0x00000037333c7223 */ /* 0x080fe2000001083a */
[----:B------:R-:W-:Y:S01]  /*6e20*/  FFMA.FTZ R61, R54, R55, R61 ;  /* 0x00000037363d7223 */ /* 0x000fe2000001003d */
[----:B------:R-:W-:Y:S01]  /*6e30*/  F2FP.F16.E4M3.UNPACK_B R78, R78 ;  /* 0x0000004eff4e723e */ /* 0x000fe200020006ff */
[--C-:B------:R-:W-:Y:S01]  /*6e40*/  HADD2.F32 R54, -RZ, R50.reuse.H0_H0 ;  /* 0x20000032ff367230 */ /* 0x100fe20000004100 */
[----:B------:R-:W-:Y:S01]  /*6e50*/  F2FP.F16.E4M3.UNPACK_B R62, R48.H1 ;  /* 0x00000030ff3e723e */ /* 0x000fe200030006ff */
[----:B------:R-:W-:-:S02]  /*6e60*/  HADD2.F32 R55, -RZ, R50.H1_H1 ;  /* 0x30000032ff377230 */ /* 0x000fc40000004100 */
[----:B------:R-:W-:Y:S02]  /*6e70*/  HADD2.F32 R79, -RZ, R79.H0_H0 ;  /* 0x2000004fff4f7230 */ /* 0x000fe40000004100 */
[-C--:B------:R-:W-:Y:S01]  /*6e80*/  FMUL.FTZ R58, R54, R56.reuse ;  /* 0x00000038363a7220 */ /* 0x080fe20000410000 */
[--C-:B------:R-:W-:Y:S02]  /*6e90*/  HADD2.F32 R51, -RZ, R49.reuse.H1_H1 ;  /* 0x30000031ff337230 */ /* 0x100fe40000004100 */
[----:B------:R-:W-:Y:S01]  /*6ea0*/  FMUL.FTZ R59, R55, R56 ;  /* 0x00000038373b7220 */ /* 0x000fe20000410000 */
[----:B------:R-:W-:Y:S02]  /*6eb0*/  HADD2.F32 R50, -RZ, R49.H0_H0 ;  /* 0x20000031ff327230 */ /* 0x000fe40000004100 */
[--C-:B------:R-:W-:Y:S02]  /*6ec0*/  HADD2.F32 R49, -RZ, R78.reuse.H1_H1 ;  /* 0x3000004eff317230 */ /* 0x100fe40000004100 */
[----:B------:R-:W-:Y:S01]  /*6ed0*/  FMUL.FTZ R57, R51, R79 ;  /* 0x0000004f33397220 */ /* 0x000fe20000410000 */
[----:B------:R-:W-:-:S02]  /*6ee0*/  HADD2.F32 R78, -RZ, R78.H0_H0 ;  /* 0x2000004eff4e7230 */ /* 0x000fc40000004100 */
[----:B------:R-:W-:Y:S01]  /*6ef0*/  FMUL.FTZ R56, R50, R79 ;  /* 0x0000004f32387220 */ /* 0x000fe20000410000 */
[--C-:B------:R-:W-:Y:S02]  /*6f00*/  HADD2.F32 R64, -RZ, R62.reuse.H1_H1 ;  /* 0x3000003eff407230 */ /* 0x100fe40000004100 */
[-C--:B------:R-:W-:Y:S01]  /*6f10*/  FFMA.FTZ R54, R54, R49.reuse, -R59 ;  /* 0x0000003136367223 */ /* 0x080fe2000001083b */
[----:B------:R-:W-:Y:S01]  /*6f20*/  FFMA.FTZ R55, R55, R49, R58 ;  /* 0x0000003137377223 */ /* 0x000fe2000001003a */
[-C--:B------:R-:W-:Y:S01]  /*6f30*/  FFMA.FTZ R49, R50, R78.reuse, -R57 ;  /* 0x0000004e32317223 */ /* 0x080fe20000010839 */
[----:B------:R-:W-:Y:S01]  /*6f40*/  FFMA.FTZ R50, R51, R78, R56 ;  /* 0x0000004e33327223 */ /* 0x000fe20000010038 */
[----:B------:R-:W-:Y:S01]  /*6f50*/  F2FP.F16.E4M3.UNPACK_B R56, R15.H1 ;  /* 0x0000000fff38723e */ /* 0x000fe200030006ff */
[----:B------:R-:W-:Y:S01]  /*6f60*/  HADD2.F32 R62, -RZ, R62.H0_H0 ;  /* 0x2000003eff3e7230 */ /* 0x000fe20000004100 */
[----:B------:R-:W-:Y:S02]  /*6f70*/  F2FP.SATFINITE.E4M3.F32.PACK_AB_MERGE_C R51, R61, R60, RZ ;  /* 0x0000003c3d33723e */ /* 0x000fe400048070ff */
[----:B------:R-:W-:Y:S01]  /*6f80*/  F2FP.SATFINITE.E4M3.F32.PACK_AB_MERGE_C R54, R55, R54, RZ ;  /* 0x000000363736723e */ /* 0x000fe200048070ff */
[--C-:B------:R-:W-:Y:S01]  /*6f90*/  HADD2.F32 R57, -RZ, R56.reuse.H0_H0 ;  /* 0x20000038ff397230 */ /* 0x100fe20000004100 */
[----:B------:R-:W-:Y:S01]  /*6fa0*/  F2FP.F16.E4M3.UNPACK_B R59, R13.H1 ;  /* 0x0000000dff3b723e */ /* 0x000fe200030006ff */
[----:B------:R-:W-:Y:S01]  /*6fb0*/  HADD2.F32 R56, -RZ, R56.H1_H1 ;  /* 0x30000038ff387230 */ /* 0x000fe20000004100 */
[----:B------:R-:W-:-:S02]  /*6fc0*/  F2FP.F16.E4M3.UNPACK_B R55, R14.H1 ;  /* 0x0000000eff37723e */ /* 0x000fc400030006ff */
[----:B------:R-:W-:Y:S01]  /*6fd0*/  F2FP.F16.E4M3.UNPACK_B R61, R48 ;  /* 0x00000030ff3d723e */ /* 0x000fe200020006ff */
[----:B------:R-:W-:Y:S01]  /*6fe0*/  HADD2.F32 R60, -RZ, R59.H1_H1 ;  /* 0x3000003bff3c7230 */ /* 0x000fe20000004100 */
[----:B------:R-:W-:Y:S01]  /*6ff0*/  F2FP.F16.E4M3.UNPACK_B R58, R13 ;  /* 0x0000000dff3a723e */ /* 0x000fe200020006ff */
[----:B------:R-:W-:Y:S02]  /*7000*/  HADD2.F32 R48, -RZ, R55.H1_H1 ;  /* 0x30000037ff307230 */ /* 0x000fe40000004100 */
[-C--:B------:R-:W-:Y:S01]  /*7010*/  FMUL.FTZ R66, R56, R64.reuse ;  /* 0x0000004038427220 */ /* 0x080fe20000410000 */
[----:B------:R-:W-:Y:S02]  /*7020*/  HADD2.F32 R63, -RZ, R61.H1_H1 ;  /* 0x3000003dff3f7230 */ /* 0x000fe40000004100 */
[C---:B------:R-:W-:Y:S01]  /*7030*/  FMUL.FTZ R65, R57.reuse, R64 ;  /* 0x0000004039417220 */ /* 0x040fe20000410000 */
[----:B------:R-:W-:Y:S02]  /*7040*/  HADD2.F32 R55, -RZ, R55.H0_H0 ;  /* 0x20000037ff377230 */ /* 0x000fe40000004100 */
[----:B------:R-:W-:Y:S01]  /*7050*/  FFMA.FTZ R13, R57, R60, -R66 ;  /* 0x0000003c390d7223 */ /* 0x000fe20000010842 */
[----:B------:R-:W-:-:S02]  /*7060*/  HADD2.F32 R57, -RZ, R58.H1_H1 ;  /* 0x3000003aff397230 */ /* 0x000fc40000004100 */
[C---:B------:R-:W-:Y:S01]  /*7070*/  FMUL.FTZ R64, R48.reuse, R63 ;  /* 0x0000003f30407220 */ /* 0x040fe20000410000 */
[----:B------:R-:W-:Y:S01]  /*7080*/  F2FP.F16.E4M3.UNPACK_B R15, R15 ;  /* 0x0000000fff0f723e */ /* 0x000fe200020006ff */
[C---:B------:R-:W-:Y:S01]  /*7090*/  FMUL.FTZ R63, R55.reuse, R63 ;  /* 0x0000003f373f7220 */ /* 0x040fe20000410000 */
[----:B------:R-:W-:Y:S01]  /*70a0*/  F2FP.F16.E4M3.UNPACK_B R14, R14 ;  /* 0x0000000eff0e723e */ /* 0x000fe200020006ff */
[-C--:B------:R-:W-:Y:S01]  /*70b0*/  FFMA.FTZ R64, R55, R57.reuse, -R64 ;  /* 0x0000003937407223 */ /* 0x080fe20000010840 */
[----:B------:R-:W-:Y:S02]  /*70c0*/  HADD2.F32 R61, -RZ, R61.H0_H0 ;  /* 0x2000003dff3d7230 */ /* 0x000fe40000004100 */
[----:B------:R-:W-:Y:S01]  /*70d0*/  FFMA.FTZ R63, R48, R57, R63 ;  /* 0x00000039303f7223 */ /* 0x000fe2000001003f */
[--C-:B------:R-:W-:Y:S02]  /*70e0*/  HADD2.F32 R48, -RZ, R15.reuse.H0_H0 ;  /* 0x2000000fff307230 */ /* 0x100fe40000004100 */
[----:B------:R-:W-:Y:S01]  /*70f0*/  FFMA.FTZ R60, R56, R60, R65 ;  /* 0x0000003c383c7223 */ /* 0x000fe20000010041 */
[----:B------:R-:W-:-:S02]  /*7100*/  HADD2.F32 R55, -RZ, R15.H1_H1 ;  /* 0x3000000fff377230 */ /* 0x000fc40000004100 */
[--C-:B------:R-:W-:Y:S01]  /*7110*/  HADD2.F32 R15, -RZ, R14.reuse.H0_H0 ;  /* 0x2000000eff0f7230 */ /* 0x100fe20000004100 */
[----:B------:R-:W-:Y:S01]  /*7120*/  F2FP.SATFINITE.E4M3.F32.PACK_AB_MERGE_C R63, R63, R64, RZ ;  /* 0x000000403f3f723e */ /* 0x000fe200048070ff */
[----:B------:R-:W-:Y:S02]  /*7130*/  HADD2.F32 R14, -RZ, R14.H1_H1 ;  /* 0x3000000eff0e7230 */ /* 0x000fe40000004100 */
[-C--:B------:R-:W-:Y:S01]  /*7140*/  FMUL.FTZ R57, R55, R62.reuse ;  /* 0x0000003e37397220 */ /* 0x080fe20000410000 */
[----:B------:R-:W-:Y:S02]  /*7150*/  HADD2.F32 R59, -RZ, R59.H0_H0 ;  /* 0x2000003bff3b7230 */ /* 0x000fe40000004100 */
[----:B------:R-:W-:Y:S01]  /*7160*/  FMUL.FTZ R62, R48, R62 ;  /* 0x0000003e303e7220 */ /* 0x000fe20000410000 */
[----:B------:R-:W-:Y:S02]  /*7170*/  HADD2.F32 R58, -RZ, R58.H0_H0 ;  /* 0x2000003aff3a7230 */ /* 0x000fe40000004100 */
[-C--:B------:R-:W-:Y:S01]  /*7180*/  FMUL.FTZ R56, R14, R61.reuse ;  /* 0x0000003d0e387220 */ /* 0x080fe20000410000 */
[----:B------:R-:W-:Y:S01]  /*7190*/  FMUL.FTZ R61, R15, R61 ;  /* 0x0000003d0f3d7220 */ /* 0x000fe20000410000 */
[-C--:B------:R-:W-:Y:S01]  /*71a0*/  FFMA.FTZ R57, R48, R59.reuse, -R57 ;  /* 0x0000003b30397223 */ /* 0x080fe20000010839 */
[----:B------:R-:W-:Y:S01]  /*71b0*/  FFMA.FTZ R62, R55, R59, R62 ;  /* 0x0000003b373e7223 */ /* 0x000fe2000001003e */
[-C--:B------:R-:W-:Y:S01]  /*71c0*/  FFMA.FTZ R56, R15, R58.reuse, -R56 ;  /* 0x0000003a0f387223 */ /* 0x080fe20000010838 */
[----:B------:R-:W-:Y:S01]  /*71d0*/  FFMA.FTZ R61, R14, R58, R61 ;  /* 0x0000003a0e3d7223 */ /* 0x000fe2000001003d */
[----:B------:R-:W-:-:S02]  /*71e0*/  F2FP.SATFINITE.E4M3.F32.PACK_AB_MERGE_C R60, R60, R13, RZ ;  /* 0x0000000d3c3c723e */ /* 0x000fc400048070ff */
[----:B------:R-:W-:Y:S02]  /*71f0*/  F2FP.SATFINITE.E4M3.F32.PACK_AB_MERGE_C R13, R12, R11, R51 ;  /* 0x0000000b0c0d723e */ /* 0x000fe40004807033 */
[----:B------:R-:W-:Y:S02]  /*7200*/  F2FP.SATFINITE.E4M3.F32.PACK_AB_MERGE_C R12, R50, R49, R54 ;  /* 0x00000031320c723e */ /* 0x000fe40004807036 */
[----:B------:R-:W-:Y:S02]  /*7210*/  F2FP.SATFINITE.E4M3.F32.PACK_AB_MERGE_C R14, R61, R56, R63 ;  /* 0x000000383d0e723e */ /* 0x000fe4000480703f */
[----:B------:R-:W-:-:S07]  /*7220*/  F2FP.SATFINITE.E4M3.F32.PACK_AB_MERGE_C R15, R62, R57, R60 ;  /* 0x000000393e0f723e */ /* 0x000fce000480703c */
.L_x_540:
[----:B------:R-:W-:Y:S05]  /*7230*/  BSYNC B2 ;  /* 0x0000000000027941 */ /* 0x000fea0003800000 */
.L_x_539:
[----:B-1----:R4:W-:Y:S02]  /*7240*/  ST.E.128 desc[UR36][R52.64], R12 ;  /* 0x0000000c34007985 */ /* 0x0029e4000c101d24 */
.L_x_538:
[----:B------:R-:W-:Y:S05]  /*7250*/  BSYNC B1 ;  /* 0x0000000000017941 */ /* 0x000fea0003800000 */
.L_x_537:
[----:B------:R-:W-:-:S13]  /*7260*/  LOP3.LUT P2, RZ, R125, 0x2, RZ, 0xc0, !PT ;  /* 0x000000027dff7812 */ /* 0x000fda000784c0ff */
[----:B------:R-:W-:Y:S05]  /*7270*/  @P2 BRA `(.L_x_536) ;  /* 0x00000054008c2947 */ /* 0x000fea0003800000 */
[----:B----4-:R4:W1:Y:S01]  /*7280*/  LDS.128 R12, [R90+0x2f400] ;  /* 0x02f400005a0c7984 */ /* 0x0108620000000c00 */
[----:B--2---:R-:W-:Y:S01]  /*7290*/  IADD3 R48, P2, R18, R101, RZ ;  /* 0x0000006512307210 */ /* 0x004fe20007f5e0ff */
[----:B------:R-:W-:Y:S04]  /*72a0*/  BSSY B1, `(.L_x_541) ;  /* 0x000006e000017945 */ /* 0x000fe80003800000 */
[----:B0-----:R-:W-:Y:S01]  /*72b0*/  IMAD.X R49, R102, 0x1, R217, P2 ;  /* 0x0000000166317824 */ /* 0x001fe200010e06d9 */
[----:B------:R-:W-:-:S13]  /*72c0*/  ISETP.GE.AND P2, PT, R218, R103, PT ;  /* 0x00000067da00720c */ /* 0x000fda0003f46270 */
[----:B----4-:R-:W-:Y:S05]  /*72d0*/  @P2 BRA `(.L_x_542) ;  /* 0x0000000400a82947 */ /* 0x010fea0003800000 */
[----:B------:R-:W-:Y:S02]  /*72e0*/  SHF.R.U32.HI R46, RZ, 0x8, R47 ;  /* 0x00000008ff2e7819 */ /* 0x000fe4000001162f */
[--C-:B------:R-:W-:Y:S02]  /*72f0*/  SHF.R.U32.HI R52, RZ, 0x8, R45.reuse ;  /* 0x00000008ff347819 */ /* 0x100fe4000001162d */
[----:B------:R-:W-:Y:S01]  /*7300*/  LOP3.LUT R11, R45, 0xff, RZ, 0xc0, !PT ;  /* 0x000000ff2d0b7812 */ /* 0x000fe200078ec0ff */
[----:B------:R-:W-:Y:S01]  /*7310*/  IMAD.SHL.U32 R46, R46, 0x100, RZ ;  /* 0x000001002e2e7824 */ /* 0x000fe200078e00ff */
[----:B------:R-:W-:Y:S02]  /*7320*/  SHF.R.U32.HI R44, RZ, 0x18, R45 ;  /* 0x00000018ff2c7819 */ /* 0x000fe4000001162d */
[----:B------:R-:W-:Y:S02]  /*7330*/  SHF.R.U32.HI R50, RZ, 0x10, R47 ;  /* 0x00000010ff327819 */ /* 0x000fe4000001162f */
[----:B------:R-:W-:-:S02]  /*7340*/  LOP3.LUT R51, R47, 0xff0000ff, RZ, 0xc0, !PT ;  /* 0xff0000ff2f337812 */ /* 0x000fc400078ec0ff */
[----:B------:R-:W-:Y:S01]  /*7350*/  SHF.R.U32.HI R53, RZ, 0x10, R45 ;  /* 0x00000010ff357819 */ /* 0x000fe2000001162d */
[----:B-1----:R-:W-:Y:S01]  /*7360*/  IMAD.MOV.U32 R45, RZ, RZ, R12 ;  /* 0x000000ffff2d7224 */ /* 0x002fe200078e000c */
[----:B------:R-:W-:Y:S01]  /*7370*/  PRMT R47, R44, 0x654, R11 ;  /* 0x000006542c2f7816 */ /* 0x000fe2000000000b */
[----:B------:R-:W-:Y:S01]  /*7380*/  IMAD.SHL.U32 R44, R52, 0x100, RZ ;  /* 0x00000100342c7824 */ /* 0x000fe200078e00ff */
[----:B------:R-:W-:Y:S01]  /*7390*/  MOV R11, R13 ;  /* 0x0000000d000b7202 */ /* 0x000fe20000000f00 */
[----:B------:R-:W-:Y:S01]  /*73a0*/  IMAD.U32 R13, R53, 0x10000, RZ ;  /* 0x00010000350d7824 */ /* 0x000fe200078e00ff */
[----:B------:R-:W-:Y:S01]  /*73b0*/  LOP3.LUT R51, R51, 0xff00, R46, 0xf8, !PT ;  /* 0x0000ff0033337812 */ /* 0x000fe200078ef82e */
[----:B------:R-:W-:Y:S01]  /*73c0*/  IMAD.U32 R46, R50, 0x10000, RZ ;  /* 0x00010000322e7824 */ /* 0x000fe200078e00ff */
[----:B------:R-:W-:Y:S02]  /*73d0*/  LOP3.LUT R44, R47, 0xff00, R44, 0xf8, !PT ;  /* 0x0000ff002f2c7812 */ /* 0x000fe400078ef82c */
[----:B------:R-:W-:-:S02]  /*73e0*/  F2FP.F16.E4M3.UNPACK_B R47, R77.H1 ;  /* 0x0000004dff2f723e */ /* 0x000fc400030006ff */
        /* <DEDUP_REMOVED lines=8> */
[----:B------:R-:W-:Y:S02]  /*7470*/  HADD2.F32 R52, -RZ, R47.H1_H1 ;  /* 0x3000002fff347230 */ /* 0x000fe40000004100 */
[----:B------:R-:W-:Y:S01]  /*7480*/  FMUL.FTZ R57, R46, R55 ;  /* 0x000000372e397220 */ /* 0x000fe20000410000 */
[----:B------:R-:W-:-:S02]  /*7490*/  HADD2.F32 R53, -RZ, R51.H0_H0 ;  /* 0x20000033ff357230 */ /* 0x000fc40000004100 */
        /* <DEDUP_REMOVED lines=39> */
[----:B------:R-:W-:-:S02]  /*7710*/  F2FP.F16.E4M3.UNPACK_B R57, R44 ;  /* 0x0000002cff39723e */ /* 0x000fc400020006ff */
[-C--:B------:R-:W-:Y:S01]  /*7720*/  F2FP.F16.E4M3.UNPACK_B R54, R13.reuse ;  /* 0x0000000dff36723e */ /* 0x080fe200020006ff */
[----:B------:R-:W-:Y:S01]  /*7730*/  HADD2.F32 R44, -RZ, R51.H1_H1 ;  /* 0x30000033ff2c7230 */ /* 0x000fe20000004100 */
[----:B------:R-:W-:Y:S01]  /*7740*/  F2FP.F16.E4M3.UNPACK_B R55, R13.H1 ;  /* 0x0000000dff37723e */ /* 0x000fe200030006ff */
[----:B------:R-:W-:Y:S02]  /*7750*/  HADD2.F32 R59, -RZ, R57.H1_H1 ;  /* 0x30000039ff3b7230 */ /* 0x000fe40000004100 */
[-C--:B------:R-:W-:Y:S01]  /*7760*/  FMUL.FTZ R62, R52, R60.reuse ;  /* 0x0000003c343e7220 */ /* 0x080fe20000410000 */
[----:B------:R-:W-:Y:S02]  /*7770*/  HADD2.F32 R51, -RZ, R51.H0_H0 ;  /* 0x20000033ff337230 */ /* 0x000fe40000004100 */
[----:B------:R-:W-:Y:S01]  /*7780*/  FMUL.FTZ R61, R53, R60 ;  /* 0x0000003c353d7220 */ /* 0x000fe20000410000 */
[----:B------:R-:W-:Y:S02]  /*7790*/  HADD2.F32 R13, -RZ, R54.H1_H1 ;  /* 0x30000036ff0d7230 */ /* 0x000fe40000004100 */
[----:B------:R-:W-:Y:S01]  /*77a0*/  FMUL.FTZ R60, R44, R59 ;  /* 0x0000003b2c3c7220 */ /* 0x000fe20000410000 */
[----:B------:R-:W-:Y:S01]  /*77b0*/  F2FP.F16.E4M3.UNPACK_B R15, R15 ;  /* 0x0000000fff0f723e */ /* 0x000fe200020006ff */
[C---:B------:R-:W-:Y:S01]  /*77c0*/  FMUL.FTZ R59, R51.reuse, R59 ;  /* 0x0000003b333b7220 */ /* 0x040fe20000410000 */
[----:B------:R-:W-:Y:S01]  /*77d0*/  F2FP.F16.E4M3.UNPACK_B R14, R14 ;  /* 0x0000000eff0e723e */ /* 0x000fe200020006ff */
[----:B------:R-:W-:Y:S01]  /*77e0*/  FFMA.FTZ R60, R51, R13, -R60 ;  /* 0x0000000d333c7223 */ /* 0x000fe2000001083c */
[----:B------:R-:W-:-:S02]  /*77f0*/  HADD2.F32 R56, -RZ, R55.H1_H1 ;  /* 0x30000037ff387230 */ /* 0x000fc40000004100 */
[----:B------:R-:W-:Y:S01]  /*7800*/  FFMA.FTZ R59, R44, R13, R59 ;  /* 0x0000000d2c3b7223 */ /* 0x000fe2000001003b */
[--C-:B------:R-:W-:Y:S02]  /*7810*/  HADD2.F32 R44, -RZ, R15.reuse.H0_H0 ;  /* 0x2000000fff2c7230 */ /* 0x100fe40000004100 */
[--C-:B------:R-:W-:Y:S02]  /*7820*/  HADD2.F32 R13, -RZ, R14.reuse.H0_H0 ;  /* 0x2000000eff0d7230 */ /* 0x100fe40000004100 */
[-C--:B------:R-:W-:Y:S01]  /*7830*/  FFMA.FTZ R61, R52, R56.reuse, R61 ;  /* 0x00000038343d7223 */ /* 0x080fe2000001003d */
[----:B------:R-:W-:Y:S02]  /*7840*/  HADD2.F32 R15, -RZ, R15.H1_H1 ;  /* 0x3000000fff0f7230 */ /* 0x000fe40000004100 */
[----:B------:R-:W-:Y:S01]  /*7850*/  FFMA.FTZ R62, R53, R56, -R62 ;  /* 0x00000038353e7223 */ /* 0x000fe2000001083e */
[----:B------:R-:W-:Y:S01]  /*7860*/  HADD2.F32 R14, -RZ, R14.H1_H1 ;  /* 0x3000000eff0e7230 */ /* 0x000fe20000004100 */
[----:B------:R-:W-:Y:S01]  /*7870*/  F2FP.SATFINITE.E4M3.F32.PACK_AB_MERGE_C R59, R59, R60, RZ ;  /* 0x0000003c3b3b723e */ /* 0x000fe200048070ff */
[----:B------:R-:W-:-:S02]  /*7880*/  HADD2.F32 R57, -RZ, R57.H0_H0 ;  /* 0x20000039ff397230 */ /* 0x000fc40000004100 */
        /* <DEDUP_REMOVED lines=15> */
.L_x_542:
[----:B------:R-:W-:Y:S05]  /*7980*/  BSYNC B1 ;  /* 0x0000000000017941 */ /* 0x000fea0003800000 */
.L_x_541:
[----:B-1----:R0:W-:Y:S01]  /*7990*/  ST.E.128 desc[UR36][R48.64], R12 ;  /* 0x0000000c30007985 */ /* 0x0021e2000c101d24 */
[----:B------:R-:W-:Y:S05]  /*79a0*/  BRA `(.L_x_536) ;  /* 0x0000004c00c07947 */ /* 0x000fea0003800000 */
.L_x_496:
[C---:B------:R-:W-:Y:S01]  /*79b0*/  ISETP.GE.AND P5, PT, R219.reuse, R99, PT ;  /* 0x00000063db00720c */ /* 0x040fe20003fa6270 */
[C---:B------:R-:W-:Y:S01]  /*79c0*/  VIADD R44, R219.reuse, 0x60 ;  /* 0x00000060db2c7836 */ /* 0x040fe20000000000 */
[----:B------:R-:W-:Y:S01]  /*79d0*/  P2R R49, PR, RZ, 0x1 ;  /* 0x00000001ff317803 */ /* 0x000fe20000000000 */
[C---:B------:R-:W-:Y:S01]  /*79e0*/  VIADD R48, R219.reuse, 0x20 ;  /* 0x00000020db307836 */ /* 0x040fe20000000000 */
[----:B------:R-:W-:Y:S01]  /*79f0*/  ISETP.GE.OR P5, PT, R16, R103, P5 ;  /* 0x000000671000720c */ /* 0x000fe20002fa6670 */
[----:B------:R-:W-:-:S12]  /*7a00*/  VIADD R50, R219, 0x40 ;  /* 0x00000040db327836 */ /* 0x000fd80000000000 */
[----:B------:R-:W0:Y:S08]  /*7a10*/  @!P5 LDC.64 R52, c[0x0][0x3e8] ;  /* 0x0000fa00ff34db82 */ /* 0x000e300000000a00 */
[----:B------:R-:W1:Y:S01]  /*7a20*/  @!P5 LDC.64 R54, c[0x0][0x400] ;  /* 0x00010000ff36db82 */ /* 0x000e620000000a00 */
[----:B0-----:R-:W-:-:S04]  /*7a30*/  @!P5 IADD3 R52, P2, P3, R84, R52, R12 ;  /* 0x000000345434d210 */ /* 0x001fc80007b5e00c */
[----:B------:R-:W-:Y:S02]  /*7a40*/  @!P5 IADD3.X R53, R37, R53, R81, P2, P3 ;  /* 0x000000352535d210 */ /* 0x000fe400017e6451 */
[----:B------:R-:W-:-:S04]  /*7a50*/  ISETP.GE.AND P2, PT, R44, R99, PT ;  /* 0x000000632c00720c */ /* 0x000fc80003f46270 */
[----:B------:R-:W-:-:S13]  /*7a60*/  ISETP.GE.OR P2, PT, R16, R103, P2 ;  /* 0x000000671000720c */ /* 0x000fda0001746670 */
[----:B------:R-:W0:Y:S01]  /*7a70*/  @!P2 LDC.64 R44, c[0x0][0x3f8] ;  /* 0x0000fe00ff2cab82 */ /* 0x000e220000000a00 */
[----:B------:R-:W-:Y:S02]  /*7a80*/  @!P2 IMAD.MOV.U32 R13, RZ, RZ, R81 ;  /* 0x000000ffff0da224 */ /* 0x000fe400078e0051 */
[----:B------:R-:W-:-:S05]  /*7a90*/  @!P2 IMAD.MOV.U32 R15, RZ, RZ, R11 ;  /* 0x000000ffff0fa224 */ /* 0x000fca00078e000b */
[----:B------:R-:W2:Y:S08]  /*7aa0*/  @!P2 LDC.64 R76, c[0x0][0x3e8] ;  /* 0x0000fa00ff4cab82 */ /* 0x000eb00000000a00 */
[----:B------:R-:W3:Y:S01]  /*7ab0*/  @!P2 LDC.64 R78, c[0x0][0x400] ;  /* 0x00010000ff4eab82 */ /* 0x000ee20000000a00 */
[----:B0-----:R-:W-:-:S04]  /*7ac0*/  @!P2 IMAD.WIDE.U32 R46, R44, 0x60, R12 ;  /* 0x000000602c2ea825 */ /* 0x001fc800078e000c */
[----:B------:R-:W-:Y:S01]  /*7ad0*/  @!P2 IMAD R45, R45, 0x60, RZ ;  /* 0x000000602d2da824 */ /* 0x000fe200078e02ff */
[----:B--2---:R-:W-:-:S04]  /*7ae0*/  @!P2 IADD3 R76, P3, P4, R84, R76, R46 ;  /* 0x0000004c544ca210 */ /* 0x004fc80007c7e02e */
[----:B------:R-:W-:-:S04]  /*7af0*/  @!P2 IADD3 R44, R47, R45, RZ ;  /* 0x0000002d2f2ca210 */ /* 0x000fc80007ffe0ff */
[----:B------:R-:W-:Y:S02]  /*7b00*/  @!P2 IADD3.X R77, R37, R77, R44, P3, P4 ;  /* 0x0000004d254da210 */ /* 0x000fe40001fe842c */
[----:B------:R-:W0:Y:S02]  /*7b10*/  @!P2 LDC.64 R44, c[0x0][0x408] ;  /* 0x00010200ff2cab82 */ /* 0x000e240000000a00 */
[----:B0-----:R-:W-:-:S04]  /*7b20*/  @!P2 IMAD.WIDE.U32 R46, R44, 0x60, R14 ;  /* 0x000000602c2ea825 */ /* 0x001fc800078e000e */
[----:B------:R-:W-:Y:S01]  /*7b30*/  @!P2 IMAD R45, R45, 0x60, RZ ;  /* 0x000000602d2da824 */ /* 0x000fe200078e02ff */
[----:B---3--:R-:W-:-:S03]  /*7b40*/  @!P2 IADD3 R78, P3, P4, R88, R78, R46 ;  /* 0x0000004e584ea210 */ /* 0x008fc60007c7e02e */
[----:B------:R-:W-:-:S05]  /*7b50*/  @!P2 IMAD.IADD R45, R47, 0x1, R45 ;  /* 0x000000012f2da824 */ /* 0x000fca00078e022d */
[----:B------:R-:W-:Y:S02]  /*7b60*/  @!P2 IADD3.X R79, R40, R79, R45, P3, P4 ;  /* 0x0000004f284fa210 */ /* 0x000fe40001fe842d */
[----:B-1----:R-:W-:-:S04]  /*7b70*/  @!P5 IADD3 R54, P3, P4, R88, R54, R14 ;  /* 0x000000365836d210 */ /* 0x002fc80007c7e00e */
[----:B------:R-:W-:Y:S02]  /*7b80*/  @!P5 IADD3.X R55, R40, R55, R11, P3, P4 ;  /* 0x000000372837d210 */ /* 0x000fe40001fe840b */
[----:B------:R-:W-:-:S04]  /*7b90*/  ISETP.GE.AND P4, PT, R48, R99, PT ;  /* 0x000000633000720c */ /* 0x000fc80003f86270 */
[----:B------:R-:W-:-:S13]  /*7ba0*/  ISETP.GE.OR P4, PT, R16, R103, P4 ;  /* 0x000000671000720c */ /* 0x000fda0002786670 */
[----:B------:R-:W-:Y:S01]  /*7bb0*/  @!P4 IADD3 R47, P3, P6, R84, R12, R20 ;  /* 0x0000000c542fc210 */ /* 0x000fe20007e7e014 */
[----:B------:R-:W0:Y:S03]  /*7bc0*/  @!P4 LDC.64 R60, c[0x0][0x3e8] ;  /* 0x0000fa00ff3ccb82 */ /* 0x000e260000000a00 */
[----:B------:R-:W-:Y:S02]  /*7bd0*/  @!P4 IADD3.X R48, R37, R81, R8, P3, P6 ;  /* 0x000000512530c210 */ /* 0x000fe40001fec408 */
[----:B------:R-:W-:Y:S02]  /*7be0*/  ISETP.GE.AND P3, PT, R50, R99, PT ;  /* 0x000000633200720c */ /* 0x000fe40003f66270 */
[----:B------:R-:W-:Y:S01]  /*7bf0*/  CS2R R50, SRZ ;  /* 0x0000000000327805 */ /* 0x000fe2000001ff00 */
[----:B------:R-:W1:Y:S01]  /*7c00*/  @!P4 LDC.64 R62, c[0x0][0x400] ;  /* 0x00010000ff3ecb82 */ /* 0x000e620000000a00 */
[----:B------:R-:W-:-:S13]  /*7c10*/  ISETP.GE.OR P3, PT, R16, R103, P3 ;  /* 0x000000671000720c */ /* 0x000fda0001f66670 */
[----:B------:R-:W-:-:S04]  /*7c20*/  @!P3 IADD3 R15, P0, P6, R84, R21, R12 ;  /* 0x00000015540fb210 */ /* 0x000fc80007e1e00c */
[----:B------:R-:W-:Y:S02]  /*7c30*/  @!P3 IADD3.X R46, R37, R9, R81, P0, P6 ;  /* 0x00000009252eb210 */ /* 0x000fe400007ec451 */
[----:B------:R-:W-:-:S04]  /*7c40*/  @!P4 IADD3 R13, P0, P6, R88, R14, R31 ;  /* 0x0000000e580dc210 */ /* 0x000fc80007e1e01f */
[----:B------:R-:W-:Y:S02]  /*7c50*/  @!P4 IADD3.X R12, R40, R11, R28, P0, P6 ;  /* 0x0000000b280cc210 */ /* 0x000fe400007ec41c */
[----:B------:R-:W-:-:S04]  /*7c60*/  @!P3 IADD3 R45, P0, P6, R88, R32, R14 ;  /* 0x00000020582db210 */ /* 0x000fc80007e1e00e */
[----:B------:R-:W-:Y:S02]  /*7c70*/  @!P3 IADD3.X R44, R40, R29, R11, P0, P6 ;  /* 0x0000001d282cb210 */ /* 0x000fe400007ec40b */
[----:B0-----:R-:W-:Y:S02]  /*7c80*/  @!P4 IADD3 R60, P6, R47, R60, RZ ;  /* 0x0000003c2f3cc210 */ /* 0x001fe40007fde0ff */
[----:B------:R-:W-:-:S03]  /*7c90*/  ISETP.NE.AND P0, PT, R49, RZ, PT ;  /* 0x000000ff3100720c */ /* 0x000fc60003f05270 */
[----:B------:R-:W-:Y:S01]  /*7ca0*/  @!P4 IMAD.X R61, R48, 0x1, R61, P6 ;  /* 0x00000001303dc824 */ /* 0x000fe200030e063d */
[----:B-1----:R-:W-:Y:S02]  /*7cb0*/  @!P4 IADD3 R62, P6, R13, R62, RZ ;  /* 0x0000003e0d3ec210 */ /* 0x002fe40007fde0ff */
[----:B------:R-:W-:Y:S02]  /*7cc0*/  CS2R R48, SRZ ;  /* 0x0000000000307805 */ /* 0x000fe4000001ff00 */
[----:B------:R-:W-:Y:S02]  /*7cd0*/  @!P4 IADD3.X R63, R12, R63, RZ, P6, !PT ;  /* 0x0000003f0c3fc210 */ /* 0x000fe400037fe4ff */
[----:B------:R-:W0:Y:S02]  /*7ce0*/  @!P3 LDC.64 R12, c[0x0][0x3e8] ;  /* 0x0000fa00ff0cbb82 */ /* 0x000e240000000a00 */
[----:B------:R1:W2:Y:S01]  /*7cf0*/  @!P5 LDG.E.128 R48, desc[UR36][R54.64] ;  /* 0x000000243630d981 */ /* 0x0002a2000c1e1d00 */
[----:B0-----:R-:W-:-:S05]  /*7d00*/  @!P3 IADD3 R12, P6, R15, R12, RZ ;  /* 0x0000000c0f0cb210 */ /* 0x001fca0007fde0ff */
[----:B------:R-:W0:Y:S01]  /*7d10*/  @!P3 LDC.64 R14, c[0x0][0x400] ;  /* 0x00010000ff0ebb82 */ /* 0x000e220000000a00 */
[----:B------:R-:W-:Y:S01]  /*7d20*/  @!P3 IMAD.X R13, R46, 0x1, R13, P6 ;  /* 0x000000012e0db824 */ /* 0x000fe200030e060d */
[----:B------:R-:W-:Y:S02]  /*7d30*/  CS2R R46, SRZ ;  /* 0x00000000002e7805 */ /* 0x000fe4000001ff00 */
[----:B-1----:R-:W-:Y:S02]  /*7d40*/  CS2R R54, SRZ ;  /* 0x0000000000367805 */ /* 0x002fe4000001ff00 */
[----:B------:R-:W-:Y:S02]  /*7d50*/  CS2R R58, SRZ ;  /* 0x00000000003a7805 */ /* 0x000fe4000001ff00 */
[----:B------:R-:W-:Y:S02]  /*7d60*/  CS2R R56, SRZ ;  /* 0x0000000000387805 */ /* 0x000fe4000001ff00 */
[----:B------:R-:W-:-:S02]  /*7d70*/  CS2R R66, SRZ ;  /* 0x0000000000427805 */ /* 0x000fc4000001ff00 */
[----:B------:R-:W-:Y:S02]  /*7d80*/  CS2R R64, SRZ ;  /* 0x0000000000407805 */ /* 0x000fe4000001ff00 */
[----:B------:R-:W-:Y:S02]  /*7d90*/  CS2R R70, SRZ ;  /* 0x0000000000467805 */ /* 0x000fe4000001ff00 */
[----:B------:R-:W-:Y:S02]  /*7da0*/  CS2R R68, SRZ ;  /* 0x0000000000447805 */ /* 0x000fe4000001ff00 */
[----:B------:R-:W-:Y:S01]  /*7db0*/  CS2R R74, SRZ ;  /* 0x00000000004a7805 */ /* 0x000fe2000001ff00 */
[----:B------:R1:W3:Y:S01]  /*7dc0*/  @!P4 LDG.E.128 R56, desc[UR36][R62.64] ;  /* 0x000000243e38c981 */ /* 0x0002e2000c1e1d00 */
[----:B------:R-:W-:-:S03]  /*7dd0*/  CS2R R72, SRZ ;  /* 0x0000000000487805 */ /* 0x000fc6000001ff00 */
[----:B------:R-:W4:Y:S04]  /*7de0*/  @!P2 LDG.E.128 R68, desc[UR36][R76.64] ;  /* 0x000000244c44a981 */ /* 0x000f28000c1e1d00 */
[----:B------:R-:W5:Y:S01]  /*7df0*/  @!P2 LDG.E.128 R72, desc[UR36][R78.64] ;  /* 0x000000244e48a981 */ /* 0x000f62000c1e1d00 */
[----:B0-----:R-:W-:-:S05]  /*7e00*/  @!P3 IADD3 R14, P6, R45, R14, RZ ;  /* 0x0000000e2d0eb210 */ /* 0x001fca0007fde0ff */
[----:B------:R-:W-:Y:S01]  /*7e10*/  @!P3 IMAD.X R15, R44, 0x1, R15, P6 ;  /* 0x000000012c0fb824 */ /* 0x000fe200030e060f */
[----:B------:R-:W-:Y:S02]  /*7e20*/  CS2R R44, SRZ ;  /* 0x00000000002c7805 */ /* 0x000fe4000001ff00 */
[----:B-1----:R-:W-:Y:S02]  /*7e30*/  CS2R R62, SRZ ;  /* 0x00000000003e7805 */ /* 0x002fe4000001ff00 */
[----:B------:R-:W5:Y:S04]  /*7e40*/  @!P3 LDG.E.128 R64, desc[UR36][R14.64] ;  /* 0x000000240e40b981 */ /* 0x000f68000c1e1d00 */
[----:B------:R0:W5:Y:S02]  /*7e50*/  @!P5 LDG.E.128 R44, desc[UR36][R52.64] ;  /* 0x00000024342cd981 */ /* 0x000164000c1e1d00 */
[----:B0-----:R-:W-:-:S06]  /*7e60*/  CS2R R52, SRZ ;  /* 0x0000000000347805 */ /* 0x001fcc000001ff00 */
[----:B------:R0:W5:Y:S02]  /*7e70*/  @!P4 LDG.E.128 R52, desc[UR36][R60.64] ;  /* 0x000000243c34c981 */ /* 0x000164000c1e1d00 */
[----:B0-----:R-:W-:-:S06]  /*7e80*/  CS2R R60, SRZ ;  /* 0x00000000003c7805 */ /* 0x001fcc000001ff00 */
[----:B------:R-:W5:Y:S01]  /*7e90*/  @!P3 LDG.E.128 R60, desc[UR36][R12.64] ;  /* 0x000000240c3cb981 */ /* 0x000f62000c1e1d00 */
[----:B------:R-:W-:-:S06]  /*7ea0*/  UISETP.NE.AND UP0, UPT, UR39, 0x3, UPT ;  /* 0x000000032700788c */ /* 0x000fcc000bf05270 */
[----:B------:R-:W-:Y:S02]  /*7eb0*/  PLOP3.LUT P5, PT, PT, PT, UP0, 0x80, 0x0 ;  /* 0x000000000000781c */ /* 0x000fe40003faf008 */
[----:B------:R-:W-:Y:S01]  /*7ec0*/  ISETP.GE.AND P2, PT, R16, R103, PT ;  /* 0x000000671000720c */ /* 0x000fe20003f46270 */
[----:B--2---:R-:W-:Y:S01]  /*7ed0*/  IMAD.MOV.U32 R120, RZ, RZ, R50 ;  /* 0x000000ffff787224 */ /* 0x004fe200078e0032 */
[----:B------:R-:W-:Y:S01]  /*7ee0*/  MOV R119, R48 ;  /* 0x0000003000777202 */ /* 0x000fe20000000f00 */
[----:B---3--:R-:W-:Y:S02]  /*7ef0*/  IMAD.MOV.U32 R116, RZ, RZ, R58 ;  /* 0x000000ffff747224 */ /* 0x008fe400078e003a */
[----:B------:R-:W-:Y:S02]  /*7f00*/  IMAD.MOV.U32 R117, RZ, RZ, R56 ;  /* 0x000000ffff757224 */ /* 0x000fe400078e0038 */
[----:B----4-:R-:W-:Y:S02]  /*7f10*/  IMAD.MOV.U32 R103, RZ, RZ, R70 ;  /* 0x000000ffff677224 */ /* 0x010fe400078e0046 */
[----:B------:R-:W-:-:S02]  /*7f20*/  IMAD.MOV.U32 R104, RZ, RZ, R68 ;  /* 0x000000ffff687224 */ /* 0x000fc400078e0044 */
[----:B-----5:R-:W-:Y:S01]  /*7f30*/  IMAD.MOV.U32 R105, RZ, RZ, R74 ;  /* 0x000000ffff697224 */ /* 0x020fe200078e004a */
[----:B------:R-:W-:Y:S01]  /*7f40*/  MOV R106, R72 ;  /* 0x00000048006a7202 */ /* 0x000fe20000000f00 */
[----:B------:R-:W-:Y:S02]  /*7f50*/  IMAD.MOV.U32 R111, RZ, RZ, R66 ;  /* 0x000000ffff6f7224 */ /* 0x000fe400078e0042 */
[----:B------:R-:W-:Y:S02]  /*7f60*/  IMAD.MOV.U32 R112, RZ, RZ, R64 ;  /* 0x000000ffff707224 */ /* 0x000fe400078e0040 */
[----:B------:R-:W-:Y:S02]  /*7f70*/  IMAD.MOV.U32 R121, RZ, RZ, R46 ;  /* 0x000000ffff797224 */ /* 0x000fe400078e002e */
[----:B------:R-:W-:Y:S02]  /*7f80*/  IMAD.MOV.U32 R118, RZ, RZ, R44 ;  /* 0x000000ffff767224 */ /* 0x000fe400078e002c */
[----:B------:R-:W-:-:S02]  /*7f90*/  IMAD.MOV.U32 R114, RZ, RZ, R54 ;  /* 0x000000ffff727224 */ /* 0x000fc400078e0036 */
[----:B------:R-:W-:Y:S02]  /*7fa0*/  IMAD.MOV.U32 R115, RZ, RZ, R52 ;  /* 0x000000ffff737224 */ /* 0x000fe400078e0034 */
[----:B------:R-:W-:Y:S01]  /*7fb0*/  IMAD.MOV.U32 R109, RZ, RZ, R62 ;  /* 0x000000ffff6d7224 */ /* 0x000fe200078e003e */
[----:B------:R-:W-:Y:S01]  /*7fc0*/  MOV R110, R60 ;  /* 0x0000003c006e7202 */ /* 0x000fe20000000f00 */
[----:B------:R-:W-:Y:S06]  /*7fd0*/  @!P5 BRA `(.L_x_543) ;  /* 0x000000000004d947 */ /* 0x000fec0003800000 */
[----:B------:R-:W-:Y:S01]  /*7fe0*/  BPT.TRAP 0x1 ;  /* 0x000000040000795c */ /* 0x000fe20000300000 */
.L_x_543:
[----:B------:R-:W-:Y:S01]  /*7ff0*/  IMAD R81, R216, 0x8, R19 ;  /* 0x00000008d8517824 */ /* 0x000fe200078e0213 */
[----:B------:R-:W-:Y:S01]  /*8000*/  SHF.L.U32 R100, R221, 0x1f, RZ ;  /* 0x0000001fdd647819 */ /* 0x000fe200000006ff */
[----:B------:R-:W0:Y:S01]  /*8010*/  LDC R107, c[0x0][0x2f4] ;  /* 0x0000bd00ff6b7b82 */ /* 0x000e220000000800 */
[----:B------:R-:W-:Y:S02]  /*8020*/  BSSY B1, `(.L_x_544) ;  /* 0x0000003000017945 */ /* 0x000fe40003800000 */
[----:B------:R-:W1:Y:S02]  /*8030*/  SYNCS.PHASECHK.TRANS64.TRYWAIT P3, [R81+URZ+0x38890], R100 ;  /* 0x03889064510075a7 */ /* 0x000e64000806017f */
[----:B-1----:R-:W-:Y:S05]  /*8040*/  @!P3 BRA `(.L_x_545) ;  /* 0x000002240078b947 */ /* 0x002fea0003800000 */
.L_x_848:
[----:B------:R-:W-:Y:S05]  /*8050*/  BSYNC B1 ;  /* 0x0000000000017941 */ /* 0x000fea0003800000 */
.L_x_544:
[----:B------:R-:W-:Y:S01]  /*8060*/  UMOV UR4, 0xffffffff ;  /* 0xffffffff00047882 */ /* 0x000fe20000000000 */
[----:B0-----:R-:W-:Y:S02]  /*8070*/  IMAD.IADD R108, R107, 0x1, -R34 ;  /* 0x000000016b6c7824 */ /* 0x001fe400078e0a22 */
[----:B------:R-:W-:Y:S05]  /*8080*/  BRA.DIV UR4, `(.L_x_546) ;  /* 0x00000226047c7947 */ /* 0x000fea000b800000 */
[----:B------:R0:W2:Y:S04]  /*8090*/  SHFL.IDX PT, R113, R102, RZ, 0x181f ;  /* 0x00181fff66717589 */ /* 0x0000a800000e0000 */
[----:B------:R0:W3:Y:S02]  /*80a0*/  SHFL.IDX PT, R11, R101, RZ, 0x181f ;  /* 0x00181fff650b7589 */ /* 0x0000e400000e0000 */
.L_x_852:
[----:B------:R-:W-:Y:S01]  /*80b0*/  ISETP.GE.OR P3, PT, R219, R99, P1 ;  /* 0x00000063db00720c */ /* 0x000fe20000f66670 */
[----:B------:R-:W-:-:S12]  /*80c0*/  BSSY B1, `(.L_x_547) ;  /* 0x0000103000017945 */ /* 0x000fd80003800000 */
[----:B------:R-:W-:Y:S05]  /*80d0*/  @P3 BRA `(.L_x_548) ;  /* 0x0000001000043947 */ /* 0x000fea0003800000 */
[----:B------:R-:W4:Y:S01]  /*80e0*/  LDL R14, [R1+0x2c] ;  /* 0x00002c00010e7983 */ /* 0x000f220000100800 */
[----:B------:R-:W-:Y:S01]  /*80f0*/  SEL R12, R34, R108, !P0 ;  /* 0x0000006c220c7207 */ /* 0x000fe20004000000 */
[C---:B------:R-:W-:Y:S01]  /*8100*/  IMAD.SHL.U32 R15, R219.reuse, 0x80, RZ ;  /* 0x00000080db0f7824 */ /* 0x040fe200078e00ff */
[----:B------:R-:W-:Y:S01]  /*8110*/  BSSY B2, `(.L_x_549) ;  /* 0x00000f6000027945 */ /* 0x000fe20003800000 */
[----:B------:R-:W-:Y:S01]  /*8120*/  IMAD.SHL.U32 R76, R219, 0x80, RZ ;  /* 0x00000080db4c7824 */ /* 0x000fe200078e00ff */
[----:B------:R-:W-:Y:S02]  /*8130*/  SHF.R.S32.HI R13, RZ, 0x1f, R12 ;  /* 0x0000001fff0d7819 */ /* 0x000fe4000001140c */
[----:B------:R-:W-:Y:S02]  /*8140*/  LOP3.LUT R15, R15, 0x380, RZ, 0xc0, !PT ;  /* 0x000003800f0f7812 */ /* 0x000fe400078ec0ff */
[----:B------:R-:W-:Y:S02]  /*8150*/  LEA.HI R13, R13, R12, RZ, 0x5 ;  /* 0x0000000c0d0d7211 */ /* 0x000fe400078f28ff */
[----:B------:R-:W-:-:S02]  /*8160*/  LOP3.LUT R76, R76, 0x380, RZ, 0xc0, !PT ;  /* 0x000003804c4c7812 */ /* 0x000fc400078ec0ff */
[----:B------:R-:W-:Y:S02]  /*8170*/  LEA.HI.SX32 R122, R13, R42, 0x1b ;  /* 0x0000002a0d7a7211 */ /* 0x000fe400078fdaff */
[----:B------:R-:W-:Y:S02]  /*8180*/  SHF.R.U32.HI R15, RZ, 0x3, R15 ;  /* 0x00000003ff0f7819 */ /* 0x000fe4000001160f */
[----:B------:R-:W-:-:S04]  /*8190*/  SHF.R.S32.HI R12, RZ, 0x1f, R122 ;  /* 0x0000001fff0c7819 */ /* 0x000fc8000001147a */
[----:B------:R-:W-:Y:S01]  /*81a0*/  LEA.HI R12, R12, R122, RZ, 0x3 ;  /* 0x0000007a0c0c7211 */ /* 0x000fe200078f18ff */
[----:B------:R-:W-:-:S03]  /*81b0*/  IMAD.SHL.U32 R122, R122, 0x10, RZ ;  /* 0x000000107a7a7824 */ /* 0x000fc600078e00ff */
[----:B------:R-:W-:Y:S02]  /*81c0*/  SHF.L.U32 R12, R12, 0xb, RZ ;  /* 0x0000000b0c0c7819 */ /* 0x000fe400000006ff */
[----:B------:R-:W-:Y:S02]  /*81d0*/  LOP3.LUT R13, R76, 0x70, R122, 0xf8, !PT ;  /* 0x000000704c0d7812 */ /* 0x000fe400078ef87a */
[----:B------:R-:W-:Y:S02]  /*81e0*/  LOP3.LUT R12, R12, 0xffffc000, RZ, 0xc0, !PT ;  /* 0xffffc0000c0c7812 */ /* 0x000fe400078ec0ff */
[----:B------:R-:W-:-:S04]  /*81f0*/  LOP3.LUT R13, R13, R15, RZ, 0x3c, !PT ;  /* 0x0000000f0d0d7212 */ /* 0x000fc800078e3cff */
[----:B----4-:R-:W-:-:S05]  /*8200*/  IADD3 R12, R13, R12, R14 ;  /* 0x0000000c0d0c7210 */ /* 0x010fca0007ffe00e */
[C---:B------:R-:W-:Y:S02]  /*8210*/  IMAD R76, R216.reuse, 0x8000, R12 ;  /* 0x00008000d84c7824 */ /* 0x040fe400078e020c */
[----:B------:R-:W-:Y:S02]  /*8220*/  IMAD R12, R216, 0x8000, R4 ;  /* 0x00008000d80c7824 */ /* 0x000fe400078e0204 */
[C---:B------:R-:W-:Y:S02]  /*8230*/  IMAD.IADD R76, R19.reuse, 0x1, R76 ;  /* 0x00000001134c7824 */ /* 0x040fe400078e024c */
[----:B------:R-:W-:-:S04]  /*8240*/  IMAD.IADD R12, R19, 0x1, R12 ;  /* 0x00000001130c7824 */ /* 0x000fc800078e020c */
[----:B------:R-:W4:Y:S04]  /*8250*/  LDS.128 R76, [R76+0x28400] ;  /* 0x028400004c4c7984 */ /* 0x000f280000000c00 */
[----:B------:R-:W0:Y:S01]  /*8260*/  LDS.128 R12, [R12+0x28400] ;  /* 0x028400000c0c7984 */ /* 0x000e220000000c00 */
[----:B------:R-:W-:Y:S05]  /*8270*/  @P2 BRA `(.L_x_550) ;  /* 0x0000000c007c2947 */ /* 0x000fea0003800000 */
[----:B------:R-:W-:Y:S02]  /*8280*/  SHF.R.U32.HI R50, RZ, 0x8, R45 ;  /* 0x00000008ff327819 */ /* 0x000fe4000001162d */
[--C-:B------:R-:W-:Y:S02]  /*8290*/  SHF.R.U32.HI R125, RZ, 0x18, R47.reuse ;  /* 0x00000018ff7d7819 */ /* 0x100fe4000001162f */
[----:B------:R-:W-:Y:S01]  /*82a0*/  LOP3.LUT R124, R47, 0xff, RZ, 0xc0, !PT ;  /* 0x000000ff2f7c7812 */ /* 0x000fe200078ec0ff */
[----:B------:R-:W-:Y:S01]  /*82b0*/  IMAD.SHL.U32 R50, R50, 0x100, RZ ;  /* 0x0000010032327824 */ /* 0x000fe200078e00ff */
[--C-:B------:R-:W-:Y:S02]  /*82c0*/  SHF.R.U32.HI R123, RZ, 0x8, R47.reuse ;  /* 0x00000008ff7b7819 */ /* 0x100fe4000001162f */
[----:B------:R-:W-:Y:S02]  /*82d0*/  SHF.R.U32.HI R44, RZ, 0x10, R47 ;  /* 0x00000010ff2c7819 */ /* 0x000fe4000001162f */
[----:B------:R-:W-:-:S02]  /*82e0*/  SHF.R.U32.HI R47, RZ, 0x8, R49 ;  /* 0x00000008ff2f7819 */ /* 0x000fc40000011631 */
[----:B------:R-:W-:Y:S01]  /*82f0*/  SHF.R.U32.HI R126, RZ, 0x18, R45 ;  /* 0x00000018ff7e7819 */ /* 0x000fe2000001162d */
[----:B------:R-:W-:Y:S01]  /*8300*/  IMAD.U32 R44, R44, 0x10000, RZ ;  /* 0x000100002c2c7824 */ /* 0x000fe200078e00ff */
[----:B------:R-:W-:Y:S01]  /*8310*/  LOP3.LUT R46, R45, 0xff, RZ, 0xc0, !PT ;  /* 0x000000ff2d2e7812 */ /* 0x000fe200078ec0ff */
[----:B------:R-:W-:Y:S01]  /*8320*/  IMAD.SHL.U32 R47, R47, 0x100, RZ ;  /* 0x000001002f2f7824 */ /* 0x000fe200078e00ff */
[----:B------:R-:W-:Y:S02]  /*8330*/  SHF.R.U32.HI R127, RZ, 0x18, R49 ;  /* 0x00000018ff7f7819 */ /* 0x000fe40000011631 */
[----:B------:R-:W-:Y:S02]  /*8340*/  LOP3.LUT R128, R49, 0xff, RZ, 0xc0, !PT ;  /* 0x000000ff31807812 */ /* 0x000fe400078ec0ff */
[----:B------:R-:W-:Y:S02]  /*8350*/  SHF.R.U32.HI R48, RZ, 0x10, R45 ;  /* 0x00000010ff307819 */ /* 0x000fe4000001162d */
[----:B------:R-:W-:-:S02]  /*8360*/  SHF.R.U32.HI R129, RZ, 0x10, R49 ;  /* 0x00000010ff817819 */ /* 0x000fc40000011631 */
[----:B------:R-:W-:Y:S01]  /*8370*/  PRMT R126, R126, 0x654, R46 ;  /* 0x000006547e7e7816 */ /* 0x000fe2000000002e */
[----:B------:R-:W-:Y:S01]  /*8380*/  IMAD.U32 R48, R48, 0x10000, RZ ;  /* 0x0001000030307824 */ /* 0x000fe200078e00ff */
[----:B------:R-:W-:Y:S01]  /*8390*/  PRMT R127, R127, 0x654, R128 ;  /* 0x000006547f7f7816 */ /* 0x000fe20000000080 */
[----:B------:R-:W-:Y:S01]  /*83a0*/  IMAD.U32 R129, R129, 0x10000, RZ ;  /* 0x0001000081817824 */ /* 0x000fe200078e00ff */
[----:B------:R-:W-:Y:S02]  /*83b0*/  LOP3.LUT R50, R126, 0xff00, R50, 0xf8, !PT ;  /* 0x0000ff007e327812 */ /* 0x000fe400078ef832 */
[----:B------:R-:W-:Y:S02]  /*83c0*/  LOP3.LUT R47, R127, 0xff00, R47, 0xf8, !PT ;  /* 0x0000ff007f2f7812 */ /* 0x000fe400078ef82f */
[----:B------:R-:W-:Y:S02]  /*83d0*/  SHF.R.U32.HI R49, RZ, 0x18, R51 ;  /* 0x00000018ff317819 */ /* 0x000fe40000011633 */
[----:B------:R-:W-:-:S02]  /*83e0*/  LOP3.LUT R130, R51, 0xff, RZ, 0xc0, !PT ;  /* 0x000000ff33827812 */ /* 0x000fc400078ec0ff */
[--C-:B------:R-:W-:Y:S02]  /*83f0*/  SHF.R.U32.HI R45, RZ, 0x8, R51.reuse ;  /* 0x00000008ff2d7819 */ /* 0x100fe40000011633 */
[----:B------:R-:W-:Y:S02]  /*8400*/  SHF.R.U32.HI R46, RZ, 0x10, R51 ;  /* 0x00000010ff2e7819 */ /* 0x000fe40000011633 */
[----:B------:R-:W-:Y:S01]  /*8410*/  PRMT R51, R125, 0x654, R124 ;  /* 0x000006547d337816 */ /* 0x000fe2000000007c */
[----:B------:R-:W-:Y:S01]  /*8420*/  IMAD.SHL.U32 R45, R45, 0x100, RZ ;  /* 0x000001002d2d7824 */ /* 0x000fe200078e00ff */
[----:B------:R-:W-:Y:S02]  /*8430*/  SHF.L.U32 R123, R123, 0x8, RZ ;  /* 0x000000087b7b7819 */ /* 0x000fe400000006ff */
[----:B------:R-:W-:Y:S02]  /*8440*/  LOP3.LUT R125, R50, 0xff0000, R48, 0xf8, !PT ;  /* 0x00ff0000327d7812 */ /* 0x000fe400078ef830 */
[----:B------:R-:W-:-:S02]  /*8450*/  LOP3.LUT R50, R47, 0xff0000, R129, 0xf8, !PT ;  /* 0x00ff00002f327812 */ /* 0x000fc400078ef881 */
[----:B------:R-:W-:Y:S02]  /*8460*/  LOP3.LUT R51, R51, 0xff00, R123, 0xf8, !PT ;  /* 0x0000ff0033337812 */ /* 0x000fe400078ef87b */
[----:B----4-:R-:W-:Y:S02]  /*8470*/  F2FP.F16.E4M3.UNPACK_B R123, R77 ;  /* 0x0000004dff7b723e */ /* 0x010fe400020006ff */
[----:B------:R-:W-:Y:S02]  /*8480*/  F2FP.F16.E4M3.UNPACK_B R126, R50 ;  /* 0x00000032ff7e723e */ /* 0x000fe400020006ff */
[----:B0-----:R-:W-:Y:S01]  /*8490*/  F2FP.F16.E4M3.UNPACK_B R47, R13 ;  /* 0x0000000dff2f723e */ /* 0x001fe200020006ff */
[----:B------:R-:W-:Y:S01]  /*84a0*/  HADD2.F32 R48, -RZ, R123.H0_H0 ;  /* 0x2000007bff307230 */ /* 0x000fe20000004100 */
[----:B------:R-:W-:Y:S01]  /*84b0*/  F2FP.F16.E4M3.UNPACK_B R127, R125 ;  /* 0x0000007dff7f723e */ /* 0x000fe200020006ff */
[----:B------:R-:W-:Y:S01]  /*84c0*/  HADD2.F32 R129, -RZ, R126.H0_H0 ;  /* 0x2000007eff817230 */ /* 0x000fe20000004100 */
[----:B------:R-:W-:Y:S01]  /*84d0*/  PRMT R49, R49, 0x654, R130 ;  /* 0x0000065431317816 */ /* 0x000fe20000000082 */
[----:B------:R-:W-:Y:S01]  /*84e0*/  HADD2.F32 R124, -RZ, R47.H0_H0 ;  /* 0x2000002fff7c7230 */ /* 0x000fe20000004100 */
[----:B------:R-:W-:Y:S01]  /*84f0*/  F2FP.F16.E4M3.UNPACK_B R77, R77.H1 ;  /* 0x0000004dff4d723e */ /* 0x000fe200030006ff */
[----:B------:R-:W-:-:S02]  /*8500*/  HADD2.F32 R128, -RZ, R127.H0_H0 ;  /* 0x2000007fff807230 */ /* 0x000fc40000004100 */
[-C--:B------:R-:W-:Y:S01]  /*8510*/  FMUL.FTZ R130, R48, R129.reuse ;  /* 0x0000008130827220 */ /* 0x080fe20000410000 */
[----:B------:R-:W-:Y:S02]  /*8520*/  HADD2.F32 R126, -RZ, R126.H1_H1 ;  /* 0x3000007eff7e7230 */ /* 0x000fe40000004100 */
[C---:B------:R-:W-:Y:S01]  /*8530*/  FMUL.FTZ R129, R124.reuse, R129 ;  /* 0x000000817c817220 */ /* 0x040fe20000410000 */
[----:B------:R-:W-:Y:S02]  /*8540*/  HADD2.F32 R47, -RZ, R47.H1_H1 ;  /* 0x3000002fff2f7230 */ /* 0x000fe40000004100 */
[-C--:B------:R-:W-:Y:S01]  /*8550*/  FFMA.FTZ R124, R124, R128.reuse, -R130 ;  /* 0x000000807c7c7223 */ /* 0x080fe20000010882 */
[----:B------:R-:W-:Y:S02]  /*8560*/  HADD2.F32 R127, -RZ, R127.H1_H1 ;  /* 0x3000007fff7f7230 */ /* 0x000fe40000004100 */
[----:B------:R-:W-:Y:S01]  /*8570*/  FFMA.FTZ R48, R48, R128, R129 ;  /* 0x0000008030307223 */ /* 0x000fe20000010081 */
[----:B------:R-:W-:Y:S01]  /*8580*/  HADD2.F32 R128, -RZ, R123.H1_H1 ;  /* 0x3000007bff807230 */ /* 0x000fe20000004100 */
[----:B------:R-:W-:-:S02]  /*8590*/  F2FP.F16.E4M3.UNPACK_B R125, R125.H1 ;  /* 0x0000007dff7d723e */ /* 0x000fc400030006ff */
[----:B------:R-:W-:Y:S01]  /*85a0*/  LOP3.LUT R49, R49, 0xff00, R45, 0xf8, !PT ;  /* 0x0000ff0031317812 */ /* 0x000fe200078ef82d */
[----:B------:R-:W-:Y:S02]  /*85b0*/  IMAD.MOV.U32 R45, RZ, RZ, R79 ;  /* 0x000000ffff2d7224 */ /* 0x000fe400078e004f */
[-C--:B------:R-:W-:Y:S01]  /*85c0*/  FMUL.FTZ R123, R128, R126.reuse ;  /* 0x0000007e807b7220 */ /* 0x080fe20000410000 */
[C---:B------:R-:W-:Y:S01]  /*85d0*/  FMUL.FTZ R126, R47.reuse, R126 ;  /* 0x0000007e2f7e7220 */ /* 0x040fe20000410000 */
[----:B------:R-:W-:Y:S01]  /*85e0*/  SHF.L.U32 R46, R46, 0x10, RZ ;  /* 0x000000102e2e7819 */ /* 0x000fe200000006ff */
[----:B------:R-:W-:Y:S02]  /*85f0*/  IMAD.MOV.U32 R79, RZ, RZ, R15 ;  /* 0x000000ffff4f7224 */ /* 0x000fe400078e000f */
[-C--:B------:R-:W-:Y:S01]  /*8600*/  FFMA.FTZ R123, R47, R127.reuse, -R123 ;  /* 0x0000007f2f7b7223 */ /* 0x080fe2000001087b */
[----:B------:R-:W-:Y:S01]  /*8610*/  FFMA.FTZ R47, R128, R127, R126 ;  /* 0x0000007f802f7223 */ /* 0x000fe2000001007e */
[----:B------:R-:W-:Y:S01]  /*8620*/  F2FP.F16.E4M3.UNPACK_B R126, R50.H1 ;  /* 0x00000032ff7e723e */ /* 0x000fe200030006ff */
[----:B------:R-:W-:Y:S01]  /*8630*/  HADD2.F32 R128, -RZ, R125.H0_H0 ;  /* 0x2000007dff807230 */ /* 0x000fe20000004100 */
[----:B------:R-:W-:Y:S01]  /*8640*/  F2FP.F16.E4M3.UNPACK_B R127, R13.H1 ;  /* 0x0000000dff7f723e */ /* 0x000fe200030006ff */
[----:B------:R-:W-:Y:S01]  /*8650*/  HADD2.F32 R13, -RZ, R77.H0_H0 ;  /* 0x2000004dff0d7230 */ /* 0x000fe20000004100 */
[----:B------:R-:W-:Y:S01]  /*8660*/  LOP3.LUT R51, R51, 0xff0000, R44, 0xf8, !PT ;  /* 0x00ff000033337812 */ /* 0x000fe200078ef82c */
[----:B------:R-:W-:Y:S01]  /*8670*/  HADD2.F32 R129, -RZ, R126.H0_H0 ;  /* 0x2000007eff817230 */ /* 0x000fe20000004100 */
[----:B------:R-:W-:Y:S01]  /*8680*/  LOP3.LUT R44, R49, 0xff0000, R46, 0xf8, !PT ;  /* 0x00ff0000312c7812 */ /* 0x000fe200078ef82e */
[----:B------:R-:W-:Y:S01]  /*8690*/  HADD2.F32 R50, -RZ, R127.H0_H0 ;  /* 0x2000007fff327230 */ /* 0x000fe20000004100 */
[----:B------:R-:W-:Y:S01]  /*86a0*/  F2FP.F16.E4M3.UNPACK_B R46, R45 ;  /* 0x0000002dff2e723e */ /* 0x000fe200020006ff */
[----:B------:R-:W-:-:S02]  /*86b0*/  HADD2.F32 R77, -RZ, R77.H1_H1 ;  /* 0x3000004dff4d7230 */ /* 0x000fc40000004100 */
[CC--:B------:R-:W-:Y:S01]  /*86c0*/  FMUL.FTZ R130, R13.reuse, R129.reuse ;  /* 0x000000810d827220 */ /* 0x0c0fe20000410000 */
[----:B------:R-:W-:Y:S02]  /*86d0*/  HADD2.F32 R126, -RZ, R126.H1_H1 ;  /* 0x3000007eff7e7230 */ /* 0x000fe40000004100 */
[C---:B------:R-:W-:Y:S01]  /*86e0*/  FMUL.FTZ R129, R50.reuse, R129 ;  /* 0x0000008132817220 */ /* 0x040fe20000410000 */
[----:B------:R-:W-:Y:S01]  /*86f0*/  F2FP.F16.E4M3.UNPACK_B R15, R79 ;  /* 0x0000004fff0f723e */ /* 0x000fe200020006ff */
[-C--:B------:R-:W-:Y:S01]  /*8700*/  FFMA.FTZ R50, R50, R128.reuse, -R130 ;  /* 0x0000008032327223 */ /* 0x080fe20000010882 */
[----:B------:R-:W-:Y:S01]  /*8710*/  F2FP.F16.E4M3.UNPACK_B R45, R45.H1 ;  /* 0x0000002dff2d723e */ /* 0x000fe200030006ff */
[----:B------:R-:W-:Y:S01]  /*8720*/  FFMA.FTZ R13, R13, R128, R129 ;  /* 0x000000800d0d7223 */ /* 0x000fe20000010081 */
[----:B------:R-:W-:Y:S02]  /*8730*/  HADD2.F32 R128, -RZ, R127.H1_H1 ;  /* 0x3000007fff807230 */ /* 0x000fe40000004100 */
[----:B------:R-:W-:-:S02]  /*8740*/  HADD2.F32 R127, -RZ, R125.H1_H1 ;  /* 0x3000007dff7f7230 */ /* 0x000fc40000004100 */
[CC--:B------:R-:W-:Y:S01]  /*8750*/  FMUL.FTZ R125, R77.reuse, R126.reuse ;  /* 0x0000007e4d7d7220 */ /* 0x0c0fe20000410000 */
[--C-:B------:R-:W-:Y:S02]  /*8760*/  HADD2.F32 R130, -RZ, R15.reuse.H0_H0 ;  /* 0x2000000fff827230 */ /* 0x100fe40000004100 */
[C---:B------:R-:W-:Y:S01]  /*8770*/  FMUL.FTZ R126, R128.reuse, R126 ;  /* 0x0000007e807e7220 */ /* 0x040fe20000410000 */
[----:B------:R-:W-:Y:S02]  /*8780*/  HADD2.F32 R15, -RZ, R15.H1_H1 ;  /* 0x3000000fff0f7230 */ /* 0x000fe40000004100 */
[-C--:B------:R-:W-:Y:S01]  /*8790*/  FFMA.FTZ R125, R128, R127.reuse, -R125 ;  /* 0x0000007f807d7223 */ /* 0x080fe2000001087d */
[----:B------:R-:W-:Y:S02]  /*87a0*/  HADD2.F32 R128, -RZ, R46.H0_H0 ;  /* 0x2000002eff807230 */ /* 0x000fe40000004100 */
[----:B------:R-:W-:Y:S01]  /*87b0*/  FFMA.FTZ R77, R77, R127, R126 ;  /* 0x0000007f4d4d7223 */ /* 0x000fe2000001007e */
[----:B------:R-:W-:-:S02]  /*87c0*/  F2FP.F16.E4M3.UNPACK_B R126, R44 ;  /* 0x0000002cff7e723e */ /* 0x000fc400020006ff */
[-C--:B------:R-:W-:Y:S02]  /*87d0*/  F2FP.F16.E4M3.UNPACK_B R127, R51.reuse ;  /* 0x00000033ff7f723e */ /* 0x080fe400020006ff */
[----:B------:R-:W-:Y:S01]  /*87e0*/  F2FP.F16.E4M3.UNPACK_B R44, R44.H1 ;  /* 0x0000002cff2c723e */ /* 0x000fe200030006ff */
[--C-:B------:R-:W-:Y:S01]  /*87f0*/  HADD2.F32 R49, -RZ, R126.reuse.H0_H0 ;  /* 0x2000007eff317230 */ /* 0x100fe20000004100 */
[----:B------:R-:W-:Y:S01]  /*8800*/  F2FP.F16.E4M3.UNPACK_B R51, R51.H1 ;  /* 0x00000033ff33723e */ /* 0x000fe200030006ff */
[--C-:B------:R-:W-:Y:S01]  /*8810*/  HADD2.F32 R129, -RZ, R127.reuse.H0_H0 ;  /* 0x2000007fff817230 */ /* 0x100fe20000004100 */
[----:B------:R-:W-:Y:S01]  /*8820*/  F2FP.SATFINITE.E4M3.F32.PACK_AB_MERGE_C R50, R125, R50, RZ ;  /* 0x000000327d32723e */ /* 0x000fe200048070ff */
[----:B------:R-:W-:Y:S02]  /*8830*/  HADD2.F32 R126, -RZ, R126.H1_H1 ;  /* 0x3000007eff7e7230 */ /* 0x000fe40000004100 */
[-C--:B------:R-:W-:Y:S01]  /*8840*/  FMUL.FTZ R131, R128, R49.reuse ;  /* 0x0000003180837220 */ /* 0x080fe20000410000 */
[C---:B------:R-:W-:Y:S01]  /*8850*/  FMUL.FTZ R49, R130.reuse, R49 ;  /* 0x0000003182317220 */ /* 0x040fe20000410000 */
[----:B------:R-:W-:Y:S01]  /*8860*/  HADD2.F32 R127, -RZ, R127.H1_H1 ;  /* 0x3000007fff7f7230 */ /* 0x000fe20000004100 */
[----:B------:R-:W-:Y:S01]  /*8870*/  F2FP.SATFINITE.E4M3.F32.PACK_AB_MERGE_C R123, R123, R124, R50 ;  /* 0x0000007c7b7b723e */ /* 0x000fe20004807032 */
[-C--:B------:R-:W-:Y:S01]  /*8880*/  FFMA.FTZ R131, R130, R129.reuse, -R131 ;  /* 0x0000008182837223 */ /* 0x080fe20000010883 */
[----:B------:R-:W-:Y:S01]  /*8890*/  FFMA.FTZ R128, R128, R129, R49 ;  /* 0x0000008180807223 */ /* 0x000fe20000010031 */
[----:B------:R-:W-:Y:S01]  /*88a0*/  HADD2.F32 R49, -RZ, R46.H1_H1 ;  /* 0x3000002eff317230 */ /* 0x000fe20000004100 */
[----:B------:R-:W-:Y:S01]  /*88b0*/  F2FP.F16.E4M3.UNPACK_B R50, R76.H1 ;  /* 0x0000004cff32723e */ /* 0x000fe200030006ff */
[--C-:B------:R-:W-:Y:S01]  /*88c0*/  HADD2.F32 R129, -RZ, R44.reuse.H0_H0 ;  /* 0x2000002cff817230 */ /* 0x100fe20000004100 */
[----:B------:R-:W-:Y:S01]  /*88d0*/  F2FP.SATFINITE.E4M3.F32.PACK_AB_MERGE_C R13, R77, R13, RZ ;  /* 0x0000000d4d0d723e */ /* 0x000fe200048070ff */
[----:B------:R-:W-:-:S02]  /*88e0*/  HADD2.F32 R44, -RZ, R44.H1_H1 ;  /* 0x3000002cff2c7230 */ /* 0x000fc40000004100 */
[----:B------:R-:W-:Y:S01]  /*88f0*/  FMUL.FTZ R46, R49, R126 ;  /* 0x0000007e312e7220 */ /* 0x000fe20000410000 */
[----:B------:R-:W-:Y:S02]  /*8900*/  F2FP.F16.E4M3.UNPACK_B R77, R118.H1 ;  /* 0x00000076ff4d723e */ /* 0x000fe400030006ff */
[----:B------:R-:W-:Y:S01]  /*8910*/  F2FP.F16.E4M3.UNPACK_B R76, R76 ;  /* 0x0000004cff4c723e */ /* 0x000fe200020006ff */
[CC--:B------:R-:W-:Y:S01]  /*8920*/  FFMA.FTZ R46, R15.reuse, R127.reuse, -R46 ;  /* 0x0000007f0f2e7223 */ /* 0x0c0fe2000001082e */
[----:B------:R-:W-:Y:S01]  /*8930*/  FMUL.FTZ R15, R15, R126 ;  /* 0x0000007e0f0f7220 */ /* 0x000fe20000410000 */
[--C-:B------:R-:W-:Y:S01]  /*8940*/  HADD2.F32 R126, -RZ, R51.reuse.H0_H0 ;  /* 0x20000033ff7e7230 */ /* 0x100fe20000004100 */
[----:B------:R-:W-:Y:S01]  /*8950*/  F2FP.F16.E4M3.UNPACK_B R118, R118 ;  /* 0x00000076ff76723e */ /* 0x000fe200020006ff */
[----:B------:R-:W-:Y:S02]  /*8960*/  HADD2.F32 R51, -RZ, R51.H1_H1 ;  /* 0x30000033ff337230 */ /* 0x000fe40000004100 */
[----:B------:R-:W-:Y:S01]  /*8970*/  FFMA.FTZ R15, R49, R127, R15 ;  /* 0x0000007f310f7223 */ /* 0x000fe2000001000f */
[----:B------:R-:W-:Y:S01]  /*8980*/  F2FP.F16.E4M3.UNPACK_B R49, R79.H1 ;  /* 0x0000004fff31723e */ /* 0x000fe200030006ff */
[--C-:B------:R-:W-:Y:S01]  /*8990*/  HADD2.F32 R79, -RZ, R45.reuse.H0_H0 ;  /* 0x2000002dff4f7230 */ /* 0x100fe20000004100 */
[----:B------:R-:W-:Y:S01]  /*89a0*/  F2FP.SATFINITE.E4M3.F32.PACK_AB_MERGE_C R47, R47, R48, R13 ;  /* 0x000000302f2f723e */ /* 0x000fe2000480700d */
[----:B------:R-:W-:-:S02]  /*89b0*/  HADD2.F32 R45, -RZ, R45.H1_H1 ;  /* 0x3000002dff2d7230 */ /* 0x000fc40000004100 */
[--C-:B------:R-:W-:Y:S02]  /*89c0*/  HADD2.F32 R127, -RZ, R49.reuse.H0_H0 ;  /* 0x20000031ff7f7230 */ /* 0x100fe40000004100 */
[-C--:B------:R-:W-:Y:S01]  /*89d0*/  FMUL.FTZ R130, R79, R129.reuse ;  /* 0x000000814f827220 */ /* 0x080fe20000410000 */
[----:B------:R-:W-:Y:S02]  /*89e0*/  HADD2.F32 R49, -RZ, R49.H1_H1 ;  /* 0x30000031ff317230 */ /* 0x000fe40000004100 */
[--C-:B------:R-:W-:Y:S02]  /*89f0*/  HADD2.F32 R125, -RZ, R77.reuse.H0_H0 ;  /* 0x2000004dff7d7230 */ /* 0x100fe40000004100 */
[C---:B------:R-:W-:Y:S01]  /*8a00*/  FFMA.FTZ R130, R127.reuse, R126, -R130 ;  /* 0x0000007e7f827223 */ /* 0x040fe20000010882 */
[----:B------:R-:W-:Y:S01]  /*8a10*/  FMUL.FTZ R127, R127, R129 ;  /* 0x000000817f7f7220 */ /* 0x000fe20000410000 */
[----:B------:R-:W-:Y:S02]  /*8a20*/  HADD2.F32 R77, -RZ, R77.H1_H1 ;  /* 0x3000004dff4d7230 */ /* 0x000fe40000004100 */
[----:B------:R-:W-:-:S02]  /*8a30*/  IMAD.MOV.U32 R13, RZ, RZ, R123 ;  /* 0x000000ffff0d7224 */ /* 0x000fc400078e007b */
[----:B------:R-:W-:Y:S01]  /*8a40*/  FFMA.FTZ R127, R79, R126, R127 ;  /* 0x0000007e4f7f7223 */ /* 0x000fe2000001007f */
[-C--:B------:R-:W-:Y:S01]  /*8a50*/  FMUL.FTZ R79, R45, R44.reuse ;  /* 0x0000002c2d4f7220 */ /* 0x080fe20000410000 */
[----:B------:R-:W-:-:S03]  /*8a60*/  FMUL.FTZ R44, R49, R44 ;  /* 0x0000002c312c7220 */ /* 0x000fc60000410000 */
[-C--:B------:R-:W-:Y:S01]  /*8a70*/  FFMA.FTZ R79, R49, R51.reuse, -R79 ;  /* 0x00000033314f7223 */ /* 0x080fe2000001084f */
[----:B------:R-:W-:Y:S01]  /*8a80*/  FFMA.FTZ R45, R45, R51, R44 ;  /* 0x000000332d2d7223 */ /* 0x000fe2000001002c */
[-C--:B------:R-:W-:Y:S01]  /*8a90*/  F2FP.F16.E4M3.UNPACK_B R44, R119.reuse.H1 ;  /* 0x00000077ff2c723e */ /* 0x080fe200030006ff */
[--C-:B------:R-:W-:Y:S01]  /*8aa0*/  HADD2.F32 R51, -RZ, R50.reuse.H0_H0 ;  /* 0x20000032ff337230 */ /* 0x100fe20000004100 */
[-C--:B------:R-:W-:Y:S01]  /*8ab0*/  F2FP.F16.E4M3.UNPACK_B R49, R12.reuse.H1 ;  /* 0x0000000cff31723e */ /* 0x080fe200030006ff */
[----:B------:R-:W-:Y:S01]  /*8ac0*/  HADD2.F32 R50, -RZ, R50.H1_H1 ;  /* 0x30000032ff327230 */ /* 0x000fe20000004100 */
[----:B------:R-:W-:Y:S01]  /*8ad0*/  F2FP.F16.E4M3.UNPACK_B R119, R119 ;  /* 0x00000077ff77723e */ /* 0x000fe200020006ff */
[--C-:B------:R-:W-:Y:S01]  /*8ae0*/  HADD2.F32 R129, -RZ, R44.reuse.H0_H0 ;  /* 0x2000002cff817230 */ /* 0x100fe20000004100 */
[----:B------:R-:W-:Y:S01]  /*8af0*/  F2FP.F16.E4M3.UNPACK_B R12, R12 ;  /* 0x0000000cff0c723e */ /* 0x000fe200020006ff */
[----:B------:R-:W-:Y:S01]  /*8b00*/  HADD2.F32 R124, -RZ, R49.H0_H0 ;  /* 0x20000031ff7c7230 */ /* 0x000fe20000004100 */
[----:B------:R-:W-:Y:S01]  /*8b10*/  F2FP.SATFINITE.E4M3.F32.PACK_AB_MERGE_C R79, R79, R130, RZ ;  /* 0x000000824f4f723e */ /* 0x000fe200048070ff */
[----:B------:R-:W-:-:S02]  /*8b20*/  HADD2.F32 R44, -RZ, R44.H1_H1 ;  /* 0x3000002cff2c7230 */ /* 0x000fc40000004100 */
[-C--:B------:R-:W-:Y:S01]  /*8b30*/  FMUL.FTZ R126, R51, R129.reuse ;  /* 0x00000081337e7220 */ /* 0x080fe20000410000 */
[----:B------:R-:W-:Y:S02]  /*8b40*/  HADD2.F32 R49, -RZ, R49.H1_H1 ;  /* 0x30000031ff317230 */ /* 0x000fe40000004100 */
[C---:B------:R-:W-:Y:S01]  /*8b50*/  FMUL.FTZ R129, R124.reuse, R129 ;  /* 0x000000817c817220 */ /* 0x040fe20000410000 */
[----:B------:R-:W-:Y:S01]  /*8b60*/  F2FP.SATFINITE.E4M3.F32.PACK_AB_MERGE_C R45, R45, R127, RZ ;  /* 0x0000007f2d2d723e */ /* 0x000fe200048070ff */
[----:B------:R-:W-:Y:S01]  /*8b70*/  FFMA.FTZ R126, R124, R125, -R126 ;  /* 0x0000007d7c7e7223 */ /* 0x000fe2000001087e */
[----:B------:R-:W-:Y:S01]  /*8b80*/  F2FP.SATFINITE.E4M3.F32.PACK_AB_MERGE_C R46, R46, R131, R79 ;  /* 0x000000832e2e723e */ /* 0x000fe2000480704f */
[----:B------:R-:W-:Y:S01]  /*8b90*/  FFMA.FTZ R129, R51, R125, R129 ;  /* 0x0000007d33817223 */ /* 0x000fe20000010081 */
[CC--:B------:R-:W-:Y:S01]  /*8ba0*/  FMUL.FTZ R51, R50.reuse, R44.reuse ;  /* 0x0000002c32337220 */ /* 0x0c0fe20000410000 */
[----:B------:R-:W-:Y:S01]  /*8bb0*/  FMUL.FTZ R44, R49, R44 ;  /* 0x0000002c312c7220 */ /* 0x000fe20000410000 */
[----:B------:R-:W-:Y:S01]  /*8bc0*/  HADD2.F32 R125, -RZ, R119.H0_H0 ;  /* 0x20000077ff7d7230 */ /* 0x000fe20000004100 */
[----:B------:R-:W-:Y:S01]  /*8bd0*/  F2FP.SATFINITE.E4M3.F32.PACK_AB_MERGE_C R45, R15, R128, R45 ;  /* 0x000000800f2d723e */ /* 0x000fe2000480702d */
[-C--:B------:R-:W-:Y:S01]  /*8be0*/  FFMA.FTZ R49, R49, R77.reuse, -R51 ;  /* 0x0000004d31317223 */ /* 0x080fe20000010833 */
[----:B------:R-:W-:Y:S01]  /*8bf0*/  FFMA.FTZ R44, R50, R77, R44 ;  /* 0x0000004d322c7223 */ /* 0x000fe2000001002c */
[----:B------:R-:W-:-:S02]  /*8c00*/  HADD2.F32 R50, -RZ, R76.H0_H0 ;  /* 0x2000004cff327230 */ /* 0x000fc40000004100 */
[----:B------:R-:W-:Y:S01]  /*8c10*/  HADD2.F32 R77, -RZ, R12.H0_H0 ;  /* 0x2000000cff4d7230 */ /* 0x000fe20000004100 */
[----:B------:R-:W-:Y:S01]  /*8c20*/  F2FP.SATFINITE.E4M3.F32.PACK_AB_MERGE_C R49, R49, R126, RZ ;  /* 0x0000007e3131723e */ /* 0x000fe200048070ff */
[----:B------:R-:W-:Y:S02]  /*8c30*/  HADD2.F32 R51, -RZ, R118.H0_H0 ;  /* 0x20000076ff337230 */ /* 0x000fe40000004100 */
[-C--:B------:R-:W-:Y:S01]  /*8c40*/  FMUL.FTZ R124, R50, R125.reuse ;  /* 0x0000007d327c7220 */ /* 0x080fe20000410000 */
[----:B------:R-:W-:Y:S02]  /*8c50*/  HADD2.F32 R119, -RZ, R119.H1_H1 ;  /* 0x30000077ff777230 */ /* 0x000fe40000004100 */
[C---:B------:R-:W-:Y:S01]  /*8c60*/  FMUL.FTZ R125, R77.reuse, R125 ;  /* 0x0000007d4d7d7220 */ /* 0x040fe20000410000 */
[----:B------:R-:W-:Y:S02]  /*8c70*/  HADD2.F32 R76, -RZ, R76.H1_H1 ;  /* 0x3000004cff4c7230 */ /* 0x000fe40000004100 */
[----:B------:R-:W-:Y:S01]  /*8c80*/  FFMA.FTZ R124, R77, R51, -R124 ;  /* 0x000000334d7c7223 */ /* 0x000fe2000001087c */
[----:B------:R-:W-:-:S02]  /*8c90*/  HADD2.F32 R12, -RZ, R12.H1_H1 ;  /* 0x3000000cff0c7230 */ /* 0x000fc40000004100 */
[----:B------:R-:W-:Y:S01]  /*8ca0*/  FFMA.FTZ R125, R50, R51, R125 ;  /* 0x00000033327d7223 */ /* 0x000fe2000001007d */
[----:B------:R-:W-:Y:S02]  /*8cb0*/  HADD2.F32 R118, -RZ, R118.H1_H1 ;  /* 0x30000076ff767230 */ /* 0x000fe40000004100 */
[-C--:B------:R-:W-:Y:S01]  /*8cc0*/  FMUL.FTZ R50, R76, R119.reuse ;  /* 0x000000774c327220 */ /* 0x080fe20000410000 */
[----:B------:R-:W-:Y:S01]  /*8cd0*/  F2FP.F16.E4M3.UNPACK_B R51, R78.H1 ;  /* 0x0000004eff33723e */ /* 0x000fe200030006ff */
[C---:B------:R-:W-:Y:S01]  /*8ce0*/  FMUL.FTZ R119, R12.reuse, R119 ;  /* 0x000000770c777220 */ /* 0x040fe20000410000 */
[-C--:B------:R-:W-:Y:S01]  /*8cf0*/  F2FP.F16.E4M3.UNPACK_B R77, R121.reuse.H1 ;  /* 0x00000079ff4d723e */ /* 0x080fe200030006ff */
[----:B------:R-:W-:Y:S01]  /*8d00*/  FFMA.FTZ R50, R12, R118, -R50 ;  /* 0x000000760c327223 */ /* 0x000fe20000010832 */
[----:B------:R-:W-:Y:S01]  /*8d10*/  F2FP.F16.E4M3.UNPACK_B R78, R78 ;  /* 0x0000004eff4e723e */ /* 0x000fe200020006ff */
[----:B------:R-:W-:Y:S01]  /*8d20*/  FFMA.FTZ R12, R76, R118, R119 ;  /* 0x000000764c0c7223 */ /* 0x000fe20000010077 */
[----:B------:R-:W-:Y:S01]  /*8d30*/  HADD2.F32 R76, -RZ, R51.H0_H0 ;  /* 0x20000033ff4c7230 */ /* 0x000fe20000004100 */
[----:B------:R-:W-:Y:S01]  /*8d40*/  F2FP.F16.E4M3.UNPACK_B R121, R121 ;  /* 0x00000079ff79723e */ /* 0x000fe200020006ff */
[----:B------:R-:W-:Y:S01]  /*8d50*/  HADD2.F32 R119, -RZ, R77.H0_H0 ;  /* 0x2000004dff777230 */ /* 0x000fe20000004100 */
[----:B------:R-:W-:Y:S01]  /*8d60*/  F2FP.SATFINITE.E4M3.F32.PACK_AB_MERGE_C R124, R50, R124, R49 ;  /* 0x0000007c327c723e */ /* 0x000fe20004807031 */
[----:B------:R-:W-:Y:S01]  /*8d70*/  IMAD.MOV.U32 R49, RZ, RZ, R14 ;  /* 0x000000ffff317224 */ /* 0x000fe200078e000e */
[-C--:B------:R-:W-:Y:S01]  /*8d80*/  F2FP.F16.E4M3.UNPACK_B R14, R120.reuse.H1 ;  /* 0x00000078ff0e723e */ /* 0x080fe200030006ff */
[----:B------:R-:W-:Y:S01]  /*8d90*/  HADD2.F32 R51, -RZ, R51.H1_H1 ;  /* 0x30000033ff337230 */ /* 0x000fe20000004100 */
[----:B------:R-:W-:Y:S01]  /*8da0*/  F2FP.F16.E4M3.UNPACK_B R120, R120 ;  /* 0x00000078ff78723e */ /* 0x000fe200020006ff */
[----:B------:R-:W-:Y:S01]  /*8db0*/  HADD2.F32 R77, -RZ, R77.H1_H1 ;  /* 0x3000004dff4d7230 */ /* 0x000fe20000004100 */
[-C--:B------:R-:W-:Y:S01]  /*8dc0*/  F2FP.F16.E4M3.UNPACK_B R50, R49.reuse.H1 ;  /* 0x00000031ff32723e */ /* 0x080fe200030006ff */
[--C-:B------:R-:W-:Y:S01]  /*8dd0*/  HADD2.F32 R130, -RZ, R14.reuse.H0_H0 ;  /* 0x2000000eff827230 */ /* 0x100fe20000004100 */
[----:B------:R-:W-:Y:S01]  /*8de0*/  F2FP.F16.E4M3.UNPACK_B R49, R49 ;  /* 0x00000031ff31723e */ /* 0x000fe200020006ff */
[----:B------:R-:W-:Y:S01]  /*8df0*/  HADD2.F32 R14, -RZ, R14.H1_H1 ;  /* 0x3000000eff0e7230 */ /* 0x000fe20000004100 */
[----:B------:R-:W-:Y:S01]  /*8e00*/  F2FP.SATFINITE.E4M3.F32.PACK_AB_MERGE_C R44, R44, R129, RZ ;  /* 0x000000812c2c723e */ /* 0x000fe200048070ff */
[----:B------:R-:W-:-:S02]  /*8e10*/  HADD2.F32 R118, -RZ, R50.H0_H0 ;  /* 0x20000032ff767230 */ /* 0x000fc40000004100 */
[-C--:B------:R-:W-:Y:S01]  /*8e20*/  FMUL.FTZ R126, R76, R130.reuse ;  /* 0x000000824c7e7220 */ /* 0x080fe20000410000 */
[----:B------:R-:W-:Y:S01]  /*8e30*/  HADD2.F32 R50, -RZ, R50.H1_H1 ;  /* 0x30000032ff327230 */ /* 0x000fe20000004100 */
[----:B------:R-:W-:Y:S01]  /*8e40*/  F2FP.SATFINITE.E4M3.F32.PACK_AB_MERGE_C R44, R12, R125, R44 ;  /* 0x0000007d0c2c723e */ /* 0x000fe2000480702c */
[----:B------:R-:W-:Y:S02]  /*8e50*/  IMAD.MOV.U32 R12, RZ, RZ, R124 ;  /* 0x000000ffff0c7224 */ /* 0x000fe400078e007c */
[C---:B------:R-:W-:Y:S01]  /*8e60*/  FMUL.FTZ R130, R118.reuse, R130 ;  /* 0x0000008276827220 */ /* 0x040fe20000410000 */
[-C--:B------:R-:W-:Y:S01]  /*8e70*/  FFMA.FTZ R126, R118, R119.reuse, -R126 ;  /* 0x00000077767e7223 */ /* 0x080fe2000001087e */
[----:B------:R-:W-:Y:S02]  /*8e80*/  IMAD.MOV.U32 R15, RZ, RZ, R46 ;  /* 0x000000ffff0f7224 */ /* 0x000fe400078e002e */
[----:B------:R-:W-:Y:S01]  /*8e90*/  FFMA.FTZ R130, R76, R119, R130 ;  /* 0x000000774c827223 */ /* 0x000fe20000010082 */
[-C--:B------:R-:W-:Y:S01]  /*8ea0*/  FMUL.FTZ R76, R51, R14.reuse ;  /* 0x0000000e334c7220 */ /* 0x080fe20000410000 */
[----:B------:R-:W-:Y:S01]  /*8eb0*/  FMUL.FTZ R14, R50, R14 ;  /* 0x0000000e320e7220 */ /* 0x000fe20000410000 */
[----:B------:R-:W-:-:S02]  /*8ec0*/  HADD2.F32 R119, -RZ, R120.H0_H0 ;  /* 0x20000078ff777230 */ /* 0x000fc40000004100 */
[-C--:B------:R-:W-:Y:S01]  /*8ed0*/  FFMA.FTZ R50, R50, R77.reuse, -R76 ;  /* 0x0000004d32327223 */ /* 0x080fe2000001084c */
[----:B------:R-:W-:Y:S01]  /*8ee0*/  FFMA.FTZ R14, R51, R77, R14 ;  /* 0x0000004d330e7223 */ /* 0x000fe2000001000e */
[----:B------:R-:W-:Y:S02]  /*8ef0*/  HADD2.F32 R51, -RZ, R78.H0_H0 ;  /* 0x2000004eff337230 */ /* 0x000fe40000004100 */
[----:B------:R-:W-:Y:S01]  /*8f00*/  HADD2.F32 R77, -RZ, R49.H0_H0 ;  /* 0x20000031ff4d7230 */ /* 0x000fe20000004100 */
[----:B------:R-:W-:Y:S01]  /*8f10*/  F2FP.SATFINITE.E4M3.F32.PACK_AB_MERGE_C R50, R50, R126, RZ ;  /* 0x0000007e3232723e */ /* 0x000fe200048070ff */
[----:B------:R-:W-:Y:S02]  /*8f20*/  HADD2.F32 R76, -RZ, R121.H0_H0 ;  /* 0x20000079ff4c7230 */ /* 0x000fe40000004100 */
[-C--:B------:R-:W-:Y:S01]  /*8f30*/  FMUL.FTZ R118, R51, R119.reuse ;  /* 0x0000007733767220 */ /* 0x080fe20000410000 */
[----:B------:R-:W-:Y:S02]  /*8f40*/  HADD2.F32 R120, -RZ, R120.H1_H1 ;  /* 0x30000078ff787230 */ /* 0x000fe40000004100 */
[----:B------:R-:W-:Y:S01]  /*8f50*/  FMUL.FTZ R119, R77, R119 ;  /* 0x000000774d777220 */ /* 0x000fe20000410000 */
[----:B------:R-:W-:-:S02]  /*8f60*/  HADD2.F32 R78, -RZ, R78.H1_H1 ;  /* 0x3000004eff4e7230 */ /* 0x000fc40000004100 */
[-C--:B------:R-:W-:Y:S01]  /*8f70*/  FFMA.FTZ R118, R77, R76.reuse, -R118 ;  /* 0x0000004c4d767223 */ /* 0x080fe20000010876 */
[----:B------:R-:W-:Y:S02]  /*8f80*/  HADD2.F32 R49, -RZ, R49.H1_H1 ;  /* 0x30000031ff317230 */ /* 0x000fe40000004100 */
[----:B------:R-:W-:Y:S01]  /*8f90*/  FFMA.FTZ R119, R51, R76, R119 ;  /* 0x0000004c33777223 */ /* 0x000fe20000010077 */
[----:B------:R-:W-:Y:S02]  /*8fa0*/  HADD2.F32 R121, -RZ, R121.H1_H1 ;  /* 0x30000079ff797230 */ /* 0x000fe40000004100 */
[----:B------:R-:W-:Y:S01]  /*8fb0*/  FMUL.FTZ R51, R78, R120 ;  /* 0x000000784e337220 */ /* 0x000fe20000410000 */
[----:B------:R-:W-:Y:S01]  /*8fc0*/  F2FP.SATFINITE.E4M3.F32.PACK_AB_MERGE_C R14, R14, R130, RZ ;  /* 0x000000820e0e723e */ /* 0x000fe200048070ff */
[C---:B------:R-:W-:Y:S01]  /*8fd0*/  FMUL.FTZ R120, R49.reuse, R120 ;  /* 0x0000007831787220 */ /* 0x040fe20000410000 */
[----:B------:R-:W-:Y:S01]  /*8fe0*/  MOV R76, R44 ;  /* 0x0000002c004c7202 */ /* 0x000fe20000000f00 */
[----:B------:R-:W-:Y:S01]  /*8ff0*/  FFMA.FTZ R51, R49, R121, -R51 ;  /* 0x0000007931337223 */ /* 0x000fe20000010833 */
[----:B------:R-:W-:-:S02]  /*9000*/  IMAD.MOV.U32 R77, RZ, RZ, R47 ;  /* 0x000000ffff4d7224 */ /* 0x000fc400078e002f */
[----:B------:R-:W-:Y:S01]  /*9010*/  FFMA.FTZ R120, R78, R121, R120 ;  /* 0x000000794e787223 */ /* 0x000fe20000010078 */
[----:B------:R-:W-:Y:S01]  /*9020*/  IMAD.MOV.U32 R79, RZ, RZ, R45 ;  /* 0x000000ffff4f7224 */ /* 0x000fe200078e002d */
[----:B------:R-:W-:-:S03]  /*9030*/  F2FP.SATFINITE.E4M3.F32.PACK_AB_MERGE_C R50, R51, R118, R50 ;  /* 0x000000763332723e */ /* 0x000fc60004807032 */
[----:B------:R-:W-:Y:S02]  /*9040*/  F2FP.SATFINITE.E4M3.F32.PACK_AB_MERGE_C R119, R120, R119, R14 ;  /* 0x000000777877723e */ /* 0x000fe4000480700e */
[----:B------:R-:W-:-:S03]  /*9050*/  IMAD.MOV.U32 R14, RZ, RZ, R50 ;  /* 0x000000ffff0e7224 */ /* 0x000fc600078e0032 */
[----:B------:R-:W-:-:S07]  /*9060*/  IMAD.MOV.U32 R78, RZ, RZ, R119 ;  /* 0x000000ffff4e7224 */ /* 0x000fce00078e0077 */
.L_x_550:
[----:B------:R-:W-:Y:S05]  /*9070*/  BSYNC B2 ;  /* 0x0000000000027941 */ /* 0x000fea0003800000 */
.L_x_549:
[----:B------:R-:W-:-:S13]  /*9080*/  ISETP.GE.AND P3, PT, R122, R107, PT ;  /* 0x0000006b7a00720c */ /* 0x000fda0003f66270 */
[----:B---3--:R-:W-:-:S04]  /*9090*/  @!P3 IADD3 R44, P4, R11, R122, RZ ;  /* 0x0000007a0b2cb210 */ /* 0x008fc80007f9e0ff */
[----:B--2---:R-:W-:Y:S02]  /*90a0*/  @!P3 LEA.HI.X.SX32 R45, R122, R113, 0x1, P4 ;  /* 0x000000717a2db211 */ /* 0x004fe400020f0eff */
[----:B------:R-:W-:-:S04]  /*90b0*/  IADD3 R46, P4, R39, R11, RZ ;  /* 0x0000000b272e7210 */ /* 0x000fc80007f9e0ff */
[----:B------:R-:W-:-:S05]  /*90c0*/  IADD3.X R47, R113, R80, RZ, P4, !PT ;  /* 0x00000050712f7210 */ /* 0x000fca00027fe4ff */
[----:B0-----:R0:W-:Y:S04]  /*90d0*/  ST.E.128 desc[UR36][R46.64], R12 ;  /* 0x0000000c2e007985 */ /* 0x0011e8000c101d24 */
[----:B----4-:R0:W-:Y:S02]  /*90e0*/  @!P3 ST.E.128 desc[UR36][R44.64], R76 ;  /* 0x0000004c2c00b985 */ /* 0x0101e4000c101d24 */
.L_x_548:
[----:B------:R-:W-:Y:S05]  /*90f0*/  BSYNC B1 ;  /* 0x0000000000017941 */ /* 0x000fea0003800000 */
.L_x_547:
[----:B------:R-:W-:-:S03]  /*9100*/  UMOV UR4, 0xffffffff ;  /* 0xffffffff00047882 */ /* 0x000fc60000000000 */
[----:B------:R-:W-:Y:S05]  /*9110*/  BRA.DIV UR4, `(.L_x_551) ;  /* 0x0000021604a47947 */ /* 0x000fea000b800000 */
[----:B------:R4:W0:Y:S04]  /*9120*/  SHFL.IDX PT, R51, R102, 0x1, 0x181f ;  /* 0x00381f0066337f89 */ /* 0x00082800000e0000 */
[----:B------:R4:W0:Y:S02]  /*9130*/  SHFL.IDX PT, R50, R101, 0x1, 0x181f ;  /* 0x00381f0065327f89 */ /* 0x00082400000e0000 */
.L_x_856:
[----:B---3--:R-:W-:Y:S01]  /*9140*/  VIADD R11, R219, 0x20 ;  /* 0x00000020db0b7836 */ /* 0x008fe20000000000 */
[----:B------:R-:W-:Y:S04]  /*9150*/  BSSY B1, `(.L_x_552) ;  /* 0x0000104000017945 */ /* 0x000fe80003800000 */
[----:B------:R-:W-:-:S13]  /*9160*/  ISETP.GE.OR P3, PT, R11, R99, P1 ;  /* 0x000000630b00720c */ /* 0x000fda0000f66670 */
[----:B------:R-:W-:Y:S05]  /*9170*/  @P3 BRA `(.L_x_553) ;  /* 0x0000001000043947 */ /* 0x000fea0003800000 */
[----:B0-----:R-:W3:Y:S01]  /*9180*/  LDL R14, [R1+0x28] ;  /* 0x00002800010e7983 */ /* 0x001ee20000100800 */
[----:B------:R-:W-:Y:S01]  /*9190*/  SEL R11, R34, R108, !P0 ;  /* 0x0000006c220b7207 */ /* 0x000fe20004000000 */
[C---:B------:R-:W-:Y:S01]  /*91a0*/  VIADD R15, R219.reuse, 0x20 ;  /* 0x00000020db0f7836 */ /* 0x040fe20000000000 */
[----:B------:R-:W-:Y:S01]  /*91b0*/  BSSY B2, `(.L_x_554) ;  /* 0x00000f6000027945 */ /* 0x000fe20003800000 */
[----:B------:R-:W-:Y:S01]  /*91c0*/  VIADD R44, R219, 0x20 ;  /* 0x00000020db2c7836 */ /* 0x000fe20000000000 */
[----:B------:R-:W-:Y:S01]  /*91d0*/  SHF.R.S32.HI R12, RZ, 0x1f, R11 ;  /* 0x0000001fff0c7819 */ /* 0x000fe2000001140b */
[----:B------:R-:W-:Y:S02]  /*91e0*/  IMAD.SHL.U32 R15, R15, 0x80, RZ ;  /* 0x000000800f0f7824 */ /* 0x000fe400078e00ff */
[----:B------:R-:W-:Y:S01]  /*91f0*/  IMAD.SHL.U32 R44, R44, 0x80, RZ ;  /* 0x000000802c2c7824 */ /* 0x000fe200078e00ff */
[----:B------:R-:W-:Y:S02]  /*9200*/  LEA.HI R11, R12, R11, RZ, 0x5 ;  /* 0x0000000b0c0b7211 */ /* 0x000fe400078f28ff */
[----:B------:R-:W-:-:S02]  /*9210*/  LOP3.LUT R15, R15, 0x380, RZ, 0xc0, !PT ;  /* 0x000003800f0f7812 */ /* 0x000fc400078ec0ff */
[----:B------:R-:W-:Y:S02]  /*9220*/  LEA.HI.SX32 R11, R11, R42, 0x1b ;  /* 0x0000002a0b0b7211 */ /* 0x000fe400078fdaff */
[----:B------:R-:W-:Y:S02]  /*9230*/  LOP3.LUT R44, R44, 0x380, RZ, 0xc0, !PT ;  /* 0x000003802c2c7812 */ /* 0x000fe400078ec0ff */
[----:B------:R-:W-:Y:S02]  /*9240*/  SHF.R.S32.HI R12, RZ, 0x1f, R11 ;  /* 0x0000001fff0c7819 */ /* 0x000fe4000001140b */
[----:B------:R-:W-:Y:S02]  /*9250*/  SHF.R.U32.HI R15, RZ, 0x3, R15 ;  /* 0x00000003ff0f7819 */ /* 0x000fe4000001160f */
[----:B------:R-:W-:Y:S02]  /*9260*/  LEA.HI R12, R12, R11, RZ, 0x3 ;  /* 0x0000000b0c0c7211 */ /* 0x000fe400078f18ff */
[----:B------:R-:W-:-:S03]  /*9270*/  SHF.L.U32 R11, R11, 0x4, RZ ;  /* 0x000000040b0b7819 */ /* 0x000fc600000006ff */
[----:B------:R-:W-:Y:S01]  /*9280*/  IMAD.SHL.U32 R13, R12, 0x800, RZ ;  /* 0x000008000c0d7824 */ /* 0x000fe200078e00ff */
[----:B------:R-:W-:-:S04]  /*9290*/  LOP3.LUT R12, R44, 0x70, R11, 0xf8, !PT ;  /* 0x000000702c0c7812 */ /* 0x000fc800078ef80b */
[----:B------:R-:W-:Y:S02]  /*92a0*/  LOP3.LUT R12, R12, R15, RZ, 0x3c, !PT ;  /* 0x0000000f0c0c7212 */ /* 0x000fe400078e3cff */
[----:B------:R-:W-:-:S04]  /*92b0*/  LOP3.LUT R13, R13, 0xffffc000, RZ, 0xc0, !PT ;  /* 0xffffc0000d0d7812 */ /* 0x000fc800078ec0ff */
[----:B---3--:R-:W-:Y:S01]  /*92c0*/  IADD3 R13, R12, R13, R14 ;  /* 0x0000000d0c0d7210 */ /* 0x008fe20007ffe00e */
[----:B------:R-:W-:-:S04]  /*92d0*/  IMAD R12, R216, 0x8000, R5 ;  /* 0x00008000d80c7824 */ /* 0x000fc800078e0205 */
[----:B------:R-:W-:Y:S02]  /*92e0*/  IMAD R14, R216, 0x8000, R13 ;  /* 0x00008000d80e7824 */ /* 0x000fe400078e020d */
[C---:B------:R-:W-:Y:S02]  /*92f0*/  IMAD.IADD R12, R19.reuse, 0x1, R12 ;  /* 0x00000001130c7824 */ /* 0x040fe400078e020c */
[----:B------:R-:W-:-:S04]  /*9300*/  IMAD.IADD R44, R19, 0x1, R14 ;  /* 0x00000001132c7824 */ /* 0x000fc800078e020e */
[----:B------:R-:W0:Y:S04]  /*9310*/  LDS.128 R12, [R12+0x28400] ;  /* 0x028400000c0c7984 */ /* 0x000e280000000c00 */
[----:B------:R-:W3:Y:S01]  /*9320*/  LDS.128 R44, [R44+0x28400] ;  /* 0x028400002c2c7984 */ /* 0x000ee20000000c00 */
[----:B------:R-:W-:Y:S05]  /*9330*/  @P2 BRA `(.L_x_555) ;  /* 0x0000000c00742947 */ /* 0x000fea0003800000 */
[--C-:B------:R-:W-:Y:S02]  /*9340*/  SHF.R.U32.HI R49, RZ, 0x10, R53.reuse ;  /* 0x00000010ff317819 */ /* 0x100fe40000011635 */
[--C-:B------:R-:W-:Y:S02]  /*9350*/  SHF.R.U32.HI R52, RZ, 0x8, R53.reuse ;  /* 0x00000008ff347819 */ /* 0x100fe40000011635 */
[----:B------:R-:W-:Y:S01]  /*9360*/  LOP3.LUT R56, R53, 0xff, RZ, 0xc0, !PT ;  /* 0x000000ff35387812 */ /* 0x000fe200078ec0ff */
[----:B------:R-:W-:Y:S01]  /*9370*/  IMAD.U32 R49, R49, 0x10000, RZ ;  /* 0x0001000031317824 */ /* 0x000fe200078e00ff */
[----:B------:R-:W-:Y:S02]  /*9380*/  SHF.R.U32.HI R53, RZ, 0x18, R53 ;  /* 0x00000018ff357819 */ /* 0x000fe40000011635 */
[----:B------:R-:W-:Y:S02]  /*9390*/  SHF.R.U32.HI R54, RZ, 0x8, R55 ;  /* 0x00000008ff367819 */ /* 0x000fe40000011637 */
[----:B------:R-:W-:-:S02]  /*93a0*/  LOP3.LUT R58, R55, 0xff, RZ, 0xc0, !PT ;  /* 0x000000ff373a7812 */ /* 0x000fc400078ec0ff */
[----:B------:R-:W-:Y:S01]  /*93b0*/  SHF.R.U32.HI R78, RZ, 0x18, R55 ;  /* 0x00000018ff4e7819 */ /* 0x000fe20000011637 */
[----:B------:R-:W-:Y:S01]  /*93c0*/  IMAD.SHL.U32 R54, R54, 0x100, RZ ;  /* 0x0000010036367824 */ /* 0x000fe200078e00ff */
[--C-:B------:R-:W-:Y:S02]  /*93d0*/  SHF.R.U32.HI R77, RZ, 0x8, R57.reuse ;  /* 0x00000008ff4d7819 */ /* 0x100fe40000011639 */
[----:B------:R-:W-:Y:S02]  /*93e0*/  PRMT R56, R53, 0x654, R56 ;  /* 0x0000065435387816 */ /* 0x000fe40000000038 */
[----:B------:R-:W-:Y:S02]  /*93f0*/  SHF.L.U32 R52, R52, 0x8, RZ ;  /* 0x0000000834347819 */ /* 0x000fe400000006ff */
[----:B------:R-:W-:Y:S02]  /*9400*/  SHF.R.U32.HI R76, RZ, 0x10, R57 ;  /* 0x00000010ff4c7819 */ /* 0x000fe40000011639 */
[----:B------:R-:W-:-:S02]  /*9410*/  LOP3.LUT R79, R57, 0xff, RZ, 0xc0, !PT ;  /* 0x000000ff394f7812 */ /* 0x000fc400078ec0ff */
[----:B------:R-:W-:Y:S02]  /*9420*/  SHF.R.U32.HI R57, RZ, 0x18, R57 ;  /* 0x00000018ff397819 */ /* 0x000fe40000011639 */
[----:B------:R-:W-:Y:S02]  /*9430*/  PRMT R58, R78, 0x654, R58 ;  /* 0x000006544e3a7816 */ /* 0x000fe4000000003a */
[----:B------:R-:W-:Y:S01]  /*9440*/  LOP3.LUT R56, R56, 0xff00, R52, 0xf8, !PT ;  /* 0x0000ff0038387812 */ /* 0x000fe200078ef834 */
[----:B------:R-:W-:Y:S01]  /*9450*/  IMAD.SHL.U32 R52, R77, 0x100, RZ ;  /* 0x000001004d347824 */ /* 0x000fe200078e00ff */
[----:B------:R-:W-:Y:S02]  /*9460*/  PRMT R79, R57, 0x654, R79 ;  /* 0x00000654394f7816 */ /* 0x000fe4000000004f */
[----:B------:R-:W-:Y:S01]  /*9470*/  LOP3.LUT R77, R58, 0xff00, R54, 0xf8, !PT ;  /* 0x0000ff003a4d7812 */ /* 0x000fe200078ef836 */
[----:B------:R-:W-:Y:S01]  /*9480*/  IMAD.U32 R54, R76, 0x10000, RZ ;  /* 0x000100004c367824 */ /* 0x000fe200078e00ff */
[----:B------:R-:W-:-:S02]  /*9490*/  LOP3.LUT R52, R79, 0xff00, R52, 0xf8, !PT ;  /* 0x0000ff004f347812 */ /* 0x000fc400078ef834 */
[----:B------:R-:W-:Y:S02]  /*94a0*/  SHF.R.U32.HI R48, RZ, 0x10, R55 ;  /* 0x00000010ff307819 */ /* 0x000fe40000011637 */
[----:B------:R-:W-:Y:S02]  /*94b0*/  LOP3.LUT R54, R52, 0xff0000, R54, 0xf8, !PT ;  /* 0x00ff000034367812 */ /* 0x000fe400078ef836 */
[--C-:B------:R-:W-:Y:S02]  /*94c0*/  SHF.R.U32.HI R53, RZ, 0x10, R59.reuse ;  /* 0x00000010ff357819 */ /* 0x100fe4000001163b */
[--C-:B------:R-:W-:Y:S02]  /*94d0*/  SHF.R.U32.HI R55, RZ, 0x8, R59.reuse ;  /* 0x00000008ff377819 */ /* 0x100fe4000001163b */
[----:B--2---:R-:W-:Y:S01]  /*94e0*/  LOP3.LUT R113, R59, 0xff, RZ, 0xc0, !PT ;  /* 0x000000ff3b717812 */ /* 0x004fe200078ec0ff */
[----:B------:R-:W-:Y:S01]  /*94f0*/  IMAD.U32 R53, R53, 0x10000, RZ ;  /* 0x0001000035357824 */ /* 0x000fe200078e00ff */
[----:B------:R-:W-:-:S02]  /*9500*/  SHF.R.U32.HI R59, RZ, 0x18, R59 ;  /* 0x00000018ff3b7819 */ /* 0x000fc4000001163b */
[----:B------:R-:W-:Y:S02]  /*9510*/  LOP3.LUT R56, R56, 0xff0000, R49, 0xf8, !PT ;  /* 0x00ff000038387812 */ /* 0x000fe400078ef831 */
[----:B---3--:R-:W-:Y:S02]  /*9520*/  F2FP.F16.E4M3.UNPACK_B R58, R45 ;  /* 0x0000002dff3a723e */ /* 0x008fe400020006ff */
[----:B------:R-:W-:Y:S02]  /*9530*/  F2FP.F16.E4M3.UNPACK_B R76, R54 ;  /* 0x00000036ff4c723e */ /* 0x000fe400020006ff */
[----:B0-----:R-:W-:Y:S01]  /*9540*/  F2FP.F16.E4M3.UNPACK_B R49, R13 ;  /* 0x0000000dff31723e */ /* 0x001fe200020006ff */
[----:B------:R-:W-:Y:S01]  /*9550*/  HADD2.F32 R52, -RZ, R58.H0_H0 ;  /* 0x2000003aff347230 */ /* 0x000fe20000004100 */
[----:B------:R-:W-:Y:S01]  /*9560*/  PRMT R57, R59, 0x654, R113 ;  /* 0x000006543b397816 */ /* 0x000fe20000000071 */
[--C-:B------:R-:W-:Y:S01]  /*9570*/  HADD2.F32 R113, -RZ, R76.reuse.H0_H0 ;  /* 0x2000004cff717230 */ /* 0x100fe20000004100 */
[----:B------:R-:W-:Y:S01]  /*9580*/  F2FP.F16.E4M3.UNPACK_B R78, R56 ;  /* 0x00000038ff4e723e */ /* 0x000fe200020006ff */
[----:B------:R-:W-:Y:S01]  /*9590*/  HADD2.F32 R59, -RZ, R49.H0_H0 ;  /* 0x20000031ff3b7230 */ /* 0x000fe20000004100 */
[----:B------:R-:W-:Y:S01]  /*95a0*/  F2FP.F16.E4M3.UNPACK_B R45, R45.H1 ;  /* 0x0000002dff2d723e */ /* 0x000fe200030006ff */
[----:B------:R-:W-:-:S02]  /*95b0*/  HADD2.F32 R76, -RZ, R76.H1_H1 ;  /* 0x3000004cff4c7230 */ /* 0x000fc40000004100 */
[CC--:B------:R-:W-:Y:S01]  /*95c0*/  FMUL.FTZ R118, R52.reuse, R113.reuse ;  /* 0x0000007134767220 */ /* 0x0c0fe20000410000 */
[--C-:B------:R-:W-:Y:S02]  /*95d0*/  HADD2.F32 R79, -RZ, R78.reuse.H0_H0 ;  /* 0x2000004eff4f7230 */ /* 0x100fe40000004100 */
[C---:B------:R-:W-:Y:S01]  /*95e0*/  FMUL.FTZ R113, R59.reuse, R113 ;  /* 0x000000713b717220 */ /* 0x040fe20000410000 */
[----:B------:R-:W-:Y:S01]  /*95f0*/  HADD2.F32 R49, -RZ, R49.H1_H1 ;  /* 0x30000031ff317230 */ /* 0x000fe20000004100 */
[----:B------:R-:W-:Y:S01]  /*9600*/  F2FP.F16.E4M3.UNPACK_B R56, R56.H1 ;  /* 0x00000038ff38723e */ /* 0x000fe200030006ff */
[----:B------:R-:W-:Y:S02]  /*9610*/  HADD2.F32 R78, -RZ, R78.H1_H1 ;  /* 0x3000004eff4e7230 */ /* 0x000fe40000004100 */
[-C--:B------:R-:W-:Y:S01]  /*9620*/  FFMA.FTZ R59, R59, R79.reuse, -R118 ;  /* 0x0000004f3b3b7223 */ /* 0x080fe20000010876 */
[----:B------:R-:W-:Y:S01]  /*9630*/  FFMA.FTZ R52, R52, R79, R113 ;  /* 0x0000004f34347223 */ /* 0x000fe20000010071 */
[----:B------:R-:W-:Y:S01]  /*9640*/  HADD2.F32 R79, -RZ, R58.H1_H1 ;  /* 0x3000003aff4f7230 */ /* 0x000fe20000004100 */
[----:B------:R-:W-:-:S04]  /*9650*/  SHF.L.U32 R48, R48, 0x10, RZ ;  /* 0x0000001030307819 */ /* 0x000fc800000006ff */
[-C--:B------:R-:W-:Y:S01]  /*9660*/  FMUL.FTZ R58, R79, R76.reuse ;  /* 0x0000004c4f3a7220 */ /* 0x080fe20000410000 */
[----:B------:R-:W-:-:S03]  /*9670*/  FMUL.FTZ R76, R49, R76 ;  /* 0x0000004c314c7220 */ /* 0x000fc60000410000 */
[-C--:B------:R-:W-:Y:S01]  /*9680*/  FFMA.FTZ R58, R49, R78.reuse, -R58 ;  /* 0x0000004e313a7223 */ /* 0x080fe2000001083a */
[----:B------:R-:W-:Y:S01]  /*9690*/  FFMA.FTZ R49, R79, R78, R76 ;  /* 0x0000004e4f317223 */ /* 0x000fe2000001004c */
[----:B------:R-:W-:Y:S01]  /*96a0*/  F2FP.F16.E4M3.UNPACK_B R76, R54.H1 ;  /* 0x00000036ff4c723e */ /* 0x000fe200030006ff */
[----:B------:R-:W-:Y:S01]  /*96b0*/  HADD2.F32 R79, -RZ, R56.H0_H0 ;  /* 0x20000038ff4f7230 */ /* 0x000fe20000004100 */
[----:B------:R-:W-:Y:S01]  /*96c0*/  F2FP.F16.E4M3.UNPACK_B R78, R13.H1 ;  /* 0x0000000dff4e723e */ /* 0x000fe200030006ff */
[--C-:B------:R-:W-:Y:S02]  /*96d0*/  HADD2.F32 R13, -RZ, R45.reuse.H0_H0 ;  /* 0x2000002dff0d7230 */ /* 0x100fe40000004100 */
[----:B------:R-:W-:Y:S02]  /*96e0*/  HADD2.F32 R113, -RZ, R76.H0_H0 ;  /* 0x2000004cff717230 */ /* 0x000fe40000004100 */
[----:B------:R-:W-:Y:S02]  /*96f0*/  HADD2.F32 R54, -RZ, R78.H0_H0 ;  /* 0x2000004eff367230 */ /* 0x000fe40000004100 */
[----:B------:R-:W-:-:S02]  /*9700*/  HADD2.F32 R45, -RZ, R45.H1_H1 ;  /* 0x3000002dff2d7230 */ /* 0x000fc40000004100 */
[CC--:B------:R-:W-:Y:S01]  /*9710*/  FMUL.FTZ R118, R13.reuse, R113.reuse ;  /* 0x000000710d767220 */ /* 0x0c0fe20000410000 */
[----:B------:R-:W-:Y:S02]  /*9720*/  HADD2.F32 R76, -RZ, R76.H1_H1 ;  /* 0x3000004cff4c7230 */ /* 0x000fe40000004100 */
[C---:B------:R-:W-:Y:S01]  /*9730*/  FMUL.FTZ R113, R54.reuse, R113 ;  /* 0x0000007136717220 */ /* 0x040fe20000410000 */
[----:B------:R-:W-:Y:S02]  /*9740*/  HADD2.F32 R78, -RZ, R78.H1_H1 ;  /* 0x3000004eff4e7230 */ /* 0x000fe40000004100 */
[-C--:B------:R-:W-:Y:S01]  /*9750*/  FFMA.FTZ R54, R54, R79.reuse, -R118 ;  /* 0x0000004f36367223 */ /* 0x080fe20000010876 */
[----:B------:R-:W-:Y:S02]  /*9760*/  HADD2.F32 R56, -RZ, R56.H1_H1 ;  /* 0x30000038ff387230 */ /* 0x000fe40000004100 */
[----:B------:R-:W-:Y:S01]  /*9770*/  FFMA.FTZ R13, R13, R79, R113 ;  /* 0x0000004f0d0d7223 */ /* 0x000fe20000010071 */
[-C--:B------:R-:W-:Y:S01]  /*9780*/  FMUL.FTZ R79, R45, R76.reuse ;  /* 0x0000004c2d4f7220 */ /* 0x080fe20000410000 */
[----:B------:R-:W-:-:S03]  /*9790*/  FMUL.FTZ R113, R78, R76 ;  /* 0x0000004c4e717220 */ /* 0x000fc60000410000 */
[-C--:B------:R-:W-:Y:S01]  /*97a0*/  FFMA.FTZ R76, R78, R56.reuse, -R79 ;  /* 0x000000384e4c7223 */ /* 0x080fe2000001084f */
[----:B------:R-:W-:Y:S01]  /*97b0*/  FFMA.FTZ R56, R45, R56, R113 ;  /* 0x000000382d387223 */ /* 0x000fe20000010071 */
[----:B------:R-:W-:Y:S01]  /*97c0*/  IMAD.SHL.U32 R45, R55, 0x100, RZ ;  /* 0x00000100372d7824 */ /* 0x000fe200078e00ff */
[----:B------:R-:W-:Y:S02]  /*97d0*/  LOP3.LUT R55, R77, 0xff0000, R48, 0xf8, !PT ;  /* 0x00ff00004d377812 */ /* 0x000fe400078ef830 */
[----:B------:R-:W-:Y:S02]  /*97e0*/  F2FP.F16.E4M3.UNPACK_B R48, R47 ;  /* 0x0000002fff30723e */ /* 0x000fe400020006ff */
[----:B------:R-:W-:Y:S01]  /*97f0*/  LOP3.LUT R45, R57, 0xff00, R45, 0xf8, !PT ;  /* 0x0000ff00392d7812 */ /* 0x000fe200078ef82d */
[----:B------:R-:W-:Y:S01]  /*9800*/  IMAD.MOV.U32 R57, RZ, RZ, R15 ;  /* 0x000000ffff397224 */ /* 0x000fe200078e000f */
[----:B------:R-:W-:Y:S01]  /*9810*/  F2FP.F16.E4M3.UNPACK_B R78, R55 ;  /* 0x00000037ff4e723e */ /* 0x000fe200020006ff */
[----:B------:R-:W-:Y:S01]  /*9820*/  HADD2.F32 R79, -RZ, R48.H0_H0 ;  /* 0x20000030ff4f7230 */ /* 0x000fe20000004100 */
[----:B------:R-:W-:-:S02]  /*9830*/  LOP3.LUT R45, R45, 0xff0000, R53, 0xf8, !PT ;  /* 0x00ff00002d2d7812 */ /* 0x000fc400078ef835 */
[----:B------:R-:W-:Y:S01]  /*9840*/  F2FP.F16.E4M3.UNPACK_B R15, R57 ;  /* 0x00000039ff0f723e */ /* 0x000fe200020006ff */
[--C-:B------:R-:W-:Y:S01]  /*9850*/  HADD2.F32 R113, -RZ, R78.reuse.H0_H0 ;  /* 0x2000004eff717230 */ /* 0x100fe20000004100 */
[----:B------:R-:W-:Y:S01]  /*9860*/  F2FP.F16.E4M3.UNPACK_B R77, R45 ;  /* 0x0000002dff4d723e */ /* 0x000fe200020006ff */
[----:B------:R-:W-:Y:S01]  /*9870*/  HADD2.F32 R78, -RZ, R78.H1_H1 ;  /* 0x3000004eff4e7230 */ /* 0x000fe20000004100 */
[----:B------:R-:W-:Y:S01]  /*9880*/  F2FP.F16.E4M3.UNPACK_B R47, R47.H1 ;  /* 0x0000002fff2f723e */ /* 0x000fe200030006ff */
[----:B------:R-:W-:Y:S01]  /*9890*/  HADD2.F32 R118, -RZ, R15.H0_H0 ;  /* 0x2000000fff767230 */ /* 0x000fe20000004100 */
[----:B------:R-:W-:Y:S01]  /*98a0*/  F2FP.F16.E4M3.UNPACK_B R45, R45.H1 ;  /* 0x0000002dff2d723e */ /* 0x000fe200030006ff */
[--C-:B------:R-:W-:Y:S01]  /*98b0*/  HADD2.F32 R53, -RZ, R77.reuse.H0_H0 ;  /* 0x2000004dff357230 */ /* 0x100fe20000004100 */
[----:B------:R-:W-:Y:S01]  /*98c0*/  F2FP.F16.E4M3.UNPACK_B R55, R55.H1 ;  /* 0x00000037ff37723e */ /* 0x000fe200030006ff */
[----:B------:R-:W-:Y:S01]  /*98d0*/  HADD2.F32 R77, -RZ, R77.H1_H1 ;  /* 0x3000004dff4d7230 */ /* 0x000fe20000004100 */
[----:B------:R-:W-:Y:S01]  /*98e0*/  F2FP.SATFINITE.E4M3.F32.PACK_AB_MERGE_C R54, R76, R54, RZ ;  /* 0x000000364c36723e */ /* 0x000fe200048070ff */
[----:B------:R-:W-:-:S02]  /*98f0*/  HADD2.F32 R15, -RZ, R15.H1_H1 ;  /* 0x3000000fff0f7230 */ /* 0x000fc40000004100 */
[CC--:B------:R-:W-:Y:S01]  /*9900*/  FMUL.FTZ R119, R79.reuse, R53.reuse ;  /* 0x000000354f777220 */ /* 0x0c0fe20000410000 */
[----:B------:R-:W-:Y:S01]  /*9910*/  FMUL.FTZ R53, R118, R53 ;  /* 0x0000003576357220 */ /* 0x000fe20000410000 */
[----:B------:R-:W-:Y:S02]  /*9920*/  F2FP.SATFINITE.E4M3.F32.PACK_AB_MERGE_C R58, R58, R59, R54 ;  /* 0x0000003b3a3a723e */ /* 0x000fe40004807036 */
        /* <DEDUP_REMOVED lines=21> */
[----:B------:R-:W-:Y:S01]  /*9a80*/  FMUL.FTZ R118, R57, R113 ;  /* 0x0000007139767220 */ /* 0x000fe20000410000 */
        /* <DEDUP_REMOVED lines=16> */
[----:B------:R-:W-:Y:S01]  /*9b90*/  HADD2.F32 R113, -RZ, R45.H0_H0 ;  /* 0x2000002dff717230 */ /* 0x000fe20000004100 */
[----:B------:R-:W-:Y:S01]  /*9ba0*/  F2FP.F16.E4M3.UNPACK_B R12, R12 ;  /* 0x0000000cff0c723e */ /* 0x000fe200020006ff */
[----:B------:R-:W-:Y:S01]  /*9bb0*/  HADD2.F32 R59, -RZ, R53.H0_H0 ;  /* 0x20000035ff3b7230 */ /* 0x000fe20000004100 */
[----:B------:R-:W-:Y:S01]  /*9bc0*/  F2FP.SATFINITE.E4M3.F32.PACK_AB_MERGE_C R57, R57, R118, RZ ;  /* 0x000000763939723e */ /* 0x000fe200048070ff */
[----:B------:R-:W-:-:S02]  /*9bd0*/  HADD2.F32 R45, -RZ, R45.H1_H1 ;  /* 0x3000002dff2d7230 */ /* 0x000fc40000004100 */
[-C--:B------:R-:W-:Y:S01]  /*9be0*/  FMUL.FTZ R77, R55, R113.reuse ;  /* 0x00000071374d7220 */ /* 0x080fe20000410000 */
[----:B------:R-:W-:Y:S02]  /*9bf0*/  HADD2.F32 R53, -RZ, R53.H1_H1 ;  /* 0x30000035ff357230 */ /* 0x000fe40000004100 */
[----:B------:R-:W-:Y:S01]  /*9c00*/  FMUL.FTZ R113, R59, R113 ;  /* 0x000000713b717220 */ /* 0x000fe20000410000 */
[----:B------:R-:W-:Y:S01]  /*9c10*/  F2FP.SATFINITE.E4M3.F32.PACK_AB_MERGE_C R78, R47, R78, RZ ;  /* 0x0000004e2f4e723e */ /* 0x000fe200048070ff */
[-C--:B------:R-:W-:Y:S01]  /*9c20*/  FFMA.FTZ R77, R59, R76.reuse, -R77 ;  /* 0x0000004c3b4d7223 */ /* 0x080fe2000001084d */
        /* <DEDUP_REMOVED lines=21> */
[-C--:B------:R-:W-:Y:S01]  /*9d80*/  F2FP.F16.E4M3.UNPACK_B R56, R114.reuse.H1 ;  /* 0x00000072ff38723e */ /* 0x080fe200030006ff */
[C---:B------:R-:W-:Y:S01]  /*9d90*/  FMUL.FTZ R117, R12.reuse, R117 ;  /* 0x000000750c757220 */ /* 0x040fe20000410000 */
[----:B------:R-:W-:Y:S01]  /*9da0*/  F2FP.F16.E4M3.UNPACK_B R114, R114 ;  /* 0x00000072ff72723e */ /* 0x000fe200020006ff */
[----:B------:R-:W-:Y:S01]  /*9db0*/  FFMA.FTZ R54, R12, R115, -R54 ;  /* 0x000000730c367223 */ /* 0x000fe20000010836 */
[----:B------:R-:W-:Y:S01]  /*9dc0*/  F2FP.SATFINITE.E4M3.F32.PACK_AB_MERGE_C R45, R45, R113, RZ ;  /* 0x000000712d2d723e */ /* 0x000fe200048070ff */
[----:B------:R-:W-:Y:S01]  /*9dd0*/  FFMA.FTZ R12, R44, R115, R117 ;  /* 0x000000732c0c7223 */ /* 0x000fe20000010075 */
[----:B------:R-:W-:Y:S01]  /*9de0*/  IMAD.MOV.U32 R44, RZ, RZ, R14 ;  /* 0x000000ffff2c7224 */ /* 0x000fe200078e000e */
[----:B------:R-:W-:Y:S01]  /*9df0*/  F2FP.F16.E4M3.UNPACK_B R14, R116.H1 ;  /* 0x00000074ff0e723e */ /* 0x000fe200030006ff */
[--C-:B------:R-:W-:Y:S01]  /*9e00*/  HADD2.F32 R115, -RZ, R56.reuse.H0_H0 ;  /* 0x20000038ff737230 */ /* 0x100fe20000004100 */
[----:B------:R-:W-:Y:S01]  /*9e10*/  F2FP.SATFINITE.E4M3.F32.PACK_AB_MERGE_C R59, R54, R59, R53 ;  /* 0x0000003b363b723e */ /* 0x000fe20004807035 */
[----:B------:R-:W-:Y:S01]  /*9e20*/  HADD2.F32 R56, -RZ, R56.H1_H1 ;  /* 0x30000038ff387230 */ /* 0x000fe20000004100 */
[----:B------:R-:W-:Y:S01]  /*9e30*/  F2FP.F16.E4M3.UNPACK_B R54, R46.H1 ;  /* 0x0000002eff36723e */ /* 0x000fe200030006ff */
[--C-:B------:R-:W-:Y:S01]  /*9e40*/  HADD2.F32 R118, -RZ, R14.reuse.H0_H0 ;  /* 0x2000000eff767230 */ /* 0x100fe20000004100 */
[----:B------:R-:W-:Y:S01]  /*9e50*/  F2FP.F16.E4M3.UNPACK_B R53, R44.H1 ;  /* 0x0000002cff35723e */ /* 0x000fe200030006ff */
[----:B------:R-:W-:Y:S01]  /*9e60*/  HADD2.F32 R14, -RZ, R14.H1_H1 ;  /* 0x3000000eff0e7230 */ /* 0x000fe20000004100 */
[----:B------:R-:W-:Y:S01]  /*9e70*/  F2FP.F16.E4M3.UNPACK_B R116, R116 ;  /* 0x00000074ff74723e */ /* 0x000fe200020006ff */
[--C-:B------:R-:W-:Y:S01]  /*9e80*/  HADD2.F32 R55, -RZ, R54.reuse.H0_H0 ;  /* 0x20000036ff377230 */ /* 0x100fe20000004100 */
[----:B------:R-:W-:Y:S01]  /*9e90*/  F2FP.F16.E4M3.UNPACK_B R46, R46 ;  /* 0x0000002eff2e723e */ /* 0x000fe200020006ff */
[----:B------:R-:W-:Y:S01]  /*9ea0*/  HADD2.F32 R77, -RZ, R53.H0_H0 ;  /* 0x20000035ff4d7230 */ /* 0x000fe20000004100 */
[----:B------:R-:W-:Y:S01]  /*9eb0*/  F2FP.F16.E4M3.UNPACK_B R44, R44 ;  /* 0x0000002cff2c723e */ /* 0x000fe200020006ff */
[----:B------:R-:W-:-:S02]  /*9ec0*/  HADD2.F32 R54, -RZ, R54.H1_H1 ;  /* 0x30000036ff367230 */ /* 0x000fc40000004100 */
[-C--:B------:R-:W-:Y:S01]  /*9ed0*/  FMUL.FTZ R117, R55, R118.reuse ;  /* 0x0000007637757220 */ /* 0x080fe20000410000 */
[----:B------:R-:W-:Y:S02]  /*9ee0*/  HADD2.F32 R53, -RZ, R53.H1_H1 ;  /* 0x30000035ff357230 */ /* 0x000fe40000004100 */
[C---:B------:R-:W-:Y:S01]  /*9ef0*/  FMUL.FTZ R118, R77.reuse, R118 ;  /* 0x000000764d767220 */ /* 0x040fe20000410000 */
[----:B------:R-:W-:Y:S01]  /*9f00*/  F2FP.SATFINITE.E4M3.F32.PACK_AB_MERGE_C R45, R12, R76, R45 ;  /* 0x0000004c0c2d723e */ /* 0x000fe2000480702d */
        /* <DEDUP_REMOVED lines=23> */
[----:B------:R-:W-:Y:S02]  /*a080*/  IMAD.MOV.U32 R15, RZ, RZ, R48 ;  /* 0x000000ffff0f7224 */ /* 0x000fe400078e0030 */
[-C--:B------:R-:W-:Y:S01]  /*a090*/  FFMA.FTZ R54, R44, R114.reuse, -R54 ;  /* 0x000000722c367223 */ /* 0x080fe20000010836 */
[----:B------:R-:W-:Y:S01]  /*a0a0*/  MOV R44, R45 ;  /* 0x0000002d002c7202 */ /* 0x000fe20000000f00 */
[----:B------:R-:W-:Y:S01]  /*a0b0*/  FFMA.FTZ R116, R46, R114, R116 ;  /* 0x000000722e747223 */ /* 0x000fe20000010074 */
[----:B------:R-:W-:-:S02]  /*a0c0*/  IMAD.MOV.U32 R45, RZ, RZ, R52 ;  /* 0x000000ffff2d7224 */ /* 0x000fc400078e0034 */
[----:B------:R-:W-:Y:S02]  /*a0d0*/  F2FP.SATFINITE.E4M3.F32.PACK_AB_MERGE_C R53, R54, R77, R53 ;  /* 0x0000004d3635723e */ /* 0x000fe40004807035 */
[----:B------:R-:W-:-:S03]  /*a0e0*/  F2FP.SATFINITE.E4M3.F32.PACK_AB_MERGE_C R115, R116, R115, R14 ;  /* 0x000000737473723e */ /* 0x000fc6000480700e */
[----:B------:R-:W-:Y:S02]  /*a0f0*/  IMAD.MOV.U32 R14, RZ, RZ, R53 ;  /* 0x000000ffff0e7224 */ /* 0x000fe400078e0035 */
[----:B------:R-:W-:-:S07]  /*a100*/  IMAD.MOV.U32 R46, RZ, RZ, R115 ;  /* 0x000000ffff2e7224 */ /* 0x000fce00078e0073 */
.L_x_555:
[----:B------:R-:W-:Y:S05]  /*a110*/  BSYNC B2 ;  /* 0x0000000000027941 */ /* 0x000fea0003800000 */
.L_x_554:
[----:B------:R-:W-:-:S05]  /*a120*/  IADD3 R48, P3, R39, R50, RZ ;  /* 0x0000003227307210 */ /* 0x000fca0007f7e0ff */
[----:B------:R-:W-:Y:S01]  /*a130*/  IMAD.X R49, R51, 0x1, R80, P3 ;  /* 0x0000000133317824 */ /* 0x000fe200018e0650 */
[----:B------:R-:W-:-:S04]  /*a140*/  ISETP.GE.AND P3, PT, R11, R107, PT ;  /* 0x0000006b0b00720c */ /* 0x000fc80003f66270 */
[----:B0-----:R0:W-:Y:S09]  /*a150*/  ST.E.128 desc[UR36][R48.64], R12 ;  /* 0x0000000c30007985 */ /* 0x0011f2000c101d24 */
[----:B------:R-:W-:-:S04]  /*a160*/  @!P3 IADD3 R50, P4, R11, R50, RZ ;  /* 0x000000320b32b210 */ /* 0x000fc80007f9e0ff */
[----:B------:R-:W-:-:S05]  /*a170*/  @!P3 LEA.HI.X.SX32 R51, R11, R51, 0x1, P4 ;  /* 0x000000330b33b211 */ /* 0x000fca00020f0eff */
[----:B---3--:R0:W-:Y:S04]  /*a180*/  @!P3 ST.E.128 desc[UR36][R50.64], R44 ;  /* 0x0000002c3200b985 */ /* 0x0081e8000c101d24 */
.L_x_553:
[----:B------:R-:W-:Y:S05]  /*a190*/  BSYNC B1 ;  /* 0x0000000000017941 */ /* 0x000fea0003800000 */
.L_x_552:
[----:B------:R-:W-:-:S03]  /*a1a0*/  UMOV UR4, 0xffffffff ;  /* 0xffffffff00047882 */ /* 0x000fc60000000000 */
[----:B------:R-:W-:Y:S05]  /*a1b0*/  BRA.DIV UR4, `(.L_x_556) ;  /* 0x0000020604c87947 */ /* 0x000fea000b800000 */
[----:B0-----:R0:W3:Y:S04]  /*a1c0*/  SHFL.IDX PT, R51, R102, 0x2, 0x181f ;  /* 0x00581f0066337f89 */ /* 0x0010e800000e0000 */
[----:B------:R0:W0:Y:S02]  /*a1d0*/  SHFL.IDX PT, R50, R101, 0x2, 0x181f ;  /* 0x00581f0065327f89 */ /* 0x00002400000e0000 */
.L_x_860:
[----:B------:R-:W-:Y:S01]  /*a1e0*/  IADD3 R11, R219, 0x40, RZ ;  /* 0x00000040db0b7810 */ /* 0x000fe20007ffe0ff */
[----:B------:R-:W-:Y:S03]  /*a1f0*/  BSSY B1, `(.L_x_557) ;  /* 0x00000fd000017945 */ /* 0x000fe60003800000 */
[----:B------:R-:W-:-:S13]  /*a200*/  ISETP.GE.OR P3, PT, R11, R99, P1 ;  /* 0x000000630b00720c */ /* 0x000fda0000f66670 */
[----:B------:R-:W-:Y:S05]  /*a210*/  @P3 BRA `(.L_x_558) ;  /* 0x0000000c00e83947 */ /* 0x000fea0003800000 */
[----:B------:R-:W5:Y:S01]  /*a220*/  LDL R14, [R1+0x24] ;  /* 0x00002400010e7983 */ /* 0x000f620000100800 */
[----:B------:R-:W-:Y:S01]  /*a230*/  SEL R11, R34, R108, !P0 ;  /* 0x0000006c220b7207 */ /* 0x000fe20004000000 */
[----:B------:R-:W-:Y:S01]  /*a240*/  VIADD R15, R219, 0x40 ;  /* 0x00000040db0f7836 */ /* 0x000fe20000000000 */
[----:B0-----:R-:W-:Y:S01]  /*a250*/  IADD3 R48, P3, R39, R50, RZ ;  /* 0x0000003227307210 */ /* 0x001fe20007f7e0ff */
[----:B------:R-:W-:Y:S01]  /*a260*/  VIADD R44, R219, 0x40 ;  /* 0x00000040db2c7836 */ /* 0x000fe20000000000 */
[----:B------:R-:W-:Y:S01]  /*a270*/  SHF.R.S32.HI R12, RZ, 0x1f, R11 ;  /* 0x0000001fff0c7819 */ /* 0x000fe2000001140b */
[----:B------:R-:W-:Y:S01]  /*a280*/  IMAD.SHL.U32 R15, R15, 0x80, RZ ;  /* 0x000000800f0f7824 */ /* 0x000fe200078e00ff */
[----:B------:R-:W-:Y:S01]  /*a290*/  BSSY B2, `(.L_x_559) ;  /* 0x00000ed000027945 */ /* 0x000fe20003800000 */
[----:B---3--:R-:W-:Y:S01]  /*a2a0*/  IMAD.X R49, R51, 0x1, R80, P3 ;  /* 0x0000000133317824 */ /* 0x008fe200018e0650 */
[----:B------:R-:W-:Y:S02]  /*a2b0*/  LEA.HI R11, R12, R11, RZ, 0x5 ;  /* 0x0000000b0c0b7211 */ /* 0x000fe400078f28ff */
[----:B------:R-:W-:-:S02]  /*a2c0*/  SHF.L.U32 R44, R44, 0x7, RZ ;  /* 0x000000072c2c7819 */ /* 0x000fc400000006ff */
[----:B------:R-:W-:Y:S02]  /*a2d0*/  LEA.HI.SX32 R12, R11, R42, 0x1b ;  /* 0x0000002a0b0c7211 */ /* 0x000fe400078fdaff */
[----:B------:R-:W-:Y:S02]  /*a2e0*/  LOP3.LUT R44, R44, 0x380, RZ, 0xc0, !PT ;  /* 0x000003802c2c7812 */ /* 0x000fe400078ec0ff */
[----:B------:R-:W-:Y:S01]  /*a2f0*/  SHF.R.S32.HI R13, RZ, 0x1f, R12 ;  /* 0x0000001fff0d7819 */ /* 0x000fe2000001140c */
[----:B------:R-:W-:Y:S01]  /*a300*/  IMAD.SHL.U32 R11, R12, 0x10, RZ ;  /* 0x000000100c0b7824 */ /* 0x000fe200078e00ff */
[----:B------:R-:W-:Y:S02]  /*a310*/  LOP3.LUT R15, R15, 0x380, RZ, 0xc0, !PT ;  /* 0x000003800f0f7812 */ /* 0x000fe400078ec0ff */
[----:B------:R-:W-:Y:S02]  /*a320*/  LEA.HI R13, R13, R12, RZ, 0x3 ;  /* 0x0000000c0d0d7211 */ /* 0x000fe400078f18ff */
[----:B------:R-:W-:-:S02]  /*a330*/  SHF.R.U32.HI R15, RZ, 0x3, R15 ;  /* 0x00000003ff0f7819 */ /* 0x000fc4000001160f */
[----:B------:R-:W-:Y:S01]  /*a340*/  LOP3.LUT R12, R44, 0x70, R11, 0xf8, !PT ;  /* 0x000000702c0c7812 */ /* 0x000fe200078ef80b */
[----:B------:R-:W-:-:S03]  /*a350*/  IMAD.SHL.U32 R13, R13, 0x800, RZ ;  /* 0x000008000d0d7824 */ /* 0x000fc600078e00ff */
[----:B------:R-:W-:Y:S02]  /*a360*/  LOP3.LUT R12, R12, R15, RZ, 0x3c, !PT ;  /* 0x0000000f0c0c7212 */ /* 0x000fe400078e3cff */
[----:B------:R-:W-:-:S04]  /*a370*/  LOP3.LUT R13, R13, 0xffffc000, RZ, 0xc0, !PT ;  /* 0xffffc0000d0d7812 */ /* 0x000fc800078ec0ff */
[----:B-----5:R-:W-:Y:S01]  /*a380*/  IADD3 R13, R12, R13, R14 ;  /* 0x0000000d0c0d7210 */ /* 0x020fe20007ffe00e */
[----:B------:R-:W-:-:S04]  /*a390*/  IMAD R12, R216, 0x8000, R6 ;  /* 0x00008000d80c7824 */ /* 0x000fc800078e0206 */
[----:B------:R-:W-:Y:S02]  /*a3a0*/  IMAD R14, R216, 0x8000, R13 ;  /* 0x00008000d80e7824 */ /* 0x000fe400078e020d */
[C---:B------:R-:W-:Y:S02]  /*a3b0*/  IMAD.IADD R12, R19.reuse, 0x1, R12 ;  /* 0x00000001130c7824 */ /* 0x040fe400078e020c */
[----:B------:R-:W-:-:S04]  /*a3c0*/  IMAD.IADD R44, R19, 0x1, R14 ;  /* 0x00000001132c7824 */ /* 0x000fc800078e020e */
[----:B------:R-:W0:Y:S04]  /*a3d0*/  LDS.128 R12, [R12+0x28400] ;  /* 0x028400000c0c7984 */ /* 0x000e280000000c00 */
[----:B------:R-:W3:Y:S01]  /*a3e0*/  LDS.128 R44, [R44+0x28400] ;  /* 0x028400002c2c7984 */ /* 0x000ee20000000c00 */
[----:B------:R-:W-:Y:S05]  /*a3f0*/  @P2 BRA `(.L_x_560) ;  /* 0x0000000c00582947 */ /* 0x000fea0003800000 */
[----:B0-----:R-:W-:Y:S02]  /*a400*/  MOV R76, R12 ;  /* 0x0000000c004c7202 */ /* 0x001fe40000000f00 */
[----:B------:R-:W-:Y:S02]  /*a410*/  F2FP.F16.E4M3.UNPACK_B R12, R112.H1 ;  /* 0x00000070ff0c723e */ /* 0x000fe400030006ff */
[----:B---3--:R-:W-:Y:S02]  /*a420*/  F2FP.F16.E4M3.UNPACK_B R77, R44.H1 ;  /* 0x0000002cff4d723e */ /* 0x008fe400030006ff */
[----:B------:R-:W-:Y:S01]  /*a430*/  F2FP.F16.E4M3.UNPACK_B R78, R76.H1 ;  /* 0x0000004cff4e723e */ /* 0x000fe200030006ff */
[----:B------:R-:W-:Y:S01]  /*a440*/  HADD2.F32 R115, -RZ, R12.H0_H0 ;  /* 0x2000000cff737230 */ /* 0x000fe20000004100 */
[----:B------:R-:W-:Y:S01]  /*a450*/  F2FP.F16.E4M3.UNPACK_B R79, R110.H1 ;  /* 0x0000006eff4f723e */ /* 0x000fe200030006ff */
[----:B--2---:R-:W-:Y:S01]  /*a460*/  HADD2.F32 R113, -RZ, R77.H0_H0 ;  /* 0x2000004dff717230 */ /* 0x004fe20000004100 */
[----:B------:R-:W-:Y:S01]  /*a470*/  F2FP.F16.E4M3.UNPACK_B R112, R112 ;  /* 0x00000070ff70723e */ /* 0x000fe200020006ff */
[----:B------:R-:W-:Y:S01]  /*a480*/  HADD2.F32 R116, -RZ, R78.H0_H0 ;  /* 0x2000004eff747230 */ /* 0x000fe20000004100 */
[----:B------:R-:W-:Y:S01]  /*a490*/  F2FP.F16.E4M3.UNPACK_B R44, R44 ;  /* 0x0000002cff2c723e */ /* 0x000fe200020006ff */
[----:B------:R-:W-:-:S02]  /*a4a0*/  HADD2.F32 R114, -RZ, R79.H0_H0 ;  /* 0x2000004fff727230 */ /* 0x000fc40000004100 */
[CC--:B------:R-:W-:Y:S01]  /*a4b0*/  FMUL.FTZ R117, R113.reuse, R115.reuse ;  /* 0x0000007371757220 */ /* 0x0c0fe20000410000 */
[----:B------:R-:W-:Y:S02]  /*a4c0*/  HADD2.F32 R12, -RZ, R12.H1_H1 ;  /* 0x3000000cff0c7230 */ /* 0x000fe40000004100 */
[C---:B------:R-:W-:Y:S01]  /*a4d0*/  FMUL.FTZ R115, R116.reuse, R115 ;  /* 0x0000007374737220 */ /* 0x040fe20000410000 */
[----:B------:R-:W-:Y:S01]  /*a4e0*/  HADD2.F32 R78, -RZ, R78.H1_H1 ;  /* 0x3000004eff4e7230 */ /* 0x000fe20000004100 */
[----:B------:R-:W-:Y:S01]  /*a4f0*/  F2FP.F16.E4M3.UNPACK_B R76, R76 ;  /* 0x0000004cff4c723e */ /* 0x000fe200020006ff */
[----:B------:R-:W-:Y:S02]  /*a500*/  HADD2.F32 R79, -RZ, R79.H1_H1 ;  /* 0x3000004fff4f7230 */ /* 0x000fe40000004100 */
[-C--:B------:R-:W-:Y:S01]  /*a510*/  FFMA.FTZ R115, R113, R114.reuse, R115 ;  /* 0x0000007271737223 */ /* 0x080fe20000010073 */
[----:B------:R-:W-:Y:S02]  /*a520*/  HADD2.F32 R113, -RZ, R77.H1_H1 ;  /* 0x3000004dff717230 */ /* 0x000fe40000004100 */
[----:B------:R-:W-:Y:S01]  /*a530*/  FFMA.FTZ R117, R116, R114, -R117 ;  /* 0x0000007274757223 */ /* 0x000fe20000010875 */
[----:B------:R-:W-:Y:S01]  /*a540*/  F2FP.F16.E4M3.UNPACK_B R110, R110 ;  /* 0x0000006eff6e723e */ /* 0x000fe200020006ff */
[--C-:B------:R-:W-:Y:S01]  /*a550*/  HADD2.F32 R114, -RZ, R76.reuse.H0_H0 ;  /* 0x2000004cff727230 */ /* 0x100fe20000004100 */
[----:B------:R-:W-:Y:S01]  /*a560*/  SHF.R.U32.HI R52, RZ, 0x18, R61 ;  /* 0x00000018ff347819 */ /* 0x000fe2000001163d */
[-C--:B------:R-:W-:Y:S01]  /*a570*/  FMUL.FTZ R77, R113, R12.reuse ;  /* 0x0000000c714d7220 */ /* 0x080fe20000410000 */
[----:B------:R-:W-:Y:S01]  /*a580*/  FMUL.FTZ R12, R78, R12 ;  /* 0x0000000c4e0c7220 */ /* 0x000fe20000410000 */
[----:B------:R-:W-:Y:S01]  /*a590*/  LOP3.LUT R53, R61, 0xff, RZ, 0xc0, !PT ;  /* 0x000000ff3d357812 */ /* 0x000fe200078ec0ff */
[----:B------:R-:W-:-:S02]  /*a5a0*/  HADD2.F32 R76, -RZ, R76.H1_H1 ;  /* 0x3000004cff4c7230 */ /* 0x000fc40000004100 */
[-C--:B------:R-:W-:Y:S01]  /*a5b0*/  FFMA.FTZ R77, R78, R79.reuse, -R77 ;  /* 0x0000004f4e4d7223 */ /* 0x080fe2000001084d */
[----:B------:R-:W-:Y:S01]  /*a5c0*/  FFMA.FTZ R12, R113, R79, R12 ;  /* 0x0000004f710c7223 */ /* 0x000fe2000001000c */
[----:B------:R-:W-:Y:S01]  /*a5d0*/  HADD2.F32 R113, -RZ, R112.H0_H0 ;  /* 0x20000070ff717230 */ /* 0x000fe20000004100 */
[----:B------:R-:W-:Y:S01]  /*a5e0*/  SHF.R.U32.HI R62, RZ, 0x18, R65 ;  /* 0x00000018ff3e7819 */ /* 0x000fe20000011641 */
[----:B------:R-:W-:Y:S01]  /*a5f0*/  HADD2.F32 R78, -RZ, R44.H0_H0 ;  /* 0x2000002cff4e7230 */ /* 0x000fe20000004100 */
[----:B------:R-:W-:Y:S01]  /*a600*/  LOP3.LUT R59, R65, 0xff, RZ, 0xc0, !PT ;  /* 0x000000ff413b7812 */ /* 0x000fe200078ec0ff */
[----:B------:R-:W-:Y:S01]  /*a610*/  HADD2.F32 R79, -RZ, R110.H0_H0 ;  /* 0x2000006eff4f7230 */ /* 0x000fe20000004100 */
[----:B------:R-:W-:Y:S01]  /*a620*/  SHF.R.U32.HI R55, RZ, 0x18, R63 ;  /* 0x00000018ff377819 */ /* 0x000fe2000001163f */
[----:B------:R-:W-:Y:S02]  /*a630*/  HADD2.F32 R112, -RZ, R112.H1_H1 ;  /* 0x30000070ff707230 */ /* 0x000fe40000004100 */
[-C--:B------:R-:W-:Y:S01]  /*a640*/  FMUL.FTZ R116, R78, R113.reuse ;  /* 0x000000714e747220 */ /* 0x080fe20000410000 */
[----:B------:R-:W-:Y:S01]  /*a650*/  FMUL.FTZ R113, R114, R113 ;  /* 0x0000007172717220 */ /* 0x000fe20000410000 */
[----:B------:R-:W-:Y:S01]  /*a660*/  HADD2.F32 R44, -RZ, R44.H1_H1 ;  /* 0x3000002cff2c7230 */ /* 0x000fe20000004100 */
[----:B------:R-:W-:Y:S01]  /*a670*/  LOP3.LUT R56, R63, 0xff, RZ, 0xc0, !PT ;  /* 0x000000ff3f387812 */ /* 0x000fe200078ec0ff */
[----:B------:R-:W-:-:S02]  /*a680*/  HADD2.F32 R110, -RZ, R110.H1_H1 ;  /* 0x3000006eff6e7230 */ /* 0x000fc40000004100 */
[-C--:B------:R-:W-:Y:S01]  /*a690*/  FFMA.FTZ R113, R78, R79.reuse, R113 ;  /* 0x0000004f4e717223 */ /* 0x080fe20000010071 */
[----:B------:R-:W-:Y:S01]  /*a6a0*/  PRMT R52, R52, 0x654, R53 ;  /* 0x0000065434347816 */ /* 0x000fe20000000035 */
[-C--:B------:R-:W-:Y:S01]  /*a6b0*/  FMUL.FTZ R78, R44, R112.reuse ;  /* 0x000000702c4e7220 */ /* 0x080fe20000410000 */
[----:B------:R-:W-:Y:S01]  /*a6c0*/  PRMT R59, R62, 0x654, R59 ;  /* 0x000006543e3b7816 */ /* 0x000fe2000000003b */
[----:B------:R-:W-:Y:S01]  /*a6d0*/  FMUL.FTZ R112, R76, R112 ;  /* 0x000000704c707220 */ /* 0x000fe20000410000 */
[----:B------:R-:W-:Y:S01]  /*a6e0*/  PRMT R55, R55, 0x654, R56 ;  /* 0x0000065437377816 */ /* 0x000fe20000000038 */
[----:B------:R-:W-:Y:S01]  /*a6f0*/  FFMA.FTZ R116, R114, R79, -R116 ;  /* 0x0000004f72747223 */ /* 0x000fe20000010874 */
[----:B------:R-:W-:Y:S01]  /*a700*/  F2FP.F16.E4M3.UNPACK_B R53, R111.H1 ;  /* 0x0000006fff35723e */ /* 0x000fe200030006ff */
[----:B------:R-:W-:Y:S01]  /*a710*/  FFMA.FTZ R76, R76, R110, -R78 ;  /* 0x0000006e4c4c7223 */ /* 0x000fe2000001084e */
[----:B------:R-:W-:Y:S01]  /*a720*/  F2FP.F16.E4M3.UNPACK_B R62, R46.H1 ;  /* 0x0000002eff3e723e */ /* 0x000fe200030006ff */
[----:B------:R-:W-:Y:S01]  /*a730*/  FFMA.FTZ R44, R44, R110, R112 ;  /* 0x0000006e2c2c7223 */ /* 0x000fe20000010070 */
[----:B------:R-:W-:Y:S01]  /*a740*/  F2FP.F16.E4M3.UNPACK_B R56, R14.H1 ;  /* 0x0000000eff38723e */ /* 0x000fe200030006ff */
[----:B------:R-:W-:Y:S01]  /*a750*/  HADD2.F32 R118, -RZ, R53.H0_H0 ;  /* 0x20000035ff767230 */ /* 0x000fe20000004100 */
[----:B------:R-:W-:Y:S01]  /*a760*/  F2FP.F16.E4M3.UNPACK_B R79, R109.H1 ;  /* 0x0000006dff4f723e */ /* 0x000fe200030006ff */
[----:B------:R-:W-:Y:S01]  /*a770*/  HADD2.F32 R78, -RZ, R62.H0_H0 ;  /* 0x2000003eff4e7230 */ /* 0x000fe20000004100 */
[----:B------:R-:W-:Y:S01]  /*a780*/  F2FP.F16.E4M3.UNPACK_B R111, R111 ;  /* 0x0000006fff6f723e */ /* 0x000fe200020006ff */
[----:B------:R-:W-:Y:S01]  /*a790*/  HADD2.F32 R110, -RZ, R56.H0_H0 ;  /* 0x20000038ff6e7230 */ /* 0x000fe20000004100 */
[----:B------:R-:W-:Y:S01]  /*a7a0*/  F2FP.F16.E4M3.UNPACK_B R46, R46 ;  /* 0x0000002eff2e723e */ /* 0x000fe200020006ff */
[----:B------:R-:W-:-:S02]  /*a7b0*/  HADD2.F32 R112, -RZ, R79.H0_H0 ;  /* 0x2000004fff707230 */ /* 0x000fc40000004100 */
[-C--:B------:R-:W-:Y:S01]  /*a7c0*/  FMUL.FTZ R114, R78, R118.reuse ;  /* 0x000000764e727220 */ /* 0x080fe20000410000 */
[----:B------:R-:W-:Y:S02]  /*a7d0*/  HADD2.F32 R53, -RZ, R53.H1_H1 ;  /* 0x30000035ff357230 */ /* 0x000fe40000004100 */
[----:B------:R-:W-:Y:S01]  /*a7e0*/  FMUL.FTZ R118, R110, R118 ;  /* 0x000000766e767220 */ /* 0x000fe20000410000 */
[----:B------:R-:W-:Y:S01]  /*a7f0*/  HADD2.F32 R62, -RZ, R62.H1_H1 ;  /* 0x3000003eff3e7230 */ /* 0x000fe20000004100 */
[----:B------:R-:W-:Y:S01]  /*a800*/  F2FP.F16.E4M3.UNPACK_B R14, R14 ;  /* 0x0000000eff0e723e */ /* 0x000fe200020006ff */
[----:B------:R-:W-:Y:S02]  /*a810*/  HADD2.F32 R56, -RZ, R56.H1_H1 ;  /* 0x30000038ff387230 */ /* 0x000fe40000004100 */
[-C--:B------:R-:W-:Y:S01]  /*a820*/  FFMA.FTZ R118, R78, R112.reuse, R118 ;  /* 0x000000704e767223 */ /* 0x080fe20000010076 */
[----:B------:R-:W-:Y:S02]  /*a830*/  HADD2.F32 R79, -RZ, R79.H1_H1 ;  /* 0x3000004fff4f7230 */ /* 0x000fe40000004100 */
[-C--:B------:R-:W-:Y:S01]  /*a840*/  FMUL.FTZ R78, R62, R53.reuse ;  /* 0x000000353e4e7220 */ /* 0x080fe20000410000 */
[----:B------:R-:W-:Y:S01]  /*a850*/  FFMA.FTZ R114, R110, R112, -R114 ;  /* 0x000000706e727223 */ /* 0x000fe20000010872 */
[C---:B------:R-:W-:Y:S01]  /*a860*/  FMUL.FTZ R53, R56.reuse, R53 ;  /* 0x0000003538357220 */ /* 0x040fe20000410000 */
[----:B------:R-:W-:Y:S01]  /*a870*/  F2FP.F16.E4M3.UNPACK_B R109, R109 ;  /* 0x0000006dff6d723e */ /* 0x000fe200020006ff */
[----:B------:R-:W-:Y:S01]  /*a880*/  FFMA.FTZ R56, R56, R79, -R78 ;  /* 0x0000004f38387223 */ /* 0x000fe2000001084e */
[----:B------:R-:W-:-:S02]  /*a890*/  HADD2.F32 R112, -RZ, R111.H0_H0 ;  /* 0x2000006fff707230 */ /* 0x000fc40000004100 */
[----:B------:R-:W-:Y:S01]  /*a8a0*/  FFMA.FTZ R53, R62, R79, R53 ;  /* 0x0000004f3e357223 */ /* 0x000fe20000010035 */
[----:B------:R-:W-:Y:S01]  /*a8b0*/  HADD2.F32 R62, -RZ, R46.H0_H0 ;  /* 0x2000002eff3e7230 */ /* 0x000fe20000004100 */
[--C-:B------:R-:W-:Y:S01]  /*a8c0*/  SHF.R.U32.HI R54, RZ, 0x8, R61.reuse ;  /* 0x00000008ff367819 */ /* 0x100fe2000001163d */
[----:B------:R-:W-:Y:S01]  /*a8d0*/  HADD2.F32 R79, -RZ, R14.H0_H0 ;  /* 0x2000000eff4f7230 */ /* 0x000fe20000004100 */
[----:B------:R-:W-:Y:S01]  /*a8e0*/  SHF.R.U32.HI R57, RZ, 0x10, R61 ;  /* 0x00000010ff397819 */ /* 0x000fe2000001163d */
[----:B------:R-:W-:Y:S02]  /*a8f0*/  HADD2.F32 R78, -RZ, R109.H0_H0 ;  /* 0x2000006dff4e7230 */ /* 0x000fe40000004100 */
[-C--:B------:R-:W-:Y:S01]  /*a900*/  FMUL.FTZ R110, R62, R112.reuse ;  /* 0x000000703e6e7220 */ /* 0x080fe20000410000 */
[----:B------:R-:W-:Y:S02]  /*a910*/  HADD2.F32 R111, -RZ, R111.H1_H1 ;  /* 0x3000006fff6f7230 */ /* 0x000fe40000004100 */
[----:B------:R-:W-:Y:S01]  /*a920*/  FMUL.FTZ R112, R79, R112 ;  /* 0x000000704f707220 */ /* 0x000fe20000410000 */
[----:B------:R-:W-:Y:S01]  /*a930*/  HADD2.F32 R46, -RZ, R46.H1_H1 ;  /* 0x3000002eff2e7230 */ /* 0x000fe20000004100 */
[----:B------:R-:W-:Y:S01]  /*a940*/  SHF.R.U32.HI R61, RZ, 0x8, R65 ;  /* 0x00000008ff3d7819 */ /* 0x000fe20000011641 */
[----:B------:R-:W-:-:S02]  /*a950*/  HADD2.F32 R14, -RZ, R14.H1_H1 ;  /* 0x3000000eff0e7230 */ /* 0x000fc40000004100 */
[-C--:B------:R-:W-:Y:S01]  /*a960*/  FFMA.FTZ R112, R62, R78.reuse, R112 ;  /* 0x0000004e3e707223 */ /* 0x080fe20000010070 */
[--C-:B------:R-:W-:Y:S01]  /*a970*/  SHF.R.U32.HI R58, RZ, 0x8, R63.reuse ;  /* 0x00000008ff3a7819 */ /* 0x100fe2000001163f */
[----:B------:R-:W-:Y:S01]  /*a980*/  HADD2.F32 R109, -RZ, R109.H1_H1 ;  /* 0x3000006dff6d7230 */ /* 0x000fe20000004100 */
[----:B------:R-:W-:Y:S01]  /*a990*/  SHF.R.U32.HI R60, RZ, 0x10, R63 ;  /* 0x00000010ff3c7819 */ /* 0x000fe2000001163f */
[-C--:B------:R-:W-:Y:S01]  /*a9a0*/  FMUL.FTZ R62, R46, R111.reuse ;  /* 0x0000006f2e3e7220 */ /* 0x080fe20000410000 */
[----:B------:R-:W-:Y:S01]  /*a9b0*/  SHF.R.U32.HI R63, RZ, 0x10, R65 ;  /* 0x00000010ff3f7819 */ /* 0x000fe20000011641 */
[----:B------:R-:W-:Y:S01]  /*a9c0*/  FMUL.FTZ R111, R14, R111 ;  /* 0x0000006f0e6f7220 */ /* 0x000fe20000410000 */
[----:B------:R-:W-:Y:S01]  /*a9d0*/  IMAD.SHL.U32 R61, R61, 0x100, RZ ;  /* 0x000001003d3d7824 */ /* 0x000fe200078e00ff */
[----:B------:R-:W-:Y:S01]  /*a9e0*/  SHF.L.U32 R60, R60, 0x10, RZ ;  /* 0x000000103c3c7819 */ /* 0x000fe200000006ff */
[----:B------:R-:W-:Y:S02]  /*a9f0*/  IMAD.SHL.U32 R54, R54, 0x100, RZ ;  /* 0x0000010036367824 */ /* 0x000fe400078e00ff */
[-C--:B------:R-:W-:Y:S01]  /*aa00*/  FFMA.FTZ R111, R46, R109.reuse, R111 ;  /* 0x0000006d2e6f7223 */ /* 0x080fe2000001006f */
[----:B------:R-:W-:Y:S01]  /*aa10*/  IMAD.SHL.U32 R58, R58, 0x100, RZ ;  /* 0x000001003a3a7824 */ /* 0x000fe200078e00ff */
[----:B------:R-:W-:Y:S01]  /*aa20*/  LOP3.LUT R59, R59, 0xff00, R61, 0xf8, !PT ;  /* 0x0000ff003b3b7812 */ /* 0x000fe200078ef83d */
[----:B------:R-:W-:Y:S01]  /*aa30*/  IMAD.U32 R46, R63, 0x10000, RZ ;  /* 0x000100003f2e7824 */ /* 0x000fe200078e00ff */
[----:B------:R-:W-:Y:S01]  /*aa40*/  LOP3.LUT R52, R52, 0xff00, R54, 0xf8, !PT ;  /* 0x0000ff0034347812 */ /* 0x000fe200078ef836 */
[----:B------:R-:W-:Y:S01]  /*aa50*/  IMAD.U32 R57, R57, 0x10000, RZ ;  /* 0x0001000039397824 */ /* 0x000fe200078e00ff */
[----:B------:R-:W-:Y:S01]  /*aa60*/  LOP3.LUT R55, R55, 0xff00, R58, 0xf8, !PT ;  /* 0x0000ff0037377812 */ /* 0x000fe200078ef83a */
[----:B------:R-:W-:Y:S01]  /*aa70*/  FFMA.FTZ R110, R79, R78, -R110 ;  /* 0x0000004e4f6e7223 */ /* 0x000fe2000001086e */
[----:B------:R-:W-:Y:S01]  /*aa80*/  LOP3.LUT R59, R59, 0xff0000, R46, 0xf8, !PT ;  /* 0x00ff00003b3b7812 */ /* 0x000fe200078ef82e */
[----:B------:R-:W-:Y:S01]  /*aa90*/  FFMA.FTZ R62, R14, R109, -R62 ;  /* 0x0000006d0e3e7223 */ /* 0x000fe2000001083e */
[----:B------:R-:W-:-:S02]  /*aaa0*/  LOP3.LUT R52, R52, 0xff0000, R57, 0xf8, !PT ;  /* 0x00ff000034347812 */ /* 0x000fc400078ef839 */
[----:B------:R-:W-:Y:S02]  /*aab0*/  F2FP.SATFINITE.E4M3.F32.PACK_AB_MERGE_C R61, R56, R114, RZ ;  /* 0x00000072383d723e */ /* 0x000fe400048070ff */
[----:B------:R-:W-:Y:S02]  /*aac0*/  SHF.R.U32.HI R65, RZ, 0x8, R67 ;  /* 0x00000008ff417819 */ /* 0x000fe40000011643 */
[----:B------:R-:W-:Y:S02]  /*aad0*/  LOP3.LUT R55, R55, 0xff0000, R60, 0xf8, !PT ;  /* 0x00ff000037377812 */ /* 0x000fe400078ef83c */
[----:B------:R-:W-:Y:S01]  /*aae0*/  F2FP.F16.E4M3.UNPACK_B R57, R45 ;  /* 0x0000002dff39723e */ /* 0x000fe200020006ff */
[----:B------:R-:W-:Y:S01]  /*aaf0*/  IMAD.SHL.U32 R65, R65, 0x100, RZ ;  /* 0x0000010041417824 */ /* 0x000fe200078e00ff */
[----:B------:R-:W-:Y:S02]  /*ab00*/  F2FP.F16.E4M3.UNPACK_B R56, R59 ;  /* 0x0000003bff38723e */ /* 0x000fe400020006ff */
[----:B------:R-:W-:-:S02]  /*ab10*/  F2FP.F16.E4M3.UNPACK_B R60, R13 ;  /* 0x0000000dff3c723e */ /* 0x000fc400020006ff */
[----:B------:R-:W-:Y:S01]  /*ab20*/  SHF.R.U32.HI R64, RZ, 0x18, R67 ;  /* 0x00000018ff407819 */ /* 0x000fe20000011643 */
[----:B------:R-:W-:Y:S01]  /*ab30*/  HADD2.F32 R46, -RZ, R56.H0_H0 ;  /* 0x20000038ff2e7230 */ /* 0x000fe20000004100 */
[----:B------:R-:W-:Y:S01]  /*ab40*/  LOP3.LUT R66, R67, 0xff, RZ, 0xc0, !PT ;  /* 0x000000ff43427812 */ /* 0x000fe200078ec0ff */
[--C-:B------:R-:W-:Y:S01]  /*ab50*/  HADD2.F32 R54, -RZ, R60.reuse.H0_H0 ;  /* 0x2000003cff367230 */ /* 0x100fe20000004100 */
[----:B------:R-:W-:Y:S01]  /*ab60*/  F2FP.SATFINITE.E4M3.F32.PACK_AB_MERGE_C R62, R62, R110, R61 ;  /* 0x0000006e3e3e723e */ /* 0x000fe2000480703d */
[--C-:B------:R-:W-:Y:S01]  /*ab70*/  HADD2.F32 R61, -RZ, R57.reuse.H0_H0 ;  /* 0x20000039ff3d7230 */ /* 0x100fe20000004100 */
[----:B------:R-:W-:Y:S01]  /*ab80*/  F2FP.F16.E4M3.UNPACK_B R58, R52 ;  /* 0x00000034ff3a723e */ /* 0x000fe200020006ff */
[----:B------:R-:W-:Y:S01]  /*ab90*/  HADD2.F32 R60, -RZ, R60.H1_H1 ;  /* 0x3000003cff3c7230 */ /* 0x000fe20000004100 */
[----:B------:R-:W-:Y:S02]  /*aba0*/  PRMT R64, R64, 0x654, R66 ;  /* 0x0000065440407816 */ /* 0x000fe40000000042 */
[----:B------:R-:W-:Y:S01]  /*abb0*/  F2FP.SATFINITE.E4M3.F32.PACK_AB_MERGE_C R118, R53, R118, RZ ;  /* 0x000000763576723e */ /* 0x000fe200048070ff */
[----:B------:R-:W-:Y:S01]  /*abc0*/  HADD2.F32 R53, -RZ, R58.H0_H0 ;  /* 0x2000003aff357230 */ /* 0x000fe20000004100 */
[----:B------:R-:W-:Y:S01]  /*abd0*/  LOP3.LUT R14, R64, 0xff00, R65, 0xf8, !PT ;  /* 0x0000ff00400e7812 */ /* 0x000fe200078ef841 */
[CC--:B------:R-:W-:Y:S01]  /*abe0*/  FMUL.FTZ R63, R61.reuse, R46.reuse ;  /* 0x0000002e3d3f7220 */ /* 0x0c0fe20000410000 */
[C---:B------:R-:W-:Y:S01]  /*abf0*/  FMUL.FTZ R64, R54.reuse, R46 ;  /* 0x0000002e36407220 */ /* 0x040fe20000410000 */
[----:B------:R-:W-:Y:S01]  /*ac00*/  HADD2.F32 R65, -RZ, R56.H1_H1 ;  /* 0x30000038ff417230 */ /* 0x000fe20000004100 */
[----:B------:R-:W-:Y:S01]  /*ac10*/  F2FP.F16.E4M3.UNPACK_B R45, R45.H1 ;  /* 0x0000002dff2d723e */ /* 0x000fe200030006ff */
[-C--:B------:R-:W-:Y:S01]  /*ac20*/  FFMA.FTZ R54, R54, R53.reuse, -R63 ;  /* 0x0000003536367223 */ /* 0x080fe2000001083f */
[----:B------:R-:W-:Y:S01]  /*ac30*/  FFMA.FTZ R53, R61, R53, R64 ;  /* 0x000000353d357223 */ /* 0x000fe20000010040 */
[----:B------:R-:W-:Y:S01]  /*ac40*/  HADD2.F32 R61, -RZ, R57.H1_H1 ;  /* 0x30000039ff3d7230 */ /* 0x000fe20000004100 */
[----:B------:R-:W-:Y:S01]  /*ac50*/  F2FP.F16.E4M3.UNPACK_B R64, R59.H1 ;  /* 0x0000003bff40723e */ /* 0x000fe200030006ff */
[----:B------:R-:W-:Y:S01]  /*ac60*/  HADD2.F32 R63, -RZ, R58.H1_H1 ;  /* 0x3000003aff3f7230 */ /* 0x000fe20000004100 */
[----:B------:R-:W-:Y:S01]  /*ac70*/  F2FP.F16.E4M3.UNPACK_B R57, R13.H1 ;  /* 0x0000000dff39723e */ /* 0x000fe200030006ff */
[-C--:B------:R-:W-:Y:S01]  /*ac80*/  FMUL.FTZ R66, R60, R65.reuse ;  /* 0x000000413c427220 */ /* 0x080fe20000410000 */
[----:B------:R-:W-:Y:S01]  /*ac90*/  SHF.R.U32.HI R67, RZ, 0x10, R67 ;  /* 0x00000010ff437819 */ /* 0x000fe20000011643 */
[----:B------:R-:W-:Y:S01]  /*aca0*/  FMUL.FTZ R13, R61, R65 ;  /* 0x000000413d0d7220 */ /* 0x000fe20000410000 */
[----:B------:R-:W-:Y:S01]  /*acb0*/  F2FP.SATFINITE.E4M3.F32.PACK_AB_MERGE_C R77, R77, R117, RZ ;  /* 0x000000754d4d723e */ /* 0x000fe200048070ff */
[----:B------:R-:W-:Y:S01]  /*acc0*/  HADD2.F32 R56, -RZ, R45.H0_H0 ;  /* 0x2000002dff387230 */ /* 0x000fe20000004100 */
[----:B------:R-:W-:Y:S01]  /*acd0*/  F2FP.F16.E4M3.UNPACK_B R58, R52.H1 ;  /* 0x00000034ff3a723e */ /* 0x000fe200030006ff */
[----:B------:R-:W-:-:S02]  /*ace0*/  HADD2.F32 R65, -RZ, R64.H0_H0 ;  /* 0x20000040ff417230 */ /* 0x000fc40000004100 */
[----:B------:R-:W-:Y:S01]  /*acf0*/  FFMA.FTZ R52, R61, R63, R66 ;  /* 0x0000003f3d347223 */ /* 0x000fe20000010042 */
[----:B------:R-:W-:Y:S01]  /*ad00*/  HADD2.F32 R59, -RZ, R57.H0_H0 ;  /* 0x20000039ff3b7230 */ /* 0x000fe20000004100 */
[----:B------:R-:W-:Y:S01]  /*ad10*/  F2FP.SATFINITE.E4M3.F32.PACK_AB_MERGE_C R115, R12, R115, RZ ;  /* 0x000000730c73723e */ /* 0x000fe200048070ff */
[----:B------:R-:W-:Y:S01]  /*ad20*/  IMAD.U32 R67, R67, 0x10000, RZ ;  /* 0x0001000043437824 */ /* 0x000fe200078e00ff */
[----:B------:R-:W-:Y:S01]  /*ad30*/  F2FP.SATFINITE.E4M3.F32.PACK_AB_MERGE_C R12, R76, R116, R77 ;  /* 0x000000744c0c723e */ /* 0x000fe2000480704d */
[----:B------:R-:W-:Y:S02]  /*ad40*/  HADD2.F32 R61, -RZ, R45.H1_H1 ;  /* 0x3000002dff3d7230 */ /* 0x000fe40000004100 */
[----:B------:R-:W-:Y:S01]  /*ad50*/  FFMA.FTZ R13, R60, R63, -R13 ;  /* 0x0000003f3c0d7223 */ /* 0x000fe2000001080d */
[----:B------:R-:W-:Y:S02]  /*ad60*/  HADD2.F32 R66, -RZ, R64.H1_H1 ;  /* 0x30000040ff427230 */ /* 0x000fe40000004100 */
[----:B------:R-:W-:Y:S01]  /*ad70*/  FMUL.FTZ R76, R56, R65 ;  /* 0x00000041384c7220 */ /* 0x000fe20000410000 */
[----:B------:R-:W-:-:S02]  /*ad80*/  HADD2.F32 R60, -RZ, R58.H0_H0 ;  /* 0x2000003aff3c7230 */ /* 0x000fc40000004100 */
[----:B------:R-:W-:Y:S01]  /*ad90*/  FMUL.FTZ R65, R59, R65 ;  /* 0x000000413b417220 */ /* 0x000fe20000410000 */
[----:B------:R-:W-:Y:S01]  /*ada0*/  HADD2.F32 R57, -RZ, R57.H1_H1 ;  /* 0x30000039ff397230 */ /* 0x000fe20000004100 */
[----:B------:R-:W-:Y:S01]  /*adb0*/  LOP3.LUT R14, R14, 0xff0000, R67, 0xf8, !PT ;  /* 0x00ff00000e0e7812 */ /* 0x000fe200078ef843 */
[----:B------:R-:W-:Y:S02]  /*adc0*/  HADD2.F32 R64, -RZ, R58.H1_H1 ;  /* 0x3000003aff407230 */ /* 0x000fe40000004100 */
[----:B------:R-:W-:Y:S01]  /*add0*/  FMUL.FTZ R58, R61, R66 ;  /* 0x000000423d3a7220 */ /* 0x000fe20000410000 */
[-C--:B------:R-:W-:Y:S01]  /*ade0*/  FFMA.FTZ R45, R59, R60.reuse, -R76 ;  /* 0x0000003c3b2d7223 */ /* 0x080fe2000001084c */
[----:B------:R-:W-:Y:S01]  /*adf0*/  FFMA.FTZ R56, R56, R60, R65 ;  /* 0x0000003c38387223 */ /* 0x000fe20000010041 */
[----:B------:R-:W-:Y:S01]  /*ae00*/  F2FP.F16.E4M3.UNPACK_B R60, R47 ;  /* 0x0000002fff3c723e */ /* 0x000fe200020006ff */
[C---:B------:R-:W-:Y:S01]  /*ae10*/  FMUL.FTZ R66, R57.reuse, R66 ;  /* 0x0000004239427220 */ /* 0x040fe20000410000 */
[----:B------:R-:W-:Y:S01]  /*ae20*/  FFMA.FTZ R58, R57, R64, -R58 ;  /* 0x00000040393a7223 */ /* 0x000fe2000001083a */
[----:B------:R-:W-:-:S02]  /*ae30*/  F2FP.F16.E4M3.UNPACK_B R59, R14 ;  /* 0x0000000eff3b723e */ /* 0x000fc400020006ff */
[----:B------:R-:W-:Y:S01]  /*ae40*/  F2FP.F16.E4M3.UNPACK_B R57, R15 ;  /* 0x0000000fff39723e */ /* 0x000fe200020006ff */
[----:B------:R-:W-:Y:S01]  /*ae50*/  FFMA.FTZ R61, R61, R64, R66 ;  /* 0x000000403d3d7223 */ /* 0x000fe20000010042 */
[--C-:B------:R-:W-:Y:S01]  /*ae60*/  HADD2.F32 R64, -RZ, R60.reuse.H0_H0 ;  /* 0x2000003cff407230 */ /* 0x100fe20000004100 */
[----:B------:R-:W-:Y:S01]  /*ae70*/  F2FP.F16.E4M3.UNPACK_B R63, R55 ;  /* 0x00000037ff3f723e */ /* 0x000fe200020006ff */
[----:B------:R-:W-:Y:S01]  /*ae80*/  HADD2.F32 R67, -RZ, R59.H0_H0 ;  /* 0x2000003bff437230 */ /* 0x000fe20000004100 */
[----:B------:R-:W-:Y:S01]  /*ae90*/  F2FP.F16.E4M3.UNPACK_B R47, R47.H1 ;  /* 0x0000002fff2f723e */ /* 0x000fe200030006ff */
[----:B------:R-:W-:Y:S01]  /*aea0*/  HADD2.F32 R65, -RZ, R57.H0_H0 ;  /* 0x20000039ff417230 */ /* 0x000fe20000004100 */
[----:B------:R-:W-:Y:S01]  /*aeb0*/  F2FP.F16.E4M3.UNPACK_B R55, R55.H1 ;  /* 0x00000037ff37723e */ /* 0x000fe200030006ff */
[----:B------:R-:W-:Y:S02]  /*aec0*/  HADD2.F32 R66, -RZ, R63.H0_H0 ;  /* 0x2000003fff427230 */ /* 0x000fe40000004100 */
[----:B------:R-:W-:Y:S01]  /*aed0*/  FMUL.FTZ R76, R64, R67 ;  /* 0x00000043404c7220 */ /* 0x000fe20000410000 */
[----:B------:R-:W-:-:S02]  /*aee0*/  HADD2.F32 R60, -RZ, R60.H1_H1 ;  /* 0x3000003cff3c7230 */ /* 0x000fc40000004100 */
[C---:B------:R-:W-:Y:S01]  /*aef0*/  FMUL.FTZ R67, R65.reuse, R67 ;  /* 0x0000004341437220 */ /* 0x040fe20000410000 */
[----:B------:R-:W-:Y:S02]  /*af00*/  HADD2.F32 R59, -RZ, R59.H1_H1 ;  /* 0x3000003bff3b7230 */ /* 0x000fe40000004100 */
[-C--:B------:R-:W-:Y:S01]  /*af10*/  FFMA.FTZ R65, R65, R66.reuse, -R76 ;  /* 0x0000004241417223 */ /* 0x080fe2000001084c */
[--C-:B------:R-:W-:Y:S02]  /*af20*/  HADD2.F32 R76, -RZ, R55.reuse.H0_H0 ;  /* 0x20000037ff4c7230 */ /* 0x100fe40000004100 */
[----:B------:R-:W-:Y:S01]  /*af30*/  FFMA.FTZ R64, R64, R66, R67 ;  /* 0x0000004240407223 */ /* 0x000fe20000010043 */
[----:B------:R-:W-:Y:S01]  /*af40*/  F2FP.F16.E4M3.UNPACK_B R66, R14.H1 ;  /* 0x0000000eff42723e */ /* 0x000fe200030006ff */
[----:B------:R-:W-:Y:S01]  /*af50*/  HADD2.F32 R55, -RZ, R55.H1_H1 ;  /* 0x30000037ff377230 */ /* 0x000fe20000004100 */
[----:B------:R-:W-:Y:S01]  /*af60*/  F2FP.F16.E4M3.UNPACK_B R67, R15.H1 ;  /* 0x0000000fff43723e */ /* 0x000fe200030006ff */
[----:B------:R-:W-:Y:S01]  /*af70*/  HADD2.F32 R15, -RZ, R47.H0_H0 ;  /* 0x2000002fff0f7230 */ /* 0x000fe20000004100 */
[----:B------:R-:W-:Y:S01]  /*af80*/  F2FP.SATFINITE.E4M3.F32.PACK_AB_MERGE_C R45, R58, R45, RZ ;  /* 0x0000002d3a2d723e */ /* 0x000fe200048070ff */
[--C-:B------:R-:W-:Y:S01]  /*af90*/  HADD2.F32 R77, -RZ, R66.reuse.H0_H0 ;  /* 0x20000042ff4d7230 */ /* 0x100fe20000004100 */
[----:B------:R-:W-:Y:S01]  /*afa0*/  F2FP.SATFINITE.E4M3.F32.PACK_AB_MERGE_C R56, R61, R56, RZ ;  /* 0x000000383d38723e */ /* 0x000fe200048070ff */
[----:B------:R-:W-:Y:S01]  /*afb0*/  HADD2.F32 R14, -RZ, R67.H0_H0 ;  /* 0x20000043ff0e7230 */ /* 0x000fe20000004100 */
[----:B------:R-:W-:Y:S01]  /*afc0*/  F2FP.SATFINITE.E4M3.F32.PACK_AB_MERGE_C R13, R13, R54, R45 ;  /* 0x000000360d0d723e */ /* 0x000fe2000480702d */
        /* <DEDUP_REMOVED lines=8> */
[----:B------:R-:W-:-:S02]  /*b050*/  HADD2.F32 R76, -RZ, R47.H1_H1 ;  /* 0x3000002fff4c7230 */ /* 0x000fc40000004100 */
[----:B------:R-:W-:Y:S01]  /*b060*/  FMUL.FTZ R77, R67, R66 ;  /* 0x00000042434d7220 */ /* 0x000fe20000410000 */
[----:B------:R-:W-:Y:S02]  /*b070*/  F2FP.SATFINITE.E4M3.F32.PACK_AB_MERGE_C R44, R44, R113, R115 ;  /* 0x000000712c2c723e */ /* 0x000fe40004807073 */
[----:B------:R-:W-:Y:S01]  /*b080*/  F2FP.SATFINITE.E4M3.F32.PACK_AB_MERGE_C R46, R111, R112, R118 ;  /* 0x000000706f2e723e */ /* 0x000fe20004807076 */
[C---:B------:R-:W-:Y:S01]  /*b090*/  FMUL.FTZ R78, R76.reuse, R66 ;  /* 0x000000424c4e7220 */ /* 0x040fe20000410000 */
[----:B------:R-:W-:Y:S01]  /*b0a0*/  FFMA.FTZ R66, R76, R55, R77 ;  /* 0x000000374c427223 */ /* 0x000fe2000001004d */
[-C--:B------:R-:W-:Y:S01]  /*b0b0*/  FMUL.FTZ R76, R60, R59.reuse ;  /* 0x0000003b3c4c7220 */ /* 0x080fe20000410000 */
[----:B------:R-:W-:Y:S01]  /*b0c0*/  FMUL.FTZ R59, R57, R59 ;  /* 0x0000003b393b7220 */ /* 0x000fe20000410000 */
[----:B------:R-:W-:Y:S01]  /*b0d0*/  FFMA.FTZ R47, R67, R55, -R78 ;  /* 0x00000037432f7223 */ /* 0x000fe2000001084e */
[----:B------:R-:W-:Y:S01]  /*b0e0*/  F2FP.SATFINITE.E4M3.F32.PACK_AB_MERGE_C R45, R52, R53, R56 ;  /* 0x00000035342d723e */ /* 0x000fe20004807038 */
[-C--:B------:R-:W-:Y:S01]  /*b0f0*/  FFMA.FTZ R76, R57, R63.reuse, -R76 ;  /* 0x0000003f394c7223 */ /* 0x080fe2000001084c */
[----:B------:R-:W-:Y:S01]  /*b100*/  FFMA.FTZ R59, R60, R63, R59 ;  /* 0x0000003f3c3b7223 */ /* 0x000fe2000001003b */
[----:B------:R-:W-:-:S02]  /*b110*/  F2FP.SATFINITE.E4M3.F32.PACK_AB_MERGE_C R66, R66, R15, RZ ;  /* 0x0000000f4242723e */ /* 0x000fc400048070ff */
[----:B------:R-:W-:Y:S02]  /*b120*/  F2FP.SATFINITE.E4M3.F32.PACK_AB_MERGE_C R14, R47, R14, RZ ;  /* 0x0000000e2f0e723e */ /* 0x000fe400048070ff */
[----:B------:R-:W-:Y:S02]  /*b130*/  F2FP.SATFINITE.E4M3.F32.PACK_AB_MERGE_C R47, R59, R64, R66 ;  /* 0x000000403b2f723e */ /* 0x000fe40004807042 */
[----:B------:R-:W-:Y:S01]  /*b140*/  F2FP.SATFINITE.E4M3.F32.PACK_AB_MERGE_C R15, R76, R65, R14 ;  /* 0x000000414c0f723e */ /* 0x000fe2000480700e */
[----:B------:R-:W-:-:S07]  /*b150*/  IMAD.MOV.U32 R14, RZ, RZ, R62 ;  /* 0x000000ffff0e7224 */ /* 0x000fce00078e003e */
.L_x_560:
[----:B------:R-:W-:Y:S05]  /*b160*/  BSYNC B2 ;  /* 0x0000000000027941 */ /* 0x000fea0003800000 */
.L_x_559:
[----:B------:R-:W-:Y:S01]  /*b170*/  ISETP.GE.AND P3, PT, R11, R107, PT ;  /* 0x0000006b0b00720c */ /* 0x000fe20003f66270 */
[----:B0-----:R0:W-:-:S12]  /*b180*/  ST.E.128 desc[UR36][R48.64], R12 ;  /* 0x0000000c30007985 */ /* 0x0011d8000c101d24 */
[----:B------:R-:W-:-:S04]  /*b190*/  @!P3 IADD3 R50, P4, R11, R50, RZ ;  /* 0x000000320b32b210 */ /* 0x000fc80007f9e0ff */
[----:B------:R-:W-:-:S05]  /*b1a0*/  @!P3 LEA.HI.X.SX32 R51, R11, R51, 0x1, P4 ;  /* 0x000000330b33b211 */ /* 0x000fca00020f0eff */
[----:B---3--:R0:W-:Y:S04]  /*b1b0*/  @!P3 ST.E.128 desc[UR36][R50.64], R44 ;  /* 0x0000002c3200b985 */ /* 0x0081e8000c101d24 */
.L_x_558:
[----:B------:R-:W-:Y:S05]  /*b1c0*/  BSYNC B1 ;  /* 0x0000000000017941 */ /* 0x000fea0003800000 */
.L_x_557:
[----:B------:R-:W-:-:S03]  /*b1d0*/  UMOV UR4, 0xffffffff ;  /* 0xffffffff00047882 */ /* 0x000fc60000000000 */
[----:B------:R-:W-:Y:S05]  /*b1e0*/  BRA.DIV UR4, `(.L_x_561) ;  /* 0x000001fa04087947 */ /* 0x000fea000b800000 */
[----:B0--3--:R0:W3:Y:S04]  /*b1f0*/  SHFL.IDX PT, R51, R102, 0x3, 0x181f ;  /* 0x00781f0066337f89 */ /* 0x0090e800000e0000 */
[----:B------:R0:W0:Y:S02]  /*b200*/  SHFL.IDX PT, R50, R101, 0x3, 0x181f ;  /* 0x00781f0065327f89 */ /* 0x00002400000e0000 */
.L_x_864:
[----:B------:R-:W-:-:S05]  /*b210*/  VIADD R11, R219, 0x60 ;  /* 0x00000060db0b7836 */ /* 0x000fca0000000000 */
        /* <DEDUP_REMOVED lines=10> */
[----:B------:R-:W-:Y:S01]  /*b2c0*/  IMAD.SHL.U32 R15, R15, 0x80, RZ ;  /* 0x000000800f0f7824 */ /* 0x000fe200078e00ff */
[----:B------:R-:W-:Y:S01]  /*b2d0*/  LEA.HI R11, R11, R108, RZ, 0x5 ;  /* 0x0000006c0b0b7211 */ /* 0x000fe200078f28ff */
[----:B---3--:R-:W-:Y:S01]  /*b2e0*/  IMAD.X R49, R51, 0x1, R80, P3 ;  /* 0x0000000133317824 */ /* 0x008fe200018e0650 */
[----:B------:R-:W-:-:S02]  /*b2f0*/  LOP3.LUT R14, R14, 0x380, RZ, 0xc0, !PT ;  /* 0x000003800e0e7812 */ /* 0x000fc400078ec0ff */
[----:B------:R-:W-:Y:S02]  /*b300*/  LEA.HI.SX32 R11, R11, R42, 0x1b ;  /* 0x0000002a0b0b7211 */ /* 0x000fe400078fdaff */
[----:B------:R-:W-:Y:S02]  /*b310*/  LOP3.LUT R15, R15, 0x380, RZ, 0xc0, !PT ;  /* 0x000003800f0f7812 */ /* 0x000fe400078ec0ff */
[----:B------:R-:W-:Y:S02]  /*b320*/  SHF.R.S32.HI R12, RZ, 0x1f, R11 ;  /* 0x0000001fff0c7819 */ /* 0x000fe4000001140b */
[----:B------:R-:W-:Y:S02]  /*b330*/  SHF.L.U32 R52, R11, 0x4, RZ ;  /* 0x000000040b347819 */ /* 0x000fe400000006ff */
[----:B------:R-:W-:Y:S02]  /*b340*/  LEA.HI R12, R12, R11, RZ, 0x3 ;  /* 0x0000000b0c0c7211 */ /* 0x000fe400078f18ff */
[----:B------:R-:W-:-:S02]  /*b350*/  SHF.R.U32.HI R14, RZ, 0x3, R14 ;  /* 0x00000003ff0e7819 */ /* 0x000fc4000001160e */
[----:B------:R-:W-:Y:S01]  /*b360*/  LOP3.LUT R11, R15, 0x70, R52, 0xf8, !PT ;  /* 0x000000700f0b7812 */ /* 0x000fe200078ef834 */
[----:B------:R-:W-:-:S03]  /*b370*/  IMAD.SHL.U32 R12, R12, 0x800, RZ ;  /* 0x000008000c0c7824 */ /* 0x000fc600078e00ff */
[----:B------:R-:W-:Y:S02]  /*b380*/  LOP3.LUT R11, R11, R14, RZ, 0x3c, !PT ;  /* 0x0000000e0b0b7212 */ /* 0x000fe400078e3cff */
[----:B------:R-:W-:-:S04]  /*b390*/  LOP3.LUT R12, R12, 0xffffc000, RZ, 0xc0, !PT ;  /* 0xffffc0000c0c7812 */ /* 0x000fc800078ec0ff */
[----:B-----5:R-:W-:Y:S02]  /*b3a0*/  IADD3 R11, R11, R12, R13 ;  /* 0x0000000c0b0b7210 */ /* 0x020fe40007ffe00d */
[----:B------:R-:W-:-:S03]  /*b3b0*/  LEA R12, R216, R7, 0xf ;  /* 0x00000007d80c7211 */ /* 0x000fc600078e78ff */
[----:B------:R-:W-:Y:S02]  /*b3c0*/  IMAD R14, R216, 0x8000, R11 ;  /* 0x00008000d80e7824 */ /* 0x000fe400078e020b */
[C---:B------:R-:W-:Y:S02]  /*b3d0*/  IMAD.IADD R12, R19.reuse, 0x1, R12 ;  /* 0x00000001130c7824 */ /* 0x040fe400078e020c */
[----:B------:R-:W-:-:S04]  /*b3e0*/  IMAD.IADD R44, R19, 0x1, R14 ;  /* 0x00000001132c7824 */ /* 0x000fc800078e020e */
[----:B------:R-:W0:Y:S04]  /*b3f0*/  LDS.128 R12, [R12+0x28400] ;  /* 0x028400000c0c7984 */ /* 0x000e280000000c00 */
[----:B------:R-:W3:Y:S01]  /*b400*/  LDS.128 R44, [R44+0x28400] ;  /* 0x028400002c2c7984 */ /* 0x000ee20000000c00 */
[----:B------:R-:W-:Y:S05]  /*b410*/  @P2 BRA `(.L_x_563) ;  /* 0x0000000c00602947 */ /* 0x000fea0003800000 */
[--C-:B------:R-:W-:Y:S01]  /*b420*/  SHF.R.U32.HI R68, RZ, 0x8, R69.reuse ;  /* 0x00000008ff447819 */ /* 0x100fe20000011645 */
[----:B0-----:R-:W-:Y:S01]  /*b430*/  IMAD.MOV.U32 R56, RZ, RZ, R12 ;  /* 0x000000ffff387224 */ /* 0x001fe200078e000c */
[----:B------:R-:W-:Y:S01]  /*b440*/  LOP3.LUT R61, R69, 0xff, RZ, 0xc0, !PT ;  /* 0x000000ff453d7812 */ /* 0x000fe200078ec0ff */
[----:B---3--:R-:W-:Y:S01]  /*b450*/  IMAD.MOV.U32 R57, RZ, RZ, R44 ;  /* 0x000000ffff397224 */ /* 0x008fe200078e002c */
[----:B------:R-:W-:Y:S01]  /*b460*/  SHF.R.U32.HI R66, RZ, 0x18, R69 ;  /* 0x00000018ff427819 */ /* 0x000fe20000011645 */
[----:B------:R-:W-:Y:S01]  /*b470*/  IMAD.SHL.U32 R12, R68, 0x100, RZ ;  /* 0x00000100440c7824 */ /* 0x000fe200078e00ff */
[----:B------:R-:W-:Y:S02]  /*b480*/  SHF.R.U32.HI R59, RZ, 0x8, R71 ;  /* 0x00000008ff3b7819 */ /* 0x000fe40000011647 */
[----:B------:R-:W-:Y:S02]  /*b490*/  SHF.R.U32.HI R65, RZ, 0x8, R73 ;  /* 0x00000008ff417819 */ /* 0x000fe40000011649 */
[----:B------:R-:W-:Y:S01]  /*b4a0*/  SHF.R.U32.HI R67, RZ, 0x8, R75 ;  /* 0x00000008ff437819 */ /* 0x000fe2000001164b */
[----:B------:R-:W-:Y:S01]  /*b4b0*/  IMAD.SHL.U32 R59, R59, 0x100, RZ ;  /* 0x000001003b3b7824 */ /* 0x000fe200078e00ff */
[----:B------:R-:W-:-:S02]  /*b4c0*/  PRMT R61, R66, 0x654, R61 ;  /* 0x00000654423d7816 */ /* 0x000fc4000000003d */
[----:B------:R-:W-:Y:S01]  /*b4d0*/  SHF.R.U32.HI R58, RZ, 0x10, R69 ;  /* 0x00000010ff3a7819 */ /* 0x000fe20000011645 */
[----:B------:R-:W-:Y:S01]  /*b4e0*/  IMAD.SHL.U32 R67, R67, 0x100, RZ ;  /* 0x0000010043437824 */ /* 0x000fe200078e00ff */
[----:B------:R-:W-:Y:S02]  /*b4f0*/  LOP3.LUT R62, R71, 0xff, RZ, 0xc0, !PT ;  /* 0x000000ff473e7812 */ /* 0x000fe400078ec0ff */
[----:B------:R-:W-:Y:S02]  /*b500*/  SHF.R.U32.HI R69, RZ, 0x18, R71 ;  /* 0x00000018ff457819 */ /* 0x000fe40000011647 */
[----:B------:R-:W-:Y:S02]  /*b510*/  LOP3.LUT R63, R73, 0xff, RZ, 0xc0, !PT ;  /* 0x000000ff493f7812 */ /* 0x000fe400078ec0ff */
[----:B------:R-:W-:Y:S02]  /*b520*/  SHF.R.U32.HI R64, RZ, 0x18, R73 ;  /* 0x00000018ff407819 */ /* 0x000fe40000011649 */
[----:B------:R-:W-:Y:S01]  /*b530*/  LOP3.LUT R61, R61, 0xff00, R12, 0xf8, !PT ;  /* 0x0000ff003d3d7812 */ /* 0x000fe200078ef80c */
[----:B------:R-:W-:Y:S01]  /*b540*/  IMAD.SHL.U32 R12, R65, 0x100, RZ ;  /* 0x00000100410c7824 */ /* 0x000fe200078e00ff */
[----:B------:R-:W-:-:S02]  /*b550*/  SHF.R.U32.HI R11, RZ, 0x10, R71 ;  /* 0x00000010ff0b7819 */ /* 0x000fc40000011647 */
[----:B------:R-:W-:Y:S02]  /*b560*/  LOP3.LUT R60, R75, 0xff0000ff, RZ, 0xc0, !PT ;  /* 0xff0000ff4b3c7812 */ /* 0x000fe400078ec0ff */
[----:B------:R-:W-:Y:S02]  /*b570*/  PRMT R62, R69, 0x654, R62 ;  /* 0x00000654453e7816 */ /* 0x000fe4000000003e */
[----:B------:R-:W-:Y:S02]  /*b580*/  PRMT R63, R64, 0x654, R63 ;  /* 0x00000654403f7816 */ /* 0x000fe4000000003f */
[----:B------:R-:W-:Y:S01]  /*b590*/  MOV R53, R14 ;  /* 0x0000000e00357202 */ /* 0x000fe20000000f00 */
[----:B------:R-:W-:Y:S01]  /*b5a0*/  IMAD.U32 R14, R58, 0x10000, RZ ;  /* 0x000100003a0e7824 */ /* 0x000fe200078e00ff */
[----:B------:R-:W-:Y:S02]  /*b5b0*/  LOP3.LUT R62, R62, 0xff00, R59, 0xf8, !PT ;  /* 0x0000ff003e3e7812 */ /* 0x000fe400078ef83b */
[----:B------:R-:W-:-:S02]  /*b5c0*/  LOP3.LUT R65, R63, 0xff00, R12, 0xf8, !PT ;  /* 0x0000ff003f417812 */ /* 0x000fc400078ef80c */
[----:B------:R-:W-:Y:S02]  /*b5d0*/  LOP3.LUT R66, R60, 0xff00, R67, 0xf8, !PT ;  /* 0x0000ff003c427812 */ /* 0x000fe400078ef843 */
[----:B------:R-:W-:Y:S02]  /*b5e0*/  SHF.L.U32 R11, R11, 0x10, RZ ;  /* 0x000000100b0b7819 */ /* 0x000fe400000006ff */
[----:B------:R-:W-:Y:S02]  /*b5f0*/  F2FP.F16.E4M3.UNPACK_B R63, R106.H1 ;  /* 0x0000006aff3f723e */ /* 0x000fe400030006ff */
[----:B------:R-:W-:Y:S02]  /*b600*/  F2FP.F16.E4M3.UNPACK_B R60, R57.H1 ;  /* 0x00000039ff3c723e */ /* 0x000fe400030006ff */
[----:B------:R-:W-:Y:S01]  /*b610*/  F2FP.F16.E4M3.UNPACK_B R58, R56.H1 ;  /* 0x00000038ff3a723e */ /* 0x000fe200030006ff */
[----:B------:R-:W-:Y:S01]  /*b620*/  HADD2.F32 R12, -RZ, R63.H0_H0 ;  /* 0x2000003fff0c7230 */ /* 0x000fe20000004100 */
[----:B------:R-:W-:-:S02]  /*b630*/  SHF.R.U32.HI R55, RZ, 0x10, R75 ;  /* 0x00000010ff377819 */ /* 0x000fc4000001164b */
[----:B------:R-:W-:Y:S01]  /*b640*/  LOP3.LUT R11, R62, 0xff0000, R11, 0xf8, !PT ;  /* 0x00ff00003e0b7812 */ /* 0x000fe200078ef80b */
[----:B------:R-:W-:Y:S01]  /*b650*/  HADD2.F32 R59, -RZ, R58.H0_H0 ;  /* 0x2000003aff3b7230 */ /* 0x000fe20000004100 */
[----:B------:R-:W-:Y:S01]  /*b660*/  SHF.R.U32.HI R54, RZ, 0x10, R73 ;  /* 0x00000010ff367819 */ /* 0x000fe20000011649 */
[----:B------:R-:W-:Y:S01]  /*b670*/  IMAD.U32 R55, R55, 0x10000, RZ ;  /* 0x0001000037377824 */ /* 0x000fe200078e00ff */
[----:B------:R-:W-:Y:S01]  /*b680*/  LOP3.LUT R14, R61, 0xff0000, R14, 0xf8, !PT ;  /* 0x00ff00003d0e7812 */ /* 0x000fe200078ef80e */
[----:B------:R-:W-:Y:S01]  /*b690*/  HADD2.F32 R61, -RZ, R60.H0_H0 ;  /* 0x2000003cff3d7230 */ /* 0x000fe20000004100 */
[----:B------:R-:W-:Y:S01]  /*b6a0*/  F2FP.F16.E4M3.UNPACK_B R62, R104.H1 ;  /* 0x00000068ff3e723e */ /* 0x000fe200030006ff */
[----:B------:R-:W-:Y:S02]  /*b6b0*/  IMAD.U32 R44, R54, 0x10000, RZ ;  /* 0x00010000362c7824 */ /* 0x000fe400078e00ff */
[----:B------:R-:W-:Y:S01]  /*b6c0*/  FMUL.FTZ R68, R59, R12 ;  /* 0x0000000c3b447220 */ /* 0x000fe20000410000 */
[----:B------:R-:W-:Y:S01]  /*b6d0*/  F2FP.F16.E4M3.UNPACK_B R106, R106 ;  /* 0x0000006aff6a723e */ /* 0x000fe200020006ff */
[----:B------:R-:W-:Y:S01]  /*b6e0*/  FMUL.FTZ R54, R61, R12 ;  /* 0x0000000c3d367220 */ /* 0x000fe20000410000 */
[----:B------:R-:W-:Y:S01]  /*b6f0*/  HADD2.F32 R64, -RZ, R62.H0_H0 ;  /* 0x2000003eff407230 */ /* 0x000fe20000004100 */
[----:B------:R-:W-:-:S02]  /*b700*/  LOP3.LUT R12, R66, 0xff0000, R55, 0xf8, !PT ;  /* 0x00ff0000420c7812 */ /* 0x000fc400078ef837 */
[----:B------:R-:W-:Y:S01]  /*b710*/  LOP3.LUT R44, R65, 0xff0000, R44, 0xf8, !PT ;  /* 0x00ff0000412c7812 */ /* 0x000fe200078ef82c */
[----:B------:R-:W-:Y:S02]  /*b720*/  HADD2.F32 R65, -RZ, R106.H0_H0 ;  /* 0x2000006aff417230 */ /* 0x000fe40000004100 */
[-C--:B------:R-:W-:Y:S01]  /*b730*/  FFMA.FTZ R54, R59, R64.reuse, -R54 ;  /* 0x000000403b367223 */ /* 0x080fe20000010836 */
[----:B------:R-:W-:Y:S01]  /*b740*/  FFMA.FTZ R55, R61, R64, R68 ;  /* 0x000000403d377223 */ /* 0x000fe20000010044 */
[----:B------:R-:W-:Y:S01]  /*b750*/  HADD2.F32 R64, -RZ, R62.H1_H1 ;  /* 0x3000003eff407230 */ /* 0x000fe20000004100 */
[----:B------:R-:W-:Y:S01]  /*b760*/  F2FP.F16.E4M3.UNPACK_B R61, R57 ;  /* 0x00000039ff3d723e */ /* 0x000fe200020006ff */
[----:B------:R-:W-:Y:S01]  /*b770*/  HADD2.F32 R62, -RZ, R63.H1_H1 ;  /* 0x3000003fff3e7230 */ /* 0x000fe20000004100 */
[----:B------:R-:W-:Y:S01]  /*b780*/  F2FP.F16.E4M3.UNPACK_B R104, R104 ;  /* 0x00000068ff68723e */ /* 0x000fe200020006ff */
[----:B------:R-:W-:Y:S02]  /*b790*/  HADD2.F32 R59, -RZ, R58.H1_H1 ;  /* 0x3000003aff3b7230 */ /* 0x000fe40000004100 */
[----:B------:R-:W-:Y:S01]  /*b7a0*/  HADD2.F32 R63, -RZ, R60.H1_H1 ;  /* 0x3000003cff3f7230 */ /* 0x000fe20000004100 */
[----:B------:R-:W-:Y:S01]  /*b7b0*/  F2FP.F16.E4M3.UNPACK_B R60, R56 ;  /* 0x00000038ff3c723e */ /* 0x000fe200020006ff */
[----:B------:R-:W-:-:S02]  /*b7c0*/  HADD2.F32 R106, -RZ, R106.H1_H1 ;  /* 0x3000006aff6a7230 */ /* 0x000fc40000004100 */
[-C--:B------:R-:W-:Y:S01]  /*b7d0*/  FMUL.FTZ R66, R59, R62.reuse ;  /* 0x0000003e3b427220 */ /* 0x080fe20000410000 */
[----:B------:R-:W-:Y:S01]  /*b7e0*/  FMUL.FTZ R56, R63, R62 ;  /* 0x0000003e3f387220 */ /* 0x000fe20000410000 */
[--C-:B------:R-:W-:Y:S02]  /*b7f0*/  HADD2.F32 R62, -RZ, R61.reuse.H0_H0 ;  /* 0x2000003dff3e7230 */ /* 0x100fe40000004100 */
[----:B------:R-:W-:Y:S02]  /*b800*/  HADD2.F32 R58, -RZ, R60.H0_H0 ;  /* 0x2000003cff3a7230 */ /* 0x000fe40000004100 */
[-C--:B------:R-:W-:Y:S01]  /*b810*/  FFMA.FTZ R57, R59, R64.reuse, -R56 ;  /* 0x000000403b397223 */ /* 0x080fe20000010838 */
[----:B------:R-:W-:Y:S02]  /*b820*/  HADD2.F32 R59, -RZ, R104.H0_H0 ;  /* 0x20000068ff3b7230 */ /* 0x000fe40000004100 */
[----:B------:R-:W-:Y:S01]  /*b830*/  FFMA.FTZ R56, R63, R64, R66 ;  /* 0x000000403f387223 */ /* 0x000fe20000010042 */
[-C--:B------:R-:W-:Y:S01]  /*b840*/  FMUL.FTZ R67, R62, R65.reuse ;  /* 0x000000413e437220 */ /* 0x080fe20000410000 */
[----:B------:R-:W-:Y:S01]  /*b850*/  FMUL.FTZ R65, R58, R65 ;  /* 0x000000413a417220 */ /* 0x000fe20000410000 */
[----:B------:R-:W-:Y:S01]  /*b860*/  HADD2.F32 R63, -RZ, R61.H1_H1 ;  /* 0x3000003dff3f7230 */ /* 0x000fe20000004100 */
[----:B------:R-:W-:Y:S01]  /*b870*/  F2FP.F16.E4M3.UNPACK_B R64, R46.H1 ;  /* 0x0000002eff40723e */ /* 0x000fe200030006ff */
[----:B------:R-:W-:-:S02]  /*b880*/  HADD2.F32 R60, -RZ, R60.H1_H1 ;  /* 0x3000003cff3c7230 */ /* 0x000fc40000004100 */
[-C--:B------:R-:W-:Y:S01]  /*b890*/  FFMA.FTZ R58, R58, R59.reuse, -R67 ;  /* 0x0000003b3a3a7223 */ /* 0x080fe20000010843 */
[----:B------:R-:W-:Y:S01]  /*b8a0*/  FFMA.FTZ R59, R62, R59, R65 ;  /* 0x0000003b3e3b7223 */ /* 0x000fe20000010041 */
[----:B------:R-:W-:Y:S02]  /*b8b0*/  HADD2.F32 R104, -RZ, R104.H1_H1 ;  /* 0x30000068ff687230 */ /* 0x000fe40000004100 */
[-C--:B------:R-:W-:Y:S01]  /*b8c0*/  FMUL.FTZ R61, R63, R106.reuse ;  /* 0x0000006a3f3d7220 */ /* 0x080fe20000410000 */
[----:B------:R-:W-:Y:S01]  /*b8d0*/  F2FP.F16.E4M3.UNPACK_B R65, R105.H1 ;  /* 0x00000069ff41723e */ /* 0x000fe200030006ff */
[C---:B------:R-:W-:Y:S01]  /*b8e0*/  FMUL.FTZ R106, R60.reuse, R106 ;  /* 0x0000006a3c6a7220 */ /* 0x040fe20000410000 */
[----:B------:R-:W-:Y:S01]  /*b8f0*/  F2FP.F16.E4M3.UNPACK_B R62, R53.H1 ;  /* 0x00000035ff3e723e */ /* 0x000fe200030006ff */
[----:B------:R-:W-:Y:S01]  /*b900*/  FFMA.FTZ R61, R60, R104, -R61 ;  /* 0x000000683c3d7223 */ /* 0x000fe2000001083d */
[----:B------:R-:W-:Y:S01]  /*b910*/  F2FP.F16.E4M3.UNPACK_B R67, R103.H1 ;  /* 0x00000067ff43723e */ /* 0x000fe200030006ff */
[----:B------:R-:W-:-:S02]  /*b920*/  HADD2.F32 R69, -RZ, R65.H0_H0 ;  /* 0x20000041ff457230 */ /* 0x000fc40000004100 */
[----:B------:R-:W-:Y:S01]  /*b930*/  FFMA.FTZ R60, R63, R104, R106 ;  /* 0x000000683f3c7223 */ /* 0x000fe2000001006a */
[----:B------:R-:W-:Y:S01]  /*b940*/  HADD2.F32 R66, -RZ, R64.H0_H0 ;  /* 0x20000040ff427230 */ /* 0x000fe20000004100 */
[----:B------:R-:W-:Y:S01]  /*b950*/  F2FP.F16.E4M3.UNPACK_B R105, R105 ;  /* 0x00000069ff69723e */ /* 0x000fe200020006ff */
[----:B------:R-:W-:Y:S01]  /*b960*/  HADD2.F32 R63, -RZ, R62.H0_H0 ;  /* 0x2000003eff3f7230 */ /* 0x000fe20000004100 */
[----:B------:R-:W-:Y:S01]  /*b970*/  F2FP.F16.E4M3.UNPACK_B R53, R53 ;  /* 0x00000035ff35723e */ /* 0x000fe200020006ff */
[----:B------:R-:W-:Y:S02]  /*b980*/  HADD2.F32 R68, -RZ, R67.H0_H0 ;  /* 0x20000043ff447230 */ /* 0x000fe40000004100 */
[-C--:B------:R-:W-:Y:S01]  /*b990*/  FMUL.FTZ R72, R66, R69.reuse ;  /* 0x0000004542487220 */ /* 0x080fe20000410000 */
[----:B------:R-:W-:Y:S02]  /*b9a0*/  HADD2.F32 R70, -RZ, R65.H1_H1 ;  /* 0x30000041ff467230 */ /* 0x000fe40000004100 */
[----:B------:R-:W-:Y:S01]  /*b9b0*/  FMUL.FTZ R69, R63, R69 ;  /* 0x000000453f457220 */ /* 0x000fe20000410000 */
[----:B------:R-:W-:Y:S01]  /*b9c0*/  HADD2.F32 R64, -RZ, R64.H1_H1 ;  /* 0x30000040ff407230 */ /* 0x000fe20000004100 */
[----:B------:R-:W-:Y:S01]  /*b9d0*/  F2FP.F16.E4M3.UNPACK_B R103, R103 ;  /* 0x00000067ff67723e */ /* 0x000fe200020006ff */
[----:B------:R-:W-:-:S02]  /*b9e0*/  HADD2.F32 R65, -RZ, R62.H1_H1 ;  /* 0x3000003eff417230 */ /* 0x000fc40000004100 */
[-C--:B------:R-:W-:Y:S01]  /*b9f0*/  FFMA.FTZ R62, R63, R68.reuse, -R72 ;  /* 0x000000443f3e7223 */ /* 0x080fe20000010848 */
[----:B------:R-:W-:Y:S02]  /*ba00*/  HADD2.F32 R67, -RZ, R67.H1_H1 ;  /* 0x30000043ff437230 */ /* 0x000fe40000004100 */
[----:B------:R-:W-:Y:S01]  /*ba10*/  FFMA.FTZ R63, R66, R68, R69 ;  /* 0x00000044423f7223 */ /* 0x000fe20000010045 */
[CC--:B------:R-:W-:Y:S01]  /*ba20*/  FMUL.FTZ R72, R64.reuse, R70.reuse ;  /* 0x0000004640487220 */ /* 0x0c0fe20000410000 */
[C---:B------:R-:W-:Y:S01]  /*ba30*/  FMUL.FTZ R71, R65.reuse, R70 ;  /* 0x0000004641477220 */ /* 0x040fe20000410000 */
[----:B------:R-:W-:Y:S01]  /*ba40*/  F2FP.F16.E4M3.UNPACK_B R66, R46 ;  /* 0x0000002eff42723e */ /* 0x000fe200020006ff */
[--C-:B------:R-:W-:Y:S02]  /*ba50*/  HADD2.F32 R69, -RZ, R105.reuse.H0_H0 ;  /* 0x20000069ff457230 */ /* 0x100fe40000004100 */
[-C--:B------:R-:W-:Y:S01]  /*ba60*/  FFMA.FTZ R65, R65, R67.reuse, -R72 ;  /* 0x0000004341417223 */ /* 0x080fe20000010848 */
[----:B------:R-:W-:Y:S01]  /*ba70*/  FFMA.FTZ R64, R64, R67, R71 ;  /* 0x0000004340407223 */ /* 0x000fe20000010047 */
[----:B------:R-:W-:Y:S01]  /*ba80*/  HADD2.F32 R105, -RZ, R105.H1_H1 ;  /* 0x30000069ff697230 */ /* 0x000fe20000004100 */
[----:B------:R-:W-:Y:S01]  /*ba90*/  F2FP.SATFINITE.E4M3.F32.PACK_AB_MERGE_C R54, R57, R54, RZ ;  /* 0x000000363936723e */ /* 0x000fe200048070ff */
[--C-:B------:R-:W-:Y:S01]  /*baa0*/  HADD2.F32 R67, -RZ, R66.reuse.H0_H0 ;  /* 0x20000042ff437230 */ /* 0x100fe20000004100 */
[----:B------:R-:W-:Y:S01]  /*bab0*/  F2FP.SATFINITE.E4M3.F32.PACK_AB_MERGE_C R56, R56, R55, RZ ;  /* 0x000000373838723e */ /* 0x000fe200048070ff */
[----:B------:R-:W-:Y:S01]  /*bac0*/  HADD2.F32 R66, -RZ, R66.H1_H1 ;  /* 0x30000042ff427230 */ /* 0x000fe20000004100 */
[----:B------:R-:W-:Y:S01]  /*bad0*/  F2FP.SATFINITE.E4M3.F32.PACK_AB_MERGE_C R64, R64, R63, RZ ;  /* 0x0000003f4040723e */ /* 0x000fe200048070ff */
[----:B------:R-:W-:Y:S01]  /*bae0*/  HADD2.F32 R46, -RZ, R53.H0_H0 ;  /* 0x20000035ff2e7230 */ /* 0x000fe20000004100 */
[----:B------:R-:W-:Y:S01]  /*baf0*/  F2FP.F16.E4M3.UNPACK_B R63, R44 ;  /* 0x0000002cff3f723e */ /* 0x000fe200020006ff */
[----:B------:R-:W-:-:S02]  /*bb00*/  HADD2.F32 R68, -RZ, R103.H0_H0 ;  /* 0x20000067ff447230 */ /* 0x000fc40000004100 */
[----:B------:R-:W-:Y:S01]  /*bb10*/  FMUL.FTZ R72, R66, R105 ;  /* 0x0000006942487220 */ /* 0x000fe20000410000 */
[----:B------:R-:W-:Y:S01]  /*bb20*/  HADD2.F32 R53, -RZ, R53.H1_H1 ;  /* 0x30000035ff357230 */ /* 0x000fe20000004100 */
[----:B------:R-:W-:Y:S01]  /*bb30*/  F2FP.F16.E4M3.UNPACK_B R57, R13 ;  /* 0x0000000dff39723e */ /* 0x000fe200020006ff */
[----:B------:R-:W-:Y:S01]  /*bb40*/  HADD2.F32 R103, -RZ, R103.H1_H1 ;  /* 0x30000067ff677230 */ /* 0x000fe20000004100 */
[----:B------:R-:W-:Y:S01]  /*bb50*/  F2FP.SATFINITE.E4M3.F32.PACK_AB_MERGE_C R55, R61, R58, R54 ;  /* 0x0000003a3d37723e */ /* 0x000fe20004807036 */
[----:B------:R-:W-:Y:S01]  /*bb60*/  FMUL.FTZ R71, R67, R69 ;  /* 0x0000004543477220 */ /* 0x000fe20000410000 */
[C---:B------:R-:W-:Y:S01]  /*bb70*/  FMUL.FTZ R105, R53.reuse, R105 ;  /* 0x0000006935697220 */ /* 0x040fe20000410000 */
[----:B------:R-:W-:Y:S01]  /*bb80*/  F2FP.SATFINITE.E4M3.F32.PACK_AB_MERGE_C R54, R60, R59, R56 ;  /* 0x0000003b3c36723e */ /* 0x000fe20004807038 */
[----:B------:R-:W-:Y:S01]  /*bb90*/  FFMA.FTZ R72, R53, R103, -R72 ;  /* 0x0000006735487223 */ /* 0x000fe20000010848 */
[----:B------:R-:W-:Y:S01]  /*bba0*/  F2FP.SATFINITE.E4M3.F32.PACK_AB_MERGE_C R53, R65, R62, RZ ;  /* 0x0000003e4135723e */ /* 0x000fe200048070ff */
[----:B------:R-:W-:Y:S01]  /*bbb0*/  FMUL.FTZ R70, R46, R69 ;  /* 0x000000452e467220 */ /* 0x000fe20000410000 */
[----:B------:R-:W-:Y:S01]  /*bbc0*/  F2FP.F16.E4M3.UNPACK_B R62, R45 ;  /* 0x0000002dff3e723e */ /* 0x000fe200020006ff */
[----:B------:R-:W-:Y:S01]  /*bbd0*/  HADD2.F32 R59, -RZ, R63.H0_H0 ;  /* 0x2000003fff3b7230 */ /* 0x000fe20000004100 */
[----:B------:R-:W-:Y:S01]  /*bbe0*/  F2FP.F16.E4M3.UNPACK_B R60, R14 ;  /* 0x0000000eff3c723e */ /* 0x000fe200020006ff */
[----:B------:R-:W-:-:S02]  /*bbf0*/  HADD2.F32 R56, -RZ, R57.H0_H0 ;  /* 0x20000039ff387230 */ /* 0x000fc40000004100 */
[-C--:B------:R-:W-:Y:S01]  /*bc00*/  FFMA.FTZ R71, R46, R68.reuse, -R71 ;  /* 0x000000442e477223 */ /* 0x080fe20000010847 */
[----:B------:R-:W-:Y:S02]  /*bc10*/  HADD2.F32 R58, -RZ, R62.H0_H0 ;  /* 0x2000003eff3a7230 */ /* 0x000fe40000004100 */
[----:B------:R-:W-:Y:S01]  /*bc20*/  FFMA.FTZ R46, R67, R68, R70 ;  /* 0x00000044432e7223 */ /* 0x000fe20000010046 */
[----:B------:R-:W-:Y:S01]  /*bc30*/  FFMA.FTZ R105, R66, R103, R105 ;  /* 0x0000006742697223 */ /* 0x000fe20000010069 */
[----:B------:R-:W-:Y:S02]  /*bc40*/  HADD2.F32 R61, -RZ, R60.H0_H0 ;  /* 0x2000003cff3d7230 */ /* 0x000fe40000004100 */
[-C--:B------:R-:W-:Y:S01]  /*bc50*/  FMUL.FTZ R67, R56, R59.reuse ;  /* 0x0000003b38437220 */ /* 0x080fe20000410000 */
[----:B------:R-:W-:Y:S01]  /*bc60*/  FMUL.FTZ R65, R58, R59 ;  /* 0x0000003b3a417220 */ /* 0x000fe20000410000 */
[----:B------:R-:W-:Y:S01]  /*bc70*/  HADD2.F32 R62, -RZ, R62.H1_H1 ;  /* 0x3000003eff3e7230 */ /* 0x000fe20000004100 */
[----:B------:R-:W-:Y:S01]  /*bc80*/  F2FP.SATFINITE.E4M3.F32.PACK_AB_MERGE_C R46, R105, R46, R64 ;  /* 0x0000002e692e723e */ /* 0x000fe20004807040 */
[----:B------:R-:W-:-:S02]  /*bc90*/  HADD2.F32 R63, -RZ, R63.H1_H1 ;  /* 0x3000003fff3f7230 */ /* 0x000fc40000004100 */
[-C--:B------:R-:W-:Y:S01]  /*bca0*/  FFMA.FTZ R56, R56, R61.reuse, -R65 ;  /* 0x0000003d38387223 */ /* 0x080fe20000010841 */
[----:B------:R-:W-:Y:S02]  /*bcb0*/  HADD2.F32 R59, -RZ, R57.H1_H1 ;  /* 0x30000039ff3b7230 */ /* 0x000fe40000004100 */
[----:B------:R-:W-:Y:S01]  /*bcc0*/  FFMA.FTZ R57, R58, R61, R67 ;  /* 0x0000003d3a397223 */ /* 0x000fe20000010043 */
[----:B------:R-:W-:Y:S02]  /*bcd0*/  HADD2.F32 R61, -RZ, R60.H1_H1 ;  /* 0x3000003cff3d7230 */ /* 0x000fe40000004100 */
[C---:B------:R-:W-:Y:S01]  /*bce0*/  FMUL.FTZ R64, R62.reuse, R63 ;  /* 0x0000003f3e407220 */ /* 0x040fe20000410000 */
[----:B------:R-:W-:Y:S01]  /*bcf0*/  F2FP.F16.E4M3.UNPACK_B R60, R45.H1 ;  /* 0x0000002dff3c723e */ /* 0x000fe200030006ff */
[C---:B------:R-:W-:Y:S01]  /*bd00*/  FMUL.FTZ R65, R59.reuse, R63 ;  /* 0x0000003f3b417220 */ /* 0x040fe20000410000 */
[----:B------:R-:W-:Y:S02]  /*bd10*/  F2FP.F16.E4M3.UNPACK_B R63, R44.H1 ;  /* 0x0000002cff3f723e */ /* 0x000fe400030006ff */
[----:B------:R-:W-:Y:S01]  /*bd20*/  F2FP.F16.E4M3.UNPACK_B R58, R13.H1 ;  /* 0x0000000dff3a723e */ /* 0x000fe200030006ff */
[-C--:B------:R-:W-:Y:S01]  /*bd30*/  FFMA.FTZ R13, R59, R61.reuse, -R64 ;  /* 0x0000003d3b0d7223 */ /* 0x080fe20000010840 */
[----:B------:R-:W-:Y:S01]  /*bd40*/  FFMA.FTZ R44, R62, R61, R65 ;  /* 0x0000003d3e2c7223 */ /* 0x000fe20000010041 */
[----:B------:R-:W-:Y:S01]  /*bd50*/  F2FP.F16.E4M3.UNPACK_B R14, R14.H1 ;  /* 0x0000000eff0e723e */ /* 0x000fe200030006ff */
[----:B------:R-:W-:Y:S01]  /*bd60*/  HADD2.F32 R59, -RZ, R60.H0_H0 ;  /* 0x2000003cff3b7230 */ /* 0x000fe20000004100 */
[-C--:B------:R-:W-:Y:S01]  /*bd70*/  F2FP.F16.E4M3.UNPACK_B R69, R12.reuse ;  /* 0x0000000cff45723e */ /* 0x080fe200020006ff */
[----:B------:R-:W-:Y:S01]  /*bd80*/  HADD2.F32 R62, -RZ, R63.H0_H0 ;  /* 0x2000003fff3e7230 */ /* 0x000fe20000004100 */
[----:B------:R-:W-:Y:S01]  /*bd90*/  F2FP.F16.E4M3.UNPACK_B R67, R11.H1 ;  /* 0x0000000bff43723e */ /* 0x000fe200030006ff */
[----:B------:R-:W-:Y:S01]  /*bda0*/  HADD2.F32 R45, -RZ, R58.H0_H0 ;  /* 0x2000003aff2d7230 */ /* 0x000fe20000004100 */
[----:B------:R-:W-:Y:S01]  /*bdb0*/  F2FP.F16.E4M3.UNPACK_B R70, R12.H1 ;  /* 0x0000000cff46723e */ /* 0x000fe200030006ff */
[----:B------:R-:W-:-:S02]  /*bdc0*/  HADD2.F32 R61, -RZ, R60.H1_H1 ;  /* 0x3000003cff3d7230 */ /* 0x000fc40000004100 */
[-C--:B------:R-:W-:Y:S01]  /*bdd0*/  FMUL.FTZ R66, R59, R62.reuse ;  /* 0x0000003e3b427220 */ /* 0x080fe20000410000 */
[----:B------:R-:W-:Y:S02]  /*bde0*/  HADD2.F32 R60, -RZ, R14.H0_H0 ;  /* 0x2000000eff3c7230 */ /* 0x000fe40000004100 */
[C---:B------:R-:W-:Y:S01]  /*bdf0*/  FMUL.FTZ R62, R45.reuse, R62 ;  /* 0x0000003e2d3e7220 */ /* 0x040fe20000410000 */
[----:B------:R-:W-:Y:S01]  /*be00*/  HADD2.F32 R64, -RZ, R63.H1_H1 ;  /* 0x3000003fff407230 */ /* 0x000fe20000004100 */
[----:B------:R-:W-:Y:S01]  /*be10*/  F2FP.SATFINITE.E4M3.F32.PACK_AB_MERGE_C R53, R72, R71, R53 ;  /* 0x000000474835723e */ /* 0x000fe20004807035 */
[----:B------:R-:W-:Y:S02]  /*be20*/  HADD2.F32 R58, -RZ, R58.H1_H1 ;  /* 0x3000003aff3a7230 */ /* 0x000fe40000004100 */
[----:B------:R-:W-:Y:S02]  /*be30*/  HADD2.F32 R63, -RZ, R14.H1_H1 ;  /* 0x3000000eff3f7230 */ /* 0x000fe40000004100 */
[----:B------:R-:W-:Y:S01]  /*be40*/  FFMA.FTZ R14, R45, R60, -R66 ;  /* 0x0000003c2d0e7223 */ /* 0x000fe20000010842 */
[----:B------:R-:W-:Y:S01]  /*be50*/  FMUL.FTZ R65, R61, R64 ;  /* 0x000000403d417220 */ /* 0x000fe20000410000 */
[----:B------:R-:W-:Y:S01]  /*be60*/  FFMA.FTZ R45, R59, R60, R62 ;  /* 0x0000003c3b2d7223 */ /* 0x000fe2000001003e */
[C---:B------:R-:W-:Y:S01]  /*be70*/  FMUL.FTZ R64, R58.reuse, R64 ;  /* 0x000000403a407220 */ /* 0x040fe20000410000 */
[----:B------:R-:W-:Y:S01]  /*be80*/  F2FP.F16.E4M3.UNPACK_B R62, R47 ;  /* 0x0000002fff3e723e */ /* 0x000fe200020006ff */
[----:B------:R-:W-:Y:S01]  /*be90*/  FFMA.FTZ R59, R58, R63, -R65 ;  /* 0x0000003f3a3b7223 */ /* 0x000fe20000010841 */
[----:B------:R-:W-:Y:S01]  /*bea0*/  F2FP.F16.E4M3.UNPACK_B R60, R15 ;  /* 0x0000000fff3c723e */ /* 0x000fe200020006ff */
[----:B------:R-:W-:Y:S01]  /*beb0*/  FFMA.FTZ R58, R61, R63, R64 ;  /* 0x0000003f3d3a7223 */ /* 0x000fe20000010040 */
[----:B------:R-:W-:Y:S01]  /*bec0*/  F2FP.F16.E4M3.UNPACK_B R66, R11 ;  /* 0x0000000bff42723e */ /* 0x000fe200020006ff */
[----:B------:R-:W-:Y:S01]  /*bed0*/  HADD2.F32 R64, -RZ, R62.H0_H0 ;  /* 0x2000003eff407230 */ /* 0x000fe20000004100 */
[----:B------:R-:W-:Y:S01]  /*bee0*/  F2FP.F16.E4M3.UNPACK_B R63, R47.H1 ;  /* 0x0000002fff3f723e */ /* 0x000fe200030006ff */
[----:B------:R-:W-:Y:S01]  /*bef0*/  HADD2.F32 R11, -RZ, R69.H0_H0 ;  /* 0x20000045ff0b7230 */ /* 0x000fe20000004100 */
[----:B------:R-:W-:Y:S01]  /*bf00*/  F2FP.F16.E4M3.UNPACK_B R15, R15.H1 ;  /* 0x0000000fff0f723e */ /* 0x000fe200030006ff */
[----:B------:R-:W-:Y:S01]  /*bf10*/  HADD2.F32 R47, -RZ, R60.H0_H0 ;  /* 0x2000003cff2f7230 */ /* 0x000fe20000004100 */
[----:B------:R-:W-:Y:S01]  /*bf20*/  F2FP.SATFINITE.E4M3.F32.PACK_AB_MERGE_C R14, R59, R14, RZ ;  /* 0x0000000e3b0e723e */ /* 0x000fe200048070ff */
[----:B------:R-:W-:-:S02]  /*bf30*/  HADD2.F32 R12, -RZ, R66.H0_H0 ;  /* 0x20000042ff0c7230 */ /* 0x000fc40000004100 */
[CC--:B------:R-:W-:Y:S01]  /*bf40*/  FMUL.FTZ R74, R64.reuse, R11.reuse ;  /* 0x0000000b404a7220 */ /* 0x0c0fe20000410000 */
[----:B------:R-:W-:Y:S02]  /*bf50*/  HADD2.F32 R65, -RZ, R63.H0_H0 ;  /* 0x2000003fff417230 */ /* 0x000fe40000004100 */
[C---:B------:R-:W-:Y:S01]  /*bf60*/  FMUL.FTZ R71, R47.reuse, R11 ;  /* 0x0000000b2f477220 */ /* 0x040fe20000410000 */
[----:B------:R-:W-:Y:S02]  /*bf70*/  HADD2.F32 R72, -RZ, R70.H0_H0 ;  /* 0x20000046ff487230 */ /* 0x000fe40000004100 */
[-C--:B------:R-:W-:Y:S01]  /*bf80*/  FFMA.FTZ R11, R47, R12.reuse, -R74 ;  /* 0x0000000c2f0b7223 */ /* 0x080fe2000001084a */
[----:B------:R-:W-:Y:S02]  /*bf90*/  HADD2.F32 R61, -RZ, R15.H0_H0 ;  /* 0x2000000fff3d7230 */ /* 0x000fe40000004100 */
[----:B------:R-:W-:Y:S01]  /*bfa0*/  FFMA.FTZ R12, R64, R12, R71 ;  /* 0x0000000c400c7223 */ /* 0x000fe20000010047 */
[----:B------:R-:W-:-:S02]  /*bfb0*/  HADD2.F32 R63, -RZ, R63.H1_H1 ;  /* 0x3000003fff3f7230 */ /* 0x000fc40000004100 */
[-C--:B------:R-:W-:Y:S01]  /*bfc0*/  FMUL.FTZ R76, R65, R72.reuse ;  /* 0x00000048414c7220 */ /* 0x080fe20000410000 */
[----:B------:R-:W-:Y:S02]  /*bfd0*/  HADD2.F32 R70, -RZ, R70.H1_H1 ;  /* 0x30000046ff467230 */ /* 0x000fe40000004100 */
[----:B------:R-:W-:Y:S01]  /*bfe0*/  FMUL.FTZ R72, R61, R72 ;  /* 0x000000483d487220 */ /* 0x000fe20000410000 */
[----:B------:R-:W-:Y:S01]  /*bff0*/  HADD2.F32 R15, -RZ, R15.H1_H1 ;  /* 0x3000000fff0f7230 */ /* 0x000fe20000004100 */
[----:B------:R-:W-:Y:S01]  /*c000*/  F2FP.SATFINITE.E4M3.F32.PACK_AB_MERGE_C R45, R58, R45, RZ ;  /* 0x0000002d3a2d723e */ /* 0x000fe200048070ff */
[----:B------:R-:W-:Y:S01]  /*c010*/  HADD2.F32 R68, -RZ, R67.H0_H0 ;  /* 0x20000043ff447230 */ /* 0x000fe20000004100 */
[----:B------:R-:W-:Y:S01]  /*c020*/  F2FP.SATFINITE.E4M3.F32.PACK_AB_MERGE_C R13, R13, R56, R14 ;  /* 0x000000380d0d723e */ /* 0x000fe2000480700e */
[----:B------:R-:W-:Y:S01]  /*c030*/  HADD2.F32 R62, -RZ, R62.H1_H1 ;  /* 0x3000003eff3e7230 */ /* 0x000fe20000004100 */
[----:B------:R-:W-:Y:S01]  /*c040*/  F2FP.SATFINITE.E4M3.F32.PACK_AB_MERGE_C R45, R44, R57, R45 ;  /* 0x000000392c2d723e */ /* 0x000fe2000480702d */
[----:B------:R-:W-:-:S02]  /*c050*/  HADD2.F32 R69, -RZ, R69.H1_H1 ;  /* 0x30000045ff457230 */ /* 0x000fc40000004100 */
[----:B------:R-:W-:Y:S01]  /*c060*/  FFMA.FTZ R76, R61, R68, -R76 ;  /* 0x000000443d4c7223 */ /* 0x000fe2000001084c */
[----:B------:R-:W-:Y:S02]  /*c070*/  HADD2.F32 R47, -RZ, R66.H1_H1 ;  /* 0x30000042ff2f7230 */ /* 0x000fe40000004100 */
[-C--:B------:R-:W-:Y:S01]  /*c080*/  FMUL.FTZ R66, R63, R70.reuse ;  /* 0x000000463f427220 */ /* 0x080fe20000410000 */
[----:B------:R-:W-:Y:S02]  /*c090*/  HADD2.F32 R60, -RZ, R60.H1_H1 ;  /* 0x3000003cff3c7230 */ /* 0x000fe40000004100 */
[----:B------:R-:W-:Y:S01]  /*c0a0*/  FMUL.FTZ R70, R15, R70 ;  /* 0x000000460f467220 */ /* 0x000fe20000410000 */
[----:B------:R-:W-:Y:S02]  /*c0b0*/  HADD2.F32 R64, -RZ, R67.H1_H1 ;  /* 0x30000043ff407230 */ /* 0x000fe40000004100 */
[-C--:B------:R-:W-:Y:S01]  /*c0c0*/  FMUL.FTZ R61, R62, R69.reuse ;  /* 0x000000453e3d7220 */ /* 0x080fe20000410000 */
[----:B------:R-:W-:Y:S01]  /*c0d0*/  FFMA.FTZ R72, R65, R68, R72 ;  /* 0x0000004441487223 */ /* 0x000fe20000010048 */
[----:B------:R-:W-:Y:S01]  /*c0e0*/  FMUL.FTZ R69, R60, R69 ;  /* 0x000000453c457220 */ /* 0x000fe20000410000 */
[----:B------:R-:W-:-:S02]  /*c0f0*/  IMAD.MOV.U32 R44, RZ, RZ, R54 ;  /* 0x000000ffff2c7224 */ /* 0x000fc400078e0036 */
[-C--:B------:R-:W-:Y:S01]  /*c100*/  FFMA.FTZ R63, R63, R64.reuse, R70 ;  /* 0x000000403f3f7223 */ /* 0x080fe20000010046 */
[----:B------:R-:W-:Y:S01]  /*c110*/  FFMA.FTZ R15, R15, R64, -R66 ;  /* 0x000000400f0f7223 */ /* 0x000fe20000010842 */
[-C--:B------:R-:W-:Y:S01]  /*c120*/  FFMA.FTZ R69, R62, R47.reuse, R69 ;  /* 0x0000002f3e457223 */ /* 0x080fe20000010045 */
[----:B------:R-:W-:Y:S01]  /*c130*/  FFMA.FTZ R60, R60, R47, -R61 ;  /* 0x0000002f3c3c7223 */ /* 0x000fe2000001083d */
[----:B------:R-:W-:Y:S01]  /*c140*/  IMAD.MOV.U32 R14, RZ, RZ, R53 ;  /* 0x000000ffff0e7224 */ /* 0x000fe200078e0035 */
[----:B------:R-:W-:Y:S02]  /*c150*/  F2FP.SATFINITE.E4M3.F32.PACK_AB_MERGE_C R63, R63, R72, RZ ;  /* 0x000000483f3f723e */ /* 0x000fe400048070ff */
[----:B------:R-:W-:Y:S02]  /*c160*/  F2FP.SATFINITE.E4M3.F32.PACK_AB_MERGE_C R15, R15, R76, RZ ;  /* 0x0000004c0f0f723e */ /* 0x000fe400048070ff */
[----:B------:R-:W-:Y:S01]  /*c170*/  F2FP.SATFINITE.E4M3.F32.PACK_AB_MERGE_C R47, R69, R12, R63 ;  /* 0x0000000c452f723e */ /* 0x000fe2000480703f */
[----:B------:R-:W-:Y:S01]  /*c180*/  IMAD.MOV.U32 R12, RZ, RZ, R55 ;  /* 0x000000ffff0c7224 */ /* 0x000fe200078e0037 */
[----:B------:R-:W-:-:S07]  /*c190*/  F2FP.SATFINITE.E4M3.F32.PACK_AB_MERGE_C R15, R60, R11, R15 ;  /* 0x0000000b3c0f723e */ /* 0x000fce000480700f */
.L_x_563:
[----:B------:R-:W-:Y:S05]  /*c1a0*/  BSYNC B1 ;  /* 0x0000000000017941 */ /* 0x000fea0003800000 */
.L_x_562:
[----:B0-----:R0:W-:Y:S01]  /*c1b0*/  ST.E.128 desc[UR36][R48.64], R12 ;  /* 0x0000000c30007985 */ /* 0x0011e2000c101d24 */
[----:B------:R-:W-:-:S13]  /*c1c0*/  ISETP.GE.AND P2, PT, R52, R107, PT ;  /* 0x0000006b3400720c */ /* 0x000fda0003f46270 */
[----:B------:R-:W-:Y:S05]  /*c1d0*/  @P2 BRA `(.L_x_536) ;  /* 0x0000000400b42947 */ /* 0x000fea0003800000 */
[----:B0-----:R-:W-:-:S04]  /*c1e0*/  IADD3 R12, P2, R52, R50, RZ ;  /* 0x00000032340c7210 */ /* 0x001fc80007f5e0ff */
[----:B------:R-:W-:-:S05]  /*c1f0*/  LEA.HI.X.SX32 R13, R52, R51, 0x1, P2 ;  /* 0x00000033340d7211 */ /* 0x000fca00010f0eff */
[----:B---3--:R0:W-:Y:S01]  /*c200*/  ST.E.128 desc[UR36][R12.64], R44 ;  /* 0x0000002c0c007985 */ /* 0x0081e2000c101d24 */
[----:B------:R-:W-:Y:S05]  /*c210*/  BRA `(.L_x_536) ;  /* 0x0000000400a47947 */ /* 0x000fea0003800000 */
.L_x_495:
[----:B------:R-:W-:-:S06]  /*c220*/  UISETP.NE.AND UP0, UPT, UR39, 0x3, UPT ;  /* 0x000000032700788c */ /* 0x000fcc000bf05270 */
[----:B------:R-:W-:-:S13]  /*c230*/  PLOP3.LUT P5, PT, PT, PT, UP0, 0x80, 0x0 ;  /* 0x000000000000781c */ /* 0x000fda0003faf008 */
[----:B------:R-:W-:Y:S05]  /*c240*/  @!P5 BRA `(.L_x_564) ;  /* 0x000000000004d947 */ /* 0x000fea0003800000 */
[----:B------:R-:W-:Y:S01]  /*c250*/  BPT.TRAP 0x1 ;  /* 0x000000040000795c */ /* 0x000fe20000300000 */
.L_x_564:
[----:B------:R-:W-:Y:S01]  /*c260*/  LEA R81, R216, R19, 0x3 ;  /* 0x00000013d8517211 */ /* 0x000fe200078e18ff */
[----:B------:R-:W-:Y:S01]  /*c270*/  BSSY B1, `(.L_x_565) ;  /* 0x0000005000017945 */ /* 0x000fe20003800000 */
[----:B------:R-:W-:Y:S02]  /*c280*/  SHF.L.U32 R100, R221, 0x1f, RZ ;  /* 0x0000001fdd647819 */ /* 0x000fe400000006ff */
[----:B------:R-:W-:Y:S02]  /*c290*/  SHF.R.S32.HI R97, RZ, 0x1f, R96 ;  /* 0x0000001fff617819 */ /* 0x000fe40000011460 */
[----:B------:R-:W1:Y:S02]  /*c2a0*/  SYNCS.PHASECHK.TRANS64.TRYWAIT P2, [R81+URZ+0x38890], R100 ;  /* 0x03889064510075a7 */ /* 0x000e64000804017f */
[----:B-1----:R-:W-:Y:S05]  /*c2b0*/  @!P2 BRA `(.L_x_566) ;  /* 0x000001e80020a947 */ /* 0x002fea0003800000 */
.L_x_865:
[----:B------:R-:W-:Y:S05]  /*c2c0*/  BSYNC B1 ;  /* 0x0000000000017941 */ /* 0x000fea0003800000 */
.L_x_565:
[----:B------:R-:W-:Y:S01]  /*c2d0*/  ULDC.64 UR4, c[0x0][0x300] ;  /* 0x0000c00000047ab9 */ /* 0x000fe20000000a00 */
[----:B-----5:R-:W-:Y:S01]  /*c2e0*/  SHF.R.S32.HI R98, RZ, 0x1f, R95 ;  /* 0x0000001fff627819 */ /* 0x020fe2000001145f */
[----:B------:R-:W-:Y:S01]  /*c2f0*/  IMAD R11, R97, UR4, RZ ;  /* 0x00000004610b7c24 */ /* 0x000fe2000f8e02ff */
[----:B------:R-:W-:Y:S01]  /*c300*/  ULDC.64 UR6, c[0x0][0x2e8] ;  /* 0x0000ba0000067ab9 */ /* 0x000fe20000000a00 */
[----:B0-----:R-:W-:-:S04]  /*c310*/  IMAD.WIDE.U32 R12, R96, UR4, RZ ;  /* 0x00000004600c7c25 */ /* 0x001fc8000f8e00ff */
[----:B------:R-:W-:Y:S01]  /*c320*/  IMAD R11, R96, UR5, R11 ;  /* 0x00000005600b7c24 */ /* 0x000fe2000f8e020b */
[----:B------:R-:W-:Y:S01]  /*c330*/  ULDC.64 UR4, c[0x0][0x310] ;  /* 0x0000c40000047ab9 */ /* 0x000fe20000000a00 */
[----:B------:R-:W-:Y:S02]  /*c340*/  IMAD R99, R26, -0x80, R2 ;  /* 0xffffff801a637824 */ /* 0x000fe400078e0202 */
[----:B------:R-:W-:Y:S02]  /*c350*/  IMAD R14, R98, UR4, RZ ;  /* 0x00000004620e7c24 */ /* 0x000fe4000f8e02ff */
[----:B------:R-:W-:Y:S01]  /*c360*/  IMAD.IADD R13, R13, 0x1, R11 ;  /* 0x000000010d0d7824 */ /* 0x000fe200078e020b */
[----:B------:R-:W-:Y:S01]  /*c370*/  VIMNMX R99, R99, 0x80, PT ;  /* 0x0000008063637848 */ /* 0x000fe20003fe0100 */
[C---:B------:R-:W-:Y:S02]  /*c380*/  IMAD R11, R95.reuse, UR5, R14 ;  /* 0x000000055f0b7c24 */ /* 0x040fe4000f8e020e */
[----:B------:R-:W-:Y:S01]  /*c390*/  IMAD.WIDE.U32 R12, R95, UR4, R12 ;  /* 0x000000045f0c7c25 */ /* 0x000fe2000f8e000c */
[----:B------:R-:W-:-:S03]  /*c3a0*/  ULDC.64 UR4, c[0x0][0x308] ;  /* 0x0000c20000047ab9 */ /* 0x000fc60000000a00 */
[----:B------:R-:W-:Y:S02]  /*c3b0*/  IMAD.IADD R13, R13, 0x1, R11 ;  /* 0x000000010d0d7824 */ /* 0x000fe400078e020b */
[----:B------:R-:W-:Y:S02]  /*c3c0*/  IMAD.IADD R50, R99, 0x1, -R219 ;  /* 0x0000000163327824 */ /* 0x000fe400078e0adb */
[----:B------:R-:W-:Y:S01]  /*c3d0*/  IMAD.WIDE.U32 R12, R220, UR4, R12 ;  /* 0x00000004dc0c7c25 */ /* 0x000fe2000f8e000c */
[----:B------:R-:W-:-:S03]  /*c3e0*/  UMOV UR4, 0xffffffff ;  /* 0xffffffff00047882 */ /* 0x000fc60000000000 */
[----:B------:R-:W-:Y:S01]  /*c3f0*/  IMAD R49, R220, UR5, R13 ;  /* 0x00000005dc317c24 */ /* 0x000fe2000f8e020d */
[----:B------:R-:W-:-:S04]  /*c400*/  IADD3 R48, P2, R12, UR6, RZ ;  /* 0x000000060c307c10 */ /* 0x000fc8000ff5e0ff */
[----:B------:R-:W-:Y:S02]  /*c410*/  IADD3.X R49, R49, UR7, RZ, P2, !PT ;  /* 0x0000000731317c10 */ /* 0x000fe400097fe4ff */
[----:B------:R-:W-:Y:S01]  /*c420*/  ISETP.GE.AND P2, PT, R50, 0x1, PT ;  /* 0x000000013200780c */ /* 0x000fe20003f46270 */
[----:B------:R-:W-:-:S12]  /*c430*/  BRA.DIV UR4, `(.L_x_567) ;  /* 0x000001e604d47947 */ /* 0x000fd8000b800000 */
[----:B------:R0:W2:Y:S04]  /*c440*/  SHFL.IDX PT, R45, R49, RZ, 0x181f ;  /* 0x00181fff312d7589 */ /* 0x0000a800000e0000 */
[----:B------:R0:W3:Y:S02]  /*c450*/  SHFL.IDX PT, R14, R48, RZ, 0x181f ;  /* 0x00181fff300e7589 */ /* 0x0000e400000e0000 */
.L_x_869:
[----:B------:R-:W-:Y:S04]  /*c460*/  BSSY B1, `(.L_x_568) ;  /* 0x000000d000017945 */ /* 0x000fe80003800000 */
[----:B------:R-:W-:Y:S05]  /*c470*/  @!P2 BRA `(.L_x_569) ;  /* 0x00000000002ca947 */ /* 0x000fea0003800000 */
[----:B------:R-:W-:Y:S02]  /*c480*/  ULDC UR4, c[0x0][0x2f4] ;  /* 0x0000bd0000047ab9 */ /* 0x000fe40000000800 */
[----:B------:R-:W-:-:S13]  /*c490*/  ISETP.GE.AND P2, PT, R16, UR4, PT ;  /* 0x0000000410007c0c */ /* 0x000fda000bf46270 */
[----:B---3--:R-:W-:-:S05]  /*c4a0*/  @!P2 IADD3 R46, P3, R16, R14, RZ ;  /* 0x0000000e102ea210 */ /* 0x008fca0007f7e0ff */
[----:B--2---:R-:W-:Y:S01]  /*c4b0*/  @!P2 IMAD.X R47, R45, 0x1, R17, P3 ;  /* 0x000000012d2fa824 */ /* 0x004fe200018e0611 */
[----:B------:R-:W-:-:S13]  /*c4c0*/  ISETP.GE.AND P3, PT, R18, UR4, PT ;  /* 0x0000000412007c0c */ /* 0x000fda000bf66270 */
[----:B------:R-:W-:Y:S02]  /*c4d0*/  @!P3 IADD3 R44, P4, R18, R14, RZ ;  /* 0x0000000e122cb210 */ /* 0x000fe40007f9e0ff */
[----:B------:R-:W2:Y:S03]  /*c4e0*/  @!P2 LDS.128 R12, [R90+0x28400] ;  /* 0x028400005a0ca984 */ /* 0x000ea60000000c00 */
[----:B------:R-:W-:Y:S01]  /*c4f0*/  @!P3 IMAD.X R45, R45, 0x1, R217, P4 ;  /* 0x000000012d2db824 */ /* 0x000fe200020e06d9 */
[----:B--2---:R-:W-:Y:S04]  /*c500*/  @!P2 ST.E.128 desc[UR36][R46.64], R12 ;  /* 0x0000000c2e00a985 */ /* 0x004fe8000c101d24 */
[----:B------:R-:W2:Y:S04]  /*c510*/  @!P3 LDS.128 R12, [R90+0x2c400] ;  /* 0x02c400005a0cb984 */ /* 0x000ea80000000c00 */
[----:B--2---:R4:W-:Y:S02]  /*c520*/  @!P3 ST.E.128 desc[UR36][R44.64], R12 ;  /* 0x0000000c2c00b985 */ /* 0x0049e4000c101d24 */
.L_x_569:
[----:B------:R-:W-:Y:S05]  /*c530*/  BSYNC B1 ;  /* 0x0000000000017941 */ /* 0x000fea0003800000 */
.L_x_568:
[----:B------:R-:W-:-:S03]  /*c540*/  UMOV UR4, 0xffffffff ;  /* 0xffffffff00047882 */ /* 0x000fc60000000000 */
[----:B------:R-:W-:Y:S05]  /*c550*/  BRA.DIV UR4, `(.L_x_570) ;  /* 0x000001e604d47947 */ /* 0x000fea000b800000 */
[----:B--2-4-:R2:W4:Y:S04]  /*c560*/  SHFL.IDX PT, R45, R49, 0x1, 0x181f ;  /* 0x00381f00312d7f89 */ /* 0x01452800000e0000 */
[----:B---3--:R2:W3:Y:S02]  /*c570*/  SHFL.IDX PT, R14, R48, 0x1, 0x181f ;  /* 0x00381f00300e7f89 */ /* 0x0084e400000e0000 */
.L_x_873:
[----:B------:R-:W-:Y:S01]  /*c580*/  ISETP.GE.AND P2, PT, R50, 0x21, PT ;  /* 0x000000213200780c */ /* 0x000fe20003f46270 */
[----:B------:R-:W-:-:S12]  /*c590*/  BSSY B1, `(.L_x_571) ;  /* 0x000000d000017945 */ /* 0x000fd80003800000 */
[----:B------:R-:W-:Y:S05]  /*c5a0*/  @!P2 BRA `(.L_x_572) ;  /* 0x00000000002ca947 */ /* 0x000fea0003800000 */
[----:B------:R-:W-:Y:S02]  /*c5b0*/  ULDC UR4, c[0x0][0x2f4] ;  /* 0x0000bd0000047ab9 */ /* 0x000fe40000000800 */
[----:B------:R-:W-:-:S13]  /*c5c0*/  ISETP.GE.AND P2, PT, R16, UR4, PT ;  /* 0x0000000410007c0c */ /* 0x000fda000bf46270 */
[----:B---3--:R-:W-:-:S04]  /*c5d0*/  @!P2 IADD3 R46, P3, R16, R14, RZ ;  /* 0x0000000e102ea210 */ /* 0x008fc80007f7e0ff */
[----:B----4-:R-:W-:Y:S02]  /*c5e0*/  @!P2 IADD3.X R47, R45, R17, RZ, P3, !PT ;  /* 0x000000112d2fa210 */ /* 0x010fe40001ffe4ff */
[----:B------:R-:W-:-:S13]  /*c5f0*/  ISETP.GE.AND P3, PT, R18, UR4, PT ;  /* 0x0000000412007c0c */ /* 0x000fda000bf66270 */
[----:B------:R-:W-:Y:S02]  /*c600*/  @!P3 IADD3 R44, P4, R18, R14, RZ ;  /* 0x0000000e122cb210 */ /* 0x000fe40007f9e0ff */
[----:B------:R-:W3:Y:S03]  /*c610*/  @!P2 LDS.128 R12, [R90+0x29400] ;  /* 0x029400005a0ca984 */ /* 0x000ee60000000c00 */
[----:B------:R-:W-:Y:S01]  /*c620*/  @!P3 IMAD.X R45, R45, 0x1, R217, P4 ;  /* 0x000000012d2db824 */ /* 0x000fe200020e06d9 */
[----:B---3--:R-:W-:Y:S04]  /*c630*/  @!P2 ST.E.128 desc[UR36][R46.64], R12 ;  /* 0x0000000c2e00a985 */ /* 0x008fe8000c101d24 */
[----:B------:R-:W3:Y:S04]  /*c640*/  @!P3 LDS.128 R12, [R90+0x2d400] ;  /* 0x02d400005a0cb984 */ /* 0x000ee80000000c00 */
[----:B---3--:R3:W-:Y:S02]  /*c650*/  @!P3 ST.E.128 desc[UR36][R44.64], R12 ;  /* 0x0000000c2c00b985 */ /* 0x0087e4000c101d24 */
.L_x_572:
[----:B------:R-:W-:Y:S05]  /*c660*/  BSYNC B1 ;  /* 0x0000000000017941 */ /* 0x000fea0003800000 */
.L_x_571:
[----:B------:R-:W-:-:S03]  /*c670*/  UMOV UR4, 0xffffffff ;  /* 0xffffffff00047882 */ /* 0x000fc60000000000 */
[----:B------:R-:W-:Y:S05]  /*c680*/  BRA.DIV UR4, `(.L_x_573) ;  /* 0x000001e604d07947 */ /* 0x000fea000b800000 */
[----:B---34-:R3:W4:Y:S04]  /*c690*/  SHFL.IDX PT, R45, R49, 0x2, 0x181f ;  /* 0x00581f00312d7f89 */ /* 0x01872800000e0000 */
[----:B------:R3:W0:Y:S02]  /*c6a0*/  SHFL.IDX PT, R14, R48, 0x2, 0x181f ;  /* 0x00581f00300e7f89 */ /* 0x00062400000e0000 */
.L_x_877:
[----:B------:R-:W-:Y:S01]  /*c6b0*/  ISETP.GE.AND P2, PT, R50, 0x41, PT ;  /* 0x000000413200780c */ /* 0x000fe20003f46270 */
[----:B------:R-:W-:-:S12]  /*c6c0*/  BSSY B1, `(.L_x_574) ;  /* 0x000000d000017945 */ /* 0x000fd80003800000 */
[----:B------:R-:W-:Y:S05]  /*c6d0*/  @!P2 BRA `(.L_x_575) ;  /* 0x00000000002ca947 */ /* 0x000fea0003800000 */
[----:B------:R-:W-:Y:S02]  /*c6e0*/  ULDC UR4, c[0x0][0x2f4] ;  /* 0x0000bd0000047ab9 */ /* 0x000fe40000000800 */
[----:B------:R-:W-:-:S13]  /*c6f0*/  ISETP.GE.AND P2, PT, R16, UR4, PT ;  /* 0x0000000410007c0c */ /* 0x000fda000bf46270 */
[----:B0-----:R-:W-:-:S05]  /*c700*/  @!P2 IADD3 R46, P3, R16, R14, RZ ;  /* 0x0000000e102ea210 */ /* 0x001fca0007f7e0ff */
[----:B----4-:R-:W-:Y:S01]  /*c710*/  @!P2 IMAD.X R47, R45, 0x1, R17, P3 ;  /* 0x000000012d2fa824 */ /* 0x010fe200018e0611 */
[----:B------:R-:W-:-:S13]  /*c720*/  ISETP.GE.AND P3, PT, R18, UR4, PT ;  /* 0x0000000412007c0c */ /* 0x000fda000bf66270 */
[----:B------:R-:W-:Y:S02]  /*c730*/  @!P3 IADD3 R44, P4, R18, R14, RZ ;  /* 0x0000000e122cb210 */ /* 0x000fe40007f9e0ff */
[----:B------:R-:W0:Y:S03]  /*c740*/  @!P2 LDS.128 R12, [R90+0x2a400] ;  /* 0x02a400005a0ca984 */ /* 0x000e260000000c00 */
[----:B------:R-:W-:Y:S01]  /*c750*/  @!P3 IMAD.X R45, R45, 0x1, R217, P4 ;  /* 0x000000012d2db824 */ /* 0x000fe200020e06d9 */
[----:B0-----:R-:W-:Y:S04]  /*c760*/  @!P2 ST.E.128 desc[UR36][R46.64], R12 ;  /* 0x0000000c2e00a985 */ /* 0x001fe8000c101d24 */
[----:B------:R-:W0:Y:S04]  /*c770*/  @!P3 LDS.128 R12, [R90+0x2e400] ;  /* 0x02e400005a0cb984 */ /* 0x000e280000000c00 */
[----:B0-----:R0:W-:Y:S02]  /*c780*/  @!P3 ST.E.128 desc[UR36][R44.64], R12 ;  /* 0x0000000c2c00b985 */ /* 0x0011e4000c101d24 */
.L_x_575:
[----:B------:R-:W-:Y:S05]  /*c790*/  BSYNC B1 ;  /* 0x0000000000017941 */ /* 0x000fea0003800000 */
.L_x_574:
[----:B------:R-:W-:-:S03]  /*c7a0*/  UMOV UR4, 0xffffffff ;  /* 0xffffffff00047882 */ /* 0x000fc60000000000 */
[----:B------:R-:W-:Y:S05]  /*c7b0*/  BRA.DIV UR4, `(.L_x_576) ;  /* 0x000001e604cc7947 */ /* 0x000fea000b800000 */
[----:B0-23--:R-:W0:Y:S04]  /*c7c0*/  SHFL.IDX PT, R49, R49, 0x3, 0x181f ;  /* 0x00781f0031317f89 */ /* 0x00de2800000e0000 */
[----:B------:R2:W3:Y:S02]  /*c7d0*/  SHFL.IDX PT, R14, R48, 0x3, 0x181f ;  /* 0x00781f00300e7f89 */ /* 0x0004e400000e0000 */
.L_x_881:
[----:B------:R-:W-:-:S13]  /*c7e0*/  ISETP.GE.AND P2, PT, R50, 0x61, PT ;  /* 0x000000613200780c */ /* 0x000fda0003f46270 */
[----:B------:R-:W-:Y:S05]  /*c7f0*/  @!P2 BRA `(.L_x_536) ;  /* 0x00000000002ca947 */ /* 0x000fea0003800000 */
[----:B------:R-:W-:Y:S02]  /*c800*/  ULDC UR4, c[0x0][0x2f4] ;  /* 0x0000bd0000047ab9 */ /* 0x000fe40000000800 */
[----:B------:R-:W-:-:S13]  /*c810*/  ISETP.GE.AND P2, PT, R16, UR4, PT ;  /* 0x0000000410007c0c */ /* 0x000fda000bf46270 */
[----:B---3--:R-:W-:-:S05]  /*c820*/  @!P2 IADD3 R46, P3, R16, R14, RZ ;  /* 0x0000000e102ea210 */ /* 0x008fca0007f7e0ff */
[----:B0-----:R-:W-:Y:S01]  /*c830*/  @!P2 IMAD.X R47, R49, 0x1, R17, P3 ;  /* 0x00000001312fa824 */ /* 0x001fe200018e0611 */
[----:B------:R-:W-:-:S13]  /*c840*/  ISETP.GE.AND P3, PT, R18, UR4, PT ;  /* 0x0000000412007c0c */ /* 0x000fda000bf66270 */
[----:B------:R-:W-:Y:S02]  /*c850*/  @!P3 IADD3 R44, P4, R18, R14, RZ ;  /* 0x0000000e122cb210 */ /* 0x000fe40007f9e0ff */
[----:B------:R-:W0:Y:S03]  /*c860*/  @!P2 LDS.128 R12, [R90+0x2b400] ;  /* 0x02b400005a0ca984 */ /* 0x000e260000000c00 */
[----:B----4-:R-:W-:Y:S01]  /*c870*/  @!P3 IMAD.X R45, R49, 0x1, R217, P4 ;  /* 0x00000001312db824 */ /* 0x010fe200020e06d9 */
[----:B0-----:R-:W-:Y:S04]  /*c880*/  @!P2 ST.E.128 desc[UR36][R46.64], R12 ;  /* 0x0000000c2e00a985 */ /* 0x001fe8000c101d24 */
[----:B------:R-:W0:Y:S04]  /*c890*/  @!P3 LDS.128 R12, [R90+0x2f400] ;  /* 0x02f400005a0cb984 */ /* 0x000e280000000c00 */
[----:B0-----:R0:W-:Y:S02]  /*c8a0*/  @!P3 ST.E.128 desc[UR36][R44.64], R12 ;  /* 0x0000000c2c00b985 */ /* 0x0011e4000c101d24 */
.L_x_536:
[----:B------:R-:W-:Y:S05]  /*c8b0*/  BSYNC B0 ;  /* 0x0000000000007941 */ /* 0x000fea0003800000 */
.L_x_494:
[----:B------:R-:W5:Y:S01]  /*c8c0*/  S2R R11, SR_TID.X ;  /* 0x00000000000b7919 */ /* 0x000f620000002100 */
[----:B------:R-:W-:Y:S01]  /*c8d0*/  @!PT LDS RZ, [RZ] ;  /* 0x00000000fffff984 */ /* 0x000fe20000000800 */
[----:B------:R-:W-:Y:S01]  /*c8e0*/  @!PT LDS RZ, [RZ] ;  /* 0x00000000fffff984 */ /* 0x000fe20000000800 */
[----:B------:R-:W-:Y:S01]  /*c8f0*/  @!PT LDS RZ, [RZ] ;  /* 0x00000000fffff984 */ /* 0x000fe20000000800 */
[----:B------:R-:W-:Y:S01]  /*c900*/  @!PT LDS RZ, [RZ] ;  /* 0x00000000fffff984 */ /* 0x000fe20000000800 */
[----:B------:R1:W-:Y:S06]  /*c910*/  MEMBAR.ALL.CTA ;  /* 0x0000000000007992 */ /* 0x0003ec0000008000 */
[----:B-1----:R-:W1:Y:S01]  /*c920*/  FENCE.VIEW.ASYNC.S ;  /* 0x00000000000073c6 */ /* 0x002e620000000000 */
[----:B------:R-:W-:Y:S05]  /*c930*/  WARPSYNC.ALL ;  /* 0x0000000000007948 */ /* 0x000fea0003800000 */
[----:B------:R-:W-:Y:S01]  /*c940*/  BSSY B0, `(.L_x_577) ;  /* 0x0000008000007945 */ /* 0x000fe20003800000 */
[----:B-1----:R1:W-:Y:S01]  /*c950*/  BAR.SYNC.DEFER_BLOCKING R93, 0x80 ;  /* 0x0002005d0000751d */ /* 0x0023e20000010000 */
[----:B-----5:R-:W-:-:S13]  /*c960*/  LOP3.LUT P2, RZ, R11, 0x7f, RZ, 0xc0, !PT ;  /* 0x0000007f0bff7812 */ /* 0x020fda000784c0ff */
[----:B------:R-:W-:-:S04]  /*c970*/  @!P2 IADD3 R11, R81, 0x388a0, RZ ;  /* 0x000388a0510ba810 */ /* 0x000fc80007ffe0ff */
[----:B------:R-:W-:-:S04]  /*c980*/  @!P2 PRMT R11, RZ, 0x654, R11 ;  /* 0x00000654ff0ba816 */ /* 0x000fc8000000000b */
[----:B------:R1:W-:Y:S01]  /*c990*/  @!P2 SYNCS.ARRIVE.TRANS64.RED.A1T0 RZ, [R11+URZ], RZ ;  /* 0x000000ff0bffa9a7 */ /* 0x0003e2000810043f */
[----:B------:R-:W-:Y:S05]  /*c9a0*/  @!P5 BRA `(.L_x_578) ;  /* 0x000000000004d947 */ /* 0x000fea0003800000 */
[----:B------:R-:W-:Y:S01]  /*c9b0*/  BPT.TRAP 0x1 ;  /* 0x000000040000795c */ /* 0x000fe20000300000 */
.L_x_578:
[----:B------:R-:W-:Y:S05]  /*c9c0*/  BSYNC B0 ;  /* 0x0000000000007941 */ /* 0x000fea0003800000 */
.L_x_577:
[----:B------:R-:W5:Y:S01]  /*c9d0*/  SYNCS.PHASECHK.TRANS64.TRYWAIT P3, [R81+URZ+0x388b0], R100 ;  /* 0x0388b064510075a7 */ /* 0x000f62000806017f */
[----:B------:R-:W-:Y:S01]  /*c9e0*/  ULDC UR38, c[0x0][0x2f4] ;  /* 0x0000bd0000267ab9 */ /* 0x000fe20000000800 */
[----:B------:R-:W-:Y:S04]  /*c9f0*/  BSSY B0, `(.L_x_579) ;  /* 0x0000002000007945 */ /* 0x000fe80003800000 */
[----:B-----5:R-:W-:Y:S05]  /*ca00*/  @!P3 BRA `(.L_x_580) ;  /* 0x000001e40080b947 */ /* 0x020fea0003800000 */
.L_x_882:
[----:B------:R-:W-:Y:S05]  /*ca10*/  BSYNC B0 ;  /* 0x0000000000007941 */ /* 0x000fea0003800000 */
.L_x_579:
[----:B------:R-:W-:Y:S01]  /*ca20*/  ULDC.64 UR4, c[0x0][0x328] ;  /* 0x0000ca0000047ab9 */ /* 0x000fe20000000a00 */
[----:B------:R-:W-:Y:S01]  /*ca30*/  ULDC.64 UR6, c[0x0][0x318] ;  /* 0x0000c60000067ab9 */ /* 0x000fe20000000a00 */
[----:B------:R-:W-:Y:S01]  /*ca40*/  IMAD R97, R97, UR4, RZ ;  /* 0x0000000461617c24 */ /* 0x000fe2000f8e02ff */
[----:B------:R-:W-:Y:S01]  /*ca50*/  BSSY B0, `(.L_x_581) ;  /* 0x000001d000007945 */ /* 0x000fe20003800000 */
[----:B0---4-:R-:W-:-:S04]  /*ca60*/  IMAD.WIDE.U32 R12, R96, UR4, RZ ;  /* 0x00000004600c7c25 */ /* 0x011fc8000f8e00ff */
[----:B------:R-:W-:Y:S01]  /*ca70*/  IMAD R97, R96, UR5, R97 ;  /* 0x0000000560617c24 */ /* 0x000fe2000f8e0261 */
[----:B------:R-:W-:Y:S01]  /*ca80*/  ULDC.64 UR4, c[0x0][0x338] ;  /* 0x0000ce0000047ab9 */ /* 0x000fe20000000a00 */
[----:B------:R-:W-:Y:S02]  /*ca90*/  IMAD.IADD R99, R99, 0x1, -R219 ;  /* 0x0000000163637824 */ /* 0x000fe400078e0adb */
[----:B------:R-:W-:Y:S02]  /*caa0*/  IMAD R98, R98, UR4, RZ ;  /* 0x0000000462627c24 */ /* 0x000fe4000f8e02ff */
[----:B------:R-:W-:Y:S02]  /*cab0*/  IMAD.IADD R13, R13, 0x1, R97 ;  /* 0x000000010d0d7824 */ /* 0x000fe400078e0261 */
[C---:B-1----:R-:W-:Y:S02]  /*cac0*/  IMAD R11, R95.reuse, UR5, R98 ;  /* 0x000000055f0b7c24 */ /* 0x042fe4000f8e0262 */
[----:B------:R-:W-:Y:S01]  /*cad0*/  IMAD.WIDE.U32 R12, R95, UR4, R12 ;  /* 0x000000045f0c7c25 */ /* 0x000fe2000f8e000c */
[----:B------:R-:W-:-:S03]  /*cae0*/  ULDC.64 UR4, c[0x0][0x330] ;  /* 0x0000cc0000047ab9 */ /* 0x000fc60000000a00 */
[----:B------:R-:W-:Y:S02]  /*caf0*/  IMAD.IADD R13, R13, 0x1, R11 ;  /* 0x000000010d0d7824 */ /* 0x000fe400078e020b */
[----:B------:R-:W-:-:S04]  /*cb00*/  IMAD.WIDE.U32 R12, R220, UR4, R12 ;  /* 0x00000004dc0c7c25 */ /* 0x000fc8000f8e000c */
[----:B------:R-:W-:Y:S01]  /*cb10*/  IMAD R11, R220, UR5, R13 ;  /* 0x00000005dc0b7c24 */ /* 0x000fe2000f8e020d */
[----:B--2---:R-:W-:-:S04]  /*cb20*/  IADD3 R48, P3, R12, UR6, RZ ;  /* 0x000000060c307c10 */ /* 0x004fc8000ff7e0ff */
[----:B------:R-:W-:Y:S01]  /*cb30*/  IADD3.X R11, R11, UR7, RZ, P3, !PT ;  /* 0x000000070b0b7c10 */ /* 0x000fe20009ffe4ff */
[----:B---3--:R0:W1:Y:S01]  /*cb40*/  SHFL.IDX PT, R45, R48, RZ, 0x181f ;  /* 0x00181fff302d7589 */ /* 0x00806200000e0000 */
[----:B------:R-:W-:-:S03]  /*cb50*/  ISETP.GE.AND P3, PT, R99, 0x1, PT ;  /* 0x000000016300780c */ /* 0x000fc60003f66270 */
[----:B------:R0:W2:Y:S10]  /*cb60*/  SHFL.IDX PT, R12, R11, RZ, 0x181f ;  /* 0x00181fff0b0c7589 */ /* 0x0000b400000e0000 */
[----:B0-----:R-:W-:Y:S05]  /*cb70*/  @!P3 BRA `(.L_x_582) ;  /* 0x000000000028b947 */ /* 0x001fea0003800000 */
[----:B------:R-:W-:-:S13]  /*cb80*/  ISETP.GE.AND P3, PT, R16, UR38, PT ;  /* 0x0000002610007c0c */ /* 0x000fda000bf66270 */
[----:B-1----:R-:W-:-:S05]  /*cb90*/  @!P3 IADD3 R46, P4, R16, R45, RZ ;  /* 0x0000002d102eb210 */ /* 0x002fca0007f9e0ff */
[----:B--2---:R-:W-:Y:S01]  /*cba0*/  @!P3 IMAD.X R47, R12, 0x1, R17, P4 ;  /* 0x000000010c2fb824 */ /* 0x004fe200020e0611 */
[----:B------:R-:W-:-:S13]  /*cbb0*/  ISETP.GE.AND P4, PT, R18, UR38, PT ;  /* 0x0000002612007c0c */ /* 0x000fda000bf86270 */
[----:B------:R-:W-:-:S05]  /*cbc0*/  @!P4 IADD3 R44, P5, R18, R45, RZ ;  /* 0x0000002d122cc210 */ /* 0x000fca0007fbe0ff */
[----:B------:R-:W-:Y:S02]  /*cbd0*/  @!P4 IMAD.X R45, R12, 0x1, R217, P5 ;  /* 0x000000010c2dc824 */ /* 0x000fe400028e06d9 */
[----:B------:R-:W0:Y:S04]  /*cbe0*/  @!P3 LDS.128 R12, [R90+0x10400] ;  /* 0x010400005a0cb984 */ /* 0x000e280000000c00 */
[----:B0-----:R-:W-:Y:S04]  /*cbf0*/  @!P3 ST.E.128 desc[UR36][R46.64], R12 ;  /* 0x0000000c2e00b985 */ /* 0x001fe8000c101d24 */
[----:B------:R-:W0:Y:S04]  /*cc00*/  @!P4 LDS.128 R12, [R90+0x14400] ;  /* 0x014400005a0cc984 */ /* 0x000e280000000c00 */
[----:B0-----:R0:W-:Y:S02]  /*cc10*/  @!P4 ST.E.128 desc[UR36][R44.64], R12 ;  /* 0x0000000c2c00c985 */ /* 0x0011e4000c101d24 */
.L_x_582:
[----:B------:R-:W-:Y:S05]  /*cc20*/  BSYNC B0 ;  /* 0x0000000000007941 */ /* 0x000fea0003800000 */
.L_x_581:
[----:B------:R-:W-:Y:S01]  /*cc30*/  ISETP.GE.AND P3, PT, R99, 0x21, PT ;  /* 0x000000216300780c */ /* 0x000fe20003f66270 */
[----:B0-2---:R0:W2:Y:S01]  /*cc40*/  SHFL.IDX PT, R12, R11, 0x1, 0x181f ;  /* 0x00381f000b0c7f89 */ /* 0x0050a200000e0000 */
[----:B------:R-:W-:Y:S03]  /*cc50*/  BSSY B0, `(.L_x_583) ;  /* 0x000000d000007945 */ /* 0x000fe60003800000 */
[----:B-1----:R0:W1:Y:S08]  /*cc60*/  SHFL.IDX PT, R45, R48, 0x1, 0x181f ;  /* 0x00381f00302d7f89 */ /* 0x00207000000e0000 */
[----:B0-----:R-:W-:Y:S05]  /*cc70*/  @!P3 BRA `(.L_x_584) ;  /* 0x000000000028b947 */ /* 0x001fea0003800000 */
[----:B------:R-:W-:-:S13]  /*cc80*/  ISETP.GE.AND P3, PT, R16, UR38, PT ;  /* 0x0000002610007c0c */ /* 0x000fda000bf66270 */
[----:B-1----:R-:W-:-:S04]  /*cc90*/  @!P3 IADD3 R46, P4, R16, R45, RZ ;  /* 0x0000002d102eb210 */ /* 0x002fc80007f9e0ff */
[----:B--2---:R-:W-:Y:S02]  /*cca0*/  @!P3 IADD3.X R47, R12, R17, RZ, P4, !PT ;  /* 0x000000110c2fb210 */ /* 0x004fe400027fe4ff */
[----:B------:R-:W-:-:S13]  /*ccb0*/  ISETP.GE.AND P4, PT, R18, UR38, PT ;  /* 0x0000002612007c0c */ /* 0x000fda000bf86270 */
[----:B------:R-:W-:-:S05]  /*ccc0*/  @!P4 IADD3 R44, P5, R18, R45, RZ ;  /* 0x0000002d122cc210 */ /* 0x000fca0007fbe0ff */
[----:B------:R-:W-:Y:S02]  /*ccd0*/  @!P4 IMAD.X R45, R12, 0x1, R217, P5 ;  /* 0x000000010c2dc824 */ /* 0x000fe400028e06d9 */
[----:B------:R-:W0:Y:S04]  /*cce0*/  @!P3 LDS.128 R12, [R90+0x11400] ;  /* 0x011400005a0cb984 */ /* 0x000e280000000c00 */
[----:B0-----:R-:W-:Y:S04]  /*ccf0*/  @!P3 ST.E.128 desc[UR36][R46.64], R12 ;  /* 0x0000000c2e00b985 */ /* 0x001fe8000c101d24 */
[----:B------:R-:W0:Y:S04]  /*cd00*/  @!P4 LDS.128 R12, [R90+0x15400] ;  /* 0x015400005a0cc984 */ /* 0x000e280000000c00 */
[----:B0-----:R0:W-:Y:S02]  /*cd10*/  @!P4 ST.E.128 desc[UR36][R44.64], R12 ;  /* 0x0000000c2c00c985 */ /* 0x0011e4000c101d24 */
.L_x_584:
[----:B------:R-:W-:Y:S05]  /*cd20*/  BSYNC B0 ;  /* 0x0000000000007941 */ /* 0x000fea0003800000 */
.L_x_583:
[----:B------:R-:W-:Y:S01]  /*cd30*/  ISETP.GE.AND P3, PT, R99, 0x41, PT ;  /* 0x000000416300780c */ /* 0x000fe20003f66270 */
[----:B0-2---:R0:W2:Y:S01]  /*cd40*/  SHFL.IDX PT, R12, R11, 0x2, 0x181f ;  /* 0x00581f000b0c7f89 */ /* 0x0050a200000e0000 */
[----:B------:R-:W-:Y:S03]  /*cd50*/  BSSY B0, `(.L_x_585) ;  /* 0x000000d000007945 */ /* 0x000fe60003800000 */
[----:B-1----:R0:W1:Y:S08]  /*cd60*/  SHFL.IDX PT, R45, R48, 0x2, 0x181f ;  /* 0x00581f00302d7f89 */ /* 0x00207000000e0000 */
        /* <DEDUP_REMOVED lines=11> */
.L_x_586:
[----:B------:R-:W-:Y:S05]  /*ce20*/  BSYNC B0 ;  /* 0x0000000000007941 */ /* 0x000fea0003800000 */
.L_x_585:
[----:B------:R-:W-:Y:S01]  /*ce30*/  ISETP.GE.AND P3, PT, R99, 0x61, PT ;  /* 0x000000616300780c */ /* 0x000fe20003f66270 */
[----:B------:R-:W3:Y:S01]  /*ce40*/  SHFL.IDX PT, R11, R11, 0x3, 0x181f ;  /* 0x00781f000b0b7f89 */ /* 0x000ee200000e0000 */
[----:B------:R-:W-:Y:S03]  /*ce50*/  BSSY B0, `(.L_x_587) ;  /* 0x000000d000007945 */ /* 0x000fe60003800000 */
[----:B01----:R0:W1:Y:S08]  /*ce60*/  SHFL.IDX PT, R45, R48, 0x3, 0x181f ;  /* 0x00781f00302d7f89 */ /* 0x00307000000e0000 */
[----:B0-----:R-:W-:Y:S05]  /*ce70*/  @!P3 BRA `(.L_x_588) ;  /* 0x000000000028b947 */ /* 0x001fea0003800000 */
[----:B------:R-:W-:-:S13]  /*ce80*/  ISETP.GE.AND P3, PT, R16, UR38, PT ;  /* 0x0000002610007c0c */ /* 0x000fda000bf66270 */
[----:B--2---:R-:W0:Y:S01]  /*ce90*/  @!P3 LDS.128 R12, [R90+0x13400] ;  /* 0x013400005a0cb984 */ /* 0x004e220000000c00 */
[----:B-1----:R-:W-:-:S05]  /*cea0*/  @!P3 IADD3 R46, P4, R16, R45, RZ ;  /* 0x0000002d102eb210 */ /* 0x002fca0007f9e0ff */
[----:B---3--:R-:W-:Y:S01]  /*ceb0*/  @!P3 IMAD.X R47, R11, 0x1, R17, P4 ;  /* 0x000000010b2fb824 */ /* 0x008fe200020e0611 */
[----:B------:R-:W-:-:S13]  /*cec0*/  ISETP.GE.AND P4, PT, R18, UR38, PT ;  /* 0x0000002612007c0c */ /* 0x000fda000bf86270 */
[----:B------:R-:W-:-:S05]  /*ced0*/  @!P4 IADD3 R44, P5, R18, R45, RZ ;  /* 0x0000002d122cc210 */ /* 0x000fca0007fbe0ff */
[----:B------:R-:W-:Y:S01]  /*cee0*/  @!P4 IMAD.X R45, R11, 0x1, R217, P5 ;  /* 0x000000010b2dc824 */ /* 0x000fe200028e06d9 */
[----:B0-----:R-:W-:Y:S04]  /*cef0*/  @!P3 ST.E.128 desc[UR36][R46.64], R12 ;  /* 0x0000000c2e00b985 */ /* 0x001fe8000c101d24 */
[----:B------:R-:W0:Y:S04]  /*cf00*/  @!P4 LDS.128 R12, [R90+0x17400] ;  /* 0x017400005a0cc984 */ /* 0x000e280000000c00 */
[----:B0-----:R0:W-:Y:S02]  /*cf10*/  @!P4 ST.E.128 desc[UR36][R44.64], R12 ;  /* 0x0000000c2c00c985 */ /* 0x0011e4000c101d24 */
.L_x_588:
[----:B------:R-:W-:Y:S05]  /*cf20*/  BSYNC B0 ;  /* 0x0000000000007941 */ /* 0x000fea0003800000 */
.L_x_587:
[----:B---3--:R-:W3:Y:S01]  /*cf30*/  LDL R11, [R1] ;  /* 0x00000000010b7983 */ /* 0x008ee20000100800 */
[----:B------:R-:W-:Y:S01]  /*cf40*/  @!P2 IADD3 R81, R81, 0x388c0, RZ ;  /* 0x000388c05151a810 */ /* 0x000fe20007ffe0ff */
[----:B------:R-:W-:Y:S01]  /*cf50*/  VIADD R216, R216, 0x1 ;  /* 0x00000001d8d87836 */ /* 0x000fe20000000000 */
[----:B------:R-:W-:Y:S01]  /*cf60*/  @!PT LDS RZ, [RZ] ;  /* 0x00000000fffff984 */ /* 0x000fe20000000800 */
[----:B------:R-:W-:Y:S01]  /*cf70*/  @!PT LDS RZ, [RZ] ;  /* 0x00000000fffff984 */ /* 0x000fe20000000800 */
[----:B------:R-:W-:Y:S01]  /*cf80*/  @!PT LDS RZ, [RZ] ;  /* 0x00000000fffff984 */ /* 0x000fe20000000800 */
[----:B------:R-:W-:Y:S01]  /*cf90*/  @!PT LDS RZ, [RZ] ;  /* 0x00000000fffff984 */ /* 0x000fe20000000800 */
[----:B------:R4:W-:Y:S06]  /*cfa0*/  MEMBAR.ALL.CTA ;  /* 0x0000000000007992 */ /* 0x0009ec0000008000 */
[----:B----4-:R-:W4:Y:S01]  /*cfb0*/  FENCE.VIEW.ASYNC.S ;  /* 0x00000000000073c6 */ /* 0x010f220000000000 */
[----:B------:R-:W-:Y:S01]  /*cfc0*/  @!P2 PRMT R81, RZ, 0x654, R81 ;  /* 0x00000654ff51a816 */ /* 0x000fe20000000051 */
[----:B----4-:R4:W-:Y:S06]  /*cfd0*/  BAR.SYNC.DEFER_BLOCKING R93, 0x80 ;  /* 0x0002005d0000751d */ /* 0x0109ec0000010000 */
[----:B------:R4:W-:Y:S01]  /*cfe0*/  @!P2 SYNCS.ARRIVE.TRANS64.RED.A1T0 RZ, [R81+URZ], RZ ;  /* 0x000000ff51ffa9a7 */ /* 0x0009e2000810043f */
[----:B------:R-:W-:-:S04]  /*cff0*/  ISETP.NE.AND P2, PT, R216, 0x2, PT ;  /* 0x00000002d800780c */ /* 0x000fc80003f45270 */
[----:B0-2---:R-:W-:Y:S02]  /*d000*/  SEL R12, RZ, 0x1, P2 ;  /* 0x00000001ff0c7807 */ /* 0x005fe40001000000 */
[----:B------:R-:W-:Y:S02]  /*d010*/  SEL R216, R216, RZ, P2 ;  /* 0x000000ffd8d87207 */ /* 0x000fe40001000000 */
[----:B------:R-:W-:Y:S02]  /*d020*/  LOP3.LUT R221, R221, R12, RZ, 0x3c, !PT ;  /* 0x0000000cdddd7212 */ /* 0x000fe400078e3cff */
[----:B---3--:R-:W-:-:S13]  /*d030*/  LOP3.LUT P3, RZ, R11, 0x4, RZ, 0xc0, !PT ;  /* 0x000000040bff7812 */ /* 0x008fda000786c0ff */
[----:B----4-:R-:W-:Y:S05]  /*d040*/  @P3 BRA `(.L_x_589) ;  /* 0xffffff5c009c3947 */ /* 0x010fea000383ffff */
[----:B------:R-:W0:Y:S01]  /*d050*/  S2R R11, SR_TID.X ;  /* 0x00000000000b7919 */ /* 0x000e220000002100 */
[----:B------:R-:W-:Y:S02]  /*d060*/  PLOP3.LUT P0, PT, PT, PT, PT, 0x8, 0x0 ;  /* 0x000000000000781c */ /* 0x000fe40003f0e170 */
[----:B0-----:R-:W-:-:S04]  /*d070*/  SHF.R.U32.HI R11, RZ, 0x7, R11 ;  /* 0x00000007ff0b7819 */ /* 0x001fc8000001160b */
[----:B------:R-:W-:-:S13]  /*d080*/  ISETP.NE.AND P3, PT, R11, 0x1, PT ;  /* 0x000000010b00780c */ /* 0x000fda0003f65270 */
[----:B------:R-:W-:Y:S06]  /*d090*/  @!P3 BAR.ARV 0x9, 0x100 ;  /* 0x024400000000bb1d */ /* 0x000fec0000002000 */
.L_x_489:
[----:B------:R-:W-:Y:S05]  /*d0a0*/  @P0 BRA `(.L_x_590) ;  /* 0x00000000000c0947 */ /* 0x000fea0003800000 */
[----:B------:R-:W0:Y:S01]  /*d0b0*/  FENCE.VIEW.ASYNC.G ;  /* 0x00000000000073c6 */ /* 0x000e220000000100 */
[----:B------:R-:W-:Y:S05]  /*d0c0*/  WARPSYNC.ALL ;  /* 0x0000000000007948 */ /* 0x000fea0003800000 */
[----:B0-----:R-:W-:Y:S06]  /*d0d0*/  BAR.ARV 0xc, 0x180 ;  /* 0x0306000000007b1d */ /* 0x001fec0000002000 */
.L_x_590:
[----:B------:R-:W2:Y:S01]  /*d0e0*/  LDL R0, [R1] ;  /* 0x0000000001007983 */ /* 0x000ea20000100800 */
[----:B------:R-:W-:Y:S01]  /*d0f0*/  ULDC.64 UR4, c[0x0][0x990] ;  /* 0x0002640000047ab9 */ /* 0x000fe20000000a00 */
[----:B------:R-:W-:Y:S02]  /*d100*/  ULDC.64 UR6, c[0x0][0x998] ;  /* 0x0002660000067ab9 */ /* 0x000fe40000000a00 */
[----:B------:R-:W3:Y:S04]  /*d110*/  LDL R10, [R1+0x4c] ;  /* 0x00004c00010a7983 */ /* 0x000ee80000100800 */
[----:B------:R-:W4:Y:S01]  /*d120*/  LDL R12, [R1+0x38] ;  /* 0x00003800010c7983 */ /* 0x000f220000100800 */
[----:B------:R-:W-:Y:S02]  /*d130*/  ISETP.NE.U32.AND P0, PT, RZ, UR4, PT ;  /* 0x00000004ff007c0c */ /* 0x000fe4000bf05070 */
[----:B------:R-:W-:-:S02]  /*d140*/  ISETP.NE.U32.AND P1, PT, RZ, UR6, PT ;  /* 0x00000006ff007c0c */ /* 0x000fc4000bf25070 */
[----:B------:R-:W-:Y:S02]  /*d150*/  ISETP.NE.AND.EX P0, PT, RZ, UR5, PT, P0 ;  /* 0x00000005ff007c0c */ /* 0x000fe4000bf05300 */
[----:B------:R-:W-:-:S11]  /*d160*/  ISETP.NE.AND.EX P1, PT, RZ, UR7, PT, P1 ;  /* 0x00000007ff007c0c */ /* 0x000fd6000bf25310 */
[----:B------:R-:W3:Y:S08]  /*d170*/  @P0 LDC.64 R6, c[0x0][0x9a8] ;  /* 0x00026a00ff060b82 */ /* 0x000ef00000000a00 */
[----:B------:R-:W0:Y:S08]  /*d180*/  @P1 LDC.64 R8, c[0x0][0x9b8] ;  /* 0x00026e00ff081b82 */ /* 0x000e300000000a00 */
[----:B------:R-:W1:Y:S08]  /*d190*/  @P0 LDC.64 R4, c[0x0][0x9b0] ;  /* 0x00026c00ff040b82 */ /* 0x000e700000000a00 */
[----:B------:R-:W1:Y:S01]  /*d1a0*/  @P1 LDC.64 R2, c[0x0][0x9c0] ;  /* 0x00027000ff021b82 */ /* 0x000e620000000a00 */
[----:B--2---:R-:W-:Y:S01]  /*d1b0*/  LOP3.LUT P4, RZ, R0, 0x8, RZ, 0xc0, !PT ;  /* 0x0000000800ff7812 */ /* 0x004fe2000788c0ff */
[----:B---3--:R-:W-:-:S02]  /*d1c0*/  @P0 IMAD R0, R10, R6, RZ ;  /* 0x000000060a000224 */ /* 0x008fc400078e02ff */
[----:B0-----:R-:W-:Y:S02]  /*d1d0*/  @P1 IMAD R10, R10, R8, RZ ;  /* 0x000000080a0a1224 */ /* 0x001fe400078e02ff */
[C---:B----4-:R-:W-:Y:S02]  /*d1e0*/  @P0 IMAD R11, R12.reuse, R7, R0 ;  /* 0x000000070c0b0224 */ /* 0x050fe400078e0200 */
[----:B------:R-:W-:-:S04]  /*d1f0*/  @P0 IMAD.WIDE.U32 R6, R12, R6, RZ ;  /* 0x000000060c060225 */ /* 0x000fc800078e00ff */
[C---:B------:R-:W-:Y:S02]  /*d200*/  @P1 IMAD R13, R12.reuse, R9, R10 ;  /* 0x000000090c0d1224 */ /* 0x040fe400078e020a */
[----:B------:R-:W-:-:S04]  /*d210*/  @P1 IMAD.WIDE.U32 R8, R12, R8, RZ ;  /* 0x000000080c081225 */ /* 0x000fc800078e00ff */
[----:B------:R-:W-:Y:S02]  /*d220*/  @P0 IMAD.IADD R7, R7, 0x1, R11 ;  /* 0x0000000107070824 */ /* 0x000fe400078e020b */
[----:B------:R-:W-:Y:S02]  /*d230*/  @P1 IMAD.IADD R9, R9, 0x1, R13 ;  /* 0x0000000109091824 */ /* 0x000fe400078e020d */
[----:B-1----:R-:W-:-:S04]  /*d240*/  @P0 IMAD.WIDE.U32 R6, R220, R4, R6 ;  /* 0x00000004dc060225 */ /* 0x002fc800078e0006 */
[----:B------:R-:W-:Y:S01]  /*d250*/  @P1 IMAD.WIDE.U32 R8, R220, R2, R8 ;  /* 0x00000002dc081225 */ /* 0x000fe200078e0008 */
[----:B------:R-:W-:Y:S01]  /*d260*/  @P0 LEA R2, P2, R6, UR4, 0x2 ;  /* 0x0000000406020c11 */ /* 0x000fe2000f8410ff */
[----:B------:R-:W-:Y:S02]  /*d270*/  ULDC UR4, c[0x0][0x988] ;  /* 0x0002620000047ab9 */ /* 0x000fe40000000800 */
[----:B------:R-:W-:Y:S01]  /*d280*/  @P0 IMAD R7, R220, R5, R7 ;  /* 0x00000005dc070224 */ /* 0x000fe200078e0207 */
[----:B------:R-:W-:Y:S01]  /*d290*/  @P1 LEA R4, P3, R8, UR6, 0x2 ;  /* 0x0000000608041c11 */ /* 0x000fe2000f8610ff */
[----:B------:R-:W-:Y:S02]  /*d2a0*/  @P1 IMAD R5, R220, R3, R9 ;  /* 0x00000003dc051224 */ /* 0x000fe400078e0209 */
[----:B------:R-:W-:Y:S01]  /*d2b0*/  IMAD.MOV.U32 R0, RZ, RZ, 0x3f800000 ;  /* 0x3f800000ff007424 */ /* 0x000fe200078e00ff */
[----:B------:R-:W-:Y:S01]  /*d2c0*/  @P0 LEA.HI.X R3, R6, UR5, R7, 0x2, P2 ;  /* 0x0000000506030c11 */ /* 0x000fe200090f1407 */
[----:B------:R-:W-:Y:S01]  /*d2d0*/  IMAD.MOV.U32 R7, RZ, RZ, 0x3f800000 ;  /* 0x3f800000ff077424 */ /* 0x000fe200078e00ff */
[----:B------:R-:W-:-:S05]  /*d2e0*/  @P1 LEA.HI.X R5, R8, UR7, R5, 0x2, P3 ;  /* 0x0000000708051c11 */ /* 0x000fca00098f1405 */
[----:B------:R-:W2:Y:S04]  /*d2f0*/  @P0 LDG.E R7, desc[UR36][R2.64] ;  /* 0x0000002402070981 */ /* 0x000ea8000c1e1900 */
[----:B------:R-:W2:Y:S01]  /*d300*/  @P1 LDG.E R0, desc[UR36][R4.64] ;  /* 0x0000002404001981 */ /* 0x000ea2000c1e1900 */
[----:B------:R-:W-:Y:S01]  /*d310*/  BSSY B0, `(.L_x_591) ;  /* 0x0000023000007945 */ /* 0x000fe20003800000 */
[----:B------:R-:W-:Y:S01]  /*d320*/  MOV R168, RZ ;  /* 0x000000ff00a87202 */ /* 0x000fe20000000f00 */
[----:B--2---:R-:W-:-:S04]  /*d330*/  FMUL.FTZ R0, R7, R0 ;  /* 0x0000000007007220 */ /* 0x004fc80000410000 */
[----:B------:R-:W-:Y:S01]  /*d340*/  FMUL.FTZ R2, R0, UR4 ;  /* 0x0000000400027c20 */ /* 0x000fe20008410000 */
[----:B------:R-:W-:Y:S06]  /*d350*/  @!P4 BRA `(.L_x_592) ;  /* 0x000000000078c947 */ /* 0x000fec0003800000 */
[----:B------:R-:W2:Y:S01]  /*d360*/  LDL R12, [R1+0x3c] ;  /* 0x00003c00010c7983 */ /* 0x000ea20000100800 */
[----:B------:R-:W-:Y:S01]  /*d370*/  ULDC UR4, c[0x0][0x9f0] ;  /* 0x00027c0000047ab9 */ /* 0x000fe20000000800 */
[----:B--2---:R-:W-:-:S04]  /*d380*/  ISETP.NE.AND P0, PT, R12, RZ, PT ;  /* 0x000000ff0c00720c */ /* 0x004fc80003f05270 */
[----:B------:R-:W-:-:S04]  /*d390*/  SEL R9, R12, UR4, P0 ;  /* 0x000000040c097c07 */ /* 0x000fc80008000000 */
[-C--:B------:R-:W-:Y:S02]  /*d3a0*/  IABS R6, R9.reuse ;  /* 0x0000000900067213 */ /* 0x080fe40000000000 */
[----:B------:R-:W-:Y:S02]  /*d3b0*/  IADD3 R0, R91, -0x1, R9 ;  /* 0xffffffff5b007810 */ /* 0x000fe40007ffe009 */
[----:B------:R-:W0:Y:S01]  /*d3c0*/  I2F.RP R3, R6 ;  /* 0x0000000600037306 */ /* 0x000e220000209400 */
[-C--:B------:R-:W-:Y:S02]  /*d3d0*/  IABS R10, R9.reuse ;  /* 0x00000009000a7213 */ /* 0x080fe40000000000 */
[----:B------:R-:W-:Y:S02]  /*d3e0*/  IABS R8, R0 ;  /* 0x0000000000087213 */ /* 0x000fe40000000000 */
[----:B------:R-:W-:-:S04]  /*d3f0*/  LOP3.LUT R0, R0, R9, RZ, 0x3c, !PT ;  /* 0x0000000900007212 */ /* 0x000fc800078e3cff */
[----:B------:R-:W-:Y:S01]  /*d400*/  ISETP.GE.AND P2, PT, R0, RZ, PT ;  /* 0x000000ff0000720c */ /* 0x000fe20003f46270 */
[----:B0-----:R-:W0:Y:S02]  /*d410*/  MUFU.RCP R3, R3 ;  /* 0x0000000300037308 */ /* 0x001e240000001000 */
[----:B0-----:R-:W-:Y:S02]  /*d420*/  VIADD R4, R3, 0xffffffe ;  /* 0x0ffffffe03047836 */ /* 0x001fe40000000000 */
[----:B------:R-:W-:-:S04]  /*d430*/  IMAD.MOV R3, RZ, RZ, -R10 ;  /* 0x000000ffff037224 */ /* 0x000fc800078e0a0a */
        /* <DEDUP_REMOVED lines=8> */
[----:B------:R-:W-:Y:S01]  /*d4c0*/  @!P1 IMAD.IADD R3, R3, 0x1, -R6 ;  /* 0x0000000103039824 */ /* 0x000fe200078e0a06 */
[----:B------:R-:W-:Y:S02]  /*d4d0*/  @!P1 IADD3 R5, R5, 0x1, RZ ;  /* 0x0000000105059810 */ /* 0x000fe40007ffe0ff */
[----:B------:R-:W-:Y:S02]  /*d4e0*/  ISETP.NE.AND P1, PT, R9, RZ, PT ;  /* 0x000000ff0900720c */ /* 0x000fe40003f25270 */
[----:B------:R-:W-:-:S13]  /*d4f0*/  ISETP.GE.U32.AND P0, PT, R3, R6, PT ;  /* 0x000000060300720c */ /* 0x000fda0003f06070 */
[----:B------:R-:W-:-:S04]  /*d500*/  @P0 VIADD R5, R5, 0x1 ;  /* 0x0000000105050836 */ /* 0x000fc80000000000 */
[----:B------:R-:W-:Y:S01]  /*d510*/  @!P2 IMAD.MOV R5, RZ, RZ, -R5 ;  /* 0x000000ffff05a224 */ /* 0x000fe200078e0a05 */
[----:B------:R-:W-:-:S05]  /*d520*/  @!P1 LOP3.LUT R5, RZ, R9, RZ, 0x33, !PT ;  /* 0x00000009ff059212 */ /* 0x000fca00078e33ff */
[----:B------:R-:W-:-:S07]  /*d530*/  IMAD.MOV.U32 R168, RZ, RZ, R5 ;  /* 0x000000ffffa87224 */ /* 0x000fce00078e0005 */
.L_x_592:
[----:B------:R-:W-:Y:S05]  /*d540*/  BSYNC B0 ;  /* 0x0000000000007941 */ /* 0x000fea0003800000 */
.L_x_591:
[----:B------:R-:W2:Y:S01]  /*d550*/  LDL R0, [R1+0x60] ;  /* 0x0000600001007983 */ /* 0x000ea20000100800 */
[----:B------:R-:W-:Y:S02]  /*d560*/  PLOP3.LUT P0, PT, PT, PT, PT, 0x80, 0x0 ;  /* 0x000000000000781c */ /* 0x000fe40003f0f070 */
[----:B------:R-:W-:Y:S01]  /*d570*/  CS2R R28, SRZ ;  /* 0x00000000001c7805 */ /* 0x000fe2000001ff00 */
[----:B------:R-:W-:Y:S01]  /*d580*/  IMAD.MOV.U32 R169, RZ, RZ, RZ ;  /* 0x000000ffffa97224 */ /* 0x000fe200078e00ff */
[----:B------:R-:W-:Y:S01]  /*d590*/  MOV R5, RZ ;  /* 0x000000ff00057202 */ /* 0x000fe20000000f00 */
[----:B------:R-:W-:Y:S01]  /*d5a0*/  IMAD.MOV.U32 R170, RZ, RZ, RZ ;  /* 0x000000ffffaa7224 */ /* 0x000fe200078e00ff */
[----:B------:R-:W-:Y:S02]  /*d5b0*/  CS2R R146, SRZ ;  /* 0x0000000000927805 */ /* 0x000fe4000001ff00 */
[----:B------:R-:W-:Y:S01]  /*d5c0*/  CS2R R152, SRZ ;  /* 0x0000000000987805 */ /* 0x000fe2000001ff00 */
[----:B------:R-:W-:Y:S01]  /*d5d0*/  IMAD.MOV.U32 R25, RZ, RZ, RZ ;  /* 0x000000ffff197224 */ /* 0x000fe200078e00ff */
        /* <DEDUP_REMOVED lines=30> */
[----:B------:R-:W-:Y:S01]  /*d7c0*/  CS2R R88, SRZ ;  /* 0x0000000000587805 */ /* 0x000fe2000001ff00 */
[----:B------:R-:W-:Y:S01]  /*d7d0*/  IMAD.MOV.U32 R93, RZ, RZ, RZ ;  /* 0x000000ffff5d7224 */ /* 0x000fe200078e00ff */
        /* <DEDUP_REMOVED lines=28> */
[----:B--2---:R-:W-:-:S05]  /*d9a0*/  IMAD R0, R0, R168, RZ ;  /* 0x000000a800007224 */ /* 0x004fca00078e02ff */
[----:B------:R0:W-:Y:S01]  /*d9b0*/  STL [R1+0x8], R0 ;  /* 0x0000080001007387 */ /* 0x0001e20000100800 */
[----:B------:R-:W-:Y:S02]  /*d9c0*/  VIADDMNMX R168, R0, R168, R91, PT ;  /* 0x000000a800a87246 */ /* 0x000fe4000380015b */
[----:B------:R-:W-:Y:S02]  /*d9d0*/  CS2R R90, SRZ ;  /* 0x00000000005a7805 */ /* 0x000fe4000001ff00 */
[----:B------:R-:W-:-:S13]  /*d9e0*/  ISETP.GT.AND P1, PT, R168, R0, PT ;  /* 0x00000000a800720c */ /* 0x000fda0003f24270 */
[----:B0-----:R-:W-:Y:S05]  /*d9f0*/  @!P1 BRA `(.L_x_593) ;  /* 0x000000c800b89947 */ /* 0x001fea0003800000 */
[----:B------:R-:W0:Y:S01]  /*da00*/  S2R R0, SR_TID.X ;  /* 0x0000000000007919 */ /* 0x000e220000002100 */
[----:B------:R-:W-:Y:S01]  /*da10*/  UMOV UR4, 0xffffffff ;  /* 0xffffffff00047882 */ /* 0x000fe20000000000 */
[----:B0-----:R-:W-:-:S05]  /*da20*/  VIADD R31, R0, 0xffffff80 ;  /* 0xffffff80001f7836 */ /* 0x001fca0000000000 */
[----:B------:R-:W-:-:S04]  /*da30*/  SHF.R.S32.HI R30, RZ, 0x1f, R31 ;  /* 0x0000001fff1e7819 */ /* 0x000fc8000001141f */
[----:B------:R-:W-:-:S04]  /*da40*/  LEA.HI R13, R30, R31, RZ, 0x7 ;  /* 0x0000001f1e0d7211 */ /* 0x000fc800078f38ff */
[----:B------:R-:W-:Y:S01]  /*da50*/  SHF.R.S32.HI R13, RZ, 0x7, R13 ;  /* 0x00000007ff0d7819 */ /* 0x000fe2000001140d */
[----:B------:R-:W-:Y:S06]  /*da60*/  BRA.DIV UR4, `(.L_x_594) ;  /* 0x000001d6047c7947 */ /* 0x000fec000b800000 */
[----:B------:R0:W1:Y:S02]  /*da70*/  SHFL.IDX PT, R14, R13, RZ, 0x1f ;  /* 0x00001fff0d0e7589 */ /* 0x00006400000e0000 */
.L_x_885:
[----:B------:R-:W2:Y:S02]  /*da80*/  LDL R0, [R1+0x198] ;  /* 0x0001980001007983 */ /* 0x000ea40000100800 */
[----:B--2---:R-:W-:Y:S02]  /*da90*/  R2UR UR4, R0 ;  /* 0x00000000000472ca */ /* 0x004fe400000e0000 */
[----:B-1----:R-:W-:-:S04]  /*daa0*/  LEA.HI R0, R14, R14, RZ, 0x1 ;  /* 0x0000000e0e007211 */ /* 0x002fc800078f08ff */
[----:B------:R-:W-:-:S05]  /*dab0*/  LOP3.LUT R3, R0, 0x1e, RZ, 0xc0, !PT ;  /* 0x0000001e00037812 */ /* 0x000fca00078ec0ff */
[----:B------:R-:W-:Y:S02]  /*dac0*/  IMAD.IADD R3, R14, 0x1, -R3 ;  /* 0x000000010e037824 */ /* 0x000fe400078e0a03 */
[----:B------:R-:W-:-:S03]  /*dad0*/  MOV R0, UR4 ;  /* 0x0000000400007c02 */ /* 0x000fc60008000f00 */
[----:B------:R-:W-:Y:S02]  /*dae0*/  LEA R3, R3, UR4, 0xd ;  /* 0x0000000403037c11 */ /* 0x000fe4000f8e68ff */
[----:B------:R-:W-:Y:S02]  /*daf0*/  LOP3.LUT P0, RZ, R0, 0x3ff, RZ, 0xc0, !PT ;  /* 0x000003ff00ff7812 */ /* 0x000fe4000780c0ff */
[----:B------:R-:W-:Y:S02]  /*db00*/  SHF.R.U32.HI R3, RZ, 0x4, R3 ;  /* 0x00000004ff037819 */ /* 0x000fe40000011603 */
[----:B------:R-:W-:Y:S02]  /*db10*/  P2R R26, PR, RZ, 0x1 ;  /* 0x00000001ff1a7803 */ /* 0x000fe40000000000 */
[----:B------:R-:W-:-:S07]  /*db20*/  LOP3.LUT R25, R3, 0x3fff, RZ, 0xc0, !PT ;  /* 0x00003fff03197812 */ /* 0x000fce00078ec0ff */
[----:B------:R-:W-:Y:S05]  /*db30*/  @!P0 BRA `(.L_x_595) ;  /* 0x0000000000408947 */ /* 0x000fea0003800000 */
[----:B------:R-:W-:Y:S01]  /*db40*/  MOV R14, 0x0 ;  /* 0x00000000000e7802 */ /* 0x000fe20000000f00 */
[----:B------:R-:W-:Y:S01]  /*db50*/  ULDC.64 UR4, c[0x4][0x1b0] ;  /* 0x01006c0000047ab9 */ /* 0x000fe20000000a00 */
[----:B------:R-:W-:Y:S01]  /*db60*/  ULDC.64 UR6, c[0x4][0x1b8] ;  /* 0x01006e0000067ab9 */ /* 0x000fe20000000a00 */
[----:B------:R-:W-:Y:S02]  /*db70*/  IMAD.U32 R4, RZ, RZ, UR4 ;  /* 0x00000004ff047e24 */ /* 0x000fe4000f8e00ff */
[----:B------:R-:W-:Y:S01]  /*db80*/  IMAD.U32 R5, RZ, RZ, UR5 ;  /* 0x00000005ff057e24 */ /* 0x000fe2000f8e00ff */
[----:B------:R-:W1:Y:S01]  /*db90*/  LDC.64 R14, c[0x4][R14] ;  /* 0x010000000e0e7b82 */ /* 0x000e620000000a00 */
[----:B------:R-:W-:Y:S01]  /*dba0*/  ULDC.64 UR4, c[0x4][0x98] ;  /* 0x0100260000047ab9 */ /* 0x000fe20000000a00 */
[----:B------:R-:W-:Y:S01]  /*dbb0*/  IMAD.U32 R6, RZ, RZ, UR6 ;  /* 0x00000006ff067e24 */ /* 0x000fe2000f8e00ff */
[----:B------:R-:W-:Y:S01]  /*dbc0*/  MOV R11, UR5 ;  /* 0x00000005000b7c02 */ /* 0x000fe20008000f00 */
[----:B------:R-:W-:-:S02]  /*dbd0*/  IMAD.U32 R7, RZ, RZ, UR7 ;  /* 0x00000007ff077e24 */ /* 0x000fc4000f8e00ff */
[----:B------:R-:W-:Y:S02]  /*dbe0*/  IMAD.U32 R10, RZ, RZ, UR4 ;  /* 0x00000004ff0a7e24 */ /* 0x000fe4000f8e00ff */
[----:B------:R-:W-:Y:S02]  /*dbf0*/  IMAD.MOV.U32 R8, RZ, RZ, 0x70 ;  /* 0x00000070ff087424 */ /* 0x000fe400078e00ff */
[----:B------:R-:W-:Y:S02]  /*dc00*/  IMAD.MOV.U32 R12, RZ, RZ, 0x1 ;  /* 0x00000001ff0c7424 */ /* 0x000fe400078e00ff */
[----:B0-----:R-:W-:-:S07]  /*dc10*/  IMAD.MOV.U32 R13, RZ, RZ, RZ ;  /* 0x000000ffff0d7224 */ /* 0x001fce00078e00ff */
[----:B------:R-:W-:-:S07]  /*dc20*/  LEPC R20, `(.L_x_595) ;  /* 0x000000001014794e */ /* 0x000fce0000000000 */
[----:B-1---5:R-:W-:Y:S05]  /*dc30*/  CALL.ABS.NOINC R14 ;  /* 0x000000000e007343 */ /* 0x022fea0003c00000 */
.L_x_595:
[----:B------:R-:W-:Y:S02]  /*dc40*/  ULDC UR4, c[0x0][0x3f4] ;  /* 0x0000fd0000047ab9 */ /* 0x000fe40000000800 */
[----:B------:R-:W-:-:S13]  /*dc50*/  ISETP.LT.AND P0, PT, RZ, UR4, PT ;  /* 0x00000004ff007c0c */ /* 0x000fda000bf01270 */
[----:B------:R-:W-:Y:S05]  /*dc60*/  @P0 BRA `(.L_x_596) ;  /* 0x0000000000400947 */ /* 0x000fea0003800000 */
[----:B------:R-:W2:Y:S02]  /*dc70*/  LDL R20, [R1+0x54] ;  /* 0x0000540001147983 */ /* 0x000ea40000100800 */
[----:B--2---:R-:W-:-:S04]  /*dc80*/  LEA.HI R0, R20, R20, RZ, 0x1 ;  /* 0x0000001414007211 */ /* 0x004fc800078f08ff */
[----:B------:R-:W-:-:S05]  /*dc90*/  LOP3.LUT R0, R0, 0xfffffffe, RZ, 0xc0, !PT ;  /* 0xfffffffe00007812 */ /* 0x000fca00078ec0ff */
[----:B------:R-:W-:-:S05]  /*dca0*/  IMAD.IADD R0, R20, 0x1, -R0 ;  /* 0x0000000114007824 */ /* 0x000fca00078e0a00 */
[----:B------:R-:W-:-:S04]  /*dcb0*/  SHF.L.U32 R0, R0, 0x1f, RZ ;  /* 0x0000001f00007819 */ /* 0x000fc800000006ff */
[----:B------:R1:W2:Y:S03]  /*dcc0*/  SYNCS.PHASECHK.TRANS64.TRYWAIT P0, [R19+URZ+0x38800], R0 ;  /* 0x03880000130075a7 */ /* 0x0002a6000800017f */
[----:B--2---:R-:W-:Y:S05]  /*dcd0*/  @!P0 NANOSLEEP.SYNCS 0x989680 ;  /* 0x009896800000895d */ /* 0x004fea0003900000 */
[----:B------:R-:W2:Y:S01]  /*dce0*/  @!P0 SYNCS.PHASECHK.TRANS64 P0, [R19+URZ+0x38800], R0 ;  /* 0x03880000130085a7 */ /* 0x000ea2000800007f */
[----:B------:R-:W-:Y:S04]  /*dcf0*/  BSSY B0, `(.L_x_597) ;  /* 0x0000006000007945 */ /* 0x000fe80003800000 */
[----:B--2---:R-:W-:Y:S05]  /*dd00*/  @P0 BRA `(.L_x_598) ;  /* 0x0000000000100947 */ /* 0x004fea0003800000 */
.L_x_599:
[----:B--2---:R2:W3:Y:S02]  /*dd10*/  SYNCS.PHASECHK.TRANS64.TRYWAIT P0, [R19+URZ+0x38800], R0 ;  /* 0x03880000130075a7 */ /* 0x0044e4000800017f */
[----:B---3--:R-:W-:Y:S05]  /*dd20*/  @!P0 NANOSLEEP.SYNCS 0x989680 ;  /* 0x009896800000895d */ /* 0x008fea0003900000 */
[----:B------:R-:W3:Y:S02]  /*dd30*/  @!P0 SYNCS.PHASECHK.TRANS64 P0, [R19+URZ+0x38800], R0 ;  /* 0x03880000130085a7 */ /* 0x000ee4000800007f */
[----:B---3--:R-:W-:Y:S05]  /*dd40*/  @!P0 BRA `(.L_x_599) ;  /* 0xfffffffc00f08947 */ /* 0x008fea000383ffff */
.L_x_598:
[----:B------:R-:W-:Y:S05]  /*dd50*/  BSYNC B0 ;  /* 0x0000000000007941 */ /* 0x000fea0003800000 */
.L_x_597:
[----:B------:R-:W-:Y:S05]  /*dd60*/  BRA `(.L_x_600) ;  /* 0x0000007000a87947 */ /* 0x000fea0003800000 */
.L_x_596:
[----:B------:R-:W-:Y:S01]  /*dd70*/  ISETP.NE.AND P0, PT, R26, RZ, PT ;  /* 0x000000ff1a00720c */ /* 0x000fe20003f05270 */
[----:B------:R-:W1:Y:S01]  /*dd80*/  LDC.64 R28, c[0x0][0x400] ;  /* 0x00010000ff1c7b82 */ /* 0x000e620000000a00 */
[----:B-----5:R-:W-:Y:S01]  /*dd90*/  SHF.R.S32.HI R0, RZ, 0x1f, R24 ;  /* 0x0000001fff007819 */ /* 0x020fe20000011418 */
[----:B------:R-:W-:Y:S01]  /*dda0*/  ULDC.64 UR6, c[0x0][0x408] ;  /* 0x0001020000067ab9 */ /* 0x000fe20000000a00 */
[----:B------:R-:W-:-:S03]  /*ddb0*/  ULDC.64 UR4, c[0x0][0x3f8] ;  /* 0x0000fe0000047ab9 */ /* 0x000fc60000000a00 */
[C---:B------:R-:W-:Y:S02]  /*ddc0*/  IMAD R5, R0.reuse, UR6, RZ ;  /* 0x0000000600057c24 */ /* 0x040fe4000f8e02ff */
[----:B------:R-:W2:Y:S01]  /*ddd0*/  LDC.64 R26, c[0x0][0x3e8] ;  /* 0x0000fa00ff1a7b82 */ /* 0x000ea20000000a00 */
[----:B------:R-:W-:Y:S02]  /*dde0*/  IMAD R3, R0, UR4, RZ ;  /* 0x0000000400037c24 */ /* 0x000fe4000f8e02ff */
[C---:B------:R-:W-:Y:S02]  /*ddf0*/  IMAD R5, R24.reuse, UR7, R5 ;  /* 0x0000000718057c24 */ /* 0x040fe4000f8e0205 */
[C---:B------:R-:W-:Y:S02]  /*de00*/  IMAD R3, R24.reuse, UR5, R3 ;  /* 0x0000000518037c24 */ /* 0x040fe4000f8e0203 */
[----:B-1----:R-:W-:-:S05]  /*de10*/  IMAD.WIDE.U32 R28, R24, UR6, R28 ;  /* 0x00000006181c7c25 */ /* 0x002fca000f8e001c */
[----:B------:R-:W-:Y:S01]  /*de20*/  IADD3 R32, R5, R29, RZ ;  /* 0x0000001d05207210 */ /* 0x000fe20007ffe0ff */
[----:B--2---:R-:W-:-:S04]  /*de30*/  IMAD.WIDE.U32 R26, R24, UR4, R26 ;  /* 0x00000004181a7c25 */ /* 0x004fc8000f8e001a */
[----:B------:R-:W-:Y:S01]  /*de40*/  IMAD.IADD R24, R3, 0x1, R27 ;  /* 0x0000000103187824 */ /* 0x000fe200078e021b */
[----:B------:R-:W-:Y:S06]  /*de50*/  @!P0 BRA `(.L_x_601) ;  /* 0x0000000000408947 */ /* 0x000fec0003800000 */
        /* <DEDUP_REMOVED lines=15> */
[----:B-1----:R-:W-:Y:S05]  /*df50*/  CALL.ABS.NOINC R14 ;  /* 0x000000000e007343 */ /* 0x002fea0003c00000 */
.L_x_601:
[----:B------:R-:W-:Y:S01]  /*df60*/  ULDC.U8 UR4, c[0x0][0x410] ;  /* 0x0001040000047ab9 */ /* 0x000fe20000000000 */
[----:B------:R-:W-:Y:S01]  /*df70*/  BSSY B0, `(.L_x_602) ;  /* 0x0000701000007945 */ /* 0x000fe20003800000 */
[----:B------:R-:W-:Y:S01]  /*df80*/  ISETP.NE.AND P0, PT, RZ, UR4, PT ;  /* 0x00000004ff007c0c */ /* 0x000fe2000bf05270 */
[----:B------:R-:W-:-:S12]  /*df90*/  IMAD R0, R41, 0x80, R219 ;  /* 0x0000008029007824 */ /* 0x000fd800078e02db */
[----:B------:R-:W-:Y:S05]  /*dfa0*/  @!P0 BRA `(.L_x_603) ;  /* 0x00000034009c8947 */ /* 0x000fea0003800000 */
[----:B------:R-:W-:-:S03]  /*dfb0*/  UMOV UR4, 0xffffffff ;  /* 0xffffffff00047882 */ /* 0x000fc60000000000 */
[----:B------:R-:W-:Y:S05]  /*dfc0*/  BRA.DIV UR4, `(.L_x_604) ;  /* 0x000001d204487947 */ /* 0x000fea000b800000 */
[----:B------:R1:W2:Y:S04]  /*dfd0*/  SHFL.IDX PT, R27, R26, RZ, 0x181f ;  /* 0x00181fff1a1b7589 */ /* 0x0002a800000e0000 */
[----:B------:R1:W3:Y:S04]  /*dfe0*/  SHFL.IDX PT, R29, R28, RZ, 0x181f ;  /* 0x00181fff1c1d7589 */ /* 0x0002e800000e0000 */
[----:B------:R1:W4:Y:S04]  /*dff0*/  SHFL.IDX PT, R3, R24, RZ, 0x181f ;  /* 0x00181fff18037589 */ /* 0x00032800000e0000 */
[----:B------:R1:W0:Y:S02]  /*e000*/  SHFL.IDX PT, R21, R32, RZ, 0x181f ;  /* 0x00181fff20157589 */ /* 0x00022400000e0000 */
.L_x_891:
[----:B------:R-:W5:Y:S01]  /*e010*/  LDL R5, [R1+0x54] ;  /* 0x0000540001057983 */ /* 0x000f620000100800 */
[----:B------:R-:W-:Y:S01]  /*e020*/  ULDC UR4, c[0x0][0x448] ;  /* 0x0001120000047ab9 */ /* 0x000fe20000000800 */
[----:B------:R-:W-:Y:S01]  /*e030*/  BSSY B1, `(.L_x_605) ;  /* 0x000001f000017945 */ /* 0x000fe20003800000 */
[----:B------:R-:W-:Y:S01]  /*e040*/  IMAD R30, R92, UR4, RZ ;  /* 0x000000045c1e7c24 */ /* 0x000fe2000f8e02ff */
[----:B------:R-:W-:Y:S02]  /*e050*/  CS2R R6, SRZ ;  /* 0x0000000000067805 */ /* 0x000fe4000001ff00 */
[----:B------:R-:W-:Y:S02]  /*e060*/  CS2R R8, SRZ ;  /* 0x0000000000087805 */ /* 0x000fe4000001ff00 */
[----:B------:R-:W-:Y:S02]  /*e070*/  CS2R R10, SRZ ;  /* 0x00000000000a7805 */ /* 0x000fe4000001ff00 */
[----:B------:R-:W-:Y:S01]  /*e080*/  ISETP.GE.AND P0, PT, R0, R30, PT ;  /* 0x0000001e0000720c */ /* 0x000fe20003f06270 */
[----:B------:R-:W-:Y:S01]  /*e090*/  IMAD R30, R41, -0x80, R30 ;  /* 0xffffff80291e7824 */ /* 0x000fe200078e021e */
[----:B-----5:R-:W-:-:S04]  /*e0a0*/  LEA.HI R4, R5, R5, RZ, 0x1 ;  /* 0x0000000505047211 */ /* 0x020fc800078f08ff */
[----:B------:R-:W-:-:S05]  /*e0b0*/  LOP3.LUT R4, R4, 0xfffffffe, RZ, 0xc0, !PT ;  /* 0xfffffffe04047812 */ /* 0x000fca00078ec0ff */
[----:B-1----:R-:W-:Y:S01]  /*e0c0*/  IMAD.IADD R32, R5, 0x1, -R4 ;  /* 0x0000000105207824 */ /* 0x002fe200078e0a04 */
[----:B------:R-:W-:-:S04]  /*e0d0*/  CS2R R4, SRZ ;  /* 0x0000000000047805 */ /* 0x000fc8000001ff00 */
[----:B------:R-:W-:Y:S01]  /*e0e0*/  SHF.L.U32 R32, R32, 0x1f, RZ ;  /* 0x0000001f20207819 */ /* 0x000fe200000006ff */
[----:B------:R-:W-:Y:S06]  /*e0f0*/  @P0 BRA `(.L_x_606) ;  /* 0x0000000000480947 */ /* 0x000fec0003800000 */
[----:B------:R-:W3:Y:S01]  /*e100*/  LDL R24, [R1+0x40] ;  /* 0x0000400001187983 */ /* 0x000ee20000100800 */
[----:B------:R-:W-:Y:S02]  /*e110*/  ULDC UR4, c[0x0][0x3f4] ;  /* 0x0000fd0000047ab9 */ /* 0x000fe40000000800 */
[----:B------:R-:W-:Y:S02]  /*e120*/  ISETP.GE.AND P3, PT, R22, UR4, PT ;  /* 0x0000000416007c0c */ /* 0x000fe4000bf66270 */
[----:B------:R-:W-:Y:S02]  /*e130*/  ISETP.GE.AND P4, PT, R218, UR4, PT ;  /* 0x00000004da007c0c */ /* 0x000fe4000bf86270 */
[----:B------:R-:W-:-:S09]  /*e140*/  CS2R R8, SRZ ;  /* 0x0000000000087805 */ /* 0x000fd2000001ff00 */
[-C--:B--2---:R-:W-:Y:S02]  /*e150*/  @!P3 IADD3 R4, P0, R22, R27.reuse, RZ ;  /* 0x0000001b1604b210 */ /* 0x084fe40007f1e0ff */
[----:B------:R-:W-:Y:S02]  /*e160*/  @!P4 IADD3 R12, P1, R218, R27, RZ ;  /* 0x0000001bda0cc210 */ /* 0x000fe40007f3e0ff */
[----:B----4-:R-:W-:Y:S02]  /*e170*/  @!P3 IADD3.X R5, R3, R23, RZ, P0, !PT ;  /* 0x000000170305b210 */ /* 0x010fe400007fe4ff */
[-C--:B---3--:R-:W-:Y:S02]  /*e180*/  @!P3 IADD3 R14, P0, R22, R29.reuse, RZ ;  /* 0x0000001d160eb210 */ /* 0x088fe40007f1e0ff */
[----:B------:R-:W-:Y:S01]  /*e190*/  @!P4 IADD3 R20, P2, R218, R29, RZ ;  /* 0x0000001dda14c210 */ /* 0x000fe20007f5e0ff */
[----:B------:R1:W5:Y:S02]  /*e1a0*/  @!P3 LD.E.64 R6, desc[UR36][R4.64] ;  /* 0x000000240406b980 */ /* 0x000364000c101b00 */
[----:B0-----:R-:W-:-:S05]  /*e1b0*/  @!P3 IMAD.X R15, R21, 0x1, R23, P0 ;  /* 0x00000001150fb824 */ /* 0x001fca00000e0617 */
[----:B------:R0:W5:Y:S01]  /*e1c0*/  @!P3 LD.E.64 R10, desc[UR36][R14.64] ;  /* 0x000000240e0ab980 */ /* 0x000162000c101b00 */
[----:B-1----:R-:W-:Y:S01]  /*e1d0*/  CS2R R4, SRZ ;  /* 0x0000000000047805 */ /* 0x002fe2000001ff00 */
[--C-:B------:R-:W-:Y:S02]  /*e1e0*/  @!P4 IMAD.X R13, R3, 0x1, R24.reuse, P1 ;  /* 0x00000001030dc824 */ /* 0x100fe400008e0618 */
[----:B------:R-:W-:-:S03]  /*e1f0*/  @!P4 IMAD.X R21, R21, 0x1, R24, P2 ;  /* 0x000000011515c824 */ /* 0x000fc600010e0618 */
[----:B------:R0:W5:Y:S04]  /*e200*/  @!P4 LD.E.64 R4, desc[UR36][R12.64] ;  /* 0x000000240c04c980 */ /* 0x000168000c101b00 */
[----:B------:R0:W5:Y:S02]  /*e210*/  @!P4 LD.E.64 R8, desc[UR36][R20.64] ;  /* 0x000000241408c980 */ /* 0x000164000c101b00 */
.L_x_606:
[----:B------:R-:W-:Y:S05]  /*e220*/  BSYNC B1 ;  /* 0x0000000000017941 */ /* 0x000fea0003800000 */
.L_x_605:
[----:B------:R-:W1:Y:S01]  /*e230*/  SYNCS.PHASECHK.TRANS64.TRYWAIT P0, [R19+URZ+0x38800], R32 ;  /* 0x03880020130075a7 */ /* 0x000e62000800017f */
[----:B----45:R-:W-:Y:S01]  /*e240*/  SHF.R.U32.HI R3, RZ, 0x8, R4 ;  /* 0x00000008ff037819 */ /* 0x030fe20000011604 */
[----:B------:R-:W-:Y:S01]  /*e250*/  BSSY B1, `(.L_x_607) ;  /* 0x000002e000017945 */ /* 0x000fe20003800000 */
[----:B--2---:R-:W-:Y:S02]  /*e260*/  SHF.R.U32.HI R27, RZ, 0x8, R5 ;  /* 0x00000008ff1b7819 */ /* 0x004fe40000011605 */
[----:B0-----:R-:W-:Y:S02]  /*e270*/  LOP3.LUT R20, R4, 0xff, RZ, 0xc0, !PT ;  /* 0x000000ff04147812 */ /* 0x001fe400078ec0ff */
[----:B------:R-:W-:Y:S02]  /*e280*/  LOP3.LUT R3, R3, 0xff, RZ, 0xc0, !PT ;  /* 0x000000ff03037812 */ /* 0x000fe400078ec0ff */
[----:B------:R-:W-:Y:S02]  /*e290*/  LOP3.LUT R24, R5, 0xff, RZ, 0xc0, !PT ;  /* 0x000000ff05187812 */ /* 0x000fe400078ec0ff */
[----:B------:R-:W-:-:S02]  /*e2a0*/  LOP3.LUT R27, R27, 0xff, RZ, 0xc0, !PT ;  /* 0x000000ff1b1b7812 */ /* 0x000fc400078ec0ff */
[----:B------:R-:W-:Y:S02]  /*e2b0*/  PRMT R21, R3, 0x7604, R20 ;  /* 0x0000760403157816 */ /* 0x000fe40000000014 */
[----:B------:R-:W-:Y:S02]  /*e2c0*/  PRMT R24, R27, 0x7604, R24 ;  /* 0x000076041b187816 */ /* 0x000fe40000000018 */
[----:B------:R-:W-:Y:S02]  /*e2d0*/  SHF.R.U32.HI R3, RZ, 0x8, R8 ;  /* 0x00000008ff037819 */ /* 0x000fe40000011608 */
[----:B------:R-:W-:Y:S02]  /*e2e0*/  SHF.R.U32.HI R27, RZ, 0x8, R11 ;  /* 0x00000008ff1b7819 */ /* 0x000fe4000001160b */
[----:B------:R-:W-:Y:S02]  /*e2f0*/  SHF.R.U32.HI R31, RZ, 0x8, R9 ;  /* 0x00000008ff1f7819 */ /* 0x000fe40000011609 */
[----:B------:R-:W-:-:S02]  /*e300*/  LOP3.LUT R26, R8, 0xff, RZ, 0xc0, !PT ;  /* 0x000000ff081a7812 */ /* 0x000fc400078ec0ff */
[----:B------:R-:W-:Y:S02]  /*e310*/  LOP3.LUT R3, R3, 0xff, RZ, 0xc0, !PT ;  /* 0x000000ff03037812 */ /* 0x000fe400078ec0ff */
[----:B------:R-:W-:Y:S02]  /*e320*/  SHF.R.U32.HI R0, RZ, 0x8, R6 ;  /* 0x00000008ff007819 */ /* 0x000fe40000011606 */
[----:B------:R-:W-:Y:S02]  /*e330*/  SHF.R.U32.HI R15, RZ, 0x8, R7 ;  /* 0x00000008ff0f7819 */ /* 0x000fe40000011607 */
[----:B------:R-:W-:Y:S02]  /*e340*/  LOP3.LUT R20, R11, 0xff, RZ, 0xc0, !PT ;  /* 0x000000ff0b147812 */ /* 0x000fe400078ec0ff */
[----:B------:R-:W-:Y:S02]  /*e350*/  LOP3.LUT R27, R27, 0xff, RZ, 0xc0, !PT ;  /* 0x000000ff1b1b7812 */ /* 0x000fe400078ec0ff */
[----:B------:R-:W-:-:S02]  /*e360*/  LOP3.LUT R28, R9, 0xff, RZ, 0xc0, !PT ;  /* 0x000000ff091c7812 */ /* 0x000fc400078ec0ff */
[----:B------:R-:W-:Y:S02]  /*e370*/  LOP3.LUT R31, R31, 0xff, RZ, 0xc0, !PT ;  /* 0x000000ff1f1f7812 */ /* 0x000fe400078ec0ff */
[----:B------:R-:W-:Y:S02]  /*e380*/  PRMT R33, R3, 0x7604, R26 ;  /* 0x0000760403217816 */ /* 0x000fe4000000001a */
[----:B------:R-:W-:Y:S02]  /*e390*/  LOP3.LUT R12, R6, 0xff, RZ, 0xc0, !PT ;  /* 0x000000ff060c7812 */ /* 0x000fe400078ec0ff */
[----:B------:R-:W-:Y:S02]  /*e3a0*/  LOP3.LUT R14, R7, 0xff, RZ, 0xc0, !PT ;  /* 0x000000ff070e7812 */ /* 0x000fe400078ec0ff */
[----:B------:R-:W-:Y:S02]  /*e3b0*/  LOP3.LUT R13, R0, 0xff, RZ, 0xc0, !PT ;  /* 0x000000ff000d7812 */ /* 0x000fe400078ec0ff */
[----:B------:R-:W-:-:S02]  /*e3c0*/  LOP3.LUT R15, R15, 0xff, RZ, 0xc0, !PT ;  /* 0x000000ff0f0f7812 */ /* 0x000fc400078ec0ff */
[----:B------:R-:W-:Y:S02]  /*e3d0*/  PRMT R20, R27, 0x7604, R20 ;  /* 0x000076041b147816 */ /* 0x000fe40000000014 */
[----:B------:R-:W-:Y:S02]  /*e3e0*/  SHF.R.U32.HI R3, RZ, 0x10, R7 ;  /* 0x00000010ff037819 */ /* 0x000fe40000011607 */
[----:B------:R-:W-:Y:S02]  /*e3f0*/  SHF.R.U32.HI R0, RZ, 0x8, R10 ;  /* 0x00000008ff007819 */ /* 0x000fe4000001160a */
[----:B------:R-:W-:Y:S01]  /*e400*/  SHF.R.U32.HI R27, RZ, 0x10, R5 ;  /* 0x00000010ff1b7819 */ /* 0x000fe20000011605 */
[----:B------:R-:W-:Y:S01]  /*e410*/  IMAD.U32 R3, R3, 0x10000, RZ ;  /* 0x0001000003037824 */ /* 0x000fe200078e00ff */
[----:B------:R-:W-:Y:S02]  /*e420*/  SHF.R.U32.HI R35, RZ, 0x10, R9 ;  /* 0x00000010ff237819 */ /* 0x000fe40000011609 */
[----:B------:R-:W-:Y:S01]  /*e430*/  PRMT R28, R31, 0x7604, R28 ;  /* 0x000076041f1c7816 */ /* 0x000fe2000000001c */
[----:B------:R-:W-:Y:S01]  /*e440*/  IMAD.U32 R27, R27, 0x10000, RZ ;  /* 0x000100001b1b7824 */ /* 0x000fe200078e00ff */
[----:B------:R-:W-:Y:S01]  /*e450*/  SHF.R.U32.HI R31, RZ, 0x10, R11 ;  /* 0x00000010ff1f7819 */ /* 0x000fe2000001160b */
[----:B------:R-:W-:Y:S01]  /*e460*/  IMAD.U32 R35, R35, 0x10000, RZ ;  /* 0x0001000023237824 */ /* 0x000fe200078e00ff */
[----:B------:R-:W-:-:S02]  /*e470*/  PRMT R13, R13, 0x7604, R12 ;  /* 0x000076040d0d7816 */ /* 0x000fc4000000000c */
[----:B------:R-:W-:Y:S02]  /*e480*/  PRMT R14, R15, 0x7604, R14 ;  /* 0x000076040f0e7816 */ /* 0x000fe4000000000e */
[----:B------:R-:W-:Y:S02]  /*e490*/  LOP3.LUT R12, R10, 0xff, RZ, 0xc0, !PT ;  /* 0x000000ff0a0c7812 */ /* 0x000fe400078ec0ff */
[----:B------:R-:W-:Y:S02]  /*e4a0*/  LOP3.LUT R15, R0, 0xff, RZ, 0xc0, !PT ;  /* 0x000000ff000f7812 */ /* 0x000fe400078ec0ff */
[----:B------:R-:W-:Y:S02]  /*e4b0*/  SHF.L.U32 R31, R31, 0x10, RZ ;  /* 0x000000101f1f7819 */ /* 0x000fe400000006ff */
[----:B---3--:R-:W-:Y:S02]  /*e4c0*/  PRMT R29, R15, 0x7604, R12 ;  /* 0x000076040f1d7816 */ /* 0x008fe4000000000c */
[----:B------:R-:W-:-:S02]  /*e4d0*/  LOP3.LUT R15, R14, 0xff0000, R3, 0xf8, !PT ;  /* 0x00ff00000e0f7812 */ /* 0x000fc400078ef803 */
[----:B------:R-:W-:Y:S02]  /*e4e0*/  LOP3.LUT R27, R24, 0xff0000, R27, 0xf8, !PT ;  /* 0x00ff0000181b7812 */ /* 0x000fe400078ef81b */
[----:B------:R-:W-:Y:S02]  /*e4f0*/  LOP3.LUT R31, R20, 0xff0000, R31, 0xf8, !PT ;  /* 0x00ff0000141f7812 */ /* 0x000fe400078ef81f */
[----:B------:R-:W-:Y:S02]  /*e500*/  LOP3.LUT R35, R28, 0xff0000, R35, 0xf8, !PT ;  /* 0x00ff00001c237812 */ /* 0x000fe400078ef823 */
[----:B------:R-:W-:Y:S01]  /*e510*/  LOP3.LUT R3, R13, 0xff0000, R6, 0xf8, !PT ;  /* 0x00ff00000d037812 */ /* 0x000fe200078ef806 */
[----:B-1----:R-:W-:Y:S06]  /*e520*/  @!P0 BRA `(.L_x_608) ;  /* 0x000001cc00648947 */ /* 0x002fec0003800000 */
.L_x_892:
[----:B------:R-:W-:Y:S05]  /*e530*/  BSYNC B1 ;  /* 0x0000000000017941 */ /* 0x000fea0003800000 */
.L_x_607:
[----:B------:R-:W-:Y:S01]  /*e540*/  VIMNMX R14, R30, 0x80, PT ;  /* 0x000000801e0e7848 */ /* 0x000fe20003fe0100 */
[----:B------:R-:W-:Y:S01]  /*e550*/  BSSY B1, `(.L_x_609) ;  /* 0x00000ca000017945 */ /* 0x000fe20003800000 */
[----:B------:R-:W-:Y:S02]  /*e560*/  LOP3.LUT R21, R21, 0xff0000, R4, 0xf8, !PT ;  /* 0x00ff000015157812 */ /* 0x000fe400078ef804 */
[----:B------:R-:W-:Y:S02]  /*e570*/  ISETP.GE.AND P0, PT, R219, R14, PT ;  /* 0x0000000edb00720c */ /* 0x000fe40003f06270 */
[----:B------:R-:W-:Y:S02]  /*e580*/  LOP3.LUT R29, R29, 0xff0000, R10, 0xf8, !PT ;  /* 0x00ff00001d1d7812 */ /* 0x000fe400078ef80a */
[----:B------:R-:W-:Y:S02]  /*e590*/  LOP3.LUT R33, R33, 0xff0000, R8, 0xf8, !PT ;  /* 0x00ff000021217812 */ /* 0x000fe400078ef808 */
[----:B------:R-:W-:-:S02]  /*e5a0*/  LOP3.LUT R3, R3, 0xff000000, R6, 0xf8, !PT ;  /* 0xff00000003037812 */ /* 0x000fc400078ef806 */
[----:B------:R-:W-:Y:S02]  /*e5b0*/  LOP3.LUT R13, R15, 0xff000000, R7, 0xf8, !PT ;  /* 0xff0000000f0d7812 */ /* 0x000fe400078ef807 */
[----:B------:R-:W-:Y:S02]  /*e5c0*/  LOP3.LUT R0, R21, 0xff000000, R4, 0xf8, !PT ;  /* 0xff00000015007812 */ /* 0x000fe400078ef804 */
[----:B------:R-:W-:Y:S02]  /*e5d0*/  LOP3.LUT R12, R27, 0xff000000, R5, 0xf8, !PT ;  /* 0xff0000001b0c7812 */ /* 0x000fe400078ef805 */
[----:B------:R-:W-:Y:S02]  /*e5e0*/  LOP3.LUT R10, R29, 0xff000000, R10, 0xf8, !PT ;  /* 0xff0000001d0a7812 */ /* 0x000fe400078ef80a */
[----:B------:R-:W-:Y:S02]  /*e5f0*/  LOP3.LUT R11, R31, 0xff000000, R11, 0xf8, !PT ;  /* 0xff0000001f0b7812 */ /* 0x000fe400078ef80b */
[----:B------:R-:W-:-:S02]  /*e600*/  LOP3.LUT R8, R33, 0xff000000, R8, 0xf8, !PT ;  /* 0xff00000021087812 */ /* 0x000fc400078ef808 */
[----:B------:R-:W-:Y:S01]  /*e610*/  LOP3.LUT R9, R35, 0xff000000, R9, 0xf8, !PT ;  /* 0xff00000023097812 */ /* 0x000fe200078ef809 */
[----:B------:R-:W-:Y:S06]  /*e620*/  @P0 BRA `(.L_x_610) ;  /* 0x0000000800f00947 */ /* 0x000fec0003800000 */
[----:B------:R1:W5:Y:S01]  /*e630*/  LDL R42, [R1+0x30] ;  /* 0x00003000012a7983 */ /* 0x0003620000100800 */
[----:B------:R-:W2:Y:S01]  /*e640*/  LDC R5, c[0x0][0x3f4] ;  /* 0x0000fd00ff057b82 */ /* 0x000ea20000000800 */
[----:B------:R-:W-:Y:S01]  /*e650*/  BSSY B2, `(.L_x_611) ;  /* 0x000005e000027945 */ /* 0x000fe20003800000 */
[-C--:B--2---:R-:W-:Y:S02]  /*e660*/  ISETP.GE.AND P0, PT, R22, R5.reuse, PT ;  /* 0x000000051600720c */ /* 0x084fe40003f06270 */
[----:B------:R-:W-:-:S11]  /*e670*/  ISETP.GE.AND P1, PT, R218, R5, PT ;  /* 0x00000005da00720c */ /* 0x000fd60003f26270 */
[----:B-1----:R-:W-:Y:S05]  /*e680*/  @P0 BRA `(.L_x_612) ;  /* 0x0000000400680947 */ /* 0x002fea0003800000 */
[----:B-----5:R-:W1:Y:S01]  /*e690*/  LDS.128 R4, [R42+0x20400] ;  /* 0x020400002a047984 */ /* 0x020e620000000c00 */
[----:B------:R-:W-:Y:S02]  /*e6a0*/  F2FP.F16.E4M3.UNPACK_B R29, R10 ;  /* 0x0000000aff1d723e */ /* 0x000fe400020006ff */
[----:B------:R-:W-:-:S03]  /*e6b0*/  F2FP.F16.E4M3.UNPACK_B R27, R3 ;  /* 0x00000003ff1b723e */ /* 0x000fc600020006ff */
[----:B------:R-:W-:Y:S02]  /*e6c0*/  HADD2.F32 R30, -RZ, R29.H1_H1 ;  /* 0x3000001dff1e7230 */ /* 0x000fe40000004100 */
[----:B------:R-:W-:Y:S02]  /*e6d0*/  HADD2.F32 R28, -RZ, R27.H1_H1 ;  /* 0x3000001bff1c7230 */ /* 0x000fe40000004100 */
[----:B------:R-:W-:Y:S02]  /*e6e0*/  HADD2.F32 R29, -RZ, R29.H0_H0 ;  /* 0x2000001dff1d7230 */ /* 0x000fe40000004100 */
[----:B------:R-:W-:Y:S01]  /*e6f0*/  HADD2.F32 R27, -RZ, R27.H0_H0 ;  /* 0x2000001bff1b7230 */ /* 0x000fe20000004100 */
[-C--:B-1----:R-:W-:Y:S02]  /*e700*/  F2FP.F16.E4M3.UNPACK_B R15, R4.reuse.H1 ;  /* 0x00000004ff0f723e */ /* 0x082fe400030006ff */
[-C--:B------:R-:W-:Y:S02]  /*e710*/  F2FP.F16.E4M3.UNPACK_B R21, R5.reuse ;  /* 0x00000005ff15723e */ /* 0x080fe400020006ff */
[----:B------:R-:W-:Y:S01]  /*e720*/  F2FP.F16.E4M3.UNPACK_B R24, R5.H1 ;  /* 0x00000005ff18723e */ /* 0x000fe200030006ff */
[--C-:B------:R-:W-:Y:S01]  /*e730*/  HADD2.F32 R20, -RZ, R15.reuse.H0_H0 ;  /* 0x2000000fff147230 */ /* 0x100fe20000004100 */
[----:B------:R-:W-:Y:S01]  /*e740*/  F2FP.F16.E4M3.UNPACK_B R4, R4 ;  /* 0x00000004ff04723e */ /* 0x000fe200020006ff */
[----:B------:R-:W-:Y:S01]  /*e750*/  HADD2.F32 R15, -RZ, R15.H1_H1 ;  /* 0x3000000fff0f7230 */ /* 0x000fe20000004100 */
[----:B------:R-:W-:-:S02]  /*e760*/  F2FP.F16.E4M3.UNPACK_B R26, R6 ;  /* 0x00000006ff1a723e */ /* 0x000fc400020006ff */
[----:B------:R-:W-:Y:S02]  /*e770*/  F2FP.F16.E4M3.UNPACK_B R6, R6.H1 ;  /* 0x00000006ff06723e */ /* 0x000fe400030006ff */
[C---:B------:R-:W-:Y:S01]  /*e780*/  FMUL.FTZ R5, R15.reuse, R30 ;  /* 0x0000001e0f057220 */ /* 0x040fe20000410000 */
[-C--:B------:R-:W-:Y:S01]  /*e790*/  FMUL.FTZ R31, R15, R28.reuse ;  /* 0x0000001c0f1f7220 */ /* 0x080fe20000410000 */
[----:B------:R-:W-:Y:S02]  /*e7a0*/  F2FP.F16.E4M3.UNPACK_B R15, R7 ;  /* 0x00000007ff0f723e */ /* 0x000fe400020006ff */
[C---:B------:R-:W-:Y:S01]  /*e7b0*/  FFMA.FTZ R33, R20.reuse, R28, -R5 ;  /* 0x0000001c14217223 */ /* 0x040fe20000010805 */
[--C-:B------:R-:W-:Y:S01]  /*e7c0*/  HADD2.F32 R5, -RZ, R4.reuse.H1_H1 ;  /* 0x30000004ff057230 */ /* 0x100fe20000004100 */
[----:B------:R-:W-:Y:S01]  /*e7d0*/  F2FP.F16.E4M3.UNPACK_B R28, R10.H1 ;  /* 0x0000000aff1c723e */ /* 0x000fe200030006ff */
[----:B------:R-:W-:Y:S01]  /*e7e0*/  FFMA.FTZ R34, R20, R30, R31 ;  /* 0x0000001e14227223 */ /* 0x000fe2000001001f */
[----:B------:R-:W-:Y:S01]  /*e7f0*/  HADD2.F32 R4, -RZ, R4.H0_H0 ;  /* 0x20000004ff047230 */ /* 0x000fe20000004100 */
[----:B------:R-:W-:Y:S01]  /*e800*/  F2FP.F16.E4M3.UNPACK_B R20, R3.H1 ;  /* 0x00000003ff14723e */ /* 0x000fe200030006ff */
[C---:B------:R-:W-:Y:S01]  /*e810*/  FMUL.FTZ R31, R5.reuse, R29 ;  /* 0x0000001d051f7220 */ /* 0x040fe20000410000 */
[----:B0-----:R-:W-:Y:S01]  /*e820*/  FMUL.FTZ R32, R5, R27 ;  /* 0x0000001b05207220 */ /* 0x001fe20000410000 */
[----:B------:R-:W-:Y:S01]  /*e830*/  HADD2.F32 R30, -RZ, R28.H1_H1 ;  /* 0x3000001cff1e7230 */ /* 0x000fe20000004100 */
[----:B------:R-:W-:Y:S01]  /*e840*/  F2FP.F16.E4M3.UNPACK_B R7, R7.H1 ;  /* 0x00000007ff07723e */ /* 0x000fe200030006ff */
[----:B------:R-:W-:-:S02]  /*e850*/  HADD2.F32 R5, -RZ, R24.H1_H1 ;  /* 0x30000018ff057230 */ /* 0x000fc40000004100 */
[C---:B------:R-:W-:Y:S01]  /*e860*/  FFMA.FTZ R31, R4.reuse, R27, -R31 ;  /* 0x0000001b041f7223 */ /* 0x040fe2000001081f */
[----:B------:R-:W-:Y:S01]  /*e870*/  FFMA.FTZ R32, R4, R29, R32 ;  /* 0x0000001d04207223 */ /* 0x000fe20000010020 */
[----:B------:R-:W-:Y:S02]  /*e880*/  HADD2.F32 R27, -RZ, R20.H1_H1 ;  /* 0x30000014ff1b7230 */ /* 0x000fe40000004100 */
[----:B------:R-:W-:Y:S02]  /*e890*/  HADD2.F32 R24, -RZ, R24.H0_H0 ;  /* 0x20000018ff187230 */ /* 0x000fe40000004100 */
[C---:B------:R-:W-:Y:S01]  /*e8a0*/  FMUL.FTZ R29, R5.reuse, R30 ;  /* 0x0000001e051d7220 */ /* 0x040fe20000410000 */
[----:B------:R-:W-:Y:S02]  /*e8b0*/  HADD2.F32 R28, -RZ, R28.H0_H0 ;  /* 0x2000001cff1c7230 */ /* 0x000fe40000004100 */
[----:B------:R-:W-:Y:S01]  /*e8c0*/  FMUL.FTZ R5, R5, R27 ;  /* 0x0000001b05057220 */ /* 0x000fe20000410000 */
[----:B------:R-:W-:-:S02]  /*e8d0*/  HADD2.F32 R4, -RZ, R21.H1_H1 ;  /* 0x30000015ff047230 */ /* 0x000fc40000004100 */
[C---:B------:R-:W-:Y:S01]  /*e8e0*/  FFMA.FTZ R37, R24.reuse, R27, -R29 ;  /* 0x0000001b18257223 */ /* 0x040fe2000001081d */
[----:B------:R-:W-:Y:S01]  /*e8f0*/  F2FP.F16.E4M3.UNPACK_B R27, R11 ;  /* 0x0000000bff1b723e */ /* 0x000fe200020006ff */
[----:B------:R-:W-:Y:S02]  /*e900*/  HADD2.F32 R20, -RZ, R20.H0_H0 ;  /* 0x20000014ff147230 */ /* 0x000fe40000004100 */
[----:B------:R-:W-:Y:S01]  /*e910*/  FFMA.FTZ R30, R24, R30, R5 ;  /* 0x0000001e181e7223 */ /* 0x000fe20000010005 */
[----:B------:R-:W-:Y:S02]  /*e920*/  HADD2.F32 R21, -RZ, R21.H0_H0 ;  /* 0x20000015ff157230 */ /* 0x000fe40000004100 */
[C---:B------:R-:W-:Y:S01]  /*e930*/  FMUL.FTZ R36, R4.reuse, R28 ;  /* 0x0000001c04247220 */ /* 0x040fe20000410000 */
[----:B------:R-:W-:Y:S01]  /*e940*/  F2FP.F16.E4M3.UNPACK_B R24, R13 ;  /* 0x0000000dff18723e */ /* 0x000fe200020006ff */
[----:B------:R-:W-:Y:S02]  /*e950*/  HADD2.F32 R29, -RZ, R27.H1_H1 ;  /* 0x3000001bff1d7230 */ /* 0x000fe40000004100 */
[----:B------:R-:W-:Y:S01]  /*e960*/  FMUL.FTZ R35, R4, R20 ;  /* 0x0000001404237220 */ /* 0x000fe20000410000 */
[----:B------:R-:W-:-:S02]  /*e970*/  HADD2.F32 R5, -RZ, R6.H1_H1 ;  /* 0x30000006ff057230 */ /* 0x000fc40000004100 */
[C---:B------:R-:W-:Y:S01]  /*e980*/  FFMA.FTZ R36, R21.reuse, R20, -R36 ;  /* 0x0000001415247223 */ /* 0x040fe20000010824 */
[----:B------:R-:W-:Y:S02]  /*e990*/  HADD2.F32 R20, -RZ, R24.H1_H1 ;  /* 0x30000018ff147230 */ /* 0x000fe40000004100 */
[----:B------:R-:W-:Y:S01]  /*e9a0*/  FFMA.FTZ R35, R21, R28, R35 ;  /* 0x0000001c15237223 */ /* 0x000fe20000010023 */
[----:B------:R-:W-:Y:S02]  /*e9b0*/  HADD2.F32 R6, -RZ, R6.H0_H0 ;  /* 0x20000006ff067230 */ /* 0x000fe40000004100 */
[C---:B------:R-:W-:Y:S01]  /*e9c0*/  FMUL.FTZ R39, R5.reuse, R29 ;  /* 0x0000001d05277220 */ /* 0x040fe20000410000 */
[----:B------:R-:W-:Y:S02]  /*e9d0*/  HADD2.F32 R27, -RZ, R27.H0_H0 ;  /* 0x2000001bff1b7230 */ /* 0x000fe40000004100 */
[----:B------:R-:W-:Y:S01]  /*e9e0*/  FMUL.FTZ R41, R5, R20 ;  /* 0x0000001405297220 */ /* 0x000fe20000410000 */
[----:B------:R-:W-:-:S02]  /*e9f0*/  HADD2.F32 R4, -RZ, R26.H1_H1 ;  /* 0x3000001aff047230 */ /* 0x000fc40000004100 */
[----:B------:R-:W-:Y:S01]  /*ea00*/  FFMA.FTZ R28, R6, R20, -R39 ;  /* 0x00000014061c7223 */ /* 0x000fe20000010827 */
[----:B------:R-:W-:Y:S01]  /*ea10*/  HADD2.F32 R21, -RZ, R24.H0_H0 ;  /* 0x20000018ff157230 */ /* 0x000fe20000004100 */
[----:B------:R-:W-:Y:S01]  /*ea20*/  F2FP.F16.E4M3.UNPACK_B R5, R13.H1 ;  /* 0x0000000dff05723e */ /* 0x000fe200030006ff */
[----:B------:R-:W-:Y:S02]  /*ea30*/  HADD2.F32 R26, -RZ, R26.H0_H0 ;  /* 0x2000001aff1a7230 */ /* 0x000fe40000004100 */
[----:B------:R-:W-:Y:S01]  /*ea40*/  FMUL.FTZ R39, R4, R27 ;  /* 0x0000001b04277220 */ /* 0x000fe20000410000 */
[----:B------:R-:W-:Y:S01]  /*ea50*/  FFMA.FTZ R41, R6, R29, R41 ;  /* 0x0000001d06297223 */ /* 0x000fe20000010029 */
[----:B------:R-:W-:Y:S01]  /*ea60*/  FMUL.FTZ R20, R4, R21 ;  /* 0x0000001504147220 */ /* 0x000fe20000410000 */
[----:B------:R-:W-:Y:S01]  /*ea70*/  F2FP.F16.E4M3.UNPACK_B R4, R11.H1 ;  /* 0x0000000bff04723e */ /* 0x000fe200030006ff */
[----:B------:R-:W-:Y:S01]  /*ea80*/  FFMA.FTZ R39, R26, R21, -R39 ;  /* 0x000000151a277223 */ /* 0x000fe20000010827 */
[----:B------:R-:W-:-:S02]  /*ea90*/  HADD2.F32 R6, -RZ, R5.H0_H0 ;  /* 0x20000005ff067230 */ /* 0x000fc40000004100 */
[----:B------:R-:W-:Y:S01]  /*eaa0*/  FFMA.FTZ R26, R26, R27, R20 ;  /* 0x0000001b1a1a7223 */ /* 0x000fe20000010014 */
[----:B------:R-:W-:Y:S01]  /*eab0*/  HADD2.F32 R20, -RZ, R5.H1_H1 ;  /* 0x30000005ff147230 */ /* 0x000fe20000004100 */
[----:B------:R-:W-:Y:S01]  /*eac0*/  F2FP.SATFINITE.E4M3.F32.PACK_AB_MERGE_C R30, R30, R37, RZ ;  /* 0x000000251e1e723e */ /* 0x000fe200048070ff */
[--C-:B------:R-:W-:Y:S02]  /*ead0*/  HADD2.F32 R24, -RZ, R4.reuse.H1_H1 ;  /* 0x30000004ff187230 */ /* 0x100fe40000004100 */
[----:B------:R-:W-:Y:S02]  /*eae0*/  HADD2.F32 R5, -RZ, R7.H1_H1 ;  /* 0x30000007ff057230 */ /* 0x000fe40000004100 */
[----:B------:R-:W-:Y:S02]  /*eaf0*/  HADD2.F32 R21, -RZ, R4.H0_H0 ;  /* 0x20000004ff157230 */ /* 0x000fe40000004100 */
[----:B------:R-:W-:Y:S02]  /*eb00*/  HADD2.F32 R4, -RZ, R15.H1_H1 ;  /* 0x3000000fff047230 */ /* 0x000fe40000004100 */
[----:B------:R-:W-:Y:S01]  /*eb10*/  FMUL.FTZ R40, R5, R24 ;  /* 0x0000001805287220 */ /* 0x000fe20000410000 */
[----:B------:R-:W-:-:S02]  /*eb20*/  HADD2.F32 R7, -RZ, R7.H0_H0 ;  /* 0x20000007ff077230 */ /* 0x000fc40000004100 */
[----:B------:R-:W-:Y:S01]  /*eb30*/  FMUL.FTZ R5, R5, R20 ;  /* 0x0000001405057220 */ /* 0x000fe20000410000 */
[----:B------:R-:W-:Y:S02]  /*eb40*/  HADD2.F32 R15, -RZ, R15.H0_H0 ;  /* 0x2000000fff0f7230 */ /* 0x000fe40000004100 */
[CC--:B------:R-:W-:Y:S01]  /*eb50*/  FMUL.FTZ R38, R4.reuse, R21.reuse ;  /* 0x0000001504267220 */ /* 0x0c0fe20000410000 */
[----:B------:R-:W-:Y:S01]  /*eb60*/  FMUL.FTZ R4, R4, R6 ;  /* 0x0000000604047220 */ /* 0x000fe20000410000 */
[C---:B------:R-:W-:Y:S01]  /*eb70*/  FFMA.FTZ R40, R7.reuse, R20, -R40 ;  /* 0x0000001407287223 */ /* 0x040fe20000010828 */
[----:B------:R-:W-:Y:S01]  /*eb80*/  FFMA.FTZ R5, R7, R24, R5 ;  /* 0x0000001807057223 */ /* 0x000fe20000010005 */
[C---:B------:R-:W-:Y:S01]  /*eb90*/  FFMA.FTZ R7, R15.reuse, R6, -R38 ;  /* 0x000000060f077223 */ /* 0x040fe20000010826 */
[----:B------:R-:W-:Y:S01]  /*eba0*/  FFMA.FTZ R20, R15, R21, R4 ;  /* 0x000000150f147223 */ /* 0x000fe20000010004 */
[----:B------:R-:W-:Y:S02]  /*ebb0*/  F2FP.SATFINITE.E4M3.F32.PACK_AB_MERGE_C R4, R34, R33, RZ ;  /* 0x000000212204723e */ /* 0x000fe400048070ff */
[----:B------:R-:W-:-:S02]  /*ebc0*/  F2FP.SATFINITE.E4M3.F32.PACK_AB_MERGE_C R6, R41, R28, RZ ;  /* 0x0000001c2906723e */ /* 0x000fc400048070ff */
[----:B------:R-:W-:Y:S02]  /*ebd0*/  F2FP.SATFINITE.E4M3.F32.PACK_AB_MERGE_C R40, R5, R40, RZ ;  /* 0x000000280528723e */ /* 0x000fe400048070ff */
[----:B------:R-:W-:Y:S02]  /*ebe0*/  F2FP.SATFINITE.E4M3.F32.PACK_AB_MERGE_C R4, R32, R31, R4 ;  /* 0x0000001f2004723e */ /* 0x000fe40004807004 */
[----:B------:R-:W-:Y:S02]  /*ebf0*/  F2FP.SATFINITE.E4M3.F32.PACK_AB_MERGE_C R5, R35, R36, R30 ;  /* 0x000000242305723e */ /* 0x000fe4000480701e */
[----:B------:R-:W-:Y:S02]  /*ec00*/  F2FP.SATFINITE.E4M3.F32.PACK_AB_MERGE_C R6, R26, R39, R6 ;  /* 0x000000271a06723e */ /* 0x000fe40004807006 */
[----:B------:R-:W-:-:S05]  /*ec10*/  F2FP.SATFINITE.E4M3.F32.PACK_AB_MERGE_C R7, R20, R7, R40 ;  /* 0x000000071407723e */ /* 0x000fca0004807028 */
[----:B------:R1:W-:Y:S02]  /*ec20*/  STS.128 [R42+0x20400], R4 ;  /* 0x020400042a007388 */ /* 0x0003e40000000c00 */
.L_x_612:
[----:B------:R-:W-:Y:S05]  /*ec30*/  BSYNC B2 ;  /* 0x0000000000027941 */ /* 0x000fea0003800000 */
.L_x_611:
[----:B------:R-:W-:Y:S05]  /*ec40*/  @P1 BRA `(.L_x_610) ;  /* 0x0000000400681947 */ /* 0x000fea0003800000 */
[----:B-1---5:R-:W1:Y:S01]  /*ec50*/  LDS.128 R4, [R42+0x24400] ;  /* 0x024400002a047984 */ /* 0x022e620000000c00 */
        /* <DEDUP_REMOVED lines=89> */
.L_x_610:
[----:B------:R-:W-:Y:S05]  /*f1f0*/  BSYNC B1 ;  /* 0x0000000000017941 */ /* 0x000fea0003800000 */
.L_x_609:
[----:B-12---:R-:W-:Y:S01]  /*f200*/  VIADD R4, R219, 0x20 ;  /* 0x00000020db047836 */ /* 0x006fe20000000000 */
[----:B------:R-:W-:Y:S04]  /*f210*/  BSSY B1, `(.L_x_613) ;  /* 0x00000bf000017945 */ /* 0x000fe80003800000 */
[----:B------:R-:W-:-:S13]  /*f220*/  ISETP.GE.AND P0, PT, R4, R14, PT ;  /* 0x0000000e0400720c */ /* 0x000fda0003f06270 */
[----:B------:R-:W-:Y:S05]  /*f230*/  @P0 BRA `(.L_x_614) ;  /* 0x0000000800f00947 */ /* 0x000fea0003800000 */
[----:B-----5:R1:W5:Y:S01]  /*f240*/  LDL R42, [R1+0x30] ;  /* 0x00003000012a7983 */ /* 0x0203620000100800 */
[----:B------:R-:W2:Y:S01]  /*f250*/  LDC R5, c[0x0][0x3f4] ;  /* 0x0000fd00ff057b82 */ /* 0x000ea20000000800 */
[----:B------:R-:W-:Y:S01]  /*f260*/  BSSY B2, `(.L_x_615) ;  /* 0x000005e000027945 */ /* 0x000fe20003800000 */
[-C--:B--2---:R-:W-:Y:S02]  /*f270*/  ISETP.GE.AND P0, PT, R22, R5.reuse, PT ;  /* 0x000000051600720c */ /* 0x084fe40003f06270 */
[----:B------:R-:W-:-:S11]  /*f280*/  ISETP.GE.AND P1, PT, R218, R5, PT ;  /* 0x00000005da00720c */ /* 0x000fd60003f26270 */
[----:B-1----:R-:W-:Y:S05]  /*f290*/  @P0 BRA `(.L_x_616) ;  /* 0x0000000400680947 */ /* 0x002fea0003800000 */
[----:B-----5:R-:W1:Y:S01]  /*f2a0*/  LDS.128 R4, [R42+0x21400] ;  /* 0x021400002a047984 */ /* 0x020e620000000c00 */
[----:B------:R-:W-:Y:S02]  /*f2b0*/  F2FP.F16.E4M3.UNPACK_B R29, R3 ;  /* 0x00000003ff1d723e */ /* 0x000fe400020006ff */
[-C--:B------:R-:W-:Y:S02]  /*f2c0*/  F2FP.F16.E4M3.UNPACK_B R30, R10.reuse ;  /* 0x0000000aff1e723e */ /* 0x080fe400020006ff */
[----:B------:R-:W-:Y:S01]  /*f2d0*/  F2FP.F16.E4M3.UNPACK_B R33, R10.H1 ;  /* 0x0000000aff21723e */ /* 0x000fe200030006ff */
[----:B------:R-:W-:Y:S01]  /*f2e0*/  HADD2.F32 R28, -RZ, R29.H1_H1 ;  /* 0x3000001dff1c7230 */ /* 0x000fe20000004100 */
[----:B------:R-:W-:Y:S01]  /*f2f0*/  F2FP.F16.E4M3.UNPACK_B R37, R11 ;  /* 0x0000000bff25723e */ /* 0x000fe200020006ff */
[----:B0-----:R-:W-:Y:S02]  /*f300*/  HADD2.F32 R32, -RZ, R30.H1_H1 ;  /* 0x3000001eff207230 */ /* 0x001fe40000004100 */
[----:B------:R-:W-:-:S02]  /*f310*/  HADD2.F32 R34, -RZ, R33.H1_H1 ;  /* 0x30000021ff227230 */ /* 0x000fc40000004100 */
[----:B------:R-:W-:Y:S02]  /*f320*/  HADD2.F32 R35, -RZ, R33.H0_H0 ;  /* 0x20000021ff237230 */ /* 0x000fe40000004100 */
[--C-:B------:R-:W-:Y:S02]  /*f330*/  HADD2.F32 R40, -RZ, R37.reuse.H1_H1 ;  /* 0x30000025ff287230 */ /* 0x100fe40000004100 */
        /* <DEDUP_REMOVED lines=9> */
[-C--:B------:R-:W-:Y:S01]  /*f3d0*/  FMUL.FTZ R5, R32, R15.reuse ;  /* 0x0000000f20057220 */ /* 0x080fe20000410000 */
[C---:B------:R-:W-:Y:S01]  /*f3e0*/  FMUL.FTZ R27, R28.reuse, R15 ;  /* 0x0000000f1c1b7220 */ /* 0x040fe20000410000 */
[----:B------:R-:W-:Y:S02]  /*f3f0*/  F2FP.F16.E4M3.UNPACK_B R15, R7 ;  /* 0x00000007ff0f723e */ /* 0x000fe400020006ff */
[-C--:B------:R-:W-:Y:S01]  /*f400*/  FFMA.FTZ R28, R28, R20.reuse, -R5 ;  /* 0x000000141c1c7223 */ /* 0x080fe20000010805 */
[----:B------:R-:W-:Y:S01]  /*f410*/  FFMA.FTZ R31, R32, R20, R27 ;  /* 0x00000014201f7223 */ /* 0x000fe2000001001b */
[----:B------:R-:W-:Y:S01]  /*f420*/  HADD2.F32 R32, -RZ, R30.H0_H0 ;  /* 0x2000001eff207230 */ /* 0x000fe20000004100 */
[----:B------:R-:W-:Y:S01]  /*f430*/  F2FP.F16.E4M3.UNPACK_B R30, R3.H1 ;  /* 0x00000003ff1e723e */ /* 0x000fe200030006ff */
[----:B------:R-:W-:Y:S01]  /*f440*/  HADD2.F32 R5, -RZ, R4.H1_H1 ;  /* 0x30000004ff057230 */ /* 0x000fe20000004100 */
[----:B------:R-:W-:Y:S01]  /*f450*/  F2FP.F16.E4M3.UNPACK_B R7, R7.H1 ;  /* 0x00000007ff07723e */ /* 0x000fe200030006ff */
[----:B------:R-:W-:-:S02]  /*f460*/  HADD2.F32 R20, -RZ, R29.H0_H0 ;  /* 0x2000001dff147230 */ /* 0x000fc40000004100 */
[----:B------:R-:W-:Y:S02]  /*f470*/  HADD2.F32 R4, -RZ, R4.H0_H0 ;  /* 0x20000004ff047230 */ /* 0x000fe40000004100 */
[-C--:B------:R-:W-:Y:S01]  /*f480*/  FMUL.FTZ R27, R32, R5.reuse ;  /* 0x00000005201b7220 */ /* 0x080fe20000410000 */
[----:B------:R-:W-:Y:S02]  /*f490*/  HADD2.F32 R33, -RZ, R30.H0_H0 ;  /* 0x2000001eff217230 */ /* 0x000fe40000004100 */
[C---:B------:R-:W-:Y:S01]  /*f4a0*/  FMUL.FTZ R29, R20.reuse, R5 ;  /* 0x00000005141d7220 */ /* 0x040fe20000410000 */
[--C-:B------:R-:W-:Y:S02]  /*f4b0*/  HADD2.F32 R5, -RZ, R24.reuse.H1_H1 ;  /* 0x30000018ff057230 */ /* 0x100fe40000004100 */
[-C--:B------:R-:W-:Y:S01]  /*f4c0*/  FFMA.FTZ R27, R20, R4.reuse, -R27 ;  /* 0x00000004141b7223 */ /* 0x080fe2000001081b */
[----:B------:R-:W-:Y:S02]  /*f4d0*/  HADD2.F32 R24, -RZ, R24.H0_H0 ;  /* 0x20000018ff187230 */ /* 0x000fe40000004100 */
[----:B------:R-:W-:Y:S01]  /*f4e0*/  FFMA.FTZ R20, R32, R4, R29 ;  /* 0x0000000420147223 */ /* 0x000fe2000001001d */
[----:B------:R-:W-:-:S02]  /*f4f0*/  HADD2.F32 R32, -RZ, R30.H1_H1 ;  /* 0x3000001eff207230 */ /* 0x000fc40000004100 */
[-C--:B------:R-:W-:Y:S01]  /*f500*/  FMUL.FTZ R29, R34, R5.reuse ;  /* 0x00000005221d7220 */ /* 0x080fe20000410000 */
[--C-:B------:R-:W-:Y:S02]  /*f510*/  HADD2.F32 R4, -RZ, R21.reuse.H1_H1 ;  /* 0x30000015ff047230 */ /* 0x100fe40000004100 */
[----:B------:R-:W-:Y:S02]  /*f520*/  HADD2.F32 R21, -RZ, R21.H0_H0 ;  /* 0x20000015ff157230 */ /* 0x000fe40000004100 */
[C---:B------:R-:W-:Y:S01]  /*f530*/  FMUL.FTZ R5, R32.reuse, R5 ;  /* 0x0000000520057220 */ /* 0x040fe20000410000 */
[----:B------:R-:W-:Y:S01]  /*f540*/  FFMA.FTZ R29, R32, R24, -R29 ;  /* 0x00000018201d7223 */ /* 0x000fe2000001081d */
[----:B------:R-:W-:Y:S01]  /*f550*/  FMUL.FTZ R30, R35, R4 ;  /* 0x00000004231e7220 */ /* 0x000fe20000410000 */
[----:B------:R-:W-:Y:S01]  /*f560*/  F2FP.F16.E4M3.UNPACK_B R32, R13 ;  /* 0x0000000dff20723e */ /* 0x000fe200020006ff */
[----:B------:R-:W-:Y:S01]  /*f570*/  FFMA.FTZ R24, R34, R24, R5 ;  /* 0x0000001822187223 */ /* 0x000fe20000010005 */
[----:B------:R-:W-:Y:S01]  /*f580*/  FMUL.FTZ R4, R33, R4 ;  /* 0x0000000421047220 */ /* 0x000fe20000410000 */
[----:B------:R-:W-:-:S02]  /*f590*/  HADD2.F32 R5, -RZ, R6.H1_H1 ;  /* 0x30000006ff057230 */ /* 0x000fc40000004100 */
[-C--:B------:R-:W-:Y:S01]  /*f5a0*/  FFMA.FTZ R30, R33, R21.reuse, -R30 ;  /* 0x00000015211e7223 */ /* 0x080fe2000001081e */
[----:B------:R-:W-:Y:S02]  /*f5b0*/  HADD2.F32 R34, -RZ, R32.H1_H1 ;  /* 0x30000020ff227230 */ /* 0x000fe40000004100 */
[----:B------:R-:W-:Y:S01]  /*f5c0*/  FFMA.FTZ R21, R35, R21, R4 ;  /* 0x0000001523157223 */ /* 0x000fe20000010004 */
[----:B------:R-:W-:Y:S02]  /*f5d0*/  HADD2.F32 R6, -RZ, R6.H0_H0 ;  /* 0x20000006ff067230 */ /* 0x000fe40000004100 */
[-C--:B------:R-:W-:Y:S01]  /*f5e0*/  FMUL.FTZ R33, R40, R5.reuse ;  /* 0x0000000528217220 */ /* 0x080fe20000410000 */
[----:B------:R-:W-:Y:S02]  /*f5f0*/  HADD2.F32 R36, -RZ, R32.H0_H0 ;  /* 0x20000020ff247230 */ /* 0x000fe40000004100 */
[----:B------:R-:W-:Y:S01]  /*f600*/  FMUL.FTZ R35, R34, R5 ;  /* 0x0000000522237220 */ /* 0x000fe20000410000 */
[----:B------:R-:W-:-:S02]  /*f610*/  HADD2.F32 R4, -RZ, R26.H1_H1 ;  /* 0x3000001aff047230 */ /* 0x000fc40000004100 */
[-C--:B------:R-:W-:Y:S01]  /*f620*/  FFMA.FTZ R32, R34, R6.reuse, -R33 ;  /* 0x0000000622207223 */ /* 0x080fe20000010821 */
[----:B------:R-:W-:Y:S01]  /*f630*/  HADD2.F32 R26, -RZ, R26.H0_H0 ;  /* 0x2000001aff1a7230 */ /* 0x000fe20000004100 */
[----:B------:R-:W-:Y:S01]  /*f640*/  F2FP.F16.E4M3.UNPACK_B R34, R13.H1 ;  /* 0x0000000dff22723e */ /* 0x000fe200030006ff */
[----:B------:R-:W-:Y:S01]  /*f650*/  FFMA.FTZ R35, R40, R6, R35 ;  /* 0x0000000628237223 */ /* 0x000fe20000010023 */
[-C--:B------:R-:W-:Y:S01]  /*f660*/  FMUL.FTZ R5, R38, R4.reuse ;  /* 0x0000000426057220 */ /* 0x080fe20000410000 */
[C---:B------:R-:W-:Y:S01]  /*f670*/  FMUL.FTZ R33, R36.reuse, R4 ;  /* 0x0000000424217220 */ /* 0x040fe20000410000 */
[----:B------:R-:W-:Y:S01]  /*f680*/  F2FP.F16.E4M3.UNPACK_B R4, R11.H1 ;  /* 0x0000000bff04723e */ /* 0x000fe200030006ff */
[----:B------:R-:W-:Y:S02]  /*f690*/  HADD2.F32 R39, -RZ, R34.H1_H1 ;  /* 0x30000022ff277230 */ /* 0x000fe40000004100 */
[----:B------:R-:W-:Y:S01]  /*f6a0*/  FFMA.FTZ R6, R36, R26, -R5 ;  /* 0x0000001a24067223 */ /* 0x000fe20000010805 */
[----:B------:R-:W-:-:S02]  /*f6b0*/  HADD2.F32 R5, -RZ, R7.H1_H1 ;  /* 0x30000007ff057230 */ /* 0x000fc40000004100 */
[----:B------:R-:W-:Y:S01]  /*f6c0*/  FFMA.FTZ R33, R38, R26, R33 ;  /* 0x0000001a26217223 */ /* 0x000fe20000010021 */
[--C-:B------:R-:W-:Y:S01]  /*f6d0*/  HADD2.F32 R43, -RZ, R4.reuse.H1_H1 ;  /* 0x30000004ff2b7230 */ /* 0x100fe20000004100 */
[----:B------:R-:W-:Y:S01]  /*f6e0*/  F2FP.SATFINITE.E4M3.F32.PACK_AB_MERGE_C R24, R24, R29, RZ ;  /* 0x0000001d1818723e */ /* 0x000fe200048070ff */
[----:B------:R-:W-:Y:S02]  /*f6f0*/  HADD2.F32 R41, -RZ, R4.H0_H0 ;  /* 0x20000004ff297230 */ /* 0x000fe40000004100 */
[-C--:B------:R-:W-:Y:S01]  /*f700*/  FMUL.FTZ R36, R39, R5.reuse ;  /* 0x0000000527247220 */ /* 0x080fe20000410000 */
[----:B------:R-:W-:Y:S01]  /*f710*/  HADD2.F32 R4, -RZ, R15.H1_H1 ;  /* 0x3000000fff047230 */ /* 0x000fe20000004100 */
[----:B------:R-:W-:Y:S01]  /*f720*/  F2FP.SATFINITE.E4M3.F32.PACK_AB_MERGE_C R32, R35, R32, RZ ;  /* 0x000000202320723e */ /* 0x000fe200048070ff */
[----:B------:R-:W-:Y:S02]  /*f730*/  HADD2.F32 R37, -RZ, R34.H0_H0 ;  /* 0x20000022ff257230 */ /* 0x000fe40000004100 */
[----:B------:R-:W-:Y:S01]  /*f740*/  FMUL.FTZ R34, R43, R5 ;  /* 0x000000052b227220 */ /* 0x000fe20000410000 */
[----:B------:R-:W-:-:S02]  /*f750*/  HADD2.F32 R7, -RZ, R7.H0_H0 ;  /* 0x20000007ff077230 */ /* 0x000fc40000004100 */
[-C--:B------:R-:W-:Y:S01]  /*f760*/  FMUL.FTZ R26, R41, R4.reuse ;  /* 0x00000004291a7220 */ /* 0x080fe20000410000 */
[----:B------:R-:W-:Y:S02]  /*f770*/  HADD2.F32 R15, -RZ, R15.H0_H0 ;  /* 0x2000000fff0f7230 */ /* 0x000fe40000004100 */
[----:B------:R-:W-:Y:S01]  /*f780*/  FMUL.FTZ R4, R37, R4 ;  /* 0x0000000425047220 */ /* 0x000fe20000410000 */
[----:B------:R-:W-:Y:S01]  /*f790*/  F2FP.SATFINITE.E4M3.F32.PACK_AB_MERGE_C R6, R33, R6, R32 ;  /* 0x000000062106723e */ /* 0x000fe20004807020 */
[-C--:B------:R-:W-:Y:S01]  /*f7a0*/  FFMA.FTZ R34, R39, R7.reuse, -R34 ;  /* 0x0000000727227223 */ /* 0x080fe20000010822 */
[----:B------:R-:W-:Y:S01]  /*f7b0*/  FFMA.FTZ R5, R43, R7, R36 ;  /* 0x000000072b057223 */ /* 0x000fe20000010024 */
[-C--:B------:R-:W-:Y:S01]  /*f7c0*/  FFMA.FTZ R7, R37, R15.reuse, -R26 ;  /* 0x0000000f25077223 */ /* 0x080fe2000001081a */
[----:B------:R-:W-:Y:S01]  /*f7d0*/  FFMA.FTZ R26, R41, R15, R4 ;  /* 0x0000000f291a7223 */ /* 0x000fe20000010004 */
[----:B------:R-:W-:Y:S02]  /*f7e0*/  F2FP.SATFINITE.E4M3.F32.PACK_AB_MERGE_C R4, R31, R28, RZ ;  /* 0x0000001c1f04723e */ /* 0x000fe400048070ff */
[----:B------:R-:W-:-:S02]  /*f7f0*/  F2FP.SATFINITE.E4M3.F32.PACK_AB_MERGE_C R34, R5, R34, RZ ;  /* 0x000000220522723e */ /* 0x000fc400048070ff */
[----:B------:R-:W-:Y:S02]  /*f800*/  F2FP.SATFINITE.E4M3.F32.PACK_AB_MERGE_C R4, R20, R27, R4 ;  /* 0x0000001b1404723e */ /* 0x000fe40004807004 */
[----:B------:R-:W-:Y:S02]  /*f810*/  F2FP.SATFINITE.E4M3.F32.PACK_AB_MERGE_C R5, R21, R30, R24 ;  /* 0x0000001e1505723e */ /* 0x000fe40004807018 */
[----:B------:R-:W-:-:S05]  /*f820*/  F2FP.SATFINITE.E4M3.F32.PACK_AB_MERGE_C R7, R26, R7, R34 ;  /* 0x000000071a07723e */ /* 0x000fca0004807022 */
[----:B------:R1:W-:Y:S02]  /*f830*/  STS.128 [R42+0x21400], R4 ;  /* 0x021400042a007388 */ /* 0x0003e40000000c00 */
.L_x_616:
[----:B------:R-:W-:Y:S05]  /*f840*/  BSYNC B2 ;  /* 0x0000000000027941 */ /* 0x000fea0003800000 */
.L_x_615:
[----:B------:R-:W-:Y:S05]  /*f850*/  @P1 BRA `(.L_x_614) ;  /* 0x0000000400681947 */ /* 0x000fea0003800000 */
[----:B-1---5:R-:W1:Y:S01]  /*f860*/  LDS.128 R4, [R42+0x25400] ;  /* 0x025400002a047984 */ /* 0x022e620000000c00 */
        /* <DEDUP_REMOVED lines=20> */
[-C--:B------:R-:W-:Y:S02]  /*f9b0*/  F2FP.F16.E4M3.UNPACK_B R15, R7.reuse ;  /* 0x00000007ff0f723e */ /* 0x080fe400020006ff */
        /* <DEDUP_REMOVED lines=34> */
[----:B------:R-:W-:Y:S01]  /*fbe0*/  FFMA.FTZ R32, R34, R6, -R33 ;  /* 0x0000000622207223 */ /* 0x000fe20000010821 */
        /* <DEDUP_REMOVED lines=33> */
.L_x_614:
[----:B------:R-:W-:Y:S05]  /*fe00*/  BSYNC B1 ;  /* 0x0000000000017941 */ /* 0x000fea0003800000 */
.L_x_613:
        /* <DEDUP_REMOVED lines=100> */
.L_x_620:
[----:B------:R-:W-:Y:S05]  /*10450*/  BSYNC B2 ;  /* 0x0000000000027941 */ /* 0x000fea0003800000 */
.L_x_619:
        /* <DEDUP_REMOVED lines=91> */
.L_x_618:
[----:B------:R-:W-:Y:S05]  /*10a10*/  BSYNC B1 ;  /* 0x0000000000017941 */ /* 0x000fea0003800000 */
.L_x_617:
[----:B-12---:R-:W-:-:S05]  /*10a20*/  VIADD R4, R219, 0x60 ;  /* 0x00000060db047836 */ /* 0x006fca0000000000 */
[----:B------:R-:W-:-:S13]  /*10a30*/  ISETP.GE.AND P0, PT, R4, R14, PT ;  /* 0x0000000e0400720c */ /* 0x000fda0003f06270 */
[----:B------:R-:W-:Y:S05]  /*10a40*/  @P0 BRA `(.L_x_621) ;  /* 0x00000044004c0947 */ /* 0x000fea0003800000 */
        /* <DEDUP_REMOVED lines=9> */
[--C-:B------:R-:W-:Y:S02]  /*10ae0*/  HADD2.F32 R31, -RZ, R30.reuse.H1_H1 ;  /* 0x3000001eff1f7230 */ /* 0x100fe40000004100 */
[----:B------:R-:W-:Y:S02]  /*10af0*/  HADD2.F32 R27, -RZ, R29.H1_H1 ;  /* 0x3000001dff1b7230 */ /* 0x000fe40000004100 */
[----:B0-----:R-:W-:Y:S01]  /*10b00*/  HADD2.F32 R32, -RZ, R30.H0_H0 ;  /* 0x2000001eff207230 */ /* 0x001fe20000004100 */
[----:B------:R-:W-:-:S05]  /*10b10*/  F2FP.F16.E4M3.UNPACK_B R30, R10.H1 ;  /* 0x0000000aff1e723e */ /* 0x000fca00030006ff */
[----:B------:R-:W-:Y:S01]  /*10b20*/  HADD2.F32 R33, -RZ, R30.H1_H1 ;  /* 0x3000001eff217230 */ /* 0x000fe20000004100 */
[-C--:B-1----:R-:W-:Y:S02]  /*10b30*/  F2FP.F16.E4M3.UNPACK_B R14, R4.reuse.H1 ;  /* 0x00000004ff0e723e */ /* 0x082fe400030006ff */
[----:B------:R-:W-:Y:S02]  /*10b40*/  F2FP.F16.E4M3.UNPACK_B R4, R4 ;  /* 0x00000004ff04723e */ /* 0x000fe400020006ff */
[-C--:B------:R-:W-:Y:S01]  /*10b50*/  F2FP.F16.E4M3.UNPACK_B R20, R5.reuse ;  /* 0x00000005ff14723e */ /* 0x080fe200020006ff */
[--C-:B------:R-:W-:Y:S01]  /*10b60*/  HADD2.F32 R15, -RZ, R14.reuse.H0_H0 ;  /* 0x2000000eff0f7230 */ /* 0x100fe20000004100 */
[----:B------:R-:W-:Y:S01]  /*10b70*/  F2FP.F16.E4M3.UNPACK_B R21, R5.H1 ;  /* 0x00000005ff15723e */ /* 0x000fe200030006ff */
[----:B------:R-:W-:Y:S01]  /*10b80*/  HADD2.F32 R14, -RZ, R14.H1_H1 ;  /* 0x3000000eff0e7230 */ /* 0x000fe20000004100 */
[-C--:B------:R-:W-:Y:S01]  /*10b90*/  F2FP.F16.E4M3.UNPACK_B R24, R6.reuse ;  /* 0x00000006ff18723e */ /* 0x080fe200020006ff */
[--C-:B------:R-:W-:Y:S01]  /*10ba0*/  HADD2.F32 R5, -RZ, R4.reuse.H1_H1 ;  /* 0x30000004ff057230 */ /* 0x100fe20000004100 */
[----:B------:R-:W-:Y:S01]  /*10bb0*/  F2FP.F16.E4M3.UNPACK_B R6, R6.H1 ;  /* 0x00000006ff06723e */ /* 0x000fe200030006ff */
[----:B------:R-:W-:-:S02]  /*10bc0*/  HADD2.F32 R4, -RZ, R4.H0_H0 ;  /* 0x20000004ff047230 */ /* 0x000fc40000004100 */
[-C--:B------:R-:W-:Y:S01]  /*10bd0*/  FMUL.FTZ R26, R31, R14.reuse ;  /* 0x0000000e1f1a7220 */ /* 0x080fe20000410000 */
[C---:B------:R-:W-:Y:S01]  /*10be0*/  FMUL.FTZ R28, R27.reuse, R14 ;  /* 0x0000000e1b1c7220 */ /* 0x040fe20000410000 */
[----:B------:R-:W-:Y:S02]  /*10bf0*/  F2FP.F16.E4M3.UNPACK_B R14, R7 ;  /* 0x00000007ff0e723e */ /* 0x000fe400020006ff */
[-C--:B------:R-:W-:Y:S01]  /*10c00*/  FFMA.FTZ R26, R27, R15.reuse, -R26 ;  /* 0x0000000f1b1a7223 */ /* 0x080fe2000001081a */
[----:B------:R-:W-:Y:S01]  /*10c10*/  FFMA.FTZ R27, R31, R15, R28 ;  /* 0x0000000f1f1b7223 */ /* 0x000fe2000001001c */
[----:B------:R-:W-:Y:S01]  /*10c20*/  HADD2.F32 R28, -RZ, R29.H0_H0 ;  /* 0x2000001dff1c7230 */ /* 0x000fe20000004100 */
[----:B------:R-:W-:Y:S01]  /*10c30*/  F2FP.F16.E4M3.UNPACK_B R29, R3.H1 ;  /* 0x00000003ff1d723e */ /* 0x000fe200030006ff */
[----:B------:R-:W-:Y:S01]  /*10c40*/  FMUL.FTZ R3, R32, R5 ;  /* 0x0000000520037220 */ /* 0x000fe20000410000 */
[----:B------:R-:W-:Y:S02]  /*10c50*/  F2FP.F16.E4M3.UNPACK_B R7, R7.H1 ;  /* 0x00000007ff07723e */ /* 0x000fe400030006ff */
        /* <DEDUP_REMOVED lines=12> */
[----:B------:R-:W-:Y:S01]  /*10d20*/  F2FP.F16.E4M3.UNPACK_B R31, R11 ;  /* 0x0000000bff1f723e */ /* 0x000fe200020006ff */
[----:B------:R-:W-:Y:S02]  /*10d30*/  HADD2.F32 R20, -RZ, R20.H0_H0 ;  /* 0x20000014ff147230 */ /* 0x000fe40000004100 */
[----:B------:R-:W-:Y:S01]  /*10d40*/  FMUL.FTZ R5, R32, R3 ;  /* 0x0000000320057220 */ /* 0x000fe20000410000 */
[----:B------:R-:W-:Y:S01]  /*10d50*/  F2FP.F16.E4M3.UNPACK_B R29, R13 ;  /* 0x0000000dff1d723e */ /* 0x000fe200020006ff */
[C---:B------:R-:W-:Y:S01]  /*10d60*/  FMUL.FTZ R3, R4.reuse, R3 ;  /* 0x0000000304037220 */ /* 0x040fe20000410000 */
[----:B------:R-:W-:Y:S01]  /*10d70*/  FFMA.FTZ R21, R33, R21, R30 ;  /* 0x0000001521157223 */ /* 0x000fe2000001001e */
[----:B------:R-:W-:Y:S01]  /*10d80*/  FFMA.FTZ R5, R4, R20, -R5 ;  /* 0x0000001404057223 */ /* 0x000fe20000010805 */
[----:B------:R-:W-:-:S02]  /*10d90*/  HADD2.F32 R36, -RZ, R31.H1_H1 ;  /* 0x3000001fff247230 */ /* 0x000fc40000004100 */
[----:B------:R-:W-:Y:S01]  /*10da0*/  FFMA.FTZ R20, R32, R20, R3 ;  /* 0x0000001420147223 */ /* 0x000fe20000010003 */
[----:B------:R-:W-:Y:S01]  /*10db0*/  HADD2.F32 R4, -RZ, R6.H1_H1 ;  /* 0x30000006ff047230 */ /* 0x000fe20000004100 */
[----:B------:R-:W-:Y:S01]  /*10dc0*/  F2FP.F16.E4M3.UNPACK_B R33, R11.H1 ;  /* 0x0000000bff21723e */ /* 0x000fe200030006ff */
[----:B------:R-:W-:Y:S01]  /*10dd0*/  HADD2.F32 R30, -RZ, R29.H1_H1 ;  /* 0x3000001dff1e7230 */ /* 0x000fe20000004100 */
[----:B------:R-:W-:Y:S01]  /*10de0*/  F2FP.SATFINITE.E4M3.F32.PACK_AB_MERGE_C R21, R21, R28, RZ ;  /* 0x0000001c1515723e */ /* 0x000fe200048070ff */
[----:B------:R-:W-:Y:S02]  /*10df0*/  HADD2.F32 R34, -RZ, R31.H0_H0 ;  /* 0x2000001fff227230 */ /* 0x000fe40000004100 */
[----:B------:R-:W-:Y:S02]  /*10e00*/  HADD2.F32 R3, -RZ, R24.H1_H1 ;  /* 0x30000018ff037230 */ /* 0x000fe40000004100 */
[----:B------:R-:W-:Y:S01]  /*10e10*/  FMUL.FTZ R31, R30, R4 ;  /* 0x000000041e1f7220 */ /* 0x000fe20000410000 */
[----:B------:R-:W-:-:S02]  /*10e20*/  HADD2.F32 R32, -RZ, R29.H0_H0 ;  /* 0x2000001dff207230 */ /* 0x000fc40000004100 */
[----:B------:R-:W-:Y:S01]  /*10e30*/  FMUL.FTZ R29, R36, R4 ;  /* 0x00000004241d7220 */ /* 0x000fe20000410000 */
[----:B------:R-:W-:Y:S01]  /*10e40*/  HADD2.F32 R6, -RZ, R6.H0_H0 ;  /* 0x20000006ff067230 */ /* 0x000fe20000004100 */
[----:B------:R-:W-:Y:S01]  /*10e50*/  F2FP.F16.E4M3.UNPACK_B R4, R13.H1 ;  /* 0x0000000dff04723e */ /* 0x000fe200030006ff */
[----:B------:R-:W-:Y:S02]  /*10e60*/  HADD2.F32 R24, -RZ, R24.H0_H0 ;  /* 0x20000018ff187230 */ /* 0x000fe40000004100 */
[-C--:B------:R-:W-:Y:S01]  /*10e70*/  FMUL.FTZ R13, R34, R3.reuse ;  /* 0x00000003220d7220 */ /* 0x080fe20000410000 */
[----:B------:R-:W-:Y:S01]  /*10e80*/  FMUL.FTZ R3, R32, R3 ;  /* 0x0000000320037220 */ /* 0x000fe20000410000 */
[-C--:B------:R-:W-:Y:S01]  /*10e90*/  FFMA.FTZ R29, R30, R6.reuse, -R29 ;  /* 0x000000061e1d7223 */ /* 0x080fe2000001081d */
[----:B------:R-:W-:Y:S01]  /*10ea0*/  FFMA.FTZ R30, R36, R6, R31 ;  /* 0x00000006241e7223 */ /* 0x000fe2000001001f */
[----:B------:R-:W-:Y:S01]  /*10eb0*/  FFMA.FTZ R6, R32, R24, -R13 ;  /* 0x0000001820067223 */ /* 0x000fe2000001080d */
[----:B------:R-:W-:-:S02]  /*10ec0*/  HADD2.F32 R31, -RZ, R4.H1_H1 ;  /* 0x30000004ff1f7230 */ /* 0x000fc40000004100 */
[----:B------:R-:W-:Y:S01]  /*10ed0*/  FFMA.FTZ R11, R34, R24, R3 ;  /* 0x00000018220b7223 */ /* 0x000fe20000010003 */
[----:B------:R-:W-:Y:S01]  /*10ee0*/  HADD2.F32 R32, -RZ, R4.H0_H0 ;  /* 0x20000004ff207230 */ /* 0x000fe20000004100 */
[----:B------:R-:W-:Y:S01]  /*10ef0*/  F2FP.SATFINITE.E4M3.F32.PACK_AB_MERGE_C R29, R30, R29, RZ ;  /* 0x0000001d1e1d723e */ /* 0x000fe200048070ff */
[----:B------:R-:W-:Y:S01]  /*10f00*/  HADD2.F32 R35, -RZ, R33.H1_H1 ;  /* 0x30000021ff237230 */ /* 0x000fe20000004100 */
[----:B------:R-:W-:Y:S01]  /*10f10*/  F2FP.SATFINITE.E4M3.F32.PACK_AB_MERGE_C R5, R20, R5, R21 ;  /* 0x000000051405723e */ /* 0x000fe20004807015 */
[----:B------:R-:W-:Y:S01]  /*10f20*/  HADD2.F32 R4, -RZ, R7.H1_H1 ;  /* 0x30000007ff047230 */ /* 0x000fe20000004100 */
[----:B------:R-:W-:Y:S01]  /*10f30*/  F2FP.SATFINITE.E4M3.F32.PACK_AB_MERGE_C R6, R11, R6, R29 ;  /* 0x000000060b06723e */ /* 0x000fe2000480701d */
[----:B------:R-:W-:Y:S02]  /*10f40*/  HADD2.F32 R34, -RZ, R33.H0_H0 ;  /* 0x20000021ff227230 */ /* 0x000fe40000004100 */
[----:B------:R-:W-:Y:S02]  /*10f50*/  HADD2.F32 R3, -RZ, R14.H1_H1 ;  /* 0x3000000eff037230 */ /* 0x000fe40000004100 */
[----:B------:R-:W-:Y:S01]  /*10f60*/  FMUL.FTZ R24, R35, R4 ;  /* 0x0000000423187220 */ /* 0x000fe20000410000 */
[----:B------:R-:W-:-:S02]  /*10f70*/  HADD2.F32 R7, -RZ, R7.H0_H0 ;  /* 0x20000007ff077230 */ /* 0x000fc40000004100 */
[C---:B------:R-:W-:Y:S01]  /*10f80*/  FMUL.FTZ R4, R31.reuse, R4 ;  /* 0x000000041f047220 */ /* 0x040fe20000410000 */
[----:B------:R-:W-:Y:S02]  /*10f90*/  HADD2.F32 R14, -RZ, R14.H0_H0 ;  /* 0x2000000eff0e7230 */ /* 0x000fe40000004100 */
[-C--:B------:R-:W-:Y:S01]  /*10fa0*/  FMUL.FTZ R13, R34, R3.reuse ;  /* 0x00000003220d7220 */ /* 0x080fe20000410000 */
[C---:B------:R-:W-:Y:S01]  /*10fb0*/  FMUL.FTZ R3, R32.reuse, R3 ;  /* 0x0000000320037220 */ /* 0x040fe20000410000 */
[-C--:B------:R-:W-:Y:S01]  /*10fc0*/  FFMA.FTZ R24, R31, R7.reuse, -R24 ;  /* 0x000000071f187223 */ /* 0x080fe20000010818 */
[----:B------:R-:W-:Y:S01]  /*10fd0*/  FFMA.FTZ R31, R35, R7, R4 ;  /* 0x00000007231f7223 */ /* 0x000fe20000010004 */
[-C--:B------:R-:W-:Y:S01]  /*10fe0*/  FFMA.FTZ R7, R32, R14.reuse, -R13 ;  /* 0x0000000e20077223 */ /* 0x080fe2000001080d */
[----:B------:R-:W-:Y:S01]  /*10ff0*/  FFMA.FTZ R14, R34, R14, R3 ;  /* 0x0000000e220e7223 */ /* 0x000fe20000010003 */
[----:B------:R-:W-:Y:S02]  /*11000*/  F2FP.SATFINITE.E4M3.F32.PACK_AB_MERGE_C R4, R27, R26, RZ ;  /* 0x0000001a1b04723e */ /* 0x000fe400048070ff */
[----:B------:R-:W-:-:S02]  /*11010*/  F2FP.SATFINITE.E4M3.F32.PACK_AB_MERGE_C R24, R31, R24, RZ ;  /* 0x000000181f18723e */ /* 0x000fc400048070ff */
[----:B------:R-:W-:Y:S02]  /*11020*/  F2FP.SATFINITE.E4M3.F32.PACK_AB_MERGE_C R4, R15, R10, R4 ;  /* 0x0000000a0f04723e */ /* 0x000fe40004807004 */
[----:B------:R-:W-:-:S05]  /*11030*/  F2FP.SATFINITE.E4M3.F32.PACK_AB_MERGE_C R7, R14, R7, R24 ;  /* 0x000000070e07723e */ /* 0x000fca0004807018 */
[----:B------:R1:W-:Y:S02]  /*11040*/  STS.128 [R37+0x23400], R4 ;  /* 0x0234000425007388 */ /* 0x0003e40000000c00 */
.L_x_623:
[----:B------:R-:W-:Y:S05]  /*11050*/  BSYNC B1 ;  /* 0x0000000000017941 */ /* 0x000fea0003800000 */
.L_x_622:
[----:B------:R-:W-:Y:S05]  /*11060*/  @P1 BRA `(.L_x_621) ;  /* 0x0000003c00c41947 */ /* 0x000fea0003800000 */
[----:B-1---5:R-:W1:Y:S01]  /*11070*/  LDS.128 R4, [R37+0x27400] ;  /* 0x0274000025047984 */ /* 0x022e620000000c00 */
[----:B------:R-:W-:Y:S02]  /*11080*/  F2FP.F16.E4M3.UNPACK_B R24, R8 ;  /* 0x00000008ff18723e */ /* 0x000fe400020006ff */
[----:B------:R-:W-:-:S03]  /*11090*/  F2FP.F16.E4M3.UNPACK_B R21, R0 ;  /* 0x00000000ff15723e */ /* 0x000fc600020006ff */
[--C-:B------:R-:W-:Y:S02]  /*110a0*/  HADD2.F32 R26, -RZ, R24.reuse.H1_H1 ;  /* 0x30000018ff1a7230 */ /* 0x100fe40000004100 */
[----:B------:R-:W-:Y:S02]  /*110b0*/  HADD2.F32 R20, -RZ, R21.H1_H1 ;  /* 0x30000015ff147230 */ /* 0x000fe40000004100 */
[----:B------:R-:W-:Y:S01]  /*110c0*/  HADD2.F32 R28, -RZ, R24.H0_H0 ;  /* 0x20000018ff1c7230 */ /* 0x000fe20000004100 */
[----:B------:R-:W-:-:S05]  /*110d0*/  F2FP.F16.E4M3.UNPACK_B R24, R8.H1 ;  /* 0x00000008ff18723e */ /* 0x000fca00030006ff */
[--C-:B------:R-:W-:Y:S02]  /*110e0*/  HADD2.F32 R31, -RZ, R24.reuse.H1_H1 ;  /* 0x30000018ff1f7230 */ /* 0x100fe40000004100 */
[----:B------:R-:W-:Y:S01]  /*110f0*/  HADD2.F32 R29, -RZ, R24.H0_H0 ;  /* 0x20000018ff1d7230 */ /* 0x000fe20000004100 */
[-C--:B-1----:R-:W-:Y:S02]  /*11100*/  F2FP.F16.E4M3.UNPACK_B R3, R4.reuse.H1 ;  /* 0x00000004ff03723e */ /* 0x082fe400030006ff */
[----:B------:R-:W-:Y:S02]  /*11110*/  F2FP.F16.E4M3.UNPACK_B R4, R4 ;  /* 0x00000004ff04723e */ /* 0x000fe400020006ff */
[-C--:B------:R-:W-:Y:S01]  /*11120*/  F2FP.F16.E4M3.UNPACK_B R11, R5.reuse ;  /* 0x00000005ff0b723e */ /* 0x080fe200020006ff */
[--C-:B------:R-:W-:Y:S01]  /*11130*/  HADD2.F32 R10, -RZ, R3.reuse.H0_H0 ;  /* 0x20000003ff0a7230 */ /* 0x100fe20000004100 */
[----:B------:R-:W-:Y:S01]  /*11140*/  F2FP.F16.E4M3.UNPACK_B R5, R5.H1 ;  /* 0x00000005ff05723e */ /* 0x000fe200030006ff */
        /* <DEDUP_REMOVED lines=8> */
[--C-:B------:R-:W-:Y:S01]  /*111d0*/  HADD2.F32 R3, -RZ, R4.reuse.H1_H1 ;  /* 0x30000004ff037230 */ /* 0x100fe20000004100 */
[----:B------:R-:W-:Y:S01]  /*111e0*/  F2FP.F16.E4M3.UNPACK_B R26, R0.H1 ;  /* 0x00000000ff1a723e */ /* 0x000fe200030006ff */
[----:B------:R-:W-:Y:S01]  /*111f0*/  HADD2.F32 R10, -RZ, R21.H0_H0 ;  /* 0x20000015ff0a7230 */ /* 0x000fe20000004100 */
[----:B------:R-:W-:Y:S01]  /*11200*/  F2FP.F16.E4M3.UNPACK_B R7, R7.H1 ;  /* 0x00000007ff07723e */ /* 0x000fe200030006ff */
[----:B------:R-:W-:-:S02]  /*11210*/  HADD2.F32 R4, -RZ, R4.H0_H0 ;  /* 0x20000004ff047230 */ /* 0x000fc40000004100 */
[-C--:B------:R-:W-:Y:S01]  /*11220*/  FMUL.FTZ R15, R28, R3.reuse ;  /* 0x000000031c0f7220 */ /* 0x080fe20000410000 */
[----:B------:R-:W-:Y:S02]  /*11230*/  HADD2.F32 R0, -RZ, R11.H1_H1 ;  /* 0x3000000bff007230 */ /* 0x000fe40000004100 */
[C---:B------:R-:W-:Y:S01]  /*11240*/  FMUL.FTZ R21, R10.reuse, R3 ;  /* 0x000000030a157220 */ /* 0x040fe20000410000 */
[--C-:B------:R-:W-:Y:S02]  /*11250*/  HADD2.F32 R3, -RZ, R5.reuse.H1_H1 ;  /* 0x30000005ff037230 */ /* 0x100fe40000004100 */
[-C--:B------:R-:W-:Y:S01]  /*11260*/  FFMA.FTZ R15, R10, R4.reuse, -R15 ;  /* 0x000000040a0f7223 */ /* 0x080fe2000001080f */
[----:B------:R-:W-:Y:S02]  /*11270*/  HADD2.F32 R5, -RZ, R5.H0_H0 ;  /* 0x20000005ff057230 */ /* 0x000fe40000004100 */
[----:B------:R-:W-:Y:S01]  /*11280*/  FFMA.FTZ R4, R28, R4, R21 ;  /* 0x000000041c047223 */ /* 0x000fe20000010015 */
[----:B------:R-:W-:-:S02]  /*11290*/  HADD2.F32 R21, -RZ, R26.H1_H1 ;  /* 0x3000001aff157230 */ /* 0x000fc40000004100 */
[----:B------:R-:W-:Y:S01]  /*112a0*/  FMUL.FTZ R8, R31, R3 ;  /* 0x000000031f087220 */ /* 0x000fe20000410000 */
[----:B------:R-:W-:Y:S01]  /*112b0*/  HADD2.F32 R11, -RZ, R11.H0_H0 ;  /* 0x2000000bff0b7230 */ /* 0x000fe20000004100 */
[----:B------:R-:W-:Y:S01]  /*112c0*/  F2FP.F16.E4M3.UNPACK_B R28, R9 ;  /* 0x00000009ff1c723e */ /* 0x000fe200020006ff */
[C---:B------:R-:W-:Y:S01]  /*112d0*/  FMUL.FTZ R24, R21.reuse, R3 ;  /* 0x0000000315187220 */ /* 0x040fe20000410000 */
[-C--:B------:R-:W-:Y:S01]  /*112e0*/  FFMA.FTZ R10, R21, R5.reuse, -R8 ;  /* 0x00000005150a7223 */ /* 0x080fe20000010808 */
[----:B------:R-:W-:Y:S02]  /*112f0*/  HADD2.F32 R3, -RZ, R26.H0_H0 ;  /* 0x2000001aff037230 */ /* 0x000fe40000004100 */
[----:B------:R-:W-:Y:S01]  /*11300*/  FMUL.FTZ R8, R29, R0 ;  /* 0x000000001d087220 */ /* 0x000fe20000410000 */
[----:B------:R-:W-:Y:S01]  /*11310*/  FFMA.FTZ R21, R31, R5, R24 ;  /* 0x000000051f157223 */ /* 0x000fe20000010018 */
[----:B------:R-:W-:Y:S01]  /*11320*/  F2FP.F16.E4M3.UNPACK_B R24, R12 ;  /* 0x0000000cff18723e */ /* 0x000fe200020006ff */
[----:B------:R-:W-:-:S02]  /*11330*/  HADD2.F32 R30, -RZ, R28.H1_H1 ;  /* 0x3000001cff1e7230 */ /* 0x000fc40000004100 */
[C---:B------:R-:W-:Y:S01]  /*11340*/  FMUL.FTZ R0, R3.reuse, R0 ;  /* 0x0000000003007220 */ /* 0x040fe20000410000 */
[----:B------:R-:W-:Y:S01]  /*11350*/  FFMA.FTZ R5, R3, R11, -R8 ;  /* 0x0000000b03057223 */ /* 0x000fe20000010808 */
[----:B------:R-:W-:Y:S01]  /*11360*/  HADD2.F32 R3, -RZ, R6.H1_H1 ;  /* 0x30000006ff037230 */ /* 0x000fe20000004100 */
[----:B------:R-:W-:Y:S01]  /*11370*/  F2FP.F16.E4M3.UNPACK_B R9, R9.H1 ;  /* 0x00000009ff09723e */ /* 0x000fe200030006ff */
[----:B------:R-:W-:Y:S01]  /*11380*/  FFMA.FTZ R8, R29, R11, R0 ;  /* 0x0000000b1d087223 */ /* 0x000fe20000010000 */
[----:B------:R-:W-:Y:S01]  /*11390*/  HADD2.F32 R26, -RZ, R24.H1_H1 ;  /* 0x30000018ff1a7230 */ /* 0x000fe20000004100 */
[----:B------:R-:W-:Y:S01]  /*113a0*/  F2FP.SATFINITE.E4M3.F32.PACK_AB_MERGE_C R20, R27, R20, RZ ;  /* 0x000000141b14723e */ /* 0x000fe200048070ff */
[----:B------:R-:W-:Y:S02]  /*113b0*/  HADD2.F32 R6, -RZ, R6.H0_H0 ;  /* 0x20000006ff067230 */ /* 0x000fe40000004100 */
[----:B------:R-:W-:Y:S01]  /*113c0*/  FMUL.FTZ R11, R30, R3 ;  /* 0x000000031e0b7220 */ /* 0x000fe20000410000 */
[----:B------:R-:W-:-:S02]  /*113d0*/  HADD2.F32 R31, -RZ, R28.H0_H0 ;  /* 0x2000001cff1f7230 */ /* 0x000fc40000004100 */
[C---:B------:R-:W-:Y:S01]  /*113e0*/  FMUL.FTZ R3, R26.reuse, R3 ;  /* 0x000000031a037220 */ /* 0x040fe20000410000 */
[--C-:B------:R-:W-:Y:S02]  /*113f0*/  HADD2.F32 R0, -RZ, R13.reuse.H1_H1 ;  /* 0x3000000dff007230 */ /* 0x100fe40000004100 */
[----:B------:R-:W-:Y:S01]  /*11400*/  FFMA.FTZ R11, R26, R6, -R11 ;  /* 0x000000061a0b7223 */ /* 0x000fe2000001080b */
[----:B------:R-:W-:Y:S01]  /*11410*/  HADD2.F32 R29, -RZ, R24.H0_H0 ;  /* 0x20000018ff1d7230 */ /* 0x000fe20000004100 */
[----:B------:R-:W-:Y:S01]  /*11420*/  F2FP.F16.E4M3.UNPACK_B R26, R12.H1 ;  /* 0x0000000cff1a723e */ /* 0x000fe200030006ff */
[----:B------:R-:W-:Y:S02]  /*11430*/  HADD2.F32 R13, -RZ, R13.H0_H0 ;  /* 0x2000000dff0d7230 */ /* 0x000fe40000004100 */
[----:B------:R-:W-:Y:S01]  /*11440*/  FMUL.FTZ R12, R31, R0 ;  /* 0x000000001f0c7220 */ /* 0x000fe20000410000 */
[----:B------:R-:W-:Y:S01]  /*11450*/  FFMA.FTZ R24, R30, R6, R3 ;  /* 0x000000061e187223 */ /* 0x000fe20000010003 */
[----:B------:R-:W-:Y:S01]  /*11460*/  FMUL.FTZ R0, R29, R0 ;  /* 0x000000001d007220 */ /* 0x000fe20000410000 */
[----:B------:R-:W-:-:S02]  /*11470*/  HADD2.F32 R3, -RZ, R7.H1_H1 ;  /* 0x30000007ff037230 */ /* 0x000fc40000004100 */
[-C--:B------:R-:W-:Y:S01]  /*11480*/  FFMA.FTZ R6, R29, R13.reuse, -R12 ;  /* 0x0000000d1d067223 */ /* 0x080fe2000001080c */
[----:B------:R-:W-:Y:S02]  /*11490*/  HADD2.F32 R29, -RZ, R26.H1_H1 ;  /* 0x3000001aff1d7230 */ /* 0x000fe40000004100 */
[----:B------:R-:W-:Y:S01]  /*114a0*/  FFMA.FTZ R13, R31, R13, R0 ;  /* 0x0000000d1f0d7223 */ /* 0x000fe20000010000 */
[--C-:B------:R-:W-:Y:S01]  /*114b0*/  HADD2.F32 R31, -RZ, R9.reuse.H1_H1 ;  /* 0x30000009ff1f7230 */ /* 0x100fe20000004100 */
[----:B------:R-:W-:Y:S01]  /*114c0*/  F2FP.SATFINITE.E4M3.F32.PACK_AB_MERGE_C R10, R21, R10, RZ ;  /* 0x0000000a150a723e */ /* 0x000fe200048070ff */
[----:B------:R-:W-:Y:S01]  /*114d0*/  HADD2.F32 R30, -RZ, R9.H0_H0 ;  /* 0x20000009ff1e7230 */ /* 0x000fe20000004100 */
[----:B------:R-:W-:Y:S01]  /*114e0*/  F2FP.SATFINITE.E4M3.F32.PACK_AB_MERGE_C R11, R24, R11, RZ ;  /* 0x0000000b180b723e */ /* 0x000fe200048070ff */
[----:B------:R-:W-:Y:S02]  /*114f0*/  HADD2.F32 R0, -RZ, R14.H1_H1 ;  /* 0x3000000eff007230 */ /* 0x000fe40000004100 */
[----:B------:R-:W-:Y:S01]  /*11500*/  FMUL.FTZ R12, R31, R3 ;  /* 0x000000031f0c7220 */ /* 0x000fe20000410000 */
[----:B------:R-:W-:Y:S01]  /*11510*/  HADD2.F32 R7, -RZ, R7.H0_H0 ;  /* 0x20000007ff077230 */ /* 0x000fe20000004100 */
[----:B------:R-:W-:Y:S01]  /*11520*/  F2FP.SATFINITE.E4M3.F32.PACK_AB_MERGE_C R4, R4, R15, R20 ;  /* 0x0000000f0404723e */ /* 0x000fe20004807014 */
[----:B------:R-:W-:-:S02]  /*11530*/  HADD2.F32 R28, -RZ, R26.H0_H0 ;  /* 0x2000001aff1c7230 */ /* 0x000fc40000004100 */
[C---:B------:R-:W-:Y:S01]  /*11540*/  FMUL.FTZ R26, R29.reuse, R3 ;  /* 0x000000031d1a7220 */ /* 0x040fe20000410000 */
[----:B------:R-:W-:Y:S02]  /*11550*/  HADD2.F32 R14, -RZ, R14.H0_H0 ;  /* 0x2000000eff0e7230 */ /* 0x000fe40000004100 */
[-C--:B------:R-:W-:Y:S01]  /*11560*/  FMUL.FTZ R3, R30, R0.reuse ;  /* 0x000000001e037220 */ /* 0x080fe20000410000 */
[-C--:B------:R-:W-:Y:S01]  /*11570*/  FFMA.FTZ R12, R29, R7.reuse, -R12 ;  /* 0x000000071d0c7223 */ /* 0x080fe2000001080c */
[C---:B------:R-:W-:Y:S01]  /*11580*/  FMUL.FTZ R9, R28.reuse, R0 ;  /* 0x000000001c097220 */ /* 0x040fe20000410000 */
[----:B------:R-:W-:Y:S01]  /*11590*/  FFMA.FTZ R7, R31, R7, R26 ;  /* 0x000000071f077223 */ /* 0x000fe2000001001a */
[-C--:B------:R-:W-:Y:S01]  /*115a0*/  FFMA.FTZ R3, R28, R14.reuse, -R3 ;  /* 0x0000000e1c037223 */ /* 0x080fe20000010803 */
[----:B------:R-:W-:Y:S01]  /*115b0*/  F2FP.SATFINITE.E4M3.F32.PACK_AB_MERGE_C R5, R8, R5, R10 ;  /* 0x000000050805723e */ /* 0x000fe2000480700a */
[----:B------:R-:W-:Y:S01]  /*115c0*/  FFMA.FTZ R14, R30, R14, R9 ;  /* 0x0000000e1e0e7223 */ /* 0x000fe20000010009 */
[----:B------:R-:W-:-:S02]  /*115d0*/  F2FP.SATFINITE.E4M3.F32.PACK_AB_MERGE_C R6, R13, R6, R11 ;  /* 0x000000060d06723e */ /* 0x000fc4000480700b */
[----:B------:R-:W-:-:S04]  /*115e0*/  F2FP.SATFINITE.E4M3.F32.PACK_AB_MERGE_C R7, R7, R12, RZ ;  /* 0x0000000c0707723e */ /* 0x000fc800048070ff */
[----:B------:R-:W-:-:S05]  /*115f0*/  F2FP.SATFINITE.E4M3.F32.PACK_AB_MERGE_C R7, R14, R3, R7 ;  /* 0x000000030e07723e */ /* 0x000fca0004807007 */
[----:B------:R2:W-:Y:S01]  /*11600*/  STS.128 [R37+0x27400], R4 ;  /* 0x0274000425007388 */ /* 0x0005e20000000c00 */
[----:B------:R-:W-:Y:S05]  /*11610*/  BRA `(.L_x_621) ;  /* 0x0000003800587947 */ /* 0x000fea0003800000 */
.L_x_603:
[----:B------:R-:W-:-:S03]  /*11620*/  UMOV UR4, 0xffffffff ;  /* 0xffffffff00047882 */ /* 0x000fc60000000000 */
[----:B------:R-:W-:Y:S05]  /*11630*/  BRA.DIV UR4, `(.L_x_624) ;  /* 0x0000019e04347947 */ /* 0x000fea000b800000 */
[----:B------:R1:W2:Y:S04]  /*11640*/  SHFL.IDX PT, R27, R26, RZ, 0x181f ;  /* 0x00181fff1a1b7589 */ /* 0x0002a800000e0000 */
[----:B------:R1:W3:Y:S04]  /*11650*/  SHFL.IDX PT, R14, R28, RZ, 0x181f ;  /* 0x00181fff1c0e7589 */ /* 0x0002e800000e0000 */
[----:B------:R1:W4:Y:S04]  /*11660*/  SHFL.IDX PT, R3, R24, RZ, 0x181f ;  /* 0x00181fff18037589 */ /* 0x00032800000e0000 */
[----:B------:R1:W0:Y:S02]  /*11670*/  SHFL.IDX PT, R21, R32, RZ, 0x181f ;  /* 0x00181fff20157589 */ /* 0x00022400000e0000 */
.L_x_898:
[----:B-1----:R-:W5:Y:S01]  /*11680*/  LDL R24, [R1+0x54] ;  /* 0x0000540001187983 */ /* 0x002f620000100800 */
[----:B------:R-:W-:Y:S01]  /*11690*/  ULDC UR4, c[0x0][0x448] ;  /* 0x0001120000047ab9 */ /* 0x000fe20000000800 */
[----:B------:R-:W-:Y:S01]  /*116a0*/  BSSY B1, `(.L_x_625) ;  /* 0x0000013000017945 */ /* 0x000fe20003800000 */
[----:B------:R-:W-:Y:S01]  /*116b0*/  IMAD R32, R92, UR4, RZ ;  /* 0x000000045c207c24 */ /* 0x000fe2000f8e02ff */
[----:B------:R-:W-:Y:S02]  /*116c0*/  CS2R R4, SRZ ;  /* 0x0000000000047805 */ /* 0x000fe4000001ff00 */
[----:B------:R-:W-:Y:S02]  /*116d0*/  CS2R R6, SRZ ;  /* 0x0000000000067805 */ /* 0x000fe4000001ff00 */
[----:B------:R-:W-:Y:S02]  /*116e0*/  CS2R R8, SRZ ;  /* 0x0000000000087805 */ /* 0x000fe4000001ff00 */
[----:B------:R-:W-:-:S02]  /*116f0*/  CS2R R10, SRZ ;  /* 0x00000000000a7805 */ /* 0x000fc4000001ff00 */
[----:B------:R-:W-:Y:S02]  /*11700*/  ISETP.GE.AND P0, PT, R0, R32, PT ;  /* 0x000000200000720c */ /* 0x000fe40003f06270 */
[----:B-----5:R-:W-:-:S11]  /*11710*/  LEA.HI R20, R24, R24, RZ, 0x1 ;  /* 0x0000001818147211 */ /* 0x020fd600078f08ff */
[----:B------:R-:W-:Y:S05]  /*11720*/  @P0 BRA `(.L_x_626) ;  /* 0x0000000000280947 */ /* 0x000fea0003800000 */
[----:B------:R-:W-:Y:S01]  /*11730*/  ULDC UR4, c[0x0][0x3f4] ;  /* 0x0000fd0000047ab9 */ /* 0x000fe20000000800 */
[C---:B--2---:R-:W-:Y:S02]  /*11740*/  IADD3 R12, P0, R16.reuse, R27, RZ ;  /* 0x0000001b100c7210 */ /* 0x044fe40007f1e0ff */
[----:B------:R-:W-:Y:S02]  /*11750*/  CS2R R4, SRZ ;  /* 0x0000000000047805 */ /* 0x000fe4000001ff00 */
[C---:B------:R-:W-:Y:S02]  /*11760*/  ISETP.GE.AND P2, PT, R16.reuse, UR4, PT ;  /* 0x0000000410007c0c */ /* 0x040fe4000bf46270 */
[----:B---3--:R-:W-:Y:S01]  /*11770*/  IADD3 R14, P1, R16, R14, RZ ;  /* 0x0000000e100e7210 */ /* 0x008fe20007f3e0ff */
[----:B0---4-:R-:W-:-:S03]  /*11780*/  IMAD.X R13, R3, 0x1, R17, P0 ;  /* 0x00000001030d7824 */ /* 0x011fc600000e0611 */
[----:B------:R-:W-:-:S07]  /*11790*/  IADD3.X R15, R21, R17, RZ, P1, !PT ;  /* 0x00000011150f7210 */ /* 0x000fce0000ffe4ff */
[----:B------:R-:W-:Y:S05]  /*117a0*/  @P2 BRA `(.L_x_626) ;  /* 0x0000000000082947 */ /* 0x000fea0003800000 */
[----:B------:R1:W5:Y:S04]  /*117b0*/  LD.E.128 R4, desc[UR36][R12.64] ;  /* 0x000000240c047980 */ /* 0x000368000c101d00 */
[----:B------:R1:W5:Y:S02]  /*117c0*/  LD.E.128 R8, desc[UR36][R14.64] ;  /* 0x000000240e087980 */ /* 0x000364000c101d00 */
.L_x_626:
[----:B------:R-:W-:Y:S05]  /*117d0*/  BSYNC B1 ;  /* 0x0000000000017941 */ /* 0x000fea0003800000 */
.L_x_625:
[----:B------:R-:W-:Y:S01]  /*117e0*/  LOP3.LUT R20, R20, 0xfffffffe, RZ, 0xc0, !PT ;  /* 0xfffffffe14147812 */ /* 0x000fe200078ec0ff */
[----:B0-----:R-:W0:Y:S01]  /*117f0*/  LDC R21, c[0x0][0x3f4] ;  /* 0x0000fd00ff157b82 */ /* 0x001e220000000800 */
[----:B-----5:R-:W-:Y:S01]  /*11800*/  SHF.R.U32.HI R0, RZ, 0x8, R4 ;  /* 0x00000008ff007819 */ /* 0x020fe20000011604 */
[----:B------:R-:W-:Y:S01]  /*11810*/  IMAD R32, R41, -0x80, R32 ;  /* 0xffffff8029207824 */ /* 0x000fe200078e0220 */
[----:B----4-:R-:W-:Y:S01]  /*11820*/  LOP3.LUT R3, R4, 0xff, RZ, 0xc0, !PT ;  /* 0x000000ff04037812 */ /* 0x010fe200078ec0ff */
[----:B------:R-:W-:Y:S01]  /*11830*/  IMAD.IADD R20, R24, 0x1, -R20 ;  /* 0x0000000118147824 */ /* 0x000fe200078e0a14 */
[----:B------:R-:W-:Y:S01]  /*11840*/  LOP3.LUT R0, R0, 0xff, RZ, 0xc0, !PT ;  /* 0x000000ff00007812 */ /* 0x000fe200078ec0ff */
[----:B------:R-:W-:Y:S01]  /*11850*/  BSSY B1, `(.L_x_627) ;  /* 0x0000030000017945 */ /* 0x000fe20003800000 */
[----:B-1----:R-:W-:Y:S02]  /*11860*/  SHF.R.U32.HI R12, RZ, 0x8, R5 ;  /* 0x00000008ff0c7819 */ /* 0x002fe40000011605 */
[----:B------:R-:W-:-:S02]  /*11870*/  SHF.L.U32 R34, R20, 0x1f, RZ ;  /* 0x0000001f14227819 */ /* 0x000fc400000006ff */
[----:B------:R-:W-:Y:S02]  /*11880*/  PRMT R13, R0, 0x7604, R3 ;  /* 0x00007604000d7816 */ /* 0x000fe40000000003 */
[----:B------:R-:W1:Y:S01]  /*11890*/  SYNCS.PHASECHK.TRANS64.TRYWAIT P1, [R19+URZ+0x38800], R34 ;  /* 0x03880022130075a7 */ /* 0x000e62000802017f */
[----:B------:R-:W-:Y:S02]  /*118a0*/  LOP3.LUT R3, R5, 0xff, RZ, 0xc0, !PT ;  /* 0x000000ff05037812 */ /* 0x000fe400078ec0ff */
[----:B------:R-:W-:Y:S02]  /*118b0*/  SHF.R.U32.HI R0, RZ, 0x8, R6 ;  /* 0x00000008ff007819 */ /* 0x000fe40000011606 */
[----:B--2---:R-:W-:Y:S02]  /*118c0*/  SHF.R.U32.HI R27, RZ, 0x8, R7 ;  /* 0x00000008ff1b7819 */ /* 0x004fe40000011607 */
[----:B------:R-:W-:Y:S02]  /*118d0*/  LOP3.LUT R12, R12, 0xff, RZ, 0xc0, !PT ;  /* 0x000000ff0c0c7812 */ /* 0x000fe400078ec0ff */
[----:B---3--:R-:W-:-:S02]  /*118e0*/  LOP3.LUT R14, R6, 0xff, RZ, 0xc0, !PT ;  /* 0x000000ff060e7812 */ /* 0x008fc400078ec0ff */
[----:B------:R-:W-:Y:S02]  /*118f0*/  LOP3.LUT R20, R7, 0xff, RZ, 0xc0, !PT ;  /* 0x000000ff07147812 */ /* 0x000fe400078ec0ff */
[----:B------:R-:W-:Y:S02]  /*11900*/  LOP3.LUT R15, R0, 0xff, RZ, 0xc0, !PT ;  /* 0x000000ff000f7812 */ /* 0x000fe400078ec0ff */
[----:B------:R-:W-:Y:S02]  /*11910*/  LOP3.LUT R27, R27, 0xff, RZ, 0xc0, !PT ;  /* 0x000000ff1b1b7812 */ /* 0x000fe400078ec0ff */
[----:B------:R-:W-:Y:S02]  /*11920*/  PRMT R12, R12, 0x7604, R3 ;  /* 0x000076040c0c7816 */ /* 0x000fe40000000003 */
[----:B------:R-:W-:Y:S02]  /*11930*/  SHF.R.U32.HI R0, RZ, 0x8, R8 ;  /* 0x00000008ff007819 */ /* 0x000fe40000011608 */
[----:B------:R-:W-:-:S02]  /*11940*/  SHF.R.U32.HI R33, RZ, 0x8, R9 ;  /* 0x00000008ff217819 */ /* 0x000fc40000011609 */
[----:B------:R-:W-:Y:S02]  /*11950*/  SHF.R.U32.HI R3, RZ, 0x8, R10 ;  /* 0x00000008ff037819 */ /* 0x000fe4000001160a */
[----:B------:R-:W-:Y:S02]  /*11960*/  SHF.R.U32.HI R37, RZ, 0x8, R11 ;  /* 0x00000008ff257819 */ /* 0x000fe4000001160b */
[----:B------:R-:W-:Y:S02]  /*11970*/  PRMT R15, R15, 0x7604, R14 ;  /* 0x000076040f0f7816 */ /* 0x000fe4000000000e */
[----:B------:R-:W-:Y:S02]  /*11980*/  PRMT R20, R27, 0x7604, R20 ;  /* 0x000076041b147816 */ /* 0x000fe40000000014 */
[----:B------:R-:W-:Y:S02]  /*11990*/  LOP3.LUT R14, R8, 0xff, RZ, 0xc0, !PT ;  /* 0x000000ff080e7812 */ /* 0x000fe400078ec0ff */
[----:B------:R-:W-:-:S02]  /*119a0*/  LOP3.LUT R24, R9, 0xff, RZ, 0xc0, !PT ;  /* 0x000000ff09187812 */ /* 0x000fc400078ec0ff */
[----:B------:R-:W-:Y:S02]  /*119b0*/  LOP3.LUT R26, R10, 0xff, RZ, 0xc0, !PT ;  /* 0x000000ff0a1a7812 */ /* 0x000fe400078ec0ff */
[----:B------:R-:W-:Y:S02]  /*119c0*/  LOP3.LUT R28, R11, 0xff, RZ, 0xc0, !PT ;  /* 0x000000ff0b1c7812 */ /* 0x000fe400078ec0ff */
[----:B------:R-:W-:Y:S02]  /*119d0*/  LOP3.LUT R27, R0, 0xff, RZ, 0xc0, !PT ;  /* 0x000000ff001b7812 */ /* 0x000fe400078ec0ff */
[----:B------:R-:W-:Y:S02]  /*119e0*/  LOP3.LUT R33, R33, 0xff, RZ, 0xc0, !PT ;  /* 0x000000ff21217812 */ /* 0x000fe400078ec0ff */
[----:B------:R-:W-:Y:S02]  /*119f0*/  LOP3.LUT R3, R3, 0xff, RZ, 0xc0, !PT ;  /* 0x000000ff03037812 */ /* 0x000fe400078ec0ff */
[----:B------:R-:W-:-:S02]  /*11a00*/  LOP3.LUT R37, R37, 0xff, RZ, 0xc0, !PT ;  /* 0x000000ff25257812 */ /* 0x000fc400078ec0ff */
[----:B------:R-:W-:Y:S02]  /*11a10*/  PRMT R29, R27, 0x7604, R14 ;  /* 0x000076041b1d7816 */ /* 0x000fe4000000000e */
[----:B------:R-:W-:Y:S02]  /*11a20*/  PRMT R24, R33, 0x7604, R24 ;  /* 0x0000760421187816 */ /* 0x000fe40000000018 */
[----:B------:R-:W-:Y:S02]  /*11a30*/  PRMT R35, R3, 0x7604, R26 ;  /* 0x0000760403237816 */ /* 0x000fe4000000001a */
[----:B------:R-:W-:Y:S02]  /*11a40*/  PRMT R28, R37, 0x7604, R28 ;  /* 0x00007604251c7816 */ /* 0x000fe4000000001c */
[----:B------:R-:W-:Y:S02]  /*11a50*/  SHF.R.U32.HI R3, RZ, 0x10, R5 ;  /* 0x00000010ff037819 */ /* 0x000fe40000011605 */
[----:B------:R-:W-:-:S02]  /*11a60*/  SHF.R.U32.HI R27, RZ, 0x10, R7 ;  /* 0x00000010ff1b7819 */ /* 0x000fc40000011607 */
[----:B------:R-:W-:Y:S01]  /*11a70*/  SHF.R.U32.HI R33, RZ, 0x10, R9 ;  /* 0x00000010ff217819 */ /* 0x000fe20000011609 */
[----:B------:R-:W-:Y:S01]  /*11a80*/  IMAD.U32 R3, R3, 0x10000, RZ ;  /* 0x0001000003037824 */ /* 0x000fe200078e00ff */
[----:B------:R-:W-:Y:S01]  /*11a90*/  SHF.R.U32.HI R37, RZ, 0x10, R11 ;  /* 0x00000010ff257819 */ /* 0x000fe2000001160b */
[----:B------:R-:W-:Y:S01]  /*11aa0*/  IMAD.U32 R27, R27, 0x10000, RZ ;  /* 0x000100001b1b7824 */ /* 0x000fe200078e00ff */
[----:B0-----:R-:W-:Y:S01]  /*11ab0*/  ISETP.GE.AND P0, PT, R16, R21, PT ;  /* 0x000000151000720c */ /* 0x001fe20003f06270 */
[----:B------:R-:W-:Y:S01]  /*11ac0*/  IMAD.U32 R33, R33, 0x10000, RZ ;  /* 0x0001000021217824 */ /* 0x000fe200078e00ff */
[----:B------:R-:W-:Y:S01]  /*11ad0*/  LOP3.LUT R3, R12, 0xff0000, R3, 0xf8, !PT ;  /* 0x00ff00000c037812 */ /* 0x000fe200078ef803 */
[----:B------:R-:W-:Y:S01]  /*11ae0*/  IMAD.U32 R37, R37, 0x10000, RZ ;  /* 0x0001000025257824 */ /* 0x000fe200078e00ff */
[----:B------:R-:W-:Y:S02]  /*11af0*/  LOP3.LUT R27, R20, 0xff0000, R27, 0xf8, !PT ;  /* 0x00ff0000141b7812 */ /* 0x000fe400078ef81b */
[----:B------:R-:W-:-:S02]  /*11b00*/  LOP3.LUT R33, R24, 0xff0000, R33, 0xf8, !PT ;  /* 0x00ff000018217812 */ /* 0x000fc400078ef821 */
[----:B------:R-:W-:Y:S02]  /*11b10*/  LOP3.LUT R37, R28, 0xff0000, R37, 0xf8, !PT ;  /* 0x00ff00001c257812 */ /* 0x000fe400078ef825 */
[----:B------:R-:W-:Y:S02]  /*11b20*/  VIMNMX R32, R32, 0x80, PT ;  /* 0x0000008020207848 */ /* 0x000fe40003fe0100 */
[----:B------:R-:W-:Y:S01]  /*11b30*/  LOP3.LUT R13, R13, 0xff0000, R4, 0xf8, !PT ;  /* 0x00ff00000d0d7812 */ /* 0x000fe200078ef804 */
[----:B-1----:R-:W-:Y:S06]  /*11b40*/  @!P1 BRA `(.L_x_628) ;  /* 0x0000019800609947 */ /* 0x002fec0003800000 */
.L_x_899:
[----:B------:R-:W-:Y:S05]  /*11b50*/  BSYNC B1 ;  /* 0x0000000000017941 */ /* 0x000fea0003800000 */
.L_x_627:
[CC--:B------:R-:W-:Y:S01]  /*11b60*/  ISETP.GE.OR P1, PT, R219.reuse, R32.reuse, P0 ;  /* 0x00000020db00720c */ /* 0x0c0fe20000726670 */
[C---:B------:R-:W-:Y:S01]  /*11b70*/  VIADD R14, R219.reuse, 0x40 ;  /* 0x00000040db0e7836 */ /* 0x040fe20000000000 */
[C---:B------:R-:W-:Y:S01]  /*11b80*/  IADD3 R20, R219.reuse, 0x20, RZ ;  /* 0x00000020db147810 */ /* 0x040fe20007ffe0ff */
[----:B------:R-:W-:Y:S01]  /*11b90*/  VIADD R12, R219, 0x60 ;  /* 0x00000060db0c7836 */ /* 0x000fe20000000000 */
[----:B------:R-:W-:Y:S01]  /*11ba0*/  LOP3.LUT R15, R15, 0xff0000, R6, 0xf8, !PT ;  /* 0x00ff00000f0f7812 */ /* 0x000fe200078ef806 */
[----:B------:R-:W-:Y:S01]  /*11bb0*/  BSSY B1, `(.L_x_629) ;  /* 0x00000d7000017945 */ /* 0x000fe20003800000 */
[----:B------:R-:W-:Y:S02]  /*11bc0*/  LOP3.LUT R29, R29, 0xff0000, R8, 0xf8, !PT ;  /* 0x00ff00001d1d7812 */ /* 0x000fe400078ef808 */
[----:B------:R-:W-:Y:S02]  /*11bd0*/  LOP3.LUT R35, R35, 0xff0000, R10, 0xf8, !PT ;  /* 0x00ff000023237812 */ /* 0x000fe400078ef80a */
[----:B------:R-:W-:-:S02]  /*11be0*/  ISETP.GE.OR P2, PT, R20, R32, P0 ;  /* 0x000000201400720c */ /* 0x000fc40000746670 */
[-C--:B------:R-:W-:Y:S02]  /*11bf0*/  ISETP.GE.OR P3, PT, R14, R32.reuse, P0 ;  /* 0x000000200e00720c */ /* 0x080fe40000766670 */
[----:B------:R-:W-:Y:S02]  /*11c00*/  ISETP.GE.OR P0, PT, R12, R32, P0 ;  /* 0x000000200c00720c */ /* 0x000fe40000706670 */
[----:B------:R-:W-:Y:S02]  /*11c10*/  LOP3.LUT R0, R13, 0xff000000, R4, 0xf8, !PT ;  /* 0xff0000000d007812 */ /* 0x000fe400078ef804 */
[----:B------:R-:W-:Y:S02]  /*11c20*/  LOP3.LUT R12, R15, 0xff000000, R6, 0xf8, !PT ;  /* 0xff0000000f0c7812 */ /* 0x000fe400078ef806 */
[----:B------:R-:W-:Y:S02]  /*11c30*/  LOP3.LUT R3, R3, 0xff000000, R5, 0xf8, !PT ;  /* 0xff00000003037812 */ /* 0x000fe400078ef805 */
[----:B------:R-:W-:-:S02]  /*11c40*/  LOP3.LUT R13, R27, 0xff000000, R7, 0xf8, !PT ;  /* 0xff0000001b0d7812 */ /* 0x000fc400078ef807 */
[----:B------:R-:W-:Y:S02]  /*11c50*/  LOP3.LUT R14, R29, 0xff000000, R8, 0xf8, !PT ;  /* 0xff0000001d0e7812 */ /* 0x000fe400078ef808 */
[----:B------:R-:W-:Y:S02]  /*11c60*/  LOP3.LUT R15, R33, 0xff000000, R9, 0xf8, !PT ;  /* 0xff000000210f7812 */ /* 0x000fe400078ef809 */
[----:B------:R-:W-:Y:S02]  /*11c70*/  LOP3.LUT R20, R35, 0xff000000, R10, 0xf8, !PT ;  /* 0xff00000023147812 */ /* 0x000fe400078ef80a */
[----:B------:R-:W-:Y:S01]  /*11c80*/  LOP3.LUT R24, R37, 0xff000000, R11, 0xf8, !PT ;  /* 0xff00000025187812 */ /* 0x000fe200078ef80b */
[----:B------:R-:W-:Y:S06]  /*11c90*/  @P1 BRA `(.L_x_630) ;  /* 0x0000000c00201947 */ /* 0x000fec0003800000 */
[----:B------:R-:W2:Y:S04]  /*11ca0*/  LDL R26, [R1+0x2c] ;  /* 0x00002c00011a7983 */ /* 0x000ea80000100800 */
[----:B------:R-:W3:Y:S01]  /*11cb0*/  LDL R61, [R1+0x30] ;  /* 0x00003000013d7983 */ /* 0x000ee20000100800 */
[----:B------:R-:W-:Y:S01]  /*11cc0*/  LEA.HI R4, R30, R31, RZ, 0x3 ;  /* 0x0000001f1e047211 */ /* 0x000fe200078f18ff */
[C---:B------:R-:W-:Y:S01]  /*11cd0*/  IMAD.SHL.U32 R41, R219.reuse, 0x80, RZ ;  /* 0x00000080db297824 */ /* 0x040fe200078e00ff */
[----:B------:R-:W-:Y:S02]  /*11ce0*/  SHF.L.U32 R42, R219, 0x7, RZ ;  /* 0x00000007db2a7819 */ /* 0x000fe400000006ff */
[----:B------:R-:W-:Y:S02]  /*11cf0*/  LOP3.LUT R4, R4, 0xfffffff8, RZ, 0xc0, !PT ;  /* 0xfffffff804047812 */ /* 0x000fe400078ec0ff */
[----:B------:R-:W-:-:S02]  /*11d00*/  LOP3.LUT R42, R42, 0x380, RZ, 0xc0, !PT ;  /* 0x000003802a2a7812 */ /* 0x000fc400078ec0ff */
[----:B------:R-:W-:Y:S01]  /*11d10*/  LOP3.LUT R41, R41, 0x380, RZ, 0xc0, !PT ;  /* 0x0000038029297812 */ /* 0x000fe200078ec0ff */
[----:B------:R-:W-:Y:S01]  /*11d20*/  IMAD.IADD R4, R31, 0x1, -R4 ;  /* 0x000000011f047824 */ /* 0x000fe200078e0a04 */
[----:B------:R-:W-:Y:S02]  /*11d30*/  F2FP.F16.E4M3.UNPACK_B R45, R14.H1 ;  /* 0x0000000eff2d723e */ /* 0x000fe400030006ff */
[----:B------:R-:W-:Y:S02]  /*11d40*/  SHF.R.U32.HI R41, RZ, 0x3, R41 ;  /* 0x00000003ff297819 */ /* 0x000fe40000011629 */
[----:B------:R-:W-:Y:S01]  /*11d50*/  LEA.HI R4, R21, R4, RZ, 0x1c ;  /* 0x0000000415047211 */ /* 0x000fe200078fe0ff */
[--C-:B------:R-:W-:Y:S01]  /*11d60*/  HADD2.F32 R46, -RZ, R45.reuse.H0_H0 ;  /* 0x2000002dff2e7230 */ /* 0x100fe20000004100 */
[----:B------:R-:W-:Y:S01]  /*11d70*/  F2FP.F16.E4M3.UNPACK_B R38, R0.H1 ;  /* 0x00000000ff26723e */ /* 0x000fe200030006ff */
[----:B------:R-:W-:Y:S01]  /*11d80*/  HADD2.F32 R47, -RZ, R45.H1_H1 ;  /* 0x3000002dff2f7230 */ /* 0x000fe20000004100 */
[----:B------:R-:W-:Y:S01]  /*11d90*/  SHF.R.S32.HI R7, RZ, 0x1f, R4 ;  /* 0x0000001fff077819 */ /* 0x000fe20000011404 */
[----:B------:R-:W-:-:S03]  /*11da0*/  IMAD.SHL.U32 R5, R4, 0x10, RZ ;  /* 0x0000001004057824 */ /* 0x000fc600078e00ff */
[----:B------:R-:W-:Y:S02]  /*11db0*/  LEA.HI R7, R7, R4, RZ, 0x3 ;  /* 0x0000000407077211 */ /* 0x000fe400078f18ff */
[----:B------:R-:W-:Y:S01]  /*11dc0*/  LOP3.LUT R5, R42, 0x70, R5, 0xf8, !PT ;  /* 0x000000702a057812 */ /* 0x000fe200078ef805 */
[--C-:B------:R-:W-:Y:S02]  /*11dd0*/  HADD2.F32 R42, -RZ, R38.reuse.H0_H0 ;  /* 0x20000026ff2a7230 */ /* 0x100fe40000004100 */
[----:B------:R-:W-:Y:S01]  /*11de0*/  IMAD.SHL.U32 R7, R7, 0x800, RZ ;  /* 0x0000080007077824 */ /* 0x000fe200078e00ff */
[----:B------:R-:W-:Y:S01]  /*11df0*/  LOP3.LUT R4, R5, R41, RZ, 0x3c, !PT ;  /* 0x0000002905047212 */ /* 0x000fe200078e3cff */
[----:B------:R-:W-:Y:S01]  /*11e00*/  HADD2.F32 R41, -RZ, R38.H1_H1 ;  /* 0x30000026ff297230 */ /* 0x000fe20000004100 */
[----:B------:R-:W-:Y:S02]  /*11e10*/  F2FP.F16.E4M3.UNPACK_B R38, R0 ;  /* 0x00000000ff26723e */ /* 0x000fe400020006ff */
[----:B------:R-:W-:-:S04]  /*11e20*/  LOP3.LUT R7, R7, 0xffffc000, RZ, 0xc0, !PT ;  /* 0xffffc00007077812 */ /* 0x000fc800078ec0ff */
[----:B--2---:R-:W-:Y:S02]  /*11e30*/  IADD3 R26, R4, R7, R26 ;  /* 0x00000007041a7210 */ /* 0x004fe40007ffe01a */
[----:B---3--:R-:W1:Y:S03]  /*11e40*/  LDS.128 R4, [R61+0x20400] ;  /* 0x020400003d047984 */ /* 0x008e660000000c00 */
[----:B------:R-:W-:-:S05]  /*11e50*/  IMAD.IADD R26, R19, 0x1, R26 ;  /* 0x00000001131a7824 */ /* 0x000fca00078e021a */
[----:B------:R-:W2:Y:S01]  /*11e60*/  LDS.128 R8, [R26+0x20400] ;  /* 0x020400001a087984 */ /* 0x000ea20000000c00 */
[----:B-1----:R-:W-:Y:S02]  /*11e70*/  F2FP.F16.E4M3.UNPACK_B R29, R4.H1 ;  /* 0x00000004ff1d723e */ /* 0x002fe400030006ff */
[-C--:B------:R-:W-:Y:S02]  /*11e80*/  F2FP.F16.E4M3.UNPACK_B R43, R5.reuse ;  /* 0x00000005ff2b723e */ /* 0x080fe400020006ff */
[----:B------:R-:W-:Y:S02]  /*11e90*/  F2FP.F16.E4M3.UNPACK_B R39, R5.H1 ;  /* 0x00000005ff27723e */ /* 0x000fe400030006ff */
[----:B--2---:R-:W-:Y:S02]  /*11ea0*/  F2FP.F16.E4M3.UNPACK_B R36, R8.H1 ;  /* 0x00000008ff24723e */ /* 0x004fe400030006ff */
[----:B0-----:R-:W-:Y:S02]  /*11eb0*/  F2FP.F16.E4M3.UNPACK_B R34, R4 ;  /* 0x00000004ff22723e */ /* 0x001fe400020006ff */
[-C--:B------:R-:W-:Y:S01]  /*11ec0*/  F2FP.F16.E4M3.UNPACK_B R4, R7.reuse ;  /* 0x00000007ff04723e */ /* 0x080fe200020006ff */
[--C-:B------:R-:W-:Y:S01]  /*11ed0*/  HADD2.F32 R5, -RZ, R36.reuse.H0_H0 ;  /* 0x20000024ff057230 */ /* 0x100fe20000004100 */
[----:B------:R-:W-:Y:S01]  /*11ee0*/  F2FP.F16.E4M3.UNPACK_B R27, R7.H1 ;  /* 0x00000007ff1b723e */ /* 0x000fe200030006ff */
[----:B------:R-:W-:Y:S01]  /*11ef0*/  HADD2.F32 R7, -RZ, R29.H0_H0 ;  /* 0x2000001dff077230 */ /* 0x000fe20000004100 */
[----:B------:R-:W-:Y:S01]  /*11f00*/  F2FP.F16.E4M3.UNPACK_B R37, R8 ;  /* 0x00000008ff25723e */ /* 0x000fe200020006ff */
[----:B------:R-:W-:-:S02]  /*11f10*/  HADD2.F32 R36, -RZ, R36.H1_H1 ;  /* 0x30000024ff247230 */ /* 0x000fc40000004100 */
[C---:B------:R-:W-:Y:S01]  /*11f20*/  FMUL.FTZ R8, R5.reuse, R46 ;  /* 0x0000002e05087220 */ /* 0x040fe20000410000 */
[-C--:B------:R-:W-:Y:S02]  /*11f30*/  F2FP.F16.E4M3.UNPACK_B R44, R9.reuse ;  /* 0x00000009ff2c723e */ /* 0x080fe400020006ff */
[----:B------:R-:W-:Y:S01]  /*11f40*/  F2FP.F16.E4M3.UNPACK_B R40, R9.H1 ;  /* 0x00000009ff28723e */ /* 0x000fe200030006ff */
[-C--:B------:R-:W-:Y:S01]  /*11f50*/  FMUL.FTZ R9, R5, R42.reuse ;  /* 0x0000002a05097220 */ /* 0x080fe20000410000 */
[C---:B------:R-:W-:Y:S01]  /*11f60*/  FFMA.FTZ R5, R7.reuse, R42, -R8 ;  /* 0x0000002a07057223 */ /* 0x040fe20000010808 */
[----:B------:R-:W-:Y:S01]  /*11f70*/  F2FP.F16.E4M3.UNPACK_B R42, R14 ;  /* 0x0000000eff2a723e */ /* 0x000fe200020006ff */
[----:B------:R-:W-:Y:S02]  /*11f80*/  HADD2.F32 R8, -RZ, R37.H0_H0 ;  /* 0x20000025ff087230 */ /* 0x000fe40000004100 */
[----:B------:R-:W-:Y:S01]  /*11f90*/  FFMA.FTZ R7, R7, R46, R9 ;  /* 0x0000002e07077223 */ /* 0x000fe20000010009 */
[----:B------:R-:W-:Y:S01]  /*11fa0*/  HADD2.F32 R9, -RZ, R38.H0_H0 ;  /* 0x20000026ff097230 */ /* 0x000fe20000004100 */
[-C--:B------:R-:W-:Y:S01]  /*11fb0*/  F2FP.F16.E4M3.UNPACK_B R32, R10.reuse ;  /* 0x0000000aff20723e */ /* 0x080fe200020006ff */
[----:B------:R-:W-:Y:S01]  /*11fc0*/  HADD2.F32 R45, -RZ, R42.H0_H0 ;  /* 0x2000002aff2d7230 */ /* 0x000fe20000004100 */
[----:B------:R-:W-:Y:S01]  /*11fd0*/  F2FP.F16.E4M3.UNPACK_B R35, R10.H1 ;  /* 0x0000000aff23723e */ /* 0x000fe200030006ff */
[----:B------:R-:W-:-:S02]  /*11fe0*/  HADD2.F32 R10, -RZ, R29.H1_H1 ;  /* 0x3000001dff0a7230 */ /* 0x000fc40000004100 */
[C---:B------:R-:W-:Y:S01]  /*11ff0*/  FMUL.FTZ R49, R36.reuse, R47 ;  /* 0x0000002f24317220 */ /* 0x040fe20000410000 */
[----:B------:R-:W-:Y:S02]  /*12000*/  HADD2.F32 R29, -RZ, R34.H0_H0 ;  /* 0x20000022ff1d7230 */ /* 0x000fe40000004100 */
[----:B------:R-:W-:Y:S01]  /*12010*/  FMUL.FTZ R48, R36, R41 ;  /* 0x0000002924307220 */ /* 0x000fe20000410000 */
[C---:B------:R-:W-:Y:S01]  /*12020*/  FMUL.FTZ R36, R8.reuse, R45 ;  /* 0x0000002d08247220 */ /* 0x040fe20000410000 */
[----:B------:R-:W-:Y:S01]  /*12030*/  FMUL.FTZ R46, R8, R9 ;  /* 0x00000009082e7220 */ /* 0x000fe20000410000 */
[C---:B------:R-:W-:Y:S01]  /*12040*/  FFMA.FTZ R8, R10.reuse, R41, -R49 ;  /* 0x000000290a087223 */ /* 0x040fe20000010831 */
[----:B------:R-:W-:Y:S01]  /*12050*/  FFMA.FTZ R10, R10, R47, R48 ;  /* 0x0000002f0a0a7223 */ /* 0x000fe20000010030 */
[C---:B------:R-:W-:Y:S01]  /*12060*/  FFMA.FTZ R9, R29.reuse, R9, -R36 ;  /* 0x000000091d097223 */ /* 0x040fe20000010824 */
[----:B------:R-:W-:Y:S01]  /*12070*/  FFMA.FTZ R29, R29, R45, R46 ;  /* 0x0000002d1d1d7223 */ /* 0x000fe2000001002e */
[----:B------:R-:W-:Y:S01]  /*12080*/  F2FP.F16.E4M3.UNPACK_B R47, R15.H1 ;  /* 0x0000000fff2f723e */ /* 0x000fe200030006ff */
[----:B------:R-:W-:Y:S01]  /*12090*/  HADD2.F32 R46, -RZ, R42.H1_H1 ;  /* 0x3000002aff2e7230 */ /* 0x000fe20000004100 */
[----:B------:R-:W-:Y:S01]  /*120a0*/  F2FP.F16.E4M3.UNPACK_B R42, R3.H1 ;  /* 0x00000003ff2a723e */ /* 0x000fe200030006ff */
[----:B------:R-:W-:Y:S01]  /*120b0*/  HADD2.F32 R37, -RZ, R37.H1_H1 ;  /* 0x30000025ff257230 */ /* 0x000fe20000004100 */
[-C--:B------:R-:W-:Y:S01]  /*120c0*/  F2FP.F16.E4M3.UNPACK_B R33, R6.reuse.H1 ;  /* 0x00000006ff21723e */ /* 0x080fe200030006ff */
[----:B------:R-:W-:Y:S01]  /*120d0*/  HADD2.F32 R41, -RZ, R38.H1_H1 ;  /* 0x30000026ff297230 */ /* 0x000fe20000004100 */
[----:B------:R-:W-:Y:S01]  /*120e0*/  F2FP.F16.E4M3.UNPACK_B R28, R6 ;  /* 0x00000006ff1c723e */ /* 0x000fe200020006ff */
[----:B------:R-:W-:-:S02]  /*120f0*/  HADD2.F32 R36, -RZ, R34.H1_H1 ;  /* 0x30000022ff247230 */ /* 0x000fc40000004100 */
[C---:B------:R-:W-:Y:S01]  /*12100*/  FMUL.FTZ R51, R37.reuse, R46 ;  /* 0x0000002e25337220 */ /* 0x040fe20000410000 */
[----:B------:R-:W-:Y:S02]  /*12110*/  HADD2.F32 R49, -RZ, R47.H0_H0 ;  /* 0x2000002fff317230 */ /* 0x000fe40000004100 */
[----:B------:R-:W-:Y:S01]  /*12120*/  FMUL.FTZ R37, R37, R41 ;  /* 0x0000002925257220 */ /* 0x000fe20000410000 */
[----:B------:R-:W-:Y:S01]  /*12130*/  HADD2.F32 R34, -RZ, R40.H0_H0 ;  /* 0x20000028ff227230 */ /* 0x000fe20000004100 */
[-C--:B------:R-:W-:Y:S01]  /*12140*/  F2FP.F16.E4M3.UNPACK_B R6, R11.reuse ;  /* 0x0000000bff06723e */ /* 0x080fe200020006ff */
[----:B------:R-:W-:Y:S01]  /*12150*/  HADD2.F32 R45, -RZ, R42.H0_H0 ;  /* 0x2000002aff2d7230 */ /* 0x000fe20000004100 */
[----:B------:R-:W-:Y:S01]  /*12160*/  F2FP.F16.E4M3.UNPACK_B R11, R11.H1 ;  /* 0x0000000bff0b723e */ /* 0x000fe200030006ff */
[----:B------:R-:W-:Y:S02]  /*12170*/  HADD2.F32 R38, -RZ, R39.H0_H0 ;  /* 0x20000027ff267230 */ /* 0x000fe40000004100 */
[----:B------:R-:W-:Y:S01]  /*12180*/  FMUL.FTZ R53, R34, R49 ;  /* 0x0000003122357220 */ /* 0x000fe20000410000 */
[----:B------:R-:W-:-:S02]  /*12190*/  HADD2.F32 R50, -RZ, R47.H1_H1 ;  /* 0x3000002fff327230 */ /* 0x000fc40000004100 */
[----:B------:R-:W-:Y:S01]  /*121a0*/  FMUL.FTZ R48, R34, R45 ;  /* 0x0000002d22307220 */ /* 0x000fe20000410000 */
[C---:B------:R-:W-:Y:S01]  /*121b0*/  FFMA.FTZ R34, R36.reuse, R41, -R51 ;  /* 0x0000002924227223 */ /* 0x040fe20000010833 */
[----:B------:R-:W-:Y:S01]  /*121c0*/  FFMA.FTZ R36, R36, R46, R37 ;  /* 0x0000002e24247223 */ /* 0x000fe20000010025 */
[C---:B------:R-:W-:Y:S01]  /*121d0*/  FFMA.FTZ R37, R38.reuse, R45, -R53 ;  /* 0x0000002d26257223 */ /* 0x040fe20000010835 */
[----:B------:R-:W-:Y:S01]  /*121e0*/  FFMA.FTZ R38, R38, R49, R48 ;  /* 0x0000003126267223 */ /* 0x000fe20000010030 */
[----:B------:R-:W-:Y:S01]  /*121f0*/  F2FP.F16.E4M3.UNPACK_B R48, R15 ;  /* 0x0000000fff30723e */ /* 0x000fe200020006ff */
[----:B------:R-:W-:Y:S01]  /*12200*/  HADD2.F32 R41, -RZ, R40.H1_H1 ;  /* 0x30000028ff297230 */ /* 0x000fe20000004100 */
[----:B------:R-:W-:Y:S01]  /*12210*/  F2FP.F16.E4M3.UNPACK_B R45, R3 ;  /* 0x00000003ff2d723e */ /* 0x000fe200020006ff */
[----:B------:R-:W-:Y:S02]  /*12220*/  HADD2.F32 R46, -RZ, R42.H1_H1 ;  /* 0x3000002aff2e7230 */ /* 0x000fe40000004100 */
[----:B------:R-:W-:-:S02]  /*12230*/  HADD2.F32 R49, -RZ, R48.H0_H0 ;  /* 0x20000030ff317230 */ /* 0x000fc40000004100 */
[C---:B------:R-:W-:Y:S01]  /*12240*/  FMUL.FTZ R54, R41.reuse, R50 ;  /* 0x0000003229367220 */ /* 0x040fe20000410000 */
[--C-:B------:R-:W-:Y:S02]  /*12250*/  HADD2.F32 R40, -RZ, R44.reuse.H0_H0 ;  /* 0x2000002cff287230 */ /* 0x100fe40000004100 */
[----:B------:R-:W-:Y:S01]  /*12260*/  FMUL.FTZ R41, R41, R46 ;  /* 0x0000002e29297220 */ /* 0x000fe20000410000 */
[----:B------:R-:W-:Y:S02]  /*12270*/  HADD2.F32 R47, -RZ, R45.H0_H0 ;  /* 0x2000002dff2f7230 */ /* 0x000fe40000004100 */
[----:B------:R-:W-:Y:S02]  /*12280*/  HADD2.F32 R39, -RZ, R39.H1_H1 ;  /* 0x30000027ff277230 */ /* 0x000fe40000004100 */
[C---:B------:R-:W-:Y:S01]  /*12290*/  FMUL.FTZ R51, R40.reuse, R49 ;  /* 0x0000003128337220 */ /* 0x040fe20000410000 */
[----:B------:R-:W-:Y:S02]  /*122a0*/  HADD2.F32 R42, -RZ, R43.H0_H0 ;  /* 0x2000002bff2a7230 */ /* 0x000fe40000004100 */
[----:B------:R-:W-:Y:S01]  /*122b0*/  FMUL.FTZ R52, R40, R47 ;  /* 0x0000002f28347220 */ /* 0x000fe20000410000 */
[----:B------:R-:W-:-:S02]  /*122c0*/  HADD2.F32 R44, -RZ, R44.H1_H1 ;  /* 0x3000002cff2c7230 */ /* 0x000fc40000004100 */
[C---:B------:R-:W-:Y:S01]  /*122d0*/  FFMA.FTZ R40, R39.reuse, R46, -R54 ;  /* 0x0000002e27287223 */ /* 0x040fe20000010836 */
[----:B------:R-:W-:Y:S01]  /*122e0*/  FFMA.FTZ R41, R39, R50, R41 ;  /* 0x0000003227297223 */ /* 0x000fe20000010029 */
[C---:B------:R-:W-:Y:S01]  /*122f0*/  FFMA.FTZ R39, R42.reuse, R47, -R51 ;  /* 0x0000002f2a277223 */ /* 0x040fe20000010833 */
[----:B------:R-:W-:Y:S01]  /*12300*/  F2FP.F16.E4M3.UNPACK_B R51, R20.H1 ;  /* 0x00000014ff33723e */ /* 0x000fe200030006ff */
        /* <DEDUP_REMOVED lines=8> */
[----:B------:R-:W-:Y:S01]  /*12390*/  FMUL.FTZ R53, R44, R47 ;  /* 0x0000002f2c357220 */ /* 0x000fe20000410000 */
[--C-:B------:R-:W-:Y:S02]  /*123a0*/  HADD2.F32 R49, -RZ, R48.reuse.H0_H0 ;  /* 0x20000030ff317230 */ /* 0x100fe40000004100 */
[----:B------:R-:W-:Y:S02]  /*123b0*/  HADD2.F32 R46, -RZ, R33.H0_H0 ;  /* 0x20000021ff2e7230 */ /* 0x000fe40000004100 */
[C---:B------:R-:W-:Y:S01]  /*123c0*/  FMUL.FTZ R55, R45.reuse, R52 ;  /* 0x000000342d377220 */ /* 0x040fe20000410000 */
[----:B------:R-:W-:Y:S02]  /*123d0*/  HADD2.F32 R43, -RZ, R43.H1_H1 ;  /* 0x3000002bff2b7230 */ /* 0x000fe40000004100 */
[-C--:B------:R-:W-:Y:S01]  /*123e0*/  FMUL.FTZ R57, R45, R49.reuse ;  /* 0x000000312d397220 */ /* 0x080fe20000410000 */
[----:B------:R-:W-:Y:S02]  /*123f0*/  HADD2.F32 R35, -RZ, R35.H1_H1 ;  /* 0x30000023ff237230 */ /* 0x000fe40000004100 */
[----:B------:R-:W-:Y:S01]  /*12400*/  FFMA.FTZ R45, R46, R49, -R55 ;  /* 0x000000312e2d7223 */ /* 0x000fe20000010837 */
[----:B------:R-:W-:-:S02]  /*12410*/  HADD2.F32 R48, -RZ, R48.H1_H1 ;  /* 0x30000030ff307230 */ /* 0x000fc40000004100 */
[----:B------:R-:W-:Y:S01]  /*12420*/  FFMA.FTZ R46, R46, R52, R57 ;  /* 0x000000342e2e7223 */ /* 0x000fe20000010039 */
[----:B------:R-:W-:Y:S02]  /*12430*/  HADD2.F32 R52, -RZ, R51.H1_H1 ;  /* 0x30000033ff347230 */ /* 0x000fe40000004100 */
[C---:B------:R-:W-:Y:S01]  /*12440*/  FFMA.FTZ R44, R43.reuse, R47, -R54 ;  /* 0x0000002f2b2c7223 */ /* 0x040fe20000010836 */
[----:B------:R-:W-:Y:S01]  /*12450*/  HADD2.F32 R33, -RZ, R33.H1_H1 ;  /* 0x30000021ff217230 */ /* 0x000fe20000004100 */
[----:B------:R-:W-:Y:S01]  /*12460*/  F2FP.F16.E4M3.UNPACK_B R49, R20 ;  /* 0x00000014ff31723e */ /* 0x000fe200020006ff */
[----:B------:R-:W-:Y:S01]  /*12470*/  FFMA.FTZ R43, R43, R50, R53 ;  /* 0x000000322b2b7223 */ /* 0x000fe20000010035 */
[----:B------:R-:W-:Y:S01]  /*12480*/  F2FP.F16.E4M3.UNPACK_B R47, R12 ;  /* 0x0000000cff2f723e */ /* 0x000fe200020006ff */
[C---:B------:R-:W-:Y:S01]  /*12490*/  FMUL.FTZ R54, R35.reuse, R52 ;  /* 0x0000003423367220 */ /* 0x040fe20000410000 */
[----:B------:R-:W-:Y:S01]  /*124a0*/  FMUL.FTZ R51, R35, R48 ;  /* 0x0000003023337220 */ /* 0x000fe20000410000 */
[----:B------:R-:W-:-:S02]  /*124b0*/  HADD2.F32 R50, -RZ, R49.H0_H0 ;  /* 0x20000031ff327230 */ /* 0x000fc40000004100 */
[C---:B------:R-:W-:Y:S01]  /*124c0*/  FFMA.FTZ R56, R33.reuse, R48, -R54 ;  /* 0x0000003021387223 */ /* 0x040fe20000010836 */
[--C-:B------:R-:W-:Y:S02]  /*124d0*/  HADD2.F32 R35, -RZ, R32.reuse.H0_H0 ;  /* 0x20000020ff237230 */ /* 0x100fe40000004100 */
[----:B------:R-:W-:Y:S01]  /*124e0*/  FFMA.FTZ R55, R33, R52, R51 ;  /* 0x0000003421377223 */ /* 0x000fe20000010033 */
[----:B------:R-:W-:Y:S01]  /*124f0*/  HADD2.F32 R48, -RZ, R47.H0_H0 ;  /* 0x2000002fff307230 */ /* 0x000fe20000004100 */
[----:B------:R-:W-:Y:S01]  /*12500*/  F2FP.F16.E4M3.UNPACK_B R51, R24.H1 ;  /* 0x00000018ff33723e */ /* 0x000fe200030006ff */
[----:B------:R-:W-:Y:S02]  /*12510*/  HADD2.F32 R49, -RZ, R49.H1_H1 ;  /* 0x30000031ff317230 */ /* 0x000fe40000004100 */
[C---:B------:R-:W-:Y:S01]  /*12520*/  FMUL.FTZ R52, R35.reuse, R50 ;  /* 0x0000003223347220 */ /* 0x040fe20000410000 */
[----:B------:R-:W-:Y:S02]  /*12530*/  HADD2.F32 R32, -RZ, R32.H1_H1 ;  /* 0x30000020ff207230 */ /* 0x000fe40000004100 */
[----:B------:R-:W-:Y:S01]  /*12540*/  FMUL.FTZ R54, R35, R48 ;  /* 0x0000003023367220 */ /* 0x000fe20000410000 */
[----:B------:R-:W-:-:S02]  /*12550*/  HADD2.F32 R33, -RZ, R28.H0_H0 ;  /* 0x2000001cff217230 */ /* 0x000fc40000004100 */
[----:B------:R-:W-:Y:S02]  /*12560*/  HADD2.F32 R47, -RZ, R47.H1_H1 ;  /* 0x3000002fff2f7230 */ /* 0x000fe40000004100 */
[C---:B------:R-:W-:Y:S01]  /*12570*/  FMUL.FTZ R35, R32.reuse, R49 ;  /* 0x0000003120237220 */ /* 0x040fe20000410000 */
[----:B------:R-:W-:Y:S02]  /*12580*/  HADD2.F32 R28, -RZ, R28.H1_H1 ;  /* 0x3000001cff1c7230 */ /* 0x000fe40000004100 */
[C---:B------:R-:W-:Y:S01]  /*12590*/  FFMA.FTZ R52, R33.reuse, R48, -R52 ;  /* 0x0000003021347223 */ /* 0x040fe20000010834 */
[----:B------:R-:W-:Y:S01]  /*125a0*/  FFMA.FTZ R54, R33, R50, R54 ;  /* 0x0000003221367223 */ /* 0x000fe20000010036 */
[----:B------:R-:W-:Y:S01]  /*125b0*/  F2FP.F16.E4M3.UNPACK_B R33, R13.H1 ;  /* 0x0000000dff21723e */ /* 0x000fe200030006ff */
[-C--:B------:R-:W-:Y:S01]  /*125c0*/  FMUL.FTZ R48, R32, R47.reuse ;  /* 0x0000002f20307220 */ /* 0x080fe20000410000 */
[----:B------:R-:W-:Y:S01]  /*125d0*/  FFMA.FTZ R53, R28, R47, -R35 ;  /* 0x0000002f1c357223 */ /* 0x000fe20000010823 */
[----:B------:R-:W-:-:S02]  /*125e0*/  HADD2.F32 R47, -RZ, R51.H0_H0 ;  /* 0x20000033ff2f7230 */ /* 0x000fc40000004100 */
[----:B------:R-:W-:Y:S02]  /*125f0*/  HADD2.F32 R32, -RZ, R11.H0_H0 ;  /* 0x2000000bff207230 */ /* 0x000fe40000004100 */
[----:B------:R-:W-:Y:S01]  /*12600*/  FFMA.FTZ R49, R28, R49, R48 ;  /* 0x000000311c317223 */ /* 0x000fe20000010030 */
[--C-:B------:R-:W-:Y:S02]  /*12610*/  HADD2.F32 R35, -RZ, R33.reuse.H0_H0 ;  /* 0x20000021ff237230 */ /* 0x100fe40000004100 */
[----:B------:R-:W-:Y:S02]  /*12620*/  HADD2.F32 R48, -RZ, R33.H1_H1 ;  /* 0x30000021ff307230 */ /* 0x000fe40000004100 */
[----:B------:R-:W-:Y:S01]  /*12630*/  FMUL.FTZ R33, R32, R47 ;  /* 0x0000002f20217220 */ /* 0x000fe20000410000 */
[----:B------:R-:W-:Y:S02]  /*12640*/  HADD2.F32 R28, -RZ, R27.H0_H0 ;  /* 0x2000001bff1c7230 */ /* 0x000fe40000004100 */
[----:B------:R-:W-:-:S02]  /*12650*/  HADD2.F32 R50, -RZ, R51.H1_H1 ;  /* 0x30000033ff327230 */ /* 0x000fc40000004100 */
[-C--:B------:R-:W-:Y:S01]  /*12660*/  FMUL.FTZ R51, R32, R35.reuse ;  /* 0x0000002320337220 */ /* 0x080fe20000410000 */
[----:B------:R-:W-:Y:S02]  /*12670*/  HADD2.F32 R11, -RZ, R11.H1_H1 ;  /* 0x3000000bff0b7230 */ /* 0x000fe40000004100 */
[C---:B------:R-:W-:Y:S01]  /*12680*/  FFMA.FTZ R57, R28.reuse, R35, -R33 ;  /* 0x000000231c397223 */ /* 0x040fe20000010821 */
[----:B------:R-:W-:Y:S01]  /*12690*/  HADD2.F32 R27, -RZ, R27.H1_H1 ;  /* 0x3000001bff1b7230 */ /* 0x000fe20000004100 */
[----:B------:R-:W-:Y:S01]  /*126a0*/  F2FP.F16.E4M3.UNPACK_B R32, R13 ;  /* 0x0000000dff20723e */ /* 0x000fe200020006ff */
[----:B------:R-:W-:Y:S01]  /*126b0*/  FFMA.FTZ R58, R28, R47, R51 ;  /* 0x0000002f1c3a7223 */ /* 0x000fe20000010033 */
[C---:B------:R-:W-:Y:S01]  /*126c0*/  FMUL.FTZ R60, R11.reuse, R50 ;  /* 0x000000320b3c7220 */ /* 0x040fe20000410000 */
[----:B------:R-:W-:Y:S01]  /*126d0*/  F2FP.F16.E4M3.UNPACK_B R33, R24 ;  /* 0x00000018ff21723e */ /* 0x000fe200020006ff */
[----:B------:R-:W-:Y:S01]  /*126e0*/  FMUL.FTZ R11, R11, R48 ;  /* 0x000000300b0b7220 */ /* 0x000fe20000410000 */
[----:B------:R-:W-:-:S02]  /*126f0*/  HADD2.F32 R28, -RZ, R32.H0_H0 ;  /* 0x20000020ff1c7230 */ /* 0x000fc40000004100 */
[C---:B------:R-:W-:Y:S01]  /*12700*/  FFMA.FTZ R60, R27.reuse, R48, -R60 ;  /* 0x000000301b3c7223 */ /* 0x040fe2000001083c */
[----:B------:R-:W-:Y:S02]  /*12710*/  HADD2.F32 R32, -RZ, R32.H1_H1 ;  /* 0x30000020ff207230 */ /* 0x000fe40000004100 */
[----:B------:R-:W-:Y:S01]  /*12720*/  FFMA.FTZ R59, R27, R50, R11 ;  /* 0x000000321b3b7223 */ /* 0x000fe2000001000b */
[--C-:B------:R-:W-:Y:S02]  /*12730*/  HADD2.F32 R35, -RZ, R33.reuse.H0_H0 ;  /* 0x20000021ff237230 */ /* 0x100fe40000004100 */
[----:B------:R-:W-:Y:S02]  /*12740*/  HADD2.F32 R33, -RZ, R33.H1_H1 ;  /* 0x30000021ff217230 */ /* 0x000fe40000004100 */
[--C-:B------:R-:W-:Y:S01]  /*12750*/  HADD2.F32 R27, -RZ, R6.reuse.H1_H1 ;  /* 0x30000006ff1b7230 */ /* 0x100fe20000004100 */
[----:B------:R-:W-:Y:S01]  /*12760*/  F2FP.SATFINITE.E4M3.F32.PACK_AB_MERGE_C R58, R59, R58, RZ ;  /* 0x0000003a3b3a723e */ /* 0x000fe200048070ff */
[----:B------:R-:W-:-:S02]  /*12770*/  HADD2.F32 R11, -RZ, R6.H0_H0 ;  /* 0x20000006ff0b7230 */ /* 0x000fc40000004100 */
[--C-:B------:R-:W-:Y:S02]  /*12780*/  HADD2.F32 R6, -RZ, R4.reuse.H0_H0 ;  /* 0x20000004ff067230 */ /* 0x100fe40000004100 */
[C---:B------:R-:W-:Y:S01]  /*12790*/  FMUL.FTZ R51, R27.reuse, R33 ;  /* 0x000000211b337220 */ /* 0x040fe20000410000 */
[----:B------:R-:W-:Y:S02]  /*127a0*/  HADD2.F32 R4, -RZ, R4.H1_H1 ;  /* 0x30000004ff047230 */ /* 0x000fe40000004100 */
[----:B------:R-:W-:Y:S01]  /*127b0*/  FMUL.FTZ R50, R27, R32 ;  /* 0x000000201b327220 */ /* 0x000fe20000410000 */
[C---:B------:R-:W-:Y:S01]  /*127c0*/  FMUL.FTZ R47, R11.reuse, R35 ;  /* 0x000000230b2f7220 */ /* 0x040fe20000410000 */
[----:B------:R-:W-:Y:S01]  /*127d0*/  FMUL.FTZ R48, R11, R28 ;  /* 0x0000001c0b307220 */ /* 0x000fe20000410000 */
[C---:B------:R-:W-:Y:S01]  /*127e0*/  FFMA.FTZ R32, R4.reuse, R32, -R51 ;  /* 0x0000002004207223 */ /* 0x040fe20000010833 */
[----:B------:R-:W-:Y:S01]  /*127f0*/  FFMA.FTZ R50, R4, R33, R50 ;  /* 0x0000002104327223 */ /* 0x000fe20000010032 */
[----:B------:R-:W-:Y:S01]  /*12800*/  F2FP.SATFINITE.E4M3.F32.PACK_AB_MERGE_C R4, R8, R5, RZ ;  /* 0x000000050804723e */ /* 0x000fe200048070ff */
[C---:B------:R-:W-:Y:S01]  /*12810*/  FFMA.FTZ R47, R6.reuse, R28, -R47 ;  /* 0x0000001c062f7223 */ /* 0x040fe2000001082f */
[----:B------:R-:W-:Y:S01]  /*12820*/  FFMA.FTZ R11, R6, R35, R48 ;  /* 0x00000023060b7223 */ /* 0x000fe20000010030 */
[----:B------:R-:W-:-:S02]  /*12830*/  F2FP.SATFINITE.E4M3.F32.PACK_AB_MERGE_C R8, R10, R7, RZ ;  /* 0x000000070a08723e */ /* 0x000fc400048070ff */
[----:B------:R-:W-:Y:S02]  /*12840*/  F2FP.SATFINITE.E4M3.F32.PACK_AB_MERGE_C R5, R40, R37, RZ ;  /* 0x000000252805723e */ /* 0x000fe400048070ff */
[----:B------:R-:W-:Y:S02]  /*12850*/  F2FP.SATFINITE.E4M3.F32.PACK_AB_MERGE_C R6, R56, R45, RZ ;  /* 0x0000002d3806723e */ /* 0x000fe400048070ff */
[----:B------:R-:W-:Y:S02]  /*12860*/  F2FP.SATFINITE.E4M3.F32.PACK_AB_MERGE_C R7, R60, R57, RZ ;  /* 0x000000393c07723e */ /* 0x000fe400048070ff */
[----:B------:R-:W-:Y:S02]  /*12870*/  F2FP.SATFINITE.E4M3.F32.PACK_AB_MERGE_C R10, R55, R46, RZ ;  /* 0x0000002e370a723e */ /* 0x000fe400048070ff */
[----:B------:R-:W-:Y:S02]  /*12880*/  F2FP.SATFINITE.E4M3.F32.PACK_AB_MERGE_C R4, R34, R9, R4 ;  /* 0x000000092204723e */ /* 0x000fe40004807004 */
[----:B------:R-:W-:-:S02]  /*12890*/  F2FP.SATFINITE.E4M3.F32.PACK_AB_MERGE_C R5, R44, R39, R5 ;  /* 0x000000272c05723e */ /* 0x000fc40004807005 */
[----:B------:R-:W-:Y:S02]  /*128a0*/  F2FP.SATFINITE.E4M3.F32.PACK_AB_MERGE_C R6, R53, R52, R6 ;  /* 0x000000343506723e */ /* 0x000fe40004807006 */
[----:B------:R-:W-:Y:S02]  /*128b0*/  F2FP.SATFINITE.E4M3.F32.PACK_AB_MERGE_C R7, R32, R47, R7 ;  /* 0x0000002f2007723e */ /* 0x000fe40004807007 */
[----:B------:R-:W-:Y:S02]  /*128c0*/  F2FP.SATFINITE.E4M3.F32.PACK_AB_MERGE_C R8, R36, R29, R8 ;  /* 0x0000001d2408723e */ /* 0x000fe40004807008 */
[----:B------:R-:W-:Y:S01]  /*128d0*/  F2FP.SATFINITE.E4M3.F32.PACK_AB_MERGE_C R9, R43, R42, R38 ;  /* 0x0000002a2b09723e */ /* 0x000fe20004807026 */
[----:B------:R1:W-:Y:S01]  /*128e0*/  STS.128 [R61+0x20400], R4 ;  /* 0x020400043d007388 */ /* 0x0003e20000000c00 */
[----:B------:R-:W-:Y:S02]  /*128f0*/  F2FP.SATFINITE.E4M3.F32.PACK_AB_MERGE_C R10, R49, R54, R10 ;  /* 0x00000036310a723e */ /* 0x000fe4000480700a */
[----:B------:R-:W-:-:S05]  /*12900*/  F2FP.SATFINITE.E4M3.F32.PACK_AB_MERGE_C R11, R50, R11, R58 ;  /* 0x0000000b320b723e */ /* 0x000fca000480703a */
[----:B------:R1:W-:Y:S02]  /*12910*/  STS.128 [R26+0x20400], R8 ;  /* 0x020400081a007388 */ /* 0x0003e40000000c00 */
.L_x_630:
[----:B------:R-:W-:Y:S05]  /*12920*/  BSYNC B1 ;  /* 0x0000000000017941 */ /* 0x000fea0003800000 */
.L_x_629:
[----:B------:R-:W-:Y:S04]  /*12930*/  BSSY B1, `(.L_x_631) ;  /* 0x00000cc000017945 */ /* 0x000fe80003800000 */
[----:B------:R-:W-:Y:S05]  /*12940*/  @P2 BRA `(.L_x_632) ;  /* 0x0000000c00282947 */ /* 0x000fea0003800000 */
[----:B-1----:R-:W2:Y:S04]  /*12950*/  LDL R6, [R1+0x28] ;  /* 0x0000280001067983 */ /* 0x002ea80000100800 */
[----:B------:R-:W3:Y:S01]  /*12960*/  LDL R62, [R1+0x190] ;  /* 0x00019000013e7983 */ /* 0x000ee20000100800 */
[----:B------:R-:W-:Y:S01]  /*12970*/  LEA.HI R4, R30, R31, RZ, 0x3 ;  /* 0x0000001f1e047211 */ /* 0x000fe200078f18ff */
[C---:B------:R-:W-:Y:S01]  /*12980*/  VIADD R8, R219.reuse, 0x20 ;  /* 0x00000020db087836 */ /* 0x040fe20000000000 */
[----:B------:R-:W-:Y:S01]  /*12990*/  F2FP.F16.E4M3.UNPACK_B R46, R14.H1 ;  /* 0x0000000eff2e723e */ /* 0x000fe200030006ff */
[----:B------:R-:W-:Y:S01]  /*129a0*/  VIADD R9, R219, 0x20 ;  /* 0x00000020db097836 */ /* 0x000fe20000000000 */
[----:B------:R-:W-:Y:S02]  /*129b0*/  LOP3.LUT R4, R4, 0xfffffff8, RZ, 0xc0, !PT ;  /* 0xfffffff804047812 */ /* 0x000fe400078ec0ff */
[----:B------:R-:W-:Y:S01]  /*129c0*/  SHF.L.U32 R8, R8, 0x7, RZ ;  /* 0x0000000708087819 */ /* 0x000fe200000006ff */
[----:B------:R-:W-:Y:S01]  /*129d0*/  IMAD.SHL.U32 R9, R9, 0x80, RZ ;  /* 0x0000008009097824 */ /* 0x000fe200078e00ff */
[----:B------:R-:W-:Y:S01]  /*129e0*/  F2FP.F16.E4M3.UNPACK_B R39, R0.H1 ;  /* 0x00000000ff27723e */ /* 0x000fe200030006ff */
[----:B------:R-:W-:Y:S01]  /*129f0*/  IMAD.IADD R4, R31, 0x1, -R4 ;  /* 0x000000011f047824 */ /* 0x000fe200078e0a04 */
[----:B------:R-:W-:Y:S01]  /*12a00*/  LOP3.LUT R8, R8, 0x380, RZ, 0xc0, !PT ;  /* 0x0000038008087812 */ /* 0x000fe200078ec0ff */
[--C-:B------:R-:W-:Y:S01]  /*12a10*/  HADD2.F32 R48, -RZ, R46.reuse.H0_H0 ;  /* 0x2000002eff307230 */ /* 0x100fe20000004100 */
[----:B------:R-:W-:Y:S01]  /*12a20*/  LOP3.LUT R9, R9, 0x380, RZ, 0xc0, !PT ;  /* 0x0000038009097812 */ /* 0x000fe200078ec0ff */
[--C-:B------:R-:W-:Y:S01]  /*12a30*/  HADD2.F32 R40, -RZ, R39.reuse.H0_H0 ;  /* 0x20000027ff287230 */ /* 0x100fe20000004100 */
[----:B------:R-:W-:Y:S01]  /*12a40*/  LEA.HI R4, R21, R4, RZ, 0x1c ;  /* 0x0000000415047211 */ /* 0x000fe200078fe0ff */
[----:B------:R-:W-:Y:S01]  /*12a50*/  HADD2.F32 R39, -RZ, R39.H1_H1 ;  /* 0x30000027ff277230 */ /* 0x000fe20000004100 */
[----:B------:R-:W-:Y:S01]  /*12a60*/  SHF.R.U32.HI R8, RZ, 0x3, R8 ;  /* 0x00000003ff087819 */ /* 0x000fe20000011608 */
[----:B------:R-:W-:Y:S01]  /*12a70*/  HADD2.F32 R49, -RZ, R46.H1_H1 ;  /* 0x3000002eff317230 */ /* 0x000fe20000004100 */
[----:B------:R-:W-:Y:S01]  /*12a80*/  SHF.R.S32.HI R7, RZ, 0x1f, R4 ;  /* 0x0000001fff077819 */ /* 0x000fe20000011404 */
[----:B------:R-:W-:Y:S01]  /*12a90*/  IMAD.SHL.U32 R5, R4, 0x10, RZ ;  /* 0x0000001004057824 */ /* 0x000fe200078e00ff */
[----:B------:R-:W-:-:S02]  /*12aa0*/  F2FP.F16.E4M3.UNPACK_B R45, R14 ;  /* 0x0000000eff2d723e */ /* 0x000fc400020006ff */
[----:B------:R-:W-:Y:S02]  /*12ab0*/  LEA.HI R7, R7, R4, RZ, 0x3 ;  /* 0x0000000407077211 */ /* 0x000fe400078f18ff */
[----:B------:R-:W-:Y:S01]  /*12ac0*/  LOP3.LUT R4, R9, 0x70, R5, 0xf8, !PT ;  /* 0x0000007009047812 */ /* 0x000fe200078ef805 */
[----:B------:R-:W-:Y:S01]  /*12ad0*/  HADD2.F32 R47, -RZ, R45.H0_H0 ;  /* 0x2000002dff2f7230 */ /* 0x000fe20000004100 */
[-C--:B------:R-:W-:Y:S01]  /*12ae0*/  F2FP.F16.E4M3.UNPACK_B R50, R15.reuse.H1 ;  /* 0x0000000fff32723e */ /* 0x080fe200030006ff */
[----:B------:R-:W-:Y:S01]  /*12af0*/  IMAD.SHL.U32 R7, R7, 0x800, RZ ;  /* 0x0000080007077824 */ /* 0x000fe200078e00ff */
[----:B------:R-:W-:Y:S02]  /*12b00*/  LOP3.LUT R4, R4, R8, RZ, 0x3c, !PT ;  /* 0x0000000804047212 */ /* 0x000fe400078e3cff */
[----:B------:R-:W-:Y:S01]  /*12b10*/  F2FP.F16.E4M3.UNPACK_B R52, R15 ;  /* 0x0000000fff34723e */ /* 0x000fe200020006ff */
[----:B------:R-:W-:Y:S01]  /*12b20*/  HADD2.F32 R51, -RZ, R50.H0_H0 ;  /* 0x20000032ff337230 */ /* 0x000fe20000004100 */
[----:B------:R-:W-:-:S02]  /*12b30*/  LOP3.LUT R7, R7, 0xffffc000, RZ, 0xc0, !PT ;  /* 0xffffc00007077812 */ /* 0x000fc400078ec0ff */
[----:B------:R-:W-:Y:S01]  /*12b40*/  F2FP.F16.E4M3.UNPACK_B R55, R20.H1 ;  /* 0x00000014ff37723e */ /* 0x000fe200030006ff */
[--C-:B------:R-:W-:Y:S02]  /*12b50*/  HADD2.F32 R54, -RZ, R52.reuse.H0_H0 ;  /* 0x20000034ff367230 */ /* 0x100fe40000004100 */
[----:B------:R-:W-:Y:S01]  /*12b60*/  HADD2.F32 R53, -RZ, R52.H1_H1 ;  /* 0x30000034ff357230 */ /* 0x000fe20000004100 */
[----:B------:R-:W-:Y:S01]  /*12b70*/  F2FP.F16.E4M3.UNPACK_B R52, R12.H1 ;  /* 0x0000000cff34723e */ /* 0x000fe200030006ff */
[--C-:B------:R-:W-:Y:S02]  /*12b80*/  HADD2.F32 R56, -RZ, R55.reuse.H0_H0 ;  /* 0x20000037ff387230 */ /* 0x100fe40000004100 */
[----:B------:R-:W-:Y:S01]  /*12b90*/  HADD2.F32 R55, -RZ, R55.H1_H1 ;  /* 0x30000037ff377230 */ /* 0x000fe20000004100 */
        /* <DEDUP_REMOVED lines=8> */
[-C--:B------:R-:W-:Y:S02]  /*12c20*/  F2FP.F16.E4M3.UNPACK_B R33, R6.reuse ;  /* 0x00000006ff21723e */ /* 0x080fe400020006ff */
[----:B------:R-:W-:Y:S01]  /*12c30*/  F2FP.F16.E4M3.UNPACK_B R43, R6.H1 ;  /* 0x00000006ff2b723e */ /* 0x000fe200030006ff */
[--C-:B------:R-:W-:Y:S01]  /*12c40*/  HADD2.F32 R5, -RZ, R32.reuse.H0_H0 ;  /* 0x20000020ff057230 */ /* 0x100fe20000004100 */
[-C--:B------:R-:W-:Y:S01]  /*12c50*/  F2FP.F16.E4M3.UNPACK_B R42, R9.reuse ;  /* 0x00000009ff2a723e */ /* 0x080fe200020006ff */
[----:B------:R-:W-:Y:S01]  /*12c60*/  HADD2.F32 R6, -RZ, R27.H0_H0 ;  /* 0x2000001bff067230 */ /* 0x000fe20000004100 */
[----:B------:R-:W-:Y:S01]  /*12c70*/  F2FP.F16.E4M3.UNPACK_B R38, R9.H1 ;  /* 0x00000009ff26723e */ /* 0x000fe200030006ff */
[----:B------:R-:W-:-:S02]  /*12c80*/  HADD2.F32 R32, -RZ, R32.H1_H1 ;  /* 0x30000020ff207230 */ /* 0x000fc40000004100 */
[-C--:B------:R-:W-:Y:S01]  /*12c90*/  FMUL.FTZ R9, R48, R5.reuse ;  /* 0x0000000530097220 */ /* 0x080fe20000410000 */
[C---:B------:R-:W-:Y:S01]  /*12ca0*/  FMUL.FTZ R35, R40.reuse, R5 ;  /* 0x0000000528237220 */ /* 0x040fe20000410000 */
[----:B0-----:R-:W-:Y:S02]  /*12cb0*/  F2FP.F16.E4M3.UNPACK_B R34, R8 ;  /* 0x00000008ff22723e */ /* 0x001fe400020006ff */
[-C--:B------:R-:W-:Y:S01]  /*12cc0*/  FFMA.FTZ R5, R40, R6.reuse, -R9 ;  /* 0x0000000628057223 */ /* 0x080fe20000010809 */
[----:B------:R-:W-:Y:S01]  /*12cd0*/  FFMA.FTZ R6, R48, R6, R35 ;  /* 0x0000000630067223 */ /* 0x000fe20000010023 */
[----:B------:R-:W-:Y:S01]  /*12ce0*/  F2FP.F16.E4M3.UNPACK_B R35, R0 ;  /* 0x00000000ff23723e */ /* 0x000fe200020006ff */
[----:B------:R-:W-:Y:S01]  /*12cf0*/  HADD2.F32 R8, -RZ, R34.H0_H0 ;  /* 0x20000022ff087230 */ /* 0x000fe20000004100 */
[----:B------:R-:W-:Y:S01]  /*12d00*/  F2FP.F16.E4M3.UNPACK_B R28, R4 ;  /* 0x00000004ff1c723e */ /* 0x000fe200020006ff */
[----:B------:R-:W-:Y:S01]  /*12d10*/  HADD2.F32 R9, -RZ, R27.H1_H1 ;  /* 0x3000001bff097230 */ /* 0x000fe20000004100 */
[----:B------:R-:W-:Y:S01]  /*12d20*/  F2FP.F16.E4M3.UNPACK_B R36, R10 ;  /* 0x0000000aff24723e */ /* 0x000fe200020006ff */
[----:B------:R-:W-:Y:S01]  /*12d30*/  FMUL.FTZ R46, R49, R32 ;  /* 0x00000020312e7220 */ /* 0x000fe20000410000 */
[----:B------:R-:W-:Y:S01]  /*12d40*/  F2FP.F16.E4M3.UNPACK_B R44, R10.H1 ;  /* 0x0000000aff2c723e */ /* 0x000fe200030006ff */
[----:B------:R-:W-:Y:S01]  /*12d50*/  HADD2.F32 R27, -RZ, R28.H0_H0 ;  /* 0x2000001cff1b7230 */ /* 0x000fe20000004100 */
[-C--:B------:R-:W-:Y:S01]  /*12d60*/  F2FP.F16.E4M3.UNPACK_B R10, R11.reuse ;  /* 0x0000000bff0a723e */ /* 0x080fe200020006ff */
[----:B------:R-:W-:Y:S01]  /*12d70*/  FMUL.FTZ R48, R39, R32 ;  /* 0x0000002027307220 */ /* 0x000fe20000410000 */
[----:B------:R-:W-:Y:S01]  /*12d80*/  F2FP.F16.E4M3.UNPACK_B R29, R11.H1 ;  /* 0x0000000bff1d723e */ /* 0x000fe200030006ff */
[----:B------:R-:W-:-:S02]  /*12d90*/  HADD2.F32 R11, -RZ, R35.H0_H0 ;  /* 0x20000023ff0b7230 */ /* 0x000fc40000004100 */
[-C--:B------:R-:W-:Y:S01]  /*12da0*/  FMUL.FTZ R32, R47, R8.reuse ;  /* 0x000000082f207220 */ /* 0x080fe20000410000 */
[----:B------:R-:W-:Y:S01]  /*12db0*/  HADD2.F32 R34, -RZ, R34.H1_H1 ;  /* 0x30000022ff227230 */ /* 0x000fe20000004100 */
[----:B------:R-:W-:Y:S01]  /*12dc0*/  F2FP.F16.E4M3.UNPACK_B R4, R7 ;  /* 0x00000007ff04723e */ /* 0x000fe200020006ff */
[C---:B------:R-:W-:Y:S01]  /*12dd0*/  FMUL.FTZ R40, R11.reuse, R8 ;  /* 0x000000080b287220 */ /* 0x040fe20000410000 */
[----:B------:R-:W-:Y:S01]  /*12de0*/  FFMA.FTZ R11, R11, R27, -R32 ;  /* 0x0000001b0b0b7223 */ /* 0x000fe20000010820 */
[-C--:B------:R-:W-:Y:S01]  /*12df0*/  FFMA.FTZ R8, R39, R9.reuse, -R46 ;  /* 0x0000000927087223 */ /* 0x080fe2000001082e */
[----:B------:R-:W-:Y:S01]  /*12e00*/  FFMA.FTZ R9, R49, R9, R48 ;  /* 0x0000000931097223 */ /* 0x000fe20000010030 */
[----:B------:R-:W-:Y:S01]  /*12e10*/  FFMA.FTZ R27, R47, R27, R40 ;  /* 0x0000001b2f1b7223 */ /* 0x000fe20000010028 */
[----:B------:R-:W-:Y:S01]  /*12e20*/  F2FP.F16.E4M3.UNPACK_B R47, R3.H1 ;  /* 0x00000003ff2f723e */ /* 0x000fe200030006ff */
[----:B------:R-:W-:Y:S01]  /*12e30*/  HADD2.F32 R48, -RZ, R45.H1_H1 ;  /* 0x3000002dff307230 */ /* 0x000fe20000004100 */
[----:B------:R-:W-:Y:S01]  /*12e40*/  F2FP.F16.E4M3.UNPACK_B R7, R7.H1 ;  /* 0x00000007ff07723e */ /* 0x000fe200030006ff */
[----:B------:R-:W-:-:S02]  /*12e50*/  HADD2.F32 R46, -RZ, R35.H1_H1 ;  /* 0x30000023ff2e7230 */ /* 0x000fc40000004100 */
[----:B------:R-:W-:Y:S02]  /*12e60*/  HADD2.F32 R32, -RZ, R28.H1_H1 ;  /* 0x3000001cff207230 */ /* 0x000fe40000004100 */
[-C--:B------:R-:W-:Y:S01]  /*12e70*/  FMUL.FTZ R39, R48, R34.reuse ;  /* 0x0000002230277220 */ /* 0x080fe20000410000 */
[----:B------:R-:W-:Y:S02]  /*12e80*/  HADD2.F32 R28, -RZ, R38.H0_H0 ;  /* 0x20000026ff1c7230 */ /* 0x000fe40000004100 */
[----:B------:R-:W-:Y:S01]  /*12e90*/  FMUL.FTZ R45, R46, R34 ;  /* 0x000000222e2d7220 */ /* 0x000fe20000410000 */
[----:B------:R-:W-:Y:S02]  /*12ea0*/  HADD2.F32 R49, -RZ, R47.H0_H0 ;  /* 0x2000002fff317230 */ /* 0x000fe40000004100 */
[--C-:B------:R-:W-:Y:S02]  /*12eb0*/  HADD2.F32 R35, -RZ, R37.reuse.H0_H0 ;  /* 0x20000025ff237230 */ /* 0x100fe40000004100 */
[----:B------:R-:W-:Y:S01]  /*12ec0*/  FMUL.FTZ R34, R51, R28 ;  /* 0x0000001c33227220 */ /* 0x000fe20000410000 */
[----:B------:R-:W-:-:S02]  /*12ed0*/  HADD2.F32 R37, -RZ, R37.H1_H1 ;  /* 0x30000025ff257230 */ /* 0x000fc40000004100 */
[C---:B------:R-:W-:Y:S01]  /*12ee0*/  FMUL.FTZ R40, R49.reuse, R28 ;  /* 0x0000001c31287220 */ /* 0x040fe20000410000 */
[-C--:B------:R-:W-:Y:S01]  /*12ef0*/  FFMA.FTZ R28, R46, R32.reuse, -R39 ;  /* 0x000000202e1c7223 */ /* 0x080fe20000010827 */
[----:B------:R-:W-:Y:S01]  /*12f00*/  FFMA.FTZ R32, R48, R32, R45 ;  /* 0x0000002030207223 */ /* 0x000fe2000001002d */
[----:B------:R-:W-:Y:S01]  /*12f10*/  FFMA.FTZ R34, R49, R35, -R34 ;  /* 0x0000002331227223 */ /* 0x000fe20000010822 */
[----:B------:R-:W-:Y:S01]  /*12f20*/  F2FP.F16.E4M3.UNPACK_B R48, R3 ;  /* 0x00000003ff30723e */ /* 0x000fe200020006ff */
[----:B------:R-:W-:Y:S01]  /*12f30*/  FFMA.FTZ R35, R51, R35, R40 ;  /* 0x0000002333237223 */ /* 0x000fe20000010028 */
[----:B------:R-:W-:Y:S02]  /*12f40*/  HADD2.F32 R51, -RZ, R50.H1_H1 ;  /* 0x30000032ff337230 */ /* 0x000fe40000004100 */
[----:B------:R-:W-:Y:S02]  /*12f50*/  HADD2.F32 R40, -RZ, R38.H1_H1 ;  /* 0x30000026ff287230 */ /* 0x000fe40000004100 */
[----:B------:R-:W-:-:S02]  /*12f60*/  HADD2.F32 R49, -RZ, R47.H1_H1 ;  /* 0x3000002fff317230 */ /* 0x000fc40000004100 */
[----:B------:R-:W-:Y:S02]  /*12f70*/  HADD2.F32 R39, -RZ, R42.H0_H0 ;  /* 0x2000002aff277230 */ /* 0x000fe40000004100 */
[-C--:B------:R-:W-:Y:S01]  /*12f80*/  FMUL.FTZ R46, R51, R40.reuse ;  /* 0x00000028332e7220 */ /* 0x080fe20000410000 */
[----:B------:R-:W-:Y:S02]  /*12f90*/  HADD2.F32 R50, -RZ, R48.H0_H0 ;  /* 0x20000030ff327230 */ /* 0x000fe40000004100 */
[C---:B------:R-:W-:Y:S01]  /*12fa0*/  FMUL.FTZ R40, R49.reuse, R40 ;  /* 0x0000002831287220 */ /* 0x040fe20000410000 */
[----:B------:R-:W-:Y:S02]  /*12fb0*/  HADD2.F32 R38, -RZ, R41.H0_H0 ;  /* 0x20000029ff267230 */ /* 0x000fe40000004100 */
[-C--:B------:R-:W-:Y:S01]  /*12fc0*/  FMUL.FTZ R45, R54, R39.reuse ;  /* 0x00000027362d7220 */ /* 0x080fe20000410000 */
[----:B------:R-:W-:Y:S02]  /*12fd0*/  HADD2.F32 R42, -RZ, R42.H1_H1 ;  /* 0x3000002aff2a7230 */ /* 0x000fe40000004100 */
[C---:B------:R-:W-:Y:S01]  /*12fe0*/  FMUL.FTZ R47, R50.reuse, R39 ;  /* 0x00000027322f7220 */ /* 0x040fe20000410000 */
[-C--:B------:R-:W-:Y:S01]  /*12ff0*/  FFMA.FTZ R39, R49, R37.reuse, -R46 ;  /* 0x0000002531277223 */ /* 0x080fe2000001082e */
[----:B------:R-:W-:Y:S01]  /*13000*/  FFMA.FTZ R40, R51, R37, R40 ;  /* 0x0000002533287223 */ /* 0x000fe20000010028 */
[-C--:B------:R-:W-:Y:S01]  /*13010*/  FFMA.FTZ R37, R50, R38.reuse, -R45 ;  /* 0x0000002632257223 */ /* 0x080fe2000001082d */
[----:B------:R-:W-:Y:S01]  /*13020*/  FFMA.FTZ R38, R54, R38, R47 ;  /* 0x0000002636267223 */ /* 0x000fe2000001002f */
[----:B------:R-:W-:-:S02]  /*13030*/  HADD2.F32 R45, -RZ, R44.H0_H0 ;  /* 0x2000002cff2d7230 */ /* 0x000fc40000004100 */
[----:B------:R-:W-:Y:S02]  /*13040*/  HADD2.F32 R54, -RZ, R52.H0_H0 ;  /* 0x20000034ff367230 */ /* 0x000fe40000004100 */
[----:B------:R-:W-:Y:S02]  /*13050*/  HADD2.F32 R46, -RZ, R43.H0_H0 ;  /* 0x2000002bff2e7230 */ /* 0x000fe40000004100 */
[-C--:B------:R-:W-:Y:S01]  /*13060*/  FMUL.FTZ R47, R56, R45.reuse ;  /* 0x0000002d382f7220 */ /* 0x080fe20000410000 */
[----:B------:R-:W-:Y:S02]  /*13070*/  HADD2.F32 R51, -RZ, R48.H1_H1 ;  /* 0x30000030ff337230 */ /* 0x000fe40000004100 */
[C---:B------:R-:W-:Y:S01]  /*13080*/  FMUL.FTZ R49, R54.reuse, R45 ;  /* 0x0000002d36317220 */ /* 0x040fe20000410000 */
[----:B------:R-:W-:Y:S02]  /*13090*/  HADD2.F32 R41, -RZ, R41.H1_H1 ;  /* 0x30000029ff297230 */ /* 0x000fe40000004100 */
[----:B------:R-:W-:Y:S01]  /*130a0*/  FFMA.FTZ R45, R54, R46, -R47 ;  /* 0x0000002e362d7223 */ /* 0x000fe2000001082f */
[----:B------:R-:W-:Y:S01]  /*130b0*/  FMUL.FTZ R48, R53, R42 ;  /* 0x0000002a35307220 */ /* 0x000fe20000410000 */
[----:B------:R-:W-:Y:S01]  /*130c0*/  FFMA.FTZ R46, R56, R46, R49 ;  /* 0x0000002e382e7223 */ /* 0x000fe20000010031 */
[----:B------:R-:W-:-:S02]  /*130d0*/  HADD2.F32 R44, -RZ, R44.H1_H1 ;  /* 0x3000002cff2c7230 */ /* 0x000fc40000004100 */
[C---:B------:R-:W-:Y:S01]  /*130e0*/  FMUL.FTZ R50, R51.reuse, R42 ;  /* 0x0000002a33327220 */ /* 0x040fe20000410000 */
[----:B------:R-:W-:Y:S01]  /*130f0*/  HADD2.F32 R49, -RZ, R52.H1_H1 ;  /* 0x30000034ff317230 */ /* 0x000fe20000004100 */
[----:B------:R-:W-:Y:S01]  /*13100*/  F2FP.F16.E4M3.UNPACK_B R52, R20 ;  /* 0x00000014ff34723e */ /* 0x000fe200020006ff */
[-C--:B------:R-:W-:Y:S01]  /*13110*/  FFMA.FTZ R42, R51, R41.reuse, -R48 ;  /* 0x00000029332a7223 */ /* 0x080fe20000010830 */
[----:B------:R-:W-:Y:S02]  /*13120*/  HADD2.F32 R43, -RZ, R43.H1_H1 ;  /* 0x3000002bff2b7230 */ /* 0x000fe40000004100 */
[----:B------:R-:W-:Y:S01]  /*13130*/  FFMA.FTZ R41, R53, R41, R50 ;  /* 0x0000002935297223 */ /* 0x000fe20000010032 */
[----:B------:R-:W-:Y:S01]  /*13140*/  FMUL.FTZ R48, R55, R44 ;  /* 0x0000002c37307220 */ /* 0x000fe20000410000 */
[----:B------:R-:W-:Y:S01]  /*13150*/  F2FP.F16.E4M3.UNPACK_B R47, R12 ;  /* 0x0000000cff2f723e */ /* 0x000fe200020006ff */
[----:B------:R-:W-:Y:S01]  /*13160*/  FMUL.FTZ R50, R49, R44 ;  /* 0x0000002c31327220 */ /* 0x000fe20000410000 */
[----:B------:R-:W-:-:S02]  /*13170*/  HADD2.F32 R53, -RZ, R52.H0_H0 ;  /* 0x20000034ff357230 */ /* 0x000fc40000004100 */
[-C--:B------:R-:W-:Y:S01]  /*13180*/  FFMA.FTZ R54, R49, R43.reuse, -R48 ;  /* 0x0000002b31367223 */ /* 0x080fe20000010830 */
[----:B------:R-:W-:Y:S02]  /*13190*/  HADD2.F32 R44, -RZ, R36.H0_H0 ;  /* 0x20000024ff2c7230 */ /* 0x000fe40000004100 */
[----:B------:R-:W-:Y:S01]  /*131a0*/  FFMA.FTZ R49, R55, R43, R50 ;  /* 0x0000002b37317223 */ /* 0x000fe20000010032 */
[----:B------:R-:W-:Y:S01]  /*131b0*/  HADD2.F32 R51, -RZ, R47.H0_H0 ;  /* 0x2000002fff337230 */ /* 0x000fe20000004100 */
[----:B------:R-:W-:Y:S01]  /*131c0*/  F2FP.F16.E4M3.UNPACK_B R56, R24.H1 ;  /* 0x00000018ff38723e */ /* 0x000fe200030006ff */
[----:B------:R-:W-:Y:S02]  /*131d0*/  HADD2.F32 R43, -RZ, R33.H0_H0 ;  /* 0x20000021ff2b7230 */ /* 0x000fe40000004100 */
[-C--:B------:R-:W-:Y:S01]  /*131e0*/  FMUL.FTZ R48, R53, R44.reuse ;  /* 0x0000002c35307220 */ /* 0x080fe20000410000 */
[----:B------:R-:W-:Y:S02]  /*131f0*/  HADD2.F32 R55, -RZ, R52.H1_H1 ;  /* 0x30000034ff377230 */ /* 0x000fe40000004100 */
[----:B------:R-:W-:Y:S01]  /*13200*/  FMUL.FTZ R44, R51, R44 ;  /* 0x0000002c332c7220 */ /* 0x000fe20000410000 */
[----:B------:R-:W-:-:S02]  /*13210*/  HADD2.F32 R36, -RZ, R36.H1_H1 ;  /* 0x30000024ff247230 */ /* 0x000fc40000004100 */
[----:B------:R-:W-:Y:S01]  /*13220*/  FFMA.FTZ R48, R51, R43, -R48 ;  /* 0x0000002b33307223 */ /* 0x000fe20000010830 */
[----:B------:R-:W-:Y:S01]  /*13230*/  HADD2.F32 R47, -RZ, R47.H1_H1 ;  /* 0x3000002fff2f7230 */ /* 0x000fe20000004100 */
[----:B------:R-:W-:Y:S01]  /*13240*/  F2FP.F16.E4M3.UNPACK_B R51, R13.H1 ;  /* 0x0000000dff33723e */ /* 0x000fe200030006ff */
[----:B------:R-:W-:Y:S02]  /*13250*/  HADD2.F32 R33, -RZ, R33.H1_H1 ;  /* 0x30000021ff217230 */ /* 0x000fe40000004100 */
[-C--:B------:R-:W-:Y:S01]  /*13260*/  FMUL.FTZ R50, R55, R36.reuse ;  /* 0x0000002437327220 */ /* 0x080fe20000410000 */
[----:B------:R-:W-:Y:S01]  /*13270*/  FFMA.FTZ R44, R53, R43, R44 ;  /* 0x0000002b352c7223 */ /* 0x000fe2000001002c */
[C---:B------:R-:W-:Y:S01]  /*13280*/  FMUL.FTZ R52, R47.reuse, R36 ;  /* 0x000000242f347220 */ /* 0x040fe20000410000 */
[----:B------:R-:W-:Y:S02]  /*13290*/  HADD2.F32 R59, -RZ, R56.H0_H0 ;  /* 0x20000038ff3b7230 */ /* 0x000fe40000004100 */
[----:B------:R-:W-:Y:S01]  /*132a0*/  FFMA.FTZ R43, R47, R33, -R50 ;  /* 0x000000212f2b7223 */ /* 0x000fe20000010832 */
[----:B------:R-:W-:-:S02]  /*132b0*/  HADD2.F32 R36, -RZ, R29.H0_H0 ;  /* 0x2000001dff247230 */ /* 0x000fc40000004100 */
[----:B------:R-:W-:Y:S01]  /*132c0*/  FFMA.FTZ R47, R55, R33, R52 ;  /* 0x00000021372f7223 */ /* 0x000fe20000010034 */
[----:B------:R-:W-:Y:S01]  /*132d0*/  HADD2.F32 R53, -RZ, R51.H0_H0 ;  /* 0x20000033ff357230 */ /* 0x000fe20000004100 */
[----:B------:R-:W-:Y:S01]  /*132e0*/  F2FP.F16.E4M3.UNPACK_B R55, R13 ;  /* 0x0000000dff37723e */ /* 0x000fe200020006ff */
        /* <DEDUP_REMOVED lines=8> */
[----:B------:R-:W-:Y:S01]  /*13370*/  HADD2.F32 R7, -RZ, R7.H1_H1 ;  /* 0x30000007ff077230 */ /* 0x000fe20000004100 */
[----:B------:R-:W-:Y:S01]  /*13380*/  F2FP.F16.E4M3.UNPACK_B R33, R24 ;  /* 0x00000018ff21723e */ /* 0x000fe200020006ff */
[-C--:B------:R-:W-:Y:S01]  /*13390*/  FMUL.FTZ R50, R61, R29.reuse ;  /* 0x0000001d3d327220 */ /* 0x080fe20000410000 */
[C---:B------:R-:W-:Y:S01]  /*133a0*/  FMUL.FTZ R58, R57.reuse, R29 ;  /* 0x0000001d393a7220 */ /* 0x040fe20000410000 */
[----:B------:R-:W-:Y:S02]  /*133b0*/  HADD2.F32 R29, -RZ, R10.H0_H0 ;  /* 0x2000000aff1d7230 */ /* 0x000fe40000004100 */
[-C--:B------:R-:W-:Y:S01]  /*133c0*/  FFMA.FTZ R56, R57, R7.reuse, -R50 ;  /* 0x0000000739387223 */ /* 0x080fe20000010832 */
[----:B------:R-:W-:Y:S01]  /*133d0*/  FFMA.FTZ R53, R61, R7, R58 ;  /* 0x000000073d357223 */ /* 0x000fe2000001003a */
[--C-:B------:R-:W-:Y:S02]  /*133e0*/  HADD2.F32 R57, -RZ, R55.reuse.H0_H0 ;  /* 0x20000037ff397230 */ /* 0x100fe40000004100 */
[----:B------:R-:W-:Y:S01]  /*133f0*/  HADD2.F32 R58, -RZ, R55.H1_H1 ;  /* 0x30000037ff3a7230 */ /* 0x000fe20000004100 */
[----:B------:R-:W-:Y:S01]  /*13400*/  F2FP.SATFINITE.E4M3.F32.PACK_AB_MERGE_C R51, R56, R51, RZ ;  /* 0x000000333833723e */ /* 0x000fe200048070ff */
[----:B------:R-:W-:-:S02]  /*13410*/  HADD2.F32 R55, -RZ, R33.H0_H0 ;  /* 0x20000021ff377230 */ /* 0x000fc40000004100 */
[-C--:B------:R-:W-:Y:S01]  /*13420*/  FMUL.FTZ R50, R57, R29.reuse ;  /* 0x0000001d39327220 */ /* 0x080fe20000410000 */
[----:B------:R-:W-:Y:S01]  /*13430*/  HADD2.F32 R60, -RZ, R33.H1_H1 ;  /* 0x30000021ff3c7230 */ /* 0x000fe20000004100 */
[----:B------:R-:W-:Y:S01]  /*13440*/  F2FP.SATFINITE.E4M3.F32.PACK_AB_MERGE_C R52, R53, R52, RZ ;  /* 0x000000343534723e */ /* 0x000fe200048070ff */
[----:B------:R-:W-:Y:S02]  /*13450*/  HADD2.F32 R10, -RZ, R10.H1_H1 ;  /* 0x3000000aff0a7230 */ /* 0x000fe40000004100 */
[----:B------:R-:W-:Y:S01]  /*13460*/  FMUL.FTZ R36, R55, R29 ;  /* 0x0000001d37247220 */ /* 0x000fe20000410000 */
[--C-:B------:R-:W-:Y:S02]  /*13470*/  HADD2.F32 R7, -RZ, R4.reuse.H0_H0 ;  /* 0x20000004ff077230 */ /* 0x100fe40000004100 */
[----:B------:R-:W-:Y:S02]  /*13480*/  HADD2.F32 R4, -RZ, R4.H1_H1 ;  /* 0x30000004ff047230 */ /* 0x000fe40000004100 */
[-C--:B------:R-:W-:Y:S01]  /*13490*/  FMUL.FTZ R29, R60, R10.reuse ;  /* 0x0000000a3c1d7220 */ /* 0x080fe20000410000 */
[C---:B------:R-:W-:Y:S01]  /*134a0*/  FMUL.FTZ R33, R58.reuse, R10 ;  /* 0x0000000a3a217220 */ /* 0x040fe20000410000 */
[-C--:B------:R-:W-:Y:S01]  /*134b0*/  FFMA.FTZ R36, R57, R7.reuse, -R36 ;  /* 0x0000000739247223 */ /* 0x080fe20000010824 */
[----:B------:R-:W-:Y:S01]  /*134c0*/  FFMA.FTZ R50, R55, R7, R50 ;  /* 0x0000000737327223 */ /* 0x000fe20000010032 */
[-C--:B------:R-:W-:Y:S01]  /*134d0*/  FFMA.FTZ R7, R58, R4.reuse, -R29 ;  /* 0x000000043a077223 */ /* 0x080fe2000001081d */
[----:B------:R-:W-:Y:S01]  /*134e0*/  FFMA.FTZ R33, R60, R4, R33 ;  /* 0x000000043c217223 */ /* 0x000fe20000010021 */
[----:B------:R-:W-:-:S02]  /*134f0*/  F2FP.SATFINITE.E4M3.F32.PACK_AB_MERGE_C R4, R8, R5, RZ ;  /* 0x000000050804723e */ /* 0x000fc400048070ff */
[----:B------:R-:W-:Y:S02]  /*13500*/  F2FP.SATFINITE.E4M3.F32.PACK_AB_MERGE_C R8, R9, R6, RZ ;  /* 0x000000060908723e */ /* 0x000fe400048070ff */
[----:B------:R-:W-:Y:S02]  /*13510*/  F2FP.SATFINITE.E4M3.F32.PACK_AB_MERGE_C R5, R39, R34, RZ ;  /* 0x000000222705723e */ /* 0x000fe400048070ff */
[----:B------:R-:W-:Y:S02]  /*13520*/  F2FP.SATFINITE.E4M3.F32.PACK_AB_MERGE_C R6, R54, R45, RZ ;  /* 0x0000002d3606723e */ /* 0x000fe400048070ff */
[----:B------:R-:W-:Y:S02]  /*13530*/  F2FP.SATFINITE.E4M3.F32.PACK_AB_MERGE_C R9, R40, R35, RZ ;  /* 0x000000232809723e */ /* 0x000fe400048070ff */
[----:B------:R-:W-:Y:S02]  /*13540*/  F2FP.SATFINITE.E4M3.F32.PACK_AB_MERGE_C R10, R49, R46, RZ ;  /* 0x0000002e310a723e */ /* 0x000fe400048070ff */
[----:B------:R-:W-:-:S02]  /*13550*/  F2FP.SATFINITE.E4M3.F32.PACK_AB_MERGE_C R4, R28, R11, R4 ;  /* 0x0000000b1c04723e */ /* 0x000fc40004807004 */
[----:B------:R-:W-:Y:S02]  /*13560*/  F2FP.SATFINITE.E4M3.F32.PACK_AB_MERGE_C R5, R42, R37, R5 ;  /* 0x000000252a05723e */ /* 0x000fe40004807005 */
[----:B------:R-:W-:Y:S02]  /*13570*/  F2FP.SATFINITE.E4M3.F32.PACK_AB_MERGE_C R6, R43, R48, R6 ;  /* 0x000000302b06723e */ /* 0x000fe40004807006 */
[----:B------:R-:W-:Y:S02]  /*13580*/  F2FP.SATFINITE.E4M3.F32.PACK_AB_MERGE_C R7, R7, R36, R51 ;  /* 0x000000240707723e */ /* 0x000fe40004807033 */
[----:B------:R-:W-:Y:S02]  /*13590*/  F2FP.SATFINITE.E4M3.F32.PACK_AB_MERGE_C R8, R32, R27, R8 ;  /* 0x0000001b2008723e */ /* 0x000fe40004807008 */
[----:B------:R-:W-:Y:S01]  /*135a0*/  F2FP.SATFINITE.E4M3.F32.PACK_AB_MERGE_C R9, R41, R38, R9 ;  /* 0x000000262909723e */ /* 0x000fe20004807009 */
[----:B------:R2:W-:Y:S01]  /*135b0*/  STS.128 [R62+0x20400], R4 ;  /* 0x020400043e007388 */ /* 0x0005e20000000c00 */
[----:B------:R-:W-:-:S02]  /*135c0*/  F2FP.SATFINITE.E4M3.F32.PACK_AB_MERGE_C R10, R47, R44, R10 ;  /* 0x0000002c2f0a723e */ /* 0x000fc4000480700a */
[----:B------:R-:W-:-:S05]  /*135d0*/  F2FP.SATFINITE.E4M3.F32.PACK_AB_MERGE_C R11, R33, R50, R52 ;  /* 0x00000032210b723e */ /* 0x000fca0004807034 */
[----:B------:R2:W-:Y:S02]  /*135e0*/  STS.128 [R26+0x20400], R8 ;  /* 0x020400081a007388 */ /* 0x0005e40000000c00 */
.L_x_632:
[----:B------:R-:W-:Y:S05]  /*135f0*/  BSYNC B1 ;  /* 0x0000000000017941 */ /* 0x000fea0003800000 */
.L_x_631:
[----:B------:R-:W-:Y:S04]  /*13600*/  BSSY B1, `(.L_x_633) ;  /* 0x00000cc000017945 */ /* 0x000fe80003800000 */
[----:B------:R-:W-:Y:S05]  /*13610*/  @P3 BRA `(.L_x_634) ;  /* 0x0000000c00283947 */ /* 0x000fea0003800000 */
[----:B-12---:R-:W2:Y:S04]  /*13620*/  LDL R6, [R1+0x24] ;  /* 0x0000240001067983 */ /* 0x006ea80000100800 */
[----:B------:R-:W3:Y:S01]  /*13630*/  LDL R62, [R1+0x18c] ;  /* 0x00018c00013e7983 */ /* 0x000ee20000100800 */
[----:B------:R-:W-:Y:S01]  /*13640*/  LEA.HI R4, R30, R31, RZ, 0x3 ;  /* 0x0000001f1e047211 */ /* 0x000fe200078f18ff */
[C---:B------:R-:W-:Y:S01]  /*13650*/  VIADD R8, R219.reuse, 0x40 ;  /* 0x00000040db087836 */ /* 0x040fe20000000000 */
[----:B------:R-:W-:Y:S01]  /*13660*/  F2FP.F16.E4M3.UNPACK_B R46, R14.H1 ;  /* 0x0000000eff2e723e */ /* 0x000fe200030006ff */
[----:B------:R-:W-:Y:S01]  /*13670*/  VIADD R9, R219, 0x40 ;  /* 0x00000040db097836 */ /* 0x000fe20000000000 */
[----:B------:R-:W-:Y:S01]  /*13680*/  LOP3.LUT R4, R4, 0xfffffff8, RZ, 0xc0, !PT ;  /* 0xfffffff804047812 */ /* 0x000fe200078ec0ff */
[----:B------:R-:W-:Y:S01]  /*13690*/  IMAD.SHL.U32 R8, R8, 0x80, RZ ;  /* 0x0000008008087824 */ /* 0x000fe200078e00ff */
[----:B------:R-:W-:Y:S01]  /*136a0*/  F2FP.F16.E4M3.UNPACK_B R39, R0.H1 ;  /* 0x00000000ff27723e */ /* 0x000fe200030006ff */
[----:B------:R-:W-:Y:S01]  /*136b0*/  IMAD.SHL.U32 R9, R9, 0x80, RZ ;  /* 0x0000008009097824 */ /* 0x000fe200078e00ff */
[----:B------:R-:W-:Y:S01]  /*136c0*/  F2FP.F16.E4M3.UNPACK_B R45, R14 ;  /* 0x0000000eff2d723e */ /* 0x000fe200020006ff */
        /* <DEDUP_REMOVED lines=10> */
[----:B------:R-:W-:Y:S01]  /*13770*/  HADD2.F32 R47, -RZ, R45.H0_H0 ;  /* 0x2000002dff2f7230 */ /* 0x000fe20000004100 */
[----:B------:R-:W-:-:S02]  /*13780*/  SHF.L.U32 R5, R4, 0x4, RZ ;  /* 0x0000000404057819 */ /* 0x000fc400000006ff */
[----:B------:R-:W-:Y:S02]  /*13790*/  LEA.HI R7, R7, R4, RZ, 0x3 ;  /* 0x0000000407077211 */ /* 0x000fe400078f18ff */
[----:B------:R-:W-:Y:S02]  /*137a0*/  LOP3.LUT R4, R9, 0x70, R5, 0xf8, !PT ;  /* 0x0000007009047812 */ /* 0x000fe400078ef805 */
        /* <DEDUP_REMOVED lines=12> */
[----:B--2---:R-:W-:-:S04]  /*13870*/  IADD3 R26, R4, R7, R6 ;  /* 0x00000007041a7210 */ /* 0x004fc80007ffe006 */
[----:B------:R-:W-:Y:S01]  /*13880*/  IADD3 R26, R19, R26, RZ ;  /* 0x0000001a131a7210 */ /* 0x000fe20007ffe0ff */
[----:B---3--:R-:W1:Y:S04]  /*13890*/  LDS.128 R4, [R62+0x20400] ;  /* 0x020400003e047984 */ /* 0x008e680000000c00 */
[----:B------:R-:W2:Y:S01]  /*138a0*/  LDS.128 R8, [R26+0x20400] ;  /* 0x020400001a087984 */ /* 0x000ea20000000c00 */
[----:B-1----:R-:W-:Y:S02]  /*138b0*/  F2FP.F16.E4M3.UNPACK_B R27, R4.H1 ;  /* 0x00000004ff1b723e */ /* 0x002fe400030006ff */
[----:B------:R-:W-:Y:S02]  /*138c0*/  F2FP.F16.E4M3.UNPACK_B R41, R5 ;  /* 0x00000005ff29723e */ /* 0x000fe400020006ff */
[----:B--2---:R-:W-:-:S02]  /*138d0*/  F2FP.F16.E4M3.UNPACK_B R32, R8.H1 ;  /* 0x00000008ff20723e */ /* 0x004fc400030006ff */
[----:B------:R-:W-:Y:S02]  /*138e0*/  F2FP.F16.E4M3.UNPACK_B R37, R5.H1 ;  /* 0x00000005ff25723e */ /* 0x000fe400030006ff */
[-C--:B------:R-:W-:Y:S01]  /*138f0*/  F2FP.F16.E4M3.UNPACK_B R33, R6.reuse ;  /* 0x00000006ff21723e */ /* 0x080fe200020006ff */
[--C-:B------:R-:W-:Y:S01]  /*13900*/  HADD2.F32 R5, -RZ, R32.reuse.H0_H0 ;  /* 0x20000020ff057230 */ /* 0x100fe20000004100 */
[----:B------:R-:W-:Y:S01]  /*13910*/  F2FP.F16.E4M3.UNPACK_B R43, R6.H1 ;  /* 0x00000006ff2b723e */ /* 0x000fe200030006ff */
[--C-:B------:R-:W-:Y:S01]  /*13920*/  HADD2.F32 R6, -RZ, R27.reuse.H0_H0 ;  /* 0x2000001bff067230 */ /* 0x100fe20000004100 */
[-C--:B------:R-:W-:Y:S01]  /*13930*/  F2FP.F16.E4M3.UNPACK_B R42, R9.reuse ;  /* 0x00000009ff2a723e */ /* 0x080fe200020006ff */
[----:B------:R-:W-:Y:S01]  /*13940*/  HADD2.F32 R32, -RZ, R32.H1_H1 ;  /* 0x30000020ff207230 */ /* 0x000fe20000004100 */
[----:B------:R-:W-:Y:S01]  /*13950*/  F2FP.F16.E4M3.UNPACK_B R38, R9.H1 ;  /* 0x00000009ff26723e */ /* 0x000fe200030006ff */
[-C--:B------:R-:W-:Y:S01]  /*13960*/  FMUL.FTZ R9, R48, R5.reuse ;  /* 0x0000000530097220 */ /* 0x080fe20000410000 */
[C---:B------:R-:W-:Y:S01]  /*13970*/  FMUL.FTZ R35, R40.reuse, R5 ;  /* 0x0000000528237220 */ /* 0x040fe20000410000 */
[----:B0-----:R-:W-:Y:S01]  /*13980*/  F2FP.F16.E4M3.UNPACK_B R34, R8 ;  /* 0x00000008ff22723e */ /* 0x001fe200020006ff */
[----:B------:R-:W-:Y:S01]  /*13990*/  FMUL.FTZ R46, R49, R32 ;  /* 0x00000020312e7220 */ /* 0x000fe20000410000 */
        /* <DEDUP_REMOVED lines=13> */
[----:B------:R-:W-:Y:S01]  /*13a70*/  HADD2.F32 R11, -RZ, R35.H0_H0 ;  /* 0x20000023ff0b7230 */ /* 0x000fe20000004100 */
[-C--:B------:R-:W-:Y:S01]  /*13a80*/  F2FP.F16.E4M3.UNPACK_B R4, R7.reuse ;  /* 0x00000007ff04723e */ /* 0x080fe200020006ff */
[----:B------:R-:W-:Y:S01]  /*13a90*/  HADD2.F32 R34, -RZ, R34.H1_H1 ;  /* 0x30000022ff227230 */ /* 0x000fe20000004100 */
[----:B------:R-:W-:-:S02]  /*13aa0*/  F2FP.F16.E4M3.UNPACK_B R7, R7.H1 ;  /* 0x00000007ff07723e */ /* 0x000fc400030006ff */
[C---:B------:R-:W-:Y:S01]  /*13ab0*/  FMUL.FTZ R40, R11.reuse, R8 ;  /* 0x000000080b287220 */ /* 0x040fe20000410000 */
[----:B------:R-:W-:Y:S01]  /*13ac0*/  FFMA.FTZ R11, R11, R27, -R32 ;  /* 0x0000001b0b0b7223 */ /* 0x000fe20000010820 */
[-C--:B------:R-:W-:Y:S01]  /*13ad0*/  FFMA.FTZ R8, R39, R9.reuse, -R46 ;  /* 0x0000000927087223 */ /* 0x080fe2000001082e */
[----:B------:R-:W-:Y:S01]  /*13ae0*/  FFMA.FTZ R9, R49, R9, R48 ;  /* 0x0000000931097223 */ /* 0x000fe20000010030 */
[----:B------:R-:W-:Y:S01]  /*13af0*/  FFMA.FTZ R27, R47, R27, R40 ;  /* 0x0000001b2f1b7223 */ /* 0x000fe20000010028 */
[----:B------:R-:W-:Y:S01]  /*13b00*/  F2FP.F16.E4M3.UNPACK_B R47, R3.H1 ;  /* 0x00000003ff2f723e */ /* 0x000fe200030006ff */
[----:B------:R-:W-:Y:S02]  /*13b10*/  HADD2.F32 R48, -RZ, R45.H1_H1 ;  /* 0x3000002dff307230 */ /* 0x000fe40000004100 */
[----:B------:R-:W-:Y:S02]  /*13b20*/  HADD2.F32 R46, -RZ, R35.H1_H1 ;  /* 0x30000023ff2e7230 */ /* 0x000fe40000004100 */
[----:B------:R-:W-:-:S02]  /*13b30*/  HADD2.F32 R32, -RZ, R28.H1_H1 ;  /* 0x3000001cff207230 */ /* 0x000fc40000004100 */
[-C--:B------:R-:W-:Y:S01]  /*13b40*/  FMUL.FTZ R39, R48, R34.reuse ;  /* 0x0000002230277220 */ /* 0x080fe20000410000 */
[----:B------:R-:W-:Y:S02]  /*13b50*/  HADD2.F32 R28, -RZ, R38.H0_H0 ;  /* 0x20000026ff1c7230 */ /* 0x000fe40000004100 */
[C---:B------:R-:W-:Y:S01]  /*13b60*/  FMUL.FTZ R45, R46.reuse, R34 ;  /* 0x000000222e2d7220 */ /* 0x040fe20000410000 */
[----:B------:R-:W-:Y:S02]  /*13b70*/  HADD2.F32 R49, -RZ, R47.H0_H0 ;  /* 0x2000002fff317230 */ /* 0x000fe40000004100 */
[--C-:B------:R-:W-:Y:S02]  /*13b80*/  HADD2.F32 R35, -RZ, R37.reuse.H0_H0 ;  /* 0x20000025ff237230 */ /* 0x100fe40000004100 */
[-C--:B------:R-:W-:Y:S01]  /*13b90*/  FMUL.FTZ R34, R51, R28.reuse ;  /* 0x0000001c33227220 */ /* 0x080fe20000410000 */
[----:B------:R-:W-:Y:S02]  /*13ba0*/  HADD2.F32 R37, -RZ, R37.H1_H1 ;  /* 0x30000025ff257230 */ /* 0x000fe40000004100 */
[C---:B------:R-:W-:Y:S01]  /*13bb0*/  FMUL.FTZ R40, R49.reuse, R28 ;  /* 0x0000001c31287220 */ /* 0x040fe20000410000 */
[-C--:B------:R-:W-:Y:S01]  /*13bc0*/  FFMA.FTZ R28, R46, R32.reuse, -R39 ;  /* 0x000000202e1c7223 */ /* 0x080fe20000010827 */
[----:B------:R-:W-:Y:S01]  /*13bd0*/  FFMA.FTZ R32, R48, R32, R45 ;  /* 0x0000002030207223 */ /* 0x000fe2000001002d */
[----:B------:R-:W-:Y:S01]  /*13be0*/  FFMA.FTZ R34, R49, R35, -R34 ;  /* 0x0000002331227223 */ /* 0x000fe20000010822 */
[----:B------:R-:W-:Y:S01]  /*13bf0*/  F2FP.F16.E4M3.UNPACK_B R48, R3 ;  /* 0x00000003ff30723e */ /* 0x000fe200020006ff */
[----:B------:R-:W-:Y:S01]  /*13c00*/  FFMA.FTZ R35, R51, R35, R40 ;  /* 0x0000002333237223 */ /* 0x000fe20000010028 */
[----:B------:R-:W-:-:S02]  /*13c10*/  HADD2.F32 R51, -RZ, R50.H1_H1 ;  /* 0x30000032ff337230 */ /* 0x000fc40000004100 */
[----:B------:R-:W-:Y:S02]  /*13c20*/  HADD2.F32 R40, -RZ, R38.H1_H1 ;  /* 0x30000026ff287230 */ /* 0x000fe40000004100 */
[----:B------:R-:W-:Y:S02]  /*13c30*/  HADD2.F32 R49, -RZ, R47.H1_H1 ;  /* 0x3000002fff317230 */ /* 0x000fe40000004100 */
[----:B------:R-:W-:Y:S02]  /*13c40*/  HADD2.F32 R39, -RZ, R42.H0_H0 ;  /* 0x2000002aff277230 */ /* 0x000fe40000004100 */
[-C--:B------:R-:W-:Y:S01]  /*13c50*/  FMUL.FTZ R46, R51, R40.reuse ;  /* 0x00000028332e7220 */ /* 0x080fe20000410000 */
[----:B------:R-:W-:Y:S02]  /*13c60*/  HADD2.F32 R50, -RZ, R48.H0_H0 ;  /* 0x20000030ff327230 */ /* 0x000fe40000004100 */
[----:B------:R-:W-:Y:S01]  /*13c70*/  FMUL.FTZ R40, R49, R40 ;  /* 0x0000002831287220 */ /* 0x000fe20000410000 */
[----:B------:R-:W-:-:S02]  /*13c80*/  HADD2.F32 R38, -RZ, R41.H0_H0 ;  /* 0x20000029ff267230 */ /* 0x000fc40000004100 */
[-C--:B------:R-:W-:Y:S01]  /*13c90*/  FMUL.FTZ R45, R54, R39.reuse ;  /* 0x00000027362d7220 */ /* 0x080fe20000410000 */
[----:B------:R-:W-:Y:S02]  /*13ca0*/  HADD2.F32 R42, -RZ, R42.H1_H1 ;  /* 0x3000002aff2a7230 */ /* 0x000fe40000004100 */
[C---:B------:R-:W-:Y:S01]  /*13cb0*/  FMUL.FTZ R47, R50.reuse, R39 ;  /* 0x00000027322f7220 */ /* 0x040fe20000410000 */
[-C--:B------:R-:W-:Y:S01]  /*13cc0*/  FFMA.FTZ R39, R49, R37.reuse, -R46 ;  /* 0x0000002531277223 */ /* 0x080fe2000001082e */
[----:B------:R-:W-:Y:S01]  /*13cd0*/  FFMA.FTZ R40, R51, R37, R40 ;  /* 0x0000002533287223 */ /* 0x000fe20000010028 */
[-C--:B------:R-:W-:Y:S01]  /*13ce0*/  FFMA.FTZ R37, R50, R38.reuse, -R45 ;  /* 0x0000002632257223 */ /* 0x080fe2000001082d */
[----:B------:R-:W-:Y:S01]  /*13cf0*/  FFMA.FTZ R38, R54, R38, R47 ;  /* 0x0000002636267223 */ /* 0x000fe2000001002f */
[----:B------:R-:W-:Y:S02]  /*13d00*/  HADD2.F32 R45, -RZ, R44.H0_H0 ;  /* 0x2000002cff2d7230 */ /* 0x000fe40000004100 */
[----:B------:R-:W-:-:S02]  /*13d10*/  HADD2.F32 R54, -RZ, R52.H0_H0 ;  /* 0x20000034ff367230 */ /* 0x000fc40000004100 */
        /* <DEDUP_REMOVED lines=90> */
.L_x_634:
[----:B------:R-:W-:Y:S05]  /*142c0*/  BSYNC B1 ;  /* 0x0000000000017941 */ /* 0x000fea0003800000 */
.L_x_633:
[----:B------:R-:W-:Y:S05]  /*142d0*/  @P0 BRA `(.L_x_621) ;  /* 0x0000000c00280947 */ /* 0x000fea0003800000 */
[----:B-123--:R-:W2:Y:S04]  /*142e0*/  LDL R7, [R1+0x20] ;  /* 0x0000200001077983 */ /* 0x00eea80000100800 */
        /* <DEDUP_REMOVED lines=8> */
[--C-:B------:R-:W-:Y:S01]  /*14370*/  HADD2.F32 R44, -RZ, R41.reuse.H0_H0 ;  /* 0x20000029ff2c7230 */ /* 0x100fe20000004100 */
[----:B------:R-:W-:Y:S01]  /*14380*/  SHF.L.U32 R8, R8, 0x7, RZ ;  /* 0x0000000708087819 */ /* 0x000fe200000006ff */
[----:B------:R-:W-:Y:S01]  /*14390*/  IMAD.IADD R30, R31, 0x1, -R30 ;  /* 0x000000011f1e7824 */ /* 0x000fe200078e0a1e */
[----:B------:R-:W-:Y:S01]  /*143a0*/  LOP3.LUT R5, R5, 0x380, RZ, 0xc0, !PT ;  /* 0x0000038005057812 */ /* 0x000fe200078ec0ff */
[----:B------:R-:W-:Y:S01]  /*143b0*/  HADD2.F32 R42, -RZ, R40.H0_H0 ;  /* 0x20000028ff2a7230 */ /* 0x000fe20000004100 */
[----:B------:R-:W-:Y:S01]  /*143c0*/  LOP3.LUT R8, R8, 0x380, RZ, 0xc0, !PT ;  /* 0x0000038008087812 */ /* 0x000fe200078ec0ff */
[----:B------:R-:W-:Y:S01]  /*143d0*/  HADD2.F32 R45, -RZ, R41.H1_H1 ;  /* 0x30000029ff2d7230 */ /* 0x000fe20000004100 */
[----:B------:R-:W-:-:S02]  /*143e0*/  LEA.HI R21, R21, R30, RZ, 0x1c ;  /* 0x0000001e15157211 */ /* 0x000fc400078fe0ff */
[----:B------:R-:W-:Y:S02]  /*143f0*/  SHF.R.U32.HI R5, RZ, 0x3, R5 ;  /* 0x00000003ff057819 */ /* 0x000fe40000011605 */
[----:B------:R-:W-:Y:S01]  /*14400*/  SHF.R.S32.HI R6, RZ, 0x1f, R21 ;  /* 0x0000001fff067819 */ /* 0x000fe20000011415 */
[----:B------:R-:W-:Y:S01]  /*14410*/  IMAD.SHL.U32 R4, R21, 0x10, RZ ;  /* 0x0000001015047824 */ /* 0x000fe200078e00ff */
[----:B------:R-:W-:Y:S02]  /*14420*/  F2FP.F16.E4M3.UNPACK_B R46, R15.H1 ;  /* 0x0000000fff2e723e */ /* 0x000fe400030006ff */
[----:B------:R-:W-:Y:S02]  /*14430*/  LEA.HI R6, R6, R21, RZ, 0x3 ;  /* 0x0000001506067211 */ /* 0x000fe400078f18ff */
[----:B------:R-:W-:Y:S01]  /*14440*/  LOP3.LUT R4, R8, 0x70, R4, 0xf8, !PT ;  /* 0x0000007008047812 */ /* 0x000fe200078ef804 */
[--C-:B------:R-:W-:Y:S02]  /*14450*/  HADD2.F32 R48, -RZ, R46.reuse.H0_H0 ;  /* 0x2000002eff307230 */ /* 0x100fe40000004100 */
[----:B------:R-:W-:Y:S01]  /*14460*/  IMAD.SHL.U32 R6, R6, 0x800, RZ ;  /* 0x0000080006067824 */ /* 0x000fe200078e00ff */
[----:B------:R-:W-:Y:S01]  /*14470*/  LOP3.LUT R4, R4, R5, RZ, 0x3c, !PT ;  /* 0x0000000504047212 */ /* 0x000fe200078e3cff */
[----:B------:R-:W-:-:S03]  /*14480*/  HADD2.F32 R49, -RZ, R46.H1_H1 ;  /* 0x3000002eff317230 */ /* 0x000fc60000004100 */
[----:B------:R-:W-:-:S04]  /*14490*/  LOP3.LUT R5, R6, 0xffffc000, RZ, 0xc0, !PT ;  /* 0xffffc00006057812 */ /* 0x000fc800078ec0ff */
[----:B--2---:R-:W-:Y:S02]  /*144a0*/  IADD3 R8, R4, R5, R7 ;  /* 0x0000000504087210 */ /* 0x004fe40007ffe007 */
[----:B---3--:R-:W1:Y:S03]  /*144b0*/  LDS.128 R4, [R50+0x20400] ;  /* 0x0204000032047984 */ /* 0x008e660000000c00 */
[----:B------:R-:W-:-:S05]  /*144c0*/  IMAD.IADD R21, R19, 0x1, R8 ;  /* 0x0000000113157824 */ /* 0x000fca00078e0208 */
[----:B------:R-:W0:Y:S01]  /*144d0*/  LDS.128 R8, [R21+0x20400] ;  /* 0x0204000015087984 */ /* 0x000e220000000c00 */
[----:B-1----:R-:W-:Y:S02]  /*144e0*/  F2FP.F16.E4M3.UNPACK_B R29, R4.H1 ;  /* 0x00000004ff1d723e */ /* 0x002fe400030006ff */
[-C--:B------:R-:W-:Y:S02]  /*144f0*/  F2FP.F16.E4M3.UNPACK_B R36, R5.reuse ;  /* 0x00000005ff24723e */ /* 0x080fe400020006ff */
[----:B------:R-:W-:Y:S02]  /*14500*/  F2FP.F16.E4M3.UNPACK_B R33, R5.H1 ;  /* 0x00000005ff21723e */ /* 0x000fe400030006ff */
[----:B0-----:R-:W-:Y:S02]  /*14510*/  F2FP.F16.E4M3.UNPACK_B R34, R8.H1 ;  /* 0x00000008ff22723e */ /* 0x001fe400030006ff */
        /* <DEDUP_REMOVED lines=9> */
[----:B------:R-:W-:Y:S01]  /*145b0*/  F2FP.F16.E4M3.UNPACK_B R30, R8 ;  /* 0x00000008ff1e723e */ /* 0x000fe200020006ff */
[----:B------:R-:W-:Y:S02]  /*145c0*/  HADD2.F32 R29, -RZ, R29.H1_H1 ;  /* 0x3000001dff1d7230 */ /* 0x000fe40000004100 */
[-C--:B------:R-:W-:Y:S01]  /*145d0*/  FFMA.FTZ R5, R42, R6.reuse, -R9 ;  /* 0x000000062a057223 */ /* 0x080fe20000010809 */
[----:B------:R-:W-:Y:S01]  /*145e0*/  FFMA.FTZ R6, R44, R6, R39 ;  /* 0x000000062c067223 */ /* 0x000fe20000010027 */
[----:B------:R-:W-:Y:S01]  /*145f0*/  F2FP.F16.E4M3.UNPACK_B R42, R14 ;  /* 0x0000000eff2a723e */ /* 0x000fe200020006ff */
[----:B------:R-:W-:Y:S01]  /*14600*/  HADD2.F32 R9, -RZ, R40.H1_H1 ;  /* 0x30000028ff097230 */ /* 0x000fe20000004100 */
[----:B------:R-:W-:Y:S01]  /*14610*/  F2FP.F16.E4M3.UNPACK_B R39, R0 ;  /* 0x00000000ff27723e */ /* 0x000fe200020006ff */
[----:B------:R-:W-:Y:S01]  /*14620*/  HADD2.F32 R0, -RZ, R30.H0_H0 ;  /* 0x2000001eff007230 */ /* 0x000fe20000004100 */
[----:B------:R-:W-:Y:S01]  /*14630*/  F2FP.F16.E4M3.UNPACK_B R27, R4 ;  /* 0x00000004ff1b723e */ /* 0x000fe200020006ff */
[----:B------:R-:W-:-:S02]  /*14640*/  HADD2.F32 R43, -RZ, R42.H0_H0 ;  /* 0x2000002aff2b7230 */ /* 0x000fc40000004100 */
[----:B------:R-:W-:Y:S01]  /*14650*/  FMUL.FTZ R40, R45, R34 ;  /* 0x000000222d287220 */ /* 0x000fe20000410000 */
[----:B------:R-:W-:Y:S01]  /*14660*/  HADD2.F32 R41, -RZ, R39.H0_H0 ;  /* 0x20000027ff297230 */ /* 0x000fe20000004100 */
[----:B------:R-:W-:Y:S01]  /*14670*/  F2FP.F16.E4M3.UNPACK_B R31, R10 ;  /* 0x0000000aff1f723e */ /* 0x000fe200020006ff */
[----:B------:R-:W-:Y:S01]  /*14680*/  FMUL.FTZ R34, R9, R34 ;  /* 0x0000002209227220 */ /* 0x000fe20000410000 */
[----:B------:R-:W-:Y:S01]  /*14690*/  F2FP.F16.E4M3.UNPACK_B R35, R10.H1 ;  /* 0x0000000aff23723e */ /* 0x000fe200030006ff */
[-C--:B------:R-:W-:Y:S01]  /*146a0*/  FMUL.FTZ R10, R43, R0.reuse ;  /* 0x000000002b0a7220 */ /* 0x080fe20000410000 */
[-C--:B------:R-:W-:Y:S01]  /*146b0*/  F2FP.F16.E4M3.UNPACK_B R8, R11.reuse ;  /* 0x0000000bff08723e */ /* 0x080fe200020006ff */
[----:B------:R-:W-:Y:S01]  /*146c0*/  FMUL.FTZ R14, R41, R0 ;  /* 0x00000000290e7220 */ /* 0x000fe20000410000 */
[----:B------:R-:W-:Y:S01]  /*146d0*/  F2FP.F16.E4M3.UNPACK_B R26, R11.H1 ;  /* 0x0000000bff1a723e */ /* 0x000fe200030006ff */
[----:B------:R-:W-:Y:S02]  /*146e0*/  HADD2.F32 R11, -RZ, R27.H0_H0 ;  /* 0x2000001bff0b7230 */ /* 0x000fe40000004100 */
[----:B------:R-:W-:Y:S01]  /*146f0*/  FFMA.FTZ R0, R9, R29, -R40 ;  /* 0x0000001d09007223 */ /* 0x000fe20000010828 */
[----:B------:R-:W-:Y:S01]  /*14700*/  F2FP.F16.E4M3.UNPACK_B R40, R3.H1 ;  /* 0x00000003ff28723e */ /* 0x000fe200030006ff */
[----:B------:R-:W-:Y:S01]  /*14710*/  FFMA.FTZ R9, R45, R29, R34 ;  /* 0x0000001d2d097223 */ /* 0x000fe20000010022 */
[----:B------:R-:W-:-:S02]  /*14720*/  HADD2.F32 R44, -RZ, R42.H1_H1 ;  /* 0x3000002aff2c7230 */ /* 0x000fc40000004100 */
[-C--:B------:R-:W-:Y:S01]  /*14730*/  FFMA.FTZ R10, R41, R11.reuse, -R10 ;  /* 0x0000000b290a7223 */ /* 0x080fe2000001080a */
[----:B------:R-:W-:Y:S02]  /*14740*/  HADD2.F32 R29, -RZ, R38.H0_H0 ;  /* 0x20000026ff1d7230 */ /* 0x000fe40000004100 */
[----:B------:R-:W-:Y:S01]  /*14750*/  FFMA.FTZ R11, R43, R11, R14 ;  /* 0x0000000b2b0b7223 */ /* 0x000fe2000001000e */
[----:B------:R-:W-:Y:S01]  /*14760*/  HADD2.F32 R42, -RZ, R40.H0_H0 ;  /* 0x20000028ff2a7230 */ /* 0x000fe20000004100 */
[----:B------:R-:W-:Y:S01]  /*14770*/  F2FP.F16.E4M3.UNPACK_B R4, R7 ;  /* 0x00000007ff04723e */ /* 0x000fe200020006ff */
[----:B------:R-:W-:Y:S02]  /*14780*/  HADD2.F32 R14, -RZ, R27.H1_H1 ;  /* 0x3000001bff0e7230 */ /* 0x000fe40000004100 */
[-C--:B------:R-:W-:Y:S01]  /*14790*/  FMUL.FTZ R43, R48, R29.reuse ;  /* 0x0000001d302b7220 */ /* 0x080fe20000410000 */
[----:B------:R-:W-:Y:S02]  /*147a0*/  HADD2.F32 R27, -RZ, R30.H1_H1 ;  /* 0x3000001eff1b7230 */ /* 0x000fe40000004100 */
[----:B------:R-:W-:Y:S01]  /*147b0*/  FMUL.FTZ R45, R42, R29 ;  /* 0x0000001d2a2d7220 */ /* 0x000fe20000410000 */
[----:B------:R-:W-:Y:S01]  /*147c0*/  HADD2.F32 R30, -RZ, R33.H0_H0 ;  /* 0x20000021ff1e7230 */ /* 0x000fe20000004100 */
[----:B------:R-:W-:Y:S01]  /*147d0*/  F2FP.F16.E4M3.UNPACK_B R7, R7.H1 ;  /* 0x00000007ff07723e */ /* 0x000fe200030006ff */
[----:B------:R-:W-:-:S02]  /*147e0*/  HADD2.F32 R34, -RZ, R39.H1_H1 ;  /* 0x30000027ff227230 */ /* 0x000fc40000004100 */
[----:B------:R-:W-:Y:S01]  /*147f0*/  FMUL.FTZ R39, R44, R27 ;  /* 0x0000001b2c277220 */ /* 0x000fe20000410000 */
[----:B------:R-:W-:Y:S02]  /*14800*/  HADD2.F32 R38, -RZ, R38.H1_H1 ;  /* 0x30000026ff267230 */ /* 0x000fe40000004100 */
[-C--:B------:R-:W-:Y:S01]  /*14810*/  FFMA.FTZ R29, R42, R30.reuse, -R43 ;  /* 0x0000001e2a1d7223 */ /* 0x080fe2000001082b */
[----:B------:R-:W-:Y:S01]  /*14820*/  FFMA.FTZ R30, R48, R30, R45 ;  /* 0x0000001e301e7223 */ /* 0x000fe2000001002d */
[----:B------:R-:W-:Y:S01]  /*14830*/  F2FP.F16.E4M3.UNPACK_B R45, R15 ;  /* 0x0000000fff2d723e */ /* 0x000fe200020006ff */
[C---:B------:R-:W-:Y:S01]  /*14840*/  FMUL.FTZ R41, R34.reuse, R27 ;  /* 0x0000001b22297220 */ /* 0x040fe20000410000 */
[-C--:B------:R-:W-:Y:S01]  /*14850*/  FFMA.FTZ R27, R34, R14.reuse, -R39 ;  /* 0x0000000e221b7223 */ /* 0x080fe20000010827 */
[----:B------:R-:W-:Y:S01]  /*14860*/  F2FP.F16.E4M3.UNPACK_B R39, R3 ;  /* 0x00000003ff27723e */ /* 0x000fe200020006ff */
[----:B------:R-:W-:Y:S02]  /*14870*/  HADD2.F32 R43, -RZ, R40.H1_H1 ;  /* 0x30000028ff2b7230 */ /* 0x000fe40000004100 */
[----:B------:R-:W-:Y:S01]  /*14880*/  FFMA.FTZ R14, R44, R14, R41 ;  /* 0x0000000e2c0e7223 */ /* 0x000fe20000010029 */
[----:B------:R-:W-:-:S02]  /*14890*/  HADD2.F32 R47, -RZ, R45.H0_H0 ;  /* 0x2000002dff2f7230 */ /* 0x000fc40000004100 */
[-C--:B------:R-:W-:Y:S01]  /*148a0*/  FMUL.FTZ R34, R49, R38.reuse ;  /* 0x0000002631227220 */ /* 0x080fe20000410000 */
[----:B------:R-:W-:Y:S02]  /*148b0*/  HADD2.F32 R3, -RZ, R37.H0_H0 ;  /* 0x20000025ff037230 */ /* 0x000fe40000004100 */
[----:B------:R-:W-:Y:S01]  /*148c0*/  FMUL.FTZ R42, R43, R38 ;  /* 0x000000262b2a7220 */ /* 0x000fe20000410000 */
        /* <DEDUP_REMOVED lines=8> */
[----:B------:R-:W-:Y:S01]  /*14950*/  F2FP.F16.E4M3.UNPACK_B R45, R12.H1 ;  /* 0x0000000cff2d723e */ /* 0x000fe200030006ff */
[----:B------:R-:W-:Y:S02]  /*14960*/  HADD2.F32 R38, -RZ, R36.H1_H1 ;  /* 0x30000024ff267230 */ /* 0x000fe40000004100 */
[-C--:B------:R-:W-:Y:S01]  /*14970*/  FFMA.FTZ R34, R43, R33.reuse, -R34 ;  /* 0x000000212b227223 */ /* 0x080fe20000010822 */
[----:B------:R-:W-:Y:S02]  /*14980*/  HADD2.F32 R36, -RZ, R37.H1_H1 ;  /* 0x30000025ff247230 */ /* 0x000fe40000004100 */
[----:B------:R-:W-:Y:S01]  /*14990*/  FFMA.FTZ R33, R49, R33, R42 ;  /* 0x0000002131217223 */ /* 0x000fe2000001002a */
[----:B------:R-:W-:Y:S01]  /*149a0*/  FFMA.FTZ R15, R47, R15, R40 ;  /* 0x0000000f2f0f7223 */ /* 0x000fe20000010028 */
[----:B------:R-:W-:Y:S01]  /*149b0*/  HADD2.F32 R44, -RZ, R39.H1_H1 ;  /* 0x30000027ff2c7230 */ /* 0x000fe20000004100 */
[----:B------:R-:W-:Y:S01]  /*149c0*/  F2FP.SATFINITE.E4M3.F32.PACK_AB_MERGE_C R0, R0, R5, RZ ;  /* 0x000000050000723e */ /* 0x000fe200048070ff */
[----:B------:R-:W-:-:S02]  /*149d0*/  HADD2.F32 R49, -RZ, R48.H0_H0 ;  /* 0x20000030ff317230 */ /* 0x000fc40000004100 */
[-C--:B------:R-:W-:Y:S01]  /*149e0*/  FMUL.FTZ R41, R46, R36.reuse ;  /* 0x000000242e297220 */ /* 0x080fe20000410000 */
[----:B------:R-:W-:Y:S02]  /*149f0*/  HADD2.F32 R39, -RZ, R35.H0_H0 ;  /* 0x20000023ff277230 */ /* 0x000fe40000004100 */
[C---:B------:R-:W-:Y:S01]  /*14a00*/  FMUL.FTZ R43, R44.reuse, R36 ;  /* 0x000000242c2b7220 */ /* 0x040fe20000410000 */
[----:B------:R-:W-:Y:S02]  /*14a10*/  HADD2.F32 R47, -RZ, R45.H0_H0 ;  /* 0x2000002dff2f7230 */ /* 0x000fe40000004100 */
[----:B------:R-:W-:Y:S01]  /*14a20*/  FFMA.FTZ R36, R44, R38, -R41 ;  /* 0x000000262c247223 */ /* 0x000fe20000010829 */
[----:B------:R-:W-:Y:S02]  /*14a30*/  HADD2.F32 R37, -RZ, R32.H0_H0 ;  /* 0x20000020ff257230 */ /* 0x000fe40000004100 */
[----:B------:R-:W-:Y:S01]  /*14a40*/  FMUL.FTZ R40, R49, R39 ;  /* 0x0000002731287220 */ /* 0x000fe20000410000 */
[----:B------:R-:W-:-:S02]  /*14a50*/  HADD2.F32 R48, -RZ, R48.H1_H1 ;  /* 0x30000030ff307230 */ /* 0x000fc40000004100 */
[C---:B------:R-:W-:Y:S01]  /*14a60*/  FMUL.FTZ R42, R47.reuse, R39 ;  /* 0x000000272f2a7220 */ /* 0x040fe20000410000 */
[----:B------:R-:W-:Y:S02]  /*14a70*/  HADD2.F32 R35, -RZ, R35.H1_H1 ;  /* 0x30000023ff237230 */ /* 0x000fe40000004100 */
[-C--:B------:R-:W-:Y:S01]  /*14a80*/  FFMA.FTZ R40, R47, R37.reuse, -R40 ;  /* 0x000000252f287223 */ /* 0x080fe20000010828 */
[----:B------:R-:W-:Y:S01]  /*14a90*/  HADD2.F32 R44, -RZ, R45.H1_H1 ;  /* 0x3000002dff2c7230 */ /* 0x000fe20000004100 */
[----:B------:R-:W-:Y:S01]  /*14aa0*/  F2FP.F16.E4M3.UNPACK_B R45, R20 ;  /* 0x00000014ff2d723e */ /* 0x000fe200020006ff */
[----:B------:R-:W-:Y:S01]  /*14ab0*/  FFMA.FTZ R42, R49, R37, R42 ;  /* 0x00000025312a7223 */ /* 0x000fe2000001002a */
[----:B------:R-:W-:Y:S02]  /*14ac0*/  HADD2.F32 R32, -RZ, R32.H1_H1 ;  /* 0x30000020ff207230 */ /* 0x000fe40000004100 */
[-C--:B------:R-:W-:Y:S01]  /*14ad0*/  FMUL.FTZ R37, R48, R35.reuse ;  /* 0x0000002330257220 */ /* 0x080fe20000410000 */
[----:B------:R-:W-:Y:S01]  /*14ae0*/  FFMA.FTZ R38, R46, R38, R43 ;  /* 0x000000262e267223 */ /* 0x000fe2000001002b */
[----:B------:R-:W-:Y:S01]  /*14af0*/  F2FP.F16.E4M3.UNPACK_B R39, R12 ;  /* 0x0000000cff27723e */ /* 0x000fe200020006ff */
[----:B------:R-:W-:Y:S01]  /*14b00*/  FMUL.FTZ R35, R44, R35 ;  /* 0x000000232c237220 */ /* 0x000fe20000410000 */
[----:B------:R-:W-:-:S02]  /*14b10*/  HADD2.F32 R46, -RZ, R45.H0_H0 ;  /* 0x2000002dff2e7230 */ /* 0x000fc40000004100 */
[-C--:B------:R-:W-:Y:S01]  /*14b20*/  FFMA.FTZ R41, R44, R32.reuse, -R37 ;  /* 0x000000202c297223 */ /* 0x080fe20000010825 */
[----:B------:R-:W-:Y:S02]  /*14b30*/  HADD2.F32 R20, -RZ, R31.H0_H0 ;  /* 0x2000001fff147230 */ /* 0x000fe40000004100 */
[----:B------:R-:W-:Y:S01]  /*14b40*/  FFMA.FTZ R43, R48, R32, R35 ;  /* 0x00000020302b7223 */ /* 0x000fe20000010023 */
[----:B------:R-:W-:Y:S01]  /*14b50*/  HADD2.F32 R32, -RZ, R39.H0_H0 ;  /* 0x20000027ff207230 */ /* 0x000fe20000004100 */
[----:B------:R-:W-:Y:S01]  /*14b60*/  F2FP.SATFINITE.E4M3.F32.PACK_AB_MERGE_C R5, R34, R29, RZ ;  /* 0x0000001d2205723e */ /* 0x000fe200048070ff */
        /* <DEDUP_REMOVED lines=9> */
[----:B------:R-:W-:Y:S01]  /*14c00*/  FMUL.FTZ R39, R44, R31 ;  /* 0x0000001f2c277220 */ /* 0x000fe20000410000 */
[----:B------:R-:W-:Y:S01]  /*14c10*/  FFMA.FTZ R37, R46, R12, R37 ;  /* 0x0000000c2e257223 */ /* 0x000fe20000010025 */
[----:B------:R-:W-:Y:S01]  /*14c20*/  F2FP.F16.E4M3.UNPACK_B R12, R13.H1 ;  /* 0x0000000dff0c723e */ /* 0x000fe200030006ff */
[C---:B------:R-:W-:Y:S01]  /*14c30*/  FMUL.FTZ R31, R32.reuse, R31 ;  /* 0x0000001f201f7220 */ /* 0x040fe20000410000 */
[----:B------:R-:W-:Y:S02]  /*14c40*/  HADD2.F32 R46, -RZ, R45.H0_H0 ;  /* 0x2000002dff2e7230 */ /* 0x000fe40000004100 */
[----:B------:R-:W-:Y:S01]  /*14c50*/  FFMA.FTZ R32, R32, R28, -R39 ;  /* 0x0000001c20207223 */ /* 0x000fe20000010827 */
[----:B------:R-:W-:-:S02]  /*14c60*/  HADD2.F32 R20, -RZ, R26.H0_H0 ;  /* 0x2000001aff147230 */ /* 0x000fc40000004100 */
[----:B------:R-:W-:Y:S01]  /*14c70*/  FFMA.FTZ R28, R44, R28, R31 ;  /* 0x0000001c2c1c7223 */ /* 0x000fe2000001001f */
[--C-:B------:R-:W-:Y:S01]  /*14c80*/  HADD2.F32 R44, -RZ, R12.reuse.H0_H0 ;  /* 0x2000000cff2c7230 */ /* 0x100fe20000004100 */
[----:B------:R-:W-:Y:S01]  /*14c90*/  F2FP.F16.E4M3.UNPACK_B R13, R13 ;  /* 0x0000000dff0d723e */ /* 0x000fe200020006ff */
[----:B------:R-:W-:Y:S02]  /*14ca0*/  HADD2.F32 R47, -RZ, R12.H1_H1 ;  /* 0x3000000cff2f7230 */ /* 0x000fe40000004100 */
[----:B------:R-:W-:Y:S01]  /*14cb0*/  FMUL.FTZ R31, R46, R20 ;  /* 0x000000142e1f7220 */ /* 0x000fe20000410000 */
[----:B------:R-:W-:Y:S01]  /*14cc0*/  HADD2.F32 R12, -RZ, R7.H0_H0 ;  /* 0x20000007ff0c7230 */ /* 0x000fe20000004100 */
[----:B------:R-:W-:Y:S01]  /*14cd0*/  F2FP.SATFINITE.E4M3.F32.PACK_AB_MERGE_C R42, R43, R42, RZ ;  /* 0x0000002a2b2a723e */ /* 0x000fe200048070ff */
[----:B------:R-:W-:Y:S02]  /*14ce0*/  HADD2.F32 R49, -RZ, R45.H1_H1 ;  /* 0x3000002dff317230 */ /* 0x000fe40000004100 */
[----:B------:R-:W-:Y:S01]  /*14cf0*/  FMUL.FTZ R45, R44, R20 ;  /* 0x000000142c2d7220 */ /* 0x000fe20000410000 */
[----:B------:R-:W-:-:S02]  /*14d00*/  HADD2.F32 R26, -RZ, R26.H1_H1 ;  /* 0x3000001aff1a7230 */ /* 0x000fc40000004100 */
[----:B------:R-:W-:Y:S01]  /*14d10*/  FFMA.FTZ R39, R44, R12, -R31 ;  /* 0x0000000c2c277223 */ /* 0x000fe2000001081f */
[----:B------:R-:W-:Y:S01]  /*14d20*/  HADD2.F32 R7, -RZ, R7.H1_H1 ;  /* 0x30000007ff077230 */ /* 0x000fe20000004100 */
[----:B------:R-:W-:Y:S01]  /*14d30*/  F2FP.F16.E4M3.UNPACK_B R31, R24 ;  /* 0x00000018ff1f723e */ /* 0x000fe200020006ff */
[----:B------:R-:W-:Y:S01]  /*14d40*/  FFMA.FTZ R45, R46, R12, R45 ;  /* 0x0000000c2e2d7223 */ /* 0x000fe2000001002d */
[-C--:B------:R-:W-:Y:S01]  /*14d50*/  FMUL.FTZ R20, R49, R26.reuse ;  /* 0x0000001a31147220 */ /* 0x080fe20000410000 */
[C---:B------:R-:W-:Y:S01]  /*14d60*/  FMUL.FTZ R26, R47.reuse, R26 ;  /* 0x0000001a2f1a7220 */ /* 0x040fe20000410000 */
[----:B------:R-:W-:Y:S01]  /*14d70*/  HADD2.F32 R12, -RZ, R8.H0_H0 ;  /* 0x20000008ff0c7230 */ /* 0x000fe20000004100 */
[----:B------:R-:W-:Y:S01]  /*14d80*/  F2FP.SATFINITE.E4M3.F32.PACK_AB_MERGE_C R5, R36, R3, R5 ;  /* 0x000000032405723e */ /* 0x000fe20004807005 */
[-C--:B------:R-:W-:Y:S01]  /*14d90*/  FFMA.FTZ R24, R47, R7.reuse, -R20 ;  /* 0x000000072f187223 */ /* 0x080fe20000010814 */
[----:B------:R-:W-:Y:S01]  /*14da0*/  FFMA.FTZ R26, R49, R7, R26 ;  /* 0x00000007311a7223 */ /* 0x000fe2000001001a */
[----:B------:R-:W-:-:S02]  /*14db0*/  HADD2.F32 R49, -RZ, R31.H0_H0 ;  /* 0x2000001fff317230 */ /* 0x000fc40000004100 */
[----:B------:R-:W-:Y:S01]  /*14dc0*/  HADD2.F32 R47, -RZ, R13.H0_H0 ;  /* 0x2000000dff2f7230 */ /* 0x000fe20000004100 */
[----:B------:R-:W-:Y:S01]  /*14dd0*/  F2FP.SATFINITE.E4M3.F32.PACK_AB_MERGE_C R24, R24, R39, RZ ;  /* 0x000000271818723e */ /* 0x000fe200048070ff */
[----:B------:R-:W-:Y:S02]  /*14de0*/  HADD2.F32 R46, -RZ, R31.H1_H1 ;  /* 0x3000001fff2e7230 */ /* 0x000fe40000004100 */
[-C--:B------:R-:W-:Y:S01]  /*14df0*/  FMUL.FTZ R20, R49, R12.reuse ;  /* 0x0000000c31147220 */ /* 0x080fe20000410000 */
[----:B------:R-:W-:Y:S02]  /*14e00*/  HADD2.F32 R8, -RZ, R8.H1_H1 ;  /* 0x30000008ff087230 */ /* 0x000fe40000004100 */
[----:B------:R-:W-:Y:S01]  /*14e10*/  FMUL.FTZ R12, R47, R12 ;  /* 0x0000000c2f0c7220 */ /* 0x000fe20000410000 */
[----:B------:R-:W-:Y:S01]  /*14e20*/  HADD2.F32 R44, -RZ, R13.H1_H1 ;  /* 0x3000000dff2c7230 */ /* 0x000fe20000004100 */
[----:B------:R-:W-:Y:S01]  /*14e30*/  F2FP.SATFINITE.E4M3.F32.PACK_AB_MERGE_C R26, R26, R45, RZ ;  /* 0x0000002d1a1a723e */ /* 0x000fe200048070ff */
[----:B------:R-:W-:-:S02]  /*14e40*/  HADD2.F32 R7, -RZ, R4.H0_H0 ;  /* 0x20000004ff077230 */ /* 0x000fc40000004100 */
[-C--:B------:R-:W-:Y:S01]  /*14e50*/  FMUL.FTZ R13, R46, R8.reuse ;  /* 0x000000082e0d7220 */ /* 0x080fe20000410000 */
[----:B------:R-:W-:Y:S02]  /*14e60*/  HADD2.F32 R4, -RZ, R4.H1_H1 ;  /* 0x30000004ff047230 */ /* 0x000fe40000004100 */
[C---:B------:R-:W-:Y:S01]  /*14e70*/  FMUL.FTZ R31, R44.reuse, R8 ;  /* 0x000000082c1f7220 */ /* 0x040fe20000410000 */
[----:B------:R-:W-:Y:S01]  /*14e80*/  F2FP.SATFINITE.E4M3.F32.PACK_AB_MERGE_C R8, R9, R6, RZ ;  /* 0x000000060908723e */ /* 0x000fe200048070ff */
        /* <DEDUP_REMOVED lines=8> */
[----:B------:R-:W-:Y:S02]  /*14f10*/  F2FP.SATFINITE.E4M3.F32.PACK_AB_MERGE_C R6, R32, R35, R6 ;  /* 0x000000232006723e */ /* 0x000fe40004807006 */
[----:B------:R-:W-:Y:S02]  /*14f20*/  F2FP.SATFINITE.E4M3.F32.PACK_AB_MERGE_C R7, R7, R20, R24 ;  /* 0x000000140707723e */ /* 0x000fe40004807018 */
[----:B------:R-:W-:Y:S02]  /*14f30*/  F2FP.SATFINITE.E4M3.F32.PACK_AB_MERGE_C R9, R38, R15, R9 ;  /* 0x0000000f2609723e */ /* 0x000fe40004807009 */
[----:B------:R-:W-:Y:S01]  /*14f40*/  F2FP.SATFINITE.E4M3.F32.PACK_AB_MERGE_C R10, R28, R37, R42 ;  /* 0x000000251c0a723e */ /* 0x000fe2000480702a */
[----:B------:R4:W-:Y:S01]  /*14f50*/  STS.128 [R50+0x20400], R4 ;  /* 0x0204000432007388 */ /* 0x0009e20000000c00 */
[----:B------:R-:W-:-:S05]  /*14f60*/  F2FP.SATFINITE.E4M3.F32.PACK_AB_MERGE_C R11, R31, R12, R26 ;  /* 0x0000000c1f0b723e */ /* 0x000fca000480701a */
[----:B------:R4:W-:Y:S02]  /*14f70*/  STS.128 [R21+0x20400], R8 ;  /* 0x0204000815007388 */ /* 0x0009e40000000c00 */
.L_x_621:
[----:B------:R-:W-:Y:S05]  /*14f80*/  BSYNC B0 ;  /* 0x0000000000007941 */ /* 0x000fea0003800000 */
.L_x_602:
[----:B------:R-:W-:Y:S01]  /*14f90*/  @!PT LDS RZ, [RZ] ;  /* 0x00000000fffff984 */ /* 0x000fe20000000800 */
[----:B------:R-:W-:Y:S01]  /*14fa0*/  @!PT LDS RZ, [RZ] ;  /* 0x00000000fffff984 */ /* 0x000fe20000000800 */
[----:B------:R-:W-:Y:S01]  /*14fb0*/  @!PT LDS RZ, [RZ] ;  /* 0x00000000fffff984 */ /* 0x000fe20000000800 */
[----:B------:R-:W-:Y:S01]  /*14fc0*/  @!PT LDS RZ, [RZ] ;  /* 0x00000000fffff984 */ /* 0x000fe20000000800 */
[----:B------:R0:W-:Y:S06]  /*14fd0*/  MEMBAR.ALL.CTA ;  /* 0x0000000000007992 */ /* 0x0001ec0000008000 */
[----:B0-----:R-:W0:Y:S01]  /*14fe0*/  FENCE.VIEW.ASYNC.S ;  /* 0x00000000000073c6 */ /* 0x001e220000000000 */
[----:B------:R-:W-:Y:S05]  /*14ff0*/  WARPSYNC.ALL ;  /* 0x0000000000007948 */ /* 0x000fea0003800000 */
[----:B0-----:R-:W-:Y:S06]  /*15000*/  BAR.SYNC.DEFER_BLOCKING 0xd, 0x100 ;  /* 0x0344000000007b1d */ /* 0x001fec0000010000 */
.L_x_600:
[----:B-12---:R-:W1:Y:S01]  /*15010*/  S2R R0, SR_TID.X ;  /* 0x0000000000007919 */ /* 0x006e620000002100 */
[----:B------:R-:W-:Y:S05]  /*15020*/  WARPSYNC.ALL ;  /* 0x0000000000007948 */ /* 0x000fea0003800000 */
[----:B-1----:R-:W-:-:S05]  /*15030*/  SHF.R.U32.HI R0, RZ, 0x7, R0 ;  /* 0x00000007ff007819 */ /* 0x002fca0000011600 */
[----:B---34-:R-:W-:Y:S02]  /*15040*/  VIADD R11, R0, 0x8 ;  /* 0x00000008000b7836 */ /* 0x018fe40000000000 */
[----:B------:R-:W-:-:S03]  /*15050*/  IMAD.U32 R0, RZ, RZ, UR39 ;  /* 0x00000027ff007e24 */ /* 0x000fc6000f8e00ff */
[----:B------:R1:W-:Y:S02]  /*15060*/  BAR.SYNC.DEFER_BLOCKING R11, 0x100 ;  /* 0x0004000b0000751d */ /* 0x0003e40000010000 */
[----:B------:R-:W-:-:S13]  /*15070*/  ISETP.NE.AND P0, PT, R0, 0x3, PT ;  /* 0x000000030000780c */ /* 0x000fda0003f05270 */
[----:B-1----:R-:W-:Y:S05]  /*15080*/  @!P0 BRA `(.L_x_635) ;  /* 0x0000000000048947 */ /* 0x002fea0003800000 */
[----:B------:R-:W-:Y:S01]  /*15090*/  BPT.TRAP 0x1 ;  /* 0x000000040000795c */ /* 0x000fe20000300000 */
.L_x_635:
[----:B------:R-:W-:Y:S01]  /*150a0*/  IMAD R3, R222, 0x8, R19 ;  /* 0x00000008de037824 */ /* 0x000fe200078e0213 */
[----:B------:R-:W-:-:S04]  /*150b0*/  SHF.L.U32 R10, R223, 0x1f, RZ ;  /* 0x0000001fdf0a7819 */ /* 0x000fc800000006ff */
[----:B------:R1:W2:Y:S01]  /*150c0*/  SYNCS.PHASECHK.TRANS64.TRYWAIT P1, [R3+URZ+0x38830], R10 ;  /* 0x0388300a030075a7 */ /* 0x0002a2000802017f */
[----:B------:R-:W-:Y:S05]  /*150d0*/  @!P0 BRA `(.L_x_636) ;  /* 0x0000000000048947 */ /* 0x000fea0003800000 */
[----:B------:R-:W-:Y:S01]  /*150e0*/  BPT.TRAP 0x1 ;  /* 0x000000040000795c */ /* 0x000fe20000300000 */
.L_x_636:
[----:B--2---:R-:W-:Y:S05]  /*150f0*/  @P1 BRA `(.L_x_637) ;  /* 0x0000000000081947 */ /* 0x004fea0003800000 */
[----:B------:R-:W2:Y:S02]  /*15100*/  SYNCS.PHASECHK.TRANS64.TRYWAIT P1, [R3+URZ+0x38830], R10 ;  /* 0x0388300a030075a7 */ /* 0x000ea4000802017f */
[----:B--2---:R-:W-:Y:S05]  /*15110*/  @!P1 BRA `(.L_x_638) ;  /* 0x0000016400009947 */ /* 0x004fea0003800000 */
.L_x_637:
[----:B------:R-:W-:Y:S05]  /*15120*/  WARPSYNC.ALL ;  /* 0x0000000000007948 */ /* 0x000fea0003800000 */
[----:B------:R-:W-:Y:S01]  /*15130*/  R2UR UR4, R19 ;  /* 0x00000000130472ca */ /* 0x000fe200000e0000 */
[----:B------:R-:W-:Y:S01]  /*15140*/  UMOV UR9, 0x40000040 ;  /* 0x4000004000097882 */ /* 0x000fe20000000000 */
[----:B------:R-:W-:Y:S01]  /*15150*/  R2UR UR5, R25 ;  /* 0x00000000190572ca */ /* 0x000fe200000e0000 */
[----:B------:R-:W-:Y:S01]  /*15160*/  IMAD.MOV.U32 R7, RZ, RZ, 0x40000040 ;  /* 0x40000040ff077424 */ /* 0x000fe200078e00ff */
[----:B------:R-:W-:Y:S01]  /*15170*/  MOV R5, 0x40000040 ;  /* 0x4000004000057802 */ /* 0x000fe20000000f00 */
[----:B-----5:R-:W-:Y:S01]  /*15180*/  WARPGROUP.ARRIVE ;  /* 0x00000000000079c5 */ /* 0x020fe20000000000 */
[----:B------:R-:W-:Y:S01]  /*15190*/  IMAD.U32 R229, RZ, RZ, UR9 ;  /* 0x00000009ffe57e24 */ /* 0x000fe2000f8e00ff */
[----:B------:R-:W-:Y:S01]  /*151a0*/  UMOV UR57, 0x40000040 ;  /* 0x4000004000397882 */ /* 0x000fe20000000000 */
[----:B------:R-:W-:Y:S01]  /*151b0*/  R2UR UR11, R5 ;  /* 0x00000000050b72ca */ /* 0x000fe200000e0000 */
[----:B------:R-:W-:Y:S01]  /*151c0*/  UMOV UR53, 0x40000040 ;  /* 0x4000004000357882 */ /* 0x000fe20000000000 */
[----:B------:R-:W-:Y:S01]  /*151d0*/  UMOV UR49, 0x40000040 ;  /* 0x4000004000317882 */ /* 0x000fe20000000000 */
[----:B------:R-:W-:Y:S01]  /*151e0*/  UMOV UR45, 0x40000040 ;  /* 0x40000040002d7882 */ /* 0x000fe20000000000 */
[----:B------:R-:W-:Y:S01]  /*151f0*/  IMAD.MOV.U32 R5, RZ, RZ, 0x40000040 ;  /* 0x40000040ff057424 */ /* 0x000fe200078e00ff */
[----:B------:R-:W-:Y:S01]  /*15200*/  UIADD3 UR4, UR4, 0x28400, URZ ;  /* 0x0002840004047890 */ /* 0x000fe2000fffe03f */
[----:B------:R-:W3:Y:S01]  /*15210*/  S2R R0, SR_TID.X ;  /* 0x0000000000007919 */ /* 0x000ee20000002100 */
[----:B------:R-:W-:-:S02]  /*15220*/  ULOP3.LUT UR5, UR5, 0x10000, URZ, 0xfc, !UPT ;  /* 0x0001000005057892 */ /* 0x000fc4000f8efc3f */
[----:B------:R-:W-:Y:S01]  /*15230*/  USHF.R.U32.HI UR4, URZ, 0x4, UR4 ;  /* 0x000000043f047899 */ /* 0x000fe20008011604 */
[----:B------:R-:W-:Y:S01]  /*15240*/  R2UR UR43, R5 ;  /* 0x00000000052b72ca */ /* 0x000fe200000e0000 */
[----:B------:R-:W-:Y:S02]  /*15250*/  UIADD3 UR56, UR5, 0x6, URZ ;  /* 0x0000000605387890 */ /* 0x000fe4000fffe03f */
[----:B------:R-:W-:Y:S01]  /*15260*/  ULOP3.LUT UR4, UR4, 0x3fff, URZ, 0xc0, !UPT ;  /* 0x00003fff04047892 */ /* 0x000fe2000f8ec03f */
[----:B------:R-:W-:Y:S01]  /*15270*/  UMOV UR8, UR5 ;  /* 0x0000000500087c82 */ /* 0x000fe20008000000 */
[----:B------:R-:W-:Y:S01]  /*15280*/  UIADD3 UR52, UR5, 0x400, URZ ;  /* 0x0000040005347890 */ /* 0x000fe2000fffe03f */
[----:B------:R-:W-:Y:S01]  /*15290*/  IMAD.U32 R228, RZ, RZ, UR8 ;  /* 0x00000008ffe47e24 */ /* 0x000fe2000f8e00ff */
[----:B------:R-:W-:Y:S02]  /*152a0*/  ULOP3.LUT UR61, UR4, 0x10000, URZ, 0xfc, !UPT ;  /* 0x00010000043d7892 */ /* 0x000fe4000f8efc3f */
[----:B------:R-:W-:-:S02]  /*152b0*/  UIADD3 UR4, UR5, 0x2, URZ ;  /* 0x0000000205047890 */ /* 0x000fc4000fffe03f */
[----:B------:R-:W-:Y:S02]  /*152c0*/  UIADD3 UR48, UR5, 0x402, URZ ;  /* 0x0000040205307890 */ /* 0x000fe4000fffe03f */
[----:B------:R-:W-:Y:S01]  /*152d0*/  LEA R4, R222, UR61, 0xb ;  /* 0x0000003dde047c11 */ /* 0x000fe2000f8e58ff */
[----:B------:R-:W-:Y:S02]  /*152e0*/  UIADD3 UR44, UR5, 0x404, URZ ;  /* 0x00000404052c7890 */ /* 0x000fe4000fffe03f */
[----:B------:R-:W-:Y:S01]  /*152f0*/  UIADD3 UR40, UR5, 0x406, URZ ;  /* 0x0000040605287890 */ /* 0x000fe2000fffe03f */
[C---:B------:R-:W-:Y:S01]  /*15300*/  R2UR UR10, R4.reuse ;  /* 0x00000000040a72ca */ /* 0x040fe200000e0000 */
[----:B------:R-:W-:Y:S01]  /*15310*/  VIADD R6, R4, 0x2 ;  /* 0x0000000204067836 */ /* 0x000fe20000000000 */
[----:B------:R-:W-:Y:S01]  /*15320*/  UMOV UR41, 0x40000040 ;  /* 0x4000004000297882 */ /* 0x000fe20000000000 */
[----:B---3--:R-:W-:-:S10]  /*15330*/  SHF.R.U32.HI R0, RZ, 0x7, R0 ;  /* 0x00000007ff007819 */ /* 0x008fd40000011600 */
[----:B------:R-:W-:Y:S01]  /*15340*/  QGMMA.64x128x32.F32.E4M3.E4M3 R24, gdesc[UR8], RZ, !UPT, gsb0 ;  /* 0x01e00000081879f3 */ /* 0x000fe2000c0008ff */
[----:B------:R-:W-:Y:S01]  /*15350*/  R2UR UR10, R6 ;  /* 0x00000000060a72ca */ /* 0x000fe200000e0000 */
[----:B------:R-:W-:Y:S01]  /*15360*/  UMOV UR8, UR4 ;  /* 0x0000000400087c82 */ /* 0x000fe20008000000 */
[----:B------:R-:W-:Y:S01]  /*15370*/  R2UR UR11, R7 ;  /* 0x00000000070b72ca */ /* 0x000fe200000e0000 */
[----:B------:R-:W-:Y:S01]  /*15380*/  UMOV UR9, 0x40000040 ;  /* 0x4000004000097882 */ /* 0x000fe20000000000 */
[----:B------:R-:W-:Y:S01]  /*15390*/  VIADD R6, R4, 0x4 ;  /* 0x0000000404067836 */ /* 0x000fe20000000000 */
[----:B------:R-:W-:Y:S01]  /*153a0*/  UIADD3 UR4, UR5, 0x4, URZ ;  /* 0x0000000405047890 */ /* 0x000fe2000fffe03f */
[----:B------:R-:W-:Y:S01]  /*153b0*/  IMAD.MOV.U32 R7, RZ, RZ, 0x40000040 ;  /* 0x40000040ff077424 */ /* 0x000fe200078e00ff */
[----:B------:R-:W-:Y:S01]  /*153c0*/  MOV R227, UR9 ;  /* 0x0000000900e37c02 */ /* 0x000fe20008000f00 */
[----:B------:R-:W-:Y:S01]  /*153d0*/  IMAD.U32 R226, RZ, RZ, UR8 ;  /* 0x00000008ffe27e24 */ /* 0x000fe2000f8e00ff */
[----:B------:R-:W-:Y:S01]  /*153e0*/  IADD3 R9, -R0, 0xb, RZ ;  /* 0x0000000b00097810 */ /* 0x000fe20007ffe1ff */
[----:B------:R-:W-:-:S02]  /*153f0*/  WARPGROUP.DEPBAR.LE gsb0, 0x0 ;  /* 0x00008000000079c5 */ /* 0x000fc40000010000 */
[----:B------:R-:W-:-:S06]  /*15400*/  WARPGROUP.ARRIVE ;  /* 0x00000000000079c5 */ /* 0x000fcc0000000000 */
[----:B------:R-:W-:Y:S01]  /*15410*/  QGMMA.64x128x32.F32.E4M3.E4M3 R24, gdesc[UR8], R24, gsb0 ;  /* 0x01e00000081879f3 */ /* 0x000fe20008000818 */
[----:B------:R-:W-:Y:S01]  /*15420*/  R2UR UR10, R6 ;  /* 0x00000000060a72ca */ /* 0x000fe200000e0000 */
[----:B------:R-:W-:Y:S01]  /*15430*/  UMOV UR8, UR4 ;  /* 0x0000000400087c82 */ /* 0x000fe20008000000 */
[----:B------:R-:W-:Y:S01]  /*15440*/  R2UR UR11, R7 ;  /* 0x00000000070b72ca */ /* 0x000fe200000e0000 */
[----:B------:R-:W-:Y:S01]  /*15450*/  UMOV UR9, 0x40000040 ;  /* 0x4000004000097882 */ /* 0x000fe20000000000 */
[----:B------:R-:W-:Y:S01]  /*15460*/  VIADD R6, R4, 0x6 ;  /* 0x0000000604067836 */ /* 0x000fe20000000000 */
[----:B------:R-:W-:Y:S01]  /*15470*/  MOV R7, 0x40000040 ;  /* 0x4000004000077802 */ /* 0x000fe20000000f00 */
[----:B------:R-:W-:Y:S02]  /*15480*/  IMAD.U32 R224, RZ, RZ, UR8 ;  /* 0x00000008ffe07e24 */ /* 0x000fe4000f8e00ff */
[----:B------:R-:W-:Y:S01]  /*15490*/  IMAD.U32 R225, RZ, RZ, UR9 ;  /* 0x00000009ffe17e24 */ /* 0x000fe2000f8e00ff */
[----:B------:R-:W-:Y:S01]  /*154a0*/  R2UR UR58, R6 ;  /* 0x00000000063a72ca */ /* 0x000fe200000e0000 */
[----:B------:R-:W-:Y:S01]  /*154b0*/  VIADD R6, R4, 0x400 ;  /* 0x0000040004067836 */ /* 0x000fe20000000000 */
[----:B------:R-:W-:Y:S01]  /*154c0*/  R2UR UR59, R7 ;  /* 0x00000000073b72ca */ /* 0x000fe200000e0000 */
[----:B------:R-:W-:-:S03]  /*154d0*/  IMAD.MOV.U32 R7, RZ, RZ, 0x40000040 ;  /* 0x40000040ff077424 */ /* 0x000fc600078e00ff */
[----:B------:R-:W-:Y:S01]  /*154e0*/  R2UR UR54, R6 ;  /* 0x00000000063672ca */ /* 0x000fe200000e0000 */
[----:B------:R-:W-:Y:S01]  /*154f0*/  VIADD R6, R4, 0x402 ;  /* 0x0000040204067836 */ /* 0x000fe20000000000 */
[----:B------:R-:W-:Y:S01]  /*15500*/  R2UR UR55, R7 ;  /* 0x00000000073772ca */ /* 0x000fe200000e0000 */
[----:B------:R-:W-:-:S03]  /*15510*/  IMAD.MOV.U32 R7, RZ, RZ, 0x40000040 ;  /* 0x40000040ff077424 */ /* 0x000fc600078e00ff */
[----:B------:R-:W-:Y:S01]  /*15520*/  R2UR UR50, R6 ;  /* 0x00000000063272ca */ /* 0x000fe200000e0000 */
[C---:B------:R-:W-:Y:S01]  /*15530*/  VIADD R6, R4.reuse, 0x404 ;  /* 0x0000040404067836 */ /* 0x040fe20000000000 */
[----:B------:R-:W-:Y:S01]  /*15540*/  R2UR UR51, R7 ;  /* 0x00000000073372ca */ /* 0x000fe200000e0000 */
[----:B------:R-:W-:Y:S01]  /*15550*/  VIADD R4, R4, 0x406 ;  /* 0x0000040604047836 */ /* 0x000fe20000000000 */
[----:B------:R-:W-:Y:S02]  /*15560*/  MOV R7, 0x40000040 ;  /* 0x4000004000077802 */ /* 0x000fe40000000f00 */
[----:B------:R-:W-:Y:S02]  /*15570*/  R2UR UR46, R6 ;  /* 0x00000000062e72ca */ /* 0x000fe400000e0000 */
[----:B------:R-:W-:Y:S02]  /*15580*/  R2UR UR47, R7 ;  /* 0x00000000072f72ca */ /* 0x000fe400000e0000 */
[----:B------:R-:W-:Y:S01]  /*15590*/  R2UR UR42, R4 ;  /* 0x00000000042a72ca */ /* 0x000fe200000e0000 */
        /* <DEDUP_REMOVED lines=22> */
.L_x_639:
[----:B------:R-:W4:Y:S01]  /*15700*/  LDL R0, [R1+0x64] ;  /* 0x0000640001007983 */ /* 0x000f220000100800 */
[----:B------:R-:W-:Y:S01]  /*15710*/  IMAD R4, R168, -0x80, R94 ;  /* 0xffffff80a8047824 */ /* 0x000fe200078e025e */
[----:B------:R-:W-:-:S04]  /*15720*/  P2R R6, PR, RZ, 0x1 ;  /* 0x00000001ff067803 */ /* 0x000fc80000000000 */
[----:B----4-:R-:W-:-:S04]  /*15730*/  IADD3 R4, -R0, 0x80, R4 ;  /* 0x0000008000047810 */ /* 0x010fc80007ffe104 */
        /* <DEDUP_REMOVED lines=11> */
[----:B------:R-:W-:-:S02]  /*157f0*/  FSEL R15, R26, -INF , P3 ;  /* 0xff8000001a0f7808 */ /* 0x000fc40001800000 */
[----:B------:R-:W-:Y:S02]  /*15800*/  ISETP.GT.AND P3, PT, R4, 0x11, PT ;  /* 0x000000110400780c */ /* 0x000fe40003f64270 */
[----:B0-----:R-:W-:Y:S02]  /*15810*/  FSEL R13, R32, -INF , P4 ;  /* 0xff800000200d7808 */ /* 0x001fe40002000000 */
[----:B------:R-:W-:Y:S02]  /*15820*/  FMNMX.FTZ R0, R29, R0, !PT ;  /* 0x000000001d007209 */ /* 0x000fe40007810000 */
[----:B------:R-:W-:Y:S02]  /*15830*/  FSEL R27, R27, -INF , P1 ;  /* 0xff8000001b1b7808 */ /* 0x000fe40000800000 */
[----:B------:R-:W-:Y:S02]  /*15840*/  ISETP.GT.AND P1, PT, R4, 0x18, PT ;  /* 0x000000180400780c */ /* 0x000fe40003f24270 */
[----:B------:R-:W-:-:S02]  /*15850*/  FSEL R33, R33, -INF , P3 ;  /* 0xff80000021217808 */ /* 0x000fc40001800000 */
[----:B------:R-:W-:Y:S02]  /*15860*/  FMNMX.FTZ R0, R13, R0, !PT ;  /* 0x000000000d007209 */ /* 0x000fe40007810000 */
[----:B------:R-:W-:Y:S02]  /*15870*/  FSEL R21, R30, -INF , P2 ;  /* 0xff8000001e157808 */ /* 0x000fe40001000000 */
[----:B------:R-:W-:Y:S02]  /*15880*/  ISETP.GT.AND P2, PT, R4, 0x19, PT ;  /* 0x000000190400780c */ /* 0x000fe40003f44270 */
[----:B------:R-:W-:Y:S02]  /*15890*/  FSEL R89, R36, -INF , P1 ;  /* 0xff80000024597808 */ /* 0x000fe40000800000 */
[----:B------:R-:W-:Y:S02]  /*158a0*/  FMNMX.FTZ R0, R33, R0, !PT ;  /* 0x0000000021007209 */ /* 0x000fe40007810000 */
[----:B------:R-:W-:-:S02]  /*158b0*/  FSEL R31, R31, -INF , P5 ;  /* 0xff8000001f1f7808 */ /* 0x000fc40002800000 */
[----:B------:R-:W-:Y:S02]  /*158c0*/  ISETP.GT.AND P5, PT, R4, 0x20, PT ;  /* 0x000000200400780c */ /* 0x000fe40003fa4270 */
[----:B------:R-:W-:Y:S02]  /*158d0*/  FSEL R37, R37, -INF , P2 ;  /* 0xff80000025257808 */ /* 0x000fe40001000000 */
        /* <DEDUP_REMOVED lines=54> */
[C---:B------:R-:W-:Y:S02]  /*15c40*/  ISETP.GT.AND P2, PT, R4.reuse, 0x58, PT ;  /* 0x000000580400780c */ /* 0x040fe40003f44270 */
[----:B------:R-:W-:Y:S02]  /*15c50*/  FSEL R119, R65, -INF , P1 ;  /* 0xff80000041777808 */ /* 0x000fe40000800000 */
[----:B------:R-:W-:Y:S02]  /*15c60*/  FMNMX.FTZ R0, R117, R0, !PT ;  /* 0x0000000075007209 */ /* 0x000fe40007810000 */
        /* <DEDUP_REMOVED lines=25> */
[----:B------:R-:W-:Y:S01]  /*15e00*/  FSEL R65, R62, -INF , P5 ;  /* 0xff8000003e417808 */ /* 0x000fe20002800000 */
[----:B------:R-:W-:Y:S01]  /*15e10*/  IMAD.U32 R62, RZ, RZ, UR60 ;  /* 0x0000003cff3e7e24 */ /* 0x000fe2000f8e00ff */
[----:B------:R-:W-:Y:S02]  /*15e20*/  FSEL R133, R81, -INF , P4 ;  /* 0xff80000051857808 */ /* 0x000fe40002000000 */
[----:B------:R-:W-:Y:S02]  /*15e30*/  FMNMX.FTZ R0, R131, R0, !PT ;  /* 0x0000000083007209 */ /* 0x000fe40007810000 */
[----:B------:R-:W-:Y:S02]  /*15e40*/  ISETP.GT.AND P5, PT, R4, 0x78, PT ;  /* 0x000000780400780c */ /* 0x000fe40003fa4270 */
[----:B------:R-:W-:Y:S02]  /*15e50*/  FMNMX.FTZ R0, R133, R0, !PT ;  /* 0x0000000085007209 */ /* 0x000fe40007810000 */
[----:B------:R-:W-:-:S02]  /*15e60*/  FSEL R81, R84, -INF , P5 ;  /* 0xff80000054517808 */ /* 0x000fc40002800000 */
[----:B------:R-:W-:Y:S02]  /*15e70*/  ISETP.GT.AND P6, PT, R4, 0x79, PT ;  /* 0x000000790400780c */ /* 0x000fe40003fc4270 */
[----:B------:R-:W-:Y:S02]  /*15e80*/  FMNMX.FTZ R0, R81, R0, !PT ;  /* 0x0000000051007209 */ /* 0x000fe40007810000 */
[----:B------:R-:W-:Y:S02]  /*15e90*/  FSEL R85, R85, -INF , P6 ;  /* 0xff80000055557808 */ /* 0x000fe40003000000 */
[----:B------:R-:W-:Y:S02]  /*15ea0*/  P2R R20, PR, RZ, 0x4 ;  /* 0x00000004ff147803 */ /* 0x000fe40000000000 */
[----:B------:R-:W-:Y:S02]  /*15eb0*/  FMNMX.FTZ R8, R85, R0, !PT ;  /* 0x0000000055087209 */ /* 0x000fe40007810000 */
[----:B------:R-:W-:-:S02]  /*15ec0*/  P2R R26, PR, RZ, 0x1 ;  /* 0x00000001ff1a7803 */ /* 0x000fc40000000000 */
[----:B------:R-:W-:Y:S01]  /*15ed0*/  P2R R24, PR, RZ, 0x2 ;  /* 0x00000002ff187803 */ /* 0x000fe20000000000 */
[----:B------:R-:W0:Y:S01]  /*15ee0*/  SHFL.BFLY PT, R135, R8, 0x2, 0x1f ;  /* 0x0c401f0008877f89 */ /* 0x000e2200000e0000 */
[C---:B------:R-:W-:Y:S02]  /*15ef0*/  ISETP.GT.AND P1, PT, R4.reuse, 0x59, PT ;  /* 0x000000590400780c */ /* 0x040fe40003f24270 */
[----:B------:R-:W-:Y:S02]  /*15f00*/  ISETP.GT.AND P0, PT, R4, 0x60, PT ;  /* 0x000000600400780c */ /* 0x000fe40003f04270 */
[----:B------:R-:W-:Y:S02]  /*15f10*/  FSEL R71, R71, -INF , P1 ;  /* 0xff80000047477808 */ /* 0x000fe40000800000 */
[----:B------:R-:W-:Y:S02]  /*15f20*/  ISETP.NE.AND P1, PT, R24, RZ, PT ;  /* 0x000000ff1800720c */ /* 0x000fe40003f25270 */
[----:B------:R-:W-:-:S02]  /*15f30*/  FSEL R83, R83, -INF , P4 ;  /* 0xff80000053537808 */ /* 0x000fc40002000000 */
[----:B------:R-:W-:Y:S02]  /*15f40*/  FSEL R137, R78, -INF , P1 ;  /* 0xff8000004e897808 */ /* 0x000fe40000800000 */
[----:B------:R-:W-:Y:S02]  /*15f50*/  FSEL R87, R87, -INF , P6 ;  /* 0xff80000057577808 */ /* 0x000fe40003000000 */
[----:B0-----:R-:W-:Y:S02]  /*15f60*/  FMNMX.FTZ R12, R8, R135, !PT ;  /* 0x00000087080c7209 */ /* 0x001fe40007810000 */
[----:B------:R-:W-:-:S03]  /*15f70*/  FMNMX.FTZ R8, R15, R27, !PT ;  /* 0x0000001b0f087209 */ /* 0x000fc60007810000 */
[----:B------:R-:W0:Y:S01]  /*15f80*/  SHFL.BFLY PT, R135, R12, 0x1, 0x1f ;  /* 0x0c201f000c877f89 */ /* 0x000e2200000e0000 */
[----:B------:R-:W-:-:S04]  /*15f90*/  FMNMX.FTZ R8, R21, R8, !PT ;  /* 0x0000000815087209 */ /* 0x000fc80007810000 */
[----:B------:R-:W-:-:S04]  /*15fa0*/  FMNMX.FTZ R8, R31, R8, !PT ;  /* 0x000000081f087209 */ /* 0x000fc80007810000 */
[----:B------:R-:W-:-:S04]  /*15fb0*/  FMNMX.FTZ R8, R91, R8, !PT ;  /* 0x000000085b087209 */ /* 0x000fc80007810000 */
[----:B------:R-:W-:-:S04]  /*15fc0*/  FMNMX.FTZ R8, R35, R8, !PT ;  /* 0x0000000823087209 */ /* 0x000fc80007810000 */
[----:B------:R-:W-:Y:S02]  /*15fd0*/  FMNMX.FTZ R8, R41, R8, !PT ;  /* 0x0000000829087209 */ /* 0x000fe40007810000 */
[----:B0-----:R-:W-:Y:S02]  /*15fe0*/  FMNMX.FTZ R0, R12, R135, !PT ;  /* 0x000000870c007209 */ /* 0x001fe40007810000 */
[----:B------:R-:W-:Y:S02]  /*15ff0*/  FMNMX.FTZ R12, R39, R8, !PT ;  /* 0x00000008270c7209 */ /* 0x000fe40007810000 */
[----:B------:R-:W-:Y:S01]  /*16000*/  FSETP.NEU.FTZ.AND P2, PT, R0, -INF , PT ;  /* 0xff8000000000780b */ /* 0x000fe20003f5d000 */
[----:B------:R-:W-:-:S01]  /*16010*/  FFMA.FTZ R14, R2, R0, -8 ;  /* 0xc1000000020e7423 */ /* 0x000fc20000010000 */
[----:B------:R-:W-:Y:S02]  /*16020*/  FMNMX.FTZ R12, R45, R12, !PT ;  /* 0x0000000c2d0c7209 */ /* 0x000fe40007810000 */
[----:B------:R-:W-:-:S02]  /*16030*/  FSEL R135, R74, -INF , P0 ;  /* 0xff8000004a877808 */ /* 0x000fc40000000000 */
[----:B------:R-:W-:Y:S02]  /*16040*/  FMNMX.FTZ R12, R43, R12, !PT ;  /* 0x0000000c2b0c7209 */ /* 0x000fe40007810000 */
[----:B------:R-:W-:Y:S02]  /*16050*/  FSEL R4, R14, RZ, P2 ;  /* 0x000000ff0e047208 */ /* 0x000fe40001000000 */
[----:B------:R-:W-:Y:S02]  /*16060*/  FMNMX.FTZ R12, R49, R12, !PT ;  /* 0x0000000c310c7209 */ /* 0x000fe40007810000 */
[----:B------:R-:W-:Y:S01]  /*16070*/  ISETP.NE.AND P2, PT, R20, RZ, PT ;  /* 0x000000ff1400720c */ /* 0x000fe20003f45270 */
[C-C-:B------:R-:W-:Y:S01]  /*16080*/  FFMA.FTZ R152, R2.reuse, R5, -R4.reuse ;  /* 0x0000000502987223 */ /* 0x140fe20000010804 */
[----:B------:R-:W-:Y:S01]  /*16090*/  FMNMX.FTZ R12, R47, R12, !PT ;  /* 0x0000000c2f0c7209 */ /* 0x000fe20007810000 */
[--C-:B------:R-:W-:Y:S01]  /*160a0*/  FFMA.FTZ R5, R2, R25, -R4.reuse ;  /* 0x0000001902057223 */ /* 0x100fe20000010804 */
[----:B------:R-:W-:Y:S01]  /*160b0*/  ISETP.NE.AND P0, PT, R26, RZ, PT ;  /* 0x000000ff1a00720c */ /* 0x000fe20003f05270 */
[C-C-:B------:R-:W-:Y:S01]  /*160c0*/  FFMA.FTZ R25, R2.reuse, R29, -R4.reuse ;  /* 0x0000001d02197223 */ /* 0x140fe20000010804 */
[----:B------:R-:W-:Y:S01]  /*160d0*/  FMNMX.FTZ R12, R107, R12, !PT ;  /* 0x0000000c6b0c7209 */ /* 0x000fe20007810000 */
[C-C-:B------:R-:W-:Y:S01]  /*160e0*/  FFMA.FTZ R29, R2.reuse, R95, -R4.reuse ;  /* 0x0000005f021d7223 */ /* 0x140fe20000010804 */
[----:B------:R-:W-:Y:S01]  /*160f0*/  FSEL R75, R75, -INF , P0 ;  /* 0xff8000004b4b7808 */ /* 0x000fe20000000000 */
[C-C-:B------:R-:W-:Y:S01]  /*16100*/  FFMA.FTZ R97, R2.reuse, R97, -R4.reuse ;  /* 0x0000006102617223 */ /* 0x140fe20000010804 */
[----:B------:R-:W-:Y:S01]  /*16110*/  FMNMX.FTZ R12, R51, R12, !PT ;  /* 0x0000000c330c7209 */ /* 0x000fe20007810000 */
[C-C-:B------:R-:W-:Y:S01]  /*16120*/  FFMA.FTZ R154, R2.reuse, R13, -R4.reuse ;  /* 0x0000000d029a7223 */ /* 0x140fe20000010804 */
[----:B------:R-:W-:Y:S01]  /*16130*/  FSEL R79, R79, -INF , P2 ;  /* 0xff8000004f4f7808 */ /* 0x000fe20001000000 */
[C-C-:B------:R-:W-:Y:S01]  /*16140*/  FFMA.FTZ R89, R2.reuse, R89, -R4.reuse ;  /* 0x0000005902597223 */ /* 0x140fe20000010804 */
[----:B------:R-:W-:Y:S01]  /*16150*/  FMNMX.FTZ R12, R111, R12, !PT ;  /* 0x0000000c6f0c7209 */ /* 0x000fe20007810000 */
[--C-:B------:R-:W-:Y:S01]  /*16160*/  FFMA.FTZ R156, R2, R93, -R4.reuse ;  /* 0x0000005d029c7223 */ /* 0x100fe20000010804 */
[----:B------:R-:W-:Y:S01]  /*16170*/  FSEL R95, R82, -INF , P3 ;  /* 0xff800000525f7808 */ /* 0x000fe20001800000 */
[----:B------:R0:W-:Y:S01]  /*16180*/  MUFU.EX2 R8, R89 ;  /* 0x0000005900087308 */ /* 0x0001e20000000800 */
[----:B------:R-:W-:Y:S01]  /*16190*/  FMNMX.FTZ R14, R55, R12, !PT ;  /* 0x0000000c370e7209 */ /* 0x000fe20007810000 */
[--C-:B------:R-:W-:Y:S01]  /*161a0*/  FFMA.FTZ R158, R2, R101, -R4.reuse ;  /* 0x00000065029e7223 */ /* 0x100fe20000010804 */
[----:B------:R-:W-:Y:S01]  /*161b0*/  ISETP.NE.AND P0, PT, R6, RZ, PT ;  /* 0x000000ff0600720c */ /* 0x000fe20003f05270 */
[C-C-:B------:R-:W-:Y:S01]  /*161c0*/  FFMA.FTZ R6, R2.reuse, R7, -R4.reuse ;  /* 0x0000000702067223 */ /* 0x140fe20000010804 */
[----:B------:R-:W-:Y:S01]  /*161d0*/  FMNMX.FTZ R14, R115, R14, !PT ;  /* 0x0000000e730e7209 */ /* 0x000fe20007810000 */
[C-C-:B------:R-:W-:Y:S01]  /*161e0*/  FFMA.FTZ R7, R2.reuse, R33, -R4.reuse ;  /* 0x0000002102077223 */ /* 0x140fe20000010804 */
[----:B------:R-:W-:-:S01]  /*161f0*/  FFMA.FTZ R93, R2, R53, -R4 ;  /* 0x00000035025d7223 */ /* 0x000fc20000010804 */
[----:B------:R4:W-:Y:S01]  /*16200*/  MUFU.EX2 R12, R97 ;  /* 0x00000061000c7308 */ /* 0x0009e20000000800 */
[----:B------:R-:W-:Y:S01]  /*16210*/  FMNMX.FTZ R14, R59, R14, !PT ;  /* 0x0000000e3b0e7209 */ /* 0x000fe20007810000 */
[C-C-:B0-----:R-:W-:Y:S01]  /*16220*/  FFMA.FTZ R89, R2.reuse, R99, -R4.reuse ;  /* 0x0000006302597223 */ /* 0x141fe20000010804 */
[----:B------:R-:W-:-:S01]  /*16230*/  FFMA.FTZ R99, R2, R61, -R4 ;  /* 0x0000003d02637223 */ /* 0x000fc20000010804 */
[C-C-:B------:R-:W-:Y:S01]  /*16240*/  FFMA.FTZ R61, R2.reuse, R73, -R4.reuse ;  /* 0x00000049023d7223 */ /* 0x140fe20000010804 */
[----:B------:R-:W-:Y:S01]  /*16250*/  FMNMX.FTZ R14, R65, R14, !PT ;  /* 0x0000000e410e7209 */ /* 0x000fe20007810000 */
[C-C-:B------:R-:W-:Y:S01]  /*16260*/  FFMA.FTZ R33, R2.reuse, R37, -R4.reuse ;  /* 0x0000002502217223 */ /* 0x140fe20000010804 */
[----:B------:R-:W-:-:S01]  /*16270*/  FFMA.FTZ R53, R2, R57, -R4 ;  /* 0x0000003902357223 */ /* 0x000fc20000010804 */
[C-C-:B------:R-:W-:Y:S01]  /*16280*/  FFMA.FTZ R101, R2.reuse, R69, -R4.reuse ;  /* 0x0000004502657223 */ /* 0x140fe20000010804 */
[----:B------:R-:W-:Y:S01]  /*16290*/  FMNMX.FTZ R14, R63, R14, !PT ;  /* 0x0000000e3f0e7209 */ /* 0x000fe20007810000 */
[--C-:B------:R-:W-:Y:S01]  /*162a0*/  FFMA.FTZ R73, R2, R77, -R4.reuse ;  /* 0x0000004d02497223 */ /* 0x100fe20000010804 */
[----:B----4-:R-:W-:Y:S01]  /*162b0*/  FSEL R97, R86, -INF , P5 ;  /* 0xff80000056617808 */ /* 0x010fe20002800000 */
[C-C-:B------:R-:W-:Y:S01]  /*162c0*/  FFMA.FTZ R37, R2.reuse, R103, -R4.reuse ;  /* 0x0000006702257223 */ /* 0x140fe20000010804 */
[----:B------:R-:W-:Y:S01]  /*162d0*/  FMNMX.FTZ R14, R123, R14, !PT ;  /* 0x0000000e7b0e7209 */ /* 0x000fe20007810000 */
[C-C-:B------:R-:W-:Y:S01]  /*162e0*/  FFMA.FTZ R105, R2.reuse, R105, -R4.reuse ;  /* 0x0000006902697223 */ /* 0x140fe20000010804 */
[----:B------:R-:W-:-:S01]  /*162f0*/  FFMA.FTZ R160, R2, R109, -R4 ;  /* 0x0000006d02a07223 */ /* 0x000fc20000010804 */
        /* <DEDUP_REMOVED lines=12> */
[----:B------:R-:W-:Y:S01]  /*163c0*/  FFMA.FTZ R77, R2, R85, -R4 ;  /* 0x00000055024d7223 */ /* 0x000fe20000010804 */
[----:B------:R-:W-:Y:S01]  /*163d0*/  FMNMX.FTZ R20, R135, R20, !PT ;  /* 0x0000001487147209 */ /* 0x000fe20007810000 */
[----:B------:R-:W-:Y:S03]  /*163e0*/  MUFU.EX2 R152, R152 ;  /* 0x0000009800987308 */ /* 0x000fe60000000800 */
[----:B------:R-:W-:-:S04]  /*163f0*/  FMNMX.FTZ R20, R75, R20, !PT ;  /* 0x000000144b147209 */ /* 0x000fc80007810000 */
[----:B------:R-:W-:Y:S01]  /*16400*/  FMNMX.FTZ R20, R137, R20, !PT ;  /* 0x0000001489147209 */ /* 0x000fe20007810000 */
[----:B------:R-:W0:Y:S03]  /*16410*/  MUFU.EX2 R5, R5 ;  /* 0x0000000500057308 */ /* 0x000e260000000800 */
[----:B------:R-:W-:-:S04]  /*16420*/  FMNMX.FTZ R20, R79, R20, !PT ;  /* 0x000000144f147209 */ /* 0x000fc80007810000 */
[----:B------:R-:W-:Y:S01]  /*16430*/  FMNMX.FTZ R20, R95, R20, !PT ;  /* 0x000000145f147209 */ /* 0x000fe20007810000 */
[----:B------:R-:W4:Y:S03]  /*16440*/  MUFU.EX2 R6, R6 ;  /* 0x0000000600067308 */ /* 0x000f260000000800 */
[----:B------:R-:W-:-:S04]  /*16450*/  FMNMX.FTZ R20, R83, R20, !PT ;  /* 0x0000001453147209 */ /* 0x000fc80007810000 */
[----:B------:R-:W-:Y:S01]  /*16460*/  FMNMX.FTZ R20, R97, R20, !PT ;  /* 0x0000001461147209 */ /* 0x000fe20007810000 */
[----:B------:R-:W5:Y:S03]  /*16470*/  MUFU.EX2 R25, R25 ;  /* 0x0000001900197308 */ /* 0x000f660000000800 */
[----:B------:R-:W-:-:S05]  /*16480*/  FMNMX.FTZ R13, R87, R20, !PT ;  /* 0x00000014570d7209 */ /* 0x000fca0007810000 */
[----:B------:R-:W1:Y:S01]  /*16490*/  SHFL.BFLY PT, R26, R13, 0x2, 0x1f ;  /* 0x0c401f000d1a7f89 */ /* 0x000e6200000e0000 */
[----:B------:R-:W2:Y:S08]  /*164a0*/  MUFU.EX2 R154, R154 ;  /* 0x0000009a009a7308 */ /* 0x000eb00000000800 */
[----:B------:R-:W3:Y:S08]  /*164b0*/  MUFU.EX2 R7, R7 ;  /* 0x0000000700077308 */ /* 0x000ef00000000800 */
[----:B------:R-:W-:Y:S01]  /*164c0*/  MUFU.EX2 R33, R33 ;  /* 0x0000002100217308 */ /* 0x000fe20000000800 */
[----:B-1----:R-:W-:-:S07]  /*164d0*/  FMNMX.FTZ R26, R13, R26, !PT ;  /* 0x0000001a0d1a7209 */ /* 0x002fce0007810000 */
[----:B------:R-:W-:Y:S01]  /*164e0*/  MUFU.EX2 R156, R156 ;  /* 0x0000009c009c7308 */ /* 0x000fe20000000800 */
[----:B------:R-:W1:Y:S07]  /*164f0*/  SHFL.BFLY PT, R13, R26, 0x1, 0x1f ;  /* 0x0c201f001a0d7f89 */ /* 0x000e6e00000e0000 */
[----:B------:R-:W-:Y:S08]  /*16500*/  MUFU.EX2 R29, R29 ;  /* 0x0000001d001d7308 */ /* 0x000ff00000000800 */
[----:B------:R-:W-:Y:S08]  /*16510*/  MUFU.EX2 R89, R89 ;  /* 0x0000005900597308 */ /* 0x000ff00000000800 */
[----:B------:R-:W-:Y:S01]  /*16520*/  MUFU.EX2 R158, R158 ;  /* 0x0000009e009e7308 */ /* 0x000fe20000000800 */
[----:B-1----:R-:W-:-:S04]  /*16530*/  FMNMX.FTZ R13, R26, R13, !PT ;  /* 0x0000000d1a0d7209 */ /* 0x002fc80007810000 */
[----:B------:R-:W-:Y:S01]  /*16540*/  FSETP.NEU.FTZ.AND P1, PT, R13, -INF , PT ;  /* 0xff8000000d00780b */ /* 0x000fe20003f3d000 */
[----:B------:R-:W-:-:S02]  /*16550*/  FFMA.FTZ R26, R2, R13, -8 ;  /* 0xc1000000021a7423 */ /* 0x000fc4000001000d */
[----:B------:R-:W-:Y:S03]  /*16560*/  MUFU.EX2 R37, R37 ;  /* 0x0000002500257308 */ /* 0x000fe60000000800 */
[----:B------:R-:W-:-:S05]  /*16570*/  FSEL R4, R26, RZ, P1 ;  /* 0x000000ff1a047208 */ /* 0x000fca0000800000 */
[----:B------:R-:W-:Y:S01]  /*16580*/  MUFU.EX2 R14, R105 ;  /* 0x00000069000e7308 */ /* 0x000fe20000000800 */
[----:B------:R-:W-:-:S01]  /*16590*/  FFMA.FTZ R153, R2, R15, -R4 ;  /* 0x0000000f02997223 */ /* 0x000fc20000010804 */
[C-C-:B------:R-:W-:Y:S01]  /*165a0*/  FFMA.FTZ R26, R2.reuse, R27, -R4.reuse ;  /* 0x0000001b021a7223 */ /* 0x140fe20000010804 */
[----:B------:R-:W-:-:S01]  /*165b0*/  FFMA.FTZ R15, R2, R21, -R4 ;  /* 0x00000015020f7223 */ /* 0x000fc20000010804 */
[C-C-:B------:R-:W-:Y:S01]  /*165c0*/  FFMA.FTZ R38, R2.reuse, R31, -R4.reuse ;  /* 0x0000001f02267223 */ /* 0x140fe20000010804 */
[----:B------:R-:W-:-:S01]  /*165d0*/  FFMA.FTZ R155, R2, R91, -R4 ;  /* 0x0000005b029b7223 */ /* 0x000fc20000010804 */
[C-C-:B------:R-:W-:Y:S01]  /*165e0*/  FFMA.FTZ R30, R2.reuse, R35, -R4.reuse ;  /* 0x00000023021e7223 */ /* 0x140fe20000010804 */
[----:B------:R-:W-:-:S01]  /*165f0*/  FFMA.FTZ R21, R2, R41, -R4 ;  /* 0x0000002902157223 */ /* 0x000fc20000010804 */
[----:B------:R-:W-:Y:S01]  /*16600*/  MUFU.EX2 R153, R153 ;  /* 0x0000009900997308 */ /* 0x000fe20000000800 */
[----:B------:R-:W-:-:S01]  /*16610*/  FFMA.FTZ R40, R2, R39, -R4 ;  /* 0x0000002702287223 */ /* 0x000fc20000010804 */
[----:B0-----:R-:W-:Y:S01]  /*16620*/  FADD.FTZ R39, R152, R5 ;  /* 0x0000000598277221 */ /* 0x001fe20000010000 */
[----:B------:R-:W-:-:S01]  /*16630*/  FFMA.FTZ R157, R2, R45, -R4 ;  /* 0x0000002d029d7223 */ /* 0x000fc20000010804 */
[C-C-:B------:R-:W-:Y:S01]  /*16640*/  FFMA.FTZ R34, R2.reuse, R43, -R4.reuse ;  /* 0x0000002b02227223 */ /* 0x140fe20000010804 */
[----:B------:R-:W-:-:S01]  /*16650*/  FFMA.FTZ R27, R2, R49, -R4 ;  /* 0x00000031021b7223 */ /* 0x000fc20000010804 */
[----:B----4-:R-:W-:Y:S01]  /*16660*/  FADD.FTZ R50, R6, R39 ;  /* 0x0000002706327221 */ /* 0x010fe20000010000 */
[----:B------:R-:W-:-:S01]  /*16670*/  FFMA.FTZ R44, R2, R47, -R4 ;  /* 0x0000002f022c7223 */ /* 0x000fc20000010804 */
[----:B------:R-:W0:Y:S01]  /*16680*/  MUFU.EX2 R26, R26 ;  /* 0x0000001a001a7308 */ /* 0x000e220000000800 */
[----:B------:R-:W-:-:S01]  /*16690*/  FFMA.FTZ R159, R2, R107, -R4 ;  /* 0x0000006b029f7223 */ /* 0x000fc20000010804 */
[----:B-----5:R-:W-:Y:S01]  /*166a0*/  FADD.FTZ R41, R25, R50 ;  /* 0x0000003219297221 */ /* 0x020fe20000010000 */
[----:B------:R-:W-:-:S01]  /*166b0*/  FFMA.FTZ R36, R2, R51, -R4 ;  /* 0x0000003302247223 */ /* 0x000fc20000010804 */
[C-C-:B------:R-:W-:Y:S01]  /*166c0*/  FFMA.FTZ R31, R2.reuse, R111, -R4.reuse ;  /* 0x0000006f021f7223 */ /* 0x140fe20000010804 */
[----:B------:R-:W-:-:S01]  /*166d0*/  FFMA.FTZ R48, R2, R55, -R4 ;  /* 0x0000003702307223 */ /* 0x000fc20000010804 */
[----:B--2---:R-:W-:Y:S01]  /*166e0*/  FADD.FTZ R50, R154, R41 ;  /* 0x000000299a327221 */ /* 0x004fe20000010000 */
[----:B------:R-:W-:-:S01]  /*166f0*/  FFMA.FTZ R161, R2, R115, -R4 ;  /* 0x0000007302a17223 */ /* 0x000fc20000010804 */
[----:B------:R-:W1:Y:S01]  /*16700*/  MUFU.EX2 R15, R15 ;  /* 0x0000000f000f7308 */ /* 0x000e620000000800 */
[----:B------:R-:W-:-:S01]  /*16710*/  FFMA.FTZ R42, R2, R59, -R4 ;  /* 0x0000003b022a7223 */ /* 0x000fc20000010804 */
[----:B---3--:R-:W-:Y:S01]  /*16720*/  FADD.FTZ R41, R7, R50 ;  /* 0x0000003207297221 */ /* 0x008fe20000010000 */
[----:B------:R-:W-:-:S01]  /*16730*/  FFMA.FTZ R35, R2, R65, -R4 ;  /* 0x0000004102237223 */ /* 0x000fc20000010804 */
[C-C-:B------:R-:W-:Y:S01]  /*16740*/  FFMA.FTZ R52, R2.reuse, R63, -R4.reuse ;  /* 0x0000003f02347223 */ /* 0x140fe20000010804 */
[----:B------:R-:W-:-:S01]  /*16750*/  FFMA.FTZ R163, R2, R123, -R4 ;  /* 0x0000007b02a37223 */ /* 0x000fc20000010804 */
[----:B------:R-:W-:Y:S01]  /*16760*/  FADD.FTZ R54, R8, R41 ;  /* 0x0000002908367221 */ /* 0x000fe20000010000 */
[----:B------:R-:W-:-:S01]  /*16770*/  FFMA.FTZ R165, R2, R135, -R4 ;  /* 0x0000008702a57223 */ /* 0x000fc20000010804 */
[----:B------:R-:W2:Y:S01]  /*16780*/  MUFU.EX2 R38, R38 ;  /* 0x0000002600267308 */ /* 0x000ea20000000800 */
[----:B0-----:R-:W-:-:S01]  /*16790*/  FADD.FTZ R46, R153, R26 ;  /* 0x0000001a992e7221 */ /* 0x001fc20000010000 */
[----:B------:R-:W-:Y:S01]  /*167a0*/  FADD.FTZ R41, R33, R54 ;  /* 0x0000003621297221 */ /* 0x000fe20000010000 */
[----:B------:R-:W-:-:S01]  /*167b0*/  FFMA.FTZ R167, R2, R95, -R4 ;  /* 0x0000005f02a77223 */ /* 0x000fc20000010804 */
[----:B------:R-:W-:Y:S01]  /*167c0*/  F2FP.SATFINITE.E4M3.F32.PACK_AB_MERGE_C R33, R33, R8, RZ ;  /* 0x000000082121723e */ /* 0x000fe200048070ff */
[----:B------:R-:W-:-:S01]  /*167d0*/  FFMA.FTZ R83, R2, R83, -R4 ;  /* 0x0000005302537223 */ /* 0x000fc20000010804 */
[----:B------:R-:W-:Y:S01]  /*167e0*/  FADD.FTZ R54, R156, R41 ;  /* 0x000000299c367221 */ /* 0x000fe20000010000 */
[----:B------:R-:W-:-:S01]  /*167f0*/  FFMA.FTZ R97, R2, R97, -R4 ;  /* 0x0000006102617223 */ /* 0x000fc20000010804 */
[----:B------:R-:W0:Y:S01]  /*16800*/  MUFU.EX2 R155, R155 ;  /* 0x0000009b009b7308 */ /* 0x000e220000000800 */
[----:B-1----:R-:W-:-:S01]  /*16810*/  FADD.FTZ R39, R15, R46 ;  /* 0x0000002e0f277221 */ /* 0x002fc20000010000 */
[----:B------:R-:W-:Y:S01]  /*16820*/  FADD.FTZ R43, R29, R54 ;  /* 0x000000361d2b7221 */ /* 0x000fe20000010000 */
[----:B------:R-:W-:-:S01]  /*16830*/  FFMA.FTZ R54, R2, R71, -R4 ;  /* 0x0000004702367223 */ /* 0x000fc20000010804 */
[----:B------:R-:W-:-:S02]  /*16840*/  F2FP.SATFINITE.E4M3.F32.PACK_AB_MERGE_C R25, R25, R6, RZ ;  /* 0x000000061919723e */ /* 0x000fc400048070ff */
[----:B------:R-:W-:-:S01]  /*16850*/  FADD.FTZ R56, R12, R43 ;  /* 0x0000002b0c387221 */ /* 0x000fc20000010000 */
[----:B------:R-:W-:Y:S01]  /*16860*/  F2FP.SATFINITE.E4M3.F32.PACK_AB_MERGE_C R154, R7, R154, R33 ;  /* 0x0000009a079a723e */ /* 0x000fe20004807021 */
[----:B------:R-:W1:Y:S01]  /*16870*/  MUFU.EX2 R30, R30 ;  /* 0x0000001e001e7308 */ /* 0x000e620000000800 */
[----:B--2---:R-:W-:-:S01]  /*16880*/  FADD.FTZ R46, R38, R39 ;  /* 0x00000027262e7221 */ /* 0x004fc20000010000 */
[C---:B------:R-:W-:Y:S01]  /*16890*/  FADD.FTZ R43, R89.reuse, R56 ;  /* 0x00000038592b7221 */ /* 0x040fe20000010000 */
[----:B------:R-:W-:Y:S02]  /*168a0*/  F2FP.SATFINITE.E4M3.F32.PACK_AB_MERGE_C R89, R89, R12, RZ ;  /* 0x0000000c5959723e */ /* 0x000fe400048070ff */
[----:B------:R-:W-:Y:S01]  /*168b0*/  F2FP.SATFINITE.E4M3.F32.PACK_AB_MERGE_C R38, R38, R15, RZ ;  /* 0x0000000f2626723e */ /* 0x000fe200048070ff */
[----:B------:R-:W-:-:S01]  /*168c0*/  FADD.FTZ R56, R158, R43 ;  /* 0x0000002b9e387221 */ /* 0x000fc20000010000 */
[----:B------:R-:W-:Y:S01]  /*168d0*/  F2FP.SATFINITE.E4M3.F32.PACK_AB_MERGE_C R152, R5, R152, R25 ;  /* 0x000000980598723e */ /* 0x000fe20004807019 */
[----:B------:R-:W2:Y:S01]  /*168e0*/  MUFU.EX2 R21, R21 ;  /* 0x0000001500157308 */ /* 0x000ea20000000800 */
[----:B0-----:R-:W-:-:S01]  /*168f0*/  FADD.FTZ R39, R155, R46 ;  /* 0x0000002e9b277221 */ /* 0x001fc20000010000 */
[----:B------:R-:W-:Y:S01]  /*16900*/  FADD.FTZ R43, R37, R56 ;  /* 0x00000038252b7221 */ /* 0x000fe20000010000 */
[----:B------:R-:W-:-:S01]  /*16910*/  FFMA.FTZ R46, R2, R67, -R4 ;  /* 0x00000043022e7223 */ /* 0x000fc20000010804 */
[----:B------:R-:W-:-:S02]  /*16920*/  F2FP.SATFINITE.E4M3.F32.PACK_AB_MERGE_C R156, R29, R156, R89 ;  /* 0x0000009c1d9c723e */ /* 0x000fc40004807059 */
[----:B------:R-:W-:-:S01]  /*16930*/  FADD.FTZ R58, R14, R43 ;  /* 0x0000002b0e3a7221 */ /* 0x000fc20000010000 */
[----:B------:R-:W-:Y:S01]  /*16940*/  F2FP.SATFINITE.E4M3.F32.PACK_AB_MERGE_C R153, R26, R153, R38 ;  /* 0x000000991a99723e */ /* 0x000fe20004807026 */
[----:B------:R-:W0:Y:S01]  /*16950*/  MUFU.EX2 R40, R40 ;  /* 0x0000002800287308 */ /* 0x000e220000000800 */
[----:B-1----:R-:W-:-:S07]  /*16960*/  FADD.FTZ R50, R30, R39 ;  /* 0x000000271e327221 */ /* 0x002fce0000010000 */
[----:B------:R-:W1:Y:S01]  /*16970*/  MUFU.EX2 R157, R157 ;  /* 0x0000009d009d7308 */ /* 0x000e620000000800 */
[----:B--2---:R-:W-:-:S07]  /*16980*/  FADD.FTZ R39, R21, R50 ;  /* 0x0000003215277221 */ /* 0x004fce0000010000 */
[----:B------:R-:W2:Y:S01]  /*16990*/  MUFU.EX2 R34, R34 ;  /* 0x0000002200227308 */ /* 0x000ea20000000800 */
[----:B0-----:R-:W-:-:S01]  /*169a0*/  FADD.FTZ R50, R40, R39 ;  /* 0x0000002728327221 */ /* 0x001fc20000010000 */
[----:B------:R-:W-:Y:S01]  /*169b0*/  FFMA.FTZ R39, R2, R127, -R4 ;  /* 0x0000007f02277223 */ /* 0x000fe20000010804 */
[----:B------:R-:W-:-:S04]  /*169c0*/  F2FP.SATFINITE.E4M3.F32.PACK_AB_MERGE_C R40, R40, R21, RZ ;  /* 0x000000152828723e */ /* 0x000fc800048070ff */
[----:B------:R-:W-:Y:S01]  /*169d0*/  F2FP.SATFINITE.E4M3.F32.PACK_AB_MERGE_C R155, R30, R155, R40 ;  /* 0x0000009b1e9b723e */ /* 0x000fe20004807028 */
[----:B------:R-:W0:Y:S01]  /*169e0*/  MUFU.EX2 R27, R27 ;  /* 0x0000001b001b7308 */ /* 0x000e220000000800 */
[----:B-1----:R-:W-:-:S07]  /*169f0*/  FADD.FTZ R41, R157, R50 ;  /* 0x000000329d297221 */ /* 0x002fce0000010000 */
[----:B------:R-:W1:Y:S01]  /*16a00*/  MUFU.EX2 R44, R44 ;  /* 0x0000002c002c7308 */ /* 0x000e620000000800 */
[----:B--2---:R-:W-:-:S07]  /*16a10*/  FADD.FTZ R50, R34, R41 ;  /* 0x0000002922327221 */ /* 0x004fce0000010000 */
[----:B------:R-:W2:Y:S01]  /*16a20*/  MUFU.EX2 R159, R159 ;  /* 0x0000009f009f7308 */ /* 0x000ea20000000800 */
[----:B0-----:R-:W-:-:S07]  /*16a30*/  FADD.FTZ R41, R27, R50 ;  /* 0x000000321b297221 */ /* 0x001fce0000010000 */
[----:B------:R-:W0:Y:S01]  /*16a40*/  MUFU.EX2 R36, R36 ;  /* 0x0000002400247308 */ /* 0x000e220000000800 */
[----:B-1----:R-:W-:-:S01]  /*16a50*/  FADD.FTZ R50, R44, R41 ;  /* 0x000000292c327221 */ /* 0x002fc20000010000 */
[----:B------:R-:W-:-:S04]  /*16a60*/  F2FP.SATFINITE.E4M3.F32.PACK_AB_MERGE_C R27, R44, R27, RZ ;  /* 0x0000001b2c1b723e */ /* 0x000fc800048070ff */
[----:B------:R-:W-:Y:S02]  /*16a70*/  F2FP.SATFINITE.E4M3.F32.PACK_AB_MERGE_C R157, R34, R157, R27 ;  /* 0x0000009d229d723e */ /* 0x000fe4000480701b */
[----:B------:R-:W1:Y:S01]  /*16a80*/  MUFU.EX2 R31, R31 ;  /* 0x0000001f001f7308 */ /* 0x000e620000000800 */
[----:B--2---:R-:W-:-:S01]  /*16a90*/  FADD.FTZ R41, R159, R50 ;  /* 0x000000329f297221 */ /* 0x004fc20000010000 */
[----:B------:R-:W-:-:S06]  /*16aa0*/  FFMA.FTZ R50, R2, R75, -R4 ;  /* 0x0000004b02327223 */ /* 0x000fcc0000010804 */
[----:B------:R-:W2:Y:S01]  /*16ab0*/  MUFU.EX2 R93, R93 ;  /* 0x0000005d005d7308 */ /* 0x000ea20000000800 */
[----:B0-----:R-:W-:-:S07]  /*16ac0*/  FADD.FTZ R56, R36, R41 ;  /* 0x0000002924387221 */ /* 0x001fce0000010000 */
[----:B------:R-:W0:Y:S01]  /*16ad0*/  MUFU.EX2 R48, R48 ;  /* 0x0000003000307308 */ /* 0x000e220000000800 */
[----:B-1----:R-:W-:-:S07]  /*16ae0*/  FADD.FTZ R41, R31, R56 ;  /* 0x000000381f297221 */ /* 0x002fce0000010000 */
[----:B------:R-:W1:Y:S01]  /*16af0*/  MUFU.EX2 R160, R160 ;  /* 0x000000a000a07308 */ /* 0x000e620000000800 */
[----:B--2---:R-:W-:-:S01]  /*16b00*/  FADD.FTZ R43, R93, R58 ;  /* 0x0000003a5d2b7221 */ /* 0x004fc20000010000 */
[----:B------:R-:W-:-:S04]  /*16b10*/  F2FP.SATFINITE.E4M3.F32.PACK_AB_MERGE_C R14, R93, R14, RZ ;  /* 0x0000000e5d0e723e */ /* 0x000fc800048070ff */
[----:B------:R-:W-:Y:S02]  /*16b20*/  F2FP.SATFINITE.E4M3.F32.PACK_AB_MERGE_C R158, R37, R158, R14 ;  /* 0x0000009e259e723e */ /* 0x000fe4000480700e */
[----:B------:R-:W2:Y:S01]  /*16b30*/  MUFU.EX2 R161, R161 ;  /* 0x000000a100a17308 */ /* 0x000ea20000000800 */
[----:B0-----:R-:W-:-:S01]  /*16b40*/  FADD.FTZ R56, R48, R41 ;  /* 0x0000002930387221 */ /* 0x001fc20000010000 */
[----:B------:R-:W-:Y:S01]  /*16b50*/  FFMA.FTZ R41, R2, R137, -R4 ;  /* 0x0000008902297223 */ /* 0x000fe20000010804 */
[----:B------:R-:W-:-:S04]  /*16b60*/  F2FP.SATFINITE.E4M3.F32.PACK_AB_MERGE_C R31, R48, R31, RZ ;  /* 0x0000001f301f723e */ /* 0x000fc800048070ff */
[----:B------:R-:W-:Y:S01]  /*16b70*/  F2FP.SATFINITE.E4M3.F32.PACK_AB_MERGE_C R159, R36, R159, R31 ;  /* 0x0000009f249f723e */ /* 0x000fe2000480701f */
[----:B------:R-:W0:Y:S01]  /*16b80*/  MUFU.EX2 R53, R53 ;  /* 0x0000003500357308 */ /* 0x000e220000000800 */
[----:B-1----:R-:W-:-:S01]  /*16b90*/  FADD.FTZ R58, R160, R43 ;  /* 0x0000002ba03a7221 */ /* 0x002fc20000010000 */
[----:B------:R-:W-:-:S05]  /*16ba0*/  VIADD R43, R3, 0x38840 ;  /* 0x00038840032b7836 */ /* 0x000fca0000000000 */
[----:B------:R-:W-:Y:S01]  /*16bb0*/  PRMT R43, R62, 0x654, R43 ;  /* 0x000006543e2b7816 */ /* 0x000fe2000000002b */
[----:B------:R-:W1:Y:S01]  /*16bc0*/  MUFU.EX2 R42, R42 ;  /* 0x0000002a002a7308 */ /* 0x000e620000000800 */
[----:B--2---:R-:W-:-:S01]  /*16bd0*/  FADD.FTZ R45, R161, R56 ;  /* 0x00000038a12d7221 */ /* 0x004fc20000010000 */
[C-C-:B------:R-:W-:Y:S01]  /*16be0*/  FFMA.FTZ R56, R2.reuse, R79, -R4.reuse ;  /* 0x0000004f02387223 */ /* 0x140fe20000010804 */
[----:B------:R2:W-:Y:S01]  /*16bf0*/  SYNCS.ARRIVE.TRANS64.RED.A1T0 RZ, [R43+URZ], RZ ;  /* 0x000000ff2bff79a7 */ /* 0x0005e2000810043f */
[----:B------:R-:W-:-:S04]  /*16c00*/  FFMA.FTZ R4, R2, R87, -R4 ;  /* 0x0000005702047223 */ /* 0x000fc80000010804 */
[----:B------:R-:W3:Y:S01]  /*16c10*/  MUFU.EX2 R20, R113 ;  /* 0x0000007100147308 */ /* 0x000ee20000000800 */
[----:B0-----:R-:W-:-:S07]  /*16c20*/  FADD.FTZ R47, R53, R58 ;  /* 0x0000003a352f7221 */ /* 0x001fce0000010000 */
[----:B------:R-:W0:Y:S01]  /*16c30*/  MUFU.EX2 R35, R35 ;  /* 0x0000002300237308 */ /* 0x000e220000000800 */
[----:B-1----:R-:W-:-:S07]  /*16c40*/  FADD.FTZ R58, R42, R45 ;  /* 0x0000002d2a3a7221 */ /* 0x002fce0000010000 */
[----:B------:R-:W1:Y:S01]  /*16c50*/  MUFU.EX2 R99, R99 ;  /* 0x0000006300637308 */ /* 0x000e620000000800 */
[----:B---3--:R-:W-:-:S07]  /*16c60*/  FADD.FTZ R60, R20, R47 ;  /* 0x0000002f143c7221 */ /* 0x008fce0000010000 */
[----:B------:R-:W3:Y:S01]  /*16c70*/  MUFU.EX2 R52, R52 ;  /* 0x0000003400347308 */ /* 0x000ee20000000800 */
[----:B0-----:R-:W-:-:S07]  /*16c80*/  FADD.FTZ R45, R35, R58 ;  /* 0x0000003a232d7221 */ /* 0x001fce0000010000 */
[----:B------:R-:W0:Y:S01]  /*16c90*/  MUFU.EX2 R162, R162 ;  /* 0x000000a200a27308 */ /* 0x000e220000000800 */
[----:B-1----:R-:W-:-:S01]  /*16ca0*/  FADD.FTZ R47, R99, R60 ;  /* 0x0000003c632f7221 */ /* 0x002fc20000010000 */
[----:B------:R-:W-:-:S04]  /*16cb0*/  F2FP.SATFINITE.E4M3.F32.PACK_AB_MERGE_C R20, R99, R20, RZ ;  /* 0x000000146314723e */ /* 0x000fc800048070ff */
[----:B------:R-:W-:Y:S02]  /*16cc0*/  F2FP.SATFINITE.E4M3.F32.PACK_AB_MERGE_C R160, R53, R160, R20 ;  /* 0x000000a035a0723e */ /* 0x000fe40004807014 */
[----:B------:R-:W2:Y:S01]  /*16cd0*/  MUFU.EX2 R163, R163 ;  /* 0x000000a300a37308 */ /* 0x000ea20000000800 */
[----:B---3--:R-:W-:-:S01]  /*16ce0*/  FADD.FTZ R58, R52, R45 ;  /* 0x0000002d343a7221 */ /* 0x008fc20000010000 */
[----:B------:R-:W-:-:S04]  /*16cf0*/  F2FP.SATFINITE.E4M3.F32.PACK_AB_MERGE_C R35, R52, R35, RZ ;  /* 0x000000233423723e */ /* 0x000fc800048070ff */
[----:B------:R-:W-:Y:S02]  /*16d00*/  F2FP.SATFINITE.E4M3.F32.PACK_AB_MERGE_C R161, R42, R161, R35 ;  /* 0x000000a12aa1723e */ /* 0x000fe40004807023 */
[----:B------:R-:W1:Y:S01]  /*16d10*/  MUFU.EX2 R57, R57 ;  /* 0x0000003900397308 */ /* 0x000e620000000800 */
[----:B0-----:R-:W-:-:S07]  /*16d20*/  FADD.FTZ R60, R162, R47 ;  /* 0x0000002fa23c7221 */ /* 0x001fce0000010000 */
[----:B------:R-:W0:Y:S01]  /*16d30*/  MUFU.EX2 R46, R46 ;  /* 0x0000002e002e7308 */ /* 0x000e220000000800 */
[----:B--2---:R-:W-:-:S07]  /*16d40*/  FADD.FTZ R43, R163, R58 ;  /* 0x0000003aa32b7221 */ /* 0x004fce0000010000 */
[----:B------:R-:W2:Y:S01]  /*16d50*/  MUFU.EX2 R24, R24 ;  /* 0x0000001800187308 */ /* 0x000ea20000000800 */
[----:B-1----:R-:W-:-:S07]  /*16d60*/  FADD.FTZ R45, R57, R60 ;  /* 0x0000003c392d7221 */ /* 0x002fce0000010000 */
[----:B------:R-:W1:Y:S01]  /*16d70*/  MUFU.EX2 R39, R39 ;  /* 0x0000002700277308 */ /* 0x000e620000000800 */
[----:B0-----:R-:W-:-:S07]  /*16d80*/  FADD.FTZ R58, R46, R43 ;  /* 0x0000002b2e3a7221 */ /* 0x001fce0000010000 */
[----:B------:R-:W0:Y:S01]  /*16d90*/  MUFU.EX2 R101, R101 ;  /* 0x0000006500657308 */ /* 0x000e220000000800 */
[----:B--2---:R-:W-:-:S07]  /*16da0*/  FADD.FTZ R60, R24, R45 ;  /* 0x0000002d183c7221 */ /* 0x004fce0000010000 */
[----:B------:R-:W2:Y:S01]  /*16db0*/  MUFU.EX2 R54, R54 ;  /* 0x0000003600367308 */ /* 0x000ea20000000800 */
[----:B-1----:R-:W-:-:S07]  /*16dc0*/  FADD.FTZ R43, R39, R58 ;  /* 0x0000003a272b7221 */ /* 0x002fce0000010000 */
[----:B------:R-:W1:Y:S01]  /*16dd0*/  MUFU.EX2 R164, R164 ;  /* 0x000000a400a47308 */ /* 0x000e620000000800 */
[----:B0-----:R-:W-:-:S01]  /*16de0*/  FADD.FTZ R45, R101, R60 ;  /* 0x0000003c652d7221 */ /* 0x001fc20000010000 */
[----:B------:R-:W-:-:S04]  /*16df0*/  F2FP.SATFINITE.E4M3.F32.PACK_AB_MERGE_C R24, R101, R24, RZ ;  /* 0x000000186518723e */ /* 0x000fc800048070ff */
[----:B------:R-:W-:Y:S02]  /*16e00*/  F2FP.SATFINITE.E4M3.F32.PACK_AB_MERGE_C R162, R57, R162, R24 ;  /* 0x000000a239a2723e */ /* 0x000fe40004807018 */
[----:B------:R-:W0:Y:S01]  /*16e10*/  MUFU.EX2 R165, R165 ;  /* 0x000000a500a57308 */ /* 0x000e220000000800 */
[----:B--2---:R-:W-:-:S01]  /*16e20*/  FADD.FTZ R8, R54, R43 ;  /* 0x0000002b36087221 */ /* 0x004fc20000010000 */
[----:B------:R-:W-:-:S04]  /*16e30*/  F2FP.SATFINITE.E4M3.F32.PACK_AB_MERGE_C R39, R54, R39, RZ ;  /* 0x000000273627723e */ /* 0x000fc800048070ff */
[----:B------:R-:W-:Y:S02]  /*16e40*/  F2FP.SATFINITE.E4M3.F32.PACK_AB_MERGE_C R163, R46, R163, R39 ;  /* 0x000000a32ea3723e */ /* 0x000fe40004807027 */
        /* <DEDUP_REMOVED lines=13> */
[C---:B-1----:R-:W-:Y:S01]  /*16f20*/  F2FP.SATFINITE.E4M3.F32.PACK_AB_MERGE_C R28, R73.reuse, R28, RZ ;  /* 0x0000001c491c723e */ /* 0x042fe200048070ff */
[----:B------:R-:W-:-:S03]  /*16f30*/  FADD.FTZ R73, R73, R12 ;  /* 0x0000000c49497221 */ /* 0x000fc60000010000 */
[----:B------:R-:W-:-:S03]  /*16f40*/  F2FP.SATFINITE.E4M3.F32.PACK_AB_MERGE_C R164, R61, R164, R28 ;  /* 0x000000a43da4723e */ /* 0x000fc6000480701c */
[----:B------:R-:W1:Y:S01]  /*16f50*/  MUFU.EX2 R167, R167 ;  /* 0x000000a700a77308 */ /* 0x000e620000000800 */
[----:B0-----:R-:W-:-:S01]  /*16f60*/  FADD.FTZ R8, R56, R43 ;  /* 0x0000002b38087221 */ /* 0x001fc20000010000 */
[----:B------:R-:W-:-:S04]  /*16f70*/  F2FP.SATFINITE.E4M3.F32.PACK_AB_MERGE_C R41, R56, R41, RZ ;  /* 0x000000293829723e */ /* 0x000fc800048070ff */
[----:B------:R-:W-:Y:S02]  /*16f80*/  F2FP.SATFINITE.E4M3.F32.PACK_AB_MERGE_C R165, R50, R165, R41 ;  /* 0x000000a532a5723e */ /* 0x000fe40004807029 */
        /* <DEDUP_REMOVED lines=20> */
.L_x_640:
[----:B------:R0:W1:Y:S01]  /*170d0*/  SYNCS.PHASECHK.TRANS64.TRYWAIT P1, [R3+URZ+0x38850], R10 ;  /* 0x0388500a030075a7 */ /* 0x000062000802017f */
[----:B------:R-:W-:Y:S05]  /*170e0*/  @!P0 BRA `(.L_x_641) ;  /* 0x0000000000048947 */ /* 0x000fea0003800000 */
[----:B------:R-:W-:Y:S01]  /*170f0*/  BPT.TRAP 0x1 ;  /* 0x000000040000795c */ /* 0x000fe20000300000 */
.L_x_641:
[----:B------:R-:W-:Y:S04]  /*17100*/  BSSY B0, `(.L_x_642) ;  /* 0x0000004000007945 */ /* 0x000fe80003800000 */
[----:B-1----:R-:W-:Y:S05]  /*17110*/  @P1 BRA `(.L_x_643) ;  /* 0x0000000000081947 */ /* 0x002fea0003800000 */
[----:B------:R-:W1:Y:S02]  /*17120*/  SYNCS.PHASECHK.TRANS64.TRYWAIT P1, [R3+URZ+0x38850], R10 ;  /* 0x0388500a030075a7 */ /* 0x000e64000802017f */
[----:B-1----:R-:W-:Y:S05]  /*17130*/  @!P1 BRA `(.L_x_644) ;  /* 0x00000144000c9947 */ /* 0x002fea0003800000 */
.L_x_643:
[----:B------:R-:W-:Y:S05]  /*17140*/  BSYNC B0 ;  /* 0x0000000000007941 */ /* 0x000fea0003800000 */
.L_x_642:
[----:B------:R-:W-:Y:S05]  /*17150*/  WARPSYNC.ALL ;  /* 0x0000000000007948 */ /* 0x000fea0003800000 */
[----:B------:R-:W-:Y:S01]  /*17160*/  R2UR UR4, R19 ;  /* 0x00000000130472ca */ /* 0x000fe200000e0000 */
[----:B------:R2:W-:Y:S01]  /*17170*/  BAR.SYNC.DEFER_BLOCKING R11, 0x100 ;  /* 0x0004000b0000751d */ /* 0x0005e20000010000 */
[----:B------:R-:W-:Y:S02]  /*17180*/  IMAD.MOV.U32 R15, RZ, RZ, 0x40000040 ;  /* 0x40000040ff0f7424 */ /* 0x000fe400078e00ff */
[----:B------:R-:W-:-:S03]  /*17190*/  IMAD.MOV.U32 R7, RZ, RZ, 0x40000040 ;  /* 0x40000040ff077424 */ /* 0x000fc600078e00ff */
[----:B------:R-:W-:Y:S01]  /*171a0*/  R2UR UR7, R15 ;  /* 0x000000000f0772ca */ /* 0x000fe200000e0000 */
[----:B--2---:R-:W-:Y:S01]  /*171b0*/  IMAD.MOV.U32 R11, RZ, RZ, 0x40000040 ;  /* 0x40000040ff0b7424 */ /* 0x004fe200078e00ff */
[----:B------:R-:W-:Y:S02]  /*171c0*/  R2UR UR15, R7 ;  /* 0x00000000070f72ca */ /* 0x000fe400000e0000 */
[----:B------:R-:W-:Y:S02]  /*171d0*/  R2UR UR19, R15 ;  /* 0x000000000f1372ca */ /* 0x000fe400000e0000 */
[----:B------:R-:W-:Y:S01]  /*171e0*/  UIADD3 UR4, UR4, 0x400, URZ ;  /* 0x0000040004047890 */ /* 0x000fe2000fffe03f */
[----:B------:R-:W-:-:S03]  /*171f0*/  R2UR UR11, R11 ;  /* 0x000000000b0b72ca */ /* 0x000fc600000e0000 */
[----:B------:R-:W-:-:S04]  /*17200*/  USHF.R.U32.HI UR4, URZ, 0x4, UR4 ;  /* 0x000000043f047899 */ /* 0x000fc80008011604 */
[----:B------:R-:W-:-:S04]  /*17210*/  ULOP3.LUT UR4, UR4, 0x3fff, URZ, 0xc0, !UPT ;  /* 0x00003fff04047892 */ /* 0x000fc8000f8ec03f */
[----:B------:R-:W-:Y:S01]  /*17220*/  ULOP3.LUT UR42, UR4, 0x10000, URZ, 0xfc, !UPT ;  /* 0x00010000042a7892 */ /* 0x000fe2000f8efc3f */
[----:B------:R-:W-:-:S05]  /*17230*/  WARPGROUP.ARRIVE ;  /* 0x00000000000079c5 */ /* 0x000fca0000000000 */
[----:B------:R-:W-:-:S04]  /*17240*/  LEA R14, R222, UR42, 0xb ;  /* 0x0000002ade0e7c11 */ /* 0x000fc8000f8e58ff */
[C---:B------:R-:W-:Y:S01]  /*17250*/  R2UR UR6, R14.reuse ;  /* 0x000000000e0672ca */ /* 0x040fe200000e0000 */
[C---:B------:R-:W-:Y:S01]  /*17260*/  VIADD R6, R14.reuse, 0x4 ;  /* 0x000000040e067836 */ /* 0x040fe20000000000 */
[C---:B01----:R-:W-:Y:S01]  /*17270*/  IADD3 R10, R14.reuse, 0x2, RZ ;  /* 0x000000020e0a7810 */ /* 0x043fe20007ffe0ff */
[----:B------:R-:W-:-:S03]  /*17280*/  VIADD R14, R14, 0x6 ;  /* 0x000000060e0e7836 */ /* 0x000fc60000000000 */
[----:B------:R-:W-:Y:S02]  /*17290*/  R2UR UR10, R10 ;  /* 0x000000000a0a72ca */ /* 0x000fe400000e0000 */
[----:B------:R-:W-:Y:S02]  /*172a0*/  R2UR UR14, R6 ;  /* 0x00000000060e72ca */ /* 0x000fe400000e0000 */
[----:B------:R-:W-:-:S03]  /*172b0*/  R2UR UR18, R14 ;  /* 0x000000000e1272ca */ /* 0x000fc600000e0000 */
[----:B------:R-:W-:Y:S03]  /*172c0*/  QGMMA.64x256x32.F32.E4M3.E4M3 R24, R152, gdesc[UR4], RZ, !UPT, gsb0 ;  /* 0x03e0000498187df3 */ /* 0x000fe6000c0008ff */
[----:B------:R-:W-:Y:S02]  /*172d0*/  WARPGROUP.DEPBAR.LE gsb0, 0x0 ;  /* 0x00008000000079c5 */ /* 0x000fe40000010000 */
[----:B------:R-:W-:-:S15]  /*172e0*/  WARPGROUP.ARRIVE ;  /* 0x00000000000079c5 */ /* 0x000fde0000000000 */
[----:B------:R-:W-:-:S08]  /*172f0*/  NOP ;  /* 0x0000000000007918 */ /* 0x000fd00000000000 */
[----:B------:R-:W-:Y:S03]  /*17300*/  QGMMA.64x256x32.F32.E4M3.E4M3 R24, R156, gdesc[UR8], R24, gsb0 ;  /* 0x03e000089c187df3 */ /* 0x000fe60008000818 */
        /* <DEDUP_REMOVED lines=9> */
[----:B------:R-:W-:Y:S05]  /*173a0*/  @!P0 BRA `(.L_x_645) ;  /* 0x0000000000048947 */ /* 0x000fea0003800000 */
[----:B------:R-:W-:Y:S01]  /*173b0*/  BPT.TRAP 0x1 ;  /* 0x000000040000795c */ /* 0x000fe20000300000 */
.L_x_645:
[----:B------:R-:W2:Y:S01]  /*173c0*/  LDL R6, [R1+0x8] ;  /* 0x0000080001067983 */ /* 0x000ea20000100800 */
[----:B------:R-:W-:Y:S01]  /*173d0*/  VIADD R3, R3, 0x38860 ;  /* 0x0003886003037836 */ /* 0x000fe20000000000 */
[----:B------:R-:W-:-:S04]  /*173e0*/  MOV R5, UR60 ;  /* 0x0000003c00057c02 */ /* 0x000fc80008000f00 */
[----:B------:R-:W-:-:S04]  /*173f0*/  PRMT R3, R5, 0x654, R3 ;  /* 0x0000065405037816 */ /* 0x000fc80000000003 */
[----:B------:R0:W-:Y:S02]  /*17400*/  SYNCS.ARRIVE.TRANS64.RED.A1T0 RZ, [R3+URZ], RZ ;  /* 0x000000ff03ff79a7 */ /* 0x0001e4000810043f */
[----:B0-----:R-:W-:-:S05]  /*17410*/  VIADD R3, R168, 0xfffffffe ;  /* 0xfffffffea8037836 */ /* 0x001fca0000000000 */
[----:B--2---:R-:W-:-:S13]  /*17420*/  ISETP.GE.AND P1, PT, R3, R6, PT ;  /* 0x000000060300720c */ /* 0x004fda0003f26270 */
[----:B------:R-:W-:Y:S05]  /*17430*/  @!P1 BRA `(.L_x_646) ;  /* 0x00000024003c9947 */ /* 0x000fea0003800000 */
[----:B------:R-:W-:Y:S02]  /*17440*/  IMAD.MOV.U32 R10, RZ, RZ, R13 ;  /* 0x000000ffff0a7224 */ /* 0x000fe400078e000d */
[----:B------:R-:W-:-:S07]  /*17450*/  IMAD.MOV.U32 R12, RZ, RZ, R0 ;  /* 0x000000ffff0c7224 */ /* 0x000fce00078e0000 */
.L_x_658:
[----:B0-2---:R-:W2:Y:S01]  /*17460*/  LDL R5, [R1+0x8] ;  /* 0x0000080001057983 */ /* 0x005ea20000100800 */
[----:B------:R-:W-:Y:S01]  /*17470*/  VIADD R222, R222, 0x1 ;  /* 0x00000001dede7836 */ /* 0x000fe20000000000 */
[----:B------:R-:W-:Y:S05]  /*17480*/  YIELD ;  /* 0x0000000000007946 */ /* 0x000fea0003800000 */
[----:B------:R-:W-:Y:S01]  /*17490*/  IMAD.MOV.U32 R0, RZ, RZ, R3 ;  /* 0x000000ffff007224 */ /* 0x000fe200078e0003 */
[----:B------:R-:W-:Y:S02]  /*174a0*/  ISETP.NE.AND P2, PT, R222, 0x2, PT ;  /* 0x00000002de00780c */ /* 0x000fe40003f45270 */
[----:B------:R-:W-:-:S02]  /*174b0*/  IADD3 R3, R3, -0x1, RZ ;  /* 0xffffffff03037810 */ /* 0x000fc40007ffe0ff */
[----:B------:R-:W-:-:S05]  /*174c0*/  SEL R7, R222, RZ, P2 ;  /* 0x000000ffde077207 */ /* 0x000fca0001000000 */
[----:B------:R-:W-:Y:S01]  /*174d0*/  IMAD.MOV.U32 R222, RZ, RZ, R7 ;  /* 0x000000ffffde7224 */ /* 0x000fe200078e0007 */
[----:B--2---:R-:W-:Y:S02]  /*174e0*/  ISETP.GT.AND P1, PT, R0, R5, PT ;  /* 0x000000050000720c */ /* 0x004fe40003f24270 */
[----:B------:R-:W-:-:S04]  /*174f0*/  SEL R0, RZ, 0x1, P2 ;  /* 0x00000001ff007807 */ /* 0x000fc80001000000 */
[----:B------:R-:W-:Y:S01]  /*17500*/  LOP3.LUT R223, R223, R0, RZ, 0x3c, !PT ;  /* 0x00000000dfdf7212 */ /* 0x000fe200078e3cff */
[----:B------:R-:W-:Y:S06]  /*17510*/  @!P0 BRA `(.L_x_647) ;  /* 0x0000000000048947 */ /* 0x000fec0003800000 */
[----:B------:R-:W-:Y:S01]  /*17520*/  BPT.TRAP 0x1 ;  /* 0x000000040000795c */ /* 0x000fe20000300000 */
.L_x_647:
[----:B------:R-:W-:Y:S01]  /*17530*/  IMAD R5, R222, 0x8, R19 ;  /* 0x00000008de057824 */ /* 0x000fe200078e0213 */
[----:B------:R-:W-:-:S04]  /*17540*/  SHF.L.U32 R6, R223, 0x1f, RZ ;  /* 0x0000001fdf067819 */ /* 0x000fc800000006ff */
[----:B------:R0:W1:Y:S01]  /*17550*/  SYNCS.PHASECHK.TRANS64.TRYWAIT P2, [R5+URZ+0x38830], R6 ;  /* 0x03883006050075a7 */ /* 0x000062000804017f */
[----:B------:R-:W-:Y:S05]  /*17560*/  @!P0 BRA `(.L_x_648) ;  /* 0x0000000000048947 */ /* 0x000fea0003800000 */
[----:B------:R-:W-:Y:S01]  /*17570*/  BPT.TRAP 0x1 ;  /* 0x000000040000795c */ /* 0x000fe20000300000 */
.L_x_648:
[----:B------:R-:W-:Y:S01]  /*17580*/  LEA R14, R7, UR61, 0xb ;  /* 0x0000003d070e7c11 */ /* 0x000fe2000f8e58ff */
[----:B------:R-:W-:-:S04]  /*17590*/  IMAD.MOV.U32 R15, RZ, RZ, 0x40000040 ;  /* 0x40000040ff0f7424 */ /* 0x000fc800078e00ff */
[C---:B------:R-:W-:Y:S02]  /*175a0*/  VIADD R20, R14.reuse, 0x2 ;  /* 0x000000020e147836 */ /* 0x040fe40000000000 */
[----:B------:R-:W-:Y:S01]  /*175b0*/  VIADD R0, R14, 0x4 ;  /* 0x000000040e007836 */ /* 0x000fe20000000000 */
[----:B-1----:R-:W-:Y:S06]  /*175c0*/  @P2 BRA `(.L_x_649) ;  /* 0x0000000000082947 */ /* 0x002fec0003800000 */
[----:B------:R-:W1:Y:S02]  /*175d0*/  SYNCS.PHASECHK.TRANS64.TRYWAIT P2, [R5+URZ+0x38830], R6 ;  /* 0x03883006050075a7 */ /* 0x000e64000804017f */
[----:B-1----:R-:W-:Y:S05]  /*175e0*/  @!P2 BRA `(.L_x_650) ;  /* 0x0000013c00f4a947 */ /* 0x002fea0003800000 */
.L_x_649:
[C---:B------:R-:W-:Y:S01]  /*175f0*/  IADD3 R152, R14.reuse, 0x6, RZ ;  /* 0x000000060e987810 */ /* 0x040fe20007ffe0ff */
[----:B------:R-:W-:Y:S05]  /*17600*/  WARPSYNC.ALL ;  /* 0x0000000000007948 */ /* 0x000fea0003800000 */
[----:B------:R-:W-:Y:S01]  /*17610*/  R2UR UR10, R14 ;  /* 0x000000000e0a72ca */ /* 0x000fe200000e0000 */
[----:B------:R-:W-:Y:S01]  /*17620*/  IMAD.MOV.U32 R153, RZ, RZ, 0x40000040 ;  /* 0x40000040ff997424 */ /* 0x000fe200078e00ff */
[----:B------:R-:W-:Y:S01]  /*17630*/  R2UR UR11, R15 ;  /* 0x000000000f0b72ca */ /* 0x000fe200000e0000 */
[----:B------:R-:W-:Y:S01]  /*17640*/  IMAD.MOV.U32 R155, RZ, RZ, 0x40000040 ;  /* 0x40000040ff9b7424 */ /* 0x000fe200078e00ff */
[----:B------:R-:W-:Y:S01]  /*17650*/  R2UR UR18, R152 ;  /* 0x00000000981272ca */ /* 0x000fe200000e0000 */
[----:B------:R-:W-:Y:S01]  /*17660*/  VIADD R152, R14, 0x402 ;  /* 0x000004020e987836 */ /* 0x000fe20000000000 */
[----:B------:R-:W-:Y:S01]  /*17670*/  R2UR UR8, R228 ;  /* 0x00000000e40872ca */ /* 0x000fe200000e0000 */
[----:B------:R-:W-:Y:S01]  /*17680*/  IMAD.MOV.U32 R21, RZ, RZ, 0x40000040 ;  /* 0x40000040ff157424 */ /* 0x000fe200078e00ff */
[----:B------:R-:W-:Y:S01]  /*17690*/  R2UR UR9, R229 ;  /* 0x00000000e50972ca */ /* 0x000fe200000e0000 */
[----:B------:R-:W-:Y:S01]  /*176a0*/  UMOV UR16, UR56 ;  /* 0x0000003800107c82 */ /* 0x000fe20008000000 */
[----:B------:R-:W-:Y:S01]  /*176b0*/  IADD3 R154, R14, 0x404, RZ ;  /* 0x000004040e9a7810 */ /* 0x000fe20007ffe0ff */
[----:B------:R-:W-:Y:S01]  /*176c0*/  UMOV UR17, UR57 ;  /* 0x0000003900117c82 */ /* 0x000fe20008000000 */
[C---:B------:R-:W-:Y:S01]  /*176d0*/  R2UR UR19, R153.reuse ;  /* 0x00000000991372ca */ /* 0x040fe200000e0000 */
[----:B------:R-:W-:Y:S01]  /*176e0*/  UMOV UR20, UR52 ;  /* 0x0000003400147c82 */ /* 0x000fe20008000000 */
[----:B------:R-:W-:Y:S01]  /*176f0*/  R2UR UR26, R152 ;  /* 0x00000000981a72ca */ /* 0x000fe200000e0000 */
[----:B------:R-:W-:Y:S01]  /*17700*/  UMOV UR21, UR53 ;  /* 0x0000003500157c82 */ /* 0x000fe20008000000 */
[----:B------:R-:W-:Y:S01]  /*17710*/  R2UR UR27, R153 ;  /* 0x00000000991b72ca */ /* 0x000fe200000e0000 */
[----:B------:R-:W-:Y:S01]  /*17720*/  UMOV UR24, UR48 ;  /* 0x0000003000187c82 */ /* 0x000fe20008000000 */
[----:B------:R-:W-:Y:S01]  /*17730*/  R2UR UR30, R154 ;  /* 0x000000009a1e72ca */ /* 0x000fe200000e0000 */
[----:B------:R-:W-:Y:S01]  /*17740*/  UMOV UR25, UR49 ;  /* 0x0000003100197c82 */ /* 0x000fe20008000000 */
[----:B------:R-:W-:Y:S01]  /*17750*/  R2UR UR31, R155 ;  /* 0x000000009b1f72ca */ /* 0x000fe200000e0000 */
[----:B------:R-:W-:Y:S01]  /*17760*/  UMOV UR28, UR44 ;  /* 0x0000002c001c7c82 */ /* 0x000fe20008000000 */
[----:B------:R-:W-:Y:S01]  /*17770*/  WARPGROUP.ARRIVE ;  /* 0x00000000000079c5 */ /* 0x000fe20000000000 */
[----:B------:R-:W-:Y:S01]  /*17780*/  R2UR UR6, R20 ;  /* 0x00000000140672ca */ /* 0x000fe200000e0000 */
[----:B------:R-:W-:Y:S01]  /*17790*/  IMAD.MOV.U32 R20, RZ, RZ, R0 ;  /* 0x000000ffff147224 */ /* 0x000fe200078e0000 */
[----:B------:R-:W-:Y:S01]  /*177a0*/  R2UR UR7, R21 ;  /* 0x00000000150772ca */ /* 0x000fe200000e0000 */
[----:B------:R-:W-:Y:S01]  /*177b0*/  UMOV UR29, UR45 ;  /* 0x0000002d001d7c82 */ /* 0x000fe20008000000 */
[----:B------:R-:W-:Y:S01]  /*177c0*/  R2UR UR4, R226 ;  /* 0x00000000e20472ca */ /* 0x000fe200000e0000 */
[----:B------:R-:W-:Y:S01]  /*177d0*/  QGMMA.64x128x32.F32.E4M3.E4M3 R152, gdesc[UR8], RZ, !UPT, gsb0 ;  /* 0x01e00000089879f3 */ /* 0x000fe2000c0008ff */
[----:B------:R-:W-:Y:S01]  /*177e0*/  R2UR UR5, R227 ;  /* 0x00000000e30572ca */ /* 0x000fe200000e0000 */
[----:B------:R-:W-:Y:S01]  /*177f0*/  IMAD.MOV.U32 R15, RZ, RZ, 0x40000040 ;  /* 0x40000040ff0f7424 */ /* 0x000fe200078e00ff */
[----:B------:R-:W-:Y:S01]  /*17800*/  R2UR UR14, R20 ;  /* 0x00000000140e72ca */ /* 0x000fe200000e0000 */
[C---:B------:R-:W-:Y:S01]  /*17810*/  VIADD R20, R14.reuse, 0x400 ;  /* 0x000004000e147836 */ /* 0x040fe20000000000 */
[----:B------:R-:W-:Y:S01]  /*17820*/  R2UR UR15, R21 ;  /* 0x00000000150f72ca */ /* 0x000fe200000e0000 */
[----:B------:R-:W-:Y:S01]  /*17830*/  VIADD R14, R14, 0x406 ;  /* 0x000004060e0e7836 */ /* 0x000fe20000000000 */
[----:B------:R-:W-:Y:S01]  /*17840*/  R2UR UR12, R224 ;  /* 0x00000000e00c72ca */ /* 0x000fe200000e0000 */
[----:B------:R-:W-:Y:S01]  /*17850*/  UMOV UR32, UR40 ;  /* 0x0000002800207c82 */ /* 0x000fe20008000000 */
[----:B------:R-:W-:Y:S01]  /*17860*/  R2UR UR13, R225 ;  /* 0x00000000e10d72ca */ /* 0x000fe200000e0000 */
[----:B------:R-:W-:Y:S01]  /*17870*/  UMOV UR33, UR41 ;  /* 0x0000002900217c82 */ /* 0x000fe20008000000 */
[----:B------:R-:W-:Y:S01]  /*17880*/  R2UR UR22, R20 ;  /* 0x00000000141672ca */ /* 0x000fe200000e0000 */
[----:B------:R-:W2:Y:S01]  /*17890*/  S2R R9, SR_TID.X ;  /* 0x0000000000097919 */ /* 0x000ea20000002100 */
[----:B------:R-:W-:-:S02]  /*178a0*/  R2UR UR23, R21 ;  /* 0x00000000151772ca */ /* 0x000fc400000e0000 */
[----:B------:R-:W-:Y:S02]  /*178b0*/  R2UR UR34, R14 ;  /* 0x000000000e2272ca */ /* 0x000fe400000e0000 */
[----:B------:R-:W-:Y:S02]  /*178c0*/  R2UR UR35, R15 ;  /* 0x000000000f2372ca */ /* 0x000fe400000e0000 */
[----:B--2---:R-:W-:-:S04]  /*178d0*/  SHF.R.U32.HI R9, RZ, 0x7, R9 ;  /* 0x00000007ff097819 */ /* 0x004fc80000011609 */
        /* <DEDUP_REMOVED lines=26> */
.L_x_651:
        /* <DEDUP_REMOVED lines=64> */
[----:B------:R-:W3:Y:S04]  /*17e80*/  SHFL.BFLY PT, R11, R0, 0x2, 0x1f ;  /* 0x0c401f00000b7f89 */ /* 0x000ee800000e0000 */
[----:B------:R-:W4:Y:S01]  /*17e90*/  SHFL.BFLY PT, R14, R13, 0x2, 0x1f ;  /* 0x0c401f000d0e7f89 */ /* 0x000f2200000e0000 */
[----:B---3--:R-:W-:Y:S02]  /*17ea0*/  FMNMX.FTZ R0, R0, R11, !PT ;  /* 0x0000000b00007209 */ /* 0x008fe40007810000 */
[----:B----4-:R-:W-:-:S03]  /*17eb0*/  FMNMX.FTZ R13, R13, R14, !PT ;  /* 0x0000000e0d0d7209 */ /* 0x010fc60007810000 */
[----:B------:R-:W3:Y:S04]  /*17ec0*/  SHFL.BFLY PT, R11, R0, 0x1, 0x1f ;  /* 0x0c201f00000b7f89 */ /* 0x000ee800000e0000 */
[----:B------:R-:W4:Y:S01]  /*17ed0*/  SHFL.BFLY PT, R14, R13, 0x1, 0x1f ;  /* 0x0c201f000d0e7f89 */ /* 0x000f2200000e0000 */
[----:B---3--:R-:W-:Y:S02]  /*17ee0*/  FMNMX.FTZ R0, R0, R11, !PT ;  /* 0x0000000b00007209 */ /* 0x008fe40007810000 */
[----:B----4-:R-:W-:-:S03]  /*17ef0*/  FMNMX.FTZ R13, R13, R14, !PT ;  /* 0x0000000e0d0d7209 */ /* 0x010fc60007810000 */
[----:B------:R-:W-:Y:S01]  /*17f00*/  FFMA.FTZ R11, R2, R0, -8 ;  /* 0xc1000000020b7423 */ /* 0x000fe20000010000 */
[----:B------:R-:W-:-:S03]  /*17f10*/  FADD.FTZ R12, -R0, R12 ;  /* 0x0000000c000c7221 */ /* 0x000fc60000010100 */
[C-C-:B------:R-:W-:Y:S01]  /*17f20*/  FFMA.FTZ R152, R2.reuse, R152, -R11.reuse ;  /* 0x0000009802987223 */ /* 0x140fe2000001080b */
[C---:B------:R-:W-:Y:S01]  /*17f30*/  FMUL.FTZ R12, R2.reuse, R12 ;  /* 0x0000000c020c7220 */ /* 0x040fe20000410000 */
[C-C-:B------:R-:W-:Y:S01]  /*17f40*/  FFMA.FTZ R153, R2.reuse, R153, -R11.reuse ;  /* 0x0000009902997223 */ /* 0x140fe2000001080b */
[----:B------:R-:W-:-:S01]  /*17f50*/  FFMA.FTZ R156, R2, R156, -R11 ;  /* 0x0000009c029c7223 */ /* 0x000fc2000001080b */
[----:B------:R-:W-:Y:S01]  /*17f60*/  FFMA.FTZ R157, R2, R157, -R11 ;  /* 0x0000009d029d7223 */ /* 0x000fe2000001080b */
[----:B------:R-:W-:-:S01]  /*17f70*/  FADD.FTZ R10, -R13, R10 ;  /* 0x0000000a0d0a7221 */ /* 0x000fc20000010100 */
[----:B------:R-:W-:Y:S01]  /*17f80*/  MUFU.EX2 R152, R152 ;  /* 0x0000009800987308 */ /* 0x000fe20000000800 */
[----:B------:R-:W-:-:S01]  /*17f90*/  FFMA.FTZ R15, R2, R13, -8 ;  /* 0xc1000000020f7423 */ /* 0x000fc2000001000d */
[C-C-:B------:R-:W-:Y:S01]  /*17fa0*/  FFMA.FTZ R160, R2.reuse, R160, -R11.reuse ;  /* 0x000000a002a07223 */ /* 0x140fe2000001080b */
[C---:B------:R-:W-:Y:S01]  /*17fb0*/  FMUL.FTZ R10, R2.reuse, R10 ;  /* 0x0000000a020a7220 */ /* 0x040fe20000410000 */
[C---:B------:R-:W-:Y:S01]  /*17fc0*/  FFMA.FTZ R161, R2.reuse, R161, -R11 ;  /* 0x000000a102a17223 */ /* 0x040fe2000001080b */
[----:B------:R-:W-:-:S01]  /*17fd0*/  FFMA.FTZ R14, R2, R155, -R15 ;  /* 0x0000009b020e7223 */ /* 0x000fc2000001080f */
[C-C-:B------:R-:W-:Y:S01]  /*17fe0*/  FFMA.FTZ R21, R2.reuse, R158, -R15.reuse ;  /* 0x0000009e02157223 */ /* 0x140fe2000001080f */
[----:B------:R-:W-:-:S01]  /*17ff0*/  FFMA.FTZ R20, R2, R159, -R15 ;  /* 0x0000009f02147223 */ /* 0x000fc2000001080f */
[----:B------:R-:W3:Y:S01]  /*18000*/  MUFU.EX2 R12, R12 ;  /* 0x0000000c000c7308 */ /* 0x000ee20000000800 */
[----:B------:R-:W-:-:S01]  /*18010*/  FFMA.FTZ R164, R2, R164, -R11 ;  /* 0x000000a402a47223 */ /* 0x000fc2000001080b */
[C-C-:B------:R-:W-:Y:S01]  /*18020*/  FFMA.FTZ R165, R2.reuse, R165, -R11.reuse ;  /* 0x000000a502a57223 */ /* 0x140fe2000001080b */
[----:B------:R-:W-:-:S01]  /*18030*/  FFMA.FTZ R168, R2, R168, -R11 ;  /* 0x000000a802a87223 */ /* 0x000fc2000001080b */
[C-C-:B------:R-:W-:Y:S01]  /*18040*/  FFMA.FTZ R169, R2.reuse, R169, -R11.reuse ;  /* 0x000000a902a97223 */ /* 0x140fe2000001080b */
[----:B------:R-:W-:-:S01]  /*18050*/  FFMA.FTZ R172, R2, R172, -R11 ;  /* 0x000000ac02ac7223 */ /* 0x000fc2000001080b */
[C-C-:B------:R-:W-:Y:S01]  /*18060*/  FFMA.FTZ R173, R2.reuse, R173, -R11.reuse ;  /* 0x000000ad02ad7223 */ /* 0x140fe2000001080b */
[----:B------:R-:W-:-:S01]  /*18070*/  FFMA.FTZ R176, R2, R176, -R11 ;  /* 0x000000b002b07223 */ /* 0x000fc2000001080b */
[----:B------:R-:W4:Y:S01]  /*18080*/  MUFU.EX2 R153, R153 ;  /* 0x0000009900997308 */ /* 0x000f220000000800 */
[----:B------:R-:W-:-:S01]  /*18090*/  FFMA.FTZ R177, R2, R177, -R11 ;  /* 0x000000b102b17223 */ /* 0x000fc2000001080b */
[C-C-:B------:R-:W-:Y:S01]  /*180a0*/  FFMA.FTZ R180, R2.reuse, R180, -R11.reuse ;  /* 0x000000b402b47223 */ /* 0x140fe2000001080b */
[----:B------:R-:W-:-:S01]  /*180b0*/  FFMA.FTZ R181, R2, R181, -R11 ;  /* 0x000000b502b57223 */ /* 0x000fc2000001080b */
[C-C-:B------:R-:W-:Y:S01]  /*180c0*/  FFMA.FTZ R184, R2.reuse, R184, -R11.reuse ;  /* 0x000000b802b87223 */ /* 0x140fe2000001080b */
[----:B------:R-:W-:-:S01]  /*180d0*/  FFMA.FTZ R185, R2, R185, -R11 ;  /* 0x000000b902b97223 */ /* 0x000fc2000001080b */
[C-C-:B------:R-:W-:Y:S01]  /*180e0*/  FFMA.FTZ R188, R2.reuse, R188, -R11.reuse ;  /* 0x000000bc02bc7223 */ /* 0x140fe2000001080b */
[----:B------:R-:W-:-:S01]  /*180f0*/  FFMA.FTZ R189, R2, R189, -R11 ;  /* 0x000000bd02bd7223 */ /* 0x000fc2000001080b */
[----:B------:R-:W5:Y:S01]  /*18100*/  MUFU.EX2 R156, R156 ;  /* 0x0000009c009c7308 */ /* 0x000f620000000800 */
[----:B---3--:R-:W-:-:S01]  /*18110*/  FFMA.FTZ R8, R12, R8, R152 ;  /* 0x000000080c087223 */ /* 0x008fc20000010098 */
[C-C-:B------:R-:W-:Y:S01]  /*18120*/  FFMA.FTZ R192, R2.reuse, R192, -R11.reuse ;  /* 0x000000c002c07223 */ /* 0x140fe2000001080b */
[----:B------:R-:W-:-:S01]  /*18130*/  FFMA.FTZ R193, R2, R193, -R11 ;  /* 0x000000c102c17223 */ /* 0x000fc2000001080b */
[C-C-:B------:R-:W-:Y:S01]  /*18140*/  FFMA.FTZ R196, R2.reuse, R196, -R11.reuse ;  /* 0x000000c402c47223 */ /* 0x140fe2000001080b */
[----:B------:R-:W-:-:S01]  /*18150*/  FFMA.FTZ R197, R2, R197, -R11 ;  /* 0x000000c502c57223 */ /* 0x000fc2000001080b */
[C-C-:B------:R-:W-:Y:S01]  /*18160*/  FFMA.FTZ R200, R2.reuse, R200, -R11.reuse ;  /* 0x000000c802c87223 */ /* 0x140fe2000001080b */
[----:B------:R-:W-:-:S01]  /*18170*/  FFMA.FTZ R201, R2, R201, -R11 ;  /* 0x000000c902c97223 */ /* 0x000fc2000001080b */
[----:B------:R-:W3:Y:S01]  /*18180*/  MUFU.EX2 R157, R157 ;  /* 0x0000009d009d7308 */ /* 0x000ee20000000800 */
[----:B----4-:R-:W-:-:S01]  /*18190*/  FADD.FTZ R8, R153, R8 ;  /* 0x0000000899087221 */ /* 0x010fc20000010000 */
[C-C-:B------:R-:W-:Y:S01]  /*181a0*/  FFMA.FTZ R204, R2.reuse, R204, -R11.reuse ;  /* 0x000000cc02cc7223 */ /* 0x140fe2000001080b */
[----:B------:R-:W-:-:S01]  /*181b0*/  FFMA.FTZ R205, R2, R205, -R11 ;  /* 0x000000cd02cd7223 */ /* 0x000fc2000001080b */
[C-C-:B------:R-:W-:Y:S01]  /*181c0*/  FFMA.FTZ R208, R2.reuse, R208, -R11.reuse ;  /* 0x000000d002d07223 */ /* 0x140fe2000001080b */
[----:B------:R-:W-:-:S01]  /*181d0*/  FFMA.FTZ R209, R2, R209, -R11 ;  /* 0x000000d102d17223 */ /* 0x000fc2000001080b */
[C-C-:B------:R-:W-:Y:S01]  /*181e0*/  FFMA.FTZ R212, R2.reuse, R212, -R11.reuse ;  /* 0x000000d402d47223 */ /* 0x140fe2000001080b */
[----:B------:R-:W-:-:S01]  /*181f0*/  FFMA.FTZ R11, R2, R213, -R11 ;  /* 0x000000d5020b7223 */ /* 0x000fc2000001080b */
[----:B------:R-:W-:Y:S01]  /*18200*/  MUFU.EX2 R10, R10 ;  /* 0x0000000a000a7308 */ /* 0x000fe20000000800 */
[----:B-----5:R-:W-:-:S01]  /*18210*/  FADD.FTZ R8, R156, R8 ;  /* 0x000000089c087221 */ /* 0x020fc20000010000 */
[C-C-:B------:R-:W-:Y:S01]  /*18220*/  FFMA.FTZ R155, R2.reuse, R162, -R15.reuse ;  /* 0x000000a2029b7223 */ /* 0x140fe2000001080f */
[----:B------:R-:W-:-:S01]  /*18230*/  FFMA.FTZ R158, R2, R167, -R15 ;  /* 0x000000a7029e7223 */ /* 0x000fc2000001080f */
[C-C-:B------:R-:W-:Y:S01]  /*18240*/  FFMA.FTZ R159, R2.reuse, R178, -R15.reuse ;  /* 0x000000b2029f7223 */ /* 0x140fe2000001080f */
[----:B------:R-:W-:-:S01]  /*18250*/  FFMA.FTZ R162, R2, R179, -R15 ;  /* 0x000000b302a27223 */ /* 0x000fc2000001080f */
[----:B------:R-:W-:-:S02]  /*18260*/  IMAD.U32 R167, RZ, RZ, UR60 ;  /* 0x0000003cffa77e24 */ /* 0x000fc4000f8e00ff */
[----:B------:R-:W-:-:S01]  /*18270*/  FFMA.FTZ R186, R2, R186, -R15 ;  /* 0x000000ba02ba7223 */ /* 0x000fc2000001080f */
[----:B------:R-:W-:Y:S01]  /*18280*/  MUFU.EX2 R14, R14 ;  /* 0x0000000e000e7308 */ /* 0x000fe20000000800 */
[C---:B---3--:R-:W-:Y:S01]  /*18290*/  F2FP.SATFINITE.E4M3.F32.PACK_AB_MERGE_C R156, R157.reuse, R156, RZ ;  /* 0x0000009c9d9c723e */ /* 0x048fe200048070ff */
[----:B------:R-:W-:Y:S01]  /*182a0*/  FADD.FTZ R8, R157, R8 ;  /* 0x000000089d087221 */ /* 0x000fe20000010000 */
[----:B------:R-:W-:-:S01]  /*182b0*/  FFMA.FTZ R157, R2, R170, -R15 ;  /* 0x000000aa029d7223 */ /* 0x000fc2000001080f */
[C-C-:B------:R-:W-:Y:S01]  /*182c0*/  FFMA.FTZ R170, R2.reuse, R182, -R15.reuse ;  /* 0x000000b602aa7223 */ /* 0x140fe2000001080f */
[----:B------:R-:W-:Y:S01]  /*182d0*/  F2FP.SATFINITE.E4M3.F32.PACK_AB_MERGE_C R152, R153, R152, R156 ;  /* 0x000000989998723e */ /* 0x000fe2000480709c */
[C-C-:B------:R-:W-:Y:S01]  /*182e0*/  FFMA.FTZ R153, R2.reuse, R154, -R15.reuse ;  /* 0x0000009a02997223 */ /* 0x140fe2000001080f */
[----:B------:R-:W-:-:S01]  /*182f0*/  FFMA.FTZ R156, R2, R166, -R15 ;  /* 0x000000a6029c7223 */ /* 0x000fc2000001080f */
[----:B------:R-:W-:Y:S01]  /*18300*/  MUFU.EX2 R21, R21 ;  /* 0x0000001500157308 */ /* 0x000fe20000000800 */
[----:B------:R-:W-:-:S01]  /*18310*/  FFMA.FTZ R166, R2, R175, -R15 ;  /* 0x000000af02a67223 */ /* 0x000fc2000001080f */
[----:B------:R-:W-:-:S02]  /*18320*/  VIADD R154, R5, 0x38840 ;  /* 0x00038840059a7836 */ /* 0x000fc40000000000 */
[----:B------:R-:W-:-:S01]  /*18330*/  FFMA.FTZ R190, R2, R190, -R15 ;  /* 0x000000be02be7223 */ /* 0x000fc2000001080f */
[C-C-:B------:R-:W-:Y:S01]  /*18340*/  FFMA.FTZ R191, R2.reuse, R191, -R15.reuse ;  /* 0x000000bf02bf7223 */ /* 0x140fe2000001080f */
[----:B------:R-:W-:-:S01]  /*18350*/  FFMA.FTZ R194, R2, R194, -R15 ;  /* 0x000000c202c27223 */ /* 0x000fc2000001080f */
[C-C-:B------:R-:W-:Y:S01]  /*18360*/  FFMA.FTZ R195, R2.reuse, R195, -R15.reuse ;  /* 0x000000c302c37223 */ /* 0x140fe2000001080f */
[----:B------:R-:W-:Y:S01]  /*18370*/  PRMT R154, R167, 0x654, R154 ;  /* 0x00000654a79a7816 */ /* 0x000fe2000000009a */
        /* <DEDUP_REMOVED lines=12> */
[----:B------:R5:W-:Y:S01]  /*18440*/  SYNCS.ARRIVE.TRANS64.RED.A1T0 RZ, [R154+URZ], RZ ;  /* 0x000000ff9aff79a7 */ /* 0x000be2000810043f */
[-C--:B------:R-:W-:Y:S01]  /*18450*/  FMUL.FTZ R24, R24, R12.reuse ;  /* 0x0000000c18187220 */ /* 0x080fe20000410000 */
[-C--:B------:R-:W-:Y:S01]  /*18460*/  FMUL.FTZ R25, R25, R12.reuse ;  /* 0x0000000c19197220 */ /* 0x080fe20000410000 */
[----:B------:R-:W-:Y:S01]  /*18470*/  FMUL.FTZ R28, R28, R12 ;  /* 0x0000000c1c1c7220 */ /* 0x000fe20000410000 */
[----:B------:R-:W0:Y:S01]  /*18480*/  MUFU.EX2 R160, R160 ;  /* 0x000000a000a07308 */ /* 0x000e220000000800 */
[----:B---3--:R-:W-:-:S01]  /*18490*/  FFMA.FTZ R4, R10, R4, R153 ;  /* 0x000000040a047223 */ /* 0x008fc20000010099 */
[-C--:B------:R-:W-:Y:S01]  /*184a0*/  FMUL.FTZ R29, R29, R12.reuse ;  /* 0x0000000c1d1d7220 */ /* 0x080fe20000410000 */
[-C--:B------:R-:W-:Y:S01]  /*184b0*/  FMUL.FTZ R32, R32, R12.reuse ;  /* 0x0000000c20207220 */ /* 0x080fe20000410000 */
[----:B------:R-:W-:Y:S01]  /*184c0*/  FMUL.FTZ R33, R33, R12 ;  /* 0x0000000c21217220 */ /* 0x000fe20000410000 */
[----:B------:R-:W-:-:S01]  /*184d0*/  FADD.FTZ R4, R14, R4 ;  /* 0x000000040e047221 */ /* 0x000fc20000010000 */
[-C--:B------:R-:W-:Y:S01]  /*184e0*/  FMUL.FTZ R36, R36, R12.reuse ;  /* 0x0000000c24247220 */ /* 0x080fe20000410000 */
[----:B------:R-:W-:Y:S01]  /*184f0*/  FMUL.FTZ R37, R37, R12 ;  /* 0x0000000c25257220 */ /* 0x000fe20000410000 */
[----:B------:R-:W3:Y:S01]  /*18500*/  MUFU.EX2 R161, R161 ;  /* 0x000000a100a17308 */ /* 0x000ee20000000800 */
[----:B------:R-:W-:-:S01]  /*18510*/  FADD.FTZ R4, R21, R4 ;  /* 0x0000000415047221 */ /* 0x000fc20000010000 */
[----:B----4-:R-:W-:Y:S01]  /*18520*/  F2FP.SATFINITE.E4M3.F32.PACK_AB_MERGE_C R21, R20, R21, RZ ;  /* 0x000000151415723e */ /* 0x010fe200048070ff */
[-C--:B------:R-:W-:Y:S01]  /*18530*/  FMUL.FTZ R40, R40, R12.reuse ;  /* 0x0000000c28287220 */ /* 0x080fe20000410000 */
[----:B------:R-:W-:Y:S01]  /*18540*/  FMUL.FTZ R41, R41, R12 ;  /* 0x0000000c29297220 */ /* 0x000fe20000410000 */
[----:B------:R-:W-:-:S01]  /*18550*/  FADD.FTZ R4, R20, R4 ;  /* 0x0000000414047221 */ /* 0x000fc20000010000 */
[----:B------:R-:W-:Y:S01]  /*18560*/  F2FP.SATFINITE.E4M3.F32.PACK_AB_MERGE_C R153, R14, R153, R21 ;  /* 0x000000990e99723e */ /* 0x000fe20004807015 */
[----:B------:R-:W-:-:S01]  /*18570*/  FFMA.FTZ R21, R2, R171, -R15 ;  /* 0x000000ab02157223 */ /* 0x000fc2000001080f */
[----:B------:R4:W-:Y:S01]  /*18580*/  MUFU.EX2 R14, R11 ;  /* 0x0000000b000e7308 */ /* 0x0009e20000000800 */
[----:B0-----:R-:W-:-:S01]  /*18590*/  FADD.FTZ R8, R160, R8 ;  /* 0x00000008a0087221 */ /* 0x001fc20000010000 */
[--C-:B------:R-:W-:Y:S01]  /*185a0*/  FFMA.FTZ R171, R2, R183, -R15.reuse ;  /* 0x000000b702ab7223 */ /* 0x100fe2000001080f */
[-C--:B------:R-:W-:Y:S01]  /*185b0*/  FMUL.FTZ R44, R44, R12.reuse ;  /* 0x0000000c2c2c7220 */ /* 0x080fe20000410000 */
[-C--:B------:R-:W-:Y:S01]  /*185c0*/  FMUL.FTZ R45, R45, R12.reuse ;  /* 0x0000000c2d2d7220 */ /* 0x080fe20000410000 */
[-C--:B------:R-:W-:Y:S01]  /*185d0*/  FMUL.FTZ R48, R48, R12.reuse ;  /* 0x0000000c30307220 */ /* 0x080fe20000410000 */
[-C--:B------:R-:W-:Y:S01]  /*185e0*/  FMUL.FTZ R49, R49, R12.reuse ;  /* 0x0000000c31317220 */ /* 0x080fe20000410000 */
[----:B------:R-:W-:Y:S01]  /*185f0*/  FMUL.FTZ R52, R52, R12 ;  /* 0x0000000c34347220 */ /* 0x000fe20000410000 */
[----:B------:R-:W0:Y:S01]  /*18600*/  MUFU.EX2 R155, R155 ;  /* 0x0000009b009b7308 */ /* 0x000e220000000800 */
[----:B----4-:R-:W-:-:S01]  /*18610*/  FFMA.FTZ R11, R2, R163, -R15 ;  /* 0x000000a3020b7223 */ /* 0x010fc2000001080f */
[----:B---3--:R-:W-:Y:S01]  /*18620*/  FADD.FTZ R8, R161, R8 ;  /* 0x00000008a1087221 */ /* 0x008fe20000010000 */
[----:B------:R-:W-:-:S01]  /*18630*/  FFMA.FTZ R163, R2, R174, -R15 ;  /* 0x000000ae02a37223 */ /* 0x000fc2000001080f */
[----:B------:R-:W-:Y:S01]  /*18640*/  FFMA.FTZ R15, R2, R215, -R15 ;  /* 0x000000d7020f7223 */ /* 0x000fe2000001080f */
[-C--:B------:R-:W-:Y:S01]  /*18650*/  FMUL.FTZ R53, R53, R12.reuse ;  /* 0x0000000c35357220 */ /* 0x080fe20000410000 */
[-C--:B------:R-:W-:Y:S01]  /*18660*/  FMUL.FTZ R56, R56, R12.reuse ;  /* 0x0000000c38387220 */ /* 0x080fe20000410000 */
[-C--:B------:R-:W-:Y:S01]  /*18670*/  FMUL.FTZ R57, R57, R12.reuse ;  /* 0x0000000c39397220 */ /* 0x080fe20000410000 */
[----:B------:R-:W3:Y:S01]  /*18680*/  MUFU.EX2 R164, R164 ;  /* 0x000000a400a47308 */ /* 0x000ee20000000800 */
[-C--:B------:R-:W-:Y:S01]  /*18690*/  FMUL.FTZ R60, R60, R12.reuse ;  /* 0x0000000c3c3c7220 */ /* 0x080fe20000410000 */
[-C--:B------:R-:W-:Y:S01]  /*186a0*/  FMUL.FTZ R61, R61, R12.reuse ;  /* 0x0000000c3d3d7220 */ /* 0x080fe20000410000 */
[-C--:B------:R-:W-:Y:S01]  /*186b0*/  FMUL.FTZ R64, R64, R12.reuse ;  /* 0x0000000c40407220 */ /* 0x080fe20000410000 */
[-C--:B------:R-:W-:Y:S01]  /*186c0*/  FMUL.FTZ R65, R65, R12.reuse ;  /* 0x0000000c41417220 */ /* 0x080fe20000410000 */
[-C--:B------:R-:W-:Y:S01]  /*186d0*/  FMUL.FTZ R68, R68, R12.reuse ;  /* 0x0000000c44447220 */ /* 0x080fe20000410000 */
[-C--:B------:R-:W-:Y:S01]  /*186e0*/  FMUL.FTZ R69, R69, R12.reuse ;  /* 0x0000000c45457220 */ /* 0x080fe20000410000 */
[----:B------:R-:W-:Y:S01]  /*186f0*/  FMUL.FTZ R72, R72, R12 ;  /* 0x0000000c48487220 */ /* 0x000fe20000410000 */
[----:B------:R-:W4:Y:S01]  /*18700*/  MUFU.EX2 R11, R11 ;  /* 0x0000000b000b7308 */ /* 0x000f220000000800 */
        /* <DEDUP_REMOVED lines=16> */
[----:B----4-:R-:W-:-:S01]  /*18810*/  FADD.FTZ R4, R11, R4 ;  /* 0x000000040b047221 */ /* 0x010fc20000010000 */
        /* <DEDUP_REMOVED lines=8> */
[----:B-----5:R-:W-:Y:S01]  /*188a0*/  F2FP.SATFINITE.E4M3.F32.PACK_AB_MERGE_C R154, R165, R164, RZ ;  /* 0x000000a4a59a723e */ /* 0x020fe200048070ff */
[-C--:B------:R-:W-:Y:S01]  /*188b0*/  FMUL.FTZ R109, R109, R12.reuse ;  /* 0x0000000c6d6d7220 */ /* 0x080fe20000410000 */
[-C--:B------:R-:W-:Y:S01]  /*188c0*/  FMUL.FTZ R112, R112, R12.reuse ;  /* 0x0000000c70707220 */ /* 0x080fe20000410000 */
[----:B------:R-:W-:Y:S01]  /*188d0*/  FMUL.FTZ R113, R113, R12 ;  /* 0x0000000c71717220 */ /* 0x000fe20000410000 */
[----:B------:R-:W-:Y:S01]  /*188e0*/  F2FP.SATFINITE.E4M3.F32.PACK_AB_MERGE_C R154, R161, R160, R154 ;  /* 0x000000a0a19a723e */ /* 0x000fe2000480709a */
        /* <DEDUP_REMOVED lines=19> */
[----:B------:R-:W-:Y:S01]  /*18a20*/  F2FP.SATFINITE.E4M3.F32.PACK_AB_MERGE_C R156, R158, R156, RZ ;  /* 0x0000009c9e9c723e */ /* 0x000fe200048070ff */
[-C--:B------:R-:W-:Y:S01]  /*18a30*/  FMUL.FTZ R141, R141, R12.reuse ;  /* 0x0000000c8d8d7220 */ /* 0x080fe20000410000 */
[-C--:B------:R-:W-:Y:S01]  /*18a40*/  FMUL.FTZ R144, R144, R12.reuse ;  /* 0x0000000c90907220 */ /* 0x080fe20000410000 */
[-C--:B------:R-:W-:Y:S01]  /*18a50*/  FMUL.FTZ R145, R145, R12.reuse ;  /* 0x0000000c91917220 */ /* 0x080fe20000410000 */
[----:B------:R-:W-:Y:S01]  /*18a60*/  F2FP.SATFINITE.E4M3.F32.PACK_AB_MERGE_C R155, R11, R155, R156 ;  /* 0x0000009b0b9b723e */ /* 0x000fe2000480709c */
[----:B------:R-:W-:Y:S01]  /*18a70*/  FMUL.FTZ R148, R148, R12 ;  /* 0x0000000c94947220 */ /* 0x000fe20000410000 */
[----:B------:R-:W0:Y:S01]  /*18a80*/  MUFU.EX2 R172, R172 ;  /* 0x000000ac00ac7308 */ /* 0x000e220000000800 */
[----:B---3--:R-:W-:-:S01]  /*18a90*/  FADD.FTZ R8, R169, R8 ;  /* 0x00000008a9087221 */ /* 0x008fc20000010000 */
[----:B------:R-:W-:Y:S01]  /*18aa0*/  FMUL.FTZ R149, R149, R12 ;  /* 0x0000000c95957220 */ /* 0x000fe20000410000 */
        /* <DEDUP_REMOVED lines=31> */
[----:B------:R-:W-:Y:S01]  /*18ca0*/  F2FP.SATFINITE.E4M3.F32.PACK_AB_MERGE_C R172, R173, R172, RZ ;  /* 0x000000acadac723e */ /* 0x000fe200048070ff */
        /* <DEDUP_REMOVED lines=27> */
[----:B------:R-:W-:Y:S01]  /*18e60*/  F2FP.SATFINITE.E4M3.F32.PACK_AB_MERGE_C R157, R21, R157, R163 ;  /* 0x0000009d159d723e */ /* 0x000fe200048070a3 */
        /* <DEDUP_REMOVED lines=28> */
[----:B------:R-:W-:Y:S01]  /*19030*/  FMUL.FTZ R151, R151, R10 ;  /* 0x0000000a97977220 */ /* 0x000fe20000410000 */
[----:B------:R-:W-:-:S04]  /*19040*/  F2FP.SATFINITE.E4M3.F32.PACK_AB_MERGE_C R156, R169, R168, R172 ;  /* 0x000000a8a99c723e */ /* 0x000fc800048070ac */
[----:B------:R-:W0:Y:S01]  /*19050*/  MUFU.EX2 R184, R184 ;  /* 0x000000b800b87308 */ /* 0x000e220000000800 */
[----:B---3--:R-:W-:-:S01]  /*19060*/  FADD.FTZ R8, R181, R8 ;  /* 0x00000008b5087221 */ /* 0x008fc20000010000 */
[----:B------:R-:W-:-:S04]  /*19070*/  F2FP.SATFINITE.E4M3.F32.PACK_AB_MERGE_C R158, R181, R180, RZ ;  /* 0x000000b4b59e723e */ /* 0x000fc800048070ff */
[----:B------:R-:W-:Y:S02]  /*19080*/  F2FP.SATFINITE.E4M3.F32.PACK_AB_MERGE_C R158, R177, R176, R158 ;  /* 0x000000b0b19e723e */ /* 0x000fe4000480709e */
[----:B------:R-:W3:Y:S01]  /*19090*/  MUFU.EX2 R171, R171 ;  /* 0x000000ab00ab7308 */ /* 0x000ee20000000800 */
[----:B----4-:R-:W-:-:S07]  /*190a0*/  FADD.FTZ R4, R170, R4 ;  /* 0x00000004aa047221 */ /* 0x010fce0000010000 */
[----:B------:R-:W4:Y:S01]  /*190b0*/  MUFU.EX2 R185, R185 ;  /* 0x000000b900b97308 */ /* 0x000f220000000800 */
[----:B0-----:R-:W-:-:S07]  /*190c0*/  FADD.FTZ R8, R184, R8 ;  /* 0x00000008b8087221 */ /* 0x001fce0000010000 */
        /* <DEDUP_REMOVED lines=9> */
[----:B---3--:R-:W-:-:S07]  /*19160*/  FADD.FTZ R8, R188, R8 ;  /* 0x00000008bc087221 */ /* 0x008fce0000010000 */
[----:B------:R-:W3:Y:S01]  /*19170*/  MUFU.EX2 R190, R190 ;  /* 0x000000be00be7308 */ /* 0x000ee20000000800 */
[----:B----4-:R-:W-:-:S07]  /*19180*/  FADD.FTZ R4, R167, R4 ;  /* 0x00000004a7047221 */ /* 0x010fce0000010000 */
[----:B------:R-:W4:Y:S01]  /*19190*/  MUFU.EX2 R192, R192 ;  /* 0x000000c000c07308 */ /* 0x000f220000000800 */
[----:B0-----:R-:W-:-:S01]  /*191a0*/  FADD.FTZ R8, R189, R8 ;  /* 0x00000008bd087221 */ /* 0x001fc20000010000 */
[----:B------:R-:W-:-:S04]  /*191b0*/  F2FP.SATFINITE.E4M3.F32.PACK_AB_MERGE_C R160, R189, R188, RZ ;  /* 0x000000bcbda0723e */ /* 0x000fc800048070ff */
[----:B------:R-:W-:Y:S02]  /*191c0*/  F2FP.SATFINITE.E4M3.F32.PACK_AB_MERGE_C R160, R185, R184, R160 ;  /* 0x000000b8b9a0723e */ /* 0x000fe400048070a0 */
        /* <DEDUP_REMOVED lines=13> */
[----:B0-----:R-:W-:-:S07]  /*192a0*/  FADD.FTZ R8, R196, R8 ;  /* 0x00000008c4087221 */ /* 0x001fce0000010000 */
[----:B------:R-:W0:Y:S01]  /*192b0*/  MUFU.EX2 R198, R198 ;  /* 0x000000c600c67308 */ /* 0x000e220000000800 */
[----:B---3--:R-:W-:-:S07]  /*192c0*/  FADD.FTZ R4, R195, R4 ;  /* 0x00000004c3047221 */ /* 0x008fce0000010000 */
[----:B------:R-:W3:Y:S01]  /*192d0*/  MUFU.EX2 R200, R200 ;  /* 0x000000c800c87308 */ /* 0x000ee20000000800 */
[----:B----4-:R-:W-:-:S01]  /*192e0*/  FADD.FTZ R8, R197, R8 ;  /* 0x00000008c5087221 */ /* 0x010fc20000010000 */
[----:B------:R-:W-:-:S04]  /*192f0*/  F2FP.SATFINITE.E4M3.F32.PACK_AB_MERGE_C R196, R197, R196, RZ ;  /* 0x000000c4c5c4723e */ /* 0x000fc800048070ff */
[----:B------:R-:W-:Y:S02]  /*19300*/  F2FP.SATFINITE.E4M3.F32.PACK_AB_MERGE_C R162, R193, R192, R196 ;  /* 0x000000c0c1a2723e */ /* 0x000fe400048070c4 */
        /* <DEDUP_REMOVED lines=34> */
[----:B------:R-:W-:-:S03]  /*19530*/  F2FP.SATFINITE.E4M3.F32.PACK_AB_MERGE_C R166, R14, R212, RZ ;  /* 0x000000d40ea6723e */ /* 0x000fc600048070ff */
[----:B------:R-:W-:Y:S01]  /*19540*/  FADD.FTZ R8, R14, R8 ;  /* 0x000000080e087221 */ /* 0x000fe20000010000 */
[----:B------:R-:W-:Y:S02]  /*19550*/  F2FP.SATFINITE.E4M3.F32.PACK_AB_MERGE_C R166, R209, R208, R166 ;  /* 0x000000d0d1a6723e */ /* 0x000fe400048070a6 */
[----:B------:R-:W3:Y:S01]  /*19560*/  MUFU.EX2 R15, R15 ;  /* 0x0000000f000f7308 */ /* 0x000ee20000000800 */
[----:B----4-:R-:W-:-:S04]  /*19570*/  FADD.FTZ R4, R211, R4 ;  /* 0x00000004d3047221 */ /* 0x010fc80000010000 */
[----:B0-----:R-:W-:Y:S01]  /*19580*/  FADD.FTZ R4, R214, R4 ;  /* 0x00000004d6047221 */ /* 0x001fe20000010000 */
[----:B---3--:R-:W-:-:S03]  /*19590*/  F2FP.SATFINITE.E4M3.F32.PACK_AB_MERGE_C R14, R15, R214, RZ ;  /* 0x000000d60f0e723e */ /* 0x008fc600048070ff */
[----:B------:R-:W-:Y:S01]  /*195a0*/  FADD.FTZ R4, R15, R4 ;  /* 0x000000040f047221 */ /* 0x000fe20000010000 */
[----:B------:R-:W-:Y:S01]  /*195b0*/  F2FP.SATFINITE.E4M3.F32.PACK_AB_MERGE_C R167, R211, R210, R14 ;  /* 0x000000d2d3a7723e */ /* 0x000fe2000480700e */
[----:B------:R-:W-:Y:S06]  /*195c0*/  @!P0 BRA `(.L_x_652) ;  /* 0x0000000000048947 */ /* 0x000fec0003800000 */
[----:B------:R-:W-:Y:S01]  /*195d0*/  BPT.TRAP 0x1 ;  /* 0x000000040000795c */ /* 0x000fe20000300000 */
.L_x_652:
[----:B------:R0:W3:Y:S01]  /*195e0*/  SYNCS.PHASECHK.TRANS64.TRYWAIT P2, [R5+URZ+0x38850], R6 ;  /* 0x03885006050075a7 */ /* 0x0000e2000804017f */
[----:B------:R-:W-:Y:S05]  /*195f0*/  @!P0 BRA `(.L_x_653) ;  /* 0x0000000000048947 */ /* 0x000fea0003800000 */
[----:B------:R-:W-:Y:S01]  /*19600*/  BPT.TRAP 0x1 ;  /* 0x000000040000795c */ /* 0x000fe20000300000 */
.L_x_653:
[----:B------:R-:W-:Y:S04]  /*19610*/  BSSY B0, `(.L_x_654) ;  /* 0x0000004000007945 */ /* 0x000fe80003800000 */
[----:B---3--:R-:W-:Y:S05]  /*19620*/  @P2 BRA `(.L_x_655) ;  /* 0x0000000000082947 */ /* 0x008fea0003800000 */
[----:B------:R-:W3:Y:S02]  /*19630*/  SYNCS.PHASECHK.TRANS64.TRYWAIT P2, [R5+URZ+0x38850], R6 ;  /* 0x03885006050075a7 */ /* 0x000ee4000804017f */
[----:B---3--:R-:W-:Y:S05]  /*19640*/  @!P2 BRA `(.L_x_656) ;  /* 0x0000011c00f0a947 */ /* 0x008fea0003800000 */
.L_x_655:
[----:B------:R-:W-:Y:S05]  /*19650*/  BSYNC B0 ;  /* 0x0000000000007941 */ /* 0x000fea0003800000 */
.L_x_654:
[----:B------:R-:W4:Y:S01]  /*19660*/  S2R R10, SR_TID.X ;  /* 0x00000000000a7919 */ /* 0x000f220000002100 */
[----:B01-3--:R-:W-:Y:S01]  /*19670*/  LEA R6, R7, UR42, 0xb ;  /* 0x0000002a07067c11 */ /* 0x00bfe2000f8e58ff */
[----:B------:R-:W-:Y:S05]  /*19680*/  WARPSYNC.ALL ;  /* 0x0000000000007948 */ /* 0x000fea0003800000 */
[----:B------:R-:W-:Y:S01]  /*19690*/  MOV R7, 0x40000040 ;  /* 0x4000004000077802 */ /* 0x000fe20000000f00 */
[----:B------:R-:W-:Y:S01]  /*196a0*/  IMAD.MOV.U32 R11, RZ, RZ, 0x40000040 ;  /* 0x40000040ff0b7424 */ /* 0x000fe200078e00ff */
[----:B------:R-:W-:Y:S02]  /*196b0*/  R2UR UR6, R6 ;  /* 0x00000000060672ca */ /* 0x000fe400000e0000 */
[----:B------:R-:W-:-:S02]  /*196c0*/  R2UR UR7, R7 ;  /* 0x00000000070772ca */ /* 0x000fc400000e0000 */
[----:B----4-:R-:W-:-:S05]  /*196d0*/  SHF.R.U32.HI R10, RZ, 0x7, R10 ;  /* 0x00000007ff0a7819 */ /* 0x010fca000001160a */
[----:B------:R-:W-:Y:S02]  /*196e0*/  VIADD R7, R10, 0x8 ;  /* 0x000000080a077836 */ /* 0x000fe40000000000 */
[----:B------:R-:W-:-:S03]  /*196f0*/  VIADD R10, R6, 0x2 ;  /* 0x00000002060a7836 */ /* 0x000fc60000000000 */
[----:B------:R0:W-:Y:S02]  /*19700*/  BAR.SYNC.DEFER_BLOCKING R7, 0x100 ;  /* 0x000400070000751d */ /* 0x0001e40000010000 */
[----:B0-----:R-:W-:-:S04]  /*19710*/  IMAD.MOV.U32 R7, RZ, RZ, 0x40000040 ;  /* 0x40000040ff077424 */ /* 0x001fc800078e00ff */
[----:B------:R-:W-:-:S06]  /*19720*/  WARPGROUP.ARRIVE ;  /* 0x00000000000079c5 */ /* 0x000fcc0000000000 */
[----:B------:R-:W-:Y:S01]  /*19730*/  QGMMA.64x256x32.F32.E4M3.E4M3 R24, R152, gdesc[UR4], R24, gsb0 ;  /* 0x03e0000498187df3 */ /* 0x000fe20008000818 */
[----:B------:R-:W-:Y:S01]  /*19740*/  R2UR UR6, R10 ;  /* 0x000000000a0672ca */ /* 0x000fe200000e0000 */
[C---:B------:R-:W-:Y:S01]  /*19750*/  VIADD R10, R6.reuse, 0x4 ;  /* 0x00000004060a7836 */ /* 0x040fe20000000000 */
[----:B------:R-:W-:Y:S01]  /*19760*/  R2UR UR7, R11 ;  /* 0x000000000b0772ca */ /* 0x000fe200000e0000 */
[----:B------:R-:W-:Y:S01]  /*19770*/  IMAD.MOV.U32 R11, RZ, RZ, 0x40000040 ;  /* 0x40000040ff0b7424 */ /* 0x000fe200078e00ff */
[----:B------:R-:W-:Y:S01]  /*19780*/  IADD3 R6, R6, 0x6, RZ ;  /* 0x0000000606067810 */ /* 0x000fe20007ffe0ff */
[----:B------:R-:W-:Y:S02]  /*19790*/  WARPGROUP.DEPBAR.LE gsb0, 0x0 ;  /* 0x00008000000079c5 */ /* 0x000fe40000010000 */
[----:B------:R-:W-:-:S15]  /*197a0*/  WARPGROUP.ARRIVE ;  /* 0x00000000000079c5 */ /* 0x000fde0000000000 */
[----:B------:R-:W-:-:S05]  /*197b0*/  NOP ;  /* 0x0000000000007918 */ /* 0x000fca0000000000 */
[----:B------:R-:W-:Y:S01]  /*197c0*/  QGMMA.64x256x32.F32.E4M3.E4M3 R24, R156, gdesc[UR4], R24, gsb0 ;  /* 0x03e000049c187df3 */ /* 0x000fe20008000818 */
[----:B------:R-:W-:Y:S02]  /*197d0*/  R2UR UR6, R10 ;  /* 0x000000000a0672ca */ /* 0x000fe400000e0000 */
[----:B------:R-:W-:Y:S01]  /*197e0*/  R2UR UR7, R11 ;  /* 0x000000000b0772ca */ /* 0x000fe200000e0000 */
[----:B------:R-:W-:Y:S02]  /*197f0*/  WARPGROUP.DEPBAR.LE gsb0, 0x0 ;  /* 0x00008000000079c5 */ /* 0x000fe40000010000 */
[----:B------:R-:W-:-:S15]  /*19800*/  WARPGROUP.ARRIVE ;  /* 0x00000000000079c5 */ /* 0x000fde0000000000 */
[----:B------:R-:W-:-:S07]  /*19810*/  NOP ;  /* 0x0000000000007918 */ /* 0x000fce0000000000 */
[----:B------:R-:W-:Y:S01]  /*19820*/  QGMMA.64x256x32.F32.E4M3.E4M3 R24, R160, gdesc[UR4], R24, gsb0 ;  /* 0x03e00004a0187df3 */ /* 0x000fe20008000818 */
[----:B------:R-:W-:Y:S02]  /*19830*/  R2UR UR6, R6 ;  /* 0x00000000060672ca */ /* 0x000fe400000e0000 */
[----:B------:R-:W-:Y:S01]  /*19840*/  R2UR UR7, R7 ;  /* 0x00000000070772ca */ /* 0x000fe200000e0000 */
[----:B------:R-:W-:Y:S02]  /*19850*/  WARPGROUP.DEPBAR.LE gsb0, 0x0 ;  /* 0x00008000000079c5 */ /* 0x000fe40000010000 */
[----:B------:R-:W-:-:S15]  /*19860*/  WARPGROUP.ARRIVE ;  /* 0x00000000000079c5 */ /* 0x000fde0000000000 */
[----:B------:R-:W-:-:S07]  /*19870*/  NOP ;  /* 0x0000000000007918 */ /* 0x000fce0000000000 */
[----:B------:R-:W-:Y:S03]  /*19880*/  QGMMA.64x256x32.F32.E4M3.E4M3 R24, R164, gdesc[UR4], R24, gsb0 ;  /* 0x03e00004a4187df3 */ /* 0x000fe60008000818 */
[----:B------:R-:W-:Y:S02]  /*19890*/  WARPGROUP.DEPBAR.LE gsb0, 0x0 ;  /* 0x00008000000079c5 */ /* 0x000fe40000010000 */
[----:B------:R-:W-:Y:S05]  /*198a0*/  @!P0 BRA `(.L_x_657) ;  /* 0x0000000000048947 */ /* 0x000fea0003800000 */
[----:B------:R-:W-:Y:S01]  /*198b0*/  BPT.TRAP 0x1 ;  /* 0x000000040000795c */ /* 0x000fe20000300000 */
.L_x_657:
[----:B------:R-:W-:Y:S02]  /*198c0*/  VIADD R5, R5, 0x38860 ;  /* 0x0003886005057836 */ /* 0x000fe40000000000 */
[----:B------:R-:W-:Y:S02]  /*198d0*/  IMAD.U32 R6, RZ, RZ, UR60 ;  /* 0x0000003cff067e24 */ /* 0x000fe4000f8e00ff */
[----:B------:R-:W-:Y:S02]  /*198e0*/  IMAD.MOV.U32 R10, RZ, RZ, R13 ;  /* 0x000000ffff0a7224 */ /* 0x000fe400078e000d */
[----:B------:R-:W-:Y:S01]  /*198f0*/  IMAD.MOV.U32 R12, RZ, RZ, R0 ;  /* 0x000000ffff0c7224 */ /* 0x000fe200078e0000 */
[----:B------:R-:W-:-:S04]  /*19900*/  PRMT R5, R6, 0x654, R5 ;  /* 0x0000065406057816 */ /* 0x000fc80000000005 */
[----:B------:R0:W-:Y:S01]  /*19910*/  SYNCS.ARRIVE.TRANS64.RED.A1T0 RZ, [R5+URZ], RZ ;  /* 0x000000ff05ff79a7 */ /* 0x0001e2000810043f */
[----:B------:R-:W-:Y:S05]  /*19920*/  @P1 BRA `(.L_x_658) ;  /* 0xffffffd800cc1947 */ /* 0x000fea000383ffff */
.L_x_646:
[----:B------:R-:W3:Y:S04]  /*19930*/  LDL R14, [R1+0x4c] ;  /* 0x00004c00010e7983 */ /* 0x000ee80000100800 */
[----:B------:R-:W4:Y:S01]  /*19940*/  LDL R11, [R1+0x38] ;  /* 0x00003800010b7983 */ /* 0x000f220000100800 */
[----:B------:R-:W-:Y:S05]  /*19950*/  WARPSYNC.ALL ;  /* 0x0000000000007948 */ /* 0x000fea0003800000 */
[----:B------:R-:W1:Y:S01]  /*19960*/  SHFL.BFLY PT, R3, R8, 0x2, 0x1f ;  /* 0x0c401f0008037f89 */ /* 0x000e6200000e0000 */
[----:B------:R-:W-:-:S02]  /*19970*/  CS2R R6, SRZ ;  /* 0x0000000000067805 */ /* 0x000fc4000001ff00 */
[----:B------:R-:W-:Y:S01]  /*19980*/  MOV R170, 0xff800000 ;  /* 0xff80000000aa7802 */ /* 0x000fe20000000f00 */
[----:B------:R-:W-:Y:S01]  /*19990*/  IMAD.MOV.U32 R169, RZ, RZ, -0x800000 ;  /* 0xff800000ffa97424 */ /* 0x000fe200078e00ff */
[----:B------:R-:W-:Y:S01]  /*199a0*/  ULDC.64 UR4, c[0x0][0x9a0] ;  /* 0x0002680000047ab9 */ /* 0x000fe20000000a00 */
[----:B-1----:R-:W-:Y:S02]  /*199b0*/  FADD.FTZ R3, R3, R8 ;  /* 0x0000000803037221 */ /* 0x002fe40000010000 */
[----:B------:R-:W5:Y:S04]  /*199c0*/  LDL.LU R8, [R1+0x54] ;  /* 0x0000540001087983 */ /* 0x000f680000300800 */
[----:B0-----:R-:W0:Y:S02]  /*199d0*/  SHFL.BFLY PT, R5, R3, 0x1, 0x1f ;  /* 0x0c201f0003057f89 */ /* 0x001e2400000e0000 */
[----:B0-----:R-:W-:Y:S01]  /*199e0*/  FADD.FTZ R5, R3, R5 ;  /* 0x0000000503057221 */ /* 0x001fe20000010000 */
[----:B------:R0:W-:Y:S08]  /*199f0*/  BAR.ARV R9, 0x100 ;  /* 0x000400090000751d */ /* 0x0001f00000002000 */
[----:B------:R-:W-:Y:S06]  /*19a00*/  BAR.ARV 0x8, 0x180 ;  /* 0x0206000000007b1d */ /* 0x000fec0000002000 */
[----:B------:R-:W-:-:S13]  /*19a10*/  FSETP.NE.FTZ.AND P0, PT, R5, RZ, PT ;  /* 0x000000ff0500720b */ /* 0x000fda0003f15000 */
[----:B------:R1:W-:Y:S02]  /*19a20*/  @P0 MUFU.RCP R6, R5 ;  /* 0x0000000500060308 */ /* 0x0003e40000001000 */
[----:B-1----:R-:W-:-:S05]  /*19a30*/  FMUL.FTZ R5, R5, 0.00390625 ;  /* 0x3b80000005057820 */ /* 0x002fca0000410000 */
[----:B------:R-:W-:-:S13]  /*19a40*/  FSETP.NE.FTZ.AND P0, PT, R5, RZ, PT ;  /* 0x000000ff0500720b */ /* 0x000fda0003f15000 */
[----:B------:R1:W2:Y:S02]  /*19a50*/  @P0 MUFU.LG2 R3, R5 ;  /* 0x0000000500030308 */ /* 0x0002a40000000c00 */
[----:B-1----:R-:W-:Y:S01]  /*19a60*/  @P0 FMUL.FTZ R5, R2, 0.69314718246459960938 ;  /* 0x3f31721802050820 */ /* 0x002fe20000410000 */
[----:B--2---:R-:W-:-:S04]  /*19a70*/  @P0 FMUL.FTZ R3, R3, 0.69314718246459960938 ;  /* 0x3f31721803030820 */ /* 0x004fc80000410000 */
[----:B------:R-:W-:Y:S02]  /*19a80*/  @P0 FFMA.FTZ R170, R5, R0, R3 ;  /* 0x0000000005aa0223 */ /* 0x000fe40000010003 */
[----:B------:R-:W1:Y:S02]  /*19a90*/  SHFL.BFLY PT, R0, R4, 0x2, 0x1f ;  /* 0x0c401f0004007f89 */ /* 0x000e6400000e0000 */
[----:B-1----:R-:W-:-:S05]  /*19aa0*/  FADD.FTZ R0, R0, R4 ;  /* 0x0000000400007221 */ /* 0x002fca0000010000 */
[----:B------:R-:W1:Y:S02]  /*19ab0*/  SHFL.BFLY PT, R3, R0, 0x1, 0x1f ;  /* 0x0c201f0000037f89 */ /* 0x000e6400000e0000 */
[----:B-1----:R-:W-:-:S04]  /*19ac0*/  FADD.FTZ R3, R0, R3 ;  /* 0x0000000300037221 */ /* 0x002fc80000010000 */
[C---:B------:R-:W-:Y:S01]  /*19ad0*/  FMUL.FTZ R0, R3.reuse, 0.00390625 ;  /* 0x3b80000003007820 */ /* 0x040fe20000410000 */
[----:B------:R-:W-:-:S13]  /*19ae0*/  FSETP.NE.FTZ.AND P0, PT, R3, RZ, PT ;  /* 0x000000ff0300720b */ /* 0x000fda0003f15000 */
[----:B------:R-:W-:Y:S01]  /*19af0*/  @P0 MUFU.RCP R7, R3 ;  /* 0x0000000300070308 */ /* 0x000fe20000001000 */
[----:B------:R-:W-:-:S13]  /*19b00*/  FSETP.NE.FTZ.AND P0, PT, R0, RZ, PT ;  /* 0x000000ff0000720b */ /* 0x000fda0003f15000 */
[----:B------:R-:W1:Y:S01]  /*19b10*/  @P0 MUFU.LG2 R0, R0 ;  /* 0x0000000000000308 */ /* 0x000e620000000c00 */
[----:B------:R-:W-:Y:S01]  /*19b20*/  @P0 FMUL.FTZ R2, R2, 0.69314718246459960938 ;  /* 0x3f31721802020820 */ /* 0x000fe20000410000 */
[----:B-1----:R-:W-:-:S04]  /*19b30*/  @P0 FMUL.FTZ R0, R0, 0.69314718246459960938 ;  /* 0x3f31721800000820 */ /* 0x002fc80000410000 */
[----:B------:R-:W-:Y:S01]  /*19b40*/  @P0 FFMA.FTZ R169, R2, R13, R0 ;  /* 0x0000000d02a90223 */ /* 0x000fe20000010000 */
[----:B------:R-:W-:-:S04]  /*19b50*/  ISETP.NE.U32.AND P0, PT, RZ, UR4, PT ;  /* 0x00000004ff007c0c */ /* 0x000fc8000bf05070 */
[----:B------:R-:W-:-:S13]  /*19b60*/  ISETP.NE.AND.EX P0, PT, RZ, UR5, PT, P0 ;  /* 0x00000005ff007c0c */ /* 0x000fda000bf05300 */
[----:B------:R-:W3:Y:S02]  /*19b70*/  @P0 LDC.64 R2, c[0x0][0x9c8] ;  /* 0x00027200ff020b82 */ /* 0x000ee40000000a00 */
[----:B---3--:R-:W-:-:S04]  /*19b80*/  @P0 IMAD R4, R14, R2, RZ ;  /* 0x000000020e040224 */ /* 0x008fc800078e02ff */
[C---:B----4-:R-:W-:Y:S02]  /*19b90*/  @P0 IMAD R4, R11.reuse, R3, R4 ;  /* 0x000000030b040224 */ /* 0x050fe400078e0204 */
[----:B------:R-:W-:-:S04]  /*19ba0*/  @P0 IMAD.WIDE.U32 R2, R11, R2, RZ ;  /* 0x000000020b020225 */ /* 0x000fc800078e00ff */
[----:B------:R-:W-:Y:S02]  /*19bb0*/  @P0 IMAD.IADD R5, R3, 0x1, R4 ;  /* 0x0000000103050824 */ /* 0x000fe400078e0204 */
[----:B------:R-:W-:Y:S02]  /*19bc0*/  @P0 IMAD.MOV.U32 R4, RZ, RZ, R2 ;  /* 0x000000ffff040224 */ /* 0x000fe400078e0002 */
[----:B------:R-:W1:Y:S02]  /*19bd0*/  @P0 LDC.64 R2, c[0x0][0x9d0] ;  /* 0x00027400ff020b82 */ /* 0x000e640000000a00 */
[----:B-1----:R-:W-:-:S04]  /*19be0*/  @P0 IMAD.WIDE.U32 R4, R220, R2, R4 ;  /* 0x00000002dc040225 */ /* 0x002fc800078e0004 */
[----:B------:R-:W-:Y:S01]  /*19bf0*/  @P0 IMAD R3, R220, R3, R5 ;  /* 0x00000003dc030224 */ /* 0x000fe200078e0205 */
[----:B------:R-:W-:-:S04]  /*19c00*/  @P0 LEA R2, P1, R4, UR4, 0x2 ;  /* 0x0000000404020c11 */ /* 0x000fc8000f8210ff */
[----:B------:R-:W-:Y:S01]  /*19c10*/  @P0 LEA.HI.X R3, R4, UR5, R3, 0x2, P1 ;  /* 0x0000000504030c11 */ /* 0x000fe200088f1403 */
[----:B------:R-:W-:-:S06]  /*19c20*/  IMAD.MOV.U32 R4, RZ, RZ, 0x3f800000 ;  /* 0x3f800000ff047424 */ /* 0x000fcc00078e00ff */
[----:B------:R-:W2:Y:S01]  /*19c30*/  @P0 LDG.E R4, desc[UR36][R2.64] ;  /* 0x0000002402040981 */ /* 0x000ea2000c1e1900 */
[----:B-----5:R-:W-:-:S05]  /*19c40*/  IADD3 R8, R8, 0x1, RZ ;  /* 0x0000000108087810 */ /* 0x020fca0007ffe0ff */
[----:B------:R0:W-:Y:S01]  /*19c50*/  STL [R1+0x54], R8 ;  /* 0x0000540801007387 */ /* 0x0001e20000100800 */
[----:B------:R-:W-:-:S05]  /*19c60*/  VIADD R222, R222, 0x1 ;  /* 0x00000001dede7836 */ /* 0x000fca0000000000 */
[C---:B------:R-:W-:Y:S02]  /*19c70*/  ISETP.NE.AND P1, PT, R222.reuse, 0x2, PT ;  /* 0x00000002de00780c */ /* 0x040fe40003f25270 */
[----:B------:R-:W-:Y:S02]  /*19c80*/  PLOP3.LUT P0, PT, PT, PT, PT, 0x8, 0x0 ;  /* 0x000000000000781c */ /* 0x000fe40003f0e170 */
[----:B------:R-:W-:Y:S01]  /*19c90*/  SEL R222, R222, RZ, P1 ;  /* 0x000000ffdede7207 */ /* 0x000fe20000800000 */
[-C--:B--2---:R-:W-:Y:S01]  /*19ca0*/  FMUL.FTZ R0, R6, R4.reuse ;  /* 0x0000000406007220 */ /* 0x084fe20000410000 */
[----:B------:R-:W-:-:S03]  /*19cb0*/  FMUL.FTZ R2, R7, R4 ;  /* 0x0000000407027220 */ /* 0x000fc60000410000 */
        /* <DEDUP_REMOVED lines=64> */
[----:B------:R-:W-:Y:S01]  /*1a0c0*/  SEL R0, RZ, 0x1, P1 ;  /* 0x00000001ff007807 */ /* 0x000fe20000800000 */
        /* <DEDUP_REMOVED lines=64> */
[----:B0-----:R-:W-:-:S07]  /*1a4d0*/  LOP3.LUT R223, R223, R0, RZ, 0x3c, !PT ;  /* 0x00000000dfdf7212 */ /* 0x001fce00078e3cff */
.L_x_593:
[----:B------:R-:W-:Y:S05]  /*1a4e0*/  WARPSYNC.ALL ;  /* 0x0000000000007948 */ /* 0x000fea0003800000 */
[----:B------:R-:W2:Y:S01]  /*1a4f0*/  LDL R0, [R1+0x3c] ;  /* 0x00003c0001007983 */ /* 0x000ea20000100800 */
[----:B------:R-:W0:Y:S01]  /*1a500*/  S2UR UR60, SR_CgaCtaId ;  /* 0x00000000003c79c3 */ /* 0x000e220000008800 */
[----:B------:R-:W-:Y:S01]  /*1a510*/  UMOV UR4, 0x400 ;  /* 0x0000040000047882 */ /* 0x000fe20000000000 */
[----:B------:R-:W-:Y:S01]  /*1a520*/  BSSY B0, `(.L_x_659) ;  /* 0x000071d000007945 */ /* 0x000fe20003800000 */
[----:B0-----:R-:W-:-:S06]  /*1a530*/  ULEA UR4, UR60, UR4, 0x18 ;  /* 0x000000043c047291 */ /* 0x001fcc000f8ec03f */
[----:B------:R-:W-:Y:S01]  /*1a540*/  IMAD.U32 R19, RZ, RZ, UR4 ;  /* 0x00000004ff137e24 */ /* 0x000fe2000f8e00ff */
[----:B------:R-:W-:Y:S06]  /*1a550*/  BAR.SYNC.DEFER_BLOCKING 0x5, 0x180 ;  /* 0x0146000000007b1d */ /* 0x000fec0000010000 */
[----:B------:R0:W1:Y:S02]  /*1a560*/  LDS.128 R40, [R19+0x388d0] ;  /* 0x0388d00013287984 */ /* 0x0000640000000c00 */
[----:B------:R-:W-:Y:S06]  /*1a570*/  BAR.ARV 0x4, 0x180 ;  /* 0x0106000000007b1d */ /* 0x000fec0000002000 */
[----:B--2---:R-:W-:-:S13]  /*1a580*/  ISETP.NE.AND P1, PT, R0, RZ, PT ;  /* 0x000000ff0000720c */ /* 0x004fda0003f25270 */
[----:B------:R-:W2:Y:S02]  /*1a590*/  @!P1 LDC R0, c[0x0][0xad4] ;  /* 0x0002b500ff009b82 */ /* 0x000ea40000000800 */
[----:B--2---:R0:W-:Y:S01]  /*1a5a0*/  @!P1 STL [R1+0x3c], R0 ;  /* 0x00003c0001009387 */ /* 0x0041e20000100800 */
[----:B-1----:R-:W-:Y:S05]  /*1a5b0*/  @P0 BRA `(.L_x_660) ;  /* 0x0000006000540947 */ /* 0x002fea0003800000 */
[----:B------:R-:W2:Y:S01]  /*1a5c0*/  LDL R2, [R1+0x1a0] ;  /* 0x0001a00001027983 */ /* 0x000ea20000100800 */
[----:B------:R-:W-:Y:S01]  /*1a5d0*/  ULDC.64 UR4, c[0x4][0x128] ;  /* 0x01004a0000047ab9 */ /* 0x000fe20000000a00 */
[----:B0-----:R-:W0:Y:S01]  /*1a5e0*/  S2R R0, SR_SWINHI ;  /* 0x0000000000007919 */ /* 0x001e220000002f00 */
[----:B-----5:R-:W1:Y:S01]  /*1a5f0*/  S2R R24, SR_TID.X ;  /* 0x0000000000187919 */ /* 0x020e620000002100 */
[----:B------:R-:W-:Y:S02]  /*1a600*/  MOV R20, R19 ;  /* 0x0000001300147202 */ /* 0x000fe40000000f00 */
[----:B0-----:R-:W-:-:S03]  /*1a610*/  MOV R21, R0 ;  /* 0x0000000000157202 */ /* 0x001fc60000000f00 */
[----:B--2---:R-:W-:-:S03]  /*1a620*/  IMAD.WIDE R2, R2, 0x2, R20 ;  /* 0x0000000202027825 */ /* 0x004fc600078e0214 */
[C---:B------:R-:W-:Y:S02]  /*1a630*/  IADD3 R46, P5, R2.reuse, 0xc000, RZ ;  /* 0x0000c000022e7810 */ /* 0x040fe40007fbe0ff */
[----:B------:R-:W-:Y:S02]  /*1a640*/  IADD3 R50, P1, R2, 0xc060, RZ ;  /* 0x0000c06002327810 */ /* 0x000fe40007f3e0ff */
[----:B------:R-:W-:Y:S02]  /*1a650*/  LOP3.LUT R47, R46, 0x380, RZ, 0xc0, !PT ;  /* 0x000003802e2f7812 */ /* 0x000fe400078ec0ff */
[----:B------:R-:W-:Y:S01]  /*1a660*/  LOP3.LUT R0, R50, 0x380, RZ, 0xc0, !PT ;  /* 0x0000038032007812 */ /* 0x000fe200078ec0ff */
[----:B------:R-:W-:Y:S01]  /*1a670*/  IMAD.X R51, RZ, RZ, R3, P1 ;  /* 0x000000ffff337224 */ /* 0x000fe200008e0603 */
[----:B------:R-:W-:Y:S02]  /*1a680*/  SHF.R.U64 R47, R47, 0x3, RZ ;  /* 0x000000032f2f7819 */ /* 0x000fe400000012ff */
[----:B------:R-:W-:-:S02]  /*1a690*/  IADD3 R54, P0, R2, 0xc040, RZ ;  /* 0x0000c04002367810 */ /* 0x000fc40007f1e0ff */
[----:B------:R-:W-:Y:S01]  /*1a6a0*/  LOP3.LUT R46, R47, R46, RZ, 0x3c, !PT ;  /* 0x0000002e2f2e7212 */ /* 0x000fe200078e3cff */
[--C-:B------:R-:W-:Y:S01]  /*1a6b0*/  IMAD.X R47, RZ, RZ, R3.reuse, P5 ;  /* 0x000000ffff2f7224 */ /* 0x100fe200028e0603 */
[----:B------:R-:W-:Y:S02]  /*1a6c0*/  SHF.R.U64 R0, R0, 0x3, RZ ;  /* 0x0000000300007819 */ /* 0x000fe400000012ff */
[----:B------:R-:W-:Y:S02]  /*1a6d0*/  LOP3.LUT R55, R54, 0x380, RZ, 0xc0, !PT ;  /* 0x0000038036377812 */ /* 0x000fe400078ec0ff */
[C---:B------:R-:W-:Y:S02]  /*1a6e0*/  IADD3 R26, P5, R2.reuse, 0x4040, RZ ;  /* 0x00004040021a7810 */ /* 0x040fe40007fbe0ff */
[----:B------:R-:W-:Y:S02]  /*1a6f0*/  IADD3 R30, P4, R2, 0x8060, RZ ;  /* 0x00008060021e7810 */ /* 0x000fe40007f9e0ff */
[----:B------:R-:W-:Y:S01]  /*1a700*/  LOP3.LUT R50, R0, R50, RZ, 0x3c, !PT ;  /* 0x0000003200327212 */ /* 0x000fe200078e3cff */
[----:B------:R-:W-:Y:S01]  /*1a710*/  IMAD.X R27, RZ, RZ, R3, P5 ;  /* 0x000000ffff1b7224 */ /* 0x000fe200028e0603 */
[----:B------:R-:W-:-:S02]  /*1a720*/  SHF.R.U64 R55, R55, 0x3, RZ ;  /* 0x0000000337377819 */ /* 0x000fc400000012ff */
[----:B------:R-:W-:Y:S02]  /*1a730*/  LOP3.LUT R0, R26, 0x380, RZ, 0xc0, !PT ;  /* 0x000003801a007812 */ /* 0x000fe400078ec0ff */
[----:B------:R-:W-:Y:S02]  /*1a740*/  LOP3.LUT R31, R30, 0x380, RZ, 0xc0, !PT ;  /* 0x000003801e1f7812 */ /* 0x000fe400078ec0ff */
[----:B------:R-:W-:Y:S01]  /*1a750*/  LOP3.LUT R54, R55, R54, RZ, 0x3c, !PT ;  /* 0x0000003637367212 */ /* 0x000fe200078e3cff */
[----:B------:R-:W-:Y:S01]  /*1a760*/  IMAD.X R55, RZ, RZ, R3, P0 ;  /* 0x000000ffff377224 */ /* 0x000fe200000e0603 */
[----:B------:R-:W-:Y:S02]  /*1a770*/  SHF.R.U64 R0, R0, 0x3, RZ ;  /* 0x0000000300007819 */ /* 0x000fe400000012ff */
[----:B------:R-:W-:Y:S02]  /*1a780*/  IADD3 R38, P3, R2, 0xc020, RZ ;  /* 0x0000c02002267810 */ /* 0x000fe40007f7e0ff */
[----:B------:R-:W-:-:S02]  /*1a790*/  SHF.R.U64 R31, R31, 0x3, RZ ;  /* 0x000000031f1f7819 */ /* 0x000fc400000012ff */
[----:B------:R-:W-:Y:S02]  /*1a7a0*/  LOP3.LUT R26, R0, R26, RZ, 0x3c, !PT ;  /* 0x0000001a001a7212 */ /* 0x000fe400078e3cff */
[----:B------:R-:W-:Y:S02]  /*1a7b0*/  MOV R4, R50 ;  /* 0x0000003200047202 */ /* 0x000fe40000000f00 */
[----:B------:R-:W-:Y:S02]  /*1a7c0*/  LOP3.LUT R39, R38, 0x380, RZ, 0xc0, !PT ;  /* 0x0000038026277812 */ /* 0x000fe400078ec0ff */
[----:B------:R-:W-:Y:S01]  /*1a7d0*/  LOP3.LUT R30, R31, R30, RZ, 0x3c, !PT ;  /* 0x0000001e1f1e7212 */ /* 0x000fe200078e3cff */
[----:B------:R-:W-:Y:S01]  /*1a7e0*/  STL [R1+0x104], R4 ;  /* 0x0001040401007387 */ /* 0x000fe20000100800 */
[----:B------:R-:W-:Y:S02]  /*1a7f0*/  MOV R0, R54 ;  /* 0x0000003600007202 */ /* 0x000fe40000000f00 */
[----:B------:R-:W-:-:S02]  /*1a800*/  IADD3.X R31, RZ, R3, RZ, P4, !PT ;  /* 0x00000003ff1f7210 */ /* 0x000fc400027fe4ff */
[C---:B------:R-:W-:Y:S01]  /*1a810*/  IADD3 R50, P4, R2.reuse, 0x4020, RZ ;  /* 0x0000402002327810 */ /* 0x040fe20007f9e0ff */
[----:B------:R0:W-:Y:S01]  /*1a820*/  STL [R1+0xec], R0 ;  /* 0x0000ec0001007387 */ /* 0x0001e20000100800 */
[----:B------:R-:W-:Y:S02]  /*1a830*/  IADD3 R34, P2, R2, 0x8040, RZ ;  /* 0x0000804002227810 */ /* 0x000fe40007f5e0ff */
[----:B------:R-:W-:Y:S02]  /*1a840*/  SHF.R.U64 R39, R39, 0x3, RZ ;  /* 0x0000000327277819 */ /* 0x000fe400000012ff */
[----:B------:R-:W-:Y:S02]  /*1a850*/  LOP3.LUT R35, R34, 0x380, RZ, 0xc0, !PT ;  /* 0x0000038022237812 */ /* 0x000fe400078ec0ff */
[----:B------:R-:W-:Y:S01]  /*1a860*/  LOP3.LUT R38, R39, R38, RZ, 0x3c, !PT ;  /* 0x0000002627267212 */ /* 0x000fe200078e3cff */
[----:B------:R-:W-:Y:S01]  /*1a870*/  IMAD.X R39, RZ, RZ, R3, P3 ;  /* 0x000000ffff277224 */ /* 0x000fe200018e0603 */
[----:B------:R-:W-:-:S02]  /*1a880*/  SHF.R.U64 R35, R35, 0x3, RZ ;  /* 0x0000000323237819 */ /* 0x000fc400000012ff */
[----:B0-----:R-:W-:Y:S02]  /*1a890*/  LOP3.LUT R0, R50, 0x380, RZ, 0xc0, !PT ;  /* 0x0000038032007812 */ /* 0x001fe400078ec0ff */
[----:B------:R-:W-:Y:S02]  /*1a8a0*/  MOV R4, R38 ;  /* 0x0000002600047202 */ /* 0x000fe40000000f00 */
[----:B------:R-:W-:Y:S02]  /*1a8b0*/  SHF.R.U64 R0, R0, 0x3, RZ ;  /* 0x0000000300007819 */ /* 0x000fe400000012ff */
[----:B------:R-:W-:Y:S01]  /*1a8c0*/  LOP3.LUT R34, R35, R34, RZ, 0x3c, !PT ;  /* 0x0000002223227212 */ /* 0x000fe200078e3cff */
[----:B------:R-:W-:Y:S01]  /*1a8d0*/  IMAD.X R35, RZ, RZ, R3, P2 ;  /* 0x000000ffff237224 */ /* 0x000fe200010e0603 */
[----:B------:R-:W-:Y:S01]  /*1a8e0*/  LOP3.LUT R50, R0, R50, RZ, 0x3c, !PT ;  /* 0x0000003200327212 */ /* 0x000fe200078e3cff */
[----:B------:R0:W-:Y:S01]  /*1a8f0*/  STL [R1+0xe4], R4 ;  /* 0x0000e40401007387 */ /* 0x0001e20000100800 */
[----:B------:R-:W-:-:S02]  /*1a900*/  MOV R0, R46 ;  /* 0x0000002e00007202 */ /* 0x000fc40000000f00 */
[C---:B------:R-:W-:Y:S02]  /*1a910*/  IADD3 R38, P2, R2.reuse, 0x4000, RZ ;  /* 0x0000400002267810 */ /* 0x040fe40007f5e0ff */
[C---:B------:R-:W-:Y:S01]  /*1a920*/  IADD3 R6, P1, R2.reuse, 0x8020, RZ ;  /* 0x0000802002067810 */ /* 0x040fe20007f3e0ff */
[----:B------:R2:W-:Y:S01]  /*1a930*/  STL [R1+0xc8], R0 ;  /* 0x0000c80001007387 */ /* 0x0005e20000100800 */
[----:B------:R-:W-:Y:S01]  /*1a940*/  IADD3 R8, P0, R2, 0x8000, RZ ;  /* 0x0000800002087810 */ /* 0x000fe20007f1e0ff */
[----:B------:R-:W-:Y:S01]  /*1a950*/  IMAD.X R39, RZ, RZ, R3, P2 ;  /* 0x000000ffff277224 */ /* 0x000fe200010e0603 */
[----:B------:R-:W-:Y:S02]  /*1a960*/  LOP3.LUT R7, R6, 0x380, RZ, 0xc0, !PT ;  /* 0x0000038006077812 */ /* 0x000fe400078ec0ff */
[----:B0-----:R-:W-:Y:S02]  /*1a970*/  MOV R4, R30 ;  /* 0x0000001e00047202 */ /* 0x001fe40000000f00 */
[----:B------:R-:W-:-:S02]  /*1a980*/  SHF.R.U64 R7, R7, 0x3, RZ ;  /* 0x0000000307077819 */ /* 0x000fc400000012ff */
[----:B------:R-:W-:Y:S01]  /*1a990*/  LOP3.LUT R9, R8, 0x380, RZ, 0xc0, !PT ;  /* 0x0000038008097812 */ /* 0x000fe200078ec0ff */
[----:B------:R0:W-:Y:S01]  /*1a9a0*/  STL [R1+0xbc], R4 ;  /* 0x0000bc0401007387 */ /* 0x0001e20000100800 */
[----:B--2---:R-:W-:Y:S02]  /*1a9b0*/  LOP3.LUT R0, R38, 0x380, RZ, 0xc0, !PT ;  /* 0x0000038026007812 */ /* 0x004fe400078ec0ff */
[----:B------:R-:W-:Y:S01]  /*1a9c0*/  LOP3.LUT R6, R7, R6, RZ, 0x3c, !PT ;  /* 0x0000000607067212 */ /* 0x000fe200078e3cff */
[----:B------:R-:W-:Y:S01]  /*1a9d0*/  IMAD.X R7, RZ, RZ, R3, P1 ;  /* 0x000000ffff077224 */ /* 0x000fe200008e0603 */
[----:B------:R-:W-:Y:S02]  /*1a9e0*/  SHF.R.U64 R0, R0, 0x3, RZ ;  /* 0x0000000300007819 */ /* 0x000fe400000012ff */
[----:B------:R-:W-:Y:S02]  /*1a9f0*/  IADD3 R14, P3, R2, 0x4060, RZ ;  /* 0x00004060020e7810 */ /* 0x000fe40007f7e0ff */
[----:B------:R-:W-:-:S02]  /*1aa00*/  LOP3.LUT R38, R0, R38, RZ, 0x3c, !PT ;  /* 0x0000002600267212 */ /* 0x000fc400078e3cff */
[----:B------:R-:W-:Y:S02]  /*1aa10*/  MOV R0, R34 ;  /* 0x0000002200007202 */ /* 0x000fe40000000f00 */
[----:B------:R-:W-:Y:S02]  /*1aa20*/  IADD3 R30, P1, R2, 0x60, RZ ;  /* 0x00000060021e7810 */ /* 0x000fe40007f3e0ff */
[----:B------:R-:W-:Y:S01]  /*1aa30*/  SHF.R.U64 R9, R9, 0x3, RZ ;  /* 0x0000000309097819 */ /* 0x000fe200000012ff */
[----:B------:R2:W-:Y:S01]  /*1aa40*/  STL [R1+0xac], R0 ;  /* 0x0000ac0001007387 */ /* 0x0005e20000100800 */
[----:B------:R-:W-:Y:S01]  /*1aa50*/  LOP3.LUT R15, R14, 0x380, RZ, 0xc0, !PT ;  /* 0x000003800e0f7812 */ /* 0x000fe200078ec0ff */
[--C-:B------:R-:W-:Y:S01]  /*1aa60*/  IMAD.X R31, RZ, RZ, R3.reuse, P1 ;  /* 0x000000ffff1f7224 */ /* 0x100fe200008e0603 */
[----:B------:R-:W-:Y:S01]  /*1aa70*/  LOP3.LUT R8, R9, R8, RZ, 0x3c, !PT ;  /* 0x0000000809087212 */ /* 0x000fe200078e3cff */
[----:B------:R-:W-:Y:S01]  /*1aa80*/  IMAD.X R9, RZ, RZ, R3, P0 ;  /* 0x000000ffff097224 */ /* 0x000fe200000e0603 */
[----:B------:R-:W-:-:S02]  /*1aa90*/  SHF.R.U64 R15, R15, 0x3, RZ ;  /* 0x000000030f0f7819 */ /* 0x000fc400000012ff */
[----:B0-----:R-:W-:Y:S02]  /*1aaa0*/  MOV R4, R6 ;  /* 0x0000000600047202 */ /* 0x001fe40000000f00 */
[----:B------:R-:W-:Y:S01]  /*1aab0*/  LOP3.LUT R14, R15, R14, RZ, 0x3c, !PT ;  /* 0x0000000e0f0e7212 */ /* 0x000fe200078e3cff */
[--C-:B------:R-:W-:Y:S01]  /*1aac0*/  IMAD.X R15, RZ, RZ, R3.reuse, P3 ;  /* 0x000000ffff0f7224 */ /* 0x100fe200018e0603 */
[----:B--2---:R-:W-:Y:S01]  /*1aad0*/  LOP3.LUT R0, R30, 0x380, RZ, 0xc0, !PT ;  /* 0x000003801e007812 */ /* 0x004fe200078ec0ff */
[----:B------:R0:W-:Y:S01]  /*1aae0*/  STL [R1+0xa8], R4 ;  /* 0x0000a80401007387 */ /* 0x0001e20000100800 */
[----:B------:R-:W-:Y:S02]  /*1aaf0*/  IADD3 R6, P0, R2, 0x40, RZ ;  /* 0x0000004002067810 */ /* 0x000fe40007f1e0ff */
[----:B------:R-:W-:Y:S02]  /*1ab00*/  SHF.R.U64 R0, R0, 0x3, RZ ;  /* 0x0000000300007819 */ /* 0x000fe400000012ff */
[----:B------:R-:W-:Y:S01]  /*1ab10*/  IADD3.X R51, RZ, R3, RZ, P4, !PT ;  /* 0x00000003ff337210 */ /* 0x000fe200027fe4ff */
[----:B------:R-:W-:Y:S01]  /*1ab20*/  IMAD.X R7, RZ, RZ, R3, P0 ;  /* 0x000000ffff077224 */ /* 0x000fe200000e0603 */
[----:B------:R-:W-:-:S02]  /*1ab30*/  LOP3.LUT R30, R0, R30, RZ, 0x3c, !PT ;  /* 0x0000001e001e7212 */ /* 0x000fc400078e3cff */
[----:B------:R-:W-:Y:S02]  /*1ab40*/  MOV R0, R8 ;  /* 0x0000000800007202 */ /* 0x000fe40000000f00 */
[----:B0-----:R-:W-:Y:S02]  /*1ab50*/  MOV R4, R14 ;  /* 0x0000000e00047202 */ /* 0x001fe40000000f00 */
[----:B------:R-:W-:Y:S01]  /*1ab60*/  MOV R215, R50 ;  /* 0x0000003200d77202 */ /* 0x000fe20000000f00 */
[----:B------:R0:W-:Y:S01]  /*1ab70*/  STL [R1+0xa4], R0 ;  /* 0x0000a40001007387 */ /* 0x0001e20000100800 */
[----:B------:R-:W-:Y:S02]  /*1ab80*/  MOV R214, R38 ;  /* 0x0000002600d67202 */ /* 0x000fe40000000f00 */
[----:B------:R-:W-:Y:S01]  /*1ab90*/  MOV R213, R30 ;  /* 0x0000001e00d57202 */ /* 0x000fe20000000f00 */
[----:B------:R-:W-:Y:S01]  /*1aba0*/  STL [R1+0x9c], R4 ;  /* 0x00009c0401007387 */ /* 0x000fe20000100800 */
[----:B0-----:R-:W-:-:S05]  /*1abb0*/  MOV R0, R26 ;  /* 0x0000001a00007202 */ /* 0x001fca0000000f00 */
[----:B------:R0:W-:Y:S02]  /*1abc0*/  STL [R1+0x8], R0 ;  /* 0x0000080001007387 */ /* 0x0001e40000100800 */
[----:B0-----:R-:W-:-:S04]  /*1abd0*/  LOP3.LUT R0, R6, 0x380, RZ, 0xc0, !PT ;  /* 0x0000038006007812 */ /* 0x001fc800078ec0ff */
[----:B------:R-:W-:-:S04]  /*1abe0*/  SHF.R.U64 R0, R0, 0x3, RZ ;  /* 0x0000000300007819 */ /* 0x000fc800000012ff */
[----:B------:R-:W-:-:S04]  /*1abf0*/  LOP3.LUT R6, R0, R6, RZ, 0x3c, !PT ;  /* 0x0000000600067212 */ /* 0x000fc800078e3cff */
[----:B------:R-:W-:Y:S02]  /*1ac00*/  MOV R212, R6 ;  /* 0x0000000600d47202 */ /* 0x000fe40000000f00 */
[----:B------:R-:W-:-:S04]  /*1ac10*/  IADD3 R6, P0, R2, 0x20, RZ ;  /* 0x0000002002067810 */ /* 0x000fc80007f1e0ff */
[----:B------:R-:W-:Y:S01]  /*1ac20*/  LOP3.LUT R0, R6, 0x380, RZ, 0xc0, !PT ;  /* 0x0000038006007812 */ /* 0x000fe200078ec0ff */
[----:B------:R-:W-:-:S03]  /*1ac30*/  IMAD.X R7, RZ, RZ, R3, P0 ;  /* 0x000000ffff077224 */ /* 0x000fc600000e0603 */
[----:B------:R-:W-:-:S04]  /*1ac40*/  SHF.R.U64 R0, R0, 0x3, RZ ;  /* 0x0000000300007819 */ /* 0x000fc800000012ff */
[----:B------:R-:W-:Y:S02]  /*1ac50*/  LOP3.LUT R6, R0, R6, RZ, 0x3c, !PT ;  /* 0x0000000600067212 */ /* 0x000fe400078e3cff */
[----:B------:R-:W-:Y:S02]  /*1ac60*/  LOP3.LUT R0, R2, 0x380, RZ, 0xc0, !PT ;  /* 0x0000038002007812 */ /* 0x000fe400078ec0ff */
[----:B------:R-:W-:Y:S02]  /*1ac70*/  MOV R211, R6 ;  /* 0x0000000600d37202 */ /* 0x000fe40000000f00 */
[----:B------:R-:W-:-:S04]  /*1ac80*/  SHF.R.U64 R0, R0, 0x3, RZ ;  /* 0x0000000300007819 */ /* 0x000fc800000012ff */
[----:B------:R-:W-:Y:S02]  /*1ac90*/  LOP3.LUT R2, R0, R2, RZ, 0x3c, !PT ;  /* 0x0000000200027212 */ /* 0x000fe400078e3cff */
[C---:B-1----:R-:W-:Y:S02]  /*1aca0*/  LOP3.LUT P0, R0, R24.reuse, 0x3, RZ, 0xc0, !PT ;  /* 0x0000000318007812 */ /* 0x042fe4000780c0ff */
[----:B------:R-:W-:Y:S01]  /*1acb0*/  MOV R210, R2 ;  /* 0x0000000200d27202 */ /* 0x000fe20000000f00 */
[----:B------:R-:W-:Y:S01]  /*1acc0*/  IMAD.SHL.U32 R2, R24, 0x4, RZ ;  /* 0x0000000418027824 */ /* 0x000fe200078e00ff */
[----:B------:R-:W-:-:S04]  /*1acd0*/  ISETP.EQ.OR P0, PT, R0, 0x3, !P0 ;  /* 0x000000030000780c */ /* 0x000fc80004702670 */
[----:B------:R-:W-:Y:S02]  /*1ace0*/  LOP3.LUT R2, R2, 0xc, RZ, 0xc0, !PT ;  /* 0x0000000c02027812 */ /* 0x000fe400078ec0ff */
[----:B------:R-:W-:Y:S02]  /*1acf0*/  SEL R4, R5, R25, P0 ;  /* 0x0000001905047207 */ /* 0x000fe40000000000 */
[----:B------:R-:W-:Y:S02]  /*1ad00*/  IADD3 R2, P1, R2, UR4, RZ ;  /* 0x0000000402027c10 */ /* 0x000fe4000ff3e0ff */
[----:B------:R-:W-:Y:S02]  /*1ad10*/  SEL R5, R25, R5, P0 ;  /* 0x0000000519057207 */ /* 0x000fe40000000000 */
[----:B------:R-:W-:Y:S02]  /*1ad20*/  IADD3.X R3, RZ, UR5, RZ, P1, !PT ;  /* 0x00000005ff037c10 */ /* 0x000fe40008ffe4ff */
[----:B------:R-:W-:-:S02]  /*1ad30*/  SEL R9, R28, R29, P0 ;  /* 0x0000001d1c097207 */ /* 0x000fc40000000000 */
[----:B------:R-:W-:Y:S01]  /*1ad40*/  SEL R6, R29, R28, P0 ;  /* 0x0000001c1d067207 */ /* 0x000fe20000000000 */
[----:B------:R0:W5:Y:S01]  /*1ad50*/  LDG.E.CONSTANT R0, desc[UR36][R2.64] ;  /* 0x0000002402007981 */ /* 0x000162000c1e9900 */
[----:B------:R-:W-:-:S03]  /*1ad60*/  UMOV UR4, 0xffffffff ;  /* 0xffffffff00047882 */ /* 0x000fc60000000000 */
[----:B------:R-:W-:Y:S05]  /*1ad70*/  BRA.DIV UR4, `(.L_x_661) ;  /* 0x0000010a04387947 */ /* 0x000fea000b800000 */
[----:B------:R-:W-:Y:S01]  /*1ad80*/  SEL R34, R52, R53, P0 ;  /* 0x0000003534227207 */ /* 0x000fe20000000000 */
[----:B0----5:R-:W-:Y:S01]  /*1ad90*/  SHFL.IDX PT, R3, R9, R0, 0x1c1f ;  /* 0x001c1f0009037589 */ /* 0x021fe200000e0000 */
[----:B------:R-:W-:Y:S02]  /*1ada0*/  SEL R52, R53, R52, P0 ;  /* 0x0000003435347207 */ /* 0x000fe40000000000 */
[----:B------:R-:W-:Y:S01]  /*1adb0*/  SEL R53, R120, R121, P0 ;  /* 0x0000007978357207 */ /* 0x000fe20000000000 */
        /* <DEDUP_REMOVED lines=10> */
[----:B------:R-:W-:Y:S02]  /*1ae60*/  SEL R98, R110, R111, P0 ;  /* 0x0000006f6e627207 */ /* 0x000fe40000000000 */
        /* <DEDUP_REMOVED lines=29> */
[----:B------:R-:W-:-:S02]  /*1b040*/  SEL R67, R74, R75, P0 ;  /* 0x0000004b4a437207 */ /* 0x000fc40000000000 */
[----:B------:R-:W-:Y:S02]  /*1b050*/  SEL R123, R123, R122, P0 ;  /* 0x0000007a7b7b7207 */ /* 0x000fe40000000000 */
        /* <DEDUP_REMOVED lines=18> */
[----:B------:R-:W-:Y:S02]  /*1b180*/  LOP3.LUT R2, R0, 0x2, RZ, 0x3c, !PT ;  /* 0x0000000200027812 */ /* 0x000fe400078e3cff */
[----:B------:R-:W-:Y:S01]  /*1b190*/  SEL R32, R33, R32, P0 ;  /* 0x0000002021207207 */ /* 0x000fe20000000000 */
[----:B------:R-:W-:Y:S01]  /*1b1a0*/  SHFL.IDX PT, R71, R71, R0, 0x1c1f ;  /* 0x001c1f0047477589 */ /* 0x000fe200000e0000 */
[----:B------:R-:W-:Y:S02]  /*1b1b0*/  SEL R36, R37, R36, P0 ;  /* 0x0000002425247207 */ /* 0x000fe40000000000 */
[----:B------:R-:W-:Y:S01]  /*1b1c0*/  SEL R25, R56, R57, P0 ;  /* 0x0000003938197207 */ /* 0x000fe20000000000 */
[----:B------:R-:W0:Y:S01]  /*1b1d0*/  SHFL.IDX PT, R93, R93, R2, 0x1c1f ;  /* 0x001c1f025d5d7589 */ /* 0x000e2200000e0000 */
[----:B------:R-:W-:-:S02]  /*1b1e0*/  SEL R38, R84, R85, P0 ;  /* 0x0000005554267207 */ /* 0x000fc40000000000 */
[----:B------:R-:W-:Y:S01]  /*1b1f0*/  SEL R39, R88, R89, P0 ;  /* 0x0000005958277207 */ /* 0x000fe20000000000 */
[----:B------:R-:W1:Y:S01]  /*1b200*/  SHFL.IDX PT, R96, R96, R2, 0x1c1f ;  /* 0x001c1f0260607589 */ /* 0x000e6200000e0000 */
[----:B------:R-:W-:Y:S02]  /*1b210*/  SEL R78, R79, R78, P0 ;  /* 0x0000004e4f4e7207 */ /* 0x000fe40000000000 */
[----:B------:R-:W-:Y:S01]  /*1b220*/  SEL R82, R83, R82, P0 ;  /* 0x0000005253527207 */ /* 0x000fe20000000000 */
[----:B------:R-:W2:Y:S01]  /*1b230*/  SHFL.IDX PT, R104, R104, R2, 0x1c1f ;  /* 0x001c1f0268687589 */ /* 0x000ea200000e0000 */
[----:B------:R-:W-:Y:S02]  /*1b240*/  SEL R127, R130, R131, P0 ;  /* 0x00000083827f7207 */ /* 0x000fe40000000000 */
[----:B------:R-:W-:Y:S01]  /*1b250*/  SEL R56, R57, R56, P0 ;  /* 0x0000003839387207 */ /* 0x000fe20000000000 */
[----:B------:R-:W3:Y:S01]  /*1b260*/  SHFL.IDX PT, R108, R108, R2, 0x1c1f ;  /* 0x001c1f026c6c7589 */ /* 0x000ee200000e0000 */
[----:B------:R-:W-:-:S02]  /*1b270*/  SEL R33, R60, R61, P0 ;  /* 0x0000003d3c217207 */ /* 0x000fc40000000000 */
[----:B------:R-:W-:Y:S01]  /*1b280*/  SEL R24, R64, R65, P0 ;  /* 0x0000004140187207 */ /* 0x000fe20000000000 */
[----:B------:R-:W4:Y:S01]  /*1b290*/  SHFL.IDX PT, R6, R6, R2, 0x1c1f ;  /* 0x001c1f0206067589 */ /* 0x000f2200000e0000 */
[----:B------:R-:W-:Y:S02]  /*1b2a0*/  SEL R31, R68, R69, P0 ;  /* 0x00000045441f7207 */ /* 0x000fe40000000000 */
[----:B------:R-:W-:Y:S01]  /*1b2b0*/  SEL R30, R72, R73, P0 ;  /* 0x00000049481e7207 */ /* 0x000fe20000000000 */
[----:B------:R-:W4:Y:S01]  /*1b2c0*/  SHFL.IDX PT, R44, R44, R2, 0x1c1f ;  /* 0x001c1f022c2c7589 */ /* 0x000f2200000e0000 */
[----:B------:R-:W-:Y:S02]  /*1b2d0*/  SEL R35, R76, R77, P0 ;  /* 0x0000004d4c237207 */ /* 0x000fe40000000000 */
[----:B------:R-:W-:Y:S01]  /*1b2e0*/  SEL R37, R80, R81, P0 ;  /* 0x0000005150257207 */ /* 0x000fe20000000000 */
[----:B------:R-:W4:Y:S01]  /*1b2f0*/  SHFL.IDX PT, R48, R48, R2, 0x1c1f ;  /* 0x001c1f0230307589 */ /* 0x000f2200000e0000 */
[----:B------:R-:W-:-:S02]  /*1b300*/  SEL R84, R85, R84, P0 ;  /* 0x0000005455547207 */ /* 0x000fc40000000000 */
[----:B------:R-:W-:Y:S01]  /*1b310*/  SEL R88, R89, R88, P0 ;  /* 0x0000005859587207 */ /* 0x000fe20000000000 */
[----:B------:R-:W-:Y:S01]  /*1b320*/  SHFL.IDX PT, R38, R38, R0, 0x1c1f ;  /* 0x001c1f0026267589 */ /* 0x000fe200000e0000 */
[----:B------:R-:W-:Y:S02]  /*1b330*/  SEL R46, R100, R101, P0 ;  /* 0x00000065642e7207 */ /* 0x000fe40000000000 */
[----:B------:R-:W-:Y:S01]  /*1b340*/  SEL R50, R112, R113, P0 ;  /* 0x0000007170327207 */ /* 0x000fe20000000000 */
[----:B------:R-:W4:Y:S01]  /*1b350*/  SHFL.IDX PT, R84, R84, R2, 0x1c1f ;  /* 0x001c1f0254547589 */ /* 0x000f2200000e0000 */
[----:B------:R-:W-:Y:S02]  /*1b360*/  SEL R51, R116, R117, P0 ;  /* 0x0000007574337207 */ /* 0x000fe40000000000 */
[----:B------:R-:W-:Y:S01]  /*1b370*/  SEL R54, R124, R125, P0 ;  /* 0x0000007d7c367207 */ /* 0x000fe20000000000 */
[----:B------:R-:W-:Y:S01]  /*1b380*/  SHFL.IDX PT, R39, R39, R0, 0x1c1f ;  /* 0x001c1f0027277589 */ /* 0x000fe200000e0000 */
[----:B------:R-:W-:-:S02]  /*1b390*/  SEL R79, R86, R87, P0 ;  /* 0x00000057564f7207 */ /* 0x000fc40000000000 */
[----:B------:R-:W-:Y:S01]  /*1b3a0*/  SEL R83, R90, R91, P0 ;  /* 0x0000005b5a537207 */ /* 0x000fe20000000000 */
[----:B------:R-:W4:Y:S01]  /*1b3b0*/  SHFL.IDX PT, R88, R88, R2, 0x1c1f ;  /* 0x001c1f0258587589 */ /* 0x000f2200000e0000 */
        /* <DEDUP_REMOVED lines=84> */
[----:B0-----:R-:W-:Y:S02]  /*1b900*/  SEL R173, R40, R93, P0 ;  /* 0x0000005d28ad7207 */ /* 0x001fe40000000000 */
[----:B------:R-:W-:Y:S01]  /*1b910*/  SEL R172, R93, R40, P0 ;  /* 0x000000285dac7207 */ /* 0x000fe20000000000 */
[----:B------:R-:W0:Y:S01]  /*1b920*/  SHFL.IDX PT, R10, R36, R2, 0x1c1f ;  /* 0x001c1f02240a7589 */ /* 0x000e2200000e0000 */
[----:B-1----:R-:W-:-:S02]  /*1b930*/  SEL R171, R45, R96, P0 ;  /* 0x000000602dab7207 */ /* 0x002fc40000000000 */
[----:B------:R-:W-:Y:S01]  /*1b940*/  SEL R168, R96, R45, P0 ;  /* 0x0000002d60a87207 */ /* 0x000fe20000000000 */
[----:B------:R-:W-:Y:S01]  /*1b950*/  SHFL.IDX PT, R31, R31, R0, 0x1c1f ;  /* 0x001c1f001f1f7589 */ /* 0x000fe200000e0000 */
[----:B------:R-:W-:Y:S02]  /*1b960*/  SEL R150, R151, R150, P0 ;  /* 0x0000009697967207 */ /* 0x000fe40000000000 */
[----:B--2---:R-:W-:Y:S01]  /*1b970*/  SEL R96, R47, R104, P0 ;  /* 0x000000682f607207 */ /* 0x004fe20000000000 */
[----:B------:R-:W1:Y:S01]  /*1b980*/  SHFL.IDX PT, R68, R68, R2, 0x1c1f ;  /* 0x001c1f0244447589 */ /* 0x000e6200000e0000 */
[----:B---3--:R-:W-:Y:S02]  /*1b990*/  SEL R93, R49, R108, P0 ;  /* 0x0000006c315d7207 */ /* 0x008fe40000000000 */
[----:B----4-:R-:W-:Y:S01]  /*1b9a0*/  SEL R204, R3, R6, P0 ;  /* 0x0000000603cc7207 */ /* 0x010fe20000000000 */
[----:B------:R-:W-:Y:S01]  /*1b9b0*/  SHFL.IDX PT, R30, R30, R0, 0x1c1f ;  /* 0x001c1f001e1e7589 */ /* 0x000fe200000e0000 */
[----:B------:R-:W-:-:S02]  /*1b9c0*/  SEL R205, R6, R3, P0 ;  /* 0x0000000306cd7207 */ /* 0x000fc40000000000 */
[----:B------:R-:W-:Y:S01]  /*1b9d0*/  SEL R196, R29, R44, P0 ;  /* 0x0000002c1dc47207 */ /* 0x000fe20000000000 */
[----:B------:R-:W2:Y:S01]  /*1b9e0*/  SHFL.IDX PT, R72, R72, R2, 0x1c1f ;  /* 0x001c1f0248487589 */ /* 0x000ea200000e0000 */
[----:B------:R-:W-:Y:S02]  /*1b9f0*/  SEL R197, R44, R29, P0 ;  /* 0x0000001d2cc57207 */ /* 0x000fe40000000000 */
[----:B------:R-:W-:Y:S01]  /*1ba00*/  SEL R194, R26, R48, P0 ;  /* 0x000000301ac27207 */ /* 0x000fe20000000000 */
[----:B------:R-:W-:Y:S01]  /*1ba10*/  SHFL.IDX PT, R35, R35, R0, 0x1c1f ;  /* 0x001c1f0023237589 */ /* 0x000fe200000e0000 */
[----:B------:R-:W-:Y:S02]  /*1ba20*/  SEL R195, R48, R26, P0 ;  /* 0x0000001a30c37207 */ /* 0x000fe40000000000 */
[----:B------:R-:W-:Y:S01]  /*1ba30*/  SEL R177, R38, R84, P0 ;  /* 0x0000005426b17207 */ /* 0x000fe20000000000 */
[----:B------:R-:W3:Y:S01]  /*1ba40*/  SHFL.IDX PT, R76, R76, R2, 0x1c1f ;  /* 0x001c1f024c4c7589 */ /* 0x000ee200000e0000 */
        /* <DEDUP_REMOVED lines=25> */
[----:B0-----:R-:W-:Y:S01]  /*1bbe0*/  SEL R200, R7, R10, P0 ;  /* 0x0000000a07c87207 */ /* 0x001fe20000000000 */
[----:B------:R-:W-:Y:S01]  /*1bbf0*/  SHFL.IDX PT, R57, R57, R0, 0x1c1f ;  /* 0x001c1f0039397589 */ /* 0x000fe200000e0000 */
[----:B------:R-:W-:-:S02]  /*1bc00*/  SEL R201, R10, R7, P0 ;  /* 0x000000070ac97207 */ /* 0x000fc40000000000 */
[----:B------:R-:W-:Y:S01]  /*1bc10*/  SEL R198, R28, R27, P0 ;  /* 0x0000001b1cc67207 */ /* 0x000fe20000000000 */
[----:B------:R-:W0:Y:S01]  /*1bc20*/  SHFL.IDX PT, R132, R132, R2, 0x1c1f ;  /* 0x001c1f0284847589 */ /* 0x000e2200000e0000 */
[----:B------:R-:W-:Y:S02]  /*1bc30*/  SEL R199, R27, R28, P0 ;  /* 0x0000001c1bc77207 */ /* 0x000fe40000000000 */
[----:B------:R-:W-:Y:S01]  /*1bc40*/  SEL R192, R34, R52, P0 ;  /* 0x0000003422c07207 */ /* 0x000fe20000000000 */
[----:B------:R-:W-:Y:S01]  /*1bc50*/  SHFL.IDX PT, R61, R61, R0, 0x1c1f ;  /* 0x001c1f003d3d7589 */ /* 0x000fe200000e0000 */
[----:B------:R-:W-:Y:S02]  /*1bc60*/  SEL R193, R52, R34, P0 ;  /* 0x0000002234c17207 */ /* 0x000fe40000000000 */
[----:B------:R-:W-:Y:S01]  /*1bc70*/  SEL R190, R25, R56, P0 ;  /* 0x0000003819be7207 */ /* 0x000fe20000000000 */
[----:B------:R-:W0:Y:S01]  /*1bc80*/  SHFL.IDX PT, R136, R136, R2, 0x1c1f ;  /* 0x001c1f0288887589 */ /* 0x000e2200000e0000 */
[----:B------:R-:W-:-:S02]  /*1bc90*/  SEL R191, R56, R25, P0 ;  /* 0x0000001938bf7207 */ /* 0x000fc40000000000 */
[----:B------:R-:W-:Y:S01]  /*1bca0*/  SEL R188, R33, R60, P0 ;  /* 0x0000003c21bc7207 */ /* 0x000fe20000000000 */
[----:B------:R-:W-:Y:S01]  /*1bcb0*/  SHFL.IDX PT, R65, R65, R0, 0x1c1f ;  /* 0x001c1f0041417589 */ /* 0x000fe200000e0000 */
[----:B------:R-:W-:Y:S02]  /*1bcc0*/  SEL R189, R60, R33, P0 ;  /* 0x000000213cbd7207 */ /* 0x000fe40000000000 */
[----:B------:R-:W-:Y:S01]  /*1bcd0*/  SEL R187, R24, R64, P0 ;  /* 0x0000004018bb7207 */ /* 0x000fe20000000000 */
[----:B------:R-:W0:Y:S01]  /*1bce0*/  SHFL.IDX PT, R140, R140, R2, 0x1c1f ;  /* 0x001c1f028c8c7589 */ /* 0x000e2200000e0000 */
[----:B------:R-:W-:Y:S02]  /*1bcf0*/  SEL R186, R64, R24, P0 ;  /* 0x0000001840ba7207 */ /* 0x000fe40000000000 */
[----:B-1----:R-:W-:Y:S01]  /*1bd00*/  SEL R185, R31, R68, P0 ;  /* 0x000000441fb97207 */ /* 0x002fe20000000000 */
[----:B------:R-:W-:Y:S01]  /*1bd10*/  SHFL.IDX PT, R69, R69, R0, 0x1c1f ;  /* 0x001c1f0045457589 */ /* 0x000fe200000e0000 */
[----:B------:R-:W-:-:S02]  /*1bd20*/  SEL R184, R68, R31, P0 ;  /* 0x0000001f44b87207 */ /* 0x000fc40000000000 */
[----:B--2---:R-:W-:Y:S01]  /*1bd30*/  SEL R183, R30, R72, P0 ;  /* 0x000000481eb77207 */ /* 0x004fe20000000000 */
[----:B------:R-:W1:Y:S01]  /*1bd40*/  SHFL.IDX PT, R144, R144, R2, 0x1c1f ;  /* 0x001c1f0290907589 */ /* 0x000e6200000e0000 */
[----:B------:R-:W-:Y:S02]  /*1bd50*/  SEL R182, R72, R30, P0 ;  /* 0x0000001e48b67207 */ /* 0x000fe40000000000 */
[----:B---3--:R-:W-:Y:S01]  /*1bd60*/  SEL R181, R35, R76, P0 ;  /* 0x0000004c23b57207 */ /* 0x008fe20000000000 */
[----:B------:R-:W-:Y:S01]  /*1bd70*/  SHFL.IDX PT, R73, R73, R0, 0x1c1f ;  /* 0x001c1f0049497589 */ /* 0x000fe200000e0000 */
[----:B------:R-:W-:Y:S02]  /*1bd80*/  SEL R180, R76, R35, P0 ;  /* 0x000000234cb47207 */ /* 0x000fe40000000000 */
[----:B----4-:R-:W-:Y:S01]  /*1bd90*/  SEL R179, R37, R80, P0 ;  /* 0x0000005025b37207 */ /* 0x010fe20000000000 */
[----:B------:R-:W2:Y:S01]  /*1bda0*/  SHFL.IDX PT, R148, R148, R2, 0x1c1f ;  /* 0x001c1f0294947589 */ /* 0x000ea200000e0000 */
[----:B------:R-:W-:-:S02]  /*1bdb0*/  SEL R178, R80, R37, P0 ;  /* 0x0000002550b27207 */ /* 0x000fc40000000000 */
[----:B------:R-:W-:Y:S01]  /*1bdc0*/  SEL R100, R100, R46, P0 ;  /* 0x0000002e64647207 */ /* 0x000fe20000000000 */
[----:B------:R-:W-:Y:S01]  /*1bdd0*/  SHFL.IDX PT, R77, R77, R0, 0x1c1f ;  /* 0x001c1f004d4d7589 */ /* 0x000fe200000e0000 */
[----:B------:R-:W-:Y:S02]  /*1bde0*/  SEL R112, R112, R50, P0 ;  /* 0x0000003270707207 */ /* 0x000fe40000000000 */
[----:B------:R-:W-:Y:S01]  /*1bdf0*/  SEL R116, R116, R51, P0 ;  /* 0x0000003374747207 */ /* 0x000fe20000000000 */
[----:B------:R-:W3:Y:S01]  /*1be00*/  SHFL.IDX PT, R152, R152, R2, 0x1c1f ;  /* 0x001c1f0298987589 */ /* 0x000ee200000e0000 */
        /* <DEDUP_REMOVED lines=10> */
[----:B0-----:R-:W-:Y:S01]  /*1beb0*/  SEL R6, R57, R132, P0 ;  /* 0x0000008439067207 */ /* 0x001fe20000000000 */
[----:B------:R-:W0:Y:S01]  /*1bec0*/  SHFL.IDX PT, R154, R154, R2, 0x1c1f ;  /* 0x001c1f029a9a7589 */ /* 0x000e2200000e0000 */
[----:B------:R-:W-:-:S02]  /*1bed0*/  SEL R7, R61, R136, P0 ;  /* 0x000000883d077207 */ /* 0x000fc40000000000 */
[----:B------:R-:W-:Y:S01]  /*1bee0*/  SEL R8, R65, R140, P0 ;  /* 0x0000008c41087207 */ /* 0x000fe20000000000 */
[----:B------:R-:W-:Y:S01]  /*1bef0*/  SHFL.IDX PT, R89, R89, R0, 0x1c1f ;  /* 0x001c1f0059597589 */ /* 0x000fe200000e0000 */
[----:B-1----:R-:W-:Y:S02]  /*1bf00*/  SEL R9, R69, R144, P0 ;  /* 0x0000009045097207 */ /* 0x002fe40000000000 */
[----:B--2---:R-:W-:Y:S01]  /*1bf10*/  SEL R10, R73, R148, P0 ;  /* 0x00000094490a7207 */ /* 0x004fe20000000000 */
[----:B------:R-:W1:Y:S01]  /*1bf20*/  SHFL.IDX PT, R155, R155, R2, 0x1c1f ;  /* 0x001c1f029b9b7589 */ /* 0x000e6200000e0000 */
[----:B---3--:R-:W-:Y:S02]  /*1bf30*/  SEL R24, R77, R152, P0 ;  /* 0x000000984d187207 */ /* 0x008fe40000000000 */
[----:B------:R-:W-:Y:S01]  /*1bf40*/  SEL R64, R114, R111, P0 ;  /* 0x0000006f72407207 */ /* 0x000fe20000000000 */
[----:B------:R-:W-:Y:S01]  /*1bf50*/  SHFL.IDX PT, R92, R92, R0, 0x1c1f ;  /* 0x001c1f005c5c7589 */ /* 0x000fe200000e0000 */
[----:B------:R-:W-:-:S02]  /*1bf60*/  SEL R72, R121, R119, P0 ;  /* 0x0000007779487207 */ /* 0x000fc40000000000 */
[----:B------:R-:W-:Y:S01]  /*1bf70*/  SEL R76, R123, R127, P0 ;  /* 0x0000007f7b4c7207 */ /* 0x000fe20000000000 */
[----:B------:R-:W2:Y:S01]  /*1bf80*/  SHFL.IDX PT, R32, R156, R2, 0x1c1f ;  /* 0x001c1f029c207589 */ /* 0x000ea200000e0000 */
[----:B----4-:R-:W-:Y:S02]  /*1bf90*/  SEL R25, R81, R146, P0 ;  /* 0x0000009251197207 */ /* 0x010fe40000000000 */
[----:B------:R-:W-:Y:S01]  /*1bfa0*/  SEL R54, R124, R54, P0 ;  /* 0x000000367c367207 */ /* 0x000fe20000000000 */
[----:B------:R-:W-:Y:S01]  /*1bfb0*/  SHFL.IDX PT, R94, R94, R0, 0x1c1f ;  /* 0x001c1f005e5e7589 */ /* 0x000fe200000e0000 */
[----:B------:R-:W-:Y:S02]  /*1bfc0*/  SEL R55, R128, R55, P0 ;  /* 0x0000003780377207 */ /* 0x000fe40000000000 */
[----:B------:R-:W-:Y:S01]  /*1bfd0*/  SEL R57, R132, R57, P0 ;  /* 0x0000003984397207 */ /* 0x000fe20000000000 */
[----:B------:R-:W3:Y:S01]  /*1bfe0*/  SHFL.IDX PT, R157, R157, R2, 0x1c1f ;  /* 0x001c1f029d9d7589 */ /* 0x000ee200000e0000 */
[----:B0-----:R-:W-:-:S02]  /*1bff0*/  SEL R26, R85, R154, P0 ;  /* 0x0000009a551a7207 */ /* 0x001fc40000000000 */
[----:B------:R-:W-:Y:S01]  /*1c000*/  SEL R61, R136, R61, P0 ;  /* 0x0000003d883d7207 */ /* 0x000fe20000000000 */
[----:B------:R-:W-:Y:S01]  /*1c010*/  SHFL.IDX PT, R97, R97, R0, 0x1c1f ;  /* 0x001c1f0061617589 */ /* 0x000fe200000e0000 */
[----:B------:R-:W-:Y:S02]  /*1c020*/  SEL R65, R140, R65, P0 ;  /* 0x000000418c417207 */ /* 0x000fe40000000000 */
[----:B------:R-:W-:Y:S01]  /*1c030*/  SEL R69, R144, R69, P0 ;  /* 0x0000004590457207 */ /* 0x000fe20000000000 */
[----:B------:R-:W0:Y:S01]  /*1c040*/  SHFL.IDX PT, R158, R158, R2, 0x1c1f ;  /* 0x001c1f029e9e7589 */ /* 0x000e2200000e0000 */
[----:B-1----:R-:W-:Y:S02]  /*1c050*/  SEL R27, R89, R155, P0 ;  /* 0x0000009b591b7207 */ /* 0x002fe40000000000 */
[----:B------:R-:W-:Y:S01]  /*1c060*/  SEL R73, R148, R73, P0 ;  /* 0x0000004994497207 */ /* 0x000fe20000000000 */
[----:B------:R-:W-:Y:S01]  /*1c070*/  SHFL.IDX PT, R101, R101, R0, 0x1c1f ;  /* 0x001c1f0065657589 */ /* 0x000fe200000e0000 */
[----:B------:R-:W-:-:S02]  /*1c080*/  SEL R77, R152, R77, P0 ;  /* 0x0000004d984d7207 */ /* 0x000fc40000000000 */
[----:B------:R-:W-:Y:S01]  /*1c090*/  SEL R81, R146, R81, P0 ;  /* 0x0000005192517207 */ /* 0x000fe20000000000 */
[----:B------:R-:W1:Y:S01]  /*1c0a0*/  SHFL.IDX PT, R159, R159, R2, 0x1c1f ;  /* 0x001c1f029f9f7589 */ /* 0x000e6200000e0000 */
[----:B--2---:R-:W-:Y:S02]  /*1c0b0*/  SEL R36, R92, R32, P0 ;  /* 0x000000205c247207 */ /* 0x004fe40000000000 */
[----:B------:R-:W-:Y:S01]  /*1c0c0*/  SEL R85, R154, R85, P0 ;  /* 0x000000559a557207 */ /* 0x000fe20000000000 */
[----:B------:R-:W2:Y:S01]  /*1c0d0*/  SHFL.IDX PT, R59, R59, R2, 0x1c1f ;  /* 0x001c1f023b3b7589 */ /* 0x000ea200000e0000 */
[----:B------:R-:W-:Y:S02]  /*1c0e0*/  SEL R89, R155, R89, P0 ;  /* 0x000000599b597207 */ /* 0x000fe40000000000 */
[----:B------:R-:W-:Y:S01]  /*1c0f0*/  SEL R92, R32, R92, P0 ;  /* 0x0000005c205c7207 */ /* 0x000fe20000000000 */
[----:B------:R-:W-:Y:S01]  /*1c100*/  SHFL.IDX PT, R113, R62, R0, 0x1c1f ;  /* 0x001c1f003e717589 */ /* 0x000fe200000e0000 */
[----:B---3--:R-:W-:-:S02]  /*1c110*/  SEL R37, R94, R157, P0 ;  /* 0x0000009d5e257207 */ /* 0x008fc40000000000 */
[----:B------:R-:W-:Y:S01]  /*1c120*/  SEL R94, R157, R94, P0 ;  /* 0x0000005e9d5e7207 */ /* 0x000fe20000000000 */
[----:B------:R-:W3:Y:S01]  /*1c130*/  SHFL.IDX PT, R109, R109, R2, 0x1c1f ;  /* 0x001c1f026d6d7589 */ /* 0x000ee200000e0000 */
[----:B------:R-:W-:Y:S02]  /*1c140*/  SEL R111, R111, R114, P0 ;  /* 0x000000726f6f7207 */ /* 0x000fe40000000000 */
[----:B------:R-:W-:Y:S01]  /*1c150*/  SEL R119, R119, R121, P0 ;  /* 0x0000007977777207 */ /* 0x000fe20000000000 */
[----:B------:R-:W-:Y:S01]  /*1c160*/  SHFL.IDX PT, R117, R66, R0, 0x1c1f ;  /* 0x001c1f0042757589 */ /* 0x000fe200000e0000 */
[----:B0-----:R-:W-:Y:S02]  /*1c170*/  SEL R38, R97, R158, P0 ;  /* 0x0000009e61267207 */ /* 0x001fe40000000000 */
[----:B------:R-:W-:Y:S01]  /*1c180*/  SEL R97, R158, R97, P0 ;  /* 0x000000619e617207 */ /* 0x000fe20000000000 */
[----:B------:R-:W0:Y:S01]  /*1c190*/  SHFL.IDX PT, R70, R70, R2, 0x1c1f ;  /* 0x001c1f0246467589 */ /* 0x000e2200000e0000 */
[----:B------:R-:W-:-:S03]  /*1c1a0*/  SEL R123, R127, R123, P0 ;  /* 0x0000007b7f7b7207 */ /* 0x000fc60000000000 */
[----:B------:R-:W-:Y:S01]  /*1c1b0*/  SHFL.IDX PT, R79, R79, R0, 0x1c1f ;  /* 0x001c1f004f4f7589 */ /* 0x000fe200000e0000 */
[----:B-1----:R-:W-:Y:S02]  /*1c1c0*/  SEL R39, R101, R159, P0 ;  /* 0x0000009f65277207 */ /* 0x002fe40000000000 */
[----:B------:R-:W-:Y:S01]  /*1c1d0*/  SEL R101, R159, R101, P0 ;  /* 0x000000659f657207 */ /* 0x000fe20000000000 */
[----:B------:R-:W1:Y:S01]  /*1c1e0*/  SHFL.IDX PT, R86, R86, R2, 0x1c1f ;  /* 0x001c1f0256567589 */ /* 0x000e6200000e0000 */
[----:B--2---:R-:W-:Y:S02]  /*1c1f0*/  SEL R40, R105, R59, P0 ;  /* 0x0000003b69287207 */ /* 0x004fe40000000000 */
[----:B------:R-:W-:Y:S01]  /*1c200*/  SEL R59, R59, R105, P0 ;  /* 0x000000693b3b7207 */ /* 0x000fe20000000000 */
[----:B------:R-:W-:Y:S04]  /*1c210*/  SHFL.IDX PT, R83, R83, R0, 0x1c1f ;  /* 0x001c1f0053537589 */ /* 0x000fe800000e0000 */
[----:B------:R-:W2:Y:S01]  /*1c220*/  SHFL.IDX PT, R90, R90, R2, 0x1c1f ;  /* 0x001c1f025a5a7589 */ /* 0x000ea200000e0000 */
[----:B---3--:R-:W-:-:S02]  /*1c230*/  SEL R45, R113, R109, P0 ;  /* 0x0000006d712d7207 */ /* 0x008fc40000000000 */
[----:B------:R-:W-:Y:S01]  /*1c240*/  SEL R109, R109, R113, P0 ;  /* 0x000000716d6d7207 */ /* 0x000fe20000000000 */
[----:B------:R-:W-:Y:S04]  /*1c250*/  SHFL.IDX PT, R87, R87, R0, 0x1c1f ;  /* 0x001c1f0057577589 */ /* 0x000fe800000e0000 */
[----:B------:R-:W3:Y:S01]  /*1c260*/  SHFL.IDX PT, R95, R95, R2, 0x1c1f ;  /* 0x001c1f025f5f7589 */ /* 0x000ee200000e0000 */
[----:B0-----:R-:W-:Y:S02]  /*1c270*/  SEL R46, R117, R70, P0 ;  /* 0x00000046752e7207 */ /* 0x001fe40000000000 */
[----:B------:R-:W-:Y:S01]  /*1c280*/  SEL R70, R70, R117, P0 ;  /* 0x0000007546467207 */ /* 0x000fe20000000000 */
[----:B------:R-:W0:Y:S04]  /*1c290*/  SHFL.IDX PT, R99, R99, R2, 0x1c1f ;  /* 0x001c1f0263637589 */ /* 0x000e2800000e0000 */
[----:B------:R-:W-:Y:S01]  /*1c2a0*/  SHFL.IDX PT, R91, R91, R0, 0x1c1f ;  /* 0x001c1f005b5b7589 */ /* 0x000fe200000e0000 */
[----:B-1----:R-:W-:-:S02]  /*1c2b0*/  SEL R50, R79, R86, P0 ;  /* 0x000000564f327207 */ /* 0x002fc40000000000 */
[----:B------:R-:W-:Y:S01]  /*1c2c0*/  SEL R79, R86, R79, P0 ;  /* 0x0000004f564f7207 */ /* 0x000fe20000000000 */
[----:B------:R-:W1:Y:S04]  /*1c2d0*/  SHFL.IDX PT, R102, R102, R2, 0x1c1f ;  /* 0x001c1f0266667589 */ /* 0x000e6800000e0000 */
[----:B------:R-:W4:Y:S01]  /*1c2e0*/  SHFL.IDX PT, R106, R106, R2, 0x1c1f ;  /* 0x001c1f026a6a7589 */ /* 0x000f2200000e0000 */
[----:B--2---:R-:W-:Y:S02]  /*1c2f0*/  SEL R51, R83, R90, P0 ;  /* 0x0000005a53337207 */ /* 0x004fe40000000000 */
[----:B------:R-:W-:Y:S01]  /*1c300*/  SEL R83, R90, R83, P0 ;  /* 0x000000535a537207 */ /* 0x000fe20000000000 */
[----:B------:R-:W2:Y:S04]  /*1c310*/  SHFL.IDX PT, R110, R110, R2, 0x1c1f ;  /* 0x001c1f026e6e7589 */ /* 0x000ea800000e0000 */
[----:B------:R-:W2:Y:S01]  /*1c320*/  SHFL.IDX PT, R118, R118, R2, 0x1c1f ;  /* 0x001c1f0276767589 */ /* 0x000ea200000e0000 */
[----:B---3--:R-:W-:-:S02]  /*1c330*/  SEL R52, R87, R95, P0 ;  /* 0x0000005f57347207 */ /* 0x008fc40000000000 */
[----:B------:R-:W-:Y:S01]  /*1c340*/  SEL R87, R95, R87, P0 ;  /* 0x000000575f577207 */ /* 0x000fe20000000000 */
[----:B------:R-:W3:Y:S01]  /*1c350*/  SHFL.IDX PT, R126, R126, R2, 0x1c1f ;  /* 0x001c1f027e7e7589 */ /* 0x000ee200000e0000 */
[----:B0-----:R-:W-:Y:S02]  /*1c360*/  SEL R53, R103, R99, P0 ;  /* 0x0000006367357207 */ /* 0x001fe40000000000 */
[----:B------:R-:W-:Y:S01]  /*1c370*/  SEL R99, R99, R103, P0 ;  /* 0x0000006763637207 */ /* 0x000fe20000000000 */
[----:B------:R-:W0:Y:S04]  /*1c380*/  SHFL.IDX PT, R134, R134, R2, 0x1c1f ;  /* 0x001c1f0286867589 */ /* 0x000e2800000e0000 */
[----:B------:R-:W-:Y:S01]  /*1c390*/  SHFL.IDX PT, R131, R135, R0, 0x1c1f ;  /* 0x001c1f0087837589 */ /* 0x000fe200000e0000 */
[----:B-1----:R-:W-:-:S02]  /*1c3a0*/  SEL R56, R91, R102, P0 ;  /* 0x000000665b387207 */ /* 0x002fc40000000000 */
[----:B------:R-:W-:Y:S01]  /*1c3b0*/  SEL R91, R102, R91, P0 ;  /* 0x0000005b665b7207 */ /* 0x000fe20000000000 */
[----:B------:R-:W1:Y:S01]  /*1c3c0*/  SHFL.IDX PT, R129, R138, R2, 0x1c1f ;  /* 0x001c1f028a817589 */ /* 0x000e6200000e0000 */
[----:B----4-:R-:W-:Y:S02]  /*1c3d0*/  SEL R60, R107, R106, P0 ;  /* 0x0000006a6b3c7207 */ /* 0x010fe40000000000 */
[----:B------:R-:W-:Y:S01]  /*1c3e0*/  SEL R106, R106, R107, P0 ;  /* 0x0000006b6a6a7207 */ /* 0x000fe20000000000 */
[----:B------:R-:W-:Y:S01]  /*1c3f0*/  SHFL.IDX PT, R133, R133, R0, 0x1c1f ;  /* 0x001c1f0085857589 */ /* 0x000fe200000e0000 */
[----:B--2---:R-:W-:Y:S02]  /*1c400*/  SEL R63, R98, R110, P0 ;  /* 0x0000006e623f7207 */ /* 0x004fe40000000000 */
[----:B------:R-:W-:Y:S01]  /*1c410*/  SEL R98, R110, R98, P0 ;  /* 0x000000626e627207 */ /* 0x000fe20000000000 */
[----:B------:R-:W2:Y:S01]  /*1c420*/  SHFL.IDX PT, R130, R142, R2, 0x1c1f ;  /* 0x001c1f028e827589 */ /* 0x000ea200000e0000 */
[----:B------:R-:W-:-:S02]  /*1c430*/  SEL R68, R115, R118, P0 ;  /* 0x0000007673447207 */ /* 0x000fc40000000000 */
[----:B------:R-:W-:Y:S01]  /*1c440*/  SEL R115, R118, R115, P0 ;  /* 0x0000007376737207 */ /* 0x000fe20000000000 */
[----:B------:R-:W4:Y:S01]  /*1c450*/  SHFL.IDX PT, R62, R208, R0, 0x1c1f ;  /* 0x001c1f00d03e7589 */ /* 0x000f2200000e0000 */
[----:B---3--:R-:W-:Y:S02]  /*1c460*/  SEL R74, R122, R126, P0 ;  /* 0x0000007e7a4a7207 */ /* 0x008fe40000000000 */
[----:B------:R-:W-:Y:S01]  /*1c470*/  SEL R122, R126, R122, P0 ;  /* 0x0000007a7e7a7207 */ /* 0x000fe20000000000 */
[----:B------:R-:W3:Y:S01]  /*1c480*/  SHFL.IDX PT, R66, R137, R0, 0x1c1f ;  /* 0x001c1f0089427589 */ /* 0x000ee200000e0000 */
[----:B0-----:R-:W-:Y:S02]  /*1c490*/  SEL R78, R125, R134, P0 ;  /* 0x000000867d4e7207 */ /* 0x001fe40000000000 */
[----:B------:R-:W-:Y:S01]  /*1c4a0*/  SEL R125, R134, R125, P0 ;  /* 0x0000007d867d7207 */ /* 0x000fe20000000000 */
[----:B------:R-:W0:Y:S01]  /*1c4b0*/  SHFL.IDX PT, R11, R209, R2, 0x1c1f ;  /* 0x001c1f02d10b7589 */ /* 0x000e2200000e0000 */
[----:B-1----:R-:W-:-:S03]  /*1c4c0*/  SEL R80, R131, R129, P0 ;  /* 0x0000008183507207 */ /* 0x002fc60000000000 */
[----:B------:R1:W0:Y:S01]  /*1c4d0*/  SHFL.IDX PT, R0, R150, R2, 0x1c1f ;  /* 0x001c1f0296007589 */ /* 0x00022200000e0000 */
[----:B------:R-:W-:Y:S02]  /*1c4e0*/  SEL R129, R129, R131, P0 ;  /* 0x0000008381817207 */ /* 0x000fe40000000000 */
[----:B--2---:R-:W-:Y:S02]  /*1c4f0*/  SEL R82, R133, R130, P0 ;  /* 0x0000008285527207 */ /* 0x004fe40000000000 */
[----:B------:R-:W-:Y:S01]  /*1c500*/  SEL R130, R130, R133, P0 ;  /* 0x0000008582827207 */ /* 0x000fe20000000000 */
[----:B-1--4-:R-:W-:-:S07]  /*1c510*/  IMAD.MOV.U32 R2, RZ, RZ, RZ ;  /* 0x000000ffff027224 */ /* 0x012fce00078e00ff */
.L_x_1028:
[----:B------:R-:W2:Y:S01]  /*1c520*/  LDL.LU R86, [R1+0x8] ;  /* 0x0000080001567983 */ /* 0x000ea20000300800 */
[----:B------:R-:W-:Y:S05]  /*1c530*/  WARPSYNC.ALL ;  /* 0x0000000000007948 */ /* 0x000fea0003800000 */
[----:B------:R-:W4:Y:S01]  /*1c540*/  LDL.LU R105, [R1+0x9c] ;  /* 0x00009c0001697983 */ /* 0x000f220000300800 */
[----:B------:R-:W-:Y:S01]  /*1c550*/  F2FP.BF16.F32.PACK_AB R12, R204, R206 ;  /* 0x000000cecc0c723e */ /* 0x000fe200000010ff */
[----:B------:R-:W-:Y:S01]  /*1c560*/  ULDC.64 UR4, c[0x0][0xc00] ;  /* 0x0003000000047ab9 */ /* 0x000fe20000000a00 */
[----:B------:R-:W-:Y:S01]  /*1c570*/  F2FP.BF16.F32.PACK_AB R13, R25, R24 ;  /* 0x00000018190d723e */ /* 0x000fe200000010ff */
[----:B------:R-:W3:Y:S01]  /*1c580*/  LDL.LU R103, [R1+0xa4] ;  /* 0x0000a40001677983 */ /* 0x000ee20000300800 */
[----:B------:R-:W-:Y:S01]  /*1c590*/  F2FP.BF16.F32.PACK_AB R14, R205, R207 ;  /* 0x000000cfcd0e723e */ /* 0x000fe200000010ff */
[----:B------:R-:W-:Y:S01]  /*1c5a0*/  ULDC.64 UR6, c[0x0][0xc08] ;  /* 0x0003020000067ab9 */ /* 0x000fe20000000a00 */
[----:B------:R-:W-:Y:S01]  /*1c5b0*/  F2FP.BF16.F32.PACK_AB R15, R81, R77 ;  /* 0x0000004d510f723e */ /* 0x000fe200000010ff */
[----:B------:R-:W3:Y:S01]  /*1c5c0*/  LDL.LU R102, [R1+0xa8] ;  /* 0x0000a80001667983 */ /* 0x000ee20000300800 */
[----:B------:R-:W-:Y:S01]  /*1c5d0*/  F2FP.BF16.F32.PACK_AB R28, R200, R202 ;  /* 0x000000cac81c723e */ /* 0x000fe200000010ff */
[----:B------:R-:W1:Y:S02]  /*1c5e0*/  LDC R107, c[0x0][0xbe8] ;  /* 0x0002fa00ff6b7b82 */ /* 0x000e640000000800 */
[----:B------:R-:W3:Y:S04]  /*1c5f0*/  LDL.LU R95, [R1+0xac] ;  /* 0x0000ac00015f7983 */ /* 0x000ee80000300800 */
[----:B------:R-:W3:Y:S01]  /*1c600*/  LDL.LU R90, [R1+0xbc] ;  /* 0x0000bc00015a7983 */ /* 0x000ee20000300800 */
[----:B------:R-:W-:-:S02]  /*1c610*/  F2FP.BF16.F32.PACK_AB R29, R27, R26 ;  /* 0x0000001a1b1d723e */ /* 0x000fc400000010ff */
[----:B------:R-:W-:Y:S01]  /*1c620*/  F2FP.BF16.F32.PACK_AB R30, R201, R203 ;  /* 0x000000cbc91e723e */ /* 0x000fe200000010ff */
[----:B------:R-:W-:Y:S01]  /*1c630*/  BAR.SYNC.DEFER_BLOCKING 0x1, 0x100 ;  /* 0x0044000000007b1d */ /* 0x000fe20000010000 */
[----:B------:R-:W-:Y:S02]  /*1c640*/  F2FP.BF16.F32.PACK_AB R31, R89, R85 ;  /* 0x00000055591f723e */ /* 0x000fe400000010ff */
[----:B------:R-:W-:Y:S02]  /*1c650*/  F2FP.BF16.F32.PACK_AB R32, R196, R198 ;  /* 0x000000c6c420723e */ /* 0x000fe400000010ff */
[----:B------:R-:W-:Y:S02]  /*1c660*/  F2FP.BF16.F32.PACK_AB R33, R37, R36 ;  /* 0x000000242521723e */ /* 0x000fe400000010ff */
[----:B------:R-:W-:Y:S02]  /*1c670*/  F2FP.BF16.F32.PACK_AB R34, R197, R199 ;  /* 0x000000c7c522723e */ /* 0x000fe400000010ff */
[----:B------:R-:W-:Y:S01]  /*1c680*/  F2FP.BF16.F32.PACK_AB R35, R94, R92 ;  /* 0x0000005c5e23723e */ /* 0x000fe200000010ff */
[----:B------:R0:W-:Y:S04]  /*1c690*/  STSM.16.M88.4 [R210], R12 ;  /* 0x0000000cd2007844 */ /* 0x0001e80000000200 */
[----:B------:R0:W-:Y:S04]  /*1c6a0*/  STSM.16.M88.4 [R211], R28 ;  /* 0x0000001cd3007844 */ /* 0x0001e80000000200 */
[----:B------:R1:W-:Y:S01]  /*1c6b0*/  STSM.16.M88.4 [R212], R32 ;  /* 0x00000020d4007844 */ /* 0x0003e20000000200 */
[----:B0-----:R-:W-:-:S02]  /*1c6c0*/  F2FP.BF16.F32.PACK_AB R12, R192, R194 ;  /* 0x000000c2c00c723e */ /* 0x001fc400000010ff */
[----:B------:R-:W-:Y:S02]  /*1c6d0*/  F2FP.BF16.F32.PACK_AB R13, R39, R38 ;  /* 0x00000026270d723e */ /* 0x000fe400000010ff */
[----:B------:R-:W-:Y:S02]  /*1c6e0*/  F2FP.BF16.F32.PACK_AB R14, R193, R195 ;  /* 0x000000c3c10e723e */ /* 0x000fe400000010ff */
[----:B------:R-:W-:Y:S02]  /*1c6f0*/  F2FP.BF16.F32.PACK_AB R15, R101, R97 ;  /* 0x00000061650f723e */ /* 0x000fe400000010ff */
[----:B------:R-:W-:Y:S02]  /*1c700*/  F2FP.BF16.F32.PACK_AB R28, R188, R190 ;  /* 0x000000bebc1c723e */ /* 0x000fe400000010ff */
[----:B------:R-:W-:Y:S01]  /*1c710*/  F2FP.BF16.F32.PACK_AB R29, R44, R40 ;  /* 0x000000282c1d723e */ /* 0x000fe200000010ff */
[----:B------:R0:W-:Y:S01]  /*1c720*/  STSM.16.M88.4 [R213], R12 ;  /* 0x0000000cd5007844 */ /* 0x0001e20000000200 */
[----:B------:R-:W-:-:S02]  /*1c730*/  F2FP.BF16.F32.PACK_AB R30, R189, R191 ;  /* 0x000000bfbd1e723e */ /* 0x000fc400000010ff */
[----:B------:R-:W-:Y:S02]  /*1c740*/  F2FP.BF16.F32.PACK_AB R31, R58, R59 ;  /* 0x0000003b3a1f723e */ /* 0x000fe400000010ff */
[----:B-1----:R-:W-:Y:S02]  /*1c750*/  F2FP.BF16.F32.PACK_AB R32, R185, R187 ;  /* 0x000000bbb920723e */ /* 0x002fe400000010ff */
[----:B------:R-:W-:Y:S01]  /*1c760*/  F2FP.BF16.F32.PACK_AB R33, R46, R45 ;  /* 0x0000002d2e21723e */ /* 0x000fe200000010ff */
[----:B------:R1:W-:Y:S01]  /*1c770*/  STSM.16.M88.4 [R214], R28 ;  /* 0x0000001cd6007844 */ /* 0x0003e20000000200 */
[----:B------:R-:W-:Y:S02]  /*1c780*/  F2FP.BF16.F32.PACK_AB R34, R184, R186 ;  /* 0x000000bab822723e */ /* 0x000fe400000010ff */
[----:B------:R-:W-:Y:S02]  /*1c790*/  F2FP.BF16.F32.PACK_AB R35, R70, R109 ;  /* 0x0000006d4623723e */ /* 0x000fe400000010ff */
[----:B0-----:R-:W-:-:S03]  /*1c7a0*/  F2FP.BF16.F32.PACK_AB R12, R181, R183 ;  /* 0x000000b7b50c723e */ /* 0x001fc600000010ff */
[----:B------:R0:W-:Y:S01]  /*1c7b0*/  STSM.16.M88.4 [R215], R32 ;  /* 0x00000020d7007844 */ /* 0x0001e20000000200 */
[----:B------:R-:W-:Y:S02]  /*1c7c0*/  F2FP.BF16.F32.PACK_AB R13, R48, R47 ;  /* 0x0000002f300d723e */ /* 0x000fe400000010ff */
[----:B------:R-:W-:Y:S02]  /*1c7d0*/  F2FP.BF16.F32.PACK_AB R14, R180, R182 ;  /* 0x000000b6b40e723e */ /* 0x000fe400000010ff */
[----:B------:R-:W-:Y:S02]  /*1c7e0*/  F2FP.BF16.F32.PACK_AB R15, R71, R67 ;  /* 0x00000043470f723e */ /* 0x000fe400000010ff */
[----:B-1----:R-:W-:Y:S02]  /*1c7f0*/  F2FP.BF16.F32.PACK_AB R28, R177, R179 ;  /* 0x000000b3b11c723e */ /* 0x002fe400000010ff */
[----:B------:R-:W-:Y:S02]  /*1c800*/  F2FP.BF16.F32.PACK_AB R29, R50, R49 ;  /* 0x00000031321d723e */ /* 0x000fe400000010ff */
[----:B------:R-:W-:-:S02]  /*1c810*/  F2FP.BF16.F32.PACK_AB R30, R176, R178 ;  /* 0x000000b2b01e723e */ /* 0x000fc400000010ff */
[----:B------:R-:W-:Y:S02]  /*1c820*/  F2FP.BF16.F32.PACK_AB R31, R79, R75 ;  /* 0x0000004b4f1f723e */ /* 0x000fe400000010ff */
[----:B0-----:R-:W-:Y:S02]  /*1c830*/  F2FP.BF16.F32.PACK_AB R32, R173, R175 ;  /* 0x000000afad20723e */ /* 0x001fe400000010ff */
[----:B------:R-:W-:Y:S02]  /*1c840*/  F2FP.BF16.F32.PACK_AB R33, R52, R51 ;  /* 0x000000333421723e */ /* 0x000fe400000010ff */
[----:B------:R-:W-:Y:S02]  /*1c850*/  F2FP.BF16.F32.PACK_AB R34, R172, R174 ;  /* 0x000000aeac22723e */ /* 0x000fe400000010ff */
[----:B------:R-:W-:Y:S01]  /*1c860*/  F2FP.BF16.F32.PACK_AB R35, R87, R83 ;  /* 0x000000535723723e */ /* 0x000fe200000010ff */
[----:B--2---:R0:W-:Y:S04]  /*1c870*/  STSM.16.M88.4 [R86], R12 ;  /* 0x0000000c56007844 */ /* 0x0041e80000000200 */
[----:B0-----:R-:W2:Y:S04]  /*1c880*/  LDL.LU R86, [R1+0xc8] ;  /* 0x0000c80001567983 */ /* 0x001ea80000300800 */
[----:B----4-:R0:W-:Y:S01]  /*1c890*/  STSM.16.M88.4 [R105], R28 ;  /* 0x0000001c69007844 */ /* 0x0101e20000000200 */
[----:B------:R-:W-:-:S02]  /*1c8a0*/  F2FP.BF16.F32.PACK_AB R12, R147, R171 ;  /* 0x000000ab930c723e */ /* 0x000fc400000010ff */
[----:B------:R-:W-:Y:S02]  /*1c8b0*/  F2FP.BF16.F32.PACK_AB R13, R56, R53 ;  /* 0x00000035380d723e */ /* 0x000fe400000010ff */
[----:B------:R-:W-:Y:S02]  /*1c8c0*/  F2FP.BF16.F32.PACK_AB R14, R100, R168 ;  /* 0x000000a8640e723e */ /* 0x000fe400000010ff */
[----:B------:R-:W-:Y:S01]  /*1c8d0*/  F2FP.BF16.F32.PACK_AB R15, R91, R99 ;  /* 0x000000635b0f723e */ /* 0x000fe200000010ff */
[----:B---3--:R1:W-:Y:S04]  /*1c8e0*/  STSM.16.M88.4 [R103], R32 ;  /* 0x0000002067007844 */ /* 0x0083e80000000200 */
[----:B0-----:R-:W3:Y:S04]  /*1c8f0*/  LDL.LU R105, [R1+0xe4] ;  /* 0x0000e40001697983 */ /* 0x001ee80000300800 */
[----:B------:R0:W-:Y:S04]  /*1c900*/  STSM.16.M88.4 [R102], R12 ;  /* 0x0000000c66007844 */ /* 0x0001e80000000200 */
[----:B-1----:R-:W4:Y:S01]  /*1c910*/  LDL.LU R103, [R1+0xec] ;  /* 0x0000ec0001677983 */ /* 0x002f220000300800 */
[----:B------:R-:W-:-:S02]  /*1c920*/  F2FP.BF16.F32.PACK_AB R28, R93, R96 ;  /* 0x000000605d1c723e */ /* 0x000fc400000010ff */
[----:B------:R-:W-:Y:S02]  /*1c930*/  F2FP.BF16.F32.PACK_AB R29, R63, R60 ;  /* 0x0000003c3f1d723e */ /* 0x000fe400000010ff */
[----:B------:R-:W-:Y:S02]  /*1c940*/  F2FP.BF16.F32.PACK_AB R30, R108, R104 ;  /* 0x000000686c1e723e */ /* 0x000fe400000010ff */
[----:B------:R-:W-:Y:S01]  /*1c950*/  F2FP.BF16.F32.PACK_AB R31, R98, R106 ;  /* 0x0000006a621f723e */ /* 0x000fe200000010ff */
[----:B0-----:R-:W4:Y:S01]  /*1c960*/  LDL.LU R102, [R1+0x104] ;  /* 0x0001040001667983 */ /* 0x001f220000300800 */
[----:B------:R-:W-:Y:S02]  /*1c970*/  F2FP.BF16.F32.PACK_AB R32, R84, R88 ;  /* 0x000000585420723e */ /* 0x000fe400000010ff */
[----:B------:R-:W-:Y:S01]  /*1c980*/  F2FP.BF16.F32.PACK_AB R33, R68, R64 ;  /* 0x000000404421723e */ /* 0x000fe200000010ff */
[----:B------:R0:W-:Y:S01]  /*1c990*/  STSM.16.M88.4 [R95], R28 ;  /* 0x0000001c5f007844 */ /* 0x0001e20000000200 */
[----:B------:R-:W-:-:S02]  /*1c9a0*/  F2FP.BF16.F32.PACK_AB R34, R116, R112 ;  /* 0x000000707422723e */ /* 0x000fc400000010ff */
[----:B------:R-:W-:-:S05]  /*1c9b0*/  F2FP.BF16.F32.PACK_AB R35, R115, R111 ;  /* 0x0000006f7323723e */ /* 0x000fca00000010ff */
[----:B------:R1:W-:Y:S04]  /*1c9c0*/  STSM.16.M88.4 [R90], R32 ;  /* 0x000000205a007844 */ /* 0x0003e80000000200 */
[----:B0-----:R-:W4:Y:S04]  /*1c9d0*/  LDL.LU R95, [R1+0x44] ;  /* 0x00004400015f7983 */ /* 0x001f280000300800 */
[----:B-1----:R-:W4:Y:S01]  /*1c9e0*/  LDL.LU R90, [R1+0x48] ;  /* 0x00004800015a7983 */ /* 0x002f220000300800 */
[----:B------:R-:W-:Y:S02]  /*1c9f0*/  F2FP.BF16.F32.PACK_AB R12, R4, R3 ;  /* 0x00000003040c723e */ /* 0x000fe400000010ff */
[----:B------:R-:W-:-:S02]  /*1ca00*/  F2FP.BF16.F32.PACK_AB R13, R74, R72 ;  /* 0x000000484a0d723e */ /* 0x000fc400000010ff */
[----:B------:R-:W-:Y:S02]  /*1ca10*/  F2FP.BF16.F32.PACK_AB R14, R54, R120 ;  /* 0x00000078360e723e */ /* 0x000fe400000010ff */
[----:B------:R-:W-:Y:S02]  /*1ca20*/  F2FP.BF16.F32.PACK_AB R15, R122, R119 ;  /* 0x000000777a0f723e */ /* 0x000fe400000010ff */
[----:B------:R-:W-:Y:S02]  /*1ca30*/  F2FP.BF16.F32.PACK_AB R28, R6, R5 ;  /* 0x00000005061c723e */ /* 0x000fe400000010ff */
[----:B------:R-:W-:Y:S02]  /*1ca40*/  F2FP.BF16.F32.PACK_AB R29, R78, R76 ;  /* 0x0000004c4e1d723e */ /* 0x000fe400000010ff */
[----:B------:R-:W-:Y:S02]  /*1ca50*/  F2FP.BF16.F32.PACK_AB R30, R57, R55 ;  /* 0x00000037391e723e */ /* 0x000fe400000010ff */
[----:B------:R-:W-:-:S02]  /*1ca60*/  F2FP.BF16.F32.PACK_AB R31, R125, R123 ;  /* 0x0000007b7d1f723e */ /* 0x000fc400000010ff */
[----:B------:R-:W-:Y:S02]  /*1ca70*/  F2FP.BF16.F32.PACK_AB R32, R8, R7 ;  /* 0x000000070820723e */ /* 0x000fe400000010ff */
[----:B------:R-:W-:Y:S02]  /*1ca80*/  F2FP.BF16.F32.PACK_AB R33, R82, R80 ;  /* 0x000000505221723e */ /* 0x000fe400000010ff */
[----:B------:R-:W-:Y:S02]  /*1ca90*/  F2FP.BF16.F32.PACK_AB R34, R65, R61 ;  /* 0x0000003d4122723e */ /* 0x000fe400000010ff */
[----:B------:R-:W-:Y:S01]  /*1caa0*/  F2FP.BF16.F32.PACK_AB R35, R130, R129 ;  /* 0x000000818223723e */ /* 0x000fe200000010ff */
[----:B--2---:R0:W-:Y:S04]  /*1cab0*/  STSM.16.M88.4 [R86], R12 ;  /* 0x0000000c56007844 */ /* 0x0041e80000000200 */
[----:B0-----:R-:W2:Y:S04]  /*1cac0*/  LDL.LU R86, [R1+0x3c] ;  /* 0x00003c0001567983 */ /* 0x001ea80000300800 */
[----:B---3--:R0:W-:Y:S01]  /*1cad0*/  STSM.16.M88.4 [R105], R28 ;  /* 0x0000001c69007844 */ /* 0x0081e20000000200 */
[----:B------:R-:W-:-:S02]  /*1cae0*/  F2FP.BF16.F32.PACK_AB R12, R10, R9 ;  /* 0x000000090a0c723e */ /* 0x000fc400000010ff */
[----:B------:R-:W-:Y:S01]  /*1caf0*/  F2FP.BF16.F32.PACK_AB R14, R73, R69 ;  /* 0x00000045490e723e */ /* 0x000fe200000010ff */
[----:B----4-:R-:W-:Y:S01]  /*1cb00*/  STSM.16.M88.4 [R103], R32 ;  /* 0x0000002067007844 */ /* 0x010fe20000000200 */
[----:B0-----:R-:W-:Y:S02]  /*1cb10*/  SEL R28, R62, R11, P0 ;  /* 0x0000000b3e1c7207 */ /* 0x001fe40000000000 */
[----:B------:R-:W-:Y:S02]  /*1cb20*/  SEL R30, R11, R62, P0 ;  /* 0x0000003e0b1e7207 */ /* 0x000fe40000000000 */
[----:B------:R-:W-:Y:S02]  /*1cb30*/  SEL R29, R66, R0, P0 ;  /* 0x00000000421d7207 */ /* 0x000fe40000000000 */
[----:B------:R-:W-:Y:S02]  /*1cb40*/  SEL R31, R0, R66, P0 ;  /* 0x00000042001f7207 */ /* 0x000fe40000000000 */
[----:B------:R-:W-:-:S02]  /*1cb50*/  F2FP.BF16.F32.PACK_AB R13, R29, R28 ;  /* 0x0000001c1d0d723e */ /* 0x000fc400000010ff */
[----:B------:R-:W-:-:S05]  /*1cb60*/  F2FP.BF16.F32.PACK_AB R15, R31, R30 ;  /* 0x0000001e1f0f723e */ /* 0x000fca00000010ff */
[----:B------:R0:W-:Y:S01]  /*1cb70*/  STSM.16.M88.4 [R102], R12 ;  /* 0x0000000c66007844 */ /* 0x0001e20000000200 */
[----:B------:R-:W-:Y:S01]  /*1cb80*/  BAR.SYNC.DEFER_BLOCKING 0x1, 0x100 ;  /* 0x0044000000007b1d */ /* 0x000fe20000010000 */
[----:B------:R-:W-:-:S04]  /*1cb90*/  ISETP.NE.U32.AND P0, PT, RZ, UR4, PT ;  /* 0x00000004ff007c0c */ /* 0x000fc8000bf05070 */
[----:B------:R-:W-:Y:S02]  /*1cba0*/  ISETP.NE.AND.EX P0, PT, RZ, UR5, PT, P0 ;  /* 0x00000005ff007c0c */ /* 0x000fe4000bf05300 */
[----:B0-----:R-:W-:-:S04]  /*1cbb0*/  IADD3 R12, P1, R95, UR4, RZ ;  /* 0x000000045f0c7c10 */ /* 0x001fc8000ff3e0ff */
[----:B------:R-:W-:-:S07]  /*1cbc0*/  IADD3.X R13, R90, UR5, RZ, P1, !PT ;  /* 0x000000055a0d7c10 */ /* 0x000fce0008ffe4ff */
[----:B------:R-:W5:Y:S01]  /*1cbd0*/  @P0 LDG.E R2, desc[UR36][R12.64] ;  /* 0x000000240c020981 */ /* 0x000f62000c1e1900 */
[----:B------:R-:W-:-:S04]  /*1cbe0*/  ISETP.NE.U32.AND P3, PT, RZ, UR6, PT ;  /* 0x00000006ff007c0c */ /* 0x000fc8000bf65070 */
[----:B------:R-:W-:Y:S01]  /*1cbf0*/  ISETP.NE.AND.EX P3, PT, RZ, UR7, PT, P3 ;  /* 0x00000007ff007c0c */ /* 0x000fe2000bf65330 */
[----:B------:R-:W-:-:S12]  /*1cc00*/  IMAD.MOV.U32 R11, RZ, RZ, 0x9b8 ;  /* 0x000009b8ff0b7424 */ /* 0x000fd800078e00ff */
[----:B------:R-:W-:Y:S01]  /*1cc10*/  @P3 IADD3 R14, P1, R95, UR6, RZ ;  /* 0x000000065f0e3c10 */ /* 0x000fe2000ff3e0ff */
[----:B------:R-:W-:Y:S02]  /*1cc20*/  ULDC UR6, c[0x0][0xa88] ;  /* 0x0002a20000067ab9 */ /* 0x000fe40000000800 */
[----:B------:R-:W-:Y:S01]  /*1cc30*/  IMAD.U32 R66, RZ, RZ, UR6 ;  /* 0x00000006ff427e24 */ /* 0x000fe2000f8e00ff */
[----:B------:R-:W-:-:S05]  /*1cc40*/  @P3 IADD3.X R15, R90, UR7, RZ, P1, !PT ;  /* 0x000000075a0f3c10 */ /* 0x000fca0008ffe4ff */
[----:B------:R0:W5:Y:S01]  /*1cc50*/  @P3 LDG.E R66, desc[UR36][R14.64] ;  /* 0x000000240e423981 */ /* 0x000162000c1e1900 */
[----:B------:R-:W-:-:S13]  /*1cc60*/  ISETP.NE.AND P1, PT, R107, 0x1, PT ;  /* 0x000000016b00780c */ /* 0x000fda0003f25270 */
[----:B------:R-:W1:Y:S01]  /*1cc70*/  @P1 LDC R0, c[0x0][0xbf0] ;  /* 0x0002fc00ff001b82 */ /* 0x000e620000000800 */
[----:B--2---:R-:W-:-:S07]  /*1cc80*/  ISETP.GT.AND P2, PT, R86, 0x1, PT ;  /* 0x000000015600780c */ /* 0x004fce0003f44270 */
[----:B------:R-:W2:Y:S01]  /*1cc90*/  @P1 LDC R86, c[0x0][0xbec] ;  /* 0x0002fb00ff561b82 */ /* 0x000ea20000000800 */
[----:B------:R-:W-:-:S07]  /*1cca0*/  SEL R11, R11, 0x978, P2 ;  /* 0x000009780b0b7807 */ /* 0x000fce0001000000 */
[----:B0-----:R0:W3:Y:S08]  /*1ccb0*/  LDC.64 R14, c[0x0][R11+0x220] ;  /* 0x000088000b0e7b82 */ /* 0x0010f00000000a00 */
[----:B------:R0:W4:Y:S08]  /*1ccc0*/  LDC.64 R32, c[0x0][R11+0x218] ;  /* 0x000086000b207b82 */ /* 0x0001300000000a00 */
[----:B------:R0:W0:Y:S01]  /*1ccd0*/  LDC.64 R34, c[0x0][R11+0x228] ;  /* 0x00008a000b227b82 */ /* 0x0000220000000a00 */
[----:B-1----:R-:W-:Y:S05]  /*1cce0*/  @P3 BRA `(.L_x_662) ;  /* 0x0000000000103947 */ /* 0x002fea0003800000 */
[----:B------:R-:W-:Y:S05]  /*1ccf0*/  @!P0 BRA `(.L_x_662) ;  /* 0x00000000000c8947 */ /* 0x000fea0003800000 */
[----:B-----5:R-:W2:Y:S04]  /*1cd00*/  LDG.E R66, desc[UR36][R12.64] ;  /* 0x000000240c427981 */ /* 0x020ea8000c1e1900 */
[----:B------:R-:W2:Y:S02]  /*1cd10*/  LDG.E R12, desc[UR36][R12.64+0x4] ;  /* 0x000004240c0c7981 */ /* 0x000ea4000c1e1900 */
[----:B--2---:R-:W-:-:S07]  /*1cd20*/  IMAD.IADD R66, R12, 0x1, -R66 ;  /* 0x000000010c427824 */ /* 0x004fce00078e0a42 */
.L_x_662:
[----:B------:R-:W2:Y:S01]  /*1cd30*/  LDL R12, [R1+0x19c] ;  /* 0x00019c00010c7983 */ /* 0x000ea20000100800 */
[----:B------:R-:W-:Y:S01]  /*1cd40*/  ISETP.NE.U32.AND P0, PT, RZ, UR4, PT ;  /* 0x00000004ff007c0c */ /* 0x000fe2000bf05070 */
[----:B------:R-:W1:Y:S02]  /*1cd50*/  LDC.64 R102, c[0x0][0xba8] ;  /* 0x0002ea00ff667b82 */ /* 0x000e640000000a00 */
[----:B------:R-:W3:Y:S04]  /*1cd60*/  LDL.LU R13, [R1+0x38] ;  /* 0x00003800010d7983 */ /* 0x000ee80000300800 */
[----:B------:R-:W0:Y:S04]  /*1cd70*/  LDL.LU R90, [R1+0x4c] ;  /* 0x00004c00015a7983 */ /* 0x000e280000300800 */
[----:B------:R-:W2:Y:S04]  /*1cd80*/  LDL R113, [R1+0x50] ;  /* 0x0000500001717983 */ /* 0x000ea80000100800 */
[----:B------:R-:W4:Y:S01]  /*1cd90*/  LDL R110, [R1+0x60] ;  /* 0x00006000016e7983 */ /* 0x000f220000100800 */
[----:B------:R-:W-:-:S03]  /*1cda0*/  ISETP.NE.AND.EX P0, PT, RZ, UR5, PT, P0 ;  /* 0x00000005ff007c0c */ /* 0x000fc6000bf05300 */
[----:B------:R-:W4:Y:S04]  /*1cdb0*/  LDL R117, [R1+0x194] ;  /* 0x0001940001757983 */ /* 0x000f280000100800 */
[----:B------:R-:W4:Y:S01]  /*1cdc0*/  LDL R114, [R1+0x108] ;  /* 0x0001080001727983 */ /* 0x000f220000100800 */
[----:B-1----:R-:W1:Y:S08]  /*1cdd0*/  @!P2 LDC R102, c[0x0][0xb50] ;  /* 0x0002d400ff66ab82 */ /* 0x002e700000000800 */
[----:B------:R-:W1:Y:S01]  /*1cde0*/  @!P2 LDC R103, c[0x0][0xb54] ;  /* 0x0002d500ff67ab82 */ /* 0x000e620000000800 */
[----:B--2---:R-:W-:-:S04]  /*1cdf0*/  IMAD R62, R113, 0x80, R12 ;  /* 0x00000080713e7824 */ /* 0x004fc800078e020c */
[----:B------:R-:W-:Y:S01]  /*1ce00*/  @P1 IMAD.HI.U32 R12, R62, R86, RZ ;  /* 0x000000563e0c1227 */ /* 0x000fe200078e00ff */
[----:B------:R-:W-:-:S04]  /*1ce10*/  MOV R86, R62 ;  /* 0x0000003e00567202 */ /* 0x000fc80000000f00 */
[----:B------:R-:W-:Y:S02]  /*1ce20*/  @P1 SHF.R.U32.HI R86, RZ, R0, R12 ;  /* 0x00000000ff561219 */ /* 0x000fe4000001160c */
[----:B---3--:R-:W-:Y:S02]  /*1ce30*/  SEL R0, R13, RZ, !P0 ;  /* 0x000000ff0d007207 */ /* 0x008fe40004000000 */
[----:B------:R0:W2:Y:S03]  /*1ce40*/  LDC.64 R12, c[0x0][R11+0x210] ;  /* 0x000084000b0c7b82 */ /* 0x0000a60000000a00 */
[----:B------:R-:W-:Y:S01]  /*1ce50*/  IMAD R15, R15, R0, RZ ;  /* 0x000000000f0f7224 */ /* 0x000fe200078e02ff */
[----:B----4-:R-:W-:Y:S02]  /*1ce60*/  SEL R105, R110, RZ, P2 ;  /* 0x000000ff6e697207 */ /* 0x010fe40001000000 */
[----:B0-----:R-:W-:Y:S01]  /*1ce70*/  SEL R11, R90, RZ, !P0 ;  /* 0x000000ff5a0b7207 */ /* 0x001fe20004000000 */
[----:B------:R-:W-:-:S02]  /*1ce80*/  IMAD R90, R33, R220, RZ ;  /* 0x000000dc215a7224 */ /* 0x000fc400078e02ff */
[----:B------:R-:W-:-:S04]  /*1ce90*/  IMAD.WIDE.U32 R32, R32, R220, RZ ;  /* 0x000000dc20207225 */ /* 0x000fc800078e00ff */
[C---:B------:R-:W-:Y:S02]  /*1cea0*/  IMAD R11, R14.reuse, R11, R15 ;  /* 0x0000000b0e0b7224 */ /* 0x040fe400078e020f */
[----:B------:R-:W-:-:S04]  /*1ceb0*/  IMAD.WIDE.U32 R14, R14, R0, RZ ;  /* 0x000000000e0e7225 */ /* 0x000fc800078e00ff */
[-C--:B------:R-:W-:Y:S01]  /*1cec0*/  IMAD R95, R35, R105.reuse, RZ ;  /* 0x00000069235f7224 */ /* 0x080fe200078e02ff */
[----:B-----5:R-:W-:Y:S01]  /*1ced0*/  IADD3 R14, P0, P3, R14, R32, R2 ;  /* 0x000000200e0e7210 */ /* 0x020fe20007b1e002 */
[----:B------:R-:W-:-:S04]  /*1cee0*/  IMAD.WIDE.U32 R34, R34, R105, RZ ;  /* 0x0000006922227225 */ /* 0x000fc800078e00ff */
[----:B------:R-:W-:Y:S01]  /*1cef0*/  IMAD.IADD R15, R15, 0x1, R11 ;  /* 0x000000010f0f7824 */ /* 0x000fe200078e020b */
[----:B------:R-:W-:Y:S01]  /*1cf00*/  SHF.R.S32.HI R11, RZ, 0x1f, R2 ;  /* 0x0000001fff0b7819 */ /* 0x000fe20000011402 */
[----:B------:R-:W-:Y:S01]  /*1cf10*/  IMAD.IADD R90, R33, 0x1, R90 ;  /* 0x00000001215a7824 */ /* 0x000fe200078e025a */
[----:B------:R-:W-:Y:S01]  /*1cf20*/  IADD3 R34, P4, P5, R86, R14, R34 ;  /* 0x0000000e56227210 */ /* 0x000fe20007d9e022 */
[----:B------:R-:W-:Y:S01]  /*1cf30*/  IMAD.IADD R95, R35, 0x1, R95 ;  /* 0x00000001235f7824 */ /* 0x000fe200078e025f */
[----:B------:R-:W-:Y:S02]  /*1cf40*/  SHF.R.S32.HI R14, RZ, 0x1f, R86 ;  /* 0x0000001fff0e7819 */ /* 0x000fe40000011456 */
[----:B------:R-:W-:-:S04]  /*1cf50*/  IADD3.X R15, R15, R90, R11, P0, P3 ;  /* 0x0000005a0f0f7210 */ /* 0x000fc800007e640b */
[----:B------:R-:W-:Y:S01]  /*1cf60*/  IADD3.X R35, R14, R15, R95, P4, P5 ;  /* 0x0000000f0e237210 */ /* 0x000fe200027ea45f */
[----:B------:R-:W-:-:S04]  /*1cf70*/  IMAD.MOV R14, RZ, RZ, -R86 ;  /* 0x000000ffff0e7224 */ /* 0x000fc800078e0a56 */
[----:B------:R-:W-:-:S05]  /*1cf80*/  IMAD R14, R107, R14, R62 ;  /* 0x0000000e6b0e7224 */ /* 0x000fca00078e023e */
[----:B------:R-:W-:Y:S01]  /*1cf90*/  SHF.R.S32.HI R15, RZ, 0x1f, R14 ;  /* 0x0000001fff0f7819 */ /* 0x000fe2000001140e */
[-C--:B--2---:R-:W-:Y:S02]  /*1cfa0*/  IMAD R13, R13, R14.reuse, RZ ;  /* 0x0000000e0d0d7224 */ /* 0x084fe400078e02ff */
[----:B------:R-:W-:-:S04]  /*1cfb0*/  IMAD.WIDE.U32 R34, R12, R14, R34 ;  /* 0x0000000e0c227225 */ /* 0x000fc800078e0022 */
[----:B------:R-:W-:Y:S01]  /*1cfc0*/  IMAD R13, R12, R15, R13 ;  /* 0x0000000f0c0d7224 */ /* 0x000fe200078e020d */
[----:B-1----:R-:W-:-:S03]  /*1cfd0*/  LEA R102, P0, R34, R102, 0x2 ;  /* 0x0000006622667211 */ /* 0x002fc600078010ff */
[----:B------:R-:W-:-:S05]  /*1cfe0*/  IMAD.IADD R13, R35, 0x1, R13 ;  /* 0x00000001230d7824 */ /* 0x000fca00078e020d */
[----:B------:R-:W-:Y:S01]  /*1cff0*/  LEA.HI.X R103, R34, R103, R13, 0x2, P0 ;  /* 0x0000006722677211 */ /* 0x000fe200000f140d */
[----:B------:R-:W-:Y:S01]  /*1d000*/  SHFL.IDX PT, R12, R102, RZ, 0x1c1f ;  /* 0x001c1fff660c7589 */ /* 0x000fe200000e0000 */
[----:B------:R-:W-:-:S03]  /*1d010*/  LEA R34, R113, R117, 0x7 ;  /* 0x0000007571227211 */ /* 0x000fc600078e38ff */
[----:B------:R-:W0:Y:S04]  /*1d020*/  SHFL.IDX PT, R13, R103, RZ, 0x1c1f ;  /* 0x001c1fff670d7589 */ /* 0x000e2800000e0000 */
[----:B------:R-:W-:Y:S04]  /*1d030*/  SHFL.IDX PT, R14, R102, 0x1, 0x1c1f ;  /* 0x003c1f00660e7f89 */ /* 0x000fe800000e0000 */
[----:B------:R-:W1:Y:S01]  /*1d040*/  SHFL.IDX PT, R15, R103, 0x1, 0x1c1f ;  /* 0x003c1f00670f7f89 */ /* 0x000e6200000e0000 */
[----:B------:R-:W-:Y:S01]  /*1d050*/  IMAD R32, R66, R107, RZ ;  /* 0x0000006b42207224 */ /* 0x000fe200078e02ff */
[----:B------:R-:W-:Y:S01]  /*1d060*/  LOP3.LUT P0, RZ, R114, 0x3, RZ, 0xc0, !PT ;  /* 0x0000000372ff7812 */ /* 0x000fe2000780c0ff */
[----:B------:R-:W-:-:S03]  /*1d070*/  VIADD R33, R34, 0x8 ;  /* 0x0000000822217836 */ /* 0x000fc60000000000 */
[-C--:B------:R-:W-:Y:S02]  /*1d080*/  ISETP.GE.OR P3, PT, R34, R32.reuse, P0 ;  /* 0x000000202200720c */ /* 0x080fe40000766670 */
[----:B------:R-:W-:-:S11]  /*1d090*/  ISETP.GE.OR P0, PT, R33, R32, P0 ;  /* 0x000000202100720c */ /* 0x000fd60000706670 */
[----:B0-----:R0:W-:Y:S04]  /*1d0a0*/  @!P3 ST.E desc[UR36][R12.64], R170 ;  /* 0x000000aa0c00b985 */ /* 0x0011e8000c101924 */
[----:B-1----:R0:W-:Y:S01]  /*1d0b0*/  @!P0 ST.E desc[UR36][R14.64], R169 ;  /* 0x000000a90e008985 */ /* 0x0021e2000c101924 */
[----:B------:R-:W-:Y:S05]  /*1d0c0*/  @P2 BRA `(.L_x_663) ;  /* 0x0000001000482947 */ /* 0x000fea0003800000 */
[----:B------:R-:W-:Y:S01]  /*1d0d0*/  IMAD R3, R219, 0x40, R22 ;  /* 0x00000040db037824 */ /* 0x000fe200078e0216 */
[----:B------:R-:W1:Y:S01]  /*1d0e0*/  S2R R114, SR_TID.X ;  /* 0x0000000000727919 */ /* 0x000e620000002100 */
[----:B------:R-:W2:Y:S01]  /*1d0f0*/  @P1 LDC R9, c[0x0][0xbec] ;  /* 0x0002fb00ff091b82 */ /* 0x000ea20000000800 */
[----:B------:R-:W-:Y:S01]  /*1d100*/  ULDC.64 UR4, c[0x0][0xaa0] ;  /* 0x0002a80000047ab9 */ /* 0x000fe20000000a00 */
[----:B------:R-:W-:-:S03]  /*1d110*/  IMAD.WIDE R20, R3, 0x2, R20 ;  /* 0x0000000203147825 */ /* 0x000fc600078e0214 */
[C---:B------:R-:W-:Y:S02]  /*1d120*/  IADD3 R25, P0, R20.reuse, 0x1000, RZ ;  /* 0x0000100014197810 */ /* 0x040fe40007f1e0ff */
[C---:B------:R-:W-:Y:S02]  /*1d130*/  IADD3 R29, P2, R20.reuse, 0x2000, RZ ;  /* 0x00002000141d7810 */ /* 0x040fe40007f5e0ff */
[C---:B------:R-:W-:Y:S02]  /*1d140*/  IADD3 R37, P3, R20.reuse, 0x3000, RZ ;  /* 0x0000300014257810 */ /* 0x040fe40007f7e0ff */
[C---:B------:R-:W-:Y:S02]  /*1d150*/  IADD3 R45, P4, R20.reuse, 0x4000, RZ ;  /* 0x00004000142d7810 */ /* 0x040fe40007f9e0ff */
[----:B------:R-:W-:Y:S02]  /*1d160*/  IADD3 R49, P5, R20, 0x5000, RZ ;  /* 0x0000500014317810 */ /* 0x000fe40007fbe0ff */
[----:B------:R-:W-:-:S02]  /*1d170*/  LOP3.LUT R24, R25, 0x380, RZ, 0xc0, !PT ;  /* 0x0000038019187812 */ /* 0x000fc400078ec0ff */
[----:B------:R-:W-:Y:S02]  /*1d180*/  LOP3.LUT R28, R29, 0x380, RZ, 0xc0, !PT ;  /* 0x000003801d1c7812 */ /* 0x000fe400078ec0ff */
[----:B------:R-:W-:Y:S02]  /*1d190*/  LOP3.LUT R36, R37, 0x380, RZ, 0xc0, !PT ;  /* 0x0000038025247812 */ /* 0x000fe400078ec0ff */
[----:B------:R-:W-:Y:S02]  /*1d1a0*/  LOP3.LUT R44, R45, 0x380, RZ, 0xc0, !PT ;  /* 0x000003802d2c7812 */ /* 0x000fe400078ec0ff */
[----:B------:R-:W-:Y:S02]  /*1d1b0*/  LOP3.LUT R48, R49, 0x380, RZ, 0xc0, !PT ;  /* 0x0000038031307812 */ /* 0x000fe400078ec0ff */
[----:B------:R-:W-:Y:S02]  /*1d1c0*/  SHF.R.U64 R24, R24, 0x3, RZ ;  /* 0x0000000318187819 */ /* 0x000fe400000012ff */
[----:B------:R-:W-:-:S02]  /*1d1d0*/  SHF.R.U64 R28, R28, 0x3, RZ ;  /* 0x000000031c1c7819 */ /* 0x000fc400000012ff */
[----:B------:R-:W-:Y:S02]  /*1d1e0*/  SHF.R.U64 R36, R36, 0x3, RZ ;  /* 0x0000000324247819 */ /* 0x000fe400000012ff */
[----:B------:R-:W-:Y:S02]  /*1d1f0*/  SHF.R.U64 R44, R44, 0x3, RZ ;  /* 0x000000032c2c7819 */ /* 0x000fe400000012ff */
[----:B------:R-:W-:Y:S02]  /*1d200*/  SHF.R.U64 R48, R48, 0x3, RZ ;  /* 0x0000000330307819 */ /* 0x000fe400000012ff */
[----:B------:R-:W-:Y:S01]  /*1d210*/  LOP3.LUT R24, R24, R25, RZ, 0x3c, !PT ;  /* 0x0000001918187212 */ /* 0x000fe200078e3cff */
[--C-:B------:R-:W-:Y:S01]  /*1d220*/  IMAD.X R25, RZ, RZ, R21.reuse, P0 ;  /* 0x000000ffff197224 */ /* 0x100fe200000e0615 */
[----:B------:R-:W-:Y:S01]  /*1d230*/  LOP3.LUT R28, R28, R29, RZ, 0x3c, !PT ;  /* 0x0000001d1c1c7212 */ /* 0x000fe200078e3cff */
[--C-:B------:R-:W-:Y:S01]  /*1d240*/  IMAD.X R29, RZ, RZ, R21.reuse, P2 ;  /* 0x000000ffff1d7224 */ /* 0x100fe200010e0615 */
[----:B------:R-:W-:Y:S01]  /*1d250*/  LOP3.LUT R36, R36, R37, RZ, 0x3c, !PT ;  /* 0x0000002524247212 */ /* 0x000fe200078e3cff */
[--C-:B------:R-:W-:Y:S01]  /*1d260*/  IMAD.X R37, RZ, RZ, R21.reuse, P3 ;  /* 0x000000ffff257224 */ /* 0x100fe200018e0615 */
[----:B------:R-:W-:Y:S01]  /*1d270*/  LOP3.LUT R44, R44, R45, RZ, 0x3c, !PT ;  /* 0x0000002d2c2c7212 */ /* 0x000fe200078e3cff */
[----:B-1----:R-:W-:Y:S01]  /*1d280*/  VIADD R8, R114, 0xffffff80 ;  /* 0xffffff8072087836 */ /* 0x002fe20000000000 */
[----:B------:R-:W-:Y:S01]  /*1d290*/  LOP3.LUT R48, R48, R49, RZ, 0x3c, !PT ;  /* 0x0000003130307212 */ /* 0x000fe200078e3cff */
[----:B------:R-:W-:Y:S01]  /*1d2a0*/  IMAD.X R49, RZ, RZ, R21, P5 ;  /* 0x000000ffff317224 */ /* 0x000fe200028e0615 */
[----:B------:R-:W-:Y:S01]  /*1d2b0*/  IADD3.X R45, RZ, R21, RZ, P4, !PT ;  /* 0x00000015ff2d7210 */ /* 0x000fe200027fe4ff */
[----:B------:R-:W-:Y:S01]  /*1d2c0*/  IMAD R11, R11, UR4, RZ ;  /* 0x000000040b0b7c24 */ /* 0x000fe2000f8e02ff */
[C---:B------:R-:W-:Y:S01]  /*1d2d0*/  IADD3 R53, P0, R20.reuse, 0x6000, RZ ;  /* 0x0000600014357810 */ /* 0x040fe20007f1e0ff */
[----:B------:R-:W5:Y:S01]  /*1d2e0*/  LD.E.128 R24, desc[UR36][R24.64] ;  /* 0x0000002418187980 */ /* 0x000f62000c101d00 */
[----:B------:R-:W-:-:S02]  /*1d2f0*/  IADD3 R57, P2, R20, 0x7000, RZ ;  /* 0x0000700014397810 */ /* 0x000fc40007f5e0ff */
[C---:B------:R-:W-:Y:S01]  /*1d300*/  IADD3 R61, P3, R20.reuse, 0x8000, RZ ;  /* 0x00008000143d7810 */ /* 0x040fe20007f7e0ff */
[----:B------:R-:W5:Y:S01]  /*1d310*/  LD.E.128 R28, desc[UR36][R28.64] ;  /* 0x000000241c1c7980 */ /* 0x000f62000c101d00 */
[C---:B------:R-:W-:Y:S02]  /*1d320*/  IADD3 R65, P4, R20.reuse, 0x9000, RZ ;  /* 0x0000900014417810 */ /* 0x040fe40007f9e0ff */
[----:B------:R-:W-:Y:S01]  /*1d330*/  IADD3 R69, P5, R20, 0xa000, RZ ;  /* 0x0000a00014457810 */ /* 0x000fe20007fbe0ff */
[----:B------:R-:W5:Y:S01]  /*1d340*/  LD.E.128 R36, desc[UR36][R36.64] ;  /* 0x0000002424247980 */ /* 0x000f62000c101d00 */
[----:B------:R-:W-:Y:S02]  /*1d350*/  LOP3.LUT R52, R53, 0x380, RZ, 0xc0, !PT ;  /* 0x0000038035347812 */ /* 0x000fe400078ec0ff */
[----:B------:R-:W-:Y:S01]  /*1d360*/  LOP3.LUT R56, R57, 0x380, RZ, 0xc0, !PT ;  /* 0x0000038039387812 */ /* 0x000fe200078ec0ff */
[----:B------:R-:W5:Y:S01]  /*1d370*/  LD.E.128 R44, desc[UR36][R44.64] ;  /* 0x000000242c2c7980 */ /* 0x000f62000c101d00 */
[----:B------:R-:W-:-:S02]  /*1d380*/  LOP3.LUT R60, R61, 0x380, RZ, 0xc0, !PT ;  /* 0x000003803d3c7812 */ /* 0x000fc400078ec0ff */
[----:B------:R-:W-:Y:S01]  /*1d390*/  LOP3.LUT R64, R65, 0x380, RZ, 0xc0, !PT ;  /* 0x0000038041407812 */ /* 0x000fe200078ec0ff */
[----:B------:R-:W5:Y:S01]  /*1d3a0*/  LD.E.128 R48, desc[UR36][R48.64] ;  /* 0x0000002430307980 */ /* 0x000f62000c101d00 */
[----:B------:R-:W-:Y:S02]  /*1d3b0*/  LOP3.LUT R68, R69, 0x380, RZ, 0xc0, !PT ;  /* 0x0000038045447812 */ /* 0x000fe400078ec0ff */
[----:B------:R-:W-:Y:S02]  /*1d3c0*/  SHF.R.U64 R52, R52, 0x3, RZ ;  /* 0x0000000334347819 */ /* 0x000fe400000012ff */
[----:B------:R-:W-:Y:S02]  /*1d3d0*/  SHF.R.U64 R56, R56, 0x3, RZ ;  /* 0x0000000338387819 */ /* 0x000fe400000012ff */
[----:B------:R-:W-:Y:S02]  /*1d3e0*/  SHF.R.U64 R60, R60, 0x3, RZ ;  /* 0x000000033c3c7819 */ /* 0x000fe400000012ff */
[----:B------:R-:W-:-:S02]  /*1d3f0*/  SHF.R.U64 R64, R64, 0x3, RZ ;  /* 0x0000000340407819 */ /* 0x000fc400000012ff */
        /* <DEDUP_REMOVED lines=9> */
[----:B------:R-:W-:-:S02]  /*1d490*/  LOP3.LUT R68, R68, R69, RZ, 0x3c, !PT ;  /* 0x0000004544447212 */ /* 0x000fc400078e3cff */
[----:B0-----:R-:W-:Y:S02]  /*1d4a0*/  SHF.R.S32.HI R13, RZ, 0x1f, R8 ;  /* 0x0000001fff0d7819 */ /* 0x001fe40000011408 */
[----:B------:R-:W-:Y:S01]  /*1d4b0*/  LOP3.LUT R5, R20, 0x380, RZ, 0xc0, !PT ;  /* 0x0000038014057812 */ /* 0x000fe200078ec0ff */
[----:B------:R-:W-:Y:S01]  /*1d4c0*/  IMAD R11, R2, UR5, R11 ;  /* 0x00000005020b7c24 */ /* 0x000fe2000f8e020b */
[C---:B------:R-:W-:Y:S01]  /*1d4d0*/  IADD3 R73, P0, R20.reuse, 0xb000, RZ ;  /* 0x0000b00014497810 */ /* 0x040fe20007f1e0ff */
[----:B------:R-:W5:Y:S01]  /*1d4e0*/  LD.E.128 R52, desc[UR36][R52.64] ;  /* 0x0000002434347980 */ /* 0x000f62000c101d00 */
[C---:B------:R-:W-:Y:S02]  /*1d4f0*/  IADD3 R77, P2, R20.reuse, 0xc000, RZ ;  /* 0x0000c000144d7810 */ /* 0x040fe40007f5e0ff */
[C---:B------:R-:W-:Y:S01]  /*1d500*/  IADD3 R81, P3, R20.reuse, 0xd000, RZ ;  /* 0x0000d00014517810 */ /* 0x040fe20007f7e0ff */
[----:B------:R-:W5:Y:S01]  /*1d510*/  LD.E.128 R56, desc[UR36][R56.64] ;  /* 0x0000002438387980 */ /* 0x000f62000c101d00 */
[----:B------:R-:W-:-:S02]  /*1d520*/  IADD3 R85, P4, R20, 0xe000, RZ ;  /* 0x0000e00014557810 */ /* 0x000fc40007f9e0ff */
[----:B------:R-:W-:Y:S01]  /*1d530*/  IADD3.X R69, RZ, R21, RZ, P5, !PT ;  /* 0x00000015ff457210 */ /* 0x000fe20002ffe4ff */
[----:B------:R-:W5:Y:S01]  /*1d540*/  LD.E.128 R60, desc[UR36][R60.64] ;  /* 0x000000243c3c7980 */ /* 0x000f62000c101d00 */
[----:B------:R-:W-:Y:S02]  /*1d550*/  IADD3 R6, P5, R20, 0xf000, RZ ;  /* 0x0000f00014067810 */ /* 0x000fe40007fbe0ff */
[----:B------:R-:W-:Y:S01]  /*1d560*/  LOP3.LUT R72, R73, 0x380, RZ, 0xc0, !PT ;  /* 0x0000038049487812 */ /* 0x000fe200078ec0ff */
[----:B------:R-:W5:Y:S01]  /*1d570*/  LD.E.128 R64, desc[UR36][R64.64] ;  /* 0x0000002440407980 */ /* 0x000f62000c101d00 */
[----:B------:R-:W-:Y:S01]  /*1d580*/  LOP3.LUT R76, R77, 0x380, RZ, 0xc0, !PT ;  /* 0x000003804d4c7812 */ /* 0x000fe200078ec0ff */
[----:B------:R-:W-:Y:S01]  /*1d590*/  IMAD.X R89, RZ, RZ, R21, P5 ;  /* 0x000000ffff597224 */ /* 0x000fe200028e0615 */
[----:B------:R-:W-:Y:S01]  /*1d5a0*/  LOP3.LUT R80, R81, 0x380, RZ, 0xc0, !PT ;  /* 0x0000038051507812 */ /* 0x000fe200078ec0ff */
[----:B------:R-:W5:Y:S01]  /*1d5b0*/  LD.E.128 R68, desc[UR36][R68.64] ;  /* 0x0000002444447980 */ /* 0x000f62000c101d00 */
[----:B------:R-:W-:-:S02]  /*1d5c0*/  LOP3.LUT R84, R85, 0x380, RZ, 0xc0, !PT ;  /* 0x0000038055547812 */ /* 0x000fc400078ec0ff */
[----:B------:R-:W-:Y:S02]  /*1d5d0*/  LOP3.LUT R3, R6, 0x380, RZ, 0xc0, !PT ;  /* 0x0000038006037812 */ /* 0x000fe400078ec0ff */
[----:B------:R-:W-:Y:S02]  /*1d5e0*/  LEA.HI R10, R13, R8, RZ, 0x3 ;  /* 0x000000080d0a7211 */ /* 0x000fe400078f18ff */
[----:B------:R-:W0:Y:S01]  /*1d5f0*/  @P1 LDC R13, c[0x0][0xbf0] ;  /* 0x0002fc00ff0d1b82 */ /* 0x000e220000000800 */
[----:B------:R-:W-:Y:S02]  /*1d600*/  SHF.R.U64 R72, R72, 0x3, RZ ;  /* 0x0000000348487819 */ /* 0x000fe400000012ff */
[----:B------:R-:W-:Y:S02]  /*1d610*/  SHF.R.U64 R76, R76, 0x3, RZ ;  /* 0x000000034c4c7819 */ /* 0x000fe400000012ff */
[----:B------:R-:W-:Y:S02]  /*1d620*/  SHF.R.U64 R80, R80, 0x3, RZ ;  /* 0x0000000350507819 */ /* 0x000fe400000012ff */
[----:B------:R-:W-:-:S02]  /*1d630*/  SHF.R.U64 R84, R84, 0x3, RZ ;  /* 0x0000000354547819 */ /* 0x000fc400000012ff */
[----:B------:R-:W-:Y:S02]  /*1d640*/  SHF.R.U64 R5, R5, 0x3, RZ ;  /* 0x0000000305057819 */ /* 0x000fe400000012ff */
[----:B------:R-:W-:Y:S02]  /*1d650*/  SHF.R.U64 R3, R3, 0x3, RZ ;  /* 0x0000000303037819 */ /* 0x000fe400000012ff */
[----:B------:R-:W-:Y:S02]  /*1d660*/  LOP3.LUT R15, R10, 0xfffffff8, RZ, 0xc0, !PT ;  /* 0xfffffff80a0f7812 */ /* 0x000fe400078ec0ff */
        /* <DEDUP_REMOVED lines=9> */
[----:B------:R-:W-:Y:S01]  /*1d700*/  IMAD.IADD R12, R8, 0x1, -R15 ;  /* 0x00000001080c7824 */ /* 0x000fe200078e0a0f */
[----:B------:R-:W-:Y:S01]  /*1d710*/  MOV R5, R21 ;  /* 0x0000001500057202 */ /* 0x000fe20000000f00 */
[----:B------:R-:W5:Y:S01]  /*1d720*/  LD.E.128 R72, desc[UR36][R72.64] ;  /* 0x0000002448487980 */ /* 0x000f62000c101d00 */
[----:B------:R-:W-:Y:S01]  /*1d730*/  LOP3.LUT R88, R3, R6, RZ, 0x3c, !PT ;  /* 0x0000000603587212 */ /* 0x000fe200078e3cff */
[----:B------:R-:W-:Y:S01]  /*1d740*/  IMAD.WIDE.U32 R2, R2, UR4, RZ ;  /* 0x0000000402027c25 */ /* 0x000fe2000f8e00ff */
[----:B------:R-:W-:Y:S01]  /*1d750*/  ULDC.64 UR4, c[0x0][0xae8] ;  /* 0x0002ba0000047ab9 */ /* 0x000fe20000000a00 */
[----:B------:R-:W5:Y:S02]  /*1d760*/  LD.E.128 R76, desc[UR36][R76.64] ;  /* 0x000000244c4c7980 */ /* 0x000f64000c101d00 */
[----:B------:R-:W-:-:S02]  /*1d770*/  IMAD R12, R12, 0x20, R219 ;  /* 0x000000200c0c7824 */ /* 0x000fc400078e02db */
[----:B------:R-:W5:Y:S01]  /*1d780*/  LD.E.128 R4, desc[UR36][R4.64] ;  /* 0x0000002404047980 */ /* 0x000f62000c101d00 */
[----:B------:R-:W-:-:S03]  /*1d790*/  IMAD.IADD R3, R3, 0x1, R11 ;  /* 0x0000000103037824 */ /* 0x000fc600078e020b */
[----:B------:R-:W5:Y:S01]  /*1d7a0*/  LD.E.128 R80, desc[UR36][R80.64] ;  /* 0x0000002450507980 */ /* 0x000f62000c101d00 */
[----:B------:R-:W-:-:S03]  /*1d7b0*/  IMAD R12, R113, 0x80, R12 ;  /* 0x00000080710c7824 */ /* 0x000fc600078e020c */
[----:B------:R-:W5:Y:S04]  /*1d7c0*/  LD.E.128 R84, desc[UR36][R84.64] ;  /* 0x0000002454547980 */ /* 0x000f68000c101d00 */
[----:B------:R-:W5:Y:S01]  /*1d7d0*/  LD.E.128 R88, desc[UR36][R88.64] ;  /* 0x0000002458587980 */ /* 0x000f62000c101d00 */
[----:B------:R-:W-:Y:S01]  /*1d7e0*/  IMAD.WIDE.U32 R2, R220, UR4, R2 ;  /* 0x00000004dc027c25 */ /* 0x000fe2000f8e0002 */
[----:B------:R-:W-:Y:S01]  /*1d7f0*/  @!PT LDS RZ, [RZ] ;  /* 0x00000000fffff984 */ /* 0x000fe20000000800 */
[----:B------:R-:W-:Y:S01]  /*1d800*/  @!PT LDS RZ, [RZ] ;  /* 0x00000000fffff984 */ /* 0x000fe20000000800 */
[----:B------:R-:W-:Y:S01]  /*1d810*/  @!PT LDS RZ, [RZ] ;  /* 0x00000000fffff984 */ /* 0x000fe20000000800 */
[----:B------:R-:W-:Y:S01]  /*1d820*/  @!PT LDS RZ, [RZ] ;  /* 0x00000000fffff984 */ /* 0x000fe20000000800 */
[----:B------:R1:W-:Y:S06]  /*1d830*/  MEMBAR.ALL.CTA ;  /* 0x0000000000007992 */ /* 0x0003ec0000008000 */
[----:B-1----:R-:W1:Y:S01]  /*1d840*/  FENCE.VIEW.ASYNC.S ;  /* 0x00000000000073c6 */ /* 0x002e620000000000 */
[----:B------:R-:W-:Y:S01]  /*1d850*/  SHF.R.S32.HI R11, RZ, 0x1f, R0 ;  /* 0x0000001fff0b7819 */ /* 0x000fe20000011400 */
[----:B--2---:R-:W-:Y:S01]  /*1d860*/  @P1 IMAD.HI.U32 R8, R12, R9, RZ ;  /* 0x000000090c081227 */ /* 0x004fe200078e00ff */
[----:B------:R-:W-:-:S03]  /*1d870*/  MOV R9, R12 ;  /* 0x0000000c00097202 */ /* 0x000fc60000000f00 */
[----:B------:R-:W-:Y:S01]  /*1d880*/  IMAD R3, R220, UR5, R3 ;  /* 0x00000005dc037c24 */ /* 0x000fe2000f8e0203 */
[----:B------:R-:W-:Y:S01]  /*1d890*/  ULDC.64 UR4, c[0x0][0xaf0] ;  /* 0x0002bc0000047ab9 */ /* 0x000fe20000000a00 */
[----:B0-----:R-:W-:Y:S01]  /*1d8a0*/  @P1 SHF.R.U32.HI R9, RZ, R13, R8 ;  /* 0x0000000dff091219 */ /* 0x001fe20000011608 */
[----:B------:R-:W-:Y:S02]  /*1d8b0*/  IMAD R11, R11, UR4, RZ ;  /* 0x000000040b0b7c24 */ /* 0x000fe4000f8e02ff */
[----:B------:R-:W-:Y:S01]  /*1d8c0*/  IMAD.WIDE.U32 R2, R0, UR4, R2 ;  /* 0x0000000400027c25 */ /* 0x000fe2000f8e0002 */
[----:B------:R-:W-:-:S03]  /*1d8d0*/  SHF.R.S32.HI R8, RZ, 0x1f, R9 ;  /* 0x0000001fff087819 */ /* 0x000fc60000011409 */
[----:B------:R-:W-:Y:S01]  /*1d8e0*/  IMAD R11, R0, UR5, R11 ;  /* 0x00000005000b7c24 */ /* 0x000fe2000f8e020b */
[----:B------:R-:W-:Y:S01]  /*1d8f0*/  ULDC.64 UR4, c[0x0][0xae0] ;  /* 0x0002b80000047ab9 */ /* 0x000fe20000000a00 */
[----:B------:R-:W-:Y:S02]  /*1d900*/  VIADD R0, R19, 0x38820 ;  /* 0x0003882013007836 */ /* 0x000fe40000000000 */
[----:B------:R-:W-:Y:S02]  /*1d910*/  IMAD.MOV R10, RZ, RZ, -R9 ;  /* 0x000000ffff0a7224 */ /* 0x000fe400078e0a09 */
[----:B------:R-:W-:Y:S01]  /*1d920*/  IMAD.IADD R3, R3, 0x1, R11 ;  /* 0x0000000103037824 */ /* 0x000fe200078e020b */
[----:B------:R-:W-:Y:S01]  /*1d930*/  PRMT R0, RZ, 0x654, R0 ;  /* 0x00000654ff007816 */ /* 0x000fe20000000000 */
[----:B------:R-:W-:Y:S02]  /*1d940*/  IMAD R107, R107, R10, R12 ;  /* 0x0000000a6b6b7224 */ /* 0x000fe400078e020c */
[----:B------:R-:W-:Y:S01]  /*1d950*/  IMAD R8, R8, UR4, RZ ;  /* 0x0000000408087c24 */ /* 0x000fe2000f8e02ff */
[----:B-1----:R0:W-:Y:S01]  /*1d960*/  SYNCS.ARRIVE.TRANS64.RED.A1T0 RZ, [R0+URZ], RZ ;  /* 0x000000ff00ff79a7 */ /* 0x0021e2000810043f */
[----:B------:R-:W-:-:S04]  /*1d970*/  IMAD.WIDE.U32 R2, R9, UR4, R2 ;  /* 0x0000000409027c25 */ /* 0x000fc8000f8e0002 */
[----:B------:R-:W-:Y:S01]  /*1d980*/  IMAD R9, R9, UR5, R8 ;  /* 0x0000000509097c24 */ /* 0x000fe2000f8e0208 */
[----:B------:R-:W-:Y:S01]  /*1d990*/  ULDC.64 UR4, c[0x0][0xad8] ;  /* 0x0002b60000047ab9 */ /* 0x000fe20000000a00 */
[----:B0-----:R-:W-:Y:S02]  /*1d9a0*/  SHF.R.S32.HI R0, RZ, 0x1f, R107 ;  /* 0x0000001fff007819 */ /* 0x001fe4000001146b */
[----:B------:R-:W-:-:S03]  /*1d9b0*/  IMAD.IADD R3, R3, 0x1, R9 ;  /* 0x0000000103037824 */ /* 0x000fc600078e0209 */
[----:B------:R-:W-:Y:S02]  /*1d9c0*/  IMAD R0, R0, UR4, RZ ;  /* 0x0000000400007c24 */ /* 0x000fe4000f8e02ff */
[----:B------:R-:W-:-:S04]  /*1d9d0*/  IMAD.WIDE.U32 R2, R107, UR4, R2 ;  /* 0x000000046b027c25 */ /* 0x000fc8000f8e0002 */
[----:B------:R-:W-:Y:S01]  /*1d9e0*/  IMAD R107, R107, UR5, R0 ;  /* 0x000000056b6b7c24 */ /* 0x000fe2000f8e0200 */
[----:B------:R-:W-:Y:S02]  /*1d9f0*/  ULDC.64 UR4, c[0x0][0xa80] ;  /* 0x0002a00000047ab9 */ /* 0x000fe40000000a00 */
[----:B------:R-:W-:Y:S01]  /*1da00*/  LEA R0, P0, R2, UR4, 0x1 ;  /* 0x0000000402007c11 */ /* 0x000fe2000f8008ff */
[----:B------:R-:W-:Y:S01]  /*1da10*/  IMAD.IADD R3, R3, 0x1, R107 ;  /* 0x0000000103037824 */ /* 0x000fe200078e026b */
[----:B------:R-:W-:Y:S01]  /*1da20*/  UMOV UR4, 0xffffffff ;  /* 0xffffffff00047882 */ /* 0x000fe20000000000 */
[----:B------:R-:W-:-:S03]  /*1da30*/  LEA R33, R113, R219, 0x7 ;  /* 0x000000db71217211 */ /* 0x000fc600078e38ff */
[----:B------:R-:W-:Y:S01]  /*1da40*/  LEA.HI.X R20, R2, UR5, R3, 0x1, P0 ;  /* 0x0000000502147c11 */ /* 0x000fe200080f0c03 */
[----:B------:R-:W-:Y:S06]  /*1da50*/  BRA.DIV UR4, `(.L_x_664) ;  /* 0x0000011604f47947 */ /* 0x000fec000b800000 */
[----:B------:R0:W1:Y:S04]  /*1da60*/  SHFL.IDX PT, R21, R20, RZ, 0x181f ;  /* 0x00181fff14157589 */ /* 0x00006800000e0000 */
[----:B------:R0:W2:Y:S02]  /*1da70*/  SHFL.IDX PT, R14, R0, RZ, 0x181f ;  /* 0x00181fff000e7589 */ /* 0x0000a400000e0000 */
.L_x_1031:
[----:B------:R-:W-:Y:S01]  /*1da80*/  ISETP.GE.AND P0, PT, R33, R32, PT ;  /* 0x000000202100720c */ /* 0x000fe20003f06270 */
[----:B------:R-:W-:-:S12]  /*1da90*/  BSSY B1, `(.L_x_665) ;  /* 0x0000018000017945 */ /* 0x000fd80003800000 */
[----:B------:R-:W-:Y:S05]  /*1daa0*/  @P0 BRA `(.L_x_666) ;  /* 0x0000000000580947 */ /* 0x000fea0003800000 */
[----:B------:R-:W3:Y:S01]  /*1dab0*/  LDL R35, [R1+0x14] ;  /* 0x0000140001237983 */ /* 0x000ee20000100800 */
[----:B------:R-:W-:-:S03]  /*1dac0*/  ULDC UR4, c[0x0][0xac8] ;  /* 0x0002b20000047ab9 */ /* 0x000fc60000000800 */
[----:B------:R-:W4:Y:S04]  /*1dad0*/  LDL R15, [R1+0x1c] ;  /* 0x00001c00010f7983 */ /* 0x000f280000100800 */
[----:B------:R-:W4:Y:S04]  /*1dae0*/  LDL R12, [R1+0x40] ;  /* 0x00004000010c7983 */ /* 0x000f280000100800 */
[----:B------:R-:W4:Y:S04]  /*1daf0*/  LDL R40, [R1+0x5c] ;  /* 0x00005c0001287983 */ /* 0x000f280000100800 */
[----:B------:R-:W4:Y:S01]  /*1db00*/  LDL R34, [R1+0x58] ;  /* 0x0000580001227983 */ /* 0x000f220000100800 */
[----:B------:R-:W-:-:S02]  /*1db10*/  ISETP.GE.AND P3, PT, R22, UR4, PT ;  /* 0x0000000416007c0c */ /* 0x000fc4000bf66270 */
[----:B------:R-:W-:-:S11]  /*1db20*/  ISETP.GE.AND P2, PT, R218, UR4, PT ;  /* 0x00000004da007c0c */ /* 0x000fd6000bf46270 */
[-C--:B--2---:R-:W-:Y:S02]  /*1db30*/  @!P3 LEA R2, P5, R22, R14.reuse, 0x1 ;  /* 0x0000000e1602b211 */ /* 0x084fe400078a08ff */
[----:B------:R-:W-:Y:S02]  /*1db40*/  @!P2 LEA R8, P4, R218, R14, 0x1 ;  /* 0x0000000eda08a211 */ /* 0x000fe400078808ff */
[----:B-1----:R-:W-:-:S05]  /*1db50*/  @!P3 LEA.HI.X R3, R22, R21, R23, 0x1, P5 ;  /* 0x000000151603b211 */ /* 0x002fca00028f0c17 */
[----:B-----5:R1:W-:Y:S01]  /*1db60*/  @!P3 ST.E.128 desc[UR36][R2.64], R4 ;  /* 0x000000040200b985 */ /* 0x0203e2000c101d24 */
[----:B---3--:R-:W-:Y:S02]  /*1db70*/  ISETP.GE.AND P1, PT, R35, UR4, PT ;  /* 0x0000000423007c0c */ /* 0x008fe4000bf26270 */
[----:B----4-:R-:W-:Y:S02]  /*1db80*/  ISETP.GE.AND P0, PT, R15, UR4, PT ;  /* 0x000000040f007c0c */ /* 0x010fe4000bf06270 */
[----:B------:R-:W-:-:S09]  /*1db90*/  @!P2 LEA.HI.X R9, R218, R21, R12, 0x1, P4 ;  /* 0x00000015da09a211 */ /* 0x000fd200020f0c0c */
[-C--:B------:R-:W-:Y:S02]  /*1dba0*/  @!P1 LEA R10, P5, R35, R14.reuse, 0x1 ;  /* 0x0000000e230a9211 */ /* 0x080fe400078a08ff */
[----:B------:R-:W-:Y:S02]  /*1dbb0*/  @!P0 LEA R12, P4, R15, R14, 0x1 ;  /* 0x0000000e0f0c8211 */ /* 0x000fe400078808ff */
[-C--:B------:R-:W-:Y:S02]  /*1dbc0*/  @!P1 LEA.HI.X R11, R35, R21.reuse, R40, 0x1, P5 ;  /* 0x00000015230b9211 */ /* 0x080fe400028f0c28 */
[----:B------:R-:W-:Y:S01]  /*1dbd0*/  @!P0 LEA.HI.X R13, R15, R21, R34, 0x1, P4 ;  /* 0x000000150f0d8211 */ /* 0x000fe200020f0c22 */
[----:B------:R1:W-:Y:S04]  /*1dbe0*/  @!P2 ST.E.128 desc[UR36][R8.64], R44 ;  /* 0x0000002c0800a985 */ /* 0x0003e8000c101d24 */
[----:B------:R1:W-:Y:S04]  /*1dbf0*/  @!P1 ST.E.128 desc[UR36][R10.64], R60 ;  /* 0x0000003c0a009985 */ /* 0x0003e8000c101d24 */
[----:B------:R1:W-:Y:S02]  /*1dc00*/  @!P0 ST.E.128 desc[UR36][R12.64], R76 ;  /* 0x0000004c0c008985 */ /* 0x0003e4000c101d24 */
.L_x_666:
[----:B------:R-:W-:Y:S05]  /*1dc10*/  BSYNC B1 ;  /* 0x0000000000017941 */ /* 0x000fea0003800000 */
.L_x_665:
[----:B------:R-:W-:-:S03]  /*1dc20*/  UMOV UR4, 0xffffffff ;  /* 0xffffffff00047882 */ /* 0x000fc60000000000 */
[----:B------:R-:W-:Y:S05]  /*1dc30*/  BRA.DIV UR4, `(.L_x_667) ;  /* 0x0000011604b07947 */ /* 0x000fea000b800000 */
[----:B-1----:R1:W3:Y:S04]  /*1dc40*/  SHFL.IDX PT, R9, R20, 0x1, 0x181f ;  /* 0x00381f0014097f89 */ /* 0x0022e800000e0000 */
[----:B--2---:R1:W2:Y:S02]  /*1dc50*/  SHFL.IDX PT, R14, R0, 0x1, 0x181f ;  /* 0x00381f00000e7f89 */ /* 0x0042a400000e0000 */
.L_x_1035:
[----:B------:R-:W-:Y:S01]  /*1dc60*/  VIADD R3, R33, 0x20 ;  /* 0x0000002021037836 */ /* 0x000fe20000000000 */
[----:B------:R-:W-:Y:S04]  /*1dc70*/  BSSY B1, `(.L_x_668) ;  /* 0x0000019000017945 */ /* 0x000fe80003800000 */
[----:B------:R-:W-:-:S13]  /*1dc80*/  ISETP.GE.AND P0, PT, R3, R32, PT ;  /* 0x000000200300720c */ /* 0x000fda0003f06270 */
[----:B------:R-:W-:Y:S05]  /*1dc90*/  @P0 BRA `(.L_x_669) ;  /* 0x0000000000580947 */ /* 0x000fea0003800000 */
[----:B------:R-:W4:Y:S01]  /*1dca0*/  LDL R12, [R1+0x14] ;  /* 0x00001400010c7983 */ /* 0x000f220000100800 */
        /* <DEDUP_REMOVED lines=8> */
[----:B-----5:R-:W-:Y:S02]  /*1dd30*/  @!P2 LEA R4, P4, R218, R14, 0x1 ;  /* 0x0000000eda04a211 */ /* 0x020fe400078808ff */
[----:B---3--:R-:W-:-:S05]  /*1dd40*/  @!P3 LEA.HI.X R3, R22, R9, R23, 0x1, P5 ;  /* 0x000000091603b211 */ /* 0x008fca00028f0c17 */
[----:B------:R2:W-:Y:S01]  /*1dd50*/  @!P3 ST.E.128 desc[UR36][R2.64], R24 ;  /* 0x000000180200b985 */ /* 0x0005e2000c101d24 */
[----:B----4-:R-:W-:Y:S02]  /*1dd60*/  ISETP.GE.AND P1, PT, R12, UR4, PT ;  /* 0x000000040c007c0c */ /* 0x010fe4000bf26270 */
[----:B------:R-:W-:Y:S02]  /*1dd70*/  ISETP.GE.AND P0, PT, R10, UR4, PT ;  /* 0x000000040a007c0c */ /* 0x000fe4000bf06270 */
        /* <DEDUP_REMOVED lines=8> */
.L_x_669:
[----:B------:R-:W-:Y:S05]  /*1de00*/  BSYNC B1 ;  /* 0x0000000000017941 */ /* 0x000fea0003800000 */
.L_x_668:
[----:B------:R-:W-:-:S03]  /*1de10*/  UMOV UR4, 0xffffffff ;  /* 0xffffffff00047882 */ /* 0x000fc60000000000 */
[----:B------:R-:W-:Y:S05]  /*1de20*/  BRA.DIV UR4, `(.L_x_670) ;  /* 0x00000116047c7947 */ /* 0x000fea000b800000 */
[----:B--23--:R2:W3:Y:S04]  /*1de30*/  SHFL.IDX PT, R9, R20, 0x2, 0x181f ;  /* 0x00581f0014097f89 */ /* 0x00c4e800000e0000 */
[----:B------:R2:W4:Y:S02]  /*1de40*/  SHFL.IDX PT, R14, R0, 0x2, 0x181f ;  /* 0x00581f00000e7f89 */ /* 0x00052400000e0000 */
.L_x_1039:
[----:B------:R-:W-:Y:S01]  /*1de50*/  VIADD R3, R33, 0x40 ;  /* 0x0000004021037836 */ /* 0x000fe20000000000 */
[----:B------:R-:W-:Y:S04]  /*1de60*/  BSSY B1, `(.L_x_671) ;  /* 0x0000019000017945 */ /* 0x000fe80003800000 */
[----:B------:R-:W-:-:S13]  /*1de70*/  ISETP.GE.AND P0, PT, R3, R32, PT ;  /* 0x000000200300720c */ /* 0x000fda0003f06270 */
[----:B------:R-:W-:Y:S05]  /*1de80*/  @P0 BRA `(.L_x_672) ;  /* 0x0000000000580947 */ /* 0x000fea0003800000 */
[----:B------:R-:W2:Y:S01]  /*1de90*/  LDL R12, [R1+0x14] ;  /* 0x00001400010c7983 */ /* 0x000ea20000100800 */
[----:B------:R-:W-:-:S03]  /*1dea0*/  ULDC UR4, c[0x0][0xac8] ;  /* 0x0002b20000047ab9 */ /* 0x000fc60000000800 */
[----:B------:R-:W2:Y:S04]  /*1deb0*/  LDL R10, [R1+0x1c] ;  /* 0x00001c00010a7983 */ /* 0x000ea80000100800 */
[----:B------:R-:W2:Y:S04]  /*1dec0*/  LDL R8, [R1+0x40] ;  /* 0x0000400001087983 */ /* 0x000ea80000100800 */
[----:B------:R-:W2:Y:S04]  /*1ded0*/  LDL R13, [R1+0x5c] ;  /* 0x00005c00010d7983 */ /* 0x000ea80000100800 */
[----:B------:R-:W2:Y:S01]  /*1dee0*/  LDL R11, [R1+0x58] ;  /* 0x00005800010b7983 */ /* 0x000ea20000100800 */
[----:B------:R-:W-:-:S02]  /*1def0*/  ISETP.GE.AND P3, PT, R22, UR4, PT ;  /* 0x0000000416007c0c */ /* 0x000fc4000bf66270 */
[----:B------:R-:W-:-:S11]  /*1df00*/  ISETP.GE.AND P2, PT, R218, UR4, PT ;  /* 0x00000004da007c0c */ /* 0x000fd6000bf46270 */
[-C--:B----4-:R-:W-:Y:S02]  /*1df10*/  @!P3 LEA R2, P5, R22, R14.reuse, 0x1 ;  /* 0x0000000e1602b211 */ /* 0x090fe400078a08ff */
[----:B-----5:R-:W-:Y:S02]  /*1df20*/  @!P2 LEA R4, P4, R218, R14, 0x1 ;  /* 0x0000000eda04a211 */ /* 0x020fe400078808ff */
[----:B---3--:R-:W-:-:S05]  /*1df30*/  @!P3 LEA.HI.X R3, R22, R9, R23, 0x1, P5 ;  /* 0x000000091603b211 */ /* 0x008fca00028f0c17 */
[----:B------:R3:W-:Y:S01]  /*1df40*/  @!P3 ST.E.128 desc[UR36][R2.64], R28 ;  /* 0x0000001c0200b985 */ /* 0x0007e2000c101d24 */
[----:B--2---:R-:W-:Y:S02]  /*1df50*/  ISETP.GE.AND P1, PT, R12, UR4, PT ;  /* 0x000000040c007c0c */ /* 0x004fe4000bf26270 */
        /* <DEDUP_REMOVED lines=9> */
.L_x_672:
[----:B------:R-:W-:Y:S05]  /*1dff0*/  BSYNC B1 ;  /* 0x0000000000017941 */ /* 0x000fea0003800000 */
.L_x_671:
[----:B------:R-:W-:-:S03]  /*1e000*/  UMOV UR4, 0xffffffff ;  /* 0xffffffff00047882 */ /* 0x000fc60000000000 */
[----:B------:R-:W-:Y:S05]  /*1e010*/  BRA.DIV UR4, `(.L_x_673) ;  /* 0x0000011604487947 */ /* 0x000fea000b800000 */
[----:B---3--:R3:W0:Y:S04]  /*1e020*/  SHFL.IDX PT, R9, R20, 0x3, 0x181f ;  /* 0x00781f0014097f89 */ /* 0x00862800000e0000 */
[----:B----4-:R3:W4:Y:S02]  /*1e030*/  SHFL.IDX PT, R14, R0, 0x3, 0x181f ;  /* 0x00781f00000e7f89 */ /* 0x01072400000e0000 */
.L_x_1043:
[----:B------:R-:W-:-:S05]  /*1e040*/  VIADD R33, R33, 0x60 ;  /* 0x0000006021217836 */ /* 0x000fca0000000000 */
[----:B------:R-:W-:-:S13]  /*1e050*/  ISETP.GE.AND P0, PT, R33, R32, PT ;  /* 0x000000202100720c */ /* 0x000fda0003f06270 */
[----:B------:R-:W-:Y:S05]  /*1e060*/  @P0 BRA `(.L_x_674) ;  /* 0x0000003400a00947 */ /* 0x000fea0003800000 */
[----:B------:R-:W4:Y:S01]  /*1e070*/  LDL R8, [R1+0x14] ;  /* 0x0000140001087983 */ /* 0x000f220000100800 */
[----:B------:R-:W-:-:S03]  /*1e080*/  ULDC UR4, c[0x0][0xac8] ;  /* 0x0002b20000047ab9 */ /* 0x000fc60000000800 */
[----:B------:R-:W4:Y:S04]  /*1e090*/  LDL R11, [R1+0x40] ;  /* 0x00004000010b7983 */ /* 0x000f280000100800 */
[----:B------:R-:W4:Y:S04]  /*1e0a0*/  LDL R10, [R1+0x5c] ;  /* 0x00005c00010a7983 */ /* 0x000f280000100800 */
[----:B0123--:R-:W2:Y:S01]  /*1e0b0*/  LDL R0, [R1+0x1c] ;  /* 0x00001c0001007983 */ /* 0x00fea20000100800 */
[----:B------:R-:W-:Y:S02]  /*1e0c0*/  ISETP.GE.AND P3, PT, R22, UR4, PT ;  /* 0x0000000416007c0c */ /* 0x000fe4000bf66270 */
[----:B------:R-:W-:-:S11]  /*1e0d0*/  ISETP.GE.AND P4, PT, R218, UR4, PT ;  /* 0x00000004da007c0c */ /* 0x000fd6000bf86270 */
[-C--:B----4-:R-:W-:Y:S02]  /*1e0e0*/  @!P3 LEA R2, P0, R22, R14.reuse, 0x1 ;  /* 0x0000000e1602b211 */ /* 0x090fe400078008ff */
[----:B-----5:R-:W-:Y:S02]  /*1e0f0*/  @!P4 LEA R4, P1, R218, R14, 0x1 ;  /* 0x0000000eda04c211 */ /* 0x020fe400078208ff */
[----:B------:R-:W-:-:S05]  /*1e100*/  @!P3 LEA.HI.X R3, R22, R9, R23, 0x1, P0 ;  /* 0x000000091603b211 */ /* 0x000fca00000f0c17 */
[----:B------:R0:W-:Y:S01]  /*1e110*/  @!P3 ST.E.128 desc[UR36][R2.64], R36 ;  /* 0x000000240200b985 */ /* 0x0001e2000c101d24 */
[----:B------:R-:W-:Y:S02]  /*1e120*/  ISETP.GE.AND P5, PT, R8, UR4, PT ;  /* 0x0000000408007c0c */ /* 0x000fe4000bfa6270 */
[----:B------:R-:W-:-:S11]  /*1e130*/  @!P4 LEA.HI.X R5, R218, R9, R11, 0x1, P1 ;  /* 0x00000009da05c211 */ /* 0x000fd600008f0c0b */
[----:B------:R-:W-:-:S04]  /*1e140*/  @!P5 LEA R6, P2, R8, R14, 0x1 ;  /* 0x0000000e0806d211 */ /* 0x000fc800078408ff */
[----:B------:R-:W-:Y:S01]  /*1e150*/  @!P5 LEA.HI.X R7, R8, R9, R10, 0x1, P2 ;  /* 0x000000090807d211 */ /* 0x000fe200010f0c0a */
[----:B------:R0:W-:Y:S04]  /*1e160*/  @!P4 ST.E.128 desc[UR36][R4.64], R56 ;  /* 0x000000380400c985 */ /* 0x0001e8000c101d24 */
[----:B------:R0:W-:Y:S01]  /*1e170*/  @!P5 ST.E.128 desc[UR36][R6.64], R72 ;  /* 0x000000480600d985 */ /* 0x0001e2000c101d24 */
[----:B--2---:R-:W-:-:S13]  /*1e180*/  ISETP.GE.AND P0, PT, R0, UR4, PT ;  /* 0x0000000400007c0c */ /* 0x004fda000bf06270 */
[----:B------:R-:W-:Y:S05]  /*1e190*/  @P0 BRA `(.L_x_674) ;  /* 0x0000003400540947 */ /* 0x000fea0003800000 */
[----:B------:R-:W2:Y:S01]  /*1e1a0*/  LDL R8, [R1+0x58] ;  /* 0x0000580001087983 */ /* 0x000ea20000100800 */
[----:B0-----:R-:W-:-:S04]  /*1e1b0*/  LEA R2, P0, R0, R14, 0x1 ;  /* 0x0000000e00027211 */ /* 0x001fc800078008ff */
[----:B--2---:R-:W-:-:S05]  /*1e1c0*/  LEA.HI.X R3, R0, R9, R8, 0x1, P0 ;  /* 0x0000000900037211 */ /* 0x004fca00000f0c08 */
[----:B------:R0:W-:Y:S01]  /*1e1d0*/  ST.E.128 desc[UR36][R2.64], R88 ;  /* 0x0000005802007985 */ /* 0x0001e2000c101d24 */
[----:B------:R-:W-:Y:S05]  /*1e1e0*/  BRA `(.L_x_674) ;  /* 0x0000003400407947 */ /* 0x000fea0003800000 */
.L_x_663:
[----:B0-----:R-:W0:Y:S01]  /*1e1f0*/  @P1 LDC R13, c[0x0][0xbec] ;  /* 0x0002fb00ff0d1b82 */ /* 0x001e220000000800 */
[----:B------:R-:W-:Y:S01]  /*1e200*/  ULDC.64 UR4, c[0x0][0xb08] ;  /* 0x0002c20000047ab9 */ /* 0x000fe20000000a00 */
[----:B------:R-:W-:Y:S02]  /*1e210*/  IMAD.MOV.U32 R14, RZ, RZ, R62 ;  /* 0x000000ffff0e7224 */ /* 0x000fe400078e003e */
[----:B------:R-:W-:-:S04]  /*1e220*/  IMAD R11, R11, UR4, RZ ;  /* 0x000000040b0b7c24 */ /* 0x000fc8000f8e02ff */
[----:B------:R-:W1:Y:S01]  /*1e230*/  @P1 LDC R12, c[0x0][0xbf0] ;  /* 0x0002fc00ff0c1b82 */ /* 0x000e620000000800 */
[----:B------:R-:W-:Y:S02]  /*1e240*/  IMAD R11, R2, UR5, R11 ;  /* 0x00000005020b7c24 */ /* 0x000fe4000f8e020b */
[----:B0-----:R-:W-:-:S05]  /*1e250*/  @P1 IMAD.HI.U32 R13, R62, R13, RZ ;  /* 0x0000000d3e0d1227 */ /* 0x001fca00078e00ff */
[----:B-1----:R-:W-:Y:S01]  /*1e260*/  @P1 SHF.R.U32.HI R14, RZ, R12, R13 ;  /* 0x0000000cff0e1219 */ /* 0x002fe2000001160d */
[----:B------:R-:W-:Y:S01]  /*1e270*/  IMAD.WIDE.U32 R12, R2, UR4, RZ ;  /* 0x00000004020c7c25 */ /* 0x000fe2000f8e00ff */
[----:B------:R-:W-:Y:S01]  /*1e280*/  ULDC.64 UR4, c[0x0][0xb38] ;  /* 0x0002ce0000047ab9 */ /* 0x000fe20000000a00 */
[----:B------:R-:W-:Y:S02]  /*1e290*/  SHF.R.S32.HI R2, RZ, 0x1f, R0 ;  /* 0x0000001fff027819 */ /* 0x000fe40000011400 */
[----:B------:R-:W-:Y:S02]  /*1e2a0*/  IMAD.IADD R13, R13, 0x1, R11 ;  /* 0x000000010d0d7824 */ /* 0x000fe400078e020b */
[----:B------:R-:W-:Y:S02]  /*1e2b0*/  VIADD R11, R19, 0x38820 ;  /* 0x00038820130b7836 */ /* 0x000fe40000000000 */
[----:B------:R-:W-:-:S03]  /*1e2c0*/  IMAD.WIDE.U32 R12, R220, UR4, R12 ;  /* 0x00000004dc0c7c25 */ /* 0x000fc6000f8e000c */
[----:B------:R-:W-:Y:S01]  /*1e2d0*/  PRMT R11, RZ, 0x654, R11 ;  /* 0x00000654ff0b7816 */ /* 0x000fe2000000000b */
[----:B------:R-:W-:Y:S01]  /*1e2e0*/  IMAD R13, R220, UR5, R13 ;  /* 0x00000005dc0d7c24 */ /* 0x000fe2000f8e020d */
[----:B------:R-:W-:Y:S02]  /*1e2f0*/  ULDC.64 UR4, c[0x0][0xb40] ;  /* 0x0002d00000047ab9 */ /* 0x000fe40000000a00 */
[----:B------:R-:W-:Y:S01]  /*1e300*/  IMAD R2, R2, UR4, RZ ;  /* 0x0000000402027c24 */ /* 0x000fe2000f8e02ff */
[----:B------:R0:W-:Y:S01]  /*1e310*/  SYNCS.ARRIVE.TRANS64.RED.A1T0 RZ, [R11+URZ], RZ ;  /* 0x000000ff0bff79a7 */ /* 0x0001e2000810043f */
[----:B------:R-:W-:-:S04]  /*1e320*/  IMAD.WIDE.U32 R12, R0, UR4, R12 ;  /* 0x00000004000c7c25 */ /* 0x000fc8000f8e000c */
[----:B------:R-:W-:Y:S01]  /*1e330*/  IMAD R2, R0, UR5, R2 ;  /* 0x0000000500027c24 */ /* 0x000fe2000f8e0202 */
[----:B------:R-:W-:Y:S01]  /*1e340*/  ULDC.64 UR4, c[0x0][0xb48] ;  /* 0x0002d20000047ab9 */ /* 0x000fe20000000a00 */
[----:B------:R-:W-:-:S03]  /*1e350*/  IMAD.MOV R0, RZ, RZ, -R14 ;  /* 0x000000ffff007224 */ /* 0x000fc600078e0a0e */
[----:B------:R-:W-:Y:S01]  /*1e360*/  IADD3 R13, R13, R2, RZ ;  /* 0x000000020d0d7210 */ /* 0x000fe20007ffe0ff */
[----:B------:R-:W-:Y:S01]  /*1e370*/  IMAD R0, R107, R0, R62 ;  /* 0x000000006b007224 */ /* 0x000fe200078e023e */
[----:B------:R-:W-:Y:S01]  /*1e380*/  SHF.R.S32.HI R2, RZ, 0x1f, R14 ;  /* 0x0000001fff027819 */ /* 0x000fe2000001140e */
[----:B------:R-:W-:-:S04]  /*1e390*/  IMAD.WIDE.U32 R12, R110, UR4, R12 ;  /* 0x000000046e0c7c25 */ /* 0x000fc8000f8e000c */
[----:B------:R-:W-:Y:S01]  /*1e3a0*/  IMAD R13, R110, UR5, R13 ;  /* 0x000000056e0d7c24 */ /* 0x000fe2000f8e020d */
[----:B------:R-:W-:Y:S02]  /*1e3b0*/  ULDC.64 UR4, c[0x0][0xb30] ;  /* 0x0002cc0000047ab9 */ /* 0x000fe40000000a00 */
[----:B------:R-:W-:Y:S02]  /*1e3c0*/  IMAD R2, R2, UR4, RZ ;  /* 0x0000000402027c24 */ /* 0x000fe4000f8e02ff */
[----:B------:R-:W-:-:S04]  /*1e3d0*/  IMAD.WIDE.U32 R12, R14, UR4, R12 ;  /* 0x000000040e0c7c25 */ /* 0x000fc8000f8e000c */
[----:B------:R-:W-:Y:S01]  /*1e3e0*/  IMAD R2, R14, UR5, R2 ;  /* 0x000000050e027c24 */ /* 0x000fe2000f8e0202 */
[----:B------:R-:W-:-:S03]  /*1e3f0*/  ULDC.64 UR4, c[0x0][0xb28] ;  /* 0x0002ca0000047ab9 */ /* 0x000fc60000000a00 */
[----:B------:R-:W-:Y:S01]  /*1e400*/  IMAD.IADD R13, R13, 0x1, R2 ;  /* 0x000000010d0d7824 */ /* 0x000fe200078e0202 */
[----:B------:R-:W-:Y:S01]  /*1e410*/  SHF.R.S32.HI R2, RZ, 0x1f, R0 ;  /* 0x0000001fff027819 */ /* 0x000fe20000011400 */
[----:B------:R-:W-:-:S04]  /*1e420*/  IMAD.WIDE.U32 R12, R0, UR4, R12 ;  /* 0x00000004000c7c25 */ /* 0x000fc8000f8e000c */
[----:B------:R-:W-:-:S04]  /*1e430*/  IMAD R2, R2, UR4, RZ ;  /* 0x0000000402027c24 */ /* 0x000fc8000f8e02ff */
[----:B------:R-:W-:Y:S01]  /*1e440*/  IMAD R2, R0, UR5, R2 ;  /* 0x0000000500027c24 */ /* 0x000fe2000f8e0202 */
[----:B------:R-:W-:Y:S02]  /*1e450*/  ULDC.64 UR4, c[0x0][0xb00] ;  /* 0x0002c00000047ab9 */ /* 0x000fe40000000a00 */
[----:B------:R-:W-:Y:S01]  /*1e460*/  LEA R0, P0, R12, UR4, 0x2 ;  /* 0x000000040c007c11 */ /* 0x000fe2000f8010ff */
[----:B------:R-:W-:Y:S01]  /*1e470*/  IMAD.IADD R2, R13, 0x1, R2 ;  /* 0x000000010d027824 */ /* 0x000fe200078e0202 */
[----:B------:R-:W-:-:S04]  /*1e480*/  UMOV UR4, 0xffffffff ;  /* 0xffffffff00047882 */ /* 0x000fc80000000000 */
[----:B------:R-:W-:Y:S01]  /*1e490*/  LEA.HI.X R2, R12, UR5, R2, 0x2, P0 ;  /* 0x000000050c027c11 */ /* 0x000fe200080f1402 */
[----:B0-----:R-:W-:Y:S06]  /*1e4a0*/  BRA.DIV UR4, `(.L_x_675) ;  /* 0x00000112046c7947 */ /* 0x001fec000b800000 */
[----:B------:R0:W1:Y:S04]  /*1e4b0*/  SHFL.IDX PT, R20, R2, RZ, 0x1c1f ;  /* 0x001c1fff02147589 */ /* 0x00006800000e0000 */
[----:B------:R0:W2:Y:S02]  /*1e4c0*/  SHFL.IDX PT, R11, R0, RZ, 0x1c1f ;  /* 0x001c1fff000b7589 */ /* 0x0000a400000e0000 */
.L_x_1046:
[----:B------:R-:W-:Y:S01]  /*1e4d0*/  ISETP.GE.AND P0, PT, R34, R32, PT ;  /* 0x000000202200720c */ /* 0x000fe20003f06270 */
[----:B------:R-:W-:-:S12]  /*1e4e0*/  BSSY B1, `(.L_x_676) ;  /* 0x0000102000017945 */ /* 0x000fd80003800000 */
[----:B------:R-:W-:Y:S05]  /*1e4f0*/  @P0 BRA `(.L_x_677) ;  /* 0x0000001000000947 */ /* 0x000fea0003800000 */
[----:B------:R-:W3:Y:S01]  /*1e500*/  LDL R14, [R1+0x64] ;  /* 0x00006400010e7983 */ /* 0x000ee20000100800 */
[----:B------:R-:W-:-:S03]  /*1e510*/  ULDC UR4, c[0x0][0xac8] ;  /* 0x0002b20000047ab9 */ /* 0x000fc60000000800 */
[----:B------:R-:W4:Y:S04]  /*1e520*/  LDL R62, [R1+0x100] ;  /* 0x00010000013e7983 */ /* 0x000f280000100800 */
[----:B------:R-:W5:Y:S04]  /*1e530*/  LDL R107, [R1+0x184] ;  /* 0x00018400016b7983 */ /* 0x000f680000100800 */
        /* <DEDUP_REMOVED lines=13> */
[----:B------:R-:W5:Y:S01]  /*1e610*/  LDL R117, [R1+0x150] ;  /* 0x0001500001757983 */ /* 0x000f620000100800 */
[----:B---3--:R-:W-:-:S13]  /*1e620*/  ISETP.GE.AND P0, PT, R14, UR4, PT ;  /* 0x000000040e007c0c */ /* 0x008fda000bf06270 */
[----:B-1----:R-:W-:Y:S01]  /*1e630*/  @!P0 MOV R13, R20 ;  /* 0x00000014000d8202 */ /* 0x002fe20000000f00 */
[----:B--2---:R-:W-:Y:S02]  /*1e640*/  @!P0 IMAD.MOV.U32 R12, RZ, RZ, R11 ;  /* 0x000000ffff0c8224 */ /* 0x004fe400078e000b */
[----:B------:R-:W-:Y:S02]  /*1e650*/  @!P0 IMAD.MOV.U32 R15, RZ, RZ, R204 ;  /* 0x000000ffff0f8224 */ /* 0x000fe400078e00cc */
[----:B------:R-:W-:-:S04]  /*1e660*/  @!P0 IMAD.WIDE R12, R14, 0x4, R12 ;  /* 0x000000040e0c8825 */ /* 0x000fc800078e020c */
[----:B------:R-:W-:-:S05]  /*1e670*/  @!P0 IMAD.MOV.U32 R14, RZ, RZ, R206 ;  /* 0x000000ffff0e8224 */ /* 0x000fca00078e00ce */
[----:B------:R1:W-:Y:S01]  /*1e680*/  @!P0 ST.E.64 desc[UR36][R12.64], R14 ;  /* 0x0000000e0c008985 */ /* 0x0003e2000c101b24 */
[----:B----4-:R-:W-:-:S13]  /*1e690*/  ISETP.GE.AND P0, PT, R62, UR4, PT ;  /* 0x000000043e007c0c */ /* 0x010fda000bf06270 */
[C---:B-1----:R-:W-:Y:S01]  /*1e6a0*/  @!P0 LEA R12, P1, R62.reuse, R11, 0x2 ;  /* 0x0000000b3e0c8211 */ /* 0x042fe200078210ff */
[----:B------:R-:W-:Y:S02]  /*1e6b0*/  @!P0 IMAD.MOV.U32 R14, RZ, RZ, R207 ;  /* 0x000000ffff0e8224 */ /* 0x000fe400078e00cf */
[----:B------:R-:W-:Y:S01]  /*1e6c0*/  @!P0 IMAD.MOV.U32 R15, RZ, RZ, R205 ;  /* 0x000000ffff0f8224 */ /* 0x000fe200078e00cd */
[----:B-----5:R-:W-:Y:S02]  /*1e6d0*/  @!P0 LEA.HI.X R13, R62, R20, R107, 0x2, P1 ;  /* 0x000000143e0d8211 */ /* 0x020fe400008f146b */
[----:B------:R-:W2:Y:S04]  /*1e6e0*/  LDL R62, [R1+0xe0] ;  /* 0x0000e000013e7983 */ /* 0x000ea80000100800 */
[----:B------:R1:W-:Y:S01]  /*1e6f0*/  @!P0 ST.E.64 desc[UR36][R12.64], R14 ;  /* 0x0000000e0c008985 */ /* 0x0003e2000c101b24 */
[----:B------:R-:W-:-:S02]  /*1e700*/  ISETP.GE.AND P0, PT, R86, UR4, PT ;  /* 0x0000000456007c0c */ /* 0x000fc4000bf06270 */
[----:B------:R-:W-:Y:S01]  /*1e710*/  ISETP.GE.AND P1, PT, R66, UR4, PT ;  /* 0x0000000442007c0c */ /* 0x000fe2000bf26270 */
[----:B------:R-:W3:Y:S10]  /*1e720*/  LDL R107, [R1+0x16c] ;  /* 0x00016c00016b7983 */ /* 0x000ef40000100800 */
[----:B-1----:R-:W-:Y:S01]  /*1e730*/  @!P0 LEA R12, P2, R86, R11, 0x2 ;  /* 0x0000000b560c8211 */ /* 0x002fe200078410ff */
[----:B------:R-:W-:Y:S01]  /*1e740*/  @!P0 IMAD.MOV.U32 R14, RZ, RZ, R202 ;  /* 0x000000ffff0e8224 */ /* 0x000fe200078e00ca */
[----:B------:R-:W-:-:S02]  /*1e750*/  @!P0 MOV R15, R200 ;  /* 0x000000c8000f8202 */ /* 0x000fc40000000f00 */
[----:B------:R-:W-:Y:S02]  /*1e760*/  @!P0 LEA.HI.X R13, R86, R20, R103, 0x2, P2 ;  /* 0x00000014560d8211 */ /* 0x000fe400010f1467 */
[----:B------:R-:W4:Y:S04]  /*1e770*/  LDL R86, [R1+0xdc] ;  /* 0x0000dc0001567983 */ /* 0x000f280000100800 */
[----:B------:R1:W-:Y:S01]  /*1e780*/  @!P0 ST.E.64 desc[UR36][R12.64], R14 ;  /* 0x0000000e0c008985 */ /* 0x0003e2000c101b24 */
[----:B------:R-:W-:-:S03]  /*1e790*/  ISETP.GE.AND P0, PT, R90, UR4, PT ;  /* 0x000000045a007c0c */ /* 0x000fc6000bf06270 */
[----:B------:R-:W5:Y:S01]  /*1e7a0*/  LDL R103, [R1+0xcc] ;  /* 0x0000cc0001677983 */ /* 0x000f620000100800 */
[----:B-1----:R-:W-:-:S04]  /*1e7b0*/  @!P1 LEA R12, P2, R66, R11, 0x2 ;  /* 0x0000000b420c9211 */ /* 0x002fc800078410ff */
[----:B------:R-:W-:Y:S02]  /*1e7c0*/  @!P1 LEA.HI.X R13, R66, R20, R102, 0x2, P2 ;  /* 0x00000014420d9211 */ /* 0x000fe400010f1466 */
[----:B------:R-:W5:Y:S01]  /*1e7d0*/  LDL R66, [R1+0xd8] ;  /* 0x0000d80001427983 */ /* 0x000f620000100800 */
[----:B------:R-:W-:Y:S02]  /*1e7e0*/  @!P1 IMAD.MOV.U32 R14, RZ, RZ, R203 ;  /* 0x000000ffff0e9224 */ /* 0x000fe400078e00cb */
[----:B------:R-:W-:Y:S01]  /*1e7f0*/  @!P1 IMAD.MOV.U32 R15, RZ, RZ, R201 ;  /* 0x000000ffff0f9224 */ /* 0x000fe200078e00c9 */
[----:B------:R-:W5:Y:S04]  /*1e800*/  LDL R102, [R1+0x168] ;  /* 0x0001680001667983 */ /* 0x000f680000100800 */
[----:B------:R1:W-:Y:S01]  /*1e810*/  @!P1 ST.E.64 desc[UR36][R12.64], R14 ;  /* 0x0000000e0c009985 */ /* 0x0003e2000c101b24 */
[----:B------:R-:W-:-:S02]  /*1e820*/  ISETP.GE.AND P1, PT, R21, UR4, PT ;  /* 0x0000000415007c0c */ /* 0x000fc4000bf26270 */
        /* <DEDUP_REMOVED lines=8> */
[C---:B-1----:R-:W-:Y:S01]  /*1e8b0*/  @!P1 LEA R12, P2, R21.reuse, R11, 0x2 ;  /* 0x0000000b150c9211 */ /* 0x042fe200078410ff */
[----:B------:R-:W-:Y:S01]  /*1e8c0*/  @!P1 IMAD.MOV.U32 R14, RZ, RZ, R199 ;  /* 0x000000ffff0e9224 */ /* 0x000fe200078e00c7 */
[----:B------:R-:W-:Y:S02]  /*1e8d0*/  @!P1 MOV R15, R197 ;  /* 0x000000c5000f9202 */ /* 0x000fe40000000f00 */
[----:B------:R-:W-:Y:S02]  /*1e8e0*/  @!P1 LEA.HI.X R13, R21, R20, R35, 0x2, P2 ;  /* 0x00000014150d9211 */ /* 0x000fe400010f1423 */
[----:B------:R-:W5:Y:S04]  /*1e8f0*/  LDL R35, [R1+0x160] ;  /* 0x0001600001237983 */ /* 0x000f680000100800 */
[----:B------:R1:W-:Y:S04]  /*1e900*/  @!P1 ST.E.64 desc[UR36][R12.64], R14 ;  /* 0x0000000e0c009985 */ /* 0x0003e8000c101b24 */
        /* <DEDUP_REMOVED lines=8> */
[----:B--2---:R-:W-:-:S13]  /*1e990*/  ISETP.GE.AND P1, PT, R62, UR4, PT ;  /* 0x000000043e007c0c */ /* 0x004fda000bf26270 */
[C---:B-1----:R-:W-:Y:S01]  /*1e9a0*/  @!P1 LEA R12, P2, R62.reuse, R11, 0x2 ;  /* 0x0000000b3e0c9211 */ /* 0x042fe200078410ff */
[----:B------:R-:W-:Y:S02]  /*1e9b0*/  @!P1 IMAD.MOV.U32 R14, RZ, RZ, R195 ;  /* 0x000000ffff0e9224 */ /* 0x000fe400078e00c3 */
[----:B------:R-:W-:Y:S01]  /*1e9c0*/  @!P1 IMAD.MOV.U32 R15, RZ, RZ, R193 ;  /* 0x000000ffff0f9224 */ /* 0x000fe200078e00c1 */
[----:B---3--:R-:W-:Y:S02]  /*1e9d0*/  @!P1 LEA.HI.X R13, R62, R20, R107, 0x2, P2 ;  /* 0x000000143e0d9211 */ /* 0x008fe400010f146b */
[----:B------:R-:W2:Y:S01]  /*1e9e0*/  LDL R62, [R1+0xb8] ;  /* 0x0000b800013e7983 */ /* 0x000ea20000100800 */
[----:B----4-:R-:W-:-:S03]  /*1e9f0*/  ISETP.GE.AND P0, PT, R86, UR4, PT ;  /* 0x0000000456007c0c */ /* 0x010fc6000bf06270 */
[----:B------:R1:W-:Y:S04]  /*1ea00*/  @!P1 ST.E.64 desc[UR36][R12.64], R14 ;  /* 0x0000000e0c009985 */ /* 0x0003e8000c101b24 */
[----:B------:R-:W3:Y:S06]  /*1ea10*/  LDL R107, [R1+0x148] ;  /* 0x00014800016b7983 */ /* 0x000eec0000100800 */
[----:B-1----:R-:W-:Y:S01]  /*1ea20*/  @!P0 LEA R12, P1, R86, R11, 0x2 ;  /* 0x0000000b560c8211 */ /* 0x002fe200078210ff */
[----:B------:R-:W-:Y:S01]  /*1ea30*/  @!P0 IMAD.MOV.U32 R14, RZ, RZ, R190 ;  /* 0x000000ffff0e8224 */ /* 0x000fe200078e00be */
[----:B------:R-:W-:-:S02]  /*1ea40*/  @!P0 MOV R15, R188 ;  /* 0x000000bc000f8202 */ /* 0x000fc40000000f00 */
[----:B-----5:R-:W-:Y:S02]  /*1ea50*/  ISETP.GE.AND P2, PT, R66, UR4, PT ;  /* 0x0000000442007c0c */ /* 0x020fe4000bf46270 */
[----:B------:R-:W-:Y:S02]  /*1ea60*/  @!P0 LEA.HI.X R13, R86, R20, R102, 0x2, P1 ;  /* 0x00000014560d8211 */ /* 0x000fe400008f1466 */
[----:B------:R-:W4:Y:S04]  /*1ea70*/  LDL R86, [R1+0x154] ;  /* 0x0001540001567983 */ /* 0x000f280000100800 */
[----:B------:R1:W-:Y:S01]  /*1ea80*/  @!P0 ST.E.64 desc[UR36][R12.64], R14 ;  /* 0x0000000e0c008985 */ /* 0x0003e2000c101b24 */
[----:B------:R-:W-:-:S03]  /*1ea90*/  ISETP.GE.AND P0, PT, R34, UR4, PT ;  /* 0x0000000422007c0c */ /* 0x000fc6000bf06270 */
[----:B------:R-:W5:Y:S01]  /*1eaa0*/  LDL R102, [R1+0xb0] ;  /* 0x0000b00001667983 */ /* 0x000f620000100800 */
[----:B-1----:R-:W-:-:S04]  /*1eab0*/  @!P2 LEA R12, P1, R66, R11, 0x2 ;  /* 0x0000000b420ca211 */ /* 0x002fc800078210ff */
[----:B------:R-:W-:Y:S02]  /*1eac0*/  @!P2 LEA.HI.X R13, R66, R20, R90, 0x2, P1 ;  /* 0x00000014420da211 */ /* 0x000fe400008f145a */
[----:B------:R-:W3:Y:S04]  /*1ead0*/  LDL R66, [R1+0xb4] ;  /* 0x0000b40001427983 */ /* 0x000ee80000100800 */
[----:B------:R-:W3:Y:S01]  /*1eae0*/  LDL R90, [R1+0x14c] ;  /* 0x00014c00015a7983 */ /* 0x000ee20000100800 */
[----:B------:R-:W-:Y:S01]  /*1eaf0*/  @!P2 IMAD.MOV.U32 R14, RZ, RZ, R191 ;  /* 0x000000ffff0ea224 */ /* 0x000fe200078e00bf */
[----:B------:R-:W-:Y:S01]  /*1eb00*/  ISETP.GE.AND P1, PT, R95, UR4, PT ;  /* 0x000000045f007c0c */ /* 0x000fe2000bf26270 */
[----:B------:R-:W-:-:S05]  /*1eb10*/  @!P2 IMAD.MOV.U32 R15, RZ, RZ, R189 ;  /* 0x000000ffff0fa224 */ /* 0x000fca00078e00bd */
[----:B------:R1:W-:Y:S01]  /*1eb20*/  @!P2 ST.E.64 desc[UR36][R12.64], R14 ;  /* 0x0000000e0c00a985 */ /* 0x0003e2000c101b24 */
[----:B------:R-:W-:Y:S02]  /*1eb30*/  ISETP.GE.AND P2, PT, R103, UR4, PT ;  /* 0x0000000467007c0c */ /* 0x000fe4000bf46270 */
[----:B-1----:R-:W-:-:S04]  /*1eb40*/  @!P0 LEA R14, P3, R34, R11, 0x2 ;  /* 0x0000000b220e8211 */ /* 0x002fc800078610ff */
[----:B------:R-:W-:Y:S02]  /*1eb50*/  @!P1 LEA R12, P4, R95, R11, 0x2 ;  /* 0x0000000b5f0c9211 */ /* 0x000fe400078810ff */
[----:B------:R-:W-:Y:S01]  /*1eb60*/  @!P0 LEA.HI.X R15, R34, R20, R35, 0x2, P3 ;  /* 0x00000014220f8211 */ /* 0x000fe200018f1423 */
[----:B------:R-:W-:Y:S02]  /*1eb70*/  @!P0 IMAD.MOV.U32 R34, RZ, RZ, R187 ;  /* 0x000000ffff228224 */ /* 0x000fe400078e00bb */
[----:B------:R-:W-:-:S05]  /*1eb80*/  @!P0 IMAD.MOV.U32 R35, RZ, RZ, R185 ;  /* 0x000000ffff238224 */ /* 0x000fca00078e00b9 */
[----:B------:R1:W-:Y:S01]  /*1eb90*/  @!P0 ST.E.64 desc[UR36][R14.64], R34 ;  /* 0x000000220e008985 */ /* 0x0003e2000c101b24 */
[----:B------:R-:W-:-:S03]  /*1eba0*/  @!P1 LEA.HI.X R13, R95, R20, R105, 0x2, P4 ;  /* 0x000000145f0d9211 */ /* 0x000fc600020f1469 */
[----:B------:R-:W3:Y:S01]  /*1ebb0*/  LDL R105, [R1+0x144] ;  /* 0x0001440001697983 */ /* 0x000ee20000100800 */
[----:B-1----:R-:W-:Y:S02]  /*1ebc0*/  @!P2 LEA R14, P4, R103, R11, 0x2 ;  /* 0x0000000b670ea211 */ /* 0x002fe400078810ff */
[----:B------:R-:W-:Y:S01]  /*1ebd0*/  ISETP.GE.AND P3, PT, R21, UR4, PT ;  /* 0x0000000415007c0c */ /* 0x000fe2000bf66270 */
[----:B------:R-:W-:Y:S01]  /*1ebe0*/  @!P1 IMAD.MOV.U32 R34, RZ, RZ, R186 ;  /* 0x000000ffff229224 */ /* 0x000fe200078e00ba */
[----:B------:R-:W-:Y:S01]  /*1ebf0*/  @!P2 LEA.HI.X R15, R103, R20, R113, 0x2, P4 ;  /* 0x00000014670fa211 */ /* 0x000fe200020f1471 */
[----:B------:R-:W3:Y:S04]  /*1ec00*/  LDL R95, [R1+0x98] ;  /* 0x00009800015f7983 */ /* 0x000ee80000100800 */
[----:B------:R-:W3:Y:S01]  /*1ec10*/  LDL R113, [R1+0x140] ;  /* 0x0001400001717983 */ /* 0x000ee20000100800 */
[----:B------:R-:W-:-:S02]  /*1ec20*/  @!P1 MOV R35, R184 ;  /* 0x000000b800239202 */ /* 0x000fc40000000f00 */
[----:B------:R-:W-:Y:S01]  /*1ec30*/  ISETP.GE.AND P0, PT, R114, UR4, PT ;  /* 0x0000000472007c0c */ /* 0x000fe2000bf06270 */
[----:B------:R-:W3:Y:S04]  /*1ec40*/  LDL R103, [R1+0x13c] ;  /* 0x00013c0001677983 */ /* 0x000ee80000100800 */
[----:B------:R1:W-:Y:S02]  /*1ec50*/  @!P1 ST.E.64 desc[UR36][R12.64], R34 ;  /* 0x000000220c009985 */ /* 0x0003e4000c101b24 */
[----:B-1----:R-:W-:Y:S01]  /*1ec60*/  @!P3 LEA R12, P5, R21, R11, 0x2 ;  /* 0x0000000b150cb211 */ /* 0x002fe200078a10ff */
[----:B------:R-:W-:Y:S02]  /*1ec70*/  @!P2 IMAD.MOV.U32 R34, RZ, RZ, R183 ;  /* 0x000000ffff22a224 */ /* 0x000fe400078e00b7 */
[----:B------:R-:W-:-:S05]  /*1ec80*/  @!P2 IMAD.MOV.U32 R35, RZ, RZ, R181 ;  /* 0x000000ffff23a224 */ /* 0x000fca00078e00b5 */
[----:B------:R1:W-:Y:S02]  /*1ec90*/  @!P2 ST.E.64 desc[UR36][R14.64], R34 ;  /* 0x000000220e00a985 */ /* 0x0003e4000c101b24 */
[----:B-1----:R-:W-:Y:S02]  /*1eca0*/  @!P3 IMAD.MOV.U32 R34, RZ, RZ, R182 ;  /* 0x000000ffff22b224 */ /* 0x002fe400078e00b6 */
[----:B------:R-:W-:Y:S01]  /*1ecb0*/  @!P3 IMAD.MOV.U32 R35, RZ, RZ, R180 ;  /* 0x000000ffff23b224 */ /* 0x000fe200078e00b4 */
[----:B------:R-:W-:-:S04]  /*1ecc0*/  @!P0 LEA R14, P4, R114, R11, 0x2 ;  /* 0x0000000b720e8211 */ /* 0x000fc800078810ff */
[-C--:B------:R-:W-:Y:S02]  /*1ecd0*/  @!P0 LEA.HI.X R15, R114, R20.reuse, R117, 0x2, P4 ;  /* 0x00000014720f8211 */ /* 0x080fe400020f1475 */
[----:B------:R-:W3:Y:S04]  /*1ece0*/  LDL R114, [R1+0x8c] ;  /* 0x00008c0001727983 */ /* 0x000ee80000100800 */
[----:B------:R-:W3:Y:S01]  /*1ecf0*/  LDL R117, [R1+0x130] ;  /* 0x0001300001757983 */ /* 0x000ee20000100800 */
[----:B--2---:R-:W-:Y:S02]  /*1ed00*/  ISETP.GE.AND P1, PT, R62, UR4, PT ;  /* 0x000000043e007c0c */ /* 0x004fe4000bf26270 */
[----:B----4-:R-:W-:Y:S02]  /*1ed10*/  @!P3 LEA.HI.X R13, R21, R20, R86, 0x2, P5 ;  /* 0x00000014150db211 */ /* 0x010fe400028f1456 */
[----:B------:R-:W2:Y:S04]  /*1ed20*/  LDL R86, [R1+0x94] ;  /* 0x0000940001567983 */ /* 0x000ea80000100800 */
[----:B------:R-:W4:Y:S04]  /*1ed30*/  LDL R21, [R1+0x90] ;  /* 0x0000900001157983 */ /* 0x000f280000100800 */
[----:B------:R1:W-:Y:S01]  /*1ed40*/  @!P3 ST.E.64 desc[UR36][R12.64], R34 ;  /* 0x000000220c00b985 */ /* 0x0003e2000c101b24 */
[----:B-----5:R-:W-:-:S02]  /*1ed50*/  ISETP.GE.AND P3, PT, R102, UR4, PT ;  /* 0x0000000466007c0c */ /* 0x020fc4000bf66270 */
[----:B---3--:R-:W-:Y:S02]  /*1ed60*/  ISETP.GE.AND P2, PT, R66, UR4, PT ;  /* 0x0000000442007c0c */ /* 0x008fe4000bf46270 */
[C---:B-1----:R-:W-:Y:S01]  /*1ed70*/  @!P1 LEA R12, P5, R62.reuse, R11, 0x2 ;  /* 0x0000000b3e0c9211 */ /* 0x042fe200078a10ff */
[----:B------:R-:W-:Y:S01]  /*1ed80*/  @!P0 IMAD.MOV.U32 R34, RZ, RZ, R179 ;  /* 0x000000ffff228224 */ /* 0x000fe200078e00b3 */
[----:B------:R-:W-:Y:S02]  /*1ed90*/  @!P0 MOV R35, R177 ;  /* 0x000000b100238202 */ /* 0x000fe40000000f00 */
[----:B------:R-:W-:Y:S02]  /*1eda0*/  @!P1 LEA.HI.X R13, R62, R20, R90, 0x2, P5 ;  /* 0x000000143e0d9211 */ /* 0x000fe400028f145a */
[----:B------:R-:W3:Y:S04]  /*1edb0*/  LDL R90, [R1+0x138] ;  /* 0x00013800015a7983 */ /* 0x000ee80000100800 */
[----:B------:R1:W-:Y:S01]  /*1edc0*/  @!P0 ST.E.64 desc[UR36][R14.64], R34 ;  /* 0x000000220e008985 */ /* 0x0003e2000c101b24 */
[----:B------:R-:W-:-:S03]  /*1edd0*/  ISETP.GE.AND P0, PT, R110, UR4, PT ;  /* 0x000000046e007c0c */ /* 0x000fc6000bf06270 */
[----:B------:R-:W5:Y:S01]  /*1ede0*/  LDL R62, [R1+0x88] ;  /* 0x00008800013e7983 */ /* 0x000f620000100800 */
[----:B-1----:R-:W-:Y:S01]  /*1edf0*/  @!P2 LEA R14, P4, R66, R11, 0x2 ;  /* 0x0000000b420ea211 */ /* 0x002fe200078810ff */
[----:B------:R-:W-:-:S03]  /*1ee00*/  @!P1 IMAD.MOV.U32 R34, RZ, RZ, R178 ;  /* 0x000000ffff229224 */ /* 0x000fc600078e00b2 */
[----:B------:R-:W-:Y:S01]  /*1ee10*/  @!P2 LEA.HI.X R15, R66, R20, R107, 0x2, P4 ;  /* 0x00000014420fa211 */ /* 0x000fe200020f146b */
[----:B------:R-:W-:Y:S01]  /*1ee20*/  @!P1 IMAD.MOV.U32 R35, RZ, RZ, R176 ;  /* 0x000000ffff239224 */ /* 0x000fe200078e00b0 */
[----:B------:R-:W5:Y:S04]  /*1ee30*/  LDL R66, [R1+0x134] ;  /* 0x0001340001427983 */ /* 0x000f680000100800 */
[----:B------:R1:W-:Y:S04]  /*1ee40*/  @!P1 ST.E.64 desc[UR36][R12.64], R34 ;  /* 0x000000220c009985 */ /* 0x0003e8000c101b24 */
[----:B------:R-:W5:Y:S01]  /*1ee50*/  LDL R107, [R1+0x80] ;  /* 0x00008000016b7983 */ /* 0x000f620000100800 */
[----:B-1----:R-:W-:Y:S01]  /*1ee60*/  @!P2 IMAD.MOV.U32 R34, RZ, RZ, R175 ;  /* 0x000000ffff22a224 */ /* 0x002fe200078e00af */
[----:B------:R-:W-:Y:S01]  /*1ee70*/  @!P3 LEA R12, P5, R102, R11, 0x2 ;  /* 0x0000000b660cb211 */ /* 0x000fe200078a10ff */
[----:B------:R-:W-:-:S03]  /*1ee80*/  @!P2 IMAD.MOV.U32 R35, RZ, RZ, R173 ;  /* 0x000000ffff23a224 */ /* 0x000fc600078e00ad */
[----:B------:R-:W-:Y:S02]  /*1ee90*/  @!P3 LEA.HI.X R13, R102, R20, R105, 0x2, P5 ;  /* 0x00000014660db211 */ /* 0x000fe400028f1469 */
[----:B------:R1:W-:Y:S01]  /*1eea0*/  @!P2 ST.E.64 desc[UR36][R14.64], R34 ;  /* 0x000000220e00a985 */ /* 0x0003e2000c101b24 */
[----:B------:R-:W-:-:S03]  /*1eeb0*/  ISETP.GE.AND P1, PT, R95, UR4, PT ;  /* 0x000000045f007c0c */ /* 0x000fc6000bf26270 */
[----:B------:R-:W5:Y:S04]  /*1eec0*/  LDL R102, [R1+0x84] ;  /* 0x0000840001667983 */ /* 0x000f680000100800 */
[----:B------:R-:W5:Y:S01]  /*1eed0*/  LDL R105, [R1+0x7c] ;  /* 0x00007c0001697983 */ /* 0x000f620000100800 */
[----:B-1----:R-:W-:-:S04]  /*1eee0*/  @!P0 LEA R14, P5, R110, R11, 0x2 ;  /* 0x0000000b6e0e8211 */ /* 0x002fc800078a10ff */
[----:B------:R-:W-:Y:S02]  /*1eef0*/  @!P0 LEA.HI.X R15, R110, R20, R113, 0x2, P5 ;  /* 0x000000146e0f8211 */ /* 0x000fe400028f1471 */
[----:B------:R-:W5:Y:S01]  /*1ef00*/  LDL R113, [R1+0x12c] ;  /* 0x00012c0001717983 */ /* 0x000f620000100800 */
[----:B------:R-:W-:Y:S01]  /*1ef10*/  @!P3 IMAD.MOV.U32 R34, RZ, RZ, R174 ;  /* 0x000000ffff22b224 */ /* 0x000fe200078e00ae */
[----:B------:R-:W-:Y:S02]  /*1ef20*/  @!P3 MOV R35, R172 ;  /* 0x000000ac0023b202 */ /* 0x000fe40000000f00 */
[----:B------:R-:W5:Y:S04]  /*1ef30*/  LDL R110, [R1+0x124] ;  /* 0x00012400016e7983 */ /* 0x000f680000100800 */
[----:B------:R1:W-:Y:S02]  /*1ef40*/  @!P3 ST.E.64 desc[UR36][R12.64], R34 ;  /* 0x000000220c00b985 */ /* 0x0003e4000c101b24 */
[----:B-1----:R-:W-:Y:S01]  /*1ef50*/  @!P1 LEA R12, P3, R95, R11, 0x2 ;  /* 0x0000000b5f0c9211 */ /* 0x002fe200078610ff */
[----:B------:R-:W-:-:S02]  /*1ef60*/  @!P0 IMAD.MOV.U32 R34, RZ, RZ, R171 ;  /* 0x000000ffff228224 */ /* 0x000fc400078e00ab */
[----:B------:R-:W-:Y:S01]  /*1ef70*/  @!P0 IMAD.MOV.U32 R35, RZ, RZ, R147 ;  /* 0x000000ffff238224 */ /* 0x000fe200078e0093 */
[----:B------:R-:W-:Y:S02]  /*1ef80*/  @!P1 LEA.HI.X R13, R95, R20, R103, 0x2, P3 ;  /* 0x000000145f0d9211 */ /* 0x000fe400018f1467 */
[----:B------:R-:W5:Y:S04]  /*1ef90*/  LDL R103, [R1+0x128] ;  /* 0x0001280001677983 */ /* 0x000f680000100800 */
[----:B------:R1:W-:Y:S04]  /*1efa0*/  @!P0 ST.E.64 desc[UR36][R14.64], R34 ;  /* 0x000000220e008985 */ /* 0x0003e8000c101b24 */
[----:B------:R-:W5:Y:S01]  /*1efb0*/  LDL R95, [R1+0x78] ;  /* 0x00007800015f7983 */ /* 0x000f620000100800 */
[----:B-1----:R-:W-:-:S02]  /*1efc0*/  @!P1 IMAD.MOV.U32 R34, RZ, RZ, R168 ;  /* 0x000000ffff229224 */ /* 0x002fc400078e00a8 */
[----:B------:R-:W-:Y:S02]  /*1efd0*/  @!P1 IMAD.MOV.U32 R35, RZ, RZ, R100 ;  /* 0x000000ffff239224 */ /* 0x000fe400078e0064 */
[----:B------:R-:W5:Y:S04]  /*1efe0*/  LDL R100, [R1+0x120] ;  /* 0x0001200001647983 */ /* 0x000f680000100800 */
[----:B------:R1:W-:Y:S01]  /*1eff0*/  @!P1 ST.E.64 desc[UR36][R12.64], R34 ;  /* 0x000000220c009985 */ /* 0x0003e2000c101b24 */
[----:B------:R-:W-:Y:S02]  /*1f000*/  ISETP.GE.AND P0, PT, R114, UR4, PT ;  /* 0x0000000472007c0c */ /* 0x000fe4000bf06270 */
[----:B--2---:R-:W-:Y:S02]  /*1f010*/  ISETP.GE.AND P2, PT, R86, UR4, PT ;  /* 0x0000000456007c0c */ /* 0x004fe4000bf46270 */
[----:B----4-:R-:W-:-:S11]  /*1f020*/  ISETP.GE.AND P4, PT, R21, UR4, PT ;  /* 0x0000000415007c0c */ /* 0x010fd6000bf86270 */
[CC--:B------:R-:W-:Y:S02]  /*1f030*/  @!P2 LEA R14, P3, R86.reuse, R11.reuse, 0x2 ;  /* 0x0000000b560ea211 */ /* 0x0c0fe400078610ff */
[----:B-1----:R-:W-:Y:S01]  /*1f040*/  @!P4 LEA R12, P5, R21, R11, 0x2 ;  /* 0x0000000b150cc211 */ /* 0x002fe200078a10ff */
[----:B------:R-:W-:Y:S01]  /*1f050*/  @!P2 IMAD.MOV.U32 R34, RZ, RZ, R96 ;  /* 0x000000ffff22a224 */ /* 0x000fe200078e0060 */
[----:B------:R-:W-:Y:S01]  /*1f060*/  @!P2 MOV R35, R93 ;  /* 0x0000005d0023a202 */ /* 0x000fe20000000f00 */
[----:B------:R-:W2:Y:S04]  /*1f070*/  LDL R96, [R1+0x11c] ;  /* 0x00011c0001607983 */ /* 0x000ea80000100800 */
[----:B------:R-:W4:Y:S01]  /*1f080*/  LDL R93, [R1+0x118] ;  /* 0x00011800015d7983 */ /* 0x000f220000100800 */
[----:B---3--:R-:W-:-:S03]  /*1f090*/  @!P2 LEA.HI.X R15, R86, R20, R90, 0x2, P3 ;  /* 0x00000014560fa211 */ /* 0x008fc600018f145a */
[----:B------:R-:W3:Y:S04]  /*1f0a0*/  LDL R90, [R1+0x74] ;  /* 0x00007400015a7983 */ /* 0x000ee80000100800 */
[----:B------:R-:W4:Y:S01]  /*1f0b0*/  LDL R86, [R1+0x70] ;  /* 0x0000700001567983 */ /* 0x000f220000100800 */
[----:B-----5:R-:W-:-:S03]  /*1f0c0*/  ISETP.GE.AND P1, PT, R62, UR4, PT ;  /* 0x000000043e007c0c */ /* 0x020fc6000bf26270 */
[----:B------:R1:W-:Y:S01]  /*1f0d0*/  @!P2 ST.E.64 desc[UR36][R14.64], R34 ;  /* 0x000000220e00a985 */ /* 0x0003e2000c101b24 */
[----:B------:R-:W-:-:S03]  /*1f0e0*/  @!P4 LEA.HI.X R13, R21, R20, R66, 0x2, P5 ;  /* 0x00000014150dc211 */ /* 0x000fc600028f1442 */
[----:B------:R-:W5:Y:S04]  /*1f0f0*/  LDL R66, [R1+0x6c] ;  /* 0x00006c0001427983 */ /* 0x000f680000100800 */
[----:B------:R-:W5:Y:S01]  /*1f100*/  LDL R21, [R1+0x68] ;  /* 0x0000680001157983 */ /* 0x000f620000100800 */
[----:B-1----:R-:W-:Y:S02]  /*1f110*/  @!P4 IMAD.MOV.U32 R34, RZ, RZ, R104 ;  /* 0x000000ffff22c224 */ /* 0x002fe400078e0068 */
[----:B------:R-:W-:-:S05]  /*1f120*/  @!P4 IMAD.MOV.U32 R35, RZ, RZ, R108 ;  /* 0x000000ffff23c224 */ /* 0x000fca00078e006c */
[----:B------:R1:W-:Y:S02]  /*1f130*/  @!P4 ST.E.64 desc[UR36][R12.64], R34 ;  /* 0x000000220c00c985 */ /* 0x0003e4000c101b24 */
[C---:B-1----:R-:W-:Y:S01]  /*1f140*/  @!P1 LEA R12, P5, R62.reuse, R11, 0x2 ;  /* 0x0000000b3e0c9211 */ /* 0x042fe200078a10ff */
[----:B------:R-:W-:Y:S02]  /*1f150*/  @!P0 IMAD.MOV.U32 R34, RZ, RZ, R88 ;  /* 0x000000ffff228224 */ /* 0x000fe400078e0058 */
[----:B------:R-:W-:Y:S01]  /*1f160*/  @!P0 IMAD.MOV.U32 R35, RZ, RZ, R84 ;  /* 0x000000ffff238224 */ /* 0x000fe200078e0054 */
[----:B------:R-:W5:Y:S04]  /*1f170*/  LDL R88, [R1+0x114] ;  /* 0x0001140001587983 */ /* 0x000f680000100800 */
[----:B------:R-:W5:Y:S01]  /*1f180*/  LDL R84, [R1+0x110] ;  /* 0x0001100001547983 */ /* 0x000f620000100800 */
[----:B------:R-:W-:-:S03]  /*1f190*/  @!P1 LEA.HI.X R13, R62, R20, R113, 0x2, P5 ;  /* 0x000000143e0d9211 */ /* 0x000fc600028f1471 */
[----:B------:R-:W5:Y:S01]  /*1f1a0*/  LDL R62, [R1+0x10c] ;  /* 0x00010c00013e7983 */ /* 0x000f620000100800 */
[----:B------:R-:W-:Y:S02]  /*1f1b0*/  ISETP.GE.AND P2, PT, R102, UR4, PT ;  /* 0x0000000466007c0c */ /* 0x000fe4000bf46270 */
[C---:B------:R-:W-:Y:S02]  /*1f1c0*/  @!P0 LEA R14, P3, R114.reuse, R11, 0x2 ;  /* 0x0000000b720e8211 */ /* 0x040fe400078610ff */
[----:B------:R-:W-:Y:S02]  /*1f1d0*/  ISETP.GE.AND P4, PT, R107, UR4, PT ;  /* 0x000000046b007c0c */ /* 0x000fe4000bf86270 */
[----:B------:R-:W-:Y:S02]  /*1f1e0*/  @!P0 LEA.HI.X R15, R114, R20, R117, 0x2, P3 ;  /* 0x00000014720f8211 */ /* 0x000fe400018f1475 */
[----:B------:R-:W-:-:S03]  /*1f1f0*/  ISETP.GE.AND P3, PT, R105, UR4, PT ;  /* 0x0000000469007c0c */ /* 0x000fc6000bf66270 */
[----:B------:R1:W-:Y:S02]  /*1f200*/  @!P0 ST.E.64 desc[UR36][R14.64], R34 ;  /* 0x000000220e008985 */ /* 0x0003e4000c101b24 */
[----:B-1----:R-:W-:Y:S01]  /*1f210*/  @!P1 IMAD.MOV.U32 R14, RZ, RZ, R112 ;  /* 0x000000ffff0e9224 */ /* 0x002fe200078e0070 */
[----:B------:R-:W-:Y:S02]  /*1f220*/  @!P1 MOV R15, R116 ;  /* 0x00000074000f9202 */ /* 0x000fe40000000f00 */
[----:B------:R-:W-:-:S03]  /*1f230*/  @!P2 LEA R34, P0, R102, R11, 0x2 ;  /* 0x0000000b6622a211 */ /* 0x000fc600078010ff */
[----:B------:R1:W-:Y:S01]  /*1f240*/  @!P1 ST.E.64 desc[UR36][R12.64], R14 ;  /* 0x0000000e0c009985 */ /* 0x0003e2000c101b24 */
[----:B------:R-:W-:Y:S02]  /*1f250*/  @!P2 LEA.HI.X R35, R102, R20, R103, 0x2, P0 ;  /* 0x000000146623a211 */ /* 0x000fe400000f1467 */
[----:B------:R-:W-:Y:S01]  /*1f260*/  ISETP.GE.AND P0, PT, R95, UR4, PT ;  /* 0x000000045f007c0c */ /* 0x000fe2000bf06270 */
[----:B------:R-:W-:Y:S01]  /*1f270*/  @!P4 IMAD.MOV.U32 R121, RZ, RZ, R54 ;  /* 0x000000ffff79c224 */ /* 0x000fe200078e0036 */
[-C--:B------:R-:W-:Y:S02]  /*1f280*/  @!P3 LEA R102, P5, R105, R11.reuse, 0x2 ;  /* 0x0000000b6966b211 */ /* 0x080fe400078a10ff */
[----:B-1----:R-:W-:Y:S01]  /*1f290*/  @!P4 LEA R12, P1, R107, R11, 0x2 ;  /* 0x0000000b6b0cc211 */ /* 0x002fe200078210ff */
[----:B------:R-:W-:-:S03]  /*1f2a0*/  @!P2 IMAD.MOV.U32 R14, RZ, RZ, R3 ;  /* 0x000000ffff0ea224 */ /* 0x000fc600078e0003 */
[-C--:B------:R-:W-:Y:S01]  /*1f2b0*/  @!P4 LEA.HI.X R13, R107, R20.reuse, R110, 0x2, P1 ;  /* 0x000000146b0dc211 */ /* 0x080fe200008f146e */
[----:B------:R-:W-:Y:S01]  /*1f2c0*/  @!P2 IMAD.MOV.U32 R15, RZ, RZ, R4 ;  /* 0x000000ffff0fa224 */ /* 0x000fe200078e0004 */
[----:B------:R-:W-:Y:S01]  /*1f2d0*/  @!P3 LEA.HI.X R103, R105, R20, R100, 0x2, P5 ;  /* 0x000000146967b211 */ /* 0x000fe200028f1464 */
[----:B------:R-:W-:Y:S02]  /*1f2e0*/  @!P3 IMAD.MOV.U32 R4, RZ, RZ, R5 ;  /* 0x000000ffff04b224 */ /* 0x000fe400078e0005 */
[----:B------:R-:W-:Y:S01]  /*1f2f0*/  @!P3 IMAD.MOV.U32 R5, RZ, RZ, R6 ;  /* 0x000000ffff05b224 */ /* 0x000fe200078e0006 */
[----:B------:R-:W-:Y:S04]  /*1f300*/  @!P2 ST.E.64 desc[UR36][R34.64], R14 ;  /* 0x0000000e2200a985 */ /* 0x000fe8000c101b24 */
[----:B------:R1:W-:Y:S04]  /*1f310*/  @!P4 ST.E.64 desc[UR36][R12.64], R120 ;  /* 0x000000780c00c985 */ /* 0x0003e8000c101b24 */
[----:B------:R0:W-:Y:S01]  /*1f320*/  @!P3 ST.E.64 desc[UR36][R102.64], R4 ;  /* 0x000000046600b985 */ /* 0x0001e2000c101b24 */
[----:B-1----:R-:W-:Y:S01]  /*1f330*/  @!P0 LEA R12, P2, R95, R11, 0x2 ;  /* 0x0000000b5f0c8211 */ /* 0x002fe200078410ff */
[----:B------:R-:W-:Y:S01]  /*1f340*/  @!P0 IMAD.MOV.U32 R15, RZ, RZ, R57 ;  /* 0x000000ffff0f8224 */ /* 0x000fe200078e0039 */
[----:B------:R-:W-:-:S02]  /*1f350*/  @!P0 MOV R14, R55 ;  /* 0x00000037000e8202 */ /* 0x000fc40000000f00 */
[----:B--2---:R-:W-:Y:S02]  /*1f360*/  @!P0 LEA.HI.X R13, R95, R20, R96, 0x2, P2 ;  /* 0x000000145f0d8211 */ /* 0x004fe400010f1460 */
[----:B---3--:R-:W-:Y:S02]  /*1f370*/  ISETP.GE.AND P1, PT, R90, UR4, PT ;  /* 0x000000045a007c0c */ /* 0x008fe4000bf26270 */
[----:B----4-:R-:W-:Y:S01]  /*1f380*/  ISETP.GE.AND P4, PT, R86, UR4, PT ;  /* 0x0000000456007c0c */ /* 0x010fe2000bf86270 */
[----:B------:R1:W-:Y:S10]  /*1f390*/  @!P0 ST.E.64 desc[UR36][R12.64], R14 ;  /* 0x0000000e0c008985 */ /* 0x0003f4000c101b24 */
[----:B0-----:R-:W-:Y:S01]  /*1f3a0*/  @!P1 LEA R4, P2, R90, R11, 0x2 ;  /* 0x0000000b5a049211 */ /* 0x001fe200078410ff */
[----:B------:R-:W-:-:S02]  /*1f3b0*/  @!P1 IMAD.MOV.U32 R6, RZ, RZ, R7 ;  /* 0x000000ffff069224 */ /* 0x000fc400078e0007 */
[----:B------:R-:W-:Y:S01]  /*1f3c0*/  @!P1 IMAD.MOV.U32 R7, RZ, RZ, R8 ;  /* 0x000000ffff079224 */ /* 0x000fe200078e0008 */
[----:B------:R-:W-:Y:S02]  /*1f3d0*/  @!P1 LEA.HI.X R5, R90, R20, R93, 0x2, P2 ;  /* 0x000000145a059211 */ /* 0x000fe400010f145d */
[----:B-----5:R-:W-:Y:S02]  /*1f3e0*/  ISETP.GE.AND P5, PT, R66, UR4, PT ;  /* 0x0000000442007c0c */ /* 0x020fe4000bfa6270 */
[----:B------:R-:W-:Y:S01]  /*1f3f0*/  ISETP.GE.AND P3, PT, R21, UR4, PT ;  /* 0x0000000415007c0c */ /* 0x000fe2000bf66270 */
[----:B------:R0:W-:Y:S01]  /*1f400*/  @!P1 ST.E.64 desc[UR36][R4.64], R6 ;  /* 0x0000000604009985 */ /* 0x0001e2000c101b24 */
[----:B-1----:R-:W-:Y:S01]  /*1f410*/  @!P4 LEA R12, P0, R86, R11, 0x2 ;  /* 0x0000000b560cc211 */ /* 0x002fe200078010ff */
[----:B------:R-:W-:Y:S02]  /*1f420*/  @!P4 IMAD.MOV.U32 R14, RZ, RZ, R61 ;  /* 0x000000ffff0ec224 */ /* 0x000fe400078e003d */
[----:B------:R-:W-:-:S06]  /*1f430*/  @!P4 IMAD.MOV.U32 R15, RZ, RZ, R65 ;  /* 0x000000ffff0fc224 */ /* 0x000fcc00078e0041 */
[-C--:B0-----:R-:W-:Y:S02]  /*1f440*/  @!P5 LEA R4, P1, R66, R11.reuse, 0x2 ;  /* 0x0000000b4204d211 */ /* 0x081fe400078210ff */
[----:B------:R-:W-:Y:S02]  /*1f450*/  @!P3 LEA R6, P2, R21, R11, 0x2 ;  /* 0x0000000b1506b211 */ /* 0x000fe400078410ff */
[----:B------:R-:W-:Y:S01]  /*1f460*/  @!P5 MOV R11, R10 ;  /* 0x0000000a000bd202 */ /* 0x000fe20000000f00 */
[----:B------:R-:W-:Y:S02]  /*1f470*/  @!P5 IMAD.MOV.U32 R10, RZ, RZ, R9 ;  /* 0x000000ffff0ad224 */ /* 0x000fe400078e0009 */
[----:B------:R-:W-:Y:S02]  /*1f480*/  @!P3 IMAD.MOV.U32 R8, RZ, RZ, R69 ;  /* 0x000000ffff08b224 */ /* 0x000fe400078e0045 */
[----:B------:R-:W-:Y:S01]  /*1f490*/  @!P3 IMAD.MOV.U32 R9, RZ, RZ, R73 ;  /* 0x000000ffff09b224 */ /* 0x000fe200078e0049 */
[----:B------:R-:W-:-:S02]  /*1f4a0*/  @!P4 LEA.HI.X R13, R86, R20, R88, 0x2, P0 ;  /* 0x00000014560dc211 */ /* 0x000fc400000f1458 */
[----:B------:R-:W-:-:S03]  /*1f4b0*/  @!P5 LEA.HI.X R5, R66, R20, R84, 0x2, P1 ;  /* 0x000000144205d211 */ /* 0x000fc600008f1454 */
[----:B------:R3:W-:Y:S04]  /*1f4c0*/  @!P4 ST.E.64 desc[UR36][R12.64], R14 ;  /* 0x0000000e0c00c985 */ /* 0x0007e8000c101b24 */
[----:B------:R3:W-:Y:S01]  /*1f4d0*/  @!P5 ST.E.64 desc[UR36][R4.64], R10 ;  /* 0x0000000a0400d985 */ /* 0x0007e2000c101b24 */
[----:B------:R-:W-:-:S05]  /*1f4e0*/  @!P3 LEA.HI.X R7, R21, R20, R62, 0x2, P2 ;  /* 0x000000141507b211 */ /* 0x000fca00010f143e */
[----:B------:R3:W-:Y:S02]  /*1f4f0*/  @!P3 ST.E.64 desc[UR36][R6.64], R8 ;  /* 0x000000080600b985 */ /* 0x0007e4000c101b24 */
.L_x_677:
[----:B------:R-:W-:Y:S05]  /*1f500*/  BSYNC B1 ;  /* 0x0000000000017941 */ /* 0x000fea0003800000 */
.L_x_676:
[----:B------:R-:W-:-:S03]  /*1f510*/  UMOV UR4, 0xffffffff ;  /* 0xffffffff00047882 */ /* 0x000fc60000000000 */
[----:B------:R-:W-:Y:S05]  /*1f520*/  BRA.DIV UR4, `(.L_x_678) ;  /* 0x0000010204847947 */ /* 0x000fea000b800000 */
[----:B---3--:R3:W4:Y:S04]  /*1f530*/  SHFL.IDX PT, R8, R2, 0x1, 0x1c1f ;  /* 0x003c1f0002087f89 */ /* 0x00872800000e0000 */
[----:B0-----:R-:W0:Y:S02]  /*1f540*/  SHFL.IDX PT, R0, R0, 0x1, 0x1c1f ;  /* 0x003c1f0000007f89 */ /* 0x001e2400000e0000 */
.L_x_1050:
[----:B------:R-:W-:-:S13]  /*1f550*/  ISETP.GE.AND P0, PT, R33, R32, PT ;  /* 0x000000202100720c */ /* 0x000fda0003f06270 */
[----:B------:R-:W-:Y:S05]  /*1f560*/  @P0 BRA `(.L_x_674) ;  /* 0x0000002000600947 */ /* 0x000fea0003800000 */
[----:B------:R-:W5:Y:S01]  /*1f570*/  LDL R96, [R1+0x64] ;  /* 0x0000640001607983 */ /* 0x000f620000100800 */
[----:B------:R-:W-:-:S03]  /*1f580*/  ULDC UR4, c[0x0][0xac8] ;  /* 0x0002b20000047ab9 */ /* 0x000fc60000000800 */
[----:B------:R-:W4:Y:S04]  /*1f590*/  LDL R90, [R1+0xc0] ;  /* 0x0000c000015a7983 */ /* 0x000f280000100800 */
[----:B------:R-:W4:Y:S04]  /*1f5a0*/  LDL R88, [R1+0xb4] ;  /* 0x0000b40001587983 */ /* 0x000f280000100800 */
[----:B------:R-:W4:Y:S04]  /*1f5b0*/  LDL R73, [R1+0xb0] ;  /* 0x0000b00001497983 */ /* 0x000f280000100800 */
[----:B------:R-:W4:Y:S04]  /*1f5c0*/  LDL R34, [R1+0x94] ;  /* 0x0000940001227983 */ /* 0x000f280000100800 */
[----:B------:R-:W4:Y:S04]  /*1f5d0*/  LDL R12, [R1+0x98] ;  /* 0x00009800010c7983 */ /* 0x000f280000100800 */
[----:B------:R-:W4:Y:S04]  /*1f5e0*/  LDL R113, [R1+0xfc] ;  /* 0x0000fc0001717983 */ /* 0x000f280000100800 */
[----:B--2---:R-:W2:Y:S04]  /*1f5f0*/  LDL R11, [R1+0x6c] ;  /* 0x00006c00010b7983 */ /* 0x004ea80000100800 */
[----:B------:R-:W2:Y:S04]  /*1f600*/  LDL R9, [R1+0x78] ;  /* 0x0000780001097983 */ /* 0x000ea80000100800 */
[----:B------:R-:W2:Y:S04]  /*1f610*/  LDL R3, [R1+0x68] ;  /* 0x0000680001037983 */ /* 0x000ea80000100800 */
[----:B---3--:R-:W3:Y:S04]  /*1f620*/  LDL R2, [R1+0x12c] ;  /* 0x00012c0001027983 */ /* 0x008ee80000100800 */
[----:B------:R-:W3:Y:S04]  /*1f630*/  LDL R114, [R1+0x180] ;  /* 0x0001800001727983 */ /* 0x000ee80000100800 */
        /* <DEDUP_REMOVED lines=14> */
[----:B-1----:R-:W3:Y:S04]  /*1f720*/  LDL R20, [R1+0x144] ;  /* 0x0001440001147983 */ /* 0x002ee80000100800 */
        /* <DEDUP_REMOVED lines=16> */
[----:B------:R-:W3:Y:S01]  /*1f830*/  LDL R13, [R1+0x110] ;  /* 0x00011000010d7983 */ /* 0x000ee20000100800 */
[----:B-----5:R-:W-:Y:S01]  /*1f840*/  ISETP.GE.AND P0, PT, R96, UR4, PT ;  /* 0x0000000460007c0c */ /* 0x020fe2000bf06270 */
[----:B----4-:R-:W-:-:S02]  /*1f850*/  IMAD.MOV.U32 R95, RZ, RZ, R90 ;  /* 0x000000ffff5f7224 */ /* 0x010fc400078e005a */
[----:B------:R-:W-:Y:S01]  /*1f860*/  IMAD.MOV.U32 R93, RZ, RZ, R88 ;  /* 0x000000ffff5d7224 */ /* 0x000fe200078e0058 */
[----:B------:R-:W-:Y:S01]  /*1f870*/  MOV R90, R73 ;  /* 0x00000049005a7202 */ /* 0x000fe20000000f00 */
[----:B------:R-:W-:Y:S02]  /*1f880*/  IMAD.MOV.U32 R73, RZ, RZ, R34 ;  /* 0x000000ffff497224 */ /* 0x000fe400078e0022 */
[----:B------:R-:W-:Y:S01]  /*1f890*/  IMAD.MOV.U32 R88, RZ, RZ, R12 ;  /* 0x000000ffff587224 */ /* 0x000fe200078e000c */
[----:B------:R-:W-:Y:S01]  /*1f8a0*/  ISETP.GE.AND P3, PT, R113, UR4, PT ;  /* 0x0000000471007c0c */ /* 0x000fe2000bf66270 */
[----:B--2---:R-:W-:Y:S02]  /*1f8b0*/  IMAD.MOV.U32 R12, RZ, RZ, R11 ;  /* 0x000000ffff0c7224 */ /* 0x004fe400078e000b */
[----:B------:R-:W-:Y:S02]  /*1f8c0*/  IMAD.MOV.U32 R34, RZ, RZ, R9 ;  /* 0x000000ffff227224 */ /* 0x000fe400078e0009 */
[----:B------:R-:W-:-:S02]  /*1f8d0*/  IMAD.MOV.U32 R9, RZ, RZ, R3 ;  /* 0x000000ffff097224 */ /* 0x000fc400078e0003 */
[----:B------:R-:W-:Y:S01]  /*1f8e0*/  @!P0 IMAD.MOV.U32 R3, RZ, RZ, R8 ;  /* 0x000000ffff038224 */ /* 0x000fe200078e0008 */
[----:B---3--:R-:W-:Y:S01]  /*1f8f0*/  MOV R11, R2 ;  /* 0x00000002000b7202 */ /* 0x008fe20000000f00 */
[----:B0-----:R-:W-:-:S04]  /*1f900*/  @!P0 IMAD.MOV.U32 R2, RZ, RZ, R0 ;  /* 0x000000ffff028224 */ /* 0x001fc800078e0000 */
[----:B------:R-:W-:-:S05]  /*1f910*/  @!P0 IMAD.WIDE R2, R96, 0x4, R2 ;  /* 0x0000000460028825 */ /* 0x000fca00078e0202 */
[----:B------:R0:W-:Y:S02]  /*1f920*/  @!P0 ST.E.64 desc[UR36][R2.64], R24 ;  /* 0x0000001802008985 */ /* 0x0001e4000c101b24 */
[----:B0-----:R-:W-:-:S04]  /*1f930*/  @!P3 LEA R2, P5, R113, R0, 0x2 ;  /* 0x000000007102b211 */ /* 0x001fc800078a10ff */
[----:B------:R-:W-:Y:S02]  /*1f940*/  @!P3 LEA.HI.X R3, R113, R8, R114, 0x2, P5 ;  /* 0x000000087103b211 */ /* 0x000fe400028f1472 */
[----:B------:R-:W2:Y:S01]  /*1f950*/  LDL R113, [R1+0x17c] ;  /* 0x00017c0001717983 */ /* 0x000ea20000100800 */
[----:B------:R-:W-:Y:S01]  /*1f960*/  ISETP.GE.AND P1, PT, R102, UR4, PT ;  /* 0x0000000466007c0c */ /* 0x000fe2000bf26270 */
[----:B------:R-:W-:Y:S01]  /*1f970*/  IMAD.MOV.U32 R96, RZ, RZ, R93 ;  /* 0x000000ffff607224 */ /* 0x000fe200078e005d */
[----:B------:R-:W-:Y:S01]  /*1f980*/  MOV R93, R88 ;  /* 0x00000058005d7202 */ /* 0x000fe20000000f00 */
[----:B------:R-:W-:Y:S01]  /*1f990*/  IMAD.MOV.U32 R88, RZ, RZ, R66 ;  /* 0x000000ffff587224 */ /* 0x000fe200078e0042 */
[----:B------:R-:W-:Y:S01]  /*1f9a0*/  ISETP.GE.AND P2, PT, R112, UR4, PT ;  /* 0x0000000470007c0c */ /* 0x000fe2000bf46270 */
[----:B------:R-:W-:Y:S01]  /*1f9b0*/  IMAD.MOV.U32 R66, RZ, RZ, R4 ;  /* 0x000000ffff427224 */ /* 0x000fe200078e0004 */
[----:B------:R-:W3:Y:S01]  /*1f9c0*/  LDL R114, [R1+0xd0] ;  /* 0x0000d00001727983 */ /* 0x000ee20000100800 */
[----:B------:R-:W-:-:S02]  /*1f9d0*/  IMAD.MOV.U32 R100, RZ, RZ, R95 ;  /* 0x000000ffff647224 */ /* 0x000fc400078e005f */
[----:B------:R-:W-:Y:S02]  /*1f9e0*/  IMAD.MOV.U32 R95, RZ, RZ, R90 ;  /* 0x000000ffff5f7224 */ /* 0x000fe400078e005a */
[----:B------:R-:W-:Y:S02]  /*1f9f0*/  IMAD.MOV.U32 R90, RZ, RZ, R86 ;  /* 0x000000ffff5a7224 */ /* 0x000fe400078e0056 */
[----:B------:R-:W-:Y:S01]  /*1fa00*/  @!P1 LEA R4, P4, R102, R0, 0x2 ;  /* 0x0000000066049211 */ /* 0x000fe200078810ff */
[----:B------:R-:W-:-:S03]  /*1fa10*/  IMAD.MOV.U32 R86, RZ, RZ, R5 ;  /* 0x000000ffff567224 */ /* 0x000fc600078e0005 */
[----:B------:R-:W-:Y:S01]  /*1fa20*/  @!P1 LEA.HI.X R5, R102, R8, R103, 0x2, P4 ;  /* 0x0000000866059211 */ /* 0x000fe200020f1467 */
[----:B------:R-:W-:Y:S01]  /*1fa30*/  IMAD.MOV.U32 R103, RZ, RZ, R100 ;  /* 0x000000ffff677224 */ /* 0x000fe200078e0064 */
[----:B------:R-:W-:Y:S01]  /*1fa40*/  MOV R102, R96 ;  /* 0x0000006000667202 */ /* 0x000fe20000000f00 */
[----:B------:R-:W-:Y:S02]  /*1fa50*/  IMAD.MOV.U32 R100, RZ, RZ, R95 ;  /* 0x000000ffff647224 */ /* 0x000fe400078e005f */
[----:B------:R-:W-:Y:S02]  /*1fa60*/  IMAD.MOV.U32 R95, RZ, RZ, R93 ;  /* 0x000000ffff5f7224 */ /* 0x000fe400078e005d */
[----:B------:R-:W-:Y:S01]  /*1fa70*/  IMAD.MOV.U32 R96, RZ, RZ, R90 ;  /* 0x000000ffff607224 */ /* 0x000fe200078e005a */
[----:B------:R-:W-:Y:S01]  /*1fa80*/  MOV R90, R6 ;  /* 0x00000006005a7202 */ /* 0x000fe20000000f00 */
[----:B------:R-:W-:Y:S02]  /*1fa90*/  IMAD.MOV.U32 R93, RZ, RZ, R88 ;  /* 0x000000ffff5d7224 */ /* 0x000fe400078e0058 */
[----:B------:R-:W-:-:S02]  /*1faa0*/  IMAD.MOV.U32 R88, RZ, RZ, R7 ;  /* 0x000000ffff587224 */ /* 0x000fc400078e0007 */
[----:B------:R-:W-:Y:S02]  /*1fab0*/  @!P1 IMAD.MOV.U32 R6, RZ, RZ, R77 ;  /* 0x000000ffff069224 */ /* 0x000fe400078e004d */
[----:B------:R-:W-:-:S05]  /*1fac0*/  @!P1 IMAD.MOV.U32 R7, RZ, RZ, R81 ;  /* 0x000000ffff079224 */ /* 0x000fca00078e0051 */
[----:B------:R0:W-:Y:S02]  /*1fad0*/  @!P1 ST.E.64 desc[UR36][R4.64], R6 ;  /* 0x0000000604009985 */ /* 0x0001e4000c101b24 */
[----:B0-----:R-:W-:-:S04]  /*1fae0*/  @!P2 LEA R4, P4, R112, R0, 0x2 ;  /* 0x000000007004a211 */ /* 0x001fc800078810ff */
[----:B--2---:R-:W-:Y:S02]  /*1faf0*/  @!P2 LEA.HI.X R5, R112, R8, R113, 0x2, P4 ;  /* 0x000000087005a211 */ /* 0x004fe400020f1471 */
[----:B------:R-:W2:Y:S01]  /*1fb00*/  LDL R112, [R1+0x178] ;  /* 0x0001780001707983 */ /* 0x000ea20000100800 */
[----:B------:R-:W-:-:S03]  /*1fb10*/  ISETP.GE.AND P0, PT, R108, UR4, PT ;  /* 0x000000046c007c0c */ /* 0x000fc6000bf06270 */
[----:B------:R0:W-:Y:S01]  /*1fb20*/  @!P3 ST.E.64 desc[UR36][R2.64], R26 ;  /* 0x0000001a0200b985 */ /* 0x0001e2000c101b24 */
[----:B------:R-:W-:Y:S01]  /*1fb30*/  ISETP.GE.AND P3, PT, R107, UR4, PT ;  /* 0x000000046b007c0c */ /* 0x000fe2000bf66270 */
[----:B------:R-:W-:Y:S02]  /*1fb40*/  @!P2 IMAD.MOV.U32 R6, RZ, RZ, R85 ;  /* 0x000000ffff06a224 */ /* 0x000fe400078e0055 */
[----:B------:R-:W-:Y:S01]  /*1fb50*/  @!P2 IMAD.MOV.U32 R7, RZ, RZ, R89 ;  /* 0x000000ffff07a224 */ /* 0x000fe200078e0059 */
[----:B------:R-:W-:Y:S01]  /*1fb60*/  ISETP.GE.AND P1, PT, R104, UR4, PT ;  /* 0x0000000468007c0c */ /* 0x000fe2000bf26270 */
[----:B------:R-:W4:Y:S04]  /*1fb70*/  LDL R113, [R1+0xcc] ;  /* 0x0000cc0001717983 */ /* 0x000f280000100800 */
[C---:B0-----:R-:W-:Y:S01]  /*1fb80*/  @!P0 LEA R2, P5, R108.reuse, R0, 0x2 ;  /* 0x000000006c028211 */ /* 0x041fe200078a10ff */
[----:B------:R0:W-:Y:S03]  /*1fb90*/  @!P2 ST.E.64 desc[UR36][R4.64], R6 ;  /* 0x000000060400a985 */ /* 0x0001e6000c101b24 */
[----:B--2---:R-:W-:-:S02]  /*1fba0*/  @!P0 LEA.HI.X R3, R108, R8, R112, 0x2, P5 ;  /* 0x000000086c038211 */ /* 0x004fc400028f1470 */
[----:B------:R-:W2:Y:S04]  /*1fbb0*/  LDL R108, [R1+0x174] ;  /* 0x00017400016c7983 */ /* 0x000ea80000100800 */
[----:B------:R1:W-:Y:S01]  /*1fbc0*/  @!P0 ST.E.64 desc[UR36][R2.64], R36 ;  /* 0x0000002402008985 */ /* 0x0003e2000c101b24 */
[-C--:B0-----:R-:W-:Y:S02]  /*1fbd0*/  @!P1 LEA R4, P4, R104, R0.reuse, 0x2 ;  /* 0x0000000068049211 */ /* 0x081fe400078810ff */
[----:B------:R-:W-:Y:S01]  /*1fbe0*/  ISETP.GE.AND P2, PT, R105, UR4, PT ;  /* 0x0000000469007c0c */ /* 0x000fe2000bf46270 */
[----:B------:R-:W5:Y:S01]  /*1fbf0*/  LDL R112, [R1+0xc4] ;  /* 0x0000c40001707983 */ /* 0x000f620000100800 */
[----:B-1----:R-:W-:-:S04]  /*1fc00*/  @!P3 LEA R2, P5, R107, R0, 0x2 ;  /* 0x000000006b02b211 */ /* 0x002fc800078a10ff */
[-C--:B------:R-:W-:Y:S02]  /*1fc10*/  @!P3 LEA.HI.X R3, R107, R8.reuse, R118, 0x2, P5 ;  /* 0x000000086b03b211 */ /* 0x080fe400028f1476 */
[----:B------:R-:W3:Y:S01]  /*1fc20*/  LDL R118, [R1+0x16c] ;  /* 0x00016c0001767983 */ /* 0x000ee20000100800 */
[----:B--2---:R-:W-:Y:S01]  /*1fc30*/  @!P1 LEA.HI.X R5, R104, R8, R108, 0x2, P4 ;  /* 0x0000000868059211 */ /* 0x004fe200020f146c */
[----:B------:R-:W-:Y:S01]  /*1fc40*/  IMAD.MOV.U32 R108, RZ, RZ, R103 ;  /* 0x000000ffff6c7224 */ /* 0x000fe200078e0067 */
[----:B------:R-:W-:Y:S01]  /*1fc50*/  MOV R103, R102 ;  /* 0x0000006600677202 */ /* 0x000fe20000000f00 */
[----:B------:R-:W-:Y:S01]  /*1fc60*/  IMAD.MOV.U32 R102, RZ, RZ, R100 ;  /* 0x000000ffff667224 */ /* 0x000fe200078e0064 */
[----:B------:R-:W-:Y:S01]  /*1fc70*/  ISETP.GE.AND P0, PT, R110, UR4, PT ;  /* 0x000000046e007c0c */ /* 0x000fe2000bf06270 */
[----:B------:R-:W-:Y:S01]  /*1fc80*/  IMAD.MOV.U32 R100, RZ, RZ, R93 ;  /* 0x000000ffff647224 */ /* 0x000fe200078e005d */
[----:B------:R-:W2:Y:S01]  /*1fc90*/  LDL R107, [R1+0xb8] ;  /* 0x0000b800016b7983 */ /* 0x000ea20000100800 */
[----:B------:R-:W-:-:S02]  /*1fca0*/  IMAD.MOV.U32 R93, RZ, RZ, R20 ;  /* 0x000000ffff5d7224 */ /* 0x000fc400078e0014 */
[----:B------:R-:W-:Y:S01]  /*1fcb0*/  IMAD.MOV.U32 R104, RZ, RZ, R103 ;  /* 0x000000ffff687224 */ /* 0x000fe200078e0067 */
[----:B------:R-:W2:Y:S01]  /*1fcc0*/  LDL R20, [R1+0x74] ;  /* 0x0000740001147983 */ /* 0x000ea20000100800 */
[----:B------:R-:W-:Y:S01]  /*1fcd0*/  IMAD.MOV.U32 R103, RZ, RZ, R100 ;  /* 0x000000ffff677224 */ /* 0x000fe200078e0064 */
[----:B------:R-:W-:Y:S01]  /*1fce0*/  MOV R100, R93 ;  /* 0x0000005d00647202 */ /* 0x000fe20000000f00 */
[----:B------:R-:W-:-:S05]  /*1fcf0*/  @!P1 IMAD.MOV.U32 R93, RZ, RZ, R94 ;  /* 0x000000ffff5d9224 */ /* 0x000fca00078e005e */
[----:B------:R0:W-:Y:S02]  /*1fd00*/  @!P1 ST.E.64 desc[UR36][R4.64], R92 ;  /* 0x0000005c04009985 */ /* 0x0001e4000c101b24 */
[----:B0-----:R-:W-:-:S04]  /*1fd10*/  @!P2 LEA R4, P4, R105, R0, 0x2 ;  /* 0x000000006904a211 */ /* 0x001fc800078810ff */
[----:B---3--:R-:W-:Y:S02]  /*1fd20*/  @!P2 LEA.HI.X R5, R105, R8, R118, 0x2, P4 ;  /* 0x000000086905a211 */ /* 0x008fe400020f1476 */
[----:B------:R-:W3:Y:S04]  /*1fd30*/  LDL R118, [R1+0x168] ;  /* 0x0001680001767983 */ /* 0x000ee80000100800 */
[----:B------:R0:W-:Y:S02]  /*1fd40*/  @!P3 ST.E.64 desc[UR36][R2.64], R38 ;  /* 0x000000260200b985 */ /* 0x0001e4000c101b24 */
[----:B0-----:R-:W-:-:S04]  /*1fd50*/  @!P0 LEA R2, P5, R110, R0, 0x2 ;  /* 0x000000006e028211 */ /* 0x001fc800078a10ff */
[----:B---3--:R-:W-:Y:S02]  /*1fd60*/  @!P0 LEA.HI.X R3, R110, R8, R118, 0x2, P5 ;  /* 0x000000086e038211 */ /* 0x008fe400028f1476 */
[----:B------:R-:W3:Y:S01]  /*1fd70*/  LDL R118, [R1+0x164] ;  /* 0x0001640001767983 */ /* 0x000ee20000100800 */
[----:B------:R-:W-:Y:S01]  /*1fd80*/  ISETP.GE.AND P1, PT, R117, UR4, PT ;  /* 0x0000000475007c0c */ /* 0x000fe2000bf26270 */
[----:B------:R-:W-:Y:S02]  /*1fd90*/  @!P2 IMAD.MOV.U32 R6, RZ, RZ, R97 ;  /* 0x000000ffff06a224 */ /* 0x000fe400078e0061 */
[----:B------:R-:W-:-:S05]  /*1fda0*/  @!P2 IMAD.MOV.U32 R7, RZ, RZ, R101 ;  /* 0x000000ffff07a224 */ /* 0x000fca00078e0065 */
[----:B------:R0:W-:Y:S05]  /*1fdb0*/  @!P2 ST.E.64 desc[UR36][R4.64], R6 ;  /* 0x000000060400a985 */ /* 0x0001ea000c101b24 */
        /* <DEDUP_REMOVED lines=10> */
[-C--:B------:R-:W-:Y:S02]  /*1fe60*/  @!P1 LOP3.LUT R59, R59, R58.reuse, RZ, 0x3c, !PT ;  /* 0x0000003a3b3b9212 */ /* 0x080fe400078e3cff */
[----:B------:R-:W-:Y:S02]  /*1fe70*/  ISETP.GE.AND P2, PT, R114, UR4, PT ;  /* 0x0000000472007c0c */ /* 0x000fe4000bf46270 */
[----:B------:R-:W-:-:S04]  /*1fe80*/  @!P1 LOP3.LUT R58, R59, R58, RZ, 0x3c, !PT ;  /* 0x0000003a3b3a9212 */ /* 0x000fc800078e3cff */
[----:B------:R-:W-:-:S05]  /*1fe90*/  @!P1 LOP3.LUT R59, R59, R58, RZ, 0x3c, !PT ;  /* 0x0000003a3b3b9212 */ /* 0x000fca00078e3cff */
[----:B------:R0:W-:Y:S02]  /*1fea0*/  @!P1 ST.E.64 desc[UR36][R6.64], R58 ;  /* 0x0000003a06009985 */ /* 0x0001e4000c101b24 */
[----:B0-----:R-:W-:-:S04]  /*1feb0*/  @!P2 LEA R6, P4, R114, R0, 0x2 ;  /* 0x000000007206a211 */ /* 0x001fc800078810ff */
[----:B---3--:R-:W-:Y:S02]  /*1fec0*/  @!P2 LEA.HI.X R7, R114, R8, R116, 0x2, P4 ;  /* 0x000000087207a211 */ /* 0x008fe400020f1474 */
[----:B------:R-:W3:Y:S01]  /*1fed0*/  LDL R114, [R1+0x158] ;  /* 0x0001580001727983 */ /* 0x000ee20000100800 */
[----:B----4-:R-:W-:Y:S01]  /*1fee0*/  ISETP.GE.AND P0, PT, R113, UR4, PT ;  /* 0x0000000471007c0c */ /* 0x010fe2000bf06270 */
[----:B------:R-:W-:Y:S02]  /*1fef0*/  @!P3 IMAD.MOV.U32 R4, RZ, RZ, R45 ;  /* 0x000000ffff04b224 */ /* 0x000fe400078e002d */
[----:B------:R-:W-:-:S05]  /*1ff00*/  @!P3 IMAD.MOV.U32 R5, RZ, RZ, R46 ;  /* 0x000000ffff05b224 */ /* 0x000fca00078e002e */
[----:B------:R0:W-:Y:S01]  /*1ff10*/  @!P3 ST.E.64 desc[UR36][R2.64], R4 ;  /* 0x000000040200b985 */ /* 0x0001e2000c101b24 */
[----:B------:R-:W-:Y:S01]  /*1ff20*/  ISETP.GE.AND P3, PT, R108, UR4, PT ;  /* 0x000000046c007c0c */ /* 0x000fe2000bf66270 */
[----:B------:R-:W-:-:S03]  /*1ff30*/  IMAD.MOV.U32 R105, RZ, RZ, R103 ;  /* 0x000000ffff697224 */ /* 0x000fc600078e0067 */
[----:B0-----:R-:W-:Y:S01]  /*1ff40*/  @!P0 LEA R2, P5, R113, R0, 0x2 ;  /* 0x0000000071028211 */ /* 0x001fe200078a10ff */
[----:B------:R-:W-:Y:S01]  /*1ff50*/  @!P2 IMAD.MOV.U32 R4, RZ, RZ, R109 ;  /* 0x000000ffff04a224 */ /* 0x000fe200078e006d */
[----:B------:R-:W-:-:S05]  /*1ff60*/  @!P2 MOV R5, R70 ;  /* 0x000000460005a202 */ /* 0x000fca0000000f00 */
[----:B------:R0:W-:Y:S01]  /*1ff70*/  @!P2 ST.E.64 desc[UR36][R6.64], R4 ;  /* 0x000000040600a985 */ /* 0x0001e2000c101b24 */
[----:B------:R-:W-:-:S03]  /*1ff80*/  MOV R110, R105 ;  /* 0x00000069006e7202 */ /* 0x000fc60000000f00 */
[----:B------:R-:W4:Y:S01]  /*1ff90*/  LDL R105, [R1+0x148] ;  /* 0x0001480001697983 */ /* 0x000f220000100800 */
[----:B0-----:R-:W-:Y:S02]  /*1ffa0*/  @!P0 IMAD.MOV.U32 R4, RZ, RZ, R47 ;  /* 0x000000ffff048224 */ /* 0x001fe400078e002f */
[----:B------:R-:W-:Y:S02]  /*1ffb0*/  @!P0 IMAD.MOV.U32 R5, RZ, RZ, R48 ;  /* 0x000000ffff058224 */ /* 0x000fe400078e0030 */
[----:B------:R-:W-:Y:S02]  /*1ffc0*/  IMAD.MOV.U32 R103, RZ, RZ, R100 ;  /* 0x000000ffff677224 */ /* 0x000fe400078e0064 */
[----:B------:R-:W4:Y:S01]  /*1ffd0*/  LDL R100, [R1+0x140] ;  /* 0x0001400001647983 */ /* 0x000f220000100800 */
[----:B---3--:R-:W-:-:S03]  /*1ffe0*/  @!P0 LEA.HI.X R3, R113, R8, R114, 0x2, P5 ;  /* 0x0000000871038211 */ /* 0x008fc600028f1472 */
[----:B------:R-:W3:Y:S04]  /*1fff0*/  LDL R113, [R1+0x154] ;  /* 0x0001540001717983 */ /* 0x000ee80000100800 */
[----:B------:R0:W-:Y:S02]  /*20000*/  @!P0 ST.E.64 desc[UR36][R2.64], R4 ;  /* 0x0000000402008985 */ /* 0x0001e4000c101b24 */
[----:B0-----:R-:W-:-:S04]  /*20010*/  @!P3 LEA R2, P5, R108, R0, 0x2 ;  /* 0x000000006c02b211 */ /* 0x001fc800078a10ff */
[----:B------:R-:W-:Y:S02]  /*20020*/  @!P3 LEA.HI.X R3, R108, R8, R110, 0x2, P5 ;  /* 0x000000086c03b211 */ /* 0x000fe400028f146e */
[----:B------:R-:W4:Y:S01]  /*20030*/  LDL R108, [R1+0x14c] ;  /* 0x00014c00016c7983 */ /* 0x000f220000100800 */
[----:B-----5:R-:W-:Y:S02]  /*20040*/  ISETP.GE.AND P1, PT, R112, UR4, PT ;  /* 0x0000000470007c0c */ /* 0x020fe4000bf26270 */
[----:B--2---:R-:W-:Y:S02]  /*20050*/  ISETP.GE.AND P2, PT, R107, UR4, PT ;  /* 0x000000046b007c0c */ /* 0x004fe4000bf46270 */
[----:B------:R-:W-:-:S09]  /*20060*/  ISETP.GE.AND P0, PT, R104, UR4, PT ;  /* 0x0000000468007c0c */ /* 0x000fd2000bf06270 */
[C---:B------:R-:W-:Y:S01]  /*20070*/  @!P1 LEA R6, P4, R112.reuse, R0, 0x2 ;  /* 0x0000000070069211 */ /* 0x040fe200078810ff */
[----:B------:R-:W-:Y:S02]  /*20080*/  @!P1 IMAD.MOV.U32 R4, RZ, RZ, R67 ;  /* 0x000000ffff049224 */ /* 0x000fe400078e0043 */
[----:B------:R-:W-:Y:S01]  /*20090*/  @!P1 IMAD.MOV.U32 R5, RZ, RZ, R71 ;  /* 0x000000ffff059224 */ /* 0x000fe200078e0047 */
[----:B---3--:R-:W-:-:S05]  /*200a0*/  @!P1 LEA.HI.X R7, R112, R8, R113, 0x2, P4 ;  /* 0x0000000870079211 */ /* 0x008fca00020f1471 */
[----:B------:R0:W-:Y:S01]  /*200b0*/  @!P1 ST.E.64 desc[UR36][R6.64], R4 ;  /* 0x0000000406009985 */ /* 0x0001e2000c101b24 */
[----:B------:R-:W-:Y:S01]  /*200c0*/  ISETP.GE.AND P1, PT, R102, UR4, PT ;  /* 0x0000000466007c0c */ /* 0x000fe2000bf26270 */
[----:B0-----:R-:W-:Y:S01]  /*200d0*/  @!P3 IMAD.MOV.U32 R4, RZ, RZ, R49 ;  /* 0x000000ffff04b224 */ /* 0x001fe200078e0031 */
[----:B------:R-:W-:Y:S02]  /*200e0*/  @!P3 MOV R5, R50 ;  /* 0x000000320005b202 */ /* 0x000fe40000000f00 */
[----:B------:R-:W-:-:S03]  /*200f0*/  @!P2 LEA R6, P4, R107, R0, 0x2 ;  /* 0x000000006b06a211 */ /* 0x000fc600078810ff */
[----:B------:R0:W-:Y:S01]  /*20100*/  @!P3 ST.E.64 desc[UR36][R2.64], R4 ;  /* 0x000000040200b985 */ /* 0x0001e2000c101b24 */
[----:B------:R-:W-:Y:S02]  /*20110*/  ISETP.GE.AND P3, PT, R88, UR4, PT ;  /* 0x0000000458007c0c */ /* 0x000fe4000bf66270 */
[----:B----4-:R-:W-:Y:S01]  /*20120*/  @!P2 LEA.HI.X R7, R107, R8, R108, 0x2, P4 ;  /* 0x000000086b07a211 */ /* 0x010fe200020f146c */
[----:B0-----:R-:W-:Y:S02]  /*20130*/  @!P2 IMAD.MOV.U32 R4, RZ, RZ, R75 ;  /* 0x000000ffff04a224 */ /* 0x001fe400078e004b */
[----:B------:R-:W-:Y:S01]  /*20140*/  @!P2 IMAD.MOV.U32 R5, RZ, RZ, R79 ;  /* 0x000000ffff05a224 */ /* 0x000fe200078e004f */
[----:B------:R-:W-:-:S04]  /*20150*/  @!P0 LEA R2, P5, R104, R0, 0x2 ;  /* 0x0000000068028211 */ /* 0x000fc800078a10ff */
[----:B------:R0:W-:Y:S01]  /*20160*/  @!P2 ST.E.64 desc[UR36][R6.64], R4 ;  /* 0x000000040600a985 */ /* 0x0001e2000c101b24 */
[----:B------:R-:W-:Y:S02]  /*20170*/  @!P0 LEA.HI.X R3, R104, R8, R105, 0x2, P5 ;  /* 0x0000000868038211 */ /* 0x000fe400028f1469 */
[----:B------:R-:W-:Y:S01]  /*20180*/  ISETP.GE.AND P2, PT, R95, UR4, PT ;  /* 0x000000045f007c0c */ /* 0x000fe2000bf46270 */
[----:B0-----:R-:W-:Y:S02]  /*20190*/  @!P0 IMAD.MOV.U32 R4, RZ, RZ, R51 ;  /* 0x000000ffff048224 */ /* 0x001fe400078e0033 */
[----:B------:R-:W-:Y:S01]  /*201a0*/  @!P0 IMAD.MOV.U32 R5, RZ, RZ, R52 ;  /* 0x000000ffff058224 */ /* 0x000fe200078e0034 */
[----:B------:R-:W-:-:S04]  /*201b0*/  @!P1 LEA R6, P4, R102, R0, 0x2 ;  /* 0x0000000066069211 */ /* 0x000fc800078810ff */
[----:B------:R0:W-:Y:S01]  /*201c0*/  @!P0 ST.E.64 desc[UR36][R2.64], R4 ;  /* 0x0000000402008985 */ /* 0x0001e2000c101b24 */
[----:B------:R-:W-:Y:S02]  /*201d0*/  ISETP.GE.AND P0, PT, R73, UR4, PT ;  /* 0x0000000449007c0c */ /* 0x000fe4000bf06270 */
[----:B------:R-:W-:Y:S02]  /*201e0*/  @!P1 LEA.HI.X R7, R102, R8, R103, 0x2, P4 ;  /* 0x0000000866079211 */ /* 0x000fe400020f1467 */
[----:B0-----:R-:W-:Y:S01]  /*201f0*/  @!P3 LEA R2, P5, R88, R0, 0x2 ;  /* 0x000000005802b211 */ /* 0x001fe200078a10ff */
[----:B------:R-:W-:-:S03]  /*20200*/  @!P1 IMAD.MOV.U32 R4, RZ, RZ, R83 ;  /* 0x000000ffff049224 */ /* 0x000fc600078e0053 */
[----:B------:R-:W-:Y:S01]  /*20210*/  @!P3 LEA.HI.X R3, R88, R8, R100, 0x2, P5 ;  /* 0x000000085803b211 */ /* 0x000fe200028f1464 */
[----:B------:R-:W-:Y:S01]  /*20220*/  IMAD.MOV.U32 R88, RZ, RZ, R84 ;  /* 0x000000ffff587224 */ /* 0x000fe200078e0054 */
[----:B------:R-:W-:Y:S01]  /*20230*/  @!P1 MOV R5, R87 ;  /* 0x0000005700059202 */ /* 0x000fe20000000f00 */
[----:B------:R-:W-:Y:S02]  /*20240*/  IMAD.MOV.U32 R84, RZ, RZ, R57 ;  /* 0x000000ffff547224 */ /* 0x000fe400078e0039 */
[----:B------:R-:W-:Y:S02]  /*20250*/  @!P3 IMAD.MOV.U32 R57, RZ, RZ, R56 ;  /* 0x000000ffff39b224 */ /* 0x000fe400078e0038 */
[----:B------:R-:W-:Y:S01]  /*20260*/  @!P3 IMAD.MOV.U32 R56, RZ, RZ, R53 ;  /* 0x000000ffff38b224 */ /* 0x000fe200078e0035 */
[----:B------:R0:W-:Y:S01]  /*20270*/  @!P1 ST.E.64 desc[UR36][R6.64], R4 ;  /* 0x0000000406009985 */ /* 0x0001e2000c101b24 */
[----:B------:R-:W-:-:S03]  /*20280*/  ISETP.GE.AND P1, PT, R86, UR4, PT ;  /* 0x0000000456007c0c */ /* 0x000fc6000bf26270 */
[----:B------:R1:W-:Y:S01]  /*20290*/  @!P3 ST.E.64 desc[UR36][R2.64], R56 ;  /* 0x000000380200b985 */ /* 0x0003e2000c101b24 */
[----:B------:R-:W-:Y:S02]  /*202a0*/  ISETP.GE.AND P3, PT, R65, UR4, PT ;  /* 0x0000000441007c0c */ /* 0x000fe4000bf66270 */
[-C--:B0-----:R-:W-:Y:S01]  /*202b0*/  @!P2 LEA R4, P4, R95, R0.reuse, 0x2 ;  /* 0x000000005f04a211 */ /* 0x081fe200078810ff */
[----:B------:R-:W-:Y:S01]  /*202c0*/  @!P2 IMAD.MOV.U32 R6, RZ, RZ, R99 ;  /* 0x000000ffff06a224 */ /* 0x000fe200078e0063 */
[----:B-1----:R-:W-:Y:S02]  /*202d0*/  @!P0 LEA R2, P5, R73, R0, 0x2 ;  /* 0x0000000049028211 */ /* 0x002fe400078a10ff */
[-C--:B------:R-:W-:Y:S02]  /*202e0*/  @!P2 LEA.HI.X R5, R95, R8.reuse, R96, 0x2, P4 ;  /* 0x000000085f05a211 */ /* 0x080fe400020f1460 */
[----:B------:R-:W-:Y:S02]  /*202f0*/  @!P2 MOV R7, R91 ;  /* 0x0000005b0007a202 */ /* 0x000fe40000000f00 */
[----:B------:R-:W-:Y:S01]  /*20300*/  @!P0 LEA.HI.X R3, R73, R8, R90, 0x2, P5 ;  /* 0x0000000849038211 */ /* 0x000fe200028f145a */
[----:B------:R-:W-:-:S02]  /*20310*/  IMAD.MOV.U32 R73, RZ, RZ, R66 ;  /* 0x000000ffff497224 */ /* 0x000fc400078e0042 */
[----:B------:R-:W-:Y:S01]  /*20320*/  IMAD.MOV.U32 R66, RZ, RZ, R61 ;  /* 0x000000ffff427224 */ /* 0x000fe200078e003d */
[----:B------:R0:W-:Y:S01]  /*20330*/  @!P2 ST.E.64 desc[UR36][R4.64], R6 ;  /* 0x000000060400a985 */ /* 0x0001e2000c101b24 */
[----:B------:R-:W-:Y:S01]  /*20340*/  @!P0 IMAD.MOV.U32 R61, RZ, RZ, R63 ;  /* 0x000000ffff3d8224 */ /* 0x000fe200078e003f */
[----:B------:R-:W-:Y:S01]  /*20350*/  ISETP.GE.AND P2, PT, R10, UR4, PT ;  /* 0x000000040a007c0c */ /* 0x000fe2000bf46270 */
[----:B------:R-:W-:-:S03]  /*20360*/  @!P1 IMAD.MOV.U32 R99, RZ, RZ, R98 ;  /* 0x000000ffff639224 */ /* 0x000fc600078e0062 */
[----:B------:R1:W-:Y:S01]  /*20370*/  @!P0 ST.E.64 desc[UR36][R2.64], R60 ;  /* 0x0000003c02008985 */ /* 0x0003e2000c101b24 */
[----:B------:R-:W-:Y:S01]  /*20380*/  ISETP.GE.AND P0, PT, R69, UR4, PT ;  /* 0x0000000445007c0c */ /* 0x000fe2000bf06270 */
[----:B------:R-:W-:Y:S01]  /*20390*/  @!P1 IMAD.MOV.U32 R98, RZ, RZ, R106 ;  /* 0x000000ffff629224 */ /* 0x000fe200078e006a */
[----:B0-----:R-:W-:-:S04]  /*203a0*/  @!P1 LEA R4, P4, R86, R0, 0x2 ;  /* 0x0000000056049211 */ /* 0x001fc800078810ff */
[----:B------:R-:W-:Y:S02]  /*203b0*/  @!P1 LEA.HI.X R5, R86, R8, R88, 0x2, P4 ;  /* 0x0000000856059211 */ /* 0x000fe400020f1458 */
[C---:B-1----:R-:W-:Y:S02]  /*203c0*/  @!P3 LEA R2, P5, R65.reuse, R0, 0x2 ;  /* 0x000000004102b211 */ /* 0x042fe400078a10ff */
[----:B------:R-:W-:Y:S02]  /*203d0*/  ISETP.GE.AND P4, PT, R62, UR4, PT ;  /* 0x000000043e007c0c */ /* 0x000fe4000bf86270 */
[----:B------:R-:W-:Y:S01]  /*203e0*/  @!P3 LEA.HI.X R3, R65, R8, R84, 0x2, P5 ;  /* 0x000000084103b211 */ /* 0x000fe200028f1454 */
[----:B------:R0:W-:Y:S01]  /*203f0*/  @!P1 ST.E.64 desc[UR36][R4.64], R98 ;  /* 0x0000006204009985 */ /* 0x0001e2000c101b24 */
[----:B------:R-:W-:Y:S01]  /*20400*/  @!P3 MOV R65, R68 ;  /* 0x000000440041b202 */ /* 0x000fe20000000f00 */
[----:B------:R-:W-:Y:S02]  /*20410*/  @!P2 IMAD.MOV.U32 R6, RZ, RZ, R111 ;  /* 0x000000ffff06a224 */ /* 0x000fe400078e006f */
[----:B------:R-:W-:-:S02]  /*20420*/  @!P2 IMAD.MOV.U32 R7, RZ, RZ, R115 ;  /* 0x000000ffff07a224 */ /* 0x000fc400078e0073 */
[----:B------:R1:W-:Y:S01]  /*20430*/  @!P3 ST.E.64 desc[UR36][R2.64], R64 ;  /* 0x000000400200b985 */ /* 0x0003e2000c101b24 */
[----:B0-----:R-:W-:-:S04]  /*20440*/  @!P2 LEA R4, P1, R10, R0, 0x2 ;  /* 0x000000000a04a211 */ /* 0x001fc800078210ff */
[----:B------:R-:W-:Y:S02]  /*20450*/  @!P2 LEA.HI.X R5, R10, R8, R11, 0x2, P1 ;  /* 0x000000080a05a211 */ /* 0x000fe400008f140b */
[C---:B-1----:R-:W-:Y:S02]  /*20460*/  @!P0 LEA R2, P5, R69.reuse, R0, 0x2 ;  /* 0x0000000045028211 */ /* 0x042fe400078a10ff */
[----:B------:R-:W-:Y:S01]  /*20470*/  ISETP.GE.AND P1, PT, R54, UR4, PT ;  /* 0x0000000436007c0c */ /* 0x000fe2000bf26270 */
[----:B------:R0:W-:Y:S01]  /*20480*/  @!P2 ST.E.64 desc[UR36][R4.64], R6 ;  /* 0x000000060400a985 */ /* 0x0001e2000c101b24 */
[----:B------:R-:W-:Y:S01]  /*20490*/  @!P0 LEA.HI.X R3, R69, R8, R73, 0x2, P5 ;  /* 0x0000000845038211 */ /* 0x000fe200028f1449 */
[----:B------:R-:W-:Y:S01]  /*204a0*/  @!P0 IMAD.MOV.U32 R73, RZ, RZ, R74 ;  /* 0x000000ffff498224 */ /* 0x000fe200078e004a */
[----:B------:R-:W-:Y:S02]  /*204b0*/  ISETP.GE.AND P2, PT, R34, UR4, PT ;  /* 0x0000000422007c0c */ /* 0x000fe4000bf46270 */
[----:B------:R-:W-:-:S02]  /*204c0*/  @!P4 LEA R10, P3, R62, R0, 0x2 ;  /* 0x000000003e0ac211 */ /* 0x000fc400078610ff */
[----:B------:R1:W-:Y:S02]  /*204d0*/  @!P0 ST.E.64 desc[UR36][R2.64], R72 ;  /* 0x0000004802008985 */ /* 0x0003e4000c101b24 */
[----:B------:R-:W-:Y:S02]  /*204e0*/  @!P4 LEA.HI.X R11, R62, R8, R66, 0x2, P3 ;  /* 0x000000083e0bc211 */ /* 0x000fe400018f1442 */
[----:B------:R-:W-:Y:S02]  /*204f0*/  ISETP.GE.AND P3, PT, R20, UR4, PT ;  /* 0x0000000414007c0c */ /* 0x000fe4000bf66270 */
[----:B0-----:R-:W-:Y:S02]  /*20500*/  @!P1 LEA R4, P0, R54, R0, 0x2 ;  /* 0x0000000036049211 */ /* 0x001fe400078010ff */
[----:B------:R-:W-:Y:S01]  /*20510*/  ISETP.GE.AND P5, PT, R14, UR4, PT ;  /* 0x000000040e007c0c */ /* 0x000fe2000bfa6270 */
[----:B-1----:R-:W-:Y:S02]  /*20520*/  @!P4 IMAD.MOV.U32 R2, RZ, RZ, R119 ;  /* 0x000000ffff02c224 */ /* 0x002fe400078e0077 */
[----:B------:R-:W-:Y:S01]  /*20530*/  @!P4 IMAD.MOV.U32 R3, RZ, RZ, R122 ;  /* 0x000000ffff03c224 */ /* 0x000fe200078e007a */
[----:B------:R-:W-:-:S04]  /*20540*/  @!P1 LEA.HI.X R5, R54, R8, R55, 0x2, P0 ;  /* 0x0000000836059211 */ /* 0x000fc800000f1437 */
[----:B------:R0:W-:Y:S01]  /*20550*/  @!P4 ST.E.64 desc[UR36][R10.64], R2 ;  /* 0x000000020a00c985 */ /* 0x0001e2000c101b24 */
[----:B------:R-:W-:Y:S01]  /*20560*/  ISETP.GE.AND P4, PT, R12, UR4, PT ;  /* 0x000000040c007c0c */ /* 0x000fe2000bf86270 */
[----:B------:R-:W-:Y:S01]  /*20570*/  @!P2 IMAD.MOV.U32 R6, RZ, RZ, R123 ;  /* 0x000000ffff06a224 */ /* 0x000fe200078e007b */
[----:B------:R-:W-:Y:S01]  /*20580*/  @!P1 MOV R77, R78 ;  /* 0x0000004e004d9202 */ /* 0x000fe20000000f00 */
[----:B------:R-:W-:Y:S01]  /*20590*/  @!P2 IMAD.MOV.U32 R7, RZ, RZ, R125 ;  /* 0x000000ffff07a224 */ /* 0x000fe200078e007d */
[----:B0-----:R-:W-:-:S04]  /*205a0*/  @!P2 LEA R2, P0, R34, R0, 0x2 ;  /* 0x000000002202a211 */ /* 0x001fc800078010ff */
[----:B------:R-:W-:Y:S01]  /*205b0*/  @!P2 LEA.HI.X R3, R34, R8, R35, 0x2, P0 ;  /* 0x000000082203a211 */ /* 0x000fe200000f1423 */
[----:B------:R0:W-:Y:S04]  /*205c0*/  @!P1 ST.E.64 desc[UR36][R4.64], R76 ;  /* 0x0000004c04009985 */ /* 0x0001e8000c101b24 */
[----:B------:R1:W-:Y:S01]  /*205d0*/  @!P2 ST.E.64 desc[UR36][R2.64], R6 ;  /* 0x000000060200a985 */ /* 0x0003e2000c101b24 */
[----:B------:R-:W-:Y:S02]  /*205e0*/  @!P3 IMAD.MOV.U32 R81, RZ, RZ, R82 ;  /* 0x000000ffff51b224 */ /* 0x000fe400078e0052 */
[----:B------:R-:W-:Y:S02]  /*205f0*/  @!P5 IMAD.MOV.U32 R131, RZ, RZ, R130 ;  /* 0x000000ffff83d224 */ /* 0x000fe400078e0082 */
[----:B------:R-:W-:Y:S01]  /*20600*/  @!P5 IMAD.MOV.U32 R130, RZ, RZ, R129 ;  /* 0x000000ffff82d224 */ /* 0x000fe200078e0081 */
[----:B0-----:R-:W-:-:S02]  /*20610*/  @!P3 LEA R4, P0, R20, R0, 0x2 ;  /* 0x000000001404b211 */ /* 0x001fc400078010ff */
[-C--:B-1----:R-:W-:Y:S02]  /*20620*/  @!P5 LEA R2, P1, R14, R0.reuse, 0x2 ;  /* 0x000000000e02d211 */ /* 0x082fe400078210ff */
[----:B------:R-:W-:Y:S02]  /*20630*/  @!P4 LEA R6, P2, R12, R0, 0x2 ;  /* 0x000000000c06c211 */ /* 0x000fe400078410ff */
[-C--:B------:R-:W-:Y:S02]  /*20640*/  @!P3 LEA.HI.X R5, R20, R8.reuse, R21, 0x2, P0 ;  /* 0x000000081405b211 */ /* 0x080fe400000f1415 */
[-C--:B------:R-:W-:Y:S02]  /*20650*/  @!P5 LEA.HI.X R3, R14, R8.reuse, R15, 0x2, P1 ;  /* 0x000000080e03d211 */ /* 0x080fe400008f140f */
[----:B------:R-:W-:Y:S01]  /*20660*/  @!P4 LEA.HI.X R7, R12, R8, R13, 0x2, P2 ;  /* 0x000000080c07c211 */ /* 0x000fe200010f140d */
[----:B------:R0:W-:Y:S04]  /*20670*/  @!P3 ST.E.64 desc[UR36][R4.64], R80 ;  /* 0x000000500400b985 */ /* 0x0001e8000c101b24 */
[----:B------:R0:W-:Y:S04]  /*20680*/  @!P5 ST.E.64 desc[UR36][R2.64], R130 ;  /* 0x000000820200d985 */ /* 0x0001e8000c101b24 */
[----:B------:R0:W-:Y:S01]  /*20690*/  @!P4 ST.E.64 desc[UR36][R6.64], R28 ;  /* 0x0000001c0600c985 */ /* 0x0001e2000c101b24 */
[----:B------:R-:W-:-:S13]  /*206a0*/  ISETP.GE.AND P0, PT, R9, UR4, PT ;  /* 0x0000000409007c0c */ /* 0x000fda000bf06270 */
[----:B0-----:R-:W-:Y:S05]  /*206b0*/  @P0 BRA `(.L_x_674) ;  /* 0x00000010000c0947 */ /* 0x001fea0003800000 */
[----:B------:R-:W2:Y:S01]  /*206c0*/  LDL R12, [R1+0x10c] ;  /* 0x00010c00010c7983 */ /* 0x000ea20000100800 */
[----:B------:R-:W-:-:S04]  /*206d0*/  LEA R2, P0, R9, R0, 0x2 ;  /* 0x0000000009027211 */ /* 0x000fc800078010ff */
[----:B--2---:R-:W-:-:S05]  /*206e0*/  LEA.HI.X R3, R9, R8, R12, 0x2, P0 ;  /* 0x0000000809037211 */ /* 0x004fca00000f140c */
[----:B------:R0:W-:Y:S01]  /*206f0*/  ST.E.64 desc[UR36][R2.64], R30 ;  /* 0x0000001e02007985 */ /* 0x0001e2000c101b24 */
[----:B------:R-:W-:Y:S05]  /*20700*/  BRA `(.L_x_674) ;  /* 0x0000000c00f87947 */ /* 0x000fea0003800000 */
.L_x_660:
[----:B------:R-:W2:Y:S01]  /*20710*/  LDL.LU R4, [R1+0x44] ;  /* 0x0000440001047983 */ /* 0x000ea20000300800 */
[----:B------:R-:W-:Y:S01]  /*20720*/  ULDC.64 UR6, c[0x0][0xc08] ;  /* 0x0003020000067ab9 */ /* 0x000fe20000000a00 */
[----:B------:R-:W-:Y:S02]  /*20730*/  ULDC.64 UR4, c[0x0][0xc00] ;  /* 0x0003000000047ab9 */ /* 0x000fe40000000a00 */
[----:B0-----:R-:W3:Y:S01]  /*20740*/  LDL.LU R0, [R1+0x48] ;  /* 0x0000480001007983 */ /* 0x001ee20000300800 */
[----:B------:R-:W-:Y:S02]  /*20750*/  ISETP.NE.U32.AND P1, PT, RZ, UR6, PT ;  /* 0x00000006ff007c0c */ /* 0x000fe4000bf25070 */
[----:B------:R-:W-:Y:S01]  /*20760*/  ISETP.NE.U32.AND P0, PT, RZ, UR4, PT ;  /* 0x00000004ff007c0c */ /* 0x000fe2000bf05070 */
[----:B------:R-:W4:Y:S01]  /*20770*/  LDL R6, [R1+0x3c] ;  /* 0x00003c0001067983 */ /* 0x000f220000100800 */
[----:B------:R-:W-:Y:S02]  /*20780*/  ISETP.NE.AND.EX P1, PT, RZ, UR7, PT, P1 ;  /* 0x00000007ff007c0c */ /* 0x000fe4000bf25310 */
[----:B------:R-:W-:-:S02]  /*20790*/  ISETP.NE.AND.EX P0, PT, RZ, UR5, PT, P0 ;  /* 0x00000005ff007c0c */ /* 0x000fc4000bf05300 */
[----:B------:R-:W-:Y:S01]  /*207a0*/  MOV R15, RZ ;  /* 0x000000ff000f7202 */ /* 0x000fe20000000f00 */
[----:B------:R-:W0:Y:S01]  /*207b0*/  S2R R7, SR_TID.X ;  /* 0x0000000000077919 */ /* 0x000e220000002100 */
[----:B--2---:R-:W-:Y:S01]  /*207c0*/  IADD3 R2, P2, R4, UR4, RZ ;  /* 0x0000000404027c10 */ /* 0x004fe2000ff5e0ff */
[----:B------:R-:W-:-:S03]  /*207d0*/  ULDC UR4, c[0x0][0xa88] ;  /* 0x0002a20000047ab9 */ /* 0x000fc60000000800 */
[----:B---3--:R-:W-:-:S03]  /*207e0*/  IADD3.X R3, R0, UR5, RZ, P2, !PT ;  /* 0x0000000500037c10 */ /* 0x008fc600097fe4ff */
[----:B------:R-:W-:Y:S01]  /*207f0*/  @P1 IADD3 R4, P2, R4, UR6, RZ ;  /* 0x0000000604041c10 */ /* 0x000fe2000ff5e0ff */
[----:B------:R-:W-:Y:S01]  /*20800*/  IMAD.U32 R20, RZ, RZ, UR4 ;  /* 0x00000004ff147e24 */ /* 0x000fe2000f8e00ff */
[----:B------:R1:W5:Y:S02]  /*20810*/  @P0 LDG.E R15, desc[UR36][R2.64] ;  /* 0x00000024020f0981 */ /* 0x000364000c1e1900 */
[----:B------:R-:W-:-:S05]  /*20820*/  @P1 IADD3.X R5, R0, UR7, RZ, P2, !PT ;  /* 0x0000000700051c10 */ /* 0x000fca00097fe4ff */
[----:B------:R1:W5:Y:S01]  /*20830*/  @P1 LDG.E R20, desc[UR36][R4.64] ;  /* 0x0000002404141981 */ /* 0x000362000c1e1900 */
[----:B0-----:R-:W-:Y:S01]  /*20840*/  VIADD R28, R7, 0xffffff80 ;  /* 0xffffff80071c7836 */ /* 0x001fe20000000000 */
[----:B----4-:R-:W-:-:S04]  /*20850*/  ISETP.GT.AND P2, PT, R6, 0x1, PT ;  /* 0x000000010600780c */ /* 0x010fc80003f44270 */
[----:B------:R-:W-:Y:S01]  /*20860*/  ISETP.GT.AND P3, PT, R28, 0x7f, PT ;  /* 0x0000007f1c00780c */ /* 0x000fe20003f64270 */
[----:B------:R-:W-:-:S12]  /*20870*/  @P1 BRA `(.L_x_679) ;  /* 0x0000000000101947 */ /* 0x000fd80003800000 */
[----:B------:R-:W-:Y:S05]  /*20880*/  @!P0 BRA `(.L_x_679) ;  /* 0x00000000000c8947 */ /* 0x000fea0003800000 */
[----:B-1----:R-:W2:Y:S04]  /*20890*/  LDG.E R5, desc[UR36][R2.64] ;  /* 0x0000002402057981 */ /* 0x002ea8000c1e1900 */
[----:B-----5:R-:W2:Y:S02]  /*208a0*/  LDG.E R20, desc[UR36][R2.64+0x4] ;  /* 0x0000042402147981 */ /* 0x020ea4000c1e1900 */
[----:B--2---:R-:W-:-:S07]  /*208b0*/  IMAD.IADD R20, R20, 0x1, -R5 ;  /* 0x0000000114147824 */ /* 0x004fce00078e0a05 */
.L_x_679:
[----:B-1----:R-:W2:Y:S04]  /*208c0*/  LDL.LU R2, [R1+0x38] ;  /* 0x0000380001027983 */ /* 0x002ea80000300800 */
[----:B------:R-:W3:Y:S01]  /*208d0*/  LDL.LU R0, [R1+0x4c] ;  /* 0x00004c0001007983 */ /* 0x000ee20000300800 */
[----:B------:R-:W-:Y:S01]  /*208e0*/  BSSY B1, `(.L_x_680) ;  /* 0x0000038000017945 */ /* 0x000fe20003800000 */
[----:B-----5:R-:W-:Y:S02]  /*208f0*/  SHF.R.S32.HI R14, RZ, 0x1f, R15 ;  /* 0x0000001fff0e7819 */ /* 0x020fe4000001140f */
[----:B--2---:R-:W-:Y:S02]  /*20900*/  SEL R25, R2, RZ, !P0 ;  /* 0x000000ff02197207 */ /* 0x004fe40004000000 */
[----:B---3--:R-:W-:Y:S01]  /*20910*/  SEL R24, R0, RZ, !P0 ;  /* 0x000000ff00187207 */ /* 0x008fe20004000000 */
[----:B------:R-:W-:Y:S06]  /*20920*/  @P3 BRA `(.L_x_681) ;  /* 0x0000000000cc3947 */ /* 0x000fec0003800000 */
[----:B------:R-:W2:Y:S01]  /*20930*/  LDL R0, [R1+0x50] ;  /* 0x0000500001007983 */ /* 0x000ea20000100800 */
[----:B------:R-:W0:Y:S02]  /*20940*/  LDC R29, c[0x0][0xbe8] ;  /* 0x0002fa00ff1d7b82 */ /* 0x000e240000000800 */
[----:B0-----:R-:W-:Y:S02]  /*20950*/  IMAD R2, R20, R29, RZ ;  /* 0x0000001d14027224 */ /* 0x001fe400078e02ff */
[----:B--2---:R-:W-:-:S04]  /*20960*/  IMAD R0, R0, 0x80, R7 ;  /* 0x0000008000007824 */ /* 0x004fc800078e0207 */
[----:B------:R-:W-:-:S05]  /*20970*/  VIADD R27, R0, 0xffffff80 ;  /* 0xffffff80001b7836 */ /* 0x000fca0000000000 */
[----:B------:R-:W-:-:S13]  /*20980*/  ISETP.GE.AND P0, PT, R27, R2, PT ;  /* 0x000000021b00720c */ /* 0x000fda0003f06270 */
[----:B------:R-:W-:Y:S05]  /*20990*/  @P0 BRA `(.L_x_681) ;  /* 0x0000000000b00947 */ /* 0x000fea0003800000 */
[----:B------:R-:W2:Y:S01]  /*209a0*/  LDL.LU R30, [R1+0x60] ;  /* 0x00006000011e7983 */ /* 0x000ea20000300800 */
[----:B------:R-:W-:Y:S01]  /*209b0*/  ISETP.GT.AND P3, PT, R6, 0x1, PT ;  /* 0x000000010600780c */ /* 0x000fe20003f64270 */
[----:B------:R-:W0:Y:S01]  /*209c0*/  LDC.64 R8, c[0x0][0xba8] ;  /* 0x0002ea00ff087b82 */ /* 0x000e220000000a00 */
[----:B------:R-:W-:Y:S01]  /*209d0*/  MOV R0, 0x9b8 ;  /* 0x000009b800007802 */ /* 0x000fe20000000f00 */
[----:B------:R-:W-:Y:S01]  /*209e0*/  IMAD.MOV.U32 R21, RZ, RZ, R27 ;  /* 0x000000ffff157224 */ /* 0x000fe200078e001b */
[----:B------:R-:W-:Y:S02]  /*209f0*/  ISETP.NE.AND P0, PT, R29, 0x1, PT ;  /* 0x000000011d00780c */ /* 0x000fe40003f05270 */
[----:B------:R-:W-:-:S04]  /*20a00*/  SEL R26, R0, 0x978, P3 ;  /* 0x00000978001a7807 */ /* 0x000fc80001800000 */
[----:B------:R-:W1:Y:S08]  /*20a10*/  LDC.64 R2, c[0x0][R26+0x220] ;  /* 0x000088001a027b82 */ /* 0x000e700000000a00 */
[----:B------:R-:W3:Y:S08]  /*20a20*/  LDC.64 R10, c[0x0][R26+0x218] ;  /* 0x000086001a0a7b82 */ /* 0x000ef00000000a00 */
[----:B------:R-:W4:Y:S08]  /*20a30*/  LDC.64 R4, c[0x0][R26+0x228] ;  /* 0x00008a001a047b82 */ /* 0x000f300000000a00 */
[----:B------:R-:W5:Y:S08]  /*20a40*/  LDC.64 R6, c[0x0][R26+0x210] ;  /* 0x000084001a067b82 */ /* 0x000f700000000a00 */
[----:B------:R-:W3:Y:S08]  /*20a50*/  @P0 LDC R0, c[0x0][0xbec] ;  /* 0x0002fb00ff000b82 */ /* 0x000ef00000000800 */
[----:B------:R-:W4:Y:S01]  /*20a60*/  @P0 LDC R33, c[0x0][0xbf0] ;  /* 0x0002fc00ff210b82 */ /* 0x000f220000000800 */
[----:B-1----:R-:W-:-:S07]  /*20a70*/  IMAD R3, R3, R25, RZ ;  /* 0x0000001903037224 */ /* 0x002fce00078e02ff */
[----:B0-----:R-:W0:Y:S01]  /*20a80*/  @!P3 LDC R8, c[0x0][0xb50] ;  /* 0x0002d400ff08bb82 */ /* 0x001e220000000800 */
[----:B------:R-:W-:-:S04]  /*20a90*/  IMAD.WIDE.U32 R12, R2, R25, RZ ;  /* 0x00000019020c7225 */ /* 0x000fc800078e00ff */
[----:B------:R-:W-:Y:S02]  /*20aa0*/  IMAD R3, R2, R24, R3 ;  /* 0x0000001802037224 */ /* 0x000fe400078e0203 */
[----:B---3--:R-:W-:Y:S01]  /*20ab0*/  @P0 IMAD.HI.U32 R0, R27, R0, RZ ;  /* 0x000000001b000227 */ /* 0x008fe200078e00ff */
[----:B------:R-:W1:Y:S03]  /*20ac0*/  @!P3 LDC R9, c[0x0][0xb54] ;  /* 0x0002d500ff09bb82 */ /* 0x000e660000000800 */
[-C--:B------:R-:W-:Y:S02]  /*20ad0*/  IMAD R31, R11, R220.reuse, RZ ;  /* 0x000000dc0b1f7224 */ /* 0x080fe400078e02ff */
[----:B------:R-:W-:Y:S01]  /*20ae0*/  IMAD.WIDE.U32 R10, R10, R220, RZ ;  /* 0x000000dc0a0a7225 */ /* 0x000fe200078e00ff */
[----:B----4-:R-:W-:-:S03]  /*20af0*/  @P0 SHF.R.U32.HI R21, RZ, R33, R0 ;  /* 0x00000021ff150219 */ /* 0x010fc60000011600 */
[----:B------:R-:W-:Y:S01]  /*20b00*/  IMAD.IADD R11, R31, 0x1, R11 ;  /* 0x000000011f0b7824 */ /* 0x000fe200078e020b */
[----:B------:R-:W-:Y:S01]  /*20b10*/  IADD3 R10, P0, P1, R12, R10, R15 ;  /* 0x0000000a0c0a7210 */ /* 0x000fe2000791e00f */
[----:B------:R-:W-:Y:S02]  /*20b20*/  IMAD.IADD R12, R13, 0x1, R3 ;  /* 0x000000010d0c7824 */ /* 0x000fe400078e0203 */
[----:B------:R-:W-:-:S04]  /*20b30*/  IMAD.MOV R0, RZ, RZ, -R21 ;  /* 0x000000ffff007224 */ /* 0x000fc800078e0a15 */
[----:B------:R-:W-:Y:S01]  /*20b40*/  IMAD R3, R29, R0, R27 ;  /* 0x000000001d037224 */ /* 0x000fe200078e021b */
[----:B------:R-:W-:-:S04]  /*20b50*/  IADD3.X R0, R12, R11, R14, P0, P1 ;  /* 0x0000000b0c007210 */ /* 0x000fc800007e240e */
[----:B------:R-:W-:Y:S02]  /*20b60*/  SHF.R.S32.HI R11, RZ, 0x1f, R3 ;  /* 0x0000001fff0b7819 */ /* 0x000fe40000011403 */
[----:B--2---:R-:W-:-:S05]  /*20b70*/  SEL R33, R30, RZ, P3 ;  /* 0x000000ff1e217207 */ /* 0x004fca0001800000 */
[-C--:B------:R-:W-:Y:S02]  /*20b80*/  IMAD R13, R5, R33.reuse, RZ ;  /* 0x00000021050d7224 */ /* 0x080fe400078e02ff */
[----:B------:R-:W-:-:S04]  /*20b90*/  IMAD.WIDE.U32 R4, R4, R33, RZ ;  /* 0x0000002104047225 */ /* 0x000fc800078e00ff */
[----:B------:R-:W-:Y:S01]  /*20ba0*/  IMAD.IADD R2, R13, 0x1, R5 ;  /* 0x000000010d027824 */ /* 0x000fe200078e0205 */
[----:B------:R-:W-:Y:S02]  /*20bb0*/  IADD3 R4, P0, P1, R21, R10, R4 ;  /* 0x0000000a15047210 */ /* 0x000fe4000791e004 */
[----:B------:R-:W-:-:S04]  /*20bc0*/  SHF.R.S32.HI R21, RZ, 0x1f, R21 ;  /* 0x0000001fff157819 */ /* 0x000fc80000011415 */
[----:B------:R-:W-:Y:S01]  /*20bd0*/  IADD3.X R5, R21, R0, R2, P0, P1 ;  /* 0x0000000015057210 */ /* 0x000fe200007e2402 */
[----:B-----5:R-:W-:-:S04]  /*20be0*/  IMAD R0, R7, R3, RZ ;  /* 0x0000000307007224 */ /* 0x020fc800078e02ff */
[C---:B------:R-:W-:Y:S02]  /*20bf0*/  IMAD R11, R6.reuse, R11, R0 ;  /* 0x0000000b060b7224 */ /* 0x040fe400078e0200 */
[----:B------:R-:W-:-:S04]  /*20c00*/  IMAD.WIDE.U32 R4, R6, R3, R4 ;  /* 0x0000000306047225 */ /* 0x000fc800078e0004 */
[----:B------:R-:W-:Y:S01]  /*20c10*/  IMAD.MOV.U32 R3, RZ, RZ, -0x800000 ;  /* 0xff800000ff037424 */ /* 0x000fe200078e00ff */
[----:B------:R-:W-:Y:S02]  /*20c20*/  IADD3 R0, R5, R11, RZ ;  /* 0x0000000b05007210 */ /* 0x000fe40007ffe0ff */
[----:B0-----:R-:W-:-:S04]  /*20c30*/  LEA R8, P0, R4, R8, 0x2 ;  /* 0x0000000804087211 */ /* 0x001fc800078010ff */
[----:B-1----:R-:W-:-:S05]  /*20c40*/  LEA.HI.X R9, R4, R9, R0, 0x2, P0 ;  /* 0x0000000904097211 */ /* 0x002fca00000f1400 */
[----:B------:R0:W-:Y:S04]  /*20c50*/  STG.E desc[UR36][R8.64], R3 ;  /* 0x0000000308007986 */ /* 0x0001e8000c101924 */
.L_x_681:
[----:B------:R-:W-:Y:S05]  /*20c60*/  BSYNC B1 ;  /* 0x0000000000017941 */ /* 0x000fea0003800000 */
.L_x_680:
[----:B------:R-:W-:Y:S05]  /*20c70*/  @P2 BRA `(.L_x_674) ;  /* 0x00000008009c2947 */ /* 0x000fea0003800000 */
[----:B0-----:R-:W2:Y:S01]  /*20c80*/  LDL.LU R8, [R1+0x50] ;  /* 0x0000500001087983 */ /* 0x001ea20000300800 */
[----:B------:R-:W0:Y:S01]  /*20c90*/  LDC R21, c[0x0][0xbe8] ;  /* 0x0002fa00ff157b82 */ /* 0x000e220000000800 */
[----:B------:R-:W-:Y:S01]  /*20ca0*/  SHF.R.S32.HI R3, RZ, 0x1f, R28 ;  /* 0x0000001fff037819 */ /* 0x000fe2000001141c */
[----:B------:R-:W-:Y:S01]  /*20cb0*/  ULDC.64 UR4, c[0x0][0xaa0] ;  /* 0x0002a80000047ab9 */ /* 0x000fe20000000a00 */
[----:B------:R-:W-:Y:S01]  /*20cc0*/  ULDC.64 UR6, c[0x0][0xaf0] ;  /* 0x0002bc0000067ab9 */ /* 0x000fe20000000a00 */
[----:B------:R-:W-:Y:S01]  /*20cd0*/  IMAD R0, R14, UR4, RZ ;  /* 0x000000040e007c24 */ /* 0x000fe2000f8e02ff */
[----:B------:R-:W-:Y:S01]  /*20ce0*/  LEA.HI R4, R3, R28, RZ, 0x3 ;  /* 0x0000001c03047211 */ /* 0x000fe200078f18ff */
[----:B------:R-:W-:-:S03]  /*20cf0*/  IMAD.WIDE.U32 R2, R15, UR4, RZ ;  /* 0x000000040f027c25 */ /* 0x000fc6000f8e00ff */
[----:B------:R-:W-:Y:S01]  /*20d00*/  LOP3.LUT R7, R4, 0xfffffff8, RZ, 0xc0, !PT ;  /* 0xfffffff804077812 */ /* 0x000fe200078ec0ff */
[----:B------:R-:W-:Y:S01]  /*20d10*/  IMAD R5, R15, UR5, R0 ;  /* 0x000000050f057c24 */ /* 0x000fe2000f8e0200 */
[----:B------:R-:W-:Y:S01]  /*20d20*/  ULDC.64 UR4, c[0x0][0xae8] ;  /* 0x0002ba0000047ab9 */ /* 0x000fe20000000a00 */
[----:B------:R-:W-:Y:S02]  /*20d30*/  IMAD R4, R24, UR6, RZ ;  /* 0x0000000618047c24 */ /* 0x000fe4000f8e02ff */
[----:B------:R-:W-:Y:S02]  /*20d40*/  IMAD.IADD R0, R28, 0x1, -R7 ;  /* 0x000000011c007824 */ /* 0x000fe400078e0a07 */
[----:B------:R-:W-:Y:S02]  /*20d50*/  IMAD.IADD R3, R3, 0x1, R5 ;  /* 0x0000000103037824 */ /* 0x000fe400078e0205 */
[----:B------:R-:W-:Y:S02]  /*20d60*/  IMAD R0, R0, 0x20, R219 ;  /* 0x0000002000007824 */ /* 0x000fe400078e02db */
[----:B------:R-:W-:Y:S01]  /*20d70*/  IMAD.WIDE.U32 R2, R220, UR4, R2 ;  /* 0x00000004dc027c25 */ /* 0x000fe2000f8e0002 */
[----:B0-----:R-:W-:-:S03]  /*20d80*/  ISETP.NE.AND P0, PT, R21, 0x1, PT ;  /* 0x000000011500780c */ /* 0x001fc60003f05270 */
[----:B------:R-:W-:Y:S01]  /*20d90*/  IMAD R3, R220, UR5, R3 ;  /* 0x00000005dc037c24 */ /* 0x000fe2000f8e0203 */
[----:B------:R-:W-:Y:S01]  /*20da0*/  ULDC.64 UR4, c[0x0][0xae0] ;  /* 0x0002b80000047ab9 */ /* 0x000fe20000000a00 */
[C---:B------:R-:W-:Y:S02]  /*20db0*/  IMAD R7, R25.reuse, UR7, R4 ;  /* 0x0000000719077c24 */ /* 0x040fe4000f8e0204 */
[----:B------:R-:W-:-:S04]  /*20dc0*/  IMAD.WIDE.U32 R2, R25, UR6, R2 ;  /* 0x0000000619027c25 */ /* 0x000fc8000f8e0002 */
[----:B------:R-:W-:Y:S02]  /*20dd0*/  IMAD.IADD R3, R3, 0x1, R7 ;  /* 0x0000000103037824 */ /* 0x000fe400078e0207 */
[----:B------:R-:W0:Y:S08]  /*20de0*/  @P0 LDC R6, c[0x0][0xbec] ;  /* 0x0002fb00ff060b82 */ /* 0x000e300000000800 */
[----:B------:R-:W1:Y:S01]  /*20df0*/  @P0 LDC R11, c[0x0][0xbf0] ;  /* 0x0002fc00ff0b0b82 */ /* 0x000e620000000800 */
[----:B--2---:R-:W-:-:S02]  /*20e00*/  IMAD R9, R8, 0x80, R0 ;  /* 0x0000008008097824 */ /* 0x004fc400078e0200 */
[----:B------:R-:W-:Y:S02]  /*20e10*/  IMAD R24, R8, 0x80, R219 ;  /* 0x0000008008187824 */ /* 0x000fe400078e02db */
[----:B0-----:R-:W-:Y:S01]  /*20e20*/  @P0 IMAD.HI.U32 R0, R9, R6, RZ ;  /* 0x0000000609000227 */ /* 0x001fe200078e00ff */
[----:B------:R-:W-:-:S04]  /*20e30*/  MOV R5, R9 ;  /* 0x0000000900057202 */ /* 0x000fc80000000f00 */
[----:B-1----:R-:W-:-:S04]  /*20e40*/  @P0 SHF.R.U32.HI R5, RZ, R11, R0 ;  /* 0x0000000bff050219 */ /* 0x002fc80000011600 */
[--C-:B------:R-:W-:Y:S01]  /*20e50*/  SHF.R.S32.HI R0, RZ, 0x1f, R5.reuse ;  /* 0x0000001fff007819 */ /* 0x100fe20000011405 */
[----:B------:R-:W-:Y:S02]  /*20e60*/  IMAD.MOV R4, RZ, RZ, -R5 ;  /* 0x000000ffff047224 */ /* 0x000fe400078e0a05 */
[----:B------:R-:W-:-:S04]  /*20e70*/  IMAD.WIDE.U32 R2, R5, UR4, R2 ;  /* 0x0000000405027c25 */ /* 0x000fc8000f8e0002 */
[----:B------:R-:W-:Y:S02]  /*20e80*/  IMAD R0, R0, UR4, RZ ;  /* 0x0000000400007c24 */ /* 0x000fe4000f8e02ff */
[----:B------:R-:W-:Y:S02]  /*20e90*/  IMAD R7, R21, R4, R9 ;  /* 0x0000000415077224 */ /* 0x000fe400078e0209 */
[----:B------:R-:W-:Y:S01]  /*20ea0*/  IMAD R9, R5, UR5, R0 ;  /* 0x0000000505097c24 */ /* 0x000fe2000f8e0200 */
[----:B------:R-:W-:Y:S02]  /*20eb0*/  ULDC.64 UR4, c[0x0][0xad8] ;  /* 0x0002b60000047ab9 */ /* 0x000fe40000000a00 */
[----:B------:R-:W-:Y:S01]  /*20ec0*/  SHF.R.S32.HI R0, RZ, 0x1f, R7 ;  /* 0x0000001fff007819 */ /* 0x000fe20000011407 */
[----:B------:R-:W-:-:S04]  /*20ed0*/  IMAD.IADD R3, R3, 0x1, R9 ;  /* 0x0000000103037824 */ /* 0x000fc800078e0209 */
[----:B------:R-:W-:Y:S02]  /*20ee0*/  IMAD R0, R0, UR4, RZ ;  /* 0x0000000400007c24 */ /* 0x000fe4000f8e02ff */
[----:B------:R-:W-:-:S04]  /*20ef0*/  IMAD.WIDE.U32 R2, R7, UR4, R2 ;  /* 0x0000000407027c25 */ /* 0x000fc8000f8e0002 */
[----:B------:R-:W-:Y:S01]  /*20f00*/  IMAD R7, R7, UR5, R0 ;  /* 0x0000000507077c24 */ /* 0x000fe2000f8e0200 */
[----:B------:R-:W-:Y:S02]  /*20f10*/  ULDC.64 UR4, c[0x0][0xa80] ;  /* 0x0002a00000047ab9 */ /* 0x000fe40000000a00 */
[----:B------:R-:W-:Y:S01]  /*20f20*/  LEA R0, P0, R2, UR4, 0x1 ;  /* 0x0000000402007c11 */ /* 0x000fe2000f8008ff */
[----:B------:R-:W-:Y:S01]  /*20f30*/  IMAD.IADD R3, R3, 0x1, R7 ;  /* 0x0000000103037824 */ /* 0x000fe200078e0207 */
[----:B------:R-:W-:-:S04]  /*20f40*/  UMOV UR4, 0xffffffff ;  /* 0xffffffff00047882 */ /* 0x000fc80000000000 */
[----:B------:R-:W-:Y:S01]  /*20f50*/  LEA.HI.X R10, R2, UR5, R3, 0x1, P0 ;  /* 0x00000005020a7c11 */ /* 0x000fe200080f0c03 */
[----:B------:R-:W-:Y:S06]  /*20f60*/  BRA.DIV UR4, `(.L_x_682) ;  /* 0x000000ea04407947 */ /* 0x000fec000b800000 */
[----:B------:R0:W1:Y:S04]  /*20f70*/  SHFL.IDX PT, R9, R10, RZ, 0x181f ;  /* 0x00181fff0a097589 */ /* 0x00006800000e0000 */
[----:B------:R0:W2:Y:S02]  /*20f80*/  SHFL.IDX PT, R14, R0, RZ, 0x181f ;  /* 0x00181fff000e7589 */ /* 0x0000a400000e0000 */
.L_x_1053:
[----:B------:R-:W-:Y:S01]  /*20f90*/  IMAD R21, R20, R21, RZ ;  /* 0x0000001514157224 */ /* 0x000fe200078e02ff */
[----:B------:R-:W-:Y:S04]  /*20fa0*/  BSSY B1, `(.L_x_683) ;  /* 0x0000019000017945 */ /* 0x000fe80003800000 */
[----:B------:R-:W-:-:S13]  /*20fb0*/  ISETP.GE.AND P0, PT, R24, R21, PT ;  /* 0x000000151800720c */ /* 0x000fda0003f06270 */
[----:B------:R-:W-:Y:S05]  /*20fc0*/  @P0 BRA `(.L_x_684) ;  /* 0x0000000000580947 */ /* 0x000fea0003800000 */
[----:B------:R-:W3:Y:S01]  /*20fd0*/  LDL R13, [R1+0x14] ;  /* 0x00001400010d7983 */ /* 0x000ee20000100800 */
[----:B------:R-:W-:-:S03]  /*20fe0*/  ULDC UR4, c[0x0][0xac8] ;  /* 0x0002b20000047ab9 */ /* 0x000fc60000000800 */
[----:B------:R-:W4:Y:S04]  /*20ff0*/  LDL R11, [R1+0x1c] ;  /* 0x00001c00010b7983 */ /* 0x000f280000100800 */
[----:B------:R-:W5:Y:S04]  /*21000*/  LDL R8, [R1+0x40] ;  /* 0x0000400001087983 */ /* 0x000f680000100800 */
[----:B------:R-:W5:Y:S04]  /*21010*/  LDL R15, [R1+0x5c] ;  /* 0x00005c00010f7983 */ /* 0x000f680000100800 */
[----:B------:R-:W5:Y:S01]  /*21020*/  LDL R12, [R1+0x58] ;  /* 0x00005800010c7983 */ /* 0x000f620000100800 */
[----:B------:R-:W-:-:S02]  /*21030*/  ISETP.GE.AND P3, PT, R22, UR4, PT ;  /* 0x0000000416007c0c */ /* 0x000fc4000bf66270 */
[----:B------:R-:W-:-:S11]  /*21040*/  ISETP.GE.AND P2, PT, R218, UR4, PT ;  /* 0x00000004da007c0c */ /* 0x000fd6000bf46270 */
[-C--:B--2---:R-:W-:Y:S02]  /*21050*/  @!P3 LEA R2, P5, R22, R14.reuse, 0x1 ;  /* 0x0000000e1602b211 */ /* 0x084fe400078a08ff */
[----:B------:R-:W-:Y:S02]  /*21060*/  @!P2 LEA R4, P4, R218, R14, 0x1 ;  /* 0x0000000eda04a211 */ /* 0x000fe400078808ff */
[----:B-1----:R-:W-:-:S05]  /*21070*/  @!P3 LEA.HI.X R3, R22, R9, R23, 0x1, P5 ;  /* 0x000000091603b211 */ /* 0x002fca00028f0c17 */
[----:B------:R1:W-:Y:S01]  /*21080*/  @!P3 ST.E.128 desc[UR36][R2.64], RZ ;  /* 0x000000ff0200b985 */ /* 0x0003e2000c101d24 */
[----:B---3--:R-:W-:Y:S02]  /*21090*/  ISETP.GE.AND P1, PT, R13, UR4, PT ;  /* 0x000000040d007c0c */ /* 0x008fe4000bf26270 */
[----:B----4-:R-:W-:Y:S02]  /*210a0*/  ISETP.GE.AND P0, PT, R11, UR4, PT ;  /* 0x000000040b007c0c */ /* 0x010fe4000bf06270 */
[----:B-----5:R-:W-:-:S09]  /*210b0*/  @!P2 LEA.HI.X R5, R218, R9, R8, 0x1, P4 ;  /* 0x00000009da05a211 */ /* 0x020fd200020f0c08 */
[-C--:B------:R-:W-:Y:S02]  /*210c0*/  @!P1 LEA R6, P5, R13, R14.reuse, 0x1 ;  /* 0x0000000e0d069211 */ /* 0x080fe400078a08ff */
[----:B------:R-:W-:Y:S02]  /*210d0*/  @!P0 LEA R8, P4, R11, R14, 0x1 ;  /* 0x0000000e0b088211 */ /* 0x000fe400078808ff */
[-C--:B------:R-:W-:Y:S02]  /*210e0*/  @!P1 LEA.HI.X R7, R13, R9.reuse, R15, 0x1, P5 ;  /* 0x000000090d079211 */ /* 0x080fe400028f0c0f */
[----:B------:R-:W-:Y:S01]  /*210f0*/  @!P0 LEA.HI.X R9, R11, R9, R12, 0x1, P4 ;  /* 0x000000090b098211 */ /* 0x000fe200020f0c0c */
[----:B------:R1:W-:Y:S04]  /*21100*/  @!P2 ST.E.128 desc[UR36][R4.64], RZ ;  /* 0x000000ff0400a985 */ /* 0x0003e8000c101d24 */
[----:B------:R1:W-:Y:S04]  /*21110*/  @!P1 ST.E.128 desc[UR36][R6.64], RZ ;  /* 0x000000ff06009985 */ /* 0x0003e8000c101d24 */
[----:B------:R1:W-:Y:S02]  /*21120*/  @!P0 ST.E.128 desc[UR36][R8.64], RZ ;  /* 0x000000ff08008985 */ /* 0x0003e4000c101d24 */
.L_x_684:
[----:B------:R-:W-:Y:S05]  /*21130*/  BSYNC B1 ;  /* 0x0000000000017941 */ /* 0x000fea0003800000 */
.L_x_683:
[----:B------:R-:W-:-:S03]  /*21140*/  UMOV UR4, 0xffffffff ;  /* 0xffffffff00047882 */ /* 0x000fc60000000000 */
[----:B------:R-:W-:Y:S05]  /*21150*/  BRA.DIV UR4, `(.L_x_685) ;  /* 0x000000e604f87947 */ /* 0x000fea000b800000 */
[----:B-1----:R1:W3:Y:S04]  /*21160*/  SHFL.IDX PT, R9, R10, 0x1, 0x181f ;  /* 0x00381f000a097f89 */ /* 0x0022e800000e0000 */
[----:B--2---:R1:W2:Y:S02]  /*21170*/  SHFL.IDX PT, R14, R0, 0x1, 0x181f ;  /* 0x00381f00000e7f89 */ /* 0x0042a400000e0000 */
.L_x_1057:
[----:B------:R-:W-:Y:S01]  /*21180*/  IADD3 R2, R24, 0x20, RZ ;  /* 0x0000002018027810 */ /* 0x000fe20007ffe0ff */
[----:B------:R-:W-:Y:S03]  /*21190*/  BSSY B1, `(.L_x_686) ;  /* 0x0000019000017945 */ /* 0x000fe60003800000 */
[----:B------:R-:W-:-:S13]  /*211a0*/  ISETP.GE.AND P0, PT, R2, R21, PT ;  /* 0x000000150200720c */ /* 0x000fda0003f06270 */
[----:B------:R-:W-:Y:S05]  /*211b0*/  @P0 BRA `(.L_x_687) ;  /* 0x0000000000580947 */ /* 0x000fea0003800000 */
[----:B------:R-:W4:Y:S01]  /*211c0*/  LDL R13, [R1+0x14] ;  /* 0x00001400010d7983 */ /* 0x000f220000100800 */
[----:B------:R-:W-:-:S03]  /*211d0*/  ULDC UR4, c[0x0][0xac8] ;  /* 0x0002b20000047ab9 */ /* 0x000fc60000000800 */
[----:B------:R-:W5:Y:S04]  /*211e0*/  LDL R11, [R1+0x1c] ;  /* 0x00001c00010b7983 */ /* 0x000f680000100800 */
[----:B------:R-:W5:Y:S04]  /*211f0*/  LDL R8, [R1+0x40] ;  /* 0x0000400001087983 */ /* 0x000f680000100800 */
[----:B------:R-:W5:Y:S04]  /*21200*/  LDL R15, [R1+0x5c] ;  /* 0x00005c00010f7983 */ /* 0x000f680000100800 */
[----:B------:R-:W5:Y:S01]  /*21210*/  LDL R12, [R1+0x58] ;  /* 0x00005800010c7983 */ /* 0x000f620000100800 */
[----:B------:R-:W-:-:S02]  /*21220*/  ISETP.GE.AND P3, PT, R22, UR4, PT ;  /* 0x0000000416007c0c */ /* 0x000fc4000bf66270 */
[----:B------:R-:W-:-:S11]  /*21230*/  ISETP.GE.AND P2, PT, R218, UR4, PT ;  /* 0x00000004da007c0c */ /* 0x000fd6000bf46270 */
[-C--:B--2---:R-:W-:Y:S02]  /*21240*/  @!P3 LEA R2, P5, R22, R14.reuse, 0x1 ;  /* 0x0000000e1602b211 */ /* 0x084fe400078a08ff */
[----:B------:R-:W-:Y:S02]  /*21250*/  @!P2 LEA R4, P4, R218, R14, 0x1 ;  /* 0x0000000eda04a211 */ /* 0x000fe400078808ff */
[----:B---3--:R-:W-:-:S05]  /*21260*/  @!P3 LEA.HI.X R3, R22, R9, R23, 0x1, P5 ;  /* 0x000000091603b211 */ /* 0x008fca00028f0c17 */
[----:B------:R2:W-:Y:S01]  /*21270*/  @!P3 ST.E.128 desc[UR36][R2.64], RZ ;  /* 0x000000ff0200b985 */ /* 0x0005e2000c101d24 */
[----:B----4-:R-:W-:Y:S02]  /*21280*/  ISETP.GE.AND P1, PT, R13, UR4, PT ;  /* 0x000000040d007c0c */ /* 0x010fe4000bf26270 */
[----:B-----5:R-:W-:Y:S02]  /*21290*/  ISETP.GE.AND P0, PT, R11, UR4, PT ;  /* 0x000000040b007c0c */ /* 0x020fe4000bf06270 */
[----:B------:R-:W-:-:S09]  /*212a0*/  @!P2 LEA.HI.X R5, R218, R9, R8, 0x1, P4 ;  /* 0x00000009da05a211 */ /* 0x000fd200020f0c08 */
[-C--:B------:R-:W-:Y:S02]  /*212b0*/  @!P1 LEA R6, P5, R13, R14.reuse, 0x1 ;  /* 0x0000000e0d069211 */ /* 0x080fe400078a08ff */
[----:B------:R-:W-:Y:S02]  /*212c0*/  @!P0 LEA R8, P4, R11, R14, 0x1 ;  /* 0x0000000e0b088211 */ /* 0x000fe400078808ff */
[-C--:B------:R-:W-:Y:S02]  /*212d0*/  @!P1 LEA.HI.X R7, R13, R9.reuse, R15, 0x1, P5 ;  /* 0x000000090d079211 */ /* 0x080fe400028f0c0f */
[----:B------:R-:W-:Y:S01]  /*212e0*/  @!P0 LEA.HI.X R9, R11, R9, R12, 0x1, P4 ;  /* 0x000000090b098211 */ /* 0x000fe200020f0c0c */
[----:B------:R2:W-:Y:S04]  /*212f0*/  @!P2 ST.E.128 desc[UR36][R4.64], RZ ;  /* 0x000000ff0400a985 */ /* 0x0005e8000c101d24 */
[----:B------:R2:W-:Y:S04]  /*21300*/  @!P1 ST.E.128 desc[UR36][R6.64], RZ ;  /* 0x000000ff06009985 */ /* 0x0005e8000c101d24 */
[----:B------:R2:W-:Y:S02]  /*21310*/  @!P0 ST.E.128 desc[UR36][R8.64], RZ ;  /* 0x000000ff08008985 */ /* 0x0005e4000c101d24 */
.L_x_687:
[----:B------:R-:W-:Y:S05]  /*21320*/  BSYNC B1 ;  /* 0x0000000000017941 */ /* 0x000fea0003800000 */
.L_x_686:
[----:B------:R-:W-:-:S03]  /*21330*/  UMOV UR4, 0xffffffff ;  /* 0xffffffff00047882 */ /* 0x000fc60000000000 */
[----:B------:R-:W-:Y:S05]  /*21340*/  BRA.DIV UR4, `(.L_x_688) ;  /* 0x000000e604c47947 */ /* 0x000fea000b800000 */
[----:B--23--:R2:W3:Y:S04]  /*21350*/  SHFL.IDX PT, R9, R10, 0x2, 0x181f ;  /* 0x00581f000a097f89 */ /* 0x00c4e800000e0000 */
[----:B------:R2:W4:Y:S02]  /*21360*/  SHFL.IDX PT, R14, R0, 0x2, 0x181f ;  /* 0x00581f00000e7f89 */ /* 0x00052400000e0000 */
.L_x_1061:
[----:B------:R-:W-:Y:S01]  /*21370*/  VIADD R2, R24, 0x40 ;  /* 0x0000004018027836 */ /* 0x000fe20000000000 */
[----:B------:R-:W-:Y:S04]  /*21380*/  BSSY B1, `(.L_x_689) ;  /* 0x0000019000017945 */ /* 0x000fe80003800000 */
[----:B------:R-:W-:-:S13]  /*21390*/  ISETP.GE.AND P0, PT, R2, R21, PT ;  /* 0x000000150200720c */ /* 0x000fda0003f06270 */
[----:B------:R-:W-:Y:S05]  /*213a0*/  @P0 BRA `(.L_x_690) ;  /* 0x0000000000580947 */ /* 0x000fea0003800000 */
[----:B------:R-:W5:Y:S01]  /*213b0*/  LDL R13, [R1+0x14] ;  /* 0x00001400010d7983 */ /* 0x000f620000100800 */
        /* <DEDUP_REMOVED lines=8> */
[----:B------:R-:W-:Y:S02]  /*21440*/  @!P2 LEA R4, P4, R218, R14, 0x1 ;  /* 0x0000000eda04a211 */ /* 0x000fe400078808ff */
[----:B---3--:R-:W-:-:S05]  /*21450*/  @!P3 LEA.HI.X R3, R22, R9, R23, 0x1, P5 ;  /* 0x000000091603b211 */ /* 0x008fca00028f0c17 */
[----:B------:R3:W-:Y:S01]  /*21460*/  @!P3 ST.E.128 desc[UR36][R2.64], RZ ;  /* 0x000000ff0200b985 */ /* 0x0007e2000c101d24 */
[----:B-----5:R-:W-:Y:S02]  /*21470*/  ISETP.GE.AND P1, PT, R13, UR4, PT ;  /* 0x000000040d007c0c */ /* 0x020fe4000bf26270 */
[----:B--2---:R-:W-:Y:S02]  /*21480*/  ISETP.GE.AND P0, PT, R11, UR4, PT ;  /* 0x000000040b007c0c */ /* 0x004fe4000bf06270 */
        /* <DEDUP_REMOVED lines=8> */
.L_x_690:
[----:B------:R-:W-:Y:S05]  /*21510*/  BSYNC B1 ;  /* 0x0000000000017941 */ /* 0x000fea0003800000 */
.L_x_689:
[----:B------:R-:W-:-:S03]  /*21520*/  UMOV UR4, 0xffffffff ;  /* 0xffffffff00047882 */ /* 0x000fc60000000000 */
[----:B------:R-:W-:Y:S05]  /*21530*/  BRA.DIV UR4, `(.L_x_691) ;  /* 0x000000e604907947 */ /* 0x000fea000b800000 */
[----:B---3--:R3:W0:Y:S04]  /*21540*/  SHFL.IDX PT, R9, R10, 0x3, 0x181f ;  /* 0x00781f000a097f89 */ /* 0x00862800000e0000 */
[----:B----4-:R3:W4:Y:S02]  /*21550*/  SHFL.IDX PT, R14, R0, 0x3, 0x181f ;  /* 0x00781f00000e7f89 */ /* 0x01072400000e0000 */
.L_x_1065:
[----:B0123--:R-:W-:-:S05]  /*21560*/  VIADD R0, R24, 0x60 ;  /* 0x0000006018007836 */ /* 0x00ffca0000000000 */
[----:B------:R-:W-:-:S13]  /*21570*/  ISETP.GE.AND P0, PT, R0, R21, PT ;  /* 0x000000150000720c */ /* 0x000fda0003f06270 */
[----:B------:R-:W-:Y:S05]  /*21580*/  @P0 BRA `(.L_x_674) ;  /* 0x0000000000580947 */ /* 0x000fea0003800000 */
[----:B------:R-:W2:Y:S01]  /*21590*/  LDL R12, [R1+0x14] ;  /* 0x00001400010c7983 */ /* 0x000ea20000100800 */
[----:B------:R-:W-:-:S03]  /*215a0*/  ULDC UR4, c[0x0][0xac8] ;  /* 0x0002b20000047ab9 */ /* 0x000fc60000000800 */
[----:B------:R-:W3:Y:S04]  /*215b0*/  LDL R10, [R1+0x1c] ;  /* 0x00001c00010a7983 */ /* 0x000ee80000100800 */
[----:B------:R-:W5:Y:S04]  /*215c0*/  LDL R8, [R1+0x40] ;  /* 0x0000400001087983 */ /* 0x000f680000100800 */
[----:B------:R-:W5:Y:S04]  /*215d0*/  LDL R13, [R1+0x5c] ;  /* 0x00005c00010d7983 */ /* 0x000f680000100800 */
[----:B------:R-:W5:Y:S01]  /*215e0*/  LDL R11, [R1+0x58] ;  /* 0x00005800010b7983 */ /* 0x000f620000100800 */
[----:B------:R-:W-:-:S02]  /*215f0*/  ISETP.GE.AND P3, PT, R22, UR4, PT ;  /* 0x0000000416007c0c */ /* 0x000fc4000bf66270 */
[----:B------:R-:W-:-:S11]  /*21600*/  ISETP.GE.AND P2, PT, R218, UR4, PT ;  /* 0x00000004da007c0c */ /* 0x000fd6000bf46270 */
[-C--:B----4-:R-:W-:Y:S02]  /*21610*/  @!P3 LEA R2, P5, R22, R14.reuse, 0x1 ;  /* 0x0000000e1602b211 */ /* 0x090fe400078a08ff */
[----:B------:R-:W-:Y:S02]  /*21620*/  @!P2 LEA R4, P4, R218, R14, 0x1 ;  /* 0x0000000eda04a211 */ /* 0x000fe400078808ff */
[----:B------:R-:W-:-:S05]  /*21630*/  @!P3 LEA.HI.X R3, R22, R9, R23, 0x1, P5 ;  /* 0x000000091603b211 */ /* 0x000fca00028f0c17 */
[----:B------:R0:W-:Y:S01]  /*21640*/  @!P3 ST.E.128 desc[UR36][R2.64], RZ ;  /* 0x000000ff0200b985 */ /* 0x0001e2000c101d24 */
[----:B--2---:R-:W-:Y:S02]  /*21650*/  ISETP.GE.AND P1, PT, R12, UR4, PT ;  /* 0x000000040c007c0c */ /* 0x004fe4000bf26270 */
[----:B---3--:R-:W-:Y:S02]  /*21660*/  ISETP.GE.AND P0, PT, R10, UR4, PT ;  /* 0x000000040a007c0c */ /* 0x008fe4000bf06270 */
        /* <DEDUP_REMOVED lines=8> */
.L_x_674:
[----:B------:R-:W-:Y:S05]  /*216f0*/  BSYNC B0 ;  /* 0x0000000000007941 */ /* 0x000fea0003800000 */
.L_x_659:
[----:B------:R-:W-:Y:S02]  /*21700*/  ULDC UR4, c[0x0][0xc3c] ;  /* 0x00030f0000047ab9 */ /* 0x000fe40000000800 */
[----:B------:R-:W-:-:S13]  /*21710*/  ISETP.GE.AND P0, PT, R43, UR4, PT ;  /* 0x000000042b007c0c */ /* 0x000fda000bf06270 */
[----:B------:R-:W-:Y:S05]  /*21720*/  @!P0 BRA `(.L_x_692) ;  /* 0xfffffe0000f88947 */ /* 0x000fea000383ffff */
[----:B------:R-:W-:Y:S05]  /*21730*/  BRA `(.L_x_483) ;  /* 0x0000008800707947 */ /* 0x000fea0003800000 */
.L_x_481:
[----:B------:R-:W-:-:S08]  /*21740*/  NOP ;  /* 0x0000000000007918 */ /* 0x000fd00000000000 */
[----:B0-----:R-:W0:-:S00]  /*21750*/  USETMAXREG.DEALLOC.CTAPOOL 0x28 ;  /* 0x00000028000079c8 */ /* 0x001e0000080e0500 */
[----:B0-----:R-:W2:Y:S01]  /*21760*/  LDL.LU R3, [R1] ;  /* 0x0000000001037983 */ /* 0x001ea20000300800 */
[----:B------:R-:W-:-:S06]  /*21770*/  LOP3.LUT R0, R0, 0x3, RZ, 0xc0, !PT ;  /* 0x0000000300007812 */ /* 0x000fcc00078ec0ff */
[----:B------:R-:W0:Y:S02]  /*21780*/  SHFL.IDX PT, R0, R0, RZ, 0x1f ;  /* 0x00001fff00007589 */ /* 0x000e2400000e0000 */
[----:B0-----:R-:W-:-:S13]  /*21790*/  ISETP.NE.AND P0, PT, R0, RZ, PT ;  /* 0x000000ff0000720c */ /* 0x001fda0003f05270 */
[----:B------:R-:W-:Y:S01]  /*217a0*/  @P0 BAR.SYNC.DEFER_BLOCKING 0x5, 0x180 ;  /* 0x0146000000000b1d */ /* 0x000fe20000010000 */
[----:B--2---:R-:W-:-:S04]  /*217b0*/  LOP3.LUT R3, R3, 0xffffff7f, RZ, 0xc0, !PT ;  /* 0xffffff7f03037812 */ /* 0x004fc800078ec0ff */
[----:B------:R-:W-:-:S05]  /*217c0*/  @P0 LOP3.LUT R3, R3, 0x80, RZ, 0xfc, !PT ;  /* 0x0000008003030812 */ /* 0x000fca00078efcff */
[----:B------:R0:W-:Y:S02]  /*217d0*/  STL [R1], R3 ;  /* 0x0000000301007387 */ /* 0x0001e40000100800 */
[----:B0-----:R-:W-:-:S04]  /*217e0*/  @P0 MOV R3, 0x400 ;  /* 0x0000040000030802 */ /* 0x001fc80000000f00 */
[----:B------:R-:W-:-:S05]  /*217f0*/  @P0 LEA R2, R2, R3, 0x18 ;  /* 0x0000000302020211 */ /* 0x000fca00078ec0ff */
[----:B------:R0:W1:Y:S01]  /*21800*/  @P0 LDS.128 R24, [R2+0x388d0] ;  /* 0x0388d00002180984 */ /* 0x0000620000000c00 */
[----:B------:R-:W-:Y:S06]  /*21810*/  @P0 BAR.ARV 0x4, 0x180 ;  /* 0x0106000000000b1d */ /* 0x000fec0000002000 */
[----:B------:R-:W-:Y:S05]  /*21820*/  @P0 BRA `(.L_x_693) ;  /* 0x0000000800980947 */ /* 0x000fea0003800000 */
[----:B------:R-:W2:Y:S01]  /*21830*/  S2R R4, SR_TID.X ;  /* 0x0000000000047919 */ /* 0x000ea20000002100 */
[----:B------:R-:W-:Y:S01]  /*21840*/  ULDC UR4, c[0x0][0xc3c] ;  /* 0x00030f0000047ab9 */ /* 0x000fe20000000800 */
[----:B------:R-:W-:Y:S02]  /*21850*/  IMAD.MOV.U32 R0, RZ, RZ, RZ ;  /* 0x000000ffff007224 */ /* 0x000fe400078e00ff */
[----:B------:R-:W-:Y:S01]  /*21860*/  IMAD.MOV.U32 R9, RZ, RZ, RZ ;  /* 0x000000ffff097224 */ /* 0x000fe200078e00ff */
[----:B------:R-:W3:Y:S01]  /*21870*/  S2UR UR6, SR_CTAID.X ;  /* 0x00000000000679c3 */ /* 0x000ee20000002500 */
[----:B------:R-:W-:Y:S01]  /*21880*/  ULDC UR5, c[0x0][0xc38] ;  /* 0x00030e0000057ab9 */ /* 0x000fe20000000800 */
[----:B--2---:R-:W-:-:S04]  /*21890*/  LOP3.LUT R7, R4, 0x1f, RZ, 0xc0, !PT ;  /* 0x0000001f04077812 */ /* 0x004fc800078ec0ff */
[----:B------:R-:W-:-:S04]  /*218a0*/  ISETP.NE.AND P0, PT, R7, 0x1f, PT ;  /* 0x0000001f0700780c */ /* 0x000fc80003f05270 */
[----:B------:R-:W-:-:S13]  /*218b0*/  ISETP.GE.OR P1, PT, R7, UR4, !P0 ;  /* 0x0000000407007c0c */ /* 0x000fda000c726670 */
[----:B------:R-:W2:Y:S08]  /*218c0*/  @!P1 LDC.64 R4, c[0x0][0xc80] ;  /* 0x00032000ff049b82 */ /* 0x000eb00000000a00 */
[----:B0-----:R-:W0:Y:S01]  /*218d0*/  @!P1 LDC.64 R2, c[0x0][0xc78] ;  /* 0x00031e00ff029b82 */ /* 0x001e220000000a00 */
[----:B--2---:R-:W-:-:S05]  /*218e0*/  @!P1 IMAD.WIDE.U32 R4, R7, 0x4, R4 ;  /* 0x0000000407049825 */ /* 0x004fca00078e0004 */
[----:B------:R-:W2:Y:S01]  /*218f0*/  @!P1 LDG.E R0, desc[UR36][R4.64] ;  /* 0x0000002404009981 */ /* 0x000ea2000c1e1900 */
[----:B0-----:R-:W-:-:S05]  /*21900*/  @!P1 IMAD.WIDE.U32 R2, R7, 0x4, R2 ;  /* 0x0000000407029825 */ /* 0x001fca00078e0002 */
[----:B------:R-:W2:Y:S01]  /*21910*/  @!P1 LDG.E R9, desc[UR36][R2.64] ;  /* 0x0000002402099981 */ /* 0x000ea2000c1e1900 */
[C---:B------:R-:W-:Y:S02]  /*21920*/  ISETP.NE.AND P1, PT, R7.reuse, RZ, PT ;  /* 0x000000ff0700720c */ /* 0x040fe40003f25270 */
[C---:B------:R-:W-:Y:S02]  /*21930*/  ISETP.GE.U32.AND P2, PT, R7.reuse, 0x2, PT ;  /* 0x000000020700780c */ /* 0x040fe40003f46070 */
[C---:B------:R-:W-:Y:S02]  /*21940*/  ISETP.GE.U32.AND P3, PT, R7.reuse, 0x4, PT ;  /* 0x000000040700780c */ /* 0x040fe40003f66070 */
[C---:B------:R-:W-:Y:S02]  /*21950*/  ISETP.GE.U32.AND P4, PT, R7.reuse, 0x8, PT ;  /* 0x000000080700780c */ /* 0x040fe40003f86070 */
[----:B------:R-:W-:Y:S01]  /*21960*/  ISETP.GE.U32.AND P5, PT, R7, 0x10, PT ;  /* 0x000000100700780c */ /* 0x000fe20003fa6070 */
[----:B------:R-:W-:Y:S01]  /*21970*/  UMOV UR4, URZ ;  /* 0x0000003f00047c82 */ /* 0x000fe20008000000 */
[----:B--2---:R-:W-:-:S05]  /*21980*/  IMAD R6, R0, R9, RZ ;  /* 0x0000000900067224 */ /* 0x004fca00078e02ff */
[----:B------:R-:W0:Y:S02]  /*21990*/  SHFL.UP PT, R8, R6, 0x1, RZ ;  /* 0x0420000006087989 */ /* 0x000e2400000e00ff */
[----:B0-----:R-:W-:-:S05]  /*219a0*/  SEL R11, R8, RZ, P1 ;  /* 0x000000ff080b7207 */ /* 0x001fca0000800000 */
[----:B------:R-:W-:-:S05]  /*219b0*/  IMAD.IADD R11, R6, 0x1, R11 ;  /* 0x00000001060b7824 */ /* 0x000fca00078e020b */
[----:B------:R-:W0:Y:S02]  /*219c0*/  SHFL.UP PT, R8, R11, 0x2, RZ ;  /* 0x044000000b087989 */ /* 0x000e2400000e00ff */
[----:B0-----:R-:W-:-:S04]  /*219d0*/  SEL R8, R8, RZ, P2 ;  /* 0x000000ff08087207 */ /* 0x001fc80001000000 */
[----:B------:R-:W-:-:S05]  /*219e0*/  IADD3 R8, R11, R8, RZ ;  /* 0x000000080b087210 */ /* 0x000fca0007ffe0ff */
        /* <DEDUP_REMOVED lines=9> */
[----:B------:R-:W0:Y:S02]  /*21a80*/  SHFL.IDX PT, R6, R5, 0x1f, 0x1f ;  /* 0x03e01f0005067f89 */ /* 0x000e2400000e0000 */
[----:B0-----:R-:W-:-:S05]  /*21a90*/  IMAD R6, R6, UR5, RZ ;  /* 0x0000000506067c24 */ /* 0x001fca000f8e02ff */
[----:B---3--:R-:W-:Y:S01]  /*21aa0*/  ISETP.GT.AND P6, PT, R6, UR6, PT ;  /* 0x0000000606007c0c */ /* 0x008fe2000bfc4270 */
[----:B------:R-:W-:-:S12]  /*21ab0*/  IMAD.MOV.U32 R3, RZ, RZ, R6 ;  /* 0x000000ffff037224 */ /* 0x000fd800078e0006 */
[----:B------:R-:W-:Y:S05]  /*21ac0*/  @P6 BRA `(.L_x_694) ;  /* 0x0000000000a06947 */ /* 0x000fea0003800000 */
[----:B------:R-:W-:Y:S01]  /*21ad0*/  IMAD.MOV.U32 R6, RZ, RZ, R3 ;  /* 0x000000ffff067224 */ /* 0x000fe200078e0003 */
[----:B------:R-:W-:Y:S01]  /*21ae0*/  UMOV UR4, URZ ;  /* 0x0000003f00047c82 */ /* 0x000fe20008000000 */
[----:B------:R-:W-:-:S05]  /*21af0*/  ULDC UR5, c[0x0][0xc38] ;  /* 0x00030e0000057ab9 */ /* 0x000fca0000000800 */
.L_x_696:
[----:B------:R-:W0:Y:S01]  /*21b00*/  LDC R0, c[0x0][0xc3c] ;  /* 0x00030f00ff007b82 */ /* 0x000e220000000800 */
[----:B------:R-:W-:Y:S01]  /*21b10*/  UIADD3 UR4, UR4, 0x1f, URZ ;  /* 0x0000001f04047890 */ /* 0x000fe2000fffe03f */
[----:B------:R-:W-:Y:S02]  /*21b20*/  ULDC UR7, c[0x0][0xc3c] ;  /* 0x00030f0000077ab9 */ /* 0x000fe40000000800 */
[----:B-1----:R-:W-:-:S03]  /*21b30*/  MOV R27, UR7 ;  /* 0x00000007001b7c02 */ /* 0x002fc60008000f00 */
[----:B0-----:R-:W-:-:S13]  /*21b40*/  ISETP.LE.AND P6, PT, R0, UR4, PT ;  /* 0x0000000400007c0c */ /* 0x001fda000bfc3270 */
[----:B------:R-:W-:Y:S05]  /*21b50*/  @P6 BRA `(.L_x_695) ;  /* 0x0000000400a86947 */ /* 0x000fea0003800000 */
[----:B------:R-:W-:-:S05]  /*21b60*/  VIADD R9, R7, UR4 ;  /* 0x0000000407097c36 */ /* 0x000fca0008000000 */
[----:B------:R-:W-:Y:S01]  /*21b70*/  ISETP.GE.OR P6, PT, R9, R0, !P0 ;  /* 0x000000000900720c */ /* 0x000fe200047c6670 */
[----:B------:R-:W-:-:S12]  /*21b80*/  IMAD.MOV.U32 R0, RZ, RZ, RZ ;  /* 0x000000ffff007224 */ /* 0x000fd800078e00ff */
        /* <DEDUP_REMOVED lines=23> */
[----:B------:R-:W0:Y:S02]  /*21d00*/  SHFL.IDX PT, R2, R5, 0x1f, 0x1f ;  /* 0x03e01f0005027f89 */ /* 0x000e2400000e0000 */
[----:B0-----:R-:W-:-:S04]  /*21d10*/  IMAD R3, R2, UR5, RZ ;  /* 0x0000000502037c24 */ /* 0x001fc8000f8e02ff */
[----:B------:R-:W-:-:S05]  /*21d20*/  IMAD.IADD R6, R3, 0x1, R6 ;  /* 0x0000000103067824 */ /* 0x000fca00078e0206 */
[----:B------:R-:W-:-:S13]  /*21d30*/  ISETP.GT.AND P6, PT, R6, UR6, PT ;  /* 0x0000000606007c0c */ /* 0x000fda000bfc4270 */
[----:B------:R-:W-:Y:S05]  /*21d40*/  @!P6 BRA `(.L_x_696) ;  /* 0xfffffffc006ce947 */ /* 0x000fea000383ffff */
.L_x_694:
[----:B------:R-:W-:Y:S02]  /*21d50*/  IMAD.IADD R10, R6, 0x1, -R3 ;  /* 0x00000001060a7824 */ /* 0x000fe400078e0a03 */
[----:B-1----:R-:W-:Y:S02]  /*21d60*/  IMAD.MOV.U32 R24, RZ, RZ, RZ ;  /* 0x000000ffff187224 */ /* 0x002fe400078e00ff */
[----:B------:R-:W-:-:S05]  /*21d70*/  IMAD R2, R5, UR5, R10 ;  /* 0x0000000505027c24 */ /* 0x000fca000f8e020a */
[----:B------:R-:W-:-:S13]  /*21d80*/  ISETP.GT.AND P0, PT, R2, UR6, PT ;  /* 0x0000000602007c0c */ /* 0x000fda000bf04270 */
[----:B------:R-:W-:-:S04]  /*21d90*/  VOTE.ANY R6, PT, !P0 ;  /* 0x0000000000067806 */ /* 0x000fc800040e0100 */
[----:B------:R-:W0:Y:S01]  /*21da0*/  POPC R27, R6 ;  /* 0x00000006001b7309 */ /* 0x000e220000000000 */
[----:B------:R-:W-:Y:S01]  /*21db0*/  ISETP.NE.AND P0, PT, R6, RZ, PT ;  /* 0x000000ff0600720c */ /* 0x000fe20003f05270 */
[----:B0-----:R-:W0:Y:S04]  /*21dc0*/  SHFL.IDX PT, R0, R0, R27, 0x1f ;  /* 0x00001f1b00007589 */ /* 0x001e2800000e0000 */
[----:B------:R1:W2:Y:S01]  /*21dd0*/  SHFL.IDX PT, R9, R9, R27, 0x1f ;  /* 0x00001f1b09097589 */ /* 0x0002a200000e0000 */
[----:B0-----:R-:W-:-:S04]  /*21de0*/  IABS R4, R0 ;  /* 0x0000000000047213 */ /* 0x001fc80000000000 */
[----:B------:R-:W0:Y:S08]  /*21df0*/  I2F.RP R8, R4 ;  /* 0x0000000400087306 */ /* 0x000e300000209400 */
[----:B0-----:R-:W0:Y:S02]  /*21e00*/  MUFU.RCP R8, R8 ;  /* 0x0000000800087308 */ /* 0x001e240000001000 */
[----:B0-----:R-:W-:-:S06]  /*21e10*/  VIADD R2, R8, 0xffffffe ;  /* 0x0ffffffe08027836 */ /* 0x001fcc0000000000 */
[----:B------:R-:W0:Y:S02]  /*21e20*/  F2I.FTZ.U32.TRUNC.NTZ R3, R2 ;  /* 0x0000000200037305 */ /* 0x000e24000021f000 */
[----:B0-----:R-:W-:Y:S01]  /*21e30*/  IADD3 R11, RZ, -R3, RZ ;  /* 0x80000003ff0b7210 */ /* 0x001fe20007ffe0ff */
[----:B-12---:R-:W-:Y:S06]  /*21e40*/  @!P0 BRA `(.L_x_697) ;  /* 0x0000000000088947 */ /* 0x006fec0003800000 */
[----:B------:R-:W-:-:S06]  /*21e50*/  VIADD R24, R27, 0xffffffff ;  /* 0xffffffff1b187836 */ /* 0x000fcc0000000000 */
[----:B------:R0:W1:Y:S02]  /*21e60*/  SHFL.IDX PT, R24, R5, R24, 0x1f ;  /* 0x00001f1805187589 */ /* 0x00006400000e0000 */
.L_x_697:
[----:B-1----:R-:W-:Y:S01]  /*21e70*/  IMAD R24, R24, UR5, R10 ;  /* 0x0000000518187c24 */ /* 0x002fe2000f8e020a */
[----:B------:R-:W-:Y:S01]  /*21e80*/  IABS R10, R0 ;  /* 0x00000000000a7213 */ /* 0x000fe20000000000 */
[----:B------:R-:W-:Y:S01]  /*21e90*/  IMAD R11, R11, R4, RZ ;  /* 0x000000040b0b7224 */ /* 0x000fe200078e02ff */
[----:B0-----:R-:W-:Y:S01]  /*21ea0*/  IABS R5, R9 ;  /* 0x0000000900057213 */ /* 0x001fe20000000000 */
[----:B------:R-:W-:Y:S01]  /*21eb0*/  IMAD.MOV.U32 R2, RZ, RZ, RZ ;  /* 0x000000ffff027224 */ /* 0x000fe200078e00ff */
[----:B------:R-:W-:Y:S01]  /*21ec0*/  IADD3 R25, -R24, UR6, RZ ;  /* 0x0000000618197c10 */ /* 0x000fe2000fffe1ff */
[----:B------:R-:W-:Y:S01]  /*21ed0*/  IMAD.MOV R10, RZ, RZ, -R10 ;  /* 0x000000ffff0a7224 */ /* 0x000fe200078e0a0a */
[----:B------:R-:W0:Y:S01]  /*21ee0*/  I2F.RP R6, R5 ;  /* 0x0000000500067306 */ /* 0x000e220000209400 */
[----:B------:R-:W-:Y:S01]  /*21ef0*/  IMAD.HI.U32 R2, R3, R11, R2 ;  /* 0x0000000b03027227 */ /* 0x000fe200078e0002 */
[----:B------:R-:W-:-:S03]  /*21f00*/  IABS R8, R25 ;  /* 0x0000001900087213 */ /* 0x000fc60000000000 */
[----:B------:R-:W-:Y:S02]  /*21f10*/  VIADD R27, R27, UR4 ;  /* 0x000000041b1b7c36 */ /* 0x000fe40008000000 */
[----:B------:R-:W-:Y:S01]  /*21f20*/  IMAD.MOV.U32 R3, RZ, RZ, R8 ;  /* 0x000000ffff037224 */ /* 0x000fe200078e0008 */
[----:B------:R-:W-:-:S03]  /*21f30*/  MOV R8, R10 ;  /* 0x0000000a00087202 */ /* 0x000fc60000000f00 */
        /* <DEDUP_REMOVED lines=8> */
[----:B------:R0:W1:Y:S01]  /*21fc0*/  F2I.FTZ.U32.TRUNC.NTZ R3, R8 ;  /* 0x0000000800037305 */ /* 0x000062000021f000 */
[----:B------:R-:W-:Y:S02]  /*21fd0*/  LOP3.LUT R4, R25, R0, RZ, 0x3c, !PT ;  /* 0x0000000019047212 */ /* 0x000fe400078e3cff */
[----:B------:R-:W-:-:S02]  /*21fe0*/  ISETP.NE.AND P1, PT, R0, RZ, PT ;  /* 0x000000ff0000720c */ /* 0x000fc40003f25270 */
[----:B------:R-:W-:Y:S02]  /*21ff0*/  ISETP.GE.AND P2, PT, R4, RZ, PT ;  /* 0x000000ff0400720c */ /* 0x000fe40003f46270 */
[----:B0-----:R-:W-:-:S04]  /*22000*/  IABS R8, R9 ;  /* 0x0000000900087213 */ /* 0x001fc80000000000 */
[----:B------:R-:W-:Y:S02]  /*22010*/  @P0 VIADD R2, R2, 0x1 ;  /* 0x0000000102020836 */ /* 0x000fe40000000000 */
[----:B------:R-:W-:Y:S02]  /*22020*/  IMAD.MOV R8, RZ, RZ, -R8 ;  /* 0x000000ffff087224 */ /* 0x000fe400078e0a08 */
[----:B------:R-:W-:Y:S01]  /*22030*/  IMAD.MOV.U32 R6, RZ, RZ, R2 ;  /* 0x000000ffff067224 */ /* 0x000fe200078e0002 */
[----:B-1----:R-:W-:-:S03]  /*22040*/  IADD3 R2, RZ, -R3, RZ ;  /* 0x80000003ff027210 */ /* 0x002fc60007ffe0ff */
[----:B------:R-:W-:Y:S01]  /*22050*/  @!P2 IMAD.MOV R6, RZ, RZ, -R6 ;  /* 0x000000ffff06a224 */ /* 0x000fe200078e0a06 */
[----:B------:R-:W-:Y:S01]  /*22060*/  @!P1 LOP3.LUT R6, RZ, R0, RZ, 0x33, !PT ;  /* 0x00000000ff069212 */ /* 0x000fe200078e33ff */
[----:B------:R-:W-:Y:S02]  /*22070*/  IMAD R11, R2, R5, RZ ;  /* 0x00000005020b7224 */ /* 0x000fe400078e02ff */
[----:B------:R-:W-:Y:S01]  /*22080*/  IMAD.MOV.U32 R2, RZ, RZ, RZ ;  /* 0x000000ffff027224 */ /* 0x000fe200078e00ff */
[-C--:B------:R-:W-:Y:S01]  /*22090*/  IABS R4, R6.reuse ;  /* 0x0000000600047213 */ /* 0x080fe20000000000 */
[----:B------:R-:W-:Y:S02]  /*220a0*/  IMAD R0, R0, R6, RZ ;  /* 0x0000000600007224 */ /* 0x000fe400078e02ff */
[----:B------:R-:W-:-:S03]  /*220b0*/  IMAD.HI.U32 R2, R3, R11, R2 ;  /* 0x0000000b03027227 */ /* 0x000fc600078e0002 */
[----:B------:R-:W-:Y:S01]  /*220c0*/  IADD3 R25, R25, -R0, RZ ;  /* 0x8000000019197210 */ /* 0x000fe20007ffe0ff */
[----:B------:R-:W-:Y:S02]  /*220d0*/  IMAD.MOV.U32 R3, RZ, RZ, R4 ;  /* 0x000000ffff037224 */ /* 0x000fe400078e0004 */
[----:B------:R-:W-:Y:S02]  /*220e0*/  IMAD.MOV.U32 R4, RZ, RZ, R8 ;  /* 0x000000ffff047224 */ /* 0x000fe400078e0008 */
[----:B------:R-:W-:-:S04]  /*220f0*/  IMAD.HI.U32 R2, R2, R3, RZ ;  /* 0x0000000302027227 */ /* 0x000fc800078e00ff */
[----:B------:R-:W-:Y:S01]  /*22100*/  IMAD R4, R2, R4, R3 ;  /* 0x0000000402047224 */ /* 0x000fe200078e0203 */
[----:B------:R-:W-:-:S04]  /*22110*/  LOP3.LUT R3, R6, R9, RZ, 0x3c, !PT ;  /* 0x0000000906037212 */ /* 0x000fc800078e3cff */
[----:B------:R-:W-:Y:S02]  /*22120*/  ISETP.GT.U32.AND P1, PT, R5, R4, PT ;  /* 0x000000040500720c */ /* 0x000fe40003f24070 */
[----:B------:R-:W-:-:S11]  /*22130*/  ISETP.GE.AND P2, PT, R3, RZ, PT ;  /* 0x000000ff0300720c */ /* 0x000fd60003f46270 */
[-C--:B------:R-:W-:Y:S01]  /*22140*/  @!P1 IADD3 R4, R4, -R5.reuse, RZ ;  /* 0x8000000504049210 */ /* 0x080fe20007ffe0ff */
        /* <DEDUP_REMOVED lines=11> */
.L_x_695:
[----:B------:R-:W-:Y:S02]  /*22200*/  IMAD.MOV.U32 R25, RZ, RZ, RZ ;  /* 0x000000ffff197224 */ /* 0x000fe400078e00ff */
[----:B------:R-:W-:Y:S02]  /*22210*/  IMAD.U32 R24, RZ, RZ, UR6 ;  /* 0x00000006ff187e24 */ /* 0x000fe4000f8e00ff */
[----:B------:R-:W-:-:S07]  /*22220*/  IMAD.MOV.U32 R26, RZ, RZ, RZ ;  /* 0x000000ffff1a7224 */ /* 0x000fce00078e00ff */
.L_x_698:
[----:B------:R-:W-:-:S13]  /*22230*/  ISETP.NE.AND P0, PT, R7, RZ, PT ;  /* 0x000000ff0700720c */ /* 0x000fda0003f05270 */
[----:B------:R-:W0:Y:S01]  /*22240*/  @!P0 S2R R3, SR_CgaCtaId ;  /* 0x0000000000038919 */ /* 0x000e220000008800 */
[----:B------:R-:W-:-:S04]  /*22250*/  @!P0 MOV R0, 0x400 ;  /* 0x0000040000008802 */ /* 0x000fc80000000f00 */
[----:B0-----:R-:W-:-:S05]  /*22260*/  @!P0 LEA R0, R3, R0, 0x18 ;  /* 0x0000000003008211 */ /* 0x001fca00078ec0ff */
[----:B------:R2:W-:Y:S01]  /*22270*/  @!P0 STS.128 [R0+0x388d0], R24 ;  /* 0x0388d01800008388 */ /* 0x0005e20000000c00 */
[----:B------:R-:W-:Y:S06]  /*22280*/  BAR.ARV 0x5, 0x180 ;  /* 0x0146000000007b1d */ /* 0x000fec0000002000 */
.L_x_693:
[----:B------:R3:W-:Y:S01]  /*22290*/  STL [R1+0x3c], RZ ;  /* 0x00003cff01007387 */ /* 0x0007e20000100800 */
[----:B------:R-:W-:Y:S01]  /*222a0*/  ULDC UR4, c[0x0][0xc3c] ;  /* 0x00030f0000047ab9 */ /* 0x000fe20000000800 */
[----:B------:R-:W-:Y:S01]  /*222b0*/  MOV R32, 0x1 ;  /* 0x0000000100207802 */ /* 0x000fe20000000f00 */
[----:B------:R-:W-:Y:S01]  /*222c0*/  IMAD.MOV.U32 R29, RZ, RZ, RZ ;  /* 0x000000ffff1d7224 */ /* 0x000fe200078e00ff */
[----:B-1----:R-:W-:-:S13]  /*222d0*/  ISETP.GE.AND P0, PT, R27, UR4, PT ;  /* 0x000000041b007c0c */ /* 0x002fda000bf06270 */
[----:B---3--:R-:W-:Y:S05]  /*222e0*/  @P0 BRA `(.L_x_699) ;  /* 0x0000007800800947 */ /* 0x008fea0003800000 */
[----:B--2---:R-:W2:Y:S01]  /*222f0*/  LDL R0, [R1+0x1a4] ;  /* 0x0001a40001007983 */ /* 0x004ea20000100800 */
[----:B------:R-:W1:Y:S01]  /*22300*/  S2UR UR4, SR_CgaCtaId ;  /* 0x00000000000479c3 */ /* 0x000e620000008800 */
[----:B------:R-:W-:Y:S01]  /*22310*/  MOV R16, 0x400 ;  /* 0x0000040000107802 */ /* 0x000fe20000000f00 */
[----:B------:R-:W-:Y:S01]  /*22320*/  BSSY B7, `(.L_x_699) ;  /* 0x000079c000077945 */ /* 0x000fe20003800000 */
[----:B------:R-:W3:Y:S01]  /*22330*/  S2R R11, SR_TID.X ;  /* 0x00000000000b7919 */ /* 0x000ee20000002100 */
[----:B------:R-:W-:Y:S01]  /*22340*/  IMAD.MOV.U32 R33, RZ, RZ, 0x1 ;  /* 0x00000001ff217424 */ /* 0x000fe200078e00ff */
[----:B------:R-:W-:Y:S01]  /*22350*/  MOV R29, RZ ;  /* 0x000000ff001d7202 */ /* 0x000fe20000000f00 */
[----:B------:R-:W-:Y:S01]  /*22360*/  IMAD.MOV.U32 R30, RZ, RZ, RZ ;  /* 0x000000ffff1e7224 */ /* 0x000fe200078e00ff */
[----:B------:R-:W-:Y:S01]  /*22370*/  ULDC.64 UR40, c[0x0][0x198] ;  /* 0x0000660000287ab9 */ /* 0x000fe20000000a00 */
[----:B------:R-:W-:Y:S01]  /*22380*/  IMAD.MOV.U32 R32, RZ, RZ, 0x1 ;  /* 0x00000001ff207424 */ /* 0x000fe200078e00ff */
[----:B------:R-:W-:Y:S01]  /*22390*/  ULDC UR39, c[0x0][0xc] ;  /* 0x0000030000277ab9 */ /* 0x000fe20000000800 */
[C---:B---3--:R-:W-:Y:S01]  /*223a0*/  IMAD.SHL.U32 R19, R11.reuse, 0x80, RZ ;  /* 0x000000800b137824 */ /* 0x048fe200078e00ff */
[----:B------:R-:W-:Y:S01]  /*223b0*/  SHF.R.U32.HI R3, RZ, 0x1, R11 ;  /* 0x00000001ff037819 */ /* 0x000fe2000001160b */
[C---:B------:R-:W-:Y:S01]  /*223c0*/  IMAD.SHL.U32 R5, R11.reuse, 0x2, RZ ;  /* 0x000000020b057824 */ /* 0x040fe200078e00ff */
[----:B------:R-:W-:-:S02]  /*223d0*/  LOP3.LUT R10, R11, 0x7f, RZ, 0xc0, !PT ;  /* 0x0000007f0b0a7812 */ /* 0x000fc400078ec0ff */
[----:B0-----:R-:W-:Y:S02]  /*223e0*/  LOP3.LUT R2, R19, 0x380, RZ, 0xc0, !PT ;  /* 0x0000038013027812 */ /* 0x001fe400078ec0ff */
[C---:B------:R-:W-:Y:S01]  /*223f0*/  R2P PR, R11.reuse, 0x6 ;  /* 0x000000060b007804 */ /* 0x040fe20000000000 */
[----:B------:R-:W-:Y:S01]  /*22400*/  IMAD.SHL.U32 R7, R10, 0x40, RZ ;  /* 0x000000400a077824 */ /* 0x000fe200078e00ff */
[----:B------:R-:W-:Y:S02]  /*22410*/  LOP3.LUT R3, R2, 0x30, R3, 0xf8, !PT ;  /* 0x0000003002037812 */ /* 0x000fe400078ef803 */
[----:B------:R-:W-:Y:S02]  /*22420*/  SHF.L.U32 R6, R10, 0x4, RZ ;  /* 0x000000040a067819 */ /* 0x000fe400000006ff */
[----:B--2---:R-:W-:Y:S01]  /*22430*/  R2UR UR5, R0 ;  /* 0x00000000000572ca */ /* 0x004fe200000e0000 */
[----:B------:R-:W-:-:S05]  /*22440*/  IMAD.SHL.U32 R0, R11, 0x10, RZ ;  /* 0x000000100b007824 */ /* 0x000fca00078e00ff */
[C---:B------:R-:W-:Y:S02]  /*22450*/  LOP3.LUT R4, R0.reuse, 0x3f0, RZ, 0xc0, !PT ;  /* 0x000003f000047812 */ /* 0x040fe400078ec0ff */
[----:B------:R-:W-:Y:S02]  /*22460*/  LOP3.LUT R31, R0, 0x70, RZ, 0xc0, !PT ;  /* 0x00000070001f7812 */ /* 0x000fe400078ec0ff */
[----:B------:R-:W-:Y:S02]  /*22470*/  LOP3.LUT R9, R4, 0x70, R5, 0x78, !PT ;  /* 0x0000007004097812 */ /* 0x000fe400078e7805 */
[----:B------:R-:W-:Y:S01]  /*22480*/  LOP3.LUT R5, R2, 0x10, R11, 0xf8, !PT ;  /* 0x0000001002057812 */ /* 0x000fe200078ef80b */
[----:B------:R-:W-:Y:S01]  /*22490*/  ULOP3.LUT UR42, UR5, 0x2, URZ, 0xfc, !UPT ;  /* 0x00000002052a7892 */ /* 0x000fe2000f8efc3f */
[----:B------:R-:W-:Y:S01]  /*224a0*/  LOP3.LUT R2, R3, 0x70, R0, 0x78, !PT ;  /* 0x0000007003027812 */ /* 0x000fe200078e7800 */
[----:B------:R-:W-:Y:S01]  /*224b0*/  IMAD.MOV.U32 R3, RZ, RZ, 0x20 ;  /* 0x00000020ff037424 */ /* 0x000fe200078e00ff */
[----:B------:R-:W-:Y:S01]  /*224c0*/  LOP3.LUT R4, R19, 0x400, RZ, 0xc0, !PT ;  /* 0x0000040013047812 */ /* 0x000fe200078ec0ff */
[----:B------:R-:W-:Y:S01]  /*224d0*/  ULOP3.LUT UR38, UR5, 0x1, URZ, 0xfc, !UPT ;  /* 0x0000000105267892 */ /* 0x000fe2000f8efc3f */
[----:B------:R-:W-:Y:S01]  /*224e0*/  LOP3.LUT R19, R2, 0xc00, R19, 0xf8, !PT ;  /* 0x00000c0002137812 */ /* 0x000fe200078ef813 */
[----:B------:R-:W-:Y:S01]  /*224f0*/  IMAD.MOV.U32 R2, RZ, RZ, 0x40 ;  /* 0x00000040ff027424 */ /* 0x000fe200078e00ff */
[----:B------:R-:W-:-:S02]  /*22500*/  LOP3.LUT R4, R4, 0x1800, R7, 0xf8, !PT ;  /* 0x0000180004047812 */ /* 0x000fc400078ef807 */
[----:B------:R-:W-:Y:S02]  /*22510*/  LOP3.LUT R5, R5, 0x70, R0, 0x78, !PT ;  /* 0x0000007005057812 */ /* 0x000fe400078e7800 */
[----:B------:R-:W-:Y:S02]  /*22520*/  LOP3.LUT R8, R9, 0x400, R6, 0xf8, !PT ;  /* 0x0000040009087812 */ /* 0x000fe400078ef806 */
[----:B------:R-:W-:Y:S01]  /*22530*/  LOP3.LUT R28, R4, R5, RZ, 0xfc, !PT ;  /* 0x00000005041c7212 */ /* 0x000fe200078efcff */
[----:B-1----:R-:W-:Y:S01]  /*22540*/  IMAD.U32 R4, RZ, RZ, UR4 ;  /* 0x00000004ff047e24 */ /* 0x002fe2000f8e00ff */
[----:B------:R-:W-:Y:S01]  /*22550*/  SHF.R.U32.HI R5, RZ, 0x3, R10 ;  /* 0x00000003ff057819 */ /* 0x000fe2000001160a */
[----:B------:R-:W-:Y:S01]  /*22560*/  STL [R1+0x18], R8 ;  /* 0x0000180801007387 */ /* 0x000fe20000100800 */
[----:B------:R-:W-:Y:S02]  /*22570*/  SEL R2, R2, 0xffffffc0, !P2 ;  /* 0xffffffc002027807 */ /* 0x000fe40005000000 */
[----:B------:R-:W-:Y:S01]  /*22580*/  SEL R3, R3, 0xffffffe0, !P1 ;  /* 0xffffffe003037807 */ /* 0x000fe20004800000 */
[----:B------:R-:W-:Y:S01]  /*22590*/  STL [R1+0x3c], RZ ;  /* 0x00003cff01007387 */ /* 0x000fe20000100800 */
[----:B------:R-:W-:-:S02]  /*225a0*/  LOP3.LUT R0, R5, 0x70, R0, 0xf8, !PT ;  /* 0x0000007005007812 */ /* 0x000fc400078ef800 */
[----:B------:R-:W-:Y:S01]  /*225b0*/  LEA R16, R4, R16, 0x18 ;  /* 0x0000001004107211 */ /* 0x000fe200078ec0ff */
[----:B------:R-:W-:Y:S01]  /*225c0*/  IMAD.IADD R0, R2, 0x1, R3 ;  /* 0x0000000102007824 */ /* 0x000fe200078e0203 */
[----:B------:R-:W-:Y:S01]  /*225d0*/  STL [R1+0xc], R2 ;  /* 0x00000c0201007387 */ /* 0x000fe20000100800 */
[----:B------:R-:W-:-:S03]  /*225e0*/  LOP3.LUT R34, R28, 0x2000, RZ, 0xfc, !PT ;  /* 0x000020001c227812 */ /* 0x000fc600078efcff */
[----:B------:R0:W-:Y:S04]  /*225f0*/  STL [R1+0x8], R4 ;  /* 0x0000080401007387 */ /* 0x0001e80000100800 */
[----:B------:R1:W-:Y:S04]  /*22600*/  STL [R1+0x10], R3 ;  /* 0x0000100301007387 */ /* 0x0003e80000100800 */
[----:B------:R2:W-:Y:S01]  /*22610*/  STL [R1+0x14], R0 ;  /* 0x0000140001007387 */ /* 0x0005e20000100800 */
[----:B0-----:R-:W-:Y:S01]  /*22620*/  LOP3.LUT R4, R31, 0x80, RZ, 0xfc, !PT ;  /* 0x000000801f047812 */ /* 0x001fe200078efcff */
[----:B-1----:R-:W-:-:S02]  /*22630*/  IMAD.IADD R3, R16, 0x1, R8 ;  /* 0x0000000110037824 */ /* 0x002fc400078e0208 */
[----:B--2---:R-:W-:-:S03]  /*22640*/  IMAD.IADD R0, R2, 0x1, R19 ;  /* 0x0000000102007824 */ /* 0x004fc600078e0213 */
[----:B------:R0:W-:Y:S04]  /*22650*/  STL [R1+0x20], R3 ;  /* 0x0000200301007387 */ /* 0x0001e80000100800 */
[----:B------:R0:W-:Y:S02]  /*22660*/  STL [R1+0x1c], R0 ;  /* 0x00001c0001007387 */ /* 0x0001e40000100800 */
.L_x_815:
[----:B------:R-:W1:Y:S02]  /*22670*/  LDC.64 R22, c[0x0][0xc88] ;  /* 0x00032200ff167b82 */ /* 0x000e640000000a00 */
[----:B-1----:R-:W-:-:S06]  /*22680*/  IMAD.WIDE R22, R27, 0x4, R22 ;  /* 0x000000041b167825 */ /* 0x002fcc00078e0216 */
[----:B0-----:R-:W0:Y:S01]  /*22690*/  LDG.E R22, desc[UR36][R22.64] ;  /* 0x0000002416167981 */ /* 0x001e22000c1e1900 */
[----:B------:R-:W-:Y:S05]  /*226a0*/  YIELD ;  /* 0x0000000000007946 */ /* 0x000fea0003800000 */
[----:B------:R-:W-:Y:S01]  /*226b0*/  ULDC.64 UR4, c[0x0][0xa28] ;  /* 0x00028a0000047ab9 */ /* 0x000fe20000000a00 */
[----:B------:R-:W-:Y:S01]  /*226c0*/  IMAD.MOV.U32 R37, RZ, RZ, RZ ;  /* 0x000000ffff257224 */ /* 0x000fe200078e00ff */
[----:B------:R-:W-:Y:S01]  /*226d0*/  ISETP.NE.U32.AND P0, PT, RZ, UR4, PT ;  /* 0x00000004ff007c0c */ /* 0x000fe2000bf05070 */
[----:B------:R-:W-:Y:S01]  /*226e0*/  IMAD.MOV.U32 R6, RZ, RZ, RZ ;  /* 0x000000ffff067224 */ /* 0x000fe200078e00ff */
[----:B------:R-:W-:Y:S01]  /*226f0*/  ULDC.64 UR8, c[0x0][0xa18] ;  /* 0x0002860000087ab9 */ /* 0x000fe20000000a00 */
[----:B------:R-:W-:Y:S01]  /*22700*/  ULDC.64 UR6, c[0x0][0xa10] ;  /* 0x0002840000067ab9 */ /* 0x000fe20000000a00 */
[----:B------:R-:W-:-:S02]  /*22710*/  ISETP.NE.AND.EX P0, PT, RZ, UR5, PT, P0 ;  /* 0x00000005ff007c0c */ /* 0x000fc4000bf05300 */
[----:B0-----:R-:W-:-:S11]  /*22720*/  SHF.R.S32.HI R0, RZ, 0x1f, R22 ;  /* 0x0000001fff007819 */ /* 0x001fd60000011416 */
[C---:B--2---:R-:W-:Y:S02]  /*22730*/  @P0 LEA R2, P1, R22.reuse, UR4, 0x2 ;  /* 0x0000000416020c11 */ /* 0x044fe4000f8210ff */
[C---:B------:R-:W-:Y:S01]  /*22740*/  SHF.L.U32 R23, R22.reuse, 0x2, RZ ;  /* 0x0000000216177819 */ /* 0x040fe200000006ff */
[----:B------:R0:W-:Y:S01]  /*22750*/  STL [R1+0x34], R0 ;  /* 0x0000340001007387 */ /* 0x0001e20000100800 */
[----:B------:R-:W-:Y:S01]  /*22760*/  @P0 LEA.HI.X R3, R22, UR5, R0, 0x2, P1 ;  /* 0x0000000516030c11 */ /* 0x000fe200088f1400 */
[----:B------:R-:W-:-:S04]  /*22770*/  ULDC.64 UR4, c[0x0][0xa00] ;  /* 0x0002800000047ab9 */ /* 0x000fc80000000a00 */
[----:B------:R1:W5:Y:S01]  /*22780*/  @P0 LDG.E R37, desc[UR36][R2.64] ;  /* 0x0000002402250981 */ /* 0x000362000c1e1900 */
[----:B------:R-:W-:Y:S02]  /*22790*/  ISETP.NE.U32.AND P0, PT, RZ, UR4, PT ;  /* 0x00000004ff007c0c */ /* 0x000fe4000bf05070 */
[----:B------:R-:W-:Y:S01]  /*227a0*/  SHF.L.U64.HI R9, R22, 0x2, R0 ;  /* 0x0000000216097819 */ /* 0x000fe20000010200 */
[----:B0-----:R-:W-:Y:S01]  /*227b0*/  IMAD.MOV.U32 R0, RZ, RZ, RZ ;  /* 0x000000ffff007224 */ /* 0x001fe200078e00ff */
[----:B------:R-:W-:Y:S02]  /*227c0*/  ISETP.NE.AND.EX P0, PT, RZ, UR5, PT, P0 ;  /* 0x00000005ff007c0c */ /* 0x000fe4000bf05300 */
[----:B------:R-:W-:Y:S01]  /*227d0*/  ISETP.NE.U32.AND P1, PT, RZ, UR8, PT ;  /* 0x00000008ff007c0c */ /* 0x000fe2000bf25070 */
[----:B------:R-:W-:Y:S01]  /*227e0*/  STL [R1+0x4], R9 ;  /* 0x0000040901007387 */ /* 0x000fe20000100800 */
[----:B------:R-:W-:Y:S02]  /*227f0*/  ISETP.NE.U32.AND P2, PT, RZ, UR6, PT ;  /* 0x00000006ff007c0c */ /* 0x000fe4000bf45070 */
[----:B-1----:R-:W-:-:S02]  /*22800*/  IADD3 R2, P3, R23, UR4, RZ ;  /* 0x0000000417027c10 */ /* 0x002fc4000ff7e0ff */
[----:B------:R-:W-:Y:S02]  /*22810*/  ISETP.NE.AND.EX P1, PT, RZ, UR9, PT, P1 ;  /* 0x00000009ff007c0c */ /* 0x000fe4000bf25310 */
[----:B------:R-:W-:Y:S02]  /*22820*/  IADD3.X R3, R9, UR5, RZ, P3, !PT ;  /* 0x0000000509037c10 */ /* 0x000fe40009ffe4ff */
[----:B------:R-:W-:Y:S02]  /*22830*/  ISETP.NE.AND.EX P2, PT, RZ, UR7, PT, P2 ;  /* 0x00000007ff007c0c */ /* 0x000fe4000bf45320 */
[----:B------:R-:W-:Y:S01]  /*22840*/  IADD3 R4, P4, R23, UR6, RZ ;  /* 0x0000000617047c10 */ /* 0x000fe2000ff9e0ff */
[----:B------:R-:W2:Y:S01]  /*22850*/  @P0 LDG.E R6, desc[UR36][R2.64] ;  /* 0x0000002402060981 */ /* 0x000ea2000c1e1900 */
[----:B------:R-:W-:Y:S02]  /*22860*/  ULDC UR4, c[0x0][0x288] ;  /* 0x0000a20000047ab9 */ /* 0x000fe40000000800 */
[----:B------:R-:W-:Y:S01]  /*22870*/  IMAD.U32 R8, RZ, RZ, UR4 ;  /* 0x00000004ff087e24 */ /* 0x000fe2000f8e00ff */
[----:B------:R-:W-:Y:S01]  /*22880*/  IADD3.X R5, R9, UR7, RZ, P4, !PT ;  /* 0x0000000709057c10 */ /* 0x000fe2000a7fe4ff */
[----:B------:R-:W-:-:S05]  /*22890*/  ULDC.64 UR4, c[0x0][0x418] ;  /* 0x0001060000047ab9 */ /* 0x000fca0000000a00 */
[----:B------:R-:W5:Y:S04]  /*228a0*/  @P2 LDG.E R0, desc[UR36][R4.64] ;  /* 0x0000002404002981 */ /* 0x000f68000c1e1900 */
[----:B--2---:R0:W-:Y:S02]  /*228b0*/  STL [R1+0x24], R6 ;  /* 0x0000240601007387 */ /* 0x0041e40000100800 */
[----:B0-----:R-:W-:-:S04]  /*228c0*/  @P1 IADD3 R6, P3, R23, UR8, RZ ;  /* 0x0000000817061c10 */ /* 0x001fc8000ff7e0ff */
[----:B------:R-:W-:-:S05]  /*228d0*/  @P1 IADD3.X R7, R9, UR9, RZ, P3, !PT ;  /* 0x0000000909071c10 */ /* 0x000fca0009ffe4ff */
[----:B------:R0:W2:Y:S01]  /*228e0*/  @P1 LDG.E R8, desc[UR36][R6.64] ;  /* 0x0000002406081981 */ /* 0x0000a2000c1e1900 */
[----:B------:R-:W-:-:S03]  /*228f0*/  UISETP.NE.U32.AND UP0, UPT, UR4, URZ, UPT ;  /* 0x0000003f0400728c */ /* 0x000fc6000bf05070 */
[----:B------:R-:W-:Y:S01]  /*22900*/  ULDC UR4, c[0x0][0x424] ;  /* 0x0001090000047ab9 */ /* 0x000fe20000000800 */
[----:B------:R-:W-:-:S03]  /*22910*/  UISETP.NE.AND.EX UP0, UPT, UR5, URZ, UPT, UP0 ;  /* 0x0000003f0500728c */ /* 0x000fc6000bf05300 */
[----:B------:R-:W-:Y:S01]  /*22920*/  ULDC UR5, c[0x0][0x2f0] ;  /* 0x0000bc0000057ab9 */ /* 0x000fe20000000800 */
[----:B------:R-:W-:-:S04]  /*22930*/  USEL UR4, UR4, 0x1, UP0 ;  /* 0x0000000104047887 */ /* 0x000fc80008000000 */
[----:B------:R-:W-:-:S03]  /*22940*/  UIMAD UR4, UR4, UR5, URZ ;  /* 0x00000005040472a4 */ /* 0x000fc6000f8e023f */
[----:B------:R-:W-:Y:S02]  /*22950*/  ULDC UR5, c[0x0][0x348] ;  /* 0x0000d20000057ab9 */ /* 0x000fe40000000800 */
[----:B0-----:R-:W-:Y:S01]  /*22960*/  IMAD.U32 R6, RZ, RZ, UR5 ;  /* 0x00000005ff067e24 */ /* 0x001fe2000f8e00ff */
[----:B--2---:R0:W-:Y:S02]  /*22970*/  STL [R1+0x38], R8 ;  /* 0x0000380801007387 */ /* 0x0041e40000100800 */
[----:B0-----:R-:W-:Y:S01]  /*22980*/  IMAD.U32 R8, RZ, RZ, UR4 ;  /* 0x00000004ff087e24 */ /* 0x001fe2000f8e00ff */
[----:B------:R-:W-:Y:S06]  /*22990*/  @P1 BRA `(.L_x_700) ;  /* 0x0000000000141947 */ /* 0x000fec0003800000 */
[----:B------:R-:W-:Y:S05]  /*229a0*/  @!P0 BRA `(.L_x_700) ;  /* 0x0000000000108947 */ /* 0x000fea0003800000 */
[----:B------:R-:W2:Y:S04]  /*229b0*/  LDG.E R7, desc[UR36][R2.64] ;  /* 0x0000002402077981 */ /* 0x000ea8000c1e1900 */
[----:B------:R-:W2:Y:S02]  /*229c0*/  LDG.E R2, desc[UR36][R2.64+0x4] ;  /* 0x0000042402027981 */ /* 0x000ea4000c1e1900 */
[----:B--2---:R-:W-:-:S05]  /*229d0*/  IADD3 R2, -R7, R2, RZ ;  /* 0x0000000207027210 */ /* 0x004fca0007ffe1ff */
[----:B------:R0:W-:Y:S02]  /*229e0*/  STL [R1+0x38], R2 ;  /* 0x0000380201007387 */ /* 0x0001e40000100800 */
.L_x_700:
[----:B------:R-:W-:Y:S01]  /*229f0*/  ULDC.64 UR4, c[0x0][0xa20] ;  /* 0x0002880000047ab9 */ /* 0x000fe20000000a00 */
[C---:B------:R-:W-:Y:S01]  /*22a00*/  LOP3.LUT R7, R26.reuse, 0xff000000, RZ, 0xc0, !PT ;  /* 0xff0000001a077812 */ /* 0x040fe200078ec0ff */
[----:B------:R-:W-:Y:S01]  /*22a10*/  IMAD.MOV.U32 R35, RZ, RZ, R22 ;  /* 0x000000ffff237224 */ /* 0x000fe200078e0016 */
[----:B------:R-:W-:Y:S02]  /*22a20*/  ISETP.NE.U32.AND P0, PT, RZ, UR4, PT ;  /* 0x00000004ff007c0c */ /* 0x000fe4000bf05070 */
[----:B------:R-:W-:Y:S02]  /*22a30*/  SHF.R.U32.HI R7, RZ, 0x8, R7 ;  /* 0x00000008ff077819 */ /* 0x000fe40000011607 */
[----:B------:R-:W-:Y:S02]  /*22a40*/  ISETP.NE.AND.EX P0, PT, RZ, UR5, PT, P0 ;  /* 0x00000005ff007c0c */ /* 0x000fe4000bf05300 */
[C---:B0-----:R-:W-:Y:S02]  /*22a50*/  LOP3.LUT R2, R26.reuse, 0xff0000, RZ, 0xc0, !PT ;  /* 0x00ff00001a027812 */ /* 0x041fe400078ec0ff */
[----:B------:R-:W-:-:S02]  /*22a60*/  LOP3.LUT R17, R26, 0xffff, RZ, 0xc0, !PT ;  /* 0x0000ffff1a117812 */ /* 0x000fc400078ec0ff */
[----:B------:R-:W-:-:S07]  /*22a70*/  LEA.HI R7, R2, R7, RZ, 0x10 ;  /* 0x0000000702077211 */ /* 0x000fce00078f80ff */
[----:B------:R-:W-:Y:S05]  /*22a80*/  @!P0 BRA `(.L_x_701) ;  /* 0x0000000000108947 */ /* 0x000fea0003800000 */
[----:B------:R-:W-:-:S04]  /*22a90*/  IADD3 R2, P0, R23, UR4, RZ ;  /* 0x0000000417027c10 */ /* 0x000fc8000ff1e0ff */
[----:B------:R-:W-:-:S05]  /*22aa0*/  IADD3.X R3, R9, UR5, RZ, P0, !PT ;  /* 0x0000000509037c10 */ /* 0x000fca00087fe4ff */
[----:B------:R0:W5:Y:S01]  /*22ab0*/  LDG.E R8, desc[UR36][R2.64] ;  /* 0x0000002402087981 */ /* 0x000162000c1e1900 */
[----:B------:R-:W-:Y:S05]  /*22ac0*/  BRA `(.L_x_702) ;  /* 0x0000000000247947 */ /* 0x000fea0003800000 */
.L_x_701:
[----:B------:R-:W-:Y:S02]  /*22ad0*/  ULDC.64 UR4, c[0x0][0xa08] ;  /* 0x0002820000047ab9 */ /* 0x000fe40000000a00 */
[----:B------:R-:W-:-:S04]  /*22ae0*/  ISETP.NE.U32.AND P0, PT, RZ, UR4, PT ;  /* 0x00000004ff007c0c */ /* 0x000fc8000bf05070 */
[----:B------:R-:W-:-:S13]  /*22af0*/  ISETP.NE.AND.EX P0, PT, RZ, UR5, PT, P0 ;  /* 0x00000005ff007c0c */ /* 0x000fda000bf05300 */
[----:B------:R-:W-:Y:S05]  /*22b00*/  @!P0 BRA `(.L_x_702) ;  /* 0x0000000000148947 */ /* 0x000fea0003800000 */
[----:B------:R-:W0:Y:S02]  /*22b10*/  LDC.64 R2, c[0x0][0xa08] ;  /* 0x00028200ff027b82 */ /* 0x000e240000000a00 */
[----:B0-----:R-:W-:-:S05]  /*22b20*/  IMAD.WIDE R2, R35, 0x4, R2 ;  /* 0x0000000423027825 */ /* 0x001fca00078e0202 */
[----:B------:R-:W2:Y:S04]  /*22b30*/  LDG.E R8, desc[UR36][R2.64] ;  /* 0x0000002402087981 */ /* 0x000ea8000c1e1900 */
[----:B------:R-:W2:Y:S02]  /*22b40*/  LDG.E R2, desc[UR36][R2.64+0x4] ;  /* 0x0000042402027981 */ /* 0x000ea4000c1e1900 */
[----:B--2---:R-:W-:-:S07]  /*22b50*/  IMAD.IADD R8, R2, 0x1, -R8 ;  /* 0x0000000102087824 */ /* 0x004fce00078e0a08 */
.L_x_702:
[----:B0-----:R-:W2:Y:S04]  /*22b60*/  @P2 LDG.E R2, desc[UR36][R4.64] ;  /* 0x0000002404022981 */ /* 0x001ea8000c1e1900 */
[----:B------:R0:W2:Y:S01]  /*22b70*/  @P2 LDG.E R4, desc[UR36][R4.64+0x4] ;  /* 0x0000042404042981 */ /* 0x0000a2000c1e1900 */
[----:B------:R-:W-:Y:S01]  /*22b80*/  BSSY B0, `(.L_x_703) ;  /* 0x000002b000007945 */ /* 0x000fe20003800000 */
[----:B------:R-:W-:Y:S01]  /*22b90*/  LOP3.LUT R36, R7, 0xff, RZ, 0xc0, !PT ;  /* 0x000000ff07247812 */ /* 0x000fe200078ec0ff */
[----:B------:R-:W-:Y:S02]  /*22ba0*/  IMAD.MOV.U32 R3, RZ, RZ, RZ ;  /* 0x000000ffff037224 */ /* 0x000fe400078e00ff */
[----:B0----5:R-:W-:Y:S02]  /*22bb0*/  IMAD.IADD R5, R8, 0x1, -R37 ;  /* 0x0000000108057824 */ /* 0x021fe400078e0a25 */
[----:B--2---:R-:W-:Y:S01]  /*22bc0*/  @P2 IMAD.IADD R6, R4, 0x1, -R2 ;  /* 0x0000000104062824 */ /* 0x004fe200078e0a02 */
[----:B------:R-:W-:-:S03]  /*22bd0*/  SHF.R.U32.HI R4, RZ, 0x10, R7 ;  /* 0x00000010ff047819 */ /* 0x000fc60000011607 */
[----:B------:R-:W-:-:S05]  /*22be0*/  IMAD.IADD R26, R5, 0x1, R6 ;  /* 0x00000001051a7824 */ /* 0x000fca00078e0206 */
[C---:B------:R-:W-:Y:S02]  /*22bf0*/  ISETP.GE.AND P1, PT, R26.reuse, 0x1, PT ;  /* 0x000000011a00780c */ /* 0x040fe40003f26270 */
[----:B------:R-:W-:-:S04]  /*22c00*/  IADD3 R18, R26, 0x7f, RZ ;  /* 0x0000007f1a127810 */ /* 0x000fc80007ffe0ff */
[----:B------:R-:W-:-:S04]  /*22c10*/  SHF.R.S32.HI R2, RZ, 0x1f, R18 ;  /* 0x0000001fff027819 */ /* 0x000fc80000011412 */
[----:B------:R-:W-:-:S04]  /*22c20*/  LEA.HI R18, R2, R18, RZ, 0x7 ;  /* 0x0000001202127211 */ /* 0x000fc800078f38ff */
[----:B------:R-:W-:Y:S01]  /*22c30*/  SHF.R.S32.HI R18, RZ, 0x7, R18 ;  /* 0x00000007ff127819 */ /* 0x000fe20000011412 */
[----:B------:R-:W-:Y:S06]  /*22c40*/  @!P1 BRA `(.L_x_704) ;  /* 0x0000000000789947 */ /* 0x000fec0003800000 */
[----:B------:R-:W-:Y:S01]  /*22c50*/  ISETP.NE.AND P0, PT, R4, RZ, PT ;  /* 0x000000ff0400720c */ /* 0x000fe20003f05270 */
[----:B------:R-:W-:-:S03]  /*22c60*/  ULDC UR4, c[0x0][0x9f0] ;  /* 0x00027c0000047ab9 */ /* 0x000fc60000000800 */
[----:B------:R-:W-:-:S04]  /*22c70*/  SEL R7, R4, UR4, P0 ;  /* 0x0000000404077c07 */ /* 0x000fc80008000000 */
[----:B------:R-:W-:Y:S02]  /*22c80*/  IABS R8, R7 ;  /* 0x0000000700087213 */ /* 0x000fe40000000000 */
[----:B------:R-:W-:Y:S02]  /*22c90*/  IADD3 R9, R7, -0x1, R18 ;  /* 0xffffffff07097810 */ /* 0x000fe40007ffe012 */
[----:B------:R-:W0:Y:S08]  /*22ca0*/  I2F.RP R2, R8 ;  /* 0x0000000800027306 */ /* 0x000e300000209400 */
[----:B0-----:R-:W0:Y:S02]  /*22cb0*/  MUFU.RCP R2, R2 ;  /* 0x0000000200027308 */ /* 0x001e240000001000 */
[----:B0-----:R-:W-:-:S06]  /*22cc0*/  VIADD R2, R2, 0xffffffe ;  /* 0x0ffffffe02027836 */ /* 0x001fcc0000000000 */
[----:B------:R0:W1:Y:S02]  /*22cd0*/  F2I.FTZ.U32.TRUNC.NTZ R3, R2 ;  /* 0x0000000200037305 */ /* 0x000064000021f000 */
[----:B0-----:R-:W-:-:S04]  /*22ce0*/  LOP3.LUT R2, R9, R7, RZ, 0x3c, !PT ;  /* 0x0000000709027212 */ /* 0x001fc800078e3cff */
[----:B------:R-:W-:Y:S01]  /*22cf0*/  ISETP.GE.AND P4, PT, R2, RZ, PT ;  /* 0x000000ff0200720c */ /* 0x000fe20003f86270 */
[----:B-1----:R-:W-:-:S04]  /*22d00*/  IMAD.MOV R2, RZ, RZ, -R3 ;  /* 0x000000ffff027224 */ /* 0x002fc800078e0a03 */
[----:B------:R-:W-:Y:S02]  /*22d10*/  IMAD R10, R2, R8, RZ ;  /* 0x00000008020a7224 */ /* 0x000fe400078e02ff */
[----:B------:R-:W-:-:S04]  /*22d20*/  IMAD.MOV.U32 R2, RZ, RZ, RZ ;  /* 0x000000ffff027224 */ /* 0x000fc800078e00ff */
[----:B------:R-:W-:Y:S01]  /*22d30*/  IMAD.HI.U32 R10, R3, R10, R2 ;  /* 0x0000000a030a7227 */ /* 0x000fe200078e0002 */
[----:B------:R-:W-:Y:S02]  /*22d40*/  IABS R2, R7 ;  /* 0x0000000700027213 */ /* 0x000fe40000000000 */
[----:B------:R-:W-:-:S03]  /*22d50*/  IABS R3, R9 ;  /* 0x0000000900037213 */ /* 0x000fc60000000000 */
[----:B------:R-:W-:-:S05]  /*22d60*/  IMAD.MOV R2, RZ, RZ, -R2 ;  /* 0x000000ffff027224 */ /* 0x000fca00078e0a02 */
[----:B------:R-:W-:Y:S01]  /*22d70*/  MOV R9, R2 ;  /* 0x0000000200097202 */ /* 0x000fe20000000f00 */
        /* <DEDUP_REMOVED lines=11> */
.L_x_704:
[----:B------:R-:W-:Y:S05]  /*22e30*/  BSYNC B0 ;  /* 0x0000000000007941 */ /* 0x000fea0003800000 */
.L_x_703:
[-C--:B------:R-:W-:Y:S01]  /*22e40*/  IMAD R2, R36, R3.reuse, RZ ;  /* 0x0000000324027224 */ /* 0x080fe200078e02ff */
[----:B------:R-:W-:Y:S04]  /*22e50*/  BSSY B0, `(.L_x_705) ;  /* 0x0000112000007945 */ /* 0x000fe80003800000 */
[C---:B------:R-:W-:Y:S02]  /*22e60*/  VIADDMNMX R3, R2.reuse, R3, R18, PT ;  /* 0x0000000302037246 */ /* 0x040fe40003800112 */
[----:B------:R-:W-:-:S03]  /*22e70*/  LEA R2, R2, -R5, 0x7 ;  /* 0x8000000502027211 */ /* 0x000fc600078e38ff */
[----:B------:R-:W-:Y:S01]  /*22e80*/  IMAD R3, R3, 0x80, -R5 ;  /* 0x0000008003037824 */ /* 0x000fe200078e0a05 */
[----:B------:R-:W-:-:S04]  /*22e90*/  VIMNMX R5, RZ, R2, !PT ;  /* 0x00000002ff057248 */ /* 0x000fc80007fe0100 */
[----:B------:R-:W-:-:S04]  /*22ea0*/  VIMNMX R3, R3, R6, PT ;  /* 0x0000000603037248 */ /* 0x000fc80003fe0100 */
[----:B------:R-:W-:-:S13]  /*22eb0*/  ISETP.GT.AND P0, PT, R3, R5, PT ;  /* 0x000000050300720c */ /* 0x000fda0003f04270 */
[----:B------:R-:W-:Y:S01]  /*22ec0*/  @P0 VIADD R2, R3, 0x7f ;  /* 0x0000007f03020836 */ /* 0x000fe20000000000 */
[----:B------:R-:W-:-:S04]  /*22ed0*/  SHF.R.U32.HI R3, RZ, 0x7, R5 ;  /* 0x00000007ff037819 */ /* 0x000fc80000011605 */
[----:B------:R-:W-:-:S04]  /*22ee0*/  @P0 SHF.R.S32.HI R5, RZ, 0x1f, R2 ;  /* 0x0000001fff050819 */ /* 0x000fc80000011402 */
[----:B------:R-:W-:Y:S01]  /*22ef0*/  @P0 LEA.HI R2, R5, R2, RZ, 0x7 ;  /* 0x0000000205020211 */ /* 0x000fe200078f38ff */
[----:B------:R-:W-:-:S03]  /*22f00*/  IMAD.MOV.U32 R5, RZ, RZ, R3 ;  /* 0x000000ffff057224 */ /* 0x000fc600078e0003 */
[----:B------:R-:W-:Y:S02]  /*22f10*/  @P0 SHF.R.S32.HI R5, RZ, 0x7, R2 ;  /* 0x00000007ff050819 */ /* 0x000fe40000011402 */
[----:B------:R-:W-:Y:S02]  /*22f20*/  PLOP3.LUT P0, PT, PT, PT, PT, 0x80, 0x0 ;  /* 0x000000000000781c */ /* 0x000fe40003f0f070 */
[----:B------:R-:W-:-:S13]  /*22f30*/  ISETP.GT.AND P3, PT, R5, R3, PT ;  /* 0x000000030500720c */ /* 0x000fda0003f64270 */
[----:B------:R-:W-:Y:S05]  /*22f40*/  @!P3 BRA `(.L_x_706) ;  /* 0x000000100008b947 */ /* 0x000fea0003800000 */
[----:B------:R-:W-:Y:S01]  /*22f50*/  UMOV UR4, 0xffffffff ;  /* 0xffffffff00047882 */ /* 0x000fe20000000000 */
[----:B------:R-:W-:Y:S02]  /*22f60*/  SEL R2, R35, RZ, !P2 ;  /* 0x000000ff23027207 */ /* 0x000fe40005000000 */
[----:B------:R-:W-:Y:S05]  /*22f70*/  BRA.DIV UR4, `(.L_x_707) ;  /* 0x000000ce04487947 */ /* 0x000fea000b800000 */
[----:B------:R-:W0:Y:S02]  /*22f80*/  S2R R6, SR_TID.X ;  /* 0x0000000000067919 */ /* 0x000e240000002100 */
[----:B0-----:R-:W-:-:S04]  /*22f90*/  SHF.R.U32.HI R6, RZ, 0x5, R6 ;  /* 0x00000005ff067819 */ /* 0x001fc80000011606 */
[----:B------:R-:W-:-:S05]  /*22fa0*/  LOP3.LUT R6, R6, 0x3, RZ, 0xc0, !PT ;  /* 0x0000000306067812 */ /* 0x000fca00078ec0ff */
[----:B------:R0:W1:Y:S02]  /*22fb0*/  SHFL.IDX PT, R14, R6, RZ, 0x1f ;  /* 0x00001fff060e7589 */ /* 0x00006400000e0000 */
.L_x_1068:
[----:B-1----:R-:W-:Y:S02]  /*22fc0*/  ISETP.NE.AND P0, PT, R14, RZ, PT ;  /* 0x000000ff0e00720c */ /* 0x002fe40003f05270 */
[----:B------:R-:W-:-:S11]  /*22fd0*/  PLOP3.LUT P6, PT, PT, PT, PT, 0x8, 0x0 ;  /* 0x000000000000781c */ /* 0x000fd60003fce170 */
[----:B------:R-:W-:Y:S05]  /*22fe0*/  @P0 BRA `(.L_x_708) ;  /* 0x00000000000c0947 */ /* 0x000fea0003800000 */
[----:B------:R-:W-:-:S03]  /*22ff0*/  UMOV UR4, 0xffffffff ;  /* 0xffffffff00047882 */ /* 0x000fc60000000000 */
[----:B------:R-:W-:Y:S05]  /*23000*/  BRA.DIV UR4, `(.L_x_709) ;  /* 0x000000ce04587947 */ /* 0x000fea000b800000 */
[----:B------:R-:W-:-:S13]  /*23010*/  ELECT P6, URZ, PT ;  /* 0x00000000003f782f */ /* 0x000fda00038c0000 */
.L_x_708:
[----:B0-----:R-:W2:Y:S01]  /*23020*/  LDL R6, [R1+0x3c] ;  /* 0x00003c0001067983 */ /* 0x001ea20000100800 */
[----:B------:R-:W-:Y:S01]  /*23030*/  BSSY B1, `(.L_x_710) ;  /* 0x0000008000017945 */ /* 0x000fe20003800000 */
[----:B--2---:R-:W-:-:S05]  /*23040*/  VIADD R6, R6, 0x1 ;  /* 0x0000000106067836 */ /* 0x004fca0000000000 */
[----:B------:R-:W-:-:S04]  /*23050*/  LEA.HI R7, R6, R6, RZ, 0x1 ;  /* 0x0000000606077211 */ /* 0x000fc800078f08ff */
[----:B------:R-:W-:-:S05]  /*23060*/  LOP3.LUT R7, R7, 0xfffffffe, RZ, 0xc0, !PT ;  /* 0xfffffffe07077812 */ /* 0x000fca00078ec0ff */
[----:B------:R-:W-:-:S05]  /*23070*/  IMAD.IADD R6, R6, 0x1, -R7 ;  /* 0x0000000106067824 */ /* 0x000fca00078e0a07 */
[----:B------:R-:W-:-:S04]  /*23080*/  SHF.L.U32 R6, R6, 0x1f, RZ ;  /* 0x0000001f06067819 */ /* 0x000fc800000006ff */
[----:B------:R-:W0:Y:S02]  /*23090*/  SYNCS.PHASECHK.TRANS64.TRYWAIT P0, [R16+URZ+0x38820], R6 ;  /* 0x03882006100075a7 */ /* 0x000e24000800017f */
[----:B0-----:R-:W-:Y:S05]  /*230a0*/  @!P0 BRA `(.L_x_711) ;  /* 0x000000cc00508947 */ /* 0x001fea0003800000 */
.L_x_1071:
[----:B------:R-:W-:Y:S05]  /*230b0*/  BSYNC B1 ;  /* 0x0000000000017941 */ /* 0x000fea0003800000 */
.L_x_710:
[----:B------:R-:W-:Y:S04]  /*230c0*/  BSSY B1, `(.L_x_712) ;  /* 0x000006c000017945 */ /* 0x000fe80003800000 */
[----:B------:R-:W-:Y:S05]  /*230d0*/  @!P6 BRA `(.L_x_713) ;  /* 0x0000000400a8e947 */ /* 0x000fea0003800000 */
[----:B------:R-:W-:Y:S01]  /*230e0*/  LEA R9, R30, R16, 0x3 ;  /* 0x000000101e097211 */ /* 0x000fe200078e18ff */
[----:B------:R-:W1:Y:S01]  /*230f0*/  S2R R7, SR_TID.X ;  /* 0x0000000000077919 */ /* 0x000e620000002100 */
[----:B------:R-:W-:Y:S01]  /*23100*/  SHF.L.U32 R11, R33, 0x1f, RZ ;  /* 0x0000001f210b7819 */ /* 0x000fe200000006ff */
[----:B------:R-:W-:Y:S03]  /*23110*/  BSSY B2, `(.L_x_714) ;  /* 0x0000005000027945 */ /* 0x000fe60003800000 */
[----:B------:R-:W2:Y:S01]  /*23120*/  SYNCS.PHASECHK.TRANS64.TRYWAIT P0, [R9+URZ+0x388a0], R11 ;  /* 0x0388a00b090075a7 */ /* 0x000ea2000800017f */
[----:B-1----:R-:W-:-:S04]  /*23130*/  LOP3.LUT R7, R7, 0x7f, RZ, 0xc0, !PT ;  /* 0x0000007f07077812 */ /* 0x002fc800078ec0ff */
[----:B------:R-:W-:Y:S01]  /*23140*/  ISETP.NE.AND P2, PT, R7, RZ, PT ;  /* 0x000000ff0700720c */ /* 0x000fe20003f45270 */
[----:B--2---:R-:W-:-:S12]  /*23150*/  @!P0 BRA `(.L_x_715) ;  /* 0x000000cc00388947 */ /* 0x004fd80003800000 */
.L_x_1072:
[----:B------:R-:W-:Y:S05]  /*23160*/  BSYNC B2 ;  /* 0x0000000000027941 */ /* 0x000fea0003800000 */
.L_x_714:
[----:B------:R-:W-:Y:S04]  /*23170*/  BSSY B2, `(.L_x_716) ;  /* 0x0000009000027945 */ /* 0x000fe80003800000 */
[----:B------:R-:W-:Y:S05]  /*23180*/  @P2 BRA `(.L_x_717) ;  /* 0x00000000001c2947 */ /* 0x000fea0003800000 */
[----:B0-----:R-:W0:Y:S02]  /*23190*/  S2R R6, SR_TID.X ;  /* 0x0000000000067919 */ /* 0x001e240000002100 */
[----:B0-----:R-:W-:Y:S01]  /*231a0*/  LOP3.LUT R7, R6, 0x1f, RZ, 0xc0, !PT ;  /* 0x0000001f06077812 */ /* 0x001fe200078ec0ff */
[----:B------:R-:W-:-:S03]  /*231b0*/  IMAD.MOV.U32 R6, RZ, RZ, 0x8000 ;  /* 0x00008000ff067424 */ /* 0x000fc600078e00ff */
[----:B------:R-:W-:Y:S01]  /*231c0*/  ISETP.NE.AND P0, PT, R7, RZ, PT ;  /* 0x000000ff0700720c */ /* 0x000fe20003f05270 */
[----:B------:R2:W-:-:S12]  /*231d0*/  SYNCS.ARRIVE.TRANS64 RZ, [R9+URZ+0x38890], R6 ;  /* 0x0388900609ff79a7 */ /* 0x0005d8000800003f */
[----:B--2---:R-:W-:Y:S05]  /*231e0*/  @!P0 BRA `(.L_x_717) ;  /* 0x0000000000048947 */ /* 0x004fea0003800000 */
[----:B------:R-:W-:Y:S01]  /*231f0*/  BPT.TRAP 0x1 ;  /* 0x000000040000795c */ /* 0x000fe20000300000 */
.L_x_717:
[----:B------:R-:W-:Y:S05]  /*23200*/  BSYNC B2 ;  /* 0x0000000000027941 */ /* 0x000fea0003800000 */
.L_x_716:
[----:B------:R-:W-:Y:S01]  /*23210*/  IMAD.MOV.U32 R13, RZ, RZ, RZ ;  /* 0x000000ffff0d7224 */ /* 0x000fe200078e00ff */
[----:B------:R-:W-:Y:S01]  /*23220*/  UIADD3 UR4, UP0, UR40, 0x570, URZ ;  /* 0x0000057028047890 */ /* 0x000fe2000ff1e03f */
[----:B------:R-:W-:Y:S01]  /*23230*/  IMAD R7, R5, 0x80, R0 ;  /* 0x0000008005077824 */ /* 0x000fe200078e0200 */
[----:B------:R-:W-:Y:S01]  /*23240*/  PLOP3.LUT P0, PT, PT, PT, PT, 0x80, 0x0 ;  /* 0x000000000000781c */ /* 0x000fe20003f0f070 */
[----:B------:R-:W-:Y:S01]  /*23250*/  IMAD R8, R30, 0x8000, R16 ;  /* 0x000080001e087824 */ /* 0x000fe200078e0210 */
[----:B------:R-:W-:Y:S01]  /*23260*/  R2UR UR10, R13 ;  /* 0x000000000d0a72ca */ /* 0x000fe200000e0000 */
[----:B------:R-:W-:Y:S01]  /*23270*/  VIADD R7, R7, 0xffffff80 ;  /* 0xffffff8007077836 */ /* 0x000fe20000000000 */
[----:B0-----:R-:W-:Y:S01]  /*23280*/  IADD3 R6, R9, 0x38890, RZ ;  /* 0x0003889009067810 */ /* 0x001fe20007ffe0ff */
[----:B------:R-:W-:Y:S01]  /*23290*/  VIADD R10, R8, 0x28400 ;  /* 0x00028400080a7836 */ /* 0x000fe20000000000 */
[----:B------:R-:W-:Y:S01]  /*232a0*/  UIADD3.X UR5, URZ, UR41, URZ, UP0, !UPT ;  /* 0x000000293f057290 */ /* 0x000fe200087fe43f */
[----:B------:R-:W-:Y:S01]  /*232b0*/  UMOV UR6, 0x0 ;  /* 0x0000000000067882 */ /* 0x000fe20000000000 */
[----:B------:R-:W-:-:S10]  /*232c0*/  UMOV UR7, 0x12f00000 ;  /* 0x12f0000000077882 */ /* 0x000fd40000000000 */
.L_x_718:
[----:B------:R-:W-:-:S13]  /*232d0*/  @P0 ELECT P3, URZ, PT ;  /* 0x00000000003f082f */ /* 0x000fda0003860000 */
[----:B------:R-:W-:Y:S02]  /*232e0*/  @P3 R2UR UR13, R2 ;  /* 0x00000000020d32ca */ /* 0x000fe400000e0000 */
[----:B------:R-:W-:Y:S02]  /*232f0*/  @P3 R2UR UR12, R17 ;  /* 0x00000000110c32ca */ /* 0x000fe400000e0000 */
[----:B------:R-:W-:Y:S02]  /*23300*/  @P3 R2UR UR11, R7 ;  /* 0x00000000070b32ca */ /* 0x000fe400000e0000 */
[----:B------:R-:W-:Y:S02]  /*23310*/  @P3 R2UR UR9, R6 ;  /* 0x00000000060932ca */ /* 0x000fe400000e0000 */
[----:B------:R-:W-:Y:S02]  /*23320*/  @P3 R2UR UR8, R10 ;  /* 0x000000000a0832ca */ /* 0x000fe400000e0000 */
[----:B------:R-:W-:-:S02]  /*23330*/  @P3 PLOP3.LUT P0, PT, P3, PT, PT, 0x8, 0x0 ;  /* 0x000000000000381c */ /* 0x000fc40001f0e170 */
[----:B------:R-:W-:-:S09]  /*23340*/  PLOP3.LUT P3, PT, PT, PT, PT, 0x8, 0x0 ;  /* 0x000000000000781c */ /* 0x000fd20003f6e170 */
[----:B------:R0:W-:Y:S02]  /*23350*/  UTMALDG.4D [UR8], [UR4], desc[UR6] ;  /* 0x00000608040075b4 */ /* 0x0001e40008019000 */
[----:B0-----:R-:W-:Y:S05]  /*23360*/  @P0 BRA.U.ANY `(.L_x_718) ;  /* 0xfffffffd00d80947 */ /* 0x001fea000393ffff */
[----:B------:R-:W-:Y:S01]  /*23370*/  IMAD.MOV.U32 R12, RZ, RZ, 0x80 ;  /* 0x00000080ff0c7424 */ /* 0x000fe200078e00ff */
[----:B------:R-:W-:Y:S01]  /*23380*/  PLOP3.LUT P0, PT, PT, PT, PT, 0x80, 0x0 ;  /* 0x000000000000781c */ /* 0x000fe20003f0f070 */
[----:B------:R-:W-:Y:S01]  /*23390*/  VIADD R10, R8, 0x2c400 ;  /* 0x0002c400080a7836 */ /* 0x000fe20000000000 */
[----:B------:R-:W-:Y:S01]  /*233a0*/  UMOV UR6, 0x0 ;  /* 0x0000000000067882 */ /* 0x000fe20000000000 */
[----:B------:R-:W-:Y:S01]  /*233b0*/  UMOV UR7, 0x12f00000 ;  /* 0x12f0000000077882 */ /* 0x000fe20000000000 */
[----:B------:R-:W-:-:S15]  /*233c0*/  R2UR UR10, R12 ;  /* 0x000000000c0a72ca */ /* 0x000fde00000e0000 */
.L_x_719:
        /* <DEDUP_REMOVED lines=10> */
[----:B------:R-:W0:Y:S01]  /*23470*/  SYNCS.PHASECHK.TRANS64.TRYWAIT P0, [R9+URZ+0x388c0], R11 ;  /* 0x0388c00b090075a7 */ /* 0x000e22000800017f */
[----:B------:R-:W-:Y:S04]  /*23480*/  BSSY B2, `(.L_x_720) ;  /* 0x0000002000027945 */ /* 0x000fe80003800000 */
[----:B0-----:R-:W-:Y:S05]  /*23490*/  @!P0 BRA `(.L_x_721) ;  /* 0x000000c8007c8947 */ /* 0x001fea0003800000 */
.L_x_1073:
[----:B------:R-:W-:Y:S05]  /*234a0*/  BSYNC B2 ;  /* 0x0000000000027941 */ /* 0x000fea0003800000 */
.L_x_720:
[----:B------:R-:W-:Y:S01]  /*234b0*/  BSSY B2, `(.L_x_722) ;  /* 0x000000b000027945 */ /* 0x000fe20003800000 */
[----:B------:R-:W-:Y:S02]  /*234c0*/  IMAD.MOV.U32 R10, RZ, RZ, 0x0 ;  /* 0x00000000ff0a7424 */ /* 0x000fe400078e00ff */
[----:B01----:R-:W-:Y:S01]  /*234d0*/  IMAD.MOV.U32 R11, RZ, RZ, 0x12f00000 ;  /* 0x12f00000ff0b7424 */ /* 0x003fe200078e00ff */
[----:B------:R-:W-:Y:S06]  /*234e0*/  @P2 BRA `(.L_x_723) ;  /* 0x00000000001c2947 */ /* 0x000fec0003800000 */
[----:B------:R-:W0:Y:S02]  /*234f0*/  S2R R6, SR_TID.X ;  /* 0x0000000000067919 */ /* 0x000e240000002100 */
[----:B0-----:R-:W-:Y:S02]  /*23500*/  LOP3.LUT R14, R6, 0x1f, RZ, 0xc0, !PT ;  /* 0x0000001f060e7812 */ /* 0x001fe400078ec0ff */
[----:B------:R-:W-:Y:S02]  /*23510*/  MOV R6, 0x8000 ;  /* 0x0000800000067802 */ /* 0x000fe40000000f00 */
[----:B------:R-:W-:Y:S02]  /*23520*/  ISETP.NE.AND P0, PT, R14, RZ, PT ;  /* 0x000000ff0e00720c */ /* 0x000fe40003f05270 */
[----:B------:R0:W-:Y:S11]  /*23530*/  SYNCS.ARRIVE.TRANS64 RZ, [R9+URZ+0x388b0], R6 ;  /* 0x0388b00609ff79a7 */ /* 0x0001f6000800003f */
[----:B0-----:R-:W-:Y:S05]  /*23540*/  @!P0 BRA `(.L_x_723) ;  /* 0x0000000000048947 */ /* 0x001fea0003800000 */
[----:B------:R-:W-:Y:S01]  /*23550*/  BPT.TRAP 0x1 ;  /* 0x000000040000795c */ /* 0x000fe20000300000 */
.L_x_723:
[----:B------:R-:W-:Y:S05]  /*23560*/  BSYNC B2 ;  /* 0x0000000000027941 */ /* 0x000fea0003800000 */
.L_x_722:
[----:B------:R-:W-:Y:S01]  /*23570*/  R2UR UR10, R13 ;  /* 0x000000000d0a72ca */ /* 0x000fe200000e0000 */
[----:B------:R-:W-:Y:S01]  /*23580*/  UIADD3 UR4, UP0, UR40, 0x670, URZ ;  /* 0x0000067028047890 */ /* 0x000fe2000ff1e03f */
[----:B------:R-:W-:Y:S01]  /*23590*/  R2UR UR6, R10 ;  /* 0x000000000a0672ca */ /* 0x000fe200000e0000 */
[----:B------:R-:W-:Y:S01]  /*235a0*/  VIADD R9, R9, 0x388b0 ;  /* 0x000388b009097836 */ /* 0x000fe20000000000 */
[----:B------:R-:W-:Y:S01]  /*235b0*/  R2UR UR7, R11 ;  /* 0x000000000b0772ca */ /* 0x000fe200000e0000 */
[----:B------:R-:W-:Y:S01]  /*235c0*/  VIADD R6, R8, 0x10400 ;  /* 0x0001040008067836 */ /* 0x000fe20000000000 */
[----:B------:R-:W-:Y:S01]  /*235d0*/  PLOP3.LUT P0, PT, PT, PT, PT, 0x80, 0x0 ;  /* 0x000000000000781c */ /* 0x000fe20003f0f070 */
[----:B------:R-:W-:-:S12]  /*235e0*/  UIADD3.X UR5, URZ, UR41, URZ, UP0, !UPT ;  /* 0x000000293f057290 */ /* 0x000fd800087fe43f */
.L_x_724:
        /* <DEDUP_REMOVED lines=10> */
[----:B------:R-:W-:Y:S01]  /*23690*/  R2UR UR10, R12 ;  /* 0x000000000c0a72ca */ /* 0x000fe200000e0000 */
[----:B------:R-:W-:Y:S01]  /*236a0*/  VIADD R8, R8, 0x14400 ;  /* 0x0001440008087836 */ /* 0x000fe20000000000 */
[----:B------:R-:W-:Y:S02]  /*236b0*/  R2UR UR6, R10 ;  /* 0x000000000a0672ca */ /* 0x000fe400000e0000 */
[----:B------:R-:W-:Y:S02]  /*236c0*/  R2UR UR7, R11 ;  /* 0x000000000b0772ca */ /* 0x000fe400000e0000 */
[----:B------:R-:W-:-:S13]  /*236d0*/  PLOP3.LUT P0, PT, PT, PT, PT, 0x80, 0x0 ;  /* 0x000000000000781c */ /* 0x000fda0003f0f070 */
.L_x_725:
        /* <DEDUP_REMOVED lines=9> */
[----:B-1----:R-:W-:Y:S05]  /*23770*/  @P0 BRA.U.ANY `(.L_x_725) ;  /* 0xfffffffd00d80947 */ /* 0x002fea000393ffff */
.L_x_713:
[----:B------:R-:W-:Y:S05]  /*23780*/  BSYNC B1 ;  /* 0x0000000000017941 */ /* 0x000fea0003800000 */
.L_x_712:
[----:B------:R-:W-:Y:S01]  /*23790*/  VIADD R10, R5, 0xfffffffe ;  /* 0xfffffffe050a7836 */ /* 0x000fe20000000000 */
[----:B------:R-:W-:Y:S01]  /*237a0*/  PLOP3.LUT P0, PT, PT, PT, PT, 0x8, 0x0 ;  /* 0x000000000000781c */ /* 0x000fe20003f0e170 */
[----:B------:R-:W-:-:S03]  /*237b0*/  VIADD R30, R30, 0x1 ;  /* 0x000000011e1e7836 */ /* 0x000fc60000000000 */
[----:B------:R-:W-:Y:S02]  /*237c0*/  ISETP.GE.AND P3, PT, R10, R3, PT ;  /* 0x000000030a00720c */ /* 0x000fe40003f66270 */
[----:B------:R-:W-:-:S04]  /*237d0*/  ISETP.NE.AND P2, PT, R30, 0x2, PT ;  /* 0x000000021e00780c */ /* 0x000fc80003f45270 */
[----:B------:R-:W-:Y:S02]  /*237e0*/  SEL R5, RZ, 0x1, P2 ;  /* 0x00000001ff057807 */ /* 0x000fe40001000000 */
[----:B------:R-:W-:Y:S02]  /*237f0*/  SEL R30, R30, RZ, P2 ;  /* 0x000000ff1e1e7207 */ /* 0x000fe40001000000 */
[----:B------:R-:W-:-:S03]  /*23800*/  LOP3.LUT R33, R33, R5, RZ, 0x3c, !PT ;  /* 0x0000000521217212 */ /* 0x000fc600078e3cff */
[----:B------:R-:W-:Y:S05]  /*23810*/  @!P3 BRA `(.L_x_706) ;  /* 0x0000000400d4b947 */ /* 0x000fea0003800000 */
.L_x_740:
[----:B------:R-:W-:Y:S05]  /*23820*/  YIELD ;  /* 0x0000000000007946 */ /* 0x000fea0003800000 */
        /* <DEDUP_REMOVED lines=10> */
.L_x_1074:
[----:B------:R-:W-:Y:S05]  /*238d0*/  BSYNC B2 ;  /* 0x0000000000027941 */ /* 0x000fea0003800000 */
.L_x_728:
[----:B------:R-:W-:Y:S04]  /*238e0*/  BSSY B2, `(.L_x_730) ;  /* 0x0000009000027945 */ /* 0x000fe80003800000 */
[----:B------:R-:W-:Y:S05]  /*238f0*/  @P3 BRA `(.L_x_731) ;  /* 0x00000000001c3947 */ /* 0x000fea0003800000 */
[----:B------:R-:W0:Y:S02]  /*23900*/  S2R R5, SR_TID.X ;  /* 0x0000000000057919 */ /* 0x000e240000002100 */
[----:B0-----:R-:W-:Y:S01]  /*23910*/  LOP3.LUT R6, R5, 0x1f, RZ, 0xc0, !PT ;  /* 0x0000001f05067812 */ /* 0x001fe200078ec0ff */
[----:B------:R-:W-:-:S03]  /*23920*/  IMAD.MOV.U32 R5, RZ, RZ, 0x8000 ;  /* 0x00008000ff057424 */ /* 0x000fc600078e00ff */
[----:B------:R-:W-:Y:S01]  /*23930*/  ISETP.NE.AND P2, PT, R6, RZ, PT ;  /* 0x000000ff0600720c */ /* 0x000fe20003f45270 */
[----:B------:R2:W-:-:S12]  /*23940*/  SYNCS.ARRIVE.TRANS64 RZ, [R9+URZ+0x38890], R5 ;  /* 0x0388900509ff79a7 */ /* 0x0005d8000800003f */
[----:B--2---:R-:W-:Y:S05]  /*23950*/  @!P2 BRA `(.L_x_731) ;  /* 0x000000000004a947 */ /* 0x004fea0003800000 */
[----:B------:R-:W-:Y:S01]  /*23960*/  BPT.TRAP 0x1 ;  /* 0x000000040000795c */ /* 0x000fe20000300000 */
.L_x_731:
[----:B------:R-:W-:Y:S05]  /*23970*/  BSYNC B2 ;  /* 0x0000000000027941 */ /* 0x000fea0003800000 */
.L_x_730:
[----:B------:R-:W-:Y:S01]  /*23980*/  IMAD.MOV.U32 R14, RZ, RZ, RZ ;  /* 0x000000ffff0e7224 */ /* 0x000fe200078e00ff */
[----:B------:R-:W-:Y:S01]  /*23990*/  UIADD3 UR4, UP0, UR40, 0x570, URZ ;  /* 0x0000057028047890 */ /* 0x000fe2000ff1e03f */
[----:B------:R-:W-:Y:S01]  /*239a0*/  IMAD R7, R30, 0x8000, R16 ;  /* 0x000080001e077824 */ /* 0x000fe200078e0210 */
[----:B------:R-:W-:Y:S01]  /*239b0*/  PLOP3.LUT P2, PT, PT, PT, PT, 0x80, 0x0 ;  /* 0x000000000000781c */ /* 0x000fe20003f4f070 */
[----:B0-----:R-:W-:Y:S01]  /*239c0*/  IMAD R6, R10, 0x80, R0 ;  /* 0x000000800a067824 */ /* 0x001fe200078e0200 */
[----:B------:R-:W-:Y:S01]  /*239d0*/  R2UR UR10, R14 ;  /* 0x000000000e0a72ca */ /* 0x000fe200000e0000 */
[----:B------:R-:W-:Y:S01]  /*239e0*/  VIADD R5, R9, 0x38890 ;  /* 0x0003889009057836 */ /* 0x000fe20000000000 */
[----:B------:R-:W-:Y:S01]  /*239f0*/  IADD3 R11, R7, 0x28400, RZ ;  /* 0x00028400070b7810 */ /* 0x000fe20007ffe0ff */
[----:B------:R-:W-:Y:S01]  /*23a00*/  UIADD3.X UR5, URZ, UR41, URZ, UP0, !UPT ;  /* 0x000000293f057290 */ /* 0x000fe200087fe43f */
[----:B------:R-:W-:Y:S01]  /*23a10*/  UMOV UR6, 0x0 ;  /* 0x0000000000067882 */ /* 0x000fe20000000000 */
[----:B------:R-:W-:-:S10]  /*23a20*/  UMOV UR7, 0x12f00000 ;  /* 0x12f0000000077882 */ /* 0x000fd40000000000 */
.L_x_732:
        /* <DEDUP_REMOVED lines=16> */
.L_x_733:
        /* <DEDUP_REMOVED lines=13> */
.L_x_1075:
[----:B------:R-:W-:Y:S05]  /*23c00*/  BSYNC B2 ;  /* 0x0000000000027941 */ /* 0x000fea0003800000 */
.L_x_734:
[----:B------:R-:W-:Y:S01]  /*23c10*/  BSSY B2, `(.L_x_736) ;  /* 0x000000b000027945 */ /* 0x000fe20003800000 */
[----:B------:R-:W-:Y:S02]  /*23c20*/  IMAD.MOV.U32 R12, RZ, RZ, 0x0 ;  /* 0x00000000ff0c7424 */ /* 0x000fe400078e00ff */
[----:B------:R-:W-:Y:S01]  /*23c30*/  IMAD.MOV.U32 R13, RZ, RZ, 0x12f00000 ;  /* 0x12f00000ff0d7424 */ /* 0x000fe200078e00ff */
[----:B------:R-:W-:Y:S06]  /*23c40*/  @P3 BRA `(.L_x_737) ;  /* 0x00000000001c3947 */ /* 0x000fec0003800000 */
[----:B------:R-:W2:Y:S02]  /*23c50*/  S2R R5, SR_TID.X ;  /* 0x0000000000057919 */ /* 0x000ea40000002100 */
[----:B--2---:R-:W-:Y:S01]  /*23c60*/  LOP3.LUT R11, R5, 0x1f, RZ, 0xc0, !PT ;  /* 0x0000001f050b7812 */ /* 0x004fe200078ec0ff */
[----:B------:R-:W-:-:S03]  /*23c70*/  IMAD.MOV.U32 R5, RZ, RZ, 0x8000 ;  /* 0x00008000ff057424 */ /* 0x000fc600078e00ff */
[----:B------:R-:W-:Y:S01]  /*23c80*/  ISETP.NE.AND P2, PT, R11, RZ, PT ;  /* 0x000000ff0b00720c */ /* 0x000fe20003f45270 */
[----:B------:R2:W-:-:S12]  /*23c90*/  SYNCS.ARRIVE.TRANS64 RZ, [R9+URZ+0x388b0], R5 ;  /* 0x0388b00509ff79a7 */ /* 0x0005d8000800003f */
[----:B--2---:R-:W-:Y:S05]  /*23ca0*/  @!P2 BRA `(.L_x_737) ;  /* 0x000000000004a947 */ /* 0x004fea0003800000 */
[----:B------:R-:W-:Y:S01]  /*23cb0*/  BPT.TRAP 0x1 ;  /* 0x000000040000795c */ /* 0x000fe20000300000 */
.L_x_737:
[----:B------:R-:W-:Y:S05]  /*23cc0*/  BSYNC B2 ;  /* 0x0000000000027941 */ /* 0x000fea0003800000 */
.L_x_736:
[----:B------:R-:W-:Y:S01]  /*23cd0*/  R2UR UR10, R14 ;  /* 0x000000000e0a72ca */ /* 0x000fe200000e0000 */
[----:B------:R-:W-:Y:S01]  /*23ce0*/  UIADD3 UR4, UP0, UR40, 0x670, URZ ;  /* 0x0000067028047890 */ /* 0x000fe2000ff1e03f */
[----:B------:R-:W-:Y:S01]  /*23cf0*/  R2UR UR6, R12 ;  /* 0x000000000c0672ca */ /* 0x000fe200000e0000 */
[----:B------:R-:W-:Y:S01]  /*23d00*/  VIADD R5, R7, 0x10400 ;  /* 0x0001040007057836 */ /* 0x000fe20000000000 */
[----:B------:R-:W-:Y:S01]  /*23d10*/  R2UR UR7, R13 ;  /* 0x000000000d0772ca */ /* 0x000fe200000e0000 */
[----:B------:R-:W-:Y:S01]  /*23d20*/  UIADD3.X UR5, URZ, UR41, URZ, UP0, !UPT ;  /* 0x000000293f057290 */ /* 0x000fe200087fe43f */
[----:B------:R-:W-:Y:S02]  /*23d30*/  PLOP3.LUT P2, PT, PT, PT, PT, 0x80, 0x0 ;  /* 0x000000000000781c */ /* 0x000fe40003f4f070 */
[----:B01----:R-:W-:-:S11]  /*23d40*/  IADD3 R9, R9, 0x388b0, RZ ;  /* 0x000388b009097810 */ /* 0x003fd60007ffe0ff */
.L_x_738:
        /* <DEDUP_REMOVED lines=15> */
.L_x_739:
        /* <DEDUP_REMOVED lines=10> */
.L_x_727:
[----:B------:R-:W-:Y:S05]  /*23ee0*/  BSYNC B1 ;  /* 0x0000000000017941 */ /* 0x000fea0003800000 */
.L_x_726:
[----:B------:R-:W-:Y:S01]  /*23ef0*/  ISETP.GT.AND P3, PT, R10, R3, PT ;  /* 0x000000030a00720c */ /* 0x000fe20003f64270 */
[----:B------:R-:W-:Y:S02]  /*23f00*/  VIADD R30, R30, 0x1 ;  /* 0x000000011e1e7836 */ /* 0x000fe40000000000 */
[----:B------:R-:W-:-:S03]  /*23f10*/  VIADD R10, R10, 0xffffffff ;  /* 0xffffffff0a0a7836 */ /* 0x000fc60000000000 */
[----:B------:R-:W-:-:S04]  /*23f20*/  ISETP.NE.AND P2, PT, R30, 0x2, PT ;  /* 0x000000021e00780c */ /* 0x000fc80003f45270 */
[----:B------:R-:W-:Y:S02]  /*23f30*/  SEL R5, RZ, 0x1, P2 ;  /* 0x00000001ff057807 */ /* 0x000fe40001000000 */
[----:B------:R-:W-:Y:S02]  /*23f40*/  SEL R30, R30, RZ, P2 ;  /* 0x000000ff1e1e7207 */ /* 0x000fe40001000000 */
[----:B------:R-:W-:Y:S01]  /*23f50*/  LOP3.LUT R33, R33, R5, RZ, 0x3c, !PT ;  /* 0x0000000521217212 */ /* 0x000fe200078e3cff */
[----:B------:R-:W-:Y:S06]  /*23f60*/  @P3 BRA `(.L_x_740) ;  /* 0xfffffff8002c3947 */ /* 0x000fec000383ffff */
.L_x_706:
[----:B------:R-:W-:Y:S05]  /*23f70*/  BSYNC B0 ;  /* 0x0000000000007941 */ /* 0x000fea0003800000 */
.L_x_705:
[----:B------:R-:W-:Y:S05]  /*23f80*/  @!P0 WARPSYNC.ALL ;  /* 0x0000000000008948 */ /* 0x000fea0003800000 */
[----:B------:R-:W-:Y:S01]  /*23f90*/  @!P0 BAR.SYNC.DEFER_BLOCKING 0xc, 0x180 ;  /* 0x0306000000008b1d */ /* 0x000fe20000010000 */
[----:B------:R-:W-:-:S05]  /*23fa0*/  IMAD.MOV.U32 R0, RZ, RZ, RZ ;  /* 0x000000ffff007224 */ /* 0x000fca00078e00ff */
[----:B------:R-:W-:Y:S04]  /*23fb0*/  BSSY B0, `(.L_x_741) ;  /* 0x000001e000007945 */ /* 0x000fe80003800000 */
[----:B------:R-:W-:Y:S05]  /*23fc0*/  @!P1 BRA `(.L_x_742) ;  /* 0x0000000000709947 */ /* 0x000fea0003800000 */
[----:B------:R-:W-:-:S13]  /*23fd0*/  ISETP.NE.AND P0, PT, R4, RZ, PT ;  /* 0x000000ff0400720c */ /* 0x000fda0003f05270 */
[----:B------:R-:W1:Y:S02]  /*23fe0*/  @!P0 LDC R4, c[0x0][0x9f0] ;  /* 0x00027c00ff048b82 */ /* 0x000e640000000800 */
[-C--:B-1----:R-:W-:Y:S02]  /*23ff0*/  IABS R0, R4.reuse ;  /* 0x0000000400007213 */ /* 0x082fe40000000000 */
[----:B0-----:R-:W-:Y:S02]  /*24000*/  IABS R6, R4 ;  /* 0x0000000400067213 */ /* 0x001fe40000000000 */
[----:B------:R-:W0:Y:S03]  /*24010*/  I2F.RP R2, R0 ;  /* 0x0000000000027306 */ /* 0x000e260000209400 */
[----:B------:R-:W-:-:S05]  /*24020*/  IMAD.MOV R6, RZ, RZ, -R6 ;  /* 0x000000ffff067224 */ /* 0x000fca00078e0a06 */
[----:B0-----:R-:W0:Y:S02]  /*24030*/  MUFU.RCP R2, R2 ;  /* 0x0000000200027308 */ /* 0x001e240000001000 */
[----:B0-----:R-:W-:-:S06]  /*24040*/  IADD3 R2, R2, 0xffffffe, RZ ;  /* 0x0ffffffe02027810 */ /* 0x001fcc0007ffe0ff */
[----:B------:R-:W0:Y:S02]  /*24050*/  F2I.FTZ.U32.TRUNC.NTZ R3, R2 ;  /* 0x0000000200037305 */ /* 0x000e24000021f000 */
[----:B0-----:R-:W-:-:S04]  /*24060*/  IMAD.MOV R2, RZ, RZ, -R3 ;  /* 0x000000ffff027224 */ /* 0x001fc800078e0a03 */
[----:B------:R-:W-:Y:S02]  /*24070*/  IMAD R5, R2, R0, RZ ;  /* 0x0000000002057224 */ /* 0x000fe400078e02ff */
[----:B------:R-:W-:-:S04]  /*24080*/  IMAD.MOV.U32 R2, RZ, RZ, RZ ;  /* 0x000000ffff027224 */ /* 0x000fc800078e00ff */
[----:B------:R-:W-:Y:S01]  /*24090*/  IMAD.HI.U32 R5, R3, R5, R2 ;  /* 0x0000000503057227 */ /* 0x000fe200078e0002 */
[----:B------:R-:W-:-:S04]  /*240a0*/  IADD3 R3, R18, -0x1, R4 ;  /* 0xffffffff12037810 */ /* 0x000fc80007ffe004 */
[----:B------:R-:W-:Y:S02]  /*240b0*/  IABS R2, R3 ;  /* 0x0000000300027213 */ /* 0x000fe40000000000 */
[----:B------:R-:W-:-:S03]  /*240c0*/  LOP3.LUT R3, R3, R4, RZ, 0x3c, !PT ;  /* 0x0000000403037212 */ /* 0x000fc600078e3cff */
[----:B------:R-:W-:Y:S01]  /*240d0*/  IMAD.HI.U32 R5, R5, R2, RZ ;  /* 0x0000000205057227 */ /* 0x000fe200078e00ff */
[----:B------:R-:W-:-:S03]  /*240e0*/  ISETP.GE.AND P2, PT, R3, RZ, PT ;  /* 0x000000ff0300720c */ /* 0x000fc60003f46270 */
        /* <DEDUP_REMOVED lines=10> */
.L_x_742:
[----:B------:R-:W-:Y:S05]  /*24190*/  BSYNC B0 ;  /* 0x0000000000007941 */ /* 0x000fea0003800000 */
.L_x_741:
[----:B------:R-:W-:-:S05]  /*241a0*/  IMAD R36, R36, R0, RZ ;  /* 0x0000000024247224 */ /* 0x000fca00078e02ff */
        /* <DEDUP_REMOVED lines=21> */
.L_x_743:
        /* <DEDUP_REMOVED lines=8> */
[----:B------:R-:W-:Y:S01]  /*24380*/  IMAD.U32 R4, RZ, RZ, UR6 ;  /* 0x00000006ff047e24 */ /* 0x000fe2000f8e00ff */
[----:B0-----:R-:W-:Y:S01]  /*24390*/  MOV R6, UR8 ;  /* 0x0000000800067c02 */ /* 0x001fe20008000f00 */
[----:B------:R-:W0:Y:S01]  /*243a0*/  LDC.64 R2, c[0x4][R2] ;  /* 0x0100000002027b82 */ /* 0x000e220000000a00 */
[----:B------:R-:W-:Y:S01]  /*243b0*/  IMAD.U32 R5, RZ, RZ, UR7 ;  /* 0x00000007ff057e24 */ /* 0x000fe2000f8e00ff */
[----:B------:R-:W-:Y:S01]  /*243c0*/  MOV R13, RZ ;  /* 0x000000ff000d7202 */ /* 0x000fe20000000f00 */
[----:B------:R-:W-:Y:S02]  /*243d0*/  IMAD.U32 R7, RZ, RZ, UR9 ;  /* 0x00000009ff077e24 */ /* 0x000fe4000f8e00ff */
[----:B------:R-:W-:-:S02]  /*243e0*/  IMAD.U32 R10, RZ, RZ, UR4 ;  /* 0x00000004ff0a7e24 */ /* 0x000fc4000f8e00ff */
[----:B------:R-:W-:Y:S02]  /*243f0*/  IMAD.U32 R11, RZ, RZ, UR5 ;  /* 0x00000005ff0b7e24 */ /* 0x000fe4000f8e00ff */
[----:B------:R-:W-:Y:S02]  /*24400*/  IMAD.MOV.U32 R8, RZ, RZ, 0x70 ;  /* 0x00000070ff087424 */ /* 0x000fe400078e00ff */
[----:B------:R-:W-:-:S07]  /*24410*/  IMAD.MOV.U32 R12, RZ, RZ, 0x1 ;  /* 0x00000001ff0c7424 */ /* 0x000fce00078e00ff */
[----:B------:R-:W-:-:S07]  /*24420*/  LEPC R20, `(.L_x_746) ;  /* 0x000000001014794e */ /* 0x000fce0000000000 */
[----:B0-----:R-:W-:Y:S05]  /*24430*/  CALL.ABS.NOINC R2 ;  /* 0x0000000002007343 */ /* 0x001fea0003c00000 */
.L_x_746:
[----:B------:R-:W-:Y:S05]  /*24440*/  BSYNC B6 ;  /* 0x0000000000067941 */ /* 0x000fea0003800000 */
.L_x_745:
[----:B------:R-:W2:Y:S01]  /*24450*/  LDL.LU R2, [R1] ;  /* 0x0000000001027983 */ /* 0x000ea20000300800 */
[----:B------:R-:W-:Y:S01]  /*24460*/  VIADD R0, R16, 0x10400 ;  /* 0x0001040010007836 */ /* 0x000fe20000000000 */
[----:B------:R-:W-:Y:S04]  /*24470*/  BSSY B6, `(.L_x_747) ;  /* 0x0000016000067945 */ /* 0x000fe80003800000 */
[----:B------:R-:W-:Y:S02]  /*24480*/  LOP3.LUT P0, RZ, R0, 0x3ff, RZ, 0xc0, !PT ;  /* 0x000003ff00ff7812 */ /* 0x000fe4000780c0ff */
[----:B--2---:R-:W-:-:S11]  /*24490*/  LOP3.LUT R2, R2, 0xfffffffe, RZ, 0xc0, !PT ;  /* 0xfffffffe02027812 */ /* 0x004fd600078ec0ff */
[----:B------:R-:W-:-:S05]  /*244a0*/  @P0 LOP3.LUT R2, R2, 0x1, RZ, 0xfc, !PT ;  /* 0x0000000102020812 */ /* 0x000fca00078efcff */
[----:B------:R1:W-:Y:S01]  /*244b0*/  STL [R1], R2 ;  /* 0x0000000201007387 */ /* 0x0003e20000100800 */
[----:B------:R-:W-:Y:S05]  /*244c0*/  @!P0 BRA `(.L_x_748) ;  /* 0x0000000000408947 */ /* 0x000fea0003800000 */
[----:B-1----:R-:W-:Y:S01]  /*244d0*/  MOV R2, 0x0 ;  /* 0x0000000000027802 */ /* 0x002fe20000000f00 */
[----:B------:R-:W-:Y:S01]  /*244e0*/  ULDC.64 UR6, c[0x4][0x1b0] ;  /* 0x01006c0000067ab9 */ /* 0x000fe20000000a00 */
[----:B------:R-:W-:Y:S01]  /*244f0*/  ULDC.64 UR8, c[0x4][0x1b8] ;  /* 0x01006e0000087ab9 */ /* 0x000fe20000000a00 */
[----:B------:R-:W-:Y:S01]  /*24500*/  ULDC.64 UR4, c[0x4][0x108] ;  /* 0x0100420000047ab9 */ /* 0x000fe20000000a00 */
[----:B------:R-:W-:Y:S01]  /*24510*/  IMAD.U32 R4, RZ, RZ, UR6 ;  /* 0x00000006ff047e24 */ /* 0x000fe2000f8e00ff */
[----:B------:R-:W-:Y:S01]  /*24520*/  MOV R10, UR4 ;  /* 0x00000004000a7c02 */ /* 0x000fe20008000f00 */
[----:B------:R-:W1:Y:S01]  /*24530*/  LDC.64 R2, c[0x4][R2] ;  /* 0x0100000002027b82 */ /* 0x000e620000000a00 */
[----:B------:R-:W-:Y:S02]  /*24540*/  IMAD.U32 R5, RZ, RZ, UR7 ;  /* 0x00000007ff057e24 */ /* 0x000fe4000f8e00ff */
[----:B0-----:R-:W-:Y:S02]  /*24550*/  IMAD.U32 R6, RZ, RZ, UR8 ;  /* 0x00000008ff067e24 */ /* 0x001fe4000f8e00ff */
[----:B------:R-:W-:-:S02]  /*24560*/  IMAD.U32 R7, RZ, RZ, UR9 ;  /* 0x00000009ff077e24 */ /* 0x000fc4000f8e00ff */
[----:B------:R-:W-:Y:S02]  /*24570*/  IMAD.U32 R11, RZ, RZ, UR5 ;  /* 0x00000005ff0b7e24 */ /* 0x000fe4000f8e00ff */
[----:B------:R-:W-:Y:S02]  /*24580*/  IMAD.MOV.U32 R8, RZ, RZ, 0x70 ;  /* 0x00000070ff087424 */ /* 0x000fe400078e00ff */
[----:B------:R-:W-:Y:S02]  /*24590*/  IMAD.MOV.U32 R12, RZ, RZ, 0x1 ;  /* 0x00000001ff0c7424 */ /* 0x000fe400078e00ff */
[----:B------:R-:W-:-:S07]  /*245a0*/  IMAD.MOV.U32 R13, RZ, RZ, RZ ;  /* 0x000000ffff0d7224 */ /* 0x000fce00078e00ff */
[----:B------:R-:W-:-:S07]  /*245b0*/  LEPC R20, `(.L_x_748) ;  /* 0x000000001014794e */ /* 0x000fce0000000000 */
[----:B-1----:R-:W-:Y:S05]  /*245c0*/  CALL.ABS.NOINC R2 ;  /* 0x0000000002007343 */ /* 0x002fea0003c00000 */
.L_x_748:
[----:B------:R-:W-:Y:S05]  /*245d0*/  BSYNC B6 ;  /* 0x0000000000067941 */ /* 0x000fea0003800000 */
.L_x_747:
[----:B------:R-:W-:Y:S01]  /*245e0*/  VIADD R18, R16, 0x400 ;  /* 0x0000040010127836 */ /* 0x000fe20000000000 */
[----:B------:R-:W-:Y:S04]  /*245f0*/  BSSY B6, `(.L_x_749) ;  /* 0x0000013000067945 */ /* 0x000fe80003800000 */
[----:B------:R-:W-:-:S13]  /*24600*/  LOP3.LUT P0, RZ, R18, 0x3ff, RZ, 0xc0, !PT ;  /* 0x000003ff12ff7812 */ /* 0x000fda000780c0ff */
[----:B------:R-:W-:Y:S05]  /*24610*/  @!P0 BRA `(.L_x_750) ;  /* 0x0000000000408947 */ /* 0x000fea0003800000 */
[----:B-1----:R-:W-:Y:S01]  /*24620*/  MOV R2, 0x0 ;  /* 0x0000000000027802 */ /* 0x002fe20000000f00 */
[----:B------:R-:W-:Y:S01]  /*24630*/  ULDC.64 UR6, c[0x4][0x1b0] ;  /* 0x01006c0000067ab9 */ /* 0x000fe20000000a00 */
[----:B------:R-:W-:Y:S01]  /*24640*/  ULDC.64 UR8, c[0x4][0x1b8] ;  /* 0x01006e0000087ab9 */ /* 0x000fe20000000a00 */
[----:B------:R-:W-:Y:S01]  /*24650*/  ULDC.64 UR4, c[0x4][0x110] ;  /* 0x0100440000047ab9 */ /* 0x000fe20000000a00 */
[----:B------:R-:W-:Y:S01]  /*24660*/  MOV R4, UR6 ;  /* 0x0000000600047c02 */ /* 0x000fe20008000f00 */
[----:B------:R-:W-:Y:S01]  /*24670*/  IMAD.U32 R5, RZ, RZ, UR7 ;  /* 0x00000007ff057e24 */ /* 0x000fe2000f8e00ff */
[----:B------:R-:W1:Y:S01]  /*24680*/  LDC.64 R2, c[0x4][R2] ;  /* 0x0100000002027b82 */ /* 0x000e620000000a00 */
[----:B0-----:R-:W-:Y:S01]  /*24690*/  IMAD.U32 R6, RZ, RZ, UR8 ;  /* 0x00000008ff067e24 */ /* 0x001fe2000f8e00ff */
[----:B------:R-:W-:Y:S01]  /*246a0*/  MOV R8, 0x70 ;  /* 0x0000007000087802 */ /* 0x000fe20000000f00 */
[----:B------:R-:W-:Y:S02]  /*246b0*/  IMAD.U32 R7, RZ, RZ, UR9 ;  /* 0x00000009ff077e24 */ /* 0x000fe4000f8e00ff */
[----:B------:R-:W-:-:S02]  /*246c0*/  IMAD.U32 R10, RZ, RZ, UR4 ;  /* 0x00000004ff0a7e24 */ /* 0x000fc4000f8e00ff */
[----:B------:R-:W-:Y:S02]  /*246d0*/  IMAD.U32 R11, RZ, RZ, UR5 ;  /* 0x00000005ff0b7e24 */ /* 0x000fe4000f8e00ff */
[----:B------:R-:W-:Y:S02]  /*246e0*/  IMAD.MOV.U32 R12, RZ, RZ, 0x1 ;  /* 0x00000001ff0c7424 */ /* 0x000fe400078e00ff */
[----:B------:R-:W-:-:S07]  /*246f0*/  IMAD.MOV.U32 R13, RZ, RZ, RZ ;  /* 0x000000ffff0d7224 */ /* 0x000fce00078e00ff */
[----:B------:R-:W-:-:S07]  /*24700*/  LEPC R20, `(.L_x_750) ;  /* 0x000000001014794e */ /* 0x000fce0000000000 */
[----:B-1----:R-:W-:Y:S05]  /*24710*/  CALL.ABS.NOINC R2 ;  /* 0x0000000002007343 */ /* 0x002fea0003c00000 */
.L_x_750:
[----:B------:R-:W-:Y:S05]  /*24720*/  BSYNC B6 ;  /* 0x0000000000067941 */ /* 0x000fea0003800000 */
.L_x_749:
[----:B-1----:R-:W2:Y:S01]  /*24730*/  LDL R2, [R1] ;  /* 0x0000000001027983 */ /* 0x002ea20000100800 */
[----:B------:R-:W-:Y:S01]  /*24740*/  BSSY B6, `(.L_x_751) ;  /* 0x0000013000067945 */ /* 0x000fe20003800000 */
[----:B--2---:R-:W-:-:S13]  /*24750*/  LOP3.LUT P6, RZ, R2, 0x1, RZ, 0xc0, !PT ;  /* 0x0000000102ff7812 */ /* 0x004fda00078cc0ff */
[----:B------:R-:W-:Y:S05]  /*24760*/  @!P6 BRA `(.L_x_752) ;  /* 0x000000000040e947 */ /* 0x000fea0003800000 */
[----:B------:R-:W-:Y:S01]  /*24770*/  MOV R2, 0x0 ;  /* 0x0000000000027802 */ /* 0x000fe20000000f00 */
        /* <DEDUP_REMOVED lines=15> */
.L_x_752:
[----:B------:R-:W-:Y:S05]  /*24870*/  BSYNC B6 ;  /* 0x0000000000067941 */ /* 0x000fea0003800000 */
.L_x_751:
[----:B------:R-:W2:Y:S01]  /*24880*/  LDL.LU R20, [R1+0x4] ;  /* 0x0000040001147983 */ /* 0x000ea20000300800 */
[----:B------:R-:W-:Y:S01]  /*24890*/  ULDC.64 UR4, c[0x0][0x9f8] ;  /* 0x00027e0000047ab9 */ /* 0x000fe20000000a00 */
[----:B------:R-:W1:Y:S02]  /*248a0*/  LDC R8, c[0x0][0x430] ;  /* 0x00010c00ff087b82 */ /* 0x000e640000000800 */
[----:B------:R-:W3:Y:S01]  /*248b0*/  LDL R0, [R1+0x30] ;  /* 0x0000300001007983 */ /* 0x000ee20000100800 */
[----:B------:R-:W-:Y:S01]  /*248c0*/  ISETP.NE.U32.AND P0, PT, RZ, UR4, PT ;  /* 0x00000004ff007c0c */ /* 0x000fe2000bf05070 */
[----:B------:R-:W4:Y:S03]  /*248d0*/  S2R R21, SR_TID.X ;  /* 0x0000000000157919 */ /* 0x000f260000002100 */
[----:B------:R-:W-:Y:S01]  /*248e0*/  ISETP.NE.AND.EX P0, PT, RZ, UR5, PT, P0 ;  /* 0x00000005ff007c0c */ /* 0x000fe2000bf05300 */
[----:B------:R-:W0:-:S12]  /*248f0*/  LDC R11, c[0x0][0x2f4] ;  /* 0x0000bd00ff0b7b82 */ /* 0x000e180000000800 */
[----:B------:R-:W-:Y:S02]  /*24900*/  @P0 IADD3 R2, P1, R23, UR4, RZ ;  /* 0x0000000417020c10 */ /* 0x000fe4000ff3e0ff */
[----:B----4-:R-:W-:Y:S02]  /*24910*/  LOP3.LUT R4, R21, 0x7f, RZ, 0xc0, !PT ;  /* 0x0000007f15047812 */ /* 0x010fe400078ec0ff */
[----:B--2---:R-:W-:Y:S02]  /*24920*/  @P0 IADD3.X R3, R20, UR5, RZ, P1, !PT ;  /* 0x0000000514030c10 */ /* 0x004fe40008ffe4ff */
[----:B------:R-:W2:Y:S01]  /*24930*/  LDL.LU R20, [R1] ;  /* 0x0000000001147983 */ /* 0x000ea20000300800 */
[----:B------:R-:W-:-:S03]  /*24940*/  SHF.R.U32.HI R4, RZ, 0x3, R4 ;  /* 0x00000003ff047819 */ /* 0x000fc60000011604 */
[----:B------:R4:W2:Y:S01]  /*24950*/  @P0 LDG.E R35, desc[UR36][R2.64] ;  /* 0x0000002402230981 */ /* 0x0008a2000c1e1900 */
[----:B-1----:R-:W-:Y:S02]  /*24960*/  ISETP.NE.AND P1, PT, R8, 0x1, PT ;  /* 0x000000010800780c */ /* 0x002fe40003f25270 */
[----:B------:R-:W-:Y:S02]  /*24970*/  SHF.L.U32 R21, R21, 0x4, RZ ;  /* 0x0000000415157819 */ /* 0x000fe400000006ff */
[----:B---3--:R-:W-:Y:S02]  /*24980*/  LEA R0, R0, 0xffffff80, 0x7 ;  /* 0xffffff8000007811 */ /* 0x008fe400078e38ff */
[----:B------:R-:W-:-:S04]  /*24990*/  LOP3.LUT R21, R4, 0x70, R21, 0xf8, !PT ;  /* 0x0000007004157812 */ /* 0x000fc800078ef815 */
[----:B------:R-:W-:-:S03]  /*249a0*/  LOP3.LUT R4, R21, R0, RZ, 0xfc, !PT ;  /* 0x0000000015047212 */ /* 0x000fc600078efcff */
[----:B------:R-:W1:Y:S01]  /*249b0*/  @P1 LDC R5, c[0x0][0x434] ;  /* 0x00010d00ff051b82 */ /* 0x000e620000000800 */
[C---:B------:R-:W-:Y:S01]  /*249c0*/  ISETP.GE.AND P0, PT, R4.reuse, R26, PT ;  /* 0x0000001a0400720c */ /* 0x040fe20003f06270 */
[----:B------:R-:W-:-:S04]  /*249d0*/  IMAD.IADD R4, R4, 0x1, R37 ;  /* 0x0000000104047824 */ /* 0x000fc800078e0225 */
[----:B0-----:R-:W-:Y:S02]  /*249e0*/  IMAD.MOV.U32 R6, RZ, RZ, R4 ;  /* 0x000000ffff067224 */ /* 0x001fe400078e0004 */
[----:B------:R-:W0:Y:S08]  /*249f0*/  @P1 LDC R7, c[0x0][0x438] ;  /* 0x00010e00ff071b82 */ /* 0x000e300000000800 */
[----:B----4-:R-:W3:Y:S01]  /*24a00*/  @!P0 LDC.64 R2, c[0x0][0x428] ;  /* 0x00010a00ff028b82 */ /* 0x010ee20000000a00 */
[----:B-1----:R-:W-:-:S05]  /*24a10*/  @P1 IMAD.HI.U32 R5, R4, R5, RZ ;  /* 0x0000000504051227 */ /* 0x002fca00078e00ff */
[----:B0-----:R-:W-:-:S04]  /*24a20*/  @P1 SHF.R.U32.HI R6, RZ, R7, R5 ;  /* 0x00000007ff061219 */ /* 0x001fc80000011605 */
[--C-:B------:R-:W-:Y:S01]  /*24a30*/  @!P0 SHF.R.S32.HI R7, RZ, 0x1f, R6.reuse ;  /* 0x0000001fff078819 */ /* 0x100fe20000011406 */
[----:B------:R-:W-:-:S04]  /*24a40*/  IMAD.MOV R5, RZ, RZ, -R6 ;  /* 0x000000ffff057224 */ /* 0x000fc800078e0a06 */
[----:B------:R-:W-:Y:S01]  /*24a50*/  IMAD R4, R8, R5, R4 ;  /* 0x0000000508047224 */ /* 0x000fe200078e0204 */
[----:B------:R-:W-:Y:S01]  /*24a60*/  LOP3.LUT R10, R31, 0x80, RZ, 0xfc, !PT ;  /* 0x000000801f0a7812 */ /* 0x000fe200078efcff */
[----:B------:R-:W-:Y:S01]  /*24a70*/  UMOV UR4, 0xffffffff ;  /* 0xffffffff00047882 */ /* 0x000fe20000000000 */
[----:B--2---:R-:W-:Y:S01]  /*24a80*/  SHF.R.S32.HI R9, RZ, 0x1f, R35 ;  /* 0x0000001fff097819 */ /* 0x004fe20000011423 */
[----:B---3--:R-:W-:-:S04]  /*24a90*/  @!P0 IMAD.WIDE.U32 R6, R35, R2, R6 ;  /* 0x0000000223068225 */ /* 0x008fc800078e0006 */
[----:B------:R-:W-:Y:S01]  /*24aa0*/  @!P0 IMAD R5, R9, R2, RZ ;  /* 0x0000000209058224 */ /* 0x000fe200078e02ff */
[----:B------:R0:W-:Y:S03]  /*24ab0*/  STL [R1+0x4], R9 ;  /* 0x0000040901007387 */ /* 0x0001e60000100800 */
[----:B------:R-:W-:Y:S02]  /*24ac0*/  @!P0 IMAD R5, R35, R3, R5 ;  /* 0x0000000323058224 */ /* 0x000fe400078e0205 */
[----:B------:R-:W1:Y:S01]  /*24ad0*/  @!P0 LDC.64 R2, c[0x0][0x418] ;  /* 0x00010600ff028b82 */ /* 0x000e620000000a00 */
[----:B------:R-:W-:Y:S02]  /*24ae0*/  LOP3.LUT R20, R20, 0xfffffffd, RZ, 0xc0, !PT ;  /* 0xfffffffd14147812 */ /* 0x000fe400078ec0ff */
[----:B-1----:R-:W-:Y:S01]  /*24af0*/  @!P0 LEA R8, P1, R6, R2, 0x2 ;  /* 0x0000000206088211 */ /* 0x002fe200078210ff */
[----:B------:R-:W-:-:S05]  /*24b00*/  @!P0 IMAD.IADD R2, R7, 0x1, R5 ;  /* 0x0000000107028824 */ /* 0x000fca00078e0205 */
[----:B0-----:R-:W-:Y:S01]  /*24b10*/  @!P0 LEA.HI.X R9, R6, R3, R2, 0x2, P1 ;  /* 0x0000000306098211 */ /* 0x001fe200008f1402 */
[----:B------:R-:W-:Y:S01]  /*24b20*/  IMAD.MOV.U32 R3, RZ, RZ, RZ ;  /* 0x000000ffff037224 */ /* 0x000fe200078e00ff */
[----:B------:R-:W-:Y:S02]  /*24b30*/  ISETP.GE.AND P1, PT, R31, R11, PT ;  /* 0x0000000b1f00720c */ /* 0x000fe40003f26270 */
[----:B------:R-:W-:-:S03]  /*24b40*/  MOV R2, UR42 ;  /* 0x0000002a00027c02 */ /* 0x000fc60008000f00 */
[----:B------:R0:W5:Y:S01]  /*24b50*/  @!P0 LDG.E R3, desc[UR36][R8.64] ;  /* 0x0000002408038981 */ /* 0x000162000c1e1900 */
[----:B------:R-:W-:Y:S02]  /*24b60*/  ISETP.GE.AND P0, PT, R10, R11, PT ;  /* 0x0000000b0a00720c */ /* 0x000fe40003f06270 */
[----:B------:R-:W-:-:S05]  /*24b70*/  ISETP.NE.AND P2, PT, R2, 0x3, PT ;  /* 0x000000030200780c */ /* 0x000fca0003f45270 */
[----:B------:R-:W-:-:S04]  /*24b80*/  @P1 LOP3.LUT R20, R20, 0x2, RZ, 0xfc, !PT ;  /* 0x0000000214141812 */ /* 0x000fc800078efcff */
[----:B------:R-:W-:-:S04]  /*24b90*/  LOP3.LUT R20, R20, 0xfffffffb, RZ, 0xc0, !PT ;  /* 0xfffffffb14147812 */ /* 0x000fc800078ec0ff */
[----:B------:R-:W-:-:S04]  /*24ba0*/  LOP3.LUT R20, R20, 0xfffffffe, RZ, 0xc0, !PT ;  /* 0xfffffffe14147812 */ /* 0x000fc800078ec0ff */
[----:B------:R-:W-:-:S04]  /*24bb0*/  @P0 LOP3.LUT R20, R20, 0x1, RZ, 0xfc, !PT ;  /* 0x0000000114140812 */ /* 0x000fc800078efcff */
[----:B------:R-:W-:-:S05]  /*24bc0*/  @P2 LOP3.LUT R20, R20, 0x4, RZ, 0xfc, !PT ;  /* 0x0000000414142812 */ /* 0x000fca00078efcff */
[----:B------:R0:W-:Y:S01]  /*24bd0*/  STL [R1], R20 ;  /* 0x0000001401007387 */ /* 0x0001e20000100800 */
[----:B------:R-:W-:Y:S05]  /*24be0*/  BRA.DIV UR4, `(.L_x_753) ;  /* 0x000000b204e47947 */ /* 0x000fea000b800000 */
.L_x_1078:
[----:B------:R-:W-:Y:S05]  /*24bf0*/  @!P2 BRA `(.L_x_754) ;  /* 0x000000000004a947 */ /* 0x000fea0003800000 */
[----:B------:R-:W-:Y:S01]  /*24c00*/  BPT.TRAP 0x1 ;  /* 0x000000040000795c */ /* 0x000fe20000300000 */
.L_x_754:
[----:B------:R-:W-:Y:S01]  /*24c10*/  IMAD R6, R29, 0x8, R16 ;  /* 0x000000081d067824 */ /* 0x000fe200078e0210 */
[----:B------:R-:W-:Y:S01]  /*24c20*/  SHF.L.U32 R23, R32, 0x1f, RZ ;  /* 0x0000001f20177819 */ /* 0x000fe200000006ff */
[----:B------:R-:W1:Y:S01]  /*24c30*/  S2R R2, SR_TID.X ;  /* 0x0000000000027919 */ /* 0x000e620000002100 */
[----:B------:R-:W-:Y:S01]  /*24c40*/  BSSY B0, `(.L_x_755) ;  /* 0x0000007000007945 */ /* 0x000fe20003800000 */
[----:B0-----:R-:W-:Y:S01]  /*24c50*/  SHF.R.S32.HI R20, RZ, 0x1f, R4 ;  /* 0x0000001fff147819 */ /* 0x001fe20000011404 */
[----:B------:R-:W0:Y:S01]  /*24c60*/  SYNCS.PHASECHK.TRANS64.TRYWAIT P0, [R6+URZ+0x38880], R23 ;  /* 0x03888017060075a7 */ /* 0x000e22000800017f */
[----:B-1----:R-:W-:-:S04]  /*24c70*/  LOP3.LUT R2, R2, 0x7f, RZ, 0xc0, !PT ;  /* 0x0000007f02027812 */ /* 0x002fc800078ec0ff */
[----:B------:R-:W-:-:S04]  /*24c80*/  SHF.R.U32.HI R2, RZ, 0x3, R2 ;  /* 0x00000003ff027819 */ /* 0x000fc80000011602 */
[----:B------:R-:W-:Y:S01]  /*24c90*/  IADD3 R7, -R2, R26, -R0 ;  /* 0x0000001a02077210 */ /* 0x000fe20007ffe900 */
[----:B0-----:R-:W-:Y:S06]  /*24ca0*/  @!P0 BRA `(.L_x_756) ;  /* 0x000000b000e88947 */ /* 0x001fec0003800000 */
.L_x_1079:
[----:B------:R-:W-:Y:S05]  /*24cb0*/  BSYNC B0 ;  /* 0x0000000000007941 */ /* 0x000fea0003800000 */
.L_x_755:
[----:B------:R-:W2:Y:S01]  /*24cc0*/  LDL R10, [R1+0x18] ;  /* 0x00001800010a7983 */ /* 0x000ea20000100800 */
[----:B------:R-:W-:Y:S01]  /*24cd0*/  ULDC.64 UR4, c[0x0][0x328] ;  /* 0x0000ca0000047ab9 */ /* 0x000fe20000000a00 */
[----:B-----5:R-:W-:Y:S01]  /*24ce0*/  SHF.R.S32.HI R21, RZ, 0x1f, R3 ;  /* 0x0000001fff157819 */ /* 0x020fe20000011403 */
[----:B------:R-:W-:Y:S01]  /*24cf0*/  ULDC.64 UR6, c[0x0][0x318] ;  /* 0x0000c60000067ab9 */ /* 0x000fe20000000a00 */
[----:B------:R-:W3:Y:S01]  /*24d00*/  LDL.LU R5, [R1] ;  /* 0x0000000001057983 */ /* 0x000ee20000300800 */
[----:B------:R-:W-:Y:S01]  /*24d10*/  ISETP.GE.AND P1, PT, R7, 0x1, PT ;  /* 0x000000010700780c */ /* 0x000fe20003f26270 */
[----:B------:R-:W-:Y:S02]  /*24d20*/  IMAD R0, R20, UR4, RZ ;  /* 0x0000000414007c24 */ /* 0x000fe4000f8e02ff */
[----:B------:R-:W-:-:S04]  /*24d30*/  IMAD.WIDE.U32 R8, R4, UR4, RZ ;  /* 0x0000000404087c25 */ /* 0x000fc8000f8e00ff */
[----:B------:R-:W-:Y:S01]  /*24d40*/  IMAD R0, R4, UR5, R0 ;  /* 0x0000000504007c24 */ /* 0x000fe2000f8e0200 */
[----:B------:R-:W-:-:S03]  /*24d50*/  ULDC.64 UR4, c[0x0][0x338] ;  /* 0x0000ce0000047ab9 */ /* 0x000fc60000000a00 */
[----:B------:R-:W-:Y:S02]  /*24d60*/  IMAD.IADD R9, R9, 0x1, R0 ;  /* 0x0000000109097824 */ /* 0x000fe400078e0200 */
[----:B------:R-:W-:Y:S02]  /*24d70*/  IMAD R0, R21, UR4, RZ ;  /* 0x0000000415007c24 */ /* 0x000fe4000f8e02ff */
[----:B------:R-:W-:-:S04]  /*24d80*/  IMAD.WIDE.U32 R8, R3, UR4, R8 ;  /* 0x0000000403087c25 */ /* 0x000fc8000f8e0008 */
        /* <DEDUP_REMOVED lines=9> */
[----:B---3--:R-:W-:-:S04]  /*24e20*/  LOP3.LUT R5, R5, 0xffffffdf, RZ, 0xc0, !PT ;  /* 0xffffffdf05057812 */ /* 0x008fc800078ec0ff */
[----:B------:R-:W-:-:S05]  /*24e30*/  @P1 LOP3.LUT R5, R5, 0x20, RZ, 0xfc, !PT ;  /* 0x0000002005051812 */ /* 0x000fca00078efcff */
[----:B------:R1:W-:Y:S01]  /*24e40*/  STL [R1], R5 ;  /* 0x0000000501007387 */ /* 0x0003e20000100800 */
[----:B------:R-:W-:Y:S05]  /*24e50*/  BRA.DIV UR4, `(.L_x_757) ;  /* 0x000000b204907947 */ /* 0x000fea000b800000 */
[----:B------:R-:W2:Y:S01]  /*24e60*/  LDC R12, c[0x0][0x2f4] ;  /* 0x0000bd00ff0c7b82 */ /* 0x000ea20000000800 */
[----:B------:R-:W3:Y:S01]  /*24e70*/  SHFL.IDX PT, R8, R0, RZ, 0x181f ;  /* 0x00181fff00087589 */ /* 0x000ee200000e0000 */
[----:B------:R-:W-:-:S03]  /*24e80*/  LOP3.LUT R11, R31, 0x80, RZ, 0xfc, !PT ;  /* 0x000000801f0b7812 */ /* 0x000fc600078efcff */
[----:B-1----:R-:W1:Y:S01]  /*24e90*/  SHFL.IDX PT, R5, R2, RZ, 0x181f ;  /* 0x00181fff02057589 */ /* 0x002e6200000e0000 */
[C---:B--2---:R-:W-:Y:S02]  /*24ea0*/  ISETP.GE.AND P1, PT, R31.reuse, R12, PT ;  /* 0x0000000c1f00720c */ /* 0x044fe40003f26270 */
[----:B---3--:R-:W-:Y:S02]  /*24eb0*/  IADD3 R8, P0, R31, R8, RZ ;  /* 0x000000081f087210 */ /* 0x008fe40007f1e0ff */
[----:B------:R-:W-:-:S03]  /*24ec0*/  ISETP.LT.OR P2, PT, R7, 0x1, P1 ;  /* 0x000000010700780c */ /* 0x000fc60000f41670 */
[----:B-1----:R-:W-:Y:S01]  /*24ed0*/  IMAD.X R9, RZ, RZ, R5, P0 ;  /* 0x000000ffff097224 */ /* 0x002fe200000e0605 */
[----:B------:R-:W-:Y:S02]  /*24ee0*/  IADD3 R5, R16, R10, RZ ;  /* 0x0000000a10057210 */ /* 0x000fe40007ffe0ff */
[----:B------:R-:W-:Y:S02]  /*24ef0*/  ISETP.GE.AND P0, PT, R11, R12, PT ;  /* 0x0000000c0b00720c */ /* 0x000fe40003f06270 */
[----:B------:R-:W2:Y:S01]  /*24f00*/  LDL.LU R11, [R1] ;  /* 0x00000000010b7983 */ /* 0x000ea20000300800 */
[C---:B------:R-:W-:Y:S02]  /*24f10*/  ISETP.GE.AND P3, PT, R7.reuse, 0x11, PT ;  /* 0x000000110700780c */ /* 0x040fe40003f66270 */
[C---:B------:R-:W-:Y:S02]  /*24f20*/  ISETP.GE.AND P6, PT, R7.reuse, 0x71, PT ;  /* 0x000000710700780c */ /* 0x040fe40003fc6270 */
[----:B------:R-:W-:Y:S01]  /*24f30*/  @!PT LDS RZ, [RZ] ;  /* 0x00000000fffff984 */ /* 0x000fe20000000800 */
[----:B------:R-:W-:Y:S01]  /*24f40*/  LDGSTS.E.BYPASS.LTC128B.128 [R5+0x10400], desc[UR36][R8.64], !P2 ;  /* 0x1040000008057fae */ /* 0x000fe2000d101d64 */
[----:B------:R-:W-:-:S02]  /*24f50*/  ISETP.LT.OR P2, PT, R7, 0x1, P0 ;  /* 0x000000010700780c */ /* 0x000fc40000741670 */
[C---:B------:R-:W-:Y:S02]  /*24f60*/  ISETP.GE.AND P5, PT, R7.reuse, 0x31, PT ;  /* 0x000000310700780c */ /* 0x040fe40003fa6270 */
[----:B------:R-:W-:-:S09]  /*24f70*/  ISETP.GE.AND P4, PT, R7, 0x41, PT ;  /* 0x000000410700780c */ /* 0x000fd20003f86270 */
[----:B------:R1:W-:Y:S04]  /*24f80*/  LDGSTS.E.BYPASS.LTC128B.128 [R5+0x14400], desc[UR36][R8.64+0x80], !P2 ;  /* 0x1440008008057fae */ /* 0x0003e8000d101d64 */
[----:B-1----:R-:W1:Y:S04]  /*24f90*/  SHFL.IDX PT, R8, R0, 0x1, 0x181f ;  /* 0x00381f0000087f89 */ /* 0x002e6800000e0000 */
[----:B------:R-:W3:Y:S01]  /*24fa0*/  SHFL.IDX PT, R9, R2, 0x1, 0x181f ;  /* 0x00381f0002097f89 */ /* 0x000ee200000e0000 */
[----:B-1----:R-:W-:-:S05]  /*24fb0*/  IADD3 R8, P2, R31, R8, RZ ;  /* 0x000000081f087210 */ /* 0x002fca0007f5e0ff */
[----:B---3--:R-:W-:Y:S01]  /*24fc0*/  IMAD.X R9, RZ, RZ, R9, P2 ;  /* 0x000000ffff097224 */ /* 0x008fe200010e0609 */
[----:B------:R-:W-:-:S13]  /*24fd0*/  ISETP.LT.OR P2, PT, R7, 0x11, P1 ;  /* 0x000000110700780c */ /* 0x000fda0000f41670 */
[----:B------:R-:W-:Y:S01]  /*24fe0*/  LDGSTS.E.BYPASS.LTC128B.128 [R5+0x10c00], desc[UR36][R8.64], !P2 ;  /* 0x10c0000008057fae */ /* 0x000fe2000d101d64 */
[----:B------:R-:W-:-:S13]  /*24ff0*/  ISETP.LT.OR P2, PT, R7, 0x11, P0 ;  /* 0x000000110700780c */ /* 0x000fda0000741670 */
        /* <DEDUP_REMOVED lines=24> */
[----:B------:R1:W-:Y:S01]  /*25180*/  LDGSTS.E.BYPASS.LTC128B.128 [R5+0x16400], desc[UR36][R8.64+0x80], !P2 ;  /* 0x1640008008057fae */ /* 0x0003e2000d101d64 */
[----:B--2---:R-:W-:-:S04]  /*25190*/  LOP3.LUT R11, R11, 0xffffffef, RZ, 0xc0, !PT ;  /* 0xffffffef0b0b7812 */ /* 0x004fc800078ec0ff */
[----:B------:R-:W-:Y:S02]  /*251a0*/  @P3 LOP3.LUT R11, R11, 0x10, RZ, 0xfc, !PT ;  /* 0x000000100b0b3812 */ /* 0x000fe400078efcff */
[----:B------:R-:W-:Y:S01]  /*251b0*/  ISETP.GE.AND P3, PT, R7, 0x51, PT ;  /* 0x000000510700780c */ /* 0x000fe20003f66270 */
[----:B-1----:R-:W1:Y:S01]  /*251c0*/  SHFL.IDX PT, R8, R0, 0x5, 0x181f ;  /* 0x00b81f0000087f89 */ /* 0x002e6200000e0000 */
[----:B------:R-:W-:-:S03]  /*251d0*/  LOP3.LUT R11, R11, 0xfffffff7, RZ, 0xc0, !PT ;  /* 0xfffffff70b0b7812 */ /* 0x000fc600078ec0ff */
[----:B------:R-:W2:Y:S01]  /*251e0*/  SHFL.IDX PT, R9, R2, 0x5, 0x181f ;  /* 0x00b81f0002097f89 */ /* 0x000ea200000e0000 */
[----:B-1----:R-:W-:-:S05]  /*251f0*/  IADD3 R8, P2, R31, R8, RZ ;  /* 0x000000081f087210 */ /* 0x002fca0007f5e0ff */
[----:B--2---:R-:W-:Y:S01]  /*25200*/  IMAD.X R9, RZ, RZ, R9, P2 ;  /* 0x000000ffff097224 */ /* 0x004fe200010e0609 */
[----:B------:R-:W-:-:S13]  /*25210*/  ISETP.LT.OR P2, PT, R7, 0x51, P1 ;  /* 0x000000510700780c */ /* 0x000fda0000f41670 */
[----:B------:R-:W-:Y:S01]  /*25220*/  LDGSTS.E.BYPASS.LTC128B.128 [R5+0x12c00], desc[UR36][R8.64], !P2 ;  /* 0x12c0000008057fae */ /* 0x000fe2000d101d64 */
[----:B------:R-:W-:-:S13]  /*25230*/  ISETP.LT.OR P2, PT, R7, 0x51, P0 ;  /* 0x000000510700780c */ /* 0x000fda0000741670 */
[----:B------:R1:W-:Y:S04]  /*25240*/  LDGSTS.E.BYPASS.LTC128B.128 [R5+0x16c00], desc[UR36][R8.64+0x80], !P2 ;  /* 0x16c0008008057fae */ /* 0x0003e8000d101d64 */
[----:B-1----:R-:W1:Y:S04]  /*25250*/  SHFL.IDX PT, R8, R0, 0x6, 0x181f ;  /* 0x00d81f0000087f89 */ /* 0x002e6800000e0000 */
[----:B------:R-:W2:Y:S04]  /*25260*/  SHFL.IDX PT, R9, R2, 0x6, 0x181f ;  /* 0x00d81f0002097f89 */ /* 0x000ea800000e0000 */
[----:B------:R-:W3:Y:S04]  /*25270*/  SHFL.IDX PT, R2, R2, 0x7, 0x181f ;  /* 0x00f81f0002027f89 */ /* 0x000ee800000e0000 */
[----:B------:R-:W4:Y:S01]  /*25280*/  SHFL.IDX PT, R0, R0, 0x7, 0x181f ;  /* 0x00f81f0000007f89 */ /* 0x000f2200000e0000 */
[----:B-1----:R-:W-:-:S04]  /*25290*/  IADD3 R8, P2, R31, R8, RZ ;  /* 0x000000081f087210 */ /* 0x002fc80007f5e0ff */
[----:B--2---:R-:W-:Y:S02]  /*252a0*/  IADD3.X R9, RZ, R9, RZ, P2, !PT ;  /* 0x00000009ff097210 */ /* 0x004fe400017fe4ff */
        /* <DEDUP_REMOVED lines=8> */
[----:B------:R-:W-:-:S05]  /*25330*/  @P6 LOP3.LUT R11, R11, 0x40, RZ, 0xfc, !PT ;  /* 0x000000400b0b6812 */ /* 0x000fca00078efcff */
[----:B---34-:R1:W-:Y:S02]  /*25340*/  STL [R1], R11 ;  /* 0x0000000b01007387 */ /* 0x0183e40000100800 */
.L_x_1097:
[C---:B------:R-:W-:Y:S02]  /*25350*/  ISETP.LT.OR P1, PT, R7.reuse, 0x71, P1 ;  /* 0x000000710700780c */ /* 0x040fe40000f21670 */
[----:B------:R-:W-:Y:S02]  /*25360*/  ISETP.LT.OR P0, PT, R7, 0x71, P0 ;  /* 0x000000710700780c */ /* 0x000fe40000701670 */
[----:B01----:R-:W-:-:S05]  /*25370*/  IADD3 R8, P6, R31, R0, RZ ;  /* 0x000000001f087210 */ /* 0x003fca0007fde0ff */
        /* <DEDUP_REMOVED lines=8> */
.L_x_758:
[----:B------:R-:W-:Y:S02]  /*25400*/  PLOP3.LUT P1, PT, P1, P0, PT, 0xa2, 0x0 ;  /* 0x000000000000781c */ /* 0x000fe40000f21472 */
[----:B------:R-:W-:-:S08]  /*25410*/  @P0 R2UR P1, UR4, R6 ;  /* 0x00000000060402ca */ /* 0x000fd00000020000 */
[----:B------:R-:W-:-:S05]  /*25420*/  @P0 PLOP3.LUT P0, PT, P1, PT, PT, 0x80, 0x0 ;  /* 0x000000000000081c */ /* 0x000fca0000f0f070 */
[----:B------:R-:W-:Y:S01]  /*25430*/  @!P1 SYNCS.ARRIVE.TRANS64.RED.A0T1 RZ, [UR4+0x38870], RZ ;  /* 0x038870ffffff99a7 */ /* 0x000fe20008200404 */
[----:B------:R-:W-:Y:S07]  /*25440*/  @!P1 ARRIVES.LDGSTSBAR.64.TRANSCNT [UR4+0x38870] ;  /* 0x03887000ff0099b0 */ /* 0x000fee0008000a84 */
[----:B------:R-:W-:Y:S05]  /*25450*/  @P0 BRA.U.ANY `(.L_x_758) ;  /* 0xfffffffd00e80947 */ /* 0x000fea000393ffff */
[----:B------:R-:W-:Y:S01]  /*25460*/  NOP ;  /* 0x0000000000007918 */ /* 0x000fe20000000000 */
[----:B------:R-:W2:Y:S02]  /*25470*/  LDL R0, [R1] ;  /* 0x0000000001007983 */ /* 0x000ea40000100800 */
[----:B--2---:R-:W-:-:S13]  /*25480*/  LOP3.LUT P6, RZ, R0, 0x4, RZ, 0xc0, !PT ;  /* 0x0000000400ff7812 */ /* 0x004fda00078cc0ff */
[----:B------:R-:W-:Y:S05]  /*25490*/  @!P6 BRA `(.L_x_759) ;  /* 0x000000000004e947 */ /* 0x000fea0003800000 */
[----:B------:R-:W-:Y:S01]  /*254a0*/  BPT.TRAP 0x1 ;  /* 0x000000040000795c */ /* 0x000fe20000300000 */
.L_x_759:
[----:B------:R1:W-:Y:S01]  /*254b0*/  SYNCS.ARRIVE.TRANS64.A1T0 RZ, [R6+URZ+0x38870], RZ ;  /* 0x038870ff06ff79a7 */ /* 0x0003e2000810003f */
[----:B------:R-:W-:Y:S05]  /*254c0*/  @!P6 BRA `(.L_x_760) ;  /* 0x000000000004e947 */ /* 0x000fea0003800000 */
[----:B------:R-:W-:Y:S01]  /*254d0*/  BPT.TRAP 0x1 ;  /* 0x000000040000795c */ /* 0x000fe20000300000 */
.L_x_760:
[----:B------:R-:W2:Y:S01]  /*254e0*/  SYNCS.PHASECHK.TRANS64.TRYWAIT P0, [R6+URZ+0x38840], R23 ;  /* 0x03884017060075a7 */ /* 0x000ea2000800017f */
[----:B------:R-:W-:Y:S04]  /*254f0*/  BSSY B0, `(.L_x_761) ;  /* 0x0000002000007945 */ /* 0x000fe80003800000 */
[----:B--2---:R-:W-:Y:S05]  /*25500*/  @!P0 BRA `(.L_x_762) ;  /* 0x000000b400c08947 */ /* 0x004fea0003800000 */
.L_x_1098:
[----:B------:R-:W-:Y:S05]  /*25510*/  BSYNC B0 ;  /* 0x0000000000007941 */ /* 0x000fea0003800000 */
.L_x_761:
[----:B------:R3:W5:Y:S01]  /*25520*/  LDL R10, [R1] ;  /* 0x00000000010a7983 */ /* 0x0007620000100800 */
[----:B------:R-:W-:Y:S01]  /*25530*/  ULDC.64 UR4, c[0x0][0x300] ;  /* 0x0000c00000047ab9 */ /* 0x000fe20000000a00 */
[----:B------:R-:W4:Y:S01]  /*25540*/  LDC R7, c[0x0][0x2f4] ;  /* 0x0000bd00ff077b82 */ /* 0x000f220000000800 */
[----:B------:R-:W-:Y:S01]  /*25550*/  IMAD R0, R20, UR4, RZ ;  /* 0x0000000414007c24 */ /* 0x000fe2000f8e02ff */
[----:B------:R-:W-:Y:S01]  /*25560*/  ULDC.64 UR6, c[0x0][0x2e8] ;  /* 0x0000ba0000067ab9 */ /* 0x000fe20000000a00 */
[----:B0-----:R-:W-:Y:S01]  /*25570*/  IMAD.WIDE.U32 R8, R4, UR4, RZ ;  /* 0x0000000404087c25 */ /* 0x001fe2000f8e00ff */
[----:B------:R-:W-:-:S03]  /*25580*/  LOP3.LUT R11, R31, 0x80, RZ, 0xfc, !PT ;  /* 0x000000801f0b7812 */ /* 0x000fc600078efcff */
[----:B------:R-:W-:Y:S01]  /*25590*/  IMAD R0, R4, UR5, R0 ;  /* 0x0000000504007c24 */ /* 0x000fe2000f8e0200 */
[----:B------:R-:W-:Y:S02]  /*255a0*/  ULDC.64 UR4, c[0x0][0x310] ;  /* 0x0000c40000047ab9 */ /* 0x000fe40000000a00 */
[----:B------:R-:W-:Y:S02]  /*255b0*/  IMAD R21, R21, UR4, RZ ;  /* 0x0000000415157c24 */ /* 0x000fe4000f8e02ff */
[----:B------:R-:W-:Y:S02]  /*255c0*/  IMAD.IADD R9, R9, 0x1, R0 ;  /* 0x0000000109097824 */ /* 0x000fe400078e0200 */
[----:B------:R-:W-:-:S04]  /*255d0*/  IMAD.WIDE.U32 R8, R3, UR4, R8 ;  /* 0x0000000403087c25 */ /* 0x000fc8000f8e0008 */
[----:B------:R-:W-:Y:S01]  /*255e0*/  IMAD R3, R3, UR5, R21 ;  /* 0x0000000503037c24 */ /* 0x000fe2000f8e0215 */
[----:B------:R-:W-:Y:S01]  /*255f0*/  ULDC.64 UR4, c[0x0][0x308] ;  /* 0x0000c20000047ab9 */ /* 0x000fe20000000a00 */
[----:B------:R-:W-:Y:S02]  /*25600*/  IMAD.MOV.U32 R2, RZ, RZ, R8 ;  /* 0x000000ffff027224 */ /* 0x000fe400078e0008 */
[----:B------:R-:W-:Y:S01]  /*25610*/  IMAD.IADD R3, R9, 0x1, R3 ;  /* 0x0000000109037824 */ /* 0x000fe200078e0203 */
[----:B----4-:R-:W-:Y:S01]  /*25620*/  ISETP.GE.AND P1, PT, R11, R7, PT ;  /* 0x000000070b00720c */ /* 0x010fe20003f26270 */
[----:B------:R-:W-:Y:S01]  /*25630*/  IMAD.WIDE.U32 R2, R17, UR4, R2 ;  /* 0x0000000411027c25 */ /* 0x000fe2000f8e0002 */
[----:B------:R-:W-:-:S03]  /*25640*/  UMOV UR4, 0xffffffff ;  /* 0xffffffff00047882 */ /* 0x000fc60000000000 */
[----:B------:R-:W-:Y:S01]  /*25650*/  IMAD R0, R17, UR5, R3 ;  /* 0x0000000511007c24 */ /* 0x000fe2000f8e0203 */
[----:B------:R-:W-:-:S04]  /*25660*/  IADD3 R4, P0, R2, UR6, RZ ;  /* 0x0000000602047c10 */ /* 0x000fc8000ff1e0ff */
[----:B------:R-:W-:Y:S01]  /*25670*/  IADD3.X R0, R0, UR7, RZ, P0, !PT ;  /* 0x0000000700007c10 */ /* 0x000fe200087fe4ff */
[----:B---3--:R-:W-:Y:S08]  /*25680*/  BRA.DIV UR4, `(.L_x_763) ;  /* 0x000000b604747947 */ /* 0x008ff0000b800000 */
[----:B------:R-:W0:Y:S01]  /*25690*/  SHFL.IDX PT, R3, R4, RZ, 0x181f ;  /* 0x00181fff04037589 */ /* 0x000e2200000e0000 */
[----:B-----5:R-:W-:Y:S02]  /*256a0*/  LOP3.LUT R10, R10, 0xfffffbff, RZ, 0xc0, !PT ;  /* 0xfffffbff0a0a7812 */ /* 0x020fe400078ec0ff */
[----:B------:R-:W-:Y:S01]  /*256b0*/  ISETP.GE.AND P6, PT, R31, R7, PT ;  /* 0x000000071f00720c */ /* 0x000fe20003fc6270 */
[----:B------:R-:W3:Y:S01]  /*256c0*/  SHFL.IDX PT, R2, R0, RZ, 0x181f ;  /* 0x00181fff00027589 */ /* 0x000ee200000e0000 */
[----:B------:R-:W-:-:S04]  /*256d0*/  @P4 LOP3.LUT R10, R10, 0x400, RZ, 0xfc, !PT ;  /* 0x000004000a0a4812 */ /* 0x000fc800078efcff */
[C---:B------:R-:W-:Y:S02]  /*256e0*/  LOP3.LUT P4, RZ, R10.reuse, 0x20, RZ, 0xc0, !PT ;  /* 0x000000200aff7812 */ /* 0x040fe4000788c0ff */
[----:B------:R-:W-:-:S04]  /*256f0*/  LOP3.LUT R10, R10, 0xfffffdff, RZ, 0xc0, !PT ;  /* 0xfffffdff0a0a7812 */ /* 0x000fc800078ec0ff */
[----:B------:R-:W-:-:S04]  /*25700*/  @P3 LOP3.LUT R10, R10, 0x200, RZ, 0xfc, !PT ;  /* 0x000002000a0a3812 */ /* 0x000fc800078efcff */
[C---:B------:R-:W-:Y:S02]  /*25710*/  LOP3.LUT P3, RZ, R10.reuse, 0x10, RZ, 0xc0, !PT ;  /* 0x000000100aff7812 */ /* 0x040fe4000786c0ff */
[----:B------:R-:W-:Y:S02]  /*25720*/  LOP3.LUT R10, R10, 0xfffffeff, RZ, 0xc0, !PT ;  /* 0xfffffeff0a0a7812 */ /* 0x000fe400078ec0ff */
[----:B0-----:R-:W-:Y:S02]  /*25730*/  @P4 IADD3 R3, P0, R31, R3, RZ ;  /* 0x000000031f034210 */ /* 0x001fe40007f1e0ff */
[----:B------:R-:W-:-:S03]  /*25740*/  @P2 LOP3.LUT R10, R10, 0x100, RZ, 0xfc, !PT ;  /* 0x000001000a0a2812 */ /* 0x000fc600078efcff */
[----:B---3--:R-:W-:Y:S01]  /*25750*/  @P4 IMAD.X R2, RZ, RZ, R2, P0 ;  /* 0x000000ffff024224 */ /* 0x008fe200000e0602 */
[----:B------:R-:W-:Y:S01]  /*25760*/  LOP3.LUT P2, RZ, R10, 0x8, RZ, 0xc0, !PT ;  /* 0x000000080aff7812 */ /* 0x000fe2000784c0ff */
[----:B------:R-:W-:Y:S03]  /*25770*/  STL [R1], R10 ;  /* 0x0000000a01007387 */ /* 0x000fe60000100800 */
[----:B------:R-:W-:-:S04]  /*25780*/  @P4 LOP3.LUT R3, R3, R2, RZ, 0x3c, !PT ;  /* 0x0000000203034212 */ /* 0x000fc800078e3cff */
[----:B------:R-:W-:-:S04]  /*25790*/  @P4 LOP3.LUT R2, R3, R2, RZ, 0x3c, !PT ;  /* 0x0000000203024212 */ /* 0x000fc800078e3cff */
[----:B------:R-:W-:-:S05]  /*257a0*/  @P4 LOP3.LUT R3, R3, R2, RZ, 0x3c, !PT ;  /* 0x0000000203034212 */ /* 0x000fca00078e3cff */
[----:B------:R-:W-:Y:S01]  /*257b0*/  @!PT LDS RZ, [RZ] ;  /* 0x00000000fffff984 */ /* 0x000fe20000000800 */
[----:B------:R-:W-:Y:S04]  /*257c0*/  @P4 LDGSTS.E.BYPASS.LTC128B.128 [R5+0x28400], desc[UR36][R2.64], !P6 ;  /* 0x2840000002054fae */ /* 0x000fe8000f101d64 */
[----:B------:R0:W-:Y:S01]  /*257d0*/  @P4 LDGSTS.E.BYPASS.LTC128B.128 [R5+0x2c400], desc[UR36][R2.64+0x80], !P1 ;  /* 0x2c40008002054fae */ /* 0x0001e2000c901d64 */
[----:B------:R-:W-:-:S03]  /*257e0*/  LOP3.LUT P4, RZ, R10, 0x400, RZ, 0xc0, !PT ;  /* 0x000004000aff7812 */ /* 0x000fc6000788c0ff */
[----:B0-----:R-:W0:Y:S04]  /*257f0*/  SHFL.IDX PT, R3, R4, 0x1, 0x181f ;  /* 0x00381f0004037f89 */ /* 0x001e2800000e0000 */
[----:B------:R-:W3:Y:S01]  /*25800*/  SHFL.IDX PT, R2, R0, 0x1, 0x181f ;  /* 0x00381f0000027f89 */ /* 0x000ee200000e0000 */
[----:B0-----:R-:W-:-:S04]  /*25810*/  @P3 IADD3 R3, P0, R31, R3, RZ ;  /* 0x000000031f033210 */ /* 0x001fc80007f1e0ff */
[----:B---3--:R-:W-:-:S04]  /*25820*/  @P3 IADD3.X R2, RZ, R2, RZ, P0, !PT ;  /* 0x00000002ff023210 */ /* 0x008fc800007fe4ff */
[----:B------:R-:W-:-:S04]  /*25830*/  @P3 LOP3.LUT R3, R3, R2, RZ, 0x3c, !PT ;  /* 0x0000000203033212 */ /* 0x000fc800078e3cff */
[----:B------:R-:W-:-:S04]  /*25840*/  @P3 LOP3.LUT R2, R3, R2, RZ, 0x3c, !PT ;  /* 0x0000000203023212 */ /* 0x000fc800078e3cff */
[----:B------:R-:W-:-:S05]  /*25850*/  @P3 LOP3.LUT R3, R3, R2, RZ, 0x3c, !PT ;  /* 0x0000000203033212 */ /* 0x000fca00078e3cff */
[----:B------:R-:W-:Y:S04]  /*25860*/  @P3 LDGSTS.E.BYPASS.LTC128B.128 [R5+0x28c00], desc[UR36][R2.64], !P6 ;  /* 0x28c0000002053fae */ /* 0x000fe8000f101d64 */
[----:B------:R0:W-:Y:S01]  /*25870*/  @P3 LDGSTS.E.BYPASS.LTC128B.128 [R5+0x2cc00], desc[UR36][R2.64+0x80], !P1 ;  /* 0x2cc0008002053fae */ /* 0x0001e2000c901d64 */
[----:B------:R-:W-:-:S03]  /*25880*/  LOP3.LUT P3, RZ, R10, 0x200, RZ, 0xc0, !PT ;  /* 0x000002000aff7812 */ /* 0x000fc6000786c0ff */
[----:B0-----:R-:W0:Y:S04]  /*25890*/  SHFL.IDX PT, R3, R4, 0x2, 0x181f ;  /* 0x00581f0004037f89 */ /* 0x001e2800000e0000 */
[----:B------:R-:W3:Y:S01]  /*258a0*/  SHFL.IDX PT, R2, R0, 0x2, 0x181f ;  /* 0x00581f0000027f89 */ /* 0x000ee200000e0000 */
[----:B0-----:R-:W-:-:S05]  /*258b0*/  @P2 IADD3 R3, P0, R31, R3, RZ ;  /* 0x000000031f032210 */ /* 0x001fca0007f1e0ff */
[----:B---3--:R-:W-:-:S05]  /*258c0*/  @P2 IMAD.X R2, RZ, RZ, R2, P0 ;  /* 0x000000ffff022224 */ /* 0x008fca00000e0602 */
        /* <DEDUP_REMOVED lines=14> */
[----:B------:R0:W-:Y:S04]  /*259b0*/  @P5 LDGSTS.E.BYPASS.LTC128B.128 [R5+0x2dc00], desc[UR36][R2.64+0x80], !P1 ;  /* 0x2dc0008002055fae */ /* 0x0001e8000c901d64 */
        /* <DEDUP_REMOVED lines=19> */
[----:B------:R-:W3:Y:S04]  /*25af0*/  SHFL.IDX PT, R2, R0, 0x6, 0x181f ;  /* 0x00d81f0000027f89 */ /* 0x000ee800000e0000 */
[----:B------:R-:W4:Y:S04]  /*25b00*/  SHFL.IDX PT, R4, R4, 0x7, 0x181f ;  /* 0x00f81f0004047f89 */ /* 0x000f2800000e0000 */
[----:B------:R-:W1:Y:S01]  /*25b10*/  SHFL.IDX PT, R0, R0, 0x7, 0x181f ;  /* 0x00f81f0000007f89 */ /* 0x000e6200000e0000 */
[----:B0-----:R-:W-:-:S05]  /*25b20*/  @P2 IADD3 R3, P0, R31, R3, RZ ;  /* 0x000000031f032210 */ /* 0x001fca0007f1e0ff */
[----:B---3--:R-:W-:-:S05]  /*25b30*/  @P2 IMAD.X R2, RZ, RZ, R2, P0 ;  /* 0x000000ffff022224 */ /* 0x008fca00000e0602 */
[----:B------:R-:W-:-:S04]  /*25b40*/  @P2 LOP3.LUT R3, R3, R2, RZ, 0x3c, !PT ;  /* 0x0000000203032212 */ /* 0x000fc800078e3cff */
[----:B------:R-:W-:-:S04]  /*25b50*/  @P2 LOP3.LUT R2, R3, R2, RZ, 0x3c, !PT ;  /* 0x0000000203022212 */ /* 0x000fc800078e3cff */
[----:B------:R-:W-:-:S05]  /*25b60*/  @P2 LOP3.LUT R3, R3, R2, RZ, 0x3c, !PT ;  /* 0x0000000203032212 */ /* 0x000fca00078e3cff */
[----:B------:R0:W-:Y:S04]  /*25b70*/  @P2 LDGSTS.E.BYPASS.LTC128B.128 [R5+0x2b400], desc[UR36][R2.64], !P6 ;  /* 0x2b40000002052fae */ /* 0x0001e8000f101d64 */
[----:B-1--4-:R0:W-:Y:S02]  /*25b80*/  @P2 LDGSTS.E.BYPASS.LTC128B.128 [R5+0x2f400], desc[UR36][R2.64+0x80], !P1 ;  /* 0x2f40008002052fae */ /* 0x0121e4000c901d64 */
.L_x_1116:
[----:B------:R-:W-:Y:S02]  /*25b90*/  LOP3.LUT P2, RZ, R10, 0x40, RZ, 0xc0, !PT ;  /* 0x000000400aff7812 */ /* 0x000fe4000784c0ff */
[----:B------:R-:W-:-:S11]  /*25ba0*/  ISETP.GE.AND P3, PT, R31, R7, PT ;  /* 0x000000071f00720c */ /* 0x000fd60003f66270 */
[----:B01----:R-:W-:-:S04]  /*25bb0*/  @P2 IADD3 R2, P0, R31, R4, RZ ;  /* 0x000000041f022210 */ /* 0x003fc80007f1e0ff */
[----:B------:R-:W-:Y:S02]  /*25bc0*/  @P2 IADD3.X R0, RZ, R0, RZ, P0, !PT ;  /* 0x00000000ff002210 */ /* 0x000fe400007fe4ff */
        /* <DEDUP_REMOVED lines=8> */
.L_x_764:
[----:B------:R-:W-:Y:S02]  /*25c50*/  PLOP3.LUT P1, PT, P1, P0, PT, 0xa2, 0x0 ;  /* 0x000000000000781c */ /* 0x000fe40000f21472 */
[----:B------:R-:W-:-:S08]  /*25c60*/  @P0 R2UR P1, UR4, R6 ;  /* 0x00000000060402ca */ /* 0x000fd00000020000 */
[----:B------:R-:W-:-:S05]  /*25c70*/  @P0 PLOP3.LUT P0, PT, P1, PT, PT, 0x80, 0x0 ;  /* 0x000000000000081c */ /* 0x000fca0000f0f070 */
[----:B------:R-:W-:Y:S01]  /*25c80*/  @!P1 SYNCS.ARRIVE.TRANS64.RED.A0T1 RZ, [UR4+0x38830], RZ ;  /* 0x038830ffffff99a7 */ /* 0x000fe20008200404 */
[----:B------:R-:W-:Y:S07]  /*25c90*/  @!P1 ARRIVES.LDGSTSBAR.64.TRANSCNT [UR4+0x38830] ;  /* 0x03883000ff0099b0 */ /* 0x000fee0008000a84 */
[----:B------:R-:W-:Y:S05]  /*25ca0*/  @P0 BRA.U.ANY `(.L_x_764) ;  /* 0xfffffffd00e80947 */ /* 0x000fea000393ffff */
[----:B------:R-:W-:Y:S01]  /*25cb0*/  NOP ;  /* 0x0000000000007918 */ /* 0x000fe20000000000 */
[----:B------:R-:W3:Y:S02]  /*25cc0*/  LDL R0, [R1] ;  /* 0x0000000001007983 */ /* 0x000ee40000100800 */
[----:B---3--:R-:W-:-:S13]  /*25cd0*/  LOP3.LUT P2, RZ, R0, 0x4, RZ, 0xc0, !PT ;  /* 0x0000000400ff7812 */ /* 0x008fda000784c0ff */
[----:B------:R-:W-:Y:S05]  /*25ce0*/  @!P2 BRA `(.L_x_765) ;  /* 0x000000000004a947 */ /* 0x000fea0003800000 */
[----:B------:R-:W-:Y:S01]  /*25cf0*/  BPT.TRAP 0x1 ;  /* 0x000000040000795c */ /* 0x000fe20000300000 */
.L_x_765:
[----:B------:R1:W5:Y:S01]  /*25d00*/  LDL.LU R4, [R1+0x24] ;  /* 0x0000240001047983 */ /* 0x0003620000300800 */
[----:B------:R1:W-:Y:S03]  /*25d10*/  SYNCS.ARRIVE.TRANS64.A1T0 RZ, [R6+URZ+0x38830], RZ ;  /* 0x038830ff06ff79a7 */ /* 0x0003e6000810003f */
[----:B0-----:R1:W5:Y:S02]  /*25d20*/  LDL.LU R3, [R1+0x34] ;  /* 0x0000340001037983 */ /* 0x0013640000300800 */
[----:B------:R-:W-:Y:S05]  /*25d30*/  WARPSYNC.ALL ;  /* 0x0000000000007948 */ /* 0x000fea0003800000 */
[----:B------:R-:W-:Y:S01]  /*25d40*/  ULDC.64 UR4, c[0x0][0x298] ;  /* 0x0000a60000047ab9 */ /* 0x000fe20000000a00 */
[----:B------:R-:W-:Y:S01]  /*25d50*/  VIADD R0, R16, 0x20400 ;  /* 0x0002040010007836 */ /* 0x000fe20000000000 */
[----:B------:R-:W-:Y:S01]  /*25d60*/  ULDC.64 UR6, c[0x0][0xa00] ;  /* 0x0002800000067ab9 */ /* 0x000fe20000000a00 */
[----:B------:R-:W-:Y:S01]  /*25d70*/  BSSY B6, `(.L_x_766) ;  /* 0x000001e000067945 */ /* 0x000fe20003800000 */
[----:B------:R-:W-:Y:S01]  /*25d80*/  BAR.SYNC.DEFER_BLOCKING 0x8, 0x180 ;  /* 0x0206000000007b1d */ /* 0x000fe20000010000 */
[----:B------:R-:W-:-:S02]  /*25d90*/  ISETP.NE.U32.AND P0, PT, RZ, UR6, PT ;  /* 0x00000006ff007c0c */ /* 0x000fc4000bf05070 */
[----:B------:R-:W-:Y:S02]  /*25da0*/  LOP3.LUT P1, RZ, R0, 0x3ff, RZ, 0xc0, !PT ;  /* 0x000003ff00ff7812 */ /* 0x000fe4000782c0ff */
[----:B------:R-:W-:-:S04]  /*25db0*/  ISETP.NE.AND.EX P0, PT, RZ, UR7, PT, P0 ;  /* 0x00000007ff007c0c */ /* 0x000fc8000bf05300 */
[----:B------:R-:W-:Y:S02]  /*25dc0*/  SEL R22, R22, RZ, !P0 ;  /* 0x000000ff16167207 */ /* 0x000fe40004000000 */
[----:B-----5:R-:W-:Y:S02]  /*25dd0*/  SHF.R.S32.HI R2, RZ, 0x1f, R4 ;  /* 0x0000001fff027819 */ /* 0x020fe40000011404 */
[----:B------:R-:W-:-:S03]  /*25de0*/  SEL R26, R3, RZ, !P0 ;  /* 0x000000ff031a7207 */ /* 0x000fc60004000000 */
[----:B------:R-:W-:-:S04]  /*25df0*/  IMAD R2, R2, UR4, RZ ;  /* 0x0000000402027c24 */ /* 0x000fc8000f8e02ff */
[C---:B--2---:R-:W-:Y:S02]  /*25e00*/  IMAD R23, R4.reuse, UR5, R2 ;  /* 0x0000000504177c24 */ /* 0x044fe4000f8e0202 */
[----:B------:R-:W-:-:S04]  /*25e10*/  IMAD.WIDE.U32 R4, R4, UR4, RZ ;  /* 0x0000000404047c25 */ /* 0x000fc8000f8e00ff */
[----:B------:R-:W-:Y:S01]  /*25e20*/  IMAD.IADD R23, R5, 0x1, R23 ;  /* 0x0000000105177824 */ /* 0x000fe200078e0217 */
[----:B------:R0:W-:Y:S01]  /*25e30*/  STL.64 [R1+0x28], R4 ;  /* 0x0000280401007387 */ /* 0x0001e20000100a00 */
[----:B------:R-:W-:Y:S05]  /*25e40*/  @!P1 BRA `(.L_x_767) ;  /* 0x0000000000409947 */ /* 0x000fea0003800000 */
[----:B------:R-:W-:Y:S01]  /*25e50*/  MOV R2, 0x0 ;  /* 0x0000000000027802 */ /* 0x000fe20000000f00 */
[----:B------:R-:W-:Y:S01]  /*25e60*/  ULDC.64 UR4, c[0x4][0x1b0] ;  /* 0x01006c0000047ab9 */ /* 0x000fe20000000a00 */
[----:B------:R-:W-:Y:S01]  /*25e70*/  ULDC.64 UR6, c[0x4][0x1b8] ;  /* 0x01006e0000067ab9 */ /* 0x000fe20000000a00 */
[----:B------:R-:W-:Y:S01]  /*25e80*/  ULDC.64 UR8, c[0x4][0x120] ;  /* 0x0100480000087ab9 */ /* 0x000fe20000000a00 */
[----:B0-----:R-:W-:Y:S01]  /*25e90*/  IMAD.U32 R4, RZ, RZ, UR4 ;  /* 0x00000004ff047e24 */ /* 0x001fe2000f8e00ff */
[----:B-1----:R-:W-:Y:S01]  /*25ea0*/  MOV R6, UR6 ;  /* 0x0000000600067c02 */ /* 0x002fe20008000f00 */
        /* <DEDUP_REMOVED lines=10> */
.L_x_767:
[----:B------:R-:W-:Y:S05]  /*25f50*/  BSYNC B6 ;  /* 0x0000000000067941 */ /* 0x000fea0003800000 */
.L_x_766:
[----:B------:R-:W2:Y:S01]  /*25f60*/  LDL.LU.64 R20, [R1+0x28] ;  /* 0x0000280001147983 */ /* 0x000ea20000300a00 */
[----:B------:R-:W3:Y:S01]  /*25f70*/  LDC R8, c[0x0][0x448] ;  /* 0x00011200ff087b82 */ /* 0x000ee20000000800 */
[----:B------:R-:W-:Y:S01]  /*25f80*/  IMAD.MOV.U32 R3, RZ, RZ, R23 ;  /* 0x000000ffff037224 */ /* 0x000fe200078e0017 */
[----:B------:R-:W-:Y:S01]  /*25f90*/  ULDC.64 UR4, c[0x0][0x2d8] ;  /* 0x0000b60000047ab9 */ /* 0x000fe20000000a00 */
[----:B------:R4:W5:Y:S01]  /*25fa0*/  LDL R9, [R1+0x20] ;  /* 0x0000200001097983 */ /* 0x0009620000100800 */
[----:B------:R-:W-:Y:S01]  /*25fb0*/  LOP3.LUT R10, R31, 0x80, RZ, 0xfc, !PT ;  /* 0x000000801f0a7812 */ /* 0x000fe200078efcff */
[----:B------:R-:W-:Y:S01]  /*25fc0*/  ULDC.64 UR6, c[0x0][0x280] ;  /* 0x0000a00000067ab9 */ /* 0x000fe20000000a00 */
[----:B---3--:R-:W-:-:S13]  /*25fd0*/  ISETP.NE.AND P0, PT, R8, 0x1, PT ;  /* 0x000000010800780c */ /* 0x008fda0003f05270 */
[----:B0-----:R-:W0:Y:S01]  /*25fe0*/  @P0 LDC R5, c[0x0][0x44c] ;  /* 0x00011300ff050b82 */ /* 0x001e220000000800 */
[----:B--2---:R-:W-:Y:S02]  /*25ff0*/  IMAD.MOV.U32 R2, RZ, RZ, R20 ;  /* 0x000000ffff027224 */ /* 0x004fe400078e0014 */
[----:B------:R4:W5:Y:S02]  /*26000*/  LDL R20, [R1+0x38] ;  /* 0x0000380001147983 */ /* 0x0009640000100800 */
[C---:B------:R-:W-:Y:S01]  /*26010*/  IMAD.WIDE.U32 R2, R17.reuse, UR4, R2 ;  /* 0x0000000411027c25 */ /* 0x040fe2000f8e0002 */
[----:B------:R-:W2:Y:S03]  /*26020*/  S2R R21, SR_TID.X ;  /* 0x0000000000157919 */ /* 0x000ea60000002100 */
[----:B------:R-:W-:Y:S01]  /*26030*/  IMAD R3, R17, UR5, R3 ;  /* 0x0000000511037c24 */ /* 0x000fe2000f8e0203 */
[----:B------:R-:W-:-:S02]  /*26040*/  ULDC.64 UR4, c[0x0][0x2e0] ;  /* 0x0000b80000047ab9 */ /* 0x000fc40000000a00 */
[----:B------:R-:W-:Y:S02]  /*26050*/  IMAD R0, R26, UR4, RZ ;  /* 0x000000041a007c24 */ /* 0x000fe4000f8e02ff */
[----:B------:R-:W-:-:S04]  /*26060*/  IMAD.WIDE.U32 R2, R22, UR4, R2 ;  /* 0x0000000416027c25 */ /* 0x000fc8000f8e0002 */
[----:B------:R-:W-:Y:S01]  /*26070*/  IMAD R0, R22, UR5, R0 ;  /* 0x0000000516007c24 */ /* 0x000fe2000f8e0200 */
[----:B------:R-:W-:-:S03]  /*26080*/  ULDC.64 UR4, c[0x0][0x2d0] ;  /* 0x0000b40000047ab9 */ /* 0x000fc60000000a00 */
[----:B------:R-:W-:Y:S02]  /*26090*/  IMAD.IADD R3, R3, 0x1, R0 ;  /* 0x0000000103037824 */ /* 0x000fe400078e0200 */
[----:B------:R-:W3:Y:S01]  /*260a0*/  @P0 LDC R0, c[0x0][0x450] ;  /* 0x00011400ff000b82 */ /* 0x000ee20000000800 */
[C---:B--2---:R-:W-:Y:S01]  /*260b0*/  LOP3.LUT R4, R21.reuse, 0x7f, RZ, 0xc0, !PT ;  /* 0x0000007f15047812 */ /* 0x044fe200078ec0ff */
[----:B------:R-:W-:-:S03]  /*260c0*/  IMAD.SHL.U32 R21, R21, 0x10, RZ ;  /* 0x0000001015157824 */ /* 0x000fc600078e00ff */
[----:B------:R-:W-:-:S04]  /*260d0*/  SHF.R.U32.HI R4, RZ, 0x3, R4 ;  /* 0x00000003ff047819 */ /* 0x000fc80000011604 */
[----:B------:R-:W-:Y:S01]  /*260e0*/  LOP3.LUT R21, R4, 0x70, R21, 0xf8, !PT ;  /* 0x0000007004157812 */ /* 0x000fe200078ef815 */
[----:B------:R-:W-:-:S05]  /*260f0*/  IMAD.SHL.U32 R4, R25, 0x80, RZ ;  /* 0x0000008019047824 */ /* 0x000fca00078e00ff */
[----:B-1----:R-:W-:-:S05]  /*26100*/  LOP3.LUT R6, R21, R4, RZ, 0xfc, !PT ;  /* 0x0000000415067212 */ /* 0x002fca00078efcff */
[----:B0-----:R-:W-:Y:S01]  /*26110*/  @P0 IMAD.HI.U32 R7, R6, R5, RZ ;  /* 0x0000000506070227 */ /* 0x001fe200078e00ff */
[----:B------:R-:W-:Y:S01]  /*26120*/  MOV R5, R6 ;  /* 0x0000000600057202 */ /* 0x000fe20000000f00 */
[----:B------:R-:W0:Y:S03]  /*26130*/  S2R R21, SR_TID.X ;  /* 0x0000000000157919 */ /* 0x000e260000002100 */
[----:B---3--:R-:W-:-:S05]  /*26140*/  @P0 SHF.R.U32.HI R5, RZ, R0, R7 ;  /* 0x00000000ff050219 */ /* 0x008fca0000011607 */
[----:B------:R-:W-:-:S04]  /*26150*/  IMAD.MOV R0, RZ, RZ, -R5 ;  /* 0x000000ffff007224 */ /* 0x000fc800078e0a05 */
[----:B------:R-:W-:Y:S01]  /*26160*/  IMAD R0, R8, R0, R6 ;  /* 0x0000000008007224 */ /* 0x000fe200078e0206 */
[----:B------:R-:W-:Y:S01]  /*26170*/  SHF.R.S32.HI R6, RZ, 0x1f, R5 ;  /* 0x0000001fff067819 */ /* 0x000fe20000011405 */
[----:B------:R-:W-:-:S04]  /*26180*/  IMAD.WIDE.U32 R2, R5, UR4, R2 ;  /* 0x0000000405027c25 */ /* 0x000fc8000f8e0002 */
[----:B------:R-:W-:-:S04]  /*26190*/  IMAD R6, R6, UR4, RZ ;  /* 0x0000000406067c24 */ /* 0x000fc8000f8e02ff */
[----:B------:R-:W-:Y:S01]  /*261a0*/  IMAD R6, R5, UR5, R6 ;  /* 0x0000000505067c24 */ /* 0x000fe2000f8e0206 */
[----:B------:R-:W-:Y:S01]  /*261b0*/  SHF.R.S32.HI R5, RZ, 0x1f, R0 ;  /* 0x0000001fff057819 */ /* 0x000fe20000011400 */
[----:B------:R-:W-:Y:S02]  /*261c0*/  ULDC.64 UR4, c[0x0][0x2c8] ;  /* 0x0000b20000047ab9 */ /* 0x000fe40000000a00 */
[----:B------:R-:W-:Y:S02]  /*261d0*/  IMAD.IADD R3, R3, 0x1, R6 ;  /* 0x0000000103037824 */ /* 0x000fe400078e0206 */
[----:B------:R-:W-:Y:S02]  /*261e0*/  IMAD R5, R5, UR4, RZ ;  /* 0x0000000405057c24 */ /* 0x000fe4000f8e02ff */
[----:B------:R-:W-:Y:S01]  /*261f0*/  IMAD.WIDE.U32 R2, R0, UR4, R2 ;  /* 0x0000000400027c25 */ /* 0x000fe2000f8e0002 */
[----:B------:R-:W-:-:S03]  /*26200*/  ULDC UR4, c[0x0][0x2b8] ;  /* 0x0000ae0000047ab9 */ /* 0x000fc60000000800 */
[----:B------:R-:W-:Y:S01]  /*26210*/  IMAD R5, R0, UR5, R5 ;  /* 0x0000000500057c24 */ /* 0x000fe2000f8e0205 */
[----:B------:R-:W-:Y:S02]  /*26220*/  IADD3 R0, P2, R2, UR6, RZ ;  /* 0x0000000602007c10 */ /* 0x000fe4000ff5e0ff */
[----:B------:R-:W-:Y:S02]  /*26230*/  ISETP.GE.AND P0, PT, R31, UR4, PT ;  /* 0x000000041f007c0c */ /* 0x000fe4000bf06270 */
[----:B------:R-:W-:Y:S01]  /*26240*/  ISETP.GE.AND P1, PT, R10, UR4, PT ;  /* 0x000000040a007c0c */ /* 0x000fe2000bf26270 */
[----:B------:R-:W-:Y:S01]  /*26250*/  UMOV UR4, 0xffffffff ;  /* 0xffffffff00047882 */ /* 0x000fe20000000000 */
[----:B0-----:R-:W-:Y:S02]  /*26260*/  LOP3.LUT R21, R21, 0x7f, RZ, 0xc0, !PT ;  /* 0x0000007f15157812 */ /* 0x001fe400078ec0ff */
[----:B------:R-:W-:Y:S02]  /*26270*/  IADD3.X R5, R3, UR7, R5, P2, !PT ;  /* 0x0000000703057c10 */ /* 0x000fe400097fe405 */
[----:B------:R-:W-:Y:S01]  /*26280*/  SHF.R.U32.HI R10, RZ, 0x3, R21 ;  /* 0x00000003ff0a7819 */ /* 0x000fe20000011615 */
[----:B----4-:R-:W-:Y:S06]  /*26290*/  BRA.DIV UR4, `(.L_x_768) ;  /* 0x000000b604407947 */ /* 0x010fec000b800000 */
[----:B------:R-:W0:Y:S01]  /*262a0*/  SHFL.IDX PT, R3, R0, RZ, 0x181f ;  /* 0x00181fff00037589 */ /* 0x000e2200000e0000 */
[----:B-----5:R-:W-:Y:S02]  /*262b0*/  IMAD R6, R20, R8, RZ ;  /* 0x0000000814067224 */ /* 0x020fe400078e02ff */
[----:B------:R-:W-:Y:S01]  /*262c0*/  IMAD.IADD R4, R10, 0x1, R4 ;  /* 0x000000010a047824 */ /* 0x000fe200078e0204 */
[----:B------:R-:W1:Y:S04]  /*262d0*/  SHFL.IDX PT, R2, R5, RZ, 0x181f ;  /* 0x00181fff05027589 */ /* 0x000e6800000e0000 */
[----:B------:R-:W-:-:S13]  /*262e0*/  ISETP.GE.AND P3, PT, R4, R6, PT ;  /* 0x000000060400720c */ /* 0x000fda0003f66270 */
[----:B0-----:R-:W-:-:S05]  /*262f0*/  @!P3 IADD3 R3, P2, R31, R3, RZ ;  /* 0x000000031f03b210 */ /* 0x001fca0007f5e0ff */
[----:B-1----:R-:W-:-:S05]  /*26300*/  @!P3 IMAD.X R2, RZ, RZ, R2, P2 ;  /* 0x000000ffff02b224 */ /* 0x002fca00010e0602 */
[----:B------:R-:W-:-:S04]  /*26310*/  @!P3 LOP3.LUT R3, R3, R2, RZ, 0x3c, !PT ;  /* 0x000000020303b212 */ /* 0x000fc800078e3cff */
[----:B------:R-:W-:-:S04]  /*26320*/  @!P3 LOP3.LUT R2, R3, R2, RZ, 0x3c, !PT ;  /* 0x000000020302b212 */ /* 0x000fc800078e3cff */
[----:B------:R-:W-:-:S05]  /*26330*/  @!P3 LOP3.LUT R3, R3, R2, RZ, 0x3c, !PT ;  /* 0x000000020303b212 */ /* 0x000fca00078e3cff */
[----:B------:R-:W-:Y:S01]  /*26340*/  @!PT LDS RZ, [RZ] ;  /* 0x00000000fffff984 */ /* 0x000fe20000000800 */
[----:B------:R-:W-:Y:S04]  /*26350*/  @!P3 LDGSTS.E.BYPASS.LTC128B.128 [R9+0x20400], desc[UR36][R2.64], !P0 ;  /* 0x204000000209bfae */ /* 0x000fe8000c101d64 */
[----:B------:R0:W-:Y:S02]  /*26360*/  @!P3 LDGSTS.E.BYPASS.LTC128B.128 [R9+0x24400], desc[UR36][R2.64+0x80], !P1 ;  /* 0x244000800209bfae */ /* 0x0001e4000c901d64 */
[----:B0-----:R-:W-:Y:S02]  /*26370*/  VIADD R2, R4, 0x10 ;  /* 0x0000001004027836 */ /* 0x001fe40000000000 */
[----:B------:R-:W0:Y:S03]  /*26380*/  SHFL.IDX PT, R3, R0, 0x1, 0x181f ;  /* 0x00381f0000037f89 */ /* 0x000e2600000e0000 */
[----:B------:R-:W-:-:S02]  /*26390*/  ISETP.GE.AND P3, PT, R2, R6, PT ;  /* 0x000000060200720c */ /* 0x000fc40003f66270 */
[----:B------:R-:W1:Y:S11]  /*263a0*/  SHFL.IDX PT, R2, R5, 0x1, 0x181f ;  /* 0x00381f0005027f89 */ /* 0x000e7600000e0000 */
[----:B0-----:R-:W-:-:S04]  /*263b0*/  @!P3 IADD3 R3, P2, R31, R3, RZ ;  /* 0x000000031f03b210 */ /* 0x001fc80007f5e0ff */
[----:B-1----:R-:W-:-:S04]  /*263c0*/  @!P3 IADD3.X R2, RZ, R2, RZ, P2, !PT ;  /* 0x00000002ff02b210 */ /* 0x002fc800017fe4ff */
        /* <DEDUP_REMOVED lines=51> */
[----:B------:R-:W-:Y:S01]  /*26700*/  ISETP.GE.AND P3, PT, R2, R6, PT ;  /* 0x000000060200720c */ /* 0x000fe20003f66270 */
[----:B------:R-:W-:Y:S04]  /*26710*/  SHFL.IDX PT, R0, R0, 0x7, 0x181f ;  /* 0x00f81f0000007f89 */ /* 0x000fe800000e0000 */
[----:B------:R-:W1:Y:S04]  /*26720*/  SHFL.IDX PT, R2, R5, 0x6, 0x181f ;  /* 0x00d81f0005027f89 */ /* 0x000e6800000e0000 */
[----:B------:R-:W2:Y:S04]  /*26730*/  SHFL.IDX PT, R5, R5, 0x7, 0x181f ;  /* 0x00f81f0005057f89 */ /* 0x000ea800000e0000 */
[----:B0-----:R-:W-:-:S05]  /*26740*/  @!P3 IADD3 R3, P2, R31, R3, RZ ;  /* 0x000000031f03b210 */ /* 0x001fca0007f5e0ff */
[----:B-1----:R-:W-:-:S05]  /*26750*/  @!P3 IMAD.X R2, RZ, RZ, R2, P2 ;  /* 0x000000ffff02b224 */ /* 0x002fca00010e0602 */
[----:B------:R-:W-:-:S04]  /*26760*/  @!P3 LOP3.LUT R3, R3, R2, RZ, 0x3c, !PT ;  /* 0x000000020303b212 */ /* 0x000fc800078e3cff */
[----:B------:R-:W-:-:S04]  /*26770*/  @!P3 LOP3.LUT R2, R3, R2, RZ, 0x3c, !PT ;  /* 0x000000020302b212 */ /* 0x000fc800078e3cff */
[----:B------:R-:W-:-:S05]  /*26780*/  @!P3 LOP3.LUT R3, R3, R2, RZ, 0x3c, !PT ;  /* 0x000000020303b212 */ /* 0x000fca00078e3cff */
[----:B------:R1:W-:Y:S04]  /*26790*/  @!P3 LDGSTS.E.BYPASS.LTC128B.128 [R9+0x23400], desc[UR36][R2.64], !P0 ;  /* 0x234000000209bfae */ /* 0x0003e8000c101d64 */
[----:B--2---:R1:W-:Y:S02]  /*267a0*/  @!P3 LDGSTS.E.BYPASS.LTC128B.128 [R9+0x27400], desc[UR36][R2.64+0x80], !P1 ;  /* 0x274000800209bfae */ /* 0x0043e4000c901d64 */
.L_x_1133:
[----:B------:R-:W-:Y:S01]  /*267b0*/  VIADD R4, R4, 0x70 ;  /* 0x0000007004047836 */ /* 0x000fe20000000000 */
[----:B------:R-:W-:Y:S04]  /*267c0*/  BSSY B0, `(.L_x_769) ;  /* 0x000000a000007945 */ /* 0x000fe80003800000 */
[----:B------:R-:W-:-:S13]  /*267d0*/  ISETP.GE.AND P2, PT, R4, R6, PT ;  /* 0x000000060400720c */ /* 0x000fda0003f46270 */
[----:B------:R-:W-:Y:S05]  /*267e0*/  @P2 BRA `(.L_x_770) ;  /* 0x00000000001c2947 */ /* 0x000fea0003800000 */
[----:B01----:R-:W-:-:S04]  /*267f0*/  IADD3 R2, P2, R31, R0, RZ ;  /* 0x000000001f027210 */ /* 0x003fc80007f5e0ff */
[----:B------:R-:W-:-:S05]  /*26800*/  IADD3.X R3, RZ, R5, RZ, P2, !PT ;  /* 0x00000005ff037210 */ /* 0x000fca00017fe4ff */
[----:B------:R-:W-:Y:S01]  /*26810*/  @!PT LDS RZ, [RZ] ;  /* 0x00000000fffff984 */ /* 0x000fe20000000800 */
[----:B------:R-:W-:Y:S01]  /*26820*/  @!PT LDS RZ, [RZ] ;  /* 0x00000000fffff984 */ /* 0x000fe20000000800 */
[----:B------:R-:W-:Y:S01]  /*26830*/  @!PT LDS RZ, [RZ] ;  /* 0x00000000fffff984 */ /* 0x000fe20000000800 */
[----:B------:R2:W-:Y:S04]  /*26840*/  LDGSTS.E.BYPASS.LTC128B.128 [R9+0x23c00], desc[UR36][R2.64], !P0 ;  /* 0x23c0000002097fae */ /* 0x0005e8000c101d64 */
[----:B------:R2:W-:Y:S02]  /*26850*/  LDGSTS.E.BYPASS.LTC128B.128 [R9+0x27c00], desc[UR36][R2.64+0x80], !P1 ;  /* 0x27c0008002097fae */ /* 0x0005e4000c901d64 */
.L_x_770:
[----:B------:R-:W-:Y:S05]  /*26860*/  BSYNC B0 ;  /* 0x0000000000007941 */ /* 0x000fea0003800000 */
.L_x_769:
[----:B------:R-:W-:Y:S01]  /*26870*/  NOP ;  /* 0x0000000000007918 */ /* 0x000fe20000000000 */
[----:B------:R-:W-:-:S13]  /*26880*/  PLOP3.LUT P0, PT, PT, PT, PT, 0x80, 0x0 ;  /* 0x000000000000781c */ /* 0x000fda0003f0f070 */
.L_x_771:
[----:B------:R-:W-:Y:S02]  /*26890*/  PLOP3.LUT P1, PT, P1, P0, PT, 0xa2, 0x0 ;  /* 0x000000000000781c */ /* 0x000fe40000f21472 */
[----:B------:R-:W-:-:S08]  /*268a0*/  @P0 R2UR P1, UR4, R16 ;  /* 0x00000000100402ca */ /* 0x000fd00000020000 */
[----:B------:R-:W-:-:S05]  /*268b0*/  @P0 PLOP3.LUT P0, PT, P1, PT, PT, 0x80, 0x0 ;  /* 0x000000000000081c */ /* 0x000fca0000f0f070 */
[----:B------:R-:W-:Y:S01]  /*268c0*/  @!P1 SYNCS.ARRIVE.TRANS64.RED.A0T1 RZ, [UR4+0x38800], RZ ;  /* 0x038800ffffff99a7 */ /* 0x000fe20008200404 */
[----:B------:R-:W-:Y:S07]  /*268d0*/  @!P1 ARRIVES.LDGSTSBAR.64.TRANSCNT [UR4+0x38800] ;  /* 0x03880000ff0099b0 */ /* 0x000fee0008000a84 */
[----:B------:R-:W-:Y:S05]  /*268e0*/  @P0 BRA.U.ANY `(.L_x_771) ;  /* 0xfffffffd00e80947 */ /* 0x000fea000393ffff */
[----:B012---:R-:W2:Y:S02]  /*268f0*/  LDL.LU R2, [R1+0x3c] ;  /* 0x00003c0001027983 */ /* 0x007ea40000300800 */
        /* <DEDUP_REMOVED lines=14> */
.L_x_1134:
[----:B------:R-:W-:Y:S05]  /*269e0*/  BSYNC B0 ;  /* 0x0000000000007941 */ /* 0x000fea0003800000 */
.L_x_772:
[----:B------:R-:W-:Y:S05]  /*269f0*/  @!P1 BRA `(.L_x_774) ;  /* 0x0000001800789947 */ /* 0x000fea0003800000 */
[----:B------:R-:W-:Y:S02]  /*26a00*/  IMAD.MOV.U32 R9, RZ, RZ, R29 ;  /* 0x000000ffff097224 */ /* 0x000fe400078e001d */
[----:B------:R-:W-:-:S07]  /*26a10*/  IMAD.MOV.U32 R10, RZ, RZ, R32 ;  /* 0x000000ffff0a7224 */ /* 0x000fce00078e0020 */
.L_x_794:
[----:B-1----:R-:W2:Y:S01]  /*26a20*/  LDL R2, [R1] ;  /* 0x0000000001027983 */ /* 0x002ea20000100800 */
[----:B0-----:R-:W1:Y:S03]  /*26a30*/  LDC R5, c[0x0][0x430] ;  /* 0x00010c00ff057b82 */ /* 0x001e660000000800 */
[----:B------:R-:W3:Y:S01]  /*26a40*/  LDL R6, [R1+0x4] ;  /* 0x0000040001067983 */ /* 0x000ee20000100800 */
[----:B------:R-:W4:Y:S01]  /*26a50*/  S2R R0, SR_TID.X ;  /* 0x0000000000007919 */ /* 0x000f220000002100 */
[----:B-1----:R-:W-:-:S13]  /*26a60*/  ISETP.NE.AND P0, PT, R5, 0x1, PT ;  /* 0x000000010500780c */ /* 0x002fda0003f05270 */
[----:B------:R-:W1:Y:S01]  /*26a70*/  @P0 LDC R4, c[0x0][0x434] ;  /* 0x00010d00ff040b82 */ /* 0x000e620000000800 */
[----:B----4-:R-:W-:Y:S01]  /*26a80*/  LOP3.LUT R0, R0, 0x7f, RZ, 0xc0, !PT ;  /* 0x0000007f00007812 */ /* 0x010fe200078ec0ff */
[----:B------:R-:W-:Y:S05]  /*26a90*/  YIELD ;  /* 0x0000000000007946 */ /* 0x000fea0003800000 */
[----:B------:R-:W-:Y:S01]  /*26aa0*/  ULDC.64 UR4, c[0x0][0x428] ;  /* 0x00010a0000047ab9 */ /* 0x000fe20000000a00 */
[----:B--2---:R-:W-:Y:S02]  /*26ab0*/  LOP3.LUT P2, RZ, R2, 0x4, RZ, 0xc0, !PT ;  /* 0x0000000402ff7812 */ /* 0x004fe4000784c0ff */
[----:B------:R-:W-:-:S02]  /*26ac0*/  SHF.R.U32.HI R2, RZ, 0x3, R0 ;  /* 0x00000003ff027819 */ /* 0x000fc40000011600 */
[----:B------:R-:W2:Y:S02]  /*26ad0*/  @P0 LDC R0, c[0x0][0x438] ;  /* 0x00010e00ff000b82 */ /* 0x000ea40000000800 */
[----:B0-----:R-:W-:-:S04]  /*26ae0*/  LEA R3, R25, R2, 0x7 ;  /* 0x0000000219037211 */ /* 0x001fc800078e38ff */
[----:B------:R-:W-:-:S05]  /*26af0*/  IADD3 R3, R31, R3, R37 ;  /* 0x000000031f037210 */ /* 0x000fca0007ffe025 */
[----:B-1----:R-:W-:-:S04]  /*26b00*/  @P0 IMAD.HI.U32 R4, R3, R4, RZ ;  /* 0x0000000403040227 */ /* 0x002fc800078e00ff */
[----:B------:R-:W-:Y:S01]  /*26b10*/  IMAD.MOV.U32 R2, RZ, RZ, R3 ;  /* 0x000000ffff027224 */ /* 0x000fe200078e0003 */
[----:B--2---:R-:W-:-:S05]  /*26b20*/  @P0 SHF.R.U32.HI R2, RZ, R0, R4 ;  /* 0x00000000ff020219 */ /* 0x004fca0000011604 */
[----:B------:R-:W-:-:S04]  /*26b30*/  IMAD.MOV R0, RZ, RZ, -R2 ;  /* 0x000000ffff007224 */ /* 0x000fc800078e0a02 */
[----:B------:R-:W-:Y:S01]  /*26b40*/  IMAD R5, R5, R0, R3 ;  /* 0x0000000005057224 */ /* 0x000fe200078e0203 */
[----:B------:R-:W-:Y:S01]  /*26b50*/  SHF.R.S32.HI R3, RZ, 0x1f, R2 ;  /* 0x0000001fff037819 */ /* 0x000fe20000011402 */
[----:B---3--:R-:W-:-:S04]  /*26b60*/  IMAD R0, R6, UR4, RZ ;  /* 0x0000000406007c24 */ /* 0x008fc8000f8e02ff */
[C---:B------:R-:W-:Y:S02]  /*26b70*/  IMAD R0, R35.reuse, UR5, R0 ;  /* 0x0000000523007c24 */ /* 0x040fe4000f8e0200 */
[----:B------:R-:W-:Y:S01]  /*26b80*/  IMAD.WIDE.U32 R2, R35, UR4, R2 ;  /* 0x0000000423027c25 */ /* 0x000fe2000f8e0002 */
[----:B------:R-:W-:-:S03]  /*26b90*/  ULDC.64 UR4, c[0x0][0x418] ;  /* 0x0001060000047ab9 */ /* 0x000fc60000000a00 */
[----:B------:R-:W-:Y:S01]  /*26ba0*/  IMAD.IADD R0, R0, 0x1, R3 ;  /* 0x0000000100007824 */ /* 0x000fe200078e0203 */
[----:B------:R-:W-:-:S04]  /*26bb0*/  LEA R6, P0, R2, UR4, 0x2 ;  /* 0x0000000402067c11 */ /* 0x000fc8000f8010ff */
[----:B------:R-:W-:-:S05]  /*26bc0*/  LEA.HI.X R7, R2, UR5, R0, 0x2, P0 ;  /* 0x0000000502077c11 */ /* 0x000fca00080f1400 */
[----:B------:R-:W2:Y:S01]  /*26bd0*/  LDG.E R6, desc[UR36][R6.64] ;  /* 0x0000002406067981 */ /* 0x000ea2000c1e1900 */
[----:B------:R-:W-:-:S05]  /*26be0*/  VIADD R29, R9, 0x1 ;  /* 0x00000001091d7836 */ /* 0x000fca0000000000 */
[----:B------:R-:W-:-:S04]  /*26bf0*/  ISETP.NE.AND P0, PT, R29, 0x2, PT ;  /* 0x000000021d00780c */ /* 0x000fc80003f05270 */
[----:B------:R-:W-:Y:S02]  /*26c00*/  SEL R32, RZ, 0x1, P0 ;  /* 0x00000001ff207807 */ /* 0x000fe40000000000 */
[C---:B------:R-:W-:Y:S01]  /*26c10*/  ISETP.GT.AND P1, PT, R25.reuse, R36, PT ;  /* 0x000000241900720c */ /* 0x040fe20003f24270 */
[----:B------:R-:W-:Y:S01]  /*26c20*/  VIADD R25, R25, 0xffffffff ;  /* 0xffffffff19197836 */ /* 0x000fe20000000000 */
[----:B------:R-:W-:Y:S02]  /*26c30*/  SEL R29, R29, RZ, P0 ;  /* 0x000000ff1d1d7207 */ /* 0x000fe40000000000 */
[----:B------:R-:W-:Y:S02]  /*26c40*/  LOP3.LUT R32, R10, R32, RZ, 0x3c, !PT ;  /* 0x000000200a207212 */ /* 0x000fe400078e3cff */
[----:B--2---:R-:W-:Y:S01]  /*26c50*/  SHF.R.S32.HI R21, RZ, 0x1f, R6 ;  /* 0x0000001fff157819 */ /* 0x004fe20000011406 */
[----:B------:R-:W-:Y:S06]  /*26c60*/  @!P2 BRA `(.L_x_775) ;  /* 0x000000000004a947 */ /* 0x000fec0003800000 */
[----:B------:R-:W-:Y:S01]  /*26c70*/  BPT.TRAP 0x1 ;  /* 0x000000040000795c */ /* 0x000fe20000300000 */
.L_x_775:
[----:B------:R-:W-:Y:S01]  /*26c80*/  LEA R0, R29, R16, 0x3 ;  /* 0x000000101d007211 */ /* 0x000fe200078e18ff */
[----:B------:R-:W-:Y:S01]  /*26c90*/  BSSY B0, `(.L_x_776) ;  /* 0x0000005000007945 */ /* 0x000fe20003800000 */
[----:B------:R-:W-:Y:S02]  /*26ca0*/  SHF.L.U32 R22, R32, 0x1f, RZ ;  /* 0x0000001f20167819 */ /* 0x000fe400000006ff */
[----:B------:R-:W-:Y:S02]  /*26cb0*/  SHF.R.S32.HI R20, RZ, 0x1f, R5 ;  /* 0x0000001fff147819 */ /* 0x000fe40000011405 */
[----:B------:R-:W0:Y:S02]  /*26cc0*/  SYNCS.PHASECHK.TRANS64.TRYWAIT P0, [R0+URZ+0x38880], R22 ;  /* 0x03888016000075a7 */ /* 0x000e24000800017f */
[----:B0-----:R-:W-:Y:S05]  /*26cd0*/  @!P0 BRA `(.L_x_777) ;  /* 0x000000b400908947 */ /* 0x001fea0003800000 */
.L_x_1135:
[----:B------:R-:W-:Y:S05]  /*26ce0*/  BSYNC B0 ;  /* 0x0000000000007941 */ /* 0x000fea0003800000 */
.L_x_776:
        /* <DEDUP_REMOVED lines=34> */
[----:B-1----:R-:W-:-:S04]  /*26f10*/  IADD3 R2, P0, R31, R2, RZ ;  /* 0x000000021f027210 */ /* 0x002fc80007f1e0ff */
[----:B--2---:R-:W-:-:S05]  /*26f20*/  IADD3.X R3, RZ, R3, RZ, P0, !PT ;  /* 0x00000003ff037210 */ /* 0x004fca00007fe4ff */
        /* <DEDUP_REMOVED lines=34> */
.L_x_1153:
[----:B--2---:R-:W-:-:S04]  /*27150*/  IADD3 R2, P0, R31, R2, RZ ;  /* 0x000000021f027210 */ /* 0x004fc80007f1e0ff */
[----:B------:R-:W-:Y:S02]  /*27160*/  IADD3.X R3, RZ, R7, RZ, P0, !PT ;  /* 0x00000007ff037210 */ /* 0x000fe400007fe4ff */
[----:B------:R-:W-:-:S03]  /*27170*/  PLOP3.LUT P0, PT, PT, PT, PT, 0x80, 0x0 ;  /* 0x000000000000781c */ /* 0x000fc60003f0f070 */
[----:B------:R-:W-:Y:S01]  /*27180*/  @!PT LDS RZ, [RZ] ;  /* 0x00000000fffff984 */ /* 0x000fe20000000800 */
[----:B------:R-:W-:Y:S01]  /*27190*/  @!PT LDS RZ, [RZ] ;  /* 0x00000000fffff984 */ /* 0x000fe20000000800 */
[----:B------:R-:W-:Y:S01]  /*271a0*/  @!PT LDS RZ, [RZ] ;  /* 0x00000000fffff984 */ /* 0x000fe20000000800 */
[----:B------:R2:W-:Y:S04]  /*271b0*/  LDGSTS.E.BYPASS.LTC128B.128 [R4+0x13c00], desc[UR36][R2.64], !P3 ;  /* 0x13c0000002047fae */ /* 0x0005e8000d901d64 */
[----:B------:R2:W-:Y:S01]  /*271c0*/  LDGSTS.E.BYPASS.LTC128B.128 [R4+0x17c00], desc[UR36][R2.64+0x80], !P2 ;  /* 0x17c0008002047fae */ /* 0x0005e2000d101d64 */
[----:B------:R-:W-:-:S05]  /*271d0*/  NOP ;  /* 0x0000000000007918 */ /* 0x000fca0000000000 */
.L_x_779:
[----:B------:R-:W-:Y:S02]  /*271e0*/  PLOP3.LUT P2, PT, P2, P0, PT, 0xa2, 0x0 ;  /* 0x000000000000781c */ /* 0x000fe40001741472 */
[----:B------:R-:W-:-:S08]  /*271f0*/  @P0 R2UR P2, UR4, R0 ;  /* 0x00000000000402ca */ /* 0x000fd00000040000 */
[----:B------:R-:W-:-:S05]  /*27200*/  @P0 PLOP3.LUT P0, PT, P2, PT, PT, 0x80, 0x0 ;  /* 0x000000000000081c */ /* 0x000fca000170f070 */
[----:B------:R-:W-:Y:S01]  /*27210*/  @!P2 SYNCS.ARRIVE.TRANS64.RED.A0T1 RZ, [UR4+0x38870], RZ ;  /* 0x038870ffffffa9a7 */ /* 0x000fe20008200404 */
[----:B------:R-:W-:Y:S07]  /*27220*/  @!P2 ARRIVES.LDGSTSBAR.64.TRANSCNT [UR4+0x38870] ;  /* 0x03887000ff00a9b0 */ /* 0x000fee0008000a84 */
[----:B------:R-:W-:Y:S05]  /*27230*/  @P0 BRA.U.ANY `(.L_x_779) ;  /* 0xfffffffd00e80947 */ /* 0x000fea000393ffff */
[----:B------:R-:W-:Y:S01]  /*27240*/  NOP ;  /* 0x0000000000007918 */ /* 0x000fe20000000000 */
[----:B--2---:R-:W2:Y:S02]  /*27250*/  LDL R2, [R1] ;  /* 0x0000000001027983 */ /* 0x004ea40000100800 */
[----:B--2---:R-:W-:-:S13]  /*27260*/  LOP3.LUT P3, RZ, R2, 0x4, RZ, 0xc0, !PT ;  /* 0x0000000402ff7812 */ /* 0x004fda000786c0ff */
[----:B------:R-:W-:Y:S05]  /*27270*/  @!P3 BRA `(.L_x_780) ;  /* 0x000000000004b947 */ /* 0x000fea0003800000 */
[----:B------:R-:W-:Y:S01]  /*27280*/  BPT.TRAP 0x1 ;  /* 0x000000040000795c */ /* 0x000fe20000300000 */
.L_x_780:
[----:B------:R2:W-:Y:S01]  /*27290*/  SYNCS.ARRIVE.TRANS64.A1T0 RZ, [R0+URZ+0x38870], RZ ;  /* 0x038870ff00ff79a7 */ /* 0x0005e2000810003f */
[----:B------:R-:W-:Y:S05]  /*272a0*/  @!P3 BRA `(.L_x_781) ;  /* 0x000000000004b947 */ /* 0x000fea0003800000 */
[----:B------:R-:W-:Y:S01]  /*272b0*/  BPT.TRAP 0x1 ;  /* 0x000000040000795c */ /* 0x000fe20000300000 */
.L_x_781:
[----:B------:R-:W3:Y:S01]  /*272c0*/  SYNCS.PHASECHK.TRANS64.TRYWAIT P0, [R0+URZ+0x38840], R22 ;  /* 0x03884016000075a7 */ /* 0x000ee2000800017f */
[----:B------:R-:W-:Y:S04]  /*272d0*/  BSSY B0, `(.L_x_782) ;  /* 0x0000002000007945 */ /* 0x000fe80003800000 */
[----:B---3--:R-:W-:Y:S05]  /*272e0*/  @!P0 BRA `(.L_x_783) ;  /* 0x000000b800688947 */ /* 0x008fea0003800000 */
.L_x_1154:
[----:B------:R-:W-:Y:S05]  /*272f0*/  BSYNC B0 ;  /* 0x0000000000007941 */ /* 0x000fea0003800000 */
.L_x_782:
        /* <DEDUP_REMOVED lines=43> */
[----:B-1----:R-:W-:-:S04]  /*275b0*/  IADD3 R2, P0, R31, R2, RZ ;  /* 0x000000021f027210 */ /* 0x002fc80007f1e0ff */
[----:B----4-:R-:W-:-:S05]  /*275c0*/  IADD3.X R3, RZ, R3, RZ, P0, !PT ;  /* 0x00000003ff037210 */ /* 0x010fca00007fe4ff */
        /* <DEDUP_REMOVED lines=22> */
.L_x_1172:
        /* <DEDUP_REMOVED lines=9> */
.L_x_785:
[----:B------:R-:W-:Y:S02]  /*277c0*/  PLOP3.LUT P2, PT, P2, P0, PT, 0xa2, 0x0 ;  /* 0x000000000000781c */ /* 0x000fe40001741472 */
[----:B------:R-:W-:-:S08]  /*277d0*/  @P0 R2UR P2, UR4, R0 ;  /* 0x00000000000402ca */ /* 0x000fd00000040000 */
[----:B------:R-:W-:-:S05]  /*277e0*/  @P0 PLOP3.LUT P0, PT, P2, PT, PT, 0x80, 0x0 ;  /* 0x000000000000081c */ /* 0x000fca000170f070 */
[----:B------:R-:W-:Y:S01]  /*277f0*/  @!P2 SYNCS.ARRIVE.TRANS64.RED.A0T1 RZ, [UR4+0x38830], RZ ;  /* 0x038830ffffffa9a7 */ /* 0x000fe20008200404 */
[----:B------:R-:W-:Y:S07]  /*27800*/  @!P2 ARRIVES.LDGSTSBAR.64.TRANSCNT [UR4+0x38830] ;  /* 0x03883000ff00a9b0 */ /* 0x000fee0008000a84 */
[----:B------:R-:W-:Y:S05]  /*27810*/  @P0 BRA.U.ANY `(.L_x_785) ;  /* 0xfffffffd00e80947 */ /* 0x000fea000393ffff */
[----:B------:R-:W-:Y:S01]  /*27820*/  NOP ;  /* 0x0000000000007918 */ /* 0x000fe20000000000 */
[----:B0-----:R-:W4:Y:S02]  /*27830*/  LDL R2, [R1] ;  /* 0x0000000001027983 */ /* 0x001f240000100800 */
[----:B----4-:R-:W-:-:S13]  /*27840*/  LOP3.LUT P3, RZ, R2, 0x4, RZ, 0xc0, !PT ;  /* 0x0000000402ff7812 */ /* 0x010fda000786c0ff */
[----:B------:R-:W-:Y:S05]  /*27850*/  @!P3 BRA `(.L_x_786) ;  /* 0x000000000004b947 */ /* 0x000fea0003800000 */
[----:B------:R-:W-:Y:S01]  /*27860*/  BPT.TRAP 0x1 ;  /* 0x000000040000795c */ /* 0x000fe20000300000 */
.L_x_786:
[----:B------:R2:W-:Y:S02]  /*27870*/  SYNCS.ARRIVE.TRANS64.A1T0 RZ, [R0+URZ+0x38830], RZ ;  /* 0x038830ff00ff79a7 */ /* 0x0005e4000810003f */
[----:B--23--:R-:W-:-:S05]  /*27880*/  IMAD.U32 R0, RZ, RZ, UR38 ;  /* 0x00000026ff007e24 */ /* 0x00cfca000f8e00ff */
[----:B------:R-:W-:-:S13]  /*27890*/  ISETP.NE.AND P0, PT, R0, 0x3, PT ;  /* 0x000000030000780c */ /* 0x000fda0003f05270 */
[----:B------:R-:W-:Y:S05]  /*278a0*/  @!P0 BRA `(.L_x_787) ;  /* 0x0000000000048947 */ /* 0x000fea0003800000 */
[----:B------:R-:W-:Y:S01]  /*278b0*/  BPT.TRAP 0x1 ;  /* 0x000000040000795c */ /* 0x000fe20000300000 */
.L_x_787:
[----:B------:R-:W-:Y:S01]  /*278c0*/  LOP3.LUT R0, R10, 0x1, RZ, 0x3c, !PT ;  /* 0x000000010a007812 */ /* 0x000fe200078e3cff */
[----:B------:R-:W-:Y:S01]  /*278d0*/  BSSY B0, `(.L_x_788) ;  /* 0x0000005000007945 */ /* 0x000fe20003800000 */
[----:B------:R-:W-:Y:S02]  /*278e0*/  LEA R2, R9, R16, 0x3 ;  /* 0x0000001009027211 */ /* 0x000fe400078e18ff */
[----:B------:R-:W-:-:S04]  /*278f0*/  SHF.L.U32 R0, R0, 0x1f, RZ ;  /* 0x0000001f00007819 */ /* 0x000fc800000006ff */
[----:B------:R-:W0:Y:S02]  /*27900*/  SYNCS.PHASECHK.TRANS64.TRYWAIT P2, [R2+URZ+0x38870], R0 ;  /* 0x03887000020075a7 */ /* 0x000e24000804017f */
[----:B0-----:R-:W-:Y:S05]  /*27910*/  @!P2 BRA `(.L_x_789) ;  /* 0x000000bc0034a947 */ /* 0x001fea0003800000 */
.L_x_1173:
[----:B------:R-:W-:Y:S05]  /*27920*/  BSYNC B0 ;  /* 0x0000000000007941 */ /* 0x000fea0003800000 */
.L_x_788:
[----:B------:R-:W2:Y:S02]  /*27930*/  LDL R3, [R1] ;  /* 0x0000000001037983 */ /* 0x000ea40000100800 */
[----:B--2---:R-:W-:-:S13]  /*27940*/  LOP3.LUT P2, RZ, R3, 0x4, RZ, 0xc0, !PT ;  /* 0x0000000403ff7812 */ /* 0x004fda000784c0ff */
[----:B------:R-:W-:Y:S05]  /*27950*/  @!P2 BRA `(.L_x_790) ;  /* 0x000000000004a947 */ /* 0x000fea0003800000 */
[----:B------:R-:W-:Y:S01]  /*27960*/  BPT.TRAP 0x1 ;  /* 0x000000040000795c */ /* 0x000fe20000300000 */
.L_x_790:
[----:B------:R-:W-:Y:S01]  /*27970*/  SHF.L.U32 R3, R10, 0x1f, RZ ;  /* 0x0000001f0a037819 */ /* 0x000fe200000006ff */
[----:B0-----:R-:W-:-:S03]  /*27980*/  IMAD.SHL.U32 R0, R9, 0x8000, RZ ;  /* 0x0000800009007824 */ /* 0x001fc600078e00ff */
[----:B------:R-:W0:Y:S02]  /*27990*/  SYNCS.PHASECHK.TRANS64.TRYWAIT P2, [R2+URZ+0x38860], R3 ;  /* 0x03886003020075a7 */ /* 0x000e24000804017f */
[----:B0-----:R-:W-:Y:S05]  /*279a0*/  @!P2 BRA `(.L_x_791) ;  /* 0x000000bc0024a947 */ /* 0x001fea0003800000 */
.L_x_1174:
[----:B------:R-:W2:Y:S04]  /*279b0*/  LDL R4, [R1] ;  /* 0x0000000001047983 */ /* 0x000ea80000100800 */
[----:B------:R-:W3:Y:S01]  /*279c0*/  LDL R8, [R1+0x1c] ;  /* 0x00001c0001087983 */ /* 0x000ee20000100800 */
[----:B0-----:R-:W-:Y:S01]  /*279d0*/  LOP3.LUT R3, R0, R19, RZ, 0xfc, !PT ;  /* 0x0000001300037212 */ /* 0x001fe200078efcff */
[----:B------:R-:W-:Y:S05]  /*279e0*/  WARPSYNC.ALL ;  /* 0x0000000000007948 */ /* 0x000fea0003800000 */
[----:B------:R-:W4:Y:S01]  /*279f0*/  LDL R21, [R1+0x10] ;  /* 0x0000100001157983 */ /* 0x000f220000100800 */
[----:B------:R-:W-:-:S02]  /*27a00*/  IMAD.IADD R3, R16, 0x1, R3 ;  /* 0x0000000110037824 */ /* 0x000fc400078e0203 */
[C---:B------:R-:W-:Y:S01]  /*27a10*/  VIADD R22, R0.reuse, 0x2000 ;  /* 0x0000200000167836 */ /* 0x040fe20000000000 */
[----:B------:R-:W5:Y:S01]  /*27a20*/  LDL R26, [R1+0xc] ;  /* 0x00000c00011a7983 */ /* 0x000f620000100800 */
[----:B------:R-:W-:Y:S01]  /*27a30*/  VIADD R20, R0, 0x6000 ;  /* 0x0000600000147836 */ /* 0x000fe20000000000 */
[----:B--2---:R-:W-:Y:S02]  /*27a40*/  LOP3.LUT P2, RZ, R4, 0x4, RZ, 0xc0, !PT ;  /* 0x0000000404ff7812 */ /* 0x004fe4000784c0ff */
[----:B-1----:R3:W0:Y:S02]  /*27a50*/  LDSM.16.MT88.4 R4, [R3+0x10400] ;  /* 0x010400000304783b */ /* 0x0026240000004200 */
[----:B---3--:R-:W-:-:S05]  /*27a60*/  IADD3 R3, R16, R8, R0 ;  /* 0x0000000810037210 */ /* 0x008fca0007ffe000 */
[----:B------:R-:W1:Y:S01]  /*27a70*/  LDSM.16.MT88.4 R8, [R3+0x10400] ;  /* 0x010400000308783b */ /* 0x000e620000004200 */
[C-C-:B0-----:R-:W-:Y:S02]  /*27a80*/  PRMT R12, R4.reuse, 0x6420, R5.reuse ;  /* 0x00006420040c7816 */ /* 0x141fe40000000005 */
[----:B------:R-:W-:Y:S02]  /*27a90*/  PRMT R13, R4, 0x7531, R5 ;  /* 0x00007531040d7816 */ /* 0x000fe40000000005 */
[----:B------:R-:W-:Y:S02]  /*27aa0*/  LOP3.LUT R4, R0, R28, RZ, 0xfc, !PT ;  /* 0x0000001c00047212 */ /* 0x000fe400078efcff */
[C-C-:B------:R-:W-:Y:S02]  /*27ab0*/  PRMT R14, R6.reuse, 0x6420, R7.reuse ;  /* 0x00006420060e7816 */ /* 0x140fe40000000007 */
[----:B------:R-:W-:Y:S01]  /*27ac0*/  PRMT R15, R6, 0x7531, R7 ;  /* 0x00007531060f7816 */ /* 0x000fe20000000007 */
[----:B------:R-:W-:Y:S01]  /*27ad0*/  IMAD.IADD R4, R18, 0x1, R4 ;  /* 0x0000000112047824 */ /* 0x000fe200078e0204 */
[----:B-1----:R-:W-:-:S04]  /*27ae0*/  PRMT R5, R8, 0x7531, R9 ;  /* 0x0000753108057816 */ /* 0x002fc80000000009 */
[----:B------:R0:W-:Y:S01]  /*27af0*/  STSM.16.M88.4 [R4], R12 ;  /* 0x0000000c04007844 */ /* 0x0001e20000000200 */
[C-C-:B------:R-:W-:Y:S02]  /*27b00*/  PRMT R6, R10.reuse, 0x6420, R11.reuse ;  /* 0x000064200a067816 */ /* 0x140fe4000000000b */
[----:B------:R-:W-:Y:S02]  /*27b10*/  PRMT R7, R10, 0x7531, R11 ;  /* 0x000075310a077816 */ /* 0x000fe4000000000b */
[----:B0-----:R-:W-:Y:S02]  /*27b20*/  PRMT R4, R8, 0x6420, R9 ;  /* 0x0000642008047816 */ /* 0x001fe40000000009 */
[----:B------:R-:W-:Y:S02]  /*27b30*/  LOP3.LUT R8, R22, R28, RZ, 0xfc, !PT ;  /* 0x0000001c16087212 */ /* 0x000fe400078efcff */
[----:B------:R-:W-:-:S03]  /*27b40*/  IADD3 R12, R0, 0x4000, RZ ;  /* 0x00004000000c7810 */ /* 0x000fc60007ffe0ff */
[----:B------:R-:W-:-:S05]  /*27b50*/  IMAD.IADD R8, R18, 0x1, R8 ;  /* 0x0000000112087824 */ /* 0x000fca00078e0208 */
[----:B------:R0:W-:Y:S02]  /*27b60*/  STSM.16.M88.4 [R8], R4 ;  /* 0x0000000408007844 */ /* 0x0001e40000000200 */
[----:B0-----:R-:W-:-:S05]  /*27b70*/  LOP3.LUT R4, R12, R19, RZ, 0xfc, !PT ;  /* 0x000000130c047212 */ /* 0x001fca00078efcff */
[----:B------:R-:W-:-:S05]  /*27b80*/  IMAD.IADD R4, R16, 0x1, R4 ;  /* 0x0000000110047824 */ /* 0x000fca00078e0204 */
[----:B------:R-:W0:Y:S01]  /*27b90*/  LDSM.16.MT88.4 R8, [R4+0x10400] ;  /* 0x010400000408783b */ /* 0x000e220000004200 */
[----:B------:R-:W-:-:S05]  /*27ba0*/  LOP3.LUT R12, R12, R28, RZ, 0xfc, !PT ;  /* 0x0000001c0c0c7212 */ /* 0x000fca00078efcff */
[----:B------:R-:W-:Y:S01]  /*27bb0*/  IMAD.IADD R12, R18, 0x1, R12 ;  /* 0x00000001120c7824 */ /* 0x000fe200078e020c */
[C-C-:B0-----:R-:W-:Y:S02]  /*27bc0*/  PRMT R4, R8.reuse, 0x6420, R9.reuse ;  /* 0x0000642008047816 */ /* 0x141fe40000000009 */
[----:B------:R-:W-:Y:S02]  /*27bd0*/  PRMT R5, R8, 0x7531, R9 ;  /* 0x0000753108057816 */ /* 0x000fe40000000009 */
[C-C-:B------:R-:W-:Y:S02]  /*27be0*/  PRMT R6, R10.reuse, 0x6420, R11.reuse ;  /* 0x000064200a067816 */ /* 0x140fe4000000000b */
[----:B------:R-:W-:Y:S02]  /*27bf0*/  PRMT R7, R10, 0x7531, R11 ;  /* 0x000075310a077816 */ /* 0x000fe4000000000b */
[----:B------:R-:W0:Y:S04]  /*27c00*/  LDSM.16.MT88.4 R8, [R3+0x14400] ;  /* 0x014400000308783b */ /* 0x000e280000004200 */
[----:B------:R1:W-:Y:S02]  /*27c10*/  STSM.16.M88.4 [R12], R4 ;  /* 0x000000040c007844 */ /* 0x0003e40000000200 */
[----:B-1----:R-:W-:-:S05]  /*27c20*/  LOP3.LUT R4, R20, R28, RZ, 0xfc, !PT ;  /* 0x0000001c14047212 */ /* 0x002fca00078efcff */
[----:B------:R-:W-:Y:S01]  /*27c30*/  IMAD.IADD R4, R18, 0x1, R4 ;  /* 0x0000000112047824 */ /* 0x000fe200078e0204 */
[C-C-:B0-----:R-:W-:Y:S02]  /*27c40*/  PRMT R12, R8.reuse, 0x6420, R9.reuse ;  /* 0x00006420080c7816 */ /* 0x141fe40000000009 */
[----:B------:R-:W-:Y:S02]  /*27c50*/  PRMT R13, R8, 0x7531, R9 ;  /* 0x00007531080d7816 */ /* 0x000fe40000000009 */
[C-C-:B------:R-:W-:Y:S02]  /*27c60*/  PRMT R14, R10.reuse, 0x6420, R11.reuse ;  /* 0x000064200a0e7816 */ /* 0x140fe4000000000b */
[----:B------:R-:W-:-:S05]  /*27c70*/  PRMT R15, R10, 0x7531, R11 ;  /* 0x000075310a0f7816 */ /* 0x000fca000000000b */
[----:B------:R0:W-:Y:S02]  /*27c80*/  STSM.16.M88.4 [R4], R12 ;  /* 0x0000000c04007844 */ /* 0x0001e40000000200 */
[----:B0-----:R-:W-:-:S05]  /*27c90*/  VIADD R4, R0, 0x1000 ;  /* 0x0000100000047836 */ /* 0x001fca0000000000 */
[----:B------:R-:W-:-:S04]  /*27ca0*/  LOP3.LUT R4, R4, R19, RZ, 0xfc, !PT ;  /* 0x0000001304047212 */ /* 0x000fc800078efcff */
[----:B------:R-:W-:-:S05]  /*27cb0*/  IADD3 R4, R16, R4, RZ ;  /* 0x0000000410047210 */ /* 0x000fca0007ffe0ff */
[----:B------:R-:W0:Y:S01]  /*27cc0*/  LDSM.16.MT88.4 R8, [R4+0x10400] ;  /* 0x010400000408783b */ /* 0x000e220000004200 */
[----:B----4-:R-:W-:-:S05]  /*27cd0*/  IMAD.IADD R23, R21, 0x1, R0 ;  /* 0x0000000115177824 */ /* 0x010fca00078e0200 */
[----:B------:R-:W-:Y:S02]  /*27ce0*/  IADD3 R21, R18, R23, R28 ;  /* 0x0000001712157210 */ /* 0x000fe40007ffe01c */
[C-C-:B0-----:R-:W-:Y:S02]  /*27cf0*/  PRMT R4, R8.reuse, 0x6420, R9.reuse ;  /* 0x0000642008047816 */ /* 0x141fe40000000009 */
[----:B------:R-:W-:Y:S02]  /*27d00*/  PRMT R5, R8, 0x7531, R9 ;  /* 0x0000753108057816 */ /* 0x000fe40000000009 */
[C-C-:B------:R-:W-:Y:S02]  /*27d10*/  PRMT R6, R10.reuse, 0x6420, R11.reuse ;  /* 0x000064200a067816 */ /* 0x140fe4000000000b */
[----:B------:R-:W-:Y:S02]  /*27d20*/  PRMT R7, R10, 0x7531, R11 ;  /* 0x000075310a077816 */ /* 0x000fe4000000000b */
[----:B------:R-:W0:Y:S04]  /*27d30*/  LDSM.16.MT88.4 R8, [R3+0x11400] ;  /* 0x011400000308783b */ /* 0x000e280000004200 */
[----:B------:R1:W-:Y:S01]  /*27d40*/  STSM.16.M88.4 [R21], R4 ;  /* 0x0000000415007844 */ /* 0x0003e20000000200 */
[----:B------:R-:W-:Y:S01]  /*27d50*/  IADD3 R23, R18, R34, R23 ;  /* 0x0000002212177210 */ /* 0x000fe20007ffe017 */
[----:B-1----:R-:W-:-:S05]  /*27d60*/  VIADD R4, R0, 0x5000 ;  /* 0x0000500000047836 */ /* 0x002fca0000000000 */
[----:B------:R-:W-:-:S05]  /*27d70*/  LOP3.LUT R4, R4, R19, RZ, 0xfc, !PT ;  /* 0x0000001304047212 */ /* 0x000fca00078efcff */
[----:B------:R-:W-:Y:S01]  /*27d80*/  IMAD.IADD R4, R16, 0x1, R4 ;  /* 0x0000000110047824 */ /* 0x000fe200078e0204 */
[C-C-:B0-----:R-:W-:Y:S02]  /*27d90*/  PRMT R12, R8.reuse, 0x6420, R9.reuse ;  /* 0x00006420080c7816 */ /* 0x141fe40000000009 */
[----:B------:R-:W-:Y:S02]  /*27da0*/  PRMT R13, R8, 0x7531, R9 ;  /* 0x00007531080d7816 */ /* 0x000fe40000000009 */
[C-C-:B------:R-:W-:Y:S02]  /*27db0*/  PRMT R14, R10.reuse, 0x6420, R11.reuse ;  /* 0x000064200a0e7816 */ /* 0x140fe4000000000b */
[----:B------:R-:W-:-:S05]  /*27dc0*/  PRMT R15, R10, 0x7531, R11 ;  /* 0x000075310a0f7816 */ /* 0x000fca000000000b */
[----:B------:R-:W-:Y:S04]  /*27dd0*/  STSM.16.M88.4 [R23], R12 ;  /* 0x0000000c17007844 */ /* 0x000fe80000000200 */
[----:B------:R-:W0:Y:S01]  /*27de0*/  LDSM.16.MT88.4 R8, [R4+0x10400] ;  /* 0x010400000408783b */ /* 0x000e220000004200 */
[----:B------:R-:W-:Y:S02]  /*27df0*/  LOP3.LUT R22, R22, R19, RZ, 0xfc, !PT ;  /* 0x0000001316167212 */ /* 0x000fe400078efcff */
[C-C-:B0-----:R-:W-:Y:S02]  /*27e00*/  PRMT R4, R8.reuse, 0x6420, R9.reuse ;  /* 0x0000642008047816 */ /* 0x141fe40000000009 */
[----:B------:R-:W-:Y:S02]  /*27e10*/  PRMT R5, R8, 0x7531, R9 ;  /* 0x0000753108057816 */ /* 0x000fe40000000009 */
[----:B------:R-:W-:-:S02]  /*27e20*/  PRMT R6, R10, 0x6420, R11 ;  /* 0x000064200a067816 */ /* 0x000fc4000000000b */
[----:B------:R-:W-:Y:S02]  /*27e30*/  PRMT R7, R10, 0x7531, R11 ;  /* 0x000075310a077816 */ /* 0x000fe4000000000b */
[----:B------:R-:W0:Y:S04]  /*27e40*/  LDSM.16.MT88.4 R8, [R3+0x15400] ;  /* 0x015400000308783b */ /* 0x000e280000004200 */
[----:B------:R-:W-:Y:S01]  /*27e50*/  STSM.16.M88.4 [R21+0x4000], R4 ;  /* 0x0040000415007844 */ /* 0x000fe20000000200 */
[C-C-:B0-----:R-:W-:Y:S02]  /*27e60*/  PRMT R12, R8.reuse, 0x6420, R9.reuse ;  /* 0x00006420080c7816 */ /* 0x141fe40000000009 */
[----:B------:R-:W-:Y:S01]  /*27e70*/  PRMT R13, R8, 0x7531, R9 ;  /* 0x00007531080d7816 */ /* 0x000fe20000000009 */
[----:B------:R-:W-:Y:S01]  /*27e80*/  IMAD.IADD R8, R16, 0x1, R22 ;  /* 0x0000000110087824 */ /* 0x000fe200078e0216 */
[----:B------:R-:W-:-:S02]  /*27e90*/  PRMT R14, R10, 0x6420, R11 ;  /* 0x000064200a0e7816 */ /* 0x000fc4000000000b */
[----:B------:R-:W-:-:S05]  /*27ea0*/  PRMT R15, R10, 0x7531, R11 ;  /* 0x000075310a0f7816 */ /* 0x000fca000000000b */
[----:B------:R-:W-:Y:S04]  /*27eb0*/  STSM.16.M88.4 [R23+0x4000], R12 ;  /* 0x0040000c17007844 */ /* 0x000fe80000000200 */
[----:B------:R-:W0:Y:S01]  /*27ec0*/  LDSM.16.MT88.4 R8, [R8+0x10400] ;  /* 0x010400000808783b */ /* 0x000e220000004200 */
[----:B-----5:R-:W-:Y:S01]  /*27ed0*/  IMAD.IADD R26, R26, 0x1, R0 ;  /* 0x000000011a1a7824 */ /* 0x020fe200078e0200 */
[----:B------:R-:W-:Y:S02]  /*27ee0*/  LOP3.LUT R20, R20, R19, RZ, 0xfc, !PT ;  /* 0x0000001314147212 */ /* 0x000fe400078efcff */
[C-C-:B0-----:R-:W-:Y:S02]  /*27ef0*/  PRMT R4, R8.reuse, 0x6420, R9.reuse ;  /* 0x0000642008047816 */ /* 0x141fe40000000009 */
[----:B------:R-:W-:-:S02]  /*27f00*/  PRMT R5, R8, 0x7531, R9 ;  /* 0x0000753108057816 */ /* 0x000fc40000000009 */
[C-C-:B------:R-:W-:Y:S02]  /*27f10*/  PRMT R6, R10.reuse, 0x6420, R11.reuse ;  /* 0x000064200a067816 */ /* 0x140fe4000000000b */
[----:B------:R-:W-:Y:S02]  /*27f20*/  PRMT R7, R10, 0x7531, R11 ;  /* 0x000075310a077816 */ /* 0x000fe4000000000b */
[----:B------:R-:W0:Y:S01]  /*27f30*/  LDSM.16.MT88.4 R8, [R3+0x12400] ;  /* 0x012400000308783b */ /* 0x000e220000004200 */
[C---:B------:R-:W-:Y:S02]  /*27f40*/  IADD3 R21, R18.reuse, R26, R28 ;  /* 0x0000001a12157210 */ /* 0x040fe40007ffe01c */
[----:B------:R-:W-:-:S03]  /*27f50*/  IADD3 R26, R18, R34, R26 ;  /* 0x00000022121a7210 */ /* 0x000fc60007ffe01a */
[----:B------:R-:W-:Y:S01]  /*27f60*/  STSM.16.M88.4 [R21], R4 ;  /* 0x0000000415007844 */ /* 0x000fe20000000200 */
[C-C-:B0-----:R-:W-:Y:S02]  /*27f70*/  PRMT R12, R8.reuse, 0x6420, R9.reuse ;  /* 0x00006420080c7816 */ /* 0x141fe40000000009 */
[----:B------:R-:W-:Y:S02]  /*27f80*/  PRMT R13, R8, 0x7531, R9 ;  /* 0x00007531080d7816 */ /* 0x000fe40000000009 */
[C-C-:B------:R-:W-:Y:S02]  /*27f90*/  PRMT R14, R10.reuse, 0x6420, R11.reuse ;  /* 0x000064200a0e7816 */ /* 0x140fe4000000000b */
[----:B------:R-:W-:Y:S02]  /*27fa0*/  PRMT R15, R10, 0x7531, R11 ;  /* 0x000075310a0f7816 */ /* 0x000fe4000000000b */
[----:B------:R-:W-:-:S03]  /*27fb0*/  IADD3 R8, R16, R20, RZ ;  /* 0x0000001410087210 */ /* 0x000fc60007ffe0ff */
[----:B------:R-:W-:Y:S04]  /*27fc0*/  STSM.16.M88.4 [R26], R12 ;  /* 0x0000000c1a007844 */ /* 0x000fe80000000200 */
[----:B------:R-:W0:Y:S02]  /*27fd0*/  LDSM.16.MT88.4 R8, [R8+0x10400] ;  /* 0x010400000808783b */ /* 0x000e240000004200 */
[C-C-:B0-----:R-:W-:Y:S02]  /*27fe0*/  PRMT R4, R8.reuse, 0x6420, R9.reuse ;  /* 0x0000642008047816 */ /* 0x141fe40000000009 */
[----:B------:R-:W-:Y:S02]  /*27ff0*/  PRMT R5, R8, 0x7531, R9 ;  /* 0x0000753108057816 */ /* 0x000fe40000000009 */
[----:B------:R-:W-:-:S02]  /*28000*/  PRMT R6, R10, 0x6420, R11 ;  /* 0x000064200a067816 */ /* 0x000fc4000000000b */
[----:B------:R-:W-:Y:S02]  /*28010*/  PRMT R7, R10, 0x7531, R11 ;  /* 0x000075310a077816 */ /* 0x000fe4000000000b */
[----:B------:R-:W0:Y:S04]  /*28020*/  LDSM.16.MT88.4 R8, [R3+0x16400] ;  /* 0x016400000308783b */ /* 0x000e280000004200 */
[----:B------:R1:W-:Y:S01]  /*28030*/  STSM.16.M88.4 [R21+0x4000], R4 ;  /* 0x0040000415007844 */ /* 0x0003e20000000200 */
[C-C-:B0-----:R-:W-:Y:S02]  /*28040*/  PRMT R20, R8.reuse, 0x6420, R9.reuse ;  /* 0x0000642008147816 */ /* 0x141fe40000000009 */
[----:B-1----:R-:W-:Y:S02]  /*28050*/  PRMT R21, R8, 0x7531, R9 ;  /* 0x0000753108157816 */ /* 0x002fe40000000009 */
[----:B------:R-:W-:-:S02]  /*28060*/  PRMT R22, R10, 0x6420, R11 ;  /* 0x000064200a167816 */ /* 0x000fc4000000000b */
[----:B------:R-:W-:-:S05]  /*28070*/  PRMT R23, R10, 0x7531, R11 ;  /* 0x000075310a177816 */ /* 0x000fca000000000b */
[----:B------:R0:W-:Y:S01]  /*28080*/  STSM.16.M88.4 [R26+0x4000], R20 ;  /* 0x004000141a007844 */ /* 0x0001e20000000200 */
[----:B------:R-:W-:-:S03]  /*28090*/  VIADD R4, R0, 0x3000 ;  /* 0x0000300000047836 */ /* 0x000fc60000000000 */
[----:B------:R-:W-:Y:S04]  /*280a0*/  LDSM.16.MT88.4 R8, [R3+0x13400] ;  /* 0x013400000308783b */ /* 0x000fe80000004200 */
[----:B0-----:R-:W2:Y:S01]  /*280b0*/  LDL R26, [R1+0x14] ;  /* 0x00001400011a7983 */ /* 0x001ea20000100800 */
[----:B------:R-:W-:-:S05]  /*280c0*/  LOP3.LUT R4, R4, R19, RZ, 0xfc, !PT ;  /* 0x0000001304047212 */ /* 0x000fca00078efcff */
[----:B------:R-:W-:-:S06]  /*280d0*/  IMAD.IADD R4, R16, 0x1, R4 ;  /* 0x0000000110047824 */ /* 0x000fcc00078e0204 */
[----:B------:R-:W0:Y:S02]  /*280e0*/  LDSM.16.MT88.4 R4, [R4+0x10400] ;  /* 0x010400000404783b */ /* 0x000e240000004200 */
[C-C-:B0-----:R-:W-:Y:S02]  /*280f0*/  PRMT R12, R4.reuse, 0x6420, R5.reuse ;  /* 0x00006420040c7816 */ /* 0x141fe40000000005 */
[----:B------:R-:W-:Y:S02]  /*28100*/  PRMT R13, R4, 0x7531, R5 ;  /* 0x00007531040d7816 */ /* 0x000fe40000000005 */
[C-C-:B------:R-:W-:Y:S02]  /*28110*/  PRMT R14, R6.reuse, 0x6420, R7.reuse ;  /* 0x00006420060e7816 */ /* 0x140fe40000000007 */
[----:B------:R-:W-:Y:S02]  /*28120*/  PRMT R15, R6, 0x7531, R7 ;  /* 0x00007531060f7816 */ /* 0x000fe40000000007 */
[----:B------:R-:W-:-:S02]  /*28130*/  PRMT R4, R8, 0x6420, R9 ;  /* 0x0000642008047816 */ /* 0x000fc40000000009 */
[----:B------:R-:W-:Y:S02]  /*28140*/  PRMT R5, R8, 0x7531, R9 ;  /* 0x0000753108057816 */ /* 0x000fe40000000009 */
[C-C-:B------:R-:W-:Y:S02]  /*28150*/  PRMT R6, R10.reuse, 0x6420, R11.reuse ;  /* 0x000064200a067816 */ /* 0x140fe4000000000b */
[----:B------:R-:W-:Y:S01]  /*28160*/  PRMT R7, R10, 0x7531, R11 ;  /* 0x000075310a077816 */ /* 0x000fe2000000000b */
[----:B--2---:R-:W-:Y:S02]  /*28170*/  IMAD.IADD R21, R26, 0x1, R0 ;  /* 0x000000011a157824 */ /* 0x004fe400078e0200 */
[----:B------:R-:W-:-:S05]  /*28180*/  VIADD R0, R0, 0x7000 ;  /* 0x0000700000007836 */ /* 0x000fca0000000000 */
[----:B------:R-:W-:Y:S02]  /*28190*/  LOP3.LUT R0, R0, R19, RZ, 0xfc, !PT ;  /* 0x0000001300007212 */ /* 0x000fe400078efcff */
[C---:B------:R-:W-:Y:S02]  /*281a0*/  IADD3 R20, R18.reuse, R21, R28 ;  /* 0x0000001512147210 */ /* 0x040fe40007ffe01c */
[----:B------:R-:W-:Y:S01]  /*281b0*/  IADD3 R21, R18, R34, R21 ;  /* 0x0000002212157210 */ /* 0x000fe20007ffe015 */
[----:B------:R-:W-:Y:S02]  /*281c0*/  IMAD.IADD R0, R16, 0x1, R0 ;  /* 0x0000000110007824 */ /* 0x000fe400078e0200 */
[----:B------:R-:W-:Y:S04]  /*281d0*/  STSM.16.M88.4 [R20], R12 ;  /* 0x0000000c14007844 */ /* 0x000fe80000000200 */
[----:B------:R-:W-:Y:S04]  /*281e0*/  STSM.16.M88.4 [R21], R4 ;  /* 0x0000000415007844 */ /* 0x000fe80000000200 */
[----:B------:R-:W0:Y:S04]  /*281f0*/  LDSM.16.MT88.4 R4, [R0+0x10400] ;  /* 0x010400000004783b */ /* 0x000e280000004200 */
        /* <DEDUP_REMOVED lines=19> */
.L_x_792:
[----:B-1----:R1:W-:Y:S01]  /*28330*/  SYNCS.ARRIVE.TRANS64.A1T0 RZ, [R2+URZ+0x38850], RZ ;  /* 0x038850ff02ff79a7 */ /* 0x0023e2000810003f */
[----:B------:R-:W-:Y:S06]  /*28340*/  BAR.SYNC.DEFER_BLOCKING 0x2, 0x80 ;  /* 0x0082000000007b1d */ /* 0x000fec0000010000 */
[----:B------:R-:W-:Y:S05]  /*28350*/  @!P0 BRA `(.L_x_793) ;  /* 0x0000000000048947 */ /* 0x000fea0003800000 */
[----:B------:R-:W-:Y:S01]  /*28360*/  BPT.TRAP 0x1 ;  /* 0x000000040000795c */ /* 0x000fe20000300000 */
.L_x_793:
[----:B------:R-:W2:Y:S01]  /*28370*/  LDL R0, [R1+0x8] ;  /* 0x0000080001007983 */ /* 0x000ea20000100800 */
[----:B-1----:R-:W-:Y:S01]  /*28380*/  IADD3 R2, R2, 0x38880, RZ ;  /* 0x0003888002027810 */ /* 0x002fe20007ffe0ff */
[----:B------:R-:W-:Y:S02]  /*28390*/  IMAD.MOV.U32 R9, RZ, RZ, R29 ;  /* 0x000000ffff097224 */ /* 0x000fe400078e001d */
[----:B------:R-:W-:Y:S01]  /*283a0*/  IMAD.MOV.U32 R10, RZ, RZ, R32 ;  /* 0x000000ffff0a7224 */ /* 0x000fe200078e0020 */
[----:B--2---:R-:W-:-:S04]  /*283b0*/  PRMT R2, R0, 0x654, R2 ;  /* 0x0000065400027816 */ /* 0x004fc80000000002 */
[----:B------:R1:W-:Y:S01]  /*283c0*/  SYNCS.ARRIVE.TRANS64.RED.A1T0 RZ, [R2+URZ], RZ ;  /* 0x000000ff02ff79a7 */ /* 0x0003e2000810043f */
[----:B------:R-:W-:Y:S05]  /*283d0*/  @P1 BRA `(.L_x_794) ;  /* 0xffffffe400901947 */ /* 0x000fea000383ffff */
.L_x_774:
[----:B------:R-:W1:Y:S01]  /*283e0*/  S2R R0, SR_TID.X ;  /* 0x0000000000007919 */ /* 0x000e620000002100 */
[----:B------:R-:W-:Y:S01]  /*283f0*/  BSSY B0, `(.L_x_795) ;  /* 0x0000012000007945 */ /* 0x000fe20003800000 */
[----:B-1----:R-:W-:Y:S01]  /*28400*/  LOP3.LUT R2, R0, 0x7f, RZ, 0xc0, !PT ;  /* 0x0000007f00027812 */ /* 0x002fe200078ec0ff */
[----:B------:R-:W-:-:S03]  /*28410*/  IMAD.U32 R0, RZ, RZ, UR38 ;  /* 0x00000026ff007e24 */ /* 0x000fc6000f8e00ff */
[----:B------:R-:W-:Y:S02]  /*28420*/  ISETP.NE.AND P1, PT, R2, RZ, PT ;  /* 0x000000ff0200720c */ /* 0x000fe40003f25270 */
[----:B------:R-:W-:-:S11]  /*28430*/  ISETP.NE.AND P0, PT, R0, 0x3, PT ;  /* 0x000000030000780c */ /* 0x000fd60003f05270 */
[----:B------:R-:W-:Y:S05]  /*28440*/  @P1 BRA `(.L_x_796) ;  /* 0x0000000000301947 */ /* 0x000fea0003800000 */
[----:B0-----:R-:W0:Y:S01]  /*28450*/  S2R R5, SR_LANEID ;  /* 0x0000000000057919 */ /* 0x001e220000000000 */
[----:B------:R-:W-:Y:S01]  /*28460*/  VOTEU.ANY UR4, UPT, PT ;  /* 0x0000000000047886 */ /* 0x000fe200038e0100 */
[----:B------:R-:W1:Y:S01]  /*28470*/  LDC.64 R2, c[0x0][0xc60] ;  /* 0x00031800ff027b82 */ /* 0x000e620000000a00 */
        /* <DEDUP_REMOVED lines=9> */
.L_x_796:
[----:B------:R-:W-:Y:S05]  /*28510*/  BSYNC B0 ;  /* 0x0000000000007941 */ /* 0x000fea0003800000 */
.L_x_795:
[----:B------:R-:W-:Y:S05]  /*28520*/  @!P0 BRA `(.L_x_797) ;  /* 0x0000000000048947 */ /* 0x000fea0003800000 */
[----:B------:R-:W-:Y:S01]  /*28530*/  BPT.TRAP 0x1 ;  /* 0x000000040000795c */ /* 0x000fe20000300000 */
.L_x_797:
[----:B0-----:R-:W-:Y:S01]  /*28540*/  LOP3.LUT R3, R32, 0x1, RZ, 0x3c, !PT ;  /* 0x0000000120037812 */ /* 0x001fe200078e3cff */
[----:B------:R-:W-:Y:S01]  /*28550*/  IMAD R0, R29, 0x8, R16 ;  /* 0x000000081d007824 */ /* 0x000fe200078e0210 */
[----:B------:R-:W-:Y:S02]  /*28560*/  BSSY B0, `(.L_x_798) ;  /* 0x0000004000007945 */ /* 0x000fe40003800000 */
[----:B------:R-:W-:-:S04]  /*28570*/  SHF.L.U32 R3, R3, 0x1f, RZ ;  /* 0x0000001f03037819 */ /* 0x000fc800000006ff */
[----:B------:R-:W0:Y:S02]  /*28580*/  SYNCS.PHASECHK.TRANS64.TRYWAIT P1, [R0+URZ+0x38870], R3 ;  /* 0x03887003000075a7 */ /* 0x000e24000802017f */
[----:B0-----:R-:W-:Y:S05]  /*28590*/  @!P1 BRA `(.L_x_799) ;  /* 0x000000b0003c9947 */ /* 0x001fea0003800000 */
.L_x_1175:
[----:B------:R-:W-:Y:S05]  /*285a0*/  BSYNC B0 ;  /* 0x0000000000007941 */ /* 0x000fea0003800000 */
.L_x_798:
[----:B------:R-:W2:Y:S02]  /*285b0*/  LDL R2, [R1] ;  /* 0x0000000001027983 */ /* 0x000ea40000100800 */
[----:B--2---:R-:W-:-:S13]  /*285c0*/  LOP3.LUT P1, RZ, R2, 0x4, RZ, 0xc0, !PT ;  /* 0x0000000402ff7812 */ /* 0x004fda000782c0ff */
[----:B------:R-:W-:Y:S05]  /*285d0*/  @!P1 BRA `(.L_x_800) ;  /* 0x0000000000049947 */ /* 0x000fea0003800000 */
[----:B------:R-:W-:Y:S01]  /*285e0*/  BPT.TRAP 0x1 ;  /* 0x000000040000795c */ /* 0x000fe20000300000 */
.L_x_800:
[----:B0-----:R-:W-:-:S04]  /*285f0*/  SHF.L.U32 R3, R32, 0x1f, RZ ;  /* 0x0000001f20037819 */ /* 0x001fc800000006ff */
[----:B------:R-:W0:Y:S02]  /*28600*/  SYNCS.PHASECHK.TRANS64.TRYWAIT P1, [R0+URZ+0x38860], R3 ;  /* 0x03886003000075a7 */ /* 0x000e24000802017f */
[----:B0-----:R-:W-:Y:S05]  /*28610*/  @!P1 BRA `(.L_x_801) ;  /* 0x000000b000309947 */ /* 0x001fea0003800000 */
.L_x_1176:
[----:B------:R-:W2:Y:S04]  /*28620*/  LDL R2, [R1+0x1c] ;  /* 0x00001c0001027983 */ /* 0x000ea80000100800 */
[----:B------:R-:W3:Y:S04]  /*28630*/  LDL R4, [R1] ;  /* 0x0000000001047983 */ /* 0x000ee80000100800 */
[----:B------:R-:W4:Y:S01]  /*28640*/  LDL R22, [R1+0x10] ;  /* 0x0000100001167983 */ /* 0x000f220000100800 */
[----:B------:R-:W-:-:S05]  /*28650*/  IMAD.SHL.U32 R25, R29, 0x8000, RZ ;  /* 0x000080001d197824 */ /* 0x000fca00078e00ff */
[----:B0-----:R-:W-:-:S04]  /*28660*/  LOP3.LUT R3, R25, R19, RZ, 0xfc, !PT ;  /* 0x0000001319037212 */ /* 0x001fc800078efcff */
[----:B------:R-:W-:Y:S01]  /*28670*/  IADD3 R9, R16, R3, RZ ;  /* 0x0000000310097210 */ /* 0x000fe20007ffe0ff */
[----:B------:R-:W-:Y:S05]  /*28680*/  WARPSYNC.ALL ;  /* 0x0000000000007948 */ /* 0x000fea0003800000 */
[----:B------:R-:W0:Y:S01]  /*28690*/  LDSM.16.MT88.4 R8, [R9+0x10400] ;  /* 0x010400000908783b */ /* 0x000e220000004200 */
[C---:B------:R-:W-:Y:S01]  /*286a0*/  LOP3.LUT R3, R25.reuse, R28, RZ, 0xfc, !PT ;  /* 0x0000001c19037212 */ /* 0x040fe200078efcff */
[----:B------:R-:W-:-:S04]  /*286b0*/  VIADD R20, R25, 0x2000 ;  /* 0x0000200019147836 */ /* 0x000fc80000000000 */
[----:B------:R-:W-:Y:S01]  /*286c0*/  IMAD.IADD R3, R18, 0x1, R3 ;  /* 0x0000000112037824 */ /* 0x000fe200078e0203 */
[C-C-:B0-----:R-:W-:Y:S02]  /*286d0*/  PRMT R12, R8.reuse, 0x6420, R9.reuse ;  /* 0x00006420080c7816 */ /* 0x141fe40000000009 */
[----:B------:R-:W-:Y:S02]  /*286e0*/  PRMT R13, R8, 0x7531, R9 ;  /* 0x00007531080d7816 */ /* 0x000fe40000000009 */
[C-C-:B------:R-:W-:Y:S02]  /*286f0*/  PRMT R14, R10.reuse, 0x6420, R11.reuse ;  /* 0x000064200a0e7816 */ /* 0x140fe4000000000b */
[----:B------:R-:W-:Y:S01]  /*28700*/  PRMT R15, R10, 0x7531, R11 ;  /* 0x000075310a0f7816 */ /* 0x000fe2000000000b */
[----:B------:R-:W-:Y:S01]  /*28710*/  VIADD R26, R25, 0x6000 ;  /* 0x00006000191a7836 */ /* 0x000fe20000000000 */
[----:B--2---:R-:W-:Y:S02]  /*28720*/  IADD3 R2, R16, R2, R25 ;  /* 0x0000000210027210 */ /* 0x004fe40007ffe019 */
[----:B---3--:R-:W-:-:S03]  /*28730*/  LOP3.LUT P1, RZ, R4, 0x4, RZ, 0xc0, !PT ;  /* 0x0000000404ff7812 */ /* 0x008fc6000782c0ff */
[----:B------:R-:W0:Y:S04]  /*28740*/  LDSM.16.MT88.4 R4, [R2+0x10400] ;  /* 0x010400000204783b */ /* 0x000e280000004200 */
[----:B------:R1:W-:Y:S02]  /*28750*/  STSM.16.M88.4 [R3], R12 ;  /* 0x0000000c03007844 */ /* 0x0003e40000000200 */
[----:B-1----:R-:W-:Y:S01]  /*28760*/  VIADD R3, R25, 0x4000 ;  /* 0x0000400019037836 */ /* 0x002fe20000000000 */
[C-C-:B0-----:R-:W-:Y:S02]  /*28770*/  PRMT R8, R4.reuse, 0x6420, R5.reuse ;  /* 0x0000642004087816 */ /* 0x141fe40000000005 */
[----:B------:R-:W-:Y:S02]  /*28780*/  PRMT R9, R4, 0x7531, R5 ;  /* 0x0000753104097816 */ /* 0x000fe40000000005 */
[----:B------:R-:W-:-:S05]  /*28790*/  LOP3.LUT R5, R20, R28, RZ, 0xfc, !PT ;  /* 0x0000001c14057212 */ /* 0x000fca00078efcff */
[----:B------:R-:W-:Y:S01]  /*287a0*/  IMAD.IADD R17, R18, 0x1, R5 ;  /* 0x0000000112117824 */ /* 0x000fe200078e0205 */
[----:B------:R-:W-:Y:S02]  /*287b0*/  LOP3.LUT R5, R3, R19, RZ, 0xfc, !PT ;  /* 0x0000001303057212 */ /* 0x000fe400078efcff */
[C-C-:B------:R-:W-:Y:S02]  /*287c0*/  PRMT R10, R6.reuse, 0x6420, R7.reuse ;  /* 0x00006420060a7816 */ /* 0x140fe40000000007 */
[----:B------:R-:W-:Y:S01]  /*287d0*/  PRMT R11, R6, 0x7531, R7 ;  /* 0x00007531060b7816 */ /* 0x000fe20000000007 */
[----:B------:R-:W-:-:S04]  /*287e0*/  IMAD.IADD R21, R16, 0x1, R5 ;  /* 0x0000000110157824 */ /* 0x000fc800078e0205 */
[----:B------:R-:W-:Y:S04]  /*287f0*/  STSM.16.M88.4 [R17], R8 ;  /* 0x0000000811007844 */ /* 0x000fe80000000200 */
[----:B------:R-:W0:Y:S01]  /*28800*/  LDSM.16.MT88.4 R4, [R21+0x10400] ;  /* 0x010400001504783b */ /* 0x000e220000004200 */
[----:B------:R-:W-:Y:S02]  /*28810*/  LOP3.LUT R3, R3, R28, RZ, 0xfc, !PT ;  /* 0x0000001c03037212 */ /* 0x000fe400078efcff */
[C-C-:B0-----:R-:W-:Y:S02]  /*28820*/  PRMT R12, R4.reuse, 0x6420, R5.reuse ;  /* 0x00006420040c7816 */ /* 0x141fe40000000005 */
[----:B------:R-:W-:Y:S02]  /*28830*/  PRMT R13, R4, 0x7531, R5 ;  /* 0x00007531040d7816 */ /* 0x000fe40000000005 */
[----:B------:R-:W-:-:S02]  /*28840*/  PRMT R14, R6, 0x6420, R7 ;  /* 0x00006420060e7816 */ /* 0x000fc40000000007 */
[----:B------:R-:W-:Y:S02]  /*28850*/  PRMT R15, R6, 0x7531, R7 ;  /* 0x00007531060f7816 */ /* 0x000fe40000000007 */
[----:B------:R-:W0:Y:S01]  /*28860*/  LDSM.16.MT88.4 R4, [R2+0x14400] ;  /* 0x014400000204783b */ /* 0x000e220000004200 */
[----:B------:R-:W-:-:S05]  /*28870*/  IADD3 R3, R18, R3, RZ ;  /* 0x0000000312037210 */ /* 0x000fca0007ffe0ff */
[----:B------:R1:W-:Y:S02]  /*28880*/  STSM.16.M88.4 [R3], R12 ;  /* 0x0000000c03007844 */ /* 0x0003e40000000200 */
[----:B-1----:R-:W-:-:S05]  /*28890*/  LOP3.LUT R3, R26, R28, RZ, 0xfc, !PT ;  /* 0x0000001c1a037212 */ /* 0x002fca00078efcff */
[----:B------:R-:W-:Y:S01]  /*288a0*/  IMAD.IADD R3, R18, 0x1, R3 ;  /* 0x0000000112037824 */ /* 0x000fe200078e0203 */
[C-C-:B0-----:R-:W-:Y:S02]  /*288b0*/  PRMT R8, R4.reuse, 0x6420, R5.reuse ;  /* 0x0000642004087816 */ /* 0x141fe40000000005 */
[----:B------:R-:W-:Y:S01]  /*288c0*/  PRMT R9, R4, 0x7531, R5 ;  /* 0x0000753104097816 */ /* 0x000fe20000000005 */
[----:B------:R-:W-:Y:S01]  /*288d0*/  VIADD R4, R25, 0x1000 ;  /* 0x0000100019047836 */ /* 0x000fe20000000000 */
[----:B------:R-:W-:-:S04]  /*288e0*/  PRMT R10, R6, 0x6420, R7 ;  /* 0x00006420060a7816 */ /* 0x000fc80000000007 */
[----:B------:R-:W-:Y:S02]  /*288f0*/  LOP3.LUT R5, R4, R19, RZ, 0xfc, !PT ;  /* 0x0000001304057212 */ /* 0x000fe400078efcff */
[----:B------:R-:W-:-:S03]  /*28900*/  PRMT R11, R6, 0x7531, R7 ;  /* 0x00007531060b7816 */ /* 0x000fc60000000007 */
[----:B------:R-:W-:Y:S02]  /*28910*/  IMAD.IADD R21, R16, 0x1, R5 ;  /* 0x0000000110157824 */ /* 0x000fe400078e0205 */
[----:B------:R-:W-:Y:S04]  /*28920*/  STSM.16.M88.4 [R3], R8 ;  /* 0x0000000803007844 */ /* 0x000fe80000000200 */
[----:B------:R-:W0:Y:S02]  /*28930*/  LDSM.16.MT88.4 R4, [R21+0x10400] ;  /* 0x010400001504783b */ /* 0x000e240000004200 */
[C-C-:B0-----:R-:W-:Y:S02]  /*28940*/  PRMT R12, R4.reuse, 0x6420, R5.reuse ;  /* 0x00006420040c7816 */ /* 0x141fe40000000005 */
[----:B------:R-:W-:-:S02]  /*28950*/  PRMT R13, R4, 0x7531, R5 ;  /* 0x00007531040d7816 */ /* 0x000fc40000000005 */
[C-C-:B------:R-:W-:Y:S02]  /*28960*/  PRMT R14, R6.reuse, 0x6420, R7.reuse ;  /* 0x00006420060e7816 */ /* 0x140fe40000000007 */
[----:B------:R-:W-:Y:S02]  /*28970*/  PRMT R15, R6, 0x7531, R7 ;  /* 0x00007531060f7816 */ /* 0x000fe40000000007 */
[----:B------:R-:W0:Y:S01]  /*28980*/  LDSM.16.MT88.4 R4, [R2+0x11400] ;  /* 0x011400000204783b */ /* 0x000e220000004200 */
[----:B----4-:R-:W-:-:S05]  /*28990*/  IMAD.IADD R3, R22, 0x1, R25 ;  /* 0x0000000116037824 */ /* 0x010fca00078e0219 */
[C---:B------:R-:W-:Y:S02]  /*289a0*/  IADD3 R17, R18.reuse, R3, R28 ;  /* 0x0000000312117210 */ /* 0x040fe40007ffe01c */
[----:B------:R-:W-:-:S03]  /*289b0*/  IADD3 R3, R18, R34, R3 ;  /* 0x0000002212037210 */ /* 0x000fc60007ffe003 */
[----:B------:R-:W-:Y:S01]  /*289c0*/  STSM.16.M88.4 [R17], R12 ;  /* 0x0000000c11007844 */ /* 0x000fe20000000200 */
[C-C-:B0-----:R-:W-:Y:S02]  /*289d0*/  PRMT R8, R4.reuse, 0x6420, R5.reuse ;  /* 0x0000642004087816 */ /* 0x141fe40000000005 */
[----:B------:R-:W-:Y:S02]  /*289e0*/  PRMT R9, R4, 0x7531, R5 ;  /* 0x0000753104097816 */ /* 0x000fe40000000005 */
[----:B------:R-:W-:-:S04]  /*289f0*/  IADD3 R4, R25, 0x5000, RZ ;  /* 0x0000500019047810 */ /* 0x000fc80007ffe0ff */
[----:B------:R-:W-:Y:S02]  /*28a00*/  LOP3.LUT R5, R4, R19, RZ, 0xfc, !PT ;  /* 0x0000001304057212 */ /* 0x000fe400078efcff */
[C-C-:B------:R-:W-:Y:S02]  /*28a10*/  PRMT R10, R6.reuse, 0x6420, R7.reuse ;  /* 0x00006420060a7816 */ /* 0x140fe40000000007 */
[----:B------:R-:W-:Y:S01]  /*28a20*/  PRMT R11, R6, 0x7531, R7 ;  /* 0x00007531060b7816 */ /* 0x000fe20000000007 */
[----:B------:R-:W-:-:S04]  /*28a30*/  IMAD.IADD R21, R16, 0x1, R5 ;  /* 0x0000000110157824 */ /* 0x000fc800078e0205 */
[----:B------:R-:W-:Y:S04]  /*28a40*/  STSM.16.M88.4 [R3], R8 ;  /* 0x0000000803007844 */ /* 0x000fe80000000200 */
[----:B------:R-:W0:Y:S02]  /*28a50*/  LDSM.16.MT88.4 R4, [R21+0x10400] ;  /* 0x010400001504783b */ /* 0x000e240000004200 */
[C-C-:B0-----:R-:W-:Y:S02]  /*28a60*/  PRMT R12, R4.reuse, 0x6420, R5.reuse ;  /* 0x00006420040c7816 */ /* 0x141fe40000000005 */
[----:B------:R-:W-:Y:S02]  /*28a70*/  PRMT R13, R4, 0x7531, R5 ;  /* 0x00007531040d7816 */ /* 0x000fe40000000005 */
[----:B------:R-:W-:-:S02]  /*28a80*/  PRMT R14, R6, 0x6420, R7 ;  /* 0x00006420060e7816 */ /* 0x000fc40000000007 */
[----:B------:R-:W-:Y:S02]  /*28a90*/  PRMT R15, R6, 0x7531, R7 ;  /* 0x00007531060f7816 */ /* 0x000fe40000000007 */
[----:B------:R-:W0:Y:S04]  /*28aa0*/  LDSM.16.MT88.4 R4, [R2+0x15400] ;  /* 0x015400000204783b */ /* 0x000e280000004200 */
[----:B------:R1:W-:Y:S04]  /*28ab0*/  STSM.16.M88.4 [R17+0x4000], R12 ;  /* 0x0040000c11007844 */ /* 0x0003e80000000200 */
[----:B-1----:R-:W2:Y:S01]  /*28ac0*/  LDL R17, [R1+0xc] ;  /* 0x00000c0001117983 */ /* 0x002ea20000100800 */
[----:B0-----:R-:W-:-:S02]  /*28ad0*/  PRMT R8, R4, 0x6420, R5 ;  /* 0x0000642004087816 */ /* 0x001fc40000000005 */
[----:B------:R-:W-:Y:S02]  /*28ae0*/  PRMT R9, R4, 0x7531, R5 ;  /* 0x0000753104097816 */ /* 0x000fe40000000005 */
[----:B------:R-:W-:Y:S02]  /*28af0*/  LOP3.LUT R5, R20, R19, RZ, 0xfc, !PT ;  /* 0x0000001314057212 */ /* 0x000fe400078efcff */
[C-C-:B------:R-:W-:Y:S02]  /*28b00*/  PRMT R10, R6.reuse, 0x6420, R7.reuse ;  /* 0x00006420060a7816 */ /* 0x140fe40000000007 */
[----:B------:R-:W-:Y:S01]  /*28b10*/  PRMT R11, R6, 0x7531, R7 ;  /* 0x00007531060b7816 */ /* 0x000fe20000000007 */
[----:B------:R-:W-:-:S04]  /*28b20*/  IMAD.IADD R35, R16, 0x1, R5 ;  /* 0x0000000110237824 */ /* 0x000fc800078e0205 */
[----:B------:R-:W-:Y:S04]  /*28b30*/  STSM.16.M88.4 [R3+0x4000], R8 ;  /* 0x0040000803007844 */ /* 0x000fe80000000200 */
[----:B------:R0:W1:Y:S04]  /*28b40*/  LDSM.16.MT88.4 R4, [R35+0x10400] ;  /* 0x010400002304783b */ /* 0x0000680000004200 */
[----:B0-----:R-:W3:Y:S01]  /*28b50*/  LDL R35, [R1+0x14] ;  /* 0x0000140001237983 */ /* 0x001ee20000100800 */
[C-C-:B-1----:R-:W-:Y:S02]  /*28b60*/  PRMT R20, R4.reuse, 0x6420, R5.reuse ;  /* 0x0000642004147816 */ /* 0x142fe40000000005 */
[----:B------:R-:W-:-:S02]  /*28b70*/  PRMT R21, R4, 0x7531, R5 ;  /* 0x0000753104157816 */ /* 0x000fc40000000005 */
[C-C-:B------:R-:W-:Y:S02]  /*28b80*/  PRMT R22, R6.reuse, 0x6420, R7.reuse ;  /* 0x0000642006167816 */ /* 0x140fe40000000007 */
[----:B------:R-:W-:Y:S02]  /*28b90*/  PRMT R23, R6, 0x7531, R7 ;  /* 0x0000753106177816 */ /* 0x000fe40000000007 */
[----:B------:R-:W0:Y:S02]  /*28ba0*/  LDSM.16.MT88.4 R4, [R2+0x12400] ;  /* 0x012400000204783b */ /* 0x000e240000004200 */
[C-C-:B0-----:R-:W-:Y:S02]  /*28bb0*/  PRMT R8, R4.reuse, 0x6420, R5.reuse ;  /* 0x0000642004087816 */ /* 0x141fe40000000005 */
[----:B------:R-:W-:Y:S02]  /*28bc0*/  PRMT R9, R4, 0x7531, R5 ;  /* 0x0000753104097816 */ /* 0x000fe40000000005 */
[----:B------:R-:W-:-:S02]  /*28bd0*/  LOP3.LUT R5, R26, R19, RZ, 0xfc, !PT ;  /* 0x000000131a057212 */ /* 0x000fc400078efcff */
[C-C-:B------:R-:W-:Y:S02]  /*28be0*/  PRMT R10, R6.reuse, 0x6420, R7.reuse ;  /* 0x00006420060a7816 */ /* 0x140fe40000000007 */
[----:B------:R-:W-:Y:S01]  /*28bf0*/  PRMT R11, R6, 0x7531, R7 ;  /* 0x00007531060b7816 */ /* 0x000fe20000000007 */
[----:B------:R-:W-:Y:S02]  /*28c00*/  IMAD.IADD R26, R16, 0x1, R5 ;  /* 0x00000001101a7824 */ /* 0x000fe400078e0205 */
[----:B--2---:R-:W-:-:S05]  /*28c10*/  IMAD.IADD R3, R17, 0x1, R25 ;  /* 0x0000000111037824 */ /* 0x004fca00078e0219 */
[C---:B------:R-:W-:Y:S02]  /*28c20*/  IADD3 R17, R18.reuse, R3, R28 ;  /* 0x0000000312117210 */ /* 0x040fe40007ffe01c */
[----:B------:R-:W-:-:S03]  /*28c30*/  IADD3 R3, R18, R34, R3 ;  /* 0x0000002212037210 */ /* 0x000fc60007ffe003 */
[----:B------:R-:W-:Y:S04]  /*28c40*/  STSM.16.M88.4 [R17], R20 ;  /* 0x0000001411007844 */ /* 0x000fe80000000200 */
[----:B------:R-:W-:Y:S04]  /*28c50*/  STSM.16.M88.4 [R3], R8 ;  /* 0x0000000803007844 */ /* 0x000fe80000000200 */
        /* <DEDUP_REMOVED lines=12> */
[----:B------:R-:W-:Y:S02]  /*28d20*/  PRMT R11, R6, 0x7531, R7 ;  /* 0x00007531060b7816 */ /* 0x000fe40000000007 */
[----:B------:R-:W-:-:S03]  /*28d30*/  IADD3 R20, R16, R5, RZ ;  /* 0x0000000510147210 */ /* 0x000fc60007ffe0ff */
[----:B------:R-:W-:Y:S04]  /*28d40*/  STSM.16.M88.4 [R3+0x4000], R8 ;  /* 0x0040000803007844 */ /* 0x000fe80000000200 */
[----:B------:R-:W0:Y:S02]  /*28d50*/  LDSM.16.MT88.4 R4, [R20+0x10400] ;  /* 0x010400001404783b */ /* 0x000e240000004200 */
[C-C-:B0-----:R-:W-:Y:S02]  /*28d60*/  PRMT R12, R4.reuse, 0x6420, R5.reuse ;  /* 0x00006420040c7816 */ /* 0x141fe40000000005 */
[----:B------:R-:W-:Y:S02]  /*28d70*/  PRMT R13, R4, 0x7531, R5 ;  /* 0x00007531040d7816 */ /* 0x000fe40000000005 */
[----:B------:R-:W-:-:S02]  /*28d80*/  PRMT R14, R6, 0x6420, R7 ;  /* 0x00006420060e7816 */ /* 0x000fc40000000007 */
[----:B------:R-:W-:Y:S02]  /*28d90*/  PRMT R15, R6, 0x7531, R7 ;  /* 0x00007531060f7816 */ /* 0x000fe40000000007 */
[----:B------:R-:W0:Y:S01]  /*28da0*/  LDSM.16.MT88.4 R4, [R2+0x13400] ;  /* 0x013400000204783b */ /* 0x000e220000004200 */
[----:B---3--:R-:W-:-:S05]  /*28db0*/  IMAD.IADD R21, R35, 0x1, R25 ;  /* 0x0000000123157824 */ /* 0x008fca00078e0219 */
[C---:B------:R-:W-:Y:S02]  /*28dc0*/  IADD3 R3, R18.reuse, R21, R28 ;  /* 0x0000001512037210 */ /* 0x040fe40007ffe01c */
[----:B------:R-:W-:-:S03]  /*28dd0*/  IADD3 R18, R18, R34, R21 ;  /* 0x0000002212127210 */ /* 0x000fc60007ffe015 */
        /* <DEDUP_REMOVED lines=29> */
.L_x_802:
[----:B-1----:R1:W-:Y:S01]  /*28fb0*/  SYNCS.ARRIVE.TRANS64.A1T0 RZ, [R0+URZ+0x38850], RZ ;  /* 0x038850ff00ff79a7 */ /* 0x0023e2000810003f */
[----:B------:R-:W-:Y:S06]  /*28fc0*/  BAR.SYNC.DEFER_BLOCKING 0x2, 0x80 ;  /* 0x0082000000007b1d */ /* 0x000fec0000010000 */
[----:B------:R-:W-:Y:S05]  /*28fd0*/  @!P0 BRA `(.L_x_803) ;  /* 0x0000000000048947 */ /* 0x000fea0003800000 */
[----:B------:R-:W-:Y:S01]  /*28fe0*/  BPT.TRAP 0x1 ;  /* 0x000000040000795c */ /* 0x000fe20000300000 */
.L_x_803:
[----:B------:R-:W2:Y:S01]  /*28ff0*/  LDL R2, [R1+0x8] ;  /* 0x0000080001027983 */ /* 0x000ea20000100800 */
[----:B-1----:R-:W-:Y:S02]  /*29000*/  VIADD R0, R0, 0x38880 ;  /* 0x0003888000007836 */ /* 0x002fe40000000000 */
[----:B------:R-:W-:-:S05]  /*29010*/  VIADD R29, R29, 0x1 ;  /* 0x000000011d1d7836 */ /* 0x000fca0000000000 */
[----:B------:R-:W-:-:S04]  /*29020*/  ISETP.NE.AND P0, PT, R29, 0x2, PT ;  /* 0x000000021d00780c */ /* 0x000fc80003f05270 */
[----:B0-----:R-:W-:Y:S02]  /*29030*/  SEL R3, RZ, 0x1, P0 ;  /* 0x00000001ff037807 */ /* 0x001fe40000000000 */
[----:B------:R-:W-:Y:S02]  /*29040*/  SEL R29, R29, RZ, P0 ;  /* 0x000000ff1d1d7207 */ /* 0x000fe40000000000 */
[----:B------:R-:W-:Y:S02]  /*29050*/  LOP3.LUT R32, R32, R3, RZ, 0x3c, !PT ;  /* 0x0000000320207212 */ /* 0x000fe400078e3cff */
[----:B--2---:R-:W-:-:S04]  /*29060*/  PRMT R0, R2, 0x654, R0 ;  /* 0x0000065402007816 */ /* 0x004fc80000000000 */
[----:B------:R1:W-:Y:S03]  /*29070*/  SYNCS.ARRIVE.TRANS64.RED.A1T0 RZ, [R0+URZ], RZ ;  /* 0x000000ff00ff79a7 */ /* 0x0003e6000810043f */
.L_x_744:
[----:B-1----:R-:W2:Y:S02]  /*29080*/  LDL R0, [R1] ;  /* 0x0000000001007983 */ /* 0x002ea40000100800 */
[----:B--2---:R-:W-:-:S13]  /*29090*/  LOP3.LUT P0, RZ, R0, 0x80, RZ, 0xc0, !PT ;  /* 0x0000008000ff7812 */ /* 0x004fda000780c0ff */
[----:B------:R-:W-:Y:S05]  /*290a0*/  @!P0 BRA `(.L_x_804) ;  /* 0x0000000000288947 */ /* 0x000fea0003800000 */
[----:B------:R-:W-:Y:S05]  /*290b0*/  WARPSYNC.ALL ;  /* 0x0000000000007948 */ /* 0x000fea0003800000 */
[----:B------:R-:W1:Y:S08]  /*290c0*/  S2UR UR4, SR_CgaCtaId ;  /* 0x00000000000479c3 */ /* 0x000e700000008800 */
[----:B------:R-:W-:Y:S01]  /*290d0*/  BAR.SYNC.DEFER_BLOCKING 0x5, 0x180 ;  /* 0x0146000000007b1d */ /* 0x000fe20000010000 */
[----:B0-----:R-:W-:-:S02]  /*290e0*/  MOV R16, 0x400 ;  /* 0x0000040000107802 */ /* 0x001fc40000000f00 */
[----:B-1----:R-:W-:-:S04]  /*290f0*/  MOV R0, UR4 ;  /* 0x0000000400007c02 */ /* 0x002fc80008000f00 */
[----:B------:R-:W-:Y:S01]  /*29100*/  LEA R16, R0, R16, 0x18 ;  /* 0x0000001000107211 */ /* 0x000fe200078ec0ff */
[----:B------:R0:W-:Y:S04]  /*29110*/  STL [R1+0x8], R0 ;  /* 0x0000080001007387 */ /* 0x0001e80000100800 */
[----:B------:R0:W1:Y:S01]  /*29120*/  LDS.128 R24, [R16+0x388d0] ;  /* 0x0388d00010187984 */ /* 0x0000620000000c00 */
[----:B------:R-:W-:Y:S06]  /*29130*/  BAR.ARV 0x4, 0x180 ;  /* 0x0106000000007b1d */ /* 0x000fec0000002000 */
[----:B------:R-:W-:Y:S05]  /*29140*/  BRA `(.L_x_805) ;  /* 0x0000000800d87947 */ /* 0x000fea0003800000 */
.L_x_804:
[----:B------:R-:W1:Y:S01]  /*29150*/  S2R R0, SR_TID.X ;  /* 0x0000000000007919 */ /* 0x000e620000002100 */
[----:B------:R-:W-:Y:S01]  /*29160*/  UMOV UR4, 0xffffffff ;  /* 0xffffffff00047882 */ /* 0x000fe20000000000 */
[----:B-1----:R-:W-:-:S04]  /*29170*/  LOP3.LUT R9, R0, 0x1f, RZ, 0xc0, !PT ;  /* 0x0000001f00097812 */ /* 0x002fc800078ec0ff */
[----:B------:R-:W-:Y:S01]  /*29180*/  ISETP.NE.AND P0, PT, R9, 0x1f, PT ;  /* 0x0000001f0900780c */ /* 0x000fe20003f05270 */
[----:B------:R-:W-:-:S12]  /*29190*/  BRA.DIV UR4, `(.L_x_806) ;  /* 0x000000a604647947 */ /* 0x000fd8000b800000 */
[----:B------:R-:W-:Y:S01]  /*291a0*/  IMAD.IADD R7, R27, 0x1, R9 ;  /* 0x000000011b077824 */ /* 0x000fe200078e0209 */
[----:B------:R-:W-:-:S04]  /*291b0*/  ULDC UR4, c[0x0][0xc3c] ;  /* 0x00030f0000047ab9 */ /* 0x000fc80000000800 */
[----:B------:R-:W-:-:S13]  /*291c0*/  ISETP.GE.OR P1, PT, R7, UR4, !P0 ;  /* 0x0000000407007c0c */ /* 0x000fda000c726670 */
[----:B------:R-:W1:Y:S08]  /*291d0*/  @!P1 LDC.64 R2, c[0x0][0xc80] ;  /* 0x00032000ff029b82 */ /* 0x000e700000000a00 */
[----:B------:R-:W2:Y:S01]  /*291e0*/  @!P1 LDC.64 R4, c[0x0][0xc78] ;  /* 0x00031e00ff049b82 */ /* 0x000ea20000000a00 */
[----:B-1----:R-:W-:-:S05]  /*291f0*/  @!P1 IMAD.WIDE R2, R7, 0x4, R2 ;  /* 0x0000000407029825 */ /* 0x002fca00078e0202 */
[----:B------:R2:W3:Y:S02]  /*29200*/  @!P1 LDG.E R8, desc[UR36][R2.64] ;  /* 0x0000002402089981 */ /* 0x0004e4000c1e1900 */
[----:B--2---:R-:W-:-:S05]  /*29210*/  @!P1 IMAD.WIDE R2, R7, 0x4, R4 ;  /* 0x0000000407029825 */ /* 0x004fca00078e0204 */
[----:B------:R-:W2:Y:S01]  /*29220*/  @!P1 LDG.E R5, desc[UR36][R2.64] ;  /* 0x0000002402059981 */ /* 0x000ea2000c1e1900 */
[----:B------:R-:W-:Y:S01]  /*29230*/  IMAD.MOV.U32 R7, RZ, RZ, RZ ;  /* 0x000000ffff077224 */ /* 0x000fe200078e00ff */
[C---:B------:R-:W-:Y:S01]  /*29240*/  ISETP.GE.U32.AND P2, PT, R9.reuse, 0x2, PT ;  /* 0x000000020900780c */ /* 0x040fe20003f46070 */
[----:B------:R-:W-:Y:S01]  /*29250*/  IMAD.MOV.U32 R4, RZ, RZ, RZ ;  /* 0x000000ffff047224 */ /* 0x000fe200078e00ff */
[C---:B------:R-:W-:Y:S01]  /*29260*/  ISETP.GE.U32.AND P3, PT, R9.reuse, 0x4, PT ;  /* 0x000000040900780c */ /* 0x040fe20003f66070 */
[----:B------:R-:W-:Y:S01]  /*29270*/  SHFL.IDX PT, R0, R24, RZ, 0x1f ;  /* 0x00001fff18007589 */ /* 0x000fe200000e0000 */
[C---:B------:R-:W-:Y:S02]  /*29280*/  ISETP.GE.U32.AND P4, PT, R9.reuse, 0x8, PT ;  /* 0x000000080900780c */ /* 0x040fe40003f86070 */
[----:B------:R-:W-:Y:S01]  /*29290*/  ISETP.GE.U32.AND P5, PT, R9, 0x10, PT ;  /* 0x000000100900780c */ /* 0x000fe20003fa6070 */
[----:B0-----:R0:W-:Y:S02]  /*292a0*/  SHFL.IDX PT, R6, R24, 0x1, 0x1f ;  /* 0x00201f0018067f89 */ /* 0x0011e400000e0000 */
[----:B0-----:R-:W-:-:S02]  /*292b0*/  IMAD.MOV.U32 R24, RZ, RZ, RZ ;  /* 0x000000ffff187224 */ /* 0x001fc400078e00ff */
[----:B---3--:R-:W-:Y:S02]  /*292c0*/  @!P1 IMAD.MOV.U32 R7, RZ, RZ, R8 ;  /* 0x000000ffff079224 */ /* 0x008fe400078e0008 */
[----:B--2---:R-:W-:Y:S01]  /*292d0*/  @!P1 IMAD.MOV.U32 R4, RZ, RZ, R5 ;  /* 0x000000ffff049224 */ /* 0x004fe200078e0005 */
[----:B------:R-:W-:-:S03]  /*292e0*/  ISETP.NE.AND P1, PT, R9, RZ, PT ;  /* 0x000000ff0900720c */ /* 0x000fc60003f25270 */
[----:B------:R-:W-:-:S05]  /*292f0*/  IMAD R13, R4, R7, RZ ;  /* 0x00000007040d7224 */ /* 0x000fca00078e02ff */
        /* <DEDUP_REMOVED lines=15> */
[----:B------:R0:W1:Y:S02]  /*293f0*/  SHFL.IDX PT, R14, R3, 0x1f, 0x1f ;  /* 0x03e01f00030e7f89 */ /* 0x00006400000e0000 */
.L_x_1186:
[----:B------:R-:W-:Y:S02]  /*29400*/  ULDC UR4, c[0x0][0xc38] ;  /* 0x00030e0000047ab9 */ /* 0x000fe40000000800 */
[----:B------:R-:W-:-:S05]  /*29410*/  MOV R2, UR4 ;  /* 0x0000000400027c02 */ /* 0x000fca0008000f00 */
[----:B-1----:R-:W-:-:S04]  /*29420*/  IMAD R5, R14, R2, RZ ;  /* 0x000000020e057224 */ /* 0x002fc800078e02ff */
[----:B------:R-:W-:-:S05]  /*29430*/  IMAD.IADD R6, R6, 0x1, R5 ;  /* 0x0000000106067824 */ /* 0x000fca00078e0205 */
[----:B------:R-:W-:-:S13]  /*29440*/  ISETP.GT.AND P6, PT, R6, R0, PT ;  /* 0x000000000600720c */ /* 0x000fda0003fc4270 */
[----:B------:R-:W-:Y:S05]  /*29450*/  @P6 BRA `(.L_x_807) ;  /* 0x0000000000a46947 */ /* 0x000fea0003800000 */
.L_x_810:
[----:B------:R-:W1:Y:S01]  /*29460*/  LDC R2, c[0x0][0xc3c] ;  /* 0x00030f00ff027b82 */ /* 0x000e620000000800 */
[----:B------:R-:W-:-:S05]  /*29470*/  VIADD R27, R27, 0x1f ;  /* 0x0000001f1b1b7836 */ /* 0x000fca0000000000 */
[----:B-1----:R-:W-:-:S13]  /*29480*/  ISETP.GE.AND P6, PT, R27, R2, PT ;  /* 0x000000021b00720c */ /* 0x002fda0003fc6270 */
[----:B------:R-:W-:Y:S05]  /*29490*/  @P6 BRA `(.L_x_808) ;  /* 0x0000000400b86947 */ /* 0x000fea0003800000 */
[----:B0-----:R-:W0:Y:S01]  /*294a0*/  S2R R3, SR_TID.X ;  /* 0x0000000000037919 */ /* 0x001e220000002100 */
[----:B------:R-:W-:Y:S01]  /*294b0*/  IMAD.MOV.U32 R7, RZ, RZ, RZ ;  /* 0x000000ffff077224 */ /* 0x000fe200078e00ff */
[----:B0-----:R-:W-:-:S05]  /*294c0*/  LOP3.LUT R3, R3, 0x1f, RZ, 0xc0, !PT ;  /* 0x0000001f03037812 */ /* 0x001fca00078ec0ff */
[----:B------:R-:W-:-:S05]  /*294d0*/  IMAD.IADD R9, R27, 0x1, R3 ;  /* 0x000000011b097824 */ /* 0x000fca00078e0203 */
[----:B------:R-:W-:-:S13]  /*294e0*/  ISETP.GE.OR P6, PT, R9, R2, !P0 ;  /* 0x000000020900720c */ /* 0x000fda00047c6670 */
[----:B------:R-:W0:Y:S08]  /*294f0*/  @!P6 LDC.64 R2, c[0x0][0xc80] ;  /* 0x00032000ff02eb82 */ /* 0x000e300000000a00 */
[----:B------:R-:W1:Y:S01]  /*29500*/  @!P6 LDC.64 R4, c[0x0][0xc78] ;  /* 0x00031e00ff04eb82 */ /* 0x000e620000000a00 */
[----:B0-----:R-:W-:-:S05]  /*29510*/  @!P6 IMAD.WIDE R2, R9, 0x4, R2 ;  /* 0x000000040902e825 */ /* 0x001fca00078e0202 */
[----:B------:R1:W2:Y:S02]  /*29520*/  @!P6 LDG.E R7, desc[UR36][R2.64] ;  /* 0x000000240207e981 */ /* 0x0002a4000c1e1900 */
[----:B-1----:R-:W-:-:S04]  /*29530*/  @!P6 IMAD.WIDE R2, R9, 0x4, R4 ;  /* 0x000000040902e825 */ /* 0x002fc800078e0204 */
[----:B------:R-:W-:-:S06]  /*29540*/  IMAD.MOV.U32 R4, RZ, RZ, RZ ;  /* 0x000000ffff047224 */ /* 0x000fcc00078e00ff */
[----:B------:R-:W2:Y:S01]  /*29550*/  @!P6 LDG.E R4, desc[UR36][R2.64] ;  /* 0x000000240204e981 */ /* 0x000ea2000c1e1900 */
[----:B------:R-:W-:Y:S01]  /*29560*/  UMOV UR4, 0xffffffff ;  /* 0xffffffff00047882 */ /* 0x000fe20000000000 */
[----:B--2---:R-:W-:Y:S02]  /*29570*/  IMAD R13, R4, R7, RZ ;  /* 0x00000007040d7224 */ /* 0x004fe400078e02ff */
[----:B------:R-:W-:Y:S05]  /*29580*/  BRA.DIV UR4, `(.L_x_809) ;  /* 0x000000a604a47947 */ /* 0x000fea000b800000 */
        /* <DEDUP_REMOVED lines=16> */
.L_x_1194:
[----:B------:R-:W-:Y:S02]  /*29690*/  ULDC UR4, c[0x0][0xc38] ;  /* 0x00030e0000047ab9 */ /* 0x000fe40000000800 */
[----:B------:R-:W-:-:S04]  /*296a0*/  IMAD.U32 R2, RZ, RZ, UR4 ;  /* 0x00000004ff027e24 */ /* 0x000fc8000f8e00ff */
[----:B-1----:R-:W-:-:S05]  /*296b0*/  IMAD R5, R14, R2, RZ ;  /* 0x000000020e057224 */ /* 0x002fca00078e02ff */
[----:B------:R-:W-:-:S04]  /*296c0*/  IADD3 R6, R5, R6, RZ ;  /* 0x0000000605067210 */ /* 0x000fc80007ffe0ff */
[----:B------:R-:W-:-:S13]  /*296d0*/  ISETP.GT.AND P6, PT, R6, R0, PT ;  /* 0x000000000600720c */ /* 0x000fda0003fc4270 */
[----:B------:R-:W-:Y:S05]  /*296e0*/  @!P6 BRA `(.L_x_810) ;  /* 0xfffffffc005ce947 */ /* 0x000fea000383ffff */
.L_x_807:
[----:B------:R-:W-:Y:S01]  /*296f0*/  IMAD.IADD R6, R6, 0x1, -R5 ;  /* 0x0000000106067824 */ /* 0x000fe200078e0a05 */
[----:B------:R-:W-:-:S03]  /*29700*/  UMOV UR4, 0xffffffff ;  /* 0xffffffff00047882 */ /* 0x000fc60000000000 */
[----:B------:R-:W-:-:S05]  /*29710*/  IMAD R5, R3, R2, R6 ;  /* 0x0000000203057224 */ /* 0x000fca00078e0206 */
[----:B------:R-:W-:Y:S01]  /*29720*/  ISETP.GT.AND P6, PT, R5, R0, PT ;  /* 0x000000000500720c */ /* 0x000fe20003fc4270 */
[----:B------:R-:W-:-:S12]  /*29730*/  BRA.DIV UR4, `(.L_x_811) ;  /* 0x000000a604f07947 */ /* 0x000fd8000b800000 */
[----:B------:R-:W-:-:S04]  /*29740*/  VOTE.ANY R8, PT, !P6 ;  /* 0x0000000000087806 */ /* 0x000fc800070e0100 */
[----:B------:R-:W1:Y:S02]  /*29750*/  POPC R5, R8 ;  /* 0x0000000800057309 */ /* 0x000e640000000000 */
[----:B-1----:R1:W2:Y:S04]  /*29760*/  SHFL.IDX PT, R7, R7, R5, 0x1f ;  /* 0x00001f0507077589 */ /* 0x0022a800000e0000 */
[----:B------:R1:W3:Y:S02]  /*29770*/  SHFL.IDX PT, R4, R4, R5, 0x1f ;  /* 0x00001f0504047589 */ /* 0x0002e400000e0000 */
.L_x_1199:
[----:B------:R-:W-:-:S13]  /*29780*/  ISETP.NE.AND P0, PT, R8, RZ, PT ;  /* 0x000000ff0800720c */ /* 0x000fda0003f05270 */
[----:B------:R-:W-:Y:S05]  /*29790*/  @!P0 BRA `(.L_x_812) ;  /* 0x0000000000108947 */ /* 0x000fea0003800000 */
[----:B------:R-:W-:Y:S01]  /*297a0*/  UMOV UR4, 0xffffffff ;  /* 0xffffffff00047882 */ /* 0x000fe20000000000 */
[----:B------:R-:W-:Y:S02]  /*297b0*/  VIADD R12, R5, 0xffffffff ;  /* 0xffffffff050c7836 */ /* 0x000fe40000000000 */
[----:B------:R-:W-:Y:S05]  /*297c0*/  BRA.DIV UR4, `(.L_x_813) ;  /* 0x000000aa04287947 */ /* 0x000fea000b800000 */
[----:B------:R4:W0:Y:S02]  /*297d0*/  SHFL.IDX PT, R24, R3, R12, 0x1f ;  /* 0x00001f0c03187589 */ /* 0x00082400000e0000 */
.L_x_812:
[-C--:B--2---:R-:W-:Y:S01]  /*297e0*/  IABS R8, R7.reuse ;  /* 0x0000000700087213 */ /* 0x084fe20000000000 */
[----:B0-----:R-:W-:Y:S02]  /*297f0*/  IMAD R24, R24, R2, R6 ;  /* 0x0000000218187224 */ /* 0x001fe400078e0206 */
[----:B------:R-:W-:Y:S01]  /*29800*/  IMAD.MOV.U32 R2, RZ, RZ, RZ ;  /* 0x000000ffff027224 */ /* 0x000fe200078e00ff */
[----:B------:R-:W0:Y:S01]  /*29810*/  I2F.RP R9, R8 ;  /* 0x0000000800097306 */ /* 0x000e220000209400 */
[----:B------:R-:W-:Y:S01]  /*29820*/  IMAD.IADD R27, R5, 0x1, R27 ;  /* 0x00000001051b7824 */ /* 0x000fe200078e021b */
[----:B------:R-:W-:Y:S02]  /*29830*/  IADD3 R6, R0, -R24, RZ ;  /* 0x8000001800067210 */ /* 0x000fe40007ffe0ff */
[----:B------:R-:W-:-:S04]  /*29840*/  IABS R0, R7 ;  /* 0x0000000700007213 */ /* 0x000fc80000000000 */
[----:B0-----:R-:W4:Y:S02]  /*29850*/  MUFU.RCP R9, R9 ;  /* 0x0000000900097308 */ /* 0x001f240000001000 */
[----:B----4-:R-:W-:Y:S01]  /*29860*/  VIADD R3, R9, 0xffffffe ;  /* 0x0ffffffe09037836 */ /* 0x010fe20000000000 */
[----:B---3--:R-:W-:-:S05]  /*29870*/  IABS R9, R4 ;  /* 0x0000000400097213 */ /* 0x008fca0000000000 */
[----:B------:R-:W0:Y:S02]  /*29880*/  F2I.FTZ.U32.TRUNC.NTZ R3, R3 ;  /* 0x0000000300037305 */ /* 0x000e24000021f000 */
[----:B0-----:R-:W-:-:S04]  /*29890*/  IMAD.MOV R11, RZ, RZ, -R3 ;  /* 0x000000ffff0b7224 */ /* 0x001fc800078e0a03 */
[----:B------:R-:W-:-:S04]  /*298a0*/  IMAD R11, R11, R8, RZ ;  /* 0x000000080b0b7224 */ /* 0x000fc800078e02ff */
[----:B------:R-:W-:Y:S01]  /*298b0*/  IMAD.HI.U32 R10, R3, R11, R2 ;  /* 0x0000000b030a7227 */ /* 0x000fe200078e0002 */
[----:B------:R-:W-:-:S03]  /*298c0*/  IABS R3, R6 ;  /* 0x0000000600037213 */ /* 0x000fc60000000000 */
[----:B------:R-:W-:Y:S02]  /*298d0*/  IMAD.MOV R2, RZ, RZ, -R0 ;  /* 0x000000ffff027224 */ /* 0x000fe400078e0a00 */
[----:B------:R-:W-:Y:S02]  /*298e0*/  IMAD.HI.U32 R0, R10, R3, RZ ;  /* 0x000000030a007227 */ /* 0x000fe400078e00ff */
[----:B------:R-:W0:Y:S02]  /*298f0*/  I2F.RP R10, R9 ;  /* 0x00000009000a7306 */ /* 0x000e240000209400 */
[----:B------:R-:W-:-:S05]  /*29900*/  IMAD R11, R0, R2, R3 ;  /* 0x00000002000b7224 */ /* 0x000fca00078e0203 */
[----:B------:R-:W-:Y:S01]  /*29910*/  ISETP.GT.U32.AND P1, PT, R8, R11, PT ;  /* 0x0000000b0800720c */ /* 0x000fe20003f24070 */
[----:B0-----:R-:W0:-:S12]  /*29920*/  MUFU.RCP R10, R10 ;  /* 0x0000000a000a7308 */ /* 0x001e180000001000 */
[----:B------:R-:W-:Y:S01]  /*29930*/  @!P1 IMAD.IADD R11, R11, 0x1, -R8 ;  /* 0x000000010b0b9824 */ /* 0x000fe200078e0a08 */
[----:B------:R-:W-:Y:S02]  /*29940*/  @!P1 IADD3 R0, R0, 0x1, RZ ;  /* 0x0000000100009810 */ /* 0x000fe40007ffe0ff */
[----:B------:R-:W-:Y:S02]  /*29950*/  ISETP.NE.AND P1, PT, R7, RZ, PT ;  /* 0x000000ff0700720c */ /* 0x000fe40003f25270 */
[----:B------:R-:W-:Y:S02]  /*29960*/  ISETP.GE.U32.AND P0, PT, R11, R8, PT ;  /* 0x000000080b00720c */ /* 0x000fe40003f06070 */
[----:B------:R-:W-:Y:S01]  /*29970*/  IABS R8, R4 ;  /* 0x0000000400087213 */ /* 0x000fe20000000000 */
[----:B0-----:R-:W-:-:S04]  /*29980*/  VIADD R12, R10, 0xffffffe ;  /* 0x0ffffffe0a0c7836 */ /* 0x001fc80000000000 */
[----:B------:R-:W-:Y:S01]  /*29990*/  IMAD.MOV R8, RZ, RZ, -R8 ;  /* 0x000000ffff087224 */ /* 0x000fe200078e0a08 */
[----:B------:R-:W0:Y:S05]  /*299a0*/  F2I.FTZ.U32.TRUNC.NTZ R3, R12 ;  /* 0x0000000c00037305 */ /* 0x000e2a000021f000 */
[----:B------:R-:W-:Y:S02]  /*299b0*/  @P0 VIADD R0, R0, 0x1 ;  /* 0x0000000100000836 */ /* 0x000fe40000000000 */
[----:B0-----:R-:W-:-:S04]  /*299c0*/  IMAD.MOV R2, RZ, RZ, -R3 ;  /* 0x000000ffff027224 */ /* 0x001fc800078e0a03 */
[----:B------:R-:W-:Y:S02]  /*299d0*/  IMAD R11, R2, R9, RZ ;  /* 0x00000009020b7224 */ /* 0x000fe400078e02ff */
[----:B------:R-:W-:-:S04]  /*299e0*/  IMAD.MOV.U32 R2, RZ, RZ, RZ ;  /* 0x000000ffff027224 */ /* 0x000fc800078e00ff */
[----:B------:R-:W-:Y:S01]  /*299f0*/  IMAD.HI.U32 R2, R3, R11, R2 ;  /* 0x0000000b03027227 */ /* 0x000fe200078e0002 */
[----:B------:R-:W-:-:S04]  /*29a00*/  LOP3.LUT R3, R6, R7, RZ, 0x3c, !PT ;  /* 0x0000000706037212 */ /* 0x000fc800078e3cff */
[----:B------:R-:W-:-:S13]  /*29a10*/  ISETP.GE.AND P2, PT, R3, RZ, PT ;  /* 0x000000ff0300720c */ /* 0x000fda0003f46270 */
        /* <DEDUP_REMOVED lines=14> */
[----:B------:R-:W-:-:S05]  /*29b00*/  @P0 IADD3 R2, R2, 0x1, RZ ;  /* 0x0000000102020810 */ /* 0x000fca0007ffe0ff */
[----:B------:R-:W-:Y:S01]  /*29b10*/  @!P2 IMAD.MOV R2, RZ, RZ, -R2 ;  /* 0x000000ffff02a224 */ /* 0x000fe200078e0a02 */
[----:B------:R-:W-:-:S05]  /*29b20*/  @!P1 LOP3.LUT R2, RZ, R4, RZ, 0x33, !PT ;  /* 0x00000004ff029212 */ /* 0x000fca00078e33ff */
[----:B------:R-:W-:-:S04]  /*29b30*/  IMAD.MOV R3, RZ, RZ, -R2 ;  /* 0x000000ffff037224 */ /* 0x000fc800078e0a02 */
[C---:B------:R-:W-:Y:S02]  /*29b40*/  IMAD R0, R4.reuse, R3, R0 ;  /* 0x0000000304007224 */ /* 0x040fe400078e0200 */
[----:B------:R-:W-:-:S05]  /*29b50*/  IMAD R3, R4, 0x1000000, R2 ;  /* 0x0100000004037824 */ /* 0x000fca00078e0202 */
[----:B------:R-:W-:Y:S01]  /*29b60*/  LEA R26, R0, R3, 0x10 ;  /* 0x00000003001a7211 */ /* 0x000fe200078e80ff */
[----:B------:R-:W-:Y:S06]  /*29b70*/  BRA `(.L_x_814) ;  /* 0x00000000001c7947 */ /* 0x000fec0003800000 */
.L_x_808:
[----:B------:R-:W-:Y:S01]  /*29b80*/  UMOV UR4, URZ ;  /* 0x0000003f00047c82 */ /* 0x000fe20008000000 */
[----:B------:R-:W-:Y:S01]  /*29b90*/  UMOV UR5, URZ ;  /* 0x0000003f00057c82 */ /* 0x000fe20008000000 */
[----:B------:R-:W-:Y:S01]  /*29ba0*/  ULDC UR6, c[0x0][0xc3c] ;  /* 0x00030f0000067ab9 */ /* 0x000fe20000000800 */
[----:B------:R-:W-:Y:S02]  /*29bb0*/  IMAD.MOV.U32 R24, RZ, RZ, R0 ;  /* 0x000000ffff187224 */ /* 0x000fe400078e0000 */
[----:B------:R-:W-:Y:S02]  /*29bc0*/  IMAD.U32 R25, RZ, RZ, UR4 ;  /* 0x00000004ff197e24 */ /* 0x000fe4000f8e00ff */
[----:B------:R-:W-:Y:S02]  /*29bd0*/  IMAD.U32 R26, RZ, RZ, UR5 ;  /* 0x00000005ff1a7e24 */ /* 0x000fe4000f8e00ff */
[----:B------:R-:W-:-:S07]  /*29be0*/  IMAD.U32 R27, RZ, RZ, UR6 ;  /* 0x00000006ff1b7e24 */ /* 0x000fce000f8e00ff */
.L_x_814:
[----:B------:R2:W3:Y:S01]  /*29bf0*/  LDL R2, [R1+0x8] ;  /* 0x0000080001027983 */ /* 0x0004e20000100800 */
[----:B------:R-:W4:Y:S01]  /*29c00*/  S2R R0, SR_TID.X ;  /* 0x0000000000007919 */ /* 0x000f220000002100 */
[----:B------:R-:W-:Y:S05]  /*29c10*/  WARPSYNC.ALL ;  /* 0x0000000000007948 */ /* 0x000fea0003800000 */
[----:B----4-:R-:W-:Y:S01]  /*29c20*/  LOP3.LUT R0, R0, 0x1f, RZ, 0xc0, !PT ;  /* 0x0000001f00007812 */ /* 0x010fe200078ec0ff */
[----:B------:R-:W-:Y:S03]  /*29c30*/  BAR.SYNC.DEFER_BLOCKING 0x4, 0x180 ;  /* 0x0106000000007b1d */ /* 0x000fe60000010000 */
[----:B------:R-:W-:-:S13]  /*29c40*/  ISETP.NE.AND P0, PT, R0, RZ, PT ;  /* 0x000000ff0000720c */ /* 0x000fda0003f05270 */
[----:B------:R-:W-:Y:S01]  /*29c50*/  @!P0 MOV R0, 0x400 ;  /* 0x0000040000008802 */ /* 0x000fe20000000f00 */
[----:B---3--:R-:W3:Y:S03]  /*29c60*/  @!P0 S2R R2, SR_CgaCtaId ;  /* 0x0000000000028919 */ /* 0x008ee60000008800 */
[----:B---3--:R-:W-:Y:S01]  /*29c70*/  @!P0 LEA R16, R2, R0, 0x18 ;  /* 0x0000000002108211 */ /* 0x008fe200078ec0ff */
[----:B------:R2:W-:Y:S04]  /*29c80*/  @!P0 STL [R1+0x8], R2 ;  /* 0x0000080201008387 */ /* 0x0005e80000100800 */
[----:B------:R2:W-:Y:S01]  /*29c90*/  @!P0 STS.128 [R16+0x388d0], R24 ;  /* 0x0388d01810008388 */ /* 0x0005e20000000c00 */
[----:B------:R-:W-:Y:S06]  /*29ca0*/  BAR.ARV 0x5, 0x180 ;  /* 0x0146000000007b1d */ /* 0x000fec0000002000 */
.L_x_805:
[----:B------:R-:W-:Y:S02]  /*29cb0*/  ULDC UR4, c[0x0][0xc3c] ;  /* 0x00030f0000047ab9 */ /* 0x000fe40000000800 */
[----:B-1----:R-:W-:-:S13]  /*29cc0*/  ISETP.GE.AND P0, PT, R27, UR4, PT ;  /* 0x000000041b007c0c */ /* 0x002fda000bf06270 */
[----:B------:R-:W-:Y:S05]  /*29cd0*/  @!P0 BRA `(.L_x_815) ;  /* 0xffffff8800648947 */ /* 0x000fea000383ffff */
[----:B------:R-:W-:Y:S05]  /*29ce0*/  BSYNC B7 ;  /* 0x0000000000077941 */ /* 0x000fea0003800000 */
.L_x_699:
[----:B0-2---:R-:W2:Y:S01]  /*29cf0*/  LDL.LU R0, [R1+0x3c] ;  /* 0x00003c0001007983 */ /* 0x005ea20000300800 */
[----:B------:R-:W-:Y:S01]  /*29d00*/  BSSY B0, `(.L_x_816) ;  /* 0x000000b000007945 */ /* 0x000fe20003800000 */
[----:B------:R-:W0:Y:S01]  /*29d10*/  S2R R5, SR_CgaCtaId ;  /* 0x0000000000057919 */ /* 0x000e220000008800 */
[----:B--2---:R-:W-:-:S05]  /*29d20*/  VIADD R0, R0, 0x1 ;  /* 0x0000000100007836 */ /* 0x004fca0000000000 */
[----:B------:R-:W-:-:S04]  /*29d30*/  LEA.HI R2, R0, R0, RZ, 0x1 ;  /* 0x0000000000027211 */ /* 0x000fc800078f08ff */
[----:B------:R-:W-:Y:S02]  /*29d40*/  LOP3.LUT R3, R2, 0xfffffffe, RZ, 0xc0, !PT ;  /* 0xfffffffe02037812 */ /* 0x000fe400078ec0ff */
[----:B------:R-:W-:Y:S02]  /*29d50*/  MOV R2, 0x400 ;  /* 0x0000040000027802 */ /* 0x000fe40000000f00 */
[----:B------:R-:W-:Y:S02]  /*29d60*/  IADD3 R0, R0, -R3, RZ ;  /* 0x8000000300007210 */ /* 0x000fe40007ffe0ff */
[----:B0-----:R-:W-:Y:S02]  /*29d70*/  LEA R4, R5, R2, 0x18 ;  /* 0x0000000205047211 */ /* 0x001fe400078ec0ff */
[----:B------:R-:W-:-:S04]  /*29d80*/  SHF.L.U32 R0, R0, 0x1f, RZ ;  /* 0x0000001f00007819 */ /* 0x000fc800000006ff */
[----:B------:R-:W0:Y:S02]  /*29d90*/  SYNCS.PHASECHK.TRANS64.TRYWAIT P0, [R4+URZ+0x38820], R0 ;  /* 0x03882000040075a7 */ /* 0x000e24000800017f */
[----:B0-----:R-:W-:Y:S05]  /*29da0*/  @!P0 BRA `(.L_x_817) ;  /* 0x000000a000d88947 */ /* 0x001fea0003800000 */
.L_x_1202:
[----:B------:R-:W-:Y:S05]  /*29db0*/  BSYNC B0 ;  /* 0x0000000000007941 */ /* 0x000fea0003800000 */
.L_x_816:
[----:B------:R-:W-:-:S03]  /*29dc0*/  UMOV UR4, 0xffffffff ;  /* 0xffffffff00047882 */ /* 0x000fc60000000000 */
[----:B------:R-:W-:Y:S05]  /*29dd0*/  BRA.DIV UR4, `(.L_x_818) ;  /* 0x000000a204e07947 */ /* 0x000fea000b800000 */
[----:B0-----:R-:W0:Y:S02]  /*29de0*/  S2R R0, SR_TID.X ;  /* 0x0000000000007919 */ /* 0x001e240000002100 */
[----:B0-----:R-:W-:-:S04]  /*29df0*/  SHF.R.U32.HI R0, RZ, 0x5, R0 ;  /* 0x00000005ff007819 */ /* 0x001fc80000011600 */
[----:B------:R-:W-:-:S05]  /*29e00*/  LOP3.LUT R0, R0, 0x3, RZ, 0xc0, !PT ;  /* 0x0000000300007812 */ /* 0x000fca00078ec0ff */
[----:B------:R0:W1:Y:S02]  /*29e10*/  SHFL.IDX PT, R14, R0, RZ, 0x1f ;  /* 0x00001fff000e7589 */ /* 0x00006400000e0000 */
.L_x_1205:
[----:B-1----:R-:W-:-:S13]  /*29e20*/  ISETP.NE.AND P0, PT, R14, RZ, PT ;  /* 0x000000ff0e00720c */ /* 0x002fda0003f05270 */
[----:B------:R-:W-:Y:S05]  /*29e30*/  @P0 BRA `(.L_x_483) ;  /* 0x0000000000b00947 */ /* 0x000fea0003800000 */
[----:B------:R-:W-:-:S03]  /*29e40*/  UMOV UR4, 0xffffffff ;  /* 0xffffffff00047882 */ /* 0x000fc60000000000 */
[----:B------:R-:W-:Y:S05]  /*29e50*/  BRA.DIV UR4, `(.L_x_819) ;  /* 0x000000a204f47947 */ /* 0x000fea000b800000 */
[----:B------:R-:W-:-:S13]  /*29e60*/  ELECT P6, URZ, PT ;  /* 0x00000000003f782f */ /* 0x000fda00038c0000 */
.L_x_1208:
[----:B------:R-:W-:Y:S05]  /*29e70*/  @!P6 BRA `(.L_x_483) ;  /* 0x0000000000a0e947 */ /* 0x000fea0003800000 */
[----:B0-----:R-:W2:Y:S02]  /*29e80*/  LDL R0, [R1+0x1a4] ;  /* 0x0001a40001007983 */ /* 0x001ea40000100800 */
[----:B--2---:R-:W-:-:S13]  /*29e90*/  R2UR UR4, R0 ;  /* 0x00000000000472ca */ /* 0x004fda00000e0000 */
[----:B------:R-:W-:-:S06]  /*29ea0*/  ULOP3.LUT UR4, UR4, 0x2, URZ, 0xfc, !UPT ;  /* 0x0000000204047892 */ /* 0x000fcc000f8efc3f */
[----:B------:R-:W-:-:S05]  /*29eb0*/  IMAD.U32 R0, RZ, RZ, UR4 ;  /* 0x00000004ff007e24 */ /* 0x000fca000f8e00ff */
[----:B------:R-:W-:-:S13]  /*29ec0*/  ISETP.NE.AND P0, PT, R0, 0x3, PT ;  /* 0x000000030000780c */ /* 0x000fda0003f05270 */
[----:B------:R-:W-:Y:S05]  /*29ed0*/  @!P0 BRA `(.L_x_820) ;  /* 0x0000000000048947 */ /* 0x000fea0003800000 */
[----:B------:R-:W-:Y:S01]  /*29ee0*/  BPT.TRAP 0x1 ;  /* 0x000000040000795c */ /* 0x000fe20000300000 */
.L_x_820:
[C---:B------:R-:W-:Y:S01]  /*29ef0*/  IMAD R5, R29.reuse, 0x8, R4 ;  /* 0x000000081d057824 */ /* 0x040fe200078e0204 */
[----:B------:R-:W-:Y:S01]  /*29f00*/  SHF.L.U32 R0, R32, 0x1f, RZ ;  /* 0x0000001f20007819 */ /* 0x000fe200000006ff */
[----:B------:R-:W-:-:S03]  /*29f10*/  VIADD R29, R29, 0x1 ;  /* 0x000000011d1d7836 */ /* 0x000fc60000000000 */
[----:B------:R-:W0:Y:S02]  /*29f20*/  SYNCS.PHASECHK.TRANS64.TRYWAIT P1, [R5+URZ+0x38840], R0 ;  /* 0x03884000050075a7 */ /* 0x000e24000802017f */
[----:B------:R-:W-:-:S04]  /*29f30*/  ISETP.NE.AND P2, PT, R29, 0x2, PT ;  /* 0x000000021d00780c */ /* 0x000fc80003f45270 */
[----:B------:R-:W-:Y:S01]  /*29f40*/  SEL R3, RZ, 0x1, P2 ;  /* 0x00000001ff037807 */ /* 0x000fe20001000000 */
[----:B0-----:R-:W-:Y:S08]  /*29f50*/  @!P1 BRA `(.L_x_821) ;  /* 0x000000a000d49947 */ /* 0x001ff00003800000 */
.L_x_1209:
[----:B------:R-:W-:Y:S02]  /*29f60*/  SEL R29, R29, RZ, P2 ;  /* 0x000000ff1d1d7207 */ /* 0x000fe40001000000 */
[----:B------:R-:W-:Y:S01]  /*29f70*/  LOP3.LUT R2, R32, R3, RZ, 0x3c, !PT ;  /* 0x0000000320027212 */ /* 0x000fe200078e3cff */
[----:B------:R-:W-:Y:S06]  /*29f80*/  @!P0 BRA `(.L_x_822) ;  /* 0x0000000000048947 */ /* 0x000fec0003800000 */
[----:B------:R-:W-:Y:S01]  /*29f90*/  BPT.TRAP 0x1 ;  /* 0x000000040000795c */ /* 0x000fe20000300000 */
.L_x_822:
[----:B------:R-:W-:Y:S01]  /*29fa0*/  IMAD R29, R29, 0x8, R4 ;  /* 0x000000081d1d7824 */ /* 0x000fe200078e0204 */
[----:B------:R-:W-:-:S04]  /*29fb0*/  SHF.L.U32 R2, R2, 0x1f, RZ ;  /* 0x0000001f02027819 */ /* 0x000fc800000006ff */
[----:B------:R-:W1:Y:S02]  /*29fc0*/  SYNCS.PHASECHK.TRANS64.TRYWAIT P1, [R29+URZ+0x38840], R2 ;  /* 0x038840021d0075a7 */ /* 0x000e64000802017f */
[----:B-1----:R-:W-:Y:S05]  /*29fd0*/  @!P1 BRA `(.L_x_823) ;  /* 0x000000a000c89947 */ /* 0x002fea0003800000 */
.L_x_1210:
[----:B------:R-:W-:Y:S05]  /*29fe0*/  @!P0 BRA `(.L_x_824) ;  /* 0x0000000000048947 */ /* 0x000fea0003800000 */
[----:B------:R-:W-:Y:S01]  /*29ff0*/  BPT.TRAP 0x1 ;  /* 0x000000040000795c */ /* 0x000fe20000300000 */
.L_x_824:
[----:B------:R-:W2:Y:S02]  /*2a000*/  SYNCS.PHASECHK.TRANS64.TRYWAIT P1, [R5+URZ+0x38860], R0 ;  /* 0x03886000050075a7 */ /* 0x000ea4000802017f */
[----:B--2---:R-:W-:Y:S05]  /*2a010*/  @!P1 BRA `(.L_x_825) ;  /* 0x000000a000cc9947 */ /* 0x004fea0003800000 */
.L_x_1211:
[----:B------:R-:W-:Y:S05]  /*2a020*/  @!P0 BRA `(.L_x_826) ;  /* 0x0000000000048947 */ /* 0x000fea0003800000 */
[----:B------:R-:W-:Y:S01]  /*2a030*/  BPT.TRAP 0x1 ;  /* 0x000000040000795c */ /* 0x000fe20000300000 */
.L_x_826:
[----:B------:R-:W3:Y:S02]  /*2a040*/  SYNCS.PHASECHK.TRANS64.TRYWAIT P1, [R29+URZ+0x38860], R2 ;  /* 0x038860021d0075a7 */ /* 0x000ee4000802017f */
[----:B---3--:R-:W-:Y:S05]  /*2a050*/  @!P1 BRA `(.L_x_827) ;  /* 0x000000a000d09947 */ /* 0x008fea0003800000 */
.L_x_1212:
[----:B------:R-:W-:Y:S05]  /*2a060*/  @!P0 BRA `(.L_x_828) ;  /* 0x0000000000048947 */ /* 0x000fea0003800000 */
[----:B------:R-:W-:Y:S01]  /*2a070*/  BPT.TRAP 0x1 ;  /* 0x000000040000795c */ /* 0x000fe20000300000 */
.L_x_828:
[----:B------:R-:W4:Y:S02]  /*2a080*/  SYNCS.PHASECHK.TRANS64.TRYWAIT P1, [R5+URZ+0x38880], R0 ;  /* 0x03888000050075a7 */ /* 0x000f24000802017f */
[----:B----4-:R-:W-:Y:S05]  /*2a090*/  @!P1 BRA `(.L_x_829) ;  /* 0x000000a000d49947 */ /* 0x010fea0003800000 */
.L_x_1213:
[----:B------:R-:W-:Y:S05]  /*2a0a0*/  @!P0 BRA `(.L_x_830) ;  /* 0x0000000000048947 */ /* 0x000fea0003800000 */
[----:B------:R-:W-:Y:S01]  /*2a0b0*/  BPT.TRAP 0x1 ;  /* 0x000000040000795c */ /* 0x000fe20000300000 */
.L_x_830:
[----:B------:R0:W0:Y:S02]  /*2a0c0*/  SYNCS.PHASECHK.TRANS64.TRYWAIT P0, [R29+URZ+0x38880], R2 ;  /* 0x038880021d0075a7 */ /* 0x000024000800017f */
[----:B0-----:R-:W-:Y:S05]  /*2a0d0*/  @!P0 NANOSLEEP.SYNCS 0x989680 ;  /* 0x009896800000895d */ /* 0x001fea0003900000 */
[----:B------:R-:W0:Y:S02]  /*2a0e0*/  @!P0 SYNCS.PHASECHK.TRANS64 P0, [R29+URZ+0x38880], R2 ;  /* 0x038880021d0085a7 */ /* 0x000e24000800007f */
[----:B0-----:R-:W-:Y:S05]  /*2a0f0*/  @!P0 BRA `(.L_x_830) ;  /* 0xfffffffc00f08947 */ /* 0x001fea000383ffff */
.L_x_483:
[----:B------:R-:W-:Y:S05]  /*2a100*/  BSYNC B8 ;  /* 0x0000000000087941 */ /* 0x000fea0003800000 */
.L_x_480:
[----:B------:R-:W-:Y:S05]  /*2a110*/  EXIT ;  /* 0x000000000000794d */ /* 0x000fea0003800000 */
.L_x_507:
[----:B-1----:R1:W2:Y:S02]  /*2a120*/  SYNCS.PHASECHK.TRANS64.TRYWAIT P6, [R81+URZ+0x38890], R100 ;  /* 0x03889064510075a7 */ /* 0x0022a400080c017f */
[----:B--2---:R-:W-:Y:S05]  /*2a130*/  @!P6 NANOSLEEP.SYNCS 0x989680 ;  /* 0x009896800000e95d */ /* 0x004fea0003900000 */
[----:B------:R-:W2:Y:S02]  /*2a140*/  @!P6 SYNCS.PHASECHK.TRANS64 P6, [R81+URZ+0x38890], R100 ;  /* 0x038890645100e5a7 */ /* 0x000ea400080c007f */
[----:B--2---:R-:W-:Y:S05]  /*2a150*/  @!P6 BRA `(.L_x_507) ;  /* 0xfffffffc00f0e947 */ /* 0x004fea000383ffff */
[----:B------:R-:W-:Y:S05]  /*2a160*/  BRA `(.L_x_831) ;  /* 0xfffffd9800b47947 */ /* 0x000fea000383ffff */
.L_x_508:
[----:B------:R-:W-:Y:S01]  /*2a170*/  BSSY B1, `(.L_x_832) ;  /* 0x0000008000017945 */ /* 0x000fe20003800000 */
[----:B0-----:R-:W-:Y:S01]  /*2a180*/  IMAD.MOV.U32 R13, RZ, RZ, R102 ;  /* 0x000000ffff0d7224 */ /* 0x001fe200078e0066 */
[----:B------:R-:W-:Y:S01]  /*2a190*/  MOV R12, RZ ;  /* 0x000000ff000c7202 */ /* 0x000fe20000000f00 */
[----:B------:R-:W-:Y:S02]  /*2a1a0*/  IMAD.MOV.U32 R11, RZ, RZ, 0x181f ;  /* 0x0000181fff0b7424 */ /* 0x000fe400078e00ff */
[----:B------:R-:W-:-:S07]  /*2a1b0*/  IMAD.MOV.U32 R15, RZ, RZ, -0x1 ;  /* 0xffffffffff0f7424 */ /* 0x000fce00078e00ff */
[----:B-1----:R-:W-:Y:S05]  /*2a1c0*/  WARPSYNC.COLLECTIVE R15, `(.L_x_833) ;  /* 0x000000000f087348 */ /* 0x002fea0003c00000 */
[----:B------:R0:W2:Y:S02]  /*2a1d0*/  SHFL.IDX P6, R14, R13, R12, R11 ;  /* 0x0000000c0d0e7389 */ /* 0x0000a400000c000b */
[----:B012---:R-:W-:Y:S01]  /*2a1e0*/  ENDCOLLECTIVE ;  /* 0x000000000000791b */ /* 0x007fe20003800000 */
.L_x_833:
[----:B------:R-:W-:Y:S05]  /*2a1f0*/  BSYNC B1 ;  /* 0x0000000000017941 */ /* 0x000fea0003800000 */
.L_x_832:
[----:B------:R-:W-:Y:S01]  /*2a200*/  IMAD.MOV.U32 R13, RZ, RZ, R101 ;  /* 0x000000ffff0d7224 */ /* 0x000fe200078e0065 */
[----:B------:R-:W-:Y:S01]  /*2a210*/  MOV R11, 0x181f ;  /* 0x0000181f000b7802 */ /* 0x000fe20000000f00 */
[----:B------:R-:W-:Y:S02]  /*2a220*/  IMAD.MOV.U32 R12, RZ, RZ, RZ ;  /* 0x000000ffff0c7224 */ /* 0x000fe400078e00ff */
[----:B------:R-:W-:Y:S02]  /*2a230*/  IMAD.MOV.U32 R15, RZ, RZ, -0x1 ;  /* 0xffffffffff0f7424 */ /* 0x000fe400078e00ff */
[----:B------:R-:W-:-:S07]  /*2a240*/  IMAD.MOV.U32 R115, RZ, RZ, R14 ;  /* 0x000000ffff737224 */ /* 0x000fce00078e000e */
[----:B------:R-:W-:Y:S05]  /*2a250*/  WARPSYNC.COLLECTIVE R15, `(.L_x_834) ;  /* 0x000000000f087348 */ /* 0x000fea0003c00000 */
[----:B------:R0:W1:Y:S02]  /*2a260*/  SHFL.IDX P6, R14, R13, R12, R11 ;  /* 0x0000000c0d0e7389 */ /* 0x00006400000c000b */
[----:B01----:R-:W-:Y:S01]  /*2a270*/  ENDCOLLECTIVE ;  /* 0x000000000000791b */ /* 0x003fe20003800000 */
.L_x_834:
[----:B------:R-:W-:Y:S01]  /*2a280*/  IMAD.MOV.U32 R11, RZ, RZ, R14 ;  /* 0x000000ffff0b7224 */ /* 0x000fe200078e000e */
[----:B------:R-:W-:Y:S06]  /*2a290*/  BRA `(.L_x_835) ;  /* 0xfffffd98007c7947 */ /* 0x000fec000383ffff */
.L_x_517:
[----:B------:R-:W-:Y:S01]  /*2a2a0*/  BSSY B1, `(.L_x_836) ;  /* 0x0000008000017945 */ /* 0x000fe20003800000 */
[----:B0-----:R-:W-:Y:S01]  /*2a2b0*/  IMAD.MOV.U32 R13, RZ, RZ, R102 ;  /* 0x000000ffff0d7224 */ /* 0x001fe200078e0066 */
[----:B------:R-:W-:Y:S01]  /*2a2c0*/  MOV R15, 0xffffffff ;  /* 0xffffffff000f7802 */ /* 0x000fe20000000f00 */
[----:B------:R-:W-:Y:S02]  /*2a2d0*/  IMAD.MOV.U32 R12, RZ, RZ, 0x1 ;  /* 0x00000001ff0c7424 */ /* 0x000fe400078e00ff */
[----:B----4-:R-:W-:-:S07]  /*2a2e0*/  IMAD.MOV.U32 R11, RZ, RZ, 0x181f ;  /* 0x0000181fff0b7424 */ /* 0x010fce00078e00ff */
[----:B-123--:R-:W-:Y:S05]  /*2a2f0*/  WARPSYNC.COLLECTIVE R15, `(.L_x_837) ;  /* 0x000000000f087348 */ /* 0x00efea0003c00000 */
[----:B------:R0:W4:Y:S02]  /*2a300*/  SHFL.IDX P6, R14, R13, R12, R11 ;  /* 0x0000000c0d0e7389 */ /* 0x00012400000c000b */
[----:B01234-:R-:W-:Y:S01]  /*2a310*/  ENDCOLLECTIVE ;  /* 0x000000000000791b */ /* 0x01ffe20003800000 */
.L_x_837:
[----:B------:R-:W-:Y:S05]  /*2a320*/  BSYNC B1 ;  /* 0x0000000000017941 */ /* 0x000fea0003800000 */
.L_x_836:
[----:B------:R-:W-:Y:S02]  /*2a330*/  IMAD.MOV.U32 R13, RZ, RZ, R101 ;  /* 0x000000ffff0d7224 */ /* 0x000fe400078e0065 */
[----:B------:R-:W-:Y:S02]  /*2a340*/  IMAD.MOV.U32 R12, RZ, RZ, 0x1 ;  /* 0x00000001ff0c7424 */ /* 0x000fe400078e00ff */
[----:B------:R-:W-:Y:S02]  /*2a350*/  IMAD.MOV.U32 R11, RZ, RZ, 0x181f ;  /* 0x0000181fff0b7424 */ /* 0x000fe400078e00ff */
[----:B------:R-:W-:Y:S02]  /*2a360*/  IMAD.MOV.U32 R15, RZ, RZ, -0x1 ;  /* 0xffffffffff0f7424 */ /* 0x000fe400078e00ff */
[----:B------:R-:W-:-:S07]  /*2a370*/  IMAD.MOV.U32 R70, RZ, RZ, R14 ;  /* 0x000000ffff467224 */ /* 0x000fce00078e000e */
[----:B------:R-:W-:Y:S05]  /*2a380*/  WARPSYNC.COLLECTIVE R15, `(.L_x_838) ;  /* 0x000000000f087348 */ /* 0x000fea0003c00000 */
[----:B------:R0:W1:Y:S02]  /*2a390*/  SHFL.IDX P6, R14, R13, R12, R11 ;  /* 0x0000000c0d0e7389 */ /* 0x00006400000c000b */
[----:B01----:R-:W-:Y:S01]  /*2a3a0*/  ENDCOLLECTIVE ;  /* 0x000000000000791b */ /* 0x003fe20003800000 */
.L_x_838:
[----:B------:R-:W-:Y:S01]  /*2a3b0*/  MOV R11, R14 ;  /* 0x0000000e000b7202 */ /* 0x000fe20000000f00 */
[----:B------:R-:W-:Y:S06]  /*2a3c0*/  BRA `(.L_x_839) ;  /* 0xfffffda800107947 */ /* 0x000fec000383ffff */
.L_x_526:
[----:B------:R-:W-:Y:S01]  /*2a3d0*/  BSSY B1, `(.L_x_840) ;  /* 0x0000008000017945 */ /* 0x000fe20003800000 */
[----:B0-----:R-:W-:Y:S02]  /*2a3e0*/  IMAD.MOV.U32 R13, RZ, RZ, R102 ;  /* 0x000000ffff0d7224 */ /* 0x001fe400078e0066 */
[----:B------:R-:W-:Y:S02]  /*2a3f0*/  IMAD.MOV.U32 R12, RZ, RZ, 0x2 ;  /* 0x00000002ff0c7424 */ /* 0x000fe400078e00ff */
[----:B------:R-:W-:Y:S02]  /*2a400*/  IMAD.MOV.U32 R11, RZ, RZ, 0x181f ;  /* 0x0000181fff0b7424 */ /* 0x000fe400078e00ff */
[----:B------:R-:W-:-:S07]  /*2a410*/  IMAD.MOV.U32 R15, RZ, RZ, -0x1 ;  /* 0xffffffffff0f7424 */ /* 0x000fce00078e00ff */
[----:B-1234-:R-:W-:Y:S05]  /*2a420*/  WARPSYNC.COLLECTIVE R15, `(.L_x_841) ;  /* 0x000000000f087348 */ /* 0x01efea0003c00000 */
[----:B------:R0:W0:Y:S02]  /*2a430*/  SHFL.IDX P6, R14, R13, R12, R11 ;  /* 0x0000000c0d0e7389 */ /* 0x00002400000c000b */
[----:B01234-:R-:W-:Y:S01]  /*2a440*/  ENDCOLLECTIVE ;  /* 0x000000000000791b */ /* 0x01ffe20003800000 */
.L_x_841:
[----:B------:R-:W-:Y:S05]  /*2a450*/  BSYNC B1 ;  /* 0x0000000000017941 */ /* 0x000fea0003800000 */
.L_x_840:
[----:B------:R-:W-:Y:S01]  /*2a460*/  MOV R13, R101 ;  /* 0x00000065000d7202 */ /* 0x000fe20000000f00 */
[----:B------:R-:W-:Y:S02]  /*2a470*/  IMAD.MOV.U32 R12, RZ, RZ, 0x2 ;  /* 0x00000002ff0c7424 */ /* 0x000fe400078e00ff */
[----:B------:R-:W-:Y:S02]  /*2a480*/  IMAD.MOV.U32 R11, RZ, RZ, 0x181f ;  /* 0x0000181fff0b7424 */ /* 0x000fe400078e00ff */
[----:B------:R-:W-:Y:S02]  /*2a490*/  IMAD.MOV.U32 R15, RZ, RZ, -0x1 ;  /* 0xffffffffff0f7424 */ /* 0x000fe400078e00ff */
[----:B------:R-:W-:-:S07]  /*2a4a0*/  IMAD.MOV.U32 R62, RZ, RZ, R14 ;  /* 0x000000ffff3e7224 */ /* 0x000fce00078e000e */
[----:B------:R-:W-:Y:S05]  /*2a4b0*/  WARPSYNC.COLLECTIVE R15, `(.L_x_842) ;  /* 0x000000000f087348 */ /* 0x000fea0003c00000 */
[----:B------:R0:W1:Y:S02]  /*2a4c0*/  SHFL.IDX P6, R14, R13, R12, R11 ;  /* 0x0000000c0d0e7389 */ /* 0x00006400000c000b */
[----:B01----:R-:W-:Y:S01]  /*2a4d0*/  ENDCOLLECTIVE ;  /* 0x000000000000791b */ /* 0x003fe20003800000 */
.L_x_842:
[----:B------:R-:W-:Y:S01]  /*2a4e0*/  IMAD.MOV.U32 R63, RZ, RZ, R14 ;  /* 0x000000ffff3f7224 */ /* 0x000fe200078e000e */
[----:B------:R-:W-:Y:S06]  /*2a4f0*/  BRA `(.L_x_843) ;  /* 0xfffffdb400987947 */ /* 0x000fec000383ffff */
.L_x_535:
[----:B------:R-:W-:Y:S01]  /*2a500*/  BSSY B1, `(.L_x_844) ;  /* 0x0000008000017945 */ /* 0x000fe20003800000 */
[----:B0-----:R-:W-:Y:S01]  /*2a510*/  IMAD.MOV.U32 R13, RZ, RZ, R102 ;  /* 0x000000ffff0d7224 */ /* 0x001fe200078e0066 */
[----:B------:R-:W-:Y:S01]  /*2a520*/  MOV R12, 0x3 ;  /* 0x00000003000c7802 */ /* 0x000fe20000000f00 */
[----:B------:R-:W-:Y:S02]  /*2a530*/  IMAD.MOV.U32 R11, RZ, RZ, 0x181f ;  /* 0x0000181fff0b7424 */ /* 0x000fe400078e00ff */
[----:B------:R-:W-:-:S07]  /*2a540*/  IMAD.MOV.U32 R15, RZ, RZ, -0x1 ;  /* 0xffffffffff0f7424 */ /* 0x000fce00078e00ff */
[----:B-1234-:R-:W-:Y:S05]  /*2a550*/  WARPSYNC.COLLECTIVE R15, `(.L_x_845) ;  /* 0x000000000f087348 */ /* 0x01efea0003c00000 */
[----:B------:R0:W0:Y:S02]  /*2a560*/  SHFL.IDX P6, R14, R13, R12, R11 ;  /* 0x0000000c0d0e7389 */ /* 0x00002400000c000b */
[----:B01234-:R-:W-:Y:S01]  /*2a570*/  ENDCOLLECTIVE ;  /* 0x000000000000791b */ /* 0x01ffe20003800000 */
.L_x_845:
[----:B------:R-:W-:Y:S05]  /*2a580*/  BSYNC B1 ;  /* 0x0000000000017941 */ /* 0x000fea0003800000 */
.L_x_844:
[----:B------:R-:W-:Y:S01]  /*2a590*/  IMAD.MOV.U32 R13, RZ, RZ, R101 ;  /* 0x000000ffff0d7224 */ /* 0x000fe200078e0065 */
[----:B------:R-:W-:Y:S01]  /*2a5a0*/  MOV R11, 0x181f ;  /* 0x0000181f000b7802 */ /* 0x000fe20000000f00 */
[----:B------:R-:W-:Y:S02]  /*2a5b0*/  IMAD.MOV.U32 R12, RZ, RZ, 0x3 ;  /* 0x00000003ff0c7424 */ /* 0x000fe400078e00ff */
[----:B------:R-:W-:Y:S02]  /*2a5c0*/  IMAD.MOV.U32 R15, RZ, RZ, -0x1 ;  /* 0xffffffffff0f7424 */ /* 0x000fe400078e00ff */
[----:B------:R-:W-:-:S07]  /*2a5d0*/  IMAD.MOV.U32 R102, RZ, RZ, R14 ;  /* 0x000000ffff667224 */ /* 0x000fce00078e000e */
[----:B------:R-:W-:Y:S05]  /*2a5e0*/  WARPSYNC.COLLECTIVE R15, `(.L_x_846) ;  /* 0x000000000f087348 */ /* 0x000fea0003c00000 */
[----:B------:R0:W1:Y:S02]  /*2a5f0*/  SHFL.IDX P6, R14, R13, R12, R11 ;  /* 0x0000000c0d0e7389 */ /* 0x00006400000c000b */
[----:B01----:R-:W-:Y:S01]  /*2a600*/  ENDCOLLECTIVE ;  /* 0x000000000000791b */ /* 0x003fe20003800000 */
.L_x_846:
[----:B------:R-:W-:Y:S01]  /*2a610*/  IMAD.MOV.U32 R101, RZ, RZ, R14 ;  /* 0x000000ffff657224 */ /* 0x000fe200078e000e */
[----:B------:R-:W-:Y:S06]  /*2a620*/  BRA `(.L_x_847) ;  /* 0xfffffdc4002c7947 */ /* 0x000fec000383ffff */
.L_x_545:
[----:B-1----:R1:W2:Y:S02]  /*2a630*/  SYNCS.PHASECHK.TRANS64.TRYWAIT P3, [R81+URZ+0x38890], R100 ;  /* 0x03889064510075a7 */ /* 0x0022a4000806017f */
[----:B--2---:R-:W-:Y:S05]  /*2a640*/  @!P3 NANOSLEEP.SYNCS 0x989680 ;  /* 0x009896800000b95d */ /* 0x004fea0003900000 */
[----:B------:R-:W2:Y:S02]  /*2a650*/  @!P3 SYNCS.PHASECHK.TRANS64 P3, [R81+URZ+0x38890], R100 ;  /* 0x038890645100b5a7 */ /* 0x000ea4000806007f */
[----:B--2---:R-:W-:Y:S05]  /*2a660*/  @!P3 BRA `(.L_x_545) ;  /* 0xfffffffc00f0b947 */ /* 0x004fea000383ffff */
[----:B------:R-:W-:Y:S05]  /*2a670*/  BRA `(.L_x_848) ;  /* 0xfffffdd800747947 */ /* 0x000fea000383ffff */
.L_x_546:
[----:B------:R-:W-:Y:S01]  /*2a680*/  BSSY B1, `(.L_x_849) ;  /* 0x0000008000017945 */ /* 0x000fe20003800000 */
[----:B------:R-:W-:Y:S01]  /*2a690*/  IMAD.MOV.U32 R13, RZ, RZ, R102 ;  /* 0x000000ffff0d7224 */ /* 0x000fe200078e0066 */
[----:B------:R-:W-:Y:S01]  /*2a6a0*/  MOV R15, 0xffffffff ;  /* 0xffffffff000f7802 */ /* 0x000fe20000000f00 */
[----:B------:R-:W-:Y:S02]  /*2a6b0*/  IMAD.MOV.U32 R12, RZ, RZ, RZ ;  /* 0x000000ffff0c7224 */ /* 0x000fe400078e00ff */
[----:B------:R-:W-:-:S07]  /*2a6c0*/  IMAD.MOV.U32 R11, RZ, RZ, 0x181f ;  /* 0x0000181fff0b7424 */ /* 0x000fce00078e00ff */
[----:B-1----:R-:W-:Y:S05]  /*2a6d0*/  WARPSYNC.COLLECTIVE R15, `(.L_x_850) ;  /* 0x000000000f087348 */ /* 0x002fea0003c00000 */
[----:B------:R0:W2:Y:S02]  /*2a6e0*/  SHFL.IDX P6, R14, R13, R12, R11 ;  /* 0x0000000c0d0e7389 */ /* 0x0000a400000c000b */
[----:B012---:R-:W-:Y:S01]  /*2a6f0*/  ENDCOLLECTIVE ;  /* 0x000000000000791b */ /* 0x007fe20003800000 */
.L_x_850:
[----:B------:R-:W-:Y:S05]  /*2a700*/  BSYNC B1 ;  /* 0x0000000000017941 */ /* 0x000fea0003800000 */
.L_x_849:
        /* <DEDUP_REMOVED lines=8> */
.L_x_851:
[----:B------:R-:W-:Y:S01]  /*2a790*/  MOV R11, R14 ;  /* 0x0000000e000b7202 */ /* 0x000fe20000000f00 */
[----:B------:R-:W-:Y:S06]  /*2a7a0*/  BRA `(.L_x_852) ;  /* 0xfffffdd800407947 */ /* 0x000fec000383ffff */
.L_x_551:
[----:B------:R-:W-:Y:S01]  /*2a7b0*/  BSSY B1, `(.L_x_853) ;  /* 0x0000008000017945 */ /* 0x000fe20003800000 */
[----:B0-----:R-:W-:Y:S02]  /*2a7c0*/  IMAD.MOV.U32 R13, RZ, RZ, R102 ;  /* 0x000000ffff0d7224 */ /* 0x001fe400078e0066 */
[----:B------:R-:W-:Y:S02]  /*2a7d0*/  IMAD.MOV.U32 R12, RZ, RZ, 0x1 ;  /* 0x00000001ff0c7424 */ /* 0x000fe400078e00ff */
[----:B---3--:R-:W-:Y:S02]  /*2a7e0*/  IMAD.MOV.U32 R11, RZ, RZ, 0x181f ;  /* 0x0000181fff0b7424 */ /* 0x008fe400078e00ff */
[----:B------:R-:W-:-:S07]  /*2a7f0*/  IMAD.MOV.U32 R15, RZ, RZ, -0x1 ;  /* 0xffffffffff0f7424 */ /* 0x000fce00078e00ff */
[----:B-12---:R-:W-:Y:S05]  /*2a800*/  WARPSYNC.COLLECTIVE R15, `(.L_x_854) ;  /* 0x000000000f087348 */ /* 0x006fea0003c00000 */
[----:B------:R0:W3:Y:S02]  /*2a810*/  SHFL.IDX P6, R14, R13, R12, R11 ;  /* 0x0000000c0d0e7389 */ /* 0x0000e400000c000b */
[----:B0123--:R-:W-:Y:S01]  /*2a820*/  ENDCOLLECTIVE ;  /* 0x000000000000791b */ /* 0x00ffe20003800000 */
.L_x_854:
[----:B------:R-:W-:Y:S05]  /*2a830*/  BSYNC B1 ;  /* 0x0000000000017941 */ /* 0x000fea0003800000 */
.L_x_853:
        /* <DEDUP_REMOVED lines=8> */
.L_x_855:
[----:B------:R-:W-:Y:S01]  /*2a8c0*/  IMAD.MOV.U32 R50, RZ, RZ, R14 ;  /* 0x000000ffff327224 */ /* 0x000fe200078e000e */
[----:B------:R-:W-:Y:S06]  /*2a8d0*/  BRA `(.L_x_856) ;  /* 0xfffffde800187947 */ /* 0x000fec000383ffff */
.L_x_556:
[----:B------:R-:W-:Y:S01]  /*2a8e0*/  BSSY B1, `(.L_x_857) ;  /* 0x0000008000017945 */ /* 0x000fe20003800000 */
[----:B0-----:R-:W-:Y:S01]  /*2a8f0*/  IMAD.MOV.U32 R13, RZ, RZ, R102 ;  /* 0x000000ffff0d7224 */ /* 0x001fe200078e0066 */
[----:B------:R-:W-:Y:S01]  /*2a900*/  MOV R12, 0x2 ;  /* 0x00000002000c7802 */ /* 0x000fe20000000f00 */
[----:B------:R-:W-:Y:S02]  /*2a910*/  IMAD.MOV.U32 R11, RZ, RZ, 0x181f ;  /* 0x0000181fff0b7424 */ /* 0x000fe400078e00ff */
[----:B------:R-:W-:-:S07]  /*2a920*/  IMAD.MOV.U32 R15, RZ, RZ, -0x1 ;  /* 0xffffffffff0f7424 */ /* 0x000fce00078e00ff */
[----:B-12-4-:R-:W-:Y:S05]  /*2a930*/  WARPSYNC.COLLECTIVE R15, `(.L_x_858) ;  /* 0x000000000f087348 */ /* 0x016fea0003c00000 */
[----:B------:R0:W3:Y:S02]  /*2a940*/  SHFL.IDX P6, R14, R13, R12, R11 ;  /* 0x0000000c0d0e7389 */ /* 0x0000e400000c000b */
[----:B01234-:R-:W-:Y:S01]  /*2a950*/  ENDCOLLECTIVE ;  /* 0x000000000000791b */ /* 0x01ffe20003800000 */
.L_x_858:
[----:B------:R-:W-:Y:S05]  /*2a960*/  BSYNC B1 ;  /* 0x0000000000017941 */ /* 0x000fea0003800000 */
.L_x_857:
        /* <DEDUP_REMOVED lines=8> */
.L_x_859:
[----:B------:R-:W-:Y:S01]  /*2a9f0*/  IMAD.MOV.U32 R50, RZ, RZ, R14 ;  /* 0x000000ffff327224 */ /* 0x000fe200078e000e */
[----:B------:R-:W-:Y:S06]  /*2aa00*/  BRA `(.L_x_860) ;  /* 0xfffffdf400f47947 */ /* 0x000fec000383ffff */
.L_x_561:
[----:B------:R-:W-:Y:S01]  /*2aa10*/  BSSY B1, `(.L_x_861) ;  /* 0x0000008000017945 */ /* 0x000fe20003800000 */
[----:B0-----:R-:W-:Y:S01]  /*2aa20*/  IMAD.MOV.U32 R13, RZ, RZ, R102 ;  /* 0x000000ffff0d7224 */ /* 0x001fe200078e0066 */
[----:B------:R-:W-:Y:S01]  /*2aa30*/  MOV R15, 0xffffffff ;  /* 0xffffffff000f7802 */ /* 0x000fe20000000f00 */
[----:B------:R-:W-:Y:S02]  /*2aa40*/  IMAD.MOV.U32 R12, RZ, RZ, 0x3 ;  /* 0x00000003ff0c7424 */ /* 0x000fe400078e00ff */
[----:B------:R-:W-:-:S07]  /*2aa50*/  IMAD.MOV.U32 R11, RZ, RZ, 0x181f ;  /* 0x0000181fff0b7424 */ /* 0x000fce00078e00ff */
[----:B-1234-:R-:W-:Y:S05]  /*2aa60*/  WARPSYNC.COLLECTIVE R15, `(.L_x_862) ;  /* 0x000000000f087348 */ /* 0x01efea0003c00000 */
[----:B------:R0:W0:Y:S02]  /*2aa70*/  SHFL.IDX P6, R14, R13, R12, R11 ;  /* 0x0000000c0d0e7389 */ /* 0x00002400000c000b */
[----:B01234-:R-:W-:Y:S01]  /*2aa80*/  ENDCOLLECTIVE ;  /* 0x000000000000791b */ /* 0x01ffe20003800000 */
.L_x_862:
[----:B------:R-:W-:Y:S05]  /*2aa90*/  BSYNC B1 ;  /* 0x0000000000017941 */ /* 0x000fea0003800000 */
.L_x_861:
        /* <DEDUP_REMOVED lines=8> */
.L_x_863:
[----:B------:R-:W-:Y:S01]  /*2ab20*/  MOV R50, R14 ;  /* 0x0000000e00327202 */ /* 0x000fe20000000f00 */
[----:B------:R-:W-:Y:S06]  /*2ab30*/  BRA `(.L_x_864) ;  /* 0xfffffe0400b47947 */ /* 0x000fec000383ffff */
.L_x_566:
[----:B-1----:R1:W2:Y:S02]  /*2ab40*/  SYNCS.PHASECHK.TRANS64.TRYWAIT P2, [R81+URZ+0x38890], R100 ;  /* 0x03889064510075a7 */ /* 0x0022a4000804017f */
[----:B--2---:R-:W-:Y:S05]  /*2ab50*/  @!P2 NANOSLEEP.SYNCS 0x989680 ;  /* 0x009896800000a95d */ /* 0x004fea0003900000 */
[----:B------:R-:W2:Y:S02]  /*2ab60*/  @!P2 SYNCS.PHASECHK.TRANS64 P2, [R81+URZ+0x38890], R100 ;  /* 0x038890645100a5a7 */ /* 0x000ea4000804007f */
[----:B--2---:R-:W-:Y:S05]  /*2ab70*/  @!P2 BRA `(.L_x_566) ;  /* 0xfffffffc00f0a947 */ /* 0x004fea000383ffff */
[----:B------:R-:W-:Y:S05]  /*2ab80*/  BRA `(.L_x_865) ;  /* 0xfffffe1400cc7947 */ /* 0x000fea000383ffff */
.L_x_567:
[----:B------:R-:W-:Y:S01]  /*2ab90*/  BSSY B1, `(.L_x_866) ;  /* 0x0000008000017945 */ /* 0x000fe20003800000 */
[----:B------:R-:W-:Y:S02]  /*2aba0*/  IMAD.MOV.U32 R13, RZ, RZ, R49 ;  /* 0x000000ffff0d7224 */ /* 0x000fe400078e0031 */
[----:B------:R-:W-:Y:S02]  /*2abb0*/  IMAD.MOV.U32 R12, RZ, RZ, RZ ;  /* 0x000000ffff0c7224 */ /* 0x000fe400078e00ff */
[----:B------:R-:W-:Y:S02]  /*2abc0*/  IMAD.MOV.U32 R11, RZ, RZ, 0x181f ;  /* 0x0000181fff0b7424 */ /* 0x000fe400078e00ff */
[----:B------:R-:W-:-:S07]  /*2abd0*/  IMAD.MOV.U32 R15, RZ, RZ, -0x1 ;  /* 0xffffffffff0f7424 */ /* 0x000fce00078e00ff */
[----:B-1----:R-:W-:Y:S05]  /*2abe0*/  WARPSYNC.COLLECTIVE R15, `(.L_x_867) ;  /* 0x000000000f087348 */ /* 0x002fea0003c00000 */
[----:B------:R0:W2:Y:S02]  /*2abf0*/  SHFL.IDX P6, R14, R13, R12, R11 ;  /* 0x0000000c0d0e7389 */ /* 0x0000a400000c000b */
[----:B012---:R-:W-:Y:S01]  /*2ac00*/  ENDCOLLECTIVE ;  /* 0x000000000000791b */ /* 0x007fe20003800000 */
.L_x_867:
[----:B------:R-:W-:Y:S05]  /*2ac10*/  BSYNC B1 ;  /* 0x0000000000017941 */ /* 0x000fea0003800000 */
.L_x_866:
[----:B------:R-:W-:Y:S01]  /*2ac20*/  MOV R13, R48 ;  /* 0x00000030000d7202 */ /* 0x000fe20000000f00 */
[----:B------:R-:W-:Y:S02]  /*2ac30*/  IMAD.MOV.U32 R12, RZ, RZ, RZ ;  /* 0x000000ffff0c7224 */ /* 0x000fe400078e00ff */
[----:B------:R-:W-:Y:S02]  /*2ac40*/  IMAD.MOV.U32 R11, RZ, RZ, 0x181f ;  /* 0x0000181fff0b7424 */ /* 0x000fe400078e00ff */
[----:B------:R-:W-:Y:S02]  /*2ac50*/  IMAD.MOV.U32 R15, RZ, RZ, -0x1 ;  /* 0xffffffffff0f7424 */ /* 0x000fe400078e00ff */
[----:B------:R-:W-:-:S07]  /*2ac60*/  IMAD.MOV.U32 R45, RZ, RZ, R14 ;  /* 0x000000ffff2d7224 */ /* 0x000fce00078e000e */
[----:B------:R-:W-:Y:S05]  /*2ac70*/  WARPSYNC.COLLECTIVE R15, `(.L_x_868) ;  /* 0x000000000f087348 */ /* 0x000fea0003c00000 */
[----:B------:R0:W1:Y:S02]  /*2ac80*/  SHFL.IDX P6, R14, R13, R12, R11 ;  /* 0x0000000c0d0e7389 */ /* 0x00006400000c000b */
[----:B01----:R-:W-:Y:S01]  /*2ac90*/  ENDCOLLECTIVE ;  /* 0x000000000000791b */ /* 0x003fe20003800000 */
.L_x_868:
[----:B------:R-:W-:Y:S05]  /*2aca0*/  BRA `(.L_x_869) ;  /* 0xfffffe1400ec7947 */ /* 0x000fea000383ffff */
.L_x_570:
[----:B------:R-:W-:Y:S01]  /*2acb0*/  BSSY B1, `(.L_x_870) ;  /* 0x0000008000017945 */ /* 0x000fe20003800000 */
[----:B----4-:R-:W-:Y:S01]  /*2acc0*/  IMAD.MOV.U32 R13, RZ, RZ, R49 ;  /* 0x000000ffff0d7224 */ /* 0x010fe200078e0031 */
[----:B------:R-:W-:Y:S01]  /*2acd0*/  MOV R11, 0x181f ;  /* 0x0000181f000b7802 */ /* 0x000fe20000000f00 */
[----:B------:R-:W-:Y:S02]  /*2ace0*/  IMAD.MOV.U32 R12, RZ, RZ, 0x1 ;  /* 0x00000001ff0c7424 */ /* 0x000fe400078e00ff */
[----:B------:R-:W-:-:S07]  /*2acf0*/  IMAD.MOV.U32 R15, RZ, RZ, -0x1 ;  /* 0xffffffffff0f7424 */ /* 0x000fce00078e00ff */
[----:B0123--:R-:W-:Y:S05]  /*2ad00*/  WARPSYNC.COLLECTIVE R15, `(.L_x_871) ;  /* 0x000000000f087348 */ /* 0x00ffea0003c00000 */
[----:B---3--:R3:W4:Y:S02]  /*2ad10*/  SHFL.IDX P6, R14, R13, R12, R11 ;  /* 0x0000000c0d0e7389 */ /* 0x00872400000c000b */
[----:B01234-:R-:W-:Y:S01]  /*2ad20*/  ENDCOLLECTIVE ;  /* 0x000000000000791b */ /* 0x01ffe20003800000 */
.L_x_871:
[----:B------:R-:W-:Y:S05]  /*2ad30*/  BSYNC B1 ;  /* 0x0000000000017941 */ /* 0x000fea0003800000 */
.L_x_870:
[----:B------:R-:W-:Y:S01]  /*2ad40*/  IMAD.MOV.U32 R13, RZ, RZ, R48 ;  /* 0x000000ffff0d7224 */ /* 0x000fe200078e0030 */
[----:B------:R-:W-:Y:S01]  /*2ad50*/  MOV R15, 0xffffffff ;  /* 0xffffffff000f7802 */ /* 0x000fe20000000f00 */
[----:B------:R-:W-:Y:S02]  /*2ad60*/  IMAD.MOV.U32 R12, RZ, RZ, 0x1 ;  /* 0x00000001ff0c7424 */ /* 0x000fe400078e00ff */
[----:B------:R-:W-:Y:S02]  /*2ad70*/  IMAD.MOV.U32 R11, RZ, RZ, 0x181f ;  /* 0x0000181fff0b7424 */ /* 0x000fe400078e00ff */
[----:B------:R-:W-:-:S07]  /*2ad80*/  IMAD.MOV.U32 R45, RZ, RZ, R14 ;  /* 0x000000ffff2d7224 */ /* 0x000fce00078e000e */
[----:B------:R-:W-:Y:S05]  /*2ad90*/  WARPSYNC.COLLECTIVE R15, `(.L_x_872) ;  /* 0x000000000f087348 */ /* 0x000fea0003c00000 */
[----:B------:R0:W1:Y:S02]  /*2ada0*/  SHFL.IDX P6, R14, R13, R12, R11 ;  /* 0x0000000c0d0e7389 */ /* 0x00006400000c000b */
[----:B01----:R-:W-:Y:S01]  /*2adb0*/  ENDCOLLECTIVE ;  /* 0x000000000000791b */ /* 0x003fe20003800000 */
.L_x_872:
[----:B------:R-:W-:Y:S05]  /*2adc0*/  BRA `(.L_x_873) ;  /* 0xfffffe1400ec7947 */ /* 0x000fea000383ffff */
.L_x_573:
[----:B------:R-:W-:Y:S01]  /*2add0*/  BSSY B1, `(.L_x_874) ;  /* 0x0000008000017945 */ /* 0x000fe20003800000 */
[----:B---3--:R-:W-:Y:S02]  /*2ade0*/  IMAD.MOV.U32 R13, RZ, RZ, R49 ;  /* 0x000000ffff0d7224 */ /* 0x008fe400078e0031 */
[----:B------:R-:W-:Y:S02]  /*2adf0*/  IMAD.MOV.U32 R12, RZ, RZ, 0x2 ;  /* 0x00000002ff0c7424 */ /* 0x000fe400078e00ff */
[----:B------:R-:W-:Y:S02]  /*2ae00*/  IMAD.MOV.U32 R11, RZ, RZ, 0x181f ;  /* 0x0000181fff0b7424 */ /* 0x000fe400078e00ff */
[----:B------:R-:W-:-:S07]  /*2ae10*/  IMAD.MOV.U32 R15, RZ, RZ, -0x1 ;  /* 0xffffffffff0f7424 */ /* 0x000fce00078e00ff */
[----:B012-4-:R-:W-:Y:S05]  /*2ae20*/  WARPSYNC.COLLECTIVE R15, `(.L_x_875) ;  /* 0x000000000f087348 */ /* 0x017fea0003c00000 */
[----:B------:R3:W0:Y:S02]  /*2ae30*/  SHFL.IDX P6, R14, R13, R12, R11 ;  /* 0x0000000c0d0e7389 */ /* 0x00062400000c000b */
[----:B01234-:R-:W-:Y:S01]  /*2ae40*/  ENDCOLLECTIVE ;  /* 0x000000000000791b */ /* 0x01ffe20003800000 */
.L_x_875:
[----:B------:R-:W-:Y:S05]  /*2ae50*/  BSYNC B1 ;  /* 0x0000000000017941 */ /* 0x000fea0003800000 */
.L_x_874:
        /* <DEDUP_REMOVED lines=8> */
.L_x_876:
[----:B------:R-:W-:Y:S05]  /*2aee0*/  BRA `(.L_x_877) ;  /* 0xfffffe1400f07947 */ /* 0x000fea000383ffff */
.L_x_576:
        /* <DEDUP_REMOVED lines=8> */
.L_x_879:
[----:B------:R-:W-:Y:S05]  /*2af70*/  BSYNC B1 ;  /* 0x0000000000017941 */ /* 0x000fea0003800000 */
.L_x_878:
        /* <DEDUP_REMOVED lines=8> */
.L_x_880:
[----:B------:R-:W-:Y:S05]  /*2b000*/  BRA `(.L_x_881) ;  /* 0xfffffe1400f47947 */ /* 0x000fea000383ffff */
.L_x_580:
[----:B------:R0:W0:Y:S02]  /*2b010*/  SYNCS.PHASECHK.TRANS64.TRYWAIT P3, [R81+URZ+0x388b0], R100 ;  /* 0x0388b064510075a7 */ /* 0x000024000806017f */
[----:B0-----:R-:W-:Y:S05]  /*2b020*/  @!P3 NANOSLEEP.SYNCS 0x989680 ;  /* 0x009896800000b95d */ /* 0x001fea0003900000 */
[----:B------:R-:W0:Y:S02]  /*2b030*/  @!P3 SYNCS.PHASECHK.TRANS64 P3, [R81+URZ+0x388b0], R100 ;  /* 0x0388b0645100b5a7 */ /* 0x000e24000806007f */
[----:B0-----:R-:W-:Y:S05]  /*2b040*/  @!P3 BRA `(.L_x_580) ;  /* 0xfffffffc00f0b947 */ /* 0x001fea000383ffff */
[----:B------:R-:W-:Y:S05]  /*2b050*/  BRA `(.L_x_882) ;  /* 0xfffffe18006c7947 */ /* 0x000fea000383ffff */
.L_x_594:
[----:B------:R-:W-:Y:S01]  /*2b060*/  BSSY B0, `(.L_x_883) ;  /* 0x0000007000007945 */ /* 0x000fe20003800000 */
[----:B------:R-:W-:Y:S02]  /*2b070*/  IMAD.MOV.U32 R12, RZ, RZ, RZ ;  /* 0x000000ffff0c7224 */ /* 0x000fe400078e00ff */
[----:B------:R-:W-:Y:S02]  /*2b080*/  IMAD.MOV.U32 R11, RZ, RZ, 0x1f ;  /* 0x0000001fff0b7424 */ /* 0x000fe400078e00ff */
[----:B------:R-:W-:-:S07]  /*2b090*/  IMAD.MOV.U32 R15, RZ, RZ, -0x1 ;  /* 0xffffffffff0f7424 */ /* 0x000fce00078e00ff */
[----:B-----5:R-:W-:Y:S05]  /*2b0a0*/  WARPSYNC.COLLECTIVE R15, `(.L_x_884) ;  /* 0x000000000f087348 */ /* 0x020fea0003c00000 */
[----:B------:R0:W1:Y:S02]  /*2b0b0*/  SHFL.IDX P6, R14, R13, R12, R11 ;  /* 0x0000000c0d0e7389 */ /* 0x00006400000c000b */
[----:B01---5:R-:W-:Y:S01]  /*2b0c0*/  ENDCOLLECTIVE ;  /* 0x000000000000791b */ /* 0x023fe20003800000 */
.L_x_884:
[----:B------:R-:W-:Y:S05]  /*2b0d0*/  BSYNC B0 ;  /* 0x0000000000007941 */ /* 0x000fea0003800000 */
.L_x_883:
[----:B------:R-:W-:Y:S05]  /*2b0e0*/  BRA `(.L_x_885) ;  /* 0xfffffe2800647947 */ /* 0x000fea000383ffff */
.L_x_604:
[----:B------:R-:W-:Y:S01]  /*2b0f0*/  BSSY B1, `(.L_x_886) ;  /* 0x0000008000017945 */ /* 0x000fe20003800000 */
[----:B0-----:R-:W-:Y:S01]  /*2b100*/  IMAD.MOV.U32 R13, RZ, RZ, R24 ;  /* 0x000000ffff0d7224 */ /* 0x001fe200078e0018 */
[----:B------:R-:W-:Y:S01]  /*2b110*/  MOV R11, 0x181f ;  /* 0x0000181f000b7802 */ /* 0x000fe20000000f00 */
[----:B------:R-:W-:Y:S02]  /*2b120*/  IMAD.MOV.U32 R12, RZ, RZ, RZ ;  /* 0x000000ffff0c7224 */ /* 0x000fe400078e00ff */
[----:B------:R-:W-:-:S07]  /*2b130*/  IMAD.MOV.U32 R15, RZ, RZ, -0x1 ;  /* 0xffffffffff0f7424 */ /* 0x000fce00078e00ff */
[----:B------:R-:W-:Y:S05]  /*2b140*/  WARPSYNC.COLLECTIVE R15, `(.L_x_887) ;  /* 0x000000000f087348 */ /* 0x000fea0003c00000 */
[----:B------:R0:W1:Y:S02]  /*2b150*/  SHFL.IDX P6, R14, R13, R12, R11 ;  /* 0x0000000c0d0e7389 */ /* 0x00006400000c000b */
[----:B01----:R-:W-:Y:S01]  /*2b160*/  ENDCOLLECTIVE ;  /* 0x000000000000791b */ /* 0x003fe20003800000 */
.L_x_887:
[----:B------:R-:W-:Y:S05]  /*2b170*/  BSYNC B1 ;  /* 0x0000000000017941 */ /* 0x000fea0003800000 */
.L_x_886:
[----:B------:R-:W-:Y:S01]  /*2b180*/  IMAD.MOV.U32 R13, RZ, RZ, R26 ;  /* 0x000000ffff0d7224 */ /* 0x000fe200078e001a */
[----:B------:R-:W-:Y:S01]  /*2b190*/  MOV R15, 0xffffffff ;  /* 0xffffffff000f7802 */ /* 0x000fe20000000f00 */
[----:B------:R-:W-:Y:S02]  /*2b1a0*/  IMAD.MOV.U32 R12, RZ, RZ, RZ ;  /* 0x000000ffff0c7224 */ /* 0x000fe400078e00ff */
[----:B------:R-:W-:Y:S02]  /*2b1b0*/  IMAD.MOV.U32 R11, RZ, RZ, 0x181f ;  /* 0x0000181fff0b7424 */ /* 0x000fe400078e00ff */
[----:B------:R-:W-:-:S07]  /*2b1c0*/  IMAD.MOV.U32 R3, RZ, RZ, R14 ;  /* 0x000000ffff037224 */ /* 0x000fce00078e000e */
[----:B------:R-:W-:Y:S05]  /*2b1d0*/  WARPSYNC.COLLECTIVE R15, `(.L_x_888) ;  /* 0x000000000f087348 */ /* 0x000fea0003c00000 */
[----:B------:R0:W1:Y:S02]  /*2b1e0*/  SHFL.IDX P6, R14, R13, R12, R11 ;  /* 0x0000000c0d0e7389 */ /* 0x00006400000c000b */
[----:B01----:R-:W-:Y:S01]  /*2b1f0*/  ENDCOLLECTIVE ;  /* 0x000000000000791b */ /* 0x003fe20003800000 */
.L_x_888:
[----:B------:R-:W-:Y:S02]  /*2b200*/  IMAD.MOV.U32 R13, RZ, RZ, R32 ;  /* 0x000000ffff0d7224 */ /* 0x000fe400078e0020 */
[----:B------:R-:W-:-:S07]  /*2b210*/  IMAD.MOV.U32 R27, RZ, RZ, R14 ;  /* 0x000000ffff1b7224 */ /* 0x000fce00078e000e */
[----:B------:R-:W-:Y:S05]  /*2b220*/  WARPSYNC.COLLECTIVE R15, `(.L_x_889) ;  /* 0x000000000f087348 */ /* 0x000fea0003c00000 */
[----:B------:R0:W1:Y:S02]  /*2b230*/  SHFL.IDX P6, R14, R13, R12, R11 ;  /* 0x0000000c0d0e7389 */ /* 0x00006400000c000b */
[----:B01----:R-:W-:Y:S01]  /*2b240*/  ENDCOLLECTIVE ;  /* 0x000000000000791b */ /* 0x003fe20003800000 */
.L_x_889:
[----:B------:R-:W-:Y:S02]  /*2b250*/  IMAD.MOV.U32 R13, RZ, RZ, R28 ;  /* 0x000000ffff0d7224 */ /* 0x000fe400078e001c */
[----:B------:R-:W-:-:S07]  /*2b260*/  IMAD.MOV.U32 R21, RZ, RZ, R14 ;  /* 0x000000ffff157224 */ /* 0x000fce00078e000e */
[----:B------:R-:W-:Y:S05]  /*2b270*/  WARPSYNC.COLLECTIVE R15, `(.L_x_890) ;  /* 0x000000000f087348 */ /* 0x000fea0003c00000 */
[----:B------:R0:W1:Y:S02]  /*2b280*/  SHFL.IDX P6, R14, R13, R12, R11 ;  /* 0x0000000c0d0e7389 */ /* 0x00006400000c000b */
[----:B01----:R-:W-:Y:S01]  /*2b290*/  ENDCOLLECTIVE ;  /* 0x000000000000791b */ /* 0x003fe20003800000 */
.L_x_890:
[----:B------:R-:W-:Y:S01]  /*2b2a0*/  IMAD.MOV.U32 R29, RZ, RZ, R14 ;  /* 0x000000ffff1d7224 */ /* 0x000fe200078e000e */
[----:B------:R-:W-:Y:S06]  /*2b2b0*/  BRA `(.L_x_891) ;  /* 0xfffffe2c00547947 */ /* 0x000fec000383ffff */
.L_x_608:
[----:B0-----:R0:W1:Y:S02]  /*2b2c0*/  SYNCS.PHASECHK.TRANS64.TRYWAIT P0, [R19+URZ+0x38800], R32 ;  /* 0x03880020130075a7 */ /* 0x001064000800017f */
[----:B-1----:R-:W-:Y:S05]  /*2b2d0*/  @!P0 NANOSLEEP.SYNCS 0x989680 ;  /* 0x009896800000895d */ /* 0x002fea0003900000 */
[----:B------:R-:W1:Y:S02]  /*2b2e0*/  @!P0 SYNCS.PHASECHK.TRANS64 P0, [R19+URZ+0x38800], R32 ;  /* 0x03880020130085a7 */ /* 0x000e64000800007f */
[----:B-1----:R-:W-:Y:S05]  /*2b2f0*/  @!P0 BRA `(.L_x_608) ;  /* 0xfffffffc00f08947 */ /* 0x002fea000383ffff */
[----:B------:R-:W-:Y:S05]  /*2b300*/  BRA `(.L_x_892) ;  /* 0xfffffe3000887947 */ /* 0x000fea000383ffff */
.L_x_624:
[----:B------:R-:W-:Y:S01]  /*2b310*/  BSSY B1, `(.L_x_893) ;  /* 0x0000008000017945 */ /* 0x000fe20003800000 */
[----:B0-----:R-:W-:Y:S01]  /*2b320*/  MOV R13, R24 ;  /* 0x00000018000d7202 */ /* 0x001fe20000000f00 */
[----:B------:R-:W-:Y:S02]  /*2b330*/  IMAD.MOV.U32 R12, RZ, RZ, RZ ;  /* 0x000000ffff0c7224 */ /* 0x000fe400078e00ff */
[----:B------:R-:W-:Y:S02]  /*2b340*/  IMAD.MOV.U32 R11, RZ, RZ, 0x181f ;  /* 0x0000181fff0b7424 */ /* 0x000fe400078e00ff */
[----:B------:R-:W-:-:S07]  /*2b350*/  IMAD.MOV.U32 R15, RZ, RZ, -0x1 ;  /* 0xffffffffff0f7424 */ /* 0x000fce00078e00ff */
[----:B------:R-:W-:Y:S05]  /*2b360*/  WARPSYNC.COLLECTIVE R15, `(.L_x_894) ;  /* 0x000000000f087348 */ /* 0x000fea0003c00000 */
[----:B------:R0:W1:Y:S02]  /*2b370*/  SHFL.IDX P6, R14, R13, R12, R11 ;  /* 0x0000000c0d0e7389 */ /* 0x00006400000c000b */
[----:B01----:R-:W-:Y:S01]  /*2b380*/  ENDCOLLECTIVE ;  /* 0x000000000000791b */ /* 0x003fe20003800000 */
.L_x_894:
[----:B------:R-:W-:Y:S05]  /*2b390*/  BSYNC B1 ;  /* 0x0000000000017941 */ /* 0x000fea0003800000 */
.L_x_893:
[----:B------:R-:W-:Y:S01]  /*2b3a0*/  IMAD.MOV.U32 R13, RZ, RZ, R26 ;  /* 0x000000ffff0d7224 */ /* 0x000fe200078e001a */
[----:B------:R-:W-:Y:S01]  /*2b3b0*/  MOV R12, RZ ;  /* 0x000000ff000c7202 */ /* 0x000fe20000000f00 */
[----:B------:R-:W-:Y:S02]  /*2b3c0*/  IMAD.MOV.U32 R11, RZ, RZ, 0x181f ;  /* 0x0000181fff0b7424 */ /* 0x000fe400078e00ff */
[----:B------:R-:W-:Y:S02]  /*2b3d0*/  IMAD.MOV.U32 R15, RZ, RZ, -0x1 ;  /* 0xffffffffff0f7424 */ /* 0x000fe400078e00ff */
[----:B------:R-:W-:-:S07]  /*2b3e0*/  IMAD.MOV.U32 R3, RZ, RZ, R14 ;  /* 0x000000ffff037224 */ /* 0x000fce00078e000e */
[----:B------:R-:W-:Y:S05]  /*2b3f0*/  WARPSYNC.COLLECTIVE R15, `(.L_x_895) ;  /* 0x000000000f087348 */ /* 0x000fea0003c00000 */
[----:B------:R0:W1:Y:S02]  /*2b400*/  SHFL.IDX P6, R14, R13, R12, R11 ;  /* 0x0000000c0d0e7389 */ /* 0x00006400000c000b */
[----:B01----:R-:W-:Y:S01]  /*2b410*/  ENDCOLLECTIVE ;  /* 0x000000000000791b */ /* 0x003fe20003800000 */
.L_x_895:
[----:B------:R-:W-:Y:S02]  /*2b420*/  IMAD.MOV.U32 R13, RZ, RZ, R32 ;  /* 0x000000ffff0d7224 */ /* 0x000fe400078e0020 */
[----:B------:R-:W-:-:S07]  /*2b430*/  IMAD.MOV.U32 R27, RZ, RZ, R14 ;  /* 0x000000ffff1b7224 */ /* 0x000fce00078e000e */
[----:B------:R-:W-:Y:S05]  /*2b440*/  WARPSYNC.COLLECTIVE R15, `(.L_x_896) ;  /* 0x000000000f087348 */ /* 0x000fea0003c00000 */
[----:B------:R0:W1:Y:S02]  /*2b450*/  SHFL.IDX P6, R14, R13, R12, R11 ;  /* 0x0000000c0d0e7389 */ /* 0x00006400000c000b */
[----:B01----:R-:W-:Y:S01]  /*2b460*/  ENDCOLLECTIVE ;  /* 0x000000000000791b */ /* 0x003fe20003800000 */
.L_x_896:
[----:B------:R-:W-:Y:S01]  /*2b470*/  MOV R13, R28 ;  /* 0x0000001c000d7202 */ /* 0x000fe20000000f00 */
[----:B------:R-:W-:-:S07]  /*2b480*/  IMAD.MOV.U32 R21, RZ, RZ, R14 ;  /* 0x000000ffff157224 */ /* 0x000fce00078e000e */
[----:B------:R-:W-:Y:S05]  /*2b490*/  WARPSYNC.COLLECTIVE R15, `(.L_x_897) ;  /* 0x000000000f087348 */ /* 0x000fea0003c00000 */
[----:B------:R0:W1:Y:S02]  /*2b4a0*/  SHFL.IDX P6, R14, R13, R12, R11 ;  /* 0x0000000c0d0e7389 */ /* 0x00006400000c000b */
[----:B01----:R-:W-:Y:S01]  /*2b4b0*/  ENDCOLLECTIVE ;  /* 0x000000000000791b */ /* 0x003fe20003800000 */
.L_x_897:
[----:B------:R-:W-:Y:S05]  /*2b4c0*/  BRA `(.L_x_898) ;  /* 0xfffffe60006c7947 */ /* 0x000fea000383ffff */
.L_x_628:
[----:B0-----:R0:W1:Y:S02]  /*2b4d0*/  SYNCS.PHASECHK.TRANS64.TRYWAIT P1, [R19+URZ+0x38800], R34 ;  /* 0x03880022130075a7 */ /* 0x001064000802017f */
[----:B-1----:R-:W-:Y:S05]  /*2b4e0*/  @!P1 NANOSLEEP.SYNCS 0x989680 ;  /* 0x009896800000995d */ /* 0x002fea0003900000 */
[----:B------:R-:W1:Y:S02]  /*2b4f0*/  @!P1 SYNCS.PHASECHK.TRANS64 P1, [R19+URZ+0x38800], R34 ;  /* 0x03880022130095a7 */ /* 0x000e64000802007f */
[----:B-1----:R-:W-:Y:S05]  /*2b500*/  @!P1 BRA `(.L_x_628) ;  /* 0xfffffffc00f09947 */ /* 0x002fea000383ffff */
[----:B------:R-:W-:Y:S05]  /*2b510*/  BRA `(.L_x_899) ;  /* 0xfffffe64008c7947 */ /* 0x000fea000383ffff */
.L_x_638:
[----:B--2---:R2:W3:Y:S02]  /*2b520*/  SYNCS.PHASECHK.TRANS64.TRYWAIT P1, [R3+URZ+0x38830], R10 ;  /* 0x0388300a030075a7 */ /* 0x0044e4000802017f */
[----:B---3--:R-:W-:Y:S05]  /*2b530*/  @!P1 NANOSLEEP.SYNCS 0x989680 ;  /* 0x009896800000995d */ /* 0x008fea0003900000 */
[----:B------:R-:W3:Y:S02]  /*2b540*/  @!P1 SYNCS.PHASECHK.TRANS64 P1, [R3+URZ+0x38830], R10 ;  /* 0x0388300a030095a7 */ /* 0x000ee4000802007f */
[----:B---3--:R-:W-:Y:S05]  /*2b550*/  @!P1 BRA `(.L_x_638) ;  /* 0xfffffffc00f09947 */ /* 0x008fea000383ffff */
[----:B------:R-:W-:Y:S05]  /*2b560*/  BRA `(.L_x_637) ;  /* 0xfffffe9800ec7947 */ /* 0x000fea000383ffff */
.L_x_644:
[----:B-1----:R1:W2:Y:S02]  /*2b570*/  SYNCS.PHASECHK.TRANS64.TRYWAIT P1, [R3+URZ+0x38850], R10 ;  /* 0x0388500a030075a7 */ /* 0x0022a4000802017f */
[----:B--2---:R-:W-:Y:S05]  /*2b580*/  @!P1 NANOSLEEP.SYNCS 0x989680 ;  /* 0x009896800000995d */ /* 0x004fea0003900000 */
[----:B------:R-:W2:Y:S02]  /*2b590*/  @!P1 SYNCS.PHASECHK.TRANS64 P1, [R3+URZ+0x38850], R10 ;  /* 0x0388500a030095a7 */ /* 0x000ea4000802007f */
[----:B--2---:R-:W-:Y:S05]  /*2b5a0*/  @!P1 BRA `(.L_x_644) ;  /* 0xfffffffc00f09947 */ /* 0x004fea000383ffff */
[----:B------:R-:W-:Y:S05]  /*2b5b0*/  BRA `(.L_x_643) ;  /* 0xfffffeb800e07947 */ /* 0x000fea000383ffff */
.L_x_650:
[----:B-1----:R1:W2:Y:S02]  /*2b5c0*/  SYNCS.PHASECHK.TRANS64.TRYWAIT P2, [R5+URZ+0x38830], R6 ;  /* 0x03883006050075a7 */ /* 0x0022a4000804017f */
[----:B--2---:R-:W-:Y:S05]  /*2b5d0*/  @!P2 NANOSLEEP.SYNCS 0x989680 ;  /* 0x009896800000a95d */ /* 0x004fea0003900000 */
[----:B------:R-:W2:Y:S02]  /*2b5e0*/  @!P2 SYNCS.PHASECHK.TRANS64 P2, [R5+URZ+0x38830], R6 ;  /* 0x038830060500a5a7 */ /* 0x000ea4000804007f */
[----:B--2---:R-:W-:Y:S05]  /*2b5f0*/  @!P2 BRA `(.L_x_650) ;  /* 0xfffffffc00f0a947 */ /* 0x004fea000383ffff */
[----:B------:R-:W-:Y:S05]  /*2b600*/  BRA `(.L_x_649) ;  /* 0xfffffebc00f87947 */ /* 0x000fea000383ffff */
.L_x_656:
[----:B---3--:R3:W4:Y:S02]  /*2b610*/  SYNCS.PHASECHK.TRANS64.TRYWAIT P2, [R5+URZ+0x38850], R6 ;  /* 0x03885006050075a7 */ /* 0x008724000804017f */
[----:B----4-:R-:W-:Y:S05]  /*2b620*/  @!P2 NANOSLEEP.SYNCS 0x989680 ;  /* 0x009896800000a95d */ /* 0x010fea0003900000 */
[----:B------:R-:W4:Y:S02]  /*2b630*/  @!P2 SYNCS.PHASECHK.TRANS64 P2, [R5+URZ+0x38850], R6 ;  /* 0x038850060500a5a7 */ /* 0x000f24000804007f */
[----:B----4-:R-:W-:Y:S05]  /*2b640*/  @!P2 BRA `(.L_x_656) ;  /* 0xfffffffc00f0a947 */ /* 0x010fea000383ffff */
[----:B------:R-:W-:Y:S05]  /*2b650*/  BRA `(.L_x_655) ;  /* 0xfffffedc00fc7947 */ /* 0x000fea000383ffff */
.L_x_661:
[----:B------:R-:W-:Y:S01]  /*2b660*/  SEL R40, R13, R93, P0 ;  /* 0x0000005d0d287207 */ /* 0x000fe20000000000 */
[----:B------:R-:W-:Y:S01]  /*2b670*/  IMAD.MOV.U32 R15, RZ, RZ, -0x1 ;  /* 0xffffffffff0f7424 */ /* 0x000fe200078e00ff */
[----:B------:R-:W-:Y:S02]  /*2b680*/  SEL R28, R11, R12, P0 ;  /* 0x0000000c0b1c7207 */ /* 0x000fe40000000000 */
[----:B------:R-:W-:Y:S01]  /*2b690*/  SEL R27, R12, R11, P0 ;  /* 0x0000000b0c1b7207 */ /* 0x000fe20000000000 */
[----:B-----5:R-:W-:Y:S01]  /*2b6a0*/  IMAD.MOV.U32 R12, RZ, RZ, R0 ;  /* 0x000000ffff0c7224 */ /* 0x020fe200078e0000 */
[----:B------:R-:W-:Y:S01]  /*2b6b0*/  SEL R93, R93, R13, P0 ;  /* 0x0000000d5d5d7207 */ /* 0x000fe20000000000 */
[----:B------:R-:W-:Y:S01]  /*2b6c0*/  IMAD.MOV.U32 R13, RZ, RZ, R9 ;  /* 0x000000ffff0d7224 */ /* 0x000fe200078e0009 */
[----:B0-----:R-:W-:Y:S01]  /*2b6d0*/  LOP3.LUT R2, R0, 0x2, RZ, 0x3c, !PT ;  /* 0x0000000200027812 */ /* 0x001fe200078e3cff */
[----:B------:R-:W-:Y:S01]  /*2b6e0*/  IMAD.MOV.U32 R11, RZ, RZ, 0x1c1f ;  /* 0x00001c1fff0b7424 */ /* 0x000fe200078e00ff */
[----:B------:R-:W-:-:S02]  /*2b6f0*/  SEL R7, R36, R37, P0 ;  /* 0x0000002524077207 */ /* 0x000fc40000000000 */
[----:B------:R-:W-:-:S07]  /*2b700*/  SEL R8, R32, R33, P0 ;  /* 0x0000002120087207 */ /* 0x000fce0000000000 */
[----:B------:R-:W-:Y:S05]  /*2b710*/  WARPSYNC.COLLECTIVE R15, `(.L_x_900) ;  /* 0x000000000f087348 */ /* 0x000fea0003c00000 */
[----:B------:R0:W1:Y:S02]  /*2b720*/  SHFL.IDX P6, R14, R13, R12, R11 ;  /* 0x0000000c0d0e7389 */ /* 0x00006400000c000b */
[----:B01----:R-:W-:Y:S01]  /*2b730*/  ENDCOLLECTIVE ;  /* 0x000000000000791b */ /* 0x003fe20003800000 */
.L_x_900:
[----:B------:R-:W-:Y:S02]  /*2b740*/  SEL R36, R37, R36, P0 ;  /* 0x0000002425247207 */ /* 0x000fe40000000000 */
[----:B------:R-:W-:Y:S02]  /*2b750*/  SEL R32, R33, R32, P0 ;  /* 0x0000002021207207 */ /* 0x000fe40000000000 */
[----:B------:R-:W-:Y:S02]  /*2b760*/  SEL R208, R10, R147, P0 ;  /* 0x000000930ad07207 */ /* 0x000fe40000000000 */
[----:B------:R-:W-:Y:S02]  /*2b770*/  SEL R209, R147, R10, P0 ;  /* 0x0000000a93d17207 */ /* 0x000fe40000000000 */
[----:B------:R-:W-:Y:S02]  /*2b780*/  SEL R29, R44, R45, P0 ;  /* 0x0000002d2c1d7207 */ /* 0x000fe40000000000 */
[----:B------:R-:W-:-:S02]  /*2b790*/  SEL R44, R45, R44, P0 ;  /* 0x0000002c2d2c7207 */ /* 0x000fc40000000000 */
[----:B------:R-:W-:Y:S02]  /*2b7a0*/  SEL R34, R52, R53, P0 ;  /* 0x0000003534227207 */ /* 0x000fe40000000000 */
[----:B------:R-:W-:Y:S02]  /*2b7b0*/  MOV R13, R4 ;  /* 0x00000004000d7202 */ /* 0x000fe40000000f00 */
[----:B------:R-:W-:Y:S02]  /*2b7c0*/  SEL R26, R48, R49, P0 ;  /* 0x00000031301a7207 */ /* 0x000fe40000000000 */
[----:B------:R-:W-:Y:S02]  /*2b7d0*/  SEL R52, R53, R52, P0 ;  /* 0x0000003435347207 */ /* 0x000fe40000000000 */
[----:B------:R-:W-:Y:S02]  /*2b7e0*/  SEL R48, R49, R48, P0 ;  /* 0x0000003031307207 */ /* 0x000fe40000000000 */
[----:B------:R-:W-:Y:S01]  /*2b7f0*/  SEL R33, R60, R61, P0 ;  /* 0x0000003d3c217207 */ /* 0x000fe20000000000 */
[----:B------:R-:W-:Y:S01]  /*2b800*/  IMAD.MOV.U32 R3, RZ, RZ, R14 ;  /* 0x000000ffff037224 */ /* 0x000fe200078e000e */
[----:B------:R-:W-:-:S07]  /*2b810*/  SEL R25, R56, R57, P0 ;  /* 0x0000003938197207 */ /* 0x000fce0000000000 */
[----:B------:R-:W-:Y:S05]  /*2b820*/  WARPSYNC.COLLECTIVE R15, `(.L_x_901) ;  /* 0x000000000f087348 */ /* 0x000fea0003c00000 */
[----:B------:R0:W1:Y:S02]  /*2b830*/  SHFL.IDX P6, R14, R13, R12, R11 ;  /* 0x0000000c0d0e7389 */ /* 0x00006400000c000b */
[----:B01----:R-:W-:Y:S01]  /*2b840*/  ENDCOLLECTIVE ;  /* 0x000000000000791b */ /* 0x003fe20003800000 */
.L_x_901:
[----:B------:R-:W-:Y:S02]  /*2b850*/  SEL R60, R61, R60, P0 ;  /* 0x0000003c3d3c7207 */ /* 0x000fe40000000000 */
[----:B------:R-:W-:Y:S02]  /*2b860*/  SEL R56, R57, R56, P0 ;  /* 0x0000003839387207 */ /* 0x000fe40000000000 */
[----:B------:R-:W-:Y:S02]  /*2b870*/  SEL R31, R68, R69, P0 ;  /* 0x00000045441f7207 */ /* 0x000fe40000000000 */
[----:B------:R-:W-:Y:S02]  /*2b880*/  SEL R24, R64, R65, P0 ;  /* 0x0000004140187207 */ /* 0x000fe40000000000 */
[----:B------:R-:W-:Y:S02]  /*2b890*/  SEL R68, R69, R68, P0 ;  /* 0x0000004445447207 */ /* 0x000fe40000000000 */
[----:B------:R-:W-:-:S02]  /*2b8a0*/  SEL R64, R65, R64, P0 ;  /* 0x0000004041407207 */ /* 0x000fc40000000000 */
[----:B------:R-:W-:Y:S01]  /*2b8b0*/  SEL R35, R76, R77, P0 ;  /* 0x0000004d4c237207 */ /* 0x000fe20000000000 */
[----:B------:R-:W-:Y:S01]  /*2b8c0*/  IMAD.MOV.U32 R13, RZ, RZ, R6 ;  /* 0x000000ffff0d7224 */ /* 0x000fe200078e0006 */
[----:B------:R-:W-:Y:S01]  /*2b8d0*/  SEL R30, R72, R73, P0 ;  /* 0x00000049481e7207 */ /* 0x000fe20000000000 */
[----:B------:R-:W-:Y:S01]  /*2b8e0*/  IMAD.MOV.U32 R12, RZ, RZ, R2 ;  /* 0x000000ffff0c7224 */ /* 0x000fe200078e0002 */
        /* <DEDUP_REMOVED lines=9> */
.L_x_902:
        /* <DEDUP_REMOVED lines=8> */
[----:B------:R-:W-:Y:S02]  /*2ba00*/  SEL R49, R108, R109, P0 ;  /* 0x0000006d6c317207 */ /* 0x000fe40000000000 */
        /* <DEDUP_REMOVED lines=9> */
.L_x_903:
        /* <DEDUP_REMOVED lines=13> */
[----:B------:R-:W-:-:S02]  /*2bb70*/  SEL R61, R136, R137, P0 ;  /* 0x00000089883d7207 */ /* 0x000fc40000000000 */
[----:B------:R-:W-:-:S07]  /*2bb80*/  MOV R5, R14 ;  /* 0x0000000e00057202 */ /* 0x000fce0000000f00 */
[----:B------:R-:W-:Y:S05]  /*2bb90*/  WARPSYNC.COLLECTIVE R15, `(.L_x_904) ;  /* 0x000000000f087348 */ /* 0x000fea0003c00000 */
[----:B------:R0:W1:Y:S02]  /*2bba0*/  SHFL.IDX P6, R14, R13, R12, R11 ;  /* 0x0000000c0d0e7389 */ /* 0x00006400000c000b */
[----:B01----:R-:W-:Y:S01]  /*2bbb0*/  ENDCOLLECTIVE ;  /* 0x000000000000791b */ /* 0x003fe20003800000 */
.L_x_904:
        /* <DEDUP_REMOVED lines=18> */
.L_x_905:
        /* <DEDUP_REMOVED lines=18> */
.L_x_906:
        /* <DEDUP_REMOVED lines=18> */
.L_x_907:
        /* <DEDUP_REMOVED lines=18> */
.L_x_908:
        /* <DEDUP_REMOVED lines=18> */
.L_x_909:
        /* <DEDUP_REMOVED lines=19> */
.L_x_910:
[----:B------:R-:W-:Y:S01]  /*2c290*/  IMAD.MOV.U32 R13, RZ, RZ, R27 ;  /* 0x000000ffff0d7224 */ /* 0x000fe200078e001b */
[----:B------:R-:W-:-:S07]  /*2c2a0*/  MOV R44, R14 ;  /* 0x0000000e002c7202 */ /* 0x000fce0000000f00 */
[----:B------:R-:W-:Y:S05]  /*2c2b0*/  WARPSYNC.COLLECTIVE R15, `(.L_x_911) ;  /* 0x000000000f087348 */ /* 0x000fea0003c00000 */
[----:B------:R0:W1:Y:S02]  /*2c2c0*/  SHFL.IDX P6, R14, R13, R12, R11 ;  /* 0x0000000c0d0e7389 */ /* 0x00006400000c000b */
[----:B01----:R-:W-:Y:S01]  /*2c2d0*/  ENDCOLLECTIVE ;  /* 0x000000000000791b */ /* 0x003fe20003800000 */
.L_x_911:
[----:B------:R-:W-:Y:S02]  /*2c2e0*/  SEL R196, R29, R44, P0 ;  /* 0x0000002c1dc47207 */ /* 0x000fe40000000000 */
[----:B------:R-:W-:Y:S01]  /*2c2f0*/  SEL R197, R44, R29, P0 ;  /* 0x0000001d2cc57207 */ /* 0x000fe20000000000 */
[----:B------:R-:W-:Y:S02]  /*2c300*/  IMAD.MOV.U32 R13, RZ, RZ, R34 ;  /* 0x000000ffff0d7224 */ /* 0x000fe400078e0022 */
[----:B------:R-:W-:Y:S02]  /*2c310*/  IMAD.MOV.U32 R12, RZ, RZ, R0 ;  /* 0x000000ffff0c7224 */ /* 0x000fe400078e0000 */
[----:B------:R-:W-:-:S07]  /*2c320*/  IMAD.MOV.U32 R27, RZ, RZ, R14 ;  /* 0x000000ffff1b7224 */ /* 0x000fce00078e000e */
[----:B------:R-:W-:Y:S05]  /*2c330*/  WARPSYNC.COLLECTIVE R15, `(.L_x_912) ;  /* 0x000000000f087348 */ /* 0x000fea0003c00000 */
[----:B------:R0:W1:Y:S02]  /*2c340*/  SHFL.IDX P6, R14, R13, R12, R11 ;  /* 0x0000000c0d0e7389 */ /* 0x00006400000c000b */
[----:B01----:R-:W-:Y:S01]  /*2c350*/  ENDCOLLECTIVE ;  /* 0x000000000000791b */ /* 0x003fe20003800000 */
.L_x_912:
[----:B------:R-:W-:Y:S02]  /*2c360*/  SEL R198, R28, R27, P0 ;  /* 0x0000001b1cc67207 */ /* 0x000fe40000000000 */
[----:B------:R-:W-:Y:S02]  /*2c370*/  SEL R199, R27, R28, P0 ;  /* 0x0000001c1bc77207 */ /* 0x000fe40000000000 */
[----:B------:R-:W-:Y:S01]  /*2c380*/  MOV R13, R26 ;  /* 0x0000001a000d7202 */ /* 0x000fe20000000f00 */
[----:B------:R-:W-:-:S07]  /*2c390*/  IMAD.MOV.U32 R34, RZ, RZ, R14 ;  /* 0x000000ffff227224 */ /* 0x000fce00078e000e */
[----:B------:R-:W-:Y:S05]  /*2c3a0*/  WARPSYNC.COLLECTIVE R15, `(.L_x_913) ;  /* 0x000000000f087348 */ /* 0x000fea0003c00000 */
[----:B------:R0:W1:Y:S02]  /*2c3b0*/  SHFL.IDX P6, R14, R13, R12, R11 ;  /* 0x0000000c0d0e7389 */ /* 0x00006400000c000b */
[----:B01----:R-:W-:Y:S01]  /*2c3c0*/  ENDCOLLECTIVE ;  /* 0x000000000000791b */ /* 0x003fe20003800000 */
.L_x_913:
[----:B------:R-:W-:Y:S02]  /*2c3d0*/  IMAD.MOV.U32 R13, RZ, RZ, R52 ;  /* 0x000000ffff0d7224 */ /* 0x000fe400078e0034 */
[----:B------:R-:W-:Y:S02]  /*2c3e0*/  IMAD.MOV.U32 R12, RZ, RZ, R2 ;  /* 0x000000ffff0c7224 */ /* 0x000fe400078e0002 */
[----:B------:R-:W-:-:S07]  /*2c3f0*/  IMAD.MOV.U32 R26, RZ, RZ, R14 ;  /* 0x000000ffff1a7224 */ /* 0x000fce00078e000e */
[----:B------:R-:W-:Y:S05]  /*2c400*/  WARPSYNC.COLLECTIVE R15, `(.L_x_914) ;  /* 0x000000000f087348 */ /* 0x000fea0003c00000 */
[----:B------:R0:W1:Y:S02]  /*2c410*/  SHFL.IDX P6, R14, R13, R12, R11 ;  /* 0x0000000c0d0e7389 */ /* 0x00006400000c000b */
[----:B01----:R-:W-:Y:S01]  /*2c420*/  ENDCOLLECTIVE ;  /* 0x000000000000791b */ /* 0x003fe20003800000 */
.L_x_914:
[----:B------:R-:W-:Y:S02]  /*2c430*/  IMAD.MOV.U32 R13, RZ, RZ, R48 ;  /* 0x000000ffff0d7224 */ /* 0x000fe400078e0030 */
[----:B------:R-:W-:-:S07]  /*2c440*/  IMAD.MOV.U32 R52, RZ, RZ, R14 ;  /* 0x000000ffff347224 */ /* 0x000fce00078e000e */
[----:B------:R-:W-:Y:S05]  /*2c450*/  WARPSYNC.COLLECTIVE R15, `(.L_x_915) ;  /* 0x000000000f087348 */ /* 0x000fea0003c00000 */
[----:B------:R0:W1:Y:S02]  /*2c460*/  SHFL.IDX P6, R14, R13, R12, R11 ;  /* 0x0000000c0d0e7389 */ /* 0x00006400000c000b */
[----:B01----:R-:W-:Y:S01]  /*2c470*/  ENDCOLLECTIVE ;  /* 0x000000000000791b */ /* 0x003fe20003800000 */
.L_x_915:
[----:B------:R-:W-:Y:S02]  /*2c480*/  SEL R192, R34, R52, P0 ;  /* 0x0000003422c07207 */ /* 0x000fe40000000000 */
[----:B------:R-:W-:Y:S01]  /*2c490*/  SEL R193, R52, R34, P0 ;  /* 0x0000002234c17207 */ /* 0x000fe20000000000 */
[----:B------:R-:W-:Y:S02]  /*2c4a0*/  IMAD.MOV.U32 R13, RZ, RZ, R33 ;  /* 0x000000ffff0d7224 */ /* 0x000fe400078e0021 */
[----:B------:R-:W-:Y:S01]  /*2c4b0*/  IMAD.MOV.U32 R12, RZ, RZ, R0 ;  /* 0x000000ffff0c7224 */ /* 0x000fe200078e0000 */
[----:B------:R-:W-:-:S07]  /*2c4c0*/  MOV R48, R14 ;  /* 0x0000000e00307202 */ /* 0x000fce0000000f00 */
[----:B------:R-:W-:Y:S05]  /*2c4d0*/  WARPSYNC.COLLECTIVE R15, `(.L_x_916) ;  /* 0x000000000f087348 */ /* 0x000fea0003c00000 */
[----:B------:R0:W1:Y:S02]  /*2c4e0*/  SHFL.IDX P6, R14, R13, R12, R11 ;  /* 0x0000000c0d0e7389 */ /* 0x00006400000c000b */
[----:B01----:R-:W-:Y:S01]  /*2c4f0*/  ENDCOLLECTIVE ;  /* 0x000000000000791b */ /* 0x003fe20003800000 */
.L_x_916:
[----:B------:R-:W-:Y:S02]  /*2c500*/  SEL R194, R26, R48, P0 ;  /* 0x000000301ac27207 */ /* 0x000fe40000000000 */
[----:B------:R-:W-:Y:S01]  /*2c510*/  SEL R195, R48, R26, P0 ;  /* 0x0000001a30c37207 */ /* 0x000fe20000000000 */
[----:B------:R-:W-:Y:S02]  /*2c520*/  IMAD.MOV.U32 R13, RZ, RZ, R25 ;  /* 0x000000ffff0d7224 */ /* 0x000fe400078e0019 */
[----:B------:R-:W-:-:S07]  /*2c530*/  IMAD.MOV.U32 R33, RZ, RZ, R14 ;  /* 0x000000ffff217224 */ /* 0x000fce00078e000e */
[----:B------:R-:W-:Y:S05]  /*2c540*/  WARPSYNC.COLLECTIVE R15, `(.L_x_917) ;  /* 0x000000000f087348 */ /* 0x000fea0003c00000 */
[----:B------:R0:W1:Y:S02]  /*2c550*/  SHFL.IDX P6, R14, R13, R12, R11 ;  /* 0x0000000c0d0e7389 */ /* 0x00006400000c000b */
[----:B01----:R-:W-:Y:S01]  /*2c560*/  ENDCOLLECTIVE ;  /* 0x000000000000791b */ /* 0x003fe20003800000 */
.L_x_917:
[----:B------:R-:W-:Y:S01]  /*2c570*/  MOV R13, R60 ;  /* 0x0000003c000d7202 */ /* 0x000fe20000000f00 */
[----:B------:R-:W-:Y:S02]  /*2c580*/  IMAD.MOV.U32 R12, RZ, RZ, R2 ;  /* 0x000000ffff0c7224 */ /* 0x000fe400078e0002 */
[----:B------:R-:W-:-:S07]  /*2c590*/  IMAD.MOV.U32 R25, RZ, RZ, R14 ;  /* 0x000000ffff197224 */ /* 0x000fce00078e000e */
[----:B------:R-:W-:Y:S05]  /*2c5a0*/  WARPSYNC.COLLECTIVE R15, `(.L_x_918) ;  /* 0x000000000f087348 */ /* 0x000fea0003c00000 */
[----:B------:R0:W1:Y:S02]  /*2c5b0*/  SHFL.IDX P6, R14, R13, R12, R11 ;  /* 0x0000000c0d0e7389 */ /* 0x00006400000c000b */
[----:B01----:R-:W-:Y:S01]  /*2c5c0*/  ENDCOLLECTIVE ;  /* 0x000000000000791b */ /* 0x003fe20003800000 */
.L_x_918:
[----:B------:R-:W-:Y:S02]  /*2c5d0*/  IMAD.MOV.U32 R13, RZ, RZ, R56 ;  /* 0x000000ffff0d7224 */ /* 0x000fe400078e0038 */
[----:B------:R-:W-:-:S07]  /*2c5e0*/  IMAD.MOV.U32 R60, RZ, RZ, R14 ;  /* 0x000000ffff3c7224 */ /* 0x000fce00078e000e */
[----:B------:R-:W-:Y:S05]  /*2c5f0*/  WARPSYNC.COLLECTIVE R15, `(.L_x_919) ;  /* 0x000000000f087348 */ /* 0x000fea0003c00000 */
[----:B------:R0:W1:Y:S02]  /*2c600*/  SHFL.IDX P6, R14, R13, R12, R11 ;  /* 0x0000000c0d0e7389 */ /* 0x00006400000c000b */
[----:B01----:R-:W-:Y:S01]  /*2c610*/  ENDCOLLECTIVE ;  /* 0x000000000000791b */ /* 0x003fe20003800000 */
.L_x_919:
[----:B------:R-:W-:Y:S02]  /*2c620*/  SEL R188, R33, R60, P0 ;  /* 0x0000003c21bc7207 */ /* 0x000fe40000000000 */
[----:B------:R-:W-:Y:S01]  /*2c630*/  SEL R189, R60, R33, P0 ;  /* 0x000000213cbd7207 */ /* 0x000fe20000000000 */
[----:B------:R-:W-:Y:S01]  /*2c640*/  IMAD.MOV.U32 R13, RZ, RZ, R31 ;  /* 0x000000ffff0d7224 */ /* 0x000fe200078e001f */
[----:B------:R-:W-:Y:S01]  /*2c650*/  MOV R12, R0 ;  /* 0x00000000000c7202 */ /* 0x000fe20000000f00 */
[----:B------:R-:W-:-:S07]  /*2c660*/  IMAD.MOV.U32 R56, RZ, RZ, R14 ;  /* 0x000000ffff387224 */ /* 0x000fce00078e000e */
[----:B------:R-:W-:Y:S05]  /*2c670*/  WARPSYNC.COLLECTIVE R15, `(.L_x_920) ;  /* 0x000000000f087348 */ /* 0x000fea0003c00000 */
[----:B------:R0:W1:Y:S02]  /*2c680*/  SHFL.IDX P6, R14, R13, R12, R11 ;  /* 0x0000000c0d0e7389 */ /* 0x00006400000c000b */
[----:B01----:R-:W-:Y:S01]  /*2c690*/  ENDCOLLECTIVE ;  /* 0x000000000000791b */ /* 0x003fe20003800000 */
.L_x_920:
[----:B------:R-:W-:Y:S02]  /*2c6a0*/  SEL R190, R25, R56, P0 ;  /* 0x0000003819be7207 */ /* 0x000fe40000000000 */
[----:B------:R-:W-:Y:S01]  /*2c6b0*/  SEL R191, R56, R25, P0 ;  /* 0x0000001938bf7207 */ /* 0x000fe20000000000 */
[----:B------:R-:W-:Y:S02]  /*2c6c0*/  IMAD.MOV.U32 R13, RZ, RZ, R24 ;  /* 0x000000ffff0d7224 */ /* 0x000fe400078e0018 */
[----:B------:R-:W-:-:S07]  /*2c6d0*/  IMAD.MOV.U32 R31, RZ, RZ, R14 ;  /* 0x000000ffff1f7224 */ /* 0x000fce00078e000e */
[----:B------:R-:W-:Y:S05]  /*2c6e0*/  WARPSYNC.COLLECTIVE R15, `(.L_x_921) ;  /* 0x000000000f087348 */ /* 0x000fea0003c00000 */
[----:B------:R0:W1:Y:S02]  /*2c6f0*/  SHFL.IDX P6, R14, R13, R12, R11 ;  /* 0x0000000c0d0e7389 */ /* 0x00006400000c000b */
[----:B01----:R-:W-:Y:S01]  /*2c700*/  ENDCOLLECTIVE ;  /* 0x000000000000791b */ /* 0x003fe20003800000 */
.L_x_921:
[----:B------:R-:W-:Y:S02]  /*2c710*/  IMAD.MOV.U32 R13, RZ, RZ, R68 ;  /* 0x000000ffff0d7224 */ /* 0x000fe400078e0044 */
[----:B------:R-:W-:Y:S02]  /*2c720*/  IMAD.MOV.U32 R12, RZ, RZ, R2 ;  /* 0x000000ffff0c7224 */ /* 0x000fe400078e0002 */
[----:B------:R-:W-:-:S07]  /*2c730*/  IMAD.MOV.U32 R24, RZ, RZ, R14 ;  /* 0x000000ffff187224 */ /* 0x000fce00078e000e */
[----:B------:R-:W-:Y:S05]  /*2c740*/  WARPSYNC.COLLECTIVE R15, `(.L_x_922) ;  /* 0x000000000f087348 */ /* 0x000fea0003c00000 */
[----:B------:R0:W1:Y:S02]  /*2c750*/  SHFL.IDX P6, R14, R13, R12, R11 ;  /* 0x0000000c0d0e7389 */ /* 0x00006400000c000b */
[----:B01----:R-:W-:Y:S01]  /*2c760*/  ENDCOLLECTIVE ;  /* 0x000000000000791b */ /* 0x003fe20003800000 */
.L_x_922:
[----:B------:R-:W-:Y:S01]  /*2c770*/  IMAD.MOV.U32 R13, RZ, RZ, R64 ;  /* 0x000000ffff0d7224 */ /* 0x000fe200078e0040 */
[----:B------:R-:W-:-:S07]  /*2c780*/  MOV R68, R14 ;  /* 0x0000000e00447202 */ /* 0x000fce0000000f00 */
[----:B------:R-:W-:Y:S05]  /*2c790*/  WARPSYNC.COLLECTIVE R15, `(.L_x_923) ;  /* 0x000000000f087348 */ /* 0x000fea0003c00000 */
[----:B------:R0:W1:Y:S02]  /*2c7a0*/  SHFL.IDX P6, R14, R13, R12, R11 ;  /* 0x0000000c0d0e7389 */ /* 0x00006400000c000b */
[----:B01----:R-:W-:Y:S01]  /*2c7b0*/  ENDCOLLECTIVE ;  /* 0x000000000000791b */ /* 0x003fe20003800000 */
.L_x_923:
        /* <DEDUP_REMOVED lines=8> */
.L_x_924:
[----:B------:R-:W-:Y:S02]  /*2c840*/  SEL R187, R24, R64, P0 ;  /* 0x0000004018bb7207 */ /* 0x000fe40000000000 */
[----:B------:R-:W-:Y:S02]  /*2c850*/  SEL R186, R64, R24, P0 ;  /* 0x0000001840ba7207 */ /* 0x000fe40000000000 */
[----:B------:R-:W-:Y:S01]  /*2c860*/  MOV R13, R30 ;  /* 0x0000001e000d7202 */ /* 0x000fe20000000f00 */
[----:B------:R-:W-:-:S07]  /*2c870*/  IMAD.MOV.U32 R35, RZ, RZ, R14 ;  /* 0x000000ffff237224 */ /* 0x000fce00078e000e */
[----:B------:R-:W-:Y:S05]  /*2c880*/  WARPSYNC.COLLECTIVE R15, `(.L_x_925) ;  /* 0x000000000f087348 */ /* 0x000fea0003c00000 */
[----:B------:R0:W1:Y:S02]  /*2c890*/  SHFL.IDX P6, R14, R13, R12, R11 ;  /* 0x0000000c0d0e7389 */ /* 0x00006400000c000b */
[----:B01----:R-:W-:Y:S01]  /*2c8a0*/  ENDCOLLECTIVE ;  /* 0x000000000000791b */ /* 0x003fe20003800000 */
.L_x_925:
[----:B------:R-:W-:Y:S02]  /*2c8b0*/  IMAD.MOV.U32 R13, RZ, RZ, R76 ;  /* 0x000000ffff0d7224 */ /* 0x000fe400078e004c */
[----:B------:R-:W-:Y:S02]  /*2c8c0*/  IMAD.MOV.U32 R12, RZ, RZ, R2 ;  /* 0x000000ffff0c7224 */ /* 0x000fe400078e0002 */
[----:B------:R-:W-:-:S07]  /*2c8d0*/  IMAD.MOV.U32 R30, RZ, RZ, R14 ;  /* 0x000000ffff1e7224 */ /* 0x000fce00078e000e */
[----:B------:R-:W-:Y:S05]  /*2c8e0*/  WARPSYNC.COLLECTIVE R15, `(.L_x_926) ;  /* 0x000000000f087348 */ /* 0x000fea0003c00000 */
[----:B------:R0:W1:Y:S02]  /*2c8f0*/  SHFL.IDX P6, R14, R13, R12, R11 ;  /* 0x0000000c0d0e7389 */ /* 0x00006400000c000b */
[----:B01----:R-:W-:Y:S01]  /*2c900*/  ENDCOLLECTIVE ;  /* 0x000000000000791b */ /* 0x003fe20003800000 */
.L_x_926:
[----:B------:R-:W-:Y:S02]  /*2c910*/  IMAD.MOV.U32 R13, RZ, RZ, R72 ;  /* 0x000000ffff0d7224 */ /* 0x000fe400078e0048 */
[----:B------:R-:W-:-:S07]  /*2c920*/  IMAD.MOV.U32 R76, RZ, RZ, R14 ;  /* 0x000000ffff4c7224 */ /* 0x000fce00078e000e */
[----:B------:R-:W-:Y:S05]  /*2c930*/  WARPSYNC.COLLECTIVE R15, `(.L_x_927) ;  /* 0x000000000f087348 */ /* 0x000fea0003c00000 */
[----:B------:R0:W1:Y:S02]  /*2c940*/  SHFL.IDX P6, R14, R13, R12, R11 ;  /* 0x0000000c0d0e7389 */ /* 0x00006400000c000b */
[----:B01----:R-:W-:Y:S01]  /*2c950*/  ENDCOLLECTIVE ;  /* 0x000000000000791b */ /* 0x003fe20003800000 */
.L_x_927:
        /* <DEDUP_REMOVED lines=8> */
.L_x_928:
[----:B------:R-:W-:Y:S02]  /*2c9e0*/  SEL R183, R30, R72, P0 ;  /* 0x000000481eb77207 */ /* 0x000fe40000000000 */
[----:B------:R-:W-:Y:S01]  /*2c9f0*/  SEL R182, R72, R30, P0 ;  /* 0x0000001e48b67207 */ /* 0x000fe20000000000 */
[----:B------:R-:W-:Y:S02]  /*2ca00*/  IMAD.MOV.U32 R13, RZ, RZ, R37 ;  /* 0x000000ffff0d7224 */ /* 0x000fe400078e0025 */
[----:B------:R-:W-:-:S07]  /*2ca10*/  IMAD.MOV.U32 R38, RZ, RZ, R14 ;  /* 0x000000ffff267224 */ /* 0x000fce00078e000e */
[----:B------:R-:W-:Y:S05]  /*2ca20*/  WARPSYNC.COLLECTIVE R15, `(.L_x_929) ;  /* 0x000000000f087348 */ /* 0x000fea0003c00000 */
[----:B------:R0:W1:Y:S02]  /*2ca30*/  SHFL.IDX P6, R14, R13, R12, R11 ;  /* 0x0000000c0d0e7389 */ /* 0x00006400000c000b */
[----:B01----:R-:W-:Y:S01]  /*2ca40*/  ENDCOLLECTIVE ;  /* 0x000000000000791b */ /* 0x003fe20003800000 */
.L_x_929:
[----:B------:R-:W-:Y:S01]  /*2ca50*/  MOV R13, R84 ;  /* 0x00000054000d7202 */ /* 0x000fe20000000f00 */
[----:B------:R-:W-:Y:S02]  /*2ca60*/  IMAD.MOV.U32 R12, RZ, RZ, R2 ;  /* 0x000000ffff0c7224 */ /* 0x000fe400078e0002 */
[----:B------:R-:W-:-:S07]  /*2ca70*/  IMAD.MOV.U32 R37, RZ, RZ, R14 ;  /* 0x000000ffff257224 */ /* 0x000fce00078e000e */
[----:B------:R-:W-:Y:S05]  /*2ca80*/  WARPSYNC.COLLECTIVE R15, `(.L_x_930) ;  /* 0x000000000f087348 */ /* 0x000fea0003c00000 */
[----:B------:R0:W1:Y:S02]  /*2ca90*/  SHFL.IDX P6, R14, R13, R12, R11 ;  /* 0x0000000c0d0e7389 */ /* 0x00006400000c000b */
[----:B01----:R-:W-:Y:S01]  /*2caa0*/  ENDCOLLECTIVE ;  /* 0x000000000000791b */ /* 0x003fe20003800000 */
.L_x_930:
[----:B------:R-:W-:Y:S02]  /*2cab0*/  IMAD.MOV.U32 R13, RZ, RZ, R80 ;  /* 0x000000ffff0d7224 */ /* 0x000fe400078e0050 */
[----:B------:R-:W-:-:S07]  /*2cac0*/  IMAD.MOV.U32 R84, RZ, RZ, R14 ;  /* 0x000000ffff547224 */ /* 0x000fce00078e000e */
[----:B------:R-:W-:Y:S05]  /*2cad0*/  WARPSYNC.COLLECTIVE R15, `(.L_x_931) ;  /* 0x000000000f087348 */ /* 0x000fea0003c00000 */
[----:B------:R0:W1:Y:S02]  /*2cae0*/  SHFL.IDX P6, R14, R13, R12, R11 ;  /* 0x0000000c0d0e7389 */ /* 0x00006400000c000b */
[----:B01----:R-:W-:Y:S01]  /*2caf0*/  ENDCOLLECTIVE ;  /* 0x000000000000791b */ /* 0x003fe20003800000 */
.L_x_931:
        /* <DEDUP_REMOVED lines=8> */
.L_x_932:
[----:B------:R-:W-:Y:S02]  /*2cb80*/  SEL R179, R37, R80, P0 ;  /* 0x0000005025b37207 */ /* 0x000fe40000000000 */
[----:B------:R-:W-:Y:S01]  /*2cb90*/  SEL R178, R80, R37, P0 ;  /* 0x0000002550b27207 */ /* 0x000fe20000000000 */
[----:B------:R-:W-:Y:S02]  /*2cba0*/  IMAD.MOV.U32 R13, RZ, RZ, R39 ;  /* 0x000000ffff0d7224 */ /* 0x000fe400078e0027 */
[----:B------:R-:W-:-:S07]  /*2cbb0*/  IMAD.MOV.U32 R40, RZ, RZ, R14 ;  /* 0x000000ffff287224 */ /* 0x000fce00078e000e */
[----:B------:R-:W-:Y:S05]  /*2cbc0*/  WARPSYNC.COLLECTIVE R15, `(.L_x_933) ;  /* 0x000000000f087348 */ /* 0x000fea0003c00000 */
[----:B------:R0:W1:Y:S02]  /*2cbd0*/  SHFL.IDX P6, R14, R13, R12, R11 ;  /* 0x0000000c0d0e7389 */ /* 0x00006400000c000b */
[----:B01----:R-:W-:Y:S01]  /*2cbe0*/  ENDCOLLECTIVE ;  /* 0x000000000000791b */ /* 0x003fe20003800000 */
.L_x_933:
[----:B------:R-:W-:Y:S02]  /*2cbf0*/  IMAD.MOV.U32 R13, RZ, RZ, R93 ;  /* 0x000000ffff0d7224 */ /* 0x000fe400078e005d */
[----:B------:R-:W-:Y:S02]  /*2cc00*/  IMAD.MOV.U32 R12, RZ, RZ, R2 ;  /* 0x000000ffff0c7224 */ /* 0x000fe400078e0002 */
[----:B------:R-:W-:-:S07]  /*2cc10*/  IMAD.MOV.U32 R39, RZ, RZ, R14 ;  /* 0x000000ffff277224 */ /* 0x000fce00078e000e */
[----:B------:R-:W-:Y:S05]  /*2cc20*/  WARPSYNC.COLLECTIVE R15, `(.L_x_934) ;  /* 0x000000000f087348 */ /* 0x000fea0003c00000 */
[----:B------:R0:W1:Y:S02]  /*2cc30*/  SHFL.IDX P6, R14, R13, R12, R11 ;  /* 0x0000000c0d0e7389 */ /* 0x00006400000c000b */
[----:B01----:R-:W-:Y:S01]  /*2cc40*/  ENDCOLLECTIVE ;  /* 0x000000000000791b */ /* 0x003fe20003800000 */
.L_x_934:
[----:B------:R-:W-:Y:S01]  /*2cc50*/  IMAD.MOV.U32 R13, RZ, RZ, R88 ;  /* 0x000000ffff0d7224 */ /* 0x000fe200078e0058 */
[----:B------:R-:W-:-:S07]  /*2cc60*/  MOV R93, R14 ;  /* 0x0000000e005d7202 */ /* 0x000fce0000000f00 */
[----:B------:R-:W-:Y:S05]  /*2cc70*/  WARPSYNC.COLLECTIVE R15, `(.L_x_935) ;  /* 0x000000000f087348 */ /* 0x000fea0003c00000 */
[----:B------:R0:W1:Y:S02]  /*2cc80*/  SHFL.IDX P6, R14, R13, R12, R11 ;  /* 0x0000000c0d0e7389 */ /* 0x00006400000c000b */
[----:B01----:R-:W-:Y:S01]  /*2cc90*/  ENDCOLLECTIVE ;  /* 0x000000000000791b */ /* 0x003fe20003800000 */
.L_x_935:
        /* <DEDUP_REMOVED lines=8> */
.L_x_936:
[----:B------:R-:W-:Y:S02]  /*2cd20*/  SEL R175, R39, R88, P0 ;  /* 0x0000005827af7207 */ /* 0x000fe40000000000 */
[----:B------:R-:W-:Y:S02]  /*2cd30*/  SEL R174, R88, R39, P0 ;  /* 0x0000002758ae7207 */ /* 0x000fe40000000000 */
[----:B------:R-:W-:Y:S01]  /*2cd40*/  MOV R13, R45 ;  /* 0x0000002d000d7202 */ /* 0x000fe20000000f00 */
[----:B------:R-:W-:-:S07]  /*2cd50*/  IMAD.MOV.U32 R46, RZ, RZ, R14 ;  /* 0x000000ffff2e7224 */ /* 0x000fce00078e000e */
[----:B------:R-:W-:Y:S05]  /*2cd60*/  WARPSYNC.COLLECTIVE R15, `(.L_x_937) ;  /* 0x000000000f087348 */ /* 0x000fea0003c00000 */
[----:B------:R0:W1:Y:S02]  /*2cd70*/  SHFL.IDX P6, R14, R13, R12, R11 ;  /* 0x0000000c0d0e7389 */ /* 0x00006400000c000b */
[----:B01----:R-:W-:Y:S01]  /*2cd80*/  ENDCOLLECTIVE ;  /* 0x000000000000791b */ /* 0x003fe20003800000 */
.L_x_937:
[----:B------:R-:W-:Y:S02]  /*2cd90*/  IMAD.MOV.U32 R13, RZ, RZ, R100 ;  /* 0x000000ffff0d7224 */ /* 0x000fe400078e0064 */
[----:B------:R-:W-:Y:S02]  /*2cda0*/  IMAD.MOV.U32 R12, RZ, RZ, R2 ;  /* 0x000000ffff0c7224 */ /* 0x000fe400078e0002 */
[----:B------:R-:W-:-:S07]  /*2cdb0*/  IMAD.MOV.U32 R45, RZ, RZ, R14 ;  /* 0x000000ffff2d7224 */ /* 0x000fce00078e000e */
[----:B------:R-:W-:Y:S05]  /*2cdc0*/  WARPSYNC.COLLECTIVE R15, `(.L_x_938) ;  /* 0x000000000f087348 */ /* 0x000fea0003c00000 */
[----:B------:R0:W1:Y:S02]  /*2cdd0*/  SHFL.IDX P6, R14, R13, R12, R11 ;  /* 0x0000000c0d0e7389 */ /* 0x00006400000c000b */
[----:B01----:R-:W-:Y:S01]  /*2cde0*/  ENDCOLLECTIVE ;  /* 0x000000000000791b */ /* 0x003fe20003800000 */
.L_x_938:
[----:B------:R-:W-:Y:S02]  /*2cdf0*/  IMAD.MOV.U32 R13, RZ, RZ, R96 ;  /* 0x000000ffff0d7224 */ /* 0x000fe400078e0060 */
[----:B------:R-:W-:-:S07]  /*2ce00*/  IMAD.MOV.U32 R100, RZ, RZ, R14 ;  /* 0x000000ffff647224 */ /* 0x000fce00078e000e */
[----:B------:R-:W-:Y:S05]  /*2ce10*/  WARPSYNC.COLLECTIVE R15, `(.L_x_939) ;  /* 0x000000000f087348 */ /* 0x000fea0003c00000 */
[----:B------:R0:W1:Y:S02]  /*2ce20*/  SHFL.IDX P6, R14, R13, R12, R11 ;  /* 0x0000000c0d0e7389 */ /* 0x00006400000c000b */
[----:B01----:R-:W-:Y:S01]  /*2ce30*/  ENDCOLLECTIVE ;  /* 0x000000000000791b */ /* 0x003fe20003800000 */
.L_x_939:
        /* <DEDUP_REMOVED lines=8> */
.L_x_940:
[----:B------:R-:W-:Y:S02]  /*2cec0*/  SEL R171, R45, R96, P0 ;  /* 0x000000602dab7207 */ /* 0x000fe40000000000 */
[----:B------:R-:W-:Y:S01]  /*2ced0*/  SEL R168, R96, R45, P0 ;  /* 0x0000002d60a87207 */ /* 0x000fe20000000000 */
[----:B------:R-:W-:Y:S02]  /*2cee0*/  IMAD.MOV.U32 R13, RZ, RZ, R47 ;  /* 0x000000ffff0d7224 */ /* 0x000fe400078e002f */
[----:B------:R-:W-:-:S07]  /*2cef0*/  IMAD.MOV.U32 R49, RZ, RZ, R14 ;  /* 0x000000ffff317224 */ /* 0x000fce00078e000e */
[----:B------:R-:W-:Y:S05]  /*2cf00*/  WARPSYNC.COLLECTIVE R15, `(.L_x_941) ;  /* 0x000000000f087348 */ /* 0x000fea0003c00000 */
[----:B------:R0:W1:Y:S02]  /*2cf10*/  SHFL.IDX P6, R14, R13, R12, R11 ;  /* 0x0000000c0d0e7389 */ /* 0x00006400000c000b */
[----:B01----:R-:W-:Y:S01]  /*2cf20*/  ENDCOLLECTIVE ;  /* 0x000000000000791b */ /* 0x003fe20003800000 */
.L_x_941:
[----:B------:R-:W-:Y:S01]  /*2cf30*/  MOV R13, R108 ;  /* 0x0000006c000d7202 */ /* 0x000fe20000000f00 */
[----:B------:R-:W-:Y:S02]  /*2cf40*/  IMAD.MOV.U32 R12, RZ, RZ, R2 ;  /* 0x000000ffff0c7224 */ /* 0x000fe400078e0002 */
[----:B------:R-:W-:-:S07]  /*2cf50*/  IMAD.MOV.U32 R47, RZ, RZ, R14 ;  /* 0x000000ffff2f7224 */ /* 0x000fce00078e000e */
[----:B------:R-:W-:Y:S05]  /*2cf60*/  WARPSYNC.COLLECTIVE R15, `(.L_x_942) ;  /* 0x000000000f087348 */ /* 0x000fea0003c00000 */
[----:B------:R0:W1:Y:S02]  /*2cf70*/  SHFL.IDX P6, R14, R13, R12, R11 ;  /* 0x0000000c0d0e7389 */ /* 0x00006400000c000b */
[----:B01----:R-:W-:Y:S01]  /*2cf80*/  ENDCOLLECTIVE ;  /* 0x000000000000791b */ /* 0x003fe20003800000 */
.L_x_942:
[----:B------:R-:W-:Y:S02]  /*2cf90*/  IMAD.MOV.U32 R13, RZ, RZ, R104 ;  /* 0x000000ffff0d7224 */ /* 0x000fe400078e0068 */
[----:B------:R-:W-:-:S07]  /*2cfa0*/  IMAD.MOV.U32 R108, RZ, RZ, R14 ;  /* 0x000000ffff6c7224 */ /* 0x000fce00078e000e */
[----:B------:R-:W-:Y:S05]  /*2cfb0*/  WARPSYNC.COLLECTIVE R15, `(.L_x_943) ;  /* 0x000000000f087348 */ /* 0x000fea0003c00000 */
[----:B------:R0:W1:Y:S02]  /*2cfc0*/  SHFL.IDX P6, R14, R13, R12, R11 ;  /* 0x0000000c0d0e7389 */ /* 0x00006400000c000b */
[----:B01----:R-:W-:Y:S01]  /*2cfd0*/  ENDCOLLECTIVE ;  /* 0x000000000000791b */ /* 0x003fe20003800000 */
.L_x_943:
        /* <DEDUP_REMOVED lines=8> */
.L_x_944:
[----:B------:R-:W-:Y:S02]  /*2d060*/  SEL R96, R47, R104, P0 ;  /* 0x000000682f607207 */ /* 0x000fe40000000000 */
[----:B------:R-:W-:Y:S01]  /*2d070*/  SEL R104, R104, R47, P0 ;  /* 0x0000002f68687207 */ /* 0x000fe20000000000 */
[----:B------:R-:W-:Y:S02]  /*2d080*/  IMAD.MOV.U32 R13, RZ, RZ, R50 ;  /* 0x000000ffff0d7224 */ /* 0x000fe400078e0032 */
[----:B------:R-:W-:-:S07]  /*2d090*/  IMAD.MOV.U32 R51, RZ, RZ, R14 ;  /* 0x000000ffff337224 */ /* 0x000fce00078e000e */
[----:B------:R-:W-:Y:S05]  /*2d0a0*/  WARPSYNC.COLLECTIVE R15, `(.L_x_945) ;  /* 0x000000000f087348 */ /* 0x000fea0003c00000 */
[----:B------:R0:W1:Y:S02]  /*2d0b0*/  SHFL.IDX P6, R14, R13, R12, R11 ;  /* 0x0000000c0d0e7389 */ /* 0x00006400000c000b */
[----:B01----:R-:W-:Y:S01]  /*2d0c0*/  ENDCOLLECTIVE ;  /* 0x000000000000791b */ /* 0x003fe20003800000 */
.L_x_945:
[----:B------:R-:W-:Y:S02]  /*2d0d0*/  IMAD.MOV.U32 R13, RZ, RZ, R116 ;  /* 0x000000ffff0d7224 */ /* 0x000fe400078e0074 */
[----:B------:R-:W-:Y:S02]  /*2d0e0*/  IMAD.MOV.U32 R12, RZ, RZ, R2 ;  /* 0x000000ffff0c7224 */ /* 0x000fe400078e0002 */
[----:B------:R-:W-:-:S07]  /*2d0f0*/  IMAD.MOV.U32 R50, RZ, RZ, R14 ;  /* 0x000000ffff327224 */ /* 0x000fce00078e000e */
[----:B------:R-:W-:Y:S05]  /*2d100*/  WARPSYNC.COLLECTIVE R15, `(.L_x_946) ;  /* 0x000000000f087348 */ /* 0x000fea0003c00000 */
[----:B------:R0:W1:Y:S02]  /*2d110*/  SHFL.IDX P6, R14, R13, R12, R11 ;  /* 0x0000000c0d0e7389 */ /* 0x00006400000c000b */
[----:B01----:R-:W-:Y:S01]  /*2d120*/  ENDCOLLECTIVE ;  /* 0x000000000000791b */ /* 0x003fe20003800000 */
.L_x_946:
[----:B------:R-:W-:Y:S01]  /*2d130*/  IMAD.MOV.U32 R13, RZ, RZ, R112 ;  /* 0x000000ffff0d7224 */ /* 0x000fe200078e0070 */
[----:B------:R-:W-:-:S07]  /*2d140*/  MOV R116, R14 ;  /* 0x0000000e00747202 */ /* 0x000fce0000000f00 */
[----:B------:R-:W-:Y:S05]  /*2d150*/  WARPSYNC.COLLECTIVE R15, `(.L_x_947) ;  /* 0x000000000f087348 */ /* 0x000fea0003c00000 */
[----:B------:R0:W1:Y:S02]  /*2d160*/  SHFL.IDX P6, R14, R13, R12, R11 ;  /* 0x0000000c0d0e7389 */ /* 0x00006400000c000b */
[----:B01----:R-:W-:Y:S01]  /*2d170*/  ENDCOLLECTIVE ;  /* 0x000000000000791b */ /* 0x003fe20003800000 */
.L_x_947:
        /* <DEDUP_REMOVED lines=8> */
.L_x_948:
[----:B------:R-:W-:Y:S02]  /*2d200*/  SEL R88, R50, R112, P0 ;  /* 0x0000007032587207 */ /* 0x000fe40000000000 */
[----:B------:R-:W-:Y:S02]  /*2d210*/  SEL R112, R112, R50, P0 ;  /* 0x0000003270707207 */ /* 0x000fe40000000000 */
[----:B------:R-:W-:Y:S01]  /*2d220*/  MOV R13, R53 ;  /* 0x00000035000d7202 */ /* 0x000fe20000000f00 */
[----:B------:R-:W-:-:S07]  /*2d230*/  IMAD.MOV.U32 R54, RZ, RZ, R14 ;  /* 0x000000ffff367224 */ /* 0x000fce00078e000e */
[----:B------:R-:W-:Y:S05]  /*2d240*/  WARPSYNC.COLLECTIVE R15, `(.L_x_949) ;  /* 0x000000000f087348 */ /* 0x000fea0003c00000 */
[----:B------:R0:W1:Y:S02]  /*2d250*/  SHFL.IDX P6, R14, R13, R12, R11 ;  /* 0x0000000c0d0e7389 */ /* 0x00006400000c000b */
[----:B01----:R-:W-:Y:S01]  /*2d260*/  ENDCOLLECTIVE ;  /* 0x000000000000791b */ /* 0x003fe20003800000 */
.L_x_949:
[----:B------:R-:W-:Y:S02]  /*2d270*/  IMAD.MOV.U32 R13, RZ, RZ, R124 ;  /* 0x000000ffff0d7224 */ /* 0x000fe400078e007c */
[----:B------:R-:W-:Y:S02]  /*2d280*/  IMAD.MOV.U32 R12, RZ, RZ, R2 ;  /* 0x000000ffff0c7224 */ /* 0x000fe400078e0002 */
[----:B------:R-:W-:-:S07]  /*2d290*/  IMAD.MOV.U32 R53, RZ, RZ, R14 ;  /* 0x000000ffff357224 */ /* 0x000fce00078e000e */
[----:B------:R-:W-:Y:S05]  /*2d2a0*/  WARPSYNC.COLLECTIVE R15, `(.L_x_950) ;  /* 0x000000000f087348 */ /* 0x000fea0003c00000 */
[----:B------:R0:W1:Y:S02]  /*2d2b0*/  SHFL.IDX P6, R14, R13, R12, R11 ;  /* 0x0000000c0d0e7389 */ /* 0x00006400000c000b */
[----:B01----:R-:W-:Y:S01]  /*2d2c0*/  ENDCOLLECTIVE ;  /* 0x000000000000791b */ /* 0x003fe20003800000 */
.L_x_950:
[----:B------:R-:W-:Y:S02]  /*2d2d0*/  IMAD.MOV.U32 R13, RZ, RZ, R120 ;  /* 0x000000ffff0d7224 */ /* 0x000fe400078e0078 */
[----:B------:R-:W-:-:S07]  /*2d2e0*/  IMAD.MOV.U32 R124, RZ, RZ, R14 ;  /* 0x000000ffff7c7224 */ /* 0x000fce00078e000e */
[----:B------:R-:W-:Y:S05]  /*2d2f0*/  WARPSYNC.COLLECTIVE R15, `(.L_x_951) ;  /* 0x000000000f087348 */ /* 0x000fea0003c00000 */
[----:B------:R0:W1:Y:S02]  /*2d300*/  SHFL.IDX P6, R14, R13, R12, R11 ;  /* 0x0000000c0d0e7389 */ /* 0x00006400000c000b */
[----:B01----:R-:W-:Y:S01]  /*2d310*/  ENDCOLLECTIVE ;  /* 0x000000000000791b */ /* 0x003fe20003800000 */
.L_x_951:
        /* <DEDUP_REMOVED lines=8> */
.L_x_952:
[----:B------:R-:W-:Y:S02]  /*2d3a0*/  SEL R3, R53, R120, P0 ;  /* 0x0000007835037207 */ /* 0x000fe40000000000 */
[----:B------:R-:W-:Y:S01]  /*2d3b0*/  SEL R120, R120, R53, P0 ;  /* 0x0000003578787207 */ /* 0x000fe20000000000 */
[----:B------:R-:W-:Y:S02]  /*2d3c0*/  IMAD.MOV.U32 R13, RZ, RZ, R55 ;  /* 0x000000ffff0d7224 */ /* 0x000fe400078e0037 */
[----:B------:R-:W-:-:S07]  /*2d3d0*/  IMAD.MOV.U32 R57, RZ, RZ, R14 ;  /* 0x000000ffff397224 */ /* 0x000fce00078e000e */
[----:B------:R-:W-:Y:S05]  /*2d3e0*/  WARPSYNC.COLLECTIVE R15, `(.L_x_953) ;  /* 0x000000000f087348 */ /* 0x000fea0003c00000 */
[----:B------:R0:W1:Y:S02]  /*2d3f0*/  SHFL.IDX P6, R14, R13, R12, R11 ;  /* 0x0000000c0d0e7389 */ /* 0x00006400000c000b */
[----:B01----:R-:W-:Y:S01]  /*2d400*/  ENDCOLLECTIVE ;  /* 0x000000000000791b */ /* 0x003fe20003800000 */
.L_x_953:
[----:B------:R-:W-:Y:S01]  /*2d410*/  MOV R13, R132 ;  /* 0x00000084000d7202 */ /* 0x000fe20000000f00 */
[----:B------:R-:W-:Y:S02]  /*2d420*/  IMAD.MOV.U32 R12, RZ, RZ, R2 ;  /* 0x000000ffff0c7224 */ /* 0x000fe400078e0002 */
[----:B------:R-:W-:-:S07]  /*2d430*/  IMAD.MOV.U32 R55, RZ, RZ, R14 ;  /* 0x000000ffff377224 */ /* 0x000fce00078e000e */
[----:B------:R-:W-:Y:S05]  /*2d440*/  WARPSYNC.COLLECTIVE R15, `(.L_x_954) ;  /* 0x000000000f087348 */ /* 0x000fea0003c00000 */
[----:B------:R0:W1:Y:S02]  /*2d450*/  SHFL.IDX P6, R14, R13, R12, R11 ;  /* 0x0000000c0d0e7389 */ /* 0x00006400000c000b */
[----:B01----:R-:W-:Y:S01]  /*2d460*/  ENDCOLLECTIVE ;  /* 0x000000000000791b */ /* 0x003fe20003800000 */
.L_x_954:
[----:B------:R-:W-:Y:S02]  /*2d470*/  IMAD.MOV.U32 R13, RZ, RZ, R128 ;  /* 0x000000ffff0d7224 */ /* 0x000fe400078e0080 */
[----:B------:R-:W-:-:S07]  /*2d480*/  IMAD.MOV.U32 R132, RZ, RZ, R14 ;  /* 0x000000ffff847224 */ /* 0x000fce00078e000e */
[----:B------:R-:W-:Y:S05]  /*2d490*/  WARPSYNC.COLLECTIVE R15, `(.L_x_955) ;  /* 0x000000000f087348 */ /* 0x000fea0003c00000 */
[----:B------:R0:W1:Y:S02]  /*2d4a0*/  SHFL.IDX P6, R14, R13, R12, R11 ;  /* 0x0000000c0d0e7389 */ /* 0x00006400000c000b */
[----:B01----:R-:W-:Y:S01]  /*2d4b0*/  ENDCOLLECTIVE ;  /* 0x000000000000791b */ /* 0x003fe20003800000 */
.L_x_955:
        /* <DEDUP_REMOVED lines=8> */
.L_x_956:
[----:B------:R-:W-:Y:S02]  /*2d540*/  SEL R5, R55, R128, P0 ;  /* 0x0000008037057207 */ /* 0x000fe40000000000 */
[----:B------:R-:W-:Y:S01]  /*2d550*/  SEL R55, R128, R55, P0 ;  /* 0x0000003780377207 */ /* 0x000fe20000000000 */
[----:B------:R-:W-:Y:S02]  /*2d560*/  IMAD.MOV.U32 R13, RZ, RZ, R61 ;  /* 0x000000ffff0d7224 */ /* 0x000fe400078e003d */
[----:B------:R-:W-:-:S07]  /*2d570*/  IMAD.MOV.U32 R65, RZ, RZ, R14 ;  /* 0x000000ffff417224 */ /* 0x000fce00078e000e */
[----:B------:R-:W-:Y:S05]  /*2d580*/  WARPSYNC.COLLECTIVE R15, `(.L_x_957) ;  /* 0x000000000f087348 */ /* 0x000fea0003c00000 */
[----:B------:R0:W1:Y:S02]  /*2d590*/  SHFL.IDX P6, R14, R13, R12, R11 ;  /* 0x0000000c0d0e7389 */ /* 0x00006400000c000b */
[----:B01----:R-:W-:Y:S01]  /*2d5a0*/  ENDCOLLECTIVE ;  /* 0x000000000000791b */ /* 0x003fe20003800000 */
.L_x_957:
[----:B------:R-:W-:Y:S02]  /*2d5b0*/  IMAD.MOV.U32 R13, RZ, RZ, R140 ;  /* 0x000000ffff0d7224 */ /* 0x000fe400078e008c */
[----:B------:R-:W-:Y:S02]  /*2d5c0*/  IMAD.MOV.U32 R12, RZ, RZ, R2 ;  /* 0x000000ffff0c7224 */ /* 0x000fe400078e0002 */
[----:B------:R-:W-:-:S07]  /*2d5d0*/  IMAD.MOV.U32 R61, RZ, RZ, R14 ;  /* 0x000000ffff3d7224 */ /* 0x000fce00078e000e */
[----:B------:R-:W-:Y:S05]  /*2d5e0*/  WARPSYNC.COLLECTIVE R15, `(.L_x_958) ;  /* 0x000000000f087348 */ /* 0x000fea0003c00000 */
[----:B------:R0:W1:Y:S02]  /*2d5f0*/  SHFL.IDX P6, R14, R13, R12, R11 ;  /* 0x0000000c0d0e7389 */ /* 0x00006400000c000b */
[----:B01----:R-:W-:Y:S01]  /*2d600*/  ENDCOLLECTIVE ;  /* 0x000000000000791b */ /* 0x003fe20003800000 */
.L_x_958:
[----:B------:R-:W-:Y:S01]  /*2d610*/  IMAD.MOV.U32 R13, RZ, RZ, R136 ;  /* 0x000000ffff0d7224 */ /* 0x000fe200078e0088 */
[----:B------:R-:W-:-:S07]  /*2d620*/  MOV R140, R14 ;  /* 0x0000000e008c7202 */ /* 0x000fce0000000f00 */
[----:B------:R-:W-:Y:S05]  /*2d630*/  WARPSYNC.COLLECTIVE R15, `(.L_x_959) ;  /* 0x000000000f087348 */ /* 0x000fea0003c00000 */
[----:B------:R0:W1:Y:S02]  /*2d640*/  SHFL.IDX P6, R14, R13, R12, R11 ;  /* 0x0000000c0d0e7389 */ /* 0x00006400000c000b */
[----:B01----:R-:W-:Y:S01]  /*2d650*/  ENDCOLLECTIVE ;  /* 0x000000000000791b */ /* 0x003fe20003800000 */
.L_x_959:
        /* <DEDUP_REMOVED lines=8> */
.L_x_960:
[----:B------:R-:W-:Y:S02]  /*2d6e0*/  SEL R7, R61, R136, P0 ;  /* 0x000000883d077207 */ /* 0x000fe40000000000 */
[----:B------:R-:W-:Y:S02]  /*2d6f0*/  SEL R61, R136, R61, P0 ;  /* 0x0000003d883d7207 */ /* 0x000fe40000000000 */
[----:B------:R-:W-:Y:S01]  /*2d700*/  MOV R13, R69 ;  /* 0x00000045000d7202 */ /* 0x000fe20000000f00 */
[----:B------:R-:W-:-:S07]  /*2d710*/  IMAD.MOV.U32 R73, RZ, RZ, R14 ;  /* 0x000000ffff497224 */ /* 0x000fce00078e000e */
[----:B------:R-:W-:Y:S05]  /*2d720*/  WARPSYNC.COLLECTIVE R15, `(.L_x_961) ;  /* 0x000000000f087348 */ /* 0x000fea0003c00000 */
[----:B------:R0:W1:Y:S02]  /*2d730*/  SHFL.IDX P6, R14, R13, R12, R11 ;  /* 0x0000000c0d0e7389 */ /* 0x00006400000c000b */
[----:B01----:R-:W-:Y:S01]  /*2d740*/  ENDCOLLECTIVE ;  /* 0x000000000000791b */ /* 0x003fe20003800000 */
.L_x_961:
[----:B------:R-:W-:Y:S02]  /*2d750*/  IMAD.MOV.U32 R13, RZ, RZ, R148 ;  /* 0x000000ffff0d7224 */ /* 0x000fe400078e0094 */
[----:B------:R-:W-:Y:S02]  /*2d760*/  IMAD.MOV.U32 R12, RZ, RZ, R2 ;  /* 0x000000ffff0c7224 */ /* 0x000fe400078e0002 */
[----:B------:R-:W-:-:S07]  /*2d770*/  IMAD.MOV.U32 R69, RZ, RZ, R14 ;  /* 0x000000ffff457224 */ /* 0x000fce00078e000e */
[----:B------:R-:W-:Y:S05]  /*2d780*/  WARPSYNC.COLLECTIVE R15, `(.L_x_962) ;  /* 0x000000000f087348 */ /* 0x000fea0003c00000 */
[----:B------:R0:W1:Y:S02]  /*2d790*/  SHFL.IDX P6, R14, R13, R12, R11 ;  /* 0x0000000c0d0e7389 */ /* 0x00006400000c000b */
[----:B01----:R-:W-:Y:S01]  /*2d7a0*/  ENDCOLLECTIVE ;  /* 0x000000000000791b */ /* 0x003fe20003800000 */
.L_x_962:
[----:B------:R-:W-:Y:S02]  /*2d7b0*/  IMAD.MOV.U32 R13, RZ, RZ, R144 ;  /* 0x000000ffff0d7224 */ /* 0x000fe400078e0090 */
[----:B------:R-:W-:-:S07]  /*2d7c0*/  IMAD.MOV.U32 R148, RZ, RZ, R14 ;  /* 0x000000ffff947224 */ /* 0x000fce00078e000e */
[----:B------:R-:W-:Y:S05]  /*2d7d0*/  WARPSYNC.COLLECTIVE R15, `(.L_x_963) ;  /* 0x000000000f087348 */ /* 0x000fea0003c00000 */
[----:B------:R0:W1:Y:S02]  /*2d7e0*/  SHFL.IDX P6, R14, R13, R12, R11 ;  /* 0x0000000c0d0e7389 */ /* 0x00006400000c000b */
[----:B01----:R-:W-:Y:S01]  /*2d7f0*/  ENDCOLLECTIVE ;  /* 0x000000000000791b */ /* 0x003fe20003800000 */
.L_x_963:
        /* <DEDUP_REMOVED lines=8> */
.L_x_964:
[----:B------:R-:W-:Y:S02]  /*2d880*/  SEL R9, R69, R144, P0 ;  /* 0x0000009045097207 */ /* 0x000fe40000000000 */
[----:B------:R-:W-:Y:S01]  /*2d890*/  SEL R69, R144, R69, P0 ;  /* 0x0000004590457207 */ /* 0x000fe20000000000 */
[----:B------:R-:W-:Y:S02]  /*2d8a0*/  IMAD.MOV.U32 R13, RZ, RZ, R77 ;  /* 0x000000ffff0d7224 */ /* 0x000fe400078e004d */
[----:B------:R-:W-:-:S07]  /*2d8b0*/  IMAD.MOV.U32 R81, RZ, RZ, R14 ;  /* 0x000000ffff517224 */ /* 0x000fce00078e000e */
[----:B------:R-:W-:Y:S05]  /*2d8c0*/  WARPSYNC.COLLECTIVE R15, `(.L_x_965) ;  /* 0x000000000f087348 */ /* 0x000fea0003c00000 */
[----:B------:R0:W1:Y:S02]  /*2d8d0*/  SHFL.IDX P6, R14, R13, R12, R11 ;  /* 0x0000000c0d0e7389 */ /* 0x00006400000c000b */
[----:B01----:R-:W-:Y:S01]  /*2d8e0*/  ENDCOLLECTIVE ;  /* 0x000000000000791b */ /* 0x003fe20003800000 */
.L_x_965:
[----:B------:R-:W-:Y:S01]  /*2d8f0*/  MOV R13, R146 ;  /* 0x00000092000d7202 */ /* 0x000fe20000000f00 */
[----:B------:R-:W-:Y:S02]  /*2d900*/  IMAD.MOV.U32 R12, RZ, RZ, R2 ;  /* 0x000000ffff0c7224 */ /* 0x000fe400078e0002 */
[----:B------:R-:W-:-:S07]  /*2d910*/  IMAD.MOV.U32 R77, RZ, RZ, R14 ;  /* 0x000000ffff4d7224 */ /* 0x000fce00078e000e */
[----:B------:R-:W-:Y:S05]  /*2d920*/  WARPSYNC.COLLECTIVE R15, `(.L_x_966) ;  /* 0x000000000f087348 */ /* 0x000fea0003c00000 */
[----:B------:R0:W1:Y:S02]  /*2d930*/  SHFL.IDX P6, R14, R13, R12, R11 ;  /* 0x0000000c0d0e7389 */ /* 0x00006400000c000b */
[----:B01----:R-:W-:Y:S01]  /*2d940*/  ENDCOLLECTIVE ;  /* 0x000000000000791b */ /* 0x003fe20003800000 */
.L_x_966:
[----:B------:R-:W-:Y:S02]  /*2d950*/  IMAD.MOV.U32 R13, RZ, RZ, R152 ;  /* 0x000000ffff0d7224 */ /* 0x000fe400078e0098 */
[----:B------:R-:W-:-:S07]  /*2d960*/  IMAD.MOV.U32 R146, RZ, RZ, R14 ;  /* 0x000000ffff927224 */ /* 0x000fce00078e000e */
[----:B------:R-:W-:Y:S05]  /*2d970*/  WARPSYNC.COLLECTIVE R15, `(.L_x_967) ;  /* 0x000000000f087348 */ /* 0x000fea0003c00000 */
[----:B------:R0:W1:Y:S02]  /*2d980*/  SHFL.IDX P6, R14, R13, R12, R11 ;  /* 0x0000000c0d0e7389 */ /* 0x00006400000c000b */
[----:B01----:R-:W-:Y:S01]  /*2d990*/  ENDCOLLECTIVE ;  /* 0x000000000000791b */ /* 0x003fe20003800000 */
.L_x_967:
        /* <DEDUP_REMOVED lines=8> */
.L_x_968:
[----:B------:R-:W-:Y:S02]  /*2da20*/  SEL R24, R77, R152, P0 ;  /* 0x000000984d187207 */ /* 0x000fe40000000000 */
[----:B------:R-:W-:Y:S01]  /*2da30*/  SEL R77, R152, R77, P0 ;  /* 0x0000004d984d7207 */ /* 0x000fe20000000000 */
[----:B------:R-:W-:Y:S02]  /*2da40*/  IMAD.MOV.U32 R13, RZ, RZ, R85 ;  /* 0x000000ffff0d7224 */ /* 0x000fe400078e0055 */
[----:B------:R-:W-:-:S07]  /*2da50*/  IMAD.MOV.U32 R89, RZ, RZ, R14 ;  /* 0x000000ffff597224 */ /* 0x000fce00078e000e */
[----:B------:R-:W-:Y:S05]  /*2da60*/  WARPSYNC.COLLECTIVE R15, `(.L_x_969) ;  /* 0x000000000f087348 */ /* 0x000fea0003c00000 */
[----:B------:R0:W1:Y:S02]  /*2da70*/  SHFL.IDX P6, R14, R13, R12, R11 ;  /* 0x0000000c0d0e7389 */ /* 0x00006400000c000b */
[----:B01----:R-:W-:Y:S01]  /*2da80*/  ENDCOLLECTIVE ;  /* 0x000000000000791b */ /* 0x003fe20003800000 */
.L_x_969:
[----:B------:R-:W-:Y:S02]  /*2da90*/  IMAD.MOV.U32 R13, RZ, RZ, R155 ;  /* 0x000000ffff0d7224 */ /* 0x000fe400078e009b */
[----:B------:R-:W-:Y:S02]  /*2daa0*/  IMAD.MOV.U32 R12, RZ, RZ, R2 ;  /* 0x000000ffff0c7224 */ /* 0x000fe400078e0002 */
[----:B------:R-:W-:-:S07]  /*2dab0*/  IMAD.MOV.U32 R85, RZ, RZ, R14 ;  /* 0x000000ffff557224 */ /* 0x000fce00078e000e */
[----:B------:R-:W-:Y:S05]  /*2dac0*/  WARPSYNC.COLLECTIVE R15, `(.L_x_970) ;  /* 0x000000000f087348 */ /* 0x000fea0003c00000 */
[----:B------:R0:W1:Y:S02]  /*2dad0*/  SHFL.IDX P6, R14, R13, R12, R11 ;  /* 0x0000000c0d0e7389 */ /* 0x00006400000c000b */
[----:B01----:R-:W-:Y:S01]  /*2dae0*/  ENDCOLLECTIVE ;  /* 0x000000000000791b */ /* 0x003fe20003800000 */
.L_x_970:
[----:B------:R-:W-:Y:S01]  /*2daf0*/  IMAD.MOV.U32 R13, RZ, RZ, R154 ;  /* 0x000000ffff0d7224 */ /* 0x000fe200078e009a */
[----:B------:R-:W-:-:S07]  /*2db00*/  MOV R155, R14 ;  /* 0x0000000e009b7202 */ /* 0x000fce0000000f00 */
[----:B------:R-:W-:Y:S05]  /*2db10*/  WARPSYNC.COLLECTIVE R15, `(.L_x_971) ;  /* 0x000000000f087348 */ /* 0x000fea0003c00000 */
[----:B------:R0:W1:Y:S02]  /*2db20*/  SHFL.IDX P6, R14, R13, R12, R11 ;  /* 0x0000000c0d0e7389 */ /* 0x00006400000c000b */
[----:B01----:R-:W-:Y:S01]  /*2db30*/  ENDCOLLECTIVE ;  /* 0x000000000000791b */ /* 0x003fe20003800000 */
.L_x_971:
        /* <DEDUP_REMOVED lines=8> */
.L_x_972:
[----:B------:R-:W-:Y:S02]  /*2dbc0*/  SEL R26, R85, R154, P0 ;  /* 0x0000009a551a7207 */ /* 0x000fe40000000000 */
[----:B------:R-:W-:Y:S02]  /*2dbd0*/  SEL R85, R154, R85, P0 ;  /* 0x000000559a557207 */ /* 0x000fe40000000000 */
[----:B------:R-:W-:Y:S01]  /*2dbe0*/  MOV R13, R92 ;  /* 0x0000005c000d7202 */ /* 0x000fe20000000f00 */
[----:B------:R-:W-:-:S07]  /*2dbf0*/  IMAD.MOV.U32 R94, RZ, RZ, R14 ;  /* 0x000000ffff5e7224 */ /* 0x000fce00078e000e */
[----:B------:R-:W-:Y:S05]  /*2dc00*/  WARPSYNC.COLLECTIVE R15, `(.L_x_973) ;  /* 0x000000000f087348 */ /* 0x000fea0003c00000 */
[----:B------:R0:W1:Y:S02]  /*2dc10*/  SHFL.IDX P6, R14, R13, R12, R11 ;  /* 0x0000000c0d0e7389 */ /* 0x00006400000c000b */
[----:B01----:R-:W-:Y:S01]  /*2dc20*/  ENDCOLLECTIVE ;  /* 0x000000000000791b */ /* 0x003fe20003800000 */
.L_x_973:
[----:B------:R-:W-:Y:S02]  /*2dc30*/  IMAD.MOV.U32 R13, RZ, RZ, R157 ;  /* 0x000000ffff0d7224 */ /* 0x000fe400078e009d */
[----:B------:R-:W-:Y:S02]  /*2dc40*/  IMAD.MOV.U32 R12, RZ, RZ, R2 ;  /* 0x000000ffff0c7224 */ /* 0x000fe400078e0002 */
[----:B------:R-:W-:-:S07]  /*2dc50*/  IMAD.MOV.U32 R92, RZ, RZ, R14 ;  /* 0x000000ffff5c7224 */ /* 0x000fce00078e000e */
[----:B------:R-:W-:Y:S05]  /*2dc60*/  WARPSYNC.COLLECTIVE R15, `(.L_x_974) ;  /* 0x000000000f087348 */ /* 0x000fea0003c00000 */
[----:B------:R0:W1:Y:S02]  /*2dc70*/  SHFL.IDX P6, R14, R13, R12, R11 ;  /* 0x0000000c0d0e7389 */ /* 0x00006400000c000b */
[----:B01----:R-:W-:Y:S01]  /*2dc80*/  ENDCOLLECTIVE ;  /* 0x000000000000791b */ /* 0x003fe20003800000 */
.L_x_974:
[----:B------:R-:W-:Y:S02]  /*2dc90*/  IMAD.MOV.U32 R13, RZ, RZ, R156 ;  /* 0x000000ffff0d7224 */ /* 0x000fe400078e009c */
[----:B------:R-:W-:-:S07]  /*2dca0*/  IMAD.MOV.U32 R157, RZ, RZ, R14 ;  /* 0x000000ffff9d7224 */ /* 0x000fce00078e000e */
[----:B------:R-:W-:Y:S05]  /*2dcb0*/  WARPSYNC.COLLECTIVE R15, `(.L_x_975) ;  /* 0x000000000f087348 */ /* 0x000fea0003c00000 */
[----:B------:R0:W1:Y:S02]  /*2dcc0*/  SHFL.IDX P6, R14, R13, R12, R11 ;  /* 0x0000000c0d0e7389 */ /* 0x00006400000c000b */
[----:B01----:R-:W-:Y:S01]  /*2dcd0*/  ENDCOLLECTIVE ;  /* 0x000000000000791b */ /* 0x003fe20003800000 */
.L_x_975:
        /* <DEDUP_REMOVED lines=8> */
.L_x_976:
[----:B------:R-:W-:Y:S02]  /*2dd60*/  SEL R36, R92, R32, P0 ;  /* 0x000000205c247207 */ /* 0x000fe40000000000 */
[----:B------:R-:W-:Y:S01]  /*2dd70*/  SEL R92, R32, R92, P0 ;  /* 0x0000005c205c7207 */ /* 0x000fe20000000000 */
[----:B------:R-:W-:Y:S02]  /*2dd80*/  IMAD.MOV.U32 R13, RZ, RZ, R97 ;  /* 0x000000ffff0d7224 */ /* 0x000fe400078e0061 */
[----:B------:R-:W-:-:S07]  /*2dd90*/  IMAD.MOV.U32 R101, RZ, RZ, R14 ;  /* 0x000000ffff657224 */ /* 0x000fce00078e000e */
[----:B------:R-:W-:Y:S05]  /*2dda0*/  WARPSYNC.COLLECTIVE R15, `(.L_x_977) ;  /* 0x000000000f087348 */ /* 0x000fea0003c00000 */
[----:B------:R0:W1:Y:S02]  /*2ddb0*/  SHFL.IDX P6, R14, R13, R12, R11 ;  /* 0x0000000c0d0e7389 */ /* 0x00006400000c000b */
[----:B01----:R-:W-:Y:S01]  /*2ddc0*/  ENDCOLLECTIVE ;  /* 0x000000000000791b */ /* 0x003fe20003800000 */
.L_x_977:
[----:B------:R-:W-:Y:S01]  /*2ddd0*/  MOV R13, R159 ;  /* 0x0000009f000d7202 */ /* 0x000fe20000000f00 */
[----:B------:R-:W-:Y:S02]  /*2dde0*/  IMAD.MOV.U32 R12, RZ, RZ, R2 ;  /* 0x000000ffff0c7224 */ /* 0x000fe400078e0002 */
[----:B------:R-:W-:-:S07]  /*2ddf0*/  IMAD.MOV.U32 R97, RZ, RZ, R14 ;  /* 0x000000ffff617224 */ /* 0x000fce00078e000e */
[----:B------:R-:W-:Y:S05]  /*2de00*/  WARPSYNC.COLLECTIVE R15, `(.L_x_978) ;  /* 0x000000000f087348 */ /* 0x000fea0003c00000 */
[----:B------:R0:W1:Y:S02]  /*2de10*/  SHFL.IDX P6, R14, R13, R12, R11 ;  /* 0x0000000c0d0e7389 */ /* 0x00006400000c000b */
[----:B01----:R-:W-:Y:S01]  /*2de20*/  ENDCOLLECTIVE ;  /* 0x000000000000791b */ /* 0x003fe20003800000 */
.L_x_978:
[----:B------:R-:W-:Y:S02]  /*2de30*/  IMAD.MOV.U32 R13, RZ, RZ, R158 ;  /* 0x000000ffff0d7224 */ /* 0x000fe400078e009e */
[----:B------:R-:W-:-:S07]  /*2de40*/  IMAD.MOV.U32 R159, RZ, RZ, R14 ;  /* 0x000000ffff9f7224 */ /* 0x000fce00078e000e */
[----:B------:R-:W-:Y:S05]  /*2de50*/  WARPSYNC.COLLECTIVE R15, `(.L_x_979) ;  /* 0x000000000f087348 */ /* 0x000fea0003c00000 */
[----:B------:R0:W1:Y:S02]  /*2de60*/  SHFL.IDX P6, R14, R13, R12, R11 ;  /* 0x0000000c0d0e7389 */ /* 0x00006400000c000b */
[----:B01----:R-:W-:Y:S01]  /*2de70*/  ENDCOLLECTIVE ;  /* 0x000000000000791b */ /* 0x003fe20003800000 */
.L_x_979:
        /* <DEDUP_REMOVED lines=8> */
.L_x_980:
[----:B------:R-:W-:Y:S02]  /*2df00*/  SEL R38, R97, R158, P0 ;  /* 0x0000009e61267207 */ /* 0x000fe40000000000 */
[----:B------:R-:W-:Y:S01]  /*2df10*/  SEL R97, R158, R97, P0 ;  /* 0x000000619e617207 */ /* 0x000fe20000000000 */
[----:B------:R-:W-:Y:S02]  /*2df20*/  IMAD.MOV.U32 R13, RZ, RZ, R105 ;  /* 0x000000ffff0d7224 */ /* 0x000fe400078e0069 */
[----:B------:R-:W-:-:S07]  /*2df30*/  IMAD.MOV.U32 R58, RZ, RZ, R14 ;  /* 0x000000ffff3a7224 */ /* 0x000fce00078e000e */
[----:B------:R-:W-:Y:S05]  /*2df40*/  WARPSYNC.COLLECTIVE R15, `(.L_x_981) ;  /* 0x000000000f087348 */ /* 0x000fea0003c00000 */
[----:B------:R0:W1:Y:S02]  /*2df50*/  SHFL.IDX P6, R14, R13, R12, R11 ;  /* 0x0000000c0d0e7389 */ /* 0x00006400000c000b */
[----:B01----:R-:W-:Y:S01]  /*2df60*/  ENDCOLLECTIVE ;  /* 0x000000000000791b */ /* 0x003fe20003800000 */
.L_x_981:
[----:B------:R-:W-:Y:S02]  /*2df70*/  IMAD.MOV.U32 R13, RZ, RZ, R63 ;  /* 0x000000ffff0d7224 */ /* 0x000fe400078e003f */
[----:B------:R-:W-:Y:S02]  /*2df80*/  IMAD.MOV.U32 R12, RZ, RZ, R2 ;  /* 0x000000ffff0c7224 */ /* 0x000fe400078e0002 */
[----:B------:R-:W-:-:S07]  /*2df90*/  IMAD.MOV.U32 R105, RZ, RZ, R14 ;  /* 0x000000ffff697224 */ /* 0x000fce00078e000e */
[----:B------:R-:W-:Y:S05]  /*2dfa0*/  WARPSYNC.COLLECTIVE R15, `(.L_x_982) ;  /* 0x000000000f087348 */ /* 0x000fea0003c00000 */
[----:B------:R0:W1:Y:S02]  /*2dfb0*/  SHFL.IDX P6, R14, R13, R12, R11 ;  /* 0x0000000c0d0e7389 */ /* 0x00006400000c000b */
[----:B01----:R-:W-:Y:S01]  /*2dfc0*/  ENDCOLLECTIVE ;  /* 0x000000000000791b */ /* 0x003fe20003800000 */
.L_x_982:
[----:B------:R-:W-:Y:S01]  /*2dfd0*/  IMAD.MOV.U32 R13, RZ, RZ, R59 ;  /* 0x000000ffff0d7224 */ /* 0x000fe200078e003b */
[----:B------:R-:W-:-:S07]  /*2dfe0*/  MOV R63, R14 ;  /* 0x0000000e003f7202 */ /* 0x000fce0000000f00 */
[----:B------:R-:W-:Y:S05]  /*2dff0*/  WARPSYNC.COLLECTIVE R15, `(.L_x_983) ;  /* 0x000000000f087348 */ /* 0x000fea0003c00000 */
[----:B------:R0:W1:Y:S02]  /*2e000*/  SHFL.IDX P6, R14, R13, R12, R11 ;  /* 0x0000000c0d0e7389 */ /* 0x00006400000c000b */
[----:B01----:R-:W-:Y:S01]  /*2e010*/  ENDCOLLECTIVE ;  /* 0x000000000000791b */ /* 0x003fe20003800000 */
.L_x_983:
        /* <DEDUP_REMOVED lines=8> */
.L_x_984:
[----:B------:R-:W-:Y:S02]  /*2e0a0*/  SEL R40, R105, R59, P0 ;  /* 0x0000003b69287207 */ /* 0x000fe40000000000 */
[----:B------:R-:W-:Y:S02]  /*2e0b0*/  SEL R59, R59, R105, P0 ;  /* 0x000000693b3b7207 */ /* 0x000fe40000000000 */
[----:B------:R-:W-:Y:S01]  /*2e0c0*/  MOV R13, R62 ;  /* 0x0000003e000d7202 */ /* 0x000fe20000000f00 */
[----:B------:R-:W-:-:S07]  /*2e0d0*/  IMAD.MOV.U32 R117, RZ, RZ, R14 ;  /* 0x000000ffff757224 */ /* 0x000fce00078e000e */
[----:B------:R-:W-:Y:S05]  /*2e0e0*/  WARPSYNC.COLLECTIVE R15, `(.L_x_985) ;  /* 0x000000000f087348 */ /* 0x000fea0003c00000 */
[----:B------:R0:W1:Y:S02]  /*2e0f0*/  SHFL.IDX P6, R14, R13, R12, R11 ;  /* 0x0000000c0d0e7389 */ /* 0x00006400000c000b */
[----:B01----:R-:W-:Y:S01]  /*2e100*/  ENDCOLLECTIVE ;  /* 0x000000000000791b */ /* 0x003fe20003800000 */
.L_x_985:
[----:B------:R-:W-:Y:S02]  /*2e110*/  IMAD.MOV.U32 R13, RZ, RZ, R70 ;  /* 0x000000ffff0d7224 */ /* 0x000fe400078e0046 */
[----:B------:R-:W-:Y:S02]  /*2e120*/  IMAD.MOV.U32 R12, RZ, RZ, R2 ;  /* 0x000000ffff0c7224 */ /* 0x000fe400078e0002 */
[----:B------:R-:W-:-:S07]  /*2e130*/  IMAD.MOV.U32 R113, RZ, RZ, R14 ;  /* 0x000000ffff717224 */ /* 0x000fce00078e000e */
[----:B------:R-:W-:Y:S05]  /*2e140*/  WARPSYNC.COLLECTIVE R15, `(.L_x_986) ;  /* 0x000000000f087348 */ /* 0x000fea0003c00000 */
[----:B------:R0:W1:Y:S02]  /*2e150*/  SHFL.IDX P6, R14, R13, R12, R11 ;  /* 0x0000000c0d0e7389 */ /* 0x00006400000c000b */
[----:B01----:R-:W-:Y:S01]  /*2e160*/  ENDCOLLECTIVE ;  /* 0x000000000000791b */ /* 0x003fe20003800000 */
.L_x_986:
[----:B------:R-:W-:Y:S02]  /*2e170*/  IMAD.MOV.U32 R13, RZ, RZ, R109 ;  /* 0x000000ffff0d7224 */ /* 0x000fe400078e006d */
[----:B------:R-:W-:-:S07]  /*2e180*/  IMAD.MOV.U32 R70, RZ, RZ, R14 ;  /* 0x000000ffff467224 */ /* 0x000fce00078e000e */
[----:B------:R-:W-:Y:S05]  /*2e190*/  WARPSYNC.COLLECTIVE R15, `(.L_x_987) ;  /* 0x000000000f087348 */ /* 0x000fea0003c00000 */
[----:B------:R0:W1:Y:S02]  /*2e1a0*/  SHFL.IDX P6, R14, R13, R12, R11 ;  /* 0x0000000c0d0e7389 */ /* 0x00006400000c000b */
[----:B01----:R-:W-:Y:S01]  /*2e1b0*/  ENDCOLLECTIVE ;  /* 0x000000000000791b */ /* 0x003fe20003800000 */
.L_x_987:
        /* <DEDUP_REMOVED lines=8> */
.L_x_988:
[----:B------:R-:W-:Y:S02]  /*2e240*/  SEL R45, R113, R109, P0 ;  /* 0x0000006d712d7207 */ /* 0x000fe40000000000 */
[----:B------:R-:W-:Y:S01]  /*2e250*/  SEL R109, R109, R113, P0 ;  /* 0x000000716d6d7207 */ /* 0x000fe20000000000 */
[----:B------:R-:W-:Y:S02]  /*2e260*/  IMAD.MOV.U32 R13, RZ, RZ, R67 ;  /* 0x000000ffff0d7224 */ /* 0x000fe400078e0043 */
[----:B------:R-:W-:-:S07]  /*2e270*/  IMAD.MOV.U32 R71, RZ, RZ, R14 ;  /* 0x000000ffff477224 */ /* 0x000fce00078e000e */
[----:B------:R-:W-:Y:S05]  /*2e280*/  WARPSYNC.COLLECTIVE R15, `(.L_x_989) ;  /* 0x000000000f087348 */ /* 0x000fea0003c00000 */
[----:B------:R0:W1:Y:S02]  /*2e290*/  SHFL.IDX P6, R14, R13, R12, R11 ;  /* 0x0000000c0d0e7389 */ /* 0x00006400000c000b */
[----:B01----:R-:W-:Y:S01]  /*2e2a0*/  ENDCOLLECTIVE ;  /* 0x000000000000791b */ /* 0x003fe20003800000 */
.L_x_989:
[----:B------:R-:W-:Y:S01]  /*2e2b0*/  MOV R13, R78 ;  /* 0x0000004e000d7202 */ /* 0x000fe20000000f00 */
[----:B------:R-:W-:Y:S02]  /*2e2c0*/  IMAD.MOV.U32 R12, RZ, RZ, R2 ;  /* 0x000000ffff0c7224 */ /* 0x000fe400078e0002 */
[----:B------:R-:W-:-:S07]  /*2e2d0*/  IMAD.MOV.U32 R67, RZ, RZ, R14 ;  /* 0x000000ffff437224 */ /* 0x000fce00078e000e */
[----:B------:R-:W-:Y:S05]  /*2e2e0*/  WARPSYNC.COLLECTIVE R15, `(.L_x_990) ;  /* 0x000000000f087348 */ /* 0x000fea0003c00000 */
[----:B------:R0:W1:Y:S02]  /*2e2f0*/  SHFL.IDX P6, R14, R13, R12, R11 ;  /* 0x0000000c0d0e7389 */ /* 0x00006400000c000b */
[----:B01----:R-:W-:Y:S01]  /*2e300*/  ENDCOLLECTIVE ;  /* 0x000000000000791b */ /* 0x003fe20003800000 */
.L_x_990:
[----:B------:R-:W-:Y:S02]  /*2e310*/  IMAD.MOV.U32 R13, RZ, RZ, R74 ;  /* 0x000000ffff0d7224 */ /* 0x000fe400078e004a */
[----:B------:R-:W-:-:S07]  /*2e320*/  IMAD.MOV.U32 R78, RZ, RZ, R14 ;  /* 0x000000ffff4e7224 */ /* 0x000fce00078e000e */
[----:B------:R-:W-:Y:S05]  /*2e330*/  WARPSYNC.COLLECTIVE R15, `(.L_x_991) ;  /* 0x000000000f087348 */ /* 0x000fea0003c00000 */
[----:B------:R0:W1:Y:S02]  /*2e340*/  SHFL.IDX P6, R14, R13, R12, R11 ;  /* 0x0000000c0d0e7389 */ /* 0x00006400000c000b */
[----:B01----:R-:W-:Y:S01]  /*2e350*/  ENDCOLLECTIVE ;  /* 0x000000000000791b */ /* 0x003fe20003800000 */
.L_x_991:
        /* <DEDUP_REMOVED lines=8> */
.L_x_992:
[----:B------:R-:W-:Y:S02]  /*2e3e0*/  SEL R47, R67, R74, P0 ;  /* 0x0000004a432f7207 */ /* 0x000fe40000000000 */
[----:B------:R-:W-:Y:S01]  /*2e3f0*/  SEL R67, R74, R67, P0 ;  /* 0x000000434a437207 */ /* 0x000fe20000000000 */
[----:B------:R-:W-:Y:S02]  /*2e400*/  IMAD.MOV.U32 R13, RZ, RZ, R75 ;  /* 0x000000ffff0d7224 */ /* 0x000fe400078e004b */
[----:B------:R-:W-:-:S07]  /*2e410*/  IMAD.MOV.U32 R79, RZ, RZ, R14 ;  /* 0x000000ffff4f7224 */ /* 0x000fce00078e000e */
[----:B------:R-:W-:Y:S05]  /*2e420*/  WARPSYNC.COLLECTIVE R15, `(.L_x_993) ;  /* 0x000000000f087348 */ /* 0x000fea0003c00000 */
[----:B------:R0:W1:Y:S02]  /*2e430*/  SHFL.IDX P6, R14, R13, R12, R11 ;  /* 0x0000000c0d0e7389 */ /* 0x00006400000c000b */
[----:B01----:R-:W-:Y:S01]  /*2e440*/  ENDCOLLECTIVE ;  /* 0x000000000000791b */ /* 0x003fe20003800000 */
.L_x_993:
[----:B------:R-:W-:Y:S02]  /*2e450*/  IMAD.MOV.U32 R13, RZ, RZ, R86 ;  /* 0x000000ffff0d7224 */ /* 0x000fe400078e0056 */
[----:B------:R-:W-:Y:S02]  /*2e460*/  IMAD.MOV.U32 R12, RZ, RZ, R2 ;  /* 0x000000ffff0c7224 */ /* 0x000fe400078e0002 */
[----:B------:R-:W-:-:S07]  /*2e470*/  IMAD.MOV.U32 R75, RZ, RZ, R14 ;  /* 0x000000ffff4b7224 */ /* 0x000fce00078e000e */
[----:B------:R-:W-:Y:S05]  /*2e480*/  WARPSYNC.COLLECTIVE R15, `(.L_x_994) ;  /* 0x000000000f087348 */ /* 0x000fea0003c00000 */
[----:B------:R0:W1:Y:S02]  /*2e490*/  SHFL.IDX P6, R14, R13, R12, R11 ;  /* 0x0000000c0d0e7389 */ /* 0x00006400000c000b */
[----:B01----:R-:W-:Y:S01]  /*2e4a0*/  ENDCOLLECTIVE ;  /* 0x000000000000791b */ /* 0x003fe20003800000 */
.L_x_994:
[----:B------:R-:W-:Y:S01]  /*2e4b0*/  IMAD.MOV.U32 R13, RZ, RZ, R82 ;  /* 0x000000ffff0d7224 */ /* 0x000fe200078e0052 */
[----:B------:R-:W-:-:S07]  /*2e4c0*/  MOV R86, R14 ;  /* 0x0000000e00567202 */ /* 0x000fce0000000f00 */
[----:B------:R-:W-:Y:S05]  /*2e4d0*/  WARPSYNC.COLLECTIVE R15, `(.L_x_995) ;  /* 0x000000000f087348 */ /* 0x000fea0003c00000 */
[----:B------:R0:W1:Y:S02]  /*2e4e0*/  SHFL.IDX P6, R14, R13, R12, R11 ;  /* 0x0000000c0d0e7389 */ /* 0x00006400000c000b */
[----:B01----:R-:W-:Y:S01]  /*2e4f0*/  ENDCOLLECTIVE ;  /* 0x000000000000791b */ /* 0x003fe20003800000 */
.L_x_995:
        /* <DEDUP_REMOVED lines=8> */
.L_x_996:
[----:B------:R-:W-:Y:S02]  /*2e580*/  SEL R49, R75, R82, P0 ;  /* 0x000000524b317207 */ /* 0x000fe40000000000 */
[----:B------:R-:W-:Y:S02]  /*2e590*/  SEL R75, R82, R75, P0 ;  /* 0x0000004b524b7207 */ /* 0x000fe40000000000 */
[----:B------:R-:W-:Y:S01]  /*2e5a0*/  MOV R13, R83 ;  /* 0x00000053000d7202 */ /* 0x000fe20000000f00 */
[----:B------:R-:W-:-:S07]  /*2e5b0*/  IMAD.MOV.U32 R87, RZ, RZ, R14 ;  /* 0x000000ffff577224 */ /* 0x000fce00078e000e */
[----:B------:R-:W-:Y:S05]  /*2e5c0*/  WARPSYNC.COLLECTIVE R15, `(.L_x_997) ;  /* 0x000000000f087348 */ /* 0x000fea0003c00000 */
[----:B------:R0:W1:Y:S02]  /*2e5d0*/  SHFL.IDX P6, R14, R13, R12, R11 ;  /* 0x0000000c0d0e7389 */ /* 0x00006400000c000b */
[----:B01----:R-:W-:Y:S01]  /*2e5e0*/  ENDCOLLECTIVE ;  /* 0x000000000000791b */ /* 0x003fe20003800000 */
.L_x_997:
[----:B------:R-:W-:Y:S02]  /*2e5f0*/  IMAD.MOV.U32 R13, RZ, RZ, R95 ;  /* 0x000000ffff0d7224 */ /* 0x000fe400078e005f */
[----:B------:R-:W-:Y:S02]  /*2e600*/  IMAD.MOV.U32 R12, RZ, RZ, R2 ;  /* 0x000000ffff0c7224 */ /* 0x000fe400078e0002 */
[----:B------:R-:W-:-:S07]  /*2e610*/  IMAD.MOV.U32 R83, RZ, RZ, R14 ;  /* 0x000000ffff537224 */ /* 0x000fce00078e000e */
[----:B------:R-:W-:Y:S05]  /*2e620*/  WARPSYNC.COLLECTIVE R15, `(.L_x_998) ;  /* 0x000000000f087348 */ /* 0x000fea0003c00000 */
[----:B------:R0:W1:Y:S02]  /*2e630*/  SHFL.IDX P6, R14, R13, R12, R11 ;  /* 0x0000000c0d0e7389 */ /* 0x00006400000c000b */
[----:B01----:R-:W-:Y:S01]  /*2e640*/  ENDCOLLECTIVE ;  /* 0x000000000000791b */ /* 0x003fe20003800000 */
.L_x_998:
[----:B------:R-:W-:Y:S02]  /*2e650*/  IMAD.MOV.U32 R13, RZ, RZ, R90 ;  /* 0x000000ffff0d7224 */ /* 0x000fe400078e005a */
[----:B------:R-:W-:-:S07]  /*2e660*/  IMAD.MOV.U32 R95, RZ, RZ, R14 ;  /* 0x000000ffff5f7224 */ /* 0x000fce00078e000e */
[----:B------:R-:W-:Y:S05]  /*2e670*/  WARPSYNC.COLLECTIVE R15, `(.L_x_999) ;  /* 0x000000000f087348 */ /* 0x000fea0003c00000 */
[----:B------:R0:W1:Y:S02]  /*2e680*/  SHFL.IDX P6, R14, R13, R12, R11 ;  /* 0x0000000c0d0e7389 */ /* 0x00006400000c000b */
[----:B01----:R-:W-:Y:S01]  /*2e690*/  ENDCOLLECTIVE ;  /* 0x000000000000791b */ /* 0x003fe20003800000 */
.L_x_999:
        /* <DEDUP_REMOVED lines=8> */
.L_x_1000:
[----:B------:R-:W-:Y:S02]  /*2e720*/  SEL R51, R83, R90, P0 ;  /* 0x0000005a53337207 */ /* 0x000fe40000000000 */
[----:B------:R-:W-:Y:S01]  /*2e730*/  SEL R83, R90, R83, P0 ;  /* 0x000000535a537207 */ /* 0x000fe20000000000 */
[----:B------:R-:W-:Y:S02]  /*2e740*/  IMAD.MOV.U32 R13, RZ, RZ, R121 ;  /* 0x000000ffff0d7224 */ /* 0x000fe400078e0079 */
[----:B------:R-:W-:-:S07]  /*2e750*/  IMAD.MOV.U32 R91, RZ, RZ, R14 ;  /* 0x000000ffff5b7224 */ /* 0x000fce00078e000e */
[----:B------:R-:W-:Y:S05]  /*2e760*/  WARPSYNC.COLLECTIVE R15, `(.L_x_1001) ;  /* 0x000000000f087348 */ /* 0x000fea0003c00000 */
[----:B------:R0:W1:Y:S02]  /*2e770*/  SHFL.IDX P6, R14, R13, R12, R11 ;  /* 0x0000000c0d0e7389 */ /* 0x00006400000c000b */
[----:B01----:R-:W-:Y:S01]  /*2e780*/  ENDCOLLECTIVE ;  /* 0x000000000000791b */ /* 0x003fe20003800000 */
.L_x_1001:
[----:B------:R-:W-:Y:S01]  /*2e790*/  MOV R13, R102 ;  /* 0x00000066000d7202 */ /* 0x000fe20000000f00 */
[----:B------:R-:W-:Y:S02]  /*2e7a0*/  IMAD.MOV.U32 R12, RZ, RZ, R2 ;  /* 0x000000ffff0c7224 */ /* 0x000fe400078e0002 */
[----:B------:R-:W-:-:S07]  /*2e7b0*/  IMAD.MOV.U32 R103, RZ, RZ, R14 ;  /* 0x000000ffff677224 */ /* 0x000fce00078e000e */
[----:B------:R-:W-:Y:S05]  /*2e7c0*/  WARPSYNC.COLLECTIVE R15, `(.L_x_1002) ;  /* 0x000000000f087348 */ /* 0x000fea0003c00000 */
[----:B------:R0:W1:Y:S02]  /*2e7d0*/  SHFL.IDX P6, R14, R13, R12, R11 ;  /* 0x0000000c0d0e7389 */ /* 0x00006400000c000b */
[----:B01----:R-:W-:Y:S01]  /*2e7e0*/  ENDCOLLECTIVE ;  /* 0x000000000000791b */ /* 0x003fe20003800000 */
.L_x_1002:
[----:B------:R-:W-:Y:S02]  /*2e7f0*/  IMAD.MOV.U32 R13, RZ, RZ, R99 ;  /* 0x000000ffff0d7224 */ /* 0x000fe400078e0063 */
[----:B------:R-:W-:-:S07]  /*2e800*/  IMAD.MOV.U32 R102, RZ, RZ, R14 ;  /* 0x000000ffff667224 */ /* 0x000fce00078e000e */
[----:B------:R-:W-:Y:S05]  /*2e810*/  WARPSYNC.COLLECTIVE R15, `(.L_x_1003) ;  /* 0x000000000f087348 */ /* 0x000fea0003c00000 */
[----:B------:R0:W1:Y:S02]  /*2e820*/  SHFL.IDX P6, R14, R13, R12, R11 ;  /* 0x0000000c0d0e7389 */ /* 0x00006400000c000b */
[----:B01----:R-:W-:Y:S01]  /*2e830*/  ENDCOLLECTIVE ;  /* 0x000000000000791b */ /* 0x003fe20003800000 */
.L_x_1003:
        /* <DEDUP_REMOVED lines=8> */
.L_x_1004:
[----:B------:R-:W-:Y:S02]  /*2e8c0*/  SEL R53, R103, R99, P0 ;  /* 0x0000006367357207 */ /* 0x000fe40000000000 */
[----:B------:R-:W-:Y:S01]  /*2e8d0*/  SEL R99, R99, R103, P0 ;  /* 0x0000006763637207 */ /* 0x000fe20000000000 */
[----:B------:R-:W-:Y:S02]  /*2e8e0*/  IMAD.MOV.U32 R13, RZ, RZ, R125 ;  /* 0x000000ffff0d7224 */ /* 0x000fe400078e007d */
[----:B------:R-:W-:-:S07]  /*2e8f0*/  IMAD.MOV.U32 R98, RZ, RZ, R14 ;  /* 0x000000ffff627224 */ /* 0x000fce00078e000e */
[----:B------:R-:W-:Y:S05]  /*2e900*/  WARPSYNC.COLLECTIVE R15, `(.L_x_1005) ;  /* 0x000000000f087348 */ /* 0x000fea0003c00000 */
[----:B------:R0:W1:Y:S02]  /*2e910*/  SHFL.IDX P6, R14, R13, R12, R11 ;  /* 0x0000000c0d0e7389 */ /* 0x00006400000c000b */
[----:B01----:R-:W-:Y:S01]  /*2e920*/  ENDCOLLECTIVE ;  /* 0x000000000000791b */ /* 0x003fe20003800000 */
.L_x_1005:
[----:B------:R-:W-:Y:S02]  /*2e930*/  IMAD.MOV.U32 R13, RZ, RZ, R110 ;  /* 0x000000ffff0d7224 */ /* 0x000fe400078e006e */
[----:B------:R-:W-:Y:S02]  /*2e940*/  IMAD.MOV.U32 R12, RZ, RZ, R2 ;  /* 0x000000ffff0c7224 */ /* 0x000fe400078e0002 */
[----:B------:R-:W-:-:S07]  /*2e950*/  IMAD.MOV.U32 R107, RZ, RZ, R14 ;  /* 0x000000ffff6b7224 */ /* 0x000fce00078e000e */
[----:B------:R-:W-:Y:S05]  /*2e960*/  WARPSYNC.COLLECTIVE R15, `(.L_x_1006) ;  /* 0x000000000f087348 */ /* 0x000fea0003c00000 */
[----:B------:R0:W1:Y:S02]  /*2e970*/  SHFL.IDX P6, R14, R13, R12, R11 ;  /* 0x0000000c0d0e7389 */ /* 0x00006400000c000b */
[----:B01----:R-:W-:Y:S01]  /*2e980*/  ENDCOLLECTIVE ;  /* 0x000000000000791b */ /* 0x003fe20003800000 */
.L_x_1006:
[----:B------:R-:W-:Y:S01]  /*2e990*/  IMAD.MOV.U32 R13, RZ, RZ, R106 ;  /* 0x000000ffff0d7224 */ /* 0x000fe200078e006a */
[----:B------:R-:W-:-:S07]  /*2e9a0*/  MOV R110, R14 ;  /* 0x0000000e006e7202 */ /* 0x000fce0000000f00 */
[----:B------:R-:W-:Y:S05]  /*2e9b0*/  WARPSYNC.COLLECTIVE R15, `(.L_x_1007) ;  /* 0x000000000f087348 */ /* 0x000fea0003c00000 */
[----:B------:R0:W1:Y:S02]  /*2e9c0*/  SHFL.IDX P6, R14, R13, R12, R11 ;  /* 0x0000000c0d0e7389 */ /* 0x00006400000c000b */
[----:B01----:R-:W-:Y:S01]  /*2e9d0*/  ENDCOLLECTIVE ;  /* 0x000000000000791b */ /* 0x003fe20003800000 */
.L_x_1007:
        /* <DEDUP_REMOVED lines=8> */
.L_x_1008:
[----:B------:R-:W-:Y:S02]  /*2ea60*/  SEL R60, R107, R106, P0 ;  /* 0x0000006a6b3c7207 */ /* 0x000fe40000000000 */
[----:B------:R-:W-:Y:S01]  /*2ea70*/  SEL R106, R106, R107, P0 ;  /* 0x0000006b6a6a7207 */ /* 0x000fe20000000000 */
[----:B------:R-:W-:Y:S01]  /*2ea80*/  IMAD.MOV.U32 R13, RZ, RZ, R111 ;  /* 0x000000ffff0d7224 */ /* 0x000fe200078e006f */
[----:B------:R-:W-:-:S07]  /*2ea90*/  MOV R115, R14 ;  /* 0x0000000e00737202 */ /* 0x000fce0000000f00 */
[----:B------:R-:W-:Y:S05]  /*2eaa0*/  WARPSYNC.COLLECTIVE R15, `(.L_x_1009) ;  /* 0x000000000f087348 */ /* 0x000fea0003c00000 */
[----:B------:R0:W1:Y:S02]  /*2eab0*/  SHFL.IDX P6, R14, R13, R12, R11 ;  /* 0x0000000c0d0e7389 */ /* 0x00006400000c000b */
[----:B01----:R-:W-:Y:S01]  /*2eac0*/  ENDCOLLECTIVE ;  /* 0x000000000000791b */ /* 0x003fe20003800000 */
.L_x_1009:
[----:B------:R-:W-:Y:S02]  /*2ead0*/  IMAD.MOV.U32 R13, RZ, RZ, R118 ;  /* 0x000000ffff0d7224 */ /* 0x000fe400078e0076 */
[----:B------:R-:W-:Y:S02]  /*2eae0*/  IMAD.MOV.U32 R12, RZ, RZ, R2 ;  /* 0x000000ffff0c7224 */ /* 0x000fe400078e0002 */
[----:B------:R-:W-:-:S07]  /*2eaf0*/  IMAD.MOV.U32 R114, RZ, RZ, R14 ;  /* 0x000000ffff727224 */ /* 0x000fce00078e000e */
[----:B------:R-:W-:Y:S05]  /*2eb00*/  WARPSYNC.COLLECTIVE R15, `(.L_x_1010) ;  /* 0x000000000f087348 */ /* 0x000fea0003c00000 */
[----:B------:R0:W1:Y:S02]  /*2eb10*/  SHFL.IDX P6, R14, R13, R12, R11 ;  /* 0x0000000c0d0e7389 */ /* 0x00006400000c000b */
[----:B01----:R-:W-:Y:S01]  /*2eb20*/  ENDCOLLECTIVE ;  /* 0x000000000000791b */ /* 0x003fe20003800000 */
.L_x_1010:
[----:B------:R-:W-:Y:S01]  /*2eb30*/  IMAD.MOV.U32 R13, RZ, RZ, R129 ;  /* 0x000000ffff0d7224 */ /* 0x000fe200078e0081 */
[----:B------:R-:W-:-:S07]  /*2eb40*/  MOV R118, R14 ;  /* 0x0000000e00767202 */ /* 0x000fce0000000f00 */
[----:B------:R-:W-:Y:S05]  /*2eb50*/  WARPSYNC.COLLECTIVE R15, `(.L_x_1011) ;  /* 0x000000000f087348 */ /* 0x000fea0003c00000 */
[----:B------:R0:W1:Y:S02]  /*2eb60*/  SHFL.IDX P6, R14, R13, R12, R11 ;  /* 0x0000000c0d0e7389 */ /* 0x00006400000c000b */
[----:B01----:R-:W-:Y:S01]  /*2eb70*/  ENDCOLLECTIVE ;  /* 0x000000000000791b */ /* 0x003fe20003800000 */
.L_x_1011:
        /* <DEDUP_REMOVED lines=8> */
.L_x_1012:
[----:B------:R-:W-:Y:S02]  /*2ec00*/  SEL R64, R114, R111, P0 ;  /* 0x0000006f72407207 */ /* 0x000fe40000000000 */
[----:B------:R-:W-:Y:S01]  /*2ec10*/  SEL R111, R111, R114, P0 ;  /* 0x000000726f6f7207 */ /* 0x000fe20000000000 */
[----:B------:R-:W-:Y:S01]  /*2ec20*/  IMAD.MOV.U32 R13, RZ, RZ, R119 ;  /* 0x000000ffff0d7224 */ /* 0x000fe200078e0077 */
[----:B------:R-:W-:-:S07]  /*2ec30*/  MOV R122, R14 ;  /* 0x0000000e007a7202 */ /* 0x000fce0000000f00 */
[----:B------:R-:W-:Y:S05]  /*2ec40*/  WARPSYNC.COLLECTIVE R15, `(.L_x_1013) ;  /* 0x000000000f087348 */ /* 0x000fea0003c00000 */
[----:B------:R0:W1:Y:S02]  /*2ec50*/  SHFL.IDX P6, R14, R13, R12, R11 ;  /* 0x0000000c0d0e7389 */ /* 0x00006400000c000b */
[----:B01----:R-:W-:Y:S01]  /*2ec60*/  ENDCOLLECTIVE ;  /* 0x000000000000791b */ /* 0x003fe20003800000 */
.L_x_1013:
[----:B------:R-:W-:Y:S02]  /*2ec70*/  IMAD.MOV.U32 R13, RZ, RZ, R126 ;  /* 0x000000ffff0d7224 */ /* 0x000fe400078e007e */
[----:B------:R-:W-:Y:S02]  /*2ec80*/  IMAD.MOV.U32 R12, RZ, RZ, R2 ;  /* 0x000000ffff0c7224 */ /* 0x000fe400078e0002 */
[----:B------:R-:W-:-:S07]  /*2ec90*/  IMAD.MOV.U32 R121, RZ, RZ, R14 ;  /* 0x000000ffff797224 */ /* 0x000fce00078e000e */
[----:B------:R-:W-:Y:S05]  /*2eca0*/  WARPSYNC.COLLECTIVE R15, `(.L_x_1014) ;  /* 0x000000000f087348 */ /* 0x000fea0003c00000 */
[----:B------:R0:W1:Y:S02]  /*2ecb0*/  SHFL.IDX P6, R14, R13, R12, R11 ;  /* 0x0000000c0d0e7389 */ /* 0x00006400000c000b */
[----:B01----:R-:W-:Y:S01]  /*2ecc0*/  ENDCOLLECTIVE ;  /* 0x000000000000791b */ /* 0x003fe20003800000 */
.L_x_1014:
[----:B------:R-:W-:Y:S01]  /*2ecd0*/  IMAD.MOV.U32 R13, RZ, RZ, R123 ;  /* 0x000000ffff0d7224 */ /* 0x000fe200078e007b */
[----:B------:R-:W-:-:S07]  /*2ece0*/  MOV R126, R14 ;  /* 0x0000000e007e7202 */ /* 0x000fce0000000f00 */
[----:B------:R-:W-:Y:S05]  /*2ecf0*/  WARPSYNC.COLLECTIVE R15, `(.L_x_1015) ;  /* 0x000000000f087348 */ /* 0x000fea0003c00000 */
[----:B------:R0:W1:Y:S02]  /*2ed00*/  SHFL.IDX P6, R14, R13, R12, R11 ;  /* 0x0000000c0d0e7389 */ /* 0x00006400000c000b */
[----:B01----:R-:W-:Y:S01]  /*2ed10*/  ENDCOLLECTIVE ;  /* 0x000000000000791b */ /* 0x003fe20003800000 */
.L_x_1015:
        /* <DEDUP_REMOVED lines=8> */
.L_x_1016:
[----:B------:R-:W-:Y:S02]  /*2eda0*/  SEL R72, R121, R119, P0 ;  /* 0x0000007779487207 */ /* 0x000fe40000000000 */
[----:B------:R-:W-:Y:S01]  /*2edb0*/  SEL R119, R119, R121, P0 ;  /* 0x0000007977777207 */ /* 0x000fe20000000000 */
[----:B------:R-:W-:Y:S01]  /*2edc0*/  IMAD.MOV.U32 R13, RZ, RZ, R127 ;  /* 0x000000ffff0d7224 */ /* 0x000fe200078e007f */
[----:B------:R-:W-:-:S07]  /*2edd0*/  MOV R125, R14 ;  /* 0x0000000e007d7202 */ /* 0x000fce0000000f00 */
[----:B------:R-:W-:Y:S05]  /*2ede0*/  WARPSYNC.COLLECTIVE R15, `(.L_x_1017) ;  /* 0x000000000f087348 */ /* 0x000fea0003c00000 */
[----:B------:R0:W1:Y:S02]  /*2edf0*/  SHFL.IDX P6, R14, R13, R12, R11 ;  /* 0x0000000c0d0e7389 */ /* 0x00006400000c000b */
[----:B01----:R-:W-:Y:S01]  /*2ee00*/  ENDCOLLECTIVE ;  /* 0x000000000000791b */ /* 0x003fe20003800000 */
.L_x_1017:
[----:B------:R-:W-:Y:S02]  /*2ee10*/  IMAD.MOV.U32 R13, RZ, RZ, R134 ;  /* 0x000000ffff0d7224 */ /* 0x000fe400078e0086 */
[----:B------:R-:W-:Y:S02]  /*2ee20*/  IMAD.MOV.U32 R12, RZ, RZ, R2 ;  /* 0x000000ffff0c7224 */ /* 0x000fe400078e0002 */
[----:B------:R-:W-:-:S07]  /*2ee30*/  IMAD.MOV.U32 R123, RZ, RZ, R14 ;  /* 0x000000ffff7b7224 */ /* 0x000fce00078e000e */
[----:B------:R-:W-:Y:S05]  /*2ee40*/  WARPSYNC.COLLECTIVE R15, `(.L_x_1018) ;  /* 0x000000000f087348 */ /* 0x000fea0003c00000 */
[----:B------:R0:W1:Y:S02]  /*2ee50*/  SHFL.IDX P6, R14, R13, R12, R11 ;  /* 0x0000000c0d0e7389 */ /* 0x00006400000c000b */
[----:B01----:R-:W-:Y:S01]  /*2ee60*/  ENDCOLLECTIVE ;  /* 0x000000000000791b */ /* 0x003fe20003800000 */
.L_x_1018:
[----:B------:R-:W-:Y:S01]  /*2ee70*/  IMAD.MOV.U32 R13, RZ, RZ, R131 ;  /* 0x000000ffff0d7224 */ /* 0x000fe200078e0083 */
[----:B------:R-:W-:-:S07]  /*2ee80*/  MOV R134, R14 ;  /* 0x0000000e00867202 */ /* 0x000fce0000000f00 */
[----:B------:R-:W-:Y:S05]  /*2ee90*/  WARPSYNC.COLLECTIVE R15, `(.L_x_1019) ;  /* 0x000000000f087348 */ /* 0x000fea0003c00000 */
[----:B------:R0:W1:Y:S02]  /*2eea0*/  SHFL.IDX P6, R14, R13, R12, R11 ;  /* 0x0000000c0d0e7389 */ /* 0x00006400000c000b */
[----:B01----:R-:W-:Y:S01]  /*2eeb0*/  ENDCOLLECTIVE ;  /* 0x000000000000791b */ /* 0x003fe20003800000 */
.L_x_1019:
        /* <DEDUP_REMOVED lines=8> */
.L_x_1020:
[----:B------:R-:W-:Y:S02]  /*2ef40*/  SEL R76, R123, R127, P0 ;  /* 0x0000007f7b4c7207 */ /* 0x000fe40000000000 */
[----:B------:R-:W-:Y:S01]  /*2ef50*/  SEL R123, R127, R123, P0 ;  /* 0x0000007b7f7b7207 */ /* 0x000fe20000000000 */
[----:B------:R-:W-:Y:S01]  /*2ef60*/  IMAD.MOV.U32 R13, RZ, RZ, R135 ;  /* 0x000000ffff0d7224 */ /* 0x000fe200078e0087 */
[----:B------:R-:W-:-:S07]  /*2ef70*/  MOV R133, R14 ;  /* 0x0000000e00857202 */ /* 0x000fce0000000f00 */
[----:B------:R-:W-:Y:S05]  /*2ef80*/  WARPSYNC.COLLECTIVE R15, `(.L_x_1021) ;  /* 0x000000000f087348 */ /* 0x000fea0003c00000 */
[----:B------:R0:W1:Y:S02]  /*2ef90*/  SHFL.IDX P6, R14, R13, R12, R11 ;  /* 0x0000000c0d0e7389 */ /* 0x00006400000c000b */
[----:B01----:R-:W-:Y:S01]  /*2efa0*/  ENDCOLLECTIVE ;  /* 0x000000000000791b */ /* 0x003fe20003800000 */
.L_x_1021:
[----:B------:R-:W-:Y:S02]  /*2efb0*/  IMAD.MOV.U32 R13, RZ, RZ, R142 ;  /* 0x000000ffff0d7224 */ /* 0x000fe400078e008e */
[----:B------:R-:W-:Y:S02]  /*2efc0*/  IMAD.MOV.U32 R12, RZ, RZ, R2 ;  /* 0x000000ffff0c7224 */ /* 0x000fe400078e0002 */
[----:B------:R-:W-:-:S07]  /*2efd0*/  IMAD.MOV.U32 R131, RZ, RZ, R14 ;  /* 0x000000ffff837224 */ /* 0x000fce00078e000e */
[----:B------:R-:W-:Y:S05]  /*2efe0*/  WARPSYNC.COLLECTIVE R15, `(.L_x_1022) ;  /* 0x000000000f087348 */ /* 0x000fea0003c00000 */
[----:B------:R0:W1:Y:S02]  /*2eff0*/  SHFL.IDX P6, R14, R13, R12, R11 ;  /* 0x0000000c0d0e7389 */ /* 0x00006400000c000b */
[----:B01----:R-:W-:Y:S01]  /*2f000*/  ENDCOLLECTIVE ;  /* 0x000000000000791b */ /* 0x003fe20003800000 */
.L_x_1022:
[----:B------:R-:W-:Y:S01]  /*2f010*/  IMAD.MOV.U32 R13, RZ, RZ, R138 ;  /* 0x000000ffff0d7224 */ /* 0x000fe200078e008a */
[----:B------:R-:W-:-:S07]  /*2f020*/  MOV R130, R14 ;  /* 0x0000000e00827202 */ /* 0x000fce0000000f00 */
[----:B------:R-:W-:Y:S05]  /*2f030*/  WARPSYNC.COLLECTIVE R15, `(.L_x_1023) ;  /* 0x000000000f087348 */ /* 0x000fea0003c00000 */
[----:B------:R0:W1:Y:S02]  /*2f040*/  SHFL.IDX P6, R14, R13, R12, R11 ;  /* 0x0000000c0d0e7389 */ /* 0x00006400000c000b */
[----:B01----:R-:W-:Y:S01]  /*2f050*/  ENDCOLLECTIVE ;  /* 0x000000000000791b */ /* 0x003fe20003800000 */
.L_x_1023:
        /* <DEDUP_REMOVED lines=8> */
.L_x_1024:
[----:B------:R-:W-:Y:S02]  /*2f0e0*/  SEL R80, R131, R129, P0 ;  /* 0x0000008183507207 */ /* 0x000fe40000000000 */
[----:B------:R-:W-:Y:S01]  /*2f0f0*/  SEL R129, R129, R131, P0 ;  /* 0x0000008381817207 */ /* 0x000fe20000000000 */
[----:B------:R-:W-:Y:S01]  /*2f100*/  IMAD.MOV.U32 R13, RZ, RZ, R208 ;  /* 0x000000ffff0d7224 */ /* 0x000fe200078e00d0 */
[----:B------:R-:W-:-:S07]  /*2f110*/  MOV R66, R14 ;  /* 0x0000000e00427202 */ /* 0x000fce0000000f00 */
[----:B------:R-:W-:Y:S05]  /*2f120*/  WARPSYNC.COLLECTIVE R15, `(.L_x_1025) ;  /* 0x000000000f087348 */ /* 0x000fea0003c00000 */
[----:B------:R0:W1:Y:S02]  /*2f130*/  SHFL.IDX P6, R14, R13, R12, R11 ;  /* 0x0000000c0d0e7389 */ /* 0x00006400000c000b */
[----:B01----:R-:W-:Y:S01]  /*2f140*/  ENDCOLLECTIVE ;  /* 0x000000000000791b */ /* 0x003fe20003800000 */
.L_x_1025:
[----:B------:R-:W-:Y:S02]  /*2f150*/  IMAD.MOV.U32 R13, RZ, RZ, R150 ;  /* 0x000000ffff0d7224 */ /* 0x000fe400078e0096 */
[----:B------:R-:W-:Y:S02]  /*2f160*/  IMAD.MOV.U32 R12, RZ, RZ, R2 ;  /* 0x000000ffff0c7224 */ /* 0x000fe400078e0002 */
[----:B------:R-:W-:Y:S02]  /*2f170*/  IMAD.MOV.U32 R2, RZ, RZ, RZ ;  /* 0x000000ffff027224 */ /* 0x000fe400078e00ff */
[----:B------:R-:W-:-:S07]  /*2f180*/  IMAD.MOV.U32 R62, RZ, RZ, R14 ;  /* 0x000000ffff3e7224 */ /* 0x000fce00078e000e */
[----:B------:R-:W-:Y:S05]  /*2f190*/  WARPSYNC.COLLECTIVE R15, `(.L_x_1026) ;  /* 0x000000000f087348 */ /* 0x000fea0003c00000 */
[----:B------:R0:W1:Y:S02]  /*2f1a0*/  SHFL.IDX P6, R14, R13, R12, R11 ;  /* 0x0000000c0d0e7389 */ /* 0x00006400000c000b */
[----:B01----:R-:W-:Y:S01]  /*2f1b0*/  ENDCOLLECTIVE ;  /* 0x000000000000791b */ /* 0x003fe20003800000 */
.L_x_1026:
[----:B------:R-:W-:Y:S01]  /*2f1c0*/  IMAD.MOV.U32 R13, RZ, RZ, R209 ;  /* 0x000000ffff0d7224 */ /* 0x000fe200078e00d1 */
[----:B------:R-:W-:-:S07]  /*2f1d0*/  MOV R0, R14 ;  /* 0x0000000e00007202 */ /* 0x000fce0000000f00 */
[----:B------:R-:W-:Y:S05]  /*2f1e0*/  WARPSYNC.COLLECTIVE R15, `(.L_x_1027) ;  /* 0x000000000f087348 */ /* 0x000fea0003c00000 */
[----:B------:R0:W1:Y:S02]  /*2f1f0*/  SHFL.IDX P6, R14, R13, R12, R11 ;  /* 0x0000000c0d0e7389 */ /* 0x00006400000c000b */
[----:B01----:R-:W-:Y:S01]  /*2f200*/  ENDCOLLECTIVE ;  /* 0x000000000000791b */ /* 0x003fe20003800000 */
.L_x_1027:
[----:B------:R-:W-:Y:S01]  /*2f210*/  IMAD.MOV.U32 R11, RZ, RZ, R14 ;  /* 0x000000ffff0b7224 */ /* 0x000fe200078e000e */
[----:B------:R-:W-:Y:S06]  /*2f220*/  BRA `(.L_x_1028) ;  /* 0xfffffed000bc7947 */ /* 0x000fec000383ffff */
.L_x_664:
[----:B------:R-:W-:Y:S01]  /*2f230*/  IMAD.MOV.U32 R13, RZ, RZ, R20 ;  /* 0x000000ffff0d7224 */ /* 0x000fe200078e0014 */
[----:B------:R-:W-:Y:S01]  /*2f240*/  MOV R12, RZ ;  /* 0x000000ff000c7202 */ /* 0x000fe20000000f00 */
[----:B------:R-:W-:Y:S02]  /*2f250*/  IMAD.MOV.U32 R11, RZ, RZ, 0x181f ;  /* 0x0000181fff0b7424 */ /* 0x000fe400078e00ff */
[----:B------:R-:W-:-:S07]  /*2f260*/  IMAD.MOV.U32 R15, RZ, RZ, -0x1 ;  /* 0xffffffffff0f7424 */ /* 0x000fce00078e00ff */
[----:B-----5:R-:W-:Y:S05]  /*2f270*/  WARPSYNC.COLLECTIVE R15, `(.L_x_1029) ;  /* 0x000000000f087348 */ /* 0x020fea0003c00000 */
[----:B------:R0:W1:Y:S02]  /*2f280*/  SHFL.IDX P6, R14, R13, R12, R11 ;  /* 0x0000000c0d0e7389 */ /* 0x00006400000c000b */
[----:B01---5:R-:W-:Y:S01]  /*2f290*/  ENDCOLLECTIVE ;  /* 0x000000000000791b */ /* 0x023fe20003800000 */
.L_x_1029:
[----:B------:R-:W-:Y:S02]  /*2f2a0*/  IMAD.MOV.U32 R13, RZ, RZ, R0 ;  /* 0x000000ffff0d7224 */ /* 0x000fe400078e0000 */
[----:B------:R-:W-:-:S07]  /*2f2b0*/  IMAD.MOV.U32 R21, RZ, RZ, R14 ;  /* 0x000000ffff157224 */ /* 0x000fce00078e000e */
[----:B------:R-:W-:Y:S05]  /*2f2c0*/  WARPSYNC.COLLECTIVE R15, `(.L_x_1030) ;  /* 0x000000000f087348 */ /* 0x000fea0003c00000 */
[----:B------:R0:W1:Y:S02]  /*2f2d0*/  SHFL.IDX P6, R14, R13, R12, R11 ;  /* 0x0000000c0d0e7389 */ /* 0x00006400000c000b */
[----:B01----:R-:W-:Y:S01]  /*2f2e0*/  ENDCOLLECTIVE ;  /* 0x000000000000791b */ /* 0x003fe20003800000 */
.L_x_1030:
[----:B------:R-:W-:Y:S05]  /*2f2f0*/  BRA `(.L_x_1031) ;  /* 0xfffffee400e07947 */ /* 0x000fea000383ffff */
.L_x_667:
[----:B------:R-:W-:Y:S01]  /*2f300*/  BSSY B1, `(.L_x_1032) ;  /* 0x0000008000017945 */ /* 0x000fe20003800000 */
[----:B-1----:R-:W-:Y:S01]  /*2f310*/  MOV R13, R20 ;  /* 0x00000014000d7202 */ /* 0x002fe20000000f00 */
[----:B------:R-:W-:Y:S02]  /*2f320*/  IMAD.MOV.U32 R12, RZ, RZ, 0x1 ;  /* 0x00000001ff0c7424 */ /* 0x000fe400078e00ff */
[----:B------:R-:W-:Y:S02]  /*2f330*/  IMAD.MOV.U32 R11, RZ, RZ, 0x181f ;  /* 0x0000181fff0b7424 */ /* 0x000fe400078e00ff */
[----:B------:R-:W-:-:S07]  /*2f340*/  IMAD.MOV.U32 R15, RZ, RZ, -0x1 ;  /* 0xffffffffff0f7424 */ /* 0x000fce00078e00ff */
[----:B0-2--5:R-:W-:Y:S05]  /*2f350*/  WARPSYNC.COLLECTIVE R15, `(.L_x_1033) ;  /* 0x000000000f087348 */ /* 0x025fea0003c00000 */
[----:B--2---:R1:W2:Y:S02]  /*2f360*/  SHFL.IDX P6, R14, R13, R12, R11 ;  /* 0x0000000c0d0e7389 */ /* 0x0042a400000c000b */
[----:B012--5:R-:W-:Y:S01]  /*2f370*/  ENDCOLLECTIVE ;  /* 0x000000000000791b */ /* 0x027fe20003800000 */
.L_x_1033:
[----:B------:R-:W-:Y:S05]  /*2f380*/  BSYNC B1 ;  /* 0x0000000000017941 */ /* 0x000fea0003800000 */
.L_x_1032:
        /* <DEDUP_REMOVED lines=8> */
.L_x_1034:
[----:B------:R-:W-:Y:S05]  /*2f410*/  BRA `(.L_x_1035) ;  /* 0xfffffee800107947 */ /* 0x000fea000383ffff */
.L_x_670:
[----:B------:R-:W-:Y:S01]  /*2f420*/  BSSY B1, `(.L_x_1036) ;  /* 0x0000008000017945 */ /* 0x000fe20003800000 */
[----:B------:R-:W-:Y:S01]  /*2f430*/  IMAD.MOV.U32 R13, RZ, RZ, R20 ;  /* 0x000000ffff0d7224 */ /* 0x000fe200078e0014 */
[----:B------:R-:W-:Y:S01]  /*2f440*/  MOV R12, 0x2 ;  /* 0x00000002000c7802 */ /* 0x000fe20000000f00 */
[----:B------:R-:W-:Y:S02]  /*2f450*/  IMAD.MOV.U32 R11, RZ, RZ, 0x181f ;  /* 0x0000181fff0b7424 */ /* 0x000fe400078e00ff */
[----:B------:R-:W-:-:S07]  /*2f460*/  IMAD.MOV.U32 R15, RZ, RZ, -0x1 ;  /* 0xffffffffff0f7424 */ /* 0x000fce00078e00ff */
[----:B0123-5:R-:W-:Y:S05]  /*2f470*/  WARPSYNC.COLLECTIVE R15, `(.L_x_1037) ;  /* 0x000000000f087348 */ /* 0x02ffea0003c00000 */
[----:B--2---:R2:W4:Y:S02]  /*2f480*/  SHFL.IDX P6, R14, R13, R12, R11 ;  /* 0x0000000c0d0e7389 */ /* 0x00452400000c000b */
[----:B012345:R-:W-:Y:S01]  /*2f490*/  ENDCOLLECTIVE ;  /* 0x000000000000791b */ /* 0x03ffe20003800000 */
.L_x_1037:
[----:B------:R-:W-:Y:S05]  /*2f4a0*/  BSYNC B1 ;  /* 0x0000000000017941 */ /* 0x000fea0003800000 */
.L_x_1036:
        /* <DEDUP_REMOVED lines=8> */
.L_x_1038:
[----:B------:R-:W-:Y:S05]  /*2f530*/  BRA `(.L_x_1039) ;  /* 0xfffffee800447947 */ /* 0x000fea000383ffff */
.L_x_673:
[----:B------:R-:W-:Y:S01]  /*2f540*/  BSSY B1, `(.L_x_1040) ;  /* 0x0000008000017945 */ /* 0x000fe20003800000 */
[----:B------:R-:W-:Y:S01]  /*2f550*/  IMAD.MOV.U32 R13, RZ, RZ, R20 ;  /* 0x000000ffff0d7224 */ /* 0x000fe200078e0014 */
[----:B------:R-:W-:Y:S01]  /*2f560*/  MOV R11, 0x181f ;  /* 0x0000181f000b7802 */ /* 0x000fe20000000f00 */
[----:B------:R-:W-:Y:S02]  /*2f570*/  IMAD.MOV.U32 R12, RZ, RZ, 0x3 ;  /* 0x00000003ff0c7424 */ /* 0x000fe400078e00ff */
[----:B------:R-:W-:-:S07]  /*2f580*/  IMAD.MOV.U32 R15, RZ, RZ, -0x1 ;  /* 0xffffffffff0f7424 */ /* 0x000fce00078e00ff */
[----:B012345:R-:W-:Y:S05]  /*2f590*/  WARPSYNC.COLLECTIVE R15, `(.L_x_1041) ;  /* 0x000000000f087348 */ /* 0x03ffea0003c00000 */
[----:B----4-:R4:W0:Y:S02]  /*2f5a0*/  SHFL.IDX P6, R14, R13, R12, R11 ;  /* 0x0000000c0d0e7389 */ /* 0x01082400000c000b */
[----:B012345:R-:W-:Y:S01]  /*2f5b0*/  ENDCOLLECTIVE ;  /* 0x000000000000791b */ /* 0x03ffe20003800000 */
.L_x_1041:
[----:B------:R-:W-:Y:S05]  /*2f5c0*/  BSYNC B1 ;  /* 0x0000000000017941 */ /* 0x000fea0003800000 */
.L_x_1040:
        /* <DEDUP_REMOVED lines=8> */
.L_x_1042:
[----:B------:R-:W-:Y:S05]  /*2f650*/  BRA `(.L_x_1043) ;  /* 0xfffffee800787947 */ /* 0x000fea000383ffff */
.L_x_675:
[----:B------:R-:W-:Y:S01]  /*2f660*/  IMAD.MOV.U32 R13, RZ, RZ, R2 ;  /* 0x000000ffff0d7224 */ /* 0x000fe200078e0002 */
[----:B------:R-:W-:Y:S01]  /*2f670*/  MOV R15, 0xffffffff ;  /* 0xffffffff000f7802 */ /* 0x000fe20000000f00 */
[----:B------:R-:W-:Y:S02]  /*2f680*/  IMAD.MOV.U32 R12, RZ, RZ, RZ ;  /* 0x000000ffff0c7224 */ /* 0x000fe400078e00ff */
[----:B------:R-:W-:-:S07]  /*2f690*/  IMAD.MOV.U32 R11, RZ, RZ, 0x1c1f ;  /* 0x00001c1fff0b7424 */ /* 0x000fce00078e00ff */
[----:B------:R-:W-:Y:S05]  /*2f6a0*/  WARPSYNC.COLLECTIVE R15, `(.L_x_1044) ;  /* 0x000000000f087348 */ /* 0x000fea0003c00000 */
[----:B------:R0:W1:Y:S02]  /*2f6b0*/  SHFL.IDX P6, R14, R13, R12, R11 ;  /* 0x0000000c0d0e7389 */ /* 0x00006400000c000b */
[----:B01----:R-:W-:Y:S01]  /*2f6c0*/  ENDCOLLECTIVE ;  /* 0x000000000000791b */ /* 0x003fe20003800000 */
.L_x_1044:
[----:B------:R-:W-:Y:S02]  /*2f6d0*/  IMAD.MOV.U32 R13, RZ, RZ, R0 ;  /* 0x000000ffff0d7224 */ /* 0x000fe400078e0000 */
[----:B------:R-:W-:-:S07]  /*2f6e0*/  IMAD.MOV.U32 R20, RZ, RZ, R14 ;  /* 0x000000ffff147224 */ /* 0x000fce00078e000e */
[----:B------:R-:W-:Y:S05]  /*2f6f0*/  WARPSYNC.COLLECTIVE R15, `(.L_x_1045) ;  /* 0x000000000f087348 */ /* 0x000fea0003c00000 */
[----:B------:R0:W1:Y:S02]  /*2f700*/  SHFL.IDX P6, R14, R13, R12, R11 ;  /* 0x0000000c0d0e7389 */ /* 0x00006400000c000b */
[----:B01----:R-:W-:Y:S01]  /*2f710*/  ENDCOLLECTIVE ;  /* 0x000000000000791b */ /* 0x003fe20003800000 */
.L_x_1045:
[----:B------:R-:W-:Y:S01]  /*2f720*/  IMAD.MOV.U32 R11, RZ, RZ, R14 ;  /* 0x000000ffff0b7224 */ /* 0x000fe200078e000e */
[----:B------:R-:W-:Y:S06]  /*2f730*/  BRA `(.L_x_1046) ;  /* 0xfffffeec00647947 */ /* 0x000fec000383ffff */
.L_x_678:
[----:B------:R-:W-:Y:S01]  /*2f740*/  BSSY B1, `(.L_x_1047) ;  /* 0x0000008000017945 */ /* 0x000fe20003800000 */
[----:B---3--:R-:W-:Y:S01]  /*2f750*/  IMAD.MOV.U32 R13, RZ, RZ, R2 ;  /* 0x000000ffff0d7224 */ /* 0x008fe200078e0002 */
[----:B------:R-:W-:Y:S01]  /*2f760*/  MOV R12, 0x1 ;  /* 0x00000001000c7802 */ /* 0x000fe20000000f00 */
[----:B--2---:R-:W-:Y:S02]  /*2f770*/  IMAD.MOV.U32 R11, RZ, RZ, 0x1c1f ;  /* 0x00001c1fff0b7424 */ /* 0x004fe400078e00ff */
[----:B------:R-:W-:-:S07]  /*2f780*/  IMAD.MOV.U32 R15, RZ, RZ, -0x1 ;  /* 0xffffffffff0f7424 */ /* 0x000fce00078e00ff */
[----:B01----:R-:W-:Y:S05]  /*2f790*/  WARPSYNC.COLLECTIVE R15, `(.L_x_1048) ;  /* 0x000000000f087348 */ /* 0x003fea0003c00000 */
[----:B------:R2:W3:Y:S02]  /*2f7a0*/  SHFL.IDX P6, R14, R13, R12, R11 ;  /* 0x0000000c0d0e7389 */ /* 0x0004e400000c000b */
[----:B0123--:R-:W-:Y:S01]  /*2f7b0*/  ENDCOLLECTIVE ;  /* 0x000000000000791b */ /* 0x00ffe20003800000 */
.L_x_1048:
[----:B------:R-:W-:Y:S05]  /*2f7c0*/  BSYNC B1 ;  /* 0x0000000000017941 */ /* 0x000fea0003800000 */
.L_x_1047:
        /* <DEDUP_REMOVED lines=8> */
.L_x_1049:
[----:B------:R-:W-:Y:S01]  /*2f850*/  IMAD.MOV.U32 R0, RZ, RZ, R14 ;  /* 0x000000ffff007224 */ /* 0x000fe200078e000e */
[----:B------:R-:W-:Y:S06]  /*2f860*/  BRA `(.L_x_1050) ;  /* 0xfffffefc00387947 */ /* 0x000fec000383ffff */
.L_x_682:
[----:B------:R-:W-:Y:S01]  /*2f870*/  IMAD.MOV.U32 R13, RZ, RZ, R10 ;  /* 0x000000ffff0d7224 */ /* 0x000fe200078e000a */
[----:B------:R-:W-:Y:S01]  /*2f880*/  MOV R12, RZ ;  /* 0x000000ff000c7202 */ /* 0x000fe20000000f00 */
[----:B------:R-:W-:Y:S02]  /*2f890*/  IMAD.MOV.U32 R11, RZ, RZ, 0x181f ;  /* 0x0000181fff0b7424 */ /* 0x000fe400078e00ff */
[----:B------:R-:W-:-:S07]  /*2f8a0*/  IMAD.MOV.U32 R15, RZ, RZ, -0x1 ;  /* 0xffffffffff0f7424 */ /* 0x000fce00078e00ff */
[----:B------:R-:W-:Y:S05]  /*2f8b0*/  WARPSYNC.COLLECTIVE R15, `(.L_x_1051) ;  /* 0x000000000f087348 */ /* 0x000fea0003c00000 */
[----:B------:R0:W1:Y:S02]  /*2f8c0*/  SHFL.IDX P6, R14, R13, R12, R11 ;  /* 0x0000000c0d0e7389 */ /* 0x00006400000c000b */
[----:B01----:R-:W-:Y:S01]  /*2f8d0*/  ENDCOLLECTIVE ;  /* 0x000000000000791b */ /* 0x003fe20003800000 */
.L_x_1051:
[----:B------:R-:W-:Y:S02]  /*2f8e0*/  IMAD.MOV.U32 R13, RZ, RZ, R0 ;  /* 0x000000ffff0d7224 */ /* 0x000fe400078e0000 */
[----:B------:R-:W-:-:S07]  /*2f8f0*/  IMAD.MOV.U32 R9, RZ, RZ, R14 ;  /* 0x000000ffff097224 */ /* 0x000fce00078e000e */
[----:B------:R-:W-:Y:S05]  /*2f900*/  WARPSYNC.COLLECTIVE R15, `(.L_x_1052) ;  /* 0x000000000f087348 */ /* 0x000fea0003c00000 */
[----:B------:R0:W1:Y:S02]  /*2f910*/  SHFL.IDX P6, R14, R13, R12, R11 ;  /* 0x0000000c0d0e7389 */ /* 0x00006400000c000b */
[----:B01----:R-:W-:Y:S01]  /*2f920*/  ENDCOLLECTIVE ;  /* 0x000000000000791b */ /* 0x003fe20003800000 */
.L_x_1052:
[----:B------:R-:W-:Y:S05]  /*2f930*/  BRA `(.L_x_1053) ;  /* 0xffffff1400947947 */ /* 0x000fea000383ffff */
.L_x_685:
[----:B------:R-:W-:Y:S01]  /*2f940*/  BSSY B1, `(.L_x_1054) ;  /* 0x0000008000017945 */ /* 0x000fe20003800000 */
[----:B------:R-:W-:Y:S01]  /*2f950*/  MOV R13, R10 ;  /* 0x0000000a000d7202 */ /* 0x000fe20000000f00 */
[----:B------:R-:W-:Y:S02]  /*2f960*/  IMAD.MOV.U32 R12, RZ, RZ, 0x1 ;  /* 0x00000001ff0c7424 */ /* 0x000fe400078e00ff */
[----:B------:R-:W-:Y:S02]  /*2f970*/  IMAD.MOV.U32 R11, RZ, RZ, 0x181f ;  /* 0x0000181fff0b7424 */ /* 0x000fe400078e00ff */
[----:B------:R-:W-:-:S07]  /*2f980*/  IMAD.MOV.U32 R15, RZ, RZ, -0x1 ;  /* 0xffffffffff0f7424 */ /* 0x000fce00078e00ff */
[----:B012---:R-:W-:Y:S05]  /*2f990*/  WARPSYNC.COLLECTIVE R15, `(.L_x_1055) ;  /* 0x000000000f087348 */ /* 0x007fea0003c00000 */
[----:B--2---:R2:W3:Y:S02]  /*2f9a0*/  SHFL.IDX P6, R14, R13, R12, R11 ;  /* 0x0000000c0d0e7389 */ /* 0x0044e400000c000b */
[----:B0123--:R-:W-:Y:S01]  /*2f9b0*/  ENDCOLLECTIVE ;  /* 0x000000000000791b */ /* 0x00ffe20003800000 */
.L_x_1055:
[----:B------:R-:W-:Y:S05]  /*2f9c0*/  BSYNC B1 ;  /* 0x0000000000017941 */ /* 0x000fea0003800000 */
.L_x_1054:
        /* <DEDUP_REMOVED lines=8> */
.L_x_1056:
[----:B------:R-:W-:Y:S05]  /*2fa50*/  BRA `(.L_x_1057) ;  /* 0xffffff1400c87947 */ /* 0x000fea000383ffff */
.L_x_688:
[----:B------:R-:W-:Y:S01]  /*2fa60*/  BSSY B1, `(.L_x_1058) ;  /* 0x0000008000017945 */ /* 0x000fe20003800000 */
[----:B------:R-:W-:Y:S01]  /*2fa70*/  IMAD.MOV.U32 R13, RZ, RZ, R10 ;  /* 0x000000ffff0d7224 */ /* 0x000fe200078e000a */
[----:B------:R-:W-:Y:S01]  /*2fa80*/  MOV R12, 0x2 ;  /* 0x00000002000c7802 */ /* 0x000fe20000000f00 */
[----:B------:R-:W-:Y:S02]  /*2fa90*/  IMAD.MOV.U32 R11, RZ, RZ, 0x181f ;  /* 0x0000181fff0b7424 */ /* 0x000fe400078e00ff */
[----:B------:R-:W-:-:S07]  /*2faa0*/  IMAD.MOV.U32 R15, RZ, RZ, -0x1 ;  /* 0xffffffffff0f7424 */ /* 0x000fce00078e00ff */
[----:B0123--:R-:W-:Y:S05]  /*2fab0*/  WARPSYNC.COLLECTIVE R15, `(.L_x_1059) ;  /* 0x000000000f087348 */ /* 0x00ffea0003c00000 */
[----:B--2---:R2:W4:Y:S02]  /*2fac0*/  SHFL.IDX P6, R14, R13, R12, R11 ;  /* 0x0000000c0d0e7389 */ /* 0x00452400000c000b */
[----:B01234-:R-:W-:Y:S01]  /*2fad0*/  ENDCOLLECTIVE ;  /* 0x000000000000791b */ /* 0x01ffe20003800000 */
.L_x_1059:
[----:B------:R-:W-:Y:S05]  /*2fae0*/  BSYNC B1 ;  /* 0x0000000000017941 */ /* 0x000fea0003800000 */
.L_x_1058:
        /* <DEDUP_REMOVED lines=8> */
.L_x_1060:
[----:B------:R-:W-:Y:S05]  /*2fb70*/  BRA `(.L_x_1061) ;  /* 0xffffff1400fc7947 */ /* 0x000fea000383ffff */
.L_x_691:
[----:B------:R-:W-:Y:S01]  /*2fb80*/  BSSY B1, `(.L_x_1062) ;  /* 0x0000008000017945 */ /* 0x000fe20003800000 */
[----:B------:R-:W-:Y:S01]  /*2fb90*/  IMAD.MOV.U32 R13, RZ, RZ, R10 ;  /* 0x000000ffff0d7224 */ /* 0x000fe200078e000a */
[----:B------:R-:W-:Y:S01]  /*2fba0*/  MOV R11, 0x181f ;  /* 0x0000181f000b7802 */ /* 0x000fe20000000f00 */
[----:B------:R-:W-:Y:S02]  /*2fbb0*/  IMAD.MOV.U32 R12, RZ, RZ, 0x3 ;  /* 0x00000003ff0c7424 */ /* 0x000fe400078e00ff */
[----:B------:R-:W-:-:S07]  /*2fbc0*/  IMAD.MOV.U32 R15, RZ, RZ, -0x1 ;  /* 0xffffffffff0f7424 */ /* 0x000fce00078e00ff */
[----:B01234-:R-:W-:Y:S05]  /*2fbd0*/  WARPSYNC.COLLECTIVE R15, `(.L_x_1063) ;  /* 0x000000000f087348 */ /* 0x01ffea0003c00000 */
[----:B----4-:R4:W0:Y:S02]  /*2fbe0*/  SHFL.IDX P6, R14, R13, R12, R11 ;  /* 0x0000000c0d0e7389 */ /* 0x01082400000c000b */
[----:B01234-:R-:W-:Y:S01]  /*2fbf0*/  ENDCOLLECTIVE ;  /* 0x000000000000791b */ /* 0x01ffe20003800000 */
.L_x_1063:
[----:B------:R-:W-:Y:S05]  /*2fc00*/  BSYNC B1 ;  /* 0x0000000000017941 */ /* 0x000fea0003800000 */
.L_x_1062:
        /* <DEDUP_REMOVED lines=8> */
.L_x_1064:
[----:B------:R-:W-:Y:S05]  /*2fc90*/  BRA `(.L_x_1065) ;  /* 0xffffff1800307947 */ /* 0x000fea000383ffff */
.L_x_707:
[----:B------:R-:W0:Y:S01]  /*2fca0*/  S2R R7, SR_TID.X ;  /* 0x0000000000077919 */ /* 0x000e220000002100 */
[----:B------:R-:W-:Y:S01]  /*2fcb0*/  BSSY B1, `(.L_x_1066) ;  /* 0x000000a000017945 */ /* 0x000fe20003800000 */
[----:B------:R-:W-:Y:S01]  /*2fcc0*/  IMAD.MOV.U32 R12, RZ, RZ, RZ ;  /* 0x000000ffff0c7224 */ /* 0x000fe200078e00ff */
[----:B------:R-:W-:Y:S01]  /*2fcd0*/  MOV R15, 0xffffffff ;  /* 0xffffffff000f7802 */ /* 0x000fe20000000f00 */
[----:B------:R-:W-:Y:S01]  /*2fce0*/  IMAD.MOV.U32 R11, RZ, RZ, 0x1f ;  /* 0x0000001fff0b7424 */ /* 0x000fe200078e00ff */
[----:B0-----:R-:W-:-:S04]  /*2fcf0*/  SHF.R.U32.HI R7, RZ, 0x5, R7 ;  /* 0x00000005ff077819 */ /* 0x001fc80000011607 */
[----:B------:R-:W-:-:S05]  /*2fd00*/  LOP3.LUT R7, R7, 0x3, RZ, 0xc0, !PT ;  /* 0x0000000307077812 */ /* 0x000fca00078ec0ff */
[----:B------:R-:W-:-:S07]  /*2fd10*/  IMAD.MOV.U32 R13, RZ, RZ, R7 ;  /* 0x000000ffff0d7224 */ /* 0x000fce00078e0007 */
[----:B------:R-:W-:Y:S05]  /*2fd20*/  WARPSYNC.COLLECTIVE R15, `(.L_x_1067) ;  /* 0x000000000f087348 */ /* 0x000fea0003c00000 */
[----:B------:R0:W1:Y:S02]  /*2fd30*/  SHFL.IDX P6, R14, R13, R12, R11 ;  /* 0x0000000c0d0e7389 */ /* 0x00006400000c000b */
[----:B01----:R-:W-:Y:S01]  /*2fd40*/  ENDCOLLECTIVE ;  /* 0x000000000000791b */ /* 0x003fe20003800000 */
.L_x_1067:
[----:B------:R-:W-:Y:S05]  /*2fd50*/  BSYNC B1 ;  /* 0x0000000000017941 */ /* 0x000fea0003800000 */
.L_x_1066:
[----:B------:R-:W-:Y:S05]  /*2fd60*/  BRA `(.L_x_1068) ;  /* 0xffffff3000947947 */ /* 0x000fea000383ffff */
.L_x_709:
[----:B------:R-:W-:Y:S01]  /*2fd70*/  BSSY B1, `(.L_x_1069) ;  /* 0x0000006000017945 */ /* 0x000fe20003800000 */
[----:B------:R-:W-:-:S07]  /*2fd80*/  IMAD.MOV.U32 R15, RZ, RZ, -0x1 ;  /* 0xffffffffff0f7424 */ /* 0x000fce00078e00ff */
[----:B0-----:R-:W-:Y:S05]  /*2fd90*/  WARPSYNC.COLLECTIVE R15, `(.L_x_1070) ;  /* 0x000000000f0c7348 */ /* 0x001fea0003c00000 */
[----:B------:R-:W-:Y:S02]  /*2fda0*/  ELECT P6, UR62, PT ;  /* 0x00000000003e782f */ /* 0x000fe400038c0000 */
[----:B------:R-:W-:Y:S01]  /*2fdb0*/  MOV R14, UR62 ;  /* 0x0000003e000e7c02 */ /* 0x000fe20008000f00 */
[----:B0-----:R-:W-:Y:S10]  /*2fdc0*/  ENDCOLLECTIVE ;  /* 0x000000000000791b */ /* 0x001ff40003800000 */
.L_x_1070:
[----:B------:R-:W-:Y:S05]  /*2fdd0*/  BSYNC B1 ;  /* 0x0000000000017941 */ /* 0x000fea0003800000 */
.L_x_1069:
[----:B------:R-:W-:Y:S05]  /*2fde0*/  BRA `(.L_x_708) ;  /* 0xffffff30008c7947 */ /* 0x000fea000383ffff */
.L_x_711:
[----:B0-----:R0:W1:Y:S02]  /*2fdf0*/  SYNCS.PHASECHK.TRANS64.TRYWAIT P0, [R16+URZ+0x38820], R6 ;  /* 0x03882006100075a7 */ /* 0x001064000800017f */
[----:B-1----:R-:W-:Y:S05]  /*2fe00*/  @!P0 NANOSLEEP.SYNCS 0x989680 ;  /* 0x009896800000895d */ /* 0x002fea0003900000 */
[----:B------:R-:W1:Y:S02]  /*2fe10*/  @!P0 SYNCS.PHASECHK.TRANS64 P0, [R16+URZ+0x38820], R6 ;  /* 0x03882006100085a7 */ /* 0x000e64000800007f */
[----:B-1----:R-:W-:Y:S05]  /*2fe20*/  @!P0 BRA `(.L_x_711) ;  /* 0xfffffffc00f08947 */ /* 0x002fea000383ffff */
[----:B------:R-:W-:Y:S05]  /*2fe30*/  BRA `(.L_x_1071) ;  /* 0xffffff30009c7947 */ /* 0x000fea000383ffff */
.L_x_715:
[----:B-1----:R1:W2:Y:S02]  /*2fe40*/  SYNCS.PHASECHK.TRANS64.TRYWAIT P0, [R9+URZ+0x388a0], R11 ;  /* 0x0388a00b090075a7 */ /* 0x0022a4000800017f */
[----:B--2---:R-:W-:Y:S05]  /*2fe50*/  @!P0 NANOSLEEP.SYNCS 0x989680 ;  /* 0x009896800000895d */ /* 0x004fea0003900000 */
[----:B------:R-:W2:Y:S02]  /*2fe60*/  @!P0 SYNCS.PHASECHK.TRANS64 P0, [R9+URZ+0x388a0], R11 ;  /* 0x0388a00b090085a7 */ /* 0x000ea4000800007f */
[----:B--2---:R-:W-:Y:S05]  /*2fe70*/  @!P0 BRA `(.L_x_715) ;  /* 0xfffffffc00f08947 */ /* 0x004fea000383ffff */
[----:B------:R-:W-:Y:S05]  /*2fe80*/  BRA `(.L_x_1072) ;  /* 0xffffff3000b47947 */ /* 0x000fea000383ffff */
.L_x_721:
[----:B0-----:R0:W2:Y:S02]  /*2fe90*/  SYNCS.PHASECHK.TRANS64.TRYWAIT P0, [R9+URZ+0x388c0], R11 ;  /* 0x0388c00b090075a7 */ /* 0x0010a4000800017f */
[----:B--2---:R-:W-:Y:S05]  /*2fea0*/  @!P0 NANOSLEEP.SYNCS 0x989680 ;  /* 0x009896800000895d */ /* 0x004fea0003900000 */
[----:B------:R-:W2:Y:S02]  /*2feb0*/  @!P0 SYNCS.PHASECHK.TRANS64 P0, [R9+URZ+0x388c0], R11 ;  /* 0x0388c00b090085a7 */ /* 0x000ea4000800007f */
[----:B--2---:R-:W-:Y:S05]  /*2fec0*/  @!P0 BRA `(.L_x_721) ;  /* 0xfffffffc00f08947 */ /* 0x004fea000383ffff */
[----:B------:R-:W-:Y:S05]  /*2fed0*/  BRA `(.L_x_1073) ;  /* 0xffffff3400707947 */ /* 0x000fea000383ffff */
.L_x_729:
[----:B-1----:R1:W2:Y:S02]  /*2fee0*/  SYNCS.PHASECHK.TRANS64.TRYWAIT P2, [R9+URZ+0x388a0], R8 ;  /* 0x0388a008090075a7 */ /* 0x0022a4000804017f */
[----:B--2---:R-:W-:Y:S05]  /*2fef0*/  @!P2 NANOSLEEP.SYNCS 0x989680 ;  /* 0x009896800000a95d */ /* 0x004fea0003900000 */
[----:B------:R-:W2:Y:S02]  /*2ff00*/  @!P2 SYNCS.PHASECHK.TRANS64 P2, [R9+URZ+0x388a0], R8 ;  /* 0x0388a0080900a5a7 */ /* 0x000ea4000804007f */
[----:B--2---:R-:W-:Y:S05]  /*2ff10*/  @!P2 BRA `(.L_x_729) ;  /* 0xfffffffc00f0a947 */ /* 0x004fea000383ffff */
[----:B------:R-:W-:Y:S05]  /*2ff20*/  BRA `(.L_x_1074) ;  /* 0xffffff3800687947 */ /* 0x000fea000383ffff */
.L_x_735:
[----:B0-----:R0:W2:Y:S02]  /*2ff30*/  SYNCS.PHASECHK.TRANS64.TRYWAIT P2, [R9+URZ+0x388c0], R8 ;  /* 0x0388c008090075a7 */ /* 0x0010a4000804017f */
[----:B--2---:R-:W-:Y:S05]  /*2ff40*/  @!P2 NANOSLEEP.SYNCS 0x989680 ;  /* 0x009896800000a95d */ /* 0x004fea0003900000 */
[----:B------:R-:W2:Y:S02]  /*2ff50*/  @!P2 SYNCS.PHASECHK.TRANS64 P2, [R9+URZ+0x388c0], R8 ;  /* 0x0388c0080900a5a7 */ /* 0x000ea4000804007f */
[----:B--2---:R-:W-:Y:S05]  /*2ff60*/  @!P2 BRA `(.L_x_735) ;  /* 0xfffffffc00f0a947 */ /* 0x004fea000383ffff */
[----:B------:R-:W-:Y:S05]  /*2ff70*/  BRA `(.L_x_1075) ;  /* 0xffffff3c00207947 */ /* 0x000fea000383ffff */
.L_x_753:
[----:B0-----:R-:W0:Y:S01]  /*2ff80*/  S2R R20, SR_TID.X ;  /* 0x0000000000147919 */ /* 0x001e220000002100 */
[----:B------:R-:W-:Y:S01]  /*2ff90*/  BSSY B0, `(.L_x_1076) ;  /* 0x000000a000007945 */ /* 0x000fe20003800000 */
[----:B------:R-:W-:Y:S01]  /*2ffa0*/  IMAD.MOV.U32 R12, RZ, RZ, RZ ;  /* 0x000000ffff0c7224 */ /* 0x000fe200078e00ff */
[----:B------:R-:W-:Y:S01]  /*2ffb0*/  MOV R15, 0xffffffff ;  /* 0xffffffff000f7802 */ /* 0x000fe20000000f00 */
[----:B------:R-:W-:Y:S01]  /*2ffc0*/  IMAD.MOV.U32 R11, RZ, RZ, 0x1f ;  /* 0x0000001fff0b7424 */ /* 0x000fe200078e00ff */
[----:B0-----:R-:W-:-:S04]  /*2ffd0*/  SHF.R.U32.HI R10, RZ, 0x5, R20 ;  /* 0x00000005ff0a7819 */ /* 0x001fc80000011614 */
[----:B------:R-:W-:-:S05]  /*2ffe0*/  LOP3.LUT R10, R10, 0x3, RZ, 0xc0, !PT ;  /* 0x000000030a0a7812 */ /* 0x000fca00078ec0ff */
[----:B------:R-:W-:-:S07]  /*2fff0*/  IMAD.MOV.U32 R13, RZ, RZ, R10 ;  /* 0x000000ffff0d7224 */ /* 0x000fce00078e000a */
[----:B-----5:R-:W-:Y:S05]  /*30000*/  WARPSYNC.COLLECTIVE R15, `(.L_x_1077) ;  /* 0x000000000f087348 */ /* 0x020fea0003c00000 */
[----:B------:R0:W1:Y:S02]  /*30010*/  SHFL.IDX P6, R14, R13, R12, R11 ;  /* 0x0000000c0d0e7389 */ /* 0x00006400000c000b */
[----:B01---5:R-:W-:Y:S01]  /*30020*/  ENDCOLLECTIVE ;  /* 0x000000000000791b */ /* 0x023fe20003800000 */
.L_x_1077:
[----:B------:R-:W-:Y:S05]  /*30030*/  BSYNC B0 ;  /* 0x0000000000007941 */ /* 0x000fea0003800000 */
.L_x_1076:
[----:B------:R-:W-:Y:S05]  /*30040*/  BRA `(.L_x_1078) ;  /* 0xffffff4800e87947 */ /* 0x000fea000383ffff */
.L_x_756:
[----:B0-----:R0:W1:Y:S02]  /*30050*/  SYNCS.PHASECHK.TRANS64.TRYWAIT P0, [R6+URZ+0x38880], R23 ;  /* 0x03888017060075a7 */ /* 0x001064000800017f */
[----:B-1----:R-:W-:Y:S05]  /*30060*/  @!P0 NANOSLEEP.SYNCS 0x989680 ;  /* 0x009896800000895d */ /* 0x002fea0003900000 */
[----:B------:R-:W1:Y:S02]  /*30070*/  @!P0 SYNCS.PHASECHK.TRANS64 P0, [R6+URZ+0x38880], R23 ;  /* 0x03888017060085a7 */ /* 0x000e64000800007f */
[----:B-1----:R-:W-:Y:S05]  /*30080*/  @!P0 BRA `(.L_x_756) ;  /* 0xfffffffc00f08947 */ /* 0x002fea000383ffff */
[----:B------:R-:W-:Y:S05]  /*30090*/  BRA `(.L_x_1079) ;  /* 0xffffff4c00047947 */ /* 0x000fea000383ffff */
.L_x_757:
        /* <DEDUP_REMOVED lines=8> */
.L_x_1081:
[----:B------:R-:W-:Y:S05]  /*30120*/  BSYNC B0 ;  /* 0x0000000000007941 */ /* 0x000fea0003800000 */
.L_x_1080:
[----:B------:R-:W-:Y:S01]  /*30130*/  IMAD.MOV.U32 R13, RZ, RZ, R0 ;  /* 0x000000ffff0d7224 */ /* 0x000fe200078e0000 */
[----:B------:R-:W-:Y:S01]  /*30140*/  MOV R5, R14 ;  /* 0x0000000e00057202 */ /* 0x000fe20000000f00 */
[----:B------:R-:W-:Y:S01]  /*30150*/  IMAD.MOV.U32 R12, RZ, RZ, RZ ;  /* 0x000000ffff0c7224 */ /* 0x000fe200078e00ff */
[----:B------:R-:W-:Y:S01]  /*30160*/  LOP3.LUT R26, R31, 0x80, RZ, 0xfc, !PT ;  /* 0x000000801f1a7812 */ /* 0x000fe200078efcff */
[----:B------:R-:W-:Y:S02]  /*30170*/  IMAD.MOV.U32 R11, RZ, RZ, 0x181f ;  /* 0x0000181fff0b7424 */ /* 0x000fe400078e00ff */
[----:B------:R-:W-:-:S07]  /*30180*/  IMAD.MOV.U32 R15, RZ, RZ, -0x1 ;  /* 0xffffffffff0f7424 */ /* 0x000fce00078e00ff */
[----:B------:R-:W-:Y:S05]  /*30190*/  WARPSYNC.COLLECTIVE R15, `(.L_x_1082) ;  /* 0x000000000f087348 */ /* 0x000fea0003c00000 */
[----:B------:R0:W1:Y:S02]  /*301a0*/  SHFL.IDX P6, R14, R13, R12, R11 ;  /* 0x0000000c0d0e7389 */ /* 0x00006400000c000b */
[----:B01----:R-:W-:Y:S01]  /*301b0*/  ENDCOLLECTIVE ;  /* 0x000000000000791b */ /* 0x003fe20003800000 */
.L_x_1082:
[----:B------:R-:W0:Y:S01]  /*301c0*/  LDC R15, c[0x0][0x2f4] ;  /* 0x0000bd00ff0f7b82 */ /* 0x000e220000000800 */
[----:B------:R-:W-:-:S04]  /*301d0*/  MOV R8, R14 ;  /* 0x0000000e00087202 */ /* 0x000fc80000000f00 */
[C---:B------:R-:W-:Y:S01]  /*301e0*/  IADD3 R8, P0, R31.reuse, R8, RZ ;  /* 0x000000081f087210 */ /* 0x040fe20007f1e0ff */
[----:B------:R-:W-:Y:S02]  /*301f0*/  IMAD.MOV.U32 R13, RZ, RZ, R2 ;  /* 0x000000ffff0d7224 */ /* 0x000fe400078e0002 */
[----:B------:R-:W-:Y:S02]  /*30200*/  IMAD.MOV.U32 R12, RZ, RZ, 0x1 ;  /* 0x00000001ff0c7424 */ /* 0x000fe400078e00ff */
[----:B------:R-:W-:Y:S01]  /*30210*/  IMAD.X R9, RZ, RZ, R5, P0 ;  /* 0x000000ffff097224 */ /* 0x000fe200000e0605 */
[-C--:B0-----:R-:W-:Y:S02]  /*30220*/  ISETP.GE.AND P1, PT, R31, R15.reuse, PT ;  /* 0x0000000f1f00720c */ /* 0x081fe40003f26270 */
[----:B------:R-:W-:Y:S02]  /*30230*/  ISETP.GE.AND P0, PT, R26, R15, PT ;  /* 0x0000000f1a00720c */ /* 0x000fe40003f06270 */
[----:B------:R-:W-:Y:S01]  /*30240*/  MOV R15, 0xffffffff ;  /* 0xffffffff000f7802 */ /* 0x000fe20000000f00 */
[----:B------:R-:W-:Y:S01]  /*30250*/  IMAD.IADD R5, R16, 0x1, R10 ;  /* 0x0000000110057824 */ /* 0x000fe200078e020a */
[C---:B------:R-:W-:Y:S01]  /*30260*/  ISETP.LT.OR P2, PT, R7.reuse, 0x1, P1 ;  /* 0x000000010700780c */ /* 0x040fe20000f41670 */
[----:B------:R0:W5:Y:S01]  /*30270*/  LDL.LU R26, [R1] ;  /* 0x00000000011a7983 */ /* 0x0001620000300800 */
[----:B------:R-:W-:-:S02]  /*30280*/  ISETP.GE.AND P3, PT, R7, 0x11, PT ;  /* 0x000000110700780c */ /* 0x000fc40003f66270 */
[----:B------:R-:W-:-:S13]  /*30290*/  ISETP.GE.AND P5, PT, R7, 0x31, PT ;  /* 0x000000310700780c */ /* 0x000fda0003fa6270 */
[----:B0----5:R-:W-:Y:S05]  /*302a0*/  WARPSYNC.COLLECTIVE R15, `(.L_x_1083) ;  /* 0x000000000f087348 */ /* 0x021fea0003c00000 */
[----:B------:R1:W2:Y:S02]  /*302b0*/  SHFL.IDX P6, R14, R13, R12, R11 ;  /* 0x0000000c0d0e7389 */ /* 0x0002a400000c000b */
[----:B012--5:R-:W-:Y:S01]  /*302c0*/  ENDCOLLECTIVE ;  /* 0x000000000000791b */ /* 0x027fe20003800000 */
.L_x_1083:
[C---:B------:R-:W-:Y:S01]  /*302d0*/  ISETP.GE.AND P4, PT, R7.reuse, 0x41, PT ;  /* 0x000000410700780c */ /* 0x040fe20003f86270 */
        /* <DEDUP_REMOVED lines=11> */
.L_x_1084:
[----:B------:R-:W-:Y:S01]  /*30390*/  MOV R13, R2 ;  /* 0x00000002000d7202 */ /* 0x000fe20000000f00 */
[----:B------:R-:W-:Y:S02]  /*303a0*/  IMAD.MOV.U32 R12, RZ, RZ, 0x2 ;  /* 0x00000002ff0c7424 */ /* 0x000fe400078e00ff */
[----:B------:R-:W-:-:S07]  /*303b0*/  IMAD.MOV.U32 R8, RZ, RZ, R14 ;  /* 0x000000ffff087224 */ /* 0x000fce00078e000e */
[----:B------:R-:W-:Y:S05]  /*303c0*/  WARPSYNC.COLLECTIVE R15, `(.L_x_1085) ;  /* 0x000000000f087348 */ /* 0x000fea0003c00000 */
[----:B------:R0:W1:Y:S02]  /*303d0*/  SHFL.IDX P6, R14, R13, R12, R11 ;  /* 0x0000000c0d0e7389 */ /* 0x00006400000c000b */
[----:B01----:R-:W-:Y:S01]  /*303e0*/  ENDCOLLECTIVE ;  /* 0x000000000000791b */ /* 0x003fe20003800000 */
.L_x_1085:
        /* <DEDUP_REMOVED lines=14> */
.L_x_1086:
[----:B------:R-:W-:Y:S02]  /*304d0*/  IMAD.MOV.U32 R13, RZ, RZ, R2 ;  /* 0x000000ffff0d7224 */ /* 0x000fe400078e0002 */
[----:B------:R-:W-:Y:S02]  /*304e0*/  IMAD.MOV.U32 R12, RZ, RZ, 0x3 ;  /* 0x00000003ff0c7424 */ /* 0x000fe400078e00ff */
[----:B------:R-:W-:-:S07]  /*304f0*/  IMAD.MOV.U32 R8, RZ, RZ, R14 ;  /* 0x000000ffff087224 */ /* 0x000fce00078e000e */
[----:B------:R-:W-:Y:S05]  /*30500*/  WARPSYNC.COLLECTIVE R15, `(.L_x_1087) ;  /* 0x000000000f087348 */ /* 0x000fea0003c00000 */
[----:B------:R0:W1:Y:S02]  /*30510*/  SHFL.IDX P6, R14, R13, R12, R11 ;  /* 0x0000000c0d0e7389 */ /* 0x00006400000c000b */
[----:B01----:R-:W-:Y:S01]  /*30520*/  ENDCOLLECTIVE ;  /* 0x000000000000791b */ /* 0x003fe20003800000 */
.L_x_1087:
[----:B------:R-:W-:-:S04]  /*30530*/  IADD3 R8, P2, R31, R8, RZ ;  /* 0x000000081f087210 */ /* 0x000fc80007f5e0ff */
[----:B------:R-:W-:Y:S02]  /*30540*/  IADD3.X R9, RZ, R9, RZ, P2, !PT ;  /* 0x00000009ff097210 */ /* 0x000fe400017fe4ff */
        /* <DEDUP_REMOVED lines=12> */
.L_x_1088:
[----:B------:R-:W-:Y:S02]  /*30610*/  IMAD.MOV.U32 R13, RZ, RZ, R2 ;  /* 0x000000ffff0d7224 */ /* 0x000fe400078e0002 */
[----:B------:R-:W-:Y:S01]  /*30620*/  IMAD.MOV.U32 R12, RZ, RZ, 0x4 ;  /* 0x00000004ff0c7424 */ /* 0x000fe200078e00ff */
[----:B------:R-:W-:-:S07]  /*30630*/  MOV R8, R14 ;  /* 0x0000000e00087202 */ /* 0x000fce0000000f00 */
[----:B------:R-:W-:Y:S05]  /*30640*/  WARPSYNC.COLLECTIVE R15, `(.L_x_1089) ;  /* 0x000000000f087348 */ /* 0x000fea0003c00000 */
[----:B------:R0:W1:Y:S02]  /*30650*/  SHFL.IDX P6, R14, R13, R12, R11 ;  /* 0x0000000c0d0e7389 */ /* 0x00006400000c000b */
[----:B01----:R-:W-:Y:S01]  /*30660*/  ENDCOLLECTIVE ;  /* 0x000000000000791b */ /* 0x003fe20003800000 */
.L_x_1089:
[----:B------:R-:W-:-:S05]  /*30670*/  IADD3 R8, P2, R31, R8, RZ ;  /* 0x000000081f087210 */ /* 0x000fca0007f5e0ff */
[----:B------:R-:W-:Y:S01]  /*30680*/  IMAD.X R9, RZ, RZ, R9, P2 ;  /* 0x000000ffff097224 */ /* 0x000fe200010e0609 */
[----:B------:R-:W-:Y:S02]  /*30690*/  ISETP.LT.OR P2, PT, R7, 0x31, P1 ;  /* 0x000000310700780c */ /* 0x000fe40000f41670 */
[----:B------:R-:W-:-:S11]  /*306a0*/  MOV R13, R0 ;  /* 0x00000000000d7202 */ /* 0x000fd60000000f00 */
        /* <DEDUP_REMOVED lines=10> */
.L_x_1090:
[----:B------:R-:W-:Y:S02]  /*30750*/  IMAD.MOV.U32 R13, RZ, RZ, R2 ;  /* 0x000000ffff0d7224 */ /* 0x000fe400078e0002 */
[----:B------:R-:W-:Y:S02]  /*30760*/  IMAD.MOV.U32 R12, RZ, RZ, 0x5 ;  /* 0x00000005ff0c7424 */ /* 0x000fe400078e00ff */
[----:B------:R-:W-:-:S07]  /*30770*/  IMAD.MOV.U32 R8, RZ, RZ, R14 ;  /* 0x000000ffff087224 */ /* 0x000fce00078e000e */
[----:B------:R-:W-:Y:S05]  /*30780*/  WARPSYNC.COLLECTIVE R15, `(.L_x_1091) ;  /* 0x000000000f087348 */ /* 0x000fea0003c00000 */
[----:B------:R0:W1:Y:S02]  /*30790*/  SHFL.IDX P6, R14, R13, R12, R11 ;  /* 0x0000000c0d0e7389 */ /* 0x00006400000c000b */
[----:B01----:R-:W-:Y:S01]  /*307a0*/  ENDCOLLECTIVE ;  /* 0x000000000000791b */ /* 0x003fe20003800000 */
.L_x_1091:
[----:B------:R-:W-:Y:S02]  /*307b0*/  IADD3 R8, P2, R31, R8, RZ ;  /* 0x000000081f087210 */ /* 0x000fe40007f5e0ff */
[----:B------:R-:W-:-:S03]  /*307c0*/  LOP3.LUT R26, R26, 0xffffffef, RZ, 0xc0, !PT ;  /* 0xffffffef1a1a7812 */ /* 0x000fc600078ec0ff */
[----:B------:R-:W-:Y:S01]  /*307d0*/  IMAD.X R9, RZ, RZ, R9, P2 ;  /* 0x000000ffff097224 */ /* 0x000fe200010e0609 */
[C---:B------:R-:W-:Y:S02]  /*307e0*/  ISETP.LT.OR P2, PT, R7.reuse, 0x41, P1 ;  /* 0x000000410700780c */ /* 0x040fe40000f41670 */
[----:B------:R-:W-:Y:S02]  /*307f0*/  @P3 LOP3.LUT R26, R26, 0x10, RZ, 0xfc, !PT ;  /* 0x000000101a1a3812 */ /* 0x000fe400078efcff */
[----:B------:R-:W-:Y:S01]  /*30800*/  ISETP.GE.AND P3, PT, R7, 0x51, PT ;  /* 0x000000510700780c */ /* 0x000fe20003f66270 */
[----:B------:R-:W-:Y:S01]  /*30810*/  IMAD.MOV.U32 R13, RZ, RZ, R0 ;  /* 0x000000ffff0d7224 */ /* 0x000fe200078e0000 */
[----:B------:R-:W-:-:S07]  /*30820*/  LOP3.LUT R26, R26, 0xfffffff7, RZ, 0xc0, !PT ;  /* 0xfffffff71a1a7812 */ /* 0x000fce00078ec0ff */
[----:B------:R-:W-:Y:S01]  /*30830*/  @!PT LDS RZ, [RZ] ;  /* 0x00000000fffff984 */ /* 0x000fe20000000800 */
[----:B------:R-:W-:Y:S01]  /*30840*/  @!PT LDS RZ, [RZ] ;  /* 0x00000000fffff984 */ /* 0x000fe20000000800 */
[----:B------:R-:W-:Y:S01]  /*30850*/  @!PT LDS RZ, [RZ] ;  /* 0x00000000fffff984 */ /* 0x000fe20000000800 */
[----:B------:R-:W-:Y:S01]  /*30860*/  LDGSTS.E.BYPASS.LTC128B.128 [R5+0x12400], desc[UR36][R8.64], !P2 ;  /* 0x1240000008057fae */ /* 0x000fe2000d101d64 */
[----:B------:R-:W-:-:S13]  /*30870*/  ISETP.LT.OR P2, PT, R7, 0x41, P0 ;  /* 0x000000410700780c */ /* 0x000fda0000741670 */
[----:B------:R0:W-:Y:S02]  /*30880*/  LDGSTS.E.BYPASS.LTC128B.128 [R5+0x16400], desc[UR36][R8.64+0x80], !P2 ;  /* 0x1640008008057fae */ /* 0x0001e4000d101d64 */
[----:B0-----:R-:W-:-:S07]  /*30890*/  MOV R9, R14 ;  /* 0x0000000e00097202 */ /* 0x001fce0000000f00 */
[----:B------:R-:W-:Y:S05]  /*308a0*/  WARPSYNC.COLLECTIVE R15, `(.L_x_1092) ;  /* 0x000000000f087348 */ /* 0x000fea0003c00000 */
[----:B------:R0:W1:Y:S02]  /*308b0*/  SHFL.IDX P6, R14, R13, R12, R11 ;  /* 0x0000000c0d0e7389 */ /* 0x00006400000c000b */
[----:B01----:R-:W-:Y:S01]  /*308c0*/  ENDCOLLECTIVE ;  /* 0x000000000000791b */ /* 0x003fe20003800000 */
.L_x_1092:
[----:B------:R-:W-:Y:S01]  /*308d0*/  IMAD.MOV.U32 R13, RZ, RZ, R2 ;  /* 0x000000ffff0d7224 */ /* 0x000fe200078e0002 */
[----:B------:R-:W-:Y:S01]  /*308e0*/  MOV R12, 0x6 ;  /* 0x00000006000c7802 */ /* 0x000fe20000000f00 */
[----:B------:R-:W-:-:S07]  /*308f0*/  IMAD.MOV.U32 R8, RZ, RZ, R14 ;  /* 0x000000ffff087224 */ /* 0x000fce00078e000e */
[----:B------:R-:W-:Y:S05]  /*30900*/  WARPSYNC.COLLECTIVE R15, `(.L_x_1093) ;  /* 0x000000000f087348 */ /* 0x000fea0003c00000 */
[----:B------:R0:W1:Y:S02]  /*30910*/  SHFL.IDX P6, R14, R13, R12, R11 ;  /* 0x0000000c0d0e7389 */ /* 0x00006400000c000b */
[----:B01----:R-:W-:Y:S01]  /*30920*/  ENDCOLLECTIVE ;  /* 0x000000000000791b */ /* 0x003fe20003800000 */
.L_x_1093:
        /* <DEDUP_REMOVED lines=14> */
.L_x_1094:
[----:B------:R-:W-:Y:S01]  /*30a10*/  MOV R13, R2 ;  /* 0x00000002000d7202 */ /* 0x000fe20000000f00 */
[----:B------:R-:W-:Y:S02]  /*30a20*/  IMAD.MOV.U32 R12, RZ, RZ, 0x7 ;  /* 0x00000007ff0c7424 */ /* 0x000fe400078e00ff */
[----:B------:R-:W-:-:S07]  /*30a30*/  IMAD.MOV.U32 R8, RZ, RZ, R14 ;  /* 0x000000ffff087224 */ /* 0x000fce00078e000e */
[----:B------:R-:W-:Y:S05]  /*30a40*/  WARPSYNC.COLLECTIVE R15, `(.L_x_1095) ;  /* 0x000000000f087348 */ /* 0x000fea0003c00000 */
[----:B------:R0:W1:Y:S02]  /*30a50*/  SHFL.IDX P6, R14, R13, R12, R11 ;  /* 0x0000000c0d0e7389 */ /* 0x00006400000c000b */
[----:B01----:R-:W-:Y:S01]  /*30a60*/  ENDCOLLECTIVE ;  /* 0x000000000000791b */ /* 0x003fe20003800000 */
.L_x_1095:
        /* <DEDUP_REMOVED lines=13> */
.L_x_1096:
[----:B------:R-:W-:Y:S01]  /*30b40*/  @!PT LDS RZ, [RZ] ;  /* 0x00000000fffff984 */ /* 0x000fe20000000800 */
[----:B------:R-:W-:Y:S01]  /*30b50*/  @!PT LDS RZ, [RZ] ;  /* 0x00000000fffff984 */ /* 0x000fe20000000800 */
[----:B------:R-:W-:Y:S01]  /*30b60*/  @!PT LDS RZ, [RZ] ;  /* 0x00000000fffff984 */ /* 0x000fe20000000800 */
[----:B------:R0:W-:Y:S01]  /*30b70*/  LDGSTS.E.BYPASS.LTC128B.128 [R5+0x17400], desc[UR36][R8.64+0x80], !P2 ;  /* 0x1740008008057fae */ /* 0x0001e2000d101d64 */
[C---:B------:R-:W-:Y:S02]  /*30b80*/  ISETP.GE.AND P2, PT, R7.reuse, 0x21, PT ;  /* 0x000000210700780c */ /* 0x040fe40003f46270 */
[----:B------:R-:W-:Y:S01]  /*30b90*/  ISETP.GE.AND P6, PT, R7, 0x71, PT ;  /* 0x000000710700780c */ /* 0x000fe20003fc6270 */
[----:B------:R-:W-:-:S10]  /*30ba0*/  IMAD.MOV.U32 R0, RZ, RZ, R14 ;  /* 0x000000ffff007224 */ /* 0x000fd400078e000e */
[----:B------:R-:W-:Y:S02]  /*30bb0*/  @P2 LOP3.LUT R26, R26, 0x8, RZ, 0xfc, !PT ;  /* 0x000000081a1a2812 */ /* 0x000fe400078efcff */
[----:B------:R-:W-:Y:S02]  /*30bc0*/  ISETP.GE.AND P2, PT, R7, 0x61, PT ;  /* 0x000000610700780c */ /* 0x000fe40003f46270 */
[----:B------:R-:W-:-:S04]  /*30bd0*/  LOP3.LUT R26, R26, 0xffffffbf, RZ, 0xc0, !PT ;  /* 0xffffffbf1a1a7812 */ /* 0x000fc800078ec0ff */
[----:B------:R-:W-:-:S05]  /*30be0*/  @P6 LOP3.LUT R26, R26, 0x40, RZ, 0xfc, !PT ;  /* 0x000000401a1a6812 */ /* 0x000fca00078efcff */
[----:B------:R0:W-:Y:S01]  /*30bf0*/  STL [R1], R26 ;  /* 0x0000001a01007387 */ /* 0x0001e20000100800 */
[----:B------:R-:W-:Y:S05]  /*30c00*/  BRA `(.L_x_1097) ;  /* 0xffffff4400d07947 */ /* 0x000fea000383ffff */
.L_x_762:
[----:B--2---:R2:W3:Y:S02]  /*30c10*/  SYNCS.PHASECHK.TRANS64.TRYWAIT P0, [R6+URZ+0x38840], R23 ;  /* 0x03884017060075a7 */ /* 0x0044e4000800017f */
[----:B---3--:R-:W-:Y:S05]  /*30c20*/  @!P0 NANOSLEEP.SYNCS 0x989680 ;  /* 0x009896800000895d */ /* 0x008fea0003900000 */
[----:B------:R-:W3:Y:S02]  /*30c30*/  @!P0 SYNCS.PHASECHK.TRANS64 P0, [R6+URZ+0x38840], R23 ;  /* 0x03884017060085a7 */ /* 0x000ee4000800007f */
[----:B---3--:R-:W-:Y:S05]  /*30c40*/  @!P0 BRA `(.L_x_762) ;  /* 0xfffffffc00f08947 */ /* 0x008fea000383ffff */
[----:B------:R-:W-:Y:S05]  /*30c50*/  BRA `(.L_x_1098) ;  /* 0xffffff48002c7947 */ /* 0x000fea000383ffff */
.L_x_763:
[----:B------:R-:W-:Y:S01]  /*30c60*/  BSSY B0, `(.L_x_1099) ;  /* 0x0000008000007945 */ /* 0x000fe20003800000 */
[----:B------:R-:W-:Y:S01]  /*30c70*/  MOV R13, R0 ;  /* 0x00000000000d7202 */ /* 0x000fe20000000f00 */
[----:B------:R-:W-:Y:S02]  /*30c80*/  IMAD.MOV.U32 R12, RZ, RZ, RZ ;  /* 0x000000ffff0c7224 */ /* 0x000fe400078e00ff */
[----:B------:R-:W-:Y:S02]  /*30c90*/  IMAD.MOV.U32 R11, RZ, RZ, 0x181f ;  /* 0x0000181fff0b7424 */ /* 0x000fe400078e00ff */
[----:B------:R-:W-:-:S07]  /*30ca0*/  IMAD.MOV.U32 R15, RZ, RZ, -0x1 ;  /* 0xffffffffff0f7424 */ /* 0x000fce00078e00ff */
[----:B-12--5:R-:W-:Y:S05]  /*30cb0*/  WARPSYNC.COLLECTIVE R15, `(.L_x_1100) ;  /* 0x000000000f087348 */ /* 0x026fea0003c00000 */
[----:B------:R0:W3:Y:S02]  /*30cc0*/  SHFL.IDX P6, R14, R13, R12, R11 ;  /* 0x0000000c0d0e7389 */ /* 0x0000e400000c000b */
[----:B0123-5:R-:W-:Y:S01]  /*30cd0*/  ENDCOLLECTIVE ;  /* 0x000000000000791b */ /* 0x02ffe20003800000 */
.L_x_1100:
[----:B------:R-:W-:Y:S05]  /*30ce0*/  BSYNC B0 ;  /* 0x0000000000007941 */ /* 0x000fea0003800000 */
.L_x_1099:
        /* <DEDUP_REMOVED lines=8> */
.L_x_1101:
[----:B------:R-:W-:Y:S02]  /*30d70*/  IMAD.MOV.U32 R13, RZ, RZ, R0 ;  /* 0x000000ffff0d7224 */ /* 0x000fe400078e0000 */
[----:B------:R-:W-:Y:S01]  /*30d80*/  IMAD.MOV.U32 R12, RZ, RZ, 0x1 ;  /* 0x00000001ff0c7424 */ /* 0x000fe200078e00ff */
[----:B------:R-:W-:Y:S01]  /*30d90*/  LOP3.LUT P6, RZ, R10, 0x20, RZ, 0xc0, !PT ;  /* 0x000000200aff7812 */ /* 0x000fe200078cc0ff */
[----:B------:R-:W-:-:S12]  /*30da0*/  IMAD.MOV.U32 R3, RZ, RZ, R14 ;  /* 0x000000ffff037224 */ /* 0x000fd800078e000e */
[----:B------:R-:W-:-:S04]  /*30db0*/  @P6 IADD3 R3, P0, R31, R3, RZ ;  /* 0x000000031f036210 */ /* 0x000fc80007f1e0ff */
[----:B------:R-:W-:Y:S02]  /*30dc0*/  @P6 IADD3.X R2, RZ, R2, RZ, P0, !PT ;  /* 0x00000002ff026210 */ /* 0x000fe400007fe4ff */
[----:B------:R-:W-:Y:S02]  /*30dd0*/  ISETP.GE.AND P0, PT, R31, R7, PT ;  /* 0x000000071f00720c */ /* 0x000fe40003f06270 */
        /* <DEDUP_REMOVED lines=11> */
.L_x_1102:
[----:B------:R-:W-:Y:S02]  /*30e90*/  IMAD.MOV.U32 R13, RZ, RZ, R4 ;  /* 0x000000ffff0d7224 */ /* 0x000fe400078e0004 */
[----:B------:R-:W-:-:S07]  /*30ea0*/  IMAD.MOV.U32 R2, RZ, RZ, R14 ;  /* 0x000000ffff027224 */ /* 0x000fce00078e000e */
[----:B------:R-:W-:Y:S05]  /*30eb0*/  WARPSYNC.COLLECTIVE R15, `(.L_x_1103) ;  /* 0x000000000f087348 */ /* 0x000fea0003c00000 */
[----:B------:R0:W1:Y:S02]  /*30ec0*/  SHFL.IDX P6, R14, R13, R12, R11 ;  /* 0x0000000c0d0e7389 */ /* 0x00006400000c000b */
[----:B01----:R-:W-:Y:S01]  /*30ed0*/  ENDCOLLECTIVE ;  /* 0x000000000000791b */ /* 0x003fe20003800000 */
.L_x_1103:
[----:B------:R-:W-:Y:S02]  /*30ee0*/  IMAD.MOV.U32 R13, RZ, RZ, R0 ;  /* 0x000000ffff0d7224 */ /* 0x000fe400078e0000 */
[----:B------:R-:W-:Y:S01]  /*30ef0*/  IMAD.MOV.U32 R12, RZ, RZ, 0x2 ;  /* 0x00000002ff0c7424 */ /* 0x000fe200078e00ff */
[----:B------:R-:W-:Y:S02]  /*30f00*/  LOP3.LUT P6, RZ, R10, 0x10, RZ, 0xc0, !PT ;  /* 0x000000100aff7812 */ /* 0x000fe400078cc0ff */
[----:B------:R-:W-:-:S11]  /*30f10*/  MOV R3, R14 ;  /* 0x0000000e00037202 */ /* 0x000fd60000000f00 */
        /* <DEDUP_REMOVED lines=14> */
.L_x_1104:
[----:B------:R-:W-:Y:S01]  /*31000*/  MOV R13, R4 ;  /* 0x00000004000d7202 */ /* 0x000fe20000000f00 */
[----:B------:R-:W-:-:S07]  /*31010*/  IMAD.MOV.U32 R2, RZ, RZ, R14 ;  /* 0x000000ffff027224 */ /* 0x000fce00078e000e */
[----:B------:R-:W-:Y:S05]  /*31020*/  WARPSYNC.COLLECTIVE R15, `(.L_x_1105) ;  /* 0x000000000f087348 */ /* 0x000fea0003c00000 */
[----:B------:R0:W1:Y:S02]  /*31030*/  SHFL.IDX P6, R14, R13, R12, R11 ;  /* 0x0000000c0d0e7389 */ /* 0x00006400000c000b */
[----:B01----:R-:W-:Y:S01]  /*31040*/  ENDCOLLECTIVE ;  /* 0x000000000000791b */ /* 0x003fe20003800000 */
.L_x_1105:
        /* <DEDUP_REMOVED lines=18> */
.L_x_1106:
[----:B------:R-:W-:Y:S01]  /*31170*/  IMAD.MOV.U32 R13, RZ, RZ, R4 ;  /* 0x000000ffff0d7224 */ /* 0x000fe200078e0004 */
[----:B------:R-:W-:-:S07]  /*31180*/  MOV R2, R14 ;  /* 0x0000000e00027202 */ /* 0x000fce0000000f00 */
[----:B------:R-:W-:Y:S05]  /*31190*/  WARPSYNC.COLLECTIVE R15, `(.L_x_1107) ;  /* 0x000000000f087348 */ /* 0x000fea0003c00000 */
[----:B------:R0:W1:Y:S02]  /*311a0*/  SHFL.IDX P6, R14, R13, R12, R11 ;  /* 0x0000000c0d0e7389 */ /* 0x00006400000c000b */
[----:B01----:R-:W-:Y:S01]  /*311b0*/  ENDCOLLECTIVE ;  /* 0x000000000000791b */ /* 0x003fe20003800000 */
.L_x_1107:
[----:B------:R-:W-:Y:S01]  /*311c0*/  IMAD.MOV.U32 R13, RZ, RZ, R0 ;  /* 0x000000ffff0d7224 */ /* 0x000fe200078e0000 */
[----:B------:R-:W-:Y:S01]  /*311d0*/  MOV R12, 0x4 ;  /* 0x00000004000c7802 */ /* 0x000fe20000000f00 */
        /* <DEDUP_REMOVED lines=14> */
.L_x_1108:
        /* <DEDUP_REMOVED lines=10> */
.L_x_1109:
[----:B------:R-:W-:Y:S01]  /*31360*/  MOV R13, R0 ;  /* 0x00000000000d7202 */ /* 0x000fe20000000f00 */
[----:B------:R-:W-:Y:S02]  /*31370*/  IMAD.MOV.U32 R12, RZ, RZ, 0x5 ;  /* 0x00000005ff0c7424 */ /* 0x000fe400078e00ff */
[----:B------:R-:W-:-:S07]  /*31380*/  IMAD.MOV.U32 R3, RZ, RZ, R14 ;  /* 0x000000ffff037224 */ /* 0x000fce00078e000e */
[----:B------:R-:W-:Y:S05]  /*31390*/  WARPSYNC.COLLECTIVE R15, `(.L_x_1110) ;  /* 0x000000000f087348 */ /* 0x000fea0003c00000 */
[----:B------:R0:W1:Y:S02]  /*313a0*/  SHFL.IDX P6, R14, R13, R12, R11 ;  /* 0x0000000c0d0e7389 */ /* 0x00006400000c000b */
[----:B01----:R-:W-:Y:S01]  /*313b0*/  ENDCOLLECTIVE ;  /* 0x000000000000791b */ /* 0x003fe20003800000 */
.L_x_1110:
        /* <DEDUP_REMOVED lines=15> */
.L_x_1111:
[----:B------:R-:W-:Y:S02]  /*314b0*/  IMAD.MOV.U32 R13, RZ, RZ, R0 ;  /* 0x000000ffff0d7224 */ /* 0x000fe400078e0000 */
[----:B------:R-:W-:Y:S02]  /*314c0*/  IMAD.MOV.U32 R12, RZ, RZ, 0x6 ;  /* 0x00000006ff0c7424 */ /* 0x000fe400078e00ff */
[----:B------:R-:W-:-:S07]  /*314d0*/  IMAD.MOV.U32 R3, RZ, RZ, R14 ;  /* 0x000000ffff037224 */ /* 0x000fce00078e000e */
[----:B------:R-:W-:Y:S05]  /*314e0*/  WARPSYNC.COLLECTIVE R15, `(.L_x_1112) ;  /* 0x000000000f087348 */ /* 0x000fea0003c00000 */
[----:B------:R0:W1:Y:S02]  /*314f0*/  SHFL.IDX P6, R14, R13, R12, R11 ;  /* 0x0000000c0d0e7389 */ /* 0x00006400000c000b */
[----:B01----:R-:W-:Y:S01]  /*31500*/  ENDCOLLECTIVE ;  /* 0x000000000000791b */ /* 0x003fe20003800000 */
.L_x_1112:
[----:B------:R-:W-:-:S04]  /*31510*/  @P3 IADD3 R3, P0, R31, R3, RZ ;  /* 0x000000031f033210 */ /* 0x000fc80007f1e0ff */
[----:B------:R-:W-:-:S04]  /*31520*/  @P3 IADD3.X R2, RZ, R2, RZ, P0, !PT ;  /* 0x00000002ff023210 */ /* 0x000fc800007fe4ff */
        /* <DEDUP_REMOVED lines=13> */
.L_x_1113:
[----:B------:R-:W-:Y:S02]  /*31600*/  IMAD.MOV.U32 R13, RZ, RZ, R0 ;  /* 0x000000ffff0d7224 */ /* 0x000fe400078e0000 */
[----:B------:R-:W-:Y:S01]  /*31610*/  IMAD.MOV.U32 R12, RZ, RZ, 0x7 ;  /* 0x00000007ff0c7424 */ /* 0x000fe200078e00ff */
[----:B------:R-:W-:-:S07]  /*31620*/  MOV R3, R14 ;  /* 0x0000000e00037202 */ /* 0x000fce0000000f00 */
[----:B------:R-:W-:Y:S05]  /*31630*/  WARPSYNC.COLLECTIVE R15, `(.L_x_1114) ;  /* 0x000000000f087348 */ /* 0x000fea0003c00000 */
[----:B------:R0:W1:Y:S02]  /*31640*/  SHFL.IDX P6, R14, R13, R12, R11 ;  /* 0x0000000c0d0e7389 */ /* 0x00006400000c000b */
[----:B01----:R-:W-:Y:S01]  /*31650*/  ENDCOLLECTIVE ;  /* 0x000000000000791b */ /* 0x003fe20003800000 */
.L_x_1114:
[----:B------:R-:W-:-:S05]  /*31660*/  @P2 IADD3 R3, P0, R31, R3, RZ ;  /* 0x000000031f032210 */ /* 0x000fca0007f1e0ff */
[----:B------:R-:W-:-:S05]  /*31670*/  @P2 IMAD.X R2, RZ, RZ, R2, P0 ;  /* 0x000000ffff022224 */ /* 0x000fca00000e0602 */
[----:B------:R-:W-:Y:S02]  /*31680*/  @P2 LOP3.LUT R3, R3, R2, RZ, 0x3c, !PT ;  /* 0x0000000203032212 */ /* 0x000fe400078e3cff */
[----:B------:R-:W-:Y:S02]  /*31690*/  MOV R13, R4 ;  /* 0x00000004000d7202 */ /* 0x000fe40000000f00 */
[----:B------:R-:W-:-:S04]  /*316a0*/  @P2 LOP3.LUT R2, R3, R2, RZ, 0x3c, !PT ;  /* 0x0000000203022212 */ /* 0x000fc800078e3cff */
[----:B------:R-:W-:Y:S01]  /*316b0*/  @P2 LOP3.LUT R3, R3, R2, RZ, 0x3c, !PT ;  /* 0x0000000203032212 */ /* 0x000fe200078e3cff */
[----:B------:R-:W-:-:S04]  /*316c0*/  IMAD.MOV.U32 R0, RZ, RZ, R14 ;  /* 0x000000ffff007224 */ /* 0x000fc800078e000e */
[----:B------:R-:W-:Y:S01]  /*316d0*/  @!PT LDS RZ, [RZ] ;  /* 0x00000000fffff984 */ /* 0x000fe20000000800 */
[----:B------:R-:W-:Y:S01]  /*316e0*/  @!PT LDS RZ, [RZ] ;  /* 0x00000000fffff984 */ /* 0x000fe20000000800 */
[----:B------:R-:W-:Y:S01]  /*316f0*/  @!PT LDS RZ, [RZ] ;  /* 0x00000000fffff984 */ /* 0x000fe20000000800 */
[----:B------:R0:W-:Y:S03]  /*31700*/  @P2 LDGSTS.E.BYPASS.LTC128B.128 [R5+0x2b400], desc[UR36][R2.64], !P5 ;  /* 0x2b40000002052fae */ /* 0x0001e6000e901d64 */
[----:B0-----:R-:W-:Y:S05]  /*31710*/  WARPSYNC.COLLECTIVE R15, `(.L_x_1115) ;  /* 0x000000000f087348 */ /* 0x001fea0003c00000 */
[----:B------:R1:W2:Y:S02]  /*31720*/  SHFL.IDX P6, R14, R13, R12, R11 ;  /* 0x0000000c0d0e7389 */ /* 0x0002a400000c000b */
[----:B012---:R-:W-:Y:S01]  /*31730*/  ENDCOLLECTIVE ;  /* 0x000000000000791b */ /* 0x007fe20003800000 */
.L_x_1115:
[----:B------:R-:W-:Y:S01]  /*31740*/  @!PT LDS RZ, [RZ] ;  /* 0x00000000fffff984 */ /* 0x000fe20000000800 */
[----:B------:R-:W-:Y:S01]  /*31750*/  @!PT LDS RZ, [RZ] ;  /* 0x00000000fffff984 */ /* 0x000fe20000000800 */
[----:B------:R-:W-:Y:S01]  /*31760*/  @!PT LDS RZ, [RZ] ;  /* 0x00000000fffff984 */ /* 0x000fe20000000800 */
[----:B------:R1:W-:Y:S01]  /*31770*/  @P2 LDGSTS.E.BYPASS.LTC128B.128 [R5+0x2f400], desc[UR36][R2.64+0x80], !P1 ;  /* 0x2f40008002052fae */ /* 0x0003e2000c901d64 */
[----:B------:R-:W-:Y:S01]  /*31780*/  IMAD.MOV.U32 R4, RZ, RZ, R14 ;  /* 0x000000ffff047224 */ /* 0x000fe200078e000e */
[----:B------:R-:W-:Y:S06]  /*31790*/  BRA `(.L_x_1116) ;  /* 0xffffff4000fc7947 */ /* 0x000fec000383ffff */
.L_x_768:
[----:B------:R-:W-:Y:S01]  /*317a0*/  IMAD.MOV.U32 R13, RZ, RZ, R5 ;  /* 0x000000ffff0d7224 */ /* 0x000fe200078e0005 */
[----:B------:R-:W-:Y:S01]  /*317b0*/  MOV R15, 0xffffffff ;  /* 0xffffffff000f7802 */ /* 0x000fe20000000f00 */
[----:B------:R-:W-:Y:S02]  /*317c0*/  IMAD.MOV.U32 R12, RZ, RZ, RZ ;  /* 0x000000ffff0c7224 */ /* 0x000fe400078e00ff */
[----:B------:R-:W-:Y:S02]  /*317d0*/  IMAD.MOV.U32 R11, RZ, RZ, 0x181f ;  /* 0x0000181fff0b7424 */ /* 0x000fe400078e00ff */
[----:B-----5:R-:W-:Y:S02]  /*317e0*/  IMAD R6, R20, R8, RZ ;  /* 0x0000000814067224 */ /* 0x020fe400078e02ff */
[----:B------:R-:W-:-:S07]  /*317f0*/  IMAD.IADD R4, R10, 0x1, R4 ;  /* 0x000000010a047824 */ /* 0x000fce00078e0204 */
[----:B------:R-:W-:Y:S05]  /*31800*/  WARPSYNC.COLLECTIVE R15, `(.L_x_1117) ;  /* 0x000000000f087348 */ /* 0x000fea0003c00000 */
[----:B------:R0:W1:Y:S02]  /*31810*/  SHFL.IDX P6, R14, R13, R12, R11 ;  /* 0x0000000c0d0e7389 */ /* 0x00006400000c000b */
[----:B01----:R-:W-:Y:S01]  /*31820*/  ENDCOLLECTIVE ;  /* 0x000000000000791b */ /* 0x003fe20003800000 */
.L_x_1117:
[C---:B------:R-:W-:Y:S01]  /*31830*/  VIADD R7, R4.reuse, 0x60 ;  /* 0x0000006004077836 */ /* 0x040fe20000000000 */
[----:B------:R-:W-:Y:S01]  /*31840*/  ISETP.GE.AND P3, PT, R4, R6, PT ;  /* 0x000000060400720c */ /* 0x000fe20003f66270 */
[----:B------:R-:W-:Y:S02]  /*31850*/  IMAD.MOV.U32 R13, RZ, RZ, R0 ;  /* 0x000000ffff0d7224 */ /* 0x000fe400078e0000 */
[----:B------:R-:W-:-:S10]  /*31860*/  IMAD.MOV.U32 R2, RZ, RZ, R14 ;  /* 0x000000ffff027224 */ /* 0x000fd400078e000e */
[----:B------:R-:W-:Y:S05]  /*31870*/  WARPSYNC.COLLECTIVE R15, `(.L_x_1118) ;  /* 0x000000000f087348 */ /* 0x000fea0003c00000 */
[----:B------:R0:W1:Y:S02]  /*31880*/  SHFL.IDX P6, R14, R13, R12, R11 ;  /* 0x0000000c0d0e7389 */ /* 0x00006400000c000b */
[----:B01----:R-:W-:Y:S01]  /*31890*/  ENDCOLLECTIVE ;  /* 0x000000000000791b */ /* 0x003fe20003800000 */
.L_x_1118:
[----:B------:R-:W-:Y:S02]  /*318a0*/  IMAD.MOV.U32 R13, RZ, RZ, R5 ;  /* 0x000000ffff0d7224 */ /* 0x000fe400078e0005 */
[----:B------:R-:W-:Y:S02]  /*318b0*/  IMAD.MOV.U32 R12, RZ, RZ, 0x1 ;  /* 0x00000001ff0c7424 */ /* 0x000fe400078e00ff */
[----:B------:R-:W-:-:S07]  /*318c0*/  IMAD.MOV.U32 R3, RZ, RZ, R14 ;  /* 0x000000ffff037224 */ /* 0x000fce00078e000e */
[----:B------:R-:W-:Y:S05]  /*318d0*/  WARPSYNC.COLLECTIVE R15, `(.L_x_1119) ;  /* 0x000000000f087348 */ /* 0x000fea0003c00000 */
[----:B------:R0:W1:Y:S02]  /*318e0*/  SHFL.IDX P6, R14, R13, R12, R11 ;  /* 0x0000000c0d0e7389 */ /* 0x00006400000c000b */
[----:B01----:R-:W-:Y:S01]  /*318f0*/  ENDCOLLECTIVE ;  /* 0x000000000000791b */ /* 0x003fe20003800000 */
.L_x_1119:
[----:B------:R-:W-:-:S04]  /*31900*/  @!P3 IADD3 R3, P2, R31, R3, RZ ;  /* 0x000000031f03b210 */ /* 0x000fc80007f5e0ff */
[----:B------:R-:W-:-:S04]  /*31910*/  @!P3 IADD3.X R2, RZ, R2, RZ, P2, !PT ;  /* 0x00000002ff02b210 */ /* 0x000fc800017fe4ff */
[----:B------:R-:W-:Y:S02]  /*31920*/  @!P3 LOP3.LUT R3, R3, R2, RZ, 0x3c, !PT ;  /* 0x000000020303b212 */ /* 0x000fe400078e3cff */
[----:B------:R-:W-:Y:S02]  /*31930*/  MOV R13, R0 ;  /* 0x00000000000d7202 */ /* 0x000fe40000000f00 */
[----:B------:R-:W-:-:S04]  /*31940*/  @!P3 LOP3.LUT R2, R3, R2, RZ, 0x3c, !PT ;  /* 0x000000020302b212 */ /* 0x000fc800078e3cff */
[----:B------:R-:W-:-:S05]  /*31950*/  @!P3 LOP3.LUT R3, R3, R2, RZ, 0x3c, !PT ;  /* 0x000000020303b212 */ /* 0x000fca00078e3cff */
[----:B------:R-:W-:Y:S01]  /*31960*/  @!PT LDS RZ, [RZ] ;  /* 0x00000000fffff984 */ /* 0x000fe20000000800 */
[----:B------:R-:W-:Y:S01]  /*31970*/  @!PT LDS RZ, [RZ] ;  /* 0x00000000fffff984 */ /* 0x000fe20000000800 */
[----:B------:R-:W-:Y:S01]  /*31980*/  @!PT LDS RZ, [RZ] ;  /* 0x00000000fffff984 */ /* 0x000fe20000000800 */
[----:B------:R-:W-:Y:S04]  /*31990*/  @!P3 LDGSTS.E.BYPASS.LTC128B.128 [R9+0x20400], desc[UR36][R2.64], !P0 ;  /* 0x204000000209bfae */ /* 0x000fe8000c101d64 */
[----:B------:R0:W-:Y:S02]  /*319a0*/  @!P3 LDGSTS.E.BYPASS.LTC128B.128 [R9+0x24400], desc[UR36][R2.64+0x80], !P1 ;  /* 0x244000800209bfae */ /* 0x0001e4000c901d64 */
[----:B0-----:R-:W-:-:S05]  /*319b0*/  VIADD R2, R4, 0x10 ;  /* 0x0000001004027836 */ /* 0x001fca0000000000 */
[----:B------:R-:W-:Y:S01]  /*319c0*/  ISETP.GE.AND P3, PT, R2, R6, PT ;  /* 0x000000060200720c */ /* 0x000fe20003f66270 */
[----:B------:R-:W-:-:S12]  /*319d0*/  IMAD.MOV.U32 R2, RZ, RZ, R14 ;  /* 0x000000ffff027224 */ /* 0x000fd800078e000e */
[----:B------:R-:W-:Y:S05]  /*319e0*/  WARPSYNC.COLLECTIVE R15, `(.L_x_1120) ;  /* 0x000000000f087348 */ /* 0x000fea0003c00000 */
[----:B------:R0:W1:Y:S02]  /*319f0*/  SHFL.IDX P6, R14, R13, R12, R11 ;  /* 0x0000000c0d0e7389 */ /* 0x00006400000c000b */
[----:B01----:R-:W-:Y:S01]  /*31a00*/  ENDCOLLECTIVE ;  /* 0x000000000000791b */ /* 0x003fe20003800000 */
.L_x_1120:
[----:B------:R-:W-:Y:S01]  /*31a10*/  IMAD.MOV.U32 R13, RZ, RZ, R5 ;  /* 0x000000ffff0d7224 */ /* 0x000fe200078e0005 */
[----:B------:R-:W-:Y:S01]  /*31a20*/  MOV R12, 0x2 ;  /* 0x00000002000c7802 */ /* 0x000fe20000000f00 */
[----:B------:R-:W-:-:S07]  /*31a30*/  IMAD.MOV.U32 R3, RZ, RZ, R14 ;  /* 0x000000ffff037224 */ /* 0x000fce00078e000e */
[----:B------:R-:W-:Y:S05]  /*31a40*/  WARPSYNC.COLLECTIVE R15, `(.L_x_1121) ;  /* 0x000000000f087348 */ /* 0x000fea0003c00000 */
[----:B------:R0:W1:Y:S02]  /*31a50*/  SHFL.IDX P6, R14, R13, R12, R11 ;  /* 0x0000000c0d0e7389 */ /* 0x00006400000c000b */
[----:B01----:R-:W-:Y:S01]  /*31a60*/  ENDCOLLECTIVE ;  /* 0x000000000000791b */ /* 0x003fe20003800000 */
.L_x_1121:
        /* <DEDUP_REMOVED lines=17> */
.L_x_1122:
[----:B------:R-:W-:Y:S02]  /*31b80*/  IMAD.MOV.U32 R13, RZ, RZ, R5 ;  /* 0x000000ffff0d7224 */ /* 0x000fe400078e0005 */
[----:B------:R-:W-:Y:S02]  /*31b90*/  IMAD.MOV.U32 R12, RZ, RZ, 0x3 ;  /* 0x00000003ff0c7424 */ /* 0x000fe400078e00ff */
[----:B------:R-:W-:-:S07]  /*31ba0*/  IMAD.MOV.U32 R3, RZ, RZ, R14 ;  /* 0x000000ffff037224 */ /* 0x000fce00078e000e */
[----:B------:R-:W-:Y:S05]  /*31bb0*/  WARPSYNC.COLLECTIVE R15, `(.L_x_1123) ;  /* 0x000000000f087348 */ /* 0x000fea0003c00000 */
[----:B------:R0:W1:Y:S02]  /*31bc0*/  SHFL.IDX P6, R14, R13, R12, R11 ;  /* 0x0000000c0d0e7389 */ /* 0x00006400000c000b */
[----:B01----:R-:W-:Y:S01]  /*31bd0*/  ENDCOLLECTIVE ;  /* 0x000000000000791b */ /* 0x003fe20003800000 */
.L_x_1123:
        /* <DEDUP_REMOVED lines=11> */
[----:B0-----:R-:W-:-:S04]  /*31c90*/  IADD3 R2, R4, 0x30, RZ ;  /* 0x0000003004027810 */ /* 0x001fc80007ffe0ff */
[----:B------:R-:W-:Y:S01]  /*31ca0*/  ISETP.GE.AND P3, PT, R2, R6, PT ;  /* 0x000000060200720c */ /* 0x000fe20003f66270 */
[----:B------:R-:W-:-:S12]  /*31cb0*/  IMAD.MOV.U32 R2, RZ, RZ, R14 ;  /* 0x000000ffff027224 */ /* 0x000fd800078e000e */
[----:B------:R-:W-:Y:S05]  /*31cc0*/  WARPSYNC.COLLECTIVE R15, `(.L_x_1124) ;  /* 0x000000000f087348 */ /* 0x000fea0003c00000 */
[----:B------:R0:W1:Y:S02]  /*31cd0*/  SHFL.IDX P6, R14, R13, R12, R11 ;  /* 0x0000000c0d0e7389 */ /* 0x00006400000c000b */
[----:B01----:R-:W-:Y:S01]  /*31ce0*/  ENDCOLLECTIVE ;  /* 0x000000000000791b */ /* 0x003fe20003800000 */
.L_x_1124:
[----:B------:R-:W-:Y:S02]  /*31cf0*/  IMAD.MOV.U32 R13, RZ, RZ, R5 ;  /* 0x000000ffff0d7224 */ /* 0x000fe400078e0005 */
[----:B------:R-:W-:Y:S01]  /*31d00*/  IMAD.MOV.U32 R12, RZ, RZ, 0x4 ;  /* 0x00000004ff0c7424 */ /* 0x000fe200078e00ff */
[----:B------:R-:W-:-:S07]  /*31d10*/  MOV R3, R14 ;  /* 0x0000000e00037202 */ /* 0x000fce0000000f00 */
[----:B------:R-:W-:Y:S05]  /*31d20*/  WARPSYNC.COLLECTIVE R15, `(.L_x_1125) ;  /* 0x000000000f087348 */ /* 0x000fea0003c00000 */
[----:B------:R0:W1:Y:S02]  /*31d30*/  SHFL.IDX P6, R14, R13, R12, R11 ;  /* 0x0000000c0d0e7389 */ /* 0x00006400000c000b */
[----:B01----:R-:W-:Y:S01]  /*31d40*/  ENDCOLLECTIVE ;  /* 0x000000000000791b */ /* 0x003fe20003800000 */
.L_x_1125:
        /* <DEDUP_REMOVED lines=12> */
[----:B------:R-:W-:Y:S02]  /*31e10*/  ISETP.GE.AND P3, PT, R2, R6, PT ;  /* 0x000000060200720c */ /* 0x000fe40003f66270 */
[----:B------:R-:W-:-:S11]  /*31e20*/  MOV R2, R14 ;  /* 0x0000000e00027202 */ /* 0x000fd60000000f00 */
[----:B------:R-:W-:Y:S05]  /*31e30*/  WARPSYNC.COLLECTIVE R15, `(.L_x_1126) ;  /* 0x000000000f087348 */ /* 0x000fea0003c00000 */
[----:B------:R0:W1:Y:S02]  /*31e40*/  SHFL.IDX P6, R14, R13, R12, R11 ;  /* 0x0000000c0d0e7389 */ /* 0x00006400000c000b */
[----:B01----:R-:W-:Y:S01]  /*31e50*/  ENDCOLLECTIVE ;  /* 0x000000000000791b */ /* 0x003fe20003800000 */
.L_x_1126:
[----:B------:R-:W-:Y:S01]  /*31e60*/  MOV R13, R5 ;  /* 0x00000005000d7202 */ /* 0x000fe20000000f00 */
[----:B------:R-:W-:Y:S02]  /*31e70*/  IMAD.MOV.U32 R12, RZ, RZ, 0x5 ;  /* 0x00000005ff0c7424 */ /* 0x000fe400078e00ff */
[----:B------:R-:W-:-:S07]  /*31e80*/  IMAD.MOV.U32 R3, RZ, RZ, R14 ;  /* 0x000000ffff037224 */ /* 0x000fce00078e000e */
[----:B------:R-:W-:Y:S05]  /*31e90*/  WARPSYNC.COLLECTIVE R15, `(.L_x_1127) ;  /* 0x000000000f087348 */ /* 0x000fea0003c00000 */
[----:B------:R0:W1:Y:S02]  /*31ea0*/  SHFL.IDX P6, R14, R13, R12, R11 ;  /* 0x0000000c0d0e7389 */ /* 0x00006400000c000b */
[----:B01----:R-:W-:Y:S01]  /*31eb0*/  ENDCOLLECTIVE ;  /* 0x000000000000791b */ /* 0x003fe20003800000 */
.L_x_1127:
        /* <DEDUP_REMOVED lines=17> */
.L_x_1128:
[----:B------:R-:W-:Y:S02]  /*31fd0*/  IMAD.MOV.U32 R13, RZ, RZ, R5 ;  /* 0x000000ffff0d7224 */ /* 0x000fe400078e0005 */
[----:B------:R-:W-:Y:S02]  /*31fe0*/  IMAD.MOV.U32 R12, RZ, RZ, 0x6 ;  /* 0x00000006ff0c7424 */ /* 0x000fe400078e00ff */
[----:B------:R-:W-:-:S07]  /*31ff0*/  IMAD.MOV.U32 R3, RZ, RZ, R14 ;  /* 0x000000ffff037224 */ /* 0x000fce00078e000e */
[----:B------:R-:W-:Y:S05]  /*32000*/  WARPSYNC.COLLECTIVE R15, `(.L_x_1129) ;  /* 0x000000000f087348 */ /* 0x000fea0003c00000 */
[----:B------:R0:W1:Y:S02]  /*32010*/  SHFL.IDX P6, R14, R13, R12, R11 ;  /* 0x0000000c0d0e7389 */ /* 0x00006400000c000b */
[----:B01----:R-:W-:Y:S01]  /*32020*/  ENDCOLLECTIVE ;  /* 0x000000000000791b */ /* 0x003fe20003800000 */
.L_x_1129:
[----:B------:R-:W-:-:S04]  /*32030*/  @!P3 IADD3 R3, P2, R31, R3, RZ ;  /* 0x000000031f03b210 */ /* 0x000fc80007f5e0ff */
[----:B------:R-:W-:-:S04]  /*32040*/  @!P3 IADD3.X R2, RZ, R2, RZ, P2, !PT ;  /* 0x00000002ff02b210 */ /* 0x000fc800017fe4ff */
        /* <DEDUP_REMOVED lines=14> */
.L_x_1130:
[----:B------:R-:W-:Y:S02]  /*32130*/  IMAD.MOV.U32 R13, RZ, RZ, R5 ;  /* 0x000000ffff0d7224 */ /* 0x000fe400078e0005 */
[----:B------:R-:W-:Y:S01]  /*32140*/  IMAD.MOV.U32 R12, RZ, RZ, 0x7 ;  /* 0x00000007ff0c7424 */ /* 0x000fe200078e00ff */
[----:B------:R-:W-:-:S07]  /*32150*/  MOV R3, R14 ;  /* 0x0000000e00037202 */ /* 0x000fce0000000f00 */
[----:B------:R-:W-:Y:S05]  /*32160*/  WARPSYNC.COLLECTIVE R15, `(.L_x_1131) ;  /* 0x000000000f087348 */ /* 0x000fea0003c00000 */
[----:B------:R0:W1:Y:S02]  /*32170*/  SHFL.IDX P6, R14, R13, R12, R11 ;  /* 0x0000000c0d0e7389 */ /* 0x00006400000c000b */
[----:B01----:R-:W-:Y:S01]  /*32180*/  ENDCOLLECTIVE ;  /* 0x000000000000791b */ /* 0x003fe20003800000 */
.L_x_1131:
[----:B------:R-:W-:-:S05]  /*32190*/  @!P3 IADD3 R3, P2, R31, R3, RZ ;  /* 0x000000031f03b210 */ /* 0x000fca0007f5e0ff */
[----:B------:R-:W-:-:S05]  /*321a0*/  @!P3 IMAD.X R2, RZ, RZ, R2, P2 ;  /* 0x000000ffff02b224 */ /* 0x000fca00010e0602 */
[----:B------:R-:W-:Y:S01]  /*321b0*/  @!P3 LOP3.LUT R3, R3, R2, RZ, 0x3c, !PT ;  /* 0x000000020303b212 */ /* 0x000fe200078e3cff */
[----:B------:R-:W-:-:S03]  /*321c0*/  IMAD.MOV.U32 R13, RZ, RZ, R0 ;  /* 0x000000ffff0d7224 */ /* 0x000fc600078e0000 */
[----:B------:R-:W-:-:S04]  /*321d0*/  @!P3 LOP3.LUT R2, R3, R2, RZ, 0x3c, !PT ;  /* 0x000000020302b212 */ /* 0x000fc800078e3cff */
[----:B------:R-:W-:Y:S02]  /*321e0*/  @!P3 LOP3.LUT R3, R3, R2, RZ, 0x3c, !PT ;  /* 0x000000020303b212 */ /* 0x000fe400078e3cff */
[----:B------:R-:W-:-:S03]  /*321f0*/  MOV R5, R14 ;  /* 0x0000000e00057202 */ /* 0x000fc60000000f00 */
[----:B------:R-:W-:Y:S01]  /*32200*/  @!PT LDS RZ, [RZ] ;  /* 0x00000000fffff984 */ /* 0x000fe20000000800 */
[----:B------:R-:W-:Y:S01]  /*32210*/  @!PT LDS RZ, [RZ] ;  /* 0x00000000fffff984 */ /* 0x000fe20000000800 */
[----:B------:R-:W-:Y:S01]  /*32220*/  @!PT LDS RZ, [RZ] ;  /* 0x00000000fffff984 */ /* 0x000fe20000000800 */
[----:B------:R0:W-:Y:S04]  /*32230*/  @!P3 LDGSTS.E.BYPASS.LTC128B.128 [R9+0x23400], desc[UR36][R2.64], !P0 ;  /* 0x234000000209bfae */ /* 0x0001e8000c101d64 */
[----:B0-----:R-:W-:Y:S05]  /*32240*/  WARPSYNC.COLLECTIVE R15, `(.L_x_1132) ;  /* 0x000000000f087348 */ /* 0x001fea0003c00000 */
[----:B------:R1:W2:Y:S02]  /*32250*/  SHFL.IDX P6, R14, R13, R12, R11 ;  /* 0x0000000c0d0e7389 */ /* 0x0002a400000c000b */
[----:B012---:R-:W-:Y:S01]  /*32260*/  ENDCOLLECTIVE ;  /* 0x000000000000791b */ /* 0x007fe20003800000 */
.L_x_1132:
[----:B------:R-:W-:Y:S01]  /*32270*/  @!PT LDS RZ, [RZ] ;  /* 0x00000000fffff984 */ /* 0x000fe20000000800 */
[----:B------:R-:W-:Y:S01]  /*32280*/  @!PT LDS RZ, [RZ] ;  /* 0x00000000fffff984 */ /* 0x000fe20000000800 */
[----:B------:R-:W-:Y:S01]  /*32290*/  @!PT LDS RZ, [RZ] ;  /* 0x00000000fffff984 */ /* 0x000fe20000000800 */
[----:B------:R0:W-:Y:S01]  /*322a0*/  @!P3 LDGSTS.E.BYPASS.LTC128B.128 [R9+0x27400], desc[UR36][R2.64+0x80], !P1 ;  /* 0x274000800209bfae */ /* 0x0001e2000c901d64 */
[----:B------:R-:W-:Y:S01]  /*322b0*/  IMAD.MOV.U32 R0, RZ, RZ, R14 ;  /* 0x000000ffff007224 */ /* 0x000fe200078e000e */
[----:B------:R-:W-:Y:S06]  /*322c0*/  BRA `(.L_x_1133) ;  /* 0xffffff4400387947 */ /* 0x000fec000383ffff */
.L_x_773:
[----:B0-----:R0:W1:Y:S02]  /*322d0*/  SYNCS.PHASECHK.TRANS64.TRYWAIT P0, [R16+URZ+0x38820], R3 ;  /* 0x03882003100075a7 */ /* 0x001064000800017f */
[----:B-1----:R-:W-:Y:S05]  /*322e0*/  @!P0 NANOSLEEP.SYNCS 0x989680 ;  /* 0x009896800000895d */ /* 0x002fea0003900000 */
[----:B------:R-:W1:Y:S02]  /*322f0*/  @!P0 SYNCS.PHASECHK.TRANS64 P0, [R16+URZ+0x38820], R3 ;  /* 0x03882003100085a7 */ /* 0x000e64000800007f */
[----:B-1----:R-:W-:Y:S05]  /*32300*/  @!P0 BRA `(.L_x_773) ;  /* 0xfffffffc00f08947 */ /* 0x002fea000383ffff */
[----:B------:R-:W-:Y:S05]  /*32310*/  BRA `(.L_x_1134) ;  /* 0xffffff4400b07947 */ /* 0x000fea000383ffff */
.L_x_777:
[----:B0-----:R0:W1:Y:S02]  /*32320*/  SYNCS.PHASECHK.TRANS64.TRYWAIT P0, [R0+URZ+0x38880], R22 ;  /* 0x03888016000075a7 */ /* 0x001064000800017f */
[----:B-1----:R-:W-:Y:S05]  /*32330*/  @!P0 NANOSLEEP.SYNCS 0x989680 ;  /* 0x009896800000895d */ /* 0x002fea0003900000 */
[----:B------:R-:W1:Y:S02]  /*32340*/  @!P0 SYNCS.PHASECHK.TRANS64 P0, [R0+URZ+0x38880], R22 ;  /* 0x03888016000085a7 */ /* 0x000e64000800007f */
[----:B-1----:R-:W-:Y:S05]  /*32350*/  @!P0 BRA `(.L_x_777) ;  /* 0xfffffffc00f08947 */ /* 0x002fea000383ffff */
[----:B------:R-:W-:Y:S05]  /*32360*/  BRA `(.L_x_1135) ;  /* 0xffffff48005c7947 */ /* 0x000fea000383ffff */
.L_x_778:
[----:B------:R-:W-:Y:S01]  /*32370*/  BSSY B0, `(.L_x_1136) ;  /* 0x0000008000007945 */ /* 0x000fe20003800000 */
[----:B------:R-:W-:Y:S01]  /*32380*/  IMAD.MOV.U32 R13, RZ, RZ, R7 ;  /* 0x000000ffff0d7224 */ /* 0x000fe200078e0007 */
[----:B------:R-:W-:Y:S01]  /*32390*/  MOV R11, 0x181f ;  /* 0x0000181f000b7802 */ /* 0x000fe20000000f00 */
[----:B------:R-:W-:Y:S02]  /*323a0*/  IMAD.MOV.U32 R12, RZ, RZ, RZ ;  /* 0x000000ffff0c7224 */ /* 0x000fe400078e00ff */
[----:B------:R-:W-:-:S07]  /*323b0*/  IMAD.MOV.U32 R15, RZ, RZ, -0x1 ;  /* 0xffffffffff0f7424 */ /* 0x000fce00078e00ff */
[----:B0-----:R-:W-:Y:S05]  /*323c0*/  WARPSYNC.COLLECTIVE R15, `(.L_x_1137) ;  /* 0x000000000f087348 */ /* 0x001fea0003c00000 */
[----:B------:R1:W2:Y:S02]  /*323d0*/  SHFL.IDX P6, R14, R13, R12, R11 ;  /* 0x0000000c0d0e7389 */ /* 0x0002a400000c000b */
[----:B012---:R-:W-:Y:S01]  /*323e0*/  ENDCOLLECTIVE ;  /* 0x000000000000791b */ /* 0x007fe20003800000 */
.L_x_1137:
[----:B------:R-:W-:Y:S05]  /*323f0*/  BSYNC B0 ;  /* 0x0000000000007941 */ /* 0x000fea0003800000 */
.L_x_1136:
[----:B------:R-:W-:Y:S01]  /*32400*/  IMAD.MOV.U32 R13, RZ, RZ, R8 ;  /* 0x000000ffff0d7224 */ /* 0x000fe200078e0008 */
[----:B------:R-:W-:Y:S01]  /*32410*/  MOV R11, 0x181f ;  /* 0x0000181f000b7802 */ /* 0x000fe20000000f00 */
[----:B------:R-:W-:Y:S02]  /*32420*/  IMAD.MOV.U32 R12, RZ, RZ, RZ ;  /* 0x000000ffff0c7224 */ /* 0x000fe400078e00ff */
[----:B------:R-:W-:Y:S02]  /*32430*/  IMAD.MOV.U32 R15, RZ, RZ, -0x1 ;  /* 0xffffffffff0f7424 */ /* 0x000fe400078e00ff */
[----:B------:R-:W-:Y:S02]  /*32440*/  IMAD.MOV.U32 R3, RZ, RZ, R14 ;  /* 0x000000ffff037224 */ /* 0x000fe400078e000e */
[----:B------:R-:W-:-:S07]  /*32450*/  IMAD.IADD R4, R16, 0x1, R4 ;  /* 0x0000000110047824 */ /* 0x000fce00078e0204 */
[----:B------:R-:W-:Y:S05]  /*32460*/  WARPSYNC.COLLECTIVE R15, `(.L_x_1138) ;  /* 0x000000000f087348 */ /* 0x000fea0003c00000 */
[----:B------:R0:W1:Y:S02]  /*32470*/  SHFL.IDX P6, R14, R13, R12, R11 ;  /* 0x0000000c0d0e7389 */ /* 0x00006400000c000b */
[----:B01----:R-:W-:Y:S01]  /*32480*/  ENDCOLLECTIVE ;  /* 0x000000000000791b */ /* 0x003fe20003800000 */
.L_x_1138:
[----:B------:R-:W-:Y:S01]  /*32490*/  MOV R13, R7 ;  /* 0x00000007000d7202 */ /* 0x000fe20000000f00 */
[----:B------:R-:W-:Y:S02]  /*324a0*/  IMAD.MOV.U32 R12, RZ, RZ, 0x1 ;  /* 0x00000001ff0c7424 */ /* 0x000fe400078e00ff */
[----:B------:R-:W-:-:S07]  /*324b0*/  IMAD.MOV.U32 R2, RZ, RZ, R14 ;  /* 0x000000ffff027224 */ /* 0x000fce00078e000e */
[----:B------:R-:W-:Y:S05]  /*324c0*/  WARPSYNC.COLLECTIVE R15, `(.L_x_1139) ;  /* 0x000000000f087348 */ /* 0x000fea0003c00000 */
[----:B------:R0:W1:Y:S02]  /*324d0*/  SHFL.IDX P6, R14, R13, R12, R11 ;  /* 0x0000000c0d0e7389 */ /* 0x00006400000c000b */
[----:B01----:R-:W-:Y:S01]  /*324e0*/  ENDCOLLECTIVE ;  /* 0x000000000000791b */ /* 0x003fe20003800000 */
.L_x_1139:
        /* <DEDUP_REMOVED lines=12> */
.L_x_1140:
[----:B------:R-:W-:Y:S02]  /*325b0*/  IMAD.MOV.U32 R13, RZ, RZ, R7 ;  /* 0x000000ffff0d7224 */ /* 0x000fe400078e0007 */
[----:B------:R-:W-:Y:S02]  /*325c0*/  IMAD.MOV.U32 R12, RZ, RZ, 0x2 ;  /* 0x00000002ff0c7424 */ /* 0x000fe400078e00ff */
[----:B------:R-:W-:-:S07]  /*325d0*/  IMAD.MOV.U32 R2, RZ, RZ, R14 ;  /* 0x000000ffff027224 */ /* 0x000fce00078e000e */
[----:B------:R-:W-:Y:S05]  /*325e0*/  WARPSYNC.COLLECTIVE R15, `(.L_x_1141) ;  /* 0x000000000f087348 */ /* 0x000fea0003c00000 */
[----:B------:R0:W1:Y:S02]  /*325f0*/  SHFL.IDX P6, R14, R13, R12, R11 ;  /* 0x0000000c0d0e7389 */ /* 0x00006400000c000b */
[----:B01----:R-:W-:Y:S01]  /*32600*/  ENDCOLLECTIVE ;  /* 0x000000000000791b */ /* 0x003fe20003800000 */
.L_x_1141:
[----:B------:R-:W-:-:S04]  /*32610*/  IADD3 R2, P0, R31, R2, RZ ;  /* 0x000000021f027210 */ /* 0x000fc80007f1e0ff */
[----:B------:R-:W-:-:S05]  /*32620*/  IADD3.X R3, RZ, R3, RZ, P0, !PT ;  /* 0x00000003ff037210 */ /* 0x000fca00007fe4ff */
        /* <DEDUP_REMOVED lines=10> */
.L_x_1142:
[----:B------:R-:W-:Y:S02]  /*326d0*/  IMAD.MOV.U32 R13, RZ, RZ, R7 ;  /* 0x000000ffff0d7224 */ /* 0x000fe400078e0007 */
[----:B------:R-:W-:Y:S01]  /*326e0*/  IMAD.MOV.U32 R12, RZ, RZ, 0x3 ;  /* 0x00000003ff0c7424 */ /* 0x000fe200078e00ff */
[----:B------:R-:W-:-:S07]  /*326f0*/  MOV R2, R14 ;  /* 0x0000000e00027202 */ /* 0x000fce0000000f00 */
[----:B------:R-:W-:Y:S05]  /*32700*/  WARPSYNC.COLLECTIVE R15, `(.L_x_1143) ;  /* 0x000000000f087348 */ /* 0x000fea0003c00000 */
[----:B------:R0:W1:Y:S02]  /*32710*/  SHFL.IDX P6, R14, R13, R12, R11 ;  /* 0x0000000c0d0e7389 */ /* 0x00006400000c000b */
[----:B01----:R-:W-:Y:S01]  /*32720*/  ENDCOLLECTIVE ;  /* 0x000000000000791b */ /* 0x003fe20003800000 */
.L_x_1143:
[----:B------:R-:W-:-:S05]  /*32730*/  IADD3 R2, P0, R31, R2, RZ ;  /* 0x000000021f027210 */ /* 0x000fca0007f1e0ff */
[----:B------:R-:W-:-:S05]  /*32740*/  IMAD.X R3, RZ, RZ, R3, P0 ;  /* 0x000000ffff037224 */ /* 0x000fca00000e0603 */
[----:B------:R-:W-:Y:S01]  /*32750*/  @!PT LDS RZ, [RZ] ;  /* 0x00000000fffff984 */ /* 0x000fe20000000800 */
[----:B------:R-:W-:Y:S01]  /*32760*/  @!PT LDS RZ, [RZ] ;  /* 0x00000000fffff984 */ /* 0x000fe20000000800 */
[----:B------:R-:W-:Y:S01]  /*32770*/  @!PT LDS RZ, [RZ] ;  /* 0x00000000fffff984 */ /* 0x000fe20000000800 */
[----:B------:R-:W-:Y:S01]  /*32780*/  LDGSTS.E.BYPASS.LTC128B.128 [R4+0x11400], desc[UR36][R2.64], !P3 ;  /* 0x1140000002047fae */ /* 0x000fe2000d901d64 */
[----:B------:R-:W-:-:S03]  /*32790*/  MOV R13, R8 ;  /* 0x00000008000d7202 */ /* 0x000fc60000000f00 */
[----:B------:R0:W-:Y:S02]  /*327a0*/  LDGSTS.E.BYPASS.LTC128B.128 [R4+0x15400], desc[UR36][R2.64+0x80], !P2 ;  /* 0x1540008002047fae */ /* 0x0001e4000d101d64 */
[----:B0-----:R-:W-:-:S07]  /*327b0*/  IMAD.MOV.U32 R3, RZ, RZ, R14 ;  /* 0x000000ffff037224 */ /* 0x001fce00078e000e */
[----:B------:R-:W-:Y:S05]  /*327c0*/  WARPSYNC.COLLECTIVE R15, `(.L_x_1144) ;  /* 0x000000000f087348 */ /* 0x000fea0003c00000 */
[----:B------:R0:W1:Y:S02]  /*327d0*/  SHFL.IDX P6, R14, R13, R12, R11 ;  /* 0x0000000c0d0e7389 */ /* 0x00006400000c000b */
[----:B01----:R-:W-:Y:S01]  /*327e0*/  ENDCOLLECTIVE ;  /* 0x000000000000791b */ /* 0x003fe20003800000 */
.L_x_1144:
[----:B------:R-:W-:Y:S02]  /*327f0*/  IMAD.MOV.U32 R13, RZ, RZ, R7 ;  /* 0x000000ffff0d7224 */ /* 0x000fe400078e0007 */
[----:B------:R-:W-:Y:S02]  /*32800*/  IMAD.MOV.U32 R12, RZ, RZ, 0x4 ;  /* 0x00000004ff0c7424 */ /* 0x000fe400078e00ff */
[----:B------:R-:W-:-:S07]  /*32810*/  IMAD.MOV.U32 R2, RZ, RZ, R14 ;  /* 0x000000ffff027224 */ /* 0x000fce00078e000e */
[----:B------:R-:W-:Y:S05]  /*32820*/  WARPSYNC.COLLECTIVE R15, `(.L_x_1145) ;  /* 0x000000000f087348 */ /* 0x000fea0003c00000 */
[----:B------:R0:W1:Y:S02]  /*32830*/  SHFL.IDX P6, R14, R13, R12, R11 ;  /* 0x0000000c0d0e7389 */ /* 0x00006400000c000b */
[----:B01----:R-:W-:Y:S01]  /*32840*/  ENDCOLLECTIVE ;  /* 0x000000000000791b */ /* 0x003fe20003800000 */
.L_x_1145:
        /* <DEDUP_REMOVED lines=8> */
[----:B0-----:R-:W-:-:S07]  /*328d0*/  MOV R3, R14 ;  /* 0x0000000e00037202 */ /* 0x001fce0000000f00 */
[----:B------:R-:W-:Y:S05]  /*328e0*/  WARPSYNC.COLLECTIVE R15, `(.L_x_1146) ;  /* 0x000000000f087348 */ /* 0x000fea0003c00000 */
[----:B------:R0:W1:Y:S02]  /*328f0*/  SHFL.IDX P6, R14, R13, R12, R11 ;  /* 0x0000000c0d0e7389 */ /* 0x00006400000c000b */
[----:B01----:R-:W-:Y:S01]  /*32900*/  ENDCOLLECTIVE ;  /* 0x000000000000791b */ /* 0x003fe20003800000 */
.L_x_1146:
[----:B------:R-:W-:Y:S01]  /*32910*/  IMAD.MOV.U32 R13, RZ, RZ, R7 ;  /* 0x000000ffff0d7224 */ /* 0x000fe200078e0007 */
[----:B------:R-:W-:Y:S01]  /*32920*/  MOV R12, 0x5 ;  /* 0x00000005000c7802 */ /* 0x000fe20000000f00 */
[----:B------:R-:W-:-:S07]  /*32930*/  IMAD.MOV.U32 R2, RZ, RZ, R14 ;  /* 0x000000ffff027224 */ /* 0x000fce00078e000e */
[----:B------:R-:W-:Y:S05]  /*32940*/  WARPSYNC.COLLECTIVE R15, `(.L_x_1147) ;  /* 0x000000000f087348 */ /* 0x000fea0003c00000 */
[----:B------:R0:W1:Y:S02]  /*32950*/  SHFL.IDX P6, R14, R13, R12, R11 ;  /* 0x0000000c0d0e7389 */ /* 0x00006400000c000b */
[----:B01----:R-:W-:Y:S01]  /*32960*/  ENDCOLLECTIVE ;  /* 0x000000000000791b */ /* 0x003fe20003800000 */
.L_x_1147:
        /* <DEDUP_REMOVED lines=12> */
.L_x_1148:
[----:B------:R-:W-:Y:S01]  /*32a30*/  MOV R13, R7 ;  /* 0x00000007000d7202 */ /* 0x000fe20000000f00 */
[----:B------:R-:W-:Y:S02]  /*32a40*/  IMAD.MOV.U32 R12, RZ, RZ, 0x6 ;  /* 0x00000006ff0c7424 */ /* 0x000fe400078e00ff */
[----:B------:R-:W-:-:S07]  /*32a50*/  IMAD.MOV.U32 R2, RZ, RZ, R14 ;  /* 0x000000ffff027224 */ /* 0x000fce00078e000e */
[----:B------:R-:W-:Y:S05]  /*32a60*/  WARPSYNC.COLLECTIVE R15, `(.L_x_1149) ;  /* 0x000000000f087348 */ /* 0x000fea0003c00000 */
[----:B------:R0:W1:Y:S02]  /*32a70*/  SHFL.IDX P6, R14, R13, R12, R11 ;  /* 0x0000000c0d0e7389 */ /* 0x00006400000c000b */
[----:B01----:R-:W-:Y:S01]  /*32a80*/  ENDCOLLECTIVE ;  /* 0x000000000000791b */ /* 0x003fe20003800000 */
.L_x_1149:
        /* <DEDUP_REMOVED lines=12> */
.L_x_1150:
[----:B------:R-:W-:Y:S02]  /*32b50*/  IMAD.MOV.U32 R13, RZ, RZ, R7 ;  /* 0x000000ffff0d7224 */ /* 0x000fe400078e0007 */
[----:B------:R-:W-:Y:S02]  /*32b60*/  IMAD.MOV.U32 R12, RZ, RZ, 0x7 ;  /* 0x00000007ff0c7424 */ /* 0x000fe400078e00ff */
[----:B------:R-:W-:-:S07]  /*32b70*/  IMAD.MOV.U32 R2, RZ, RZ, R14 ;  /* 0x000000ffff027224 */ /* 0x000fce00078e000e */
[----:B------:R-:W-:Y:S05]  /*32b80*/  WARPSYNC.COLLECTIVE R15, `(.L_x_1151) ;  /* 0x000000000f087348 */ /* 0x000fea0003c00000 */
[----:B------:R0:W1:Y:S02]  /*32b90*/  SHFL.IDX P6, R14, R13, R12, R11 ;  /* 0x0000000c0d0e7389 */ /* 0x00006400000c000b */
[----:B01----:R-:W-:Y:S01]  /*32ba0*/  ENDCOLLECTIVE ;  /* 0x000000000000791b */ /* 0x003fe20003800000 */
.L_x_1151:
[----:B------:R-:W-:-:S04]  /*32bb0*/  IADD3 R2, P0, R31, R2, RZ ;  /* 0x000000021f027210 */ /* 0x000fc80007f1e0ff */
[----:B------:R-:W-:-:S05]  /*32bc0*/  IADD3.X R3, RZ, R3, RZ, P0, !PT ;  /* 0x00000003ff037210 */ /* 0x000fca00007fe4ff */
        /* <DEDUP_REMOVED lines=10> */
.L_x_1152:
[----:B------:R-:W-:Y:S01]  /*32c70*/  MOV R2, R14 ;  /* 0x0000000e00027202 */ /* 0x000fe20000000f00 */
[----:B------:R-:W-:Y:S06]  /*32c80*/  BRA `(.L_x_1153) ;  /* 0xffffff4400307947 */ /* 0x000fec000383ffff */
.L_x_783:
[----:B---3--:R3:W4:Y:S02]  /*32c90*/  SYNCS.PHASECHK.TRANS64.TRYWAIT P0, [R0+URZ+0x38840], R22 ;  /* 0x03884016000075a7 */ /* 0x008724000800017f */
[----:B----4-:R-:W-:Y:S05]  /*32ca0*/  @!P0 NANOSLEEP.SYNCS 0x989680 ;  /* 0x009896800000895d */ /* 0x010fea0003900000 */
[----:B------:R-:W4:Y:S02]  /*32cb0*/  @!P0 SYNCS.PHASECHK.TRANS64 P0, [R0+URZ+0x38840], R22 ;  /* 0x03884016000085a7 */ /* 0x000f24000800007f */
[----:B----4-:R-:W-:Y:S05]  /*32cc0*/  @!P0 BRA `(.L_x_783) ;  /* 0xfffffffc00f08947 */ /* 0x010fea000383ffff */
[----:B------:R-:W-:Y:S05]  /*32cd0*/  BRA `(.L_x_1154) ;  /* 0xffffff4400847947 */ /* 0x000fea000383ffff */
.L_x_784:
        /* <DEDUP_REMOVED lines=8> */
.L_x_1156:
[----:B------:R-:W-:Y:S05]  /*32d60*/  BSYNC B0 ;  /* 0x0000000000007941 */ /* 0x000fea0003800000 */
.L_x_1155:
[----:B------:R-:W-:Y:S01]  /*32d70*/  IMAD.MOV.U32 R13, RZ, RZ, R6 ;  /* 0x000000ffff0d7224 */ /* 0x000fe200078e0006 */
[----:B------:R-:W-:Y:S01]  /*32d80*/  MOV R3, R14 ;  /* 0x0000000e00037202 */ /* 0x000fe20000000f00 */
[----:B------:R-:W-:Y:S02]  /*32d90*/  IMAD.MOV.U32 R12, RZ, RZ, RZ ;  /* 0x000000ffff0c7224 */ /* 0x000fe400078e00ff */
[----:B------:R-:W-:Y:S02]  /*32da0*/  IMAD.MOV.U32 R11, RZ, RZ, 0x181f ;  /* 0x0000181fff0b7424 */ /* 0x000fe400078e00ff */
[----:B------:R-:W-:-:S07]  /*32db0*/  IMAD.MOV.U32 R15, RZ, RZ, -0x1 ;  /* 0xffffffffff0f7424 */ /* 0x000fce00078e00ff */
[----:B------:R-:W-:Y:S05]  /*32dc0*/  WARPSYNC.COLLECTIVE R15, `(.L_x_1157) ;  /* 0x000000000f087348 */ /* 0x000fea0003c00000 */
[----:B------:R0:W1:Y:S02]  /*32dd0*/  SHFL.IDX P6, R14, R13, R12, R11 ;  /* 0x0000000c0d0e7389 */ /* 0x00006400000c000b */
[----:B01----:R-:W-:Y:S01]  /*32de0*/  ENDCOLLECTIVE ;  /* 0x000000000000791b */ /* 0x003fe20003800000 */
.L_x_1157:
[----:B------:R-:W-:Y:S02]  /*32df0*/  IMAD.MOV.U32 R13, RZ, RZ, R5 ;  /* 0x000000ffff0d7224 */ /* 0x000fe400078e0005 */
[----:B------:R-:W-:Y:S01]  /*32e00*/  IMAD.MOV.U32 R12, RZ, RZ, 0x1 ;  /* 0x00000001ff0c7424 */ /* 0x000fe200078e00ff */
[----:B------:R-:W-:-:S07]  /*32e10*/  MOV R2, R14 ;  /* 0x0000000e00027202 */ /* 0x000fce0000000f00 */
[----:B------:R-:W-:Y:S05]  /*32e20*/  WARPSYNC.COLLECTIVE R15, `(.L_x_1158) ;  /* 0x000000000f087348 */ /* 0x000fea0003c00000 */
[----:B------:R0:W1:Y:S02]  /*32e30*/  SHFL.IDX P6, R14, R13, R12, R11 ;  /* 0x0000000c0d0e7389 */ /* 0x00006400000c000b */
[----:B01----:R-:W-:Y:S01]  /*32e40*/  ENDCOLLECTIVE ;  /* 0x000000000000791b */ /* 0x003fe20003800000 */
.L_x_1158:
        /* <DEDUP_REMOVED lines=12> */
.L_x_1159:
[----:B------:R-:W-:Y:S02]  /*32f10*/  IMAD.MOV.U32 R13, RZ, RZ, R5 ;  /* 0x000000ffff0d7224 */ /* 0x000fe400078e0005 */
[----:B------:R-:W-:Y:S02]  /*32f20*/  IMAD.MOV.U32 R12, RZ, RZ, 0x2 ;  /* 0x00000002ff0c7424 */ /* 0x000fe400078e00ff */
[----:B------:R-:W-:-:S07]  /*32f30*/  IMAD.MOV.U32 R2, RZ, RZ, R14 ;  /* 0x000000ffff027224 */ /* 0x000fce00078e000e */
[----:B------:R-:W-:Y:S05]  /*32f40*/  WARPSYNC.COLLECTIVE R15, `(.L_x_1160) ;  /* 0x000000000f087348 */ /* 0x000fea0003c00000 */
[----:B------:R0:W1:Y:S02]  /*32f50*/  SHFL.IDX P6, R14, R13, R12, R11 ;  /* 0x0000000c0d0e7389 */ /* 0x00006400000c000b */
[----:B01----:R-:W-:Y:S01]  /*32f60*/  ENDCOLLECTIVE ;  /* 0x000000000000791b */ /* 0x003fe20003800000 */
.L_x_1160:
        /* <DEDUP_REMOVED lines=12> */
.L_x_1161:
[----:B------:R-:W-:Y:S01]  /*33030*/  IMAD.MOV.U32 R13, RZ, RZ, R5 ;  /* 0x000000ffff0d7224 */ /* 0x000fe200078e0005 */
[----:B------:R-:W-:Y:S01]  /*33040*/  MOV R12, 0x3 ;  /* 0x00000003000c7802 */ /* 0x000fe20000000f00 */
[----:B------:R-:W-:-:S07]  /*33050*/  IMAD.MOV.U32 R2, RZ, RZ, R14 ;  /* 0x000000ffff027224 */ /* 0x000fce00078e000e */
[----:B------:R-:W-:Y:S05]  /*33060*/  WARPSYNC.COLLECTIVE R15, `(.L_x_1162) ;  /* 0x000000000f087348 */ /* 0x000fea0003c00000 */
[----:B------:R0:W1:Y:S02]  /*33070*/  SHFL.IDX P6, R14, R13, R12, R11 ;  /* 0x0000000c0d0e7389 */ /* 0x00006400000c000b */
[----:B01----:R-:W-:Y:S01]  /*33080*/  ENDCOLLECTIVE ;  /* 0x000000000000791b */ /* 0x003fe20003800000 */
.L_x_1162:
        /* <DEDUP_REMOVED lines=12> */
.L_x_1163:
[----:B------:R-:W-:Y:S01]  /*33150*/  MOV R13, R5 ;  /* 0x00000005000d7202 */ /* 0x000fe20000000f00 */
[----:B------:R-:W-:Y:S02]  /*33160*/  IMAD.MOV.U32 R12, RZ, RZ, 0x4 ;  /* 0x00000004ff0c7424 */ /* 0x000fe400078e00ff */
[----:B------:R-:W-:-:S07]  /*33170*/  IMAD.MOV.U32 R2, RZ, RZ, R14 ;  /* 0x000000ffff027224 */ /* 0x000fce00078e000e */
[----:B------:R-:W-:Y:S05]  /*33180*/  WARPSYNC.COLLECTIVE R15, `(.L_x_1164) ;  /* 0x000000000f087348 */ /* 0x000fea0003c00000 */
[----:B------:R0:W1:Y:S02]  /*33190*/  SHFL.IDX P6, R14, R13, R12, R11 ;  /* 0x0000000c0d0e7389 */ /* 0x00006400000c000b */
[----:B01----:R-:W-:Y:S01]  /*331a0*/  ENDCOLLECTIVE ;  /* 0x000000000000791b */ /* 0x003fe20003800000 */
.L_x_1164:
        /* <DEDUP_REMOVED lines=12> */
.L_x_1165:
[----:B------:R-:W-:Y:S02]  /*33270*/  IMAD.MOV.U32 R13, RZ, RZ, R5 ;  /* 0x000000ffff0d7224 */ /* 0x000fe400078e0005 */
[----:B------:R-:W-:Y:S02]  /*33280*/  IMAD.MOV.U32 R12, RZ, RZ, 0x5 ;  /* 0x00000005ff0c7424 */ /* 0x000fe400078e00ff */
[----:B------:R-:W-:-:S07]  /*33290*/  IMAD.MOV.U32 R2, RZ, RZ, R14 ;  /* 0x000000ffff027224 */ /* 0x000fce00078e000e */
[----:B------:R-:W-:Y:S05]  /*332a0*/  WARPSYNC.COLLECTIVE R15, `(.L_x_1166) ;  /* 0x000000000f087348 */ /* 0x000fea0003c00000 */
[----:B------:R0:W1:Y:S02]  /*332b0*/  SHFL.IDX P6, R14, R13, R12, R11 ;  /* 0x0000000c0d0e7389 */ /* 0x00006400000c000b */
[----:B01----:R-:W-:Y:S01]  /*332c0*/  ENDCOLLECTIVE ;  /* 0x000000000000791b */ /* 0x003fe20003800000 */
.L_x_1166:
        /* <DEDUP_REMOVED lines=12> */
.L_x_1167:
[----:B------:R-:W-:Y:S02]  /*33390*/  IMAD.MOV.U32 R13, RZ, RZ, R5 ;  /* 0x000000ffff0d7224 */ /* 0x000fe400078e0005 */
[----:B------:R-:W-:Y:S01]  /*333a0*/  IMAD.MOV.U32 R12, RZ, RZ, 0x6 ;  /* 0x00000006ff0c7424 */ /* 0x000fe200078e00ff */
[----:B------:R-:W-:-:S07]  /*333b0*/  MOV R2, R14 ;  /* 0x0000000e00027202 */ /* 0x000fce0000000f00 */
[----:B------:R-:W-:Y:S05]  /*333c0*/  WARPSYNC.COLLECTIVE R15, `(.L_x_1168) ;  /* 0x000000000f087348 */ /* 0x000fea0003c00000 */
[----:B------:R0:W1:Y:S02]  /*333d0*/  SHFL.IDX P6, R14, R13, R12, R11 ;  /* 0x0000000c0d0e7389 */ /* 0x00006400000c000b */
[----:B01----:R-:W-:Y:S01]  /*333e0*/  ENDCOLLECTIVE ;  /* 0x000000000000791b */ /* 0x003fe20003800000 */
.L_x_1168:
        /* <DEDUP_REMOVED lines=12> */
.L_x_1169:
[----:B------:R-:W-:Y:S02]  /*334b0*/  IMAD.MOV.U32 R13, RZ, RZ, R5 ;  /* 0x000000ffff0d7224 */ /* 0x000fe400078e0005 */
[----:B------:R-:W-:Y:S02]  /*334c0*/  IMAD.MOV.U32 R12, RZ, RZ, 0x7 ;  /* 0x00000007ff0c7424 */ /* 0x000fe400078e00ff */
[----:B------:R-:W-:-:S07]  /*334d0*/  IMAD.MOV.U32 R2, RZ, RZ, R14 ;  /* 0x000000ffff027224 */ /* 0x000fce00078e000e */
[----:B------:R-:W-:Y:S05]  /*334e0*/  WARPSYNC.COLLECTIVE R15, `(.L_x_1170) ;  /* 0x000000000f087348 */ /* 0x000fea0003c00000 */
[----:B------:R0:W1:Y:S02]  /*334f0*/  SHFL.IDX P6, R14, R13, R12, R11 ;  /* 0x0000000c0d0e7389 */ /* 0x00006400000c000b */
[----:B01----:R-:W-:Y:S01]  /*33500*/  ENDCOLLECTIVE ;  /* 0x000000000000791b */ /* 0x003fe20003800000 */
.L_x_1170:
        /* <DEDUP_REMOVED lines=8> */
[----:B------:R-:W-:-:S07]  /*33590*/  MOV R5, R14 ;  /* 0x0000000e00057202 */ /* 0x000fce0000000f00 */
[----:B0-----:R-:W-:Y:S05]  /*335a0*/  WARPSYNC.COLLECTIVE R15, `(.L_x_1171) ;  /* 0x000000000f087348 */ /* 0x001fea0003c00000 */
[----:B------:R1:W2:Y:S02]  /*335b0*/  SHFL.IDX P6, R14, R13, R12, R11 ;  /* 0x0000000c0d0e7389 */ /* 0x0002a400000c000b */
[----:B012---:R-:W-:Y:S01]  /*335c0*/  ENDCOLLECTIVE ;  /* 0x000000000000791b */ /* 0x007fe20003800000 */
.L_x_1171:
[----:B------:R-:W-:Y:S01]  /*335d0*/  IMAD.MOV.U32 R2, RZ, RZ, R14 ;  /* 0x000000ffff027224 */ /* 0x000fe200078e000e */
[----:B------:R-:W-:Y:S06]  /*335e0*/  BRA `(.L_x_1172) ;  /* 0xffffff4000507947 */ /* 0x000fec000383ffff */
.L_x_789:
[----:B0-----:R0:W2:Y:S02]  /*335f0*/  SYNCS.PHASECHK.TRANS64.TRYWAIT P2, [R2+URZ+0x38870], R0 ;  /* 0x03887000020075a7 */ /* 0x0010a4000804017f */
[----:B--2---:R-:W-:Y:S05]  /*33600*/  @!P2 NANOSLEEP.SYNCS 0x989680 ;  /* 0x009896800000a95d */ /* 0x004fea0003900000 */
[----:B------:R-:W2:Y:S02]  /*33610*/  @!P2 SYNCS.PHASECHK.TRANS64 P2, [R2+URZ+0x38870], R0 ;  /* 0x038870000200a5a7 */ /* 0x000ea4000804007f */
[----:B--2---:R-:W-:Y:S05]  /*33620*/  @!P2 BRA `(.L_x_789) ;  /* 0xfffffffc00f0a947 */ /* 0x004fea000383ffff */
[----:B------:R-:W-:Y:S05]  /*33630*/  BRA `(.L_x_1173) ;  /* 0xffffff4000b87947 */ /* 0x000fea000383ffff */
.L_x_791:
[----:B0-----:R0:W2:Y:S02]  /*33640*/  SYNCS.PHASECHK.TRANS64.TRYWAIT P2, [R2+URZ+0x38860], R3 ;  /* 0x03886003020075a7 */ /* 0x0010a4000804017f */
[----:B--2---:R-:W-:Y:S05]  /*33650*/  @!P2 NANOSLEEP.SYNCS 0x989680 ;  /* 0x009896800000a95d */ /* 0x004fea0003900000 */
[----:B------:R-:W2:Y:S02]  /*33660*/  @!P2 SYNCS.PHASECHK.TRANS64 P2, [R2+URZ+0x38860], R3 ;  /* 0x038860030200a5a7 */ /* 0x000ea4000804007f */
[----:B--2---:R-:W-:Y:S05]  /*33670*/  @!P2 BRA `(.L_x_791) ;  /* 0xfffffffc00f0a947 */ /* 0x004fea000383ffff */
[----:B------:R-:W-:Y:S05]  /*33680*/  BRA `(.L_x_1174) ;  /* 0xffffff4000c87947 */ /* 0x000fea000383ffff */
.L_x_799:
[----:B0-----:R0:W1:Y:S02]  /*33690*/  SYNCS.PHASECHK.TRANS64.TRYWAIT P1, [R0+URZ+0x38870], R3 ;  /* 0x03887003000075a7 */ /* 0x001064000802017f */
[----:B-1----:R-:W-:Y:S05]  /*336a0*/  @!P1 NANOSLEEP.SYNCS 0x989680 ;  /* 0x009896800000995d */ /* 0x002fea0003900000 */
[----:B------:R-:W1:Y:S02]  /*336b0*/  @!P1 SYNCS.PHASECHK.TRANS64 P1, [R0+URZ+0x38870], R3 ;  /* 0x03887003000095a7 */ /* 0x000e64000802007f */
[----:B-1----:R-:W-:Y:S05]  /*336c0*/  @!P1 BRA `(.L_x_799) ;  /* 0xfffffffc00f09947 */ /* 0x002fea000383ffff */
[----:B------:R-:W-:Y:S05]  /*336d0*/  BRA `(.L_x_1175) ;  /* 0xffffff4c00b07947 */ /* 0x000fea000383ffff */
.L_x_801:
[----:B0-----:R0:W1:Y:S02]  /*336e0*/  SYNCS.PHASECHK.TRANS64.TRYWAIT P1, [R0+URZ+0x38860], R3 ;  /* 0x03886003000075a7 */ /* 0x001064000802017f */
[----:B-1----:R-:W-:Y:S05]  /*336f0*/  @!P1 NANOSLEEP.SYNCS 0x989680 ;  /* 0x009896800000995d */ /* 0x002fea0003900000 */
[----:B------:R-:W1:Y:S02]  /*33700*/  @!P1 SYNCS.PHASECHK.TRANS64 P1, [R0+URZ+0x38860], R3 ;  /* 0x03886003000095a7 */ /* 0x000e64000802007f */
[----:B-1----:R-:W-:Y:S05]  /*33710*/  @!P1 BRA `(.L_x_801) ;  /* 0xfffffffc00f09947 */ /* 0x002fea000383ffff */
[----:B------:R-:W-:Y:S05]  /*33720*/  BRA `(.L_x_1176) ;  /* 0xffffff4c00bc7947 */ /* 0x000fea000383ffff */
.L_x_806:
        /* <DEDUP_REMOVED lines=8> */
.L_x_1178:
[----:B------:R-:W-:Y:S05]  /*337b0*/  BSYNC B0 ;  /* 0x0000000000007941 */ /* 0x000fea0003800000 */
.L_x_1177:
[----:B------:R-:W-:Y:S01]  /*337c0*/  IMAD.MOV.U32 R13, RZ, RZ, R24 ;  /* 0x000000ffff0d7224 */ /* 0x000fe200078e0018 */
[----:B------:R-:W-:Y:S01]  /*337d0*/  MOV R11, 0x1f ;  /* 0x0000001f000b7802 */ /* 0x000fe20000000f00 */
[----:B------:R-:W-:Y:S02]  /*337e0*/  IMAD.MOV.U32 R12, RZ, RZ, 0x1 ;  /* 0x00000001ff0c7424 */ /* 0x000fe400078e00ff */
[----:B------:R-:W-:Y:S02]  /*337f0*/  IMAD.MOV.U32 R15, RZ, RZ, -0x1 ;  /* 0xffffffffff0f7424 */ /* 0x000fe400078e00ff */
[----:B------:R-:W-:Y:S02]  /*33800*/  IMAD.IADD R7, R27, 0x1, R9 ;  /* 0x000000011b077824 */ /* 0x000fe400078e0209 */
[----:B------:R-:W-:-:S07]  /*33810*/  IMAD.MOV.U32 R0, RZ, RZ, R14 ;  /* 0x000000ffff007224 */ /* 0x000fce00078e000e */
[----:B------:R-:W-:Y:S05]  /*33820*/  WARPSYNC.COLLECTIVE R15, `(.L_x_1179) ;  /* 0x000000000f087348 */ /* 0x000fea0003c00000 */
[----:B------:R0:W1:Y:S02]  /*33830*/  SHFL.IDX P6, R14, R13, R12, R11 ;  /* 0x0000000c0d0e7389 */ /* 0x00006400000c000b */
[----:B01----:R-:W-:Y:S01]  /*33840*/  ENDCOLLECTIVE ;  /* 0x000000000000791b */ /* 0x003fe20003800000 */
.L_x_1179:
[----:B------:R-:W-:Y:S02]  /*33850*/  ULDC UR4, c[0x0][0xc3c] ;  /* 0x00030f0000047ab9 */ /* 0x000fe40000000800 */
[----:B------:R-:W-:-:S13]  /*33860*/  ISETP.GE.OR P1, PT, R7, UR4, !P0 ;  /* 0x0000000407007c0c */ /* 0x000fda000c726670 */
[----:B------:R-:W0:Y:S08]  /*33870*/  @!P1 LDC.64 R2, c[0x0][0xc80] ;  /* 0x00032000ff029b82 */ /* 0x000e300000000a00 */
[----:B------:R-:W1:Y:S01]  /*33880*/  @!P1 LDC.64 R4, c[0x0][0xc78] ;  /* 0x00031e00ff049b82 */ /* 0x000e620000000a00 */
[----:B------:R-:W-:Y:S02]  /*33890*/  IMAD.MOV.U32 R11, RZ, RZ, RZ ;  /* 0x000000ffff0b7224 */ /* 0x000fe400078e00ff */
[----:B------:R-:W-:-:S02]  /*338a0*/  IMAD.MOV.U32 R6, RZ, RZ, R14 ;  /* 0x000000ffff067224 */ /* 0x000fc400078e000e */
[----:B0-----:R-:W-:-:S05]  /*338b0*/  @!P1 IMAD.WIDE R2, R7, 0x4, R2 ;  /* 0x0000000407029825 */ /* 0x001fca00078e0202 */
[----:B------:R1:W2:Y:S02]  /*338c0*/  @!P1 LDG.E R8, desc[UR36][R2.64] ;  /* 0x0000002402089981 */ /* 0x0002a4000c1e1900 */
[----:B-1----:R-:W-:-:S05]  /*338d0*/  @!P1 IMAD.WIDE R2, R7, 0x4, R4 ;  /* 0x0000000407029825 */ /* 0x002fca00078e0204 */
[----:B------:R-:W3:Y:S01]  /*338e0*/  @!P1 LDG.E R5, desc[UR36][R2.64] ;  /* 0x0000002402059981 */ /* 0x000ee2000c1e1900 */
[----:B------:R-:W-:Y:S01]  /*338f0*/  IMAD.MOV.U32 R7, RZ, RZ, RZ ;  /* 0x000000ffff077224 */ /* 0x000fe200078e00ff */
[C---:B------:R-:W-:Y:S01]  /*33900*/  ISETP.GE.U32.AND P2, PT, R9.reuse, 0x2, PT ;  /* 0x000000020900780c */ /* 0x040fe20003f46070 */
[----:B------:R-:W-:Y:S01]  /*33910*/  IMAD.MOV.U32 R4, RZ, RZ, RZ ;  /* 0x000000ffff047224 */ /* 0x000fe200078e00ff */
[C---:B------:R-:W-:Y:S02]  /*33920*/  ISETP.GE.U32.AND P3, PT, R9.reuse, 0x4, PT ;  /* 0x000000040900780c */ /* 0x040fe40003f66070 */
[C---:B------:R-:W-:Y:S02]  /*33930*/  ISETP.GE.U32.AND P4, PT, R9.reuse, 0x8, PT ;  /* 0x000000080900780c */ /* 0x040fe40003f86070 */
[----:B------:R-:W-:Y:S02]  /*33940*/  ISETP.GE.U32.AND P5, PT, R9, 0x10, PT ;  /* 0x000000100900780c */ /* 0x000fe40003fa6070 */
[----:B------:R-:W-:-:S02]  /*33950*/  MOV R24, RZ ;  /* 0x000000ff00187202 */ /* 0x000fc40000000f00 */
[----:B--2---:R-:W-:Y:S01]  /*33960*/  @!P1 MOV R7, R8 ;  /* 0x0000000800079202 */ /* 0x004fe20000000f00 */
[----:B---3--:R-:W-:Y:S01]  /*33970*/  @!P1 IMAD.MOV.U32 R4, RZ, RZ, R5 ;  /* 0x000000ffff049224 */ /* 0x008fe200078e0005 */
[----:B------:R-:W-:-:S03]  /*33980*/  ISETP.NE.AND P1, PT, R9, RZ, PT ;  /* 0x000000ff0900720c */ /* 0x000fc60003f25270 */
[----:B------:R-:W-:-:S10]  /*33990*/  IMAD R13, R4, R7, RZ ;  /* 0x00000007040d7224 */ /* 0x000fd400078e02ff */
[----:B------:R-:W-:Y:S05]  /*339a0*/  WARPSYNC.COLLECTIVE R15, `(.L_x_1180) ;  /* 0x000000000f087348 */ /* 0x000fea0003c00000 */
[----:B------:R0:W1:Y:S02]  /*339b0*/  SHFL.UP P6, R14, R13, R12, R11 ;  /* 0x0400000c0d0e7389 */ /* 0x00006400000c000b */
[----:B01----:R-:W-:Y:S01]  /*339c0*/  ENDCOLLECTIVE ;  /* 0x000000000000791b */ /* 0x003fe20003800000 */
.L_x_1180:
[----:B------:R-:W-:Y:S01]  /*339d0*/  IMAD.MOV.U32 R12, RZ, RZ, 0x2 ;  /* 0x00000002ff0c7424 */ /* 0x000fe200078e00ff */
[----:B------:R-:W-:-:S05]  /*339e0*/  SEL R14, R14, RZ, P1 ;  /* 0x000000ff0e0e7207 */ /* 0x000fca0000800000 */
[----:B------:R-:W-:-:S05]  /*339f0*/  IMAD.IADD R5, R13, 0x1, R14 ;  /* 0x000000010d057824 */ /* 0x000fca00078e020e */
[----:B------:R-:W-:-:S07]  /*33a00*/  MOV R13, R5 ;  /* 0x00000005000d7202 */ /* 0x000fce0000000f00 */
[----:B------:R-:W-:Y:S05]  /*33a10*/  WARPSYNC.COLLECTIVE R15, `(.L_x_1181) ;  /* 0x000000000f087348 */ /* 0x000fea0003c00000 */
[----:B------:R0:W1:Y:S02]  /*33a20*/  SHFL.UP P6, R14, R13, R12, R11 ;  /* 0x0400000c0d0e7389 */ /* 0x00006400000c000b */
[----:B01----:R-:W-:Y:S01]  /*33a30*/  ENDCOLLECTIVE ;  /* 0x000000000000791b */ /* 0x003fe20003800000 */
.L_x_1181:
[----:B------:R-:W-:Y:S01]  /*33a40*/  IMAD.MOV.U32 R12, RZ, RZ, 0x4 ;  /* 0x00000004ff0c7424 */ /* 0x000fe200078e00ff */
[----:B------:R-:W-:-:S05]  /*33a50*/  SEL R2, R14, RZ, P2 ;  /* 0x000000ff0e027207 */ /* 0x000fca0001000000 */
[----:B------:R-:W-:-:S04]  /*33a60*/  IMAD.IADD R2, R5, 0x1, R2 ;  /* 0x0000000105027824 */ /* 0x000fc800078e0202 */
[----:B------:R-:W-:-:S07]  /*33a70*/  IMAD.MOV.U32 R13, RZ, RZ, R2 ;  /* 0x000000ffff0d7224 */ /* 0x000fce00078e0002 */
[----:B------:R-:W-:Y:S05]  /*33a80*/  WARPSYNC.COLLECTIVE R15, `(.L_x_1182) ;  /* 0x000000000f087348 */ /* 0x000fea0003c00000 */
[----:B------:R0:W1:Y:S02]  /*33a90*/  SHFL.UP P6, R14, R13, R12, R11 ;  /* 0x0400000c0d0e7389 */ /* 0x00006400000c000b */
[----:B01----:R-:W-:Y:S01]  /*33aa0*/  ENDCOLLECTIVE ;  /* 0x000000000000791b */ /* 0x003fe20003800000 */
.L_x_1182:
[----:B------:R-:W-:Y:S01]  /*33ab0*/  IMAD.MOV.U32 R12, RZ, RZ, 0x8 ;  /* 0x00000008ff0c7424 */ /* 0x000fe200078e00ff */
[----:B------:R-:W-:-:S04]  /*33ac0*/  SEL R3, R14, RZ, P3 ;  /* 0x000000ff0e037207 */ /* 0x000fc80001800000 */
[----:B------:R-:W-:-:S05]  /*33ad0*/  IADD3 R8, R2, R3, RZ ;  /* 0x0000000302087210 */ /* 0x000fca0007ffe0ff */
[----:B------:R-:W-:-:S07]  /*33ae0*/  IMAD.MOV.U32 R13, RZ, RZ, R8 ;  /* 0x000000ffff0d7224 */ /* 0x000fce00078e0008 */
[----:B------:R-:W-:Y:S05]  /*33af0*/  WARPSYNC.COLLECTIVE R15, `(.L_x_1183) ;  /* 0x000000000f087348 */ /* 0x000fea0003c00000 */
[----:B------:R0:W1:Y:S02]  /*33b00*/  SHFL.UP P6, R14, R13, R12, R11 ;  /* 0x0400000c0d0e7389 */ /* 0x00006400000c000b */
[----:B01----:R-:W-:Y:S01]  /*33b10*/  ENDCOLLECTIVE ;  /* 0x000000000000791b */ /* 0x003fe20003800000 */
.L_x_1183:
[----:B------:R-:W-:Y:S02]  /*33b20*/  MOV R12, 0x10 ;  /* 0x00000010000c7802 */ /* 0x000fe40000000f00 */
[----:B------:R-:W-:-:S05]  /*33b30*/  SEL R5, R14, RZ, P4 ;  /* 0x000000ff0e057207 */ /* 0x000fca0002000000 */
[----:B------:R-:W-:-:S04]  /*33b40*/  IMAD.IADD R5, R8, 0x1, R5 ;  /* 0x0000000108057824 */ /* 0x000fc800078e0205 */
[----:B------:R-:W-:-:S07]  /*33b50*/  IMAD.MOV.U32 R13, RZ, RZ, R5 ;  /* 0x000000ffff0d7224 */ /* 0x000fce00078e0005 */
[----:B------:R-:W-:Y:S05]  /*33b60*/  WARPSYNC.COLLECTIVE R15, `(.L_x_1184) ;  /* 0x000000000f087348 */ /* 0x000fea0003c00000 */
[----:B------:R0:W1:Y:S02]  /*33b70*/  SHFL.UP P6, R14, R13, R12, R11 ;  /* 0x0400000c0d0e7389 */ /* 0x00006400000c000b */
[----:B01----:R-:W-:Y:S01]  /*33b80*/  ENDCOLLECTIVE ;  /* 0x000000000000791b */ /* 0x003fe20003800000 */
.L_x_1184:
[----:B------:R-:W-:Y:S02]  /*33b90*/  IMAD.MOV.U32 R12, RZ, RZ, 0x1f ;  /* 0x0000001fff0c7424 */ /* 0x000fe400078e00ff */
[----:B------:R-:W-:Y:S01]  /*33ba0*/  IMAD.MOV.U32 R11, RZ, RZ, 0x1f ;  /* 0x0000001fff0b7424 */ /* 0x000fe200078e00ff */
[----:B------:R-:W-:-:S05]  /*33bb0*/  SEL R14, R14, RZ, P5 ;  /* 0x000000ff0e0e7207 */ /* 0x000fca0002800000 */
[----:B------:R-:W-:-:S04]  /*33bc0*/  IMAD.IADD R3, R5, 0x1, R14 ;  /* 0x0000000105037824 */ /* 0x000fc800078e020e */
[----:B------:R-:W-:-:S07]  /*33bd0*/  IMAD.MOV.U32 R13, RZ, RZ, R3 ;  /* 0x000000ffff0d7224 */ /* 0x000fce00078e0003 */
[----:B------:R-:W-:Y:S05]  /*33be0*/  WARPSYNC.COLLECTIVE R15, `(.L_x_1185) ;  /* 0x000000000f087348 */ /* 0x000fea0003c00000 */
[----:B------:R0:W1:Y:S02]  /*33bf0*/  SHFL.IDX P6, R14, R13, R12, R11 ;  /* 0x0000000c0d0e7389 */ /* 0x00006400000c000b */
[----:B01----:R-:W-:Y:S01]  /*33c00*/  ENDCOLLECTIVE ;  /* 0x000000000000791b */ /* 0x003fe20003800000 */
.L_x_1185:
[----:B------:R-:W-:Y:S05]  /*33c10*/  BRA `(.L_x_1186) ;  /* 0xffffff5400f87947 */ /* 0x000fea000383ffff */
.L_x_809:
[----:B------:R-:W-:Y:S01]  /*33c20*/  BSSY B0, `(.L_x_1187) ;  /* 0x0000007000007945 */ /* 0x000fe20003800000 */
[----:B------:R-:W-:Y:S02]  /*33c30*/  IMAD.MOV.U32 R12, RZ, RZ, 0x1 ;  /* 0x00000001ff0c7424 */ /* 0x000fe400078e00ff */
[----:B------:R-:W-:Y:S02]  /*33c40*/  IMAD.MOV.U32 R11, RZ, RZ, RZ ;  /* 0x000000ffff0b7224 */ /* 0x000fe400078e00ff */
[----:B------:R-:W-:-:S07]  /*33c50*/  IMAD.MOV.U32 R15, RZ, RZ, -0x1 ;  /* 0xffffffffff0f7424 */ /* 0x000fce00078e00ff */
[----:B------:R-:W-:Y:S05]  /*33c60*/  WARPSYNC.COLLECTIVE R15, `(.L_x_1188) ;  /* 0x000000000f087348 */ /* 0x000fea0003c00000 */
[----:B------:R0:W1:Y:S02]  /*33c70*/  SHFL.UP P6, R14, R13, R12, R11 ;  /* 0x0400000c0d0e7389 */ /* 0x00006400000c000b */
[----:B01----:R-:W-:Y:S01]  /*33c80*/  ENDCOLLECTIVE ;  /* 0x000000000000791b */ /* 0x003fe20003800000 */
.L_x_1188:
[----:B------:R-:W-:Y:S05]  /*33c90*/  BSYNC B0 ;  /* 0x0000000000007941 */ /* 0x000fea0003800000 */
.L_x_1187:
[----:B------:R-:W-:Y:S01]  /*33ca0*/  SEL R14, R14, RZ, P1 ;  /* 0x000000ff0e0e7207 */ /* 0x000fe20000800000 */
[----:B------:R-:W-:Y:S01]  /*33cb0*/  IMAD.MOV.U32 R11, RZ, RZ, RZ ;  /* 0x000000ffff0b7224 */ /* 0x000fe200078e00ff */
[----:B------:R-:W-:Y:S01]  /*33cc0*/  MOV R12, 0x2 ;  /* 0x00000002000c7802 */ /* 0x000fe20000000f00 */
[----:B------:R-:W-:Y:S02]  /*33cd0*/  IMAD.MOV.U32 R15, RZ, RZ, -0x1 ;  /* 0xffffffffff0f7424 */ /* 0x000fe400078e00ff */
[----:B------:R-:W-:-:S07]  /*33ce0*/  IMAD.IADD R13, R13, 0x1, R14 ;  /* 0x000000010d0d7824 */ /* 0x000fce00078e020e */
[----:B------:R-:W-:Y:S05]  /*33cf0*/  WARPSYNC.COLLECTIVE R15, `(.L_x_1189) ;  /* 0x000000000f087348 */ /* 0x000fea0003c00000 */
[----:B------:R0:W1:Y:S02]  /*33d00*/  SHFL.UP P6, R14, R13, R12, R11 ;  /* 0x0400000c0d0e7389 */ /* 0x00006400000c000b */
[----:B01----:R-:W-:Y:S01]  /*33d10*/  ENDCOLLECTIVE ;  /* 0x000000000000791b */ /* 0x003fe20003800000 */
.L_x_1189:
[----:B------:R-:W-:Y:S02]  /*33d20*/  MOV R12, 0x4 ;  /* 0x00000004000c7802 */ /* 0x000fe40000000f00 */
[----:B------:R-:W-:-:S05]  /*33d30*/  SEL R2, R14, RZ, P2 ;  /* 0x000000ff0e027207 */ /* 0x000fca0001000000 */
[----:B------:R-:W-:-:S04]  /*33d40*/  IMAD.IADD R2, R13, 0x1, R2 ;  /* 0x000000010d027824 */ /* 0x000fc800078e0202 */
[----:B------:R-:W-:-:S07]  /*33d50*/  IMAD.MOV.U32 R13, RZ, RZ, R2 ;  /* 0x000000ffff0d7224 */ /* 0x000fce00078e0002 */
[----:B------:R-:W-:Y:S05]  /*33d60*/  WARPSYNC.COLLECTIVE R15, `(.L_x_1190) ;  /* 0x000000000f087348 */ /* 0x000fea0003c00000 */
[----:B------:R0:W1:Y:S02]  /*33d70*/  SHFL.UP P6, R14, R13, R12, R11 ;  /* 0x0400000c0d0e7389 */ /* 0x00006400000c000b */
[----:B01----:R-:W-:Y:S01]  /*33d80*/  ENDCOLLECTIVE ;  /* 0x000000000000791b */ /* 0x003fe20003800000 */
.L_x_1190:
[----:B------:R-:W-:Y:S01]  /*33d90*/  IMAD.MOV.U32 R12, RZ, RZ, 0x8 ;  /* 0x00000008ff0c7424 */ /* 0x000fe200078e00ff */
[----:B------:R-:W-:-:S05]  /*33da0*/  SEL R5, R14, RZ, P3 ;  /* 0x000000ff0e057207 */ /* 0x000fca0001800000 */
[----:B------:R-:W-:-:S04]  /*33db0*/  IMAD.IADD R5, R2, 0x1, R5 ;  /* 0x0000000102057824 */ /* 0x000fc800078e0205 */
[----:B------:R-:W-:-:S07]  /*33dc0*/  IMAD.MOV.U32 R13, RZ, RZ, R5 ;  /* 0x000000ffff0d7224 */ /* 0x000fce00078e0005 */
[----:B------:R-:W-:Y:S05]  /*33dd0*/  WARPSYNC.COLLECTIVE R15, `(.L_x_1191) ;  /* 0x000000000f087348 */ /* 0x000fea0003c00000 */
[----:B------:R0:W1:Y:S02]  /*33de0*/  SHFL.UP P6, R14, R13, R12, R11 ;  /* 0x0400000c0d0e7389 */ /* 0x00006400000c000b */
[----:B01----:R-:W-:Y:S01]  /*33df0*/  ENDCOLLECTIVE ;  /* 0x000000000000791b */ /* 0x003fe20003800000 */
.L_x_1191:
[----:B------:R-:W-:Y:S01]  /*33e00*/  IMAD.MOV.U32 R12, RZ, RZ, 0x10 ;  /* 0x00000010ff0c7424 */ /* 0x000fe200078e00ff */
[----:B------:R-:W-:-:S05]  /*33e10*/  SEL R8, R14, RZ, P4 ;  /* 0x000000ff0e087207 */ /* 0x000fca0002000000 */
[----:B------:R-:W-:-:S05]  /*33e20*/  IMAD.IADD R8, R5, 0x1, R8 ;  /* 0x0000000105087824 */ /* 0x000fca00078e0208 */
[----:B------:R-:W-:-:S07]  /*33e30*/  MOV R13, R8 ;  /* 0x00000008000d7202 */ /* 0x000fce0000000f00 */
[----:B------:R-:W-:Y:S05]  /*33e40*/  WARPSYNC.COLLECTIVE R15, `(.L_x_1192) ;  /* 0x000000000f087348 */ /* 0x000fea0003c00000 */
[----:B------:R0:W1:Y:S02]  /*33e50*/  SHFL.UP P6, R14, R13, R12, R11 ;  /* 0x0400000c0d0e7389 */ /* 0x00006400000c000b */
[----:B01----:R-:W-:Y:S01]  /*33e60*/  ENDCOLLECTIVE ;  /* 0x000000000000791b */ /* 0x003fe20003800000 */
.L_x_1192:
[----:B------:R-:W-:Y:S01]  /*33e70*/  IMAD.MOV.U32 R12, RZ, RZ, 0x1f ;  /* 0x0000001fff0c7424 */ /* 0x000fe200078e00ff */
[----:B------:R-:W-:Y:S02]  /*33e80*/  MOV R11, 0x1f ;  /* 0x0000001f000b7802 */ /* 0x000fe40000000f00 */
[----:B------:R-:W-:-:S05]  /*33e90*/  SEL R3, R14, RZ, P5 ;  /* 0x000000ff0e037207 */ /* 0x000fca0002800000 */
[----:B------:R-:W-:-:S04]  /*33ea0*/  IMAD.IADD R3, R8, 0x1, R3 ;  /* 0x0000000108037824 */ /* 0x000fc800078e0203 */
[----:B------:R-:W-:-:S07]  /*33eb0*/  IMAD.MOV.U32 R13, RZ, RZ, R3 ;  /* 0x000000ffff0d7224 */ /* 0x000fce00078e0003 */
[----:B------:R-:W-:Y:S05]  /*33ec0*/  WARPSYNC.COLLECTIVE R15, `(.L_x_1193) ;  /* 0x000000000f087348 */ /* 0x000fea0003c00000 */
[----:B------:R0:W1:Y:S02]  /*33ed0*/  SHFL.IDX P6, R14, R13, R12, R11 ;  /* 0x0000000c0d0e7389 */ /* 0x00006400000c000b */
[----:B01----:R-:W-:Y:S01]  /*33ee0*/  ENDCOLLECTIVE ;  /* 0x000000000000791b */ /* 0x003fe20003800000 */
.L_x_1193:
[----:B------:R-:W-:Y:S05]  /*33ef0*/  BRA `(.L_x_1194) ;  /* 0xffffff5400e47947 */ /* 0x000fea000383ffff */
.L_x_811:
[----:B------:R-:W-:Y:S01]  /*33f00*/  BSSY B0, `(.L_x_1195) ;  /* 0x0000006000007945 */ /* 0x000fe20003800000 */
[----:B------:R-:W-:Y:S01]  /*33f10*/  PLOP3.LUT P6, PT, P6, PT, PT, 0x8, 0x0 ;  /* 0x000000000000781c */ /* 0x000fe200037ce170 */
[----:B------:R-:W-:-:S12]  /*33f20*/  IMAD.MOV.U32 R15, RZ, RZ, -0x1 ;  /* 0xffffffffff0f7424 */ /* 0x000fd800078e00ff */
[----:B0-----:R-:W-:Y:S05]  /*33f30*/  WARPSYNC.COLLECTIVE R15, `(.L_x_1196) ;  /* 0x000000000f087348 */ /* 0x001fea0003c00000 */
[----:B------:R-:W-:Y:S01]  /*33f40*/  VOTE.ANY R14, PT, P6 ;  /* 0x00000000000e7806 */ /* 0x000fe200030e0100 */
[----:B0-----:R-:W-:Y:S06]  /*33f50*/  ENDCOLLECTIVE ;  /* 0x000000000000791b */ /* 0x001fec0003800000 */
.L_x_1196:
[----:B------:R-:W-:Y:S05]  /*33f60*/  BSYNC B0 ;  /* 0x0000000000007941 */ /* 0x000fea0003800000 */
.L_x_1195:
[----:B------:R-:W-:Y:S01]  /*33f70*/  IMAD.MOV.U32 R8, RZ, RZ, R14 ;  /* 0x000000ffff087224 */ /* 0x000fe200078e000e */
[----:B------:R-:W-:Y:S01]  /*33f80*/  MOV R11, 0x1f ;  /* 0x0000001f000b7802 */ /* 0x000fe20000000f00 */
[----:B------:R-:W-:Y:S02]  /*33f90*/  IMAD.MOV.U32 R13, RZ, RZ, R7 ;  /* 0x000000ffff0d7224 */ /* 0x000fe400078e0007 */
[----:B------:R-:W0:Y:S01]  /*33fa0*/  POPC R5, R8 ;  /* 0x0000000800057309 */ /* 0x000e220000000000 */
[----:B------:R-:W-:Y:S02]  /*33fb0*/  IMAD.MOV.U32 R15, RZ, RZ, -0x1 ;  /* 0xffffffffff0f7424 */ /* 0x000fe400078e00ff */
[----:B0-----:R-:W-:-:S07]  /*33fc0*/  IMAD.MOV.U32 R12, RZ, RZ, R5 ;  /* 0x000000ffff0c7224 */ /* 0x001fce00078e0005 */
[----:B------:R-:W-:Y:S05]  /*33fd0*/  WARPSYNC.COLLECTIVE R15, `(.L_x_1197) ;  /* 0x000000000f087348 */ /* 0x000fea0003c00000 */
[----:B------:R0:W1:Y:S02]  /*33fe0*/  SHFL.IDX P6, R14, R13, R12, R11 ;  /* 0x0000000c0d0e7389 */ /* 0x00006400000c000b */
[----:B01----:R-:W-:Y:S01]  /*33ff0*/  ENDCOLLECTIVE ;  /* 0x000000000000791b */ /* 0x003fe20003800000 */
.L_x_1197:
[----:B------:R-:W-:Y:S02]  /*34000*/  IMAD.MOV.U32 R13, RZ, RZ, R4 ;  /* 0x000000ffff0d7224 */ /* 0x000fe400078e0004 */
[----:B------:R-:W-:-:S07]  /*34010*/  IMAD.MOV.U32 R7, RZ, RZ, R14 ;  /* 0x000000ffff077224 */ /* 0x000fce00078e000e */
[----:B------:R-:W-:Y:S05]  /*34020*/  WARPSYNC.COLLECTIVE R15, `(.L_x_1198) ;  /* 0x000000000f087348 */ /* 0x000fea0003c00000 */
[----:B------:R0:W1:Y:S02]  /*34030*/  SHFL.IDX P6, R14, R13, R12, R11 ;  /* 0x0000000c0d0e7389 */ /* 0x00006400000c000b */
[----:B01----:R-:W-:Y:S01]  /*34040*/  ENDCOLLECTIVE ;  /* 0x000000000000791b */ /* 0x003fe20003800000 */
.L_x_1198:
[----:B------:R-:W-:Y:S01]  /*34050*/  IMAD.MOV.U32 R4, RZ, RZ, R14 ;  /* 0x000000ffff047224 */ /* 0x000fe200078e000e */
[----:B------:R-:W-:Y:S06]  /*34060*/  BRA `(.L_x_1199) ;  /* 0xffffff5400c47947 */ /* 0x000fec000383ffff */
.L_x_813:
[----:B------:R-:W-:Y:S01]  /*34070*/  BSSY B0, `(.L_x_1200) ;  /* 0x0000007000007945 */ /* 0x000fe20003800000 */
[----:B------:R-:W-:Y:S01]  /*34080*/  MOV R13, R3 ;  /* 0x00000003000d7202 */ /* 0x000fe20000000f00 */
[----:B------:R-:W-:Y:S02]  /*34090*/  IMAD.MOV.U32 R11, RZ, RZ, 0x1f ;  /* 0x0000001fff0b7424 */ /* 0x000fe400078e00ff */
[----:B------:R-:W-:-:S07]  /*340a0*/  IMAD.MOV.U32 R15, RZ, RZ, -0x1 ;  /* 0xffffffffff0f7424 */ /* 0x000fce00078e00ff */
[----:B0123--:R-:W-:Y:S05]  /*340b0*/  WARPSYNC.COLLECTIVE R15, `(.L_x_1201) ;  /* 0x000000000f087348 */ /* 0x00ffea0003c00000 */
[----:B------:R4:W0:Y:S02]  /*340c0*/  SHFL.IDX P6, R14, R13, R12, R11 ;  /* 0x0000000c0d0e7389 */ /* 0x00082400000c000b */
[----:B01234-:R-:W-:Y:S01]  /*340d0*/  ENDCOLLECTIVE ;  /* 0x000000000000791b */ /* 0x01ffe20003800000 */
.L_x_1201:
[----:B------:R-:W-:Y:S05]  /*340e0*/  BSYNC B0 ;  /* 0x0000000000007941 */ /* 0x000fea0003800000 */
.L_x_1200:
[----:B------:R-:W-:Y:S01]  /*340f0*/  IMAD.MOV.U32 R24, RZ, RZ, R14 ;  /* 0x000000ffff187224 */ /* 0x000fe200078e000e */
[----:B------:R-:W-:Y:S06]  /*34100*/  BRA `(.L_x_812) ;  /* 0xffffff5400b47947 */ /* 0x000fec000383ffff */
.L_x_817:
[----:B0-----:R0:W1:Y:S02]  /*34110*/  SYNCS.PHASECHK.TRANS64.TRYWAIT P0, [R4+URZ+0x38820], R0 ;  /* 0x03882000040075a7 */ /* 0x001064000800017f */
[----:B-1----:R-:W-:Y:S05]  /*34120*/  @!P0 NANOSLEEP.SYNCS 0x989680 ;  /* 0x009896800000895d */ /* 0x002fea0003900000 */
[----:B------:R-:W1:Y:S02]  /*34130*/  @!P0 SYNCS.PHASECHK.TRANS64 P0, [R4+URZ+0x38820], R0 ;  /* 0x03882000040085a7 */ /* 0x000e64000800007f */
[----:B-1----:R-:W-:Y:S05]  /*34140*/  @!P0 BRA `(.L_x_817) ;  /* 0xfffffffc00f08947 */ /* 0x002fea000383ffff */
[----:B------:R-:W-:Y:S05]  /*34150*/  BRA `(.L_x_1202) ;  /* 0xffffff5c00147947 */ /* 0x000fea000383ffff */
.L_x_818:
[----:B------:R-:W1:Y:S01]  /*34160*/  S2R R2, SR_TID.X ;  /* 0x0000000000027919 */ /* 0x000e620000002100 */
[----:B------:R-:W-:Y:S01]  /*34170*/  BSSY B0, `(.L_x_1203) ;  /* 0x000000a000007945 */ /* 0x000fe20003800000 */
[----:B------:R-:W-:Y:S01]  /*34180*/  MOV R12, RZ ;  /* 0x000000ff000c7202 */ /* 0x000fe20000000f00 */
        /* <DEDUP_REMOVED lines=8> */
.L_x_1204:
[----:B------:R-:W-:Y:S05]  /*34210*/  BSYNC B0 ;  /* 0x0000000000007941 */ /* 0x000fea0003800000 */
.L_x_1203:
[----:B------:R-:W-:Y:S05]  /*34220*/  BRA `(.L_x_1205) ;  /* 0xffffff5800fc7947 */ /* 0x000fea000383ffff */
.L_x_819:
[----:B------:R-:W-:Y:S01]  /*34230*/  BSSY B0, `(.L_x_1206) ;  /* 0x0000006000007945 */ /* 0x000fe20003800000 */
[----:B------:R-:W-:-:S07]  /*34240*/  IMAD.MOV.U32 R15, RZ, RZ, -0x1 ;  /* 0xffffffffff0f7424 */ /* 0x000fce00078e00ff */
[----:B0-----:R-:W-:Y:S05]  /*34250*/  WARPSYNC.COLLECTIVE R15, `(.L_x_1207) ;  /* 0x000000000f0c7348 */ /* 0x001fea0003c00000 */
[----:B------:R-:W-:Y:S02]  /*34260*/  ELECT P6, UR62, PT ;  /* 0x00000000003e782f */ /* 0x000fe400038c0000 */
[----:B------:R-:W-:Y:S01]  /*34270*/  MOV R14, UR62 ;  /* 0x0000003e000e7c02 */ /* 0x000fe20008000f00 */
[----:B0-----:R-:W-:Y:S10]  /*34280*/  ENDCOLLECTIVE ;  /* 0x000000000000791b */ /* 0x001ff40003800000 */
.L_x_1207:
[----:B------:R-:W-:Y:S05]  /*34290*/  BSYNC B0 ;  /* 0x0000000000007941 */ /* 0x000fea0003800000 */
.L_x_1206:
[----:B------:R-:W-:Y:S05]  /*342a0*/  BRA `(.L_x_1208) ;  /* 0xffffff5800f07947 */ /* 0x000fea000383ffff */
.L_x_821:
[----:B0-----:R0:W1:Y:S02]  /*342b0*/  SYNCS.PHASECHK.TRANS64.TRYWAIT P1, [R5+URZ+0x38840], R0 ;  /* 0x03884000050075a7 */ /* 0x001064000802017f */
[----:B-1----:R-:W-:Y:S05]  /*342c0*/  @!P1 NANOSLEEP.SYNCS 0x989680 ;  /* 0x009896800000995d */ /* 0x002fea0003900000 */
[----:B------:R-:W1:Y:S02]  /*342d0*/  @!P1 SYNCS.PHASECHK.TRANS64 P1, [R5+URZ+0x38840], R0 ;  /* 0x03884000050095a7 */ /* 0x000e64000802007f */
[----:B-1----:R-:W-:Y:S05]  /*342e0*/  @!P1 BRA `(.L_x_821) ;  /* 0xfffffffc00f09947 */ /* 0x002fea000383ffff */
[----:B------:R-:W-:Y:S05]  /*342f0*/  BRA `(.L_x_1209) ;  /* 0xffffff5c00187947 */ /* 0x000fea000383ffff */
.L_x_823:
[----:B-1----:R1:W2:Y:S02]  /*34300*/  SYNCS.PHASECHK.TRANS64.TRYWAIT P1, [R29+URZ+0x38840], R2 ;  /* 0x038840021d0075a7 */ /* 0x0022a4000802017f */
[----:B--2---:R-:W-:Y:S05]  /*34310*/  @!P1 NANOSLEEP.SYNCS 0x989680 ;  /* 0x009896800000995d */ /* 0x004fea0003900000 */
[----:B------:R-:W2:Y:S02]  /*34320*/  @!P1 SYNCS.PHASECHK.TRANS64 P1, [R29+URZ+0x38840], R2 ;  /* 0x038840021d0095a7 */ /* 0x000ea4000802007f */
[----:B--2---:R-:W-:Y:S05]  /*34330*/  @!P1 BRA `(.L_x_823) ;  /* 0xfffffffc00f09947 */ /* 0x004fea000383ffff */
[----:B------:R-:W-:Y:S05]  /*34340*/  BRA `(.L_x_1210) ;  /* 0xffffff5c00247947 */ /* 0x000fea000383ffff */
.L_x_825:
[----:B--2---:R2:W3:Y:S02]  /*34350*/  SYNCS.PHASECHK.TRANS64.TRYWAIT P1, [R5+URZ+0x38860], R0 ;  /* 0x03886000050075a7 */ /* 0x0044e4000802017f */
[----:B---3--:R-:W-:Y:S05]  /*34360*/  @!P1 NANOSLEEP.SYNCS 0x989680 ;  /* 0x009896800000995d */ /* 0x008fea0003900000 */
[----:B------:R-:W3:Y:S02]  /*34370*/  @!P1 SYNCS.PHASECHK.TRANS64 P1, [R5+URZ+0x38860], R0 ;  /* 0x03886000050095a7 */ /* 0x000ee4000802007f */
[----:B---3--:R-:W-:Y:S05]  /*34380*/  @!P1 BRA `(.L_x_825) ;  /* 0xfffffffc00f09947 */ /* 0x008fea000383ffff */
[----:B------:R-:W-:Y:S05]  /*34390*/  BRA `(.L_x_1211) ;  /* 0xffffff5c00207947 */ /* 0x000fea000383ffff */
.L_x_827:
[----:B---3--:R3:W4:Y:S02]  /*343a0*/  SYNCS.PHASECHK.TRANS64.TRYWAIT P1, [R29+URZ+0x38860], R2 ;  /* 0x038860021d0075a7 */ /* 0x008724000802017f */
[----:B----4-:R-:W-:Y:S05]  /*343b0*/  @!P1 NANOSLEEP.SYNCS 0x989680 ;  /* 0x009896800000995d */ /* 0x010fea0003900000 */
[----:B------:R-:W4:Y:S02]  /*343c0*/  @!P1 SYNCS.PHASECHK.TRANS64 P1, [R29+URZ+0x38860], R2 ;  /* 0x038860021d0095a7 */ /* 0x000f24000802007f */
[----:B----4-:R-:W-:Y:S05]  /*343d0*/  @!P1 BRA `(.L_x_827) ;  /* 0xfffffffc00f09947 */ /* 0x010fea000383ffff */
[----:B------:R-:W-:Y:S05]  /*343e0*/  BRA `(.L_x_1212) ;  /* 0xffffff5c001c7947 */ /* 0x000fea000383ffff */
.L_x_829:
[----:B----4-:R4:W0:Y:S02]  /*343f0*/  SYNCS.PHASECHK.TRANS64.TRYWAIT P1, [R5+URZ+0x38880], R0 ;  /* 0x03888000050075a7 */ /* 0x010824000802017f */
[----:B0-----:R-:W-:Y:S05]  /*34400*/  @!P1 NANOSLEEP.SYNCS 0x989680 ;  /* 0x009896800000995d */ /* 0x001fea0003900000 */
[----:B------:R-:W0:Y:S02]  /*34410*/  @!P1 SYNCS.PHASECHK.TRANS64 P1, [R5+URZ+0x38880], R0 ;  /* 0x03888000050095a7 */ /* 0x000e24000802007f */
[----:B0-----:R-:W-:Y:S05]  /*34420*/  @!P1 BRA `(.L_x_829) ;  /* 0xfffffffc00f09947 */ /* 0x001fea000383ffff */
[----:B------:R-:W-:Y:S05]  /*34430*/  BRA `(.L_x_1213) ;  /* 0xffffff5c00187947 */ /* 0x000fea000383ffff */
.L_x_1214:
        /* <DEDUP_REMOVED lines=12> */
.L_x_16268:


//--------------------- .text._ZN7cutlass13device_kernelIN5flash11enable_sm90INS1_16FlashAttnFwdSm90INS1_25CollectiveMainloopFwdSm90ILi2EN4cute5tupleIJNS5_1CILi1EEES8_S8_EEENS6_IJNS7_ILi128EEENS7_ILi64EEENS7_ILi256EEEEEELi256ENS_12float_e4m3_tEfNS_4arch4Sm90ELb0ELb1ELb0ELb0ELb1ELb0ELb0ELb1ELb0ELb1ELb1ELb0EEENS1_21CollectiveEpilogueFwdINS6_IJSA_SC_SB_EEES9_NS_10bfloat16_tESG_Li256ELb0ELb1ELb1ELb1EEENS1_19SingleTileSchedulerILb0ELb1ELb1ELi128EEEEEEEEEvNT_6ParamsE --------------------------
	.section	.text._ZN7cutlass13device_kernelIN5flash11enable_sm90INS1_16FlashAttnFwdSm90INS1_25CollectiveMainloopFwdSm90ILi2EN4cute5tupleIJNS5_1CILi1EEES8_S8_EEENS6_IJNS7_ILi128EEENS7_ILi64EEENS7_ILi256EEEEEELi256ENS_12float_e4m3_tEfNS_4arch4Sm90ELb0ELb1ELb0ELb0ELb1ELb0ELb0ELb1ELb0ELb1ELb1ELb0EEENS1_21CollectiveEpilogueFwdINS6_IJSA_SC_SB_EEES9_NS_10bfloat16_tESG_Li256ELb0ELb1ELb1ELb1EEENS1_19SingleTileSchedulerILb0ELb1ELb1ELi128EEEEEEEEEvNT_6ParamsE,"ax",@progbits
	.align	128
.text._ZN7cutlass13device_kernelIN5flash11enable_sm90INS1_16FlashAttnFwdSm90INS1_25CollectiveMainloopFwdSm90ILi2EN4cute5tupleIJNS5_1CILi1EEES8_S8_EEENS6_IJNS7_ILi128EEENS7_ILi64EEENS7_ILi256EEEEEELi256ENS_12float_e4m3_tEfNS_4arch4Sm90ELb0ELb1ELb0ELb0ELb1ELb0ELb0ELb1ELb0ELb1ELb1ELb0EEENS1_21CollectiveEpilogueFwdINS6_IJSA_SC_SB_EEES9_NS_10bfloat16_tESG_Li256ELb0ELb1ELb1ELb1EEENS1_19SingleTileSchedulerILb0ELb1ELb1ELi128EEEEEEEEEvNT_6ParamsE:
        .type           _ZN7cutlass13device_kernelIN5flash11enable_sm90INS1_16FlashAttnFwdSm90INS1_25CollectiveMainloopFwdSm90ILi2EN4cute5tupleIJNS5_1CILi1EEES8_S8_EEENS6_IJNS7_ILi128EEENS7_ILi64EEENS7_ILi256EEEEEELi256ENS_12float_e4m3_tEfNS_4arch4Sm90ELb0ELb1ELb0ELb0ELb1ELb0ELb0ELb1ELb0ELb1ELb1ELb0EEENS1_21CollectiveEpilogueFwdINS6_IJSA_SC_SB_EEES9_NS_10bfloat16_tESG_Li256ELb0ELb1ELb1ELb1EEENS1_19SingleTileSchedulerILb0ELb1ELb1ELi128EEEEEEEEEvNT_6ParamsE,@function
        .size           _ZN7cutlass13device_kernelIN5flash11enable_sm90INS1_16FlashAttnFwdSm90INS1_25CollectiveMainloopFwdSm90ILi2EN4cute5tupleIJNS5_1CILi1EEES8_S8_EEENS6_IJNS7_ILi128EEENS7_ILi64EEENS7_ILi256EEEEEELi256ENS_12float_e4m3_tEfNS_4arch4Sm90ELb0ELb1ELb0ELb0ELb1ELb0ELb0ELb1ELb0ELb1ELb1ELb0EEENS1_21CollectiveEpilogueFwdINS6_IJSA_SC_SB_EEES9_NS_10bfloat16_tESG_Li256ELb0ELb1ELb1ELb1EEENS1_19SingleTileSchedulerILb0ELb1ELb1ELi128EEEEEEEEEvNT_6ParamsE,(.L_x_16269 - _ZN7cutlass13device_kernelIN5flash11enable_sm90INS1_16FlashAttnFwdSm90INS1_25CollectiveMainloopFwdSm90ILi2EN4cute5tupleIJNS5_1CILi1EEES8_S8_EEENS6_IJNS7_ILi128EEENS7_ILi64EEENS7_ILi256EEEEEELi256ENS_12float_e4m3_tEfNS_4arch4Sm90ELb0ELb1ELb0ELb0ELb1ELb0ELb0ELb1ELb0ELb1ELb1ELb0EEENS1_21CollectiveEpilogueFwdINS6_IJSA_SC_SB_EEES9_NS_10bfloat16_tESG_Li256ELb0ELb1ELb1ELb1EEENS1_19SingleTileSchedulerILb0ELb1ELb1ELi128EEEEEEEEEvNT_6ParamsE)
        .other          _ZN7cutlass13device_kernelIN5flash11enable_sm90INS1_16FlashAttnFwdSm90INS1_25CollectiveMainloopFwdSm90ILi2EN4cute5tupleIJNS5_1CILi1EEES8_S8_EEENS6_IJNS7_ILi128EEENS7_ILi64EEENS7_ILi256EEEEEELi256ENS_12float_e4m3_tEfNS_4arch4Sm90ELb0ELb1ELb0ELb0ELb1ELb0ELb0ELb1ELb0ELb1ELb1ELb0EEENS1_21CollectiveEpilogueFwdINS6_IJSA_SC_SB_EEES9_NS_10bfloat16_tESG_Li256ELb0ELb1ELb1ELb1EEENS1_19SingleTileSchedulerILb0ELb1ELb1ELi128EEEEEEEEEvNT_6ParamsE,@"STO_CUDA_ENTRY STV_DEFAULT"
_ZN7cutlass13device_kernelIN5flash11enable_sm90INS1_16FlashAttnFwdSm90INS1_25CollectiveMainloopFwdSm90ILi2EN4cute5tupleIJNS5_1CILi1EEES8_S8_EEENS6_IJNS7_ILi128EEENS7_ILi64EEENS7_ILi256EEEEEELi256ENS_12float_e4m3_tEfNS_4arch4Sm90ELb0ELb1ELb0ELb0ELb1ELb0ELb0ELb1ELb0ELb1ELb1ELb0EEENS1_21CollectiveEpilogueFwdINS6_IJSA_SC_SB_EEES9_NS_10bfloat16_tESG_Li256ELb0ELb1ELb1ELb1EEENS1_19SingleTileSchedulerILb0ELb1ELb1ELi128EEEEEEEEEvNT_6ParamsE:
        /* <DEDUP_REMOVED lines=45> */
.L_x_1215:
        /* <DEDUP_REMOVED lines=22> */
.L_x_1216:
        /* <DEDUP_REMOVED lines=18> */
.L_x_1217:
        /* <DEDUP_REMOVED lines=22> */
.L_x_1218:
        /* <DEDUP_REMOVED lines=23> */
.L_x_1219:
        /* <DEDUP_REMOVED lines=9> */
.L_x_1222:
        /* <DEDUP_REMOVED lines=26> */
[----:B------:R-:W-:Y:S01]  /*0a50*/  UISETP.NE.AND.EX UP0, UPT, UR5, URZ, UPT, UP0 ;  /* 0x0000003f0500728c */ /* 0x000fe2000bf05300 */
[----:B------:R-:W0:Y:S01]  /*0a60*/  LDC.64 R8, c[0x0][0x418] ;  /* 0x00010600ff087b82 */ /* 0x000e220000000a00 */
[----:B------:R-:W-:Y:S02]  /*0a70*/  UISETP.NE.AND.EX UP1, UPT, UR9, URZ, UPT, UP1 ;  /* 0x0000003f0900728c */ /* 0x000fe4000bf25310 */
[----:B------:R-:W-:-:S02]  /*0a80*/  USHF.R.S32.HI UR38, URZ, 0x1f, UR37 ;  /* 0x0000001f3f267899 */ /* 0x000fc40008011425 */
[----:B------:R-:W-:Y:S02]  /*0a90*/  PLOP3.LUT P0, PT, PT, PT, UP0, 0x80, 0x0 ;  /* 0x000000000000781c */ /* 0x000fe40003f0f008 */
[----:B------:R-:W-:Y:S01]  /*0aa0*/  PLOP3.LUT P1, PT, PT, PT, UP1, 0x80, 0x0 ;  /* 0x000000000000781c */ /* 0x000fe20003f2f018 */
[----:B------:R-:W1:Y:S02]  /*0ab0*/  LDC R11, c[0x0][0x288] ;  /* 0x0000a200ff0b7b82 */ /* 0x000e640000000800 */
[----:B------:R-:W-:Y:S02]  /*0ac0*/  @UP0 ULDC.64 UR12, c[0x0][0x9a8] ;  /* 0x00026a00000c0ab9 */ /* 0x000fe40000000a00 */
[----:B------:R-:W-:Y:S01]  /*0ad0*/  @UP1 ULDC.64 UR16, c[0x0][0x9b8] ;  /* 0x00026e0000101ab9 */ /* 0x000fe20000000a00 */
[----:B------:R-:W-:Y:S02]  /*0ae0*/  @UP0 UIMAD UR7, UR38, UR12, URZ ;  /* 0x0000000c260702a4 */ /* 0x000fe4000f8e023f */
[----:B------:R-:W-:Y:S01]  /*0af0*/  @UP1 UIMAD UR15, UR38, UR16, URZ ;  /* 0x00000010260f12a4 */ /* 0x000fe2000f8e023f */
[----:B------:R-:W2:Y:S01]  /*0b00*/  LDC R6, c[0x0][0x424] ;  /* 0x00010900ff067b82 */ /* 0x000ea20000000800 */
[----:B------:R-:W-:-:S02]  /*0b10*/  @UP0 UIMAD UR14, UR37, UR13, UR7 ;  /* 0x0000000d250e02a4 */ /* 0x000fc4000f8e0207 */
[----:B------:R-:W-:Y:S02]  /*0b20*/  @UP0 UIMAD.WIDE.U32 UR10, UR37, UR12, URZ ;  /* 0x0000000c250a02a5 */ /* 0x000fe4000f8e003f */
[----:B------:R-:W-:Y:S02]  /*0b30*/  @UP0 USHF.R.S32.HI UR7, URZ, 0x1f, UR42 ;  /* 0x0000001f3f070899 */ /* 0x000fe4000801142a */
[----:B------:R-:W-:Y:S01]  /*0b40*/  @UP1 UIMAD.WIDE.U32 UR12, UR37, UR16, URZ ;  /* 0x00000010250c12a5 */ /* 0x000fe2000f8e003f */
[----:B------:R-:W3:Y:S01]  /*0b50*/  LDC R13, c[0x0][0x2f0] ;  /* 0x0000bc00ff0d7b82 */ /* 0x000ee20000000800 */
[----:B------:R-:W-:Y:S02]  /*0b60*/  @UP1 UIMAD UR15, UR37, UR17, UR15 ;  /* 0x00000011250f12a4 */ /* 0x000fe4000f8e020f */
[----:B------:R-:W-:Y:S01]  /*0b70*/  @UP1 USHF.R.S32.HI UR20, URZ, 0x1f, UR42 ;  /* 0x0000001f3f141899 */ /* 0x000fe2000801142a */
[----:B------:R-:W-:Y:S01]  /*0b80*/  @UP0 ULDC.64 UR16, c[0x0][0x9b0] ;  /* 0x00026c0000100ab9 */ /* 0x000fe20000000a00 */
[----:B------:R-:W-:Y:S01]  /*0b90*/  @UP1 ULDC.64 UR18, c[0x0][0x9c0] ;  /* 0x0002700000121ab9 */ /* 0x000fe20000000a00 */
[----:B------:R-:W-:-:S02]  /*0ba0*/  @UP0 UIMAD UR7, UR7, UR16, URZ ;  /* 0x00000010070702a4 */ /* 0x000fc4000f8e023f */
[----:B------:R-:W-:Y:S02]  /*0bb0*/  @UP0 UIADD3 UR11, UR11, UR14, URZ ;  /* 0x0000000e0b0b0290 */ /* 0x000fe4000fffe03f */
[----:B------:R-:W-:Y:S02]  /*0bc0*/  @UP1 UIMAD UR14, UR20, UR18, URZ ;  /* 0x00000012140e12a4 */ /* 0x000fe4000f8e023f */
[----:B------:R-:W-:Y:S02]  /*0bd0*/  @UP1 UIADD3 UR13, UR13, UR15, URZ ;  /* 0x0000000f0d0d1290 */ /* 0x000fe4000fffe03f */
[----:B------:R-:W-:Y:S02]  /*0be0*/  @UP0 UIMAD UR7, UR42, UR17, UR7 ;  /* 0x000000112a0702a4 */ /* 0x000fe4000f8e0207 */
[----:B------:R-:W-:Y:S02]  /*0bf0*/  @UP0 UIMAD.WIDE.U32 UR10, UR42, UR16, UR10 ;  /* 0x000000102a0a02a5 */ /* 0x000fe4000f8e000a */
[----:B------:R-:W-:-:S02]  /*0c00*/  @UP1 UIMAD UR14, UR42, UR19, UR14 ;  /* 0x000000132a0e12a4 */ /* 0x000fc4000f8e020e */
[----:B------:R-:W-:Y:S02]  /*0c10*/  @UP1 UIMAD.WIDE.U32 UR12, UR42, UR18, UR12 ;  /* 0x000000122a0c12a5 */ /* 0x000fe4000f8e000c */
[----:B------:R-:W-:Y:S02]  /*0c20*/  @UP0 UIADD3 UR11, UR11, UR7, URZ ;  /* 0x000000070b0b0290 */ /* 0x000fe4000fffe03f */
[----:B------:R-:W-:Y:S02]  /*0c30*/  @UP0 ULEA UR4, UP2, UR10, UR4, 0x2 ;  /* 0x000000040a040291 */ /* 0x000fe4000f84103f */
[----:B------:R-:W-:Y:S02]  /*0c40*/  @UP1 UIADD3 UR7, UR13, UR14, URZ ;  /* 0x0000000e0d071290 */ /* 0x000fe4000fffe03f */
[----:B------:R-:W-:Y:S02]  /*0c50*/  @UP1 ULEA UR8, UP3, UR12, UR8, 0x2 ;  /* 0x000000080c081291 */ /* 0x000fe4000f86103f */
[----:B------:R-:W-:Y:S01]  /*0c60*/  @UP0 ULEA.HI.X UR5, UR10, UR5, UR11, 0x2, UP2 ;  /* 0x000000050a050291 */ /* 0x000fe200090f140b */
[----:B------:R-:W-:Y:S01]  /*0c70*/  IMAD.U32 R2, RZ, RZ, UR4 ;  /* 0x00000004ff027e24 */ /* 0x000fe2000f8e00ff */
[----:B------:R-:W-:-:S02]  /*0c80*/  @UP1 ULEA.HI.X UR9, UR12, UR9, UR7, 0x2, UP3 ;  /* 0x000000090c091291 */ /* 0x000fc400098f1407 */
[----:B------:R-:W-:Y:S01]  /*0c90*/  IMAD.U32 R4, RZ, RZ, UR8 ;  /* 0x00000008ff047e24 */ /* 0x000fe2000f8e00ff */
[----:B------:R-:W4:Y:S01]  /*0ca0*/  S2UR UR47, SR_CTAID.X ;  /* 0x00000000002f79c3 */ /* 0x000f220000002500 */
[----:B------:R-:W-:Y:S01]  /*0cb0*/  IMAD.U32 R3, RZ, RZ, UR5 ;  /* 0x00000005ff037e24 */ /* 0x000fe2000f8e00ff */
[----:B------:R-:W-:Y:S01]  /*0cc0*/  ULDC UR4, c[0x0][0x448] ;  /* 0x0001120000047ab9 */ /* 0x000fe20000000800 */
[----:B------:R-:W-:Y:S01]  /*0cd0*/  IMAD.U32 R5, RZ, RZ, UR9 ;  /* 0x00000009ff057e24 */ /* 0x000fe2000f8e00ff */
[----:B------:R-:W-:Y:S02]  /*0ce0*/  ULDC UR11, c[0x0][0x988] ;  /* 0x00026200000b7ab9 */ /* 0x000fe40000000800 */
[----:B------:R1:W5:Y:S04]  /*0cf0*/  @P0 LDG.E R7, desc[UR52][R2.64] ;  /* 0x0000003402070981 */ /* 0x000368000c1e1900 */
[----:B------:R-:W5:Y:S01]  /*0d00*/  @P1 LDG.E R0, desc[UR52][R4.64] ;  /* 0x0000003404001981 */ /* 0x000f62000c1e1900 */
[----:B0-----:R-:W-:Y:S01]  /*0d10*/  ISETP.NE.U32.AND P0, PT, R8, RZ, PT ;  /* 0x000000ff0800720c */ /* 0x001fe20003f05070 */
[----:B------:R-:W-:Y:S01]  /*0d20*/  UISETP.NE.AND UP5, UPT, UR4, 0x1, UPT ;  /* 0x000000010400788c */ /* 0x000fe2000bfa5270 */
[----:B------:R-:W-:-:S02]  /*0d30*/  VIADD R19, R18, 0xffffff80 ;  /* 0xffffff8012137836 */ /* 0x000fc40000000000 */
[----:B------:R-:W-:Y:S01]  /*0d40*/  ISETP.NE.AND.EX P0, PT, R9, RZ, PT, P0 ;  /* 0x000000ff0900720c */ /* 0x000fe20003f05300 */
[----:B------:R-:W-:Y:S01]  /*0d50*/  ULDC.64 UR4, c[0x0][0x9e0] ;  /* 0x0002780000047ab9 */ /* 0x000fe20000000a00 */
[----:B-1----:R-:W-:Y:S01]  /*0d60*/  IADD3 R3, -R11, 0x1, RZ ;  /* 0x000000010b037810 */ /* 0x002fe20007ffe1ff */
[----:B------:R-:W-:Y:S01]  /*0d70*/  UISETP.GE.AND UP4, UPT, UR5, 0x1, UPT ;  /* 0x000000010500788c */ /* 0x000fe2000bf86270 */
[----:B--2---:R-:W-:Y:S01]  /*0d80*/  SEL R2, R6, 0x1, P0 ;  /* 0x0000000106027807 */ /* 0x004fe20000000000 */
[----:B------:R-:W-:Y:S02]  /*0d90*/  UP2UR UR44, UPR, URZ, 0x20 ;  /* 0x000000203f2c7883 */ /* 0x000fe40008000000 */
[----:B------:R-:W-:Y:S02]  /*0da0*/  UP2UR UR43, UPR, URZ, 0x10 ;  /* 0x000000103f2b7883 */ /* 0x000fe40008000000 */
[----:B---3--:R-:W-:Y:S01]  /*0db0*/  IMAD R3, R2, R13, R3 ;  /* 0x0000000d02037224 */ /* 0x008fe200078e0203 */
[----:B----4-:R-:W-:Y:S01]  /*0dc0*/  USHF.L.U32 UR47, UR47, 0x7, URZ ;  /* 0x000000072f2f7899 */ /* 0x010fe2000800063f */
[----:B------:R-:W-:Y:S01]  /*0dd0*/  PLOP3.LUT P0, PT, PT, PT, UP4, 0x40, 0x0 ;  /* 0x000000000000781c */ /* 0x000fe20003f0e848 */
[----:B------:R-:W-:Y:S01]  /*0de0*/  @UP5 ULDC UR9, c[0x0][0x44c] ;  /* 0x0001130000095ab9 */ /* 0x000fe20000000800 */
[----:B------:R-:W-:Y:S01]  /*0df0*/  @UP5 ULDC UR12, c[0x0][0x450] ;  /* 0x00011400000c5ab9 */ /* 0x000fe20000000800 */
[----:B------:R-:W-:Y:S01]  /*0e00*/  R2UR UR10, R3 ;  /* 0x00000000030a72ca */ /* 0x000fe200000e0000 */
[----:B------:R-:W-:-:S02]  /*0e10*/  @UP5 UIADD3 UR8, UR47, 0x7f, URZ ;  /* 0x0000007f2f085890 */ /* 0x000fc4000fffe03f */
[----:B------:R-:W-:Y:S02]  /*0e20*/  UIADD3 UR7, UR47, 0x7f, URZ ;  /* 0x0000007f2f077890 */ /* 0x000fe4000fffe03f */
[----:B------:R-:W-:-:S04]  /*0e30*/  UIMAD.WIDE.U32 UR8, UR8, UR9, URZ ;  /* 0x00000009080872a5 */ /* 0x000fc8000f8e003f */
[----:B------:R-:W-:-:S04]  /*0e40*/  @UP5 USHF.R.U32.HI UR7, URZ, UR12, UR9 ;  /* 0x0000000c3f075299 */ /* 0x000fc80008011609 */
[----:B------:R-:W-:-:S04]  /*0e50*/  UIADD3 UR7, UR10, UR7, URZ ;  /* 0x000000070a077290 */ /* 0x000fc8000fffe03f */
[----:B------:R-:W-:Y:S01]  /*0e60*/  UIADD3 UR4, UR7, UR4, URZ ;  /* 0x0000000407047290 */ /* 0x000fe2000fffe03f */
[----:B-----5:R-:W-:-:S04]  /*0e70*/  FMUL.FTZ R0, R7, R0 ;  /* 0x0000000007007220 */ /* 0x020fc80000410000 */
[----:B------:R-:W-:-:S05]  /*0e80*/  FMUL.FTZ R0, R0, UR11 ;  /* 0x0000000b00007c20 */ /* 0x000fca0008410000 */
[----:B------:R-:W-:Y:S01]  /*0e90*/  R2UR UR39, R0 ;  /* 0x00000000002772ca */ /* 0x000fe200000e0000 */
[----:B------:R-:W-:Y:S01]  /*0ea0*/  IMAD.U32 R0, RZ, RZ, UR4 ;  /* 0x00000004ff007e24 */ /* 0x000fe2000f8e00ff */
[----:B------:R-:W-:-:S13]  /*0eb0*/  @P0 BRA `(.L_x_1224) ;  /* 0x0000000000400947 */ /* 0x000fda0003800000 */
[----:B------:R-:W-:Y:S01]  /*0ec0*/  ISETP.LT.AND P0, PT, RZ, UR7, PT ;  /* 0x00000007ff007c0c */ /* 0x000fe2000bf01270 */
[----:B------:R-:W-:-:S12]  /*0ed0*/  UIADD3 UR4, UR7, -0x1, URZ ;  /* 0xffffffff07047890 */ /* 0x000fd8000fffe03f */
[----:B------:R-:W-:Y:S05]  /*0ee0*/  @P0 BRA `(.L_x_1225) ;  /* 0x00000000001c0947 */ /* 0x000fea0003800000 */
[----:B------:R-:W-:Y:S02]  /*0ef0*/  UISETP.NE.AND UP0, UPT, UR5, 0x1, UPT ;  /* 0x000000010500788c */ /* 0x000fe4000bf05270 */
[----:B------:R-:W-:-:S09]  /*0f00*/  UIADD3 UR4, -UR7, URZ, URZ ;  /* 0x0000003f07047290 */ /* 0x000fd2000fffe13f */
[----:B------:R-:W-:Y:S02]  /*0f10*/  @UP0 ULDC.64 UR10, c[0x0][0x9e8] ;  /* 0x00027a00000a0ab9 */ /* 0x000fe40000000a00 */
[----:B------:R-:W-:-:S04]  /*0f20*/  UIMAD.WIDE.U32 UR8, UR4, UR10, URZ ;  /* 0x0000000a040872a5 */ /* 0x000fc8000f8e003f */
[----:B------:R-:W-:-:S04]  /*0f30*/  @UP0 USHF.R.U32.HI UR4, URZ, UR11, UR9 ;  /* 0x0000000b3f040299 */ /* 0x000fc80008011609 */
[----:B------:R-:W-:Y:S01]  /*0f40*/  ULOP3.LUT UR4, URZ, UR4, URZ, 0x33, !UPT ;  /* 0x000000043f047292 */ /* 0x000fe2000f8e333f */
[----:B------:R-:W-:Y:S11]  /*0f50*/  BRA `(.L_x_1226) ;  /* 0x0000000000107947 */ /* 0x000ff60003800000 */
.L_x_1225:
[----:B------:R-:W-:-:S11]  /*0f60*/  UISETP.NE.AND UP0, UPT, UR5, 0x1, UPT ;  /* 0x000000010500788c */ /* 0x000fd6000bf05270 */
[----:B------:R-:W-:Y:S02]  /*0f70*/  @UP0 ULDC.64 UR10, c[0x0][0x9e8] ;  /* 0x00027a00000a0ab9 */ /* 0x000fe40000000a00 */
[----:B------:R-:W-:-:S04]  /*0f80*/  UIMAD.WIDE.U32 UR8, UR4, UR10, URZ ;  /* 0x0000000a040872a5 */ /* 0x000fc8000f8e003f */
[----:B------:R-:W-:-:S12]  /*0f90*/  @UP0 USHF.R.U32.HI UR4, URZ, UR11, UR9 ;  /* 0x0000000b3f040299 */ /* 0x000fd80008011609 */
.L_x_1226:
[----:B------:R-:W-:-:S06]  /*0fa0*/  UIMAD UR4, UR4, UR5, UR5 ;  /* 0x00000005040472a4 */ /* 0x000fcc000f8e0205 */
[----:B------:R-:W-:-:S07]  /*0fb0*/  VIMNMX R0, R0, UR4, PT ;  /* 0x0000000400007c48 */ /* 0x000fce000bfe0100 */
.L_x_1224:
[----:B------:R-:W-:Y:S01]  /*0fc0*/  UISETP.NE.AND UP0, UPT, UR44, URZ, UPT ;  /* 0x0000003f2c00728c */ /* 0x000fe2000bf05270 */
[-C--:B------:R-:W-:Y:S01]  /*0fd0*/  IMAD R18, R2, R13.reuse, -R11 ;  /* 0x0000000d02127224 */ /* 0x080fe200078e0a0b */
[----:B------:R-:W-:Y:S01]  /*0fe0*/  UMOV UR4, UR47 ;  /* 0x0000002f00047c82 */ /* 0x000fe20008000000 */
[----:B------:R-:W-:Y:S02]  /*0ff0*/  VIADD R4, R0, 0x3f ;  /* 0x0000003f00047836 */ /* 0x000fe40000000000 */
[----:B------:R-:W-:Y:S01]  /*1000*/  IMAD R0, R2, R13, 0x3f ;  /* 0x0000003f02007424 */ /* 0x000fe200078e020d */
[----:B------:R-:W-:Y:S02]  /*1010*/  R2UR UR7, R18 ;  /* 0x00000000120772ca */ /* 0x000fe400000e0000 */
[----:B------:R-:W-:Y:S02]  /*1020*/  SHF.R.S32.HI R5, RZ, 0x1f, R4 ;  /* 0x0000001fff057819 */ /* 0x000fe40000011404 */
[----:B------:R-:W-:Y:S01]  /*1030*/  SHF.R.S32.HI R3, RZ, 0x1f, R0 ;  /* 0x0000001fff037819 */ /* 0x000fe20000011400 */
[----:B------:R-:W-:Y:S01]  /*1040*/  @UP0 ULDC UR8, c[0x0][0x44c] ;  /* 0x0001130000080ab9 */ /* 0x000fe20000000800 */
[----:B------:R-:W-:Y:S01]  /*1050*/  @UP0 ULDC UR10, c[0x0][0x450] ;  /* 0x00011400000a0ab9 */ /* 0x000fe20000000800 */
[----:B------:R-:W-:Y:S01]  /*1060*/  UIMAD.WIDE.U32 UR8, UR47, UR8, URZ ;  /* 0x000000082f0872a5 */ /* 0x000fe2000f8e003f */
[----:B------:R-:W-:-:S02]  /*1070*/  LEA.HI R5, R5, R4, RZ, 0x6 ;  /* 0x0000000405057211 */ /* 0x000fc400078f30ff */
[----:B------:R-:W-:Y:S01]  /*1080*/  LEA.HI R3, R3, R0, RZ, 0x6 ;  /* 0x0000000003037211 */ /* 0x000fe200078f30ff */
[----:B------:R-:W-:Y:S01]  /*1090*/  @UP0 USHF.R.U32.HI UR4, URZ, UR10, UR9 ;  /* 0x0000000a3f040299 */ /* 0x000fe20008011609 */
[----:B------:R-:W-:Y:S01]  /*10a0*/  SHF.R.S32.HI R0, RZ, 0x6, R5 ;  /* 0x00000006ff007819 */ /* 0x000fe20000011405 */
[----:B------:R-:W-:Y:S01]  /*10b0*/  UISETP.GE.AND UP0, UPT, UR5, 0x1, UPT ;  /* 0x000000010500788c */ /* 0x000fe2000bf06270 */
[----:B------:R-:W-:Y:S01]  /*10c0*/  SHF.R.S32.HI R3, RZ, 0x6, R3 ;  /* 0x00000006ff037819 */ /* 0x000fe20000011403 */
[----:B------:R-:W-:-:S03]  /*10d0*/  UIADD3 UR4, UR7, UR4, URZ ;  /* 0x0000000407047290 */ /* 0x000fc6000fffe03f */
[----:B------:R-:W-:Y:S01]  /*10e0*/  ULDC UR7, c[0x0][0x9dc] ;  /* 0x0002770000077ab9 */ /* 0x000fe20000000800 */
[----:B------:R-:W-:Y:S01]  /*10f0*/  PLOP3.LUT P0, PT, PT, PT, UP0, 0x40, 0x0 ;  /* 0x000000000000781c */ /* 0x000fe20003f0e808 */
[----:B------:R-:W-:Y:S01]  /*1100*/  UIADD3 UR7, UR4, -UR7, URZ ;  /* 0x8000000704077290 */ /* 0x000fe2000fffe03f */
[----:B------:R-:W-:-:S11]  /*1110*/  VIMNMX R17, R3, R0, PT ;  /* 0x0000000003117248 */ /* 0x000fd60003fe0100 */
[----:B------:R-:W-:Y:S05]  /*1120*/  @P0 BRA `(.L_x_1227) ;  /* 0x0000000000440947 */ /* 0x000fea0003800000 */
[----:B------:R-:W-:-:S06]  /*1130*/  UISETP.GT.AND UP0, UPT, UR4, -0x1, UPT ;  /* 0xffffffff0400788c */ /* 0x000fcc000bf04270 */
[----:B------:R-:W-:-:S13]  /*1140*/  PLOP3.LUT P0, PT, PT, PT, UP0, 0x80, 0x0 ;  /* 0x000000000000781c */ /* 0x000fda0003f0f008 */
[----:B------:R-:W-:Y:S05]  /*1150*/  @P0 BRA `(.L_x_1228) ;  /* 0x00000000001c0947 */ /* 0x000fea0003800000 */
[----:B------:R-:W-:Y:S02]  /*1160*/  UISETP.NE.AND UP0, UPT, UR5, 0x1, UPT ;  /* 0x000000010500788c */ /* 0x000fe4000bf05270 */
[----:B------:R-:W-:-:S09]  /*1170*/  ULOP3.LUT UR4, URZ, UR4, URZ, 0x33, !UPT ;  /* 0x000000043f047292 */ /* 0x000fd2000f8e333f */
[----:B------:R-:W-:Y:S02]  /*1180*/  @UP0 ULDC.64 UR10, c[0x0][0x9e8] ;  /* 0x00027a00000a0ab9 */ /* 0x000fe40000000a00 */
[----:B------:R-:W-:-:S04]  /*1190*/  UIMAD.WIDE.U32 UR8, UR4, UR10, URZ ;  /* 0x0000000a040872a5 */ /* 0x000fc8000f8e003f */
[----:B------:R-:W-:-:S04]  /*11a0*/  @UP0 USHF.R.U32.HI UR4, URZ, UR11, UR9 ;  /* 0x0000000b3f040299 */ /* 0x000fc80008011609 */
[----:B------:R-:W-:Y:S01]  /*11b0*/  ULOP3.LUT UR4, URZ, UR4, URZ, 0x33, !UPT ;  /* 0x000000043f047292 */ /* 0x000fe2000f8e333f */
[----:B------:R-:W-:Y:S11]  /*11c0*/  BRA `(.L_x_1229) ;  /* 0x0000000000107947 */ /* 0x000ff60003800000 */
.L_x_1228:
[----:B------:R-:W-:-:S11]  /*11d0*/  UISETP.NE.AND UP0, UPT, UR5, 0x1, UPT ;  /* 0x000000010500788c */ /* 0x000fd6000bf05270 */
[----:B------:R-:W-:Y:S02]  /*11e0*/  @UP0 ULDC.64 UR10, c[0x0][0x9e8] ;  /* 0x00027a00000a0ab9 */ /* 0x000fe40000000a00 */
[----:B------:R-:W-:-:S04]  /*11f0*/  UIMAD.WIDE.U32 UR8, UR4, UR10, URZ ;  /* 0x0000000a040872a5 */ /* 0x000fc8000f8e003f */
[----:B------:R-:W-:-:S12]  /*1200*/  @UP0 USHF.R.U32.HI UR4, URZ, UR11, UR9 ;  /* 0x0000000b3f040299 */ /* 0x000fd80008011609 */
.L_x_1229:
[----:B------:R-:W-:-:S04]  /*1210*/  UIMAD UR4, UR4, UR5, URZ ;  /* 0x00000005040472a4 */ /* 0x000fc8000f8e023f */
[----:B------:R-:W-:-:S04]  /*1220*/  UISETP.LT.AND UP0, UPT, UR7, UR4, UPT ;  /* 0x000000040700728c */ /* 0x000fc8000bf01270 */
[----:B------:R-:W-:-:S12]  /*1230*/  USEL UR7, UR7, UR4, !UP0 ;  /* 0x0000000407077287 */ /* 0x000fd8000c000000 */
.L_x_1227:
[----:B------:R-:W-:Y:S02]  /*1240*/  USHF.R.S32.HI UR4, URZ, 0x1f, UR7 ;  /* 0x0000001f3f047899 */ /* 0x000fe40008011407 */
[----:B------:R-:W-:Y:S02]  /*1250*/  USHF.R.U32.HI UR10, URZ, 0x10, UR6 ;  /* 0x000000103f0a7899 */ /* 0x000fe40008011606 */
[----:B------:R-:W-:Y:S02]  /*1260*/  ULEA.HI UR4, UR4, UR7, URZ, 0x6 ;  /* 0x0000000704047291 */ /* 0x000fe4000f8f303f */
[----:B------:R-:W-:Y:S02]  /*1270*/  ULOP3.LUT UR40, UR6, 0xffff, URZ, 0xc0, !UPT ;  /* 0x0000ffff06287892 */ /* 0x000fe4000f8ec03f */
[----:B------:R-:W-:-:S04]  /*1280*/  USHF.R.S32.HI UR4, URZ, 0x6, UR4 ;  /* 0x000000063f047899 */ /* 0x000fc80008011404 */
[----:B------:R-:W-:-:S04]  /*1290*/  UISETP.LT.AND UP0, UPT, URZ, UR4, UPT ;  /* 0x000000043f00728c */ /* 0x000fc8000bf01270 */
[----:B------:R-:W-:Y:S02]  /*12a0*/  USEL UR9, URZ, UR4, !UP0 ;  /* 0x000000043f097287 */ /* 0x000fe4000c000000 */
[----:B------:R-:W-:Y:S01]  /*12b0*/  UISETP.NE.AND UP0, UPT, UR10, URZ, UPT ;  /* 0x0000003f0a00728c */ /* 0x000fe2000bf05270 */
[----:B------:R-:W-:-:S03]  /*12c0*/  UMOV UR4, URZ ;  /* 0x0000003f00047c82 */ /* 0x000fc60008000000 */
[----:B------:R-:W-:-:S07]  /*12d0*/  ISETP.GT.AND P0, PT, R17, UR9, PT ;  /* 0x0000000911007c0c */ /* 0x000fce000bf04270 */
[----:B------:R-:W-:-:S06]  /*12e0*/  @!UP0 ULDC UR10, c[0x0][0x9f0] ;  /* 0x00027c00000a8ab9 */ /* 0x000fcc0000000800 */
[----:B------:R-:W-:Y:S05]  /*12f0*/  @!P0 BRA `(.L_x_1230) ;  /* 0x00000000008c8947 */ /* 0x000fea0003800000 */
[----:B------:R-:W-:Y:S01]  /*1300*/  IMAD.U32 R6, RZ, RZ, UR10 ;  /* 0x0000000aff067e24 */ /* 0x000fe2000f8e00ff */
[----:B------:R-:W-:-:S04]  /*1310*/  UMOV UR4, URZ ;  /* 0x0000003f00047c82 */ /* 0x000fc80008000000 */
[----:B------:R-:W-:-:S04]  /*1320*/  IABS R0, R6 ;  /* 0x0000000600007213 */ /* 0x000fc80000000000 */
[----:B------:R-:W-:Y:S02]  /*1330*/  R2UR UR11, R0 ;  /* 0x00000000000b72ca */ /* 0x000fe400000e0000 */
[----:B------:R-:W-:Y:S02]  /*1340*/  IADD3 R0, R6, -0x1, R17 ;  /* 0xffffffff06007810 */ /* 0x000fe40007ffe011 */
[----:B------:R-:W-:Y:S02]  /*1350*/  IABS R6, R6 ;  /* 0x0000000600067213 */ /* 0x000fe40000000000 */
[----:B------:R-:W-:-:S03]  /*1360*/  R2UR UR6, R0 ;  /* 0x00000000000672ca */ /* 0x000fc600000e0000 */
[----:B------:R-:W-:-:S04]  /*1370*/  IMAD.MOV R6, RZ, RZ, -R6 ;  /* 0x000000ffff067224 */ /* 0x000fc800078e0a06 */
[----:B------:R-:W0:Y:S06]  /*1380*/  I2F.RP R3, UR11 ;  /* 0x0000000b00037d06 */ /* 0x000e2c0008209400 */
[----:B------:R-:W-:-:S06]  /*1390*/  UIADD3 UR6, -UR9, UR6, URZ ;  /* 0x0000000609067290 */ /* 0x000fcc000fffe13f */
[----:B------:R-:W-:Y:S01]  /*13a0*/  IMAD.U32 R0, RZ, RZ, UR6 ;  /* 0x00000006ff007e24 */ /* 0x000fe2000f8e00ff */
[----:B------:R-:W-:Y:S01]  /*13b0*/  ULOP3.LUT UR6, UR6, UR10, URZ, 0x3c, !UPT ;  /* 0x0000000a06067292 */ /* 0x000fe2000f8e3c3f */
[----:B0-----:R-:W0:Y:S03]  /*13c0*/  MUFU.RCP R3, R3 ;  /* 0x0000000300037308 */ /* 0x001e260000001000 */
[----:B------:R-:W-:-:S04]  /*13d0*/  IABS R0, R0 ;  /* 0x0000000000007213 */ /* 0x000fc80000000000 */
[----:B------:R-:W-:Y:S01]  /*13e0*/  R2UR UR8, R0 ;  /* 0x00000000000872ca */ /* 0x000fe200000e0000 */
[----:B------:R-:W-:Y:S02]  /*13f0*/  IMAD.MOV.U32 R0, RZ, RZ, R6 ;  /* 0x000000ffff007224 */ /* 0x000fe400078e0006 */
[----:B0-----:R-:W-:-:S06]  /*1400*/  VIADD R4, R3, 0xffffffe ;  /* 0x0ffffffe03047836 */ /* 0x001fcc0000000000 */
        /* <DEDUP_REMOVED lines=18> */
.L_x_1230:
[----:B------:R-:W-:Y:S02]  /*1530*/  UIMAD UR40, UR40, UR4, UR9 ;  /* 0x00000004282872a4 */ /* 0x000fe4000f8e0209 */
[----:B------:R-:W-:Y:S01]  /*1540*/  IMAD.U32 R0, RZ, RZ, UR4 ;  /* 0x00000004ff007e24 */ /* 0x000fe2000f8e00ff */
[----:B------:R-:W-:Y:S02]  /*1550*/  PLOP3.LUT P0, PT, PT, PT, PT, 0x80, 0x0 ;  /* 0x000000000000781c */ /* 0x000fe40003f0f070 */
[----:B------:R-:W-:Y:S01]  /*1560*/  CS2R R28, SRZ ;  /* 0x00000000001c7805 */ /* 0x000fe2000001ff00 */
[----:B------:R-:W-:Y:S01]  /*1570*/  IMAD.MOV.U32 R3, RZ, RZ, RZ ;  /* 0x000000ffff037224 */ /* 0x000fe200078e00ff */
[----:B------:R-:W-:Y:S02]  /*1580*/  CS2R R24, SRZ ;  /* 0x0000000000187805 */ /* 0x000fe4000001ff00 */
[----:B------:R-:W-:Y:S01]  /*1590*/  VIADDMNMX R17, R0, UR40, R17, PT ;  /* 0x0000002800117c46 */ /* 0x000fe2000b800111 */
[----:B------:R-:W-:Y:S01]  /*15a0*/  IMAD.MOV.U32 R0, RZ, RZ, RZ ;  /* 0x000000ffff007224 */ /* 0x000fe200078e00ff */
[----:B------:R-:W-:-:S02]  /*15b0*/  CS2R R30, SRZ ;  /* 0x00000000001e7805 */ /* 0x000fc4000001ff00 */
[----:B------:R-:W-:Y:S02]  /*15c0*/  CS2R R26, SRZ ;  /* 0x00000000001a7805 */ /* 0x000fe4000001ff00 */
[----:B------:R-:W-:Y:S02]  /*15d0*/  ISETP.GT.AND P1, PT, R17, UR40, PT ;  /* 0x0000002811007c0c */ /* 0x000fe4000bf24270 */
        /* <DEDUP_REMOVED lines=66> */
[----:B------:R-:W-:-:S05]  /*1a00*/  SHF.R.S32.HI R56, RZ, 0x7, R23 ;  /* 0x00000007ff387819 */ /* 0x000fca0000011417 */
        /* <DEDUP_REMOVED lines=29> */
.L_x_1232:
[----:B------:R-:W-:Y:S01]  /*1be0*/  SHF.L.U32 R10, RZ, 0x1f, RZ ;  /* 0x0000001fff0a7819 */ /* 0x000fe200000006ff */
[----:B------:R-:W-:-:S03]  /*1bf0*/  VIADD R7, R16, 0x8 ;  /* 0x0000000810077836 */ /* 0x000fc60000000000 */
[----:B------:R-:W0:Y:S02]  /*1c00*/  SYNCS.PHASECHK.TRANS64.TRYWAIT P0, [UR41+0x20800], R10 ;  /* 0x0208000aff0075a7 */ /* 0x000e240008000169 */
[----:B0-----:R-:W-:Y:S05]  /*1c10*/  @!P0 BRA `(.L_x_1233) ;  /* 0x0000011400d08947 */ /* 0x001fea0003800000 */
.L_x_1377:
[----:B------:R-:W-:Y:S05]  /*1c20*/  WARPSYNC.ALL ;  /* 0x0000000000007948 */ /* 0x000fea0003800000 */
[----:B------:R-:W-:Y:S01]  /*1c30*/  ULOP3.LUT UR4, UR36, 0x1, URZ, 0xfc, !UPT ;  /* 0x0000000124047892 */ /* 0x000fe2000f8efc3f */
[----:B------:R1:W-:Y:S03]  /*1c40*/  BAR.SYNC.DEFER_BLOCKING R7, 0x100 ;  /* 0x000400070000751d */ /* 0x0003e60000010000 */
[----:B------:R-:W-:-:S06]  /*1c50*/  UISETP.NE.AND UP0, UPT, UR4, 0x3, UPT ;  /* 0x000000030400788c */ /* 0x000fcc000bf05270 */
[----:B------:R-:W-:-:S13]  /*1c60*/  PLOP3.LUT P0, PT, PT, PT, UP0, 0x40, 0x0 ;  /* 0x000000000000781c */ /* 0x000fda0003f0e808 */
[----:B-1----:R-:W-:Y:S05]  /*1c70*/  @P0 BRA `(.L_x_1234) ;  /* 0x0000000000040947 */ /* 0x002fea0003800000 */
[----:B------:R-:W-:Y:S01]  /*1c80*/  BPT.TRAP 0x1 ;  /* 0x000000040000795c */ /* 0x000fe20000300000 */
.L_x_1234:
[----:B------:R-:W-:Y:S01]  /*1c90*/  PLOP3.LUT P1, PT, PT, PT, UP0, 0x40, 0x0 ;  /* 0x000000000000781c */ /* 0x000fe20003f2e808 */
[----:B------:R1:W2:-:S12]  /*1ca0*/  SYNCS.PHASECHK.TRANS64.TRYWAIT P0, [UR41+0x20830], R10 ;  /* 0x0208300aff0075a7 */ /* 0x0002980008000169 */
[----:B-1----:R-:W-:Y:S05]  /*1cb0*/  @P1 BRA `(.L_x_1235) ;  /* 0x0000000000041947 */ /* 0x002fea0003800000 */
[----:B------:R-:W-:Y:S01]  /*1cc0*/  BPT.TRAP 0x1 ;  /* 0x000000040000795c */ /* 0x000fe20000300000 */
.L_x_1235:
[----:B--2---:R-:W-:Y:S05]  /*1cd0*/  @P0 BRA `(.L_x_1236) ;  /* 0x0000000000080947 */ /* 0x004fea0003800000 */
[----:B------:R-:W1:Y:S02]  /*1ce0*/  SYNCS.PHASECHK.TRANS64.TRYWAIT P0, [UR41+0x20830], R10 ;  /* 0x0208300aff0075a7 */ /* 0x000e640008000169 */
[----:B-1----:R-:W-:Y:S05]  /*1cf0*/  @!P0 BRA `(.L_x_1237) ;  /* 0x0000011400b08947 */ /* 0x002fea0003800000 */
.L_x_1236:
[----:B------:R-:W-:Y:S01]  /*1d00*/  UIADD3 UR4, UR41, 0x18400, URZ ;  /* 0x0001840029047890 */ /* 0x000fe2000fffe03f */
[----:B------:R-:W-:Y:S01]  /*1d10*/  WARPGROUP.ARRIVE ;  /* 0x00000000000079c5 */ /* 0x000fe20000000000 */
[----:B------:R-:W-:Y:S01]  /*1d20*/  ULOP3.LUT UR32, UR46, 0x10000, URZ, 0xfc, !UPT ;  /* 0x000100002e207892 */ /* 0x000fe2000f8efc3f */
[----:B------:R-:W-:Y:S01]  /*1d30*/  PLOP3.LUT P0, PT, PT, PT, UP0, 0x40, 0x0 ;  /* 0x000000000000781c */ /* 0x000fe20003f0e808 */
[----:B------:R-:W-:Y:S01]  /*1d40*/  USHF.R.U32.HI UR4, URZ, 0x4, UR4 ;  /* 0x000000043f047899 */ /* 0x000fe20008011604 */
[----:B0-----:R-:W-:Y:S01]  /*1d50*/  IADD3 R3, -R16, 0xb, RZ ;  /* 0x0000000b10037810 */ /* 0x001fe20007ffe1ff */
[----:B------:R-:W-:Y:S01]  /*1d60*/  UMOV UR5, 0x40000040 ;  /* 0x4000004000057882 */ /* 0x000fe20000000000 */
[----:B------:R-:W-:Y:S01]  /*1d70*/  UMOV UR7, 0x40000040 ;  /* 0x4000004000077882 */ /* 0x000fe20000000000 */
[----:B------:R-:W-:Y:S02]  /*1d80*/  ULOP3.LUT UR4, UR4, 0x3fff, URZ, 0xc0, !UPT ;  /* 0x00003fff04047892 */ /* 0x000fe4000f8ec03f */
        /* <DEDUP_REMOVED lines=8> */
[----:B------:R-:W-:Y:S01]  /*1e10*/  QGMMA.64x64x32.F32.E4M3.E4M3 R24, gdesc[UR4], RZ, !UPT, gsb0 ;  /* 0x00e00000041879f3 */ /* 0x000fe2000c0008ff */
        /* <DEDUP_REMOVED lines=25> */
[----:B------:R-:W-:Y:S03]  /*1fb0*/  QGMMA.64x64x32.F32.E4M3.E4M3 R24, gdesc[UR8], R24, gsb0 ;  /* 0x00e00000081879f3 */ /* 0x000fe60008000818 */
        /* <DEDUP_REMOVED lines=19> */
[----:B------:R0:W-:Y:S06]  /*20f0*/  BAR.ARV R3, 0x100 ;  /* 0x000400030000751d */ /* 0x0001ec0000002000 */
[----:B------:R-:W-:Y:S05]  /*2100*/  @P0 BRA `(.L_x_1238) ;  /* 0x0000000000040947 */ /* 0x000fea0003800000 */
[----:B------:R-:W-:Y:S01]  /*2110*/  BPT.TRAP 0x1 ;  /* 0x000000040000795c */ /* 0x000fe20000300000 */
.L_x_1238:
[----:B------:R-:W-:Y:S01]  /*2120*/  LOP3.LUT R0, R23, 0xffffff80, RZ, 0xc0, !PT ;  /* 0xffffff8017007812 */ /* 0x000fe200078ec0ff */
[----:B------:R-:W-:Y:S01]  /*2130*/  UISETP.NE.AND UP2, UPT, UR44, URZ, UPT ;  /* 0x0000003f2c00728c */ /* 0x000fe2000bf45270 */
[----:B------:R-:W-:Y:S01]  /*2140*/  LEA.HI R22, R22, R19, RZ, 0x2 ;  /* 0x0000001316167211 */ /* 0x000fe200078f10ff */
[----:B------:R-:W-:Y:S01]  /*2150*/  IMAD.MOV.U32 R12, RZ, RZ, -0x40 ;  /* 0xffffffc0ff0c7424 */ /* 0x000fe200078e00ff */
[----:B------:R-:W-:Y:S01]  /*2160*/  LEA.HI R9, R56, R56, RZ, 0x1 ;  /* 0x0000003838097211 */ /* 0x000fe200078f08ff */
[----:B------:R-:W-:Y:S01]  /*2170*/  IMAD.IADD R0, R19, 0x1, -R0 ;  /* 0x0000000113007824 */ /* 0x000fe200078e0a00 */
[----:B------:R-:W-:Y:S01]  /*2180*/  LOP3.LUT R22, R22, 0xfffffffc, RZ, 0xc0, !PT ;  /* 0xfffffffc16167812 */ /* 0x000fe200078ec0ff */
[----:B------:R-:W-:Y:S01]  /*2190*/  UISETP.NE.AND UP1, UPT, UR43, URZ, UPT ;  /* 0x0000003f2b00728c */ /* 0x000fe2000bf25270 */
[----:B------:R-:W-:Y:S01]  /*21a0*/  LOP3.LUT R9, R9, 0x3fffffe, RZ, 0xc0, !PT ;  /* 0x03fffffe09097812 */ /* 0x000fe200078ec0ff */
[----:B------:R-:W-:Y:S01]  /*21b0*/  ULDC UR51, c[0x0][0x2f0] ;  /* 0x0000bc0000337ab9 */ /* 0x000fe20000000800 */
[----:B------:R-:W-:Y:S01]  /*21c0*/  SHF.R.S32.HI R5, RZ, 0x1f, R0 ;  /* 0x0000001fff057819 */ /* 0x000fe20000011400 */
[----:B------:R-:W-:Y:S01]  /*21d0*/  IMAD.IADD R22, R19, 0x1, -R22 ;  /* 0x0000000113167824 */ /* 0x000fe200078e0a16 */
[----:B------:R-:W-:Y:S01]  /*21e0*/  PLOP3.LUT P0, PT, PT, PT, UP2, 0x80, 0x0 ;  /* 0x000000000000781c */ /* 0x000fe20003f0f028 */
[----:B------:R-:W-:Y:S01]  /*21f0*/  IMAD.IADD R9, R56, 0x1, -R9 ;  /* 0x0000000138097824 */ /* 0x000fe200078e0a09 */
[CC--:B------:R-:W-:Y:S01]  /*2200*/  LEA.HI R4, R5.reuse, R0.reuse, RZ, 0x2 ;  /* 0x0000000005047211 */ /* 0x0c0fe200078f10ff */
[----:B------:R-:W-:Y:S01]  /*2210*/  @UP2 ULDC UR6, c[0x0][0x44c] ;  /* 0x0001130000062ab9 */ /* 0x000fe20000000800 */
[----:B------:R-:W-:Y:S01]  /*2220*/  LEA.HI R6, R5, R0, RZ, 0x5 ;  /* 0x0000000005067211 */ /* 0x000fe200078f28ff */
[----:B------:R-:W-:Y:S01]  /*2230*/  @UP2 ULDC UR7, c[0x0][0x450] ;  /* 0x0001140000072ab9 */ /* 0x000fe20000000800 */
[--C-:B------:R-:W-:Y:S01]  /*2240*/  SHF.R.S32.HI R5, RZ, 0x2, R4.reuse ;  /* 0x00000002ff057819 */ /* 0x100fe20000011404 */
[----:B------:R-:W-:Y:S01]  /*2250*/  ULDC UR50, c[0x0][0x9dc] ;  /* 0x0002770000327ab9 */ /* 0x000fe20000000800 */
[----:B------:R-:W-:Y:S01]  /*2260*/  SHF.R.S32.HI R8, RZ, 0x1f, R4 ;  /* 0x0000001fff087819 */ /* 0x000fe20000011404 */
[----:B------:R-:W-:Y:S01]  /*2270*/  ULOP3.LUT UR50, URZ, UR50, URZ, 0x33, !UPT ;  /* 0x000000323f327292 */ /* 0x000fe2000f8e333f */
[----:B------:R-:W-:Y:S01]  /*2280*/  SHF.R.S32.HI R6, RZ, 0x5, R6 ;  /* 0x00000005ff067819 */ /* 0x000fe20000011406 */
[----:B------:R-:W-:Y:S01]  /*2290*/  ULDC UR11, c[0x0][0x9e0] ;  /* 0x00027800000b7ab9 */ /* 0x000fe20000000800 */
[----:B------:R-:W-:-:S02]  /*22a0*/  LEA.HI R8, R8, R5, RZ, 0x3 ;  /* 0x0000000508087211 */ /* 0x000fc400078f18ff */
[----:B------:R-:W-:Y:S02]  /*22b0*/  LEA.HI R11, R22, R22, RZ, 0x1 ;  /* 0x00000016160b7211 */ /* 0x000fe400078f08ff */
[----:B------:R-:W-:Y:S02]  /*22c0*/  LEA R6, R6, UR47, 0x4 ;  /* 0x0000002f06067c11 */ /* 0x000fe4000f8e20ff */
[----:B------:R-:W-:Y:S02]  /*22d0*/  LOP3.LUT R8, R8, 0xfffffff8, RZ, 0xc0, !PT ;  /* 0xfffffff808087812 */ /* 0x000fe400078ec0ff */
[----:B------:R-:W-:Y:S02]  /*22e0*/  LOP3.LUT R11, R11, 0x1ffffffe, RZ, 0xc0, !PT ;  /* 0x1ffffffe0b0b7812 */ /* 0x000fe400078ec0ff */
[----:B------:R-:W-:Y:S02]  /*22f0*/  IADD3 R8, R6, R5, -R8 ;  /* 0x0000000506087210 */ /* 0x000fe40007ffe808 */
[----:B------:R-:W-:Y:S01]  /*2300*/  PLOP3.LUT P1, PT, PT, PT, UP2, 0x80, 0x0 ;  /* 0x000000000000781c */ /* 0x000fe20003f2f028 */
[----:B------:R-:W-:Y:S01]  /*2310*/  IMAD.IADD R6, R22, 0x1, -R11 ;  /* 0x0000000116067824 */ /* 0x000fe200078e0a0b */
[----:B------:R-:W-:Y:S01]  /*2320*/  LEA R14, R17, 0xffffffc0, 0x6 ;  /* 0xffffffc0110e7811 */ /* 0x000fe200078e30ff */
[----:B------:R-:W-:-:S02]  /*2330*/  IMAD R9, R9, 0x40, R8 ;  /* 0x0000004009097824 */ /* 0x000fc400078e0208 */
[----:B------:R-:W-:Y:S02]  /*2340*/  IMAD R11, R17, R12, 0x41 ;  /* 0x00000041110b7424 */ /* 0x000fe400078e020c */
[----:B------:R-:W-:Y:S02]  /*2350*/  IMAD R6, R6, 0x8, R9 ;  /* 0x0000000806067824 */ /* 0x000fe400078e0209 */
[----:B------:R-:W-:Y:S02]  /*2360*/  VIADD R19, R11, 0xffffffff ;  /* 0xffffffff0b137836 */ /* 0x000fe40000000000 */
[----:B------:R-:W-:Y:S01]  /*2370*/  @P0 IMAD.HI.U32 R5, R6, UR6, RZ ;  /* 0x0000000606050c27 */ /* 0x000fe2000f8e00ff */
[----:B------:R-:W-:Y:S01]  /*2380*/  UIADD3 UR6, UR41, 0x20840, URZ ;  /* 0x0002084029067890 */ /* 0x000fe2000fffe03f */
[----:B------:R-:W-:Y:S02]  /*2390*/  PLOP3.LUT P0, PT, PT, PT, UP1, 0x40, 0x0 ;  /* 0x000000000000781c */ /* 0x000fe40003f0e818 */
[----:B------:R-:W-:Y:S01]  /*23a0*/  IMAD.MOV.U32 R8, RZ, RZ, R6 ;  /* 0x000000ffff087224 */ /* 0x000fe200078e0006 */
[----:B------:R-:W-:Y:S01]  /*23b0*/  @P1 SHF.R.U32.HI R8, RZ, UR7, R5 ;  /* 0x00000007ff081c19 */ /* 0x000fe20008011605 */
[----:B------:R-:W-:Y:S01]  /*23c0*/  ULDC UR7, c[0x0][0x288] ;  /* 0x0000a20000077ab9 */ /* 0x000fe20000000800 */
[----:B------:R-:W-:Y:S01]  /*23d0*/  LOP3.LUT R5, R4, 0x7ffffffc, RZ, 0xc0, !PT ;  /* 0x7ffffffc04057812 */ /* 0x000fe200078ec0ff */
[----:B------:R-:W-:Y:S01]  /*23e0*/  IMAD.U32 R9, RZ, RZ, UR7 ;  /* 0x00000007ff097e24 */ /* 0x000fe2000f8e00ff */
[----:B------:R-:W-:Y:S01]  /*23f0*/  UPRMT UR6, UR45, 0x654, UR6 ;  /* 0x000006542d067896 */ /* 0x000fe20008000006 */
[----:B------:R-:W1:Y:S02]  /*2400*/  SHFL.IDX PT, R21, R8, RZ, 0x1c1f ;  /* 0x001c1fff08157589 */ /* 0x000e6400000e0000 */
[----:B------:R-:W-:-:S02]  /*2410*/  IMAD.IADD R0, R0, 0x1, -R5 ;  /* 0x0000000100007824 */ /* 0x000fc400078e0a05 */
[----:B------:R-:W-:-:S04]  /*2420*/  IMAD R5, R2, UR51, R11 ;  /* 0x0000003302057c24 */ /* 0x000fc8000f8e020b */
[----:B------:R-:W-:Y:S01]  /*2430*/  IMAD R4, R0, -0x2, R5 ;  /* 0xfffffffe00047824 */ /* 0x000fe200078e0205 */
[----:B------:R-:W-:Y:S01]  /*2440*/  SYNCS.ARRIVE.TRANS64.RED.A1T0 RZ, [UR6], RZ ;  /* 0x000000ffffff79a7 */ /* 0x000fe20008100406 */
[----:B------:R-:W-:Y:S02]  /*2450*/  IMAD R5, R2, UR51, -R14 ;  /* 0x0000003302057c24 */ /* 0x000fe4000f8e0a0e */
[----:B------:R-:W-:Y:S02]  /*2460*/  IMAD.IADD R4, R4, 0x1, -R9 ;  /* 0x0000000104047824 */ /* 0x000fe400078e0a09 */
[----:B------:R-:W-:Y:S02]  /*2470*/  IMAD R13, R0, -0x2, R5 ;  /* 0xfffffffe000d7824 */ /* 0x000fe400078e0205 */
[C---:B------:R-:W-:Y:S02]  /*2480*/  VIADD R20, R4.reuse, UR11 ;  /* 0x0000000b04147c36 */ /* 0x040fe40008000000 */
[----:B------:R-:W-:-:S03]  /*2490*/  VIADD R15, R4, UR50 ;  /* 0x00000032040f7c36 */ /* 0x000fc60008000000 */
[----:B-1----:R-:W-:Y:S01]  /*24a0*/  VIADDMNMX R4, R21, R20, R13, PT ;  /* 0x0000001415047246 */ /* 0x002fe2000380010d */
[----:B------:R-:W-:Y:S01]  /*24b0*/  IMAD.IADD R5, R15, 0x1, R21 ;  /* 0x000000010f057824 */ /* 0x000fe200078e0215 */
[----:B------:R-:W-:Y:S06]  /*24c0*/  @P0 BRA `(.L_x_1239) ;  /* 0x0000000000640947 */ /* 0x000fec0003800000 */
[----:B------:R-:W-:Y:S01]  /*24d0*/  IMAD R12, R2, UR51, R21 ;  /* 0x00000033020c7c24 */ /* 0x000fe2000f8e0215 */
[----:B------:R-:W-:Y:S03]  /*24e0*/  BSSY B0, `(.L_x_1240) ;  /* 0x0000013000007945 */ /* 0x000fe60003800000 */
[----:B------:R-:W-:-:S05]  /*24f0*/  IMAD.IADD R11, R12, 0x1, -R9 ;  /* 0x000000010c0b7824 */ /* 0x000fca00078e0a09 */
[----:B------:R-:W-:-:S13]  /*2500*/  ISETP.GT.AND P0, PT, R11, -0x1, PT ;  /* 0xffffffff0b00780c */ /* 0x000fda0003f04270 */
[----:B------:R-:W-:Y:S05]  /*2510*/  @P0 BRA `(.L_x_1241) ;  /* 0x0000000000240947 */ /* 0x000fea0003800000 */
[----:B------:R-:W-:Y:S01]  /*2520*/  ULDC UR6, c[0x0][0x9e4] ;  /* 0x0002790000067ab9 */ /* 0x000fe20000000800 */
[----:B------:R-:W-:Y:S01]  /*2530*/  LOP3.LUT R11, RZ, R11, RZ, 0x33, !PT ;  /* 0x0000000bff0b7212 */ /* 0x000fe200078e33ff */
[----:B------:R-:W-:-:S05]  /*2540*/  IMAD.U32 R21, RZ, RZ, UR6 ;  /* 0x00000006ff157e24 */ /* 0x000fca000f8e00ff */
[----:B------:R-:W-:-:S13]  /*2550*/  ISETP.NE.AND P0, PT, R21, 0x1, PT ;  /* 0x000000011500780c */ /* 0x000fda0003f05270 */
[----:B------:R-:W1:Y:S02]  /*2560*/  @P0 LDC.64 R22, c[0x0][0x9e8] ;  /* 0x00027a00ff160b82 */ /* 0x000e640000000a00 */
[----:B-1----:R-:W-:-:S05]  /*2570*/  @P0 IMAD.HI.U32 R12, R11, R22, RZ ;  /* 0x000000160b0c0227 */ /* 0x002fca00078e00ff */
[----:B------:R-:W-:-:S04]  /*2580*/  @P0 SHF.R.U32.HI R11, RZ, R23, R12 ;  /* 0x00000017ff0b0219 */ /* 0x000fc8000001160c */
[----:B------:R-:W-:Y:S01]  /*2590*/  LOP3.LUT R11, RZ, R11, RZ, 0x33, !PT ;  /* 0x0000000bff0b7212 */ /* 0x000fe200078e33ff */
[----:B------:R-:W-:Y:S06]  /*25a0*/  BRA `(.L_x_1242) ;  /* 0x0000000000187947 */ /* 0x000fec0003800000 */
.L_x_1241:
[----:B------:R-:W-:Y:S02]  /*25b0*/  ULDC UR6, c[0x0][0x9e4] ;  /* 0x0002790000067ab9 */ /* 0x000fe40000000800 */
[----:B------:R-:W-:-:S05]  /*25c0*/  IMAD.U32 R21, RZ, RZ, UR6 ;  /* 0x00000006ff157e24 */ /* 0x000fca000f8e00ff */
[----:B------:R-:W-:-:S13]  /*25d0*/  ISETP.NE.AND P0, PT, R21, 0x1, PT ;  /* 0x000000011500780c */ /* 0x000fda0003f05270 */
[----:B------:R-:W1:Y:S02]  /*25e0*/  @P0 LDC.64 R22, c[0x0][0x9e8] ;  /* 0x00027a00ff160b82 */ /* 0x000e640000000a00 */
[----:B-1----:R-:W-:-:S05]  /*25f0*/  @P0 IMAD.HI.U32 R12, R11, R22, RZ ;  /* 0x000000160b0c0227 */ /* 0x002fca00078e00ff */
[----:B------:R-:W-:-:S07]  /*2600*/  @P0 SHF.R.U32.HI R11, RZ, R23, R12 ;  /* 0x00000017ff0b0219 */ /* 0x000fce000001160c */
.L_x_1242:
[----:B------:R-:W-:Y:S05]  /*2610*/  BSYNC B0 ;  /* 0x0000000000007941 */ /* 0x000fea0003800000 */
.L_x_1240:
[----:B------:R-:W-:-:S04]  /*2620*/  IMAD R11, R11, R21, -R14 ;  /* 0x000000150b0b7224 */ /* 0x000fc800078e0a0e */
[----:B------:R-:W-:-:S05]  /*2630*/  IMAD R11, R0, -0x2, R11 ;  /* 0xfffffffe000b7824 */ /* 0x000fca00078e020b */
[----:B------:R-:W-:Y:S02]  /*2640*/  VIADDMNMX R4, R11, R21, R4, PT ;  /* 0x000000150b047246 */ /* 0x000fe40003800104 */
[----:B------:R-:W-:-:S07]  /*2650*/  VIMNMX R5, R5, R11, !PT ;  /* 0x0000000b05057248 */ /* 0x000fce0007fe0100 */
.L_x_1239:
[C---:B------:R-:W-:Y:S01]  /*2660*/  ISETP.GE.AND P1, PT, R19.reuse, 0x1, PT ;  /* 0x000000011300780c */ /* 0x040fe20003f26270 */
[----:B------:R-:W1:Y:S01]  /*2670*/  SHFL.IDX PT, R8, R8, 0x1, 0x1c1f ;  /* 0x003c1f0008087f89 */ /* 0x000e6200000e0000 */
[----:B------:R-:W-:Y:S01]  /*2680*/  ISETP.GE.AND P0, PT, R19, 0x2, PT ;  /* 0x000000021300780c */ /* 0x000fe20003f06270 */
[----:B------:R-:W-:Y:S01]  /*2690*/  UISETP.NE.AND UP1, UPT, UR43, URZ, UPT ;  /* 0x0000003f2b00728c */ /* 0x000fe2000bf25270 */
[----:B------:R-:W-:Y:S02]  /*26a0*/  P2R R23, PR, RZ, 0x2 ;  /* 0x00000002ff177803 */ /* 0x000fe40000000000 */
[----:B------:R-:W-:Y:S02]  /*26b0*/  ISETP.GT.AND P3, PT, R5, RZ, !P1 ;  /* 0x000000ff0500720c */ /* 0x000fe40004f64270 */
[----:B------:R-:W-:Y:S02]  /*26c0*/  ISETP.GE.AND P1, PT, R19, 0x9, PT ;  /* 0x000000091300780c */ /* 0x000fe40003f26270 */
[----:B------:R-:W-:-:S02]  /*26d0*/  ISETP.GT.AND P2, PT, R5, 0x1, !P0 ;  /* 0x000000010500780c */ /* 0x000fc40004744270 */
[----:B------:R-:W-:Y:S02]  /*26e0*/  P2R R57, PR, RZ, 0x2 ;  /* 0x00000002ff397803 */ /* 0x000fe40000000000 */
[----:B------:R-:W-:Y:S02]  /*26f0*/  ISETP.GT.AND P1, PT, R5, 0x8, !P1 ;  /* 0x000000080500780c */ /* 0x000fe40004f24270 */
[----:B------:R-:W-:Y:S02]  /*2700*/  ISETP.GE.AND P4, PT, R19, 0x11, PT ;  /* 0x000000111300780c */ /* 0x000fe40003f86270 */
[C---:B------:R-:W-:Y:S02]  /*2710*/  ISETP.LT.OR P1, PT, R4.reuse, 0x9, P1 ;  /* 0x000000090400780c */ /* 0x040fe40000f21670 */
[----:B------:R-:W-:Y:S02]  /*2720*/  ISETP.LT.OR P3, PT, R4, 0x1, P3 ;  /* 0x000000010400780c */ /* 0x000fe40001f61670 */
[----:B------:R-:W-:-:S02]  /*2730*/  FSEL R28, R28, -INF , !P1 ;  /* 0xff8000001c1c7808 */ /* 0x000fc40004800000 */
[----:B------:R-:W-:Y:S02]  /*2740*/  ISETP.LT.OR P2, PT, R4, 0x2, P2 ;  /* 0x000000020400780c */ /* 0x000fe40001741670 */
[----:B------:R-:W-:Y:S02]  /*2750*/  ISETP.GT.AND P1, PT, R5, 0x10, !P4 ;  /* 0x000000100500780c */ /* 0x000fe40006724270 */
[----:B------:R-:W-:Y:S02]  /*2760*/  ISETP.GE.AND P5, PT, R19, 0xa, PT ;  /* 0x0000000a1300780c */ /* 0x000fe40003fa6270 */
[----:B------:R-:W-:Y:S02]  /*2770*/  FSEL R24, R24, -INF , !P3 ;  /* 0xff80000018187808 */ /* 0x000fe40005800000 */
[----:B------:R-:W-:Y:S02]  /*2780*/  FSEL R22, R25, -INF , !P2 ;  /* 0xff80000019167808 */ /* 0x000fe40005000000 */
[----:B------:R-:W-:-:S02]  /*2790*/  ISETP.LT.OR P1, PT, R4, 0x11, P1 ;  /* 0x000000110400780c */ /* 0x000fc40000f21670 */
[----:B------:R-:W-:Y:S02]  /*27a0*/  ISETP.GT.AND P2, PT, R5, 0x9, !P5 ;  /* 0x000000090500780c */ /* 0x000fe40006f44270 */
[----:B------:R-:W-:Y:S02]  /*27b0*/  ISETP.GE.AND P3, PT, R19, 0x12, PT ;  /* 0x000000121300780c */ /* 0x000fe40003f66270 */
[----:B------:R-:W-:Y:S02]  /*27c0*/  FSEL R32, R32, -INF , !P1 ;  /* 0xff80000020207808 */ /* 0x000fe40004800000 */
[----:B------:R-:W-:Y:S02]  /*27d0*/  ISETP.LT.OR P2, PT, R4, 0xa, P2 ;  /* 0x0000000a0400780c */ /* 0x000fe40001741670 */
[----:B------:R-:W-:Y:S02]  /*27e0*/  ISETP.GT.AND P1, PT, R5, 0x11, !P3 ;  /* 0x000000110500780c */ /* 0x000fe40005f24270 */
[----:B------:R-:W-:-:S02]  /*27f0*/  FSEL R56, R29, -INF , !P2 ;  /* 0xff8000001d387808 */ /* 0x000fc40005000000 */
[C---:B------:R-:W-:Y:S02]  /*2800*/  ISETP.LT.OR P1, PT, R4.reuse, 0x12, P1 ;  /* 0x000000120400780c */ /* 0x040fe40000f21670 */
[----:B------:R-:W-:Y:S02]  /*2810*/  ISETP.GE.AND P2, PT, R19, 0x19, PT ;  /* 0x000000191300780c */ /* 0x000fe40003f46270 */
[----:B------:R-:W-:Y:S02]  /*2820*/  FSEL R58, R33, -INF , !P1 ;  /* 0xff800000213a7808 */ /* 0x000fe40004800000 */
[----:B------:R-:W-:Y:S02]  /*2830*/  ISETP.GT.AND P1, PT, R5, 0x18, !P2 ;  /* 0x000000180500780c */ /* 0x000fe40005724270 */
[----:B------:R-:W-:Y:S02]  /*2840*/  P2R R33, PR, RZ, 0x4 ;  /* 0x00000004ff217803 */ /* 0x000fe40000000000 */
[----:B------:R-:W-:-:S02]  /*2850*/  ISETP.LT.OR P1, PT, R4, 0x19, P1 ;  /* 0x000000190400780c */ /* 0x000fc40000f21670 */
[----:B------:R-:W-:Y:S02]  /*2860*/  ISETP.GE.AND P2, PT, R19, 0x1a, PT ;  /* 0x0000001a1300780c */ /* 0x000fe40003f46270 */
[----:B------:R-:W-:Y:S02]  /*2870*/  FSEL R36, R36, -INF , !P1 ;  /* 0xff80000024247808 */ /* 0x000fe40004800000 */
[----:B------:R-:W-:Y:S02]  /*2880*/  ISETP.GT.AND P1, PT, R5, 0x19, !P2 ;  /* 0x000000190500780c */ /* 0x000fe40005724270 */
[----:B------:R-:W-:Y:S02]  /*2890*/  P2R R61, PR, RZ, 0x4 ;  /* 0x00000004ff3d7803 */ /* 0x000fe40000000000 */
[----:B------:R-:W-:Y:S02]  /*28a0*/  ISETP.LT.OR P1, PT, R4, 0x1a, P1 ;  /* 0x0000001a0400780c */ /* 0x000fe40000f21670 */
[----:B------:R-:W-:-:S02]  /*28b0*/  ISETP.GE.AND P2, PT, R19, 0x21, PT ;  /* 0x000000211300780c */ /* 0x000fc40003f46270 */
[----:B------:R-:W-:Y:S02]  /*28c0*/  FSEL R60, R37, -INF , !P1 ;  /* 0xff800000253c7808 */ /* 0x000fe40004800000 */
[----:B------:R-:W-:Y:S02]  /*28d0*/  ISETP.GT.AND P1, PT, R5, 0x20, !P2 ;  /* 0x000000200500780c */ /* 0x000fe40005724270 */
[----:B------:R-:W-:Y:S02]  /*28e0*/  P2R R37, PR, RZ, 0x4 ;  /* 0x00000004ff257803 */ /* 0x000fe40000000000 */
[----:B------:R-:W-:Y:S02]  /*28f0*/  ISETP.LT.OR P1, PT, R4, 0x21, P1 ;  /* 0x000000210400780c */ /* 0x000fe40000f21670 */
[----:B------:R-:W-:Y:S02]  /*2900*/  ISETP.GE.AND P2, PT, R19, 0x22, PT ;  /* 0x000000221300780c */ /* 0x000fe40003f46270 */
[----:B------:R-:W-:-:S02]  /*2910*/  FSEL R40, R40, -INF , !P1 ;  /* 0xff80000028287808 */ /* 0x000fc40004800000 */
[----:B------:R-:W-:Y:S02]  /*2920*/  ISETP.GT.AND P1, PT, R5, 0x21, !P2 ;  /* 0x000000210500780c */ /* 0x000fe40005724270 */
[----:B------:R-:W-:Y:S02]  /*2930*/  P2R R63, PR, RZ, 0x4 ;  /* 0x00000004ff3f7803 */ /* 0x000fe40000000000 */
[----:B------:R-:W-:Y:S02]  /*2940*/  ISETP.LT.OR P1, PT, R4, 0x22, P1 ;  /* 0x000000220400780c */ /* 0x000fe40000f21670 */
[----:B------:R-:W-:Y:S02]  /*2950*/  P2R R29, PR, RZ, 0x8 ;  /* 0x00000008ff1d7803 */ /* 0x000fe40000000000 */
[----:B------:R-:W-:Y:S02]  /*2960*/  FSEL R62, R41, -INF , !P1 ;  /* 0xff800000293e7808 */ /* 0x000fe40004800000 */
[----:B------:R-:W-:-:S02]  /*2970*/  ISETP.GE.AND P1, PT, R19, 0x29, PT ;  /* 0x000000291300780c */ /* 0x000fc40003f26270 */
[----:B------:R-:W-:Y:S02]  /*2980*/  P2R R25, PR, RZ, 0x10 ;  /* 0x00000010ff197803 */ /* 0x000fe40000000000 */
[----:B------:R-:W-:Y:S02]  /*2990*/  ISETP.GT.AND P2, PT, R5, 0x28, !P1 ;  /* 0x000000280500780c */ /* 0x000fe40004f44270 */
[----:B------:R-:W-:Y:S02]  /*29a0*/  P2R R59, PR, RZ, 0x20 ;  /* 0x00000020ff3b7803 */ /* 0x000fe40000000000 */
[----:B------:R-:W-:-:S04]  /*29b0*/  ISETP.LT.OR P2, PT, R4, 0x29, P2 ;  /* 0x000000290400780c */ /* 0x000fc80001741670 */
[----:B------:R-:W-:Y:S02]  /*29c0*/  FSEL R44, R44, -INF , !P2 ;  /* 0xff8000002c2c7808 */ /* 0x000fe40005000000 */
[----:B------:R-:W-:-:S04]  /*29d0*/  ISETP.GE.AND P2, PT, R19, 0x2a, PT ;  /* 0x0000002a1300780c */ /* 0x000fc80003f46270 */
[----:B------:R-:W-:-:S04]  /*29e0*/  ISETP.GT.AND P3, PT, R5, 0x29, !P2 ;  /* 0x000000290500780c */ /* 0x000fc80005764270 */
        /* <DEDUP_REMOVED lines=15> */
[----:B------:R-:W-:Y:S02]  /*2ae0*/  P2R R19, PR, RZ, 0x40 ;  /* 0x00000040ff137803 */ /* 0x000fe40000000000 */
[----:B------:R-:W-:Y:S01]  /*2af0*/  ISETP.GT.AND P6, PT, R5, 0x39, !P6 ;  /* 0x000000390500780c */ /* 0x000fe200077c4270 */
[----:B-1----:R-:W-:-:S03]  /*2b00*/  IMAD.IADD R5, R15, 0x1, R8 ;  /* 0x000000010f057824 */ /* 0x002fc600078e0208 */
[----:B------:R-:W-:Y:S02]  /*2b10*/  ISETP.LT.OR P6, PT, R4, 0x3a, P6 ;  /* 0x0000003a0400780c */ /* 0x000fe400037c1670 */
[----:B------:R-:W-:Y:S02]  /*2b20*/  VIADDMNMX R4, R8, R20, R13, PT ;  /* 0x0000001408047246 */ /* 0x000fe4000380010d */
[----:B------:R-:W-:Y:S02]  /*2b30*/  FSEL R68, R53, -INF , !P6 ;  /* 0xff80000035447808 */ /* 0x000fe40007000000 */
[----:B------:R-:W-:-:S13]  /*2b40*/  PLOP3.LUT P6, PT, PT, PT, UP1, 0x40, 0x0 ;  /* 0x000000000000781c */ /* 0x000fda0003fce818 */
[----:B------:R-:W-:Y:S05]  /*2b50*/  @P6 BRA `(.L_x_1243) ;  /* 0x0000000000646947 */ /* 0x000fea0003800000 */
        /* <DEDUP_REMOVED lines=14> */
.L_x_1245:
[----:B------:R-:W-:Y:S02]  /*2c40*/  ULDC UR6, c[0x0][0x9e4] ;  /* 0x0002790000067ab9 */ /* 0x000fe40000000800 */
[----:B------:R-:W-:-:S05]  /*2c50*/  IMAD.U32 R12, RZ, RZ, UR6 ;  /* 0x00000006ff0c7e24 */ /* 0x000fca000f8e00ff */
[----:B------:R-:W-:-:S13]  /*2c60*/  ISETP.NE.AND P6, PT, R12, 0x1, PT ;  /* 0x000000010c00780c */ /* 0x000fda0003fc5270 */
[----:B------:R-:W1:Y:S02]  /*2c70*/  @P6 LDC.64 R20, c[0x0][0x9e8] ;  /* 0x00027a00ff146b82 */ /* 0x000e640000000a00 */
[----:B-1----:R-:W-:-:S05]  /*2c80*/  @P6 IMAD.HI.U32 R8, R11, R20, RZ ;  /* 0x000000140b086227 */ /* 0x002fca00078e00ff */
[----:B------:R-:W-:-:S07]  /*2c90*/  @P6 SHF.R.U32.HI R11, RZ, R21, R8 ;  /* 0x00000015ff0b6219 */ /* 0x000fce0000011608 */
.L_x_1246:
[----:B------:R-:W-:Y:S05]  /*2ca0*/  BSYNC B0 ;  /* 0x0000000000007941 */ /* 0x000fea0003800000 */
.L_x_1244:
[----:B------:R-:W-:-:S04]  /*2cb0*/  IMAD R11, R11, R12, -R14 ;  /* 0x0000000c0b0b7224 */ /* 0x000fc800078e0a0e */
[----:B------:R-:W-:-:S05]  /*2cc0*/  IMAD R11, R0, -0x2, R11 ;  /* 0xfffffffe000b7824 */ /* 0x000fca00078e020b */
[----:B------:R-:W-:Y:S02]  /*2cd0*/  VIADDMNMX R4, R11, R12, R4, PT ;  /* 0x0000000c0b047246 */ /* 0x000fe40003800104 */
[----:B------:R-:W-:-:S07]  /*2ce0*/  VIMNMX R5, R5, R11, !PT ;  /* 0x0000000b05057248 */ /* 0x000fce0007fe0100 */
.L_x_1243:
[----:B------:R-:W-:Y:S02]  /*2cf0*/  ISETP.GT.AND P0, PT, R5, 0x1, !P0 ;  /* 0x000000010500780c */ /* 0x000fe40004704270 */
[----:B------:R-:W-:Y:S02]  /*2d00*/  FMNMX.FTZ R8, R24, R22, !PT ;  /* 0x0000001618087209 */ /* 0x000fe40007810000 */
[----:B------:R-:W-:Y:S02]  /*2d10*/  ISETP.LT.OR P0, PT, R4, 0x2, P0 ;  /* 0x000000020400780c */ /* 0x000fe40000701670 */
[----:B------:R-:W-:Y:S02]  /*2d20*/  FMNMX.FTZ R8, R28, R8, !PT ;  /* 0x000000081c087209 */ /* 0x000fe40007810000 */
[----:B------:R-:W-:Y:S02]  /*2d30*/  FSEL R27, R27, -INF , !P0 ;  /* 0xff8000001b1b7808 */ /* 0x000fe40004000000 */
[----:B------:R-:W-:-:S02]  /*2d40*/  ISETP.NE.AND P0, PT, R57, RZ, PT ;  /* 0x000000ff3900720c */ /* 0x000fc40003f05270 */
[----:B------:R-:W-:Y:S02]  /*2d50*/  FMNMX.FTZ R8, R56, R8, !PT ;  /* 0x0000000838087209 */ /* 0x000fe40007810000 */
[----:B------:R-:W-:Y:S02]  /*2d60*/  ISETP.GT.AND P0, PT, R5, 0x8, !P0 ;  /* 0x000000080500780c */ /* 0x000fe40004704270 */
[----:B------:R-:W-:Y:S02]  /*2d70*/  FMNMX.FTZ R8, R32, R8, !PT ;  /* 0x0000000820087209 */ /* 0x000fe40007810000 */
[----:B------:R-:W-:Y:S02]  /*2d80*/  ISETP.LT.OR P0, PT, R4, 0x9, P0 ;  /* 0x000000090400780c */ /* 0x000fe40000701670 */
[----:B------:R-:W-:Y:S02]  /*2d90*/  FMNMX.FTZ R8, R58, R8, !PT ;  /* 0x000000083a087209 */ /* 0x000fe40007810000 */
[----:B------:R-:W-:-:S02]  /*2da0*/  FSEL R30, R30, -INF , !P0 ;  /* 0xff8000001e1e7808 */ /* 0x000fc40004000000 */
[----:B------:R-:W-:Y:S02]  /*2db0*/  ISETP.NE.AND P0, PT, R59, RZ, PT ;  /* 0x000000ff3b00720c */ /* 0x000fe40003f05270 */
[----:B------:R-:W-:Y:S02]  /*2dc0*/  FMNMX.FTZ R8, R36, R8, !PT ;  /* 0x0000000824087209 */ /* 0x000fe40007810000 */
[----:B------:R-:W-:Y:S02]  /*2dd0*/  ISETP.GT.AND P0, PT, R5, 0x9, !P0 ;  /* 0x000000090500780c */ /* 0x000fe40004704270 */
[----:B------:R-:W-:Y:S02]  /*2de0*/  FMNMX.FTZ R8, R60, R8, !PT ;  /* 0x000000083c087209 */ /* 0x000fe40007810000 */
[----:B------:R-:W-:Y:S02]  /*2df0*/  ISETP.LT.OR P0, PT, R4, 0xa, P0 ;  /* 0x0000000a0400780c */ /* 0x000fe40000701670 */
[----:B------:R-:W-:-:S02]  /*2e00*/  FMNMX.FTZ R8, R40, R8, !PT ;  /* 0x0000000828087209 */ /* 0x000fc40007810000 */
[----:B------:R-:W-:Y:S02]  /*2e10*/  FSEL R31, R31, -INF , !P0 ;  /* 0xff8000001f1f7808 */ /* 0x000fe40004000000 */
[----:B------:R-:W-:Y:S02]  /*2e20*/  ISETP.NE.AND P0, PT, R25, RZ, PT ;  /* 0x000000ff1900720c */ /* 0x000fe40003f05270 */
[----:B------:R-:W-:Y:S02]  /*2e30*/  FMNMX.FTZ R8, R62, R8, !PT ;  /* 0x000000083e087209 */ /* 0x000fe40007810000 */
[----:B------:R-:W-:Y:S02]  /*2e40*/  ISETP.GT.AND P0, PT, R5, 0x10, !P0 ;  /* 0x000000100500780c */ /* 0x000fe40004704270 */
[----:B------:R-:W-:Y:S02]  /*2e50*/  FMNMX.FTZ R8, R44, R8, !PT ;  /* 0x000000082c087209 */ /* 0x000fe40007810000 */
[----:B------:R-:W-:-:S02]  /*2e60*/  ISETP.LT.OR P0, PT, R4, 0x11, P0 ;  /* 0x000000110400780c */ /* 0x000fc40000701670 */
[----:B------:R-:W-:Y:S02]  /*2e70*/  FMNMX.FTZ R8, R64, R8, !PT ;  /* 0x0000000840087209 */ /* 0x000fe40007810000 */
[----:B------:R-:W-:Y:S02]  /*2e80*/  FSEL R34, R34, -INF , !P0 ;  /* 0xff80000022227808 */ /* 0x000fe40004000000 */
[----:B------:R-:W-:Y:S02]  /*2e90*/  ISETP.NE.AND P0, PT, R29, RZ, PT ;  /* 0x000000ff1d00720c */ /* 0x000fe40003f05270 */
[----:B------:R-:W-:Y:S02]  /*2ea0*/  FMNMX.FTZ R8, R48, R8, !PT ;  /* 0x0000000830087209 */ /* 0x000fe40007810000 */
[----:B------:R-:W-:Y:S02]  /*2eb0*/  ISETP.GT.AND P0, PT, R5, 0x11, !P0 ;  /* 0x000000110500780c */ /* 0x000fe40004704270 */
[----:B------:R-:W-:-:S02]  /*2ec0*/  FMNMX.FTZ R8, R66, R8, !PT ;  /* 0x0000000842087209 */ /* 0x000fc40007810000 */
[----:B------:R-:W-:Y:S02]  /*2ed0*/  ISETP.LT.OR P0, PT, R4, 0x12, P0 ;  /* 0x000000120400780c */ /* 0x000fe40000701670 */
[----:B------:R-:W-:Y:S02]  /*2ee0*/  FMNMX.FTZ R8, R52, R8, !PT ;  /* 0x0000000834087209 */ /* 0x000fe40007810000 */
[----:B------:R-:W-:Y:S02]  /*2ef0*/  FSEL R35, R35, -INF , !P0 ;  /* 0xff80000023237808 */ /* 0x000fe40004000000 */
[----:B------:R-:W-:Y:S02]  /*2f00*/  ISETP.NE.AND P0, PT, R33, RZ, PT ;  /* 0x000000ff2100720c */ /* 0x000fe40003f05270 */
[----:B------:R-:W-:Y:S02]  /*2f10*/  FMNMX.FTZ R13, R68, R8, !PT ;  /* 0x00000008440d7209 */ /* 0x000fe40007810000 */
[----:B------:R-:W-:-:S02]  /*2f20*/  ISETP.GT.AND P0, PT, R5, 0x18, !P0 ;  /* 0x000000180500780c */ /* 0x000fc40004704270 */
[----:B------:R-:W-:Y:S01]  /*2f30*/  ISETP.NE.AND P6, PT, R23, RZ, PT ;  /* 0x000000ff1700720c */ /* 0x000fe20003fc5270 */
[----:B------:R-:W1:Y:S01]  /*2f40*/  SHFL.BFLY PT, R8, R13, 0x2, 0x1f ;  /* 0x0c401f000d087f89 */ /* 0x000e6200000e0000 */
[----:B------:R-:W-:Y:S02]  /*2f50*/  ISETP.LT.OR P0, PT, R4, 0x19, P0 ;  /* 0x000000190400780c */ /* 0x000fe40000701670 */
[----:B------:R-:W-:Y:S02]  /*2f60*/  ISETP.GT.AND P1, PT, R5, 0x28, !P1 ;  /* 0x000000280500780c */ /* 0x000fe40004f24270 */
[----:B------:R-:W-:Y:S02]  /*2f70*/  FSEL R38, R38, -INF , !P0 ;  /* 0xff80000026267808 */ /* 0x000fe40004000000 */
[----:B------:R-:W-:Y:S02]  /*2f80*/  ISETP.NE.AND P0, PT, R61, RZ, PT ;  /* 0x000000ff3d00720c */ /* 0x000fe40003f05270 */
[----:B------:R-:W-:-:S02]  /*2f90*/  ISETP.GT.AND P2, PT, R5, 0x29, !P2 ;  /* 0x000000290500780c */ /* 0x000fc40005744270 */
[C---:B------:R-:W-:Y:S02]  /*2fa0*/  ISETP.GT.AND P0, PT, R5.reuse, 0x19, !P0 ;  /* 0x000000190500780c */ /* 0x040fe40004704270 */
[C---:B------:R-:W-:Y:S02]  /*2fb0*/  ISETP.GT.AND P3, PT, R5.reuse, 0x30, !P3 ;  /* 0x000000300500780c */ /* 0x040fe40005f64270 */
[----:B------:R-:W-:Y:S02]  /*2fc0*/  ISETP.LT.OR P0, PT, R4, 0x1a, P0 ;  /* 0x0000001a0400780c */ /* 0x000fe40000701670 */
[----:B------:R-:W-:Y:S02]  /*2fd0*/  ISETP.GT.AND P4, PT, R5, 0x31, !P4 ;  /* 0x000000310500780c */ /* 0x000fe40006784270 */
[----:B------:R-:W-:Y:S02]  /*2fe0*/  FSEL R39, R39, -INF , !P0 ;  /* 0xff80000027277808 */ /* 0x000fe40004000000 */
[----:B------:R-:W-:-:S02]  /*2ff0*/  ISETP.NE.AND P0, PT, R37, RZ, PT ;  /* 0x000000ff2500720c */ /* 0x000fc40003f05270 */
[C---:B------:R-:W-:Y:S02]  /*3000*/  ISETP.GT.AND P5, PT, R5.reuse, 0x38, !P5 ;  /* 0x000000380500780c */ /* 0x040fe40006fa4270 */
[----:B------:R-:W-:Y:S02]  /*3010*/  ISETP.GT.AND P0, PT, R5, 0x20, !P0 ;  /* 0x000000200500780c */ /* 0x000fe40004704270 */
[----:B-1----:R-:W-:Y:S01]  /*3020*/  FMNMX.FTZ R14, R13, R8, !PT ;  /* 0x000000080d0e7209 */ /* 0x002fe20007810000 */
[----:B------:R-:W-:Y:S01]  /*3030*/  IMAD.U32 R13, RZ, RZ, UR39 ;  /* 0x00000027ff0d7e24 */ /* 0x000fe2000f8e00ff */
[C---:B------:R-:W-:Y:S02]  /*3040*/  ISETP.LT.OR P0, PT, R4.reuse, 0x21, P0 ;  /* 0x000000210400780c */ /* 0x040fe40000701670 */
[----:B------:R-:W-:Y:S01]  /*3050*/  ISETP.LT.OR P1, PT, R4, 0x29, P1 ;  /* 0x000000290400780c */ /* 0x000fe20000f21670 */
[----:B------:R-:W1:Y:S01]  /*3060*/  SHFL.BFLY PT, R15, R14, 0x1, 0x1f ;  /* 0x0c201f000e0f7f89 */ /* 0x000e6200000e0000 */
[----:B------:R-:W-:-:S02]  /*3070*/  FSEL R42, R42, -INF , !P0 ;  /* 0xff8000002a2a7808 */ /* 0x000fc40004000000 */
[----:B------:R-:W-:Y:S02]  /*3080*/  ISETP.GT.AND P0, PT, R5, RZ, !P6 ;  /* 0x000000ff0500720c */ /* 0x000fe40007704270 */
[----:B------:R-:W-:Y:S02]  /*3090*/  ISETP.NE.AND P6, PT, R19, RZ, PT ;  /* 0x000000ff1300720c */ /* 0x000fe40003fc5270 */
[----:B------:R-:W-:Y:S02]  /*30a0*/  ISETP.LT.OR P0, PT, R4, 0x1, P0 ;  /* 0x000000010400780c */ /* 0x000fe40000701670 */
[----:B------:R-:W-:Y:S02]  /*30b0*/  ISETP.GT.AND P6, PT, R5, 0x39, !P6 ;  /* 0x000000390500780c */ /* 0x000fe400077c4270 */
        /* <DEDUP_REMOVED lines=8> */
[----:B------:R-:W-:Y:S02]  /*3140*/  FMNMX.FTZ R12, R34, R11, !PT ;  /* 0x0000000b220c7209 */ /* 0x000fe40007810000 */
[----:B------:R-:W-:Y:S02]  /*3150*/  ISETP.LT.OR P2, PT, R4, 0x2a, P2 ;  /* 0x0000002a0400780c */ /* 0x000fe40001741670 */
[----:B------:R-:W-:Y:S02]  /*3160*/  FMNMX.FTZ R11, R35, R12, !PT ;  /* 0x0000000c230b7209 */ /* 0x000fe40007810000 */
[----:B------:R-:W-:Y:S02]  /*3170*/  FSEL R46, R46, -INF , !P1 ;  /* 0xff8000002e2e7808 */ /* 0x000fe40004800000 */
[----:B------:R-:W-:Y:S02]  /*3180*/  FMNMX.FTZ R12, R38, R11, !PT ;  /* 0x0000000b260c7209 */ /* 0x000fe40007810000 */
[----:B------:R-:W-:-:S02]  /*3190*/  ISETP.LT.OR P3, PT, R4, 0x31, P3 ;  /* 0x000000310400780c */ /* 0x000fc40001f61670 */
[----:B------:R-:W-:Y:S02]  /*31a0*/  FMNMX.FTZ R5, R39, R12, !PT ;  /* 0x0000000c27057209 */ /* 0x000fe40007810000 */
[----:B------:R-:W-:Y:S02]  /*31b0*/  FSEL R47, R47, -INF , !P2 ;  /* 0xff8000002f2f7808 */ /* 0x000fe40005000000 */
        /* <DEDUP_REMOVED lines=10> */
[----:B------:R-:W-:Y:S02]  /*3260*/  FSEL R54, R54, -INF , !P5 ;  /* 0xff80000036367808 */ /* 0x000fe40006800000 */
[----:B------:R-:W-:Y:S02]  /*3270*/  FMNMX.FTZ R5, R51, R12, !PT ;  /* 0x0000000c33057209 */ /* 0x000fe40007810000 */
[----:B------:R-:W-:Y:S02]  /*3280*/  FSEL R55, R55, -INF , !P6 ;  /* 0xff80000037377808 */ /* 0x000fe40007000000 */
[----:B------:R-:W-:Y:S02]  /*3290*/  FMNMX.FTZ R4, R54, R5, !PT ;  /* 0x0000000536047209 */ /* 0x000fe40007810000 */
[----:B-1----:R-:W-:Y:S02]  /*32a0*/  FMNMX.FTZ R8, R14, R15, !PT ;  /* 0x0000000f0e087209 */ /* 0x002fe40007810000 */
[----:B------:R-:W-:-:S02]  /*32b0*/  FMNMX.FTZ R4, R55, R4, !PT ;  /* 0x0000000437047209 */ /* 0x000fc40007810000 */
[C---:B------:R-:W-:Y:S01]  /*32c0*/  FSETP.NEU.FTZ.AND P0, PT, R8.reuse, -INF , PT ;  /* 0xff8000000800780b */ /* 0x040fe20003f1d000 */
[----:B------:R-:W-:Y:S02]  /*32d0*/  FFMA.FTZ R11, R8, R13, -8 ;  /* 0xc1000000080b7423 */ /* 0x000fe4000001000d */
[----:B------:R-:W1:Y:S03]  /*32e0*/  SHFL.BFLY PT, R5, R4, 0x2, 0x1f ;  /* 0x0c401f0004057f89 */ /* 0x000e6600000e0000 */
[----:B------:R-:W-:-:S05]  /*32f0*/  FSEL R11, R11, RZ, P0 ;  /* 0x000000ff0b0b7208 */ /* 0x000fca0000000000 */
[--C-:B------:R-:W-:Y:S01]  /*3300*/  FFMA.FTZ R13, R24, UR39, -R11.reuse ;  /* 0x00000027180d7c23 */ /* 0x100fe2000801080b */
[--C-:B------:R-:W-:Y:S01]  /*3310*/  FFMA.FTZ R14, R22, UR39, -R11.reuse ;  /* 0x00000027160e7c23 */ /* 0x100fe2000801080b */
[--C-:B------:R-:W-:Y:S01]  /*3320*/  FFMA.FTZ R22, R36, UR39, -R11.reuse ;  /* 0x0000002724167c23 */ /* 0x100fe2000801080b */
[----:B------:R-:W-:Y:S01]  /*3330*/  IMAD.U32 R36, RZ, RZ, UR39 ;  /* 0x00000027ff247e24 */ /* 0x000fe2000f8e00ff */
[----:B------:R2:W-:Y:S01]  /*3340*/  MUFU.EX2 R152, R13 ;  /* 0x0000000d00987308 */ /* 0x0005e20000000800 */
[--C-:B------:R-:W-:Y:S01]  /*3350*/  FFMA.FTZ R12, R28, UR39, -R11.reuse ;  /* 0x000000271c0c7c23 */ /* 0x100fe2000801080b */
[--C-:B------:R-:W-:Y:S01]  /*3360*/  FFMA.FTZ R20, R32, UR39, -R11.reuse ;  /* 0x0000002720147c23 */ /* 0x100fe2000801080b */
[--C-:B------:R-:W-:Y:S01]  /*3370*/  FFMA.FTZ R28, R64, UR39, -R11.reuse ;  /* 0x00000027401c7c23 */ /* 0x100fe2000801080b */
[--C-:B------:R-:W-:Y:S01]  /*3380*/  FFMA.FTZ R23, R60, UR39, -R11.reuse ;  /* 0x000000273c177c23 */ /* 0x100fe2000801080b */
[--C-:B------:R-:W-:Y:S01]  /*3390*/  FFMA.FTZ R24, R40, UR39, -R11.reuse ;  /* 0x0000002728187c23 */ /* 0x100fe2000801080b */
[--C-:B------:R-:W-:Y:S01]  /*33a0*/  FFMA.FTZ R25, R62, UR39, -R11.reuse ;  /* 0x000000273e197c23 */ /* 0x100fe2000801080b */
[--C-:B------:R-:W-:Y:S01]  /*33b0*/  FFMA.FTZ R32, R48, UR39, -R11.reuse ;  /* 0x0000002730207c23 */ /* 0x100fe2000801080b */
[----:B------:R3:W4:Y:S01]  /*33c0*/  MUFU.EX2 R15, R14 ;  /* 0x0000000e000f7308 */ /* 0x0007220000000800 */
[--C-:B--2---:R-:W-:Y:S01]  /*33d0*/  FFMA.FTZ R13, R56, UR39, -R11.reuse ;  /* 0x00000027380d7c23 */ /* 0x104fe2000801080b */
[----:B------:R-:W-:Y:S01]  /*33e0*/  FFMA.FTZ R33, R66, UR39, -R11 ;  /* 0x0000002742217c23 */ /* 0x000fe2000801080b */
[----:B-1----:R-:W-:-:S05]  /*33f0*/  FMNMX.FTZ R5, R4, R5, !PT ;  /* 0x0000000504057209 */ /* 0x002fca0007810000 */
[----:B------:R1:W-:Y:S01]  /*3400*/  MUFU.EX2 R19, R13 ;  /* 0x0000000d00137308 */ /* 0x0003e20000000800 */
[----:B------:R-:W1:Y:S01]  /*3410*/  SHFL.BFLY PT, R4, R5, 0x1, 0x1f ;  /* 0x0c201f0005047f89 */ /* 0x000e6200000e0000 */
[----:B---3--:R-:W-:-:S06]  /*3420*/  FFMA.FTZ R14, R58, UR39, -R11 ;  /* 0x000000273a0e7c23 */ /* 0x008fcc000801080b */
[----:B------:R-:W-:Y:S01]  /*3430*/  MUFU.EX2 R12, R12 ;  /* 0x0000000c000c7308 */ /* 0x000fe20000000800 */
[----:B----4-:R-:W-:-:S07]  /*3440*/  FADD.FTZ R37, R152, R15 ;  /* 0x0000000f98257221 */ /* 0x010fce0000010000 */
[----:B------:R-:W-:Y:S08]  /*3450*/  MUFU.EX2 R20, R20 ;  /* 0x0000001400147308 */ /* 0x000ff00000000800 */
[----:B------:R2:W-:Y:S01]  /*3460*/  MUFU.EX2 R21, R14 ;  /* 0x0000000e00157308 */ /* 0x0005e20000000800 */
[----:B-1----:R-:W-:Y:S01]  /*3470*/  FMNMX.FTZ R13, R5, R4, !PT ;  /* 0x00000004050d7209 */ /* 0x002fe20007810000 */
[----:B------:R-:W-:-:S03]  /*3480*/  FFMA.FTZ R4, R52, UR39, -R11 ;  /* 0x0000002734047c23 */ /* 0x000fc6000801080b */
[C---:B------:R-:W-:Y:S01]  /*3490*/  FSETP.NEU.FTZ.AND P0, PT, R13.reuse, -INF , PT ;  /* 0xff8000000d00780b */ /* 0x040fe20003f1d000 */
[----:B------:R-:W-:Y:S02]  /*34a0*/  FFMA.FTZ R5, R13, R36, -8 ;  /* 0xc10000000d057423 */ /* 0x000fe40000010024 */
[----:B------:R-:W-:Y:S01]  /*34b0*/  MUFU.EX2 R22, R22 ;  /* 0x0000001600167308 */ /* 0x000fe20000000800 */
[--C-:B--2---:R-:W-:Y:S01]  /*34c0*/  FFMA.FTZ R14, R44, UR39, -R11.reuse ;  /* 0x000000272c0e7c23 */ /* 0x104fe2000801080b */
[----:B------:R-:W-:Y:S01]  /*34d0*/  FFMA.FTZ R11, R68, UR39, -R11 ;  /* 0x00000027440b7c23 */ /* 0x000fe2000801080b */
[----:B------:R-:W-:Y:S02]  /*34e0*/  FSEL R5, R5, RZ, P0 ;  /* 0x000000ff05057208 */ /* 0x000fe40000000000 */
[----:B------:R-:W-:-:S03]  /*34f0*/  PLOP3.LUT P0, PT, PT, PT, UP0, 0x40, 0x0 ;  /* 0x000000000000781c */ /* 0x000fc60003f0e808 */
        /* <DEDUP_REMOVED lines=11> */
[--C-:B------:R-:W-:Y:S01]  /*35b0*/  FFMA.FTZ R46, R46, UR39, -R5.reuse ;  /* 0x000000272e2e7c23 */ /* 0x100fe20008010805 */
[--C-:B------:R-:W-:Y:S01]  /*35c0*/  FFMA.FTZ R47, R47, UR39, -R5.reuse ;  /* 0x000000272f2f7c23 */ /* 0x100fe20008010805 */
[--C-:B------:R-:W-:Y:S01]  /*35d0*/  FFMA.FTZ R50, R50, UR39, -R5.reuse ;  /* 0x0000002732327c23 */ /* 0x100fe20008010805 */
[----:B------:R-:W1:Y:S01]  /*35e0*/  MUFU.EX2 R27, R27 ;  /* 0x0000001b001b7308 */ /* 0x000e620000000800 */
[--C-:B------:R-:W-:Y:S01]  /*35f0*/  FFMA.FTZ R51, R51, UR39, -R5.reuse ;  /* 0x0000002733337c23 */ /* 0x100fe20008010805 */
[--C-:B------:R-:W-:Y:S01]  /*3600*/  FFMA.FTZ R54, R54, UR39, -R5.reuse ;  /* 0x0000002736367c23 */ /* 0x100fe20008010805 */
[----:B------:R-:W-:-:S05]  /*3610*/  FFMA.FTZ R5, R55, UR39, -R5 ;  /* 0x0000002737057c23 */ /* 0x000fca0008010805 */
[----:B------:R-:W2:Y:S08]  /*3620*/  MUFU.EX2 R30, R30 ;  /* 0x0000001e001e7308 */ /* 0x000eb00000000800 */
[----:B------:R-:W3:Y:S01]  /*3630*/  MUFU.EX2 R31, R31 ;  /* 0x0000001f001f7308 */ /* 0x000ee20000000800 */
[----:B-1----:R-:W-:-:S07]  /*3640*/  FADD.FTZ R41, R26, R27 ;  /* 0x0000001b1a297221 */ /* 0x002fce0000010000 */
[----:B------:R-:W1:Y:S01]  /*3650*/  MUFU.EX2 R34, R34 ;  /* 0x0000002200227308 */ /* 0x000e620000000800 */
[----:B--2---:R-:W-:-:S07]  /*3660*/  FADD.FTZ R36, R30, R41 ;  /* 0x000000291e247221 */ /* 0x004fce0000010000 */
[----:B------:R-:W2:Y:S01]  /*3670*/  MUFU.EX2 R35, R35 ;  /* 0x0000002300237308 */ /* 0x000ea20000000800 */
[C---:B---3--:R-:W-:Y:S01]  /*3680*/  FADD.FTZ R41, R31.reuse, R36 ;  /* 0x000000241f297221 */ /* 0x048fe20000010000 */
[----:B------:R-:W-:-:S04]  /*3690*/  F2FP.SATFINITE.E4M3.F32.PACK_AB_MERGE_C R30, R31, R30, RZ ;  /* 0x0000001e1f1e723e */ /* 0x000fc800048070ff */
[----:B------:R-:W-:Y:S02]  /*36a0*/  F2FP.SATFINITE.E4M3.F32.PACK_AB_MERGE_C R153, R27, R26, R30 ;  /* 0x0000001a1b99723e */ /* 0x000fe4000480701e */
[----:B------:R-:W3:Y:S01]  /*36b0*/  MUFU.EX2 R38, R38 ;  /* 0x0000002600267308 */ /* 0x000ee20000000800 */
[----:B-1----:R-:W-:-:S07]  /*36c0*/  FADD.FTZ R36, R34, R41 ;  /* 0x0000002922247221 */ /* 0x002fce0000010000 */
[----:B------:R1:W-:Y:S01]  /*36d0*/  MUFU.EX2 R29, R28 ;  /* 0x0000001c001d7308 */ /* 0x0003e20000000800 */
[----:B--2---:R-:W-:-:S07]  /*36e0*/  FADD.FTZ R41, R35, R36 ;  /* 0x0000002423297221 */ /* 0x004fce0000010000 */
[----:B------:R-:W2:Y:S01]  /*36f0*/  MUFU.EX2 R39, R39 ;  /* 0x0000002700277308 */ /* 0x000ea20000000800 */
[----:B-1----:R-:W-:Y:S01]  /*3700*/  FADD.FTZ R28, R12, R37 ;  /* 0x000000250c1c7221 */ /* 0x002fe20000010000 */
[----:B---3--:R-:W-:-:S03]  /*3710*/  FADD.FTZ R36, R38, R41 ;  /* 0x0000002926247221 */ /* 0x008fc60000010000 */
[----:B------:R-:W-:-:S03]  /*3720*/  FADD.FTZ R37, R19, R28 ;  /* 0x0000001c13257221 */ /* 0x000fc60000010000 */
[----:B------:R-:W1:Y:S01]  /*3730*/  MUFU.EX2 R23, R23 ;  /* 0x0000001700177308 */ /* 0x000e620000000800 */
[----:B------:R-:W-:-:S04]  /*3740*/  FADD.FTZ R28, R20, R37 ;  /* 0x00000025141c7221 */ /* 0x000fc80000010000 */
[----:B------:R-:W-:-:S03]  /*3750*/  FADD.FTZ R37, R21, R28 ;  /* 0x0000001c15257221 */ /* 0x000fc60000010000 */
[----:B------:R-:W3:Y:S01]  /*3760*/  MUFU.EX2 R42, R42 ;  /* 0x0000002a002a7308 */ /* 0x000ee20000000800 */
[----:B------:R-:W-:Y:S01]  /*3770*/  FADD.FTZ R28, R22, R37 ;  /* 0x00000025161c7221 */ /* 0x000fe20000010000 */
[C---:B--2---:R-:W-:Y:S01]  /*3780*/  FADD.FTZ R41, R39.reuse, R36 ;  /* 0x0000002427297221 */ /* 0x044fe20000010000 */
[----:B------:R-:W-:-:S04]  /*3790*/  F2FP.SATFINITE.E4M3.F32.PACK_AB_MERGE_C R38, R39, R38, RZ ;  /* 0x000000262726723e */ /* 0x000fc800048070ff */
[----:B------:R-:W-:Y:S01]  /*37a0*/  F2FP.SATFINITE.E4M3.F32.PACK_AB_MERGE_C R155, R35, R34, R38 ;  /* 0x00000022239b723e */ /* 0x000fe20004807026 */
[----:B------:R-:W2:Y:S01]  /*37b0*/  MUFU.EX2 R24, R24 ;  /* 0x0000001800187308 */ /* 0x000ea20000000800 */
[C---:B-1----:R-:W-:Y:S01]  /*37c0*/  FADD.FTZ R37, R23.reuse, R28 ;  /* 0x0000001c17257221 */ /* 0x042fe20000010000 */
[----:B------:R-:W-:-:S04]  /*37d0*/  F2FP.SATFINITE.E4M3.F32.PACK_AB_MERGE_C R154, R23, R22, RZ ;  /* 0x00000016179a723e */ /* 0x000fc800048070ff */
[----:B------:R-:W-:Y:S02]  /*37e0*/  F2FP.SATFINITE.E4M3.F32.PACK_AB_MERGE_C R154, R21, R20, R154 ;  /* 0x00000014159a723e */ /* 0x000fe4000480709a */
        /* <DEDUP_REMOVED lines=11> */
[----:B-1----:R-:W-:-:S04]  /*38a0*/  FADD.FTZ R28, R14, R37 ;  /* 0x000000250e1c7221 */ /* 0x002fc80000010000 */
[----:B------:R-:W-:Y:S01]  /*38b0*/  FADD.FTZ R37, R29, R28 ;  /* 0x0000001c1d257221 */ /* 0x000fe20000010000 */
[----:B------:R-:W-:Y:S02]  /*38c0*/  F2FP.SATFINITE.E4M3.F32.PACK_AB_MERGE_C R28, R19, R12, RZ ;  /* 0x0000000c131c723e */ /* 0x000fe400048070ff */
[----:B------:R-:W1:Y:S01]  /*38d0*/  MUFU.EX2 R32, R32 ;  /* 0x0000002000207308 */ /* 0x000e620000000800 */
[----:B---3--:R-:W-:Y:S01]  /*38e0*/  FADD.FTZ R41, R47, R36 ;  /* 0x000000242f297221 */ /* 0x008fe20000010000 */
[----:B------:R-:W-:Y:S02]  /*38f0*/  F2FP.SATFINITE.E4M3.F32.PACK_AB_MERGE_C R29, R29, R14, RZ ;  /* 0x0000000e1d1d723e */ /* 0x000fe400048070ff */
[----:B------:R-:W-:Y:S02]  /*3900*/  F2FP.SATFINITE.E4M3.F32.PACK_AB_MERGE_C R46, R47, R46, RZ ;  /* 0x0000002e2f2e723e */ /* 0x000fe400048070ff */
[----:B------:R-:W-:Y:S02]  /*3910*/  F2FP.SATFINITE.E4M3.F32.PACK_AB_MERGE_C R152, R15, R152, R28 ;  /* 0x000000980f98723e */ /* 0x000fe4000480701c */
[----:B------:R-:W3:Y:S01]  /*3920*/  MUFU.EX2 R51, R51 ;  /* 0x0000003300337308 */ /* 0x000ee20000000800 */
[----:B--2---:R-:W-:Y:S01]  /*3930*/  FADD.FTZ R22, R50, R41 ;  /* 0x0000002932167221 */ /* 0x004fe20000010000 */
        /* <DEDUP_REMOVED lines=11> */
[----:B---3--:R-:W-:Y:S01]  /*39f0*/  FADD.FTZ R12, R4, R19 ;  /* 0x00000013040c7221 */ /* 0x008fe20000010000 */
[----:B--2---:R-:W-:-:S03]  /*3a00*/  F2FP.SATFINITE.E4M3.F32.PACK_AB_MERGE_C R158, R11, R4, RZ ;  /* 0x000000040b9e723e */ /* 0x004fc600048070ff */
[----:B------:R-:W-:Y:S01]  /*3a10*/  FADD.FTZ R4, R11, R12 ;  /* 0x0000000c0b047221 */ /* 0x000fe20000010000 */
[----:B------:R-:W-:Y:S02]  /*3a20*/  F2FP.SATFINITE.E4M3.F32.PACK_AB_MERGE_C R158, R33, R32, R158 ;  /* 0x00000020219e723e */ /* 0x000fe4000480709e */
[C---:B-1----:R-:W-:Y:S01]  /*3a30*/  F2FP.SATFINITE.E4M3.F32.PACK_AB_MERGE_C R54, R5.reuse, R54, RZ ;  /* 0x000000360536723e */ /* 0x042fe200048070ff */
[----:B------:R-:W-:-:S03]  /*3a40*/  FADD.FTZ R5, R5, R14 ;  /* 0x0000000e05057221 */ /* 0x000fc60000010000 */
[----:B------:R-:W-:Y:S01]  /*3a50*/  F2FP.SATFINITE.E4M3.F32.PACK_AB_MERGE_C R159, R51, R50, R54 ;  /* 0x00000032339f723e */ /* 0x000fe20004807036 */
[----:B------:R-:W-:Y:S06]  /*3a60*/  @P0 BRA `(.L_x_1247) ;  /* 0x0000000000040947 */ /* 0x000fec0003800000 */
[----:B------:R-:W-:Y:S01]  /*3a70*/  BPT.TRAP 0x1 ;  /* 0x000000040000795c */ /* 0x000fe20000300000 */
.L_x_1247:
[----:B------:R-:W-:Y:S01]  /*3a80*/  PLOP3.LUT P1, PT, PT, PT, UP0, 0x40, 0x0 ;  /* 0x000000000000781c */ /* 0x000fe20003f2e808 */
[----:B------:R1:W2:-:S12]  /*3a90*/  SYNCS.PHASECHK.TRANS64.TRYWAIT P0, [UR41+0x20850], R10 ;  /* 0x0208500aff0075a7 */ /* 0x0002980008000169 */
[----:B-1----:R-:W-:Y:S05]  /*3aa0*/  @P1 BRA `(.L_x_1248) ;  /* 0x0000000000041947 */ /* 0x002fea0003800000 */
[----:B------:R-:W-:Y:S01]  /*3ab0*/  BPT.TRAP 0x1 ;  /* 0x000000040000795c */ /* 0x000fe20000300000 */
.L_x_1248:
[----:B--2---:R-:W-:Y:S05]  /*3ac0*/  @P0 BRA `(.L_x_1249) ;  /* 0x0000000000080947 */ /* 0x004fea0003800000 */
[----:B------:R-:W1:Y:S02]  /*3ad0*/  SYNCS.PHASECHK.TRANS64.TRYWAIT P0, [UR41+0x20850], R10 ;  /* 0x0208500aff0075a7 */ /* 0x000e640008000169 */
[----:B-1----:R-:W-:Y:S05]  /*3ae0*/  @!P0 BRA `(.L_x_1250) ;  /* 0x000000f8004c8947 */ /* 0x002fea0003800000 */
.L_x_1249:
[----:B------:R2:W-:Y:S01]  /*3af0*/  BAR.SYNC.DEFER_BLOCKING R7, 0x100 ;  /* 0x000400070000751d */ /* 0x0005e20000010000 */
[----:B------:R-:W-:Y:S01]  /*3b00*/  UIADD3 UR6, UR41, 0x400, URZ ;  /* 0x0000040029067890 */ /* 0x000fe2000fffe03f */
[----:B------:R-:W-:-:S03]  /*3b10*/  PLOP3.LUT P0, PT, PT, PT, UP0, 0x40, 0x0 ;  /* 0x000000000000781c */ /* 0x000fc60003f0e808 */
[----:B------:R-:W-:-:S03]  /*3b20*/  USHF.R.U32.HI UR6, URZ, 0x4, UR6 ;  /* 0x000000043f067899 */ /* 0x000fc60008011606 */
[----:B------:R-:W3:Y:S01]  /*3b30*/  S2UR UR45, SR_CgaCtaId ;  /* 0x00000000002d79c3 */ /* 0x000ee20000008800 */
[----:B------:R-:W-:Y:S01]  /*3b40*/  UMOV UR7, 0x80000020 ;  /* 0x8000002000077882 */ /* 0x000fe20000000000 */
[----:B------:R-:W-:-:S04]  /*3b50*/  ULOP3.LUT UR6, UR6, 0x3fff, URZ, 0xc0, !UPT ;  /* 0x00003fff06067892 */ /* 0x000fc8000f8ec03f */
[----:B------:R-:W-:-:S07]  /*3b60*/  ULOP3.LUT UR48, UR6, 0x10000, URZ, 0xfc, !UPT ;  /* 0x0001000006307892 */ /* 0x000fce000f8efc3f */
[----:B------:R-:W-:Y:S01]  /*3b70*/  UMOV UR6, UR48 ;  /* 0x0000003000067c82 */ /* 0x000fe20008000000 */
[----:B------:R-:W-:-:S06]  /*3b80*/  WARPGROUP.ARRIVE ;  /* 0x00000000000079c5 */ /* 0x000fcc0000000000 */
[----:B------:R-:W-:Y:S01]  /*3b90*/  QGMMA.64x256x32.F32.E4M3.E4M3 R24, R152, gdesc[UR4], RZ, !UPT, gsb0 ;  /* 0x03e0000498187df3 */ /* 0x000fe2000c0008ff */
[----:B------:R-:W-:Y:S01]  /*3ba0*/  UIADD3 UR6, UR48, 0x2, URZ ;  /* 0x0000000230067890 */ /* 0x000fe2000fffe03f */
[----:B------:R-:W-:Y:S01]  /*3bb0*/  UMOV UR7, 0x80000020 ;  /* 0x8000002000077882 */ /* 0x000fe20000000000 */
[----:B------:R-:W-:Y:S02]  /*3bc0*/  WARPGROUP.DEPBAR.LE gsb0, 0x0 ;  /* 0x00008000000079c5 */ /* 0x000fe40000010000 */
[----:B------:R-:W-:-:S15]  /*3bd0*/  WARPGROUP.ARRIVE ;  /* 0x00000000000079c5 */ /* 0x000fde0000000000 */
[----:B------:R-:W-:-:S08]  /*3be0*/  NOP ;  /* 0x0000000000007918 */ /* 0x000fd00000000000 */
[----:B------:R-:W-:Y:S03]  /*3bf0*/  QGMMA.64x256x32.F32.E4M3.E4M3 R24, R156, gdesc[UR4], R24, gsb0 ;  /* 0x03e000049c187df3 */ /* 0x000fe60008000818 */
[----:B------:R-:W-:Y:S02]  /*3c00*/  WARPGROUP.DEPBAR.LE gsb0, 0x0 ;  /* 0x00008000000079c5 */ /* 0x000fe40000010000 */
[----:B--23--:R-:W-:Y:S05]  /*3c10*/  @P0 BRA `(.L_x_1251) ;  /* 0x0000000000040947 */ /* 0x00cfea0003800000 */
[----:B------:R-:W-:Y:S01]  /*3c20*/  BPT.TRAP 0x1 ;  /* 0x000000040000795c */ /* 0x000fe20000300000 */
.L_x_1251:
[----:B------:R-:W-:Y:S01]  /*3c30*/  UISETP.NE.AND UP2, UPT, UR44, URZ, UPT ;  /* 0x0000003f2c00728c */ /* 0x000fe2000bf45270 */
[----:B------:R-:W-:Y:S01]  /*3c40*/  R2UR UR14, R18 ;  /* 0x00000000120e72ca */ /* 0x000fe200000e0000 */
[----:B------:R-:W-:Y:S01]  /*3c50*/  UIADD3 UR6, UR41, 0x20860, URZ ;  /* 0x0002086029067890 */ /* 0x000fe2000fffe03f */
[----:B-1----:R-:W-:Y:S01]  /*3c60*/  VIADD R10, R17, 0xfffffffe ;  /* 0xfffffffe110a7836 */ /* 0x002fe20000000000 */
[----:B------:R-:W-:Y:S02]  /*3c70*/  UISETP.NE.AND UP1, UPT, UR43, URZ, UPT ;  /* 0x0000003f2b00728c */ /* 0x000fe4000bf25270 */
[----:B------:R-:W-:-:S04]  /*3c80*/  UPRMT UR10, UR45, 0x654, UR6 ;  /* 0x000006542d0a7896 */ /* 0x000fc80008000006 */
[----:B------:R-:W-:Y:S01]  /*3c90*/  PLOP3.LUT P0, PT, PT, PT, UP1, 0x40, 0x0 ;  /* 0x000000000000781c */ /* 0x000fe20003f0e818 */
[----:B------:R-:W-:Y:S02]  /*3ca0*/  @UP2 ULDC UR6, c[0x0][0x44c] ;  /* 0x0001130000062ab9 */ /* 0x000fe40000000800 */
[----:B------:R-:W-:Y:S02]  /*3cb0*/  UIMAD.WIDE.U32 UR6, UR47, UR6, URZ ;  /* 0x000000062f0672a5 */ /* 0x000fe4000f8e003f */
[----:B------:R-:W-:Y:S01]  /*3cc0*/  SYNCS.ARRIVE.TRANS64.RED.A1T0 RZ, [UR10], RZ ;  /* 0x000000ffffff79a7 */ /* 0x000fe2000810040a */
[----:B------:R-:W-:Y:S02]  /*3cd0*/  @UP2 ULDC UR10, c[0x0][0x450] ;  /* 0x00011400000a2ab9 */ /* 0x000fe40000000800 */
[----:B------:R-:W-:-:S04]  /*3ce0*/  @UP2 USHF.R.U32.HI UR47, URZ, UR10, UR7 ;  /* 0x0000000a3f2f2299 */ /* 0x000fc80008011607 */
[----:B------:R-:W-:-:S04]  /*3cf0*/  UIADD3 UR47, UR14, UR47, URZ ;  /* 0x0000002f0e2f7290 */ /* 0x000fc8000fffe03f */
[----:B------:R-:W-:Y:S01]  /*3d00*/  UIADD3 UR10, UR47, UR11, URZ ;  /* 0x0000000b2f0a7290 */ /* 0x000fe2000fffe03f */
[----:B------:R-:W-:Y:S11]  /*3d10*/  @P0 BRA `(.L_x_1252) ;  /* 0x00000000004c0947 */ /* 0x000ff60003800000 */
[----:B------:R-:W-:Y:S01]  /*3d20*/  ISETP.LT.AND P0, PT, RZ, UR47, PT ;  /* 0x0000002fff007c0c */ /* 0x000fe2000bf01270 */
[----:B------:R-:W-:-:S12]  /*3d30*/  UIADD3 UR11, UR47, -0x1, URZ ;  /* 0xffffffff2f0b7890 */ /* 0x000fd8000fffe03f */
[----:B------:R-:W-:Y:S05]  /*3d40*/  @P0 BRA `(.L_x_1253) ;  /* 0x0000000000200947 */ /* 0x000fea0003800000 */
[----:B------:R-:W-:Y:S01]  /*3d50*/  ULDC UR14, c[0x0][0x9e4] ;  /* 0x00027900000e7ab9 */ /* 0x000fe20000000800 */
[----:B------:R-:W-:Y:S02]  /*3d60*/  UIADD3 UR11, -UR47, URZ, URZ ;  /* 0x0000003f2f0b7290 */ /* 0x000fe4000fffe13f */
[----:B------:R-:W-:-:S11]  /*3d70*/  UISETP.NE.AND UP1, UPT, UR14, 0x1, UPT ;  /* 0x000000010e00788c */ /* 0x000fd6000bf25270 */
[----:B------:R-:W-:Y:S02]  /*3d80*/  @UP1 ULDC.64 UR18, c[0x0][0x9e8] ;  /* 0x00027a0000121ab9 */ /* 0x000fe40000000a00 */
[----:B------:R-:W-:-:S04]  /*3d90*/  UIMAD.WIDE.U32 UR6, UR11, UR18, URZ ;  /* 0x000000120b0672a5 */ /* 0x000fc8000f8e003f */
[----:B------:R-:W-:-:S04]  /*3da0*/  @UP1 USHF.R.U32.HI UR11, URZ, UR19, UR7 ;  /* 0x000000133f0b1299 */ /* 0x000fc80008011607 */
[----:B------:R-:W-:Y:S01]  /*3db0*/  ULOP3.LUT UR11, URZ, UR11, URZ, 0x33, !UPT ;  /* 0x0000000b3f0b7292 */ /* 0x000fe2000f8e333f */
[----:B------:R-:W-:Y:S11]  /*3dc0*/  BRA `(.L_x_1254) ;  /* 0x0000000000147947 */ /* 0x000ff60003800000 */
.L_x_1253:
[----:B------:R-:W-:Y:S02]  /*3dd0*/  ULDC UR14, c[0x0][0x9e4] ;  /* 0x00027900000e7ab9 */ /* 0x000fe40000000800 */
[----:B------:R-:W-:-:S11]  /*3de0*/  UISETP.NE.AND UP1, UPT, UR14, 0x1, UPT ;  /* 0x000000010e00788c */ /* 0x000fd6000bf25270 */
[----:B------:R-:W-:Y:S02]  /*3df0*/  @UP1 ULDC.64 UR18, c[0x0][0x9e8] ;  /* 0x00027a0000121ab9 */ /* 0x000fe40000000a00 */
[----:B------:R-:W-:-:S04]  /*3e00*/  UIMAD.WIDE.U32 UR6, UR11, UR18, URZ ;  /* 0x000000120b0672a5 */ /* 0x000fc8000f8e003f */
[----:B------:R-:W-:-:S12]  /*3e10*/  @UP1 USHF.R.U32.HI UR11, URZ, UR19, UR7 ;  /* 0x000000133f0b1299 */ /* 0x000fd80008011607 */
.L_x_1254:
[----:B------:R-:W-:-:S04]  /*3e20*/  UIMAD UR11, UR11, UR14, UR14 ;  /* 0x0000000e0b0b72a4 */ /* 0x000fc8000f8e020e */
[----:B------:R-:W-:-:S04]  /*3e30*/  UISETP.LT.AND UP1, UPT, UR10, UR11, UPT ;  /* 0x0000000b0a00728c */ /* 0x000fc8000bf21270 */
[----:B------:R-:W-:-:S12]  /*3e40*/  USEL UR10, UR10, UR11, UP1 ;  /* 0x0000000b0a0a7287 */ /* 0x000fd80008800000 */
.L_x_1252:
[----:B------:R-:W-:Y:S01]  /*3e50*/  USHF.R.S32.HI UR6, URZ, 0x1f, UR10 ;  /* 0x0000001f3f067899 */ /* 0x000fe2000801140a */
[----:B------:R-:W-:Y:S01]  /*3e60*/  UMOV UR49, URZ ;  /* 0x0000003f00317c82 */ /* 0x000fe20008000000 */
[----:B------:R-:W-:Y:S02]  /*3e70*/  UMOV UR47, URZ ;  /* 0x0000003f002f7c82 */ /* 0x000fe40008000000 */
[----:B------:R-:W-:-:S04]  /*3e80*/  ULEA.HI UR6, UR6, UR10, URZ, 0x6 ;  /* 0x0000000a06067291 */ /* 0x000fc8000f8f303f */
[----:B------:R-:W-:-:S04]  /*3e90*/  USHF.R.S32.HI UR6, URZ, 0x6, UR6 ;  /* 0x000000063f067899 */ /* 0x000fc80008011406 */
[----:B------:R-:W-:-:S04]  /*3ea0*/  UISETP.LT.AND UP1, UPT, UR40, UR6, UPT ;  /* 0x000000062800728c */ /* 0x000fc8000bf21270 */
[----:B------:R-:W-:-:S06]  /*3eb0*/  USEL UR54, UR40, UR6, !UP1 ;  /* 0x0000000628367287 */ /* 0x000fcc000c800000 */
[----:B------:R-:W-:-:S13]  /*3ec0*/  ISETP.GE.AND P0, PT, R10, UR54, PT ;  /* 0x000000360a007c0c */ /* 0x000fda000bf06270 */
[----:B------:R-:W-:Y:S05]  /*3ed0*/  @!P0 BRA `(.L_x_1255) ;  /* 0x0000002000f48947 */ /* 0x000fea0003800000 */
[----:B------:R-:W-:Y:S01]  /*3ee0*/  IMAD.MOV.U32 R12, RZ, RZ, R13 ;  /* 0x000000ffff0c7224 */ /* 0x000fe200078e000d */
[----:B------:R-:W-:Y:S01]  /*3ef0*/  UMOV UR47, URZ ;  /* 0x0000003f002f7c82 */ /* 0x000fe20008000000 */
[----:B------:R-:W-:Y:S01]  /*3f00*/  IMAD.MOV.U32 R14, RZ, RZ, R8 ;  /* 0x000000ffff0e7224 */ /* 0x000fe200078e0008 */
[----:B------:R-:W-:Y:S01]  /*3f10*/  UMOV UR49, URZ ;  /* 0x0000003f00317c82 */ /* 0x000fe20008000000 */
[----:B------:R-:W-:Y:S01]  /*3f20*/  ULDC UR56, c[0x0][0x9e4] ;  /* 0x0002790000387ab9 */ /* 0x000fe20000000800 */
[----:B------:R-:W-:Y:S01]  /*3f30*/  ULDC UR51, c[0x0][0x2f0] ;  /* 0x0000bc0000337ab9 */ /* 0x000fe20000000800 */
[----:B------:R-:W-:-:S05]  /*3f40*/  ULDC UR55, c[0x0][0x9e0] ;  /* 0x0002780000377ab9 */ /* 0x000fca0000000800 */
.L_x_1274:
[----:B------:R-:W-:Y:S01]  /*3f50*/  UIADD3 UR49, UR49, 0x1, URZ ;  /* 0x0000000131317890 */ /* 0x000fe2000fffe03f */
[----:B------:R-:W-:-:S03]  /*3f60*/  PLOP3.LUT P0, PT, PT, PT, UP0, 0x40, 0x0 ;  /* 0x000000000000781c */ /* 0x000fc60003f0e808 */
[----:B------:R-:W-:-:S04]  /*3f70*/  UISETP.NE.AND UP1, UPT, UR49, 0x2, UPT ;  /* 0x000000023100788c */ /* 0x000fc8000bf25270 */
[----:B------:R-:W-:Y:S02]  /*3f80*/  USEL UR6, URZ, 0x1, UP1 ;  /* 0x000000013f067887 */ /* 0x000fe40008800000 */
[----:B------:R-:W-:Y:S02]  /*3f90*/  USEL UR49, UR49, URZ, UP1 ;  /* 0x0000003f31317287 */ /* 0x000fe40008800000 */
[----:B------:R-:W-:Y:S02]  /*3fa0*/  ULOP3.LUT UR47, UR47, UR6, URZ, 0x3c, !UPT ;  /* 0x000000062f2f7292 */ /* 0x000fe4000f8e3c3f */
[----:B-1----:R-:W-:Y:S10]  /*3fb0*/  @P0 BRA `(.L_x_1256) ;  /* 0x0000000000040947 */ /* 0x002ff40003800000 */
[----:B------:R-:W-:Y:S01]  /*3fc0*/  BPT.TRAP 0x1 ;  /* 0x000000040000795c */ /* 0x000fe20000300000 */
.L_x_1256:
[----:B------:R-:W-:Y:S01]  /*3fd0*/  PLOP3.LUT P1, PT, PT, PT, UP0, 0x40, 0x0 ;  /* 0x000000000000781c */ /* 0x000fe20003f2e808 */
[----:B------:R-:W-:Y:S01]  /*3fe0*/  ULEA UR57, UR49, UR41, 0x3 ;  /* 0x0000002931397291 */ /* 0x000fe2000f8e183f */
[----:B------:R-:W-:-:S05]  /*3ff0*/  IMAD.U32 R11, RZ, RZ, UR47 ;  /* 0x0000002fff0b7e24 */ /* 0x000fca000f8e00ff */
[----:B------:R-:W-:-:S04]  /*4000*/  SHF.L.U32 R11, R11, 0x1f, RZ ;  /* 0x0000001f0b0b7819 */ /* 0x000fc800000006ff */
[----:B------:R1:W2:Y:S02]  /*4010*/  SYNCS.PHASECHK.TRANS64.TRYWAIT P0, [UR57+0x20830], R11 ;  /* 0x0208300bff0075a7 */ /* 0x0002a40008000179 */
[----:B------:R-:W-:Y:S05]  /*4020*/  @P1 BRA `(.L_x_1257) ;  /* 0x0000000000041947 */ /* 0x000fea0003800000 */
[----:B------:R-:W-:Y:S01]  /*4030*/  BPT.TRAP 0x1 ;  /* 0x000000040000795c */ /* 0x000fe20000300000 */
.L_x_1257:
[----:B--2---:R-:W-:Y:S05]  /*4040*/  @P0 BRA `(.L_x_1258) ;  /* 0x0000000000080947 */ /* 0x004fea0003800000 */
[----:B------:R-:W2:Y:S02]  /*4050*/  SYNCS.PHASECHK.TRANS64.TRYWAIT P0, [UR57+0x20830], R11 ;  /* 0x0208300bff0075a7 */ /* 0x000ea40008000179 */
[----:B--2---:R-:W-:Y:S05]  /*4060*/  @!P0 BRA `(.L_x_1259) ;  /* 0x000000f400048947 */ /* 0x004fea0003800000 */
.L_x_1258:
[----:B------:R-:W-:Y:S01]  /*4070*/  ULEA UR6, UR49, UR46, 0xa ;  /* 0x0000002e31067291 */ /* 0x000fe2000f8e503f */
[----:B------:R-:W-:Y:S01]  /*4080*/  WARPGROUP.ARRIVE ;  /* 0x00000000000079c5 */ /* 0x000fe20000000000 */
[----:B------:R-:W-:Y:S01]  /*4090*/  UMOV UR7, 0x40000040 ;  /* 0x4000004000077882 */ /* 0x000fe20000000000 */
[----:B------:R-:W-:Y:S01]  /*40a0*/  UMOV UR11, 0x40000040 ;  /* 0x40000040000b7882 */ /* 0x000fe20000000000 */
[----:B------:R-:W-:Y:S01]  /*40b0*/  UIADD3 UR10, UR6, 0x2, URZ ;  /* 0x00000002060a7890 */ /* 0x000fe2000fffe03f */
[----:B------:R-:W-:Y:S01]  /*40c0*/  PLOP3.LUT P0, PT, PT, PT, UP0, 0x40, 0x0 ;  /* 0x000000000000781c */ /* 0x000fe20003f0e808 */
[----:B------:R-:W-:Y:S01]  /*40d0*/  UIADD3 UR14, UR6, 0x4, URZ ;  /* 0x00000004060e7890 */ /* 0x000fe2000fffe03f */
[----:B0-----:R-:W-:Y:S01]  /*40e0*/  IADD3 R3, -R16, 0xb, RZ ;  /* 0x0000000b10037810 */ /* 0x001fe20007ffe1ff */
[----:B------:R-:W-:Y:S01]  /*40f0*/  UMOV UR15, 0x40000040 ;  /* 0x40000040000f7882 */ /* 0x000fe20000000000 */
[----:B------:R-:W-:Y:S01]  /*4100*/  QGMMA.64x64x32.F32.E4M3.E4M3 R152, gdesc[UR4], RZ, !UPT, gsb0 ;  /* 0x00e00000049879f3 */ /* 0x000fe2000c0008ff */
        /* <DEDUP_REMOVED lines=35> */
.L_x_1260:
[----:B------:R-:W-:Y:S01]  /*4340*/  UISETP.NE.AND UP2, UPT, UR44, URZ, UPT ;  /* 0x0000003f2c00728c */ /* 0x000fe2000bf45270 */
[----:B------:R-:W3:Y:S01]  /*4350*/  LDC R9, c[0x0][0x288] ;  /* 0x0000a200ff097b82 */ /* 0x000ee20000000800 */
[----:B--2---:R-:W-:Y:S01]  /*4360*/  IMAD.MOV.U32 R8, RZ, RZ, R6 ;  /* 0x000000ffff087224 */ /* 0x004fe200078e0006 */
[----:B------:R-:W-:Y:S01]  /*4370*/  UISETP.NE.AND UP1, UPT, UR43, URZ, UPT ;  /* 0x0000003f2b00728c */ /* 0x000fe2000bf25270 */
[----:B------:R-:W-:Y:S02]  /*4380*/  IMAD.SHL.U32 R20, R10, 0x40, RZ ;  /* 0x000000400a147824 */ /* 0x000fe400078e00ff */
[----:B------:R-:W-:Y:S02]  /*4390*/  PLOP3.LUT P0, PT, PT, PT, UP2, 0x80, 0x0 ;  /* 0x000000000000781c */ /* 0x000fe40003f0f028 */
[----:B------:R-:W-:-:S03]  /*43a0*/  PLOP3.LUT P1, PT, PT, PT, UP2, 0x80, 0x0 ;  /* 0x000000000000781c */ /* 0x000fc60003f2f028 */
[----:B------:R-:W-:Y:S01]  /*43b0*/  @UP2 ULDC UR6, c[0x0][0x44c] ;  /* 0x0001130000062ab9 */ /* 0x000fe20000000800 */
[----:B------:R-:W-:-:S07]  /*43c0*/  @UP2 ULDC UR7, c[0x0][0x450] ;  /* 0x0001140000072ab9 */ /* 0x000fce0000000800 */
[----:B------:R-:W-:Y:S01]  /*43d0*/  @P0 IMAD.HI.U32 R13, R6, UR6, RZ ;  /* 0x00000006060d0c27 */ /* 0x000fe2000f8e00ff */
[----:B------:R-:W-:Y:S01]  /*43e0*/  UIADD3 UR6, UR57, 0x20840, URZ ;  /* 0x0002084039067890 */ /* 0x000fe2000fffe03f */
[----:B------:R-:W-:-:S03]  /*43f0*/  PLOP3.LUT P0, PT, PT, PT, UP1, 0x40, 0x0 ;  /* 0x000000000000781c */ /* 0x000fc60003f0e818 */
[----:B------:R-:W-:Y:S01]  /*4400*/  @P1 SHF.R.U32.HI R8, RZ, UR7, R13 ;  /* 0x00000007ff081c19 */ /* 0x000fe2000801160d */
[----:B------:R-:W-:Y:S01]  /*4410*/  UPRMT UR6, UR45, 0x654, UR6 ;  /* 0x000006542d067896 */ /* 0x000fe20008000006 */
[----:B------:R-:W-:-:S03]  /*4420*/  IADD3 R13, -R20, 0x1, RZ ;  /* 0x00000001140d7810 */ /* 0x000fc60007ffe1ff */
[----:B------:R-:W2:Y:S02]  /*4430*/  SHFL.IDX PT, R21, R8, RZ, 0x1c1f ;  /* 0x001c1fff08157589 */ /* 0x000ea400000e0000 */
[----:B------:R-:W-:-:S03]  /*4440*/  IMAD R13, R0, -0x2, R13 ;  /* 0xfffffffe000d7824 */ /* 0x000fc600078e020d */
[----:B------:R-:W-:Y:S01]  /*4450*/  SYNCS.ARRIVE.TRANS64.RED.A1T0 RZ, [UR6], RZ ;  /* 0x000000ffffff79a7 */ /* 0x000fe20008100406 */
[----:B------:R-:W-:-:S04]  /*4460*/  IMAD R18, R2, UR51, R13 ;  /* 0x0000003302127c24 */ /* 0x000fc8000f8e020d */
[----:B---3--:R-:W-:-:S04]  /*4470*/  IMAD.IADD R18, R18, 0x1, -R9 ;  /* 0x0000000112127824 */ /* 0x008fc800078e0a09 */
[C---:B------:R-:W-:Y:S02]  /*4480*/  VIADD R19, R18.reuse, UR55 ;  /* 0x0000003712137c36 */ /* 0x040fe40008000000 */
[----:B------:R-:W-:Y:S02]  /*4490*/  VIADD R22, R18, UR50 ;  /* 0x0000003212167c36 */ /* 0x000fe40008000000 */
[----:B--2---:R-:W-:Y:S02]  /*44a0*/  IMAD.IADD R15, R19, 0x1, R21 ;  /* 0x00000001130f7824 */ /* 0x004fe400078e0215 */
[----:B------:R-:W-:Y:S01]  /*44b0*/  IMAD.IADD R17, R21, 0x1, R22 ;  /* 0x0000000115117824 */ /* 0x000fe200078e0216 */
[----:B------:R-:W-:Y:S06]  /*44c0*/  @P0 BRA `(.L_x_1261) ;  /* 0x00000000005c0947 */ /* 0x000fec0003800000 */
[----:B------:R-:W-:Y:S01]  /*44d0*/  IMAD R18, R2, UR51, R21 ;  /* 0x0000003302127c24 */ /* 0x000fe2000f8e0215 */
[----:B------:R-:W-:Y:S03]  /*44e0*/  BSSY B0, `(.L_x_1262) ;  /* 0x0000011000007945 */ /* 0x000fe60003800000 */
[----:B------:R-:W-:-:S05]  /*44f0*/  IMAD.IADD R13, R18, 0x1, -R9 ;  /* 0x00000001120d7824 */ /* 0x000fca00078e0a09 */
[----:B------:R-:W-:-:S13]  /*4500*/  ISETP.GT.AND P0, PT, R13, -0x1, PT ;  /* 0xffffffff0d00780c */ /* 0x000fda0003f04270 */
[----:B------:R-:W-:Y:S05]  /*4510*/  @P0 BRA `(.L_x_1263) ;  /* 0x0000000000200947 */ /* 0x000fea0003800000 */
[----:B------:R-:W-:Y:S01]  /*4520*/  IMAD.U32 R21, RZ, RZ, UR56 ;  /* 0x00000038ff157e24 */ /* 0x000fe2000f8e00ff */
[----:B------:R-:W-:-:S04]  /*4530*/  LOP3.LUT R13, RZ, R13, RZ, 0x33, !PT ;  /* 0x0000000dff0d7212 */ /* 0x000fc800078e33ff */
[----:B------:R-:W-:-:S13]  /*4540*/  ISETP.NE.AND P0, PT, R21, 0x1, PT ;  /* 0x000000011500780c */ /* 0x000fda0003f05270 */
[----:B------:R-:W2:Y:S02]  /*4550*/  @P0 LDC.64 R184, c[0x0][0x9e8] ;  /* 0x00027a00ffb80b82 */ /* 0x000ea40000000a00 */
[----:B--2---:R-:W-:-:S05]  /*4560*/  @P0 IMAD.HI.U32 R18, R13, R184, RZ ;  /* 0x000000b80d120227 */ /* 0x004fca00078e00ff */
[----:B------:R-:W-:-:S04]  /*4570*/  @P0 SHF.R.U32.HI R13, RZ, R185, R18 ;  /* 0x000000b9ff0d0219 */ /* 0x000fc80000011612 */
[----:B------:R-:W-:Y:S01]  /*4580*/  LOP3.LUT R13, RZ, R13, RZ, 0x33, !PT ;  /* 0x0000000dff0d7212 */ /* 0x000fe200078e33ff */
[----:B------:R-:W-:Y:S06]  /*4590*/  BRA `(.L_x_1264) ;  /* 0x0000000000147947 */ /* 0x000fec0003800000 */
.L_x_1263:
[----:B------:R-:W-:-:S05]  /*45a0*/  IMAD.U32 R21, RZ, RZ, UR56 ;  /* 0x00000038ff157e24 */ /* 0x000fca000f8e00ff */
[----:B------:R-:W-:-:S13]  /*45b0*/  ISETP.NE.AND P0, PT, R21, 0x1, PT ;  /* 0x000000011500780c */ /* 0x000fda0003f05270 */
[----:B------:R-:W2:Y:S02]  /*45c0*/  @P0 LDC.64 R184, c[0x0][0x9e8] ;  /* 0x00027a00ffb80b82 */ /* 0x000ea40000000a00 */
[----:B--2---:R-:W-:-:S05]  /*45d0*/  @P0 IMAD.HI.U32 R18, R13, R184, RZ ;  /* 0x000000b80d120227 */ /* 0x004fca00078e00ff */
[----:B------:R-:W-:-:S07]  /*45e0*/  @P0 SHF.R.U32.HI R13, RZ, R185, R18 ;  /* 0x000000b9ff0d0219 */ /* 0x000fce0000011612 */
.L_x_1264:
[----:B------:R-:W-:Y:S05]  /*45f0*/  BSYNC B0 ;  /* 0x0000000000007941 */ /* 0x000fea0003800000 */
.L_x_1262:
[----:B------:R-:W-:-:S04]  /*4600*/  IMAD R13, R13, R21, -R20 ;  /* 0x000000150d0d7224 */ /* 0x000fc800078e0a14 */
[----:B------:R-:W-:-:S05]  /*4610*/  IMAD R18, R0, -0x2, R13 ;  /* 0xfffffffe00127824 */ /* 0x000fca00078e020d */
[----:B------:R-:W-:Y:S02]  /*4620*/  VIADDMNMX R15, R18, R21, R15, PT ;  /* 0x00000015120f7246 */ /* 0x000fe4000380010f */
[----:B------:R-:W-:-:S07]  /*4630*/  VIMNMX R17, R17, R18, !PT ;  /* 0x0000001211117248 */ /* 0x000fce0007fe0100 */
.L_x_1261:
[----:B------:R-:W-:Y:S01]  /*4640*/  ISETP.GT.AND P0, PT, R10, -0x1, PT ;  /* 0xffffffff0a00780c */ /* 0x000fe20003f04270 */
[----:B------:R-:W2:Y:S01]  /*4650*/  SHFL.IDX PT, R21, R8, 0x1, 0x1c1f ;  /* 0x003c1f0008157f89 */ /* 0x000ea200000e0000 */
[----:B------:R-:W-:Y:S02]  /*4660*/  UISETP.NE.AND UP1, UPT, UR43, URZ, UPT ;  /* 0x0000003f2b00728c */ /* 0x000fe4000bf25270 */
[C---:B------:R-:W-:Y:S02]  /*4670*/  ISETP.GT.AND P3, PT, R17.reuse, 0x10, P0 ;  /* 0x000000101100780c */ /* 0x040fe40000764270 */
[----:B------:R-:W-:Y:S02]  /*4680*/  ISETP.GT.AND P5, PT, R17, RZ, P0 ;  /* 0x000000ff1100720c */ /* 0x000fe400007a4270 */
[----:B------:R-:W-:Y:S02]  /*4690*/  ISETP.LT.OR P3, PT, R15, 0x11, P3 ;  /* 0x000000110f00780c */ /* 0x000fe40001f61670 */
[----:B------:R-:W-:-:S02]  /*46a0*/  ISETP.GT.AND P6, PT, R17, 0x1, P0 ;  /* 0x000000011100780c */ /* 0x000fc400007c4270 */
[C---:B------:R-:W-:Y:S02]  /*46b0*/  ISETP.GT.AND P1, PT, R17.reuse, 0x8, P0 ;  /* 0x000000081100780c */ /* 0x040fe40000724270 */
[C---:B------:R-:W-:Y:S02]  /*46c0*/  ISETP.GT.AND P4, PT, R17.reuse, 0x9, P0 ;  /* 0x000000091100780c */ /* 0x040fe40000784270 */
[----:B------:R-:W-:Y:S02]  /*46d0*/  FSEL R160, R160, -INF , !P3 ;  /* 0xff800000a0a07808 */ /* 0x000fe40005800000 */
[----:B------:R-:W-:Y:S02]  /*46e0*/  ISETP.GT.AND P3, PT, R17, 0x28, P0 ;  /* 0x000000281100780c */ /* 0x000fe40000764270 */
[C---:B------:R-:W-:Y:S02]  /*46f0*/  ISETP.LT.OR P5, PT, R15.reuse, 0x1, P5 ;  /* 0x000000010f00780c */ /* 0x040fe40002fa1670 */
[----:B------:R-:W-:-:S02]  /*4700*/  ISETP.LT.OR P6, PT, R15, 0x2, P6 ;  /* 0x000000020f00780c */ /* 0x000fc400037c1670 */
[C---:B------:R-:W-:Y:S01]  /*4710*/  ISETP.LT.OR P1, PT, R15.reuse, 0x9, P1 ;  /* 0x000000090f00780c */ /* 0x040fe20000f21670 */
[----:B--2---:R-:W-:Y:S01]  /*4720*/  IMAD.IADD R18, R22, 0x1, R21 ;  /* 0x0000000116127824 */ /* 0x004fe200078e0215 */
[C---:B------:R-:W-:Y:S02]  /*4730*/  ISETP.LT.OR P4, PT, R15.reuse, 0xa, P4 ;  /* 0x0000000a0f00780c */ /* 0x040fe40002781670 */
[----:B------:R-:W-:Y:S02]  /*4740*/  ISETP.LT.OR P3, PT, R15, 0x29, P3 ;  /* 0x000000290f00780c */ /* 0x000fe40001f61670 */
[----:B------:R-:W-:Y:S02]  /*4750*/  FSEL R13, R152, -INF , !P5 ;  /* 0xff800000980d7808 */ /* 0x000fe40006800000 */
[----:B------:R-:W-:Y:S02]  /*4760*/  FSEL R153, R153, -INF , !P6 ;  /* 0xff80000099997808 */ /* 0x000fe40007000000 */
[----:B------:R-:W-:-:S02]  /*4770*/  FSEL R156, R156, -INF , !P1 ;  /* 0xff8000009c9c7808 */ /* 0x000fc40004800000 */
[----:B------:R-:W-:Y:S02]  /*4780*/  FSEL R157, R157, -INF , !P4 ;  /* 0xff8000009d9d7808 */ /* 0x000fe40006000000 */
[C---:B------:R-:W-:Y:S02]  /*4790*/  ISETP.GT.AND P2, PT, R17.reuse, 0x11, P0 ;  /* 0x000000111100780c */ /* 0x040fe40000744270 */
[C---:B------:R-:W-:Y:S02]  /*47a0*/  ISETP.GT.AND P5, PT, R17.reuse, 0x18, P0 ;  /* 0x000000181100780c */ /* 0x040fe400007a4270 */
[C---:B------:R-:W-:Y:S02]  /*47b0*/  ISETP.GT.AND P6, PT, R17.reuse, 0x19, P0 ;  /* 0x000000191100780c */ /* 0x040fe400007c4270 */
[C---:B------:R-:W-:Y:S02]  /*47c0*/  ISETP.GT.AND P1, PT, R17.reuse, 0x20, P0 ;  /* 0x000000201100780c */ /* 0x040fe40000724270 */
[----:B------:R-:W-:-:S02]  /*47d0*/  ISETP.GT.AND P4, PT, R17, 0x21, P0 ;  /* 0x000000211100780c */ /* 0x000fc40000784270 */
[----:B------:R-:W-:Y:S02]  /*47e0*/  FSEL R172, R172, -INF , !P3 ;  /* 0xff800000acac7808 */ /* 0x000fe40005800000 */
[----:B------:R-:W-:Y:S02]  /*47f0*/  PLOP3.LUT P3, PT, PT, PT, UP1, 0x40, 0x0 ;  /* 0x000000000000781c */ /* 0x000fe40003f6e818 */
[C---:B------:R-:W-:Y:S02]  /*4800*/  ISETP.LT.OR P2, PT, R15.reuse, 0x12, P2 ;  /* 0x000000120f00780c */ /* 0x040fe40001741670 */
[C---:B------:R-:W-:Y:S02]  /*4810*/  ISETP.LT.OR P5, PT, R15.reuse, 0x19, P5 ;  /* 0x000000190f00780c */ /* 0x040fe40002fa1670 */
[C---:B------:R-:W-:Y:S02]  /*4820*/  ISETP.LT.OR P6, PT, R15.reuse, 0x1a, P6 ;  /* 0x0000001a0f00780c */ /* 0x040fe400037c1670 */
[----:B------:R-:W-:-:S02]  /*4830*/  ISETP.LT.OR P1, PT, R15, 0x21, P1 ;  /* 0x000000210f00780c */ /* 0x000fc40000f21670 */
[----:B------:R-:W-:Y:S02]  /*4840*/  ISETP.LT.OR P4, PT, R15, 0x22, P4 ;  /* 0x000000220f00780c */ /* 0x000fe40002781670 */
[----:B------:R-:W-:Y:S02]  /*4850*/  FSEL R161, R161, -INF , !P2 ;  /* 0xff800000a1a17808 */ /* 0x000fe40005000000 */
[----:B------:R-:W-:Y:S02]  /*4860*/  FSEL R164, R164, -INF , !P5 ;  /* 0xff800000a4a47808 */ /* 0x000fe40006800000 */
[----:B------:R-:W-:Y:S02]  /*4870*/  FSEL R165, R165, -INF , !P6 ;  /* 0xff800000a5a57808 */ /* 0x000fe40007000000 */
[----:B------:R-:W-:Y:S02]  /*4880*/  FSEL R168, R168, -INF , !P1 ;  /* 0xff800000a8a87808 */ /* 0x000fe40004800000 */
[----:B------:R-:W-:-:S02]  /*4890*/  FSEL R169, R169, -INF , !P4 ;  /* 0xff800000a9a97808 */ /* 0x000fc40006000000 */
[C---:B------:R-:W-:Y:S02]  /*48a0*/  ISETP.GT.AND P2, PT, R17.reuse, 0x29, P0 ;  /* 0x000000291100780c */ /* 0x040fe40000744270 */
[C---:B------:R-:W-:Y:S02]  /*48b0*/  ISETP.GT.AND P5, PT, R17.reuse, 0x30, P0 ;  /* 0x000000301100780c */ /* 0x040fe400007a4270 */
[C---:B------:R-:W-:Y:S02]  /*48c0*/  ISETP.GT.AND P6, PT, R17.reuse, 0x31, P0 ;  /* 0x000000311100780c */ /* 0x040fe400007c4270 */
[C---:B------:R-:W-:Y:S02]  /*48d0*/  ISETP.GT.AND P1, PT, R17.reuse, 0x38, P0 ;  /* 0x000000381100780c */ /* 0x040fe40000724270 */
[----:B------:R-:W-:Y:S02]  /*48e0*/  ISETP.GT.AND P4, PT, R17, 0x39, P0 ;  /* 0x000000391100780c */ /* 0x000fe40000784270 */
[----:B------:R-:W-:-:S02]  /*48f0*/  ISETP.LT.OR P2, PT, R15, 0x2a, P2 ;  /* 0x0000002a0f00780c */ /* 0x000fc40001741670 */
[C---:B------:R-:W-:Y:S02]  /*4900*/  ISETP.LT.OR P5, PT, R15.reuse, 0x31, P5 ;  /* 0x000000310f00780c */ /* 0x040fe40002fa1670 */
[C---:B------:R-:W-:Y:S02]  /*4910*/  ISETP.LT.OR P6, PT, R15.reuse, 0x32, P6 ;  /* 0x000000320f00780c */ /* 0x040fe400037c1670 */
[C---:B------:R-:W-:Y:S02]  /*4920*/  ISETP.LT.OR P1, PT, R15.reuse, 0x39, P1 ;  /* 0x000000390f00780c */ /* 0x040fe40000f21670 */
[----:B------:R-:W-:Y:S01]  /*4930*/  ISETP.LT.OR P4, PT, R15, 0x3a, P4 ;  /* 0x0000003a0f00780c */ /* 0x000fe20002781670 */
[----:B------:R-:W-:Y:S01]  /*4940*/  IMAD.IADD R15, R19, 0x1, R21 ;  /* 0x00000001130f7824 */ /* 0x000fe200078e0215 */
[----:B------:R-:W-:Y:S02]  /*4950*/  FSEL R173, R173, -INF , !P2 ;  /* 0xff800000adad7808 */ /* 0x000fe40005000000 */
[----:B------:R-:W-:-:S02]  /*4960*/  FSEL R176, R176, -INF , !P5 ;  /* 0xff800000b0b07808 */ /* 0x000fc40006800000 */
[----:B------:R-:W-:Y:S02]  /*4970*/  FSEL R177, R177, -INF , !P6 ;  /* 0xff800000b1b17808 */ /* 0x000fe40007000000 */
[----:B------:R-:W-:Y:S02]  /*4980*/  FSEL R180, R180, -INF , !P1 ;  /* 0xff800000b4b47808 */ /* 0x000fe40004800000 */
[----:B------:R-:W-:Y:S01]  /*4990*/  FSEL R181, R181, -INF , !P4 ;  /* 0xff800000b5b57808 */ /* 0x000fe20006000000 */
        /* <DEDUP_REMOVED lines=14> */
.L_x_1267:
[----:B------:R-:W-:-:S05]  /*4a80*/  IMAD.U32 R22, RZ, RZ, UR56 ;  /* 0x00000038ff167e24 */ /* 0x000fca000f8e00ff */
[----:B------:R-:W-:-:S13]  /*4a90*/  ISETP.NE.AND P1, PT, R22, 0x1, PT ;  /* 0x000000011600780c */ /* 0x000fda0003f25270 */
[----:B------:R-:W2:Y:S02]  /*4aa0*/  @P1 LDC.64 R184, c[0x0][0x9e8] ;  /* 0x00027a00ffb81b82 */ /* 0x000ea40000000a00 */
[----:B--2---:R-:W-:-:S05]  /*4ab0*/  @P1 IMAD.HI.U32 R8, R17, R184, RZ ;  /* 0x000000b811081227 */ /* 0x004fca00078e00ff */
[----:B------:R-:W-:-:S07]  /*4ac0*/  @P1 SHF.R.U32.HI R17, RZ, R185, R8 ;  /* 0x000000b9ff111219 */ /* 0x000fce0000011608 */
.L_x_1268:
[----:B------:R-:W-:Y:S05]  /*4ad0*/  BSYNC B0 ;  /* 0x0000000000007941 */ /* 0x000fea0003800000 */
.L_x_1266:
[----:B------:R-:W-:-:S04]  /*4ae0*/  IMAD R17, R17, R22, -R20 ;  /* 0x0000001611117224 */ /* 0x000fc800078e0a14 */
[----:B------:R-:W-:-:S05]  /*4af0*/  IMAD R17, R0, -0x2, R17 ;  /* 0xfffffffe00117824 */ /* 0x000fca00078e0211 */
[----:B------:R-:W-:Y:S02]  /*4b00*/  VIADDMNMX R15, R17, R22, R15, PT ;  /* 0x00000016110f7246 */ /* 0x000fe4000380010f */
[----:B------:R-:W-:-:S07]  /*4b10*/  VIMNMX R18, R18, R17, !PT ;  /* 0x0000001112127248 */ /* 0x000fce0007fe0100 */
.L_x_1265:
[----:B------:R-:W-:Y:S01]  /*4b20*/  FMNMX.FTZ R8, R13, R14, !PT ;  /* 0x0000000e0d087209 */ /* 0x000fe20007810000 */
[----:B------:R-:W-:Y:S01]  /*4b30*/  IMAD.U32 R21, RZ, RZ, UR39 ;  /* 0x00000027ff157e24 */ /* 0x000fe2000f8e00ff */
[C---:B------:R-:W-:Y:S02]  /*4b40*/  ISETP.GT.AND P4, PT, R18.reuse, RZ, P0 ;  /* 0x000000ff1200720c */ /* 0x040fe40000784270 */
[----:B------:R-:W-:Y:S02]  /*4b50*/  FMNMX.FTZ R17, R153, R8, !PT ;  /* 0x0000000899117209 */ /* 0x000fe40007810000 */
[----:B------:R-:W-:Y:S02]  /*4b60*/  ISETP.GT.AND P2, PT, R18, 0x1, P0 ;  /* 0x000000011200780c */ /* 0x000fe40000744270 */
[----:B------:R-:W-:Y:S02]  /*4b70*/  FMNMX.FTZ R8, R156, R17, !PT ;  /* 0x000000119c087209 */ /* 0x000fe40007810000 */
[----:B------:R-:W-:-:S02]  /*4b80*/  ISETP.LT.OR P4, PT, R15, 0x1, P4 ;  /* 0x000000010f00780c */ /* 0x000fc40002781670 */
[----:B------:R-:W-:Y:S02]  /*4b90*/  FMNMX.FTZ R17, R157, R8, !PT ;  /* 0x000000089d117209 */ /* 0x000fe40007810000 */
[----:B------:R-:W-:Y:S02]  /*4ba0*/  ISETP.GT.AND P3, PT, R18, 0x8, P0 ;  /* 0x000000081200780c */ /* 0x000fe40000764270 */
[----:B------:R-:W-:Y:S02]  /*4bb0*/  FMNMX.FTZ R8, R160, R17, !PT ;  /* 0x00000011a0087209 */ /* 0x000fe40007810000 */
[----:B------:R-:W-:Y:S02]  /*4bc0*/  ISETP.LT.OR P2, PT, R15, 0x2, P2 ;  /* 0x000000020f00780c */ /* 0x000fe40001741670 */
[----:B------:R-:W-:Y:S02]  /*4bd0*/  FMNMX.FTZ R17, R161, R8, !PT ;  /* 0x00000008a1117209 */ /* 0x000fe40007810000 */
[----:B------:R-:W-:-:S02]  /*4be0*/  ISETP.GT.AND P1, PT, R18, 0x9, P0 ;  /* 0x000000091200780c */ /* 0x000fc40000724270 */
[----:B------:R-:W-:Y:S02]  /*4bf0*/  FMNMX.FTZ R8, R164, R17, !PT ;  /* 0x00000011a4087209 */ /* 0x000fe40007810000 */
[----:B------:R-:W-:Y:S02]  /*4c00*/  ISETP.LT.OR P3, PT, R15, 0x9, P3 ;  /* 0x000000090f00780c */ /* 0x000fe40001f61670 */
[----:B------:R-:W-:Y:S02]  /*4c10*/  FMNMX.FTZ R17, R165, R8, !PT ;  /* 0x00000008a5117209 */ /* 0x000fe40007810000 */
[----:B------:R-:W-:Y:S02]  /*4c20*/  FSEL R155, R155, -INF , !P2 ;  /* 0xff8000009b9b7808 */ /* 0x000fe40005000000 */
        /* <DEDUP_REMOVED lines=9> */
[----:B------:R-:W-:Y:S02]  /*4cc0*/  FSEL R159, R159, -INF , !P1 ;  /* 0xff8000009f9f7808 */ /* 0x000fe40004800000 */
[----:B------:R-:W-:Y:S02]  /*4cd0*/  FMNMX.FTZ R17, R177, R8, !PT ;  /* 0x00000008b1117209 */ /* 0x000fe40007810000 */
[----:B------:R-:W-:Y:S02]  /*4ce0*/  ISETP.LT.OR P5, PT, R15, 0x11, P5 ;  /* 0x000000110f00780c */ /* 0x000fe40002fa1670 */
[----:B------:R-:W-:Y:S02]  /*4cf0*/  FMNMX.FTZ R8, R180, R17, !PT ;  /* 0x00000011b4087209 */ /* 0x000fe40007810000 */
[----:B------:R-:W-:-:S02]  /*4d00*/  ISETP.GT.AND P3, PT, R18, 0x19, P0 ;  /* 0x000000191200780c */ /* 0x000fc40000764270 */
[----:B------:R-:W-:Y:S02]  /*4d10*/  FMNMX.FTZ R17, R181, R8, !PT ;  /* 0x00000008b5117209 */ /* 0x000fe40007810000 */
[----:B------:R-:W-:Y:S02]  /*4d20*/  ISETP.GT.AND P2, PT, R18, 0x18, P0 ;  /* 0x000000181200780c */ /* 0x000fe40000744270 */
[C---:B------:R-:W-:Y:S01]  /*4d30*/  ISETP.LT.OR P6, PT, R15.reuse, 0x12, P6 ;  /* 0x000000120f00780c */ /* 0x040fe200037c1670 */
[----:B------:R-:W2:Y:S01]  /*4d40*/  SHFL.BFLY PT, R8, R17, 0x2, 0x1f ;  /* 0x0c401f0011087f89 */ /* 0x000ea200000e0000 */
[----:B------:R-:W-:Y:S02]  /*4d50*/  FSEL R162, R162, -INF , !P5 ;  /* 0xff800000a2a27808 */ /* 0x000fe40006800000 */
[----:B------:R-:W-:Y:S02]  /*4d60*/  ISETP.LT.OR P3, PT, R15, 0x1a, P3 ;  /* 0x0000001a0f00780c */ /* 0x000fe40001f61670 */
[----:B------:R-:W-:-:S02]  /*4d70*/  FSEL R163, R163, -INF , !P6 ;  /* 0xff800000a3a37808 */ /* 0x000fc40007000000 */
[----:B------:R-:W-:Y:S02]  /*4d80*/  ISETP.LT.OR P2, PT, R15, 0x19, P2 ;  /* 0x000000190f00780c */ /* 0x000fe40001741670 */
[----:B------:R-:W-:Y:S02]  /*4d90*/  FSEL R167, R167, -INF , !P3 ;  /* 0xff800000a7a77808 */ /* 0x000fe40005800000 */
[----:B------:R-:W-:Y:S02]  /*4da0*/  FSEL R166, R166, -INF , !P2 ;  /* 0xff800000a6a67808 */ /* 0x000fe40005000000 */
[C---:B------:R-:W-:Y:S02]  /*4db0*/  ISETP.GT.AND P1, PT, R18.reuse, 0x21, P0 ;  /* 0x000000211200780c */ /* 0x040fe40000724270 */
[----:B------:R-:W-:Y:S02]  /*4dc0*/  ISETP.GT.AND P5, PT, R18, 0x28, P0 ;  /* 0x000000281200780c */ /* 0x000fe400007a4270 */
[----:B------:R-:W-:-:S02]  /*4dd0*/  ISETP.LT.OR P1, PT, R15, 0x22, P1 ;  /* 0x000000220f00780c */ /* 0x000fc40000f21670 */
[C---:B------:R-:W-:Y:S02]  /*4de0*/  ISETP.GT.AND P6, PT, R18.reuse, 0x29, P0 ;  /* 0x000000291200780c */ /* 0x040fe400007c4270 */
[----:B------:R-:W-:Y:S02]  /*4df0*/  FSEL R171, R171, -INF , !P1 ;  /* 0xff800000abab7808 */ /* 0x000fe40004800000 */
[----:B------:R-:W-:Y:S02]  /*4e00*/  ISETP.GT.AND P2, PT, R18, 0x30, P0 ;  /* 0x000000301200780c */ /* 0x000fe40000744270 */
[----:B--2---:R-:W-:Y:S02]  /*4e10*/  FMNMX.FTZ R19, R17, R8, !PT ;  /* 0x0000000811137209 */ /* 0x004fe40007810000 */
[----:B------:R-:W-:Y:S02]  /*4e20*/  FSEL R17, R154, -INF , !P4 ;  /* 0xff8000009a117808 */ /* 0x000fe40006000000 */
[----:B------:R-:W-:Y:S01]  /*4e30*/  ISETP.GT.AND P4, PT, R18, 0x20, P0 ;  /* 0x000000201200780c */ /* 0x000fe20000784270 */
[----:B------:R-:W2:Y:S01]  /*4e40*/  SHFL.BFLY PT, R8, R19, 0x1, 0x1f ;  /* 0x0c201f0013087f89 */ /* 0x000ea200000e0000 */
[----:B------:R-:W-:-:S02]  /*4e50*/  FMNMX.FTZ R20, R17, R12, !PT ;  /* 0x0000000c11147209 */ /* 0x000fc40007810000 */
[C---:B------:R-:W-:Y:S02]  /*4e60*/  ISETP.LT.OR P4, PT, R15.reuse, 0x21, P4 ;  /* 0x000000210f00780c */ /* 0x040fe40002781670 */
[----:B------:R-:W-:Y:S02]  /*4e70*/  ISETP.GT.AND P1, PT, R18, 0x38, P0 ;  /* 0x000000381200780c */ /* 0x000fe40000724270 */
[----:B------:R-:W-:Y:S02]  /*4e80*/  FSEL R170, R170, -INF , !P4 ;  /* 0xff800000aaaa7808 */ /* 0x000fe40006000000 */
[C---:B------:R-:W-:Y:S02]  /*4e90*/  ISETP.GT.AND P4, PT, R18.reuse, 0x31, P0 ;  /* 0x000000311200780c */ /* 0x040fe40000784270 */
[----:B------:R-:W-:Y:S02]  /*4ea0*/  ISETP.GT.AND P0, PT, R18, 0x39, P0 ;  /* 0x000000391200780c */ /* 0x000fe40000704270 */
[----:B------:R-:W-:-:S02]  /*4eb0*/  ISETP.LT.OR P5, PT, R15, 0x29, P5 ;  /* 0x000000290f00780c */ /* 0x000fc40002fa1670 */
[C---:B------:R-:W-:Y:S02]  /*4ec0*/  ISETP.LT.OR P6, PT, R15.reuse, 0x2a, P6 ;  /* 0x0000002a0f00780c */ /* 0x040fe400037c1670 */
[----:B------:R-:W-:Y:S02]  /*4ed0*/  FSEL R174, R174, -INF , !P5 ;  /* 0xff800000aeae7808 */ /* 0x000fe40006800000 */
[----:B------:R-:W-:Y:S02]  /*4ee0*/  ISETP.LT.OR P2, PT, R15, 0x31, P2 ;  /* 0x000000310f00780c */ /* 0x000fe40001741670 */
[----:B------:R-:W-:Y:S02]  /*4ef0*/  FSEL R175, R175, -INF , !P6 ;  /* 0xff800000afaf7808 */ /* 0x000fe40007000000 */
[----:B------:R-:W-:Y:S02]  /*4f00*/  ISETP.LT.OR P4, PT, R15, 0x32, P4 ;  /* 0x000000320f00780c */ /* 0x000fe40002781670 */
[----:B--2---:R-:W-:-:S02]  /*4f10*/  FMNMX.FTZ R8, R19, R8, !PT ;  /* 0x0000000813087209 */ /* 0x004fc40007810000 */
[----:B------:R-:W-:Y:S02]  /*4f20*/  FMNMX.FTZ R19, R155, R20, !PT ;  /* 0x000000149b137209 */ /* 0x000fe40007810000 */
[C---:B------:R-:W-:Y:S01]  /*4f30*/  FSETP.NEU.FTZ.AND P3, PT, R8.reuse, -INF , PT ;  /* 0xff8000000800780b */ /* 0x040fe20003f7d000 */
[----:B------:R-:W-:-:S01]  /*4f40*/  FFMA.FTZ R21, R8, R21, -8 ;  /* 0xc100000008157423 */ /* 0x000fc20000010015 */
[----:B------:R-:W-:Y:S02]  /*4f50*/  FMNMX.FTZ R20, R158, R19, !PT ;  /* 0x000000139e147209 */ /* 0x000fe40007810000 */
[----:B------:R-:W-:Y:S02]  /*4f60*/  FSEL R178, R178, -INF , !P2 ;  /* 0xff800000b2b27808 */ /* 0x000fe40005000000 */
[----:B------:R-:W-:Y:S02]  /*4f70*/  FMNMX.FTZ R19, R159, R20, !PT ;  /* 0x000000149f137209 */ /* 0x000fe40007810000 */
[----:B------:R-:W-:-:S02]  /*4f80*/  FSEL R184, R21, RZ, P3 ;  /* 0x000000ff15b87208 */ /* 0x000fc40001800000 */
[----:B------:R-:W-:Y:S02]  /*4f90*/  FMNMX.FTZ R20, R162, R19, !PT ;  /* 0x00000013a2147209 */ /* 0x000fe40007810000 */
[----:B------:R-:W-:Y:S01]  /*4fa0*/  ISETP.LT.OR P1, PT, R15, 0x39, P1 ;  /* 0x000000390f00780c */ /* 0x000fe20000f21670 */
[--C-:B------:R-:W-:Y:S01]  /*4fb0*/  FFMA.FTZ R156, R156, UR39, -R184.reuse ;  /* 0x000000279c9c7c23 */ /* 0x100fe200080108b8 */
[----:B------:R-:W-:Y:S01]  /*4fc0*/  FMNMX.FTZ R19, R163, R20, !PT ;  /* 0x00000014a3137209 */ /* 0x000fe20007810000 */
[--C-:B------:R-:W-:Y:S01]  /*4fd0*/  FFMA.FTZ R23, R165, UR39, -R184.reuse ;  /* 0x00000027a5177c23 */ /* 0x100fe200080108b8 */
[----:B------:R-:W-:Y:S01]  /*4fe0*/  FSEL R179, R179, -INF , !P4 ;  /* 0xff800000b3b37808 */ /* 0x000fe20006000000 */
[--C-:B------:R-:W-:Y:S01]  /*4ff0*/  FFMA.FTZ R152, R153, UR39, -R184.reuse ;  /* 0x0000002799987c23 */ /* 0x100fe200080108b8 */
[----:B------:R-:W-:Y:S01]  /*5000*/  FMNMX.FTZ R20, R166, R19, !PT ;  /* 0x00000013a6147209 */ /* 0x000fe20007810000 */
[--C-:B------:R-:W-:Y:S01]  /*5010*/  FFMA.FTZ R19, R13, UR39, -R184.reuse ;  /* 0x000000270d137c23 */ /* 0x100fe200080108b8 */
[----:B------:R-:W-:Y:S01]  /*5020*/  ISETP.LT.OR P0, PT, R15, 0x3a, P0 ;  /* 0x0000003a0f00780c */ /* 0x000fe20000701670 */
[--C-:B------:R-:W-:Y:S01]  /*5030*/  FFMA.FTZ R153, R169, UR39, -R184.reuse ;  /* 0x00000027a9997c23 */ /* 0x100fe200080108b8 */
[----:B------:R-:W-:Y:S01]  /*5040*/  FMNMX.FTZ R13, R167, R20, !PT ;  /* 0x00000014a70d7209 */ /* 0x000fe20007810000 */
[----:B------:R-:W-:Y:S01]  /*5050*/  MUFU.EX2 R152, R152 ;  /* 0x0000009800987308 */ /* 0x000fe20000000800 */
[----:B------:R-:W-:Y:S01]  /*5060*/  FSEL R182, R182, -INF , !P1 ;  /* 0xff800000b6b67808 */ /* 0x000fe20004800000 */
[--C-:B------:R-:W-:Y:S01]  /*5070*/  FFMA.FTZ R15, R157, UR39, -R184.reuse ;  /* 0x000000279d0f7c23 */ /* 0x100fe200080108b8 */
[----:B------:R-:W-:Y:S01]  /*5080*/  FMNMX.FTZ R18, R170, R13, !PT ;  /* 0x0000000daa127209 */ /* 0x000fe20007810000 */
[--C-:B------:R-:W-:Y:S01]  /*5090*/  FFMA.FTZ R154, R160, UR39, -R184.reuse ;  /* 0x00000027a09a7c23 */ /* 0x100fe200080108b8 */
[----:B------:R-:W-:Y:S01]  /*50a0*/  FSEL R183, R183, -INF , !P0 ;  /* 0xff800000b7b77808 */ /* 0x000fe20004000000 */
[--C-:B------:R-:W-:Y:S01]  /*50b0*/  FFMA.FTZ R21, R161, UR39, -R184.reuse ;  /* 0x00000027a1157c23 */ /* 0x100fe200080108b8 */
[----:B------:R-:W-:Y:S01]  /*50c0*/  FMNMX.FTZ R13, R171, R18, !PT ;  /* 0x00000012ab0d7209 */ /* 0x000fe20007810000 */
[----:B------:R-:W-:Y:S01]  /*50d0*/  MUFU.EX2 R19, R19 ;  /* 0x0000001300137308 */ /* 0x000fe20000000800 */
[----:B------:R-:W-:Y:S01]  /*50e0*/  FSEL R169, R8, RZ, P3 ;  /* 0x000000ff08a97208 */ /* 0x000fe20001800000 */
[--C-:B------:R-:W-:Y:S01]  /*50f0*/  FFMA.FTZ R161, R173, UR39, -R184.reuse ;  /* 0x00000027ada17c23 */ /* 0x100fe200080108b8 */
[----:B------:R-:W-:Y:S01]  /*5100*/  FMNMX.FTZ R18, R174, R13, !PT ;  /* 0x0000000dae127209 */ /* 0x000fe20007810000 */
[--C-:B------:R-:W-:Y:S01]  /*5110*/  FFMA.FTZ R157, R176, UR39, -R184.reuse ;  /* 0x00000027b09d7c23 */ /* 0x100fe200080108b8 */
[----:B------:R-:W-:-:S01]  /*5120*/  FFMA.FTZ R160, R177, UR39, -R184 ;  /* 0x00000027b1a07c23 */ /* 0x000fc200080108b8 */
[----:B------:R-:W-:Y:S01]  /*5130*/  FADD.FTZ R169, -R169, R14 ;  /* 0x0000000ea9a97221 */ /* 0x000fe20000010100 */
[----:B------:R-:W-:Y:S01]  /*5140*/  FMNMX.FTZ R13, R175, R18, !PT ;  /* 0x00000012af0d7209 */ /* 0x000fe20007810000 */
[----:B------:R-:W-:Y:S01]  /*5150*/  MUFU.EX2 R15, R15 ;  /* 0x0000000f000f7308 */ /* 0x000fe20000000800 */
[----:B------:R-:W-:-:S01]  /*5160*/  FFMA.FTZ R181, R181, UR39, -R184 ;  /* 0x00000027b5b57c23 */ /* 0x000fc200080108b8 */
[----:B------:R-:W-:Y:S01]  /*5170*/  FMUL.FTZ R14, R169, UR39 ;  /* 0x00000027a90e7c20 */ /* 0x000fe20008410000 */
[----:B------:R-:W-:-:S04]  /*5180*/  FMNMX.FTZ R20, R178, R13, !PT ;  /* 0x0000000db2147209 */ /* 0x000fc80007810000 */
[----:B------:R-:W-:Y:S01]  /*5190*/  FMNMX.FTZ R13, R179, R20, !PT ;  /* 0x00000014b30d7209 */ /* 0x000fe20007810000 */
[----:B------:R2:W-:Y:S03]  /*51a0*/  MUFU.EX2 R18, R156 ;  /* 0x0000009c00127308 */ /* 0x0005e60000000800 */
[----:B------:R-:W-:-:S04]  /*51b0*/  FMNMX.FTZ R20, R182, R13, !PT ;  /* 0x0000000db6147209 */ /* 0x000fc80007810000 */
[----:B------:R-:W-:Y:S01]  /*51c0*/  FMNMX.FTZ R13, R183, R20, !PT ;  /* 0x00000014b70d7209 */ /* 0x000fe20007810000 */
[----:B------:R-:W3:Y:S01]  /*51d0*/  MUFU.EX2 R14, R14 ;  /* 0x0000000e000e7308 */ /* 0x000ee20000000800 */
[----:B--2---:R-:W-:-:S01]  /*51e0*/  FFMA.FTZ R156, R168, UR39, -R184 ;  /* 0x00000027a89c7c23 */ /* 0x004fc200080108b8 */
[--C-:B------:R-:W-:Y:S01]  /*51f0*/  FFMA.FTZ R20, R164, UR39, -R184.reuse ;  /* 0x00000027a4147c23 */ /* 0x100fe200080108b8 */
[----:B------:R-:W-:-:S01]  /*5200*/  FFMA.FTZ R164, R180, UR39, -R184 ;  /* 0x00000027b4a47c23 */ /* 0x000fc200080108b8 */
[----:B------:R-:W2:Y:S04]  /*5210*/  SHFL.BFLY PT, R22, R13, 0x2, 0x1f ;  /* 0x0c401f000d167f89 */ /* 0x000ea800000e0000 */
[----:B------:R-:W-:Y:S08]  /*5220*/  MUFU.EX2 R154, R154 ;  /* 0x0000009a009a7308 */ /* 0x000ff00000000800 */
[----:B------:R-:W-:Y:S01]  /*5230*/  MUFU.EX2 R21, R21 ;  /* 0x0000001500157308 */ /* 0x000fe20000000800 */
[-C--:B---3--:R-:W-:Y:S01]  /*5240*/  FMUL.FTZ R24, R24, R14.reuse ;  /* 0x0000000e18187220 */ /* 0x088fe20000410000 */
        /* <DEDUP_REMOVED lines=9> */
[----:B------:R-:W-:Y:S01]  /*52e0*/  FMUL.FTZ R41, R41, R14 ;  /* 0x0000000e29297220 */ /* 0x000fe20000410000 */
[----:B--2---:R-:W-:Y:S01]  /*52f0*/  FMNMX.FTZ R165, R13, R22, !PT ;  /* 0x000000160da57209 */ /* 0x004fe20007810000 */
[----:B------:R-:W-:-:S01]  /*5300*/  FFMA.FTZ R22, R172, UR39, -R184 ;  /* 0x00000027ac167c23 */ /* 0x000fc200080108b8 */
[----:B------:R-:W-:-:S02]  /*5310*/  IMAD.U32 R172, RZ, RZ, UR39 ;  /* 0x00000027ffac7e24 */ /* 0x000fc4000f8e00ff */
[-C--:B------:R-:W-:Y:S01]  /*5320*/  FMUL.FTZ R44, R44, R14.reuse ;  /* 0x0000000e2c2c7220 */ /* 0x080fe20000410000 */
[----:B------:R-:W-:Y:S01]  /*5330*/  MUFU.EX2 R23, R23 ;  /* 0x0000001700177308 */ /* 0x000fe20000000800 */
[----:B------:R-:W2:Y:S01]  /*5340*/  SHFL.BFLY PT, R168, R165, 0x1, 0x1f ;  /* 0x0c201f00a5a87f89 */ /* 0x000ea200000e0000 */
        /* <DEDUP_REMOVED lines=21> */
[----:B------:R-:W-:Y:S01]  /*54a0*/  FMUL.FTZ R84, R84, R14 ;  /* 0x0000000e54547220 */ /* 0x000fe20000410000 */
[----:B------:R-:W-:Y:S01]  /*54b0*/  MUFU.EX2 R22, R22 ;  /* 0x0000001600167308 */ /* 0x000fe20000000800 */
[----:B--2---:R-:W-:Y:S01]  /*54c0*/  FMNMX.FTZ R13, R165, R168, !PT ;  /* 0x000000a8a50d7209 */ /* 0x004fe20007810000 */
[-C--:B------:R-:W-:Y:S01]  /*54d0*/  FMUL.FTZ R85, R85, R14.reuse ;  /* 0x0000000e55557220 */ /* 0x080fe20000410000 */
[-C--:B------:R-:W-:Y:S01]  /*54e0*/  FMUL.FTZ R88, R88, R14.reuse ;  /* 0x0000000e58587220 */ /* 0x080fe20000410000 */
[----:B------:R-:W-:Y:S01]  /*54f0*/  FMUL.FTZ R89, R89, R14 ;  /* 0x0000000e59597220 */ /* 0x000fe20000410000 */
[C---:B------:R-:W-:Y:S01]  /*5500*/  FSETP.NEU.FTZ.AND P0, PT, R13.reuse, -INF , PT ;  /* 0xff8000000d00780b */ /* 0x040fe20003f1d000 */
[----:B------:R-:W-:Y:S01]  /*5510*/  FFMA.FTZ R172, R13, R172, -8 ;  /* 0xc10000000dac7423 */ /* 0x000fe200000100ac */
[-C--:B------:R-:W-:Y:S01]  /*5520*/  FMUL.FTZ R92, R92, R14.reuse ;  /* 0x0000000e5c5c7220 */ /* 0x080fe20000410000 */
[----:B------:R-:W-:Y:S01]  /*5530*/  MUFU.EX2 R161, R161 ;  /* 0x000000a100a17308 */ /* 0x000fe20000000800 */
[-C--:B------:R-:W-:Y:S01]  /*5540*/  FMUL.FTZ R93, R93, R14.reuse ;  /* 0x0000000e5d5d7220 */ /* 0x080fe20000410000 */
[-C--:B------:R-:W-:Y:S01]  /*5550*/  FMUL.FTZ R96, R96, R14.reuse ;  /* 0x0000000e60607220 */ /* 0x080fe20000410000 */
[----:B------:R-:W-:Y:S01]  /*5560*/  FSEL R172, R172, RZ, P0 ;  /* 0x000000ffacac7208 */ /* 0x000fe20000000000 */
[-C--:B------:R-:W-:Y:S01]  /*5570*/  FMUL.FTZ R97, R97, R14.reuse ;  /* 0x0000000e61617220 */ /* 0x080fe20000410000 */
[-C--:B------:R-:W-:Y:S01]  /*5580*/  FMUL.FTZ R100, R100, R14.reuse ;  /* 0x0000000e64647220 */ /* 0x080fe20000410000 */
[-C--:B------:R-:W-:Y:S01]  /*5590*/  FMUL.FTZ R101, R101, R14.reuse ;  /* 0x0000000e65657220 */ /* 0x080fe20000410000 */
[----:B------:R-:W-:Y:S01]  /*55a0*/  FMUL.FTZ R104, R104, R14 ;  /* 0x0000000e68687220 */ /* 0x000fe20000410000 */
[--C-:B------:R-:W-:Y:S01]  /*55b0*/  FFMA.FTZ R168, R17, UR39, -R172.reuse ;  /* 0x0000002711a87c23 */ /* 0x100fe200080108ac */
[----:B------:R-:W-:-:S01]  /*55c0*/  FFMA.FTZ R17, R155, UR39, -R172 ;  /* 0x000000279b117c23 */ /* 0x000fc200080108ac */
[--C-:B------:R-:W-:Y:S01]  /*55d0*/  FFMA.FTZ R155, R162, UR39, -R172.reuse ;  /* 0x00000027a29b7c23 */ /* 0x100fe200080108ac */
[----:B------:R-:W-:-:S01]  /*55e0*/  FFMA.FTZ R162, R163, UR39, -R172 ;  /* 0x00000027a3a27c23 */ /* 0x000fc200080108ac */
[----:B------:R-:W-:Y:S01]  /*55f0*/  FSEL R163, R13, RZ, P0 ;  /* 0x000000ff0da37208 */ /* 0x000fe20000000000 */
[----:B------:R-:W-:-:S01]  /*5600*/  FFMA.FTZ R158, R158, UR39, -R172 ;  /* 0x000000279e9e7c23 */ /* 0x000fc200080108ac */
[----:B------:R-:W-:Y:S01]  /*5610*/  MUFU.EX2 R168, R168 ;  /* 0x000000a800a87308 */ /* 0x000fe20000000800 */
[----:B------:R-:W-:-:S01]  /*5620*/  FFMA.FTZ R159, R159, UR39, -R172 ;  /* 0x000000279f9f7c23 */ /* 0x000fc200080108ac */
[----:B------:R-:W-:Y:S01]  /*5630*/  FFMA.FTZ R169, R167, UR39, -R172 ;  /* 0x00000027a7a97c23 */ /* 0x000fe200080108ac */
[----:B------:R-:W-:-:S01]  /*5640*/  FADD.FTZ R163, -R163, R12 ;  /* 0x0000000ca3a37221 */ /* 0x000fc20000010100 */
[----:B------:R-:W-:Y:S01]  /*5650*/  FFMA.FTZ R167, R171, UR39, -R172 ;  /* 0x00000027aba77c23 */ /* 0x000fe200080108ac */
[----:B------:R-:W-:-:S01]  /*5660*/  FFMA.FTZ R171, R14, R4, R19 ;  /* 0x000000040eab7223 */ /* 0x000fc20000010013 */
[----:B------:R-:W-:Y:S01]  /*5670*/  FFMA.FTZ R166, R166, UR39, -R172 ;  /* 0x00000027a6a67c23 */ /* 0x000fe200080108ac */
[----:B------:R-:W-:Y:S01]  /*5680*/  FMUL.FTZ R163, R163, UR39 ;  /* 0x00000027a3a37c20 */ /* 0x000fe20008410000 */
[----:B------:R-:W-:Y:S01]  /*5690*/  MUFU.EX2 R17, R17 ;  /* 0x0000001100117308 */ /* 0x000fe20000000800 */
[----:B------:R-:W-:-:S01]  /*56a0*/  FADD.FTZ R171, R152, R171 ;  /* 0x000000ab98ab7221 */ /* 0x000fc20000010000 */
[--C-:B------:R-:W-:Y:S01]  /*56b0*/  FFMA.FTZ R12, R170, UR39, -R172.reuse ;  /* 0x00000027aa0c7c23 */ /* 0x100fe200080108ac */
[----:B------:R-:W-:-:S01]  /*56c0*/  FFMA.FTZ R174, R174, UR39, -R172 ;  /* 0x00000027aeae7c23 */ /* 0x000fc200080108ac */
[--C-:B------:R-:W-:Y:S01]  /*56d0*/  FFMA.FTZ R175, R175, UR39, -R172.reuse ;  /* 0x00000027afaf7c23 */ /* 0x100fe200080108ac */
[----:B------:R-:W-:-:S01]  /*56e0*/  FFMA.FTZ R178, R178, UR39, -R172 ;  /* 0x00000027b2b27c23 */ /* 0x000fc200080108ac */
[--C-:B------:R-:W-:Y:S01]  /*56f0*/  FFMA.FTZ R179, R179, UR39, -R172.reuse ;  /* 0x00000027b3b37c23 */ /* 0x100fe200080108ac */
[----:B------:R-:W-:-:S01]  /*5700*/  FFMA.FTZ R182, R182, UR39, -R172 ;  /* 0x00000027b6b67c23 */ /* 0x000fc200080108ac */
[----:B------:R-:W2:Y:S01]  /*5710*/  MUFU.EX2 R163, R163 ;  /* 0x000000a300a37308 */ /* 0x000ea20000000800 */
[----:B------:R-:W-:-:S01]  /*5720*/  FFMA.FTZ R172, R183, UR39, -R172 ;  /* 0x00000027b7ac7c23 */ /* 0x000fc200080108ac */
[----:B------:R-:W-:Y:S01]  /*5730*/  PLOP3.LUT P0, PT, PT, PT, UP0, 0x40, 0x0 ;  /* 0x000000000000781c */ /* 0x000fe20003f0e808 */
[-C--:B------:R-:W-:Y:S01]  /*5740*/  FMUL.FTZ R105, R105, R14.reuse ;  /* 0x0000000e69697220 */ /* 0x080fe20000410000 */
[-C--:B------:R-:W-:Y:S01]  /*5750*/  FMUL.FTZ R108, R108, R14.reuse ;  /* 0x0000000e6c6c7220 */ /* 0x080fe20000410000 */
        /* <DEDUP_REMOVED lines=12> */
[----:B--2---:R-:W-:-:S01]  /*5820*/  FFMA.FTZ R4, R163, R5, R168 ;  /* 0x00000005a3047223 */ /* 0x004fc200000100a8 */
[-C--:B------:R-:W-:Y:S01]  /*5830*/  FMUL.FTZ R129, R129, R14.reuse ;  /* 0x0000000e81817220 */ /* 0x080fe20000410000 */
[-C--:B------:R-:W-:Y:S01]  /*5840*/  FMUL.FTZ R132, R132, R14.reuse ;  /* 0x0000000e84847220 */ /* 0x080fe20000410000 */
[----:B------:R-:W-:Y:S01]  /*5850*/  FMUL.FTZ R133, R133, R14 ;  /* 0x0000000e85857220 */ /* 0x000fe20000410000 */
[----:B------:R-:W-:-:S01]  /*5860*/  FADD.FTZ R5, R17, R4 ;  /* 0x0000000411057221 */ /* 0x000fc20000010000 */
[----:B------:R-:W-:Y:S01]  /*5870*/  FADD.FTZ R4, R18, R171 ;  /* 0x000000ab12047221 */ /* 0x000fe20000010000 */
[----:B------:R-:W-:Y:S01]  /*5880*/  FMUL.FTZ R136, R136, R14 ;  /* 0x0000000e88887220 */ /* 0x000fe20000410000 */
[----:B------:R-:W2:Y:S01]  /*5890*/  MUFU.EX2 R155, R155 ;  /* 0x0000009b009b7308 */ /* 0x000ea20000000800 */
[----:B---3--:R-:W-:-:S01]  /*58a0*/  FADD.FTZ R170, R158, R5 ;  /* 0x000000059eaa7221 */ /* 0x008fc20000010000 */
[----:B------:R-:W-:Y:S01]  /*58b0*/  FADD.FTZ R5, R15, R4 ;  /* 0x000000040f057221 */ /* 0x000fe20000010000 */
[-C--:B------:R-:W-:Y:S01]  /*58c0*/  FMUL.FTZ R137, R137, R14.reuse ;  /* 0x0000000e89897220 */ /* 0x080fe20000410000 */
[-C--:B------:R-:W-:Y:S01]  /*58d0*/  FMUL.FTZ R140, R140, R14.reuse ;  /* 0x0000000e8c8c7220 */ /* 0x080fe20000410000 */
[-C--:B------:R-:W-:Y:S01]  /*58e0*/  FMUL.FTZ R141, R141, R14.reuse ;  /* 0x0000000e8d8d7220 */ /* 0x080fe20000410000 */
[----:B------:R-:W-:Y:S01]  /*58f0*/  FADD.FTZ R4, R154, R5 ;  /* 0x000000059a047221 */ /* 0x000fe20000010000 */
[----:B------:R-:W-:Y:S01]  /*5900*/  FMUL.FTZ R144, R144, R14 ;  /* 0x0000000e90907220 */ /* 0x000fe20000410000 */
[----:B------:R-:W3:Y:S01]  /*5910*/  MUFU.EX2 R162, R162 ;  /* 0x000000a200a27308 */ /* 0x000ee20000000800 */
[----:B----4-:R-:W-:-:S01]  /*5920*/  FADD.FTZ R170, R159, R170 ;  /* 0x000000aa9faa7221 */ /* 0x010fc20000010000 */
[----:B------:R-:W-:Y:S01]  /*5930*/  FADD.FTZ R171, R21, R4 ;  /* 0x0000000415ab7221 */ /* 0x000fe20000010000 */
[----:B------:R-:W-:Y:S01]  /*5940*/  F2FP.SATFINITE.E4M3.F32.PACK_AB_MERGE_C R159, R159, R158, RZ ;  /* 0x0000009e9f9f723e */ /* 0x000fe200048070ff */
[-C--:B------:R-:W-:Y:S01]  /*5950*/  FMUL.FTZ R145, R145, R14.reuse ;  /* 0x0000000e91917220 */ /* 0x080fe20000410000 */
[----:B------:R-:W-:Y:S01]  /*5960*/  FMUL.FTZ R148, R148, R14 ;  /* 0x0000000e94947220 */ /* 0x000fe20000410000 */
[----:B------:R-:W-:Y:S01]  /*5970*/  FADD.FTZ R4, R20, R171 ;  /* 0x000000ab14047221 */ /* 0x000fe20000010000 */
[----:B------:R-:W-:Y:S01]  /*5980*/  F2FP.SATFINITE.E4M3.F32.PACK_AB_MERGE_C R20, R23, R20, RZ ;  /* 0x000000141714723e */ /* 0x000fe200048070ff */
[----:B------:R-:W4:Y:S01]  /*5990*/  MUFU.EX2 R166, R166 ;  /* 0x000000a600a67308 */ /* 0x000f220000000800 */
[----:B--2---:R-:W-:-:S01]  /*59a0*/  FADD.FTZ R5, R155, R170 ;  /* 0x000000aa9b057221 */ /* 0x004fc20000010000 */
[----:B------:R-:W-:Y:S01]  /*59b0*/  FMUL.FTZ R149, R149, R14 ;  /* 0x0000000e95957220 */ /* 0x000fe20000410000 */
[----:B------:R-:W-:Y:S01]  /*59c0*/  F2FP.SATFINITE.E4M3.F32.PACK_AB_MERGE_C R154, R21, R154, R20 ;  /* 0x0000009a159a723e */ /* 0x000fe20004807014 */
        /* <DEDUP_REMOVED lines=14> */
[----:B------:R-:W-:Y:S01]  /*5ab0*/  FADD.FTZ R5, R23, R4 ;  /* 0x0000000417057221 */ /* 0x000fe20000010000 */
[-C--:B------:R-:W-:Y:S01]  /*5ac0*/  FMUL.FTZ R46, R46, R163.reuse ;  /* 0x000000a32e2e7220 */ /* 0x080fe20000410000 */
[-C--:B------:R-:W-:Y:S01]  /*5ad0*/  FMUL.FTZ R47, R47, R163.reuse ;  /* 0x000000a32f2f7220 */ /* 0x080fe20000410000 */
[-C--:B------:R-:W-:Y:S01]  /*5ae0*/  FMUL.FTZ R50, R50, R163.reuse ;  /* 0x000000a332327220 */ /* 0x080fe20000410000 */
[----:B------:R-:W-:Y:S01]  /*5af0*/  FADD.FTZ R4, R156, R5 ;  /* 0x000000059c047221 */ /* 0x000fe20000010000 */
[----:B------:R-:W-:Y:S01]  /*5b00*/  FMUL.FTZ R51, R51, R163 ;  /* 0x000000a333337220 */ /* 0x000fe20000410000 */
[----:B------:R-:W4:Y:S01]  /*5b10*/  MUFU.EX2 R167, R167 ;  /* 0x000000a700a77308 */ /* 0x000f220000000800 */
[----:B--2---:R-:W-:-:S01]  /*5b20*/  FADD.FTZ R171, R169, R170 ;  /* 0x000000aaa9ab7221 */ /* 0x004fc20000010000 */
[----:B------:R-:W-:Y:S01]  /*5b30*/  FADD.FTZ R5, R153, R4 ;  /* 0x0000000499057221 */ /* 0x000fe20000010000 */
[----:B------:R-:W-:Y:S01]  /*5b40*/  F2FP.SATFINITE.E4M3.F32.PACK_AB_MERGE_C R166, R169, R166, RZ ;  /* 0x000000a6a9a6723e */ /* 0x000fe200048070ff */
[-C--:B------:R-:W-:Y:S01]  /*5b50*/  FMUL.FTZ R54, R54, R163.reuse ;  /* 0x000000a336367220 */ /* 0x080fe20000410000 */
[----:B------:R-:W-:Y:S01]  /*5b60*/  FMUL.FTZ R55, R55, R163 ;  /* 0x000000a337377220 */ /* 0x000fe20000410000 */
[----:B------:R-:W-:Y:S01]  /*5b70*/  FADD.FTZ R4, R22, R5 ;  /* 0x0000000516047221 */ /* 0x000fe20000010000 */
[----:B------:R-:W-:Y:S01]  /*5b80*/  F2FP.SATFINITE.E4M3.F32.PACK_AB_MERGE_C R22, R161, R22, RZ ;  /* 0x00000016a116723e */ /* 0x000fe200048070ff */
[----:B------:R-:W2:Y:S01]  /*5b90*/  MUFU.EX2 R174, R174 ;  /* 0x000000ae00ae7308 */ /* 0x000ea20000000800 */
[----:B---3--:R-:W-:-:S01]  /*5ba0*/  FADD.FTZ R170, R12, R171 ;  /* 0x000000ab0caa7221 */ /* 0x008fc20000010000 */
[----:B------:R-:W-:Y:S01]  /*5bb0*/  FADD.FTZ R4, R161, R4 ;  /* 0x00000004a1047221 */ /* 0x000fe20000010000 */
[----:B------:R-:W-:Y:S01]  /*5bc0*/  F2FP.SATFINITE.E4M3.F32.PACK_AB_MERGE_C R156, R153, R156, R22 ;  /* 0x0000009c999c723e */ /* 0x000fe20004807016 */
[-C--:B------:R-:W-:Y:S01]  /*5bd0*/  FMUL.FTZ R58, R58, R163.reuse ;  /* 0x000000a33a3a7220 */ /* 0x080fe20000410000 */
[----:B------:R-:W-:Y:S01]  /*5be0*/  F2FP.SATFINITE.E4M3.F32.PACK_AB_MERGE_C R153, R17, R168, R159 ;  /* 0x000000a81199723e */ /* 0x000fe2000480709f */
[----:B------:R-:W-:Y:S01]  /*5bf0*/  FMUL.FTZ R59, R59, R163 ;  /* 0x000000a33b3b7220 */ /* 0x000fe20000410000 */
[----:B------:R-:W-:Y:S01]  /*5c00*/  F2FP.SATFINITE.E4M3.F32.PACK_AB_MERGE_C R155, R162, R155, R166 ;  /* 0x0000009ba29b723e */ /* 0x000fe200048070a6 */
        /* <DEDUP_REMOVED lines=20> */
[----:B------:R-:W-:Y:S01]  /*5d50*/  F2FP.SATFINITE.E4M3.F32.PACK_AB_MERGE_C R174, R175, R174, RZ ;  /* 0x000000aeafae723e */ /* 0x000fe200048070ff */
[----:B------:R-:W-:Y:S01]  /*5d60*/  FMUL.FTZ R87, R87, R163 ;  /* 0x000000a357577220 */ /* 0x000fe20000410000 */
[----:B------:R-:W-:Y:S01]  /*5d70*/  F2FP.SATFINITE.E4M3.F32.PACK_AB_MERGE_C R152, R152, R19, R170 ;  /* 0x000000139898723e */ /* 0x000fe200048070aa */
        /* <DEDUP_REMOVED lines=40> */
[-C--:B------:R-:W-:Y:S01]  /*6000*/  FMUL.FTZ R150, R150, R163.reuse ;  /* 0x000000a396967220 */ /* 0x080fe20000410000 */
[----:B------:R-:W2:Y:S01]  /*6010*/  MUFU.EX2 R5, R172 ;  /* 0x000000ac00057308 */ /* 0x000ea20000000800 */
[C---:B---3--:R-:W-:Y:S01]  /*6020*/  F2FP.SATFINITE.E4M3.F32.PACK_AB_MERGE_C R158, R165.reuse, R164, RZ ;  /* 0x000000a4a59e723e */ /* 0x048fe200048070ff */
[----:B------:R-:W-:Y:S01]  /*6030*/  FADD.FTZ R4, R165, R4 ;  /* 0x00000004a5047221 */ /* 0x000fe20000010000 */
[----:B------:R-:W-:-:S02]  /*6040*/  FMUL.FTZ R151, R151, R163 ;  /* 0x000000a397977220 */ /* 0x000fc40000410000 */
[----:B------:R-:W-:Y:S02]  /*6050*/  F2FP.SATFINITE.E4M3.F32.PACK_AB_MERGE_C R158, R160, R157, R158 ;  /* 0x0000009da09e723e */ /* 0x000fe4000480709e */
[----:B------:R-:W-:Y:S01]  /*6060*/  F2FP.SATFINITE.E4M3.F32.PACK_AB_MERGE_C R157, R167, R12, R174 ;  /* 0x0000000ca79d723e */ /* 0x000fe200048070ae */
[----:B----4-:R-:W-:Y:S01]  /*6070*/  FADD.FTZ R18, R182, R23 ;  /* 0x00000017b6127221 */ /* 0x010fe20000010000 */
[----:B--2---:R-:W-:-:S03]  /*6080*/  F2FP.SATFINITE.E4M3.F32.PACK_AB_MERGE_C R182, R5, R182, RZ ;  /* 0x000000b605b6723e */ /* 0x004fc600048070ff */
[----:B------:R-:W-:Y:S01]  /*6090*/  FADD.FTZ R5, R5, R18 ;  /* 0x0000001205057221 */ /* 0x000fe20000010000 */
[----:B------:R-:W-:Y:S01]  /*60a0*/  F2FP.SATFINITE.E4M3.F32.PACK_AB_MERGE_C R159, R179, R178, R182 ;  /* 0x000000b2b39f723e */ /* 0x000fe200048070b6 */
[----:B------:R-:W-:Y:S06]  /*60b0*/  @P0 BRA `(.L_x_1269) ;  /* 0x0000000000040947 */ /* 0x000fec0003800000 */
[----:B------:R-:W-:Y:S01]  /*60c0*/  BPT.TRAP 0x1 ;  /* 0x000000040000795c */ /* 0x000fe20000300000 */
.L_x_1269:
[----:B------:R-:W-:Y:S01]  /*60d0*/  PLOP3.LUT P1, PT, PT, PT, UP0, 0x40, 0x0 ;  /* 0x000000000000781c */ /* 0x000fe20003f2e808 */
[----:B------:R2:W3:-:S12]  /*60e0*/  SYNCS.PHASECHK.TRANS64.TRYWAIT P0, [UR57+0x20850], R11 ;  /* 0x0208500bff0075a7 */ /* 0x0004d80008000179 */
[----:B--2---:R-:W-:Y:S05]  /*60f0*/  @P1 BRA `(.L_x_1270) ;  /* 0x0000000000041947 */ /* 0x004fea0003800000 */
[----:B------:R-:W-:Y:S01]  /*6100*/  BPT.TRAP 0x1 ;  /* 0x000000040000795c */ /* 0x000fe20000300000 */
.L_x_1270:
[----:B---3--:R-:W-:Y:S05]  /*6110*/  @P0 BRA `(.L_x_1271) ;  /* 0x0000000000080947 */ /* 0x008fea0003800000 */
[----:B------:R-:W2:Y:S02]  /*6120*/  SYNCS.PHASECHK.TRANS64.TRYWAIT P0, [UR57+0x20850], R11 ;  /* 0x0208500bff0075a7 */ /* 0x000ea40008000179 */
[----:B--2---:R-:W-:Y:S05]  /*6130*/  @!P0 BRA `(.L_x_1272) ;  /* 0x000000d000e88947 */ /* 0x004fea0003800000 */
.L_x_1271:
[----:B------:R3:W-:Y:S01]  /*6140*/  BAR.SYNC.DEFER_BLOCKING R7, 0x100 ;  /* 0x000400070000751d */ /* 0x0007e20000010000 */
[----:B------:R-:W-:Y:S01]  /*6150*/  ULEA UR6, UR49, UR48, 0xa ;  /* 0x0000003031067291 */ /* 0x000fe2000f8e503f */
[----:B------:R-:W-:-:S04]  /*6160*/  PLOP3.LUT P0, PT, PT, PT, UP0, 0x40, 0x0 ;  /* 0x000000000000781c */ /* 0x000fc80003f0e808 */
[----:B------:R-:W-:Y:S01]  /*6170*/  UMOV UR7, 0x80000020 ;  /* 0x8000002000077882 */ /* 0x000fe20000000000 */
[----:B------:R-:W-:-:S06]  /*6180*/  WARPGROUP.ARRIVE ;  /* 0x00000000000079c5 */ /* 0x000fcc0000000000 */
        /* <DEDUP_REMOVED lines=8> */
[----:B---3--:R-:W-:Y:S05]  /*6210*/  @P0 BRA `(.L_x_1273) ;  /* 0x0000000000040947 */ /* 0x008fea0003800000 */
[----:B------:R-:W-:Y:S01]  /*6220*/  BPT.TRAP 0x1 ;  /* 0x000000040000795c */ /* 0x000fe20000300000 */
.L_x_1273:
[----:B------:R-:W-:Y:S01]  /*6230*/  UIADD3 UR57, UR57, 0x20860, URZ ;  /* 0x0002086039397890 */ /* 0x000fe2000fffe03f */
[C---:B------:R-:W-:Y:S01]  /*6240*/  ISETP.GT.AND P0, PT, R10.reuse, UR54, PT ;  /* 0x000000360a007c0c */ /* 0x040fe2000bf04270 */
[----:B------:R-:W-:Y:S02]  /*6250*/  VIADD R10, R10, 0xffffffff ;  /* 0xffffffff0a0a7836 */ /* 0x000fe40000000000 */
[----:B------:R-:W-:Y:S01]  /*6260*/  UPRMT UR57, UR45, 0x654, UR57 ;  /* 0x000006542d397896 */ /* 0x000fe20008000039 */
[----:B--2---:R-:W-:Y:S02]  /*6270*/  IMAD.MOV.U32 R12, RZ, RZ, R13 ;  /* 0x000000ffff0c7224 */ /* 0x004fe400078e000d */
[----:B------:R-:W-:-:S06]  /*6280*/  IMAD.MOV.U32 R14, RZ, RZ, R8 ;  /* 0x000000ffff0e7224 */ /* 0x000fcc00078e0008 */
[----:B------:R-:W-:Y:S01]  /*6290*/  SYNCS.ARRIVE.TRANS64.RED.A1T0 RZ, [UR57], RZ ;  /* 0x000000ffffff79a7 */ /* 0x000fe20008100439 */
[----:B------:R-:W-:Y:S05]  /*62a0*/  @P0 BRA `(.L_x_1274) ;  /* 0xffffffdc00280947 */ /* 0x000fea000383ffff */
.L_x_1255:
[----:B------:R-:W2:Y:S01]  /*62b0*/  S2UR UR6, SR_CTAID.X ;  /* 0x00000000000679c3 */ /* 0x000ea20000002500 */
[----:B------:R-:W-:Y:S01]  /*62c0*/  IADD3 R9, -R9, 0x1, RZ ;  /* 0x0000000109097810 */ /* 0x000fe20007ffe1ff */
[----:B------:R-:W-:Y:S02]  /*62d0*/  UISETP.NE.AND UP2, UPT, UR44, URZ, UPT ;  /* 0x0000003f2c00728c */ /* 0x000fe4000bf45270 */
[----:B------:R-:W-:Y:S02]  /*62e0*/  UISETP.NE.AND UP1, UPT, UR43, URZ, UPT ;  /* 0x0000003f2b00728c */ /* 0x000fe4000bf25270 */
[----:B------:R-:W-:Y:S01]  /*62f0*/  IMAD R9, R2, UR51, R9 ;  /* 0x0000003302097c24 */ /* 0x000fe2000f8e0209 */
[----:B------:R-:W-:-:S03]  /*6300*/  ULDC UR15, c[0x0][0x9dc] ;  /* 0x00027700000f7ab9 */ /* 0x000fc60000000800 */
[----:B------:R-:W-:Y:S02]  /*6310*/  PLOP3.LUT P0, PT, PT, PT, UP1, 0x40, 0x0 ;  /* 0x000000000000781c */ /* 0x000fe40003f0e818 */
[----:B------:R-:W-:Y:S01]  /*6320*/  R2UR UR11, R9 ;  /* 0x00000000090b72ca */ /* 0x000fe200000e0000 */
[----:B------:R-:W-:Y:S01]  /*6330*/  @UP2 ULDC UR14, c[0x0][0x450] ;  /* 0x00011400000e2ab9 */ /* 0x000fe20000000800 */
[----:B--2---:R-:W-:-:S03]  /*6340*/  ULEA UR10, UR6, 0x7f, 0x7 ;  /* 0x0000007f060a7891 */ /* 0x004fc6000f8e383f */
[----:B------:R-:W-:Y:S02]  /*6350*/  @UP2 ULDC UR6, c[0x0][0x44c] ;  /* 0x0001130000062ab9 */ /* 0x000fe40000000800 */
[----:B------:R-:W-:-:S04]  /*6360*/  UIMAD.WIDE.U32 UR6, UR10, UR6, URZ ;  /* 0x000000060a0672a5 */ /* 0x000fc8000f8e003f */
[----:B------:R-:W-:-:S04]  /*6370*/  @UP2 USHF.R.U32.HI UR10, URZ, UR14, UR7 ;  /* 0x0000000e3f0a2299 */ /* 0x000fc80008011607 */
[----:B------:R-:W-:-:S04]  /*6380*/  UIADD3 UR10, UR11, UR10, URZ ;  /* 0x0000000a0b0a7290 */ /* 0x000fc8000fffe03f */
[----:B------:R-:W-:Y:S01]  /*6390*/  UIADD3 UR15, UR10, -UR15, URZ ;  /* 0x8000000f0a0f7290 */ /* 0x000fe2000fffe03f */
[----:B------:R-:W-:Y:S11]  /*63a0*/  @P0 BRA `(.L_x_1275) ;  /* 0x0000000000500947 */ /* 0x000ff60003800000 */
[----:B------:R-:W-:Y:S02]  /*63b0*/  UMOV UR14, UR10 ;  /* 0x0000000a000e7c82 */ /* 0x000fe40008000000 */
[----:B------:R-:W-:-:S06]  /*63c0*/  UISETP.GT.AND UP1, UPT, UR14, -0x1, UPT ;  /* 0xffffffff0e00788c */ /* 0x000fcc000bf24270 */
[----:B------:R-:W-:-:S13]  /*63d0*/  PLOP3.LUT P0, PT, PT, PT, UP1, 0x80, 0x0 ;  /* 0x000000000000781c */ /* 0x000fda0003f0f018 */
[----:B------:R-:W-:Y:S05]  /*63e0*/  @P0 BRA `(.L_x_1276) ;  /* 0x0000000000200947 */ /* 0x000fea0003800000 */
[----:B------:R-:W-:Y:S01]  /*63f0*/  ULDC UR18, c[0x0][0x9e4] ;  /* 0x0002790000127ab9 */ /* 0x000fe20000000800 */
[----:B------:R-:W-:Y:S02]  /*6400*/  ULOP3.LUT UR14, URZ, UR14, URZ, 0x33, !UPT ;  /* 0x0000000e3f0e7292 */ /* 0x000fe4000f8e333f */
[----:B------:R-:W-:-:S11]  /*6410*/  UISETP.NE.AND UP1, UPT, UR18, 0x1, UPT ;  /* 0x000000011200788c */ /* 0x000fd6000bf25270 */
[----:B------:R-:W-:Y:S02]  /*6420*/  @UP1 ULDC.64 UR6, c[0x0][0x9e8] ;  /* 0x00027a0000061ab9 */ /* 0x000fe40000000a00 */
[----:B------:R-:W-:-:S04]  /*6430*/  UIMAD.WIDE.U32 UR10, UR14, UR6, URZ ;  /* 0x000000060e0a72a5 */ /* 0x000fc8000f8e003f */
[----:B------:R-:W-:-:S04]  /*6440*/  @UP1 USHF.R.U32.HI UR14, URZ, UR7, UR11 ;  /* 0x000000073f0e1299 */ /* 0x000fc8000801160b */
[----:B------:R-:W-:Y:S01]  /*6450*/  ULOP3.LUT UR14, URZ, UR14, URZ, 0x33, !UPT ;  /* 0x0000000e3f0e7292 */ /* 0x000fe2000f8e333f */
[----:B------:R-:W-:Y:S11]  /*6460*/  BRA `(.L_x_1277) ;  /* 0x0000000000147947 */ /* 0x000ff60003800000 */
.L_x_1276:
[----:B------:R-:W-:Y:S02]  /*6470*/  ULDC UR18, c[0x0][0x9e4] ;  /* 0x0002790000127ab9 */ /* 0x000fe40000000800 */
[----:B------:R-:W-:-:S11]  /*6480*/  UISETP.NE.AND UP1, UPT, UR18, 0x1, UPT ;  /* 0x000000011200788c */ /* 0x000fd6000bf25270 */
[----:B------:R-:W-:Y:S02]  /*6490*/  @UP1 ULDC.64 UR6, c[0x0][0x9e8] ;  /* 0x00027a0000061ab9 */ /* 0x000fe40000000a00 */
[----:B------:R-:W-:-:S04]  /*64a0*/  UIMAD.WIDE.U32 UR10, UR14, UR6, URZ ;  /* 0x000000060e0a72a5 */ /* 0x000fc8000f8e003f */
[----:B------:R-:W-:-:S12]  /*64b0*/  @UP1 USHF.R.U32.HI UR14, URZ, UR7, UR11 ;  /* 0x000000073f0e1299 */ /* 0x000fd8000801160b */
.L_x_1277:
[----:B------:R-:W-:-:S04]  /*64c0*/  UIMAD UR14, UR14, UR18, URZ ;  /* 0x000000120e0e72a4 */ /* 0x000fc8000f8e023f */
[----:B------:R-:W-:-:S04]  /*64d0*/  UISETP.LT.AND UP1, UPT, UR15, UR14, UPT ;  /* 0x0000000e0f00728c */ /* 0x000fc8000bf21270 */
[----:B------:R-:W-:-:S12]  /*64e0*/  USEL UR15, UR15, UR14, !UP1 ;  /* 0x0000000e0f0f7287 */ /* 0x000fd8000c800000 */
.L_x_1275:
[----:B------:R-:W-:-:S04]  /*64f0*/  UIADD3 UR15, UR15, 0x3f, URZ ;  /* 0x0000003f0f0f7890 */ /* 0x000fc8000fffe03f */
[----:B------:R-:W-:-:S04]  /*6500*/  USHF.R.S32.HI UR6, URZ, 0x1f, UR15 ;  /* 0x0000001f3f067899 */ /* 0x000fc8000801140f */
[----:B------:R-:W-:-:S04]  /*6510*/  ULEA.HI UR6, UR6, UR15, URZ, 0x6 ;  /* 0x0000000f06067291 */ /* 0x000fc8000f8f303f */
[----:B------:R-:W-:-:S04]  /*6520*/  USHF.R.S32.HI UR6, URZ, 0x6, UR6 ;  /* 0x000000063f067899 */ /* 0x000fc80008011406 */
[----:B------:R-:W-:-:S04]  /*6530*/  UISETP.LT.AND UP1, UPT, UR40, UR6, UPT ;  /* 0x000000062800728c */ /* 0x000fc8000bf21270 */
[----:B------:R-:W-:-:S06]  /*6540*/  USEL UR54, UR40, UR6, !UP1 ;  /* 0x0000000628367287 */ /* 0x000fcc000c800000 */
[----:B------:R-:W-:-:S13]  /*6550*/  ISETP.GE.AND P0, PT, R10, UR54, PT ;  /* 0x000000360a007c0c */ /* 0x000fda000bf06270 */
[----:B------:R-:W-:Y:S05]  /*6560*/  @!P0 BRA `(.L_x_1278) ;  /* 0x00000018001c8947 */ /* 0x000fea0003800000 */
[----:B-1----:R-:W-:Y:S02]  /*6570*/  IMAD.MOV.U32 R11, RZ, RZ, R13 ;  /* 0x000000ffff0b7224 */ /* 0x002fe400078e000d */
[----:B------:R-:W-:-:S07]  /*6580*/  IMAD.MOV.U32 R15, RZ, RZ, R8 ;  /* 0x000000ffff0f7224 */ /* 0x000fce00078e0008 */
.L_x_1289:
[----:B------:R-:W-:Y:S01]  /*6590*/  UIADD3 UR49, UR49, 0x1, URZ ;  /* 0x0000000131317890 */ /* 0x000fe2000fffe03f */
[----:B------:R-:W-:Y:S02]  /*65a0*/  PLOP3.LUT P1, PT, PT, PT, UP0, 0x40, 0x0 ;  /* 0x000000000000781c */ /* 0x000fe40003f2e808 */
[C---:B------:R-:W-:Y:S01]  /*65b0*/  ISETP.GT.AND P0, PT, R10.reuse, UR54, PT ;  /* 0x000000360a007c0c */ /* 0x040fe2000bf04270 */
[----:B------:R-:W-:Y:S01]  /*65c0*/  UISETP.NE.AND UP1, UPT, UR49, 0x2, UPT ;  /* 0x000000023100788c */ /* 0x000fe2000bf25270 */
[----:B------:R-:W-:-:S03]  /*65d0*/  VIADD R10, R10, 0xffffffff ;  /* 0xffffffff0a0a7836 */ /* 0x000fc60000000000 */
[----:B------:R-:W-:Y:S02]  /*65e0*/  USEL UR6, URZ, 0x1, UP1 ;  /* 0x000000013f067887 */ /* 0x000fe40008800000 */
[----:B------:R-:W-:Y:S02]  /*65f0*/  USEL UR49, UR49, URZ, UP1 ;  /* 0x0000003f31317287 */ /* 0x000fe40008800000 */
[----:B------:R-:W-:Y:S02]  /*6600*/  ULOP3.LUT UR47, UR47, UR6, URZ, 0x3c, !UPT ;  /* 0x000000062f2f7292 */ /* 0x000fe4000f8e3c3f */
[----:B01----:R-:W-:Y:S10]  /*6610*/  @P1 BRA `(.L_x_1279) ;  /* 0x0000000000041947 */ /* 0x003ff40003800000 */
[----:B------:R-:W-:Y:S01]  /*6620*/  BPT.TRAP 0x1 ;  /* 0x000000040000795c */ /* 0x000fe20000300000 */
.L_x_1279:
[----:B------:R-:W-:Y:S01]  /*6630*/  PLOP3.LUT P2, PT, PT, PT, UP0, 0x40, 0x0 ;  /* 0x000000000000781c */ /* 0x000fe20003f4e808 */
[----:B------:R-:W-:Y:S01]  /*6640*/  ULEA UR51, UR49, UR41, 0x3 ;  /* 0x0000002931337291 */ /* 0x000fe2000f8e183f */
[----:B------:R-:W-:-:S05]  /*6650*/  IMAD.U32 R9, RZ, RZ, UR47 ;  /* 0x0000002fff097e24 */ /* 0x000fca000f8e00ff */
[----:B------:R-:W-:-:S04]  /*6660*/  SHF.L.U32 R9, R9, 0x1f, RZ ;  /* 0x0000001f09097819 */ /* 0x000fc800000006ff */
[----:B------:R1:W2:Y:S02]  /*6670*/  SYNCS.PHASECHK.TRANS64.TRYWAIT P1, [UR51+0x20830], R9 ;  /* 0x02083009ff0075a7 */ /* 0x0002a40008020173 */
[----:B------:R-:W-:Y:S05]  /*6680*/  @P2 BRA `(.L_x_1280) ;  /* 0x0000000000042947 */ /* 0x000fea0003800000 */
[----:B------:R-:W-:Y:S01]  /*6690*/  BPT.TRAP 0x1 ;  /* 0x000000040000795c */ /* 0x000fe20000300000 */
.L_x_1280:
[----:B--2---:R-:W-:Y:S05]  /*66a0*/  @P1 BRA `(.L_x_1281) ;  /* 0x0000000000081947 */ /* 0x004fea0003800000 */
[----:B------:R-:W2:Y:S02]  /*66b0*/  SYNCS.PHASECHK.TRANS64.TRYWAIT P1, [UR51+0x20830], R9 ;  /* 0x02083009ff0075a7 */ /* 0x000ea40008020173 */
[----:B--2---:R-:W-:Y:S05]  /*66c0*/  @!P1 BRA `(.L_x_1282) ;  /* 0x000000cc009c9947 */ /* 0x004fea0003800000 */
.L_x_1281:
        /* <DEDUP_REMOVED lines=45> */
.L_x_1283:
[----:B--2---:R-:W-:Y:S01]  /*69a0*/  FMNMX.FTZ R8, R152, R15, !PT ;  /* 0x0000000f98087209 */ /* 0x004fe20007810000 */
[----:B------:R-:W-:Y:S01]  /*69b0*/  IMAD.U32 R19, RZ, RZ, UR39 ;  /* 0x00000027ff137e24 */ /* 0x000fe2000f8e00ff */
[----:B------:R-:W-:Y:S01]  /*69c0*/  UIADD3 UR6, UR51, 0x20840, URZ ;  /* 0x0002084033067890 */ /* 0x000fe2000fffe03f */
[----:B------:R-:W-:Y:S02]  /*69d0*/  PLOP3.LUT P1, PT, PT, PT, UP0, 0x40, 0x0 ;  /* 0x000000000000781c */ /* 0x000fe40003f2e808 */
[----:B------:R-:W-:Y:S01]  /*69e0*/  FMNMX.FTZ R13, R153, R8, !PT ;  /* 0x00000008990d7209 */ /* 0x000fe20007810000 */
[----:B------:R-:W-:-:S03]  /*69f0*/  UPRMT UR6, UR45, 0x654, UR6 ;  /* 0x000006542d067896 */ /* 0x000fc60008000006 */
[----:B------:R-:W-:-:S04]  /*6a00*/  FMNMX.FTZ R8, R156, R13, !PT ;  /* 0x0000000d9c087209 */ /* 0x000fc80007810000 */
[----:B------:R-:W-:Y:S02]  /*6a10*/  FMNMX.FTZ R13, R157, R8, !PT ;  /* 0x000000089d0d7209 */ /* 0x000fe40007810000 */
[----:B------:R-:W-:Y:S02]  /*6a20*/  SYNCS.ARRIVE.TRANS64.RED.A1T0 RZ, [UR6], RZ ;  /* 0x000000ffffff79a7 */ /* 0x000fe40008100406 */
        /* <DEDUP_REMOVED lines=11> */
[----:B------:R-:W-:Y:S02]  /*6ae0*/  FMNMX.FTZ R14, R181, R8, !PT ;  /* 0x00000008b50e7209 */ /* 0x000fe40007810000 */
[----:B------:R-:W-:-:S03]  /*6af0*/  FMNMX.FTZ R8, R154, R11, !PT ;  /* 0x0000000b9a087209 */ /* 0x000fc60007810000 */
[----:B------:R-:W2:Y:S02]  /*6b00*/  SHFL.BFLY PT, R13, R14, 0x2, 0x1f ;  /* 0x0c401f000e0d7f89 */ /* 0x000ea400000e0000 */
[----:B--2---:R-:W-:Y:S02]  /*6b10*/  FMNMX.FTZ R17, R14, R13, !PT ;  /* 0x0000000d0e117209 */ /* 0x004fe40007810000 */
[----:B------:R-:W-:-:S03]  /*6b20*/  FMNMX.FTZ R13, R155, R8, !PT ;  /* 0x000000089b0d7209 */ /* 0x000fc60007810000 */
[----:B------:R-:W2:Y:S01]  /*6b30*/  SHFL.BFLY PT, R18, R17, 0x1, 0x1f ;  /* 0x0c201f0011127f89 */ /* 0x000ea200000e0000 */
[----:B------:R-:W-:-:S04]  /*6b40*/  FMNMX.FTZ R8, R158, R13, !PT ;  /* 0x0000000d9e087209 */ /* 0x000fc80007810000 */
[----:B------:R-:W-:-:S04]  /*6b50*/  FMNMX.FTZ R13, R159, R8, !PT ;  /* 0x000000089f0d7209 */ /* 0x000fc80007810000 */
[----:B------:R-:W-:-:S04]  /*6b60*/  FMNMX.FTZ R12, R162, R13, !PT ;  /* 0x0000000da20c7209 */ /* 0x000fc80007810000 */
[----:B------:R-:W-:-:S04]  /*6b70*/  FMNMX.FTZ R13, R163, R12, !PT ;  /* 0x0000000ca30d7209 */ /* 0x000fc80007810000 */
[----:B------:R-:W-:-:S04]  /*6b80*/  FMNMX.FTZ R12, R166, R13, !PT ;  /* 0x0000000da60c7209 */ /* 0x000fc80007810000 */
[----:B------:R-:W-:Y:S02]  /*6b90*/  FMNMX.FTZ R13, R167, R12, !PT ;  /* 0x0000000ca70d7209 */ /* 0x000fe40007810000 */
[----:B--2---:R-:W-:Y:S02]  /*6ba0*/  FMNMX.FTZ R8, R17, R18, !PT ;  /* 0x0000001211087209 */ /* 0x004fe40007810000 */
[----:B------:R-:W-:-:S03]  /*6bb0*/  FMNMX.FTZ R12, R170, R13, !PT ;  /* 0x0000000daa0c7209 */ /* 0x000fc60007810000 */
[C---:B------:R-:W-:Y:S01]  /*6bc0*/  FFMA.FTZ R184, R8.reuse, R19, -8 ;  /* 0xc100000008b87423 */ /* 0x040fe20000010013 */
[----:B------:R-:W-:Y:S01]  /*6bd0*/  FMNMX.FTZ R13, R171, R12, !PT ;  /* 0x0000000cab0d7209 */ /* 0x000fe20007810000 */
[----:B------:R-:W-:Y:S02]  /*6be0*/  FADD.FTZ R15, -R8, R15 ;  /* 0x0000000f080f7221 */ /* 0x000fe40000010100 */
[----:B------:R-:W-:-:S01]  /*6bf0*/  FFMA.FTZ R156, R156, UR39, -R184 ;  /* 0x000000279c9c7c23 */ /* 0x000fc200080108b8 */
[----:B------:R-:W-:Y:S01]  /*6c00*/  FMNMX.FTZ R12, R174, R13, !PT ;  /* 0x0000000dae0c7209 */ /* 0x000fe20007810000 */
[----:B------:R-:W-:-:S01]  /*6c10*/  FFMA.FTZ R18, R164, UR39, -R184 ;  /* 0x00000027a4127c23 */ /* 0x000fc200080108b8 */
[----:B------:R-:W-:Y:S01]  /*6c20*/  FMUL.FTZ R15, R15, UR39 ;  /* 0x000000270f0f7c20 */ /* 0x000fe20008410000 */
[----:B------:R-:W-:-:S01]  /*6c30*/  FFMA.FTZ R152, R152, UR39, -R184 ;  /* 0x0000002798987c23 */ /* 0x000fc200080108b8 */
[----:B------:R-:W-:Y:S01]  /*6c40*/  FMNMX.FTZ R13, R175, R12, !PT ;  /* 0x0000000caf0d7209 */ /* 0x000fe20007810000 */
[----:B------:R-:W-:-:S01]  /*6c50*/  FFMA.FTZ R23, R165, UR39, -R184 ;  /* 0x00000027a5177c23 */ /* 0x000fc200080108b8 */
[--C-:B------:R-:W-:Y:S01]  /*6c60*/  FFMA.FTZ R17, R153, UR39, -R184.reuse ;  /* 0x0000002799117c23 */ /* 0x100fe200080108b8 */
[----:B------:R-:W-:-:S01]  /*6c70*/  FFMA.FTZ R19, R157, UR39, -R184 ;  /* 0x000000279d137c23 */ /* 0x000fc200080108b8 */
[----:B------:R-:W-:Y:S01]  /*6c80*/  FMNMX.FTZ R12, R178, R13, !PT ;  /* 0x0000000db20c7209 */ /* 0x000fe20007810000 */
[----:B------:R-:W2:Y:S01]  /*6c90*/  MUFU.EX2 R15, R15 ;  /* 0x0000000f000f7308 */ /* 0x000ea20000000800 */
[----:B------:R-:W-:-:S01]  /*6ca0*/  FFMA.FTZ R157, R169, UR39, -R184 ;  /* 0x00000027a99d7c23 */ /* 0x000fc200080108b8 */
[--C-:B------:R-:W-:Y:S01]  /*6cb0*/  FFMA.FTZ R22, R172, UR39, -R184.reuse ;  /* 0x00000027ac167c23 */ /* 0x100fe200080108b8 */
[----:B------:R-:W-:Y:S01]  /*6cc0*/  FMNMX.FTZ R13, R179, R12, !PT ;  /* 0x0000000cb30d7209 */ /* 0x000fe20007810000 */
[--C-:B------:R-:W-:Y:S01]  /*6cd0*/  FFMA.FTZ R21, R161, UR39, -R184.reuse ;  /* 0x00000027a1157c23 */ /* 0x100fe200080108b8 */
[----:B------:R-:W-:-:S01]  /*6ce0*/  FFMA.FTZ R153, R173, UR39, -R184 ;  /* 0x00000027ad997c23 */ /* 0x000fc200080108b8 */
[--C-:B------:R-:W-:Y:S01]  /*6cf0*/  FFMA.FTZ R161, R177, UR39, -R184.reuse ;  /* 0x00000027b1a17c23 */ /* 0x100fe200080108b8 */
[----:B------:R-:W-:Y:S01]  /*6d00*/  FMNMX.FTZ R14, R182, R13, !PT ;  /* 0x0000000db60e7209 */ /* 0x000fe20007810000 */
[----:B------:R3:W-:Y:S01]  /*6d10*/  MUFU.EX2 R12, R156 ;  /* 0x0000009c000c7308 */ /* 0x0007e20000000800 */
[----:B------:R-:W-:-:S01]  /*6d20*/  FFMA.FTZ R180, R180, UR39, -R184 ;  /* 0x00000027b4b47c23 */ /* 0x000fc200080108b8 */
[--C-:B------:R-:W-:Y:S01]  /*6d30*/  FFMA.FTZ R181, R181, UR39, -R184.reuse ;  /* 0x00000027b5b57c23 */ /* 0x100fe200080108b8 */
[----:B------:R-:W-:Y:S01]  /*6d40*/  FMNMX.FTZ R13, R183, R14, !PT ;  /* 0x0000000eb70d7209 */ /* 0x000fe20007810000 */
[----:B------:R-:W-:-:S04]  /*6d50*/  FFMA.FTZ R14, R160, UR39, -R184 ;  /* 0x00000027a00e7c23 */ /* 0x000fc800080108b8 */
[----:B------:R-:W4:Y:S01]  /*6d60*/  SHFL.BFLY PT, R20, R13, 0x2, 0x1f ;  /* 0x0c401f000d147f89 */ /* 0x000f2200000e0000 */
[----:B---3--:R-:W-:-:S01]  /*6d70*/  FFMA.FTZ R156, R168, UR39, -R184 ;  /* 0x00000027a89c7c23 */ /* 0x008fc200080108b8 */
[----:B------:R-:W-:Y:S01]  /*6d80*/  IMAD.U32 R168, RZ, RZ, UR39 ;  /* 0x00000027ffa87e24 */ /* 0x000fe2000f8e00ff */
[----:B------:R-:W3:Y:S01]  /*6d90*/  MUFU.EX2 R152, R152 ;  /* 0x0000009800987308 */ /* 0x000ee20000000800 */
[-C--:B--2---:R-:W-:Y:S01]  /*6da0*/  FMUL.FTZ R24, R24, R15.reuse ;  /* 0x0000000f18187220 */ /* 0x084fe20000410000 */
[-C--:B------:R-:W-:Y:S01]  /*6db0*/  FMUL.FTZ R25, R25, R15.reuse ;  /* 0x0000000f19197220 */ /* 0x080fe20000410000 */
[-C--:B------:R-:W-:Y:S01]  /*6dc0*/  FMUL.FTZ R28, R28, R15.reuse ;  /* 0x0000000f1c1c7220 */ /* 0x080fe20000410000 */
[-C--:B------:R-:W-:Y:S01]  /*6dd0*/  FMUL.FTZ R29, R29, R15.reuse ;  /* 0x0000000f1d1d7220 */ /* 0x080fe20000410000 */
[-C--:B------:R-:W-:Y:S01]  /*6de0*/  FMUL.FTZ R32, R32, R15.reuse ;  /* 0x0000000f20207220 */ /* 0x080fe20000410000 */
[-C--:B------:R-:W-:Y:S01]  /*6df0*/  FMUL.FTZ R33, R33, R15.reuse ;  /* 0x0000000f21217220 */ /* 0x080fe20000410000 */
[-C--:B------:R-:W-:Y:S01]  /*6e00*/  FMUL.FTZ R36, R36, R15.reuse ;  /* 0x0000000f24247220 */ /* 0x080fe20000410000 */
[----:B------:R-:W2:Y:S01]  /*6e10*/  MUFU.EX2 R17, R17 ;  /* 0x0000001100117308 */ /* 0x000ea20000000800 */
[-C--:B------:R-:W-:Y:S01]  /*6e20*/  FMUL.FTZ R37, R37, R15.reuse ;  /* 0x0000000f25257220 */ /* 0x080fe20000410000 */
[-C--:B------:R-:W-:Y:S01]  /*6e30*/  FMUL.FTZ R40, R40, R15.reuse ;  /* 0x0000000f28287220 */ /* 0x080fe20000410000 */
[-C--:B------:R-:W-:Y:S01]  /*6e40*/  FMUL.FTZ R41, R41, R15.reuse ;  /* 0x0000000f29297220 */ /* 0x080fe20000410000 */
[-C--:B------:R-:W-:Y:S01]  /*6e50*/  FMUL.FTZ R44, R44, R15.reuse ;  /* 0x0000000f2c2c7220 */ /* 0x080fe20000410000 */
[-C--:B------:R-:W-:Y:S01]  /*6e60*/  FMUL.FTZ R45, R45, R15.reuse ;  /* 0x0000000f2d2d7220 */ /* 0x080fe20000410000 */
[-C--:B------:R-:W-:Y:S01]  /*6e70*/  FMUL.FTZ R48, R48, R15.reuse ;  /* 0x0000000f30307220 */ /* 0x080fe20000410000 */
[----:B------:R-:W-:Y:S01]  /*6e80*/  FMUL.FTZ R49, R49, R15 ;  /* 0x0000000f31317220 */ /* 0x000fe20000410000 */
[----:B------:R-:W5:Y:S01]  /*6e90*/  MUFU.EX2 R19, R19 ;  /* 0x0000001300137308 */ /* 0x000f620000000800 */
[----:B---3--:R-:W-:-:S01]  /*6ea0*/  FFMA.FTZ R4, R15, R4, R152 ;  /* 0x000000040f047223 */ /* 0x008fc20000010098 */
[-C--:B------:R-:W-:Y:S01]  /*6eb0*/  FMUL.FTZ R52, R52, R15.reuse ;  /* 0x0000000f34347220 */ /* 0x080fe20000410000 */
[-C--:B------:R-:W-:Y:S01]  /*6ec0*/  FMUL.FTZ R53, R53, R15.reuse ;  /* 0x0000000f35357220 */ /* 0x080fe20000410000 */
[-C--:B------:R-:W-:Y:S01]  /*6ed0*/  FMUL.FTZ R56, R56, R15.reuse ;  /* 0x0000000f38387220 */ /* 0x080fe20000410000 */
[----:B----4-:R-:W-:Y:S01]  /*6ee0*/  FMNMX.FTZ R160, R13, R20, !PT ;  /* 0x000000140da07209 */ /* 0x010fe20007810000 */
[----:B------:R-:W-:Y:S01]  /*6ef0*/  FFMA.FTZ R20, R176, UR39, -R184 ;  /* 0x00000027b0147c23 */ /* 0x000fe200080108b8 */
[-C--:B------:R-:W-:Y:S01]  /*6f00*/  FMUL.FTZ R57, R57, R15.reuse ;  /* 0x0000000f39397220 */ /* 0x080fe20000410000 */
[----:B------:R-:W3:Y:S01]  /*6f10*/  MUFU.EX2 R14, R14 ;  /* 0x0000000e000e7308 */ /* 0x000ee20000000800 */
[-C--:B------:R-:W-:Y:S01]  /*6f20*/  FMUL.FTZ R60, R60, R15.reuse ;  /* 0x0000000f3c3c7220 */ /* 0x080fe20000410000 */
[----:B------:R-:W4:Y:S01]  /*6f30*/  SHFL.BFLY PT, R13, R160, 0x1, 0x1f ;  /* 0x0c201f00a00d7f89 */ /* 0x000f2200000e0000 */
[-C--:B------:R-:W-:Y:S01]  /*6f40*/  FMUL.FTZ R61, R61, R15.reuse ;  /* 0x0000000f3d3d7220 */ /* 0x080fe20000410000 */
[-C--:B------:R-:W-:Y:S01]  /*6f50*/  FMUL.FTZ R64, R64, R15.reuse ;  /* 0x0000000f40407220 */ /* 0x080fe20000410000 */
[-C--:B------:R-:W-:Y:S01]  /*6f60*/  FMUL.FTZ R65, R65, R15.reuse ;  /* 0x0000000f41417220 */ /* 0x080fe20000410000 */
[-C--:B------:R-:W-:Y:S01]  /*6f70*/  FMUL.FTZ R68, R68, R15.reuse ;  /* 0x0000000f44447220 */ /* 0x080fe20000410000 */
[-C--:B------:R-:W-:Y:S01]  /*6f80*/  FMUL.FTZ R69, R69, R15.reuse ;  /* 0x0000000f45457220 */ /* 0x080fe20000410000 */
[----:B------:R-:W0:Y:S01]  /*6f90*/  MUFU.EX2 R21, R21 ;  /* 0x0000001500157308 */ /* 0x000e220000000800 */
        /* <DEDUP_REMOVED lines=16> */
[----:B------:R-:W-:Y:S01]  /*70a0*/  FMUL.FTZ R100, R100, R15 ;  /* 0x0000000f64647220 */ /* 0x000fe20000410000 */
[----:B----4-:R-:W-:Y:S01]  /*70b0*/  FMNMX.FTZ R13, R160, R13, !PT ;  /* 0x0000000da00d7209 */ /* 0x010fe20007810000 */
[-C--:B------:R-:W-:Y:S01]  /*70c0*/  FMUL.FTZ R101, R101, R15.reuse ;  /* 0x0000000f65657220 */ /* 0x080fe20000410000 */
[-C--:B------:R-:W-:Y:S01]  /*70d0*/  FMUL.FTZ R104, R104, R15.reuse ;  /* 0x0000000f68687220 */ /* 0x080fe20000410000 */
[-C--:B------:R-:W-:Y:S01]  /*70e0*/  FMUL.FTZ R105, R105, R15.reuse ;  /* 0x0000000f69697220 */ /* 0x080fe20000410000 */
[----:B------:R-:W-:Y:S01]  /*70f0*/  FMUL.FTZ R108, R108, R15 ;  /* 0x0000000f6c6c7220 */ /* 0x000fe20000410000 */
[----:B------:R-:W-:-:S01]  /*7100*/  FADD.FTZ R164, -R13, R11 ;  /* 0x0000000b0da47221 */ /* 0x000fc20000010100 */
[----:B------:R-:W-:Y:S01]  /*7110*/  FFMA.FTZ R168, R13, R168, -8 ;  /* 0xc10000000da87423 */ /* 0x000fe200000100a8 */
[----:B------:R-:W-:Y:S01]  /*7120*/  MUFU.EX2 R156, R156 ;  /* 0x0000009c009c7308 */ /* 0x000fe20000000800 */
[----:B------:R-:W-:Y:S01]  /*7130*/  FMUL.FTZ R109, R109, R15 ;  /* 0x0000000f6d6d7220 */ /* 0x000fe20000410000 */
[----:B------:R-:W-:Y:S01]  /*7140*/  FMUL.FTZ R164, R164, UR39 ;  /* 0x00000027a4a47c20 */ /* 0x000fe20008410000 */
[----:B------:R-:W-:-:S01]  /*7150*/  FFMA.FTZ R165, R154, UR39, -R168 ;  /* 0x000000279aa57c23 */ /* 0x000fc200080108a8 */
[--C-:B------:R-:W-:Y:S01]  /*7160*/  FFMA.FTZ R154, R155, UR39, -R168.reuse ;  /* 0x000000279b9a7c23 */ /* 0x100fe200080108a8 */
[----:B------:R-:W-:-:S01]  /*7170*/  FFMA.FTZ R169, R158, UR39, -R168 ;  /* 0x000000279ea97c23 */ /* 0x000fc200080108a8 */
[--C-:B------:R-:W-:Y:S01]  /*7180*/  FFMA.FTZ R172, R159, UR39, -R168.reuse ;  /* 0x000000279fac7c23 */ /* 0x100fe200080108a8 */
[----:B------:R-:W-:-:S01]  /*7190*/  FFMA.FTZ R155, R162, UR39, -R168 ;  /* 0x00000027a29b7c23 */ /* 0x000fc200080108a8 */
[----:B------:R-:W-:Y:S01]  /*71a0*/  MUFU.EX2 R164, R164 ;  /* 0x000000a400a47308 */ /* 0x000fe20000000800 */
[----:B------:R-:W-:-:S01]  /*71b0*/  FFMA.FTZ R158, R163, UR39, -R168 ;  /* 0x00000027a39e7c23 */ /* 0x000fc200080108a8 */
[----:B------:R-:W-:Y:S01]  /*71c0*/  FFMA.FTZ R166, R166, UR39, -R168 ;  /* 0x00000027a6a67c23 */ /* 0x000fe200080108a8 */
[----:B--2---:R-:W-:-:S01]  /*71d0*/  FADD.FTZ R163, R17, R4 ;  /* 0x0000000411a37221 */ /* 0x004fc20000010000 */
[--C-:B------:R-:W-:Y:S01]  /*71e0*/  FFMA.FTZ R167, R167, UR39, -R168.reuse ;  /* 0x00000027a7a77c23 */ /* 0x100fe200080108a8 */
[----:B------:R-:W-:-:S01]  /*71f0*/  FFMA.FTZ R159, R170, UR39, -R168 ;  /* 0x00000027aa9f7c23 */ /* 0x000fc200080108a8 */
[----:B------:R-:W-:Y:S01]  /*7200*/  FFMA.FTZ R162, R171, UR39, -R168 ;  /* 0x00000027aba27c23 */ /* 0x000fe200080108a8 */
[----:B------:R-:W-:-:S01]  /*7210*/  FADD.FTZ R170, R12, R163 ;  /* 0x000000a30caa7221 */ /* 0x000fc20000010000 */
[----:B------:R-:W2:Y:S01]  /*7220*/  MUFU.EX2 R165, R165 ;  /* 0x000000a500a57308 */ /* 0x000ea20000000800 */
[----:B------:R-:W-:-:S01]  /*7230*/  FFMA.FTZ R174, R174, UR39, -R168 ;  /* 0x00000027aeae7c23 */ /* 0x000fc200080108a8 */
[----:B------:R-:W-:Y:S01]  /*7240*/  FFMA.FTZ R175, R175, UR39, -R168 ;  /* 0x00000027afaf7c23 */ /* 0x000fe200080108a8 */
[----:B-----5:R-:W-:-:S01]  /*7250*/  FADD.FTZ R163, R19, R170 ;  /* 0x000000aa13a37221 */ /* 0x020fc20000010000 */
[--C-:B------:R-:W-:Y:S01]  /*7260*/  FFMA.FTZ R178, R178, UR39, -R168.reuse ;  /* 0x00000027b2b27c23 */ /* 0x100fe200080108a8 */
[----:B------:R-:W-:-:S01]  /*7270*/  FFMA.FTZ R179, R179, UR39, -R168 ;  /* 0x00000027b3b37c23 */ /* 0x000fc200080108a8 */
[----:B------:R-:W-:Y:S01]  /*7280*/  FFMA.FTZ R182, R182, UR39, -R168 ;  /* 0x00000027b6b67c23 */ /* 0x000fe200080108a8 */
[----:B---3--:R-:W-:-:S01]  /*7290*/  FADD.FTZ R170, R14, R163 ;  /* 0x000000a30eaa7221 */ /* 0x008fc20000010000 */
[----:B------:R-:W3:Y:S01]  /*72a0*/  MUFU.EX2 R154, R154 ;  /* 0x0000009a009a7308 */ /* 0x000ee20000000800 */
[----:B------:R-:W-:-:S01]  /*72b0*/  FFMA.FTZ R168, R183, UR39, -R168 ;  /* 0x00000027b7a87c23 */ /* 0x000fc200080108a8 */
[----:B------:R-:W-:Y:S01]  /*72c0*/  F2FP.SATFINITE.E4M3.F32.PACK_AB_MERGE_C R171, R19, R12, RZ ;  /* 0x0000000c13ab723e */ /* 0x000fe200048070ff */
[----:B0-----:R-:W-:-:S01]  /*72d0*/  FADD.FTZ R163, R21, R170 ;  /* 0x000000aa15a37221 */ /* 0x001fc20000010000 */
[-C--:B------:R-:W-:Y:S01]  /*72e0*/  FMUL.FTZ R112, R112, R15.reuse ;  /* 0x0000000f70707220 */ /* 0x080fe20000410000 */
[-C--:B------:R-:W-:Y:S01]  /*72f0*/  FMUL.FTZ R113, R113, R15.reuse ;  /* 0x0000000f71717220 */ /* 0x080fe20000410000 */
[-C--:B------:R-:W-:Y:S01]  /*7300*/  FMUL.FTZ R116, R116, R15.reuse ;  /* 0x0000000f74747220 */ /* 0x080fe20000410000 */
[----:B------:R-:W-:Y:S01]  /*7310*/  FMUL.FTZ R117, R117, R15 ;  /* 0x0000000f75757220 */ /* 0x000fe20000410000 */
[----:B------:R-:W0:Y:S01]  /*7320*/  MUFU.EX2 R169, R169 ;  /* 0x000000a900a97308 */ /* 0x000e220000000800 */
[----:B--2---:R-:W-:-:S01]  /*7330*/  FFMA.FTZ R5, R164, R5, R165 ;  /* 0x00000005a4057223 */ /* 0x004fc200000100a5 */
        /* <DEDUP_REMOVED lines=19> */
[----:B------:R-:W-:Y:S01]  /*7470*/  FMUL.FTZ R149, R149, R15 ;  /* 0x0000000f95957220 */ /* 0x000fe20000410000 */
        /* <DEDUP_REMOVED lines=12> */
[----:B------:R-:W-:Y:S01]  /*7540*/  FADD.FTZ R4, R18, R163 ;  /* 0x000000a312047221 */ /* 0x000fe20000010000 */
[----:B------:R-:W-:Y:S01]  /*7550*/  F2FP.SATFINITE.E4M3.F32.PACK_AB_MERGE_C R18, R23, R18, RZ ;  /* 0x000000121712723e */ /* 0x000fe200048070ff */
        /* <DEDUP_REMOVED lines=14> */
[----:B------:R-:W-:Y:S01]  /*7640*/  FADD.FTZ R5, R23, R4 ;  /* 0x0000000417057221 */ /* 0x000fe20000010000 */
[-C--:B------:R-:W-:Y:S01]  /*7650*/  FMUL.FTZ R59, R59, R164.reuse ;  /* 0x000000a43b3b7220 */ /* 0x080fe20000410000 */
[-C--:B------:R-:W-:Y:S01]  /*7660*/  FMUL.FTZ R62, R62, R164.reuse ;  /* 0x000000a43e3e7220 */ /* 0x080fe20000410000 */
[-C--:B------:R-:W-:Y:S01]  /*7670*/  FMUL.FTZ R63, R63, R164.reuse ;  /* 0x000000a43f3f7220 */ /* 0x080fe20000410000 */
[----:B------:R-:W-:Y:S01]  /*7680*/  FADD.FTZ R4, R156, R5 ;  /* 0x000000059c047221 */ /* 0x000fe20000010000 */
[----:B------:R-:W-:Y:S01]  /*7690*/  FMUL.FTZ R66, R66, R164 ;  /* 0x000000a442427220 */ /* 0x000fe20000410000 */
[----:B------:R-:W2:Y:S01]  /*76a0*/  MUFU.EX2 R162, R162 ;  /* 0x000000a200a27308 */ /* 0x000ea20000000800 */
[----:B---3--:R-:W-:-:S01]  /*76b0*/  FADD.FTZ R170, R167, R170 ;  /* 0x000000aaa7aa7221 */ /* 0x008fc20000010000 */
[----:B------:R-:W-:Y:S01]  /*76c0*/  F2FP.SATFINITE.E4M3.F32.PACK_AB_MERGE_C R166, R167, R166, RZ ;  /* 0x000000a6a7a6723e */ /* 0x000fe200048070ff */
[-C--:B------:R-:W-:Y:S01]  /*76d0*/  FMUL.FTZ R67, R67, R164.reuse ;  /* 0x000000a443437220 */ /* 0x080fe20000410000 */
[-C--:B------:R-:W-:Y:S01]  /*76e0*/  FMUL.FTZ R70, R70, R164.reuse ;  /* 0x000000a446467220 */ /* 0x080fe20000410000 */
[-C--:B------:R-:W-:Y:S01]  /*76f0*/  FMUL.FTZ R71, R71, R164.reuse ;  /* 0x000000a447477220 */ /* 0x080fe20000410000 */
        /* <DEDUP_REMOVED lines=46> */
[----:B------:R-:W-:Y:S01]  /*79e0*/  F2FP.SATFINITE.E4M3.F32.PACK_AB_MERGE_C R153, R154, R165, R169 ;  /* 0x000000a59a99723e */ /* 0x000fe200048070a9 */
[----:B------:R-:W-:Y:S01]  /*79f0*/  FMUL.FTZ R138, R138, R164 ;  /* 0x000000a48a8a7220 */ /* 0x000fe20000410000 */
[----:B------:R-:W-:Y:S01]  /*7a00*/  F2FP.SATFINITE.E4M3.F32.PACK_AB_MERGE_C R156, R157, R156, R22 ;  /* 0x0000009c9d9c723e */ /* 0x000fe20004807016 */
[----:B------:R-:W-:Y:S01]  /*7a10*/  FMUL.FTZ R139, R139, R164 ;  /* 0x000000a48b8b7220 */ /* 0x000fe20000410000 */
[----:B------:R-:W3:Y:S01]  /*7a20*/  MUFU.EX2 R178, R178 ;  /* 0x000000b200b27308 */ /* 0x000ee20000000800 */
        /* <DEDUP_REMOVED lines=8> */
[----:B--2---:R-:W-:-:S01]  /*7ab0*/  FADD.FTZ R4, R20, R163 ;  /* 0x000000a314047221 */ /* 0x004fc20000010000 */
[-C--:B------:R-:W-:Y:S01]  /*7ac0*/  FMUL.FTZ R150, R150, R164.reuse ;  /* 0x000000a496967220 */ /* 0x080fe20000410000 */
[----:B------:R-:W-:Y:S01]  /*7ad0*/  FMUL.FTZ R151, R151, R164 ;  /* 0x000000a497977220 */ /* 0x000fe20000410000 */
[----:B------:R-:W-:-:S02]  /*7ae0*/  F2FP.SATFINITE.E4M3.F32.PACK_AB_MERGE_C R152, R17, R152, R171 ;  /* 0x000000981198723e */ /* 0x000fc400048070ab */
        /* <DEDUP_REMOVED lines=11> */
[C---:B--2---:R-:W-:Y:S01]  /*7ba0*/  F2FP.SATFINITE.E4M3.F32.PACK_AB_MERGE_C R160, R11.reuse, R160, RZ ;  /* 0x000000a00ba0723e */ /* 0x044fe200048070ff */
[----:B------:R-:W-:-:S03]  /*7bb0*/  FADD.FTZ R4, R11, R4 ;  /* 0x000000040b047221 */ /* 0x000fc60000010000 */
[----:B------:R-:W-:Y:S02]  /*7bc0*/  F2FP.SATFINITE.E4M3.F32.PACK_AB_MERGE_C R158, R161, R20, R160 ;  /* 0x00000014a19e723e */ /* 0x000fe400048070a0 */
[C---:B---3--:R-:W-:Y:S01]  /*7bd0*/  F2FP.SATFINITE.E4M3.F32.PACK_AB_MERGE_C R182, R5.reuse, R182, RZ ;  /* 0x000000b605b6723e */ /* 0x048fe200048070ff */
[----:B------:R-:W-:-:S03]  /*7be0*/  FADD.FTZ R5, R5, R12 ;  /* 0x0000000c05057221 */ /* 0x000fc60000010000 */
[----:B------:R-:W-:Y:S01]  /*7bf0*/  F2FP.SATFINITE.E4M3.F32.PACK_AB_MERGE_C R159, R179, R178, R182 ;  /* 0x000000b2b39f723e */ /* 0x000fe200048070b6 */
[----:B------:R-:W-:Y:S06]  /*7c00*/  @P1 BRA `(.L_x_1284) ;  /* 0x0000000000041947 */ /* 0x000fec0003800000 */
[----:B------:R-:W-:Y:S01]  /*7c10*/  BPT.TRAP 0x1 ;  /* 0x000000040000795c */ /* 0x000fe20000300000 */
.L_x_1284:
[----:B------:R-:W-:Y:S01]  /*7c20*/  PLOP3.LUT P2, PT, PT, PT, UP0, 0x40, 0x0 ;  /* 0x000000000000781c */ /* 0x000fe20003f4e808 */
[----:B------:R0:W2:-:S12]  /*7c30*/  SYNCS.PHASECHK.TRANS64.TRYWAIT P1, [UR51+0x20850], R9 ;  /* 0x02085009ff0075a7 */ /* 0x0000980008020173 */
[----:B0-----:R-:W-:Y:S05]  /*7c40*/  @P2 BRA `(.L_x_1285) ;  /* 0x0000000000042947 */ /* 0x001fea0003800000 */
[----:B------:R-:W-:Y:S01]  /*7c50*/  BPT.TRAP 0x1 ;  /* 0x000000040000795c */ /* 0x000fe20000300000 */
.L_x_1285:
[----:B--2---:R-:W-:Y:S05]  /*7c60*/  @P1 BRA `(.L_x_1286) ;  /* 0x0000000000081947 */ /* 0x004fea0003800000 */
[----:B------:R-:W0:Y:S02]  /*7c70*/  SYNCS.PHASECHK.TRANS64.TRYWAIT P1, [UR51+0x20850], R9 ;  /* 0x02085009ff0075a7 */ /* 0x000e240008020173 */
[----:B0-----:R-:W-:Y:S05]  /*7c80*/  @!P1 BRA `(.L_x_1287) ;  /* 0x000000b800449947 */ /* 0x001fea0003800000 */
.L_x_1286:
        /* <DEDUP_REMOVED lines=13> */
[----:B--2---:R-:W-:Y:S05]  /*7d60*/  @P1 BRA `(.L_x_1288) ;  /* 0x0000000000041947 */ /* 0x004fea0003800000 */
[----:B------:R-:W-:Y:S01]  /*7d70*/  BPT.TRAP 0x1 ;  /* 0x000000040000795c */ /* 0x000fe20000300000 */
.L_x_1288:
[----:B------:R-:W-:Y:S01]  /*7d80*/  UIADD3 UR51, UR51, 0x20860, URZ ;  /* 0x0002086033337890 */ /* 0x000fe2000fffe03f */
[----:B------:R-:W-:Y:S02]  /*7d90*/  IMAD.MOV.U32 R11, RZ, RZ, R13 ;  /* 0x000000ffff0b7224 */ /* 0x000fe400078e000d */
[----:B------:R-:W-:Y:S01]  /*7da0*/  IMAD.MOV.U32 R15, RZ, RZ, R8 ;  /* 0x000000ffff0f7224 */ /* 0x000fe200078e0008 */
[----:B------:R-:W-:-:S09]  /*7db0*/  UPRMT UR51, UR45, 0x654, UR51 ;  /* 0x000006542d337896 */ /* 0x000fd20008000033 */
[----:B------:R-:W-:Y:S01]  /*7dc0*/  SYNCS.ARRIVE.TRANS64.RED.A1T0 RZ, [UR51], RZ ;  /* 0x000000ffffff79a7 */ /* 0x000fe20008100433 */
[----:B------:R-:W-:Y:S05]  /*7dd0*/  @P0 BRA `(.L_x_1289) ;  /* 0xffffffe400ec0947 */ /* 0x000fea000383ffff */
.L_x_1278:
[----:B------:R-:W-:-:S13]  /*7de0*/  ISETP.GE.AND P0, PT, R10, UR40, PT ;  /* 0x000000280a007c0c */ /* 0x000fda000bf06270 */
[----:B------:R-:W-:Y:S05]  /*7df0*/  @!P0 BRA `(.L_x_1290) ;  /* 0x0000002000e88947 */ /* 0x000fea0003800000 */
[----:B-1----:R-:W-:Y:S01]  /*7e00*/  IMAD.MOV.U32 R11, RZ, RZ, R13 ;  /* 0x000000ffff0b7224 */ /* 0x002fe200078e000d */
[----:B------:R-:W-:Y:S01]  /*7e10*/  ULDC UR51, c[0x0][0x9e4] ;  /* 0x0002790000337ab9 */ /* 0x000fe20000000800 */
[----:B0-----:R-:W-:Y:S01]  /*7e20*/  IMAD.MOV.U32 R12, RZ, RZ, R8 ;  /* 0x000000ffff0c7224 */ /* 0x001fe200078e0008 */
[----:B------:R-:W-:Y:S01]  /*7e30*/  ULDC UR55, c[0x0][0x288] ;  /* 0x0000a20000377ab9 */ /* 0x000fe20000000800 */
[----:B------:R-:W-:Y:S01]  /*7e40*/  ULDC UR56, c[0x0][0x2f0] ;  /* 0x0000bc0000387ab9 */ /* 0x000fe20000000800 */
[----:B------:R-:W-:-:S05]  /*7e50*/  ULDC UR54, c[0x0][0x9e0] ;  /* 0x0002780000367ab9 */ /* 0x000fca0000000800 */
.L_x_1309:
[----:B------:R-:W-:Y:S01]  /*7e60*/  UIADD3 UR49, UR49, 0x1, URZ ;  /* 0x0000000131317890 */ /* 0x000fe2000fffe03f */
[----:B------:R-:W-:-:S03]  /*7e70*/  PLOP3.LUT P0, PT, PT, PT, UP0, 0x40, 0x0 ;  /* 0x000000000000781c */ /* 0x000fc60003f0e808 */
[----:B------:R-:W-:-:S04]  /*7e80*/  UISETP.NE.AND UP1, UPT, UR49, 0x2, UPT ;  /* 0x000000023100788c */ /* 0x000fc8000bf25270 */
[----:B------:R-:W-:Y:S02]  /*7e90*/  USEL UR6, URZ, 0x1, UP1 ;  /* 0x000000013f067887 */ /* 0x000fe40008800000 */
[----:B------:R-:W-:Y:S02]  /*7ea0*/  USEL UR49, UR49, URZ, UP1 ;  /* 0x0000003f31317287 */ /* 0x000fe40008800000 */
[----:B------:R-:W-:Y:S02]  /*7eb0*/  ULOP3.LUT UR47, UR47, UR6, URZ, 0x3c, !UPT ;  /* 0x000000062f2f7292 */ /* 0x000fe4000f8e3c3f */
[----:B0-2---:R-:W-:Y:S10]  /*7ec0*/  @P0 BRA `(.L_x_1291) ;  /* 0x0000000000040947 */ /* 0x005ff40003800000 */
[----:B------:R-:W-:Y:S01]  /*7ed0*/  BPT.TRAP 0x1 ;  /* 0x000000040000795c */ /* 0x000fe20000300000 */
.L_x_1291:
[----:B------:R-:W-:Y:S01]  /*7ee0*/  PLOP3.LUT P1, PT, PT, PT, UP0, 0x40, 0x0 ;  /* 0x000000000000781c */ /* 0x000fe20003f2e808 */
[----:B------:R-:W-:Y:S01]  /*7ef0*/  ULEA UR57, UR49, UR41, 0x3 ;  /* 0x0000002931397291 */ /* 0x000fe2000f8e183f */
[----:B------:R-:W-:-:S05]  /*7f00*/  IMAD.U32 R9, RZ, RZ, UR47 ;  /* 0x0000002fff097e24 */ /* 0x000fca000f8e00ff */
[----:B------:R-:W-:-:S04]  /*7f10*/  SHF.L.U32 R9, R9, 0x1f, RZ ;  /* 0x0000001f09097819 */ /* 0x000fc800000006ff */
[----:B------:R0:W1:Y:S02]  /*7f20*/  SYNCS.PHASECHK.TRANS64.TRYWAIT P0, [UR57+0x20830], R9 ;  /* 0x02083009ff0075a7 */ /* 0x0000640008000179 */
[----:B------:R-:W-:Y:S05]  /*7f30*/  @P1 BRA `(.L_x_1292) ;  /* 0x0000000000041947 */ /* 0x000fea0003800000 */
[----:B------:R-:W-:Y:S01]  /*7f40*/  BPT.TRAP 0x1 ;  /* 0x000000040000795c */ /* 0x000fe20000300000 */
.L_x_1292:
[----:B-1----:R-:W-:Y:S05]  /*7f50*/  @P0 BRA `(.L_x_1293) ;  /* 0x0000000000080947 */ /* 0x002fea0003800000 */
[----:B------:R-:W1:Y:S02]  /*7f60*/  SYNCS.PHASECHK.TRANS64.TRYWAIT P0, [UR57+0x20830], R9 ;  /* 0x02083009ff0075a7 */ /* 0x000e640008000179 */
[----:B-1----:R-:W-:Y:S05]  /*7f70*/  @!P0 BRA `(.L_x_1294) ;  /* 0x000000b400a08947 */ /* 0x002fea0003800000 */
.L_x_1293:
[----:B------:R-:W-:Y:S01]  /*7f80*/  ULEA UR6, UR49, UR46, 0xa ;  /* 0x0000002e31067291 */ /* 0x000fe2000f8e503f */
[----:B------:R-:W-:Y:S01]  /*7f90*/  WARPGROUP.ARRIVE ;  /* 0x00000000000079c5 */ /* 0x000fe20000000000 */
[----:B------:R-:W-:Y:S01]  /*7fa0*/  UMOV UR7, 0x40000040 ;  /* 0x4000004000077882 */ /* 0x000fe20000000000 */
[----:B------:R-:W-:Y:S01]  /*7fb0*/  UMOV UR11, 0x40000040 ;  /* 0x40000040000b7882 */ /* 0x000fe20000000000 */
[----:B------:R-:W-:Y:S01]  /*7fc0*/  UIADD3 UR10, UR6, 0x2, URZ ;  /* 0x00000002060a7890 */ /* 0x000fe2000fffe03f */
[----:B------:R-:W-:Y:S01]  /*7fd0*/  PLOP3.LUT P0, PT, PT, PT, UP0, 0x40, 0x0 ;  /* 0x000000000000781c */ /* 0x000fe20003f0e808 */
[----:B------:R-:W-:Y:S01]  /*7fe0*/  UIADD3 UR14, UR6, 0x4, URZ ;  /* 0x00000004060e7890 */ /* 0x000fe2000fffe03f */
[----:B------:R-:W-:Y:S02]  /*7ff0*/  UMOV UR15, 0x40000040 ;  /* 0x40000040000f7882 */ /* 0x000fe40000000000 */
        /* <DEDUP_REMOVED lines=36> */
.L_x_1295:
[----:B------:R-:W-:Y:S01]  /*8240*/  UISETP.NE.AND UP2, UPT, UR44, URZ, UPT ;  /* 0x0000003f2c00728c */ /* 0x000fe2000bf45270 */
[----:B-1----:R-:W-:Y:S01]  /*8250*/  IMAD.MOV.U32 R8, RZ, RZ, R6 ;  /* 0x000000ffff087224 */ /* 0x002fe200078e0006 */
[----:B------:R-:W-:Y:S01]  /*8260*/  UISETP.NE.AND UP1, UPT, UR43, URZ, UPT ;  /* 0x0000003f2b00728c */ /* 0x000fe2000bf25270 */
[----:B------:R-:W-:-:S03]  /*8270*/  IMAD.SHL.U32 R20, R10, 0x40, RZ ;  /* 0x000000400a147824 */ /* 0x000fc600078e00ff */
        /* <DEDUP_REMOVED lines=10> */
[----:B------:R-:W1:Y:S02]  /*8320*/  SHFL.IDX PT, R18, R8, RZ, 0x1c1f ;  /* 0x001c1fff08127589 */ /* 0x000e6400000e0000 */
[----:B------:R-:W-:-:S03]  /*8330*/  IMAD R13, R0, -0x2, R13 ;  /* 0xfffffffe000d7824 */ /* 0x000fc600078e020d */
[----:B------:R-:W-:Y:S01]  /*8340*/  SYNCS.ARRIVE.TRANS64.RED.A1T0 RZ, [UR6], RZ ;  /* 0x000000ffffff79a7 */ /* 0x000fe20008100406 */
[----:B------:R-:W-:-:S04]  /*8350*/  IMAD R13, R2, UR56, R13 ;  /* 0x00000038020d7c24 */ /* 0x000fc8000f8e020d */
[----:B------:R-:W-:-:S04]  /*8360*/  VIADD R13, R13, -UR55 ;  /* 0x800000370d0d7c36 */ /* 0x000fc80008000000 */
[C---:B------:R-:W-:Y:S02]  /*8370*/  VIADD R17, R13.reuse, UR54 ;  /* 0x000000360d117c36 */ /* 0x040fe40008000000 */
[----:B------:R-:W-:Y:S02]  /*8380*/  VIADD R19, R13, UR50 ;  /* 0x000000320d137c36 */ /* 0x000fe40008000000 */
[--C-:B-1----:R-:W-:Y:S02]  /*8390*/  IMAD.IADD R13, R17, 0x1, R18.reuse ;  /* 0x00000001110d7824 */ /* 0x102fe400078e0212 */
[----:B------:R-:W-:Y:S01]  /*83a0*/  IMAD.IADD R14, R19, 0x1, R18 ;  /* 0x00000001130e7824 */ /* 0x000fe200078e0212 */
[----:B------:R-:W-:Y:S06]  /*83b0*/  @P0 BRA `(.L_x_1296) ;  /* 0x00000000005c0947 */ /* 0x000fec0003800000 */
[----:B------:R-:W-:Y:S01]  /*83c0*/  IMAD R15, R2, UR56, R18 ;  /* 0x00000038020f7c24 */ /* 0x000fe2000f8e0212 */
[----:B------:R-:W-:Y:S03]  /*83d0*/  BSSY B0, `(.L_x_1297) ;  /* 0x0000011000007945 */ /* 0x000fe60003800000 */
[----:B------:R-:W-:-:S05]  /*83e0*/  VIADD R15, R15, -UR55 ;  /* 0x800000370f0f7c36 */ /* 0x000fca0008000000 */
[----:B------:R-:W-:-:S13]  /*83f0*/  ISETP.GT.AND P0, PT, R15, -0x1, PT ;  /* 0xffffffff0f00780c */ /* 0x000fda0003f04270 */
[----:B------:R-:W-:Y:S05]  /*8400*/  @P0 BRA `(.L_x_1298) ;  /* 0x0000000000200947 */ /* 0x000fea0003800000 */
[----:B------:R-:W-:Y:S01]  /*8410*/  IMAD.U32 R22, RZ, RZ, UR51 ;  /* 0x00000033ff167e24 */ /* 0x000fe2000f8e00ff */
[----:B------:R-:W-:-:S04]  /*8420*/  LOP3.LUT R15, RZ, R15, RZ, 0x33, !PT ;  /* 0x0000000fff0f7212 */ /* 0x000fc800078e33ff */
[----:B------:R-:W-:-:S13]  /*8430*/  ISETP.NE.AND P0, PT, R22, 0x1, PT ;  /* 0x000000011600780c */ /* 0x000fda0003f05270 */
[----:B------:R-:W1:Y:S02]  /*8440*/  @P0 LDC.64 R184, c[0x0][0x9e8] ;  /* 0x00027a00ffb80b82 */ /* 0x000e640000000a00 */
[----:B-1----:R-:W-:-:S05]  /*8450*/  @P0 IMAD.HI.U32 R18, R15, R184, RZ ;  /* 0x000000b80f120227 */ /* 0x002fca00078e00ff */
[----:B------:R-:W-:-:S04]  /*8460*/  @P0 SHF.R.U32.HI R15, RZ, R185, R18 ;  /* 0x000000b9ff0f0219 */ /* 0x000fc80000011612 */
[----:B------:R-:W-:Y:S01]  /*8470*/  LOP3.LUT R15, RZ, R15, RZ, 0x33, !PT ;  /* 0x0000000fff0f7212 */ /* 0x000fe200078e33ff */
[----:B------:R-:W-:Y:S06]  /*8480*/  BRA `(.L_x_1299) ;  /* 0x0000000000147947 */ /* 0x000fec0003800000 */
.L_x_1298:
[----:B------:R-:W-:-:S05]  /*8490*/  IMAD.U32 R22, RZ, RZ, UR51 ;  /* 0x00000033ff167e24 */ /* 0x000fca000f8e00ff */
[----:B------:R-:W-:-:S13]  /*84a0*/  ISETP.NE.AND P0, PT, R22, 0x1, PT ;  /* 0x000000011600780c */ /* 0x000fda0003f05270 */
[----:B------:R-:W1:Y:S02]  /*84b0*/  @P0 LDC.64 R184, c[0x0][0x9e8] ;  /* 0x00027a00ffb80b82 */ /* 0x000e640000000a00 */
[----:B-1----:R-:W-:-:S05]  /*84c0*/  @P0 IMAD.HI.U32 R18, R15, R184, RZ ;  /* 0x000000b80f120227 */ /* 0x002fca00078e00ff */
[----:B------:R-:W-:-:S07]  /*84d0*/  @P0 SHF.R.U32.HI R15, RZ, R185, R18 ;  /* 0x000000b9ff0f0219 */ /* 0x000fce0000011612 */
.L_x_1299:
[----:B------:R-:W-:Y:S05]  /*84e0*/  BSYNC B0 ;  /* 0x0000000000007941 */ /* 0x000fea0003800000 */
.L_x_1297:
[----:B------:R-:W-:-:S04]  /*84f0*/  IMAD R15, R15, R22, -R20 ;  /* 0x000000160f0f7224 */ /* 0x000fc800078e0a14 */
[----:B------:R-:W-:-:S05]  /*8500*/  IMAD R15, R0, -0x2, R15 ;  /* 0xfffffffe000f7824 */ /* 0x000fca00078e020f */
[----:B------:R-:W-:Y:S02]  /*8510*/  VIADDMNMX R13, R15, R22, R13, PT ;  /* 0x000000160f0d7246 */ /* 0x000fe4000380010d */
[----:B------:R-:W-:-:S07]  /*8520*/  VIMNMX R14, R14, R15, !PT ;  /* 0x0000000f0e0e7248 */ /* 0x000fce0007fe0100 */
.L_x_1296:
[----:B------:R-:W-:Y:S01]  /*8530*/  ISETP.GT.AND P0, PT, R10, -0x1, PT ;  /* 0xffffffff0a00780c */ /* 0x000fe20003f04270 */
[----:B------:R-:W1:Y:S01]  /*8540*/  SHFL.IDX PT, R8, R8, 0x1, 0x1c1f ;  /* 0x003c1f0008087f89 */ /* 0x000e6200000e0000 */
[----:B------:R-:W-:Y:S02]  /*8550*/  UISETP.NE.AND UP1, UPT, UR43, URZ, UPT ;  /* 0x0000003f2b00728c */ /* 0x000fe4000bf25270 */
[C---:B------:R-:W-:Y:S02]  /*8560*/  ISETP.GT.AND P3, PT, R14.reuse, 0x10, P0 ;  /* 0x000000100e00780c */ /* 0x040fe40000764270 */
[C---:B------:R-:W-:Y:S02]  /*8570*/  ISETP.GT.AND P5, PT, R14.reuse, RZ, P0 ;  /* 0x000000ff0e00720c */ /* 0x040fe400007a4270 */
[----:B------:R-:W-:Y:S02]  /*8580*/  ISETP.LT.OR P3, PT, R13, 0x11, P3 ;  /* 0x000000110d00780c */ /* 0x000fe40001f61670 */
[----:B------:R-:W-:-:S02]  /*8590*/  ISETP.GT.AND P6, PT, R14, 0x1, P0 ;  /* 0x000000010e00780c */ /* 0x000fc400007c4270 */
[C---:B------:R-:W-:Y:S02]  /*85a0*/  ISETP.GT.AND P1, PT, R14.reuse, 0x8, P0 ;  /* 0x000000080e00780c */ /* 0x040fe40000724270 */
[----:B------:R-:W-:Y:S02]  /*85b0*/  ISETP.GT.AND P4, PT, R14, 0x9, P0 ;  /* 0x000000090e00780c */ /* 0x000fe40000784270 */
[----:B------:R-:W-:Y:S02]  /*85c0*/  FSEL R160, R160, -INF , !P3 ;  /* 0xff800000a0a07808 */ /* 0x000fe40005800000 */
[----:B------:R-:W-:Y:S02]  /*85d0*/  ISETP.GT.AND P3, PT, R14, 0x28, P0 ;  /* 0x000000280e00780c */ /* 0x000fe40000764270 */
[C---:B------:R-:W-:Y:S02]  /*85e0*/  ISETP.LT.OR P5, PT, R13.reuse, 0x1, P5 ;  /* 0x000000010d00780c */ /* 0x040fe40002fa1670 */
[----:B------:R-:W-:-:S02]  /*85f0*/  ISETP.LT.OR P6, PT, R13, 0x2, P6 ;  /* 0x000000020d00780c */ /* 0x000fc400037c1670 */
[C---:B------:R-:W-:Y:S02]  /*8600*/  ISETP.LT.OR P1, PT, R13.reuse, 0x9, P1 ;  /* 0x000000090d00780c */ /* 0x040fe40000f21670 */
        /* <DEDUP_REMOVED lines=27> */
[----:B------:R-:W-:Y:S01]  /*87c0*/  ISETP.GT.AND P4, PT, R14, 0x39, P0 ;  /* 0x000000390e00780c */ /* 0x000fe20000784270 */
[----:B-1----:R-:W-:Y:S01]  /*87d0*/  IMAD.IADD R14, R19, 0x1, R8 ;  /* 0x00000001130e7824 */ /* 0x002fe200078e0208 */
        /* <DEDUP_REMOVED lines=25> */
.L_x_1302:
[----:B------:R-:W-:-:S05]  /*8970*/  IMAD.U32 R18, RZ, RZ, UR51 ;  /* 0x00000033ff127e24 */ /* 0x000fca000f8e00ff */
[----:B------:R-:W-:-:S13]  /*8980*/  ISETP.NE.AND P1, PT, R18, 0x1, PT ;  /* 0x000000011200780c */ /* 0x000fda0003f25270 */
[----:B------:R-:W1:Y:S02]  /*8990*/  @P1 LDC.64 R22, c[0x0][0x9e8] ;  /* 0x00027a00ff161b82 */ /* 0x000e640000000a00 */
[----:B-1----:R-:W-:-:S05]  /*89a0*/  @P1 IMAD.HI.U32 R8, R17, R22, RZ ;  /* 0x0000001611081227 */ /* 0x002fca00078e00ff */
[----:B------:R-:W-:-:S07]  /*89b0*/  @P1 SHF.R.U32.HI R17, RZ, R23, R8 ;  /* 0x00000017ff111219 */ /* 0x000fce0000011608 */
.L_x_1303:
[----:B------:R-:W-:Y:S05]  /*89c0*/  BSYNC B0 ;  /* 0x0000000000007941 */ /* 0x000fea0003800000 */
.L_x_1301:
[----:B------:R-:W-:-:S04]  /*89d0*/  IMAD R17, R17, R18, -R20 ;  /* 0x0000001211117224 */ /* 0x000fc800078e0a14 */
[----:B------:R-:W-:-:S05]  /*89e0*/  IMAD R17, R0, -0x2, R17 ;  /* 0xfffffffe00117824 */ /* 0x000fca00078e0211 */
[----:B------:R-:W-:Y:S02]  /*89f0*/  VIADDMNMX R13, R17, R18, R13, PT ;  /* 0x00000012110d7246 */ /* 0x000fe4000380010d */
[----:B------:R-:W-:-:S07]  /*8a00*/  VIMNMX R14, R14, R17, !PT ;  /* 0x000000110e0e7248 */ /* 0x000fce0007fe0100 */
.L_x_1300:
[----:B------:R-:W-:Y:S02]  /*8a10*/  FMNMX.FTZ R8, R15, R12, !PT ;  /* 0x0000000c0f087209 */ /* 0x000fe40007810000 */
        /* <DEDUP_REMOVED lines=10> */
[----:B------:R-:W-:-:S02]  /*8ac0*/  FSEL R154, R154, -INF , !P4 ;  /* 0xff8000009a9a7808 */ /* 0x000fc40006000000 */
        /* <DEDUP_REMOVED lines=15> */
[----:B------:R-:W-:Y:S02]  /*8bc0*/  FSEL R159, R159, -INF , !P1 ;  /* 0xff8000009f9f7808 */ /* 0x000fe40004800000 */
[----:B------:R-:W-:Y:S02]  /*8bd0*/  FMNMX.FTZ R8, R180, R17, !PT ;  /* 0x00000011b4087209 */ /* 0x000fe40007810000 */
[----:B------:R-:W-:-:S02]  /*8be0*/  ISETP.LT.OR P5, PT, R13, 0x11, P5 ;  /* 0x000000110d00780c */ /* 0x000fc40002fa1670 */
[----:B------:R-:W-:Y:S02]  /*8bf0*/  FMNMX.FTZ R17, R181, R8, !PT ;  /* 0x00000008b5117209 */ /* 0x000fe40007810000 */
[----:B------:R-:W-:Y:S02]  /*8c00*/  ISETP.GT.AND P2, PT, R14, 0x18, P0 ;  /* 0x000000180e00780c */ /* 0x000fe40000744270 */
[----:B------:R-:W-:Y:S01]  /*8c10*/  ISETP.LT.OR P6, PT, R13, 0x12, P6 ;  /* 0x000000120d00780c */ /* 0x000fe200037c1670 */
[----:B------:R-:W1:Y:S01]  /*8c20*/  SHFL.BFLY PT, R8, R17, 0x2, 0x1f ;  /* 0x0c401f0011087f89 */ /* 0x000e6200000e0000 */
[----:B------:R-:W-:Y:S02]  /*8c30*/  FSEL R162, R162, -INF , !P5 ;  /* 0xff800000a2a27808 */ /* 0x000fe40006800000 */
[----:B------:R-:W-:Y:S02]  /*8c40*/  ISETP.GT.AND P3, PT, R14, 0x19, P0 ;  /* 0x000000190e00780c */ /* 0x000fe40000764270 */
[----:B------:R-:W-:-:S02]  /*8c50*/  FSEL R163, R163, -INF , !P6 ;  /* 0xff800000a3a37808 */ /* 0x000fc40007000000 */
[C---:B------:R-:W-:Y:S02]  /*8c60*/  ISETP.LT.OR P2, PT, R13.reuse, 0x19, P2 ;  /* 0x000000190d00780c */ /* 0x040fe40001741670 */
[----:B------:R-:W-:Y:S02]  /*8c70*/  ISETP.GT.AND P4, PT, R14, 0x20, P0 ;  /* 0x000000200e00780c */ /* 0x000fe40000784270 */
[C---:B------:R-:W-:Y:S02]  /*8c80*/  ISETP.LT.OR P3, PT, R13.reuse, 0x1a, P3 ;  /* 0x0000001a0d00780c */ /* 0x040fe40001f61670 */
[----:B------:R-:W-:Y:S02]  /*8c90*/  FSEL R166, R166, -INF , !P2 ;  /* 0xff800000a6a67808 */ /* 0x000fe40005000000 */
[----:B------:R-:W-:Y:S02]  /*8ca0*/  ISETP.GT.AND P1, PT, R14, 0x21, P0 ;  /* 0x000000210e00780c */ /* 0x000fe40000724270 */
[----:B------:R-:W-:-:S02]  /*8cb0*/  ISETP.LT.OR P4, PT, R13, 0x21, P4 ;  /* 0x000000210d00780c */ /* 0x000fc40002781670 */
[----:B------:R-:W-:Y:S02]  /*8cc0*/  FSEL R167, R167, -INF , !P3 ;  /* 0xff800000a7a77808 */ /* 0x000fe40005800000 */
[----:B------:R-:W-:Y:S02]  /*8cd0*/  ISETP.LT.OR P1, PT, R13, 0x22, P1 ;  /* 0x000000220d00780c */ /* 0x000fe40000f21670 */
[----:B------:R-:W-:Y:S02]  /*8ce0*/  ISETP.GT.AND P5, PT, R14, 0x28, P0 ;  /* 0x000000280e00780c */ /* 0x000fe400007a4270 */
[----:B-1----:R-:W-:Y:S02]  /*8cf0*/  FMNMX.FTZ R18, R17, R8, !PT ;  /* 0x0000000811127209 */ /* 0x002fe40007810000 */
[----:B------:R-:W-:Y:S02]  /*8d00*/  FSEL R170, R170, -INF , !P4 ;  /* 0xff800000aaaa7808 */ /* 0x000fe40006000000 */
[----:B------:R-:W-:Y:S01]  /*8d10*/  FSEL R171, R171, -INF , !P1 ;  /* 0xff800000abab7808 */ /* 0x000fe20004800000 */
[----:B------:R-:W1:Y:S01]  /*8d20*/  SHFL.BFLY PT, R19, R18, 0x1, 0x1f ;  /* 0x0c201f0012137f89 */ /* 0x000e6200000e0000 */
[----:B------:R-:W-:-:S02]  /*8d30*/  ISETP.GT.AND P6, PT, R14, 0x29, P0 ;  /* 0x000000290e00780c */ /* 0x000fc400007c4270 */
[C---:B------:R-:W-:Y:S02]  /*8d40*/  ISETP.GT.AND P2, PT, R14.reuse, 0x30, P0 ;  /* 0x000000300e00780c */ /* 0x040fe40000744270 */
[C---:B------:R-:W-:Y:S02]  /*8d50*/  ISETP.GT.AND P4, PT, R14.reuse, 0x31, P0 ;  /* 0x000000310e00780c */ /* 0x040fe40000784270 */
[C---:B------:R-:W-:Y:S02]  /*8d60*/  ISETP.GT.AND P1, PT, R14.reuse, 0x38, P0 ;  /* 0x000000380e00780c */ /* 0x040fe40000724270 */
[----:B------:R-:W-:Y:S02]  /*8d70*/  ISETP.GT.AND P0, PT, R14, 0x39, P0 ;  /* 0x000000390e00780c */ /* 0x000fe40000704270 */
[C---:B------:R-:W-:Y:S02]  /*8d80*/  ISETP.LT.OR P5, PT, R13.reuse, 0x29, P5 ;  /* 0x000000290d00780c */ /* 0x040fe40002fa1670 */
[----:B------:R-:W-:-:S02]  /*8d90*/  ISETP.LT.OR P6, PT, R13, 0x2a, P6 ;  /* 0x0000002a0d00780c */ /* 0x000fc400037c1670 */
[----:B------:R-:W-:Y:S02]  /*8da0*/  FSEL R174, R174, -INF , !P5 ;  /* 0xff800000aeae7808 */ /* 0x000fe40006800000 */
[----:B------:R-:W-:Y:S02]  /*8db0*/  ISETP.LT.OR P2, PT, R13, 0x31, P2 ;  /* 0x000000310d00780c */ /* 0x000fe40001741670 */
[----:B------:R-:W-:Y:S02]  /*8dc0*/  FSEL R175, R175, -INF , !P6 ;  /* 0xff800000afaf7808 */ /* 0x000fe40007000000 */
[----:B------:R-:W-:Y:S02]  /*8dd0*/  ISETP.LT.OR P4, PT, R13, 0x32, P4 ;  /* 0x000000320d00780c */ /* 0x000fe40002781670 */
[----:B------:R-:W-:Y:S02]  /*8de0*/  FSEL R178, R178, -INF , !P2 ;  /* 0xff800000b2b27808 */ /* 0x000fe40005000000 */
[----:B-1----:R-:W-:Y:S01]  /*8df0*/  FMNMX.FTZ R8, R18, R19, !PT ;  /* 0x0000001312087209 */ /* 0x002fe20007810000 */
[----:B------:R-:W-:Y:S01]  /*8e00*/  IMAD.U32 R19, RZ, RZ, UR39 ;  /* 0x00000027ff137e24 */ /* 0x000fe2000f8e00ff */
[----:B------:R-:W-:-:S02]  /*8e10*/  FMNMX.FTZ R18, R154, R11, !PT ;  /* 0x0000000b9a127209 */ /* 0x000fc40007810000 */
[----:B------:R-:W-:Y:S01]  /*8e20*/  ISETP.LT.OR P1, PT, R13, 0x39, P1 ;  /* 0x000000390d00780c */ /* 0x000fe20000f21670 */
[----:B------:R-:W-:-:S01]  /*8e30*/  FFMA.FTZ R19, R8, R19, -8 ;  /* 0xc100000008137423 */ /* 0x000fc20000010013 */
[----:B------:R-:W-:Y:S02]  /*8e40*/  FMNMX.FTZ R17, R155, R18, !PT ;  /* 0x000000129b117209 */ /* 0x000fe40007810000 */
[----:B------:R-:W-:Y:S02]  /*8e50*/  FSEL R179, R179, -INF , !P4 ;  /* 0xff800000b3b37808 */ /* 0x000fe40006000000 */
[----:B------:R-:W-:Y:S02]  /*8e60*/  FMNMX.FTZ R18, R158, R17, !PT ;  /* 0x000000119e127209 */ /* 0x000fe40007810000 */
[----:B------:R-:W-:Y:S02]  /*8e70*/  ISETP.LT.OR P0, PT, R13, 0x3a, P0 ;  /* 0x0000003a0d00780c */ /* 0x000fe40000701670 */
[----:B------:R-:W-:-:S02]  /*8e80*/  FMNMX.FTZ R17, R159, R18, !PT ;  /* 0x000000129f117209 */ /* 0x000fc40007810000 */
[----:B------:R-:W-:Y:S02]  /*8e90*/  FSEL R182, R182, -INF , !P1 ;  /* 0xff800000b6b67808 */ /* 0x000fe40004800000 */
[----:B------:R-:W-:Y:S02]  /*8ea0*/  FMNMX.FTZ R18, R162, R17, !PT ;  /* 0x00000011a2127209 */ /* 0x000fe40007810000 */
[----:B------:R-:W-:Y:S02]  /*8eb0*/  FSEL R183, R183, -INF , !P0 ;  /* 0xff800000b7b77808 */ /* 0x000fe40004000000 */
[----:B------:R-:W-:Y:S02]  /*8ec0*/  FMNMX.FTZ R17, R163, R18, !PT ;  /* 0x00000012a3117209 */ /* 0x000fe40007810000 */
[----:B------:R-:W-:Y:S02]  /*8ed0*/  FSETP.NEU.FTZ.AND P3, PT, R8, -INF , PT ;  /* 0xff8000000800780b */ /* 0x000fe40003f7d000 */
[----:B------:R-:W-:-:S02]  /*8ee0*/  FMNMX.FTZ R18, R166, R17, !PT ;  /* 0x00000011a6127209 */ /* 0x000fc40007810000 */
[----:B------:R-:W-:Y:S02]  /*8ef0*/  FSEL R184, R19, RZ, P3 ;  /* 0x000000ff13b87208 */ /* 0x000fe40001800000 */
[----:B------:R-:W-:-:S03]  /*8f00*/  FMNMX.FTZ R17, R167, R18, !PT ;  /* 0x00000012a7117209 */ /* 0x000fc60007810000 */
[--C-:B------:R-:W-:Y:S01]  /*8f10*/  FFMA.FTZ R20, R164, UR39, -R184.reuse ;  /* 0x00000027a4147c23 */ /* 0x100fe200080108b8 */
[----:B------:R-:W-:Y:S01]  /*8f20*/  FMNMX.FTZ R14, R170, R17, !PT ;  /* 0x00000011aa0e7209 */ /* 0x000fe20007810000 */
[--C-:B------:R-:W-:Y:S01]  /*8f30*/  FFMA.FTZ R156, R156, UR39, -R184.reuse ;  /* 0x000000279c9c7c23 */ /* 0x100fe200080108b8 */
[----:B------:R-:W-:-:S01]  /*8f40*/  FFMA.FTZ R21, R165, UR39, -R184 ;  /* 0x00000027a5157c23 */ /* 0x000fc200080108b8 */
[----:B------:R-:W-:Y:S01]  /*8f50*/  FSEL R165, R8, RZ, P3 ;  /* 0x000000ff08a57208 */ /* 0x000fe20001800000 */
[----:B------:R-:W-:-:S01]  /*8f60*/  FFMA.FTZ R15, R15, UR39, -R184 ;  /* 0x000000270f0f7c23 */ /* 0x000fc200080108b8 */
[----:B------:R-:W-:Y:S01]  /*8f70*/  FMNMX.FTZ R17, R171, R14, !PT ;  /* 0x0000000eab117209 */ /* 0x000fe20007810000 */
[----:B------:R-:W-:-:S01]  /*8f80*/  FFMA.FTZ R152, R153, UR39, -R184 ;  /* 0x0000002799987c23 */ /* 0x000fc200080108b8 */
[----:B------:R-:W-:Y:S01]  /*8f90*/  FFMA.FTZ R23, R169, UR39, -R184 ;  /* 0x00000027a9177c23 */ /* 0x000fe200080108b8 */
[----:B------:R-:W-:-:S01]  /*8fa0*/  FADD.FTZ R165, -R165, R12 ;  /* 0x0000000ca5a57221 */ /* 0x000fc20000010100 */
[----:B------:R-:W-:Y:S01]  /*8fb0*/  FMNMX.FTZ R14, R174, R17, !PT ;  /* 0x00000011ae0e7209 */ /* 0x000fe20007810000 */
[----:B------:R-:W-:Y:S01]  /*8fc0*/  MUFU.EX2 R15, R15 ;  /* 0x0000000f000f7308 */ /* 0x000fe20000000800 */
[----:B------:R-:W-:-:S01]  /*8fd0*/  FFMA.FTZ R160, R160, UR39, -R184 ;  /* 0x00000027a0a07c23 */ /* 0x000fc200080108b8 */
[----:B------:R-:W-:Y:S01]  /*8fe0*/  FMUL.FTZ R12, R165, UR39 ;  /* 0x00000027a50c7c20 */ /* 0x000fe20008410000 */
        /* <DEDUP_REMOVED lines=9> */
[----:B------:R-:W-:-:S03]  /*9080*/  FFMA.FTZ R181, R181, UR39, -R184 ;  /* 0x00000027b5b57c23 */ /* 0x000fc600080108b8 */
[----:B------:R-:W-:Y:S01]  /*9090*/  FMNMX.FTZ R18, R182, R13, !PT ;  /* 0x0000000db6127209 */ /* 0x000fe20007810000 */
[----:B------:R-:W3:Y:S01]  /*90a0*/  MUFU.EX2 R12, R12 ;  /* 0x0000000c000c7308 */ /* 0x000ee20000000800 */
[----:B-1----:R-:W-:-:S01]  /*90b0*/  FFMA.FTZ R156, R168, UR39, -R184 ;  /* 0x00000027a89c7c23 */ /* 0x002fc200080108b8 */
[----:B------:R-:W-:Y:S01]  /*90c0*/  IMAD.U32 R168, RZ, RZ, UR39 ;  /* 0x00000027ffa87e24 */ /* 0x000fe2000f8e00ff */
[----:B------:R-:W-:-:S05]  /*90d0*/  FMNMX.FTZ R13, R183, R18, !PT ;  /* 0x00000012b70d7209 */ /* 0x000fca0007810000 */
[----:B------:R-:W1:Y:S01]  /*90e0*/  SHFL.BFLY PT, R22, R13, 0x2, 0x1f ;  /* 0x0c401f000d167f89 */ /* 0x000e6200000e0000 */
[----:B------:R-:W4:Y:S08]  /*90f0*/  MUFU.EX2 R152, R152 ;  /* 0x0000009800987308 */ /* 0x000f300000000800 */
        /* <DEDUP_REMOVED lines=8> */
[----:B------:R3:W-:Y:S01]  /*9180*/  MUFU.EX2 R18, R160 ;  /* 0x000000a000127308 */ /* 0x0007e20000000800 */
[-C--:B------:R-:W-:Y:S01]  /*9190*/  FMUL.FTZ R37, R37, R12.reuse ;  /* 0x0000000c25257220 */ /* 0x080fe20000410000 */
[-C--:B------:R-:W-:Y:S01]  /*91a0*/  FMUL.FTZ R40, R40, R12.reuse ;  /* 0x0000000c28287220 */ /* 0x080fe20000410000 */
[-C--:B------:R-:W-:Y:S01]  /*91b0*/  FMUL.FTZ R41, R41, R12.reuse ;  /* 0x0000000c29297220 */ /* 0x080fe20000410000 */
[-C--:B------:R-:W-:Y:S01]  /*91c0*/  FMUL.FTZ R44, R44, R12.reuse ;  /* 0x0000000c2c2c7220 */ /* 0x080fe20000410000 */
[-C--:B------:R-:W-:Y:S01]  /*91d0*/  FMUL.FTZ R45, R45, R12.reuse ;  /* 0x0000000c2d2d7220 */ /* 0x080fe20000410000 */
[----:B------:R-:W-:Y:S01]  /*91e0*/  FMUL.FTZ R48, R48, R12 ;  /* 0x0000000c30307220 */ /* 0x000fe20000410000 */
[----:B-1----:R-:W-:Y:S01]  /*91f0*/  FMNMX.FTZ R164, R13, R22, !PT ;  /* 0x000000160da47209 */ /* 0x002fe20007810000 */
[--C-:B------:R-:W-:Y:S01]  /*9200*/  FFMA.FTZ R22, R172, UR39, -R184.reuse ;  /* 0x00000027ac167c23 */ /* 0x100fe200080108b8 */
[----:B------:R-:W-:Y:S01]  /*9210*/  MUFU.EX2 R19, R19 ;  /* 0x0000001300137308 */ /* 0x000fe20000000800 */
[----:B---3--:R-:W-:-:S01]  /*9220*/  FFMA.FTZ R160, R177, UR39, -R184 ;  /* 0x00000027b1a07c23 */ /* 0x008fc200080108b8 */
[-C--:B------:R-:W-:Y:S01]  /*9230*/  FMUL.FTZ R49, R49, R12.reuse ;  /* 0x0000000c31317220 */ /* 0x080fe20000410000 */
[----:B------:R-:W1:Y:S01]  /*9240*/  SHFL.BFLY PT, R13, R164, 0x1, 0x1f ;  /* 0x0c201f00a40d7f89 */ /* 0x000e6200000e0000 */
        /* <DEDUP_REMOVED lines=23> */
[----:B-1----:R-:W-:Y:S01]  /*93c0*/  FMNMX.FTZ R13, R164, R13, !PT ;  /* 0x0000000da40d7209 */ /* 0x002fe20007810000 */
[-C--:B------:R-:W-:Y:S01]  /*93d0*/  FMUL.FTZ R92, R92, R12.reuse ;  /* 0x0000000c5c5c7220 */ /* 0x080fe20000410000 */
[-C--:B------:R-:W-:Y:S01]  /*93e0*/  FMUL.FTZ R93, R93, R12.reuse ;  /* 0x0000000c5d5d7220 */ /* 0x080fe20000410000 */
[----:B------:R-:W-:Y:S01]  /*93f0*/  FMUL.FTZ R96, R96, R12 ;  /* 0x0000000c60607220 */ /* 0x000fe20000410000 */
[C---:B------:R-:W-:Y:S01]  /*9400*/  FSETP.NEU.FTZ.AND P0, PT, R13.reuse, -INF , PT ;  /* 0xff8000000d00780b */ /* 0x040fe20003f1d000 */
[----:B------:R-:W-:Y:S01]  /*9410*/  FFMA.FTZ R168, R13, R168, -8 ;  /* 0xc10000000da87423 */ /* 0x000fe200000100a8 */
[----:B------:R-:W-:Y:S01]  /*9420*/  MUFU.EX2 R23, R23 ;  /* 0x0000001700177308 */ /* 0x000fe20000000800 */
[-C--:B------:R-:W-:Y:S01]  /*9430*/  FMUL.FTZ R97, R97, R12.reuse ;  /* 0x0000000c61617220 */ /* 0x080fe20000410000 */
[-C--:B------:R-:W-:Y:S01]  /*9440*/  FMUL.FTZ R100, R100, R12.reuse ;  /* 0x0000000c64647220 */ /* 0x080fe20000410000 */
[-C--:B------:R-:W-:Y:S01]  /*9450*/  FMUL.FTZ R101, R101, R12.reuse ;  /* 0x0000000c65657220 */ /* 0x080fe20000410000 */
[----:B------:R-:W-:Y:S01]  /*9460*/  FSEL R165, R168, RZ, P0 ;  /* 0x000000ffa8a57208 */ /* 0x000fe20000000000 */
[-C--:B------:R-:W-:Y:S01]  /*9470*/  FMUL.FTZ R104, R104, R12.reuse ;  /* 0x0000000c68687220 */ /* 0x080fe20000410000 */
[-C--:B------:R-:W-:Y:S01]  /*9480*/  FMUL.FTZ R105, R105, R12.reuse ;  /* 0x0000000c69697220 */ /* 0x080fe20000410000 */
[----:B------:R-:W-:Y:S01]  /*9490*/  FMUL.FTZ R108, R108, R12 ;  /* 0x0000000c6c6c7220 */ /* 0x000fe20000410000 */
[----:B------:R-:W-:Y:S01]  /*94a0*/  MUFU.EX2 R22, R22 ;  /* 0x0000001600167308 */ /* 0x000fe20000000800 */
[----:B------:R-:W-:-:S01]  /*94b0*/  FFMA.FTZ R168, R154, UR39, -R165 ;  /* 0x000000279aa87c23 */ /* 0x000fc200080108a5 */
[--C-:B------:R-:W-:Y:S01]  /*94c0*/  FFMA.FTZ R154, R158, UR39, -R165.reuse ;  /* 0x000000279e9a7c23 */ /* 0x100fe200080108a5 */
[----:B------:R-:W-:Y:S01]  /*94d0*/  FSEL R158, R13, RZ, P0 ;  /* 0x000000ff0d9e7208 */ /* 0x000fe20000000000 */
[--C-:B------:R-:W-:Y:S01]  /*94e0*/  FFMA.FTZ R155, R155, UR39, -R165.reuse ;  /* 0x000000279b9b7c23 */ /* 0x100fe200080108a5 */
[----:B------:R-:W-:-:S01]  /*94f0*/  FFMA.FTZ R169, R159, UR39, -R165 ;  /* 0x000000279fa97c23 */ /* 0x000fc200080108a5 */
[--C-:B------:R-:W-:Y:S01]  /*9500*/  FFMA.FTZ R159, R162, UR39, -R165.reuse ;  /* 0x00000027a29f7c23 */ /* 0x100fe200080108a5 */
[----:B------:R-:W-:-:S01]  /*9510*/  FFMA.FTZ R172, R166, UR39, -R165 ;  /* 0x00000027a6ac7c23 */ /* 0x000fc200080108a5 */
[----:B------:R-:W-:Y:S01]  /*9520*/  FADD.FTZ R158, -R158, R11 ;  /* 0x0000000b9e9e7221 */ /* 0x000fe20000010100 */
[----:B------:R-:W-:Y:S01]  /*9530*/  MUFU.EX2 R168, R168 ;  /* 0x000000a800a87308 */ /* 0x000fe20000000800 */
[----:B------:R-:W-:-:S01]  /*9540*/  FFMA.FTZ R162, R163, UR39, -R165 ;  /* 0x00000027a3a27c23 */ /* 0x000fc200080108a5 */
[----:B------:R-:W-:Y:S01]  /*9550*/  FFMA.FTZ R166, R171, UR39, -R165 ;  /* 0x00000027aba67c23 */ /* 0x000fe200080108a5 */
[----:B------:R-:W-:Y:S01]  /*9560*/  FMUL.FTZ R11, R158, UR39 ;  /* 0x000000279e0b7c20 */ /* 0x000fe20008410000 */
[----:B------:R-:W-:Y:S01]  /*9570*/  FFMA.FTZ R171, R12, R4, R15 ;  /* 0x000000040cab7223 */ /* 0x000fe2000001000f */
[----:B------:R-:W-:-:S01]  /*9580*/  FFMA.FTZ R167, R167, UR39, -R165 ;  /* 0x00000027a7a77c23 */ /* 0x000fc200080108a5 */
[--C-:B------:R-:W-:Y:S01]  /*9590*/  FFMA.FTZ R163, R170, UR39, -R165.reuse ;  /* 0x00000027aaa37c23 */ /* 0x100fe200080108a5 */
[----:B------:R-:W-:-:S01]  /*95a0*/  FFMA.FTZ R174, R174, UR39, -R165 ;  /* 0x00000027aeae7c23 */ /* 0x000fc200080108a5 */
[----:B------:R-:W-:Y:S01]  /*95b0*/  MUFU.EX2 R155, R155 ;  /* 0x0000009b009b7308 */ /* 0x000fe20000000800 */
[----:B----4-:R-:W-:-:S01]  /*95c0*/  FADD.FTZ R171, R152, R171 ;  /* 0x000000ab98ab7221 */ /* 0x010fc20000010000 */
[--C-:B------:R-:W-:Y:S01]  /*95d0*/  FFMA.FTZ R175, R175, UR39, -R165.reuse ;  /* 0x00000027afaf7c23 */ /* 0x100fe200080108a5 */
[----:B------:R-:W-:-:S01]  /*95e0*/  FFMA.FTZ R178, R178, UR39, -R165 ;  /* 0x00000027b2b27c23 */ /* 0x000fc200080108a5 */
[--C-:B------:R-:W-:Y:S01]  /*95f0*/  FFMA.FTZ R179, R179, UR39, -R165.reuse ;  /* 0x00000027b3b37c23 */ /* 0x100fe200080108a5 */
[----:B------:R-:W-:-:S01]  /*9600*/  FFMA.FTZ R182, R182, UR39, -R165 ;  /* 0x00000027b6b67c23 */ /* 0x000fc200080108a5 */
[----:B------:R-:W-:Y:S01]  /*9610*/  FFMA.FTZ R165, R183, UR39, -R165 ;  /* 0x00000027b7a57c23 */ /* 0x000fe200080108a5 */
[----:B------:R-:W-:Y:S01]  /*9620*/  PLOP3.LUT P0, PT, PT, PT, UP0, 0x40, 0x0 ;  /* 0x000000000000781c */ /* 0x000fe20003f0e808 */
[----:B------:R-:W1:Y:S01]  /*9630*/  MUFU.EX2 R11, R11 ;  /* 0x0000000b000b7308 */ /* 0x000e620000000800 */
[-C--:B------:R-:W-:Y:S01]  /*9640*/  FMUL.FTZ R109, R109, R12.reuse ;  /* 0x0000000c6d6d7220 */ /* 0x080fe20000410000 */
[-C--:B------:R-:W-:Y:S01]  /*9650*/  FMUL.FTZ R112, R112, R12.reuse ;  /* 0x0000000c70707220 */ /* 0x080fe20000410000 */
        /* <DEDUP_REMOVED lines=14> */
[----:B-1----:R-:W-:-:S01]  /*9740*/  FFMA.FTZ R4, R11, R5, R168 ;  /* 0x000000050b047223 */ /* 0x002fc200000100a8 */
[-C--:B------:R-:W-:Y:S01]  /*9750*/  FMUL.FTZ R137, R137, R12.reuse ;  /* 0x0000000c89897220 */ /* 0x080fe20000410000 */
[-C--:B------:R-:W-:Y:S01]  /*9760*/  FMUL.FTZ R140, R140, R12.reuse ;  /* 0x0000000c8c8c7220 */ /* 0x080fe20000410000 */
[----:B------:R-:W-:Y:S01]  /*9770*/  FMUL.FTZ R141, R141, R12 ;  /* 0x0000000c8d8d7220 */ /* 0x000fe20000410000 */
[----:B------:R-:W-:-:S01]  /*9780*/  FADD.FTZ R5, R155, R4 ;  /* 0x000000049b057221 */ /* 0x000fc20000010000 */
[----:B------:R-:W-:Y:S01]  /*9790*/  FADD.FTZ R4, R14, R171 ;  /* 0x000000ab0e047221 */ /* 0x000fe20000010000 */
[----:B------:R-:W-:Y:S01]  /*97a0*/  FMUL.FTZ R144, R144, R12 ;  /* 0x0000000c90907220 */ /* 0x000fe20000410000 */
[----:B------:R-:W1:Y:S01]  /*97b0*/  MUFU.EX2 R159, R159 ;  /* 0x0000009f009f7308 */ /* 0x000e620000000800 */
[----:B---3--:R-:W-:-:S01]  /*97c0*/  FADD.FTZ R158, R154, R5 ;  /* 0x000000059a9e7221 */ /* 0x008fc20000010000 */
[----:B------:R-:W-:Y:S01]  /*97d0*/  FADD.FTZ R5, R17, R4 ;  /* 0x0000000411057221 */ /* 0x000fe20000010000 */
[-C--:B------:R-:W-:Y:S01]  /*97e0*/  FMUL.FTZ R145, R145, R12.reuse ;  /* 0x0000000c91917220 */ /* 0x080fe20000410000 */
[-C--:B------:R-:W-:Y:S01]  /*97f0*/  FMUL.FTZ R148, R148, R12.reuse ;  /* 0x0000000c94947220 */ /* 0x080fe20000410000 */
[----:B------:R-:W-:Y:S01]  /*9800*/  FMUL.FTZ R149, R149, R12 ;  /* 0x0000000c95957220 */ /* 0x000fe20000410000 */
        /* <DEDUP_REMOVED lines=11> */
[----:B-1----:R-:W-:-:S01]  /*98c0*/  FADD.FTZ R5, R159, R158 ;  /* 0x0000009e9f057221 */ /* 0x002fc20000010000 */
[-C--:B------:R-:W-:Y:S01]  /*98d0*/  FMUL.FTZ R31, R31, R11.reuse ;  /* 0x0000000b1f1f7220 */ /* 0x080fe20000410000 */
[----:B------:R-:W-:Y:S01]  /*98e0*/  F2FP.SATFINITE.E4M3.F32.PACK_AB_MERGE_C R154, R19, R18, R20 ;  /* 0x00000012139a723e */ /* 0x000fe20004807014 */
[-C--:B------:R-:W-:Y:S01]  /*98f0*/  FMUL.FTZ R34, R34, R11.reuse ;  /* 0x0000000b22227220 */ /* 0x080fe20000410000 */
[-C--:B------:R-:W-:Y:S01]  /*9900*/  FMUL.FTZ R35, R35, R11.reuse ;  /* 0x0000000b23237220 */ /* 0x080fe20000410000 */
[-C--:B------:R-:W-:Y:S01]  /*9910*/  FMUL.FTZ R38, R38, R11.reuse ;  /* 0x0000000b26267220 */ /* 0x080fe20000410000 */
[----:B------:R-:W-:Y:S01]  /*9920*/  FMUL.FTZ R39, R39, R11 ;  /* 0x0000000b27277220 */ /* 0x000fe20000410000 */
[----:B------:R-:W1:Y:S01]  /*9930*/  MUFU.EX2 R167, R167 ;  /* 0x000000a700a77308 */ /* 0x000e620000000800 */
        /* <DEDUP_REMOVED lines=16> */
[----:B-1----:R-:W-:-:S01]  /*9a40*/  FADD.FTZ R158, R167, R158 ;  /* 0x0000009ea79e7221 */ /* 0x002fc20000010000 */
[----:B------:R-:W-:Y:S01]  /*9a50*/  FADD.FTZ R171, R23, R4 ;  /* 0x0000000417ab7221 */ /* 0x000fe20000010000 */
[----:B------:R-:W-:Y:S01]  /*9a60*/  F2FP.SATFINITE.E4M3.F32.PACK_AB_MERGE_C R167, R167, R172, RZ ;  /* 0x000000aca7a7723e */ /* 0x000fe200048070ff */
[-C--:B------:R-:W-:Y:S01]  /*9a70*/  FMUL.FTZ R62, R62, R11.reuse ;  /* 0x0000000b3e3e7220 */ /* 0x080fe20000410000 */
[-C--:B------:R-:W-:Y:S01]  /*9a80*/  FMUL.FTZ R63, R63, R11.reuse ;  /* 0x0000000b3f3f7220 */ /* 0x080fe20000410000 */
[----:B------:R-:W-:Y:S01]  /*9a90*/  FADD.FTZ R4, R22, R171 ;  /* 0x000000ab16047221 */ /* 0x000fe20000010000 */
        /* <DEDUP_REMOVED lines=34> */
[----:B----4-:R-:W-:-:S01]  /*9cc0*/  FADD.FTZ R5, R175, R158 ;  /* 0x0000009eaf057221 */ /* 0x010fc20000010000 */
[----:B------:R-:W-:Y:S01]  /*9cd0*/  F2FP.SATFINITE.E4M3.F32.PACK_AB_MERGE_C R158, R17, R14, RZ ;  /* 0x0000000e119e723e */ /* 0x000fe200048070ff */
[-C--:B------:R-:W-:Y:S01]  /*9ce0*/  FMUL.FTZ R111, R111, R11.reuse ;  /* 0x0000000b6f6f7220 */ /* 0x080fe20000410000 */
[----:B------:R-:W-:Y:S01]  /*9cf0*/  F2FP.SATFINITE.E4M3.F32.PACK_AB_MERGE_C R157, R175, R174, RZ ;  /* 0x000000aeaf9d723e */ /* 0x000fe200048070ff */
[----:B------:R-:W-:Y:S01]  /*9d00*/  FMUL.FTZ R114, R114, R11 ;  /* 0x0000000b72727220 */ /* 0x000fe20000410000 */
[----:B------:R-:W-:Y:S01]  /*9d10*/  F2FP.SATFINITE.E4M3.F32.PACK_AB_MERGE_C R152, R152, R15, R158 ;  /* 0x0000000f9898723e */ /* 0x000fe2000480709e */
[----:B------:R-:W-:Y:S01]  /*9d20*/  FMUL.FTZ R115, R115, R11 ;  /* 0x0000000b73737220 */ /* 0x000fe20000410000 */
[----:B------:R-:W4:Y:S01]  /*9d30*/  MUFU.EX2 R160, R160 ;  /* 0x000000a000a07308 */ /* 0x000f220000000800 */
[----:B-1----:R-:W-:-:S01]  /*9d40*/  FADD.FTZ R17, R153, R4 ;  /* 0x0000000499117221 */ /* 0x002fc20000010000 */
[----:B------:R-:W-:Y:S01]  /*9d50*/  F2FP.SATFINITE.E4M3.F32.PACK_AB_MERGE_C R157, R166, R163, R157 ;  /* 0x000000a3a69d723e */ /* 0x000fe2000480709d */
[-C--:B------:R-:W-:Y:S01]  /*9d60*/  FMUL.FTZ R118, R118, R11.reuse ;  /* 0x0000000b76767220 */ /* 0x080fe20000410000 */
        /* <DEDUP_REMOVED lines=22> */
[----:B------:R-:W-:-:S06]  /*9ed0*/  FMUL.FTZ R151, R151, R11 ;  /* 0x0000000b97977220 */ /* 0x000fcc0000410000 */
[----:B------:R-:W1:Y:S01]  /*9ee0*/  MUFU.EX2 R182, R182 ;  /* 0x000000b600b67308 */ /* 0x000e620000000800 */
[----:B---3--:R-:W-:-:S07]  /*9ef0*/  FADD.FTZ R17, R161, R14 ;  /* 0x0000000ea1117221 */ /* 0x008fce0000010000 */
[----:B------:R-:W3:Y:S01]  /*9f00*/  MUFU.EX2 R165, R165 ;  /* 0x000000a500a57308 */ /* 0x000ee20000000800 */
[C---:B----4-:R-:W-:Y:S01]  /*9f10*/  F2FP.SATFINITE.E4M3.F32.PACK_AB_MERGE_C R161, R164.reuse, R161, RZ ;  /* 0x000000a1a4a1723e */ /* 0x050fe200048070ff */
[----:B------:R-:W-:-:S03]  /*9f20*/  FADD.FTZ R4, R164, R17 ;  /* 0x00000011a4047221 */ /* 0x000fc60000010000 */
[----:B------:R-:W-:Y:S02]  /*9f30*/  F2FP.SATFINITE.E4M3.F32.PACK_AB_MERGE_C R158, R160, R153, R161 ;  /* 0x00000099a09e723e */ /* 0x000fe400048070a1 */
[----:B------:R-:W-:Y:S01]  /*9f40*/  F2FP.SATFINITE.E4M3.F32.PACK_AB_MERGE_C R153, R155, R168, R169 ;  /* 0x000000a89b99723e */ /* 0x000fe200048070a9 */
[----:B-1----:R-:W-:Y:S01]  /*9f50*/  FADD.FTZ R14, R182, R5 ;  /* 0x00000005b60e7221 */ /* 0x002fe20000010000 */
[----:B------:R-:W-:Y:S02]  /*9f60*/  F2FP.SATFINITE.E4M3.F32.PACK_AB_MERGE_C R155, R162, R159, R167 ;  /* 0x0000009fa29b723e */ /* 0x000fe400048070a7 */
[C---:B---3--:R-:W-:Y:S01]  /*9f70*/  F2FP.SATFINITE.E4M3.F32.PACK_AB_MERGE_C R182, R165.reuse, R182, RZ ;  /* 0x000000b6a5b6723e */ /* 0x048fe200048070ff */
[----:B------:R-:W-:-:S03]  /*9f80*/  FADD.FTZ R5, R165, R14 ;  /* 0x0000000ea5057221 */ /* 0x000fc60000010000 */
[----:B------:R-:W-:Y:S01]  /*9f90*/  F2FP.SATFINITE.E4M3.F32.PACK_AB_MERGE_C R159, R179, R178, R182 ;  /* 0x000000b2b39f723e */ /* 0x000fe200048070b6 */
[----:B------:R-:W-:Y:S06]  /*9fa0*/  @P0 BRA `(.L_x_1304) ;  /* 0x0000000000040947 */ /* 0x000fec0003800000 */
[----:B------:R-:W-:Y:S01]  /*9fb0*/  BPT.TRAP 0x1 ;  /* 0x000000040000795c */ /* 0x000fe20000300000 */
.L_x_1304:
[----:B------:R-:W-:Y:S01]  /*9fc0*/  PLOP3.LUT P1, PT, PT, PT, UP0, 0x40, 0x0 ;  /* 0x000000000000781c */ /* 0x000fe20003f2e808 */
[----:B------:R1:W3:-:S12]  /*9fd0*/  SYNCS.PHASECHK.TRANS64.TRYWAIT P0, [UR57+0x20850], R9 ;  /* 0x02085009ff0075a7 */ /* 0x0002d80008000179 */
[----:B-1----:R-:W-:Y:S05]  /*9fe0*/  @P1 BRA `(.L_x_1305) ;  /* 0x0000000000041947 */ /* 0x002fea0003800000 */
[----:B------:R-:W-:Y:S01]  /*9ff0*/  BPT.TRAP 0x1 ;  /* 0x000000040000795c */ /* 0x000fe20000300000 */
.L_x_1305:
[----:B---3--:R-:W-:Y:S05]  /*a000*/  @P0 BRA `(.L_x_1306) ;  /* 0x0000000000080947 */ /* 0x008fea0003800000 */
[----:B------:R-:W1:Y:S02]  /*a010*/  SYNCS.PHASECHK.TRANS64.TRYWAIT P0, [UR57+0x20850], R9 ;  /* 0x02085009ff0075a7 */ /* 0x000e640008000179 */
[----:B-1----:R-:W-:Y:S05]  /*a020*/  @!P0 BRA `(.L_x_1307) ;  /* 0x00000094008c8947 */ /* 0x002fea0003800000 */
.L_x_1306:
        /* <DEDUP_REMOVED lines=15> */
.L_x_1308:
[----:B------:R-:W-:Y:S01]  /*a120*/  UIADD3 UR57, UR57, 0x20860, URZ ;  /* 0x0002086039397890 */ /* 0x000fe2000fffe03f */
[C---:B------:R-:W-:Y:S01]  /*a130*/  ISETP.GT.AND P0, PT, R10.reuse, UR40, PT ;  /* 0x000000280a007c0c */ /* 0x040fe2000bf04270 */
[----:B------:R-:W-:Y:S02]  /*a140*/  VIADD R10, R10, 0xffffffff ;  /* 0xffffffff0a0a7836 */ /* 0x000fe40000000000 */
[----:B------:R-:W-:Y:S01]  /*a150*/  UPRMT UR57, UR45, 0x654, UR57 ;  /* 0x000006542d397896 */ /* 0x000fe20008000039 */
[----:B------:R-:W-:Y:S02]  /*a160*/  IMAD.MOV.U32 R11, RZ, RZ, R13 ;  /* 0x000000ffff0b7224 */ /* 0x000fe400078e000d */
[----:B-1----:R-:W-:-:S06]  /*a170*/  IMAD.MOV.U32 R12, RZ, RZ, R8 ;  /* 0x000000ffff0c7224 */ /* 0x002fcc00078e0008 */
[----:B------:R-:W-:Y:S01]  /*a180*/  SYNCS.ARRIVE.TRANS64.RED.A1T0 RZ, [UR57], RZ ;  /* 0x000000ffffff79a7 */ /* 0x000fe20008100439 */
[----:B------:R-:W-:Y:S05]  /*a190*/  @P0 BRA `(.L_x_1309) ;  /* 0xffffffdc00300947 */ /* 0x000fea000383ffff */
.L_x_1290:
[----:B------:R-:W-:Y:S01]  /*a1a0*/  ULDC.64 UR8, c[0x0][0x9a0] ;  /* 0x0002680000087ab9 */ /* 0x000fe20000000a00 */
[----:B------:R-:W-:Y:S01]  /*a1b0*/  IADD3 R16, -R16, 0xb, RZ ;  /* 0x0000000b10107810 */ /* 0x000fe20007ffe1ff */
[----:B------:R-:W-:Y:S01]  /*a1c0*/  UISETP.NE.U32.AND UP0, UPT, UR8, URZ, UPT ;  /* 0x0000003f0800728c */ /* 0x000fe2000bf05070 */
[----:B------:R-:W-:-:S03]  /*a1d0*/  IMAD.MOV.U32 R6, RZ, RZ, 0x3f800000 ;  /* 0x3f800000ff067424 */ /* 0x000fc600078e00ff */
[----:B------:R-:W-:Y:S01]  /*a1e0*/  UISETP.NE.AND.EX UP0, UPT, UR9, URZ, UPT, UP0 ;  /* 0x0000003f0900728c */ /* 0x000fe2000bf05300 */
[----:B------:R3:W-:Y:S08]  /*a1f0*/  BAR.ARV R16, 0x100 ;  /* 0x000400100000751d */ /* 0x0007f00000002000 */
[----:B------:R-:W-:Y:S06]  /*a200*/  BAR.ARV 0x8, 0x180 ;  /* 0x0206000000007b1d */ /* 0x000fec0000002000 */
[----:B------:R-:W-:Y:S01]  /*a210*/  @UP0 ULDC.64 UR10, c[0x0][0x9c8] ;  /* 0x00027200000a0ab9 */ /* 0x000fe20000000a00 */
[----:B------:R-:W-:Y:S01]  /*a220*/  @UP0 USHF.R.S32.HI UR7, URZ, 0x1f, UR42 ;  /* 0x0000001f3f070899 */ /* 0x000fe2000801142a */
[----:B------:R-:W-:Y:S01]  /*a230*/  PLOP3.LUT P0, PT, PT, PT, UP0, 0x80, 0x0 ;  /* 0x000000000000781c */ /* 0x000fe20003f0f008 */
[----:B------:R-:W-:-:S02]  /*a240*/  @UP0 UIMAD UR6, UR38, UR10, URZ ;  /* 0x0000000a260602a4 */ /* 0x000fc4000f8e023f */
        /* <DEDUP_REMOVED lines=10> */
[----:B------:R-:W-:-:S04]  /*a2f0*/  IMAD.U32 R2, RZ, RZ, UR6 ;  /* 0x00000006ff027e24 */ /* 0x000fc8000f8e00ff */
[----:B0-2---:R-:W-:-:S05]  /*a300*/  IMAD.U32 R3, RZ, RZ, UR7 ;  /* 0x00000007ff037e24 */ /* 0x005fca000f8e00ff */
[----:B------:R0:W2:Y:S01]  /*a310*/  @P0 LDG.E R6, desc[UR52][R2.64] ;  /* 0x0000003402060981 */ /* 0x0000a2000c1e1900 */
[----:B-1----:R-:W-:-:S03]  /*a320*/  IMAD.MOV.U32 R11, RZ, RZ, RZ ;  /* 0x000000ffff0b7224 */ /* 0x002fc600078e00ff */
[----:B------:R-:W1:Y:S04]  /*a330*/  SHFL.BFLY PT, R7, R4, 0x2, 0x1f ;  /* 0x0c401f0004077f89 */ /* 0x000e6800000e0000 */
[----:B------:R-:W4:Y:S01]  /*a340*/  SHFL.BFLY PT, R0, R5, 0x2, 0x1f ;  /* 0x0c401f0005007f89 */ /* 0x000f2200000e0000 */
[----:B0-----:R-:W-:Y:S02]  /*a350*/  IMAD.MOV.U32 R3, RZ, RZ, -0x800000 ;  /* 0xff800000ff037424 */ /* 0x001fe400078e00ff */
[----:B-1----:R-:W-:Y:S01]  /*a360*/  FADD.FTZ R7, R7, R4 ;  /* 0x0000000407077221 */ /* 0x002fe20000010000 */
[----:B----4-:R-:W-:Y:S01]  /*a370*/  FADD.FTZ R9, R0, R5 ;  /* 0x0000000500097221 */ /* 0x010fe20000010000 */
[----:B------:R-:W-:-:S03]  /*a380*/  IMAD.U32 R5, RZ, RZ, UR39 ;  /* 0x00000027ff057e24 */ /* 0x000fc6000f8e00ff */
[----:B------:R-:W0:Y:S04]  /*a390*/  SHFL.BFLY PT, R0, R7, 0x1, 0x1f ;  /* 0x0c201f0007007f89 */ /* 0x000e2800000e0000 */
[----:B------:R-:W1:Y:S01]  /*a3a0*/  SHFL.BFLY PT, R10, R9, 0x1, 0x1f ;  /* 0x0c201f00090a7f89 */ /* 0x000e6200000e0000 */
[----:B0-----:R-:W-:Y:S01]  /*a3b0*/  FADD.FTZ R12, R7, R0 ;  /* 0x00000000070c7221 */ /* 0x001fe20000010000 */
[----:B------:R-:W-:Y:S02]  /*a3c0*/  IMAD.MOV.U32 R7, RZ, RZ, RZ ;  /* 0x000000ffff077224 */ /* 0x000fe400078e00ff */
[----:B------:R-:W-:Y:S02]  /*a3d0*/  IMAD.MOV.U32 R0, RZ, RZ, -0x800000 ;  /* 0xff800000ff007424 */ /* 0x000fe400078e00ff */
[C---:B------:R-:W-:Y:S01]  /*a3e0*/  FMUL.FTZ R14, R12.reuse, 0.00390625 ;  /* 0x3b8000000c0e7820 */ /* 0x040fe20000410000 */
[----:B------:R-:W-:Y:S01]  /*a3f0*/  FSETP.NE.FTZ.AND P0, PT, R12, RZ, PT ;  /* 0x000000ff0c00720b */ /* 0x000fe20003f15000 */
[----:B-1----:R-:W-:Y:S01]  /*a400*/  FADD.FTZ R10, R9, R10 ;  /* 0x0000000a090a7221 */ /* 0x002fe20000010000 */
[----:B------:R-:W-:-:S02]  /*a410*/  IMAD.U32 R9, RZ, RZ, UR39 ;  /* 0x00000027ff097e24 */ /* 0x000fc4000f8e00ff */
[----:B------:R-:W-:Y:S01]  /*a420*/  FSETP.NE.FTZ.AND P1, PT, R14, RZ, PT ;  /* 0x000000ff0e00720b */ /* 0x000fe20003f35000 */
[----:B------:R-:W-:-:S05]  /*a430*/  FMUL.FTZ R15, R10, 0.00390625 ;  /* 0x3b8000000a0f7820 */ /* 0x000fca0000410000 */
[----:B------:R-:W-:-:S03]  /*a440*/  FSETP.NE.FTZ.AND P2, PT, R15, RZ, PT ;  /* 0x000000ff0f00720b */ /* 0x000fc60003f55000 */
[----:B------:R-:W-:Y:S01]  /*a450*/  @P0 MUFU.RCP R11, R12 ;  /* 0x0000000c000b0308 */ /* 0x000fe20000001000 */
[----:B------:R-:W-:-:S03]  /*a460*/  FSETP.NE.FTZ.AND P0, PT, R10, RZ, PT ;  /* 0x000000ff0a00720b */ /* 0x000fc60003f15000 */
[----:B------:R-:W-:-:S04]  /*a470*/  @P1 FMUL.FTZ R5, R5, 0.69314718246459960938 ;  /* 0x3f31721805051820 */ /* 0x000fc80000410000 */
[----:B------:R-:W0:Y:S02]  /*a480*/  @P1 MUFU.LG2 R2, R14 ;  /* 0x0000000e00021308 */ /* 0x000e240000000c00 */
[----:B------:R-:W-:-:S06]  /*a490*/  @P2 FMUL.FTZ R9, R9, 0.69314718246459960938 ;  /* 0x3f31721809092820 */ /* 0x000fcc0000410000 */
[----:B------:R-:W1:Y:S08]  /*a4a0*/  @P2 MUFU.LG2 R4, R15 ;  /* 0x0000000f00042308 */ /* 0x000e700000000c00 */
[----:B------:R-:W4:Y:S01]  /*a4b0*/  @P0 MUFU.RCP R7, R10 ;  /* 0x0000000a00070308 */ /* 0x000f220000001000 */
[----:B0-----:R-:W-:Y:S01]  /*a4c0*/  @P1 FMUL.FTZ R2, R2, 0.69314718246459960938 ;  /* 0x3f31721802021820 */ /* 0x001fe20000410000 */
[----:B------:R-:W-:-:S03]  /*a4d0*/  PLOP3.LUT P0, PT, PT, PT, PT, 0x8, 0x0 ;  /* 0x000000000000781c */ /* 0x000fc60003f0e170 */
[----:B------:R-:W-:Y:S01]  /*a4e0*/  @P1 FFMA.FTZ R3, R5, R8, R2 ;  /* 0x0000000805031223 */ /* 0x000fe20000010002 */
[----:B-1----:R-:W-:-:S04]  /*a4f0*/  @P2 FMUL.FTZ R4, R4, 0.69314718246459960938 ;  /* 0x3f31721804042820 */ /* 0x002fc80000410000 */
[----:B------:R-:W-:Y:S01]  /*a500*/  @P2 FFMA.FTZ R0, R9, R13, R4 ;  /* 0x0000000d09002223 */ /* 0x000fe20000010004 */
[-C--:B--2---:R-:W-:Y:S01]  /*a510*/  FMUL.FTZ R11, R11, R6.reuse ;  /* 0x000000060b0b7220 */ /* 0x084fe20000410000 */
[----:B----4-:R-:W-:-:S03]  /*a520*/  FMUL.FTZ R2, R7, R6 ;  /* 0x0000000607027220 */ /* 0x010fc60000410000 */
        /* <DEDUP_REMOVED lines=127> */
[----:B---3--:R-:W-:-:S07]  /*ad20*/  FMUL.FTZ R147, R147, R2 ;  /* 0x0000000293937220 */ /* 0x008fce0000410000 */
.L_x_1231:
[----:B------:R-:W-:Y:S05]  /*ad30*/  @P0 BRA `(.L_x_1310) ;  /* 0x00000038006c0947 */ /* 0x000fea0003800000 */
[----:B------:R-:W0:Y:S01]  /*ad40*/  S2R R6, SR_TID.X ;  /* 0x0000000000067919 */ /* 0x000e220000002100 */
[----:B------:R-:W-:Y:S01]  /*ad50*/  ULDC.64 UR4, c[0x4][0x128] ;  /* 0x01004a0000047ab9 */ /* 0x000fe20000000a00 */
[----:B------:R-:W-:Y:S01]  /*ad60*/  ULDC.64 UR8, c[0x0][0xbd0] ;  /* 0x0002f40000087ab9 */ /* 0x000fe20000000a00 */
[----:B------:R-:W-:Y:S01]  /*ad70*/  USHF.R.S32.HI UR7, URZ, 0x1f, UR42 ;  /* 0x0000001f3f077899 */ /* 0x000fe2000801142a */
[----:B------:R-:W1:Y:S01]  /*ad80*/  S2R R12, SR_CTAID.X ;  /* 0x00000000000c7919 */ /* 0x000e620000002500 */
[----:B------:R-:W-:Y:S01]  /*ad90*/  ULDC.64 UR10, c[0x0][0xb38] ;  /* 0x0002ce00000a7ab9 */ /* 0x000fe20000000a00 */
[----:B0-----:R-:W-:-:S05]  /*ada0*/  IMAD.SHL.U32 R2, R6, 0x4, RZ ;  /* 0x0000000406027824 */ /* 0x001fca00078e00ff */
[----:B------:R-:W-:Y:S01]  /*adb0*/  LOP3.LUT R2, R2, 0xc, RZ, 0xc0, !PT ;  /* 0x0000000c02027812 */ /* 0x000fe200078ec0ff */
[----:B------:R-:W-:Y:S03]  /*adc0*/  BAR.SYNC.DEFER_BLOCKING 0x1, 0x100 ;  /* 0x0044000000007b1d */ /* 0x000fe60000010000 */
[----:B------:R-:W-:-:S05]  /*add0*/  IADD3 R4, P0, R2, UR4, RZ ;  /* 0x0000000402047c10 */ /* 0x000fca000ff1e0ff */
[----:B------:R-:W-:-:S05]  /*ade0*/  IMAD.X R5, RZ, RZ, UR5, P0 ;  /* 0x00000005ff057e24 */ /* 0x000fca00080e06ff */
[----:B------:R0:W2:Y:S01]  /*adf0*/  LDG.E.CONSTANT R2, desc[UR52][R4.64] ;  /* 0x0000003404027981 */ /* 0x0000a2000c1e9900 */
[C---:B------:R-:W-:Y:S01]  /*ae00*/  LOP3.LUT P0, R7, R6.reuse, 0x3, RZ, 0xc0, !PT ;  /* 0x0000000306077812 */ /* 0x040fe2000780c0ff */
[----:B------:R-:W-:Y:S01]  /*ae10*/  VIADD R6, R6, 0xffffff80 ;  /* 0xffffff8006067836 */ /* 0x000fe20000000000 */
[----:B------:R-:W-:Y:S01]  /*ae20*/  UIMAD.WIDE.U32 UR4, UR42, UR8, URZ ;  /* 0x000000082a0472a5 */ /* 0x000fe2000f8e003f */
[----:B------:R-:W-:Y:S01]  /*ae30*/  BSSY B0, `(.L_x_1311) ;  /* 0x00002b1000007945 */ /* 0x000fe20003800000 */
[----:B------:R-:W-:Y:S01]  /*ae40*/  ISETP.EQ.OR P0, PT, R7, 0x3, !P0 ;  /* 0x000000030700780c */ /* 0x000fe20004702670 */
[----:B------:R-:W-:Y:S02]  /*ae50*/  UIMAD UR6, UR7, UR8, URZ ;  /* 0x00000008070672a4 */ /* 0x000fe4000f8e023f */
[----:B------:R-:W-:Y:S01]  /*ae60*/  UIMAD UR8, UR7, UR10, URZ ;  /* 0x0000000a070872a4 */ /* 0x000fe2000f8e023f */
[----:B------:R-:W-:Y:S01]  /*ae70*/  SEL R175, R38, R39, P0 ;  /* 0x0000002726af7207 */ /* 0x000fe20000000000 */
[----:B------:R-:W-:Y:S01]  /*ae80*/  UIMAD UR9, UR42, UR9, UR6 ;  /* 0x000000092a0972a4 */ /* 0x000fe2000f8e0206 */
[----:B0-----:R-:W-:Y:S01]  /*ae90*/  SHF.R.S32.HI R5, RZ, 0x1f, R6 ;  /* 0x0000001fff057819 */ /* 0x001fe20000011406 */
[----:B------:R-:W-:Y:S01]  /*aea0*/  UIMAD.WIDE.U32 UR6, UR42, UR10, URZ ;  /* 0x0000000a2a0672a5 */ /* 0x000fe2000f8e003f */
[----:B------:R-:W-:Y:S01]  /*aeb0*/  SEL R14, R39, R38, P0 ;  /* 0x00000026270e7207 */ /* 0x000fe20000000000 */
[----:B------:R-:W-:Y:S01]  /*aec0*/  UIMAD UR8, UR42, UR11, UR8 ;  /* 0x0000000b2a0872a4 */ /* 0x000fe2000f8e0208 */
[CC--:B------:R-:W-:Y:S01]  /*aed0*/  LEA.HI R4, R5.reuse, R6.reuse, RZ, 0x7 ;  /* 0x0000000605047211 */ /* 0x0c0fe200078f38ff */
[----:B------:R-:W-:Y:S01]  /*aee0*/  UIADD3 UR9, UR5, UR9, URZ ;  /* 0x0000000905097290 */ /* 0x000fe2000fffe03f */
[----:B------:R-:W-:Y:S01]  /*aef0*/  LEA.HI R5, R5, R6, RZ, 0x2 ;  /* 0x0000000605057211 */ /* 0x000fe200078f10ff */
[----:B------:R-:W-:Y:S01]  /*af00*/  UIADD3 UR8, UR7, UR8, URZ ;  /* 0x0000000807087290 */ /* 0x000fe2000fffe03f */
[----:B------:R-:W-:-:S02]  /*af10*/  LOP3.LUT R7, R4, 0xffffff80, RZ, 0xc0, !PT ;  /* 0xffffff8004077812 */ /* 0x000fc400078ec0ff */
[----:B------:R-:W-:Y:S02]  /*af20*/  SHF.R.S32.HI R9, RZ, 0x7, R4 ;  /* 0x00000007ff097819 */ /* 0x000fe40000011404 */
[----:B------:R-:W-:Y:S01]  /*af30*/  SEL R181, R70, R71, P0 ;  /* 0x0000004746b57207 */ /* 0x000fe20000000000 */
[----:B------:R-:W-:Y:S01]  /*af40*/  IMAD.IADD R38, R6, 0x1, -R7 ;  /* 0x0000000106267824 */ /* 0x000fe200078e0a07 */
[----:B------:R-:W-:Y:S02]  /*af50*/  SEL R177, R58, R59, P0 ;  /* 0x0000003b3ab17207 */ /* 0x000fe40000000000 */
[----:B------:R-:W-:Y:S02]  /*af60*/  SEL R22, R59, R58, P0 ;  /* 0x0000003a3b167207 */ /* 0x000fe40000000000 */
[----:B------:R-:W-:Y:S02]  /*af70*/  SHF.R.S32.HI R7, RZ, 0x1f, R38 ;  /* 0x0000001fff077819 */ /* 0x000fe40000011426 */
[----:B------:R-:W-:-:S02]  /*af80*/  SEL R70, R71, R70, P0 ;  /* 0x0000004647467207 */ /* 0x000fc40000000000 */
[----:B------:R-:W-:Y:S02]  /*af90*/  LEA.HI R11, R7, R38, RZ, 0x2 ;  /* 0x00000026070b7211 */ /* 0x000fe400078f10ff */
[----:B------:R-:W-:Y:S02]  /*afa0*/  SEL R59, R78, R79, P0 ;  /* 0x0000004f4e3b7207 */ /* 0x000fe40000000000 */
[----:B------:R-:W-:Y:S02]  /*afb0*/  SEL R71, R79, R78, P0 ;  /* 0x0000004e4f477207 */ /* 0x000fe40000000000 */
[----:B------:R-:W-:Y:S02]  /*afc0*/  LEA.HI R4, R4, R9, RZ, 0x1 ;  /* 0x0000000904047211 */ /* 0x000fe400078f08ff */
[----:B------:R-:W-:Y:S02]  /*afd0*/  LOP3.LUT R79, R5, 0xfffffffc, RZ, 0xc0, !PT ;  /* 0xfffffffc054f7812 */ /* 0x000fe400078ec0ff */
[----:B------:R-:W-:-:S02]  /*afe0*/  SHF.R.S32.HI R5, RZ, 0x2, R11 ;  /* 0x00000002ff057819 */ /* 0x000fc4000001140b */
[----:B------:R-:W-:Y:S01]  /*aff0*/  SHF.R.S32.HI R10, RZ, 0x1f, R11 ;  /* 0x0000001fff0a7819 */ /* 0x000fe2000001140b */
[----:B------:R-:W-:Y:S01]  /*b000*/  IMAD.IADD R79, R6, 0x1, -R79 ;  /* 0x00000001064f7824 */ /* 0x000fe200078e0a4f */
[----:B------:R-:W-:Y:S01]  /*b010*/  LOP3.LUT R4, R4, 0x3fffffe, RZ, 0xc0, !PT ;  /* 0x03fffffe04047812 */ /* 0x000fe200078ec0ff */
[----:B------:R-:W-:Y:S01]  /*b020*/  IMAD.U32 R6, RZ, RZ, UR4 ;  /* 0x00000004ff067e24 */ /* 0x000fe2000f8e00ff */
[----:B------:R-:W-:Y:S01]  /*b030*/  LEA.HI R10, R10, R5, RZ, 0x3 ;  /* 0x000000050a0a7211 */ /* 0x000fe200078f18ff */
[----:B------:R-:W0:Y:S01]  /*b040*/  S2UR UR4, SR_CTAID.Y ;  /* 0x00000000000479c3 */ /* 0x000e220000002600 */
[----:B------:R-:W-:Y:S01]  /*b050*/  LEA.HI R7, R7, R38, RZ, 0x5 ;  /* 0x0000002607077211 */ /* 0x000fe200078f28ff */
[----:B------:R-:W-:Y:S01]  /*b060*/  IMAD.IADD R9, R9, 0x1, -R4 ;  /* 0x0000000109097824 */ /* 0x000fe200078e0a04 */
[----:B------:R-:W-:Y:S02]  /*b070*/  LOP3.LUT R4, R10, 0xfffffff8, RZ, 0xc0, !PT ;  /* 0xfffffff80a047812 */ /* 0x000fe400078ec0ff */
[----:B------:R-:W-:-:S02]  /*b080*/  SHF.R.S32.HI R7, RZ, 0x5, R7 ;  /* 0x00000005ff077819 */ /* 0x000fc40000011407 */
[----:B------:R-:W-:Y:S01]  /*b090*/  SEL R39, R42, R43, P0 ;  /* 0x0000002b2a277207 */ /* 0x000fe20000000000 */
[----:B------:R-:W-:Y:S01]  /*b0a0*/  IMAD.IADD R4, R5, 0x1, -R4 ;  /* 0x0000000105047824 */ /* 0x000fe200078e0a04 */
[----:B------:R-:W-:Y:S02]  /*b0b0*/  LEA.HI R5, R79, R79, RZ, 0x1 ;  /* 0x0000004f4f057211 */ /* 0x000fe400078f08ff */
[----:B------:R-:W-:Y:S01]  /*b0c0*/  SEL R16, R43, R42, P0 ;  /* 0x0000002a2b107207 */ /* 0x000fe20000000000 */
[----:B------:R-:W-:Y:S01]  /*b0d0*/  IMAD R10, R7, 0x10, R4 ;  /* 0x00000010070a7824 */ /* 0x000fe200078e0204 */
[----:B------:R-:W-:Y:S01]  /*b0e0*/  LOP3.LUT R42, R5, 0x1ffffffe, RZ, 0xc0, !PT ;  /* 0x1ffffffe052a7812 */ /* 0x000fe200078ec0ff */
[----:B------:R-:W-:Y:S01]  /*b0f0*/  IMAD.U32 R7, RZ, RZ, UR5 ;  /* 0x00000005ff077e24 */ /* 0x000fe2000f8e00ff */
[----:B------:R-:W-:Y:S01]  /*b100*/  SEL R15, R8, R147, P0 ;  /* 0x00000093080f7207 */ /* 0x000fe20000000000 */
[----:B------:R-:W-:Y:S01]  /*b110*/  IMAD R10, R9, 0x40, R10 ;  /* 0x00000040090a7824 */ /* 0x000fe200078e020a */
[----:B------:R-:W-:Y:S01]  /*b120*/  LOP3.LUT R9, R11, 0x7ffffffc, RZ, 0xc0, !PT ;  /* 0x7ffffffc0b097812 */ /* 0x000fe200078ec0ff */
[----:B------:R-:W-:Y:S01]  /*b130*/  IMAD.IADD R79, R79, 0x1, -R42 ;  /* 0x000000014f4f7824 */ /* 0x000fe200078e0a2a */
[----:B------:R-:W-:Y:S01]  /*b140*/  SEL R17, R28, R29, P0 ;  /* 0x0000001d1c117207 */ /* 0x000fe20000000000 */
[----:B------:R-:W-:Y:S01]  /*b150*/  IMAD.U32 R7, RZ, RZ, UR9 ;  /* 0x00000009ff077e24 */ /* 0x000fe2000f8e00ff */
[----:B------:R-:W-:Y:S01]  /*b160*/  SEL R28, R29, R28, P0 ;  /* 0x0000001c1d1c7207 */ /* 0x000fe20000000000 */
[--C-:B------:R-:W-:Y:S01]  /*b170*/  IMAD R11, R79, 0x8, R10.reuse ;  /* 0x000000084f0b7824 */ /* 0x100fe200078e020a */
[----:B------:R-:W-:Y:S01]  /*b180*/  SEL R19, R32, R33, P0 ;  /* 0x0000002120137207 */ /* 0x000fe20000000000 */
[----:B-1----:R-:W-:Y:S01]  /*b190*/  IMAD R10, R12, 0x80, R10 ;  /* 0x000000800c0a7824 */ /* 0x002fe200078e020a */
[----:B------:R-:W-:Y:S01]  /*b1a0*/  SEL R13, R24, R25, P0 ;  /* 0x00000019180d7207 */ /* 0x000fe20000000000 */
[----:B------:R-:W-:Y:S01]  /*b1b0*/  IMAD R11, R12, 0x80, R11 ;  /* 0x000000800c0b7824 */ /* 0x000fe200078e020b */
[----:B------:R-:W-:Y:S01]  /*b1c0*/  SEL R32, R33, R32, P0 ;  /* 0x0000002021207207 */ /* 0x000fe20000000000 */
[----:B------:R-:W-:Y:S01]  /*b1d0*/  IMAD.IADD R9, R38, 0x1, -R9 ;  /* 0x0000000126097824 */ /* 0x000fe200078e0a09 */
[----:B------:R-:W-:Y:S01]  /*b1e0*/  SEL R29, R48, R49, P0 ;  /* 0x00000031301d7207 */ /* 0x000fe20000000000 */
[----:B------:R-:W-:Y:S01]  /*b1f0*/  IMAD.U32 R5, RZ, RZ, UR7 ;  /* 0x00000007ff057e24 */ /* 0x000fe2000f8e00ff */
        /* <DEDUP_REMOVED lines=8> */
[----:B------:R-:W-:Y:S01]  /*b280*/  SEL R52, R53, R52, P0 ;  /* 0x0000003435347207 */ /* 0x000fe20000000000 */
[----:B------:R-:W-:Y:S01]  /*b290*/  IMAD.SHL.U32 R9, R9, 0x2, RZ ;  /* 0x0000000209097824 */ /* 0x000fe200078e00ff */
        /* <DEDUP_REMOVED lines=105> */
[----:B--2---:R1:W-:Y:S01]  /*b930*/  SHFL.IDX PT, R12, R15, R2, 0x1c1f ;  /* 0x001c1f020f0c7589 */ /* 0x0043e200000e0000 */
[----:B------:R-:W-:Y:S02]  /*b940*/  SEL R82, R83, R82, P0 ;  /* 0x0000005253527207 */ /* 0x000fe40000000000 */
[----:B------:R-:W-:Y:S01]  /*b950*/  LOP3.LUT P1, RZ, R38, 0x3, RZ, 0xc0, !PT ;  /* 0x0000000326ff7812 */ /* 0x000fe2000782c0ff */
[----:B------:R-:W-:Y:S04]  /*b960*/  SHFL.IDX PT, R21, R21, R2, 0x1c1f ;  /* 0x001c1f0215157589 */ /* 0x000fe800000e0000 */
[----:B------:R-:W-:Y:S01]  /*b970*/  SHFL.IDX PT, R23, R23, R2, 0x1c1f ;  /* 0x001c1f0217177589 */ /* 0x000fe200000e0000 */
[----:B-1----:R-:W-:-:S03]  /*b980*/  LOP3.LUT R15, R2, 0x2, RZ, 0x3c, !PT ;  /* 0x00000002020f7812 */ /* 0x002fc600078e3cff */
[----:B------:R-:W-:Y:S04]  /*b990*/  SHFL.IDX PT, R86, R69, R2, 0x1c1f ;  /* 0x001c1f0245567589 */ /* 0x000fe800000e0000 */
[----:B------:R-:W1:Y:S04]  /*b9a0*/  SHFL.IDX PT, R162, R36, R15, 0x1c1f ;  /* 0x001c1f0f24a27589 */ /* 0x000e6800000e0000 */
[----:B------:R-:W-:Y:S04]  /*b9b0*/  SHFL.IDX PT, R166, R40, R15, 0x1c1f ;  /* 0x001c1f0f28a67589 */ /* 0x000fe800000e0000 */
[----:B------:R1:W-:Y:S04]  /*b9c0*/  SHFL.IDX PT, R134, R25, R2, 0x1c1f ;  /* 0x001c1f0219867589 */ /* 0x0003e800000e0000 */
[----:B------:R-:W-:Y:S04]  /*b9d0*/  SHFL.IDX PT, R69, R44, R15, 0x1c1f ;  /* 0x001c1f0f2c457589 */ /* 0x000fe800000e0000 */
[----:B------:R-:W-:Y:S04]  /*b9e0*/  SHFL.IDX PT, R119, R45, R2, 0x1c1f ;  /* 0x001c1f022d777589 */ /* 0x000fe800000e0000 */
[----:B------:R-:W-:Y:S04]  /*b9f0*/  SHFL.IDX PT, R117, R49, R2, 0x1c1f ;  /* 0x001c1f0231757589 */ /* 0x000fe800000e0000 */
[----:B------:R-:W-:Y:S01]  /*ba00*/  SHFL.IDX PT, R90, R171, R2, 0x1c1f ;  /* 0x001c1f02ab5a7589 */ /* 0x000fe200000e0000 */
[----:B-1----:R-:W-:-:S03]  /*ba10*/  SEL R25, R162, R21, P0 ;  /* 0x00000015a2197207 */ /* 0x002fc60000000000 */
[----:B------:R-:W-:Y:S04]  /*ba20*/  SHFL.IDX PT, R170, R68, R15, 0x1c1f ;  /* 0x001c1f0f44aa7589 */ /* 0x000fe800000e0000 */
[----:B------:R-:W1:Y:S04]  /*ba30*/  SHFL.IDX PT, R172, R64, R15, 0x1c1f ;  /* 0x001c1f0f40ac7589 */ /* 0x000e6800000e0000 */
[----:B------:R-:W-:Y:S04]  /*ba40*/  SHFL.IDX PT, R180, R92, R15, 0x1c1f ;  /* 0x001c1f0f5cb47589 */ /* 0x000fe800000e0000 */
[----:B------:R-:W-:Y:S04]  /*ba50*/  SHFL.IDX PT, R102, R93, R2, 0x1c1f ;  /* 0x001c1f025d667589 */ /* 0x000fe800000e0000 */
[----:B------:R-:W-:Y:S04]  /*ba60*/  SHFL.IDX PT, R95, R165, R2, 0x1c1f ;  /* 0x001c1f02a55f7589 */ /* 0x000fe800000e0000 */
[----:B------:R-:W-:Y:S04]  /*ba70*/  SHFL.IDX PT, R171, R88, R15, 0x1c1f ;  /* 0x001c1f0f58ab7589 */ /* 0x000fe800000e0000 */
[----:B------:R-:W-:Y:S04]  /*ba80*/  SHFL.IDX PT, R92, R140, R15, 0x1c1f ;  /* 0x001c1f0f8c5c7589 */ /* 0x000fe800000e0000 */
[----:B------:R-:W-:Y:S01]  /*ba90*/  SHFL.IDX PT, R123, R37, R2, 0x1c1f ;  /* 0x001c1f02257b7589 */ /* 0x000fe200000e0000 */
[----:B-1----:R-:W-:-:S03]  /*baa0*/  SEL R68, R119, R172, P0 ;  /* 0x000000ac77447207 */ /* 0x002fc60000000000 */
[----:B------:R-:W-:Y:S04]  /*bab0*/  SHFL.IDX PT, R110, R157, R2, 0x1c1f ;  /* 0x001c1f029d6e7589 */ /* 0x000fe800000e0000 */
[----:B------:R-:W-:Y:S04]  /*bac0*/  SHFL.IDX PT, R93, R169, R2, 0x1c1f ;  /* 0x001c1f02a95d7589 */ /* 0x000fe800000e0000 */
[----:B------:R-:W1:Y:S04]  /*bad0*/  SHFL.IDX PT, R168, R56, R15, 0x1c1f ;  /* 0x001c1f0f38a87589 */ /* 0x000e6800000e0000 */
[----:B------:R-:W-:Y:S04]  /*bae0*/  SHFL.IDX PT, R88, R148, R15, 0x1c1f ;  /* 0x001c1f0f94587589 */ /* 0x000fe800000e0000 */
[----:B------:R-:W-:Y:S04]  /*baf0*/  SHFL.IDX PT, R122, R41, R2, 0x1c1f ;  /* 0x001c1f02297a7589 */ /* 0x000fe800000e0000 */
[----:B------:R-:W-:Y:S04]  /*bb00*/  SHFL.IDX PT, R99, R89, R2, 0x1c1f ;  /* 0x001c1f0259637589 */ /* 0x000fe800000e0000 */
[----:B------:R-:W-:Y:S04]  /*bb10*/  SHFL.IDX PT, R103, R147, R2, 0x1c1f ;  /* 0x001c1f0293677589 */ /* 0x000fe800000e0000 */
[----:B------:R-:W-:Y:S04]  /*bb20*/  SHFL.IDX PT, R169, R60, R15, 0x1c1f ;  /* 0x001c1f0f3ca97589 */ /* 0x000fe800000e0000 */
[----:B------:R-:W-:Y:S04]  /*bb30*/  SHFL.IDX PT, R158, R124, R15, 0x1c1f ;  /* 0x001c1f0f7c9e7589 */ /* 0x000fe800000e0000 */
[----:B------:R-:W2:Y:S04]  /*bb40*/  SHFL.IDX PT, R157, R30, R15, 0x1c1f ;  /* 0x001c1f0f1e9d7589 */ /* 0x000ea800000e0000 */
[----:B------:R-:W-:Y:S04]  /*bb50*/  SHFL.IDX PT, R91, R149, R2, 0x1c1f ;  /* 0x001c1f02955b7589 */ /* 0x000fe800000e0000 */
[----:B------:R-:W-:Y:S04]  /*bb60*/  SHFL.IDX PT, R89, R173, R2, 0x1c1f ;  /* 0x001c1f02ad597589 */ /* 0x000fe800000e0000 */
[----:B------:R-:W-:Y:S04]  /*bb70*/  SHFL.IDX PT, R154, R26, R15, 0x1c1f ;  /* 0x001c1f0f1a9a7589 */ /* 0x000fe800000e0000 */
[----:B------:R1:W-:Y:S04]  /*bb80*/  SHFL.IDX PT, R124, R34, R15, 0x1c1f ;  /* 0x001c1f0f227c7589 */ /* 0x0003e800000e0000 */
[----:B------:R3:W-:Y:S04]  /*bb90*/  SHFL.IDX PT, R147, R8, R15, 0x1c1f ;  /* 0x001c1f0f08937589 */ /* 0x0007e800000e0000 */
[----:B------:R-:W-:Y:S01]  /*bba0*/  SHFL.IDX PT, R87, R73, R2, 0x1c1f ;  /* 0x001c1f0249577589 */ /* 0x000fe200000e0000 */
[----:B-1----:R-:W-:-:S03]  /*bbb0*/  SEL R34, R168, R123, P0 ;  /* 0x0000007ba8227207 */ /* 0x002fc60000000000 */
[----:B------:R-:W-:Y:S01]  /*bbc0*/  SHFL.IDX PT, R79, R175, R2, 0x1c1f ;  /* 0x001c1f02af4f7589 */ /* 0x000fe200000e0000 */
[----:B---3--:R-:W1:Y:S03]  /*bbd0*/  LDC R8, c[0x0][0xbe8] ;  /* 0x0002fa00ff087b82 */ /* 0x008e660000000800 */
[----:B------:R-:W-:Y:S04]  /*bbe0*/  SHFL.IDX PT, R176, R72, R15, 0x1c1f ;  /* 0x001c1f0f48b07589 */ /* 0x000fe800000e0000 */
[----:B------:R3:W-:Y:S04]  /*bbf0*/  SHFL.IDX PT, R152, R14, R15, 0x1c1f ;  /* 0x001c1f0f0e987589 */ /* 0x0007e800000e0000 */
[----:B------:R-:W-:Y:S04]  /*bc00*/  SHFL.IDX PT, R106, R153, R2, 0x1c1f ;  /* 0x001c1f02996a7589 */ /* 0x000fe800000e0000 */
[----:B------:R-:W-:Y:S01]  /*bc10*/  SHFL.IDX PT, R73, R43, R2, 0x1c1f ;  /* 0x001c1f022b497589 */ /* 0x000fe200000e0000 */
[----:B---3--:R-:W-:-:S03]  /*bc20*/  SEL R14, R123, R168, P0 ;  /* 0x000000a87b0e7207 */ /* 0x008fc60000000000 */
[----:B------:R-:W-:Y:S01]  /*bc30*/  SHFL.IDX PT, R72, R18, R15, 0x1c1f ;  /* 0x001c1f0f12487589 */ /* 0x000fe200000e0000 */
[----:B--2---:R-:W-:-:S03]  /*bc40*/  SEL R123, R157, R90, P0 ;  /* 0x0000005a9d7b7207 */ /* 0x004fc60000000000 */
[----:B------:R-:W-:Y:S01]  /*bc50*/  SHFL.IDX PT, R50, R47, R2, 0x1c1f ;  /* 0x001c1f022f327589 */ /* 0x000fe200000e0000 */
[----:B-1----:R-:W-:-:S03]  /*bc60*/  ISETP.NE.AND P2, PT, R8, 0x1, PT ;  /* 0x000000010800780c */ /* 0x002fc60003f45270 */
[----:B------:R1:W-:Y:S04]  /*bc70*/  SHFL.IDX PT, R153, R20, R15, 0x1c1f ;  /* 0x001c1f0f14997589 */ /* 0x0003e800000e0000 */
[----:B------:R-:W-:Y:S04]  /*bc80*/  SHFL.IDX PT, R94, R167, R2, 0x1c1f ;  /* 0x001c1f02a75e7589 */ /* 0x000fe800000e0000 */
[----:B------:R-:W-:Y:S01]  /*bc90*/  SHFL.IDX PT, R130, R29, R2, 0x1c1f ;  /* 0x001c1f021d827589 */ /* 0x000fe200000e0000 */
[----:B-1----:R-:W-:-:S03]  /*bca0*/  SEL R20, R166, R23, P0 ;  /* 0x00000017a6147207 */ /* 0x002fc60000000000 */
[----:B------:R-:W1:Y:S04]  /*bcb0*/  SHFL.IDX PT, R167, R48, R15, 0x1c1f ;  /* 0x001c1f0f30a77589 */ /* 0x000e6800000e0000 */
[----:B------:R-:W-:Y:S04]  /*bcc0*/  SHFL.IDX PT, R139, R13, R2, 0x1c1f ;  /* 0x001c1f020d8b7589 */ /* 0x000fe800000e0000 */
[----:B------:R-:W-:Y:S04]  /*bcd0*/  SHFL.IDX PT, R160, R28, R15, 0x1c1f ;  /* 0x001c1f0f1ca07589 */ /* 0x000fe800000e0000 */
[----:B------:R-:W-:Y:S04]  /*bce0*/  SHFL.IDX PT, R111, R159, R2, 0x1c1f ;  /* 0x001c1f029f6f7589 */ /* 0x000fe800000e0000 */
[----:B------:R-:W-:Y:S04]  /*bcf0*/  SHFL.IDX PT, R115, R163, R2, 0x1c1f ;  /* 0x001c1f02a3737589 */ /* 0x000fe800000e0000 */
[----:B------:R-:W-:Y:S04]  /*bd00*/  SHFL.IDX PT, R13, R143, R2, 0x1c1f ;  /* 0x001c1f028f0d7589 */ /* 0x000fe800000e0000 */
[----:B------:R2:W-:Y:S01]  /*bd10*/  SHFL.IDX PT, R150, R27, R15, 0x1c1f ;  /* 0x001c1f0f1b967589 */ /* 0x0005e200000e0000 */
[----:B-1----:R-:W-:-:S03]  /*bd20*/  SEL R18, R130, R167, P0 ;  /* 0x000000a782127207 */ /* 0x002fc60000000000 */
[----:B------:R-:W-:Y:S04]  /*bd30*/  SHFL.IDX PT, R28, R127, R15, 0x1c1f ;  /* 0x001c1f0f7f1c7589 */ /* 0x000fe800000e0000 */
[----:B------:R1:W-:Y:S01]  /*bd40*/  SHFL.IDX PT, R148, R22, R15, 0x1c1f ;  /* 0x001c1f0f16947589 */ /* 0x0003e200000e0000 */
[----:B--2---:R-:W-:-:S03]  /*bd50*/  SEL R27, R21, R162, P0 ;  /* 0x000000a2151b7207 */ /* 0x004fc60000000000 */
[----:B------:R-:W-:Y:S01]  /*bd60*/  SHFL.IDX PT, R107, R155, R2, 0x1c1f ;  /* 0x001c1f029b6b7589 */ /* 0x000fe200000e0000 */
[----:B------:R-:W-:-:S03]  /*bd70*/  SEL R21, R69, R134, P0 ;  /* 0x0000008645157207 */ /* 0x000fc60000000000 */
[----:B------:R-:W-:Y:S01]  /*bd80*/  SHFL.IDX PT, R163, R128, R15, 0x1c1f ;  /* 0x001c1f0f80a37589 */ /* 0x000fe200000e0000 */
[----:B-1----:R-:W-:-:S03]  /*bd90*/  SEL R22, R23, R166, P0 ;  /* 0x000000a617167207 */ /* 0x002fc60000000000 */
[----:B------:R-:W-:Y:S01]  /*bda0*/  SHFL.IDX PT, R159, R144, R15, 0x1c1f ;  /* 0x001c1f0f909f7589 */ /* 0x000fe200000e0000 */
[----:B------:R-:W-:Y:S02]  /*bdb0*/  SEL R23, R134, R69, P0 ;  /* 0x0000004586177207 */ /* 0x000fe40000000000 */
[----:B------:R-:W-:Y:S01]  /*bdc0*/  SEL R69, R117, R170, P0 ;  /* 0x000000aa75457207 */ /* 0x000fe20000000000 */
[----:B------:R-:W-:Y:S04]  /*bdd0*/  SHFL.IDX PT, R105, R53, R2, 0x1c1f ;  /* 0x001c1f0235697589 */ /* 0x000fe800000e0000 */
[----:B------:R-:W-:Y:S04]  /*bde0*/  SHFL.IDX PT, R97, R57, R2, 0x1c1f ;  /* 0x001c1f0239617589 */ /* 0x000fe800000e0000 */
[----:B------:R-:W-:Y:S04]  /*bdf0*/  SHFL.IDX PT, R81, R61, R2, 0x1c1f ;  /* 0x001c1f023d517589 */ /* 0x000fe800000e0000 */
[----:B------:R-:W-:Y:S04]  /*be00*/  SHFL.IDX PT, R83, R65, R2, 0x1c1f ;  /* 0x001c1f0241537589 */ /* 0x000fe800000e0000 */
[----:B------:R-:W-:Y:S04]  /*be10*/  SHFL.IDX PT, R78, R39, R2, 0x1c1f ;  /* 0x001c1f02274e7589 */ /* 0x000fe800000e0000 */
[----:B------:R-:W1:Y:S04]  /*be20*/  SHFL.IDX PT, R24, R24, R15, 0x1c1f ;  /* 0x001c1f0f18187589 */ /* 0x000e6800000e0000 */
[----:B------:R2:W-:Y:S04]  /*be30*/  SHFL.IDX PT, R155, R16, R15, 0x1c1f ;  /* 0x001c1f0f109b7589 */ /* 0x0005e800000e0000 */
[----:B------:R3:W-:Y:S04]  /*be40*/  SHFL.IDX PT, R144, R70, R15, 0x1c1f ;  /* 0x001c1f0f46907589 */ /* 0x0007e800000e0000 */
[----:B------:R4:W-:Y:S01]  /*be50*/  SHFL.IDX PT, R128, R71, R15, 0x1c1f ;  /* 0x001c1f0f47807589 */ /* 0x0009e200000e0000 */
[----:B--2---:R-:W-:-:S03]  /*be60*/  SEL R16, R167, R130, P0 ;  /* 0x00000082a7107207 */ /* 0x004fc60000000000 */
[----:B------:R-:W2:Y:S01]  /*be70*/  SHFL.IDX PT, R17, R17, R2, 0x1c1f ;  /* 0x001c1f0211117589 */ /* 0x000ea200000e0000 */
[----:B------:R-:W5:Y:S01]  /*be80*/  @P2 LDC R130, c[0x0][0xbec] ;  /* 0x0002fb00ff822b82 */ /* 0x000f620000000800 */
[----:B---3--:R-:W-:Y:S02]  /*be90*/  SEL R70, R172, R119, P0 ;  /* 0x00000077ac467207 */ /* 0x008fe40000000000 */
[----:B------:R-:W-:Y:S01]  /*bea0*/  SHFL.IDX PT, R19, R19, R2, 0x1c1f ;  /* 0x001c1f0213137589 */ /* 0x000fe200000e0000 */
[----:B------:R-:W-:Y:S02]  /*beb0*/  SEL R119, R92, R95, P0 ;  /* 0x0000005f5c777207 */ /* 0x000fe40000000000 */
[----:B----4-:R-:W-:Y:S01]  /*bec0*/  SEL R71, R170, R117, P0 ;  /* 0x00000075aa477207 */ /* 0x010fe20000000000 */
[----:B------:R3:W-:Y:S01]  /*bed0*/  SHFL.IDX PT, R126, R33, R2, 0x1c1f ;  /* 0x001c1f02217e7589 */ /* 0x0007e200000e0000 */
[----:B------:R-:W-:Y:S02]  /*bee0*/  SEL R117, R95, R92, P0 ;  /* 0x0000005c5f757207 */ /* 0x000fe40000000000 */
[----:B------:R-:W-:Y:S01]  /*bef0*/  SEL R95, R88, R93, P0 ;  /* 0x0000005d585f7207 */ /* 0x000fe20000000000 */
[----:B------:R-:W-:Y:S01]  /*bf00*/  SHFL.IDX PT, R98, R77, R2, 0x1c1f ;  /* 0x001c1f024d627589 */ /* 0x000fe200000e0000 */
[----:B------:R-:W-:-:S02]  /*bf10*/  SEL R92, R91, R154, P0 ;  /* 0x0000009a5b5c7207 */ /* 0x000fc40000000000 */
[----:B-1----:R-:W-:Y:S01]  /*bf20*/  SEL R30, R139, R24, P0 ;  /* 0x000000188b1e7207 */ /* 0x002fe20000000000 */
[----:B------:R-:W-:Y:S01]  /*bf30*/  SHFL.IDX PT, R114, R161, R2, 0x1c1f ;  /* 0x001c1f02a1727589 */ /* 0x000fe200000e0000 */
[----:B---3--:R-:W-:-:S03]  /*bf40*/  SEL R33, R13, R28, P0 ;  /* 0x0000001c0d217207 */ /* 0x008fc60000000000 */
[----:B------:R-:W-:Y:S01]  /*bf50*/  SHFL.IDX PT, R118, R133, R2, 0x1c1f ;  /* 0x001c1f0285767589 */ /* 0x000fe200000e0000 */
[----:B------:R-:W-:Y:S02]  /*bf60*/  SEL R13, R28, R13, P0 ;  /* 0x0000000d1c0d7207 */ /* 0x000fe40000000000 */
[----:B------:R-:W-:Y:S01]  /*bf70*/  SEL R28, R24, R139, P0 ;  /* 0x0000008b181c7207 */ /* 0x000fe20000000000 */
[----:B------:R-:W-:Y:S01]  /*bf80*/  SHFL.IDX PT, R51, R51, R2, 0x1c1f ;  /* 0x001c1f0233337589 */ /* 0x000fe200000e0000 */
[----:B--2---:R-:W-:-:S03]  /*bf90*/  SEL R29, R160, R17, P0 ;  /* 0x00000011a01d7207 */ /* 0x004fc60000000000 */
        /* <DEDUP_REMOVED lines=22> */
[----:B------:R1:W2:Y:S04]  /*c100*/  SHFL.IDX PT, R151, R35, R15, 0x1c1f ;  /* 0x001c1f0f23977589 */ /* 0x0002a800000e0000 */
[----:B------:R-:W3:Y:S04]  /*c110*/  SHFL.IDX PT, R164, R32, R15, 0x1c1f ;  /* 0x001c1f0f20a47589 */ /* 0x000ee800000e0000 */
[----:B------:R-:W4:Y:S01]  /*c120*/  SHFL.IDX PT, R77, R52, R15, 0x1c1f ;  /* 0x001c1f0f344d7589 */ /* 0x000f2200000e0000 */
[----:B-1----:R-:W-:-:S03]  /*c130*/  SEL R35, R169, R122, P0 ;  /* 0x0000007aa9237207 */ /* 0x002fc60000000000 */
[----:B------:R-:W-:Y:S04]  /*c140*/  SHFL.IDX PT, R156, R132, R15, 0x1c1f ;  /* 0x001c1f0f849c7589 */ /* 0x000fe800000e0000 */
[----:B------:R1:W-:Y:S04]  /*c150*/  SHFL.IDX PT, R140, R31, R15, 0x1c1f ;  /* 0x001c1f0f1f8c7589 */ /* 0x0003e800000e0000 */
[----:B------:R0:W-:Y:S04]  /*c160*/  SHFL.IDX PT, R2, R121, R15, 0x1c1f ;  /* 0x001c1f0f79027589 */ /* 0x0001e800000e0000 */
[----:B------:R5:W5:Y:S01]  /*c170*/  SHFL.IDX PT, R174, R76, R15, 0x1c1f ;  /* 0x001c1f0f4cae7589 */ /* 0x000b6200000e0000 */
[----:B--2---:R-:W-:-:S02]  /*c180*/  SEL R139, R151, R54, P0 ;  /* 0x00000036978b7207 */ /* 0x004fc40000000000 */
[----:B-1----:R-:W-:Y:S01]  /*c190*/  SEL R31, R17, R160, P0 ;  /* 0x000000a0111f7207 */ /* 0x002fe20000000000 */
[----:B------:R-:W-:Y:S01]  /*c1a0*/  SHFL.IDX PT, R84, R84, R15, 0x1c1f ;  /* 0x001c1f0f54547589 */ /* 0x000fe200000e0000 */
[----:B---3--:R-:W-:Y:S02]  /*c1b0*/  SEL R26, R19, R164, P0 ;  /* 0x000000a4131a7207 */ /* 0x008fe40000000000 */
[----:B0-----:R-:W-:Y:S01]  /*c1c0*/  SEL R121, R93, R88, P0 ;  /* 0x000000585d797207 */ /* 0x001fe20000000000 */
[----:B------:R-:W0:Y:S01]  /*c1d0*/  SHFL.IDX PT, R178, R80, R15, 0x1c1f ;  /* 0x001c1f0f50b27589 */ /* 0x000e2200000e0000 */
[----:B------:R-:W-:Y:S02]  /*c1e0*/  SEL R93, R90, R157, P0 ;  /* 0x0000009d5a5d7207 */ /* 0x000fe40000000000 */
[----:B------:R-:W-:Y:S01]  /*c1f0*/  SEL R88, R89, R124, P0 ;  /* 0x0000007c59587207 */ /* 0x000fe20000000000 */
[----:B------:R-:W-:Y:S01]  /*c200*/  SHFL.IDX PT, R100, R100, R15, 0x1c1f ;  /* 0x001c1f0f64647589 */ /* 0x000fe200000e0000 */
[----:B------:R-:W-:-:S02]  /*c210*/  SEL R90, R124, R89, P0 ;  /* 0x000000597c5a7207 */ /* 0x000fc40000000000 */
[----:B------:R-:W-:Y:S01]  /*c220*/  SEL R89, R79, R152, P0 ;  /* 0x000000984f597207 */ /* 0x000fe20000000000 */
[----:B------:R-:W1:Y:S01]  /*c230*/  SHFL.IDX PT, R173, R96, R15, 0x1c1f ;  /* 0x001c1f0f60ad7589 */ /* 0x000e6200000e0000 */
[----:B------:R-:W-:Y:S02]  /*c240*/  SEL R124, R78, R155, P0 ;  /* 0x0000009b4e7c7207 */ /* 0x000fe40000000000 */
[----:B------:R-:W-:Y:S01]  /*c250*/  SEL R78, R155, R78, P0 ;  /* 0x0000004e9b4e7207 */ /* 0x000fe20000000000 */
[----:B------:R-:W-:Y:S01]  /*c260*/  SHFL.IDX PT, R108, R108, R15, 0x1c1f ;  /* 0x001c1f0f6c6c7589 */ /* 0x000fe200000e0000 */
[----:B------:R-:W2:Y:S01]  /*c270*/  @P2 LDC R155, c[0x0][0xbf0] ;  /* 0x0002fc00ff9b2b82 */ /* 0x000ea20000000800 */
[----:B------:R-:W-:Y:S02]  /*c280*/  SEL R24, R164, R19, P0 ;  /* 0x00000013a4187207 */ /* 0x000fe40000000000 */
[----:B------:R-:W-:Y:S01]  /*c290*/  SHFL.IDX PT, R175, R104, R15, 0x1c1f ;  /* 0x001c1f0f68af7589 */ /* 0x000fe200000e0000 */
[----:B----4-:R-:W-:-:S02]  /*c2a0*/  SEL R19, R126, R77, P0 ;  /* 0x0000004d7e137207 */ /* 0x010fc40000000000 */
[----:B------:R-:W-:Y:S01]  /*c2b0*/  SEL R17, R77, R126, P0 ;  /* 0x0000007e4d117207 */ /* 0x000fe20000000000 */
[----:B------:R-:W3:Y:S01]  /*c2c0*/  SHFL.IDX PT, R116, R116, R15, 0x1c1f ;  /* 0x001c1f0f74747589 */ /* 0x000ee200000e0000 */
[----:B-----5:R-:W-:Y:S02]  /*c2d0*/  SEL R76, R176, R105, P0 ;  /* 0x00000069b04c7207 */ /* 0x020fe40000000000 */
[----:B------:R-:W-:Y:S01]  /*c2e0*/  SEL R77, R174, R97, P0 ;  /* 0x00000061ae4d7207 */ /* 0x000fe20000000000 */
[----:B------:R4:W5:Y:S01]  /*c2f0*/  SHFL.IDX PT, R177, R112, R15, 0x1c1f ;  /* 0x001c1f0f70b17589 */ /* 0x00096200000e0000 */
[----:B0-----:R-:W-:-:S03]  /*c300*/  SEL R80, R81, R178, P0 ;  /* 0x000000b251507207 */ /* 0x001fc60000000000 */
[----:B------:R0:W2:Y:S04]  /*c310*/  SHFL.IDX PT, R165, R120, R15, 0x1c1f ;  /* 0x001c1f0f78a57589 */ /* 0x0000a800000e0000 */
[----:B------:R3:W2:Y:S01]  /*c320*/  SHFL.IDX PT, R161, R136, R15, 0x1c1f ;  /* 0x001c1f0f88a17589 */ /* 0x0006a200000e0000 */
[----:B-1----:R-:W-:Y:S02]  /*c330*/  SEL R96, R98, R173, P0 ;  /* 0x000000ad62607207 */ /* 0x002fe40000000000 */
[----:B----4-:R-:W-:Y:S01]  /*c340*/  SEL R112, R114, R163, P0 ;  /* 0x000000a372707207 */ /* 0x010fe20000000000 */
[----:B------:R1:W4:Y:S01]  /*c350*/  SHFL.IDX PT, R149, R74, R15, 0x1c1f ;  /* 0x001c1f0f4a957589 */ /* 0x00032200000e0000 */
[----:B------:R-:W-:Y:S02]  /*c360*/  SEL R98, R173, R98, P0 ;  /* 0x00000062ad627207 */ /* 0x000fe40000000000 */
[----:B0-----:R-:W-:Y:S01]  /*c370*/  SEL R120, R94, R159, P0 ;  /* 0x0000009f5e787207 */ /* 0x001fe20000000000 */
[----:B------:R0:W-:Y:S01]  /*c380*/  SHFL.IDX PT, R133, R85, R15, 0x1c1f ;  /* 0x001c1f0f55857589 */ /* 0x0001e200000e0000 */
[----:B------:R-:W-:-:S02]  /*c390*/  SEL R114, R163, R114, P0 ;  /* 0x00000072a3727207 */ /* 0x000fc40000000000 */
[----:B---3--:R-:W-:Y:S01]  /*c3a0*/  SEL R136, R53, R148, P0 ;  /* 0x0000009435887207 */ /* 0x008fe20000000000 */
[----:B------:R3:W4:Y:S01]  /*c3b0*/  SHFL.IDX PT, R132, R82, R15, 0x1c1f ;  /* 0x001c1f0f52847589 */ /* 0x00072200000e0000 */
[----:B------:R-:W-:Y:S02]  /*c3c0*/  SEL R94, R159, R94, P0 ;  /* 0x0000005e9f5e7207 */ /* 0x000fe40000000000 */
[----:B-1----:R-:W-:Y:S01]  /*c3d0*/  SEL R74, R105, R176, P0 ;  /* 0x000000b0694a7207 */ /* 0x002fe20000000000 */
[----:B------:R-:W-:Y:S01]  /*c3e0*/  SHFL.IDX PT, R40, R109, R15, 0x1c1f ;  /* 0x001c1f0f6d287589 */ /* 0x000fe200000e0000 */
[----:B------:R-:W-:Y:S02]  /*c3f0*/  SEL R105, R107, R116, P0 ;  /* 0x000000746b697207 */ /* 0x000fe40000000000 */
[----:B------:R-:W-:Y:S01]  /*c400*/  SEL R107, R116, R107, P0 ;  /* 0x0000006b746b7207 */ /* 0x000fe20000000000 */
[----:B------:R1:W-:Y:S01]  /*c410*/  SHFL.IDX PT, R48, R75, R15, 0x1c1f ;  /* 0x001c1f0f4b307589 */ /* 0x0003e200000e0000 */
[----:B0-----:R-:W-:-:S02]  /*c420*/  SEL R85, R87, R180, P0 ;  /* 0x000000b457557207 */ /* 0x001fc40000000000 */
[----:B---3--:R-:W-:Y:S01]  /*c430*/  SEL R82, R178, R81, P0 ;  /* 0x00000051b2527207 */ /* 0x008fe20000000000 */
[----:B------:R0:W3:Y:S01]  /*c440*/  SHFL.IDX PT, R127, R101, R15, 0x1c1f ;  /* 0x001c1f0f657f7589 */ /* 0x0000e200000e0000 */
[----:B------:R-:W-:Y:S02]  /*c450*/  SEL R81, R83, R84, P0 ;  /* 0x0000005453517207 */ /* 0x000fe40000000000 */
[----:B------:R-:W-:Y:S01]  /*c460*/  SEL R83, R84, R83, P0 ;  /* 0x0000005354537207 */ /* 0x000fe20000000000 */
[----:B------:R5:W-:Y:S01]  /*c470*/  SHFL.IDX PT, R32, R125, R15, 0x1c1f ;  /* 0x001c1f0f7d207589 */ /* 0x000be200000e0000 */
[----:B------:R-:W-:Y:S02]  /*c480*/  SEL R84, R86, R171, P0 ;  /* 0x000000ab56547207 */ /* 0x000fe40000000000 */
[----:B-1----:R-:W-:Y:S01]  /*c490*/  SEL R75, R97, R174, P0 ;  /* 0x000000ae614b7207 */ /* 0x002fe20000000000 */
[----:B------:R-:W-:Y:S01]  /*c4a0*/  SHFL.IDX PT, R36, R113, R15, 0x1c1f ;  /* 0x001c1f0f71247589 */ /* 0x000fe200000e0000 */
[----:B------:R-:W-:-:S02]  /*c4b0*/  SEL R97, R99, R100, P0 ;  /* 0x0000006463617207 */ /* 0x000fc40000000000 */
[----:B0-----:R-:W-:Y:S01]  /*c4c0*/  SEL R101, R103, R108, P0 ;  /* 0x0000006c67657207 */ /* 0x001fe20000000000 */
[----:B------:R0:W-:Y:S01]  /*c4d0*/  SHFL.IDX PT, R44, R137, R15, 0x1c1f ;  /* 0x001c1f0f892c7589 */ /* 0x0001e200000e0000 */
[----:B------:R-:W-:Y:S02]  /*c4e0*/  SEL R99, R100, R99, P0 ;  /* 0x0000006364637207 */ /* 0x000fe40000000000 */
[----:B-----5:R-:W-:Y:S01]  /*c4f0*/  SEL R125, R73, R72, P0 ;  /* 0x00000048497d7207 */ /* 0x020fe20000000000 */
[----:B------:R-:W-:Y:S01]  /*c500*/  SHFL.IDX PT, R129, R129, R15, 0x1c1f ;  /* 0x001c1f0f81817589 */ /* 0x000fe200000e0000 */
[----:B------:R-:W-:Y:S02]  /*c510*/  SEL R103, R108, R103, P0 ;  /* 0x000000676c677207 */ /* 0x000fe40000000000 */
[----:B------:R-:W-:Y:S01]  /*c520*/  SEL R100, R102, R175, P0 ;  /* 0x000000af66647207 */ /* 0x000fe20000000000 */
[----:B------:R1:W-:Y:S01]  /*c530*/  SHFL.IDX PT, R131, R146, R15, 0x1c1f ;  /* 0x001c1f0f92837589 */ /* 0x0003e200000e0000 */
[----:B------:R-:W-:-:S02]  /*c540*/  SEL R104, R106, R177, P0 ;  /* 0x000000b16a687207 */ /* 0x000fc40000000000 */
[----:B0-----:R-:W-:Y:S01]  /*c550*/  SEL R137, R54, R151, P0 ;  /* 0x0000009736897207 */ /* 0x001fe20000000000 */
[----:B------:R0:W-:Y:S01]  /*c560*/  SHFL.IDX PT, R52, R141, R15, 0x1c1f ;  /* 0x001c1f0f8d347589 */ /* 0x0001e200000e0000 */
[----:B------:R-:W-:Y:S02]  /*c570*/  SEL R54, R55, R140, P0 ;  /* 0x0000008c37367207 */ /* 0x000fe40000000000 */
[----:B------:R-:W-:Y:S01]  /*c580*/  SEL R140, R140, R55, P0 ;  /* 0x000000378c8c7207 */ /* 0x000fe20000000000 */
[----:B------:R5:W-:Y:S01]  /*c590*/  SHFL.IDX PT, R56, R135, R15, 0x1c1f ;  /* 0x001c1f0f87387589 */ /* 0x000be200000e0000 */
[----:B------:R-:W-:Y:S01]  /*c5a0*/  SEL R55, R57, R144, P0 ;  /* 0x0000009039377207 */ /* 0x000fe20000000000 */
[----:B-1----:R-:W1:Y:S01]  /*c5b0*/  @P2 LDC R146, c[0x0][0xbec] ;  /* 0x0002fb00ff922b82 */ /* 0x002e620000000800 */
[----:B--2---:R-:W-:Y:S01]  /*c5c0*/  SEL R108, R110, R165, P0 ;  /* 0x000000a56e6c7207 */ /* 0x004fe20000000000 */
[----:B------:R2:W-:Y:S01]  /*c5d0*/  SHFL.IDX PT, R60, R145, R15, 0x1c1f ;  /* 0x001c1f0f913c7589 */ /* 0x0005e200000e0000 */
[----:B------:R-:W-:-:S02]  /*c5e0*/  SEL R109, R111, R158, P0 ;  /* 0x0000009e6f6d7207 */ /* 0x000fc40000000000 */
[----:B0-----:R-:W-:Y:S01]  /*c5f0*/  SEL R141, R144, R57, P0 ;  /* 0x00000039908d7207 */ /* 0x001fe20000000000 */
[----:B------:R-:W-:Y:S01]  /*c600*/  SHFL.IDX PT, R64, R142, R15, 0x1c1f ;  /* 0x001c1f0f8e407589 */ /* 0x000fe200000e0000 */
[----:B------:R-:W-:Y:S01]  /*c610*/  IMAD R144, RZ, RZ, -UR42 ;  /* 0x8000002aff907e24 */ /* 0x000fe2000f8e02ff */
[----:B-----5:R-:W0:Y:S01]  /*c620*/  LDC.64 R134, c[0x0][0xbd8] ;  /* 0x0002f600ff867b82 */ /* 0x020e220000000a00 */
[----:B------:R-:W-:Y:S01]  /*c630*/  @P2 IMAD.HI.U32 R57, R11, R130, RZ ;  /* 0x000000820b392227 */ /* 0x000fe200078e00ff */
[----:B------:R5:W-:Y:S01]  /*c640*/  SHFL.IDX PT, R143, R138, R15, 0x1c1f ;  /* 0x001c1f0f8a8f7589 */ /* 0x000be200000e0000 */
[----:B------:R-:W-:Y:S02]  /*c650*/  SEL R113, R115, R156, P0 ;  /* 0x0000009c73717207 */ /* 0x000fe40000000000 */
[----:B------:R-:W-:Y:S02]  /*c660*/  SEL R116, R118, R161, P0 ;  /* 0x000000a176747207 */ /* 0x000fe40000000000 */
[----:B------:R-:W-:Y:S01]  /*c670*/  SEL R86, R171, R86, P0 ;  /* 0x00000056ab567207 */ /* 0x000fe20000000000 */
[----:B--2---:R-:W2:Y:S01]  /*c680*/  LDC R145, c[0x0][0xc50] ;  /* 0x00031400ff917b82 */ /* 0x004ea20000000800 */
[----:B------:R-:W-:-:S02]  /*c690*/  SEL R87, R180, R87, P0 ;  /* 0x00000057b4577207 */ /* 0x000fc40000000000 */
[----:B------:R-:W-:Y:S02]  /*c6a0*/  SEL R102, R175, R102, P0 ;  /* 0x00000066af667207 */ /* 0x000fe40000000000 */
[----:B-----5:R-:W-:Y:S02]  /*c6b0*/  SEL R15, R122, R169, P0 ;  /* 0x000000a97a0f7207 */ /* 0x020fe40000000000 */
[----:B------:R-:W-:Y:S01]  /*c6c0*/  SEL R122, R154, R91, P0 ;  /* 0x0000005b9a7a7207 */ /* 0x000fe20000000000 */
[----:B------:R-:W5:Y:S01]  /*c6d0*/  @P2 LDC R142, c[0x0][0xbf0] ;  /* 0x0002fc00ff8e2b82 */ /* 0x000f620000000800 */
[----:B------:R-:W-:Y:S01]  /*c6e0*/  SEL R91, R152, R79, P0 ;  /* 0x0000004f985b7207 */ /* 0x000fe20000000000 */
[----:B-1----:R-:W-:Y:S01]  /*c6f0*/  @P2 IMAD.HI.U32 R146, R11, R146, RZ ;  /* 0x000000920b922227 */ /* 0x002fe200078e00ff */
[----:B------:R-:W-:Y:S02]  /*c700*/  SEL R79, R72, R73, P0 ;  /* 0x00000049484f7207 */ /* 0x000fe40000000000 */
[----:B------:R-:W-:-:S02]  /*c710*/  SEL R72, R50, R153, P0 ;  /* 0x0000009932487207 */ /* 0x000fc40000000000 */
[----:B------:R-:W-:Y:S01]  /*c720*/  SEL R50, R153, R50, P0 ;  /* 0x0000003299327207 */ /* 0x000fe20000000000 */
[----:B0-----:R-:W-:Y:S01]  /*c730*/  IMAD R126, R134, UR38, RZ ;  /* 0x00000026867e7c24 */ /* 0x001fe2000f8e02ff */
[----:B------:R-:W0:Y:S01]  /*c740*/  LDC.64 R152, c[0x0][0xb40] ;  /* 0x0002d000ff987b82 */ /* 0x000e220000000a00 */
[----:B------:R-:W-:Y:S02]  /*c750*/  SEL R138, R148, R53, P0 ;  /* 0x00000035948a7207 */ /* 0x000fe40000000000 */
[----:B------:R-:W-:Y:S01]  /*c760*/  IMAD R53, R135, UR37, R126 ;  /* 0x0000002587357c24 */ /* 0x000fe2000f8e027e */
[----:B------:R-:W-:Y:S01]  /*c770*/  SEL R73, R51, R150, P0 ;  /* 0x0000009633497207 */ /* 0x000fe20000000000 */
[----:B------:R-:W-:Y:S01]  /*c780*/  IMAD.WIDE.U32 R134, R134, UR37, R6 ;  /* 0x0000002586867c25 */ /* 0x000fe2000f8e0006 */
[----:B------:R-:W-:Y:S02]  /*c790*/  SEL R7, R59, R128, P0 ;  /* 0x000000803b077207 */ /* 0x000fe40000000000 */
[----:B------:R-:W-:Y:S01]  /*c7a0*/  SEL R59, R128, R59, P0 ;  /* 0x0000003b803b7207 */ /* 0x000fe20000000000 */
[----:B--2---:R-:W-:Y:S01]  /*c7b0*/  IMAD R151, R145, R144, UR4 ;  /* 0x0000000491977e24 */ /* 0x004fe2000f8e0290 */
[----:B------:R-:W-:Y:S01]  /*c7c0*/  ULDC.64 UR4, c[0x0][0xbe0] ;  /* 0x0002f80000047ab9 */ /* 0x000fe20000000a00 */
[----:B------:R-:W-:Y:S01]  /*c7d0*/  IMAD.IADD R135, R135, 0x1, R53 ;  /* 0x0000000187877824 */ /* 0x000fe200078e0235 */
[----:B----4-:R-:W-:Y:S01]  /*c7e0*/  SEL R6, R58, R149, P0 ;  /* 0x000000953a067207 */ /* 0x010fe20000000000 */
[----:B------:R-:W-:Y:S01]  /*c7f0*/  IMAD.MOV.U32 R53, RZ, RZ, R11 ;  /* 0x000000ffff357224 */ /* 0x000fe200078e000b */
[----:B------:R-:W-:-:S02]  /*c800*/  SHF.R.S32.HI R128, RZ, 0x1f, R151 ;  /* 0x0000001fff807819 */ /* 0x000fc40000011497 */
[----:B-----5:R-:W-:Y:S01]  /*c810*/  @P2 SHF.R.U32.HI R53, RZ, R142, R57 ;  /* 0x0000008eff352219 */ /* 0x020fe20000011639 */
[----:B------:R-:W-:Y:S01]  /*c820*/  IMAD.MOV.U32 R57, RZ, RZ, R11 ;  /* 0x000000ffff397224 */ /* 0x000fe200078e000b */
[----:B------:R-:W-:Y:S02]  /*c830*/  @P2 SHF.R.U32.HI R57, RZ, R155, R146 ;  /* 0x0000009bff392219 */ /* 0x000fe40000011692 */
[----:B------:R-:W-:Y:S02]  /*c840*/  SEL R58, R149, R58, P0 ;  /* 0x0000003a953a7207 */ /* 0x000fe40000000000 */
[----:B------:R-:W-:Y:S01]  /*c850*/  SEL R51, R150, R51, P0 ;  /* 0x0000003396337207 */ /* 0x000fe20000000000 */
[C---:B0-----:R-:W-:Y:S01]  /*c860*/  IMAD R126, R152.reuse, UR38, RZ ;  /* 0x00000026987e7c24 */ /* 0x041fe2000f8e02ff */
[----:B------:R-:W-:Y:S01]  /*c870*/  SEL R106, R177, R106, P0 ;  /* 0x0000006ab16a7207 */ /* 0x000fe20000000000 */
[----:B------:R-:W-:Y:S01]  /*c880*/  IMAD.WIDE.U32 R4, R152, UR37, R4 ;  /* 0x0000002598047c25 */ /* 0x000fe2000f8e0004 */
[----:B------:R-:W-:-:S02]  /*c890*/  SEL R110, R165, R110, P0 ;  /* 0x0000006ea56e7207 */ /* 0x000fc40000000000 */
[----:B------:R-:W-:Y:S01]  /*c8a0*/  SEL R111, R158, R111, P0 ;  /* 0x0000006f9e6f7207 */ /* 0x000fe20000000000 */
[----:B------:R-:W-:Y:S01]  /*c8b0*/  IMAD R153, R153, UR37, R126 ;  /* 0x0000002599997c24 */ /* 0x000fe2000f8e027e */
[----:B------:R-:W-:Y:S01]  /*c8c0*/  SEL R115, R156, R115, P0 ;  /* 0x000000739c737207 */ /* 0x000fe20000000000 */
[----:B------:R-:W-:Y:S01]  /*c8d0*/  IMAD.MOV.U32 R144, RZ, RZ, R4 ;  /* 0x000000ffff907224 */ /* 0x000fe200078e0004 */
[----:B------:R-:W-:Y:S01]  /*c8e0*/  SEL R118, R161, R118, P0 ;  /* 0x00000076a1767207 */ /* 0x000fe20000000000 */
[----:B------:R-:W-:Y:S02]  /*c8f0*/  IMAD.IADD R145, R5, 0x1, R153 ;  /* 0x0000000105917824 */ /* 0x000fe400078e0299 */
[C---:B------:R-:W-:Y:S02]  /*c900*/  IMAD R5, R128.reuse, UR4, RZ ;  /* 0x0000000480057c24 */ /* 0x040fe4000f8e02ff */
[----:B------:R-:W-:Y:S02]  /*c910*/  IMAD R128, R128, UR6, RZ ;  /* 0x0000000680807c24 */ /* 0x000fe4000f8e02ff */
[----:B------:R-:W-:-:S02]  /*c920*/  IMAD R126, R151, UR5, R5 ;  /* 0x00000005977e7c24 */ /* 0x000fc4000f8e0205 */
[C---:B------:R-:W-:Y:S01]  /*c930*/  IMAD.WIDE.U32 R4, R151.reuse, UR4, R134 ;  /* 0x0000000497047c25 */ /* 0x040fe2000f8e0086 */
[----:B------:R-:W-:Y:S01]  /*c940*/  SHF.R.S32.HI R135, RZ, 0x1f, R53 ;  /* 0x0000001fff877819 */ /* 0x000fe20000011435 */
[----:B------:R-:W-:Y:S02]  /*c950*/  ULDC.64 UR4, c[0x0][0xb30] ;  /* 0x0002cc0000047ab9 */ /* 0x000fe40000000a00 */
[----:B------:R-:W-:Y:S01]  /*c960*/  IMAD R149, R151, UR7, R128 ;  /* 0x0000000797957c24 */ /* 0x000fe2000f8e0280 */
[----:B------:R-:W-:Y:S01]  /*c970*/  IADD3 R134, P2, R53, R4, RZ ;  /* 0x0000000435867210 */ /* 0x000fe20007f5e0ff */
[----:B------:R-:W-:Y:S01]  /*c980*/  IMAD.WIDE.U32 R144, R151, UR6, R144 ;  /* 0x0000000697907c25 */ /* 0x000fe2000f8e0090 */
[----:B------:R-:W-:Y:S01]  /*c990*/  SHF.R.S32.HI R4, RZ, 0x1f, R57 ;  /* 0x0000001fff047819 */ /* 0x000fe20000011439 */
[----:B------:R-:W-:Y:S01]  /*c9a0*/  ULDC.64 UR6, c[0x0][0xbc8] ;  /* 0x0002f20000067ab9 */ /* 0x000fe20000000a00 */
[----:B------:R-:W-:Y:S01]  /*c9b0*/  IADD3.X R135, R135, R5, R126, P2, !PT ;  /* 0x0000000587877210 */ /* 0x000fe200017fe47e */
[----:B------:R-:W-:-:S02]  /*c9c0*/  IMAD.MOV R53, RZ, RZ, -R53 ;  /* 0x000000ffff357224 */ /* 0x000fc400078e0a35 */
[----:B------:R-:W-:Y:S02]  /*c9d0*/  IMAD R4, R4, UR4, RZ ;  /* 0x0000000404047c24 */ /* 0x000fe4000f8e02ff */
[----:B------:R-:W-:Y:S02]  /*c9e0*/  IMAD.IADD R145, R145, 0x1, R149 ;  /* 0x0000000191917824 */ /* 0x000fe400078e0295 */
[----:B------:R-:W-:Y:S02]  /*c9f0*/  IMAD R53, R8, R53, R11 ;  /* 0x0000003508357224 */ /* 0x000fe400078e020b */
[C---:B------:R-:W-:Y:S01]  /*ca00*/  IMAD R149, R57.reuse, UR5, R4 ;  /* 0x0000000539957c24 */ /* 0x040fe2000f8e0204 */
[----:B------:R-:W0:Y:S01]  /*ca10*/  S2UR UR5, SR_CgaCtaId ;  /* 0x00000000000579c3 */ /* 0x000e220000008800 */
[----:B------:R-:W-:Y:S02]  /*ca20*/  IMAD.MOV R128, RZ, RZ, -R57 ;  /* 0x000000ffff807224 */ /* 0x000fe400078e0a39 */
[----:B------:R-:W-:Y:S01]  /*ca30*/  IMAD.WIDE.U32 R4, R57, UR4, R144 ;  /* 0x0000000439047c25 */ /* 0x000fe2000f8e0090 */
[----:B------:R-:W-:Y:S01]  /*ca40*/  SHF.R.S32.HI R57, RZ, 0x1f, R53 ;  /* 0x0000001fff397819 */ /* 0x000fe20000011435 */
[----:B------:R-:W-:-:S02]  /*ca50*/  UMOV UR4, 0x400 ;  /* 0x0000040000047882 */ /* 0x000fc40000000000 */
[----:B------:R-:W-:Y:S02]  /*ca60*/  IMAD R11, R8, R128, R11 ;  /* 0x00000080080b7224 */ /* 0x000fe400078e020b */
[----:B------:R-:W-:Y:S02]  /*ca70*/  IMAD R128, R57, UR6, RZ ;  /* 0x0000000639807c24 */ /* 0x000fe4000f8e02ff */
[----:B------:R-:W-:Y:S01]  /*ca80*/  IMAD.IADD R5, R5, 0x1, R149 ;  /* 0x0000000105057824 */ /* 0x000fe200078e0295 */
[----:B------:R-:W-:Y:S01]  /*ca90*/  SHF.R.S32.HI R126, RZ, 0x1f, R11 ;  /* 0x0000001fff7e7819 */ /* 0x000fe2000001140b */
[C---:B------:R-:W-:Y:S02]  /*caa0*/  IMAD R57, R53.reuse, UR7, R128 ;  /* 0x0000000735397c24 */ /* 0x040fe4000f8e0280 */
[----:B------:R-:W-:Y:S01]  /*cab0*/  IMAD.WIDE.U32 R134, R53, UR6, R134 ;  /* 0x0000000635867c25 */ /* 0x000fe2000f8e0086 */
[----:B------:R-:W-:-:S03]  /*cac0*/  ULDC.64 UR6, c[0x0][0xba8] ;  /* 0x0002ea0000067ab9 */ /* 0x000fc60000000a00 */
[----:B------:R-:W-:Y:S01]  /*cad0*/  IMAD.WIDE.U32 R144, R11, UR8, R4 ;  /* 0x000000080b907c25 */ /* 0x000fe2000f8e0004 */
[----:B------:R-:W-:Y:S02]  /*cae0*/  SEL R4, R61, R132, P0 ;  /* 0x000000843d047207 */ /* 0x000fe40000000000 */
[----:B------:R-:W-:Y:S01]  /*caf0*/  SEL R132, R132, R61, P0 ;  /* 0x0000003d84847207 */ /* 0x000fe20000000000 */
[----:B------:R-:W-:Y:S01]  /*cb00*/  IMAD R126, R126, UR8, RZ ;  /* 0x000000087e7e7c24 */ /* 0x000fe2000f8e02ff */
[C---:B------:R-:W-:Y:S01]  /*cb10*/  LEA R61, P2, R134.reuse, UR6, 0x2 ;  /* 0x00000006863d7c11 */ /* 0x040fe2000f8410ff */
[----:B------:R-:W-:Y:S01]  /*cb20*/  IMAD.IADD R5, R135, 0x1, R57 ;  /* 0x0000000187057824 */ /* 0x000fe200078e0239 */
[----:B------:R-:W-:Y:S01]  /*cb30*/  ULDC UR6, c[0x0][0xa88] ;  /* 0x0002a20000067ab9 */ /* 0x000fe20000000800 */
[----:B------:R-:W-:Y:S01]  /*cb40*/  IMAD R53, R11, UR9, R126 ;  /* 0x000000090b357c24 */ /* 0x000fe2000f8e027e */
[----:B0-----:R-:W-:Y:S01]  /*cb50*/  ULEA UR4, UR5, UR4, 0x18 ;  /* 0x0000000405047291 */ /* 0x001fe2000f8ec03f */
[----:B------:R-:W-:Y:S01]  /*cb60*/  SHFL.IDX PT, R148, R61, RZ, 0x1c1f ;  /* 0x001c1fff3d947589 */ /* 0x000fe200000e0000 */
[----:B------:R-:W-:Y:S01]  /*cb70*/  LEA.HI.X R126, R134, UR7, R5, 0x2, P2 ;  /* 0x00000007867e7c11 */ /* 0x000fe200090f1405 */
[----:B------:R-:W-:Y:S01]  /*cb80*/  IMAD R11, R8, UR6, RZ ;  /* 0x00000006080b7c24 */ /* 0x000fe2000f8e02ff */
[----:B------:R-:W-:Y:S01]  /*cb90*/  UIADD3 UR4, UR4, 0x20820, URZ ;  /* 0x0002082004047890 */ /* 0x000fe2000fffe03f */
[----:B------:R-:W-:Y:S01]  /*cba0*/  SHFL.IDX PT, R150, R61, 0x1, 0x1c1f ;  /* 0x003c1f003d967f89 */ /* 0x000fe200000e0000 */
[C---:B------:R-:W-:Y:S01]  /*cbb0*/  VIADD R8, R10.reuse, 0x8 ;  /* 0x000000080a087836 */ /* 0x040fe20000000000 */
[----:B------:R-:W-:Y:S01]  /*cbc0*/  ULDC.64 UR8, c[0x0][0xb00] ;  /* 0x0002c00000087ab9 */ /* 0x000fe20000000a00 */
[-C--:B------:R-:W-:Y:S01]  /*cbd0*/  ISETP.GE.OR P2, PT, R10, R11.reuse, P1 ;  /* 0x0000000b0a00720c */ /* 0x080fe20000f46670 */
[----:B------:R-:W0:Y:S01]  /*cbe0*/  SHFL.IDX PT, R149, R126, RZ, 0x1c1f ;  /* 0x001c1fff7e957589 */ /* 0x000e2200000e0000 */
[----:B------:R-:W-:Y:S01]  /*cbf0*/  UPRMT UR4, URZ, 0x654, UR4 ;  /* 0x000006543f047896 */ /* 0x000fe20008000004 */
[----:B------:R-:W-:Y:S01]  /*cc00*/  ISETP.GE.OR P1, PT, R8, R11, P1 ;  /* 0x0000000b0800720c */ /* 0x000fe20000f26670 */
[----:B------:R-:W-:Y:S01]  /*cc10*/  IMAD.IADD R57, R145, 0x1, R53 ;  /* 0x0000000191397824 */ /* 0x000fe200078e0235 */
[----:B------:R3:W1:Y:S01]  /*cc20*/  SHFL.IDX PT, R151, R126, 0x1, 0x1c1f ;  /* 0x003c1f007e977f89 */ /* 0x00066200000e0000 */
[----:B------:R-:W-:-:S02]  /*cc30*/  LEA R53, P3, R144, UR8, 0x2 ;  /* 0x0000000890357c11 */ /* 0x000fc4000f8610ff */
[----:B------:R-:W-:Y:S02]  /*cc40*/  SEL R5, R62, R133, P0 ;  /* 0x000000853e057207 */ /* 0x000fe40000000000 */
[----:B------:R-:W-:Y:S01]  /*cc50*/  LEA.HI.X R57, R144, UR9, R57, 0x2, P3 ;  /* 0x0000000990397c11 */ /* 0x000fe200098f1439 */
[----:B------:R-:W-:Y:S01]  /*cc60*/  SYNCS.ARRIVE.TRANS64.RED.A1T0 RZ, [UR4], RZ ;  /* 0x000000ffffff79a7 */ /* 0x000fe20008100404 */
[----:B------:R-:W-:Y:S01]  /*cc70*/  ISETP.GE.AND P3, PT, R10, R11, PT ;  /* 0x0000000b0a00720c */ /* 0x000fe20003f66270 */
[----:B------:R2:W4:Y:S01]  /*cc80*/  SHFL.IDX PT, R144, R53, RZ, 0x1c1f ;  /* 0x001c1fff35907589 */ /* 0x00052200000e0000 */
[----:B---3--:R-:W-:Y:S02]  /*cc90*/  SEL R126, R66, R127, P0 ;  /* 0x0000007f427e7207 */ /* 0x008fe40000000000 */
[----:B------:R-:W-:Y:S01]  /*cca0*/  SEL R133, R133, R62, P0 ;  /* 0x0000003e85857207 */ /* 0x000fe20000000000 */
[----:B------:R2:W3:Y:S01]  /*ccb0*/  SHFL.IDX PT, R145, R57, RZ, 0x1c1f ;  /* 0x001c1fff39917589 */ /* 0x0004e200000e0000 */
        /* <DEDUP_REMOVED lines=8> */
[----:B------:R-:W-:Y:S01]  /*cd40*/  SEL R67, R2, R67, P0 ;  /* 0x0000004302437207 */ /* 0x000fe20000000000 */
[----:B------:R-:W-:Y:S06]  /*cd50*/  @P3 BRA `(.L_x_1312) ;  /* 0x0000000800f83947 */ /* 0x000fec0003800000 */
[----:B------:R-:W-:Y:S01]  /*cd60*/  ULDC UR4, c[0x0][0xac8] ;  /* 0x0002b20000047ab9 */ /* 0x000fe20000000800 */
[C---:B--2---:R-:W-:Y:S01]  /*cd70*/  VIADD R0, R9.reuse, 0x8 ;  /* 0x0000000809007836 */ /* 0x044fe20000000000 */
        /* <DEDUP_REMOVED lines=10> */
[----:B---34-:R-:W-:Y:S01]  /*ce20*/  @!P1 IMAD.WIDE R2, R9, 0x4, R144 ;  /* 0x0000000409029825 */ /* 0x018fe200078e0290 */
[----:B------:R-:W-:-:S03]  /*ce30*/  ISETP.GE.AND P3, PT, R130, UR4, PT ;  /* 0x0000000482007c0c */ /* 0x000fc6000bf66270 */
[----:B------:R-:W-:Y:S01]  /*ce40*/  @!P4 LEA.HI R0, R0, R0, RZ, 0x1 ;  /* 0x000000000000c211 */ /* 0x000fe200078f08ff */
[----:B------:R0:W-:Y:S01]  /*ce50*/  @!P1 ST.E.64 desc[UR52][R2.64], R30 ;  /* 0x0000001e02009985 */ /* 0x0001e2000c101b34 */
[----:B------:R-:W-:Y:S02]  /*ce60*/  ISETP.GE.AND P1, PT, R48, UR4, PT ;  /* 0x0000000430007c0c */ /* 0x000fe4000bf26270 */
[----:B------:R-:W-:Y:S02]  /*ce70*/  @!P5 LEA.HI R10, R10, R10, RZ, 0x1 ;  /* 0x0000000a0a0ad211 */ /* 0x000fe400078f08ff */
[----:B------:R-:W-:Y:S01]  /*ce80*/  @!P4 LOP3.LUT R61, R0, 0xfffffffe, RZ, 0xc0, !PT ;  /* 0xfffffffe003dc812 */ /* 0x000fe200078ec0ff */
[C---:B------:R-:W-:Y:S01]  /*ce90*/  VIADD R0, R9.reuse, 0x38 ;  /* 0x0000003809007836 */ /* 0x040fe20000000000 */
[----:B------:R-:W-:Y:S02]  /*cea0*/  @!P6 LEA.HI R40, R40, R40, RZ, 0x1 ;  /* 0x000000282828e211 */ /* 0x000fe400078f08ff */
        /* <DEDUP_REMOVED lines=16> */
[----:B------:R-:W-:-:S02]  /*cfb0*/  ISETP.GE.AND P6, PT, R40, UR4, PT ;  /* 0x0000000428007c0c */ /* 0x000fc4000bfc6270 */
[----:B0-----:R-:W-:Y:S01]  /*cfc0*/  @!P2 LOP3.LUT R29, R128, 0xfffffffe, RZ, 0xc0, !PT ;  /* 0xfffffffe801da812 */ /* 0x001fe200078ec0ff */
[----:B------:R-:W-:Y:S01]  /*cfd0*/  @!P1 IMAD.WIDE R2, R61, 0x4, R144 ;  /* 0x000000043d029825 */ /* 0x000fe200078e0290 */
[----:B-1----:R-:W-:-:S03]  /*cfe0*/  @!P3 LOP3.LUT R27, R130, 0xfffffffe, RZ, 0xc0, !PT ;  /* 0xfffffffe821bb812 */ /* 0x002fc600078ec0ff */
[----:B------:R-:W-:Y:S01]  /*cff0*/  VIADD R28, R9, 0x50 ;  /* 0x00000050091c7836 */ /* 0x000fe20000000000 */
[----:B------:R0:W-:Y:S01]  /*d000*/  @!P1 ST.E.64 desc[UR52][R2.64], R22 ;  /* 0x0000001602009985 */ /* 0x0001e2000c101b34 */
[----:B------:R-:W-:Y:S01]  /*d010*/  @!P4 LEA.HI R0, R0, R0, RZ, 0x1 ;  /* 0x000000000000c211 */ /* 0x000fe200078f08ff */
[--C-:B--2---:R-:W-:Y:S01]  /*d020*/  @!P2 IMAD.WIDE R24, R29, 0x4, R144.reuse ;  /* 0x000000041d18a825 */ /* 0x104fe200078e0290 */
[----:B------:R-:W-:Y:S02]  /*d030*/  @!P5 LEA.HI R10, R10, R10, RZ, 0x1 ;  /* 0x0000000a0a0ad211 */ /* 0x000fe400078f08ff */
[----:B------:R-:W-:Y:S01]  /*d040*/  @!P4 LOP3.LUT R29, R0, 0xfffffffe, RZ, 0xc0, !PT ;  /* 0xfffffffe001dc812 */ /* 0x000fe200078ec0ff */
[--C-:B------:R-:W-:Y:S01]  /*d050*/  @!P3 IMAD.WIDE R26, R27, 0x4, R144.reuse ;  /* 0x000000041b1ab825 */ /* 0x100fe200078e0290 */
[----:B------:R1:W-:Y:S01]  /*d060*/  @!P2 ST.E.64 desc[UR52][R24.64], R20 ;  /* 0x000000141800a985 */ /* 0x0003e2000c101b34 */
[----:B------:R-:W-:Y:S02]  /*d070*/  @!P6 LEA.HI R40, R40, R40, RZ, 0x1 ;  /* 0x000000282828e211 */ /* 0x000fe400078f08ff */
[C---:B------:R-:W-:Y:S01]  /*d080*/  VIADD R30, R9.reuse, 0x58 ;  /* 0x00000058091e7836 */ /* 0x040fe20000000000 */
[----:B------:R2:W-:Y:S01]  /*d090*/  @!P3 ST.E.64 desc[UR52][R26.64], R18 ;  /* 0x000000121a00b985 */ /* 0x0005e2000c101b34 */
[----:B------:R-:W-:Y:S01]  /*d0a0*/  ISETP.GE.AND P3, PT, R28, UR4, PT ;  /* 0x000000041c007c0c */ /* 0x000fe2000bf66270 */
[----:B------:R-:W-:Y:S01]  /*d0b0*/  VIADD R31, R9, 0x60 ;  /* 0x00000060091f7836 */ /* 0x000fe20000000000 */
[----:B0-----:R-:W-:Y:S01]  /*d0c0*/  @!P5 LOP3.LUT R23, R10, 0xfffffffe, RZ, 0xc0, !PT ;  /* 0xfffffffe0a17d812 */ /* 0x001fe200078ec0ff */
[----:B------:R-:W-:Y:S01]  /*d0d0*/  @!P4 IMAD.WIDE R2, R29, 0x4, R144 ;  /* 0x000000041d02c825 */ /* 0x000fe200078e0290 */
[----:B------:R-:W-:-:S02]  /*d0e0*/  ISETP.GE.AND P1, PT, R30, UR4, PT ;  /* 0x000000041e007c0c */ /* 0x000fc4000bf26270 */
[----:B------:R-:W-:Y:S01]  /*d0f0*/  ISETP.GE.AND P2, PT, R31, UR4, PT ;  /* 0x000000041f007c0c */ /* 0x000fe2000bf46270 */
[C---:B------:R-:W-:Y:S01]  /*d100*/  VIADD R0, R9.reuse, 0x68 ;  /* 0x0000006809007836 */ /* 0x040fe20000000000 */
[----:B------:R0:W-:Y:S01]  /*d110*/  @!P4 ST.E.64 desc[UR52][R2.64], R16 ;  /* 0x000000100200c985 */ /* 0x0001e2000c101b34 */
[----:B-1----:R-:W-:Y:S01]  /*d120*/  @!P6 LOP3.LUT R21, R40, 0xfffffffe, RZ, 0xc0, !PT ;  /* 0xfffffffe2815e812 */ /* 0x002fe200078ec0ff */
[C---:B------:R-:W-:Y:S02]  /*d130*/  VIADD R10, R9.reuse, 0x70 ;  /* 0x00000070090a7836 */ /* 0x040fe40000000000 */
[----:B------:R-:W-:Y:S01]  /*d140*/  VIADD R22, R9, 0x78 ;  /* 0x0000007809167836 */ /* 0x000fe20000000000 */
[----:B------:R-:W-:Y:S01]  /*d150*/  @!P3 LEA.HI R28, R28, R28, RZ, 0x1 ;  /* 0x0000001c1c1cb211 */ /* 0x000fe200078f08ff */
[--C-:B--2---:R-:W-:Y:S01]  /*d160*/  @!P5 IMAD.WIDE R18, R23, 0x4, R144.reuse ;  /* 0x000000041712d825 */ /* 0x104fe200078e0290 */
[----:B------:R-:W-:Y:S02]  /*d170*/  ISETP.GE.AND P4, PT, R0, UR4, PT ;  /* 0x0000000400007c0c */ /* 0x000fe4000bf86270 */
[----:B------:R-:W-:Y:S01]  /*d180*/  @!P3 LOP3.LUT R23, R28, 0xfffffffe, RZ, 0xc0, !PT ;  /* 0xfffffffe1c17b812 */ /* 0x000fe200078ec0ff */
[----:B------:R-:W-:Y:S01]  /*d190*/  @!P6 IMAD.WIDE R20, R21, 0x4, R144 ;  /* 0x000000041514e825 */ /* 0x000fe200078e0290 */
[----:B------:R1:W-:Y:S01]  /*d1a0*/  @!P5 ST.E.64 desc[UR52][R18.64], R14 ;  /* 0x0000000e1200d985 */ /* 0x0003e2000c101b34 */
[----:B------:R-:W-:-:S02]  /*d1b0*/  ISETP.GE.AND P5, PT, R10, UR4, PT ;  /* 0x000000040a007c0c */ /* 0x000fc4000bfa6270 */
[--C-:B0-----:R-:W-:Y:S01]  /*d1c0*/  @!P3 IMAD.WIDE R2, R23, 0x4, R144.reuse ;  /* 0x000000041702b825 */ /* 0x101fe200078e0290 */
[----:B------:R0:W-:Y:S01]  /*d1d0*/  @!P6 ST.E.64 desc[UR52][R20.64], R34 ;  /* 0x000000221400e985 */ /* 0x0001e2000c101b34 */
[----:B------:R-:W-:Y:S02]  /*d1e0*/  @!P1 LEA.HI R30, R30, R30, RZ, 0x1 ;  /* 0x0000001e1e1e9211 */ /* 0x000fe400078f08ff */
[----:B------:R-:W-:Y:S01]  /*d1f0*/  @!P2 LEA.HI R31, R31, R31, RZ, 0x1 ;  /* 0x0000001f1f1fa211 */ /* 0x000fe200078f08ff */
[----:B------:R2:W-:Y:S01]  /*d200*/  @!P3 ST.E.64 desc[UR52][R2.64], R68 ;  /* 0x000000440200b985 */ /* 0x0005e2000c101b34 */
[----:B------:R-:W-:Y:S02]  /*d210*/  ISETP.GE.AND P3, PT, R22, UR4, PT ;  /* 0x0000000416007c0c */ /* 0x000fe4000bf66270 */
[----:B------:R-:W-:Y:S02]  /*d220*/  @!P1 LOP3.LUT R17, R30, 0xfffffffe, RZ, 0xc0, !PT ;  /* 0xfffffffe1e119812 */ /* 0x000fe400078ec0ff */
[----:B------:R-:W-:Y:S01]  /*d230*/  @!P2 LOP3.LUT R31, R31, 0xfffffffe, RZ, 0xc0, !PT ;  /* 0xfffffffe1f1fa812 */ /* 0x000fe200078ec0ff */
[----:B-1----:R-:W-:Y:S01]  /*d240*/  VIADD R18, R9, 0x80 ;  /* 0x0000008009127836 */ /* 0x002fe20000000000 */
[----:B------:R-:W-:Y:S01]  /*d250*/  @!P4 LEA.HI R0, R0, R0, RZ, 0x1 ;  /* 0x000000000000c211 */ /* 0x000fe200078f08ff */
[----:B------:R-:W-:Y:S01]  /*d260*/  @!P1 IMAD.WIDE R14, R17, 0x4, R144 ;  /* 0x00000004110e9825 */ /* 0x000fe200078e0290 */
[----:B------:R-:W-:-:S02]  /*d270*/  @!P5 LEA.HI R10, R10, R10, RZ, 0x1 ;  /* 0x0000000a0a0ad211 */ /* 0x000fc400078f08ff */
[----:B------:R-:W-:Y:S01]  /*d280*/  ISETP.GE.AND P6, PT, R18, UR4, PT ;  /* 0x0000000412007c0c */ /* 0x000fe2000bfc6270 */
[--C-:B------:R-:W-:Y:S01]  /*d290*/  @!P2 IMAD.WIDE R16, R31, 0x4, R144.reuse ;  /* 0x000000041f10a825 */ /* 0x100fe200078e0290 */
[----:B------:R1:W-:Y:S01]  /*d2a0*/  @!P1 ST.E.64 desc[UR52][R14.64], R70 ;  /* 0x000000460e009985 */ /* 0x0003e2000c101b34 */
[----:B------:R-:W-:Y:S02]  /*d2b0*/  @!P3 LEA.HI R22, R22, R22, RZ, 0x1 ;  /* 0x000000161616b211 */ /* 0x000fe400078f08ff */
[C---:B0-----:R-:W-:Y:S01]  /*d2c0*/  VIADD R20, R9.reuse, 0x88 ;  /* 0x0000008809147836 */ /* 0x041fe20000000000 */
[----:B------:R-:W-:Y:S01]  /*d2d0*/  @!P4 LOP3.LUT R19, R0, 0xfffffffe, RZ, 0xc0, !PT ;  /* 0xfffffffe0013c812 */ /* 0x000fe200078ec0ff */
[----:B------:R0:W-:Y:S01]  /*d2e0*/  @!P2 ST.E.64 desc[UR52][R16.64], R74 ;  /* 0x0000004a1000a985 */ /* 0x0001e2000c101b34 */
[----:B------:R-:W-:Y:S02]  /*d2f0*/  VIADD R0, R9, 0x90 ;  /* 0x0000009009007836 */ /* 0x000fe40000000000 */
[----:B------:R-:W-:Y:S01]  /*d300*/  ISETP.GE.AND P1, PT, R20, UR4, PT ;  /* 0x0000000414007c0c */ /* 0x000fe2000bf26270 */
[----:B--2---:R-:W-:-:S02]  /*d310*/  @!P4 IMAD.WIDE R2, R19, 0x4, R144 ;  /* 0x000000041302c825 */ /* 0x004fc400078e0290 */
[----:B------:R-:W-:Y:S02]  /*d320*/  ISETP.GE.AND P2, PT, R0, UR4, PT ;  /* 0x0000000400007c0c */ /* 0x000fe4000bf46270 */
[----:B------:R-:W-:Y:S01]  /*d330*/  @!P6 LEA.HI R18, R18, R18, RZ, 0x1 ;  /* 0x000000121212e211 */ /* 0x000fe200078f08ff */
[----:B------:R2:W-:Y:S01]  /*d340*/  @!P4 ST.E.64 desc[UR52][R2.64], R76 ;  /* 0x0000004c0200c985 */ /* 0x0005e2000c101b34 */
[----:B-1----:R-:W-:Y:S01]  /*d350*/  @!P5 LOP3.LUT R15, R10, 0xfffffffe, RZ, 0xc0, !PT ;  /* 0xfffffffe0a0fd812 */ /* 0x002fe200078ec0ff */
[----:B------:R-:W-:Y:S01]  /*d360*/  VIADD R10, R9, 0x98 ;  /* 0x00000098090a7836 */ /* 0x000fe20000000000 */
[----:B------:R-:W-:Y:S02]  /*d370*/  @!P6 LOP3.LUT R19, R18, 0xfffffffe, RZ, 0xc0, !PT ;  /* 0xfffffffe1213e812 */ /* 0x000fe400078ec0ff */
[----:B0-----:R-:W-:Y:S01]  /*d380*/  @!P3 LOP3.LUT R17, R22, 0xfffffffe, RZ, 0xc0, !PT ;  /* 0xfffffffe1611b812 */ /* 0x001fe200078ec0ff */
[----:B------:R-:W-:Y:S01]  /*d390*/  @!P5 IMAD.WIDE R14, R15, 0x4, R144 ;  /* 0x000000040f0ed825 */ /* 0x000fe200078e0290 */
[----:B------:R-:W-:-:S03]  /*d3a0*/  @!P1 LEA.HI R20, R20, R20, RZ, 0x1 ;  /* 0x0000001414149211 */ /* 0x000fc600078f08ff */
[--C-:B------:R-:W-:Y:S01]  /*d3b0*/  @!P3 IMAD.WIDE R16, R17, 0x4, R144.reuse ;  /* 0x000000041110b825 */ /* 0x100fe200078e0290 */
[----:B------:R-:W-:Y:S01]  /*d3c0*/  @!P5 ST.E.64 desc[UR52][R14.64], R80 ;  /* 0x000000500e00d985 */ /* 0x000fe2000c101b34 */
[----:B------:R-:W-:Y:S02]  /*d3d0*/  @!P2 LEA.HI R0, R0, R0, RZ, 0x1 ;  /* 0x000000000000a211 */ /* 0x000fe400078f08ff */
[----:B--2---:R-:W-:Y:S01]  /*d3e0*/  @!P1 LOP3.LUT R3, R20, 0xfffffffe, RZ, 0xc0, !PT ;  /* 0xfffffffe14039812 */ /* 0x004fe200078ec0ff */
[----:B------:R0:W-:Y:S01]  /*d3f0*/  @!P3 ST.E.64 desc[UR52][R16.64], R82 ;  /* 0x000000521000b985 */ /* 0x0001e2000c101b34 */
[----:B------:R-:W-:Y:S01]  /*d400*/  ISETP.GE.AND P3, PT, R10, UR4, PT ;  /* 0x000000040a007c0c */ /* 0x000fe2000bf66270 */
[----:B------:R-:W-:Y:S01]  /*d410*/  @!P6 IMAD.WIDE R18, R19, 0x4, R144 ;  /* 0x000000041312e825 */ /* 0x000fe200078e0290 */
[----:B------:R-:W-:-:S03]  /*d420*/  @!P2 LOP3.LUT R21, R0, 0xfffffffe, RZ, 0xc0, !PT ;  /* 0xfffffffe0015a812 */ /* 0x000fc600078ec0ff */
[--C-:B------:R-:W-:Y:S01]  /*d430*/  @!P1 IMAD.WIDE R2, R3, 0x4, R144.reuse ;  /* 0x0000000403029825 */ /* 0x100fe200078e0290 */
[----:B------:R1:W-:Y:S03]  /*d440*/  @!P6 ST.E.64 desc[UR52][R18.64], R84 ;  /* 0x000000541200e985 */ /* 0x0003e6000c101b34 */
[C---:B------:R-:W-:Y:S01]  /*d450*/  VIADD R0, R9.reuse, 0xa8 ;  /* 0x000000a809007836 */ /* 0x040fe20000000000 */
[----:B------:R2:W-:Y:S01]  /*d460*/  @!P1 ST.E.64 desc[UR52][R2.64], R86 ;  /* 0x0000005602009985 */ /* 0x0005e2000c101b34 */
[C---:B------:R-:W-:Y:S02]  /*d470*/  VIADD R22, R9.reuse, 0xa0 ;  /* 0x000000a009167836 */ /* 0x040fe40000000000 */
[----:B------:R-:W-:Y:S01]  /*d480*/  @!P3 LEA.HI R10, R10, R10, RZ, 0x1 ;  /* 0x0000000a0a0ab211 */ /* 0x000fe200078f08ff */
[C---:B0-----:R-:W-:Y:S01]  /*d490*/  VIADD R16, R9.reuse, 0xb0 ;  /* 0x000000b009107836 */ /* 0x041fe20000000000 */
[----:B------:R-:W-:Y:S01]  /*d4a0*/  ISETP.GE.AND P1, PT, R0, UR4, PT ;  /* 0x0000000400007c0c */ /* 0x000fe2000bf26270 */
[----:B------:R-:W-:Y:S01]  /*d4b0*/  VIADD R20, R9, 0xb8 ;  /* 0x000000b809147836 */ /* 0x000fe20000000000 */
[----:B------:R-:W-:Y:S01]  /*d4c0*/  @!P3 LOP3.LUT R17, R10, 0xfffffffe, RZ, 0xc0, !PT ;  /* 0xfffffffe0a11b812 */ /* 0x000fe200078ec0ff */
[----:B------:R-:W-:Y:S01]  /*d4d0*/  @!P2 IMAD.WIDE R14, R21, 0x4, R144 ;  /* 0x00000004150ea825 */ /* 0x000fe200078e0290 */
[----:B------:R-:W-:-:S02]  /*d4e0*/  ISETP.GE.AND P4, PT, R22, UR4, PT ;  /* 0x0000000416007c0c */ /* 0x000fc4000bf86270 */
[----:B------:R-:W-:Y:S01]  /*d4f0*/  ISETP.GE.AND P6, PT, R16, UR4, PT ;  /* 0x0000000410007c0c */ /* 0x000fe2000bfc6270 */
[----:B-1----:R-:W-:Y:S01]  /*d500*/  VIADD R18, R9, 0xc0 ;  /* 0x000000c009127836 */ /* 0x002fe20000000000 */
[----:B------:R-:W-:Y:S01]  /*d510*/  ISETP.GE.AND P5, PT, R20, UR4, PT ;  /* 0x0000000414007c0c */ /* 0x000fe2000bfa6270 */
[----:B--2---:R-:W-:Y:S01]  /*d520*/  @!P3 IMAD.WIDE R2, R17, 0x4, R144 ;  /* 0x000000041102b825 */ /* 0x004fe200078e0290 */
[----:B------:R0:W-:Y:S02]  /*d530*/  @!P2 ST.E.64 desc[UR52][R14.64], R96 ;  /* 0x000000600e00a985 */ /* 0x0001e4000c101b34 */
[----:B------:R-:W-:Y:S01]  /*d540*/  ISETP.GE.AND P2, PT, R18, UR4, PT ;  /* 0x0000000412007c0c */ /* 0x000fe2000bf46270 */
[----:B------:R-:W-:Y:S01]  /*d550*/  VIADD R10, R9, 0xc8 ;  /* 0x000000c8090a7836 */ /* 0x000fe20000000000 */
[----:B------:R1:W-:Y:S01]  /*d560*/  @!P3 ST.E.64 desc[UR52][R2.64], R98 ;  /* 0x000000620200b985 */ /* 0x0003e2000c101b34 */
[----:B------:R-:W-:Y:S02]  /*d570*/  @!P1 LEA.HI R0, R0, R0, RZ, 0x1 ;  /* 0x0000000000009211 */ /* 0x000fe400078f08ff */
[----:B------:R-:W-:-:S02]  /*d580*/  @!P4 LEA.HI R22, R22, R22, RZ, 0x1 ;  /* 0x000000161616c211 */ /* 0x000fc400078f08ff */
[----:B------:R-:W-:Y:S02]  /*d590*/  ISETP.GE.AND P3, PT, R10, UR4, PT ;  /* 0x000000040a007c0c */ /* 0x000fe4000bf66270 */
[----:B------:R-:W-:Y:S02]  /*d5a0*/  @!P1 LOP3.LUT R17, R0, 0xfffffffe, RZ, 0xc0, !PT ;  /* 0xfffffffe00119812 */ /* 0x000fe400078ec0ff */
[----:B------:R-:W-:Y:S02]  /*d5b0*/  @!P6 LEA.HI R0, R16, R16, RZ, 0x1 ;  /* 0x000000101000e211 */ /* 0x000fe400078f08ff */
[----:B------:R-:W-:Y:S01]  /*d5c0*/  @!P5 LEA.HI R20, R20, R20, RZ, 0x1 ;  /* 0x000000141414d211 */ /* 0x000fe200078f08ff */
[--C-:B------:R-:W-:Y:S01]  /*d5d0*/  @!P1 IMAD.WIDE R16, R17, 0x4, R144.reuse ;  /* 0x0000000411109825 */ /* 0x100fe200078e0290 */
[----:B0-----:R-:W-:Y:S02]  /*d5e0*/  @!P4 LOP3.LUT R15, R22, 0xfffffffe, RZ, 0xc0, !PT ;  /* 0xfffffffe160fc812 */ /* 0x001fe400078ec0ff */
[----:B------:R-:W-:Y:S01]  /*d5f0*/  @!P6 LOP3.LUT R19, R0, 0xfffffffe, RZ, 0xc0, !PT ;  /* 0xfffffffe0013e812 */ /* 0x000fe200078ec0ff */
[----:B------:R-:W-:Y:S01]  /*d600*/  VIADD R0, R9, 0xd0 ;  /* 0x000000d009007836 */ /* 0x000fe20000000000 */
[----:B------:R-:W-:Y:S01]  /*d610*/  @!P2 LEA.HI R18, R18, R18, RZ, 0x1 ;  /* 0x000000121212a211 */ /* 0x000fe200078f08ff */
[----:B------:R-:W-:Y:S01]  /*d620*/  @!P4 IMAD.WIDE R14, R15, 0x4, R144 ;  /* 0x000000040f0ec825 */ /* 0x000fe200078e0290 */
[----:B------:R-:W-:-:S02]  /*d630*/  @!P5 LOP3.LUT R21, R20, 0xfffffffe, RZ, 0xc0, !PT ;  /* 0xfffffffe1415d812 */ /* 0x000fc400078ec0ff */
[----:B------:R-:W-:Y:S01]  /*d640*/  @!P3 LEA.HI R10, R10, R10, RZ, 0x1 ;  /* 0x0000000a0a0ab211 */ /* 0x000fe200078f08ff */
[--C-:B-1----:R-:W-:Y:S01]  /*d650*/  @!P6 IMAD.WIDE R2, R19, 0x4, R144.reuse ;  /* 0x000000041302e825 */ /* 0x102fe200078e0290 */
[----:B------:R-:W-:Y:S01]  /*d660*/  @!P2 LOP3.LUT R23, R18, 0xfffffffe, RZ, 0xc0, !PT ;  /* 0xfffffffe1217a812 */ /* 0x000fe200078ec0ff */
[----:B------:R0:W-:Y:S02]  /*d670*/  @!P4 ST.E.64 desc[UR52][R14.64], R100 ;  /* 0x000000640e00c985 */ /* 0x0001e4000c101b34 */
[----:B------:R-:W-:Y:S01]  /*d680*/  @!P5 IMAD.WIDE R18, R21, 0x4, R144 ;  /* 0x000000041512d825 */ /* 0x000fe200078e0290 */
[----:B------:R-:W-:Y:S01]  /*d690*/  @!P3 LOP3.LUT R21, R10, 0xfffffffe, RZ, 0xc0, !PT ;  /* 0xfffffffe0a15b812 */ /* 0x000fe200078ec0ff */
[----:B------:R1:W-:Y:S01]  /*d6a0*/  @!P1 ST.E.64 desc[UR52][R16.64], R102 ;  /* 0x0000006610009985 */ /* 0x0003e2000c101b34 */
[----:B------:R-:W-:Y:S01]  /*d6b0*/  ISETP.GE.AND P1, PT, R0, UR4, PT ;  /* 0x0000000400007c0c */ /* 0x000fe2000bf26270 */
[C---:B------:R-:W-:Y:S02]  /*d6c0*/  VIADD R10, R9.reuse, 0xd8 ;  /* 0x000000d8090a7836 */ /* 0x040fe40000000000 */
[----:B------:R2:W-:Y:S01]  /*d6d0*/  @!P6 ST.E.64 desc[UR52][R2.64], R104 ;  /* 0x000000680200e985 */ /* 0x0005e2000c101b34 */
[----:B------:R-:W-:-:S03]  /*d6e0*/  VIADD R20, R9, 0xe0 ;  /* 0x000000e009147836 */ /* 0x000fc60000000000 */
[----:B------:R-:W-:Y:S01]  /*d6f0*/  @!P5 ST.E.64 desc[UR52][R18.64], R106 ;  /* 0x0000006a1200d985 */ /* 0x000fe2000c101b34 */
[----:B0-----:R-:W-:-:S04]  /*d700*/  @!P2 IMAD.WIDE R14, R23, 0x4, R144 ;  /* 0x00000004170ea825 */ /* 0x001fc800078e0290 */
        /* <DEDUP_REMOVED lines=35> */
.L_x_1312:
[----:B------:R-:W-:Y:S05]  /*d940*/  BSYNC B0 ;  /* 0x0000000000007941 */ /* 0x000fea0003800000 */
.L_x_1311:
[----:B------:R-:W-:Y:S01]  /*d950*/  ISETP.GE.AND P1, PT, R8, R11, PT ;  /* 0x0000000b0800720c */ /* 0x000fe20003f26270 */
[----:B0-2---:R0:W1:Y:S01]  /*d960*/  SHFL.IDX PT, R3, R57, 0x1, 0x1c1f ;  /* 0x003c1f0039037f89 */ /* 0x00506200000e0000 */
        /* <DEDUP_REMOVED lines=140> */
[----:B------:R-:W-:Y:S01]  /*e230*/  @!P0 IMAD.WIDE R26, R29, 0x4, R2 ;  /* 0x000000041d1a8825 */ /* 0x000fe200078e0202 */
[----:B-1----:R-:W-:Y:S02]  /*e240*/  @!P2 LOP3.LUT R7, R8, 0xfffffffe, RZ, 0xc0, !PT ;  /* 0xfffffffe0807a812 */ /* 0x002fe400078ec0ff */
[----:B------:R-:W-:Y:S01]  /*e250*/  ISETP.GE.AND P1, PT, R30, UR4, PT ;  /* 0x000000041e007c0c */ /* 0x000fe2000bf26270 */
[C---:B------:R-:W-:Y:S01]  /*e260*/  VIADD R31, R9.reuse, 0xb8 ;  /* 0x000000b8091f7836 */ /* 0x040fe20000000000 */
[----:B------:R1:W-:Y:S01]  /*e270*/  @!P0 ST.E.64 desc[UR52][R26.64], R134 ;  /* 0x000000861a008985 */ /* 0x0003e2000c101b34 */
[----:B------:R-:W-:Y:S01]  /*e280*/  @!P3 LOP3.LUT R29, R0, 0xfffffffe, RZ, 0xc0, !PT ;  /* 0xfffffffe001db812 */ /* 0x000fe200078ec0ff */
[----:B------:R-:W-:Y:S01]  /*e290*/  VIADD R8, R9, 0xc0 ;  /* 0x000000c009087836 */ /* 0x000fe20000000000 */
[----:B------:R-:W-:-:S02]  /*e2a0*/  @!P5 LEA.HI R28, R28, R28, RZ, 0x1 ;  /* 0x0000001c1c1cd211 */ /* 0x000fc400078f08ff */
[----:B------:R-:W-:Y:S01]  /*e2b0*/  ISETP.GE.AND P0, PT, R31, UR4, PT ;  /* 0x000000041f007c0c */ /* 0x000fe2000bf06270 */
[----:B0-----:R-:W-:-:S05]  /*e2c0*/  @!P2 IMAD.WIDE R4, R7, 0x4, R2 ;  /* 0x000000040704a825 */ /* 0x001fca00078e0202 */
[----:B------:R-:W-:Y:S01]  /*e2d0*/  @!P1 LEA.HI R30, R30, R30, RZ, 0x1 ;  /* 0x0000001e1e1e9211 */ /* 0x000fe200078f08ff */
[--C-:B------:R-:W-:Y:S01]  /*e2e0*/  @!P3 IMAD.WIDE R6, R29, 0x4, R2.reuse ;  /* 0x000000041d06b825 */ /* 0x100fe200078e0202 */
[----:B------:R-:W-:Y:S01]  /*e2f0*/  @!P5 LOP3.LUT R29, R28, 0xfffffffe, RZ, 0xc0, !PT ;  /* 0xfffffffe1c1dd812 */ /* 0x000fe200078ec0ff */
[----:B------:R0:W-:Y:S01]  /*e300*/  @!P2 ST.E.64 desc[UR52][R4.64], R126 ;  /* 0x0000007e0400a985 */ /* 0x0001e2000c101b34 */
[----:B-1----:R-:W-:Y:S02]  /*e310*/  @!P4 LOP3.LUT R27, R37, 0xfffffffe, RZ, 0xc0, !PT ;  /* 0xfffffffe251bc812 */ /* 0x002fe400078ec0ff */
[----:B------:R-:W-:Y:S01]  /*e320*/  ISETP.GE.AND P2, PT, R8, UR4, PT ;  /* 0x0000000408007c0c */ /* 0x000fe2000bf46270 */
[--C-:B------:R-:W-:Y:S01]  /*e330*/  @!P5 IMAD.WIDE R28, R29, 0x4, R2.reuse ;  /* 0x000000041d1cd825 */ /* 0x100fe200078e0202 */
[----:B------:R-:W-:Y:S01]  /*e340*/  @!P0 LEA.HI R0, R31, R31, RZ, 0x1 ;  /* 0x0000001f1f008211 */ /* 0x000fe200078f08ff */
[----:B------:R1:W-:Y:S01]  /*e350*/  @!P3 ST.E.64 desc[UR52][R6.64], R66 ;  /* 0x000000420600b985 */ /* 0x0003e2000c101b34 */
[----:B------:R-:W-:Y:S01]  /*e360*/  @!P1 LOP3.LUT R31, R30, 0xfffffffe, RZ, 0xc0, !PT ;  /* 0xfffffffe1e1f9812 */ /* 0x000fe200078ec0ff */
[----:B------:R-:W-:Y:S01]  /*e370*/  @!P4 IMAD.WIDE R26, R27, 0x4, R2 ;  /* 0x000000041b1ac825 */ /* 0x000fe200078e0202 */
[----:B------:R-:W-:-:S03]  /*e380*/  @!P0 LOP3.LUT R35, R0, 0xfffffffe, RZ, 0xc0, !PT ;  /* 0xfffffffe00238812 */ /* 0x000fc600078ec0ff */
[----:B------:R-:W-:Y:S01]  /*e390*/  VIADD R0, R9, 0xd0 ;  /* 0x000000d009007836 */ /* 0x000fe20000000000 */
[----:B------:R2:W-:Y:S01]  /*e3a0*/  @!P4 ST.E.64 desc[UR52][R26.64], R14 ;  /* 0x0000000e1a00c985 */ /* 0x0005e2000c101b34 */
[--C-:B0-----:R-:W-:Y:S02]  /*e3b0*/  @!P1 IMAD.WIDE R4, R31, 0x4, R2.reuse ;  /* 0x000000041f049825 */ /* 0x101fe400078e0202 */
[----:B------:R-:W-:Y:S01]  /*e3c0*/  @!P2 LEA.HI R8, R8, R8, RZ, 0x1 ;  /* 0x000000080808a211 */ /* 0x000fe200078f08ff */
[----:B------:R0:W-:Y:S01]  /*e3d0*/  @!P5 ST.E.64 desc[UR52][R28.64], R16 ;  /* 0x000000101c00d985 */ /* 0x0001e2000c101b34 */
[----:B------:R-:W-:Y:S02]  /*e3e0*/  VIADD R30, R9, 0xc8 ;  /* 0x000000c8091e7836 */ /* 0x000fe40000000000 */
[----:B-1----:R-:W-:Y:S01]  /*e3f0*/  @!P0 IMAD.WIDE R6, R35, 0x4, R2 ;  /* 0x0000000423068825 */ /* 0x002fe200078e0202 */
[----:B------:R1:W-:Y:S01]  /*e400*/  @!P1 ST.E.64 desc[UR52][R4.64], R18 ;  /* 0x0000001204009985 */ /* 0x0003e2000c101b34 */
[----:B------:R-:W-:-:S02]  /*e410*/  ISETP.GE.AND P1, PT, R0, UR4, PT ;  /* 0x0000000400007c0c */ /* 0x000fc4000bf26270 */
[----:B------:R-:W-:Y:S01]  /*e420*/  ISETP.GE.AND P3, PT, R30, UR4, PT ;  /* 0x000000041e007c0c */ /* 0x000fe2000bf66270 */
[----:B------:R5:W-:Y:S01]  /*e430*/  @!P0 ST.E.64 desc[UR52][R6.64], R46 ;  /* 0x0000002e06008985 */ /* 0x000be2000c101b34 */
[C---:B--2---:R-:W-:Y:S01]  /*e440*/  VIADD R14, R9.reuse, 0xd8 ;  /* 0x000000d8090e7836 */ /* 0x044fe20000000000 */
[----:B------:R-:W-:Y:S01]  /*e450*/  @!P2 LOP3.LUT R15, R8, 0xfffffffe, RZ, 0xc0, !PT ;  /* 0xfffffffe080fa812 */ /* 0x000fe200078ec0ff */
[C---:B------:R-:W-:Y:S02]  /*e460*/  VIADD R26, R9.reuse, 0xe8 ;  /* 0x000000e8091a7836 */ /* 0x040fe40000000000 */
[C---:B0-----:R-:W-:Y:S01]  /*e470*/  VIADD R16, R9.reuse, 0xe0 ;  /* 0x000000e009107836 */ /* 0x041fe20000000000 */
[----:B------:R-:W-:Y:S01]  /*e480*/  ISETP.GE.AND P0, PT, R14, UR4, PT ;  /* 0x000000040e007c0c */ /* 0x000fe2000bf06270 */
[----:B------:R-:W-:Y:S01]  /*e490*/  VIADD R27, R9, 0xf0 ;  /* 0x000000f0091b7836 */ /* 0x000fe20000000000 */
[----:B------:R-:W-:Y:S01]  /*e4a0*/  ISETP.GE.AND P5, PT, R26, UR4, PT ;  /* 0x000000041a007c0c */ /* 0x000fe2000bfa6270 */
[----:B-1----:R-:W-:Y:S01]  /*e4b0*/  @!P2 IMAD.WIDE R4, R15, 0x4, R2 ;  /* 0x000000040f04a825 */ /* 0x002fe200078e0202 */
[----:B------:R-:W-:-:S02]  /*e4c0*/  ISETP.GE.AND P4, PT, R16, UR4, PT ;  /* 0x0000000410007c0c */ /* 0x000fc4000bf86270 */
[----:B------:R-:W-:Y:S01]  /*e4d0*/  ISETP.GE.AND P6, PT, R27, UR4, PT ;  /* 0x000000041b007c0c */ /* 0x000fe2000bfc6270 */
[----:B------:R-:W-:Y:S01]  /*e4e0*/  VIADD R9, R9, 0xf8 ;  /* 0x000000f809097836 */ /* 0x000fe20000000000 */
[----:B------:R-:W-:Y:S01]  /*e4f0*/  @!P1 LEA.HI R0, R0, R0, RZ, 0x1 ;  /* 0x0000000000009211 */ /* 0x000fe200078f08ff */
[----:B------:R0:W-:Y:S01]  /*e500*/  @!P2 ST.E.64 desc[UR52][R4.64], R20 ;  /* 0x000000140400a985 */ /* 0x0001e2000c101b34 */
[----:B------:R-:W-:Y:S02]  /*e510*/  @!P3 LEA.HI R30, R30, R30, RZ, 0x1 ;  /* 0x0000001e1e1eb211 */ /* 0x000fe400078f08ff */
[----:B------:R-:W-:Y:S02]  /*e520*/  @!P1 LOP3.LUT R15, R0, 0xfffffffe, RZ, 0xc0, !PT ;  /* 0xfffffffe000f9812 */ /* 0x000fe400078ec0ff */
[----:B-----5:R-:W-:Y:S02]  /*e530*/  @!P3 LOP3.LUT R7, R30, 0xfffffffe, RZ, 0xc0, !PT ;  /* 0xfffffffe1e07b812 */ /* 0x020fe400078ec0ff */
[----:B------:R-:W-:Y:S01]  /*e540*/  @!P0 LEA.HI R0, R14, R14, RZ, 0x1 ;  /* 0x0000000e0e008211 */ /* 0x000fe200078f08ff */
[----:B------:R-:W-:Y:S01]  /*e550*/  @!P1 IMAD.WIDE R14, R15, 0x4, R2 ;  /* 0x000000040f0e9825 */ /* 0x000fe200078e0202 */
[----:B------:R-:W-:-:S02]  /*e560*/  @!P4 LEA.HI R16, R16, R16, RZ, 0x1 ;  /* 0x000000101010c211 */ /* 0x000fc400078f08ff */
[----:B------:R-:W-:Y:S01]  /*e570*/  @!P5 LEA.HI R26, R26, R26, RZ, 0x1 ;  /* 0x0000001a1a1ad211 */ /* 0x000fe200078f08ff */
[--C-:B------:R-:W-:Y:S01]  /*e580*/  @!P3 IMAD.WIDE R6, R7, 0x4, R2.reuse ;  /* 0x000000040706b825 */ /* 0x100fe200078e0202 */
[----:B------:R-:W-:Y:S02]  /*e590*/  @!P6 LEA.HI R27, R27, R27, RZ, 0x1 ;  /* 0x0000001b1b1be211 */ /* 0x000fe400078f08ff */
[----:B------:R-:W-:Y:S02]  /*e5a0*/  @!P0 LOP3.LUT R17, R0, 0xfffffffe, RZ, 0xc0, !PT ;  /* 0xfffffffe00118812 */ /* 0x000fe400078ec0ff */
[----:B------:R-:W-:Y:S01]  /*e5b0*/  @!P4 LOP3.LUT R19, R16, 0xfffffffe, RZ, 0xc0, !PT ;  /* 0xfffffffe1013c812 */ /* 0x000fe200078ec0ff */
[----:B------:R1:W-:Y:S01]  /*e5c0*/  @!P3 ST.E.64 desc[UR52][R6.64], R22 ;  /* 0x000000160600b985 */ /* 0x0003e2000c101b34 */
[----:B0-----:R-:W-:Y:S01]  /*e5d0*/  @!P5 LOP3.LUT R21, R26, 0xfffffffe, RZ, 0xc0, !PT ;  /* 0xfffffffe1a15d812 */ /* 0x001fe200078ec0ff */
[--C-:B------:R-:W-:Y:S01]  /*e5e0*/  @!P0 IMAD.WIDE R16, R17, 0x4, R2.reuse ;  /* 0x0000000411108825 */ /* 0x100fe200078e0202 */
[----:B------:R-:W-:Y:S01]  /*e5f0*/  @!P6 LOP3.LUT R27, R27, 0xfffffffe, RZ, 0xc0, !PT ;  /* 0xfffffffe1b1be812 */ /* 0x000fe200078ec0ff */
[----:B------:R0:W-:Y:S02]  /*e600*/  @!P1 ST.E.64 desc[UR52][R14.64], R24 ;  /* 0x000000180e009985 */ /* 0x0001e4000c101b34 */
[----:B------:R-:W-:-:S02]  /*e610*/  @!P4 IMAD.WIDE R4, R19, 0x4, R2 ;  /* 0x000000041304c825 */ /* 0x000fc400078e0202 */
[----:B------:R0:W-:Y:S01]  /*e620*/  @!P0 ST.E.64 desc[UR52][R16.64], R60 ;  /* 0x0000003c10008985 */ /* 0x0001e2000c101b34 */
[----:B------:R-:W-:Y:S01]  /*e630*/  ISETP.GE.AND P0, PT, R9, UR4, PT ;  /* 0x0000000409007c0c */ /* 0x000fe2000bf06270 */
[--C-:B------:R-:W-:Y:S02]  /*e640*/  @!P6 IMAD.WIDE R18, R27, 0x4, R2.reuse ;  /* 0x000000041b12e825 */ /* 0x100fe400078e0202 */
[----:B------:R0:W-:Y:S02]  /*e650*/  @!P4 ST.E.64 desc[UR52][R4.64], R10 ;  /* 0x0000000a0400c985 */ /* 0x0001e4000c101b34 */
[----:B-1----:R-:W-:-:S05]  /*e660*/  @!P5 IMAD.WIDE R6, R21, 0x4, R2 ;  /* 0x000000041506d825 */ /* 0x002fca00078e0202 */
        /* <DEDUP_REMOVED lines=8> */
.L_x_1310:
        /* <DEDUP_REMOVED lines=58> */
.L_x_1221:
        /* <DEDUP_REMOVED lines=18> */
.L_x_1313:
[----:B------:R-:W-:Y:S01]  /*ebb0*/  ULDC UR7, c[0x0][0xc50] ;  /* 0x0003140000077ab9 */ /* 0x000fe20000000800 */
[----:B------:R-:W-:Y:S01]  /*ebc0*/  UMOV UR40, UR6 ;  /* 0x0000000600287c82 */ /* 0x000fe20008000000 */
[----:B------:R-:W-:-:S11]  /*ebd0*/  UISETP.NE.AND UP0, UPT, UR7, 0x1, UPT ;  /* 0x000000010700788c */ /* 0x000fd6000bf05270 */
[----:B------:R-:W-:Y:S01]  /*ebe0*/  @UP0 ULDC UR4, c[0x0][0xc54] ;  /* 0x0003150000040ab9 */ /* 0x000fe20000000800 */
[----:B------:R-:W-:Y:S01]  /*ebf0*/  @UP0 ULDC UR8, c[0x0][0xc58] ;  /* 0x0003160000080ab9 */ /* 0x000fe20000000800 */
[----:B------:R-:W-:-:S04]  /*ec00*/  UIMAD.WIDE.U32 UR4, UR6, UR4, URZ ;  /* 0x00000004060472a5 */ /* 0x000fc8000f8e003f */
[----:B------:R-:W-:-:S12]  /*ec10*/  @UP0 USHF.R.U32.HI UR40, URZ, UR8, UR5 ;  /* 0x000000083f280299 */ /* 0x000fd80008011605 */
.L_x_1314:
        /* <DEDUP_REMOVED lines=8> */
[----:B------:R-:W-:Y:S01]  /*eca0*/  IMAD.MOV.U32 R17, RZ, RZ, RZ ;  /* 0x000000ffff117224 */ /* 0x000fe200078e00ff */
[----:B------:R-:W-:Y:S01]  /*ecb0*/  ULDC.64 UR4, c[0x0][0x418] ;  /* 0x0001060000047ab9 */ /* 0x000fe20000000a00 */
[----:B------:R-:W-:Y:S01]  /*ecc0*/  ULDC UR6, c[0x0][0x448] ;  /* 0x0001120000067ab9 */ /* 0x000fe20000000800 */
[----:B------:R-:W-:Y:S01]  /*ecd0*/  ULDC UR10, c[0x0][0x2f0] ;  /* 0x0000bc00000a7ab9 */ /* 0x000fe20000000800 */
[----:B------:R-:W-:Y:S01]  /*ece0*/  ULDC UR11, c[0x0][0x288] ;  /* 0x0000a200000b7ab9 */ /* 0x000fe20000000800 */
[----:B0-----:R-:W-:-:S04]  /*ecf0*/  ISETP.NE.U32.AND P0, PT, R2, RZ, PT ;  /* 0x000000ff0200720c */ /* 0x001fc80003f05070 */
[----:B------:R-:W-:-:S13]  /*ed00*/  ISETP.NE.AND.EX P0, PT, R3, RZ, PT, P0 ;  /* 0x000000ff0300720c */ /* 0x000fda0003f05300 */
[----:B------:R-:W0:Y:S02]  /*ed10*/  @P0 LDC.64 R2, c[0x0][0xa28] ;  /* 0x00028a00ff020b82 */ /* 0x000e240000000a00 */
[----:B0-----:R-:W-:-:S05]  /*ed20*/  @P0 IMAD.WIDE R2, R23, 0x4, R2 ;  /* 0x0000000417020825 */ /* 0x001fca00078e0202 */
[----:B------:R0:W5:Y:S01]  /*ed30*/  @P0 LDG.E R17, desc[UR52][R2.64] ;  /* 0x0000003402110981 */ /* 0x000162000c1e1900 */
[----:B------:R-:W1:Y:S01]  /*ed40*/  S2UR UR41, SR_CTAID.X ;  /* 0x00000000002979c3 */ /* 0x000e620000002500 */
[----:B------:R-:W-:Y:S02]  /*ed50*/  UISETP.NE.U32.AND UP0, UPT, UR4, URZ, UPT ;  /* 0x0000003f0400728c */ /* 0x000fe4000bf05070 */
[----:B------:R-:W-:Y:S02]  /*ed60*/  UISETP.NE.AND UP1, UPT, UR6, 0x1, UPT ;  /* 0x000000010600788c */ /* 0x000fe4000bf25270 */
[----:B------:R-:W-:Y:S01]  /*ed70*/  UISETP.NE.AND.EX UP0, UPT, UR5, URZ, UPT, UP0 ;  /* 0x0000003f0500728c */ /* 0x000fe2000bf05300 */
[----:B------:R-:W-:Y:S02]  /*ed80*/  ULDC UR6, c[0x0][0x424] ;  /* 0x0001090000067ab9 */ /* 0x000fe40000000800 */
[----:B------:R-:W-:Y:S01]  /*ed90*/  ULDC.64 UR4, c[0x0][0x9e0] ;  /* 0x0002780000047ab9 */ /* 0x000fe20000000a00 */
[----:B------:R-:W-:-:S02]  /*eda0*/  USEL UR9, UR6, 0x1, UP0 ;  /* 0x0000000106097887 */ /* 0x000fc40008000000 */
[----:B------:R-:W-:Y:S02]  /*edb0*/  UISETP.GE.AND UP0, UPT, UR5, 0x1, UPT ;  /* 0x000000010500788c */ /* 0x000fe4000bf06270 */
[----:B------:R-:W-:Y:S01]  /*edc0*/  UIMAD UR38, UR9, UR10, URZ ;  /* 0x0000000a092672a4 */ /* 0x000fe2000f8e023f */
[----:B------:R-:W-:Y:S01]  /*edd0*/  @UP1 ULDC UR7, c[0x0][0x44c] ;  /* 0x0001130000071ab9 */ /* 0x000fe20000000800 */
[----:B------:R-:W-:Y:S02]  /*ede0*/  UIMAD UR9, UR9, UR10, 0x3f ;  /* 0x0000003f090974a4 */ /* 0x000fe4000f8e020a */
[----:B------:R-:W-:Y:S01]  /*edf0*/  PLOP3.LUT P1, PT, PT, PT, UP0, 0x80, 0x0 ;  /* 0x000000000000781c */ /* 0x000fe20003f2f008 */
[----:B------:R-:W-:Y:S01]  /*ee00*/  @UP1 ULDC UR12, c[0x0][0x450] ;  /* 0x00011400000c1ab9 */ /* 0x000fe20000000800 */
[----:B------:R-:W-:Y:S02]  /*ee10*/  UP2UR UR48, UPR, URZ, 0x2 ;  /* 0x000000023f307883 */ /* 0x000fe40008000000 */
[----:B-1----:R-:W-:-:S04]  /*ee20*/  USHF.L.U32 UR41, UR41, 0x7, URZ ;  /* 0x0000000729297899 */ /* 0x002fc8000800063f */
[----:B------:R-:W-:-:S04]  /*ee30*/  UIADD3 UR8, UR41, 0x7f, URZ ;  /* 0x0000007f29087890 */ /* 0x000fc8000fffe03f */
[----:B------:R-:W-:Y:S02]  /*ee40*/  UIMAD.WIDE.U32 UR6, UR8, UR7, URZ ;  /* 0x00000007080672a5 */ /* 0x000fe4000f8e003f */
[----:B------:R-:W-:Y:S02]  /*ee50*/  UIADD3 UR6, UR38, 0x1, -UR11 ;  /* 0x0000000126067890 */ /* 0x000fe4000fffe80b */
[----:B------:R-:W-:Y:S02]  /*ee60*/  @UP1 USHF.R.U32.HI UR8, URZ, UR12, UR7 ;  /* 0x0000000c3f081299 */ /* 0x000fe40008011607 */
[----:B------:R-:W-:Y:S02]  /*ee70*/  USHF.R.S32.HI UR7, URZ, 0x1f, UR9 ;  /* 0x0000001f3f077899 */ /* 0x000fe40008011409 */
[----:B------:R-:W-:Y:S02]  /*ee80*/  UIADD3 UR6, UR6, UR8, URZ ;  /* 0x0000000806067290 */ /* 0x000fe4000fffe03f */
[----:B------:R-:W-:-:S02]  /*ee90*/  ULEA.HI UR7, UR7, UR9, URZ, 0x6 ;  /* 0x0000000907077291 */ /* 0x000fc4000f8f303f */
[----:B------:R-:W-:Y:S02]  /*eea0*/  UIADD3 UR4, UR6, UR4, URZ ;  /* 0x0000000406047290 */ /* 0x000fe4000fffe03f */
[----:B------:R-:W-:Y:S01]  /*eeb0*/  USHF.R.S32.HI UR42, URZ, 0x6, UR7 ;  /* 0x000000063f2a7899 */ /* 0x000fe20008011407 */
[----:B0-----:R-:W-:Y:S11]  /*eec0*/  @!P1 BRA `(.L_x_1316) ;  /* 0x0000000000449947 */ /* 0x001ff60003800000 */
        /* <DEDUP_REMOVED lines=10> */
.L_x_1317:
[----:B------:R-:W-:-:S11]  /*ef70*/  UISETP.NE.AND UP0, UPT, UR5, 0x1, UPT ;  /* 0x000000010500788c */ /* 0x000fd6000bf05270 */
[----:B------:R-:W-:Y:S02]  /*ef80*/  @UP0 ULDC.64 UR12, c[0x0][0x9e8] ;  /* 0x00027a00000c0ab9 */ /* 0x000fe40000000a00 */
[----:B------:R-:W-:-:S04]  /*ef90*/  UIMAD.WIDE.U32 UR6, UR8, UR12, URZ ;  /* 0x0000000c080672a5 */ /* 0x000fc8000f8e003f */
[----:B------:R-:W-:-:S12]  /*efa0*/  @UP0 USHF.R.U32.HI UR8, URZ, UR13, UR7 ;  /* 0x0000000d3f080299 */ /* 0x000fd80008011607 */
.L_x_1318:
[----:B------:R-:W-:-:S04]  /*efb0*/  UIMAD UR8, UR8, UR5, UR5 ;  /* 0x00000005080872a4 */ /* 0x000fc8000f8e0205 */
[----:B------:R-:W-:-:S04]  /*efc0*/  UISETP.LT.AND UP0, UPT, UR4, UR8, UPT ;  /* 0x000000080400728c */ /* 0x000fc8000bf01270 */
[----:B------:R-:W-:-:S12]  /*efd0*/  USEL UR4, UR4, UR8, UP0 ;  /* 0x0000000804047287 */ /* 0x000fd80008000000 */
.L_x_1316:
[----:B------:R-:W-:Y:S02]  /*efe0*/  UISETP.NE.AND UP0, UPT, UR48, URZ, UPT ;  /* 0x0000003f3000728c */ /* 0x000fe4000bf05270 */
[----:B------:R-:W-:-:S04]  /*eff0*/  UIADD3 UR4, UR4, 0x3f, URZ ;  /* 0x0000003f04047890 */ /* 0x000fc8000fffe03f */
[----:B------:R-:W-:-:S04]  /*f000*/  USHF.R.S32.HI UR8, URZ, 0x1f, UR4 ;  /* 0x0000001f3f087899 */ /* 0x000fc80008011404 */
[----:B------:R-:W-:Y:S01]  /*f010*/  ULEA.HI UR8, UR8, UR4, URZ, 0x6 ;  /* 0x0000000408087291 */ /* 0x000fe2000f8f303f */
[----:B------:R-:W-:Y:S01]  /*f020*/  @UP0 ULDC UR6, c[0x0][0x44c] ;  /* 0x0001130000060ab9 */ /* 0x000fe20000000800 */
[----:B------:R-:W-:Y:S01]  /*f030*/  @UP0 ULDC UR9, c[0x0][0x450] ;  /* 0x0001140000090ab9 */ /* 0x000fe20000000800 */
[----:B------:R-:W-:Y:S02]  /*f040*/  UIMAD.WIDE.U32 UR6, UR41, UR6, URZ ;  /* 0x00000006290672a5 */ /* 0x000fe4000f8e003f */
[----:B------:R-:W-:Y:S01]  /*f050*/  UMOV UR4, UR41 ;  /* 0x0000002900047c82 */ /* 0x000fe20008000000 */
[----:B------:R-:W-:Y:S02]  /*f060*/  USHF.R.S32.HI UR43, URZ, 0x6, UR8 ;  /* 0x000000063f2b7899 */ /* 0x000fe40008011408 */
[----:B------:R-:W-:Y:S02]  /*f070*/  @UP0 USHF.R.U32.HI UR4, URZ, UR9, UR7 ;  /* 0x000000093f040299 */ /* 0x000fe40008011607 */
[----:B------:R-:W-:-:S02]  /*f080*/  UISETP.LT.AND UP0, UPT, UR42, UR43, UPT ;  /* 0x0000002b2a00728c */ /* 0x000fc4000bf01270 */
[----:B------:R-:W-:Y:S01]  /*f090*/  UIADD3 UR4, UR4, -UR11, UR38 ;  /* 0x8000000b04047290 */ /* 0x000fe2000fffe026 */
[----:B------:R-:W-:Y:S01]  /*f0a0*/  ULDC UR8, c[0x0][0x9dc] ;  /* 0x0002770000087ab9 */ /* 0x000fe20000000800 */
[----:B------:R-:W-:Y:S02]  /*f0b0*/  USEL UR12, UR42, UR43, UP0 ;  /* 0x0000002b2a0c7287 */ /* 0x000fe40008000000 */
[----:B------:R-:W-:Y:S01]  /*f0c0*/  UIADD3 UR8, UR4, -UR8, URZ ;  /* 0x8000000804087290 */ /* 0x000fe2000fffe03f */
[----:B------:R-:W-:Y:S11]  /*f0d0*/  @!P1 BRA `(.L_x_1319) ;  /* 0x0000000000449947 */ /* 0x000ff60003800000 */
        /* <DEDUP_REMOVED lines=10> */
.L_x_1320:
[----:B------:R-:W-:-:S11]  /*f180*/  UISETP.NE.AND UP0, UPT, UR5, 0x1, UPT ;  /* 0x000000010500788c */ /* 0x000fd6000bf05270 */
[----:B------:R-:W-:Y:S02]  /*f190*/  @UP0 ULDC.64 UR10, c[0x0][0x9e8] ;  /* 0x00027a00000a0ab9 */ /* 0x000fe40000000a00 */
[----:B------:R-:W-:-:S04]  /*f1a0*/  UIMAD.WIDE.U32 UR6, UR4, UR10, URZ ;  /* 0x0000000a040672a5 */ /* 0x000fc8000f8e003f */
[----:B------:R-:W-:-:S12]  /*f1b0*/  @UP0 USHF.R.U32.HI UR4, URZ, UR11, UR7 ;  /* 0x0000000b3f040299 */ /* 0x000fd80008011607 */
.L_x_1321:
[----:B------:R-:W-:-:S04]  /*f1c0*/  UIMAD UR4, UR4, UR5, URZ ;  /* 0x00000005040472a4 */ /* 0x000fc8000f8e023f */
[----:B------:R-:W-:-:S04]  /*f1d0*/  UISETP.LT.AND UP0, UPT, UR8, UR4, UPT ;  /* 0x000000040800728c */ /* 0x000fc8000bf01270 */
[----:B------:R-:W-:-:S12]  /*f1e0*/  USEL UR8, UR8, UR4, !UP0 ;  /* 0x0000000408087287 */ /* 0x000fd8000c000000 */
.L_x_1319:
[----:B------:R-:W-:Y:S02]  /*f1f0*/  USHF.R.S32.HI UR4, URZ, 0x1f, UR8 ;  /* 0x0000001f3f047899 */ /* 0x000fe40008011408 */
[----:B------:R-:W-:Y:S02]  /*f200*/  USHF.R.U32.HI UR9, URZ, 0x10, UR45 ;  /* 0x000000103f097899 */ /* 0x000fe4000801162d */
[----:B------:R-:W-:Y:S02]  /*f210*/  ULEA.HI UR4, UR4, UR8, URZ, 0x6 ;  /* 0x0000000804047291 */ /* 0x000fe4000f8f303f */
[----:B------:R-:W-:Y:S02]  /*f220*/  ULOP3.LUT UR45, UR45, 0xffff, URZ, 0xc0, !UPT ;  /* 0x0000ffff2d2d7892 */ /* 0x000fe4000f8ec03f */
[----:B------:R-:W-:Y:S01]  /*f230*/  USHF.R.S32.HI UR4, URZ, 0x6, UR4 ;  /* 0x000000063f047899 */ /* 0x000fe20008011404 */
[----:B------:R-:W-:-:S03]  /*f240*/  UMOV UR37, URZ ;  /* 0x0000003f00257c82 */ /* 0x000fc60008000000 */
[----:B------:R-:W-:-:S04]  /*f250*/  UISETP.LT.AND UP0, UPT, URZ, UR4, UPT ;  /* 0x000000043f00728c */ /* 0x000fc8000bf01270 */
[----:B------:R-:W-:Y:S02]  /*f260*/  USEL UR44, URZ, UR4, !UP0 ;  /* 0x000000043f2c7287 */ /* 0x000fe4000c000000 */
[----:B------:R-:W-:Y:S02]  /*f270*/  UISETP.NE.AND UP0, UPT, UR9, URZ, UPT ;  /* 0x0000003f0900728c */ /* 0x000fe4000bf05270 */
[----:B------:R-:W-:-:S06]  /*f280*/  UISETP.GT.AND UP1, UPT, UR12, UR44, UPT ;  /* 0x0000002c0c00728c */ /* 0x000fcc000bf24270 */
[----:B------:R-:W-:-:S03]  /*f290*/  PLOP3.LUT P0, PT, PT, PT, UP1, 0x80, 0x0 ;  /* 0x000000000000781c */ /* 0x000fc60003f0f018 */
[----:B------:R-:W-:-:S10]  /*f2a0*/  @!UP0 ULDC UR9, c[0x0][0x9f0] ;  /* 0x00027c0000098ab9 */ /* 0x000fd40000000800 */
[----:B------:R-:W-:Y:S05]  /*f2b0*/  @!P0 BRA `(.L_x_1322) ;  /* 0x00000000007c8947 */ /* 0x000fea0003800000 */
[----:B------:R-:W-:Y:S01]  /*f2c0*/  IABS R0, UR9 ;  /* 0x0000000900007c13 */ /* 0x000fe20008000000 */
[----:B------:R-:W-:Y:S02]  /*f2d0*/  UIADD3 UR4, UR9, -0x1, UR12 ;  /* 0xffffffff09047890 */ /* 0x000fe4000fffe00c */
[----:B------:R-:W-:Y:S02]  /*f2e0*/  IABS R4, UR9 ;  /* 0x0000000900047c13 */ /* 0x000fe40008000000 */
[----:B------:R-:W-:Y:S01]  /*f2f0*/  R2UR UR10, R0 ;  /* 0x00000000000a72ca */ /* 0x000fe200000e0000 */
[----:B------:R-:W-:-:S03]  /*f300*/  UIADD3 UR6, -UR44, UR4, URZ ;  /* 0x000000042c067290 */ /* 0x000fc6000fffe13f */
[----:B------:R-:W-:-:S03]  /*f310*/  UMOV UR4, URZ ;  /* 0x0000003f00047c82 */ /* 0x000fc60008000000 */
[----:B------:R-:W-:Y:S01]  /*f320*/  IABS R3, UR6 ;  /* 0x0000000600037c13 */ /* 0x000fe20008000000 */
[----:B------:R-:W-:-:S03]  /*f330*/  ULOP3.LUT UR6, UR6, UR9, URZ, 0x3c, !UPT ;  /* 0x0000000906067292 */ /* 0x000fc6000f8e3c3f */
[----:B------:R-:W-:Y:S02]  /*f340*/  R2UR UR8, R3 ;  /* 0x00000000030872ca */ /* 0x000fe400000e0000 */
        /* <DEDUP_REMOVED lines=22> */
.L_x_1322:
[----:B------:R-:W-:Y:S02]  /*f4b0*/  UIMAD UR49, UR45, UR37, UR44 ;  /* 0x000000252d3172a4 */ /* 0x000fe4000f8e022c */
[----:B------:R-:W-:Y:S02]  /*f4c0*/  IMAD.U32 R3, RZ, RZ, UR37 ;  /* 0x00000025ff037e24 */ /* 0x000fe4000f8e00ff */
[----:B------:R-:W-:Y:S02]  /*f4d0*/  IMAD.MOV.U32 R0, RZ, RZ, RZ ;  /* 0x000000ffff007224 */ /* 0x000fe400078e00ff */
[----:B------:R-:W-:Y:S02]  /*f4e0*/  IMAD.MOV.U32 R30, RZ, RZ, 0x1 ;  /* 0x00000001ff1e7424 */ /* 0x000fe400078e00ff */
[----:B------:R-:W-:Y:S02]  /*f4f0*/  IMAD.U32 R16, RZ, RZ, UR49 ;  /* 0x00000031ff107e24 */ /* 0x000fe4000f8e00ff */
[----:B------:R-:W-:-:S03]  /*f500*/  IMAD.MOV.U32 R2, RZ, RZ, 0x1 ;  /* 0x00000001ff027424 */ /* 0x000fc600078e00ff */
[----:B------:R-:W-:-:S04]  /*f510*/  VIADDMNMX R16, R16, R3, UR12, PT ;  /* 0x0000000c10107e46 */ /* 0x000fc8000b800103 */
[----:B------:R-:W-:-:S13]  /*f520*/  ISETP.GT.AND P0, PT, R16, UR49, PT ;  /* 0x0000003110007c0c */ /* 0x000fda000bf04270 */
        /* <DEDUP_REMOVED lines=25> */
.L_x_1323:
        /* <DEDUP_REMOVED lines=20> */
.L_x_1324:
        /* <DEDUP_REMOVED lines=20> */
.L_x_1325:
        /* <DEDUP_REMOVED lines=18> */
.L_x_1326:
[----:B------:R-:W0:Y:S01]  /*fa60*/  LDC.64 R2, c[0x0][0x9f8] ;  /* 0x00027e00ff027b82 */ /* 0x000e220000000a00 */
[----:B------:R-:W-:-:S07]  /*fa70*/  IMAD.MOV.U32 R34, RZ, RZ, R23 ;  /* 0x000000ffff227224 */ /* 0x000fce00078e0017 */
[----:B------:R-:W1:Y:S01]  /*fa80*/  LDC R13, c[0x0][0x430] ;  /* 0x00010c00ff0d7b82 */ /* 0x000e620000000800 */
[C---:B------:R-:W-:Y:S01]  /*fa90*/  IMAD.SHL.U32 R0, R18.reuse, 0x10, RZ ;  /* 0x0000001012007824 */ /* 0x040fe200078e00ff */
[----:B------:R-:W-:Y:S02]  /*faa0*/  LOP3.LUT R10, R18, 0x7f, RZ, 0xc0, !PT ;  /* 0x0000007f120a7812 */ /* 0x000fe400078ec0ff */
[----:B------:R-:W-:Y:S02]  /*fab0*/  LEA R6, R16, 0xffffffc0, 0x6 ;  /* 0xffffffc010067811 */ /* 0x000fe400078e30ff */
[----:B------:R-:W-:Y:S02]  /*fac0*/  LOP3.LUT R31, R31, 0xffffffef, RZ, 0xc0, !PT ;  /* 0xffffffef1f1f7812 */ /* 0x000fe400078ec0ff */
[----:B------:R-:W2:Y:S01]  /*fad0*/  LDC R20, c[0x0][0x2f4] ;  /* 0x0000bd00ff147b82 */ /* 0x000ea20000000800 */
[----:B0-----:R-:W-:-:S04]  /*fae0*/  ISETP.NE.U32.AND P0, PT, R2, RZ, PT ;  /* 0x000000ff0200720c */ /* 0x001fc80003f05070 */
[----:B------:R-:W-:-:S13]  /*faf0*/  ISETP.NE.AND.EX P0, PT, R3, RZ, PT, P0 ;  /* 0x000000ff0300720c */ /* 0x000fda0003f05300 */
[----:B------:R-:W0:Y:S02]  /*fb00*/  @P0 LDC.64 R2, c[0x0][0x9f8] ;  /* 0x00027e00ff020b82 */ /* 0x000e240000000a00 */
[----:B0-----:R-:W-:-:S05]  /*fb10*/  @P0 IMAD.WIDE R2, R23, 0x4, R2 ;  /* 0x0000000417020825 */ /* 0x001fca00078e0202 */
[----:B------:R0:W3:Y:S01]  /*fb20*/  @P0 LDG.E R34, desc[UR52][R2.64] ;  /* 0x0000003402220981 */ /* 0x0000e2000c1e1900 */
[----:B------:R-:W-:Y:S02]  /*fb30*/  LOP3.LUT R24, R0, 0x70, RZ, 0xc0, !PT ;  /* 0x0000007000187812 */ /* 0x000fe400078ec0ff */
[----:B------:R-:W-:Y:S02]  /*fb40*/  SHF.R.U32.HI R22, RZ, 0x3, R10 ;  /* 0x00000003ff167819 */ /* 0x000fe4000001160a */
[----:B-1----:R-:W-:Y:S02]  /*fb50*/  ISETP.NE.AND P1, PT, R13, 0x1, PT ;  /* 0x000000010d00780c */ /* 0x002fe40003f25270 */
[----:B------:R-:W-:-:S05]  /*fb60*/  LOP3.LUT R21, R24, R22, RZ, 0xfc, !PT ;  /* 0x0000001618157212 */ /* 0x000fca00078efcff */
[----:B------:R-:W-:-:S04]  /*fb70*/  IMAD.IADD R4, R21, 0x1, R6 ;  /* 0x0000000115047824 */ /* 0x000fc800078e0206 */
[C---:B-----5:R-:W-:Y:S01]  /*fb80*/  IMAD.IADD R7, R4.reuse, 0x1, R17 ;  /* 0x0000000104077824 */ /* 0x060fe200078e0211 */
[----:B------:R-:W-:Y:S01]  /*fb90*/  ISETP.GE.AND P0, PT, R4, UR38, PT ;  /* 0x0000002604007c0c */ /* 0x000fe2000bf06270 */
[----:B------:R-:W1:Y:S01]  /*fba0*/  @P1 LDC R0, c[0x0][0x434] ;  /* 0x00010d00ff001b82 */ /* 0x000e620000000800 */
[----:B------:R-:W-:Y:S01]  /*fbb0*/  @P1 LOP3.LUT R31, R31, 0x10, RZ, 0xfc, !PT ;  /* 0x000000101f1f1812 */ /* 0x000fe200078efcff */
[----:B------:R-:W-:Y:S01]  /*fbc0*/  IMAD.MOV.U32 R11, RZ, RZ, R7 ;  /* 0x000000ffff0b7224 */ /* 0x000fe200078e0007 */
[----:B------:R-:W-:-:S05]  /*fbd0*/  ISETP.GT.U32.OR P0, PT, R21, 0x3f, P0 ;  /* 0x0000003f1500780c */ /* 0x000fca0000704470 */
        /* <DEDUP_REMOVED lines=13> */
[----:B------:R0:W-:Y:S02]  /*fcb0*/  STL [R1], R12 ;  /* 0x0000000c01007387 */ /* 0x0001e40000100800 */
[----:B------:R-:W-:-:S04]  /*fcc0*/  @!P0 IMAD R9, R34, R9, R0 ;  /* 0x0000000922098224 */ /* 0x000fc800078e0200 */
[----:B------:R-:W-:-:S05]  /*fcd0*/  @!P0 IMAD.IADD R0, R3, 0x1, R9 ;  /* 0x0000000103008824 */ /* 0x000fca00078e0209 */
[----:B------:R-:W-:Y:S01]  /*fce0*/  @!P0 LEA.HI.X R5, R2, R5, R0, 0x2, P1 ;  /* 0x0000000502058211 */ /* 0x000fe200008f1400 */
[C---:B------:R-:W-:Y:S02]  /*fcf0*/  IMAD.SHL.U32 R2, R18.reuse, 0x40, RZ ;  /* 0x0000004012027824 */ /* 0x040fe400078e00ff */
[----:B------:R-:W-:Y:S02]  /*fd00*/  IMAD.SHL.U32 R8, R18, 0x8, RZ ;  /* 0x0000000812087824 */ /* 0x000fe400078e00ff */
[----:B------:R-:W-:Y:S01]  /*fd10*/  IMAD.MOV.U32 R0, RZ, RZ, RZ ;  /* 0x000000ffff007224 */ /* 0x000fe200078e00ff */
[----:B------:R-:W-:-:S04]  /*fd20*/  LOP3.LUT R3, R2, 0x180, RZ, 0xc0, !PT ;  /* 0x0000018002037812 */ /* 0x000fc800078ec0ff */
[----:B------:R-:W-:Y:S01]  /*fd30*/  LOP3.LUT R3, R3, 0x10, R18, 0xf8, !PT ;  /* 0x0000001003037812 */ /* 0x000fe200078ef812 */
[----:B------:R1:W5:Y:S01]  /*fd40*/  @!P0 LDG.E R0, desc[UR52][R4.64] ;  /* 0x0000003404008981 */ /* 0x000362000c1e1900 */
[C---:B------:R-:W-:Y:S02]  /*fd50*/  LOP3.LUT R37, R2.reuse, 0x200, RZ, 0xc0, !PT ;  /* 0x0000020002257812 */ /* 0x040fe400078ec0ff */
[----:B0-----:R-:W-:Y:S02]  /*fd60*/  LOP3.LUT R12, R3, 0x30, R8, 0x78, !PT ;  /* 0x00000030030c7812 */ /* 0x001fe400078e7808 */
[----:B------:R-:W-:Y:S02]  /*fd70*/  LOP3.LUT R8, R2, 0x40, RZ, 0xc0, !PT ;  /* 0x0000004002087812 */ /* 0x000fe400078ec0ff */
[----:B------:R-:W-:Y:S02]  /*fd80*/  SHF.R.U32.HI R3, RZ, 0x5, R10 ;  /* 0x00000005ff037819 */ /* 0x000fe4000001160a */
[----:B------:R-:W-:Y:S01]  /*fd90*/  LOP3.LUT R2, R29, 0x380, RZ, 0xc0, !PT ;  /* 0x000003801d027812 */ /* 0x000fe200078ec0ff */
[----:B-1----:R-:W-:-:S02]  /*fda0*/  IMAD.MOV R4, RZ, RZ, -R11 ;  /* 0x000000ffff047224 */ /* 0x002fc400078e0a0b */
[----:B------:R-:W-:Y:S02]  /*fdb0*/  IMAD R8, R3, 0x400, R8 ;  /* 0x0000040003087824 */ /* 0x000fe400078e0208 */
[----:B------:R-:W-:Y:S02]  /*fdc0*/  IMAD R4, R13, R4, R7 ;  /* 0x000000040d047224 */ /* 0x000fe400078e0207 */
[----:B------:R-:W-:Y:S01]  /*fdd0*/  IMAD R2, R3, 0x10, R2 ;  /* 0x0000001003027824 */ /* 0x000fe200078e0202 */
[----:B------:R-:W-:Y:S01]  /*fde0*/  IADD3 R37, R12, R8, R37 ;  /* 0x000000080c257210 */ /* 0x000fe20007ffe025 */
[----:B------:R-:W-:Y:S06]  /*fdf0*/  BRA.DIV UR4, `(.L_x_1327) ;  /* 0x0000003a04307947 */ /* 0x000fec000b800000 */
.L_x_1379:
[----:B------:R-:W-:Y:S01]  /*fe00*/  ULOP3.LUT UR4, UR36, 0x2, URZ, 0xfc, !UPT ;  /* 0x0000000224047892 */ /* 0x000fe2000f8efc3f */
[----:B------:R-:W-:Y:S01]  /*fe10*/  ISETP.GE.AND P4, PT, R24, R20, PT ;  /* 0x000000141800720c */ /* 0x000fe20003f86270 */
[----:B------:R-:W-:Y:S01]  /*fe20*/  IMAD.U32 R33, RZ, RZ, UR40 ;  /* 0x00000028ff217e24 */ /* 0x000fe2000f8e00ff */
[----:B------:R-:W-:Y:S02]  /*fe30*/  LOP3.LUT R31, R31, 0xfffffff7, RZ, 0xc0, !PT ;  /* 0xfffffff71f1f7812 */ /* 0x000fe400078ec0ff */
[----:B------:R-:W-:Y:S01]  /*fe40*/  ISETP.GT.U32.AND P3, PT, R21, 0x3f, PT ;  /* 0x0000003f1500780c */ /* 0x000fe20003f64070 */
[----:B------:R-:W-:Y:S01]  /*fe50*/  IMAD.U32 R3, RZ, RZ, UR4 ;  /* 0x00000004ff037e24 */ /* 0x000fe2000f8e00ff */
[----:B------:R-:W-:Y:S02]  /*fe60*/  LOP3.LUT P0, RZ, R18, 0x4, RZ, 0xc0, !PT ;  /* 0x0000000412ff7812 */ /* 0x000fe4000780c0ff */
[----:B------:R-:W-:Y:S02]  /*fe70*/  SHF.R.U32.HI R11, RZ, 0x3, R18 ;  /* 0x00000003ff0b7819 */ /* 0x000fe40000011612 */
[----:B------:R-:W-:Y:S01]  /*fe80*/  ISETP.NE.AND P1, PT, R3, 0x3, PT ;  /* 0x000000030300780c */ /* 0x000fe20003f25270 */
[----:B------:R-:W-:Y:S01]  /*fe90*/  IMAD.MOV.U32 R3, RZ, RZ, 0x20 ;  /* 0x00000020ff037424 */ /* 0x000fe200078e00ff */
[----:B------:R-:W-:-:S02]  /*fea0*/  LOP3.LUT R18, R24, 0x80, RZ, 0xfc, !PT ;  /* 0x0000008018127812 */ /* 0x000fc400078efcff */
[----:B------:R-:W-:Y:S02]  /*feb0*/  LOP3.LUT R2, R2, R24, RZ, 0x3c, !PT ;  /* 0x0000001802027212 */ /* 0x000fe400078e3cff */
[----:B------:R-:W-:Y:S02]  /*fec0*/  ISETP.GE.AND P2, PT, R18, R20, PT ;  /* 0x000000141200720c */ /* 0x000fe40003f46270 */
[----:B------:R-:W-:Y:S01]  /*fed0*/  LOP3.LUT R29, R2, 0xc00, R29, 0xf8, !PT ;  /* 0x00000c00021d7812 */ /* 0x000fe200078ef81d */
[----:B------:R-:W-:Y:S01]  /*fee0*/  IMAD.MOV.U32 R2, RZ, RZ, 0x40 ;  /* 0x00000040ff027424 */ /* 0x000fe200078e00ff */
[----:B------:R-:W-:-:S03]  /*fef0*/  SHF.R.S32.HI R33, RZ, 0x1f, R33 ;  /* 0x0000001fff217819 */ /* 0x000fc60000011421 */
[----:B------:R-:W-:Y:S02]  /*ff00*/  @P1 LOP3.LUT R31, R31, 0x8, RZ, 0xfc, !PT ;  /* 0x000000081f1f1812 */ /* 0x000fe400078efcff */
[----:B------:R-:W-:Y:S02]  /*ff10*/  SEL R5, R2, 0xffffffc0, !P0 ;  /* 0xffffffc002057807 */ /* 0x000fe40004000000 */
[----:B------:R-:W-:Y:S02]  /*ff20*/  LOP3.LUT R31, R31, 0xfffffffd, RZ, 0xc0, !PT ;  /* 0xfffffffd1f1f7812 */ /* 0x000fe400078ec0ff */
[----:B------:R-:W-:Y:S02]  /*ff30*/  SEL R2, R3, 0xffffffe0, !P0 ;  /* 0xffffffe003027807 */ /* 0x000fe40004000000 */
[----:B------:R-:W-:-:S04]  /*ff40*/  @P4 LOP3.LUT R31, R31, 0x2, RZ, 0xfc, !PT ;  /* 0x000000021f1f4812 */ /* 0x000fc800078efcff */
[----:B------:R-:W-:-:S04]  /*ff50*/  LOP3.LUT R31, R31, 0xfffffffb, RZ, 0xc0, !PT ;  /* 0xfffffffb1f1f7812 */ /* 0x000fc800078ec0ff */
[----:B------:R-:W-:-:S04]  /*ff60*/  @P3 LOP3.LUT R31, R31, 0x4, RZ, 0xfc, !PT ;  /* 0x000000041f1f3812 */ /* 0x000fc800078efcff */
[----:B------:R-:W-:-:S04]  /*ff70*/  LOP3.LUT R31, R31, 0xfffffffe, RZ, 0xc0, !PT ;  /* 0xfffffffe1f1f7812 */ /* 0x000fc800078ec0ff */
[----:B------:R-:W-:Y:S01]  /*ff80*/  @P2 LOP3.LUT R31, R31, 0x1, RZ, 0xfc, !PT ;  /* 0x000000011f1f2812 */ /* 0x000fe200078efcff */
[----:B------:R-:W-:Y:S06]  /*ff90*/  @!P1 BRA `(.L_x_1328) ;  /* 0x0000000000049947 */ /* 0x000fec0003800000 */
[----:B------:R-:W-:Y:S01]  /*ffa0*/  BPT.TRAP 0x1 ;  /* 0x000000040000795c */ /* 0x000fe20000300000 */
.L_x_1328:
[----:B------:R-:W-:Y:S01]  /*ffb0*/  IMAD.MOV.U32 R20, RZ, RZ, 0x1 ;  /* 0x00000001ff147424 */ /* 0x000fe200078e00ff */
[----:B------:R-:W-:-:S04]  /*ffc0*/  SHF.R.S32.HI R8, RZ, 0x1f, R4 ;  /* 0x0000001fff087819 */ /* 0x000fc80000011404 */
[----:B------:R-:W-:-:S04]  /*ffd0*/  SHF.L.U32 R20, R20, 0x1f, RZ ;  /* 0x0000001f14147819 */ /* 0x000fc800000006ff */
[----:B------:R-:W0:Y:S02]  /*ffe0*/  SYNCS.PHASECHK.TRANS64.TRYWAIT P0, [UR46+0x20880], R20 ;  /* 0x02088014ff0075a7 */ /* 0x000e24000800016e */
[----:B0-----:R-:W-:Y:S05]  /*fff0*/  @!P0 BRA `(.L_x_1329) ;  /* 0x0000003400d08947 */ /* 0x001fea0003800000 */
.L_x_1380:
[----:B------:R-:W1:Y:S01]  /*10000*/  S2R R21, SR_TID.X ;  /* 0x0000000000157919 */ /* 0x000e620000002100 */
[----:B------:R-:W-:Y:S01]  /*10010*/  ULDC.64 UR4, c[0x0][0x328] ;  /* 0x0000ca0000047ab9 */ /* 0x000fe20000000a00 */
[----:B-----5:R-:W-:Y:S01]  /*10020*/  SHF.R.S32.HI R9, RZ, 0x1f, R0 ;  /* 0x0000001fff097819 */ /* 0x020fe20000011400 */
[----:B------:R-:W-:Y:S01]  /*10030*/  IMAD R3, R8, UR4, RZ ;  /* 0x0000000408037c24 */ /* 0x000fe2000f8e02ff */
[----:B------:R-:W-:Y:S01]  /*10040*/  R2UR UR6, R33 ;  /* 0x00000000210672ca */ /* 0x000fe200000e0000 */
[----:B------:R-:W-:Y:S01]  /*10050*/  IMAD.SHL.U32 R36, R10, 0x10, RZ ;  /* 0x000000100a247824 */ /* 0x000fe200078e00ff */
[----:B------:R-:W-:Y:S01]  /*10060*/  IADD3 R6, -R22, UR38, -R6 ;  /* 0x0000002616067c10 */ /* 0x000fe2000fffe906 */
[C---:B------:R-:W-:Y:S02]  /*10070*/  IMAD R5, R4.reuse, UR5, R3 ;  /* 0x0000000504057c24 */ /* 0x040fe4000f8e0203 */
[----:B------:R-:W-:Y:S01]  /*10080*/  IMAD.WIDE.U32 R2, R4, UR4, RZ ;  /* 0x0000000404027c25 */ /* 0x000fe2000f8e00ff */
[----:B------:R-:W-:Y:S01]  /*10090*/  ULDC.64 UR4, c[0x0][0x338] ;  /* 0x0000ce0000047ab9 */ /* 0x000fe20000000a00 */
[----:B------:R-:W-:-:S02]  /*100a0*/  ISETP.GE.AND P4, PT, R6, 0x1, PT ;  /* 0x000000010600780c */ /* 0x000fc40003f86270 */
        /* <DEDUP_REMOVED lines=11> */
[----:B-1----:R-:W-:Y:S01]  /*10160*/  IMAD.SHL.U32 R21, R21, 0x10, RZ ;  /* 0x0000001015157824 */ /* 0x002fe200078e00ff */
[----:B------:R-:W-:Y:S01]  /*10170*/  IADD3 R5, P0, R2, UR6, RZ ;  /* 0x0000000602057c10 */ /* 0x000fe2000ff1e0ff */
[----:B------:R-:W-:Y:S02]  /*10180*/  IMAD.SHL.U32 R2, R11, 0x80, RZ ;  /* 0x000000800b027824 */ /* 0x000fe400078e00ff */
[----:B------:R-:W-:Y:S01]  /*10190*/  IMAD.U32 R7, RZ, RZ, UR7 ;  /* 0x00000007ff077e24 */ /* 0x000fe2000f8e00ff */
[----:B------:R-:W-:Y:S01]  /*101a0*/  LOP3.LUT R21, R21, 0x70, RZ, 0xc0, !PT ;  /* 0x0000007015157812 */ /* 0x000fe200078ec0ff */
[----:B------:R-:W-:-:S03]  /*101b0*/  IMAD.SHL.U32 R11, R11, 0x10, RZ ;  /* 0x000000100b0b7824 */ /* 0x000fc600078e00ff */
[----:B------:R-:W-:Y:S02]  /*101c0*/  LOP3.LUT R2, R21, 0x380, R2, 0xf8, !PT ;  /* 0x0000038015027812 */ /* 0x000fe400078ef802 */
[----:B------:R-:W-:Y:S01]  /*101d0*/  IADD3.X R7, R7, UR4, R3, P0, !PT ;  /* 0x0000000407077c10 */ /* 0x000fe200087fe403 */
[----:B------:R-:W-:Y:S01]  /*101e0*/  UMOV UR4, 0xffffffff ;  /* 0xffffffff00047882 */ /* 0x000fe20000000000 */
[----:B------:R-:W-:-:S04]  /*101f0*/  LOP3.LUT R11, R2, 0x70, R11, 0x78, !PT ;  /* 0x00000070020b7812 */ /* 0x000fc800078e780b */
[----:B------:R-:W-:Y:S01]  /*10200*/  LOP3.LUT R36, R11, 0x400, R36, 0xf8, !PT ;  /* 0x000004000b247812 */ /* 0x000fe200078ef824 */
[----:B------:R-:W-:Y:S06]  /*10210*/  BRA.DIV UR4, `(.L_x_1330) ;  /* 0x00000036045c7947 */ /* 0x000fec000b800000 */
[----:B------:R-:W1:Y:S01]  /*10220*/  SHFL.IDX PT, R14, R5, RZ, 0x181f ;  /* 0x00181fff050e7589 */ /* 0x000e6200000e0000 */
[----:B------:R-:W2:Y:S01]  /*10230*/  LDC R10, c[0x0][0x2f4] ;  /* 0x0000bd00ff0a7b82 */ /* 0x000ea20000000800 */
[----:B------:R-:W-:Y:S01]  /*10240*/  VIADD R28, R36, UR46 ;  /* 0x0000002e241c7c36 */ /* 0x000fe20008000000 */
[C---:B------:R-:W-:Y:S01]  /*10250*/  ISETP.GE.AND P1, PT, R6.reuse, 0x21, PT ;  /* 0x000000210600780c */ /* 0x040fe20003f26270 */
[----:B------:R-:W3:Y:S01]  /*10260*/  SHFL.IDX PT, R3, R7, RZ, 0x181f ;  /* 0x00181fff07037589 */ /* 0x000ee200000e0000 */
[----:B------:R-:W-:Y:S02]  /*10270*/  ISETP.GE.AND P5, PT, R6, 0x31, PT ;  /* 0x000000310600780c */ /* 0x000fe40003fa6270 */
[C---:B-1----:R-:W-:Y:S02]  /*10280*/  IADD3 R2, P0, R21.reuse, R14, RZ ;  /* 0x0000000e15027210 */ /* 0x042fe40007f1e0ff */
[-C--:B--2---:R-:W-:Y:S01]  /*10290*/  ISETP.GE.AND P3, PT, R21, R10.reuse, PT ;  /* 0x0000000a1500720c */ /* 0x084fe20003f66270 */
[----:B------:R-:W1:Y:S01]  /*102a0*/  SHFL.IDX PT, R14, R5, 0x1, 0x181f ;  /* 0x00381f00050e7f89 */ /* 0x000e6200000e0000 */
[----:B------:R-:W-:Y:S01]  /*102b0*/  ISETP.GE.AND P2, PT, R18, R10, PT ;  /* 0x0000000a1200720c */ /* 0x000fe20003f46270 */
[----:B---3--:R-:W-:Y:S01]  /*102c0*/  IMAD.X R3, RZ, RZ, R3, P0 ;  /* 0x000000ffff037224 */ /* 0x008fe200000e0603 */
        /* <DEDUP_REMOVED lines=21> */
[----:B-1--4-:R-:W-:-:S13]  /*10420*/  ISETP.GE.AND P0, PT, R6, 0x11, PT ;  /* 0x000000110600780c */ /* 0x012fda0003f06270 */
.L_x_1390:
[C---:B------:R-:W-:Y:S02]  /*10430*/  ISETP.LT.OR P3, PT, R6.reuse, 0x31, P3 ;  /* 0x000000310600780c */ /* 0x040fe40001f61670 */
[----:B------:R-:W-:Y:S02]  /*10440*/  ISETP.LT.OR P2, PT, R6, 0x31, P2 ;  /* 0x000000310600780c */ /* 0x000fe40001741670 */
[----:B0--3--:R-:W-:-:S05]  /*10450*/  IADD3 R2, P6, R21, R14, RZ ;  /* 0x0000000e15027210 */ /* 0x009fca0007fde0ff */
        /* <DEDUP_REMOVED lines=15> */
.L_x_1331:
[----:B------:R-:W-:Y:S01]  /*10550*/  SYNCS.ARRIVE.TRANS64.A1T0 RZ, [UR46+0x20870], RZ ;  /* 0x020870ffffff79a7 */ /* 0x000fe2000810002e */
[----:B------:R-:W-:Y:S05]  /*10560*/  @!P6 BRA `(.L_x_1332) ;  /* 0x000000000004e947 */ /* 0x000fea0003800000 */
[----:B------:R-:W-:Y:S01]  /*10570*/  BPT.TRAP 0x1 ;  /* 0x000000040000795c */ /* 0x000fe20000300000 */
.L_x_1332:
[----:B------:R-:W0:Y:S02]  /*10580*/  SYNCS.PHASECHK.TRANS64.TRYWAIT P2, [UR46+0x20840], R20 ;  /* 0x02084014ff0075a7 */ /* 0x000e24000804016e */
[----:B0-----:R-:W-:Y:S05]  /*10590*/  @!P2 BRA `(.L_x_1333) ;  /* 0x0000003400d0a947 */ /* 0x001fea0003800000 */
.L_x_1391:
[----:B------:R-:W-:Y:S01]  /*105a0*/  ULDC.64 UR4, c[0x0][0x300] ;  /* 0x0000c00000047ab9 */ /* 0x000fe20000000a00 */
[----:B------:R-:W1:Y:S01]  /*105b0*/  S2R R25, SR_TID.X ;  /* 0x0000000000197919 */ /* 0x000e620000002100 */
[----:B------:R-:W-:Y:S01]  /*105c0*/  IMAD R3, R8, UR4, RZ ;  /* 0x0000000408037c24 */ /* 0x000fe2000f8e02ff */
[----:B------:R-:W-:Y:S01]  /*105d0*/  R2UR UR6, R33 ;  /* 0x00000000210672ca */ /* 0x000fe200000e0000 */
[----:B------:R-:W2:Y:S02]  /*105e0*/  LDC R6, c[0x0][0x2f4] ;  /* 0x0000bd00ff067b82 */ /* 0x000ea40000000800 */
        /* <DEDUP_REMOVED lines=16> */
[----:B------:R-:W-:Y:S01]  /*106f0*/  IADD3 R0, P2, R2, UR6, RZ ;  /* 0x0000000602007c10 */ /* 0x000fe2000ff5e0ff */
[----:B-1----:R-:W-:-:S03]  /*10700*/  IMAD.SHL.U32 R25, R25, 0x10, RZ ;  /* 0x0000001019197824 */ /* 0x002fc600078e00ff */
[----:B------:R-:W-:Y:S01]  /*10710*/  IADD3.X R4, R5, UR4, R3, P2, !PT ;  /* 0x0000000405047c10 */ /* 0x000fe200097fe403 */
[----:B------:R-:W-:Y:S01]  /*10720*/  UMOV UR4, 0xffffffff ;  /* 0xffffffff00047882 */ /* 0x000fe20000000000 */
[----:B------:R-:W-:Y:S02]  /*10730*/  LOP3.LUT R25, R25, 0x70, RZ, 0xc0, !PT ;  /* 0x0000007019197812 */ /* 0x000fe400078ec0ff */
[----:B------:R-:W-:Y:S05]  /*10740*/  BRA.DIV UR4, `(.L_x_1334) ;  /* 0x0000003604787947 */ /* 0x000fea000b800000 */
[----:B------:R-:W1:Y:S01]  /*10750*/  SHFL.IDX PT, R14, R0, RZ, 0x181f ;  /* 0x00181fff000e7589 */ /* 0x000e6200000e0000 */
[----:B------:R-:W-:-:S03]  /*10760*/  ISETP.GE.AND P6, PT, R25, R6, PT ;  /* 0x000000061900720c */ /* 0x000fc60003fc6270 */
[----:B------:R-:W2:Y:S04]  /*10770*/  SHFL.IDX PT, R2, R4, RZ, 0x181f ;  /* 0x00181fff04027589 */ /* 0x000ea800000e0000 */
[----:B------:R-:W-:Y:S01]  /*10780*/  SHFL.IDX PT, R5, R4, 0x1, 0x181f ;  /* 0x00381f0004057f89 */ /* 0x000fe200000e0000 */
[----:B-1----:R-:W-:-:S05]  /*10790*/  @P4 IADD3 R14, P2, R25, R14, RZ ;  /* 0x0000000e190e4210 */ /* 0x002fca0007f5e0ff */
[----:B--2---:R-:W-:Y:S02]  /*107a0*/  @P4 IMAD.X R3, RZ, RZ, R2, P2 ;  /* 0x000000ffff034224 */ /* 0x004fe400010e0602 */
[----:B------:R-:W-:Y:S02]  /*107b0*/  @P4 IMAD.MOV.U32 R2, RZ, RZ, R14 ;  /* 0x000000ffff024224 */ /* 0x000fe400078e000e */
[----:B------:R-:W1:Y:S04]  /*107c0*/  SHFL.IDX PT, R14, R0, 0x1, 0x181f ;  /* 0x00381f00000e7f89 */ /* 0x000e6800000e0000 */
[----:B------:R-:W-:Y:S04]  /*107d0*/  @P4 LDGSTS.E.BYPASS.LTC128B.128 [R28+0x18400], desc[UR52][R2.64], !P6 ;  /* 0x18400000021c4fae */ /* 0x000fe8000f101d74 */
[----:B------:R2:W-:Y:S01]  /*107e0*/  @P4 LDGSTS.E.BYPASS.LTC128B.128 [R28+0x1a400], desc[UR52][R2.64+0x80], !P3 ;  /* 0x1a400080021c4fae */ /* 0x0005e2000d901d74 */
[----:B-1----:R-:W-:-:S05]  /*107f0*/  @P0 IADD3 R14, P2, R25, R14, RZ ;  /* 0x0000000e190e0210 */ /* 0x002fca0007f5e0ff */
[----:B------:R-:W-:Y:S02]  /*10800*/  @P0 IMAD.X R5, RZ, RZ, R5, P2 ;  /* 0x000000ffff050224 */ /* 0x000fe400010e0605 */
[----:B--2---:R-:W-:Y:S02]  /*10810*/  @P0 IMAD.MOV.U32 R2, RZ, RZ, R14 ;  /* 0x000000ffff020224 */ /* 0x004fe400078e000e */
[----:B------:R-:W1:Y:S01]  /*10820*/  SHFL.IDX PT, R14, R0, 0x2, 0x181f ;  /* 0x00581f00000e7f89 */ /* 0x000e6200000e0000 */
[----:B------:R-:W-:-:S03]  /*10830*/  @P0 IMAD.MOV.U32 R3, RZ, RZ, R5 ;  /* 0x000000ffff030224 */ /* 0x000fc600078e0005 */
[----:B------:R-:W2:Y:S04]  /*10840*/  SHFL.IDX PT, R5, R4, 0x2, 0x181f ;  /* 0x00581f0004057f89 */ /* 0x000ea800000e0000 */
[----:B------:R-:W-:Y:S04]  /*10850*/  @P0 LDGSTS.E.BYPASS.LTC128B.128 [R28+0x18c00], desc[UR52][R2.64], !P6 ;  /* 0x18c00000021c0fae */ /* 0x000fe8000f101d74 */
[----:B------:R3:W-:Y:S01]  /*10860*/  @P0 LDGSTS.E.BYPASS.LTC128B.128 [R28+0x1ac00], desc[UR52][R2.64+0x80], !P3 ;  /* 0x1ac00080021c0fae */ /* 0x0007e2000d901d74 */
[----:B-1----:R-:W-:-:S05]  /*10870*/  @P1 IADD3 R14, P0, R25, R14, RZ ;  /* 0x0000000e190e1210 */ /* 0x002fca0007f1e0ff */
[----:B--2---:R-:W-:Y:S02]  /*10880*/  @P1 IMAD.X R5, RZ, RZ, R5, P0 ;  /* 0x000000ffff051224 */ /* 0x004fe400000e0605 */
[----:B---3--:R-:W-:Y:S02]  /*10890*/  @P1 IMAD.MOV.U32 R2, RZ, RZ, R14 ;  /* 0x000000ffff021224 */ /* 0x008fe400078e000e */
[----:B------:R-:W-:Y:S01]  /*108a0*/  @P1 IMAD.MOV.U32 R3, RZ, RZ, R5 ;  /* 0x000000ffff031224 */ /* 0x000fe200078e0005 */
[----:B------:R1:W2:Y:S04]  /*108b0*/  SHFL.IDX PT, R14, R0, 0x3, 0x181f ;  /* 0x00781f00000e7f89 */ /* 0x0002a800000e0000 */
[----:B------:R1:W-:Y:S04]  /*108c0*/  @P1 LDGSTS.E.BYPASS.LTC128B.128 [R28+0x19400], desc[UR52][R2.64], !P6 ;  /* 0x19400000021c1fae */ /* 0x0003e8000f101d74 */
[----:B------:R1:W-:Y:S04]  /*108d0*/  @P1 LDGSTS.E.BYPASS.LTC128B.128 [R28+0x1b400], desc[UR52][R2.64+0x80], !P3 ;  /* 0x1b400080021c1fae */ /* 0x0003e8000d901d74 */
[----:B------:R1:W3:Y:S02]  /*108e0*/  SHFL.IDX PT, R5, R4, 0x3, 0x181f ;  /* 0x00781f0004057f89 */ /* 0x0002e400000e0000 */
.L_x_1401:
[C---:B------:R-:W-:Y:S02]  /*108f0*/  ISETP.GE.AND P1, PT, R25.reuse, R6, PT ;  /* 0x000000061900720c */ /* 0x040fe40003f26270 */
[----:B-12---:R-:W-:-:S05]  /*10900*/  @P5 IADD3 R2, P0, R25, R14, RZ ;  /* 0x0000000e19025210 */ /* 0x006fca0007f1e0ff */
[----:B---3--:R-:W-:-:S06]  /*10910*/  @P5 IMAD.X R3, RZ, RZ, R5, P0 ;  /* 0x000000ffff035224 */ /* 0x008fcc00000e0605 */
        /* <DEDUP_REMOVED lines=14> */
.L_x_1335:
        /* <DEDUP_REMOVED lines=28> */
[----:B0-----:R-:W-:-:S07]  /*10bc0*/  LEPC R20, `(.L_x_1336) ;  /* 0x000000001014794e */ /* 0x001fce0000000000 */
[----:B-1----:R-:W-:Y:S05]  /*10bd0*/  CALL.ABS.NOINC R2 ;  /* 0x0000000002007343 */ /* 0x002fea0003c00000 */
.L_x_1336:
[----:B0-----:R-:W0:Y:S01]  /*10be0*/  S2R R20, SR_TID.X ;  /* 0x0000000000147919 */ /* 0x001e220000002100 */
[----:B------:R-:W-:Y:S01]  /*10bf0*/  UISETP.NE.AND UP0, UPT, UR48, URZ, UPT ;  /* 0x0000003f3000728c */ /* 0x000fe2000bf05270 */
[----:B------:R-:W-:Y:S01]  /*10c00*/  IMAD.U32 R4, RZ, RZ, UR38 ;  /* 0x00000026ff047e24 */ /* 0x000fe2000f8e00ff */
[----:B------:R-:W-:Y:S01]  /*10c10*/  ULDC.64 UR4, c[0x0][0x2e0] ;  /* 0x0000b80000047ab9 */ /* 0x000fe20000000a00 */
[----:B------:R-:W-:Y:S02]  /*10c20*/  IMAD.U32 R3, RZ, RZ, UR47 ;  /* 0x0000002fff037e24 */ /* 0x000fe4000f8e00ff */
[----:B------:R-:W-:Y:S01]  /*10c30*/  IMAD.U32 R5, RZ, RZ, UR39 ;  /* 0x00000027ff057e24 */ /* 0x000fe2000f8e00ff */
[----:B------:R-:W-:Y:S01]  /*10c40*/  PLOP3.LUT P0, PT, PT, PT, UP0, 0x80, 0x0 ;  /* 0x000000000000781c */ /* 0x000fe20003f0f008 */
[----:B------:R-:W-:Y:S01]  /*10c50*/  IMAD.MOV.U32 R2, RZ, RZ, R4 ;  /* 0x000000ffff027224 */ /* 0x000fe200078e0004 */
[----:B------:R-:W-:Y:S01]  /*10c60*/  PLOP3.LUT P1, PT, PT, PT, UP0, 0x80, 0x0 ;  /* 0x000000000000781c */ /* 0x000fe20003f2f008 */
[----:B------:R-:W-:-:S02]  /*10c70*/  IMAD R24, R24, UR4, RZ ;  /* 0x0000000418187c24 */ /* 0x000fc4000f8e02ff */
[C---:B------:R-:W-:Y:S01]  /*10c80*/  IMAD.WIDE.U32 R2, R23.reuse, UR4, R2 ;  /* 0x0000000417027c25 */ /* 0x040fe2000f8e0002 */
[----:B------:R-:W-:Y:S01]  /*10c90*/  @UP0 ULDC UR4, c[0x0][0x44c] ;  /* 0x0001130000040ab9 */ /* 0x000fe20000000800 */
[----:B------:R-:W1:Y:S02]  /*10ca0*/  LDC R5, c[0x0][0x448] ;  /* 0x00011200ff057b82 */ /* 0x000e640000000800 */
[----:B------:R-:W-:Y:S01]  /*10cb0*/  IMAD R9, R23, UR5, R24 ;  /* 0x0000000517097c24 */ /* 0x000fe2000f8e0218 */
[----:B------:R-:W-:-:S03]  /*10cc0*/  @UP0 ULDC UR5, c[0x0][0x450] ;  /* 0x0001140000050ab9 */ /* 0x000fc60000000800 */
[----:B------:R-:W-:Y:S02]  /*10cd0*/  IMAD.IADD R3, R3, 0x1, R9 ;  /* 0x0000000103037824 */ /* 0x000fe400078e0209 */
[----:B0-----:R-:W-:-:S05]  /*10ce0*/  IMAD.SHL.U32 R20, R20, 0x10, RZ ;  /* 0x0000001014147824 */ /* 0x001fca00078e00ff */
[----:B------:R-:W-:-:S04]  /*10cf0*/  LOP3.LUT R20, R20, 0x70, RZ, 0xc0, !PT ;  /* 0x0000007014147812 */ /* 0x000fc800078ec0ff */
[----:B------:R-:W-:-:S05]  /*10d00*/  LOP3.LUT R20, R20, R22, RZ, 0xfc, !PT ;  /* 0x0000001614147212 */ /* 0x000fca00078efcff */
[----:B------:R-:W-:-:S04]  /*10d10*/  VIADD R0, R20, UR41 ;  /* 0x0000002914007c36 */ /* 0x000fc80008000000 */
[----:B------:R-:W-:-:S04]  /*10d20*/  @P0 IMAD.HI.U32 R4, R0, UR4, RZ ;  /* 0x0000000400040c27 */ /* 0x000fc8000f8e00ff */
[----:B------:R-:W-:Y:S01]  /*10d30*/  IMAD.MOV.U32 R7, RZ, RZ, R0 ;  /* 0x000000ffff077224 */ /* 0x000fe200078e0000 */
[----:B------:R-:W-:Y:S01]  /*10d40*/  @P1 SHF.R.U32.HI R7, RZ, UR5, R4 ;  /* 0x00000005ff071c19 */ /* 0x000fe20008011604 */
[----:B------:R-:W-:-:S03]  /*10d50*/  ULDC.64 UR4, c[0x0][0x2d0] ;  /* 0x0000b40000047ab9 */ /* 0x000fc60000000a00 */
[----:B------:R-:W-:Y:S01]  /*10d60*/  SHF.R.S32.HI R4, RZ, 0x1f, R7 ;  /* 0x0000001fff047819 */ /* 0x000fe20000011407 */
[----:B------:R-:W-:-:S04]  /*10d70*/  IMAD.WIDE.U32 R2, R7, UR4, R2 ;  /* 0x0000000407027c25 */ /* 0x000fc8000f8e0002 */
[----:B------:R-:W-:-:S04]  /*10d80*/  IMAD R4, R4, UR4, RZ ;  /* 0x0000000404047c24 */ /* 0x000fc8000f8e02ff */
[----:B------:R-:W-:Y:S01]  /*10d90*/  IMAD R9, R7, UR5, R4 ;  /* 0x0000000507097c24 */ /* 0x000fe2000f8e0204 */
[----:B------:R-:W-:Y:S01]  /*10da0*/  ULDC.64 UR4, c[0x0][0x2c8] ;  /* 0x0000b20000047ab9 */ /* 0x000fe20000000a00 */
[----:B------:R-:W-:Y:S02]  /*10db0*/  IMAD.MOV R7, RZ, RZ, -R7 ;  /* 0x000000ffff077224 */ /* 0x000fe400078e0a07 */
[----:B------:R-:W-:Y:S02]  /*10dc0*/  IMAD.IADD R3, R3, 0x1, R9 ;  /* 0x0000000103037824 */ /* 0x000fe400078e0209 */
[----:B-1----:R-:W-:-:S04]  /*10dd0*/  IMAD R7, R5, R7, R0 ;  /* 0x0000000705077224 */ /* 0x002fc800078e0200 */
[----:B------:R-:W-:Y:S01]  /*10de0*/  IMAD.WIDE.U32 R2, R7, UR4, R2 ;  /* 0x0000000407027c25 */ /* 0x000fe2000f8e0002 */
[----:B------:R-:W-:-:S05]  /*10df0*/  SHF.R.S32.HI R0, RZ, 0x1f, R7 ;  /* 0x0000001fff007819 */ /* 0x000fca0000011407 */
[----:B------:R-:W-:-:S04]  /*10e00*/  IMAD R0, R0, UR4, RZ ;  /* 0x0000000400007c24 */ /* 0x000fc8000f8e02ff */
[----:B------:R-:W-:Y:S01]  /*10e10*/  IMAD R7, R7, UR5, R0 ;  /* 0x0000000507077c24 */ /* 0x000fe2000f8e0200 */
[----:B------:R-:W-:Y:S02]  /*10e20*/  ULDC.64 UR4, c[0x0][0x280] ;  /* 0x0000a00000047ab9 */ /* 0x000fe40000000a00 */
[----:B------:R-:W-:Y:S01]  /*10e30*/  IADD3 R0, P0, R2, UR4, RZ ;  /* 0x0000000402007c10 */ /* 0x000fe2000ff1e0ff */
[----:B------:R-:W-:Y:S02]  /*10e40*/  ULDC UR4, c[0x0][0x2b8] ;  /* 0x0000ae0000047ab9 */ /* 0x000fe40000000800 */
[----:B------:R-:W-:Y:S02]  /*10e50*/  ISETP.GE.AND P1, PT, R25, UR4, PT ;  /* 0x0000000419007c0c */ /* 0x000fe4000bf26270 */
[----:B------:R-:W-:Y:S02]  /*10e60*/  IADD3.X R4, R3, UR5, R7, P0, !PT ;  /* 0x0000000503047c10 */ /* 0x000fe400087fe407 */
[----:B------:R-:W-:Y:S01]  /*10e70*/  ISETP.GE.AND P0, PT, R18, UR4, PT ;  /* 0x0000000412007c0c */ /* 0x000fe2000bf06270 */
[----:B------:R-:W-:-:S03]  /*10e80*/  UMOV UR4, 0xffffffff ;  /* 0xffffffff00047882 */ /* 0x000fc60000000000 */
[----:B------:R-:W-:Y:S09]  /*10e90*/  BRA.DIV UR4, `(.L_x_1337) ;  /* 0x0000003204e07947 */ /* 0x000ff2000b800000 */
[----:B------:R-:W0:Y:S01]  /*10ea0*/  SHFL.IDX PT, R14, R0, RZ, 0x181f ;  /* 0x00181fff000e7589 */ /* 0x000e2200000e0000 */
[----:B------:R-:W-:Y:S01]  /*10eb0*/  ULDC UR4, c[0x0][0x288] ;  /* 0x0000a20000047ab9 */ /* 0x000fe20000000800 */
[----:B------:R-:W-:Y:S02]  /*10ec0*/  VIADD R6, R22, UR41 ;  /* 0x0000002916067c36 */ /* 0x000fe40008000000 */
[----:B------:R-:W1:Y:S01]  /*10ed0*/  SHFL.IDX PT, R2, R4, RZ, 0x181f ;  /* 0x00181fff04027589 */ /* 0x000e6200000e0000 */
[----:B------:R-:W-:Y:S02]  /*10ee0*/  IMAD R5, R5, UR4, RZ ;  /* 0x0000000405057c24 */ /* 0x000fe4000f8e02ff */
[C---:B------:R-:W-:Y:S01]  /*10ef0*/  VIADD R8, R6.reuse, 0x10 ;  /* 0x0000001006087836 */ /* 0x040fe20000000000 */
[----:B------:R-:W-:Y:S02]  /*10f00*/  SHFL.IDX PT, R7, R4, 0x1, 0x181f ;  /* 0x00381f0004077f89 */ /* 0x000fe400000e0000 */
[----:B------:R-:W-:-:S13]  /*10f10*/  ISETP.GE.AND P2, PT, R6, R5, PT ;  /* 0x000000050600720c */ /* 0x000fda0003f46270 */
[----:B0-----:R-:W-:-:S05]  /*10f20*/  @!P2 IADD3 R14, P3, R25, R14, RZ ;  /* 0x0000000e190ea210 */ /* 0x001fca0007f7e0ff */
[----:B-1----:R-:W-:Y:S02]  /*10f30*/  @!P2 IMAD.X R3, RZ, RZ, R2, P3 ;  /* 0x000000ffff03a224 */ /* 0x002fe400018e0602 */
[----:B------:R-:W-:Y:S02]  /*10f40*/  @!P2 IMAD.MOV.U32 R2, RZ, RZ, R14 ;  /* 0x000000ffff02a224 */ /* 0x000fe400078e000e */
[----:B------:R-:W0:Y:S04]  /*10f50*/  SHFL.IDX PT, R14, R0, 0x1, 0x181f ;  /* 0x00381f00000e7f89 */ /* 0x000e2800000e0000 */
[----:B------:R-:W-:Y:S04]  /*10f60*/  @!P2 LDGSTS.E.BYPASS.LTC128B.128 [R28+0x10400], desc[UR52][R2.64], !P1 ;  /* 0x10400000021cafae */ /* 0x000fe8000c901d74 */
[----:B------:R1:W-:Y:S01]  /*10f70*/  @!P2 LDGSTS.E.BYPASS.LTC128B.128 [R28+0x14400], desc[UR52][R2.64+0x80], !P0 ;  /* 0x14400080021cafae */ /* 0x0003e2000c101d74 */
[----:B------:R-:W-:Y:S01]  /*10f80*/  ISETP.GE.AND P2, PT, R8, R5, PT ;  /* 0x000000050800720c */ /* 0x000fe20003f46270 */
[----:B------:R-:W-:-:S12]  /*10f90*/  VIADD R8, R6, 0x20 ;  /* 0x0000002006087836 */ /* 0x000fd80000000000 */
[----:B0-----:R-:W-:-:S05]  /*10fa0*/  @!P2 IADD3 R14, P3, R25, R14, RZ ;  /* 0x0000000e190ea210 */ /* 0x001fca0007f7e0ff */
[----:B------:R-:W-:Y:S02]  /*10fb0*/  @!P2 IMAD.X R7, RZ, RZ, R7, P3 ;  /* 0x000000ffff07a224 */ /* 0x000fe400018e0607 */
[----:B-1----:R-:W-:Y:S02]  /*10fc0*/  @!P2 IMAD.MOV.U32 R2, RZ, RZ, R14 ;  /* 0x000000ffff02a224 */ /* 0x002fe400078e000e */
[----:B------:R-:W0:Y:S01]  /*10fd0*/  SHFL.IDX PT, R14, R0, 0x2, 0x181f ;  /* 0x00581f00000e7f89 */ /* 0x000e2200000e0000 */
[----:B------:R-:W-:-:S03]  /*10fe0*/  @!P2 IMAD.MOV.U32 R3, RZ, RZ, R7 ;  /* 0x000000ffff03a224 */ /* 0x000fc600078e0007 */
[----:B------:R-:W1:Y:S04]  /*10ff0*/  SHFL.IDX PT, R7, R4, 0x2, 0x181f ;  /* 0x00581f0004077f89 */ /* 0x000e6800000e0000 */
[----:B------:R-:W-:Y:S04]  /*11000*/  @!P2 LDGSTS.E.BYPASS.LTC128B.128 [R28+0x10c00], desc[UR52][R2.64], !P1 ;  /* 0x10c00000021cafae */ /* 0x000fe8000c901d74 */
[----:B------:R2:W-:Y:S01]  /*11010*/  @!P2 LDGSTS.E.BYPASS.LTC128B.128 [R28+0x14c00], desc[UR52][R2.64+0x80], !P0 ;  /* 0x14c00080021cafae */ /* 0x0005e2000c101d74 */
[----:B------:R-:W-:Y:S01]  /*11020*/  ISETP.GE.AND P2, PT, R8, R5, PT ;  /* 0x000000050800720c */ /* 0x000fe20003f46270 */
[----:B------:R-:W-:-:S12]  /*11030*/  VIADD R8, R6, 0x30 ;  /* 0x0000003006087836 */ /* 0x000fd80000000000 */
[----:B0-----:R-:W-:-:S05]  /*11040*/  @!P2 IADD3 R14, P3, R25, R14, RZ ;  /* 0x0000000e190ea210 */ /* 0x001fca0007f7e0ff */
[----:B-1----:R-:W-:Y:S02]  /*11050*/  @!P2 IMAD.X R7, RZ, RZ, R7, P3 ;  /* 0x000000ffff07a224 */ /* 0x002fe400018e0607 */
[----:B--2---:R-:W-:Y:S02]  /*11060*/  @!P2 IMAD.MOV.U32 R2, RZ, RZ, R14 ;  /* 0x000000ffff02a224 */ /* 0x004fe400078e000e */
        /* <DEDUP_REMOVED lines=35> */
[----:B------:R-:W-:-:S13]  /*112a0*/  ISETP.GE.AND P2, PT, R8, R5, PT ;  /* 0x000000050800720c */ /* 0x000fda0003f46270 */
[----:B0-----:R-:W-:-:S05]  /*112b0*/  @!P2 IADD3 R14, P3, R25, R14, RZ ;  /* 0x0000000e190ea210 */ /* 0x001fca0007f7e0ff */
[----:B-1----:R-:W-:Y:S02]  /*112c0*/  @!P2 IMAD.X R7, RZ, RZ, R7, P3 ;  /* 0x000000ffff07a224 */ /* 0x002fe400018e0607 */
[----:B--2---:R-:W-:Y:S02]  /*112d0*/  @!P2 IMAD.MOV.U32 R2, RZ, RZ, R14 ;  /* 0x000000ffff02a224 */ /* 0x004fe400078e000e */
[----:B------:R-:W-:Y:S01]  /*112e0*/  @!P2 IMAD.MOV.U32 R3, RZ, RZ, R7 ;  /* 0x000000ffff03a224 */ /* 0x000fe200078e0007 */
[----:B------:R0:W1:Y:S04]  /*112f0*/  SHFL.IDX PT, R14, R0, 0x7, 0x181f ;  /* 0x00f81f00000e7f89 */ /* 0x00006800000e0000 */
[----:B------:R0:W-:Y:S04]  /*11300*/  @!P2 LDGSTS.E.BYPASS.LTC128B.128 [R28+0x13400], desc[UR52][R2.64], !P1 ;  /* 0x13400000021cafae */ /* 0x0001e8000c901d74 */
[----:B------:R0:W-:Y:S04]  /*11310*/  @!P2 LDGSTS.E.BYPASS.LTC128B.128 [R28+0x17400], desc[UR52][R2.64+0x80], !P0 ;  /* 0x17400080021cafae */ /* 0x0001e8000c101d74 */
[----:B------:R0:W2:Y:S02]  /*11320*/  SHFL.IDX PT, R7, R4, 0x7, 0x181f ;  /* 0x00f81f0004077f89 */ /* 0x0000a400000e0000 */
.L_x_1418:
[----:B------:R-:W-:Y:S01]  /*11330*/  VIADD R6, R6, 0x70 ;  /* 0x0000007006067836 */ /* 0x000fe20000000000 */
[----:B------:R-:W-:Y:S01]  /*11340*/  BSSY B0, `(.L_x_1338) ;  /* 0x000000b000007945 */ /* 0x000fe20003800000 */
[----:B0-----:R-:W-:-:S03]  /*11350*/  IMAD.MOV.U32 R0, RZ, RZ, 0x1 ;  /* 0x00000001ff007424 */ /* 0x001fc600078e00ff */
[----:B------:R-:W-:-:S13]  /*11360*/  ISETP.GE.AND P2, PT, R6, R5, PT ;  /* 0x000000050600720c */ /* 0x000fda0003f46270 */
[----:B------:R-:W-:Y:S05]  /*11370*/  @P2 BRA `(.L_x_1339) ;  /* 0x00000000001c2947 */ /* 0x000fea0003800000 */
[----:B-1----:R-:W-:-:S05]  /*11380*/  IADD3 R2, P2, R25, R14, RZ ;  /* 0x0000000e19027210 */ /* 0x002fca0007f5e0ff */
[----:B--2---:R-:W-:-:S05]  /*11390*/  IMAD.X R3, RZ, RZ, R7, P2 ;  /* 0x000000ffff037224 */ /* 0x004fca00010e0607 */
[----:B------:R-:W-:Y:S01]  /*113a0*/  @!PT LDS RZ, [RZ] ;  /* 0x00000000fffff984 */ /* 0x000fe20000000800 */
[----:B------:R-:W-:Y:S01]  /*113b0*/  @!PT LDS RZ, [RZ] ;  /* 0x00000000fffff984 */ /* 0x000fe20000000800 */
[----:B------:R-:W-:Y:S01]  /*113c0*/  @!PT LDS RZ, [RZ] ;  /* 0x00000000fffff984 */ /* 0x000fe20000000800 */
[----:B------:R0:W-:Y:S04]  /*113d0*/  LDGSTS.E.BYPASS.LTC128B.128 [R28+0x13c00], desc[UR52][R2.64], !P1 ;  /* 0x13c00000021c7fae */ /* 0x0001e8000c901d74 */
[----:B------:R0:W-:Y:S02]  /*113e0*/  LDGSTS.E.BYPASS.LTC128B.128 [R28+0x17c00], desc[UR52][R2.64+0x80], !P0 ;  /* 0x17c00080021c7fae */ /* 0x0001e4000c101d74 */
.L_x_1339:
[----:B------:R-:W-:Y:S05]  /*113f0*/  BSYNC B0 ;  /* 0x0000000000007941 */ /* 0x000fea0003800000 */
.L_x_1338:
[----:B------:R-:W-:Y:S01]  /*11400*/  NOP ;  /* 0x0000000000007918 */ /* 0x000fe20000000000 */
[----:B------:R-:W-:Y:S01]  /*11410*/  SYNCS.ARRIVE.TRANS64.RED.A0T1 RZ, [UR46+0x20800], RZ ;  /* 0x020800ffffff79a7 */ /* 0x000fe2000820042e */
[----:B------:R-:W-:Y:S01]  /*11420*/  SHF.L.U32 R0, R0, 0x1f, RZ ;  /* 0x0000001f00007819 */ /* 0x000fe200000006ff */
[----:B------:R-:W-:Y:S01]  /*11430*/  ARRIVES.LDGSTSBAR.64.TRANSCNT [UR46+0x20800] ;  /* 0x02080000ff0079b0 */ /* 0x000fe20008000aae */
[----:B------:R-:W-:Y:S01]  /*11440*/  NOP ;  /* 0x0000000000007918 */ /* 0x000fe20000000000 */
[----:B------:R-:W-:Y:S01]  /*11450*/  SYNCS.ARRIVE.TRANS64.A1T0 RZ, [UR46+0x20800], RZ ;  /* 0x020800ffffff79a7 */ /* 0x000fe2000810002e */
[----:B------:R-:W-:-:S05]  /*11460*/  VIADD R16, R16, 0xfffffffe ;  /* 0xfffffffe10107836 */ /* 0x000fca0000000000 */
[----:B------:R-:W-:Y:S01]  /*11470*/  ISETP.GE.AND P0, PT, R16, UR49, PT ;  /* 0x0000003110007c0c */ /* 0x000fe2000bf06270 */
[----:B------:R-:W3:Y:S02]  /*11480*/  SYNCS.PHASECHK.TRANS64.TRYWAIT P1, [UR46+0x20820], R0 ;  /* 0x02082000ff0075a7 */ /* 0x000ee4000802016e */
[----:B---3--:R-:W-:Y:S10]  /*11490*/  @!P1 BRA `(.L_x_1340) ;  /* 0x0000003400e49947 */ /* 0x008ff40003800000 */
.L_x_1419:
[----:B------:R-:W-:Y:S01]  /*114a0*/  IMAD.MOV.U32 R30, RZ, RZ, 0x1 ;  /* 0x00000001ff1e7424 */ /* 0x000fe200078e00ff */
[----:B------:R-:W-:Y:S06]  /*114b0*/  @!P0 BRA `(.L_x_1341) ;  /* 0x0000001400048947 */ /* 0x000fec0003800000 */
[----:B0-----:R-:W0:Y:S01]  /*114c0*/  S2R R2, SR_TID.X ;  /* 0x0000000000027919 */ /* 0x001e220000002100 */
[----:B------:R-:W-:Y:S01]  /*114d0*/  UIADD3 UR4, UR45, 0x1, URZ ;  /* 0x000000012d047890 */ /* 0x000fe2000fffe03f */
[----:B------:R-:W-:Y:S01]  /*114e0*/  LOP3.LUT R3, RZ, UR43, RZ, 0x33, !PT ;  /* 0x0000002bff037c12 */ /* 0x000fe2000f8e33ff */
[----:B--2---:R-:W-:Y:S01]  /*114f0*/  IMAD.MOV.U32 R7, RZ, RZ, 0x1 ;  /* 0x00000001ff077424 */ /* 0x004fe200078e00ff */
[----:B------:R-:W2:Y:S01]  /*11500*/  S2R R4, SR_TID.X ;  /* 0x0000000000047919 */ /* 0x000ea20000002100 */
[----:B------:R-:W-:Y:S01]  /*11510*/  UIMAD UR4, UR4, UR37, URZ ;  /* 0x00000025040472a4 */ /* 0x000fe2000f8e023f */
[----:B------:R-:W-:Y:S01]  /*11520*/  LOP3.LUT R5, RZ, UR42, RZ, 0x33, !PT ;  /* 0x0000002aff057c12 */ /* 0x000fe2000f8e33ff */
[----:B------:R-:W-:-:S04]  /*11530*/  IMAD.MOV.U32 R6, RZ, RZ, RZ ;  /* 0x000000ffff067224 */ /* 0x000fc800078e00ff */
[----:B---3--:R-:W-:-:S04]  /*11540*/  LOP3.LUT R0, RZ, UR4, RZ, 0x33, !PT ;  /* 0x00000004ff007c12 */ /* 0x008fc8000f8e33ff */
[----:B------:R-:W-:-:S04]  /*11550*/  VIADDMNMX R0, R0, -UR44, R3, !PT ;  /* 0x8000002c00007c46 */ /* 0x000fc8000f800103 */
[----:B------:R-:W-:-:S04]  /*11560*/  VIMNMX R0, R0, R5, !PT ;  /* 0x0000000500007248 */ /* 0x000fc80007fe0100 */
[----:B------:R-:W-:Y:S01]  /*11570*/  IADD3 R32, -R0, -0x2, RZ ;  /* 0xfffffffe00207810 */ /* 0x000fe20007ffe1ff */
[----:B0-----:R-:W-:Y:S01]  /*11580*/  IMAD.SHL.U32 R2, R2, 0x10, RZ ;  /* 0x0000001002027824 */ /* 0x001fe200078e00ff */
[----:B--2---:R-:W-:Y:S01]  /*11590*/  LOP3.LUT P1, RZ, R4, 0x4, RZ, 0xc0, !PT ;  /* 0x0000000404ff7812 */ /* 0x004fe2000782c0ff */
[----:B------:R-:W-:-:S03]  /*115a0*/  IMAD.MOV.U32 R4, RZ, RZ, 0x40 ;  /* 0x00000040ff047424 */ /* 0x000fc600078e00ff */
[----:B------:R-:W-:-:S04]  /*115b0*/  LOP3.LUT R2, R2, 0x70, RZ, 0xc0, !PT ;  /* 0x0000007002027812 */ /* 0x000fc800078ec0ff */
[----:B------:R-:W-:Y:S02]  /*115c0*/  IADD3 R17, R2, R17, R22 ;  /* 0x0000001102117210 */ /* 0x000fe40007ffe016 */
[----:B------:R-:W-:-:S03]  /*115d0*/  SEL R4, R4, 0xffffffc0, !P1 ;  /* 0xffffffc004047807 */ /* 0x000fc60004800000 */
[----:B------:R-:W-:Y:S02]  /*115e0*/  VIADD R17, R17, 0xffffff40 ;  /* 0xffffff4011117836 */ /* 0x000fe40000000000 */
[----:B------:R-:W-:Y:S02]  /*115f0*/  IMAD.IADD R2, R4, 0x1, R29 ;  /* 0x0000000104027824 */ /* 0x000fe400078e021d */
[----:B------:R-:W-:-:S07]  /*11600*/  IMAD R5, R0, -0x40, R17 ;  /* 0xffffffc000057824 */ /* 0x000fce00078e0211 */
.L_x_1356:
[----:B0-----:R-:W0:Y:S01]  /*11610*/  S2R R4, SR_TID.X ;  /* 0x0000000000047919 */ /* 0x001e220000002100 */
[----:B------:R-:W2:Y:S01]  /*11620*/  LDC R3, c[0x0][0x430] ;  /* 0x00010c00ff037b82 */ /* 0x000ea20000000800 */
[----:B------:R-:W3:Y:S01]  /*11630*/  S2R R0, SR_TID.X ;  /* 0x0000000000007919 */ /* 0x000ee20000002100 */
[----:B0-----:R-:W-:Y:S01]  /*11640*/  IMAD.SHL.U32 R4, R4, 0x10, RZ ;  /* 0x0000001004047824 */ /* 0x001fe200078e00ff */
[----:B---3--:R-:W-:-:S04]  /*11650*/  LOP3.LUT R0, R0, 0x7f, RZ, 0xc0, !PT ;  /* 0x0000007f00007812 */ /* 0x008fc800078ec0ff */
[----:B------:R-:W-:Y:S02]  /*11660*/  LOP3.LUT R4, R4, 0x70, RZ, 0xc0, !PT ;  /* 0x0000007004047812 */ /* 0x000fe400078ec0ff */
[----:B------:R-:W-:-:S04]  /*11670*/  SHF.R.U32.HI R0, RZ, 0x3, R0 ;  /* 0x00000003ff007819 */ /* 0x000fc80000011600 */
[----:B------:R-:W-:Y:S02]  /*11680*/  LOP3.LUT R0, R4, R0, RZ, 0xfc, !PT ;  /* 0x0000000004007212 */ /* 0x000fe400078efcff */
[----:B------:R-:W3:Y:S01]  /*11690*/  LDL R4, [R1] ;  /* 0x0000000001047983 */ /* 0x000ee20000100800 */
[----:B--2---:R-:W-:Y:S01]  /*116a0*/  ISETP.NE.AND P0, PT, R3, 0x1, PT ;  /* 0x000000010300780c */ /* 0x004fe20003f05270 */
[----:B------:R-:W-:Y:S01]  /*116b0*/  IMAD.MOV.U32 R12, RZ, RZ, R5 ;  /* 0x000000ffff0c7224 */ /* 0x000fe200078e0005 */
[----:B------:R-:W-:-:S11]  /*116c0*/  ISETP.GT.U32.AND P1, PT, R0, 0x3f, PT ;  /* 0x0000003f0000780c */ /* 0x000fd60003f24070 */
[----:B------:R-:W0:Y:S08]  /*116d0*/  @P0 LDC R0, c[0x0][0x434] ;  /* 0x00010d00ff000b82 */ /* 0x000e300000000800 */
[----:B------:R-:W2:Y:S08]  /*116e0*/  @P0 LDC R3, c[0x0][0x438] ;  /* 0x00010e00ff030b82 */ /* 0x000eb00000000800 */
[----:B------:R-:W4:Y:S08]  /*116f0*/  @!P1 LDC.64 R10, c[0x0][0x428] ;  /* 0x00010a00ff0a9b82 */ /* 0x000f300000000a00 */
[----:B------:R-:W1:Y:S01]  /*11700*/  @!P1 LDC.64 R8, c[0x0][0x418] ;  /* 0x00010600ff089b82 */ /* 0x000e620000000a00 */
[----:B0-----:R-:W-:Y:S01]  /*11710*/  @P0 IMAD.HI.U32 R0, R5, R0, RZ ;  /* 0x0000000005000227 */ /* 0x001fe200078e00ff */
[----:B------:R-:W-:-:S04]  /*11720*/  ULOP3.LUT UR4, UR36, 0x2, URZ, 0xfc, !UPT ;  /* 0x0000000224047892 */ /* 0x000fc8000f8efc3f */
[----:B--2---:R-:W-:-:S04]  /*11730*/  @P0 SHF.R.U32.HI R12, RZ, R3, R0 ;  /* 0x00000003ff0c0219 */ /* 0x004fc80000011600 */
[--C-:B------:R-:W-:Y:S01]  /*11740*/  @!P1 SHF.R.S32.HI R3, RZ, 0x1f, R12.reuse ;  /* 0x0000001fff039819 */ /* 0x100fe2000001140c */
[----:B------:R-:W-:-:S04]  /*11750*/  @!P1 IMAD.MOV.U32 R2, RZ, RZ, R12 ;  /* 0x000000ffff029224 */ /* 0x000fc800078e000c */
[----:B----4-:R-:W-:-:S03]  /*11760*/  @!P1 IMAD.WIDE.U32 R2, R34, R10, R2 ;  /* 0x0000000a22029225 */ /* 0x010fc600078e0002 */
[----:B-1----:R-:W-:Y:S01]  /*11770*/  @!P1 LEA R8, P0, R2, R8, 0x2 ;  /* 0x0000000802089211 */ /* 0x002fe200078010ff */
[----:B------:R-:W-:Y:S02]  /*11780*/  VIADD R32, R32, 0xffffffff ;  /* 0xffffffff20207836 */ /* 0x000fe40000000000 */
[----:B---3--:R-:W-:Y:S02]  /*11790*/  @!P1 IMAD R0, R4, R10, RZ ;  /* 0x0000000a04009224 */ /* 0x008fe400078e02ff */
[----:B------:R-:W-:Y:S02]  /*117a0*/  IMAD.U32 R4, RZ, RZ, UR4 ;  /* 0x00000004ff047e24 */ /* 0x000fe4000f8e00ff */
[----:B------:R-:W-:Y:S02]  /*117b0*/  @!P1 IMAD R11, R34, R11, R0 ;  /* 0x0000000b220b9224 */ /* 0x000fe400078e0200 */
[----:B------:R-:W-:Y:S02]  /*117c0*/  IMAD.MOV.U32 R10, RZ, RZ, RZ ;  /* 0x000000ffff0a7224 */ /* 0x000fe400078e00ff */
[----:B------:R-:W-:Y:S01]  /*117d0*/  @!P1 IMAD.IADD R0, R11, 0x1, R3 ;  /* 0x000000010b009824 */ /* 0x000fe200078e0203 */
[----:B------:R-:W-:-:S04]  /*117e0*/  ISETP.NE.AND P2, PT, R4, 0x3, PT ;  /* 0x000000030400780c */ /* 0x000fc80003f45270 */
[----:B------:R-:W-:Y:S01]  /*117f0*/  @!P1 LEA.HI.X R9, R2, R9, R0, 0x2, P0 ;  /* 0x0000000902099211 */ /* 0x000fe200000f1400 */
[----:B------:R-:W-:-:S04]  /*11800*/  VIADD R0, R6, 0x1 ;  /* 0x0000000106007836 */ /* 0x000fc80000000000 */
[----:B------:R0:W5:Y:S01]  /*11810*/  @!P1 LDG.E R10, desc[UR52][R8.64] ;  /* 0x00000034080a9981 */ /* 0x000162000c1e1900 */
[----:B------:R-:W-:Y:S02]  /*11820*/  ISETP.NE.AND P1, PT, R0, 0x2, PT ;  /* 0x000000020000780c */ /* 0x000fe40003f25270 */
[----:B------:R-:W-:Y:S02]  /*11830*/  ISETP.GT.AND P0, PT, R32, UR49, PT ;  /* 0x0000003120007c0c */ /* 0x000fe4000bf04270 */
[----:B------:R-:W-:Y:S02]  /*11840*/  SEL R30, RZ, 0x1, P1 ;  /* 0x00000001ff1e7807 */ /* 0x000fe40000800000 */
[----:B------:R-:W-:Y:S02]  /*11850*/  SEL R0, R0, RZ, P1 ;  /* 0x000000ff00007207 */ /* 0x000fe40000800000 */
[----:B------:R-:W-:Y:S01]  /*11860*/  LOP3.LUT R30, R7, R30, RZ, 0x3c, !PT ;  /* 0x0000001e071e7212 */ /* 0x000fe200078e3cff */
[----:B0-----:R-:W-:Y:S06]  /*11870*/  @!P2 BRA `(.L_x_1342) ;  /* 0x000000000004a947 */ /* 0x001fec0003800000 */
[----:B------:R-:W-:Y:S01]  /*11880*/  BPT.TRAP 0x1 ;  /* 0x000000040000795c */ /* 0x000fe20000300000 */
.L_x_1342:
[----:B------:R-:W-:Y:S02]  /*11890*/  LEA R4, R0, UR46, 0x3 ;  /* 0x0000002e00047c11 */ /* 0x000fe4000f8e18ff */
[----:B------:R-:W-:-:S04]  /*118a0*/  SHF.L.U32 R17, R30, 0x1f, RZ ;  /* 0x0000001f1e117819 */ /* 0x000fc800000006ff */
[----:B------:R-:W0:Y:S02]  /*118b0*/  SYNCS.PHASECHK.TRANS64.TRYWAIT P1, [R4+URZ+0x20880], R17 ;  /* 0x02088011040075a7 */ /* 0x000e24000802017f */
[----:B0-----:R-:W-:Y:S05]  /*118c0*/  @!P1 BRA `(.L_x_1343) ;  /* 0x0000003000ec9947 */ /* 0x001fea0003800000 */
.L_x_1420:
[----:B------:R-:W-:Y:S01]  /*118d0*/  ULDC UR4, c[0x0][0x430] ;  /* 0x00010c0000047ab9 */ /* 0x000fe20000000800 */
[----:B------:R-:W1:Y:S01]  /*118e0*/  S2R R23, SR_TID.X ;  /* 0x0000000000177919 */ /* 0x000e620000002100 */
[----:B------:R-:W-:Y:S01]  /*118f0*/  UIADD3 UR4, -UR4, URZ, URZ ;  /* 0x0000003f04047290 */ /* 0x000fe2000fffe13f */
[----:B-----5:R-:W-:Y:S01]  /*11900*/  SHF.R.S32.HI R16, RZ, 0x1f, R10 ;  /* 0x0000001fff107819 */ /* 0x020fe2000001140a */
[----:B------:R-:W2:Y:S01]  /*11910*/  LDC R13, c[0x0][0x2f4] ;  /* 0x0000bd00ff0d7b82 */ /* 0x000ea20000000800 */
[----:B------:R-:W-:Y:S02]  /*11920*/  R2UR UR6, R33 ;  /* 0x00000000210672ca */ /* 0x000fe400000e0000 */
[----:B------:R-:W-:Y:S01]  /*11930*/  LOP3.LUT P2, RZ, R31, 0x1, RZ, 0xc0, !PT ;  /* 0x000000011fff7812 */ /* 0x000fe2000784c0ff */
[----:B------:R-:W-:Y:S01]  /*11940*/  IMAD R8, R12, UR4, R5 ;  /* 0x000000040c087c24 */ /* 0x000fe2000f8e0205 */
[----:B------:R-:W-:-:S04]  /*11950*/  ULDC.64 UR4, c[0x0][0x328] ;  /* 0x0000ca0000047ab9 */ /* 0x000fc80000000a00 */
[----:B------:R-:W-:-:S05]  /*11960*/  SHF.R.S32.HI R9, RZ, 0x1f, R8 ;  /* 0x0000001fff097819 */ /* 0x000fca0000011408 */
[----:B------:R-:W-:-:S04]  /*11970*/  IMAD R3, R9, UR4, RZ ;  /* 0x0000000409037c24 */ /* 0x000fc8000f8e02ff */
[C---:B------:R-:W-:Y:S02]  /*11980*/  IMAD R11, R8.reuse, UR5, R3 ;  /* 0x00000005080b7c24 */ /* 0x040fe4000f8e0203 */
[----:B------:R-:W-:Y:S01]  /*11990*/  IMAD.WIDE.U32 R2, R8, UR4, RZ ;  /* 0x0000000408027c25 */ /* 0x000fe2000f8e00ff */
[----:B------:R-:W-:-:S03]  /*119a0*/  ULDC.64 UR4, c[0x0][0x338] ;  /* 0x0000ce0000047ab9 */ /* 0x000fc60000000a00 */
[----:B------:R-:W-:Y:S02]  /*119b0*/  IMAD.IADD R3, R3, 0x1, R11 ;  /* 0x0000000103037824 */ /* 0x000fe400078e020b */
[----:B------:R-:W-:Y:S02]  /*119c0*/  IMAD R11, R16, UR4, RZ ;  /* 0x00000004100b7c24 */ /* 0x000fe4000f8e02ff */
[----:B------:R-:W-:-:S04]  /*119d0*/  IMAD.WIDE.U32 R2, R10, UR4, R2 ;  /* 0x000000040a027c25 */ /* 0x000fc8000f8e0002 */
[----:B------:R-:W-:Y:S01]  /*119e0*/  IMAD R11, R10, UR5, R11 ;  /* 0x000000050a0b7c24 */ /* 0x000fe2000f8e020b */
[----:B------:R-:W-:Y:S01]  /*119f0*/  ULDC.64 UR4, c[0x0][0x330] ;  /* 0x0000cc0000047ab9 */ /* 0x000fe20000000a00 */
[----:B-1----:R-:W-:Y:S02]  /*11a00*/  IMAD.SHL.U32 R23, R23, 0x10, RZ ;  /* 0x0000001017177824 */ /* 0x002fe400078e00ff */
[----:B------:R-:W-:Y:S02]  /*11a10*/  IMAD.IADD R3, R3, 0x1, R11 ;  /* 0x0000000103037824 */ /* 0x000fe400078e020b */
[----:B------:R-:W-:Y:S01]  /*11a20*/  IMAD.U32 R11, RZ, RZ, UR4 ;  /* 0x00000004ff0b7e24 */ /* 0x000fe2000f8e00ff */
[----:B------:R-:W-:Y:S01]  /*11a30*/  UIMAD UR4, UR6, UR4, URZ ;  /* 0x00000004060472a4 */ /* 0x000fe2000f8e023f */
[----:B------:R-:W-:Y:S02]  /*11a40*/  LOP3.LUT R23, R23, 0x70, RZ, 0xc0, !PT ;  /* 0x0000007017177812 */ /* 0x000fe400078ec0ff */
[----:B------:R-:W-:Y:S01]  /*11a50*/  IMAD.WIDE.U32 R2, R11, UR40, R2 ;  /* 0x000000280b027c25 */ /* 0x000fe2000f8e0002 */
[----:B------:R-:W-:Y:S01]  /*11a60*/  ULDC.64 UR6, c[0x0][0x318] ;  /* 0x0000c60000067ab9 */ /* 0x000fe20000000a00 */
[----:B------:R-:W-:Y:S01]  /*11a70*/  UIMAD UR4, UR40, UR5, UR4 ;  /* 0x00000005280472a4 */ /* 0x000fe2000f8e0204 */
[----:B--2---:R-:W-:Y:S01]  /*11a80*/  ISETP.GE.AND P3, PT, R23, R13, PT ;  /* 0x0000000d1700720c */ /* 0x004fe20003f66270 */
[----:B------:R-:W-:Y:S01]  /*11a90*/  IMAD.U32 R11, RZ, RZ, UR7 ;  /* 0x00000007ff0b7e24 */ /* 0x000fe2000f8e00ff */
[----:B------:R-:W-:-:S04]  /*11aa0*/  IADD3 R18, P1, R2, UR6, RZ ;  /* 0x0000000602127c10 */ /* 0x000fc8000ff3e0ff */
[----:B------:R-:W-:Y:S01]  /*11ab0*/  IADD3.X R20, R11, UR4, R3, P1, !PT ;  /* 0x000000040b147c10 */ /* 0x000fe20008ffe403 */
[----:B------:R-:W-:-:S03]  /*11ac0*/  UMOV UR4, 0xffffffff ;  /* 0xffffffff00047882 */ /* 0x000fc60000000000 */
[----:B------:R-:W-:Y:S05]  /*11ad0*/  BRA.DIV UR4, `(.L_x_1344) ;  /* 0x00000032047c7947 */ /* 0x000fea000b800000 */
[----:B------:R-:W1:Y:S01]  /*11ae0*/  SHFL.IDX PT, R14, R18, RZ, 0x181f ;  /* 0x00181fff120e7589 */ /* 0x000e6200000e0000 */
[----:B------:R-:W-:-:S03]  /*11af0*/  IMAD R19, R0, 0x4000, R28 ;  /* 0x0000400000137824 */ /* 0x000fc600078e021c */
[----:B------:R-:W2:Y:S04]  /*11b00*/  SHFL.IDX PT, R3, R20, RZ, 0x181f ;  /* 0x00181fff14037589 */ /* 0x000ea800000e0000 */
[----:B------:R-:W3:Y:S04]  /*11b10*/  SHFL.IDX PT, R11, R18, 0x1, 0x181f ;  /* 0x00381f00120b7f89 */ /* 0x000ee800000e0000 */
[----:B------:R-:W4:Y:S04]  /*11b20*/  SHFL.IDX PT, R21, R20, 0x1, 0x181f ;  /* 0x00381f0014157f89 */ /* 0x000f2800000e0000 */
[----:B------:R-:W5:Y:S04]  /*11b30*/  SHFL.IDX PT, R12, R18, 0x2, 0x181f ;  /* 0x00581f00120c7f89 */ /* 0x000f6800000e0000 */
[----:B------:R-:W0:Y:S01]  /*11b40*/  SHFL.IDX PT, R22, R20, 0x2, 0x181f ;  /* 0x00581f0014167f89 */ /* 0x000e2200000e0000 */
[----:B-1----:R-:W-:-:S03]  /*11b50*/  IADD3 R2, P1, R23, R14, RZ ;  /* 0x0000000e17027210 */ /* 0x002fc60007f3e0ff */
[----:B------:R-:W1:Y:S02]  /*11b60*/  SHFL.IDX PT, R20, R20, 0x3, 0x181f ;  /* 0x00781f0014147f89 */ /* 0x000e6400000e0000 */
[----:B--2---:R-:W-:Y:S02]  /*11b70*/  IMAD.X R3, RZ, RZ, R3, P1 ;  /* 0x000000ffff037224 */ /* 0x004fe400008e0603 */
[----:B------:R2:W0:Y:S04]  /*11b80*/  SHFL.IDX PT, R14, R18, 0x3, 0x181f ;  /* 0x00781f00120e7f89 */ /* 0x00042800000e0000 */
[----:B------:R-:W-:Y:S04]  /*11b90*/  LDGSTS.E.BYPASS.LTC128B.128 [R19+0x8400], desc[UR52][R2.64], !P3 ;  /* 0x0840000002137fae */ /* 0x000fe8000d901d74 */
[----:B------:R3:W-:Y:S02]  /*11ba0*/  LDGSTS.E.BYPASS.LTC128B.128 [R19+0xa400], desc[UR52][R2.64+0x80], !P2 ;  /* 0x0a40008002137fae */ /* 0x0007e4000d101d74 */
[----:B---3--:R-:W-:-:S05]  /*11bb0*/  IADD3 R2, P1, R23, R11, RZ ;  /* 0x0000000b17027210 */ /* 0x008fca0007f3e0ff */
[----:B----4-:R-:W-:-:S05]  /*11bc0*/  IMAD.X R3, RZ, RZ, R21, P1 ;  /* 0x000000ffff037224 */ /* 0x010fca00008e0615 */
[----:B------:R-:W-:Y:S04]  /*11bd0*/  LDGSTS.E.BYPASS.LTC128B.128 [R19+0x8c00], desc[UR52][R2.64], !P3 ;  /* 0x08c0000002137fae */ /* 0x000fe8000d901d74 */
[----:B------:R5:W-:Y:S02]  /*11be0*/  LDGSTS.E.BYPASS.LTC128B.128 [R19+0xac00], desc[UR52][R2.64+0x80], !P2 ;  /* 0x0ac0008002137fae */ /* 0x000be4000d101d74 */
[----:B-----5:R-:W-:-:S05]  /*11bf0*/  IADD3 R2, P1, R23, R12, RZ ;  /* 0x0000000c17027210 */ /* 0x020fca0007f3e0ff */
[----:B0-----:R-:W-:-:S05]  /*11c00*/  IMAD.X R3, RZ, RZ, R22, P1 ;  /* 0x000000ffff037224 */ /* 0x001fca00008e0616 */
[----:B------:R2:W-:Y:S04]  /*11c10*/  LDGSTS.E.BYPASS.LTC128B.128 [R19+0x9400], desc[UR52][R2.64], !P3 ;  /* 0x0940000002137fae */ /* 0x0005e8000d901d74 */
[----:B-1----:R2:W-:Y:S02]  /*11c20*/  LDGSTS.E.BYPASS.LTC128B.128 [R19+0xb400], desc[UR52][R2.64+0x80], !P2 ;  /* 0x0b40008002137fae */ /* 0x0025e4000d101d74 */
.L_x_1430:
        /* <DEDUP_REMOVED lines=17> */
.L_x_1345:
[----:B------:R0:W-:Y:S01]  /*11d40*/  SYNCS.ARRIVE.TRANS64.A1T0 RZ, [R4+URZ+0x20870], RZ ;  /* 0x020870ff04ff79a7 */ /* 0x0001e2000810003f */
[----:B------:R-:W-:Y:S05]  /*11d50*/  @!P2 BRA `(.L_x_1346) ;  /* 0x000000000004a947 */ /* 0x000fea0003800000 */
[----:B------:R-:W-:Y:S01]  /*11d60*/  BPT.TRAP 0x1 ;  /* 0x000000040000795c */ /* 0x000fe20000300000 */
.L_x_1346:
[----:B------:R-:W1:Y:S02]  /*11d70*/  SYNCS.PHASECHK.TRANS64.TRYWAIT P1, [R4+URZ+0x20840], R17 ;  /* 0x02084011040075a7 */ /* 0x000e64000802017f */
[----:B-1----:R-:W-:Y:S05]  /*11d80*/  @!P1 BRA `(.L_x_1347) ;  /* 0x0000003000f49947 */ /* 0x002fea0003800000 */
.L_x_1431:
[----:B------:R-:W2:Y:S01]  /*11d90*/  S2R R18, SR_TID.X ;  /* 0x0000000000127919 */ /* 0x000ea20000002100 */
[----:B------:R-:W-:Y:S01]  /*11da0*/  ULDC.64 UR4, c[0x0][0x300] ;  /* 0x0000c00000047ab9 */ /* 0x000fe20000000a00 */
[----:B------:R-:W-:Y:S01]  /*11db0*/  R2UR UR6, R33 ;  /* 0x00000000210672ca */ /* 0x000fe200000e0000 */
[----:B------:R-:W-:Y:S01]  /*11dc0*/  IMAD R9, R9, UR4, RZ ;  /* 0x0000000409097c24 */ /* 0x000fe2000f8e02ff */
[----:B------:R-:W3:Y:S01]  /*11dd0*/  LDC R11, c[0x0][0x2f4] ;  /* 0x0000bd00ff0b7b82 */ /* 0x000ee20000000800 */
[----:B------:R-:W-:Y:S01]  /*11de0*/  IMAD.WIDE.U32 R2, R8, UR4, RZ ;  /* 0x0000000408027c25 */ /* 0x000fe2000f8e00ff */
[----:B------:R-:W-:-:S03]  /*11df0*/  LOP3.LUT P2, RZ, R31, 0x1, RZ, 0xc0, !PT ;  /* 0x000000011fff7812 */ /* 0x000fc6000784c0ff */
        /* <DEDUP_REMOVED lines=15> */
[----:B--2---:R-:W-:-:S03]  /*11ef0*/  IMAD.SHL.U32 R18, R18, 0x10, RZ ;  /* 0x0000001012127824 */ /* 0x004fc600078e00ff */
[----:B------:R-:W-:Y:S01]  /*11f00*/  IADD3.X R10, R9, UR4, R3, P1, !PT ;  /* 0x00000004090a7c10 */ /* 0x000fe20008ffe403 */
[----:B------:R-:W-:Y:S01]  /*11f10*/  UMOV UR4, 0xffffffff ;  /* 0xffffffff00047882 */ /* 0x000fe20000000000 */
[----:B------:R-:W-:-:S04]  /*11f20*/  LOP3.LUT R18, R18, 0x70, RZ, 0xc0, !PT ;  /* 0x0000007012127812 */ /* 0x000fc800078ec0ff */
[----:B---3--:R-:W-:Y:S01]  /*11f30*/  ISETP.GE.AND P3, PT, R18, R11, PT ;  /* 0x0000000b1200720c */ /* 0x008fe20003f66270 */
[----:B------:R-:W-:-:S12]  /*11f40*/  BRA.DIV UR4, `(.L_x_1348) ;  /* 0x0000003204987947 */ /* 0x000fd8000b800000 */
[----:B------:R-:W2:Y:S01]  /*11f50*/  SHFL.IDX PT, R2, R8, RZ, 0x181f ;  /* 0x00181fff08027589 */ /* 0x000ea200000e0000 */
[----:B------:R-:W-:-:S03]  /*11f60*/  IMAD R9, R0, 0x4000, R36 ;  /* 0x0000400000097824 */ /* 0x000fc600078e0224 */
[----:B------:R-:W3:Y:S01]  /*11f70*/  SHFL.IDX PT, R3, R10, RZ, 0x181f ;  /* 0x00181fff0a037589 */ /* 0x000ee200000e0000 */
[----:B------:R-:W-:-:S03]  /*11f80*/  VIADD R9, R9, UR46 ;  /* 0x0000002e09097c36 */ /* 0x000fc60008000000 */
[----:B------:R-:W4:Y:S04]  /*11f90*/  SHFL.IDX PT, R14, R8, 0x1, 0x181f ;  /* 0x00381f00080e7f89 */ /* 0x000f2800000e0000 */
[----:B-1----:R-:W1:Y:S04]  /*11fa0*/  SHFL.IDX PT, R17, R10, 0x1, 0x181f ;  /* 0x00381f000a117f89 */ /* 0x002e6800000e0000 */
[----:B------:R-:W5:Y:S04]  /*11fb0*/  SHFL.IDX PT, R11, R8, 0x2, 0x181f ;  /* 0x00581f00080b7f89 */ /* 0x000f6800000e0000 */
[----:B------:R-:W0:Y:S01]  /*11fc0*/  SHFL.IDX PT, R16, R10, 0x2, 0x181f ;  /* 0x00581f000a107f89 */ /* 0x000e2200000e0000 */
[----:B--2---:R-:W-:-:S03]  /*11fd0*/  IADD3 R2, P1, R18, R2, RZ ;  /* 0x0000000212027210 */ /* 0x004fc60007f3e0ff */
[----:B------:R-:W2:Y:S02]  /*11fe0*/  SHFL.IDX PT, R10, R10, 0x3, 0x181f ;  /* 0x00781f000a0a7f89 */ /* 0x000ea400000e0000 */
[----:B---3--:R-:W-:-:S05]  /*11ff0*/  IMAD.X R3, RZ, RZ, R3, P1 ;  /* 0x000000ffff037224 */ /* 0x008fca00008e0603 */
[----:B------:R-:W-:Y:S04]  /*12000*/  LDGSTS.E.BYPASS.LTC128B.128 [R9+0x18400], desc[UR52][R2.64], !P3 ;  /* 0x1840000002097fae */ /* 0x000fe8000d901d74 */
[----:B------:R4:W-:Y:S02]  /*12010*/  LDGSTS.E.BYPASS.LTC128B.128 [R9+0x1a400], desc[UR52][R2.64+0x80], !P2 ;  /* 0x1a40008002097fae */ /* 0x0009e4000d101d74 */
[----:B----4-:R-:W-:Y:S02]  /*12020*/  IADD3 R2, P1, R18, R14, RZ ;  /* 0x0000000e12027210 */ /* 0x010fe40007f3e0ff */
[----:B------:R3:W4:Y:S03]  /*12030*/  SHFL.IDX PT, R14, R8, 0x3, 0x181f ;  /* 0x00781f00080e7f89 */ /* 0x00072600000e0000 */
[----:B-1----:R-:W-:-:S05]  /*12040*/  IMAD.X R3, RZ, RZ, R17, P1 ;  /* 0x000000ffff037224 */ /* 0x002fca00008e0611 */
[----:B------:R-:W-:Y:S04]  /*12050*/  LDGSTS.E.BYPASS.LTC128B.128 [R9+0x18c00], desc[UR52][R2.64], !P3 ;  /* 0x18c0000002097fae */ /* 0x000fe8000d901d74 */
[----:B------:R5:W-:Y:S02]  /*12060*/  LDGSTS.E.BYPASS.LTC128B.128 [R9+0x1ac00], desc[UR52][R2.64+0x80], !P2 ;  /* 0x1ac0008002097fae */ /* 0x000be4000d101d74 */
[----:B-----5:R-:W-:-:S05]  /*12070*/  IADD3 R2, P1, R18, R11, RZ ;  /* 0x0000000b12027210 */ /* 0x020fca0007f3e0ff */
[----:B0-----:R-:W-:-:S05]  /*12080*/  IMAD.X R3, RZ, RZ, R16, P1 ;  /* 0x000000ffff037224 */ /* 0x001fca00008e0610 */
[----:B------:R3:W-:Y:S04]  /*12090*/  LDGSTS.E.BYPASS.LTC128B.128 [R9+0x19400], desc[UR52][R2.64], !P3 ;  /* 0x1940000002097fae */ /* 0x0007e8000d901d74 */
[----:B--2-4-:R3:W-:Y:S02]  /*120a0*/  LDGSTS.E.BYPASS.LTC128B.128 [R9+0x1b400], desc[UR52][R2.64+0x80], !P2 ;  /* 0x1b40008002097fae */ /* 0x0147e4000d101d74 */
.L_x_1441:
[----:B---3--:R-:W-:Y:S02]  /*120b0*/  IADD3 R2, P1, R18, R14, RZ ;  /* 0x0000000e12027210 */ /* 0x008fe40007f3e0ff */
        /* <DEDUP_REMOVED lines=16> */
.L_x_1349:
[----:B------:R-:W-:Y:S01]  /*121c0*/  IMAD.U32 R2, RZ, RZ, UR36 ;  /* 0x00000024ff027e24 */ /* 0x000fe2000f8e00ff */
[----:B------:R0:W-:Y:S04]  /*121d0*/  SYNCS.ARRIVE.TRANS64.A1T0 RZ, [R4+URZ+0x20830], RZ ;  /* 0x020830ff04ff79a7 */ /* 0x0001e8000810003f */
[----:B------:R-:W-:-:S04]  /*121e0*/  LOP3.LUT R2, R2, 0x1, RZ, 0xfc, !PT ;  /* 0x0000000102027812 */ /* 0x000fc800078efcff */
[----:B------:R-:W-:-:S13]  /*121f0*/  ISETP.NE.AND P1, PT, R2, 0x3, PT ;  /* 0x000000030200780c */ /* 0x000fda0003f25270 */
[----:B0-----:R-:W-:Y:S05]  /*12200*/  @!P1 BRA `(.L_x_1350) ;  /* 0x0000000000049947 */ /* 0x001fea0003800000 */
[----:B------:R-:W-:Y:S01]  /*12210*/  BPT.TRAP 0x1 ;  /* 0x000000040000795c */ /* 0x000fe20000300000 */
.L_x_1350:
[----:B------:R-:W-:Y:S02]  /*12220*/  LOP3.LUT R3, R7, 0x1, RZ, 0x3c, !PT ;  /* 0x0000000107037812 */ /* 0x000fe400078e3cff */
[----:B------:R-:W-:Y:S02]  /*12230*/  LEA R2, R6, UR46, 0x3 ;  /* 0x0000002e06027c11 */ /* 0x000fe4000f8e18ff */
[----:B------:R-:W-:-:S04]  /*12240*/  SHF.L.U32 R3, R3, 0x1f, RZ ;  /* 0x0000001f03037819 */ /* 0x000fc800000006ff */
[----:B------:R-:W0:Y:S02]  /*12250*/  SYNCS.PHASECHK.TRANS64.TRYWAIT P2, [R2+URZ+0x20870], R3 ;  /* 0x02087003020075a7 */ /* 0x000e24000804017f */
[----:B0-----:R-:W-:Y:S05]  /*12260*/  @!P2 BRA `(.L_x_1351) ;  /* 0x0000003000f8a947 */ /* 0x001fea0003800000 */
.L_x_1442:
[----:B------:R-:W-:-:S06]  /*12270*/  ULOP3.LUT UR4, UR36, 0x2, URZ, 0xfc, !UPT ;  /* 0x0000000224047892 */ /* 0x000fcc000f8efc3f */
[----:B------:R-:W-:-:S05]  /*12280*/  IMAD.U32 R4, RZ, RZ, UR4 ;  /* 0x00000004ff047e24 */ /* 0x000fca000f8e00ff */
[----:B------:R-:W-:-:S13]  /*12290*/  ISETP.NE.AND P2, PT, R4, 0x3, PT ;  /* 0x000000030400780c */ /* 0x000fda0003f45270 */
[----:B------:R-:W-:Y:S05]  /*122a0*/  @!P2 BRA `(.L_x_1352) ;  /* 0x000000000004a947 */ /* 0x000fea0003800000 */
[----:B------:R-:W-:Y:S01]  /*122b0*/  BPT.TRAP 0x1 ;  /* 0x000000040000795c */ /* 0x000fe20000300000 */
.L_x_1352:
[----:B0-----:R-:W-:Y:S01]  /*122c0*/  SHF.L.U32 R3, R7, 0x1f, RZ ;  /* 0x0000001f07037819 */ /* 0x001fe200000006ff */
[----:B------:R-:W-:-:S03]  /*122d0*/  IMAD.SHL.U32 R4, R6, 0x4000, RZ ;  /* 0x0000400006047824 */ /* 0x000fc600078e00ff */
[----:B------:R-:W0:Y:S02]  /*122e0*/  SYNCS.PHASECHK.TRANS64.TRYWAIT P2, [R2+URZ+0x20860], R3 ;  /* 0x02086003020075a7 */ /* 0x000e24000804017f */
[----:B0-----:R-:W-:Y:S05]  /*122f0*/  @!P2 BRA `(.L_x_1353) ;  /* 0x0000003000e8a947 */ /* 0x001fea0003800000 */
.L_x_1443:
[----:B------:R-:W1:Y:S01]  /*12300*/  S2R R6, SR_TID.X ;  /* 0x0000000000067919 */ /* 0x000e620000002100 */
[----:B------:R-:W-:Y:S01]  /*12310*/  LOP3.LUT R8, R4, R29, RZ, 0xfc, !PT ;  /* 0x0000001d04087212 */ /* 0x000fe200078efcff */
[----:B------:R-:W-:Y:S05]  /*12320*/  WARPSYNC.ALL ;  /* 0x0000000000007948 */ /* 0x000fea0003800000 */
[----:B------:R-:W2:Y:S01]  /*12330*/  LDSM.16.MT88.4 R8, [R8+UR46+0x8400] ;  /* 0x0084002e0808783b */ /* 0x000ea20008004200 */
[----:B------:R-:W-:Y:S01]  /*12340*/  ULOP3.LUT UR4, UR36, 0x2, URZ, 0xfc, !UPT ;  /* 0x0000000224047892 */ /* 0x000fe2000f8efc3f */
[----:B------:R-:W3:Y:S01]  /*12350*/  S2R R7, SR_TID.X ;  /* 0x0000000000077919 */ /* 0x000ee20000002100 */
[----:B-1----:R-:W-:Y:S01]  /*12360*/  LOP3.LUT P2, RZ, R6, 0x4, RZ, 0xc0, !PT ;  /* 0x0000000406ff7812 */ /* 0x002fe2000784c0ff */
[----:B------:R-:W-:-:S05]  /*12370*/  IMAD.MOV.U32 R6, RZ, RZ, 0x40 ;  /* 0x00000040ff067424 */ /* 0x000fca00078e00ff */
[----:B------:R-:W-:-:S05]  /*12380*/  SEL R6, R6, 0xffffffc0, !P2 ;  /* 0xffffffc006067807 */ /* 0x000fca0005000000 */
[----:B------:R-:W-:Y:S01]  /*12390*/  IMAD.IADD R6, R6, 0x1, R29 ;  /* 0x0000000106067824 */ /* 0x000fe200078e021d */
[----:B---3--:R-:W-:Y:S01]  /*123a0*/  LOP3.LUT P2, RZ, R7, 0x4, RZ, 0xc0, !PT ;  /* 0x0000000407ff7812 */ /* 0x008fe2000784c0ff */
[----:B------:R-:W-:Y:S01]  /*123b0*/  IMAD.MOV.U32 R7, RZ, RZ, 0x20 ;  /* 0x00000020ff077424 */ /* 0x000fe200078e00ff */
[--C-:B--2---:R-:W-:Y:S02]  /*123c0*/  PRMT R16, R8, 0x6420, R9.reuse ;  /* 0x0000642008107816 */ /* 0x104fe40000000009 */
[----:B0-----:R-:W-:Y:S02]  /*123d0*/  IADD3 R3, R6, UR46, R4 ;  /* 0x0000002e06037c10 */ /* 0x001fe4000fffe004 */
[----:B------:R-:W-:Y:S01]  /*123e0*/  PRMT R17, R8, 0x7531, R9 ;  /* 0x0000753108117816 */ /* 0x000fe20000000009 */
[----:B------:R-:W-:Y:S01]  /*123f0*/  VIADD R8, R4, 0x2000 ;  /* 0x0000200004087836 */ /* 0x000fe20000000000 */
[C-C-:B------:R-:W-:Y:S01]  /*12400*/  PRMT R18, R10.reuse, 0x6420, R11.reuse ;  /* 0x000064200a127816 */ /* 0x140fe2000000000b */
[----:B------:R-:W0:Y:S01]  /*12410*/  LDSM.16.MT88.4 R12, [R3+0x8400] ;  /* 0x00840000030c783b */ /* 0x000e220000004200 */
[----:B------:R-:W-:-:S02]  /*12420*/  PRMT R19, R10, 0x7531, R11 ;  /* 0x000075310a137816 */ /* 0x000fc4000000000b */
[----:B------:R-:W-:Y:S02]  /*12430*/  IADD3 R6, R35, R4, R37 ;  /* 0x0000000423067210 */ /* 0x000fe40007ffe025 */
[----:B------:R-:W-:Y:S02]  /*12440*/  LOP3.LUT R8, R8, R29, RZ, 0xfc, !PT ;  /* 0x0000001d08087212 */ /* 0x000fe400078efcff */
[----:B------:R-:W-:Y:S01]  /*12450*/  SEL R7, R7, 0xffffffe0, !P2 ;  /* 0xffffffe007077807 */ /* 0x000fe20005000000 */
[----:B------:R-:W-:Y:S01]  /*12460*/  STSM.16.M88.4 [R6], R16 ;  /* 0x0000001006007844 */ /* 0x000fe20000000200 */
[C-C-:B0-----:R-:W-:Y:S02]  /*12470*/  PRMT R20, R12.reuse, 0x6420, R13.reuse ;  /* 0x000064200c147816 */ /* 0x141fe4000000000d */
[----:B------:R-:W-:Y:S02]  /*12480*/  PRMT R21, R12, 0x7531, R13 ;  /* 0x000075310c157816 */ /* 0x000fe4000000000d */
[----:B------:R-:W-:-:S02]  /*12490*/  PRMT R22, R14, 0x6420, R15 ;  /* 0x000064200e167816 */ /* 0x000fc4000000000f */
[----:B------:R-:W-:-:S05]  /*124a0*/  PRMT R23, R14, 0x7531, R15 ;  /* 0x000075310e177816 */ /* 0x000fca000000000f */
[----:B------:R-:W-:Y:S04]  /*124b0*/  STSM.16.M88.4 [R6+0x1000], R20 ;  /* 0x0010001406007844 */ /* 0x000fe80000000200 */
[----:B------:R-:W0:Y:S04]  /*124c0*/  LDSM.16.MT88.4 R8, [R8+UR46+0x8400] ;  /* 0x0084002e0808783b */ /* 0x000e280008004200 */
[----:B------:R-:W1:Y:S01]  /*124d0*/  LDSM.16.MT88.4 R12, [R3+0xa400] ;  /* 0x00a40000030c783b */ /* 0x000e620000004200 */
[C-C-:B0-----:R-:W-:Y:S02]  /*124e0*/  PRMT R16, R8.reuse, 0x6420, R9.reuse ;  /* 0x0000642008107816 */ /* 0x141fe40000000009 */
[----:B------:R-:W-:Y:S01]  /*124f0*/  PRMT R17, R8, 0x7531, R9 ;  /* 0x0000753108117816 */ /* 0x000fe20000000009 */
[----:B------:R-:W-:Y:S01]  /*12500*/  VIADD R8, R4, 0x1000 ;  /* 0x0000100004087836 */ /* 0x000fe20000000000 */
[----:B------:R-:W-:-:S02]  /*12510*/  PRMT R18, R10, 0x6420, R11 ;  /* 0x000064200a127816 */ /* 0x000fc4000000000b */
[----:B------:R-:W-:Y:S02]  /*12520*/  PRMT R19, R10, 0x7531, R11 ;  /* 0x000075310a137816 */ /* 0x000fe4000000000b */
[C-C-:B-1----:R-:W-:Y:S02]  /*12530*/  PRMT R24, R12.reuse, 0x6420, R13.reuse ;  /* 0x000064200c187816 */ /* 0x142fe4000000000d */
[----:B------:R-:W-:Y:S01]  /*12540*/  PRMT R25, R12, 0x7531, R13 ;  /* 0x000075310c197816 */ /* 0x000fe2000000000d */
[----:B------:R-:W-:Y:S01]  /*12550*/  STSM.16.M88.4 [R6+0x2000], R16 ;  /* 0x0020001006007844 */ /* 0x000fe20000000200 */
[C-C-:B------:R-:W-:Y:S02]  /*12560*/  PRMT R26, R14.reuse, 0x6420, R15.reuse ;  /* 0x000064200e1a7816 */ /* 0x140fe4000000000f */
[----:B------:R-:W-:Y:S02]  /*12570*/  PRMT R27, R14, 0x7531, R15 ;  /* 0x000075310e1b7816 */ /* 0x000fe4000000000f */
[----:B------:R-:W-:-:S03]  /*12580*/  LOP3.LUT R10, R8, R29, RZ, 0xfc, !PT ;  /* 0x0000001d080a7212 */ /* 0x000fc600078efcff */
[----:B------:R-:W-:Y:S04]  /*12590*/  STSM.16.M88.4 [R6+0x3000], R24 ;  /* 0x0030001806007844 */ /* 0x000fe80000000200 */
[----:B------:R-:W0:Y:S04]  /*125a0*/  LDSM.16.MT88.4 R8, [R10+UR46+0x8400] ;  /* 0x0084002e0a08783b */ /* 0x000e280008004200 */
[----:B------:R-:W1:Y:S01]  /*125b0*/  LDSM.16.MT88.4 R12, [R3+0x9400] ;  /* 0x00940000030c783b */ /* 0x000e620000004200 */
[C-C-:B0-----:R-:W-:Y:S02]  /*125c0*/  PRMT R16, R8.reuse, 0x6420, R9.reuse ;  /* 0x0000642008107816 */ /* 0x141fe40000000009 */
[----:B------:R-:W-:-:S02]  /*125d0*/  PRMT R17, R8, 0x7531, R9 ;  /* 0x0000753108117816 */ /* 0x000fc40000000009 */
[----:B------:R-:W-:Y:S01]  /*125e0*/  IADD3 R8, R37, R4, R7 ;  /* 0x0000000425087210 */ /* 0x000fe20007ffe007 */
[----:B------:R-:W-:Y:S01]  /*125f0*/  VIADD R4, R4, 0x3000 ;  /* 0x0000300004047836 */ /* 0x000fe20000000000 */
[C-C-:B------:R-:W-:Y:S01]  /*12600*/  PRMT R18, R10.reuse, 0x6420, R11.reuse ;  /* 0x000064200a127816 */ /* 0x140fe2000000000b */
[----:B------:R-:W-:Y:S01]  /*12610*/  IMAD.U32 R7, RZ, RZ, UR4 ;  /* 0x00000004ff077e24 */ /* 0x000fe2000f8e00ff */
[----:B------:R-:W-:Y:S01]  /*12620*/  PRMT R19, R10, 0x7531, R11 ;  /* 0x000075310a137816 */ /* 0x000fe2000000000b */
[----:B------:R-:W-:Y:S01]  /*12630*/  IMAD.IADD R6, R8, 0x1, R35 ;  /* 0x0000000108067824 */ /* 0x000fe200078e0223 */
[C-C-:B-1----:R-:W-:Y:S02]  /*12640*/  PRMT R8, R12.reuse, 0x6420, R13.reuse ;  /* 0x000064200c087816 */ /* 0x142fe4000000000d */
[----:B------:R-:W-:Y:S02]  /*12650*/  PRMT R9, R12, 0x7531, R13 ;  /* 0x000075310c097816 */ /* 0x000fe4000000000d */
[C-C-:B------:R-:W-:Y:S01]  /*12660*/  PRMT R10, R14.reuse, 0x6420, R15.reuse ;  /* 0x000064200e0a7816 */ /* 0x140fe2000000000f */
[----:B------:R-:W-:Y:S01]  /*12670*/  STSM.16.M88.4 [R6], R16 ;  /* 0x0000001006007844 */ /* 0x000fe20000000200 */
[----:B------:R-:W-:-:S02]  /*12680*/  PRMT R11, R14, 0x7531, R15 ;  /* 0x000075310e0b7816 */ /* 0x000fc4000000000f */
[----:B------:R-:W-:Y:S02]  /*12690*/  LOP3.LUT R4, R4, R29, RZ, 0xfc, !PT ;  /* 0x0000001d04047212 */ /* 0x000fe400078efcff */
[----:B------:R-:W-:Y:S01]  /*126a0*/  ISETP.NE.AND P2, PT, R7, 0x3, PT ;  /* 0x000000030700780c */ /* 0x000fe20003f45270 */
        /* <DEDUP_REMOVED lines=8> */
[----:B------:R-:W-:Y:S01]  /*12730*/  PRMT R9, R12, 0x7531, R13 ;  /* 0x000075310c097816 */ /* 0x000fe2000000000d */
[----:B------:R0:W-:Y:S01]  /*12740*/  STSM.16.M88.4 [R6+0x2000], R16 ;  /* 0x0020001006007844 */ /* 0x0001e20000000200 */
[----:B------:R-:W-:-:S02]  /*12750*/  PRMT R10, R14, 0x6420, R15 ;  /* 0x000064200e0a7816 */ /* 0x000fc4000000000f */
        /* <DEDUP_REMOVED lines=10> */
.L_x_1354:
[----:B-1----:R1:W-:Y:S01]  /*12800*/  SYNCS.ARRIVE.TRANS64.A1T0 RZ, [R2+URZ+0x20850], RZ ;  /* 0x020850ff02ff79a7 */ /* 0x0023e2000810003f */
[----:B------:R-:W-:Y:S06]  /*12810*/  BAR.SYNC.DEFER_BLOCKING 0x2, 0x80 ;  /* 0x0082000000007b1d */ /* 0x000fec0000010000 */
[----:B------:R-:W-:Y:S05]  /*12820*/  @!P1 BRA `(.L_x_1355) ;  /* 0x0000000000049947 */ /* 0x000fea0003800000 */
[----:B------:R-:W-:Y:S01]  /*12830*/  BPT.TRAP 0x1 ;  /* 0x000000040000795c */ /* 0x000fe20000300000 */
.L_x_1355:
[----:B------:R-:W2:Y:S01]  /*12840*/  S2R R3, SR_CgaCtaId ;  /* 0x0000000000037919 */ /* 0x000ea20000008800 */
[----:B-1----:R-:W-:Y:S02]  /*12850*/  VIADD R2, R2, 0x20880 ;  /* 0x0002088002027836 */ /* 0x002fe40000000000 */
[----:B------:R-:W-:Y:S02]  /*12860*/  VIADD R5, R5, 0xffffffc0 ;  /* 0xffffffc005057836 */ /* 0x000fe40000000000 */
[----:B------:R-:W-:Y:S02]  /*12870*/  IMAD.MOV.U32 R7, RZ, RZ, R30 ;  /* 0x000000ffff077224 */ /* 0x000fe400078e001e */
[----:B0-----:R-:W-:Y:S01]  /*12880*/  IMAD.MOV.U32 R6, RZ, RZ, R0 ;  /* 0x000000ffff067224 */ /* 0x001fe200078e0000 */
[----:B--2---:R-:W-:-:S04]  /*12890*/  PRMT R2, R3, 0x654, R2 ;  /* 0x0000065403027816 */ /* 0x004fc80000000002 */
[----:B------:R0:W-:Y:S01]  /*128a0*/  SYNCS.ARRIVE.TRANS64.RED.A1T0 RZ, [R2+URZ], RZ ;  /* 0x000000ff02ff79a7 */ /* 0x0001e2000810043f */
[----:B------:R-:W-:Y:S05]  /*128b0*/  @P0 BRA `(.L_x_1356) ;  /* 0xffffffec00540947 */ /* 0x000fea000383ffff */
[----:B------:R-:W-:Y:S05]  /*128c0*/  BRA `(.L_x_1357) ;  /* 0x0000000000047947 */ /* 0x000fea0003800000 */
.L_x_1341:
[----:B---3--:R-:W-:-:S07]  /*128d0*/  IMAD.MOV.U32 R0, RZ, RZ, RZ ;  /* 0x000000ffff007224 */ /* 0x008fce00078e00ff */
.L_x_1357:
[----:B------:R-:W-:-:S06]  /*128e0*/  ULOP3.LUT UR4, UR36, 0x1, URZ, 0xfc, !UPT ;  /* 0x0000000124047892 */ /* 0x000fcc000f8efc3f */
[----:B0-----:R-:W-:-:S05]  /*128f0*/  IMAD.U32 R2, RZ, RZ, UR4 ;  /* 0x00000004ff027e24 */ /* 0x001fca000f8e00ff */
[----:B------:R-:W-:-:S13]  /*12900*/  ISETP.NE.AND P1, PT, R2, 0x3, PT ;  /* 0x000000030200780c */ /* 0x000fda0003f25270 */
[----:B------:R-:W-:Y:S05]  /*12910*/  @!P1 BRA `(.L_x_1358) ;  /* 0x0000000000049947 */ /* 0x000fea0003800000 */
[----:B------:R-:W-:Y:S01]  /*12920*/  BPT.TRAP 0x1 ;  /* 0x000000040000795c */ /* 0x000fe20000300000 */
.L_x_1358:
[----:B------:R-:W-:Y:S01]  /*12930*/  LOP3.LUT R2, R30, 0x1, RZ, 0x3c, !PT ;  /* 0x000000011e027812 */ /* 0x000fe200078e3cff */
[----:B------:R-:W-:Y:S01]  /*12940*/  BSSY B0, `(.L_x_1359) ;  /* 0x0000005000007945 */ /* 0x000fe20003800000 */
[----:B------:R-:W-:Y:S02]  /*12950*/  LEA R3, R0, UR46, 0x3 ;  /* 0x0000002e00037c11 */ /* 0x000fe4000f8e18ff */
[----:B------:R-:W-:-:S04]  /*12960*/  SHF.L.U32 R2, R2, 0x1f, RZ ;  /* 0x0000001f02027819 */ /* 0x000fc800000006ff */
[----:B------:R-:W0:Y:S02]  /*12970*/  SYNCS.PHASECHK.TRANS64.TRYWAIT P0, [R3+URZ+0x20870], R2 ;  /* 0x02087002030075a7 */ /* 0x000e24000800017f */
[----:B0-----:R-:W-:Y:S05]  /*12980*/  @!P0 BRA `(.L_x_1360) ;  /* 0x0000002c00588947 */ /* 0x001fea0003800000 */
.L_x_1444:
[----:B------:R-:W-:Y:S05]  /*12990*/  BSYNC B0 ;  /* 0x0000000000007941 */ /* 0x000fea0003800000 */
.L_x_1359:
[----:B------:R-:W-:-:S06]  /*129a0*/  ULOP3.LUT UR4, UR36, 0x2, URZ, 0xfc, !UPT ;  /* 0x0000000224047892 */ /* 0x000fcc000f8efc3f */
[----:B------:R-:W-:-:S05]  /*129b0*/  IMAD.U32 R4, RZ, RZ, UR4 ;  /* 0x00000004ff047e24 */ /* 0x000fca000f8e00ff */
[----:B------:R-:W-:-:S13]  /*129c0*/  ISETP.NE.AND P0, PT, R4, 0x3, PT ;  /* 0x000000030400780c */ /* 0x000fda0003f05270 */
[----:B------:R-:W-:Y:S05]  /*129d0*/  @!P0 BRA `(.L_x_1361) ;  /* 0x0000000000048947 */ /* 0x000fea0003800000 */
[----:B------:R-:W-:Y:S01]  /*129e0*/  BPT.TRAP 0x1 ;  /* 0x000000040000795c */ /* 0x000fe20000300000 */
.L_x_1361:
[----:B------:R-:W-:Y:S01]  /*129f0*/  SHF.L.U32 R4, R30, 0x1f, RZ ;  /* 0x0000001f1e047819 */ /* 0x000fe200000006ff */
[----:B0-----:R-:W-:-:S03]  /*12a00*/  IMAD.SHL.U32 R2, R0, 0x4000, RZ ;  /* 0x0000400000027824 */ /* 0x001fc600078e00ff */
[----:B------:R-:W0:Y:S02]  /*12a10*/  SYNCS.PHASECHK.TRANS64.TRYWAIT P0, [R3+URZ+0x20860], R4 ;  /* 0x02086004030075a7 */ /* 0x000e24000800017f */
[----:B------:R-:W-:Y:S01]  /*12a20*/  LOP3.LUT R5, R2, R29, RZ, 0xfc, !PT ;  /* 0x0000001d02057212 */ /* 0x000fe200078efcff */
[----:B0-----:R-:W-:Y:S06]  /*12a30*/  @!P0 BRA `(.L_x_1362) ;  /* 0x0000002c00408947 */ /* 0x001fec0003800000 */
.L_x_1445:
[----:B------:R-:W3:Y:S01]  /*12a40*/  S2R R8, SR_TID.X ;  /* 0x0000000000087919 */ /* 0x000ee20000002100 */
[----:B------:R-:W-:Y:S05]  /*12a50*/  WARPSYNC.ALL ;  /* 0x0000000000007948 */ /* 0x000fea0003800000 */
[----:B0-2---:R-:W0:Y:S01]  /*12a60*/  LDSM.16.MT88.4 R4, [R5+UR46+0x8400] ;  /* 0x0084002e0504783b */ /* 0x005e220008004200 */
[----:B------:R-:W-:Y:S01]  /*12a70*/  VIADD R18, R2, 0x2000 ;  /* 0x0000200002127836 */ /* 0x000fe20000000000 */
[----:B------:R-:W-:Y:S01]  /*12a80*/  IADD3 R16, R35, R2, R37 ;  /* 0x0000000223107210 */ /* 0x000fe20007ffe025 */
[----:B------:R-:W-:Y:S01]  /*12a90*/  ULOP3.LUT UR4, UR36, 0x2, URZ, 0xfc, !UPT ;  /* 0x0000000224047892 */ /* 0x000fe2000f8efc3f */
[----:B------:R-:W2:Y:S02]  /*12aa0*/  S2R R20, SR_TID.X ;  /* 0x0000000000147919 */ /* 0x000ea40000002100 */
[----:B------:R-:W-:Y:S01]  /*12ab0*/  LOP3.LUT R19, R18, R29, RZ, 0xfc, !PT ;  /* 0x0000001d12137212 */ /* 0x000fe200078efcff */
[----:B------:R-:W-:-:S02]  /*12ac0*/  VIADD R18, R2, 0x1000 ;  /* 0x0000100002127836 */ /* 0x000fc40000000000 */
[----:B------:R-:W-:-:S03]  /*12ad0*/  IMAD.U32 R21, RZ, RZ, UR4 ;  /* 0x00000004ff157e24 */ /* 0x000fc6000f8e00ff */
[----:B------:R-:W-:Y:S02]  /*12ae0*/  LOP3.LUT R18, R18, R29, RZ, 0xfc, !PT ;  /* 0x0000001d12127212 */ /* 0x000fe400078efcff */
[----:B---3--:R-:W-:Y:S01]  /*12af0*/  LOP3.LUT P0, RZ, R8, 0x4, RZ, 0xc0, !PT ;  /* 0x0000000408ff7812 */ /* 0x008fe2000780c0ff */
[----:B------:R-:W-:-:S05]  /*12b00*/  IMAD.MOV.U32 R8, RZ, RZ, 0x40 ;  /* 0x00000040ff087424 */ /* 0x000fca00078e00ff */
[----:B------:R-:W-:-:S04]  /*12b10*/  SEL R8, R8, 0xffffffc0, !P0 ;  /* 0xffffffc008087807 */ /* 0x000fc80004000000 */
[----:B------:R-:W-:Y:S02]  /*12b20*/  IADD3 R17, R2, R29, R8 ;  /* 0x0000001d02117210 */ /* 0x000fe40007ffe008 */
[----:B--2---:R-:W-:Y:S01]  /*12b30*/  LOP3.LUT P0, RZ, R20, 0x4, RZ, 0xc0, !PT ;  /* 0x0000000414ff7812 */ /* 0x004fe2000780c0ff */
[----:B------:R-:W-:Y:S01]  /*12b40*/  IMAD.MOV.U32 R20, RZ, RZ, 0x20 ;  /* 0x00000020ff147424 */ /* 0x000fe200078e00ff */
[C-C-:B0-----:R-:W-:Y:S01]  /*12b50*/  PRMT R12, R4.reuse, 0x6420, R5.reuse ;  /* 0x00006420040c7816 */ /* 0x141fe20000000005 */
[----:B------:R-:W0:Y:S01]  /*12b60*/  LDSM.16.MT88.4 R8, [R17+UR46+0x8400] ;  /* 0x0084002e1108783b */ /* 0x000e220008004200 */
[----:B------:R-:W-:Y:S02]  /*12b70*/  PRMT R13, R4, 0x7531, R5 ;  /* 0x00007531040d7816 */ /* 0x000fe40000000005 */
[C-C-:B-1----:R-:W-:Y:S02]  /*12b80*/  PRMT R14, R6.reuse, 0x6420, R7.reuse ;  /* 0x00006420060e7816 */ /* 0x142fe40000000007 */
[----:B------:R-:W-:-:S02]  /*12b90*/  PRMT R15, R6, 0x7531, R7 ;  /* 0x00007531060f7816 */ /* 0x000fc40000000007 */
[----:B------:R-:W-:Y:S02]  /*12ba0*/  SEL R20, R20, 0xffffffe0, !P0 ;  /* 0xffffffe014147807 */ /* 0x000fe40004000000 */
[----:B------:R-:W-:Y:S01]  /*12bb0*/  ISETP.NE.AND P0, PT, R21, 0x3, PT ;  /* 0x000000031500780c */ /* 0x000fe20003f05270 */
[----:B------:R-:W-:Y:S01]  /*12bc0*/  STSM.16.M88.4 [R16], R12 ;  /* 0x0000000c10007844 */ /* 0x000fe20000000200 */
[----:B------:R-:W-:Y:S01]  /*12bd0*/  IADD3 R20, R37, R2, R20 ;  /* 0x0000000225147210 */ /* 0x000fe20007ffe014 */
[----:B------:R-:W-:-:S04]  /*12be0*/  VIADD R2, R2, 0x3000 ;  /* 0x0000300002027836 */ /* 0x000fc80000000000 */
[----:B------:R-:W-:Y:S01]  /*12bf0*/  IMAD.IADD R35, R20, 0x1, R35 ;  /* 0x0000000114237824 */ /* 0x000fe200078e0223 */
[----:B------:R-:W-:Y:S02]  /*12c00*/  LOP3.LUT R2, R2, R29, RZ, 0xfc, !PT ;  /* 0x0000001d02027212 */ /* 0x000fe400078efcff */
[C-C-:B0-----:R-:W-:Y:S02]  /*12c10*/  PRMT R4, R8.reuse, 0x6420, R9.reuse ;  /* 0x0000642008047816 */ /* 0x141fe40000000009 */
[----:B------:R-:W-:Y:S02]  /*12c20*/  PRMT R5, R8, 0x7531, R9 ;  /* 0x0000753108057816 */ /* 0x000fe40000000009 */
        /* <DEDUP_REMOVED lines=47> */
.L_x_1363:
[----:B-1----:R1:W-:Y:S01]  /*12f20*/  SYNCS.ARRIVE.TRANS64.A1T0 RZ, [R3+URZ+0x20850], RZ ;  /* 0x020850ff03ff79a7 */ /* 0x0023e2000810003f */
[----:B------:R-:W-:Y:S06]  /*12f30*/  BAR.SYNC.DEFER_BLOCKING 0x2, 0x80 ;  /* 0x0082000000007b1d */ /* 0x000fec0000010000 */
[----:B------:R-:W-:Y:S05]  /*12f40*/  @!P1 BRA `(.L_x_1364) ;  /* 0x0000000000049947 */ /* 0x000fea0003800000 */
[----:B------:R-:W-:Y:S01]  /*12f50*/  BPT.TRAP 0x1 ;  /* 0x000000040000795c */ /* 0x000fe20000300000 */
.L_x_1364:
[----:B------:R-:W2:Y:S01]  /*12f60*/  S2R R2, SR_CgaCtaId ;  /* 0x0000000000027919 */ /* 0x000ea20000008800 */
[----:B-1----:R-:W-:Y:S02]  /*12f70*/  VIADD R3, R3, 0x20880 ;  /* 0x0002088003037836 */ /* 0x002fe40000000000 */
[----:B------:R-:W-:-:S05]  /*12f80*/  VIADD R0, R0, 0x1 ;  /* 0x0000000100007836 */ /* 0x000fca0000000000 */
[----:B------:R-:W-:-:S04]  /*12f90*/  ISETP.NE.AND P0, PT, R0, 0x2, PT ;  /* 0x000000020000780c */ /* 0x000fc80003f05270 */
[----:B------:R-:W-:Y:S02]  /*12fa0*/  SEL R0, R0, RZ, P0 ;  /* 0x000000ff00007207 */ /* 0x000fe40000000000 */
[----:B--2---:R-:W-:Y:S01]  /*12fb0*/  PRMT R3, R2, 0x654, R3 ;  /* 0x0000065402037816 */ /* 0x004fe20000000003 */
[----:B------:R-:W-:-:S03]  /*12fc0*/  IMAD.MOV.U32 R2, RZ, RZ, RZ ;  /* 0x000000ffff027224 */ /* 0x000fc600078e00ff */
[----:B------:R1:W-:Y:S02]  /*12fd0*/  SYNCS.ARRIVE.TRANS64.RED.A1T0 RZ, [R3+URZ], RZ ;  /* 0x000000ff03ff79a7 */ /* 0x0003e4000810043f */
[----:B-1----:R-:W-:-:S04]  /*12fe0*/  SEL R3, RZ, 0x1, P0 ;  /* 0x00000001ff037807 */ /* 0x002fc80000000000 */
[----:B------:R-:W-:-:S07]  /*12ff0*/  LOP3.LUT R30, R30, R3, RZ, 0x3c, !PT ;  /* 0x000000031e1e7212 */ /* 0x000fce00078e3cff */
.L_x_1315:
[----:B0-----:R-:W0:Y:S01]  /*13000*/  S2R R4, SR_CgaCtaId ;  /* 0x0000000000047919 */ /* 0x001e220000008800 */
[----:B------:R-:W-:Y:S02]  /*13010*/  MOV R3, 0x400 ;  /* 0x0000040000037802 */ /* 0x000fe40000000f00 */
[----:B------:R-:W-:Y:S02]  /*13020*/  SHF.L.U32 R2, R2, 0x1f, RZ ;  /* 0x0000001f02027819 */ /* 0x000fe400000006ff */
[----:B0-----:R-:W-:-:S04]  /*13030*/  LEA R7, R4, R3, 0x18 ;  /* 0x0000000304077211 */ /* 0x001fc800078ec0ff */
[----:B------:R-:W0:Y:S02]  /*13040*/  SYNCS.PHASECHK.TRANS64.TRYWAIT P0, [R7+URZ+0x20820], R2 ;  /* 0x02082002070075a7 */ /* 0x000e24000800017f */
[----:B0-----:R-:W-:Y:S05]  /*13050*/  @!P0 BRA `(.L_x_1365) ;  /* 0x0000002400cc8947 */ /* 0x001fea0003800000 */
.L_x_1446:
[----:B------:R-:W1:Y:S02]  /*13060*/  S2R R3, SR_TID.X ;  /* 0x0000000000037919 */ /* 0x000e640000002100 */
[----:B-1----:R-:W-:-:S04]  /*13070*/  SHF.R.U32.HI R3, RZ, 0x5, R3 ;  /* 0x00000005ff037819 */ /* 0x002fc80000011603 */
[----:B------:R-:W-:-:S05]  /*13080*/  LOP3.LUT R3, R3, 0x3, RZ, 0xc0, !PT ;  /* 0x0000000303037812 */ /* 0x000fca00078ec0ff */
[----:B0-----:R-:W0:Y:S02]  /*13090*/  SHFL.IDX PT, R2, R3, RZ, 0x1f ;  /* 0x00001fff03027589 */ /* 0x001e2400000e0000 */
[----:B0-----:R-:W-:-:S13]  /*130a0*/  ISETP.NE.AND P0, PT, R2, RZ, PT ;  /* 0x000000ff0200720c */ /* 0x001fda0003f05270 */
        /* <DEDUP_REMOVED lines=8> */
.L_x_1366:
[----:B------:R-:W-:Y:S01]  /*13130*/  IMAD R5, R0, 0x8, R7 ;  /* 0x0000000800057824 */ /* 0x000fe200078e0207 */
[----:B------:R-:W-:Y:S01]  /*13140*/  SHF.L.U32 R2, R30, 0x1f, RZ ;  /* 0x0000001f1e027819 */ /* 0x000fe200000006ff */
[----:B------:R-:W-:-:S03]  /*13150*/  VIADD R0, R0, 0x1 ;  /* 0x0000000100007836 */ /* 0x000fc60000000000 */
[----:B------:R-:W0:Y:S02]  /*13160*/  SYNCS.PHASECHK.TRANS64.TRYWAIT P1, [R5+URZ+0x20840], R2 ;  /* 0x02084002050075a7 */ /* 0x000e24000802017f */
[----:B------:R-:W-:-:S04]  /*13170*/  ISETP.NE.AND P2, PT, R0, 0x2, PT ;  /* 0x000000020000780c */ /* 0x000fc80003f45270 */
[----:B------:R-:W-:Y:S01]  /*13180*/  SEL R3, RZ, 0x1, P2 ;  /* 0x00000001ff037807 */ /* 0x000fe20001000000 */
[----:B0-----:R-:W-:Y:S08]  /*13190*/  @!P1 BRA `(.L_x_1367) ;  /* 0x0000002400909947 */ /* 0x001ff00003800000 */
.L_x_1447:
[----:B------:R-:W-:Y:S02]  /*131a0*/  SEL R0, R0, RZ, P2 ;  /* 0x000000ff00007207 */ /* 0x000fe40001000000 */
[----:B------:R-:W-:Y:S01]  /*131b0*/  LOP3.LUT R3, R30, R3, RZ, 0x3c, !PT ;  /* 0x000000031e037212 */ /* 0x000fe200078e3cff */
[----:B------:R-:W-:Y:S06]  /*131c0*/  @!P0 BRA `(.L_x_1368) ;  /* 0x0000000000048947 */ /* 0x000fec0003800000 */
[----:B------:R-:W-:Y:S01]  /*131d0*/  BPT.TRAP 0x1 ;  /* 0x000000040000795c */ /* 0x000fe20000300000 */
.L_x_1368:
[----:B------:R-:W-:Y:S01]  /*131e0*/  IMAD R7, R0, 0x8, R7 ;  /* 0x0000000800077824 */ /* 0x000fe200078e0207 */
[----:B------:R-:W-:-:S04]  /*131f0*/  SHF.L.U32 R0, R3, 0x1f, RZ ;  /* 0x0000001f03007819 */ /* 0x000fc800000006ff */
[----:B------:R-:W1:Y:S02]  /*13200*/  SYNCS.PHASECHK.TRANS64.TRYWAIT P1, [R7+URZ+0x20840], R0 ;  /* 0x02084000070075a7 */ /* 0x000e64000802017f */
[----:B-1----:R-:W-:Y:S05]  /*13210*/  @!P1 BRA `(.L_x_1369) ;  /* 0x0000002400849947 */ /* 0x002fea0003800000 */
.L_x_1448:
[----:B------:R-:W-:Y:S05]  /*13220*/  @!P0 BRA `(.L_x_1370) ;  /* 0x0000000000048947 */ /* 0x000fea0003800000 */
[----:B------:R-:W-:Y:S01]  /*13230*/  BPT.TRAP 0x1 ;  /* 0x000000040000795c */ /* 0x000fe20000300000 */
.L_x_1370:
[----:B------:R-:W2:Y:S02]  /*13240*/  SYNCS.PHASECHK.TRANS64.TRYWAIT P1, [R5+URZ+0x20860], R2 ;  /* 0x02086002050075a7 */ /* 0x000ea4000802017f */
[----:B--2---:R-:W-:Y:S05]  /*13250*/  @!P1 BRA `(.L_x_1371) ;  /* 0x0000002400889947 */ /* 0x004fea0003800000 */
.L_x_1449:
[----:B------:R-:W-:Y:S05]  /*13260*/  @!P0 BRA `(.L_x_1372) ;  /* 0x0000000000048947 */ /* 0x000fea0003800000 */
[----:B------:R-:W-:Y:S01]  /*13270*/  BPT.TRAP 0x1 ;  /* 0x000000040000795c */ /* 0x000fe20000300000 */
.L_x_1372:
[----:B------:R-:W3:Y:S02]  /*13280*/  SYNCS.PHASECHK.TRANS64.TRYWAIT P1, [R7+URZ+0x20860], R0 ;  /* 0x02086000070075a7 */ /* 0x000ee4000802017f */
[----:B---3--:R-:W-:Y:S05]  /*13290*/  @!P1 BRA `(.L_x_1373) ;  /* 0x00000024008c9947 */ /* 0x008fea0003800000 */
.L_x_1450:
[----:B------:R-:W-:Y:S05]  /*132a0*/  @!P0 BRA `(.L_x_1374) ;  /* 0x0000000000048947 */ /* 0x000fea0003800000 */
[----:B------:R-:W-:Y:S01]  /*132b0*/  BPT.TRAP 0x1 ;  /* 0x000000040000795c */ /* 0x000fe20000300000 */
.L_x_1374:
[----:B------:R-:W4:Y:S02]  /*132c0*/  SYNCS.PHASECHK.TRANS64.TRYWAIT P1, [R5+URZ+0x20880], R2 ;  /* 0x02088002050075a7 */ /* 0x000f24000802017f */
[----:B----4-:R-:W-:Y:S05]  /*132d0*/  @!P1 BRA `(.L_x_1375) ;  /* 0x0000002400909947 */ /* 0x010fea0003800000 */
.L_x_1451:
[----:B------:R-:W-:Y:S05]  /*132e0*/  @!P0 BRA `(.L_x_1376) ;  /* 0x0000000000048947 */ /* 0x000fea0003800000 */
[----:B------:R-:W-:Y:S01]  /*132f0*/  BPT.TRAP 0x1 ;  /* 0x000000040000795c */ /* 0x000fe20000300000 */
.L_x_1376:
[----:B------:R0:W0:Y:S02]  /*13300*/  SYNCS.PHASECHK.TRANS64.TRYWAIT P0, [R7+URZ+0x20880], R0 ;  /* 0x02088000070075a7 */ /* 0x000024000800017f */
[----:B0-----:R-:W-:Y:S05]  /*13310*/  @!P0 NANOSLEEP.SYNCS 0x989680 ;  /* 0x009896800000895d */ /* 0x001fea0003900000 */
[----:B------:R-:W0:Y:S02]  /*13320*/  @!P0 SYNCS.PHASECHK.TRANS64 P0, [R7+URZ+0x20880], R0 ;  /* 0x02088000070085a7 */ /* 0x000e24000800007f */
[----:B0-----:R-:W-:Y:S05]  /*13330*/  @!P0 BRA `(.L_x_1376) ;  /* 0xfffffffc00f08947 */ /* 0x001fea000383ffff */
.L_x_1223:
[----:B------:R-:W-:Y:S05]  /*13340*/  BSYNC B6 ;  /* 0x0000000000067941 */ /* 0x000fea0003800000 */
.L_x_1220:
[----:B------:R-:W-:Y:S05]  /*13350*/  EXIT ;  /* 0x000000000000794d */ /* 0x000fea0003800000 */
.L_x_1233:
[----:B0-----:R-:W-:-:S04]  /*13360*/  IMAD.U32 R3, RZ, RZ, UR41 ;  /* 0x00000029ff037e24 */ /* 0x001fc8000f8e00ff */
[----:B------:R0:W1:Y:S03]  /*13370*/  SYNCS.PHASECHK.TRANS64.TRYWAIT P0, [R3+URZ+0x20800], R10 ;  /* 0x0208000a030075a7 */ /* 0x000066000800017f */
[----:B-1----:R-:W-:Y:S05]  /*13380*/  @!P0 NANOSLEEP.SYNCS 0x989680 ;  /* 0x009896800000895d */ /* 0x002fea0003900000 */
[----:B------:R-:W1:Y:S02]  /*13390*/  @!P0 SYNCS.PHASECHK.TRANS64 P0, [R3+URZ+0x20800], R10 ;  /* 0x0208000a030085a7 */ /* 0x000e64000800007f */
[----:B-1----:R-:W-:Y:S05]  /*133a0*/  @!P0 BRA `(.L_x_1233) ;  /* 0xfffffffc00ec8947 */ /* 0x002fea000383ffff */
[----:B------:R-:W-:Y:S05]  /*133b0*/  BRA `(.L_x_1377) ;  /* 0xfffffee800187947 */ /* 0x000fea000383ffff */
.L_x_1237:
[----:B0-----:R-:W-:-:S04]  /*133c0*/  IMAD.U32 R3, RZ, RZ, UR41 ;  /* 0x00000029ff037e24 */ /* 0x001fc8000f8e00ff */
[----:B------:R0:W1:Y:S03]  /*133d0*/  SYNCS.PHASECHK.TRANS64.TRYWAIT P0, [R3+URZ+0x20830], R10 ;  /* 0x0208300a030075a7 */ /* 0x000066000800017f */
[----:B-1----:R-:W-:Y:S05]  /*133e0*/  @!P0 NANOSLEEP.SYNCS 0x989680 ;  /* 0x009896800000895d */ /* 0x002fea0003900000 */
[----:B------:R-:W1:Y:S02]  /*133f0*/  @!P0 SYNCS.PHASECHK.TRANS64 P0, [R3+URZ+0x20830], R10 ;  /* 0x0208300a030085a7 */ /* 0x000e64000800007f */
[----:B-1----:R-:W-:Y:S05]  /*13400*/  @!P0 BRA `(.L_x_1237) ;  /* 0xfffffffc00ec8947 */ /* 0x002fea000383ffff */
[----:B------:R-:W-:Y:S05]  /*13410*/  BRA `(.L_x_1236) ;  /* 0xfffffee800387947 */ /* 0x000fea000383ffff */
.L_x_1250:
[----:B-1----:R-:W-:-:S04]  /*13420*/  IMAD.U32 R11, RZ, RZ, UR41 ;  /* 0x00000029ff0b7e24 */ /* 0x002fc8000f8e00ff */
[----:B------:R1:W2:Y:S03]  /*13430*/  SYNCS.PHASECHK.TRANS64.TRYWAIT P0, [R11+URZ+0x20850], R10 ;  /* 0x0208500a0b0075a7 */ /* 0x0002a6000800017f */
[----:B--2---:R-:W-:Y:S05]  /*13440*/  @!P0 NANOSLEEP.SYNCS 0x989680 ;  /* 0x009896800000895d */ /* 0x004fea0003900000 */
[----:B------:R-:W2:Y:S02]  /*13450*/  @!P0 SYNCS.PHASECHK.TRANS64 P0, [R11+URZ+0x20850], R10 ;  /* 0x0208500a0b0085a7 */ /* 0x000ea4000800007f */
[----:B--2---:R-:W-:Y:S05]  /*13460*/  @!P0 BRA `(.L_x_1250) ;  /* 0xfffffffc00ec8947 */ /* 0x004fea000383ffff */
[----:B------:R-:W-:Y:S05]  /*13470*/  BRA `(.L_x_1249) ;  /* 0xffffff04009c7947 */ /* 0x000fea000383ffff */
.L_x_1259:
[----:B--2---:R-:W-:-:S04]  /*13480*/  IMAD.U32 R8, RZ, RZ, UR57 ;  /* 0x00000039ff087e24 */ /* 0x004fc8000f8e00ff */
[----:B------:R2:W3:Y:S03]  /*13490*/  SYNCS.PHASECHK.TRANS64.TRYWAIT P0, [R8+URZ+0x20830], R11 ;  /* 0x0208300b080075a7 */ /* 0x0004e6000800017f */
[----:B---3--:R-:W-:Y:S05]  /*134a0*/  @!P0 NANOSLEEP.SYNCS 0x989680 ;  /* 0x009896800000895d */ /* 0x008fea0003900000 */
[----:B------:R-:W3:Y:S02]  /*134b0*/  @!P0 SYNCS.PHASECHK.TRANS64 P0, [R8+URZ+0x20830], R11 ;  /* 0x0208300b080085a7 */ /* 0x000ee4000800007f */
[----:B---3--:R-:W-:Y:S05]  /*134c0*/  @!P0 BRA `(.L_x_1259) ;  /* 0xfffffffc00ec8947 */ /* 0x008fea000383ffff */
[----:B------:R-:W-:Y:S05]  /*134d0*/  BRA `(.L_x_1258) ;  /* 0xffffff0800e47947 */ /* 0x000fea000383ffff */
.L_x_1272:
[----:B--2---:R-:W-:-:S04]  /*134e0*/  IMAD.U32 R12, RZ, RZ, UR57 ;  /* 0x00000039ff0c7e24 */ /* 0x004fc8000f8e00ff */
[----:B------:R2:W3:Y:S03]  /*134f0*/  SYNCS.PHASECHK.TRANS64.TRYWAIT P0, [R12+URZ+0x20850], R11 ;  /* 0x0208500b0c0075a7 */ /* 0x0004e6000800017f */
[----:B---3--:R-:W-:Y:S05]  /*13500*/  @!P0 NANOSLEEP.SYNCS 0x989680 ;  /* 0x009896800000895d */ /* 0x008fea0003900000 */
[----:B------:R-:W3:Y:S02]  /*13510*/  @!P0 SYNCS.PHASECHK.TRANS64 P0, [R12+URZ+0x20850], R11 ;  /* 0x0208500b0c0085a7 */ /* 0x000ee4000800007f */
[----:B---3--:R-:W-:Y:S05]  /*13520*/  @!P0 BRA `(.L_x_1272) ;  /* 0xfffffffc00ec8947 */ /* 0x008fea000383ffff */
[----:B------:R-:W-:Y:S05]  /*13530*/  BRA `(.L_x_1271) ;  /* 0xffffff2c00007947 */ /* 0x000fea000383ffff */
.L_x_1282:
[----:B--2---:R-:W-:-:S04]  /*13540*/  IMAD.U32 R8, RZ, RZ, UR51 ;  /* 0x00000033ff087e24 */ /* 0x004fc8000f8e00ff */
[----:B------:R2:W3:Y:S03]  /*13550*/  SYNCS.PHASECHK.TRANS64.TRYWAIT P1, [R8+URZ+0x20830], R9 ;  /* 0x02083009080075a7 */ /* 0x0004e6000802017f */
[----:B---3--:R-:W-:Y:S05]  /*13560*/  @!P1 NANOSLEEP.SYNCS 0x989680 ;  /* 0x009896800000995d */ /* 0x008fea0003900000 */
[----:B------:R-:W3:Y:S02]  /*13570*/  @!P1 SYNCS.PHASECHK.TRANS64 P1, [R8+URZ+0x20830], R9 ;  /* 0x02083009080095a7 */ /* 0x000ee4000802007f */
[----:B---3--:R-:W-:Y:S05]  /*13580*/  @!P1 BRA `(.L_x_1282) ;  /* 0xfffffffc00ec9947 */ /* 0x008fea000383ffff */
[----:B------:R-:W-:Y:S05]  /*13590*/  BRA `(.L_x_1281) ;  /* 0xffffff30004c7947 */ /* 0x000fea000383ffff */
.L_x_1287:
[----:B0-----:R-:W-:-:S04]  /*135a0*/  IMAD.U32 R12, RZ, RZ, UR51 ;  /* 0x00000033ff0c7e24 */ /* 0x001fc8000f8e00ff */
[----:B------:R0:W2:Y:S03]  /*135b0*/  SYNCS.PHASECHK.TRANS64.TRYWAIT P1, [R12+URZ+0x20850], R9 ;  /* 0x020850090c0075a7 */ /* 0x0000a6000802017f */
[----:B--2---:R-:W-:Y:S05]  /*135c0*/  @!P1 NANOSLEEP.SYNCS 0x989680 ;  /* 0x009896800000995d */ /* 0x004fea0003900000 */
[----:B------:R-:W2:Y:S02]  /*135d0*/  @!P1 SYNCS.PHASECHK.TRANS64 P1, [R12+URZ+0x20850], R9 ;  /* 0x020850090c0095a7 */ /* 0x000ea4000802007f */
[----:B--2---:R-:W-:Y:S05]  /*135e0*/  @!P1 BRA `(.L_x_1287) ;  /* 0xfffffffc00ec9947 */ /* 0x004fea000383ffff */
[----:B------:R-:W-:Y:S05]  /*135f0*/  BRA `(.L_x_1286) ;  /* 0xffffff4400a47947 */ /* 0x000fea000383ffff */
.L_x_1294:
[----:B-1----:R-:W-:-:S04]  /*13600*/  IMAD.U32 R8, RZ, RZ, UR57 ;  /* 0x00000039ff087e24 */ /* 0x002fc8000f8e00ff */
[----:B------:R1:W2:Y:S03]  /*13610*/  SYNCS.PHASECHK.TRANS64.TRYWAIT P0, [R8+URZ+0x20830], R9 ;  /* 0x02083009080075a7 */ /* 0x0002a6000800017f */
[----:B--2---:R-:W-:Y:S05]  /*13620*/  @!P0 NANOSLEEP.SYNCS 0x989680 ;  /* 0x009896800000895d */ /* 0x004fea0003900000 */
[----:B------:R-:W2:Y:S02]  /*13630*/  @!P0 SYNCS.PHASECHK.TRANS64 P0, [R8+URZ+0x20830], R9 ;  /* 0x02083009080085a7 */ /* 0x000ea4000800007f */
[----:B--2---:R-:W-:Y:S05]  /*13640*/  @!P0 BRA `(.L_x_1294) ;  /* 0xfffffffc00ec8947 */ /* 0x004fea000383ffff */
[----:B------:R-:W-:Y:S05]  /*13650*/  BRA `(.L_x_1293) ;  /* 0xffffff4800487947 */ /* 0x000fea000383ffff */
.L_x_1307:
[----:B-1----:R-:W-:-:S04]  /*13660*/  IMAD.U32 R12, RZ, RZ, UR57 ;  /* 0x00000039ff0c7e24 */ /* 0x002fc8000f8e00ff */
[----:B------:R1:W3:Y:S03]  /*13670*/  SYNCS.PHASECHK.TRANS64.TRYWAIT P0, [R12+URZ+0x20850], R9 ;  /* 0x020850090c0075a7 */ /* 0x0002e6000800017f */
[----:B---3--:R-:W-:Y:S05]  /*13680*/  @!P0 NANOSLEEP.SYNCS 0x989680 ;  /* 0x009896800000895d */ /* 0x008fea0003900000 */
[----:B------:R-:W3:Y:S02]  /*13690*/  @!P0 SYNCS.PHASECHK.TRANS64 P0, [R12+URZ+0x20850], R9 ;  /* 0x020850090c0085a7 */ /* 0x000ee4000800007f */
[----:B---3--:R-:W-:Y:S05]  /*136a0*/  @!P0 BRA `(.L_x_1307) ;  /* 0xfffffffc00ec8947 */ /* 0x008fea000383ffff */
[----:B------:R-:W-:Y:S05]  /*136b0*/  BRA `(.L_x_1306) ;  /* 0xffffff68005c7947 */ /* 0x000fea000383ffff */
.L_x_1327:
[----:B------:R-:W-:Y:S02]  /*136c0*/  IMAD.MOV.U32 R13, RZ, RZ, R25 ;  /* 0x000000ffff0d7224 */ /* 0x000fe400078e0019 */
[----:B------:R-:W-:Y:S02]  /*136d0*/  IMAD.MOV.U32 R12, RZ, RZ, RZ ;  /* 0x000000ffff0c7224 */ /* 0x000fe400078e00ff */
[----:B------:R-:W-:Y:S02]  /*136e0*/  IMAD.MOV.U32 R11, RZ, RZ, 0x1f ;  /* 0x0000001fff0b7424 */ /* 0x000fe400078e00ff */
[----:B------:R-:W-:-:S07]  /*136f0*/  IMAD.MOV.U32 R15, RZ, RZ, -0x1 ;  /* 0xffffffffff0f7424 */ /* 0x000fce00078e00ff */
[----:B-----5:R-:W-:Y:S05]  /*13700*/  WARPSYNC.COLLECTIVE R15, `(.L_x_1378) ;  /* 0x000000000f087348 */ /* 0x020fea0003c00000 */
[----:B------:R0:W1:Y:S02]  /*13710*/  SHFL.IDX P6, R14, R13, R12, R11 ;  /* 0x0000000c0d0e7389 */ /* 0x00006400000c000b */
[----:B01---5:R-:W-:Y:S01]  /*13720*/  ENDCOLLECTIVE ;  /* 0x000000000000791b */ /* 0x023fe20003800000 */
.L_x_1378:
[----:B------:R-:W-:Y:S05]  /*13730*/  BRA `(.L_x_1379) ;  /* 0xffffffc400b07947 */ /* 0x000fea000383ffff */
.L_x_1329:
[----:B0-----:R0:W1:Y:S02]  /*13740*/  SYNCS.PHASECHK.TRANS64.TRYWAIT P0, [R19+URZ+0x20880], R20 ;  /* 0x02088014130075a7 */ /* 0x001064000800017f */
[----:B-1----:R-:W-:Y:S05]  /*13750*/  @!P0 NANOSLEEP.SYNCS 0x989680 ;  /* 0x009896800000895d */ /* 0x002fea0003900000 */
[----:B------:R-:W1:Y:S02]  /*13760*/  @!P0 SYNCS.PHASECHK.TRANS64 P0, [R19+URZ+0x20880], R20 ;  /* 0x02088014130085a7 */ /* 0x000e64000800007f */
[----:B-1----:R-:W-:Y:S05]  /*13770*/  @!P0 BRA `(.L_x_1329) ;  /* 0xfffffffc00f08947 */ /* 0x002fea000383ffff */
[----:B------:R-:W-:Y:S05]  /*13780*/  BRA `(.L_x_1380) ;  /* 0xffffffc8001c7947 */ /* 0x000fea000383ffff */
.L_x_1330:
        /* <DEDUP_REMOVED lines=8> */
.L_x_1382:
[----:B------:R-:W-:Y:S05]  /*13810*/  BSYNC B0 ;  /* 0x0000000000007941 */ /* 0x000fea0003800000 */
.L_x_1381:
[----:B------:R-:W-:Y:S01]  /*13820*/  IMAD.MOV.U32 R13, RZ, RZ, R5 ;  /* 0x000000ffff0d7224 */ /* 0x000fe200078e0005 */
[----:B------:R-:W0:Y:S01]  /*13830*/  LDC R24, c[0x0][0x2f4] ;  /* 0x0000bd00ff187b82 */ /* 0x000e220000000800 */
[----:B------:R-:W-:Y:S01]  /*13840*/  IMAD.MOV.U32 R12, RZ, RZ, RZ ;  /* 0x000000ffff0c7224 */ /* 0x000fe200078e00ff */
[C---:B------:R-:W-:Y:S01]  /*13850*/  ISETP.GE.AND P1, PT, R6.reuse, 0x21, PT ;  /* 0x000000210600780c */ /* 0x040fe20003f26270 */
[----:B------:R-:W-:Y:S01]  /*13860*/  IMAD.MOV.U32 R11, RZ, RZ, 0x181f ;  /* 0x0000181fff0b7424 */ /* 0x000fe200078e00ff */
[----:B------:R-:W-:Y:S01]  /*13870*/  ISETP.GE.AND P5, PT, R6, 0x31, PT ;  /* 0x000000310600780c */ /* 0x000fe20003fa6270 */
[----:B------:R-:W-:Y:S02]  /*13880*/  IMAD.MOV.U32 R15, RZ, RZ, -0x1 ;  /* 0xffffffffff0f7424 */ /* 0x000fe400078e00ff */
[----:B------:R-:W-:Y:S02]  /*13890*/  IMAD.MOV.U32 R3, RZ, RZ, R14 ;  /* 0x000000ffff037224 */ /* 0x000fe400078e000e */
[----:B------:R-:W-:-:S08]  /*138a0*/  VIADD R28, R36, UR46 ;  /* 0x0000002e241c7c36 */ /* 0x000fd00008000000 */
[----:B0-----:R-:W-:Y:S05]  /*138b0*/  WARPSYNC.COLLECTIVE R15, `(.L_x_1383) ;  /* 0x000000000f087348 */ /* 0x001fea0003c00000 */
[----:B------:R1:W2:Y:S02]  /*138c0*/  SHFL.IDX P6, R14, R13, R12, R11 ;  /* 0x0000000c0d0e7389 */ /* 0x0002a400000c000b */
[----:B012---:R-:W-:Y:S01]  /*138d0*/  ENDCOLLECTIVE ;  /* 0x000000000000791b */ /* 0x007fe20003800000 */
.L_x_1383:
[CC--:B------:R-:W-:Y:S01]  /*138e0*/  ISETP.GE.AND P3, PT, R21.reuse, R24.reuse, PT ;  /* 0x000000181500720c */ /* 0x0c0fe20003f66270 */
[----:B------:R-:W-:Y:S01]  /*138f0*/  IMAD.MOV.U32 R13, RZ, RZ, R7 ;  /* 0x000000ffff0d7224 */ /* 0x000fe200078e0007 */
[----:B------:R-:W-:Y:S01]  /*13900*/  ISETP.GE.AND P2, PT, R18, R24, PT ;  /* 0x000000181200720c */ /* 0x000fe20003f46270 */
[----:B------:R-:W-:Y:S01]  /*13910*/  IMAD.MOV.U32 R12, RZ, RZ, 0x1 ;  /* 0x00000001ff0c7424 */ /* 0x000fe200078e00ff */
[----:B------:R-:W-:-:S13]  /*13920*/  IADD3 R2, P0, R21, R14, RZ ;  /* 0x0000000e15027210 */ /* 0x000fda0007f1e0ff */
[----:B------:R-:W-:Y:S05]  /*13930*/  WARPSYNC.COLLECTIVE R15, `(.L_x_1384) ;  /* 0x000000000f087348 */ /* 0x000fea0003c00000 */
[----:B------:R0:W1:Y:S02]  /*13940*/  SHFL.IDX P6, R14, R13, R12, R11 ;  /* 0x0000000c0d0e7389 */ /* 0x00006400000c000b */
[----:B01----:R-:W-:Y:S01]  /*13950*/  ENDCOLLECTIVE ;  /* 0x000000000000791b */ /* 0x003fe20003800000 */
.L_x_1384:
        /* <DEDUP_REMOVED lines=13> */
.L_x_1385:
[----:B------:R-:W-:Y:S02]  /*13a30*/  IMAD.MOV.U32 R13, RZ, RZ, R7 ;  /* 0x000000ffff0d7224 */ /* 0x000fe400078e0007 */
[----:B------:R-:W-:Y:S01]  /*13a40*/  IMAD.MOV.U32 R12, RZ, RZ, 0x2 ;  /* 0x00000002ff0c7424 */ /* 0x000fe200078e00ff */
[----:B------:R-:W-:-:S13]  /*13a50*/  IADD3 R2, P0, R21, R14, RZ ;  /* 0x0000000e15027210 */ /* 0x000fda0007f1e0ff */
[----:B------:R-:W-:Y:S05]  /*13a60*/  WARPSYNC.COLLECTIVE R15, `(.L_x_1386) ;  /* 0x000000000f087348 */ /* 0x000fea0003c00000 */
[----:B------:R0:W1:Y:S02]  /*13a70*/  SHFL.IDX P6, R14, R13, R12, R11 ;  /* 0x0000000c0d0e7389 */ /* 0x00006400000c000b */
[----:B01----:R-:W-:Y:S01]  /*13a80*/  ENDCOLLECTIVE ;  /* 0x000000000000791b */ /* 0x003fe20003800000 */
.L_x_1386:
        /* <DEDUP_REMOVED lines=13> */
.L_x_1387:
[----:B------:R-:W-:Y:S02]  /*13b60*/  IMAD.MOV.U32 R13, RZ, RZ, R7 ;  /* 0x000000ffff0d7224 */ /* 0x000fe400078e0007 */
[----:B------:R-:W-:Y:S01]  /*13b70*/  IMAD.MOV.U32 R12, RZ, RZ, 0x3 ;  /* 0x00000003ff0c7424 */ /* 0x000fe200078e00ff */
[----:B------:R-:W-:-:S13]  /*13b80*/  IADD3 R2, P0, R21, R14, RZ ;  /* 0x0000000e15027210 */ /* 0x000fda0007f1e0ff */
[----:B------:R-:W-:Y:S05]  /*13b90*/  WARPSYNC.COLLECTIVE R15, `(.L_x_1388) ;  /* 0x000000000f087348 */ /* 0x000fea0003c00000 */
[----:B------:R0:W1:Y:S02]  /*13ba0*/  SHFL.IDX P6, R14, R13, R12, R11 ;  /* 0x0000000c0d0e7389 */ /* 0x00006400000c000b */
[----:B01----:R-:W-:Y:S01]  /*13bb0*/  ENDCOLLECTIVE ;  /* 0x000000000000791b */ /* 0x003fe20003800000 */
.L_x_1388:
        /* <DEDUP_REMOVED lines=12> */
.L_x_1389:
[----:B------:R-:W-:Y:S01]  /*13c80*/  @!PT LDS RZ, [RZ] ;  /* 0x00000000fffff984 */ /* 0x000fe20000000800 */
[----:B------:R-:W-:Y:S01]  /*13c90*/  @!PT LDS RZ, [RZ] ;  /* 0x00000000fffff984 */ /* 0x000fe20000000800 */
[----:B------:R-:W-:Y:S01]  /*13ca0*/  @!PT LDS RZ, [RZ] ;  /* 0x00000000fffff984 */ /* 0x000fe20000000800 */
[----:B------:R0:W-:Y:S01]  /*13cb0*/  LDGSTS.E.BYPASS.LTC128B.128 [R28+0xb400], desc[UR52][R2.64+0x80], !P0 ;  /* 0x0b400080021c7fae */ /* 0x0001e2000c101d74 */
[----:B------:R-:W-:Y:S01]  /*13cc0*/  ISETP.GE.AND P0, PT, R6, 0x11, PT ;  /* 0x000000110600780c */ /* 0x000fe20003f06270 */
[----:B------:R-:W-:-:S12]  /*13cd0*/  BRA `(.L_x_1390) ;  /* 0xffffffc400d47947 */ /* 0x000fd8000383ffff */
.L_x_1333:
[----:B0-----:R0:W1:Y:S02]  /*13ce0*/  SYNCS.PHASECHK.TRANS64.TRYWAIT P2, [R19+URZ+0x20840], R20 ;  /* 0x02084014130075a7 */ /* 0x001064000804017f */
[----:B-1----:R-:W-:Y:S05]  /*13cf0*/  @!P2 NANOSLEEP.SYNCS 0x989680 ;  /* 0x009896800000a95d */ /* 0x002fea0003900000 */
[----:B------:R-:W1:Y:S02]  /*13d00*/  @!P2 SYNCS.PHASECHK.TRANS64 P2, [R19+URZ+0x20840], R20 ;  /* 0x020840141300a5a7 */ /* 0x000e64000804007f */
[----:B-1----:R-:W-:Y:S05]  /*13d10*/  @!P2 BRA `(.L_x_1333) ;  /* 0xfffffffc00f0a947 */ /* 0x002fea000383ffff */
[----:B------:R-:W-:Y:S05]  /*13d20*/  BRA `(.L_x_1391) ;  /* 0xffffffc8001c7947 */ /* 0x000fea000383ffff */
.L_x_1334:
        /* <DEDUP_REMOVED lines=8> */
.L_x_1393:
[----:B------:R-:W-:Y:S05]  /*13db0*/  BSYNC B0 ;  /* 0x0000000000007941 */ /* 0x000fea0003800000 */
.L_x_1392:
        /* <DEDUP_REMOVED lines=8> */
.L_x_1394:
[----:B------:R-:W-:Y:S02]  /*13e40*/  IMAD.MOV.U32 R13, RZ, RZ, R4 ;  /* 0x000000ffff0d7224 */ /* 0x000fe400078e0004 */
[----:B------:R-:W-:Y:S01]  /*13e50*/  IMAD.MOV.U32 R12, RZ, RZ, 0x1 ;  /* 0x00000001ff0c7424 */ /* 0x000fe200078e00ff */
[C---:B------:R-:W-:Y:S02]  /*13e60*/  ISETP.GE.AND P6, PT, R25.reuse, R6, PT ;  /* 0x000000061900720c */ /* 0x040fe40003fc6270 */
[----:B------:R-:W-:-:S05]  /*13e70*/  @P4 IADD3 R14, P2, R25, R14, RZ ;  /* 0x0000000e190e4210 */ /* 0x000fca0007f5e0ff */
[----:B------:R-:W-:Y:S02]  /*13e80*/  @P4 IMAD.X R3, RZ, RZ, R2, P2 ;  /* 0x000000ffff034224 */ /* 0x000fe400010e0602 */
[----:B------:R-:W-:-:S05]  /*13e90*/  @P4 IMAD.MOV.U32 R2, RZ, RZ, R14 ;  /* 0x000000ffff024224 */ /* 0x000fca00078e000e */
[----:B------:R-:W-:Y:S01]  /*13ea0*/  @!PT LDS RZ, [RZ] ;  /* 0x00000000fffff984 */ /* 0x000fe20000000800 */
[----:B------:R-:W-:Y:S01]  /*13eb0*/  @!PT LDS RZ, [RZ] ;  /* 0x00000000fffff984 */ /* 0x000fe20000000800 */
[----:B------:R-:W-:Y:S01]  /*13ec0*/  @!PT LDS RZ, [RZ] ;  /* 0x00000000fffff984 */ /* 0x000fe20000000800 */
[----:B------:R0:W-:Y:S02]  /*13ed0*/  @P4 LDGSTS.E.BYPASS.LTC128B.128 [R28+0x18400], desc[UR52][R2.64], !P6 ;  /* 0x18400000021c4fae */ /* 0x0001e4000f101d74 */
[----:B0-----:R-:W-:Y:S05]  /*13ee0*/  WARPSYNC.COLLECTIVE R15, `(.L_x_1395) ;  /* 0x000000000f087348 */ /* 0x001fea0003c00000 */
[----:B------:R1:W2:Y:S02]  /*13ef0*/  SHFL.IDX P6, R14, R13, R12, R11 ;  /* 0x0000000c0d0e7389 */ /* 0x0002a400000c000b */
[----:B012---:R-:W-:Y:S01]  /*13f00*/  ENDCOLLECTIVE ;  /* 0x000000000000791b */ /* 0x007fe20003800000 */
.L_x_1395:
        /* <DEDUP_REMOVED lines=10> */
.L_x_1396:
[----:B------:R-:W-:Y:S02]  /*13fb0*/  IMAD.MOV.U32 R13, RZ, RZ, R4 ;  /* 0x000000ffff0d7224 */ /* 0x000fe400078e0004 */
[----:B------:R-:W-:Y:S01]  /*13fc0*/  IMAD.MOV.U32 R12, RZ, RZ, 0x2 ;  /* 0x00000002ff0c7424 */ /* 0x000fe200078e00ff */
[----:B------:R-:W-:-:S05]  /*13fd0*/  @P0 IADD3 R14, P2, R25, R14, RZ ;  /* 0x0000000e190e0210 */ /* 0x000fca0007f5e0ff */
[----:B------:R-:W-:-:S08]  /*13fe0*/  @P0 IMAD.MOV.U32 R2, RZ, RZ, R14 ;  /* 0x000000ffff020224 */ /* 0x000fd000078e000e */
[----:B------:R-:W-:Y:S05]  /*13ff0*/  WARPSYNC.COLLECTIVE R15, `(.L_x_1397) ;  /* 0x000000000f087348 */ /* 0x000fea0003c00000 */
[----:B------:R0:W1:Y:S02]  /*14000*/  SHFL.IDX P6, R14, R13, R12, R11 ;  /* 0x0000000c0d0e7389 */ /* 0x00006400000c000b */
[----:B01----:R-:W-:Y:S01]  /*14010*/  ENDCOLLECTIVE ;  /* 0x000000000000791b */ /* 0x003fe20003800000 */
.L_x_1397:
        /* <DEDUP_REMOVED lines=12> */
.L_x_1398:
[----:B------:R-:W-:Y:S02]  /*140e0*/  IMAD.MOV.U32 R13, RZ, RZ, R4 ;  /* 0x000000ffff0d7224 */ /* 0x000fe400078e0004 */
[----:B------:R-:W-:Y:S01]  /*140f0*/  IMAD.MOV.U32 R12, RZ, RZ, 0x3 ;  /* 0x00000003ff0c7424 */ /* 0x000fe200078e00ff */
[----:B------:R-:W-:-:S05]  /*14100*/  @P1 IADD3 R14, P0, R25, R14, RZ ;  /* 0x0000000e190e1210 */ /* 0x000fca0007f1e0ff */
[----:B------:R-:W-:-:S08]  /*14110*/  @P1 IMAD.MOV.U32 R2, RZ, RZ, R14 ;  /* 0x000000ffff021224 */ /* 0x000fd000078e000e */
[----:B------:R-:W-:Y:S05]  /*14120*/  WARPSYNC.COLLECTIVE R15, `(.L_x_1399) ;  /* 0x000000000f087348 */ /* 0x000fea0003c00000 */
[----:B------:R0:W1:Y:S02]  /*14130*/  SHFL.IDX P6, R14, R13, R12, R11 ;  /* 0x0000000c0d0e7389 */ /* 0x00006400000c000b */
[----:B01----:R-:W-:Y:S01]  /*14140*/  ENDCOLLECTIVE ;  /* 0x000000000000791b */ /* 0x003fe20003800000 */
.L_x_1399:
        /* <DEDUP_REMOVED lines=12> */
.L_x_1400:
[----:B------:R-:W-:Y:S05]  /*14210*/  BRA `(.L_x_1401) ;  /* 0xffffffc400b47947 */ /* 0x000fea000383ffff */
.L_x_1337:
[----:B------:R-:W-:Y:S02]  /*14220*/  IMAD.MOV.U32 R13, RZ, RZ, R4 ;  /* 0x000000ffff0d7224 */ /* 0x000fe400078e0004 */
[----:B------:R-:W-:Y:S02]  /*14230*/  IMAD.MOV.U32 R12, RZ, RZ, RZ ;  /* 0x000000ffff0c7224 */ /* 0x000fe400078e00ff */
[----:B------:R-:W-:Y:S02]  /*14240*/  IMAD.MOV.U32 R11, RZ, RZ, 0x181f ;  /* 0x0000181fff0b7424 */ /* 0x000fe400078e00ff */
[----:B------:R-:W-:Y:S02]  /*14250*/  IMAD.MOV.U32 R15, RZ, RZ, -0x1 ;  /* 0xffffffffff0f7424 */ /* 0x000fe400078e00ff */
[----:B------:R-:W-:-:S07]  /*14260*/  VIADD R6, R22, UR41 ;  /* 0x0000002916067c36 */ /* 0x000fce0008000000 */
[----:B------:R-:W-:Y:S05]  /*14270*/  WARPSYNC.COLLECTIVE R15, `(.L_x_1402) ;  /* 0x000000000f087348 */ /* 0x000fea0003c00000 */
[----:B------:R0:W1:Y:S02]  /*14280*/  SHFL.IDX P6, R14, R13, R12, R11 ;  /* 0x0000000c0d0e7389 */ /* 0x00006400000c000b */
[----:B01----:R-:W-:Y:S01]  /*14290*/  ENDCOLLECTIVE ;  /* 0x000000000000791b */ /* 0x003fe20003800000 */
.L_x_1402:
[----:B------:R-:W-:Y:S02]  /*142a0*/  VIADD R8, R6, 0x10 ;  /* 0x0000001006087836 */ /* 0x000fe40000000000 */
[----:B------:R-:W-:Y:S02]  /*142b0*/  IMAD.MOV.U32 R13, RZ, RZ, R0 ;  /* 0x000000ffff0d7224 */ /* 0x000fe400078e0000 */
[----:B------:R-:W-:-:S07]  /*142c0*/  IMAD.MOV.U32 R2, RZ, RZ, R14 ;  /* 0x000000ffff027224 */ /* 0x000fce00078e000e */
[----:B------:R-:W-:Y:S05]  /*142d0*/  WARPSYNC.COLLECTIVE R15, `(.L_x_1403) ;  /* 0x000000000f087348 */ /* 0x000fea0003c00000 */
[----:B------:R0:W1:Y:S02]  /*142e0*/  SHFL.IDX P6, R14, R13, R12, R11 ;  /* 0x0000000c0d0e7389 */ /* 0x00006400000c000b */
[----:B01----:R-:W-:Y:S01]  /*142f0*/  ENDCOLLECTIVE ;  /* 0x000000000000791b */ /* 0x003fe20003800000 */
.L_x_1403:
[----:B------:R-:W-:Y:S02]  /*14300*/  ULDC UR4, c[0x0][0x288] ;  /* 0x0000a20000047ab9 */ /* 0x000fe40000000800 */
[----:B------:R-:W-:-:S05]  /*14310*/  IMAD R5, R5, UR4, RZ ;  /* 0x0000000405057c24 */ /* 0x000fca000f8e02ff */
        /* <DEDUP_REMOVED lines=9> */
.L_x_1404:
        /* <DEDUP_REMOVED lines=12> */
.L_x_1405:
[----:B------:R-:W-:Y:S02]  /*14470*/  IMAD.MOV.U32 R13, RZ, RZ, R4 ;  /* 0x000000ffff0d7224 */ /* 0x000fe400078e0004 */
[----:B------:R-:W-:Y:S01]  /*14480*/  IMAD.MOV.U32 R12, RZ, RZ, 0x2 ;  /* 0x00000002ff0c7424 */ /* 0x000fe200078e00ff */
[----:B------:R-:W-:-:S05]  /*14490*/  @!P2 IADD3 R14, P3, R25, R14, RZ ;  /* 0x0000000e190ea210 */ /* 0x000fca0007f7e0ff */
[----:B------:R-:W-:-:S08]  /*144a0*/  @!P2 IMAD.MOV.U32 R2, RZ, RZ, R14 ;  /* 0x000000ffff02a224 */ /* 0x000fd000078e000e */
[----:B------:R-:W-:Y:S05]  /*144b0*/  WARPSYNC.COLLECTIVE R15, `(.L_x_1406) ;  /* 0x000000000f087348 */ /* 0x000fea0003c00000 */
[----:B------:R0:W1:Y:S02]  /*144c0*/  SHFL.IDX P6, R14, R13, R12, R11 ;  /* 0x0000000c0d0e7389 */ /* 0x00006400000c000b */
[----:B01----:R-:W-:Y:S01]  /*144d0*/  ENDCOLLECTIVE ;  /* 0x000000000000791b */ /* 0x003fe20003800000 */
.L_x_1406:
        /* <DEDUP_REMOVED lines=14> */
.L_x_1407:
[----:B------:R-:W-:Y:S02]  /*145c0*/  IMAD.MOV.U32 R13, RZ, RZ, R4 ;  /* 0x000000ffff0d7224 */ /* 0x000fe400078e0004 */
[----:B------:R-:W-:Y:S01]  /*145d0*/  IMAD.MOV.U32 R12, RZ, RZ, 0x3 ;  /* 0x00000003ff0c7424 */ /* 0x000fe200078e00ff */
[----:B------:R-:W-:-:S05]  /*145e0*/  @!P2 IADD3 R14, P3, R25, R14, RZ ;  /* 0x0000000e190ea210 */ /* 0x000fca0007f7e0ff */
[----:B------:R-:W-:-:S08]  /*145f0*/  @!P2 IMAD.MOV.U32 R2, RZ, RZ, R14 ;  /* 0x000000ffff02a224 */ /* 0x000fd000078e000e */
[----:B------:R-:W-:Y:S05]  /*14600*/  WARPSYNC.COLLECTIVE R15, `(.L_x_1408) ;  /* 0x000000000f087348 */ /* 0x000fea0003c00000 */
[----:B------:R0:W1:Y:S02]  /*14610*/  SHFL.IDX P6, R14, R13, R12, R11 ;  /* 0x0000000c0d0e7389 */ /* 0x00006400000c000b */
[----:B01----:R-:W-:Y:S01]  /*14620*/  ENDCOLLECTIVE ;  /* 0x000000000000791b */ /* 0x003fe20003800000 */
.L_x_1408:
        /* <DEDUP_REMOVED lines=14> */
.L_x_1409:
[----:B------:R-:W-:Y:S02]  /*14710*/  IMAD.MOV.U32 R13, RZ, RZ, R4 ;  /* 0x000000ffff0d7224 */ /* 0x000fe400078e0004 */
[----:B------:R-:W-:Y:S01]  /*14720*/  IMAD.MOV.U32 R12, RZ, RZ, 0x4 ;  /* 0x00000004ff0c7424 */ /* 0x000fe200078e00ff */
[----:B------:R-:W-:-:S05]  /*14730*/  @!P2 IADD3 R14, P3, R25, R14, RZ ;  /* 0x0000000e190ea210 */ /* 0x000fca0007f7e0ff */
[----:B------:R-:W-:-:S08]  /*14740*/  @!P2 IMAD.MOV.U32 R2, RZ, RZ, R14 ;  /* 0x000000ffff02a224 */ /* 0x000fd000078e000e */
[----:B------:R-:W-:Y:S05]  /*14750*/  WARPSYNC.COLLECTIVE R15, `(.L_x_1410) ;  /* 0x000000000f087348 */ /* 0x000fea0003c00000 */
[----:B------:R0:W1:Y:S02]  /*14760*/  SHFL.IDX P6, R14, R13, R12, R11 ;  /* 0x0000000c0d0e7389 */ /* 0x00006400000c000b */
[----:B01----:R-:W-:Y:S01]  /*14770*/  ENDCOLLECTIVE ;  /* 0x000000000000791b */ /* 0x003fe20003800000 */
.L_x_1410:
        /* <DEDUP_REMOVED lines=14> */
.L_x_1411:
[----:B------:R-:W-:Y:S02]  /*14860*/  IMAD.MOV.U32 R13, RZ, RZ, R4 ;  /* 0x000000ffff0d7224 */ /* 0x000fe400078e0004 */
[----:B------:R-:W-:Y:S01]  /*14870*/  IMAD.MOV.U32 R12, RZ, RZ, 0x5 ;  /* 0x00000005ff0c7424 */ /* 0x000fe200078e00ff */
[----:B------:R-:W-:-:S05]  /*14880*/  @!P2 IADD3 R14, P3, R25, R14, RZ ;  /* 0x0000000e190ea210 */ /* 0x000fca0007f7e0ff */
[----:B------:R-:W-:-:S08]  /*14890*/  @!P2 IMAD.MOV.U32 R2, RZ, RZ, R14 ;  /* 0x000000ffff02a224 */ /* 0x000fd000078e000e */
[----:B------:R-:W-:Y:S05]  /*148a0*/  WARPSYNC.COLLECTIVE R15, `(.L_x_1412) ;  /* 0x000000000f087348 */ /* 0x000fea0003c00000 */
[----:B------:R0:W1:Y:S02]  /*148b0*/  SHFL.IDX P6, R14, R13, R12, R11 ;  /* 0x0000000c0d0e7389 */ /* 0x00006400000c000b */
[----:B01----:R-:W-:Y:S01]  /*148c0*/  ENDCOLLECTIVE ;  /* 0x000000000000791b */ /* 0x003fe20003800000 */
.L_x_1412:
        /* <DEDUP_REMOVED lines=14> */
.L_x_1413:
[----:B------:R-:W-:Y:S02]  /*149b0*/  IMAD.MOV.U32 R13, RZ, RZ, R4 ;  /* 0x000000ffff0d7224 */ /* 0x000fe400078e0004 */
[----:B------:R-:W-:Y:S01]  /*149c0*/  IMAD.MOV.U32 R12, RZ, RZ, 0x6 ;  /* 0x00000006ff0c7424 */ /* 0x000fe200078e00ff */
[----:B------:R-:W-:-:S05]  /*149d0*/  @!P2 IADD3 R14, P3, R25, R14, RZ ;  /* 0x0000000e190ea210 */ /* 0x000fca0007f7e0ff */
[----:B------:R-:W-:-:S08]  /*149e0*/  @!P2 IMAD.MOV.U32 R2, RZ, RZ, R14 ;  /* 0x000000ffff02a224 */ /* 0x000fd000078e000e */
[----:B------:R-:W-:Y:S05]  /*149f0*/  WARPSYNC.COLLECTIVE R15, `(.L_x_1414) ;  /* 0x000000000f087348 */ /* 0x000fea0003c00000 */
[----:B------:R0:W1:Y:S02]  /*14a00*/  SHFL.IDX P6, R14, R13, R12, R11 ;  /* 0x0000000c0d0e7389 */ /* 0x00006400000c000b */
[----:B01----:R-:W-:Y:S01]  /*14a10*/  ENDCOLLECTIVE ;  /* 0x000000000000791b */ /* 0x003fe20003800000 */
.L_x_1414:
        /* <DEDUP_REMOVED lines=13> */
.L_x_1415:
[----:B------:R-:W-:Y:S02]  /*14af0*/  IMAD.MOV.U32 R13, RZ, RZ, R4 ;  /* 0x000000ffff0d7224 */ /* 0x000fe400078e0004 */
[----:B------:R-:W-:Y:S01]  /*14b00*/  IMAD.MOV.U32 R12, RZ, RZ, 0x7 ;  /* 0x00000007ff0c7424 */ /* 0x000fe200078e00ff */
[----:B------:R-:W-:-:S05]  /*14b10*/  @!P2 IADD3 R14, P3, R25, R14, RZ ;  /* 0x0000000e190ea210 */ /* 0x000fca0007f7e0ff */
[----:B------:R-:W-:-:S08]  /*14b20*/  @!P2 IMAD.MOV.U32 R2, RZ, RZ, R14 ;  /* 0x000000ffff02a224 */ /* 0x000fd000078e000e */
[----:B------:R-:W-:Y:S05]  /*14b30*/  WARPSYNC.COLLECTIVE R15, `(.L_x_1416) ;  /* 0x000000000f087348 */ /* 0x000fea0003c00000 */
[----:B------:R0:W1:Y:S02]  /*14b40*/  SHFL.IDX P6, R14, R13, R12, R11 ;  /* 0x0000000c0d0e7389 */ /* 0x00006400000c000b */
[----:B01----:R-:W-:Y:S01]  /*14b50*/  ENDCOLLECTIVE ;  /* 0x000000000000791b */ /* 0x003fe20003800000 */
.L_x_1416:
        /* <DEDUP_REMOVED lines=12> */
.L_x_1417:
[----:B------:R-:W-:Y:S05]  /*14c20*/  BRA `(.L_x_1418) ;  /* 0xffffffc400c07947 */ /* 0x000fea000383ffff */
.L_x_1340:
[----:B---3--:R3:W4:Y:S02]  /*14c30*/  SYNCS.PHASECHK.TRANS64.TRYWAIT P1, [R19+URZ+0x20820], R0 ;  /* 0x02082000130075a7 */ /* 0x008724000802017f */
[----:B----4-:R-:W-:Y:S05]  /*14c40*/  @!P1 NANOSLEEP.SYNCS 0x989680 ;  /* 0x009896800000995d */ /* 0x010fea0003900000 */
[----:B------:R-:W4:Y:S02]  /*14c50*/  @!P1 SYNCS.PHASECHK.TRANS64 P1, [R19+URZ+0x20820], R0 ;  /* 0x02082000130095a7 */ /* 0x000f24000802007f */
[----:B----4-:R-:W-:Y:S05]  /*14c60*/  @!P1 BRA `(.L_x_1340) ;  /* 0xfffffffc00f09947 */ /* 0x010fea000383ffff */
[----:B------:R-:W-:Y:S05]  /*14c70*/  BRA `(.L_x_1419) ;  /* 0xffffffc800087947 */ /* 0x000fea000383ffff */
.L_x_1343:
[----:B0-----:R0:W1:Y:S02]  /*14c80*/  SYNCS.PHASECHK.TRANS64.TRYWAIT P1, [R4+URZ+0x20880], R17 ;  /* 0x02088011040075a7 */ /* 0x001064000802017f */
[----:B-1----:R-:W-:Y:S05]  /*14c90*/  @!P1 NANOSLEEP.SYNCS 0x989680 ;  /* 0x009896800000995d */ /* 0x002fea0003900000 */
[----:B------:R-:W1:Y:S02]  /*14ca0*/  @!P1 SYNCS.PHASECHK.TRANS64 P1, [R4+URZ+0x20880], R17 ;  /* 0x02088011040095a7 */ /* 0x000e64000802007f */
[----:B-1----:R-:W-:Y:S05]  /*14cb0*/  @!P1 BRA `(.L_x_1343) ;  /* 0xfffffffc00f09947 */ /* 0x002fea000383ffff */
[----:B------:R-:W-:Y:S05]  /*14cc0*/  BRA `(.L_x_1420) ;  /* 0xffffffcc00007947 */ /* 0x000fea000383ffff */
.L_x_1344:
        /* <DEDUP_REMOVED lines=8> */
.L_x_1422:
[----:B------:R-:W-:Y:S05]  /*14d50*/  BSYNC B0 ;  /* 0x0000000000007941 */ /* 0x000fea0003800000 */
.L_x_1421:
        /* <DEDUP_REMOVED lines=9> */
.L_x_1423:
[----:B------:R-:W-:Y:S02]  /*14df0*/  IMAD.MOV.U32 R13, RZ, RZ, R20 ;  /* 0x000000ffff0d7224 */ /* 0x000fe400078e0014 */
[----:B------:R-:W-:Y:S01]  /*14e00*/  IMAD.MOV.U32 R12, RZ, RZ, 0x1 ;  /* 0x00000001ff0c7424 */ /* 0x000fe200078e00ff */
[----:B------:R-:W-:-:S13]  /*14e10*/  IADD3 R2, P1, R23, R14, RZ ;  /* 0x0000000e17027210 */ /* 0x000fda0007f3e0ff */
[----:B------:R-:W-:Y:S05]  /*14e20*/  WARPSYNC.COLLECTIVE R15, `(.L_x_1424) ;  /* 0x000000000f087348 */ /* 0x000fea0003c00000 */
[----:B------:R0:W1:Y:S02]  /*14e30*/  SHFL.IDX P6, R14, R13, R12, R11 ;  /* 0x0000000c0d0e7389 */ /* 0x00006400000c000b */
[----:B01----:R-:W-:Y:S01]  /*14e40*/  ENDCOLLECTIVE ;  /* 0x000000000000791b */ /* 0x003fe20003800000 */
.L_x_1424:
        /* <DEDUP_REMOVED lines=11> */
.L_x_1425:
        /* <DEDUP_REMOVED lines=9> */
.L_x_1426:
        /* <DEDUP_REMOVED lines=10> */
.L_x_1427:
[----:B------:R-:W-:Y:S02]  /*15030*/  IMAD.MOV.U32 R13, RZ, RZ, R20 ;  /* 0x000000ffff0d7224 */ /* 0x000fe400078e0014 */
[----:B------:R-:W-:-:S05]  /*15040*/  IMAD.MOV.U32 R12, RZ, RZ, R14 ;  /* 0x000000ffff0c7224 */ /* 0x000fca00078e000e */
[----:B------:R-:W-:Y:S01]  /*15050*/  IADD3 R2, P1, R23, R12, RZ ;  /* 0x0000000c17027210 */ /* 0x000fe20007f3e0ff */
[----:B------:R-:W-:-:S04]  /*15060*/  IMAD.MOV.U32 R12, RZ, RZ, 0x3 ;  /* 0x00000003ff0c7424 */ /* 0x000fc800078e00ff */
[----:B------:R-:W-:-:S08]  /*15070*/  IMAD.X R3, RZ, RZ, R22, P1 ;  /* 0x000000ffff037224 */ /* 0x000fd000008e0616 */
[----:B------:R-:W-:Y:S05]  /*15080*/  WARPSYNC.COLLECTIVE R15, `(.L_x_1428) ;  /* 0x000000000f087348 */ /* 0x000fea0003c00000 */
[----:B------:R0:W1:Y:S02]  /*15090*/  SHFL.IDX P6, R14, R13, R12, R11 ;  /* 0x0000000c0d0e7389 */ /* 0x00006400000c000b */
[----:B01----:R-:W-:Y:S01]  /*150a0*/  ENDCOLLECTIVE ;  /* 0x000000000000791b */ /* 0x003fe20003800000 */
.L_x_1428:
        /* <DEDUP_REMOVED lines=10> */
.L_x_1429:
[----:B------:R-:W-:Y:S05]  /*15150*/  BRA `(.L_x_1430) ;  /* 0xffffffc800b47947 */ /* 0x000fea000383ffff */
.L_x_1347:
[----:B-1----:R1:W2:Y:S02]  /*15160*/  SYNCS.PHASECHK.TRANS64.TRYWAIT P1, [R4+URZ+0x20840], R17 ;  /* 0x02084011040075a7 */ /* 0x0022a4000802017f */
[----:B--2---:R-:W-:Y:S05]  /*15170*/  @!P1 NANOSLEEP.SYNCS 0x989680 ;  /* 0x009896800000995d */ /* 0x004fea0003900000 */
[----:B------:R-:W2:Y:S02]  /*15180*/  @!P1 SYNCS.PHASECHK.TRANS64 P1, [R4+URZ+0x20840], R17 ;  /* 0x02084011040095a7 */ /* 0x000ea4000802007f */
[----:B--2---:R-:W-:Y:S05]  /*15190*/  @!P1 BRA `(.L_x_1347) ;  /* 0xfffffffc00f09947 */ /* 0x004fea000383ffff */
[----:B------:R-:W-:Y:S05]  /*151a0*/  BRA `(.L_x_1431) ;  /* 0xffffffc800f87947 */ /* 0x000fea000383ffff */
.L_x_1348:
        /* <DEDUP_REMOVED lines=8> */
.L_x_1433:
[----:B------:R-:W-:Y:S05]  /*15230*/  BSYNC B0 ;  /* 0x0000000000007941 */ /* 0x000fea0003800000 */
.L_x_1432:
        /* <DEDUP_REMOVED lines=9> */
.L_x_1434:
[----:B------:R-:W-:Y:S02]  /*152d0*/  VIADD R9, R9, UR46 ;  /* 0x0000002e09097c36 */ /* 0x000fe40008000000 */
[----:B------:R-:W-:Y:S02]  /*152e0*/  IMAD.MOV.U32 R13, RZ, RZ, R10 ;  /* 0x000000ffff0d7224 */ /* 0x000fe400078e000a */
[----:B------:R-:W-:Y:S02]  /*152f0*/  IMAD.MOV.U32 R12, RZ, RZ, 0x1 ;  /* 0x00000001ff0c7424 */ /* 0x000fe400078e00ff */
[----:B------:R-:W-:-:S07]  /*15300*/  IMAD.MOV.U32 R2, RZ, RZ, R14 ;  /* 0x000000ffff027224 */ /* 0x000fce00078e000e */
[----:B------:R-:W-:Y:S05]  /*15310*/  WARPSYNC.COLLECTIVE R15, `(.L_x_1435) ;  /* 0x000000000f087348 */ /* 0x000fea0003c00000 */
[----:B------:R0:W1:Y:S02]  /*15320*/  SHFL.IDX P6, R14, R13, R12, R11 ;  /* 0x0000000c0d0e7389 */ /* 0x00006400000c000b */
[----:B01----:R-:W-:Y:S01]  /*15330*/  ENDCOLLECTIVE ;  /* 0x000000000000791b */ /* 0x003fe20003800000 */
.L_x_1435:
        /* <DEDUP_REMOVED lines=12> */
.L_x_1436:
[----:B------:R-:W-:Y:S02]  /*15400*/  IMAD.MOV.U32 R13, RZ, RZ, R10 ;  /* 0x000000ffff0d7224 */ /* 0x000fe400078e000a */
[----:B------:R-:W-:Y:S01]  /*15410*/  IMAD.MOV.U32 R12, RZ, RZ, 0x2 ;  /* 0x00000002ff0c7424 */ /* 0x000fe200078e00ff */
[----:B------:R-:W-:-:S13]  /*15420*/  IADD3 R2, P1, R18, R14, RZ ;  /* 0x0000000e12027210 */ /* 0x000fda0007f3e0ff */
[----:B------:R-:W-:Y:S05]  /*15430*/  WARPSYNC.COLLECTIVE R15, `(.L_x_1437) ;  /* 0x000000000f087348 */ /* 0x000fea0003c00000 */
[----:B------:R0:W1:Y:S02]  /*15440*/  SHFL.IDX P6, R14, R13, R12, R11 ;  /* 0x0000000c0d0e7389 */ /* 0x00006400000c000b */
[----:B01----:R-:W-:Y:S01]  /*15450*/  ENDCOLLECTIVE ;  /* 0x000000000000791b */ /* 0x003fe20003800000 */
.L_x_1437:
        /* <DEDUP_REMOVED lines=11> */
.L_x_1438:
        /* <DEDUP_REMOVED lines=9> */
.L_x_1439:
        /* <DEDUP_REMOVED lines=10> */
.L_x_1440:
[----:B------:R-:W-:Y:S05]  /*15640*/  BRA `(.L_x_1441) ;  /* 0xffffffc800987947 */ /* 0x000fea000383ffff */
.L_x_1351:
[----:B0-----:R0:W1:Y:S02]  /*15650*/  SYNCS.PHASECHK.TRANS64.TRYWAIT P2, [R2+URZ+0x20870], R3 ;  /* 0x02087003020075a7 */ /* 0x001064000804017f */
[----:B-1----:R-:W-:Y:S05]  /*15660*/  @!P2 NANOSLEEP.SYNCS 0x989680 ;  /* 0x009896800000a95d */ /* 0x002fea0003900000 */
[----:B------:R-:W1:Y:S02]  /*15670*/  @!P2 SYNCS.PHASECHK.TRANS64 P2, [R2+URZ+0x20870], R3 ;  /* 0x020870030200a5a7 */ /* 0x000e64000804007f */
[----:B-1----:R-:W-:Y:S05]  /*15680*/  @!P2 BRA `(.L_x_1351) ;  /* 0xfffffffc00f0a947 */ /* 0x002fea000383ffff */
[----:B------:R-:W-:Y:S05]  /*15690*/  BRA `(.L_x_1442) ;  /* 0xffffffc800f47947 */ /* 0x000fea000383ffff */
.L_x_1353:
[----:B0-----:R0:W1:Y:S02]  /*156a0*/  SYNCS.PHASECHK.TRANS64.TRYWAIT P2, [R2+URZ+0x20860], R3 ;  /* 0x02086003020075a7 */ /* 0x001064000804017f */
[----:B-1----:R-:W-:Y:S05]  /*156b0*/  @!P2 NANOSLEEP.SYNCS 0x989680 ;  /* 0x009896800000a95d */ /* 0x002fea0003900000 */
[----:B------:R-:W1:Y:S02]  /*156c0*/  @!P2 SYNCS.PHASECHK.TRANS64 P2, [R2+URZ+0x20860], R3 ;  /* 0x020860030200a5a7 */ /* 0x000e64000804007f */
[----:B-1----:R-:W-:Y:S05]  /*156d0*/  @!P2 BRA `(.L_x_1353) ;  /* 0xfffffffc00f0a947 */ /* 0x002fea000383ffff */
[----:B------:R-:W-:Y:S05]  /*156e0*/  BRA `(.L_x_1443) ;  /* 0xffffffcc00047947 */ /* 0x000fea000383ffff */
.L_x_1360:
[----:B0-----:R0:W3:Y:S02]  /*156f0*/  SYNCS.PHASECHK.TRANS64.TRYWAIT P0, [R3+URZ+0x20870], R2 ;  /* 0x02087002030075a7 */ /* 0x0010e4000800017f */
[----:B---3--:R-:W-:Y:S05]  /*15700*/  @!P0 NANOSLEEP.SYNCS 0x989680 ;  /* 0x009896800000895d */ /* 0x008fea0003900000 */
[----:B------:R-:W3:Y:S02]  /*15710*/  @!P0 SYNCS.PHASECHK.TRANS64 P0, [R3+URZ+0x20870], R2 ;  /* 0x02087002030085a7 */ /* 0x000ee4000800007f */
[----:B---3--:R-:W-:Y:S05]  /*15720*/  @!P0 BRA `(.L_x_1360) ;  /* 0xfffffffc00f08947 */ /* 0x008fea000383ffff */
[----:B------:R-:W-:Y:S05]  /*15730*/  BRA `(.L_x_1444) ;  /* 0xffffffd000947947 */ /* 0x000fea000383ffff */
.L_x_1362:
[----:B0-----:R0:W3:Y:S02]  /*15740*/  SYNCS.PHASECHK.TRANS64.TRYWAIT P0, [R3+URZ+0x20860], R4 ;  /* 0x02086004030075a7 */ /* 0x0010e4000800017f */
[----:B---3--:R-:W-:Y:S05]  /*15750*/  @!P0 NANOSLEEP.SYNCS 0x989680 ;  /* 0x009896800000895d */ /* 0x008fea0003900000 */
[----:B------:R-:W3:Y:S02]  /*15760*/  @!P0 SYNCS.PHASECHK.TRANS64 P0, [R3+URZ+0x20860], R4 ;  /* 0x02086004030085a7 */ /* 0x000ee4000800007f */
[----:B---3--:R-:W-:Y:S05]  /*15770*/  @!P0 BRA `(.L_x_1362) ;  /* 0xfffffffc00f08947 */ /* 0x008fea000383ffff */
[----:B------:R-:W-:Y:S05]  /*15780*/  BRA `(.L_x_1445) ;  /* 0xffffffd000ac7947 */ /* 0x000fea000383ffff */
.L_x_1365:
[----:B0-----:R0:W1:Y:S02]  /*15790*/  SYNCS.PHASECHK.TRANS64.TRYWAIT P0, [R7+URZ+0x20820], R2 ;  /* 0x02082002070075a7 */ /* 0x001064000800017f */
[----:B-1----:R-:W-:Y:S05]  /*157a0*/  @!P0 NANOSLEEP.SYNCS 0x989680 ;  /* 0x009896800000895d */ /* 0x002fea0003900000 */
[----:B------:R-:W1:Y:S02]  /*157b0*/  @!P0 SYNCS.PHASECHK.TRANS64 P0, [R7+URZ+0x20820], R2 ;  /* 0x02082002070085a7 */ /* 0x000e64000800007f */
[----:B-1----:R-:W-:Y:S05]  /*157c0*/  @!P0 BRA `(.L_x_1365) ;  /* 0xfffffffc00f08947 */ /* 0x002fea000383ffff */
[----:B------:R-:W-:Y:S05]  /*157d0*/  BRA `(.L_x_1446) ;  /* 0xffffffd800207947 */ /* 0x000fea000383ffff */
.L_x_1367:
[----:B0-----:R0:W1:Y:S02]  /*157e0*/  SYNCS.PHASECHK.TRANS64.TRYWAIT P1, [R5+URZ+0x20840], R2 ;  /* 0x02084002050075a7 */ /* 0x001064000802017f */
[----:B-1----:R-:W-:Y:S05]  /*157f0*/  @!P1 NANOSLEEP.SYNCS 0x989680 ;  /* 0x009896800000995d */ /* 0x002fea0003900000 */
[----:B------:R-:W1:Y:S02]  /*15800*/  @!P1 SYNCS.PHASECHK.TRANS64 P1, [R5+URZ+0x20840], R2 ;  /* 0x02084002050095a7 */ /* 0x000e64000802007f */
[----:B-1----:R-:W-:Y:S05]  /*15810*/  @!P1 BRA `(.L_x_1367) ;  /* 0xfffffffc00f09947 */ /* 0x002fea000383ffff */
[----:B------:R-:W-:Y:S05]  /*15820*/  BRA `(.L_x_1447) ;  /* 0xffffffd8005c7947 */ /* 0x000fea000383ffff */
.L_x_1369:
[----:B-1----:R1:W2:Y:S02]  /*15830*/  SYNCS.PHASECHK.TRANS64.TRYWAIT P1, [R7+URZ+0x20840], R0 ;  /* 0x02084000070075a7 */ /* 0x0022a4000802017f */
[----:B--2---:R-:W-:Y:S05]  /*15840*/  @!P1 NANOSLEEP.SYNCS 0x989680 ;  /* 0x009896800000995d */ /* 0x004fea0003900000 */
[----:B------:R-:W2:Y:S02]  /*15850*/  @!P1 SYNCS.PHASECHK.TRANS64 P1, [R7+URZ+0x20840], R0 ;  /* 0x02084000070095a7 */ /* 0x000ea4000802007f */
[----:B--2---:R-:W-:Y:S05]  /*15860*/  @!P1 BRA `(.L_x_1369) ;  /* 0xfffffffc00f09947 */ /* 0x004fea000383ffff */
[----:B------:R-:W-:Y:S05]  /*15870*/  BRA `(.L_x_1448) ;  /* 0xffffffd800687947 */ /* 0x000fea000383ffff */
.L_x_1371:
[----:B--2---:R2:W3:Y:S02]  /*15880*/  SYNCS.PHASECHK.TRANS64.TRYWAIT P1, [R5+URZ+0x20860], R2 ;  /* 0x02086002050075a7 */ /* 0x0044e4000802017f */
[----:B---3--:R-:W-:Y:S05]  /*15890*/  @!P1 NANOSLEEP.SYNCS 0x989680 ;  /* 0x009896800000995d */ /* 0x008fea0003900000 */
[----:B------:R-:W3:Y:S02]  /*158a0*/  @!P1 SYNCS.PHASECHK.TRANS64 P1, [R5+URZ+0x20860], R2 ;  /* 0x02086002050095a7 */ /* 0x000ee4000802007f */
[----:B---3--:R-:W-:Y:S05]  /*158b0*/  @!P1 BRA `(.L_x_1371) ;  /* 0xfffffffc00f09947 */ /* 0x008fea000383ffff */
[----:B------:R-:W-:Y:S05]  /*158c0*/  BRA `(.L_x_1449) ;  /* 0xffffffd800647947 */ /* 0x000fea000383ffff */
.L_x_1373:
[----:B---3--:R3:W4:Y:S02]  /*158d0*/  SYNCS.PHASECHK.TRANS64.TRYWAIT P1, [R7+URZ+0x20860], R0 ;  /* 0x02086000070075a7 */ /* 0x008724000802017f */
[----:B----4-:R-:W-:Y:S05]  /*158e0*/  @!P1 NANOSLEEP.SYNCS 0x989680 ;  /* 0x009896800000995d */ /* 0x010fea0003900000 */
[----:B------:R-:W4:Y:S02]  /*158f0*/  @!P1 SYNCS.PHASECHK.TRANS64 P1, [R7+URZ+0x20860], R0 ;  /* 0x02086000070095a7 */ /* 0x000f24000802007f */
[----:B----4-:R-:W-:Y:S05]  /*15900*/  @!P1 BRA `(.L_x_1373) ;  /* 0xfffffffc00f09947 */ /* 0x010fea000383ffff */
[----:B------:R-:W-:Y:S05]  /*15910*/  BRA `(.L_x_1450) ;  /* 0xffffffd800607947 */ /* 0x000fea000383ffff */
.L_x_1375:
[----:B----4-:R4:W0:Y:S02]  /*15920*/  SYNCS.PHASECHK.TRANS64.TRYWAIT P1, [R5+URZ+0x20880], R2 ;  /* 0x02088002050075a7 */ /* 0x010824000802017f */
[----:B0-----:R-:W-:Y:S05]  /*15930*/  @!P1 NANOSLEEP.SYNCS 0x989680 ;  /* 0x009896800000995d */ /* 0x001fea0003900000 */
[----:B------:R-:W0:Y:S02]  /*15940*/  @!P1 SYNCS.PHASECHK.TRANS64 P1, [R5+URZ+0x20880], R2 ;  /* 0x02088002050095a7 */ /* 0x000e24000802007f */
[----:B0-----:R-:W-:Y:S05]  /*15950*/  @!P1 BRA `(.L_x_1375) ;  /* 0xfffffffc00f09947 */ /* 0x001fea000383ffff */
[----:B------:R-:W-:Y:S05]  /*15960*/  BRA `(.L_x_1451) ;  /* 0xffffffd8005c7947 */ /* 0x000fea000383ffff */
.L_x_1452:
        /* <DEDUP_REMOVED lines=9> */
.L_x_16269:


//--------------------- .text._ZN7cutlass13device_kernelIN5flash11enable_sm90INS1_16FlashAttnFwdSm90INS1_25CollectiveMainloopFwdSm90ILi2EN4cute5tupleIJNS5_1CILi1EEES8_S8_EEENS6_IJNS7_ILi128EEENS7_ILi64EEENS7_ILi256EEEEEELi256ENS_12float_e4m3_tEfNS_4arch4Sm90ELb0ELb1ELb0ELb1ELb1ELb0ELb0ELb1ELb0ELb1ELb1ELb0EEENS1_21CollectiveEpilogueFwdINS6_IJSA_SC_SB_EEES9_NS_10bfloat16_tESG_Li256ELb1ELb1ELb1ELb1EEENS1_36VarlenDynamicPersistentTileSchedulerILi128ELi64ELi256ELi128ELb1ELb1ELb1ELb1ELb0ELb1EEEEEEEEEvNT_6ParamsE --------------------------
	.section	.text._ZN7cutlass13device_kernelIN5flash11enable_sm90INS1_16FlashAttnFwdSm90INS1_25CollectiveMainloopFwdSm90ILi2EN4cute5tupleIJNS5_1CILi1EEES8_S8_EEENS6_IJNS7_ILi128EEENS7_ILi64EEENS7_ILi256EEEEEELi256ENS_12float_e4m3_tEfNS_4arch4Sm90ELb0ELb1ELb0ELb1ELb1ELb0ELb0ELb1ELb0ELb1ELb1ELb0EEENS1_21CollectiveEpilogueFwdINS6_IJSA_SC_SB_EEES9_NS_10bfloat16_tESG_Li256ELb1ELb1ELb1ELb1EEENS1_36VarlenDynamicPersistentTileSchedulerILi128ELi64ELi256ELi128ELb1ELb1ELb1ELb1ELb0ELb1EEEEEEEEEvNT_6ParamsE,"ax",@progbits
	.align	128
.text._ZN7cutlass13device_kernelIN5flash11enable_sm90INS1_16FlashAttnFwdSm90INS1_25CollectiveMainloopFwdSm90ILi2EN4cute5tupleIJNS5_1CILi1EEES8_S8_EEENS6_IJNS7_ILi128EEENS7_ILi64EEENS7_ILi256EEEEEELi256ENS_12float_e4m3_tEfNS_4arch4Sm90ELb0ELb1ELb0ELb1ELb1ELb0ELb0ELb1ELb0ELb1ELb1ELb0EEENS1_21CollectiveEpilogueFwdINS6_IJSA_SC_SB_EEES9_NS_10bfloat16_tESG_Li256ELb1ELb1ELb1ELb1EEENS1_36VarlenDynamicPersistentTileSchedulerILi128ELi64ELi256ELi128ELb1ELb1ELb1ELb1ELb0ELb1EEEEEEEEEvNT_6ParamsE:
        .type           _ZN7cutlass13device_kernelIN5flash11enable_sm90INS1_16FlashAttnFwdSm90INS1_25CollectiveMainloopFwdSm90ILi2EN4cute5tupleIJNS5_1CILi1EEES8_S8_EEENS6_IJNS7_ILi128EEENS7_ILi64EEENS7_ILi256EEEEEELi256ENS_12float_e4m3_tEfNS_4arch4Sm90ELb0ELb1ELb0ELb1ELb1ELb0ELb0ELb1ELb0ELb1ELb1ELb0EEENS1_21CollectiveEpilogueFwdINS6_IJSA_SC_SB_EEES9_NS_10bfloat16_tESG_Li256ELb1ELb1ELb1ELb1EEENS1_36VarlenDynamicPersistentTileSchedulerILi128ELi64ELi256ELi128ELb1ELb1ELb1ELb1ELb0ELb1EEEEEEEEEvNT_6ParamsE,@function
        .size           _ZN7cutlass13device_kernelIN5flash11enable_sm90INS1_16FlashAttnFwdSm90INS1_25CollectiveMainloopFwdSm90ILi2EN4cute5tupleIJNS5_1CILi1EEES8_S8_EEENS6_IJNS7_ILi128EEENS7_ILi64EEENS7_ILi256EEEEEELi256ENS_12float_e4m3_tEfNS_4arch4Sm90ELb0ELb1ELb0ELb1ELb1ELb0ELb0ELb1ELb0ELb1ELb1ELb0EEENS1_21CollectiveEpilogueFwdINS6_IJSA_SC_SB_EEES9_NS_10bfloat16_tESG_Li256ELb1ELb1ELb1ELb1EEENS1_36VarlenDynamicPersistentTileSchedulerILi128ELi64ELi256ELi128ELb1ELb1ELb1ELb1ELb0ELb1EEEEEEEEEvNT_6ParamsE,(.L_x_16270 - _ZN7cutlass13device_kernelIN5flash11enable_sm90INS1_16FlashAttnFwdSm90INS1_25CollectiveMainloopFwdSm90ILi2EN4cute5tupleIJNS5_1CILi1EEES8_S8_EEENS6_IJNS7_ILi128EEENS7_ILi64EEENS7_ILi256EEEEEELi256ENS_12float_e4m3_tEfNS_4arch4Sm90ELb0ELb1ELb0ELb1ELb1ELb0ELb0ELb1ELb0ELb1ELb1ELb0EEENS1_21CollectiveEpilogueFwdINS6_IJSA_SC_SB_EEES9_NS_10bfloat16_tESG_Li256ELb1ELb1ELb1ELb1EEENS1_36VarlenDynamicPersistentTileSchedulerILi128ELi64ELi256ELi128ELb1ELb1ELb1ELb1ELb0ELb1EEEEEEEEEvNT_6ParamsE)
        .other          _ZN7cutlass13device_kernelIN5flash11enable_sm90INS1_16FlashAttnFwdSm90INS1_25CollectiveMainloopFwdSm90ILi2EN4cute5tupleIJNS5_1CILi1EEES8_S8_EEENS6_IJNS7_ILi128EEENS7_ILi64EEENS7_ILi256EEEEEELi256ENS_12float_e4m3_tEfNS_4arch4Sm90ELb0ELb1ELb0ELb1ELb1ELb0ELb0ELb1ELb0ELb1ELb1ELb0EEENS1_21CollectiveEpilogueFwdINS6_IJSA_SC_SB_EEES9_NS_10bfloat16_tESG_Li256ELb1ELb1ELb1ELb1EEENS1_36VarlenDynamicPersistentTileSchedulerILi128ELi64ELi256ELi128ELb1ELb1ELb1ELb1ELb0ELb1EEEEEEEEEvNT_6ParamsE,@"STO_CUDA_ENTRY STV_DEFAULT"
_ZN7cutlass13device_kernelIN5flash11enable_sm90INS1_16FlashAttnFwdSm90INS1_25CollectiveMainloopFwdSm90ILi2EN4cute5tupleIJNS5_1CILi1EEES8_S8_EEENS6_IJNS7_ILi128EEENS7_ILi64EEENS7_ILi256EEEEEELi256ENS_12float_e4m3_tEfNS_4arch4Sm90ELb0ELb1ELb0ELb1ELb1ELb0ELb0ELb1ELb0ELb1ELb1ELb0EEENS1_21CollectiveEpilogueFwdINS6_IJSA_SC_SB_EEES9_NS_10bfloat16_tESG_Li256ELb1ELb1ELb1ELb1EEENS1_36VarlenDynamicPersistentTileSchedulerILi128ELi64ELi256ELi128ELb1ELb1ELb1ELb1ELb0ELb1EEEEEEEEEvNT_6ParamsE:
        /* <DEDUP_REMOVED lines=45> */
.L_x_1453:
        /* <DEDUP_REMOVED lines=22> */
.L_x_1454:
        /* <DEDUP_REMOVED lines=18> */
.L_x_1455:
        /* <DEDUP_REMOVED lines=22> */
.L_x_1456:
        /* <DEDUP_REMOVED lines=24> */
.L_x_1457:
[----:B------:R-:W-:Y:S01]  /*0830*/  UISETP.NE.AND UP0, UPT, UR9, URZ, UPT ;  /* 0x0000003f0900728c */ /* 0x000fe2000bf05270 */
[----:B------:R-:W-:Y:S01]  /*0840*/  NOP ;  /* 0x0000000000007918 */ /* 0x000fe20000000000 */
[----:B01----:R-:W-:Y:S01]  /*0850*/  UMOV UR4, 0x1 ;  /* 0x0000000100047882 */ /* 0x003fe20000000000 */
[----:B------:R-:W-:Y:S01]  /*0860*/  ULDC.64 UR36, c[0x0][0x208] ;  /* 0x0000820000247ab9 */ /* 0x000fe20000000a00 */
[----:B------:R-:W-:Y:S01]  /*0870*/  USEL UR4, UR4, 0x2, !UP0 ;  /* 0x0000000204047887 */ /* 0x000fe2000c000000 */
[----:B--234-:R-:W-:Y:S01]  /*0880*/  BAR.SYNC.DEFER_BLOCKING 0x0 ;  /* 0x0000000000007b1d */ /* 0x01cfe20000010000 */
[----:B------:R-:W-:-:S04]  /*0890*/  PLOP3.LUT P0, PT, PT, PT, UP0, 0x80, 0x0 ;  /* 0x000000000000781c */ /* 0x000fc80003f0f008 */
[----:B------:R-:W-:-:S05]  /*08a0*/  IMAD.U32 R3, RZ, RZ, UR4 ;  /* 0x00000004ff037e24 */ /* 0x000fca000f8e00ff */
[----:B------:R0:W-:Y:S04]  /*08b0*/  STL [R1+0x14], R3 ;  /* 0x0000140301007387 */ /* 0x0001e80000100800 */
[----:B------:R-:W-:Y:S05]  /*08c0*/  @!P0 BRA `(.L_x_1458) ;  /* 0x0000011000b88947 */ /* 0x000fea0003800000 */
.L_x_1459:
[----:B------:R-:W-:-:S08]  /*08d0*/  NOP ;  /* 0x0000000000007918 */ /* 0x000fd00000000000 */
[----:B------:R-:W1:Y:S02]  /*08e0*/  USETMAXREG.TRY_ALLOC.CTAPOOL UP0, 0xe8 ;  /* 0x000000e8000079c8 */ /* 0x000e640008000600 */
[----:B-1----:R-:W-:-:S13]  /*08f0*/  PLOP3.LUT P0, PT, PT, PT, UP0, 0x80, 0x0 ;  /* 0x000000000000781c */ /* 0x002fda0003f0f008 */
[----:B------:R-:W-:Y:S05]  /*0900*/  @!P0 BRA `(.L_x_1459) ;  /* 0xfffffffc00f08947 */ /* 0x000fea000383ffff */
[----:B------:R-:W1:Y:S01]  /*0910*/  S2R R0, SR_TID.X ;  /* 0x0000000000007919 */ /* 0x000e620000002100 */
[----:B------:R-:W2:Y:S01]  /*0920*/  S2UR UR5, SR_CgaCtaId ;  /* 0x00000000000579c3 */ /* 0x000ea20000008800 */
[----:B------:R-:W-:-:S07]  /*0930*/  UMOV UR4, 0x400 ;  /* 0x0000040000047882 */ /* 0x000fce0000000000 */
[----:B------:R-:W-:Y:S06]  /*0940*/  BAR.ARV 0x8, 0x180 ;  /* 0x0206000000007b1d */ /* 0x000fec0000002000 */
[----:B--2---:R-:W-:Y:S01]  /*0950*/  ULEA UR4, UR5, UR4, 0x18 ;  /* 0x0000000405047291 */ /* 0x004fe2000f8ec03f */
[----:B-1----:R-:W-:-:S04]  /*0960*/  SHF.R.U32.HI R0, RZ, 0x7, R0 ;  /* 0x00000007ff007819 */ /* 0x002fc80000011600 */
[----:B------:R-:W-:-:S13]  /*0970*/  ISETP.NE.AND P0, PT, R0, 0x1, PT ;  /* 0x000000010000780c */ /* 0x000fda0003f05270 */
[----:B------:R-:W-:Y:S08]  /*0980*/  @!P0 BAR.ARV 0x9, 0x100 ;  /* 0x0244000000008b1d */ /* 0x000ff00000002000 */
[----:B------:R-:W-:Y:S06]  /*0990*/  BAR.SYNC.DEFER_BLOCKING 0x5, 0x180 ;  /* 0x0146000000007b1d */ /* 0x000fec0000010000 */
[----:B------:R-:W1:Y:S01]  /*09a0*/  LDS.128 R4, [UR4+0x284d0] ;  /* 0x0284d004ff047984 */ /* 0x000e620008000c00 */
[----:B------:R-:W-:Y:S01]  /*09b0*/  ULDC UR4, c[0x0][0xc3c] ;  /* 0x00030f0000047ab9 */ /* 0x000fe20000000800 */
[----:B------:R-:W-:Y:S06]  /*09c0*/  BAR.ARV 0x4, 0x180 ;  /* 0x0106000000007b1d */ /* 0x000fec0000002000 */
[----:B-1----:R-:W-:-:S13]  /*09d0*/  ISETP.GE.AND P0, PT, R7, UR4, PT ;  /* 0x0000000407007c0c */ /* 0x002fda000bf06270 */
[----:B------:R-:W-:Y:S05]  /*09e0*/  @P0 EXIT ;  /* 0x000000000000094d */ /* 0x000fea0003800000 */
[----:B------:R-:W2:Y:S01]  /*09f0*/  LDL R2, [R1+0x14] ;  /* 0x0000140001027983 */ /* 0x000ea20000100800 */
[----:B------:R-:W-:Y:S01]  /*0a00*/  R2UR UR6, R5 ;  /* 0x00000000050672ca */ /* 0x000fe200000e0000 */
[----:B------:R-:W-:Y:S01]  /*0a10*/  UMOV UR61, URZ ;  /* 0x0000003f003d7c82 */ /* 0x000fe20008000000 */
[----:B------:R-:W-:Y:S01]  /*0a20*/  R2UR UR5, R6 ;  /* 0x00000000060572ca */ /* 0x000fe200000e0000 */
[----:B------:R-:W1:Y:S01]  /*0a30*/  S2R R0, SR_TID.X ;  /* 0x0000000000007919 */ /* 0x000e620000002100 */
[----:B------:R-:W-:Y:S01]  /*0a40*/  R2UR UR54, R7 ;  /* 0x00000000073672ca */ /* 0x000fe200000e0000 */
[----:B------:R-:W-:Y:S01]  /*0a50*/  UMOV UR39, URZ ;  /* 0x0000003f00277c82 */ /* 0x000fe20008000000 */
[----:B------:R-:W-:Y:S01]  /*0a60*/  UMOV UR38, URZ ;  /* 0x0000003f00267c82 */ /* 0x000fe20008000000 */
[----:B-1----:R-:W-:-:S05]  /*0a70*/  VIADD R0, R0, 0xffffff80 ;  /* 0xffffff8000007836 */ /* 0x002fca0000000000 */
[----:B0-----:R-:W-:-:S04]  /*0a80*/  SHF.R.S32.HI R3, RZ, 0x1f, R0 ;  /* 0x0000001fff037819 */ /* 0x001fc80000011400 */
[CC--:B------:R-:W-:Y:S02]  /*0a90*/  LEA.HI R4, R3.reuse, R0.reuse, RZ, 0x5 ;  /* 0x0000000003047211 */ /* 0x0c0fe400078f28ff */
[----:B------:R-:W-:-:S03]  /*0aa0*/  LEA.HI R5, R3, R0, RZ, 0x2 ;  /* 0x0000000003057211 */ /* 0x000fc600078f10ff */
[----:B------:R-:W-:Y:S01]  /*0ab0*/  IMAD.SHL.U32 R6, R4, 0x20, RZ ;  /* 0x0000002004067824 */ /* 0x000fe200078e00ff */
[----:B------:R-:W-:-:S04]  /*0ac0*/  LOP3.LUT R11, R5, 0xfffffffc, RZ, 0xc0, !PT ;  /* 0xfffffffc050b7812 */ /* 0x000fc800078ec0ff */
[----:B------:R-:W-:Y:S01]  /*0ad0*/  LOP3.LUT R6, R6, 0xfffffc00, RZ, 0xc0, !PT ;  /* 0xfffffc0006067812 */ /* 0x000fe200078ec0ff */
[----:B------:R-:W-:Y:S01]  /*0ae0*/  IMAD.IADD R12, R0, 0x1, -R11 ;  /* 0x00000001000c7824 */ /* 0x000fe200078e0a0b */
[----:B--2---:R-:W-:Y:S02]  /*0af0*/  R2UR UR4, R2 ;  /* 0x00000000020472ca */ /* 0x004fe400000e0000 */
[CC--:B------:R-:W-:Y:S02]  /*0b00*/  LEA.HI R2, R3.reuse, R0.reuse, RZ, 0x7 ;  /* 0x0000000003027211 */ /* 0x0c0fe400078f38ff */
[----:B------:R-:W-:Y:S02]  /*0b10*/  LEA.HI R3, R3, R0, RZ, 0x4 ;  /* 0x0000000003037211 */ /* 0x000fe400078f20ff */
[----:B------:R-:W-:Y:S02]  /*0b20*/  LOP3.LUT R211, R2, 0xffffff80, RZ, 0xc0, !PT ;  /* 0xffffff8002d37812 */ /* 0x000fe400078ec0ff */
[----:B------:R-:W-:-:S02]  /*0b30*/  LOP3.LUT R5, R3, 0x3fffff0, RZ, 0xc0, !PT ;  /* 0x03fffff003057812 */ /* 0x000fc400078ec0ff */
[----:B------:R-:W-:Y:S01]  /*0b40*/  SHF.R.S32.HI R4, RZ, 0x4, R3 ;  /* 0x00000004ff047819 */ /* 0x000fe20000011403 */
[C---:B------:R-:W-:Y:S02]  /*0b50*/  IMAD.IADD R211, R0.reuse, 0x1, -R211 ;  /* 0x0000000100d37824 */ /* 0x040fe400078e0ad3 */
[----:B------:R-:W-:Y:S01]  /*0b60*/  IMAD.IADD R5, R0, 0x1, -R5 ;  /* 0x0000000100057824 */ /* 0x000fe200078e0a05 */
[----:B------:R-:W-:Y:S01]  /*0b70*/  LEA.HI R0, R3, R4, RZ, 0x1 ;  /* 0x0000000403007211 */ /* 0x000fe200078f08ff */
[----:B------:R-:W-:Y:S01]  /*0b80*/  ULOP3.LUT UR4, UR4, 0x1, URZ, 0xfc, !UPT ;  /* 0x0000000104047892 */ /* 0x000fe2000f8efc3f */
[----:B------:R-:W-:Y:S01]  /*0b90*/  SHF.R.S32.HI R8, RZ, 0x1f, R211 ;  /* 0x0000001fff087819 */ /* 0x000fe200000114d3 */
[----:B------:R-:W-:Y:S01]  /*0ba0*/  IMAD R6, R5, 0x40, R6 ;  /* 0x0000004005067824 */ /* 0x000fe200078e0206 */
[----:B------:R-:W-:Y:S02]  /*0bb0*/  SHF.R.S32.HI R3, RZ, 0x7, R2 ;  /* 0x00000007ff037819 */ /* 0x000fe40000011402 */
[----:B------:R-:W-:-:S02]  /*0bc0*/  LEA.HI R9, R8, R211, RZ, 0x2 ;  /* 0x000000d308097211 */ /* 0x000fc400078f10ff */
[----:B------:R-:W-:Y:S02]  /*0bd0*/  LEA.HI R2, R2, R3, RZ, 0x1 ;  /* 0x0000000302027211 */ /* 0x000fe400078f08ff */
[--C-:B------:R-:W-:Y:S02]  /*0be0*/  SHF.R.S32.HI R10, RZ, 0x2, R9.reuse ;  /* 0x00000002ff0a7819 */ /* 0x100fe40000011409 */
[----:B------:R-:W-:Y:S02]  /*0bf0*/  SHF.R.S32.HI R7, RZ, 0x1f, R9 ;  /* 0x0000001fff077819 */ /* 0x000fe40000011409 */
[----:B------:R-:W-:Y:S02]  /*0c00*/  LEA.HI R8, R8, R211, RZ, 0x5 ;  /* 0x000000d308087211 */ /* 0x000fe400078f28ff */
[----:B------:R-:W-:Y:S02]  /*0c10*/  LEA.HI R11, R7, R10, RZ, 0x3 ;  /* 0x0000000a070b7211 */ /* 0x000fe400078f18ff */
[----:B------:R-:W-:-:S02]  /*0c20*/  LOP3.LUT R7, R0, 0x1ffffffe, RZ, 0xc0, !PT ;  /* 0x1ffffffe00077812 */ /* 0x000fc400078ec0ff */
[----:B------:R-:W-:Y:S02]  /*0c30*/  LOP3.LUT R11, R11, 0xfffffff8, RZ, 0xc0, !PT ;  /* 0xfffffff80b0b7812 */ /* 0x000fe400078ec0ff */
[----:B------:R-:W-:Y:S01]  /*0c40*/  LOP3.LUT R2, R2, 0x3fffffe, RZ, 0xc0, !PT ;  /* 0x03fffffe02027812 */ /* 0x000fe200078ec0ff */
[----:B------:R-:W-:Y:S01]  /*0c50*/  IMAD.IADD R7, R4, 0x1, -R7 ;  /* 0x0000000104077824 */ /* 0x000fe200078e0a07 */
[----:B------:R-:W-:Y:S01]  /*0c60*/  LEA.HI R0, R12, R12, RZ, 0x1 ;  /* 0x0000000c0c007211 */ /* 0x000fe200078f08ff */
[----:B------:R-:W-:Y:S01]  /*0c70*/  IMAD.IADD R11, R10, 0x1, -R11 ;  /* 0x000000010a0b7824 */ /* 0x000fe200078e0a0b */
[----:B------:R-:W-:Y:S01]  /*0c80*/  LOP3.LUT R4, R9, 0x7ffffffc, RZ, 0xc0, !PT ;  /* 0x7ffffffc09047812 */ /* 0x000fe200078ec0ff */
[----:B------:R-:W-:Y:S01]  /*0c90*/  IMAD.IADD R3, R3, 0x1, -R2 ;  /* 0x0000000103037824 */ /* 0x000fe200078e0a02 */
[----:B------:R-:W-:Y:S02]  /*0ca0*/  SHF.R.S32.HI R8, RZ, 0x5, R8 ;  /* 0x00000005ff087819 */ /* 0x000fe40000011408 */
[----:B------:R-:W-:Y:S01]  /*0cb0*/  LOP3.LUT R5, R0, 0x1ffffffe, RZ, 0xc0, !PT ;  /* 0x1ffffffe00057812 */ /* 0x000fe200078ec0ff */
[----:B------:R-:W-:-:S02]  /*0cc0*/  IMAD.IADD R2, R211, 0x1, -R4 ;  /* 0x00000001d3027824 */ /* 0x000fc400078e0a04 */
[----:B------:R-:W-:Y:S02]  /*0cd0*/  IMAD R0, R7, 0x8, R6 ;  /* 0x0000000807007824 */ /* 0x000fe400078e0206 */
[----:B------:R-:W-:Y:S02]  /*0ce0*/  IMAD R8, R8, 0x10, R11 ;  /* 0x0000001008087824 */ /* 0x000fe400078e020b */
[----:B------:R-:W-:Y:S01]  /*0cf0*/  IMAD.SHL.U32 R2, R2, 0x2, RZ ;  /* 0x0000000202027824 */ /* 0x000fe200078e00ff */
[----:B------:R0:W-:Y:S01]  /*0d00*/  STL [R1+0xc], R0 ;  /* 0x00000c0001007387 */ /* 0x0001e20000100800 */
[----:B------:R-:W-:Y:S02]  /*0d10*/  IMAD.IADD R5, R12, 0x1, -R5 ;  /* 0x000000010c057824 */ /* 0x000fe400078e0a05 */
[C---:B------:R-:W-:Y:S01]  /*0d20*/  VIADD R207, R2.reuse, 0x8 ;  /* 0x0000000802cf7836 */ /* 0x040fe20000000000 */
[----:B------:R-:W-:Y:S01]  /*0d30*/  SHF.R.S32.HI R4, RZ, 0x1f, R2 ;  /* 0x0000001fff047819 */ /* 0x000fe20000011402 */
[----:B------:R-:W-:-:S02]  /*0d40*/  VIADD R206, R2, 0x10 ;  /* 0x0000001002ce7836 */ /* 0x000fc40000000000 */
[C---:B------:R-:W-:Y:S01]  /*0d50*/  VIADD R205, R2.reuse, 0x18 ;  /* 0x0000001802cd7836 */ /* 0x040fe20000000000 */
[----:B------:R-:W-:Y:S01]  /*0d60*/  SHF.R.S32.HI R6, RZ, 0x1f, R207 ;  /* 0x0000001fff067819 */ /* 0x000fe200000114cf */
[C---:B------:R-:W-:Y:S01]  /*0d70*/  VIADD R204, R2.reuse, 0x20 ;  /* 0x0000002002cc7836 */ /* 0x040fe20000000000 */
[----:B------:R-:W-:Y:S01]  /*0d80*/  SHF.R.S32.HI R4, RZ, 0x1f, R206 ;  /* 0x0000001fff047819 */ /* 0x000fe200000114ce */
[----:B0-----:R-:W-:Y:S02]  /*0d90*/  IMAD R0, R3, 0x40, R8 ;  /* 0x0000004003007824 */ /* 0x001fe400078e0208 */
[----:B------:R-:W-:Y:S01]  /*0da0*/  IMAD.U32 R3, RZ, RZ, UR4 ;  /* 0x00000004ff037e24 */ /* 0x000fe2000f8e00ff */
[----:B------:R-:W-:Y:S01]  /*0db0*/  SHF.R.S32.HI R6, RZ, 0x1f, R204 ;  /* 0x0000001fff067819 */ /* 0x000fe200000114cc */
[C---:B------:R-:W-:Y:S01]  /*0dc0*/  VIADD R203, R2.reuse, 0x28 ;  /* 0x0000002802cb7836 */ /* 0x040fe20000000000 */
[----:B------:R-:W-:Y:S01]  /*0dd0*/  STL [R1+0x8], R0 ;  /* 0x0000080001007387 */ /* 0x000fe20000100800 */
[----:B------:R-:W-:-:S02]  /*0de0*/  VIADD R202, R2, 0x30 ;  /* 0x0000003002ca7836 */ /* 0x000fc40000000000 */
        /* <DEDUP_REMOVED lines=8> */
[C---:B------:R-:W-:Y:S02]  /*0e70*/  VIADD R197, R2.reuse, 0x58 ;  /* 0x0000005802c57836 */ /* 0x040fe40000000000 */
[C---:B------:R-:W-:Y:S01]  /*0e80*/  VIADD R196, R2.reuse, 0x60 ;  /* 0x0000006002c47836 */ /* 0x040fe20000000000 */
[----:B0-----:R-:W-:Y:S01]  /*0e90*/  SHF.R.S32.HI R3, RZ, 0x1f, R205 ;  /* 0x0000001fff037819 */ /* 0x001fe200000114cd */
        /* <DEDUP_REMOVED lines=31> */
[----:B------:R-:W-:Y:S01]  /*1090*/  SHF.R.S32.HI R216, RZ, 0x1f, R185 ;  /* 0x0000001fffd87819 */ /* 0x000fe200000114b9 */
[----:B------:R-:W-:Y:S01]  /*10a0*/  IMAD R17, R5, 0x8, R0 ;  /* 0x0000000805117824 */ /* 0x000fe200078e0200 */
[----:B------:R-:W-:-:S02]  /*10b0*/  SHF.R.S32.HI R215, RZ, 0x1f, R184 ;  /* 0x0000001fffd77819 */ /* 0x000fc400000114b8 */
[----:B------:R-:W-:Y:S02]  /*10c0*/  SHF.R.S32.HI R214, RZ, 0x1f, R23 ;  /* 0x0000001fffd67819 */ /* 0x000fe40000011417 */
[----:B------:R-:W-:Y:S02]  /*10d0*/  SHF.R.S32.HI R213, RZ, 0x1f, R22 ;  /* 0x0000001fffd57819 */ /* 0x000fe40000011416 */
[----:B------:R-:W-:-:S07]  /*10e0*/  SHF.R.S32.HI R212, RZ, 0x1f, R19 ;  /* 0x0000001fffd47819 */ /* 0x000fce0000011413 */
.L_x_1571:
[----:B------:R-:W-:Y:S01]  /*10f0*/  ULDC.64 UR8, c[0x0][0xa28] ;  /* 0x00028a0000087ab9 */ /* 0x000fe20000000a00 */
[----:B------:R-:W-:Y:S01]  /*1100*/  ULDC UR4, c[0x0][0x424] ;  /* 0x0001090000047ab9 */ /* 0x000fe20000000800 */
[----:B------:R-:W-:Y:S01]  /*1110*/  UISETP.NE.U32.AND UP0, UPT, UR8, URZ, UPT ;  /* 0x0000003f0800728c */ /* 0x000fe2000bf05070 */
[----:B------:R-:W-:-:S03]  /*1120*/  ULDC UR7, c[0x0][0x2f0] ;  /* 0x0000bc0000077ab9 */ /* 0x000fc60000000800 */
[----:B------:R-:W-:-:S03]  /*1130*/  UISETP.NE.AND.EX UP0, UPT, UR9, URZ, UPT, UP0 ;  /* 0x0000003f0900728c */ /* 0x000fc6000bf05300 */
[----:B------:R-:W-:Y:S02]  /*1140*/  ULDC.64 UR8, c[0x0][0xa18] ;  /* 0x0002860000087ab9 */ /* 0x000fe40000000a00 */
[----:B------:R-:W-:Y:S01]  /*1150*/  UISETP.NE.U32.AND UP1, UPT, UR8, URZ, UPT ;  /* 0x0000003f0800728c */ /* 0x000fe2000bf25070 */
[----:B------:R-:W-:-:S03]  /*1160*/  PLOP3.LUT P0, PT, PT, PT, UP0, 0x80, 0x0 ;  /* 0x000000000000781c */ /* 0x000fc60003f0f008 */
[----:B------:R-:W-:-:S03]  /*1170*/  UISETP.NE.AND.EX UP1, UPT, UR9, URZ, UPT, UP1 ;  /* 0x0000003f0900728c */ /* 0x000fc6000bf25310 */
[----:B------:R-:W-:Y:S02]  /*1180*/  @UP0 ULDC.64 UR8, c[0x0][0xa28] ;  /* 0x00028a0000080ab9 */ /* 0x000fe40000000a00 */
[----:B------:R-:W-:Y:S01]  /*1190*/  @UP0 UIMAD.WIDE UR8, UR54, 0x4, UR8 ;  /* 0x00000004360808a5 */ /* 0x000fe2000f8e0208 */
[----:B------:R-:W-:-:S05]  /*11a0*/  PLOP3.LUT P2, PT, PT, PT, UP1, 0x80, 0x0 ;  /* 0x000000000000781c */ /* 0x000fca0003f4f018 */
[----:B0-2---:R-:W-:Y:S02]  /*11b0*/  IMAD.U32 R4, RZ, RZ, UR8 ;  /* 0x00000008ff047e24 */ /* 0x005fe4000f8e00ff */
[----:B------:R-:W-:Y:S01]  /*11c0*/  IMAD.U32 R5, RZ, RZ, UR9 ;  /* 0x00000009ff057e24 */ /* 0x000fe2000f8e00ff */
[----:B------:R-:W-:Y:S02]  /*11d0*/  @UP1 ULDC.64 UR8, c[0x0][0xa18] ;  /* 0x0002860000081ab9 */ /* 0x000fe40000000a00 */
[----:B------:R-:W-:Y:S02]  /*11e0*/  @UP1 UIMAD.WIDE UR8, UR54, 0x4, UR8 ;  /* 0x00000004360818a5 */ /* 0x000fe4000f8e0208 */
[----:B------:R-:W2:Y:S04]  /*11f0*/  @P0 LDG.E R4, desc[UR36][R4.64] ;  /* 0x0000002404040981 */ /* 0x000ea8000c1e1900 */
[----:B------:R-:W-:-:S02]  /*1200*/  IMAD.U32 R6, RZ, RZ, UR8 ;  /* 0x00000008ff067e24 */ /* 0x000fc4000f8e00ff */
[----:B------:R-:W-:Y:S01]  /*1210*/  IMAD.U32 R7, RZ, RZ, UR9 ;  /* 0x00000009ff077e24 */ /* 0x000fe2000f8e00ff */
[----:B------:R-:W-:-:S04]  /*1220*/  ULDC.64 UR8, c[0x0][0x418] ;  /* 0x0001060000087ab9 */ /* 0x000fc80000000a00 */
[----:B---3--:R-:W3:Y:S01]  /*1230*/  @P2 LDG.E R6, desc[UR36][R6.64] ;  /* 0x0000002406062981 */ /* 0x008ee2000c1e1900 */
[----:B------:R-:W-:Y:S01]  /*1240*/  UISETP.NE.U32.AND UP0, UPT, UR8, URZ, UPT ;  /* 0x0000003f0800728c */ /* 0x000fe2000bf05070 */
[----:B------:R-:W-:Y:S01]  /*1250*/  UMOV UR41, URZ ;  /* 0x0000003f00297c82 */ /* 0x000fe20008000000 */
[----:B------:R-:W-:Y:S02]  /*1260*/  ULOP3.LUT UR55, UR5, 0xffff, URZ, 0xc0, !UPT ;  /* 0x0000ffff05377892 */ /* 0x000fe4000f8ec03f */
[----:B------:R-:W-:-:S03]  /*1270*/  UISETP.NE.AND.EX UP0, UPT, UR9, URZ, UPT, UP0 ;  /* 0x0000003f0900728c */ /* 0x000fc6000bf05300 */
[----:B------:R-:W-:Y:S01]  /*1280*/  ULDC.64 UR8, c[0x0][0xa20] ;  /* 0x0002880000087ab9 */ /* 0x000fe20000000a00 */
[----:B------:R-:W-:Y:S01]  /*1290*/  USEL UR4, UR4, 0x1, UP0 ;  /* 0x0000000104047887 */ /* 0x000fe20008000000 */
[----:B------:R-:W-:-:S03]  /*12a0*/  ISETP.NE.U32.AND P1, PT, RZ, UR8, PT ;  /* 0x00000008ff007c0c */ /* 0x000fc6000bf25070 */
[----:B------:R-:W-:Y:S01]  /*12b0*/  UIMAD UR4, UR4, UR7, URZ ;  /* 0x00000007040472a4 */ /* 0x000fe2000f8e023f */
[----:B------:R-:W-:Y:S02]  /*12c0*/  ISETP.NE.AND.EX P1, PT, RZ, UR9, PT, P1 ;  /* 0x00000009ff007c0c */ /* 0x000fe4000bf25310 */
[----:B--2---:R-:W-:Y:S02]  /*12d0*/  @P0 R2UR UR41, R4 ;  /* 0x00000000042902ca */ /* 0x004fe400000e0000 */
[----:B---3--:R-:W-:Y:S01]  /*12e0*/  @P2 R2UR UR42, R6 ;  /* 0x00000000062a22ca */ /* 0x008fe200000e0000 */
[----:B-1--45:R-:W-:-:S14]  /*12f0*/  @P2 BRA `(.L_x_1460) ;  /* 0x0000000000382947 */ /* 0x032fdc0003800000 */
[----:B------:R-:W-:Y:S01]  /*1300*/  ULDC.64 UR8, c[0x0][0xa00] ;  /* 0x0002800000087ab9 */ /* 0x000fe20000000a00 */
[----:B------:R-:W-:Y:S01]  /*1310*/  ULDC UR42, c[0x0][0x288] ;  /* 0x0000a200002a7ab9 */ /* 0x000fe20000000800 */
        /* <DEDUP_REMOVED lines=12> */
.L_x_1460:
[----:B------:R-:W-:Y:S01]  /*13e0*/  UMOV UR58, UR54 ;  /* 0x00000036003a7c82 */ /* 0x000fe20008000000 */
[----:B------:R-:W-:Y:S05]  /*13f0*/  @!P1 BRA `(.L_x_1461) ;  /* 0x00000000001c9947 */ /* 0x000fea0003800000 */
[----:B------:R-:W-:Y:S02]  /*1400*/  ULDC.64 UR8, c[0x0][0xa20] ;  /* 0x0002880000087ab9 */ /* 0x000fe40000000a00 */
[----:B------:R-:W-:-:S06]  /*1410*/  UIMAD.WIDE UR8, UR54, 0x4, UR8 ;  /* 0x00000004360878a5 */ /* 0x000fcc000f8e0208 */
[----:B------:R-:W-:Y:S02]  /*1420*/  IMAD.U32 R4, RZ, RZ, UR8 ;  /* 0x00000008ff047e24 */ /* 0x000fe4000f8e00ff */
[----:B------:R-:W-:-:S05]  /*1430*/  IMAD.U32 R5, RZ, RZ, UR9 ;  /* 0x00000009ff057e24 */ /* 0x000fca000f8e00ff */
[----:B------:R-:W2:Y:S02]  /*1440*/  LDG.E R4, desc[UR36][R4.64] ;  /* 0x0000002404047981 */ /* 0x000ea4000c1e1900 */
[----:B--2---:R-:W-:Y:S01]  /*1450*/  R2UR UR4, R4 ;  /* 0x00000000040472ca */ /* 0x004fe200000e0000 */
[----:B------:R-:W-:-:S14]  /*1460*/  BRA `(.L_x_1462) ;  /* 0x0000000000347947 */ /* 0x000fdc0003800000 */
.L_x_1461:
        /* <DEDUP_REMOVED lines=13> */
.L_x_1462:
[----:B------:R-:W-:Y:S01]  /*1540*/  ULDC.64 UR10, c[0x0][0x990] ;  /* 0x00026400000a7ab9 */ /* 0x000fe20000000a00 */
[----:B------:R-:W-:Y:S01]  /*1550*/  ULDC.64 UR8, c[0x0][0x998] ;  /* 0x0002660000087ab9 */ /* 0x000fe20000000a00 */
[----:B------:R-:W-:Y:S01]  /*1560*/  UISETP.NE.U32.AND UP0, UPT, UR10, URZ, UPT ;  /* 0x0000003f0a00728c */ /* 0x000fe2000bf05070 */
[----:B------:R-:W-:Y:S01]  /*1570*/  IMAD.MOV.U32 R3, RZ, RZ, 0x3f800000 ;  /* 0x3f800000ff037424 */ /* 0x000fe200078e00ff */
[----:B------:R-:W-:Y:S01]  /*1580*/  UISETP.NE.U32.AND UP1, UPT, UR8, URZ, UPT ;  /* 0x0000003f0800728c */ /* 0x000fe2000bf25070 */
[----:B------:R-:W-:Y:S01]  /*1590*/  IMAD.MOV.U32 R0, RZ, RZ, 0x3f800000 ;  /* 0x3f800000ff007424 */ /* 0x000fe200078e00ff */
[----:B------:R-:W-:Y:S02]  /*15a0*/  UISETP.NE.AND.EX UP0, UPT, UR11, URZ, UPT, UP0 ;  /* 0x0000003f0b00728c */ /* 0x000fe4000bf05300 */
[----:B------:R-:W-:-:S04]  /*15b0*/  UISETP.NE.AND.EX UP1, UPT, UR9, URZ, UPT, UP1 ;  /* 0x0000003f0900728c */ /* 0x000fc8000bf25310 */
[----:B------:R-:W-:Y:S02]  /*15c0*/  PLOP3.LUT P0, PT, PT, PT, UP0, 0x80, 0x0 ;  /* 0x000000000000781c */ /* 0x000fe40003f0f008 */
[----:B------:R-:W-:-:S03]  /*15d0*/  PLOP3.LUT P1, PT, PT, PT, UP1, 0x80, 0x0 ;  /* 0x000000000000781c */ /* 0x000fc60003f2f018 */
[----:B------:R-:W-:Y:S02]  /*15e0*/  @UP0 USHF.R.S32.HI UR7, URZ, 0x1f, UR54 ;  /* 0x0000001f3f070899 */ /* 0x000fe40008011436 */
[----:B------:R-:W-:Y:S01]  /*15f0*/  @UP1 USHF.R.S32.HI UR16, URZ, 0x1f, UR54 ;  /* 0x0000001f3f101899 */ /* 0x000fe20008011436 */
[----:B------:R-:W-:Y:S01]  /*1600*/  @UP0 ULDC.64 UR14, c[0x0][0x9a8] ;  /* 0x00026a00000e0ab9 */ /* 0x000fe20000000a00 */
[----:B------:R-:W-:Y:S01]  /*1610*/  @UP1 ULDC.64 UR18, c[0x0][0x9b8] ;  /* 0x00026e0000121ab9 */ /* 0x000fe20000000a00 */
[----:B------:R-:W-:Y:S02]  /*1620*/  @UP0 UIMAD UR7, UR7, UR14, URZ ;  /* 0x0000000e070702a4 */ /* 0x000fe4000f8e023f */
[----:B------:R-:W-:Y:S02]  /*1630*/  @UP1 UIMAD UR16, UR16, UR18, URZ ;  /* 0x00000012101012a4 */ /* 0x000fe4000f8e023f */
[----:B------:R-:W-:Y:S02]  /*1640*/  @UP0 UIMAD.WIDE.U32 UR12, UR54, UR14, URZ ;  /* 0x0000000e360c02a5 */ /* 0x000fe4000f8e003f */
[----:B------:R-:W-:-:S02]  /*1650*/  @UP0 UIMAD UR7, UR54, UR15, UR7 ;  /* 0x0000000f360702a4 */ /* 0x000fc4000f8e0207 */
[----:B------:R-:W-:Y:S02]  /*1660*/  @UP1 UIMAD UR16, UR54, UR19, UR16 ;  /* 0x00000013361012a4 */ /* 0x000fe4000f8e0210 */
[----:B------:R-:W-:Y:S02]  /*1670*/  @UP1 UIMAD.WIDE.U32 UR14, UR54, UR18, URZ ;  /* 0x00000012360e12a5 */ /* 0x000fe4000f8e003f */
[----:B------:R-:W-:Y:S02]  /*1680*/  @UP0 UIADD3 UR13, UR13, UR7, URZ ;  /* 0x000000070d0d0290 */ /* 0x000fe4000fffe03f */
[----:B------:R-:W-:Y:S01]  /*1690*/  @UP1 UIADD3 UR15, UR15, UR16, URZ ;  /* 0x000000100f0f1290 */ /* 0x000fe2000fffe03f */
[----:B------:R-:W-:Y:S02]  /*16a0*/  @UP1 ULDC.64 UR18, c[0x0][0x9c0] ;  /* 0x0002700000121ab9 */ /* 0x000fe40000000a00 */
[----:B------:R-:W-:Y:S01]  /*16b0*/  @UP0 ULDC.64 UR16, c[0x0][0x9b0] ;  /* 0x00026c0000100ab9 */ /* 0x000fe20000000a00 */
[----:B------:R-:W-:-:S02]  /*16c0*/  @UP1 UIMAD.WIDE.U32 UR14, UR55, UR18, UR14 ;  /* 0x00000012370e12a5 */ /* 0x000fc4000f8e000e */
[----:B------:R-:W-:Y:S02]  /*16d0*/  @UP0 UIMAD.WIDE.U32 UR12, UR55, UR16, UR12 ;  /* 0x00000010370c02a5 */ /* 0x000fe4000f8e000c */
[----:B------:R-:W-:Y:S02]  /*16e0*/  @UP1 UIMAD UR7, UR55, UR19, UR15 ;  /* 0x00000013370712a4 */ /* 0x000fe4000f8e020f */
[----:B------:R-:W-:Y:S02]  /*16f0*/  @UP0 UIMAD UR13, UR55, UR17, UR13 ;  /* 0x00000011370d02a4 */ /* 0x000fe4000f8e020d */
[----:B------:R-:W-:Y:S02]  /*1700*/  @UP0 ULEA UR10, UP2, UR12, UR10, 0x2 ;  /* 0x0000000a0c0a0291 */ /* 0x000fe4000f84103f */
[----:B------:R-:W-:Y:S02]  /*1710*/  @UP1 ULEA UR8, UP3, UR14, UR8, 0x2 ;  /* 0x000000080e081291 */ /* 0x000fe4000f86103f */
[----:B------:R-:W-:-:S02]  /*1720*/  @UP0 ULEA.HI.X UR11, UR12, UR11, UR13, 0x2, UP2 ;  /* 0x0000000b0c0b0291 */ /* 0x000fc400090f140d */
[----:B------:R-:W-:Y:S01]  /*1730*/  @UP1 ULEA.HI.X UR9, UR14, UR9, UR7, 0x2, UP3 ;  /* 0x000000090e091291 */ /* 0x000fe200098f1407 */
[----:B------:R-:W-:Y:S02]  /*1740*/  IMAD.U32 R4, RZ, RZ, UR10 ;  /* 0x0000000aff047e24 */ /* 0x000fe4000f8e00ff */
[----:B------:R-:W-:Y:S01]  /*1750*/  IMAD.U32 R6, RZ, RZ, UR8 ;  /* 0x00000008ff067e24 */ /* 0x000fe2000f8e00ff */
[----:B------:R-:W-:Y:S01]  /*1760*/  ULDC UR7, c[0x0][0x448] ;  /* 0x0001120000077ab9 */ /* 0x000fe20000000800 */
[----:B------:R-:W-:Y:S02]  /*1770*/  IMAD.U32 R5, RZ, RZ, UR11 ;  /* 0x0000000bff057e24 */ /* 0x000fe4000f8e00ff */
[----:B------:R-:W-:Y:S01]  /*1780*/  IMAD.U32 R7, RZ, RZ, UR9 ;  /* 0x00000009ff077e24 */ /* 0x000fe2000f8e00ff */
[----:B------:R-:W-:Y:S02]  /*1790*/  UISETP.NE.AND UP4, UPT, UR7, 0x1, UPT ;  /* 0x000000010700788c */ /* 0x000fe4000bf85270 */
[----:B------:R-:W2:Y:S01]  /*17a0*/  @P0 LDG.E R3, desc[UR36][R4.64] ;  /* 0x0000002404030981 */ /* 0x000ea2000c1e1900 */
[----:B------:R-:W-:-:S02]  /*17b0*/  USHF.L.U32 UR48, UR6, 0x7, URZ ;  /* 0x0000000706307899 */ /* 0x000fc4000800063f */
[----:B------:R-:W-:Y:S01]  /*17c0*/  UIADD3 UR41, -UR41, UR4, URZ ;  /* 0x0000000429297290 */ /* 0x000fe2000fffe13f */
[----:B------:R-:W2:Y:S01]  /*17d0*/  @P1 LDG.E R0, desc[UR36][R6.64] ;  /* 0x0000002406001981 */ /* 0x000ea2000c1e1900 */
[----:B------:R-:W-:Y:S01]  /*17e0*/  ULDC.64 UR6, c[0x0][0x9e0] ;  /* 0x0002780000067ab9 */ /* 0x000fe20000000a00 */
[----:B------:R-:W-:Y:S02]  /*17f0*/  UIADD3 UR4, UR48, 0x7f, URZ ;  /* 0x0000007f30047890 */ /* 0x000fe4000fffe03f */
[----:B------:R-:W-:Y:S01]  /*1800*/  UISETP.GE.AND UP0, UPT, UR7, 0x1, UPT ;  /* 0x000000010700788c */ /* 0x000fe2000bf06270 */
[----:B------:R-:W-:Y:S01]  /*1810*/  @UP4 ULDC UR8, c[0x0][0x44c] ;  /* 0x0001130000084ab9 */ /* 0x000fe20000000800 */
[----:B------:R-:W-:Y:S01]  /*1820*/  @UP4 ULDC UR12, c[0x0][0x450] ;  /* 0x00011400000c4ab9 */ /* 0x000fe20000000800 */
[----:B------:R-:W-:-:S03]  /*1830*/  UIMAD.WIDE.U32 UR8, UR4, UR8, URZ ;  /* 0x00000008040872a5 */ /* 0x000fc6000f8e003f */
[----:B------:R-:W-:Y:S01]  /*1840*/  PLOP3.LUT P0, PT, PT, PT, UP0, 0x40, 0x0 ;  /* 0x000000000000781c */ /* 0x000fe20003f0e808 */
[----:B------:R-:W-:Y:S02]  /*1850*/  UIADD3 UR10, UR41, 0x1, -UR42 ;  /* 0x00000001290a7890 */ /* 0x000fe4000fffe82a */
[----:B------:R-:W-:Y:S01]  /*1860*/  @UP4 USHF.R.U32.HI UR4, URZ, UR12, UR9 ;  /* 0x0000000c3f044299 */ /* 0x000fe20008011609 */
[----:B------:R-:W-:Y:S01]  /*1870*/  ULDC UR11, c[0x0][0x988] ;  /* 0x00026200000b7ab9 */ /* 0x000fe20000000800 */
[----:B------:R-:W-:Y:S02]  /*1880*/  UP2UR UR50, UPR, URZ, 0x10 ;  /* 0x000000103f327883 */ /* 0x000fe40008000000 */
[----:B------:R-:W-:Y:S02]  /*1890*/  UIADD3 UR10, UR10, UR4, URZ ;  /* 0x000000040a0a7290 */ /* 0x000fe4000fffe03f */
[----:B------:R-:W-:Y:S02]  /*18a0*/  UP2UR UR46, UPR, URZ, 0x1 ;  /* 0x000000013f2e7883 */ /* 0x000fe40008000000 */
[----:B------:R-:W-:Y:S01]  /*18b0*/  UIADD3 UR6, UR10, UR6, URZ ;  /* 0x000000060a067290 */ /* 0x000fe2000fffe03f */
[----:B--2---:R-:W-:-:S04]  /*18c0*/  FMUL.FTZ R0, R3, R0 ;  /* 0x0000000003007220 */ /* 0x004fc80000410000 */
[----:B------:R-:W-:-:S05]  /*18d0*/  FMUL.FTZ R0, R0, UR11 ;  /* 0x0000000b00007c20 */ /* 0x000fca0008410000 */
[----:B------:R-:W-:Y:S01]  /*18e0*/  R2UR UR40, R0 ;  /* 0x00000000002872ca */ /* 0x000fe200000e0000 */
[----:B------:R-:W-:-:S14]  /*18f0*/  @P0 BRA `(.L_x_1463) ;  /* 0x0000000000440947 */ /* 0x000fdc0003800000 */
        /* <DEDUP_REMOVED lines=10> */
.L_x_1464:
[----:B------:R-:W-:-:S11]  /*19a0*/  UISETP.NE.AND UP0, UPT, UR7, 0x1, UPT ;  /* 0x000000010700788c */ /* 0x000fd6000bf05270 */
[----:B------:R-:W-:Y:S02]  /*19b0*/  @UP0 ULDC.64 UR10, c[0x0][0x9e8] ;  /* 0x00027a00000a0ab9 */ /* 0x000fe40000000a00 */
[----:B------:R-:W-:-:S04]  /*19c0*/  UIMAD.WIDE.U32 UR8, UR4, UR10, URZ ;  /* 0x0000000a040872a5 */ /* 0x000fc8000f8e003f */
[----:B------:R-:W-:-:S12]  /*19d0*/  @UP0 USHF.R.U32.HI UR4, URZ, UR11, UR9 ;  /* 0x0000000b3f040299 */ /* 0x000fd80008011609 */
.L_x_1465:
[----:B------:R-:W-:-:S04]  /*19e0*/  UIMAD UR4, UR4, UR7, UR7 ;  /* 0x00000007040472a4 */ /* 0x000fc8000f8e0207 */
[----:B------:R-:W-:-:S04]  /*19f0*/  UISETP.LT.AND UP0, UPT, UR6, UR4, UPT ;  /* 0x000000040600728c */ /* 0x000fc8000bf01270 */
[----:B------:R-:W-:-:S12]  /*1a00*/  USEL UR6, UR6, UR4, UP0 ;  /* 0x0000000406067287 */ /* 0x000fd80008000000 */
.L_x_1463:
[----:B------:R-:W-:Y:S02]  /*1a10*/  UISETP.NE.AND UP0, UPT, UR50, URZ, UPT ;  /* 0x0000003f3200728c */ /* 0x000fe4000bf05270 */
[----:B------:R-:W-:Y:S02]  /*1a20*/  UIADD3 UR4, UR41, 0x3f, URZ ;  /* 0x0000003f29047890 */ /* 0x000fe4000fffe03f */
[----:B------:R-:W-:Y:S02]  /*1a30*/  UIADD3 UR10, UR6, 0x3f, URZ ;  /* 0x0000003f060a7890 */ /* 0x000fe4000fffe03f */
[----:B------:R-:W-:Y:S02]  /*1a40*/  UISETP.GE.AND UP1, UPT, UR7, 0x1, UPT ;  /* 0x000000010700788c */ /* 0x000fe4000bf26270 */
[----:B------:R-:W-:Y:S02]  /*1a50*/  USHF.R.S32.HI UR6, URZ, 0x1f, UR4 ;  /* 0x0000001f3f067899 */ /* 0x000fe40008011404 */
[----:B------:R-:W-:Y:S01]  /*1a60*/  USHF.R.S32.HI UR11, URZ, 0x1f, UR10 ;  /* 0x0000001f3f0b7899 */ /* 0x000fe2000801140a */
[----:B------:R-:W-:Y:S01]  /*1a70*/  @UP0 ULDC UR8, c[0x0][0x44c] ;  /* 0x0001130000080ab9 */ /* 0x000fe20000000800 */
[----:B------:R-:W-:Y:S01]  /*1a80*/  ULEA.HI UR6, UR6, UR4, URZ, 0x6 ;  /* 0x0000000406067291 */ /* 0x000fe2000f8f303f */
[----:B------:R-:W-:Y:S01]  /*1a90*/  PLOP3.LUT P0, PT, PT, PT, UP1, 0x40, 0x0 ;  /* 0x000000000000781c */ /* 0x000fe20003f0e818 */
[----:B------:R-:W-:-:S02]  /*1aa0*/  UIMAD.WIDE.U32 UR8, UR48, UR8, URZ ;  /* 0x00000008300872a5 */ /* 0x000fc4000f8e003f */
[----:B------:R-:W-:Y:S01]  /*1ab0*/  ULEA.HI UR11, UR11, UR10, URZ, 0x6 ;  /* 0x0000000a0b0b7291 */ /* 0x000fe2000f8f303f */
[----:B------:R-:W-:Y:S01]  /*1ac0*/  @UP0 ULDC UR13, c[0x0][0x450] ;  /* 0x00011400000d0ab9 */ /* 0x000fe20000000800 */
[----:B------:R-:W-:Y:S01]  /*1ad0*/  UMOV UR12, UR48 ;  /* 0x00000030000c7c82 */ /* 0x000fe20008000000 */
[----:B------:R-:W-:Y:S02]  /*1ae0*/  UIADD3 UR44, UR41, -UR42, URZ ;  /* 0x8000002a292c7290 */ /* 0x000fe4000fffe03f */
[----:B------:R-:W-:Y:S02]  /*1af0*/  USHF.R.S32.HI UR6, URZ, 0x6, UR6 ;  /* 0x000000063f067899 */ /* 0x000fe40008011406 */
[----:B------:R-:W-:Y:S02]  /*1b00*/  USHF.R.S32.HI UR11, URZ, 0x6, UR11 ;  /* 0x000000063f0b7899 */ /* 0x000fe4000801140b */
[----:B------:R-:W-:Y:S02]  /*1b10*/  @UP0 USHF.R.U32.HI UR12, URZ, UR13, UR9 ;  /* 0x0000000d3f0c0299 */ /* 0x000fe40008011609 */
[----:B------:R-:W-:-:S02]  /*1b20*/  UISETP.LT.AND UP0, UPT, UR6, UR11, UPT ;  /* 0x0000000b0600728c */ /* 0x000fc4000bf01270 */
[----:B------:R-:W-:Y:S01]  /*1b30*/  UIADD3 UR4, UR44, UR12, URZ ;  /* 0x0000000c2c047290 */ /* 0x000fe2000fffe03f */
[----:B------:R-:W-:Y:S01]  /*1b40*/  ULDC UR10, c[0x0][0x9dc] ;  /* 0x00027700000a7ab9 */ /* 0x000fe20000000800 */
[----:B------:R-:W-:Y:S02]  /*1b50*/  USEL UR6, UR6, UR11, UP0 ;  /* 0x0000000b06067287 */ /* 0x000fe40008000000 */
[----:B------:R-:W-:Y:S01]  /*1b60*/  UIADD3 UR10, UR4, -UR10, URZ ;  /* 0x8000000a040a7290 */ /* 0x000fe2000fffe03f */
[----:B------:R-:W-:Y:S11]  /*1b70*/  @P0 BRA `(.L_x_1466) ;  /* 0x0000000000440947 */ /* 0x000ff60003800000 */
        /* <DEDUP_REMOVED lines=10> */
.L_x_1467:
[----:B------:R-:W-:-:S11]  /*1c20*/  UISETP.NE.AND UP0, UPT, UR7, 0x1, UPT ;  /* 0x000000010700788c */ /* 0x000fd6000bf05270 */
[----:B------:R-:W-:Y:S02]  /*1c30*/  @UP0 ULDC.64 UR12, c[0x0][0x9e8] ;  /* 0x00027a00000c0ab9 */ /* 0x000fe40000000a00 */
[----:B------:R-:W-:-:S04]  /*1c40*/  UIMAD.WIDE.U32 UR8, UR4, UR12, URZ ;  /* 0x0000000c040872a5 */ /* 0x000fc8000f8e003f */
[----:B------:R-:W-:-:S12]  /*1c50*/  @UP0 USHF.R.U32.HI UR4, URZ, UR13, UR9 ;  /* 0x0000000d3f040299 */ /* 0x000fd80008011609 */
.L_x_1468:
[----:B------:R-:W-:-:S04]  /*1c60*/  UIMAD UR4, UR4, UR7, URZ ;  /* 0x00000007040472a4 */ /* 0x000fc8000f8e023f */
[----:B------:R-:W-:-:S04]  /*1c70*/  UISETP.LT.AND UP0, UPT, UR10, UR4, UPT ;  /* 0x000000040a00728c */ /* 0x000fc8000bf01270 */
[----:B------:R-:W-:-:S12]  /*1c80*/  USEL UR10, UR10, UR4, !UP0 ;  /* 0x000000040a0a7287 */ /* 0x000fd8000c000000 */
.L_x_1466:
[----:B------:R-:W-:-:S04]  /*1c90*/  USHF.R.S32.HI UR4, URZ, 0x1f, UR10 ;  /* 0x0000001f3f047899 */ /* 0x000fc8000801140a */
[----:B------:R-:W-:-:S04]  /*1ca0*/  ULEA.HI UR4, UR4, UR10, URZ, 0x6 ;  /* 0x0000000a04047291 */ /* 0x000fc8000f8f303f */
[----:B------:R-:W-:Y:S02]  /*1cb0*/  USHF.R.S32.HI UR7, URZ, 0x6, UR4 ;  /* 0x000000063f077899 */ /* 0x000fe40008011404 */
[----:B------:R-:W-:Y:S02]  /*1cc0*/  ULOP3.LUT UR4, UR5, 0xff000000, URZ, 0xc0, !UPT ;  /* 0xff00000005047892 */ /* 0x000fe4000f8ec03f */
[----:B------:R-:W-:Y:S02]  /*1cd0*/  UISETP.LT.AND UP0, UPT, URZ, UR7, UPT ;  /* 0x000000073f00728c */ /* 0x000fe4000bf01270 */
[----:B------:R-:W-:Y:S02]  /*1ce0*/  ULOP3.LUT UR5, UR5, 0xff0000, URZ, 0xc0, !UPT ;  /* 0x00ff000005057892 */ /* 0x000fe4000f8ec03f */
[----:B------:R-:W-:Y:S02]  /*1cf0*/  USEL UR51, URZ, UR7, !UP0 ;  /* 0x000000073f337287 */ /* 0x000fe4000c000000 */
[----:B------:R-:W-:-:S02]  /*1d00*/  USHF.R.U32.HI UR4, URZ, 0x8, UR4 ;  /* 0x000000083f047899 */ /* 0x000fc40008011604 */
[----:B------:R-:W-:Y:S02]  /*1d10*/  UISETP.GT.AND UP0, UPT, UR6, UR51, UPT ;  /* 0x000000330600728c */ /* 0x000fe4000bf04270 */
[----:B------:R-:W-:-:S03]  /*1d20*/  ULEA.HI UR5, UR5, UR4, URZ, 0x10 ;  /* 0x0000000405057291 */ /* 0x000fc6000f8f803f */
[----:B------:R-:W-:Y:S01]  /*1d30*/  UMOV UR4, URZ ;  /* 0x0000003f00047c82 */ /* 0x000fe20008000000 */
[----:B------:R-:W-:Y:S01]  /*1d40*/  PLOP3.LUT P0, PT, PT, PT, UP0, 0x80, 0x0 ;  /* 0x000000000000781c */ /* 0x000fe20003f0f008 */
[----:B------:R-:W-:Y:S02]  /*1d50*/  ULOP3.LUT UR57, UR5, 0xff, URZ, 0xc0, !UPT ;  /* 0x000000ff05397892 */ /* 0x000fe4000f8ec03f */
[----:B------:R-:W-:-:S10]  /*1d60*/  USHF.R.U32.HI UR56, URZ, 0x10, UR5 ;  /* 0x000000103f387899 */ /* 0x000fd40008011605 */
[----:B------:R-:W-:Y:S05]  /*1d70*/  @!P0 BRA `(.L_x_1469) ;  /* 0x0000000000948947 */ /* 0x000fea0003800000 */
[----:B------:R-:W-:Y:S01]  /*1d80*/  UISETP.NE.AND UP0, UPT, UR56, URZ, UPT ;  /* 0x0000003f3800728c */ /* 0x000fe2000bf05270 */
[----:B------:R-:W-:-:S03]  /*1d90*/  ULDC UR4, c[0x0][0x9f0] ;  /* 0x00027c0000047ab9 */ /* 0x000fc60000000800 */
[----:B------:R-:W-:-:S04]  /*1da0*/  USEL UR10, UR56, UR4, UP0 ;  /* 0x00000004380a7287 */ /* 0x000fc80008000000 */
[----:B------:R-:W-:Y:S02]  /*1db0*/  UIADD3 UR4, UR10, -0x1, UR6 ;  /* 0xffffffff0a047890 */ /* 0x000fe4000fffe006 */
[----:B------:R-:W-:Y:S02]  /*1dc0*/  IMAD.U32 R4, RZ, RZ, UR10 ;  /* 0x0000000aff047e24 */ /* 0x000fe4000f8e00ff */
[----:B------:R-:W-:-:S03]  /*1dd0*/  UIADD3 UR7, -UR51, UR4, URZ ;  /* 0x0000000433077290 */ /* 0x000fc6000fffe13f */
[-C--:B------:R-:W-:Y:S01]  /*1de0*/  IABS R0, R4.reuse ;  /* 0x0000000400007213 */ /* 0x080fe20000000000 */
[----:B------:R-:W-:Y:S01]  /*1df0*/  UMOV UR4, URZ ;  /* 0x0000003f00047c82 */ /* 0x000fe20008000000 */
[----:B------:R-:W-:Y:S01]  /*1e00*/  IABS R6, R4 ;  /* 0x0000000400067213 */ /* 0x000fe20000000000 */
[----:B------:R-:W-:Y:S01]  /*1e10*/  IMAD.U32 R5, RZ, RZ, UR7 ;  /* 0x00000007ff057e24 */ /* 0x000fe2000f8e00ff */
[----:B------:R-:W-:Y:S01]  /*1e20*/  R2UR UR11, R0 ;  /* 0x00000000000b72ca */ /* 0x000fe200000e0000 */
[----:B------:R-:W-:-:S03]  /*1e30*/  ULOP3.LUT UR7, UR7, UR10, URZ, 0x3c, !UPT ;  /* 0x0000000a07077292 */ /* 0x000fc6000f8e3c3f */
[----:B------:R-:W-:-:S05]  /*1e40*/  IABS R5, R5 ;  /* 0x0000000500057213 */ /* 0x000fca0000000000 */
[----:B------:R-:W-:-:S04]  /*1e50*/  IMAD.MOV.U32 R4, RZ, RZ, R5 ;  /* 0x000000ffff047224 */ /* 0x000fc800078e0005 */
[----:B------:R-:W0:Y:S01]  /*1e60*/  I2F.RP R0, UR11 ;  /* 0x0000000b00007d06 */ /* 0x000e220008209400 */
[----:B------:R-:W-:-:S07]  /*1e70*/  R2UR UR9, R4 ;  /* 0x00000000040972ca */ /* 0x000fce00000e0000 */
[----:B0-----:R-:W0:Y:S02]  /*1e80*/  MUFU.RCP R0, R0 ;  /* 0x0000000000007308 */ /* 0x001e240000001000 */
[----:B0-----:R-:W-:Y:S02]  /*1e90*/  VIADD R3, R0, 0xffffffe ;  /* 0x0ffffffe00037836 */ /* 0x001fe40000000000 */
        /* <DEDUP_REMOVED lines=19> */
.L_x_1469:
[----:B------:R-:W-:Y:S01]  /*1fd0*/  UIMAD UR51, UR57, UR4, UR51 ;  /* 0x00000004393372a4 */ /* 0x000fe2000f8e0233 */
[----:B------:R-:W-:Y:S01]  /*1fe0*/  IMAD.U32 R160, RZ, RZ, UR6 ;  /* 0x00000006ffa07e24 */ /* 0x000fe2000f8e00ff */
[----:B------:R-:W-:Y:S01]  /*1ff0*/  PLOP3.LUT P0, PT, PT, PT, PT, 0x80, 0x0 ;  /* 0x000000000000781c */ /* 0x000fe20003f0f070 */
[----:B------:R-:W-:Y:S01]  /*2000*/  IMAD.U32 R3, RZ, RZ, UR4 ;  /* 0x00000004ff037e24 */ /* 0x000fe2000f8e00ff */
[----:B------:R-:W-:Y:S01]  /*2010*/  CS2R R28, SRZ ;  /* 0x00000000001c7805 */ /* 0x000fe2000001ff00 */
[----:B------:R-:W-:Y:S01]  /*2020*/  IMAD.MOV.U32 R168, RZ, RZ, RZ ;  /* 0x000000ffffa87224 */ /* 0x000fe200078e00ff */
[----:B------:R-:W-:Y:S01]  /*2030*/  CS2R R24, SRZ ;  /* 0x0000000000187805 */ /* 0x000fe2000001ff00 */
[----:B------:R-:W-:Y:S01]  /*2040*/  IMAD.MOV.U32 R0, RZ, RZ, RZ ;  /* 0x000000ffff007224 */ /* 0x000fe200078e00ff */
[----:B------:R-:W-:Y:S02]  /*2050*/  VIADDMNMX R160, R3, UR51, R160, PT ;  /* 0x0000003303a07c46 */ /* 0x000fe4000b8001a0 */
[----:B------:R-:W-:-:S02]  /*2060*/  CS2R R30, SRZ ;  /* 0x00000000001e7805 */ /* 0x000fc4000001ff00 */
[----:B------:R-:W-:Y:S02]  /*2070*/  CS2R R26, SRZ ;  /* 0x00000000001a7805 */ /* 0x000fe4000001ff00 */
[----:B------:R-:W-:Y:S02]  /*2080*/  CS2R R36, SRZ ;  /* 0x0000000000247805 */ /* 0x000fe4000001ff00 */
[----:B------:R-:W-:Y:S02]  /*2090*/  ISETP.GT.AND P1, PT, R160, UR51, PT ;  /* 0x00000033a0007c0c */ /* 0x000fe4000bf24270 */
        /* <DEDUP_REMOVED lines=97> */
.L_x_1471:
        /* <DEDUP_REMOVED lines=9> */
.L_x_1680:
[----:B0-----:R-:W2:Y:S01]  /*2740*/  LDL R3, [R1+0x10] ;  /* 0x0000100001037983 */ /* 0x001ea20000100800 */
[----:B------:R-:W-:Y:S05]  /*2750*/  WARPSYNC.ALL ;  /* 0x0000000000007948 */ /* 0x000fea0003800000 */
[----:B------:R0:W-:Y:S01]  /*2760*/  BAR.SYNC.DEFER_BLOCKING R6, 0x100 ;  /* 0x000400060000751d */ /* 0x0001e20000010000 */
[----:B--2---:R-:W-:-:S13]  /*2770*/  R2UR UR4, R3 ;  /* 0x00000000030472ca */ /* 0x004fda00000e0000 */
[----:B------:R-:W-:-:S05]  /*2780*/  IMAD.U32 R0, RZ, RZ, UR4 ;  /* 0x00000004ff007e24 */ /* 0x000fca000f8e00ff */
[----:B------:R-:W-:-:S13]  /*2790*/  ISETP.NE.AND P0, PT, R0, 0x3, PT ;  /* 0x000000030000780c */ /* 0x000fda0003f05270 */
[----:B0-----:R-:W-:Y:S05]  /*27a0*/  @!P0 BRA `(.L_x_1473) ;  /* 0x0000000000048947 */ /* 0x001fea0003800000 */
[----:B------:R-:W-:Y:S01]  /*27b0*/  BPT.TRAP 0x1 ;  /* 0x000000040000795c */ /* 0x000fe20000300000 */
.L_x_1473:
[----:B------:R-:W-:Y:S01]  /*27c0*/  ULEA UR45, UR38, UR43, 0x3 ;  /* 0x0000002b262d7291 */ /* 0x000fe2000f8e183f */
[----:B------:R-:W-:-:S05]  /*27d0*/  IMAD.U32 R7, RZ, RZ, UR39 ;  /* 0x00000027ff077e24 */ /* 0x000fca000f8e00ff */
[----:B------:R-:W-:-:S04]  /*27e0*/  SHF.L.U32 R7, R7, 0x1f, RZ ;  /* 0x0000001f07077819 */ /* 0x000fc800000006ff */
[----:B------:R0:W1:Y:S01]  /*27f0*/  SYNCS.PHASECHK.TRANS64.TRYWAIT P1, [UR45+0x28430], R7 ;  /* 0x02843007ff0075a7 */ /* 0x000062000802016d */
[----:B------:R-:W-:Y:S05]  /*2800*/  @!P0 BRA `(.L_x_1474) ;  /* 0x0000000000048947 */ /* 0x000fea0003800000 */
[----:B------:R-:W-:Y:S01]  /*2810*/  BPT.TRAP 0x1 ;  /* 0x000000040000795c */ /* 0x000fe20000300000 */
.L_x_1474:
[----:B-1----:R-:W-:Y:S05]  /*2820*/  @P1 BRA `(.L_x_1475) ;  /* 0x0000000000081947 */ /* 0x002fea0003800000 */
[----:B------:R-:W1:Y:S02]  /*2830*/  SYNCS.PHASECHK.TRANS64.TRYWAIT P1, [UR45+0x28430], R7 ;  /* 0x02843007ff0075a7 */ /* 0x000e64000802016d */
[----:B-1----:R-:W-:Y:S05]  /*2840*/  @!P1 BRA `(.L_x_1476) ;  /* 0x0000016000789947 */ /* 0x002fea0003800000 */
.L_x_1475:
        /* <DEDUP_REMOVED lines=17> */
[----:B------:R-:W-:Y:S01]  /*2960*/  QGMMA.64x64x32.F32.E4M3.E4M3 R24, gdesc[UR32], RZ, !UPT, gsb0 ;  /* 0x00e00000201879f3 */ /* 0x000fe2000c0008ff */
        /* <DEDUP_REMOVED lines=46> */
[----:B------:R-:W-:Y:S05]  /*2c50*/  @!P0 BRA `(.L_x_1477) ;  /* 0x0000000000048947 */ /* 0x000fea0003800000 */
[----:B------:R-:W-:Y:S01]  /*2c60*/  BPT.TRAP 0x1 ;  /* 0x000000040000795c */ /* 0x000fe20000300000 */
.L_x_1477:
[----:B------:R-:W-:Y:S01]  /*2c70*/  UISETP.NE.AND UP1, UPT, UR50, URZ, UPT ;  /* 0x0000003f3200728c */ /* 0x000fe2000bf25270 */
[----:B------:R-:W-:Y:S01]  /*2c80*/  VIADD R3, R17, UR48 ;  /* 0x0000003011037c36 */ /* 0x000fe20008000000 */
[----:B------:R-:W-:Y:S01]  /*2c90*/  UISETP.NE.AND UP0, UPT, UR46, URZ, UPT ;  /* 0x0000003f2e00728c */ /* 0x000fe2000bf05270 */
[----:B------:R-:W-:Y:S01]  /*2ca0*/  IMAD.MOV.U32 R5, RZ, RZ, -0x40 ;  /* 0xffffffc0ff057424 */ /* 0x000fe200078e00ff */
[----:B------:R-:W-:Y:S01]  /*2cb0*/  ULDC UR10, c[0x0][0x9dc] ;  /* 0x00027700000a7ab9 */ /* 0x000fe20000000800 */
[C---:B------:R-:W-:Y:S01]  /*2cc0*/  LEA R12, R160.reuse, 0xffffffc0, 0x6 ;  /* 0xffffffc0a00c7811 */ /* 0x040fe200078e30ff */
[----:B------:R-:W-:Y:S01]  /*2cd0*/  ULDC UR11, c[0x0][0x9e0] ;  /* 0x00027800000b7ab9 */ /* 0x000fe20000000800 */
[----:B------:R-:W-:Y:S01]  /*2ce0*/  PLOP3.LUT P1, PT, PT, PT, UP1, 0x80, 0x0 ;  /* 0x000000000000781c */ /* 0x000fe20003f2f018 */
[----:B------:R-:W-:Y:S01]  /*2cf0*/  IMAD R5, R160, R5, 0x41 ;  /* 0x00000041a0057424 */ /* 0x000fe200078e0205 */
[----:B------:R-:W-:Y:S02]  /*2d00*/  PLOP3.LUT P2, PT, PT, PT, UP1, 0x80, 0x0 ;  /* 0x000000000000781c */ /* 0x000fe40003f4f018 */
[----:B------:R-:W-:Y:S01]  /*2d10*/  @UP1 ULDC UR6, c[0x0][0x44c] ;  /* 0x0001130000061ab9 */ /* 0x000fe20000000800 */
[----:B------:R-:W-:Y:S01]  /*2d20*/  @UP1 ULDC UR7, c[0x0][0x450] ;  /* 0x0001140000071ab9 */ /* 0x000fe20000000800 */
[----:B------:R-:W-:Y:S01]  /*2d30*/  IADD3 R10, -R2, UR41, -R12 ;  /* 0x00000029020a7c10 */ /* 0x000fe2000fffe90c */
[----:B------:R-:W-:-:S06]  /*2d40*/  VIADD R14, R5, 0xffffffff ;  /* 0xffffffff050e7836 */ /* 0x000fcc0000000000 */
[----:B------:R-:W-:Y:S01]  /*2d50*/  @P1 IMAD.HI.U32 R4, R3, UR6, RZ ;  /* 0x0000000603041c27 */ /* 0x000fe2000f8e00ff */
[----:B------:R-:W-:Y:S01]  /*2d60*/  UIADD3 UR6, UR45, 0x28440, URZ ;  /* 0x000284402d067890 */ /* 0x000fe2000fffe03f */
[----:B------:R-:W-:-:S03]  /*2d70*/  PLOP3.LUT P1, PT, PT, PT, UP0, 0x40, 0x0 ;  /* 0x000000000000781c */ /* 0x000fc60003f2e808 */
[----:B------:R-:W-:Y:S01]  /*2d80*/  @P2 SHF.R.U32.HI R3, RZ, UR7, R4 ;  /* 0x00000007ff032c19 */ /* 0x000fe20008011604 */
[----:B------:R-:W-:Y:S01]  /*2d90*/  UPRMT UR6, UR52, 0x654, UR6 ;  /* 0x0000065434067896 */ /* 0x000fe20008000006 */
[----:B------:R-:W-:-:S03]  /*2da0*/  IADD3 R4, -R2, UR41, R5 ;  /* 0x0000002902047c10 */ /* 0x000fc6000fffe105 */
[----:B------:R-:W2:Y:S02]  /*2db0*/  SHFL.IDX PT, R8, R3, RZ, 0x1c1f ;  /* 0x001c1fff03087589 */ /* 0x000ea400000e0000 */
[----:B------:R-:W-:-:S03]  /*2dc0*/  VIADD R4, R4, -UR42 ;  /* 0x8000002a04047c36 */ /* 0x000fc60008000000 */
[----:B------:R-:W-:Y:S01]  /*2dd0*/  SYNCS.ARRIVE.TRANS64.RED.A1T0 RZ, [UR6], RZ ;  /* 0x000000ffffff79a7 */ /* 0x000fe20008100406 */
[----:B------:R-:W-:Y:S01]  /*2de0*/  ULOP3.LUT UR6, URZ, UR10, URZ, 0x33, !UPT ;  /* 0x0000000a3f067292 */ /* 0x000fe2000f8e333f */
[----:B------:R-:W-:-:S05]  /*2df0*/  VIADD R11, R4, UR11 ;  /* 0x0000000b040b7c36 */ /* 0x000fca0008000000 */
[----:B------:R-:W-:Y:S01]  /*2e00*/  VIADD R13, R4, UR6 ;  /* 0x00000006040d7c36 */ /* 0x000fe20008000000 */
[----:B--2---:R-:W-:-:S03]  /*2e10*/  VIADDMNMX R4, R8, R11, R10, PT ;  /* 0x0000000b08047246 */ /* 0x004fc6000380010a */
[----:B------:R-:W-:Y:S01]  /*2e20*/  IMAD.IADD R5, R13, 0x1, R8 ;  /* 0x000000010d057824 */ /* 0x000fe200078e0208 */
[----:B------:R-:W-:Y:S06]  /*2e30*/  @P1 BRA `(.L_x_1478) ;  /* 0x0000000000641947 */ /* 0x000fec0003800000 */
[----:B------:R-:W-:Y:S01]  /*2e40*/  IMAD.U32 R9, RZ, RZ, UR42 ;  /* 0x0000002aff097e24 */ /* 0x000fe2000f8e00ff */
[----:B------:R-:W-:Y:S04]  /*2e50*/  BSSY B0, `(.L_x_1479) ;  /* 0x0000013000007945 */ /* 0x000fe80003800000 */
[----:B------:R-:W-:-:S04]  /*2e60*/  IADD3 R9, -R9, UR41, R8 ;  /* 0x0000002909097c10 */ /* 0x000fc8000fffe108 */
[----:B------:R-:W-:-:S13]  /*2e70*/  ISETP.GT.AND P1, PT, R9, -0x1, PT ;  /* 0xffffffff0900780c */ /* 0x000fda0003f24270 */
[----:B------:R-:W-:Y:S05]  /*2e80*/  @P1 BRA `(.L_x_1480) ;  /* 0x0000000000241947 */ /* 0x000fea0003800000 */
[----:B------:R-:W-:Y:S01]  /*2e90*/  ULDC UR6, c[0x0][0x9e4] ;  /* 0x0002790000067ab9 */ /* 0x000fe20000000800 */
[----:B------:R-:W-:Y:S01]  /*2ea0*/  LOP3.LUT R9, RZ, R9, RZ, 0x33, !PT ;  /* 0x00000009ff097212 */ /* 0x000fe200078e33ff */
[----:B------:R-:W-:-:S05]  /*2eb0*/  IMAD.U32 R15, RZ, RZ, UR6 ;  /* 0x00000006ff0f7e24 */ /* 0x000fca000f8e00ff */
[----:B------:R-:W-:-:S13]  /*2ec0*/  ISETP.NE.AND P1, PT, R15, 0x1, PT ;  /* 0x000000010f00780c */ /* 0x000fda0003f25270 */
[----:B------:R-:W2:Y:S02]  /*2ed0*/  @P1 LDC.64 R20, c[0x0][0x9e8] ;  /* 0x00027a00ff141b82 */ /* 0x000ea40000000a00 */
[----:B--2---:R-:W-:-:S05]  /*2ee0*/  @P1 IMAD.HI.U32 R8, R9, R20, RZ ;  /* 0x0000001409081227 */ /* 0x004fca00078e00ff */
[----:B------:R-:W-:-:S04]  /*2ef0*/  @P1 SHF.R.U32.HI R9, RZ, R21, R8 ;  /* 0x00000015ff091219 */ /* 0x000fc80000011608 */
[----:B------:R-:W-:Y:S01]  /*2f00*/  LOP3.LUT R9, RZ, R9, RZ, 0x33, !PT ;  /* 0x00000009ff097212 */ /* 0x000fe200078e33ff */
[----:B------:R-:W-:Y:S06]  /*2f10*/  BRA `(.L_x_1481) ;  /* 0x0000000000187947 */ /* 0x000fec0003800000 */
.L_x_1480:
[----:B------:R-:W-:Y:S02]  /*2f20*/  ULDC UR6, c[0x0][0x9e4] ;  /* 0x0002790000067ab9 */ /* 0x000fe40000000800 */
[----:B------:R-:W-:-:S05]  /*2f30*/  IMAD.U32 R15, RZ, RZ, UR6 ;  /* 0x00000006ff0f7e24 */ /* 0x000fca000f8e00ff */
[----:B------:R-:W-:-:S13]  /*2f40*/  ISETP.NE.AND P1, PT, R15, 0x1, PT ;  /* 0x000000010f00780c */ /* 0x000fda0003f25270 */
[----:B------:R-:W2:Y:S02]  /*2f50*/  @P1 LDC.64 R20, c[0x0][0x9e8] ;  /* 0x00027a00ff141b82 */ /* 0x000ea40000000a00 */
[----:B--2---:R-:W-:-:S05]  /*2f60*/  @P1 IMAD.HI.U32 R8, R9, R20, RZ ;  /* 0x0000001409081227 */ /* 0x004fca00078e00ff */
[----:B------:R-:W-:-:S07]  /*2f70*/  @P1 SHF.R.U32.HI R9, RZ, R21, R8 ;  /* 0x00000015ff091219 */ /* 0x000fce0000011608 */
.L_x_1481:
[----:B------:R-:W-:Y:S05]  /*2f80*/  BSYNC B0 ;  /* 0x0000000000007941 */ /* 0x000fea0003800000 */
.L_x_1479:
[----:B------:R-:W-:-:S04]  /*2f90*/  IMAD R9, R9, R15, -R12 ;  /* 0x0000000f09097224 */ /* 0x000fc800078e0a0c */
[----:B------:R-:W-:-:S05]  /*2fa0*/  IMAD.IADD R9, R9, 0x1, -R2 ;  /* 0x0000000109097824 */ /* 0x000fca00078e0a02 */
[----:B------:R-:W-:Y:S02]  /*2fb0*/  VIADDMNMX R4, R9, R15, R4, PT ;  /* 0x0000000f09047246 */ /* 0x000fe40003800104 */
[----:B------:R-:W-:-:S07]  /*2fc0*/  VIMNMX R5, R5, R9, !PT ;  /* 0x0000000905057248 */ /* 0x000fce0007fe0100 */
.L_x_1478:
[C---:B------:R-:W-:Y:S01]  /*2fd0*/  ISETP.GE.AND P2, PT, R14.reuse, 0x9, PT ;  /* 0x000000090e00780c */ /* 0x040fe20003f46270 */
[----:B------:R-:W-:Y:S01]  /*2fe0*/  UISETP.NE.AND UP0, UPT, UR46, URZ, UPT ;  /* 0x0000003f2e00728c */ /* 0x000fe2000bf05270 */
[----:B------:R-:W-:Y:S02]  /*2ff0*/  ISETP.GE.AND P1, PT, R14, 0x2, PT ;  /* 0x000000020e00780c */ /* 0x000fe40003f26270 */
[C---:B------:R-:W-:Y:S02]  /*3000*/  ISETP.GT.AND P3, PT, R5.reuse, 0x8, !P2 ;  /* 0x000000080500780c */ /* 0x040fe40005764270 */
[----:B------:R-:W-:Y:S02]  /*3010*/  ISETP.GT.AND P4, PT, R5, 0x1, !P1 ;  /* 0x000000010500780c */ /* 0x000fe40004f84270 */
[----:B------:R-:W-:Y:S02]  /*3020*/  ISETP.LT.OR P3, PT, R4, 0x9, P3 ;  /* 0x000000090400780c */ /* 0x000fe40001f61670 */
[----:B------:R-:W-:-:S02]  /*3030*/  ISETP.GE.AND P5, PT, R14, 0x11, PT ;  /* 0x000000110e00780c */ /* 0x000fc40003fa6270 */
[----:B------:R-:W-:Y:S02]  /*3040*/  FSEL R28, R28, -INF , !P3 ;  /* 0xff8000001c1c7808 */ /* 0x000fe40005800000 */
[----:B------:R-:W-:Y:S02]  /*3050*/  ISETP.LT.OR P4, PT, R4, 0x2, P4 ;  /* 0x000000020400780c */ /* 0x000fe40002781670 */
[----:B------:R-:W-:Y:S02]  /*3060*/  ISETP.GT.AND P3, PT, R5, 0x10, !P5 ;  /* 0x000000100500780c */ /* 0x000fe40006f64270 */
[----:B------:R-:W-:Y:S02]  /*3070*/  ISETP.GE.AND P6, PT, R14, 0xa, PT ;  /* 0x0000000a0e00780c */ /* 0x000fe40003fc6270 */
[----:B------:R-:W-:Y:S02]  /*3080*/  FSEL R20, R25, -INF , !P4 ;  /* 0xff80000019147808 */ /* 0x000fe40006000000 */
[----:B------:R-:W-:-:S02]  /*3090*/  P2R R21, PR, RZ, 0x20 ;  /* 0x00000020ff157803 */ /* 0x000fc40000000000 */
[----:B------:R-:W-:Y:S02]  /*30a0*/  ISETP.LT.OR P3, PT, R4, 0x11, P3 ;  /* 0x000000110400780c */ /* 0x000fe40001f61670 */
[C---:B------:R-:W-:Y:S02]  /*30b0*/  ISETP.GT.AND P4, PT, R5.reuse, 0x9, !P6 ;  /* 0x000000090500780c */ /* 0x040fe40007784270 */
[----:B------:R-:W-:Y:S02]  /*30c0*/  ISETP.GE.AND P5, PT, R14, 0x12, PT ;  /* 0x000000120e00780c */ /* 0x000fe40003fa6270 */
[----:B------:R-:W-:Y:S02]  /*30d0*/  FSEL R32, R32, -INF , !P3 ;  /* 0xff80000020207808 */ /* 0x000fe40005800000 */
[----:B------:R-:W-:Y:S02]  /*30e0*/  ISETP.LT.OR P4, PT, R4, 0xa, P4 ;  /* 0x0000000a0400780c */ /* 0x000fe40002781670 */
[----:B------:R-:W-:-:S02]  /*30f0*/  ISETP.GT.AND P3, PT, R5, 0x11, !P5 ;  /* 0x000000110500780c */ /* 0x000fc40006f64270 */
[----:B------:R-:W-:Y:S02]  /*3100*/  FSEL R56, R29, -INF , !P4 ;  /* 0xff8000001d387808 */ /* 0x000fe40006000000 */
[----:B------:R-:W-:Y:S02]  /*3110*/  ISETP.LT.OR P3, PT, R4, 0x12, P3 ;  /* 0x000000120400780c */ /* 0x000fe40001f61670 */
[----:B------:R-:W-:Y:S02]  /*3120*/  ISETP.GE.AND P4, PT, R14, 0x19, PT ;  /* 0x000000190e00780c */ /* 0x000fe40003f86270 */
[----:B------:R-:W-:Y:S02]  /*3130*/  FSEL R58, R33, -INF , !P3 ;  /* 0xff800000213a7808 */ /* 0x000fe40005800000 */
[----:B------:R-:W-:Y:S02]  /*3140*/  ISETP.GT.AND P3, PT, R5, 0x18, !P4 ;  /* 0x000000180500780c */ /* 0x000fe40006764270 */
[----:B------:R-:W-:-:S02]  /*3150*/  P2R R29, PR, RZ, 0x10 ;  /* 0x00000010ff1d7803 */ /* 0x000fc40000000000 */
[----:B------:R-:W-:Y:S02]  /*3160*/  ISETP.LT.OR P3, PT, R4, 0x19, P3 ;  /* 0x000000190400780c */ /* 0x000fe40001f61670 */
        /* <DEDUP_REMOVED lines=17> */
[C---:B------:R-:W-:Y:S02]  /*3280*/  ISETP.GT.AND P3, PT, R5.reuse, 0x28, !P4 ;  /* 0x000000280500780c */ /* 0x040fe40006764270 */
[----:B------:R-:W-:Y:S02]  /*3290*/  P2R R41, PR, RZ, 0x10 ;  /* 0x00000010ff297803 */ /* 0x000fe40000000000 */
[----:B------:R-:W-:Y:S02]  /*32a0*/  ISETP.LT.OR P3, PT, R4, 0x29, P3 ;  /* 0x000000290400780c */ /* 0x000fe40001f61670 */
[----:B------:R-:W-:Y:S02]  /*32b0*/  ISETP.GE.AND P4, PT, R14, 0x2a, PT ;  /* 0x0000002a0e00780c */ /* 0x000fe40003f86270 */
[----:B------:R-:W-:Y:S02]  /*32c0*/  FSEL R44, R44, -INF , !P3 ;  /* 0xff8000002c2c7808 */ /* 0x000fe40005800000 */
[----:B------:R-:W-:-:S02]  /*32d0*/  ISETP.GT.AND P3, PT, R5, 0x29, !P4 ;  /* 0x000000290500780c */ /* 0x000fc40006764270 */
[----:B------:R-:W-:Y:S02]  /*32e0*/  P2R R59, PR, RZ, 0x10 ;  /* 0x00000010ff3b7803 */ /* 0x000fe40000000000 */
[----:B------:R-:W-:Y:S02]  /*32f0*/  ISETP.LT.OR P3, PT, R4, 0x2a, P3 ;  /* 0x0000002a0400780c */ /* 0x000fe40001f61670 */
[----:B------:R-:W-:Y:S02]  /*3300*/  P2R R25, PR, RZ, 0x20 ;  /* 0x00000020ff197803 */ /* 0x000fe40000000000 */
[----:B------:R-:W-:Y:S02]  /*3310*/  FSEL R64, R45, -INF , !P3 ;  /* 0xff8000002d407808 */ /* 0x000fe40005800000 */
[----:B------:R-:W-:Y:S02]  /*3320*/  ISETP.GE.AND P3, PT, R14, 0x31, PT ;  /* 0x000000310e00780c */ /* 0x000fe40003f66270 */
[----:B------:R-:W-:-:S02]  /*3330*/  P2R R15, PR, RZ, 0x40 ;  /* 0x00000040ff0f7803 */ /* 0x000fc40000000000 */
        /* <DEDUP_REMOVED lines=13> */
[----:B------:R-:W-:-:S04]  /*3410*/  ISETP.GT.AND P6, PT, R5, RZ, !P6 ;  /* 0x000000ff0500720c */ /* 0x000fc800077c4270 */
[----:B------:R-:W-:-:S04]  /*3420*/  ISETP.LT.OR P6, PT, R4, 0x1, P6 ;  /* 0x000000010400780c */ /* 0x000fc800037c1670 */
[----:B------:R-:W-:Y:S02]  /*3430*/  FSEL R24, R24, -INF , !P6 ;  /* 0xff80000018187808 */ /* 0x000fe40007000000 */
[----:B------:R-:W-:Y:S02]  /*3440*/  ISETP.GE.AND P6, PT, R14, 0x3a, PT ;  /* 0x0000003a0e00780c */ /* 0x000fe40003fc6270 */
[----:B------:R-:W2:Y:S02]  /*3450*/  SHFL.IDX PT, R14, R3, 0x1, 0x1c1f ;  /* 0x003c1f00030e7f89 */ /* 0x000ea400000e0000 */
[----:B------:R-:W-:Y:S02]  /*3460*/  P2R R45, PR, RZ, 0x40 ;  /* 0x00000040ff2d7803 */ /* 0x000fe40000000000 */
[----:B------:R-:W-:-:S04]  /*3470*/  ISETP.GT.AND P6, PT, R5, 0x39, !P6 ;  /* 0x000000390500780c */ /* 0x000fc800077c4270 */
[----:B------:R-:W-:-:S04]  /*3480*/  ISETP.LT.OR P6, PT, R4, 0x3a, P6 ;  /* 0x0000003a0400780c */ /* 0x000fc800037c1670 */
[----:B------:R-:W-:Y:S02]  /*3490*/  FSEL R68, R53, -INF , !P6 ;  /* 0xff80000035447808 */ /* 0x000fe40007000000 */
[----:B------:R-:W-:Y:S02]  /*34a0*/  PLOP3.LUT P6, PT, PT, PT, UP0, 0x40, 0x0 ;  /* 0x000000000000781c */ /* 0x000fe40003fce808 */
[----:B--2---:R-:W-:Y:S01]  /*34b0*/  VIADDMNMX R4, R14, R11, R10, PT ;  /* 0x0000000b0e047246 */ /* 0x004fe2000380010a */
[----:B------:R-:W-:-:S10]  /*34c0*/  IMAD.IADD R8, R13, 0x1, R14 ;  /* 0x000000010d087824 */ /* 0x000fd400078e020e */
[----:B------:R-:W-:Y:S05]  /*34d0*/  @P6 BRA `(.L_x_1482) ;  /* 0x0000000000646947 */ /* 0x000fea0003800000 */
        /* <DEDUP_REMOVED lines=14> */
.L_x_1484:
[----:B------:R-:W-:Y:S02]  /*35c0*/  ULDC UR6, c[0x0][0x9e4] ;  /* 0x0002790000067ab9 */ /* 0x000fe40000000800 */
[----:B------:R-:W-:-:S05]  /*35d0*/  IMAD.U32 R5, RZ, RZ, UR6 ;  /* 0x00000006ff057e24 */ /* 0x000fca000f8e00ff */
[----:B------:R-:W-:-:S13]  /*35e0*/  ISETP.NE.AND P6, PT, R5, 0x1, PT ;  /* 0x000000010500780c */ /* 0x000fda0003fc5270 */
[----:B------:R-:W2:Y:S02]  /*35f0*/  @P6 LDC.64 R10, c[0x0][0x9e8] ;  /* 0x00027a00ff0a6b82 */ /* 0x000ea40000000a00 */
[----:B--2---:R-:W-:-:S05]  /*3600*/  @P6 IMAD.HI.U32 R10, R3, R10, RZ ;  /* 0x0000000a030a6227 */ /* 0x004fca00078e00ff */
[----:B------:R-:W-:-:S07]  /*3610*/  @P6 SHF.R.U32.HI R3, RZ, R11, R10 ;  /* 0x0000000bff036219 */ /* 0x000fce000001160a */
.L_x_1485:
[----:B------:R-:W-:Y:S05]  /*3620*/  BSYNC B0 ;  /* 0x0000000000007941 */ /* 0x000fea0003800000 */
.L_x_1483:
[----:B------:R-:W-:-:S04]  /*3630*/  IMAD R3, R3, R5, -R12 ;  /* 0x0000000503037224 */ /* 0x000fc800078e0a0c */
[----:B------:R-:W-:-:S05]  /*3640*/  IMAD.IADD R3, R3, 0x1, -R2 ;  /* 0x0000000103037824 */ /* 0x000fca00078e0a02 */
[----:B------:R-:W-:Y:S02]  /*3650*/  VIADDMNMX R4, R3, R5, R4, PT ;  /* 0x0000000503047246 */ /* 0x000fe40003800104 */
[----:B------:R-:W-:-:S07]  /*3660*/  VIMNMX R8, R8, R3, !PT ;  /* 0x0000000308087248 */ /* 0x000fce0007fe0100 */
.L_x_1482:
        /* <DEDUP_REMOVED lines=34> */
[----:B------:R-:W-:Y:S02]  /*3890*/  ISETP.NE.AND P6, PT, R9, RZ, PT ;  /* 0x000000ff0900720c */ /* 0x000fe40003fc5270 */
[----:B------:R-:W-:-:S02]  /*38a0*/  ISETP.GT.AND P1, PT, R8, 0x19, !P1 ;  /* 0x000000190800780c */ /* 0x000fc40004f24270 */
[----:B------:R-:W-:Y:S02]  /*38b0*/  ISETP.GT.AND P2, PT, R8, 0x8, !P2 ;  /* 0x000000080800780c */ /* 0x000fe40005744270 */
[----:B------:R-:W-:Y:S02]  /*38c0*/  ISETP.LT.OR P1, PT, R4, 0x1a, P1 ;  /* 0x0000001a0400780c */ /* 0x000fe40000f21670 */
[----:B------:R-:W-:Y:S02]  /*38d0*/  FMNMX.FTZ R9, R68, R3, !PT ;  /* 0x0000000344097209 */ /* 0x000fe40007810000 */
[----:B------:R-:W-:Y:S02]  /*38e0*/  FSEL R39, R39, -INF , !P1 ;  /* 0xff80000027277808 */ /* 0x000fe40004800000 */
[----:B------:R-:W-:Y:S01]  /*38f0*/  ISETP.NE.AND P1, PT, R37, RZ, PT ;  /* 0x000000ff2500720c */ /* 0x000fe20003f25270 */
[----:B------:R-:W2:Y:S01]  /*3900*/  SHFL.BFLY PT, R10, R9, 0x2, 0x1f ;  /* 0x0c401f00090a7f89 */ /* 0x000ea200000e0000 */
[----:B------:R-:W-:-:S02]  /*3910*/  ISETP.LT.OR P2, PT, R4, 0x9, P2 ;  /* 0x000000090400780c */ /* 0x000fc40001741670 */
[----:B------:R-:W-:Y:S02]  /*3920*/  ISETP.GT.AND P1, PT, R8, 0x20, !P1 ;  /* 0x000000200800780c */ /* 0x000fe40004f24270 */
[----:B------:R-:W-:Y:S02]  /*3930*/  FSEL R30, R30, -INF , !P2 ;  /* 0xff8000001e1e7808 */ /* 0x000fe40005000000 */
[----:B------:R-:W-:Y:S02]  /*3940*/  ISETP.LT.OR P1, PT, R4, 0x21, P1 ;  /* 0x000000210400780c */ /* 0x000fe40000f21670 */
[----:B------:R-:W-:Y:S02]  /*3950*/  ISETP.NE.AND P2, PT, R57, RZ, PT ;  /* 0x000000ff3900720c */ /* 0x000fe40003f45270 */
[----:B------:R-:W-:Y:S02]  /*3960*/  FSEL R42, R42, -INF , !P1 ;  /* 0xff8000002a2a7808 */ /* 0x000fe40004800000 */
[----:B------:R-:W-:-:S02]  /*3970*/  ISETP.GT.AND P1, PT, R8, 0x21, !P2 ;  /* 0x000000210800780c */ /* 0x000fc40005724270 */
[----:B------:R-:W-:Y:S02]  /*3980*/  ISETP.NE.AND P2, PT, R59, RZ, PT ;  /* 0x000000ff3b00720c */ /* 0x000fe40003f45270 */
[----:B------:R-:W-:Y:S02]  /*3990*/  ISETP.LT.OR P1, PT, R4, 0x22, P1 ;  /* 0x000000220400780c */ /* 0x000fe40000f21670 */
[C---:B------:R-:W-:Y:S02]  /*39a0*/  ISETP.GT.AND P2, PT, R8.reuse, 0x29, !P2 ;  /* 0x000000290800780c */ /* 0x040fe40005744270 */
[----:B------:R-:W-:Y:S02]  /*39b0*/  FSEL R43, R43, -INF , !P1 ;  /* 0xff8000002b2b7808 */ /* 0x000fe40004800000 */
[----:B------:R-:W-:Y:S02]  /*39c0*/  ISETP.GT.AND P1, PT, R8, RZ, !P6 ;  /* 0x000000ff0800720c */ /* 0x000fe40007724270 */
[----:B--2---:R-:W-:-:S02]  /*39d0*/  FMNMX.FTZ R11, R9, R10, !PT ;  /* 0x0000000a090b7209 */ /* 0x004fc40007810000 */
[----:B------:R-:W-:Y:S02]  /*39e0*/  ISETP.LT.OR P1, PT, R4, 0x1, P1 ;  /* 0x000000010400780c */ /* 0x000fe40000f21670 */
[----:B------:R-:W-:Y:S01]  /*39f0*/  ISETP.NE.AND P6, PT, R45, RZ, PT ;  /* 0x000000ff2d00720c */ /* 0x000fe20003fc5270 */
[----:B------:R-:W2:Y:S01]  /*3a00*/  SHFL.BFLY PT, R12, R11, 0x1, 0x1f ;  /* 0x0c201f000b0c7f89 */ /* 0x000ea200000e0000 */
[----:B------:R-:W-:Y:S02]  /*3a10*/  FSEL R26, R26, -INF , !P1 ;  /* 0xff8000001a1a7808 */ /* 0x000fe40004800000 */
[----:B------:R-:W-:Y:S02]  /*3a20*/  ISETP.NE.AND P1, PT, R41, RZ, PT ;  /* 0x000000ff2900720c */ /* 0x000fe40003f25270 */
[----:B------:R-:W-:Y:S02]  /*3a30*/  FMNMX.FTZ R3, R26, R27, !PT ;  /* 0x0000001b1a037209 */ /* 0x000fe40007810000 */
[----:B------:R-:W-:-:S02]  /*3a40*/  ISETP.GT.AND P1, PT, R8, 0x28, !P1 ;  /* 0x000000280800780c */ /* 0x000fc40004f24270 */
[----:B------:R-:W-:Y:S02]  /*3a50*/  FMNMX.FTZ R10, R30, R3, !PT ;  /* 0x000000031e0a7209 */ /* 0x000fe40007810000 */
[----:B------:R-:W-:Y:S02]  /*3a60*/  ISETP.LT.OR P1, PT, R4, 0x29, P1 ;  /* 0x000000290400780c */ /* 0x000fe40000f21670 */
[----:B------:R-:W-:Y:S02]  /*3a70*/  FMNMX.FTZ R3, R31, R10, !PT ;  /* 0x0000000a1f037209 */ /* 0x000fe40007810000 */
[----:B------:R-:W-:Y:S02]  /*3a80*/  FSEL R46, R46, -INF , !P1 ;  /* 0xff8000002e2e7808 */ /* 0x000fe40004800000 */
[----:B------:R-:W-:Y:S02]  /*3a90*/  FMNMX.FTZ R10, R34, R3, !PT ;  /* 0x00000003220a7209 */ /* 0x000fe40007810000 */
[----:B------:R-:W-:-:S02]  /*3aa0*/  ISETP.GT.AND P3, PT, R8, 0x30, !P3 ;  /* 0x000000300800780c */ /* 0x000fc40005f64270 */
[----:B------:R-:W-:Y:S02]  /*3ab0*/  FMNMX.FTZ R3, R35, R10, !PT ;  /* 0x0000000a23037209 */ /* 0x000fe40007810000 */
[----:B------:R-:W-:Y:S02]  /*3ac0*/  ISETP.LT.OR P2, PT, R4, 0x2a, P2 ;  /* 0x0000002a0400780c */ /* 0x000fe40001741670 */
[----:B------:R-:W-:Y:S02]  /*3ad0*/  FMNMX.FTZ R10, R38, R3, !PT ;  /* 0x00000003260a7209 */ /* 0x000fe40007810000 */
[----:B--2---:R-:W-:Y:S01]  /*3ae0*/  FMNMX.FTZ R5, R11, R12, !PT ;  /* 0x0000000c0b057209 */ /* 0x004fe20007810000 */
[----:B------:R-:W-:Y:S01]  /*3af0*/  IMAD.U32 R12, RZ, RZ, UR40 ;  /* 0x00000028ff0c7e24 */ /* 0x000fe2000f8e00ff */
[----:B------:R-:W-:Y:S02]  /*3b00*/  FMNMX.FTZ R3, R39, R10, !PT ;  /* 0x0000000a27037209 */ /* 0x000fe40007810000 */
[C---:B------:R-:W-:Y:S01]  /*3b10*/  FSETP.NEU.FTZ.AND P1, PT, R5.reuse, -INF , PT ;  /* 0xff8000000500780b */ /* 0x040fe20003f3d000 */
[----:B------:R-:W-:-:S01]  /*3b20*/  FFMA.FTZ R9, R5, R12, -8 ;  /* 0xc100000005097423 */ /* 0x000fc2000001000c */
[----:B------:R-:W-:-:S02]  /*3b30*/  FMNMX.FTZ R10, R42, R3, !PT ;  /* 0x000000032a0a7209 */ /* 0x000fc40007810000 */
[C---:B------:R-:W-:Y:S02]  /*3b40*/  ISETP.GT.AND P4, PT, R8.reuse, 0x31, !P4 ;  /* 0x000000310800780c */ /* 0x040fe40006784270 */
[----:B------:R-:W-:Y:S02]  /*3b50*/  FMNMX.FTZ R3, R43, R10, !PT ;  /* 0x0000000a2b037209 */ /* 0x000fe40007810000 */
[----:B------:R-:W-:Y:S02]  /*3b60*/  FSEL R11, R9, RZ, P1 ;  /* 0x000000ff090b7208 */ /* 0x000fe40000800000 */
[C---:B------:R-:W-:Y:S02]  /*3b70*/  ISETP.GT.AND P5, PT, R8.reuse, 0x38, !P5 ;  /* 0x000000380800780c */ /* 0x040fe40006fa4270 */
[----:B------:R-:W-:Y:S01]  /*3b80*/  ISETP.GT.AND P1, PT, R8, 0x39, !P6 ;  /* 0x000000390800780c */ /* 0x000fe20007724270 */
[--C-:B------:R-:W-:Y:S01]  /*3b90*/  FFMA.FTZ R9, R24, UR40, -R11.reuse ;  /* 0x0000002818097c23 */ /* 0x100fe2000801080b */
[----:B------:R-:W-:Y:S01]  /*3ba0*/  ISETP.LT.OR P3, PT, R4, 0x31, P3 ;  /* 0x000000310400780c */ /* 0x000fe20001f61670 */
[--C-:B------:R-:W-:Y:S01]  /*3bb0*/  FFMA.FTZ R10, R20, UR40, -R11.reuse ;  /* 0x00000028140a7c23 */ /* 0x100fe2000801080b */
[----:B------:R-:W-:Y:S01]  /*3bc0*/  FSEL R47, R47, -INF , !P2 ;  /* 0xff8000002f2f7808 */ /* 0x000fe20005000000 */
[----:B------:R2:W-:Y:S01]  /*3bd0*/  MUFU.EX2 R152, R9 ;  /* 0x0000000900987308 */ /* 0x0005e20000000800 */
[----:B------:R-:W-:Y:S01]  /*3be0*/  FMNMX.FTZ R8, R46, R3, !PT ;  /* 0x000000032e087209 */ /* 0x000fe20007810000 */
[--C-:B------:R-:W-:Y:S01]  /*3bf0*/  FFMA.FTZ R12, R32, UR40, -R11.reuse ;  /* 0x00000028200c7c23 */ /* 0x100fe2000801080b */
[----:B------:R-:W-:Y:S01]  /*3c00*/  ISETP.LT.OR P4, PT, R4, 0x32, P4 ;  /* 0x000000320400780c */ /* 0x000fe20002781670 */
[--C-:B------:R-:W-:Y:S01]  /*3c10*/  FFMA.FTZ R20, R60, UR40, -R11.reuse ;  /* 0x000000283c147c23 */ /* 0x100fe2000801080b */
[----:B------:R-:W-:Y:S01]  /*3c20*/  FSEL R50, R50, -INF , !P3 ;  /* 0xff80000032327808 */ /* 0x000fe20005800000 */
[--C-:B------:R-:W-:Y:S01]  /*3c30*/  FFMA.FTZ R14, R36, UR40, -R11.reuse ;  /* 0x00000028240e7c23 */ /* 0x100fe2000801080b */
[----:B------:R-:W-:Y:S01]  /*3c40*/  FMNMX.FTZ R3, R47, R8, !PT ;  /* 0x000000082f037209 */ /* 0x000fe20007810000 */
[----:B------:R3:W-:Y:S01]  /*3c50*/  MUFU.EX2 R13, R10 ;  /* 0x0000000a000d7308 */ /* 0x0007e20000000800 */
[----:B------:R-:W-:Y:S01]  /*3c60*/  ISETP.LT.OR P5, PT, R4, 0x39, P5 ;  /* 0x000000390400780c */ /* 0x000fe20002fa1670 */
[--C-:B--2---:R-:W-:Y:S01]  /*3c70*/  FFMA.FTZ R9, R56, UR40, -R11.reuse ;  /* 0x0000002838097c23 */ /* 0x104fe2000801080b */
[----:B------:R-:W-:Y:S01]  /*3c80*/  FSEL R51, R51, -INF , !P4 ;  /* 0xff80000033337808 */ /* 0x000fe20006000000 */
[--C-:B------:R-:W-:Y:S01]  /*3c90*/  FFMA.FTZ R24, R40, UR40, -R11.reuse ;  /* 0x0000002828187c23 */ /* 0x100fe2000801080b */
[----:B------:R-:W-:Y:S01]  /*3ca0*/  FMNMX.FTZ R8, R50, R3, !PT ;  /* 0x0000000332087209 */ /* 0x000fe20007810000 */
[--C-:B------:R-:W-:Y:S01]  /*3cb0*/  FFMA.FTZ R32, R64, UR40, -R11.reuse ;  /* 0x0000002840207c23 */ /* 0x100fe2000801080b */
[----:B------:R-:W-:Y:S01]  /*3cc0*/  ISETP.LT.OR P1, PT, R4, 0x3a, P1 ;  /* 0x0000003a0400780c */ /* 0x000fe20000f21670 */
[----:B------:R-:W-:Y:S01]  /*3cd0*/  MUFU.EX2 R15, R9 ;  /* 0x00000009000f7308 */ /* 0x000fe20000000800 */
[----:B------:R-:W-:Y:S01]  /*3ce0*/  FSEL R54, R54, -INF , !P5 ;  /* 0xff80000036367808 */ /* 0x000fe20006800000 */
[--C-:B---3--:R-:W-:Y:S01]  /*3cf0*/  FFMA.FTZ R10, R58, UR40, -R11.reuse ;  /* 0x000000283a0a7c23 */ /* 0x108fe2000801080b */
[----:B------:R-:W-:Y:S01]  /*3d00*/  FMNMX.FTZ R3, R51, R8, !PT ;  /* 0x0000000833037209 */ /* 0x000fe20007810000 */
[--C-:B------:R-:W-:Y:S01]  /*3d10*/  FFMA.FTZ R8, R28, UR40, -R11.reuse ;  /* 0x000000281c087c23 */ /* 0x100fe2000801080b */
[----:B------:R-:W-:Y:S01]  /*3d20*/  FSEL R55, R55, -INF , !P1 ;  /* 0xff80000037377808 */ /* 0x000fe20004800000 */
[--C-:B------:R-:W-:Y:S01]  /*3d30*/  FFMA.FTZ R28, R62, UR40, -R11.reuse ;  /* 0x000000283e1c7c23 */ /* 0x100fe2000801080b */
[----:B------:R-:W-:Y:S01]  /*3d40*/  FMNMX.FTZ R4, R54, R3, !PT ;  /* 0x0000000336047209 */ /* 0x000fe20007810000 */
[----:B------:R2:W-:Y:S01]  /*3d50*/  MUFU.EX2 R21, R10 ;  /* 0x0000000a00157308 */ /* 0x0005e20000000800 */
[----:B------:R-:W-:-:S02]  /*3d60*/  FFMA.FTZ R36, R66, UR40, -R11 ;  /* 0x0000002842247c23 */ /* 0x000fc4000801080b */
[----:B------:R-:W-:-:S05]  /*3d70*/  FMNMX.FTZ R4, R55, R4, !PT ;  /* 0x0000000437047209 */ /* 0x000fca0007810000 */
[----:B------:R-:W3:Y:S01]  /*3d80*/  SHFL.BFLY PT, R3, R4, 0x2, 0x1f ;  /* 0x0c401f0004037f89 */ /* 0x000ee200000e0000 */
[----:B------:R-:W-:Y:S01]  /*3d90*/  MUFU.EX2 R29, R28 ;  /* 0x0000001c001d7308 */ /* 0x000fe20000000800 */
[----:B--2---:R-:W-:-:S07]  /*3da0*/  FFMA.FTZ R10, R44, UR40, -R11 ;  /* 0x000000282c0a7c23 */ /* 0x004fce000801080b */
[----:B------:R-:W-:Y:S08]  /*3db0*/  MUFU.EX2 R8, R8 ;  /* 0x0000000800087308 */ /* 0x000ff00000000800 */
[----:B------:R2:W-:Y:S01]  /*3dc0*/  MUFU.EX2 R25, R20 ;  /* 0x0000001400197308 */ /* 0x0005e20000000800 */
[----:B---3--:R-:W-:-:S07]  /*3dd0*/  FMNMX.FTZ R3, R4, R3, !PT ;  /* 0x0000000304037209 */ /* 0x008fce0007810000 */
[----:B------:R-:W-:Y:S01]  /*3de0*/  MUFU.EX2 R12, R12 ;  /* 0x0000000c000c7308 */ /* 0x000fe20000000800 */
[----:B--2---:R-:W-:-:S01]  /*3df0*/  FFMA.FTZ R20, R48, UR40, -R11 ;  /* 0x0000002830147c23 */ /* 0x004fc2000801080b */
[----:B------:R-:W2:Y:S06]  /*3e00*/  SHFL.BFLY PT, R4, R3, 0x1, 0x1f ;  /* 0x0c201f0003047f89 */ /* 0x000eac00000e0000 */
[----:B------:R-:W3:Y:S08]  /*3e10*/  MUFU.EX2 R14, R14 ;  /* 0x0000000e000e7308 */ /* 0x000ef00000000800 */
[----:B------:R-:W-:Y:S08]  /*3e20*/  MUFU.EX2 R33, R32 ;  /* 0x0000002000217308 */ /* 0x000ff00000000800 */
[----:B------:R-:W-:Y:S01]  /*3e30*/  MUFU.EX2 R37, R36 ;  /* 0x0000002400257308 */ /* 0x000fe20000000800 */
[----:B---3--:R-:W-:-:S02]  /*3e40*/  F2FP.SATFINITE.E4M3.F32.PACK_AB_MERGE_C R154, R25, R14, RZ ;  /* 0x0000000e199a723e */ /* 0x008fc400048070ff */
[----:B--2---:R-:W-:Y:S01]  /*3e50*/  FMNMX.FTZ R9, R3, R4, !PT ;  /* 0x0000000403097209 */ /* 0x004fe20007810000 */
[----:B------:R-:W-:Y:S02]  /*3e60*/  IMAD.U32 R4, RZ, RZ, UR40 ;  /* 0x00000028ff047e24 */ /* 0x000fe4000f8e00ff */
[--C-:B------:R-:W-:Y:S01]  /*3e70*/  FFMA.FTZ R3, R52, UR40, -R11.reuse ;  /* 0x0000002834037c23 */ /* 0x100fe2000801080b */
[----:B------:R-:W-:-:S01]  /*3e80*/  FFMA.FTZ R11, R68, UR40, -R11 ;  /* 0x00000028440b7c23 */ /* 0x000fc2000801080b */
[C---:B------:R-:W-:Y:S01]  /*3e90*/  FSETP.NEU.FTZ.AND P1, PT, R9.reuse, -INF , PT ;  /* 0xff8000000900780b */ /* 0x040fe20003f3d000 */
[----:B------:R-:W-:-:S01]  /*3ea0*/  FFMA.FTZ R4, R9, R4, -8 ;  /* 0xc100000009047423 */ /* 0x000fc20000010004 */
[----:B------:R-:W-:Y:S01]  /*3eb0*/  MUFU.EX2 R24, R24 ;  /* 0x0000001800187308 */ /* 0x000fe20000000800 */
[----:B------:R-:W-:-:S03]  /*3ec0*/  F2FP.SATFINITE.E4M3.F32.PACK_AB_MERGE_C R154, R21, R12, R154 ;  /* 0x0000000c159a723e */ /* 0x000fc6000480709a */
[----:B------:R-:W-:-:S04]  /*3ed0*/  FSEL R28, R4, RZ, P1 ;  /* 0x000000ff041c7208 */ /* 0x000fc80000800000 */
[----:B------:R2:W-:Y:S01]  /*3ee0*/  MUFU.EX2 R4, R11 ;  /* 0x0000000b00047308 */ /* 0x0005e20000000800 */
        /* <DEDUP_REMOVED lines=8> */
[----:B--2---:R-:W-:-:S01]  /*3f70*/  FADD.FTZ R11, R152, R13 ;  /* 0x0000000d980b7221 */ /* 0x004fc20000010000 */
[--C-:B------:R-:W-:Y:S01]  /*3f80*/  FFMA.FTZ R39, R39, UR40, -R28.reuse ;  /* 0x0000002827277c23 */ /* 0x100fe2000801081c */
[----:B------:R-:W-:-:S01]  /*3f90*/  FFMA.FTZ R42, R42, UR40, -R28 ;  /* 0x000000282a2a7c23 */ /* 0x000fc2000801081c */
[----:B------:R-:W-:Y:S01]  /*3fa0*/  FFMA.FTZ R43, R43, UR40, -R28 ;  /* 0x000000282b2b7c23 */ /* 0x000fe2000801081c */
[----:B------:R-:W-:-:S01]  /*3fb0*/  FADD.FTZ R32, R8, R11 ;  /* 0x0000000b08207221 */ /* 0x000fc20000010000 */
[--C-:B------:R-:W-:Y:S01]  /*3fc0*/  FFMA.FTZ R46, R46, UR40, -R28.reuse ;  /* 0x000000282e2e7c23 */ /* 0x100fe2000801081c */
[----:B------:R-:W-:-:S01]  /*3fd0*/  FFMA.FTZ R47, R47, UR40, -R28 ;  /* 0x000000282f2f7c23 */ /* 0x000fc2000801081c */
[----:B------:R-:W2:Y:S01]  /*3fe0*/  MUFU.EX2 R27, R27 ;  /* 0x0000001b001b7308 */ /* 0x000ea20000000800 */
[----:B------:R-:W-:-:S01]  /*3ff0*/  FADD.FTZ R11, R15, R32 ;  /* 0x000000200f0b7221 */ /* 0x000fc20000010000 */
[--C-:B------:R-:W-:Y:S01]  /*4000*/  FFMA.FTZ R50, R50, UR40, -R28.reuse ;  /* 0x0000002832327c23 */ /* 0x100fe2000801081c */
[----:B------:R-:W-:-:S01]  /*4010*/  FFMA.FTZ R51, R51, UR40, -R28 ;  /* 0x0000002833337c23 */ /* 0x000fc2000801081c */
[----:B------:R-:W-:Y:S01]  /*4020*/  FFMA.FTZ R54, R54, UR40, -R28 ;  /* 0x0000002836367c23 */ /* 0x000fe2000801081c */
[----:B------:R-:W-:-:S01]  /*4030*/  FADD.FTZ R32, R12, R11 ;  /* 0x0000000b0c207221 */ /* 0x000fc20000010000 */
[----:B------:R-:W-:-:S02]  /*4040*/  FFMA.FTZ R28, R55, UR40, -R28 ;  /* 0x00000028371c7c23 */ /* 0x000fc4000801081c */
[----:B------:R-:W3:Y:S01]  /*4050*/  MUFU.EX2 R30, R30 ;  /* 0x0000001e001e7308 */ /* 0x000ee20000000800 */
[----:B------:R-:W-:-:S04]  /*4060*/  FADD.FTZ R11, R21, R32 ;  /* 0x00000020150b7221 */ /* 0x000fc80000010000 */
[----:B------:R-:W-:-:S03]  /*4070*/  FADD.FTZ R32, R14, R11 ;  /* 0x0000000b0e207221 */ /* 0x000fc60000010000 */
[----:B------:R-:W4:Y:S01]  /*4080*/  MUFU.EX2 R31, R31 ;  /* 0x0000001f001f7308 */ /* 0x000f220000000800 */
[----:B--2---:R-:W-:-:S01]  /*4090*/  FADD.FTZ R41, R26, R27 ;  /* 0x0000001b1a297221 */ /* 0x004fc20000010000 */
[----:B------:R-:W-:-:S04]  /*40a0*/  FADD.FTZ R11, R25, R32 ;  /* 0x00000020190b7221 */ /* 0x000fc80000010000 */
[----:B------:R-:W-:Y:S02]  /*40b0*/  FADD.FTZ R32, R24, R11 ;  /* 0x0000000b18207221 */ /* 0x000fe40000010000 */
[----:B------:R-:W2:Y:S01]  /*40c0*/  MUFU.EX2 R34, R34 ;  /* 0x0000002200227308 */ /* 0x000ea20000000800 */
[----:B---3--:R-:W-:-:S01]  /*40d0*/  FADD.FTZ R36, R30, R41 ;  /* 0x000000291e247221 */ /* 0x008fc20000010000 */
[----:B------:R-:W-:-:S06]  /*40e0*/  FADD.FTZ R11, R29, R32 ;  /* 0x000000201d0b7221 */ /* 0x000fcc0000010000 */
        /* <DEDUP_REMOVED lines=25> */
[----:B------:R-:W-:-:S04]  /*4280*/  F2FP.SATFINITE.E4M3.F32.PACK_AB_MERGE_C R32, R15, R8, RZ ;  /* 0x000000080f20723e */ /* 0x000fc800048070ff */
[----:B------:R-:W-:Y:S01]  /*4290*/  F2FP.SATFINITE.E4M3.F32.PACK_AB_MERGE_C R152, R13, R152, R32 ;  /* 0x000000980d98723e */ /* 0x000fe20004807020 */
[----:B------:R-:W3:Y:S01]  /*42a0*/  MUFU.EX2 R50, R50 ;  /* 0x0000003200327308 */ /* 0x000ee20000000800 */
[----:B----4-:R-:W-:-:S01]  /*42b0*/  FADD.FTZ R45, R47, R36 ;  /* 0x000000242f2d7221 */ /* 0x010fc20000010000 */
[----:B------:R-:W-:-:S04]  /*42c0*/  F2FP.SATFINITE.E4M3.F32.PACK_AB_MERGE_C R46, R47, R46, RZ ;  /* 0x0000002e2f2e723e */ /* 0x000fc800048070ff */
[----:B------:R-:W-:Y:S02]  /*42d0*/  F2FP.SATFINITE.E4M3.F32.PACK_AB_MERGE_C R157, R43, R42, R46 ;  /* 0x0000002a2b9d723e */ /* 0x000fe4000480702e */
[----:B------:R-:W4:Y:S01]  /*42e0*/  MUFU.EX2 R51, R51 ;  /* 0x0000003300337308 */ /* 0x000f220000000800 */
[----:B--2---:R-:W-:-:S04]  /*42f0*/  FADD.FTZ R8, R20, R41 ;  /* 0x0000002914087221 */ /* 0x004fc80000010000 */
[----:B------:R-:W-:-:S03]  /*4300*/  FADD.FTZ R8, R37, R8 ;  /* 0x0000000825087221 */ /* 0x000fc60000010000 */
[----:B------:R-:W2:Y:S01]  /*4310*/  MUFU.EX2 R3, R3 ;  /* 0x0000000300037308 */ /* 0x000ea20000000800 */
[----:B---3--:R-:W-:-:S07]  /*4320*/  FADD.FTZ R14, R50, R45 ;  /* 0x0000002d320e7221 */ /* 0x008fce0000010000 */
[----:B------:R-:W3:Y:S01]  /*4330*/  MUFU.EX2 R54, R54 ;  /* 0x0000003600367308 */ /* 0x000ee20000000800 */
[----:B----4-:R-:W-:-:S07]  /*4340*/  FADD.FTZ R15, R51, R14 ;  /* 0x0000000e330f7221 */ /* 0x010fce0000010000 */
[----:B------:R-:W4:Y:S01]  /*4350*/  MUFU.EX2 R11, R28 ;  /* 0x0000001c000b7308 */ /* 0x000f220000000800 */
[----:B--2---:R-:W-:-:S01]  /*4360*/  FADD.FTZ R25, R3, R8 ;  /* 0x0000000803197221 */ /* 0x004fc20000010000 */
[----:B------:R-:W-:-:S03]  /*4370*/  F2FP.SATFINITE.E4M3.F32.PACK_AB_MERGE_C R158, R4, R3, RZ ;  /* 0x00000003049e723e */ /* 0x000fc600048070ff */
[----:B------:R-:W-:Y:S01]  /*4380*/  FADD.FTZ R3, R4, R25 ;  /* 0x0000001904037221 */ /* 0x000fe20000010000 */
[----:B------:R-:W-:Y:S01]  /*4390*/  F2FP.SATFINITE.E4M3.F32.PACK_AB_MERGE_C R158, R37, R20, R158 ;  /* 0x00000014259e723e */ /* 0x000fe2000480709e */
[----:B---3--:R-:W-:Y:S01]  /*43a0*/  FADD.FTZ R8, R54, R15 ;  /* 0x0000000f36087221 */ /* 0x008fe20000010000 */
[----:B----4-:R-:W-:-:S03]  /*43b0*/  F2FP.SATFINITE.E4M3.F32.PACK_AB_MERGE_C R54, R11, R54, RZ ;  /* 0x000000360b36723e */ /* 0x010fc600048070ff */
[----:B------:R-:W-:Y:S01]  /*43c0*/  FADD.FTZ R4, R11, R8 ;  /* 0x000000080b047221 */ /* 0x000fe20000010000 */
[----:B------:R-:W-:Y:S01]  /*43d0*/  F2FP.SATFINITE.E4M3.F32.PACK_AB_MERGE_C R159, R51, R50, R54 ;  /* 0x00000032339f723e */ /* 0x000fe20004807036 */
[----:B------:R-:W-:Y:S06]  /*43e0*/  @!P0 BRA `(.L_x_1486) ;  /* 0x0000000000048947 */ /* 0x000fec0003800000 */
[----:B------:R-:W-:Y:S01]  /*43f0*/  BPT.TRAP 0x1 ;  /* 0x000000040000795c */ /* 0x000fe20000300000 */
.L_x_1486:
[----:B------:R2:W3:Y:S01]  /*4400*/  SYNCS.PHASECHK.TRANS64.TRYWAIT P1, [UR45+0x28450], R7 ;  /* 0x02845007ff0075a7 */ /* 0x0004e2000802016d */
[----:B------:R-:W-:Y:S05]  /*4410*/  @!P0 BRA `(.L_x_1487) ;  /* 0x0000000000048947 */ /* 0x000fea0003800000 */
[----:B------:R-:W-:Y:S01]  /*4420*/  BPT.TRAP 0x1 ;  /* 0x000000040000795c */ /* 0x000fe20000300000 */
.L_x_1487:
[----:B---3--:R-:W-:Y:S05]  /*4430*/  @P1 BRA `(.L_x_1488) ;  /* 0x0000000000081947 */ /* 0x008fea0003800000 */
[----:B------:R-:W3:Y:S02]  /*4440*/  SYNCS.PHASECHK.TRANS64.TRYWAIT P1, [UR45+0x28450], R7 ;  /* 0x02845007ff0075a7 */ /* 0x000ee4000802016d */
[----:B---3--:R-:W-:Y:S05]  /*4450*/  @!P1 BRA `(.L_x_1489) ;  /* 0x00000144008c9947 */ /* 0x008fea0003800000 */
.L_x_1488:
[----:B------:R4:W-:Y:S01]  /*4460*/  BAR.SYNC.DEFER_BLOCKING R6, 0x100 ;  /* 0x000400060000751d */ /* 0x0009e20000010000 */
[----:B------:R-:W-:-:S04]  /*4470*/  UIADD3 UR43, UR43, 0x8000, URZ ;  /* 0x000080002b2b7890 */ /* 0x000fc8000fffe03f */
[----:B------:R-:W-:Y:S01]  /*4480*/  USHF.R.U32.HI UR43, URZ, 0x4, UR43 ;  /* 0x000000043f2b7899 */ /* 0x000fe2000801162b */
[----:B------:R-:W-:-:S03]  /*4490*/  UMOV UR7, 0x80000020 ;  /* 0x8000002000077882 */ /* 0x000fc60000000000 */
[----:B------:R-:W-:-:S04]  /*44a0*/  ULOP3.LUT UR43, UR43, 0x3fff, URZ, 0xc0, !UPT ;  /* 0x00003fff2b2b7892 */ /* 0x000fc8000f8ec03f */
[----:B------:R-:W-:-:S04]  /*44b0*/  ULOP3.LUT UR47, UR43, 0x10000, URZ, 0xfc, !UPT ;  /* 0x000100002b2f7892 */ /* 0x000fc8000f8efc3f */
[----:B------:R-:W-:Y:S01]  /*44c0*/  ULEA UR6, UR38, UR47, 0xa ;  /* 0x0000002f26067291 */ /* 0x000fe2000f8e503f */
[----:B------:R-:W-:-:S08]  /*44d0*/  WARPGROUP.ARRIVE ;  /* 0x00000000000079c5 */ /* 0x000fd00000000000 */
        /* <DEDUP_REMOVED lines=10> */
.L_x_1490:
[----:B------:R-:W-:Y:S01]  /*4580*/  UISETP.NE.AND UP1, UPT, UR50, URZ, UPT ;  /* 0x0000003f3200728c */ /* 0x000fe2000bf25270 */
[----:B------:R-:W-:Y:S01]  /*4590*/  R2UR UR43, R160 ;  /* 0x00000000a02b72ca */ /* 0x000fe200000e0000 */
[----:B------:R-:W-:Y:S02]  /*45a0*/  UISETP.NE.AND UP0, UPT, UR46, URZ, UPT ;  /* 0x0000003f2e00728c */ /* 0x000fe4000bf05270 */
[----:B------:R-:W-:Y:S01]  /*45b0*/  UIADD3 UR45, UR45, 0x28460, URZ ;  /* 0x000284602d2d7890 */ /* 0x000fe2000fffe03f */
[----:B------:R-:W-:-:S03]  /*45c0*/  UMOV UR14, UR48 ;  /* 0x00000030000e7c82 */ /* 0x000fc60008000000 */
[----:B------:R-:W-:Y:S01]  /*45d0*/  PLOP3.LUT P1, PT, PT, PT, UP0, 0x40, 0x0 ;  /* 0x000000000000781c */ /* 0x000fe20003f2e808 */
[----:B------:R-:W-:Y:S02]  /*45e0*/  UPRMT UR45, UR52, 0x654, UR45 ;  /* 0x00000654342d7896 */ /* 0x000fe4000800002d */
[----:B------:R-:W-:Y:S01]  /*45f0*/  @UP1 ULDC UR6, c[0x0][0x44c] ;  /* 0x0001130000061ab9 */ /* 0x000fe20000000800 */
[----:B------:R-:W-:Y:S01]  /*4600*/  @UP1 ULDC UR15, c[0x0][0x450] ;  /* 0x00011400000f1ab9 */ /* 0x000fe20000000800 */
[----:B------:R-:W-:Y:S02]  /*4610*/  UIMAD.WIDE.U32 UR6, UR48, UR6, URZ ;  /* 0x00000006300672a5 */ /* 0x000fe4000f8e003f */
[----:B------:R-:W-:Y:S02]  /*4620*/  UIADD3 UR43, UR43, -0x2, URZ ;  /* 0xfffffffe2b2b7890 */ /* 0x000fe4000fffe03f */
[----:B------:R-:W-:Y:S01]  /*4630*/  @UP1 USHF.R.U32.HI UR14, URZ, UR15, UR7 ;  /* 0x0000000f3f0e1299 */ /* 0x000fe20008011607 */
[----:B------:R-:W-:Y:S03]  /*4640*/  SYNCS.ARRIVE.TRANS64.RED.A1T0 RZ, [UR45], RZ ;  /* 0x000000ffffff79a7 */ /* 0x000fe6000810042d */
        /* <DEDUP_REMOVED lines=14> */
.L_x_1492:
[----:B------:R-:W-:Y:S02]  /*4730*/  ULDC UR19, c[0x0][0x9e4] ;  /* 0x0002790000137ab9 */ /* 0x000fe40000000800 */
[----:B------:R-:W-:-:S11]  /*4740*/  UISETP.NE.AND UP0, UPT, UR19, 0x1, UPT ;  /* 0x000000011300788c */ /* 0x000fd6000bf05270 */
[----:B------:R-:W-:Y:S02]  /*4750*/  @UP0 ULDC.64 UR6, c[0x0][0x9e8] ;  /* 0x00027a0000060ab9 */ /* 0x000fe40000000a00 */
[----:B------:R-:W-:-:S04]  /*4760*/  UIMAD.WIDE.U32 UR14, UR18, UR6, URZ ;  /* 0x00000006120e72a5 */ /* 0x000fc8000f8e003f */
[----:B------:R-:W-:-:S12]  /*4770*/  @UP0 USHF.R.U32.HI UR18, URZ, UR7, UR15 ;  /* 0x000000073f120299 */ /* 0x000fd8000801160f */
.L_x_1493:
[----:B------:R-:W-:-:S04]  /*4780*/  UIMAD UR18, UR18, UR19, UR19 ;  /* 0x00000013121272a4 */ /* 0x000fc8000f8e0213 */
[----:B------:R-:W-:-:S04]  /*4790*/  UISETP.LT.AND UP0, UPT, UR11, UR18, UPT ;  /* 0x000000120b00728c */ /* 0x000fc8000bf01270 */
[----:B------:R-:W-:-:S12]  /*47a0*/  USEL UR11, UR11, UR18, UP0 ;  /* 0x000000120b0b7287 */ /* 0x000fd80008000000 */
.L_x_1491:
[----:B------:R-:W-:-:S04]  /*47b0*/  USHF.R.S32.HI UR6, URZ, 0x1f, UR11 ;  /* 0x0000001f3f067899 */ /* 0x000fc8000801140b */
[----:B------:R-:W-:-:S04]  /*47c0*/  ULEA.HI UR6, UR6, UR11, URZ, 0x6 ;  /* 0x0000000b06067291 */ /* 0x000fc8000f8f303f */
[----:B------:R-:W-:-:S04]  /*47d0*/  USHF.R.S32.HI UR6, URZ, 0x6, UR6 ;  /* 0x000000063f067899 */ /* 0x000fc80008011406 */
[----:B------:R-:W-:-:S04]  /*47e0*/  UISETP.LT.AND UP0, UPT, UR51, UR6, UPT ;  /* 0x000000063300728c */ /* 0x000fc8000bf01270 */
[----:B------:R-:W-:-:S04]  /*47f0*/  USEL UR44, UR51, UR6, !UP0 ;  /* 0x00000006332c7287 */ /* 0x000fc8000c000000 */
[----:B------:R-:W-:-:S06]  /*4800*/  UISETP.GE.AND UP0, UPT, UR43, UR44, UPT ;  /* 0x0000002c2b00728c */ /* 0x000fcc000bf06270 */
[----:B------:R-:W-:-:S13]  /*4810*/  PLOP3.LUT P1, PT, PT, PT, UP0, 0x80, 0x0 ;  /* 0x000000000000781c */ /* 0x000fda0003f2f008 */
[----:B------:R-:W-:Y:S05]  /*4820*/  @!P1 BRA `(.L_x_1494) ;  /* 0x00000024008c9947 */ /* 0x000fea0003800000 */
[----:B------:R-:W-:Y:S01]  /*4830*/  IMAD.MOV.U32 R10, RZ, RZ, R9 ;  /* 0x000000ffff0a7224 */ /* 0x000fe200078e0009 */
[----:B------:R-:W-:Y:S01]  /*4840*/  ULDC UR52, c[0x0][0x9e4] ;  /* 0x0002790000347ab9 */ /* 0x000fe20000000800 */
[----:B------:R-:W-:Y:S01]  /*4850*/  IMAD.MOV.U32 R11, RZ, RZ, R5 ;  /* 0x000000ffff0b7224 */ /* 0x000fe200078e0005 */
[----:B------:R-:W-:Y:S01]  /*4860*/  ULDC UR59, c[0x0][0x9dc] ;  /* 0x00027700003b7ab9 */ /* 0x000fe20000000800 */
[----:B------:R-:W-:-:S05]  /*4870*/  ULDC UR60, c[0x0][0x9e0] ;  /* 0x00027800003c7ab9 */ /* 0x000fca0000000800 */
.L_x_1513:
[----:B------:R-:W-:-:S04]  /*4880*/  UIADD3 UR38, UR38, 0x1, URZ ;  /* 0x0000000126267890 */ /* 0x000fc8000fffe03f */
[----:B------:R-:W-:-:S04]  /*4890*/  UISETP.NE.AND UP0, UPT, UR38, 0x2, UPT ;  /* 0x000000022600788c */ /* 0x000fc8000bf05270 */
[----:B------:R-:W-:Y:S02]  /*48a0*/  USEL UR6, URZ, 0x1, UP0 ;  /* 0x000000013f067887 */ /* 0x000fe40008000000 */
[----:B------:R-:W-:Y:S02]  /*48b0*/  USEL UR38, UR38, URZ, UP0 ;  /* 0x0000003f26267287 */ /* 0x000fe40008000000 */
[----:B------:R-:W-:Y:S01]  /*48c0*/  ULOP3.LUT UR39, UR39, UR6, URZ, 0x3c, !UPT ;  /* 0x0000000627277292 */ /* 0x000fe2000f8e3c3f */
[----:B0-2---:R-:W-:Y:S11]  /*48d0*/  @!P0 BRA `(.L_x_1495) ;  /* 0x0000000000048947 */ /* 0x005ff60003800000 */
[----:B------:R-:W-:Y:S01]  /*48e0*/  BPT.TRAP 0x1 ;  /* 0x000000040000795c */ /* 0x000fe20000300000 */
.L_x_1495:
[----:B------:R-:W4:Y:S01]  /*48f0*/  S2UR UR53, SR_CgaCtaId ;  /* 0x00000000003579c3 */ /* 0x000f220000008800 */
[----:B------:R-:W-:Y:S01]  /*4900*/  UMOV UR6, 0x400 ;  /* 0x0000040000067882 */ /* 0x000fe20000000000 */
[----:B---3--:R-:W-:-:S05]  /*4910*/  IMAD.U32 R8, RZ, RZ, UR39 ;  /* 0x00000027ff087e24 */ /* 0x008fca000f8e00ff */
[----:B------:R-:W-:Y:S01]  /*4920*/  SHF.L.U32 R8, R8, 0x1f, RZ ;  /* 0x0000001f08087819 */ /* 0x000fe200000006ff */
[----:B----4-:R-:W-:-:S04]  /*4930*/  ULEA UR6, UR53, UR6, 0x18 ;  /* 0x0000000635067291 */ /* 0x010fc8000f8ec03f */
[----:B------:R-:W-:-:S09]  /*4940*/  ULEA UR45, UR38, UR6, 0x3 ;  /* 0x00000006262d7291 */ /* 0x000fd2000f8e183f */
[----:B------:R3:W4:Y:S01]  /*4950*/  SYNCS.PHASECHK.TRANS64.TRYWAIT P1, [UR45+0x28430], R8 ;  /* 0x02843008ff0075a7 */ /* 0x000722000802016d */
[----:B------:R-:W-:Y:S05]  /*4960*/  @!P0 BRA `(.L_x_1496) ;  /* 0x0000000000048947 */ /* 0x000fea0003800000 */
[----:B------:R-:W-:Y:S01]  /*4970*/  BPT.TRAP 0x1 ;  /* 0x000000040000795c */ /* 0x000fe20000300000 */
.L_x_1496:
[----:B----4-:R-:W-:Y:S05]  /*4980*/  @P1 BRA `(.L_x_1497) ;  /* 0x0000000000081947 */ /* 0x010fea0003800000 */
[----:B------:R-:W4:Y:S02]  /*4990*/  SYNCS.PHASECHK.TRANS64.TRYWAIT P1, [UR45+0x28430], R8 ;  /* 0x02843008ff0075a7 */ /* 0x000f24000802016d */
[----:B----4-:R-:W-:Y:S05]  /*49a0*/  @!P1 BRA `(.L_x_1498) ;  /* 0x0000014000509947 */ /* 0x010fea0003800000 */
.L_x_1497:
[----:B------:R-:W-:Y:S01]  /*49b0*/  ULEA UR30, UR38, UR49, 0xa ;  /* 0x00000031261e7291 */ /* 0x000fe2000f8e503f */
[----:B------:R-:W-:Y:S01]  /*49c0*/  WARPGROUP.ARRIVE ;  /* 0x00000000000079c5 */ /* 0x000fe20000000000 */
[----:B------:R-:W-:Y:S01]  /*49d0*/  UMOV UR35, 0x40000040 ;  /* 0x4000004000237882 */ /* 0x000fe20000000000 */
[----:B------:R-:W-:Y:S01]  /*49e0*/  UMOV UR7, 0x40000040 ;  /* 0x4000004000077882 */ /* 0x000fe20000000000 */
[----:B------:R-:W-:-:S03]  /*49f0*/  UIADD3 UR6, UR30, 0x2, URZ ;  /* 0x000000021e067890 */ /* 0x000fc6000fffe03f */
[----:B-1----:R-:W1:Y:S01]  /*4a00*/  S2R R0, SR_TID.X ;  /* 0x0000000000007919 */ /* 0x002e620000002100 */
[----:B------:R-:W-:Y:S02]  /*4a10*/  UIADD3 UR10, UR30, 0x4, URZ ;  /* 0x000000041e0a7890 */ /* 0x000fe4000fffe03f */
[----:B------:R-:W-:Y:S01]  /*4a20*/  UMOV UR34, UR30 ;  /* 0x0000001e00227c82 */ /* 0x000fe20008000000 */
        /* <DEDUP_REMOVED lines=39> */
.L_x_1499:
[----:B------:R-:W-:Y:S01]  /*4ca0*/  UISETP.NE.AND UP1, UPT, UR50, URZ, UPT ;  /* 0x0000003f3200728c */ /* 0x000fe2000bf25270 */
[----:B----4-:R-:W-:Y:S01]  /*4cb0*/  VIADD R5, R17, UR48 ;  /* 0x0000003011057c36 */ /* 0x010fe20008000000 */
[----:B------:R-:W-:Y:S02]  /*4cc0*/  USHF.L.U32 UR7, UR43, 0x6, URZ ;  /* 0x000000062b077899 */ /* 0x000fe4000800063f */
[----:B------:R-:W-:Y:S02]  /*4cd0*/  UISETP.NE.AND UP0, UPT, UR46, URZ, UPT ;  /* 0x0000003f2e00728c */ /* 0x000fe4000bf05270 */
[----:B------:R-:W-:Y:S01]  /*4ce0*/  PLOP3.LUT P1, PT, PT, PT, UP1, 0x80, 0x0 ;  /* 0x000000000000781c */ /* 0x000fe20003f2f018 */
[----:B------:R-:W-:Y:S01]  /*4cf0*/  UMOV UR10, UR59 ;  /* 0x0000003b000a7c82 */ /* 0x000fe20008000000 */
[----:B------:R-:W-:Y:S01]  /*4d00*/  PLOP3.LUT P2, PT, PT, PT, UP1, 0x80, 0x0 ;  /* 0x000000000000781c */ /* 0x000fe20003f4f018 */
[----:B------:R-:W-:Y:S02]  /*4d10*/  IMAD.U32 R12, RZ, RZ, UR7 ;  /* 0x00000007ff0c7e24 */ /* 0x000fe4000f8e00ff */
[----:B------:R-:W-:-:S03]  /*4d20*/  @UP1 ULDC UR6, c[0x0][0x44c] ;  /* 0x0001130000061ab9 */ /* 0x000fc60000000800 */
[----:B------:R-:W-:-:S05]  /*4d30*/  IADD3 R12, -R2, 0x1, -R12 ;  /* 0x00000001020c7810 */ /* 0x000fca0007ffe90c */
[----:B------:R-:W-:Y:S01]  /*4d40*/  @P1 IMAD.HI.U32 R6, R5, UR6, RZ ;  /* 0x0000000605061c27 */ /* 0x000fe2000f8e00ff */
[----:B------:R-:W-:Y:S01]  /*4d50*/  @UP1 ULDC UR6, c[0x0][0x450] ;  /* 0x0001140000061ab9 */ /* 0x000fe20000000800 */
[----:B------:R-:W-:-:S03]  /*4d60*/  PLOP3.LUT P1, PT, PT, PT, UP0, 0x40, 0x0 ;  /* 0x000000000000781c */ /* 0x000fc60003f2e808 */
[----:B------:R-:W-:Y:S01]  /*4d70*/  @P2 SHF.R.U32.HI R5, RZ, UR6, R6 ;  /* 0x00000006ff052c19 */ /* 0x000fe20008011606 */
[----:B------:R-:W-:Y:S01]  /*4d80*/  UIADD3 UR6, UR45, 0x28440, URZ ;  /* 0x000284402d067890 */ /* 0x000fe2000fffe03f */
[----:B------:R-:W-:-:S03]  /*4d90*/  IMAD.U32 R6, RZ, RZ, UR42 ;  /* 0x0000002aff067e24 */ /* 0x000fc6000f8e00ff */
[----:B------:R-:W4:Y:S01]  /*4da0*/  SHFL.IDX PT, R15, R5, RZ, 0x1c1f ;  /* 0x001c1fff050f7589 */ /* 0x000f2200000e0000 */
[----:B------:R-:W-:Y:S01]  /*4db0*/  UPRMT UR6, UR53, 0x654, UR6 ;  /* 0x0000065435067896 */ /* 0x000fe20008000006 */
[----:B------:R-:W-:-:S05]  /*4dc0*/  IADD3 R12, -R6, UR41, R12 ;  /* 0x00000029060c7c10 */ /* 0x000fca000fffe10c */
[----:B------:R-:W-:-:S03]  /*4dd0*/  VIADD R9, R12, UR60 ;  /* 0x0000003c0c097c36 */ /* 0x000fc60008000000 */
[----:B------:R-:W-:Y:S01]  /*4de0*/  SYNCS.ARRIVE.TRANS64.RED.A1T0 RZ, [UR6], RZ ;  /* 0x000000ffffff79a7 */ /* 0x000fe20008100406 */
[----:B------:R-:W-:-:S06]  /*4df0*/  ULOP3.LUT UR6, URZ, UR10, URZ, 0x33, !UPT ;  /* 0x0000000a3f067292 */ /* 0x000fcc000f8e333f */
[----:B------:R-:W-:Y:S02]  /*4e00*/  VIADD R12, R12, UR6 ;  /* 0x000000060c0c7c36 */ /* 0x000fe40008000000 */
[----:B----4-:R-:W-:Y:S02]  /*4e10*/  IMAD.IADD R13, R9, 0x1, R15 ;  /* 0x00000001090d7824 */ /* 0x010fe400078e020f */
[----:B------:R-:W-:Y:S01]  /*4e20*/  IMAD.IADD R14, R15, 0x1, R12 ;  /* 0x000000010f0e7824 */ /* 0x000fe200078e020c */
[----:B------:R-:W-:Y:S06]  /*4e30*/  @P1 BRA `(.L_x_1500) ;  /* 0x00000000005c1947 */ /* 0x000fec0003800000 */
[----:B------:R-:W-:Y:S01]  /*4e40*/  IMAD.U32 R6, RZ, RZ, UR42 ;  /* 0x0000002aff067e24 */ /* 0x000fe2000f8e00ff */
[----:B------:R-:W-:Y:S04]  /*4e50*/  BSSY B0, `(.L_x_1501) ;  /* 0x0000011000007945 */ /* 0x000fe80003800000 */
[----:B------:R-:W-:-:S04]  /*4e60*/  IADD3 R15, -R6, UR41, R15 ;  /* 0x00000029060f7c10 */ /* 0x000fc8000fffe10f */
[----:B------:R-:W-:-:S13]  /*4e70*/  ISETP.GT.AND P1, PT, R15, -0x1, PT ;  /* 0xffffffff0f00780c */ /* 0x000fda0003f24270 */
[----:B------:R-:W-:Y:S05]  /*4e80*/  @P1 BRA `(.L_x_1502) ;  /* 0x0000000000201947 */ /* 0x000fea0003800000 */
[----:B------:R-:W-:Y:S01]  /*4e90*/  IMAD.U32 R20, RZ, RZ, UR52 ;  /* 0x00000034ff147e24 */ /* 0x000fe2000f8e00ff */
[----:B------:R-:W-:-:S04]  /*4ea0*/  LOP3.LUT R15, RZ, R15, RZ, 0x33, !PT ;  /* 0x0000000fff0f7212 */ /* 0x000fc800078e33ff */
[----:B------:R-:W-:-:S13]  /*4eb0*/  ISETP.NE.AND P1, PT, R20, 0x1, PT ;  /* 0x000000011400780c */ /* 0x000fda0003f25270 */
[----:B0-2---:R-:W0:Y:S02]  /*4ec0*/  @P1 LDC.64 R6, c[0x0][0x9e8] ;  /* 0x00027a00ff061b82 */ /* 0x005e240000000a00 */
[----:B0-----:R-:W-:-:S05]  /*4ed0*/  @P1 IMAD.HI.U32 R6, R15, R6, RZ ;  /* 0x000000060f061227 */ /* 0x001fca00078e00ff */
[----:B------:R-:W-:-:S04]  /*4ee0*/  @P1 SHF.R.U32.HI R15, RZ, R7, R6 ;  /* 0x00000007ff0f1219 */ /* 0x000fc80000011606 */
[----:B------:R-:W-:Y:S01]  /*4ef0*/  LOP3.LUT R15, RZ, R15, RZ, 0x33, !PT ;  /* 0x0000000fff0f7212 */ /* 0x000fe200078e33ff */
[----:B------:R-:W-:Y:S06]  /*4f00*/  BRA `(.L_x_1503) ;  /* 0x0000000000147947 */ /* 0x000fec0003800000 */
.L_x_1502:
[----:B------:R-:W-:-:S05]  /*4f10*/  IMAD.U32 R20, RZ, RZ, UR52 ;  /* 0x00000034ff147e24 */ /* 0x000fca000f8e00ff */
[----:B------:R-:W-:-:S13]  /*4f20*/  ISETP.NE.AND P1, PT, R20, 0x1, PT ;  /* 0x000000011400780c */ /* 0x000fda0003f25270 */
[----:B0-2---:R-:W0:Y:S02]  /*4f30*/  @P1 LDC.64 R6, c[0x0][0x9e8] ;  /* 0x00027a00ff061b82 */ /* 0x005e240000000a00 */
[----:B0-----:R-:W-:-:S05]  /*4f40*/  @P1 IMAD.HI.U32 R6, R15, R6, RZ ;  /* 0x000000060f061227 */ /* 0x001fca00078e00ff */
[----:B------:R-:W-:-:S07]  /*4f50*/  @P1 SHF.R.U32.HI R15, RZ, R7, R6 ;  /* 0x00000007ff0f1219 */ /* 0x000fce0000011606 */
.L_x_1503:
[----:B------:R-:W-:Y:S05]  /*4f60*/  BSYNC B0 ;  /* 0x0000000000007941 */ /* 0x000fea0003800000 */
.L_x_1501:
[----:B------:R-:W-:-:S04]  /*4f70*/  IMAD R15, R15, R20, -UR7 ;  /* 0x800000070f0f7e24 */ /* 0x000fc8000f8e0214 */
[----:B------:R-:W-:-:S05]  /*4f80*/  IMAD.IADD R15, R15, 0x1, -R2 ;  /* 0x000000010f0f7824 */ /* 0x000fca00078e0a02 */
[----:B------:R-:W-:Y:S02]  /*4f90*/  VIMNMX R14, R14, R15, !PT ;  /* 0x0000000f0e0e7248 */ /* 0x000fe40007fe0100 */
[----:B------:R-:W-:-:S07]  /*4fa0*/  VIADDMNMX R13, R15, R20, R13, PT ;  /* 0x000000140f0d7246 */ /* 0x000fce000380010d */
.L_x_1500:
[----:B------:R-:W-:Y:S01]  /*4fb0*/  UISETP.GT.AND UP0, UPT, UR43, -0x1, UPT ;  /* 0xffffffff2b00788c */ /* 0x000fe2000bf04270 */
[----:B------:R-:W4:Y:S01]  /*4fc0*/  SHFL.IDX PT, R5, R5, 0x1, 0x1c1f ;  /* 0x003c1f0005057f89 */ /* 0x000f2200000e0000 */
[----:B------:R-:W-:-:S04]  /*4fd0*/  UISETP.NE.AND UP1, UPT, UR46, URZ, UPT ;  /* 0x0000003f2e00728c */ /* 0x000fc8000bf25270 */
[----:B------:R-:W-:-:S04]  /*4fe0*/  PLOP3.LUT P1, PT, PT, PT, UP0, 0x80, 0x0 ;  /* 0x000000000000781c */ /* 0x000fc80003f2f008 */
[C---:B------:R-:W-:Y:S02]  /*4ff0*/  ISETP.GT.AND P4, PT, R14.reuse, 0x1, P1 ;  /* 0x000000010e00780c */ /* 0x040fe40000f84270 */
[C---:B------:R-:W-:Y:S02]  /*5000*/  ISETP.GT.AND P5, PT, R14.reuse, RZ, P1 ;  /* 0x000000ff0e00720c */ /* 0x040fe40000fa4270 */
[C---:B------:R-:W-:Y:S02]  /*5010*/  ISETP.LT.OR P4, PT, R13.reuse, 0x2, P4 ;  /* 0x000000020d00780c */ /* 0x040fe40002781670 */
[----:B------:R-:W-:Y:S02]  /*5020*/  ISETP.LT.OR P5, PT, R13, 0x1, P5 ;  /* 0x000000010d00780c */ /* 0x000fe40002fa1670 */
[----:B------:R-:W-:Y:S02]  /*5030*/  FSEL R153, R153, -INF , !P4 ;  /* 0xff80000099997808 */ /* 0x000fe40006000000 */
[----:B------:R-:W-:-:S02]  /*5040*/  ISETP.GT.AND P4, PT, R14, 0x18, P1 ;  /* 0x000000180e00780c */ /* 0x000fc40000f84270 */
[----:B------:R-:W-:Y:S02]  /*5050*/  FSEL R152, R152, -INF , !P5 ;  /* 0xff80000098987808 */ /* 0x000fe40006800000 */
[----:B------:R-:W-:Y:S01]  /*5060*/  ISETP.LT.OR P4, PT, R13, 0x19, P4 ;  /* 0x000000190d00780c */ /* 0x000fe20002781670 */
[--C-:B----4-:R-:W-:Y:S01]  /*5070*/  IMAD.IADD R9, R9, 0x1, R5.reuse ;  /* 0x0000000109097824 */ /* 0x110fe200078e0205 */
[----:B------:R-:W-:Y:S01]  /*5080*/  ISETP.GT.AND P6, PT, R14, 0x8, P1 ;  /* 0x000000080e00780c */ /* 0x000fe20000fc4270 */
[----:B------:R-:W-:Y:S01]  /*5090*/  IMAD.IADD R12, R12, 0x1, R5 ;  /* 0x000000010c0c7824 */ /* 0x000fe200078e0205 */
[C---:B------:R-:W-:Y:S02]  /*50a0*/  ISETP.GT.AND P2, PT, R14.reuse, 0x9, P1 ;  /* 0x000000090e00780c */ /* 0x040fe40000f44270 */
[C---:B------:R-:W-:Y:S02]  /*50b0*/  ISETP.GT.AND P3, PT, R14.reuse, 0x10, P1 ;  /* 0x000000100e00780c */ /* 0x040fe40000f64270 */
[----:B------:R-:W-:-:S02]  /*50c0*/  ISETP.GT.AND P5, PT, R14, 0x11, P1 ;  /* 0x000000110e00780c */ /* 0x000fc40000fa4270 */
[----:B------:R-:W-:Y:S02]  /*50d0*/  FSEL R164, R164, -INF , !P4 ;  /* 0xff800000a4a47808 */ /* 0x000fe40006000000 */
[----:B------:R-:W-:Y:S02]  /*50e0*/  ISETP.GT.AND P4, PT, R14, 0x29, P1 ;  /* 0x000000290e00780c */ /* 0x000fe40000f84270 */
        /* <DEDUP_REMOVED lines=9> */
[----:B------:R-:W-:-:S02]  /*5180*/  ISETP.GT.AND P6, PT, R14, 0x19, P1 ;  /* 0x000000190e00780c */ /* 0x000fc40000fc4270 */
[C---:B------:R-:W-:Y:S02]  /*5190*/  ISETP.GT.AND P2, PT, R14.reuse, 0x20, P1 ;  /* 0x000000200e00780c */ /* 0x040fe40000f44270 */
[C---:B------:R-:W-:Y:S02]  /*51a0*/  ISETP.GT.AND P3, PT, R14.reuse, 0x21, P1 ;  /* 0x000000210e00780c */ /* 0x040fe40000f64270 */
[----:B------:R-:W-:Y:S02]  /*51b0*/  ISETP.GT.AND P5, PT, R14, 0x28, P1 ;  /* 0x000000280e00780c */ /* 0x000fe40000fa4270 */
[----:B------:R-:W-:Y:S02]  /*51c0*/  FSEL R173, R173, -INF , !P4 ;  /* 0xff800000adad7808 */ /* 0x000fe40006000000 */
[----:B------:R-:W-:Y:S02]  /*51d0*/  PLOP3.LUT P4, PT, PT, PT, UP1, 0x40, 0x0 ;  /* 0x000000000000781c */ /* 0x000fe40003f8e818 */
        /* <DEDUP_REMOVED lines=11> */
[----:B------:R-:W-:Y:S02]  /*5290*/  ISETP.GT.AND P5, PT, R14, 0x39, P1 ;  /* 0x000000390e00780c */ /* 0x000fe40000fa4270 */
[----:B------:R-:W-:-:S02]  /*52a0*/  ISETP.LT.OR P6, PT, R13, 0x31, P6 ;  /* 0x000000310d00780c */ /* 0x000fc400037c1670 */
[C---:B------:R-:W-:Y:S02]  /*52b0*/  ISETP.LT.OR P2, PT, R13.reuse, 0x32, P2 ;  /* 0x000000320d00780c */ /* 0x040fe40001741670 */
[C---:B------:R-:W-:Y:S02]  /*52c0*/  ISETP.LT.OR P3, PT, R13.reuse, 0x39, P3 ;  /* 0x000000390d00780c */ /* 0x040fe40001f61670 */
[----:B------:R-:W-:Y:S02]  /*52d0*/  ISETP.LT.OR P5, PT, R13, 0x3a, P5 ;  /* 0x0000003a0d00780c */ /* 0x000fe40002fa1670 */
[----:B------:R-:W-:Y:S02]  /*52e0*/  FSEL R176, R176, -INF , !P6 ;  /* 0xff800000b0b07808 */ /* 0x000fe40007000000 */
[----:B------:R-:W-:Y:S02]  /*52f0*/  FSEL R177, R177, -INF , !P2 ;  /* 0xff800000b1b17808 */ /* 0x000fe40005000000 */
[----:B------:R-:W-:-:S02]  /*5300*/  FSEL R180, R180, -INF , !P3 ;  /* 0xff800000b4b47808 */ /* 0x000fc40005800000 */
[----:B------:R-:W-:Y:S01]  /*5310*/  FSEL R181, R181, -INF , !P5 ;  /* 0xff800000b5b57808 */ /* 0x000fe20006800000 */
        /* <DEDUP_REMOVED lines=14> */
.L_x_1506:
[----:B------:R-:W-:-:S05]  /*5400*/  IMAD.U32 R13, RZ, RZ, UR52 ;  /* 0x00000034ff0d7e24 */ /* 0x000fca000f8e00ff */
[----:B------:R-:W-:-:S13]  /*5410*/  ISETP.NE.AND P2, PT, R13, 0x1, PT ;  /* 0x000000010d00780c */ /* 0x000fda0003f45270 */
[----:B0-2---:R-:W0:Y:S02]  /*5420*/  @P2 LDC.64 R6, c[0x0][0x9e8] ;  /* 0x00027a00ff062b82 */ /* 0x005e240000000a00 */
[----:B0-----:R-:W-:-:S05]  /*5430*/  @P2 IMAD.HI.U32 R6, R5, R6, RZ ;  /* 0x0000000605062227 */ /* 0x001fca00078e00ff */
[----:B------:R-:W-:-:S07]  /*5440*/  @P2 SHF.R.U32.HI R5, RZ, R7, R6 ;  /* 0x00000007ff052219 */ /* 0x000fce0000011606 */
.L_x_1507:
[----:B------:R-:W-:Y:S05]  /*5450*/  BSYNC B0 ;  /* 0x0000000000007941 */ /* 0x000fea0003800000 */
.L_x_1505:
[----:B------:R-:W-:-:S04]  /*5460*/  IMAD R5, R5, R13, -UR7 ;  /* 0x8000000705057e24 */ /* 0x000fc8000f8e020d */
[----:B------:R-:W-:-:S05]  /*5470*/  IMAD.IADD R5, R5, 0x1, -R2 ;  /* 0x0000000105057824 */ /* 0x000fca00078e0a02 */
[----:B------:R-:W-:Y:S02]  /*5480*/  VIMNMX R12, R12, R5, !PT ;  /* 0x000000050c0c7248 */ /* 0x000fe40007fe0100 */
[----:B------:R-:W-:-:S07]  /*5490*/  VIADDMNMX R9, R5, R13, R9, PT ;  /* 0x0000000d05097246 */ /* 0x000fce0003800109 */
.L_x_1504:
[----:B------:R-:W-:Y:S02]  /*54a0*/  LOP3.LUT R16, R16, 0xfffff7ff, RZ, 0xc0, !PT ;  /* 0xfffff7ff10107812 */ /* 0x000fe400078ec0ff */
[----:B------:R-:W-:Y:S02]  /*54b0*/  FMNMX.FTZ R5, R152, R11, !PT ;  /* 0x0000000b98057209 */ /* 0x000fe40007810000 */
[----:B------:R-:W-:Y:S02]  /*54c0*/  @P0 LOP3.LUT R16, R16, 0x800, RZ, 0xfc, !PT ;  /* 0x0000080010100812 */ /* 0x000fe400078efcff */
[----:B------:R-:W-:Y:S02]  /*54d0*/  ISETP.GT.AND P0, PT, R12, 0x19, P1 ;  /* 0x000000190c00780c */ /* 0x000fe40000f04270 */
[----:B------:R-:W-:Y:S02]  /*54e0*/  FMNMX.FTZ R5, R153, R5, !PT ;  /* 0x0000000599057209 */ /* 0x000fe40007810000 */
[----:B------:R-:W-:-:S02]  /*54f0*/  LOP3.LUT R16, R16, 0xffffbfff, RZ, 0xc0, !PT ;  /* 0xffffbfff10107812 */ /* 0x000fc400078ec0ff */
[----:B------:R-:W-:Y:S02]  /*5500*/  FMNMX.FTZ R5, R156, R5, !PT ;  /* 0x000000059c057209 */ /* 0x000fe40007810000 */
[----:B------:R-:W-:Y:S02]  /*5510*/  ISETP.GT.AND P5, PT, R12, 0x1, P1 ;  /* 0x000000010c00780c */ /* 0x000fe40000fa4270 */
[----:B------:R-:W-:Y:S02]  /*5520*/  FMNMX.FTZ R5, R157, R5, !PT ;  /* 0x000000059d057209 */ /* 0x000fe40007810000 */
[----:B------:R-:W-:Y:S02]  /*5530*/  ISETP.LT.OR P5, PT, R9, 0x2, P5 ;  /* 0x000000020900780c */ /* 0x000fe40002fa1670 */
[----:B------:R-:W-:Y:S02]  /*5540*/  @P0 LOP3.LUT R16, R16, 0x4000, RZ, 0xfc, !PT ;  /* 0x0000400010100812 */ /* 0x000fe400078efcff */
[----:B------:R-:W-:-:S02]  /*5550*/  ISETP.GT.AND P0, PT, R12, 0x31, P1 ;  /* 0x000000310c00780c */ /* 0x000fc40000f04270 */
[----:B------:R-:W-:Y:S02]  /*5560*/  FMNMX.FTZ R5, R160, R5, !PT ;  /* 0x00000005a0057209 */ /* 0x000fe40007810000 */
[----:B------:R-:W-:Y:S02]  /*5570*/  LOP3.LUT R16, R16, 0xfffffffd, RZ, 0xc0, !PT ;  /* 0xfffffffd10107812 */ /* 0x000fe400078ec0ff */
[----:B------:R-:W-:Y:S02]  /*5580*/  FMNMX.FTZ R5, R161, R5, !PT ;  /* 0x00000005a1057209 */ /* 0x000fe40007810000 */
[----:B------:R-:W-:Y:S02]  /*5590*/  FSEL R155, R155, -INF , !P5 ;  /* 0xff8000009b9b7808 */ /* 0x000fe40006800000 */
[----:B------:R-:W-:Y:S02]  /*55a0*/  FMNMX.FTZ R5, R164, R5, !PT ;  /* 0x00000005a4057209 */ /* 0x000fe40007810000 */
[----:B------:R-:W-:-:S02]  /*55b0*/  ISETP.GT.AND P6, PT, R12, 0x8, P1 ;  /* 0x000000080c00780c */ /* 0x000fc40000fc4270 */
[----:B------:R-:W-:Y:S02]  /*55c0*/  FMNMX.FTZ R5, R165, R5, !PT ;  /* 0x00000005a5057209 */ /* 0x000fe40007810000 */
[----:B------:R-:W-:Y:S02]  /*55d0*/  @P0 LOP3.LUT R16, R16, 0x2, RZ, 0xfc, !PT ;  /* 0x0000000210100812 */ /* 0x000fe400078efcff */
[----:B------:R-:W-:Y:S02]  /*55e0*/  ISETP.GT.AND P0, PT, R12, 0x38, P1 ;  /* 0x000000380c00780c */ /* 0x000fe40000f04270 */
[----:B------:R-:W-:Y:S02]  /*55f0*/  FMNMX.FTZ R5, R168, R5, !PT ;  /* 0x00000005a8057209 */ /* 0x000fe40007810000 */
[----:B------:R-:W-:Y:S02]  /*5600*/  LOP3.LUT R16, R16, 0xfffffff7, RZ, 0xc0, !PT ;  /* 0xfffffff710107812 */ /* 0x000fe400078ec0ff */
[----:B------:R-:W-:-:S02]  /*5610*/  FMNMX.FTZ R5, R169, R5, !PT ;  /* 0x00000005a9057209 */ /* 0x000fc40007810000 */
[----:B------:R-:W-:Y:S02]  /*5620*/  ISETP.GT.AND P2, PT, R12, 0x9, P1 ;  /* 0x000000090c00780c */ /* 0x000fe40000f44270 */
[----:B------:R-:W-:Y:S02]  /*5630*/  FMNMX.FTZ R5, R172, R5, !PT ;  /* 0x00000005ac057209 */ /* 0x000fe40007810000 */
[----:B------:R-:W-:Y:S02]  /*5640*/  ISETP.GT.AND P3, PT, R12, 0x10, P1 ;  /* 0x000000100c00780c */ /* 0x000fe40000f64270 */
[----:B------:R-:W-:Y:S02]  /*5650*/  @P0 LOP3.LUT R16, R16, 0x8, RZ, 0xfc, !PT ;  /* 0x0000000810100812 */ /* 0x000fe400078efcff */
[----:B------:R-:W-:Y:S02]  /*5660*/  ISETP.GT.AND P0, PT, R12, RZ, P1 ;  /* 0x000000ff0c00720c */ /* 0x000fe40000f04270 */
[----:B------:R-:W-:-:S02]  /*5670*/  FMNMX.FTZ R5, R173, R5, !PT ;  /* 0x00000005ad057209 */ /* 0x000fc40007810000 */
[C---:B------:R-:W-:Y:S02]  /*5680*/  ISETP.GT.AND P4, PT, R12.reuse, 0x11, P1 ;  /* 0x000000110c00780c */ /* 0x040fe40000f84270 */
[----:B------:R-:W-:Y:S02]  /*5690*/  ISETP.GT.AND P5, PT, R12, 0x18, P1 ;  /* 0x000000180c00780c */ /* 0x000fe40000fa4270 */
[----:B------:R-:W-:Y:S02]  /*56a0*/  FMNMX.FTZ R5, R176, R5, !PT ;  /* 0x00000005b0057209 */ /* 0x000fe40007810000 */
[C---:B------:R-:W-:Y:S02]  /*56b0*/  ISETP.LT.OR P6, PT, R9.reuse, 0x9, P6 ;  /* 0x000000090900780c */ /* 0x040fe400037c1670 */
[C---:B------:R-:W-:Y:S02]  /*56c0*/  ISETP.LT.OR P2, PT, R9.reuse, 0xa, P2 ;  /* 0x0000000a0900780c */ /* 0x040fe40001741670 */
[----:B------:R-:W-:-:S02]  /*56d0*/  ISETP.LT.OR P3, PT, R9, 0x11, P3 ;  /* 0x000000110900780c */ /* 0x000fc40001f61670 */
[C---:B------:R-:W-:Y:S02]  /*56e0*/  ISETP.LT.OR P4, PT, R9.reuse, 0x12, P4 ;  /* 0x000000120900780c */ /* 0x040fe40002781670 */
[----:B------:R-:W-:Y:S02]  /*56f0*/  ISETP.LT.OR P5, PT, R9, 0x19, P5 ;  /* 0x000000190900780c */ /* 0x000fe40002fa1670 */
[----:B------:R-:W-:Y:S02]  /*5700*/  FMNMX.FTZ R5, R177, R5, !PT ;  /* 0x00000005b1057209 */ /* 0x000fe40007810000 */
[----:B------:R-:W-:Y:S02]  /*5710*/  LOP3.LUT R16, R16, 0xffffff7f, RZ, 0xc0, !PT ;  /* 0xffffff7f10107812 */ /* 0x000fe400078ec0ff */
[----:B------:R-:W-:Y:S02]  /*5720*/  FSEL R158, R158, -INF , !P6 ;  /* 0xff8000009e9e7808 */ /* 0x000fe40007000000 */
[----:B------:R-:W-:-:S02]  /*5730*/  FSEL R159, R159, -INF , !P2 ;  /* 0xff8000009f9f7808 */ /* 0x000fc40005000000 */
[----:B------:R-:W-:Y:S02]  /*5740*/  FSEL R162, R162, -INF , !P3 ;  /* 0xff800000a2a27808 */ /* 0x000fe40005800000 */
[----:B------:R-:W-:Y:S02]  /*5750*/  FSEL R163, R163, -INF , !P4 ;  /* 0xff800000a3a37808 */ /* 0x000fe40006000000 */
[----:B------:R-:W-:Y:S02]  /*5760*/  FSEL R166, R166, -INF , !P5 ;  /* 0xff800000a6a67808 */ /* 0x000fe40006800000 */
[C---:B------:R-:W-:Y:S02]  /*5770*/  ISETP.GT.AND P2, PT, R12.reuse, 0x20, P1 ;  /* 0x000000200c00780c */ /* 0x040fe40000f44270 */
[C---:B------:R-:W-:Y:S02]  /*5780*/  ISETP.GT.AND P3, PT, R12.reuse, 0x21, P1 ;  /* 0x000000210c00780c */ /* 0x040fe40000f64270 */
[----:B------:R-:W-:-:S02]  /*5790*/  ISETP.GT.AND P4, PT, R12, 0x28, P1 ;  /* 0x000000280c00780c */ /* 0x000fc40000f84270 */
[C---:B------:R-:W-:Y:S02]  /*57a0*/  ISETP.GT.AND P5, PT, R12.reuse, 0x29, P1 ;  /* 0x000000290c00780c */ /* 0x040fe40000fa4270 */
[C---:B------:R-:W-:Y:S02]  /*57b0*/  ISETP.GT.AND P6, PT, R12.reuse, 0x30, P1 ;  /* 0x000000300c00780c */ /* 0x040fe40000fc4270 */
[----:B------:R-:W-:Y:S02]  /*57c0*/  ISETP.GT.AND P1, PT, R12, 0x39, P1 ;  /* 0x000000390c00780c */ /* 0x000fe40000f24270 */
[----:B------:R-:W-:Y:S02]  /*57d0*/  FMNMX.FTZ R5, R180, R5, !PT ;  /* 0x00000005b4057209 */ /* 0x000fe40007810000 */
[----:B------:R-:W-:Y:S02]  /*57e0*/  @P0 LOP3.LUT R16, R16, 0x80, RZ, 0xfc, !PT ;  /* 0x0000008010100812 */ /* 0x000fe400078efcff */
[----:B------:R-:W-:-:S02]  /*57f0*/  FMNMX.FTZ R5, R181, R5, !PT ;  /* 0x00000005b5057209 */ /* 0x000fc40007810000 */
[C---:B------:R-:W-:Y:S02]  /*5800*/  LOP3.LUT P0, RZ, R16.reuse, 0x4000, RZ, 0xc0, !PT ;  /* 0x0000400010ff7812 */ /* 0x040fe4000780c0ff */
[----:B------:R-:W-:Y:S01]  /*5810*/  LOP3.LUT R16, R16, 0xffffffdf, RZ, 0xc0, !PT ;  /* 0xffffffdf10107812 */ /* 0x000fe200078ec0ff */
[----:B------:R-:W4:Y:S01]  /*5820*/  SHFL.BFLY PT, R6, R5, 0x2, 0x1f ;  /* 0x0c401f0005067f89 */ /* 0x000f2200000e0000 */
[C---:B------:R-:W-:Y:S02]  /*5830*/  ISETP.LT.OR P0, PT, R9.reuse, 0x1a, P0 ;  /* 0x0000001a0900780c */ /* 0x040fe40000701670 */
[----:B------:R-:W-:Y:S02]  /*5840*/  @P1 LOP3.LUT R16, R16, 0x20, RZ, 0xfc, !PT ;  /* 0x0000002010101812 */ /* 0x000fe400078efcff */
[----:B------:R-:W-:Y:S02]  /*5850*/  ISETP.LT.OR P6, PT, R9, 0x31, P6 ;  /* 0x000000310900780c */ /* 0x000fe400037c1670 */
[----:B------:R-:W-:-:S02]  /*5860*/  LOP3.LUT P1, RZ, R16, 0x2, RZ, 0xc0, !PT ;  /* 0x0000000210ff7812 */ /* 0x000fc4000782c0ff */
[----:B------:R-:W-:Y:S02]  /*5870*/  LOP3.LUT R16, R16, 0xfffffeff, RZ, 0xc0, !PT ;  /* 0xfffffeff10107812 */ /* 0x000fe400078ec0ff */
[----:B------:R-:W-:-:S03]  /*5880*/  ISETP.LT.OR P1, PT, R9, 0x32, P1 ;  /* 0x000000320900780c */ /* 0x000fc60000f21670 */
[----:B------:R-:W-:Y:S02]  /*5890*/  @P0 LOP3.LUT R16, R16, 0x100, RZ, 0xfc, !PT ;  /* 0x0000010010100812 */ /* 0x000fe400078efcff */
[C---:B------:R-:W-:Y:S02]  /*58a0*/  ISETP.LT.OR P0, PT, R9.reuse, 0x21, P2 ;  /* 0x000000210900780c */ /* 0x040fe40001701670 */
[C---:B------:R-:W-:Y:S02]  /*58b0*/  LOP3.LUT P2, RZ, R16.reuse, 0x8, RZ, 0xc0, !PT ;  /* 0x0000000810ff7812 */ /* 0x040fe4000784c0ff */
[----:B------:R-:W-:Y:S02]  /*58c0*/  LOP3.LUT R16, R16, 0xffffffbf, RZ, 0xc0, !PT ;  /* 0xffffffbf10107812 */ /* 0x000fe400078ec0ff */
[----:B------:R-:W-:Y:S02]  /*58d0*/  ISETP.LT.OR P2, PT, R9, 0x39, P2 ;  /* 0x000000390900780c */ /* 0x000fe40001741670 */
[----:B----4-:R-:W-:-:S02]  /*58e0*/  FMNMX.FTZ R5, R5, R6, !PT ;  /* 0x0000000605057209 */ /* 0x010fc40007810000 */
[----:B------:R-:W-:Y:S02]  /*58f0*/  FSEL R179, R179, -INF , !P1 ;  /* 0xff800000b3b37808 */ /* 0x000fe40004800000 */
[----:B------:R-:W-:Y:S01]  /*5900*/  FSEL R182, R182, -INF , !P2 ;  /* 0xff800000b6b67808 */ /* 0x000fe20005000000 */
[----:B------:R-:W4:Y:S01]  /*5910*/  SHFL.BFLY PT, R6, R5, 0x1, 0x1f ;  /* 0x0c201f0005067f89 */ /* 0x000f2200000e0000 */
[----:B------:R-:W-:Y:S02]  /*5920*/  @P0 LOP3.LUT R16, R16, 0x40, RZ, 0xfc, !PT ;  /* 0x0000004010100812 */ /* 0x000fe400078efcff */
[----:B------:R-:W-:Y:S02]  /*5930*/  ISETP.LT.OR P0, PT, R9, 0x22, P3 ;  /* 0x000000220900780c */ /* 0x000fe40001f01670 */
[C---:B------:R-:W-:Y:S02]  /*5940*/  LOP3.LUT P3, RZ, R16.reuse, 0x80, RZ, 0xc0, !PT ;  /* 0x0000008010ff7812 */ /* 0x040fe4000786c0ff */
[----:B------:R-:W-:-:S02]  /*5950*/  LOP3.LUT R16, R16, 0xffffffef, RZ, 0xc0, !PT ;  /* 0xffffffef10107812 */ /* 0x000fc400078ec0ff */
[----:B------:R-:W-:-:S04]  /*5960*/  ISETP.LT.OR P3, PT, R9, 0x1, P3 ;  /* 0x000000010900780c */ /* 0x000fc80001f61670 */
[----:B------:R-:W-:-:S03]  /*5970*/  FSEL R154, R154, -INF , !P3 ;  /* 0xff8000009a9a7808 */ /* 0x000fc60005800000 */
[----:B------:R-:W-:Y:S02]  /*5980*/  @P0 LOP3.LUT R16, R16, 0x10, RZ, 0xfc, !PT ;  /* 0x0000001010100812 */ /* 0x000fe400078efcff */
[----:B------:R-:W-:Y:S02]  /*5990*/  ISETP.LT.OR P0, PT, R9, 0x29, P4 ;  /* 0x000000290900780c */ /* 0x000fe40002701670 */
[C---:B------:R-:W-:Y:S02]  /*59a0*/  LOP3.LUT P4, RZ, R16.reuse, 0x20, RZ, 0xc0, !PT ;  /* 0x0000002010ff7812 */ /* 0x040fe4000788c0ff */
[----:B------:R-:W-:Y:S02]  /*59b0*/  LOP3.LUT R16, R16, 0xfffffffb, RZ, 0xc0, !PT ;  /* 0xfffffffb10107812 */ /* 0x000fe400078ec0ff */
[----:B----4-:R-:W-:Y:S01]  /*59c0*/  FMNMX.FTZ R5, R5, R6, !PT ;  /* 0x0000000605057209 */ /* 0x010fe20007810000 */
[----:B------:R-:W-:Y:S01]  /*59d0*/  IMAD.U32 R6, RZ, RZ, UR40 ;  /* 0x00000028ff067e24 */ /* 0x000fe2000f8e00ff */
[----:B------:R-:W-:-:S03]  /*59e0*/  ISETP.LT.OR P4, PT, R9, 0x3a, P4 ;  /* 0x0000003a0900780c */ /* 0x000fc60002781670 */
[----:B------:R-:W-:Y:S01]  /*59f0*/  FFMA.FTZ R6, R5, R6, -8 ;  /* 0xc100000005067423 */ /* 0x000fe20000010006 */
[----:B------:R-:W-:Y:S02]  /*5a00*/  FSEL R183, R183, -INF , !P4 ;  /* 0xff800000b7b77808 */ /* 0x000fe40006000000 */
[----:B------:R-:W-:Y:S02]  /*5a10*/  @P0 LOP3.LUT R16, R16, 0x4, RZ, 0xfc, !PT ;  /* 0x0000000410100812 */ /* 0x000fe400078efcff */
[----:B------:R-:W-:Y:S02]  /*5a20*/  ISETP.LT.OR P0, PT, R9, 0x2a, P5 ;  /* 0x0000002a0900780c */ /* 0x000fe40002f01670 */
[C---:B------:R-:W-:Y:S02]  /*5a30*/  FSETP.NEU.FTZ.AND P5, PT, R5.reuse, -INF , PT ;  /* 0xff8000000500780b */ /* 0x040fe40003fbd000 */
[----:B------:R-:W-:Y:S02]  /*5a40*/  LOP3.LUT R16, R16, 0xffffefff, RZ, 0xc0, !PT ;  /* 0xffffefff10107812 */ /* 0x000fe400078ec0ff */
[----:B0-2---:R-:W-:-:S02]  /*5a50*/  FSEL R7, R5, RZ, P5 ;  /* 0x000000ff05077208 */ /* 0x005fc40002800000 */
[----:B------:R-:W-:-:S03]  /*5a60*/  FSEL R6, R6, RZ, P5 ;  /* 0x000000ff06067208 */ /* 0x000fc60002800000 */
[----:B------:R-:W-:Y:S02]  /*5a70*/  FADD.FTZ R7, -R7, R11 ;  /* 0x0000000b07077221 */ /* 0x000fe40000010100 */
[----:B------:R-:W-:-:S01]  /*5a80*/  FFMA.FTZ R152, R152, UR40, -R6 ;  /* 0x0000002898987c23 */ /* 0x000fc20008010806 */
[--C-:B------:R-:W-:Y:S01]  /*5a90*/  FFMA.FTZ R153, R153, UR40, -R6.reuse ;  /* 0x0000002899997c23 */ /* 0x100fe20008010806 */
        /* <DEDUP_REMOVED lines=13> */
[----:B------:R-:W-:Y:S01]  /*5b70*/  FFMA.FTZ R181, R181, UR40, -R6 ;  /* 0x00000028b5b57c23 */ /* 0x000fe20008010806 */
[----:B------:R-:W-:Y:S01]  /*5b80*/  FMUL.FTZ R6, R7, UR40 ;  /* 0x0000002807067c20 */ /* 0x000fe20008410000 */
[----:B------:R-:W-:Y:S01]  /*5b90*/  FMNMX.FTZ R7, R154, R10, !PT ;  /* 0x0000000a9a077209 */ /* 0x000fe20007810000 */
[----:B------:R-:W-:Y:S01]  /*5ba0*/  MUFU.EX2 R152, R152 ;  /* 0x0000009800987308 */ /* 0x000fe20000000800 */
[----:B------:R-:W-:-:S02]  /*5bb0*/  @P0 LOP3.LUT R16, R16, 0x1000, RZ, 0xfc, !PT ;  /* 0x0000100010100812 */ /* 0x000fc400078efcff */
[----:B------:R-:W-:Y:S02]  /*5bc0*/  FMNMX.FTZ R7, R155, R7, !PT ;  /* 0x000000079b077209 */ /* 0x000fe40007810000 */
[----:B------:R-:W-:Y:S02]  /*5bd0*/  LOP3.LUT R16, R16, 0xffffdfff, RZ, 0xc0, !PT ;  /* 0xffffdfff10107812 */ /* 0x000fe400078ec0ff */
[----:B------:R-:W-:Y:S01]  /*5be0*/  FMNMX.FTZ R7, R158, R7, !PT ;  /* 0x000000079e077209 */ /* 0x000fe20007810000 */
[----:B------:R-:W0:Y:S01]  /*5bf0*/  MUFU.EX2 R6, R6 ;  /* 0x0000000600067308 */ /* 0x000e220000000800 */
[----:B------:R-:W-:Y:S02]  /*5c00*/  @P6 LOP3.LUT R16, R16, 0x2000, RZ, 0xfc, !PT ;  /* 0x0000200010106812 */ /* 0x000fe400078efcff */
[----:B------:R-:W-:Y:S02]  /*5c10*/  FMNMX.FTZ R7, R159, R7, !PT ;  /* 0x000000079f077209 */ /* 0x000fe40007810000 */
[----:B------:R-:W-:-:S02]  /*5c20*/  LOP3.LUT P6, RZ, R16, 0x100, RZ, 0xc0, !PT ;  /* 0x0000010010ff7812 */ /* 0x000fc400078cc0ff */
[----:B------:R-:W-:Y:S01]  /*5c30*/  FMNMX.FTZ R7, R162, R7, !PT ;  /* 0x00000007a2077209 */ /* 0x000fe20007810000 */
[----:B------:R-:W2:Y:S01]  /*5c40*/  MUFU.EX2 R153, R153 ;  /* 0x0000009900997308 */ /* 0x000ea20000000800 */
[----:B------:R-:W-:Y:S02]  /*5c50*/  LOP3.LUT P0, RZ, R16, 0x40, RZ, 0xc0, !PT ;  /* 0x0000004010ff7812 */ /* 0x000fe4000780c0ff */
[----:B------:R-:W-:Y:S02]  /*5c60*/  FMNMX.FTZ R7, R163, R7, !PT ;  /* 0x00000007a3077209 */ /* 0x000fe40007810000 */
[----:B------:R-:W-:Y:S02]  /*5c70*/  FSEL R167, R167, -INF , !P6 ;  /* 0xff800000a7a77808 */ /* 0x000fe40007000000 */
[----:B------:R-:W-:Y:S01]  /*5c80*/  FMNMX.FTZ R7, R166, R7, !PT ;  /* 0x00000007a6077209 */ /* 0x000fe20007810000 */
[----:B------:R-:W4:Y:S01]  /*5c90*/  MUFU.EX2 R156, R156 ;  /* 0x0000009c009c7308 */ /* 0x000f220000000800 */
[----:B------:R-:W-:Y:S01]  /*5ca0*/  LOP3.LUT P5, RZ, R16, 0x10, RZ, 0xc0, !PT ;  /* 0x0000001010ff7812 */ /* 0x000fe200078ac0ff */
[----:B0-----:R-:W-:Y:S01]  /*5cb0*/  FFMA.FTZ R3, R6, R3, R152 ;  /* 0x0000000306037223 */ /* 0x001fe20000010098 */
[----:B------:R-:W-:Y:S01]  /*5cc0*/  FSEL R170, R170, -INF , !P0 ;  /* 0xff800000aaaa7808 */ /* 0x000fe20004000000 */
[-C--:B------:R-:W-:Y:S01]  /*5cd0*/  FMUL.FTZ R24, R24, R6.reuse ;  /* 0x0000000618187220 */ /* 0x080fe20000410000 */
[----:B------:R-:W-:Y:S01]  /*5ce0*/  FMNMX.FTZ R7, R167, R7, !PT ;  /* 0x00000007a7077209 */ /* 0x000fe20007810000 */
[-C--:B------:R-:W-:Y:S01]  /*5cf0*/  FMUL.FTZ R25, R25, R6.reuse ;  /* 0x0000000619197220 */ /* 0x080fe20000410000 */
[----:B------:R-:W-:Y:S01]  /*5d00*/  FSEL R171, R171, -INF , !P5 ;  /* 0xff800000abab7808 */ /* 0x000fe20006800000 */
[----:B------:R-:W0:Y:S01]  /*5d10*/  MUFU.EX2 R157, R157 ;  /* 0x0000009d009d7308 */ /* 0x000e220000000800 */
[----:B------:R-:W-:Y:S01]  /*5d20*/  LOP3.LUT P5, RZ, R16, 0x4, RZ, 0xc0, !PT ;  /* 0x0000000410ff7812 */ /* 0x000fe200078ac0ff */
[----:B--2---:R-:W-:Y:S01]  /*5d30*/  FADD.FTZ R3, R153, R3 ;  /* 0x0000000399037221 */ /* 0x004fe20000010000 */
[----:B------:R-:W-:Y:S01]  /*5d40*/  FMNMX.FTZ R7, R170, R7, !PT ;  /* 0x00000007aa077209 */ /* 0x000fe20007810000 */
[-C--:B------:R-:W-:Y:S01]  /*5d50*/  FMUL.FTZ R28, R28, R6.reuse ;  /* 0x000000061c1c7220 */ /* 0x080fe20000410000 */
[----:B------:R-:W-:Y:S01]  /*5d60*/  LOP3.LUT P0, RZ, R16, 0x1000, RZ, 0xc0, !PT ;  /* 0x0000100010ff7812 */ /* 0x000fe2000780c0ff */
[-C--:B------:R-:W-:Y:S01]  /*5d70*/  FMUL.FTZ R29, R29, R6.reuse ;  /* 0x000000061d1d7220 */ /* 0x080fe20000410000 */
[----:B------:R-:W-:Y:S01]  /*5d80*/  FSEL R174, R174, -INF , !P5 ;  /* 0xff800000aeae7808 */ /* 0x000fe20006800000 */
[----:B------:R-:W2:Y:S01]  /*5d90*/  MUFU.EX2 R160, R160 ;  /* 0x000000a000a07308 */ /* 0x000ea20000000800 */
[----:B------:R-:W-:Y:S01]  /*5da0*/  FMNMX.FTZ R7, R171, R7, !PT ;  /* 0x00000007ab077209 */ /* 0x000fe20007810000 */
[----:B----4-:R-:W-:Y:S01]  /*5db0*/  FADD.FTZ R3, R156, R3 ;  /* 0x000000039c037221 */ /* 0x010fe20000010000 */
[----:B------:R-:W-:Y:S01]  /*5dc0*/  LOP3.LUT P6, RZ, R16, 0x2000, RZ, 0xc0, !PT ;  /* 0x0000200010ff7812 */ /* 0x000fe200078cc0ff */
[-C--:B------:R-:W-:Y:S01]  /*5dd0*/  FMUL.FTZ R32, R32, R6.reuse ;  /* 0x0000000620207220 */ /* 0x080fe20000410000 */
[----:B------:R-:W-:Y:S01]  /*5de0*/  FSEL R175, R175, -INF , !P0 ;  /* 0xff800000afaf7808 */ /* 0x000fe20004000000 */
[-C--:B------:R-:W-:Y:S01]  /*5df0*/  FMUL.FTZ R33, R33, R6.reuse ;  /* 0x0000000621217220 */ /* 0x080fe20000410000 */
[----:B------:R-:W-:Y:S01]  /*5e00*/  FMNMX.FTZ R7, R174, R7, !PT ;  /* 0x00000007ae077209 */ /* 0x000fe20007810000 */
[----:B------:R-:W4:Y:S01]  /*5e10*/  MUFU.EX2 R161, R161 ;  /* 0x000000a100a17308 */ /* 0x000f220000000800 */
[----:B------:R-:W-:Y:S01]  /*5e20*/  FSEL R178, R178, -INF , !P6 ;  /* 0xff800000b2b27808 */ /* 0x000fe20007000000 */
[----:B0-----:R-:W-:Y:S01]  /*5e30*/  FADD.FTZ R3, R157, R3 ;  /* 0x000000039d037221 */ /* 0x001fe20000010000 */
[----:B------:R-:W-:Y:S01]  /*5e40*/  FMNMX.FTZ R7, R175, R7, !PT ;  /* 0x00000007af077209 */ /* 0x000fe20007810000 */
[----:B------:R-:W-:Y:S01]  /*5e50*/  FMUL.FTZ R36, R36, R6 ;  /* 0x0000000624247220 */ /* 0x000fe20000410000 */
[----:B------:R-:W-:Y:S01]  /*5e60*/  F2FP.SATFINITE.E4M3.F32.PACK_AB_MERGE_C R156, R157, R156, RZ ;  /* 0x0000009c9d9c723e */ /* 0x000fe200048070ff */
[----:B------:R-:W-:Y:S01]  /*5e70*/  FMUL.FTZ R37, R37, R6 ;  /* 0x0000000625257220 */ /* 0x000fe20000410000 */
[----:B------:R-:W-:Y:S01]  /*5e80*/  FMNMX.FTZ R7, R178, R7, !PT ;  /* 0x00000007b2077209 */ /* 0x000fe20007810000 */
[----:B------:R-:W0:Y:S01]  /*5e90*/  MUFU.EX2 R164, R164 ;  /* 0x000000a400a47308 */ /* 0x000e220000000800 */
[----:B------:R-:W-:Y:S01]  /*5ea0*/  F2FP.SATFINITE.E4M3.F32.PACK_AB_MERGE_C R152, R153, R152, R156 ;  /* 0x000000989998723e */ /* 0x000fe2000480709c */
[----:B--2---:R-:W-:Y:S01]  /*5eb0*/  FADD.FTZ R3, R160, R3 ;  /* 0x00000003a0037221 */ /* 0x004fe20000010000 */
[----:B------:R-:W-:Y:S01]  /*5ec0*/  FMNMX.FTZ R7, R179, R7, !PT ;  /* 0x00000007b3077209 */ /* 0x000fe20007810000 */
[-C--:B------:R-:W-:Y:S01]  /*5ed0*/  FMUL.FTZ R40, R40, R6.reuse ;  /* 0x0000000628287220 */ /* 0x080fe20000410000 */
[----:B------:R-:W-:Y:S01]  /*5ee0*/  LOP3.LUT P0, RZ, R16, 0x800, RZ, 0xc0, !PT ;  /* 0x0000080010ff7812 */ /* 0x000fe2000780c0ff */
[----:B------:R-:W-:Y:S01]  /*5ef0*/  FMUL.FTZ R41, R41, R6 ;  /* 0x0000000629297220 */ /* 0x000fe20000410000 */
[----:B------:R-:W-:Y:S01]  /*5f00*/  FMNMX.FTZ R7, R182, R7, !PT ;  /* 0x00000007b6077209 */ /* 0x000fe20007810000 */
[----:B------:R-:W2:Y:S01]  /*5f10*/  MUFU.EX2 R165, R165 ;  /* 0x000000a500a57308 */ /* 0x000ea20000000800 */
[----:B----4-:R-:W-:-:S01]  /*5f20*/  FADD.FTZ R3, R161, R3 ;  /* 0x00000003a1037221 */ /* 0x010fc20000010000 */
[-C--:B------:R-:W-:Y:S01]  /*5f30*/  FMUL.FTZ R44, R44, R6.reuse ;  /* 0x000000062c2c7220 */ /* 0x080fe20000410000 */
[----:B------:R-:W-:Y:S01]  /*5f40*/  FMNMX.FTZ R7, R183, R7, !PT ;  /* 0x00000007b7077209 */ /* 0x000fe20007810000 */
[-C--:B------:R-:W-:Y:S01]  /*5f50*/  FMUL.FTZ R45, R45, R6.reuse ;  /* 0x000000062d2d7220 */ /* 0x080fe20000410000 */
[-C--:B------:R-:W-:Y:S01]  /*5f60*/  FMUL.FTZ R48, R48, R6.reuse ;  /* 0x0000000630307220 */ /* 0x080fe20000410000 */
[-C--:B------:R-:W-:Y:S01]  /*5f70*/  FMUL.FTZ R49, R49, R6.reuse ;  /* 0x0000000631317220 */ /* 0x080fe20000410000 */
[----:B------:R-:W-:Y:S01]  /*5f80*/  FMUL.FTZ R52, R52, R6 ;  /* 0x0000000634347220 */ /* 0x000fe20000410000 */
[----:B------:R-:W4:Y:S01]  /*5f90*/  SHFL.BFLY PT, R9, R7, 0x2, 0x1f ;  /* 0x0c401f0007097f89 */ /* 0x000f2200000e0000 */
[----:B------:R-:W5:Y:S01]  /*5fa0*/  MUFU.EX2 R168, R168 ;  /* 0x000000a800a87308 */ /* 0x000f620000000800 */
        /* <DEDUP_REMOVED lines=16> */
[----:B-----5:R-:W-:-:S01]  /*60b0*/  FADD.FTZ R3, R168, R3 ;  /* 0x00000003a8037221 */ /* 0x020fc20000010000 */
[-C--:B------:R-:W-:Y:S01]  /*60c0*/  FMUL.FTZ R77, R77, R6.reuse ;  /* 0x000000064d4d7220 */ /* 0x080fe20000410000 */
[-C--:B------:R-:W-:Y:S01]  /*60d0*/  FMUL.FTZ R80, R80, R6.reuse ;  /* 0x0000000650507220 */ /* 0x080fe20000410000 */
[-C--:B------:R-:W-:Y:S01]  /*60e0*/  FMUL.FTZ R81, R81, R6.reuse ;  /* 0x0000000651517220 */ /* 0x080fe20000410000 */
[-C--:B------:R-:W-:Y:S01]  /*60f0*/  FMUL.FTZ R84, R84, R6.reuse ;  /* 0x0000000654547220 */ /* 0x080fe20000410000 */
[----:B------:R-:W-:Y:S01]  /*6100*/  FMUL.FTZ R85, R85, R6 ;  /* 0x0000000655557220 */ /* 0x000fe20000410000 */
[----:B----4-:R-:W-:Y:S01]  /*6110*/  FMNMX.FTZ R7, R7, R9, !PT ;  /* 0x0000000907077209 */ /* 0x010fe20007810000 */
[----:B------:R-:W4:Y:S01]  /*6120*/  MUFU.EX2 R173, R173 ;  /* 0x000000ad00ad7308 */ /* 0x000f220000000800 */
[----:B0-----:R-:W-:-:S01]  /*6130*/  FADD.FTZ R3, R169, R3 ;  /* 0x00000003a9037221 */ /* 0x001fc20000010000 */
[-C--:B------:R-:W-:Y:S01]  /*6140*/  FMUL.FTZ R88, R88, R6.reuse ;  /* 0x0000000658587220 */ /* 0x080fe20000410000 */
[-C--:B------:R-:W-:Y:S01]  /*6150*/  FMUL.FTZ R89, R89, R6.reuse ;  /* 0x0000000659597220 */ /* 0x080fe20000410000 */
[----:B------:R-:W0:Y:S01]  /*6160*/  SHFL.BFLY PT, R9, R7, 0x1, 0x1f ;  /* 0x0c201f0007097f89 */ /* 0x000e2200000e0000 */
[-C--:B------:R-:W-:Y:S01]  /*6170*/  FMUL.FTZ R92, R92, R6.reuse ;  /* 0x000000065c5c7220 */ /* 0x080fe20000410000 */
[-C--:B------:R-:W-:Y:S01]  /*6180*/  FMUL.FTZ R93, R93, R6.reuse ;  /* 0x000000065d5d7220 */ /* 0x080fe20000410000 */
[----:B------:R-:W-:Y:S01]  /*6190*/  FMUL.FTZ R96, R96, R6 ;  /* 0x0000000660607220 */ /* 0x000fe20000410000 */
[----:B------:R-:W5:Y:S01]  /*61a0*/  MUFU.EX2 R176, R176 ;  /* 0x000000b000b07308 */ /* 0x000f620000000800 */
        /* <DEDUP_REMOVED lines=8> */
[----:B----4-:R-:W-:-:S01]  /*6230*/  FADD.FTZ R3, R173, R3 ;  /* 0x00000003ad037221 */ /* 0x010fc20000010000 */
[----:B------:R-:W-:Y:S01]  /*6240*/  F2FP.SATFINITE.E4M3.F32.PACK_AB_MERGE_C R156, R173, R172, RZ ;  /* 0x000000acad9c723e */ /* 0x000fe200048070ff */
[-C--:B------:R-:W-:Y:S01]  /*6250*/  FMUL.FTZ R109, R109, R6.reuse ;  /* 0x000000066d6d7220 */ /* 0x080fe20000410000 */
[-C--:B------:R-:W-:Y:S01]  /*6260*/  FMUL.FTZ R112, R112, R6.reuse ;  /* 0x0000000670707220 */ /* 0x080fe20000410000 */
[----:B------:R-:W-:Y:S01]  /*6270*/  FMUL.FTZ R113, R113, R6 ;  /* 0x0000000671717220 */ /* 0x000fe20000410000 */
[----:B------:R-:W-:Y:S01]  /*6280*/  F2FP.SATFINITE.E4M3.F32.PACK_AB_MERGE_C R156, R169, R168, R156 ;  /* 0x000000a8a99c723e */ /* 0x000fe2000480709c */
[----:B------:R-:W-:Y:S01]  /*6290*/  FMUL.FTZ R116, R116, R6 ;  /* 0x0000000674747220 */ /* 0x000fe20000410000 */
[----:B------:R-:W4:Y:S01]  /*62a0*/  MUFU.EX2 R180, R180 ;  /* 0x000000b400b47308 */ /* 0x000f220000000800 */
[----:B-----5:R-:W-:-:S01]  /*62b0*/  FADD.FTZ R3, R176, R3 ;  /* 0x00000003b0037221 */ /* 0x020fc20000010000 */
[-C--:B------:R-:W-:Y:S01]  /*62c0*/  FMUL.FTZ R117, R117, R6.reuse ;  /* 0x0000000675757220 */ /* 0x080fe20000410000 */
[-C--:B------:R-:W-:Y:S01]  /*62d0*/  FMUL.FTZ R120, R120, R6.reuse ;  /* 0x0000000678787220 */ /* 0x080fe20000410000 */
[----:B0-----:R-:W-:Y:S01]  /*62e0*/  FMNMX.FTZ R9, R7, R9, !PT ;  /* 0x0000000907097209 */ /* 0x001fe20007810000 */
[-C--:B------:R-:W-:Y:S01]  /*62f0*/  FMUL.FTZ R121, R121, R6.reuse ;  /* 0x0000000679797220 */ /* 0x080fe20000410000 */
[-C--:B------:R-:W-:Y:S01]  /*6300*/  FMUL.FTZ R124, R124, R6.reuse ;  /* 0x000000067c7c7220 */ /* 0x080fe20000410000 */
[----:B------:R-:W-:Y:S01]  /*6310*/  FMUL.FTZ R125, R125, R6 ;  /* 0x000000067d7d7220 */ /* 0x000fe20000410000 */
[----:B------:R-:W-:Y:S01]  /*6320*/  FSETP.NEU.FTZ.AND P1, PT, R9, -INF , PT ;  /* 0xff8000000900780b */ /* 0x000fe20003f3d000 */
[----:B------:R-:W0:Y:S01]  /*6330*/  MUFU.EX2 R181, R181 ;  /* 0x000000b500b57308 */ /* 0x000e220000000800 */
[----:B--2---:R-:W-:-:S01]  /*6340*/  FADD.FTZ R3, R177, R3 ;  /* 0x00000003b1037221 */ /* 0x004fc20000010000 */
[-C--:B------:R-:W-:Y:S01]  /*6350*/  FMUL.FTZ R128, R128, R6.reuse ;  /* 0x0000000680807220 */ /* 0x080fe20000410000 */
[----:B------:R-:W-:Y:S01]  /*6360*/  FSEL R7, R9, RZ, P1 ;  /* 0x000000ff09077208 */ /* 0x000fe20000800000 */
[-C--:B------:R-:W-:Y:S01]  /*6370*/  FMUL.FTZ R129, R129, R6.reuse ;  /* 0x0000000681817220 */ /* 0x080fe20000410000 */
[-C--:B------:R-:W-:Y:S01]  /*6380*/  FMUL.FTZ R132, R132, R6.reuse ;  /* 0x0000000684847220 */ /* 0x080fe20000410000 */
[-C--:B------:R-:W-:Y:S01]  /*6390*/  FMUL.FTZ R133, R133, R6.reuse ;  /* 0x0000000685857220 */ /* 0x080fe20000410000 */
[----:B------:R-:W-:Y:S01]  /*63a0*/  FMUL.FTZ R136, R136, R6 ;  /* 0x0000000688887220 */ /* 0x000fe20000410000 */
[----:B------:R-:W-:Y:S01]  /*63b0*/  FADD.FTZ R7, -R7, R10 ;  /* 0x0000000a07077221 */ /* 0x000fe20000010100 */
[----:B------:R-:W-:-:S02]  /*63c0*/  IMAD.U32 R10, RZ, RZ, UR40 ;  /* 0x00000028ff0a7e24 */ /* 0x000fc4000f8e00ff */
[----:B----4-:R-:W-:Y:S01]  /*63d0*/  FADD.FTZ R3, R180, R3 ;  /* 0x00000003b4037221 */ /* 0x010fe20000010000 */
[----:B------:R-:W-:Y:S01]  /*63e0*/  FMUL.FTZ R137, R137, R6 ;  /* 0x0000000689897220 */ /* 0x000fe20000410000 */
[----:B------:R-:W-:Y:S01]  /*63f0*/  FMUL.FTZ R7, R7, UR40 ;  /* 0x0000002807077c20 */ /* 0x000fe20008410000 */
[----:B------:R-:W-:-:S01]  /*6400*/  FFMA.FTZ R10, R9, R10, -8 ;  /* 0xc1000000090a7423 */ /* 0x000fc2000001000a */
[-C--:B------:R-:W-:Y:S01]  /*6410*/  FMUL.FTZ R140, R140, R6.reuse ;  /* 0x000000068c8c7220 */ /* 0x080fe20000410000 */
[-C--:B------:R-:W-:Y:S01]  /*6420*/  FMUL.FTZ R141, R141, R6.reuse ;  /* 0x000000068d8d7220 */ /* 0x080fe20000410000 */
[----:B------:R-:W-:Y:S01]  /*6430*/  FMUL.FTZ R144, R144, R6 ;  /* 0x0000000690907220 */ /* 0x000fe20000410000 */
[----:B0-----:R-:W-:-:S01]  /*6440*/  FADD.FTZ R3, R181, R3 ;  /* 0x00000003b5037221 */ /* 0x001fc20000010000 */
[----:B------:R-:W-:Y:S01]  /*6450*/  FSEL R10, R10, RZ, P1 ;  /* 0x000000ff0a0a7208 */ /* 0x000fe20000800000 */
[----:B------:R-:W0:Y:S01]  /*6460*/  MUFU.EX2 R7, R7 ;  /* 0x0000000700077308 */ /* 0x000e220000000800 */
[-C--:B------:R-:W-:Y:S01]  /*6470*/  FMUL.FTZ R145, R145, R6.reuse ;  /* 0x0000000691917220 */ /* 0x080fe20000410000 */
[-C--:B------:R-:W-:Y:S01]  /*6480*/  FMUL.FTZ R148, R148, R6.reuse ;  /* 0x0000000694947220 */ /* 0x080fe20000410000 */
[----:B------:R-:W-:Y:S01]  /*6490*/  FMUL.FTZ R149, R149, R6 ;  /* 0x0000000695957220 */ /* 0x000fe20000410000 */
[--C-:B------:R-:W-:Y:S01]  /*64a0*/  FFMA.FTZ R154, R154, UR40, -R10.reuse ;  /* 0x000000289a9a7c23 */ /* 0x100fe2000801080a */
[----:B------:R-:W-:-:S01]  /*64b0*/  FFMA.FTZ R155, R155, UR40, -R10 ;  /* 0x000000289b9b7c23 */ /* 0x000fc2000801080a */
[--C-:B------:R-:W-:Y:S01]  /*64c0*/  FFMA.FTZ R158, R158, UR40, -R10.reuse ;  /* 0x000000289e9e7c23 */ /* 0x100fe2000801080a */
[----:B------:R-:W-:-:S01]  /*64d0*/  FFMA.FTZ R159, R159, UR40, -R10 ;  /* 0x000000289f9f7c23 */ /* 0x000fc2000801080a */
[----:B------:R2:W4:Y:S01]  /*64e0*/  MUFU.EX2 R153, R154 ;  /* 0x0000009a00997308 */ /* 0x0005220000000800 */
[----:B------:R-:W-:-:S01]  /*64f0*/  FFMA.FTZ R162, R162, UR40, -R10 ;  /* 0x00000028a2a27c23 */ /* 0x000fc2000801080a */
[--C-:B------:R-:W-:Y:S01]  /*6500*/  FFMA.FTZ R163, R163, UR40, -R10.reuse ;  /* 0x00000028a3a37c23 */ /* 0x100fe2000801080a */
[----:B------:R-:W-:-:S01]  /*6510*/  FFMA.FTZ R166, R166, UR40, -R10 ;  /* 0x00000028a6a67c23 */ /* 0x000fc2000801080a */
[--C-:B------:R-:W-:Y:S01]  /*6520*/  FFMA.FTZ R167, R167, UR40, -R10.reuse ;  /* 0x00000028a7a77c23 */ /* 0x100fe2000801080a */
[----:B------:R-:W-:-:S01]  /*6530*/  FFMA.FTZ R170, R170, UR40, -R10 ;  /* 0x00000028aaaa7c23 */ /* 0x000fc2000801080a */
[--C-:B------:R-:W-:Y:S01]  /*6540*/  FFMA.FTZ R171, R171, UR40, -R10.reuse ;  /* 0x00000028abab7c23 */ /* 0x100fe2000801080a */
[----:B------:R-:W-:-:S01]  /*6550*/  FFMA.FTZ R174, R174, UR40, -R10 ;  /* 0x00000028aeae7c23 */ /* 0x000fc2000801080a */
[----:B------:R-:W5:Y:S01]  /*6560*/  MUFU.EX2 R155, R155 ;  /* 0x0000009b009b7308 */ /* 0x000f620000000800 */
[----:B------:R-:W-:-:S01]  /*6570*/  FFMA.FTZ R175, R175, UR40, -R10 ;  /* 0x00000028afaf7c23 */ /* 0x000fc2000801080a */
[--C-:B------:R-:W-:Y:S01]  /*6580*/  FFMA.FTZ R178, R178, UR40, -R10.reuse ;  /* 0x00000028b2b27c23 */ /* 0x100fe2000801080a */
[----:B------:R-:W-:-:S01]  /*6590*/  FFMA.FTZ R179, R179, UR40, -R10 ;  /* 0x00000028b3b37c23 */ /* 0x000fc2000801080a */
[--C-:B------:R-:W-:Y:S01]  /*65a0*/  FFMA.FTZ R182, R182, UR40, -R10.reuse ;  /* 0x00000028b6b67c23 */ /* 0x100fe2000801080a */
[----:B------:R-:W-:-:S01]  /*65b0*/  FFMA.FTZ R10, R183, UR40, -R10 ;  /* 0x00000028b70a7c23 */ /* 0x000fc2000801080a */
[----:B--2---:R-:W-:Y:S01]  /*65c0*/  F2FP.SATFINITE.E4M3.F32.PACK_AB_MERGE_C R154, R165, R164, RZ ;  /* 0x000000a4a59a723e */ /* 0x004fe200048070ff */
[----:B0-----:R-:W-:Y:S01]  /*65d0*/  FMUL.FTZ R26, R26, R7 ;  /* 0x000000071a1a7220 */ /* 0x001fe20000410000 */
[----:B------:R0:W2:Y:S01]  /*65e0*/  MUFU.EX2 R11, R158 ;  /* 0x0000009e000b7308 */ /* 0x0000a20000000800 */
[----:B----4-:R-:W-:-:S01]  /*65f0*/  FFMA.FTZ R4, R7, R4, R153 ;  /* 0x0000000407047223 */ /* 0x010fc20000010099 */
[----:B------:R-:W-:Y:S01]  /*6600*/  F2FP.SATFINITE.E4M3.F32.PACK_AB_MERGE_C R154, R161, R160, R154 ;  /* 0x000000a0a19a723e */ /* 0x000fe2000480709a */
[-C--:B------:R-:W-:Y:S01]  /*6610*/  FMUL.FTZ R27, R27, R7.reuse ;  /* 0x000000071b1b7220 */ /* 0x080fe20000410000 */
[-C--:B------:R-:W-:Y:S01]  /*6620*/  FMUL.FTZ R30, R30, R7.reuse ;  /* 0x000000071e1e7220 */ /* 0x080fe20000410000 */
[-C--:B------:R-:W-:Y:S01]  /*6630*/  FMUL.FTZ R31, R31, R7.reuse ;  /* 0x000000071f1f7220 */ /* 0x080fe20000410000 */
[-C--:B------:R-:W-:Y:S01]  /*6640*/  FMUL.FTZ R34, R34, R7.reuse ;  /* 0x0000000722227220 */ /* 0x080fe20000410000 */
[----:B------:R-:W-:Y:S01]  /*6650*/  FMUL.FTZ R35, R35, R7 ;  /* 0x0000000723237220 */ /* 0x000fe20000410000 */
[----:B------:R-:W4:Y:S01]  /*6660*/  MUFU.EX2 R159, R159 ;  /* 0x0000009f009f7308 */ /* 0x000f220000000800 */
[----:B-----5:R-:W-:-:S01]  /*6670*/  FADD.FTZ R4, R155, R4 ;  /* 0x000000049b047221 */ /* 0x020fc20000010000 */
[----:B0-----:R-:W-:Y:S01]  /*6680*/  F2FP.SATFINITE.E4M3.F32.PACK_AB_MERGE_C R158, R181, R180, RZ ;  /* 0x000000b4b59e723e */ /* 0x001fe200048070ff */
        /* <DEDUP_REMOVED lines=14> */
[C---:B----4-:R-:W-:Y:S01]  /*6770*/  F2FP.SATFINITE.E4M3.F32.PACK_AB_MERGE_C R12, R159.reuse, R11, RZ ;  /* 0x0000000b9f0c723e */ /* 0x050fe200048070ff */
[----:B------:R-:W-:Y:S01]  /*6780*/  FADD.FTZ R159, R159, R4 ;  /* 0x000000049f9f7221 */ /* 0x000fe20000010000 */
[-C--:B------:R-:W-:Y:S01]  /*6790*/  FMUL.FTZ R58, R58, R7.reuse ;  /* 0x000000073a3a7220 */ /* 0x080fe20000410000 */
[----:B------:R-:W-:Y:S01]  /*67a0*/  FMUL.FTZ R59, R59, R7 ;  /* 0x000000073b3b7220 */ /* 0x000fe20000410000 */
[----:B------:R-:W-:Y:S01]  /*67b0*/  F2FP.SATFINITE.E4M3.F32.PACK_AB_MERGE_C R153, R155, R153, R12 ;  /* 0x000000999b99723e */ /* 0x000fe2000480700c */
        /* <DEDUP_REMOVED lines=64> */
[----:B------:R-:W-:Y:S01]  /*6bc0*/  F2FP.SATFINITE.E4M3.F32.PACK_AB_MERGE_C R157, R171, R170, R157 ;  /* 0x000000aaab9d723e */ /* 0x000fe2000480709d */
[----:B------:R-:W-:Y:S01]  /*6bd0*/  FMUL.FTZ R151, R151, R7 ;  /* 0x0000000797977220 */ /* 0x000fe20000410000 */
[----:B------:R-:W2:Y:S01]  /*6be0*/  MUFU.EX2 R182, R182 ;  /* 0x000000b600b67308 */ /* 0x000ea20000000800 */
[----:B----4-:R-:W-:-:S07]  /*6bf0*/  FADD.FTZ R4, R178, R13 ;  /* 0x0000000db2047221 */ /* 0x010fce0000010000 */
[----:B------:R-:W4:Y:S01]  /*6c00*/  MUFU.EX2 R11, R10 ;  /* 0x0000000a000b7308 */ /* 0x000f220000000800 */
[----:B0-----:R-:W-:-:S04]  /*6c10*/  FADD.FTZ R13, R179, R4 ;  /* 0x00000004b30d7221 */ /* 0x001fc80000010000 */
[----:B--2---:R-:W-:Y:S01]  /*6c20*/  FADD.FTZ R4, R182, R13 ;  /* 0x0000000db6047221 */ /* 0x004fe20000010000 */
[----:B----4-:R-:W-:-:S03]  /*6c30*/  F2FP.SATFINITE.E4M3.F32.PACK_AB_MERGE_C R159, R11, R182, RZ ;  /* 0x000000b60b9f723e */ /* 0x010fc600048070ff */
[----:B------:R-:W-:Y:S01]  /*6c40*/  FADD.FTZ R4, R11, R4 ;  /* 0x000000040b047221 */ /* 0x000fe20000010000 */
[----:B------:R-:W-:Y:S01]  /*6c50*/  F2FP.SATFINITE.E4M3.F32.PACK_AB_MERGE_C R159, R179, R178, R159 ;  /* 0x000000b2b39f723e */ /* 0x000fe2000480709f */
[----:B------:R-:W-:Y:S06]  /*6c60*/  @!P0 BRA `(.L_x_1508) ;  /* 0x0000000000048947 */ /* 0x000fec0003800000 */
[----:B------:R-:W-:Y:S01]  /*6c70*/  BPT.TRAP 0x1 ;  /* 0x000000040000795c */ /* 0x000fe20000300000 */
.L_x_1508:
[----:B------:R0:W2:Y:S01]  /*6c80*/  SYNCS.PHASECHK.TRANS64.TRYWAIT P1, [UR45+0x28450], R8 ;  /* 0x02845008ff0075a7 */ /* 0x0000a2000802016d */
[----:B------:R-:W-:Y:S05]  /*6c90*/  @!P0 BRA `(.L_x_1509) ;  /* 0x0000000000048947 */ /* 0x000fea0003800000 */
[----:B------:R-:W-:Y:S01]  /*6ca0*/  BPT.TRAP 0x1 ;  /* 0x000000040000795c */ /* 0x000fe20000300000 */
.L_x_1509:
[----:B------:R-:W-:Y:S01]  /*6cb0*/  VIADD R6, R21, 0x8 ;  /* 0x0000000815067836 */ /* 0x000fe20000000000 */
[----:B--2---:R-:W-:Y:S06]  /*6cc0*/  @P1 BRA `(.L_x_1510) ;  /* 0x0000000000081947 */ /* 0x004fec0003800000 */
[----:B------:R-:W2:Y:S02]  /*6cd0*/  SYNCS.PHASECHK.TRANS64.TRYWAIT P1, [UR45+0x28450], R8 ;  /* 0x02845008ff0075a7 */ /* 0x000ea4000802016d */
[----:B--2---:R-:W-:Y:S05]  /*6ce0*/  @!P1 BRA `(.L_x_1511) ;  /* 0x0000011c00989947 */ /* 0x004fea0003800000 */
.L_x_1510:
[----:B------:R4:W-:Y:S01]  /*6cf0*/  BAR.SYNC.DEFER_BLOCKING R6, 0x100 ;  /* 0x000400060000751d */ /* 0x0009e20000010000 */
[----:B------:R-:W-:-:S05]  /*6d00*/  ULEA UR6, UR38, UR47, 0xa ;  /* 0x0000002f26067291 */ /* 0x000fca000f8e503f */
        /* <DEDUP_REMOVED lines=12> */
.L_x_1512:
[----:B------:R-:W-:Y:S01]  /*6dd0*/  UISETP.GT.AND UP0, UPT, UR43, UR44, UPT ;  /* 0x0000002c2b00728c */ /* 0x000fe2000bf04270 */
[----:B------:R-:W-:Y:S01]  /*6de0*/  IMAD.MOV.U32 R10, RZ, RZ, R9 ;  /* 0x000000ffff0a7224 */ /* 0x000fe200078e0009 */
[----:B------:R-:W-:Y:S01]  /*6df0*/  UIADD3 UR45, UR45, 0x28460, URZ ;  /* 0x000284602d2d7890 */ /* 0x000fe2000fffe03f */
[----:B------:R-:W-:Y:S01]  /*6e00*/  IMAD.MOV.U32 R11, RZ, RZ, R5 ;  /* 0x000000ffff0b7224 */ /* 0x000fe200078e0005 */
[----:B------:R-:W-:Y:S02]  /*6e10*/  UIADD3 UR43, UR43, -0x1, URZ ;  /* 0xffffffff2b2b7890 */ /* 0x000fe4000fffe03f */
[----:B------:R-:W-:Y:S01]  /*6e20*/  PLOP3.LUT P1, PT, PT, PT, UP0, 0x80, 0x0 ;  /* 0x000000000000781c */ /* 0x000fe20003f2f008 */
[----:B------:R-:W-:-:S09]  /*6e30*/  UPRMT UR45, UR53, 0x654, UR45 ;  /* 0x00000654352d7896 */ /* 0x000fd2000800002d */
[----:B------:R-:W-:Y:S03]  /*6e40*/  SYNCS.ARRIVE.TRANS64.RED.A1T0 RZ, [UR45], RZ ;  /* 0x000000ffffff79a7 */ /* 0x000fe6000810042d */
[----:B------:R-:W-:Y:S05]  /*6e50*/  @P1 BRA `(.L_x_1513) ;  /* 0xffffffd800881947 */ /* 0x000fea000383ffff */
.L_x_1494:
[----:B------:R-:W-:Y:S02]  /*6e60*/  UISETP.NE.AND UP1, UPT, UR50, URZ, UPT ;  /* 0x0000003f3200728c */ /* 0x000fe4000bf25270 */
[----:B------:R-:W-:Y:S02]  /*6e70*/  UISETP.NE.AND UP0, UPT, UR46, URZ, UPT ;  /* 0x0000003f2e00728c */ /* 0x000fe4000bf05270 */
[----:B------:R-:W-:Y:S02]  /*6e80*/  UIADD3 UR11, UR48, 0x7f, URZ ;  /* 0x0000007f300b7890 */ /* 0x000fe4000fffe03f */
[----:B------:R-:W-:Y:S02]  /*6e90*/  UIADD3 UR14, UR41, 0x1, -UR42 ;  /* 0x00000001290e7890 */ /* 0x000fe4000fffe82a */
[----:B------:R-:W-:-:S03]  /*6ea0*/  PLOP3.LUT P1, PT, PT, PT, UP0, 0x40, 0x0 ;  /* 0x000000000000781c */ /* 0x000fc60003f2e808 */
[----:B------:R-:W-:Y:S01]  /*6eb0*/  @UP1 ULDC UR6, c[0x0][0x44c] ;  /* 0x0001130000061ab9 */ /* 0x000fe20000000800 */
[----:B------:R-:W-:Y:S01]  /*6ec0*/  @UP1 ULDC UR15, c[0x0][0x450] ;  /* 0x00011400000f1ab9 */ /* 0x000fe20000000800 */
        /* <DEDUP_REMOVED lines=17> */
.L_x_1515:
[----:B------:R-:W-:Y:S02]  /*6fe0*/  ULDC UR18, c[0x0][0x9e4] ;  /* 0x0002790000127ab9 */ /* 0x000fe40000000800 */
[----:B------:R-:W-:-:S11]  /*6ff0*/  UISETP.NE.AND UP0, UPT, UR18, 0x1, UPT ;  /* 0x000000011200788c */ /* 0x000fd6000bf05270 */
[----:B------:R-:W-:Y:S02]  /*7000*/  @UP0 ULDC.64 UR6, c[0x0][0x9e8] ;  /* 0x00027a0000060ab9 */ /* 0x000fe40000000a00 */
[----:B------:R-:W-:-:S04]  /*7010*/  UIMAD.WIDE.U32 UR10, UR14, UR6, URZ ;  /* 0x000000060e0a72a5 */ /* 0x000fc8000f8e003f */
[----:B------:R-:W-:-:S12]  /*7020*/  @UP0 USHF.R.U32.HI UR14, URZ, UR7, UR11 ;  /* 0x000000073f0e0299 */ /* 0x000fd8000801160b */
.L_x_1516:
[----:B------:R-:W-:-:S04]  /*7030*/  UIMAD UR14, UR14, UR18, URZ ;  /* 0x000000120e0e72a4 */ /* 0x000fc8000f8e023f */
[----:B------:R-:W-:-:S04]  /*7040*/  UISETP.LT.AND UP0, UPT, UR15, UR14, UPT ;  /* 0x0000000e0f00728c */ /* 0x000fc8000bf01270 */
[----:B------:R-:W-:-:S12]  /*7050*/  USEL UR15, UR15, UR14, !UP0 ;  /* 0x0000000e0f0f7287 */ /* 0x000fd8000c000000 */
.L_x_1514:
[----:B------:R-:W-:-:S04]  /*7060*/  UIADD3 UR15, UR15, 0x3f, URZ ;  /* 0x0000003f0f0f7890 */ /* 0x000fc8000fffe03f */
        /* <DEDUP_REMOVED lines=8> */
[----:B0-23--:R-:W-:Y:S01]  /*70f0*/  IMAD.MOV.U32 R7, RZ, RZ, R9 ;  /* 0x000000ffff077224 */ /* 0x00dfe200078e0009 */
[----:B------:R-:W-:Y:S01]  /*7100*/  UMOV UR44, UR43 ;  /* 0x0000002b002c7c82 */ /* 0x000fe20008000000 */
[----:B------:R-:W-:-:S07]  /*7110*/  IMAD.MOV.U32 R10, RZ, RZ, R5 ;  /* 0x000000ffff0a7224 */ /* 0x000fce00078e0005 */
.L_x_1528:
        /* <DEDUP_REMOVED lines=8> */
[----:B0-23--:R-:W-:Y:S10]  /*71a0*/  @!P0 BRA `(.L_x_1518) ;  /* 0x0000000000048947 */ /* 0x00dff40003800000 */
[----:B------:R-:W-:Y:S01]  /*71b0*/  BPT.TRAP 0x1 ;  /* 0x000000040000795c */ /* 0x000fe20000300000 */
.L_x_1518:
[----:B------:R-:W0:Y:S01]  /*71c0*/  S2UR UR52, SR_CgaCtaId ;  /* 0x00000000003479c3 */ /* 0x000e220000008800 */
[----:B------:R-:W-:Y:S01]  /*71d0*/  UMOV UR6, 0x400 ;  /* 0x0000040000067882 */ /* 0x000fe20000000000 */
[----:B------:R-:W-:-:S05]  /*71e0*/  IMAD.U32 R6, RZ, RZ, UR39 ;  /* 0x00000027ff067e24 */ /* 0x000fca000f8e00ff */
[----:B------:R-:W-:Y:S01]  /*71f0*/  SHF.L.U32 R6, R6, 0x1f, RZ ;  /* 0x0000001f06067819 */ /* 0x000fe200000006ff */
[----:B0-----:R-:W-:-:S04]  /*7200*/  ULEA UR6, UR52, UR6, 0x18 ;  /* 0x0000000634067291 */ /* 0x001fc8000f8ec03f */
[----:B------:R-:W-:-:S09]  /*7210*/  ULEA UR43, UR38, UR6, 0x3 ;  /* 0x00000006262b7291 */ /* 0x000fd2000f8e183f */
[----:B------:R0:W2:Y:S01]  /*7220*/  SYNCS.PHASECHK.TRANS64.TRYWAIT P1, [UR43+0x28430], R6 ;  /* 0x02843006ff0075a7 */ /* 0x0000a2000802016b */
[----:B------:R-:W-:Y:S05]  /*7230*/  @!P0 BRA `(.L_x_1519) ;  /* 0x0000000000048947 */ /* 0x000fea0003800000 */
[----:B------:R-:W-:Y:S01]  /*7240*/  BPT.TRAP 0x1 ;  /* 0x000000040000795c */ /* 0x000fe20000300000 */
.L_x_1519:
[----:B--2---:R-:W-:Y:S05]  /*7250*/  @P1 BRA `(.L_x_1520) ;  /* 0x0000000000081947 */ /* 0x004fea0003800000 */
[----:B------:R-:W2:Y:S02]  /*7260*/  SYNCS.PHASECHK.TRANS64.TRYWAIT P1, [UR43+0x28430], R6 ;  /* 0x02843006ff0075a7 */ /* 0x000ea4000802016b */
[----:B--2---:R-:W-:Y:S05]  /*7270*/  @!P1 BRA `(.L_x_1521) ;  /* 0x00000118004c9947 */ /* 0x004fea0003800000 */
.L_x_1520:
        /* <DEDUP_REMOVED lines=47> */
.L_x_1522:
[----:B--2---:R-:W-:Y:S01]  /*7570*/  FMNMX.FTZ R5, R152, R10, !PT ;  /* 0x0000000a98057209 */ /* 0x004fe20007810000 */
[----:B------:R-:W-:-:S03]  /*7580*/  UIADD3 UR6, UR43, 0x28440, URZ ;  /* 0x000284402b067890 */ /* 0x000fc6000fffe03f */
        /* <DEDUP_REMOVED lines=17> */
[----:B------:R-:W2:Y:S02]  /*76a0*/  SHFL.BFLY PT, R8, R5, 0x2, 0x1f ;  /* 0x0c401f0005087f89 */ /* 0x000ea400000e0000 */
[----:B--2---:R-:W-:-:S05]  /*76b0*/  FMNMX.FTZ R5, R5, R8, !PT ;  /* 0x0000000805057209 */ /* 0x004fca0007810000 */
[----:B------:R-:W2:Y:S02]  /*76c0*/  SHFL.BFLY PT, R8, R5, 0x1, 0x1f ;  /* 0x0c201f0005087f89 */ /* 0x000ea400000e0000 */
[----:B--2---:R-:W-:Y:S01]  /*76d0*/  FMNMX.FTZ R5, R5, R8, !PT ;  /* 0x0000000805057209 */ /* 0x004fe20007810000 */
[----:B------:R-:W-:-:S04]  /*76e0*/  IMAD.U32 R8, RZ, RZ, UR40 ;  /* 0x00000028ff087e24 */ /* 0x000fc8000f8e00ff */
[C---:B------:R-:W-:Y:S01]  /*76f0*/  FADD.FTZ R9, -R5.reuse, R10 ;  /* 0x0000000a05097221 */ /* 0x040fe20000010100 */
[----:B------:R-:W-:-:S03]  /*7700*/  FFMA.FTZ R8, R5, R8, -8 ;  /* 0xc100000005087423 */ /* 0x000fc60000010008 */
[----:B------:R-:W-:Y:S01]  /*7710*/  FMUL.FTZ R9, R9, UR40 ;  /* 0x0000002809097c20 */ /* 0x000fe20008410000 */
[----:B------:R-:W-:-:S01]  /*7720*/  FFMA.FTZ R152, R152, UR40, -R8 ;  /* 0x0000002898987c23 */ /* 0x000fc20008010808 */
[--C-:B------:R-:W-:Y:S01]  /*7730*/  FFMA.FTZ R153, R153, UR40, -R8.reuse ;  /* 0x0000002899997c23 */ /* 0x100fe20008010808 */
[----:B------:R-:W-:-:S01]  /*7740*/  FFMA.FTZ R156, R156, UR40, -R8 ;  /* 0x000000289c9c7c23 */ /* 0x000fc20008010808 */
[----:B------:R2:W3:Y:S01]  /*7750*/  MUFU.EX2 R10, R9 ;  /* 0x00000009000a7308 */ /* 0x0004e20000000800 */
        /* <DEDUP_REMOVED lines=8> */
[----:B--2---:R-:W-:Y:S01]  /*77e0*/  FMNMX.FTZ R9, R154, R7, !PT ;  /* 0x000000079a097209 */ /* 0x004fe20007810000 */
[--C-:B------:R-:W-:Y:S01]  /*77f0*/  FFMA.FTZ R172, R172, UR40, -R8.reuse ;  /* 0x00000028acac7c23 */ /* 0x100fe20008010808 */
[----:B------:R-:W-:-:S01]  /*7800*/  FFMA.FTZ R173, R173, UR40, -R8 ;  /* 0x00000028adad7c23 */ /* 0x000fc20008010808 */
[--C-:B------:R-:W-:Y:S01]  /*7810*/  FFMA.FTZ R176, R176, UR40, -R8.reuse ;  /* 0x00000028b0b07c23 */ /* 0x100fe20008010808 */
[----:B------:R-:W-:Y:S01]  /*7820*/  FMNMX.FTZ R9, R155, R9, !PT ;  /* 0x000000099b097209 */ /* 0x000fe20007810000 */
[--C-:B------:R-:W-:Y:S01]  /*7830*/  FFMA.FTZ R177, R177, UR40, -R8.reuse ;  /* 0x00000028b1b17c23 */ /* 0x100fe20008010808 */
[----:B------:R-:W-:-:S01]  /*7840*/  FFMA.FTZ R180, R180, UR40, -R8 ;  /* 0x00000028b4b47c23 */ /* 0x000fc20008010808 */
[----:B------:R-:W2:Y:S01]  /*7850*/  MUFU.EX2 R153, R153 ;  /* 0x0000009900997308 */ /* 0x000ea20000000800 */
[----:B------:R-:W-:Y:S01]  /*7860*/  FMNMX.FTZ R9, R158, R9, !PT ;  /* 0x000000099e097209 */ /* 0x000fe20007810000 */
[----:B------:R-:W-:Y:S01]  /*7870*/  FFMA.FTZ R8, R181, UR40, -R8 ;  /* 0x00000028b5087c23 */ /* 0x000fe20008010808 */
[-C--:B---3--:R-:W-:Y:S01]  /*7880*/  FMUL.FTZ R24, R24, R10.reuse ;  /* 0x0000000a18187220 */ /* 0x088fe20000410000 */
[-C--:B------:R-:W-:Y:S01]  /*7890*/  FMUL.FTZ R25, R25, R10.reuse ;  /* 0x0000000a19197220 */ /* 0x080fe20000410000 */
[----:B------:R-:W-:Y:S01]  /*78a0*/  FMNMX.FTZ R9, R159, R9, !PT ;  /* 0x000000099f097209 */ /* 0x000fe20007810000 */
[-C--:B------:R-:W-:Y:S01]  /*78b0*/  FMUL.FTZ R28, R28, R10.reuse ;  /* 0x0000000a1c1c7220 */ /* 0x080fe20000410000 */
[-C--:B------:R-:W-:Y:S01]  /*78c0*/  FMUL.FTZ R29, R29, R10.reuse ;  /* 0x0000000a1d1d7220 */ /* 0x080fe20000410000 */
[----:B------:R-:W3:Y:S01]  /*78d0*/  MUFU.EX2 R156, R156 ;  /* 0x0000009c009c7308 */ /* 0x000ee20000000800 */
[----:B------:R-:W-:Y:S01]  /*78e0*/  FMNMX.FTZ R9, R162, R9, !PT ;  /* 0x00000009a2097209 */ /* 0x000fe20007810000 */
[----:B----4-:R-:W-:Y:S01]  /*78f0*/  FFMA.FTZ R3, R10, R3, R152 ;  /* 0x000000030a037223 */ /* 0x010fe20000010098 */
[-C--:B------:R-:W-:Y:S01]  /*7900*/  FMUL.FTZ R32, R32, R10.reuse ;  /* 0x0000000a20207220 */ /* 0x080fe20000410000 */
[-C--:B------:R-:W-:Y:S01]  /*7910*/  FMUL.FTZ R33, R33, R10.reuse ;  /* 0x0000000a21217220 */ /* 0x080fe20000410000 */
[----:B------:R-:W-:Y:S01]  /*7920*/  FMNMX.FTZ R9, R163, R9, !PT ;  /* 0x00000009a3097209 */ /* 0x000fe20007810000 */
[-C--:B------:R-:W-:Y:S01]  /*7930*/  FMUL.FTZ R36, R36, R10.reuse ;  /* 0x0000000a24247220 */ /* 0x080fe20000410000 */
[-C--:B------:R-:W-:Y:S01]  /*7940*/  FMUL.FTZ R37, R37, R10.reuse ;  /* 0x0000000a25257220 */ /* 0x080fe20000410000 */
[----:B------:R-:W4:Y:S01]  /*7950*/  MUFU.EX2 R157, R157 ;  /* 0x0000009d009d7308 */ /* 0x000f220000000800 */
[----:B------:R-:W-:Y:S01]  /*7960*/  FMNMX.FTZ R9, R166, R9, !PT ;  /* 0x00000009a6097209 */ /* 0x000fe20007810000 */
[----:B--2---:R-:W-:Y:S01]  /*7970*/  FADD.FTZ R3, R153, R3 ;  /* 0x0000000399037221 */ /* 0x004fe20000010000 */
[-C--:B------:R-:W-:Y:S01]  /*7980*/  FMUL.FTZ R40, R40, R10.reuse ;  /* 0x0000000a28287220 */ /* 0x080fe20000410000 */
[-C--:B------:R-:W-:Y:S01]  /*7990*/  FMUL.FTZ R41, R41, R10.reuse ;  /* 0x0000000a29297220 */ /* 0x080fe20000410000 */
[----:B------:R-:W-:Y:S01]  /*79a0*/  FMNMX.FTZ R9, R167, R9, !PT ;  /* 0x00000009a7097209 */ /* 0x000fe20007810000 */
[-C--:B------:R-:W-:Y:S01]  /*79b0*/  FMUL.FTZ R44, R44, R10.reuse ;  /* 0x0000000a2c2c7220 */ /* 0x080fe20000410000 */
[-C--:B------:R-:W-:Y:S01]  /*79c0*/  FMUL.FTZ R45, R45, R10.reuse ;  /* 0x0000000a2d2d7220 */ /* 0x080fe20000410000 */
[----:B------:R-:W2:Y:S01]  /*79d0*/  MUFU.EX2 R160, R160 ;  /* 0x000000a000a07308 */ /* 0x000ea20000000800 */
[----:B------:R-:W-:Y:S01]  /*79e0*/  FMNMX.FTZ R9, R170, R9, !PT ;  /* 0x00000009aa097209 */ /* 0x000fe20007810000 */
[----:B---3--:R-:W-:Y:S01]  /*79f0*/  FADD.FTZ R3, R156, R3 ;  /* 0x000000039c037221 */ /* 0x008fe20000010000 */
[-C--:B------:R-:W-:Y:S01]  /*7a00*/  FMUL.FTZ R48, R48, R10.reuse ;  /* 0x0000000a30307220 */ /* 0x080fe20000410000 */
[-C--:B------:R-:W-:Y:S01]  /*7a10*/  FMUL.FTZ R49, R49, R10.reuse ;  /* 0x0000000a31317220 */ /* 0x080fe20000410000 */
[----:B------:R-:W-:Y:S01]  /*7a20*/  FMNMX.FTZ R9, R171, R9, !PT ;  /* 0x00000009ab097209 */ /* 0x000fe20007810000 */
[-C--:B------:R-:W-:Y:S01]  /*7a30*/  FMUL.FTZ R52, R52, R10.reuse ;  /* 0x0000000a34347220 */ /* 0x080fe20000410000 */
[----:B------:R-:W-:Y:S01]  /*7a40*/  FMUL.FTZ R53, R53, R10 ;  /* 0x0000000a35357220 */ /* 0x000fe20000410000 */
[----:B------:R-:W3:Y:S01]  /*7a50*/  MUFU.EX2 R161, R161 ;  /* 0x000000a100a17308 */ /* 0x000ee20000000800 */
[----:B------:R-:W-:Y:S01]  /*7a60*/  FMNMX.FTZ R9, R174, R9, !PT ;  /* 0x00000009ae097209 */ /* 0x000fe20007810000 */
[C---:B----4-:R-:W-:Y:S01]  /*7a70*/  FADD.FTZ R3, R157.reuse, R3 ;  /* 0x000000039d037221 */ /* 0x050fe20000010000 */
[----:B------:R-:W-:Y:S01]  /*7a80*/  F2FP.SATFINITE.E4M3.F32.PACK_AB_MERGE_C R156, R157, R156, RZ ;  /* 0x0000009c9d9c723e */ /* 0x000fe200048070ff */
[-C--:B------:R-:W-:Y:S01]  /*7a90*/  FMUL.FTZ R56, R56, R10.reuse ;  /* 0x0000000a38387220 */ /* 0x080fe20000410000 */
[----:B------:R-:W-:Y:S01]  /*7aa0*/  FMNMX.FTZ R9, R175, R9, !PT ;  /* 0x00000009af097209 */ /* 0x000fe20007810000 */
[----:B------:R-:W-:Y:S01]  /*7ab0*/  FMUL.FTZ R57, R57, R10 ;  /* 0x0000000a39397220 */ /* 0x000fe20000410000 */
[----:B------:R-:W-:Y:S01]  /*7ac0*/  F2FP.SATFINITE.E4M3.F32.PACK_AB_MERGE_C R152, R153, R152, R156 ;  /* 0x000000989998723e */ /* 0x000fe2000480709c */
        /* <DEDUP_REMOVED lines=16> */
[----:B------:R-:W-:Y:S01]  /*7bd0*/  MUFU.EX2 R168, R168 ;  /* 0x000000a800a87308 */ /* 0x000fe20000000800 */
[----:B----4-:R-:W-:-:S01]  /*7be0*/  FADD.FTZ R3, R164, R3 ;  /* 0x00000003a4037221 */ /* 0x010fc20000010000 */
[----:B------:R-:W3:Y:S01]  /*7bf0*/  SHFL.BFLY PT, R9, R11, 0x2, 0x1f ;  /* 0x0c401f000b097f89 */ /* 0x000ee200000e0000 */
[-C--:B------:R-:W-:Y:S01]  /*7c00*/  FMUL.FTZ R76, R76, R10.reuse ;  /* 0x0000000a4c4c7220 */ /* 0x080fe20000410000 */
[-C--:B------:R-:W-:Y:S01]  /*7c10*/  FMUL.FTZ R77, R77, R10.reuse ;  /* 0x0000000a4d4d7220 */ /* 0x080fe20000410000 */
[-C--:B------:R-:W-:Y:S01]  /*7c20*/  FMUL.FTZ R80, R80, R10.reuse ;  /* 0x0000000a50507220 */ /* 0x080fe20000410000 */
[-C--:B------:R-:W-:Y:S01]  /*7c30*/  FMUL.FTZ R81, R81, R10.reuse ;  /* 0x0000000a51517220 */ /* 0x080fe20000410000 */
[----:B------:R-:W-:Y:S01]  /*7c40*/  FMUL.FTZ R84, R84, R10 ;  /* 0x0000000a54547220 */ /* 0x000fe20000410000 */
[----:B------:R-:W-:Y:S01]  /*7c50*/  MUFU.EX2 R169, R169 ;  /* 0x000000a900a97308 */ /* 0x000fe20000000800 */
[----:B--2---:R-:W-:-:S01]  /*7c60*/  FADD.FTZ R3, R165, R3 ;  /* 0x00000003a5037221 */ /* 0x004fc20000010000 */
        /* <DEDUP_REMOVED lines=16> */
[----:B---3--:R-:W-:Y:S01]  /*7d70*/  FMNMX.FTZ R11, R11, R9, !PT ;  /* 0x000000090b0b7209 */ /* 0x008fe20007810000 */
[-C--:B------:R-:W-:Y:S01]  /*7d80*/  FMUL.FTZ R113, R113, R10.reuse ;  /* 0x0000000a71717220 */ /* 0x080fe20000410000 */
[-C--:B------:R-:W-:Y:S01]  /*7d90*/  FMUL.FTZ R116, R116, R10.reuse ;  /* 0x0000000a74747220 */ /* 0x080fe20000410000 */
[-C--:B------:R-:W-:Y:S01]  /*7da0*/  FMUL.FTZ R117, R117, R10.reuse ;  /* 0x0000000a75757220 */ /* 0x080fe20000410000 */
[-C--:B------:R-:W-:Y:S01]  /*7db0*/  FMUL.FTZ R120, R120, R10.reuse ;  /* 0x0000000a78787220 */ /* 0x080fe20000410000 */
[----:B------:R-:W3:Y:S01]  /*7dc0*/  SHFL.BFLY PT, R9, R11, 0x1, 0x1f ;  /* 0x0c201f000b097f89 */ /* 0x000ee200000e0000 */
        /* <DEDUP_REMOVED lines=9> */
[----:B--2---:R-:W-:Y:S01]  /*7e60*/  F2FP.SATFINITE.E4M3.F32.PACK_AB_MERGE_C R156, R173, R172, RZ ;  /* 0x000000acad9c723e */ /* 0x004fe200048070ff */
        /* <DEDUP_REMOVED lines=8> */
[----:B------:R-:W-:Y:S01]  /*7ef0*/  FMUL.FTZ R149, R149, R10 ;  /* 0x0000000a95957220 */ /* 0x000fe20000410000 */
[----:B------:R-:W-:-:S02]  /*7f00*/  F2FP.SATFINITE.E4M3.F32.PACK_AB_MERGE_C R156, R169, R168, R156 ;  /* 0x000000a8a99c723e */ /* 0x000fc4000480709c */
[----:B---3--:R-:W-:Y:S01]  /*7f10*/  FMNMX.FTZ R9, R11, R9, !PT ;  /* 0x000000090b097209 */ /* 0x008fe20007810000 */
[----:B------:R-:W-:Y:S02]  /*7f20*/  IMAD.U32 R11, RZ, RZ, UR40 ;  /* 0x00000028ff0b7e24 */ /* 0x000fe4000f8e00ff */
[----:B------:R-:W-:Y:S02]  /*7f30*/  MUFU.EX2 R8, R8 ;  /* 0x0000000800087308 */ /* 0x000fe40000000800 */
[----:B------:R-:W-:-:S01]  /*7f40*/  FFMA.FTZ R11, R9, R11, -8 ;  /* 0xc1000000090b7423 */ /* 0x000fc2000001000b */
[----:B------:R-:W-:-:S03]  /*7f50*/  FADD.FTZ R7, -R9, R7 ;  /* 0x0000000709077221 */ /* 0x000fc60000010100 */
[--C-:B------:R-:W-:Y:S01]  /*7f60*/  FFMA.FTZ R154, R154, UR40, -R11.reuse ;  /* 0x000000289a9a7c23 */ /* 0x100fe2000801080b */
[----:B------:R-:W-:Y:S01]  /*7f70*/  FMUL.FTZ R7, R7, UR40 ;  /* 0x0000002807077c20 */ /* 0x000fe20008410000 */
[--C-:B------:R-:W-:Y:S01]  /*7f80*/  FFMA.FTZ R155, R155, UR40, -R11.reuse ;  /* 0x000000289b9b7c23 */ /* 0x100fe2000801080b */
[----:B------:R-:W-:-:S01]  /*7f90*/  FFMA.FTZ R158, R158, UR40, -R11 ;  /* 0x000000289e9e7c23 */ /* 0x000fc2000801080b */
[--C-:B------:R-:W-:Y:S01]  /*7fa0*/  FFMA.FTZ R159, R159, UR40, -R11.reuse ;  /* 0x000000289f9f7c23 */ /* 0x100fe2000801080b */
[----:B------:R-:W-:-:S01]  /*7fb0*/  FFMA.FTZ R162, R162, UR40, -R11 ;  /* 0x00000028a2a27c23 */ /* 0x000fc2000801080b */
        /* <DEDUP_REMOVED lines=10> */
[--C-:B------:R-:W-:Y:S01]  /*8060*/  FFMA.FTZ R179, R179, UR40, -R11.reuse ;  /* 0x00000028b3b37c23 */ /* 0x100fe2000801080b */
[----:B------:R-:W-:-:S01]  /*8070*/  FFMA.FTZ R182, R182, UR40, -R11 ;  /* 0x00000028b6b67c23 */ /* 0x000fc2000801080b */
[----:B------:R-:W-:-:S04]  /*8080*/  FFMA.FTZ R11, R183, UR40, -R11 ;  /* 0x00000028b70b7c23 */ /* 0x000fc8000801080b */
[----:B------:R-:W3:Y:S08]  /*8090*/  MUFU.EX2 R155, R155 ;  /* 0x0000009b009b7308 */ /* 0x000ef00000000800 */
[----:B------:R-:W4:Y:S01]  /*80a0*/  MUFU.EX2 R158, R158 ;  /* 0x0000009e009e7308 */ /* 0x000f220000000800 */
        /* <DEDUP_REMOVED lines=22> */
[-C--:B------:R-:W-:Y:S01]  /*8210*/  FMUL.FTZ R59, R59, R7.reuse ;  /* 0x000000073b3b7220 */ /* 0x080fe20000410000 */
[----:B------:R-:W4:Y:S01]  /*8220*/  MUFU.EX2 R163, R163 ;  /* 0x000000a300a37308 */ /* 0x000f220000000800 */
[C---:B--2---:R-:W-:Y:S01]  /*8230*/  F2FP.SATFINITE.E4M3.F32.PACK_AB_MERGE_C R153, R159.reuse, R158, RZ ;  /* 0x0000009e9f99723e */ /* 0x044fe200048070ff */
[----:B------:R-:W-:Y:S01]  /*8240*/  FADD.FTZ R159, R159, R4 ;  /* 0x000000049f9f7221 */ /* 0x000fe20000010000 */
[----:B------:R-:W-:Y:S01]  /*8250*/  F2FP.SATFINITE.E4M3.F32.PACK_AB_MERGE_C R158, R8, R180, RZ ;  /* 0x000000b4089e723e */ /* 0x000fe200048070ff */
[-C--:B------:R-:W-:Y:S01]  /*8260*/  FMUL.FTZ R62, R62, R7.reuse ;  /* 0x000000073e3e7220 */ /* 0x080fe20000410000 */
[----:B------:R-:W-:Y:S01]  /*8270*/  F2FP.SATFINITE.E4M3.F32.PACK_AB_MERGE_C R153, R155, R154, R153 ;  /* 0x0000009a9b99723e */ /* 0x000fe20004807099 */
[----:B------:R-:W-:Y:S01]  /*8280*/  FMUL.FTZ R63, R63, R7 ;  /* 0x000000073f3f7220 */ /* 0x000fe20000410000 */
[----:B------:R-:W-:Y:S01]  /*8290*/  F2FP.SATFINITE.E4M3.F32.PACK_AB_MERGE_C R154, R165, R164, RZ ;  /* 0x000000a4a59a723e */ /* 0x000fe200048070ff */
[----:B------:R-:W2:Y:S01]  /*82a0*/  MUFU.EX2 R166, R166 ;  /* 0x000000a600a67308 */ /* 0x000ea20000000800 */
[----:B---3--:R-:W-:-:S01]  /*82b0*/  FADD.FTZ R4, R162, R159 ;  /* 0x0000009fa2047221 */ /* 0x008fc20000010000 */
[-C--:B------:R-:W-:Y:S01]  /*82c0*/  FMUL.FTZ R66, R66, R7.reuse ;  /* 0x0000000742427220 */ /* 0x080fe20000410000 */
[----:B------:R-:W-:Y:S01]  /*82d0*/  F2FP.SATFINITE.E4M3.F32.PACK_AB_MERGE_C R154, R161, R160, R154 ;  /* 0x000000a0a19a723e */ /* 0x000fe2000480709a */
        /* <DEDUP_REMOVED lines=21> */
[C---:B---3--:R-:W-:Y:S01]  /*8430*/  F2FP.SATFINITE.E4M3.F32.PACK_AB_MERGE_C R155, R167.reuse, R166, RZ ;  /* 0x000000a6a79b723e */ /* 0x048fe200048070ff */
[----:B------:R-:W-:Y:S01]  /*8440*/  FADD.FTZ R167, R167, R4 ;  /* 0x00000004a7a77221 */ /* 0x000fe20000010000 */
[----:B------:R-:W-:-:S01]  /*8450*/  FADD.FTZ R4, R168, R3 ;  /* 0x00000003a8047221 */ /* 0x000fc20000010000 */
[-C--:B------:R-:W-:Y:S01]  /*8460*/  FMUL.FTZ R99, R99, R7.reuse ;  /* 0x0000000763637220 */ /* 0x080fe20000410000 */
[----:B------:R-:W-:Y:S01]  /*8470*/  F2FP.SATFINITE.E4M3.F32.PACK_AB_MERGE_C R155, R163, R162, R155 ;  /* 0x000000a2a39b723e */ /* 0x000fe2000480709b */
[----:B------:R-:W-:Y:S01]  /*8480*/  FMUL.FTZ R102, R102, R7 ;  /* 0x0000000766667220 */ /* 0x000fe20000410000 */
[----:B------:R-:W-:-:S01]  /*8490*/  FADD.FTZ R3, R169, R4 ;  /* 0x00000004a9037221 */ /* 0x000fc20000010000 */
[----:B------:R-:W3:Y:S01]  /*84a0*/  MUFU.EX2 R174, R174 ;  /* 0x000000ae00ae7308 */ /* 0x000ee20000000800 */
[----:B----4-:R-:W-:-:S01]  /*84b0*/  FADD.FTZ R4, R170, R167 ;  /* 0x000000a7aa047221 */ /* 0x010fc20000010000 */
[----:B------:R-:W-:Y:S01]  /*84c0*/  FMUL.FTZ R103, R103, R7 ;  /* 0x0000000767677220 */ /* 0x000fe20000410000 */
[----:B------:R-:W-:-:S01]  /*84d0*/  FADD.FTZ R12, R172, R3 ;  /* 0x00000003ac0c7221 */ /* 0x000fc20000010000 */
[-C--:B------:R-:W-:Y:S01]  /*84e0*/  FMUL.FTZ R106, R106, R7.reuse ;  /* 0x000000076a6a7220 */ /* 0x080fe20000410000 */
[-C--:B------:R-:W-:Y:S01]  /*84f0*/  FMUL.FTZ R107, R107, R7.reuse ;  /* 0x000000076b6b7220 */ /* 0x080fe20000410000 */
[----:B------:R-:W-:Y:S01]  /*8500*/  FMUL.FTZ R110, R110, R7 ;  /* 0x000000076e6e7220 */ /* 0x000fe20000410000 */
[----:B------:R-:W-:-:S01]  /*8510*/  FADD.FTZ R13, R173, R12 ;  /* 0x0000000cad0d7221 */ /* 0x000fc20000010000 */
[----:B------:R-:W4:Y:S01]  /*8520*/  MUFU.EX2 R175, R175 ;  /* 0x000000af00af7308 */ /* 0x000f220000000800 */
[----:B--2---:R-:W-:-:S01]  /*8530*/  FADD.FTZ R3, R171, R4 ;  /* 0x00000004ab037221 */ /* 0x004fc20000010000 */
[----:B------:R-:W-:Y:S01]  /*8540*/  FMUL.FTZ R111, R111, R7 ;  /* 0x000000076f6f7220 */ /* 0x000fe20000410000 */
[----:B------:R-:W-:-:S01]  /*8550*/  FADD.FTZ R12, R176, R13 ;  /* 0x0000000db00c7221 */ /* 0x000fc20000010000 */
[-C--:B------:R-:W-:Y:S01]  /*8560*/  FMUL.FTZ R114, R114, R7.reuse ;  /* 0x0000000772727220 */ /* 0x080fe20000410000 */
[-C--:B------:R-:W-:Y:S01]  /*8570*/  FMUL.FTZ R115, R115, R7.reuse ;  /* 0x0000000773737220 */ /* 0x080fe20000410000 */
[----:B------:R-:W-:Y:S01]  /*8580*/  FMUL.FTZ R118, R118, R7 ;  /* 0x0000000776767220 */ /* 0x000fe20000410000 */
[----:B------:R-:W-:-:S01]  /*8590*/  FADD.FTZ R13, R177, R12 ;  /* 0x0000000cb10d7221 */ /* 0x000fc20000010000 */
        /* <DEDUP_REMOVED lines=26> */
[-C--:B------:R-:W-:Y:S01]  /*8740*/  FMUL.FTZ R150, R150, R7.reuse ;  /* 0x0000000796967220 */ /* 0x080fe20000410000 */
[----:B------:R-:W-:Y:S01]  /*8750*/  FMUL.FTZ R151, R151, R7 ;  /* 0x0000000797977220 */ /* 0x000fe20000410000 */
[----:B------:R-:W-:-:S02]  /*8760*/  F2FP.SATFINITE.E4M3.F32.PACK_AB_MERGE_C R157, R171, R170, R157 ;  /* 0x000000aaab9d723e */ /* 0x000fc4000480709d */
[----:B------:R-:W-:Y:S01]  /*8770*/  F2FP.SATFINITE.E4M3.F32.PACK_AB_MERGE_C R158, R177, R176, R158 ;  /* 0x000000b0b19e723e */ /* 0x000fe2000480709e */
[----:B----4-:R-:W-:Y:S01]  /*8780*/  FADD.FTZ R4, R182, R13 ;  /* 0x0000000db6047221 */ /* 0x010fe20000010000 */
[----:B--2---:R-:W-:-:S03]  /*8790*/  F2FP.SATFINITE.E4M3.F32.PACK_AB_MERGE_C R159, R11, R182, RZ ;  /* 0x000000b60b9f723e */ /* 0x004fc600048070ff */
[----:B------:R-:W-:Y:S01]  /*87a0*/  FADD.FTZ R4, R11, R4 ;  /* 0x000000040b047221 */ /* 0x000fe20000010000 */
[----:B------:R-:W-:Y:S01]  /*87b0*/  F2FP.SATFINITE.E4M3.F32.PACK_AB_MERGE_C R159, R179, R178, R159 ;  /* 0x000000b2b39f723e */ /* 0x000fe2000480709f */
[----:B------:R-:W-:Y:S06]  /*87c0*/  @!P0 BRA `(.L_x_1523) ;  /* 0x0000000000048947 */ /* 0x000fec0003800000 */
[----:B------:R-:W-:Y:S01]  /*87d0*/  BPT.TRAP 0x1 ;  /* 0x000000040000795c */ /* 0x000fe20000300000 */
.L_x_1523:
[----:B------:R2:W3:Y:S01]  /*87e0*/  SYNCS.PHASECHK.TRANS64.TRYWAIT P1, [UR43+0x28450], R6 ;  /* 0x02845006ff0075a7 */ /* 0x0004e2000802016b */
[----:B------:R-:W-:Y:S05]  /*87f0*/  @!P0 BRA `(.L_x_1524) ;  /* 0x0000000000048947 */ /* 0x000fea0003800000 */
[----:B------:R-:W-:Y:S01]  /*8800*/  BPT.TRAP 0x1 ;  /* 0x000000040000795c */ /* 0x000fe20000300000 */
.L_x_1524:
[----:B------:R-:W-:Y:S01]  /*8810*/  VIADD R7, R14, 0x8 ;  /* 0x000000080e077836 */ /* 0x000fe20000000000 */
[----:B---3--:R-:W-:Y:S06]  /*8820*/  @P1 BRA `(.L_x_1525) ;  /* 0x0000000000081947 */ /* 0x008fec0003800000 */
[----:B------:R-:W3:Y:S02]  /*8830*/  SYNCS.PHASECHK.TRANS64.TRYWAIT P1, [UR43+0x28450], R6 ;  /* 0x02845006ff0075a7 */ /* 0x000ee4000802016b */
[----:B---3--:R-:W-:Y:S05]  /*8840*/  @!P1 BRA `(.L_x_1526) ;  /* 0x0000010000f09947 */ /* 0x008fea0003800000 */
.L_x_1525:
        /* <DEDUP_REMOVED lines=14> */
.L_x_1527:
[----:B------:R-:W-:Y:S01]  /*8930*/  UIADD3 UR43, UR43, 0x28460, URZ ;  /* 0x000284602b2b7890 */ /* 0x000fe2000fffe03f */
[----:B------:R-:W-:Y:S01]  /*8940*/  PLOP3.LUT P1, PT, PT, PT, UP0, 0x80, 0x0 ;  /* 0x000000000000781c */ /* 0x000fe20003f2f008 */
[----:B------:R-:W-:Y:S02]  /*8950*/  IMAD.MOV.U32 R7, RZ, RZ, R9 ;  /* 0x000000ffff077224 */ /* 0x000fe400078e0009 */
[----:B------:R-:W-:Y:S01]  /*8960*/  UPRMT UR43, UR52, 0x654, UR43 ;  /* 0x00000654342b7896 */ /* 0x000fe2000800002b */
[----:B------:R-:W-:-:S08]  /*8970*/  IMAD.MOV.U32 R10, RZ, RZ, R5 ;  /* 0x000000ffff0a7224 */ /* 0x000fd000078e0005 */
[----:B------:R-:W-:Y:S01]  /*8980*/  SYNCS.ARRIVE.TRANS64.RED.A1T0 RZ, [UR43], RZ ;  /* 0x000000ffffff79a7 */ /* 0x000fe2000810042b */
[----:B------:R-:W-:Y:S05]  /*8990*/  @P1 BRA `(.L_x_1528) ;  /* 0xffffffe400e01947 */ /* 0x000fea000383ffff */
[----:B------:R-:W-:-:S05]  /*89a0*/  UMOV UR43, UR44 ;  /* 0x0000002c002b7c82 */ /* 0x000fca0008000000 */
.L_x_1517:
[----:B------:R-:W-:-:S06]  /*89b0*/  UISETP.GE.AND UP0, UPT, UR43, UR51, UPT ;  /* 0x000000332b00728c */ /* 0x000fcc000bf06270 */
[----:B------:R-:W-:-:S13]  /*89c0*/  PLOP3.LUT P1, PT, PT, PT, UP0, 0x80, 0x0 ;  /* 0x000000000000781c */ /* 0x000fda0003f2f008 */
[----:B------:R-:W-:Y:S05]  /*89d0*/  @!P1 BRA `(.L_x_1529) ;  /* 0x0000002400889947 */ /* 0x000fea0003800000 */
[----:B------:R-:W-:Y:S01]  /*89e0*/  IMAD.MOV.U32 R10, RZ, RZ, R9 ;  /* 0x000000ffff0a7224 */ /* 0x000fe200078e0009 */
[----:B------:R-:W-:Y:S01]  /*89f0*/  ULDC UR45, c[0x0][0x9e4] ;  /* 0x00027900002d7ab9 */ /* 0x000fe20000000800 */
[----:B---3--:R-:W-:Y:S01]  /*8a00*/  IMAD.MOV.U32 R11, RZ, RZ, R5 ;  /* 0x000000ffff0b7224 */ /* 0x008fe200078e0005 */
[----:B------:R-:W-:Y:S01]  /*8a10*/  ULDC UR52, c[0x0][0x9dc] ;  /* 0x0002770000347ab9 */ /* 0x000fe20000000800 */
[----:B------:R-:W-:-:S05]  /*8a20*/  ULDC UR59, c[0x0][0x9e0] ;  /* 0x00027800003b7ab9 */ /* 0x000fca0000000800 */
.L_x_1548:
[----:B------:R-:W-:-:S04]  /*8a30*/  UIADD3 UR38, UR38, 0x1, URZ ;  /* 0x0000000126267890 */ /* 0x000fc8000fffe03f */
[----:B------:R-:W-:-:S04]  /*8a40*/  UISETP.NE.AND UP0, UPT, UR38, 0x2, UPT ;  /* 0x000000022600788c */ /* 0x000fc8000bf05270 */
[----:B------:R-:W-:Y:S02]  /*8a50*/  USEL UR6, URZ, 0x1, UP0 ;  /* 0x000000013f067887 */ /* 0x000fe40008000000 */
[----:B------:R-:W-:Y:S02]  /*8a60*/  USEL UR38, UR38, URZ, UP0 ;  /* 0x0000003f26267287 */ /* 0x000fe40008000000 */
[----:B------:R-:W-:Y:S01]  /*8a70*/  ULOP3.LUT UR39, UR39, UR6, URZ, 0x3c, !UPT ;  /* 0x0000000627277292 */ /* 0x000fe2000f8e3c3f */
[----:B---3--:R-:W-:Y:S11]  /*8a80*/  @!P0 BRA `(.L_x_1530) ;  /* 0x0000000000048947 */ /* 0x008ff60003800000 */
[----:B------:R-:W-:Y:S01]  /*8a90*/  BPT.TRAP 0x1 ;  /* 0x000000040000795c */ /* 0x000fe20000300000 */
.L_x_1530:
[----:B------:R-:W3:Y:S01]  /*8aa0*/  S2UR UR53, SR_CgaCtaId ;  /* 0x00000000003579c3 */ /* 0x000ee20000008800 */
[----:B------:R-:W-:Y:S01]  /*8ab0*/  UMOV UR6, 0x400 ;  /* 0x0000040000067882 */ /* 0x000fe20000000000 */
[----:B0-2---:R-:W-:-:S05]  /*8ac0*/  IMAD.U32 R8, RZ, RZ, UR39 ;  /* 0x00000027ff087e24 */ /* 0x005fca000f8e00ff */
[----:B------:R-:W-:Y:S01]  /*8ad0*/  SHF.L.U32 R8, R8, 0x1f, RZ ;  /* 0x0000001f08087819 */ /* 0x000fe200000006ff */
[----:B---3--:R-:W-:-:S04]  /*8ae0*/  ULEA UR6, UR53, UR6, 0x18 ;  /* 0x0000000635067291 */ /* 0x008fc8000f8ec03f */
[----:B------:R-:W-:-:S09]  /*8af0*/  ULEA UR44, UR38, UR6, 0x3 ;  /* 0x00000006262c7291 */ /* 0x000fd2000f8e183f */
[----:B------:R0:W2:Y:S01]  /*8b00*/  SYNCS.PHASECHK.TRANS64.TRYWAIT P1, [UR44+0x28430], R8 ;  /* 0x02843008ff0075a7 */ /* 0x0000a2000802016c */
[----:B------:R-:W-:Y:S05]  /*8b10*/  @!P0 BRA `(.L_x_1531) ;  /* 0x0000000000048947 */ /* 0x000fea0003800000 */
[----:B------:R-:W-:Y:S01]  /*8b20*/  BPT.TRAP 0x1 ;  /* 0x000000040000795c */ /* 0x000fe20000300000 */
.L_x_1531:
[----:B--2---:R-:W-:Y:S05]  /*8b30*/  @P1 BRA `(.L_x_1532) ;  /* 0x0000000000081947 */ /* 0x004fea0003800000 */
[----:B------:R-:W2:Y:S02]  /*8b40*/  SYNCS.PHASECHK.TRANS64.TRYWAIT P1, [UR44+0x28430], R8 ;  /* 0x02843008ff0075a7 */ /* 0x000ea4000802016c */
[----:B--2---:R-:W-:Y:S05]  /*8b50*/  @!P1 BRA `(.L_x_1533) ;  /* 0x0000010000449947 */ /* 0x004fea0003800000 */
.L_x_1532:
        /* <DEDUP_REMOVED lines=47> */
.L_x_1534:
[----:B------:R-:W-:Y:S01]  /*8e50*/  UISETP.NE.AND UP1, UPT, UR50, URZ, UPT ;  /* 0x0000003f3200728c */ /* 0x000fe2000bf25270 */
[----:B--2---:R-:W-:Y:S01]  /*8e60*/  VIADD R5, R17, UR48 ;  /* 0x0000003011057c36 */ /* 0x004fe20008000000 */
[----:B------:R-:W-:Y:S02]  /*8e70*/  USHF.L.U32 UR7, UR43, 0x6, URZ ;  /* 0x000000062b077899 */ /* 0x000fe4000800063f */
[----:B------:R-:W-:Y:S02]  /*8e80*/  UISETP.NE.AND UP0, UPT, UR46, URZ, UPT ;  /* 0x0000003f2e00728c */ /* 0x000fe4000bf05270 */
[----:B------:R-:W-:Y:S02]  /*8e90*/  PLOP3.LUT P1, PT, PT, PT, UP1, 0x80, 0x0 ;  /* 0x000000000000781c */ /* 0x000fe40003f2f018 */
        /* <DEDUP_REMOVED lines=10> */
[----:B------:R-:W2:Y:S01]  /*8f40*/  SHFL.IDX PT, R15, R5, RZ, 0x1c1f ;  /* 0x001c1fff050f7589 */ /* 0x000ea200000e0000 */
[----:B------:R-:W-:Y:S01]  /*8f50*/  UPRMT UR6, UR53, 0x654, UR6 ;  /* 0x0000065435067896 */ /* 0x000fe20008000006 */
[----:B------:R-:W-:-:S05]  /*8f60*/  IADD3 R12, -R6, UR41, R12 ;  /* 0x00000029060c7c10 */ /* 0x000fca000fffe10c */
[----:B------:R-:W-:-:S03]  /*8f70*/  VIADD R9, R12, UR59 ;  /* 0x0000003b0c097c36 */ /* 0x000fc60008000000 */
[----:B------:R-:W-:Y:S01]  /*8f80*/  SYNCS.ARRIVE.TRANS64.RED.A1T0 RZ, [UR6], RZ ;  /* 0x000000ffffff79a7 */ /* 0x000fe20008100406 */
[----:B------:R-:W-:-:S06]  /*8f90*/  ULOP3.LUT UR6, URZ, UR52, URZ, 0x33, !UPT ;  /* 0x000000343f067292 */ /* 0x000fcc000f8e333f */
[----:B------:R-:W-:Y:S02]  /*8fa0*/  VIADD R12, R12, UR6 ;  /* 0x000000060c0c7c36 */ /* 0x000fe40008000000 */
[----:B--2---:R-:W-:Y:S02]  /*8fb0*/  IMAD.IADD R13, R9, 0x1, R15 ;  /* 0x00000001090d7824 */ /* 0x004fe400078e020f */
        /* <DEDUP_REMOVED lines=15> */
.L_x_1537:
[----:B------:R-:W-:-:S05]  /*90b0*/  IMAD.U32 R20, RZ, RZ, UR45 ;  /* 0x0000002dff147e24 */ /* 0x000fca000f8e00ff */
[----:B------:R-:W-:-:S13]  /*90c0*/  ISETP.NE.AND P1, PT, R20, 0x1, PT ;  /* 0x000000011400780c */ /* 0x000fda0003f25270 */
[----:B------:R-:W2:Y:S02]  /*90d0*/  @P1 LDC.64 R6, c[0x0][0x9e8] ;  /* 0x00027a00ff061b82 */ /* 0x000ea40000000a00 */
[----:B--2---:R-:W-:-:S05]  /*90e0*/  @P1 IMAD.HI.U32 R6, R15, R6, RZ ;  /* 0x000000060f061227 */ /* 0x004fca00078e00ff */
[----:B------:R-:W-:-:S07]  /*90f0*/  @P1 SHF.R.U32.HI R15, RZ, R7, R6 ;  /* 0x00000007ff0f1219 */ /* 0x000fce0000011606 */
.L_x_1538:
[----:B------:R-:W-:Y:S05]  /*9100*/  BSYNC B0 ;  /* 0x0000000000007941 */ /* 0x000fea0003800000 */
.L_x_1536:
[----:B------:R-:W-:-:S04]  /*9110*/  IMAD R15, R15, R20, -UR7 ;  /* 0x800000070f0f7e24 */ /* 0x000fc8000f8e0214 */
[----:B------:R-:W-:-:S05]  /*9120*/  IMAD.IADD R15, R15, 0x1, -R2 ;  /* 0x000000010f0f7824 */ /* 0x000fca00078e0a02 */
[----:B------:R-:W-:Y:S02]  /*9130*/  VIMNMX R14, R14, R15, !PT ;  /* 0x0000000f0e0e7248 */ /* 0x000fe40007fe0100 */
[----:B------:R-:W-:-:S07]  /*9140*/  VIADDMNMX R13, R15, R20, R13, PT ;  /* 0x000000140f0d7246 */ /* 0x000fce000380010d */
.L_x_1535:
[----:B------:R-:W-:Y:S01]  /*9150*/  UISETP.GT.AND UP0, UPT, UR43, -0x1, UPT ;  /* 0xffffffff2b00788c */ /* 0x000fe2000bf04270 */
[----:B------:R-:W2:Y:S01]  /*9160*/  SHFL.IDX PT, R5, R5, 0x1, 0x1c1f ;  /* 0x003c1f0005057f89 */ /* 0x000ea200000e0000 */
        /* <DEDUP_REMOVED lines=10> */
[--C-:B--2---:R-:W-:Y:S01]  /*9210*/  IMAD.IADD R9, R9, 0x1, R5.reuse ;  /* 0x0000000109097824 */ /* 0x104fe200078e0205 */
        /* <DEDUP_REMOVED lines=56> */
.L_x_1541:
[----:B------:R-:W-:-:S05]  /*95a0*/  IMAD.U32 R13, RZ, RZ, UR45 ;  /* 0x0000002dff0d7e24 */ /* 0x000fca000f8e00ff */
[----:B------:R-:W-:-:S13]  /*95b0*/  ISETP.NE.AND P2, PT, R13, 0x1, PT ;  /* 0x000000010d00780c */ /* 0x000fda0003f45270 */
[----:B------:R-:W2:Y:S02]  /*95c0*/  @P2 LDC.64 R6, c[0x0][0x9e8] ;  /* 0x00027a00ff062b82 */ /* 0x000ea40000000a00 */
[----:B--2---:R-:W-:-:S05]  /*95d0*/  @P2 IMAD.HI.U32 R6, R5, R6, RZ ;  /* 0x0000000605062227 */ /* 0x004fca00078e00ff */
[----:B------:R-:W-:-:S07]  /*95e0*/  @P2 SHF.R.U32.HI R5, RZ, R7, R6 ;  /* 0x00000007ff052219 */ /* 0x000fce0000011606 */
.L_x_1542:
[----:B------:R-:W-:Y:S05]  /*95f0*/  BSYNC B0 ;  /* 0x0000000000007941 */ /* 0x000fea0003800000 */
.L_x_1540:
[----:B------:R-:W-:-:S04]  /*9600*/  IMAD R5, R5, R13, -UR7 ;  /* 0x8000000705057e24 */ /* 0x000fc8000f8e020d */
[----:B------:R-:W-:-:S05]  /*9610*/  IMAD.IADD R5, R5, 0x1, -R2 ;  /* 0x0000000105057824 */ /* 0x000fca00078e0a02 */
[----:B------:R-:W-:Y:S02]  /*9620*/  VIMNMX R12, R12, R5, !PT ;  /* 0x000000050c0c7248 */ /* 0x000fe40007fe0100 */
[----:B------:R-:W-:-:S07]  /*9630*/  VIADDMNMX R9, R5, R13, R9, PT ;  /* 0x0000000d05097246 */ /* 0x000fce0003800109 */
.L_x_1539:
        /* <DEDUP_REMOVED lines=56> */
[----:B------:R-:W2:Y:S01]  /*99c0*/  SHFL.BFLY PT, R6, R5, 0x2, 0x1f ;  /* 0x0c401f0005067f89 */ /* 0x000ea200000e0000 */
        /* <DEDUP_REMOVED lines=11> */
[----:B--2---:R-:W-:-:S02]  /*9a80*/  FMNMX.FTZ R5, R5, R6, !PT ;  /* 0x0000000605057209 */ /* 0x004fc40007810000 */
[----:B------:R-:W-:Y:S02]  /*9a90*/  FSEL R179, R179, -INF , !P1 ;  /* 0xff800000b3b37808 */ /* 0x000fe40004800000 */
[----:B------:R-:W-:Y:S01]  /*9aa0*/  FSEL R182, R182, -INF , !P2 ;  /* 0xff800000b6b67808 */ /* 0x000fe20005000000 */
[----:B------:R-:W2:Y:S01]  /*9ab0*/  SHFL.BFLY PT, R6, R5, 0x1, 0x1f ;  /* 0x0c201f0005067f89 */ /* 0x000ea200000e0000 */
        /* <DEDUP_REMOVED lines=10> */
[----:B--2---:R-:W-:Y:S01]  /*9b60*/  FMNMX.FTZ R5, R5, R6, !PT ;  /* 0x0000000605057209 */ /* 0x004fe20007810000 */
        /* <DEDUP_REMOVED lines=8> */
[----:B------:R-:W-:-:S02]  /*9bf0*/  FSEL R7, R5, RZ, P5 ;  /* 0x000000ff05077208 */ /* 0x000fc40002800000 */
        /* <DEDUP_REMOVED lines=25> */
[----:B------:R-:W2:Y:S01]  /*9d90*/  MUFU.EX2 R6, R6 ;  /* 0x0000000600067308 */ /* 0x000ea20000000800 */
[----:B------:R-:W-:Y:S02]  /*9da0*/  @P6 LOP3.LUT R16, R16, 0x2000, RZ, 0xfc, !PT ;  /* 0x0000200010106812 */ /* 0x000fe400078efcff */
[----:B------:R-:W-:Y:S02]  /*9db0*/  FMNMX.FTZ R7, R159, R7, !PT ;  /* 0x000000079f077209 */ /* 0x000fe40007810000 */
[----:B------:R-:W-:-:S02]  /*9dc0*/  LOP3.LUT P6, RZ, R16, 0x100, RZ, 0xc0, !PT ;  /* 0x0000010010ff7812 */ /* 0x000fc400078cc0ff */
[----:B------:R-:W-:Y:S01]  /*9dd0*/  FMNMX.FTZ R7, R162, R7, !PT ;  /* 0x00000007a2077209 */ /* 0x000fe20007810000 */
[----:B------:R-:W3:Y:S01]  /*9de0*/  MUFU.EX2 R153, R153 ;  /* 0x0000009900997308 */ /* 0x000ee20000000800 */
[----:B------:R-:W-:Y:S02]  /*9df0*/  LOP3.LUT P0, RZ, R16, 0x40, RZ, 0xc0, !PT ;  /* 0x0000004010ff7812 */ /* 0x000fe4000780c0ff */
[----:B------:R-:W-:Y:S02]  /*9e00*/  FMNMX.FTZ R7, R163, R7, !PT ;  /* 0x00000007a3077209 */ /* 0x000fe40007810000 */
[----:B------:R-:W-:Y:S02]  /*9e10*/  FSEL R167, R167, -INF , !P6 ;  /* 0xff800000a7a77808 */ /* 0x000fe40007000000 */
[----:B------:R-:W-:Y:S01]  /*9e20*/  FMNMX.FTZ R7, R166, R7, !PT ;  /* 0x00000007a6077209 */ /* 0x000fe20007810000 */
[----:B------:R-:W4:Y:S01]  /*9e30*/  MUFU.EX2 R156, R156 ;  /* 0x0000009c009c7308 */ /* 0x000f220000000800 */
[----:B------:R-:W-:Y:S01]  /*9e40*/  LOP3.LUT P5, RZ, R16, 0x10, RZ, 0xc0, !PT ;  /* 0x0000001010ff7812 */ /* 0x000fe200078ac0ff */
[----:B--2---:R-:W-:Y:S01]  /*9e50*/  FFMA.FTZ R3, R6, R3, R152 ;  /* 0x0000000306037223 */ /* 0x004fe20000010098 */
[----:B------:R-:W-:Y:S01]  /*9e60*/  FSEL R170, R170, -INF , !P0 ;  /* 0xff800000aaaa7808 */ /* 0x000fe20004000000 */
[-C--:B------:R-:W-:Y:S01]  /*9e70*/  FMUL.FTZ R24, R24, R6.reuse ;  /* 0x0000000618187220 */ /* 0x080fe20000410000 */
[----:B------:R-:W-:Y:S01]  /*9e80*/  FMNMX.FTZ R7, R167, R7, !PT ;  /* 0x00000007a7077209 */ /* 0x000fe20007810000 */
[-C--:B------:R-:W-:Y:S01]  /*9e90*/  FMUL.FTZ R25, R25, R6.reuse ;  /* 0x0000000619197220 */ /* 0x080fe20000410000 */
[----:B------:R-:W-:Y:S01]  /*9ea0*/  FSEL R171, R171, -INF , !P5 ;  /* 0xff800000abab7808 */ /* 0x000fe20006800000 */
[----:B------:R-:W2:Y:S01]  /*9eb0*/  MUFU.EX2 R157, R157 ;  /* 0x0000009d009d7308 */ /* 0x000ea20000000800 */
[----:B------:R-:W-:Y:S01]  /*9ec0*/  LOP3.LUT P5, RZ, R16, 0x4, RZ, 0xc0, !PT ;  /* 0x0000000410ff7812 */ /* 0x000fe200078ac0ff */
[----:B---3--:R-:W-:Y:S01]  /*9ed0*/  FADD.FTZ R3, R153, R3 ;  /* 0x0000000399037221 */ /* 0x008fe20000010000 */
[----:B------:R-:W-:Y:S01]  /*9ee0*/  FMNMX.FTZ R7, R170, R7, !PT ;  /* 0x00000007aa077209 */ /* 0x000fe20007810000 */
[-C--:B------:R-:W-:Y:S01]  /*9ef0*/  FMUL.FTZ R28, R28, R6.reuse ;  /* 0x000000061c1c7220 */ /* 0x080fe20000410000 */
[----:B------:R-:W-:Y:S01]  /*9f00*/  LOP3.LUT P0, RZ, R16, 0x1000, RZ, 0xc0, !PT ;  /* 0x0000100010ff7812 */ /* 0x000fe2000780c0ff */
[-C--:B------:R-:W-:Y:S01]  /*9f10*/  FMUL.FTZ R29, R29, R6.reuse ;  /* 0x000000061d1d7220 */ /* 0x080fe20000410000 */
[----:B------:R-:W-:Y:S01]  /*9f20*/  FSEL R174, R174, -INF , !P5 ;  /* 0xff800000aeae7808 */ /* 0x000fe20006800000 */
[----:B------:R-:W3:Y:S01]  /*9f30*/  MUFU.EX2 R160, R160 ;  /* 0x000000a000a07308 */ /* 0x000ee20000000800 */
        /* <DEDUP_REMOVED lines=9> */
[----:B--2---:R-:W-:Y:S01]  /*9fd0*/  FADD.FTZ R3, R157, R3 ;  /* 0x000000039d037221 */ /* 0x004fe20000010000 */
[----:B------:R-:W-:Y:S01]  /*9fe0*/  FMNMX.FTZ R7, R175, R7, !PT ;  /* 0x00000007af077209 */ /* 0x000fe20007810000 */
[----:B------:R-:W-:Y:S01]  /*9ff0*/  FMUL.FTZ R36, R36, R6 ;  /* 0x0000000624247220 */ /* 0x000fe20000410000 */
[----:B------:R-:W-:Y:S01]  /*a000*/  F2FP.SATFINITE.E4M3.F32.PACK_AB_MERGE_C R156, R157, R156, RZ ;  /* 0x0000009c9d9c723e */ /* 0x000fe200048070ff */
[----:B------:R-:W-:Y:S01]  /*a010*/  FMUL.FTZ R37, R37, R6 ;  /* 0x0000000625257220 */ /* 0x000fe20000410000 */
[----:B------:R-:W-:Y:S01]  /*a020*/  FMNMX.FTZ R7, R178, R7, !PT ;  /* 0x00000007b2077209 */ /* 0x000fe20007810000 */
[----:B------:R-:W2:Y:S01]  /*a030*/  MUFU.EX2 R164, R164 ;  /* 0x000000a400a47308 */ /* 0x000ea20000000800 */
[----:B------:R-:W-:Y:S01]  /*a040*/  F2FP.SATFINITE.E4M3.F32.PACK_AB_MERGE_C R152, R153, R152, R156 ;  /* 0x000000989998723e */ /* 0x000fe2000480709c */
[----:B---3--:R-:W-:Y:S01]  /*a050*/  FADD.FTZ R3, R160, R3 ;  /* 0x00000003a0037221 */ /* 0x008fe20000010000 */
[----:B------:R-:W-:Y:S01]  /*a060*/  FMNMX.FTZ R7, R179, R7, !PT ;  /* 0x00000007b3077209 */ /* 0x000fe20007810000 */
[-C--:B------:R-:W-:Y:S01]  /*a070*/  FMUL.FTZ R40, R40, R6.reuse ;  /* 0x0000000628287220 */ /* 0x080fe20000410000 */
[----:B------:R-:W-:Y:S01]  /*a080*/  LOP3.LUT P0, RZ, R16, 0x800, RZ, 0xc0, !PT ;  /* 0x0000080010ff7812 */ /* 0x000fe2000780c0ff */
[----:B------:R-:W-:Y:S01]  /*a090*/  FMUL.FTZ R41, R41, R6 ;  /* 0x0000000629297220 */ /* 0x000fe20000410000 */
[----:B------:R-:W-:Y:S01]  /*a0a0*/  FMNMX.FTZ R7, R182, R7, !PT ;  /* 0x00000007b6077209 */ /* 0x000fe20007810000 */
[----:B------:R-:W3:Y:S01]  /*a0b0*/  MUFU.EX2 R165, R165 ;  /* 0x000000a500a57308 */ /* 0x000ee20000000800 */
        /* <DEDUP_REMOVED lines=33> */
[----:B--2---:R-:W-:-:S01]  /*a2d0*/  FADD.FTZ R3, R169, R3 ;  /* 0x00000003a9037221 */ /* 0x004fc20000010000 */
[-C--:B------:R-:W-:Y:S01]  /*a2e0*/  FMUL.FTZ R88, R88, R6.reuse ;  /* 0x0000000658587220 */ /* 0x080fe20000410000 */
[-C--:B------:R-:W-:Y:S01]  /*a2f0*/  FMUL.FTZ R89, R89, R6.reuse ;  /* 0x0000000659597220 */ /* 0x080fe20000410000 */
[----:B------:R-:W2:Y:S01]  /*a300*/  SHFL.BFLY PT, R9, R7, 0x1, 0x1f ;  /* 0x0c201f0007097f89 */ /* 0x000ea200000e0000 */
[-C--:B------:R-:W-:Y:S01]  /*a310*/  FMUL.FTZ R92, R92, R6.reuse ;  /* 0x000000065c5c7220 */ /* 0x080fe20000410000 */
[-C--:B------:R-:W-:Y:S01]  /*a320*/  FMUL.FTZ R93, R93, R6.reuse ;  /* 0x000000065d5d7220 */ /* 0x080fe20000410000 */
[----:B------:R-:W-:Y:S01]  /*a330*/  FMUL.FTZ R96, R96, R6 ;  /* 0x0000000660607220 */ /* 0x000fe20000410000 */
[----:B------:R-:W5:Y:S01]  /*a340*/  MUFU.EX2 R176, R176 ;  /* 0x000000b000b07308 */ /* 0x000f620000000800 */
        /* <DEDUP_REMOVED lines=19> */
[----:B--2---:R-:W-:Y:S01]  /*a480*/  FMNMX.FTZ R9, R7, R9, !PT ;  /* 0x0000000907097209 */ /* 0x004fe20007810000 */
[-C--:B------:R-:W-:Y:S01]  /*a490*/  FMUL.FTZ R121, R121, R6.reuse ;  /* 0x0000000679797220 */ /* 0x080fe20000410000 */
[-C--:B------:R-:W-:Y:S01]  /*a4a0*/  FMUL.FTZ R124, R124, R6.reuse ;  /* 0x000000067c7c7220 */ /* 0x080fe20000410000 */
[----:B------:R-:W-:Y:S01]  /*a4b0*/  FMUL.FTZ R125, R125, R6 ;  /* 0x000000067d7d7220 */ /* 0x000fe20000410000 */
[----:B------:R-:W-:Y:S01]  /*a4c0*/  FSETP.NEU.FTZ.AND P1, PT, R9, -INF , PT ;  /* 0xff8000000900780b */ /* 0x000fe20003f3d000 */
[----:B------:R-:W2:Y:S01]  /*a4d0*/  MUFU.EX2 R181, R181 ;  /* 0x000000b500b57308 */ /* 0x000ea20000000800 */
[----:B---3--:R-:W-:-:S01]  /*a4e0*/  FADD.FTZ R3, R177, R3 ;  /* 0x00000003b1037221 */ /* 0x008fc20000010000 */
        /* <DEDUP_REMOVED lines=15> */
[----:B--2---:R-:W-:-:S01]  /*a5e0*/  FADD.FTZ R3, R181, R3 ;  /* 0x00000003b5037221 */ /* 0x004fc20000010000 */
[----:B------:R-:W-:Y:S01]  /*a5f0*/  FSEL R10, R10, RZ, P1 ;  /* 0x000000ff0a0a7208 */ /* 0x000fe20000800000 */
[----:B------:R-:W2:Y:S01]  /*a600*/  MUFU.EX2 R7, R7 ;  /* 0x0000000700077308 */ /* 0x000ea20000000800 */
        /* <DEDUP_REMOVED lines=21> */
[----:B---3--:R-:W-:Y:S01]  /*a760*/  F2FP.SATFINITE.E4M3.F32.PACK_AB_MERGE_C R154, R165, R164, RZ ;  /* 0x000000a4a59a723e */ /* 0x008fe200048070ff */
[----:B--2---:R-:W-:Y:S01]  /*a770*/  FMUL.FTZ R26, R26, R7 ;  /* 0x000000071a1a7220 */ /* 0x004fe20000410000 */
[----:B------:R2:W3:Y:S01]  /*a780*/  MUFU.EX2 R11, R158 ;  /* 0x0000009e000b7308 */ /* 0x0004e20000000800 */
        /* <DEDUP_REMOVED lines=9> */
[----:B--2---:R-:W-:Y:S01]  /*a820*/  F2FP.SATFINITE.E4M3.F32.PACK_AB_MERGE_C R158, R181, R180, RZ ;  /* 0x000000b4b59e723e */ /* 0x004fe200048070ff */
[-C--:B------:R-:W-:Y:S01]  /*a830*/  FMUL.FTZ R38, R38, R7.reuse ;  /* 0x0000000726267220 */ /* 0x080fe20000410000 */
[-C--:B------:R-:W-:Y:S01]  /*a840*/  FMUL.FTZ R39, R39, R7.reuse ;  /* 0x0000000727277220 */ /* 0x080fe20000410000 */
[-C--:B------:R-:W-:Y:S01]  /*a850*/  FMUL.FTZ R42, R42, R7.reuse ;  /* 0x000000072a2a7220 */ /* 0x080fe20000410000 */
[----:B------:R-:W-:Y:S01]  /*a860*/  F2FP.SATFINITE.E4M3.F32.PACK_AB_MERGE_C R158, R177, R176, R158 ;  /* 0x000000b0b19e723e */ /* 0x000fe2000480709e */
        /* <DEDUP_REMOVED lines=82> */
[----:B----4-:R-:W-:-:S07]  /*ad90*/  FADD.FTZ R4, R178, R13 ;  /* 0x0000000db2047221 */ /* 0x010fce0000010000 */
[----:B------:R-:W4:Y:S01]  /*ada0*/  MUFU.EX2 R11, R10 ;  /* 0x0000000a000b7308 */ /* 0x000f220000000800 */
[----:B--2---:R-:W-:-:S04]  /*adb0*/  FADD.FTZ R13, R179, R4 ;  /* 0x00000004b30d7221 */ /* 0x004fc80000010000 */
[----:B---3--:R-:W-:Y:S01]  /*adc0*/  FADD.FTZ R4, R182, R13 ;  /* 0x0000000db6047221 */ /* 0x008fe20000010000 */
[----:B----4-:R-:W-:-:S03]  /*add0*/  F2FP.SATFINITE.E4M3.F32.PACK_AB_MERGE_C R159, R11, R182, RZ ;  /* 0x000000b60b9f723e */ /* 0x010fc600048070ff */
[----:B------:R-:W-:Y:S01]  /*ade0*/  FADD.FTZ R4, R11, R4 ;  /* 0x000000040b047221 */ /* 0x000fe20000010000 */
[----:B------:R-:W-:Y:S01]  /*adf0*/  F2FP.SATFINITE.E4M3.F32.PACK_AB_MERGE_C R159, R179, R178, R159 ;  /* 0x000000b2b39f723e */ /* 0x000fe2000480709f */
[----:B------:R-:W-:Y:S06]  /*ae00*/  @!P0 BRA `(.L_x_1543) ;  /* 0x0000000000048947 */ /* 0x000fec0003800000 */
[----:B------:R-:W-:Y:S01]  /*ae10*/  BPT.TRAP 0x1 ;  /* 0x000000040000795c */ /* 0x000fe20000300000 */
.L_x_1543:
[----:B------:R2:W3:Y:S01]  /*ae20*/  SYNCS.PHASECHK.TRANS64.TRYWAIT P1, [UR44+0x28450], R8 ;  /* 0x02845008ff0075a7 */ /* 0x0004e2000802016c */
[----:B------:R-:W-:Y:S05]  /*ae30*/  @!P0 BRA `(.L_x_1544) ;  /* 0x0000000000048947 */ /* 0x000fea0003800000 */
[----:B------:R-:W-:Y:S01]  /*ae40*/  BPT.TRAP 0x1 ;  /* 0x000000040000795c */ /* 0x000fe20000300000 */
.L_x_1544:
[----:B------:R-:W-:Y:S01]  /*ae50*/  VIADD R6, R21, 0x8 ;  /* 0x0000000815067836 */ /* 0x000fe20000000000 */
[----:B---3--:R-:W-:Y:S06]  /*ae60*/  @P1 BRA `(.L_x_1545) ;  /* 0x0000000000081947 */ /* 0x008fec0003800000 */
[----:B------:R-:W3:Y:S02]  /*ae70*/  SYNCS.PHASECHK.TRANS64.TRYWAIT P1, [UR44+0x28450], R8 ;  /* 0x02845008ff0075a7 */ /* 0x000ee4000802016c */
[----:B---3--:R-:W-:Y:S05]  /*ae80*/  @!P1 BRA `(.L_x_1546) ;  /* 0x000000dc00909947 */ /* 0x008fea0003800000 */
.L_x_1545:
        /* <DEDUP_REMOVED lines=14> */
.L_x_1547:
        /* <DEDUP_REMOVED lines=9> */
.L_x_1529:
[----:B------:R-:W-:Y:S01]  /*b000*/  ULDC.64 UR8, c[0x0][0x9a0] ;  /* 0x0002680000087ab9 */ /* 0x000fe20000000a00 */
[----:B0-23--:R-:W-:Y:S01]  /*b010*/  IMAD.MOV.U32 R8, RZ, RZ, 0x3f800000 ;  /* 0x3f800000ff087424 */ /* 0x00dfe200078e00ff */
[----:B------:R-:W-:Y:S01]  /*b020*/  UISETP.NE.U32.AND UP0, UPT, UR8, URZ, UPT ;  /* 0x0000003f0800728c */ /* 0x000fe2000bf05070 */
[----:B------:R1:W-:Y:S06]  /*b030*/  BAR.ARV R0, 0x100 ;  /* 0x000400000000751d */ /* 0x0003ec0000002000 */
[----:B------:R-:W-:Y:S02]  /*b040*/  UISETP.NE.AND.EX UP0, UPT, UR9, URZ, UPT, UP0 ;  /* 0x0000003f0900728c */ /* 0x000fe4000bf05300 */
[----:B------:R-:W-:Y:S06]  /*b050*/  BAR.ARV 0x8, 0x180 ;  /* 0x0206000000007b1d */ /* 0x000fec0000002000 */
[----:B------:R-:W-:-:S03]  /*b060*/  PLOP3.LUT P0, PT, PT, PT, UP0, 0x80, 0x0 ;  /* 0x000000000000781c */ /* 0x000fc60003f0f008 */
[----:B------:R-:W-:Y:S01]  /*b070*/  @UP0 USHF.R.S32.HI UR6, URZ, 0x1f, UR54 ;  /* 0x0000001f3f060899 */ /* 0x000fe20008011436 */
[----:B------:R-:W-:-:S03]  /*b080*/  @UP0 ULDC.64 UR10, c[0x0][0x9c8] ;  /* 0x00027200000a0ab9 */ /* 0x000fc60000000a00 */
[----:B------:R-:W-:Y:S02]  /*b090*/  @UP0 UIMAD UR6, UR6, UR10, URZ ;  /* 0x0000000a060602a4 */ /* 0x000fe4000f8e023f */
[----:B------:R-:W-:Y:S02]  /*b0a0*/  @UP0 UIMAD.WIDE.U32 UR4, UR54, UR10, URZ ;  /* 0x0000000a360402a5 */ /* 0x000fe4000f8e003f */
[----:B------:R-:W-:-:S04]  /*b0b0*/  @UP0 UIMAD UR6, UR54, UR11, UR6 ;  /* 0x0000000b360602a4 */ /* 0x000fc8000f8e0206 */
[----:B------:R-:W-:-:S03]  /*b0c0*/  @UP0 UIADD3 UR5, UR5, UR6, URZ ;  /* 0x0000000605050290 */ /* 0x000fc6000fffe03f */
[----:B------:R-:W-:Y:S02]  /*b0d0*/  @UP0 ULDC.64 UR6, c[0x0][0x9d0] ;  /* 0x0002740000060ab9 */ /* 0x000fe40000000a00 */
[----:B------:R-:W-:-:S04]  /*b0e0*/  @UP0 UIMAD.WIDE.U32 UR4, UR55, UR6, UR4 ;  /* 0x00000006370402a5 */ /* 0x000fc8000f8e0004 */
[----:B------:R-:W-:Y:S02]  /*b0f0*/  @UP0 UIMAD UR5, UR55, UR7, UR5 ;  /* 0x00000007370502a4 */ /* 0x000fe4000f8e0205 */
[----:B------:R-:W-:-:S04]  /*b100*/  @UP0 ULEA UR6, UP1, UR4, UR8, 0x2 ;  /* 0x0000000804060291 */ /* 0x000fc8000f82103f */
[----:B------:R-:W-:Y:S02]  /*b110*/  @UP0 ULEA.HI.X UR7, UR4, UR9, UR5, 0x2, UP1 ;  /* 0x0000000904070291 */ /* 0x000fe400088f1405 */
[----:B------:R-:W-:-:S04]  /*b120*/  IMAD.U32 R6, RZ, RZ, UR6 ;  /* 0x00000006ff067e24 */ /* 0x000fc8000f8e00ff */
[----:B------:R-:W-:-:S05]  /*b130*/  IMAD.U32 R7, RZ, RZ, UR7 ;  /* 0x00000007ff077e24 */ /* 0x000fca000f8e00ff */
        /* <DEDUP_REMOVED lines=8> */
[----:B------:R-:W-:Y:S01]  /*b1c0*/  USEL UR4, URZ, 0x1, UP0 ;  /* 0x000000013f047887 */ /* 0x000fe20008000000 */
[----:B0-----:R-:W-:Y:S01]  /*b1d0*/  IMAD.MOV.U32 R7, RZ, RZ, RZ ;  /* 0x000000ffff077224 */ /* 0x001fe200078e00ff */
[----:B------:R-:W-:-:S02]  /*b1e0*/  USEL UR38, UR38, URZ, UP0 ;  /* 0x0000003f26267287 */ /* 0x000fc40008000000 */
[----:B------:R-:W-:Y:S01]  /*b1f0*/  ULOP3.LUT UR39, UR39, UR4, URZ, 0x3c, !UPT ;  /* 0x0000000427277292 */ /* 0x000fe2000f8e3c3f */
[----:B-1----:R-:W-:Y:S01]  /*b200*/  FADD.FTZ R10, R10, R3 ;  /* 0x000000030a0a7221 */ /* 0x002fe20000010000 */
[----:B---3--:R-:W-:-:S04]  /*b210*/  FADD.FTZ R13, R13, R4 ;  /* 0x000000040d0d7221 */ /* 0x008fc80000010000 */
[----:B------:R-:W0:Y:S01]  /*b220*/  SHFL.BFLY PT, R11, R10, 0x1, 0x1f ;  /* 0x0c201f000a0b7f89 */ /* 0x000e2200000e0000 */
[----:B------:R-:W-:-:S03]  /*b230*/  IMAD.U32 R4, RZ, RZ, UR40 ;  /* 0x00000028ff047e24 */ /* 0x000fc6000f8e00ff */
[----:B------:R-:W1:Y:S01]  /*b240*/  SHFL.BFLY PT, R12, R13, 0x1, 0x1f ;  /* 0x0c201f000d0c7f89 */ /* 0x000e6200000e0000 */
[----:B0-----:R-:W-:Y:S01]  /*b250*/  FADD.FTZ R14, R10, R11 ;  /* 0x0000000b0a0e7221 */ /* 0x001fe20000010000 */
[----:B------:R-:W-:-:S03]  /*b260*/  IMAD.MOV.U32 R11, RZ, RZ, RZ ;  /* 0x000000ffff0b7224 */ /* 0x000fc600078e00ff */
[C---:B------:R-:W-:Y:S01]  /*b270*/  FMUL.FTZ R15, R14.reuse, 0.00390625 ;  /* 0x3b8000000e0f7820 */ /* 0x040fe20000410000 */
[----:B------:R-:W-:Y:S01]  /*b280*/  FSETP.NE.FTZ.AND P0, PT, R14, RZ, PT ;  /* 0x000000ff0e00720b */ /* 0x000fe20003f15000 */
[----:B-1----:R-:W-:Y:S01]  /*b290*/  FADD.FTZ R12, R13, R12 ;  /* 0x0000000c0d0c7221 */ /* 0x002fe20000010000 */
[----:B------:R-:W-:Y:S02]  /*b2a0*/  IMAD.U32 R13, RZ, RZ, UR40 ;  /* 0x00000028ff0d7e24 */ /* 0x000fe4000f8e00ff */
        /* <DEDUP_REMOVED lines=8> */
[----:B------:R-:W-:Y:S01]  /*b330*/  @P0 MUFU.RCP R11, R12 ;  /* 0x0000000c000b0308 */ /* 0x000fe20000001000 */
[----:B------:R-:W-:-:S07]  /*b340*/  PLOP3.LUT P0, PT, PT, PT, PT, 0x8, 0x0 ;  /* 0x000000000000781c */ /* 0x000fce0003f0e170 */
[----:B------:R-:W1:Y:S01]  /*b350*/  @P2 MUFU.LG2 R6, R20 ;  /* 0x0000001400062308 */ /* 0x000e620000000c00 */
[----:B0-----:R-:W-:-:S04]  /*b360*/  @P1 FMUL.FTZ R3, R3, 0.69314718246459960938 ;  /* 0x3f31721803031820 */ /* 0x001fc80000410000 */
[----:B------:R-:W-:Y:S01]  /*b370*/  @P1 FFMA.FTZ R0, R4, R5, R3 ;  /* 0x0000000504001223 */ /* 0x000fe20000010003 */
[----:B-1----:R-:W-:-:S04]  /*b380*/  @P2 FMUL.FTZ R6, R6, 0.69314718246459960938 ;  /* 0x3f31721806062820 */ /* 0x002fc80000410000 */
[----:B------:R-:W-:Y:S01]  /*b390*/  @P2 FFMA.FTZ R168, R13, R9, R6 ;  /* 0x000000090da82223 */ /* 0x000fe20000010006 */
        /* <DEDUP_REMOVED lines=129> */
[----:B------:R-:W-:-:S07]  /*bbb0*/  FMUL.FTZ R3, R147, R3 ;  /* 0x0000000393037220 */ /* 0x000fce0000410000 */
.L_x_1470:
        /* <DEDUP_REMOVED lines=13> */
[----:B------:R-:W0:Y:S01]  /*bc90*/  S2R R8, SR_TID.X ;  /* 0x0000000000087919 */ /* 0x000e220000002100 */
[----:B------:R-:W-:Y:S01]  /*bca0*/  ULDC.64 UR8, c[0x4][0x128] ;  /* 0x01004a0000087ab9 */ /* 0x000fe20000000a00 */
[----:B------:R-:W2:Y:S01]  /*bcb0*/  LDL R161, [R1+0xc] ;  /* 0x00000c0001a17983 */ /* 0x000ea20000100800 */
[----:B------:R-:W1:Y:S01]  /*bcc0*/  S2UR UR4, SR_SWINHI ;  /* 0x00000000000479c3 */ /* 0x000e620000002f00 */
[----:B------:R-:W-:Y:S01]  /*bcd0*/  ULDC.64 UR14, c[0x0][0xc00] ;  /* 0x00030000000e7ab9 */ /* 0x000fe20000000a00 */
[----:B------:R-:W-:Y:S01]  /*bce0*/  ULDC.64 UR10, c[0x0][0xc00] ;  /* 0x00030000000a7ab9 */ /* 0x000fe20000000a00 */
[----:B------:R-:W-:-:S05]  /*bcf0*/  ULDC.64 UR12, c[0x0][0xc08] ;  /* 0x00030200000c7ab9 */ /* 0x000fca0000000a00 */
[----:B------:R-:W-:Y:S01]  /*bd00*/  BAR.SYNC.DEFER_BLOCKING 0x1, 0x100 ;  /* 0x0044000000007b1d */ /* 0x000fe20000010000 */
[----:B------:R-:W-:-:S05]  /*bd10*/  UISETP.GT.AND UP1, UPT, UR56, 0x1, UPT ;  /* 0x000000013800788c */ /* 0x000fca000bf24270 */
[----:B------:R-:W-:Y:S01]  /*bd20*/  ULDC UR20, c[0x0][0xbe8] ;  /* 0x0002fa0000147ab9 */ /* 0x000fe20000000800 */
[----:B0-----:R-:W-:-:S05]  /*bd30*/  IMAD.SHL.U32 R4, R8, 0x4, RZ ;  /* 0x0000000408047824 */ /* 0x001fca00078e00ff */
[----:B------:R-:W-:-:S04]  /*bd40*/  LOP3.LUT R4, R4, 0xc, RZ, 0xc0, !PT ;  /* 0x0000000c04047812 */ /* 0x000fc800078ec0ff */
[----:B------:R-:W-:-:S05]  /*bd50*/  IADD3 R4, P0, R4, UR8, RZ ;  /* 0x0000000804047c10 */ /* 0x000fca000ff1e0ff */
[----:B------:R-:W-:-:S05]  /*bd60*/  IMAD.X R5, RZ, RZ, UR9, P0 ;  /* 0x00000009ff057e24 */ /* 0x000fca00080e06ff */
[----:B------:R0:W3:Y:S01]  /*bd70*/  LDG.E.CONSTANT R4, desc[UR36][R4.64] ;  /* 0x0000002404047981 */ /* 0x0000e2000c1e9900 */
[----:B------:R-:W-:-:S04]  /*bd80*/  LOP3.LUT P0, R6, R8, 0x3, RZ, 0xc0, !PT ;  /* 0x0000000308067812 */ /* 0x000fc8000780c0ff */
[----:B------:R-:W-:-:S04]  /*bd90*/  ISETP.EQ.OR P0, PT, R6, 0x3, !P0 ;  /* 0x000000030600780c */ /* 0x000fc80004702670 */
[----:B------:R-:W-:Y:S02]  /*bda0*/  SEL R13, R68, R69, P0 ;  /* 0x00000045440d7207 */ /* 0x000fe40000000000 */
[----:B------:R-:W-:Y:S02]  /*bdb0*/  SEL R11, R69, R68, P0 ;  /* 0x00000044450b7207 */ /* 0x000fe40000000000 */
[----:B------:R-:W-:Y:S02]  /*bdc0*/  SEL R68, R34, R35, P0 ;  /* 0x0000002322447207 */ /* 0x000fe40000000000 */
[----:B------:R-:W-:Y:S01]  /*bdd0*/  SEL R69, R35, R34, P0 ;  /* 0x0000002223457207 */ /* 0x000fe20000000000 */
[----:B------:R-:W-:Y:S01]  /*bde0*/  IMAD.MOV.U32 R34, RZ, RZ, 0x2 ;  /* 0x00000002ff227424 */ /* 0x000fe200078e00ff */
[----:B------:R-:W-:Y:S01]  /*bdf0*/  SEL R8, R52, R53, P0 ;  /* 0x0000003534087207 */ /* 0x000fe20000000000 */
[----:B------:R-:W-:Y:S01]  /*be00*/  UMOV UR8, UR7 ;  /* 0x0000000700087c82 */ /* 0x000fe20008000000 */
[----:B-1----:R-:W-:Y:S01]  /*be10*/  UMOV UR9, UR4 ;  /* 0x0000000400097c82 */ /* 0x002fe20008000000 */
        /* <DEDUP_REMOVED lines=61> */
[----:B0-----:R-:W-:Y:S02]  /*c1f0*/  SEL R5, R40, R41, P0 ;  /* 0x0000002928057207 */ /* 0x001fe40000000000 */
        /* <DEDUP_REMOVED lines=25> */
[----:B--2---:R-:W-:-:S03]  /*c390*/  IMAD.WIDE R34, R161, R34, UR8 ;  /* 0x00000008a1227e25 */ /* 0x004fc6000f8e0222 */
[----:B------:R-:W-:-:S04]  /*c3a0*/  IADD3 R59, P3, R34, 0xc060, RZ ;  /* 0x0000c060223b7810 */ /* 0x000fc80007f7e0ff */
[----:B------:R-:W-:-:S04]  /*c3b0*/  LOP3.LUT R58, R59, 0x380, RZ, 0xc0, !PT ;  /* 0x000003803b3a7812 */ /* 0x000fc800078ec0ff */
[----:B------:R-:W-:-:S04]  /*c3c0*/  SHF.R.U64 R58, R58, 0x3, RZ ;  /* 0x000000033a3a7819 */ /* 0x000fc800000012ff */
[----:B------:R-:W-:Y:S02]  /*c3d0*/  LOP3.LUT R58, R58, R59, RZ, 0x3c, !PT ;  /* 0x0000003b3a3a7212 */ /* 0x000fe400078e3cff */
[----:B------:R-:W-:-:S04]  /*c3e0*/  LOP3.LUT R59, R34, 0x380, RZ, 0xc0, !PT ;  /* 0x00000380223b7812 */ /* 0x000fc800078ec0ff */
[----:B------:R-:W-:-:S04]  /*c3f0*/  SHF.R.U64 R59, R59, 0x3, RZ ;  /* 0x000000033b3b7819 */ /* 0x000fc800000012ff */
[----:B------:R-:W-:Y:S02]  /*c400*/  LOP3.LUT R30, R59, R34, RZ, 0x3c, !PT ;  /* 0x000000223b1e7212 */ /* 0x000fe400078e3cff */
[----:B------:R-:W-:Y:S02]  /*c410*/  IADD3 R63, P1, R34, 0x20, RZ ;  /* 0x00000020223f7810 */ /* 0x000fe40007f3e0ff */
[----:B---3--:R-:W-:Y:S01]  /*c420*/  LOP3.LUT R166, R4, 0x2, RZ, 0x3c, !PT ;  /* 0x0000000204a67812 */ /* 0x008fe200078e3cff */
[----:B------:R-:W-:Y:S04]  /*c430*/  SHFL.IDX PT, R56, R56, R4, 0x1c1f ;  /* 0x001c1f0438387589 */ /* 0x000fe800000e0000 */
[----:B------:R-:W0:Y:S04]  /*c440*/  SHFL.IDX PT, R135, R27, R166, 0x1c1f ;  /* 0x001c1fa61b877589 */ /* 0x000e2800000e0000 */
[----:B------:R-:W-:Y:S04]  /*c450*/  SHFL.IDX PT, R60, R60, R4, 0x1c1f ;  /* 0x001c1f043c3c7589 */ /* 0x000fe800000e0000 */
[----:B------:R-:W1:Y:S04]  /*c460*/  SHFL.IDX PT, R59, R31, R166, 0x1c1f ;  /* 0x001c1fa61f3b7589 */ /* 0x000e6800000e0000 */
[----:B------:R-:W-:Y:S04]  /*c470*/  SHFL.IDX PT, R147, R147, R4, 0x1c1f ;  /* 0x001c1f0493937589 */ /* 0x000fe800000e0000 */
[----:B------:R-:W2:Y:S01]  /*c480*/  SHFL.IDX PT, R62, R37, R166, 0x1c1f ;  /* 0x001c1fa6253e7589 */ /* 0x000ea200000e0000 */
[----:B------:R-:W-:-:S04]  /*c490*/  LOP3.LUT R26, R63, 0x380, RZ, 0xc0, !PT ;  /* 0x000003803f1a7812 */ /* 0x000fc800078ec0ff */
[----:B------:R-:W-:Y:S01]  /*c4a0*/  SHF.R.U64 R26, R26, 0x3, RZ ;  /* 0x000000031a1a7819 */ /* 0x000fe200000012ff */
[----:B------:R-:W-:Y:S04]  /*c4b0*/  SHFL.IDX PT, R138, R3, R4, 0x1c1f ;  /* 0x001c1f04038a7589 */ /* 0x000fe800000e0000 */
[----:B------:R-:W3:Y:S01]  /*c4c0*/  SHFL.IDX PT, R139, R24, R166, 0x1c1f ;  /* 0x001c1fa6188b7589 */ /* 0x000ee200000e0000 */
[----:B------:R-:W-:-:S03]  /*c4d0*/  LOP3.LUT R26, R26, R63, RZ, 0x3c, !PT ;  /* 0x0000003f1a1a7212 */ /* 0x000fc600078e3cff */
[----:B------:R-:W-:Y:S04]  /*c4e0*/  SHFL.IDX PT, R25, R25, R4, 0x1c1f ;  /* 0x001c1f0419197589 */ /* 0x000fe800000e0000 */
[----:B------:R-:W4:Y:S04]  /*c4f0*/  SHFL.IDX PT, R28, R28, R166, 0x1c1f ;  /* 0x001c1fa61c1c7589 */ /* 0x000f2800000e0000 */
[----:B------:R5:W-:Y:S04]  /*c500*/  SHFL.IDX PT, R126, R68, R4, 0x1c1f ;  /* 0x001c1f04447e7589 */ /* 0x000be800000e0000 */
[----:B------:R-:W4:Y:S04]  /*c510*/  SHFL.IDX PT, R69, R69, R166, 0x1c1f ;  /* 0x001c1fa645457589 */ /* 0x000f2800000e0000 */
[----:B------:R-:W-:Y:S04]  /*c520*/  SHFL.IDX PT, R29, R29, R4, 0x1c1f ;  /* 0x001c1f041d1d7589 */ /* 0x000fe800000e0000 */
[----:B------:R-:W4:Y:S04]  /*c530*/  SHFL.IDX PT, R146, R146, R166, 0x1c1f ;  /* 0x001c1fa692927589 */ /* 0x000f2800000e0000 */
[----:B------:R4:W-:Y:S04]  /*c540*/  SHFL.IDX PT, R24, R128, R4, 0x1c1f ;  /* 0x001c1f0480187589 */ /* 0x0009e800000e0000 */
[----:B------:R-:W4:Y:S01]  /*c550*/  SHFL.IDX PT, R63, R129, R166, 0x1c1f ;  /* 0x001c1fa6813f7589 */ /* 0x000f2200000e0000 */
[----:B0-----:R-:W-:-:S02]  /*c560*/  SEL R136, R56, R135, P0 ;  /* 0x0000008738887207 */ /* 0x001fc40000000000 */
[----:B------:R-:W-:Y:S02]  /*c570*/  SEL R134, R135, R56, P0 ;  /* 0x0000003887867207 */ /* 0x000fe40000000000 */
[----:B------:R-:W-:Y:S02]  /*c580*/  IADD3 R67, P5, R34, 0xc020, RZ ;  /* 0x0000c02022437810 */ /* 0x000fe40007fbe0ff */
[----:B-1----:R-:W-:Y:S02]  /*c590*/  SEL R137, R60, R59, P0 ;  /* 0x0000003b3c897207 */ /* 0x002fe40000000000 */
[----:B------:R-:W-:Y:S02]  /*c5a0*/  SEL R135, R59, R60, P0 ;  /* 0x0000003c3b877207 */ /* 0x000fe40000000000 */
[C---:B------:R-:W-:Y:S02]  /*c5b0*/  IADD3 R66, P4, R34.reuse, 0xc040, RZ ;  /* 0x0000c04022427810 */ /* 0x040fe40007f9e0ff */
[----:B------:R-:W-:-:S02]  /*c5c0*/  IADD3 R59, P6, R34, 0xc000, RZ ;  /* 0x0000c000223b7810 */ /* 0x000fc40007fde0ff */
[----:B------:R-:W-:Y:S02]  /*c5d0*/  SEL R161, R130, R131, P0 ;  /* 0x0000008382a17207 */ /* 0x000fe40000000000 */
[----:B------:R-:W-:Y:S02]  /*c5e0*/  LOP3.LUT R70, R67, 0x380, RZ, 0xc0, !PT ;  /* 0x0000038043467812 */ /* 0x000fe400078ec0ff */
[----:B--2---:R-:W-:Y:S02]  /*c5f0*/  SEL R133, R147, R62, P0 ;  /* 0x0000003e93857207 */ /* 0x004fe40000000000 */
[----:B------:R-:W-:Y:S02]  /*c600*/  SEL R131, R62, R147, P0 ;  /* 0x000000933e837207 */ /* 0x000fe40000000000 */
[----:B------:R-:W-:Y:S02]  /*c610*/  LOP3.LUT R71, R66, 0x380, RZ, 0xc0, !PT ;  /* 0x0000038042477812 */ /* 0x000fe400078ec0ff */
[----:B------:R-:W-:-:S02]  /*c620*/  LOP3.LUT R62, R59, 0x380, RZ, 0xc0, !PT ;  /* 0x000003803b3e7812 */ /* 0x000fc400078ec0ff */
[----:B------:R-:W-:Y:S02]  /*c630*/  SHF.R.U64 R70, R70, 0x3, RZ ;  /* 0x0000000346467819 */ /* 0x000fe400000012ff */
[----:B------:R-:W-:Y:S02]  /*c640*/  SHF.R.U64 R71, R71, 0x3, RZ ;  /* 0x0000000347477819 */ /* 0x000fe400000012ff */
[----:B------:R-:W-:Y:S02]  /*c650*/  SHF.R.U64 R62, R62, 0x3, RZ ;  /* 0x000000033e3e7819 */ /* 0x000fe400000012ff */
[----:B------:R-:W-:Y:S02]  /*c660*/  SEL R7, R48, R49, P0 ;  /* 0x0000003130077207 */ /* 0x000fe40000000000 */
[----:B------:R-:W-:Y:S02]  /*c670*/  SEL R174, R49, R48, P0 ;  /* 0x0000003031ae7207 */ /* 0x000fe40000000000 */
[----:B------:R-:W-:-:S02]  /*c680*/  SEL R84, R85, R84, P0 ;  /* 0x0000005455547207 */ /* 0x000fc40000000000 */
[----:B------:R-:W-:Y:S02]  /*c690*/  SEL R45, R112, R113, P0 ;  /* 0x00000071702d7207 */ /* 0x000fe40000000000 */
[----:B------:R-:W-:Y:S02]  /*c6a0*/  SEL R48, R116, R117, P0 ;  /* 0x0000007574307207 */ /* 0x000fe40000000000 */
[----:B------:R-:W-:Y:S02]  /*c6b0*/  SEL R160, R144, R145, P0 ;  /* 0x0000009190a07207 */ /* 0x000fe40000000000 */
[----:B------:R-:W-:Y:S01]  /*c6c0*/  SEL R85, R148, R149, P0 ;  /* 0x0000009594557207 */ /* 0x000fe20000000000 */
[----:B------:R-:W-:Y:S01]  /*c6d0*/  IMAD.X R27, RZ, RZ, R35, P1 ;  /* 0x000000ffff1b7224 */ /* 0x000fe200008e0623 */
        /* <DEDUP_REMOVED lines=8> */
[----:B-----5:R-:W-:Y:S01]  /*c760*/  LOP3.LUT R68, R70, R67, RZ, 0x3c, !PT ;  /* 0x0000004346447212 */ /* 0x020fe200078e3cff */
[----:B------:R-:W-:Y:S01]  /*c770*/  IMAD.X R67, RZ, RZ, R35, P4 ;  /* 0x000000ffff437224 */ /* 0x000fe200020e0623 */
        /* <DEDUP_REMOVED lines=8> */
[----:B------:R-:W-:Y:S02]  /*c800*/  LOP3.LUT R66, R71, R66, RZ, 0x3c, !PT ;  /* 0x0000004247427212 */ /* 0x000fe400078e3cff */
[----:B------:R-:W-:Y:S01]  /*c810*/  LOP3.LUT R62, R62, R59, RZ, 0x3c, !PT ;  /* 0x0000003b3e3e7212 */ /* 0x000fe200078e3cff */
[----:B------:R-:W-:Y:S01]  /*c820*/  IMAD.X R59, RZ, RZ, R35, P3 ;  /* 0x000000ffff3b7224 */ /* 0x000fe200018e0623 */
[----:B------:R-:W-:-:S02]  /*c830*/  SEL R76, R140, R141, P0 ;  /* 0x0000008d8c4c7207 */ /* 0x000fc40000000000 */
[----:B------:R-:W-:Y:S02]  /*c840*/  SEL R81, R141, R140, P0 ;  /* 0x0000008c8d517207 */ /* 0x000fe40000000000 */
[----:B------:R-:W-:Y:S02]  /*c850*/  SEL R125, R78, R79, P0 ;  /* 0x0000004f4e7d7207 */ /* 0x000fe40000000000 */
[----:B------:R-:W-:Y:S02]  /*c860*/  SEL R121, R79, R78, P0 ;  /* 0x0000004e4f797207 */ /* 0x000fe40000000000 */
[C---:B------:R-:W-:Y:S02]  /*c870*/  IADD3 R71, P1, R34.reuse, 0x8060, RZ ;  /* 0x0000806022477810 */ /* 0x040fe40007f3e0ff */
[C---:B------:R-:W-:Y:S02]  /*c880*/  IADD3 R75, P2, R34.reuse, 0x8040, RZ ;  /* 0x00008040224b7810 */ /* 0x040fe40007f5e0ff */
[----:B------:R-:W-:Y:S01]  /*c890*/  IADD3 R83, P4, R34, 0x8000, RZ ;  /* 0x0000800022537810 */ /* 0x000fe20007f9e0ff */
[----:B------:R-:W-:Y:S01]  /*c8a0*/  IMAD.MOV.U32 R31, RZ, RZ, R35 ;  /* 0x000000ffff1f7224 */ /* 0x000fe200078e0023 */
[----:B---3--:R-:W-:-:S02]  /*c8b0*/  SEL R140, R138, R139, P0 ;  /* 0x0000008b8a8c7207 */ /* 0x008fc40000000000 */
[----:B------:R-:W-:Y:S02]  /*c8c0*/  IADD3 R79, P3, R34, 0x8020, RZ ;  /* 0x00008020224f7810 */ /* 0x000fe40007f7e0ff */
[----:B------:R-:W-:Y:S02]  /*c8d0*/  SEL R138, R139, R138, P0 ;  /* 0x0000008a8b8a7207 */ /* 0x000fe40000000000 */
[----:B----4-:R-:W-:Y:S02]  /*c8e0*/  SEL R141, R25, R28, P0 ;  /* 0x0000001c198d7207 */ /* 0x010fe40000000000 */
[----:B------:R-:W-:Y:S02]  /*c8f0*/  SEL R139, R28, R25, P0 ;  /* 0x000000191c8b7207 */ /* 0x000fe40000000000 */
[----:B------:R-:W-:Y:S02]  /*c900*/  SEL R128, R126, R69, P0 ;  /* 0x000000457e807207 */ /* 0x000fe40000000000 */
[----:B------:R-:W-:-:S02]  /*c910*/  SEL R132, R29, R146, P0 ;  /* 0x000000921d847207 */ /* 0x000fc40000000000 */
[----:B------:R-:W-:Y:S02]  /*c920*/  SEL R130, R146, R29, P0 ;  /* 0x0000001d92827207 */ /* 0x000fe40000000000 */
[----:B------:R-:W-:Y:S02]  /*c930*/  SEL R126, R69, R126, P0 ;  /* 0x0000007e457e7207 */ /* 0x000fe40000000000 */
[----:B------:R-:W-:Y:S02]  /*c940*/  SEL R129, R24, R63, P0 ;  /* 0x0000003f18817207 */ /* 0x000fe40000000000 */
[----:B------:R-:W-:Y:S02]  /*c950*/  SEL R127, R63, R24, P0 ;  /* 0x000000183f7f7207 */ /* 0x000fe40000000000 */
[----:B------:R-:W-:Y:S02]  /*c960*/  LOP3.LUT R70, R71, 0x380, RZ, 0xc0, !PT ;  /* 0x0000038047467812 */ /* 0x000fe400078ec0ff */
[----:B------:R-:W-:-:S02]  /*c970*/  LOP3.LUT R74, R75, 0x380, RZ, 0xc0, !PT ;  /* 0x000003804b4a7812 */ /* 0x000fc400078ec0ff */
[----:B------:R-:W-:Y:S02]  /*c980*/  LOP3.LUT R82, R83, 0x380, RZ, 0xc0, !PT ;  /* 0x0000038053527812 */ /* 0x000fe400078ec0ff */
[----:B------:R-:W-:Y:S02]  /*c990*/  LOP3.LUT R78, R79, 0x380, RZ, 0xc0, !PT ;  /* 0x000003804f4e7812 */ /* 0x000fe400078ec0ff */
[----:B------:R-:W-:Y:S02]  /*c9a0*/  MOV R37, R26 ;  /* 0x0000001a00257202 */ /* 0x000fe40000000f00 */
[----:B------:R-:W-:Y:S02]  /*c9b0*/  MOV R3, R30 ;  /* 0x0000001e00037202 */ /* 0x000fe40000000f00 */
        /* <DEDUP_REMOVED lines=8> */
[----:B------:R-:W-:Y:S02]  /*ca40*/  SHF.R.U64 R70, R70, 0x3, RZ ;  /* 0x0000000346467819 */ /* 0x000fe400000012ff */
[----:B------:R-:W-:Y:S02]  /*ca50*/  SHF.R.U64 R74, R74, 0x3, RZ ;  /* 0x000000034a4a7819 */ /* 0x000fe400000012ff */
[----:B------:R-:W-:Y:S02]  /*ca60*/  SHF.R.U64 R82, R82, 0x3, RZ ;  /* 0x0000000352527819 */ /* 0x000fe400000012ff */
[----:B------:R-:W-:Y:S01]  /*ca70*/  SHF.R.U64 R78, R78, 0x3, RZ ;  /* 0x000000034e4e7819 */ /* 0x000fe200000012ff */
[----:B------:R0:W-:Y:S01]  /*ca80*/  STSM.16.M88.4 [R3], R24 ;  /* 0x0000001803007844 */ /* 0x0001e20000000200 */
[----:B------:R-:W-:Y:S01]  /*ca90*/  LOP3.LUT R70, R70, R71, RZ, 0x3c, !PT ;  /* 0x0000004746467212 */ /* 0x000fe200078e3cff */
[--C-:B------:R-:W-:Y:S01]  /*caa0*/  IMAD.X R71, RZ, RZ, R35.reuse, P1 ;  /* 0x000000ffff477224 */ /* 0x100fe200008e0623 */
[----:B------:R-:W-:Y:S01]  /*cab0*/  LOP3.LUT R74, R74, R75, RZ, 0x3c, !PT ;  /* 0x0000004b4a4a7212 */ /* 0x000fe200078e3cff */
[----:B------:R1:W-:Y:S01]  /*cac0*/  STSM.16.M88.4 [R37], R28 ;  /* 0x0000001c25007844 */ /* 0x0003e20000000200 */
[----:B------:R-:W-:Y:S01]  /*cad0*/  LOP3.LUT R82, R82, R83, RZ, 0x3c, !PT ;  /* 0x0000005352527212 */ /* 0x000fe200078e3cff */
[--C-:B------:R-:W-:Y:S01]  /*cae0*/  IMAD.X R75, RZ, RZ, R35.reuse, P2 ;  /* 0x000000ffff4b7224 */ /* 0x100fe200010e0623 */
[----:B------:R-:W-:Y:S01]  /*caf0*/  LOP3.LUT R78, R78, R79, RZ, 0x3c, !PT ;  /* 0x0000004f4e4e7212 */ /* 0x000fe200078e3cff */
[--C-:B------:R-:W-:Y:S01]  /*cb00*/  IMAD.X R83, RZ, RZ, R35.reuse, P4 ;  /* 0x000000ffff537224 */ /* 0x100fe200020e0623 */
[----:B------:R-:W-:Y:S01]  /*cb10*/  SEL R153, R86, R87, P0 ;  /* 0x0000005756997207 */ /* 0x000fe20000000000 */
[--C-:B------:R-:W-:Y:S01]  /*cb20*/  IMAD.X R69, RZ, RZ, R35.reuse, P5 ;  /* 0x000000ffff457224 */ /* 0x100fe200028e0623 */
[----:B------:R-:W-:Y:S01]  /*cb30*/  SEL R152, R87, R86, P0 ;  /* 0x0000005657987207 */ /* 0x000fe20000000000 */
[----:B------:R-:W-:Y:S01]  /*cb40*/  IMAD.X R79, RZ, RZ, R35, P3 ;  /* 0x000000ffff4f7224 */ /* 0x000fe200018e0623 */
[----:B------:R-:W-:-:S02]  /*cb50*/  IADD3 R87, P5, R34, 0x4060, RZ ;  /* 0x0000406022577810 */ /* 0x000fc40007fbe0ff */
[C---:B0-----:R-:W-:Y:S02]  /*cb60*/  IADD3 R26, P4, R34.reuse, 0x60, RZ ;  /* 0x00000060221a7810 */ /* 0x041fe40007f9e0ff */
[C---:B------:R-:W-:Y:S02]  /*cb70*/  IADD3 R24, P3, R34.reuse, 0x4000, RZ ;  /* 0x0000400022187810 */ /* 0x040fe40007f7e0ff */
[C---:B-1----:R-:W-:Y:S02]  /*cb80*/  IADD3 R31, P1, R34.reuse, 0x4020, RZ ;  /* 0x00004020221f7810 */ /* 0x042fe40007f3e0ff */
[----:B------:R-:W-:Y:S01]  /*cb90*/  IADD3 R29, P2, R34, 0x40, RZ ;  /* 0x00000040221d7810 */ /* 0x000fe20007f5e0ff */
[----:B------:R-:W-:Y:S01]  /*cba0*/  IMAD.X R63, RZ, RZ, R35, P6 ;  /* 0x000000ffff3f7224 */ /* 0x000fe200030e0623 */
[----:B------:R-:W-:Y:S02]  /*cbb0*/  SEL R154, R90, R91, P0 ;  /* 0x0000005b5a9a7207 */ /* 0x000fe40000000000 */
[----:B------:R-:W-:-:S02]  /*cbc0*/  SEL R155, R91, R90, P0 ;  /* 0x0000005a5b9b7207 */ /* 0x000fc40000000000 */
[----:B------:R-:W-:Y:S02]  /*cbd0*/  IADD3 R91, P6, R34, 0x4040, RZ ;  /* 0x00004040225b7810 */ /* 0x000fe40007fde0ff */
[----:B------:R-:W-:Y:S02]  /*cbe0*/  LOP3.LUT R30, R31, 0x380, RZ, 0xc0, !PT ;  /* 0x000003801f1e7812 */ /* 0x000fe400078ec0ff */
[----:B------:R-:W-:Y:S02]  /*cbf0*/  LOP3.LUT R28, R29, 0x380, RZ, 0xc0, !PT ;  /* 0x000003801d1c7812 */ /* 0x000fe400078ec0ff */
[----:B------:R-:W-:Y:S02]  /*cc00*/  LOP3.LUT R27, R26, 0x380, RZ, 0xc0, !PT ;  /* 0x000003801a1b7812 */ /* 0x000fe400078ec0ff */
[----:B------:R-:W-:Y:S02]  /*cc10*/  LOP3.LUT R86, R87, 0x380, RZ, 0xc0, !PT ;  /* 0x0000038057567812 */ /* 0x000fe400078ec0ff */
[----:B------:R-:W-:-:S02]  /*cc20*/  LOP3.LUT R25, R24, 0x380, RZ, 0xc0, !PT ;  /* 0x0000038018197812 */ /* 0x000fc400078ec0ff */
[----:B------:R-:W-:Y:S02]  /*cc30*/  LOP3.LUT R90, R91, 0x380, RZ, 0xc0, !PT ;  /* 0x000003805b5a7812 */ /* 0x000fe400078ec0ff */
[----:B------:R-:W-:Y:S02]  /*cc40*/  SHF.R.U64 R30, R30, 0x3, RZ ;  /* 0x000000031e1e7819 */ /* 0x000fe400000012ff */
        /* <DEDUP_REMOVED lines=15> */
[----:B------:R-:W-:-:S02]  /*cd40*/  SEL R165, R142, R143, P0 ;  /* 0x0000008f8ea57207 */ /* 0x000fc40000000000 */
[----:B------:R-:W-:Y:S02]  /*cd50*/  SEL R167, R150, R151, P0 ;  /* 0x0000009796a77207 */ /* 0x000fe40000000000 */
[----:B------:R-:W-:Y:S01]  /*cd60*/  LOP3.LUT R90, R90, R91, RZ, 0x3c, !PT ;  /* 0x0000005b5a5a7212 */ /* 0x000fe200078e3cff */
[----:B------:R-:W-:Y:S01]  /*cd70*/  IMAD.X R91, RZ, RZ, R35, P6 ;  /* 0x000000ffff5b7224 */ /* 0x000fe200030e0623 */
[----:B------:R-:W-:Y:S02]  /*cd80*/  SEL R143, R143, R142, P0 ;  /* 0x0000008e8f8f7207 */ /* 0x000fe40000000000 */
[----:B------:R-:W-:Y:S01]  /*cd90*/  SEL R151, R151, R150, P0 ;  /* 0x0000009697977207 */ /* 0x000fe20000000000 */
[----:B------:R-:W-:Y:S01]  /*cda0*/  SHFL.IDX PT, R142, R64, R4, 0x1c1f ;  /* 0x001c1f04408e7589 */ /* 0x000fe200000e0000 */
[----:B------:R-:W-:Y:S02]  /*cdb0*/  MOV R208, R68 ;  /* 0x0000004400d07202 */ /* 0x000fe40000000f00 */
[----:B------:R-:W-:Y:S01]  /*cdc0*/  MOV R182, R70 ;  /* 0x0000004600b67202 */ /* 0x000fe20000000f00 */
[----:B------:R-:W-:Y:S01]  /*cdd0*/  SHFL.IDX PT, R150, R72, R4, 0x1c1f ;  /* 0x001c1f0448967589 */ /* 0x000fe200000e0000 */
[----:B------:R-:W-:-:S02]  /*cde0*/  MOV R68, R30 ;  /* 0x0000001e00447202 */ /* 0x000fc40000000f00 */
[----:B------:R-:W-:Y:S01]  /*cdf0*/  MOV R56, R28 ;  /* 0x0000001c00387202 */ /* 0x000fe20000000f00 */
[----:B------:R-:W-:Y:S01]  /*ce00*/  SHFL.IDX PT, R35, R6, R4, 0x1c1f ;  /* 0x001c1f0406237589 */ /* 0x000fe200000e0000 */
[----:B------:R-:W-:Y:S02]  /*ce10*/  MOV R60, R26 ;  /* 0x0000001a003c7202 */ /* 0x000fe40000000f00 */
[----:B------:R-:W-:Y:S01]  /*ce20*/  MOV R183, R62 ;  /* 0x0000003e00b77202 */ /* 0x000fe20000000f00 */
[----:B------:R-:W-:Y:S01]  /*ce30*/  SHFL.IDX PT, R31, R7, R4, 0x1c1f ;  /* 0x001c1f04071f7589 */ /* 0x000fe200000e0000 */
[----:B------:R-:W-:Y:S02]  /*ce40*/  MOV R178, R82 ;  /* 0x0000005200b27202 */ /* 0x000fe40000000f00 */
[----:B------:R-:W-:Y:S01]  /*ce50*/  MOV R177, R86 ;  /* 0x0000005600b17202 */ /* 0x000fe20000000f00 */
[----:B------:R-:W-:Y:S01]  /*ce60*/  SHFL.IDX PT, R28, R9, R4, 0x1c1f ;  /* 0x001c1f04091c7589 */ /* 0x000fe200000e0000 */
[----:B------:R-:W-:-:S02]  /*ce70*/  MOV R69, R24 ;  /* 0x0000001800457202 */ /* 0x000fc40000000f00 */
[----:B------:R-:W-:Y:S01]  /*ce80*/  MOV R210, R58 ;  /* 0x0000003a00d27202 */ /* 0x000fe20000000f00 */
[----:B------:R-:W-:Y:S01]  /*ce90*/  SHFL.IDX PT, R27, R10, R4, 0x1c1f ;  /* 0x001c1f040a1b7589 */ /* 0x000fe200000e0000 */
[----:B------:R-:W-:-:S03]  /*cea0*/  MOV R209, R66 ;  /* 0x0000004200d17202 */ /* 0x000fc60000000f00 */
[----:B------:R-:W-:Y:S01]  /*ceb0*/  SHFL.IDX PT, R70, R65, R4, 0x1c1f ;  /* 0x001c1f0441467589 */ /* 0x000fe200000e0000 */
[----:B------:R-:W-:-:S03]  /*cec0*/  MOV R180, R74 ;  /* 0x0000004a00b47202 */ /* 0x000fc60000000f00 */
[----:B------:R-:W-:Y:S01]  /*ced0*/  SHFL.IDX PT, R72, R85, R4, 0x1c1f ;  /* 0x001c1f0455487589 */ /* 0x000fe200000e0000 */
[----:B------:R-:W-:-:S03]  /*cee0*/  MOV R75, R90 ;  /* 0x0000005a004b7202 */ /* 0x000fc60000000f00 */
        /* <DEDUP_REMOVED lines=13> */
[----:B------:R-:W0:Y:S04]  /*cfc0*/  SHFL.IDX PT, R85, R42, R166, 0x1c1f ;  /* 0x001c1fa62a557589 */ /* 0x000e2800000e0000 */
        /* <DEDUP_REMOVED lines=9> */
[----:B------:R-:W1:Y:S04]  /*d060*/  SHFL.IDX PT, R176, R176, R166, 0x1c1f ;  /* 0x001c1fa6b0b07589 */ /* 0x000e6800000e0000 */
[----:B------:R-:W-:Y:S04]  /*d070*/  SHFL.IDX PT, R77, R81, R166, 0x1c1f ;  /* 0x001c1fa6514d7589 */ /* 0x000fe800000e0000 */
[----:B------:R-:W-:Y:S04]  /*d080*/  SHFL.IDX PT, R73, R148, R166, 0x1c1f ;  /* 0x001c1fa694497589 */ /* 0x000fe800000e0000 */
[----:B------:R-:W2:Y:S04]  /*d090*/  SHFL.IDX PT, R107, R50, R166, 0x1c1f ;  /* 0x001c1fa6326b7589 */ /* 0x000ea800000e0000 */
[----:B------:R-:W3:Y:S04]  /*d0a0*/  SHFL.IDX PT, R99, R51, R166, 0x1c1f ;  /* 0x001c1fa633637589 */ /* 0x000ee800000e0000 */
[----:B------:R-:W4:Y:S04]  /*d0b0*/  SHFL.IDX PT, R46, R121, R166, 0x1c1f ;  /* 0x001c1fa6792e7589 */ /* 0x000f2800000e0000 */
        /* <DEDUP_REMOVED lines=9> */
[----:B------:R-:W5:Y:S04]  /*d150*/  SHFL.IDX PT, R87, R151, R166, 0x1c1f ;  /* 0x001c1fa697577589 */ /* 0x000f6800000e0000 */
[----:B------:R-:W5:Y:S04]  /*d160*/  SHFL.IDX PT, R89, R89, R166, 0x1c1f ;  /* 0x001c1fa659597589 */ /* 0x000f6800000e0000 */
[----:B------:R-:W5:Y:S04]  /*d170*/  SHFL.IDX PT, R148, R102, R166, 0x1c1f ;  /* 0x001c1fa666947589 */ /* 0x000f6800000e0000 */
[----:B------:R-:W-:Y:S04]  /*d180*/  SHFL.IDX PT, R15, R15, R4, 0x1c1f ;  /* 0x001c1f040f0f7589 */ /* 0x000fe800000e0000 */
[----:B------:R-:W-:Y:S04]  /*d190*/  SHFL.IDX PT, R33, R33, R4, 0x1c1f ;  /* 0x001c1f0421217589 */ /* 0x000fe800000e0000 */
[----:B------:R-:W-:Y:S04]  /*d1a0*/  SHFL.IDX PT, R90, R101, R4, 0x1c1f ;  /* 0x001c1f04655a7589 */ /* 0x000fe800000e0000 */
[----:B------:R-:W-:Y:S04]  /*d1b0*/  SHFL.IDX PT, R12, R111, R4, 0x1c1f ;  /* 0x001c1f046f0c7589 */ /* 0x000fe800000e0000 */
[----:B------:R-:W5:Y:S04]  /*d1c0*/  SHFL.IDX PT, R174, R174, R166, 0x1c1f ;  /* 0x001c1fa6aeae7589 */ /* 0x000f6800000e0000 */
[----:B------:R-:W-:Y:S04]  /*d1d0*/  SHFL.IDX PT, R45, R92, R166, 0x1c1f ;  /* 0x001c1fa65c2d7589 */ /* 0x000fe800000e0000 */
[----:B------:R-:W-:Y:S04]  /*d1e0*/  SHFL.IDX PT, R53, R112, R166, 0x1c1f ;  /* 0x001c1fa670357589 */ /* 0x000fe800000e0000 */
[----:B------:R-:W-:Y:S04]  /*d1f0*/  SHFL.IDX PT, R62, R52, R166, 0x1c1f ;  /* 0x001c1fa6343e7589 */ /* 0x000fe800000e0000 */
[----:B------:R-:W5:Y:S04]  /*d200*/  SHFL.IDX PT, R91, R97, R166, 0x1c1f ;  /* 0x001c1fa6615b7589 */ /* 0x000f6800000e0000 */
[----:B------:R-:W5:Y:S04]  /*d210*/  SHFL.IDX PT, R54, R114, R166, 0x1c1f ;  /* 0x001c1fa672367589 */ /* 0x000f6800000e0000 */
[----:B------:R-:W-:Y:S04]  /*d220*/  SHFL.IDX PT, R157, R157, R4, 0x1c1f ;  /* 0x001c1f049d9d7589 */ /* 0x000fe800000e0000 */
[----:B------:R-:W-:Y:S04]  /*d230*/  SHFL.IDX PT, R67, R80, R166, 0x1c1f ;  /* 0x001c1fa650437589 */ /* 0x000fe800000e0000 */
[----:B------:R-:W5:Y:S04]  /*d240*/  SHFL.IDX PT, R55, R108, R166, 0x1c1f ;  /* 0x001c1fa66c377589 */ /* 0x000f6800000e0000 */
[----:B------:R-:W5:Y:S01]  /*d250*/  SHFL.IDX PT, R52, R118, R166, 0x1c1f ;  /* 0x001c1fa676347589 */ /* 0x000f6200000e0000 */
[----:B------:R-:W-:-:S03]  /*d260*/  MOV R179, R78 ;  /* 0x0000004e00b37202 */ /* 0x000fc60000000f00 */
[----:B------:R-:W-:Y:S04]  /*d270*/  SHFL.IDX PT, R38, R109, R4, 0x1c1f ;  /* 0x001c1f046d267589 */ /* 0x000fe800000e0000 */
[----:B------:R-:W-:Y:S04]  /*d280*/  SHFL.IDX PT, R146, R161, R4, 0x1c1f ;  /* 0x001c1f04a1927589 */ /* 0x000fe800000e0000 */
[----:B------:R-:W5:Y:S04]  /*d290*/  SHFL.IDX PT, R80, R105, R166, 0x1c1f ;  /* 0x001c1fa669507589 */ /* 0x000f6800000e0000 */
[----:B------:R-:W-:Y:S04]  /*d2a0*/  SHFL.IDX PT, R43, R154, R4, 0x1c1f ;  /* 0x001c1f049a2b7589 */ /* 0x000fe800000e0000 */
[----:B------:R-:W5:Y:S04]  /*d2b0*/  SHFL.IDX PT, R173, R173, R166, 0x1c1f ;  /* 0x001c1fa6adad7589 */ /* 0x000f6800000e0000 */
        /* <DEDUP_REMOVED lines=22> */
[----:B------:R-:W5:Y:S04]  /*d420*/  SHFL.IDX PT, R59, R104, R166, 0x1c1f ;  /* 0x001c1fa6683b7589 */ /* 0x000f6800000e0000 */
[----:B------:R0:W5:Y:S04]  /*d430*/  SHFL.IDX PT, R11, R116, R166, 0x1c1f ;  /* 0x001c1fa6740b7589 */ /* 0x00016800000e0000 */
[----:B------:R-:W-:Y:S04]  /*d440*/  SHFL.IDX PT, R79, R57, R166, 0x1c1f ;  /* 0x001c1fa6394f7589 */ /* 0x000fe800000e0000 */
[----:B------:R-:W5:Y:S04]  /*d450*/  SHFL.IDX PT, R57, R122, R166, 0x1c1f ;  /* 0x001c1fa67a397589 */ /* 0x000f6800000e0000 */
[----:B------:R-:W5:Y:S04]  /*d460*/  SHFL.IDX PT, R41, R96, R166, 0x1c1f ;  /* 0x001c1fa660297589 */ /* 0x000f6800000e0000 */
[----:B------:R-:W5:Y:S04]  /*d470*/  SHFL.IDX PT, R172, R172, R166, 0x1c1f ;  /* 0x001c1fa6acac7589 */ /* 0x000f6800000e0000 */
[----:B------:R-:W5:Y:S04]  /*d480*/  SHFL.IDX PT, R39, R100, R166, 0x1c1f ;  /* 0x001c1fa664277589 */ /* 0x000f6800000e0000 */
[----:B------:R-:W5:Y:S04]  /*d490*/  SHFL.IDX PT, R124, R124, R166, 0x1c1f ;  /* 0x001c1fa67c7c7589 */ /* 0x000f6800000e0000 */
[----:B------:R-:W-:Y:S04]  /*d4a0*/  SHFL.IDX PT, R78, R61, R166, 0x1c1f ;  /* 0x001c1fa63d4e7589 */ /* 0x000fe800000e0000 */
[----:B------:R2:W5:Y:S04]  /*d4b0*/  SHFL.IDX PT, R61, R115, R166, 0x1c1f ;  /* 0x001c1fa6733d7589 */ /* 0x00056800000e0000 */
[----:B------:R-:W5:Y:S04]  /*d4c0*/  SHFL.IDX PT, R51, R113, R166, 0x1c1f ;  /* 0x001c1fa671337589 */ /* 0x000f6800000e0000 */
[----:B------:R-:W5:Y:S01]  /*d4d0*/  SHFL.IDX PT, R50, R145, R166, 0x1c1f ;  /* 0x001c1fa691327589 */ /* 0x000f6200000e0000 */
[----:B0-----:R-:W-:-:S03]  /*d4e0*/  SEL R116, R63, R85, P0 ;  /* 0x000000553f747207 */ /* 0x001fc60000000000 */
[----:B------:R0:W5:Y:S01]  /*d4f0*/  SHFL.IDX PT, R145, R106, R166, 0x1c1f ;  /* 0x001c1fa66a917589 */ /* 0x00016200000e0000 */
[----:B------:R-:W-:-:S03]  /*d500*/  SEL R114, R85, R63, P0 ;  /* 0x0000003f55727207 */ /* 0x000fc60000000000 */
[----:B------:R-:W5:Y:S01]  /*d510*/  SHFL.IDX PT, R42, R152, R166, 0x1c1f ;  /* 0x001c1fa6982a7589 */ /* 0x000f6200000e0000 */
[----:B------:R-:W-:-:S03]  /*d520*/  SEL R97, R13, R83, P0 ;  /* 0x000000530d617207 */ /* 0x000fc60000000000 */
[----:B------:R-:W5:Y:S01]  /*d530*/  SHFL.IDX PT, R147, R123, R166, 0x1c1f ;  /* 0x001c1fa67b937589 */ /* 0x000f6200000e0000 */
[----:B------:R-:W-:-:S03]  /*d540*/  SEL R95, R83, R13, P0 ;  /* 0x0000000d535f7207 */ /* 0x000fc60000000000 */
[----:B------:R-:W5:Y:S01]  /*d550*/  SHFL.IDX PT, R155, R155, R166, 0x1c1f ;  /* 0x001c1fa69b9b7589 */ /* 0x000f6200000e0000 */
[----:B-1----:R-:W-:Y:S02]  /*d560*/  SEL R120, R58, R176, P0 ;  /* 0x000000b03a787207 */ /* 0x002fe40000000000 */
[----:B------:R-:W-:Y:S01]  /*d570*/  SEL R118, R176, R58, P0 ;  /* 0x0000003ab0767207 */ /* 0x000fe20000000000 */
[----:B------:R-:W1:Y:S01]  /*d580*/  SHFL.IDX PT, R163, R94, R166, 0x1c1f ;  /* 0x001c1fa65ea37589 */ /* 0x000e6200000e0000 */
[----:B------:R-:W-:Y:S02]  /*d590*/  SEL R121, R35, R175, P0 ;  /* 0x000000af23797207 */ /* 0x000fe40000000000 */
[----:B------:R-:W-:Y:S01]  /*d5a0*/  SEL R117, R48, R84, P0 ;  /* 0x0000005430757207 */ /* 0x000fe20000000000 */
[----:B------:R4:W1:Y:S01]  /*d5b0*/  SHFL.IDX PT, R152, R98, R166, 0x1c1f ;  /* 0x001c1fa662987589 */ /* 0x00086200000e0000 */
[----:B--2---:R-:W-:Y:S02]  /*d5c0*/  SEL R115, R84, R48, P0 ;  /* 0x0000003054737207 */ /* 0x004fe40000000000 */
[----:B------:R-:W-:Y:S01]  /*d5d0*/  SEL R108, R44, R107, P0 ;  /* 0x0000006b2c6c7207 */ /* 0x000fe20000000000 */
[----:B------:R2:W1:Y:S01]  /*d5e0*/  SHFL.IDX PT, R151, R119, R166, 0x1c1f ;  /* 0x001c1fa677977589 */ /* 0x00046200000e0000 */
[----:B0-----:R-:W-:-:S02]  /*d5f0*/  SEL R106, R107, R44, P0 ;  /* 0x0000002c6b6a7207 */ /* 0x001fc40000000000 */
[----:B---3--:R-:W-:Y:S02]  /*d600*/  SEL R100, R40, R99, P0 ;  /* 0x0000006328647207 */ /* 0x008fe40000000000 */
[----:B------:R-:W-:Y:S02]  /*d610*/  SEL R88, R14, R86, P0 ;  /* 0x000000560e587207 */ /* 0x000fe40000000000 */
[----:B----4-:R-:W-:Y:S02]  /*d620*/  SEL R98, R99, R40, P0 ;  /* 0x0000002863627207 */ /* 0x010fe40000000000 */
[----:B------:R-:W-:Y:S02]  /*d630*/  SEL R85, R37, R46, P0 ;  /* 0x0000002e25557207 */ /* 0x000fe40000000000 */
[----:B--2---:R-:W-:Y:S02]  /*d640*/  SEL R119, R175, R35, P0 ;  /* 0x00000023af777207 */ /* 0x004fe40000000000 */
[----:B------:R-:W-:-:S02]  /*d650*/  SEL R83, R46, R37, P0 ;  /* 0x000000252e537207 */ /* 0x000fc40000000000 */
[----:B-----5:R-:W-:Y:S02]  /*d660*/  SEL R125, R167, R87, P0 ;  /* 0x00000057a77d7207 */ /* 0x020fe40000000000 */
        /* <DEDUP_REMOVED lines=19> */
[----:B------:R-:W0:Y:S01]  /*d7a0*/  SHFL.IDX PT, R162, R162, R166, 0x1c1f ;  /* 0x001c1fa6a2a27589 */ /* 0x000e2200000e0000 */
[----:B------:R-:W-:Y:S02]  /*d7b0*/  SEL R90, R91, R90, P0 ;  /* 0x0000005a5b5a7207 */ /* 0x000fe40000000000 */
[----:B------:R-:W-:Y:S02]  /*d7c0*/  SEL R33, R7, R55, P0 ;  /* 0x0000003707217207 */ /* 0x000fe40000000000 */
[----:B------:R-:W-:Y:S02]  /*d7d0*/  SEL R31, R55, R7, P0 ;  /* 0x00000007371f7207 */ /* 0x000fe40000000000 */
[----:B------:R-:W-:-:S02]  /*d7e0*/  SEL R20, R53, R20, P0 ;  /* 0x0000001435147207 */ /* 0x000fc40000000000 */
[----:B------:R-:W-:Y:S02]  /*d7f0*/  SEL R12, R54, R12, P0 ;  /* 0x0000000c360c7207 */ /* 0x000fe40000000000 */
[----:B------:R-:W-:Y:S02]  /*d800*/  SEL R15, R157, R52, P0 ;  /* 0x000000349d0f7207 */ /* 0x000fe40000000000 */
[----:B------:R-:W-:Y:S01]  /*d810*/  SEL R13, R52, R157, P0 ;  /* 0x0000009d340d7207 */ /* 0x000fe20000000000 */
[----:B------:R-:W2:Y:S01]  /*d820*/  SHFL.IDX PT, R122, R143, R166, 0x1c1f ;  /* 0x001c1fa68f7a7589 */ /* 0x000ea200000e0000 */
[----:B------:R-:W-:Y:S02]  /*d830*/  SEL R93, R38, R80, P0 ;  /* 0x00000050265d7207 */ /* 0x000fe40000000000 */
[----:B------:R-:W-:Y:S02]  /*d840*/  SEL R91, R80, R38, P0 ;  /* 0x00000026505b7207 */ /* 0x000fe40000000000 */
[----:B------:R-:W-:-:S02]  /*d850*/  F2FP.BF16.F32.PACK_AB R52, R121, R120 ;  /* 0x000000787934723e */ /* 0x000fc400000010ff */
[----:B------:R-:W-:Y:S02]  /*d860*/  F2FP.BF16.F32.PACK_AB R53, R117, R116 ;  /* 0x000000747535723e */ /* 0x000fe400000010ff */
[----:B------:R-:W-:Y:S02]  /*d870*/  F2FP.BF16.F32.PACK_AB R54, R119, R118 ;  /* 0x000000767736723e */ /* 0x000fe400000010ff */
[----:B------:R-:W-:Y:S01]  /*d880*/  F2FP.BF16.F32.PACK_AB R55, R115, R114 ;  /* 0x000000727337723e */ /* 0x000fe200000010ff */
[----:B------:R-:W3:Y:S01]  /*d890*/  SHFL.IDX PT, R164, R181, R166, 0x1c1f ;  /* 0x001c1fa6b5a47589 */ /* 0x000ee200000e0000 */
        /* <DEDUP_REMOVED lines=12> */
[----:B------:R-:W-:Y:S01]  /*d960*/  SEL R10, R8, R4, P0 ;  /* 0x00000004080a7207 */ /* 0x000fe20000000000 */
[----:B------:R4:W-:Y:S01]  /*d970*/  STSM.16.M88.4 [R56], R52 ;  /* 0x0000003438007844 */ /* 0x0009e20000000200 */
[----:B------:R-:W-:Y:S02]  /*d980*/  SEL R32, R30, R59, P0 ;  /* 0x0000003b1e207207 */ /* 0x000fe40000000000 */
[----:B------:R-:W-:-:S02]  /*d990*/  SEL R25, R6, R11, P0 ;  /* 0x0000000b06197207 */ /* 0x000fc40000000000 */
[----:B------:R-:W-:Y:S02]  /*d9a0*/  SEL R21, R11, R6, P0 ;  /* 0x000000060b157207 */ /* 0x000fe40000000000 */
[----:B------:R-:W-:Y:S02]  /*d9b0*/  SEL R8, R4, R8, P0 ;  /* 0x0000000804087207 */ /* 0x000fe40000000000 */
[----:B------:R-:W-:Y:S02]  /*d9c0*/  SEL R30, R59, R30, P0 ;  /* 0x0000001e3b1e7207 */ /* 0x000fe40000000000 */
[----:B------:R-:W-:Y:S02]  /*d9d0*/  SEL R6, R158, R57, P0 ;  /* 0x000000399e067207 */ /* 0x000fe40000000000 */
[----:B------:R-:W-:Y:S02]  /*d9e0*/  SEL R4, R57, R158, P0 ;  /* 0x0000009e39047207 */ /* 0x000fe40000000000 */
[----:B------:R-:W-:-:S02]  /*d9f0*/  F2FP.BF16.F32.PACK_AB R58, R111, R110 ;  /* 0x0000006e6f3a723e */ /* 0x000fc400000010ff */
[----:B----4-:R-:W-:Y:S02]  /*da00*/  F2FP.BF16.F32.PACK_AB R56, R113, R112 ;  /* 0x000000707138723e */ /* 0x010fe400000010ff */
[----:B------:R-:W-:Y:S02]  /*da10*/  F2FP.BF16.F32.PACK_AB R59, R107, R106 ;  /* 0x0000006a6b3b723e */ /* 0x000fe400000010ff */
[----:B------:R-:W-:Y:S02]  /*da20*/  F2FP.BF16.F32.PACK_AB R57, R109, R108 ;  /* 0x0000006c6d39723e */ /* 0x000fe400000010ff */
[----:B------:R-:W-:Y:S02]  /*da30*/  SEL R40, R36, R41, P0 ;  /* 0x0000002924287207 */ /* 0x000fe40000000000 */
[----:B------:R-:W-:Y:S02]  /*da40*/  SEL R38, R41, R36, P0 ;  /* 0x0000002429267207 */ /* 0x000fe40000000000 */
[----:B------:R-:W-:-:S02]  /*da50*/  SEL R104, R28, R172, P0 ;  /* 0x000000ac1c687207 */ /* 0x000fc40000000000 */
[----:B------:R-:W-:Y:S02]  /*da60*/  SEL R102, R172, R28, P0 ;  /* 0x0000001cac667207 */ /* 0x000fe40000000000 */
[----:B------:R-:W-:Y:S02]  /*da70*/  SEL R41, R9, R39, P0 ;  /* 0x0000002709297207 */ /* 0x000fe40000000000 */
[----:B------:R-:W-:Y:S01]  /*da80*/  SEL R39, R39, R9, P0 ;  /* 0x0000000927277207 */ /* 0x000fe20000000000 */
[----:B------:R4:W-:Y:S01]  /*da90*/  STSM.16.M88.4 [R60], R56 ;  /* 0x000000383c007844 */ /* 0x0009e20000000200 */
[----:B------:R-:W-:Y:S02]  /*daa0*/  SEL R11, R5, R124, P0 ;  /* 0x0000007c050b7207 */ /* 0x000fe40000000000 */
[----:B------:R-:W-:Y:S02]  /*dab0*/  SEL R9, R124, R5, P0 ;  /* 0x000000057c097207 */ /* 0x000fe40000000000 */
[----:B------:R-:W-:-:S02]  /*dac0*/  SEL R144, R142, R62, P0 ;  /* 0x0000003e8e907207 */ /* 0x000fc40000000000 */
[----:B------:R-:W-:Y:S02]  /*dad0*/  SEL R7, R159, R61, P0 ;  /* 0x0000003d9f077207 */ /* 0x000fe40000000000 */
[----:B------:R-:W-:Y:S02]  /*dae0*/  SEL R5, R61, R159, P0 ;  /* 0x0000009f3d057207 */ /* 0x000fe40000000000 */
[----:B------:R-:W-:Y:S02]  /*daf0*/  SEL R142, R62, R142, P0 ;  /* 0x0000008e3e8e7207 */ /* 0x000fe40000000000 */
[----:B------:R-:W-:Y:S02]  /*db00*/  F2FP.BF16.F32.PACK_AB R62, R103, R102 ;  /* 0x00000066673e723e */ /* 0x000fe400000010ff */
[----:B------:R-:W-:Y:S02]  /*db10*/  F2FP.BF16.F32.PACK_AB R63, R99, R98 ;  /* 0x00000062633f723e */ /* 0x000fe400000010ff */
[----:B----4-:R-:W-:-:S02]  /*db20*/  F2FP.BF16.F32.PACK_AB R60, R105, R104 ;  /* 0x00000068693c723e */ /* 0x010fc400000010ff */
[----:B------:R-:W-:Y:S02]  /*db30*/  F2FP.BF16.F32.PACK_AB R61, R101, R100 ;  /* 0x00000064653d723e */ /* 0x000fe400000010ff */
[----:B------:R-:W-:Y:S02]  /*db40*/  F2FP.BF16.F32.PACK_AB R52, R97, R96 ;  /* 0x000000606134723e */ /* 0x000fe400000010ff */
[----:B------:R-:W-:Y:S02]  /*db50*/  F2FP.BF16.F32.PACK_AB R54, R95, R94 ;  /* 0x0000005e5f36723e */ /* 0x000fe400000010ff */
[----:B------:R-:W-:Y:S02]  /*db60*/  F2FP.BF16.F32.PACK_AB R55, R91, R90 ;  /* 0x0000005a5b37723e */ /* 0x000fe400000010ff */
[----:B------:R-:W-:Y:S02]  /*db70*/  F2FP.BF16.F32.PACK_AB R53, R93, R92 ;  /* 0x0000005c5d35723e */ /* 0x000fe400000010ff */
[----:B------:R-:W-:-:S02]  /*db80*/  SEL R84, R82, R51, P0 ;  /* 0x0000003352547207 */ /* 0x000fc40000000000 */
[----:B------:R-:W-:Y:S02]  /*db90*/  SEL R82, R51, R82, P0 ;  /* 0x0000005233527207 */ /* 0x000fe40000000000 */
[----:B------:R-:W-:Y:S01]  /*dba0*/  SEL R64, R149, R50, P0 ;  /* 0x0000003295407207 */ /* 0x000fe20000000000 */
[----:B------:R-:W-:Y:S01]  /*dbb0*/  STSM.16.M88.4 [R69], R60 ;  /* 0x0000003c45007844 */ /* 0x000fe20000000200 */
        /* <DEDUP_REMOVED lines=12> */
[----:B-1----:R-:W-:Y:S02]  /*dc80*/  SEL R45, R156, R163, P0 ;  /* 0x000000a39c2d7207 */ /* 0x002fe40000000000 */
[----:B------:R-:W-:Y:S02]  /*dc90*/  SEL R43, R163, R156, P0 ;  /* 0x0000009ca32b7207 */ /* 0x000fe40000000000 */
[----:B------:R-:W-:Y:S02]  /*dca0*/  SEL R36, R34, R152, P0 ;  /* 0x0000009822247207 */ /* 0x000fe40000000000 */
[----:B----4-:R-:W-:Y:S02]  /*dcb0*/  F2FP.BF16.F32.PACK_AB R68, R89, R88 ;  /* 0x000000585944723e */ /* 0x010fe400000010ff */
[----:B------:R-:W-:-:S02]  /*dcc0*/  F2FP.BF16.F32.PACK_AB R70, R87, R86 ;  /* 0x000000565746723e */ /* 0x000fc400000010ff */
[----:B------:R-:W-:Y:S02]  /*dcd0*/  F2FP.BF16.F32.PACK_AB R71, R83, R82 ;  /* 0x000000525347723e */ /* 0x000fe400000010ff */
[----:B------:R-:W-:Y:S02]  /*dce0*/  F2FP.BF16.F32.PACK_AB R69, R85, R84 ;  /* 0x000000545545723e */ /* 0x000fe400000010ff */
[----:B------:R-:W-:Y:S02]  /*dcf0*/  SEL R34, R152, R34, P0 ;  /* 0x0000002298227207 */ /* 0x000fe40000000000 */
[----:B------:R-:W-:Y:S02]  /*dd00*/  F2FP.BF16.F32.PACK_AB R52, R81, R80 ;  /* 0x000000505134723e */ /* 0x000fe400000010ff */
[----:B------:R-:W-:Y:S02]  /*dd10*/  F2FP.BF16.F32.PACK_AB R54, R67, R66 ;  /* 0x000000424336723e */ /* 0x000fe400000010ff */
[----:B------:R-:W-:-:S02]  /*dd20*/  F2FP.BF16.F32.PACK_AB R55, R51, R50 ;  /* 0x000000323337723e */ /* 0x000fc400000010ff */
[----:B------:R-:W-:Y:S01]  /*dd30*/  F2FP.BF16.F32.PACK_AB R53, R65, R64 ;  /* 0x000000404135723e */ /* 0x000fe200000010ff */
[----:B------:R1:W-:Y:S01]  /*dd40*/  STSM.16.M88.4 [R75], R68 ;  /* 0x000000444b007844 */ /* 0x0003e20000000200 */
[----:B------:R-:W-:Y:S02]  /*dd50*/  SEL R148, R146, R151, P0 ;  /* 0x0000009792947207 */ /* 0x000fe40000000000 */
[----:B------:R-:W-:Y:S02]  /*dd60*/  F2FP.BF16.F32.PACK_AB R56, R49, R48 ;  /* 0x000000303138723e */ /* 0x000fe400000010ff */
[----:B------:R-:W-:Y:S02]  /*dd70*/  F2FP.BF16.F32.PACK_AB R58, R47, R46 ;  /* 0x0000002e2f3a723e */ /* 0x000fe400000010ff */
[----:B------:R-:W-:Y:S02]  /*dd80*/  F2FP.BF16.F32.PACK_AB R59, R43, R42 ;  /* 0x0000002a2b3b723e */ /* 0x000fe400000010ff */
[----:B------:R-:W-:-:S02]  /*dd90*/  F2FP.BF16.F32.PACK_AB R57, R45, R44 ;  /* 0x0000002c2d39723e */ /* 0x000fc400000010ff */
[----:B------:R-:W-:Y:S02]  /*dda0*/  SEL R158, R160, R161, P0 ;  /* 0x000000a1a09e7207 */ /* 0x000fe40000000000 */
[----:B------:R-:W-:Y:S02]  /*ddb0*/  SEL R146, R151, R146, P0 ;  /* 0x0000009297927207 */ /* 0x000fe40000000000 */
[----:B------:R-:W-:Y:S02]  /*ddc0*/  SEL R152, R150, R78, P0 ;  /* 0x0000004e96987207 */ /* 0x000fe40000000000 */
[----:B0-----:R-:W-:Y:S02]  /*ddd0*/  SEL R156, R154, R162, P0 ;  /* 0x000000a29a9c7207 */ /* 0x001fe40000000000 */
[----:B------:R-:W-:Y:S02]  /*dde0*/  SEL R160, R161, R160, P0 ;  /* 0x000000a0a1a07207 */ /* 0x000fe40000000000 */
[----:B------:R-:W-:-:S02]  /*ddf0*/  F2FP.BF16.F32.PACK_AB R60, R41, R40 ;  /* 0x00000028293c723e */ /* 0x000fc400000010ff */
[----:B------:R-:W-:Y:S02]  /*de00*/  F2FP.BF16.F32.PACK_AB R62, R39, R38 ;  /* 0x00000026273e723e */ /* 0x000fe400000010ff */
[----:B------:R-:W-:Y:S02]  /*de10*/  F2FP.BF16.F32.PACK_AB R63, R35, R34 ;  /* 0x00000022233f723e */ /* 0x000fe400000010ff */
[----:B------:R-:W-:Y:S02]  /*de20*/  F2FP.BF16.F32.PACK_AB R61, R37, R36 ;  /* 0x00000024253d723e */ /* 0x000fe400000010ff */
[----:B------:R-:W-:Y:S02]  /*de30*/  SEL R150, R78, R150, P0 ;  /* 0x000000964e967207 */ /* 0x000fe40000000000 */
[----:B------:R-:W-:Y:S02]  /*de40*/  SEL R153, R76, R77, P0 ;  /* 0x0000004d4c997207 */ /* 0x000fe40000000000 */
[----:B------:R-:W-:-:S02]  /*de50*/  SEL R151, R77, R76, P0 ;  /* 0x0000004c4d977207 */ /* 0x000fc40000000000 */
[----:B------:R-:W-:Y:S02]  /*de60*/  SEL R154, R162, R154, P0 ;  /* 0x0000009aa29a7207 */ /* 0x000fe40000000000 */
[----:B--2---:R-:W-:Y:S02]  /*de70*/  SEL R157, R74, R122, P0 ;  /* 0x0000007a4a9d7207 */ /* 0x004fe40000000000 */
[----:B------:R-:W-:Y:S02]  /*de80*/  SEL R155, R122, R74, P0 ;  /* 0x0000004a7a9b7207 */ /* 0x000fe40000000000 */
[----:B------:R-:W-:Y:S02]  /*de90*/  SEL R159, R72, R73, P0 ;  /* 0x00000049489f7207 */ /* 0x000fe40000000000 */
[----:B-1----:R-:W-:Y:S02]  /*dea0*/  F2FP.BF16.F32.PACK_AB R68, R33, R32 ;  /* 0x000000202144723e */ /* 0x002fe400000010ff */
[----:B------:R-:W-:-:S02]  /*deb0*/  F2FP.BF16.F32.PACK_AB R70, R31, R30 ;  /* 0x0000001e1f46723e */ /* 0x000fc400000010ff */
[----:B------:R-:W-:Y:S02]  /*dec0*/  F2FP.BF16.F32.PACK_AB R71, R27, R26 ;  /* 0x0000001a1b47723e */ /* 0x000fe400000010ff */
[----:B------:R-:W-:Y:S02]  /*ded0*/  F2FP.BF16.F32.PACK_AB R69, R29, R28 ;  /* 0x0000001c1d45723e */ /* 0x000fe400000010ff */
[----:B------:R-:W-:Y:S01]  /*dee0*/  SEL R161, R73, R72, P0 ;  /* 0x0000004849a17207 */ /* 0x000fe20000000000 */
[----:B------:R0:W-:Y:S01]  /*def0*/  STSM.16.M88.4 [R177], R52 ;  /* 0x00000034b1007844 */ /* 0x0001e20000000200 */
[----:B---3--:R-:W-:Y:S02]  /*df00*/  SEL R124, R3, R164, P0 ;  /* 0x000000a4037c7207 */ /* 0x008fe40000000000 */
[----:B------:R-:W-:Y:S02]  /*df10*/  SEL R122, R164, R3, P0 ;  /* 0x00000003a47a7207 */ /* 0x000fe40000000000 */
[----:B------:R-:W-:-:S02]  /*df20*/  F2FP.BF16.F32.PACK_AB R72, R25, R24 ;  /* 0x000000181948723e */ /* 0x000fc400000010ff */
[----:B------:R-:W-:Y:S02]  /*df30*/  F2FP.BF16.F32.PACK_AB R74, R21, R20 ;  /* 0x00000014154a723e */ /* 0x000fe400000010ff */
[----:B------:R-:W-:Y:S02]  /*df40*/  F2FP.BF16.F32.PACK_AB R75, R13, R12 ;  /* 0x0000000c0d4b723e */ /* 0x000fe400000010ff */
[----:B------:R-:W-:Y:S01]  /*df50*/  F2FP.BF16.F32.PACK_AB R73, R15, R14 ;  /* 0x0000000e0f49723e */ /* 0x000fe200000010ff */
[----:B------:R1:W-:Y:S01]  /*df60*/  STSM.16.M88.4 [R178], R56 ;  /* 0x00000038b2007844 */ /* 0x0003e20000000200 */
[----:B------:R-:W-:Y:S02]  /*df70*/  F2FP.BF16.F32.PACK_AB R76, R11, R10 ;  /* 0x0000000a0b4c723e */ /* 0x000fe400000010ff */
[----:B------:R-:W-:Y:S02]  /*df80*/  F2FP.BF16.F32.PACK_AB R78, R9, R8 ;  /* 0x00000008094e723e */ /* 0x000fe400000010ff */
[----:B------:R-:W-:-:S02]  /*df90*/  F2FP.BF16.F32.PACK_AB R79, R5, R4 ;  /* 0x00000004054f723e */ /* 0x000fc400000010ff */
[----:B------:R-:W-:Y:S01]  /*dfa0*/  F2FP.BF16.F32.PACK_AB R77, R7, R6 ;  /* 0x00000006074d723e */ /* 0x000fe200000010ff */
[----:B------:R2:W-:Y:S01]  /*dfb0*/  STSM.16.M88.4 [R179], R60 ;  /* 0x0000003cb3007844 */ /* 0x0005e20000000200 */
[----:B0-----:R-:W-:Y:S02]  /*dfc0*/  F2FP.BF16.F32.PACK_AB R52, R145, R144 ;  /* 0x000000909134723e */ /* 0x001fe400000010ff */
[----:B------:R-:W-:Y:S02]  /*dfd0*/  F2FP.BF16.F32.PACK_AB R54, R143, R142 ;  /* 0x0000008e8f36723e */ /* 0x000fe400000010ff */
[----:B------:R-:W-:Y:S02]  /*dfe0*/  F2FP.BF16.F32.PACK_AB R55, R147, R146 ;  /* 0x000000929337723e */ /* 0x000fe400000010ff */
[----:B------:R-:W-:Y:S01]  /*dff0*/  F2FP.BF16.F32.PACK_AB R53, R149, R148 ;  /* 0x000000949535723e */ /* 0x000fe200000010ff */
[----:B------:R0:W-:Y:S01]  /*e000*/  STSM.16.M88.4 [R180], R68 ;  /* 0x00000044b4007844 */ /* 0x0001e20000000200 */
[----:B-1----:R-:W-:-:S02]  /*e010*/  F2FP.BF16.F32.PACK_AB R56, R153, R152 ;  /* 0x000000989938723e */ /* 0x002fc400000010ff */
[----:B------:R-:W-:Y:S02]  /*e020*/  F2FP.BF16.F32.PACK_AB R58, R151, R150 ;  /* 0x00000096973a723e */ /* 0x000fe400000010ff */
[----:B------:R-:W-:Y:S02]  /*e030*/  F2FP.BF16.F32.PACK_AB R59, R155, R154 ;  /* 0x0000009a9b3b723e */ /* 0x000fe400000010ff */
[----:B------:R-:W-:Y:S01]  /*e040*/  F2FP.BF16.F32.PACK_AB R57, R157, R156 ;  /* 0x0000009c9d39723e */ /* 0x000fe200000010ff */
[----:B------:R-:W-:Y:S01]  /*e050*/  STSM.16.M88.4 [R182], R72 ;  /* 0x00000048b6007844 */ /* 0x000fe20000000200 */
[----:B--2---:R-:W-:Y:S02]  /*e060*/  F2FP.BF16.F32.PACK_AB R61, R125, R124 ;  /* 0x0000007c7d3d723e */ /* 0x004fe400000010ff */
[----:B------:R-:W-:Y:S02]  /*e070*/  F2FP.BF16.F32.PACK_AB R62, R161, R160 ;  /* 0x000000a0a13e723e */ /* 0x000fe400000010ff */
[----:B------:R-:W-:-:S02]  /*e080*/  F2FP.BF16.F32.PACK_AB R63, R123, R122 ;  /* 0x0000007a7b3f723e */ /* 0x000fc400000010ff */
[----:B------:R-:W-:Y:S01]  /*e090*/  F2FP.BF16.F32.PACK_AB R60, R159, R158 ;  /* 0x0000009e9f3c723e */ /* 0x000fe200000010ff */
[----:B------:R-:W-:Y:S04]  /*e0a0*/  STSM.16.M88.4 [R183], R76 ;  /* 0x0000004cb7007844 */ /* 0x000fe80000000200 */
[----:B------:R1:W-:Y:S04]  /*e0b0*/  STSM.16.M88.4 [R208], R52 ;  /* 0x00000034d0007844 */ /* 0x0003e80000000200 */
[----:B------:R2:W-:Y:S04]  /*e0c0*/  STSM.16.M88.4 [R209], R56 ;  /* 0x00000038d1007844 */ /* 0x0005e80000000200 */
[----:B------:R3:W-:Y:S01]  /*e0d0*/  STSM.16.M88.4 [R210], R60 ;  /* 0x0000003cd2007844 */ /* 0x0007e20000000200 */
[----:B------:R-:W-:Y:S01]  /*e0e0*/  ISETP.NE.U32.AND P0, PT, RZ, UR14, PT ;  /* 0x0000000eff007c0c */ /* 0x000fe2000bf05070 */
[----:B------:R-:W-:-:S03]  /*e0f0*/  UIMAD.WIDE UR10, UR58, 0x4, UR10 ;  /* 0x000000043a0a78a5 */ /* 0x000fc6000f8e020a */
[----:B------:R-:W-:-:S03]  /*e100*/  ISETP.NE.AND.EX P0, PT, RZ, UR15, PT, P0 ;  /* 0x0000000fff007c0c */ /* 0x000fc6000bf05300 */
[----:B0-----:R-:W-:Y:S02]  /*e110*/  IMAD.U32 R68, RZ, RZ, UR10 ;  /* 0x0000000aff447e24 */ /* 0x001fe4000f8e00ff */
[----:B------:R-:W-:Y:S01]  /*e120*/  IMAD.U32 R69, RZ, RZ, UR11 ;  /* 0x0000000bff457e24 */ /* 0x000fe2000f8e00ff */
[----:B------:R-:W-:Y:S01]  /*e130*/  BAR.SYNC.DEFER_BLOCKING 0x1, 0x100 ;  /* 0x0044000000007b1d */ /* 0x000fe20000010000 */
[----:B------:R-:W-:-:S04]  /*e140*/  UISETP.NE.U32.AND UP0, UPT, UR12, URZ, UPT ;  /* 0x0000003f0c00728c */ /* 0x000fc8000bf05070 */
[----:B------:R-:W-:Y:S02]  /*e150*/  UISETP.NE.AND.EX UP0, UPT, UR13, URZ, UPT, UP0 ;  /* 0x0000003f0d00728c */ /* 0x000fe4000bf05300 */
[----:B------:R-:W4:Y:S09]  /*e160*/  @P0 LDG.E R68, desc[UR36][R68.64] ;  /* 0x0000002444440981 */ /* 0x000f32000c1e1900 */
[----:B------:R-:W-:Y:S01]  /*e170*/  @UP0 ULDC.64 UR12, c[0x0][0xc08] ;  /* 0x00030200000c0ab9 */ /* 0x000fe20000000a00 */
[----:B------:R-:W-:Y:S01]  /*e180*/  PLOP3.LUT P4, PT, PT, PT, UP0, 0x80, 0x0 ;  /* 0x000000000000781c */ /* 0x000fe20003f8f008 */
[----:B------:R-:W-:-:S06]  /*e190*/  @UP0 UIMAD.WIDE UR12, UR58, 0x4, UR12 ;  /* 0x000000043a0c08a5 */ /* 0x000fcc000f8e020c */
[----:B-1----:R-:W-:Y:S02]  /*e1a0*/  IMAD.U32 R52, RZ, RZ, UR12 ;  /* 0x0000000cff347e24 */ /* 0x002fe4000f8e00ff */
[----:B------:R-:W-:-:S05]  /*e1b0*/  IMAD.U32 R53, RZ, RZ, UR13 ;  /* 0x0000000dff357e24 */ /* 0x000fca000f8e00ff */
[----:B------:R0:W5:Y:S01]  /*e1c0*/  @P4 LDG.E R54, desc[UR36][R52.64] ;  /* 0x0000002434364981 */ /* 0x000162000c1e1900 */
[----:B------:R-:W-:Y:S01]  /*e1d0*/  UMOV UR22, 0x9b8 ;  /* 0x000009b800167882 */ /* 0x000fe20000000000 */
[----:B------:R-:W-:Y:S02]  /*e1e0*/  UISETP.NE.AND UP2, UPT, UR20, 0x1, UPT ;  /* 0x000000011400788c */ /* 0x000fe4000bf45270 */
[----:B------:R-:W-:Y:S02]  /*e1f0*/  USEL UR22, UR22, 0x978, UP1 ;  /* 0x0000097816167887 */ /* 0x000fe40008800000 */
[----:B------:R-:W-:Y:S02]  /*e200*/  UISETP.NE.U32.AND UP0, UPT, UR14, URZ, UPT ;  /* 0x0000003f0e00728c */ /* 0x000fe4000bf05070 */
[----:B------:R-:W-:Y:S02]  /*e210*/  PLOP3.LUT P1, PT, PT, PT, UP2, 0x80, 0x0 ;  /* 0x000000000000781c */ /* 0x000fe40003f2f028 */
[----:B------:R-:W-:Y:S01]  /*e220*/  UISETP.NE.AND.EX UP0, UPT, UR15, URZ, UPT, UP0 ;  /* 0x0000003f0f00728c */ /* 0x000fe2000bf05300 */
[----:B------:R-:W-:Y:S01]  /*e230*/  VIADD R3, R17, UR48 ;  /* 0x0000003011037c36 */ /* 0x000fe20008000000 */
[----:B------:R-:W-:Y:S01]  /*e240*/  UMOV UR4, URZ ;  /* 0x0000003f00047c82 */ /* 0x000fe20008000000 */
[----:B------:R-:W-:Y:S01]  /*e250*/  USHF.R.S32.HI UR24, URZ, 0x1f, UR58 ;  /* 0x0000001f3f187899 */ /* 0x000fe2000801143a */
[----:B------:R-:W-:-:S02]  /*e260*/  @UP2 ULDC UR26, c[0x0][0xbec] ;  /* 0x0002fb00001a2ab9 */ /* 0x000fc40000000800 */
[----:B------:R-:W-:Y:S01]  /*e270*/  ULDC.64 UR16, c[0x0][UR22+0x218] ;  /* 0x0000860016107abb */ /* 0x000fe20008000a00 */
[----:B------:R-:W-:Y:S02]  /*e280*/  USEL UR21, UR57, URZ, UP1 ;  /* 0x0000003f39157287 */ /* 0x000fe40008800000 */
[----:B------:R-:W-:Y:S02]  /*e290*/  UIMAD.WIDE.U32 UR12, UR16, UR55, URZ ;  /* 0x00000037100c72a5 */ /* 0x000fe4000f8e003f */
[----:B------:R-:W-:Y:S01]  /*e2a0*/  USEL UR16, UR58, URZ, !UP0 ;  /* 0x0000003f3a107287 */ /* 0x000fe2000c000000 */
[----:B0-----:R-:W-:Y:S01]  /*e2b0*/  @P1 IMAD.HI.U32 R52, R3, UR26, RZ ;  /* 0x0000001a03341c27 */ /* 0x001fe2000f8e00ff */
[----:B------:R-:W-:Y:S01]  /*e2c0*/  ULDC.64 UR14, c[0x0][UR22+0x220] ;  /* 0x00008800160e7abb */ /* 0x000fe20008000a00 */
[----:B------:R-:W-:Y:S01]  /*e2d0*/  UIMAD UR23, UR17, UR55, URZ ;  /* 0x00000037111772a4 */ /* 0x000fe2000f8e023f */
[----:B------:R-:W-:Y:S01]  /*e2e0*/  ULDC.64 UR18, c[0x0][UR22+0x228] ;  /* 0x00008a0016127abb */ /* 0x000fe20008000a00 */
[----:B------:R-:W-:-:S02]  /*e2f0*/  USEL UR17, UR24, URZ, !UP0 ;  /* 0x0000003f18117287 */ /* 0x000fc4000c000000 */
[----:B------:R-:W-:Y:S01]  /*e300*/  UIMAD UR15, UR15, UR16, URZ ;  /* 0x000000100f0f72a4 */ /* 0x000fe2000f8e023f */
[----:B------:R-:W-:Y:S01]  /*e310*/  IMAD.MOV.U32 R53, RZ, RZ, R3 ;  /* 0x000000ffff357224 */ /* 0x000fe200078e0003 */
[----:B------:R-:W-:Y:S01]  /*e320*/  @UP2 ULDC UR27, c[0x0][0xbf0] ;  /* 0x0002fc00001b2ab9 */ /* 0x000fe20000000800 */
[----:B------:R-:W-:Y:S01]  /*e330*/  UIMAD.WIDE.U32 UR24, UR18, UR21, URZ ;  /* 0x00000015121872a5 */ /* 0x000fe2000f8e003f */
[----:B------:R-:W-:Y:S01]  /*e340*/  @P1 SHF.R.U32.HI R53, RZ, UR27, R52 ;  /* 0x0000001bff351c19 */ /* 0x000fe20008011634 */
[----:B------:R-:W-:Y:S02]  /*e350*/  UIMAD UR21, UR19, UR21, URZ ;  /* 0x00000015131572a4 */ /* 0x000fe4000f8e023f */
[----:B------:R-:W-:Y:S02]  /*e360*/  UIMAD.WIDE.U32 UR18, UR14, UR16, URZ ;  /* 0x000000100e1272a5 */ /* 0x000fe4000f8e003f */
[----:B------:R-:W-:Y:S02]  /*e370*/  UIMAD UR15, UR14, UR17, UR15 ;  /* 0x000000110e0f72a4 */ /* 0x000fe4000f8e020f */
[----:B------:R-:W-:Y:S01]  /*e380*/  UIADD3 UR14, UR13, UR23, URZ ;  /* 0x000000170d0e7290 */ /* 0x000fe2000fffe03f */
[----:B------:R-:W-:Y:S01]  /*e390*/  IMAD.MOV R52, RZ, RZ, -R53 ;  /* 0x000000ffff347224 */ /* 0x000fe200078e0a35 */
[----:B------:R-:W-:Y:S01]  /*e3a0*/  UIADD3 UR21, UR25, UR21, URZ ;  /* 0x0000001519157290 */ /* 0x000fe2000fffe03f */
[----:B--2---:R-:W-:Y:S01]  /*e3b0*/  IMAD.U32 R56, RZ, RZ, UR24 ;  /* 0x00000018ff387e24 */ /* 0x004fe2000f8e00ff */
[----:B------:R-:W-:Y:S01]  /*e3c0*/  UIADD3 UR13, UR19, UR15, URZ ;  /* 0x0000000f130d7290 */ /* 0x000fe2000fffe03f */
[----:B------:R-:W-:-:S03]  /*e3d0*/  IMAD R55, R52, UR20, R3 ;  /* 0x0000001434377c24 */ /* 0x000fc6000f8e0203 */
[----:B------:R-:W-:Y:S01]  /*e3e0*/  IMAD.U32 R58, RZ, RZ, UR21 ;  /* 0x00000015ff3a7e24 */ /* 0x000fe2000f8e00ff */
[----:B----4-:R-:W-:-:S13]  /*e3f0*/  @P0 R2UR UR4, R68 ;  /* 0x00000000440402ca */ /* 0x010fda00000e0000 */
[----:B------:R-:W-:Y:S02]  /*e400*/  UIADD3 UR12, UP0, UP3, UR18, UR12, UR4 ;  /* 0x0000000c120c7290 */ /* 0x000fe4000fb1e004 */
[----:B------:R-:W-:Y:S01]  /*e410*/  USHF.R.S32.HI UR15, URZ, 0x1f, UR4 ;  /* 0x0000001f3f0f7899 */ /* 0x000fe20008011404 */
[----:B------:R-:W-:Y:S01]  /*e420*/  ULDC.64 UR18, c[0x0][0xba8] ;  /* 0x0002ea0000127ab9 */ /* 0x000fe20000000a00 */
[----:B------:R-:W-:Y:S02]  /*e430*/  @!UP1 ULDC UR18, c[0x0][0xb50] ;  /* 0x0002d40000129ab9 */ /* 0x000fe40000000800 */
[----:B------:R-:W-:Y:S01]  /*e440*/  UIADD3.X UR14, UR13, UR14, UR15, UP0, UP3 ;  /* 0x0000000e0d0e7290 */ /* 0x000fe200087e640f */
[----:B------:R-:W-:Y:S01]  /*e450*/  IADD3 R52, P2, P3, R53, UR12, R56 ;  /* 0x0000000c35347c10 */ /* 0x000fe2000fb5e038 */
[----:B------:R-:W-:Y:S01]  /*e460*/  @!UP1 ULDC UR19, c[0x0][0xb54] ;  /* 0x0002d50000139ab9 */ /* 0x000fe20000000800 */
[----:B------:R-:W-:Y:S01]  /*e470*/  SHF.R.S32.HI R53, RZ, 0x1f, R53 ;  /* 0x0000001fff357819 */ /* 0x000fe20000011435 */
[----:B------:R-:W-:Y:S01]  /*e480*/  ULDC.64 UR12, c[0x0][UR22+0x210] ;  /* 0x00008400160c7abb */ /* 0x000fe20008000a00 */
[----:B------:R-:W-:Y:S01]  /*e490*/  SHF.R.S32.HI R56, RZ, 0x1f, R55 ;  /* 0x0000001fff387819 */ /* 0x000fe20000011437 */
[----:B------:R-:W-:Y:S01]  /*e4a0*/  IMAD R57, R55, UR13, RZ ;  /* 0x0000000d37397c24 */ /* 0x000fe2000f8e02ff */
[----:B------:R-:W-:-:S03]  /*e4b0*/  IADD3.X R53, R53, UR14, R58, P2, P3 ;  /* 0x0000000e35357c10 */ /* 0x000fc600097e643a */
        /* <DEDUP_REMOVED lines=18> */
.L_x_1551:
[----:B------:R-:W2:Y:S01]  /*e5e0*/  LDL R56, [R1+0x8] ;  /* 0x0000080001387983 */ /* 0x000ea20000100800 */
[----:B------:R-:W-:Y:S01]  /*e5f0*/  UIMAD UR14, UR12, UR20, URZ ;  /* 0x000000140c0e72a4 */ /* 0x000fe2000f8e023f */
[----:B------:R-:W-:Y:S02]  /*e600*/  LOP3.LUT P0, RZ, R211, 0x3, RZ, 0xc0, !PT ;  /* 0x00000003d3ff7812 */ /* 0x000fe4000780c0ff */
[----:B------:R-:W-:Y:S01]  /*e610*/  SHFL.IDX PT, R52, R57, RZ, 0x1c1f ;  /* 0x001c1fff39347589 */ /* 0x000fe200000e0000 */
[----:B------:R-:W-:-:S03]  /*e620*/  PLOP3.LUT P3, PT, PT, PT, UP1, 0x80, 0x0 ;  /* 0x000000000000781c */ /* 0x000fc60003f6f018 */
[----:B------:R-:W0:Y:S04]  /*e630*/  SHFL.IDX PT, R53, R58, RZ, 0x1c1f ;  /* 0x001c1fff3a357589 */ /* 0x000e2800000e0000 */
[----:B------:R-:W-:Y:S04]  /*e640*/  SHFL.IDX PT, R54, R57, 0x1, 0x1c1f ;  /* 0x003c1f0039367f89 */ /* 0x000fe800000e0000 */
[----:B------:R-:W1:Y:S01]  /*e650*/  SHFL.IDX PT, R55, R58, 0x1, 0x1c1f ;  /* 0x003c1f003a377f89 */ /* 0x000e6200000e0000 */
[----:B--2---:R-:W-:-:S04]  /*e660*/  VIADD R59, R56, UR48 ;  /* 0x00000030383b7c36 */ /* 0x004fc80008000000 */
        /* <DEDUP_REMOVED lines=8> */
[----:B------:R-:W0:Y:S01]  /*e6f0*/  S2R R60, SR_TID.X ;  /* 0x00000000003c7919 */ /* 0x000e220000002100 */
[----:B------:R-:W-:Y:S01]  /*e700*/  ULDC.64 UR12, c[0x0][0xaa0] ;  /* 0x0002a800000c7ab9 */ /* 0x000fe20000000a00 */
[----:B0-----:R-:W-:-:S05]  /*e710*/  VIADD R0, R60, 0xffffff80 ;  /* 0xffffff803c007836 */ /* 0x001fca0000000000 */
        /* <DEDUP_REMOVED lines=20> */
[----:B------:R-:W-:Y:S01]  /*e860*/  IMAD R20, R20, 0x20, R3 ;  /* 0x0000002014147824 */ /* 0x000fe200078e0203 */
        /* <DEDUP_REMOVED lines=10> */
[C---:B------:R-:W-:Y:S01]  /*e910*/  IADD3 R29, P0, R4.reuse, 0x4000, RZ ;  /* 0x00004000041d7810 */ /* 0x040fe20007f1e0ff */
[----:B------:R-:W-:Y:S01]  /*e920*/  USHF.R.S32.HI UR4, URZ, 0x1f, UR16 ;  /* 0x0000001f3f047899 */ /* 0x000fe20008011410 */
[----:B------:R-:W-:-:S02]  /*e930*/  IADD3 R33, P6, R4, 0x5000, RZ ;  /* 0x0000500004217810 */ /* 0x000fc40007fde0ff */
[C---:B------:R-:W-:Y:S01]  /*e940*/  IADD3 R37, P5, R4.reuse, 0x6000, RZ ;  /* 0x0000600004257810 */ /* 0x040fe20007fbe0ff */
[----:B------:R-:W-:Y:S01]  /*e950*/  UIMAD UR9, UR55, UR11, UR9 ;  /* 0x0000000b370972a4 */ /* 0x000fe2000f8e0209 */
[----:B------:R-:W-:Y:S01]  /*e960*/  IADD3 R41, P4, R4, 0x7000, RZ ;  /* 0x0000700004297810 */ /* 0x000fe20007f9e0ff */
[----:B------:R-:W-:Y:S01]  /*e970*/  VIADD R78, R20, UR48 ;  /* 0x00000030144e7c36 */ /* 0x000fe20008000000 */
[C---:B------:R-:W-:Y:S01]  /*e980*/  IADD3 R45, P3, R4.reuse, 0x8000, RZ ;  /* 0x00008000042d7810 */ /* 0x040fe20007f7e0ff */
[----:B------:R-:W-:Y:S01]  /*e990*/  ULDC.64 UR10, c[0x0][0xaf0] ;  /* 0x0002bc00000a7ab9 */ /* 0x000fe20000000a00 */
[----:B------:R-:W-:Y:S01]  /*e9a0*/  IADD3 R49, P2, R4, 0x9000, RZ ;  /* 0x0000900004317810 */ /* 0x000fe20007f5e0ff */
[----:B------:R-:W-:Y:S01]  /*e9b0*/  UIMAD UR4, UR4, UR10, URZ ;  /* 0x0000000a040472a4 */ /* 0x000fe2000f8e023f */
[----:B------:R-:W-:Y:S01]  /*e9c0*/  LOP3.LUT R28, R29, 0x380, RZ, 0xc0, !PT ;  /* 0x000003801d1c7812 */ /* 0x000fe200078ec0ff */
[----:B------:R-:W-:Y:S01]  /*e9d0*/  @UP2 ULDC UR12, c[0x0][0xbec] ;  /* 0x0002fb00000c2ab9 */ /* 0x000fe20000000800 */
[----:B------:R-:W-:Y:S01]  /*e9e0*/  LOP3.LUT R32, R33, 0x380, RZ, 0xc0, !PT ;  /* 0x0000038021207812 */ /* 0x000fe200078ec0ff */
[----:B------:R-:W5:Y:S01]  /*e9f0*/  LD.E.128 R12, desc[UR36][R12.64] ;  /* 0x000000240c0c7980 */ /* 0x000f62000c101d00 */
[----:B------:R-:W-:-:S02]  /*ea00*/  LOP3.LUT R36, R37, 0x380, RZ, 0xc0, !PT ;  /* 0x0000038025247812 */ /* 0x000fc400078ec0ff */
[----:B------:R-:W-:Y:S01]  /*ea10*/  LOP3.LUT R40, R41, 0x380, RZ, 0xc0, !PT ;  /* 0x0000038029287812 */ /* 0x000fe200078ec0ff */
[----:B------:R-:W5:Y:S01]  /*ea20*/  LD.E.128 R24, desc[UR36][R24.64] ;  /* 0x0000002418187980 */ /* 0x000f62000c101d00 */
[----:B------:R-:W-:Y:S02]  /*ea30*/  LOP3.LUT R44, R45, 0x380, RZ, 0xc0, !PT ;  /* 0x000003802d2c7812 */ /* 0x000fe400078ec0ff */
[----:B------:R-:W-:Y:S01]  /*ea40*/  LOP3.LUT R48, R49, 0x380, RZ, 0xc0, !PT ;  /* 0x0000038031307812 */ /* 0x000fe200078ec0ff */
[----:B------:R-:W-:Y:S01]  /*ea50*/  @P1 IMAD.HI.U32 R20, R78, UR12, RZ ;  /* 0x0000000c4e141c27 */ /* 0x000fe2000f8e00ff */
[----:B------:R-:W-:Y:S01]  /*ea60*/  SHF.R.U64 R28, R28, 0x3, RZ ;  /* 0x000000031c1c7819 */ /* 0x000fe200000012ff */
[----:B------:R-:W-:Y:S01]  /*ea70*/  UIMAD UR4, UR16, UR11, UR4 ;  /* 0x0000000b100472a4 */ /* 0x000fe2000f8e0204 */
[----:B------:R-:W-:Y:S02]  /*ea80*/  SHF.R.U64 R32, R32, 0x3, RZ ;  /* 0x0000000320207819 */ /* 0x000fe400000012ff */
[----:B------:R-:W-:-:S02]  /*ea90*/  SHF.R.U64 R36, R36, 0x3, RZ ;  /* 0x0000000324247819 */ /* 0x000fc400000012ff */
[----:B------:R-:W-:Y:S02]  /*eaa0*/  SHF.R.U64 R40, R40, 0x3, RZ ;  /* 0x0000000328287819 */ /* 0x000fe400000012ff */
        /* <DEDUP_REMOVED lines=74> */
[----:B------:R-:W-:-:S03]  /*ef50*/  VIADD R84, R3, UR48 ;  /* 0x0000003003547c36 */ /* 0x000fc60008000000 */
        /* <DEDUP_REMOVED lines=54> */
.L_x_1554:
[----:B------:R-:W-:Y:S05]  /*f2c0*/  BSYNC B1 ;  /* 0x0000000000017941 */ /* 0x000fea0003800000 */
.L_x_1553:
        /* <DEDUP_REMOVED lines=21> */
.L_x_1556:
[----:B------:R-:W-:Y:S05]  /*f420*/  BSYNC B1 ;  /* 0x0000000000017941 */ /* 0x000fea0003800000 */
.L_x_1555:
        /* <DEDUP_REMOVED lines=21> */
.L_x_1558:
[----:B------:R-:W-:Y:S05]  /*f580*/  BSYNC B1 ;  /* 0x0000000000017941 */ /* 0x000fea0003800000 */
.L_x_1557:
        /* <DEDUP_REMOVED lines=20> */
[----:B0-----:R-:W-:-:S04]  /*f6d0*/  LEA R4, P0, R90, R11, 0x1 ;  /* 0x0000000b5a047211 */ /* 0x001fc800078008ff */
[----:B------:R-:W-:-:S05]  /*f6e0*/  LEA.HI.X R5, R90, R83, R87, 0x1, P0 ;  /* 0x000000535a057211 */ /* 0x000fca00000f0c57 */
[----:B------:R0:W-:Y:S01]  /*f6f0*/  ST.E.128 desc[UR36][R4.64], R72 ;  /* 0x0000004804007985 */ /* 0x0001e2000c101d24 */
[----:B------:R-:W-:Y:S05]  /*f700*/  BRA `(.L_x_1559) ;  /* 0x0000002400107947 */ /* 0x000fea0003800000 */
.L_x_1552:
[----:B------:R-:W-:Y:S01]  /*f710*/  ULDC.64 UR12, c[0x0][0xb08] ;  /* 0x0002c200000c7ab9 */ /* 0x000fe20000000a00 */
[----:B0-----:R-:W-:Y:S01]  /*f720*/  IMAD.MOV.U32 R55, RZ, RZ, R3 ;  /* 0x000000ffff377224 */ /* 0x001fe200078e0003 */
[----:B------:R-:W-:Y:S01]  /*f730*/  UIMAD UR10, UR15, UR12, URZ ;  /* 0x0000000c0f0a72a4 */ /* 0x000fe2000f8e023f */
[----:B------:R-:W-:Y:S01]  /*f740*/  BSSY B1, `(.L_x_1560) ;  /* 0x00000c1000017945 */ /* 0x000fe20003800000 */
[----:B------:R-:W-:Y:S01]  /*f750*/  UIMAD.WIDE.U32 UR8, UR4, UR12, URZ ;  /* 0x0000000c040872a5 */ /* 0x000fe2000f8e003f */
[----:B------:R-:W-:Y:S01]  /*f760*/  SHF.R.S32.HI R58, RZ, 0x1f, R199 ;  /* 0x0000001fff3a7819 */ /* 0x000fe200000114c7 */
[----:B------:R-:W-:Y:S01]  /*f770*/  UIMAD UR10, UR4, UR13, UR10 ;  /* 0x0000000d040a72a4 */ /* 0x000fe2000f8e020a */
[----:B------:R-:W-:Y:S01]  /*f780*/  SHF.R.S32.HI R59, RZ, 0x1f, R200 ;  /* 0x0000001fff3b7819 */ /* 0x000fe200000114c8 */
[----:B------:R-:W-:Y:S01]  /*f790*/  USHF.R.S32.HI UR4, URZ, 0x1f, UR16 ;  /* 0x0000001f3f047899 */ /* 0x000fe20008011410 */
[----:B------:R-:W-:Y:S01]  /*f7a0*/  SHF.R.S32.HI R60, RZ, 0x1f, R201 ;  /* 0x0000001fff3c7819 */ /* 0x000fe200000114c9 */
[----:B------:R-:W-:Y:S01]  /*f7b0*/  UIADD3 UR9, UR9, UR10, URZ ;  /* 0x0000000a09097290 */ /* 0x000fe2000fffe03f */
[----:B------:R-:W-:Y:S01]  /*f7c0*/  SHF.R.S32.HI R61, RZ, 0x1f, R202 ;  /* 0x0000001fff3d7819 */ /* 0x000fe200000114ca */
[----:B------:R-:W-:Y:S01]  /*f7d0*/  ULDC.64 UR12, c[0x0][0xb40] ;  /* 0x0002d000000c7ab9 */ /* 0x000fe20000000a00 */
[----:B------:R-:W-:Y:S01]  /*f7e0*/  ULDC.64 UR10, c[0x0][0xb38] ;  /* 0x0002ce00000a7ab9 */ /* 0x000fe20000000a00 */
[----:B------:R-:W-:Y:S01]  /*f7f0*/  UIMAD UR4, UR4, UR12, URZ ;  /* 0x0000000c040472a4 */ /* 0x000fe2000f8e023f */
[----:B------:R-:W-:Y:S01]  /*f800*/  SHF.R.S32.HI R62, RZ, 0x1f, R203 ;  /* 0x0000001fff3e7819 */ /* 0x000fe200000114cb */
[----:B------:R-:W-:Y:S01]  /*f810*/  UIMAD.WIDE.U32 UR8, UR55, UR10, UR8 ;  /* 0x0000000a370872a5 */ /* 0x000fe2000f8e0008 */
[----:B------:R-:W-:Y:S01]  /*f820*/  SHF.R.S32.HI R63, RZ, 0x1f, R204 ;  /* 0x0000001fff3f7819 */ /* 0x000fe200000114cc */
[----:B------:R-:W-:Y:S01]  /*f830*/  UIMAD UR4, UR16, UR13, UR4 ;  /* 0x0000000d100472a4 */ /* 0x000fe2000f8e0204 */
[----:B------:R-:W-:Y:S01]  /*f840*/  SHF.R.S32.HI R68, RZ, 0x1f, R205 ;  /* 0x0000001fff447819 */ /* 0x000fe200000114cd */
[----:B------:R-:W-:Y:S01]  /*f850*/  UIMAD UR9, UR55, UR11, UR9 ;  /* 0x0000000b370972a4 */ /* 0x000fe2000f8e0209 */
[----:B------:R-:W-:Y:S01]  /*f860*/  SHF.R.S32.HI R69, RZ, 0x1f, R206 ;  /* 0x0000001fff457819 */ /* 0x000fe200000114ce */
        /* <DEDUP_REMOVED lines=9> */
[----:B------:R-:W-:Y:S01]  /*f900*/  @UP2 ULDC UR4, c[0x0][0xbf0] ;  /* 0x0002fc0000042ab9 */ /* 0x000fe20000000800 */
[----:B------:R-:W-:-:S02]  /*f910*/  UMOV UR8, UR16 ;  /* 0x0000001000087c82 */ /* 0x000fc40008000000 */
[----:B------:R-:W-:Y:S01]  /*f920*/  @P1 SHF.R.U32.HI R55, RZ, UR4, R0 ;  /* 0x00000004ff371c19 */ /* 0x000fe20008011600 */
[----:B------:R-:W-:-:S03]  /*f930*/  UIMAD.WIDE.U32 UR8, UR57, UR10, UR8 ;  /* 0x0000000a390872a5 */ /* 0x000fc6000f8e0008 */
[--C-:B------:R-:W-:Y:S01]  /*f940*/  SHF.R.S32.HI R0, RZ, 0x1f, R55.reuse ;  /* 0x0000001fff007819 */ /* 0x100fe20000011437 */
[----:B------:R-:W-:Y:S01]  /*f950*/  IMAD.MOV R52, RZ, RZ, -R55 ;  /* 0x000000ffff347224 */ /* 0x000fe200078e0a37 */
[----:B------:R-:W-:Y:S02]  /*f960*/  UIMAD UR57, UR57, UR11, UR9 ;  /* 0x0000000b393972a4 */ /* 0x000fe4000f8e0209 */
[----:B------:R-:W-:Y:S01]  /*f970*/  IMAD.U32 R53, RZ, RZ, UR9 ;  /* 0x00000009ff357e24 */ /* 0x000fe2000f8e00ff */
[----:B------:R-:W-:Y:S01]  /*f980*/  SYNCS.ARRIVE.TRANS64.RED.A1T0 RZ, [UR7], RZ ;  /* 0x000000ffffff79a7 */ /* 0x000fe20008100407 */
[----:B------:R-:W-:Y:S01]  /*f990*/  ULDC.64 UR10, c[0x0][0xb30] ;  /* 0x0002cc00000a7ab9 */ /* 0x000fe20000000a00 */
[----:B------:R-:W-:Y:S02]  /*f9a0*/  IMAD R3, R52, UR20, R3 ;  /* 0x0000001434037c24 */ /* 0x000fe4000f8e0203 */
[----:B------:R-:W-:Y:S02]  /*f9b0*/  IMAD R0, R0, UR10, RZ ;  /* 0x0000000a00007c24 */ /* 0x000fe4000f8e02ff */
[----:B------:R-:W-:Y:S01]  /*f9c0*/  IMAD.U32 R52, RZ, RZ, UR8 ;  /* 0x00000008ff347e24 */ /* 0x000fe2000f8e00ff */
[----:B------:R-:W-:Y:S01]  /*f9d0*/  ULDC.64 UR8, c[0x0][0xb28] ;  /* 0x0002ca0000087ab9 */ /* 0x000fe20000000a00 */
[----:B------:R-:W-:-:S02]  /*f9e0*/  IMAD.U32 R53, RZ, RZ, UR57 ;  /* 0x00000039ff357e24 */ /* 0x000fc4000f8e00ff */
[C---:B------:R-:W-:Y:S01]  /*f9f0*/  IMAD R57, R55.reuse, UR11, R0 ;  /* 0x0000000b37397c24 */ /* 0x040fe2000f8e0200 */
[----:B------:R-:W-:Y:S01]  /*fa00*/  SHF.R.S32.HI R0, RZ, 0x1f, R3 ;  /* 0x0000001fff007819 */ /* 0x000fe20000011403 */
[----:B------:R-:W-:-:S04]  /*fa10*/  IMAD.WIDE.U32 R52, R55, UR10, R52 ;  /* 0x0000000a37347c25 */ /* 0x000fc8000f8e0034 */
[----:B------:R-:W-:Y:S02]  /*fa20*/  IMAD R0, R0, UR8, RZ ;  /* 0x0000000800007c24 */ /* 0x000fe4000f8e02ff */
[----:B------:R-:W-:Y:S02]  /*fa30*/  IMAD.IADD R53, R53, 0x1, R57 ;  /* 0x0000000135357824 */ /* 0x000fe400078e0239 */
[C---:B------:R-:W-:Y:S02]  /*fa40*/  IMAD R55, R3.reuse, UR9, R0 ;  /* 0x0000000903377c24 */ /* 0x040fe4000f8e0200 */
[----:B------:R-:W-:Y:S01]  /*fa50*/  IMAD.WIDE.U32 R52, R3, UR8, R52 ;  /* 0x0000000803347c25 */ /* 0x000fe2000f8e0034 */
[----:B------:R-:W-:-:S03]  /*fa60*/  ULDC.64 UR8, c[0x0][0xb00] ;  /* 0x0002c00000087ab9 */ /* 0x000fc60000000a00 */
[----:B------:R-:W-:Y:S01]  /*fa70*/  IMAD.IADD R3, R53, 0x1, R55 ;  /* 0x0000000135037824 */ /* 0x000fe200078e0237 */
[----:B------:R-:W-:-:S04]  /*fa80*/  LEA R0, P1, R52, UR8, 0x2 ;  /* 0x0000000834007c11 */ /* 0x000fc8000f8210ff */
[----:B------:R-:W-:Y:S01]  /*fa90*/  LEA.HI.X R3, R52, UR9, R3, 0x2, P1 ;  /* 0x0000000934037c11 */ /* 0x000fe200088f1403 */
[----:B------:R0:W1:Y:S04]  /*faa0*/  SHFL.IDX PT, R56, R0, RZ, 0x1c1f ;  /* 0x001c1fff00387589 */ /* 0x00006800000e0000 */
[----:B------:R0:W2:Y:S01]  /*fab0*/  SHFL.IDX PT, R57, R3, RZ, 0x1c1f ;  /* 0x001c1fff03397589 */ /* 0x0000a200000e0000 */
[----:B------:R-:W-:Y:S05]  /*fac0*/  @P2 BRA `(.L_x_1561) ;  /* 0x0000000800202947 */ /* 0x000fea0003800000 */
[----:B------:R-:W-:Y:S02]  /*fad0*/  ULDC UR4, c[0x0][0xac8] ;  /* 0x0002b20000047ab9 */ /* 0x000fe40000000800 */
[----:B------:R-:W-:Y:S02]  /*fae0*/  ISETP.GE.AND P3, PT, R2, UR4, PT ;  /* 0x0000000402007c0c */ /* 0x000fe4000bf66270 */
[----:B------:R-:W-:Y:S02]  /*faf0*/  ISETP.GE.AND P2, PT, R207, UR4, PT ;  /* 0x00000004cf007c0c */ /* 0x000fe4000bf46270 */
[----:B------:R-:W-:-:S09]  /*fb00*/  ISETP.GE.AND P1, PT, R206, UR4, PT ;  /* 0x00000004ce007c0c */ /* 0x000fd2000bf26270 */
[CC--:B-1----:R-:W-:Y:S02]  /*fb10*/  @!P3 LEA R52, P4, R2.reuse, R56.reuse, 0x2 ;  /* 0x000000380234b211 */ /* 0x0c2fe400078810ff */
[----:B------:R-:W-:Y:S02]  /*fb20*/  @!P2 LEA R54, P5, R207, R56, 0x2 ;  /* 0x00000038cf36a211 */ /* 0x000fe400078a10ff */
[-C--:B--2---:R-:W-:Y:S02]  /*fb30*/  @!P3 LEA.HI.X R53, R2, R57.reuse, R71, 0x2, P4 ;  /* 0x000000390235b211 */ /* 0x084fe400020f1447 */
[----:B------:R-:W-:Y:S02]  /*fb40*/  ISETP.GE.AND P4, PT, R205, UR4, PT ;  /* 0x00000004cd007c0c */ /* 0x000fe4000bf86270 */
[----:B------:R-:W-:Y:S01]  /*fb50*/  @!P2 LEA.HI.X R55, R207, R57, R70, 0x2, P5 ;  /* 0x00000039cf37a211 */ /* 0x000fe200028f1446 */
[----:B------:R1:W-:Y:S01]  /*fb60*/  @!P3 ST.E.64 desc[UR36][R52.64], R140 ;  /* 0x0000008c3400b985 */ /* 0x0003e2000c101b24 */
[----:B------:R-:W-:-:S03]  /*fb70*/  ISETP.GE.AND P3, PT, R204, UR4, PT ;  /* 0x00000004cc007c0c */ /* 0x000fc6000bf66270 */
[----:B------:R2:W-:Y:S01]  /*fb80*/  @!P2 ST.E.64 desc[UR36][R54.64], R138 ;  /* 0x0000008a3600a985 */ /* 0x0005e2000c101b24 */
[----:B------:R-:W-:Y:S02]  /*fb90*/  ISETP.GE.AND P2, PT, R203, UR4, PT ;  /* 0x00000004cb007c0c */ /* 0x000fe4000bf46270 */
[----:B-1----:R-:W-:-:S04]  /*fba0*/  @!P1 LEA R52, P6, R206, R56, 0x2 ;  /* 0x00000038ce349211 */ /* 0x002fc800078c10ff */
[----:B------:R-:W-:Y:S02]  /*fbb0*/  @!P1 LEA.HI.X R53, R206, R57, R69, 0x2, P6 ;  /* 0x00000039ce359211 */ /* 0x000fe400030f1445 */
[----:B--2---:R-:W-:-:S03]  /*fbc0*/  @!P4 LEA R54, P5, R205, R56, 0x2 ;  /* 0x00000038cd36c211 */ /* 0x004fc600078a10ff */
[----:B------:R1:W-:Y:S01]  /*fbd0*/  @!P1 ST.E.64 desc[UR36][R52.64], R132 ;  /* 0x0000008434009985 */ /* 0x0003e2000c101b24 */
[----:B------:R-:W-:Y:S02]  /*fbe0*/  @!P4 LEA.HI.X R55, R205, R57, R68, 0x2, P5 ;  /* 0x00000039cd37c211 */ /* 0x000fe400028f1444 */
[----:B------:R-:W-:-:S03]  /*fbf0*/  ISETP.GE.AND P1, PT, R202, UR4, PT ;  /* 0x00000004ca007c0c */ /* 0x000fc6000bf26270 */
[----:B------:R2:W-:Y:S01]  /*fc00*/  @!P4 ST.E.64 desc[UR36][R54.64], R130 ;  /* 0x000000823600c985 */ /* 0x0005e2000c101b24 */
[----:B------:R-:W-:Y:S02]  /*fc10*/  ISETP.GE.AND P4, PT, R201, UR4, PT ;  /* 0x00000004c9007c0c */ /* 0x000fe4000bf86270 */
[----:B-1----:R-:W-:-:S04]  /*fc20*/  @!P3 LEA R52, P6, R204, R56, 0x2 ;  /* 0x00000038cc34b211 */ /* 0x002fc800078c10ff */
[----:B------:R-:W-:Y:S02]  /*fc30*/  @!P3 LEA.HI.X R53, R204, R57, R63, 0x2, P6 ;  /* 0x00000039cc35b211 */ /* 0x000fe400030f143f */
[----:B--2---:R-:W-:-:S03]  /*fc40*/  @!P2 LEA R54, P5, R203, R56, 0x2 ;  /* 0x00000038cb36a211 */ /* 0x004fc600078a10ff */
[----:B------:R1:W-:Y:S01]  /*fc50*/  @!P3 ST.E.64 desc[UR36][R52.64], R120 ;  /* 0x000000783400b985 */ /* 0x0003e2000c101b24 */
[----:B------:R-:W-:Y:S02]  /*fc60*/  ISETP.GE.AND P3, PT, R200, UR4, PT ;  /* 0x00000004c8007c0c */ /* 0x000fe4000bf66270 */
[----:B------:R-:W-:-:S05]  /*fc70*/  @!P2 LEA.HI.X R55, R203, R57, R62, 0x2, P5 ;  /* 0x00000039cb37a211 */ /* 0x000fca00028f143e */
        /* <DEDUP_REMOVED lines=39> */
[----:B------:R-:W-:-:S05]  /*fef0*/  @!P4 LEA.HI.X R55, R193, R57, R224, 0x2, P6 ;  /* 0x00000039c137c211 */ /* 0x000fca00030f14e0 */
[----:B------:R2:W-:Y:S01]  /*ff00*/  @!P4 ST.E.64 desc[UR36][R54.64], R66 ;  /* 0x000000423600c985 */ /* 0x0005e2000c101b24 */
[----:B------:R-:W-:Y:S02]  /*ff10*/  ISETP.GE.AND P4, PT, R189, UR4, PT ;  /* 0x00000004bd007c0c */ /* 0x000fe4000bf86270 */
[----:B-1----:R-:W-:-:S04]  /*ff20*/  @!P3 LEA R52, P1, R192, R56, 0x2 ;  /* 0x00000038c034b211 */ /* 0x002fc800078210ff */
[-C--:B------:R-:W-:Y:S02]  /*ff30*/  @!P3 LEA.HI.X R53, R192, R57.reuse, R223, 0x2, P1 ;  /* 0x00000039c035b211 */ /* 0x080fe400008f14df */
[----:B------:R-:W-:Y:S02]  /*ff40*/  ISETP.GE.AND P1, PT, R188, UR4, PT ;  /* 0x00000004bc007c0c */ /* 0x000fe4000bf26270 */
[C---:B--2---:R-:W-:Y:S01]  /*ff50*/  @!P2 LEA R54, P6, R191.reuse, R56, 0x2 ;  /* 0x00000038bf36a211 */ /* 0x044fe200078c10ff */
[----:B------:R1:W-:Y:S03]  /*ff60*/  @!P3 ST.E.64 desc[UR36][R52.64], R48 ;  /* 0x000000303400b985 */ /* 0x0003e6000c101b24 */
[----:B------:R-:W-:Y:S02]  /*ff70*/  @!P2 LEA.HI.X R55, R191, R57, R222, 0x2, P6 ;  /* 0x00000039bf37a211 */ /* 0x000fe400030f14de */
[----:B------:R-:W-:-:S03]  /*ff80*/  ISETP.GE.AND P6, PT, R187, UR4, PT ;  /* 0x00000004bb007c0c */ /* 0x000fc6000bfc6270 */
[----:B------:R2:W-:Y:S01]  /*ff90*/  @!P2 ST.E.64 desc[UR36][R54.64], R46 ;  /* 0x0000002e3600a985 */ /* 0x0005e2000c101b24 */
        /* <DEDUP_REMOVED lines=14> */
[----:B------:R-:W-:-:S03]  /*10080*/  @!P2 LEA R48, P5, R185, R56, 0x2 ;  /* 0x00000038b930a211 */ /* 0x000fc600078a10ff */
[----:B------:R2:W-:Y:S01]  /*10090*/  @!P6 ST.E.64 desc[UR36][R38.64], R30 ;  /* 0x0000001e2600e985 */ /* 0x0005e2000c101b24 */
[CC--:B------:R-:W-:Y:S02]  /*100a0*/  @!P4 LEA R46, P6, R184.reuse, R56.reuse, 0x2 ;  /* 0x00000038b82ec211 */ /* 0x0c0fe400078c10ff */
[-C--:B------:R-:W-:Y:S02]  /*100b0*/  @!P2 LEA.HI.X R49, R185, R57.reuse, R216, 0x2, P5 ;  /* 0x00000039b931a211 */ /* 0x080fe400028f14d8 */
[----:B------:R-:W-:Y:S02]  /*100c0*/  @!P4 LEA.HI.X R47, R184, R57, R215, 0x2, P6 ;  /* 0x00000039b82fc211 */ /* 0x000fe400030f14d7 */
[----:B-1----:R-:W-:-:S04]  /*100d0*/  @!P3 LEA R32, P1, R186, R56, 0x2 ;  /* 0x00000038ba20b211 */ /* 0x002fc800078210ff */
[----:B------:R-:W-:Y:S02]  /*100e0*/  @!P3 LEA.HI.X R33, R186, R57, R217, 0x2, P1 ;  /* 0x00000039ba21b211 */ /* 0x000fe400008f14d9 */
[----:B------:R-:W-:-:S03]  /*100f0*/  ISETP.GE.AND P1, PT, R23, UR4, PT ;  /* 0x0000000417007c0c */ /* 0x000fc6000bf26270 */
[----:B------:R1:W-:Y:S01]  /*10100*/  @!P3 ST.E.64 desc[UR36][R32.64], R24 ;  /* 0x000000182000b985 */ /* 0x0003e2000c101b24 */
[----:B------:R-:W-:-:S03]  /*10110*/  ISETP.GE.AND P3, PT, R22, UR4, PT ;  /* 0x0000000416007c0c */ /* 0x000fc6000bf66270 */
[----:B------:R-:W-:Y:S04]  /*10120*/  @!P2 ST.E.64 desc[UR36][R48.64], R20 ;  /* 0x000000143000a985 */ /* 0x000fe8000c101b24 */
[----:B------:R3:W-:Y:S01]  /*10130*/  @!P4 ST.E.64 desc[UR36][R46.64], R10 ;  /* 0x0000000a2e00c985 */ /* 0x0007e2000c101b24 */
[----:B------:R-:W-:Y:S02]  /*10140*/  ISETP.GE.AND P4, PT, R19, UR4, PT ;  /* 0x0000000413007c0c */ /* 0x000fe4000bf86270 */
[----:B------:R-:W-:-:S03]  /*10150*/  @!P1 LEA R40, P2, R23, R56, 0x2 ;  /* 0x0000003817289211 */ /* 0x000fc600078410ff */
[-C--:B--2---:R-:W-:Y:S01]  /*10160*/  @!P3 LEA R30, P5, R22, R56.reuse, 0x2 ;  /* 0x00000038161eb211 */ /* 0x084fe200078a10ff */
[C---:B-1----:R-:W-:Y:S01]  /*10170*/  VIADD R24, R2.reuse, 0xe8 ;  /* 0x000000e802187836 */ /* 0x042fe20000000000 */
[-C--:B------:R-:W-:Y:S01]  /*10180*/  @!P1 LEA.HI.X R41, R23, R57.reuse, R214, 0x2, P2 ;  /* 0x0000003917299211 */ /* 0x080fe200010f14d6 */
[----:B------:R-:W-:Y:S01]  /*10190*/  VIADD R25, R2, 0xf0 ;  /* 0x000000f002197836 */ /* 0x000fe20000000000 */
[----:B------:R-:W-:Y:S01]  /*101a0*/  ISETP.GE.AND P2, PT, R18, UR4, PT ;  /* 0x0000000412007c0c */ /* 0x000fe2000bf46270 */
[----:B------:R-:W-:Y:S01]  /*101b0*/  VIADD R32, R2, 0xf8 ;  /* 0x000000f802207836 */ /* 0x000fe20000000000 */
[----:B------:R-:W-:Y:S01]  /*101c0*/  @!P3 LEA.HI.X R31, R22, R57, R213, 0x2, P5 ;  /* 0x00000039161fb211 */ /* 0x000fe200028f14d5 */
[----:B------:R1:W-:Y:S01]  /*101d0*/  @!P1 ST.E.64 desc[UR36][R40.64], R8 ;  /* 0x0000000828009985 */ /* 0x0003e2000c101b24 */
[----:B------:R-:W-:Y:S02]  /*101e0*/  ISETP.GE.AND P1, PT, R24, UR4, PT ;  /* 0x0000000418007c0c */ /* 0x000fe4000bf26270 */
[----:B---3--:R-:W-:Y:S01]  /*101f0*/  @!P4 LEA R10, P6, R19, R56, 0x2 ;  /* 0x00000038130ac211 */ /* 0x008fe200078c10ff */
[----:B------:R2:W-:Y:S01]  /*10200*/  @!P3 ST.E.64 desc[UR36][R30.64], R144 ;  /* 0x000000901e00b985 */ /* 0x0005e2000c101b24 */
[----:B------:R-:W-:-:S02]  /*10210*/  ISETP.GE.AND P3, PT, R25, UR4, PT ;  /* 0x0000000419007c0c */ /* 0x000fc4000bf66270 */
[----:B------:R-:W-:Y:S02]  /*10220*/  SHF.R.S32.HI R21, RZ, 0x1f, R18 ;  /* 0x0000001fff157819 */ /* 0x000fe40000011412 */
[-C--:B------:R-:W-:Y:S02]  /*10230*/  @!P4 LEA.HI.X R11, R19, R57.reuse, R212, 0x2, P6 ;  /* 0x00000039130bc211 */ /* 0x080fe400030f14d4 */
[----:B------:R-:W-:Y:S02]  /*10240*/  @!P2 LEA R20, P5, R18, R56, 0x2 ;  /* 0x000000381214a211 */ /* 0x000fe400078a10ff */
[----:B------:R-:W-:Y:S01]  /*10250*/  ISETP.GE.AND P6, PT, R32, UR4, PT ;  /* 0x0000000420007c0c */ /* 0x000fe2000bfc6270 */
[----:B------:R3:W-:Y:S01]  /*10260*/  @!P4 ST.E.64 desc[UR36][R10.64], R142 ;  /* 0x0000008e0a00c985 */ /* 0x0007e2000c101b24 */
[----:B------:R-:W-:Y:S02]  /*10270*/  @!P2 LEA.HI.X R21, R18, R57, R21, 0x2, P5 ;  /* 0x000000391215a211 */ /* 0x000fe400028f1415 */
[----:B-1----:R-:W-:-:S02]  /*10280*/  SHF.R.S32.HI R9, RZ, 0x1f, R24 ;  /* 0x0000001fff097819 */ /* 0x002fc40000011418 */
[CC--:B------:R-:W-:Y:S01]  /*10290*/  @!P1 LEA R8, P5, R24.reuse, R56.reuse, 0x2 ;  /* 0x0000003818089211 */ /* 0x0c0fe200078a10ff */
[----:B------:R3:W-:Y:S01]  /*102a0*/  @!P2 ST.E.64 desc[UR36][R20.64], R152 ;  /* 0x000000981400a985 */ /* 0x0007e2000c101b24 */
[----:B--2---:R-:W-:Y:S02]  /*102b0*/  SHF.R.S32.HI R30, RZ, 0x1f, R25 ;  /* 0x0000001fff1e7819 */ /* 0x004fe40000011419 */
[----:B------:R-:W-:Y:S02]  /*102c0*/  @!P1 LEA.HI.X R9, R24, R57, R9, 0x2, P5 ;  /* 0x0000003918099211 */ /* 0x000fe400028f1409 */
[----:B------:R-:W-:-:S03]  /*102d0*/  @!P3 LEA R24, P5, R25, R56, 0x2 ;  /* 0x000000381918b211 */ /* 0x000fc600078a10ff */
[----:B------:R3:W-:Y:S01]  /*102e0*/  @!P1 ST.E.64 desc[UR36][R8.64], R150 ;  /* 0x0000009608009985 */ /* 0x0007e2000c101b24 */
[-C--:B------:R-:W-:Y:S02]  /*102f0*/  @!P3 LEA.HI.X R25, R25, R57.reuse, R30, 0x2, P5 ;  /* 0x000000391919b211 */ /* 0x080fe400028f141e */
[----:B------:R-:W-:Y:S02]  /*10300*/  SHF.R.S32.HI R30, RZ, 0x1f, R32 ;  /* 0x0000001fff1e7819 */ /* 0x000fe40000011420 */
[C---:B------:R-:W-:Y:S01]  /*10310*/  @!P6 LEA R56, P5, R32.reuse, R56, 0x2 ;  /* 0x000000382038e211 */ /* 0x040fe200078a10ff */
[----:B------:R3:W-:Y:S03]  /*10320*/  @!P3 ST.E.64 desc[UR36][R24.64], R158 ;  /* 0x0000009e1800b985 */ /* 0x0007e6000c101b24 */
[----:B------:R-:W-:-:S05]  /*10330*/  @!P6 LEA.HI.X R57, R32, R57, R30, 0x2, P5 ;  /* 0x000000392039e211 */ /* 0x000fca00028f141e */
[----:B------:R3:W-:Y:S04]  /*10340*/  @!P6 ST.E.64 desc[UR36][R56.64], R160 ;  /* 0x000000a03800e985 */ /* 0x0007e8000c101b24 */
.L_x_1561:
[----:B------:R-:W-:Y:S05]  /*10350*/  BSYNC B1 ;  /* 0x0000000000017941 */ /* 0x000fea0003800000 */
.L_x_1560:
[----:B0-----:R-:W0:Y:S04]  /*10360*/  SHFL.IDX PT, R3, R3, 0x1, 0x1c1f ;  /* 0x003c1f0003037f89 */ /* 0x001e2800000e0000 */
[----:B------:R4:W0:Y:S01]  /*10370*/  SHFL.IDX PT, R39, R0, 0x1, 0x1c1f ;  /* 0x003c1f0000277f89 */ /* 0x00082200000e0000 */
[----:B------:R-:W-:Y:S05]  /*10380*/  @P0 BRA `(.L_x_1559) ;  /* 0x0000001400f00947 */ /* 0x000fea0003800000 */
[----:B------:R-:W-:Y:S01]  /*10390*/  ULDC UR4, c[0x0][0xac8] ;  /* 0x0002b20000047ab9 */ /* 0x000fe20000000800 */
[C---:B----4-:R-:W-:Y:S01]  /*103a0*/  VIADD R0, R2.reuse, 0xe8 ;  /* 0x000000e802007836 */ /* 0x050fe20000000000 */
[----:B------:R-:W-:Y:S02]  /*103b0*/  ISETP.GE.AND P3, PT, R2, UR4, PT ;  /* 0x0000000402007c0c */ /* 0x000fe4000bf66270 */
[----:B------:R-:W-:Y:S02]  /*103c0*/  ISETP.GE.AND P4, PT, R207, UR4, PT ;  /* 0x00000004cf007c0c */ /* 0x000fe4000bf86270 */
[----:B------:R-:W-:Y:S02]  /*103d0*/  ISETP.GE.AND P0, PT, R206, UR4, PT ;  /* 0x00000004ce007c0c */ /* 0x000fe4000bf06270 */
[----:B------:R-:W-:-:S07]  /*103e0*/  ISETP.GE.AND P1, PT, R205, UR4, PT ;  /* 0x00000004cd007c0c */ /* 0x000fce000bf26270 */
[CC--:B0--3--:R-:W-:Y:S02]  /*103f0*/  @!P3 LEA R8, P2, R2.reuse, R39.reuse, 0x2 ;  /* 0x000000270208b211 */ /* 0x0c9fe400078410ff */
[C---:B------:R-:W-:Y:S02]  /*10400*/  @!P4 LEA R10, P6, R207.reuse, R39, 0x2 ;  /* 0x00000027cf0ac211 */ /* 0x040fe400078c10ff */
[----:B------:R-:W-:Y:S02]  /*10410*/  @!P3 LEA.HI.X R9, R2, R3, R71, 0x2, P2 ;  /* 0x000000030209b211 */ /* 0x000fe400010f1447 */
[----:B------:R-:W-:Y:S02]  /*10420*/  ISETP.GE.AND P2, PT, R204, UR4, PT ;  /* 0x00000004cc007c0c */ /* 0x000fe4000bf46270 */
[----:B------:R-:W-:Y:S01]  /*10430*/  @!P0 LEA R20, P5, R206, R39, 0x2 ;  /* 0x00000027ce148211 */ /* 0x000fe200078a10ff */
[----:B------:R0:W-:Y:S01]  /*10440*/  @!P3 ST.E.64 desc[UR36][R8.64], R136 ;  /* 0x000000880800b985 */ /* 0x0001e2000c101b24 */
[----:B------:R-:W-:-:S02]  /*10450*/  @!P4 LEA.HI.X R11, R207, R3, R70, 0x2, P6 ;  /* 0x00000003cf0bc211 */ /* 0x000fc400030f1446 */
[----:B------:R-:W-:Y:S02]  /*10460*/  ISETP.GE.AND P3, PT, R203, UR4, PT ;  /* 0x00000004cb007c0c */ /* 0x000fe4000bf66270 */
[----:B------:R-:W-:Y:S01]  /*10470*/  @!P0 LEA.HI.X R21, R206, R3, R69, 0x2, P5 ;  /* 0x00000003ce158211 */ /* 0x000fe200028f1445 */
[----:B------:R3:W-:Y:S01]  /*10480*/  @!P4 ST.E.64 desc[UR36][R10.64], R134 ;  /* 0x000000860a00c985 */ /* 0x0007e2000c101b24 */
[C---:B------:R-:W-:Y:S02]  /*10490*/  @!P1 LEA R24, P5, R205.reuse, R39, 0x2 ;  /* 0x00000027cd189211 */ /* 0x040fe400078a10ff */
[----:B------:R-:W-:Y:S01]  /*104a0*/  ISETP.GE.AND P4, PT, R202, UR4, PT ;  /* 0x00000004ca007c0c */ /* 0x000fe2000bf86270 */
[----:B------:R4:W-:Y:S01]  /*104b0*/  @!P0 ST.E.64 desc[UR36][R20.64], R128 ;  /* 0x0000008014008985 */ /* 0x0009e2000c101b24 */
[----:B------:R-:W-:Y:S02]  /*104c0*/  @!P1 LEA.HI.X R25, R205, R3, R68, 0x2, P5 ;  /* 0x00000003cd199211 */ /* 0x000fe400028f1444 */
[----:B------:R-:W-:-:S02]  /*104d0*/  @!P2 LEA R30, P6, R204, R39, 0x2 ;  /* 0x00000027cc1ea211 */ /* 0x000fc400078c10ff */
[----:B------:R-:W-:Y:S01]  /*104e0*/  ISETP.GE.AND P0, PT, R201, UR4, PT ;  /* 0x00000004c9007c0c */ /* 0x000fe2000bf06270 */
[----:B------:R5:W-:Y:S01]  /*104f0*/  @!P1 ST.E.64 desc[UR36][R24.64], R126 ;  /* 0x0000007e18009985 */ /* 0x000be2000c101b24 */
[C---:B------:R-:W-:Y:S02]  /*10500*/  @!P3 LEA R32, P5, R203.reuse, R39, 0x2 ;  /* 0x00000027cb20b211 */ /* 0x040fe400078a10ff */
[-C--:B------:R-:W-:Y:S02]  /*10510*/  @!P2 LEA.HI.X R31, R204, R3.reuse, R63, 0x2, P6 ;  /* 0x00000003cc1fa211 */ /* 0x080fe400030f143f */
[----:B------:R-:W-:Y:S02]  /*10520*/  ISETP.GE.AND P1, PT, R200, UR4, PT ;  /* 0x00000004c8007c0c */ /* 0x000fe4000bf26270 */
[----:B------:R-:W-:Y:S01]  /*10530*/  @!P3 LEA.HI.X R33, R203, R3, R62, 0x2, P5 ;  /* 0x00000003cb21b211 */ /* 0x000fe200028f143e */
[----:B------:R1:W-:Y:S01]  /*10540*/  @!P2 ST.E.64 desc[UR36][R30.64], R116 ;  /* 0x000000741e00a985 */ /* 0x0003e2000c101b24 */
[----:B0-----:R-:W-:-:S02]  /*10550*/  @!P4 LEA R8, P5, R202, R39, 0x2 ;  /* 0x00000027ca08c211 */ /* 0x001fc400078a10ff */
[----:B------:R-:W-:Y:S01]  /*10560*/  ISETP.GE.AND P2, PT, R199, UR4, PT ;  /* 0x00000004c7007c0c */ /* 0x000fe2000bf46270 */
[----:B------:R0:W-:Y:S01]  /*10570*/  @!P3 ST.E.64 desc[UR36][R32.64], R114 ;  /* 0x000000722000b985 */ /* 0x0001e2000c101b24 */
[----:B------:R-:W-:Y:S02]  /*10580*/  @!P4 LEA.HI.X R9, R202, R3, R61, 0x2, P5 ;  /* 0x00000003ca09c211 */ /* 0x000fe400028f143d */
[CC--:B---3--:R-:W-:Y:S02]  /*10590*/  @!P0 LEA R10, P6, R201.reuse, R39.reuse, 0x2 ;  /* 0x00000027c90a8211 */ /* 0x0c8fe400078c10ff */
[----:B------:R-:W-:Y:S01]  /*105a0*/  ISETP.GE.AND P3, PT, R198, UR4, PT ;  /* 0x00000004c6007c0c */ /* 0x000fe2000bf66270 */
[----:B------:R3:W-:Y:S01]  /*105b0*/  @!P4 ST.E.64 desc[UR36][R8.64], R108 ;  /* 0x0000006c0800c985 */ /* 0x0007e2000c101b24 */
[----:B----4-:R-:W-:Y:S02]  /*105c0*/  @!P1 LEA R20, P5, R200, R39, 0x2 ;  /* 0x00000027c8149211 */ /* 0x010fe400078a10ff */
[----:B------:R-:W-:-:S02]  /*105d0*/  @!P0 LEA.HI.X R11, R201, R3, R60, 0x2, P6 ;  /* 0x00000003c90b8211 */ /* 0x000fc400030f143c */
[----:B------:R-:W-:Y:S02]  /*105e0*/  ISETP.GE.AND P4, PT, R197, UR4, PT ;  /* 0x00000004c5007c0c */ /* 0x000fe4000bf86270 */
[----:B------:R-:W-:Y:S01]  /*105f0*/  @!P1 LEA.HI.X R21, R200, R3, R59, 0x2, P5 ;  /* 0x00000003c8159211 */ /* 0x000fe200028f143b */
[----:B------:R4:W-:Y:S01]  /*10600*/  @!P0 ST.E.64 desc[UR36][R10.64], R106 ;  /* 0x0000006a0a008985 */ /* 0x0009e2000c101b24 */
[C---:B-----5:R-:W-:Y:S02]  /*10610*/  @!P2 LEA R24, P5, R199.reuse, R39, 0x2 ;  /* 0x00000027c718a211 */ /* 0x060fe400078a10ff */
[----:B------:R-:W-:Y:S01]  /*10620*/  ISETP.GE.AND P0, PT, R196, UR4, PT ;  /* 0x00000004c4007c0c */ /* 0x000fe2000bf06270 */
[----:B------:R5:W-:Y:S01]  /*10630*/  @!P1 ST.E.64 desc[UR36][R20.64], R100 ;  /* 0x0000006414009985 */ /* 0x000be2000c101b24 */
[----:B------:R-:W-:Y:S02]  /*10640*/  @!P2 LEA.HI.X R25, R199, R3, R58, 0x2, P5 ;  /* 0x00000003c719a211 */ /* 0x000fe400028f143a */
[----:B-1----:R-:W-:-:S02]  /*10650*/  @!P3 LEA R30, P6, R198, R39, 0x2 ;  /* 0x00000027c61eb211 */ /* 0x002fc400078c10ff */
[----:B------:R-:W-:Y:S01]  /*10660*/  ISETP.GE.AND P1, PT, R195, UR4, PT ;  /* 0x00000004c3007c0c */ /* 0x000fe2000bf26270 */
[----:B------:R1:W-:Y:S01]  /*10670*/  @!P2 ST.E.64 desc[UR36][R24.64], R98 ;  /* 0x000000621800a985 */ /* 0x0003e2000c101b24 */
[C---:B0-----:R-:W-:Y:S02]  /*10680*/  @!P4 LEA R32, P5, R197.reuse, R39, 0x2 ;  /* 0x00000027c520c211 */ /* 0x041fe400078a10ff */
[-C--:B------:R-:W-:Y:S02]  /*10690*/  @!P3 LEA.HI.X R31, R198, R3.reuse, R229, 0x2, P6 ;  /* 0x00000003c61fb211 */ /* 0x080fe400030f14e5 */
[----:B------:R-:W-:Y:S02]  /*106a0*/  ISETP.GE.AND P2, PT, R194, UR4, PT ;  /* 0x00000004c2007c0c */ /* 0x000fe4000bf46270 */
[----:B------:R-:W-:Y:S01]  /*106b0*/  @!P4 LEA.HI.X R33, R197, R3, R228, 0x2, P5 ;  /* 0x00000003c521c211 */ /* 0x000fe200028f14e4 */
[----:B------:R0:W-:Y:S01]  /*106c0*/  @!P3 ST.E.64 desc[UR36][R30.64], R92 ;  /* 0x0000005c1e00b985 */ /* 0x0001e2000c101b24 */
[----:B---3--:R-:W-:-:S03]  /*106d0*/  @!P0 LEA R8, P3, R196, R39, 0x2 ;  /* 0x00000027c4088211 */ /* 0x008fc600078610ff */
[----:B------:R3:W-:Y:S01]  /*106e0*/  @!P4 ST.E.64 desc[UR36][R32.64], R90 ;  /* 0x0000005a2000c985 */ /* 0x0007e2000c101b24 */
[----:B------:R-:W-:Y:S02]  /*106f0*/  ISETP.GE.AND P4, PT, R193, UR4, PT ;  /* 0x00000004c1007c0c */ /* 0x000fe4000bf86270 */
[----:B------:R-:W-:Y:S02]  /*10700*/  @!P0 LEA.HI.X R9, R196, R3, R227, 0x2, P3 ;  /* 0x00000003c4098211 */ /* 0x000fe400018f14e3 */
[CC--:B----4-:R-:W-:Y:S02]  /*10710*/  @!P1 LEA R10, P6, R195.reuse, R39.reuse, 0x2 ;  /* 0x00000027c30a9211 */ /* 0x0d0fe400078c10ff */
[----:B------:R-:W-:Y:S01]  /*10720*/  ISETP.GE.AND P3, PT, R192, UR4, PT ;  /* 0x00000004c0007c0c */ /* 0x000fe2000bf66270 */
[----:B------:R4:W-:Y:S01]  /*10730*/  @!P0 ST.E.64 desc[UR36][R8.64], R84 ;  /* 0x0000005408008985 */ /* 0x0009e2000c101b24 */
[----:B-----5:R-:W-:Y:S02]  /*10740*/  @!P2 LEA R20, P5, R194, R39, 0x2 ;  /* 0x00000027c214a211 */ /* 0x020fe400078a10ff */
[----:B------:R-:W-:-:S02]  /*10750*/  @!P1 LEA.HI.X R11, R195, R3, R226, 0x2, P6 ;  /* 0x00000003c30b9211 */ /* 0x000fc400030f14e2 */
[----:B------:R-:W-:Y:S02]  /*10760*/  ISETP.GE.AND P0, PT, R191, UR4, PT ;  /* 0x00000004bf007c0c */ /* 0x000fe4000bf06270 */
[----:B------:R-:W-:Y:S01]  /*10770*/  @!P2 LEA.HI.X R21, R194, R3, R225, 0x2, P5 ;  /* 0x00000003c215a211 */ /* 0x000fe200028f14e1 */
[----:B------:R5:W-:Y:S01]  /*10780*/  @!P1 ST.E.64 desc[UR36][R10.64], R82 ;  /* 0x000000520a009985 */ /* 0x000be2000c101b24 */
[----:B------:R-:W-:Y:S02]  /*10790*/  ISETP.GE.AND P1, PT, R190, UR4, PT ;  /* 0x00000004be007c0c */ /* 0x000fe4000bf26270 */
[-C--:B-1----:R-:W-:Y:S01]  /*107a0*/  @!P4 LEA R24, P5, R193, R39.reuse, 0x2 ;  /* 0x00000027c118c211 */ /* 0x082fe200078a10ff */
[----:B------:R1:W-:Y:S01]  /*107b0*/  @!P2 ST.E.64 desc[UR36][R20.64], R64 ;  /* 0x000000401400a985 */ /* 0x0003e2000c101b24 */
[----:B0-----:R-:W-:Y:S02]  /*107c0*/  @!P3 LEA R30, P6, R192, R39, 0x2 ;  /* 0x00000027c01eb211 */ /* 0x001fe400078c10ff */
[----:B------:R-:W-:-:S02]  /*107d0*/  ISETP.GE.AND P2, PT, R189, UR4, PT ;  /* 0x00000004bd007c0c */ /* 0x000fc4000bf46270 */
[-C--:B------:R-:W-:Y:S02]  /*107e0*/  @!P4 LEA.HI.X R25, R193, R3.reuse, R224, 0x2, P5 ;  /* 0x00000003c119c211 */ /* 0x080fe400028f14e0 */
[----:B------:R-:W-:Y:S02]  /*107f0*/  @!P3 LEA.HI.X R31, R192, R3, R223, 0x2, P6 ;  /* 0x00000003c01fb211 */ /* 0x000fe400030f14df */
[C---:B---3--:R-:W-:Y:S01]  /*10800*/  @!P0 LEA R32, P5, R191.reuse, R39, 0x2 ;  /* 0x00000027bf208211 */ /* 0x048fe200078a10ff */
[----:B------:R0:W-:Y:S01]  /*10810*/  @!P4 ST.E.64 desc[UR36][R24.64], R50 ;  /* 0x000000321800c985 */ /* 0x0001e2000c101b24 */
[----:B------:R-:W-:Y:S02]  /*10820*/  ISETP.GE.AND P4, PT, R188, UR4, PT ;  /* 0x00000004bc007c0c */ /* 0x000fe4000bf86270 */
[----:B------:R-:W-:Y:S01]  /*10830*/  @!P0 LEA.HI.X R33, R191, R3, R222, 0x2, P5 ;  /* 0x00000003bf218211 */ /* 0x000fe200028f14de */
[----:B------:R3:W-:Y:S01]  /*10840*/  @!P3 ST.E.64 desc[UR36][R30.64], R44 ;  /* 0x0000002c1e00b985 */ /* 0x0007e2000c101b24 */
[----:B----4-:R-:W-:-:S02]  /*10850*/  @!P1 LEA R8, P5, R190, R39, 0x2 ;  /* 0x00000027be089211 */ /* 0x010fc400078a10ff */
[----:B------:R-:W-:Y:S01]  /*10860*/  ISETP.GE.AND P3, PT, R187, UR4, PT ;  /* 0x00000004bb007c0c */ /* 0x000fe2000bf66270 */
[----:B------:R4:W-:Y:S01]  /*10870*/  @!P0 ST.E.64 desc[UR36][R32.64], R42 ;  /* 0x0000002a20008985 */ /* 0x0009e2000c101b24 */
[C---:B-----5:R-:W-:Y:S02]  /*10880*/  @!P2 LEA R10, P6, R189.reuse, R39, 0x2 ;  /* 0x00000027bd0aa211 */ /* 0x060fe400078c10ff */
[-C--:B------:R-:W-:Y:S02]  /*10890*/  @!P1 LEA.HI.X R9, R190, R3.reuse, R221, 0x2, P5 ;  /* 0x00000003be099211 */ /* 0x080fe400028f14dd */
[----:B------:R-:W-:Y:S02]  /*108a0*/  @!P2 LEA.HI.X R11, R189, R3, R220, 0x2, P6 ;  /* 0x00000003bd0ba211 */ /* 0x000fe400030f14dc */
[----:B------:R-:W-:Y:S01]  /*108b0*/  ISETP.GE.AND P0, PT, R186, UR4, PT ;  /* 0x00000004ba007c0c */ /* 0x000fe2000bf06270 */
[----:B------:R5:W-:Y:S01]  /*108c0*/  @!P1 ST.E.64 desc[UR36][R8.64], R36 ;  /* 0x0000002408009985 */ /* 0x000be2000c101b24 */
[----:B------:R-:W-:-:S02]  /*108d0*/  ISETP.GE.AND P1, PT, R185, UR4, PT ;  /* 0x00000004b9007c0c */ /* 0x000fc4000bf26270 */
[CC--:B-1----:R-:W-:Y:S01]  /*108e0*/  @!P4 LEA R20, P5, R188.reuse, R39.reuse, 0x2 ;  /* 0x00000027bc14c211 */ /* 0x0c2fe200078a10ff */
[----:B------:R-:W-:Y:S01]  /*108f0*/  @!P2 ST.E.64 desc[UR36][R10.64], R34 ;  /* 0x000000220a00a985 */ /* 0x000fe2000c101b24 */
[C---:B0-----:R-:W-:Y:S02]  /*10900*/  @!P3 LEA R24, P2, R187.reuse, R39, 0x2 ;  /* 0x00000027bb18b211 */ /* 0x041fe400078410ff */
[-C--:B------:R-:W-:Y:S02]  /*10910*/  @!P4 LEA.HI.X R21, R188, R3.reuse, R219, 0x2, P5 ;  /* 0x00000003bc15c211 */ /* 0x080fe400028f14db */
[----:B------:R-:W-:Y:S02]  /*10920*/  @!P3 LEA.HI.X R25, R187, R3, R218, 0x2, P2 ;  /* 0x00000003bb19b211 */ /* 0x000fe400010f14da */
[----:B------:R-:W-:Y:S01]  /*10930*/  ISETP.GE.AND P2, PT, R184, UR4, PT ;  /* 0x00000004b8007c0c */ /* 0x000fe2000bf46270 */
[----:B------:R0:W-:Y:S01]  /*10940*/  @!P4 ST.E.64 desc[UR36][R20.64], R28 ;  /* 0x0000001c1400c985 */ /* 0x0001e2000c101b24 */
[----:B---3--:R-:W-:-:S02]  /*10950*/  @!P0 LEA R30, P4, R186, R39, 0x2 ;  /* 0x00000027ba1e8211 */ /* 0x008fc400078810ff */
[----:B----4-:R-:W-:Y:S01]  /*10960*/  @!P1 LEA R32, P5, R185, R39, 0x2 ;  /* 0x00000027b9209211 */ /* 0x010fe200078a10ff */
[----:B------:R-:W-:Y:S01]  /*10970*/  @!P3 ST.E.64 desc[UR36][R24.64], R26 ;  /* 0x0000001a1800b985 */ /* 0x000fe2000c101b24 */
[----:B------:R-:W-:Y:S02]  /*10980*/  ISETP.GE.AND P3, PT, R23, UR4, PT ;  /* 0x0000000417007c0c */ /* 0x000fe4000bf66270 */
[-C--:B------:R-:W-:Y:S02]  /*10990*/  @!P0 LEA.HI.X R31, R186, R3.reuse, R217, 0x2, P4 ;  /* 0x00000003ba1f8211 */ /* 0x080fe400020f14d9 */
[----:B------:R-:W-:Y:S02]  /*109a0*/  @!P1 LEA.HI.X R33, R185, R3, R216, 0x2, P5 ;  /* 0x00000003b9219211 */ /* 0x000fe400028f14d8 */
[----:B------:R-:W-:Y:S01]  /*109b0*/  ISETP.GE.AND P5, PT, R22, UR4, PT ;  /* 0x0000000416007c0c */ /* 0x000fe2000bfa6270 */
[----:B------:R1:W-:Y:S01]  /*109c0*/  @!P0 ST.E.64 desc[UR36][R30.64], R14 ;  /* 0x0000000e1e008985 */ /* 0x0003e2000c101b24 */
[----:B-----5:R-:W-:Y:S01]  /*109d0*/  @!P2 LEA R8, P0, R184, R39, 0x2 ;  /* 0x00000027b808a211 */ /* 0x020fe200078010ff */
[----:B0-----:R-:W-:Y:S01]  /*109e0*/  VIADD R28, R2, 0xf0 ;  /* 0x000000f0021c7836 */ /* 0x001fe20000000000 */
[----:B------:R-:W-:Y:S01]  /*109f0*/  ISETP.GE.AND P4, PT, R19, UR4, PT ;  /* 0x0000000413007c0c */ /* 0x000fe2000bf86270 */
[----:B------:R0:W-:Y:S01]  /*10a00*/  @!P1 ST.E.64 desc[UR36][R32.64], R12 ;  /* 0x0000000c20009985 */ /* 0x0001e2000c101b24 */
[----:B------:R-:W-:-:S02]  /*10a10*/  ISETP.GE.AND P1, PT, R0, UR4, PT ;  /* 0x0000000400007c0c */ /* 0x000fc4000bf26270 */
[C---:B------:R-:W-:Y:S02]  /*10a20*/  @!P3 LEA R10, P6, R23.reuse, R39, 0x2 ;  /* 0x00000027170ab211 */ /* 0x040fe400078c10ff */
[-C--:B------:R-:W-:Y:S02]  /*10a30*/  @!P2 LEA.HI.X R9, R184, R3.reuse, R215, 0x2, P0 ;  /* 0x00000003b809a211 */ /* 0x080fe400000f14d7 */
[----:B------:R-:W-:Y:S02]  /*10a40*/  ISETP.GE.AND P0, PT, R28, UR4, PT ;  /* 0x000000041c007c0c */ /* 0x000fe4000bf06270 */
[----:B------:R-:W-:Y:S01]  /*10a50*/  @!P3 LEA.HI.X R11, R23, R3, R214, 0x2, P6 ;  /* 0x00000003170bb211 */ /* 0x000fe200030f14d6 */
[----:B------:R-:W-:Y:S01]  /*10a60*/  @!P2 ST.E.64 desc[UR36][R8.64], R6 ;  /* 0x000000060800a985 */ /* 0x000fe2000c101b24 */
[----:B------:R-:W-:Y:S02]  /*10a70*/  ISETP.GE.AND P2, PT, R18, UR4, PT ;  /* 0x0000000412007c0c */ /* 0x000fe4000bf46270 */
[----:B-1----:R-:W-:Y:S01]  /*10a80*/  SHF.R.S32.HI R14, RZ, 0x1f, R0 ;  /* 0x0000001fff0e7819 */ /* 0x002fe20000011400 */
[----:B------:R1:W-:Y:S01]  /*10a90*/  @!P3 ST.E.64 desc[UR36][R10.64], R4 ;  /* 0x000000040a00b985 */ /* 0x0003e2000c101b24 */
[----:B0-----:R-:W-:-:S02]  /*10aa0*/  @!P5 LEA R12, P6, R22, R39, 0x2 ;  /* 0x00000027160cd211 */ /* 0x001fc400078c10ff */
[----:B------:R-:W-:Y:S02]  /*10ab0*/  @!P1 LEA R20, P3, R0, R39, 0x2 ;  /* 0x0000002700149211 */ /* 0x000fe400078610ff */
[----:B------:R-:W-:Y:S02]  /*10ac0*/  @!P5 LEA.HI.X R13, R22, R3, R213, 0x2, P6 ;  /* 0x00000003160dd211 */ /* 0x000fe400030f14d5 */
[----:B------:R-:W-:Y:S02]  /*10ad0*/  SHF.R.S32.HI R15, RZ, 0x1f, R28 ;  /* 0x0000001fff0f7819 */ /* 0x000fe4000001141c */
[----:B------:R-:W-:Y:S01]  /*10ae0*/  @!P0 LEA R24, P6, R28, R39, 0x2 ;  /* 0x000000271c188211 */ /* 0x000fe200078c10ff */
[----:B------:R0:W-:Y:S01]  /*10af0*/  @!P5 ST.E.64 desc[UR36][R12.64], R148 ;  /* 0x000000940c00d985 */ /* 0x0001e2000c101b24 */
[----:B------:R-:W-:Y:S02]  /*10b00*/  @!P1 LEA.HI.X R21, R0, R3, R14, 0x2, P3 ;  /* 0x0000000300159211 */ /* 0x000fe400018f140e */
[----:B------:R-:W-:-:S02]  /*10b10*/  @!P4 LEA R14, P3, R19, R39, 0x2 ;  /* 0x00000027130ec211 */ /* 0x000fc400078610ff */
[-C--:B------:R-:W-:Y:S02]  /*10b20*/  @!P0 LEA.HI.X R25, R28, R3.reuse, R15, 0x2, P6 ;  /* 0x000000031c198211 */ /* 0x080fe400030f140f */
[----:B------:R-:W-:Y:S02]  /*10b30*/  @!P4 LEA.HI.X R15, R19, R3, R212, 0x2, P3 ;  /* 0x00000003130fc211 */ /* 0x000fe400018f14d4 */
[----:B------:R-:W-:Y:S02]  /*10b40*/  SHF.R.S32.HI R0, RZ, 0x1f, R18 ;  /* 0x0000001fff007819 */ /* 0x000fe40000011412 */
[C---:B-1----:R-:W-:Y:S01]  /*10b50*/  @!P2 LEA R4, P3, R18.reuse, R39, 0x2 ;  /* 0x000000271204a211 */ /* 0x042fe200078610ff */
[----:B------:R0:W-:Y:S03]  /*10b60*/  @!P4 ST.E.64 desc[UR36][R14.64], R146 ;  /* 0x000000920e00c985 */ /* 0x0001e6000c101b24 */
[----:B------:R-:W-:Y:S01]  /*10b70*/  @!P2 LEA.HI.X R5, R18, R3, R0, 0x2, P3 ;  /* 0x000000031205a211 */ /* 0x000fe200018f1400 */
[----:B------:R-:W-:-:S04]  /*10b80*/  VIADD R0, R2, 0xf8 ;  /* 0x000000f802007836 */ /* 0x000fc80000000000 */
[----:B------:R0:W-:Y:S04]  /*10b90*/  @!P2 ST.E.64 desc[UR36][R4.64], R156 ;  /* 0x0000009c0400a985 */ /* 0x0001e8000c101b24 */
[----:B------:R0:W-:Y:S04]  /*10ba0*/  @!P1 ST.E.64 desc[UR36][R20.64], R154 ;  /* 0x0000009a14009985 */ /* 0x0001e8000c101b24 */
[----:B------:R0:W-:Y:S01]  /*10bb0*/  @!P0 ST.E.64 desc[UR36][R24.64], R124 ;  /* 0x0000007c18008985 */ /* 0x0001e2000c101b24 */
[----:B------:R-:W-:-:S13]  /*10bc0*/  ISETP.GE.AND P0, PT, R0, UR4, PT ;  /* 0x0000000400007c0c */ /* 0x000fda000bf06270 */
[----:B0-----:R-:W-:Y:S05]  /*10bd0*/  @P0 BRA `(.L_x_1559) ;  /* 0x0000000c00dc0947 */ /* 0x001fea0003800000 */
[----:B------:R-:W-:Y:S02]  /*10be0*/  LEA R4, P0, R0, R39, 0x2 ;  /* 0x0000002700047211 */ /* 0x000fe400078010ff */
[----:B------:R-:W-:-:S04]  /*10bf0*/  SHF.R.S32.HI R5, RZ, 0x1f, R0 ;  /* 0x0000001fff057819 */ /* 0x000fc80000011400 */
[----:B------:R-:W-:-:S05]  /*10c00*/  LEA.HI.X R5, R0, R3, R5, 0x2, P0 ;  /* 0x0000000300057211 */ /* 0x000fca00000f1405 */
[----:B------:R0:W-:Y:S01]  /*10c10*/  ST.E.64 desc[UR36][R4.64], R122 ;  /* 0x0000007a04007985 */ /* 0x0001e2000c101b24 */
[----:B------:R-:W-:Y:S05]  /*10c20*/  BRA `(.L_x_1559) ;  /* 0x0000000c00c87947 */ /* 0x000fea0003800000 */
.L_x_1550:
        /* <DEDUP_REMOVED lines=9> */
[----:B------:R-:W-:Y:S01]  /*10cc0*/  UISETP.NE.U32.AND UP1, UPT, UR8, URZ, UPT ;  /* 0x0000003f0800728c */ /* 0x000fe2000bf25070 */
[----:B------:R-:W-:Y:S02]  /*10cd0*/  ULDC UR4, c[0x0][0xa88] ;  /* 0x0002a20000047ab9 */ /* 0x000fe40000000800 */
[----:B------:R-:W2:Y:S01]  /*10ce0*/  @P1 LDG.E R3, desc[UR36][R4.64] ;  /* 0x0000002404031981 */ /* 0x000ea2000c1e1900 */
[----:B------:R-:W-:Y:S01]  /*10cf0*/  UISETP.NE.AND.EX UP1, UPT, UR9, URZ, UPT, UP1 ;  /* 0x0000003f0900728c */ /* 0x000fe2000bf25310 */
[----:B------:R-:W-:Y:S01]  /*10d00*/  IMAD.U32 R0, RZ, RZ, UR4 ;  /* 0x00000004ff007e24 */ /* 0x000fe2000f8e00ff */
[----:B------:R-:W0:Y:S04]  /*10d10*/  S2R R10, SR_TID.X ;  /* 0x00000000000a7919 */ /* 0x000e280000002100 */
[----:B------:R-:W-:-:S05]  /*10d20*/  PLOP3.LUT P2, PT, PT, PT, UP1, 0x80, 0x0 ;  /* 0x000000000000781c */ /* 0x000fca0003f4f018 */
[----:B------:R-:W-:Y:S02]  /*10d30*/  @UP1 ULDC.64 UR8, c[0x0][0xc08] ;  /* 0x0003020000081ab9 */ /* 0x000fe40000000a00 */
[----:B------:R-:W-:-:S06]  /*10d40*/  @UP1 UIMAD.WIDE UR8, UR58, 0x4, UR8 ;  /* 0x000000043a0818a5 */ /* 0x000fcc000f8e0208 */
[----:B------:R-:W-:Y:S02]  /*10d50*/  IMAD.U32 R6, RZ, RZ, UR8 ;  /* 0x00000008ff067e24 */ /* 0x000fe4000f8e00ff */
[----:B------:R-:W-:-:S05]  /*10d60*/  IMAD.U32 R7, RZ, RZ, UR9 ;  /* 0x00000009ff077e24 */ /* 0x000fca000f8e00ff */
[----:B------:R1:W5:Y:S01]  /*10d70*/  @P2 LDG.E R0, desc[UR36][R6.64] ;  /* 0x0000002406002981 */ /* 0x000362000c1e1900 */
[----:B------:R-:W-:Y:S01]  /*10d80*/  UMOV UR4, URZ ;  /* 0x0000003f00047c82 */ /* 0x000fe20008000000 */
[----:B0-----:R-:W-:-:S05]  /*10d90*/  VIADD R8, R10, 0xffffff80 ;  /* 0xffffff800a087836 */ /* 0x001fca0000000000 */
[----:B------:R-:W-:Y:S02]  /*10da0*/  ISETP.GT.AND P0, PT, R8, 0x7f, PT ;  /* 0x0000007f0800780c */ /* 0x000fe40003f04270 */
[----:B--2---:R-:W-:Y:S01]  /*10db0*/  @P1 R2UR UR4, R3 ;  /* 0x00000000030412ca */ /* 0x004fe200000e0000 */
[----:B-1----:R-:W-:-:S14]  /*10dc0*/  @P2 BRA `(.L_x_1562) ;  /* 0x0000000000102947 */ /* 0x002fdc0003800000 */
[----:B------:R-:W-:Y:S05]  /*10dd0*/  @!P1 BRA `(.L_x_1562) ;  /* 0x00000000000c9947 */ /* 0x000fea0003800000 */
[----:B------:R-:W2:Y:S04]  /*10de0*/  LDG.E R3, desc[UR36][R4.64] ;  /* 0x0000002404037981 */ /* 0x000ea8000c1e1900 */
[----:B-----5:R-:W2:Y:S02]  /*10df0*/  LDG.E R0, desc[UR36][R4.64+0x4] ;  /* 0x0000042404007981 */ /* 0x020ea4000c1e1900 */
[----:B--2---:R-:W-:-:S07]  /*10e00*/  IMAD.IADD R0, R0, 0x1, -R3 ;  /* 0x0000000100007824 */ /* 0x004fce00078e0a03 */
.L_x_1562:
[----:B------:R-:W-:Y:S01]  /*10e10*/  USHF.R.S32.HI UR12, URZ, 0x1f, UR58 ;  /* 0x0000001f3f0c7899 */ /* 0x000fe2000801143a */
[----:B------:R-:W-:Y:S01]  /*10e20*/  BSSY B1, `(.L_x_1563) ;  /* 0x0000039000017945 */ /* 0x000fe20003800000 */
[----:B------:R-:W-:Y:S02]  /*10e30*/  USHF.R.S32.HI UR18, URZ, 0x1f, UR4 ;  /* 0x0000001f3f127899 */ /* 0x000fe40008011404 */
[----:B------:R-:W-:Y:S02]  /*10e40*/  USEL UR7, UR58, URZ, !UP0 ;  /* 0x0000003f3a077287 */ /* 0x000fe4000c000000 */
[----:B------:R-:W-:Y:S01]  /*10e50*/  USEL UR12, UR12, URZ, !UP0 ;  /* 0x0000003f0c0c7287 */ /* 0x000fe2000c000000 */
[----:B------:R-:W-:Y:S11]  /*10e60*/  @P0 BRA `(.L_x_1564) ;  /* 0x0000000000d00947 */ /* 0x000ff60003800000 */
[----:B------:R-:W0:Y:S01]  /*10e70*/  LDC R9, c[0x0][0xbe8] ;  /* 0x0002fa00ff097b82 */ /* 0x000e220000000800 */
[----:B------:R-:W-:-:S05]  /*10e80*/  IMAD.U32 R6, RZ, RZ, UR48 ;  /* 0x00000030ff067e24 */ /* 0x000fca000f8e00ff */
[----:B------:R-:W-:Y:S01]  /*10e90*/  IADD3 R6, R6, -0x80, R10 ;  /* 0xffffff8006067810 */ /* 0x000fe20007ffe00a */
        /* <DEDUP_REMOVED lines=49> */
.L_x_1564:
[----:B------:R-:W-:Y:S05]  /*111b0*/  BSYNC B1 ;  /* 0x0000000000017941 */ /* 0x000fea0003800000 */
.L_x_1563:
        /* <DEDUP_REMOVED lines=14> */
[----:B------:R-:W-:-:S03]  /*112a0*/  UIADD3 UR9, UR9, UR10, URZ ;  /* 0x0000000a09097290 */ /* 0x000fc6000fffe03f */
[----:B------:R-:W-:Y:S01]  /*112b0*/  IMAD R3, R10, 0x20, R13 ;  /* 0x000000200a037824 */ /* 0x000fe200078e020d */
[----:B------:R-:W-:Y:S02]  /*112c0*/  ULDC.64 UR10, c[0x0][0xae8] ;  /* 0x0002ba00000a7ab9 */ /* 0x000fe40000000a00 */
[----:B------:R-:W-:Y:S01]  /*112d0*/  UIMAD.WIDE.U32 UR8, UR55, UR10, UR8 ;  /* 0x0000000a370872a5 */ /* 0x000fe2000f8e0008 */
[----:B------:R-:W-:Y:S01]  /*112e0*/  VIADD R8, R3, UR48 ;  /* 0x0000003003087c36 */ /* 0x000fe20008000000 */
[----:B-1----:R-:W-:Y:S02]  /*112f0*/  ISETP.NE.AND P0, PT, R11, 0x1, PT ;  /* 0x000000010b00780c */ /* 0x002fe40003f05270 */
[----:B------:R-:W-:Y:S01]  /*11300*/  UIMAD UR9, UR55, UR11, UR9 ;  /* 0x0000000b370972a4 */ /* 0x000fe2000f8e0209 */
[----:B------:R-:W-:Y:S02]  /*11310*/  IMAD.MOV.U32 R3, RZ, RZ, R8 ;  /* 0x000000ffff037224 */ /* 0x000fe400078e0008 */
[----:B------:R-:W-:-:S02]  /*11320*/  ULDC.64 UR10, c[0x0][0xaf0] ;  /* 0x0002bc00000a7ab9 */ /* 0x000fc40000000a00 */
[----:B------:R-:W-:Y:S02]  /*11330*/  UIMAD UR12, UR12, UR10, URZ ;  /* 0x0000000a0c0c72a4 */ /* 0x000fe4000f8e023f */
[----:B------:R-:W-:Y:S02]  /*11340*/  UIMAD.WIDE.U32 UR8, UR7, UR10, UR8 ;  /* 0x0000000a070872a5 */ /* 0x000fe4000f8e0008 */
[----:B------:R-:W-:Y:S02]  /*11350*/  UIMAD UR4, UR7, UR11, UR12 ;  /* 0x0000000b070472a4 */ /* 0x000fe4000f8e020c */
[----:B------:R-:W0:Y:S02]  /*11360*/  @P0 LDC R5, c[0x0][0xbec] ;  /* 0x0002fb00ff050b82 */ /* 0x000e240000000800 */
[----:B------:R-:W-:Y:S01]  /*11370*/  UIADD3 UR4, UR9, UR4, URZ ;  /* 0x0000000409047290 */ /* 0x000fe2000fffe03f */
[----:B------:R-:W-:-:S05]  /*11380*/  ULDC.64 UR10, c[0x0][0xae0] ;  /* 0x0002b800000a7ab9 */ /* 0x000fca0000000a00 */
[----:B------:R-:W1:Y:S01]  /*11390*/  @P0 LDC R7, c[0x0][0xbf0] ;  /* 0x0002fc00ff070b82 */ /* 0x000e620000000800 */
[----:B0-----:R-:W-:-:S04]  /*113a0*/  @P0 IMAD.HI.U32 R4, R8, R5, RZ ;  /* 0x0000000508040227 */ /* 0x001fc800078e00ff */
[----:B------:R-:W-:Y:S02]  /*113b0*/  IMAD.U32 R5, RZ, RZ, UR9 ;  /* 0x00000009ff057e24 */ /* 0x000fe4000f8e00ff */
[----:B------:R-:W-:Y:S01]  /*113c0*/  IMAD.U32 R5, RZ, RZ, UR4 ;  /* 0x00000004ff057e24 */ /* 0x000fe2000f8e00ff */
[----:B-1----:R-:W-:Y:S01]  /*113d0*/  @P0 SHF.R.U32.HI R3, RZ, R7, R4 ;  /* 0x00000007ff030219 */ /* 0x002fe20000011604 */
[----:B------:R-:W-:Y:S01]  /*113e0*/  IMAD.U32 R4, RZ, RZ, UR8 ;  /* 0x00000008ff047e24 */ /* 0x000fe2000f8e00ff */
[----:B------:R-:W-:Y:S02]  /*113f0*/  ULDC.64 UR8, c[0x0][0xad8] ;  /* 0x0002b60000087ab9 */ /* 0x000fe40000000a00 */
[--C-:B------:R-:W-:Y:S01]  /*11400*/  SHF.R.S32.HI R6, RZ, 0x1f, R3.reuse ;  /* 0x0000001fff067819 */ /* 0x100fe20000011403 */
[----:B------:R-:W-:Y:S02]  /*11410*/  IMAD.MOV R7, RZ, RZ, -R3 ;  /* 0x000000ffff077224 */ /* 0x000fe400078e0a03 */
[----:B------:R-:W-:-:S04]  /*11420*/  IMAD.WIDE.U32 R4, R3, UR10, R4 ;  /* 0x0000000a03047c25 */ /* 0x000fc8000f8e0004 */
[----:B------:R-:W-:Y:S02]  /*11430*/  IMAD R7, R11, R7, R8 ;  /* 0x000000070b077224 */ /* 0x000fe400078e0208 */
[----:B------:R-:W-:Y:S02]  /*11440*/  IMAD R6, R6, UR10, RZ ;  /* 0x0000000a06067c24 */ /* 0x000fe4000f8e02ff */
[----:B------:R-:W-:Y:S02]  /*11450*/  VIADD R8, R13, UR48 ;  /* 0x000000300d087c36 */ /* 0x000fe40008000000 */
[----:B------:R-:W-:Y:S01]  /*11460*/  IMAD R9, R3, UR11, R6 ;  /* 0x0000000b03097c24 */ /* 0x000fe2000f8e0206 */
[----:B------:R-:W-:Y:S01]  /*11470*/  SHF.R.S32.HI R6, RZ, 0x1f, R7 ;  /* 0x0000001fff067819 */ /* 0x000fe20000011407 */
[----:B-----5:R-:W-:Y:S02]  /*11480*/  IMAD R11, R0, R11, RZ ;  /* 0x0000000b000b7224 */ /* 0x020fe400078e02ff */
[----:B------:R-:W-:-:S02]  /*11490*/  IMAD.IADD R5, R5, 0x1, R9 ;  /* 0x0000000105057824 */ /* 0x000fc400078e0209 */
[----:B------:R-:W-:Y:S02]  /*114a0*/  IMAD R6, R6, UR8, RZ ;  /* 0x0000000806067c24 */ /* 0x000fe4000f8e02ff */
[----:B------:R-:W-:-:S04]  /*114b0*/  IMAD.WIDE.U32 R4, R7, UR8, R4 ;  /* 0x0000000807047c25 */ /* 0x000fc8000f8e0004 */
[----:B------:R-:W-:Y:S01]  /*114c0*/  IMAD R9, R7, UR9, R6 ;  /* 0x0000000907097c24 */ /* 0x000fe2000f8e0206 */
[----:B------:R-:W-:Y:S01]  /*114d0*/  ULDC.64 UR8, c[0x0][0xa80] ;  /* 0x0002a00000087ab9 */ /* 0x000fe20000000a00 */
[----:B------:R-:W-:Y:S01]  /*114e0*/  VIADD R3, R8, 0x40 ;  /* 0x0000004008037836 */ /* 0x000fe20000000000 */
[----:B------:R-:W-:Y:S01]  /*114f0*/  LEA R6, P2, R4, UR8, 0x1 ;  /* 0x0000000804067c11 */ /* 0x000fe2000f8408ff */
[----:B------:R-:W-:Y:S02]  /*11500*/  IMAD.IADD R5, R5, 0x1, R9 ;  /* 0x0000000105057824 */ /* 0x000fe400078e0209 */
[----:B------:R-:W-:Y:S01]  /*11510*/  VIADD R0, R8, 0x20 ;  /* 0x0000002008007836 */ /* 0x000fe20000000000 */
[-C--:B------:R-:W-:Y:S01]  /*11520*/  ISETP.GE.AND P0, PT, R3, R11.reuse, PT ;  /* 0x0000000b0300720c */ /* 0x080fe20003f06270 */
[----:B------:R-:W-:Y:S01]  /*11530*/  IMAD.SHL.U32 R7, R10, 0x8, RZ ;  /* 0x000000080a077824 */ /* 0x000fe200078e00ff */
[----:B------:R-:W-:Y:S02]  /*11540*/  LEA.HI.X R3, R4, UR9, R5, 0x1, P2 ;  /* 0x0000000904037c11 */ /* 0x000fe400090f0c05 */
[-C--:B------:R-:W-:Y:S01]  /*11550*/  ISETP.GE.AND P2, PT, R8, R11.reuse, PT ;  /* 0x0000000b0800720c */ /* 0x080fe20003f46270 */
[C---:B------:R-:W-:Y:S01]  /*11560*/  VIADD R9, R7.reuse, 0x80 ;  /* 0x0000008007097836 */ /* 0x040fe20000000000 */
[----:B------:R-:W-:Y:S01]  /*11570*/  ISETP.GE.AND P1, PT, R0, R11, PT ;  /* 0x0000000b0000720c */ /* 0x000fe20003f26270 */
[C---:B------:R-:W-:Y:S01]  /*11580*/  VIADD R15, R7.reuse, 0xc0 ;  /* 0x000000c0070f7836 */ /* 0x040fe20000000000 */
[----:B------:R0:W1:Y:S01]  /*11590*/  SHFL.IDX PT, R4, R6, RZ, 0x181f ;  /* 0x00181fff06047589 */ /* 0x00006200000e0000 */
[----:B------:R-:W-:Y:S01]  /*115a0*/  VIADD R13, R7, 0x40 ;  /* 0x00000040070d7836 */ /* 0x000fe20000000000 */
[----:B------:R-:W-:-:S02]  /*115b0*/  SHF.R.S32.HI R12, RZ, 0x1f, R7 ;  /* 0x0000001fff0c7819 */ /* 0x000fc40000011407 */
[----:B------:R0:W2:Y:S01]  /*115c0*/  SHFL.IDX PT, R0, R3, RZ, 0x181f ;  /* 0x00181fff03007589 */ /* 0x0000a200000e0000 */
[----:B------:R-:W-:Y:S02]  /*115d0*/  SHF.R.S32.HI R10, RZ, 0x1f, R9 ;  /* 0x0000001fff0a7819 */ /* 0x000fe40000011409 */
[----:B------:R-:W-:Y:S02]  /*115e0*/  SHF.R.S32.HI R14, RZ, 0x1f, R15 ;  /* 0x0000001fff0e7819 */ /* 0x000fe4000001140f */
        /* <DEDUP_REMOVED lines=19> */
.L_x_1566:
[----:B------:R-:W-:Y:S05]  /*11720*/  BSYNC B1 ;  /* 0x0000000000017941 */ /* 0x000fea0003800000 */
.L_x_1565:
        /* <DEDUP_REMOVED lines=21> */
.L_x_1568:
[----:B------:R-:W-:Y:S05]  /*11880*/  BSYNC B1 ;  /* 0x0000000000017941 */ /* 0x000fea0003800000 */
.L_x_1567:
        /* <DEDUP_REMOVED lines=21> */
.L_x_1570:
[----:B------:R-:W-:Y:S05]  /*119e0*/  BSYNC B1 ;  /* 0x0000000000017941 */ /* 0x000fea0003800000 */
.L_x_1569:
        /* <DEDUP_REMOVED lines=22> */
.L_x_1559:
[----:B------:R-:W-:Y:S05]  /*11b50*/  BSYNC B0 ;  /* 0x0000000000007941 */ /* 0x000fea0003800000 */
.L_x_1549:
[----:B------:R-:W-:Y:S02]  /*11b60*/  ULDC UR4, c[0x0][0xc3c] ;  /* 0x00030f0000047ab9 */ /* 0x000fe40000000800 */
[----:B------:R-:W-:-:S06]  /*11b70*/  UISETP.GE.AND UP0, UPT, UR54, UR4, UPT ;  /* 0x000000043600728c */ /* 0x000fcc000bf06270 */
[----:B------:R-:W-:-:S13]  /*11b80*/  PLOP3.LUT P0, PT, PT, PT, UP0, 0x80, 0x0 ;  /* 0x000000000000781c */ /* 0x000fda0003f0f008 */
[----:B------:R-:W-:Y:S05]  /*11b90*/  @!P0 BRA `(.L_x_1571) ;  /* 0xfffffef400548947 */ /* 0x000fea000383ffff */
[----:B------:R-:W-:Y:S05]  /*11ba0*/  EXIT ;  /* 0x000000000000794d */ /* 0x000fea0003800000 */
.L_x_1458:
[----:B------:R-:W-:-:S08]  /*11bb0*/  NOP ;  /* 0x0000000000007918 */ /* 0x000fd00000000000 */
[----:B0-----:R-:W0:-:S00]  /*11bc0*/  USETMAXREG.DEALLOC.CTAPOOL 0x28 ;  /* 0x00000028000079c8 */ /* 0x001e0000080e0500 */
        /* <DEDUP_REMOVED lines=14> */
[----:B------:R-:W-:Y:S02]  /*11cb0*/  IMAD.MOV.U32 R0, RZ, RZ, RZ ;  /* 0x000000ffff007224 */ /* 0x000fe400078e00ff */
[----:B------:R-:W-:Y:S01]  /*11cc0*/  IMAD.MOV.U32 R9, RZ, RZ, RZ ;  /* 0x000000ffff097224 */ /* 0x000fe200078e00ff */
[----:B0-----:R-:W-:-:S04]  /*11cd0*/  LOP3.LUT R7, R4, 0x1f, RZ, 0xc0, !PT ;  /* 0x0000001f04077812 */ /* 0x001fc800078ec0ff */
[----:B------:R-:W-:-:S04]  /*11ce0*/  ISETP.NE.AND P0, PT, R7, 0x1f, PT ;  /* 0x0000001f0700780c */ /* 0x000fc80003f05270 */
[----:B------:R-:W-:-:S13]  /*11cf0*/  ISETP.GE.OR P1, PT, R7, UR4, !P0 ;  /* 0x0000000407007c0c */ /* 0x000fda000c726670 */
[----:B------:R-:W0:Y:S08]  /*11d00*/  @!P1 LDC.64 R4, c[0x0][0xc80] ;  /* 0x00032000ff049b82 */ /* 0x000e300000000a00 */
[----:B------:R-:W1:Y:S01]  /*11d10*/  @!P1 LDC.64 R2, c[0x0][0xc78] ;  /* 0x00031e00ff029b82 */ /* 0x000e620000000a00 */
[----:B0-----:R-:W-:-:S05]  /*11d20*/  @!P1 IMAD.WIDE.U32 R4, R7, 0x4, R4 ;  /* 0x0000000407049825 */ /* 0x001fca00078e0004 */
[----:B------:R-:W2:Y:S01]  /*11d30*/  @!P1 LDG.E R0, desc[UR36][R4.64] ;  /* 0x0000002404009981 */ /* 0x000ea2000c1e1900 */
[----:B-1----:R-:W-:-:S05]  /*11d40*/  @!P1 IMAD.WIDE.U32 R2, R7, 0x4, R2 ;  /* 0x0000000407029825 */ /* 0x002fca00078e0002 */
        /* <DEDUP_REMOVED lines=21> */
[----:B------:R-:W1:Y:S01]  /*11ea0*/  S2R R11, SR_CTAID.X ;  /* 0x00000000000b7919 */ /* 0x000e620000002500 */
[----:B0-----:R-:W-:Y:S02]  /*11eb0*/  SEL R5, R4, RZ, P5 ;  /* 0x000000ff04057207 */ /* 0x001fe40002800000 */
[----:B------:R-:W0:Y:S03]  /*11ec0*/  LDC R4, c[0x0][0xc38] ;  /* 0x00030e00ff047b82 */ /* 0x000e260000000800 */
[----:B------:R-:W-:-:S05]  /*11ed0*/  IMAD.IADD R13, R2, 0x1, R5 ;  /* 0x00000001020d7824 */ /* 0x000fca00078e0205 */
[----:B------:R-:W0:Y:S02]  /*11ee0*/  SHFL.IDX PT, R5, R13, 0x1f, 0x1f ;  /* 0x03e01f000d057f89 */ /* 0x000e2400000e0000 */
[----:B0-----:R-:W-:-:S05]  /*11ef0*/  IMAD R6, R5, R4, RZ ;  /* 0x0000000405067224 */ /* 0x001fca00078e02ff */
[----:B-1----:R-:W-:Y:S01]  /*11f00*/  ISETP.GT.AND P6, PT, R6, R11, PT ;  /* 0x0000000b0600720c */ /* 0x002fe20003fc4270 */
[----:B------:R-:W-:-:S12]  /*11f10*/  IMAD.MOV.U32 R3, RZ, RZ, R6 ;  /* 0x000000ffff037224 */ /* 0x000fd800078e0006 */
[----:B------:R-:W-:Y:S05]  /*11f20*/  @P6 BRA `(.L_x_1573) ;  /* 0x0000000000a46947 */ /* 0x000fea0003800000 */
[----:B------:R-:W-:Y:S01]  /*11f30*/  IMAD.MOV.U32 R6, RZ, RZ, R3 ;  /* 0x000000ffff067224 */ /* 0x000fe200078e0003 */
[----:B------:R-:W-:Y:S01]  /*11f40*/  UMOV UR4, URZ ;  /* 0x0000003f00047c82 */ /* 0x000fe20008000000 */
[----:B------:R-:W-:-:S05]  /*11f50*/  ULDC UR5, c[0x0][0xc3c] ;  /* 0x00030f0000057ab9 */ /* 0x000fca0000000800 */
.L_x_1575:
        /* <DEDUP_REMOVED lines=10> */
[----:B------:R0:W2:Y:S01]  /*12000*/  @!P6 LDG.E R0, desc[UR36][R4.64] ;  /* 0x000000240400e981 */ /* 0x0000a2000c1e1900 */
[----:B-1----:R-:W-:-:S04]  /*12010*/  @!P6 IMAD.WIDE R2, R9, 0x4, R2 ;  /* 0x000000040902e825 */ /* 0x002fc800078e0202 */
[----:B------:R-:W-:Y:S01]  /*12020*/  IMAD.MOV.U32 R9, RZ, RZ, RZ ;  /* 0x000000ffff097224 */ /* 0x000fe200078e00ff */
[----:B0-----:R-:W0:Y:S05]  /*12030*/  LDC R4, c[0x0][0xc38] ;  /* 0x00030e00ff047b82 */ /* 0x001e2a0000000800 */
[----:B------:R-:W2:Y:S02]  /*12040*/  @!P6 LDG.E R9, desc[UR36][R2.64] ;  /* 0x000000240209e981 */ /* 0x000ea4000c1e1900 */
[----:B--2---:R-:W-:-:S05]  /*12050*/  IMAD R15, R0, R9, RZ ;  /* 0x00000009000f7224 */ /* 0x004fca00078e02ff */
        /* <DEDUP_REMOVED lines=20> */
[----:B------:R-:W-:Y:S02]  /*121a0*/  IMAD.MOV.U32 R13, RZ, RZ, R2 ;  /* 0x000000ffff0d7224 */ /* 0x000fe400078e0002 */
[----:B------:R-:W-:-:S07]  /*121b0*/  IMAD.MOV.U32 R3, RZ, RZ, R5 ;  /* 0x000000ffff037224 */ /* 0x000fce00078e0005 */
.L_x_1573:
[----:B------:R-:W-:Y:S02]  /*121c0*/  IMAD.IADD R28, R6, 0x1, -R3 ;  /* 0x00000001061c7824 */ /* 0x000fe400078e0a03 */
[----:B------:R-:W-:Y:S02]  /*121d0*/  IMAD.MOV.U32 R3, RZ, RZ, RZ ;  /* 0x000000ffff037224 */ /* 0x000fe400078e00ff */
[----:B------:R-:W-:-:S05]  /*121e0*/  IMAD R2, R13, R4, R28 ;  /* 0x000000040d027224 */ /* 0x000fca00078e021c */
[----:B------:R-:W-:-:S13]  /*121f0*/  ISETP.GT.AND P0, PT, R2, R11, PT ;  /* 0x0000000b0200720c */ /* 0x000fda0003f04270 */
[----:B------:R-:W-:Y:S02]  /*12200*/  VOTEU.ANY UR6, UPT, !P0 ;  /* 0x0000000000067886 */ /* 0x000fe400040e0100 */
[----:B------:R-:W-:Y:S02]  /*12210*/  UPOPC UR5, UR6 ;  /* 0x00000006000572bf */ /* 0x000fe40008000000 */
[----:B------:R-:W-:Y:S02]  /*12220*/  ISETP.NE.AND P0, PT, RZ, UR6, PT ;  /* 0x00000006ff007c0c */ /* 0x000fe4000bf05270 */
[----:B------:R-:W-:Y:S02]  /*12230*/  UIADD3 UR42, UR5, UR4, URZ ;  /* 0x00000004052a7290 */ /* 0x000fe4000fffe03f */
[----:B------:R-:W-:Y:S02]  /*12240*/  IMAD.U32 R2, RZ, RZ, UR5 ;  /* 0x00000005ff027e24 */ /* 0x000fe4000f8e00ff */
[----:B------:R-:W-:-:S03]  /*12250*/  IMAD.U32 R5, RZ, RZ, UR5 ;  /* 0x00000005ff057e24 */ /* 0x000fc6000f8e00ff */
[----:B------:R-:W0:Y:S04]  /*12260*/  SHFL.IDX PT, R9, R9, R2, 0x1f ;  /* 0x00001f0209097589 */ /* 0x000e2800000e0000 */
[----:B------:R1:W2:Y:S01]  /*12270*/  SHFL.IDX PT, R0, R0, R5, 0x1f ;  /* 0x00001f0500007589 */ /* 0x0002a200000e0000 */
[----:B0-----:R-:W-:Y:S01]  /*12280*/  ISETP.NE.AND P1, PT, R9, 0x1, PT ;  /* 0x000000010900780c */ /* 0x001fe20003f25270 */
[----:B-1----:R-:W-:-:S12]  /*12290*/  @!P0 BRA `(.L_x_1576) ;  /* 0x00000000000c8947 */ /* 0x002fd80003800000 */
[----:B------:R-:W-:-:S06]  /*122a0*/  UIADD3 UR4, UR5, -0x1, URZ ;  /* 0xffffffff05047890 */ /* 0x000fcc000fffe03f */
[----:B------:R-:W-:-:S05]  /*122b0*/  IMAD.U32 R2, RZ, RZ, UR4 ;  /* 0x00000004ff027e24 */ /* 0x000fca000f8e00ff */
[----:B------:R0:W1:Y:S02]  /*122c0*/  SHFL.IDX PT, R3, R13, R2, 0x1f ;  /* 0x00001f020d037589 */ /* 0x00006400000e0000 */
.L_x_1576:
[----:B-1----:R-:W-:-:S04]  /*122d0*/  IMAD R28, R3, R4, R28 ;  /* 0x00000004031c7224 */ /* 0x002fc800078e021c */
[----:B------:R-:W-:Y:S01]  /*122e0*/  IMAD.IADD R5, R11, 0x1, -R28 ;  /* 0x000000010b057824 */ /* 0x000fe200078e0a1c */
[----:B------:R-:W-:Y:S06]  /*122f0*/  @!P1 BRA `(.L_x_1577) ;  /* 0x0000000000e89947 */ /* 0x000fec0003800000 */
[-C--:B--2---:R-:W-:Y:S02]  /*12300*/  IABS R12, R0.reuse ;  /* 0x00000000000c7213 */ /* 0x084fe40000000000 */
[----:B------:R-:W-:Y:S02]  /*12310*/  IABS R4, R9 ;  /* 0x0000000900047213 */ /* 0x000fe40000000000 */
[----:B------:R-:W1:Y:S01]  /*12320*/  I2F.RP R6, R12 ;  /* 0x0000000c00067306 */ /* 0x000e620000209400 */
[----:B------:R-:W-:-:S07]  /*12330*/  IABS R10, R0 ;  /* 0x00000000000a7213 */ /* 0x000fce0000000000 */
[----:B------:R-:W2:Y:S08]  /*12340*/  I2F.RP R8, R4 ;  /* 0x0000000400087306 */ /* 0x000eb00000209400 */
[----:B-1----:R-:W0:Y:S08]  /*12350*/  MUFU.RCP R6, R6 ;  /* 0x0000000600067308 */ /* 0x002e300000001000 */
[----:B--2---:R-:W-:Y:S01]  /*12360*/  MUFU.RCP R8, R8 ;  /* 0x0000000800087308 */ /* 0x004fe20000001000 */
[----:B0-----:R-:W-:Y:S01]  /*12370*/  VIADD R2, R6, 0xffffffe ;  /* 0x0ffffffe06027836 */ /* 0x001fe20000000000 */
[----:B------:R-:W-:-:S06]  /*12380*/  IABS R6, R5 ;  /* 0x0000000500067213 */ /* 0x000fcc0000000000 */
[----:B------:R0:W1:Y:S02]  /*12390*/  F2I.FTZ.U32.TRUNC.NTZ R3, R2 ;  /* 0x0000000200037305 */ /* 0x000064000021f000 */
[----:B0-----:R-:W-:Y:S02]  /*123a0*/  IMAD.MOV.U32 R2, RZ, RZ, RZ ;  /* 0x000000ffff027224 */ /* 0x001fe400078e00ff */
[----:B-1----:R-:W-:-:S04]  /*123b0*/  IMAD.MOV R11, RZ, RZ, -R3 ;  /* 0x000000ffff0b7224 */ /* 0x002fc800078e0a03 */
[----:B------:R-:W-:-:S04]  /*123c0*/  IMAD R11, R11, R12, RZ ;  /* 0x0000000c0b0b7224 */ /* 0x000fc800078e02ff */
[----:B------:R-:W-:-:S04]  /*123d0*/  IMAD.HI.U32 R3, R3, R11, R2 ;  /* 0x0000000b03037227 */ /* 0x000fc800078e0002 */
[----:B------:R-:W-:Y:S02]  /*123e0*/  IMAD.MOV R11, RZ, RZ, -R10 ;  /* 0x000000ffff0b7224 */ /* 0x000fe400078e0a0a */
[----:B------:R-:W-:-:S04]  /*123f0*/  IMAD.HI.U32 R2, R3, R6, RZ ;  /* 0x0000000603027227 */ /* 0x000fc800078e00ff */
[----:B------:R-:W-:Y:S01]  /*12400*/  IMAD R3, R2, R11, R6 ;  /* 0x0000000b02037224 */ /* 0x000fe200078e0206 */
[----:B------:R-:W-:Y:S01]  /*12410*/  LOP3.LUT R6, R5, R0, RZ, 0x3c, !PT ;  /* 0x0000000005067212 */ /* 0x000fe200078e3cff */
[----:B------:R-:W-:-:S03]  /*12420*/  VIADD R10, R8, 0xffffffe ;  /* 0x0ffffffe080a7836 */ /* 0x000fc60000000000 */
[----:B------:R-:W-:Y:S02]  /*12430*/  ISETP.GT.U32.AND P1, PT, R12, R3, PT ;  /* 0x000000030c00720c */ /* 0x000fe40003f24070 */
[----:B------:R-:W-:-:S11]  /*12440*/  ISETP.GE.AND P2, PT, R6, RZ, PT ;  /* 0x000000ff0600720c */ /* 0x000fd60003f46270 */
[----:B------:R-:W-:Y:S02]  /*12450*/  @!P1 IMAD.IADD R3, R3, 0x1, -R12 ;  /* 0x0000000103039824 */ /* 0x000fe400078e0a0c */
[----:B------:R-:W-:Y:S01]  /*12460*/  @!P1 VIADD R2, R2, 0x1 ;  /* 0x0000000102029836 */ /* 0x000fe20000000000 */
[----:B------:R-:W-:Y:S02]  /*12470*/  ISETP.NE.AND P1, PT, R0, RZ, PT ;  /* 0x000000ff0000720c */ /* 0x000fe40003f25270 */
[----:B------:R-:W-:Y:S02]  /*12480*/  ISETP.GE.U32.AND P0, PT, R3, R12, PT ;  /* 0x0000000c0300720c */ /* 0x000fe40003f06070 */
[----:B------:R-:W0:Y:S11]  /*12490*/  F2I.FTZ.U32.TRUNC.NTZ R3, R10 ;  /* 0x0000000a00037305 */ /* 0x000e36000021f000 */
[----:B------:R-:W-:-:S04]  /*124a0*/  @P0 VIADD R2, R2, 0x1 ;  /* 0x0000000102020836 */ /* 0x000fc80000000000 */
[----:B------:R-:W-:Y:S01]  /*124b0*/  IMAD.MOV.U32 R8, RZ, RZ, R2 ;  /* 0x000000ffff087224 */ /* 0x000fe200078e0002 */
[----:B------:R-:W-:Y:S01]  /*124c0*/  IABS R2, R9 ;  /* 0x0000000900027213 */ /* 0x000fe20000000000 */
[----:B0-----:R-:W-:Y:S02]  /*124d0*/  IMAD.MOV R11, RZ, RZ, -R3 ;  /* 0x000000ffff0b7224 */ /* 0x001fe400078e0a03 */
[----:B------:R-:W-:Y:S01]  /*124e0*/  @!P2 IMAD.MOV R8, RZ, RZ, -R8 ;  /* 0x000000ffff08a224 */ /* 0x000fe200078e0a08 */
[----:B------:R-:W-:Y:S01]  /*124f0*/  @!P1 LOP3.LUT R8, RZ, R0, RZ, 0x33, !PT ;  /* 0x00000000ff089212 */ /* 0x000fe200078e33ff */
[----:B------:R-:W-:Y:S02]  /*12500*/  IMAD.MOV R10, RZ, RZ, -R2 ;  /* 0x000000ffff0a7224 */ /* 0x000fe400078e0a02 */
[----:B------:R-:W-:Y:S01]  /*12510*/  IMAD R11, R11, R4, RZ ;  /* 0x000000040b0b7224 */ /* 0x000fe200078e02ff */
[----:B------:R-:W-:Y:S01]  /*12520*/  IABS R6, R8 ;  /* 0x0000000800067213 */ /* 0x000fe20000000000 */
[----:B------:R-:W-:-:S04]  /*12530*/  IMAD.MOV.U32 R2, RZ, RZ, RZ ;  /* 0x000000ffff027224 */ /* 0x000fc800078e00ff */
[----:B------:R-:W-:-:S04]  /*12540*/  IMAD.HI.U32 R2, R3, R11, R2 ;  /* 0x0000000b03027227 */ /* 0x000fc800078e0002 */
[----:B------:R-:W-:Y:S02]  /*12550*/  IMAD.MOV.U32 R3, RZ, RZ, R6 ;  /* 0x000000ffff037224 */ /* 0x000fe400078e0006 */
[----:B------:R-:W-:Y:S02]  /*12560*/  IMAD.MOV.U32 R6, RZ, RZ, R10 ;  /* 0x000000ffff067224 */ /* 0x000fe400078e000a */
[----:B------:R-:W-:-:S04]  /*12570*/  IMAD.HI.U32 R2, R2, R3, RZ ;  /* 0x0000000302027227 */ /* 0x000fc800078e00ff */
[----:B------:R-:W-:-:S05]  /*12580*/  IMAD R3, R2, R6, R3 ;  /* 0x0000000602037224 */ /* 0x000fca00078e0203 */
[----:B------:R-:W-:-:S13]  /*12590*/  ISETP.GT.U32.AND P1, PT, R4, R3, PT ;  /* 0x000000030400720c */ /* 0x000fda0003f24070 */
[----:B------:R-:W-:Y:S02]  /*125a0*/  @!P1 IMAD.IADD R3, R3, 0x1, -R4 ;  /* 0x0000000103039824 */ /* 0x000fe400078e0a04 */
[----:B------:R-:W-:Y:S01]  /*125b0*/  @!P1 VIADD R2, R2, 0x1 ;  /* 0x0000000102029836 */ /* 0x000fe20000000000 */
[----:B------:R-:W-:Y:S02]  /*125c0*/  ISETP.NE.AND P1, PT, R9, RZ, PT ;  /* 0x000000ff0900720c */ /* 0x000fe40003f25270 */
[----:B------:R-:W-:Y:S02]  /*125d0*/  ISETP.GE.U32.AND P0, PT, R3, R4, PT ;  /* 0x000000040300720c */ /* 0x000fe40003f06070 */
[----:B------:R-:W-:-:S04]  /*125e0*/  LOP3.LUT R3, R8, R9, RZ, 0x3c, !PT ;  /* 0x0000000908037212 */ /* 0x000fc800078e3cff */
[----:B------:R-:W-:Y:S01]  /*125f0*/  ISETP.GE.AND P2, PT, R3, RZ, PT ;  /* 0x000000ff0300720c */ /* 0x000fe20003f46270 */
[----:B------:R-:W-:-:S06]  /*12600*/  IMAD.MOV R3, RZ, RZ, -R8 ;  /* 0x000000ffff037224 */ /* 0x000fcc00078e0a08 */
[----:B------:R-:W-:-:S06]  /*12610*/  @P0 VIADD R2, R2, 0x1 ;  /* 0x0000000102020836 */ /* 0x000fcc0000000000 */
[----:B------:R-:W-:Y:S01]  /*12620*/  @!P2 IMAD.MOV R2, RZ, RZ, -R2 ;  /* 0x000000ffff02a224 */ /* 0x000fe200078e0a02 */
[----:B------:R-:W-:-:S05]  /*12630*/  @!P1 LOP3.LUT R2, RZ, R9, RZ, 0x33, !PT ;  /* 0x00000009ff029212 */ /* 0x000fca00078e33ff */
[----:B------:R-:W-:-:S04]  /*12640*/  IMAD.MOV R30, RZ, RZ, -R2 ;  /* 0x000000ffff1e7224 */ /* 0x000fc800078e0a02 */
[C---:B------:R-:W-:Y:S02]  /*12650*/  IMAD R30, R9.reuse, R30, R8 ;  /* 0x0000001e091e7224 */ /* 0x040fe400078e0208 */
[----:B------:R-:W-:Y:S02]  /*12660*/  IMAD R9, R9, 0x1000000, R2 ;  /* 0x0100000009097824 */ /* 0x000fe400078e0202 */
[----:B------:R-:W-:Y:S02]  /*12670*/  IMAD R2, R0, R3, R5 ;  /* 0x0000000300027224 */ /* 0x000fe400078e0205 */
[----:B------:R-:W-:Y:S01]  /*12680*/  IMAD R30, R30, 0x10000, R9 ;  /* 0x000100001e1e7824 */ /* 0x000fe200078e0209 */
[----:B------:R-:W-:Y:S06]  /*12690*/  BRA `(.L_x_1578) ;  /* 0x0000000000fc7947 */ /* 0x000fec0003800000 */
.L_x_1577:
[----:B------:R-:W-:Y:S02]  /*126a0*/  ULDC.64 UR4, c[0x0][0xc90] ;  /* 0x0003240000047ab9 */ /* 0x000fe40000000a00 */
[----:B------:R-:W-:-:S06]  /*126b0*/  UIMAD.WIDE UR4, UR42, 0x4, UR4 ;  /* 0x000000042a0478a5 */ /* 0x000fcc000f8e0204 */
[----:B0-----:R-:W-:Y:S02]  /*126c0*/  IMAD.U32 R2, RZ, RZ, UR4 ;  /* 0x00000004ff027e24 */ /* 0x001fe4000f8e00ff */
[----:B------:R-:W-:-:S05]  /*126d0*/  IMAD.U32 R3, RZ, RZ, UR5 ;  /* 0x00000005ff037e24 */ /* 0x000fca000f8e00ff */
[----:B------:R0:W2:Y:S01]  /*126e0*/  LDG.E R13, desc[UR36][R2.64] ;  /* 0x00000024020d7981 */ /* 0x0000a2000c1e1900 */
[----:B------:R-:W-:Y:S01]  /*126f0*/  IABS R15, R5 ;  /* 0x00000005000f7213 */ /* 0x000fe20000000000 */
[----:B0-----:R-:W-:Y:S02]  /*12700*/  IMAD.MOV.U32 R2, RZ, RZ, RZ ;  /* 0x000000ffff027224 */ /* 0x001fe400078e00ff */
[----:B--2---:R-:W-:-:S05]  /*12710*/  IMAD R6, R0, R13, RZ ;  /* 0x0000000d00067224 */ /* 0x004fca00078e02ff */
[-C--:B------:R-:W-:Y:S02]  /*12720*/  IABS R10, R6.reuse ;  /* 0x00000006000a7213 */ /* 0x080fe40000000000 */
[----:B------:R-:W-:Y:S02]  /*12730*/  IABS R12, R6 ;  /* 0x00000006000c7213 */ /* 0x000fe40000000000 */
[----:B------:R-:W0:Y:S08]  /*12740*/  I2F.RP R8, R10 ;  /* 0x0000000a00087306 */ /* 0x000e300000209400 */
[----:B0-----:R-:W0:Y:S02]  /*12750*/  MUFU.RCP R8, R8 ;  /* 0x0000000800087308 */ /* 0x001e240000001000 */
[----:B0-----:R-:W-:-:S06]  /*12760*/  VIADD R9, R8, 0xffffffe ;  /* 0x0ffffffe08097836 */ /* 0x001fcc0000000000 */
[----:B------:R-:W0:Y:S02]  /*12770*/  F2I.FTZ.U32.TRUNC.NTZ R3, R9 ;  /* 0x0000000900037305 */ /* 0x000e24000021f000 */
[----:B0-----:R-:W-:-:S04]  /*12780*/  IMAD.MOV R11, RZ, RZ, -R3 ;  /* 0x000000ffff0b7224 */ /* 0x001fc800078e0a03 */
[----:B------:R-:W-:-:S04]  /*12790*/  IMAD R11, R11, R10, RZ ;  /* 0x0000000a0b0b7224 */ /* 0x000fc800078e02ff */
[----:B------:R-:W-:-:S04]  /*127a0*/  IMAD.HI.U32 R2, R3, R11, R2 ;  /* 0x0000000b03027227 */ /* 0x000fc800078e0002 */
[----:B------:R-:W-:Y:S02]  /*127b0*/  IMAD.MOV R3, RZ, RZ, -R12 ;  /* 0x000000ffff037224 */ /* 0x000fe400078e0a0c */
        /* <DEDUP_REMOVED lines=8> */
[----:B------:R-:W-:-:S07]  /*12840*/  ISETP.GE.AND P2, PT, R3, RZ, PT ;  /* 0x000000ff0300720c */ /* 0x000fce0003f46270 */
[----:B------:R-:W-:-:S06]  /*12850*/  @P0 VIADD R2, R2, 0x1 ;  /* 0x0000000102020836 */ /* 0x000fcc0000000000 */
[----:B------:R-:W-:Y:S01]  /*12860*/  @!P2 IMAD.MOV R2, RZ, RZ, -R2 ;  /* 0x000000ffff02a224 */ /* 0x000fe200078e0a02 */
[----:B------:R-:W-:-:S05]  /*12870*/  @!P1 LOP3.LUT R2, RZ, R6, RZ, 0x33, !PT ;  /* 0x00000006ff029212 */ /* 0x000fca00078e33ff */
[----:B------:R-:W-:Y:S02]  /*12880*/  IMAD R11, R13, R2, RZ ;  /* 0x000000020d0b7224 */ /* 0x000fe400078e02ff */
[----:B------:R-:W-:Y:S02]  /*12890*/  IMAD.MOV R2, RZ, RZ, -R2 ;  /* 0x000000ffff027224 */ /* 0x000fe400078e0a02 */
[----:B------:R-:W-:Y:S02]  /*128a0*/  IMAD.MOV R3, RZ, RZ, -R11 ;  /* 0x000000ffff037224 */ /* 0x000fe400078e0a0b */
[----:B------:R-:W-:Y:S02]  /*128b0*/  IMAD R6, R6, R2, R5 ;  /* 0x0000000206067224 */ /* 0x000fe400078e0205 */
[----:B------:R-:W-:Y:S01]  /*128c0*/  IMAD.MOV.U32 R2, RZ, RZ, RZ ;  /* 0x000000ffff027224 */ /* 0x000fe200078e00ff */
[----:B------:R-:W-:-:S04]  /*128d0*/  VIADDMNMX R13, R3, R4, R13, PT ;  /* 0x00000004030d7246 */ /* 0x000fc8000380010d */
[-C--:B------:R-:W-:Y:S01]  /*128e0*/  IABS R8, R13.reuse ;  /* 0x0000000d00087213 */ /* 0x080fe20000000000 */
[----:B------:R-:W-:Y:S01]  /*128f0*/  IMAD.MOV R30, RZ, RZ, -R13 ;  /* 0x000000ffff1e7224 */ /* 0x000fe200078e0a0d */
[----:B------:R-:W-:Y:S02]  /*12900*/  IABS R10, R13 ;  /* 0x0000000d000a7213 */ /* 0x000fe40000000000 */
[----:B------:R-:W0:Y:S08]  /*12910*/  I2F.RP R4, R8 ;  /* 0x0000000800047306 */ /* 0x000e300000209400 */
[----:B0-----:R-:W0:Y:S02]  /*12920*/  MUFU.RCP R4, R4 ;  /* 0x0000000400047308 */ /* 0x001e240000001000 */
[----:B0-----:R-:W-:-:S06]  /*12930*/  VIADD R3, R4, 0xffffffe ;  /* 0x0ffffffe04037836 */ /* 0x001fcc0000000000 */
[----:B------:R-:W0:Y:S02]  /*12940*/  F2I.FTZ.U32.TRUNC.NTZ R3, R3 ;  /* 0x0000000300037305 */ /* 0x000e24000021f000 */
[----:B0-----:R-:W-:-:S04]  /*12950*/  IMAD.MOV R9, RZ, RZ, -R3 ;  /* 0x000000ffff097224 */ /* 0x001fc800078e0a03 */
[----:B------:R-:W-:Y:S01]  /*12960*/  IMAD.MOV.U32 R5, RZ, RZ, R9 ;  /* 0x000000ffff057224 */ /* 0x000fe200078e0009 */
[----:B------:R-:W-:-:S03]  /*12970*/  IABS R9, R6 ;  /* 0x0000000600097213 */ /* 0x000fc60000000000 */
        /* <DEDUP_REMOVED lines=11> */
[----:B------:R-:W-:Y:S02]  /*12a30*/  ISETP.GE.AND P2, PT, R3, RZ, PT ;  /* 0x000000ff0300720c */ /* 0x000fe40003f46270 */
[----:B------:R-:W-:-:S05]  /*12a40*/  IADD3 R3, R11, 0x1000000, R6 ;  /* 0x010000000b037810 */ /* 0x000fca0007ffe006 */
[----:B------:R-:W-:-:S06]  /*12a50*/  @P0 VIADD R2, R2, 0x1 ;  /* 0x0000000102020836 */ /* 0x000fcc0000000000 */
[----:B------:R-:W-:Y:S01]  /*12a60*/  @!P2 IMAD.MOV R2, RZ, RZ, -R2 ;  /* 0x000000ffff02a224 */ /* 0x000fe200078e0a02 */
[----:B------:R-:W-:-:S05]  /*12a70*/  @!P1 LOP3.LUT R2, RZ, R13, RZ, 0x33, !PT ;  /* 0x0000000dff029212 */ /* 0x000fca00078e33ff */
[----:B------:R-:W-:-:S07]  /*12a80*/  IMAD R30, R2, R30, R3 ;  /* 0x0000001e021e7224 */ /* 0x000fce00078e0203 */
.L_x_1578:
[----:B------:R-:W-:-:S05]  /*12a90*/  LOP3.LUT R29, RZ, R2, RZ, 0x33, !PT ;  /* 0x00000002ff1d7212 */ /* 0x000fca00078e33ff */
[----:B------:R-:W-:Y:S01]  /*12aa0*/  IMAD.IADD R29, R0, 0x1, R29 ;  /* 0x00000001001d7824 */ /* 0x000fe200078e021d */
[----:B------:R-:W-:Y:S06]  /*12ab0*/  BRA `(.L_x_1579) ;  /* 0x0000000000107947 */ /* 0x000fec0003800000 */
.L_x_1574:
[----:B------:R-:W-:Y:S01]  /*12ac0*/  IMAD.MOV.U32 R28, RZ, RZ, R11 ;  /* 0x000000ffff1c7224 */ /* 0x000fe200078e000b */
[----:B------:R-:W-:Y:S01]  /*12ad0*/  ULDC UR42, c[0x0][0xc3c] ;  /* 0x00030f00002a7ab9 */ /* 0x000fe20000000800 */
[----:B------:R-:W-:Y:S02]  /*12ae0*/  IMAD.MOV.U32 R29, RZ, RZ, RZ ;  /* 0x000000ffff1d7224 */ /* 0x000fe400078e00ff */
[----:B------:R-:W-:-:S07]  /*12af0*/  IMAD.MOV.U32 R30, RZ, RZ, RZ ;  /* 0x000000ffff1e7224 */ /* 0x000fce00078e00ff */
.L_x_1579:
[----:B------:R-:W-:Y:S01]  /*12b00*/  ISETP.NE.AND P0, PT, R7, RZ, PT ;  /* 0x000000ff0700720c */ /* 0x000fe20003f05270 */
[----:B------:R-:W-:-:S12]  /*12b10*/  IMAD.U32 R31, RZ, RZ, UR42 ;  /* 0x0000002aff1f7e24 */ /* 0x000fd8000f8e00ff */
[----:B------:R-:W0:Y:S01]  /*12b20*/  @!P0 S2R R3, SR_CgaCtaId ;  /* 0x0000000000038919 */ /* 0x000e220000008800 */
[----:B------:R-:W-:-:S04]  /*12b30*/  @!P0 MOV R0, 0x400 ;  /* 0x0000040000008802 */ /* 0x000fc80000000f00 */
[----:B0-----:R-:W-:-:S05]  /*12b40*/  @!P0 LEA R0, R3, R0, 0x18 ;  /* 0x0000000003008211 */ /* 0x001fca00078ec0ff */
[----:B------:R0:W-:Y:S01]  /*12b50*/  @!P0 STS.128 [R0+0x284d0], R28 ;  /* 0x0284d01c00008388 */ /* 0x0001e20000000c00 */
[----:B------:R-:W-:Y:S06]  /*12b60*/  BAR.ARV 0x5, 0x180 ;  /* 0x0146000000007b1d */ /* 0x000fec0000002000 */
.L_x_1572:
[----:B------:R-:W-:Y:S01]  /*12b70*/  ULDC UR4, c[0x0][0xc3c] ;  /* 0x00030f0000047ab9 */ /* 0x000fe20000000800 */
[----:B------:R1:W-:Y:S01]  /*12b80*/  STL [R1+0x4], RZ ;  /* 0x000004ff01007387 */ /* 0x0003e20000100800 */
[----:B------:R-:W-:Y:S01]  /*12b90*/  UISETP.GE.AND UP0, UPT, UR42, UR4, UPT ;  /* 0x000000042a00728c */ /* 0x000fe2000bf06270 */
[----:B------:R-:W-:Y:S02]  /*12ba0*/  IMAD.MOV.U32 R23, RZ, RZ, 0x1 ;  /* 0x00000001ff177424 */ /* 0x000fe400078e00ff */
[----:B------:R-:W-:-:S03]  /*12bb0*/  IMAD.MOV.U32 R19, RZ, RZ, RZ ;  /* 0x000000ffff137224 */ /* 0x000fc600078e00ff */
[----:B------:R-:W-:-:S13]  /*12bc0*/  PLOP3.LUT P0, PT, PT, PT, UP0, 0x80, 0x0 ;  /* 0x000000000000781c */ /* 0x000fda0003f0f008 */
[----:B-1----:R-:W-:Y:S05]  /*12bd0*/  @P0 BRA `(.L_x_1580) ;  /* 0x00000058006c0947 */ /* 0x002fea0003800000 */
[----:B0-----:R-:W2:Y:S01]  /*12be0*/  LDL R0, [R1+0x14] ;  /* 0x0000140001007983 */ /* 0x001ea20000100800 */
[----:B------:R-:W0:Y:S01]  /*12bf0*/  S2UR UR4, SR_CgaCtaId ;  /* 0x00000000000479c3 */ /* 0x000e220000008800 */
[----:B------:R-:W-:Y:S01]  /*12c00*/  MOV R17, 0x400 ;  /* 0x0000040000117802 */ /* 0x000fe20000000f00 */
[----:B------:R-:W-:Y:S01]  /*12c10*/  IMAD.MOV.U32 R37, RZ, RZ, 0x20 ;  /* 0x00000020ff257424 */ /* 0x000fe200078e00ff */
[----:B------:R-:W1:Y:S01]  /*12c20*/  S2R R9, SR_TID.X ;  /* 0x0000000000097919 */ /* 0x000e620000002100 */
[----:B------:R-:W-:Y:S01]  /*12c30*/  IMAD.MOV.U32 R23, RZ, RZ, 0x1 ;  /* 0x00000001ff177424 */ /* 0x000fe200078e00ff */
[----:B------:R-:W-:Y:S01]  /*12c40*/  ULDC UR47, c[0x0][0xc] ;  /* 0x00000300002f7ab9 */ /* 0x000fe20000000800 */
[----:B------:R-:W-:Y:S01]  /*12c50*/  IMAD.MOV.U32 R19, RZ, RZ, RZ ;  /* 0x000000ffff137224 */ /* 0x000fe200078e00ff */
[----:B------:R3:W-:Y:S01]  /*12c60*/  STL [R1+0x4], RZ ;  /* 0x000004ff01007387 */ /* 0x0007e20000100800 */
[----:B0-----:R-:W-:-:S05]  /*12c70*/  IMAD.U32 R34, RZ, RZ, UR4 ;  /* 0x00000004ff227e24 */ /* 0x001fca000f8e00ff */
[----:B------:R-:W-:Y:S01]  /*12c80*/  LEA R17, R34, R17, 0x18 ;  /* 0x0000001122117211 */ /* 0x000fe200078ec0ff */
[C---:B-1----:R-:W-:Y:S01]  /*12c90*/  IMAD.SHL.U32 R4, R9.reuse, 0x40, RZ ;  /* 0x0000004009047824 */ /* 0x042fe200078e00ff */
[C---:B------:R-:W-:Y:S01]  /*12ca0*/  LOP3.LUT R8, R9.reuse, 0x7f, RZ, 0xc0, !PT ;  /* 0x0000007f09087812 */ /* 0x040fe200078ec0ff */
[C---:B------:R-:W-:Y:S01]  /*12cb0*/  IMAD.SHL.U32 R22, R9.reuse, 0x80, RZ ;  /* 0x0000008009167824 */ /* 0x040fe200078e00ff */
[C---:B------:R-:W-:Y:S01]  /*12cc0*/  LOP3.LUT P0, RZ, R9.reuse, 0x4, RZ, 0xc0, !PT ;  /* 0x0000000409ff7812 */ /* 0x040fe2000780c0ff */
[----:B------:R-:W-:Y:S01]  /*12cd0*/  IMAD.SHL.U32 R6, R9, 0x8, RZ ;  /* 0x0000000809067824 */ /* 0x000fe200078e00ff */
[----:B------:R-:W-:Y:S02]  /*12ce0*/  SHF.R.U32.HI R2, RZ, 0x5, R8 ;  /* 0x00000005ff027819 */ /* 0x000fe40000011608 */
[----:B------:R-:W-:Y:S02]  /*12cf0*/  LOP3.LUT R3, R22, 0x380, RZ, 0xc0, !PT ;  /* 0x0000038016037812 */ /* 0x000fe400078ec0ff */
[----:B------:R-:W-:-:S02]  /*12d00*/  LOP3.LUT R7, R4, 0x40, RZ, 0xc0, !PT ;  /* 0x0000004004077812 */ /* 0x000fc400078ec0ff */
[----:B------:R-:W-:Y:S01]  /*12d10*/  LOP3.LUT R33, R4, 0x200, RZ, 0xc0, !PT ;  /* 0x0000020004217812 */ /* 0x000fe200078ec0ff */
[C---:B------:R-:W-:Y:S01]  /*12d20*/  IMAD R3, R2.reuse, 0x10, R3 ;  /* 0x0000001002037824 */ /* 0x040fe200078e0203 */
[----:B------:R-:W-:Y:S01]  /*12d30*/  SEL R37, R37, 0xffffffe0, !P0 ;  /* 0xffffffe025257807 */ /* 0x000fe20004000000 */
[----:B------:R-:W-:Y:S01]  /*12d40*/  IMAD R7, R2, 0x400, R7 ;  /* 0x0000040002077824 */ /* 0x000fe200078e0207 */
[----:B--2---:R-:W-:Y:S02]  /*12d50*/  R2UR UR5, R0 ;  /* 0x00000000000572ca */ /* 0x004fe400000e0000 */
[----:B------:R-:W-:-:S04]  /*12d60*/  LOP3.LUT R0, R4, 0x180, RZ, 0xc0, !PT ;  /* 0x0000018004007812 */ /* 0x000fc800078ec0ff */
[----:B------:R-:W-:Y:S01]  /*12d70*/  LOP3.LUT R5, R0, 0x10, R9, 0xf8, !PT ;  /* 0x0000001000057812 */ /* 0x000fe200078ef809 */
[----:B------:R-:W-:-:S03]  /*12d80*/  IMAD.SHL.U32 R0, R9, 0x10, RZ ;  /* 0x0000001009007824 */ /* 0x000fc600078e00ff */
[----:B------:R-:W-:Y:S01]  /*12d90*/  LOP3.LUT R6, R5, 0x30, R6, 0x78, !PT ;  /* 0x0000003005067812 */ /* 0x000fe200078e7806 */
[----:B------:R-:W-:Y:S01]  /*12da0*/  IMAD.SHL.U32 R5, R9, 0x2, RZ ;  /* 0x0000000209057824 */ /* 0x000fe200078e00ff */
[----:B------:R-:W-:Y:S01]  /*12db0*/  LOP3.LUT R2, R0, 0x3f0, RZ, 0xc0, !PT ;  /* 0x000003f000027812 */ /* 0x000fe200078ec0ff */
[----:B------:R-:W-:Y:S01]  /*12dc0*/  ULOP3.LUT UR45, UR5, 0x2, URZ, 0xfc, !UPT ;  /* 0x00000002052d7892 */ /* 0x000fe2000f8efc3f */
[----:B------:R-:W-:Y:S01]  /*12dd0*/  LOP3.LUT R3, R3, 0x70, R0, 0x78, !PT ;  /* 0x0000007003037812 */ /* 0x000fe200078e7800 */
[----:B------:R-:W-:Y:S01]  /*12de0*/  ULOP3.LUT UR46, UR5, 0x1, URZ, 0xfc, !UPT ;  /* 0x00000001052e7892 */ /* 0x000fe2000f8efc3f */
[----:B------:R-:W-:Y:S02]  /*12df0*/  LOP3.LUT R5, R2, 0x70, R5, 0x78, !PT ;  /* 0x0000007002057812 */ /* 0x000fe400078e7805 */
[----:B------:R-:W-:Y:S02]  /*12e00*/  SHF.R.U32.HI R2, RZ, 0x3, R8 ;  /* 0x00000003ff027819 */ /* 0x000fe40000011608 */
[----:B------:R-:W-:-:S02]  /*12e10*/  LOP3.LUT R36, R5, 0x400, R0, 0xf8, !PT ;  /* 0x0000040005247812 */ /* 0x000fc400078ef800 */
[----:B------:R-:W-:Y:S02]  /*12e20*/  LOP3.LUT R32, R0, 0x70, RZ, 0xc0, !PT ;  /* 0x0000007000207812 */ /* 0x000fe400078ec0ff */
[----:B------:R-:W-:Y:S01]  /*12e30*/  LOP3.LUT R0, R2, 0x70, R0, 0xf8, !PT ;  /* 0x0000007002007812 */ /* 0x000fe200078ef800 */
[----:B------:R-:W-:Y:S01]  /*12e40*/  IMAD.IADD R0, R17, 0x1, R36 ;  /* 0x0000000111007824 */ /* 0x000fe200078e0224 */
[----:B------:R-:W-:Y:S02]  /*12e50*/  LOP3.LUT R22, R3, 0xc00, R22, 0xf8, !PT ;  /* 0x00000c0003167812 */ /* 0x000fe400078ef816 */
[----:B------:R-:W-:Y:S02]  /*12e60*/  IADD3 R33, R6, R7, R33 ;  /* 0x0000000706217210 */ /* 0x000fe40007ffe021 */
[----:B------:R3:W-:Y:S01]  /*12e70*/  STL [R1], R0 ;  /* 0x0000000001007387 */ /* 0x0007e20000100800 */
[----:B------:R-:W-:Y:S01]  /*12e80*/  VIADD R35, R22, 0x40 ;  /* 0x0000004016237836 */ /* 0x000fe20000000000 */
[----:B------:R-:W-:Y:S01]  /*12e90*/  LOP3.LUT R2, R32, 0x80, RZ, 0xfc, !PT ;  /* 0x0000008020027812 */ /* 0x000fe200078efcff */
[----:B------:R-:W-:-:S07]  /*12ea0*/  @P0 VIADD R35, R22, 0xffffffc0 ;  /* 0xffffffc016230836 */ /* 0x000fce0000000000 */
.L_x_1662:
[----:B------:R-:W-:Y:S01]  /*12eb0*/  ULDC.64 UR4, c[0x0][0xa28] ;  /* 0x00028a0000047ab9 */ /* 0x000fe20000000a00 */
[----:B------:R-:W-:Y:S01]  /*12ec0*/  ULDC.64 UR6, c[0x0][0xa18] ;  /* 0x0002860000067ab9 */ /* 0x000fe20000000a00 */
[----:B------:R-:W-:Y:S02]  /*12ed0*/  UISETP.NE.U32.AND UP0, UPT, UR4, URZ, UPT ;  /* 0x0000003f0400728c */ /* 0x000fe4000bf05070 */
[----:B------:R-:W-:Y:S02]  /*12ee0*/  UISETP.NE.U32.AND UP2, UPT, UR6, URZ, UPT ;  /* 0x0000003f0600728c */ /* 0x000fe4000bf45070 */
[----:B------:R-:W-:Y:S02]  /*12ef0*/  UISETP.NE.AND.EX UP0, UPT, UR5, URZ, UPT, UP0 ;  /* 0x0000003f0500728c */ /* 0x000fe4000bf05300 */
[----:B------:R-:W-:Y:S01]  /*12f00*/  UISETP.NE.AND.EX UP2, UPT, UR7, URZ, UPT, UP2 ;  /* 0x0000003f0700728c */ /* 0x000fe2000bf45320 */
[----:B------:R-:W-:Y:S02]  /*12f10*/  ULDC.64 UR4, c[0x0][0xa00] ;  /* 0x0002800000047ab9 */ /* 0x000fe40000000a00 */
[----:B------:R-:W-:Y:S01]  /*12f20*/  ULDC.64 UR6, c[0x0][0xa00] ;  /* 0x0002800000067ab9 */ /* 0x000fe20000000a00 */
[----:B------:R-:W-:Y:S01]  /*12f30*/  UISETP.NE.U32.AND UP1, UPT, UR4, URZ, UPT ;  /* 0x0000003f0400728c */ /* 0x000fe2000bf25070 */
[----:B------:R-:W-:Y:S01]  /*12f40*/  PLOP3.LUT P0, PT, PT, PT, UP0, 0x80, 0x0 ;  /* 0x000000000000781c */ /* 0x000fe20003f0f008 */
[----:B------:R-:W-:-:S02]  /*12f50*/  UIMAD.WIDE UR6, UR42, 0x4, UR6 ;  /* 0x000000042a0678a5 */ /* 0x000fc4000f8e0206 */
[----:B------:R-:W-:Y:S01]  /*12f60*/  UISETP.NE.AND.EX UP3, UPT, UR5, URZ, UPT, UP1 ;  /* 0x0000003f0500728c */ /* 0x000fe2000bf65310 */
[----:B------:R-:W-:Y:S02]  /*12f70*/  UMOV UR40, URZ ;  /* 0x0000003f00287c82 */ /* 0x000fe40008000000 */
[----:B------:R-:W-:Y:S01]  /*12f80*/  @UP0 ULDC.64 UR4, c[0x0][0xa28] ;  /* 0x00028a0000040ab9 */ /* 0x000fe20000000a00 */
[----:B------:R-:W-:Y:S01]  /*12f90*/  ULDC.64 UR8, c[0x0][0xa20] ;  /* 0x0002880000087ab9 */ /* 0x000fe20000000a00 */
[----:B------:R-:W-:Y:S01]  /*12fa0*/  @UP0 UIMAD.WIDE UR4, UR42, 0x4, UR4 ;  /* 0x000000042a0408a5 */ /* 0x000fe2000f8e0204 */
[----:B------:R-:W-:Y:S01]  /*12fb0*/  PLOP3.LUT P1, PT, PT, PT, UP3, 0x80, 0x0 ;  /* 0x000000000000781c */ /* 0x000fe20003f2f038 */
[----:B------:R-:W-:Y:S01]  /*12fc0*/  ULDC UR38, c[0x0][0x2f0] ;  /* 0x0000bc0000267ab9 */ /* 0x000fe20000000800 */
[----:B------:R-:W-:Y:S01]  /*12fd0*/  PLOP3.LUT P2, PT, PT, PT, UP3, 0x80, 0x0 ;  /* 0x000000000000781c */ /* 0x000fe20003f4f038 */
[----:B------:R-:W-:Y:S01]  /*12fe0*/  UMOV UR41, URZ ;  /* 0x0000003f00297c82 */ /* 0x000fe20008000000 */
[----:B------:R-:W-:Y:S01]  /*12ff0*/  UP2UR UR48, UPR, URZ, 0x8 ;  /* 0x000000083f307883 */ /* 0x000fe20008000000 */
[----:B-1----:R-:W-:-:S02]  /*13000*/  IMAD.U32 R2, RZ, RZ, UR4 ;  /* 0x00000004ff027e24 */ /* 0x002fc4000f8e00ff */
[----:B--2---:R-:W-:Y:S01]  /*13010*/  IMAD.U32 R3, RZ, RZ, UR5 ;  /* 0x00000005ff037e24 */ /* 0x004fe2000f8e00ff */
[----:B------:R-:W-:-:S04]  /*13020*/  @UP2 ULDC.64 UR4, c[0x0][0xa18] ;  /* 0x0002860000042ab9 */ /* 0x000fc80000000a00 */
[----:B0--3--:R0:W2:Y:S01]  /*13030*/  @P0 LDG.E R0, desc[UR36][R2.64] ;  /* 0x0000002402000981 */ /* 0x0090a2000c1e1900 */
[----:B------:R-:W-:Y:S01]  /*13040*/  @UP2 UIMAD.WIDE UR4, UR42, 0x4, UR4 ;  /* 0x000000042a0428a5 */ /* 0x000fe2000f8e0204 */
[----:B0-----:R-:W-:Y:S02]  /*13050*/  IMAD.U32 R2, RZ, RZ, UR6 ;  /* 0x00000006ff027e24 */ /* 0x001fe4000f8e00ff */
[----:B------:R-:W-:-:S05]  /*13060*/  IMAD.U32 R3, RZ, RZ, UR7 ;  /* 0x00000007ff037e24 */ /* 0x000fca000f8e00ff */
[----:B------:R0:W3:Y:S01]  /*13070*/  @P1 LDG.E R4, desc[UR36][R2.64] ;  /* 0x0000002402041981 */ /* 0x0000e2000c1e1900 */
[----:B------:R-:W-:Y:S01]  /*13080*/  PLOP3.LUT P1, PT, PT, PT, UP2, 0x80, 0x0 ;  /* 0x000000000000781c */ /* 0x000fe20003f2f028 */
[----:B0-----:R-:W-:Y:S02]  /*13090*/  IMAD.U32 R2, RZ, RZ, UR4 ;  /* 0x00000004ff027e24 */ /* 0x001fe4000f8e00ff */
[----:B------:R-:W-:Y:S01]  /*130a0*/  IMAD.U32 R3, RZ, RZ, UR5 ;  /* 0x00000005ff037e24 */ /* 0x000fe2000f8e00ff */
[----:B------:R-:W-:-:S09]  /*130b0*/  ULDC.64 UR4, c[0x0][0x418] ;  /* 0x0001060000047ab9 */ /* 0x000fd20000000a00 */
[----:B------:R-:W4:Y:S01]  /*130c0*/  @P1 LDG.E R5, desc[UR36][R2.64] ;  /* 0x0000002402051981 */ /* 0x000f22000c1e1900 */
[----:B------:R-:W-:-:S03]  /*130d0*/  UISETP.NE.U32.AND UP0, UPT, UR4, URZ, UPT ;  /* 0x0000003f0400728c */ /* 0x000fc6000bf05070 */
[----:B------:R-:W-:Y:S01]  /*130e0*/  ULDC UR4, c[0x0][0x424] ;  /* 0x0001090000047ab9 */ /* 0x000fe20000000800 */
[----:B------:R-:W-:-:S04]  /*130f0*/  UISETP.NE.AND.EX UP0, UPT, UR5, URZ, UPT, UP0 ;  /* 0x0000003f0500728c */ /* 0x000fc8000bf05300 */
[----:B------:R-:W-:-:S04]  /*13100*/  USEL UR4, UR4, 0x1, UP0 ;  /* 0x0000000104047887 */ /* 0x000fc80008000000 */
[----:B------:R-:W-:Y:S01]  /*13110*/  UIMAD UR38, UR4, UR38, URZ ;  /* 0x00000026042672a4 */ /* 0x000fe2000f8e023f */
[----:B--2---:R-:W-:Y:S02]  /*13120*/  @P0 R2UR UR40, R0 ;  /* 0x00000000002802ca */ /* 0x004fe400000e0000 */
[----:B------:R-:W-:-:S04]  /*13130*/  ISETP.NE.U32.AND P0, PT, RZ, UR8, PT ;  /* 0x00000008ff007c0c */ /* 0x000fc8000bf05070 */
[----:B------:R-:W-:Y:S02]  /*13140*/  ISETP.NE.AND.EX P0, PT, RZ, UR9, PT, P0 ;  /* 0x00000009ff007c0c */ /* 0x000fe4000bf05300 */
[----:B---3--:R-:W-:Y:S02]  /*13150*/  @P2 R2UR UR41, R4 ;  /* 0x00000000042922ca */ /* 0x008fe400000e0000 */
[----:B----4-:R-:W-:Y:S01]  /*13160*/  @P1 R2UR UR43, R5 ;  /* 0x00000000052b12ca */ /* 0x010fe200000e0000 */
[----:B------:R-:W-:-:S14]  /*13170*/  @P1 BRA `(.L_x_1581) ;  /* 0x00000000002c1947 */ /* 0x000fdc0003800000 */
[----:B------:R-:W-:Y:S01]  /*13180*/  UISETP.NE.AND UP0, UPT, UR48, URZ, UPT ;  /* 0x0000003f3000728c */ /* 0x000fe2000bf05270 */
[----:B------:R-:W-:-:S05]  /*13190*/  ULDC UR43, c[0x0][0x288] ;  /* 0x0000a200002b7ab9 */ /* 0x000fca0000000800 */
[----:B------:R-:W-:-:S13]  /*131a0*/  PLOP3.LUT P1, PT, PT, PT, UP0, 0x40, 0x0 ;  /* 0x000000000000781c */ /* 0x000fda0003f2e808 */
[----:B------:R-:W-:Y:S05]  /*131b0*/  @P1 BRA `(.L_x_1581) ;  /* 0x00000000001c1947 */ /* 0x000fea0003800000 */
[----:B------:R-:W-:Y:S02]  /*131c0*/  IMAD.U32 R2, RZ, RZ, UR6 ;  /* 0x00000006ff027e24 */ /* 0x000fe4000f8e00ff */
[----:B------:R-:W-:-:S05]  /*131d0*/  IMAD.U32 R3, RZ, RZ, UR7 ;  /* 0x00000007ff037e24 */ /* 0x000fca000f8e00ff */
[----:B------:R-:W2:Y:S04]  /*131e0*/  LDG.E R0, desc[UR36][R2.64] ;  /* 0x0000002402007981 */ /* 0x000ea8000c1e1900 */
[----:B------:R-:W3:Y:S01]  /*131f0*/  LDG.E R4, desc[UR36][R2.64+0x4] ;  /* 0x0000042402047981 */ /* 0x000ee2000c1e1900 */
[----:B--2---:R-:W-:Y:S02]  /*13200*/  R2UR UR4, R0 ;  /* 0x00000000000472ca */ /* 0x004fe400000e0000 */
[----:B---3--:R-:W-:-:S13]  /*13210*/  R2UR UR43, R4 ;  /* 0x00000000042b72ca */ /* 0x008fda00000e0000 */
[----:B------:R-:W-:-:S12]  /*13220*/  UIADD3 UR43, -UR4, UR43, URZ ;  /* 0x0000002b042b7290 */ /* 0x000fd8000fffe13f */
.L_x_1581:
        /* <DEDUP_REMOVED lines=8> */
.L_x_1582:
        /* <DEDUP_REMOVED lines=13> */
.L_x_1583:
[----:B------:R-:W-:Y:S01]  /*13380*/  ULDC UR4, c[0x0][0x448] ;  /* 0x0001120000047ab9 */ /* 0x000fe20000000800 */
[----:B------:R-:W-:Y:S01]  /*13390*/  IMAD.SHL.U32 R26, R29, 0x80, RZ ;  /* 0x000000801d1a7824 */ /* 0x000fe200078e00ff */
[----:B------:R-:W-:Y:S02]  /*133a0*/  UISETP.NE.AND UP0, UPT, UR4, 0x1, UPT ;  /* 0x000000010400788c */ /* 0x000fe4000bf05270 */
[----:B------:R-:W-:Y:S01]  /*133b0*/  UIADD3 UR38, -UR40, UR38, URZ ;  /* 0x0000002628267290 */ /* 0x000fe2000fffe13f */
[----:B------:R-:W-:Y:S01]  /*133c0*/  VIADD R0, R26, 0x7f ;  /* 0x0000007f1a007836 */ /* 0x000fe20000000000 */
[----:B------:R-:W-:Y:S02]  /*133d0*/  UP2UR UR49, UPR, URZ, 0x1 ;  /* 0x000000013f317883 */ /* 0x000fe40008000000 */
[----:B------:R-:W-:Y:S01]  /*133e0*/  PLOP3.LUT P0, PT, PT, PT, UP0, 0x80, 0x0 ;  /* 0x000000000000781c */ /* 0x000fe20003f0f008 */
[----:B------:R-:W-:Y:S01]  /*133f0*/  UIADD3 UR6, UR38, 0x1, -UR43 ;  /* 0x0000000126067890 */ /* 0x000fe2000fffe82b */
[----:B------:R-:W-:-:S03]  /*13400*/  PLOP3.LUT P1, PT, PT, PT, UP0, 0x80, 0x0 ;  /* 0x000000000000781c */ /* 0x000fc60003f2f008 */
[----:B------:R-:W-:-:S08]  /*13410*/  @UP0 ULDC UR4, c[0x0][0x44c] ;  /* 0x0001130000040ab9 */ /* 0x000fd00000000800 */
[----:B------:R-:W-:Y:S01]  /*13420*/  @P0 IMAD.HI.U32 R2, R0, UR4, RZ ;  /* 0x0000000400020c27 */ /* 0x000fe2000f8e00ff */
[----:B------:R-:W-:-:S04]  /*13430*/  @UP0 ULDC UR4, c[0x0][0x450] ;  /* 0x0001140000040ab9 */ /* 0x000fc80000000800 */
[----:B------:R-:W-:Y:S01]  /*13440*/  @P1 SHF.R.U32.HI R0, RZ, UR4, R2 ;  /* 0x00000004ff001c19 */ /* 0x000fe20008011602 */
[----:B------:R-:W-:Y:S02]  /*13450*/  ULDC.64 UR4, c[0x0][0x9e0] ;  /* 0x0002780000047ab9 */ /* 0x000fe40000000a00 */
[----:B------:R-:W-:Y:S01]  /*13460*/  UISETP.GE.AND UP0, UPT, UR5, 0x1, UPT ;  /* 0x000000010500788c */ /* 0x000fe2000bf06270 */
[----:B------:R-:W-:-:S05]  /*13470*/  R2UR UR7, R0 ;  /* 0x00000000000772ca */ /* 0x000fca00000e0000 */
[----:B------:R-:W-:-:S08]  /*13480*/  PLOP3.LUT P1, PT, PT, PT, UP0, 0x80, 0x0 ;  /* 0x000000000000781c */ /* 0x000fd00003f2f008 */
[----:B------:R-:W-:-:S04]  /*13490*/  UIADD3 UR6, UR6, UR7, URZ ;  /* 0x0000000706067290 */ /* 0x000fc8000fffe03f */
[----:B------:R-:W-:-:S06]  /*134a0*/  UIADD3 UR4, UR6, UR4, URZ ;  /* 0x0000000406047290 */ /* 0x000fcc000fffe03f */
[----:B------:R-:W-:Y:S01]  /*134b0*/  IMAD.U32 R0, RZ, RZ, UR4 ;  /* 0x00000004ff007e24 */ /* 0x000fe2000f8e00ff */
[----:B------:R-:W-:Y:S06]  /*134c0*/  @!P1 BRA `(.L_x_1584) ;  /* 0x0000000000409947 */ /* 0x000fec0003800000 */
        /* <DEDUP_REMOVED lines=10> */
.L_x_1585:
[----:B------:R-:W-:-:S11]  /*13570*/  UISETP.NE.AND UP0, UPT, UR5, 0x1, UPT ;  /* 0x000000010500788c */ /* 0x000fd6000bf05270 */
[----:B------:R-:W-:Y:S02]  /*13580*/  @UP0 ULDC.64 UR8, c[0x0][0x9e8] ;  /* 0x00027a0000080ab9 */ /* 0x000fe40000000a00 */
[----:B------:R-:W-:-:S04]  /*13590*/  UIMAD.WIDE.U32 UR6, UR4, UR8, URZ ;  /* 0x00000008040672a5 */ /* 0x000fc8000f8e003f */
[----:B------:R-:W-:-:S12]  /*135a0*/  @UP0 USHF.R.U32.HI UR4, URZ, UR9, UR7 ;  /* 0x000000093f040299 */ /* 0x000fd80008011607 */
.L_x_1586:
[----:B------:R-:W-:-:S06]  /*135b0*/  UIMAD UR4, UR4, UR5, UR5 ;  /* 0x00000005040472a4 */ /* 0x000fcc000f8e0205 */
[----:B------:R-:W-:-:S07]  /*135c0*/  VIMNMX R0, R0, UR4, PT ;  /* 0x0000000400007c48 */ /* 0x000fce000bfe0100 */
.L_x_1584:
[----:B------:R-:W-:Y:S01]  /*135d0*/  UISETP.NE.AND UP0, UPT, UR49, URZ, UPT ;  /* 0x0000003f3100728c */ /* 0x000fe2000bf05270 */
[----:B------:R-:W-:Y:S01]  /*135e0*/  R2UR UR9, R26 ;  /* 0x000000001a0972ca */ /* 0x000fe200000e0000 */
[----:B------:R-:W-:Y:S01]  /*135f0*/  UIADD3 UR4, UR38, 0x3f, URZ ;  /* 0x0000003f26047890 */ /* 0x000fe2000fffe03f */
[----:B------:R-:W-:-:S03]  /*13600*/  VIADD R0, R0, 0x3f ;  /* 0x0000003f00007836 */ /* 0x000fc60000000000 */
[----:B------:R-:W-:Y:S02]  /*13610*/  USHF.R.S32.HI UR8, URZ, 0x1f, UR4 ;  /* 0x0000001f3f087899 */ /* 0x000fe40008011404 */
[----:B------:R-:W-:Y:S02]  /*13620*/  SHF.R.S32.HI R3, RZ, 0x1f, R0 ;  /* 0x0000001fff037819 */ /* 0x000fe40000011400 */
[----:B------:R-:W-:Y:S01]  /*13630*/  ULEA.HI UR8, UR8, UR4, URZ, 0x6 ;  /* 0x0000000408087291 */ /* 0x000fe2000f8f303f */
[----:B------:R-:W-:Y:S01]  /*13640*/  @UP0 ULDC UR6, c[0x0][0x44c] ;  /* 0x0001130000060ab9 */ /* 0x000fe20000000800 */
[----:B------:R-:W-:Y:S02]  /*13650*/  @UP0 ULDC UR10, c[0x0][0x450] ;  /* 0x00011400000a0ab9 */ /* 0x000fe40000000800 */
[----:B------:R-:W-:Y:S01]  /*13660*/  UIMAD.WIDE.U32 UR6, UR9, UR6, URZ ;  /* 0x00000006090672a5 */ /* 0x000fe2000f8e003f */
[----:B------:R-:W-:Y:S01]  /*13670*/  LEA.HI R3, R3, R0, RZ, 0x6 ;  /* 0x0000000003037211 */ /* 0x000fe200078f30ff */
[----:B------:R-:W-:-:S02]  /*13680*/  USHF.R.S32.HI UR8, URZ, 0x6, UR8 ;  /* 0x000000063f087899 */ /* 0x000fc40008011408 */
[----:B------:R-:W-:Y:S01]  /*13690*/  @UP0 USHF.R.U32.HI UR9, URZ, UR10, UR7 ;  /* 0x0000000a3f090299 */ /* 0x000fe20008011607 */
[----:B------:R-:W-:Y:S01]  /*136a0*/  SHF.R.S32.HI R3, RZ, 0x6, R3 ;  /* 0x00000006ff037819 */ /* 0x000fe20000011403 */
[----:B------:R-:W-:Y:S02]  /*136b0*/  ULDC UR4, c[0x0][0x9dc] ;  /* 0x0002770000047ab9 */ /* 0x000fe40000000800 */
[----:B------:R-:W-:Y:S01]  /*136c0*/  UIADD3 UR9, UR9, UR38, -UR43 ;  /* 0x0000002609097290 */ /* 0x000fe2000fffe82b */
[----:B------:R-:W-:-:S03]  /*136d0*/  VIMNMX R27, R3, UR8, PT ;  /* 0x00000008031b7c48 */ /* 0x000fc6000bfe0100 */
        /* <DEDUP_REMOVED lines=12> */
.L_x_1588:
[----:B------:R-:W-:-:S11]  /*137a0*/  UISETP.NE.AND UP0, UPT, UR5, 0x1, UPT ;  /* 0x000000010500788c */ /* 0x000fd6000bf05270 */
[----:B------:R-:W-:Y:S02]  /*137b0*/  @UP0 ULDC.64 UR10, c[0x0][0x9e8] ;  /* 0x00027a00000a0ab9 */ /* 0x000fe40000000a00 */
[----:B------:R-:W-:-:S04]  /*137c0*/  UIMAD.WIDE.U32 UR6, UR9, UR10, URZ ;  /* 0x0000000a090672a5 */ /* 0x000fc8000f8e003f */
[----:B------:R-:W-:-:S12]  /*137d0*/  @UP0 USHF.R.U32.HI UR9, URZ, UR11, UR7 ;  /* 0x0000000b3f090299 */ /* 0x000fd80008011607 */
.L_x_1589:
[----:B------:R-:W-:-:S04]  /*137e0*/  UIMAD UR5, UR9, UR5, URZ ;  /* 0x00000005090572a4 */ /* 0x000fc8000f8e023f */
[----:B------:R-:W-:-:S04]  /*137f0*/  UISETP.LT.AND UP0, UPT, UR4, UR5, UPT ;  /* 0x000000050400728c */ /* 0x000fc8000bf01270 */
[----:B------:R-:W-:-:S12]  /*13800*/  USEL UR4, UR4, UR5, !UP0 ;  /* 0x0000000504047287 */ /* 0x000fd8000c000000 */
.L_x_1587:
[----:B------:R-:W-:Y:S01]  /*13810*/  USHF.R.S32.HI UR5, URZ, 0x1f, UR4 ;  /* 0x0000001f3f057899 */ /* 0x000fe20008011404 */
[----:B------:R-:W-:-:S03]  /*13820*/  R2UR UR7, R30 ;  /* 0x000000001e0772ca */ /* 0x000fc600000e0000 */
[----:B------:R-:W-:-:S04]  /*13830*/  ULEA.HI UR5, UR5, UR4, URZ, 0x6 ;  /* 0x0000000405057291 */ /* 0x000fc8000f8f303f */
[----:B------:R-:W-:-:S04]  /*13840*/  USHF.R.S32.HI UR6, URZ, 0x6, UR5 ;  /* 0x000000063f067899 */ /* 0x000fc80008011405 */
[----:B------:R-:W-:Y:S02]  /*13850*/  UISETP.LT.AND UP0, UPT, URZ, UR6, UPT ;  /* 0x000000063f00728c */ /* 0x000fe4000bf01270 */
[----:B------:R-:W-:Y:S02]  /*13860*/  ULOP3.LUT UR5, UR7, 0xff000000, URZ, 0xc0, !UPT ;  /* 0xff00000007057892 */ /* 0x000fe4000f8ec03f */
[----:B------:R-:W-:Y:S02]  /*13870*/  USEL UR11, URZ, UR6, !UP0 ;  /* 0x000000063f0b7287 */ /* 0x000fe4000c000000 */
[----:B------:R-:W-:Y:S02]  /*13880*/  ULOP3.LUT UR4, UR7, 0xff0000, URZ, 0xc0, !UPT ;  /* 0x00ff000007047892 */ /* 0x000fe4000f8ec03f */
[----:B------:R-:W-:Y:S02]  /*13890*/  USHF.R.U32.HI UR5, URZ, 0x8, UR5 ;  /* 0x000000083f057899 */ /* 0x000fe40008011605 */
[----:B------:R-:W-:-:S02]  /*138a0*/  ISETP.GT.AND P0, PT, R27, UR11, PT ;  /* 0x0000000b1b007c0c */ /* 0x000fc4000bf04270 */
[----:B------:R-:W-:-:S03]  /*138b0*/  ULEA.HI UR5, UR4, UR5, URZ, 0x10 ;  /* 0x0000000504057291 */ /* 0x000fc6000f8f803f */
[----:B------:R-:W-:Y:S01]  /*138c0*/  UMOV UR4, URZ ;  /* 0x0000003f00047c82 */ /* 0x000fe20008000000 */
[----:B------:R-:W-:-:S07]  /*138d0*/  ULOP3.LUT UR44, UR5, 0xff, URZ, 0xc0, !UPT ;  /* 0x000000ff052c7892 */ /* 0x000fce000f8ec03f */
[----:B------:R-:W-:Y:S05]  /*138e0*/  @!P0 BRA `(.L_x_1590) ;  /* 0x0000000000908947 */ /* 0x000fea0003800000 */
[----:B------:R-:W-:Y:S01]  /*138f0*/  USHF.R.U32.HI UR6, URZ, 0x10, UR5 ;  /* 0x000000103f067899 */ /* 0x000fe20008011605 */
[----:B------:R-:W-:-:S03]  /*13900*/  UMOV UR4, URZ ;  /* 0x0000003f00047c82 */ /* 0x000fc60008000000 */
[----:B------:R-:W-:-:S11]  /*13910*/  UISETP.NE.AND UP0, UPT, UR6, URZ, UPT ;  /* 0x0000003f0600728c */ /* 0x000fd6000bf05270 */
[----:B------:R-:W-:Y:S02]  /*13920*/  @!UP0 ULDC UR6, c[0x0][0x9f0] ;  /* 0x00027c0000068ab9 */ /* 0x000fe40000000800 */
[----:B------:R-:W-:-:S04]  /*13930*/  IABS R0, UR6 ;  /* 0x0000000600007c13 */ /* 0x000fc80008000000 */
[----:B------:R-:W-:Y:S01]  /*13940*/  R2UR UR12, R0 ;  /* 0x00000000000c72ca */ /* 0x000fe200000e0000 */
[----:B------:R-:W-:-:S05]  /*13950*/  IMAD.U32 R0, RZ, RZ, UR6 ;  /* 0x00000006ff007e24 */ /* 0x000fca000f8e00ff */
[----:B------:R-:W-:-:S04]  /*13960*/  IADD3 R0, R0, -0x1, R27 ;  /* 0xffffffff00007810 */ /* 0x000fc80007ffe01b */
[----:B------:R-:W-:Y:S02]  /*13970*/  R2UR UR7, R0 ;  /* 0x00000000000772ca */ /* 0x000fe400000e0000 */
[----:B------:R-:W-:Y:S01]  /*13980*/  IABS R0, UR6 ;  /* 0x0000000600007c13 */ /* 0x000fe20008000000 */
[----:B------:R-:W0:Y:S10]  /*13990*/  I2F.RP R2, UR12 ;  /* 0x0000000c00027d06 */ /* 0x000e340008209400 */
[----:B------:R-:W-:Y:S01]  /*139a0*/  UIADD3 UR7, -UR11, UR7, URZ ;  /* 0x000000070b077290 */ /* 0x000fe2000fffe13f */
[----:B0-----:R-:W0:Y:S02]  /*139b0*/  MUFU.RCP R2, R2 ;  /* 0x0000000200027308 */ /* 0x001e240000001000 */
[----:B0-----:R-:W-:-:S02]  /*139c0*/  VIADD R3, R2, 0xffffffe ;  /* 0x0ffffffe02037836 */ /* 0x001fc40000000000 */
[----:B------:R-:W-:Y:S01]  /*139d0*/  IMAD.MOV R2, RZ, RZ, -R0 ;  /* 0x000000ffff027224 */ /* 0x000fe200078e0a00 */
[----:B------:R-:W-:Y:S01]  /*139e0*/  IABS R0, UR7 ;  /* 0x0000000700007c13 */ /* 0x000fe20008000000 */
[----:B------:R-:W-:Y:S02]  /*139f0*/  ULOP3.LUT UR7, UR7, UR6, URZ, 0x3c, !UPT ;  /* 0x0000000607077292 */ /* 0x000fe4000f8e3c3f */
[----:B------:R-:W0:Y:S01]  /*13a00*/  F2I.FTZ.U32.TRUNC.NTZ R3, R3 ;  /* 0x0000000300037305 */ /* 0x000e22000021f000 */
[----:B------:R-:W-:Y:S02]  /*13a10*/  R2UR UR9, R0 ;  /* 0x00000000000972ca */ /* 0x000fe400000e0000 */
[----:B------:R-:W-:Y:S02]  /*13a20*/  R2UR UR10, R2 ;  /* 0x00000000020a72ca */ /* 0x000fe400000e0000 */
[----:B0-----:R-:W-:-:S13]  /*13a30*/  R2UR UR5, R3 ;  /* 0x00000000030572ca */ /* 0x001fda00000e0000 */
[----:B------:R-:W-:-:S04]  /*13a40*/  UIADD3 UR8, URZ, -UR5, URZ ;  /* 0x800000053f087290 */ /* 0x000fc8000fffe03f */
[----:B------:R-:W-:-:S04]  /*13a50*/  UIMAD UR8, UR8, UR12, URZ ;  /* 0x0000000c080872a4 */ /* 0x000fc8000f8e023f */
[----:B------:R-:W-:-:S04]  /*13a60*/  UIMAD.WIDE.U32 UR4, UR5, UR8, UR4 ;  /* 0x00000008050472a5 */ /* 0x000fc8000f8e0004 */
[----:B------:R-:W-:-:S04]  /*13a70*/  UIMAD.WIDE.U32 UR4, UR5, UR9, URZ ;  /* 0x00000009050472a5 */ /* 0x000fc8000f8e003f */
        /* <DEDUP_REMOVED lines=11> */
.L_x_1590:
[----:B------:R-:W-:Y:S01]  /*13b30*/  UIMAD UR44, UR44, UR4, UR11 ;  /* 0x000000042c2c72a4 */ /* 0x000fe2000f8e020b */
[----:B------:R-:W-:Y:S05]  /*13b40*/  BSSY B7, `(.L_x_1591) ;  /* 0x00003a8000077945 */ /* 0x000fea0003800000 */
[----:B------:R-:W-:-:S05]  /*13b50*/  IMAD.U32 R0, RZ, RZ, UR44 ;  /* 0x0000002cff007e24 */ /* 0x000fca000f8e00ff */
[----:B------:R-:W-:-:S04]  /*13b60*/  VIADDMNMX R27, R0, UR4, R27, PT ;  /* 0x00000004001b7c46 */ /* 0x000fc8000b80011b */
[----:B------:R-:W-:-:S13]  /*13b70*/  ISETP.GT.AND P0, PT, R27, UR44, PT ;  /* 0x0000002c1b007c0c */ /* 0x000fda000bf04270 */
[----:B------:R-:W-:Y:S05]  /*13b80*/  @P0 BRA `(.L_x_1592) ;  /* 0x0000000000440947 */ /* 0x000fea0003800000 */
[----:B------:R-:W0:Y:S02]  /*13b90*/  S2R R2, SR_TID.X ;  /* 0x0000000000027919 */ /* 0x000e240000002100 */
[----:B0-----:R-:W-:-:S04]  /*13ba0*/  LOP3.LUT R2, R2, 0x7f, RZ, 0xc0, !PT ;  /* 0x0000007f02027812 */ /* 0x001fc800078ec0ff */
[----:B------:R-:W-:-:S13]  /*13bb0*/  ISETP.NE.AND P0, PT, R2, RZ, PT ;  /* 0x000000ff0200720c */ /* 0x000fda0003f05270 */
[----:B------:R-:W-:Y:S05]  /*13bc0*/  @P0 BRA `(.L_x_1593) ;  /* 0x00000038007c0947 */ /* 0x000fea0003800000 */
[----:B------:R-:W0:Y:S01]  /*13bd0*/  S2R R5, SR_LANEID ;  /* 0x0000000000057919 */ /* 0x000e220000000000 */
        /* <DEDUP_REMOVED lines=10> */
[----:B0-----:R-:W-:Y:S01]  /*13c80*/  IADD3 R28, R0, UR47, R7 ;  /* 0x0000002f001c7c10 */ /* 0x001fe2000fffe007 */
[----:B------:R-:W-:Y:S06]  /*13c90*/  BRA `(.L_x_1593) ;  /* 0x0000003800487947 */ /* 0x000fec0003800000 */
.L_x_1592:
        /* <DEDUP_REMOVED lines=9> */
[----:B------:R-:W0:Y:S01]  /*13d30*/  LDC.64 R2, c[0x4][R2] ;  /* 0x0100000002027b82 */ /* 0x000e220000000a00 */
        /* <DEDUP_REMOVED lines=10> */
.L_x_1595:
[----:B------:R-:W-:Y:S05]  /*13de0*/  BSYNC B6 ;  /* 0x0000000000067941 */ /* 0x000fea0003800000 */
.L_x_1594:
        /* <DEDUP_REMOVED lines=22> */
.L_x_1597:
[----:B------:R-:W-:Y:S05]  /*13f50*/  BSYNC B6 ;  /* 0x0000000000067941 */ /* 0x000fea0003800000 */
.L_x_1596:
        /* <DEDUP_REMOVED lines=20> */
.L_x_1599:
[----:B------:R-:W-:Y:S05]  /*140a0*/  BSYNC B6 ;  /* 0x0000000000067941 */ /* 0x000fea0003800000 */
.L_x_1598:
        /* <DEDUP_REMOVED lines=19> */
.L_x_1601:
[----:B------:R-:W-:Y:S05]  /*141e0*/  BSYNC B6 ;  /* 0x0000000000067941 */ /* 0x000fea0003800000 */
.L_x_1600:
[----:B------:R-:W0:Y:S01]  /*141f0*/  S2R R2, SR_TID.X ;  /* 0x0000000000027919 */ /* 0x000e220000002100 */
[----:B------:R-:W-:Y:S01]  /*14200*/  ULDC.64 UR4, c[0x0][0x9f8] ;  /* 0x00027e0000047ab9 */ /* 0x000fe20000000a00 */
[----:B------:R-:W-:Y:S01]  /*14210*/  IMAD.U32 R24, RZ, RZ, UR42 ;  /* 0x0000002aff187e24 */ /* 0x000fe2000f8e00ff */
[----:B------:R-:W-:Y:S01]  /*14220*/  UISETP.NE.U32.AND UP0, UPT, UR4, URZ, UPT ;  /* 0x0000003f0400728c */ /* 0x000fe2000bf05070 */
[----:B------:R-:W1:Y:S01]  /*14230*/  S2R R20, SR_TID.X ;  /* 0x0000000000147919 */ /* 0x000e620000002100 */
[----:B------:R-:W2:Y:S02]  /*14240*/  LDC R9, c[0x0][0x430] ;  /* 0x00010c00ff097b82 */ /* 0x000ea40000000800 */
[----:B------:R-:W-:-:S06]  /*14250*/  UISETP.NE.AND.EX UP0, UPT, UR5, URZ, UPT, UP0 ;  /* 0x0000003f0500728c */ /* 0x000fcc000bf05300 */
[----:B------:R-:W-:Y:S01]  /*14260*/  PLOP3.LUT P0, PT, PT, PT, UP0, 0x80, 0x0 ;  /* 0x000000000000781c */ /* 0x000fe20003f0f008 */
[----:B------:R-:W3:Y:S04]  /*14270*/  LDC R31, c[0x0][0x2f4] ;  /* 0x0000bd00ff1f7b82 */ /* 0x000ee80000000800 */
[----:B------:R-:W-:Y:S02]  /*14280*/  @UP0 ULDC.64 UR4, c[0x0][0x9f8] ;  /* 0x00027e0000040ab9 */ /* 0x000fe40000000a00 */
[----:B------:R-:W-:-:S06]  /*14290*/  @UP0 UIMAD.WIDE UR4, UR42, 0x4, UR4 ;  /* 0x000000042a0408a5 */ /* 0x000fcc000f8e0204 */
[----:B------:R-:W-:Y:S01]  /*142a0*/  IMAD.U32 R3, RZ, RZ, UR5 ;  /* 0x00000005ff037e24 */ /* 0x000fe2000f8e00ff */
[----:B0-----:R-:W-:-:S04]  /*142b0*/  LOP3.LUT R2, R2, 0x7f, RZ, 0xc0, !PT ;  /* 0x0000007f02027812 */ /* 0x001fc800078ec0ff */
[----:B------:R-:W-:Y:S01]  /*142c0*/  SHF.R.U32.HI R18, RZ, 0x3, R2 ;  /* 0x00000003ff127819 */ /* 0x000fe20000011602 */
[----:B------:R-:W-:-:S05]  /*142d0*/  IMAD.U32 R2, RZ, RZ, UR4 ;  /* 0x00000004ff027e24 */ /* 0x000fca000f8e00ff */
[----:B------:R0:W4:Y:S01]  /*142e0*/  @P0 LDG.E R24, desc[UR36][R2.64] ;  /* 0x0000002402180981 */ /* 0x000122000c1e1900 */
[----:B-1----:R-:W-:Y:S01]  /*142f0*/  IMAD.SHL.U32 R20, R20, 0x10, RZ ;  /* 0x0000001014147824 */ /* 0x002fe200078e00ff */
[----:B------:R-:W-:Y:S02]  /*14300*/  LEA R8, R27, 0xffffffc0, 0x6 ;  /* 0xffffffc01b087811 */ /* 0x000fe400078e30ff */
[----:B--2---:R-:W-:Y:S02]  /*14310*/  ISETP.NE.AND P1, PT, R9, 0x1, PT ;  /* 0x000000010900780c */ /* 0x004fe40003f25270 */
[----:B------:R-:W-:Y:S02]  /*14320*/  LOP3.LUT R20, R18, 0x70, R20, 0xf8, !PT ;  /* 0x0000007012147812 */ /* 0x000fe400078ef814 */
[----:B------:R-:W-:-:S03]  /*14330*/  LOP3.LUT R16, R16, 0xffffffef, RZ, 0xc0, !PT ;  /* 0xffffffef10107812 */ /* 0x000fc600078ec0ff */
[----:B------:R-:W-:-:S05]  /*14340*/  IMAD.IADD R6, R20, 0x1, R8 ;  /* 0x0000000114067824 */ /* 0x000fca00078e0208 */
[C---:B------:R-:W-:Y:S01]  /*14350*/  ISETP.GE.AND P0, PT, R6.reuse, UR38, PT ;  /* 0x0000002606007c0c */ /* 0x040fe2000bf06270 */
[----:B------:R-:W1:Y:S01]  /*14360*/  @P1 LDC R5, c[0x0][0x434] ;  /* 0x00010d00ff051b82 */ /* 0x000e620000000800 */
[----:B------:R-:W-:-:S07]  /*14370*/  VIADD R6, R6, UR40 ;  /* 0x0000002806067c36 */ /* 0x000fce0008000000 */
[----:B------:R-:W2:Y:S01]  /*14380*/  @P1 LDC R7, c[0x0][0x438] ;  /* 0x00010e00ff071b82 */ /* 0x000ea20000000800 */
[C---:B------:R-:W-:Y:S01]  /*14390*/  ISETP.GT.U32.OR P0, PT, R20.reuse, 0x3f, P0 ;  /* 0x0000003f1400780c */ /* 0x040fe20000704470 */
[----:B------:R-:W-:Y:S01]  /*143a0*/  IMAD.MOV.U32 R0, RZ, RZ, R6 ;  /* 0x000000ffff007224 */ /* 0x000fe200078e0006 */
[----:B------:R-:W-:Y:S02]  /*143b0*/  ISETP.GT.U32.AND P3, PT, R20, 0x3f, PT ;  /* 0x0000003f1400780c */ /* 0x000fe40003f64070 */
[----:B------:R-:W-:-:S09]  /*143c0*/  @P1 LOP3.LUT R16, R16, 0x10, RZ, 0xfc, !PT ;  /* 0x0000001010101812 */ /* 0x000fd200078efcff */
[----:B0-----:R-:W0:Y:S01]  /*143d0*/  @!P0 LDC.64 R2, c[0x0][0x428] ;  /* 0x00010a00ff028b82 */ /* 0x001e220000000a00 */
[----:B-1----:R-:W-:-:S05]  /*143e0*/  @P1 IMAD.HI.U32 R4, R6, R5, RZ ;  /* 0x0000000506041227 */ /* 0x002fca00078e00ff */
[----:B--2---:R-:W-:-:S04]  /*143f0*/  @P1 SHF.R.U32.HI R0, RZ, R7, R4 ;  /* 0x00000007ff001219 */ /* 0x004fc80000011604 */
[--C-:B------:R-:W-:Y:S01]  /*14400*/  @!P0 SHF.R.S32.HI R5, RZ, 0x1f, R0.reuse ;  /* 0x0000001fff058819 */ /* 0x100fe20000011400 */
[----:B------:R-:W-:Y:S01]  /*14410*/  @!P0 IMAD.MOV.U32 R4, RZ, RZ, R0 ;  /* 0x000000ffff048224 */ /* 0x000fe200078e0000 */
[----:B------:R-:W-:-:S04]  /*14420*/  LOP3.LUT R16, R16, 0xfffffffb, RZ, 0xc0, !PT ;  /* 0xfffffffb10107812 */ /* 0x000fc800078ec0ff */
[----:B------:R-:W-:-:S04]  /*14430*/  @P3 LOP3.LUT R16, R16, 0x4, RZ, 0xfc, !PT ;  /* 0x0000000410103812 */ /* 0x000fc800078efcff */
[----:B------:R-:W-:Y:S02]  /*14440*/  LOP3.LUT R16, R16, 0xfffffff7, RZ, 0xc0, !PT ;  /* 0xfffffff710107812 */ /* 0x000fe400078ec0ff */
[----:B------:R-:W-:Y:S02]  /*14450*/  LOP3.LUT R18, R32, 0x80, RZ, 0xfc, !PT ;  /* 0x0000008020127812 */ /* 0x000fe400078efcff */
[----:B------:R-:W-:Y:S01]  /*14460*/  LOP3.LUT R16, R16, 0xfffffffd, RZ, 0xc0, !PT ;  /* 0xfffffffd10107812 */ /* 0x000fe200078ec0ff */
[----:B------:R-:W-:Y:S01]  /*14470*/  UMOV UR4, 0xffffffff ;  /* 0xffffffff00047882 */ /* 0x000fe20000000000 */
[----:B----4-:R-:W-:Y:S01]  /*14480*/  SHF.R.S32.HI R29, RZ, 0x1f, R24 ;  /* 0x0000001fff1d7819 */ /* 0x010fe20000011418 */
[----:B0-----:R-:W-:-:S04]  /*14490*/  @!P0 IMAD.WIDE.U32 R4, R24, R2, R4 ;  /* 0x0000000218048225 */ /* 0x001fc800078e0004 */
[----:B------:R-:W-:-:S04]  /*144a0*/  @!P0 IMAD R7, R29, R2, RZ ;  /* 0x000000021d078224 */ /* 0x000fc800078e02ff */
[----:B------:R-:W-:Y:S02]  /*144b0*/  @!P0 IMAD R7, R24, R3, R7 ;  /* 0x0000000318078224 */ /* 0x000fe400078e0207 */
[----:B------:R-:W0:Y:S02]  /*144c0*/  @!P0 LDC.64 R2, c[0x0][0x418] ;  /* 0x00010600ff028b82 */ /* 0x000e240000000a00 */
[----:B------:R-:W-:Y:S02]  /*144d0*/  @!P0 IMAD.IADD R7, R5, 0x1, R7 ;  /* 0x0000000105078824 */ /* 0x000fe400078e0207 */
[----:B------:R-:W-:Y:S01]  /*144e0*/  IMAD.MOV.U32 R5, RZ, RZ, RZ ;  /* 0x000000ffff057224 */ /* 0x000fe200078e00ff */
[----:B0-----:R-:W-:-:S04]  /*144f0*/  @!P0 LEA R2, P1, R4, R2, 0x2 ;  /* 0x0000000204028211 */ /* 0x001fc800078210ff */
[----:B------:R-:W-:Y:S01]  /*14500*/  @!P0 LEA.HI.X R3, R4, R3, R7, 0x2, P1 ;  /* 0x0000000304038211 */ /* 0x000fe200008f1407 */
[----:B------:R-:W-:Y:S01]  /*14510*/  IMAD.MOV R7, RZ, RZ, -R0 ;  /* 0x000000ffff077224 */ /* 0x000fe200078e0a00 */
[-C--:B---3--:R-:W-:Y:S01]  /*14520*/  ISETP.GE.AND P1, PT, R32, R31.reuse, PT ;  /* 0x0000001f2000720c */ /* 0x088fe20003f26270 */
[----:B------:R-:W-:Y:S02]  /*14530*/  IMAD.U32 R0, RZ, RZ, UR45 ;  /* 0x0000002dff007e24 */ /* 0x000fe4000f8e00ff */
[----:B------:R0:W5:Y:S01]  /*14540*/  @!P0 LDG.E R5, desc[UR36][R2.64] ;  /* 0x0000002402058981 */ /* 0x000162000c1e1900 */
[----:B------:R-:W-:Y:S01]  /*14550*/  ISETP.GE.AND P0, PT, R18, R31, PT ;  /* 0x0000001f1200720c */ /* 0x000fe20003f06270 */
[----:B------:R-:W-:Y:S01]  /*14560*/  IMAD R6, R9, R7, R6 ;  /* 0x0000000709067224 */ /* 0x000fe200078e0206 */
[----:B------:R-:W-:-:S07]  /*14570*/  ISETP.NE.AND P2, PT, R0, 0x3, PT ;  /* 0x000000030000780c */ /* 0x000fce0003f45270 */
[----:B------:R-:W-:-:S06]  /*14580*/  @P1 LOP3.LUT R16, R16, 0x2, RZ, 0xfc, !PT ;  /* 0x0000000210101812 */ /* 0x000fcc00078efcff */
[----:B------:R-:W-:-:S04]  /*14590*/  @P2 LOP3.LUT R16, R16, 0x8, RZ, 0xfc, !PT ;  /* 0x0000000810102812 */ /* 0x000fc800078efcff */
[----:B------:R-:W-:-:S04]  /*145a0*/  LOP3.LUT R16, R16, 0xfffffffe, RZ, 0xc0, !PT ;  /* 0xfffffffe10107812 */ /* 0x000fc800078ec0ff */
[----:B------:R-:W-:Y:S01]  /*145b0*/  @P0 LOP3.LUT R16, R16, 0x1, RZ, 0xfc, !PT ;  /* 0x0000000110100812 */ /* 0x000fe200078efcff */
[----:B0-----:R-:W-:Y:S06]  /*145c0*/  BRA.DIV UR4, `(.L_x_1602) ;  /* 0x0000004604d87947 */ /* 0x001fec000b800000 */
.L_x_1682:
[----:B------:R-:W-:Y:S01]  /*145d0*/  LOP3.LUT R18, R30, 0xffff, RZ, 0xc0, !PT ;  /* 0x0000ffff1e127812 */ /* 0x000fe200078ec0ff */
[----:B------:R-:W-:Y:S06]  /*145e0*/  @!P2 BRA `(.L_x_1603) ;  /* 0x000000000004a947 */ /* 0x000fec0003800000 */
[----:B------:R-:W-:Y:S01]  /*145f0*/  BPT.TRAP 0x1 ;  /* 0x000000040000795c */ /* 0x000fe20000300000 */
.L_x_1603:
[----:B------:R-:W-:Y:S01]  /*14600*/  IMAD R0, R19, 0x8, R17 ;  /* 0x0000000813007824 */ /* 0x000fe200078e0211 */
[----:B------:R-:W-:Y:S01]  /*14610*/  SHF.L.U32 R21, R23, 0x1f, RZ ;  /* 0x0000001f17157819 */ /* 0x000fe200000006ff */
[----:B------:R-:W-:Y:S01]  /*14620*/  BSSY B0, `(.L_x_1604) ;  /* 0x0000004000007945 */ /* 0x000fe20003800000 */
[----:B------:R-:W-:Y:S02]  /*14630*/  SHF.R.S32.HI R10, RZ, 0x1f, R6 ;  /* 0x0000001fff0a7819 */ /* 0x000fe40000011406 */
[----:B------:R-:W0:Y:S02]  /*14640*/  SYNCS.PHASECHK.TRANS64.TRYWAIT P0, [R0+URZ+0x28480], R21 ;  /* 0x02848015000075a7 */ /* 0x000e24000800017f */
[----:B0-----:R-:W-:Y:S05]  /*14650*/  @!P0 BRA `(.L_x_1605) ;  /* 0x0000004400e08947 */ /* 0x001fea0003800000 */
.L_x_1683:
[----:B------:R-:W-:Y:S05]  /*14660*/  BSYNC B0 ;  /* 0x0000000000007941 */ /* 0x000fea0003800000 */
.L_x_1604:
[----:B------:R-:W1:Y:S01]  /*14670*/  S2R R7, SR_TID.X ;  /* 0x0000000000077919 */ /* 0x000e620000002100 */
[----:B------:R-:W-:Y:S01]  /*14680*/  ULDC.64 UR4, c[0x0][0x328] ;  /* 0x0000ca0000047ab9 */ /* 0x000fe20000000a00 */
[----:B-----5:R-:W-:Y:S01]  /*14690*/  SHF.R.S32.HI R20, RZ, 0x1f, R5 ;  /* 0x0000001fff147819 */ /* 0x020fe20000011405 */
[----:B------:R-:W-:Y:S01]  /*146a0*/  IMAD R3, R10, UR4, RZ ;  /* 0x000000040a037c24 */ /* 0x000fe2000f8e02ff */
[----:B------:R-:W-:-:S03]  /*146b0*/  ULDC.64 UR6, c[0x0][0x318] ;  /* 0x0000c60000067ab9 */ /* 0x000fc60000000a00 */
[C---:B------:R-:W-:Y:S02]  /*146c0*/  IMAD R4, R6.reuse, UR5, R3 ;  /* 0x0000000506047c24 */ /* 0x040fe4000f8e0203 */
        /* <DEDUP_REMOVED lines=8> */
[----:B------:R-:W-:Y:S02]  /*14750*/  IMAD R4, R19, 0x4000, R36 ;  /* 0x0000400013047824 */ /* 0x000fe400078e0224 */
[C---:B------:R-:W-:Y:S01]  /*14760*/  IMAD.WIDE.U32 R2, R18.reuse, UR4, R2 ;  /* 0x0000000412027c25 */ /* 0x040fe2000f8e0002 */
[----:B------:R-:W-:Y:S01]  /*14770*/  UMOV UR4, 0xffffffff ;  /* 0xffffffff00047882 */ /* 0x000fe20000000000 */
[----:B-1----:R-:W-:Y:S02]  /*14780*/  LOP3.LUT R7, R7, 0x7f, RZ, 0xc0, !PT ;  /* 0x0000007f07077812 */ /* 0x002fe400078ec0ff */
[----:B------:R-:W-:Y:S02]  /*14790*/  IMAD R9, R18, UR5, R3 ;  /* 0x0000000512097c24 */ /* 0x000fe4000f8e0203 */
[----:B------:R-:W-:-:S02]  /*147a0*/  SHF.R.U32.HI R11, RZ, 0x3, R7 ;  /* 0x00000003ff0b7819 */ /* 0x000fc40000011607 */
[----:B------:R-:W-:Y:S02]  /*147b0*/  IADD3 R7, P0, R2, UR6, RZ ;  /* 0x0000000602077c10 */ /* 0x000fe4000ff1e0ff */
[----:B------:R-:W-:Y:S02]  /*147c0*/  IADD3 R8, -R11, UR38, -R8 ;  /* 0x000000260b087c10 */ /* 0x000fe4000fffe908 */
[----:B------:R-:W-:Y:S02]  /*147d0*/  IADD3.X R9, R9, UR7, RZ, P0, !PT ;  /* 0x0000000709097c10 */ /* 0x000fe400087fe4ff */
[----:B------:R-:W-:Y:S01]  /*147e0*/  ISETP.GE.AND P4, PT, R8, 0x1, PT ;  /* 0x000000010800780c */ /* 0x000fe20003f86270 */
[----:B------:R-:W-:-:S12]  /*147f0*/  BRA.DIV UR4, `(.L_x_1606) ;  /* 0x00000046048c7947 */ /* 0x000fd8000b800000 */
[----:B------:R-:W1:Y:S01]  /*14800*/  SHFL.IDX PT, R2, R7, RZ, 0x181f ;  /* 0x00181fff07027589 */ /* 0x000e6200000e0000 */
[C---:B------:R-:W-:Y:S01]  /*14810*/  ISETP.GE.AND P2, PT, R32.reuse, R31, PT ;  /* 0x0000001f2000720c */ /* 0x040fe20003f46270 */
[----:B------:R-:W-:Y:S01]  /*14820*/  IMAD.IADD R4, R17, 0x1, R4 ;  /* 0x0000000111047824 */ /* 0x000fe200078e0204 */
[----:B------:R-:W-:Y:S01]  /*14830*/  LOP3.LUT R11, R32, 0x80, RZ, 0xfc, !PT ;  /* 0x00000080200b7812 */ /* 0x000fe200078efcff */
[----:B------:R-:W2:Y:S01]  /*14840*/  SHFL.IDX PT, R3, R9, RZ, 0x181f ;  /* 0x00181fff09037589 */ /* 0x000ea200000e0000 */
[C---:B------:R-:W-:Y:S02]  /*14850*/  ISETP.LT.OR P1, PT, R8.reuse, 0x1, P2 ;  /* 0x000000010800780c */ /* 0x040fe40001721670 */
[C---:B------:R-:W-:Y:S02]  /*14860*/  ISETP.GE.AND P3, PT, R8.reuse, 0x11, PT ;  /* 0x000000110800780c */ /* 0x040fe40003f66270 */
[----:B------:R-:W-:Y:S02]  /*14870*/  ISETP.GE.AND P5, PT, R8, 0x31, PT ;  /* 0x000000310800780c */ /* 0x000fe40003fa6270 */
[----:B-1----:R-:W-:-:S05]  /*14880*/  IADD3 R2, P0, R32, R2, RZ ;  /* 0x0000000220027210 */ /* 0x002fca0007f1e0ff */
[----:B--2---:R-:W-:Y:S01]  /*14890*/  IMAD.X R3, RZ, RZ, R3, P0 ;  /* 0x000000ffff037224 */ /* 0x004fe200000e0603 */
[----:B------:R-:W-:-:S04]  /*148a0*/  ISETP.GE.AND P0, PT, R11, R31, PT ;  /* 0x0000001f0b00720c */ /* 0x000fc80003f06270 */
[----:B------:R-:W-:Y:S01]  /*148b0*/  @!PT LDS RZ, [RZ] ;  /* 0x00000000fffff984 */ /* 0x000fe20000000800 */
[----:B------:R-:W-:Y:S01]  /*148c0*/  LDGSTS.E.BYPASS.LTC128B.128 [R4+0x10000], desc[UR36][R2.64], !P1 ;  /* 0x1000000002047fae */ /* 0x000fe2000c901d64 */
[----:B------:R-:W-:-:S13]  /*148d0*/  ISETP.LT.OR P1, PT, R8, 0x1, P0 ;  /* 0x000000010800780c */ /* 0x000fda0000721670 */
[----:B------:R1:W-:Y:S04]  /*148e0*/  LDGSTS.E.BYPASS.LTC128B.128 [R4+0x12000], desc[UR36][R2.64+0x80], !P1 ;  /* 0x1200008002047fae */ /* 0x0003e8000c901d64 */
[----:B-1----:R-:W1:Y:S04]  /*148f0*/  SHFL.IDX PT, R2, R7, 0x1, 0x181f ;  /* 0x00381f0007027f89 */ /* 0x002e6800000e0000 */
        /* <DEDUP_REMOVED lines=9> */
[----:B------:R-:W3:Y:S01]  /*14990*/  SHFL.IDX PT, R9, R9, 0x3, 0x181f ;  /* 0x00781f0009097f89 */ /* 0x000ee200000e0000 */
[----:B-1----:R-:W-:-:S05]  /*149a0*/  IADD3 R2, P1, R32, R2, RZ ;  /* 0x0000000220027210 */ /* 0x002fca0007f3e0ff */
[----:B--2---:R-:W-:Y:S01]  /*149b0*/  IMAD.X R3, RZ, RZ, R3, P1 ;  /* 0x000000ffff037224 */ /* 0x004fe200008e0603 */
[----:B------:R-:W-:-:S13]  /*149c0*/  ISETP.LT.OR P1, PT, R8, 0x21, P2 ;  /* 0x000000210800780c */ /* 0x000fda0001721670 */
[----:B------:R-:W-:Y:S01]  /*149d0*/  LDGSTS.E.BYPASS.LTC128B.128 [R4+0x11000], desc[UR36][R2.64], !P1 ;  /* 0x1100000002047fae */ /* 0x000fe2000c901d64 */
[----:B------:R-:W-:-:S13]  /*149e0*/  ISETP.LT.OR P1, PT, R8, 0x21, P0 ;  /* 0x000000210800780c */ /* 0x000fda0000721670 */
[----:B------:R1:W-:Y:S01]  /*149f0*/  LDGSTS.E.BYPASS.LTC128B.128 [R4+0x13000], desc[UR36][R2.64+0x80], !P1 ;  /* 0x1300008002047fae */ /* 0x0003e2000c901d64 */
[----:B------:R-:W-:-:S03]  /*14a00*/  ISETP.GE.AND P1, PT, R8, 0x21, PT ;  /* 0x000000210800780c */ /* 0x000fc60003f26270 */
[----:B-1-3--:R1:W2:Y:S10]  /*14a10*/  SHFL.IDX PT, R2, R7, 0x3, 0x181f ;  /* 0x00781f0007027f89 */ /* 0x00a2b400000e0000 */
.L_x_1693:
[C---:B------:R-:W-:Y:S02]  /*14a20*/  ISETP.LT.OR P2, PT, R8.reuse, 0x31, P2 ;  /* 0x000000310800780c */ /* 0x040fe40001741670 */
[----:B------:R-:W-:Y:S02]  /*14a30*/  ISETP.LT.OR P0, PT, R8, 0x31, P0 ;  /* 0x000000310800780c */ /* 0x000fe40000701670 */
[----:B--2---:R-:W-:-:S05]  /*14a40*/  IADD3 R2, P6, R32, R2, RZ ;  /* 0x0000000220027210 */ /* 0x004fca0007fde0ff */
        /* <DEDUP_REMOVED lines=8> */
.L_x_1607:
[----:B------:R-:W-:Y:S02]  /*14ad0*/  PLOP3.LUT P2, PT, P2, P0, PT, 0xa2, 0x0 ;  /* 0x000000000000781c */ /* 0x000fe40001741472 */
[----:B------:R-:W-:-:S08]  /*14ae0*/  @P0 R2UR P2, UR4, R0 ;  /* 0x00000000000402ca */ /* 0x000fd00000040000 */
[----:B------:R-:W-:-:S05]  /*14af0*/  @P0 PLOP3.LUT P0, PT, P2, PT, PT, 0x80, 0x0 ;  /* 0x000000000000081c */ /* 0x000fca000170f070 */
[----:B------:R-:W-:Y:S01]  /*14b00*/  @!P2 SYNCS.ARRIVE.TRANS64.RED.A0T1 RZ, [UR4+0x28470], RZ ;  /* 0x028470ffffffa9a7 */ /* 0x000fe20008200404 */
[----:B------:R-:W-:Y:S07]  /*14b10*/  @!P2 ARRIVES.LDGSTSBAR.64.TRANSCNT [UR4+0x28470] ;  /* 0x02847000ff00a9b0 */ /* 0x000fee0008000a84 */
[----:B------:R-:W-:Y:S05]  /*14b20*/  @P0 BRA.U.ANY `(.L_x_1607) ;  /* 0xfffffffd00e80947 */ /* 0x000fea000393ffff */
[----:B------:R-:W-:Y:S01]  /*14b30*/  NOP ;  /* 0x0000000000007918 */ /* 0x000fe20000000000 */
[----:B------:R-:W-:-:S13]  /*14b40*/  LOP3.LUT P6, RZ, R16, 0x8, RZ, 0xc0, !PT ;  /* 0x0000000810ff7812 */ /* 0x000fda00078cc0ff */
[----:B------:R-:W-:Y:S05]  /*14b50*/  @!P6 BRA `(.L_x_1608) ;  /* 0x000000000004e947 */ /* 0x000fea0003800000 */
[----:B------:R-:W-:Y:S01]  /*14b60*/  BPT.TRAP 0x1 ;  /* 0x000000040000795c */ /* 0x000fe20000300000 */
.L_x_1608:
[----:B------:R3:W-:Y:S01]  /*14b70*/  SYNCS.ARRIVE.TRANS64.A1T0 RZ, [R0+URZ+0x28470], RZ ;  /* 0x028470ff00ff79a7 */ /* 0x0007e2000810003f */
[----:B------:R-:W-:Y:S05]  /*14b80*/  @!P6 BRA `(.L_x_1609) ;  /* 0x000000000004e947 */ /* 0x000fea0003800000 */
[----:B------:R-:W-:Y:S01]  /*14b90*/  BPT.TRAP 0x1 ;  /* 0x000000040000795c */ /* 0x000fe20000300000 */
.L_x_1609:
[----:B------:R-:W4:Y:S01]  /*14ba0*/  SYNCS.PHASECHK.TRANS64.TRYWAIT P0, [R0+URZ+0x28440], R21 ;  /* 0x02844015000075a7 */ /* 0x000f22000800017f */
[----:B------:R-:W-:Y:S04]  /*14bb0*/  BSSY B0, `(.L_x_1610) ;  /* 0x0000002000007945 */ /* 0x000fe80003800000 */
[----:B----4-:R-:W-:Y:S05]  /*14bc0*/  @!P0 BRA `(.L_x_1611) ;  /* 0x0000004400fc8947 */ /* 0x010fea0003800000 */
.L_x_1694:
[----:B------:R-:W-:Y:S05]  /*14bd0*/  BSYNC B0 ;  /* 0x0000000000007941 */ /* 0x000fea0003800000 */
.L_x_1610:
[----:B------:R-:W-:Y:S01]  /*14be0*/  ULDC.64 UR4, c[0x0][0x300] ;  /* 0x0000c00000047ab9 */ /* 0x000fe20000000a00 */
[----:B------:R-:W-:Y:S01]  /*14bf0*/  ULDC.64 UR6, c[0x0][0x2e8] ;  /* 0x0000ba0000067ab9 */ /* 0x000fe20000000a00 */
[----:B--2---:R-:W-:Y:S01]  /*14c00*/  IMAD R3, R10, UR4, RZ ;  /* 0x000000040a037c24 */ /* 0x004fe2000f8e02ff */
[----:B------:R-:W-:-:S03]  /*14c10*/  LOP3.LUT R8, R32, 0x80, RZ, 0xfc, !PT ;  /* 0x0000008020087812 */ /* 0x000fc600078efcff */
[----:B-1----:R-:W-:Y:S01]  /*14c20*/  IMAD R7, R6, UR5, R3 ;  /* 0x0000000506077c24 */ /* 0x002fe2000f8e0203 */
[----:B------:R-:W-:Y:S01]  /*14c30*/  ISETP.GE.AND P2, PT, R8, R31, PT ;  /* 0x0000001f0800720c */ /* 0x000fe20003f46270 */
        /* <DEDUP_REMOVED lines=13> */
[----:B------:R-:W-:Y:S08]  /*14d10*/  BRA.DIV UR4, `(.L_x_1612) ;  /* 0x0000004604bc7947 */ /* 0x000ff0000b800000 */
[----:B------:R-:W1:Y:S01]  /*14d20*/  SHFL.IDX PT, R14, R5, RZ, 0x181f ;  /* 0x00181fff050e7589 */ /* 0x000e6200000e0000 */
[----:B------:R-:W-:-:S03]  /*14d30*/  ISETP.GE.AND P6, PT, R32, R31, PT ;  /* 0x0000001f2000720c */ /* 0x000fc60003fc6270 */
[----:B------:R-:W2:Y:S01]  /*14d40*/  SHFL.IDX PT, R2, R6, RZ, 0x181f ;  /* 0x00181fff06027589 */ /* 0x000ea200000e0000 */
[----:B-1----:R-:W-:-:S05]  /*14d50*/  @P4 IADD3 R14, P0, R32, R14, RZ ;  /* 0x0000000e200e4210 */ /* 0x002fca0007f1e0ff */
[----:B--2---:R-:W-:Y:S02]  /*14d60*/  @P4 IMAD.X R3, RZ, RZ, R2, P0 ;  /* 0x000000ffff034224 */ /* 0x004fe400000e0602 */
[----:B------:R-:W-:Y:S02]  /*14d70*/  @P4 IMAD.MOV.U32 R2, RZ, RZ, R14 ;  /* 0x000000ffff024224 */ /* 0x000fe400078e000e */
[----:B------:R-:W1:Y:S04]  /*14d80*/  SHFL.IDX PT, R14, R5, 0x1, 0x181f ;  /* 0x00381f00050e7f89 */ /* 0x000e6800000e0000 */
[----:B------:R-:W-:Y:S04]  /*14d90*/  @P4 LDGSTS.E.BYPASS.LTC128B.128 [R4+0x20000], desc[UR36][R2.64], !P6 ;  /* 0x2000000002044fae */ /* 0x000fe8000f101d64 */
[----:B------:R2:W-:Y:S04]  /*14da0*/  @P4 LDGSTS.E.BYPASS.LTC128B.128 [R4+0x22000], desc[UR36][R2.64+0x80], !P2 ;  /* 0x2200008002044fae */ /* 0x0005e8000d101d64 */
[----:B--2---:R-:W2:Y:S01]  /*14db0*/  SHFL.IDX PT, R2, R6, 0x1, 0x181f ;  /* 0x00381f0006027f89 */ /* 0x004ea200000e0000 */
[----:B-1----:R-:W-:-:S05]  /*14dc0*/  @P3 IADD3 R14, P0, R32, R14, RZ ;  /* 0x0000000e200e3210 */ /* 0x002fca0007f1e0ff */
[----:B--2---:R-:W-:Y:S02]  /*14dd0*/  @P3 IMAD.X R7, RZ, RZ, R2, P0 ;  /* 0x000000ffff073224 */ /* 0x004fe400000e0602 */
[----:B------:R-:W-:Y:S02]  /*14de0*/  @P3 IMAD.MOV.U32 R2, RZ, RZ, R14 ;  /* 0x000000ffff023224 */ /* 0x000fe400078e000e */
[----:B------:R-:W-:Y:S01]  /*14df0*/  @P3 IMAD.MOV.U32 R3, RZ, RZ, R7 ;  /* 0x000000ffff033224 */ /* 0x000fe200078e0007 */
[----:B------:R-:W1:Y:S04]  /*14e00*/  SHFL.IDX PT, R14, R5, 0x2, 0x181f ;  /* 0x00581f00050e7f89 */ /* 0x000e6800000e0000 */
[----:B------:R-:W-:Y:S04]  /*14e10*/  @P3 LDGSTS.E.BYPASS.LTC128B.128 [R4+0x20800], desc[UR36][R2.64], !P6 ;  /* 0x2080000002043fae */ /* 0x000fe8000f101d64 */
[----:B------:R2:W-:Y:S04]  /*14e20*/  @P3 LDGSTS.E.BYPASS.LTC128B.128 [R4+0x22800], desc[UR36][R2.64+0x80], !P2 ;  /* 0x2280008002043fae */ /* 0x0005e8000d101d64 */
[----:B--2---:R-:W2:Y:S01]  /*14e30*/  SHFL.IDX PT, R2, R6, 0x2, 0x181f ;  /* 0x00581f0006027f89 */ /* 0x004ea200000e0000 */
[----:B-1----:R-:W-:-:S03]  /*14e40*/  @P1 IADD3 R14, P0, R32, R14, RZ ;  /* 0x0000000e200e1210 */ /* 0x002fc60007f1e0ff */
[----:B------:R-:W1:Y:S02]  /*14e50*/  SHFL.IDX PT, R6, R6, 0x3, 0x181f ;  /* 0x00781f0006067f89 */ /* 0x000e6400000e0000 */
[----:B--2---:R-:W-:Y:S02]  /*14e60*/  @P1 IMAD.X R7, RZ, RZ, R2, P0 ;  /* 0x000000ffff071224 */ /* 0x004fe400000e0602 */
[----:B------:R-:W-:Y:S02]  /*14e70*/  @P1 IMAD.MOV.U32 R2, RZ, RZ, R14 ;  /* 0x000000ffff021224 */ /* 0x000fe400078e000e */
[----:B------:R-:W-:Y:S01]  /*14e80*/  @P1 IMAD.MOV.U32 R3, RZ, RZ, R7 ;  /* 0x000000ffff031224 */ /* 0x000fe200078e0007 */
[----:B------:R2:W0:Y:S04]  /*14e90*/  SHFL.IDX PT, R14, R5, 0x3, 0x181f ;  /* 0x00781f00050e7f89 */ /* 0x00042800000e0000 */
[----:B------:R2:W-:Y:S04]  /*14ea0*/  @P1 LDGSTS.E.BYPASS.LTC128B.128 [R4+0x21000], desc[UR36][R2.64], !P6 ;  /* 0x2100000002041fae */ /* 0x0005e8000f101d64 */
[----:B-1----:R2:W-:Y:S02]  /*14eb0*/  @P1 LDGSTS.E.BYPASS.LTC128B.128 [R4+0x23000], desc[UR36][R2.64+0x80], !P2 ;  /* 0x2300008002041fae */ /* 0x0025e4000d101d64 */
.L_x_1704:
[C---:B------:R-:W-:Y:S02]  /*14ec0*/  ISETP.GE.AND P1, PT, R32.reuse, R31, PT ;  /* 0x0000001f2000720c */ /* 0x040fe40003f26270 */
[----:B0-2---:R-:W-:-:S05]  /*14ed0*/  @P5 IADD3 R2, P0, R32, R14, RZ ;  /* 0x0000000e20025210 */ /* 0x005fca0007f1e0ff */
[----:B------:R-:W-:Y:S01]  /*14ee0*/  @P5 IMAD.X R3, RZ, RZ, R6, P0 ;  /* 0x000000ffff035224 */ /* 0x000fe200000e0606 */
[----:B------:R-:W-:-:S05]  /*14ef0*/  PLOP3.LUT P0, PT, PT, PT, PT, 0x80, 0x0 ;  /* 0x000000000000781c */ /* 0x000fca0003f0f070 */
[----:B------:R-:W-:Y:S01]  /*14f00*/  @!PT LDS RZ, [RZ] ;  /* 0x00000000fffff984 */ /* 0x000fe20000000800 */
[----:B------:R-:W-:Y:S01]  /*14f10*/  @!PT LDS RZ, [RZ] ;  /* 0x00000000fffff984 */ /* 0x000fe20000000800 */
[----:B------:R-:W-:Y:S01]  /*14f20*/  @!PT LDS RZ, [RZ] ;  /* 0x00000000fffff984 */ /* 0x000fe20000000800 */
[----:B------:R0:W-:Y:S04]  /*14f30*/  @P5 LDGSTS.E.BYPASS.LTC128B.128 [R4+0x21800], desc[UR36][R2.64], !P1 ;  /* 0x2180000002045fae */ /* 0x0001e8000c901d64 */
[----:B------:R0:W-:Y:S01]  /*14f40*/  @P5 LDGSTS.E.BYPASS.LTC128B.128 [R4+0x23800], desc[UR36][R2.64+0x80], !P2 ;  /* 0x2380008002045fae */ /* 0x0001e2000d101d64 */
[----:B------:R-:W-:-:S03]  /*14f50*/  NOP ;  /* 0x0000000000007918 */ /* 0x000fc60000000000 */
.L_x_1613:
        /* <DEDUP_REMOVED lines=10> */
.L_x_1614:
[----:B------:R1:W-:Y:S02]  /*15000*/  SYNCS.ARRIVE.TRANS64.A1T0 RZ, [R0+URZ+0x28430], RZ ;  /* 0x028430ff00ff79a7 */ /* 0x0003e4000810003f */
[----:B------:R-:W-:Y:S05]  /*15010*/  WARPSYNC.ALL ;  /* 0x0000000000007948 */ /* 0x000fea0003800000 */
[----:B-1-34-:R-:W-:Y:S01]  /*15020*/  VIADD R0, R17, 0x18000 ;  /* 0x0001800011007836 */ /* 0x01afe20000000000 */
[----:B------:R-:W-:Y:S01]  /*15030*/  USHF.R.S32.HI UR4, URZ, 0x1f, UR41 ;  /* 0x0000001f3f047899 */ /* 0x000fe20008011429 */
[----:B------:R-:W-:Y:S03]  /*15040*/  BAR.SYNC.DEFER_BLOCKING 0x8, 0x180 ;  /* 0x0206000000007b1d */ /* 0x000fe60000010000 */
[----:B------:R-:W-:-:S03]  /*15050*/  LOP3.LUT P0, RZ, R0, 0x3ff, RZ, 0xc0, !PT ;  /* 0x000003ff00ff7812 */ /* 0x000fc6000780c0ff */
[----:B------:R-:W-:Y:S01]  /*15060*/  ULDC.64 UR6, c[0x0][0x298] ;  /* 0x0000a60000067ab9 */ /* 0x000fe20000000a00 */
[----:B------:R-:W-:Y:S01]  /*15070*/  BSSY B6, `(.L_x_1615) ;  /* 0x0000016000067945 */ /* 0x000fe20003800000 */
        /* <DEDUP_REMOVED lines=21> */
.L_x_1616:
[----:B------:R-:W-:Y:S05]  /*151d0*/  BSYNC B6 ;  /* 0x0000000000067941 */ /* 0x000fea0003800000 */
.L_x_1615:
[----:B------:R1:W5:Y:S01]  /*151e0*/  LDL R8, [R1] ;  /* 0x0000000001087983 */ /* 0x0003620000100800 */
[----:B------:R-:W-:Y:S01]  /*151f0*/  UISETP.NE.AND UP0, UPT, UR49, URZ, UPT ;  /* 0x0000003f3100728c */ /* 0x000fe2000bf05270 */
[C---:B------:R-:W-:Y:S01]  /*15200*/  R2UR UR8, R18.reuse ;  /* 0x00000000120872ca */ /* 0x040fe200000e0000 */
[----:B------:R-:W-:Y:S01]  /*15210*/  ULDC.64 UR6, c[0x0][0x2d8] ;  /* 0x0000b60000067ab9 */ /* 0x000fe20000000a00 */
[----:B0-----:R-:W0:Y:S01]  /*15220*/  S2R R2, SR_TID.X ;  /* 0x0000000000027919 */ /* 0x001e220000002100 */
[----:B------:R-:W-:Y:S01]  /*15230*/  R2UR UR9, R18 ;  /* 0x00000000120972ca */ /* 0x000fe200000e0000 */
[----:B------:R-:W-:Y:S01]  /*15240*/  UMOV UR4, UR38 ;  /* 0x0000002600047c82 */ /* 0x000fe20008000000 */
[----:B------:R-:W-:Y:S01]  /*15250*/  PLOP3.LUT P0, PT, PT, PT, UP0, 0x80, 0x0 ;  /* 0x000000000000781c */ /* 0x000fe20003f0f008 */
[----:B------:R-:W-:Y:S01]  /*15260*/  UMOV UR5, UR41 ;  /* 0x0000002900057c82 */ /* 0x000fe20008000000 */
[----:B------:R-:W-:Y:S01]  /*15270*/  UISETP.NE.AND UP1, UPT, UR48, URZ, UPT ;  /* 0x0000003f3000728c */ /* 0x000fe2000bf25270 */
[----:B------:R-:W2:Y:S02]  /*15280*/  LDC R6, c[0x0][0x448] ;  /* 0x00011200ff067b82 */ /* 0x000ea40000000800 */
[----:B------:R-:W-:-:S03]  /*15290*/  @UP0 ULDC UR10, c[0x0][0x44c] ;  /* 0x00011300000a0ab9 */ /* 0x000fc60000000800 */
[----:B------:R-:W-:Y:S02]  /*152a0*/  UIMAD.WIDE.U32 UR4, UR8, UR6, UR4 ;  /* 0x00000006080472a5 */ /* 0x000fe4000f8e0004 */
[----:B------:R-:W-:Y:S01]  /*152b0*/  USHF.R.S32.HI UR6, URZ, 0x1f, UR42 ;  /* 0x0000001f3f067899 */ /* 0x000fe2000801142a */
[C---:B0-----:R-:W-:Y:S01]  /*152c0*/  LOP3.LUT R20, R2.reuse, 0x7f, RZ, 0xc0, !PT ;  /* 0x0000007f02147812 */ /* 0x041fe200078ec0ff */
[----:B------:R-:W-:-:S03]  /*152d0*/  IMAD.SHL.U32 R2, R2, 0x10, RZ ;  /* 0x0000001002027824 */ /* 0x000fc600078e00ff */
[----:B------:R-:W-:-:S04]  /*152e0*/  SHF.R.U32.HI R20, RZ, 0x3, R20 ;  /* 0x00000003ff147819 */ /* 0x000fc80000011614 */
[----:B------:R-:W-:-:S05]  /*152f0*/  LOP3.LUT R2, R20, 0x70, R2, 0xf8, !PT ;  /* 0x0000007014027812 */ /* 0x000fca00078ef802 */
[----:B------:R-:W-:-:S04]  /*15300*/  IMAD.IADD R7, R2, 0x1, R26 ;  /* 0x0000000102077824 */ /* 0x000fc800078e021a */
[----:B------:R-:W-:Y:S01]  /*15310*/  @P0 IMAD.HI.U32 R2, R7, UR10, RZ ;  /* 0x0000000a07020c27 */ /* 0x000fe2000f8e00ff */
[----:B------:R-:W-:Y:S01]  /*15320*/  PLOP3.LUT P0, PT, PT, PT, UP0, 0x80, 0x0 ;  /* 0x000000000000781c */ /* 0x000fe20003f0f008 */
[----:B------:R-:W-:Y:S02]  /*15330*/  UIMAD UR5, UR9, UR7, UR5 ;  /* 0x00000007090572a4 */ /* 0x000fe4000f8e0205 */
[----:B------:R-:W-:Y:S01]  /*15340*/  USEL UR7, UR6, URZ, !UP1 ;  /* 0x0000003f06077287 */ /* 0x000fe2000c800000 */
[----:B------:R-:W-:Y:S01]  /*15350*/  ULDC.64 UR8, c[0x0][0x2e0] ;  /* 0x0000b80000087ab9 */ /* 0x000fe20000000a00 */
[----:B------:R-:W-:Y:S02]  /*15360*/  USEL UR6, UR42, URZ, !UP1 ;  /* 0x0000003f2a067287 */ /* 0x000fe4000c800000 */
[----:B------:R-:W-:Y:S01]  /*15370*/  UIMAD UR7, UR7, UR8, URZ ;  /* 0x00000008070772a4 */ /* 0x000fe2000f8e023f */
[----:B------:R-:W-:Y:S01]  /*15380*/  IMAD.MOV.U32 R0, RZ, RZ, R7 ;  /* 0x000000ffff007224 */ /* 0x000fe200078e0007 */
[----:B------:R-:W-:Y:S01]  /*15390*/  @UP0 ULDC UR10, c[0x0][0x450] ;  /* 0x00011400000a0ab9 */ /* 0x000fe20000000800 */
[----:B------:R-:W-:-:S03]  /*153a0*/  UIMAD.WIDE.U32 UR4, UR6, UR8, UR4 ;  /* 0x00000008060472a5 */ /* 0x000fc6000f8e0004 */
[----:B------:R-:W-:Y:S01]  /*153b0*/  @P0 SHF.R.U32.HI R0, RZ, UR10, R2 ;  /* 0x0000000aff000c19 */ /* 0x000fe20008011602 */
[----:B------:R-:W-:-:S03]  /*153c0*/  UIMAD UR7, UR6, UR9, UR7 ;  /* 0x00000009060772a4 */ /* 0x000fc6000f8e0207 */
[----:B------:R-:W-:Y:S01]  /*153d0*/  SHF.R.S32.HI R2, RZ, 0x1f, R0 ;  /* 0x0000001fff027819 */ /* 0x000fe20000011400 */
[----:B------:R-:W-:Y:S01]  /*153e0*/  UIADD3 UR6, UR5, UR7, URZ ;  /* 0x0000000705067290 */ /* 0x000fe2000fffe03f */
[----:B------:R-:W-:Y:S01]  /*153f0*/  IMAD.U32 R4, RZ, RZ, UR4 ;  /* 0x00000004ff047e24 */ /* 0x000fe2000f8e00ff */
[----:B------:R-:W-:Y:S01]  /*15400*/  ULDC.64 UR8, c[0x0][0x2d0] ;  /* 0x0000b40000087ab9 */ /* 0x000fe20000000a00 */
[----:B------:R-:W0:Y:S01]  /*15410*/  S2R R20, SR_TID.X ;  /* 0x0000000000147919 */ /* 0x000e220000002100 */
[----:B------:R-:W-:Y:S02]  /*15420*/  IMAD R9, R2, UR8, RZ ;  /* 0x0000000802097c24 */ /* 0x000fe4000f8e02ff */
[----:B------:R-:W-:Y:S02]  /*15430*/  IMAD.U32 R3, RZ, RZ, UR6 ;  /* 0x00000006ff037e24 */ /* 0x000fe4000f8e00ff */
[----:B------:R-:W-:Y:S02]  /*15440*/  IMAD.MOV.U32 R2, RZ, RZ, R4 ;  /* 0x000000ffff027224 */ /* 0x000fe400078e0004 */
[----:B------:R-:W-:-:S02]  /*15450*/  IMAD R4, R0, UR9, R9 ;  /* 0x0000000900047c24 */ /* 0x000fc4000f8e0209 */
[----:B------:R-:W-:-:S04]  /*15460*/  IMAD.WIDE.U32 R2, R0, UR8, R2 ;  /* 0x0000000800027c25 */ /* 0x000fc8000f8e0002 */
[----:B------:R-:W-:-:S04]  /*15470*/  IMAD.MOV R0, RZ, RZ, -R0 ;  /* 0x000000ffff007224 */ /* 0x000fc800078e0a00 */
[----:B--2---:R-:W-:Y:S02]  /*15480*/  IMAD R7, R6, R0, R7 ;  /* 0x0000000006077224 */ /* 0x004fe400078e0207 */
[----:B------:R-:W-:Y:S01]  /*15490*/  IMAD.U32 R5, RZ, RZ, UR5 ;  /* 0x00000005ff057e24 */ /* 0x000fe2000f8e00ff */
[----:B------:R-:W-:Y:S02]  /*154a0*/  ULDC.64 UR4, c[0x0][0x2c8] ;  /* 0x0000b20000047ab9 */ /* 0x000fe40000000a00 */
[----:B------:R-:W-:Y:S01]  /*154b0*/  SHF.R.S32.HI R0, RZ, 0x1f, R7 ;  /* 0x0000001fff007819 */ /* 0x000fe20000011407 */
[----:B------:R-:W-:-:S04]  /*154c0*/  IMAD.IADD R3, R3, 0x1, R4 ;  /* 0x0000000103037824 */ /* 0x000fc800078e0204 */
[----:B------:R-:W-:Y:S02]  /*154d0*/  IMAD R0, R0, UR4, RZ ;  /* 0x0000000400007c24 */ /* 0x000fe4000f8e02ff */
[----:B------:R-:W-:-:S04]  /*154e0*/  IMAD.WIDE.U32 R2, R7, UR4, R2 ;  /* 0x0000000407027c25 */ /* 0x000fc8000f8e0002 */
[----:B------:R-:W-:Y:S01]  /*154f0*/  IMAD R5, R7, UR5, R0 ;  /* 0x0000000507057c24 */ /* 0x000fe2000f8e0200 */
[----:B------:R-:W-:Y:S02]  /*15500*/  ULDC.64 UR4, c[0x0][0x280] ;  /* 0x0000a00000047ab9 */ /* 0x000fe40000000a00 */
[----:B------:R-:W-:Y:S01]  /*15510*/  IADD3 R0, P0, R2, UR4, RZ ;  /* 0x0000000402007c10 */ /* 0x000fe2000ff1e0ff */
[----:B------:R-:W-:Y:S01]  /*15520*/  ULDC UR4, c[0x0][0x2b8] ;  /* 0x0000ae0000047ab9 */ /* 0x000fe20000000800 */
[----:B------:R-:W-:Y:S02]  /*15530*/  LOP3.LUT R11, R32, 0x80, RZ, 0xfc, !PT ;  /* 0x00000080200b7812 */ /* 0x000fe400078efcff */
[----:B------:R-:W-:Y:S01]  /*15540*/  IADD3.X R5, R3, UR5, R5, P0, !PT ;  /* 0x0000000503057c10 */ /* 0x000fe200087fe405 */
[----:B------:R-:W-:Y:S01]  /*15550*/  UMOV UR5, 0xffffffff ;  /* 0xffffffff00057882 */ /* 0x000fe20000000000 */
[----:B0-----:R-:W-:Y:S02]  /*15560*/  LOP3.LUT R20, R20, 0x7f, RZ, 0xc0, !PT ;  /* 0x0000007f14147812 */ /* 0x001fe400078ec0ff */
[----:B------:R-:W-:-:S02]  /*15570*/  ISETP.GE.AND P0, PT, R32, UR4, PT ;  /* 0x0000000420007c0c */ /* 0x000fc4000bf06270 */
[----:B------:R-:W-:Y:S02]  /*15580*/  ISETP.GE.AND P1, PT, R11, UR4, PT ;  /* 0x000000040b007c0c */ /* 0x000fe4000bf26270 */
[----:B------:R-:W-:Y:S01]  /*15590*/  SHF.R.U32.HI R10, RZ, 0x3, R20 ;  /* 0x00000003ff0a7819 */ /* 0x000fe20000011614 */
[----:B-1----:R-:W-:Y:S10]  /*155a0*/  BRA.DIV UR5, `(.L_x_1617) ;  /* 0x0000004205d47947 */ /* 0x002ff4000b800000 */
[----:B------:R-:W0:Y:S01]  /*155b0*/  SHFL.IDX PT, R14, R0, RZ, 0x181f ;  /* 0x00181fff000e7589 */ /* 0x000e2200000e0000 */
[----:B------:R-:W-:Y:S02]  /*155c0*/  IMAD R4, R6, UR43, RZ ;  /* 0x0000002b06047c24 */ /* 0x000fe4000f8e02ff */
[----:B------:R-:W-:Y:S01]  /*155d0*/  IMAD.IADD R26, R10, 0x1, R26 ;  /* 0x000000010a1a7824 */ /* 0x000fe200078e021a */
[----:B------:R-:W1:Y:S03]  /*155e0*/  SHFL.IDX PT, R2, R5, RZ, 0x181f ;  /* 0x00181fff05027589 */ /* 0x000e6600000e0000 */
[C---:B------:R-:W-:Y:S01]  /*155f0*/  VIADD R7, R26.reuse, 0x10 ;  /* 0x000000101a077836 */ /* 0x040fe20000000000 */
[----:B------:R-:W-:-:S13]  /*15600*/  ISETP.GE.AND P2, PT, R26, R4, PT ;  /* 0x000000041a00720c */ /* 0x000fda0003f46270 */
[----:B0-----:R-:W-:-:S05]  /*15610*/  @!P2 IADD3 R14, P3, R32, R14, RZ ;  /* 0x0000000e200ea210 */ /* 0x001fca0007f7e0ff */
[----:B-1----:R-:W-:Y:S02]  /*15620*/  @!P2 IMAD.X R3, RZ, RZ, R2, P3 ;  /* 0x000000ffff03a224 */ /* 0x002fe400018e0602 */
[----:B------:R-:W-:Y:S02]  /*15630*/  @!P2 IMAD.MOV.U32 R2, RZ, RZ, R14 ;  /* 0x000000ffff02a224 */ /* 0x000fe400078e000e */
[----:B------:R-:W0:Y:S04]  /*15640*/  SHFL.IDX PT, R14, R0, 0x1, 0x181f ;  /* 0x00381f00000e7f89 */ /* 0x000e2800000e0000 */
[----:B-----5:R-:W-:Y:S04]  /*15650*/  @!P2 LDGSTS.E.BYPASS.LTC128B.128 [R8+0x18000], desc[UR36][R2.64], !P0 ;  /* 0x180000000208afae */ /* 0x020fe8000c101d64 */
[----:B------:R1:W-:Y:S01]  /*15660*/  @!P2 LDGSTS.E.BYPASS.LTC128B.128 [R8+0x1c000], desc[UR36][R2.64+0x80], !P1 ;  /* 0x1c0000800208afae */ /* 0x0003e2000c901d64 */
[----:B------:R-:W-:-:S03]  /*15670*/  ISETP.GE.AND P2, PT, R7, R4, PT ;  /* 0x000000040700720c */ /* 0x000fc60003f46270 */
[----:B-1----:R-:W1:Y:S10]  /*15680*/  SHFL.IDX PT, R2, R5, 0x1, 0x181f ;  /* 0x00381f0005027f89 */ /* 0x002e7400000e0000 */
[----:B0-----:R-:W-:-:S05]  /*15690*/  @!P2 IADD3 R14, P3, R32, R14, RZ ;  /* 0x0000000e200ea210 */ /* 0x001fca0007f7e0ff */
[----:B-1----:R-:W-:Y:S02]  /*156a0*/  @!P2 IMAD.X R7, RZ, RZ, R2, P3 ;  /* 0x000000ffff07a224 */ /* 0x002fe400018e0602 */
[----:B------:R-:W-:Y:S02]  /*156b0*/  @!P2 IMAD.MOV.U32 R2, RZ, RZ, R14 ;  /* 0x000000ffff02a224 */ /* 0x000fe400078e000e */
[----:B------:R-:W-:Y:S01]  /*156c0*/  @!P2 IMAD.MOV.U32 R3, RZ, RZ, R7 ;  /* 0x000000ffff03a224 */ /* 0x000fe200078e0007 */
[----:B------:R-:W0:Y:S01]  /*156d0*/  SHFL.IDX PT, R14, R0, 0x2, 0x181f ;  /* 0x00581f00000e7f89 */ /* 0x000e2200000e0000 */
[----:B------:R-:W-:-:S03]  /*156e0*/  VIADD R7, R26, 0x20 ;  /* 0x000000201a077836 */ /* 0x000fc60000000000 */
[----:B------:R-:W-:Y:S04]  /*156f0*/  @!P2 LDGSTS.E.BYPASS.LTC128B.128 [R8+0x18800], desc[UR36][R2.64], !P0 ;  /* 0x188000000208afae */ /* 0x000fe8000c101d64 */
        /* <DEDUP_REMOVED lines=43> */
[----:B0-----:R-:W-:Y:S01]  /*159b0*/  @!P2 IADD3 R14, P3, R32, R14, RZ ;  /* 0x0000000e200ea210 */ /* 0x001fe20007f7e0ff */
[----:B------:R-:W0:Y:S04]  /*159c0*/  SHFL.IDX PT, R5, R5, 0x7, 0x181f ;  /* 0x00f81f0005057f89 */ /* 0x000e2800000e0000 */
[----:B-1----:R-:W-:-:S02]  /*159d0*/  @!P2 IMAD.X R7, RZ, RZ, R2, P3 ;  /* 0x000000ffff07a224 */ /* 0x002fc400018e0602 */
[----:B------:R-:W-:Y:S02]  /*159e0*/  @!P2 IMAD.MOV.U32 R2, RZ, RZ, R14 ;  /* 0x000000ffff02a224 */ /* 0x000fe400078e000e */
[----:B------:R-:W-:Y:S01]  /*159f0*/  @!P2 IMAD.MOV.U32 R3, RZ, RZ, R7 ;  /* 0x000000ffff03a224 */ /* 0x000fe200078e0007 */
[----:B------:R1:W2:Y:S04]  /*15a00*/  SHFL.IDX PT, R14, R0, 0x7, 0x181f ;  /* 0x00f81f00000e7f89 */ /* 0x0002a800000e0000 */
[----:B------:R1:W-:Y:S04]  /*15a10*/  @!P2 LDGSTS.E.BYPASS.LTC128B.128 [R8+0x1b000], desc[UR36][R2.64], !P0 ;  /* 0x1b0000000208afae */ /* 0x0003e8000c101d64 */
[----:B0-----:R1:W-:Y:S02]  /*15a20*/  @!P2 LDGSTS.E.BYPASS.LTC128B.128 [R8+0x1f000], desc[UR36][R2.64+0x80], !P1 ;  /* 0x1f0000800208afae */ /* 0x0013e4000c901d64 */
.L_x_1721:
[----:B-1----:R-:W-:Y:S01]  /*15a30*/  VIADD R3, R26, 0x70 ;  /* 0x000000701a037836 */ /* 0x002fe20000000000 */
[----:B------:R-:W-:Y:S04]  /*15a40*/  BSSY B0, `(.L_x_1618) ;  /* 0x000000a000007945 */ /* 0x000fe80003800000 */
[----:B------:R-:W-:-:S13]  /*15a50*/  ISETP.GE.AND P2, PT, R3, R4, PT ;  /* 0x000000040300720c */ /* 0x000fda0003f46270 */
[----:B------:R-:W-:Y:S05]  /*15a60*/  @P2 BRA `(.L_x_1619) ;  /* 0x00000000001c2947 */ /* 0x000fea0003800000 */
[----:B--2---:R-:W-:-:S05]  /*15a70*/  IADD3 R2, P2, R32, R14, RZ ;  /* 0x0000000e20027210 */ /* 0x004fca0007f5e0ff */
[----:B------:R-:W-:-:S05]  /*15a80*/  IMAD.X R3, RZ, RZ, R5, P2 ;  /* 0x000000ffff037224 */ /* 0x000fca00010e0605 */
[----:B------:R-:W-:Y:S01]  /*15a90*/  @!PT LDS RZ, [RZ] ;  /* 0x00000000fffff984 */ /* 0x000fe20000000800 */
[----:B------:R-:W-:Y:S01]  /*15aa0*/  @!PT LDS RZ, [RZ] ;  /* 0x00000000fffff984 */ /* 0x000fe20000000800 */
[----:B------:R-:W-:Y:S01]  /*15ab0*/  @!PT LDS RZ, [RZ] ;  /* 0x00000000fffff984 */ /* 0x000fe20000000800 */
[----:B------:R0:W-:Y:S04]  /*15ac0*/  LDGSTS.E.BYPASS.LTC128B.128 [R8+0x1b800], desc[UR36][R2.64], !P0 ;  /* 0x1b80000002087fae */ /* 0x0001e8000c101d64 */
[----:B------:R0:W-:Y:S02]  /*15ad0*/  LDGSTS.E.BYPASS.LTC128B.128 [R8+0x1f800], desc[UR36][R2.64+0x80], !P1 ;  /* 0x1f80008002087fae */ /* 0x0001e4000c901d64 */
.L_x_1619:
[----:B------:R-:W-:Y:S05]  /*15ae0*/  BSYNC B0 ;  /* 0x0000000000007941 */ /* 0x000fea0003800000 */
.L_x_1618:
[----:B------:R-:W-:Y:S01]  /*15af0*/  NOP ;  /* 0x0000000000007918 */ /* 0x000fe20000000000 */
[----:B------:R-:W-:-:S13]  /*15b00*/  PLOP3.LUT P0, PT, PT, PT, PT, 0x80, 0x0 ;  /* 0x000000000000781c */ /* 0x000fda0003f0f070 */
.L_x_1620:
[----:B------:R-:W-:Y:S02]  /*15b10*/  PLOP3.LUT P1, PT, P1, P0, PT, 0xa2, 0x0 ;  /* 0x000000000000781c */ /* 0x000fe40000f21472 */
[----:B------:R-:W-:-:S08]  /*15b20*/  @P0 R2UR P1, UR4, R17 ;  /* 0x00000000110402ca */ /* 0x000fd00000020000 */
[----:B------:R-:W-:-:S05]  /*15b30*/  @P0 PLOP3.LUT P0, PT, P1, PT, PT, 0x80, 0x0 ;  /* 0x000000000000081c */ /* 0x000fca0000f0f070 */
[----:B------:R-:W-:Y:S01]  /*15b40*/  @!P1 SYNCS.ARRIVE.TRANS64.RED.A0T1 RZ, [UR4+0x28400], RZ ;  /* 0x028400ffffff99a7 */ /* 0x000fe20008200404 */
[----:B------:R-:W-:Y:S07]  /*15b50*/  @!P1 ARRIVES.LDGSTSBAR.64.TRANSCNT [UR4+0x28400] ;  /* 0x02840000ff0099b0 */ /* 0x000fee0008000a84 */
[----:B------:R-:W-:Y:S05]  /*15b60*/  @P0 BRA.U.ANY `(.L_x_1620) ;  /* 0xfffffffd00e80947 */ /* 0x000fea000393ffff */
[----:B0-----:R-:W3:Y:S02]  /*15b70*/  LDL.LU R2, [R1+0x4] ;  /* 0x0000040001027983 */ /* 0x001ee40000300800 */
[----:B---3--:R-:W-:-:S05]  /*15b80*/  VIADD R2, R2, 0x1 ;  /* 0x0000000102027836 */ /* 0x008fca0000000000 */
[----:B------:R0:W-:Y:S01]  /*15b90*/  STL [R1+0x4], R2 ;  /* 0x0000040201007387 */ /* 0x0001e20000100800 */
[----:B------:R-:W-:-:S04]  /*15ba0*/  LEA.HI R0, R2, R2, RZ, 0x1 ;  /* 0x0000000202007211 */ /* 0x000fc800078f08ff */
[----:B------:R-:W-:-:S05]  /*15bb0*/  LOP3.LUT R0, R0, 0xfffffffe, RZ, 0xc0, !PT ;  /* 0xfffffffe00007812 */ /* 0x000fca00078ec0ff */
[----:B------:R-:W-:-:S05]  /*15bc0*/  IMAD.IADD R0, R2, 0x1, -R0 ;  /* 0x0000000102007824 */ /* 0x000fca00078e0a00 */
[----:B------:R-:W-:Y:S01]  /*15bd0*/  SHF.L.U32 R0, R0, 0x1f, RZ ;  /* 0x0000001f00007819 */ /* 0x000fe200000006ff */
[----:B------:R-:W-:Y:S01]  /*15be0*/  NOP ;  /* 0x0000000000007918 */ /* 0x000fe20000000000 */
[----:B------:R0:W-:Y:S01]  /*15bf0*/  SYNCS.ARRIVE.TRANS64.A1T0 RZ, [R17+URZ+0x28400], RZ ;  /* 0x028400ff11ff79a7 */ /* 0x0001e2000810003f */
[----:B------:R-:W-:Y:S01]  /*15c00*/  BSSY B0, `(.L_x_1621) ;  /* 0x0000004000007945 */ /* 0x000fe20003800000 */
[----:B------:R-:W-:Y:S01]  /*15c10*/  VIADD R21, R27, 0xfffffffe ;  /* 0xfffffffe1b157836 */ /* 0x000fe20000000000 */
[----:B------:R-:W1:Y:S02]  /*15c20*/  SYNCS.PHASECHK.TRANS64.TRYWAIT P0, [R17+URZ+0x28420], R0 ;  /* 0x02842000110075a7 */ /* 0x000e64000800017f */
[----:B01----:R-:W-:Y:S05]  /*15c30*/  @!P0 BRA `(.L_x_1622) ;  /* 0x0000004400b08947 */ /* 0x003fea0003800000 */
.L_x_1722:
[----:B------:R-:W-:Y:S05]  /*15c40*/  BSYNC B0 ;  /* 0x0000000000007941 */ /* 0x000fea0003800000 */
.L_x_1621:
[----:B------:R-:W-:-:S13]  /*15c50*/  ISETP.GE.AND P0, PT, R21, UR44, PT ;  /* 0x0000002c15007c0c */ /* 0x000fda000bf06270 */
[----:B------:R-:W-:Y:S05]  /*15c60*/  @!P0 BRA `(.L_x_1623) ;  /* 0x0000001000708947 */ /* 0x000fea0003800000 */
[----:B------:R-:W-:Y:S02]  /*15c70*/  IMAD.MOV.U32 R5, RZ, RZ, R19 ;  /* 0x000000ffff057224 */ /* 0x000fe400078e0013 */
[----:B------:R-:W-:-:S07]  /*15c80*/  IMAD.MOV.U32 R8, RZ, RZ, R23 ;  /* 0x000000ffff087224 */ /* 0x000fce00078e0017 */
.L_x_1643:
[----:B01----:R-:W0:Y:S01]  /*15c90*/  S2R R0, SR_TID.X ;  /* 0x0000000000007919 */ /* 0x003e220000002100 */
[----:B------:R-:W-:Y:S01]  /*15ca0*/  LOP3.LUT P2, RZ, R16, 0x8, RZ, 0xc0, !PT ;  /* 0x0000000810ff7812 */ /* 0x000fe2000784c0ff */
[----:B------:R-:W1:Y:S01]  /*15cb0*/  S2R R2, SR_TID.X ;  /* 0x0000000000027919 */ /* 0x000e620000002100 */
[----:B0-----:R-:W-:-:S04]  /*15cc0*/  LOP3.LUT R0, R0, 0x7f, RZ, 0xc0, !PT ;  /* 0x0000007f00007812 */ /* 0x001fc800078ec0ff */
[----:B---3--:R-:W-:Y:S01]  /*15cd0*/  SHF.R.U32.HI R3, RZ, 0x3, R0 ;  /* 0x00000003ff037819 */ /* 0x008fe20000011600 */
[----:B-1----:R-:W-:Y:S01]  /*15ce0*/  IMAD.SHL.U32 R2, R2, 0x10, RZ ;  /* 0x0000001002027824 */ /* 0x002fe200078e00ff */
[----:B------:R-:W0:Y:S04]  /*15cf0*/  LDC R0, c[0x0][0x430] ;  /* 0x00010c00ff007b82 */ /* 0x000e280000000800 */
[----:B------:R-:W-:-:S04]  /*15d00*/  LOP3.LUT R2, R3, 0x70, R2, 0xf8, !PT ;  /* 0x0000007003027812 */ /* 0x000fc800078ef802 */
[----:B------:R-:W-:-:S13]  /*15d10*/  ISETP.GT.U32.AND P1, PT, R2, 0x3f, PT ;  /* 0x0000003f0200780c */ /* 0x000fda0003f24070 */
[----:B------:R-:W1:Y:S01]  /*15d20*/  @!P1 LDC.64 R6, c[0x0][0x428] ;  /* 0x00010a00ff069b82 */ /* 0x000e620000000a00 */
[----:B0-----:R-:W-:Y:S02]  /*15d30*/  ISETP.NE.AND P0, PT, R0, 0x1, PT ;  /* 0x000000010000780c */ /* 0x001fe40003f05270 */
[----:B------:R-:W-:-:S05]  /*15d40*/  LEA R0, R21, UR40, 0x6 ;  /* 0x0000002815007c11 */ /* 0x000fca000f8e30ff */
[----:B------:R-:W0:Y:S01]  /*15d50*/  @!P1 LDC.64 R10, c[0x0][0x418] ;  /* 0x00010600ff0a9b82 */ /* 0x000e220000000a00 */
[----:B------:R-:W-:-:S04]  /*15d60*/  IMAD.IADD R0, R2, 0x1, R0 ;  /* 0x0000000102007824 */ /* 0x000fc800078e0200 */
[----:B------:R-:W-:-:S03]  /*15d70*/  IMAD.MOV.U32 R4, RZ, RZ, R0 ;  /* 0x000000ffff047224 */ /* 0x000fc600078e0000 */
[----:B------:R-:W3:Y:S08]  /*15d80*/  @P0 LDC R3, c[0x0][0x434] ;  /* 0x00010d00ff030b82 */ /* 0x000ef00000000800 */
[----:B------:R-:W4:Y:S01]  /*15d90*/  @P0 LDC R9, c[0x0][0x438] ;  /* 0x00010e00ff090b82 */ /* 0x000f220000000800 */
[----:B---3--:R-:W-:-:S05]  /*15da0*/  @P0 IMAD.HI.U32 R2, R0, R3, RZ ;  /* 0x0000000300020227 */ /* 0x008fca00078e00ff */
[----:B----4-:R-:W-:Y:S01]  /*15db0*/  @P0 SHF.R.U32.HI R4, RZ, R9, R2 ;  /* 0x00000009ff040219 */ /* 0x010fe20000011602 */
[----:B-1----:R-:W-:-:S03]  /*15dc0*/  @!P1 IMAD R2, R29, R6, RZ ;  /* 0x000000061d029224 */ /* 0x002fc600078e02ff */
[----:B------:R-:W-:Y:S01]  /*15dd0*/  @!P1 SHF.R.S32.HI R3, RZ, 0x1f, R4 ;  /* 0x0000001fff039819 */ /* 0x000fe20000011404 */
[----:B------:R-:W-:Y:S02]  /*15de0*/  @!P1 IMAD R7, R24, R7, R2 ;  /* 0x0000000718079224 */ /* 0x000fe400078e0202 */
[----:B------:R-:W-:-:S04]  /*15df0*/  @!P1 IMAD.MOV.U32 R2, RZ, RZ, R4 ;  /* 0x000000ffff029224 */ /* 0x000fc800078e0004 */
[----:B------:R-:W-:-:S04]  /*15e00*/  @!P1 IMAD.WIDE.U32 R2, R24, R6, R2 ;  /* 0x0000000618029225 */ /* 0x000fc800078e0002 */
[----:B------:R-:W-:Y:S01]  /*15e10*/  @!P1 IMAD.IADD R7, R7, 0x1, R3 ;  /* 0x0000000107079824 */ /* 0x000fe200078e0203 */
[C---:B0-----:R-:W-:Y:S01]  /*15e20*/  @!P1 LEA R10, P0, R2.reuse, R10, 0x2 ;  /* 0x0000000a020a9211 */ /* 0x041fe200078010ff */
[----:B------:R-:W-:Y:S02]  /*15e30*/  VIADD R19, R5, 0x1 ;  /* 0x0000000105137836 */ /* 0x000fe40000000000 */
[----:B------:R-:W-:Y:S01]  /*15e40*/  IMAD.MOV.U32 R6, RZ, RZ, RZ ;  /* 0x000000ffff067224 */ /* 0x000fe200078e00ff */
[----:B------:R-:W-:Y:S01]  /*15e50*/  @!P1 LEA.HI.X R11, R2, R11, R7, 0x2, P0 ;  /* 0x0000000b020b9211 */ /* 0x000fe200000f1407 */
[----:B------:R-:W-:Y:S01]  /*15e60*/  IMAD.MOV R7, RZ, RZ, -R4 ;  /* 0x000000ffff077224 */ /* 0x000fe200078e0a04 */
[----:B------:R-:W-:Y:S01]  /*15e70*/  ISETP.NE.AND P0, PT, R19, 0x2, PT ;  /* 0x000000021300780c */ /* 0x000fe20003f05270 */
[----:B------:R-:W-:Y:S05]  /*15e80*/  YIELD ;  /* 0x0000000000007946 */ /* 0x000fea0003800000 */
[----:B------:R-:W-:Y:S01]  /*15e90*/  ULDC UR4, c[0x0][0x430] ;  /* 0x00010c0000047ab9 */ /* 0x000fe20000000800 */
[----:B------:R-:W-:Y:S01]  /*15ea0*/  SEL R23, RZ, 0x1, P0 ;  /* 0x00000001ff177807 */ /* 0x000fe20000000000 */
[----:B------:R-:W-:Y:S01]  /*15eb0*/  IMAD R7, R7, UR4, R0 ;  /* 0x0000000407077c24 */ /* 0x000fe2000f8e0200 */
[----:B------:R0:W5:Y:S01]  /*15ec0*/  @!P1 LDG.E R6, desc[UR36][R10.64] ;  /* 0x000000240a069981 */ /* 0x000162000c1e1900 */
[C---:B------:R-:W-:Y:S01]  /*15ed0*/  ISETP.GT.AND P1, PT, R21.reuse, UR44, PT ;  /* 0x0000002c15007c0c */ /* 0x040fe2000bf24270 */
[----:B------:R-:W-:Y:S01]  /*15ee0*/  VIADD R21, R21, 0xffffffff ;  /* 0xffffffff15157836 */ /* 0x000fe20000000000 */
[----:B------:R-:W-:-:S02]  /*15ef0*/  SEL R19, R19, RZ, P0 ;  /* 0x000000ff13137207 */ /* 0x000fc40000000000 */
[----:B------:R-:W-:Y:S01]  /*15f00*/  LOP3.LUT R23, R8, R23, RZ, 0x3c, !PT ;  /* 0x0000001708177212 */ /* 0x000fe200078e3cff */
[----:B------:R-:W-:Y:S08]  /*15f10*/  @!P2 BRA `(.L_x_1624) ;  /* 0x000000000004a947 */ /* 0x000ff00003800000 */
[----:B------:R-:W-:Y:S01]  /*15f20*/  BPT.TRAP 0x1 ;  /* 0x000000040000795c */ /* 0x000fe20000300000 */
.L_x_1624:
[----:B------:R-:W-:Y:S01]  /*15f30*/  IMAD R0, R19, 0x8, R17 ;  /* 0x0000000813007824 */ /* 0x000fe200078e0211 */
[----:B------:R-:W-:Y:S01]  /*15f40*/  SHF.L.U32 R20, R23, 0x1f, RZ ;  /* 0x0000001f17147819 */ /* 0x000fe200000006ff */
[----:B------:R-:W-:Y:S01]  /*15f50*/  BSSY B0, `(.L_x_1625) ;  /* 0x0000004000007945 */ /* 0x000fe20003800000 */
[----:B------:R-:W-:Y:S02]  /*15f60*/  SHF.R.S32.HI R9, RZ, 0x1f, R7 ;  /* 0x0000001fff097819 */ /* 0x000fe40000011407 */
[----:B------:R-:W1:Y:S02]  /*15f70*/  SYNCS.PHASECHK.TRANS64.TRYWAIT P0, [R0+URZ+0x28480], R20 ;  /* 0x02848014000075a7 */ /* 0x000e64000800017f */
[----:B-1----:R-:W-:Y:S05]  /*15f80*/  @!P0 BRA `(.L_x_1626) ;  /* 0x0000004000f08947 */ /* 0x002fea0003800000 */
.L_x_1723:
[----:B------:R-:W-:Y:S05]  /*15f90*/  BSYNC B0 ;  /* 0x0000000000007941 */ /* 0x000fea0003800000 */
.L_x_1625:
[----:B------:R-:W-:Y:S01]  /*15fa0*/  ULDC.64 UR4, c[0x0][0x328] ;  /* 0x0000ca0000047ab9 */ /* 0x000fe20000000a00 */
[----:B0----5:R-:W-:Y:S01]  /*15fb0*/  SHF.R.S32.HI R10, RZ, 0x1f, R6 ;  /* 0x0000001fff0a7819 */ /* 0x021fe20000011406 */
[----:B------:R-:W-:Y:S01]  /*15fc0*/  IMAD R4, R9, UR4, RZ ;  /* 0x0000000409047c24 */ /* 0x000fe2000f8e02ff */
[----:B------:R-:W-:Y:S01]  /*15fd0*/  ULDC.64 UR6, c[0x0][0x318] ;  /* 0x0000c60000067ab9 */ /* 0x000fe20000000a00 */
[C---:B------:R-:W-:Y:S01]  /*15fe0*/  IMAD.WIDE.U32 R2, R7.reuse, UR4, RZ ;  /* 0x0000000407027c25 */ /* 0x040fe2000f8e00ff */
[C---:B------:R-:W-:Y:S02]  /*15ff0*/  LOP3.LUT R11, R32.reuse, 0x80, RZ, 0xfc, !PT ;  /* 0x00000080200b7812 */ /* 0x040fe400078efcff */
[-C--:B------:R-:W-:Y:S01]  /*16000*/  ISETP.GE.AND P3, PT, R32, R31.reuse, PT ;  /* 0x0000001f2000720c */ /* 0x080fe20003f66270 */
[----:B------:R-:W-:Y:S01]  /*16010*/  IMAD R4, R7, UR5, R4 ;  /* 0x0000000507047c24 */ /* 0x000fe2000f8e0204 */
[----:B------:R-:W-:Y:S01]  /*16020*/  ULDC.64 UR4, c[0x0][0x338] ;  /* 0x0000ce0000047ab9 */ /* 0x000fe20000000a00 */
[----:B------:R-:W-:-:S02]  /*16030*/  ISETP.GE.AND P2, PT, R11, R31, PT ;  /* 0x0000001f0b00720c */ /* 0x000fc40003f46270 */
[----:B------:R-:W-:Y:S02]  /*16040*/  IMAD.IADD R3, R3, 0x1, R4 ;  /* 0x0000000103037824 */ /* 0x000fe400078e0204 */
[----:B------:R-:W-:Y:S02]  /*16050*/  IMAD R4, R10, UR4, RZ ;  /* 0x000000040a047c24 */ /* 0x000fe4000f8e02ff */
[----:B------:R-:W-:-:S04]  /*16060*/  IMAD.WIDE.U32 R2, R6, UR4, R2 ;  /* 0x0000000406027c25 */ /* 0x000fc8000f8e0002 */
[----:B------:R-:W-:Y:S01]  /*16070*/  IMAD R4, R6, UR5, R4 ;  /* 0x0000000506047c24 */ /* 0x000fe2000f8e0204 */
[----:B------:R-:W-:-:S03]  /*16080*/  ULDC.64 UR4, c[0x0][0x330] ;  /* 0x0000cc0000047ab9 */ /* 0x000fc60000000a00 */
[----:B------:R-:W-:Y:S02]  /*16090*/  IMAD.IADD R3, R3, 0x1, R4 ;  /* 0x0000000103037824 */ /* 0x000fe400078e0204 */
[----:B------:R-:W-:Y:S02]  /*160a0*/  IMAD R4, R19, 0x4000, R36 ;  /* 0x0000400013047824 */ /* 0x000fe400078e0224 */
[----:B------:R-:W-:Y:S01]  /*160b0*/  IMAD.WIDE.U32 R2, R18, UR4, R2 ;  /* 0x0000000412027c25 */ /* 0x000fe2000f8e0002 */
[----:B------:R-:W-:-:S03]  /*160c0*/  UMOV UR4, 0xffffffff ;  /* 0xffffffff00047882 */ /* 0x000fc60000000000 */
[----:B------:R-:W-:Y:S01]  /*160d0*/  IMAD R27, R18, UR5, R3 ;  /* 0x00000005121b7c24 */ /* 0x000fe2000f8e0203 */
[----:B------:R-:W-:-:S04]  /*160e0*/  IADD3 R26, P0, R2, UR6, RZ ;  /* 0x00000006021a7c10 */ /* 0x000fc8000ff1e0ff */
[----:B------:R-:W-:Y:S01]  /*160f0*/  IADD3.X R27, R27, UR7, RZ, P0, !PT ;  /* 0x000000071b1b7c10 */ /* 0x000fe200087fe4ff */
[----:B------:R-:W-:Y:S08]  /*16100*/  BRA.DIV UR4, `(.L_x_1627) ;  /* 0x0000004204a47947 */ /* 0x000ff0000b800000 */
[----:B------:R-:W0:Y:S01]  /*16110*/  SHFL.IDX PT, R2, R26, RZ, 0x181f ;  /* 0x00181fff1a027589 */ /* 0x000e2200000e0000 */
[----:B------:R-:W-:-:S03]  /*16120*/  IMAD.IADD R4, R17, 0x1, R4 ;  /* 0x0000000111047824 */ /* 0x000fc600078e0204 */
[----:B------:R-:W3:Y:S01]  /*16130*/  SHFL.IDX PT, R3, R27, RZ, 0x181f ;  /* 0x00181fff1b037589 */ /* 0x000ee200000e0000 */
[----:B0-----:R-:W-:-:S05]  /*16140*/  IADD3 R2, P0, R32, R2, RZ ;  /* 0x0000000220027210 */ /* 0x001fca0007f1e0ff */
[----:B---3--:R-:W-:-:S05]  /*16150*/  IMAD.X R3, RZ, RZ, R3, P0 ;  /* 0x000000ffff037224 */ /* 0x008fca00000e0603 */
[----:B------:R-:W-:Y:S01]  /*16160*/  @!PT LDS RZ, [RZ] ;  /* 0x00000000fffff984 */ /* 0x000fe20000000800 */
[----:B------:R-:W-:Y:S04]  /*16170*/  LDGSTS.E.BYPASS.LTC128B.128 [R4+0x10000], desc[UR36][R2.64], !P3 ;  /* 0x1000000002047fae */ /* 0x000fe8000d901d64 */
[----:B------:R0:W-:Y:S04]  /*16180*/  LDGSTS.E.BYPASS.LTC128B.128 [R4+0x12000], desc[UR36][R2.64+0x80], !P2 ;  /* 0x1200008002047fae */ /* 0x0001e8000d101d64 */
[----:B0-----:R-:W0:Y:S04]  /*16190*/  SHFL.IDX PT, R2, R26, 0x1, 0x181f ;  /* 0x00381f001a027f89 */ /* 0x001e2800000e0000 */
[----:B------:R-:W3:Y:S01]  /*161a0*/  SHFL.IDX PT, R3, R27, 0x1, 0x181f ;  /* 0x00381f001b037f89 */ /* 0x000ee200000e0000 */
[----:B0-----:R-:W-:-:S05]  /*161b0*/  IADD3 R2, P0, R32, R2, RZ ;  /* 0x0000000220027210 */ /* 0x001fca0007f1e0ff */
[----:B---3--:R-:W-:-:S05]  /*161c0*/  IMAD.X R3, RZ, RZ, R3, P0 ;  /* 0x000000ffff037224 */ /* 0x008fca00000e0603 */
[----:B------:R-:W-:Y:S04]  /*161d0*/  LDGSTS.E.BYPASS.LTC128B.128 [R4+0x10800], desc[UR36][R2.64], !P3 ;  /* 0x1080000002047fae */ /* 0x000fe8000d901d64 */
[----:B------:R0:W-:Y:S04]  /*161e0*/  LDGSTS.E.BYPASS.LTC128B.128 [R4+0x12800], desc[UR36][R2.64+0x80], !P2 ;  /* 0x1280008002047fae */ /* 0x0001e8000d101d64 */
[----:B0-----:R-:W0:Y:S04]  /*161f0*/  SHFL.IDX PT, R2, R26, 0x2, 0x181f ;  /* 0x00581f001a027f89 */ /* 0x001e2800000e0000 */
[----:B------:R-:W3:Y:S04]  /*16200*/  SHFL.IDX PT, R3, R27, 0x2, 0x181f ;  /* 0x00581f001b037f89 */ /* 0x000ee800000e0000 */
[----:B------:R-:W4:Y:S01]  /*16210*/  SHFL.IDX PT, R27, R27, 0x3, 0x181f ;  /* 0x00781f001b1b7f89 */ /* 0x000f2200000e0000 */
[----:B0-----:R-:W-:-:S05]  /*16220*/  IADD3 R2, P0, R32, R2, RZ ;  /* 0x0000000220027210 */ /* 0x001fca0007f1e0ff */
[----:B---3--:R-:W-:-:S05]  /*16230*/  IMAD.X R3, RZ, RZ, R3, P0 ;  /* 0x000000ffff037224 */ /* 0x008fca00000e0603 */
[----:B------:R-:W-:Y:S04]  /*16240*/  LDGSTS.E.BYPASS.LTC128B.128 [R4+0x11000], desc[UR36][R2.64], !P3 ;  /* 0x1100000002047fae */ /* 0x000fe8000d901d64 */
[----:B------:R0:W-:Y:S04]  /*16250*/  LDGSTS.E.BYPASS.LTC128B.128 [R4+0x13000], desc[UR36][R2.64+0x80], !P2 ;  /* 0x1300008002047fae */ /* 0x0001e8000d101d64 */
[----:B0---4-:R0:W3:Y:S02]  /*16260*/  SHFL.IDX PT, R2, R26, 0x3, 0x181f ;  /* 0x00781f001a027f89 */ /* 0x0110e400000e0000 */
.L_x_1733:
[----:B---3--:R-:W-:-:S05]  /*16270*/  IADD3 R2, P0, R32, R2, RZ ;  /* 0x0000000220027210 */ /* 0x008fca0007f1e0ff */
        /* <DEDUP_REMOVED lines=8> */
.L_x_1628:
        /* <DEDUP_REMOVED lines=10> */
.L_x_1629:
[----:B------:R4:W-:Y:S01]  /*163a0*/  SYNCS.ARRIVE.TRANS64.A1T0 RZ, [R0+URZ+0x28470], RZ ;  /* 0x028470ff00ff79a7 */ /* 0x0009e2000810003f */
[----:B------:R-:W-:Y:S05]  /*163b0*/  @!P3 BRA `(.L_x_1630) ;  /* 0x000000000004b947 */ /* 0x000fea0003800000 */
[----:B------:R-:W-:Y:S01]  /*163c0*/  BPT.TRAP 0x1 ;  /* 0x000000040000795c */ /* 0x000fe20000300000 */
.L_x_1630:
[----:B------:R-:W5:Y:S01]  /*163d0*/  SYNCS.PHASECHK.TRANS64.TRYWAIT P0, [R0+URZ+0x28440], R20 ;  /* 0x02844014000075a7 */ /* 0x000f62000800017f */
[----:B------:R-:W-:Y:S04]  /*163e0*/  BSSY B0, `(.L_x_1631) ;  /* 0x0000002000007945 */ /* 0x000fe80003800000 */
[----:B-----5:R-:W-:Y:S05]  /*163f0*/  @!P0 BRA `(.L_x_1632) ;  /* 0x0000004400108947 */ /* 0x020fea0003800000 */
.L_x_1734:
[----:B------:R-:W-:Y:S05]  /*16400*/  BSYNC B0 ;  /* 0x0000000000007941 */ /* 0x000fea0003800000 */
.L_x_1631:
[----:B------:R-:W-:Y:S01]  /*16410*/  ULDC.64 UR4, c[0x0][0x300] ;  /* 0x0000c00000047ab9 */ /* 0x000fe20000000a00 */
[----:B------:R-:W-:Y:S01]  /*16420*/  ULDC.64 UR6, c[0x0][0x2e8] ;  /* 0x0000ba0000067ab9 */ /* 0x000fe20000000a00 */
[----:B---3--:R-:W-:Y:S01]  /*16430*/  IMAD R2, R9, UR4, RZ ;  /* 0x0000000409027c24 */ /* 0x008fe2000f8e02ff */
[C---:B------:R-:W-:Y:S02]  /*16440*/  LOP3.LUT R11, R32.reuse, 0x80, RZ, 0xfc, !PT ;  /* 0x00000080200b7812 */ /* 0x040fe400078efcff */
[-C--:B------:R-:W-:Y:S01]  /*16450*/  ISETP.GE.AND P3, PT, R32, R31.reuse, PT ;  /* 0x0000001f2000720c */ /* 0x080fe20003f66270 */
[----:B------:R-:W-:Y:S01]  /*16460*/  IMAD R9, R7, UR5, R2 ;  /* 0x0000000507097c24 */ /* 0x000fe2000f8e0202 */
        /* <DEDUP_REMOVED lines=15> */
[----:B--2---:R-:W2:Y:S04]  /*16560*/  SHFL.IDX PT, R14, R9, RZ, 0x181f ;  /* 0x00181fff090e7589 */ /* 0x004ea800000e0000 */
[----:B------:R-:W3:Y:S04]  /*16570*/  SHFL.IDX PT, R3, R10, RZ, 0x181f ;  /* 0x00181fff0a037589 */ /* 0x000ee800000e0000 */
[----:B------:R-:W5:Y:S04]  /*16580*/  SHFL.IDX PT, R6, R9, 0x1, 0x181f ;  /* 0x00381f0009067f89 */ /* 0x000f6800000e0000 */
[----:B------:R-:W0:Y:S01]  /*16590*/  SHFL.IDX PT, R7, R10, 0x1, 0x181f ;  /* 0x00381f000a077f89 */ /* 0x000e2200000e0000 */
[----:B--2---:R-:W-:-:S03]  /*165a0*/  IADD3 R2, P0, R32, R14, RZ ;  /* 0x0000000e20027210 */ /* 0x004fc60007f1e0ff */
[----:B------:R-:W-:Y:S02]  /*165b0*/  SHFL.IDX PT, R14, R9, 0x3, 0x181f ;  /* 0x00781f00090e7f89 */ /* 0x000fe400000e0000 */
[----:B---3--:R-:W-:Y:S01]  /*165c0*/  IMAD.X R3, RZ, RZ, R3, P0 ;  /* 0x000000ffff037224 */ /* 0x008fe200000e0603 */
[----:B-----5:R-:W-:-:S04]  /*165d0*/  IADD3 R6, P0, R32, R6, RZ ;  /* 0x0000000620067210 */ /* 0x020fc80007f1e0ff */
[----:B------:R-:W-:Y:S01]  /*165e0*/  LDGSTS.E.BYPASS.LTC128B.128 [R4+0x20000], desc[UR36][R2.64], !P3 ;  /* 0x2000000002047fae */ /* 0x000fe2000d901d64 */
[----:B0-----:R-:W-:-:S03]  /*165f0*/  IMAD.X R7, RZ, RZ, R7, P0 ;  /* 0x000000ffff077224 */ /* 0x001fc600000e0607 */
[----:B------:R0:W-:Y:S04]  /*16600*/  LDGSTS.E.BYPASS.LTC128B.128 [R4+0x22000], desc[UR36][R2.64+0x80], !P2 ;  /* 0x2200008002047fae */ /* 0x0001e8000d101d64 */
[----:B------:R2:W-:Y:S04]  /*16610*/  LDGSTS.E.BYPASS.LTC128B.128 [R4+0x20800], desc[UR36][R6.64], !P3 ;  /* 0x2080000006047fae */ /* 0x0005e8000d901d64 */
[----:B------:R2:W-:Y:S04]  /*16620*/  LDGSTS.E.BYPASS.LTC128B.128 [R4+0x22800], desc[UR36][R6.64+0x80], !P2 ;  /* 0x2280008006047fae */ /* 0x0005e8000d101d64 */
[----:B0-----:R-:W0:Y:S04]  /*16630*/  SHFL.IDX PT, R2, R9, 0x2, 0x181f ;  /* 0x00581f0009027f89 */ /* 0x001e2800000e0000 */
[----:B------:R-:W3:Y:S04]  /*16640*/  SHFL.IDX PT, R3, R10, 0x2, 0x181f ;  /* 0x00581f000a037f89 */ /* 0x000ee800000e0000 */
[----:B------:R-:W1:Y:S01]  /*16650*/  SHFL.IDX PT, R10, R10, 0x3, 0x181f ;  /* 0x00781f000a0a7f89 */ /* 0x000e6200000e0000 */
[----:B0-----:R-:W-:-:S05]  /*16660*/  IADD3 R2, P0, R32, R2, RZ ;  /* 0x0000000220027210 */ /* 0x001fca0007f1e0ff */
[----:B---3--:R-:W-:-:S05]  /*16670*/  IMAD.X R3, RZ, RZ, R3, P0 ;  /* 0x000000ffff037224 */ /* 0x008fca00000e0603 */
[----:B------:R2:W-:Y:S04]  /*16680*/  LDGSTS.E.BYPASS.LTC128B.128 [R4+0x21000], desc[UR36][R2.64], !P3 ;  /* 0x2100000002047fae */ /* 0x0005e8000d901d64 */
[----:B-1----:R2:W-:Y:S02]  /*16690*/  LDGSTS.E.BYPASS.LTC128B.128 [R4+0x23000], desc[UR36][R2.64+0x80], !P2 ;  /* 0x2300008002047fae */ /* 0x0025e4000d101d64 */
.L_x_1744:
        /* <DEDUP_REMOVED lines=9> */
.L_x_1634:
        /* <DEDUP_REMOVED lines=10> */
.L_x_1635:
[----:B------:R4:W-:Y:S02]  /*167d0*/  SYNCS.ARRIVE.TRANS64.A1T0 RZ, [R0+URZ+0x28430], RZ ;  /* 0x028430ff00ff79a7 */ /* 0x0009e4000810003f */
[----:B----4-:R-:W-:-:S05]  /*167e0*/  IMAD.U32 R0, RZ, RZ, UR46 ;  /* 0x0000002eff007e24 */ /* 0x010fca000f8e00ff */
[----:B------:R-:W-:-:S13]  /*167f0*/  ISETP.NE.AND P0, PT, R0, 0x3, PT ;  /* 0x000000030000780c */ /* 0x000fda0003f05270 */
[----:B------:R-:W-:Y:S05]  /*16800*/  @!P0 BRA `(.L_x_1636) ;  /* 0x0000000000048947 */ /* 0x000fea0003800000 */
[----:B------:R-:W-:Y:S01]  /*16810*/  BPT.TRAP 0x1 ;  /* 0x000000040000795c */ /* 0x000fe20000300000 */
.L_x_1636:
[----:B0-----:R-:W-:Y:S01]  /*16820*/  LOP3.LUT R3, R8, 0x1, RZ, 0x3c, !PT ;  /* 0x0000000108037812 */ /* 0x001fe200078e3cff */
[----:B------:R-:W-:Y:S01]  /*16830*/  IMAD R0, R5, 0x8, R17 ;  /* 0x0000000805007824 */ /* 0x000fe200078e0211 */
[----:B------:R-:W-:Y:S02]  /*16840*/  BSSY B0, `(.L_x_1637) ;  /* 0x0000004000007945 */ /* 0x000fe40003800000 */
[----:B------:R-:W-:-:S04]  /*16850*/  SHF.L.U32 R3, R3, 0x1f, RZ ;  /* 0x0000001f03037819 */ /* 0x000fc800000006ff */
[----:B------:R-:W0:Y:S02]  /*16860*/  SYNCS.PHASECHK.TRANS64.TRYWAIT P2, [R0+URZ+0x28470], R3 ;  /* 0x02847003000075a7 */ /* 0x000e24000804017f */
[----:B0-----:R-:W-:Y:S05]  /*16870*/  @!P2 BRA `(.L_x_1638) ;  /* 0x000000440020a947 */ /* 0x001fea0003800000 */
.L_x_1745:
[----:B------:R-:W-:Y:S05]  /*16880*/  BSYNC B0 ;  /* 0x0000000000007941 */ /* 0x000fea0003800000 */
.L_x_1637:
[----:B------:R-:W-:-:S13]  /*16890*/  LOP3.LUT P2, RZ, R16, 0x8, RZ, 0xc0, !PT ;  /* 0x0000000810ff7812 */ /* 0x000fda000784c0ff */
[----:B------:R-:W-:Y:S05]  /*168a0*/  @!P2 BRA `(.L_x_1639) ;  /* 0x000000000004a947 */ /* 0x000fea0003800000 */
[----:B------:R-:W-:Y:S01]  /*168b0*/  BPT.TRAP 0x1 ;  /* 0x000000040000795c */ /* 0x000fe20000300000 */
.L_x_1639:
[----:B------:R-:W-:Y:S01]  /*168c0*/  SHF.L.U32 R7, R8, 0x1f, RZ ;  /* 0x0000001f08077819 */ /* 0x000fe200000006ff */
[----:B0-----:R-:W-:-:S03]  /*168d0*/  IMAD.SHL.U32 R3, R5, 0x4000, RZ ;  /* 0x0000400005037824 */ /* 0x001fc600078e00ff */
[----:B------:R-:W0:Y:S02]  /*168e0*/  SYNCS.PHASECHK.TRANS64.TRYWAIT P2, [R0+URZ+0x28460], R7 ;  /* 0x02846007000075a7 */ /* 0x000e24000804017f */
[----:B0-----:R-:W-:Y:S05]  /*168f0*/  @!P2 BRA `(.L_x_1640) ;  /* 0x000000440014a947 */ /* 0x001fea0003800000 */
.L_x_1746:
[----:B------:R-:W-:Y:S01]  /*16900*/  LOP3.LUT R2, R3, R22, RZ, 0xfc, !PT ;  /* 0x0000001603027212 */ /* 0x000fe200078efcff */
[----:B------:R-:W-:Y:S05]  /*16910*/  WARPSYNC.ALL ;  /* 0x0000000000007948 */ /* 0x000fea0003800000 */
[C---:B------:R-:W-:Y:S01]  /*16920*/  IMAD.IADD R14, R17.reuse, 0x1, R2 ;  /* 0x00000001110e7824 */ /* 0x040fe200078e0202 */
[----:B------:R-:W-:Y:S02]  /*16930*/  IADD3 R2, R17, R35, R3 ;  /* 0x0000002311027210 */ /* 0x000fe40007ffe003 */
[----:B------:R-:W-:Y:S02]  /*16940*/  IADD3 R20, R25, R3, R33 ;  /* 0x0000000319147210 */ /* 0x000fe40007ffe021 */
[----:B0-----:R-:W0:Y:S01]  /*16950*/  LDSM.16.MT88.4 R4, [R14+0x10000] ;  /* 0x010000000e04783b */ /* 0x001e220000004200 */
[----:B------:R-:W-:-:S02]  /*16960*/  LOP3.LUT P2, RZ, R16, 0x8, RZ, 0xc0, !PT ;  /* 0x0000000810ff7812 */ /* 0x000fc4000784c0ff */
[C-C-:B0-----:R-:W-:Y:S02]  /*16970*/  PRMT R8, R4.reuse, 0x6420, R5.reuse ;  /* 0x0000642004087816 */ /* 0x141fe40000000005 */
[----:B------:R-:W-:Y:S02]  /*16980*/  PRMT R9, R4, 0x7531, R5 ;  /* 0x0000753104097816 */ /* 0x000fe40000000005 */
[C-C-:B------:R-:W-:Y:S02]  /*16990*/  PRMT R10, R6.reuse, 0x6420, R7.reuse ;  /* 0x00006420060a7816 */ /* 0x140fe40000000007 */
[----:B------:R-:W-:Y:S02]  /*169a0*/  PRMT R11, R6, 0x7531, R7 ;  /* 0x00007531060b7816 */ /* 0x000fe40000000007 */
[----:B------:R-:W0:Y:S04]  /*169b0*/  LDSM.16.MT88.4 R4, [R2+0x10000] ;  /* 0x010000000204783b */ /* 0x000e280000004200 */
[----:B------:R-:W-:Y:S01]  /*169c0*/  STSM.16.M88.4 [R20], R8 ;  /* 0x0000000814007844 */ /* 0x000fe20000000200 */
[----:B0-----:R-:W-:-:S02]  /*169d0*/  PRMT R12, R4, 0x6420, R5 ;  /* 0x00006420040c7816 */ /* 0x001fc40000000005 */
[----:B------:R-:W-:Y:S01]  /*169e0*/  PRMT R13, R4, 0x7531, R5 ;  /* 0x00007531040d7816 */ /* 0x000fe20000000005 */
[----:B------:R-:W-:Y:S01]  /*169f0*/  VIADD R5, R3, 0x2000 ;  /* 0x0000200003057836 */ /* 0x000fe20000000000 */
[C-C-:B------:R-:W-:Y:S02]  /*16a00*/  PRMT R14, R6.reuse, 0x6420, R7.reuse ;  /* 0x00006420060e7816 */ /* 0x140fe40000000007 */
[----:B------:R-:W-:Y:S02]  /*16a10*/  PRMT R15, R6, 0x7531, R7 ;  /* 0x00007531060f7816 */ /* 0x000fe40000000007 */
[----:B------:R-:W-:-:S03]  /*16a20*/  LOP3.LUT R4, R5, R22, RZ, 0xfc, !PT ;  /* 0x0000001605047212 */ /* 0x000fc600078efcff */
[----:B------:R-:W-:Y:S02]  /*16a30*/  STSM.16.M88.4 [R20+0x1000], R12 ;  /* 0x0010000c14007844 */ /* 0x000fe40000000200 */
[----:B------:R-:W-:-:S05]  /*16a40*/  IMAD.IADD R26, R17, 0x1, R4 ;  /* 0x00000001111a7824 */ /* 0x000fca00078e0204 */
[----:B------:R-:W0:Y:S02]  /*16a50*/  LDSM.16.MT88.4 R8, [R26+0x10000] ;  /* 0x010000001a08783b */ /* 0x000e240000004200 */
[C-C-:B0-----:R-:W-:Y:S02]  /*16a60*/  PRMT R4, R8.reuse, 0x6420, R9.reuse ;  /* 0x0000642008047816 */ /* 0x141fe40000000009 */
        /* <DEDUP_REMOVED lines=8> */
[C-C-:B------:R-:W-:Y:S02]  /*16af0*/  PRMT R14, R10.reuse, 0x6420, R11.reuse ;  /* 0x000064200a0e7816 */ /* 0x140fe4000000000b */
[----:B------:R-:W-:Y:S02]  /*16b00*/  PRMT R15, R10, 0x7531, R11 ;  /* 0x000075310a0f7816 */ /* 0x000fe4000000000b */
[----:B------:R-:W-:-:S03]  /*16b10*/  LOP3.LUT R8, R9, R22, RZ, 0xfc, !PT ;  /* 0x0000001609087212 */ /* 0x000fc600078efcff */
[----:B------:R0:W-:Y:S02]  /*16b20*/  STSM.16.M88.4 [R20+0x3000], R12 ;  /* 0x0030000c14007844 */ /* 0x0001e40000000200 */
[----:B------:R-:W-:-:S05]  /*16b30*/  IMAD.IADD R26, R17, 0x1, R8 ;  /* 0x00000001111a7824 */ /* 0x000fca00078e0208 */
[----:B------:R-:W1:Y:S01]  /*16b40*/  LDSM.16.MT88.4 R8, [R26+0x10000] ;  /* 0x010000001a08783b */ /* 0x000e620000004200 */
[----:B0-----:R-:W-:Y:S01]  /*16b50*/  IADD3 R12, R33, R3, R37 ;  /* 0x00000003210c7210 */ /* 0x001fe20007ffe025 */
[----:B------:R-:W-:-:S04]  /*16b60*/  VIADD R3, R3, 0x3000 ;  /* 0x0000300003037836 */ /* 0x000fc80000000000 */
[----:B------:R-:W-:Y:S01]  /*16b70*/  IMAD.IADD R12, R25, 0x1, R12 ;  /* 0x00000001190c7824 */ /* 0x000fe200078e020c */
[C-C-:B-1----:R-:W-:Y:S02]  /*16b80*/  PRMT R4, R8.reuse, 0x6420, R9.reuse ;  /* 0x0000642008047816 */ /* 0x142fe40000000009 */
[----:B------:R-:W-:Y:S02]  /*16b90*/  PRMT R5, R8, 0x7531, R9 ;  /* 0x0000753108057816 */ /* 0x000fe40000000009 */
[C-C-:B------:R-:W-:Y:S02]  /*16ba0*/  PRMT R6, R10.reuse, 0x6420, R11.reuse ;  /* 0x000064200a067816 */ /* 0x140fe4000000000b */
[----:B------:R-:W-:Y:S02]  /*16bb0*/  PRMT R7, R10, 0x7531, R11 ;  /* 0x000075310a077816 */ /* 0x000fe4000000000b */
[----:B------:R-:W0:Y:S04]  /*16bc0*/  LDSM.16.MT88.4 R8, [R2+0x11000] ;  /* 0x011000000208783b */ /* 0x000e280000004200 */
[----:B------:R0:W-:Y:S02]  /*16bd0*/  STSM.16.M88.4 [R12], R4 ;  /* 0x000000040c007844 */ /* 0x0001e40000000200 */
[----:B0-----:R-:W-:-:S02]  /*16be0*/  PRMT R4, R8, 0x6420, R9 ;  /* 0x0000642008047816 */ /* 0x001fc40000000009 */
[----:B------:R-:W-:Y:S02]  /*16bf0*/  PRMT R5, R8, 0x7531, R9 ;  /* 0x0000753108057816 */ /* 0x000fe40000000009 */
[----:B------:R-:W-:Y:S02]  /*16c00*/  LOP3.LUT R8, R3, R22, RZ, 0xfc, !PT ;  /* 0x0000001603087212 */ /* 0x000fe400078efcff */
[C-C-:B------:R-:W-:Y:S02]  /*16c10*/  PRMT R6, R10.reuse, 0x6420, R11.reuse ;  /* 0x000064200a067816 */ /* 0x140fe4000000000b */
[----:B------:R-:W-:Y:S01]  /*16c20*/  PRMT R7, R10, 0x7531, R11 ;  /* 0x000075310a077816 */ /* 0x000fe2000000000b */
[----:B------:R-:W-:-:S04]  /*16c30*/  IMAD.IADD R3, R17, 0x1, R8 ;  /* 0x0000000111037824 */ /* 0x000fc800078e0208 */
[----:B------:R-:W-:Y:S04]  /*16c40*/  STSM.16.M88.4 [R12+0x1000], R4 ;  /* 0x001000040c007844 */ /* 0x000fe80000000200 */
[----:B------:R-:W0:Y:S02]  /*16c50*/  LDSM.16.MT88.4 R8, [R3+0x10000] ;  /* 0x010000000308783b */ /* 0x000e240000004200 */
[C-C-:B0-----:R-:W-:Y:S02]  /*16c60*/  PRMT R4, R8.reuse, 0x6420, R9.reuse ;  /* 0x0000642008047816 */ /* 0x141fe40000000009 */
[----:B------:R-:W-:Y:S02]  /*16c70*/  PRMT R5, R8, 0x7531, R9 ;  /* 0x0000753108057816 */ /* 0x000fe40000000009 */
[----:B------:R-:W-:-:S02]  /*16c80*/  PRMT R6, R10, 0x6420, R11 ;  /* 0x000064200a067816 */ /* 0x000fc4000000000b */
[----:B------:R-:W-:Y:S02]  /*16c90*/  PRMT R7, R10, 0x7531, R11 ;  /* 0x000075310a077816 */ /* 0x000fe4000000000b */
[----:B------:R-:W0:Y:S04]  /*16ca0*/  LDSM.16.MT88.4 R8, [R2+0x13000] ;  /* 0x013000000208783b */ /* 0x000e280000004200 */
[----:B------:R0:W-:Y:S02]  /*16cb0*/  STSM.16.M88.4 [R12+0x2000], R4 ;  /* 0x002000040c007844 */ /* 0x0001e40000000200 */
[C-C-:B0-----:R-:W-:Y:S02]  /*16cc0*/  PRMT R4, R8.reuse, 0x6420, R9.reuse ;  /* 0x0000642008047816 */ /* 0x141fe40000000009 */
[----:B------:R-:W-:-:S02]  /*16cd0*/  PRMT R5, R8, 0x7531, R9 ;  /* 0x0000753108057816 */ /* 0x000fc40000000009 */
        /* <DEDUP_REMOVED lines=11> */
.L_x_1641:
[----:B-1----:R1:W-:Y:S01]  /*16d90*/  SYNCS.ARRIVE.TRANS64.A1T0 RZ, [R0+URZ+0x28450], RZ ;  /* 0x028450ff00ff79a7 */ /* 0x0023e2000810003f */
[----:B------:R-:W-:Y:S06]  /*16da0*/  BAR.SYNC.DEFER_BLOCKING 0x2, 0x80 ;  /* 0x0082000000007b1d */ /* 0x000fec0000010000 */
[----:B------:R-:W-:Y:S05]  /*16db0*/  @!P0 BRA `(.L_x_1642) ;  /* 0x0000000000048947 */ /* 0x000fea0003800000 */
[----:B------:R-:W-:Y:S01]  /*16dc0*/  BPT.TRAP 0x1 ;  /* 0x000000040000795c */ /* 0x000fe20000300000 */
.L_x_1642:
[----:B------:R-:W-:Y:S02]  /*16dd0*/  VIADD R3, R0, 0x28480 ;  /* 0x0002848000037836 */ /* 0x000fe40000000000 */
[----:B0-----:R-:W-:Y:S02]  /*16de0*/  IMAD.MOV.U32 R5, RZ, RZ, R19 ;  /* 0x000000ffff057224 */ /* 0x001fe400078e0013 */
[----:B------:R-:W-:Y:S01]  /*16df0*/  IMAD.MOV.U32 R8, RZ, RZ, R23 ;  /* 0x000000ffff087224 */ /* 0x000fe200078e0017 */
[----:B------:R-:W-:-:S04]  /*16e00*/  PRMT R3, R34, 0x654, R3 ;  /* 0x0000065422037816 */ /* 0x000fc80000000003 */
[----:B------:R3:W-:Y:S01]  /*16e10*/  SYNCS.ARRIVE.TRANS64.RED.A1T0 RZ, [R3+URZ], RZ ;  /* 0x000000ff03ff79a7 */ /* 0x0007e2000810043f */
[----:B------:R-:W-:Y:S05]  /*16e20*/  @P1 BRA `(.L_x_1643) ;  /* 0xffffffec00981947 */ /* 0x000fea000383ffff */
.L_x_1623:
        /* <DEDUP_REMOVED lines=9> */
[----:B---3--:R-:W1:Y:S01]  /*16ec0*/  LDC.64 R2, c[0x0][0xc60] ;  /* 0x00031800ff027b82 */ /* 0x008e620000000a00 */
[----:B------:R-:W0:Y:S02]  /*16ed0*/  FLO.U32 R0, UR4 ;  /* 0x0000000400007d00 */ /* 0x000e2400080e0000 */
[----:B0-----:R-:W-:-:S06]  /*16ee0*/  ISETP.EQ.U32.AND P1, PT, R0, R5, PT ;  /* 0x000000050000720c */ /* 0x001fcc0003f22070 */
[----:B------:R-:W1:Y:S07]  /*16ef0*/  POPC R5, UR4 ;  /* 0x0000000400057d09 */ /* 0x000e6e0008000000 */
[----:B-1----:R-:W3:Y:S01]  /*16f00*/  @P1 ATOMG.E.ADD.STRONG.GPU PT, R3, desc[UR36][R2.64], R5 ;  /* 0x00000005020319a8 */ /* 0x002ee200081ee1e4 */
[----:B------:R-:W0:Y:S02]  /*16f10*/  S2R R4, SR_LTMASK ;  /* 0x0000000000047919 */ /* 0x000e240000003900 */
[----:B0-----:R-:W-:-:S04]  /*16f20*/  LOP3.LUT R4, R4, UR4, RZ, 0xc0, !PT ;  /* 0x0000000404047c12 */ /* 0x001fc8000f8ec0ff */
[----:B------:R-:W0:Y:S01]  /*16f30*/  POPC R7, R4 ;  /* 0x0000000400077309 */ /* 0x000e220000000000 */
[----:B---3--:R-:W0:Y:S02]  /*16f40*/  SHFL.IDX PT, R0, R3, R0, 0x1f ;  /* 0x00001f0003007589 */ /* 0x008e2400000e0000 */
[----:B0-----:R-:W-:-:S07]  /*16f50*/  IADD3 R28, R0, UR47, R7 ;  /* 0x0000002f001c7c10 */ /* 0x001fce000fffe007 */
.L_x_1645:
[----:B------:R-:W-:Y:S05]  /*16f60*/  BSYNC B0 ;  /* 0x0000000000007941 */ /* 0x000fea0003800000 */
.L_x_1644:
[----:B------:R-:W-:Y:S05]  /*16f70*/  @!P0 BRA `(.L_x_1646) ;  /* 0x0000000000048947 */ /* 0x000fea0003800000 */
[----:B------:R-:W-:Y:S01]  /*16f80*/  BPT.TRAP 0x1 ;  /* 0x000000040000795c */ /* 0x000fe20000300000 */
.L_x_1646:
[----:B---3--:R-:W-:Y:S01]  /*16f90*/  LOP3.LUT R3, R23, 0x1, RZ, 0x3c, !PT ;  /* 0x0000000117037812 */ /* 0x008fe200078e3cff */
[----:B------:R-:W-:Y:S01]  /*16fa0*/  IMAD R2, R19, 0x8, R17 ;  /* 0x0000000813027824 */ /* 0x000fe200078e0211 */
[----:B------:R-:W-:Y:S02]  /*16fb0*/  BSSY B0, `(.L_x_1647) ;  /* 0x0000004000007945 */ /* 0x000fe40003800000 */
[----:B------:R-:W-:-:S04]  /*16fc0*/  SHF.L.U32 R3, R3, 0x1f, RZ ;  /* 0x0000001f03037819 */ /* 0x000fc800000006ff */
[----:B------:R-:W0:Y:S02]  /*16fd0*/  SYNCS.PHASECHK.TRANS64.TRYWAIT P1, [R2+URZ+0x28470], R3 ;  /* 0x02847003020075a7 */ /* 0x000e24000802017f */
[----:B0-----:R-:W-:Y:S05]  /*16fe0*/  @!P1 BRA `(.L_x_1648) ;  /* 0x0000003c006c9947 */ /* 0x001fea0003800000 */
.L_x_1747:
[----:B------:R-:W-:Y:S05]  /*16ff0*/  BSYNC B0 ;  /* 0x0000000000007941 */ /* 0x000fea0003800000 */
.L_x_1647:
[----:B------:R-:W-:-:S13]  /*17000*/  LOP3.LUT P1, RZ, R16, 0x8, RZ, 0xc0, !PT ;  /* 0x0000000810ff7812 */ /* 0x000fda000782c0ff */
[----:B------:R-:W-:Y:S05]  /*17010*/  @!P1 BRA `(.L_x_1649) ;  /* 0x0000000000049947 */ /* 0x000fea0003800000 */
[----:B------:R-:W-:Y:S01]  /*17020*/  BPT.TRAP 0x1 ;  /* 0x000000040000795c */ /* 0x000fe20000300000 */
.L_x_1649:
[----:B0-----:R-:W-:-:S04]  /*17030*/  SHF.L.U32 R3, R23, 0x1f, RZ ;  /* 0x0000001f17037819 */ /* 0x001fc800000006ff */
[----:B------:R-:W0:Y:S02]  /*17040*/  SYNCS.PHASECHK.TRANS64.TRYWAIT P1, [R2+URZ+0x28460], R3 ;  /* 0x02846003020075a7 */ /* 0x000e24000802017f */
[----:B0-----:R-:W-:Y:S05]  /*17050*/  @!P1 BRA `(.L_x_1650) ;  /* 0x0000003c00649947 */ /* 0x001fea0003800000 */
.L_x_1748:
[----:B------:R-:W-:Y:S01]  /*17060*/  IMAD.SHL.U32 R18, R19, 0x4000, RZ ;  /* 0x0000400013127824 */ /* 0x000fe200078e00ff */
[----:B------:R-:W-:Y:S05]  /*17070*/  WARPSYNC.ALL ;  /* 0x0000000000007948 */ /* 0x000fea0003800000 */
[----:B------:R-:W-:Y:S02]  /*17080*/  LOP3.LUT R0, R18, R22, RZ, 0xfc, !PT ;  /* 0x0000001612007212 */ /* 0x000fe400078efcff */
[C---:B0-----:R-:W-:Y:S02]  /*17090*/  IADD3 R3, R17.reuse, R35, R18 ;  /* 0x0000002311037210 */ /* 0x041fe40007ffe012 */
[----:B------:R-:W-:Y:S01]  /*170a0*/  LOP3.LUT P1, RZ, R16, 0x8, RZ, 0xc0, !PT ;  /* 0x0000000810ff7812 */ /* 0x000fe2000782c0ff */
[----:B------:R-:W-:Y:S01]  /*170b0*/  IMAD.IADD R6, R17, 0x1, R0 ;  /* 0x0000000111067824 */ /* 0x000fe200078e0200 */
[----:B------:R-:W-:Y:S01]  /*170c0*/  IADD3 R0, R25, R18, R33 ;  /* 0x0000001219007210 */ /* 0x000fe20007ffe021 */
[----:B------:R-:W-:Y:S04]  /*170d0*/  LDSM.16.MT88.4 R8, [R3+0x10000] ;  /* 0x010000000308783b */ /* 0x000fe80000004200 */
[----:B------:R-:W0:Y:S02]  /*170e0*/  LDSM.16.MT88.4 R4, [R6+0x10000] ;  /* 0x010000000604783b */ /* 0x000e240000004200 */
[----:B0-----:R-:W-:-:S02]  /*170f0*/  PRMT R12, R4, 0x6420, R5 ;  /* 0x00006420040c7816 */ /* 0x001fc40000000005 */
[----:B------:R-:W-:Y:S02]  /*17100*/  PRMT R13, R4, 0x7531, R5 ;  /* 0x00007531040d7816 */ /* 0x000fe40000000005 */
[C-C-:B------:R-:W-:Y:S02]  /*17110*/  PRMT R4, R8.reuse, 0x6420, R9.reuse ;  /* 0x0000642008047816 */ /* 0x140fe40000000009 */
[----:B------:R-:W-:Y:S01]  /*17120*/  PRMT R5, R8, 0x7531, R9 ;  /* 0x0000753108057816 */ /* 0x000fe20000000009 */
[----:B------:R-:W-:Y:S01]  /*17130*/  VIADD R9, R18, 0x2000 ;  /* 0x0000200012097836 */ /* 0x000fe20000000000 */
[C-C-:B--2---:R-:W-:Y:S02]  /*17140*/  PRMT R14, R6.reuse, 0x6420, R7.reuse ;  /* 0x00006420060e7816 */ /* 0x144fe40000000007 */
[----:B------:R-:W-:Y:S02]  /*17150*/  PRMT R15, R6, 0x7531, R7 ;  /* 0x00007531060f7816 */ /* 0x000fe40000000007 */
[----:B------:R-:W-:-:S02]  /*17160*/  LOP3.LUT R8, R9, R22, RZ, 0xfc, !PT ;  /* 0x0000001609087212 */ /* 0x000fc400078efcff */
[C-C-:B------:R-:W-:Y:S01]  /*17170*/  PRMT R6, R10.reuse, 0x6420, R11.reuse ;  /* 0x000064200a067816 */ /* 0x140fe2000000000b */
[----:B------:R-:W-:Y:S01]  /*17180*/  STSM.16.M88.4 [R0], R12 ;  /* 0x0000000c00007844 */ /* 0x000fe20000000200 */
[----:B------:R-:W-:Y:S01]  /*17190*/  PRMT R7, R10, 0x7531, R11 ;  /* 0x000075310a077816 */ /* 0x000fe2000000000b */
[----:B------:R-:W-:-:S04]  /*171a0*/  IMAD.IADD R20, R17, 0x1, R8 ;  /* 0x0000000111147824 */ /* 0x000fc800078e0208 */
[----:B------:R-:W-:Y:S04]  /*171b0*/  STSM.16.M88.4 [R0+0x1000], R4 ;  /* 0x0010000400007844 */ /* 0x000fe80000000200 */
[----:B------:R0:W1:Y:S04]  /*171c0*/  LDSM.16.MT88.4 R4, [R20+0x10000] ;  /* 0x010000001404783b */ /* 0x0000680000004200 */
[----:B------:R-:W2:Y:S01]  /*171d0*/  LDSM.16.MT88.4 R8, [R3+0x12000] ;  /* 0x012000000308783b */ /* 0x000ea20000004200 */
[----:B0-----:R-:W-:-:S05]  /*171e0*/  IADD3 R20, R33, R18, R37 ;  /* 0x0000001221147210 */ /* 0x001fca0007ffe025 */
[----:B------:R-:W-:Y:S01]  /*171f0*/  IMAD.IADD R25, R25, 0x1, R20 ;  /* 0x0000000119197824 */ /* 0x000fe200078e0214 */
[C-C-:B-1----:R-:W-:Y:S02]  /*17200*/  PRMT R12, R4.reuse, 0x6420, R5.reuse ;  /* 0x00006420040c7816 */ /* 0x142fe40000000005 */
[----:B------:R-:W-:Y:S02]  /*17210*/  PRMT R13, R4, 0x7531, R5 ;  /* 0x00007531040d7816 */ /* 0x000fe40000000005 */
[C-C-:B--2---:R-:W-:Y:S02]  /*17220*/  PRMT R4, R8.reuse, 0x6420, R9.reuse ;  /* 0x0000642008047816 */ /* 0x144fe40000000009 */
[----:B------:R-:W-:Y:S01]  /*17230*/  PRMT R5, R8, 0x7531, R9 ;  /* 0x0000753108057816 */ /* 0x000fe20000000009 */
[----:B------:R-:W-:Y:S01]  /*17240*/  VIADD R9, R18, 0x1000 ;  /* 0x0000100012097836 */ /* 0x000fe20000000000 */
[C-C-:B------:R-:W-:Y:S02]  /*17250*/  PRMT R14, R6.reuse, 0x6420, R7.reuse ;  /* 0x00006420060e7816 */ /* 0x140fe40000000007 */
[----:B------:R-:W-:-:S02]  /*17260*/  PRMT R15, R6, 0x7531, R7 ;  /* 0x00007531060f7816 */ /* 0x000fc40000000007 */
[----:B------:R-:W-:Y:S02]  /*17270*/  LOP3.LUT R8, R9, R22, RZ, 0xfc, !PT ;  /* 0x0000001609087212 */ /* 0x000fe400078efcff */
[C-C-:B------:R-:W-:Y:S01]  /*17280*/  PRMT R6, R10.reuse, 0x6420, R11.reuse ;  /* 0x000064200a067816 */ /* 0x140fe2000000000b */
[----:B------:R-:W-:Y:S01]  /*17290*/  STSM.16.M88.4 [R0+0x2000], R12 ;  /* 0x0020000c00007844 */ /* 0x000fe20000000200 */
[----:B------:R-:W-:Y:S01]  /*172a0*/  PRMT R7, R10, 0x7531, R11 ;  /* 0x000075310a077816 */ /* 0x000fe2000000000b */
[----:B------:R-:W-:-:S04]  /*172b0*/  IMAD.IADD R21, R17, 0x1, R8 ;  /* 0x0000000111157824 */ /* 0x000fc800078e0208 */
[----:B------:R-:W-:Y:S04]  /*172c0*/  STSM.16.M88.4 [R0+0x3000], R4 ;  /* 0x0030000400007844 */ /* 0x000fe80000000200 */
[----:B------:R-:W0:Y:S04]  /*172d0*/  LDSM.16.MT88.4 R4, [R21+0x10000] ;  /* 0x010000001504783b */ /* 0x000e280000004200 */
[----:B------:R-:W1:Y:S01]  /*172e0*/  LDSM.16.MT88.4 R8, [R3+0x11000] ;  /* 0x011000000308783b */ /* 0x000e620000004200 */
[C-C-:B0-----:R-:W-:Y:S02]  /*172f0*/  PRMT R12, R4.reuse, 0x6420, R5.reuse ;  /* 0x00006420040c7816 */ /* 0x141fe40000000005 */
[----:B------:R-:W-:-:S02]  /*17300*/  PRMT R13, R4, 0x7531, R5 ;  /* 0x00007531040d7816 */ /* 0x000fc40000000005 */
[C-C-:B-1----:R-:W-:Y:S02]  /*17310*/  PRMT R4, R8.reuse, 0x6420, R9.reuse ;  /* 0x0000642008047816 */ /* 0x142fe40000000009 */
[----:B------:R-:W-:Y:S01]  /*17320*/  PRMT R5, R8, 0x7531, R9 ;  /* 0x0000753108057816 */ /* 0x000fe20000000009 */
[----:B------:R-:W-:Y:S01]  /*17330*/  VIADD R9, R18, 0x3000 ;  /* 0x0000300012097836 */ /* 0x000fe20000000000 */
[C-C-:B------:R-:W-:Y:S02]  /*17340*/  PRMT R14, R6.reuse, 0x6420, R7.reuse ;  /* 0x00006420060e7816 */ /* 0x140fe40000000007 */
[----:B------:R-:W-:Y:S02]  /*17350*/  PRMT R15, R6, 0x7531, R7 ;  /* 0x00007531060f7816 */ /* 0x000fe40000000007 */
[----:B------:R-:W-:Y:S02]  /*17360*/  LOP3.LUT R0, R9, R22, RZ, 0xfc, !PT ;  /* 0x0000001609007212 */ /* 0x000fe400078efcff */
[C-C-:B------:R-:W-:Y:S01]  /*17370*/  PRMT R6, R10.reuse, 0x6420, R11.reuse ;  /* 0x000064200a067816 */ /* 0x140fe2000000000b */
[----:B------:R-:W-:Y:S01]  /*17380*/  STSM.16.M88.4 [R25], R12 ;  /* 0x0000000c19007844 */ /* 0x000fe20000000200 */
[----:B------:R-:W-:Y:S01]  /*17390*/  PRMT R7, R10, 0x7531, R11 ;  /* 0x000075310a077816 */ /* 0x000fe2000000000b */
[----:B------:R-:W-:-:S04]  /*173a0*/  IMAD.IADD R0, R17, 0x1, R0 ;  /* 0x0000000111007824 */ /* 0x000fc800078e0200 */
[----:B------:R-:W-:Y:S04]  /*173b0*/  STSM.16.M88.4 [R25+0x1000], R4 ;  /* 0x0010000419007844 */ /* 0x000fe80000000200 */
[----:B------:R-:W0:Y:S04]  /*173c0*/  LDSM.16.MT88.4 R4, [R0+0x10000] ;  /* 0x010000000004783b */ /* 0x000e280000004200 */
        /* <DEDUP_REMOVED lines=19> */
.L_x_1651:
[----:B-1----:R1:W-:Y:S01]  /*17500*/  SYNCS.ARRIVE.TRANS64.A1T0 RZ, [R2+URZ+0x28450], RZ ;  /* 0x028450ff02ff79a7 */ /* 0x0023e2000810003f */
[----:B------:R-:W-:Y:S06]  /*17510*/  BAR.SYNC.DEFER_BLOCKING 0x2, 0x80 ;  /* 0x0082000000007b1d */ /* 0x000fec0000010000 */
[----:B------:R-:W-:Y:S05]  /*17520*/  @!P0 BRA `(.L_x_1652) ;  /* 0x0000000000048947 */ /* 0x000fea0003800000 */
[----:B------:R-:W-:Y:S01]  /*17530*/  BPT.TRAP 0x1 ;  /* 0x000000040000795c */ /* 0x000fe20000300000 */
.L_x_1652:
[----:B------:R-:W-:Y:S02]  /*17540*/  VIADD R3, R2, 0x28480 ;  /* 0x0002848002037836 */ /* 0x000fe40000000000 */
[----:B------:R-:W-:-:S03]  /*17550*/  VIADD R19, R19, 0x1 ;  /* 0x0000000113137836 */ /* 0x000fc60000000000 */
[----:B------:R-:W-:Y:S02]  /*17560*/  PRMT R3, R34, 0x654, R3 ;  /* 0x0000065422037816 */ /* 0x000fe40000000003 */
[C---:B------:R-:W-:Y:S02]  /*17570*/  ISETP.NE.AND P0, PT, R19.reuse, 0x2, PT ;  /* 0x000000021300780c */ /* 0x040fe40003f05270 */
[----:B------:R2:W-:Y:S02]  /*17580*/  SYNCS.ARRIVE.TRANS64.RED.A1T0 RZ, [R3+URZ], RZ ;  /* 0x000000ff03ff79a7 */ /* 0x0005e4000810043f */
[----:B------:R-:W-:Y:S02]  /*17590*/  SEL R0, RZ, 0x1, P0 ;  /* 0x00000001ff007807 */ /* 0x000fe40000000000 */
[----:B------:R-:W-:Y:S02]  /*175a0*/  SEL R19, R19, RZ, P0 ;  /* 0x000000ff13137207 */ /* 0x000fe40000000000 */
[----:B------:R-:W-:-:S07]  /*175b0*/  LOP3.LUT R23, R23, R0, RZ, 0x3c, !PT ;  /* 0x0000000017177212 */ /* 0x000fce00078e3cff */
.L_x_1593:
[----:B------:R-:W-:Y:S05]  /*175c0*/  BSYNC B7 ;  /* 0x0000000000077941 */ /* 0x000fea0003800000 */
.L_x_1591:
[----:B------:R-:W-:-:S13]  /*175d0*/  LOP3.LUT P0, RZ, R16, 0x20, RZ, 0xc0, !PT ;  /* 0x0000002010ff7812 */ /* 0x000fda000780c0ff */
[----:B------:R-:W-:Y:S05]  /*175e0*/  @!P0 BRA `(.L_x_1653) ;  /* 0x0000000000248947 */ /* 0x000fea0003800000 */
[----:B------:R-:W3:Y:S08]  /*175f0*/  S2UR UR4, SR_CgaCtaId ;  /* 0x00000000000479c3 */ /* 0x000ef00000008800 */
[----:B------:R-:W-:Y:S01]  /*17600*/  BAR.SYNC.DEFER_BLOCKING 0x5, 0x180 ;  /* 0x0146000000007b1d */ /* 0x000fe20000010000 */
[----:B------:R-:W-:Y:S01]  /*17610*/  MOV R17, 0x400 ;  /* 0x0000040000117802 */ /* 0x000fe20000000f00 */
[----:B---3--:R-:W-:-:S05]  /*17620*/  IMAD.U32 R34, RZ, RZ, UR4 ;  /* 0x00000004ff227e24 */ /* 0x008fca000f8e00ff */
[----:B------:R-:W-:-:S05]  /*17630*/  LEA R17, R34, R17, 0x18 ;  /* 0x0000001122117211 */ /* 0x000fca00078ec0ff */
[----:B------:R-:W3:Y:S02]  /*17640*/  LDS.128 R28, [R17+0x284d0] ;  /* 0x0284d000111c7984 */ /* 0x000ee40000000c00 */
[----:B---3--:R-:W-:Y:S01]  /*17650*/  R2UR UR42, R31 ;  /* 0x000000001f2a72ca */ /* 0x008fe200000e0000 */
[----:B------:R-:W-:Y:S06]  /*17660*/  BAR.ARV 0x4, 0x180 ;  /* 0x0106000000007b1d */ /* 0x000fec0000002000 */
[----:B------:R-:W-:Y:S08]  /*17670*/  BRA `(.L_x_1654) ;  /* 0x0000000c00b47947 */ /* 0x000ff00003800000 */
.L_x_1653:
[----:B------:R-:W3:Y:S01]  /*17680*/  S2R R0, SR_TID.X ;  /* 0x0000000000007919 */ /* 0x000ee20000002100 */
[----:B------:R-:W-:Y:S01]  /*17690*/  ULDC UR4, c[0x0][0xc3c] ;  /* 0x00030f0000047ab9 */ /* 0x000fe20000000800 */
[----:B---3--:R-:W-:Y:S01]  /*176a0*/  LOP3.LUT R9, R0, 0x1f, RZ, 0xc0, !PT ;  /* 0x0000001f00097812 */ /* 0x008fe200078ec0ff */
[----:B------:R-:W-:-:S03]  /*176b0*/  IMAD.MOV.U32 R0, RZ, RZ, RZ ;  /* 0x000000ffff007224 */ /* 0x000fc600078e00ff */
[C---:B------:R-:W-:Y:S01]  /*176c0*/  ISETP.NE.AND P0, PT, R9.reuse, 0x1f, PT ;  /* 0x0000001f0900780c */ /* 0x040fe20003f05270 */
[----:B0-----:R-:W-:-:S05]  /*176d0*/  VIADD R7, R9, UR42 ;  /* 0x0000002a09077c36 */ /* 0x001fca0008000000 */
[----:B------:R-:W-:Y:S01]  /*176e0*/  ISETP.GE.OR P1, PT, R7, UR4, !P0 ;  /* 0x0000000407007c0c */ /* 0x000fe2000c726670 */
[----:B------:R-:W-:-:S12]  /*176f0*/  ULDC UR4, c[0x0][0xc3c] ;  /* 0x00030f0000047ab9 */ /* 0x000fd80000000800 */
[----:B-12---:R-:W0:Y:S08]  /*17700*/  @!P1 LDC.64 R2, c[0x0][0xc80] ;  /* 0x00032000ff029b82 */ /* 0x006e300000000a00 */
        /* <DEDUP_REMOVED lines=14> */
[----:B------:R-:W-:Y:S02]  /*177f0*/  IMAD.IADD R7, R4, 0x1, R7 ;  /* 0x0000000104077824 */ /* 0x000fe400078e0207 */
[----:B------:R-:W0:Y:S03]  /*17800*/  LDC R4, c[0x0][0xc38] ;  /* 0x00030e00ff047b82 */ /* 0x000e260000000800 */
[----:B------:R-:W1:Y:S02]  /*17810*/  SHFL.UP PT, R6, R7, 0x2, RZ ;  /* 0x0440000007067989 */ /* 0x000e6400000e00ff */
[----:B-1----:R-:W-:-:S05]  /*17820*/  SEL R6, R6, RZ, P2 ;  /* 0x000000ff06067207 */ /* 0x002fca0001000000 */
[----:B------:R-:W-:Y:S02]  /*17830*/  IMAD.IADD R6, R7, 0x1, R6 ;  /* 0x0000000107067824 */ /* 0x000fe400078e0206 */
[----:B------:R-:W-:Y:S04]  /*17840*/  SHFL.IDX PT, R7, R28, RZ, 0x1f ;  /* 0x00001fff1c077589 */ /* 0x000fe800000e0000 */
[----:B------:R-:W1:Y:S02]  /*17850*/  SHFL.UP PT, R8, R6, 0x4, RZ ;  /* 0x0480000006087989 */ /* 0x000e6400000e00ff */
[----:B-1----:R-:W-:-:S05]  /*17860*/  SEL R3, R8, RZ, P3 ;  /* 0x000000ff08037207 */ /* 0x002fca0001800000 */
[----:B------:R-:W-:Y:S02]  /*17870*/  IMAD.IADD R2, R6, 0x1, R3 ;  /* 0x0000000106027824 */ /* 0x000fe400078e0203 */
[----:B------:R-:W-:Y:S04]  /*17880*/  SHFL.IDX PT, R6, R28, 0x1, 0x1f ;  /* 0x00201f001c067f89 */ /* 0x000fe800000e0000 */
[----:B------:R-:W1:Y:S02]  /*17890*/  SHFL.UP PT, R3, R2, 0x8, RZ ;  /* 0x0500000002037989 */ /* 0x000e6400000e00ff */
[----:B-1----:R-:W-:-:S05]  /*178a0*/  SEL R3, R3, RZ, P4 ;  /* 0x000000ff03037207 */ /* 0x002fca0002000000 */
[----:B------:R-:W-:-:S05]  /*178b0*/  IMAD.IADD R8, R2, 0x1, R3 ;  /* 0x0000000102087824 */ /* 0x000fca00078e0203 */
        /* <DEDUP_REMOVED lines=9> */
.L_x_1657:
        /* <DEDUP_REMOVED lines=38> */
[----:B------:R-:W-:-:S07]  /*17bb0*/  IMAD.MOV.U32 R3, RZ, RZ, R2 ;  /* 0x000000ffff037224 */ /* 0x000fce00078e0002 */
.L_x_1655:
[----:B------:R-:W-:-:S04]  /*17bc0*/  IMAD.IADD R11, R6, 0x1, -R11 ;  /* 0x00000001060b7824 */ /* 0x000fc800078e0a0b */
[----:B------:R-:W-:-:S05]  /*17bd0*/  IMAD R2, R3, R4, R11 ;  /* 0x0000000403027224 */ /* 0x000fca00078e020b */
[----:B------:R-:W-:-:S13]  /*17be0*/  ISETP.GT.AND P0, PT, R2, R7, PT ;  /* 0x000000070200720c */ /* 0x000fda0003f04270 */
[----:B------:R-:W-:Y:S02]  /*17bf0*/  VOTEU.ANY UR5, UPT, !P0 ;  /* 0x0000000000057886 */ /* 0x000fe400040e0100 */
[----:B------:R-:W-:Y:S02]  /*17c00*/  UPOPC UR4, UR5 ;  /* 0x00000005000472bf */ /* 0x000fe40008000000 */
[----:B------:R-:W-:-:S04]  /*17c10*/  ISETP.NE.AND P0, PT, RZ, UR5, PT ;  /* 0x00000005ff007c0c */ /* 0x000fc8000bf05270 */
[----:B------:R-:W-:Y:S02]  /*17c20*/  IMAD.U32 R6, RZ, RZ, UR4 ;  /* 0x00000004ff067e24 */ /* 0x000fe4000f8e00ff */
[----:B------:R-:W-:-:S04]  /*17c30*/  IMAD.U32 R13, RZ, RZ, UR4 ;  /* 0x00000004ff0d7e24 */ /* 0x000fc8000f8e00ff */
[----:B------:R0:W1:Y:S04]  /*17c40*/  SHFL.IDX PT, R6, R5, R6, 0x1f ;  /* 0x00001f0605067589 */ /* 0x00006800000e0000 */
[----:B------:R0:W2:Y:S01]  /*17c50*/  SHFL.IDX PT, R0, R0, R13, 0x1f ;  /* 0x00001f0d00007589 */ /* 0x0000a200000e0000 */
[----:B------:R-:W-:Y:S05]  /*17c60*/  @!P0 BRA `(.L_x_1658) ;  /* 0x00000000000c8947 */ /* 0x000fea0003800000 */
[----:B------:R-:W-:-:S06]  /*17c70*/  UIADD3 UR5, UR4, -0x1, URZ ;  /* 0xffffffff04057890 */ /* 0x000fcc000fffe03f */
[----:B------:R-:W-:-:S05]  /*17c80*/  IMAD.U32 R2, RZ, RZ, UR5 ;  /* 0x00000005ff027e24 */ /* 0x000fca000f8e00ff */
[----:B------:R3:W4:Y:S02]  /*17c90*/  SHFL.IDX PT, R9, R3, R2, 0x1f ;  /* 0x00001f0203097589 */ /* 0x00072400000e0000 */
.L_x_1658:
[----:B-1----:R-:W-:Y:S01]  /*17ca0*/  ISETP.NE.AND P0, PT, R6, 0x1, PT ;  /* 0x000000010600780c */ /* 0x002fe20003f05270 */
[----:B----4-:R-:W-:Y:S01]  /*17cb0*/  IMAD R28, R9, R4, R11 ;  /* 0x00000004091c7224 */ /* 0x010fe200078e020b */
[----:B------:R-:W-:-:S03]  /*17cc0*/  UIADD3 UR42, UR4, UR42, URZ ;  /* 0x0000002a042a7290 */ /* 0x000fc6000fffe03f */
[----:B0-----:R-:W-:-:S08]  /*17cd0*/  IMAD.IADD R5, R7, 0x1, -R28 ;  /* 0x0000000107057824 */ /* 0x001fd000078e0a1c */
[----:B------:R-:W-:Y:S05]  /*17ce0*/  @!P0 BRA `(.L_x_1659) ;  /* 0x0000000000dc8947 */ /* 0x000fea0003800000 */
[----:B--2---:R-:W-:Y:S02]  /*17cf0*/  IABS R4, R0 ;  /* 0x0000000000047213 */ /* 0x004fe40000000000 */
[----:B------:R-:W-:Y:S02]  /*17d00*/  IABS R7, R6 ;  /* 0x0000000600077213 */ /* 0x000fe40000000000 */
[----:B------:R-:W0:Y:S08]  /*17d10*/  I2F.RP R8, R4 ;  /* 0x0000000400087306 */ /* 0x000e300000209400 */
[----:B------:R-:W1:Y:S08]  /*17d20*/  I2F.RP R10, R7 ;  /* 0x00000007000a7306 */ /* 0x000e700000209400 */
[----:B0-----:R-:W3:Y:S08]  /*17d30*/  MUFU.RCP R8, R8 ;  /* 0x0000000800087308 */ /* 0x001ef00000001000 */
[----:B-1----:R-:W-:Y:S01]  /*17d40*/  MUFU.RCP R10, R10 ;  /* 0x0000000a000a7308 */ /* 0x002fe20000001000 */
[----:B---3--:R-:W-:-:S07]  /*17d50*/  VIADD R2, R8, 0xffffffe ;  /* 0x0ffffffe08027836 */ /* 0x008fce0000000000 */
[----:B------:R0:W1:Y:S02]  /*17d60*/  F2I.FTZ.U32.TRUNC.NTZ R3, R2 ;  /* 0x0000000200037305 */ /* 0x000064000021f000 */
[----:B0-----:R-:W-:Y:S02]  /*17d70*/  IMAD.MOV.U32 R2, RZ, RZ, RZ ;  /* 0x000000ffff027224 */ /* 0x001fe400078e00ff */
[----:B-1----:R-:W-:-:S04]  /*17d80*/  IMAD.MOV R9, RZ, RZ, -R3 ;  /* 0x000000ffff097224 */ /* 0x002fc800078e0a03 */
[----:B------:R-:W-:-:S04]  /*17d90*/  IMAD R9, R9, R4, RZ ;  /* 0x0000000409097224 */ /* 0x000fc800078e02ff */
[----:B------:R-:W-:Y:S01]  /*17da0*/  IMAD.HI.U32 R3, R3, R9, R2 ;  /* 0x0000000903037227 */ /* 0x000fe200078e0002 */
[----:B------:R-:W-:Y:S02]  /*17db0*/  IABS R9, R5 ;  /* 0x0000000500097213 */ /* 0x000fe40000000000 */
[----:B------:R-:W-:-:S03]  /*17dc0*/  IABS R2, R0 ;  /* 0x0000000000027213 */ /* 0x000fc60000000000 */
[----:B------:R-:W-:-:S04]  /*17dd0*/  IMAD.HI.U32 R8, R3, R9, RZ ;  /* 0x0000000903087227 */ /* 0x000fc800078e00ff */
[----:B------:R-:W-:Y:S02]  /*17de0*/  IMAD.MOV R2, RZ, RZ, -R2 ;  /* 0x000000ffff027224 */ /* 0x000fe400078e0a02 */
[----:B------:R-:W-:Y:S02]  /*17df0*/  VIADD R3, R10, 0xffffffe ;  /* 0x0ffffffe0a037836 */ /* 0x000fe40000000000 */
[----:B------:R-:W-:-:S04]  /*17e00*/  IMAD R9, R8, R2, R9 ;  /* 0x0000000208097224 */ /* 0x000fc800078e0209 */
[----:B------:R-:W0:Y:S01]  /*17e10*/  F2I.FTZ.U32.TRUNC.NTZ R3, R3 ;  /* 0x0000000300037305 */ /* 0x000e22000021f000 */
[----:B------:R-:W-:-:S13]  /*17e20*/  ISETP.GT.U32.AND P1, PT, R4, R9, PT ;  /* 0x000000090400720c */ /* 0x000fda0003f24070 */
[----:B------:R-:W-:Y:S02]  /*17e30*/  @!P1 IMAD.IADD R9, R9, 0x1, -R4 ;  /* 0x0000000109099824 */ /* 0x000fe400078e0a04 */
[----:B0-----:R-:W-:Y:S02]  /*17e40*/  IMAD.MOV R2, RZ, RZ, -R3 ;  /* 0x000000ffff027224 */ /* 0x001fe400078e0a03 */
[----:B------:R-:W-:Y:S01]  /*17e50*/  @!P1 VIADD R8, R8, 0x1 ;  /* 0x0000000108089836 */ /* 0x000fe20000000000 */
[----:B------:R-:W-:Y:S01]  /*17e60*/  ISETP.GE.U32.AND P0, PT, R9, R4, PT ;  /* 0x000000040900720c */ /* 0x000fe20003f06070 */
[----:B------:R-:W-:Y:S01]  /*17e70*/  IMAD R9, R2, R7, RZ ;  /* 0x0000000702097224 */ /* 0x000fe200078e02ff */
[----:B------:R-:W-:Y:S01]  /*17e80*/  ISETP.NE.AND P1, PT, R0, RZ, PT ;  /* 0x000000ff0000720c */ /* 0x000fe20003f25270 */
[----:B------:R-:W-:-:S04]  /*17e90*/  IMAD.MOV.U32 R2, RZ, RZ, RZ ;  /* 0x000000ffff027224 */ /* 0x000fc800078e00ff */
[----:B------:R-:W-:Y:S01]  /*17ea0*/  IMAD.HI.U32 R4, R3, R9, R2 ;  /* 0x0000000903047227 */ /* 0x000fe200078e0002 */
[----:B------:R-:W-:-:S04]  /*17eb0*/  LOP3.LUT R2, R5, R0, RZ, 0x3c, !PT ;  /* 0x0000000005027212 */ /* 0x000fc800078e3cff */
[----:B------:R-:W-:Y:S01]  /*17ec0*/  ISETP.GE.AND P2, PT, R2, RZ, PT ;  /* 0x000000ff0200720c */ /* 0x000fe20003f46270 */
[----:B------:R-:W-:Y:S01]  /*17ed0*/  @P0 VIADD R8, R8, 0x1 ;  /* 0x0000000108080836 */ /* 0x000fe20000000000 */
[----:B------:R-:W-:-:S05]  /*17ee0*/  IABS R2, R6 ;  /* 0x0000000600027213 */ /* 0x000fca0000000000 */
[----:B------:R-:W-:-:S06]  /*17ef0*/  IMAD.MOV R2, RZ, RZ, -R2 ;  /* 0x000000ffff027224 */ /* 0x000fcc00078e0a02 */
[----:B------:R-:W-:Y:S01]  /*17f00*/  @!P2 IMAD.MOV R8, RZ, RZ, -R8 ;  /* 0x000000ffff08a224 */ /* 0x000fe200078e0a08 */
[----:B------:R-:W-:-:S04]  /*17f10*/  @!P1 LOP3.LUT R8, RZ, R0, RZ, 0x33, !PT ;  /* 0x00000000ff089212 */ /* 0x000fc800078e33ff */
[----:B------:R-:W-:-:S05]  /*17f20*/  IABS R3, R8 ;  /* 0x0000000800037213 */ /* 0x000fca0000000000 */
        /* <DEDUP_REMOVED lines=9> */
[----:B------:R-:W-:-:S04]  /*17fc0*/  IMAD.MOV R2, RZ, RZ, -R8 ;  /* 0x000000ffff027224 */ /* 0x000fc800078e0a08 */
[----:B------:R-:W-:Y:S02]  /*17fd0*/  IMAD R2, R0, R2, R5 ;  /* 0x0000000200027224 */ /* 0x000fe400078e0205 */
[----:B------:R-:W-:-:S06]  /*17fe0*/  @P0 VIADD R4, R4, 0x1 ;  /* 0x0000000104040836 */ /* 0x000fcc0000000000 */
[----:B------:R-:W-:Y:S01]  /*17ff0*/  @!P2 IMAD.MOV R4, RZ, RZ, -R4 ;  /* 0x000000ffff04a224 */ /* 0x000fe200078e0a04 */
[----:B------:R-:W-:-:S05]  /*18000*/  @!P1 LOP3.LUT R4, RZ, R6, RZ, 0x33, !PT ;  /* 0x00000006ff049212 */ /* 0x000fca00078e33ff */
[--C-:B------:R-:W-:Y:S02]  /*18010*/  IMAD.MOV R7, RZ, RZ, -R4.reuse ;  /* 0x000000ffff077224 */ /* 0x100fe400078e0a04 */
[C---:B------:R-:W-:Y:S02]  /*18020*/  IMAD R3, R6.reuse, 0x1000000, R4 ;  /* 0x0100000006037824 */ /* 0x040fe400078e0204 */
[----:B------:R-:W-:-:S04]  /*18030*/  IMAD R6, R6, R7, R8 ;  /* 0x0000000706067224 */ /* 0x000fc800078e0208 */
[----:B------:R-:W-:Y:S01]  /*18040*/  IMAD R30, R6, 0x10000, R3 ;  /* 0x00010000061e7824 */ /* 0x000fe200078e0203 */
[----:B------:R-:W-:Y:S06]  /*18050*/  BRA `(.L_x_1660) ;  /* 0x0000000000f87947 */ /* 0x000fec0003800000 */
.L_x_1659:
[----:B------:R-:W-:Y:S02]  /*18060*/  ULDC.64 UR4, c[0x0][0xc90] ;  /* 0x0003240000047ab9 */ /* 0x000fe40000000a00 */
[----:B------:R-:W-:-:S06]  /*18070*/  UIMAD.WIDE UR4, UR42, 0x4, UR4 ;  /* 0x000000042a0478a5 */ /* 0x000fcc000f8e0204 */
[----:B---3--:R-:W-:Y:S02]  /*18080*/  IMAD.U32 R2, RZ, RZ, UR4 ;  /* 0x00000004ff027e24 */ /* 0x008fe4000f8e00ff */
[----:B------:R-:W-:-:S05]  /*18090*/  IMAD.U32 R3, RZ, RZ, UR5 ;  /* 0x00000005ff037e24 */ /* 0x000fca000f8e00ff */
[----:B------:R0:W2:Y:S02]  /*180a0*/  LDG.E R9, desc[UR36][R2.64] ;  /* 0x0000002402097981 */ /* 0x0000a4000c1e1900 */
[----:B0-----:R-:W-:Y:S02]  /*180b0*/  IMAD.MOV.U32 R2, RZ, RZ, RZ ;  /* 0x000000ffff027224 */ /* 0x001fe400078e00ff */
[----:B--2---:R-:W-:-:S05]  /*180c0*/  IMAD R6, R0, R9, RZ ;  /* 0x0000000900067224 */ /* 0x004fca00078e02ff */
[----:B------:R-:W-:-:S04]  /*180d0*/  IABS R7, R6 ;  /* 0x0000000600077213 */ /* 0x000fc80000000000 */
[----:B------:R-:W0:Y:S08]  /*180e0*/  I2F.RP R8, R7 ;  /* 0x0000000700087306 */ /* 0x000e300000209400 */
[----:B0-----:R-:W0:Y:S02]  /*180f0*/  MUFU.RCP R8, R8 ;  /* 0x0000000800087308 */ /* 0x001e240000001000 */
[----:B0-----:R-:W-:-:S06]  /*18100*/  VIADD R10, R8, 0xffffffe ;  /* 0x0ffffffe080a7836 */ /* 0x001fcc0000000000 */
[----:B------:R-:W0:Y:S02]  /*18110*/  F2I.FTZ.U32.TRUNC.NTZ R3, R10 ;  /* 0x0000000a00037305 */ /* 0x000e24000021f000 */
[----:B0-----:R-:W-:-:S04]  /*18120*/  IMAD.MOV R12, RZ, RZ, -R3 ;  /* 0x000000ffff0c7224 */ /* 0x001fc800078e0a03 */
[----:B------:R-:W-:-:S04]  /*18130*/  IMAD R11, R12, R7, RZ ;  /* 0x000000070c0b7224 */ /* 0x000fc800078e02ff */
[----:B------:R-:W-:Y:S01]  /*18140*/  IMAD.HI.U32 R2, R3, R11, R2 ;  /* 0x0000000b03027227 */ /* 0x000fe200078e0002 */
[----:B------:R-:W-:Y:S02]  /*18150*/  IABS R11, R5 ;  /* 0x00000005000b7213 */ /* 0x000fe40000000000 */
[----:B------:R-:W-:-:S03]  /*18160*/  IABS R3, R6 ;  /* 0x0000000600037213 */ /* 0x000fc60000000000 */
[----:B------:R-:W-:-:S04]  /*18170*/  IMAD.HI.U32 R2, R2, R11, RZ ;  /* 0x0000000b02027227 */ /* 0x000fc800078e00ff */
[----:B------:R-:W-:-:S04]  /*18180*/  IMAD.MOV R3, RZ, RZ, -R3 ;  /* 0x000000ffff037224 */ /* 0x000fc800078e0a03 */
[----:B------:R-:W-:Y:S01]  /*18190*/  IMAD R8, R2, R3, R11 ;  /* 0x0000000302087224 */ /* 0x000fe200078e020b */
[----:B------:R-:W-:-:S04]  /*181a0*/  LOP3.LUT R3, R5, R6, RZ, 0x3c, !PT ;  /* 0x0000000605037212 */ /* 0x000fc800078e3cff */
        /* <DEDUP_REMOVED lines=15> */
[-C--:B------:R-:W-:Y:S02]  /*182a0*/  IABS R8, R4.reuse ;  /* 0x0000000400087213 */ /* 0x080fe40000000000 */
[----:B------:R-:W-:Y:S02]  /*182b0*/  IABS R6, R4 ;  /* 0x0000000400067213 */ /* 0x000fe40000000000 */
[----:B------:R-:W0:Y:S08]  /*182c0*/  I2F.RP R9, R8 ;  /* 0x0000000800097306 */ /* 0x000e300000209400 */
[----:B0-----:R-:W0:Y:S02]  /*182d0*/  MUFU.RCP R9, R9 ;  /* 0x0000000900097308 */ /* 0x001e240000001000 */
[----:B0-----:R-:W-:Y:S01]  /*182e0*/  VIADD R3, R9, 0xffffffe ;  /* 0x0ffffffe09037836 */ /* 0x001fe20000000000 */
[----:B------:R-:W-:-:S05]  /*182f0*/  IABS R9, R5 ;  /* 0x0000000500097213 */ /* 0x000fca0000000000 */
        /* <DEDUP_REMOVED lines=12> */
[----:B------:R-:W-:Y:S02]  /*183c0*/  LOP3.LUT R3, R5, R4, RZ, 0x3c, !PT ;  /* 0x0000000405037212 */ /* 0x000fe400078e3cff */
[----:B------:R-:W-:Y:S02]  /*183d0*/  IADD3 R5, R7, 0x1000000, R5 ;  /* 0x0100000007057810 */ /* 0x000fe40007ffe005 */
[----:B------:R-:W-:-:S07]  /*183e0*/  ISETP.GE.AND P2, PT, R3, RZ, PT ;  /* 0x000000ff0300720c */ /* 0x000fce0003f46270 */
[----:B------:R-:W-:-:S06]  /*183f0*/  @P0 VIADD R2, R2, 0x1 ;  /* 0x0000000102020836 */ /* 0x000fcc0000000000 */
[----:B------:R-:W-:Y:S01]  /*18400*/  @!P2 IMAD.MOV R2, RZ, RZ, -R2 ;  /* 0x000000ffff02a224 */ /* 0x000fe200078e0a02 */
[----:B------:R-:W-:Y:S01]  /*18410*/  @!P1 LOP3.LUT R2, RZ, R4, RZ, 0x33, !PT ;  /* 0x00000004ff029212 */ /* 0x000fe200078e33ff */
[----:B------:R-:W-:-:S04]  /*18420*/  IMAD.MOV R4, RZ, RZ, -R4 ;  /* 0x000000ffff047224 */ /* 0x000fc800078e0a04 */
[----:B------:R-:W-:-:S07]  /*18430*/  IMAD R30, R2, R4, R5 ;  /* 0x00000004021e7224 */ /* 0x000fce00078e0205 */
.L_x_1660:
[----:B------:R-:W-:-:S05]  /*18440*/  LOP3.LUT R29, RZ, R2, RZ, 0x33, !PT ;  /* 0x00000002ff1d7212 */ /* 0x000fca00078e33ff */
[----:B------:R-:W-:Y:S01]  /*18450*/  IMAD.IADD R29, R0, 0x1, R29 ;  /* 0x00000001001d7824 */ /* 0x000fe200078e021d */
[----:B------:R-:W-:Y:S06]  /*18460*/  BRA `(.L_x_1661) ;  /* 0x0000000000107947 */ /* 0x000fec0003800000 */
.L_x_1656:
[----:B------:R-:W-:Y:S01]  /*18470*/  IMAD.MOV.U32 R28, RZ, RZ, R7 ;  /* 0x000000ffff1c7224 */ /* 0x000fe200078e0007 */
[----:B------:R-:W-:Y:S01]  /*18480*/  ULDC UR42, c[0x0][0xc3c] ;  /* 0x00030f00002a7ab9 */ /* 0x000fe20000000800 */
[----:B------:R-:W-:Y:S02]  /*18490*/  IMAD.MOV.U32 R29, RZ, RZ, RZ ;  /* 0x000000ffff1d7224 */ /* 0x000fe400078e00ff */
[----:B------:R-:W-:-:S07]  /*184a0*/  IMAD.MOV.U32 R30, RZ, RZ, RZ ;  /* 0x000000ffff1e7224 */ /* 0x000fce00078e00ff */
.L_x_1661:
        /* <DEDUP_REMOVED lines=10> */
.L_x_1654:
[----:B------:R-:W-:Y:S02]  /*18550*/  ULDC UR4, c[0x0][0xc3c] ;  /* 0x00030f0000047ab9 */ /* 0x000fe40000000800 */
[----:B------:R-:W-:-:S06]  /*18560*/  UISETP.GE.AND UP0, UPT, UR42, UR4, UPT ;  /* 0x000000042a00728c */ /* 0x000fcc000bf06270 */
[----:B------:R-:W-:-:S13]  /*18570*/  PLOP3.LUT P0, PT, PT, PT, UP0, 0x80, 0x0 ;  /* 0x000000000000781c */ /* 0x000fda0003f0f008 */
[----:B------:R-:W-:Y:S05]  /*18580*/  @!P0 BRA `(.L_x_1662) ;  /* 0xffffffa800488947 */ /* 0x000fea000383ffff */
.L_x_1580:
[----:B0-----:R-:W3:Y:S01]  /*18590*/  LDL.LU R0, [R1+0x4] ;  /* 0x0000040001007983 */ /* 0x001ee20000300800 */
[----:B------:R-:W-:Y:S01]  /*185a0*/  BSSY B0, `(.L_x_1663) ;  /* 0x000000b000007945 */ /* 0x000fe20003800000 */
[----:B------:R-:W0:Y:S01]  /*185b0*/  S2R R5, SR_CgaCtaId ;  /* 0x0000000000057919 */ /* 0x000e220000008800 */
[----:B---3--:R-:W-:-:S05]  /*185c0*/  VIADD R0, R0, 0x1 ;  /* 0x0000000100007836 */ /* 0x008fca0000000000 */
[----:B-1----:R-:W-:-:S04]  /*185d0*/  LEA.HI R2, R0, R0, RZ, 0x1 ;  /* 0x0000000000027211 */ /* 0x002fc800078f08ff */
[----:B--2---:R-:W-:Y:S02]  /*185e0*/  LOP3.LUT R3, R2, 0xfffffffe, RZ, 0xc0, !PT ;  /* 0xfffffffe02037812 */ /* 0x004fe400078ec0ff */
[----:B------:R-:W-:-:S03]  /*185f0*/  MOV R2, 0x400 ;  /* 0x0000040000027802 */ /* 0x000fc60000000f00 */
[----:B------:R-:W-:Y:S01]  /*18600*/  IMAD.IADD R0, R0, 0x1, -R3 ;  /* 0x0000000100007824 */ /* 0x000fe200078e0a03 */
[----:B0-----:R-:W-:-:S04]  /*18610*/  LEA R5, R5, R2, 0x18 ;  /* 0x0000000205057211 */ /* 0x001fc800078ec0ff */
[----:B------:R-:W-:-:S04]  /*18620*/  SHF.L.U32 R0, R0, 0x1f, RZ ;  /* 0x0000001f00007819 */ /* 0x000fc800000006ff */
[----:B------:R-:W0:Y:S02]  /*18630*/  SYNCS.PHASECHK.TRANS64.TRYWAIT P0, [R5+URZ+0x28420], R0 ;  /* 0x02842000050075a7 */ /* 0x000e24000800017f */
[----:B0-----:R-:W-:Y:S05]  /*18640*/  @!P0 BRA `(.L_x_1664) ;  /* 0x0000002400fc8947 */ /* 0x001fea0003800000 */
.L_x_1749:
[----:B------:R-:W-:Y:S05]  /*18650*/  BSYNC B0 ;  /* 0x0000000000007941 */ /* 0x000fea0003800000 */
.L_x_1663:
[----:B------:R-:W-:-:S03]  /*18660*/  UMOV UR4, 0xffffffff ;  /* 0xffffffff00047882 */ /* 0x000fc60000000000 */
[----:B------:R-:W-:Y:S05]  /*18670*/  BRA.DIV UR4, `(.L_x_1665) ;  /* 0x0000002a04047947 */ /* 0x000fea000b800000 */
[----:B0-----:R-:W0:Y:S02]  /*18680*/  S2R R0, SR_TID.X ;  /* 0x0000000000007919 */ /* 0x001e240000002100 */
[----:B0-----:R-:W-:-:S04]  /*18690*/  SHF.R.U32.HI R0, RZ, 0x5, R0 ;  /* 0x00000005ff007819 */ /* 0x001fc80000011600 */
[----:B------:R-:W-:-:S05]  /*186a0*/  LOP3.LUT R0, R0, 0x3, RZ, 0xc0, !PT ;  /* 0x0000000300007812 */ /* 0x000fca00078ec0ff */
[----:B------:R0:W1:Y:S02]  /*186b0*/  SHFL.IDX PT, R14, R0, RZ, 0x1f ;  /* 0x00001fff000e7589 */ /* 0x00006400000e0000 */
.L_x_1752:
[----:B-1----:R-:W-:Y:S01]  /*186c0*/  ISETP.NE.AND P0, PT, R14, RZ, PT ;  /* 0x000000ff0e00720c */ /* 0x002fe20003f05270 */
[----:B------:R-:W-:-:S12]  /*186d0*/  BSSY B0, `(.L_x_1666) ;  /* 0x000002e000007945 */ /* 0x000fd80003800000 */
[----:B------:R-:W-:Y:S05]  /*186e0*/  @P0 BRA `(.L_x_1667) ;  /* 0x0000000000b00947 */ /* 0x000fea0003800000 */
[----:B------:R-:W-:-:S03]  /*186f0*/  UMOV UR4, 0xffffffff ;  /* 0xffffffff00047882 */ /* 0x000fc60000000000 */
[----:B------:R-:W-:Y:S05]  /*18700*/  BRA.DIV UR4, `(.L_x_1668) ;  /* 0x0000002a04147947 */ /* 0x000fea000b800000 */
[----:B------:R-:W-:-:S13]  /*18710*/  ELECT P6, URZ, PT ;  /* 0x00000000003f782f */ /* 0x000fda00038c0000 */
.L_x_1755:
        /* <DEDUP_REMOVED lines=8> */
.L_x_1669:
[----:B------:R-:W-:Y:S01]  /*187a0*/  IMAD R3, R19, 0x8, R5 ;  /* 0x0000000813037824 */ /* 0x000fe200078e0205 */
[----:B------:R-:W-:Y:S01]  /*187b0*/  SHF.L.U32 R2, R23, 0x1f, RZ ;  /* 0x0000001f17027819 */ /* 0x000fe200000006ff */
[----:B------:R-:W-:-:S03]  /*187c0*/  VIADD R19, R19, 0x1 ;  /* 0x0000000113137836 */ /* 0x000fc60000000000 */
[----:B------:R-:W0:Y:S02]  /*187d0*/  SYNCS.PHASECHK.TRANS64.TRYWAIT P1, [R3+URZ+0x28440], R2 ;  /* 0x02844002030075a7 */ /* 0x000e24000802017f */
[----:B------:R-:W-:-:S04]  /*187e0*/  ISETP.NE.AND P2, PT, R19, 0x2, PT ;  /* 0x000000021300780c */ /* 0x000fc80003f45270 */
[----:B------:R-:W-:Y:S01]  /*187f0*/  SEL R0, RZ, 0x1, P2 ;  /* 0x00000001ff007807 */ /* 0x000fe20001000000 */
[----:B0-----:R-:W-:Y:S08]  /*18800*/  @!P1 BRA `(.L_x_1670) ;  /* 0x0000002400f49947 */ /* 0x001ff00003800000 */
.L_x_1756:
[----:B------:R-:W-:Y:S02]  /*18810*/  SEL R19, R19, RZ, P2 ;  /* 0x000000ff13137207 */ /* 0x000fe40001000000 */
[----:B------:R-:W-:Y:S01]  /*18820*/  LOP3.LUT R0, R23, R0, RZ, 0x3c, !PT ;  /* 0x0000000017007212 */ /* 0x000fe200078e3cff */
[----:B------:R-:W-:Y:S06]  /*18830*/  @!P0 BRA `(.L_x_1671) ;  /* 0x0000000000048947 */ /* 0x000fec0003800000 */
[----:B------:R-:W-:Y:S01]  /*18840*/  BPT.TRAP 0x1 ;  /* 0x000000040000795c */ /* 0x000fe20000300000 */
.L_x_1671:
[----:B------:R-:W-:Y:S01]  /*18850*/  IMAD R19, R19, 0x8, R5 ;  /* 0x0000000813137824 */ /* 0x000fe200078e0205 */
[----:B------:R-:W-:-:S04]  /*18860*/  SHF.L.U32 R0, R0, 0x1f, RZ ;  /* 0x0000001f00007819 */ /* 0x000fc800000006ff */
[----:B------:R-:W1:Y:S02]  /*18870*/  SYNCS.PHASECHK.TRANS64.TRYWAIT P1, [R19+URZ+0x28440], R0 ;  /* 0x02844000130075a7 */ /* 0x000e64000802017f */
[----:B-1----:R-:W-:Y:S05]  /*18880*/  @!P1 BRA `(.L_x_1672) ;  /* 0x0000002400e89947 */ /* 0x002fea0003800000 */
.L_x_1757:
[----:B------:R-:W-:Y:S05]  /*18890*/  @!P0 BRA `(.L_x_1673) ;  /* 0x0000000000048947 */ /* 0x000fea0003800000 */
[----:B------:R-:W-:Y:S01]  /*188a0*/  BPT.TRAP 0x1 ;  /* 0x000000040000795c */ /* 0x000fe20000300000 */
.L_x_1673:
[----:B------:R-:W2:Y:S02]  /*188b0*/  SYNCS.PHASECHK.TRANS64.TRYWAIT P1, [R3+URZ+0x28460], R2 ;  /* 0x02846002030075a7 */ /* 0x000ea4000802017f */
[----:B--2---:R-:W-:Y:S05]  /*188c0*/  @!P1 BRA `(.L_x_1674) ;  /* 0x0000002400ec9947 */ /* 0x004fea0003800000 */
.L_x_1758:
[----:B------:R-:W-:Y:S05]  /*188d0*/  @!P0 BRA `(.L_x_1675) ;  /* 0x0000000000048947 */ /* 0x000fea0003800000 */
[----:B------:R-:W-:Y:S01]  /*188e0*/  BPT.TRAP 0x1 ;  /* 0x000000040000795c */ /* 0x000fe20000300000 */
.L_x_1675:
[----:B------:R-:W3:Y:S02]  /*188f0*/  SYNCS.PHASECHK.TRANS64.TRYWAIT P1, [R19+URZ+0x28460], R0 ;  /* 0x02846000130075a7 */ /* 0x000ee4000802017f */
[----:B---3--:R-:W-:Y:S05]  /*18900*/  @!P1 BRA `(.L_x_1676) ;  /* 0x0000002400f09947 */ /* 0x008fea0003800000 */
.L_x_1759:
[----:B------:R-:W-:Y:S05]  /*18910*/  @!P0 BRA `(.L_x_1677) ;  /* 0x0000000000048947 */ /* 0x000fea0003800000 */
[----:B------:R-:W-:Y:S01]  /*18920*/  BPT.TRAP 0x1 ;  /* 0x000000040000795c */ /* 0x000fe20000300000 */
.L_x_1677:
[----:B------:R-:W4:Y:S02]  /*18930*/  SYNCS.PHASECHK.TRANS64.TRYWAIT P1, [R3+URZ+0x28480], R2 ;  /* 0x02848002030075a7 */ /* 0x000f24000802017f */
[----:B----4-:R-:W-:Y:S05]  /*18940*/  @!P1 BRA `(.L_x_1678) ;  /* 0x0000002400f49947 */ /* 0x010fea0003800000 */
.L_x_1760:
[----:B------:R-:W-:Y:S05]  /*18950*/  @!P0 BRA `(.L_x_1679) ;  /* 0x0000000000048947 */ /* 0x000fea0003800000 */
[----:B------:R-:W-:Y:S01]  /*18960*/  BPT.TRAP 0x1 ;  /* 0x000000040000795c */ /* 0x000fe20000300000 */
.L_x_1679:
[----:B------:R0:W0:Y:S02]  /*18970*/  SYNCS.PHASECHK.TRANS64.TRYWAIT P0, [R19+URZ+0x28480], R0 ;  /* 0x02848000130075a7 */ /* 0x000024000800017f */
[----:B0-----:R-:W-:Y:S05]  /*18980*/  @!P0 NANOSLEEP.SYNCS 0x989680 ;  /* 0x009896800000895d */ /* 0x001fea0003900000 */
[----:B------:R-:W0:Y:S02]  /*18990*/  @!P0 SYNCS.PHASECHK.TRANS64 P0, [R19+URZ+0x28480], R0 ;  /* 0x02848000130085a7 */ /* 0x000e24000800007f */
[----:B0-----:R-:W-:Y:S05]  /*189a0*/  @!P0 BRA `(.L_x_1679) ;  /* 0xfffffffc00f08947 */ /* 0x001fea000383ffff */
.L_x_1667:
[----:B------:R-:W-:Y:S05]  /*189b0*/  BSYNC B0 ;  /* 0x0000000000007941 */ /* 0x000fea0003800000 */
.L_x_1666:
[----:B------:R-:W-:Y:S05]  /*189c0*/  EXIT ;  /* 0x000000000000794d */ /* 0x000fea0003800000 */
.L_x_1472:
[----:B0-----:R-:W-:-:S04]  /*189d0*/  IMAD.U32 R3, RZ, RZ, UR43 ;  /* 0x0000002bff037e24 */ /* 0x001fc8000f8e00ff */
[----:B------:R0:W1:Y:S03]  /*189e0*/  SYNCS.PHASECHK.TRANS64.TRYWAIT P0, [R3+URZ+0x28400], R0 ;  /* 0x02840000030075a7 */ /* 0x000066000800017f */
[----:B-1----:R-:W-:Y:S05]  /*189f0*/  @!P0 NANOSLEEP.SYNCS 0x989680 ;  /* 0x009896800000895d */ /* 0x002fea0003900000 */
[----:B------:R-:W1:Y:S02]  /*18a00*/  @!P0 SYNCS.PHASECHK.TRANS64 P0, [R3+URZ+0x28400], R0 ;  /* 0x02840000030085a7 */ /* 0x000e64000800007f */
[----:B-1----:R-:W-:Y:S05]  /*18a10*/  @!P0 BRA `(.L_x_1472) ;  /* 0xfffffffc00ec8947 */ /* 0x002fea000383ffff */
[----:B------:R-:W-:Y:S05]  /*18a20*/  BRA `(.L_x_1680) ;  /* 0xfffffe9c00447947 */ /* 0x000fea000383ffff */
.L_x_1476:
[----:B-1----:R-:W-:-:S04]  /*18a30*/  IMAD.U32 R0, RZ, RZ, UR45 ;  /* 0x0000002dff007e24 */ /* 0x002fc8000f8e00ff */
[----:B------:R1:W2:Y:S03]  /*18a40*/  SYNCS.PHASECHK.TRANS64.TRYWAIT P1, [R0+URZ+0x28430], R7 ;  /* 0x02843007000075a7 */ /* 0x0002a6000802017f */
[----:B--2---:R-:W-:Y:S05]  /*18a50*/  @!P1 NANOSLEEP.SYNCS 0x989680 ;  /* 0x009896800000995d */ /* 0x004fea0003900000 */
[----:B------:R-:W2:Y:S02]  /*18a60*/  @!P1 SYNCS.PHASECHK.TRANS64 P1, [R0+URZ+0x28430], R7 ;  /* 0x02843007000095a7 */ /* 0x000ea4000802007f */
[----:B--2---:R-:W-:Y:S05]  /*18a70*/  @!P1 BRA `(.L_x_1476) ;  /* 0xfffffffc00ec9947 */ /* 0x004fea000383ffff */
[----:B------:R-:W-:Y:S05]  /*18a80*/  BRA `(.L_x_1475) ;  /* 0xfffffe9c00707947 */ /* 0x000fea000383ffff */
.L_x_1489:
[----:B---3--:R-:W-:-:S04]  /*18a90*/  IMAD.U32 R8, RZ, RZ, UR45 ;  /* 0x0000002dff087e24 */ /* 0x008fc8000f8e00ff */
[----:B------:R3:W4:Y:S03]  /*18aa0*/  SYNCS.PHASECHK.TRANS64.TRYWAIT P1, [R8+URZ+0x28450], R7 ;  /* 0x02845007080075a7 */ /* 0x000726000802017f */
[----:B----4-:R-:W-:Y:S05]  /*18ab0*/  @!P1 NANOSLEEP.SYNCS 0x989680 ;  /* 0x009896800000995d */ /* 0x010fea0003900000 */
[----:B------:R-:W4:Y:S02]  /*18ac0*/  @!P1 SYNCS.PHASECHK.TRANS64 P1, [R8+URZ+0x28450], R7 ;  /* 0x02845007080095a7 */ /* 0x000f24000802007f */
[----:B----4-:R-:W-:Y:S05]  /*18ad0*/  @!P1 BRA `(.L_x_1489) ;  /* 0xfffffffc00ec9947 */ /* 0x010fea000383ffff */
[----:B------:R-:W-:Y:S05]  /*18ae0*/  BRA `(.L_x_1488) ;  /* 0xfffffeb8005c7947 */ /* 0x000fea000383ffff */
.L_x_1498:
[----:B----4-:R-:W-:-:S04]  /*18af0*/  IMAD.U32 R5, RZ, RZ, UR45 ;  /* 0x0000002dff057e24 */ /* 0x010fc8000f8e00ff */
[----:B------:R4:W0:Y:S03]  /*18b00*/  SYNCS.PHASECHK.TRANS64.TRYWAIT P1, [R5+URZ+0x28430], R8 ;  /* 0x02843008050075a7 */ /* 0x000826000802017f */
[----:B0-----:R-:W-:Y:S05]  /*18b10*/  @!P1 NANOSLEEP.SYNCS 0x989680 ;  /* 0x009896800000995d */ /* 0x001fea0003900000 */
[----:B------:R-:W0:Y:S02]  /*18b20*/  @!P1 SYNCS.PHASECHK.TRANS64 P1, [R5+URZ+0x28430], R8 ;  /* 0x02843008050095a7 */ /* 0x000e24000802007f */
[----:B0-----:R-:W-:Y:S05]  /*18b30*/  @!P1 BRA `(.L_x_1498) ;  /* 0xfffffffc00ec9947 */ /* 0x001fea000383ffff */
[----:B------:R-:W-:Y:S05]  /*18b40*/  BRA `(.L_x_1497) ;  /* 0xfffffebc00987947 */ /* 0x000fea000383ffff */
.L_x_1511:
[----:B--2---:R-:W-:-:S04]  /*18b50*/  IMAD.U32 R7, RZ, RZ, UR45 ;  /* 0x0000002dff077e24 */ /* 0x004fc8000f8e00ff */
[----:B------:R2:W4:Y:S03]  /*18b60*/  SYNCS.PHASECHK.TRANS64.TRYWAIT P1, [R7+URZ+0x28450], R8 ;  /* 0x02845008070075a7 */ /* 0x000526000802017f */
[----:B----4-:R-:W-:Y:S05]  /*18b70*/  @!P1 NANOSLEEP.SYNCS 0x989680 ;  /* 0x009896800000995d */ /* 0x010fea0003900000 */
[----:B------:R-:W4:Y:S02]  /*18b80*/  @!P1 SYNCS.PHASECHK.TRANS64 P1, [R7+URZ+0x28450], R8 ;  /* 0x02845008070095a7 */ /* 0x000f24000802007f */
[----:B----4-:R-:W-:Y:S05]  /*18b90*/  @!P1 BRA `(.L_x_1511) ;  /* 0xfffffffc00ec9947 */ /* 0x010fea000383ffff */
[----:B------:R-:W-:Y:S05]  /*18ba0*/  BRA `(.L_x_1510) ;  /* 0xfffffee000507947 */ /* 0x000fea000383ffff */
.L_x_1521:
[----:B--2---:R-:W-:-:S04]  /*18bb0*/  IMAD.U32 R5, RZ, RZ, UR43 ;  /* 0x0000002bff057e24 */ /* 0x004fc8000f8e00ff */
[----:B------:R2:W3:Y:S03]  /*18bc0*/  SYNCS.PHASECHK.TRANS64.TRYWAIT P1, [R5+URZ+0x28430], R6 ;  /* 0x02843006050075a7 */ /* 0x0004e6000802017f */
[----:B---3--:R-:W-:Y:S05]  /*18bd0*/  @!P1 NANOSLEEP.SYNCS 0x989680 ;  /* 0x009896800000995d */ /* 0x008fea0003900000 */
[----:B------:R-:W3:Y:S02]  /*18be0*/  @!P1 SYNCS.PHASECHK.TRANS64 P1, [R5+URZ+0x28430], R6 ;  /* 0x02843006050095a7 */ /* 0x000ee4000802007f */
[----:B---3--:R-:W-:Y:S05]  /*18bf0*/  @!P1 BRA `(.L_x_1521) ;  /* 0xfffffffc00ec9947 */ /* 0x008fea000383ffff */
[----:B------:R-:W-:Y:S05]  /*18c00*/  BRA `(.L_x_1520) ;  /* 0xfffffee4009c7947 */ /* 0x000fea000383ffff */
.L_x_1526:
[----:B---3--:R-:W-:-:S04]  /*18c10*/  IMAD.U32 R11, RZ, RZ, UR43 ;  /* 0x0000002bff0b7e24 */ /* 0x008fc8000f8e00ff */
[----:B------:R3:W4:Y:S03]  /*18c20*/  SYNCS.PHASECHK.TRANS64.TRYWAIT P1, [R11+URZ+0x28450], R6 ;  /* 0x028450060b0075a7 */ /* 0x000726000802017f */
[----:B----4-:R-:W-:Y:S05]  /*18c30*/  @!P1 NANOSLEEP.SYNCS 0x989680 ;  /* 0x009896800000995d */ /* 0x010fea0003900000 */
[----:B------:R-:W4:Y:S02]  /*18c40*/  @!P1 SYNCS.PHASECHK.TRANS64 P1, [R11+URZ+0x28450], R6 ;  /* 0x028450060b0095a7 */ /* 0x000f24000802007f */
[----:B----4-:R-:W-:Y:S05]  /*18c50*/  @!P1 BRA `(.L_x_1526) ;  /* 0xfffffffc00ec9947 */ /* 0x010fea000383ffff */
[----:B------:R-:W-:Y:S05]  /*18c60*/  BRA `(.L_x_1525) ;  /* 0xfffffef800f87947 */ /* 0x000fea000383ffff */
.L_x_1533:
[----:B--2---:R-:W-:-:S04]  /*18c70*/  IMAD.U32 R5, RZ, RZ, UR44 ;  /* 0x0000002cff057e24 */ /* 0x004fc8000f8e00ff */
[----:B------:R2:W3:Y:S03]  /*18c80*/  SYNCS.PHASECHK.TRANS64.TRYWAIT P1, [R5+URZ+0x28430], R8 ;  /* 0x02843008050075a7 */ /* 0x0004e6000802017f */
[----:B---3--:R-:W-:Y:S05]  /*18c90*/  @!P1 NANOSLEEP.SYNCS 0x989680 ;  /* 0x009896800000995d */ /* 0x008fea0003900000 */
[----:B------:R-:W3:Y:S02]  /*18ca0*/  @!P1 SYNCS.PHASECHK.TRANS64 P1, [R5+URZ+0x28430], R8 ;  /* 0x02843008050095a7 */ /* 0x000ee4000802007f */
[----:B---3--:R-:W-:Y:S05]  /*18cb0*/  @!P1 BRA `(.L_x_1533) ;  /* 0xfffffffc00ec9947 */ /* 0x008fea000383ffff */
[----:B------:R-:W-:Y:S05]  /*18cc0*/  BRA `(.L_x_1532) ;  /* 0xfffffefc00a47947 */ /* 0x000fea000383ffff */
.L_x_1546:
[----:B---3--:R-:W-:-:S04]  /*18cd0*/  IMAD.U32 R7, RZ, RZ, UR44 ;  /* 0x0000002cff077e24 */ /* 0x008fc8000f8e00ff */
[----:B------:R3:W4:Y:S03]  /*18ce0*/  SYNCS.PHASECHK.TRANS64.TRYWAIT P1, [R7+URZ+0x28450], R8 ;  /* 0x02845008070075a7 */ /* 0x000726000802017f */
[----:B----4-:R-:W-:Y:S05]  /*18cf0*/  @!P1 NANOSLEEP.SYNCS 0x989680 ;  /* 0x009896800000995d */ /* 0x010fea0003900000 */
[----:B------:R-:W4:Y:S02]  /*18d00*/  @!P1 SYNCS.PHASECHK.TRANS64 P1, [R7+URZ+0x28450], R8 ;  /* 0x02845008070095a7 */ /* 0x000f24000802007f */
[----:B----4-:R-:W-:Y:S05]  /*18d10*/  @!P1 BRA `(.L_x_1546) ;  /* 0xfffffffc00ec9947 */ /* 0x010fea000383ffff */
[----:B------:R-:W-:Y:S05]  /*18d20*/  BRA `(.L_x_1545) ;  /* 0xffffff2000587947 */ /* 0x000fea000383ffff */
.L_x_1602:
[----:B------:R-:W0:Y:S01]  /*18d30*/  S2R R18, SR_TID.X ;  /* 0x0000000000127919 */ /* 0x000e220000002100 */
[----:B------:R-:W-:Y:S02]  /*18d40*/  IMAD.MOV.U32 R12, RZ, RZ, RZ ;  /* 0x000000ffff0c7224 */ /* 0x000fe400078e00ff */
[----:B------:R-:W-:Y:S02]  /*18d50*/  IMAD.MOV.U32 R11, RZ, RZ, 0x1f ;  /* 0x0000001fff0b7424 */ /* 0x000fe400078e00ff */
[----:B------:R-:W-:Y:S01]  /*18d60*/  IMAD.MOV.U32 R15, RZ, RZ, -0x1 ;  /* 0xffffffffff0f7424 */ /* 0x000fe200078e00ff */
[----:B0-----:R-:W-:-:S04]  /*18d70*/  SHF.R.U32.HI R18, RZ, 0x5, R18 ;  /* 0x00000005ff127819 */ /* 0x001fc80000011612 */
[----:B------:R-:W-:-:S05]  /*18d80*/  LOP3.LUT R18, R18, 0x3, RZ, 0xc0, !PT ;  /* 0x0000000312127812 */ /* 0x000fca00078ec0ff */
[----:B------:R-:W-:-:S07]  /*18d90*/  IMAD.MOV.U32 R13, RZ, RZ, R18 ;  /* 0x000000ffff0d7224 */ /* 0x000fce00078e0012 */
[----:B-----5:R-:W-:Y:S05]  /*18da0*/  WARPSYNC.COLLECTIVE R15, `(.L_x_1681) ;  /* 0x000000000f087348 */ /* 0x020fea0003c00000 */
[----:B------:R0:W1:Y:S02]  /*18db0*/  SHFL.IDX P6, R14, R13, R12, R11 ;  /* 0x0000000c0d0e7389 */ /* 0x00006400000c000b */
[----:B01---5:R-:W-:Y:S01]  /*18dc0*/  ENDCOLLECTIVE ;  /* 0x000000000000791b */ /* 0x023fe20003800000 */
.L_x_1681:
[----:B------:R-:W-:Y:S05]  /*18dd0*/  BRA `(.L_x_1682) ;  /* 0xffffffb400fc7947 */ /* 0x000fea000383ffff */
.L_x_1605:
[----:B0-----:R0:W1:Y:S02]  /*18de0*/  SYNCS.PHASECHK.TRANS64.TRYWAIT P0, [R0+URZ+0x28480], R21 ;  /* 0x02848015000075a7 */ /* 0x001064000800017f */
[----:B-1----:R-:W-:Y:S05]  /*18df0*/  @!P0 NANOSLEEP.SYNCS 0x989680 ;  /* 0x009896800000895d */ /* 0x002fea0003900000 */
[----:B------:R-:W1:Y:S02]  /*18e00*/  @!P0 SYNCS.PHASECHK.TRANS64 P0, [R0+URZ+0x28480], R21 ;  /* 0x02848015000085a7 */ /* 0x000e64000800007f */
[----:B-1----:R-:W-:Y:S05]  /*18e10*/  @!P0 BRA `(.L_x_1605) ;  /* 0xfffffffc00f08947 */ /* 0x002fea000383ffff */
[----:B------:R-:W-:Y:S05]  /*18e20*/  BRA `(.L_x_1683) ;  /* 0xffffffb8000c7947 */ /* 0x000fea000383ffff */
.L_x_1606:
        /* <DEDUP_REMOVED lines=8> */
.L_x_1685:
[----:B------:R-:W-:Y:S05]  /*18eb0*/  BSYNC B0 ;  /* 0x0000000000007941 */ /* 0x000fea0003800000 */
.L_x_1684:
[----:B------:R-:W-:Y:S01]  /*18ec0*/  IMAD.MOV.U32 R13, RZ, RZ, R7 ;  /* 0x000000ffff0d7224 */ /* 0x000fe200078e0007 */
[C---:B------:R-:W-:Y:S01]  /*18ed0*/  ISETP.GE.AND P2, PT, R32.reuse, R31, PT ;  /* 0x0000001f2000720c */ /* 0x040fe20003f46270 */
[----:B------:R-:W-:Y:S01]  /*18ee0*/  IMAD.MOV.U32 R12, RZ, RZ, RZ ;  /* 0x000000ffff0c7224 */ /* 0x000fe200078e00ff */
[----:B------:R-:W-:Y:S01]  /*18ef0*/  LOP3.LUT R30, R32, 0x80, RZ, 0xfc, !PT ;  /* 0x00000080201e7812 */ /* 0x000fe200078efcff */
[----:B------:R-:W-:Y:S01]  /*18f00*/  IMAD.MOV.U32 R11, RZ, RZ, 0x181f ;  /* 0x0000181fff0b7424 */ /* 0x000fe200078e00ff */
[C---:B------:R-:W-:Y:S01]  /*18f10*/  ISETP.LT.OR P1, PT, R8.reuse, 0x1, P2 ;  /* 0x000000010800780c */ /* 0x040fe20001721670 */
[----:B------:R-:W-:Y:S01]  /*18f20*/  IMAD.MOV.U32 R15, RZ, RZ, -0x1 ;  /* 0xffffffffff0f7424 */ /* 0x000fe200078e00ff */
[C---:B------:R-:W-:Y:S01]  /*18f30*/  ISETP.GE.AND P3, PT, R8.reuse, 0x11, PT ;  /* 0x000000110800780c */ /* 0x040fe20003f66270 */
[----:B------:R-:W-:Y:S01]  /*18f40*/  IMAD.MOV.U32 R3, RZ, RZ, R14 ;  /* 0x000000ffff037224 */ /* 0x000fe200078e000e */
[----:B------:R-:W-:Y:S01]  /*18f50*/  ISETP.GE.AND P5, PT, R8, 0x31, PT ;  /* 0x000000310800780c */ /* 0x000fe20003fa6270 */
[----:B------:R-:W-:-:S12]  /*18f60*/  IMAD.IADD R4, R17, 0x1, R4 ;  /* 0x0000000111047824 */ /* 0x000fd800078e0204 */
[----:B------:R-:W-:Y:S05]  /*18f70*/  WARPSYNC.COLLECTIVE R15, `(.L_x_1686) ;  /* 0x000000000f087348 */ /* 0x000fea0003c00000 */
[----:B------:R0:W1:Y:S02]  /*18f80*/  SHFL.IDX P6, R14, R13, R12, R11 ;  /* 0x0000000c0d0e7389 */ /* 0x00006400000c000b */
[----:B01----:R-:W-:Y:S01]  /*18f90*/  ENDCOLLECTIVE ;  /* 0x000000000000791b */ /* 0x003fe20003800000 */
.L_x_1686:
[----:B------:R-:W-:Y:S02]  /*18fa0*/  IMAD.MOV.U32 R13, RZ, RZ, R9 ;  /* 0x000000ffff0d7224 */ /* 0x000fe400078e0009 */
[----:B------:R-:W-:Y:S02]  /*18fb0*/  IMAD.MOV.U32 R12, RZ, RZ, 0x1 ;  /* 0x00000001ff0c7424 */ /* 0x000fe400078e00ff */
[----:B------:R-:W-:-:S07]  /*18fc0*/  IMAD.MOV.U32 R2, RZ, RZ, R14 ;  /* 0x000000ffff027224 */ /* 0x000fce00078e000e */
[----:B------:R-:W-:Y:S05]  /*18fd0*/  WARPSYNC.COLLECTIVE R15, `(.L_x_1687) ;  /* 0x000000000f087348 */ /* 0x000fea0003c00000 */
[----:B------:R0:W1:Y:S02]  /*18fe0*/  SHFL.IDX P6, R14, R13, R12, R11 ;  /* 0x0000000c0d0e7389 */ /* 0x00006400000c000b */
[----:B01----:R-:W-:Y:S01]  /*18ff0*/  ENDCOLLECTIVE ;  /* 0x000000000000791b */ /* 0x003fe20003800000 */
.L_x_1687:
        /* <DEDUP_REMOVED lines=14> */
.L_x_1688:
[----:B------:R-:W-:Y:S02]  /*190e0*/  IMAD.MOV.U32 R13, RZ, RZ, R9 ;  /* 0x000000ffff0d7224 */ /* 0x000fe400078e0009 */
[----:B------:R-:W-:Y:S02]  /*190f0*/  IMAD.MOV.U32 R12, RZ, RZ, 0x2 ;  /* 0x00000002ff0c7424 */ /* 0x000fe400078e00ff */
[----:B------:R-:W-:-:S07]  /*19100*/  IMAD.MOV.U32 R2, RZ, RZ, R14 ;  /* 0x000000ffff027224 */ /* 0x000fce00078e000e */
[----:B------:R-:W-:Y:S05]  /*19110*/  WARPSYNC.COLLECTIVE R15, `(.L_x_1689) ;  /* 0x000000000f087348 */ /* 0x000fea0003c00000 */
[----:B------:R0:W1:Y:S02]  /*19120*/  SHFL.IDX P6, R14, R13, R12, R11 ;  /* 0x0000000c0d0e7389 */ /* 0x00006400000c000b */
[----:B01----:R-:W-:Y:S01]  /*19130*/  ENDCOLLECTIVE ;  /* 0x000000000000791b */ /* 0x003fe20003800000 */
.L_x_1689:
        /* <DEDUP_REMOVED lines=14> */
.L_x_1690:
[----:B------:R-:W-:Y:S02]  /*19220*/  IMAD.MOV.U32 R13, RZ, RZ, R9 ;  /* 0x000000ffff0d7224 */ /* 0x000fe400078e0009 */
[----:B------:R-:W-:Y:S02]  /*19230*/  IMAD.MOV.U32 R12, RZ, RZ, 0x3 ;  /* 0x00000003ff0c7424 */ /* 0x000fe400078e00ff */
[----:B------:R-:W-:-:S07]  /*19240*/  IMAD.MOV.U32 R2, RZ, RZ, R14 ;  /* 0x000000ffff027224 */ /* 0x000fce00078e000e */
[----:B------:R-:W-:Y:S05]  /*19250*/  WARPSYNC.COLLECTIVE R15, `(.L_x_1691) ;  /* 0x000000000f087348 */ /* 0x000fea0003c00000 */
[----:B------:R0:W1:Y:S02]  /*19260*/  SHFL.IDX P6, R14, R13, R12, R11 ;  /* 0x0000000c0d0e7389 */ /* 0x00006400000c000b */
[----:B01----:R-:W-:Y:S01]  /*19270*/  ENDCOLLECTIVE ;  /* 0x000000000000791b */ /* 0x003fe20003800000 */
.L_x_1691:
        /* <DEDUP_REMOVED lines=13> */
.L_x_1692:
[----:B------:R-:W-:Y:S01]  /*19350*/  @!PT LDS RZ, [RZ] ;  /* 0x00000000fffff984 */ /* 0x000fe20000000800 */
[----:B------:R-:W-:Y:S01]  /*19360*/  @!PT LDS RZ, [RZ] ;  /* 0x00000000fffff984 */ /* 0x000fe20000000800 */
[----:B------:R-:W-:Y:S01]  /*19370*/  @!PT LDS RZ, [RZ] ;  /* 0x00000000fffff984 */ /* 0x000fe20000000800 */
[----:B------:R0:W-:Y:S01]  /*19380*/  LDGSTS.E.BYPASS.LTC128B.128 [R4+0x13000], desc[UR36][R2.64+0x80], !P1 ;  /* 0x1300008002047fae */ /* 0x0001e2000c901d64 */
[----:B------:R-:W-:Y:S01]  /*19390*/  ISETP.GE.AND P1, PT, R8, 0x21, PT ;  /* 0x000000210800780c */ /* 0x000fe20003f26270 */
[----:B0-----:R-:W-:Y:S01]  /*193a0*/  IMAD.MOV.U32 R2, RZ, RZ, R14 ;  /* 0x000000ffff027224 */ /* 0x001fe200078e000e */
[----:B------:R-:W-:Y:S11]  /*193b0*/  BRA `(.L_x_1693) ;  /* 0xffffffb400987947 */ /* 0x000ff6000383ffff */
.L_x_1611:
[----:B----4-:R4:W0:Y:S02]  /*193c0*/  SYNCS.PHASECHK.TRANS64.TRYWAIT P0, [R0+URZ+0x28440], R21 ;  /* 0x02844015000075a7 */ /* 0x010824000800017f */
[----:B0-----:R-:W-:Y:S05]  /*193d0*/  @!P0 NANOSLEEP.SYNCS 0x989680 ;  /* 0x009896800000895d */ /* 0x001fea0003900000 */
[----:B------:R-:W0:Y:S02]  /*193e0*/  @!P0 SYNCS.PHASECHK.TRANS64 P0, [R0+URZ+0x28440], R21 ;  /* 0x02844015000085a7 */ /* 0x000e24000800007f */
[----:B0-----:R-:W-:Y:S05]  /*193f0*/  @!P0 BRA `(.L_x_1611) ;  /* 0xfffffffc00f08947 */ /* 0x001fea000383ffff */
[----:B------:R-:W-:Y:S05]  /*19400*/  BRA `(.L_x_1694) ;  /* 0xffffffb400f07947 */ /* 0x000fea000383ffff */
.L_x_1612:
[----:B------:R-:W-:Y:S01]  /*19410*/  BSSY B0, `(.L_x_1695) ;  /* 0x0000008000007945 */ /* 0x000fe20003800000 */
[----:B------:R-:W-:Y:S02]  /*19420*/  IMAD.MOV.U32 R13, RZ, RZ, R6 ;  /* 0x000000ffff0d7224 */ /* 0x000fe400078e0006 */
[----:B------:R-:W-:Y:S02]  /*19430*/  IMAD.MOV.U32 R12, RZ, RZ, RZ ;  /* 0x000000ffff0c7224 */ /* 0x000fe400078e00ff */
[----:B------:R-:W-:Y:S02]  /*19440*/  IMAD.MOV.U32 R11, RZ, RZ, 0x181f ;  /* 0x0000181fff0b7424 */ /* 0x000fe400078e00ff */
[----:B------:R-:W-:-:S07]  /*19450*/  IMAD.MOV.U32 R15, RZ, RZ, -0x1 ;  /* 0xffffffffff0f7424 */ /* 0x000fce00078e00ff */
[----:B0--34-:R-:W-:Y:S05]  /*19460*/  WARPSYNC.COLLECTIVE R15, `(.L_x_1696) ;  /* 0x000000000f087348 */ /* 0x019fea0003c00000 */
[----:B------:R1:W2:Y:S02]  /*19470*/  SHFL.IDX P6, R14, R13, R12, R11 ;  /* 0x0000000c0d0e7389 */ /* 0x0002a400000c000b */
[----:B01234-:R-:W-:Y:S01]  /*19480*/  ENDCOLLECTIVE ;  /* 0x000000000000791b */ /* 0x01ffe20003800000 */
.L_x_1696:
[----:B------:R-:W-:Y:S05]  /*19490*/  BSYNC B0 ;  /* 0x0000000000007941 */ /* 0x000fea0003800000 */
.L_x_1695:
        /* <DEDUP_REMOVED lines=8> */
.L_x_1697:
        /* <DEDUP_REMOVED lines=13> */
.L_x_1698:
        /* <DEDUP_REMOVED lines=10> */
.L_x_1699:
[----:B------:R-:W-:Y:S02]  /*19690*/  IMAD.MOV.U32 R13, RZ, RZ, R6 ;  /* 0x000000ffff0d7224 */ /* 0x000fe400078e0006 */
[----:B------:R-:W-:Y:S01]  /*196a0*/  IMAD.MOV.U32 R12, RZ, RZ, 0x2 ;  /* 0x00000002ff0c7424 */ /* 0x000fe200078e00ff */
[----:B------:R-:W-:-:S05]  /*196b0*/  @P3 IADD3 R14, P0, R32, R14, RZ ;  /* 0x0000000e200e3210 */ /* 0x000fca0007f1e0ff */
[----:B------:R-:W-:Y:S02]  /*196c0*/  @P3 IMAD.X R7, RZ, RZ, R2, P0 ;  /* 0x000000ffff073224 */ /* 0x000fe400000e0602 */
[----:B------:R-:W-:-:S07]  /*196d0*/  @P3 IMAD.MOV.U32 R2, RZ, RZ, R14 ;  /* 0x000000ffff023224 */ /* 0x000fce00078e000e */
[----:B------:R-:W-:Y:S05]  /*196e0*/  WARPSYNC.COLLECTIVE R15, `(.L_x_1700) ;  /* 0x000000000f087348 */ /* 0x000fea0003c00000 */
[----:B------:R0:W1:Y:S02]  /*196f0*/  SHFL.IDX P6, R14, R13, R12, R11 ;  /* 0x0000000c0d0e7389 */ /* 0x00006400000c000b */
[----:B01----:R-:W-:Y:S01]  /*19700*/  ENDCOLLECTIVE ;  /* 0x000000000000791b */ /* 0x003fe20003800000 */
.L_x_1700:
[----:B------:R-:W-:-:S05]  /*19710*/  @P3 IMAD.MOV.U32 R3, RZ, RZ, R7 ;  /* 0x000000ffff033224 */ /* 0x000fca00078e0007 */
[----:B------:R-:W-:Y:S01]  /*19720*/  @!PT LDS RZ, [RZ] ;  /* 0x00000000fffff984 */ /* 0x000fe20000000800 */
[----:B------:R-:W-:Y:S01]  /*19730*/  @!PT LDS RZ, [RZ] ;  /* 0x00000000fffff984 */ /* 0x000fe20000000800 */
[----:B------:R-:W-:Y:S01]  /*19740*/  @!PT LDS RZ, [RZ] ;  /* 0x00000000fffff984 */ /* 0x000fe20000000800 */
[----:B------:R-:W-:Y:S04]  /*19750*/  @P3 LDGSTS.E.BYPASS.LTC128B.128 [R4+0x20800], desc[UR36][R2.64], !P4 ;  /* 0x2080000002043fae */ /* 0x000fe8000e101d64 */
[----:B------:R0:W-:Y:S01]  /*19760*/  @P3 LDGSTS.E.BYPASS.LTC128B.128 [R4+0x22800], desc[UR36][R2.64+0x80], !P2 ;  /* 0x2280008002043fae */ /* 0x0001e2000d101d64 */
[----:B------:R-:W-:Y:S02]  /*19770*/  IMAD.MOV.U32 R13, RZ, RZ, R5 ;  /* 0x000000ffff0d7224 */ /* 0x000fe400078e0005 */
[----:B0-----:R-:W-:-:S07]  /*19780*/  IMAD.MOV.U32 R2, RZ, RZ, R14 ;  /* 0x000000ffff027224 */ /* 0x001fce00078e000e */
[----:B------:R-:W-:Y:S05]  /*19790*/  WARPSYNC.COLLECTIVE R15, `(.L_x_1701) ;  /* 0x000000000f087348 */ /* 0x000fea0003c00000 */
[----:B------:R0:W1:Y:S02]  /*197a0*/  SHFL.IDX P6, R14, R13, R12, R11 ;  /* 0x0000000c0d0e7389 */ /* 0x00006400000c000b */
[----:B01----:R-:W-:Y:S01]  /*197b0*/  ENDCOLLECTIVE ;  /* 0x000000000000791b */ /* 0x003fe20003800000 */
.L_x_1701:
        /* <DEDUP_REMOVED lines=8> */
.L_x_1702:
[----:B------:R-:W-:-:S05]  /*19840*/  @P1 IMAD.MOV.U32 R3, RZ, RZ, R7 ;  /* 0x000000ffff031224 */ /* 0x000fca00078e0007 */
[----:B------:R-:W-:Y:S01]  /*19850*/  @!PT LDS RZ, [RZ] ;  /* 0x00000000fffff984 */ /* 0x000fe20000000800 */
[----:B------:R-:W-:Y:S01]  /*19860*/  @!PT LDS RZ, [RZ] ;  /* 0x00000000fffff984 */ /* 0x000fe20000000800 */
[----:B------:R-:W-:Y:S01]  /*19870*/  @!PT LDS RZ, [RZ] ;  /* 0x00000000fffff984 */ /* 0x000fe20000000800 */
[----:B------:R0:W-:Y:S04]  /*19880*/  @P1 LDGSTS.E.BYPASS.LTC128B.128 [R4+0x21000], desc[UR36][R2.64], !P4 ;  /* 0x2100000002041fae */ /* 0x0001e8000e101d64 */
[----:B------:R0:W-:Y:S01]  /*19890*/  @P1 LDGSTS.E.BYPASS.LTC128B.128 [R4+0x23000], desc[UR36][R2.64+0x80], !P2 ;  /* 0x2300008002041fae */ /* 0x0001e2000d101d64 */
[----:B------:R-:W-:Y:S02]  /*198a0*/  IMAD.MOV.U32 R13, RZ, RZ, R5 ;  /* 0x000000ffff0d7224 */ /* 0x000fe400078e0005 */
[----:B------:R-:W-:-:S07]  /*198b0*/  IMAD.MOV.U32 R6, RZ, RZ, R14 ;  /* 0x000000ffff067224 */ /* 0x000fce00078e000e */
[----:B0-----:R-:W-:Y:S05]  /*198c0*/  WARPSYNC.COLLECTIVE R15, `(.L_x_1703) ;  /* 0x000000000f087348 */ /* 0x001fea0003c00000 */
[----:B------:R1:W2:Y:S02]  /*198d0*/  SHFL.IDX P6, R14, R13, R12, R11 ;  /* 0x0000000c0d0e7389 */ /* 0x0002a400000c000b */
[----:B012---:R-:W-:Y:S01]  /*198e0*/  ENDCOLLECTIVE ;  /* 0x000000000000791b */ /* 0x007fe20003800000 */
.L_x_1703:
[----:B------:R-:W-:Y:S05]  /*198f0*/  BRA `(.L_x_1704) ;  /* 0xffffffb400707947 */ /* 0x000fea000383ffff */
.L_x_1617:
[----:B------:R-:W-:Y:S02]  /*19900*/  IMAD.MOV.U32 R13, RZ, RZ, R5 ;  /* 0x000000ffff0d7224 */ /* 0x000fe400078e0005 */
[----:B------:R-:W-:Y:S02]  /*19910*/  IMAD.MOV.U32 R12, RZ, RZ, RZ ;  /* 0x000000ffff0c7224 */ /* 0x000fe400078e00ff */
[----:B------:R-:W-:Y:S02]  /*19920*/  IMAD.MOV.U32 R11, RZ, RZ, 0x181f ;  /* 0x0000181fff0b7424 */ /* 0x000fe400078e00ff */
[----:B------:R-:W-:Y:S02]  /*19930*/  IMAD.MOV.U32 R15, RZ, RZ, -0x1 ;  /* 0xffffffffff0f7424 */ /* 0x000fe400078e00ff */
[----:B------:R-:W-:Y:S02]  /*19940*/  IMAD R4, R6, UR43, RZ ;  /* 0x0000002b06047c24 */ /* 0x000fe4000f8e02ff */
[----:B------:R-:W-:-:S07]  /*19950*/  IMAD.IADD R26, R10, 0x1, R26 ;  /* 0x000000010a1a7824 */ /* 0x000fce00078e021a */
[----:B-----5:R-:W-:Y:S05]  /*19960*/  WARPSYNC.COLLECTIVE R15, `(.L_x_1705) ;  /* 0x000000000f087348 */ /* 0x020fea0003c00000 */
[----:B------:R0:W1:Y:S02]  /*19970*/  SHFL.IDX P6, R14, R13, R12, R11 ;  /* 0x0000000c0d0e7389 */ /* 0x00006400000c000b */
[----:B01---5:R-:W-:Y:S01]  /*19980*/  ENDCOLLECTIVE ;  /* 0x000000000000791b */ /* 0x023fe20003800000 */
.L_x_1705:
[C---:B------:R-:W-:Y:S01]  /*19990*/  VIADD R7, R26.reuse, 0x10 ;  /* 0x000000101a077836 */ /* 0x040fe20000000000 */
[----:B------:R-:W-:Y:S01]  /*199a0*/  ISETP.GE.AND P2, PT, R26, R4, PT ;  /* 0x000000041a00720c */ /* 0x000fe20003f46270 */
[----:B------:R-:W-:Y:S02]  /*199b0*/  IMAD.MOV.U32 R13, RZ, RZ, R0 ;  /* 0x000000ffff0d7224 */ /* 0x000fe400078e0000 */
[----:B------:R-:W-:-:S10]  /*199c0*/  IMAD.MOV.U32 R2, RZ, RZ, R14 ;  /* 0x000000ffff027224 */ /* 0x000fd400078e000e */
[----:B------:R-:W-:Y:S05]  /*199d0*/  WARPSYNC.COLLECTIVE R15, `(.L_x_1706) ;  /* 0x000000000f087348 */ /* 0x000fea0003c00000 */
[----:B------:R0:W1:Y:S02]  /*199e0*/  SHFL.IDX P6, R14, R13, R12, R11 ;  /* 0x0000000c0d0e7389 */ /* 0x00006400000c000b */
[----:B01----:R-:W-:Y:S01]  /*199f0*/  ENDCOLLECTIVE ;  /* 0x000000000000791b */ /* 0x003fe20003800000 */
.L_x_1706:
[----:B------:R-:W-:Y:S02]  /*19a00*/  IMAD.MOV.U32 R13, RZ, RZ, R5 ;  /* 0x000000ffff0d7224 */ /* 0x000fe400078e0005 */
[----:B------:R-:W-:Y:S01]  /*19a10*/  IMAD.MOV.U32 R12, RZ, RZ, 0x1 ;  /* 0x00000001ff0c7424 */ /* 0x000fe200078e00ff */
[----:B------:R-:W-:-:S05]  /*19a20*/  @!P2 IADD3 R14, P3, R32, R14, RZ ;  /* 0x0000000e200ea210 */ /* 0x000fca0007f7e0ff */
[----:B------:R-:W-:Y:S02]  /*19a30*/  @!P2 IMAD.X R3, RZ, RZ, R2, P3 ;  /* 0x000000ffff03a224 */ /* 0x000fe400018e0602 */
[----:B------:R-:W-:-:S07]  /*19a40*/  @!P2 IMAD.MOV.U32 R2, RZ, RZ, R14 ;  /* 0x000000ffff02a224 */ /* 0x000fce00078e000e */
[----:B------:R-:W-:Y:S05]  /*19a50*/  WARPSYNC.COLLECTIVE R15, `(.L_x_1707) ;  /* 0x000000000f087348 */ /* 0x000fea0003c00000 */
[----:B------:R0:W1:Y:S02]  /*19a60*/  SHFL.IDX P6, R14, R13, R12, R11 ;  /* 0x0000000c0d0e7389 */ /* 0x00006400000c000b */
[----:B01----:R-:W-:Y:S01]  /*19a70*/  ENDCOLLECTIVE ;  /* 0x000000000000791b */ /* 0x003fe20003800000 */
.L_x_1707:
[----:B------:R-:W-:Y:S01]  /*19a80*/  @!PT LDS RZ, [RZ] ;  /* 0x00000000fffff984 */ /* 0x000fe20000000800 */
[----:B------:R-:W-:Y:S01]  /*19a90*/  @!PT LDS RZ, [RZ] ;  /* 0x00000000fffff984 */ /* 0x000fe20000000800 */
[----:B------:R-:W-:Y:S01]  /*19aa0*/  @!PT LDS RZ, [RZ] ;  /* 0x00000000fffff984 */ /* 0x000fe20000000800 */
[----:B------:R-:W-:Y:S04]  /*19ab0*/  @!P2 LDGSTS.E.BYPASS.LTC128B.128 [R8+0x18000], desc[UR36][R2.64], !P0 ;  /* 0x180000000208afae */ /* 0x000fe8000c101d64 */
[----:B------:R0:W-:Y:S01]  /*19ac0*/  @!P2 LDGSTS.E.BYPASS.LTC128B.128 [R8+0x1c000], desc[UR36][R2.64+0x80], !P1 ;  /* 0x1c0000800208afae */ /* 0x0001e2000c901d64 */
[----:B------:R-:W-:Y:S01]  /*19ad0*/  ISETP.GE.AND P2, PT, R7, R4, PT ;  /* 0x000000040700720c */ /* 0x000fe20003f46270 */
[----:B------:R-:W-:Y:S02]  /*19ae0*/  IMAD.MOV.U32 R13, RZ, RZ, R0 ;  /* 0x000000ffff0d7224 */ /* 0x000fe400078e0000 */
[----:B0-----:R-:W-:-:S10]  /*19af0*/  IMAD.MOV.U32 R2, RZ, RZ, R14 ;  /* 0x000000ffff027224 */ /* 0x001fd400078e000e */
[----:B------:R-:W-:Y:S05]  /*19b00*/  WARPSYNC.COLLECTIVE R15, `(.L_x_1708) ;  /* 0x000000000f087348 */ /* 0x000fea0003c00000 */
[----:B------:R0:W1:Y:S02]  /*19b10*/  SHFL.IDX P6, R14, R13, R12, R11 ;  /* 0x0000000c0d0e7389 */ /* 0x00006400000c000b */
[----:B01----:R-:W-:Y:S01]  /*19b20*/  ENDCOLLECTIVE ;  /* 0x000000000000791b */ /* 0x003fe20003800000 */
.L_x_1708:
        /* <DEDUP_REMOVED lines=8> */
.L_x_1709:
[----:B------:R-:W-:Y:S02]  /*19bb0*/  @!P2 IMAD.MOV.U32 R3, RZ, RZ, R7 ;  /* 0x000000ffff03a224 */ /* 0x000fe400078e0007 */
[----:B------:R-:W-:-:S03]  /*19bc0*/  VIADD R7, R26, 0x20 ;  /* 0x000000201a077836 */ /* 0x000fc60000000000 */
        /* <DEDUP_REMOVED lines=11> */
.L_x_1710:
        /* <DEDUP_REMOVED lines=8> */
.L_x_1711:
        /* <DEDUP_REMOVED lines=13> */
.L_x_1712:
        /* <DEDUP_REMOVED lines=8> */
.L_x_1713:
        /* <DEDUP_REMOVED lines=13> */
.L_x_1714:
        /* <DEDUP_REMOVED lines=8> */
.L_x_1715:
        /* <DEDUP_REMOVED lines=13> */
.L_x_1716:
        /* <DEDUP_REMOVED lines=8> */
.L_x_1717:
        /* <DEDUP_REMOVED lines=13> */
.L_x_1718:
        /* <DEDUP_REMOVED lines=8> */
.L_x_1719:
[----:B------:R-:W-:-:S05]  /*1a240*/  @!P2 IMAD.MOV.U32 R3, RZ, RZ, R7 ;  /* 0x000000ffff03a224 */ /* 0x000fca00078e0007 */
[----:B------:R-:W-:Y:S01]  /*1a250*/  @!PT LDS RZ, [RZ] ;  /* 0x00000000fffff984 */ /* 0x000fe20000000800 */
[----:B------:R-:W-:Y:S01]  /*1a260*/  @!PT LDS RZ, [RZ] ;  /* 0x00000000fffff984 */ /* 0x000fe20000000800 */
[----:B------:R-:W-:Y:S01]  /*1a270*/  @!PT LDS RZ, [RZ] ;  /* 0x00000000fffff984 */ /* 0x000fe20000000800 */
[----:B------:R0:W-:Y:S04]  /*1a280*/  @!P2 LDGSTS.E.BYPASS.LTC128B.128 [R8+0x1b000], desc[UR36][R2.64], !P0 ;  /* 0x1b0000000208afae */ /* 0x0001e8000c101d64 */
[----:B------:R0:W-:Y:S01]  /*1a290*/  @!P2 LDGSTS.E.BYPASS.LTC128B.128 [R8+0x1f000], desc[UR36][R2.64+0x80], !P1 ;  /* 0x1f0000800208afae */ /* 0x0001e2000c901d64 */
[----:B------:R-:W-:Y:S02]  /*1a2a0*/  IMAD.MOV.U32 R13, RZ, RZ, R0 ;  /* 0x000000ffff0d7224 */ /* 0x000fe400078e0000 */
[----:B------:R-:W-:-:S07]  /*1a2b0*/  IMAD.MOV.U32 R5, RZ, RZ, R14 ;  /* 0x000000ffff057224 */ /* 0x000fce00078e000e */
[----:B0-----:R-:W-:Y:S05]  /*1a2c0*/  WARPSYNC.COLLECTIVE R15, `(.L_x_1720) ;  /* 0x000000000f087348 */ /* 0x001fea0003c00000 */
[----:B------:R1:W2:Y:S02]  /*1a2d0*/  SHFL.IDX P6, R14, R13, R12, R11 ;  /* 0x0000000c0d0e7389 */ /* 0x0002a400000c000b */
[----:B012---:R-:W-:Y:S01]  /*1a2e0*/  ENDCOLLECTIVE ;  /* 0x000000000000791b */ /* 0x007fe20003800000 */
.L_x_1720:
[----:B------:R-:W-:Y:S05]  /*1a2f0*/  BRA `(.L_x_1721) ;  /* 0xffffffb400cc7947 */ /* 0x000fea000383ffff */
.L_x_1622:
[----:B0-----:R0:W1:Y:S02]  /*1a300*/  SYNCS.PHASECHK.TRANS64.TRYWAIT P0, [R17+URZ+0x28420], R0 ;  /* 0x02842000110075a7 */ /* 0x001064000800017f */
[----:B-1----:R-:W-:Y:S05]  /*1a310*/  @!P0 NANOSLEEP.SYNCS 0x989680 ;  /* 0x009896800000895d */ /* 0x002fea0003900000 */
[----:B------:R-:W1:Y:S02]  /*1a320*/  @!P0 SYNCS.PHASECHK.TRANS64 P0, [R17+URZ+0x28420], R0 ;  /* 0x02842000110085a7 */ /* 0x000e64000800007f */
[----:B-1----:R-:W-:Y:S05]  /*1a330*/  @!P0 BRA `(.L_x_1622) ;  /* 0xfffffffc00f08947 */ /* 0x002fea000383ffff */
[----:B------:R-:W-:Y:S05]  /*1a340*/  BRA `(.L_x_1722) ;  /* 0xffffffb8003c7947 */ /* 0x000fea000383ffff */
.L_x_1626:
[----:B-1----:R1:W3:Y:S02]  /*1a350*/  SYNCS.PHASECHK.TRANS64.TRYWAIT P0, [R0+URZ+0x28480], R20 ;  /* 0x02848014000075a7 */ /* 0x0022e4000800017f */
[----:B---3--:R-:W-:Y:S05]  /*1a360*/  @!P0 NANOSLEEP.SYNCS 0x989680 ;  /* 0x009896800000895d */ /* 0x008fea0003900000 */
[----:B------:R-:W3:Y:S02]  /*1a370*/  @!P0 SYNCS.PHASECHK.TRANS64 P0, [R0+URZ+0x28480], R20 ;  /* 0x02848014000085a7 */ /* 0x000ee4000800007f */
[----:B---3--:R-:W-:Y:S05]  /*1a380*/  @!P0 BRA `(.L_x_1626) ;  /* 0xfffffffc00f08947 */ /* 0x008fea000383ffff */
[----:B------:R-:W-:Y:S05]  /*1a390*/  BRA `(.L_x_1723) ;  /* 0xffffffb800fc7947 */ /* 0x000fea000383ffff */
.L_x_1627:
[----:B------:R-:W-:Y:S01]  /*1a3a0*/  BSSY B0, `(.L_x_1724) ;  /* 0x0000008000007945 */ /* 0x000fe20003800000 */
[----:B------:R-:W-:Y:S02]  /*1a3b0*/  IMAD.MOV.U32 R13, RZ, RZ, R27 ;  /* 0x000000ffff0d7224 */ /* 0x000fe400078e001b */
[----:B------:R-:W-:Y:S02]  /*1a3c0*/  IMAD.MOV.U32 R12, RZ, RZ, RZ ;  /* 0x000000ffff0c7224 */ /* 0x000fe400078e00ff */
[----:B------:R-:W-:Y:S02]  /*1a3d0*/  IMAD.MOV.U32 R11, RZ, RZ, 0x181f ;  /* 0x0000181fff0b7424 */ /* 0x000fe400078e00ff */
[----:B------:R-:W-:-:S07]  /*1a3e0*/  IMAD.MOV.U32 R15, RZ, RZ, -0x1 ;  /* 0xffffffffff0f7424 */ /* 0x000fce00078e00ff */
[----:B-12---:R-:W-:Y:S05]  /*1a3f0*/  WARPSYNC.COLLECTIVE R15, `(.L_x_1725) ;  /* 0x000000000f087348 */ /* 0x006fea0003c00000 */
[----:B--2---:R0:W2:Y:S02]  /*1a400*/  SHFL.IDX P6, R14, R13, R12, R11 ;  /* 0x0000000c0d0e7389 */ /* 0x0040a400000c000b */
[----:B012---:R-:W-:Y:S01]  /*1a410*/  ENDCOLLECTIVE ;  /* 0x000000000000791b */ /* 0x007fe20003800000 */
.L_x_1725:
[----:B------:R-:W-:Y:S05]  /*1a420*/  BSYNC B0 ;  /* 0x0000000000007941 */ /* 0x000fea0003800000 */
.L_x_1724:
        /* <DEDUP_REMOVED lines=9> */
.L_x_1726:
[----:B------:R-:W-:Y:S02]  /*1a4c0*/  IMAD.MOV.U32 R13, RZ, RZ, R27 ;  /* 0x000000ffff0d7224 */ /* 0x000fe400078e001b */
[----:B------:R-:W-:Y:S02]  /*1a4d0*/  IMAD.MOV.U32 R12, RZ, RZ, 0x1 ;  /* 0x00000001ff0c7424 */ /* 0x000fe400078e00ff */
[----:B------:R-:W-:-:S07]  /*1a4e0*/  IMAD.MOV.U32 R2, RZ, RZ, R14 ;  /* 0x000000ffff027224 */ /* 0x000fce00078e000e */
[----:B------:R-:W-:Y:S05]  /*1a4f0*/  WARPSYNC.COLLECTIVE R15, `(.L_x_1727) ;  /* 0x000000000f087348 */ /* 0x000fea0003c00000 */
[----:B------:R0:W1:Y:S02]  /*1a500*/  SHFL.IDX P6, R14, R13, R12, R11 ;  /* 0x0000000c0d0e7389 */ /* 0x00006400000c000b */
[----:B01----:R-:W-:Y:S01]  /*1a510*/  ENDCOLLECTIVE ;  /* 0x000000000000791b */ /* 0x003fe20003800000 */
.L_x_1727:
        /* <DEDUP_REMOVED lines=12> */
.L_x_1728:
[----:B------:R-:W-:Y:S02]  /*1a5e0*/  IMAD.MOV.U32 R13, RZ, RZ, R27 ;  /* 0x000000ffff0d7224 */ /* 0x000fe400078e001b */
[----:B------:R-:W-:Y:S02]  /*1a5f0*/  IMAD.MOV.U32 R12, RZ, RZ, 0x2 ;  /* 0x00000002ff0c7424 */ /* 0x000fe400078e00ff */
[----:B------:R-:W-:-:S07]  /*1a600*/  IMAD.MOV.U32 R2, RZ, RZ, R14 ;  /* 0x000000ffff027224 */ /* 0x000fce00078e000e */
[----:B------:R-:W-:Y:S05]  /*1a610*/  WARPSYNC.COLLECTIVE R15, `(.L_x_1729) ;  /* 0x000000000f087348 */ /* 0x000fea0003c00000 */
[----:B------:R0:W1:Y:S02]  /*1a620*/  SHFL.IDX P6, R14, R13, R12, R11 ;  /* 0x0000000c0d0e7389 */ /* 0x00006400000c000b */
[----:B01----:R-:W-:Y:S01]  /*1a630*/  ENDCOLLECTIVE ;  /* 0x000000000000791b */ /* 0x003fe20003800000 */
.L_x_1729:
        /* <DEDUP_REMOVED lines=12> */
.L_x_1730:
[----:B------:R-:W-:Y:S02]  /*1a700*/  IMAD.MOV.U32 R13, RZ, RZ, R27 ;  /* 0x000000ffff0d7224 */ /* 0x000fe400078e001b */
[----:B------:R-:W-:Y:S02]  /*1a710*/  IMAD.MOV.U32 R12, RZ, RZ, 0x3 ;  /* 0x00000003ff0c7424 */ /* 0x000fe400078e00ff */
[----:B------:R-:W-:-:S07]  /*1a720*/  IMAD.MOV.U32 R2, RZ, RZ, R14 ;  /* 0x000000ffff027224 */ /* 0x000fce00078e000e */
[----:B------:R-:W-:Y:S05]  /*1a730*/  WARPSYNC.COLLECTIVE R15, `(.L_x_1731) ;  /* 0x000000000f087348 */ /* 0x000fea0003c00000 */
[----:B------:R0:W1:Y:S02]  /*1a740*/  SHFL.IDX P6, R14, R13, R12, R11 ;  /* 0x0000000c0d0e7389 */ /* 0x00006400000c000b */
[----:B01----:R-:W-:Y:S01]  /*1a750*/  ENDCOLLECTIVE ;  /* 0x000000000000791b */ /* 0x003fe20003800000 */
.L_x_1731:
        /* <DEDUP_REMOVED lines=12> */
.L_x_1732:
[----:B------:R-:W-:Y:S01]  /*1a820*/  IMAD.MOV.U32 R2, RZ, RZ, R14 ;  /* 0x000000ffff027224 */ /* 0x000fe200078e000e */
[----:B------:R-:W-:Y:S06]  /*1a830*/  BRA `(.L_x_1733) ;  /* 0xffffffb8008c7947 */ /* 0x000fec000383ffff */
.L_x_1632:
[----:B------:R0:W0:Y:S02]  /*1a840*/  SYNCS.PHASECHK.TRANS64.TRYWAIT P0, [R0+URZ+0x28440], R20 ;  /* 0x02844014000075a7 */ /* 0x000024000800017f */
[----:B0-----:R-:W-:Y:S05]  /*1a850*/  @!P0 NANOSLEEP.SYNCS 0x989680 ;  /* 0x009896800000895d */ /* 0x001fea0003900000 */
[----:B------:R-:W0:Y:S02]  /*1a860*/  @!P0 SYNCS.PHASECHK.TRANS64 P0, [R0+URZ+0x28440], R20 ;  /* 0x02844014000085a7 */ /* 0x000e24000800007f */
[----:B0-----:R-:W-:Y:S05]  /*1a870*/  @!P0 BRA `(.L_x_1632) ;  /* 0xfffffffc00f08947 */ /* 0x001fea000383ffff */
[----:B------:R-:W-:Y:S05]  /*1a880*/  BRA `(.L_x_1734) ;  /* 0xffffffb800dc7947 */ /* 0x000fea000383ffff */
.L_x_1633:
[----:B------:R-:W-:Y:S01]  /*1a890*/  BSSY B0, `(.L_x_1735) ;  /* 0x0000008000007945 */ /* 0x000fe20003800000 */
[----:B------:R-:W-:Y:S02]  /*1a8a0*/  IMAD.MOV.U32 R13, RZ, RZ, R10 ;  /* 0x000000ffff0d7224 */ /* 0x000fe400078e000a */
[----:B------:R-:W-:Y:S02]  /*1a8b0*/  IMAD.MOV.U32 R12, RZ, RZ, RZ ;  /* 0x000000ffff0c7224 */ /* 0x000fe400078e00ff */
[----:B------:R-:W-:Y:S02]  /*1a8c0*/  IMAD.MOV.U32 R11, RZ, RZ, 0x181f ;  /* 0x0000181fff0b7424 */ /* 0x000fe400078e00ff */
[----:B------:R-:W-:-:S07]  /*1a8d0*/  IMAD.MOV.U32 R15, RZ, RZ, -0x1 ;  /* 0xffffffffff0f7424 */ /* 0x000fce00078e00ff */
[----:B012-4-:R-:W-:Y:S05]  /*1a8e0*/  WARPSYNC.COLLECTIVE R15, `(.L_x_1736) ;  /* 0x000000000f087348 */ /* 0x017fea0003c00000 */
[----:B--2---:R2:W3:Y:S02]  /*1a8f0*/  SHFL.IDX P6, R14, R13, R12, R11 ;  /* 0x0000000c0d0e7389 */ /* 0x0044e400000c000b */
[----:B01234-:R-:W-:Y:S01]  /*1a900*/  ENDCOLLECTIVE ;  /* 0x000000000000791b */ /* 0x01ffe20003800000 */
.L_x_1736:
[----:B------:R-:W-:Y:S05]  /*1a910*/  BSYNC B0 ;  /* 0x0000000000007941 */ /* 0x000fea0003800000 */
.L_x_1735:
        /* <DEDUP_REMOVED lines=8> */
.L_x_1737:
[----:B------:R-:W-:Y:S02]  /*1a9a0*/  IMAD.MOV.U32 R13, RZ, RZ, R10 ;  /* 0x000000ffff0d7224 */ /* 0x000fe400078e000a */
[----:B------:R-:W-:Y:S01]  /*1a9b0*/  IMAD.MOV.U32 R12, RZ, RZ, 0x1 ;  /* 0x00000001ff0c7424 */ /* 0x000fe200078e00ff */
[----:B------:R-:W-:-:S13]  /*1a9c0*/  IADD3 R2, P0, R32, R14, RZ ;  /* 0x0000000e20027210 */ /* 0x000fda0007f1e0ff */
[----:B------:R-:W-:Y:S05]  /*1a9d0*/  WARPSYNC.COLLECTIVE R15, `(.L_x_1738) ;  /* 0x000000000f087348 */ /* 0x000fea0003c00000 */
[----:B------:R0:W1:Y:S02]  /*1a9e0*/  SHFL.IDX P6, R14, R13, R12, R11 ;  /* 0x0000000c0d0e7389 */ /* 0x00006400000c000b */
[----:B01----:R-:W-:Y:S01]  /*1a9f0*/  ENDCOLLECTIVE ;  /* 0x000000000000791b */ /* 0x003fe20003800000 */
.L_x_1738:
        /* <DEDUP_REMOVED lines=11> */
.L_x_1739:
[----:B------:R-:W-:Y:S02]  /*1aab0*/  IMAD.MOV.U32 R13, RZ, RZ, R10 ;  /* 0x000000ffff0d7224 */ /* 0x000fe400078e000a */
[----:B------:R-:W-:Y:S02]  /*1aac0*/  IMAD.MOV.U32 R12, RZ, RZ, 0x2 ;  /* 0x00000002ff0c7424 */ /* 0x000fe400078e00ff */
[----:B------:R-:W-:-:S07]  /*1aad0*/  IMAD.MOV.U32 R6, RZ, RZ, R14 ;  /* 0x000000ffff067224 */ /* 0x000fce00078e000e */
[----:B------:R-:W-:Y:S05]  /*1aae0*/  WARPSYNC.COLLECTIVE R15, `(.L_x_1740) ;  /* 0x000000000f087348 */ /* 0x000fea0003c00000 */
[----:B------:R0:W1:Y:S02]  /*1aaf0*/  SHFL.IDX P6, R14, R13, R12, R11 ;  /* 0x0000000c0d0e7389 */ /* 0x00006400000c000b */
[----:B01----:R-:W-:Y:S01]  /*1ab00*/  ENDCOLLECTIVE ;  /* 0x000000000000791b */ /* 0x003fe20003800000 */
.L_x_1740:
        /* <DEDUP_REMOVED lines=12> */
.L_x_1741:
[----:B------:R-:W-:Y:S02]  /*1abd0*/  IMAD.MOV.U32 R13, RZ, RZ, R10 ;  /* 0x000000ffff0d7224 */ /* 0x000fe400078e000a */
[----:B------:R-:W-:Y:S02]  /*1abe0*/  IMAD.MOV.U32 R12, RZ, RZ, 0x3 ;  /* 0x00000003ff0c7424 */ /* 0x000fe400078e00ff */
[----:B------:R-:W-:-:S07]  /*1abf0*/  IMAD.MOV.U32 R2, RZ, RZ, R14 ;  /* 0x000000ffff027224 */ /* 0x000fce00078e000e */
[----:B------:R-:W-:Y:S05]  /*1ac00*/  WARPSYNC.COLLECTIVE R15, `(.L_x_1742) ;  /* 0x000000000f087348 */ /* 0x000fea0003c00000 */
[----:B------:R0:W1:Y:S02]  /*1ac10*/  SHFL.IDX P6, R14, R13, R12, R11 ;  /* 0x0000000c0d0e7389 */ /* 0x00006400000c000b */
[----:B01----:R-:W-:Y:S01]  /*1ac20*/  ENDCOLLECTIVE ;  /* 0x000000000000791b */ /* 0x003fe20003800000 */
.L_x_1742:
        /* <DEDUP_REMOVED lines=12> */
.L_x_1743:
[----:B------:R-:W-:Y:S05]  /*1acf0*/  BRA `(.L_x_1744) ;  /* 0xffffffb800687947 */ /* 0x000fea000383ffff */
.L_x_1638:
[----:B0-----:R0:W1:Y:S02]  /*1ad00*/  SYNCS.PHASECHK.TRANS64.TRYWAIT P2, [R0+URZ+0x28470], R3 ;  /* 0x02847003000075a7 */ /* 0x001064000804017f */
[----:B-1----:R-:W-:Y:S05]  /*1ad10*/  @!P2 NANOSLEEP.SYNCS 0x989680 ;  /* 0x009896800000a95d */ /* 0x002fea0003900000 */
[----:B------:R-:W1:Y:S02]  /*1ad20*/  @!P2 SYNCS.PHASECHK.TRANS64 P2, [R0+URZ+0x28470], R3 ;  /* 0x028470030000a5a7 */ /* 0x000e64000804007f */
[----:B-1----:R-:W-:Y:S05]  /*1ad30*/  @!P2 BRA `(.L_x_1638) ;  /* 0xfffffffc00f0a947 */ /* 0x002fea000383ffff */
[----:B------:R-:W-:Y:S05]  /*1ad40*/  BRA `(.L_x_1745) ;  /* 0xffffffb800cc7947 */ /* 0x000fea000383ffff */
.L_x_1640:
[----:B0-----:R0:W1:Y:S02]  /*1ad50*/  SYNCS.PHASECHK.TRANS64.TRYWAIT P2, [R0+URZ+0x28460], R7 ;  /* 0x02846007000075a7 */ /* 0x001064000804017f */
[----:B-1----:R-:W-:Y:S05]  /*1ad60*/  @!P2 NANOSLEEP.SYNCS 0x989680 ;  /* 0x009896800000a95d */ /* 0x002fea0003900000 */
[----:B------:R-:W1:Y:S02]  /*1ad70*/  @!P2 SYNCS.PHASECHK.TRANS64 P2, [R0+URZ+0x28460], R7 ;  /* 0x028460070000a5a7 */ /* 0x000e64000804007f */
[----:B-1----:R-:W-:Y:S05]  /*1ad80*/  @!P2 BRA `(.L_x_1640) ;  /* 0xfffffffc00f0a947 */ /* 0x002fea000383ffff */
[----:B------:R-:W-:Y:S05]  /*1ad90*/  BRA `(.L_x_1746) ;  /* 0xffffffb800d87947 */ /* 0x000fea000383ffff */
.L_x_1648:
[----:B0-----:R0:W1:Y:S02]  /*1ada0*/  SYNCS.PHASECHK.TRANS64.TRYWAIT P1, [R2+URZ+0x28470], R3 ;  /* 0x02847003020075a7 */ /* 0x001064000802017f */
[----:B-1----:R-:W-:Y:S05]  /*1adb0*/  @!P1 NANOSLEEP.SYNCS 0x989680 ;  /* 0x009896800000995d */ /* 0x002fea0003900000 */
[----:B------:R-:W1:Y:S02]  /*1adc0*/  @!P1 SYNCS.PHASECHK.TRANS64 P1, [R2+URZ+0x28470], R3 ;  /* 0x02847003020095a7 */ /* 0x000e64000802007f */
[----:B-1----:R-:W-:Y:S05]  /*1add0*/  @!P1 BRA `(.L_x_1648) ;  /* 0xfffffffc00f09947 */ /* 0x002fea000383ffff */
[----:B------:R-:W-:Y:S05]  /*1ade0*/  BRA `(.L_x_1747) ;  /* 0xffffffc000807947 */ /* 0x000fea000383ffff */
.L_x_1650:
[----:B0-----:R0:W1:Y:S02]  /*1adf0*/  SYNCS.PHASECHK.TRANS64.TRYWAIT P1, [R2+URZ+0x28460], R3 ;  /* 0x02846003020075a7 */ /* 0x001064000802017f */
[----:B-1----:R-:W-:Y:S05]  /*1ae00*/  @!P1 NANOSLEEP.SYNCS 0x989680 ;  /* 0x009896800000995d */ /* 0x002fea0003900000 */
[----:B------:R-:W1:Y:S02]  /*1ae10*/  @!P1 SYNCS.PHASECHK.TRANS64 P1, [R2+URZ+0x28460], R3 ;  /* 0x02846003020095a7 */ /* 0x000e64000802007f */
[----:B-1----:R-:W-:Y:S05]  /*1ae20*/  @!P1 BRA `(.L_x_1650) ;  /* 0xfffffffc00f09947 */ /* 0x002fea000383ffff */
[----:B------:R-:W-:Y:S05]  /*1ae30*/  BRA `(.L_x_1748) ;  /* 0xffffffc000887947 */ /* 0x000fea000383ffff */
.L_x_1664:
[----:B0-----:R0:W1:Y:S02]  /*1ae40*/  SYNCS.PHASECHK.TRANS64.TRYWAIT P0, [R5+URZ+0x28420], R0 ;  /* 0x02842000050075a7 */ /* 0x001064000800017f */
[----:B-1----:R-:W-:Y:S05]  /*1ae50*/  @!P0 NANOSLEEP.SYNCS 0x989680 ;  /* 0x009896800000895d */ /* 0x002fea0003900000 */
[----:B------:R-:W1:Y:S02]  /*1ae60*/  @!P0 SYNCS.PHASECHK.TRANS64 P0, [R5+URZ+0x28420], R0 ;  /* 0x02842000050085a7 */ /* 0x000e64000800007f */
[----:B-1----:R-:W-:Y:S05]  /*1ae70*/  @!P0 BRA `(.L_x_1664) ;  /* 0xfffffffc00f08947 */ /* 0x002fea000383ffff */
[----:B------:R-:W-:Y:S05]  /*1ae80*/  BRA `(.L_x_1749) ;  /* 0xffffffd400f07947 */ /* 0x000fea000383ffff */
.L_x_1665:
        /* <DEDUP_REMOVED lines=11> */
.L_x_1751:
[----:B------:R-:W-:Y:S05]  /*1af40*/  BSYNC B0 ;  /* 0x0000000000007941 */ /* 0x000fea0003800000 */
.L_x_1750:
[----:B------:R-:W-:Y:S05]  /*1af50*/  BRA `(.L_x_1752) ;  /* 0xffffffd400d87947 */ /* 0x000fea000383ffff */
.L_x_1668:
[----:B------:R-:W-:Y:S01]  /*1af60*/  BSSY B1, `(.L_x_1753) ;  /* 0x0000006000017945 */ /* 0x000fe20003800000 */
[----:B------:R-:W-:-:S07]  /*1af70*/  IMAD.MOV.U32 R15, RZ, RZ, -0x1 ;  /* 0xffffffffff0f7424 */ /* 0x000fce00078e00ff */
[----:B0-----:R-:W-:Y:S05]  /*1af80*/  WARPSYNC.COLLECTIVE R15, `(.L_x_1754) ;  /* 0x000000000f0c7348 */ /* 0x001fea0003c00000 */
[----:B------:R-:W-:Y:S02]  /*1af90*/  ELECT P6, UR62, PT ;  /* 0x00000000003e782f */ /* 0x000fe400038c0000 */
[----:B------:R-:W-:Y:S01]  /*1afa0*/  MOV R14, UR62 ;  /* 0x0000003e000e7c02 */ /* 0x000fe20008000f00 */
[----:B0-----:R-:W-:Y:S10]  /*1afb0*/  ENDCOLLECTIVE ;  /* 0x000000000000791b */ /* 0x001ff40003800000 */
.L_x_1754:
[----:B------:R-:W-:Y:S05]  /*1afc0*/  BSYNC B1 ;  /* 0x0000000000017941 */ /* 0x000fea0003800000 */
.L_x_1753:
[----:B------:R-:W-:Y:S05]  /*1afd0*/  BRA `(.L_x_1755) ;  /* 0xffffffd400d07947 */ /* 0x000fea000383ffff */
.L_x_1670:
[----:B0-----:R0:W1:Y:S02]  /*1afe0*/  SYNCS.PHASECHK.TRANS64.TRYWAIT P1, [R3+URZ+0x28440], R2 ;  /* 0x02844002030075a7 */ /* 0x001064000802017f */
[----:B-1----:R-:W-:Y:S05]  /*1aff0*/  @!P1 NANOSLEEP.SYNCS 0x989680 ;  /* 0x009896800000995d */ /* 0x002fea0003900000 */
[----:B------:R-:W1:Y:S02]  /*1b000*/  @!P1 SYNCS.PHASECHK.TRANS64 P1, [R3+URZ+0x28440], R2 ;  /* 0x02844002030095a7 */ /* 0x000e64000802007f */
[----:B-1----:R-:W-:Y:S05]  /*1b010*/  @!P1 BRA `(.L_x_1670) ;  /* 0xfffffffc00f09947 */ /* 0x002fea000383ffff */
[----:B------:R-:W-:Y:S05]  /*1b020*/  BRA `(.L_x_1756) ;  /* 0xffffffd400f87947 */ /* 0x000fea000383ffff */
.L_x_1672:
[----:B-1----:R1:W2:Y:S02]  /*1b030*/  SYNCS.PHASECHK.TRANS64.TRYWAIT P1, [R19+URZ+0x28440], R0 ;  /* 0x02844000130075a7 */ /* 0x0022a4000802017f */
[----:B--2---:R-:W-:Y:S05]  /*1b040*/  @!P1 NANOSLEEP.SYNCS 0x989680 ;  /* 0x009896800000995d */ /* 0x004fea0003900000 */
[----:B------:R-:W2:Y:S02]  /*1b050*/  @!P1 SYNCS.PHASECHK.TRANS64 P1, [R19+URZ+0x28440], R0 ;  /* 0x02844000130095a7 */ /* 0x000ea4000802007f */
[----:B--2---:R-:W-:Y:S05]  /*1b060*/  @!P1 BRA `(.L_x_1672) ;  /* 0xfffffffc00f09947 */ /* 0x004fea000383ffff */
[----:B------:R-:W-:Y:S05]  /*1b070*/  BRA `(.L_x_1757) ;  /* 0xffffffd800047947 */ /* 0x000fea000383ffff */
.L_x_1674:
[----:B--2---:R2:W3:Y:S02]  /*1b080*/  SYNCS.PHASECHK.TRANS64.TRYWAIT P1, [R3+URZ+0x28460], R2 ;  /* 0x02846002030075a7 */ /* 0x0044e4000802017f */
[----:B---3--:R-:W-:Y:S05]  /*1b090*/  @!P1 NANOSLEEP.SYNCS 0x989680 ;  /* 0x009896800000995d */ /* 0x008fea0003900000 */
[----:B------:R-:W3:Y:S02]  /*1b0a0*/  @!P1 SYNCS.PHASECHK.TRANS64 P1, [R3+URZ+0x28460], R2 ;  /* 0x02846002030095a7 */ /* 0x000ee4000802007f */
[----:B---3--:R-:W-:Y:S05]  /*1b0b0*/  @!P1 BRA `(.L_x_1674) ;  /* 0xfffffffc00f09947 */ /* 0x008fea000383ffff */
[----:B------:R-:W-:Y:S05]  /*1b0c0*/  BRA `(.L_x_1758) ;  /* 0xffffffd800007947 */ /* 0x000fea000383ffff */
.L_x_1676:
[----:B---3--:R3:W4:Y:S02]  /*1b0d0*/  SYNCS.PHASECHK.TRANS64.TRYWAIT P1, [R19+URZ+0x28460], R0 ;  /* 0x02846000130075a7 */ /* 0x008724000802017f */
[----:B----4-:R-:W-:Y:S05]  /*1b0e0*/  @!P1 NANOSLEEP.SYNCS 0x989680 ;  /* 0x009896800000995d */ /* 0x010fea0003900000 */
[----:B------:R-:W4:Y:S02]  /*1b0f0*/  @!P1 SYNCS.PHASECHK.TRANS64 P1, [R19+URZ+0x28460], R0 ;  /* 0x02846000130095a7 */ /* 0x000f24000802007f */
[----:B----4-:R-:W-:Y:S05]  /*1b100*/  @!P1 BRA `(.L_x_1676) ;  /* 0xfffffffc00f09947 */ /* 0x010fea000383ffff */
[----:B------:R-:W-:Y:S05]  /*1b110*/  BRA `(.L_x_1759) ;  /* 0xffffffd400fc7947 */ /* 0x000fea000383ffff */
.L_x_1678:
[----:B----4-:R4:W0:Y:S02]  /*1b120*/  SYNCS.PHASECHK.TRANS64.TRYWAIT P1, [R3+URZ+0x28480], R2 ;  /* 0x02848002030075a7 */ /* 0x010824000802017f */
[----:B0-----:R-:W-:Y:S05]  /*1b130*/  @!P1 NANOSLEEP.SYNCS 0x989680 ;  /* 0x009896800000995d */ /* 0x001fea0003900000 */
[----:B------:R-:W0:Y:S02]  /*1b140*/  @!P1 SYNCS.PHASECHK.TRANS64 P1, [R3+URZ+0x28480], R2 ;  /* 0x02848002030095a7 */ /* 0x000e24000802007f */
[----:B0-----:R-:W-:Y:S05]  /*1b150*/  @!P1 BRA `(.L_x_1678) ;  /* 0xfffffffc00f09947 */ /* 0x001fea000383ffff */
[----:B------:R-:W-:Y:S05]  /*1b160*/  BRA `(.L_x_1760) ;  /* 0xffffffd400f87947 */ /* 0x000fea000383ffff */
.L_x_1761:
        /* <DEDUP_REMOVED lines=9> */
.L_x_16270:


//--------------------- .text._ZN7cutlass13device_kernelIN5flash11enable_sm90INS1_16FlashAttnFwdSm90INS1_25CollectiveMainloopFwdSm90ILi2EN4cute5tupleIJNS5_1CILi1EEES8_S8_EEENS6_IJNS7_ILi128EEENS7_ILi64EEENS7_ILi256EEEEEELi256ENS_12float_e4m3_tEfNS_4arch4Sm90ELb0ELb1ELb0ELb1ELb1ELb1ELb0ELb1ELb0ELb1ELb1ELb0EEENS1_21CollectiveEpilogueFwdINS6_IJSA_SC_SB_EEES9_NS_10bfloat16_tESG_Li256ELb1ELb1ELb1ELb1EEENS1_36VarlenDynamicPersistentTileSchedulerILi128ELi64ELi256ELi128ELb1ELb1ELb1ELb1ELb0ELb1EEEEEEEEEvNT_6ParamsE --------------------------
	.section	.text._ZN7cutlass13device_kernelIN5flash11enable_sm90INS1_16FlashAttnFwdSm90INS1_25CollectiveMainloopFwdSm90ILi2EN4cute5tupleIJNS5_1CILi1EEES8_S8_EEENS6_IJNS7_ILi128EEENS7_ILi64EEENS7_ILi256EEEEEELi256ENS_12float_e4m3_tEfNS_4arch4Sm90ELb0ELb1ELb0ELb1ELb1ELb1ELb0ELb1ELb0ELb1ELb1ELb0EEENS1_21CollectiveEpilogueFwdINS6_IJSA_SC_SB_EEES9_NS_10bfloat16_tESG_Li256ELb1ELb1ELb1ELb1EEENS1_36VarlenDynamicPersistentTileSchedulerILi128ELi64ELi256ELi128ELb1ELb1ELb1ELb1ELb0ELb1EEEEEEEEEvNT_6ParamsE,"ax",@progbits
	.align	128
.text._ZN7cutlass13device_kernelIN5flash11enable_sm90INS1_16FlashAttnFwdSm90INS1_25CollectiveMainloopFwdSm90ILi2EN4cute5tupleIJNS5_1CILi1EEES8_S8_EEENS6_IJNS7_ILi128EEENS7_ILi64EEENS7_ILi256EEEEEELi256ENS_12float_e4m3_tEfNS_4arch4Sm90ELb0ELb1ELb0ELb1ELb1ELb1ELb0ELb1ELb0ELb1ELb1ELb0EEENS1_21CollectiveEpilogueFwdINS6_IJSA_SC_SB_EEES9_NS_10bfloat16_tESG_Li256ELb1ELb1ELb1ELb1EEENS1_36VarlenDynamicPersistentTileSchedulerILi128ELi64ELi256ELi128ELb1ELb1ELb1ELb1ELb0ELb1EEEEEEEEEvNT_6ParamsE:
        .type           _ZN7cutlass13device_kernelIN5flash11enable_sm90INS1_16FlashAttnFwdSm90INS1_25CollectiveMainloopFwdSm90ILi2EN4cute5tupleIJNS5_1CILi1EEES8_S8_EEENS6_IJNS7_ILi128EEENS7_ILi64EEENS7_ILi256EEEEEELi256ENS_12float_e4m3_tEfNS_4arch4Sm90ELb0ELb1ELb0ELb1ELb1ELb1ELb0ELb1ELb0ELb1ELb1ELb0EEENS1_21CollectiveEpilogueFwdINS6_IJSA_SC_SB_EEES9_NS_10bfloat16_tESG_Li256ELb1ELb1ELb1ELb1EEENS1_36VarlenDynamicPersistentTileSchedulerILi128ELi64ELi256ELi128ELb1ELb1ELb1ELb1ELb0ELb1EEEEEEEEEvNT_6ParamsE,@function
        .size           _ZN7cutlass13device_kernelIN5flash11enable_sm90INS1_16FlashAttnFwdSm90INS1_25CollectiveMainloopFwdSm90ILi2EN4cute5tupleIJNS5_1CILi1EEES8_S8_EEENS6_IJNS7_ILi128EEENS7_ILi64EEENS7_ILi256EEEEEELi256ENS_12float_e4m3_tEfNS_4arch4Sm90ELb0ELb1ELb0ELb1ELb1ELb1ELb0ELb1ELb0ELb1ELb1ELb0EEENS1_21CollectiveEpilogueFwdINS6_IJSA_SC_SB_EEES9_NS_10bfloat16_tESG_Li256ELb1ELb1ELb1ELb1EEENS1_36VarlenDynamicPersistentTileSchedulerILi128ELi64ELi256ELi128ELb1ELb1ELb1ELb1ELb0ELb1EEEEEEEEEvNT_6ParamsE,(.L_x_16271 - _ZN7cutlass13device_kernelIN5flash11enable_sm90INS1_16FlashAttnFwdSm90INS1_25CollectiveMainloopFwdSm90ILi2EN4cute5tupleIJNS5_1CILi1EEES8_S8_EEENS6_IJNS7_ILi128EEENS7_ILi64EEENS7_ILi256EEEEEELi256ENS_12float_e4m3_tEfNS_4arch4Sm90ELb0ELb1ELb0ELb1ELb1ELb1ELb0ELb1ELb0ELb1ELb1ELb0EEENS1_21CollectiveEpilogueFwdINS6_IJSA_SC_SB_EEES9_NS_10bfloat16_tESG_Li256ELb1ELb1ELb1ELb1EEENS1_36VarlenDynamicPersistentTileSchedulerILi128ELi64ELi256ELi128ELb1ELb1ELb1ELb1ELb0ELb1EEEEEEEEEvNT_6ParamsE)
        .other          _ZN7cutlass13device_kernelIN5flash11enable_sm90INS1_16FlashAttnFwdSm90INS1_25CollectiveMainloopFwdSm90ILi2EN4cute5tupleIJNS5_1CILi1EEES8_S8_EEENS6_IJNS7_ILi128EEENS7_ILi64EEENS7_ILi256EEEEEELi256ENS_12float_e4m3_tEfNS_4arch4Sm90ELb0ELb1ELb0ELb1ELb1ELb1ELb0ELb1ELb0ELb1ELb1ELb0EEENS1_21CollectiveEpilogueFwdINS6_IJSA_SC_SB_EEES9_NS_10bfloat16_tESG_Li256ELb1ELb1ELb1ELb1EEENS1_36VarlenDynamicPersistentTileSchedulerILi128ELi64ELi256ELi128ELb1ELb1ELb1ELb1ELb0ELb1EEEEEEEEEvNT_6ParamsE,@"STO_CUDA_ENTRY STV_DEFAULT"
_ZN7cutlass13device_kernelIN5flash11enable_sm90INS1_16FlashAttnFwdSm90INS1_25CollectiveMainloopFwdSm90ILi2EN4cute5tupleIJNS5_1CILi1EEES8_S8_EEENS6_IJNS7_ILi128EEENS7_ILi64EEENS7_ILi256EEEEEELi256ENS_12float_e4m3_tEfNS_4arch4Sm90ELb0ELb1ELb0ELb1ELb1ELb1ELb0ELb1ELb0ELb1ELb1ELb0EEENS1_21CollectiveEpilogueFwdINS6_IJSA_SC_SB_EEES9_NS_10bfloat16_tESG_Li256ELb1ELb1ELb1ELb1EEENS1_36VarlenDynamicPersistentTileSchedulerILi128ELi64ELi256ELi128ELb1ELb1ELb1ELb1ELb0ELb1EEEEEEEEEvNT_6ParamsE:
        /* <DEDUP_REMOVED lines=18> */
.L_x_1763:
[----:B------:R-:W-:Y:S05]  /*0120*/  BSYNC B0 ;  /* 0x0000000000007941 */ /* 0x000fea0003800000 */
.L_x_1762:
        /* <DEDUP_REMOVED lines=41> */
.L_x_1764:
        /* <DEDUP_REMOVED lines=22> */
.L_x_1765:
        /* <DEDUP_REMOVED lines=18> */
.L_x_1766:
        /* <DEDUP_REMOVED lines=22> */
.L_x_1767:
        /* <DEDUP_REMOVED lines=23> */
.L_x_1768:
        /* <DEDUP_REMOVED lines=10> */
.L_x_1771:
        /* <DEDUP_REMOVED lines=8> */
[----:B--2---:R-:W-:-:S06]  /*0a30*/  ULEA UR4, UR39, UR4, 0x18 ;  /* 0x0000000427047291 */ /* 0x004fcc000f8ec03f */
[----:B------:R-:W-:Y:S01]  /*0a40*/  IMAD.U32 R22, RZ, RZ, UR4 ;  /* 0x00000004ff167e24 */ /* 0x000fe2000f8e00ff */
[----:B-1----:R-:W-:Y:S01]  /*0a50*/  SHF.R.U32.HI R0, RZ, 0x7, R0 ;  /* 0x00000007ff007819 */ /* 0x002fe20000011600 */
[----:B------:R-:W-:-:S03]  /*0a60*/  ULDC UR4, c[0x0][0xc3c] ;  /* 0x00030f0000047ab9 */ /* 0x000fc60000000800 */
[----:B------:R-:W-:-:S13]  /*0a70*/  ISETP.NE.AND P0, PT, R0, 0x1, PT ;  /* 0x000000010000780c */ /* 0x000fda0003f05270 */
[----:B------:R-:W-:Y:S08]  /*0a80*/  @!P0 BAR.ARV 0x9, 0x100 ;  /* 0x0244000000008b1d */ /* 0x000ff00000002000 */
[----:B------:R-:W-:Y:S06]  /*0a90*/  BAR.SYNC.DEFER_BLOCKING 0x5, 0x180 ;  /* 0x0146000000007b1d */ /* 0x000fec0000010000 */
[----:B------:R-:W1:Y:S02]  /*0aa0*/  LDS.128 R204, [R22+0x284d0] ;  /* 0x0284d00016cc7984 */ /* 0x000e640000000c00 */
[----:B------:R-:W-:Y:S06]  /*0ab0*/  BAR.ARV 0x4, 0x180 ;  /* 0x0106000000007b1d */ /* 0x000fec0000002000 */
[----:B-1----:R-:W-:-:S13]  /*0ac0*/  ISETP.GE.AND P0, PT, R207, UR4, PT ;  /* 0x00000004cf007c0c */ /* 0x002fda000bf06270 */
[----:B------:R-:W-:Y:S05]  /*0ad0*/  @P0 BRA `(.L_x_1772) ;  /* 0x000002a800040947 */ /* 0x000fea0003800000 */
[----:B------:R-:W2:Y:S01]  /*0ae0*/  LDL R2, [R1+0x98] ;  /* 0x0000980001027983 */ /* 0x000ea20000100800 */
[----:B------:R-:W-:Y:S01]  /*0af0*/  R2UR UR4, R22 ;  /* 0x00000000160472ca */ /* 0x000fe200000e0000 */
[----:B------:R-:W-:Y:S01]  /*0b00*/  IMAD.MOV.U32 R217, RZ, RZ, RZ ;  /* 0x000000ffffd97224 */ /* 0x000fe200078e00ff */
[----:B------:R-:W1:Y:S01]  /*0b10*/  S2R R0, SR_TID.X ;  /* 0x0000000000007919 */ /* 0x000e620000002100 */
[----:B------:R-:W-:Y:S02]  /*0b20*/  IMAD.MOV.U32 R185, RZ, RZ, RZ ;  /* 0x000000ffffb97224 */ /* 0x000fe400078e00ff */
[----:B------:R-:W-:Y:S02]  /*0b30*/  IMAD.MOV.U32 R200, RZ, RZ, RZ ;  /* 0x000000ffffc87224 */ /* 0x000fe400078e00ff */
[----:B------:R-:W-:Y:S02]  /*0b40*/  IMAD.MOV.U32 R186, RZ, RZ, RZ ;  /* 0x000000ffffba7224 */ /* 0x000fe400078e00ff */
[----:B------:R-:W-:-:S04]  /*0b50*/  IMAD.MOV.U32 R23, RZ, RZ, RZ ;  /* 0x000000ffff177224 */ /* 0x000fc800078e00ff */
[----:B------:R-:W-:Y:S01]  /*0b60*/  UIADD3 UR4, UR4, 0x18000, URZ ;  /* 0x0001800004047890 */ /* 0x000fe2000fffe03f */
[----:B-1----:R-:W-:-:S05]  /*0b70*/  VIADD R0, R0, 0xffffff80 ;  /* 0xffffff8000007836 */ /* 0x002fca0000000000 */
[----:B0-----:R-:W-:-:S04]  /*0b80*/  SHF.R.S32.HI R3, RZ, 0x1f, R0 ;  /* 0x0000001fff037819 */ /* 0x001fc80000011400 */
[CC--:B------:R-:W-:Y:S02]  /*0b90*/  LEA.HI R5, R3.reuse, R0.reuse, RZ, 0x4 ;  /* 0x0000000003057211 */ /* 0x0c0fe400078f20ff */
[CC--:B------:R-:W-:Y:S02]  /*0ba0*/  LEA.HI R187, R3.reuse, R0.reuse, RZ, 0x3 ;  /* 0x0000000003bb7211 */ /* 0x0c0fe400078f18ff */
[CC--:B------:R-:W-:Y:S02]  /*0bb0*/  LEA.HI R8, R3.reuse, R0.reuse, RZ, 0x2 ;  /* 0x0000000003087211 */ /* 0x0c0fe400078f10ff */
[CC--:B------:R-:W-:Y:S02]  /*0bc0*/  LEA.HI R6, R3.reuse, R0.reuse, RZ, 0x5 ;  /* 0x0000000003067211 */ /* 0x0c0fe400078f28ff */
[----:B------:R-:W-:Y:S02]  /*0bd0*/  LEA.HI R4, R3, R0, RZ, 0x6 ;  /* 0x0000000003047211 */ /* 0x000fe400078f30ff */
[----:B------:R-:W-:Y:S01]  /*0be0*/  LOP3.LUT R7, R5, 0x3fffff0, RZ, 0xc0, !PT ;  /* 0x03fffff005077812 */ /* 0x000fe200078ec0ff */
[----:B------:R-:W-:Y:S01]  /*0bf0*/  IMAD.SHL.U32 R6, R6, 0x20, RZ ;  /* 0x0000002006067824 */ /* 0x000fe200078e00ff */
[----:B------:R-:W-:Y:S01]  /*0c00*/  LOP3.LUT R11, R8, 0xfffffffc, RZ, 0xc0, !PT ;  /* 0xfffffffc080b7812 */ /* 0x000fe200078ec0ff */
[----:B------:R-:W-:-:S02]  /*0c10*/  IMAD.SHL.U32 R4, R4, 0x10, RZ ;  /* 0x0000001004047824 */ /* 0x000fc400078e00ff */
[----:B------:R-:W-:Y:S01]  /*0c20*/  IMAD.IADD R7, R0, 0x1, -R7 ;  /* 0x0000000100077824 */ /* 0x000fe200078e0a07 */
[----:B------:R-:W-:Y:S01]  /*0c30*/  LOP3.LUT R6, R6, 0xfffffc00, RZ, 0xc0, !PT ;  /* 0xfffffc0006067812 */ /* 0x000fe200078ec0ff */
[----:B------:R-:W-:Y:S01]  /*0c40*/  IMAD.IADD R11, R0, 0x1, -R11 ;  /* 0x00000001000b7824 */ /* 0x000fe200078e0a0b */
[----:B------:R-:W-:-:S03]  /*0c50*/  LOP3.LUT R203, R4, 0xfffffc00, RZ, 0xc0, !PT ;  /* 0xfffffc0004cb7812 */ /* 0x000fc600078ec0ff */
[----:B------:R-:W-:Y:S01]  /*0c60*/  IMAD R6, R7, 0x40, R6 ;  /* 0x0000004007067824 */ /* 0x000fe200078e0206 */
[----:B--2---:R-:W-:Y:S02]  /*0c70*/  R2UR UR5, R2 ;  /* 0x00000000020572ca */ /* 0x004fe400000e0000 */
[----:B------:R-:W-:Y:S02]  /*0c80*/  LEA.HI R2, R3, R0, RZ, 0x7 ;  /* 0x0000000003027211 */ /* 0x000fe400078f38ff */
[----:B------:R-:W-:Y:S02]  /*0c90*/  LOP3.LUT R3, R187, 0xfffffff8, RZ, 0xc0, !PT ;  /* 0xfffffff8bb037812 */ /* 0x000fe400078ec0ff */
[----:B------:R-:W-:Y:S02]  /*0ca0*/  LOP3.LUT R9, R2, 0xffffff80, RZ, 0xc0, !PT ;  /* 0xffffff8002097812 */ /* 0x000fe400078ec0ff */
[----:B------:R-:W-:Y:S01]  /*0cb0*/  SHF.R.S32.HI R187, RZ, 0x3, R187 ;  /* 0x00000003ffbb7819 */ /* 0x000fe200000114bb */
[C---:B------:R-:W-:Y:S01]  /*0cc0*/  IMAD.IADD R18, R0.reuse, 0x1, -R3 ;  /* 0x0000000100127824 */ /* 0x040fe200078e0a03 */
[----:B------:R-:W-:Y:S01]  /*0cd0*/  SHF.R.S32.HI R3, RZ, 0x7, R2 ;  /* 0x00000007ff037819 */ /* 0x000fe20000011402 */
[----:B------:R-:W-:Y:S01]  /*0ce0*/  IMAD.IADD R20, R0, 0x1, -R9 ;  /* 0x0000000100147824 */ /* 0x000fe200078e0a09 */
[----:B------:R-:W-:Y:S01]  /*0cf0*/  SHF.R.S32.HI R0, RZ, 0x4, R5 ;  /* 0x00000004ff007819 */ /* 0x000fe20000011405 */
[C---:B------:R-:W-:Y:S01]  /*0d00*/  VIADD R12, R187.reuse, 0x60 ;  /* 0x00000060bb0c7836 */ /* 0x040fe20000000000 */
[----:B------:R-:W-:Y:S01]  /*0d10*/  LEA.HI R2, R2, R3, RZ, 0x1 ;  /* 0x0000000302027211 */ /* 0x000fe200078f08ff */
[----:B------:R-:W-:Y:S01]  /*0d20*/  VIADD R21, R187, 0x20 ;  /* 0x00000020bb157836 */ /* 0x000fe20000000000 */
[----:B------:R-:W-:Y:S01]  /*0d30*/  SHF.R.S32.HI R8, RZ, 0x1f, R20 ;  /* 0x0000001fff087819 */ /* 0x000fe20000011414 */
[----:B------:R-:W-:Y:S01]  /*0d40*/  STL [R1+0x7c], R20 ;  /* 0x00007c1401007387 */ /* 0x000fe20000100800 */
[----:B------:R-:W-:Y:S01]  /*0d50*/  LEA.HI R5, R5, R0, RZ, 0x1 ;  /* 0x0000000005057211 */ /* 0x000fe200078f08ff */
[----:B------:R-:W-:Y:S01]  /*0d60*/  IMAD.SHL.U32 R16, R18, 0x10, RZ ;  /* 0x0000001012107824 */ /* 0x000fe200078e00ff */
[-C--:B------:R-:W-:Y:S01]  /*0d70*/  LEA.HI R9, R8, R20.reuse, RZ, 0x2 ;  /* 0x0000001408097211 */ /* 0x080fe200078f10ff */
[----:B------:R-:W-:Y:S01]  /*0d80*/  IMAD.SHL.U32 R202, R187, 0x80, RZ ;  /* 0x00000080bbca7824 */ /* 0x000fe200078e00ff */
[----:B------:R-:W-:Y:S01]  /*0d90*/  LOP3.LUT R5, R5, 0x1ffffffe, RZ, 0xc0, !PT ;  /* 0x1ffffffe05057812 */ /* 0x000fe200078ec0ff */
[----:B------:R-:W-:Y:S01]  /*0da0*/  IMAD.SHL.U32 R209, R21, 0x80, RZ ;  /* 0x0000008015d17824 */ /* 0x000fe200078e00ff */
[--C-:B------:R-:W-:Y:S01]  /*0db0*/  SHF.R.S32.HI R7, RZ, 0x2, R9.reuse ;  /* 0x00000002ff077819 */ /* 0x100fe20000011409 */
[----:B------:R-:W-:Y:S01]  /*0dc0*/  IMAD.SHL.U32 R18, R18, 0x8, RZ ;  /* 0x0000000812127824 */ /* 0x000fe200078e00ff */
[----:B------:R-:W-:Y:S01]  /*0dd0*/  SHF.R.S32.HI R10, RZ, 0x1f, R9 ;  /* 0x0000001fff0a7819 */ /* 0x000fe20000011409 */
[----:B------:R-:W-:Y:S01]  /*0de0*/  IMAD.IADD R5, R0, 0x1, -R5 ;  /* 0x0000000100057824 */ /* 0x000fe200078e0a05 */
[----:B------:R-:W-:Y:S01]  /*0df0*/  LOP3.LUT R2, R2, 0x3fffffe, RZ, 0xc0, !PT ;  /* 0x03fffffe02027812 */ /* 0x000fe200078ec0ff */
[----:B------:R-:W-:Y:S01]  /*0e00*/  VIADD R0, R187, 0x40 ;  /* 0x00000040bb007836 */ /* 0x000fe20000000000 */
[----:B------:R-:W-:Y:S01]  /*0e10*/  LEA.HI R10, R10, R7, RZ, 0x3 ;  /* 0x000000070a0a7211 */ /* 0x000fe200078f18ff */
[----:B------:R-:W-:Y:S01]  /*0e20*/  IMAD R5, R5, 0x8, R6 ;  /* 0x0000000805057824 */ /* 0x000fe200078e0206 */
[----:B------:R-:W-:Y:S01]  /*0e30*/  LEA.HI R8, R8, R20, RZ, 0x5 ;  /* 0x0000001408087211 */ /* 0x000fe200078f28ff */
[----:B------:R-:W-:Y:S01]  /*0e40*/  IMAD.IADD R2, R3, 0x1, -R2 ;  /* 0x0000000103027824 */ /* 0x000fe200078e0a02 */
[----:B------:R-:W-:Y:S01]  /*0e50*/  LOP3.LUT R10, R10, 0xfffffff8, RZ, 0xc0, !PT ;  /* 0xfffffff80a0a7812 */ /* 0x000fe200078ec0ff */
[----:B------:R-:W-:Y:S01]  /*0e60*/  VIADD R190, R18, 0x40 ;  /* 0x0000004012be7836 */ /* 0x000fe20000000000 */
[----:B------:R-:W-:Y:S01]  /*0e70*/  SHF.R.S32.HI R3, RZ, 0x1f, R0 ;  /* 0x0000001fff037819 */ /* 0x000fe20000011400 */
[----:B------:R0:W-:Y:S01]  /*0e80*/  STL [R1+0x94], R5 ;  /* 0x0000940501007387 */ /* 0x0001e20000100800 */
[----:B------:R-:W-:Y:S01]  /*0e90*/  SHF.R.S32.HI R8, RZ, 0x5, R8 ;  /* 0x00000005ff087819 */ /* 0x000fe20000011408 */
[----:B------:R-:W-:Y:S01]  /*0ea0*/  IMAD.IADD R7, R7, 0x1, -R10 ;  /* 0x0000000107077824 */ /* 0x000fe200078e0a0a */
[----:B------:R-:W-:Y:S01]  /*0eb0*/  SHF.R.S32.HI R13, RZ, 0x1f, R12 ;  /* 0x0000001fff0d7819 */ /* 0x000fe2000001140c */
[----:B------:R-:W-:Y:S01]  /*0ec0*/  VIADD R184, R16, 0x80 ;  /* 0x0000008010b87836 */ /* 0x000fe20000000000 */
[----:B------:R-:W-:Y:S01]  /*0ed0*/  LOP3.LUT R9, R9, 0x7ffffffc, RZ, 0xc0, !PT ;  /* 0x7ffffffc09097812 */ /* 0x000fe200078ec0ff */
[----:B------:R-:W-:Y:S01]  /*0ee0*/  IMAD R7, R8, 0x10, R7 ;  /* 0x0000001008077824 */ /* 0x000fe200078e0207 */
[----:B------:R-:W-:Y:S01]  /*0ef0*/  LEA.HI R10, R13, R12, RZ, 0x3 ;  /* 0x0000000c0d0a7211 */ /* 0x000fe200078f18ff */
[----:B------:R-:W-:Y:S01]  /*0f00*/  IMAD.SHL.U32 R12, R12, 0x80, RZ ;  /* 0x000000800c0c7824 */ /* 0x000fe200078e00ff */
[----:B------:R-:W-:Y:S01]  /*0f10*/  LOP3.LUT R202, R202, 0x380, RZ, 0xc0, !PT ;  /* 0x00000380caca7812 */ /* 0x000fe200078ec0ff */
[----:B------:R-:W-:Y:S01]  /*0f20*/  IMAD.IADD R9, R20, 0x1, -R9 ;  /* 0x0000000114097824 */ /* 0x000fe200078e0a09 */
[----:B0-----:R-:W-:Y:S01]  /*0f30*/  LEA.HI R5, R3, R0, RZ, 0x3 ;  /* 0x0000000003057211 */ /* 0x001fe200078f18ff */
[----:B------:R-:W-:Y:S01]  /*0f40*/  IMAD.SHL.U32 R3, R0, 0x80, RZ ;  /* 0x0000008000037824 */ /* 0x000fe200078e00ff */
[----:B------:R-:W-:Y:S01]  /*0f50*/  LEA.HI R0, R11, R11, RZ, 0x1 ;  /* 0x0000000b0b007211 */ /* 0x000fe200078f08ff */
[----:B------:R-:W-:Y:S01]  /*0f60*/  IMAD.SHL.U32 R191, R9, 0x2, RZ ;  /* 0x0000000209bf7824 */ /* 0x000fe200078e00ff */
[----:B------:R-:W-:Y:S01]  /*0f70*/  LEA R15, R2, R7, 0x6 ;  /* 0x00000007020f7211 */ /* 0x000fe200078e30ff */
[----:B------:R-:W-:Y:S01]  /*0f80*/  IMAD.U32 R2, RZ, RZ, UR4 ;  /* 0x00000004ff027e24 */ /* 0x000fe2000f8e00ff */
[----:B------:R-:W-:Y:S01]  /*0f90*/  LOP3.LUT R0, R0, 0x1ffffffe, RZ, 0xc0, !PT ;  /* 0x1ffffffe00007812 */ /* 0x000fe200078ec0ff */
[----:B------:R-:W-:Y:S01]  /*0fa0*/  IMAD.SHL.U32 R6, R5, 0x80, RZ ;  /* 0x0000008005067824 */ /* 0x000fe200078e00ff */
[----:B------:R-:W-:Y:S01]  /*0fb0*/  LOP3.LUT R3, R3, 0x380, RZ, 0xc0, !PT ;  /* 0x0000038003037812 */ /* 0x000fe200078ec0ff */
[----:B------:R-:W-:Y:S01]  /*0fc0*/  STL [R1+0x90], R15 ;  /* 0x0000900f01007387 */ /* 0x000fe20000100800 */
[----:B------:R-:W-:Y:S01]  /*0fd0*/  LOP3.LUT R13, R12, 0x380, RZ, 0xc0, !PT ;  /* 0x000003800c0d7812 */ /* 0x000fe200078ec0ff */
[----:B------:R-:W-:Y:S01]  /*0fe0*/  IMAD.IADD R208, R11, 0x1, -R0 ;  /* 0x000000010bd07824 */ /* 0x000fe200078e0a00 */
[----:B------:R-:W-:Y:S01]  /*0ff0*/  SHF.R.S32.HI R0, RZ, 0x1f, R21 ;  /* 0x0000001fff007819 */ /* 0x000fe20000011415 */
[----:B------:R0:W-:Y:S01]  /*1000*/  STL [R1+0x8c], R2 ;  /* 0x00008c0201007387 */ /* 0x0001e20000100800 */
[--C-:B------:R-:W-:Y:S01]  /*1010*/  LOP3.LUT R5, R3, 0x70, R16.reuse, 0xf8, !PT ;  /* 0x0000007003057812 */ /* 0x100fe200078ef810 */
[----:B------:R-:W-:Y:S01]  /*1020*/  IMAD.SHL.U32 R12, R10, 0x80, RZ ;  /* 0x000000800a0c7824 */ /* 0x000fe200078e00ff */
[----:B------:R-:W-:Y:S01]  /*1030*/  SHF.R.U32.HI R3, RZ, 0x3, R3 ;  /* 0x00000003ff037819 */ /* 0x000fe20000011603 */
[C---:B------:R-:W-:Y:S01]  /*1040*/  VIADD R31, R191.reuse, 0x8 ;  /* 0x00000008bf1f7836 */ /* 0x040fe20000000000 */
[----:B------:R-:W-:Y:S01]  /*1050*/  LOP3.LUT R6, R6, 0xfffffc00, RZ, 0xc0, !PT ;  /* 0xfffffc0006067812 */ /* 0x000fe200078ec0ff */
[----:B------:R-:W-:Y:S01]  /*1060*/  VIADD R29, R191, 0x18 ;  /* 0x00000018bf1d7836 */ /* 0x000fe20000000000 */
[--C-:B------:R-:W-:Y:S01]  /*1070*/  LOP3.LUT R10, R13, 0x70, R16.reuse, 0xf8, !PT ;  /* 0x000000700d0a7812 */ /* 0x100fe200078ef810 */
[C---:B------:R-:W-:Y:S01]  /*1080*/  VIADD R28, R191.reuse, 0x20 ;  /* 0x00000020bf1c7836 */ /* 0x040fe20000000000 */
[----:B------:R-:W-:Y:S01]  /*1090*/  LOP3.LUT R5, R6, R5, R3, 0xf6, !PT ;  /* 0x0000000506057212 */ /* 0x000fe200078ef603 */
[C---:B------:R-:W-:Y:S01]  /*10a0*/  VIADD R27, R191.reuse, 0x28 ;  /* 0x00000028bf1b7836 */ /* 0x040fe20000000000 */
[----:B0-----:R-:W-:Y:S01]  /*10b0*/  LEA.HI R2, R0, R21, RZ, 0x3 ;  /* 0x0000001500027211 */ /* 0x001fe200078f18ff */
[C---:B------:R-:W-:Y:S01]  /*10c0*/  VIADD R26, R191.reuse, 0x30 ;  /* 0x00000030bf1a7836 */ /* 0x040fe20000000000 */
[----:B------:R-:W-:Y:S01]  /*10d0*/  SHF.R.U32.HI R14, RZ, 0x3, R13 ;  /* 0x00000003ff0e7819 */ /* 0x000fe2000001160d */
[C---:B------:R-:W-:Y:S01]  /*10e0*/  VIADD R25, R191.reuse, 0x38 ;  /* 0x00000038bf197836 */ /* 0x040fe20000000000 */
[----:B------:R-:W-:Y:S01]  /*10f0*/  LOP3.LUT R0, R202, 0x70, R16, 0xf8, !PT ;  /* 0x00000070ca007812 */ /* 0x000fe200078ef810 */
[----:B------:R-:W-:Y:S01]  /*1100*/  IMAD.SHL.U32 R2, R2, 0x80, RZ ;  /* 0x0000008002027824 */ /* 0x000fe200078e00ff */
[----:B------:R-:W-:Y:S01]  /*1110*/  SHF.R.U32.HI R3, RZ, 0x3, R202 ;  /* 0x00000003ff037819 */ /* 0x000fe200000116ca */
[C---:B------:R-:W-:Y:S01]  /*1120*/  VIADD R24, R191.reuse, 0x40 ;  /* 0x00000040bf187836 */ /* 0x040fe20000000000 */
[----:B------:R-:W-:Y:S01]  /*1130*/  LOP3.LUT R13, R12, 0xfffffc00, RZ, 0xc0, !PT ;  /* 0xfffffc000c0d7812 */ /* 0x000fe200078ec0ff */
[----:B------:R-:W-:Y:S01]  /*1140*/  VIADD R21, R191, 0x48 ;  /* 0x00000048bf157836 */ /* 0x000fe20000000000 */
[----:B------:R-:W-:Y:S01]  /*1150*/  LOP3.LUT R209, R209, 0x380, RZ, 0xc0, !PT ;  /* 0x00000380d1d17812 */ /* 0x000fe200078ec0ff */
[C---:B------:R-:W-:Y:S01]  /*1160*/  VIADD R20, R191.reuse, 0x50 ;  /* 0x00000050bf147836 */ /* 0x040fe20000000000 */
[C---:B------:R-:W-:Y:S01]  /*1170*/  IADD3 R30, R191.reuse, 0x10, RZ ;  /* 0x00000010bf1e7810 */ /* 0x040fe20007ffe0ff */
[----:B------:R-:W-:Y:S01]  /*1180*/  VIADD R12, R191, 0x68 ;  /* 0x00000068bf0c7836 */ /* 0x000fe20000000000 */
[----:B------:R-:W-:Y:S01]  /*1190*/  LOP3.LUT R213, R203, R0, R3, 0xf6, !PT ;  /* 0x00000000cbd57212 */ /* 0x000fe200078ef603 */
[----:B------:R-:W-:Y:S01]  /*11a0*/  IMAD.IADD R0, R22, 0x1, R5 ;  /* 0x0000000116007824 */ /* 0x000fe200078e0205 */
[----:B------:R-:W-:Y:S01]  /*11b0*/  LOP3.LUT R13, R13, R10, R14, 0xf6, !PT ;  /* 0x0000000a0d0d7212 */ /* 0x000fe200078ef60e */
[C---:B------:R-:W-:Y:S01]  /*11c0*/  VIADD R14, R191.reuse, 0x58 ;  /* 0x00000058bf0e7836 */ /* 0x040fe20000000000 */
[----:B------:R-:W-:Y:S01]  /*11d0*/  SHF.R.U32.HI R4, RZ, 0x3, R209 ;  /* 0x00000003ff047819 */ /* 0x000fe200000116d1 */
[----:B------:R-:W-:Y:S01]  /*11e0*/  VIADD R11, R191, 0x70 ;  /* 0x00000070bf0b7836 */ /* 0x000fe20000000000 */
[----:B------:R-:W-:Y:S01]  /*11f0*/  LOP3.LUT R3, R209, 0x70, R16, 0xf8, !PT ;  /* 0x00000070d1037812 */ /* 0x000fe200078ef810 */
[C---:B------:R-:W-:Y:S01]  /*1200*/  VIADD R10, R191.reuse, 0x78 ;  /* 0x00000078bf0a7836 */ /* 0x040fe20000000000 */
[----:B------:R-:W-:Y:S01]  /*1210*/  LOP3.LUT R212, R2, 0xfffffc00, RZ, 0xc0, !PT ;  /* 0xfffffc0002d47812 */ /* 0x000fe200078ec0ff */
[C---:B------:R-:W-:Y:S01]  /*1220*/  VIADD R9, R191.reuse, 0x80 ;  /* 0x00000080bf097836 */ /* 0x040fe20000000000 */
[----:B------:R-:W-:Y:S01]  /*1230*/  SHF.R.S32.HI R32, RZ, 0x1f, R31 ;  /* 0x0000001fff207819 */ /* 0x000fe2000001141f */
[C---:B------:R-:W-:Y:S01]  /*1240*/  VIADD R8, R191.reuse, 0x88 ;  /* 0x00000088bf087836 */ /* 0x040fe20000000000 */
[----:B------:R-:W-:Y:S01]  /*1250*/  SHF.R.S32.HI R31, RZ, 0x1f, R30 ;  /* 0x0000001fff1f7819 */ /* 0x000fe2000001141e */
[C---:B------:R-:W-:Y:S01]  /*1260*/  VIADD R7, R191.reuse, 0x90 ;  /* 0x00000090bf077836 */ /* 0x040fe20000000000 */
[----:B------:R-:W-:Y:S01]  /*1270*/  SHF.R.S32.HI R30, RZ, 0x1f, R29 ;  /* 0x0000001fff1e7819 */ /* 0x000fe2000001141d */
[----:B------:R-:W-:Y:S01]  /*1280*/  STL [R1+0x84], R0 ;  /* 0x0000840001007387 */ /* 0x000fe20000100800 */
[----:B------:R-:W-:Y:S01]  /*1290*/  SHF.R.S32.HI R29, RZ, 0x1f, R28 ;  /* 0x0000001fff1d7819 */ /* 0x000fe2000001141c */
[C---:B------:R-:W-:Y:S01]  /*12a0*/  VIADD R6, R191.reuse, 0x98 ;  /* 0x00000098bf067836 */ /* 0x040fe20000000000 */
[----:B------:R-:W-:Y:S01]  /*12b0*/  LOP3.LUT R3, R212, R3, R4, 0xf6, !PT ;  /* 0x00000003d4037212 */ /* 0x000fe200078ef604 */
[C---:B------:R-:W-:Y:S01]  /*12c0*/  IMAD.IADD R4, R22.reuse, 0x1, R13 ;  /* 0x0000000116047824 */ /* 0x040fe200078e020d */
[----:B------:R-:W-:Y:S01]  /*12d0*/  SHF.R.S32.HI R28, RZ, 0x1f, R27 ;  /* 0x0000001fff1c7819 */ /* 0x000fe2000001141b */
[C---:B------:R-:W-:Y:S01]  /*12e0*/  VIADD R13, R191.reuse, 0x60 ;  /* 0x00000060bf0d7836 */ /* 0x040fe20000000000 */
[----:B------:R-:W-:Y:S01]  /*12f0*/  SHF.R.S32.HI R27, RZ, 0x1f, R26 ;  /* 0x0000001fff1b7819 */ /* 0x000fe2000001141a */
[----:B------:R-:W-:Y:S01]  /*1300*/  IMAD.IADD R2, R22, 0x1, R3 ;  /* 0x0000000116027824 */ /* 0x000fe200078e0203 */
[----:B------:R-:W-:Y:S01]  /*1310*/  SHF.R.S32.HI R26, RZ, 0x1f, R25 ;  /* 0x0000001fff1a7819 */ /* 0x000fe20000011419 */
[----:B------:R0:W-:Y:S01]  /*1320*/  STL [R1+0x80], R4 ;  /* 0x0000800401007387 */ /* 0x0001e20000100800 */
[----:B------:R-:W-:Y:S01]  /*1330*/  SHF.R.S32.HI R25, RZ, 0x1f, R24 ;  /* 0x0000001fff197819 */ /* 0x000fe20000011418 */
[C---:B------:R-:W-:Y:S01]  /*1340*/  VIADD R5, R191.reuse, 0xa0 ;  /* 0x000000a0bf057836 */ /* 0x040fe20000000000 */
[----:B------:R-:W-:Y:S01]  /*1350*/  SHF.R.S32.HI R24, RZ, 0x1f, R21 ;  /* 0x0000001fff187819 */ /* 0x000fe20000011415 */
[----:B------:R1:W-:Y:S01]  /*1360*/  STL [R1+0x88], R2 ;  /* 0x0000880201007387 */ /* 0x0003e20000100800 */
[----:B------:R-:W-:Y:S01]  /*1370*/  SHF.R.S32.HI R21, RZ, 0x1f, R20 ;  /* 0x0000001fff157819 */ /* 0x000fe20000011414 */
[C---:B------:R-:W-:Y:S01]  /*1380*/  VIADD R3, R191.reuse, 0xb0 ;  /* 0x000000b0bf037836 */ /* 0x040fe20000000000 */
[----:B------:R-:W-:Y:S01]  /*1390*/  SHF.R.S32.HI R20, RZ, 0x1f, R14 ;  /* 0x0000001fff147819 */ /* 0x000fe2000001140e */
[C---:B------:R-:W-:Y:S01]  /*13a0*/  VIADD R228, R191.reuse, 0xc8 ;  /* 0x000000c8bfe47836 */ /* 0x040fe20000000000 */
[----:B------:R-:W-:Y:S01]  /*13b0*/  SHF.R.S32.HI R14, RZ, 0x1f, R13 ;  /* 0x0000001fff0e7819 */ /* 0x000fe2000001140d */
[C---:B0-----:R-:W-:Y:S01]  /*13c0*/  VIADD R4, R191.reuse, 0xa8 ;  /* 0x000000a8bf047836 */ /* 0x041fe20000000000 */
[----:B------:R-:W-:Y:S01]  /*13d0*/  SHF.R.S32.HI R13, RZ, 0x1f, R12 ;  /* 0x0000001fff0d7819 */ /* 0x000fe2000001140c */
[C---:B------:R-:W-:Y:S01]  /*13e0*/  VIADD R225, R191.reuse, 0xd8 ;  /* 0x000000d8bfe17836 */ /* 0x040fe20000000000 */
[----:B------:R-:W-:Y:S01]  /*13f0*/  SHF.R.S32.HI R12, RZ, 0x1f, R11 ;  /* 0x0000001fff0c7819 */ /* 0x000fe2000001140b */
[C---:B-1----:R-:W-:Y:S01]  /*1400*/  VIADD R2, R191.reuse, 0xb8 ;  /* 0x000000b8bf027836 */ /* 0x042fe20000000000 */
[----:B------:R-:W-:Y:S01]  /*1410*/  SHF.R.S32.HI R11, RZ, 0x1f, R10 ;  /* 0x0000001fff0b7819 */ /* 0x000fe2000001140a */
[C---:B------:R-:W-:Y:S01]  /*1420*/  VIADD R224, R191.reuse, 0xe0 ;  /* 0x000000e0bfe07836 */ /* 0x040fe20000000000 */
[----:B------:R-:W-:Y:S01]  /*1430*/  SHF.R.S32.HI R10, RZ, 0x1f, R9 ;  /* 0x0000001fff0a7819 */ /* 0x000fe20000011409 */
[C---:B------:R-:W-:Y:S01]  /*1440*/  VIADD R210, R18.reuse, 0x80 ;  /* 0x0000008012d27836 */ /* 0x040fe20000000000 */
[----:B------:R-:W-:Y:S01]  /*1450*/  SHF.R.S32.HI R9, RZ, 0x1f, R8 ;  /* 0x0000001fff097819 */ /* 0x000fe20000011408 */
[----:B------:R-:W-:Y:S01]  /*1460*/  VIADD R211, R18, 0xc0 ;  /* 0x000000c012d37836 */ /* 0x000fe20000000000 */
        /* <DEDUP_REMOVED lines=9> */
[----:B------:R-:W-:Y:S01]  /*1500*/  IMAD.IADD R213, R22, 0x1, R213 ;  /* 0x0000000116d57824 */ /* 0x000fe200078e02d5 */
[----:B------:R-:W-:Y:S01]  /*1510*/  IADD3 R227, R191, 0xd0, RZ ;  /* 0x000000d0bfe37810 */ /* 0x000fe20007ffe0ff */
[----:B------:R-:W-:Y:S01]  /*1520*/  IMAD R208, R208, 0x8, R15 ;  /* 0x00000008d0d07824 */ /* 0x000fe200078e020f */
[----:B------:R-:W-:Y:S01]  /*1530*/  SHF.R.S32.HI R4, RZ, 0x1f, R3 ;  /* 0x0000001fff047819 */ /* 0x000fe20000011403 */
[----:B------:R-:W-:Y:S01]  /*1540*/  ULOP3.LUT UR61, UR5, 0x1, URZ, 0xfc, !UPT ;  /* 0x00000001053d7892 */ /* 0x000fe2000f8efc3f */
[----:B------:R-:W-:-:S02]  /*1550*/  SHF.R.S32.HI R3, RZ, 0x1f, R2 ;  /* 0x0000001fff037819 */ /* 0x000fc40000011402 */
[----:B------:R-:W-:Y:S02]  /*1560*/  SHF.R.S32.HI R2, RZ, 0x1f, R0 ;  /* 0x0000001fff027819 */ /* 0x000fe40000011400 */
[----:B------:R-:W-:Y:S02]  /*1570*/  SHF.R.S32.HI R0, RZ, 0x1f, R228 ;  /* 0x0000001fff007819 */ /* 0x000fe400000114e4 */
[----:B------:R-:W-:Y:S02]  /*1580*/  SHF.R.S32.HI R3, RZ, 0x1f, R227 ;  /* 0x0000001fff037819 */ /* 0x000fe400000114e3 */
[----:B------:R-:W-:Y:S02]  /*1590*/  SHF.R.S32.HI R2, RZ, 0x1f, R225 ;  /* 0x0000001fff027819 */ /* 0x000fe400000114e1 */
[----:B------:R-:W-:Y:S02]  /*15a0*/  SHF.R.S32.HI R0, RZ, 0x1f, R224 ;  /* 0x0000001fff007819 */ /* 0x000fe400000114e0 */
        /* <DEDUP_REMOVED lines=8> */
[----:B------:R-:W-:-:S07]  /*1630*/  SHF.R.S32.HI R0, RZ, 0x1f, R221 ;  /* 0x0000001fff007819 */ /* 0x000fce00000114dd */
.L_x_2025:
[----:B------:R-:W-:Y:S05]  /*1640*/  YIELD ;  /* 0x0000000000007946 */ /* 0x000fea0003800000 */
[----:B------:R-:W-:Y:S01]  /*1650*/  ULDC.64 UR4, c[0x0][0xa28] ;  /* 0x00028a0000047ab9 */ /* 0x000fe20000000a00 */
[----:B0--3--:R-:W0:Y:S01]  /*1660*/  LDC.64 R2, c[0x0][0xa08] ;  /* 0x00028200ff027b82 */ /* 0x009e220000000a00 */
[----:B------:R-:W-:Y:S01]  /*1670*/  ISETP.NE.U32.AND P1, PT, RZ, UR4, PT ;  /* 0x00000004ff007c0c */ /* 0x000fe2000bf25070 */
[----:B-1--4-:R-:W-:Y:S02]  /*1680*/  IMAD.MOV.U32 R9, RZ, RZ, RZ ;  /* 0x000000ffff097224 */ /* 0x012fe400078e00ff */
[----:B-----5:R-:W-:Y:S01]  /*1690*/  IMAD.MOV.U32 R45, RZ, RZ, RZ ;  /* 0x000000ffff2d7224 */ /* 0x020fe200078e00ff */
[----:B------:R-:W-:Y:S01]  /*16a0*/  ISETP.NE.AND.EX P1, PT, RZ, UR5, PT, P1 ;  /* 0x00000005ff007c0c */ /* 0x000fe2000bf25310 */
[----:B------:R-:W-:-:S02]  /*16b0*/  ULDC.64 UR4, c[0x0][0xa18] ;  /* 0x0002860000047ab9 */ /* 0x000fc40000000a00 */
[----:B------:R-:W-:-:S04]  /*16c0*/  ISETP.NE.U32.AND P2, PT, RZ, UR4, PT ;  /* 0x00000004ff007c0c */ /* 0x000fc8000bf45070 */
[----:B------:R-:W-:Y:S01]  /*16d0*/  ISETP.NE.AND.EX P2, PT, RZ, UR5, PT, P2 ;  /* 0x00000005ff007c0c */ /* 0x000fe2000bf45320 */
[----:B------:R-:W-:Y:S02]  /*16e0*/  ULDC.64 UR4, c[0x0][0xa08] ;  /* 0x0002820000047ab9 */ /* 0x000fe40000000a00 */
[----:B------:R-:W-:-:S03]  /*16f0*/  ISETP.NE.U32.AND P0, PT, RZ, UR4, PT ;  /* 0x00000004ff007c0c */ /* 0x000fc6000bf05070 */
[----:B------:R-:W1:Y:S01]  /*1700*/  @P1 LDC.64 R4, c[0x0][0xa28] ;  /* 0x00028a00ff041b82 */ /* 0x000e620000000a00 */
[----:B------:R-:W-:Y:S01]  /*1710*/  ISETP.NE.AND.EX P0, PT, RZ, UR5, PT, P0 ;  /* 0x00000005ff007c0c */ /* 0x000fe2000bf05300 */
[----:B0-----:R-:W-:-:S06]  /*1720*/  IMAD.WIDE R2, R207, 0x4, R2 ;  /* 0x00000004cf027825 */ /* 0x001fcc00078e0202 */
[----:B------:R-:W0:Y:S01]  /*1730*/  @P2 LDC.64 R6, c[0x0][0xa18] ;  /* 0x00028600ff062b82 */ /* 0x000e220000000a00 */
[----:B------:R-:W-:Y:S02]  /*1740*/  ULDC UR4, c[0x0][0x288] ;  /* 0x0000a20000047ab9 */ /* 0x000fe40000000800 */
[----:B------:R-:W-:Y:S01]  /*1750*/  IMAD.U32 R189, RZ, RZ, UR4 ;  /* 0x00000004ffbd7e24 */ /* 0x000fe2000f8e00ff */
[----:B------:R-:W-:Y:S02]  /*1760*/  ULDC.64 UR4, c[0x0][0x418] ;  /* 0x0001060000047ab9 */ /* 0x000fe40000000a00 */
[----:B------:R2:W5:Y:S01]  /*1770*/  @P0 LDG.E R45, desc[UR36][R2.64] ;  /* 0x00000024022d0981 */ /* 0x000562000c1e1900 */
[----:B-1----:R-:W-:-:S05]  /*1780*/  @P1 IMAD.WIDE R4, R207, 0x4, R4 ;  /* 0x00000004cf041825 */ /* 0x002fca00078e0204 */
[----:B------:R2:W5:Y:S01]  /*1790*/  @P1 LDG.E R9, desc[UR36][R4.64] ;  /* 0x0000002404091981 */ /* 0x000562000c1e1900 */
[----:B0-----:R-:W-:-:S05]  /*17a0*/  @P2 IMAD.WIDE R6, R207, 0x4, R6 ;  /* 0x00000004cf062825 */ /* 0x001fca00078e0206 */
[----:B------:R2:W5:Y:S01]  /*17b0*/  @P2 LDG.E R189, desc[UR36][R6.64] ;  /* 0x0000002406bd2981 */ /* 0x000562000c1e1900 */
[----:B------:R-:W-:-:S03]  /*17c0*/  UISETP.NE.U32.AND UP0, UPT, UR4, URZ, UPT ;  /* 0x0000003f0400728c */ /* 0x000fc6000bf05070 */
[----:B------:R-:W-:Y:S01]  /*17d0*/  ULDC UR4, c[0x0][0x424] ;  /* 0x0001090000047ab9 */ /* 0x000fe20000000800 */
[----:B------:R-:W-:-:S03]  /*17e0*/  UISETP.NE.AND.EX UP0, UPT, UR5, URZ, UPT, UP0 ;  /* 0x0000003f0500728c */ /* 0x000fc6000bf05300 */
[----:B------:R-:W-:Y:S01]  /*17f0*/  ULDC UR5, c[0x0][0x2f0] ;  /* 0x0000bc0000057ab9 */ /* 0x000fe20000000800 */
[----:B------:R-:W-:-:S04]  /*1800*/  USEL UR4, UR4, 0x1, UP0 ;  /* 0x0000000104047887 */ /* 0x000fc80008000000 */
[----:B------:R-:W-:-:S03]  /*1810*/  UIMAD UR4, UR4, UR5, URZ ;  /* 0x00000005040472a4 */ /* 0x000fc6000f8e023f */
[----:B------:R-:W-:Y:S02]  /*1820*/  ULDC UR5, c[0x0][0x348] ;  /* 0x0000d20000057ab9 */ /* 0x000fe40000000800 */
[----:B------:R-:W-:Y:S02]  /*1830*/  IMAD.U32 R39, RZ, RZ, UR5 ;  /* 0x00000005ff277e24 */ /* 0x000fe4000f8e00ff */
[----:B------:R-:W-:Y:S01]  /*1840*/  IMAD.U32 R24, RZ, RZ, UR4 ;  /* 0x00000004ff187e24 */ /* 0x000fe2000f8e00ff */
[----:B--2---:R-:W-:Y:S06]  /*1850*/  @P2 BRA `(.L_x_1773) ;  /* 0x0000000000242947 */ /* 0x004fec0003800000 */
        /* <DEDUP_REMOVED lines=9> */
.L_x_1773:
[----:B------:R-:W-:Y:S01]  /*18f0*/  ULDC.64 UR4, c[0x0][0xa20] ;  /* 0x0002880000047ab9 */ /* 0x000fe20000000a00 */
[C---:B------:R-:W-:Y:S01]  /*1900*/  LOP3.LUT R4, R206.reuse, 0xff000000, RZ, 0xc0, !PT ;  /* 0xff000000ce047812 */ /* 0x040fe200078ec0ff */
[----:B------:R-:W-:Y:S01]  /*1910*/  IMAD.MOV.U32 R216, RZ, RZ, R207 ;  /* 0x000000ffffd87224 */ /* 0x000fe200078e00cf */
[----:B------:R-:W-:Y:S02]  /*1920*/  ISETP.NE.U32.AND P1, PT, RZ, UR4, PT ;  /* 0x00000004ff007c0c */ /* 0x000fe4000bf25070 */
[C---:B------:R-:W-:Y:S02]  /*1930*/  LOP3.LUT R0, R206.reuse, 0xff0000, RZ, 0xc0, !PT ;  /* 0x00ff0000ce007812 */ /* 0x040fe400078ec0ff */
[----:B------:R-:W-:Y:S02]  /*1940*/  ISETP.NE.AND.EX P1, PT, RZ, UR5, PT, P1 ;  /* 0x00000005ff007c0c */ /* 0x000fe4000bf25310 */
[----:B------:R-:W-:Y:S02]  /*1950*/  SHF.R.U32.HI R5, RZ, 0x8, R4 ;  /* 0x00000008ff057819 */ /* 0x000fe40000011604 */
[----:B------:R-:W-:-:S02]  /*1960*/  LOP3.LUT R188, R206, 0xffff, RZ, 0xc0, !PT ;  /* 0x0000ffffcebc7812 */ /* 0x000fc400078ec0ff */
[----:B------:R-:W-:-:S07]  /*1970*/  LEA.HI R215, R0, R5, RZ, 0x10 ;  /* 0x0000000500d77211 */ /* 0x000fce00078f80ff */
[----:B------:R-:W-:Y:S05]  /*1980*/  @!P1 BRA `(.L_x_1774) ;  /* 0x0000000000109947 */ /* 0x000fea0003800000 */
[----:B------:R-:W0:Y:S02]  /*1990*/  LDC.64 R24, c[0x0][0xa20] ;  /* 0x00028800ff187b82 */ /* 0x000e240000000a00 */
[----:B0-----:R-:W-:-:S06]  /*19a0*/  IMAD.WIDE R24, R207, 0x4, R24 ;  /* 0x00000004cf187825 */ /* 0x001fcc00078e0218 */
[----:B------:R0:W5:Y:S01]  /*19b0*/  LDG.E R24, desc[UR36][R24.64] ;  /* 0x0000002418187981 */ /* 0x000162000c1e1900 */
[----:B------:R-:W-:Y:S05]  /*19c0*/  BRA `(.L_x_1775) ;  /* 0x0000000000107947 */ /* 0x000fea0003800000 */
.L_x_1774:
[----:B------:R-:W-:Y:S05]  /*19d0*/  @!P0 BRA `(.L_x_1775) ;  /* 0x00000000000c8947 */ /* 0x000fea0003800000 */
[----:B------:R-:W2:Y:S04]  /*19e0*/  LDG.E R5, desc[UR36][R2.64] ;  /* 0x0000002402057981 */ /* 0x000ea8000c1e1900 */
[----:B------:R-:W2:Y:S02]  /*19f0*/  LDG.E R24, desc[UR36][R2.64+0x4] ;  /* 0x0000042402187981 */ /* 0x000ea4000c1e1900 */
[----:B--2---:R-:W-:-:S07]  /*1a00*/  IMAD.IADD R24, R24, 0x1, -R5 ;  /* 0x0000000118187824 */ /* 0x004fce00078e0a05 */
.L_x_1775:
[----:B------:R-:W-:Y:S02]  /*1a10*/  ULDC.64 UR4, c[0x0][0xa10] ;  /* 0x0002840000047ab9 */ /* 0x000fe40000000a00 */
[----:B------:R-:W-:-:S04]  /*1a20*/  ISETP.NE.U32.AND P0, PT, RZ, UR4, PT ;  /* 0x00000004ff007c0c */ /* 0x000fc8000bf05070 */
[----:B------:R-:W-:Y:S01]  /*1a30*/  ISETP.NE.AND.EX P0, PT, RZ, UR5, PT, P0 ;  /* 0x00000005ff007c0c */ /* 0x000fe2000bf05300 */
[----:B------:R-:W-:Y:S02]  /*1a40*/  ULDC.64 UR4, c[0x0][0xa30] ;  /* 0x00028c0000047ab9 */ /* 0x000fe40000000a00 */
[----:B------:R-:W-:-:S04]  /*1a50*/  ISETP.NE.U32.AND P1, PT, RZ, UR4, PT ;  /* 0x00000004ff007c0c */ /* 0x000fc8000bf25070 */
[----:B------:R-:W-:-:S06]  /*1a60*/  ISETP.NE.AND.EX P1, PT, RZ, UR5, PT, P1 ;  /* 0x00000005ff007c0c */ /* 0x000fcc000bf25310 */
[----:B------:R-:W1:Y:S08]  /*1a70*/  @P0 LDC.64 R4, c[0x0][0xa10] ;  /* 0x00028400ff040b82 */ /* 0x000e700000000a00 */
[----:B------:R-:W2:Y:S01]  /*1a80*/  @P1 LDC.64 R2, c[0x0][0xa30] ;  /* 0x00028c00ff021b82 */ /* 0x000ea20000000a00 */
[----:B-1----:R-:W-:-:S05]  /*1a90*/  @P0 IMAD.WIDE R4, R207, 0x4, R4 ;  /* 0x00000004cf040825 */ /* 0x002fca00078e0204 */
[----:B------:R-:W3:Y:S04]  /*1aa0*/  @P0 LDG.E R0, desc[UR36][R4.64] ;  /* 0x0000002404000981 */ /* 0x000ee8000c1e1900 */
[----:B------:R-:W3:Y:S01]  /*1ab0*/  @P0 LDG.E R11, desc[UR36][R4.64+0x4] ;  /* 0x00000424040b0981 */ /* 0x000ee2000c1e1900 */
[----:B--2---:R-:W-:Y:S02]  /*1ac0*/  @P1 IMAD.WIDE R6, R207, 0x4, R2 ;  /* 0x00000004cf061825 */ /* 0x004fe400078e0202 */
[----:B------:R-:W1:Y:S02]  /*1ad0*/  LDC R2, c[0x0][0x448] ;  /* 0x00011200ff027b82 */ /* 0x000e640000000800 */
[----:B-----5:R-:W-:-:S06]  /*1ae0*/  IMAD.MOV.U32 R38, RZ, RZ, R24 ;  /* 0x000000ffff267224 */ /* 0x020fcc00078e0018 */
[----:B------:R2:W5:Y:S01]  /*1af0*/  @P1 LDG.E R38, desc[UR36][R6.64] ;  /* 0x0000002406261981 */ /* 0x000562000c1e1900 */
[----:B------:R-:W-:Y:S02]  /*1b00*/  IMAD.SHL.U32 R201, R205, 0x80, RZ ;  /* 0x00000080cdc97824 */ /* 0x000fe400078e00ff */
[----:B------:R-:W-:Y:S01]  /*1b10*/  IMAD.IADD R10, R24, 0x1, -R9 ;  /* 0x00000001180a7824 */ /* 0x000fe200078e0a09 */
[----:B-1----:R-:W-:Y:S02]  /*1b20*/  ISETP.NE.AND P1, PT, R2, 0x1, PT ;  /* 0x000000010200780c */ /* 0x002fe40003f25270 */
[----:B------:R-:W1:Y:S11]  /*1b30*/  LDC.64 R2, c[0x0][0x9e0] ;  /* 0x00027800ff027b82 */ /* 0x000e760000000a00 */
[----:B------:R-:W4:Y:S08]  /*1b40*/  @P1 LDC R13, c[0x0][0x44c] ;  /* 0x00011300ff0d1b82 */ /* 0x000f300000000800 */
[----:B------:R-:W0:Y:S01]  /*1b50*/  @P1 LDC R8, c[0x0][0x450] ;  /* 0x00011400ff081b82 */ /* 0x000e220000000800 */
[----:B-1----:R-:W-:Y:S01]  /*1b60*/  ISETP.GE.AND P2, PT, R3, 0x1, PT ;  /* 0x000000010300780c */ /* 0x002fe20003f46270 */
[----:B---3--:R-:W-:-:S02]  /*1b70*/  @P0 IMAD.IADD R39, R11, 0x1, -R0 ;  /* 0x000000010b270824 */ /* 0x008fc400078e0a00 */
[----:B------:R-:W-:Y:S02]  /*1b80*/  VIADD R0, R201, 0x7f ;  /* 0x0000007fc9007836 */ /* 0x000fe40000000000 */
[----:B------:R-:W-:Y:S02]  /*1b90*/  IMAD.IADD R192, R10, 0x1, R39 ;  /* 0x000000010ac07824 */ /* 0x000fe400078e0227 */
[----:B----4-:R-:W-:-:S03]  /*1ba0*/  @P1 IMAD.HI.U32 R5, R0, R13, RZ ;  /* 0x0000000d00051227 */ /* 0x010fc600078e00ff */
[C---:B--2---:R-:W-:Y:S01]  /*1bb0*/  IADD3 R7, R192.reuse, 0x1, -R189 ;  /* 0x00000001c0077810 */ /* 0x044fe20007ffe8bd */
[----:B------:R-:W-:Y:S01]  /*1bc0*/  IMAD.MOV.U32 R4, RZ, RZ, R0 ;  /* 0x000000ffff047224 */ /* 0x000fe200078e0000 */
[----:B0-----:R-:W-:Y:S01]  /*1bd0*/  @P1 SHF.R.U32.HI R4, RZ, R8, R5 ;  /* 0x00000008ff041219 */ /* 0x001fe20000011605 */
[----:B------:R-:W-:-:S04]  /*1be0*/  VIADD R0, R192, 0x3f ;  /* 0x0000003fc0007836 */ /* 0x000fc80000000000 */
[----:B------:R-:W-:Y:S01]  /*1bf0*/  IMAD.IADD R7, R7, 0x1, R4 ;  /* 0x0000000107077824 */ /* 0x000fe200078e0204 */
[----:B------:R-:W-:-:S04]  /*1c00*/  SHF.R.S32.HI R5, RZ, 0x1f, R0 ;  /* 0x0000001fff057819 */ /* 0x000fc80000011400 */
[----:B------:R-:W-:Y:S02]  /*1c10*/  LEA.HI R5, R5, R0, RZ, 0x6 ;  /* 0x0000000005057211 */ /* 0x000fe400078f30ff */
[----:B------:R-:W-:Y:S02]  /*1c20*/  IADD3 R2, R7, R2, RZ ;  /* 0x0000000207027210 */ /* 0x000fe40007ffe0ff */
[----:B------:R-:W-:Y:S01]  /*1c30*/  SHF.R.S32.HI R42, RZ, 0x6, R5 ;  /* 0x00000006ff2a7819 */ /* 0x000fe20000011405 */
[----:B------:R-:W-:Y:S06]  /*1c40*/  @!P2 BRA `(.L_x_1776) ;  /* 0x000000000048a947 */ /* 0x000fec0003800000 */
[C---:B------:R-:W-:Y:S01]  /*1c50*/  ISETP.GT.AND P0, PT, R7.reuse, RZ, PT ;  /* 0x000000ff0700720c */ /* 0x040fe20003f04270 */
[----:B------:R-:W-:Y:S01]  /*1c60*/  BSSY B0, `(.L_x_1777) ;  /* 0x000000e000007945 */ /* 0x000fe20003800000 */
[----:B------:R-:W-:-:S11]  /*1c70*/  VIADD R0, R7, 0xffffffff ;  /* 0xffffffff07007836 */ /* 0x000fd60000000000 */
[----:B------:R-:W-:Y:S05]  /*1c80*/  @P0 BRA `(.L_x_1778) ;  /* 0x00000000001c0947 */ /* 0x000fea0003800000 */
[----:B------:R-:W-:Y:S01]  /*1c90*/  ISETP.NE.AND P0, PT, R3, 0x1, PT ;  /* 0x000000010300780c */ /* 0x000fe20003f05270 */
[----:B------:R-:W-:-:S12]  /*1ca0*/  IMAD.MOV R7, RZ, RZ, -R7 ;  /* 0x000000ffff077224 */ /* 0x000fd800078e0a07 */
[----:B------:R-:W0:Y:S02]  /*1cb0*/  @P0 LDC.64 R4, c[0x0][0x9e8] ;  /* 0x00027a00ff040b82 */ /* 0x000e240000000a00 */
[----:B0-----:R-:W-:-:S05]  /*1cc0*/  @P0 IMAD.HI.U32 R4, R7, R4, RZ ;  /* 0x0000000407040227 */ /* 0x001fca00078e00ff */
[----:B------:R-:W-:-:S04]  /*1cd0*/  @P0 SHF.R.U32.HI R7, RZ, R5, R4 ;  /* 0x00000005ff070219 */ /* 0x000fc80000011604 */
[----:B------:R-:W-:Y:S01]  /*1ce0*/  LOP3.LUT R0, RZ, R7, RZ, 0x33, !PT ;  /* 0x00000007ff007212 */ /* 0x000fe200078e33ff */
[----:B------:R-:W-:Y:S06]  /*1cf0*/  BRA `(.L_x_1779) ;  /* 0x0000000000107947 */ /* 0x000fec0003800000 */
.L_x_1778:
[----:B------:R-:W-:-:S13]  /*1d00*/  ISETP.NE.AND P0, PT, R3, 0x1, PT ;  /* 0x000000010300780c */ /* 0x000fda0003f05270 */
[----:B------:R-:W0:Y:S02]  /*1d10*/  @P0 LDC.64 R4, c[0x0][0x9e8] ;  /* 0x00027a00ff040b82 */ /* 0x000e240000000a00 */
[----:B0-----:R-:W-:-:S05]  /*1d20*/  @P0 IMAD.HI.U32 R4, R0, R4, RZ ;  /* 0x0000000400040227 */ /* 0x001fca00078e00ff */
[----:B------:R-:W-:-:S07]  /*1d30*/  @P0 SHF.R.U32.HI R0, RZ, R5, R4 ;  /* 0x00000005ff000219 */ /* 0x000fce0000011604 */
.L_x_1779:
[----:B------:R-:W-:Y:S05]  /*1d40*/  BSYNC B0 ;  /* 0x0000000000007941 */ /* 0x000fea0003800000 */
.L_x_1777:
[----:B------:R-:W-:-:S05]  /*1d50*/  IMAD R5, R0, R3, R3 ;  /* 0x0000000300057224 */ /* 0x000fca00078e0203 */
[----:B------:R-:W-:-:S07]  /*1d60*/  VIMNMX R2, R2, R5, PT ;  /* 0x0000000502027248 */ /* 0x000fce0003fe0100 */
.L_x_1776:
[----:B------:R-:W0:Y:S01]  /*1d70*/  @P1 LDC R4, c[0x0][0x44c] ;  /* 0x00011300ff041b82 */ /* 0x000e220000000800 */
[----:B------:R-:W-:Y:S01]  /*1d80*/  VIADD R2, R2, 0x3f ;  /* 0x0000003f02027836 */ /* 0x000fe20000000000 */
[----:B------:R-:W-:Y:S01]  /*1d90*/  ULDC UR4, c[0x0][0x9dc] ;  /* 0x0002770000047ab9 */ /* 0x000fe20000000800 */
[----:B------:R-:W-:Y:S02]  /*1da0*/  IMAD.MOV.U32 R0, RZ, RZ, R201 ;  /* 0x000000ffff007224 */ /* 0x000fe400078e00c9 */
[----:B------:R-:W-:Y:S01]  /*1db0*/  IMAD.IADD R161, R192, 0x1, -R189 ;  /* 0x00000001c0a17824 */ /* 0x000fe200078e0abd */
[----:B------:R-:W-:Y:S02]  /*1dc0*/  SHF.R.S32.HI R5, RZ, 0x1f, R2 ;  /* 0x0000001fff057819 */ /* 0x000fe40000011402 */
[----:B------:R-:W1:Y:S02]  /*1dd0*/  @P1 LDC R7, c[0x0][0x450] ;  /* 0x00011400ff071b82 */ /* 0x000e640000000800 */
[----:B------:R-:W-:-:S04]  /*1de0*/  LEA.HI R5, R5, R2, RZ, 0x6 ;  /* 0x0000000205057211 */ /* 0x000fc800078f30ff */
[----:B------:R-:W-:-:S04]  /*1df0*/  SHF.R.S32.HI R5, RZ, 0x6, R5 ;  /* 0x00000006ff057819 */ /* 0x000fc80000011405 */
[----:B------:R-:W-:Y:S01]  /*1e00*/  VIMNMX R6, R42, R5, PT ;  /* 0x000000052a067248 */ /* 0x000fe20003fe0100 */
[----:B0-----:R-:W-:-:S05]  /*1e10*/  @P1 IMAD.HI.U32 R4, R201, R4, RZ ;  /* 0x00000004c9041227 */ /* 0x001fca00078e00ff */
[----:B-1----:R-:W-:-:S05]  /*1e20*/  @P1 SHF.R.U32.HI R0, RZ, R7, R4 ;  /* 0x00000007ff001219 */ /* 0x002fca0000011604 */
[----:B------:R-:W-:-:S04]  /*1e30*/  IMAD.IADD R0, R161, 0x1, R0 ;  /* 0x00000001a1007824 */ /* 0x000fc800078e0200 */
[----:B------:R-:W-:Y:S01]  /*1e40*/  VIADD R2, R0, -UR4 ;  /* 0x8000000400027c36 */ /* 0x000fe20008000000 */
[----:B------:R-:W-:Y:S06]  /*1e50*/  @!P2 BRA `(.L_x_1780) ;  /* 0x000000000044a947 */ /* 0x000fec0003800000 */
[----:B------:R-:W-:Y:S01]  /*1e60*/  ISETP.GT.AND P0, PT, R0, -0x1, PT ;  /* 0xffffffff0000780c */ /* 0x000fe20003f04270 */
[----:B------:R-:W-:-:S12]  /*1e70*/  BSSY B0, `(.L_x_1781) ;  /* 0x000000d000007945 */ /* 0x000fd80003800000 */
[----:B------:R-:W-:Y:S05]  /*1e80*/  @P0 BRA `(.L_x_1782) ;  /* 0x00000000001c0947 */ /* 0x000fea0003800000 */
[----:B------:R-:W-:Y:S02]  /*1e90*/  ISETP.NE.AND P0, PT, R3, 0x1, PT ;  /* 0x000000010300780c */ /* 0x000fe40003f05270 */
[----:B------:R-:W-:-:S11]  /*1ea0*/  LOP3.LUT R7, RZ, R0, RZ, 0x33, !PT ;  /* 0x00000000ff077212 */ /* 0x000fd600078e33ff */
[----:B------:R-:W0:Y:S02]  /*1eb0*/  @P0 LDC.64 R4, c[0x0][0x9e8] ;  /* 0x00027a00ff040b82 */ /* 0x000e240000000a00 */
[----:B0-----:R-:W-:-:S05]  /*1ec0*/  @P0 IMAD.HI.U32 R4, R7, R4, RZ ;  /* 0x0000000407040227 */ /* 0x001fca00078e00ff */
[----:B------:R-:W-:-:S04]  /*1ed0*/  @P0 SHF.R.U32.HI R7, RZ, R5, R4 ;  /* 0x00000005ff070219 */ /* 0x000fc80000011604 */
[----:B------:R-:W-:Y:S01]  /*1ee0*/  LOP3.LUT R0, RZ, R7, RZ, 0x33, !PT ;  /* 0x00000007ff007212 */ /* 0x000fe200078e33ff */
[----:B------:R-:W-:Y:S06]  /*1ef0*/  BRA `(.L_x_1783) ;  /* 0x0000000000107947 */ /* 0x000fec0003800000 */
.L_x_1782:
[----:B------:R-:W-:-:S13]  /*1f00*/  ISETP.NE.AND P0, PT, R3, 0x1, PT ;  /* 0x000000010300780c */ /* 0x000fda0003f05270 */
[----:B------:R-:W0:Y:S02]  /*1f10*/  @P0 LDC.64 R4, c[0x0][0x9e8] ;  /* 0x00027a00ff040b82 */ /* 0x000e240000000a00 */
[----:B0-----:R-:W-:-:S05]  /*1f20*/  @P0 IMAD.HI.U32 R4, R0, R4, RZ ;  /* 0x0000000400040227 */ /* 0x001fca00078e00ff */
[----:B------:R-:W-:-:S07]  /*1f30*/  @P0 SHF.R.U32.HI R0, RZ, R5, R4 ;  /* 0x00000005ff000219 */ /* 0x000fce0000011604 */
.L_x_1783:
[----:B------:R-:W-:Y:S05]  /*1f40*/  BSYNC B0 ;  /* 0x0000000000007941 */ /* 0x000fea0003800000 */
.L_x_1781:
[----:B------:R-:W-:-:S05]  /*1f50*/  IMAD R3, R0, R3, RZ ;  /* 0x0000000300037224 */ /* 0x000fca00078e02ff */
[----:B------:R-:W-:-:S07]  /*1f60*/  VIMNMX R2, R2, R3, !PT ;  /* 0x0000000302027248 */ /* 0x000fce0007fe0100 */
.L_x_1780:
[----:B------:R-:W-:Y:S01]  /*1f70*/  SHF.R.S32.HI R3, RZ, 0x1f, R2 ;  /* 0x0000001fff037819 */ /* 0x000fe20000011402 */
[----:B------:R-:W-:Y:S01]  /*1f80*/  BSSY B0, `(.L_x_1784) ;  /* 0x0000027000007945 */ /* 0x000fe20003800000 */
[----:B------:R-:W-:Y:S02]  /*1f90*/  LOP3.LUT R220, R215, 0xff, RZ, 0xc0, !PT ;  /* 0x000000ffd7dc7812 */ /* 0x000fe400078ec0ff */
[----:B------:R-:W-:Y:S02]  /*1fa0*/  LEA.HI R3, R3, R2, RZ, 0x6 ;  /* 0x0000000203037211 */ /* 0x000fe400078f30ff */
[----:B------:R-:W-:Y:S02]  /*1fb0*/  SHF.R.U32.HI R215, RZ, 0x10, R215 ;  /* 0x00000010ffd77819 */ /* 0x000fe400000116d7 */
[----:B------:R-:W-:-:S04]  /*1fc0*/  SHF.R.S32.HI R3, RZ, 0x6, R3 ;  /* 0x00000006ff037819 */ /* 0x000fc80000011403 */
[----:B------:R-:W-:Y:S01]  /*1fd0*/  VIMNMX R9, RZ, R3, !PT ;  /* 0x00000003ff097248 */ /* 0x000fe20007fe0100 */
[----:B------:R-:W-:-:S03]  /*1fe0*/  IMAD.MOV.U32 R3, RZ, RZ, RZ ;  /* 0x000000ffff037224 */ /* 0x000fc600078e00ff */
[----:B------:R-:W-:-:S13]  /*1ff0*/  ISETP.GT.AND P0, PT, R6, R9, PT ;  /* 0x000000090600720c */ /* 0x000fda0003f04270 */
[----:B------:R-:W-:Y:S05]  /*2000*/  @!P0 BRA `(.L_x_1785) ;  /* 0x0000000000788947 */ /* 0x000fea0003800000 */
[----:B------:R-:W-:Y:S01]  /*2010*/  ISETP.NE.AND P0, PT, R215, RZ, PT ;  /* 0x000000ffd700720c */ /* 0x000fe20003f05270 */
[----:B------:R-:W-:-:S03]  /*2020*/  ULDC UR4, c[0x0][0x9f0] ;  /* 0x00027c0000047ab9 */ /* 0x000fc60000000800 */
[----:B------:R-:W-:-:S04]  /*2030*/  SEL R11, R215, UR4, P0 ;  /* 0x00000004d70b7c07 */ /* 0x000fc80008000000 */
[-C--:B------:R-:W-:Y:S02]  /*2040*/  IABS R5, R11.reuse ;  /* 0x0000000b00057213 */ /* 0x080fe40000000000 */
[----:B------:R-:W-:Y:S02]  /*2050*/  IADD3 R0, R11, -0x1, R6 ;  /* 0xffffffff0b007810 */ /* 0x000fe40007ffe006 */
[----:B------:R-:W0:Y:S01]  /*2060*/  I2F.RP R4, R5 ;  /* 0x0000000500047306 */ /* 0x000e220000209400 */
[----:B------:R-:W-:Y:S02]  /*2070*/  IABS R12, R11 ;  /* 0x0000000b000c7213 */ /* 0x000fe40000000000 */
[----:B------:R-:W-:-:S05]  /*2080*/  IMAD.IADD R0, R0, 0x1, -R9 ;  /* 0x0000000100007824 */ /* 0x000fca00078e0a09 */
[----:B0-----:R-:W0:Y:S02]  /*2090*/  MUFU.RCP R4, R4 ;  /* 0x0000000400047308 */ /* 0x001e240000001000 */
[----:B0-----:R-:W-:Y:S02]  /*20a0*/  VIADD R2, R4, 0xffffffe ;  /* 0x0ffffffe04027836 */ /* 0x001fe40000000000 */
[----:B------:R-:W-:-:S04]  /*20b0*/  IMAD.MOV R4, RZ, RZ, -R12 ;  /* 0x000000ffff047224 */ /* 0x000fc800078e0a0c */
[----:B------:R0:W1:Y:S02]  /*20c0*/  F2I.FTZ.U32.TRUNC.NTZ R3, R2 ;  /* 0x0000000200037305 */ /* 0x000064000021f000 */
[----:B0-----:R-:W-:Y:S02]  /*20d0*/  IMAD.MOV.U32 R2, RZ, RZ, RZ ;  /* 0x000000ffff027224 */ /* 0x001fe400078e00ff */
[----:B-1----:R-:W-:-:S04]  /*20e0*/  IMAD.MOV R8, RZ, RZ, -R3 ;  /* 0x000000ffff087224 */ /* 0x002fc800078e0a03 */
[----:B------:R-:W-:Y:S01]  /*20f0*/  IMAD R7, R8, R5, RZ ;  /* 0x0000000508077224 */ /* 0x000fe200078e02ff */
[----:B------:R-:W-:Y:S02]  /*2100*/  IABS R8, R0 ;  /* 0x0000000000087213 */ /* 0x000fe40000000000 */
[----:B------:R-:W-:Y:S01]  /*2110*/  LOP3.LUT R0, R0, R11, RZ, 0x3c, !PT ;  /* 0x0000000b00007212 */ /* 0x000fe200078e3cff */
[----:B------:R-:W-:-:S03]  /*2120*/  IMAD.HI.U32 R3, R3, R7, R2 ;  /* 0x0000000703037227 */ /* 0x000fc600078e0002 */
[----:B------:R-:W-:Y:S01]  /*2130*/  ISETP.GE.AND P2, PT, R0, RZ, PT ;  /* 0x000000ff0000720c */ /* 0x000fe20003f46270 */
[----:B------:R-:W-:-:S04]  /*2140*/  IMAD.MOV.U32 R2, RZ, RZ, R8 ;  /* 0x000000ffff027224 */ /* 0x000fc800078e0008 */
        /* <DEDUP_REMOVED lines=9> */
[----:B------:R-:W-:-:S07]  /*21e0*/  @!P1 LOP3.LUT R3, RZ, R11, RZ, 0x33, !PT ;  /* 0x0000000bff039212 */ /* 0x000fce00078e33ff */
.L_x_1785:
[----:B------:R-:W-:Y:S05]  /*21f0*/  BSYNC B0 ;  /* 0x0000000000007941 */ /* 0x000fea0003800000 */
.L_x_1784:
[----:B------:R-:W-:-:S05]  /*2200*/  IMAD R0, R220, R3, R9 ;  /* 0x00000003dc007224 */ /* 0x000fca00078e0209 */
[C---:B------:R-:W-:Y:S01]  /*2210*/  VIADDMNMX R3, R0.reuse, R3, R6, PT ;  /* 0x0000000300037246 */ /* 0x040fe20003800106 */
[----:B------:R-:W-:-:S04]  /*2220*/  IMAD R0, R0, 0x40, -R10 ;  /* 0x0000004000007824 */ /* 0x000fc800078e0a0a */
[----:B------:R-:W-:Y:S01]  /*2230*/  IMAD R2, R3, 0x40, -R10 ;  /* 0x0000004003027824 */ /* 0x000fe200078e0a0a */
[----:B------:R-:W-:-:S04]  /*2240*/  VIMNMX R0, RZ, R0, !PT ;  /* 0x00000000ff007248 */ /* 0x000fc80007fe0100 */
[----:B------:R-:W-:Y:S02]  /*2250*/  VIMNMX R3, R2, R39, PT ;  /* 0x0000002702037248 */ /* 0x000fe40003fe0100 */
[----:B------:R-:W-:Y:S02]  /*2260*/  SHF.R.U32.HI R44, RZ, 0x6, R0 ;  /* 0x00000006ff2c7819 */ /* 0x000fe40000011600 */
[----:B------:R-:W-:-:S03]  /*2270*/  ISETP.GT.AND P0, PT, R3, R0, PT ;  /* 0x000000000300720c */ /* 0x000fc60003f04270 */
[----:B------:R-:W-:-:S10]  /*2280*/  IMAD.MOV.U32 R43, RZ, RZ, R44 ;  /* 0x000000ffff2b7224 */ /* 0x000fd400078e002c */
        /* <DEDUP_REMOVED lines=18> */
[----:B------:R-:W-:Y:S02]  /*23b0*/  IMAD.U32 R6, RZ, RZ, UR4 ;  /* 0x00000004ff067e24 */ /* 0x000fe4000f8e00ff */
        /* <DEDUP_REMOVED lines=8> */
.L_x_1788:
[----:B------:R-:W-:Y:S05]  /*2440*/  BSYNC B6 ;  /* 0x0000000000067941 */ /* 0x000fea0003800000 */
.L_x_1787:
[----:B------:R-:W-:Y:S01]  /*2450*/  VIADD R0, R22, 0x10000 ;  /* 0x0001000016007836 */ /* 0x000fe20000000000 */
[----:B------:R-:W-:Y:S04]  /*2460*/  BSSY B6, `(.L_x_1789) ;  /* 0x0000013000067945 */ /* 0x000fe80003800000 */
        /* <DEDUP_REMOVED lines=18> */
.L_x_1790:
[----:B------:R-:W-:Y:S05]  /*2590*/  BSYNC B6 ;  /* 0x0000000000067941 */ /* 0x000fea0003800000 */
.L_x_1789:
[----:B------:R-:W-:Y:S01]  /*25a0*/  ULDC.64 UR4, c[0x0][0x9f8] ;  /* 0x00027e0000047ab9 */ /* 0x000fe20000000a00 */
[----:B------:R-:W-:Y:S01]  /*25b0*/  IMAD.MOV.U32 R0, RZ, RZ, R207 ;  /* 0x000000ffff007224 */ /* 0x000fe200078e00cf */
[----:B------:R-:W-:Y:S01]  /*25c0*/  ISETP.NE.U32.AND P0, PT, RZ, UR4, PT ;  /* 0x00000004ff007c0c */ /* 0x000fe2000bf05070 */
[----:B------:R-:W0:Y:S01]  /*25d0*/  S2R R25, SR_TID.X ;  /* 0x0000000000197919 */ /* 0x000e220000002100 */
[----:B------:R-:W1:Y:S02]  /*25e0*/  LDC.64 R6, c[0x0][0x3f8] ;  /* 0x0000fe00ff067b82 */ /* 0x000e640000000a00 */
[----:B------:R-:W-:-:S06]  /*25f0*/  ISETP.NE.AND.EX P0, PT, RZ, UR5, PT, P0 ;  /* 0x00000005ff007c0c */ /* 0x000fcc000bf05300 */
[----:B------:R-:W2:Y:S08]  /*2600*/  LDC R57, c[0x0][0x3f4] ;  /* 0x0000fd00ff397b82 */ /* 0x000eb00000000800 */
[----:B------:R-:W3:Y:S08]  /*2610*/  @P0 LDC.64 R2, c[0x0][0x9f8] ;  /* 0x00027e00ff020b82 */ /* 0x000ef00000000a00 */
[----:B------:R-:W4:Y:S01]  /*2620*/  LDC.64 R4, c[0x0][0x408] ;  /* 0x00010200ff047b82 */ /* 0x000f220000000a00 */
[----:B---3--:R-:W-:-:S05]  /*2630*/  @P0 IMAD.WIDE R2, R207, 0x4, R2 ;  /* 0x00000004cf020825 */ /* 0x008fca00078e0202 */
[----:B------:R3:W3:Y:S01]  /*2640*/  @P0 LDG.E R0, desc[UR36][R2.64] ;  /* 0x0000002402000981 */ /* 0x0006e2000c1e1900 */
[----:B0-----:R-:W-:Y:S01]  /*2650*/  VIADD R10, R25, 0xffffff80 ;  /* 0xffffff80190a7836 */ /* 0x001fe20000000000 */
[----:B------:R-:W-:Y:S01]  /*2660*/  SHF.R.S32.HI R9, RZ, 0x1f, R187 ;  /* 0x0000001fff097819 */ /* 0x000fe200000114bb */
[----:B----4-:R-:W-:Y:S01]  /*2670*/  IMAD.WIDE.U32 R36, R187, R4, R18 ;  /* 0x00000004bb247225 */ /* 0x010fe200078e0012 */
[----:B------:R-:W-:Y:S02]  /*2680*/  SHF.R.U32.HI R14, RZ, 0x7, R25 ;  /* 0x00000007ff0e7819 */ /* 0x000fe40000011619 */
[----:B------:R-:W-:Y:S01]  /*2690*/  SHF.R.S32.HI R11, RZ, 0x1f, R10 ;  /* 0x0000001fff0b7819 */ /* 0x000fe2000001140a */
[----:B-1----:R-:W-:Y:S01]  /*26a0*/  IMAD R8, R9, R6, RZ ;  /* 0x0000000609087224 */ /* 0x002fe200078e02ff */
[----:B------:R-:W-:Y:S01]  /*26b0*/  ISETP.NE.AND P6, PT, R14, 0x1, PT ;  /* 0x000000010e00780c */ /* 0x000fe20003fc5270 */
[----:B------:R-:W-:Y:S01]  /*26c0*/  IMAD.WIDE.U32 R40, R187, R4, R16 ;  /* 0x00000004bb287225 */ /* 0x000fe200078e0010 */
[----:B--2---:R-:W-:-:S02]  /*26d0*/  ISETP.GE.AND P0, PT, R16, R57, PT ;  /* 0x000000391000720c */ /* 0x004fc40003f06270 */
[----:B------:R-:W-:Y:S01]  /*26e0*/  LEA.HI R12, R11, R10, RZ, 0x3 ;  /* 0x0000000a0b0c7211 */ /* 0x000fe200078f18ff */
[----:B------:R-:W-:Y:S01]  /*26f0*/  IMAD R11, R187, R7, R8 ;  /* 0x00000007bb0b7224 */ /* 0x000fe200078e0208 */
[----:B------:R-:W-:Y:S01]  /*2700*/  SHF.R.U32.HI R27, RZ, 0x3, R202 ;  /* 0x00000003ff1b7819 */ /* 0x000fe200000116ca */
[----:B------:R-:W-:Y:S01]  /*2710*/  IMAD R8, R9, R4, RZ ;  /* 0x0000000409087224 */ /* 0x000fe200078e02ff */
[----:B------:R-:W-:Y:S01]  /*2720*/  SEL R9, R57, RZ, P0 ;  /* 0x000000ff39097207 */ /* 0x000fe20000000000 */
[CC--:B---3--:R-:W-:Y:S01]  /*2730*/  IMAD.WIDE.U32 R2, R187.reuse, R6.reuse, R18 ;  /* 0x00000006bb027225 */ /* 0x0c8fe200078e0012 */
[----:B------:R-:W-:Y:S02]  /*2740*/  LOP3.LUT R15, R12, 0xfffffff8, RZ, 0xc0, !PT ;  /* 0xfffffff80c0f7812 */ /* 0x000fe400078ec0ff */
[----:B------:R-:W-:Y:S01]  /*2750*/  SHF.R.U32.HI R26, RZ, 0x3, R209 ;  /* 0x00000003ff1a7819 */ /* 0x000fe200000116d1 */
[----:B------:R-:W-:Y:S01]  /*2760*/  IMAD.IADD R9, R16, 0x1, R9 ;  /* 0x0000000110097824 */ /* 0x000fe200078e0209 */
[----:B------:R-:W-:Y:S05]  /*2770*/  @!P6 WARPSYNC.ALL ;  /* 0x000000000000e948 */ /* 0x000fea0003800000 */
[C---:B------:R-:W-:Y:S01]  /*2780*/  IMAD R13, R187.reuse, R5, R8 ;  /* 0x00000005bb0d7224 */ /* 0x040fe200078e0208 */
[----:B------:R-:W-:Y:S01]  /*2790*/  SHF.R.S32.HI R8, RZ, 0x1f, R9 ;  /* 0x0000001fff087819 */ /* 0x000fe20000011409 */
[-C--:B------:R-:W-:Y:S01]  /*27a0*/  IMAD.WIDE.U32 R20, R187, R6.reuse, R16 ;  /* 0x00000006bb147225 */ /* 0x080fe200078e0010 */
[----:B------:R-:W-:Y:S01]  /*27b0*/  IADD3 R58, R10, -R15, RZ ;  /* 0x8000000f0a3a7210 */ /* 0x000fe20007ffe0ff */
[----:B------:R-:W-:Y:S01]  /*27c0*/  ULDC UR4, c[0x0][0x2f4] ;  /* 0x0000bd0000047ab9 */ /* 0x000fe20000000800 */
[CC--:B------:R-:W-:Y:S01]  /*27d0*/  LEA.HI R10, R8.reuse, R9.reuse, RZ, 0x7 ;  /* 0x00000009080a7211 */ /* 0x0c0fe200078f38ff */
[----:B------:R-:W-:Y:S01]  /*27e0*/  IMAD.IADD R37, R37, 0x1, R13 ;  /* 0x0000000125257824 */ /* 0x000fe200078e020d */
[----:B------:R-:W-:Y:S01]  /*27f0*/  LEA.HI R8, R8, R9, RZ, 0x4 ;  /* 0x0000000908087211 */ /* 0x000fe200078f20ff */
[----:B------:R-:W-:Y:S01]  /*2800*/  IMAD.IADD R41, R13, 0x1, R41 ;  /* 0x000000010d297824 */ /* 0x000fe200078e0229 */
[----:B-----5:R-:W-:Y:S01]  /*2810*/  SHF.R.S32.HI R13, RZ, 0x1f, R38 ;  /* 0x0000001fff0d7819 */ /* 0x020fe20000011426 */
[----:B------:R-:W-:Y:S01]  /*2820*/  IMAD.IADD R3, R3, 0x1, R11 ;  /* 0x0000000103037824 */ /* 0x000fe200078e020b */
[--C-:B------:R-:W-:Y:S01]  /*2830*/  LOP3.LUT R9, R202, 0x70, R8.reuse, 0xf8, !PT ;  /* 0x00000070ca097812 */ /* 0x100fe200078ef808 */
[----:B------:R-:W-:Y:S01]  /*2840*/  IMAD.IADD R21, R11, 0x1, R21 ;  /* 0x000000010b157824 */ /* 0x000fe200078e0215 */
[----:B------:R-:W-:Y:S01]  /*2850*/  LOP3.LUT R11, R209, 0x70, R8, 0xf8, !PT ;  /* 0x00000070d10b7812 */ /* 0x000fe200078ef808 */
[----:B------:R-:W-:Y:S01]  /*2860*/  IMAD.SHL.U32 R10, R10, 0x40, RZ ;  /* 0x000000400a0a7824 */ /* 0x000fe200078e00ff */
[----:B------:R-:W-:Y:S01]  /*2870*/  LOP3.LUT R9, R9, R27, RZ, 0x3c, !PT ;  /* 0x0000001b09097212 */ /* 0x000fe200078e3cff */
[----:B------:R-:W-:Y:S01]  /*2880*/  IMAD R12, R13, R6, RZ ;  /* 0x000000060d0c7224 */ /* 0x000fe200078e02ff */
[----:B------:R-:W-:Y:S01]  /*2890*/  LOP3.LUT R11, R11, R26, RZ, 0x3c, !PT ;  /* 0x0000001a0b0b7212 */ /* 0x000fe200078e3cff */
[----:B------:R-:W-:Y:S01]  /*28a0*/  IMAD R13, R13, R4, RZ ;  /* 0x000000040d0d7224 */ /* 0x000fe200078e02ff */
[----:B------:R-:W-:Y:S01]  /*28b0*/  LOP3.LUT R10, R10, 0xffffe000, RZ, 0xc0, !PT ;  /* 0xffffe0000a0a7812 */ /* 0x000fe200078ec0ff */
[----:B------:R-:W-:Y:S01]  /*28c0*/  IMAD R61, R38, R7, R12 ;  /* 0x00000007263d7224 */ /* 0x000fe200078e020c */
[----:B------:R-:W-:Y:S01]  /*28d0*/  LOP3.LUT R62, R8, 0xfffffff0, RZ, 0xc0, !PT ;  /* 0xfffffff0083e7812 */ /* 0x000fe200078ec0ff */
[----:B------:R-:W-:Y:S01]  /*28e0*/  IMAD.WIDE.U32 R2, R38, R6, R2 ;  /* 0x0000000626027225 */ /* 0x000fe200078e0002 */
[----:B------:R-:W-:-:S02]  /*28f0*/  IADD3 R46, R9, R10, R203 ;  /* 0x0000000a092e7210 */ /* 0x000fc40007ffe0cb */
[----:B------:R-:W-:Y:S01]  /*2900*/  IADD3 R47, R11, R10, R212 ;  /* 0x0000000a0b2f7210 */ /* 0x000fe20007ffe0d4 */
[----:B------:R-:W-:Y:S01]  /*2910*/  IMAD.WIDE.U32 R20, R38, R6, R20 ;  /* 0x0000000626147225 */ /* 0x000fe200078e0014 */
[C-C-:B------:R-:W-:Y:S02]  /*2920*/  SHF.L.U64.HI R48, R6.reuse, 0x6, R7.reuse ;  /* 0x0000000606307819 */ /* 0x140fe40000010207 */
[----:B------:R-:W-:Y:S01]  /*2930*/  SHF.L.U64.HI R49, R6, 0x5, R7 ;  /* 0x0000000506317819 */ /* 0x000fe20000010207 */
[----:B------:R-:W-:Y:S01]  /*2940*/  IMAD R13, R38, R5, R13 ;  /* 0x00000005260d7224 */ /* 0x000fe200078e020d */
[----:B------:R-:W-:Y:S01]  /*2950*/  SHF.L.U64.HI R52, R4, 0x6, R5 ;  /* 0x0000000604347819 */ /* 0x000fe20000010205 */
[-C--:B------:R-:W-:Y:S01]  /*2960*/  IMAD.WIDE.U32 R36, R38, R4.reuse, R36 ;  /* 0x0000000426247225 */ /* 0x080fe200078e0024 */
[----:B------:R-:W-:Y:S02]  /*2970*/  SHF.L.U64.HI R53, R4, 0x5, R5 ;  /* 0x0000000504357819 */ /* 0x000fe40000010205 */
[----:B------:R-:W-:Y:S01]  /*2980*/  ISETP.GE.AND P1, PT, R16, UR4, PT ;  /* 0x0000000410007c0c */ /* 0x000fe2000bf26270 */
[----:B------:R-:W-:Y:S01]  /*2990*/  IMAD.WIDE.U32 R40, R38, R4, R40 ;  /* 0x0000000426287225 */ /* 0x000fe200078e0028 */
[----:B------:R-:W-:-:S02]  /*29a0*/  ISETP.GE.AND P2, PT, R184, UR4, PT ;  /* 0x00000004b8007c0c */ /* 0x000fc4000bf46270 */
[----:B------:R-:W-:Y:S01]  /*29b0*/  SHF.R.S32.HI R65, RZ, 0x4, R8 ;  /* 0x00000004ff417819 */ /* 0x000fe20000011408 */
[----:B------:R-:W-:Y:S01]  /*29c0*/  IMAD.IADD R60, R3, 0x1, R61 ;  /* 0x00000001033c7824 */ /* 0x000fe200078e023d */
[----:B------:R-:W-:Y:S01]  /*29d0*/  SHF.R.S32.HI R66, RZ, 0x1f, R62 ;  /* 0x0000001fff427819 */ /* 0x000fe2000001143e */
[----:B------:R-:W-:Y:S02]  /*29e0*/  IMAD.IADD R45, R45, 0x1, R24 ;  /* 0x000000012d2d7824 */ /* 0x000fe400078e0218 */
[C---:B------:R-:W-:Y:S02]  /*29f0*/  IMAD.SHL.U32 R50, R6.reuse, 0x40, RZ ;  /* 0x0000004006327824 */ /* 0x040fe400078e00ff */
[----:B------:R-:W-:Y:S02]  /*2a00*/  IMAD.SHL.U32 R51, R6, 0x20, RZ ;  /* 0x0000002006337824 */ /* 0x000fe400078e00ff */
[C---:B------:R-:W-:Y:S02]  /*2a10*/  IMAD.SHL.U32 R54, R4.reuse, 0x40, RZ ;  /* 0x0000004004367824 */ /* 0x040fe400078e00ff */
[----:B------:R-:W-:-:S02]  /*2a20*/  IMAD.SHL.U32 R55, R4, 0x20, RZ ;  /* 0x0000002004377824 */ /* 0x000fc400078e00ff */
[----:B------:R-:W-:Y:S02]  /*2a30*/  VIADD R56, R14, 0x8 ;  /* 0x000000080e387836 */ /* 0x000fe40000000000 */
[----:B------:R-:W-:Y:S02]  /*2a40*/  IMAD.SHL.U32 R57, R57, 0x2, RZ ;  /* 0x0000000239397824 */ /* 0x000fe400078e00ff */
[----:B------:R-:W-:Y:S02]  /*2a50*/  IMAD R58, R58, 0x20, R187 ;  /* 0x000000203a3a7824 */ /* 0x000fe400078e02bb */
[----:B------:R-:W-:Y:S02]  /*2a60*/  IMAD.IADD R61, R61, 0x1, R21 ;  /* 0x000000013d3d7824 */ /* 0x000fe400078e0215 */
[----:B------:R-:W-:Y:S02]  /*2a70*/  IMAD.IADD R63, R37, 0x1, R13 ;  /* 0x00000001253f7824 */ /* 0x000fe400078e020d */
[----:B------:R-:W-:Y:S01]  /*2a80*/  IMAD.IADD R64, R13, 0x1, R41 ;  /* 0x000000010d407824 */ /* 0x000fe200078e0229 */
[----:B------:R-:W-:Y:S01]  /*2a90*/  @!P6 BAR.SYNC.DEFER_BLOCKING 0x9, 0x100 ;  /* 0x024400000000eb1d */ /* 0x000fe20000010000 */
[----:B------:R-:W-:-:S07]  /*2aa0*/  SHF.R.S32.HI R59, RZ, 0x1f, R0 ;  /* 0x0000001fff3b7819 */ /* 0x000fce0000011400 */
.L_x_1844:
[----:B------:R-:W0:Y:S01]  /*2ab0*/  LDC R72, c[0x0][0x430] ;  /* 0x00010c00ff487b82 */ /* 0x000e220000000800 */
[----:B------:R-:W-:Y:S02]  /*2ac0*/  VIADD R43, R43, 0xffffffff ;  /* 0xffffffff2b2b7836 */ /* 0x000fe40000000000 */
[----:B------:R-:W-:Y:S02]  /*2ad0*/  IMAD.MOV.U32 R71, RZ, RZ, RZ ;  /* 0x000000ffff477224 */ /* 0x000fe400078e00ff */
[----:B------:R-:W-:-:S03]  /*2ae0*/  IMAD R4, R43, 0x40, R58 ;  /* 0x000000402b047824 */ /* 0x000fc600078e023a */
[----:B------:R-:W1:Y:S01]  /*2af0*/  LDC R78, c[0x0][0x3f4] ;  /* 0x0000fd00ff4e7b82 */ /* 0x000e620000000800 */
[----:B------:R-:W-:Y:S01]  /*2b00*/  IMAD.IADD R12, R45, 0x1, R4 ;  /* 0x000000012d0c7824 */ /* 0x000fe200078e0204 */
[----:B------:R-:W-:-:S03]  /*2b10*/  ISETP.GE.AND P3, PT, R4, R39, PT ;  /* 0x000000270400720c */ /* 0x000fc60003f66270 */
[----:B------:R-:W-:Y:S01]  /*2b20*/  IMAD.MOV.U32 R8, RZ, RZ, R12 ;  /* 0x000000ffff087224 */ /* 0x000fe200078e000c */
[----:B------:R-:W-:Y:S02]  /*2b30*/  ISETP.GT.OR P3, PT, R58, 0x3f, P3 ;  /* 0x0000003f3a00780c */ /* 0x000fe40001f64670 */
[----:B0-----:R-:W-:-:S11]  /*2b40*/  ISETP.NE.AND P4, PT, R72, 0x1, PT ;  /* 0x000000014800780c */ /* 0x001fd60003f85270 */
[----:B------:R-:W0:Y:S08]  /*2b50*/  @!P3 LDC.64 R6, c[0x0][0x428] ;  /* 0x00010a00ff06bb82 */ /* 0x000e300000000a00 */
[----:B--2---:R-:W2:Y:S08]  /*2b60*/  @!P3 LDC.64 R4, c[0x0][0x418] ;  /* 0x00010600ff04bb82 */ /* 0x004eb00000000a00 */
[----:B----4-:R-:W3:Y:S08]  /*2b70*/  @P4 LDC R9, c[0x0][0x434] ;  /* 0x00010d00ff094b82 */ /* 0x010ef00000000800 */
[----:B------:R-:W4:Y:S01]  /*2b80*/  @P4 LDC R10, c[0x0][0x438] ;  /* 0x00010e00ff0a4b82 */ /* 0x000f220000000800 */
[----:B---3--:R-:W-:-:S05]  /*2b90*/  @P4 IMAD.HI.U32 R9, R12, R9, RZ ;  /* 0x000000090c094227 */ /* 0x008fca00078e00ff */
[----:B----4-:R-:W-:Y:S01]  /*2ba0*/  @P4 SHF.R.U32.HI R8, RZ, R10, R9 ;  /* 0x0000000aff084219 */ /* 0x010fe20000011609 */
[----:B0-----:R-:W-:-:S03]  /*2bb0*/  @!P3 IMAD R10, R59, R6, RZ ;  /* 0x000000063b0ab224 */ /* 0x001fc600078e02ff */
[----:B------:R-:W-:Y:S01]  /*2bc0*/  @!P3 SHF.R.S32.HI R9, RZ, 0x1f, R8 ;  /* 0x0000001fff09b819 */ /* 0x000fe20000011408 */
[C---:B------:R-:W-:Y:S02]  /*2bd0*/  @!P3 IMAD R11, R0.reuse, R7, R10 ;  /* 0x00000007000bb224 */ /* 0x040fe400078e020a */
[----:B------:R-:W-:-:S04]  /*2be0*/  @!P3 IMAD.WIDE.U32 R6, R0, R6, R8 ;  /* 0x000000060006b225 */ /* 0x000fc800078e0008 */
[----:B------:R-:W-:Y:S01]  /*2bf0*/  @!P3 IMAD.IADD R7, R7, 0x1, R11 ;  /* 0x000000010707b824 */ /* 0x000fe200078e020b */
[----:B--2---:R-:W-:-:S04]  /*2c00*/  @!P3 LEA R4, P4, R6, R4, 0x2 ;  /* 0x000000040604b211 */ /* 0x004fc800078810ff */
[----:B------:R-:W-:Y:S02]  /*2c10*/  @!P3 LEA.HI.X R5, R6, R5, R7, 0x2, P4 ;  /* 0x000000050605b211 */ /* 0x000fe400020f1407 */
[----:B------:R-:W-:-:S03]  /*2c20*/  SHF.R.U32.HI R13, RZ, 0x3, R202 ;  /* 0x00000003ff0d7819 */ /* 0x000fc600000116ca */
[----:B------:R0:W5:Y:S01]  /*2c30*/  @!P3 LDG.E R71, desc[UR36][R4.64] ;  /* 0x000000240447b981 */ /* 0x000162000c1e1900 */
[----:B-1----:R-:W-:Y:S01]  /*2c40*/  ISETP.GE.AND P3, PT, R78, 0x1, PT ;  /* 0x000000014e00780c */ /* 0x002fe20003f66270 */
[----:B------:R-:W-:Y:S01]  /*2c50*/  IMAD.MOV R7, RZ, RZ, -R8 ;  /* 0x000000ffff077224 */ /* 0x000fe200078e0a08 */
[----:B------:R-:W-:Y:S01]  /*2c60*/  LOP3.LUT R6, R202, 0x70, R16, 0xf8, !PT ;  /* 0x00000070ca067812 */ /* 0x000fe200078ef810 */
[----:B------:R-:W-:Y:S05]  /*2c70*/  YIELD ;  /* 0x0000000000007946 */ /* 0x000fea0003800000 */
[----:B------:R-:W-:Y:S01]  /*2c80*/  LOP3.LUT R6, R203, R6, R13, 0xf6, !PT ;  /* 0x00000006cb067212 */ /* 0x000fe200078ef60d */
[----:B------:R-:W-:Y:S01]  /*2c90*/  IMAD R72, R72, R7, R12 ;  /* 0x0000000748487224 */ /* 0x000fe200078e020c */
[----:B------:R-:W-:Y:S01]  /*2ca0*/  ISETP.GT.AND P4, PT, R43, R44, PT ;  /* 0x0000002c2b00720c */ /* 0x000fe20003f84270 */
[----:B------:R-:W-:Y:S02]  /*2cb0*/  BSSY B0, `(.L_x_1791) ;  /* 0x00004bf000007945 */ /* 0x000fe40003800000 */
[----:B------:R-:W-:Y:S01]  /*2cc0*/  IMAD R7, R185, 0x4000, R6 ;  /* 0x00004000b9077824 */ /* 0x000fe200078e0206 */
[----:B------:R-:W-:-:S04]  /*2cd0*/  P2R R67, PR, RZ, 0x10 ;  /* 0x00000010ff437803 */ /* 0x000fc80000000000 */
[----:B------:R-:W-:Y:S01]  /*2ce0*/  IADD3 R70, R22, R7, RZ ;  /* 0x0000000716467210 */ /* 0x000fe20007ffe0ff */
[----:B0-----:R-:W-:Y:S06]  /*2cf0*/  @!P3 BRA `(.L_x_1792) ;  /* 0x0000004400dcb947 */ /* 0x001fec0003800000 */
[----:B------:R-:W-:Y:S01]  /*2d00*/  SHF.R.S32.HI R73, RZ, 0x1f, R72 ;  /* 0x0000001fff497819 */ /* 0x000fe20000011448 */
[----:B------:R-:W-:Y:S01]  /*2d10*/  ULDC.64 UR4, c[0x0][0x300] ;  /* 0x0000c00000047ab9 */ /* 0x000fe20000000a00 */
[----:B-----5:R-:W-:Y:S01]  /*2d20*/  SHF.R.S32.HI R74, RZ, 0x1f, R71 ;  /* 0x0000001fff4a7819 */ /* 0x020fe20000011447 */
[----:B------:R-:W-:Y:S01]  /*2d30*/  IMAD.WIDE.U32 R4, R72, UR4, RZ ;  /* 0x0000000448047c25 */ /* 0x000fe2000f8e00ff */
[----:B------:R-:W-:-:S03]  /*2d40*/  ULDC.64 UR6, c[0x0][0x2e8] ;  /* 0x0000ba0000067ab9 */ /* 0x000fc60000000a00 */
[----:B------:R-:W-:Y:S02]  /*2d50*/  IMAD R7, R73, UR4, RZ ;  /* 0x0000000449077c24 */ /* 0x000fe4000f8e02ff */
[----:B------:R-:W-:Y:S02]  /*2d60*/  IMAD R8, R52, R43, RZ ;  /* 0x0000002b34087224 */ /* 0x000fe400078e02ff */
[----:B------:R-:W-:Y:S01]  /*2d70*/  IMAD R7, R72, UR5, R7 ;  /* 0x0000000548077c24 */ /* 0x000fe2000f8e0207 */
[----:B------:R-:W-:Y:S01]  /*2d80*/  ULDC.64 UR4, c[0x0][0x310] ;  /* 0x0000c40000047ab9 */ /* 0x000fe20000000a00 */
[----:B------:R-:W-:Y:S02]  /*2d90*/  IMAD R75, R43, -0x40, R39 ;  /* 0xffffffc02b4b7824 */ /* 0x000fe400078e0227 */
[----:B------:R-:W-:Y:S02]  /*2da0*/  IMAD R6, R74, UR4, RZ ;  /* 0x000000044a067c24 */ /* 0x000fe4000f8e02ff */
[----:B------:R-:W-:Y:S01]  /*2db0*/  IMAD.IADD R5, R5, 0x1, R7 ;  /* 0x0000000105057824 */ /* 0x000fe200078e0207 */
[----:B------:R-:W-:Y:S01]  /*2dc0*/  VIMNMX R75, R75, 0x40, PT ;  /* 0x000000404b4b7848 */ /* 0x000fe20003fe0100 */
[----:B------:R-:W-:-:S02]  /*2dd0*/  IMAD R7, R71, UR5, R6 ;  /* 0x0000000547077c24 */ /* 0x000fc4000f8e0206 */
[----:B------:R-:W-:Y:S01]  /*2de0*/  IMAD.WIDE.U32 R4, R71, UR4, R4 ;  /* 0x0000000447047c25 */ /* 0x000fe2000f8e0004 */
[----:B------:R-:W-:-:S03]  /*2df0*/  ULDC.64 UR4, c[0x0][0x308] ;  /* 0x0000c20000047ab9 */ /* 0x000fc60000000a00 */
[----:B------:R-:W-:Y:S01]  /*2e00*/  IMAD.IADD R5, R5, 0x1, R7 ;  /* 0x0000000105057824 */ /* 0x000fe200078e0207 */
[----:B------:R-:W-:Y:S01]  /*2e10*/  SHF.R.S32.HI R7, RZ, 0x1f, R43 ;  /* 0x0000001fff077819 */ /* 0x000fe2000001142b */
[----:B------:R-:W-:Y:S02]  /*2e20*/  IMAD R6, R48, R43, RZ ;  /* 0x0000002b30067224 */ /* 0x000fe400078e02ff */
[C---:B------:R-:W-:Y:S01]  /*2e30*/  IMAD.WIDE.U32 R4, R188.reuse, UR4, R4 ;  /* 0x00000004bc047c25 */ /* 0x040fe2000f8e0004 */
[----:B------:R-:W-:Y:S02]  /*2e40*/  ULDC.U8 UR4, c[0x0][0x410] ;  /* 0x0001040000047ab9 */ /* 0x000fe40000000000 */
[----:B------:R-:W-:Y:S01]  /*2e50*/  ISETP.NE.AND P3, PT, RZ, UR4, PT ;  /* 0x00000004ff007c0c */ /* 0x000fe2000bf65270 */
[----:B------:R-:W-:Y:S01]  /*2e60*/  IMAD R80, R188, UR5, R5 ;  /* 0x00000005bc507c24 */ /* 0x000fe2000f8e0205 */
[----:B------:R-:W-:Y:S01]  /*2e70*/  IADD3 R79, P4, R4, UR6, RZ ;  /* 0x00000006044f7c10 */ /* 0x000fe2000ff9e0ff */
[----:B------:R-:W-:-:S02]  /*2e80*/  IMAD R9, R7, R50, R6 ;  /* 0x0000003207097224 */ /* 0x000fc400078e0206 */
[----:B------:R-:W-:Y:S01]  /*2e90*/  IMAD R11, R7, R54, R8 ;  /* 0x00000036070b7224 */ /* 0x000fe200078e0208 */
[----:B------:R-:W-:Y:S01]  /*2ea0*/  IADD3.X R80, R80, UR7, RZ, P4, !PT ;  /* 0x0000000750507c10 */ /* 0x000fe2000a7fe4ff */
[----:B------:R-:W-:-:S04]  /*2eb0*/  IMAD.WIDE.U32 R6, R50, R43, RZ ;  /* 0x0000002b32067225 */ /* 0x000fc800078e00ff */
[----:B------:R-:W-:-:S04]  /*2ec0*/  IMAD.WIDE.U32 R4, R54, R43, RZ ;  /* 0x0000002b36047225 */ /* 0x000fc800078e00ff */
[----:B------:R-:W-:Y:S02]  /*2ed0*/  IMAD.IADD R14, R7, 0x1, R9 ;  /* 0x00000001070e7824 */ /* 0x000fe400078e0209 */
[----:B------:R-:W-:Y:S01]  /*2ee0*/  IMAD.IADD R76, R5, 0x1, R11 ;  /* 0x00000001054c7824 */ /* 0x000fe200078e020b */
[----:B------:R-:W-:Y:S06]  /*2ef0*/  @!P3 BRA `(.L_x_1793) ;  /* 0x00000020009cb947 */ /* 0x000fec0003800000 */
[----:B------:R-:W-:Y:S01]  /*2f00*/  ISETP.GE.AND P3, PT, R187, R75, PT ;  /* 0x0000004bbb00720c */ /* 0x000fe20003f66270 */
[----:B------:R-:W-:Y:S01]  /*2f10*/  BSSY B1, `(.L_x_1794) ;  /* 0x0000017000017945 */ /* 0x000fe20003800000 */
[----:B------:R-:W-:Y:S02]  /*2f20*/  CS2R R8, SRZ ;  /* 0x0000000000087805 */ /* 0x000fe4000001ff00 */
[----:B------:R-:W-:Y:S02]  /*2f30*/  CS2R R30, SRZ ;  /* 0x00000000001e7805 */ /* 0x000fe4000001ff00 */
[----:B------:R-:W-:Y:S02]  /*2f40*/  CS2R R34, SRZ ;  /* 0x0000000000227805 */ /* 0x000fe4000001ff00 */
[----:B------:R-:W-:Y:S02]  /*2f50*/  CS2R R32, SRZ ;  /* 0x0000000000207805 */ /* 0x000fe4000001ff00 */
[----:B------:R-:W-:-:S03]  /*2f60*/  CS2R R68, SRZ ;  /* 0x0000000000447805 */ /* 0x000fc6000001ff00 */
[----:B------:R-:W-:Y:S05]  /*2f70*/  @P3 BRA `(.L_x_1795) ;  /* 0x0000000000403947 */ /* 0x000fea0003800000 */
        /* <DEDUP_REMOVED lines=16> */
.L_x_1795:
[----:B------:R-:W-:Y:S05]  /*3080*/  BSYNC B1 ;  /* 0x0000000000017941 */ /* 0x000fea0003800000 */
.L_x_1794:
[----:B0-----:R-:W-:Y:S01]  /*3090*/  VIADD R10, R187, 0x20 ;  /* 0x00000020bb0a7836 */ /* 0x001fe20000000000 */
[----:B------:R-:W-:Y:S01]  /*30a0*/  BSSY B1, `(.L_x_1796) ;  /* 0x000001c000017945 */ /* 0x000fe20003800000 */
[----:B------:R-:W-:Y:S02]  /*30b0*/  CS2R R26, SRZ ;  /* 0x00000000001a7805 */ /* 0x000fe4000001ff00 */
[----:B------:R-:W-:Y:S01]  /*30c0*/  CS2R R24, SRZ ;  /* 0x0000000000187805 */ /* 0x000fe2000001ff00 */
[----:B-----5:R-:W-:Y:S01]  /*30d0*/  IMAD.MOV.U32 R86, RZ, RZ, R30 ;  /* 0x000000ffff567224 */ /* 0x020fe200078e001e */
[----:B------:R-:W-:Y:S01]  /*30e0*/  ISETP.GE.AND P4, PT, R10, R75, PT ;  /* 0x0000004b0a00720c */ /* 0x000fe20003f86270 */
[----:B------:R-:W-:Y:S01]  /*30f0*/  IMAD.MOV.U32 R88, RZ, RZ, R34 ;  /* 0x000000ffff587224 */ /* 0x000fe200078e0022 */
[----:B------:R-:W-:-:S11]  /*3100*/  CS2R R28, SRZ ;  /* 0x00000000001c7805 */ /* 0x000fd6000001ff00 */
        /* <DEDUP_REMOVED lines=21> */
.L_x_1797:
[----:B------:R-:W-:Y:S05]  /*3260*/  BSYNC B1 ;  /* 0x0000000000017941 */ /* 0x000fea0003800000 */
.L_x_1796:
[----:B------:R-:W-:Y:S01]  /*3270*/  UISETP.NE.AND UP0, UPT, UR61, 0x3, UPT ;  /* 0x000000033d00788c */ /* 0x000fe2000bf05270 */
[----:B------:R-:W-:Y:S02]  /*3280*/  IMAD.MOV.U32 R87, RZ, RZ, R32 ;  /* 0x000000ffff577224 */ /* 0x000fe400078e0020 */
[----:B------:R-:W-:Y:S02]  /*3290*/  IMAD.MOV.U32 R89, RZ, RZ, R68 ;  /* 0x000000ffff597224 */ /* 0x000fe400078e0044 */
[----:B-----5:R-:W-:Y:S01]  /*32a0*/  IMAD.MOV.U32 R82, RZ, RZ, R8 ;  /* 0x000000ffff527224 */ /* 0x020fe200078e0008 */
[----:B------:R-:W-:Y:S01]  /*32b0*/  PLOP3.LUT P5, PT, PT, PT, UP0, 0x80, 0x0 ;  /* 0x000000000000781c */ /* 0x000fe20003faf008 */
[----:B------:R-:W-:Y:S02]  /*32c0*/  IMAD.MOV.U32 R84, RZ, RZ, R26 ;  /* 0x000000ffff547224 */ /* 0x000fe400078e001a */
[----:B------:R-:W-:Y:S02]  /*32d0*/  IMAD.MOV.U32 R83, RZ, RZ, R24 ;  /* 0x000000ffff537224 */ /* 0x000fe400078e0018 */
[----:B------:R-:W-:-:S08]  /*32e0*/  IMAD.MOV.U32 R85, RZ, RZ, R28 ;  /* 0x000000ffff557224 */ /* 0x000fd000078e001c */
[----:B------:R-:W-:Y:S05]  /*32f0*/  @!P5 BRA `(.L_x_1798) ;  /* 0x000000000004d947 */ /* 0x000fea0003800000 */
[----:B------:R-:W-:Y:S01]  /*3300*/  BPT.TRAP 0x1 ;  /* 0x000000040000795c */ /* 0x000fe20000300000 */
.L_x_1798:
[----:B------:R-:W-:Y:S01]  /*3310*/  IMAD R76, R185, 0x8, R22 ;  /* 0x00000008b94c7824 */ /* 0x000fe200078e0216 */
[----:B------:R-:W-:Y:S01]  /*3320*/  SHF.L.U32 R77, R200, 0x1f, RZ ;  /* 0x0000001fc84d7819 */ /* 0x000fe200000006ff */
[----:B------:R-:W-:Y:S03]  /*3330*/  BSSY B1, `(.L_x_1799) ;  /* 0x0000003000017945 */ /* 0x000fe60003800000 */
[----:B------:R-:W1:Y:S02]  /*3340*/  SYNCS.PHASECHK.TRANS64.TRYWAIT P6, [R76+URZ+0x28490], R77 ;  /* 0x0284904d4c0075a7 */ /* 0x000e6400080c017f */
[----:B-1----:R-:W-:Y:S05]  /*3350*/  @!P6 BRA `(.L_x_1800) ;  /* 0x0000027c00ece947 */ /* 0x002fea0003800000 */
.L_x_2184:
[----:B------:R-:W-:Y:S05]  /*3360*/  BSYNC B1 ;  /* 0x0000000000017941 */ /* 0x000fea0003800000 */
.L_x_1799:
[----:B------:R-:W-:-:S03]  /*3370*/  UMOV UR4, 0xffffffff ;  /* 0xffffffff00047882 */ /* 0x000fc60000000000 */
[----:B------:R-:W-:Y:S05]  /*3380*/  BRA.DIV UR4, `(.L_x_1801) ;  /* 0x0000027e04f47947 */ /* 0x000fea000b800000 */
[----:B------:R2:W3:Y:S04]  /*3390*/  SHFL.IDX PT, R81, R80, RZ, 0x181f ;  /* 0x00181fff50517589 */ /* 0x0004e800000e0000 */
[----:B------:R2:W4:Y:S02]  /*33a0*/  SHFL.IDX PT, R14, R79, RZ, 0x181f ;  /* 0x00181fff4f0e7589 */ /* 0x00052400000e0000 */
.L_x_2188:
[----:B------:R-:W-:Y:S04]  /*33b0*/  BSSY B1, `(.L_x_1802) ;  /* 0x00000ec000017945 */ /* 0x000fe80003800000 */
[----:B------:R-:W-:Y:S05]  /*33c0*/  @P3 BRA `(.L_x_1803) ;  /* 0x0000000c00a83947 */ /* 0x000fea0003800000 */
[----:B------:R-:W-:Y:S04]  /*33d0*/  BSSY B2, `(.L_x_1804) ;  /* 0x0000075000027945 */ /* 0x000fe80003800000 */
        /* <DEDUP_REMOVED lines=9> */
[----:B------:R-:W-:Y:S02]  /*3470*/  SHF.R.U32.HI R13, RZ, 0x18, R35 ;  /* 0x00000018ff0d7819 */ /* 0x000fe40000011623 */
[--C-:B------:R-:W-:Y:S02]  /*3480*/  SHF.R.U32.HI R68, RZ, 0x8, R69.reuse ;  /* 0x00000008ff447819 */ /* 0x100fe40000011645 */
[----:B------:R-:W-:Y:S02]  /*3490*/  LOP3.LUT R15, R69, 0xff, RZ, 0xc0, !PT ;  /* 0x000000ff450f7812 */ /* 0x000fe400078ec0ff */
[----:B------:R-:W-:-:S02]  /*34a0*/  SHF.R.U32.HI R34, RZ, 0x18, R69 ;  /* 0x00000018ff227819 */ /* 0x000fc40000011645 */
[----:B------:R-:W-:Y:S02]  /*34b0*/  SHF.R.U32.HI R92, RZ, 0x10, R35 ;  /* 0x00000010ff5c7819 */ /* 0x000fe40000011623 */
[----:B------:R-:W-:Y:S01]  /*34c0*/  PRMT R13, R13, 0x654, R12 ;  /* 0x000006540d0d7816 */ /* 0x000fe2000000000c */
[----:B------:R-:W-:Y:S01]  /*34d0*/  IMAD.SHL.U32 R12, R91, 0x100, RZ ;  /* 0x000001005b0c7824 */ /* 0x000fe200078e00ff */
[----:B------:R-:W-:Y:S01]  /*34e0*/  PRMT R35, R34, 0x654, R15 ;  /* 0x0000065422237816 */ /* 0x000fe2000000000f */
[----:B------:R-:W-:Y:S01]  /*34f0*/  IMAD.SHL.U32 R34, R68, 0x100, RZ ;  /* 0x0000010044227824 */ /* 0x000fe200078e00ff */
[----:B------:R-:W-:Y:S01]  /*3500*/  SHF.R.U32.HI R90, RZ, 0x10, R69 ;  /* 0x00000010ff5a7819 */ /* 0x000fe20000011645 */
[----:B0-----:R-:W-:Y:S01]  /*3510*/  IMAD.MOV.U32 R15, RZ, RZ, R4 ;  /* 0x000000ffff0f7224 */ /* 0x001fe200078e0004 */
[----:B------:R-:W-:Y:S01]  /*3520*/  LOP3.LUT R13, R13, 0xff00, R12, 0xf8, !PT ;  /* 0x0000ff000d0d7812 */ /* 0x000fe200078ef80c */
[----:B------:R-:W-:Y:S01]  /*3530*/  IMAD.U32 R12, R92, 0x10000, RZ ;  /* 0x000100005c0c7824 */ /* 0x000fe200078e00ff */
[----:B------:R-:W-:Y:S01]  /*3540*/  LOP3.LUT R69, R35, 0xff00, R34, 0xf8, !PT ;  /* 0x0000ff0023457812 */ /* 0x000fe200078ef822 */
[----:B------:R-:W-:Y:S01]  /*3550*/  IMAD.U32 R34, R90, 0x10000, RZ ;  /* 0x000100005a227824 */ /* 0x000fe200078e00ff */
[----:B------:R-:W-:-:S02]  /*3560*/  F2FP.F16.E4M3.UNPACK_B R4, R5 ;  /* 0x00000005ff04723e */ /* 0x000fc400020006ff */
[----:B------:R-:W-:Y:S02]  /*3570*/  F2FP.F16.E4M3.UNPACK_B R35, R89.H1 ;  /* 0x00000059ff23723e */ /* 0x000fe400030006ff */
[----:B------:R-:W-:Y:S02]  /*3580*/  LOP3.LUT R12, R13, 0xff0000, R12, 0xf8, !PT ;  /* 0x00ff00000d0c7812 */ /* 0x000fe400078ef80c */
[----:B------:R-:W-:Y:S01]  /*3590*/  LOP3.LUT R13, R69, 0xff0000, R34, 0xf8, !PT ;  /* 0x00ff0000450d7812 */ /* 0x000fe200078ef822 */
[--C-:B------:R-:W-:Y:S01]  /*35a0*/  HADD2.F32 R34, -RZ, R4.reuse.H1_H1 ;  /* 0x30000004ff227230 */ /* 0x100fe20000004100 */
[----:B------:R-:W-:Y:S01]  /*35b0*/  F2FP.F16.E4M3.UNPACK_B R69, R88.H1 ;  /* 0x00000058ff45723e */ /* 0x000fe200030006ff */
[--C-:B------:R-:W-:Y:S01]  /*35c0*/  HADD2.F32 R93, -RZ, R35.reuse.H0_H0 ;  /* 0x20000023ff5d7230 */ /* 0x100fe20000004100 */
[----:B------:R-:W-:Y:S01]  /*35d0*/  F2FP.F16.E4M3.UNPACK_B R5, R5.H1 ;  /* 0x00000005ff05723e */ /* 0x000fe200030006ff */
[----:B------:R-:W-:Y:S01]  /*35e0*/  HADD2.F32 R4, -RZ, R4.H0_H0 ;  /* 0x20000004ff047230 */ /* 0x000fe20000004100 */
[----:B------:R-:W-:Y:S01]  /*35f0*/  F2FP.F16.E4M3.UNPACK_B R89, R89 ;  /* 0x00000059ff59723e */ /* 0x000fe200020006ff */
[----:B------:R-:W-:-:S02]  /*3600*/  HADD2.F32 R90, -RZ, R35.H1_H1 ;  /* 0x30000023ff5a7230 */ /* 0x000fc40000004100 */
[-C--:B------:R-:W-:Y:S01]  /*3610*/  FMUL.FTZ R95, R34, R93.reuse ;  /* 0x0000005d225f7220 */ /* 0x080fe20000410000 */
[----:B------:R-:W-:Y:S01]  /*3620*/  HADD2.F32 R91, -RZ, R69.H0_H0 ;  /* 0x20000045ff5b7230 */ /* 0x000fe20000004100 */
[----:B------:R-:W-:Y:S01]  /*3630*/  F2FP.F16.E4M3.UNPACK_B R88, R88 ;  /* 0x00000058ff58723e */ /* 0x000fe200020006ff */
[--C-:B------:R-:W-:Y:S02]  /*3640*/  HADD2.F32 R68, -RZ, R5.reuse.H1_H1 ;  /* 0x30000005ff447230 */ /* 0x100fe40000004100 */
[----:B------:R-:W-:Y:S02]  /*3650*/  HADD2.F32 R35, -RZ, R5.H0_H0 ;  /* 0x20000005ff237230 */ /* 0x000fe40000004100 */
[----:B------:R-:W-:Y:S01]  /*3660*/  FMUL.FTZ R5, R4, R93 ;  /* 0x0000005d04057220 */ /* 0x000fe20000410000 */
[----:B------:R-:W-:Y:S02]  /*3670*/  HADD2.F32 R69, -RZ, R69.H1_H1 ;  /* 0x30000045ff457230 */ /* 0x000fe40000004100 */
[-C--:B------:R-:W-:Y:S01]  /*3680*/  FMUL.FTZ R92, R68, R90.reuse ;  /* 0x0000005a445c7220 */ /* 0x080fe20000410000 */
[-C--:B------:R-:W-:Y:S01]  /*3690*/  FFMA.FTZ R4, R4, R91.reuse, -R95 ;  /* 0x0000005b04047223 */ /* 0x080fe2000001085f */
[----:B------:R-:W-:Y:S01]  /*36a0*/  FFMA.FTZ R5, R34, R91, R5 ;  /* 0x0000005b22057223 */ /* 0x000fe20000010005 */
[C---:B------:R-:W-:Y:S01]  /*36b0*/  FMUL.FTZ R93, R35.reuse, R90 ;  /* 0x0000005a235d7220 */ /* 0x040fe20000410000 */
[----:B------:R-:W-:Y:S01]  /*36c0*/  F2FP.F16.E4M3.UNPACK_B R34, R15.H1 ;  /* 0x0000000fff22723e */ /* 0x000fe200030006ff */
[----:B------:R-:W-:Y:S01]  /*36d0*/  FFMA.FTZ R94, R35, R69, -R92 ;  /* 0x00000045235e7223 */ /* 0x000fe2000001085c */
[----:B------:R-:W-:Y:S01]  /*36e0*/  F2FP.F16.E4M3.UNPACK_B R15, R15 ;  /* 0x0000000fff0f723e */ /* 0x000fe200020006ff */
[----:B------:R-:W-:Y:S01]  /*36f0*/  FFMA.FTZ R95, R68, R69, R93 ;  /* 0x00000045445f7223 */ /* 0x000fe2000001005d */
[----:B------:R-:W-:-:S02]  /*3700*/  HADD2.F32 R90, -RZ, R89.H1_H1 ;  /* 0x30000059ff5a7230 */ /* 0x000fc40000004100 */
[--C-:B------:R-:W-:Y:S02]  /*3710*/  HADD2.F32 R68, -RZ, R34.reuse.H0_H0 ;  /* 0x20000022ff447230 */ /* 0x100fe40000004100 */
[----:B------:R-:W-:Y:S02]  /*3720*/  HADD2.F32 R69, -RZ, R34.H1_H1 ;  /* 0x30000022ff457230 */ /* 0x000fe40000004100 */
[----:B------:R-:W-:Y:S02]  /*3730*/  HADD2.F32 R89, -RZ, R89.H0_H0 ;  /* 0x20000059ff597230 */ /* 0x000fe40000004100 */
[-C--:B------:R-:W-:Y:S01]  /*3740*/  FMUL.FTZ R92, R68, R90.reuse ;  /* 0x0000005a445c7220 */ /* 0x080fe20000410000 */
[--C-:B------:R-:W-:Y:S02]  /*3750*/  HADD2.F32 R35, -RZ, R15.reuse.H1_H1 ;  /* 0x3000000fff237230 */ /* 0x100fe40000004100 */
[----:B------:R-:W-:Y:S01]  /*3760*/  FMUL.FTZ R93, R69, R90 ;  /* 0x0000005a455d7220 */ /* 0x000fe20000410000 */
[----:B------:R-:W-:-:S02]  /*3770*/  HADD2.F32 R34, -RZ, R15.H0_H0 ;  /* 0x2000000fff227230 */ /* 0x000fc40000004100 */
[--C-:B------:R-:W-:Y:S02]  /*3780*/  HADD2.F32 R15, -RZ, R88.reuse.H1_H1 ;  /* 0x30000058ff0f7230 */ /* 0x100fe40000004100 */
[-C--:B------:R-:W-:Y:S01]  /*3790*/  FMUL.FTZ R91, R35, R89.reuse ;  /* 0x00000059235b7220 */ /* 0x080fe20000410000 */
[----:B------:R-:W-:Y:S02]  /*37a0*/  HADD2.F32 R88, -RZ, R88.H0_H0 ;  /* 0x20000058ff587230 */ /* 0x000fe40000004100 */
[----:B------:R-:W-:Y:S01]  /*37b0*/  FMUL.FTZ R90, R34, R89 ;  /* 0x00000059225a7220 */ /* 0x000fe20000410000 */
[-C--:B------:R-:W-:Y:S01]  /*37c0*/  FFMA.FTZ R68, R68, R15.reuse, -R93 ;  /* 0x0000000f44447223 */ /* 0x080fe2000001085d */
[----:B------:R-:W-:Y:S01]  /*37d0*/  FFMA.FTZ R69, R69, R15, R92 ;  /* 0x0000000f45457223 */ /* 0x000fe2000001005c */
[-C--:B------:R-:W-:Y:S01]  /*37e0*/  FFMA.FTZ R15, R34, R88.reuse, -R91 ;  /* 0x00000058220f7223 */ /* 0x080fe2000001085b */
[----:B------:R-:W-:Y:S01]  /*37f0*/  FFMA.FTZ R34, R35, R88, R90 ;  /* 0x0000005823227223 */ /* 0x000fe2000001005a */
[----:B------:R-:W-:-:S02]  /*3800*/  F2FP.F16.E4M3.UNPACK_B R88, R7.H1 ;  /* 0x00000007ff58723e */ /* 0x000fc400030006ff */
[----:B------:R-:W-:Y:S02]  /*3810*/  F2FP.SATFINITE.E4M3.F32.PACK_AB_MERGE_C R35, R95, R94, RZ ;  /* 0x0000005e5f23723e */ /* 0x000fe400048070ff */
[----:B------:R-:W-:Y:S01]  /*3820*/  F2FP.SATFINITE.E4M3.F32.PACK_AB_MERGE_C R68, R69, R68, RZ ;  /* 0x000000444544723e */ /* 0x000fe200048070ff */
[--C-:B------:R-:W-:Y:S01]  /*3830*/  HADD2.F32 R89, -RZ, R88.reuse.H0_H0 ;  /* 0x20000058ff597230 */ /* 0x100fe20000004100 */
[-C--:B------:R-:W-:Y:S01]  /*3840*/  F2FP.F16.E4M3.UNPACK_B R95, R13.reuse.H1 ;  /* 0x0000000dff5f723e */ /* 0x080fe200030006ff */
[----:B------:R-:W-:Y:S01]  /*3850*/  HADD2.F32 R88, -RZ, R88.H1_H1 ;  /* 0x30000058ff587230 */ /* 0x000fe20000004100 */
[----:B------:R-:W-:Y:S02]  /*3860*/  F2FP.F16.E4M3.UNPACK_B R69, R6.H1 ;  /* 0x00000006ff45723e */ /* 0x000fe400030006ff */
[----:B------:R-:W-:Y:S01]  /*3870*/  F2FP.F16.E4M3.UNPACK_B R94, R13 ;  /* 0x0000000dff5e723e */ /* 0x000fe200020006ff */
[----:B------:R-:W-:Y:S01]  /*3880*/  HADD2.F32 R92, -RZ, R95.H1_H1 ;  /* 0x3000005fff5c7230 */ /* 0x000fe20000004100 */
[-C--:B------:R-:W-:Y:S01]  /*3890*/  F2FP.F16.E4M3.UNPACK_B R91, R12.reuse.H1 ;  /* 0x0000000cff5b723e */ /* 0x080fe200030006ff */
[----:B------:R-:W-:Y:S01]  /*38a0*/  HADD2.F32 R13, -RZ, R69.H1_H1 ;  /* 0x30000045ff0d7230 */ /* 0x000fe20000004100 */
[----:B------:R-:W-:Y:S01]  /*38b0*/  F2FP.F16.E4M3.UNPACK_B R90, R12 ;  /* 0x0000000cff5a723e */ /* 0x000fe200020006ff */
[----:B------:R-:W-:-:S02]  /*38c0*/  HADD2.F32 R96, -RZ, R94.H1_H1 ;  /* 0x3000005eff607230 */ /* 0x000fc40000004100 */
[CC--:B------:R-:W-:Y:S01]  /*38d0*/  FMUL.FTZ R12, R88.reuse, R92.reuse ;  /* 0x0000005c580c7220 */ /* 0x0c0fe20000410000 */
[----:B------:R-:W-:Y:S02]  /*38e0*/  HADD2.F32 R69, -RZ, R69.H0_H0 ;  /* 0x20000045ff457230 */ /* 0x000fe40000004100 */
[----:B------:R-:W-:Y:S01]  /*38f0*/  FMUL.FTZ R97, R89, R92 ;  /* 0x0000005c59617220 */ /* 0x000fe20000410000 */
[----:B------:R-:W-:Y:S02]  /*3900*/  HADD2.F32 R93, -RZ, R91.H1_H1 ;  /* 0x3000005bff5d7230 */ /* 0x000fe40000004100 */
[-C--:B------:R-:W-:Y:S01]  /*3910*/  FMUL.FTZ R98, R13, R96.reuse ;  /* 0x000000600d627220 */ /* 0x080fe20000410000 */
[----:B------:R-:W-:Y:S01]  /*3920*/  HADD2.F32 R92, -RZ, R90.H1_H1 ;  /* 0x3000005aff5c7230 */ /* 0x000fe20000004100 */
[----:B------:R-:W-:Y:S01]  /*3930*/  F2FP.F16.E4M3.UNPACK_B R7, R7 ;  /* 0x00000007ff07723e */ /* 0x000fe200020006ff */
[----:B------:R-:W-:Y:S01]  /*3940*/  FMUL.FTZ R96, R69, R96 ;  /* 0x0000006045607220 */ /* 0x000fe20000410000 */
[----:B------:R-:W-:Y:S01]  /*3950*/  F2FP.F16.E4M3.UNPACK_B R6, R6 ;  /* 0x00000006ff06723e */ /* 0x000fe200020006ff */
[-C--:B------:R-:W-:Y:S01]  /*3960*/  FFMA.FTZ R12, R89, R93.reuse, -R12 ;  /* 0x0000005d590c7223 */ /* 0x080fe2000001080c */
[----:B------:R-:W-:Y:S01]  /*3970*/  FFMA.FTZ R97, R88, R93, R97 ;  /* 0x0000005d58617223 */ /* 0x000fe20000010061 */
[-C--:B------:R-:W-:Y:S01]  /*3980*/  FFMA.FTZ R98, R69, R92.reuse, -R98 ;  /* 0x0000005c45627223 */ /* 0x080fe20000010862 */
[----:B------:R-:W-:Y:S01]  /*3990*/  FFMA.FTZ R93, R13, R92, R96 ;  /* 0x0000005c0d5d7223 */ /* 0x000fe20000010060 */
[--C-:B------:R-:W-:Y:S01]  /*39a0*/  HADD2.F32 R13, -RZ, R7.reuse.H0_H0 ;  /* 0x20000007ff0d7230 */ /* 0x100fe20000004100 */
[----:B------:R-:W-:Y:S01]  /*39b0*/  F2FP.SATFINITE.E4M3.F32.PACK_AB_MERGE_C R5, R5, R4, R35 ;  /* 0x000000040505723e */ /* 0x000fe20004807023 */
[----:B------:R-:W-:Y:S01]  /*39c0*/  HADD2.F32 R69, -RZ, R7.H1_H1 ;  /* 0x30000007ff457230 */ /* 0x000fe20000004100 */
[----:B------:R-:W-:Y:S01]  /*39d0*/  F2FP.SATFINITE.E4M3.F32.PACK_AB_MERGE_C R12, R97, R12, RZ ;  /* 0x0000000c610c723e */ /* 0x000fe200048070ff */
[----:B------:R-:W-:Y:S01]  /*39e0*/  HADD2.F32 R92, -RZ, R95.H0_H0 ;  /* 0x2000005fff5c7230 */ /* 0x000fe20000004100 */
[----:B------:R-:W-:Y:S01]  /*39f0*/  F2FP.SATFINITE.E4M3.F32.PACK_AB_MERGE_C R93, R93, R98, RZ ;  /* 0x000000625d5d723e */ /* 0x000fe200048070ff */
[--C-:B------:R-:W-:Y:S01]  /*3a00*/  HADD2.F32 R7, -RZ, R6.reuse.H0_H0 ;  /* 0x20000006ff077230 */ /* 0x100fe20000004100 */
[----:B------:R-:W-:Y:S01]  /*3a10*/  F2FP.SATFINITE.E4M3.F32.PACK_AB_MERGE_C R4, R34, R15, R68 ;  /* 0x0000000f2204723e */ /* 0x000fe20004807044 */
[----:B------:R-:W-:-:S02]  /*3a20*/  HADD2.F32 R6, -RZ, R6.H1_H1 ;  /* 0x30000006ff067230 */ /* 0x000fc40000004100 */
[-C--:B------:R-:W-:Y:S01]  /*3a30*/  FMUL.FTZ R96, R69, R92.reuse ;  /* 0x0000005c45607220 */ /* 0x080fe20000410000 */
[----:B------:R-:W-:Y:S02]  /*3a40*/  HADD2.F32 R94, -RZ, R94.H0_H0 ;  /* 0x2000005eff5e7230 */ /* 0x000fe40000004100 */
[----:B------:R-:W-:Y:S01]  /*3a50*/  FMUL.FTZ R100, R13, R92 ;  /* 0x0000005c0d647220 */ /* 0x000fe20000410000 */
[----:B------:R-:W-:Y:S02]  /*3a60*/  HADD2.F32 R88, -RZ, R91.H0_H0 ;  /* 0x2000005bff587230 */ /* 0x000fe40000004100 */
[----:B------:R-:W-:Y:S02]  /*3a70*/  HADD2.F32 R90, -RZ, R90.H0_H0 ;  /* 0x2000005aff5a7230 */ /* 0x000fe40000004100 */
[CC--:B------:R-:W-:Y:S01]  /*3a80*/  FMUL.FTZ R92, R6.reuse, R94.reuse ;  /* 0x0000005e065c7220 */ /* 0x0c0fe20000410000 */
[----:B------:R-:W-:Y:S01]  /*3a90*/  FMUL.FTZ R89, R7, R94 ;  /* 0x0000005e07597220 */ /* 0x000fe20000410000 */
[-C--:B------:R-:W-:Y:S01]  /*3aa0*/  FFMA.FTZ R96, R13, R88.reuse, -R96 ;  /* 0x000000580d607223 */ /* 0x080fe20000010860 */
[----:B------:R-:W-:Y:S01]  /*3ab0*/  FFMA.FTZ R69, R69, R88, R100 ;  /* 0x0000005845457223 */ /* 0x000fe20000010064 */
[-C--:B------:R-:W-:Y:S01]  /*3ac0*/  FFMA.FTZ R92, R7, R90.reuse, -R92 ;  /* 0x0000005a075c7223 */ /* 0x080fe2000001085c */
[----:B------:R-:W-:-:S03]  /*3ad0*/  FFMA.FTZ R89, R6, R90, R89 ;  /* 0x0000005a06597223 */ /* 0x000fc60000010059 */
[----:B------:R-:W-:Y:S02]  /*3ae0*/  F2FP.SATFINITE.E4M3.F32.PACK_AB_MERGE_C R7, R69, R96, R12 ;  /* 0x000000604507723e */ /* 0x000fe4000480700c */
[----:B------:R-:W-:-:S07]  /*3af0*/  F2FP.SATFINITE.E4M3.F32.PACK_AB_MERGE_C R6, R89, R92, R93 ;  /* 0x0000005c5906723e */ /* 0x000fce000480705d */
.L_x_1807:
[----:B------:R-:W-:Y:S05]  /*3b00*/  BSYNC B3 ;  /* 0x0000000000037941 */ /* 0x000fea0003800000 */
.L_x_1806:
[----:B0-----:R0:W-:Y:S02]  /*3b10*/  ST.E.128 desc[UR36][R10.64], R4 ;  /* 0x000000040a007985 */ /* 0x0011e4000c101d24 */
.L_x_1805:
[----:B------:R-:W-:Y:S05]  /*3b20*/  BSYNC B2 ;  /* 0x0000000000027941 */ /* 0x000fea0003800000 */
.L_x_1804:
        /* <DEDUP_REMOVED lines=13> */
[----:B------:R-:W-:Y:S02]  /*3c00*/  PRMT R12, R15, 0x654, R12 ;  /* 0x000006540f0c7816 */ /* 0x000fe4000000000c */
[----:B------:R-:W-:Y:S01]  /*3c10*/  PRMT R15, R14, 0x654, R13 ;  /* 0x000006540e0f7816 */ /* 0x000fe2000000000d */
[----:B------:R-:W-:Y:S01]  /*3c20*/  IMAD.SHL.U32 R13, R34, 0x100, RZ ;  /* 0x00000100220d7824 */ /* 0x000fe200078e00ff */
[----:B------:R-:W-:Y:S01]  /*3c30*/  SHF.R.U32.HI R31, RZ, 0x10, R31 ;  /* 0x00000010ff1f7819 */ /* 0x000fe2000001161f */
[----:B------:R-:W-:Y:S01]  /*3c40*/  IMAD.SHL.U32 R30, R30, 0x100, RZ ;  /* 0x000001001e1e7824 */ /* 0x000fe200078e00ff */
[----:B------:R-:W-:Y:S02]  /*3c50*/  SHF.R.U32.HI R32, RZ, 0x10, R33 ;  /* 0x00000010ff207819 */ /* 0x000fe40000011621 */
[----:B------:R-:W-:Y:S01]  /*3c60*/  LOP3.LUT R12, R12, 0xff00, R13, 0xf8, !PT ;  /* 0x0000ff000c0c7812 */ /* 0x000fe200078ef80d */
[----:B------:R-:W-:Y:S01]  /*3c70*/  IMAD.U32 R13, R31, 0x10000, RZ ;  /* 0x000100001f0d7824 */ /* 0x000fe200078e00ff */
[----:B0-----:R-:W-:Y:S01]  /*3c80*/  MOV R14, R4 ;  /* 0x00000004000e7202 */ /* 0x001fe20000000f00 */
[----:B------:R-:W-:Y:S01]  /*3c90*/  IMAD.U32 R32, R32, 0x10000, RZ ;  /* 0x0001000020207824 */ /* 0x000fe200078e00ff */
[----:B------:R-:W-:-:S02]  /*3ca0*/  LOP3.LUT R15, R15, 0xff00, R30, 0xf8, !PT ;  /* 0x0000ff000f0f7812 */ /* 0x000fc400078ef81e */
[----:B------:R-:W-:Y:S02]  /*3cb0*/  F2FP.F16.E4M3.UNPACK_B R30, R87.H1 ;  /* 0x00000057ff1e723e */ /* 0x000fe400030006ff */
[-C--:B------:R-:W-:Y:S02]  /*3cc0*/  F2FP.F16.E4M3.UNPACK_B R4, R5.reuse ;  /* 0x00000005ff04723e */ /* 0x080fe400020006ff */
[----:B------:R-:W-:Y:S01]  /*3cd0*/  LOP3.LUT R12, R12, 0xff0000, R13, 0xf8, !PT ;  /* 0x00ff00000c0c7812 */ /* 0x000fe200078ef80d */
[----:B------:R-:W-:Y:S01]  /*3ce0*/  HADD2.F32 R34, -RZ, R30.H0_H0 ;  /* 0x2000001eff227230 */ /* 0x000fe20000004100 */
[----:B------:R-:W-:Y:S01]  /*3cf0*/  LOP3.LUT R13, R15, 0xff0000, R32, 0xf8, !PT ;  /* 0x00ff00000f0d7812 */ /* 0x000fe200078ef820 */
[--C-:B------:R-:W-:Y:S01]  /*3d00*/  HADD2.F32 R15, -RZ, R4.reuse.H1_H1 ;  /* 0x30000004ff0f7230 */ /* 0x100fe20000004100 */
[----:B------:R-:W-:Y:S01]  /*3d10*/  F2FP.F16.E4M3.UNPACK_B R32, R86.H1 ;  /* 0x00000056ff20723e */ /* 0x000fe200030006ff */
[----:B------:R-:W-:Y:S01]  /*3d20*/  HADD2.F32 R4, -RZ, R4.H0_H0 ;  /* 0x20000004ff047230 */ /* 0x000fe20000004100 */
[----:B------:R-:W-:Y:S01]  /*3d30*/  F2FP.F16.E4M3.UNPACK_B R5, R5.H1 ;  /* 0x00000005ff05723e */ /* 0x000fe200030006ff */
[----:B------:R-:W-:-:S02]  /*3d40*/  HADD2.F32 R35, -RZ, R30.H1_H1 ;  /* 0x3000001eff237230 */ /* 0x000fc40000004100 */
[CC--:B------:R-:W-:Y:S01]  /*3d50*/  FMUL.FTZ R69, R15.reuse, R34.reuse ;  /* 0x000000220f457220 */ /* 0x0c0fe20000410000 */
[--C-:B------:R-:W-:Y:S02]  /*3d60*/  HADD2.F32 R33, -RZ, R32.reuse.H0_H0 ;  /* 0x20000020ff217230 */ /* 0x100fe40000004100 */
        /* <DEDUP_REMOVED lines=15> */
[--C-:B------:R-:W-:Y:S01]  /*3e60*/  HADD2.F32 R32, -RZ, R15.reuse.H1_H1 ;  /* 0x3000000fff207230 */ /* 0x100fe20000004100 */
[----:B------:R-:W-:Y:S01]  /*3e70*/  F2FP.F16.E4M3.UNPACK_B R81, R13 ;  /* 0x0000000dff51723e */ /* 0x000fe200020006ff */
[----:B------:R-:W-:Y:S01]  /*3e80*/  HADD2.F32 R31, -RZ, R15.H0_H0 ;  /* 0x2000000fff1f7230 */ /* 0x000fe20000004100 */
[----:B------:R-:W-:Y:S01]  /*3e90*/  F2FP.F16.E4M3.UNPACK_B R35, R12 ;  /* 0x0000000cff23723e */ /* 0x000fe200020006ff */
[----:B------:R-:W-:-:S02]  /*3ea0*/  HADD2.F32 R87, -RZ, R87.H0_H0 ;  /* 0x20000057ff577230 */ /* 0x000fc40000004100 */
[-C--:B------:R-:W-:Y:S01]  /*3eb0*/  FMUL.FTZ R68, R32, R33.reuse ;  /* 0x0000002120447220 */ /* 0x080fe20000410000 */
[--C-:B------:R-:W-:Y:S02]  /*3ec0*/  HADD2.F32 R30, -RZ, R14.reuse.H1_H1 ;  /* 0x3000000eff1e7230 */ /* 0x100fe40000004100 */
[----:B------:R-:W-:Y:S01]  /*3ed0*/  FMUL.FTZ R33, R31, R33 ;  /* 0x000000211f217220 */ /* 0x000fe20000410000 */
[----:B------:R-:W-:Y:S02]  /*3ee0*/  HADD2.F32 R15, -RZ, R14.H0_H0 ;  /* 0x2000000eff0f7230 */ /* 0x000fe40000004100 */
        /* <DEDUP_REMOVED lines=8> */
[----:B------:R-:W-:Y:S01]  /*3f70*/  F2FP.F16.E4M3.UNPACK_B R33, R7.H1 ;  /* 0x00000007ff21723e */ /* 0x000fe200030006ff */
[--C-:B------:R-:W-:Y:S01]  /*3f80*/  HADD2.F32 R87, -RZ, R81.reuse.H1_H1 ;  /* 0x30000051ff577230 */ /* 0x100fe20000004100 */
[----:B------:R-:W-:Y:S01]  /*3f90*/  F2FP.F16.E4M3.UNPACK_B R86, R13.H1 ;  /* 0x0000000dff56723e */ /* 0x000fe200030006ff */
[----:B------:R-:W-:Y:S01]  /*3fa0*/  HADD2.F32 R81, -RZ, R81.H0_H0 ;  /* 0x20000051ff517230 */ /* 0x000fe20000004100 */
[----:B------:R-:W-:Y:S01]  /*3fb0*/  F2FP.SATFINITE.E4M3.F32.PACK_AB_MERGE_C R31, R32, R31, RZ ;  /* 0x0000001f201f723e */ /* 0x000fe200048070ff */
[--C-:B------:R-:W-:Y:S01]  /*3fc0*/  HADD2.F32 R34, -RZ, R33.reuse.H0_H0 ;  /* 0x20000021ff227230 */ /* 0x100fe20000004100 */
[----:B------:R-:W-:Y:S01]  /*3fd0*/  F2FP.SATFINITE.E4M3.F32.PACK_AB_MERGE_C R30, R88, R69, RZ ;  /* 0x00000045581e723e */ /* 0x000fe200048070ff */
[----:B------:R-:W-:Y:S01]  /*3fe0*/  HADD2.F32 R33, -RZ, R33.H1_H1 ;  /* 0x30000021ff217230 */ /* 0x000fe20000004100 */
[----:B------:R-:W-:Y:S01]  /*3ff0*/  F2FP.F16.E4M3.UNPACK_B R32, R6.H1 ;  /* 0x00000006ff20723e */ /* 0x000fe200030006ff */
[----:B------:R-:W-:Y:S01]  /*4000*/  HADD2.F32 R88, -RZ, R86.H1_H1 ;  /* 0x30000056ff587230 */ /* 0x000fe20000004100 */
[----:B------:R-:W-:Y:S01]  /*4010*/  F2FP.F16.E4M3.UNPACK_B R68, R12.H1 ;  /* 0x0000000cff44723e */ /* 0x000fe200030006ff */
[----:B------:R-:W-:Y:S01]  /*4020*/  HADD2.F32 R12, -RZ, R35.H1_H1 ;  /* 0x30000023ff0c7230 */ /* 0x000fe20000004100 */
[----:B------:R-:W-:Y:S01]  /*4030*/  F2FP.F16.E4M3.UNPACK_B R7, R7 ;  /* 0x00000007ff07723e */ /* 0x000fe200020006ff */
[----:B------:R-:W-:-:S02]  /*4040*/  HADD2.F32 R13, -RZ, R32.H1_H1 ;  /* 0x30000020ff0d7230 */ /* 0x000fc40000004100 */
[-C--:B------:R-:W-:Y:S01]  /*4050*/  FMUL.FTZ R89, R33, R88.reuse ;  /* 0x0000005821597220 */ /* 0x080fe20000410000 */
[----:B------:R-:W-:Y:S02]  /*4060*/  HADD2.F32 R69, -RZ, R68.H1_H1 ;  /* 0x30000044ff457230 */ /* 0x000fe40000004100 */
[C---:B------:R-:W-:Y:S01]  /*4070*/  FMUL.FTZ R90, R34.reuse, R88 ;  /* 0x00000058225a7220 */ /* 0x040fe20000410000 */
[----:B------:R-:W-:Y:S01]  /*4080*/  HADD2.F32 R32, -RZ, R32.H0_H0 ;  /* 0x20000020ff207230 */ /* 0x000fe20000004100 */
[----:B------:R-:W-:Y:S01]  /*4090*/  F2FP.F16.E4M3.UNPACK_B R6, R6 ;  /* 0x00000006ff06723e */ /* 0x000fe200020006ff */
[----:B------:R-:W-:Y:S02]  /*40a0*/  HADD2.F32 R86, -RZ, R86.H0_H0 ;  /* 0x20000056ff567230 */ /* 0x000fe40000004100 */
[----:B------:R-:W-:Y:S01]  /*40b0*/  FFMA.FTZ R88, R34, R69, -R89 ;  /* 0x0000004522587223 */ /* 0x000fe20000010859 */
[-C--:B------:R-:W-:Y:S01]  /*40c0*/  FMUL.FTZ R89, R13, R87.reuse ;  /* 0x000000570d597220 */ /* 0x080fe20000410000 */
[----:B------:R-:W-:Y:S01]  /*40d0*/  FMUL.FTZ R34, R32, R87 ;  /* 0x0000005720227220 */ /* 0x000fe20000410000 */
[----:B------:R-:W-:Y:S01]  /*40e0*/  FFMA.FTZ R69, R33, R69, R90 ;  /* 0x0000004521457223 */ /* 0x000fe2000001005a */
[----:B------:R-:W-:-:S02]  /*40f0*/  HADD2.F32 R68, -RZ, R68.H0_H0 ;  /* 0x20000044ff447230 */ /* 0x000fc40000004100 */
[-C--:B------:R-:W-:Y:S01]  /*4100*/  FFMA.FTZ R89, R32, R12.reuse, -R89 ;  /* 0x0000000c20597223 */ /* 0x080fe20000010859 */
[----:B------:R-:W-:Y:S01]  /*4110*/  FFMA.FTZ R34, R13, R12, R34 ;  /* 0x0000000c0d227223 */ /* 0x000fe20000010022 */
[--C-:B------:R-:W-:Y:S01]  /*4120*/  HADD2.F32 R12, -RZ, R7.reuse.H0_H0 ;  /* 0x20000007ff0c7230 */ /* 0x100fe20000004100 */
[----:B------:R-:W-:Y:S01]  /*4130*/  F2FP.SATFINITE.E4M3.F32.PACK_AB_MERGE_C R69, R69, R88, RZ ;  /* 0x000000584545723e */ /* 0x000fe200048070ff */
[----:B------:R-:W-:Y:S01]  /*4140*/  HADD2.F32 R13, -RZ, R7.H1_H1 ;  /* 0x30000007ff0d7230 */ /* 0x000fe20000004100 */
[----:B------:R-:W-:Y:S01]  /*4150*/  F2FP.SATFINITE.E4M3.F32.PACK_AB_MERGE_C R5, R5, R4, R30 ;  /* 0x000000040505723e */ /* 0x000fe2000480701e */
[--C-:B------:R-:W-:Y:S01]  /*4160*/  HADD2.F32 R7, -RZ, R6.reuse.H0_H0 ;  /* 0x20000006ff077230 */ /* 0x100fe20000004100 */
[----:B------:R-:W-:Y:S01]  /*4170*/  F2FP.SATFINITE.E4M3.F32.PACK_AB_MERGE_C R34, R34, R89, RZ ;  /* 0x000000592222723e */ /* 0x000fe200048070ff */
[----:B------:R-:W-:Y:S02]  /*4180*/  HADD2.F32 R6, -RZ, R6.H1_H1 ;  /* 0x30000006ff067230 */ /* 0x000fe40000004100 */
[----:B------:R-:W-:Y:S01]  /*4190*/  FMUL.FTZ R33, R13, R86 ;  /* 0x000000560d217220 */ /* 0x000fe20000410000 */
[----:B------:R-:W-:-:S02]  /*41a0*/  HADD2.F32 R35, -RZ, R35.H0_H0 ;  /* 0x20000023ff237230 */ /* 0x000fc40000004100 */
[----:B------:R-:W-:Y:S01]  /*41b0*/  FMUL.FTZ R86, R12, R86 ;  /* 0x000000560c567220 */ /* 0x000fe20000410000 */
[----:B------:R-:W-:Y:S01]  /*41c0*/  F2FP.SATFINITE.E4M3.F32.PACK_AB_MERGE_C R4, R15, R14, R31 ;  /* 0x0000000e0f04723e */ /* 0x000fe2000480701f */
[-C--:B------:R-:W-:Y:S01]  /*41d0*/  FMUL.FTZ R32, R6, R81.reuse ;  /* 0x0000005106207220 */ /* 0x080fe20000410000 */
[----:B------:R-:W-:Y:S01]  /*41e0*/  FMUL.FTZ R81, R7, R81 ;  /* 0x0000005107517220 */ /* 0x000fe20000410000 */
[-C--:B------:R-:W-:Y:S01]  /*41f0*/  FFMA.FTZ R33, R12, R68.reuse, -R33 ;  /* 0x000000440c217223 */ /* 0x080fe20000010821 */
[----:B------:R-:W-:Y:S01]  /*4200*/  FFMA.FTZ R86, R13, R68, R86 ;  /* 0x000000440d567223 */ /* 0x000fe20000010056 */
[-C--:B------:R-:W-:Y:S01]  /*4210*/  FFMA.FTZ R32, R7, R35.reuse, -R32 ;  /* 0x0000002307207223 */ /* 0x080fe20000010820 */
[----:B------:R-:W-:-:S03]  /*4220*/  FFMA.FTZ R81, R6, R35, R81 ;  /* 0x0000002306517223 */ /* 0x000fc60000010051 */
[----:B------:R-:W-:Y:S02]  /*4230*/  F2FP.SATFINITE.E4M3.F32.PACK_AB_MERGE_C R7, R86, R33, R69 ;  /* 0x000000215607723e */ /* 0x000fe40004807045 */
[----:B------:R-:W-:-:S07]  /*4240*/  F2FP.SATFINITE.E4M3.F32.PACK_AB_MERGE_C R6, R81, R32, R34 ;  /* 0x000000205106723e */ /* 0x000fce0004807022 */
.L_x_1809:
[----:B------:R-:W-:Y:S05]  /*4250*/  BSYNC B2 ;  /* 0x0000000000027941 */ /* 0x000fea0003800000 */
.L_x_1808:
[----:B0-----:R0:W-:Y:S02]  /*4260*/  ST.E.128 desc[UR36][R10.64], R4 ;  /* 0x000000040a007985 */ /* 0x0011e4000c101d24 */
.L_x_1803:
[----:B------:R-:W-:Y:S05]  /*4270*/  BSYNC B1 ;  /* 0x0000000000017941 */ /* 0x000fea0003800000 */
.L_x_1802:
[----:B------:R-:W-:-:S03]  /*4280*/  UMOV UR4, 0xffffffff ;  /* 0xffffffff00047882 */ /* 0x000fc60000000000 */
[----:B------:R-:W-:Y:S05]  /*4290*/  BRA.DIV UR4, `(.L_x_1810) ;  /* 0x0000027204787947 */ /* 0x000fea000b800000 */
[----:B--2---:R-:W2:Y:S04]  /*42a0*/  SHFL.IDX PT, R80, R80, 0x1, 0x181f ;  /* 0x00381f0050507f89 */ /* 0x004ea800000e0000 */
[----:B----4-:R4:W0:Y:S02]  /*42b0*/  SHFL.IDX PT, R14, R79, 0x1, 0x181f ;  /* 0x00381f004f0e7f89 */ /* 0x01082400000e0000 */
.L_x_2192:
[----:B------:R-:W-:Y:S05]  /*42c0*/  @P4 BRA `(.L_x_1811) ;  /* 0x0000003400744947 */ /* 0x000fea0003800000 */
[----:B------:R-:W-:Y:S04]  /*42d0*/  BSSY B1, `(.L_x_1812) ;  /* 0x0000076000017945 */ /* 0x000fe80003800000 */
[----:B------:R-:W-:Y:S05]  /*42e0*/  @P1 BRA `(.L_x_1813) ;  /* 0x0000000400d01947 */ /* 0x000fea0003800000 */
[----:B0-----:R0:W0:Y:S01]  /*42f0*/  LDS.128 R4, [R70+0x21000] ;  /* 0x0210000046047984 */ /* 0x0010220000000c00 */
[----:B------:R-:W-:Y:S01]  /*4300*/  IADD3 R10, P3, R16, R14, RZ ;  /* 0x0000000e100a7210 */ /* 0x000fe20007f7e0ff */
[----:B------:R-:W-:Y:S04]  /*4310*/  BSSY B2, `(.L_x_1814) ;  /* 0x0000070000027945 */ /* 0x000fe80003800000 */
[----:B--2---:R-:W-:Y:S01]  /*4320*/  IMAD.X R11, R80, 0x1, R17, P3 ;  /* 0x00000001500b7824 */ /* 0x004fe200018e0611 */
[----:B------:R-:W-:-:S13]  /*4330*/  ISETP.GE.AND P3, PT, R18, R78, PT ;  /* 0x0000004e1200720c */ /* 0x000fda0003f66270 */
[----:B------:R-:W-:Y:S05]  /*4340*/  @P3 BRA `(.L_x_1815) ;  /* 0x0000000400b03947 */ /* 0x000fea0003800000 */
[----:B------:R-:W-:Y:S02]  /*4350*/  SHF.R.U32.HI R31, RZ, 0x8, R27 ;  /* 0x00000008ff1f7819 */ /* 0x000fe4000001161b */
[----:B------:R-:W-:Y:S02]  /*4360*/  SHF.R.U32.HI R15, RZ, 0x8, R29 ;  /* 0x00000008ff0f7819 */ /* 0x000fe4000001161d */
[----:B------:R-:W-:Y:S02]  /*4370*/  SHF.R.U32.HI R33, RZ, 0x18, R27 ;  /* 0x00000018ff217819 */ /* 0x000fe4000001161b */
[----:B------:R-:W-:Y:S02]  /*4380*/  LOP3.LUT R12, R27, 0xff, RZ, 0xc0, !PT ;  /* 0x000000ff1b0c7812 */ /* 0x000fe400078ec0ff */
[----:B------:R-:W-:Y:S02]  /*4390*/  SHF.R.U32.HI R26, RZ, 0x18, R29 ;  /* 0x00000018ff1a7819 */ /* 0x000fe4000001161d */
[----:B------:R-:W-:-:S02]  /*43a0*/  LOP3.LUT R13, R29, 0xff, RZ, 0xc0, !PT ;  /* 0x000000ff1d0d7812 */ /* 0x000fc400078ec0ff */
[----:B------:R-:W-:Y:S01]  /*43b0*/  SHF.R.U32.HI R30, RZ, 0x10, R27 ;  /* 0x00000010ff1e7819 */ /* 0x000fe2000001161b */
[----:B------:R-:W-:Y:S01]  /*43c0*/  IMAD.SHL.U32 R27, R31, 0x100, RZ ;  /* 0x000001001f1b7824 */ /* 0x000fe200078e00ff */
[----:B------:R-:W-:Y:S01]  /*43d0*/  SHF.R.U32.HI R28, RZ, 0x10, R29 ;  /* 0x00000010ff1c7819 */ /* 0x000fe2000001161d */
[----:B------:R-:W-:Y:S01]  /*43e0*/  IMAD.SHL.U32 R29, R15, 0x100, RZ ;  /* 0x000001000f1d7824 */ /* 0x000fe200078e00ff */
[----:B------:R-:W-:Y:S01]  /*43f0*/  PRMT R12, R33, 0x654, R12 ;  /* 0x00000654210c7816 */ /* 0x000fe2000000000c */
[----:B0-----:R-:W-:Y:S01]  /*4400*/  IMAD.MOV.U32 R15, RZ, RZ, R4 ;  /* 0x000000ffff0f7224 */ /* 0x001fe200078e0004 */
[----:B------:R-:W-:Y:S01]  /*4410*/  PRMT R26, R26, 0x654, R13 ;  /* 0x000006541a1a7816 */ /* 0x000fe2000000000d */
[----:B------:R-:W-:Y:S01]  /*4420*/  IMAD.MOV.U32 R13, RZ, RZ, R5 ;  /* 0x000000ffff0d7224 */ /* 0x000fe200078e0005 */
        /* <DEDUP_REMOVED lines=32> */
[----:B------:R-:W-:Y:S01]  /*4630*/  HADD2.F32 R29, -RZ, R26.H1_H1 ;  /* 0x3000001aff1d7230 */ /* 0x000fe20000004100 */
[----:B---3--:R-:W-:Y:S01]  /*4640*/  F2FP.SATFINITE.E4M3.F32.PACK_AB_MERGE_C R81, R35, R34, RZ ;  /* 0x000000222351723e */ /* 0x008fe200048070ff */
[--C-:B------:R-:W-:Y:S02]  /*4650*/  HADD2.F32 R26, -RZ, R15.reuse.H0_H0 ;  /* 0x2000000fff1a7230 */ /* 0x100fe40000004100 */
[-C--:B------:R-:W-:Y:S01]  /*4660*/  FMUL.FTZ R32, R28, R30.reuse ;  /* 0x0000001e1c207220 */ /* 0x080fe20000410000 */
[----:B------:R-:W-:Y:S02]  /*4670*/  HADD2.F32 R27, -RZ, R15.H1_H1 ;  /* 0x3000000fff1b7230 */ /* 0x000fe40000004100 */
[----:B------:R-:W-:Y:S01]  /*4680*/  FMUL.FTZ R33, R29, R30 ;  /* 0x0000001e1d217220 */ /* 0x000fe20000410000 */
[----:B------:R-:W-:Y:S01]  /*4690*/  HADD2.F32 R85, -RZ, R85.H0_H0 ;  /* 0x20000055ff557230 */ /* 0x000fe20000004100 */
[----:B------:R-:W-:Y:S01]  /*46a0*/  F2FP.F16.E4M3.UNPACK_B R34, R12.H1 ;  /* 0x0000000cff22723e */ /* 0x000fe200030006ff */
[----:B------:R-:W-:-:S02]  /*46b0*/  HADD2.F32 R15, -RZ, R84.H1_H1 ;  /* 0x30000054ff0f7230 */ /* 0x000fc40000004100 */
[----:B------:R-:W-:Y:S02]  /*46c0*/  HADD2.F32 R84, -RZ, R84.H0_H0 ;  /* 0x20000054ff547230 */ /* 0x000fe40000004100 */
[-C--:B------:R-:W-:Y:S01]  /*46d0*/  FMUL.FTZ R31, R27, R85.reuse ;  /* 0x000000551b1f7220 */ /* 0x080fe20000410000 */
[----:B------:R-:W-:Y:S01]  /*46e0*/  FMUL.FTZ R30, R26, R85 ;  /* 0x000000551a1e7220 */ /* 0x000fe20000410000 */
[-C--:B------:R-:W-:Y:S01]  /*46f0*/  FFMA.FTZ R33, R28, R15.reuse, -R33 ;  /* 0x0000000f1c217223 */ /* 0x080fe20000010821 */
[----:B------:R-:W-:Y:S01]  /*4700*/  FFMA.FTZ R32, R29, R15, R32 ;  /* 0x0000000f1d207223 */ /* 0x000fe20000010020 */
[-C--:B------:R-:W-:Y:S01]  /*4710*/  FFMA.FTZ R15, R26, R84.reuse, -R31 ;  /* 0x000000541a0f7223 */ /* 0x080fe2000001081f */
[----:B------:R-:W-:Y:S01]  /*4720*/  F2FP.F16.E4M3.UNPACK_B R28, R7.H1 ;  /* 0x00000007ff1c723e */ /* 0x000fe200030006ff */
[----:B------:R-:W-:Y:S01]  /*4730*/  FFMA.FTZ R26, R27, R84, R30 ;  /* 0x000000541b1a7223 */ /* 0x000fe2000001001e */
[----:B------:R-:W-:Y:S01]  /*4740*/  F2FP.F16.E4M3.UNPACK_B R27, R6.H1 ;  /* 0x00000006ff1b723e */ /* 0x000fe200030006ff */
[----:B------:R-:W-:Y:S01]  /*4750*/  HADD2.F32 R68, -RZ, R34.H1_H1 ;  /* 0x30000022ff447230 */ /* 0x000fe20000004100 */
[----:B----4-:R-:W-:Y:S01]  /*4760*/  F2FP.SATFINITE.E4M3.F32.PACK_AB_MERGE_C R79, R32, R33, RZ ;  /* 0x00000021204f723e */ /* 0x010fe200048070ff */
[--C-:B------:R-:W-:Y:S01]  /*4770*/  HADD2.F32 R29, -RZ, R28.reuse.H0_H0 ;  /* 0x2000001cff1d7230 */ /* 0x100fe20000004100 */
[----:B------:R-:W-:Y:S01]  /*4780*/  F2FP.F16.E4M3.UNPACK_B R33, R12 ;  /* 0x0000000cff21723e */ /* 0x000fe200020006ff */
[----:B------:R-:W-:Y:S01]  /*4790*/  HADD2.F32 R28, -RZ, R28.H1_H1 ;  /* 0x3000001cff1c7230 */ /* 0x000fe20000004100 */
[-C--:B------:R-:W-:Y:S01]  /*47a0*/  F2FP.F16.E4M3.UNPACK_B R30, R5.reuse ;  /* 0x00000005ff1e723e */ /* 0x080fe200020006ff */
[----:B------:R-:W-:Y:S01]  /*47b0*/  HADD2.F32 R12, -RZ, R27.H1_H1 ;  /* 0x3000001bff0c7230 */ /* 0x000fe20000004100 */
[----:B------:R-:W-:Y:S01]  /*47c0*/  F2FP.F16.E4M3.UNPACK_B R31, R5.H1 ;  /* 0x00000005ff1f723e */ /* 0x000fe200030006ff */
[----:B------:R-:W-:-:S02]  /*47d0*/  HADD2.F32 R35, -RZ, R33.H1_H1 ;  /* 0x30000021ff237230 */ /* 0x000fc40000004100 */
        /* <DEDUP_REMOVED lines=12> */
[----:B------:R-:W-:Y:S02]  /*48a0*/  HADD2.F32 R5, -RZ, R6.H0_H0 ;  /* 0x20000006ff057230 */ /* 0x000fe40000004100 */
[-C--:B------:R-:W-:Y:S01]  /*48b0*/  FFMA.FTZ R69, R28, R32.reuse, R69 ;  /* 0x000000201c457223 */ /* 0x080fe20000010045 */
[----:B------:R-:W-:Y:S02]  /*48c0*/  HADD2.F32 R7, -RZ, R7.H1_H1 ;  /* 0x30000007ff077230 */ /* 0x000fe40000004100 */
[----:B------:R-:W-:Y:S01]  /*48d0*/  FFMA.FTZ R84, R29, R32, -R84 ;  /* 0x000000201d547223 */ /* 0x000fe20000010854 */
[----:B------:R-:W-:Y:S01]  /*48e0*/  HADD2.F32 R34, -RZ, R34.H0_H0 ;  /* 0x20000022ff227230 */ /* 0x000fe20000004100 */
[----:B------:R-:W-:Y:S01]  /*48f0*/  F2FP.SATFINITE.E4M3.F32.PACK_AB_MERGE_C R35, R35, R68, RZ ;  /* 0x000000442323723e */ /* 0x000fe200048070ff */
[----:B------:R-:W-:-:S02]  /*4900*/  HADD2.F32 R6, -RZ, R6.H1_H1 ;  /* 0x30000006ff067230 */ /* 0x000fc40000004100 */
[----:B------:R-:W-:Y:S02]  /*4910*/  HADD2.F32 R33, -RZ, R33.H0_H0 ;  /* 0x20000021ff217230 */ /* 0x000fe40000004100 */
        /* <DEDUP_REMOVED lines=15> */
.L_x_1815:
[----:B------:R-:W-:Y:S05]  /*4a10*/  BSYNC B2 ;  /* 0x0000000000027941 */ /* 0x000fea0003800000 */
.L_x_1814:
[----:B0-----:R0:W-:Y:S02]  /*4a20*/  ST.E.128 desc[UR36][R10.64], R4 ;  /* 0x000000040a007985 */ /* 0x0011e4000c101d24 */
.L_x_1813:
[----:B------:R-:W-:Y:S05]  /*4a30*/  BSYNC B1 ;  /* 0x0000000000017941 */ /* 0x000fea0003800000 */
.L_x_1812:
[----:B------:R-:W-:Y:S05]  /*4a40*/  @P2 BRA `(.L_x_1811) ;  /* 0x0000002c00942947 */ /* 0x000fea0003800000 */
[----:B0-----:R0:W0:Y:S01]  /*4a50*/  LDS.128 R4, [R70+0x23000] ;  /* 0x0230000046047984 */ /* 0x0010220000000c00 */
[----:B------:R-:W-:Y:S01]  /*4a60*/  IADD3 R10, P3, R184, R14, RZ ;  /* 0x0000000eb80a7210 */ /* 0x000fe20007f7e0ff */
[----:B------:R-:W-:Y:S04]  /*4a70*/  BSSY B1, `(.L_x_1816) ;  /* 0x000006d000017945 */ /* 0x000fe80003800000 */
[----:B--2---:R-:W-:Y:S01]  /*4a80*/  IMAD.X R11, R80, 0x1, R193, P3 ;  /* 0x00000001500b7824 */ /* 0x004fe200018e06c1 */
[----:B------:R-:W-:-:S13]  /*4a90*/  ISETP.GE.AND P3, PT, R190, R78, PT ;  /* 0x0000004ebe00720c */ /* 0x000fda0003f66270 */
[----:B------:R-:W-:Y:S05]  /*4aa0*/  @P3 BRA `(.L_x_1817) ;  /* 0x0000000400a43947 */ /* 0x000fea0003800000 */
[--C-:B------:R-:W-:Y:S02]  /*4ab0*/  SHF.R.U32.HI R26, RZ, 0x10, R9.reuse ;  /* 0x00000010ff1a7819 */ /* 0x100fe40000011609 */
[--C-:B------:R-:W-:Y:S02]  /*4ac0*/  SHF.R.U32.HI R15, RZ, 0x8, R9.reuse ;  /* 0x00000008ff0f7819 */ /* 0x100fe40000011609 */
[----:B------:R-:W-:Y:S02]  /*4ad0*/  LOP3.LUT R8, R9, 0xff, RZ, 0xc0, !PT ;  /* 0x000000ff09087812 */ /* 0x000fe400078ec0ff */
[----:B------:R-:W-:Y:S02]  /*4ae0*/  SHF.R.U32.HI R9, RZ, 0x18, R9 ;  /* 0x00000018ff097819 */ /* 0x000fe40000011609 */
[--C-:B------:R-:W-:Y:S02]  /*4af0*/  SHF.R.U32.HI R13, RZ, 0x8, R25.reuse ;  /* 0x00000008ff0d7819 */ /* 0x100fe40000011619 */
[----:B------:R-:W-:Y:S01]  /*4b00*/  PRMT R12, R9, 0x654, R8 ;  /* 0x00000654090c7816 */ /* 0x000fe20000000008 */
[----:B------:R-:W-:Y:S01]  /*4b10*/  IMAD.SHL.U32 R9, R15, 0x100, RZ ;  /* 0x000001000f097824 */ /* 0x000fe200078e00ff */
[----:B------:R-:W-:Y:S01]  /*4b20*/  SHF.R.U32.HI R24, RZ, 0x10, R25 ;  /* 0x00000010ff187819 */ /* 0x000fe20000011619 */
[----:B------:R-:W-:Y:S01]  /*4b30*/  IMAD.SHL.U32 R13, R13, 0x100, RZ ;  /* 0x000001000d0d7824 */ /* 0x000fe200078e00ff */
[----:B------:R-:W-:Y:S01]  /*4b40*/  LOP3.LUT R14, R25, 0xff0000ff, RZ, 0xc0, !PT ;  /* 0xff0000ff190e7812 */ /* 0x000fe200078ec0ff */
[----:B0-----:R-:W-:Y:S01]  /*4b50*/  IMAD.MOV.U32 R8, RZ, RZ, R4 ;  /* 0x000000ffff087224 */ /* 0x001fe200078e0004 */
[----:B------:R-:W-:Y:S01]  /*4b60*/  LOP3.LUT R12, R12, 0xff00, R9, 0xf8, !PT ;  /* 0x0000ff000c0c7812 */ /* 0x000fe200078ef809 */
[----:B------:R-:W-:Y:S01]  /*4b70*/  IMAD.U32 R9, R26, 0x10000, RZ ;  /* 0x000100001a097824 */ /* 0x000fe200078e00ff */
[----:B------:R-:W-:Y:S01]  /*4b80*/  LOP3.LUT R15, R14, 0xff00, R13, 0xf8, !PT ;  /* 0x0000ff000e0f7812 */ /* 0x000fe200078ef80d */
[----:B------:R-:W-:Y:S01]  /*4b90*/  IMAD.U32 R14, R24, 0x10000, RZ ;  /* 0x00010000180e7824 */ /* 0x000fe200078e00ff */
[----:B------:R-:W-:-:S02]  /*4ba0*/  F2FP.F16.E4M3.UNPACK_B R4, R5 ;  /* 0x00000005ff04723e */ /* 0x000fc400020006ff */
[----:B------:R-:W-:Y:S02]  /*4bb0*/  F2FP.F16.E4M3.UNPACK_B R13, R83.H1 ;  /* 0x00000053ff0d723e */ /* 0x000fe400030006ff */
[----:B------:R-:W-:Y:S01]  /*4bc0*/  LOP3.LUT R24, R12, 0xff0000, R9, 0xf8, !PT ;  /* 0x00ff00000c187812 */ /* 0x000fe200078ef809 */
[--C-:B------:R-:W-:Y:S01]  /*4bd0*/  HADD2.F32 R9, -RZ, R4.reuse.H1_H1 ;  /* 0x30000004ff097230 */ /* 0x100fe20000004100 */
[----:B------:R-:W-:Y:S01]  /*4be0*/  LOP3.LUT R27, R15, 0xff0000, R14, 0xf8, !PT ;  /* 0x00ff00000f1b7812 */ /* 0x000fe200078ef80e */
[--C-:B------:R-:W-:Y:S01]  /*4bf0*/  HADD2.F32 R25, -RZ, R13.reuse.H0_H0 ;  /* 0x2000000dff197230 */ /* 0x100fe20000004100 */
[----:B------:R-:W-:Y:S01]  /*4c00*/  F2FP.F16.E4M3.UNPACK_B R14, R82.H1 ;  /* 0x00000052ff0e723e */ /* 0x000fe200030006ff */
[----:B------:R-:W-:Y:S01]  /*4c10*/  HADD2.F32 R4, -RZ, R4.H0_H0 ;  /* 0x20000004ff047230 */ /* 0x000fe20000004100 */
[----:B------:R-:W-:Y:S01]  /*4c20*/  F2FP.F16.E4M3.UNPACK_B R5, R5.H1 ;  /* 0x00000005ff05723e */ /* 0x000fe200030006ff */
[----:B------:R-:W-:Y:S02]  /*4c30*/  HADD2.F32 R26, -RZ, R13.H1_H1 ;  /* 0x3000000dff1a7230 */ /* 0x000fe40000004100 */
[----:B------:R-:W-:Y:S01]  /*4c40*/  FMUL.FTZ R29, R9, R25 ;  /* 0x00000019091d7220 */ /* 0x000fe20000410000 */
[----:B------:R-:W-:-:S02]  /*4c50*/  HADD2.F32 R15, -RZ, R14.H0_H0 ;  /* 0x2000000eff0f7230 */ /* 0x000fc40000004100 */
[----:B------:R-:W-:Y:S01]  /*4c60*/  FMUL.FTZ R28, R4, R25 ;  /* 0x00000019041c7220 */ /* 0x000fe20000410000 */
[--C-:B------:R-:W-:Y:S01]  /*4c70*/  HADD2.F32 R13, -RZ, R5.reuse.H1_H1 ;  /* 0x30000005ff0d7230 */ /* 0x100fe20000004100 */
[----:B------:R-:W-:Y:S01]  /*4c80*/  F2FP.F16.E4M3.UNPACK_B R83, R83 ;  /* 0x00000053ff53723e */ /* 0x000fe200020006ff */
[----:B------:R-:W-:Y:S02]  /*4c90*/  HADD2.F32 R12, -RZ, R5.H0_H0 ;  /* 0x20000005ff0c7230 */ /* 0x000fe40000004100 */
[-C--:B------:R-:W-:Y:S01]  /*4ca0*/  FFMA.FTZ R5, R9, R15.reuse, R28 ;  /* 0x0000000f09057223 */ /* 0x080fe2000001001c */
[----:B------:R-:W-:Y:S02]  /*4cb0*/  HADD2.F32 R14, -RZ, R14.H1_H1 ;  /* 0x3000000eff0e7230 */ /* 0x000fe40000004100 */
[C---:B------:R-:W-:Y:S01]  /*4cc0*/  FMUL.FTZ R25, R13.reuse, R26 ;  /* 0x0000001a0d197220 */ /* 0x040fe20000410000 */
[----:B------:R-:W-:Y:S01]  /*4cd0*/  F2FP.F16.E4M3.UNPACK_B R9, R8.H1 ;  /* 0x00000008ff09723e */ /* 0x000fe200030006ff */
[----:B------:R-:W-:Y:S01]  /*4ce0*/  FMUL.FTZ R26, R12, R26 ;  /* 0x0000001a0c1a7220 */ /* 0x000fe20000410000 */
[----:B------:R-:W-:Y:S01]  /*4cf0*/  FFMA.FTZ R4, R4, R15, -R29 ;  /* 0x0000000f04047223 */ /* 0x000fe2000001081d */
[----:B------:R-:W-:Y:S01]  /*4d00*/  FFMA.FTZ R30, R12, R14, -R25 ;  /* 0x0000000e0c1e7223 */ /* 0x000fe20000010819 */
[----:B------:R-:W-:Y:S01]  /*4d10*/  F2FP.F16.E4M3.UNPACK_B R8, R8 ;  /* 0x00000008ff08723e */ /* 0x000fe200020006ff */
[----:B------:R-:W-:Y:S01]  /*4d20*/  FFMA.FTZ R31, R13, R14, R26 ;  /* 0x0000000e0d1f7223 */ /* 0x000fe2000001001a */
[----:B------:R-:W-:Y:S01]  /*4d30*/  F2FP.F16.E4M3.UNPACK_B R82, R82 ;  /* 0x00000052ff52723e */ /* 0x000fe200020006ff */
[----:B------:R-:W-:-:S02]  /*4d40*/  HADD2.F32 R15, -RZ, R83.H1_H1 ;  /* 0x30000053ff0f7230 */ /* 0x000fc40000004100 */
[--C-:B------:R-:W-:Y:S01]  /*4d50*/  HADD2.F32 R12, -RZ, R9.reuse.H0_H0 ;  /* 0x20000009ff0c7230 */ /* 0x100fe20000004100 */
[----:B------:R-:W-:Y:S01]  /*4d60*/  F2FP.SATFINITE.E4M3.F32.PACK_AB_MERGE_C R33, R31, R30, RZ ;  /* 0x0000001e1f21723e */ /* 0x000fe200048070ff */
[----:B------:R-:W-:Y:S02]  /*4d70*/  HADD2.F32 R13, -RZ, R9.H1_H1 ;  /* 0x30000009ff0d7230 */ /* 0x000fe40000004100 */
[----:B------:R-:W-:Y:S02]  /*4d80*/  HADD2.F32 R9, -RZ, R8.H0_H0 ;  /* 0x20000008ff097230 */ /* 0x000fe40000004100 */
[-C--:B------:R-:W-:Y:S01]  /*4d90*/  FMUL.FTZ R28, R12, R15.reuse ;  /* 0x0000000f0c1c7220 */ /* 0x080fe20000410000 */
[----:B------:R-:W-:Y:S02]  /*4da0*/  HADD2.F32 R14, -RZ, R82.H1_H1 ;  /* 0x30000052ff0e7230 */ /* 0x000fe40000004100 */
[----:B------:R-:W-:Y:S01]  /*4db0*/  FMUL.FTZ R25, R13, R15 ;  /* 0x0000000f0d197220 */ /* 0x000fe20000410000 */
[----:B------:R-:W-:Y:S01]  /*4dc0*/  HADD2.F32 R83, -RZ, R83.H0_H0 ;  /* 0x20000053ff537230 */ /* 0x000fe20000004100 */
[----:B------:R-:W-:Y:S01]  /*4dd0*/  F2FP.SATFINITE.E4M3.F32.PACK_AB_MERGE_C R5, R5, R4, R33 ;  /* 0x000000040505723e */ /* 0x000fe20004807021 */
[----:B------:R-:W-:-:S02]  /*4de0*/  HADD2.F32 R8, -RZ, R8.H1_H1 ;  /* 0x30000008ff087230 */ /* 0x000fc40000004100 */
[-C--:B------:R-:W-:Y:S01]  /*4df0*/  FFMA.FTZ R25, R12, R14.reuse, -R25 ;  /* 0x0000000e0c197223 */ /* 0x080fe20000010819 */
[----:B------:R-:W-:Y:S02]  /*4e00*/  HADD2.F32 R82, -RZ, R82.H0_H0 ;  /* 0x20000052ff527230 */ /* 0x000fe40000004100 */
[----:B------:R-:W-:Y:S01]  /*4e10*/  FFMA.FTZ R28, R13, R14, R28 ;  /* 0x0000000e0d1c7223 */ /* 0x000fe2000001001c */
[-C--:B------:R-:W-:Y:S01]  /*4e20*/  F2FP.F16.E4M3.UNPACK_B R14, R24.reuse.H1 ;  /* 0x00000018ff0e723e */ /* 0x080fe200030006ff */
[-C--:B------:R-:W-:Y:S01]  /*4e30*/  FMUL.FTZ R26, R8, R83.reuse ;  /* 0x00000053081a7220 */ /* 0x080fe20000410000 */
[C---:B------:R-:W-:Y:S01]  /*4e40*/  FMUL.FTZ R83, R9.reuse, R83 ;  /* 0x0000005309537220 */ /* 0x040fe20000410000 */
[----:B------:R-:W-:Y:S02]  /*4e50*/  F2FP.F16.E4M3.UNPACK_B R24, R24 ;  /* 0x00000018ff18723e */ /* 0x000fe400020006ff */
[-C--:B------:R-:W-:Y:S01]  /*4e60*/  FFMA.FTZ R29, R9, R82.reuse, -R26 ;  /* 0x00000052091d7223 */ /* 0x080fe2000001081a */
[----:B------:R-:W-:Y:S01]  /*4e70*/  F2FP.SATFINITE.E4M3.F32.PACK_AB_MERGE_C R32, R28, R25, RZ ;  /* 0x000000191c20723e */ /* 0x000fe200048070ff */
[----:B------:R-:W-:Y:S01]  /*4e80*/  FFMA.FTZ R82, R8, R82, R83 ;  /* 0x0000005208527223 */ /* 0x000fe20000010053 */
[----:B------:R-:W-:Y:S01]  /*4e90*/  F2FP.F16.E4M3.UNPACK_B R9, R7.H1 ;  /* 0x00000007ff09723e */ /* 0x000fe200030006ff */
[--C-:B------:R-:W-:Y:S01]  /*4ea0*/  HADD2.F32 R15, -RZ, R14.reuse.H1_H1 ;  /* 0x3000000eff0f7230 */ /* 0x100fe20000004100 */
[-C--:B------:R-:W-:Y:S01]  /*4eb0*/  F2FP.F16.E4M3.UNPACK_B R25, R27.reuse.H1 ;  /* 0x0000001bff19723e */ /* 0x080fe200030006ff */
[----:B------:R-:W-:Y:S01]  /*4ec0*/  HADD2.F32 R14, -RZ, R14.H0_H0 ;  /* 0x2000000eff0e7230 */ /* 0x000fe20000004100 */
[-C--:B------:R-:W-:Y:S01]  /*4ed0*/  F2FP.F16.E4M3.UNPACK_B R8, R6.reuse.H1 ;  /* 0x00000006ff08723e */ /* 0x080fe200030006ff */
[----:B------:R-:W-:Y:S01]  /*4ee0*/  HADD2.F32 R13, -RZ, R9.H1_H1 ;  /* 0x30000009ff0d7230 */ /* 0x000fe20000004100 */
[----:B------:R-:W-:Y:S01]  /*4ef0*/  F2FP.F16.E4M3.UNPACK_B R27, R27 ;  /* 0x0000001bff1b723e */ /* 0x000fe200020006ff */
[----:B------:R-:W-:Y:S01]  /*4f00*/  HADD2.F32 R28, -RZ, R25.H1_H1 ;  /* 0x30000019ff1c7230 */ /* 0x000fe20000004100 */
[----:B------:R-:W-:Y:S01]  /*4f10*/  F2FP.F16.E4M3.UNPACK_B R7, R7 ;  /* 0x00000007ff07723e */ /* 0x000fe200020006ff */
[----:B------:R-:W-:Y:S01]  /*4f20*/  HADD2.F32 R12, -RZ, R9.H0_H0 ;  /* 0x20000009ff0c7230 */ /* 0x000fe20000004100 */
[----:B------:R-:W-:Y:S01]  /*4f30*/  F2FP.F16.E4M3.UNPACK_B R6, R6 ;  /* 0x00000006ff06723e */ /* 0x000fe200020006ff */
[----:B------:R-:W-:-:S02]  /*4f40*/  HADD2.F32 R9, -RZ, R8.H1_H1 ;  /* 0x30000008ff097230 */ /* 0x000fc40000004100 */
[-C--:B------:R-:W-:Y:S01]  /*4f50*/  FMUL.FTZ R31, R13, R28.reuse ;  /* 0x0000001c0d1f7220 */ /* 0x080fe20000410000 */
[--C-:B------:R-:W-:Y:S02]  /*4f60*/  HADD2.F32 R26, -RZ, R27.reuse.H1_H1 ;  /* 0x3000001bff1a7230 */ /* 0x100fe40000004100 */
[C---:B------:R-:W-:Y:S01]  /*4f70*/  FMUL.FTZ R28, R12.reuse, R28 ;  /* 0x0000001c0c1c7220 */ /* 0x040fe20000410000 */
[----:B------:R-:W-:Y:S02]  /*4f80*/  HADD2.F32 R8, -RZ, R8.H0_H0 ;  /* 0x20000008ff087230 */ /* 0x000fe40000004100 */
[----:B------:R-:W-:Y:S01]  /*4f90*/  FFMA.FTZ R30, R12, R15, -R31 ;  /* 0x0000000f0c1e7223 */ /* 0x000fe2000001081f */
[----:B------:R-:W-:Y:S02]  /*4fa0*/  HADD2.F32 R12, -RZ, R24.H1_H1 ;  /* 0x30000018ff0c7230 */ /* 0x000fe40000004100 */
[----:B------:R-:W-:Y:S01]  /*4fb0*/  FMUL.FTZ R31, R9, R26 ;  /* 0x0000001a091f7220 */ /* 0x000fe20000410000 */
[----:B------:R-:W-:-:S02]  /*4fc0*/  HADD2.F32 R27, -RZ, R27.H0_H0 ;  /* 0x2000001bff1b7230 */ /* 0x000fc40000004100 */
[C---:B------:R-:W-:Y:S01]  /*4fd0*/  FMUL.FTZ R26, R8.reuse, R26 ;  /* 0x0000001a081a7220 */ /* 0x040fe20000410000 */
[----:B------:R-:W-:Y:S02]  /*4fe0*/  HADD2.F32 R25, -RZ, R25.H0_H0 ;  /* 0x20000019ff197230 */ /* 0x000fe40000004100 */
[-C--:B------:R-:W-:Y:S01]  /*4ff0*/  FFMA.FTZ R31, R8, R12.reuse, -R31 ;  /* 0x0000000c081f7223 */ /* 0x080fe2000001081f */
[--C-:B------:R-:W-:Y:S02]  /*5000*/  HADD2.F32 R8, -RZ, R7.reuse.H0_H0 ;  /* 0x20000007ff087230 */ /* 0x100fe40000004100 */
[----:B------:R-:W-:Y:S01]  /*5010*/  FFMA.FTZ R26, R9, R12, R26 ;  /* 0x0000000c091a7223 */ /* 0x000fe2000001001a */
[----:B------:R-:W-:Y:S02]  /*5020*/  HADD2.F32 R9, -RZ, R7.H1_H1 ;  /* 0x30000007ff097230 */ /* 0x000fe40000004100 */
[----:B------:R-:W-:Y:S01]  /*5030*/  FFMA.FTZ R15, R13, R15, R28 ;  /* 0x0000000f0d0f7223 */ /* 0x000fe2000001001c */
[----:B------:R-:W-:-:S02]  /*5040*/  HADD2.F32 R7, -RZ, R6.H0_H0 ;  /* 0x20000006ff077230 */ /* 0x000fc40000004100 */
[-C--:B------:R-:W-:Y:S01]  /*5050*/  FMUL.FTZ R28, R8, R25.reuse ;  /* 0x00000019081c7220 */ /* 0x080fe20000410000 */
[----:B------:R-:W-:Y:S02]  /*5060*/  HADD2.F32 R6, -RZ, R6.H1_H1 ;  /* 0x30000006ff067230 */ /* 0x000fe40000004100 */
[C---:B------:R-:W-:Y:S01]  /*5070*/  FMUL.FTZ R13, R9.reuse, R25 ;  /* 0x00000019090d7220 */ /* 0x040fe20000410000 */
[----:B------:R-:W-:Y:S02]  /*5080*/  HADD2.F32 R24, -RZ, R24.H0_H0 ;  /* 0x20000018ff187230 */ /* 0x000fe40000004100 */
[-C--:B------:R-:W-:Y:S01]  /*5090*/  FFMA.FTZ R28, R9, R14.reuse, R28 ;  /* 0x0000000e091c7223 */ /* 0x080fe2000001001c */
[----:B------:R-:W-:Y:S01]  /*50a0*/  F2FP.SATFINITE.E4M3.F32.PACK_AB_MERGE_C R26, R26, R31, RZ ;  /* 0x0000001f1a1a723e */ /* 0x000fe200048070ff */
[-C--:B------:R-:W-:Y:S01]  /*50b0*/  FMUL.FTZ R12, R6, R27.reuse ;  /* 0x0000001b060c7220 */ /* 0x080fe20000410000 */
[----:B------:R-:W-:Y:S01]  /*50c0*/  FMUL.FTZ R27, R7, R27 ;  /* 0x0000001b071b7220 */ /* 0x000fe20000410000 */
[----:B------:R-:W-:Y:S01]  /*50d0*/  FFMA.FTZ R13, R8, R14, -R13 ;  /* 0x0000000e080d7223 */ /* 0x000fe2000001080d */
[----:B------:R-:W-:Y:S01]  /*50e0*/  F2FP.SATFINITE.E4M3.F32.PACK_AB_MERGE_C R15, R15, R30, RZ ;  /* 0x0000001e0f0f723e */ /* 0x000fe200048070ff */
[-C--:B------:R-:W-:Y:S01]  /*50f0*/  FFMA.FTZ R12, R7, R24.reuse, -R12 ;  /* 0x00000018070c7223 */ /* 0x080fe2000001080c */
[----:B------:R-:W-:Y:S01]  /*5100*/  FFMA.FTZ R27, R6, R24, R27 ;  /* 0x00000018061b7223 */ /* 0x000fe2000001001b */
[----:B------:R-:W-:-:S02]  /*5110*/  F2FP.SATFINITE.E4M3.F32.PACK_AB_MERGE_C R4, R82, R29, R32 ;  /* 0x0000001d5204723e */ /* 0x000fc40004807020 */
[----:B------:R-:W-:Y:S02]  /*5120*/  F2FP.SATFINITE.E4M3.F32.PACK_AB_MERGE_C R7, R28, R13, R15 ;  /* 0x0000000d1c07723e */ /* 0x000fe4000480700f */
[----:B------:R-:W-:-:S07]  /*5130*/  F2FP.SATFINITE.E4M3.F32.PACK_AB_MERGE_C R6, R27, R12, R26 ;  /* 0x0000000c1b06723e */ /* 0x000fce000480701a */
.L_x_1817:
[----:B------:R-:W-:Y:S05]  /*5140*/  BSYNC B1 ;  /* 0x0000000000017941 */ /* 0x000fea0003800000 */
.L_x_1816:
[----:B0-----:R0:W-:Y:S01]  /*5150*/  ST.E.128 desc[UR36][R10.64], R4 ;  /* 0x000000040a007985 */ /* 0x0011e2000c101d24 */
[----:B------:R-:W-:Y:S05]  /*5160*/  BRA `(.L_x_1811) ;  /* 0x0000002400cc7947 */ /* 0x000fea0003800000 */
.L_x_1793:
[----:B------:R-:W-:Y:S01]  /*5170*/  VIADD R8, R187, 0x20 ;  /* 0x00000020bb087836 */ /* 0x000fe20000000000 */
[----:B------:R-:W-:Y:S02]  /*5180*/  CS2R R26, SRZ ;  /* 0x00000000001a7805 */ /* 0x000fe4000001ff00 */
[----:B------:R-:W-:Y:S02]  /*5190*/  CS2R R24, SRZ ;  /* 0x0000000000187805 */ /* 0x000fe4000001ff00 */
[----:B------:R-:W-:-:S04]  /*51a0*/  ISETP.GE.AND P3, PT, R8, R75, PT ;  /* 0x0000004b0800720c */ /* 0x000fc80003f66270 */
[----:B------:R-:W-:-:S13]  /*51b0*/  ISETP.GE.OR P3, PT, R16, R78, P3 ;  /* 0x0000004e1000720c */ /* 0x000fda0001f66670 */
[----:B------:R-:W-:Y:S01]  /*51c0*/  @!P3 IADD3 R31, P4, P5, R20, R6, R51 ;  /* 0x00000006141fb210 */ /* 0x000fe20007d9e033 */
[----:B------:R-:W0:Y:S03]  /*51d0*/  @!P3 LDC.64 R10, c[0x0][0x400] ;  /* 0x00010000ff0abb82 */ /* 0x000e260000000a00 */
[----:B------:R-:W-:Y:S02]  /*51e0*/  @!P3 IADD3.X R30, R61, R14, R49, P4, P5 ;  /* 0x0000000e3d1eb210 */ /* 0x000fe400027ea431 */
[----:B------:R-:W-:-:S04]  /*51f0*/  ISETP.GE.AND P4, PT, R187, R75, PT ;  /* 0x0000004bbb00720c */ /* 0x000fc80003f86270 */
[----:B------:R-:W-:-:S13]  /*5200*/  ISETP.GE.OR P4, PT, R16, R78, P4 ;  /* 0x0000004e1000720c */ /* 0x000fda0002786670 */
[----:B------:R-:W1:Y:S08]  /*5210*/  @!P4 LDC.64 R8, c[0x0][0x3e8] ;  /* 0x0000fa00ff08cb82 */ /* 0x000e700000000a00 */
[----:B------:R-:W2:Y:S01]  /*5220*/  @!P4 LDC.64 R12, c[0x0][0x400] ;  /* 0x00010000ff0ccb82 */ /* 0x000ea20000000a00 */
[----:B-1----:R-:W-:Y:S02]  /*5230*/  @!P4 IADD3 R8, P5, P6, R20, R8, R6 ;  /* 0x000000081408c210 */ /* 0x002fe40007ebe006 */
[----:B------:R-:W-:-:S02]  /*5240*/  CS2R R6, SRZ ;  /* 0x0000000000067805 */ /* 0x000fc4000001ff00 */
[----:B------:R-:W-:-:S03]  /*5250*/  @!P4 IADD3.X R9, R61, R9, R14, P5, P6 ;  /* 0x000000093d09c210 */ /* 0x000fc60002fec40e */
[----:B------:R-:W1:Y:S01]  /*5260*/  @!P3 LDC.64 R14, c[0x0][0x3e8] ;  /* 0x0000fa00ff0ebb82 */ /* 0x000e620000000a00 */
[----:B--2---:R-:W-:-:S04]  /*5270*/  @!P4 IADD3 R12, P5, P6, R40, R12, R4 ;  /* 0x0000000c280cc210 */ /* 0x004fc80007ebe004 */
[----:B------:R-:W-:Y:S02]  /*5280*/  @!P4 IADD3.X R13, R64, R13, R76, P5, P6 ;  /* 0x0000000d400dc210 */ /* 0x000fe40002fec44c */
[----:B------:R-:W-:Y:S02]  /*5290*/  @!P3 IADD3 R29, P5, P6, R40, R4, R55 ;  /* 0x00000004281db210 */ /* 0x000fe40007ebe037 */
[----:B------:R-:W-:Y:S01]  /*52a0*/  CS2R R4, SRZ ;  /* 0x0000000000047805 */ /* 0x000fe2000001ff00 */
[----:B------:R-:W2:Y:S01]  /*52b0*/  @!P4 LDG.E.128 R24, desc[UR36][R12.64] ;  /* 0x000000240c18c981 */ /* 0x000ea2000c1e1d00 */
[----:B------:R-:W-:-:S04]  /*52c0*/  @!P3 IADD3.X R28, R64, R76, R53, P5, P6 ;  /* 0x0000004c401cb210 */ /* 0x000fc80002fec435 */
[----:B------:R1:W3:Y:S02]  /*52d0*/  @!P4 LDG.E.128 R4, desc[UR36][R8.64] ;  /* 0x000000240804c981 */ /* 0x0002e4000c1e1d00 */
[----:B-1----:R-:W-:-:S05]  /*52e0*/  @!P3 IADD3 R8, P4, R31, R14, RZ ;  /* 0x0000000e1f08b210 */ /* 0x002fca0007f9e0ff */
[----:B------:R-:W-:Y:S01]  /*52f0*/  @!P3 IMAD.X R9, R30, 0x1, R15, P4 ;  /* 0x000000011e09b824 */ /* 0x000fe200020e060f */
[----:B0-----:R-:W-:Y:S02]  /*5300*/  @!P3 IADD3 R10, P4, R29, R10, RZ ;  /* 0x0000000a1d0ab210 */ /* 0x001fe40007f9e0ff */
[----:B------:R-:W-:Y:S02]  /*5310*/  CS2R R30, SRZ ;  /* 0x00000000001e7805 */ /* 0x000fe4000001ff00 */
[----:B------:R-:W-:Y:S02]  /*5320*/  CS2R R34, SRZ ;  /* 0x0000000000227805 */ /* 0x000fe4000001ff00 */
[----:B------:R-:W-:Y:S01]  /*5330*/  CS2R R32, SRZ ;  /* 0x0000000000207805 */ /* 0x000fe2000001ff00 */
[----:B------:R-:W-:Y:S01]  /*5340*/  @!P3 IMAD.X R11, R28, 0x1, R11, P4 ;  /* 0x000000011c0bb824 */ /* 0x000fe200020e060b */
[----:B------:R-:W-:-:S04]  /*5350*/  CS2R R28, SRZ ;  /* 0x00000000001c7805 */ /* 0x000fc8000001ff00 */
[----:B------:R-:W4:Y:S04]  /*5360*/  @!P3 LDG.E.128 R32, desc[UR36][R10.64] ;  /* 0x000000240a20b981 */ /* 0x000f28000c1e1d00 */
[----:B------:R-:W5:Y:S01]  /*5370*/  @!P3 LDG.E.128 R28, desc[UR36][R8.64] ;  /* 0x00000024081cb981 */ /* 0x000f62000c1e1d00 */
[----:B------:R-:W-:-:S06]  /*5380*/  UISETP.NE.AND UP0, UPT, UR61, 0x3, UPT ;  /* 0x000000033d00788c */ /* 0x000fcc000bf05270 */
[----:B------:R-:W-:Y:S02]  /*5390*/  PLOP3.LUT P5, PT, PT, PT, UP0, 0x80, 0x0 ;  /* 0x000000000000781c */ /* 0x000fe40003faf008 */
[----:B------:R-:W-:Y:S01]  /*53a0*/  ISETP.GE.AND P3, PT, R16, R78, PT ;  /* 0x0000004e1000720c */ /* 0x000fe20003f66270 */
[----:B--2---:R-:W-:Y:S02]  /*53b0*/  IMAD.MOV.U32 R89, RZ, RZ, R26 ;  /* 0x000000ffff597224 */ /* 0x004fe400078e001a */
[----:B------:R-:W-:Y:S02]  /*53c0*/  IMAD.MOV.U32 R92, RZ, RZ, R24 ;  /* 0x000000ffff5c7224 */ /* 0x000fe400078e0018 */
[----:B---3--:R-:W-:Y:S02]  /*53d0*/  IMAD.MOV.U32 R90, RZ, RZ, R6 ;  /* 0x000000ffff5a7224 */ /* 0x008fe400078e0006 */
[----:B------:R-:W-:Y:S02]  /*53e0*/  IMAD.MOV.U32 R91, RZ, RZ, R4 ;  /* 0x000000ffff5b7224 */ /* 0x000fe400078e0004 */
[----:B----4-:R-:W-:-:S02]  /*53f0*/  IMAD.MOV.U32 R84, RZ, RZ, R34 ;  /* 0x000000ffff547224 */ /* 0x010fc400078e0022 */
[----:B------:R-:W-:Y:S02]  /*5400*/  IMAD.MOV.U32 R85, RZ, RZ, R32 ;  /* 0x000000ffff557224 */ /* 0x000fe400078e0020 */
[----:B-----5:R-:W-:Y:S01]  /*5410*/  IMAD.MOV.U32 R78, RZ, RZ, R30 ;  /* 0x000000ffff4e7224 */ /* 0x020fe200078e001e */
[----:B------:R-:W-:Y:S01]  /*5420*/  MOV R82, R28 ;  /* 0x0000001c00527202 */ /* 0x000fe20000000f00 */
[----:B------:R-:W-:Y:S06]  /*5430*/  @!P5 BRA `(.L_x_1818) ;  /* 0x000000000004d947 */ /* 0x000fec0003800000 */
[----:B------:R-:W-:Y:S01]  /*5440*/  BPT.TRAP 0x1 ;  /* 0x000000040000795c */ /* 0x000fe20000300000 */
.L_x_1818:
[----:B------:R-:W-:Y:S01]  /*5450*/  IMAD R76, R185, 0x8, R22 ;  /* 0x00000008b94c7824 */ /* 0x000fe200078e0216 */
[----:B------:R-:W-:Y:S01]  /*5460*/  SHF.L.U32 R77, R200, 0x1f, RZ ;  /* 0x0000001fc84d7819 */ /* 0x000fe200000006ff */
[----:B------:R-:W0:Y:S01]  /*5470*/  LDC R86, c[0x0][0x2f4] ;  /* 0x0000bd00ff567b82 */ /* 0x000e220000000800 */
[----:B------:R-:W-:Y:S02]  /*5480*/  BSSY B1, `(.L_x_1819) ;  /* 0x0000003000017945 */ /* 0x000fe40003800000 */
[----:B------:R-:W1:Y:S02]  /*5490*/  SYNCS.PHASECHK.TRANS64.TRYWAIT P4, [R76+URZ+0x28490], R77 ;  /* 0x0284904d4c0075a7 */ /* 0x000e64000808017f */
[----:B-1----:R-:W-:Y:S05]  /*54a0*/  @!P4 BRA `(.L_x_1820) ;  /* 0x00000260003cc947 */ /* 0x002fea0003800000 */
.L_x_2193:
[----:B------:R-:W-:Y:S05]  /*54b0*/  BSYNC B1 ;  /* 0x0000000000017941 */ /* 0x000fea0003800000 */
.L_x_1819:
[----:B------:R-:W-:Y:S01]  /*54c0*/  UMOV UR4, 0xffffffff ;  /* 0xffffffff00047882 */ /* 0x000fe20000000000 */
[----:B0-----:R-:W-:Y:S02]  /*54d0*/  IMAD.IADD R88, R86, 0x1, -R57 ;  /* 0x0000000156587824 */ /* 0x001fe400078e0a39 */
[----:B------:R-:W-:Y:S05]  /*54e0*/  BRA.DIV UR4, `(.L_x_1821) ;  /* 0x0000026204407947 */ /* 0x000fea000b800000 */
[----:B------:R0:W2:Y:S04]  /*54f0*/  SHFL.IDX PT, R81, R80, RZ, 0x181f ;  /* 0x00181fff50517589 */ /* 0x0000a800000e0000 */
[----:B------:R0:W3:Y:S02]  /*5500*/  SHFL.IDX PT, R83, R79, RZ, 0x181f ;  /* 0x00181fff4f537589 */ /* 0x0000e400000e0000 */
.L_x_2197:
[----:B------:R-:W-:Y:S01]  /*5510*/  ISETP.GE.OR P4, PT, R187, R75, P1 ;  /* 0x0000004bbb00720c */ /* 0x000fe20000f86670 */
[----:B------:R-:W-:-:S12]  /*5520*/  BSSY B1, `(.L_x_1822) ;  /* 0x00000f5000017945 */ /* 0x000fd80003800000 */
[----:B------:R-:W-:Y:S05]  /*5530*/  @P4 BRA `(.L_x_1823) ;  /* 0x0000000c00cc4947 */ /* 0x000fea0003800000 */
[----:B------:R-:W-:Y:S01]  /*5540*/  SEL R8, R57, R88, !P0 ;  /* 0x0000005839087207 */ /* 0x000fe20004000000 */
[----:B------:R-:W-:Y:S01]  /*5550*/  BSSY B2, `(.L_x_1824) ;  /* 0x00000ec000027945 */ /* 0x000fe20003800000 */
[----:B------:R-:W-:Y:S02]  /*5560*/  SHF.R.U32.HI R10, RZ, 0x3, R202 ;  /* 0x00000003ff0a7819 */ /* 0x000fe400000116ca */
[----:B------:R-:W-:Y:S02]  /*5570*/  SHF.R.S32.HI R9, RZ, 0x1f, R8 ;  /* 0x0000001fff097819 */ /* 0x000fe40000011408 */
[----:B---3--:R-:W-:Y:S02]  /*5580*/  IADD3 R68, P4, R62, R83, RZ ;  /* 0x000000533e447210 */ /* 0x008fe40007f9e0ff */
[----:B------:R-:W-:-:S03]  /*5590*/  LEA.HI R8, R9, R8, RZ, 0x5 ;  /* 0x0000000809087211 */ /* 0x000fc600078f28ff */
[----:B--2---:R-:W-:Y:S01]  /*55a0*/  IMAD.X R69, R81, 0x1, R66, P4 ;  /* 0x0000000151457824 */ /* 0x004fe200020e0642 */
[----:B------:R-:W-:-:S04]  /*55b0*/  LEA.HI.SX32 R8, R8, R65, 0x1b ;  /* 0x0000004108087211 */ /* 0x000fc800078fdaff */
[----:B------:R-:W-:Y:S01]  /*55c0*/  SHF.R.S32.HI R9, RZ, 0x1f, R8 ;  /* 0x0000001fff097819 */ /* 0x000fe20000011408 */
[----:B------:R-:W-:-:S03]  /*55d0*/  IMAD.SHL.U32 R87, R8, 0x10, RZ ;  /* 0x0000001008577824 */ /* 0x000fc600078e00ff */
[----:B------:R-:W-:Y:S02]  /*55e0*/  LEA.HI R9, R9, R8, RZ, 0x3 ;  /* 0x0000000809097211 */ /* 0x000fe400078f18ff */
[----:B------:R-:W-:-:S03]  /*55f0*/  LOP3.LUT R8, R202, 0x70, R87, 0xf8, !PT ;  /* 0x00000070ca087812 */ /* 0x000fc600078ef857 */
[----:B------:R-:W-:Y:S01]  /*5600*/  IMAD.SHL.U32 R9, R9, 0x400, RZ ;  /* 0x0000040009097824 */ /* 0x000fe200078e00ff */
[----:B------:R-:W-:-:S04]  /*5610*/  LOP3.LUT R10, R8, R10, RZ, 0x3c, !PT ;  /* 0x0000000a080a7212 */ /* 0x000fc800078e3cff */
[----:B------:R-:W-:Y:S01]  /*5620*/  LOP3.LUT R8, R9, 0xffffe000, RZ, 0xc0, !PT ;  /* 0xffffe00009087812 */ /* 0x000fe200078ec0ff */
[----:B------:R-:W-:-:S03]  /*5630*/  IMAD R9, R185, 0x4000, R46 ;  /* 0x00004000b9097824 */ /* 0x000fc600078e022e */
[----:B------:R-:W-:Y:S01]  /*5640*/  IADD3 R8, R10, R8, R203 ;  /* 0x000000080a087210 */ /* 0x000fe20007ffe0cb */
[----:B------:R-:W-:-:S04]  /*5650*/  IMAD.IADD R9, R22, 0x1, R9 ;  /* 0x0000000116097824 */ /* 0x000fc800078e0209 */
[----:B------:R-:W-:-:S04]  /*5660*/  IMAD R11, R185, 0x4000, R8 ;  /* 0x00004000b90b7824 */ /* 0x000fc800078e0208 */
[----:B------:R-:W-:Y:S02]  /*5670*/  IMAD.IADD R12, R22, 0x1, R11 ;  /* 0x00000001160c7824 */ /* 0x000fe400078e020b */
[----:B------:R-:W2:Y:S04]  /*5680*/  LDS.128 R8, [R9+0x20000] ;  /* 0x0200000009087984 */ /* 0x000ea80000000c00 */
[----:B------:R-:W3:Y:S01]  /*5690*/  LDS.128 R12, [R12+0x20000] ;  /* 0x020000000c0c7984 */ /* 0x000ee20000000c00 */
[----:B------:R-:W-:Y:S05]  /*56a0*/  @P3 BRA `(.L_x_1825) ;  /* 0x0000000c00583947 */ /* 0x000fea0003800000 */
[--C-:B------:R-:W-:Y:S01]  /*56b0*/  SHF.R.U32.HI R101, RZ, 0x8, R5.reuse ;  /* 0x00000008ff657819 */ /* 0x100fe20000011605 */
[----:B--2---:R-:W-:Y:S01]  /*56c0*/  IMAD.MOV.U32 R24, RZ, RZ, R8 ;  /* 0x000000ffff187224 */ /* 0x004fe200078e0008 */
[----:B------:R-:W-:Y:S02]  /*56d0*/  SHF.R.U32.HI R103, RZ, 0x18, R5 ;  /* 0x00000018ff677819 */ /* 0x000fe40000011605 */
[----:B------:R-:W-:Y:S02]  /*56e0*/  LOP3.LUT R94, R5, 0xff, RZ, 0xc0, !PT ;  /* 0x000000ff055e7812 */ /* 0x000fe400078ec0ff */
[--C-:B------:R-:W-:Y:S02]  /*56f0*/  SHF.R.U32.HI R102, RZ, 0x18, R7.reuse ;  /* 0x00000018ff667819 */ /* 0x100fe40000011607 */
[----:B------:R-:W-:Y:S02]  /*5700*/  LOP3.LUT R95, R7, 0xff, RZ, 0xc0, !PT ;  /* 0x000000ff075f7812 */ /* 0x000fe400078ec0ff */
[----:B------:R-:W-:-:S02]  /*5710*/  SHF.R.U32.HI R26, RZ, 0x8, R7 ;  /* 0x00000008ff1a7819 */ /* 0x000fc40000011607 */
[----:B------:R-:W-:Y:S02]  /*5720*/  SHF.R.U32.HI R4, RZ, 0x10, R7 ;  /* 0x00000010ff047819 */ /* 0x000fe40000011607 */
[----:B------:R-:W-:Y:S01]  /*5730*/  SHF.R.U32.HI R6, RZ, 0x10, R5 ;  /* 0x00000010ff067819 */ /* 0x000fe20000011605 */
[----:B------:R-:W-:Y:S01]  /*5740*/  IMAD.SHL.U32 R26, R26, 0x100, RZ ;  /* 0x000001001a1a7824 */ /* 0x000fe200078e00ff */
[----:B------:R-:W-:Y:S01]  /*5750*/  SHF.R.U32.HI R93, RZ, 0x8, R25 ;  /* 0x00000008ff5d7819 */ /* 0x000fe20000011619 */
[----:B------:R-:W-:Y:S01]  /*5760*/  IMAD.U32 R4, R4, 0x10000, RZ ;  /* 0x0001000004047824 */ /* 0x000fe200078e00ff */
[--C-:B------:R-:W-:Y:S01]  /*5770*/  SHF.R.U32.HI R100, RZ, 0x18, R27.reuse ;  /* 0x00000018ff647819 */ /* 0x100fe2000001161b */
[----:B------:R-:W-:Y:S01]  /*5780*/  IMAD.U32 R6, R6, 0x10000, RZ ;  /* 0x0001000006067824 */ /* 0x000fe200078e00ff */
[----:B------:R-:W-:Y:S01]  /*5790*/  LOP3.LUT R97, R27, 0xff, RZ, 0xc0, !PT ;  /* 0x000000ff1b617812 */ /* 0x000fe200078ec0ff */
[----:B------:R-:W-:Y:S01]  /*57a0*/  IMAD.SHL.U32 R93, R93, 0x100, RZ ;  /* 0x000001005d5d7824 */ /* 0x000fe200078e00ff */
[----:B------:R-:W-:-:S02]  /*57b0*/  SHF.R.U32.HI R98, RZ, 0x8, R27 ;  /* 0x00000008ff627819 */ /* 0x000fc4000001161b */
[----:B------:R-:W-:Y:S01]  /*57c0*/  SHF.R.U32.HI R7, RZ, 0x10, R27 ;  /* 0x00000010ff077819 */ /* 0x000fe2000001161b */
[----:B------:R-:W-:Y:S01]  /*57d0*/  IMAD.SHL.U32 R27, R101, 0x100, RZ ;  /* 0x00000100651b7824 */ /* 0x000fe200078e00ff */
[--C-:B------:R-:W-:Y:S01]  /*57e0*/  SHF.R.U32.HI R99, RZ, 0x18, R25.reuse ;  /* 0x00000018ff637819 */ /* 0x100fe20000011619 */
[----:B------:R-:W-:Y:S01]  /*57f0*/  IMAD.SHL.U32 R8, R98, 0x100, RZ ;  /* 0x0000010062087824 */ /* 0x000fe200078e00ff */
[----:B------:R-:W-:Y:S02]  /*5800*/  LOP3.LUT R96, R25, 0xff, RZ, 0xc0, !PT ;  /* 0x000000ff19607812 */ /* 0x000fe400078ec0ff */
[----:B------:R-:W-:Y:S02]  /*5810*/  PRMT R94, R103, 0x654, R94 ;  /* 0x00000654675e7816 */ /* 0x000fe4000000005e */
[----:B------:R-:W-:Y:S01]  /*5820*/  SHF.R.U32.HI R5, RZ, 0x10, R25 ;  /* 0x00000010ff057819 */ /* 0x000fe20000011619 */
[----:B---3--:R-:W-:Y:S01]  /*5830*/  IMAD.MOV.U32 R25, RZ, RZ, R12 ;  /* 0x000000ffff197224 */ /* 0x008fe200078e000c */
[----:B------:R-:W-:Y:S01]  /*5840*/  PRMT R96, R99, 0x654, R96 ;  /* 0x0000065463607816 */ /* 0x000fe20000000060 */
[----:B------:R-:W-:Y:S01]  /*5850*/  IMAD.U32 R99, R7, 0x10000, RZ ;  /* 0x0001000007637824 */ /* 0x000fe200078e00ff */
[----:B------:R-:W-:Y:S01]  /*5860*/  LOP3.LUT R27, R94, 0xff00, R27, 0xf8, !PT ;  /* 0x0000ff005e1b7812 */ /* 0x000fe200078ef81b */
[----:B------:R-:W-:Y:S01]  /*5870*/  IMAD.U32 R5, R5, 0x10000, RZ ;  /* 0x0001000005057824 */ /* 0x000fe200078e00ff */
[----:B------:R-:W-:-:S02]  /*5880*/  PRMT R95, R102, 0x654, R95 ;  /* 0x00000654665f7816 */ /* 0x000fc4000000005f */
[----:B------:R-:W-:Y:S02]  /*5890*/  LOP3.LUT R94, R96, 0xff00, R93, 0xf8, !PT ;  /* 0x0000ff00605e7812 */ /* 0x000fe400078ef85d */
[----:B------:R-:W-:Y:S02]  /*58a0*/  LOP3.LUT R6, R27, 0xff0000, R6, 0xf8, !PT ;  /* 0x00ff00001b067812 */ /* 0x000fe400078ef806 */
[----:B------:R-:W-:Y:S02]  /*58b0*/  PRMT R97, R100, 0x654, R97 ;  /* 0x0000065464617816 */ /* 0x000fe40000000061 */
[----:B------:R-:W-:Y:S02]  /*58c0*/  LOP3.LUT R95, R95, 0xff00, R26, 0xf8, !PT ;  /* 0x0000ff005f5f7812 */ /* 0x000fe400078ef81a */
[----:B------:R-:W-:Y:S02]  /*58d0*/  F2FP.F16.E4M3.UNPACK_B R96, R92.H1 ;  /* 0x0000005cff60723e */ /* 0x000fe400030006ff */
[----:B------:R-:W-:-:S02]  /*58e0*/  F2FP.F16.E4M3.UNPACK_B R27, R25.H1 ;  /* 0x00000019ff1b723e */ /* 0x000fc400030006ff */
[----:B------:R-:W-:Y:S02]  /*58f0*/  F2FP.F16.E4M3.UNPACK_B R26, R24.H1 ;  /* 0x00000018ff1a723e */ /* 0x000fe400030006ff */
[----:B------:R-:W-:Y:S01]  /*5900*/  LOP3.LUT R98, R97, 0xff00, R8, 0xf8, !PT ;  /* 0x0000ff0061627812 */ /* 0x000fe200078ef808 */
[----:B------:R-:W-:Y:S01]  /*5910*/  HADD2.F32 R97, -RZ, R96.H0_H0 ;  /* 0x20000060ff617230 */ /* 0x000fe20000004100 */
[----:B------:R-:W-:Y:S01]  /*5920*/  F2FP.F16.E4M3.UNPACK_B R93, R91.H1 ;  /* 0x0000005bff5d723e */ /* 0x000fe200030006ff */
[----:B------:R-:W-:Y:S01]  /*5930*/  HADD2.F32 R12, -RZ, R27.H0_H0 ;  /* 0x2000001bff0c7230 */ /* 0x000fe20000004100 */
[----:B------:R-:W-:Y:S01]  /*5940*/  LOP3.LUT R4, R95, 0xff0000, R4, 0xf8, !PT ;  /* 0x00ff00005f047812 */ /* 0x000fe200078ef804 */
[----:B------:R-:W-:Y:S01]  /*5950*/  HADD2.F32 R8, -RZ, R26.H0_H0 ;  /* 0x2000001aff087230 */ /* 0x000fe20000004100 */
[----:B------:R-:W-:Y:S01]  /*5960*/  LOP3.LUT R7, R94, 0xff0000, R5, 0xf8, !PT ;  /* 0x00ff00005e077812 */ /* 0x000fe200078ef805 */
[--C-:B------:R-:W-:Y:S02]  /*5970*/  HADD2.F32 R95, -RZ, R93.reuse.H0_H0 ;  /* 0x2000005dff5f7230 */ /* 0x100fe40000004100 */
[----:B------:R-:W-:Y:S01]  /*5980*/  FMUL.FTZ R101, R12, R97 ;  /* 0x000000610c657220 */ /* 0x000fe20000410000 */
[----:B------:R-:W-:-:S02]  /*5990*/  HADD2.F32 R94, -RZ, R93.H1_H1 ;  /* 0x3000005dff5e7230 */ /* 0x000fc40000004100 */
[C---:B------:R-:W-:Y:S01]  /*59a0*/  FMUL.FTZ R97, R8.reuse, R97 ;  /* 0x0000006108617220 */ /* 0x040fe20000410000 */
[----:B------:R-:W-:Y:S02]  /*59b0*/  HADD2.F32 R93, -RZ, R96.H1_H1 ;  /* 0x30000060ff5d7230 */ /* 0x000fe40000004100 */
[-C--:B------:R-:W-:Y:S01]  /*59c0*/  FFMA.FTZ R8, R8, R95.reuse, -R101 ;  /* 0x0000005f08087223 */ /* 0x080fe20000010865 */
[----:B------:R-:W-:Y:S02]  /*59d0*/  HADD2.F32 R26, -RZ, R26.H1_H1 ;  /* 0x3000001aff1a7230 */ /* 0x000fe40000004100 */
[----:B------:R-:W-:Y:S01]  /*59e0*/  FFMA.FTZ R12, R12, R95, R97 ;  /* 0x0000005f0c0c7223 */ /* 0x000fe20000010061 */
[----:B------:R-:W-:Y:S01]  /*59f0*/  HADD2.F32 R27, -RZ, R27.H1_H1 ;  /* 0x3000001bff1b7230 */ /* 0x000fe20000004100 */
[----:B------:R-:W-:Y:S02]  /*5a00*/  F2FP.F16.E4M3.UNPACK_B R96, R92 ;  /* 0x0000005cff60723e */ /* 0x000fe400020006ff */
[----:B------:R-:W-:-:S02]  /*5a10*/  F2FP.F16.E4M3.UNPACK_B R95, R91 ;  /* 0x0000005bff5f723e */ /* 0x000fc400020006ff */
[----:B------:R-:W-:Y:S01]  /*5a20*/  F2FP.F16.E4M3.UNPACK_B R92, R25 ;  /* 0x00000019ff5c723e */ /* 0x000fe200020006ff */
[CC--:B------:R-:W-:Y:S01]  /*5a30*/  FMUL.FTZ R25, R27.reuse, R93.reuse ;  /* 0x0000005d1b197220 */ /* 0x0c0fe20000410000 */
[----:B------:R-:W-:Y:S01]  /*5a40*/  F2FP.F16.E4M3.UNPACK_B R91, R24 ;  /* 0x00000018ff5b723e */ /* 0x000fe200020006ff */
[----:B------:R-:W-:Y:S01]  /*5a50*/  HADD2.F32 R97, -RZ, R96.H0_H0 ;  /* 0x20000060ff617230 */ /* 0x000fe20000004100 */
[----:B------:R-:W-:Y:S01]  /*5a60*/  LOP3.LUT R5, R98, 0xff0000, R99, 0xf8, !PT ;  /* 0x00ff000062057812 */ /* 0x000fe200078ef863 */
        /* <DEDUP_REMOVED lines=9> */
[----:B------:R-:W-:Y:S01]  /*5b00*/  HADD2.F32 R26, -RZ, R95.H0_H0 ;  /* 0x2000005fff1a7230 */ /* 0x000fe20000004100 */
[----:B------:R-:W-:Y:S01]  /*5b10*/  F2FP.SATFINITE.E4M3.F32.PACK_AB_MERGE_C R8, R25, R8, RZ ;  /* 0x000000081908723e */ /* 0x000fe200048070ff */
[----:B------:R-:W-:Y:S02]  /*5b20*/  HADD2.F32 R91, -RZ, R91.H1_H1 ;  /* 0x3000005bff5b7230 */ /* 0x000fe40000004100 */
[----:B------:R-:W-:Y:S01]  /*5b30*/  FMUL.FTZ R92, R94, R96 ;  /* 0x000000605e5c7220 */ /* 0x000fe20000410000 */
[----:B------:R-:W-:Y:S02]  /*5b40*/  HADD2.F32 R97, -RZ, R95.H1_H1 ;  /* 0x3000005fff617230 */ /* 0x000fe40000004100 */
[-C--:B------:R-:W-:Y:S01]  /*5b50*/  FFMA.FTZ R24, R24, R26.reuse, -R99 ;  /* 0x0000001a18187223 */ /* 0x080fe20000010863 */
[----:B------:R-:W-:Y:S01]  /*5b60*/  FFMA.FTZ R26, R93, R26, R98 ;  /* 0x0000001a5d1a7223 */ /* 0x000fe20000010062 */
[----:B------:R-:W-:Y:S01]  /*5b70*/  F2FP.F16.E4M3.UNPACK_B R99, R89.H1 ;  /* 0x00000059ff63723e */ /* 0x000fe200030006ff */
[C---:B------:R-:W-:Y:S01]  /*5b80*/  FMUL.FTZ R103, R91.reuse, R96 ;  /* 0x000000605b677220 */ /* 0x040fe20000410000 */
[----:B------:R-:W-:Y:S01]  /*5b90*/  F2FP.F16.E4M3.UNPACK_B R95, R14.H1 ;  /* 0x0000000eff5f723e */ /* 0x000fe200030006ff */
[----:B------:R-:W-:Y:S01]  /*5ba0*/  FFMA.FTZ R93, R91, R97, -R92 ;  /* 0x000000615b5d7223 */ /* 0x000fe2000001085c */
[----:B------:R-:W-:Y:S01]  /*5bb0*/  F2FP.F16.E4M3.UNPACK_B R92, R10.H1 ;  /* 0x0000000aff5c723e */ /* 0x000fe200030006ff */
[----:B------:R-:W-:Y:S01]  /*5bc0*/  HADD2.F32 R101, -RZ, R99.H0_H0 ;  /* 0x20000063ff657230 */ /* 0x000fe20000004100 */
[----:B------:R-:W-:Y:S01]  /*5bd0*/  F2FP.F16.E4M3.UNPACK_B R98, R90.H1 ;  /* 0x0000005aff62723e */ /* 0x000fe200030006ff */
[----:B------:R-:W-:-:S02]  /*5be0*/  HADD2.F32 R96, -RZ, R95.H0_H0 ;  /* 0x2000005fff607230 */ /* 0x000fc40000004100 */
        /* <DEDUP_REMOVED lines=8> */
[----:B------:R-:W-:Y:S01]  /*5c70*/  F2FP.SATFINITE.E4M3.F32.PACK_AB_MERGE_C R12, R27, R12, RZ ;  /* 0x0000000c1b0c723e */ /* 0x000fe200048070ff */
[----:B------:R-:W-:-:S02]  /*5c80*/  HADD2.F32 R95, -RZ, R92.H1_H1 ;  /* 0x3000005cff5f7230 */ /* 0x000fc40000004100 */
[-C--:B------:R-:W-:Y:S01]  /*5c90*/  FMUL.FTZ R102, R97, R100.reuse ;  /* 0x0000006461667220 */ /* 0x080fe20000410000 */
[----:B------:R-:W-:Y:S02]  /*5ca0*/  HADD2.F32 R98, -RZ, R98.H1_H1 ;  /* 0x30000062ff627230 */ /* 0x000fe40000004100 */
[-C--:B------:R-:W-:Y:S01]  /*5cb0*/  FFMA.FTZ R92, R94, R99.reuse, -R103 ;  /* 0x000000635e5c7223 */ /* 0x080fe20000010867 */
[----:B------:R-:W-:Y:S01]  /*5cc0*/  FFMA.FTZ R94, R96, R99, R101 ;  /* 0x00000063605e7223 */ /* 0x000fe20000010065 */
[C---:B------:R-:W-:Y:S01]  /*5cd0*/  FMUL.FTZ R100, R95.reuse, R100 ;  /* 0x000000645f647220 */ /* 0x040fe20000410000 */
[----:B------:R-:W-:Y:S01]  /*5ce0*/  F2FP.F16.E4M3.UNPACK_B R96, R89 ;  /* 0x00000059ff60723e */ /* 0x000fe200020006ff */
[----:B------:R-:W-:Y:S01]  /*5cf0*/  FFMA.FTZ R89, R95, R98, -R102 ;  /* 0x000000625f597223 */ /* 0x000fe20000010866 */
[----:B------:R-:W-:Y:S01]  /*5d00*/  F2FP.F16.E4M3.UNPACK_B R95, R14 ;  /* 0x0000000eff5f723e */ /* 0x000fe200020006ff */
[----:B------:R-:W-:Y:S01]  /*5d10*/  FFMA.FTZ R105, R97, R98, R100 ;  /* 0x0000006261697223 */ /* 0x000fe20000010064 */
[----:B------:R-:W-:Y:S01]  /*5d20*/  HADD2.F32 R14, -RZ, R10.H0_H0 ;  /* 0x2000000aff0e7230 */ /* 0x000fe20000004100 */
[----:B------:R-:W-:Y:S01]  /*5d30*/  F2FP.SATFINITE.E4M3.F32.PACK_AB_MERGE_C R8, R93, R24, R8 ;  /* 0x000000185d08723e */ /* 0x000fe20004807008 */
[--C-:B------:R-:W-:Y:S01]  /*5d40*/  HADD2.F32 R99, -RZ, R96.reuse.H0_H0 ;  /* 0x20000060ff637230 */ /* 0x100fe20000004100 */
[----:B------:R-:W-:Y:S01]  /*5d50*/  F2FP.F16.E4M3.UNPACK_B R27, R13 ;  /* 0x0000000dff1b723e */ /* 0x000fe200020006ff */
[----:B------:R-:W-:Y:S01]  /*5d60*/  HADD2.F32 R98, -RZ, R96.H1_H1 ;  /* 0x30000060ff627230 */ /* 0x000fe20000004100 */
[----:B------:R-:W-:Y:S01]  /*5d70*/  F2FP.F16.E4M3.UNPACK_B R96, R90 ;  /* 0x0000005aff60723e */ /* 0x000fe200020006ff */
[--C-:B------:R-:W-:Y:S01]  /*5d80*/  HADD2.F32 R90, -RZ, R95.reuse.H0_H0 ;  /* 0x2000005fff5a7230 */ /* 0x100fe20000004100 */
[----:B------:R-:W-:Y:S01]  /*5d90*/  F2FP.F16.E4M3.UNPACK_B R93, R7 ;  /* 0x00000007ff5d723e */ /* 0x000fe200020006ff */
[----:B------:R-:W-:Y:S01]  /*5da0*/  HADD2.F32 R95, -RZ, R95.H1_H1 ;  /* 0x3000005fff5f7230 */ /* 0x000fe20000004100 */
[----:B------:R-:W-:Y:S01]  /*5db0*/  F2FP.F16.E4M3.UNPACK_B R25, R9 ;  /* 0x00000009ff19723e */ /* 0x000fe200020006ff */
[----:B------:R-:W-:-:S02]  /*5dc0*/  HADD2.F32 R10, -RZ, R10.H1_H1 ;  /* 0x3000000aff0a7230 */ /* 0x000fc40000004100 */
[-C--:B------:R-:W-:Y:S01]  /*5dd0*/  FMUL.FTZ R101, R90, R99.reuse ;  /* 0x000000635a657220 */ /* 0x080fe20000410000 */
[--C-:B------:R-:W-:Y:S02]  /*5de0*/  HADD2.F32 R97, -RZ, R96.reuse.H0_H0 ;  /* 0x20000060ff617230 */ /* 0x100fe40000004100 */
[-C--:B------:R-:W-:Y:S01]  /*5df0*/  FMUL.FTZ R103, R95, R98.reuse ;  /* 0x000000625f677220 */ /* 0x080fe20000410000 */
[----:B------:R-:W-:Y:S02]  /*5e00*/  HADD2.F32 R96, -RZ, R96.H1_H1 ;  /* 0x30000060ff607230 */ /* 0x000fe40000004100 */
[----:B------:R-:W-:Y:S01]  /*5e10*/  FMUL.FTZ R99, R14, R99 ;  /* 0x000000630e637220 */ /* 0x000fe20000410000 */
[----:B------:R-:W-:Y:S01]  /*5e20*/  FMUL.FTZ R98, R10, R98 ;  /* 0x000000620a627220 */ /* 0x000fe20000410000 */
[-C--:B------:R-:W-:Y:S01]  /*5e30*/  FFMA.FTZ R101, R14, R97.reuse, -R101 ;  /* 0x000000610e657223 */ /* 0x080fe20000010865 */
[----:B------:R-:W-:Y:S01]  /*5e40*/  F2FP.SATFINITE.E4M3.F32.PACK_AB_MERGE_C R12, R91, R26, R12 ;  /* 0x0000001a5b0c723e */ /* 0x000fe2000480700c */
[-C--:B------:R-:W-:Y:S01]  /*5e50*/  FFMA.FTZ R10, R10, R96.reuse, -R103 ;  /* 0x000000600a0a7223 */ /* 0x080fe20000010867 */
[----:B------:R-:W-:Y:S01]  /*5e60*/  FFMA.FTZ R14, R90, R97, R99 ;  /* 0x000000615a0e7223 */ /* 0x000fe20000010063 */
[----:B------:R-:W-:Y:S01]  /*5e70*/  FFMA.FTZ R95, R95, R96, R98 ;  /* 0x000000605f5f7223 */ /* 0x000fe20000010062 */
[----:B------:R-:W-:Y:S01]  /*5e80*/  F2FP.SATFINITE.E4M3.F32.PACK_AB_MERGE_C R92, R89, R92, RZ ;  /* 0x0000005c595c723e */ /* 0x000fe200048070ff */
[----:B------:R-:W-:Y:S01]  /*5e90*/  HADD2.F32 R89, -RZ, R27.H0_H0 ;  /* 0x2000001bff597230 */ /* 0x000fe20000004100 */
[----:B------:R-:W-:Y:S01]  /*5ea0*/  F2FP.F16.E4M3.UNPACK_B R91, R6 ;  /* 0x00000006ff5b723e */ /* 0x000fe200020006ff */
[----:B------:R-:W-:Y:S01]  /*5eb0*/  HADD2.F32 R26, -RZ, R93.H0_H0 ;  /* 0x2000005dff1a7230 */ /* 0x000fe20000004100 */
[----:B------:R-:W-:Y:S01]  /*5ec0*/  F2FP.SATFINITE.E4M3.F32.PACK_AB_MERGE_C R94, R105, R94, RZ ;  /* 0x0000005e695e723e */ /* 0x000fe200048070ff */
[----:B------:R-:W-:Y:S01]  /*5ed0*/  HADD2.F32 R24, -RZ, R25.H0_H0 ;  /* 0x20000019ff187230 */ /* 0x000fe20000004100 */
[----:B------:R-:W-:Y:S01]  /*5ee0*/  F2FP.SATFINITE.E4M3.F32.PACK_AB_MERGE_C R10, R10, R101, R92 ;  /* 0x000000650a0a723e */ /* 0x000fe2000480705c */
[----:B------:R-:W-:Y:S01]  /*5ef0*/  HADD2.F32 R92, -RZ, R91.H0_H0 ;  /* 0x2000005bff5c7230 */ /* 0x000fe20000004100 */
[----:B------:R-:W-:Y:S01]  /*5f00*/  F2FP.SATFINITE.E4M3.F32.PACK_AB_MERGE_C R14, R95, R14, R94 ;  /* 0x0000000e5f0e723e */ /* 0x000fe2000480705e */
[----:B------:R-:W-:Y:S01]  /*5f10*/  FMUL.FTZ R95, R89, R26 ;  /* 0x0000001a595f7220 */ /* 0x000fe20000410000 */
[----:B------:R-:W-:-:S02]  /*5f20*/  HADD2.F32 R90, -RZ, R27.H1_H1 ;  /* 0x3000001bff5a7230 */ /* 0x000fc40000004100 */
[C---:B------:R-:W-:Y:S01]  /*5f30*/  FMUL.FTZ R94, R24.reuse, R26 ;  /* 0x0000001a185e7220 */ /* 0x040fe20000410000 */
[----:B------:R-:W-:Y:S02]  /*5f40*/  HADD2.F32 R93, -RZ, R93.H1_H1 ;  /* 0x3000005dff5d7230 */ /* 0x000fe40000004100 */
[-C--:B------:R-:W-:Y:S01]  /*5f50*/  FFMA.FTZ R24, R24, R92.reuse, -R95 ;  /* 0x0000005c18187223 */ /* 0x080fe2000001085f */
[----:B------:R-:W-:Y:S02]  /*5f60*/  HADD2.F32 R26, -RZ, R25.H1_H1 ;  /* 0x30000019ff1a7230 */ /* 0x000fe40000004100 */
[----:B------:R-:W-:Y:S01]  /*5f70*/  FFMA.FTZ R25, R89, R92, R94 ;  /* 0x0000005c59197223 */ /* 0x000fe2000001005e */
[----:B------:R-:W-:Y:S02]  /*5f80*/  HADD2.F32 R91, -RZ, R91.H1_H1 ;  /* 0x3000005bff5b7230 */ /* 0x000fe40000004100 */
[----:B------:R-:W-:Y:S01]  /*5f90*/  FMUL.FTZ R89, R90, R93 ;  /* 0x0000005d5a597220 */ /* 0x000fe20000410000 */
[----:B------:R-:W-:Y:S01]  /*5fa0*/  F2FP.F16.E4M3.UNPACK_B R13, R13.H1 ;  /* 0x0000000dff0d723e */ /* 0x000fe200030006ff */
[----:B------:R-:W-:Y:S01]  /*5fb0*/  FMUL.FTZ R93, R26, R93 ;  /* 0x0000005d1a5d7220 */ /* 0x000fe20000410000 */
[----:B------:R-:W-:-:S02]  /*5fc0*/  F2FP.F16.E4M3.UNPACK_B R92, R7.H1 ;  /* 0x00000007ff5c723e */ /* 0x000fc400030006ff */
[----:B------:R-:W-:Y:S01]  /*5fd0*/  F2FP.F16.E4M3.UNPACK_B R27, R9.H1 ;  /* 0x00000009ff1b723e */ /* 0x000fe200030006ff */
[-C--:B------:R-:W-:Y:S01]  /*5fe0*/  FFMA.FTZ R9, R26, R91.reuse, -R89 ;  /* 0x0000005b1a097223 */ /* 0x080fe20000010859 */
[----:B------:R-:W-:Y:S01]  /*5ff0*/  F2FP.F16.E4M3.UNPACK_B R6, R6.H1 ;  /* 0x00000006ff06723e */ /* 0x000fe200030006ff */
[----:B------:R-:W-:Y:S02]  /*6000*/  HADD2.F32 R89, -RZ, R13.H0_H0 ;  /* 0x2000000dff597230 */ /* 0x000fe40000004100 */
[----:B------:R-:W-:Y:S01]  /*6010*/  FFMA.FTZ R26, R90, R91, R93 ;  /* 0x0000005b5a1a7223 */ /* 0x000fe2000001005d */
[----:B------:R-:W-:Y:S01]  /*6020*/  HADD2.F32 R94, -RZ, R92.H0_H0 ;  /* 0x2000005cff5e7230 */ /* 0x000fe20000004100 */
[----:B------:R-:W-:Y:S01]  /*6030*/  F2FP.F16.E4M3.UNPACK_B R91, R15 ;  /* 0x0000000fff5b723e */ /* 0x000fe200020006ff */
[----:B------:R-:W-:Y:S01]  /*6040*/  HADD2.F32 R7, -RZ, R27.H0_H0 ;  /* 0x2000001bff077230 */ /* 0x000fe20000004100 */
[----:B------:R-:W-:Y:S01]  /*6050*/  F2FP.F16.E4M3.UNPACK_B R99, R5 ;  /* 0x00000005ff63723e */ /* 0x000fe200020006ff */
[----:B------:R-:W-:-:S02]  /*6060*/  HADD2.F32 R90, -RZ, R13.H1_H1 ;  /* 0x3000000dff5a7230 */ /* 0x000fc40000004100 */
[-C--:B------:R-:W-:Y:S01]  /*6070*/  FMUL.FTZ R96, R89, R94.reuse ;  /* 0x0000005e59607220 */ /* 0x080fe20000410000 */
[----:B------:R-:W-:Y:S02]  /*6080*/  HADD2.F32 R13, -RZ, R92.H1_H1 ;  /* 0x3000005cff0d7230 */ /* 0x000fe40000004100 */
[C---:B------:R-:W-:Y:S01]  /*6090*/  FMUL.FTZ R94, R7.reuse, R94 ;  /* 0x0000005e075e7220 */ /* 0x040fe20000410000 */
[--C-:B------:R-:W-:Y:S01]  /*60a0*/  HADD2.F32 R92, -RZ, R6.reuse.H0_H0 ;  /* 0x20000006ff5c7230 */ /* 0x100fe20000004100 */
[----:B------:R-:W-:Y:S01]  /*60b0*/  F2FP.F16.E4M3.UNPACK_B R100, R5.H1 ;  /* 0x00000005ff64723e */ /* 0x000fe200030006ff */
[----:B------:R-:W-:Y:S02]  /*60c0*/  HADD2.F32 R27, -RZ, R27.H1_H1 ;  /* 0x3000001bff1b7230 */ /* 0x000fe40000004100 */
[CC--:B------:R-:W-:Y:S01]  /*60d0*/  FMUL.FTZ R98, R90.reuse, R13.reuse ;  /* 0x0000000d5a627220 */ /* 0x0c0fe20000410000 */
[----:B------:R-:W-:Y:S02]  /*60e0*/  HADD2.F32 R93, -RZ, R6.H1_H1 ;  /* 0x30000006ff5d7230 */ /* 0x000fe40000004100 */
[-C--:B------:R-:W-:Y:S01]  /*60f0*/  FFMA.FTZ R6, R7, R92.reuse, -R96 ;  /* 0x0000005c07067223 */ /* 0x080fe20000010860 */
[----:B------:R-:W-:Y:S01]  /*6100*/  FFMA.FTZ R7, R89, R92, R94 ;  /* 0x0000005c59077223 */ /* 0x000fe2000001005e */
[C---:B------:R-:W-:Y:S01]  /*6110*/  FMUL.FTZ R89, R27.reuse, R13 ;  /* 0x0000000d1b597220 */ /* 0x040fe20000410000 */
[----:B------:R-:W-:Y:S01]  /*6120*/  F2FP.F16.E4M3.UNPACK_B R92, R15.H1 ;  /* 0x0000000fff5c723e */ /* 0x000fe200030006ff */
[----:B------:R-:W-:Y:S01]  /*6130*/  FFMA.FTZ R13, R27, R93, -R98 ;  /* 0x0000005d1b0d7223 */ /* 0x000fe20000010862 */
[----:B------:R-:W-:Y:S01]  /*6140*/  F2FP.F16.E4M3.UNPACK_B R27, R11 ;  /* 0x0000000bff1b723e */ /* 0x000fe200020006ff */
[----:B------:R-:W-:Y:S01]  /*6150*/  FFMA.FTZ R90, R90, R93, R89 ;  /* 0x0000005d5a5a7223 */ /* 0x000fe20000010059 */
[----:B------:R-:W-:Y:S01]  /*6160*/  F2FP.F16.E4M3.UNPACK_B R11, R11.H1 ;  /* 0x0000000bff0b723e */ /* 0x000fe200030006ff */
[----:B------:R-:W-:Y:S01]  /*6170*/  HADD2.F32 R93, -RZ, R91.H0_H0 ;  /* 0x2000005bff5d7230 */ /* 0x000fe20000004100 */
[-C--:B------:R-:W-:Y:S01]  /*6180*/  F2FP.F16.E4M3.UNPACK_B R95, R4.reuse ;  /* 0x00000004ff5f723e */ /* 0x080fe200020006ff */
[----:B------:R-:W-:Y:S01]  /*6190*/  HADD2.F32 R15, -RZ, R27.H0_H0 ;  /* 0x2000001bff0f7230 */ /* 0x000fe20000004100 */
[----:B------:R-:W-:Y:S01]  /*61a0*/  F2FP.F16.E4M3.UNPACK_B R96, R4.H1 ;  /* 0x00000004ff60723e */ /* 0x000fe200030006ff */
[----:B------:R-:W-:Y:S01]  /*61b0*/  HADD2.F32 R4, -RZ, R99.H0_H0 ;  /* 0x20000063ff047230 */ /* 0x000fe20000004100 */
[----:B------:R-:W-:Y:S01]  /*61c0*/  F2FP.SATFINITE.E4M3.F32.PACK_AB_MERGE_C R6, R13, R6, RZ ;  /* 0x000000060d06723e */ /* 0x000fe200048070ff */
[----:B------:R-:W-:Y:S01]  /*61d0*/  HADD2.F32 R89, -RZ, R11.H0_H0 ;  /* 0x2000000bff597230 */ /* 0x000fe20000004100 */
[----:B------:R-:W-:Y:S01]  /*61e0*/  F2FP.SATFINITE.E4M3.F32.PACK_AB_MERGE_C R7, R90, R7, RZ ;  /* 0x000000075a07723e */ /* 0x000fe200048070ff */
[----:B------:R-:W-:-:S02]  /*61f0*/  HADD2.F32 R94, -RZ, R92.H0_H0 ;  /* 0x2000005cff5e7230 */ /* 0x000fc40000004100 */
[-C--:B------:R-:W-:Y:S01]  /*6200*/  FMUL.FTZ R102, R93, R4.reuse ;  /* 0x000000045d667220 */ /* 0x080fe20000410000 */
[----:B------:R-:W-:Y:S02]  /*6210*/  HADD2.F32 R5, -RZ, R100.H0_H0 ;  /* 0x20000064ff057230 */ /* 0x000fe40000004100 */
[----:B------:R-:W-:Y:S01]  /*6220*/  FMUL.FTZ R104, R15, R4 ;  /* 0x000000040f687220 */ /* 0x000fe20000410000 */
[----:B------:R-:W-:Y:S01]  /*6230*/  HADD2.F32 R98, -RZ, R95.H0_H0 ;  /* 0x2000005fff627230 */ /* 0x000fe20000004100 */
[----:B------:R-:W-:Y:S01]  /*6240*/  F2FP.SATFINITE.E4M3.F32.PACK_AB_MERGE_C R9, R9, R24, R6 ;  /* 0x000000180909723e */ /* 0x000fe20004807006 */
[----:B------:R-:W-:Y:S02]  /*6250*/  HADD2.F32 R92, -RZ, R92.H1_H1 ;  /* 0x3000005cff5c7230 */ /* 0x000fe40000004100 */
[-C--:B------:R-:W-:Y:S01]  /*6260*/  FMUL.FTZ R106, R94, R5.reuse ;  /* 0x000000055e6a7220 */ /* 0x080fe20000410000 */
[----:B------:R-:W-:Y:S02]  /*6270*/  HADD2.F32 R100, -RZ, R100.H1_H1 ;  /* 0x30000064ff647230 */ /* 0x000fe40000004100 */
[----:B------:R-:W-:Y:S01]  /*6280*/  FMUL.FTZ R101, R89, R5 ;  /* 0x0000000559657220 */ /* 0x000fe20000410000 */
[----:B------:R-:W-:-:S02]  /*6290*/  HADD2.F32 R11, -RZ, R11.H1_H1 ;  /* 0x3000000bff0b7230 */ /* 0x000fc40000004100 */
[-C--:B------:R-:W-:Y:S01]  /*62a0*/  FFMA.FTZ R4, R15, R98.reuse, -R102 ;  /* 0x000000620f047223 */ /* 0x080fe20000010866 */
[----:B------:R-:W-:Y:S02]  /*62b0*/  HADD2.F32 R97, -RZ, R96.H0_H0 ;  /* 0x20000060ff617230 */ /* 0x000fe40000004100 */
[----:B------:R-:W-:Y:S01]  /*62c0*/  FFMA.FTZ R5, R93, R98, R104 ;  /* 0x000000625d057223 */ /* 0x000fe20000010068 */
[----:B------:R-:W-:Y:S02]  /*62d0*/  HADD2.F32 R91, -RZ, R91.H1_H1 ;  /* 0x3000005bff5b7230 */ /* 0x000fe40000004100 */
[-C--:B------:R-:W-:Y:S01]  /*62e0*/  FMUL.FTZ R102, R92, R100.reuse ;  /* 0x000000645c667220 */ /* 0x080fe20000410000 */
[----:B------:R-:W-:Y:S02]  /*62f0*/  HADD2.F32 R98, -RZ, R99.H1_H1 ;  /* 0x30000063ff627230 */ /* 0x000fe40000004100 */
[----:B------:R-:W-:Y:S01]  /*6300*/  FMUL.FTZ R15, R11, R100 ;  /* 0x000000640b0f7220 */ /* 0x000fe20000410000 */
[----:B------:R-:W-:-:S02]  /*6310*/  HADD2.F32 R27, -RZ, R27.H1_H1 ;  /* 0x3000001bff1b7230 */ /* 0x000fc40000004100 */
[-C--:B------:R-:W-:Y:S01]  /*6320*/  FFMA.FTZ R101, R94, R97.reuse, R101 ;  /* 0x000000615e657223 */ /* 0x080fe20000010065 */
[----:B------:R-:W-:Y:S02]  /*6330*/  HADD2.F32 R96, -RZ, R96.H1_H1 ;  /* 0x30000060ff607230 */ /* 0x000fe40000004100 */
[-C--:B------:R-:W-:Y:S01]  /*6340*/  FMUL.FTZ R100, R91, R98.reuse ;  /* 0x000000625b647220 */ /* 0x080fe20000410000 */
[----:B------:R-:W-:Y:S02]  /*6350*/  HADD2.F32 R94, -RZ, R95.H1_H1 ;  /* 0x3000005fff5e7230 */ /* 0x000fe40000004100 */
[----:B------:R-:W-:Y:S01]  /*6360*/  FFMA.FTZ R106, R89, R97, -R106 ;  /* 0x00000061596a7223 */ /* 0x000fe2000001086a */
[----:B------:R-:W-:Y:S01]  /*6370*/  FMUL.FTZ R98, R27, R98 ;  /* 0x000000621b627220 */ /* 0x000fe20000410000 */
[-C--:B------:R-:W-:Y:S01]  /*6380*/  FFMA.FTZ R11, R11, R96.reuse, -R102 ;  /* 0x000000600b0b7223 */ /* 0x080fe20000010866 */
[----:B------:R-:W-:Y:S01]  /*6390*/  FFMA.FTZ R92, R92, R96, R15 ;  /* 0x000000605c5c7223 */ /* 0x000fe2000001000f */
[-C--:B------:R-:W-:Y:S01]  /*63a0*/  FFMA.FTZ R27, R27, R94.reuse, -R100 ;  /* 0x0000005e1b1b7223 */ /* 0x080fe20000010864 */
[----:B------:R-:W-:Y:S01]  /*63b0*/  FFMA.FTZ R98, R91, R94, R98 ;  /* 0x0000005e5b627223 */ /* 0x000fe20000010062 */
[----:B------:R-:W-:-:S02]  /*63c0*/  F2FP.SATFINITE.E4M3.F32.PACK_AB_MERGE_C R13, R26, R25, R7 ;  /* 0x000000191a0d723e */ /* 0x000fc40004807007 */
[----:B------:R-:W-:Y:S02]  /*63d0*/  F2FP.SATFINITE.E4M3.F32.PACK_AB_MERGE_C R11, R11, R106, RZ ;  /* 0x0000006a0b0b723e */ /* 0x000fe400048070ff */
[----:B------:R-:W-:Y:S02]  /*63e0*/  F2FP.SATFINITE.E4M3.F32.PACK_AB_MERGE_C R92, R92, R101, RZ ;  /* 0x000000655c5c723e */ /* 0x000fe400048070ff */
[----:B------:R-:W-:Y:S02]  /*63f0*/  F2FP.SATFINITE.E4M3.F32.PACK_AB_MERGE_C R11, R27, R4, R11 ;  /* 0x000000041b0b723e */ /* 0x000fe4000480700b */
[----:B------:R-:W-:-:S07]  /*6400*/  F2FP.SATFINITE.E4M3.F32.PACK_AB_MERGE_C R15, R98, R5, R92 ;  /* 0x00000005620f723e */ /* 0x000fce000480705c */
.L_x_1825:
[----:B------:R-:W-:Y:S05]  /*6410*/  BSYNC B2 ;  /* 0x0000000000027941 */ /* 0x000fea0003800000 */
.L_x_1824:
[----:B------:R-:W-:Y:S01]  /*6420*/  ISETP.GE.AND P4, PT, R87, R86, PT ;  /* 0x000000565700720c */ /* 0x000fe20003f86270 */
[----:B--2---:R4:W-:-:S12]  /*6430*/  ST.E.128 desc[UR36][R68.64], R8 ;  /* 0x0000000844007985 */ /* 0x0049d8000c101d24 */
[----:B------:R-:W-:-:S04]  /*6440*/  @!P4 IADD3 R4, P6, R83, R87, RZ ;  /* 0x000000575304c210 */ /* 0x000fc80007fde0ff */
[----:B------:R-:W-:-:S05]  /*6450*/  @!P4 LEA.HI.X.SX32 R5, R87, R81, 0x1, P6 ;  /* 0x000000515705c211 */ /* 0x000fca00030f0eff */
[----:B---3--:R4:W-:Y:S04]  /*6460*/  @!P4 ST.E.128 desc[UR36][R4.64], R12 ;  /* 0x0000000c0400c985 */ /* 0x0089e8000c101d24 */
.L_x_1823:
[----:B------:R-:W-:Y:S05]  /*6470*/  BSYNC B1 ;  /* 0x0000000000017941 */ /* 0x000fea0003800000 */
.L_x_1822:
[----:B------:R-:W-:-:S03]  /*6480*/  UMOV UR4, 0xffffffff ;  /* 0xffffffff00047882 */ /* 0x000fc60000000000 */
[----:B------:R-:W-:Y:S05]  /*6490*/  BRA.DIV UR4, `(.L_x_1826) ;  /* 0x0000025204a07947 */ /* 0x000fea000b800000 */
[----:B------:R0:W0:Y:S04]  /*64a0*/  SHFL.IDX PT, R25, R80, 0x1, 0x181f ;  /* 0x00381f0050197f89 */ /* 0x00002800000e0000 */
[----:B----4-:R4:W0:Y:S02]  /*64b0*/  SHFL.IDX PT, R14, R79, 0x1, 0x181f ;  /* 0x00381f004f0e7f89 */ /* 0x01082400000e0000 */
.L_x_2201:
[----:B------:R-:W-:-:S05]  /*64c0*/  VIADD R4, R187, 0x20 ;  /* 0x00000020bb047836 */ /* 0x000fca0000000000 */
[----:B------:R-:W-:-:S13]  /*64d0*/  ISETP.GE.OR P4, PT, R4, R75, P1 ;  /* 0x0000004b0400720c */ /* 0x000fda0000f86670 */
[----:B------:R-:W-:Y:S05]  /*64e0*/  @P4 BRA `(.L_x_1811) ;  /* 0x0000001000ec4947 */ /* 0x000fea0003800000 */
[----:B------:R-:W-:Y:S01]  /*64f0*/  SEL R88, R57, R88, !P0 ;  /* 0x0000005839587207 */ /* 0x000fe20004000000 */
[----:B------:R-:W-:Y:S01]  /*6500*/  BSSY B1, `(.L_x_1827) ;  /* 0x00000ef000017945 */ /* 0x000fe20003800000 */
[----:B------:R-:W-:Y:S02]  /*6510*/  SHF.R.U32.HI R7, RZ, 0x3, R209 ;  /* 0x00000003ff077819 */ /* 0x000fe400000116d1 */
[----:B------:R-:W-:Y:S02]  /*6520*/  SHF.R.S32.HI R5, RZ, 0x1f, R88 ;  /* 0x0000001fff057819 */ /* 0x000fe40000011458 */
[----:B0-----:R-:W-:Y:S02]  /*6530*/  IADD3 R12, P4, R62, R14, RZ ;  /* 0x0000000e3e0c7210 */ /* 0x001fe40007f9e0ff */
[----:B------:R-:W-:-:S03]  /*6540*/  LEA.HI R88, R5, R88, RZ, 0x5 ;  /* 0x0000005805587211 */ /* 0x000fc600078f28ff */
[----:B------:R-:W-:Y:S01]  /*6550*/  IMAD.X R13, R25, 0x1, R66, P4 ;  /* 0x00000001190d7824 */ /* 0x000fe200020e0642 */
[----:B------:R-:W-:-:S04]  /*6560*/  LEA.HI.SX32 R88, R88, R65, 0x1b ;  /* 0x0000004158587211 */ /* 0x000fc800078fdaff */
[----:B------:R-:W-:Y:S02]  /*6570*/  SHF.R.S32.HI R5, RZ, 0x1f, R88 ;  /* 0x0000001fff057819 */ /* 0x000fe40000011458 */
[----:B------:R-:W-:Y:S02]  /*6580*/  SHF.L.U32 R15, R88, 0x4, RZ ;  /* 0x00000004580f7819 */ /* 0x000fe400000006ff */
[----:B------:R-:W-:Y:S02]  /*6590*/  LEA.HI R5, R5, R88, RZ, 0x3 ;  /* 0x0000005805057211 */ /* 0x000fe400078f18ff */
[----:B------:R-:W-:-:S03]  /*65a0*/  LOP3.LUT R4, R209, 0x70, R15, 0xf8, !PT ;  /* 0x00000070d1047812 */ /* 0x000fc600078ef80f */
[----:B------:R-:W-:Y:S01]  /*65b0*/  IMAD.SHL.U32 R6, R5, 0x400, RZ ;  /* 0x0000040005067824 */ /* 0x000fe200078e00ff */
[----:B------:R-:W-:-:S04]  /*65c0*/  LOP3.LUT R5, R4, R7, RZ, 0x3c, !PT ;  /* 0x0000000704057212 */ /* 0x000fc800078e3cff */
[----:B------:R-:W-:-:S04]  /*65d0*/  LOP3.LUT R4, R6, 0xffffe000, RZ, 0xc0, !PT ;  /* 0xffffe00006047812 */ /* 0x000fc800078ec0ff */
[----:B------:R-:W-:Y:S01]  /*65e0*/  IADD3 R4, R5, R4, R212 ;  /* 0x0000000405047210 */ /* 0x000fe20007ffe0d4 */
[----:B------:R-:W-:-:S04]  /*65f0*/  IMAD R5, R185, 0x4000, R47 ;  /* 0x00004000b9057824 */ /* 0x000fc800078e022f */
[----:B------:R-:W-:Y:S02]  /*6600*/  IMAD R7, R185, 0x4000, R4 ;  /* 0x00004000b9077824 */ /* 0x000fe400078e0204 */
[C---:B------:R-:W-:Y:S02]  /*6610*/  IMAD.IADD R5, R22.reuse, 0x1, R5 ;  /* 0x0000000116057824 */ /* 0x040fe400078e0205 */
[----:B------:R-:W-:-:S04]  /*6620*/  IMAD.IADD R8, R22, 0x1, R7 ;  /* 0x0000000116087824 */ /* 0x000fc800078e0207 */
[----:B------:R-:W0:Y:S04]  /*6630*/  LDS.128 R4, [R5+0x20000] ;  /* 0x0200000005047984 */ /* 0x000e280000000c00 */
[----:B------:R-:W0:Y:S01]  /*6640*/  LDS.128 R8, [R8+0x20000] ;  /* 0x0200000008087984 */ /* 0x000e220000000c00 */
[----:B------:R-:W-:Y:S05]  /*6650*/  @P3 BRA `(.L_x_1828) ;  /* 0x0000000c00643947 */ /* 0x000fea0003800000 */
[----:B------:R-:W-:Y:S01]  /*6660*/  SHF.R.U32.HI R87, RZ, 0x8, R29 ;  /* 0x00000008ff577819 */ /* 0x000fe2000001161d */
[----:B0-----:R-:W-:Y:S01]  /*6670*/  IMAD.MOV.U32 R24, RZ, RZ, R5 ;  /* 0x000000ffff187224 */ /* 0x001fe200078e0005 */
[----:B------:R-:W-:Y:S01]  /*6680*/  LOP3.LUT R27, R29, 0xff, RZ, 0xc0, !PT ;  /* 0x000000ff1d1b7812 */ /* 0x000fe200078ec0ff */
[----:B------:R-:W-:Y:S01]  /*6690*/  IMAD.MOV.U32 R30, RZ, RZ, R8 ;  /* 0x000000ffff1e7224 */ /* 0x000fe200078e0008 */
[--C-:B------:R-:W-:Y:S01]  /*66a0*/  SHF.R.U32.HI R88, RZ, 0x18, R29.reuse ;  /* 0x00000018ff587819 */ /* 0x100fe2000001161d */
[----:B------:R-:W-:Y:S01]  /*66b0*/  IMAD.MOV.U32 R26, RZ, RZ, R6 ;  /* 0x000000ffff1a7224 */ /* 0x000fe200078e0006 */
[----:B------:R-:W-:Y:S01]  /*66c0*/  SHF.R.U32.HI R89, RZ, 0x10, R29 ;  /* 0x00000010ff597819 */ /* 0x000fe2000001161d */
[----:B------:R-:W-:Y:S01]  /*66d0*/  IMAD.MOV.U32 R29, RZ, RZ, R4 ;  /* 0x000000ffff1d7224 */ /* 0x000fe200078e0004 */
[----:B--2---:R-:W-:Y:S01]  /*66e0*/  SHF.R.U32.HI R81, RZ, 0x8, R31 ;  /* 0x00000008ff517819 */ /* 0x004fe2000001161f */
[----:B------:R-:W-:Y:S01]  /*66f0*/  IMAD.SHL.U32 R4, R87, 0x100, RZ ;  /* 0x0000010057047824 */ /* 0x000fe200078e00ff */
[----:B------:R-:W-:Y:S01]  /*6700*/  PRMT R27, R88, 0x654, R27 ;  /* 0x00000654581b7816 */ /* 0x000fe2000000001b */
[----:B------:R-:W-:Y:S01]  /*6710*/  IMAD.U32 R6, R89, 0x10000, RZ ;  /* 0x0001000059067824 */ /* 0x000fe200078e00ff */
[----:B------:R-:W-:-:S02]  /*6720*/  LOP3.LUT R28, R31, 0xff, RZ, 0xc0, !PT ;  /* 0x000000ff1f1c7812 */ /* 0x000fc400078ec0ff */
[----:B----4-:R-:W-:Y:S02]  /*6730*/  SHF.R.U32.HI R79, RZ, 0x18, R31 ;  /* 0x00000018ff4f7819 */ /* 0x010fe4000001161f */
[----:B------:R-:W-:Y:S02]  /*6740*/  SHF.R.U32.HI R69, RZ, 0x8, R33 ;  /* 0x00000008ff457819 */ /* 0x000fe40000011621 */
[----:B------:R-:W-:Y:S02]  /*6750*/  SHF.R.U32.HI R32, RZ, 0x8, R35 ;  /* 0x00000008ff207819 */ /* 0x000fe40000011623 */
[----:B---3--:R-:W-:Y:S01]  /*6760*/  SHF.R.U32.HI R83, RZ, 0x10, R31 ;  /* 0x00000010ff537819 */ /* 0x008fe2000001161f */
[----:B------:R-:W-:Y:S01]  /*6770*/  IMAD.SHL.U32 R8, R69, 0x100, RZ ;  /* 0x0000010045087824 */ /* 0x000fe200078e00ff */
[----:B------:R-:W-:Y:S02]  /*6780*/  LOP3.LUT R31, R33, 0xff, RZ, 0xc0, !PT ;  /* 0x000000ff211f7812 */ /* 0x000fe400078ec0ff */
[----:B------:R-:W-:-:S02]  /*6790*/  SHF.R.U32.HI R34, RZ, 0x18, R33 ;  /* 0x00000018ff227819 */ /* 0x000fc40000011621 */
[----:B------:R-:W-:Y:S01]  /*67a0*/  LOP3.LUT R27, R27, 0xff00, R4, 0xf8, !PT ;  /* 0x0000ff001b1b7812 */ /* 0x000fe200078ef804 */
[----:B------:R-:W-:Y:S01]  /*67b0*/  IMAD.SHL.U32 R4, R81, 0x100, RZ ;  /* 0x0000010051047824 */ /* 0x000fe200078e00ff */
[----:B------:R-:W-:Y:S01]  /*67c0*/  PRMT R5, R79, 0x654, R28 ;  /* 0x000006544f057816 */ /* 0x000fe2000000001c */
[----:B------:R-:W-:Y:S01]  /*67d0*/  IMAD.SHL.U32 R28, R32, 0x100, RZ ;  /* 0x00000100201c7824 */ /* 0x000fe200078e00ff */
[----:B------:R-:W-:Y:S02]  /*67e0*/  SHF.R.U32.HI R80, RZ, 0x10, R33 ;  /* 0x00000010ff507819 */ /* 0x000fe40000011621 */
[----:B------:R-:W-:Y:S02]  /*67f0*/  LOP3.LUT R33, R35, 0xff0000ff, RZ, 0xc0, !PT ;  /* 0xff0000ff23217812 */ /* 0x000fe400078ec0ff */
[----:B------:R-:W-:Y:S02]  /*6800*/  PRMT R31, R34, 0x654, R31 ;  /* 0x00000654221f7816 */ /* 0x000fe4000000001f */
[----:B------:R-:W-:Y:S01]  /*6810*/  LOP3.LUT R5, R5, 0xff00, R4, 0xf8, !PT ;  /* 0x0000ff0005057812 */ /* 0x000fe200078ef804 */
[----:B------:R-:W-:Y:S01]  /*6820*/  IMAD.U32 R4, R83, 0x10000, RZ ;  /* 0x0001000053047824 */ /* 0x000fe200078e00ff */
[----:B------:R-:W-:-:S02]  /*6830*/  SHF.R.U32.HI R68, RZ, 0x10, R35 ;  /* 0x00000010ff447819 */ /* 0x000fc40000011623 */
[----:B------:R-:W-:Y:S01]  /*6840*/  LOP3.LUT R69, R31, 0xff00, R8, 0xf8, !PT ;  /* 0x0000ff001f457812 */ /* 0x000fe200078ef808 */
[----:B------:R-:W-:Y:S01]  /*6850*/  IMAD.U32 R8, R80, 0x10000, RZ ;  /* 0x0001000050087824 */ /* 0x000fe200078e00ff */
[----:B------:R-:W-:Y:S01]  /*6860*/  LOP3.LUT R79, R33, 0xff00, R28, 0xf8, !PT ;  /* 0x0000ff00214f7812 */ /* 0x000fe200078ef81c */
[----:B------:R-:W-:Y:S01]  /*6870*/  IMAD.U32 R68, R68, 0x10000, RZ ;  /* 0x0001000044447824 */ /* 0x000fe200078e00ff */
[----:B------:R-:W-:Y:S02]  /*6880*/  F2FP.F16.E4M3.UNPACK_B R35, R85.H1 ;  /* 0x00000055ff23723e */ /* 0x000fe400030006ff */
[----:B------:R-:W-:Y:S02]  /*6890*/  F2FP.F16.E4M3.UNPACK_B R33, R30.H1 ;  /* 0x0000001eff21723e */ /* 0x000fe400030006ff */
[----:B------:R-:W-:Y:S02]  /*68a0*/  F2FP.F16.E4M3.UNPACK_B R31, R29.H1 ;  /* 0x0000001dff1f723e */ /* 0x000fe400030006ff */
[----:B------:R-:W-:Y:S01]  /*68b0*/  LOP3.LUT R6, R27, 0xff0000, R6, 0xf8, !PT ;  /* 0x00ff00001b067812 */ /* 0x000fe200078ef806 */
[----:B------:R-:W-:Y:S01]  /*68c0*/  HADD2.F32 R28, -RZ, R33.H0_H0 ;  /* 0x20000021ff1c7230 */ /* 0x000fe20000004100 */
[----:B------:R-:W-:Y:S01]  /*68d0*/  LOP3.LUT R4, R5, 0xff0000, R4, 0xf8, !PT ;  /* 0x00ff000005047812 */ /* 0x000fe200078ef804 */
[----:B------:R-:W-:Y:S01]  /*68e0*/  HADD2.F32 R5, -RZ, R35.H0_H0 ;  /* 0x20000023ff057230 */ /* 0x000fe20000004100 */
[----:B------:R-:W-:Y:S01]  /*68f0*/  F2FP.F16.E4M3.UNPACK_B R32, R82.H1 ;  /* 0x00000052ff20723e */ /* 0x000fe200030006ff */
[----:B------:R-:W-:Y:S01]  /*6900*/  HADD2.F32 R27, -RZ, R31.H0_H0 ;  /* 0x2000001fff1b7230 */ /* 0x000fe20000004100 */
[----:B------:R-:W-:Y:S01]  /*6910*/  LOP3.LUT R8, R69, 0xff0000, R8, 0xf8, !PT ;  /* 0x00ff000045087812 */ /* 0x000fe200078ef808 */
[----:B------:R-:W-:-:S02]  /*6920*/  HADD2.F32 R35, -RZ, R35.H1_H1 ;  /* 0x30000023ff237230 */ /* 0x000fc40000004100 */
[CC--:B------:R-:W-:Y:S01]  /*6930*/  FMUL.FTZ R80, R28.reuse, R5.reuse ;  /* 0x000000051c507220 */ /* 0x0c0fe20000410000 */
[--C-:B------:R-:W-:Y:S02]  /*6940*/  HADD2.F32 R34, -RZ, R32.reuse.H0_H0 ;  /* 0x20000020ff227230 */ /* 0x100fe40000004100 */
[----:B------:R-:W-:Y:S01]  /*6950*/  FMUL.FTZ R81, R27, R5 ;  /* 0x000000051b517220 */ /* 0x000fe20000410000 */
[----:B------:R-:W-:Y:S01]  /*6960*/  LOP3.LUT R5, R79, 0xff0000, R68, 0xf8, !PT ;  /* 0x00ff00004f057812 */ /* 0x000fe200078ef844 */
[----:B------:R-:W-:Y:S01]  /*6970*/  HADD2.F32 R69, -RZ, R32.H1_H1 ;  /* 0x30000020ff457230 */ /* 0x000fe20000004100 */
[----:B------:R-:W-:Y:S01]  /*6980*/  F2FP.F16.E4M3.UNPACK_B R85, R85 ;  /* 0x00000055ff55723e */ /* 0x000fe200020006ff */
[----:B------:R-:W-:Y:S02]  /*6990*/  HADD2.F32 R68, -RZ, R33.H1_H1 ;  /* 0x30000021ff447230 */ /* 0x000fe40000004100 */
[-C--:B------:R-:W-:Y:S01]  /*69a0*/  FFMA.FTZ R27, R27, R34.reuse, -R80 ;  /* 0x000000221b1b7223 */ /* 0x080fe20000010850 */
[----:B------:R-:W-:Y:S01]  /*69b0*/  FFMA.FTZ R28, R28, R34, R81 ;  /* 0x000000221c1c7223 */ /* 0x000fe20000010051 */
[----:B------:R-:W-:Y:S01]  /*69c0*/  HADD2.F32 R32, -RZ, R31.H1_H1 ;  /* 0x3000001fff207230 */ /* 0x000fe20000004100 */
[----:B------:R-:W-:Y:S01]  /*69d0*/  F2FP.F16.E4M3.UNPACK_B R34, R30 ;  /* 0x0000001eff22723e */ /* 0x000fe200020006ff */
[----:B------:R-:W-:Y:S01]  /*69e0*/  HADD2.F32 R80, -RZ, R85.H0_H0 ;  /* 0x20000055ff507230 */ /* 0x000fe20000004100 */
[----:B------:R-:W-:Y:S01]  /*69f0*/  F2FP.F16.E4M3.UNPACK_B R33, R29 ;  /* 0x0000001dff21723e */ /* 0x000fe200020006ff */
[-C--:B------:R-:W-:Y:S01]  /*6a00*/  FMUL.FTZ R29, R68, R35.reuse ;  /* 0x00000023441d7220 */ /* 0x080fe20000410000 */
[----:B------:R-:W-:Y:S01]  /*6a10*/  F2FP.F16.E4M3.UNPACK_B R82, R82 ;  /* 0x00000052ff52723e */ /* 0x000fe200020006ff */
[----:B------:R-:W-:Y:S01]  /*6a20*/  FMUL.FTZ R79, R32, R35 ;  /* 0x00000023204f7220 */ /* 0x000fe20000410000 */
[----:B------:R-:W-:-:S02]  /*6a30*/  HADD2.F32 R35, -RZ, R34.H0_H0 ;  /* 0x20000022ff237230 */ /* 0x000fc40000004100 */
[-C--:B------:R-:W-:Y:S01]  /*6a40*/  FFMA.FTZ R30, R32, R69.reuse, -R29 ;  /* 0x00000045201e7223 */ /* 0x080fe2000001081d */
[----:B------:R-:W-:Y:S02]  /*6a50*/  HADD2.F32 R31, -RZ, R33.H0_H0 ;  /* 0x20000021ff1f7230 */ /* 0x000fe40000004100 */
[----:B------:R-:W-:Y:S01]  /*6a60*/  FFMA.FTZ R29, R68, R69, R79 ;  /* 0x00000045441d7223 */ /* 0x000fe2000001004f */
[----:B------:R-:W-:Y:S02]  /*6a70*/  HADD2.F32 R32, -RZ, R82.H0_H0 ;  /* 0x20000052ff207230 */ /* 0x000fe40000004100 */
[-C--:B------:R-:W-:Y:S01]  /*6a80*/  FMUL.FTZ R88, R35, R80.reuse ;  /* 0x0000005023587220 */ /* 0x080fe20000410000 */
[----:B------:R-:W-:Y:S02]  /*6a90*/  HADD2.F32 R85, -RZ, R85.H1_H1 ;  /* 0x30000055ff557230 */ /* 0x000fe40000004100 */
[----:B------:R-:W-:Y:S01]  /*6aa0*/  FMUL.FTZ R80, R31, R80 ;  /* 0x000000501f507220 */ /* 0x000fe20000410000 */
[----:B------:R-:W-:Y:S01]  /*6ab0*/  HADD2.F32 R68, -RZ, R34.H1_H1 ;  /* 0x30000022ff447230 */ /* 0x000fe20000004100 */
[----:B------:R-:W-:Y:S01]  /*6ac0*/  F2FP.F16.E4M3.UNPACK_B R81, R84.H1 ;  /* 0x00000054ff51723e */ /* 0x000fe200030006ff */
[----:B------:R-:W-:Y:S01]  /*6ad0*/  HADD2.F32 R33, -RZ, R33.H1_H1 ;  /* 0x30000021ff217230 */ /* 0x000fe20000004100 */
[----:B------:R-:W-:Y:S01]  /*6ae0*/  F2FP.F16.E4M3.UNPACK_B R69, R10.H1 ;  /* 0x0000000aff45723e */ /* 0x000fe200030006ff */
[----:B------:R-:W-:-:S02]  /*6af0*/  HADD2.F32 R82, -RZ, R82.H1_H1 ;  /* 0x30000052ff527230 */ /* 0x000fc40000004100 */
[-C--:B------:R-:W-:Y:S01]  /*6b00*/  FFMA.FTZ R31, R31, R32.reuse, -R88 ;  /* 0x000000201f1f7223 */ /* 0x080fe20000010858 */
[CC--:B------:R-:W-:Y:S01]  /*6b10*/  FMUL.FTZ R34, R68.reuse, R85.reuse ;  /* 0x0000005544227220 */ /* 0x0c0fe20000410000 */
[----:B------:R-:W-:Y:S01]  /*6b20*/  FFMA.FTZ R32, R35, R32, R80 ;  /* 0x0000002023207223 */ /* 0x000fe20000010050 */
[C---:B------:R-:W-:Y:S01]  /*6b30*/  FMUL.FTZ R85, R33.reuse, R85 ;  /* 0x0000005521557220 */ /* 0x040fe20000410000 */
[----:B------:R-:W-:Y:S01]  /*6b40*/  F2FP.F16.E4M3.UNPACK_B R80, R78.H1 ;  /* 0x0000004eff50723e */ /* 0x000fe200030006ff */
[----:B------:R-:W-:Y:S01]  /*6b50*/  HADD2.F32 R83, -RZ, R81.H0_H0 ;  /* 0x20000051ff537230 */ /* 0x000fe20000004100 */
[----:B------:R-:W-:Y:S01]  /*6b60*/  F2FP.F16.E4M3.UNPACK_B R35, R26.H1 ;  /* 0x0000001aff23723e */ /* 0x000fe200030006ff */
[----:B------:R-:W-:Y:S02]  /*6b70*/  HADD2.F32 R79, -RZ, R69.H0_H0 ;  /* 0x20000045ff4f7230 */ /* 0x000fe40000004100 */
[-C--:B------:R-:W-:Y:S01]  /*6b80*/  FFMA.FTZ R34, R33, R82.reuse, -R34 ;  /* 0x0000005221227223 */ /* 0x080fe20000010822 */
[----:B------:R-:W-:Y:S01]  /*6b90*/  FFMA.FTZ R33, R68, R82, R85 ;  /* 0x0000005244217223 */ /* 0x000fe20000010055 */
[----:B------:R-:W-:Y:S01]  /*6ba0*/  HADD2.F32 R82, -RZ, R81.H1_H1 ;  /* 0x30000051ff527230 */ /* 0x000fe20000004100 */
[----:B------:R-:W-:Y:S01]  /*6bb0*/  F2FP.F16.E4M3.UNPACK_B R84, R84 ;  /* 0x00000054ff54723e */ /* 0x000fe200020006ff */
[----:B------:R-:W-:-:S02]  /*6bc0*/  HADD2.F32 R68, -RZ, R35.H0_H0 ;  /* 0x20000023ff447230 */ /* 0x000fc40000004100 */
[-C--:B------:R-:W-:Y:S01]  /*6bd0*/  FMUL.FTZ R85, R79, R83.reuse ;  /* 0x000000534f557220 */ /* 0x080fe20000410000 */
[--C-:B------:R-:W-:Y:S01]  /*6be0*/  HADD2.F32 R81, -RZ, R80.reuse.H0_H0 ;  /* 0x20000050ff517230 */ /* 0x100fe20000004100 */
[----:B------:R-:W-:Y:S01]  /*6bf0*/  F2FP.F16.E4M3.UNPACK_B R26, R26 ;  /* 0x0000001aff1a723e */ /* 0x000fe200020006ff */
[----:B------:R-:W-:Y:S02]  /*6c00*/  HADD2.F32 R69, -RZ, R69.H1_H1 ;  /* 0x30000045ff457230 */ /* 0x000fe40000004100 */
[C---:B------:R-:W-:Y:S01]  /*6c10*/  FMUL.FTZ R88, R68.reuse, R83 ;  /* 0x0000005344587220 */ /* 0x040fe20000410000 */
[----:B------:R-:W-:Y:S02]  /*6c20*/  HADD2.F32 R35, -RZ, R35.H1_H1 ;  /* 0x30000023ff237230 */ /* 0x000fe40000004100 */
[-C--:B------:R-:W-:Y:S01]  /*6c30*/  FFMA.FTZ R85, R68, R81.reuse, -R85 ;  /* 0x0000005144557223 */ /* 0x080fe20000010855 */
[----:B------:R-:W-:Y:S02]  /*6c40*/  HADD2.F32 R80, -RZ, R80.H1_H1 ;  /* 0x30000050ff507230 */ /* 0x000fe40000004100 */
[-C--:B------:R-:W-:Y:S01]  /*6c50*/  FMUL.FTZ R68, R69, R82.reuse ;  /* 0x0000005245447220 */ /* 0x080fe20000410000 */
[----:B------:R-:W-:Y:S01]  /*6c60*/  FFMA.FTZ R88, R79, R81, R88 ;  /* 0x000000514f587223 */ /* 0x000fe20000010058 */
[C---:B------:R-:W-:Y:S01]  /*6c70*/  FMUL.FTZ R90, R35.reuse, R82 ;  /* 0x00000052235a7220 */ /* 0x040fe20000410000 */
[----:B------:R-:W-:Y:S01]  /*6c80*/  F2FP.F16.E4M3.UNPACK_B R78, R78 ;  /* 0x0000004eff4e723e */ /* 0x000fe200020006ff */
[----:B------:R-:W-:Y:S01]  /*6c90*/  FFMA.FTZ R82, R35, R80, -R68 ;  /* 0x0000005023527223 */ /* 0x000fe20000010844 */
[----:B------:R-:W-:Y:S01]  /*6ca0*/  F2FP.F16.E4M3.UNPACK_B R35, R10 ;  /* 0x0000000aff23723e */ /* 0x000fe200020006ff */
[----:B------:R-:W-:-:S02]  /*6cb0*/  HADD2.F32 R79, -RZ, R84.H0_H0 ;  /* 0x20000054ff4f7230 */ /* 0x000fc40000004100 */
[----:B------:R-:W-:Y:S01]  /*6cc0*/  FFMA.FTZ R87, R69, R80, R90 ;  /* 0x0000005045577223 */ /* 0x000fe2000001005a */
[----:B------:R-:W-:Y:S01]  /*6cd0*/  HADD2.F32 R84, -RZ, R84.H1_H1 ;  /* 0x30000054ff547230 */ /* 0x000fe20000004100 */
[----:B------:R-:W-:Y:S01]  /*6ce0*/  F2FP.SATFINITE.E4M3.F32.PACK_AB_MERGE_C R27, R30, R27, RZ ;  /* 0x0000001b1e1b723e */ /* 0x000fe200048070ff */
[--C-:B------:R-:W-:Y:S01]  /*6cf0*/  HADD2.F32 R68, -RZ, R35.reuse.H0_H0 ;  /* 0x20000023ff447230 */ /* 0x100fe20000004100 */
[----:B------:R-:W-:Y:S01]  /*6d00*/  F2FP.SATFINITE.E4M3.F32.PACK_AB_MERGE_C R29, R29, R28, RZ ;  /* 0x0000001c1d1d723e */ /* 0x000fe200048070ff */
[--C-:B------:R-:W-:Y:S01]  /*6d10*/  HADD2.F32 R10, -RZ, R26.reuse.H0_H0 ;  /* 0x2000001aff0a7230 */ /* 0x100fe20000004100 */
[----:B------:R-:W-:Y:S01]  /*6d20*/  F2FP.F16.E4M3.UNPACK_B R30, R24 ;  /* 0x00000018ff1e723e */ /* 0x000fe200020006ff */
[----:B------:R-:W-:Y:S02]  /*6d30*/  HADD2.F32 R35, -RZ, R35.H1_H1 ;  /* 0x30000023ff237230 */ /* 0x000fe40000004100 */
[----:B------:R-:W-:Y:S01]  /*6d40*/  FMUL.FTZ R81, R68, R79 ;  /* 0x0000004f44517220 */ /* 0x000fe20000410000 */
[----:B------:R-:W-:-:S02]  /*6d50*/  HADD2.F32 R26, -RZ, R26.H1_H1 ;  /* 0x3000001aff1a7230 */ /* 0x000fc40000004100 */
[----:B------:R-:W-:Y:S01]  /*6d60*/  FMUL.FTZ R79, R10, R79 ;  /* 0x0000004f0a4f7220 */ /* 0x000fe20000410000 */
[--C-:B------:R-:W-:Y:S02]  /*6d70*/  HADD2.F32 R69, -RZ, R78.reuse.H0_H0 ;  /* 0x2000004eff457230 */ /* 0x100fe40000004100 */
[CC--:B------:R-:W-:Y:S01]  /*6d80*/  FMUL.FTZ R83, R35.reuse, R84.reuse ;  /* 0x0000005423537220 */ /* 0x0c0fe20000410000 */
[----:B------:R-:W-:Y:S02]  /*6d90*/  HADD2.F32 R78, -RZ, R78.H1_H1 ;  /* 0x3000004eff4e7230 */ /* 0x000fe40000004100 */
[----:B------:R-:W-:Y:S01]  /*6da0*/  FMUL.FTZ R84, R26, R84 ;  /* 0x000000541a547220 */ /* 0x000fe20000410000 */
[----:B------:R-:W-:Y:S01]  /*6db0*/  F2FP.SATFINITE.E4M3.F32.PACK_AB_MERGE_C R28, R34, R31, R27 ;  /* 0x0000001f221c723e */ /* 0x000fe2000480701b */
[-C--:B------:R-:W-:Y:S01]  /*6dc0*/  FFMA.FTZ R81, R10, R69.reuse, -R81 ;  /* 0x000000450a517223 */ /* 0x080fe20000010851 */
[----:B------:R-:W-:Y:S01]  /*6dd0*/  FFMA.FTZ R10, R68, R69, R79 ;  /* 0x00000045440a7223 */ /* 0x000fe2000001004f */
[-C--:B------:R-:W-:Y:S01]  /*6de0*/  FFMA.FTZ R69, R35, R78.reuse, R84 ;  /* 0x0000004e23457223 */ /* 0x080fe20000010054 */
[----:B------:R-:W-:Y:S01]  /*6df0*/  F2FP.F16.E4M3.UNPACK_B R35, R9 ;  /* 0x00000009ff23723e */ /* 0x000fe200020006ff */
[----:B------:R-:W-:Y:S01]  /*6e00*/  FFMA.FTZ R26, R26, R78, -R83 ;  /* 0x0000004e1a1a7223 */ /* 0x000fe20000010853 */
[----:B------:R-:W-:-:S02]  /*6e10*/  F2FP.F16.E4M3.UNPACK_B R68, R8 ;  /* 0x00000008ff44723e */ /* 0x000fc400020006ff */
[----:B------:R-:W-:Y:S01]  /*6e20*/  F2FP.SATFINITE.E4M3.F32.PACK_AB_MERGE_C R27, R33, R32, R29 ;  /* 0x00000020211b723e */ /* 0x000fe2000480701d */
[----:B------:R-:W-:Y:S01]  /*6e30*/  HADD2.F32 R31, -RZ, R35.H0_H0 ;  /* 0x20000023ff1f7230 */ /* 0x000fe20000004100 */
[----:B------:R-:W-:Y:S01]  /*6e40*/  F2FP.F16.E4M3.UNPACK_B R33, R6 ;  /* 0x00000006ff21723e */ /* 0x000fe200020006ff */
[----:B------:R-:W-:Y:S01]  /*6e50*/  HADD2.F32 R32, -RZ, R68.H0_H0 ;  /* 0x20000044ff207230 */ /* 0x000fe20000004100 */
[----:B------:R-:W-:Y:S01]  /*6e60*/  F2FP.SATFINITE.E4M3.F32.PACK_AB_MERGE_C R87, R87, R88, RZ ;  /* 0x000000585757723e */ /* 0x000fe200048070ff */
[----:B------:R-:W-:Y:S01]  /*6e70*/  HADD2.F32 R29, -RZ, R30.H0_H0 ;  /* 0x2000001eff1d7230 */ /* 0x000fe20000004100 */
[----:B------:R-:W-:Y:S01]  /*6e80*/  F2FP.F16.E4M3.UNPACK_B R6, R6.H1 ;  /* 0x00000006ff06723e */ /* 0x000fe200030006ff */
[----:B------:R-:W-:Y:S02]  /*6e90*/  HADD2.F32 R34, -RZ, R33.H0_H0 ;  /* 0x20000021ff227230 */ /* 0x000fe40000004100 */
[----:B------:R-:W-:Y:S01]  /*6ea0*/  FMUL.FTZ R78, R31, R32 ;  /* 0x000000201f4e7220 */ /* 0x000fe20000410000 */
[----:B------:R-:W-:-:S02]  /*6eb0*/  HADD2.F32 R35, -RZ, R35.H1_H1 ;  /* 0x30000023ff237230 */ /* 0x000fc40000004100 */
[----:B------:R-:W-:Y:S01]  /*6ec0*/  FMUL.FTZ R80, R29, R32 ;  /* 0x000000201d507220 */ /* 0x000fe20000410000 */
[----:B------:R-:W-:Y:S01]  /*6ed0*/  HADD2.F32 R68, -RZ, R68.H1_H1 ;  /* 0x30000044ff447230 */ /* 0x000fe20000004100 */
[----:B------:R-:W-:Y:S01]  /*6ee0*/  F2FP.SATFINITE.E4M3.F32.PACK_AB_MERGE_C R10, R69, R10, R87 ;  /* 0x0000000a450a723e */ /* 0x000fe20004807057 */
[----:B------:R-:W-:Y:S02]  /*6ef0*/  HADD2.F32 R32, -RZ, R30.H1_H1 ;  /* 0x3000001eff207230 */ /* 0x000fe40000004100 */
[-C--:B------:R-:W-:Y:S01]  /*6f00*/  FFMA.FTZ R29, R29, R34.reuse, -R78 ;  /* 0x000000221d1d7223 */ /* 0x080fe2000001084e */
[----:B------:R-:W-:Y:S01]  /*6f10*/  FFMA.FTZ R30, R31, R34, R80 ;  /* 0x000000221f1e7223 */ /* 0x000fe20000010050 */
[----:B------:R-:W-:Y:S02]  /*6f20*/  HADD2.F32 R34, -RZ, R33.H1_H1 ;  /* 0x30000021ff227230 */ /* 0x000fe40000004100 */
[-C--:B------:R-:W-:Y:S01]  /*6f30*/  FMUL.FTZ R69, R35, R68.reuse ;  /* 0x0000004423457220 */ /* 0x080fe20000410000 */
[----:B------:R-:W-:Y:S01]  /*6f40*/  FMUL.FTZ R78, R32, R68 ;  /* 0x00000044204e7220 */ /* 0x000fe20000410000 */
[----:B------:R-:W-:-:S02]  /*6f50*/  F2FP.F16.E4M3.UNPACK_B R33, R9.H1 ;  /* 0x00000009ff21723e */ /* 0x000fc400030006ff */
[----:B------:R-:W-:Y:S01]  /*6f60*/  F2FP.F16.E4M3.UNPACK_B R68, R8.H1 ;  /* 0x00000008ff44723e */ /* 0x000fe200030006ff */
[----:B------:R-:W-:Y:S01]  /*6f70*/  FFMA.FTZ R9, R35, R34, R78 ;  /* 0x0000002223097223 */ /* 0x000fe2000001004e */
[----:B------:R-:W-:Y:S01]  /*6f80*/  F2FP.F16.E4M3.UNPACK_B R31, R24.H1 ;  /* 0x00000018ff1f723e */ /* 0x000fe200030006ff */
[----:B------:R-:W-:Y:S01]  /*6f90*/  FFMA.FTZ R24, R32, R34, -R69 ;  /* 0x0000002220187223 */ /* 0x000fe20000010845 */
[----:B------:R-:W-:Y:S01]  /*6fa0*/  HADD2.F32 R32, -RZ, R33.H0_H0 ;  /* 0x20000021ff207230 */ /* 0x000fe20000004100 */
[----:B------:R-:W-:Y:S01]  /*6fb0*/  F2FP.SATFINITE.E4M3.F32.PACK_AB_MERGE_C R82, R82, R85, RZ ;  /* 0x000000555252723e */ /* 0x000fe200048070ff */
[----:B------:R-:W-:Y:S01]  /*6fc0*/  HADD2.F32 R69, -RZ, R68.H0_H0 ;  /* 0x20000044ff457230 */ /* 0x000fe20000004100 */
[----:B------:R-:W-:Y:S01]  /*6fd0*/  F2FP.F16.E4M3.UNPACK_B R80, R5.H1 ;  /* 0x00000005ff50723e */ /* 0x000fe200030006ff */
[----:B------:R-:W-:Y:S01]  /*6fe0*/  HADD2.F32 R8, -RZ, R31.H0_H0 ;  /* 0x2000001fff087230 */ /* 0x000fe20000004100 */
[----:B------:R-:W-:Y:S01]  /*6ff0*/  F2FP.SATFINITE.E4M3.F32.PACK_AB_MERGE_C R26, R26, R81, R82 ;  /* 0x000000511a1a723e */ /* 0x000fe20004807052 */
[----:B------:R-:W-:-:S02]  /*7000*/  HADD2.F32 R35, -RZ, R6.H0_H0 ;  /* 0x20000006ff237230 */ /* 0x000fc40000004100 */
[-C--:B------:R-:W-:Y:S01]  /*7010*/  FMUL.FTZ R79, R32, R69.reuse ;  /* 0x00000045204f7220 */ /* 0x080fe20000410000 */
[----:B------:R-:W-:Y:S02]  /*7020*/  HADD2.F32 R31, -RZ, R31.H1_H1 ;  /* 0x3000001fff1f7230 */ /* 0x000fe40000004100 */
[C---:B------:R-:W-:Y:S01]  /*7030*/  FMUL.FTZ R69, R8.reuse, R69 ;  /* 0x0000004508457220 */ /* 0x040fe20000410000 */
[----:B------:R-:W-:Y:S02]  /*7040*/  HADD2.F32 R34, -RZ, R68.H1_H1 ;  /* 0x30000044ff227230 */ /* 0x000fe40000004100 */
[----:B------:R-:W-:Y:S02]  /*7050*/  HADD2.F32 R68, -RZ, R6.H1_H1 ;  /* 0x30000006ff447230 */ /* 0x000fe40000004100 */
[-C--:B------:R-:W-:Y:S01]  /*7060*/  FFMA.FTZ R6, R8, R35.reuse, -R79 ;  /* 0x0000002308067223 */ /* 0x080fe2000001084f */
[----:B------:R-:W-:Y:S02]  /*7070*/  HADD2.F32 R33, -RZ, R33.H1_H1 ;  /* 0x30000021ff217230 */ /* 0x000fe40000004100 */
[----:B------:R-:W-:Y:S01]  /*7080*/  FFMA.FTZ R8, R32, R35, R69 ;  /* 0x0000002320087223 */ /* 0x000fe20000010045 */
[----:B------:R-:W-:Y:S01]  /*7090*/  FMUL.FTZ R32, R31, R34 ;  /* 0x000000221f207220 */ /* 0x000fe20000410000 */
[----:B------:R-:W-:Y:S01]  /*70a0*/  F2FP.F16.E4M3.UNPACK_B R79, R5 ;  /* 0x00000005ff4f723e */ /* 0x000fe200020006ff */
[----:B------:R-:W-:-:S02]  /*70b0*/  HADD2.F32 R81, -RZ, R80.H0_H0 ;  /* 0x20000050ff517230 */ /* 0x000fc40000004100 */
[C---:B------:R-:W-:Y:S01]  /*70c0*/  FMUL.FTZ R78, R33.reuse, R34 ;  /* 0x00000022214e7220 */ /* 0x040fe20000410000 */
[-C--:B------:R-:W-:Y:S01]  /*70d0*/  FFMA.FTZ R85, R33, R68.reuse, R32 ;  /* 0x0000004421557223 */ /* 0x080fe20000010020 */
[----:B------:R-:W-:Y:S01]  /*70e0*/  F2FP.F16.E4M3.UNPACK_B R33, R11.H1 ;  /* 0x0000000bff21723e */ /* 0x000fe200030006ff */
[----:B------:R-:W-:Y:S02]  /*70f0*/  HADD2.F32 R80, -RZ, R80.H1_H1 ;  /* 0x30000050ff507230 */ /* 0x000fe40000004100 */
[----:B------:R-:W-:Y:S01]  /*7100*/  FFMA.FTZ R83, R31, R68, -R78 ;  /* 0x000000441f537223 */ /* 0x000fe2000001084e */
[-C--:B------:R-:W-:Y:S01]  /*7110*/  F2FP.F16.E4M3.UNPACK_B R31, R7.reuse ;  /* 0x00000007ff1f723e */ /* 0x080fe200020006ff */
[--C-:B------:R-:W-:Y:S01]  /*7120*/  HADD2.F32 R82, -RZ, R79.reuse.H0_H0 ;  /* 0x2000004fff527230 */ /* 0x100fe20000004100 */
[----:B------:R-:W-:Y:S01]  /*7130*/  F2FP.F16.E4M3.UNPACK_B R7, R7.H1 ;  /* 0x00000007ff07723e */ /* 0x000fe200030006ff */
[----:B------:R-:W-:Y:S01]  /*7140*/  HADD2.F32 R79, -RZ, R79.H1_H1 ;  /* 0x3000004fff4f7230 */ /* 0x000fe20000004100 */
[----:B------:R-:W-:-:S02]  /*7150*/  F2FP.F16.E4M3.UNPACK_B R5, R4 ;  /* 0x00000004ff05723e */ /* 0x000fc400020006ff */
[----:B------:R-:W-:Y:S01]  /*7160*/  F2FP.F16.E4M3.UNPACK_B R68, R4.H1 ;  /* 0x00000004ff44723e */ /* 0x000fe200030006ff */
[----:B------:R-:W-:Y:S01]  /*7170*/  HADD2.F32 R4, -RZ, R33.H0_H0 ;  /* 0x20000021ff047230 */ /* 0x000fe20000004100 */
[----:B------:R-:W-:Y:S01]  /*7180*/  F2FP.F16.E4M3.UNPACK_B R34, R11 ;  /* 0x0000000bff22723e */ /* 0x000fe200020006ff */
        /* <DEDUP_REMOVED lines=8> */
[--C-:B------:R-:W-:Y:S02]  /*7210*/  HADD2.F32 R35, -RZ, R34.reuse.H0_H0 ;  /* 0x20000022ff237230 */ /* 0x100fe40000004100 */
[-C--:B------:R-:W-:Y:S01]  /*7220*/  FMUL.FTZ R32, R33, R80.reuse ;  /* 0x0000005021207220 */ /* 0x080fe20000410000 */
[--C-:B------:R-:W-:Y:S02]  /*7230*/  HADD2.F32 R11, -RZ, R31.reuse.H0_H0 ;  /* 0x2000001fff0b7230 */ /* 0x100fe40000004100 */
[----:B------:R-:W-:Y:S01]  /*7240*/  FMUL.FTZ R80, R7, R80 ;  /* 0x0000005007507220 */ /* 0x000fe20000410000 */
[----:B------:R-:W-:Y:S02]  /*7250*/  HADD2.F32 R34, -RZ, R34.H1_H1 ;  /* 0x30000022ff227230 */ /* 0x000fe40000004100 */
[----:B------:R-:W-:Y:S01]  /*7260*/  FFMA.FTZ R81, R4, R69, R81 ;  /* 0x0000004504517223 */ /* 0x000fe20000010051 */
[----:B------:R-:W-:-:S02]  /*7270*/  HADD2.F32 R31, -RZ, R31.H1_H1 ;  /* 0x3000001fff1f7230 */ /* 0x000fc40000004100 */
[-C--:B------:R-:W-:Y:S01]  /*7280*/  FMUL.FTZ R84, R35, R82.reuse ;  /* 0x0000005223547220 */ /* 0x080fe20000410000 */
[----:B------:R-:W-:Y:S02]  /*7290*/  HADD2.F32 R68, -RZ, R68.H1_H1 ;  /* 0x30000044ff447230 */ /* 0x000fe40000004100 */
[CC--:B------:R-:W-:Y:S01]  /*72a0*/  FMUL.FTZ R4, R34.reuse, R79.reuse ;  /* 0x0000004f22047220 */ /* 0x0c0fe20000410000 */
[--C-:B------:R-:W-:Y:S02]  /*72b0*/  HADD2.F32 R78, -RZ, R5.reuse.H0_H0 ;  /* 0x20000005ff4e7230 */ /* 0x100fe40000004100 */
[----:B------:R-:W-:Y:S01]  /*72c0*/  FMUL.FTZ R82, R11, R82 ;  /* 0x000000520b527220 */ /* 0x000fe20000410000 */
[----:B------:R-:W-:Y:S02]  /*72d0*/  HADD2.F32 R5, -RZ, R5.H1_H1 ;  /* 0x30000005ff057230 */ /* 0x000fe40000004100 */
[----:B------:R-:W-:Y:S01]  /*72e0*/  FMUL.FTZ R79, R31, R79 ;  /* 0x0000004f1f4f7220 */ /* 0x000fe20000410000 */
[-C--:B------:R-:W-:Y:S01]  /*72f0*/  FFMA.FTZ R32, R7, R68.reuse, -R32 ;  /* 0x0000004407207223 */ /* 0x080fe20000010820 */
[----:B------:R-:W-:Y:S01]  /*7300*/  FFMA.FTZ R80, R33, R68, R80 ;  /* 0x0000004421507223 */ /* 0x000fe20000010050 */
[-C--:B------:R-:W-:Y:S01]  /*7310*/  FFMA.FTZ R84, R11, R78.reuse, -R84 ;  /* 0x0000004e0b547223 */ /* 0x080fe20000010854 */
[----:B------:R-:W-:Y:S01]  /*7320*/  FFMA.FTZ R82, R35, R78, R82 ;  /* 0x0000004e23527223 */ /* 0x000fe20000010052 */
[-C--:B------:R-:W-:Y:S01]  /*7330*/  FFMA.FTZ R31, R31, R5.reuse, -R4 ;  /* 0x000000051f1f7223 */ /* 0x080fe20000010804 */
[----:B------:R-:W-:Y:S01]  /*7340*/  FFMA.FTZ R79, R34, R5, R79 ;  /* 0x00000005224f7223 */ /* 0x000fe2000001004f */
[----:B------:R-:W-:Y:S01]  /*7350*/  F2FP.SATFINITE.E4M3.F32.PACK_AB_MERGE_C R8, R85, R8, RZ ;  /* 0x000000085508723e */ /* 0x000fe200048070ff */
[----:B------:R-:W-:Y:S01]  /*7360*/  IMAD.MOV.U32 R4, RZ, RZ, R28 ;  /* 0x000000ffff047224 */ /* 0x000fe200078e001c */
[----:B------:R-:W-:-:S02]  /*7370*/  F2FP.SATFINITE.E4M3.F32.PACK_AB_MERGE_C R32, R32, R87, RZ ;  /* 0x000000572020723e */ /* 0x000fc400048070ff */
[----:B------:R-:W-:Y:S02]  /*7380*/  F2FP.SATFINITE.E4M3.F32.PACK_AB_MERGE_C R80, R80, R81, RZ ;  /* 0x000000515050723e */ /* 0x000fe400048070ff */
[----:B------:R-:W-:Y:S01]  /*7390*/  F2FP.SATFINITE.E4M3.F32.PACK_AB_MERGE_C R5, R24, R29, R6 ;  /* 0x0000001d1805723e */ /* 0x000fe20004807006 */
[----:B------:R-:W-:Y:S01]  /*73a0*/  IMAD.MOV.U32 R6, RZ, RZ, R26 ;  /* 0x000000ffff067224 */ /* 0x000fe200078e001a */
[----:B------:R-:W-:Y:S01]  /*73b0*/  F2FP.SATFINITE.E4M3.F32.PACK_AB_MERGE_C R9, R9, R30, R8 ;  /* 0x0000001e0909723e */ /* 0x000fe20004807008 */
[----:B------:R-:W-:Y:S01]  /*73c0*/  IMAD.MOV.U32 R8, RZ, RZ, R27 ;  /* 0x000000ffff087224 */ /* 0x000fe200078e001b */
[----:B------:R-:W-:Y:S02]  /*73d0*/  F2FP.SATFINITE.E4M3.F32.PACK_AB_MERGE_C R7, R31, R84, R32 ;  /* 0x000000541f07723e */ /* 0x000fe40004807020 */
[----:B------:R-:W-:-:S07]  /*73e0*/  F2FP.SATFINITE.E4M3.F32.PACK_AB_MERGE_C R11, R79, R82, R80 ;  /* 0x000000524f0b723e */ /* 0x000fce0004807050 */
.L_x_1828:
[----:B------:R-:W-:Y:S05]  /*73f0*/  BSYNC B1 ;  /* 0x0000000000017941 */ /* 0x000fea0003800000 */
.L_x_1827:
[----:B0-----:R0:W-:Y:S01]  /*7400*/  ST.E.128 desc[UR36][R12.64], R4 ;  /* 0x000000040c007985 */ /* 0x0011e2000c101d24 */
[----:B------:R-:W-:-:S13]  /*7410*/  ISETP.GE.AND P3, PT, R15, R86, PT ;  /* 0x000000560f00720c */ /* 0x000fda0003f66270 */
[----:B------:R-:W-:Y:S05]  /*7420*/  @P3 BRA `(.L_x_1811) ;  /* 0x00000004001c3947 */ /* 0x000fea0003800000 */
[----:B0-----:R-:W-:-:S04]  /*7430*/  IADD3 R4, P3, R15, R14, RZ ;  /* 0x0000000e0f047210 */ /* 0x001fc80007f7e0ff */
[----:B------:R-:W-:-:S05]  /*7440*/  LEA.HI.X.SX32 R5, R15, R25, 0x1, P3 ;  /* 0x000000190f057211 */ /* 0x000fca00018f0eff */
[----:B------:R0:W-:Y:S01]  /*7450*/  ST.E.128 desc[UR36][R4.64], R8 ;  /* 0x0000000804007985 */ /* 0x0001e2000c101d24 */
[----:B------:R-:W-:Y:S05]  /*7460*/  BRA `(.L_x_1811) ;  /* 0x00000004000c7947 */ /* 0x000fea0003800000 */
.L_x_1792:
[----:B------:R-:W-:-:S06]  /*7470*/  UISETP.NE.AND UP0, UPT, UR61, 0x3, UPT ;  /* 0x000000033d00788c */ /* 0x000fcc000bf05270 */
[----:B------:R-:W-:-:S13]  /*7480*/  PLOP3.LUT P5, PT, PT, PT, UP0, 0x80, 0x0 ;  /* 0x000000000000781c */ /* 0x000fda0003faf008 */
[----:B------:R-:W-:Y:S05]  /*7490*/  @!P5 BRA `(.L_x_1829) ;  /* 0x000000000004d947 */ /* 0x000fea0003800000 */
[----:B------:R-:W-:Y:S01]  /*74a0*/  BPT.TRAP 0x1 ;  /* 0x000000040000795c */ /* 0x000fe20000300000 */
.L_x_1829:
[----:B------:R-:W-:Y:S01]  /*74b0*/  IMAD R76, R185, 0x8, R22 ;  /* 0x00000008b94c7824 */ /* 0x000fe200078e0216 */
[----:B------:R-:W-:Y:S01]  /*74c0*/  SHF.L.U32 R77, R200, 0x1f, RZ ;  /* 0x0000001fc84d7819 */ /* 0x000fe200000006ff */
[----:B------:R-:W-:Y:S01]  /*74d0*/  BSSY B1, `(.L_x_1830) ;  /* 0x0000004000017945 */ /* 0x000fe20003800000 */
[----:B------:R-:W-:Y:S02]  /*74e0*/  SHF.R.S32.HI R73, RZ, 0x1f, R72 ;  /* 0x0000001fff497819 */ /* 0x000fe40000011448 */
[----:B------:R-:W0:Y:S02]  /*74f0*/  SYNCS.PHASECHK.TRANS64.TRYWAIT P3, [R76+URZ+0x28490], R77 ;  /* 0x0284904d4c0075a7 */ /* 0x000e24000806017f */
[----:B0-----:R-:W-:Y:S05]  /*7500*/  @!P3 BRA `(.L_x_1831) ;  /* 0x0000024000ccb947 */ /* 0x001fea0003800000 */
.L_x_2202:
[----:B------:R-:W-:Y:S05]  /*7510*/  BSYNC B1 ;  /* 0x0000000000017941 */ /* 0x000fea0003800000 */
.L_x_1830:
[----:B------:R-:W-:Y:S01]  /*7520*/  ULDC.64 UR4, c[0x0][0x300] ;  /* 0x0000c00000047ab9 */ /* 0x000fe20000000a00 */
[----:B-----5:R-:W-:Y:S01]  /*7530*/  SHF.R.S32.HI R74, RZ, 0x1f, R71 ;  /* 0x0000001fff4a7819 */ /* 0x020fe20000011447 */
[----:B------:R-:W-:Y:S01]  /*7540*/  IMAD R7, R73, UR4, RZ ;  /* 0x0000000449077c24 */ /* 0x000fe2000f8e02ff */
[----:B------:R-:W-:Y:S01]  /*7550*/  ULDC.64 UR6, c[0x0][0x2e8] ;  /* 0x0000ba0000067ab9 */ /* 0x000fe20000000a00 */
[----:B------:R-:W-:-:S04]  /*7560*/  IMAD.WIDE.U32 R4, R72, UR4, RZ ;  /* 0x0000000448047c25 */ /* 0x000fc8000f8e00ff */
        /* <DEDUP_REMOVED lines=8> */
[----:B------:R-:W-:Y:S01]  /*75f0*/  ULDC.64 UR4, c[0x0][0x308] ;  /* 0x0000c20000047ab9 */ /* 0x000fe20000000a00 */
[----:B------:R-:W-:-:S02]  /*7600*/  IADD3 R26, -R187, R75, RZ ;  /* 0x0000004bbb1a7210 */ /* 0x000fc40007ffe1ff */
[----:B------:R-:W-:Y:S02]  /*7610*/  IMAD.IADD R5, R5, 0x1, R7 ;  /* 0x0000000105057824 */ /* 0x000fe400078e0207 */
        /* <DEDUP_REMOVED lines=9> */
.L_x_2206:
[----:B------:R-:W-:Y:S04]  /*76b0*/  BSSY B1, `(.L_x_1833) ;  /* 0x000000d000017945 */ /* 0x000fe80003800000 */
[----:B------:R-:W-:Y:S05]  /*76c0*/  @!P3 BRA `(.L_x_1834) ;  /* 0x00000000002cb947 */ /* 0x000fea0003800000 */
[----:B------:R-:W-:Y:S02]  /*76d0*/  ULDC UR4, c[0x0][0x2f4] ;  /* 0x0000bd0000047ab9 */ /* 0x000fe40000000800 */
[----:B------:R-:W-:-:S13]  /*76e0*/  ISETP.GE.AND P3, PT, R16, UR4, PT ;  /* 0x0000000410007c0c */ /* 0x000fda000bf66270 */
[----:B---3--:R-:W-:-:S05]  /*76f0*/  @!P3 IADD3 R10, P4, R16, R14, RZ ;  /* 0x0000000e100ab210 */ /* 0x008fca0007f9e0ff */
[----:B--2---:R-:W-:Y:S01]  /*7700*/  @!P3 IMAD.X R11, R4, 0x1, R17, P4 ;  /* 0x00000001040bb824 */ /* 0x004fe200020e0611 */
[----:B------:R-:W-:-:S13]  /*7710*/  ISETP.GE.AND P4, PT, R184, UR4, PT ;  /* 0x00000004b8007c0c */ /* 0x000fda000bf86270 */
[----:B------:R-:W-:-:S05]  /*7720*/  @!P4 IADD3 R8, P6, R184, R14, RZ ;  /* 0x0000000eb808c210 */ /* 0x000fca0007fde0ff */
[----:B------:R-:W-:Y:S02]  /*7730*/  @!P4 IMAD.X R9, R4, 0x1, R193, P6 ;  /* 0x000000010409c824 */ /* 0x000fe400030e06c1 */
[----:B------:R-:W2:Y:S04]  /*7740*/  @!P3 LDS.128 R4, [R70+0x20000] ;  /* 0x020000004604b984 */ /* 0x000ea80000000c00 */
[----:B--2---:R-:W-:Y:S04]  /*7750*/  @!P3 ST.E.128 desc[UR36][R10.64], R4 ;  /* 0x000000040a00b985 */ /* 0x004fe8000c101d24 */
[----:B------:R-:W2:Y:S04]  /*7760*/  @!P4 LDS.128 R4, [R70+0x22000] ;  /* 0x022000004604c984 */ /* 0x000ea80000000c00 */
[----:B--2---:R4:W-:Y:S02]  /*7770*/  @!P4 ST.E.128 desc[UR36][R8.64], R4 ;  /* 0x000000040800c985 */ /* 0x0049e4000c101d24 */
.L_x_1834:
[----:B------:R-:W-:Y:S05]  /*7780*/  BSYNC B1 ;  /* 0x0000000000017941 */ /* 0x000fea0003800000 */
.L_x_1833:
[----:B------:R-:W-:-:S03]  /*7790*/  UMOV UR4, 0xffffffff ;  /* 0xffffffff00047882 */ /* 0x000fc60000000000 */
[----:B------:R-:W-:Y:S05]  /*77a0*/  BRA.DIV UR4, `(.L_x_1835) ;  /* 0x0000024204807947 */ /* 0x000fea000b800000 */
[----:B--2-4-:R2:W4:Y:S04]  /*77b0*/  SHFL.IDX PT, R4, R25, 0x1, 0x181f ;  /* 0x00381f0019047f89 */ /* 0x01452800000e0000 */
[----:B---3--:R2:W3:Y:S02]  /*77c0*/  SHFL.IDX PT, R14, R24, 0x1, 0x181f ;  /* 0x00381f00180e7f89 */ /* 0x0084e400000e0000 */
.L_x_2210:
[----:B------:R-:W-:-:S13]  /*77d0*/  ISETP.GE.AND P3, PT, R26, 0x21, PT ;  /* 0x000000211a00780c */ /* 0x000fda0003f66270 */
[----:B------:R-:W-:Y:S05]  /*77e0*/  @!P3 BRA `(.L_x_1811) ;  /* 0x00000000002cb947 */ /* 0x000fea0003800000 */
[----:B------:R-:W-:Y:S02]  /*77f0*/  ULDC UR4, c[0x0][0x2f4] ;  /* 0x0000bd0000047ab9 */ /* 0x000fe40000000800 */
[----:B------:R-:W-:-:S13]  /*7800*/  ISETP.GE.AND P3, PT, R16, UR4, PT ;  /* 0x0000000410007c0c */ /* 0x000fda000bf66270 */
[----:B---3--:R-:W-:-:S05]  /*7810*/  @!P3 IADD3 R10, P4, R16, R14, RZ ;  /* 0x0000000e100ab210 */ /* 0x008fca0007f9e0ff */
[----:B----4-:R-:W-:Y:S01]  /*7820*/  @!P3 IMAD.X R11, R4, 0x1, R17, P4 ;  /* 0x00000001040bb824 */ /* 0x010fe200020e0611 */
[----:B------:R-:W-:-:S13]  /*7830*/  ISETP.GE.AND P4, PT, R184, UR4, PT ;  /* 0x00000004b8007c0c */ /* 0x000fda000bf86270 */
[----:B------:R-:W-:-:S05]  /*7840*/  @!P4 IADD3 R8, P6, R184, R14, RZ ;  /* 0x0000000eb808c210 */ /* 0x000fca0007fde0ff */
[----:B------:R-:W-:Y:S02]  /*7850*/  @!P4 IMAD.X R9, R4, 0x1, R193, P6 ;  /* 0x000000010409c824 */ /* 0x000fe400030e06c1 */
[----:B------:R-:W3:Y:S04]  /*7860*/  @!P3 LDS.128 R4, [R70+0x21000] ;  /* 0x021000004604b984 */ /* 0x000ee80000000c00 */
[----:B---3--:R-:W-:Y:S04]  /*7870*/  @!P3 ST.E.128 desc[UR36][R10.64], R4 ;  /* 0x000000040a00b985 */ /* 0x008fe8000c101d24 */
[----:B------:R-:W3:Y:S04]  /*7880*/  @!P4 LDS.128 R4, [R70+0x23000] ;  /* 0x023000004604c984 */ /* 0x000ee80000000c00 */
[----:B---3--:R3:W-:Y:S02]  /*7890*/  @!P4 ST.E.128 desc[UR36][R8.64], R4 ;  /* 0x000000040800c985 */ /* 0x0087e4000c101d24 */
.L_x_1811:
[----:B------:R-:W-:Y:S05]  /*78a0*/  BSYNC B0 ;  /* 0x0000000000007941 */ /* 0x000fea0003800000 */
.L_x_1791:
[----:B0--34-:R-:W0:Y:S01]  /*78b0*/  S2R R4, SR_TID.X ;  /* 0x0000000000047919 */ /* 0x019e220000002100 */
[----:B------:R-:W-:Y:S01]  /*78c0*/  @!PT LDS RZ, [RZ] ;  /* 0x00000000fffff984 */ /* 0x000fe20000000800 */
[----:B------:R-:W-:Y:S01]  /*78d0*/  @!PT LDS RZ, [RZ] ;  /* 0x00000000fffff984 */ /* 0x000fe20000000800 */
[----:B------:R-:W-:Y:S01]  /*78e0*/  @!PT LDS RZ, [RZ] ;  /* 0x00000000fffff984 */ /* 0x000fe20000000800 */
[----:B------:R-:W-:Y:S01]  /*78f0*/  @!PT LDS RZ, [RZ] ;  /* 0x00000000fffff984 */ /* 0x000fe20000000800 */
[----:B------:R3:W-:Y:S06]  /*7900*/  MEMBAR.ALL.CTA ;  /* 0x0000000000007992 */ /* 0x0007ec0000008000 */
[----:B---3--:R-:W3:Y:S01]  /*7910*/  FENCE.VIEW.ASYNC.S ;  /* 0x00000000000073c6 */ /* 0x008ee20000000000 */
[----:B------:R-:W-:Y:S05]  /*7920*/  WARPSYNC.ALL ;  /* 0x0000000000007948 */ /* 0x000fea0003800000 */
[----:B------:R-:W-:Y:S01]  /*7930*/  BSSY B0, `(.L_x_1836) ;  /* 0x0000008000007945 */ /* 0x000fe20003800000 */
[----:B---3--:R3:W-:Y:S01]  /*7940*/  BAR.SYNC.DEFER_BLOCKING R56, 0x80 ;  /* 0x000200380000751d */ /* 0x0087e20000010000 */
[----:B0-----:R-:W-:-:S13]  /*7950*/  LOP3.LUT P3, RZ, R4, 0x7f, RZ, 0xc0, !PT ;  /* 0x0000007f04ff7812 */ /* 0x001fda000786c0ff */
[----:B------:R-:W-:-:S05]  /*7960*/  @!P3 VIADD R4, R76, 0x284a0 ;  /* 0x000284a04c04b836 */ /* 0x000fca0000000000 */
[----:B------:R-:W-:-:S04]  /*7970*/  @!P3 PRMT R4, RZ, 0x654, R4 ;  /* 0x00000654ff04b816 */ /* 0x000fc80000000004 */
[----:B------:R3:W-:Y:S01]  /*7980*/  @!P3 SYNCS.ARRIVE.TRANS64.RED.A1T0 RZ, [R4+URZ], RZ ;  /* 0x000000ff04ffb9a7 */ /* 0x0007e2000810043f */
[----:B------:R-:W-:Y:S05]  /*7990*/  @!P5 BRA `(.L_x_1837) ;  /* 0x000000000004d947 */ /* 0x000fea0003800000 */
[----:B------:R-:W-:Y:S01]  /*79a0*/  BPT.TRAP 0x1 ;  /* 0x000000040000795c */ /* 0x000fe20000300000 */
.L_x_1837:
[----:B------:R-:W-:Y:S05]  /*79b0*/  BSYNC B0 ;  /* 0x0000000000007941 */ /* 0x000fea0003800000 */
.L_x_1836:
[----:B------:R-:W0:Y:S01]  /*79c0*/  SYNCS.PHASECHK.TRANS64.TRYWAIT P4, [R76+URZ+0x284b0], R77 ;  /* 0x0284b04d4c0075a7 */ /* 0x000e22000808017f */
[----:B------:R-:W-:Y:S04]  /*79d0*/  BSSY B0, `(.L_x_1838) ;  /* 0x0000002000007945 */ /* 0x000fe80003800000 */
[----:B0-----:R-:W-:Y:S05]  /*79e0*/  @!P4 BRA `(.L_x_1839) ;  /* 0x000002400038c947 */ /* 0x001fea0003800000 */
.L_x_2211:
[----:B------:R-:W-:Y:S05]  /*79f0*/  BSYNC B0 ;  /* 0x0000000000007941 */ /* 0x000fea0003800000 */
.L_x_1838:
[----:B------:R-:W-:Y:S01]  /*7a00*/  ULDC.64 UR4, c[0x0][0x328] ;  /* 0x0000ca0000047ab9 */ /* 0x000fe20000000a00 */
[----:B------:R-:W-:Y:S01]  /*7a10*/  ULDC.64 UR6, c[0x0][0x318] ;  /* 0x0000c60000067ab9 */ /* 0x000fe20000000a00 */
[----:B------:R-:W-:Y:S01]  /*7a20*/  IMAD R73, R73, UR4, RZ ;  /* 0x0000000449497c24 */ /* 0x000fe2000f8e02ff */
[----:B------:R-:W-:Y:S01]  /*7a30*/  BSSY B0, `(.L_x_1840) ;  /* 0x000001e000007945 */ /* 0x000fe20003800000 */
[----:B---3--:R-:W-:-:S04]  /*7a40*/  IMAD.WIDE.U32 R4, R72, UR4, RZ ;  /* 0x0000000448047c25 */ /* 0x008fc8000f8e00ff */
[----:B------:R-:W-:Y:S01]  /*7a50*/  IMAD R73, R72, UR5, R73 ;  /* 0x0000000548497c24 */ /* 0x000fe2000f8e0249 */
[----:B------:R-:W-:Y:S01]  /*7a60*/  ULDC.64 UR4, c[0x0][0x338] ;  /* 0x0000ce0000047ab9 */ /* 0x000fe20000000a00 */
[----:B------:R-:W-:Y:S02]  /*7a70*/  IMAD.IADD R75, R75, 0x1, -R187 ;  /* 0x000000014b4b7824 */ /* 0x000fe400078e0abb */
[----:B------:R-:W-:Y:S02]  /*7a80*/  IMAD R74, R74, UR4, RZ ;  /* 0x000000044a4a7c24 */ /* 0x000fe4000f8e02ff */
[----:B------:R-:W-:Y:S02]  /*7a90*/  IMAD.IADD R5, R5, 0x1, R73 ;  /* 0x0000000105057824 */ /* 0x000fe400078e0249 */
[C---:B------:R-:W-:Y:S02]  /*7aa0*/  IMAD R7, R71.reuse, UR5, R74 ;  /* 0x0000000547077c24 */ /* 0x040fe4000f8e024a */
[----:B------:R-:W-:Y:S01]  /*7ab0*/  IMAD.WIDE.U32 R4, R71, UR4, R4 ;  /* 0x0000000447047c25 */ /* 0x000fe2000f8e0004 */
[----:B------:R-:W-:-:S03]  /*7ac0*/  ULDC.64 UR4, c[0x0][0x330] ;  /* 0x0000cc0000047ab9 */ /* 0x000fc60000000a00 */
[----:B------:R-:W-:Y:S02]  /*7ad0*/  IMAD.IADD R5, R5, 0x1, R7 ;  /* 0x0000000105057824 */ /* 0x000fe400078e0207 */
[----:B------:R-:W-:-:S04]  /*7ae0*/  IMAD.WIDE.U32 R4, R188, UR4, R4 ;  /* 0x00000004bc047c25 */ /* 0x000fc8000f8e0004 */
[----:B------:R-:W-:Y:S01]  /*7af0*/  IMAD R5, R188, UR5, R5 ;  /* 0x00000005bc057c24 */ /* 0x000fe2000f8e0205 */
[----:B------:R-:W-:-:S04]  /*7b00*/  IADD3 R12, P4, R4, UR6, RZ ;  /* 0x00000006040c7c10 */ /* 0x000fc8000ff9e0ff */
[----:B------:R-:W-:Y:S01]  /*7b10*/  IADD3.X R13, R5, UR7, RZ, P4, !PT ;  /* 0x00000007050d7c10 */ /* 0x000fe2000a7fe4ff */
[----:B------:R3:W4:Y:S01]  /*7b20*/  SHFL.IDX PT, R9, R12, RZ, 0x181f ;  /* 0x00181fff0c097589 */ /* 0x00072200000e0000 */
[----:B------:R-:W-:-:S03]  /*7b30*/  ISETP.GE.AND P4, PT, R75, 0x1, PT ;  /* 0x000000014b00780c */ /* 0x000fc60003f86270 */
[----:B------:R3:W0:Y:S10]  /*7b40*/  SHFL.IDX PT, R4, R13, RZ, 0x181f ;  /* 0x00181fff0d047589 */ /* 0x00063400000e0000 */
[----:B---3--:R-:W-:Y:S05]  /*7b50*/  @!P4 BRA `(.L_x_1841) ;  /* 0x00000000002cc947 */ /* 0x008fea0003800000 */
[----:B------:R-:W-:Y:S02]  /*7b60*/  ULDC UR4, c[0x0][0x2f4] ;  /* 0x0000bd0000047ab9 */ /* 0x000fe40000000800 */
[----:B------:R-:W-:-:S13]  /*7b70*/  ISETP.GE.AND P4, PT, R16, UR4, PT ;  /* 0x0000000410007c0c */ /* 0x000fda000bf86270 */
[----:B----4-:R-:W-:-:S05]  /*7b80*/  @!P4 IADD3 R10, P5, R16, R9, RZ ;  /* 0x00000009100ac210 */ /* 0x010fca0007fbe0ff */
[----:B0-----:R-:W-:Y:S01]  /*7b90*/  @!P4 IMAD.X R11, R4, 0x1, R17, P5 ;  /* 0x00000001040bc824 */ /* 0x001fe200028e0611 */
[----:B------:R-:W-:-:S13]  /*7ba0*/  ISETP.GE.AND P5, PT, R184, UR4, PT ;  /* 0x00000004b8007c0c */ /* 0x000fda000bfa6270 */
[----:B------:R-:W-:-:S05]  /*7bb0*/  @!P5 IADD3 R8, P6, R184, R9, RZ ;  /* 0x00000009b808d210 */ /* 0x000fca0007fde0ff */
[----:B------:R-:W-:Y:S02]  /*7bc0*/  @!P5 IMAD.X R9, R4, 0x1, R193, P6 ;  /* 0x000000010409d824 */ /* 0x000fe400030e06c1 */
[----:B------:R-:W0:Y:S04]  /*7bd0*/  @!P4 LDS.128 R4, [R70+0x10000] ;  /* 0x010000004604c984 */ /* 0x000e280000000c00 */
[----:B0-----:R-:W-:Y:S04]  /*7be0*/  @!P4 ST.E.128 desc[UR36][R10.64], R4 ;  /* 0x000000040a00c985 */ /* 0x001fe8000c101d24 */
[----:B------:R-:W0:Y:S04]  /*7bf0*/  @!P5 LDS.128 R4, [R70+0x12000] ;  /* 0x012000004604d984 */ /* 0x000e280000000c00 */
[----:B0-----:R3:W-:Y:S02]  /*7c00*/  @!P5 ST.E.128 desc[UR36][R8.64], R4 ;  /* 0x000000040800d985 */ /* 0x0017e4000c101d24 */
.L_x_1841:
[----:B------:R-:W-:Y:S05]  /*7c10*/  BSYNC B0 ;  /* 0x0000000000007941 */ /* 0x000fea0003800000 */
.L_x_1840:
[----:B------:R-:W-:Y:S01]  /*7c20*/  ISETP.GE.AND P4, PT, R75, 0x21, PT ;  /* 0x000000214b00780c */ /* 0x000fe20003f86270 */
[----:B------:R-:W0:Y:S01]  /*7c30*/  SHFL.IDX PT, R13, R13, 0x1, 0x181f ;  /* 0x00381f000d0d7f89 */ /* 0x000e2200000e0000 */
[----:B------:R-:W-:Y:S03]  /*7c40*/  BSSY B0, `(.L_x_1842) ;  /* 0x000000e000007945 */ /* 0x000fe60003800000 */
[----:B---34-:R3:W4:Y:S08]  /*7c50*/  SHFL.IDX PT, R9, R12, 0x1, 0x181f ;  /* 0x00381f000c097f89 */ /* 0x01873000000e0000 */
[----:B---3--:R-:W-:Y:S05]  /*7c60*/  @!P4 BRA `(.L_x_1843) ;  /* 0x00000000002cc947 */ /* 0x008fea0003800000 */
[----:B------:R-:W-:Y:S02]  /*7c70*/  ULDC UR4, c[0x0][0x2f4] ;  /* 0x0000bd0000047ab9 */ /* 0x000fe40000000800 */
[----:B------:R-:W-:-:S13]  /*7c80*/  ISETP.GE.AND P4, PT, R16, UR4, PT ;  /* 0x0000000410007c0c */ /* 0x000fda000bf86270 */
[----:B0-----:R-:W0:Y:S01]  /*7c90*/  @!P4 LDS.128 R4, [R70+0x11000] ;  /* 0x011000004604c984 */ /* 0x001e220000000c00 */
[----:B----4-:R-:W-:-:S05]  /*7ca0*/  @!P4 IADD3 R10, P5, R16, R9, RZ ;  /* 0x00000009100ac210 */ /* 0x010fca0007fbe0ff */
[----:B------:R-:W-:Y:S01]  /*7cb0*/  @!P4 IMAD.X R11, R13, 0x1, R17, P5 ;  /* 0x000000010d0bc824 */ /* 0x000fe200028e0611 */
[----:B------:R-:W-:-:S13]  /*7cc0*/  ISETP.GE.AND P5, PT, R184, UR4, PT ;  /* 0x00000004b8007c0c */ /* 0x000fda000bfa6270 */
[----:B------:R-:W-:-:S05]  /*7cd0*/  @!P5 IADD3 R8, P6, R184, R9, RZ ;  /* 0x00000009b808d210 */ /* 0x000fca0007fde0ff */
[----:B------:R-:W-:Y:S01]  /*7ce0*/  @!P5 IMAD.X R9, R13, 0x1, R193, P6 ;  /* 0x000000010d09d824 */ /* 0x000fe200030e06c1 */
[----:B0-----:R-:W-:Y:S04]  /*7cf0*/  @!P4 ST.E.128 desc[UR36][R10.64], R4 ;  /* 0x000000040a00c985 */ /* 0x001fe8000c101d24 */
[----:B------:R-:W0:Y:S04]  /*7d00*/  @!P5 LDS.128 R4, [R70+0x13000] ;  /* 0x013000004604d984 */ /* 0x000e280000000c00 */
[----:B0-----:R3:W-:Y:S02]  /*7d10*/  @!P5 ST.E.128 desc[UR36][R8.64], R4 ;  /* 0x000000040800d985 */ /* 0x0017e4000c101d24 */
.L_x_1843:
[----:B------:R-:W-:Y:S05]  /*7d20*/  BSYNC B0 ;  /* 0x0000000000007941 */ /* 0x000fea0003800000 */
.L_x_1842:
[----:B------:R-:W-:Y:S01]  /*7d30*/  @!PT LDS RZ, [RZ] ;  /* 0x00000000fffff984 */ /* 0x000fe20000000800 */
[----:B------:R-:W-:Y:S01]  /*7d40*/  @!PT LDS RZ, [RZ] ;  /* 0x00000000fffff984 */ /* 0x000fe20000000800 */
[----:B------:R-:W-:Y:S01]  /*7d50*/  @!PT LDS RZ, [RZ] ;  /* 0x00000000fffff984 */ /* 0x000fe20000000800 */
[----:B------:R-:W-:Y:S01]  /*7d60*/  @!PT LDS RZ, [RZ] ;  /* 0x00000000fffff984 */ /* 0x000fe20000000800 */
[----:B------:R5:W-:Y:S06]  /*7d70*/  MEMBAR.ALL.CTA ;  /* 0x0000000000007992 */ /* 0x000bec0000008000 */
[----:B-----5:R-:W5:Y:S01]  /*7d80*/  FENCE.VIEW.ASYNC.S ;  /* 0x00000000000073c6 */ /* 0x020f620000000000 */
[----:B01----:R-:W-:Y:S01]  /*7d90*/  @!P3 VIADD R76, R76, 0x284c0 ;  /* 0x000284c04c4cb836 */ /* 0x003fe20000000000 */
[----:B-----5:R0:W-:Y:S01]  /*7da0*/  BAR.SYNC.DEFER_BLOCKING R56, 0x80 ;  /* 0x000200380000751d */ /* 0x0201e20000010000 */
[----:B------:R-:W-:Y:S01]  /*7db0*/  ISETP.NE.AND P4, PT, R67, RZ, PT ;  /* 0x000000ff4300720c */ /* 0x000fe20003f85270 */
[----:B------:R-:W-:-:S02]  /*7dc0*/  VIADD R185, R185, 0x1 ;  /* 0x00000001b9b97836 */ /* 0x000fc40000000000 */
[----:B------:R-:W-:-:S04]  /*7dd0*/  @!P3 PRMT R76, RZ, 0x654, R76 ;  /* 0x00000654ff4cb816 */ /* 0x000fc8000000004c */
[----:B------:R0:W-:Y:S01]  /*7de0*/  @!P3 SYNCS.ARRIVE.TRANS64.RED.A1T0 RZ, [R76+URZ], RZ ;  /* 0x000000ff4cffb9a7 */ /* 0x0001e2000810043f */
[----:B------:R-:W-:-:S04]  /*7df0*/  ISETP.NE.AND P3, PT, R185, 0x2, PT ;  /* 0x00000002b900780c */ /* 0x000fc80003f65270 */
[----:B---3--:R-:W-:Y:S02]  /*7e00*/  SEL R5, RZ, 0x1, P3 ;  /* 0x00000001ff057807 */ /* 0x008fe40001800000 */
[----:B------:R-:W-:Y:S02]  /*7e10*/  SEL R185, R185, RZ, P3 ;  /* 0x000000ffb9b97207 */ /* 0x000fe40001800000 */
[----:B------:R-:W-:Y:S01]  /*7e20*/  LOP3.LUT R200, R200, R5, RZ, 0x3c, !PT ;  /* 0x00000005c8c87212 */ /* 0x000fe200078e3cff */
[----:B0-----:R-:W-:Y:S06]  /*7e30*/  @P4 BRA `(.L_x_1844) ;  /* 0xffffffac001c4947 */ /* 0x001fec000383ffff */
[----:B------:R-:W0:Y:S01]  /*7e40*/  S2R R4, SR_TID.X ;  /* 0x0000000000047919 */ /* 0x000e220000002100 */
[----:B------:R-:W-:Y:S02]  /*7e50*/  PLOP3.LUT P0, PT, PT, PT, PT, 0x8, 0x0 ;  /* 0x000000000000781c */ /* 0x000fe40003f0e170 */
[----:B0-----:R-:W-:-:S04]  /*7e60*/  SHF.R.U32.HI R4, RZ, 0x7, R4 ;  /* 0x00000007ff047819 */ /* 0x001fc80000011604 */
[----:B------:R-:W-:-:S13]  /*7e70*/  ISETP.NE.AND P4, PT, R4, 0x1, PT ;  /* 0x000000010400780c */ /* 0x000fda0003f85270 */
[----:B------:R-:W-:Y:S06]  /*7e80*/  @!P4 BAR.ARV 0x9, 0x100 ;  /* 0x024400000000cb1d */ /* 0x000fec0000002000 */
.L_x_1786:
[----:B------:R-:W-:Y:S05]  /*7e90*/  @P0 BRA `(.L_x_1845) ;  /* 0x00000000000c0947 */ /* 0x000fea0003800000 */
[----:B------:R-:W0:Y:S01]  /*7ea0*/  FENCE.VIEW.ASYNC.G ;  /* 0x00000000000073c6 */ /* 0x000e220000000100 */
[----:B------:R-:W-:Y:S05]  /*7eb0*/  WARPSYNC.ALL ;  /* 0x0000000000007948 */ /* 0x000fea0003800000 */
[----:B0-----:R-:W-:Y:S06]  /*7ec0*/  BAR.ARV 0xc, 0x180 ;  /* 0x0306000000007b1d */ /* 0x001fec0000002000 */
.L_x_1845:
[----:B------:R-:W-:Y:S01]  /*7ed0*/  ULDC.64 UR6, c[0x0][0x998] ;  /* 0x0002660000067ab9 */ /* 0x000fe20000000a00 */
[----:B------:R-:W-:Y:S01]  /*7ee0*/  ULDC.64 UR4, c[0x0][0x990] ;  /* 0x0002640000047ab9 */ /* 0x000fe20000000a00 */
[----:B------:R-:W-:Y:S02]  /*7ef0*/  ISETP.NE.U32.AND P1, PT, RZ, UR6, PT ;  /* 0x00000006ff007c0c */ /* 0x000fe4000bf25070 */
[----:B------:R-:W-:Y:S02]  /*7f00*/  ISETP.NE.U32.AND P0, PT, RZ, UR4, PT ;  /* 0x00000004ff007c0c */ /* 0x000fe4000bf05070 */
[----:B------:R-:W-:Y:S02]  /*7f10*/  ISETP.NE.AND.EX P1, PT, RZ, UR7, PT, P1 ;  /* 0x00000007ff007c0c */ /* 0x000fe4000bf25310 */
[----:B------:R-:W-:-:S11]  /*7f20*/  ISETP.NE.AND.EX P0, PT, RZ, UR5, PT, P0 ;  /* 0x00000005ff007c0c */ /* 0x000fd6000bf05300 */
[----:B------:R-:W0:Y:S01]  /*7f30*/  @P1 LDC.64 R6, c[0x0][0x9b8] ;  /* 0x00026e00ff061b82 */ /* 0x000e220000000a00 */
[--C-:B------:R-:W-:Y:S02]  /*7f40*/  @P1 SHF.R.S32.HI R13, RZ, 0x1f, R207.reuse ;  /* 0x0000001fff0d1819 */ /* 0x100fe400000114cf */
[----:B------:R-:W-:-:S05]  /*7f50*/  @P0 SHF.R.S32.HI R11, RZ, 0x1f, R207 ;  /* 0x0000001fff0b0819 */ /* 0x000fca00000114cf */
[----:B----4-:R-:W1:Y:S08]  /*7f60*/  @P0 LDC.64 R8, c[0x0][0x9a8] ;  /* 0x00026a00ff080b82 */ /* 0x010e700000000a00 */
[----:B------:R-:W3:Y:S08]  /*7f70*/  @P1 LDC.64 R4, c[0x0][0x9c0] ;  /* 0x00027000ff041b82 */ /* 0x000ef00000000a00 */
[----:B------:R-:W4:Y:S01]  /*7f80*/  @P0 LDC.64 R2, c[0x0][0x9b0] ;  /* 0x00026c00ff020b82 */ /* 0x000f220000000a00 */
[----:B0-----:R-:W-:-:S04]  /*7f90*/  @P1 IMAD R10, R13, R6, RZ ;  /* 0x000000060d0a1224 */ /* 0x001fc800078e02ff */
[C---:B------:R-:W-:Y:S02]  /*7fa0*/  @P1 IMAD R13, R207.reuse, R7, R10 ;  /* 0x00000007cf0d1224 */ /* 0x040fe400078e020a */
[----:B------:R-:W-:-:S04]  /*7fb0*/  @P1 IMAD.WIDE.U32 R6, R207, R6, RZ ;  /* 0x00000006cf061225 */ /* 0x000fc800078e00ff */
[-C--:B-1----:R-:W-:Y:S02]  /*7fc0*/  @P0 IMAD R0, R11, R8.reuse, RZ ;  /* 0x000000080b000224 */ /* 0x082fe400078e02ff */
[----:B------:R-:W-:Y:S02]  /*7fd0*/  @P1 IMAD.IADD R7, R7, 0x1, R13 ;  /* 0x0000000107071824 */ /* 0x000fe400078e020d */
[C---:B------:R-:W-:Y:S02]  /*7fe0*/  @P0 IMAD R11, R207.reuse, R9, R0 ;  /* 0x00000009cf0b0224 */ /* 0x040fe400078e0200 */
[----:B------:R-:W-:-:S04]  /*7ff0*/  @P0 IMAD.WIDE.U32 R8, R207, R8, RZ ;  /* 0x00000008cf080225 */ /* 0x000fc800078e00ff */
[----:B------:R-:W-:Y:S02]  /*8000*/  @P0 IMAD.IADD R9, R9, 0x1, R11 ;  /* 0x0000000109090824 */ /* 0x000fe400078e020b */
[----:B---3--:R-:W-:-:S04]  /*8010*/  @P1 IMAD.WIDE.U32 R6, R188, R4, R6 ;  /* 0x00000004bc061225 */ /* 0x008fc800078e0006 */
[----:B----4-:R-:W-:Y:S01]  /*8020*/  @P0 IMAD.WIDE.U32 R8, R188, R2, R8 ;  /* 0x00000002bc080225 */ /* 0x010fe200078e0008 */
[----:B------:R-:W-:-:S03]  /*8030*/  @P1 LEA R2, P3, R6, UR6, 0x2 ;  /* 0x0000000606021c11 */ /* 0x000fc6000f8610ff */
[----:B------:R-:W-:Y:S01]  /*8040*/  @P1 IMAD R5, R188, R5, R7 ;  /* 0x00000005bc051224 */ /* 0x000fe200078e0207 */
[----:B------:R-:W-:Y:S01]  /*8050*/  @P0 LEA R4, P2, R8, UR4, 0x2 ;  /* 0x0000000408040c11 */ /* 0x000fe2000f8410ff */
[----:B------:R-:W-:Y:S01]  /*8060*/  @P0 IMAD R7, R188, R3, R9 ;  /* 0x00000003bc070224 */ /* 0x000fe200078e0209 */
[----:B------:R-:W-:Y:S01]  /*8070*/  ULDC UR4, c[0x0][0x988] ;  /* 0x0002620000047ab9 */ /* 0x000fe20000000800 */
[----:B------:R-:W-:Y:S01]  /*8080*/  IMAD.MOV.U32 R0, RZ, RZ, 0x3f800000 ;  /* 0x3f800000ff007424 */ /* 0x000fe200078e00ff */
[----:B------:R-:W-:Y:S02]  /*8090*/  @P1 LEA.HI.X R3, R6, UR7, R5, 0x2, P3 ;  /* 0x0000000706031c11 */ /* 0x000fe400098f1405 */
[----:B------:R-:W-:Y:S01]  /*80a0*/  @P0 LEA.HI.X R5, R8, UR5, R7, 0x2, P2 ;  /* 0x0000000508050c11 */ /* 0x000fe200090f1407 */
[----:B------:R-:W-:Y:S01]  /*80b0*/  IMAD.MOV.U32 R7, RZ, RZ, 0x3f800000 ;  /* 0x3f800000ff077424 */ /* 0x000fe200078e00ff */
[----:B------:R-:W0:Y:S01]  /*80c0*/  LDC R6, c[0x0][0x448] ;  /* 0x00011200ff067b82 */ /* 0x000e220000000800 */
[----:B------:R1:W3:Y:S04]  /*80d0*/  @P1 LDG.E R0, desc[UR36][R2.64] ;  /* 0x0000002402001981 */ /* 0x0002e8000c1e1900 */
[----:B------:R-:W3:Y:S03]  /*80e0*/  @P0 LDG.E R7, desc[UR36][R4.64] ;  /* 0x0000002404070981 */ /* 0x000ee6000c1e1900 */
[----:B-1----:R-:W1:Y:S01]  /*80f0*/  LDC.64 R2, c[0x0][0x9e0] ;  /* 0x00027800ff027b82 */ /* 0x002e620000000a00 */
[----:B0-----:R-:W-:Y:S01]  /*8100*/  ISETP.NE.AND P1, PT, R6, 0x1, PT ;  /* 0x000000010600780c */ /* 0x001fe20003f25270 */
[----:B------:R-:W-:Y:S01]  /*8110*/  VIADD R6, R201, 0x7f ;  /* 0x0000007fc9067836 */ /* 0x000fe20000000000 */
[----:B-1----:R-:W-:-:S11]  /*8120*/  ISETP.GE.AND P2, PT, R3, 0x1, PT ;  /* 0x000000010300780c */ /* 0x002fd60003f46270 */
[----:B------:R-:W0:Y:S08]  /*8130*/  @P1 LDC R9, c[0x0][0x44c] ;  /* 0x00011300ff091b82 */ /* 0x000e300000000800 */
[----:B------:R-:W1:Y:S01]  /*8140*/  @P1 LDC R8, c[0x0][0x450] ;  /* 0x00011400ff081b82 */ /* 0x000e620000000800 */
[----:B0-----:R-:W-:-:S05]  /*8150*/  @P1 IMAD.HI.U32 R9, R6, R9, RZ ;  /* 0x0000000906091227 */ /* 0x001fca00078e00ff */
[----:B-1----:R-:W-:Y:S02]  /*8160*/  @P1 SHF.R.U32.HI R6, RZ, R8, R9 ;  /* 0x00000008ff061219 */ /* 0x002fe40000011609 */
[----:B------:R-:W-:-:S05]  /*8170*/  IADD3 R9, R192, 0x1, -R189 ;  /* 0x00000001c0097810 */ /* 0x000fca0007ffe8bd */
[----:B------:R-:W-:-:S04]  /*8180*/  IMAD.IADD R9, R9, 0x1, R6 ;  /* 0x0000000109097824 */ /* 0x000fc800078e0206 */
[----:B------:R-:W-:Y:S02]  /*8190*/  IMAD.IADD R6, R9, 0x1, R2 ;  /* 0x0000000109067824 */ /* 0x000fe400078e0202 */
[----:B---3--:R-:W-:-:S04]  /*81a0*/  FMUL.FTZ R0, R7, R0 ;  /* 0x0000000007007220 */ /* 0x008fc80000410000 */
[----:B------:R-:W-:Y:S01]  /*81b0*/  FMUL.FTZ R2, R0, UR4 ;  /* 0x0000000400027c20 */ /* 0x000fe20008410000 */
        /* <DEDUP_REMOVED lines=12> */
.L_x_1848:
[----:B------:R-:W-:-:S13]  /*8280*/  ISETP.NE.AND P0, PT, R3, 0x1, PT ;  /* 0x000000010300780c */ /* 0x000fda0003f05270 */
[----:B------:R-:W0:Y:S02]  /*8290*/  @P0 LDC.64 R4, c[0x0][0x9e8] ;  /* 0x00027a00ff040b82 */ /* 0x000e240000000a00 */
[----:B0-----:R-:W-:-:S05]  /*82a0*/  @P0 IMAD.HI.U32 R4, R0, R4, RZ ;  /* 0x0000000400040227 */ /* 0x001fca00078e00ff */
[----:B------:R-:W-:-:S07]  /*82b0*/  @P0 SHF.R.U32.HI R0, RZ, R5, R4 ;  /* 0x00000005ff000219 */ /* 0x000fce0000011604 */
.L_x_1849:
[----:B------:R-:W-:Y:S05]  /*82c0*/  BSYNC B0 ;  /* 0x0000000000007941 */ /* 0x000fea0003800000 */
.L_x_1847:
[----:B------:R-:W-:-:S05]  /*82d0*/  IMAD R5, R0, R3, R3 ;  /* 0x0000000300057224 */ /* 0x000fca00078e0203 */
[----:B------:R-:W-:-:S07]  /*82e0*/  VIMNMX R6, R6, R5, PT ;  /* 0x0000000506067248 */ /* 0x000fce0003fe0100 */
.L_x_1846:
[----:B------:R-:W0:Y:S01]  /*82f0*/  @P1 LDC R0, c[0x0][0x44c] ;  /* 0x00011300ff001b82 */ /* 0x000e220000000800 */
[----:B------:R-:W-:Y:S01]  /*8300*/  IADD3 R6, R6, 0x3f, RZ ;  /* 0x0000003f06067810 */ /* 0x000fe20007ffe0ff */
[----:B------:R-:W-:-:S03]  /*8310*/  ULDC UR4, c[0x0][0x9dc] ;  /* 0x0002770000047ab9 */ /* 0x000fc60000000800 */
[----:B------:R-:W-:-:S03]  /*8320*/  SHF.R.S32.HI R5, RZ, 0x1f, R6 ;  /* 0x0000001fff057819 */ /* 0x000fc60000011406 */
[----:B------:R-:W1:Y:S01]  /*8330*/  @P1 LDC R7, c[0x0][0x450] ;  /* 0x00011400ff071b82 */ /* 0x000e620000000800 */
[----:B------:R-:W-:-:S04]  /*8340*/  LEA.HI R5, R5, R6, RZ, 0x6 ;  /* 0x0000000605057211 */ /* 0x000fc800078f30ff */
[----:B------:R-:W-:-:S04]  /*8350*/  SHF.R.S32.HI R5, RZ, 0x6, R5 ;  /* 0x00000006ff057819 */ /* 0x000fc80000011405 */
[----:B------:R-:W-:Y:S01]  /*8360*/  VIMNMX R42, R42, R5, PT ;  /* 0x000000052a2a7248 */ /* 0x000fe20003fe0100 */
[----:B0-----:R-:W-:-:S04]  /*8370*/  @P1 IMAD.HI.U32 R4, R201, R0, RZ ;  /* 0x00000000c9041227 */ /* 0x001fc800078e00ff */
[----:B------:R-:W-:Y:S01]  /*8380*/  IMAD.MOV.U32 R0, RZ, RZ, R201 ;  /* 0x000000ffff007224 */ /* 0x000fe200078e00c9 */
        /* <DEDUP_REMOVED lines=14> */
.L_x_1852:
[----:B------:R-:W-:-:S13]  /*8470*/  ISETP.NE.AND P0, PT, R3, 0x1, PT ;  /* 0x000000010300780c */ /* 0x000fda0003f05270 */
[----:B------:R-:W0:Y:S02]  /*8480*/  @P0 LDC.64 R4, c[0x0][0x9e8] ;  /* 0x00027a00ff040b82 */ /* 0x000e240000000a00 */
[----:B0-----:R-:W-:-:S05]  /*8490*/  @P0 IMAD.HI.U32 R4, R0, R4, RZ ;  /* 0x0000000400040227 */ /* 0x001fca00078e00ff */
[----:B------:R-:W-:-:S07]  /*84a0*/  @P0 SHF.R.U32.HI R0, RZ, R5, R4 ;  /* 0x00000005ff000219 */ /* 0x000fce0000011604 */
.L_x_1853:
[----:B------:R-:W-:Y:S05]  /*84b0*/  BSYNC B0 ;  /* 0x0000000000007941 */ /* 0x000fea0003800000 */
.L_x_1851:
[----:B------:R-:W-:-:S05]  /*84c0*/  IMAD R3, R0, R3, RZ ;  /* 0x0000000300037224 */ /* 0x000fca00078e02ff */
[----:B------:R-:W-:-:S07]  /*84d0*/  VIMNMX R6, R6, R3, !PT ;  /* 0x0000000306067248 */ /* 0x000fce0007fe0100 */
.L_x_1850:
[----:B------:R-:W-:Y:S01]  /*84e0*/  SHF.R.S32.HI R3, RZ, 0x1f, R6 ;  /* 0x0000001fff037819 */ /* 0x000fe20000011406 */
[----:B------:R-:W-:Y:S03]  /*84f0*/  BSSY B0, `(.L_x_1854) ;  /* 0x0000026000007945 */ /* 0x000fe60003800000 */
[----:B------:R-:W-:-:S04]  /*8500*/  LEA.HI R3, R3, R6, RZ, 0x6 ;  /* 0x0000000603037211 */ /* 0x000fc800078f30ff */
        /* <DEDUP_REMOVED lines=23> */
[----:B------:R-:W-:-:S04]  /*8680*/  IMAD.HI.U32 R5, R5, R7, R4 ;  /* 0x0000000705057227 */ /* 0x000fc800078e0004 */
        /* <DEDUP_REMOVED lines=9> */
[----:B------:R-:W-:-:S04]  /*8720*/  IMAD.MOV.U32 R3, RZ, RZ, R5 ;  /* 0x000000ffff037224 */ /* 0x000fc800078e0005 */
[----:B------:R-:W-:Y:S01]  /*8730*/  @!P2 IMAD.MOV R3, RZ, RZ, -R3 ;  /* 0x000000ffff03a224 */ /* 0x000fe200078e0a03 */
[----:B------:R-:W-:-:S07]  /*8740*/  @!P1 LOP3.LUT R3, RZ, R11, RZ, 0x33, !PT ;  /* 0x0000000bff039212 */ /* 0x000fce00078e33ff */
.L_x_1855:
[----:B------:R-:W-:Y:S05]  /*8750*/  BSYNC B0 ;  /* 0x0000000000007941 */ /* 0x000fea0003800000 */
.L_x_1854:
[-C--:B------:R-:W-:Y:S01]  /*8760*/  IMAD R204, R220, R3.reuse, R9 ;  /* 0x00000003dccc7224 */ /* 0x080fe200078e0209 */
[----:B------:R-:W-:Y:S02]  /*8770*/  PLOP3.LUT P0, PT, PT, PT, PT, 0x80, 0x0 ;  /* 0x000000000000781c */ /* 0x000fe40003f0f070 */
[----:B------:R-:W-:Y:S02]  /*8780*/  CS2R R28, SRZ ;  /* 0x00000000001c7805 */ /* 0x000fe4000001ff00 */
[----:B------:R-:W-:Y:S01]  /*8790*/  CS2R R162, SRZ ;  /* 0x0000000000a27805 */ /* 0x000fe2000001ff00 */
[----:B------:R-:W-:Y:S01]  /*87a0*/  IMAD.MOV.U32 R164, RZ, RZ, RZ ;  /* 0x000000ffffa47224 */ /* 0x000fe200078e00ff */
[----:B------:R-:W-:Y:S01]  /*87b0*/  VIADDMNMX R160, R204, R3, R42, PT ;  /* 0x00000003cca07246 */ /* 0x000fe2000380012a */
[----:B------:R-:W-:Y:S01]  /*87c0*/  IMAD.MOV.U32 R5, RZ, RZ, RZ ;  /* 0x000000ffff057224 */ /* 0x000fe200078e00ff */
[----:B------:R-:W-:Y:S02]  /*87d0*/  CS2R R146, SRZ ;  /* 0x0000000000927805 */ /* 0x000fe4000001ff00 */
[----:B------:R-:W-:-:S02]  /*87e0*/  CS2R R64, SRZ ;  /* 0x0000000000407805 */ /* 0x000fc4000001ff00 */
[----:B------:R-:W-:Y:S01]  /*87f0*/  ISETP.GT.AND P1, PT, R160, R204, PT ;  /* 0x000000cca000720c */ /* 0x000fe20003f24270 */
[----:B------:R-:W-:Y:S01]  /*8800*/  IMAD.MOV.U32 R0, RZ, RZ, RZ ;  /* 0x000000ffff007224 */ /* 0x000fe200078e00ff */
        /* <DEDUP_REMOVED lines=26> */
[----:B--2---:R-:W-:Y:S02]  /*89b0*/  CS2R R80, SRZ ;  /* 0x0000000000507805 */ /* 0x004fe4000001ff00 */
        /* <DEDUP_REMOVED lines=33> */
[----:B------:R-:W-:Y:S06]  /*8bd0*/  @!P1 BRA `(.L_x_1856) ;  /* 0x0000012c00f89947 */ /* 0x000fec0003800000 */
        /* <DEDUP_REMOVED lines=8> */
.L_x_2214:
[----:B------:R-:W2:Y:S02]  /*8c60*/  LDL R0, [R1+0x8c] ;  /* 0x00008c0001007983 */ /* 0x000ea40000100800 */
[----:B--2---:R-:W-:Y:S02]  /*8c70*/  R2UR UR4, R0 ;  /* 0x00000000000472ca */ /* 0x004fe400000e0000 */
[----:B-1----:R-:W-:-:S04]  /*8c80*/  LEA.HI R0, R14, R14, RZ, 0x1 ;  /* 0x0000000e0e007211 */ /* 0x002fc800078f08ff */
[----:B------:R-:W-:-:S05]  /*8c90*/  LOP3.LUT R3, R0, 0x1e, RZ, 0xc0, !PT ;  /* 0x0000001e00037812 */ /* 0x000fca00078ec0ff */
[----:B------:R-:W-:Y:S02]  /*8ca0*/  IMAD.IADD R3, R14, 0x1, -R3 ;  /* 0x000000010e037824 */ /* 0x000fe400078e0a03 */
[----:B------:R-:W-:-:S03]  /*8cb0*/  ULOP3.LUT UP0, URZ, UR4, 0x1bf, URZ, 0xc0, !UPT ;  /* 0x000001bf043f7892 */ /* 0x000fc6000f80c03f */
[----:B------:R-:W-:-:S03]  /*8cc0*/  LEA R3, R3, UR4, 0xd ;  /* 0x0000000403037c11 */ /* 0x000fc6000f8e68ff */
[----:B------:R-:W-:Y:S02]  /*8cd0*/  PLOP3.LUT P0, PT, PT, PT, UP0, 0x80, 0x0 ;  /* 0x000000000000781c */ /* 0x000fe40003f0f008 */
[----:B------:R-:W-:-:S04]  /*8ce0*/  SHF.R.U32.HI R3, RZ, 0x4, R3 ;  /* 0x00000004ff037819 */ /* 0x000fc80000011603 */
[----:B------:R-:W-:-:S07]  /*8cf0*/  LOP3.LUT R36, R3, 0x3fff, RZ, 0xc0, !PT ;  /* 0x00003fff03247812 */ /* 0x000fce00078ec0ff */
[----:B------:R-:W-:Y:S05]  /*8d00*/  @!P0 BRA `(.L_x_1858) ;  /* 0x0000000000408947 */ /* 0x000fea0003800000 */
[----:B------:R-:W-:Y:S01]  /*8d10*/  MOV R14, 0x0 ;  /* 0x00000000000e7802 */ /* 0x000fe20000000f00 */
[----:B------:R-:W-:Y:S01]  /*8d20*/  ULDC.64 UR4, c[0x4][0x1b0] ;  /* 0x01006c0000047ab9 */ /* 0x000fe20000000a00 */
[----:B------:R-:W-:Y:S01]  /*8d30*/  ULDC.64 UR6, c[0x4][0x1b8] ;  /* 0x01006e0000067ab9 */ /* 0x000fe20000000a00 */
[----:B------:R-:W-:Y:S01]  /*8d40*/  IMAD.U32 R4, RZ, RZ, UR4 ;  /* 0x00000004ff047e24 */ /* 0x000fe2000f8e00ff */
[----:B------:R-:W-:Y:S01]  /*8d50*/  MOV R6, UR6 ;  /* 0x0000000600067c02 */ /* 0x000fe20008000f00 */
[----:B------:R-:W-:Y:S01]  /*8d60*/  IMAD.U32 R5, RZ, RZ, UR5 ;  /* 0x00000005ff057e24 */ /* 0x000fe2000f8e00ff */
[----:B------:R-:W1:Y:S01]  /*8d70*/  LDC.64 R14, c[0x4][R14] ;  /* 0x010000000e0e7b82 */ /* 0x000e620000000a00 */
[----:B------:R-:W-:Y:S01]  /*8d80*/  ULDC.64 UR4, c[0x4][0x150] ;  /* 0x0100540000047ab9 */ /* 0x000fe20000000a00 */
[----:B------:R-:W-:Y:S02]  /*8d90*/  IMAD.U32 R7, RZ, RZ, UR7 ;  /* 0x00000007ff077e24 */ /* 0x000fe4000f8e00ff */
[----:B------:R-:W-:-:S02]  /*8da0*/  IMAD.U32 R10, RZ, RZ, UR4 ;  /* 0x00000004ff0a7e24 */ /* 0x000fc4000f8e00ff */
[----:B------:R-:W-:Y:S02]  /*8db0*/  IMAD.U32 R11, RZ, RZ, UR5 ;  /* 0x00000005ff0b7e24 */ /* 0x000fe4000f8e00ff */
[----:B------:R-:W-:Y:S02]  /*8dc0*/  IMAD.MOV.U32 R8, RZ, RZ, 0x70 ;  /* 0x00000070ff087424 */ /* 0x000fe400078e00ff */
[----:B------:R-:W-:Y:S02]  /*8dd0*/  IMAD.MOV.U32 R12, RZ, RZ, 0x1 ;  /* 0x00000001ff0c7424 */ /* 0x000fe400078e00ff */
[----:B0-----:R-:W-:-:S07]  /*8de0*/  IMAD.MOV.U32 R13, RZ, RZ, RZ ;  /* 0x000000ffff0d7224 */ /* 0x001fce00078e00ff */
[----:B------:R-:W-:-:S07]  /*8df0*/  LEPC R20, `(.L_x_1858) ;  /* 0x000000001014794e */ /* 0x000fce0000000000 */
[----:B-1---5:R-:W-:Y:S05]  /*8e00*/  CALL.ABS.NOINC R14 ;  /* 0x000000000e007343 */ /* 0x022fea0003c00000 */
.L_x_1858:
[----:B------:R-:W-:Y:S02]  /*8e10*/  ULDC UR4, c[0x0][0x3f4] ;  /* 0x0000fd0000047ab9 */ /* 0x000fe40000000800 */
[----:B------:R-:W-:-:S13]  /*8e20*/  ISETP.LT.AND P0, PT, RZ, UR4, PT ;  /* 0x00000004ff007c0c */ /* 0x000fda000bf01270 */
[----:B------:R-:W-:Y:S05]  /*8e30*/  @P0 BRA `(.L_x_1859) ;  /* 0x00000000003c0947 */ /* 0x000fea0003800000 */
[----:B------:R-:W-:-:S04]  /*8e40*/  LEA.HI R0, R217, R217, RZ, 0x1 ;  /* 0x000000d9d9007211 */ /* 0x000fc800078f08ff */
        /* <DEDUP_REMOVED lines=8> */
.L_x_1862:
[----:B--2---:R2:W3:Y:S02]  /*8ed0*/  SYNCS.PHASECHK.TRANS64.TRYWAIT P0, [R22+URZ+0x28400], R3 ;  /* 0x02840003160075a7 */ /* 0x0044e4000800017f */
[----:B---3--:R-:W-:Y:S05]  /*8ee0*/  @!P0 NANOSLEEP.SYNCS 0x989680 ;  /* 0x009896800000895d */ /* 0x008fea0003900000 */
[----:B------:R-:W3:Y:S02]  /*8ef0*/  @!P0 SYNCS.PHASECHK.TRANS64 P0, [R22+URZ+0x28400], R3 ;  /* 0x02840003160085a7 */ /* 0x000ee4000800007f */
[----:B---3--:R-:W-:Y:S05]  /*8f00*/  @!P0 BRA `(.L_x_1862) ;  /* 0xfffffffc00f08947 */ /* 0x008fea000383ffff */
.L_x_1861:
[----:B------:R-:W-:Y:S05]  /*8f10*/  BSYNC B0 ;  /* 0x0000000000007941 */ /* 0x000fea0003800000 */
.L_x_1860:
[----:B------:R-:W-:Y:S05]  /*8f20*/  BRA `(.L_x_1863) ;  /* 0x0000009400647947 */ /* 0x000fea0003800000 */
.L_x_1859:
[----:B------:R-:W2:Y:S01]  /*8f30*/  LDL R0, [R1+0x8c] ;  /* 0x00008c0001007983 */ /* 0x000ea20000100800 */
[----:B------:R-:W-:Y:S01]  /*8f40*/  ULDC.64 UR6, c[0x0][0x408] ;  /* 0x0001020000067ab9 */ /* 0x000fe20000000a00 */
[----:B--2---:R-:W-:Y:S02]  /*8f50*/  R2UR UR4, R0 ;  /* 0x00000000000472ca */ /* 0x004fe400000e0000 */
[----:B-----5:R-:W-:-:S05]  /*8f60*/  SHF.R.S32.HI R0, RZ, 0x1f, R38 ;  /* 0x0000001fff007819 */ /* 0x020fca0000011426 */
[----:B------:R-:W-:-:S04]  /*8f70*/  IMAD R5, R0, UR6, RZ ;  /* 0x0000000600057c24 */ /* 0x000fc8000f8e02ff */
[----:B------:R-:W-:Y:S02]  /*8f80*/  IMAD R5, R38, UR7, R5 ;  /* 0x0000000726057c24 */ /* 0x000fe4000f8e0205 */
[----:B------:R-:W-:-:S03]  /*8f90*/  ULOP3.LUT UP0, URZ, UR4, 0x3ff, URZ, 0xc0, !UPT ;  /* 0x000003ff043f7892 */ /* 0x000fc6000f80c03f */
[----:B------:R-:W-:Y:S02]  /*8fa0*/  ULDC.64 UR4, c[0x0][0x3f8] ;  /* 0x0000fe0000047ab9 */ /* 0x000fe40000000a00 */
[----:B------:R-:W-:Y:S01]  /*8fb0*/  IMAD R3, R0, UR4, RZ ;  /* 0x0000000400037c24 */ /* 0x000fe2000f8e02ff */
[----:B------:R-:W-:Y:S01]  /*8fc0*/  PLOP3.LUT P0, PT, PT, PT, UP0, 0x80, 0x0 ;  /* 0x000000000000781c */ /* 0x000fe20003f0f008 */
[----:B------:R-:W-:-:S04]  /*8fd0*/  IMAD.WIDE.U32 R24, R38, UR4, RZ ;  /* 0x0000000426187c25 */ /* 0x000fc8000f8e00ff */
[C---:B------:R-:W-:Y:S02]  /*8fe0*/  IMAD R3, R38.reuse, UR5, R3 ;  /* 0x0000000526037c24 */ /* 0x040fe4000f8e0203 */
[----:B------:R-:W-:-:S04]  /*8ff0*/  IMAD.WIDE.U32 R38, R38, UR6, RZ ;  /* 0x0000000626267c25 */ /* 0x000fc8000f8e00ff */
[----:B------:R-:W-:Y:S02]  /*9000*/  IMAD.IADD R27, R3, 0x1, R25 ;  /* 0x00000001031b7824 */ /* 0x000fe400078e0219 */
        /* <DEDUP_REMOVED lines=9> */
[----:B------:R-:W-:Y:S02]  /*90a0*/  IMAD.U32 R6, RZ, RZ, UR6 ;  /* 0x00000006ff067e24 */ /* 0x000fe4000f8e00ff */
[----:B------:R-:W-:-:S02]  /*90b0*/  IMAD.U32 R7, RZ, RZ, UR7 ;  /* 0x00000007ff077e24 */ /* 0x000fc4000f8e00ff */
[----:B------:R-:W-:Y:S02]  /*90c0*/  IMAD.U32 R10, RZ, RZ, UR4 ;  /* 0x00000004ff0a7e24 */ /* 0x000fe4000f8e00ff */
[----:B------:R-:W-:Y:S02]  /*90d0*/  IMAD.U32 R11, RZ, RZ, UR5 ;  /* 0x00000005ff0b7e24 */ /* 0x000fe4000f8e00ff */
[----:B------:R-:W-:Y:S02]  /*90e0*/  IMAD.MOV.U32 R8, RZ, RZ, 0x70 ;  /* 0x00000070ff087424 */ /* 0x000fe400078e00ff */
[----:B------:R-:W-:Y:S02]  /*90f0*/  IMAD.MOV.U32 R12, RZ, RZ, 0x1 ;  /* 0x00000001ff0c7424 */ /* 0x000fe400078e00ff */
[----:B0-----:R-:W-:-:S07]  /*9100*/  IMAD.MOV.U32 R13, RZ, RZ, RZ ;  /* 0x000000ffff0d7224 */ /* 0x001fce00078e00ff */
[----:B------:R-:W-:-:S07]  /*9110*/  LEPC R20, `(.L_x_1864) ;  /* 0x000000001014794e */ /* 0x000fce0000000000 */
[----:B-1----:R-:W-:Y:S05]  /*9120*/  CALL.ABS.NOINC R14 ;  /* 0x000000000e007343 */ /* 0x002fea0003c00000 */
.L_x_1864:
[----:B------:R-:W-:Y:S01]  /*9130*/  ULDC.U8 UR4, c[0x0][0x410] ;  /* 0x0001040000047ab9 */ /* 0x000fe20000000000 */
[----:B------:R-:W-:Y:S01]  /*9140*/  LEA.HI R31, R31, R26, RZ, 0x3 ;  /* 0x0000001a1f1f7211 */ /* 0x000fe200078f18ff */
[----:B------:R-:W-:Y:S01]  /*9150*/  IMAD.IADD R10, R187, 0x1, R201 ;  /* 0x00000001bb0a7824 */ /* 0x000fe200078e02c9 */
[----:B------:R-:W-:Y:S01]  /*9160*/  ISETP.NE.AND P0, PT, RZ, UR4, PT ;  /* 0x00000004ff007c0c */ /* 0x000fe2000bf05270 */
[----:B------:R-:W-:Y:S01]  /*9170*/  BSSY B0, `(.L_x_1865) ;  /* 0x000092c000007945 */ /* 0x000fe20003800000 */
[----:B------:R-:W-:-:S05]  /*9180*/  LOP3.LUT R31, R31, 0xfffffff8, RZ, 0xc0, !PT ;  /* 0xfffffff81f1f7812 */ /* 0x000fca00078ec0ff */
[----:B------:R-:W-:-:S04]  /*9190*/  IMAD.IADD R0, R26, 0x1, -R31 ;  /* 0x000000011a007824 */ /* 0x000fc800078e0a1f */
[----:B------:R-:W-:Y:S02]  /*91a0*/  IMAD R3, R0, 0x20, R10 ;  /* 0x0000002000037824 */ /* 0x000fe400078e020a */
[----:B------:R-:W-:Y:S05]  /*91b0*/  @!P0 BRA `(.L_x_1866) ;  /* 0x0000004800588947 */ /* 0x000fea0003800000 */
[----:B------:R-:W1:Y:S01]  /*91c0*/  LDC R6, c[0x0][0x448] ;  /* 0x00011200ff067b82 */ /* 0x000e620000000800 */
[----:B------:R-:W-:Y:S01]  /*91d0*/  ULDC.64 UR4, c[0x0][0x3f8] ;  /* 0x0000fe0000047ab9 */ /* 0x000fe20000000a00 */
[----:B------:R-:W-:Y:S01]  /*91e0*/  IMAD.MOV.U32 R25, RZ, RZ, R27 ;  /* 0x000000ffff197224 */ /* 0x000fe200078e001b */
[----:B------:R-:W-:Y:S01]  /*91f0*/  ULDC.64 UR6, c[0x0][0x408] ;  /* 0x0001020000067ab9 */ /* 0x000fe20000000a00 */
[----:B------:R-:W-:Y:S01]  /*9200*/  IMAD.MOV.U32 R39, RZ, RZ, R29 ;  /* 0x000000ffff277224 */ /* 0x000fe200078e001d */
[----:B------:R-:W-:Y:S01]  /*9210*/  ULDC.64 UR8, c[0x0][0x400] ;  /* 0x0001000000087ab9 */ /* 0x000fe20000000a00 */
[----:B-1----:R-:W-:-:S13]  /*9220*/  ISETP.NE.AND P0, PT, R6, 0x1, PT ;  /* 0x000000010600780c */ /* 0x002fda0003f05270 */
[----:B------:R-:W1:Y:S08]  /*9230*/  @P0 LDC R0, c[0x0][0x44c] ;  /* 0x00011300ff000b82 */ /* 0x000e700000000800 */
[----:B------:R-:W2:Y:S01]  /*9240*/  @P0 LDC R5, c[0x0][0x450] ;  /* 0x00011400ff050b82 */ /* 0x000ea20000000800 */
[----:B-1----:R-:W-:-:S05]  /*9250*/  @P0 IMAD.HI.U32 R0, R3, R0, RZ ;  /* 0x0000000003000227 */ /* 0x002fca00078e00ff */
[----:B--2---:R-:W-:-:S04]  /*9260*/  @P0 SHF.R.U32.HI R3, RZ, R5, R0 ;  /* 0x00000005ff030219 */ /* 0x004fc80000011600 */
[----:B------:R-:W-:Y:S01]  /*9270*/  SHF.R.S32.HI R0, RZ, 0x1f, R3 ;  /* 0x0000001fff007819 */ /* 0x000fe20000011403 */
[----:B------:R-:W-:-:S04]  /*9280*/  IMAD.WIDE.U32 R24, R3, UR4, R24 ;  /* 0x0000000403187c25 */ /* 0x000fc8000f8e0018 */
[----:B------:R-:W-:Y:S02]  /*9290*/  IMAD R4, R0, UR4, RZ ;  /* 0x0000000400047c24 */ /* 0x000fe4000f8e02ff */
[----:B------:R-:W-:-:S04]  /*92a0*/  IMAD.WIDE.U32 R38, R3, UR6, R38 ;  /* 0x0000000603267c25 */ /* 0x000fc8000f8e0026 */
[C---:B------:R-:W-:Y:S01]  /*92b0*/  IMAD R5, R3.reuse, UR5, R4 ;  /* 0x0000000503057c24 */ /* 0x040fe2000f8e0204 */
[----:B------:R-:W-:Y:S01]  /*92c0*/  ULDC.64 UR4, c[0x0][0x3e8] ;  /* 0x0000fa0000047ab9 */ /* 0x000fe20000000a00 */
[----:B------:R-:W-:Y:S01]  /*92d0*/  IMAD R4, R0, UR6, RZ ;  /* 0x0000000600047c24 */ /* 0x000fe2000f8e02ff */
[----:B------:R-:W-:Y:S01]  /*92e0*/  IADD3 R0, P0, R24, UR4, RZ ;  /* 0x0000000418007c10 */ /* 0x000fe2000ff1e0ff */
[----:B------:R-:W-:Y:S01]  /*92f0*/  UMOV UR4, 0xffffffff ;  /* 0xffffffff00047882 */ /* 0x000fe20000000000 */
[----:B------:R-:W-:Y:S01]  /*9300*/  IADD3 R49, P1, R38, UR8, RZ ;  /* 0x0000000826317c10 */ /* 0x000fe2000ff3e0ff */
[----:B------:R-:W-:Y:S01]  /*9310*/  IMAD R37, R3, UR7, R4 ;  /* 0x0000000703257c24 */ /* 0x000fe2000f8e0204 */
[----:B------:R-:W-:-:S04]  /*9320*/  IADD3.X R48, R25, UR5, R5, P0, !PT ;  /* 0x0000000519307c10 */ /* 0x000fc800087fe405 */
[----:B------:R-:W-:Y:S01]  /*9330*/  IADD3.X R37, R39, UR9, R37, P1, !PT ;  /* 0x0000000927257c10 */ /* 0x000fe20008ffe425 */
[----:B------:R-:W-:Y:S06]  /*9340*/  BRA.DIV UR4, `(.L_x_1867) ;  /* 0x0000022a04187947 */ /* 0x000fec000b800000 */
[----:B------:R1:W2:Y:S04]  /*9350*/  SHFL.IDX PT, R3, R48, RZ, 0x181f ;  /* 0x00181fff30037589 */ /* 0x0002a800000e0000 */
[----:B------:R1:W3:Y:S04]  /*9360*/  SHFL.IDX PT, R5, R0, RZ, 0x181f ;  /* 0x00181fff00057589 */ /* 0x0002e800000e0000 */
[----:B------:R1:W4:Y:S04]  /*9370*/  SHFL.IDX PT, R9, R37, RZ, 0x181f ;  /* 0x00181fff25097589 */ /* 0x00032800000e0000 */
[----:B------:R1:W0:Y:S02]  /*9380*/  SHFL.IDX PT, R14, R49, RZ, 0x181f ;  /* 0x00181fff310e7589 */ /* 0x00022400000e0000 */
.L_x_2220:
[----:B------:R-:W-:Y:S01]  /*9390*/  IMAD R53, R189, R6, RZ ;  /* 0x00000006bd357224 */ /* 0x000fe200078e02ff */
[----:B------:R-:W-:Y:S01]  /*93a0*/  BSSY B1, `(.L_x_1868) ;  /* 0x000001a000017945 */ /* 0x000fe20003800000 */
[----:B------:R-:W-:Y:S02]  /*93b0*/  CS2R R40, SRZ ;  /* 0x0000000000287805 */ /* 0x000fe4000001ff00 */
[----:B------:R-:W-:Y:S02]  /*93c0*/  CS2R R44, SRZ ;  /* 0x00000000002c7805 */ /* 0x000fe4000001ff00 */
[----:B------:R-:W-:Y:S02]  /*93d0*/  CS2R R42, SRZ ;  /* 0x00000000002a7805 */ /* 0x000fe4000001ff00 */
[----:B------:R-:W-:Y:S02]  /*93e0*/  ISETP.GE.AND P0, PT, R10, R53, PT ;  /* 0x000000350a00720c */ /* 0x000fe40003f06270 */
[----:B------:R-:W-:-:S11]  /*93f0*/  CS2R R46, SRZ ;  /* 0x00000000002e7805 */ /* 0x000fd6000001ff00 */
[----:B------:R-:W-:Y:S05]  /*9400*/  @P0 BRA `(.L_x_1869) ;  /* 0x00000000004c0947 */ /* 0x000fea0003800000 */
[----:B------:R-:W-:Y:S01]  /*9410*/  ULDC UR4, c[0x0][0x3f4] ;  /* 0x0000fd0000047ab9 */ /* 0x000fe20000000800 */
[----:B------:R-:W-:Y:S02]  /*9420*/  CS2R R40, SRZ ;  /* 0x0000000000287805 */ /* 0x000fe4000001ff00 */
[----:B------:R-:W-:Y:S02]  /*9430*/  ISETP.GE.AND P4, PT, R190, UR4, PT ;  /* 0x00000004be007c0c */ /* 0x000fe4000bf86270 */
[----:B------:R-:W-:Y:S02]  /*9440*/  CS2R R44, SRZ ;  /* 0x00000000002c7805 */ /* 0x000fe4000001ff00 */
[----:B------:R-:W-:-:S09]  /*9450*/  ISETP.GE.AND P3, PT, R18, UR4, PT ;  /* 0x0000000412007c0c */ /* 0x000fd2000bf66270 */
[----:B---3--:R-:W-:-:S04]  /*9460*/  @!P4 IADD3 R6, P0, R190, R5, RZ ;  /* 0x00000005be06c210 */ /* 0x008fc80007f1e0ff */
[----:B--2---:R-:W-:Y:S02]  /*9470*/  @!P4 IADD3.X R7, R3, R214, RZ, P0, !PT ;  /* 0x000000d60307c210 */ /* 0x004fe400007fe4ff */
[----:B------:R-:W-:-:S03]  /*9480*/  @!P3 IADD3 R4, P0, R18, R5, RZ ;  /* 0x000000051204b210 */ /* 0x000fc60007f1e0ff */
[----:B------:R2:W5:Y:S01]  /*9490*/  @!P4 LD.E.64 R40, desc[UR36][R6.64] ;  /* 0x000000240628c980 */ /* 0x000562000c101b00 */
[----:B0-----:R-:W-:Y:S02]  /*94a0*/  @!P4 IADD3 R8, P2, R190, R14, RZ ;  /* 0x0000000ebe08c210 */ /* 0x001fe40007f5e0ff */
[----:B------:R-:W-:Y:S02]  /*94b0*/  CS2R R46, SRZ ;  /* 0x00000000002e7805 */ /* 0x000fe4000001ff00 */
[----:B------:R-:W-:Y:S01]  /*94c0*/  CS2R R42, SRZ ;  /* 0x00000000002a7805 */ /* 0x000fe2000001ff00 */
[----:B------:R-:W-:-:S05]  /*94d0*/  @!P3 IMAD.X R5, R3, 0x1, R19, P0 ;  /* 0x000000010305b824 */ /* 0x000fca00000e0613 */
[----:B------:R0:W5:Y:S01]  /*94e0*/  @!P3 LD.E.64 R44, desc[UR36][R4.64] ;  /* 0x00000024042cb980 */ /* 0x000162000c101b00 */
[----:B--2---:R-:W-:-:S05]  /*94f0*/  @!P3 IADD3 R6, P1, R18, R14, RZ ;  /* 0x0000000e1206b210 */ /* 0x004fca0007f3e0ff */
[C---:B----4-:R-:W-:Y:S02]  /*9500*/  @!P3 IMAD.X R7, R9.reuse, 0x1, R19, P1 ;  /* 0x000000010907b824 */ /* 0x050fe400008e0613 */
[----:B------:R-:W-:-:S03]  /*9510*/  @!P4 IMAD.X R9, R9, 0x1, R214, P2 ;  /* 0x000000010909c824 */ /* 0x000fc600010e06d6 */
[----:B------:R0:W5:Y:S04]  /*9520*/  @!P3 LD.E.64 R46, desc[UR36][R6.64] ;  /* 0x00000024062eb980 */ /* 0x000168000c101b00 */
[----:B------:R0:W5:Y:S02]  /*9530*/  @!P4 LD.E.64 R42, desc[UR36][R8.64] ;  /* 0x00000024082ac980 */ /* 0x000164000c101b00 */
.L_x_1869:
[----:B------:R-:W-:Y:S05]  /*9540*/  BSYNC B1 ;  /* 0x0000000000017941 */ /* 0x000fea0003800000 */
.L_x_1868:
[----:B------:R-:W-:Y:S01]  /*9550*/  UMOV UR4, 0xffffffff ;  /* 0xffffffff00047882 */ /* 0x000fe20000000000 */
[----:B------:R-:W-:Y:S02]  /*9560*/  CS2R R30, SRZ ;  /* 0x00000000001e7805 */ /* 0x000fe4000001ff00 */
[----:B------:R-:W-:Y:S05]  /*9570*/  BRA.DIV UR4, `(.L_x_1870) ;  /* 0x0000022604fc7947 */ /* 0x000fea000b800000 */
[----:B--2---:R2:W1:Y:S04]  /*9580*/  SHFL.IDX PT, R3, R48, 0x1, 0x181f ;  /* 0x00381f0030037f89 */ /* 0x00446800000e0000 */
[----:B0--3--:R2:W0:Y:S04]  /*9590*/  SHFL.IDX PT, R5, R0, 0x1, 0x181f ;  /* 0x00381f0000057f89 */ /* 0x00942800000e0000 */
[----:B----4-:R2:W3:Y:S04]  /*95a0*/  SHFL.IDX PT, R9, R37, 0x1, 0x181f ;  /* 0x00381f0025097f89 */ /* 0x0104e800000e0000 */
[----:B------:R2:W4:Y:S02]  /*95b0*/  SHFL.IDX PT, R14, R49, 0x1, 0x181f ;  /* 0x00381f00310e7f89 */ /* 0x00052400000e0000 */
.L_x_2226:
[----:B------:R-:W-:Y:S01]  /*95c0*/  VIADD R4, R10, 0x20 ;  /* 0x000000200a047836 */ /* 0x000fe20000000000 */
[----:B------:R-:W-:Y:S01]  /*95d0*/  BSSY B1, `(.L_x_1871) ;  /* 0x0000019000017945 */ /* 0x000fe20003800000 */
[----:B------:R-:W-:Y:S02]  /*95e0*/  CS2R R34, SRZ ;  /* 0x0000000000227805 */ /* 0x000fe4000001ff00 */
[----:B------:R-:W-:Y:S02]  /*95f0*/  CS2R R32, SRZ ;  /* 0x0000000000207805 */ /* 0x000fe4000001ff00 */
[----:B------:R-:W-:Y:S02]  /*9600*/  CS2R R38, SRZ ;  /* 0x0000000000267805 */ /* 0x000fe4000001ff00 */
[----:B------:R-:W-:-:S13]  /*9610*/  ISETP.GE.AND P0, PT, R4, R53, PT ;  /* 0x000000350400720c */ /* 0x000fda0003f06270 */
[----:B------:R-:W-:Y:S05]  /*9620*/  @P0 BRA `(.L_x_1872) ;  /* 0x00000000004c0947 */ /* 0x000fea0003800000 */
[----:B------:R-:W-:Y:S01]  /*9630*/  ULDC UR4, c[0x0][0x3f4] ;  /* 0x0000fd0000047ab9 */ /* 0x000fe20000000800 */
[----:B------:R-:W-:Y:S02]  /*9640*/  CS2R R30, SRZ ;  /* 0x00000000001e7805 */ /* 0x000fe4000001ff00 */
[----:B------:R-:W-:Y:S02]  /*9650*/  ISETP.GE.AND P4, PT, R190, UR4, PT ;  /* 0x00000004be007c0c */ /* 0x000fe4000bf86270 */
[----:B------:R-:W-:Y:S02]  /*9660*/  CS2R R34, SRZ ;  /* 0x0000000000227805 */ /* 0x000fe4000001ff00 */
[----:B------:R-:W-:-:S09]  /*9670*/  ISETP.GE.AND P3, PT, R18, UR4, PT ;  /* 0x0000000412007c0c */ /* 0x000fd2000bf66270 */
[----:B0-----:R-:W-:-:S05]  /*9680*/  @!P4 IADD3 R6, P0, R190, R5, RZ ;  /* 0x00000005be06c210 */ /* 0x001fca0007f1e0ff */
[C---:B-1----:R-:W-:Y:S01]  /*9690*/  @!P4 IMAD.X R7, R3.reuse, 0x1, R214, P0 ;  /* 0x000000010307c824 */ /* 0x042fe200000e06d6 */
[----:B------:R-:W-:Y:S02]  /*96a0*/  @!P3 IADD3 R4, P0, R18, R5, RZ ;  /* 0x000000051204b210 */ /* 0x000fe40007f1e0ff */
[----:B----4-:R-:W-:Y:S02]  /*96b0*/  @!P4 IADD3 R8, P2, R190, R14, RZ ;  /* 0x0000000ebe08c210 */ /* 0x010fe40007f5e0ff */
[----:B------:R0:W5:Y:S01]  /*96c0*/  @!P4 LD.E.64 R30, desc[UR36][R6.64] ;  /* 0x00000024061ec980 */ /* 0x000162000c101b00 */
[----:B------:R-:W-:Y:S02]  /*96d0*/  CS2R R38, SRZ ;  /* 0x0000000000267805 */ /* 0x000fe4000001ff00 */
[----:B------:R-:W-:Y:S01]  /*96e0*/  CS2R R32, SRZ ;  /* 0x0000000000207805 */ /* 0x000fe2000001ff00 */
[----:B------:R-:W-:-:S05]  /*96f0*/  @!P3 IMAD.X R5, R3, 0x1, R19, P0 ;  /* 0x000000010305b824 */ /* 0x000fca00000e0613 */
[----:B------:R1:W5:Y:S01]  /*9700*/  @!P3 LD.E.64 R34, desc[UR36][R4.64] ;  /* 0x000000240422b980 */ /* 0x000362000c101b00 */
[----:B0-----:R-:W-:-:S05]  /*9710*/  @!P3 IADD3 R6, P1, R18, R14, RZ ;  /* 0x0000000e1206b210 */ /* 0x001fca0007f3e0ff */
[C---:B---3--:R-:W-:Y:S02]  /*9720*/  @!P3 IMAD.X R7, R9.reuse, 0x1, R19, P1 ;  /* 0x000000010907b824 */ /* 0x048fe400008e0613 */
[----:B------:R-:W-:-:S03]  /*9730*/  @!P4 IMAD.X R9, R9, 0x1, R214, P2 ;  /* 0x000000010909c824 */ /* 0x000fc600010e06d6 */
[----:B------:R1:W5:Y:S04]  /*9740*/  @!P3 LD.E.64 R38, desc[UR36][R6.64] ;  /* 0x000000240626b980 */ /* 0x000368000c101b00 */
[----:B------:R1:W5:Y:S02]  /*9750*/  @!P4 LD.E.64 R32, desc[UR36][R8.64] ;  /* 0x000000240820c980 */ /* 0x000364000c101b00 */
.L_x_1872:
[----:B------:R-:W-:Y:S05]  /*9760*/  BSYNC B1 ;  /* 0x0000000000017941 */ /* 0x000fea0003800000 */
.L_x_1871:
[----:B------:R-:W-:-:S03]  /*9770*/  UMOV UR4, 0xffffffff ;  /* 0xffffffff00047882 */ /* 0x000fc60000000000 */
[----:B------:R-:W-:Y:S05]  /*9780*/  BRA.DIV UR4, `(.L_x_1873) ;  /* 0x0000022604e87947 */ /* 0x000fea000b800000 */
[----:B-1----:R1:W1:Y:S04]  /*9790*/  SHFL.IDX PT, R3, R48, 0x2, 0x181f ;  /* 0x00581f0030037f89 */ /* 0x00226800000e0000 */
[----:B0-----:R0:W0:Y:S04]  /*97a0*/  SHFL.IDX PT, R5, R0, 0x2, 0x181f ;  /* 0x00581f0000057f89 */ /* 0x00102800000e0000 */
[----:B---3--:R3:W0:Y:S04]  /*97b0*/  SHFL.IDX PT, R9, R37, 0x2, 0x181f ;  /* 0x00581f0025097f89 */ /* 0x00862800000e0000 */
[----:B----4-:R3:W4:Y:S02]  /*97c0*/  SHFL.IDX PT, R14, R49, 0x2, 0x181f ;  /* 0x00581f00310e7f89 */ /* 0x01072400000e0000 */
.L_x_2232:
[----:B------:R-:W-:Y:S01]  /*97d0*/  VIADD R4, R10, 0x40 ;  /* 0x000000400a047836 */ /* 0x000fe20000000000 */
        /* <DEDUP_REMOVED lines=22> */
[C---:B------:R-:W-:Y:S02]  /*9940*/  @!P3 IMAD.X R7, R9.reuse, 0x1, R19, P1 ;  /* 0x000000010907b824 */ /* 0x040fe400008e0613 */
[----:B------:R-:W-:-:S03]  /*9950*/  @!P4 IMAD.X R9, R9, 0x1, R214, P2 ;  /* 0x000000010909c824 */ /* 0x000fc600010e06d6 */
[----:B------:R1:W5:Y:S04]  /*9960*/  @!P3 LD.E.64 R28, desc[UR36][R6.64] ;  /* 0x00000024061cb980 */ /* 0x000368000c101b00 */
[----:B------:R1:W5:Y:S02]  /*9970*/  @!P4 LD.E.64 R20, desc[UR36][R8.64] ;  /* 0x000000240814c980 */ /* 0x000364000c101b00 */
.L_x_1875:
[----:B------:R-:W-:Y:S05]  /*9980*/  BSYNC B1 ;  /* 0x0000000000017941 */ /* 0x000fea0003800000 */
.L_x_1874:
[----:B------:R-:W-:Y:S01]  /*9990*/  UMOV UR4, 0xffffffff ;  /* 0xffffffff00047882 */ /* 0x000fe20000000000 */
[----:B01----:R-:W-:Y:S02]  /*99a0*/  CS2R R8, SRZ ;  /* 0x0000000000087805 */ /* 0x003fe4000001ff00 */
[----:B------:R-:W-:Y:S05]  /*99b0*/  BRA.DIV UR4, `(.L_x_1876) ;  /* 0x0000022604cc7947 */ /* 0x000fea000b800000 */
[----:B------:R0:W1:Y:S04]  /*99c0*/  SHFL.IDX PT, R3, R48, 0x3, 0x181f ;  /* 0x00781f0030037f89 */ /* 0x00006800000e0000 */
[----:B------:R0:W0:Y:S04]  /*99d0*/  SHFL.IDX PT, R5, R0, 0x3, 0x181f ;  /* 0x00781f0000057f89 */ /* 0x00002800000e0000 */
[----:B--23--:R-:W2:Y:S04]  /*99e0*/  SHFL.IDX PT, R37, R37, 0x3, 0x181f ;  /* 0x00781f0025257f89 */ /* 0x00cea800000e0000 */
[----:B------:R-:W3:Y:S02]  /*99f0*/  SHFL.IDX PT, R49, R49, 0x3, 0x181f ;  /* 0x00781f0031317f89 */ /* 0x000ee400000e0000 */
.L_x_2238:
[----:B------:R-:W-:Y:S01]  /*9a00*/  VIADD R10, R10, 0x60 ;  /* 0x000000600a0a7836 */ /* 0x000fe20000000000 */
[----:B0-----:R-:W-:Y:S01]  /*9a10*/  LEA.HI R0, R217, R217, RZ, 0x1 ;  /* 0x000000d9d9007211 */ /* 0x001fe200078f08ff */
[----:B------:R-:W-:Y:S01]  /*9a20*/  BSSY B1, `(.L_x_1877) ;  /* 0x000001c000017945 */ /* 0x000fe20003800000 */
[----:B------:R-:W-:Y:S02]  /*9a30*/  CS2R R12, SRZ ;  /* 0x00000000000c7805 */ /* 0x000fe4000001ff00 */
[----:B----4-:R-:W-:Y:S02]  /*9a40*/  CS2R R14, SRZ ;  /* 0x00000000000e7805 */ /* 0x010fe4000001ff00 */
[----:B------:R-:W-:Y:S02]  /*9a50*/  ISETP.GE.AND P0, PT, R10, R53, PT ;  /* 0x000000350a00720c */ /* 0x000fe40003f06270 */
[----:B------:R-:W-:Y:S02]  /*9a60*/  CS2R R10, SRZ ;  /* 0x00000000000a7805 */ /* 0x000fe4000001ff00 */
[----:B------:R-:W-:-:S05]  /*9a70*/  LOP3.LUT R0, R0, 0xfffffffe, RZ, 0xc0, !PT ;  /* 0xfffffffe00007812 */ /* 0x000fca00078ec0ff */
[----:B------:R-:W-:-:S05]  /*9a80*/  IMAD.IADD R0, R217, 0x1, -R0 ;  /* 0x00000001d9007824 */ /* 0x000fca00078e0a00 */
[----:B------:R-:W-:Y:S01]  /*9a90*/  SHF.L.U32 R51, R0, 0x1f, RZ ;  /* 0x0000001f00337819 */ /* 0x000fe200000006ff */
[----:B------:R-:W-:Y:S06]  /*9aa0*/  @P0 BRA `(.L_x_1878) ;  /* 0x00000000004c0947 */ /* 0x000fec0003800000 */
[----:B------:R-:W-:Y:S01]  /*9ab0*/  ULDC UR4, c[0x0][0x3f4] ;  /* 0x0000fd0000047ab9 */ /* 0x000fe20000000800 */
[----:B------:R-:W-:Y:S02]  /*9ac0*/  CS2R R8, SRZ ;  /* 0x0000000000087805 */ /* 0x000fe4000001ff00 */
[----:B------:R-:W-:Y:S02]  /*9ad0*/  ISETP.GE.AND P4, PT, R190, UR4, PT ;  /* 0x00000004be007c0c */ /* 0x000fe4000bf86270 */
[----:B------:R-:W-:Y:S02]  /*9ae0*/  CS2R R12, SRZ ;  /* 0x00000000000c7805 */ /* 0x000fe4000001ff00 */
[----:B------:R-:W-:-:S09]  /*9af0*/  ISETP.GE.AND P3, PT, R18, UR4, PT ;  /* 0x0000000412007c0c */ /* 0x000fd2000bf66270 */
[----:B------:R-:W-:-:S05]  /*9b00*/  @!P4 IADD3 R6, P0, R190, R5, RZ ;  /* 0x00000005be06c210 */ /* 0x000fca0007f1e0ff */
[C---:B-1----:R-:W-:Y:S01]  /*9b10*/  @!P4 IMAD.X R7, R3.reuse, 0x1, R214, P0 ;  /* 0x000000010307c824 */ /* 0x042fe200000e06d6 */
[----:B------:R-:W-:Y:S02]  /*9b20*/  @!P3 IADD3 R4, P0, R18, R5, RZ ;  /* 0x000000051204b210 */ /* 0x000fe40007f1e0ff */
[----:B---3--:R-:W-:Y:S02]  /*9b30*/  @!P4 IADD3 R48, P2, R190, R49, RZ ;  /* 0x00000031be30c210 */ /* 0x008fe40007f5e0ff */
[----:B------:R0:W5:Y:S01]  /*9b40*/  @!P4 LD.E.64 R8, desc[UR36][R6.64] ;  /* 0x000000240608c980 */ /* 0x000162000c101b00 */
[----:B------:R-:W-:Y:S02]  /*9b50*/  CS2R R14, SRZ ;  /* 0x00000000000e7805 */ /* 0x000fe4000001ff00 */
[----:B------:R-:W-:Y:S01]  /*9b60*/  CS2R R10, SRZ ;  /* 0x00000000000a7805 */ /* 0x000fe2000001ff00 */
[----:B------:R-:W-:-:S05]  /*9b70*/  @!P3 IMAD.X R5, R3, 0x1, R19, P0 ;  /* 0x000000010305b824 */ /* 0x000fca00000e0613 */
[----:B------:R4:W5:Y:S01]  /*9b80*/  @!P3 LD.E.64 R12, desc[UR36][R4.64] ;  /* 0x00000024040cb980 */ /* 0x000962000c101b00 */
[----:B0-----:R-:W-:Y:S01]  /*9b90*/  @!P3 IADD3 R6, P1, R18, R49, RZ ;  /* 0x000000311206b210 */ /* 0x001fe20007f3e0ff */
[----:B--2---:R-:W-:-:S04]  /*9ba0*/  @!P4 IMAD.X R49, R37, 0x1, R214, P2 ;  /* 0x000000012531c824 */ /* 0x004fc800010e06d6 */
[----:B------:R-:W-:Y:S01]  /*9bb0*/  @!P3 IMAD.X R7, R37, 0x1, R19, P1 ;  /* 0x000000012507b824 */ /* 0x000fe200008e0613 */
[----:B------:R4:W5:Y:S04]  /*9bc0*/  @!P4 LD.E.64 R10, desc[UR36][R48.64] ;  /* 0x00000024300ac980 */ /* 0x000968000c101b00 */
[----:B------:R4:W5:Y:S03]  /*9bd0*/  @!P3 LD.E.64 R14, desc[UR36][R6.64] ;  /* 0x00000024060eb980 */ /* 0x000966000c101b00 */
.L_x_1878:
[----:B------:R-:W-:Y:S05]  /*9be0*/  BSYNC B1 ;  /* 0x0000000000017941 */ /* 0x000fea0003800000 */
.L_x_1877:
[----:B------:R-:W0:Y:S01]  /*9bf0*/  SYNCS.PHASECHK.TRANS64.TRYWAIT P0, [R22+URZ+0x28400], R51 ;  /* 0x02840033160075a7 */ /* 0x000e22000800017f */
[----:B------:R-:W-:Y:S01]  /*9c00*/  VIADDMNMX R0, R53, -R201, 0x80, PT ;  /* 0x0000008035007446 */ /* 0x000fe200038009c9 */
[----:B------:R-:W-:Y:S03]  /*9c10*/  BSSY B1, `(.L_x_1879) ;  /* 0x0000003000017945 */ /* 0x000fe60003800000 */
[----:B------:R-:W-:Y:S01]  /*9c20*/  ISETP.GE.AND P1, PT, R187, R0, PT ;  /* 0x00000000bb00720c */ /* 0x000fe20003f26270 */
[----:B0-----:R-:W-:-:S12]  /*9c30*/  @!P0 BRA `(.L_x_1880) ;  /* 0x0000022400a08947 */ /* 0x001fd80003800000 */
.L_x_2239:
[----:B------:R-:W-:Y:S05]  /*9c40*/  BSYNC B1 ;  /* 0x0000000000017941 */ /* 0x000fea0003800000 */
.L_x_1879:
[----:B------:R-:W-:Y:S04]  /*9c50*/  BSSY B1, `(.L_x_1881) ;  /* 0x00000f9000017945 */ /* 0x000fe80003800000 */
[----:B------:R-:W-:Y:S05]  /*9c60*/  @P1 BRA `(.L_x_1882) ;  /* 0x0000000c00dc1947 */ /* 0x000fea0003800000 */
[----:B-1----:R-:W0:Y:S01]  /*9c70*/  LDC R3, c[0x0][0x3f4] ;  /* 0x0000fd00ff037b82 */ /* 0x002e220000000800 */
[----:B------:R-:W-:Y:S01]  /*9c80*/  BSSY B2, `(.L_x_1883) ;  /* 0x000007a000027945 */ /* 0x000fe20003800000 */
[-C--:B0-----:R-:W-:Y:S02]  /*9c90*/  ISETP.GE.AND P0, PT, R18, R3.reuse, PT ;  /* 0x000000031200720c */ /* 0x081fe40003f06270 */
[----:B------:R-:W-:-:S11]  /*9ca0*/  ISETP.GE.AND P1, PT, R190, R3, PT ;  /* 0x00000003be00720c */ /* 0x000fd60003f26270 */
[----:B------:R-:W-:Y:S05]  /*9cb0*/  @P0 BRA `(.L_x_1884) ;  /* 0x0000000400d80947 */ /* 0x000fea0003800000 */
[----:B----4-:R-:W0:Y:S01]  /*9cc0*/  LDS.128 R4, [R213+0x18000] ;  /* 0x01800000d5047984 */ /* 0x010e220000000c00 */
[----:B--2--5:R-:W-:Y:S02]  /*9cd0*/  SHF.R.U32.HI R37, RZ, 0x8, R44 ;  /* 0x00000008ff257819 */ /* 0x024fe4000001162c */
[----:B------:R-:W-:Y:S02]  /*9ce0*/  SHF.R.U32.HI R50, RZ, 0x8, R45 ;  /* 0x00000008ff327819 */ /* 0x000fe4000001162d */
[----:B------:R-:W-:Y:S02]  /*9cf0*/  LOP3.LUT R3, R44, 0xff, RZ, 0xc0, !PT ;  /* 0x000000ff2c037812 */ /* 0x000fe400078ec0ff */
[----:B------:R-:W-:Y:S02]  /*9d00*/  LOP3.LUT R48, R37, 0xff, RZ, 0xc0, !PT ;  /* 0x000000ff25307812 */ /* 0x000fe400078ec0ff */
[----:B------:R-:W-:Y:S02]  /*9d10*/  SHF.R.U32.HI R52, RZ, 0x8, R47 ;  /* 0x00000008ff347819 */ /* 0x000fe4000001162f */
[----:B---3--:R-:W-:-:S02]  /*9d20*/  LOP3.LUT R49, R45, 0xff, RZ, 0xc0, !PT ;  /* 0x000000ff2d317812 */ /* 0x008fc400078ec0ff */
[----:B------:R-:W-:Y:S02]  /*9d30*/  LOP3.LUT R50, R50, 0xff, RZ, 0xc0, !PT ;  /* 0x000000ff32327812 */ /* 0x000fe400078ec0ff */
[----:B------:R-:W-:Y:S02]  /*9d40*/  PRMT R3, R48, 0x7604, R3 ;  /* 0x0000760430037816 */ /* 0x000fe40000000003 */
[----:B------:R-:W-:Y:S02]  /*9d50*/  SHF.R.U32.HI R54, RZ, 0x10, R45 ;  /* 0x00000010ff367819 */ /* 0x000fe4000001162d */
[----:B------:R-:W-:Y:S02]  /*9d60*/  SHF.R.U32.HI R48, RZ, 0x8, R46 ;  /* 0x00000008ff307819 */ /* 0x000fe4000001162e */
[----:B------:R-:W-:Y:S02]  /*9d70*/  SHF.R.U32.HI R53, RZ, 0x10, R47 ;  /* 0x00000010ff357819 */ /* 0x000fe4000001162f */
[----:B------:R-:W-:-:S02]  /*9d80*/  LOP3.LUT R51, R47, 0xff, RZ, 0xc0, !PT ;  /* 0x000000ff2f337812 */ /* 0x000fc400078ec0ff */
[----:B------:R-:W-:Y:S01]  /*9d90*/  LOP3.LUT R52, R52, 0xff, RZ, 0xc0, !PT ;  /* 0x000000ff34347812 */ /* 0x000fe200078ec0ff */
[----:B------:R-:W-:Y:S01]  /*9da0*/  IMAD.U32 R53, R53, 0x10000, RZ ;  /* 0x0001000035357824 */ /* 0x000fe200078e00ff */
[----:B------:R-:W-:Y:S02]  /*9db0*/  PRMT R49, R50, 0x7604, R49 ;  /* 0x0000760432317816 */ /* 0x000fe40000000031 */
[----:B------:R-:W-:Y:S01]  /*9dc0*/  LOP3.LUT R50, R48, 0xff, RZ, 0xc0, !PT ;  /* 0x000000ff30327812 */ /* 0x000fe200078ec0ff */
[----:B------:R-:W-:Y:S01]  /*9dd0*/  IMAD.U32 R48, R54, 0x10000, RZ ;  /* 0x0001000036307824 */ /* 0x000fe200078e00ff */
[----:B------:R-:W-:Y:S02]  /*9de0*/  PRMT R52, R52, 0x7604, R51 ;  /* 0x0000760434347816 */ /* 0x000fe40000000033 */
[----:B------:R-:W-:Y:S02]  /*9df0*/  LOP3.LUT R37, R46, 0xff, RZ, 0xc0, !PT ;  /* 0x000000ff2e257812 */ /* 0x000fe400078ec0ff */
[----:B------:R-:W-:-:S02]  /*9e00*/  LOP3.LUT R49, R49, 0xff0000, R48, 0xf8, !PT ;  /* 0x00ff000031317812 */ /* 0x000fc400078ef830 */
[----:B------:R-:W-:Y:S02]  /*9e10*/  LOP3.LUT R53, R52, 0xff0000, R53, 0xf8, !PT ;  /* 0x00ff000034357812 */ /* 0x000fe400078ef835 */
[----:B------:R-:W-:Y:S02]  /*9e20*/  LOP3.LUT R49, R49, 0xff000000, R45, 0xf8, !PT ;  /* 0xff00000031317812 */ /* 0x000fe400078ef82d */
[----:B------:R-:W-:Y:S02]  /*9e30*/  LOP3.LUT R53, R53, 0xff000000, R47, 0xf8, !PT ;  /* 0xff00000035357812 */ /* 0x000fe400078ef82f */
[----:B------:R-:W-:Y:S02]  /*9e40*/  PRMT R51, R50, 0x7604, R37 ;  /* 0x0000760432337816 */ /* 0x000fe40000000025 */
[----:B------:R-:W-:Y:S02]  /*9e50*/  LOP3.LUT R37, R3, 0xff0000, R44, 0xf8, !PT ;  /* 0x00ff000003257812 */ /* 0x000fe400078ef82c */
[----:B0-----:R-:W-:-:S02]  /*9e60*/  F2FP.F16.E4M3.UNPACK_B R3, R6.H1 ;  /* 0x00000006ff03723e */ /* 0x001fc400030006ff */
[----:B------:R-:W-:Y:S02]  /*9e70*/  F2FP.F16.E4M3.UNPACK_B R52, R53 ;  /* 0x00000035ff34723e */ /* 0x000fe400020006ff */
[----:B------:R-:W-:Y:S02]  /*9e80*/  F2FP.F16.E4M3.UNPACK_B R47, R49 ;  /* 0x00000031ff2f723e */ /* 0x000fe400020006ff */
[----:B------:R-:W-:Y:S01]  /*9e90*/  LOP3.LUT R48, R37, 0xff000000, R44, 0xf8, !PT ;  /* 0xff00000025307812 */ /* 0x000fe200078ef82c */
[----:B------:R-:W-:Y:S01]  /*9ea0*/  HADD2.F32 R37, -RZ, R3.H1_H1 ;  /* 0x30000003ff257230 */ /* 0x000fe20000004100 */
[--C-:B------:R-:W-:Y:S01]  /*9eb0*/  LOP3.LUT R51, R51, 0xff0000, R46.reuse, 0xf8, !PT ;  /* 0x00ff000033337812 */ /* 0x100fe200078ef82e */
[--C-:B------:R-:W-:Y:S01]  /*9ec0*/  HADD2.F32 R54, -RZ, R52.reuse.H1_H1 ;  /* 0x30000034ff367230 */ /* 0x100fe20000004100 */
[----:B------:R-:W-:Y:S01]  /*9ed0*/  F2FP.F16.E4M3.UNPACK_B R6, R6 ;  /* 0x00000006ff06723e */ /* 0x000fe200020006ff */
[----:B------:R-:W-:Y:S01]  /*9ee0*/  HADD2.F32 R50, -RZ, R47.H1_H1 ;  /* 0x3000002fff327230 */ /* 0x000fe20000004100 */
[----:B------:R-:W-:Y:S01]  /*9ef0*/  LOP3.LUT R51, R51, 0xff000000, R46, 0xf8, !PT ;  /* 0xff00000033337812 */ /* 0x000fe200078ef82e */
[----:B------:R-:W-:Y:S01]  /*9f00*/  HADD2.F32 R44, -RZ, R3.H0_H0 ;  /* 0x20000003ff2c7230 */ /* 0x000fe20000004100 */
[-C--:B------:R-:W-:Y:S01]  /*9f10*/  F2FP.F16.E4M3.UNPACK_B R45, R7.reuse ;  /* 0x00000007ff2d723e */ /* 0x080fe200020006ff */
[C---:B------:R-:W-:Y:S01]  /*9f20*/  FMUL.FTZ R55, R37.reuse, R54 ;  /* 0x0000003625377220 */ /* 0x040fe20000410000 */
[----:B------:R-:W-:Y:S01]  /*9f30*/  F2FP.F16.E4M3.UNPACK_B R46, R7.H1 ;  /* 0x00000007ff2e723e */ /* 0x000fe200030006ff */
[-C--:B------:R-:W-:Y:S01]  /*9f40*/  FMUL.FTZ R57, R37, R50.reuse ;  /* 0x0000003225397220 */ /* 0x080fe20000410000 */
[-C--:B------:R-:W-:Y:S01]  /*9f50*/  F2FP.F16.E4M3.UNPACK_B R7, R5.reuse ;  /* 0x00000005ff07723e */ /* 0x080fe200020006ff */
[----:B------:R-:W-:Y:S01]  /*9f60*/  HADD2.F32 R52, -RZ, R52.H0_H0 ;  /* 0x20000034ff347230 */ /* 0x000fe20000004100 */
[----:B------:R-:W-:Y:S01]  /*9f70*/  F2FP.F16.E4M3.UNPACK_B R37, R5.H1 ;  /* 0x00000005ff25723e */ /* 0x000fe200030006ff */
[--C-:B------:R-:W-:Y:S01]  /*9f80*/  HADD2.F32 R5, -RZ, R6.reuse.H1_H1 ;  /* 0x30000006ff057230 */ /* 0x100fe20000004100 */
[----:B------:R-:W-:Y:S01]  /*9f90*/  F2FP.F16.E4M3.UNPACK_B R53, R53.H1 ;  /* 0x00000035ff35723e */ /* 0x000fe200030006ff */
[----:B------:R-:W-:Y:S01]  /*9fa0*/  HADD2.F32 R47, -RZ, R47.H0_H0 ;  /* 0x2000002fff2f7230 */ /* 0x000fe20000004100 */
[----:B------:R-:W-:Y:S01]  /*9fb0*/  F2FP.F16.E4M3.UNPACK_B R49, R49.H1 ;  /* 0x00000031ff31723e */ /* 0x000fe200030006ff */
[C---:B------:R-:W-:Y:S01]  /*9fc0*/  FFMA.FTZ R56, R44.reuse, R50, -R55 ;  /* 0x000000322c387223 */ /* 0x040fe20000010837 */
[----:B------:R-:W-:Y:S01]  /*9fd0*/  FFMA.FTZ R59, R44, R54, R57 ;  /* 0x000000362c3b7223 */ /* 0x000fe20000010039 */
[----:B------:R-:W-:-:S02]  /*9fe0*/  HADD2.F32 R6, -RZ, R6.H0_H0 ;  /* 0x20000006ff067230 */ /* 0x000fc40000004100 */
[C---:B------:R-:W-:Y:S01]  /*9ff0*/  FMUL.FTZ R55, R5.reuse, R52 ;  /* 0x0000003405377220 */ /* 0x040fe20000410000 */
[-C--:B------:R-:W-:Y:S01]  /*a000*/  FMUL.FTZ R57, R5, R47.reuse ;  /* 0x0000002f05397220 */ /* 0x080fe20000410000 */
[----:B------:R-:W-:Y:S01]  /*a010*/  HADD2.F32 R5, -RZ, R45.H1_H1 ;  /* 0x3000002dff057230 */ /* 0x000fe20000004100 */
[----:B------:R-:W-:Y:S01]  /*a020*/  F2FP.F16.E4M3.UNPACK_B R3, R4 ;  /* 0x00000004ff03723e */ /* 0x000fe200020006ff */
[----:B------:R-:W-:Y:S02]  /*a030*/  HADD2.F32 R50, -RZ, R53.H0_H0 ;  /* 0x20000035ff327230 */ /* 0x000fe40000004100 */
[C---:B------:R-:W-:Y:S01]  /*a040*/  FFMA.FTZ R55, R6.reuse, R47, -R55 ;  /* 0x0000002f06377223 */ /* 0x040fe20000010837 */
[----:B------:R-:W-:Y:S02]  /*a050*/  HADD2.F32 R44, -RZ, R49.H0_H0 ;  /* 0x20000031ff2c7230 */ /* 0x000fe40000004100 */
[----:B------:R-:W-:Y:S01]  /*a060*/  FFMA.FTZ R54, R6, R52, R57 ;  /* 0x0000003406367223 */ /* 0x000fe20000010039 */
[----:B------:R-:W-:-:S02]  /*a070*/  HADD2.F32 R45, -RZ, R45.H0_H0 ;  /* 0x2000002dff2d7230 */ /* 0x000fc40000004100 */
[C---:B------:R-:W-:Y:S01]  /*a080*/  FMUL.FTZ R52, R5.reuse, R50 ;  /* 0x0000003205347220 */ /* 0x040fe20000410000 */
[----:B------:R-:W-:Y:S02]  /*a090*/  HADD2.F32 R53, -RZ, R53.H1_H1 ;  /* 0x30000035ff357230 */ /* 0x000fe40000004100 */
[-C--:B------:R-:W-:Y:S01]  /*a0a0*/  FMUL.FTZ R58, R5, R44.reuse ;  /* 0x0000002c053a7220 */ /* 0x080fe20000410000 */
[--C-:B------:R-:W-:Y:S02]  /*a0b0*/  HADD2.F32 R6, -RZ, R46.reuse.H1_H1 ;  /* 0x3000002eff067230 */ /* 0x100fe40000004100 */
[C---:B------:R-:W-:Y:S01]  /*a0c0*/  FFMA.FTZ R57, R45.reuse, R44, -R52 ;  /* 0x0000002c2d397223 */ /* 0x040fe20000010834 */
[----:B------:R-:W-:Y:S02]  /*a0d0*/  HADD2.F32 R49, -RZ, R49.H1_H1 ;  /* 0x30000031ff317230 */ /* 0x000fe40000004100 */
[----:B------:R-:W-:Y:S01]  /*a0e0*/  FFMA.FTZ R58, R45, R50, R58 ;  /* 0x000000322d3a7223 */ /* 0x000fe2000001003a */
[----:B------:R-:W-:-:S02]  /*a0f0*/  HADD2.F32 R46, -RZ, R46.H0_H0 ;  /* 0x2000002eff2e7230 */ /* 0x000fc40000004100 */
[C---:B------:R-:W-:Y:S01]  /*a100*/  FMUL.FTZ R47, R6.reuse, R53 ;  /* 0x00000035062f7220 */ /* 0x040fe20000410000 */
[----:B------:R-:W-:Y:S01]  /*a110*/  F2FP.F16.E4M3.UNPACK_B R5, R51 ;  /* 0x00000033ff05723e */ /* 0x000fe200020006ff */
[-C--:B------:R-:W-:Y:S01]  /*a120*/  FMUL.FTZ R45, R6, R49.reuse ;  /* 0x00000031062d7220 */ /* 0x080fe20000410000 */
[----:B------:R-:W-:Y:S01]  /*a130*/  F2FP.F16.E4M3.UNPACK_B R4, R4.H1 ;  /* 0x00000004ff04723e */ /* 0x000fe200030006ff */
[C---:B------:R-:W-:Y:S01]  /*a140*/  FFMA.FTZ R60, R46.reuse, R49, -R47 ;  /* 0x000000312e3c7223 */ /* 0x040fe2000001082f */
[-C--:B------:R-:W-:Y:S01]  /*a150*/  F2FP.F16.E4M3.UNPACK_B R44, R48.reuse ;  /* 0x00000030ff2c723e */ /* 0x080fe200020006ff */
[----:B------:R-:W-:Y:S01]  /*a160*/  FFMA.FTZ R53, R46, R53, R45 ;  /* 0x000000352e357223 */ /* 0x000fe2000001002d */
[--C-:B------:R-:W-:Y:S01]  /*a170*/  HADD2.F32 R47, -RZ, R5.reuse.H1_H1 ;  /* 0x30000005ff2f7230 */ /* 0x100fe20000004100 */
[----:B------:R-:W-:Y:S01]  /*a180*/  F2FP.F16.E4M3.UNPACK_B R48, R48.H1 ;  /* 0x00000030ff30723e */ /* 0x000fe200030006ff */
[----:B------:R-:W-:Y:S01]  /*a190*/  HADD2.F32 R46, -RZ, R5.H0_H0 ;  /* 0x20000005ff2e7230 */ /* 0x000fe20000004100 */
[----:B------:R-:W-:Y:S01]  /*a1a0*/  F2FP.F16.E4M3.UNPACK_B R51, R51.H1 ;  /* 0x00000033ff33723e */ /* 0x000fe200030006ff */
[----:B------:R-:W-:-:S02]  /*a1b0*/  HADD2.F32 R6, -RZ, R4.H1_H1 ;  /* 0x30000004ff067230 */ /* 0x000fc40000004100 */
[----:B------:R-:W-:Y:S02]  /*a1c0*/  HADD2.F32 R45, -RZ, R44.H1_H1 ;  /* 0x3000002cff2d7230 */ /* 0x000fe40000004100 */
[----:B------:R-:W-:Y:S02]  /*a1d0*/  HADD2.F32 R5, -RZ, R4.H0_H0 ;  /* 0x20000004ff057230 */ /* 0x000fe40000004100 */
[C---:B------:R-:W-:Y:S01]  /*a1e0*/  FMUL.FTZ R50, R6.reuse, R47 ;  /* 0x0000002f06327220 */ /* 0x040fe20000410000 */
[--C-:B------:R-:W-:Y:S02]  /*a1f0*/  HADD2.F32 R4, -RZ, R3.reuse.H1_H1 ;  /* 0x30000003ff047230 */ /* 0x100fe40000004100 */
[-C--:B------:R-:W-:Y:S01]  /*a200*/  FMUL.FTZ R52, R6, R45.reuse ;  /* 0x0000002d06347220 */ /* 0x080fe20000410000 */
[----:B------:R-:W-:Y:S02]  /*a210*/  HADD2.F32 R44, -RZ, R44.H0_H0 ;  /* 0x2000002cff2c7230 */ /* 0x000fe40000004100 */
[----:B------:R-:W-:Y:S01]  /*a220*/  FFMA.FTZ R50, R5, R45, -R50 ;  /* 0x0000002d05327223 */ /* 0x000fe20000010832 */
[----:B------:R-:W-:-:S02]  /*a230*/  HADD2.F32 R3, -RZ, R3.H0_H0 ;  /* 0x20000003ff037230 */ /* 0x000fc40000004100 */
[C---:B------:R-:W-:Y:S01]  /*a240*/  FMUL.FTZ R6, R4.reuse, R46 ;  /* 0x0000002e04067220 */ /* 0x040fe20000410000 */
[----:B------:R-:W-:Y:S01]  /*a250*/  FFMA.FTZ R47, R5, R47, R52 ;  /* 0x0000002f052f7223 */ /* 0x000fe20000010034 */
[-C--:B------:R-:W-:Y:S01]  /*a260*/  FMUL.FTZ R49, R4, R44.reuse ;  /* 0x0000002c04317220 */ /* 0x080fe20000410000 */
[----:B------:R-:W-:Y:S02]  /*a270*/  HADD2.F32 R5, -RZ, R48.H1_H1 ;  /* 0x30000030ff057230 */ /* 0x000fe40000004100 */
[C---:B------:R-:W-:Y:S01]  /*a280*/  FFMA.FTZ R45, R3.reuse, R44, -R6 ;  /* 0x0000002c032d7223 */ /* 0x040fe20000010806 */
[----:B------:R-:W-:Y:S02]  /*a290*/  HADD2.F32 R4, -RZ, R37.H1_H1 ;  /* 0x30000025ff047230 */ /* 0x000fe40000004100 */
[----:B------:R-:W-:Y:S01]  /*a2a0*/  FFMA.FTZ R46, R3, R46, R49 ;  /* 0x0000002e032e7223 */ /* 0x000fe20000010031 */
[--C-:B------:R-:W-:Y:S02]  /*a2b0*/  HADD2.F32 R44, -RZ, R51.reuse.H1_H1 ;  /* 0x30000033ff2c7230 */ /* 0x100fe40000004100 */
[----:B------:R-:W-:-:S02]  /*a2c0*/  HADD2.F32 R6, -RZ, R51.H0_H0 ;  /* 0x20000033ff067230 */ /* 0x000fc40000004100 */
[CC--:B------:R-:W-:Y:S01]  /*a2d0*/  FMUL.FTZ R49, R4.reuse, R5.reuse ;  /* 0x0000000504317220 */ /* 0x0c0fe20000410000 */
[----:B------:R-:W-:Y:S02]  /*a2e0*/  HADD2.F32 R3, -RZ, R7.H1_H1 ;  /* 0x30000007ff037230 */ /* 0x000fe40000004100 */
[----:B------:R-:W-:Y:S01]  /*a2f0*/  FMUL.FTZ R52, R4, R44 ;  /* 0x0000002c04347220 */ /* 0x000fe20000410000 */
[----:B------:R-:W-:Y:S02]  /*a300*/  HADD2.F32 R48, -RZ, R48.H0_H0 ;  /* 0x20000030ff307230 */ /* 0x000fe40000004100 */
[----:B------:R-:W-:Y:S02]  /*a310*/  HADD2.F32 R37, -RZ, R37.H0_H0 ;  /* 0x20000025ff257230 */ /* 0x000fe40000004100 */
[C---:B------:R-:W-:Y:S01]  /*a320*/  FMUL.FTZ R4, R3.reuse, R6 ;  /* 0x0000000603047220 */ /* 0x040fe20000410000 */
[----:B------:R-:W-:Y:S02]  /*a330*/  HADD2.F32 R7, -RZ, R7.H0_H0 ;  /* 0x20000007ff077230 */ /* 0x000fe40000004100 */
[----:B------:R-:W-:Y:S01]  /*a340*/  FMUL.FTZ R3, R3, R48 ;  /* 0x0000003003037220 */ /* 0x000fe20000410000 */
[C---:B------:R-:W-:Y:S01]  /*a350*/  FFMA.FTZ R52, R37.reuse, R5, -R52 ;  /* 0x0000000525347223 */ /* 0x040fe20000010834 */
[----:B------:R-:W-:Y:S01]  /*a360*/  FFMA.FTZ R49, R37, R44, R49 ;  /* 0x0000002c25317223 */ /* 0x000fe20000010031 */
[C---:B------:R-:W-:Y:S01]  /*a370*/  FFMA.FTZ R5, R7.reuse, R48, -R4 ;  /* 0x0000003007057223 */ /* 0x040fe20000010804 */
[----:B------:R-:W-:Y:S01]  /*a380*/  FFMA.FTZ R44, R7, R6, R3 ;  /* 0x00000006072c7223 */ /* 0x000fe20000010003 */
[----:B------:R-:W-:-:S02]  /*a390*/  F2FP.SATFINITE.E4M3.F32.PACK_AB_MERGE_C R6, R59, R56, RZ ;  /* 0x000000383b06723e */ /* 0x000fc400048070ff */
[----:B------:R-:W-:Y:S02]  /*a3a0*/  F2FP.SATFINITE.E4M3.F32.PACK_AB_MERGE_C R7, R53, R60, RZ ;  /* 0x0000003c3507723e */ /* 0x000fe400048070ff */
[----:B------:R-:W-:Y:S02]  /*a3b0*/  F2FP.SATFINITE.E4M3.F32.PACK_AB_MERGE_C R4, R47, R50, RZ ;  /* 0x000000322f04723e */ /* 0x000fe400048070ff */
[----:B------:R-:W-:Y:S02]  /*a3c0*/  F2FP.SATFINITE.E4M3.F32.PACK_AB_MERGE_C R49, R49, R52, RZ ;  /* 0x000000343131723e */ /* 0x000fe400048070ff */
[----:B------:R-:W-:Y:S02]  /*a3d0*/  F2FP.SATFINITE.E4M3.F32.PACK_AB_MERGE_C R6, R54, R55, R6 ;  /* 0x000000373606723e */ /* 0x000fe40004807006 */
[----:B------:R-:W-:Y:S02]  /*a3e0*/  F2FP.SATFINITE.E4M3.F32.PACK_AB_MERGE_C R7, R58, R57, R7 ;  /* 0x000000393a07723e */ /* 0x000fe40004807007 */
[----:B------:R-:W-:-:S02]  /*a3f0*/  F2FP.SATFINITE.E4M3.F32.PACK_AB_MERGE_C R4, R46, R45, R4 ;  /* 0x0000002d2e04723e */ /* 0x000fc40004807004 */
[----:B------:R-:W-:-:S05]  /*a400*/  F2FP.SATFINITE.E4M3.F32.PACK_AB_MERGE_C R5, R44, R5, R49 ;  /* 0x000000052c05723e */ /* 0x000fca0004807031 */
[----:B------:R0:W-:Y:S02]  /*a410*/  STS.128 [R213+0x18000], R4 ;  /* 0x01800004d5007388 */ /* 0x0001e40000000c00 */
.L_x_1884:
[----:B------:R-:W-:Y:S05]  /*a420*/  BSYNC B2 ;  /* 0x0000000000027941 */ /* 0x000fea0003800000 */
.L_x_1883:
[----:B------:R-:W-:Y:S05]  /*a430*/  @P1 BRA `(.L_x_1882) ;  /* 0x0000000400e81947 */ /* 0x000fea0003800000 */
[----:B0---4-:R-:W0:Y:S01]  /*a440*/  LDS.128 R4, [R213+0x1c000] ;  /* 0x01c00000d5047984 */ /* 0x011e220000000c00 */
[----:B-----5:R-:W-:Y:S02]  /*a450*/  SHF.R.U32.HI R45, RZ, 0x8, R42 ;  /* 0x00000008ff2d7819 */ /* 0x020fe4000001162a */
[----:B------:R-:W-:Y:S02]  /*a460*/  LOP3.LUT R48, R42, 0xff, RZ, 0xc0, !PT ;  /* 0x000000ff2a307812 */ /* 0x000fe400078ec0ff */
[----:B------:R-:W-:Y:S02]  /*a470*/  LOP3.LUT R45, R45, 0xff, RZ, 0xc0, !PT ;  /* 0x000000ff2d2d7812 */ /* 0x000fe400078ec0ff */
[----:B--2---:R-:W-:Y:S02]  /*a480*/  SHF.R.U32.HI R37, RZ, 0x8, R41 ;  /* 0x00000008ff257819 */ /* 0x004fe40000011629 */
[----:B------:R-:W-:Y:S02]  /*a490*/  SHF.R.U32.HI R47, RZ, 0x8, R43 ;  /* 0x00000008ff2f7819 */ /* 0x000fe4000001162b */
[----:B------:R-:W-:-:S02]  /*a4a0*/  SHF.R.U32.HI R3, RZ, 0x8, R40 ;  /* 0x00000008ff037819 */ /* 0x000fc40000011628 */
[----:B------:R-:W-:Y:S02]  /*a4b0*/  PRMT R48, R45, 0x7604, R48 ;  /* 0x000076042d307816 */ /* 0x000fe40000000030 */
[----:B------:R-:W-:Y:S02]  /*a4c0*/  LOP3.LUT R46, R41, 0xff, RZ, 0xc0, !PT ;  /* 0x000000ff292e7812 */ /* 0x000fe400078ec0ff */
[----:B------:R-:W-:Y:S02]  /*a4d0*/  LOP3.LUT R50, R43, 0xff, RZ, 0xc0, !PT ;  /* 0x000000ff2b327812 */ /* 0x000fe400078ec0ff */
[----:B------:R-:W-:Y:S02]  /*a4e0*/  LOP3.LUT R37, R37, 0xff, RZ, 0xc0, !PT ;  /* 0x000000ff25257812 */ /* 0x000fe400078ec0ff */
[----:B------:R-:W-:Y:S02]  /*a4f0*/  LOP3.LUT R47, R47, 0xff, RZ, 0xc0, !PT ;  /* 0x000000ff2f2f7812 */ /* 0x000fe400078ec0ff */
[----:B------:R-:W-:-:S02]  /*a500*/  SHF.R.U32.HI R45, RZ, 0x10, R41 ;  /* 0x00000010ff2d7819 */ /* 0x000fc40000011629 */
[----:B---3--:R-:W-:Y:S02]  /*a510*/  SHF.R.U32.HI R49, RZ, 0x10, R43 ;  /* 0x00000010ff317819 */ /* 0x008fe4000001162b */
[----:B------:R-:W-:Y:S02]  /*a520*/  LOP3.LUT R44, R40, 0xff, RZ, 0xc0, !PT ;  /* 0x000000ff282c7812 */ /* 0x000fe400078ec0ff */
[----:B------:R-:W-:Y:S02]  /*a530*/  LOP3.LUT R3, R3, 0xff, RZ, 0xc0, !PT ;  /* 0x000000ff03037812 */ /* 0x000fe400078ec0ff */
[----:B------:R-:W-:Y:S02]  /*a540*/  PRMT R46, R37, 0x7604, R46 ;  /* 0x00007604252e7816 */ /* 0x000fe4000000002e */
[----:B------:R-:W-:Y:S02]  /*a550*/  PRMT R50, R47, 0x7604, R50 ;  /* 0x000076042f327816 */ /* 0x000fe40000000032 */
[----:B------:R-:W-:-:S02]  /*a560*/  LOP3.LUT R45, R45, 0xff, RZ, 0xc0, !PT ;  /* 0x000000ff2d2d7812 */ /* 0x000fc400078ec0ff */
[----:B------:R-:W-:Y:S02]  /*a570*/  LOP3.LUT R49, R49, 0xff, RZ, 0xc0, !PT ;  /* 0x000000ff31317812 */ /* 0x000fe400078ec0ff */
[----:B------:R-:W-:Y:S02]  /*a580*/  PRMT R44, R3, 0x7604, R44 ;  /* 0x00007604032c7816 */ /* 0x000fe4000000002c */
[----:B------:R-:W-:Y:S02]  /*a590*/  SHF.R.U32.HI R3, RZ, 0x10, R40 ;  /* 0x00000010ff037819 */ /* 0x000fe40000011628 */
[----:B------:R-:W-:Y:S02]  /*a5a0*/  SHF.R.U32.HI R37, RZ, 0x10, R42 ;  /* 0x00000010ff257819 */ /* 0x000fe4000001162a */
[----:B------:R-:W-:Y:S02]  /*a5b0*/  PRMT R45, R45, 0x7054, R46 ;  /* 0x000070542d2d7816 */ /* 0x000fe4000000002e */
[----:B------:R-:W-:-:S02]  /*a5c0*/  PRMT R49, R49, 0x7054, R50 ;  /* 0x0000705431317816 */ /* 0x000fc40000000032 */
[----:B------:R-:W-:Y:S02]  /*a5d0*/  LOP3.LUT R3, R3, 0xff, RZ, 0xc0, !PT ;  /* 0x000000ff03037812 */ /* 0x000fe400078ec0ff */
[----:B------:R-:W-:Y:S02]  /*a5e0*/  LOP3.LUT R47, R37, 0xff, RZ, 0xc0, !PT ;  /* 0x000000ff252f7812 */ /* 0x000fe400078ec0ff */
[----:B------:R-:W-:Y:S02]  /*a5f0*/  LOP3.LUT R49, R49, 0xff000000, R43, 0xf8, !PT ;  /* 0xff00000031317812 */ /* 0x000fe400078ef82b */
[----:B------:R-:W-:Y:S02]  /*a600*/  LOP3.LUT R45, R45, 0xff000000, R41, 0xf8, !PT ;  /* 0xff0000002d2d7812 */ /* 0x000fe400078ef829 */
[----:B------:R-:W-:Y:S02]  /*a610*/  PRMT R37, R3, 0x7054, R44 ;  /* 0x0000705403257816 */ /* 0x000fe4000000002c */
[----:B------:R-:W-:-:S02]  /*a620*/  PRMT R47, R47, 0x7054, R48 ;  /* 0x000070542f2f7816 */ /* 0x000fc40000000030 */
[-C--:B0-----:R-:W-:Y:S02]  /*a630*/  F2FP.F16.E4M3.UNPACK_B R3, R6.reuse.H1 ;  /* 0x00000006ff03723e */ /* 0x081fe400030006ff */
[----:B------:R-:W-:Y:S02]  /*a640*/  F2FP.F16.E4M3.UNPACK_B R48, R49 ;  /* 0x00000031ff30723e */ /* 0x000fe400020006ff */
[----:B------:R-:W-:Y:S02]  /*a650*/  F2FP.F16.E4M3.UNPACK_B R43, R45 ;  /* 0x0000002dff2b723e */ /* 0x000fe400020006ff */
[----:B------:R-:W-:Y:S01]  /*a660*/  LOP3.LUT R44, R37, 0xff000000, R40, 0xf8, !PT ;  /* 0xff000000252c7812 */ /* 0x000fe200078ef828 */
[----:B------:R-:W-:Y:S01]  /*a670*/  HADD2.F32 R37, -RZ, R3.H1_H1 ;  /* 0x30000003ff257230 */ /* 0x000fe20000004100 */
[----:B------:R-:W-:Y:S01]  /*a680*/  F2FP.F16.E4M3.UNPACK_B R6, R6 ;  /* 0x00000006ff06723e */ /* 0x000fe200020006ff */
[--C-:B------:R-:W-:Y:S01]  /*a690*/  HADD2.F32 R50, -RZ, R48.reuse.H1_H1 ;  /* 0x30000030ff327230 */ /* 0x100fe20000004100 */
[----:B------:R-:W-:Y:S01]  /*a6a0*/  LOP3.LUT R47, R47, 0xff000000, R42, 0xf8, !PT ;  /* 0xff0000002f2f7812 */ /* 0x000fe200078ef82a */
[----:B------:R-:W-:Y:S01]  /*a6b0*/  HADD2.F32 R46, -RZ, R43.H1_H1 ;  /* 0x3000002bff2e7230 */ /* 0x000fe20000004100 */
[-C--:B------:R-:W-:Y:S01]  /*a6c0*/  F2FP.F16.E4M3.UNPACK_B R41, R7.reuse ;  /* 0x00000007ff29723e */ /* 0x080fe200020006ff */
[----:B------:R-:W-:Y:S01]  /*a6d0*/  HADD2.F32 R40, -RZ, R3.H0_H0 ;  /* 0x20000003ff287230 */ /* 0x000fe20000004100 */
[----:B------:R-:W-:Y:S01]  /*a6e0*/  F2FP.F16.E4M3.UNPACK_B R42, R7.H1 ;  /* 0x00000007ff2a723e */ /* 0x000fe200030006ff */
[C---:B------:R-:W-:Y:S01]  /*a6f0*/  FMUL.FTZ R51, R37.reuse, R50 ;  /* 0x0000003225337220 */ /* 0x040fe20000410000 */
        /* <DEDUP_REMOVED lines=78> */
.L_x_1882:
[----:B------:R-:W-:Y:S05]  /*abe0*/  BSYNC B1 ;  /* 0x0000000000017941 */ /* 0x000fea0003800000 */
.L_x_1881:
[----:B-1----:R-:W-:Y:S01]  /*abf0*/  VIADD R3, R187, 0x20 ;  /* 0x00000020bb037836 */ /* 0x002fe20000000000 */
[----:B------:R-:W-:Y:S04]  /*ac00*/  BSSY B1, `(.L_x_1885) ;  /* 0x00000fa000017945 */ /* 0x000fe80003800000 */
[----:B------:R-:W-:-:S13]  /*ac10*/  ISETP.GE.AND P0, PT, R3, R0, PT ;  /* 0x000000000300720c */ /* 0x000fda0003f06270 */
[----:B------:R-:W-:Y:S05]  /*ac20*/  @P0 BRA `(.L_x_1886) ;  /* 0x0000000c00dc0947 */ /* 0x000fea0003800000 */
[----:B------:R-:W1:Y:S01]  /*ac30*/  LDC R3, c[0x0][0x3f4] ;  /* 0x0000fd00ff037b82 */ /* 0x000e620000000800 */
[----:B------:R-:W-:Y:S01]  /*ac40*/  BSSY B2, `(.L_x_1887) ;  /* 0x000007e000027945 */ /* 0x000fe20003800000 */
[-C--:B-1----:R-:W-:Y:S02]  /*ac50*/  ISETP.GE.AND P0, PT, R18, R3.reuse, PT ;  /* 0x000000031200720c */ /* 0x082fe40003f06270 */
[----:B------:R-:W-:-:S11]  /*ac60*/  ISETP.GE.AND P1, PT, R190, R3, PT ;  /* 0x00000003be00720c */ /* 0x000fd60003f26270 */
        /* <DEDUP_REMOVED lines=14> */
[----:B------:R-:W-:Y:S02]  /*ad50*/  SHF.R.U32.HI R45, RZ, 0x10, R39 ;  /* 0x00000010ff2d7819 */ /* 0x000fe40000011627 */
        /* <DEDUP_REMOVED lines=19> */
[----:B------:R-:W-:Y:S01]  /*ae90*/  F2FP.F16.E4M3.UNPACK_B R39, R41 ;  /* 0x00000029ff27723e */ /* 0x000fe200020006ff */
[--C-:B------:R-:W-:Y:S01]  /*aea0*/  HADD2.F32 R35, -RZ, R3.reuse.H0_H0 ;  /* 0x20000003ff237230 */ /* 0x100fe20000004100 */
[----:B------:R-:W-:Y:S01]  /*aeb0*/  LOP3.LUT R40, R37, 0xff000000, R34, 0xf8, !PT ;  /* 0xff00000025287812 */ /* 0x000fe200078ef822 */
[----:B------:R-:W-:Y:S01]  /*aec0*/  HADD2.F32 R34, -RZ, R3.H1_H1 ;  /* 0x30000003ff227230 */ /* 0x000fe20000004100 */
[----:B------:R-:W-:Y:S01]  /*aed0*/  F2FP.F16.E4M3.UNPACK_B R6, R6 ;  /* 0x00000006ff06723e */ /* 0x000fe200020006ff */
[--C-:B------:R-:W-:Y:S01]  /*aee0*/  HADD2.F32 R46, -RZ, R44.reuse.H1_H1 ;  /* 0x3000002cff2e7230 */ /* 0x100fe20000004100 */
[----:B------:R-:W-:Y:S01]  /*aef0*/  LOP3.LUT R43, R43, 0xff000000, R38, 0xf8, !PT ;  /* 0xff0000002b2b7812 */ /* 0x000fe200078ef826 */
[--C-:B------:R-:W-:Y:S01]  /*af00*/  HADD2.F32 R42, -RZ, R39.reuse.H1_H1 ;  /* 0x30000027ff2a7230 */ /* 0x100fe20000004100 */
[-C--:B------:R-:W-:Y:S01]  /*af10*/  F2FP.F16.E4M3.UNPACK_B R37, R7.reuse ;  /* 0x00000007ff25723e */ /* 0x080fe200020006ff */
[----:B------:R-:W-:Y:S01]  /*af20*/  HADD2.F32 R44, -RZ, R44.H0_H0 ;  /* 0x2000002cff2c7230 */ /* 0x000fe20000004100 */
[----:B------:R-:W-:Y:S01]  /*af30*/  F2FP.F16.E4M3.UNPACK_B R38, R7.H1 ;  /* 0x00000007ff26723e */ /* 0x000fe200030006ff */
[C---:B------:R-:W-:Y:S01]  /*af40*/  FMUL.FTZ R48, R34.reuse, R46 ;  /* 0x0000002e22307220 */ /* 0x040fe20000410000 */
[----:B------:R-:W-:Y:S01]  /*af50*/  FMUL.FTZ R47, R34, R42 ;  /* 0x0000002a222f7220 */ /* 0x000fe20000410000 */
[-C--:B------:R-:W-:Y:S01]  /*af60*/  F2FP.F16.E4M3.UNPACK_B R7, R5.reuse ;  /* 0x00000005ff07723e */ /* 0x080fe200020006ff */
[----:B------:R-:W-:Y:S01]  /*af70*/  HADD2.F32 R39, -RZ, R39.H0_H0 ;  /* 0x20000027ff277230 */ /* 0x000fe20000004100 */
[----:B------:R-:W-:Y:S01]  /*af80*/  F2FP.F16.E4M3.UNPACK_B R34, R5.H1 ;  /* 0x00000005ff22723e */ /* 0x000fe200030006ff */
[----:B------:R-:W-:-:S02]  /*af90*/  HADD2.F32 R5, -RZ, R6.H1_H1 ;  /* 0x30000006ff057230 */ /* 0x000fc40000004100 */
[C---:B------:R-:W-:Y:S01]  /*afa0*/  FFMA.FTZ R50, R35.reuse, R42, -R48 ;  /* 0x0000002a23327223 */ /* 0x040fe20000010830 */
[----:B------:R-:W-:Y:S01]  /*afb0*/  FFMA.FTZ R51, R35, R46, R47 ;  /* 0x0000002e23337223 */ /* 0x000fe2000001002f */
[----:B------:R-:W-:Y:S01]  /*afc0*/  HADD2.F32 R6, -RZ, R6.H0_H0 ;  /* 0x20000006ff067230 */ /* 0x000fe20000004100 */
[----:B------:R-:W-:Y:S01]  /*afd0*/  F2FP.F16.E4M3.UNPACK_B R45, R45.H1 ;  /* 0x0000002dff2d723e */ /* 0x000fe200030006ff */
[C---:B------:R-:W-:Y:S01]  /*afe0*/  FMUL.FTZ R35, R5.reuse, R44 ;  /* 0x0000002c05237220 */ /* 0x040fe20000410000 */
[----:B------:R-:W-:Y:S01]  /*aff0*/  F2FP.F16.E4M3.UNPACK_B R41, R41.H1 ;  /* 0x00000029ff29723e */ /* 0x000fe200030006ff */
[-C--:B---3--:R-:W-:Y:S01]  /*b000*/  FMUL.FTZ R49, R5, R39.reuse ;  /* 0x0000002705317220 */ /* 0x088fe20000410000 */
[----:B------:R-:W-:Y:S02]  /*b010*/  HADD2.F32 R5, -RZ, R37.H1_H1 ;  /* 0x30000025ff057230 */ /* 0x000fe40000004100 */
[----:B------:R-:W-:Y:S01]  /*b020*/  FFMA.FTZ R47, R6, R39, -R35 ;  /* 0x00000027062f7223 */ /* 0x000fe20000010823 */
[----:B------:R-:W-:-:S02]  /*b030*/  HADD2.F32 R46, -RZ, R45.H0_H0 ;  /* 0x2000002dff2e7230 */ /* 0x000fc40000004100 */
[----:B------:R-:W-:Y:S01]  /*b040*/  FFMA.FTZ R48, R6, R44, R49 ;  /* 0x0000002c06307223 */ /* 0x000fe20000010031 */
[----:B------:R-:W-:Y:S01]  /*b050*/  HADD2.F32 R42, -RZ, R41.H0_H0 ;  /* 0x20000029ff2a7230 */ /* 0x000fe20000004100 */
[----:B------:R-:W-:Y:S01]  /*b060*/  F2FP.F16.E4M3.UNPACK_B R3, R4 ;  /* 0x00000004ff03723e */ /* 0x000fe200020006ff */
[----:B------:R-:W-:Y:S02]  /*b070*/  HADD2.F32 R45, -RZ, R45.H1_H1 ;  /* 0x3000002dff2d7230 */ /* 0x000fe40000004100 */
[C---:B------:R-:W-:Y:S01]  /*b080*/  FMUL.FTZ R44, R5.reuse, R46 ;  /* 0x0000002e052c7220 */ /* 0x040fe20000410000 */
[----:B------:R-:W-:Y:S02]  /*b090*/  HADD2.F32 R6, -RZ, R38.H1_H1 ;  /* 0x30000026ff067230 */ /* 0x000fe40000004100 */
[----:B------:R-:W-:Y:S01]  /*b0a0*/  FMUL.FTZ R52, R5, R42 ;  /* 0x0000002a05347220 */ /* 0x000fe20000410000 */
[----:B------:R-:W-:Y:S01]  /*b0b0*/  HADD2.F32 R37, -RZ, R37.H0_H0 ;  /* 0x20000025ff257230 */ /* 0x000fe20000004100 */
[----:B------:R-:W-:Y:S01]  /*b0c0*/  F2FP.F16.E4M3.UNPACK_B R5, R43 ;  /* 0x0000002bff05723e */ /* 0x000fe200020006ff */
[----:B------:R-:W-:-:S02]  /*b0d0*/  HADD2.F32 R41, -RZ, R41.H1_H1 ;  /* 0x30000029ff297230 */ /* 0x000fc40000004100 */
[C---:B------:R-:W-:Y:S01]  /*b0e0*/  FMUL.FTZ R35, R6.reuse, R45 ;  /* 0x0000002d06237220 */ /* 0x040fe20000410000 */
[----:B------:R-:W-:Y:S02]  /*b0f0*/  HADD2.F32 R38, -RZ, R38.H0_H0 ;  /* 0x20000026ff267230 */ /* 0x000fe40000004100 */
[C---:B------:R-:W-:Y:S01]  /*b100*/  FFMA.FTZ R49, R37.reuse, R42, -R44 ;  /* 0x0000002a25317223 */ /* 0x040fe2000001082c */
[----:B------:R-:W-:Y:S01]  /*b110*/  FFMA.FTZ R52, R37, R46, R52 ;  /* 0x0000002e25347223 */ /* 0x000fe20000010034 */
        /* <DEDUP_REMOVED lines=13> */
[----:B------:R-:W-:Y:S02]  /*b1f0*/  HADD2.F32 R4, -RZ, R3.H1_H1 ;  /* 0x30000003ff047230 */ /* 0x000fe40000004100 */
[-C--:B------:R-:W-:Y:S01]  /*b200*/  FMUL.FTZ R44, R6, R37.reuse ;  /* 0x00000025062c7220 */ /* 0x080fe20000410000 */
[----:B------:R-:W-:Y:S02]  /*b210*/  HADD2.F32 R35, -RZ, R35.H0_H0 ;  /* 0x20000023ff237230 */ /* 0x000fe40000004100 */
[----:B------:R-:W-:Y:S01]  /*b220*/  FFMA.FTZ R42, R5, R37, -R42 ;  /* 0x00000025052a7223 */ /* 0x000fe2000001082a */
[----:B------:R-:W-:-:S02]  /*b230*/  HADD2.F32 R3, -RZ, R3.H0_H0 ;  /* 0x20000003ff037230 */ /* 0x000fc40000004100 */
[CC--:B------:R-:W-:Y:S01]  /*b240*/  FMUL.FTZ R6, R4.reuse, R38.reuse ;  /* 0x0000002604067220 */ /* 0x0c0fe20000410000 */
        /* <DEDUP_REMOVED lines=8> */
[C---:B------:R-:W-:Y:S01]  /*b2d0*/  FMUL.FTZ R44, R4.reuse, R5 ;  /* 0x00000005042c7220 */ /* 0x040fe20000410000 */
[--C-:B------:R-:W-:Y:S02]  /*b2e0*/  HADD2.F32 R3, -RZ, R7.reuse.H1_H1 ;  /* 0x30000007ff037230 */ /* 0x100fe40000004100 */
[----:B------:R-:W-:Y:S01]  /*b2f0*/  FMUL.FTZ R41, R4, R35 ;  /* 0x0000002304297220 */ /* 0x000fe20000410000 */
[----:B------:R-:W-:Y:S02]  /*b300*/  HADD2.F32 R40, -RZ, R40.H0_H0 ;  /* 0x20000028ff287230 */ /* 0x000fe40000004100 */
[----:B------:R-:W-:Y:S02]  /*b310*/  HADD2.F32 R34, -RZ, R34.H0_H0 ;  /* 0x20000022ff227230 */ /* 0x000fe40000004100 */
[C---:B------:R-:W-:Y:S01]  /*b320*/  FMUL.FTZ R4, R3.reuse, R6 ;  /* 0x0000000603047220 */ /* 0x040fe20000410000 */
[----:B------:R-:W-:Y:S02]  /*b330*/  HADD2.F32 R7, -RZ, R7.H0_H0 ;  /* 0x20000007ff077230 */ /* 0x000fe40000004100 */
[-C--:B------:R-:W-:Y:S01]  /*b340*/  FMUL.FTZ R3, R3, R40.reuse ;  /* 0x0000002803037220 */ /* 0x080fe20000410000 */
        /* <DEDUP_REMOVED lines=13> */
.L_x_1888:
[----:B------:R-:W-:Y:S05]  /*b420*/  BSYNC B2 ;  /* 0x0000000000027941 */ /* 0x000fea0003800000 */
.L_x_1887:
[----:B------:R-:W-:Y:S05]  /*b430*/  @P1 BRA `(.L_x_1886) ;  /* 0x0000000400d81947 */ /* 0x000fea0003800000 */
[----:B01--4-:R-:W0:Y:S01]  /*b440*/  LDS.128 R4, [R213+0x1d000] ;  /* 0x01d00000d5047984 */ /* 0x013e220000000c00 */
[----:B-----5:R-:W-:Y:S02]  /*b450*/  SHF.R.U32.HI R34, RZ, 0x8, R30 ;  /* 0x00000008ff227819 */ /* 0x020fe4000001161e */
[----:B------:R-:W-:Y:S02]  /*b460*/  SHF.R.U32.HI R38, RZ, 0x8, R31 ;  /* 0x00000008ff267819 */ /* 0x000fe4000001161f */
[----:B------:R-:W-:Y:S02]  /*b470*/  LOP3.LUT R3, R30, 0xff, RZ, 0xc0, !PT ;  /* 0x000000ff1e037812 */ /* 0x000fe400078ec0ff */
[----:B------:R-:W-:Y:S02]  /*b480*/  LOP3.LUT R34, R34, 0xff, RZ, 0xc0, !PT ;  /* 0x000000ff22227812 */ /* 0x000fe400078ec0ff */
[----:B------:R-:W-:Y:S02]  /*b490*/  SHF.R.U32.HI R40, RZ, 0x8, R33 ;  /* 0x00000008ff287819 */ /* 0x000fe40000011621 */
[----:B------:R-:W-:-:S02]  /*b4a0*/  LOP3.LUT R35, R31, 0xff, RZ, 0xc0, !PT ;  /* 0x000000ff1f237812 */ /* 0x000fc400078ec0ff */
[----:B------:R-:W-:Y:S02]  /*b4b0*/  LOP3.LUT R38, R38, 0xff, RZ, 0xc0, !PT ;  /* 0x000000ff26267812 */ /* 0x000fe400078ec0ff */
[----:B------:R-:W-:Y:S02]  /*b4c0*/  PRMT R3, R34, 0x7604, R3 ;  /* 0x0000760422037816 */ /* 0x000fe40000000003 */
[----:B------:R-:W-:Y:S02]  /*b4d0*/  SHF.R.U32.HI R42, RZ, 0x10, R31 ;  /* 0x00000010ff2a7819 */ /* 0x000fe4000001161f */
[----:B------:R-:W-:Y:S02]  /*b4e0*/  SHF.R.U32.HI R34, RZ, 0x8, R32 ;  /* 0x00000008ff227819 */ /* 0x000fe40000011620 */
[----:B------:R-:W-:Y:S02]  /*b4f0*/  LOP3.LUT R39, R33, 0xff, RZ, 0xc0, !PT ;  /* 0x000000ff21277812 */ /* 0x000fe400078ec0ff */
[----:B------:R-:W-:-:S02]  /*b500*/  LOP3.LUT R40, R40, 0xff, RZ, 0xc0, !PT ;  /* 0x000000ff28287812 */ /* 0x000fc400078ec0ff */
[----:B------:R-:W-:Y:S02]  /*b510*/  SHF.R.U32.HI R41, RZ, 0x10, R33 ;  /* 0x00000010ff297819 */ /* 0x000fe40000011621 */
[----:B------:R-:W-:Y:S02]  /*b520*/  PRMT R35, R38, 0x7604, R35 ;  /* 0x0000760426237816 */ /* 0x000fe40000000023 */
[----:B------:R-:W-:Y:S01]  /*b530*/  LOP3.LUT R38, R34, 0xff, RZ, 0xc0, !PT ;  /* 0x000000ff22267812 */ /* 0x000fe200078ec0ff */
[----:B------:R-:W-:Y:S01]  /*b540*/  IMAD.U32 R34, R42, 0x10000, RZ ;  /* 0x000100002a227824 */ /* 0x000fe200078e00ff */
[----:B--2---:R-:W-:Y:S02]  /*b550*/  LOP3.LUT R37, R32, 0xff, RZ, 0xc0, !PT ;  /* 0x000000ff20257812 */ /* 0x004fe400078ec0ff */
[----:B------:R-:W-:Y:S02]  /*b560*/  PRMT R40, R40, 0x7604, R39 ;  /* 0x0000760428287816 */ /* 0x000fe40000000027 */
[----:B------:R-:W-:-:S02]  /*b570*/  SHF.L.U32 R41, R41, 0x10, RZ ;  /* 0x0000001029297819 */ /* 0x000fc400000006ff */
[----:B------:R-:W-:Y:S02]  /*b580*/  PRMT R39, R38, 0x7604, R37 ;  /* 0x0000760426277816 */ /* 0x000fe40000000025 */
[----:B------:R-:W-:Y:S02]  /*b590*/  LOP3.LUT R37, R35, 0xff0000, R34, 0xf8, !PT ;  /* 0x00ff000023257812 */ /* 0x000fe400078ef822 */
[----:B------:R-:W-:Y:S02]  /*b5a0*/  LOP3.LUT R41, R40, 0xff0000, R41, 0xf8, !PT ;  /* 0x00ff000028297812 */ /* 0x000fe400078ef829 */
[----:B------:R-:W-:Y:S02]  /*b5b0*/  LOP3.LUT R37, R37, 0xff000000, R31, 0xf8, !PT ;  /* 0xff00000025257812 */ /* 0x000fe400078ef81f */
[----:B------:R-:W-:Y:S02]  /*b5c0*/  LOP3.LUT R41, R41, 0xff000000, R33, 0xf8, !PT ;  /* 0xff00000029297812 */ /* 0x000fe400078ef821 */
[----:B------:R-:W-:-:S02]  /*b5d0*/  LOP3.LUT R35, R3, 0xff0000, R30, 0xf8, !PT ;  /* 0x00ff000003237812 */ /* 0x000fc400078ef81e */
[-C--:B0-----:R-:W-:Y:S02]  /*b5e0*/  F2FP.F16.E4M3.UNPACK_B R3, R6.reuse.H1 ;  /* 0x00000006ff03723e */ /* 0x081fe400030006ff */
[----:B------:R-:W-:Y:S02]  /*b5f0*/  F2FP.F16.E4M3.UNPACK_B R40, R41 ;  /* 0x00000029ff28723e */ /* 0x000fe400020006ff */
[----:B------:R-:W-:Y:S01]  /*b600*/  F2FP.F16.E4M3.UNPACK_B R34, R37 ;  /* 0x00000025ff22723e */ /* 0x000fe200020006ff */
[--C-:B------:R-:W-:Y:S01]  /*b610*/  HADD2.F32 R31, -RZ, R3.reuse.H0_H0 ;  /* 0x20000003ff1f7230 */ /* 0x100fe20000004100 */
[----:B------:R-:W-:Y:S01]  /*b620*/  LOP3.LUT R35, R35, 0xff000000, R30, 0xf8, !PT ;  /* 0xff00000023237812 */ /* 0x000fe200078ef81e */
[----:B------:R-:W-:Y:S01]  /*b630*/  HADD2.F32 R30, -RZ, R3.H1_H1 ;  /* 0x30000003ff1e7230 */ /* 0x000fe20000004100 */
[--C-:B------:R-:W-:Y:S01]  /*b640*/  LOP3.LUT R39, R39, 0xff0000, R32.reuse, 0xf8, !PT ;  /* 0x00ff000027277812 */ /* 0x100fe200078ef820 */
[----:B------:R-:W-:Y:S01]  /*b650*/  HADD2.F32 R42, -RZ, R40.H1_H1 ;  /* 0x30000028ff2a7230 */ /* 0x000fe20000004100 */
[----:B------:R-:W-:Y:S01]  /*b660*/  F2FP.F16.E4M3.UNPACK_B R6, R6 ;  /* 0x00000006ff06723e */ /* 0x000fe200020006ff */
[----:B------:R-:W-:Y:S01]  /*b670*/  HADD2.F32 R38, -RZ, R34.H1_H1 ;  /* 0x30000022ff267230 */ /* 0x000fe20000004100 */
[----:B------:R-:W-:Y:S01]  /*b680*/  LOP3.LUT R39, R39, 0xff000000, R32, 0xf8, !PT ;  /* 0xff00000027277812 */ /* 0x000fe200078ef820 */
[----:B------:R-:W-:Y:S01]  /*b690*/  HADD2.F32 R40, -RZ, R40.H0_H0 ;  /* 0x20000028ff287230 */ /* 0x000fe20000004100 */
[-C--:B------:R-:W-:Y:S01]  /*b6a0*/  F2FP.F16.E4M3.UNPACK_B R32, R7.reuse ;  /* 0x00000007ff20723e */ /* 0x080fe200020006ff */
[C---:B------:R-:W-:Y:S01]  /*b6b0*/  FMUL.FTZ R44, R30.reuse, R42 ;  /* 0x0000002a1e2c7220 */ /* 0x040fe20000410000 */
[----:B------:R-:W-:Y:S01]  /*b6c0*/  F2FP.F16.E4M3.UNPACK_B R33, R7.H1 ;  /* 0x00000007ff21723e */ /* 0x000fe200030006ff */
        /* <DEDUP_REMOVED lines=11> */
[-C--:B------:R-:W-:Y:S01]  /*b780*/  FMUL.FTZ R43, R5, R34.reuse ;  /* 0x00000022052b7220 */ /* 0x080fe20000410000 */
[----:B------:R-:W-:Y:S02]  /*b790*/  HADD2.F32 R5, -RZ, R32.H1_H1 ;  /* 0x30000020ff057230 */ /* 0x000fe40000004100 */
[----:B------:R-:W-:Y:S01]  /*b7a0*/  FFMA.FTZ R42, R6, R34, -R31 ;  /* 0x00000022062a7223 */ /* 0x000fe2000001081f */
[----:B------:R-:W-:-:S02]  /*b7b0*/  HADD2.F32 R38, -RZ, R41.H0_H0 ;  /* 0x20000029ff267230 */ /* 0x000fc40000004100 */
[----:B------:R-:W-:Y:S01]  /*b7c0*/  FFMA.FTZ R43, R6, R40, R43 ;  /* 0x00000028062b7223 */ /* 0x000fe2000001002b */
[----:B------:R-:W-:Y:S01]  /*b7d0*/  HADD2.F32 R31, -RZ, R37.H0_H0 ;  /* 0x20000025ff1f7230 */ /* 0x000fe20000004100 */
[----:B------:R-:W-:Y:S01]  /*b7e0*/  F2FP.F16.E4M3.UNPACK_B R3, R4 ;  /* 0x00000004ff03723e */ /* 0x000fe200020006ff */
        /* <DEDUP_REMOVED lines=8> */
[----:B------:R-:W-:Y:S02]  /*b870*/  HADD2.F32 R33, -RZ, R33.H0_H0 ;  /* 0x20000021ff217230 */ /* 0x000fe40000004100 */
[C---:B------:R-:W-:Y:S01]  /*b880*/  FMUL.FTZ R34, R6.reuse, R41 ;  /* 0x0000002906227220 */ /* 0x040fe20000410000 */
[----:B------:R-:W-:Y:S01]  /*b890*/  F2FP.F16.E4M3.UNPACK_B R5, R39 ;  /* 0x00000027ff05723e */ /* 0x000fe200020006ff */
[-C--:B------:R-:W-:Y:S01]  /*b8a0*/  FMUL.FTZ R32, R6, R37.reuse ;  /* 0x0000002506207220 */ /* 0x080fe20000410000 */
[----:B------:R-:W-:Y:S01]  /*b8b0*/  F2FP.F16.E4M3.UNPACK_B R4, R4.H1 ;  /* 0x00000004ff04723e */ /* 0x000fe200030006ff */
[C---:B------:R-:W-:Y:S01]  /*b8c0*/  FFMA.FTZ R48, R33.reuse, R37, -R34 ;  /* 0x0000002521307223 */ /* 0x040fe20000010822 */
[----:B------:R-:W-:Y:S01]  /*b8d0*/  F2FP.F16.E4M3.UNPACK_B R31, R35 ;  /* 0x00000023ff1f723e */ /* 0x000fe200020006ff */
        /* <DEDUP_REMOVED lines=19> */
[--C-:B------:R-:W-:Y:S02]  /*ba10*/  HADD2.F32 R31, -RZ, R39.reuse.H1_H1 ;  /* 0x30000027ff1f7230 */ /* 0x100fe40000004100 */
[----:B------:R-:W-:Y:S01]  /*ba20*/  FFMA.FTZ R33, R3, R33, R4 ;  /* 0x0000002103217223 */ /* 0x000fe20000010004 */
[----:B------:R-:W-:Y:S02]  /*ba30*/  HADD2.F32 R4, -RZ, R30.H1_H1 ;  /* 0x3000001eff047230 */ /* 0x000fe40000004100 */
[----:B------:R-:W-:-:S02]  /*ba40*/  HADD2.F32 R32, -RZ, R39.H0_H0 ;  /* 0x20000027ff207230 */ /* 0x000fc40000004100 */
[----:B------:R-:W-:Y:S02]  /*ba50*/  HADD2.F32 R3, -RZ, R7.H1_H1 ;  /* 0x30000007ff037230 */ /* 0x000fe40000004100 */
[C---:B------:R-:W-:Y:S01]  /*ba60*/  FMUL.FTZ R40, R4.reuse, R5 ;  /* 0x0000000504287220 */ /* 0x040fe20000410000 */
[----:B------:R-:W-:Y:S02]  /*ba70*/  HADD2.F32 R6, -RZ, R35.H0_H0 ;  /* 0x20000023ff067230 */ /* 0x000fe40000004100 */
[----:B------:R-:W-:Y:S01]  /*ba80*/  FMUL.FTZ R35, R4, R31 ;  /* 0x0000001f04237220 */ /* 0x000fe20000410000 */
        /* <DEDUP_REMOVED lines=17> */
.L_x_1886:
[----:B------:R-:W-:Y:S05]  /*bba0*/  BSYNC B1 ;  /* 0x0000000000017941 */ /* 0x000fea0003800000 */
.L_x_1885:
[----:B------:R-:W-:Y:S01]  /*bbb0*/  VIADD R3, R187, 0x40 ;  /* 0x00000040bb037836 */ /* 0x000fe20000000000 */
[----:B------:R-:W-:Y:S04]  /*bbc0*/  BSSY B1, `(.L_x_1889) ;  /* 0x00000fa000017945 */ /* 0x000fe80003800000 */
[----:B------:R-:W-:-:S13]  /*bbd0*/  ISETP.GE.AND P0, PT, R3, R0, PT ;  /* 0x000000000300720c */ /* 0x000fda0003f06270 */
[----:B------:R-:W-:Y:S05]  /*bbe0*/  @P0 BRA `(.L_x_1890) ;  /* 0x0000000c00dc0947 */ /* 0x000fea0003800000 */
[----:B------:R-:W0:Y:S01]  /*bbf0*/  LDC R3, c[0x0][0x3f4] ;  /* 0x0000fd00ff037b82 */ /* 0x000e220000000800 */
[----:B------:R-:W-:Y:S01]  /*bc00*/  BSSY B2, `(.L_x_1891) ;  /* 0x000007a000027945 */ /* 0x000fe20003800000 */
[-C--:B0-----:R-:W-:Y:S02]  /*bc10*/  ISETP.GE.AND P0, PT, R18, R3.reuse, PT ;  /* 0x000000031200720c */ /* 0x081fe40003f06270 */
[----:B------:R-:W-:-:S11]  /*bc20*/  ISETP.GE.AND P1, PT, R190, R3, PT ;  /* 0x00000003be00720c */ /* 0x000fd60003f26270 */
[----:B------:R-:W-:Y:S05]  /*bc30*/  @P0 BRA `(.L_x_1892) ;  /* 0x0000000400d80947 */ /* 0x000fea0003800000 */
[----:B-1--4-:R-:W0:Y:S01]  /*bc40*/  LDS.128 R4, [R213+0x1a000] ;  /* 0x01a00000d5047984 */ /* 0x012e220000000c00 */
[----:B-----5:R-:W-:Y:S02]  /*bc50*/  SHF.R.U32.HI R30, RZ, 0x8, R26 ;  /* 0x00000008ff1e7819 */ /* 0x020fe4000001161a */
[----:B------:R-:W-:Y:S02]  /*bc60*/  LOP3.LUT R3, R26, 0xff, RZ, 0xc0, !PT ;  /* 0x000000ff1a037812 */ /* 0x000fe400078ec0ff */
[----:B------:R-:W-:Y:S02]  /*bc70*/  LOP3.LUT R30, R30, 0xff, RZ, 0xc0, !PT ;  /* 0x000000ff1e1e7812 */ /* 0x000fe400078ec0ff */
[----:B------:R-:W-:Y:S02]  /*bc80*/  SHF.R.U32.HI R32, RZ, 0x8, R27 ;  /* 0x00000008ff207819 */ /* 0x000fe4000001161b */
[----:B------:R-:W-:Y:S02]  /*bc90*/  SHF.R.U32.HI R35, RZ, 0x8, R29 ;  /* 0x00000008ff237819 */ /* 0x000fe4000001161d */
[----:B------:R-:W-:-:S02]  /*bca0*/  PRMT R3, R30, 0x7604, R3 ;  /* 0x000076041e037816 */ /* 0x000fc40000000003 */
[----:B------:R-:W-:Y:S02]  /*bcb0*/  LOP3.LUT R31, R27, 0xff, RZ, 0xc0, !PT ;  /* 0x000000ff1b1f7812 */ /* 0x000fe400078ec0ff */
[----:B------:R-:W-:Y:S02]  /*bcc0*/  LOP3.LUT R32, R32, 0xff, RZ, 0xc0, !PT ;  /* 0x000000ff20207812 */ /* 0x000fe400078ec0ff */
[----:B------:R-:W-:Y:S02]  /*bcd0*/  SHF.R.U32.HI R38, RZ, 0x10, R27 ;  /* 0x00000010ff267819 */ /* 0x000fe4000001161b */
[----:B------:R-:W-:Y:S02]  /*bce0*/  SHF.R.U32.HI R30, RZ, 0x8, R28 ;  /* 0x00000008ff1e7819 */ /* 0x000fe4000001161c */
[----:B--2---:R-:W-:Y:S02]  /*bcf0*/  SHF.R.U32.HI R37, RZ, 0x10, R29 ;  /* 0x00000010ff257819 */ /* 0x004fe4000001161d */
[----:B------:R-:W-:-:S02]  /*bd00*/  LOP3.LUT R34, R29, 0xff, RZ, 0xc0, !PT ;  /* 0x000000ff1d227812 */ /* 0x000fc400078ec0ff */
[----:B------:R-:W-:Y:S01]  /*bd10*/  LOP3.LUT R35, R35, 0xff, RZ, 0xc0, !PT ;  /* 0x000000ff23237812 */ /* 0x000fe200078ec0ff */
[----:B------:R-:W-:Y:S01]  /*bd20*/  IMAD.U32 R37, R37, 0x10000, RZ ;  /* 0x0001000025257824 */ /* 0x000fe200078e00ff */
[----:B------:R-:W-:Y:S02]  /*bd30*/  PRMT R31, R32, 0x7604, R31 ;  /* 0x00007604201f7816 */ /* 0x000fe4000000001f */
[----:B------:R-:W-:Y:S01]  /*bd40*/  LOP3.LUT R33, R30, 0xff, RZ, 0xc0, !PT ;  /* 0x000000ff1e217812 */ /* 0x000fe200078ec0ff */
[----:B------:R-:W-:Y:S01]  /*bd50*/  IMAD.U32 R30, R38, 0x10000, RZ ;  /* 0x00010000261e7824 */ /* 0x000fe200078e00ff */
[----:B------:R-:W-:Y:S02]  /*bd60*/  LOP3.LUT R32, R28, 0xff, RZ, 0xc0, !PT ;  /* 0x000000ff1c207812 */ /* 0x000fe400078ec0ff */
[----:B------:R-:W-:Y:S02]  /*bd70*/  PRMT R34, R35, 0x7604, R34 ;  /* 0x0000760423227816 */ /* 0x000fe40000000022 */
[----:B------:R-:W-:-:S02]  /*bd80*/  PRMT R35, R33, 0x7604, R32 ;  /* 0x0000760421237816 */ /* 0x000fc40000000020 */
[----:B------:R-:W-:Y:S02]  /*bd90*/  LOP3.LUT R33, R31, 0xff0000, R30, 0xf8, !PT ;  /* 0x00ff00001f217812 */ /* 0x000fe400078ef81e */
[----:B------:R-:W-:Y:S02]  /*bda0*/  LOP3.LUT R37, R34, 0xff0000, R37, 0xf8, !PT ;  /* 0x00ff000022257812 */ /* 0x000fe400078ef825 */
[----:B------:R-:W-:Y:S02]  /*bdb0*/  LOP3.LUT R33, R33, 0xff000000, R27, 0xf8, !PT ;  /* 0xff00000021217812 */ /* 0x000fe400078ef81b */
[----:B------:R-:W-:Y:S02]  /*bdc0*/  LOP3.LUT R37, R37, 0xff000000, R29, 0xf8, !PT ;  /* 0xff00000025257812 */ /* 0x000fe400078ef81d */
[----:B------:R-:W-:Y:S02]  /*bdd0*/  LOP3.LUT R31, R3, 0xff0000, R26, 0xf8, !PT ;  /* 0x00ff0000031f7812 */ /* 0x000fe400078ef81a */
[----:B0-----:R-:W-:-:S02]  /*bde0*/  F2FP.F16.E4M3.UNPACK_B R3, R6.H1 ;  /* 0x00000006ff03723e */ /* 0x001fc400030006ff */
        /* <DEDUP_REMOVED lines=91> */
.L_x_1892:
[----:B------:R-:W-:Y:S05]  /*c3a0*/  BSYNC B2 ;  /* 0x0000000000027941 */ /* 0x000fea0003800000 */
.L_x_1891:
[----:B------:R-:W-:Y:S05]  /*c3b0*/  @P1 BRA `(.L_x_1890) ;  /* 0x0000000400e81947 */ /* 0x000fea0003800000 */
[----:B01--4-:R-:W0:Y:S01]  /*c3c0*/  LDS.128 R4, [R213+0x1e000] ;  /* 0x01e00000d5047984 */ /* 0x013e220000000c00 */
[----:B-----5:R-:W-:Y:S02]  /*c3d0*/  SHF.R.U32.HI R27, RZ, 0x8, R25 ;  /* 0x00000008ff1b7819 */ /* 0x020fe40000011619 */
[----:B------:R-:W-:Y:S02]  /*c3e0*/  SHF.R.U32.HI R32, RZ, 0x8, R21 ;  /* 0x00000008ff207819 */ /* 0x000fe40000011615 */
[----:B------:R-:W-:Y:S02]  /*c3f0*/  SHF.R.U32.HI R29, RZ, 0x8, R20 ;  /* 0x00000008ff1d7819 */ /* 0x000fe40000011614 */
[----:B------:R-:W-:Y:S02]  /*c400*/  LOP3.LUT R28, R25, 0xff, RZ, 0xc0, !PT ;  /* 0x000000ff191c7812 */ /* 0x000fe400078ec0ff */
[----:B------:R-:W-:Y:S02]  /*c410*/  LOP3.LUT R33, R21, 0xff, RZ, 0xc0, !PT ;  /* 0x000000ff15217812 */ /* 0x000fe400078ec0ff */
[----:B------:R-:W-:-:S02]  /*c420*/  LOP3.LUT R27, R27, 0xff, RZ, 0xc0, !PT ;  /* 0x000000ff1b1b7812 */ /* 0x000fc400078ec0ff */
[----:B------:R-:W-:Y:S02]  /*c430*/  LOP3.LUT R32, R32, 0xff, RZ, 0xc0, !PT ;  /* 0x000000ff20207812 */ /* 0x000fe400078ec0ff */
[----:B------:R-:W-:Y:S02]  /*c440*/  SHF.R.U32.HI R3, RZ, 0x8, R24 ;  /* 0x00000008ff037819 */ /* 0x000fe40000011618 */
[----:B------:R-:W-:Y:S02]  /*c450*/  LOP3.LUT R30, R29, 0xff, RZ, 0xc0, !PT ;  /* 0x000000ff1d1e7812 */ /* 0x000fe400078ec0ff */
[----:B------:R-:W-:Y:S02]  /*c460*/  PRMT R29, R27, 0x7604, R28 ;  /* 0x000076041b1d7816 */ /* 0x000fe4000000001c */
[----:B------:R-:W-:Y:S02]  /*c470*/  PRMT R33, R32, 0x7604, R33 ;  /* 0x0000760420217816 */ /* 0x000fe40000000021 */
[----:B------:R-:W-:-:S02]  /*c480*/  SHF.R.U32.HI R28, RZ, 0x10, R25 ;  /* 0x00000010ff1c7819 */ /* 0x000fc40000011619 */
[----:B------:R-:W-:Y:S02]  /*c490*/  SHF.R.U32.HI R32, RZ, 0x10, R21 ;  /* 0x00000010ff207819 */ /* 0x000fe40000011615 */
[----:B------:R-:W-:Y:S02]  /*c4a0*/  LOP3.LUT R26, R24, 0xff, RZ, 0xc0, !PT ;  /* 0x000000ff181a7812 */ /* 0x000fe400078ec0ff */
[----:B------:R-:W-:Y:S02]  /*c4b0*/  LOP3.LUT R3, R3, 0xff, RZ, 0xc0, !PT ;  /* 0x000000ff03037812 */ /* 0x000fe400078ec0ff */
[----:B------:R-:W-:Y:S02]  /*c4c0*/  LOP3.LUT R28, R28, 0xff, RZ, 0xc0, !PT ;  /* 0x000000ff1c1c7812 */ /* 0x000fe400078ec0ff */
[----:B------:R-:W-:Y:S02]  /*c4d0*/  LOP3.LUT R32, R32, 0xff, RZ, 0xc0, !PT ;  /* 0x000000ff20207812 */ /* 0x000fe400078ec0ff */
[----:B------:R-:W-:-:S02]  /*c4e0*/  LOP3.LUT R31, R20, 0xff, RZ, 0xc0, !PT ;  /* 0x000000ff141f7812 */ /* 0x000fc400078ec0ff */
[----:B------:R-:W-:Y:S02]  /*c4f0*/  PRMT R26, R3, 0x7604, R26 ;  /* 0x00007604031a7816 */ /* 0x000fe4000000001a */
[----:B------:R-:W-:Y:S02]  /*c500*/  SHF.R.U32.HI R3, RZ, 0x10, R24 ;  /* 0x00000010ff037819 */ /* 0x000fe40000011618 */
[----:B------:R-:W-:Y:S02]  /*c510*/  SHF.R.U32.HI R27, RZ, 0x10, R20 ;  /* 0x00000010ff1b7819 */ /* 0x000fe40000011614 */
[----:B------:R-:W-:Y:S02]  /*c520*/  PRMT R29, R28, 0x7054, R29 ;  /* 0x000070541c1d7816 */ /* 0x000fe4000000001d */
        /* <DEDUP_REMOVED lines=15> */
[----:B------:R-:W-:Y:S01]  /*c620*/  HADD2.F32 R32, -RZ, R30.H1_H1 ;  /* 0x3000001eff207230 */ /* 0x000fe20000004100 */
[----:B------:R-:W-:Y:S01]  /*c630*/  LOP3.LUT R27, R27, 0xff000000, R24, 0xf8, !PT ;  /* 0xff0000001b1b7812 */ /* 0x000fe200078ef818 */
[----:B------:R-:W-:Y:S01]  /*c640*/  HADD2.F32 R28, -RZ, R26.H1_H1 ;  /* 0x3000001aff1c7230 */ /* 0x000fe20000004100 */
        /* <DEDUP_REMOVED lines=10> */
[----:B--2---:R-:W-:Y:S01]  /*c6f0*/  FFMA.FTZ R37, R21, R32, R35 ;  /* 0x0000002015257223 */ /* 0x004fe20000010023 */
        /* <DEDUP_REMOVED lines=70> */
.L_x_1890:
[----:B------:R-:W-:Y:S05]  /*cb60*/  BSYNC B1 ;  /* 0x0000000000017941 */ /* 0x000fea0003800000 */
.L_x_1889:
[----:B------:R-:W-:-:S05]  /*cb70*/  VIADD R3, R187, 0x60 ;  /* 0x00000060bb037836 */ /* 0x000fca0000000000 */
        /* <DEDUP_REMOVED lines=9> */
[----:B------:R-:W-:Y:S02]  /*cc10*/  SHF.R.U32.HI R26, RZ, 0x8, R15 ;  /* 0x00000008ff1a7819 */ /* 0x000fe4000001160f */
[----:B------:R-:W-:Y:S02]  /*cc20*/  LOP3.LUT R21, R13, 0xff, RZ, 0xc0, !PT ;  /* 0x000000ff0d157812 */ /* 0x000fe400078ec0ff */
[----:B------:R-:W-:Y:S02]  /*cc30*/  LOP3.LUT R27, R15, 0xff, RZ, 0xc0, !PT ;  /* 0x000000ff0f1b7812 */ /* 0x000fe400078ec0ff */
[----:B------:R-:W-:Y:S02]  /*cc40*/  LOP3.LUT R20, R20, 0xff, RZ, 0xc0, !PT ;  /* 0x000000ff14147812 */ /* 0x000fe400078ec0ff */
[----:B------:R-:W-:-:S02]  /*cc50*/  LOP3.LUT R26, R26, 0xff, RZ, 0xc0, !PT ;  /* 0x000000ff1a1a7812 */ /* 0x000fc400078ec0ff */
[----:B------:R-:W-:Y:S02]  /*cc60*/  SHF.R.U32.HI R0, RZ, 0x8, R12 ;  /* 0x00000008ff007819 */ /* 0x000fe4000001160c */
[----:B------:R-:W-:Y:S02]  /*cc70*/  SHF.R.U32.HI R24, RZ, 0x8, R14 ;  /* 0x00000008ff187819 */ /* 0x000fe4000001160e */
[----:B------:R-:W-:Y:S02]  /*cc80*/  PRMT R21, R20, 0x7604, R21 ;  /* 0x0000760414157816 */ /* 0x000fe40000000015 */
[----:B------:R-:W-:Y:S02]  /*cc90*/  PRMT R27, R26, 0x7604, R27 ;  /* 0x000076041a1b7816 */ /* 0x000fe4000000001b */
[----:B------:R-:W-:Y:S02]  /*cca0*/  SHF.R.U32.HI R20, RZ, 0x10, R13 ;  /* 0x00000010ff147819 */ /* 0x000fe4000001160d */
[----:B------:R-:W-:-:S02]  /*ccb0*/  SHF.R.U32.HI R26, RZ, 0x10, R15 ;  /* 0x00000010ff1a7819 */ /* 0x000fc4000001160f */
        /* <DEDUP_REMOVED lines=21> */
[----:B------:R-:W-:Y:S01]  /*ce10*/  HADD2.F32 R13, -RZ, R0.H1_H1 ;  /* 0x30000000ff0d7230 */ /* 0x000fe20000004100 */
[----:B------:R-:W-:Y:S01]  /*ce20*/  LOP3.LUT R20, R3, 0xff000000, R12, 0xf8, !PT ;  /* 0xff00000003147812 */ /* 0x000fe200078ef80c */
[----:B------:R-:W-:Y:S01]  /*ce30*/  HADD2.F32 R29, -RZ, R28.H1_H1 ;  /* 0x3000001cff1d7230 */ /* 0x000fe20000004100 */
[----:B------:R-:W-:Y:S01]  /*ce40*/  LOP3.LUT R26, R25, 0xff000000, R14, 0xf8, !PT ;  /* 0xff000000191a7812 */ /* 0x000fe200078ef80e */
[----:B------:R-:W-:Y:S01]  /*ce50*/  HADD2.F32 R25, -RZ, R24.H1_H1 ;  /* 0x30000018ff197230 */ /* 0x000fe20000004100 */
[----:B------:R-:W-:Y:S01]  /*ce60*/  F2FP.F16.E4M3.UNPACK_B R3, R6 ;  /* 0x00000006ff03723e */ /* 0x000fe200020006ff */
[----:B------:R-:W-:Y:S01]  /*ce70*/  HADD2.F32 R12, -RZ, R0.H0_H0 ;  /* 0x20000000ff0c7230 */ /* 0x000fe20000004100 */
[----:B------:R-:W-:Y:S01]  /*ce80*/  F2FP.F16.E4M3.UNPACK_B R14, R7 ;  /* 0x00000007ff0e723e */ /* 0x000fe200020006ff */
[C---:B------:R-:W-:Y:S01]  /*ce90*/  FMUL.FTZ R31, R13.reuse, R29 ;  /* 0x0000001d0d1f7220 */ /* 0x040fe20000410000 */
[----:B------:R-:W-:Y:S01]  /*cea0*/  F2FP.F16.E4M3.UNPACK_B R15, R7.H1 ;  /* 0x00000007ff0f723e */ /* 0x000fe200030006ff */
[----:B------:R-:W-:Y:S01]  /*ceb0*/  FMUL.FTZ R30, R13, R25 ;  /* 0x000000190d1e7220 */ /* 0x000fe20000410000 */
[-C--:B------:R-:W-:Y:S01]  /*cec0*/  F2FP.F16.E4M3.UNPACK_B R6, R5.reuse ;  /* 0x00000005ff06723e */ /* 0x080fe200020006ff */
[----:B------:R-:W-:Y:S01]  /*ced0*/  HADD2.F32 R28, -RZ, R28.H0_H0 ;  /* 0x2000001cff1c7230 */ /* 0x000fe20000004100 */
[----:B------:R-:W-:Y:S01]  /*cee0*/  F2FP.F16.E4M3.UNPACK_B R7, R5.H1 ;  /* 0x00000005ff07723e */ /* 0x000fe200030006ff */
[----:B------:R-:W-:Y:S01]  /*cef0*/  HADD2.F32 R5, -RZ, R3.H1_H1 ;  /* 0x30000003ff057230 */ /* 0x000fe20000004100 */
[----:B------:R-:W-:Y:S01]  /*cf00*/  F2FP.F16.E4M3.UNPACK_B R27, R27.H1 ;  /* 0x0000001bff1b723e */ /* 0x000fe200030006ff */
[----:B------:R-:W-:-:S02]  /*cf10*/  HADD2.F32 R24, -RZ, R24.H0_H0 ;  /* 0x20000018ff187230 */ /* 0x000fc40000004100 */
[C---:B------:R-:W-:Y:S01]  /*cf20*/  FFMA.FTZ R31, R12.reuse, R25, -R31 ;  /* 0x000000190c1f7223 */ /* 0x040fe2000001081f */
[----:B------:R-:W-:Y:S01]  /*cf30*/  FFMA.FTZ R30, R12, R29, R30 ;  /* 0x0000001d0c1e7223 */ /* 0x000fe2000001001e */
[----:B------:R-:W-:Y:S01]  /*cf40*/  HADD2.F32 R3, -RZ, R3.H0_H0 ;  /* 0x20000003ff037230 */ /* 0x000fe20000004100 */
[----:B------:R-:W-:Y:S01]  /*cf50*/  F2FP.F16.E4M3.UNPACK_B R21, R21.H1 ;  /* 0x00000015ff15723e */ /* 0x000fe200030006ff */
[C---:B------:R-:W-:Y:S01]  /*cf60*/  FMUL.FTZ R12, R5.reuse, R28 ;  /* 0x0000001c050c7220 */ /* 0x040fe20000410000 */
[----:B------:R-:W-:Y:S01]  /*cf70*/  FMUL.FTZ R25, R5, R24 ;  /* 0x0000001805197220 */ /* 0x000fe20000410000 */
[--C-:B------:R-:W-:Y:S01]  /*cf80*/  HADD2.F32 R5, -RZ, R14.reuse.H1_H1 ;  /* 0x3000000eff057230 */ /* 0x100fe20000004100 */
[----:B------:R-:W-:Y:S01]  /*cf90*/  F2FP.F16.E4M3.UNPACK_B R0, R4 ;  /* 0x00000004ff00723e */ /* 0x000fe200020006ff */
[----:B------:R-:W-:Y:S02]  /*cfa0*/  HADD2.F32 R13, -RZ, R27.H0_H0 ;  /* 0x2000001bff0d7230 */ /* 0x000fe40000004100 */
[C---:B------:R-:W-:Y:S01]  /*cfb0*/  FFMA.FTZ R29, R3.reuse, R24, -R12 ;  /* 0x00000018031d7223 */ /* 0x040fe2000001080c */
[----:B------:R-:W-:Y:S01]  /*cfc0*/  FFMA.FTZ R28, R3, R28, R25 ;  /* 0x0000001c031c7223 */ /* 0x000fe20000010019 */
[----:B------:R-:W-:Y:S01]  /*cfd0*/  HADD2.F32 R12, -RZ, R21.H0_H0 ;  /* 0x20000015ff0c7230 */ /* 0x000fe20000004100 */
[----:B------:R-:W-:Y:S01]  /*cfe0*/  F2FP.F16.E4M3.UNPACK_B R4, R4.H1 ;  /* 0x00000004ff04723e */ /* 0x000fe200030006ff */
[----:B------:R-:W-:-:S02]  /*cff0*/  HADD2.F32 R14, -RZ, R14.H0_H0 ;  /* 0x2000000eff0e7230 */ /* 0x000fc40000004100 */
[CC--:B------:R-:W-:Y:S01]  /*d000*/  FMUL.FTZ R25, R5.reuse, R13.reuse ;  /* 0x0000000d05197220 */ /* 0x0c0fe20000410000 */
[----:B------:R-:W-:Y:S02]  /*d010*/  HADD2.F32 R24, -RZ, R27.H1_H1 ;  /* 0x3000001bff187230 */ /* 0x000fe40000004100 */
[-C--:B------:R-:W-:Y:S01]  /*d020*/  FMUL.FTZ R5, R5, R12.reuse ;  /* 0x0000000c05057220 */ /* 0x080fe20000410000 */
[----:B------:R-:W-:Y:S02]  /*d030*/  HADD2.F32 R3, -RZ, R15.H1_H1 ;  /* 0x3000000fff037230 */ /* 0x000fe40000004100 */
[C---:B------:R-:W-:Y:S01]  /*d040*/  FFMA.FTZ R27, R14.reuse, R12, -R25 ;  /* 0x0000000c0e1b7223 */ /* 0x040fe20000010819 */
[----:B------:R-:W-:Y:S02]  /*d050*/  HADD2.F32 R12, -RZ, R21.H1_H1 ;  /* 0x30000015ff0c7230 */ /* 0x000fe40000004100 */
[----:B------:R-:W-:Y:S01]  /*d060*/  FFMA.FTZ R32, R14, R13, R5 ;  /* 0x0000000d0e207223 */ /* 0x000fe20000010005 */
[----:B------:R-:W-:-:S02]  /*d070*/  HADD2.F32 R15, -RZ, R15.H0_H0 ;  /* 0x2000000fff0f7230 */ /* 0x000fc40000004100 */
[C---:B------:R-:W-:Y:S01]  /*d080*/  FMUL.FTZ R34, R3.reuse, R24 ;  /* 0x0000001803227220 */ /* 0x040fe20000410000 */
[----:B------:R-:W-:Y:S01]  /*d090*/  F2FP.F16.E4M3.UNPACK_B R13, R26 ;  /* 0x0000001aff0d723e */ /* 0x000fe200020006ff */
[-C--:B------:R-:W-:Y:S01]  /*d0a0*/  FMUL.FTZ R14, R3, R12.reuse ;  /* 0x0000000c030e7220 */ /* 0x080fe20000410000 */
[----:B------:R-:W-:Y:S02]  /*d0b0*/  HADD2.F32 R5, -RZ, R4.H1_H1 ;  /* 0x30000004ff057230 */ /* 0x000fe40000004100 */
        /* <DEDUP_REMOVED lines=8> */
[C---:B------:R-:W-:Y:S01]  /*d140*/  FMUL.FTZ R15, R5.reuse, R21 ;  /* 0x00000015050f7220 */ /* 0x040fe20000410000 */
[----:B------:R-:W-:Y:S02]  /*d150*/  HADD2.F32 R3, -RZ, R0.H1_H1 ;  /* 0x30000000ff037230 */ /* 0x000fe40000004100 */
[----:B------:R-:W-:Y:S02]  /*d160*/  HADD2.F32 R12, -RZ, R12.H0_H0 ;  /* 0x2000000cff0c7230 */ /* 0x000fe40000004100 */
[-C--:B------:R-:W-:Y:S01]  /*d170*/  FMUL.FTZ R25, R5, R13.reuse ;  /* 0x0000000d05197220 */ /* 0x080fe20000410000 */
        /* <DEDUP_REMOVED lines=8> */
[----:B------:R-:W-:-:S02]  /*d200*/  HADD2.F32 R4, -RZ, R20.H1_H1 ;  /* 0x30000014ff047230 */ /* 0x000fc40000004100 */
[--C-:B------:R-:W-:Y:S02]  /*d210*/  HADD2.F32 R3, -RZ, R7.reuse.H1_H1 ;  /* 0x30000007ff037230 */ /* 0x100fe40000004100 */
[--C-:B------:R-:W-:Y:S02]  /*d220*/  HADD2.F32 R12, -RZ, R26.reuse.H1_H1 ;  /* 0x3000001aff0c7230 */ /* 0x100fe40000004100 */
[----:B------:R-:W-:Y:S02]  /*d230*/  HADD2.F32 R13, -RZ, R26.H0_H0 ;  /* 0x2000001aff0d7230 */ /* 0x000fe40000004100 */
[C---:B------:R-:W-:Y:S01]  /*d240*/  FMUL.FTZ R21, R3.reuse, R4 ;  /* 0x0000000403157220 */ /* 0x040fe20000410000 */
[----:B------:R-:W-:Y:S02]  /*d250*/  HADD2.F32 R0, -RZ, R6.H1_H1 ;  /* 0x30000006ff007230 */ /* 0x000fe40000004100 */
[----:B------:R-:W-:Y:S02]  /*d260*/  HADD2.F32 R5, -RZ, R20.H0_H0 ;  /* 0x20000014ff057230 */ /* 0x000fe40000004100 */
[----:B------:R-:W-:Y:S01]  /*d270*/  FMUL.FTZ R20, R3, R12 ;  /* 0x0000000c03147220 */ /* 0x000fe20000410000 */
[----:B------:R-:W-:-:S02]  /*d280*/  HADD2.F32 R7, -RZ, R7.H0_H0 ;  /* 0x20000007ff077230 */ /* 0x000fc40000004100 */
[C---:B------:R-:W-:Y:S01]  /*d290*/  FMUL.FTZ R3, R0.reuse, R13 ;  /* 0x0000000d00037220 */ /* 0x040fe20000410000 */
[----:B------:R-:W-:Y:S02]  /*d2a0*/  HADD2.F32 R6, -RZ, R6.H0_H0 ;  /* 0x20000006ff067230 */ /* 0x000fe40000004100 */
[-C--:B------:R-:W-:Y:S01]  /*d2b0*/  FMUL.FTZ R0, R0, R5.reuse ;  /* 0x0000000500007220 */ /* 0x080fe20000410000 */
[C---:B------:R-:W-:Y:S01]  /*d2c0*/  FFMA.FTZ R20, R7.reuse, R4, -R20 ;  /* 0x0000000407147223 */ /* 0x040fe20000010814 */
[----:B------:R-:W-:Y:S01]  /*d2d0*/  FFMA.FTZ R21, R7, R12, R21 ;  /* 0x0000000c07157223 */ /* 0x000fe20000010015 */
[C---:B------:R-:W-:Y:S01]  /*d2e0*/  FFMA.FTZ R5, R6.reuse, R5, -R3 ;  /* 0x0000000506057223 */ /* 0x040fe20000010803 */
[----:B------:R-:W-:Y:S01]  /*d2f0*/  FFMA.FTZ R0, R6, R13, R0 ;  /* 0x0000000d06007223 */ /* 0x000fe20000010000 */
[----:B------:R-:W-:Y:S02]  /*d300*/  F2FP.SATFINITE.E4M3.F32.PACK_AB_MERGE_C R6, R30, R31, RZ ;  /* 0x0000001f1e06723e */ /* 0x000fe400048070ff */
[----:B------:R-:W-:-:S02]  /*d310*/  F2FP.SATFINITE.E4M3.F32.PACK_AB_MERGE_C R7, R33, R34, RZ ;  /* 0x000000222107723e */ /* 0x000fc400048070ff */
[----:B------:R-:W-:Y:S02]  /*d320*/  F2FP.SATFINITE.E4M3.F32.PACK_AB_MERGE_C R4, R25, R24, RZ ;  /* 0x000000181904723e */ /* 0x000fe400048070ff */
[----:B------:R-:W-:Y:S02]  /*d330*/  F2FP.SATFINITE.E4M3.F32.PACK_AB_MERGE_C R20, R21, R20, RZ ;  /* 0x000000141514723e */ /* 0x000fe400048070ff */
[----:B------:R-:W-:Y:S02]  /*d340*/  F2FP.SATFINITE.E4M3.F32.PACK_AB_MERGE_C R6, R28, R29, R6 ;  /* 0x0000001d1c06723e */ /* 0x000fe40004807006 */
[----:B------:R-:W-:Y:S02]  /*d350*/  F2FP.SATFINITE.E4M3.F32.PACK_AB_MERGE_C R7, R32, R27, R7 ;  /* 0x0000001b2007723e */ /* 0x000fe40004807007 */
[----:B------:R-:W-:Y:S02]  /*d360*/  F2FP.SATFINITE.E4M3.F32.PACK_AB_MERGE_C R4, R14, R15, R4 ;  /* 0x0000000f0e04723e */ /* 0x000fe40004807004 */
[----:B------:R-:W-:-:S05]  /*d370*/  F2FP.SATFINITE.E4M3.F32.PACK_AB_MERGE_C R5, R0, R5, R20 ;  /* 0x000000050005723e */ /* 0x000fca0004807014 */
[----:B------:R0:W-:Y:S02]  /*d380*/  STS.128 [R213+0x1b000], R4 ;  /* 0x01b00004d5007388 */ /* 0x0001e40000000c00 */
.L_x_1895:
[----:B------:R-:W-:Y:S05]  /*d390*/  BSYNC B1 ;  /* 0x0000000000017941 */ /* 0x000fea0003800000 */
.L_x_1894:
[----:B------:R-:W-:Y:S05]  /*d3a0*/  @P1 BRA `(.L_x_1893) ;  /* 0x0000005000201947 */ /* 0x000fea0003800000 */
[----:B01--4-:R-:W0:Y:S01]  /*d3b0*/  LDS.128 R4, [R213+0x1f000] ;  /* 0x01f00000d5047984 */ /* 0x013e220000000c00 */
[----:B-----5:R-:W-:Y:S02]  /*d3c0*/  SHF.R.U32.HI R13, RZ, 0x8, R9 ;  /* 0x00000008ff0d7819 */ /* 0x020fe40000011609 */
[----:B------:R-:W-:Y:S02]  /*d3d0*/  LOP3.LUT R12, R9, 0xff, RZ, 0xc0, !PT ;  /* 0x000000ff090c7812 */ /* 0x000fe400078ec0ff */
[----:B------:R-:W-:Y:S02]  /*d3e0*/  LOP3.LUT R13, R13, 0xff, RZ, 0xc0, !PT ;  /* 0x000000ff0d0d7812 */ /* 0x000fe400078ec0ff */
[----:B------:R-:W-:Y:S02]  /*d3f0*/  SHF.R.U32.HI R21, RZ, 0x8, R11 ;  /* 0x00000008ff157819 */ /* 0x000fe4000001160b */
[----:B------:R-:W-:Y:S02]  /*d400*/  PRMT R12, R13, 0x7604, R12 ;  /* 0x000076040d0c7816 */ /* 0x000fe4000000000c */
[----:B------:R-:W-:-:S02]  /*d410*/  SHF.R.U32.HI R24, RZ, 0x10, R9 ;  /* 0x00000010ff187819 */ /* 0x000fc40000011609 */
[----:B------:R-:W-:Y:S02]  /*d420*/  SHF.R.U32.HI R13, RZ, 0x8, R10 ;  /* 0x00000008ff0d7819 */ /* 0x000fe4000001160a */
[----:B------:R-:W-:Y:S02]  /*d430*/  LOP3.LUT R14, R11, 0xff, RZ, 0xc0, !PT ;  /* 0x000000ff0b0e7812 */ /* 0x000fe400078ec0ff */
[----:B------:R-:W-:Y:S02]  /*d440*/  LOP3.LUT R21, R21, 0xff, RZ, 0xc0, !PT ;  /* 0x000000ff15157812 */ /* 0x000fe400078ec0ff */
[----:B------:R-:W-:Y:S02]  /*d450*/  SHF.R.U32.HI R20, RZ, 0x10, R11 ;  /* 0x00000010ff147819 */ /* 0x000fe4000001160b */
[----:B------:R-:W-:Y:S02]  /*d460*/  SHF.R.U32.HI R3, RZ, 0x8, R8 ;  /* 0x00000008ff037819 */ /* 0x000fe40000011608 */
[----:B------:R-:W-:Y:S01]  /*d470*/  LOP3.LUT R15, R13, 0xff, RZ, 0xc0, !PT ;  /* 0x000000ff0d0f7812 */ /* 0x000fe200078ec0ff */
[----:B------:R-:W-:Y:S01]  /*d480*/  IMAD.U32 R13, R24, 0x10000, RZ ;  /* 0x00010000180d7824 */ /* 0x000fe200078e00ff */
[----:B------:R-:W-:Y:S01]  /*d490*/  PRMT R14, R21, 0x7604, R14 ;  /* 0x00007604150e7816 */ /* 0x000fe2000000000e */
[----:B------:R-:W-:Y:S01]  /*d4a0*/  IMAD.U32 R21, R20, 0x10000, RZ ;  /* 0x0001000014157824 */ /* 0x000fe200078e00ff */
[----:B------:R-:W-:-:S02]  /*d4b0*/  LOP3.LUT R0, R8, 0xff, RZ, 0xc0, !PT ;  /* 0x000000ff08007812 */ /* 0x000fc400078ec0ff */
[----:B------:R-:W-:Y:S02]  /*d4c0*/  LOP3.LUT R3, R3, 0xff, RZ, 0xc0, !PT ;  /* 0x000000ff03037812 */ /* 0x000fe400078ec0ff */
[----:B------:R-:W-:Y:S02]  /*d4d0*/  LOP3.LUT R13, R12, 0xff0000, R13, 0xf8, !PT ;  /* 0x00ff00000c0d7812 */ /* 0x000fe400078ef80d */
[----:B------:R-:W-:Y:S02]  /*d4e0*/  PRMT R3, R3, 0x7604, R0 ;  /* 0x0000760403037816 */ /* 0x000fe40000000000 */
[----:B------:R-:W-:Y:S02]  /*d4f0*/  LOP3.LUT R0, R10, 0xff, RZ, 0xc0, !PT ;  /* 0x000000ff0a007812 */ /* 0x000fe400078ec0ff */
[----:B------:R-:W-:Y:S02]  /*d500*/  LOP3.LUT R21, R14, 0xff0000, R21, 0xf8, !PT ;  /* 0x00ff00000e157812 */ /* 0x000fe400078ef815 */
[----:B------:R-:W-:-:S02]  /*d510*/  PRMT R15, R15, 0x7604, R0 ;  /* 0x000076040f0f7816 */ /* 0x000fc40000000000 */
[----:B------:R-:W-:Y:S02]  /*d520*/  LOP3.LUT R21, R21, 0xff000000, R11, 0xf8, !PT ;  /* 0xff00000015157812 */ /* 0x000fe400078ef80b */
[----:B------:R-:W-:Y:S02]  /*d530*/  LOP3.LUT R13, R13, 0xff000000, R9, 0xf8, !PT ;  /* 0xff0000000d0d7812 */ /* 0x000fe400078ef809 */
[----:B------:R-:W-:Y:S02]  /*d540*/  LOP3.LUT R3, R3, 0xff0000, R8, 0xf8, !PT ;  /* 0x00ff000003037812 */ /* 0x000fe400078ef808 */
[----:B0-----:R-:W-:Y:S02]  /*d550*/  F2FP.F16.E4M3.UNPACK_B R0, R6.H1 ;  /* 0x00000006ff00723e */ /* 0x001fe400030006ff */
[----:B------:R-:W-:Y:S02]  /*d560*/  LOP3.LUT R15, R15, 0xff0000, R10, 0xf8, !PT ;  /* 0x00ff00000f0f7812 */ /* 0x000fe400078ef80a */
[----:B------:R-:W-:Y:S01]  /*d570*/  F2FP.F16.E4M3.UNPACK_B R24, R21 ;  /* 0x00000015ff18723e */ /* 0x000fe200020006ff */
[----:B------:R-:W-:Y:S01]  /*d580*/  HADD2.F32 R9, -RZ, R0.H1_H1 ;  /* 0x30000000ff097230 */ /* 0x000fe20000004100 */
[----:B------:R-:W-:-:S02]  /*d590*/  F2FP.F16.E4M3.UNPACK_B R14, R13 ;  /* 0x0000000dff0e723e */ /* 0x000fc400020006ff */
        /* <DEDUP_REMOVED lines=86> */
[----:B------:R0:W-:Y:S01]  /*db00*/  STS.128 [R213+0x1f000], R4 ;  /* 0x01f00004d5007388 */ /* 0x0001e20000000c00 */
[----:B------:R-:W-:Y:S05]  /*db10*/  BRA `(.L_x_1893) ;  /* 0x0000004800447947 */ /* 0x000fea0003800000 */
.L_x_1866:
        /* <DEDUP_REMOVED lines=15> */
[----:B------:R-:W-:Y:S01]  /*dc10*/  IMAD R37, R3, UR5, R6 ;  /* 0x0000000503257c24 */ /* 0x000fe2000f8e0206 */
        /* <DEDUP_REMOVED lines=9> */
[----:B------:R-:W1:Y:S01]  /*dcb0*/  LDC R3, c[0x0][0x3f4] ;  /* 0x0000fd00ff037b82 */ /* 0x000e620000000800 */
[----:B------:R-:W2:Y:S01]  /*dcc0*/  SHFL.IDX PT, R7, R53, RZ, 0x181f ;  /* 0x00181fff35077589 */ /* 0x000ea200000e0000 */
[----:B------:R-:W-:-:S03]  /*dcd0*/  IMAD R59, R189, R4, RZ ;  /* 0x00000004bd3b7224 */ /* 0x000fc600078e02ff */
[----:B------:R-:W3:Y:S04]  /*dce0*/  SHFL.IDX PT, R14, R57, RZ, 0x181f ;  /* 0x00181fff390e7589 */ /* 0x000ee800000e0000 */
[----:B------:R-:W4:Y:S04]  /*dcf0*/  SHFL.IDX PT, R5, R37, RZ, 0x181f ;  /* 0x00181fff25057589 */ /* 0x000f2800000e0000 */
[----:B------:R-:W5:Y:S01]  /*dd00*/  SHFL.IDX PT, R9, R55, RZ, 0x181f ;  /* 0x00181fff37097589 */ /* 0x000f6200000e0000 */
[----:B-1----:R-:W-:-:S04]  /*dd10*/  ISETP.GE.AND P0, PT, R16, R3, PT ;  /* 0x000000031000720c */ /* 0x002fc80003f06270 */
[----:B------:R-:W-:-:S13]  /*dd20*/  ISETP.GE.OR P1, PT, R10, R59, P0 ;  /* 0x0000003b0a00720c */ /* 0x000fda0000726670 */
[C---:B--2---:R-:W-:Y:S02]  /*dd30*/  @!P1 IADD3 R4, P2, R16.reuse, R7, RZ ;  /* 0x0000000710049210 */ /* 0x044fe40007f5e0ff */
[----:B---3--:R-:W-:-:S03]  /*dd40*/  @!P1 IADD3 R24, P3, R16, R14, RZ ;  /* 0x0000000e10189210 */ /* 0x008fc60007f7e0ff */
[--C-:B----4-:R-:W-:Y:S02]  /*dd50*/  @!P1 IMAD.X R5, R5, 0x1, R17.reuse, P2 ;  /* 0x0000000105059824 */ /* 0x110fe400010e0611 */
[----:B-----5:R-:W-:-:S04]  /*dd60*/  @!P1 IMAD.X R25, R9, 0x1, R17, P3 ;  /* 0x0000000109199824 */ /* 0x020fc800018e0611 */
[----:B------:R-:W2:Y:S04]  /*dd70*/  @!P1 LD.E.128 R4, desc[UR36][R4.64] ;  /* 0x0000002404049980 */ /* 0x000ea8000c101d00 */
[----:B------:R-:W3:Y:S01]  /*dd80*/  @!P1 LD.E.128 R24, desc[UR36][R24.64] ;  /* 0x0000002418189980 */ /* 0x000ee2000c101d00 */
[----:B------:R-:W-:Y:S02]  /*dd90*/  CS2R R44, SRZ ;  /* 0x00000000002c7805 */ /* 0x000fe4000001ff00 */
[----:B------:R-:W-:Y:S02]  /*dda0*/  CS2R R46, SRZ ;  /* 0x00000000002e7805 */ /* 0x000fe4000001ff00 */
[----:B------:R-:W-:Y:S01]  /*ddb0*/  CS2R R48, SRZ ;  /* 0x0000000000307805 */ /* 0x000fe2000001ff00 */
[----:B------:R1:W4:Y:S01]  /*ddc0*/  SHFL.IDX PT, R9, R37, 0x1, 0x181f ;  /* 0x00381f0025097f89 */ /* 0x00032200000e0000 */
[----:B------:R-:W-:-:S03]  /*ddd0*/  CS2R R50, SRZ ;  /* 0x0000000000327805 */ /* 0x000fc6000001ff00 */
[----:B------:R1:W0:Y:S04]  /*dde0*/  SHFL.IDX PT, R21, R53, 0x1, 0x181f ;  /* 0x00381f0035157f89 */ /* 0x00022800000e0000 */
[----:B------:R1:W0:Y:S04]  /*ddf0*/  SHFL.IDX PT, R33, R55, 0x1, 0x181f ;  /* 0x00381f0037217f89 */ /* 0x00022800000e0000 */
[----:B------:R1:W0:Y:S01]  /*de00*/  SHFL.IDX PT, R14, R57, 0x1, 0x181f ;  /* 0x00381f00390e7f89 */ /* 0x00022200000e0000 */
[----:B--2---:R-:W-:Y:S02]  /*de10*/  @!P1 IMAD.MOV.U32 R44, RZ, RZ, R4 ;  /* 0x000000ffff2c9224 */ /* 0x004fe400078e0004 */
[----:B------:R-:W-:Y:S01]  /*de20*/  @!P1 IMAD.MOV.U32 R45, RZ, RZ, R5 ;  /* 0x000000ffff2d9224 */ /* 0x000fe200078e0005 */
[----:B------:R-:W-:Y:S01]  /*de30*/  CS2R R4, SRZ ;  /* 0x0000000000047805 */ /* 0x000fe2000001ff00 */
[----:B------:R-:W-:-:S02]  /*de40*/  @!P1 IMAD.MOV.U32 R46, RZ, RZ, R6 ;  /* 0x000000ffff2e9224 */ /* 0x000fc400078e0006 */
[----:B------:R-:W-:Y:S02]  /*de50*/  @!P1 IMAD.MOV.U32 R47, RZ, RZ, R7 ;  /* 0x000000ffff2f9224 */ /* 0x000fe400078e0007 */
[----:B---3--:R-:W-:Y:S02]  /*de60*/  @!P1 IMAD.MOV.U32 R48, RZ, RZ, R24 ;  /* 0x000000ffff309224 */ /* 0x008fe400078e0018 */
[----:B------:R-:W-:Y:S02]  /*de70*/  @!P1 IMAD.MOV.U32 R49, RZ, RZ, R25 ;  /* 0x000000ffff319224 */ /* 0x000fe400078e0019 */
[----:B------:R-:W-:Y:S02]  /*de80*/  @!P1 IMAD.MOV.U32 R50, RZ, RZ, R26 ;  /* 0x000000ffff329224 */ /* 0x000fe400078e001a */
[----:B01--4-:R-:W-:-:S07]  /*de90*/  @!P1 IMAD.MOV.U32 R51, RZ, RZ, R27 ;  /* 0x000000ffff339224 */ /* 0x013fce00078e001b */
.L_x_2249:
[----:B------:R-:W-:Y:S01]  /*dea0*/  VIADD R6, R10, 0x20 ;  /* 0x000000200a067836 */ /* 0x000fe20000000000 */
[----:B------:R-:W-:Y:S01]  /*deb0*/  BSSY B1, `(.L_x_1897) ;  /* 0x0000010000017945 */ /* 0x000fe20003800000 */
[----:B------:R-:W-:Y:S02]  /*dec0*/  CS2R R28, SRZ ;  /* 0x00000000001c7805 */ /* 0x000fe4000001ff00 */
[----:B------:R-:W-:Y:S02]  /*ded0*/  CS2R R30, SRZ ;  /* 0x00000000001e7805 */ /* 0x000fe4000001ff00 */
[----:B------:R-:W-:Y:S02]  /*dee0*/  ISETP.GE.AND P1, PT, R6, R59, PT ;  /* 0x0000003b0600720c */ /* 0x000fe40003f26270 */
[----:B------:R-:W-:-:S11]  /*def0*/  CS2R R6, SRZ ;  /* 0x0000000000067805 */ /* 0x000fd6000001ff00 */
[----:B------:R-:W-:Y:S05]  /*df00*/  @P1 BRA `(.L_x_1898) ;  /* 0x0000000000281947 */ /* 0x000fea0003800000 */
[----:B------:R-:W-:Y:S02]  /*df10*/  CS2R R6, SRZ ;  /* 0x0000000000067805 */ /* 0x000fe4000001ff00 */
[----:B------:R-:W-:Y:S02]  /*df20*/  CS2R R28, SRZ ;  /* 0x00000000001c7805 */ /* 0x000fe4000001ff00 */
[----:B------:R-:W-:Y:S01]  /*df30*/  CS2R R30, SRZ ;  /* 0x00000000001e7805 */ /* 0x000fe2000001ff00 */
[----:B------:R-:W-:Y:S06]  /*df40*/  @P0 BRA `(.L_x_1898) ;  /* 0x0000000000180947 */ /* 0x000fec0003800000 */
[C---:B------:R-:W-:Y:S02]  /*df50*/  IADD3 R28, P1, R16.reuse, R21, RZ ;  /* 0x00000015101c7210 */ /* 0x040fe40007f3e0ff */
[----:B------:R-:W-:-:S03]  /*df60*/  IADD3 R4, P2, R16, R14, RZ ;  /* 0x0000000e10047210 */ /* 0x000fc60007f5e0ff */
[--C-:B------:R-:W-:Y:S02]  /*df70*/  IMAD.X R29, R9, 0x1, R17.reuse, P1 ;  /* 0x00000001091d7824 */ /* 0x100fe400008e0611 */
[----:B------:R-:W-:-:S04]  /*df80*/  IMAD.X R5, R33, 0x1, R17, P2 ;  /* 0x0000000121057824 */ /* 0x000fc800010e0611 */
[----:B------:R-:W5:Y:S04]  /*df90*/  LD.E.128 R28, desc[UR36][R28.64] ;  /* 0x000000241c1c7980 */ /* 0x000f68000c101d00 */
[----:B------:R-:W5:Y:S02]  /*dfa0*/  LD.E.128 R4, desc[UR36][R4.64] ;  /* 0x0000002404047980 */ /* 0x000f64000c101d00 */
.L_x_1898:
[----:B------:R-:W-:Y:S05]  /*dfb0*/  BSYNC B1 ;  /* 0x0000000000017941 */ /* 0x000fea0003800000 */
.L_x_1897:
[----:B------:R-:W-:-:S03]  /*dfc0*/  UMOV UR4, 0xffffffff ;  /* 0xffffffff00047882 */ /* 0x000fc60000000000 */
[----:B------:R-:W-:Y:S05]  /*dfd0*/  BRA.DIV UR4, `(.L_x_1899) ;  /* 0x000001e604e87947 */ /* 0x000fea000b800000 */
[----:B------:R-:W0:Y:S01]  /*dfe0*/  SHFL.IDX PT, R21, R53, 0x2, 0x181f ;  /* 0x00581f0035157f89 */ /* 0x000e2200000e0000 */
[----:B------:R-:W-:-:S03]  /*dff0*/  VIADD R8, R10, 0x40 ;  /* 0x000000400a087836 */ /* 0x000fc60000000000 */
[----:B------:R-:W1:Y:S02]  /*e000*/  SHFL.IDX PT, R14, R57, 0x2, 0x181f ;  /* 0x00581f00390e7f89 */ /* 0x000e6400000e0000 */
[----:B------:R-:W-:Y:S02]  /*e010*/  ISETP.GE.OR P1, PT, R8, R59, P0 ;  /* 0x0000003b0800720c */ /* 0x000fe40000726670 */
[----:B------:R-:W2:Y:S04]  /*e020*/  SHFL.IDX PT, R9, R37, 0x2, 0x181f ;  /* 0x00581f0025097f89 */ /* 0x000ea800000e0000 */
[----:B------:R-:W3:Y:S07]  /*e030*/  SHFL.IDX PT, R25, R55, 0x2, 0x181f ;  /* 0x00581f0037197f89 */ /* 0x000eee00000e0000 */
[----:B0-----:R-:W-:-:S02]  /*e040*/  @!P1 IADD3 R24, P2, R16, R21, RZ ;  /* 0x0000001510189210 */ /* 0x001fc40007f5e0ff */
[----:B-1----:R-:W-:-:S03]  /*e050*/  @!P1 IADD3 R32, P3, R16, R14, RZ ;  /* 0x0000000e10209210 */ /* 0x002fc60007f7e0ff */
[----:B--2---:R-:W-:Y:S01]  /*e060*/  @!P1 IMAD.X R9, R9, 0x1, R17, P2 ;  /* 0x0000000109099824 */ /* 0x004fe200010e0611 */
[----:B---3--:R-:W-:-:S03]  /*e070*/  @!P1 IADD3.X R33, R25, R17, RZ, P3, !PT ;  /* 0x0000001119219210 */ /* 0x008fc60001ffe4ff */
[----:B------:R-:W-:-:S03]  /*e080*/  @!P1 IMAD.MOV.U32 R25, RZ, RZ, R9 ;  /* 0x000000ffff199224 */ /* 0x000fc600078e0009 */
[----:B------:R-:W2:Y:S04]  /*e090*/  @!P1 LD.E.128 R32, desc[UR36][R32.64] ;  /* 0x0000002420209980 */ /* 0x000ea8000c101d00 */
[----:B------:R-:W3:Y:S04]  /*e0a0*/  @!P1 LD.E.128 R24, desc[UR36][R24.64] ;  /* 0x0000002418189980 */ /* 0x000ee8000c101d00 */
[----:B------:R-:W0:Y:S04]  /*e0b0*/  SHFL.IDX PT, R53, R53, 0x3, 0x181f ;  /* 0x00781f0035357f89 */ /* 0x000e2800000e0000 */
[----:B------:R-:W1:Y:S04]  /*e0c0*/  SHFL.IDX PT, R37, R37, 0x3, 0x181f ;  /* 0x00781f0025257f89 */ /* 0x000e6800000e0000 */
[----:B------:R-:W4:Y:S04]  /*e0d0*/  SHFL.IDX PT, R57, R57, 0x3, 0x181f ;  /* 0x00781f0039397f89 */ /* 0x000f2800000e0000 */
[----:B------:R-:W0:Y:S01]  /*e0e0*/  SHFL.IDX PT, R55, R55, 0x3, 0x181f ;  /* 0x00781f0037377f89 */ /* 0x000e2200000e0000 */
[----:B------:R-:W-:-:S02]  /*e0f0*/  CS2R R20, SRZ ;  /* 0x0000000000147805 */ /* 0x000fc4000001ff00 */
[----:B------:R-:W-:Y:S02]  /*e100*/  CS2R R38, SRZ ;  /* 0x0000000000267805 */ /* 0x000fe4000001ff00 */
[----:B------:R-:W-:Y:S02]  /*e110*/  CS2R R40, SRZ ;  /* 0x0000000000287805 */ /* 0x000fe4000001ff00 */
[----:B------:R-:W-:Y:S02]  /*e120*/  CS2R R42, SRZ ;  /* 0x00000000002a7805 */ /* 0x000fe4000001ff00 */
[----:B------:R-:W-:Y:S01]  /*e130*/  CS2R R8, SRZ ;  /* 0x0000000000087805 */ /* 0x000fe2000001ff00 */
[----:B--2---:R-:W-:Y:S02]  /*e140*/  @!P1 IMAD.MOV.U32 R40, RZ, RZ, R32 ;  /* 0x000000ffff289224 */ /* 0x004fe400078e0020 */
[----:B------:R-:W-:Y:S02]  /*e150*/  @!P1 IMAD.MOV.U32 R41, RZ, RZ, R33 ;  /* 0x000000ffff299224 */ /* 0x000fe400078e0021 */
[----:B---3--:R-:W-:-:S02]  /*e160*/  @!P1 IMAD.MOV.U32 R20, RZ, RZ, R24 ;  /* 0x000000ffff149224 */ /* 0x008fc400078e0018 */
[----:B------:R-:W-:Y:S02]  /*e170*/  @!P1 IMAD.MOV.U32 R21, RZ, RZ, R25 ;  /* 0x000000ffff159224 */ /* 0x000fe400078e0019 */
[----:B------:R-:W-:Y:S02]  /*e180*/  @!P1 IMAD.MOV.U32 R38, RZ, RZ, R26 ;  /* 0x000000ffff269224 */ /* 0x000fe400078e001a */
[----:B------:R-:W-:Y:S02]  /*e190*/  @!P1 IMAD.MOV.U32 R39, RZ, RZ, R27 ;  /* 0x000000ffff279224 */ /* 0x000fe400078e001b */
[----:B------:R-:W-:Y:S02]  /*e1a0*/  @!P1 IMAD.MOV.U32 R42, RZ, RZ, R34 ;  /* 0x000000ffff2a9224 */ /* 0x000fe400078e0022 */
[----:B01--4-:R-:W-:-:S07]  /*e1b0*/  @!P1 IMAD.MOV.U32 R43, RZ, RZ, R35 ;  /* 0x000000ffff2b9224 */ /* 0x013fce00078e0023 */
.L_x_2259:
[----:B------:R-:W-:Y:S01]  /*e1c0*/  VIADD R10, R10, 0x60 ;  /* 0x000000600a0a7836 */ /* 0x000fe20000000000 */
[----:B------:R-:W-:Y:S01]  /*e1d0*/  LEA.HI R11, R217, R217, RZ, 0x1 ;  /* 0x000000d9d90b7211 */ /* 0x000fe200078f08ff */
[----:B------:R-:W-:Y:S01]  /*e1e0*/  BSSY B1, `(.L_x_1900) ;  /* 0x0000013000017945 */ /* 0x000fe20003800000 */
[----:B------:R-:W-:Y:S02]  /*e1f0*/  CS2R R14, SRZ ;  /* 0x00000000000e7805 */ /* 0x000fe4000001ff00 */
[----:B------:R-:W-:Y:S02]  /*e200*/  ISETP.GE.AND P1, PT, R10, R59, PT ;  /* 0x0000003b0a00720c */ /* 0x000fe40003f26270 */
[----:B------:R-:W-:Y:S02]  /*e210*/  LOP3.LUT R12, R11, 0xfffffffe, RZ, 0xc0, !PT ;  /* 0xfffffffe0b0c7812 */ /* 0x000fe400078ec0ff */
[----:B------:R-:W-:-:S03]  /*e220*/  CS2R R10, SRZ ;  /* 0x00000000000a7805 */ /* 0x000fc6000001ff00 */
[----:B------:R-:W-:Y:S01]  /*e230*/  IMAD.IADD R25, R217, 0x1, -R12 ;  /* 0x00000001d9197824 */ /* 0x000fe200078e0a0c */
[----:B------:R-:W-:-:S04]  /*e240*/  CS2R R12, SRZ ;  /* 0x00000000000c7805 */ /* 0x000fc8000001ff00 */
[----:B------:R-:W-:Y:S01]  /*e250*/  SHF.L.U32 R25, R25, 0x1f, RZ ;  /* 0x0000001f19197819 */ /* 0x000fe200000006ff */
[----:B------:R-:W-:Y:S06]  /*e260*/  @P1 BRA `(.L_x_1901) ;  /* 0x0000000000281947 */ /* 0x000fec0003800000 */
        /* <DEDUP_REMOVED lines=10> */
.L_x_1901:
[----:B------:R-:W-:Y:S05]  /*e310*/  BSYNC B1 ;  /* 0x0000000000017941 */ /* 0x000fea0003800000 */
.L_x_1900:
[----:B------:R-:W0:Y:S01]  /*e320*/  SYNCS.PHASECHK.TRANS64.TRYWAIT P4, [R22+URZ+0x28400], R25 ;  /* 0x02840019160075a7 */ /* 0x000e22000808017f */
[----:B------:R-:W-:Y:S01]  /*e330*/  VIADD R26, R187, 0x20 ;  /* 0x00000020bb1a7836 */ /* 0x000fe20000000000 */
[----:B------:R-:W-:Y:S01]  /*e340*/  VIADDMNMX R24, R59, -R201, 0x80, PT ;  /* 0x000000803b187446 */ /* 0x000fe200038009c9 */
[C---:B------:R-:W-:Y:S01]  /*e350*/  VIADD R52, R187.reuse, 0x40 ;  /* 0x00000040bb347836 */ /* 0x040fe20000000000 */
[----:B------:R-:W-:Y:S01]  /*e360*/  BSSY B1, `(.L_x_1902) ;  /* 0x0000007000017945 */ /* 0x000fe20003800000 */
[C---:B------:R-:W-:Y:S01]  /*e370*/  VIADD R37, R187.reuse, 0x60 ;  /* 0x00000060bb257836 */ /* 0x040fe20000000000 */
[-C--:B------:R-:W-:Y:S02]  /*e380*/  ISETP.GE.OR P3, PT, R187, R24.reuse, P0 ;  /* 0x00000018bb00720c */ /* 0x080fe40000766670 */
[-C--:B------:R-:W-:Y:S02]  /*e390*/  ISETP.GE.OR P2, PT, R26, R24.reuse, P0 ;  /* 0x000000181a00720c */ /* 0x080fe40000746670 */
[----:B------:R-:W-:-:S02]  /*e3a0*/  ISETP.GE.OR P1, PT, R52, R24, P0 ;  /* 0x000000183400720c */ /* 0x000fc40000726670 */
[----:B------:R-:W-:Y:S01]  /*e3b0*/  ISETP.GE.OR P0, PT, R37, R24, P0 ;  /* 0x000000182500720c */ /* 0x000fe20000706670 */
[----:B0-----:R-:W-:-:S12]  /*e3c0*/  @!P4 BRA `(.L_x_1903) ;  /* 0x000001e80008c947 */ /* 0x001fd80003800000 */
.L_x_2260:
[----:B------:R-:W-:Y:S05]  /*e3d0*/  BSYNC B1 ;  /* 0x0000000000017941 */ /* 0x000fea0003800000 */
.L_x_1902:
[----:B------:R-:W-:Y:S04]  /*e3e0*/  BSSY B1, `(.L_x_1904) ;  /* 0x0000101000017945 */ /* 0x000fe80003800000 */
[----:B------:R-:W-:Y:S05]  /*e3f0*/  @P3 BRA `(.L_x_1905) ;  /* 0x0000000c00fc3947 */ /* 0x000fea0003800000 */
[----:B------:R-:W-:Y:S02]  /*e400*/  SHF.R.U32.HI R24, RZ, 0x8, R44 ;  /* 0x00000008ff187819 */ /* 0x000fe4000001162c */
[----:B------:R-:W-:Y:S02]  /*e410*/  LOP3.LUT R26, R44, 0xff, RZ, 0xc0, !PT ;  /* 0x000000ff2c1a7812 */ /* 0x000fe400078ec0ff */
[----:B0-----:R-:W-:Y:S02]  /*e420*/  LOP3.LUT R25, R24, 0xff, RZ, 0xc0, !PT ;  /* 0x000000ff18197812 */ /* 0x001fe400078ec0ff */
[----:B------:R-:W-:Y:S02]  /*e430*/  LEA.HI R24, R3, R0, RZ, 0x1c ;  /* 0x0000000003187211 */ /* 0x000fe400078fe0ff */
[----:B------:R-:W-:Y:S02]  /*e440*/  PRMT R55, R25, 0x7604, R26 ;  /* 0x0000760419377816 */ /* 0x000fe4000000001a */
[----:B------:R-:W-:-:S02]  /*e450*/  SHF.R.U32.HI R27, RZ, 0x8, R45 ;  /* 0x00000008ff1b7819 */ /* 0x000fc4000001162d */
[----:B------:R-:W-:Y:S02]  /*e460*/  SHF.R.S32.HI R25, RZ, 0x1f, R24 ;  /* 0x0000001fff197819 */ /* 0x000fe40000011418 */
[----:B------:R-:W-:Y:S02]  /*e470*/  LOP3.LUT R32, R45, 0xff, RZ, 0xc0, !PT ;  /* 0x000000ff2d207812 */ /* 0x000fe400078ec0ff */
[----:B------:R-:W-:Y:S02]  /*e480*/  LOP3.LUT R27, R27, 0xff, RZ, 0xc0, !PT ;  /* 0x000000ff1b1b7812 */ /* 0x000fe400078ec0ff */
[----:B------:R-:W-:Y:S01]  /*e490*/  LEA.HI R26, R25, R24, RZ, 0x3 ;  /* 0x00000018191a7211 */ /* 0x000fe200078f18ff */
[----:B------:R-:W-:Y:S01]  /*e4a0*/  IMAD.SHL.U32 R25, R24, 0x10, RZ ;  /* 0x0000001018197824 */ /* 0x000fe200078e00ff */
[----:B------:R-:W-:Y:S02]  /*e4b0*/  PRMT R57, R27, 0x7604, R32 ;  /* 0x000076041b397816 */ /* 0x000fe40000000020 */
[----:B------:R-:W-:Y:S01]  /*e4c0*/  SHF.R.U32.HI R27, RZ, 0x8, R46 ;  /* 0x00000008ff1b7819 */ /* 0x000fe2000001162e */
[----:B------:R-:W-:Y:S01]  /*e4d0*/  IMAD.SHL.U32 R26, R26, 0x800, RZ ;  /* 0x000008001a1a7824 */ /* 0x000fe200078e00ff */
[----:B------:R-:W-:-:S02]  /*e4e0*/  SHF.R.U32.HI R34, RZ, 0x8, R48 ;  /* 0x00000008ff227819 */ /* 0x000fc40000011630 */
[----:B------:R-:W-:Y:S02]  /*e4f0*/  LOP3.LUT R25, R202, 0x70, R25, 0xf8, !PT ;  /* 0x00000070ca197812 */ /* 0x000fe400078ef819 */
[----:B------:R-:W-:Y:S02]  /*e500*/  SHF.R.U32.HI R54, RZ, 0x3, R202 ;  /* 0x00000003ff367819 */ /* 0x000fe400000116ca */
[----:B------:R-:W-:Y:S02]  /*e510*/  LOP3.LUT R32, R46, 0xff, RZ, 0xc0, !PT ;  /* 0x000000ff2e207812 */ /* 0x000fe400078ec0ff */
[----:B------:R-:W-:Y:S02]  /*e520*/  SHF.R.U32.HI R53, RZ, 0x8, R47 ;  /* 0x00000008ff357819 */ /* 0x000fe4000001162f */
[----:B------:R-:W-:Y:S02]  /*e530*/  LOP3.LUT R35, R48, 0xff, RZ, 0xc0, !PT ;  /* 0x000000ff30237812 */ /* 0x000fe400078ec0ff */
[----:B------:R-:W-:-:S02]  /*e540*/  LOP3.LUT R27, R27, 0xff, RZ, 0xc0, !PT ;  /* 0x000000ff1b1b7812 */ /* 0x000fc400078ec0ff */
[----:B------:R-:W-:Y:S02]  /*e550*/  LOP3.LUT R34, R34, 0xff, RZ, 0xc0, !PT ;  /* 0x000000ff22227812 */ /* 0x000fe400078ec0ff */
[----:B------:R-:W-:Y:S02]  /*e560*/  LOP3.LUT R25, R25, R54, RZ, 0x3c, !PT ;  /* 0x0000003619197212 */ /* 0x000fe400078e3cff */
[----:B------:R-:W-:Y:S02]  /*e570*/  LOP3.LUT R26, R26, 0xffffc000, RZ, 0xc0, !PT ;  /* 0xffffc0001a1a7812 */ /* 0x000fe400078ec0ff */
[----:B------:R-:W-:Y:S02]  /*e580*/  LOP3.LUT R33, R47, 0xff, RZ, 0xc0, !PT ;  /* 0x000000ff2f217812 */ /* 0x000fe400078ec0ff */
[----:B------:R-:W-:Y:S02]  /*e590*/  LOP3.LUT R24, R53, 0xff, RZ, 0xc0, !PT ;  /* 0x000000ff35187812 */ /* 0x000fe400078ec0ff */
[----:B------:R-:W-:-:S02]  /*e5a0*/  PRMT R59, R27, 0x7604, R32 ;  /* 0x000076041b3b7816 */ /* 0x000fc40000000020 */
[----:B------:R-:W-:Y:S02]  /*e5b0*/  PRMT R65, R34, 0x7604, R35 ;  /* 0x0000760422417816 */ /* 0x000fe40000000023 */
[----:B------:R-:W-:Y:S02]  /*e5c0*/  IADD3 R53, R25, R26, R203 ;  /* 0x0000001a19357210 */ /* 0x000fe40007ffe0cb */
[----:B------:R-:W-:Y:S02]  /*e5d0*/  SHF.R.U32.HI R32, RZ, 0x8, R49 ;  /* 0x00000008ff207819 */ /* 0x000fe40000011631 */
[----:B------:R-:W-:Y:S01]  /*e5e0*/  SHF.R.U32.HI R34, RZ, 0x8, R50 ;  /* 0x00000008ff227819 */ /* 0x000fe20000011632 */
[----:B------:R-:W-:Y:S01]  /*e5f0*/  IMAD.IADD R53, R22, 0x1, R53 ;  /* 0x0000000116357824 */ /* 0x000fe200078e0235 */
[----:B------:R-:W-:Y:S02]  /*e600*/  PRMT R63, R24, 0x7604, R33 ;  /* 0x00007604183f7816 */ /* 0x000fe40000000021 */
[----:B------:R-:W-:Y:S01]  /*e610*/  LOP3.LUT R33, R49, 0xff, RZ, 0xc0, !PT ;  /* 0x000000ff31217812 */ /* 0x000fe200078ec0ff */
[----:B------:R-:W-:Y:S01]  /*e620*/  LDS.128 R24, [R213+0x18000] ;  /* 0x01800000d5187984 */ /* 0x000fe20000000c00 */
[----:B------:R-:W-:-:S02]  /*e630*/  LOP3.LUT R35, R50, 0xff, RZ, 0xc0, !PT ;  /* 0x000000ff32237812 */ /* 0x000fc400078ec0ff */
[----:B------:R-:W-:Y:S02]  /*e640*/  LOP3.LUT R32, R32, 0xff, RZ, 0xc0, !PT ;  /* 0x000000ff20207812 */ /* 0x000fe400078ec0ff */
[----:B------:R-:W-:Y:S02]  /*e650*/  LOP3.LUT R34, R34, 0xff, RZ, 0xc0, !PT ;  /* 0x000000ff22227812 */ /* 0x000fe400078ec0ff */
[----:B------:R-:W-:Y:S02]  /*e660*/  PRMT R67, R32, 0x7604, R33 ;  /* 0x0000760420437816 */ /* 0x000fe40000000021 */
[----:B------:R-:W-:Y:S02]  /*e670*/  PRMT R69, R34, 0x7604, R35 ;  /* 0x0000760422457816 */ /* 0x000fe40000000023 */
[----:B------:R-:W0:Y:S01]  /*e680*/  LDS.128 R32, [R53+0x18000] ;  /* 0x0180000035207984 */ /* 0x000e220000000c00 */
[----:B------:R-:W-:Y:S02]  /*e690*/  SHF.R.U32.HI R56, RZ, 0x10, R45 ;  /* 0x00000010ff387819 */ /* 0x000fe4000001162d */
[----:B------:R-:W-:-:S02]  /*e6a0*/  SHF.R.U32.HI R54, RZ, 0x8, R51 ;  /* 0x00000008ff367819 */ /* 0x000fc40000011633 */
[----:B------:R-:W-:Y:S02]  /*e6b0*/  LOP3.LUT R56, R56, 0xff, RZ, 0xc0, !PT ;  /* 0x000000ff38387812 */ /* 0x000fe400078ec0ff */
[----:B------:R-:W-:Y:S02]  /*e6c0*/  SHF.R.U32.HI R58, RZ, 0x10, R46 ;  /* 0x00000010ff3a7819 */ /* 0x000fe4000001162e */
[----:B------:R-:W-:Y:S02]  /*e6d0*/  LOP3.LUT R61, R51, 0xff, RZ, 0xc0, !PT ;  /* 0x000000ff333d7812 */ /* 0x000fe400078ec0ff */
[----:B------:R-:W-:Y:S02]  /*e6e0*/  LOP3.LUT R54, R54, 0xff, RZ, 0xc0, !PT ;  /* 0x000000ff36367812 */ /* 0x000fe400078ec0ff */
[----:B------:R-:W-:Y:S02]  /*e6f0*/  PRMT R57, R56, 0x7054, R57 ;  /* 0x0000705438397816 */ /* 0x000fe40000000039 */
[----:B------:R-:W-:-:S02]  /*e700*/  SHF.R.U32.HI R56, RZ, 0x10, R49 ;  /* 0x00000010ff387819 */ /* 0x000fc40000011631 */
[----:B------:R-:W-:Y:S02]  /*e710*/  LOP3.LUT R58, R58, 0xff, RZ, 0xc0, !PT ;  /* 0x000000ff3a3a7812 */ /* 0x000fe400078ec0ff */
[----:B------:R-:W-:Y:S02]  /*e720*/  PRMT R62, R54, 0x7604, R61 ;  /* 0x00007604363e7816 */ /* 0x000fe4000000003d */
[----:B------:R-:W-:Y:S02]  /*e730*/  SHF.R.U32.HI R54, RZ, 0x10, R44 ;  /* 0x00000010ff367819 */ /* 0x000fe4000001162c */
[----:B------:R-:W-:Y:S02]  /*e740*/  LOP3.LUT R56, R56, 0xff, RZ, 0xc0, !PT ;  /* 0x000000ff38387812 */ /* 0x000fe400078ec0ff */
[----:B------:R-:W-:Y:S02]  /*e750*/  PRMT R61, R58, 0x7054, R59 ;  /* 0x000070543a3d7816 */ /* 0x000fe4000000003b */
[----:B------:R-:W-:-:S02]  /*e760*/  SHF.R.U32.HI R59, RZ, 0x10, R51 ;  /* 0x00000010ff3b7819 */ /* 0x000fc40000011633 */
[----:B------:R-:W-:Y:S02]  /*e770*/  SHF.R.U32.HI R60, RZ, 0x10, R47 ;  /* 0x00000010ff3c7819 */ /* 0x000fe4000001162f */
[----:B------:R-:W-:Y:S02]  /*e780*/  LOP3.LUT R54, R54, 0xff, RZ, 0xc0, !PT ;  /* 0x000000ff36367812 */ /* 0x000fe400078ec0ff */
[----:B------:R-:W-:Y:S02]  /*e790*/  SHF.R.U32.HI R58, RZ, 0x10, R50 ;  /* 0x00000010ff3a7819 */ /* 0x000fe40000011632 */
[----:B------:R-:W-:Y:S02]  /*e7a0*/  PRMT R67, R56, 0x7054, R67 ;  /* 0x0000705438437816 */ /* 0x000fe40000000043 */
[----:B------:R-:W-:Y:S02]  /*e7b0*/  LOP3.LUT R59, R59, 0xff, RZ, 0xc0, !PT ;  /* 0x000000ff3b3b7812 */ /* 0x000fe400078ec0ff */
[----:B------:R-:W-:-:S02]  /*e7c0*/  LOP3.LUT R60, R60, 0xff, RZ, 0xc0, !PT ;  /* 0x000000ff3c3c7812 */ /* 0x000fc400078ec0ff */
[----:B------:R-:W-:Y:S02]  /*e7d0*/  PRMT R55, R54, 0x7054, R55 ;  /* 0x0000705436377816 */ /* 0x000fe40000000037 */
[----:B------:R-:W-:Y:S02]  /*e7e0*/  LOP3.LUT R58, R58, 0xff, RZ, 0xc0, !PT ;  /* 0x000000ff3a3a7812 */ /* 0x000fe400078ec0ff */
[----:B------:R-:W-:Y:S02]  /*e7f0*/  SHF.R.U32.HI R54, RZ, 0x10, R48 ;  /* 0x00000010ff367819 */ /* 0x000fe40000011630 */
[----:B------:R-:W-:Y:S02]  /*e800*/  LOP3.LUT R67, R67, 0xff000000, R49, 0xf8, !PT ;  /* 0xff00000043437812 */ /* 0x000fe400078ef831 */
[----:B------:R-:W-:Y:S02]  /*e810*/  PRMT R71, R59, 0x7054, R62 ;  /* 0x000070543b477816 */ /* 0x000fe4000000003e */
[----:B------:R-:W-:-:S02]  /*e820*/  PRMT R63, R60, 0x7054, R63 ;  /* 0x000070543c3f7816 */ /* 0x000fc4000000003f */
[----:B------:R-:W-:Y:S02]  /*e830*/  PRMT R69, R58, 0x7054, R69 ;  /* 0x000070543a457816 */ /* 0x000fe40000000045 */
[----:B------:R-:W-:Y:S02]  /*e840*/  LOP3.LUT R59, R57, 0xff000000, R45, 0xf8, !PT ;  /* 0xff000000393b7812 */ /* 0x000fe400078ef82d */
[----:B------:R-:W-:Y:S02]  /*e850*/  LOP3.LUT R54, R54, 0xff, RZ, 0xc0, !PT ;  /* 0x000000ff36367812 */ /* 0x000fe400078ec0ff */
[----:B------:R-:W-:Y:S02]  /*e860*/  F2FP.F16.E4M3.UNPACK_B R68, R67 ;  /* 0x00000043ff44723e */ /* 0x000fe400020006ff */
[----:B0-----:R-:W-:Y:S02]  /*e870*/  F2FP.F16.E4M3.UNPACK_B R56, R33 ;  /* 0x00000021ff38723e */ /* 0x001fe400020006ff */
[----:B------:R-:W-:-:S02]  /*e880*/  LOP3.LUT R60, R63, 0xff000000, R47, 0xf8, !PT ;  /* 0xff0000003f3c7812 */ /* 0x000fc400078ef82f */
[----:B------:R-:W-:Y:S01]  /*e890*/  LOP3.LUT R45, R69, 0xff000000, R50, 0xf8, !PT ;  /* 0xff000000452d7812 */ /* 0x000fe200078ef832 */
[--C-:B------:R-:W-:Y:S01]  /*e8a0*/  HADD2.F32 R69, -RZ, R68.reuse.H0_H0 ;  /* 0x20000044ff457230 */ /* 0x100fe20000004100 */
[----:B------:R-:W-:Y:S01]  /*e8b0*/  F2FP.F16.E4M3.UNPACK_B R62, R59 ;  /* 0x0000003bff3e723e */ /* 0x000fe200020006ff */
[----:B------:R-:W-:Y:S01]  /*e8c0*/  HADD2.F32 R68, -RZ, R68.H1_H1 ;  /* 0x30000044ff447230 */ /* 0x000fe20000004100 */
[----:B------:R-:W-:Y:S02]  /*e8d0*/  PRMT R65, R54, 0x7054, R65 ;  /* 0x0000705436417816 */ /* 0x000fe40000000041 */
[-C--:B------:R-:W-:Y:S01]  /*e8e0*/  F2FP.F16.E4M3.UNPACK_B R47, R25.reuse ;  /* 0x00000019ff2f723e */ /* 0x080fe200020006ff */
[----:B------:R-:W-:Y:S01]  /*e8f0*/  HADD2.F32 R66, -RZ, R62.H0_H0 ;  /* 0x2000003eff427230 */ /* 0x000fe20000004100 */
[----:B------:R-:W-:Y:S01]  /*e900*/  F2FP.F16.E4M3.UNPACK_B R50, R25.H1 ;  /* 0x00000019ff32723e */ /* 0x000fe200030006ff */
[----:B------:R-:W-:Y:S01]  /*e910*/  HADD2.F32 R25, -RZ, R56.H0_H0 ;  /* 0x20000038ff197230 */ /* 0x000fe20000004100 */
[----:B------:R-:W-:Y:S01]  /*e920*/  LOP3.LUT R54, R55, 0xff000000, R44, 0xf8, !PT ;  /* 0xff00000037367812 */ /* 0x000fe200078ef82c */
[----:B------:R-:W-:Y:S01]  /*e930*/  HADD2.F32 R62, -RZ, R62.H1_H1 ;  /* 0x3000003eff3e7230 */ /* 0x000fe20000004100 */
[----:B------:R-:W-:Y:S01]  /*e940*/  LOP3.LUT R55, R65, 0xff000000, R48, 0xf8, !PT ;  /* 0xff00000041377812 */ /* 0x000fe200078ef830 */
[--C-:B------:R-:W-:Y:S01]  /*e950*/  HADD2.F32 R48, -RZ, R47.reuse.H0_H0 ;  /* 0x2000002fff307230 */ /* 0x100fe20000004100 */
[----:B------:R-:W-:Y:S01]  /*e960*/  F2FP.F16.E4M3.UNPACK_B R57, R33.H1 ;  /* 0x00000021ff39723e */ /* 0x000fe200030006ff */
[C---:B------:R-:W-:Y:S01]  /*e970*/  FMUL.FTZ R33, R25.reuse, R69 ;  /* 0x0000004519217220 */ /* 0x040fe20000410000 */
[-C--:B------:R-:W-:Y:S01]  /*e980*/  F2FP.F16.E4M3.UNPACK_B R49, R32.reuse ;  /* 0x00000020ff31723e */ /* 0x080fe200020006ff */
[----:B------:R-:W-:Y:S01]  /*e990*/  HADD2.F32 R56, -RZ, R56.H1_H1 ;  /* 0x30000038ff387230 */ /* 0x000fe20000004100 */
[----:B------:R-:W-:Y:S01]  /*e9a0*/  F2FP.F16.E4M3.UNPACK_B R58, R32.H1 ;  /* 0x00000020ff3a723e */ /* 0x000fe200030006ff */
[-C--:B------:R-:W-:Y:S01]  /*e9b0*/  FMUL.FTZ R32, R25, R66.reuse ;  /* 0x0000004219207220 */ /* 0x080fe20000410000 */
[C---:B------:R-:W-:Y:S01]  /*e9c0*/  FFMA.FTZ R25, R48.reuse, R66, -R33 ;  /* 0x0000004230197223 */ /* 0x040fe20000010821 */
[----:B------:R-:W-:Y:S01]  /*e9d0*/  F2FP.F16.E4M3.UNPACK_B R66, R67.H1 ;  /* 0x00000043ff42723e */ /* 0x000fe200030006ff */
[----:B------:R-:W-:Y:S01]  /*e9e0*/  HADD2.F32 R47, -RZ, R47.H1_H1 ;  /* 0x3000002fff2f7230 */ /* 0x000fe20000004100 */
[----:B------:R-:W-:Y:S01]  /*e9f0*/  F2FP.F16.E4M3.UNPACK_B R59, R59.H1 ;  /* 0x0000003bff3b723e */ /* 0x000fe200030006ff */
[----:B------:R-:W-:Y:S01]  /*ea00*/  FFMA.FTZ R33, R48, R69, R32 ;  /* 0x0000004530217223 */ /* 0x000fe20000010020 */
[----:B------:R-:W-:Y:S01]  /*ea10*/  HADD2.F32 R32, -RZ, R57.H0_H0 ;  /* 0x20000039ff207230 */ /* 0x000fe20000004100 */
[----:B------:R-:W-:Y:S01]  /*ea20*/  LOP3.LUT R44, R61, 0xff000000, R46, 0xf8, !PT ;  /* 0xff0000003d2c7812 */ /* 0x000fe200078ef82e */
[----:B------:R-:W-:Y:S01]  /*ea30*/  HADD2.F32 R69, -RZ, R66.H0_H0 ;  /* 0x20000042ff457230 */ /* 0x000fe20000004100 */
[-C--:B------:R-:W-:Y:S01]  /*ea40*/  F2FP.F16.E4M3.UNPACK_B R61, R27.reuse ;  /* 0x0000001bff3d723e */ /* 0x080fe200020006ff */
[----:B------:R-:W-:Y:S01]  /*ea50*/  HADD2.F32 R67, -RZ, R59.H0_H0 ;  /* 0x2000003bff437230 */ /* 0x000fe20000004100 */
[----:B------:R-:W-:Y:S01]  /*ea60*/  F2FP.F16.E4M3.UNPACK_B R64, R27.H1 ;  /* 0x0000001bff40723e */ /* 0x000fe200030006ff */
[----:B------:R-:W-:Y:S01]  /*ea70*/  HADD2.F32 R48, -RZ, R50.H0_H0 ;  /* 0x20000032ff307230 */ /* 0x000fe20000004100 */
[-C--:B------:R-:W-:Y:S01]  /*ea80*/  F2FP.F16.E4M3.UNPACK_B R63, R35.reuse ;  /* 0x00000023ff3f723e */ /* 0x080fe200020006ff */
[----:B------:R-:W-:Y:S01]  /*ea90*/  FMUL.FTZ R73, R56, R62 ;  /* 0x0000003e38497220 */ /* 0x000fe20000410000 */
[----:B------:R-:W-:Y:S01]  /*eaa0*/  F2FP.F16.E4M3.UNPACK_B R65, R35.H1 ;  /* 0x00000023ff41723e */ /* 0x000fe200030006ff */
[----:B------:R-:W-:Y:S01]  /*eab0*/  FMUL.FTZ R75, R32, R69 ;  /* 0x00000045204b7220 */ /* 0x000fe20000410000 */
[-C--:B------:R-:W-:Y:S01]  /*eac0*/  F2FP.F16.E4M3.UNPACK_B R27, R34.reuse ;  /* 0x00000022ff1b723e */ /* 0x080fe200020006ff */
[----:B------:R-:W-:Y:S01]  /*ead0*/  HADD2.F32 R57, -RZ, R57.H1_H1 ;  /* 0x30000039ff397230 */ /* 0x000fe20000004100 */
[----:B------:R-:W-:Y:S01]  /*eae0*/  F2FP.F16.E4M3.UNPACK_B R35, R34.H1 ;  /* 0x00000022ff23723e */ /* 0x000fe200030006ff */
[-C--:B------:R-:W-:Y:S01]  /*eaf0*/  FMUL.FTZ R34, R56, R68.reuse ;  /* 0x0000004438227220 */ /* 0x080fe20000410000 */
[-C--:B------:R-:W-:Y:S01]  /*eb00*/  FMUL.FTZ R56, R32, R67.reuse ;  /* 0x0000004320387220 */ /* 0x080fe20000410000 */
[----:B------:R-:W-:Y:S01]  /*eb10*/  LOP3.LUT R71, R71, 0xff000000, R51, 0xf8, !PT ;  /* 0xff00000047477812 */ /* 0x000fe200078ef833 */
[C---:B------:R-:W-:Y:S01]  /*eb20*/  FFMA.FTZ R32, R47.reuse, R68, R73 ;  /* 0x000000442f207223 */ /* 0x040fe20000010049 */
[----:B------:R-:W-:Y:S01]  /*eb30*/  FFMA.FTZ R34, R47, R62, -R34 ;  /* 0x0000003e2f227223 */ /* 0x000fe20000010822 */
[C---:B------:R-:W-:Y:S01]  /*eb40*/  FFMA.FTZ R47, R48.reuse, R67, -R75 ;  /* 0x00000043302f7223 */ /* 0x040fe2000001084b */
[----:B------:R-:W-:Y:S01]  /*eb50*/  FFMA.FTZ R48, R48, R69, R56 ;  /* 0x0000004530307223 */ /* 0x000fe20000010038 */
[----:B------:R-:W-:Y:S01]  /*eb60*/  HADD2.F32 R68, -RZ, R66.H1_H1 ;  /* 0x30000042ff447230 */ /* 0x000fe20000004100 */
[----:B------:R-:W-:Y:S01]  /*eb70*/  F2FP.F16.E4M3.UNPACK_B R69, R71 ;  /* 0x00000047ff45723e */ /* 0x000fe200020006ff */
[----:B------:R-:W-:Y:S01]  /*eb80*/  HADD2.F32 R59, -RZ, R59.H1_H1 ;  /* 0x3000003bff3b7230 */ /* 0x000fe20000004100 */
[----:B------:R-:W-:Y:S01]  /*eb90*/  F2FP.F16.E4M3.UNPACK_B R66, R60 ;  /* 0x0000003cff42723e */ /* 0x000fe200020006ff */
[----:B------:R-:W-:-:S02]  /*eba0*/  HADD2.F32 R56, -RZ, R63.H0_H0 ;  /* 0x2000003fff387230 */ /* 0x000fc40000004100 */
[C---:B------:R-:W-:Y:S01]  /*ebb0*/  FMUL.FTZ R75, R57.reuse, R68 ;  /* 0x00000044394b7220 */ /* 0x040fe20000410000 */
[----:B------:R-:W-:Y:S02]  /*ebc0*/  HADD2.F32 R73, -RZ, R69.H0_H0 ;  /* 0x20000045ff497230 */ /* 0x000fe40000004100 */
[----:B------:R-:W-:Y:S01]  /*ebd0*/  FMUL.FTZ R57, R57, R59 ;  /* 0x0000003b39397220 */ /* 0x000fe20000410000 */
[----:B------:R-:W-:Y:S01]  /*ebe0*/  HADD2.F32 R67, -RZ, R66.H0_H0 ;  /* 0x20000042ff437230 */ /* 0x000fe20000004100 */
[----:B------:R-:W-:Y:S01]  /*ebf0*/  F2FP.F16.E4M3.UNPACK_B R51, R24.H1 ;  /* 0x00000018ff33723e */ /* 0x000fe200030006ff */
        /* <DEDUP_REMOVED lines=8> */
[----:B------:R-:W-:Y:S01]  /*ec80*/  FFMA.FTZ R50, R62, R73, R70 ;  /* 0x000000493e327223 */ /* 0x000fe20000010046 */
[----:B------:R-:W-:Y:S01]  /*ec90*/  HADD2.F32 R67, -RZ, R66.H1_H1 ;  /* 0x30000042ff437230 */ /* 0x000fe20000004100 */
[----:B------:R-:W-:Y:S01]  /*eca0*/  F2FP.F16.E4M3.UNPACK_B R70, R71.H1 ;  /* 0x00000047ff46723e */ /* 0x000fe200030006ff */
[----:B------:R-:W-:Y:S01]  /*ecb0*/  HADD2.F32 R62, -RZ, R65.H0_H0 ;  /* 0x20000041ff3e7230 */ /* 0x000fe20000004100 */
[----:B------:R-:W-:Y:S01]  /*ecc0*/  F2FP.F16.E4M3.UNPACK_B R66, R60.H1 ;  /* 0x0000003cff42723e */ /* 0x000fe200030006ff */
[----:B------:R-:W-:Y:S01]  /*ecd0*/  HADD2.F32 R60, -RZ, R63.H1_H1 ;  /* 0x3000003fff3c7230 */ /* 0x000fe20000004100 */
[----:B------:R-:W-:Y:S01]  /*ece0*/  F2FP.F16.E4M3.UNPACK_B R46, R24 ;  /* 0x00000018ff2e723e */ /* 0x000fe200020006ff */
[----:B------:R-:W-:Y:S01]  /*ecf0*/  HADD2.F32 R71, -RZ, R70.H0_H0 ;  /* 0x20000046ff477230 */ /* 0x000fe20000004100 */
[----:B------:R-:W-:Y:S01]  /*ed00*/  F2FP.F16.E4M3.UNPACK_B R24, R26 ;  /* 0x0000001aff18723e */ /* 0x000fe200020006ff */
[----:B------:R-:W-:-:S02]  /*ed10*/  HADD2.F32 R68, -RZ, R66.H0_H0 ;  /* 0x20000042ff447230 */ /* 0x000fc40000004100 */
[----:B------:R-:W-:Y:S01]  /*ed20*/  FMUL.FTZ R72, R60, R69 ;  /* 0x000000453c487220 */ /* 0x000fe20000410000 */
[----:B------:R-:W-:Y:S02]  /*ed30*/  HADD2.F32 R63, -RZ, R64.H0_H0 ;  /* 0x20000040ff3f7230 */ /* 0x000fe40000004100 */
[C---:B------:R-:W-:Y:S01]  /*ed40*/  FMUL.FTZ R76, R62.reuse, R71 ;  /* 0x000000473e4c7220 */ /* 0x040fe20000410000 */
[----:B------:R-:W-:Y:S02]  /*ed50*/  HADD2.F32 R61, -RZ, R61.H1_H1 ;  /* 0x3000003dff3d7230 */ /* 0x000fe40000004100 */
[-C--:B------:R-:W-:Y:S01]  /*ed60*/  FMUL.FTZ R78, R62, R68.reuse ;  /* 0x000000443e4e7220 */ /* 0x080fe20000410000 */
[----:B------:R-:W-:Y:S01]  /*ed70*/  FMUL.FTZ R74, R60, R67 ;  /* 0x000000433c4a7220 */ /* 0x000fe20000410000 */
[C---:B------:R-:W-:Y:S01]  /*ed80*/  FFMA.FTZ R62, R63.reuse, R68, -R76 ;  /* 0x000000443f3e7223 */ /* 0x040fe2000001084c */
[----:B------:R-:W-:Y:S02]  /*ed90*/  HADD2.F32 R73, -RZ, R70.H1_H1 ;  /* 0x30000046ff497230 */ /* 0x000fe40000004100 */
[----:B------:R-:W-:Y:S01]  /*eda0*/  FFMA.FTZ R63, R63, R71, R78 ;  /* 0x000000473f3f7223 */ /* 0x000fe2000001004e */
[----:B------:R-:W-:Y:S01]  /*edb0*/  F2FP.F16.E4M3.UNPACK_B R71, R55.H1 ;  /* 0x00000037ff47723e */ /* 0x000fe200030006ff */
[C---:B------:R-:W-:Y:S01]  /*edc0*/  FFMA.FTZ R60, R61.reuse, R67, -R72 ;  /* 0x000000433d3c7223 */ /* 0x040fe20000010848 */
[----:B------:R-:W-:Y:S01]  /*edd0*/  FFMA.FTZ R61, R61, R69, R74 ;  /* 0x000000453d3d7223 */ /* 0x000fe2000001004a */
[----:B------:R-:W-:Y:S01]  /*ede0*/  HADD2.F32 R69, -RZ, R66.H1_H1 ;  /* 0x30000042ff457230 */ /* 0x000fe20000004100 */
[----:B------:R-:W-:Y:S01]  /*edf0*/  F2FP.F16.E4M3.UNPACK_B R68, R54.H1 ;  /* 0x00000036ff44723e */ /* 0x000fe200030006ff */
[----:B------:R-:W-:Y:S01]  /*ee00*/  HADD2.F32 R66, -RZ, R65.H1_H1 ;  /* 0x30000041ff427230 */ /* 0x000fe20000004100 */
[----:B------:R-:W-:Y:S01]  /*ee10*/  F2FP.F16.E4M3.UNPACK_B R26, R26.H1 ;  /* 0x0000001aff1a723e */ /* 0x000fe200030006ff */
[----:B------:R-:W-:Y:S01]  /*ee20*/  HADD2.F32 R72, -RZ, R71.H0_H0 ;  /* 0x20000047ff487230 */ /* 0x000fe20000004100 */
[----:B------:R-:W-:Y:S01]  /*ee30*/  F2FP.SATFINITE.E4M3.F32.PACK_AB_MERGE_C R47, R56, R47, RZ ;  /* 0x0000002f382f723e */ /* 0x000fe200048070ff */
[----:B------:R-:W-:-:S02]  /*ee40*/  HADD2.F32 R65, -RZ, R58.H0_H0 ;  /* 0x2000003aff417230 */ /* 0x000fc40000004100 */
[C---:B------:R-:W-:Y:S01]  /*ee50*/  FMUL.FTZ R77, R66.reuse, R73 ;  /* 0x00000049424d7220 */ /* 0x040fe20000410000 */
[----:B------:R-:W-:Y:S02]  /*ee60*/  HADD2.F32 R70, -RZ, R68.H0_H0 ;  /* 0x20000044ff467230 */ /* 0x000fe40000004100 */
[----:B------:R-:W-:Y:S01]  /*ee70*/  FMUL.FTZ R74, R66, R69 ;  /* 0x00000045424a7220 */ /* 0x000fe20000410000 */
[----:B------:R-:W-:Y:S02]  /*ee80*/  HADD2.F32 R67, -RZ, R51.H0_H0 ;  /* 0x20000033ff437230 */ /* 0x000fe40000004100 */
[C---:B------:R-:W-:Y:S01]  /*ee90*/  FMUL.FTZ R66, R65.reuse, R72 ;  /* 0x0000004841427220 */ /* 0x040fe20000410000 */
[----:B------:R-:W-:Y:S02]  /*eea0*/  HADD2.F32 R64, -RZ, R64.H1_H1 ;  /* 0x30000040ff407230 */ /* 0x000fe40000004100 */
[----:B------:R-:W-:Y:S01]  /*eeb0*/  FMUL.FTZ R75, R65, R70 ;  /* 0x00000046414b7220 */ /* 0x000fe20000410000 */
[----:B------:R-:W-:-:S02]  /*eec0*/  HADD2.F32 R58, -RZ, R58.H1_H1 ;  /* 0x3000003aff3a7230 */ /* 0x000fc40000004100 */
[C---:B------:R-:W-:Y:S01]  /*eed0*/  FFMA.FTZ R66, R67.reuse, R70, -R66 ;  /* 0x0000004643427223 */ /* 0x040fe20000010842 */
[----:B------:R-:W-:Y:S02]  /*eee0*/  HADD2.F32 R70, -RZ, R71.H1_H1 ;  /* 0x30000047ff467230 */ /* 0x000fe40000004100 */
[C---:B------:R-:W-:Y:S01]  /*eef0*/  FFMA.FTZ R65, R64.reuse, R69, -R77 ;  /* 0x0000004540417223 */ /* 0x040fe2000001084d */
[----:B------:R-:W-:Y:S01]  /*ef00*/  HADD2.F32 R68, -RZ, R68.H1_H1 ;  /* 0x30000044ff447230 */ /* 0x000fe20000004100 */
[----:B------:R-:W-:Y:S01]  /*ef10*/  F2FP.F16.E4M3.UNPACK_B R71, R55 ;  /* 0x00000037ff47723e */ /* 0x000fe200020006ff */
[----:B------:R-:W-:Y:S01]  /*ef20*/  HADD2.F32 R55, -RZ, R51.H1_H1 ;  /* 0x30000033ff377230 */ /* 0x000fe20000004100 */
[----:B------:R-:W-:Y:S01]  /*ef30*/  F2FP.F16.E4M3.UNPACK_B R69, R54 ;  /* 0x00000036ff45723e */ /* 0x000fe200020006ff */
[----:B------:R-:W-:Y:S01]  /*ef40*/  FFMA.FTZ R64, R64, R73, R74 ;  /* 0x0000004940407223 */ /* 0x000fe2000001004a */
[C---:B------:R-:W-:Y:S01]  /*ef50*/  FMUL.FTZ R54, R58.reuse, R70 ;  /* 0x000000463a367220 */ /* 0x040fe20000410000 */
[----:B------:R-:W-:Y:S01]  /*ef60*/  FMUL.FTZ R73, R58, R68 ;  /* 0x000000443a497220 */ /* 0x000fe20000410000 */
[----:B------:R-:W-:Y:S01]  /*ef70*/  FFMA.FTZ R67, R67, R72, R75 ;  /* 0x0000004843437223 */ /* 0x000fe2000001004b */
[----:B------:R-:W-:-:S02]  /*ef80*/  HADD2.F32 R72, -RZ, R71.H0_H0 ;  /* 0x20000047ff487230 */ /* 0x000fc40000004100 */
[C---:B------:R-:W-:Y:S01]  /*ef90*/  FFMA.FTZ R51, R55.reuse, R68, -R54 ;  /* 0x0000004437337223 */ /* 0x040fe20000010836 */
[----:B------:R-:W-:Y:S02]  /*efa0*/  HADD2.F32 R58, -RZ, R49.H0_H0 ;  /* 0x20000031ff3a7230 */ /* 0x000fe40000004100 */
[----:B------:R-:W-:Y:S01]  /*efb0*/  FFMA.FTZ R54, R55, R70, R73 ;  /* 0x0000004637367223 */ /* 0x000fe20000010049 */
[----:B------:R-:W-:Y:S01]  /*efc0*/  HADD2.F32 R70, -RZ, R69.H0_H0 ;  /* 0x20000045ff467230 */ /* 0x000fe20000004100 */
[----:B------:R-:W-:Y:S01]  /*efd0*/  F2FP.SATFINITE.E4M3.F32.PACK_AB_MERGE_C R48, R59, R48, RZ ;  /* 0x000000303b30723e */ /* 0x000fe200048070ff */
[----:B------:R-:W-:Y:S02]  /*efe0*/  HADD2.F32 R55, -RZ, R46.H0_H0 ;  /* 0x2000002eff377230 */ /* 0x000fe40000004100 */
[C---:B------:R-:W-:Y:S01]  /*eff0*/  FMUL.FTZ R74, R58.reuse, R72 ;  /* 0x000000483a4a7220 */ /* 0x040fe20000410000 */
[----:B------:R-:W-:Y:S02]  /*f000*/  HADD2.F32 R71, -RZ, R71.H1_H1 ;  /* 0x30000047ff477230 */ /* 0x000fe40000004100 */
[----:B------:R-:W-:Y:S01]  /*f010*/  FMUL.FTZ R58, R58, R70 ;  /* 0x000000463a3a7220 */ /* 0x000fe20000410000 */
[----:B------:R-:W-:-:S02]  /*f020*/  HADD2.F32 R68, -RZ, R49.H1_H1 ;  /* 0x30000031ff447230 */ /* 0x000fc40000004100 */
[C---:B------:R-:W-:Y:S01]  /*f030*/  FFMA.FTZ R49, R55.reuse, R70, -R74 ;  /* 0x0000004637317223 */ /* 0x040fe2000001084a */
[----:B------:R-:W-:Y:S01]  /*f040*/  HADD2.F32 R69, -RZ, R69.H1_H1 ;  /* 0x30000045ff457230 */ /* 0x000fe20000004100 */
[----:B------:R-:W-:Y:S01]  /*f050*/  F2FP.F16.E4M3.UNPACK_B R70, R45.H1 ;  /* 0x0000002dff46723e */ /* 0x000fe200030006ff */
[----:B------:R-:W-:Y:S02]  /*f060*/  HADD2.F32 R46, -RZ, R46.H1_H1 ;  /* 0x3000002eff2e7230 */ /* 0x000fe40000004100 */
[C---:B------:R-:W-:Y:S01]  /*f070*/  FMUL.FTZ R73, R68.reuse, R71 ;  /* 0x0000004744497220 */ /* 0x040fe20000410000 */
[----:B------:R-:W-:Y:S01]  /*f080*/  FFMA.FTZ R72, R55, R72, R58 ;  /* 0x0000004837487223 */ /* 0x000fe2000001003a */
[-C--:B------:R-:W-:Y:S01]  /*f090*/  F2FP.F16.E4M3.UNPACK_B R58, R44.reuse.H1 ;  /* 0x0000002cff3a723e */ /* 0x080fe200030006ff */
[-C--:B------:R-:W-:Y:S01]  /*f0a0*/  FMUL.FTZ R68, R68, R69.reuse ;  /* 0x0000004544447220 */ /* 0x080fe20000410000 */
[----:B------:R-:W-:Y:S01]  /*f0b0*/  FFMA.FTZ R74, R46, R69, -R73 ;  /* 0x000000452e4a7223 */ /* 0x000fe20000010849 */
[----:B------:R-:W-:Y:S01]  /*f0c0*/  HADD2.F32 R69, -RZ, R70.H0_H0 ;  /* 0x20000046ff457230 */ /* 0x000fe20000004100 */
[----:B------:R-:W-:Y:S01]  /*f0d0*/  F2FP.F16.E4M3.UNPACK_B R44, R44 ;  /* 0x0000002cff2c723e */ /* 0x000fe200020006ff */
[----:B------:R-:W-:-:S02]  /*f0e0*/  HADD2.F32 R55, -RZ, R35.H0_H0 ;  /* 0x20000023ff377230 */ /* 0x000fc40000004100 */
[----:B------:R-:W-:Y:S01]  /*f0f0*/  FFMA.FTZ R71, R46, R71, R68 ;  /* 0x000000472e477223 */ /* 0x000fe20000010044 */
[----:B------:R-:W-:Y:S01]  /*f100*/  HADD2.F32 R68, -RZ, R58.H0_H0 ;  /* 0x2000003aff447230 */ /* 0x000fe20000004100 */
[----:B------:R-:W-:Y:S01]  /*f110*/  F2FP.SATFINITE.E4M3.F32.PACK_AB_MERGE_C R54, R54, R67, RZ ;  /* 0x000000433636723e */ /* 0x000fe200048070ff */
        /* <DEDUP_REMOVED lines=9> */
[C---:B------:R-:W-:Y:S01]  /*f1b0*/  FMUL.FTZ R75, R35.reuse, R70 ;  /* 0x00000046234b7220 */ /* 0x040fe20000410000 */
[----:B------:R-:W-:Y:S01]  /*f1c0*/  F2FP.F16.E4M3.UNPACK_B R46, R45 ;  /* 0x0000002dff2e723e */ /* 0x000fe200020006ff */
[-C--:B------:R-:W-:Y:S01]  /*f1d0*/  FMUL.FTZ R35, R35, R58.reuse ;  /* 0x0000003a23237220 */ /* 0x080fe20000410000 */
[--C-:B------:R-:W-:Y:S02]  /*f1e0*/  HADD2.F32 R45, -RZ, R44.reuse.H0_H0 ;  /* 0x2000002cff2d7230 */ /* 0x100fe40000004100 */
[C---:B------:R-:W-:Y:S01]  /*f1f0*/  FFMA.FTZ R76, R26.reuse, R58, -R75 ;  /* 0x0000003a1a4c7223 */ /* 0x040fe2000001084b */
[----:B------:R-:W-:Y:S02]  /*f200*/  HADD2.F32 R44, -RZ, R44.H1_H1 ;  /* 0x3000002cff2c7230 */ /* 0x000fe40000004100 */
[----:B------:R-:W-:Y:S01]  /*f210*/  FFMA.FTZ R75, R26, R70, R35 ;  /* 0x000000461a4b7223 */ /* 0x000fe20000010023 */
[--C-:B------:R-:W-:Y:S01]  /*f220*/  HADD2.F32 R55, -RZ, R46.reuse.H0_H0 ;  /* 0x2000002eff377230 */ /* 0x100fe20000004100 */
[----:B------:R-:W-:Y:S01]  /*f230*/  F2FP.SATFINITE.E4M3.F32.PACK_AB_MERGE_C R25, R34, R25, R47 ;  /* 0x000000192219723e */ /* 0x000fe2000480702f */
[--C-:B------:R-:W-:Y:S01]  /*f240*/  HADD2.F32 R35, -RZ, R27.reuse.H0_H0 ;  /* 0x2000001bff237230 */ /* 0x100fe20000004100 */
[----:B------:R-:W-:Y:S01]  /*f250*/  F2FP.SATFINITE.E4M3.F32.PACK_AB_MERGE_C R73, R76, R73, RZ ;  /* 0x000000494c49723e */ /* 0x000fe200048070ff */
[----:B------:R-:W-:Y:S01]  /*f260*/  HADD2.F32 R46, -RZ, R46.H1_H1 ;  /* 0x3000002eff2e7230 */ /* 0x000fe20000004100 */
[----:B------:R-:W-:Y:S01]  /*f270*/  F2FP.SATFINITE.E4M3.F32.PACK_AB_MERGE_C R68, R75, R68, RZ ;  /* 0x000000444b44723e */ /* 0x000fe200048070ff */
[----:B------:R-:W-:-:S02]  /*f280*/  HADD2.F32 R27, -RZ, R27.H1_H1 ;  /* 0x3000001bff1b7230 */ /* 0x000fc40000004100 */
[C---:B------:R-:W-:Y:S01]  /*f290*/  FMUL.FTZ R69, R35.reuse, R55 ;  /* 0x0000003723457220 */ /* 0x040fe20000410000 */
[--C-:B------:R-:W-:Y:S02]  /*f2a0*/  HADD2.F32 R26, -RZ, R24.reuse.H0_H0 ;  /* 0x20000018ff1a7230 */ /* 0x100fe40000004100 */
[-C--:B------:R-:W-:Y:S01]  /*f2b0*/  FMUL.FTZ R58, R35, R45.reuse ;  /* 0x0000002d233a7220 */ /* 0x080fe20000410000 */
[----:B------:R-:W-:Y:S02]  /*f2c0*/  HADD2.F32 R24, -RZ, R24.H1_H1 ;  /* 0x30000018ff187230 */ /* 0x000fe40000004100 */
[C---:B------:R-:W-:Y:S01]  /*f2d0*/  FMUL.FTZ R35, R27.reuse, R46 ;  /* 0x0000002e1b237220 */ /* 0x040fe20000410000 */
        /* <DEDUP_REMOVED lines=8> */
[----:B------:R-:W-:Y:S02]  /*f360*/  F2FP.SATFINITE.E4M3.F32.PACK_AB_MERGE_C R27, R60, R57, R27 ;  /* 0x000000393c1b723e */ /* 0x000fe4000480701b */
[----:B------:R-:W-:Y:S02]  /*f370*/  F2FP.SATFINITE.E4M3.F32.PACK_AB_MERGE_C R33, R32, R33, R48 ;  /* 0x000000212021723e */ /* 0x000fe40004807030 */
[----:B------:R-:W-:Y:S02]  /*f380*/  F2FP.SATFINITE.E4M3.F32.PACK_AB_MERGE_C R24, R74, R49, R24 ;  /* 0x000000314a18723e */ /* 0x000fe40004807018 */
[----:B------:R-:W-:-:S02]  /*f390*/  F2FP.SATFINITE.E4M3.F32.PACK_AB_MERGE_C R26, R26, R69, R73 ;  /* 0x000000451a1a723e */ /* 0x000fc40004807049 */
[----:B------:R-:W-:Y:S02]  /*f3a0*/  F2FP.SATFINITE.E4M3.F32.PACK_AB_MERGE_C R35, R61, R50, R35 ;  /* 0x000000323d23723e */ /* 0x000fe40004807023 */
[----:B------:R-:W-:Y:S01]  /*f3b0*/  F2FP.SATFINITE.E4M3.F32.PACK_AB_MERGE_C R32, R71, R72, R54 ;  /* 0x000000484720723e */ /* 0x000fe20004807036 */
[----:B------:R1:W-:Y:S01]  /*f3c0*/  STS.128 [R213+0x18000], R24 ;  /* 0x01800018d5007388 */ /* 0x0003e20000000c00 */
[----:B------:R-:W-:-:S05]  /*f3d0*/  F2FP.SATFINITE.E4M3.F32.PACK_AB_MERGE_C R34, R45, R58, R68 ;  /* 0x0000003a2d22723e */ /* 0x000fca0004807044 */
[----:B------:R1:W-:Y:S02]  /*f3e0*/  STS.128 [R53+0x18000], R32 ;  /* 0x0180002035007388 */ /* 0x0003e40000000c00 */
.L_x_1905:
[----:B------:R-:W-:Y:S05]  /*f3f0*/  BSYNC B1 ;  /* 0x0000000000017941 */ /* 0x000fea0003800000 */
.L_x_1904:
[----:B------:R-:W-:Y:S04]  /*f400*/  BSSY B1, `(.L_x_1906) ;  /* 0x00000fa000017945 */ /* 0x000fe80003800000 */
[----:B------:R-:W-:Y:S05]  /*f410*/  @P2 BRA `(.L_x_1907) ;  /* 0x0000000c00e02947 */ /* 0x000fea0003800000 */
[----:B------:R-:W2:Y:S01]  /*f420*/  LDL R71, [R1+0x88] ;  /* 0x0000880001477983 */ /* 0x000ea20000100800 */
[----:B01---5:R-:W-:Y:S02]  /*f430*/  SHF.R.U32.HI R25, RZ, 0x8, R28 ;  /* 0x00000008ff197819 */ /* 0x023fe4000001161c */
[----:B------:R-:W-:Y:S02]  /*f440*/  LOP3.LUT R24, R28, 0xff, RZ, 0xc0, !PT ;  /* 0x000000ff1c187812 */ /* 0x000fe400078ec0ff */
[----:B------:R-:W-:Y:S02]  /*f450*/  SHF.R.U32.HI R33, RZ, 0x8, R30 ;  /* 0x00000008ff217819 */ /* 0x000fe4000001161e */
[----:B------:R-:W-:Y:S02]  /*f460*/  LOP3.LUT R25, R25, 0xff, RZ, 0xc0, !PT ;  /* 0x000000ff19197812 */ /* 0x000fe400078ec0ff */
[----:B------:R-:W-:Y:S02]  /*f470*/  LEA.HI R34, R3, R0, RZ, 0x1c ;  /* 0x0000000003227211 */ /* 0x000fe400078fe0ff */
[----:B------:R-:W-:-:S02]  /*f480*/  LOP3.LUT R32, R30, 0xff, RZ, 0xc0, !PT ;  /* 0x000000ff1e207812 */ /* 0x000fc400078ec0ff */
[----:B------:R-:W-:Y:S02]  /*f490*/  LOP3.LUT R33, R33, 0xff, RZ, 0xc0, !PT ;  /* 0x000000ff21217812 */ /* 0x000fe400078ec0ff */
[----:B------:R-:W-:Y:S01]  /*f4a0*/  PRMT R45, R25, 0x7604, R24 ;  /* 0x00007604192d7816 */ /* 0x000fe20000000018 */
[----:B------:R-:W-:Y:S01]  /*f4b0*/  IMAD.SHL.U32 R24, R34, 0x10, RZ ;  /* 0x0000001022187824 */ /* 0x000fe200078e00ff */
[----:B------:R-:W-:Y:S02]  /*f4c0*/  SHF.R.S32.HI R25, RZ, 0x1f, R34 ;  /* 0x0000001fff197819 */ /* 0x000fe40000011422 */
[----:B------:R-:W-:Y:S02]  /*f4d0*/  PRMT R49, R33, 0x7604, R32 ;  /* 0x0000760421317816 */ /* 0x000fe40000000020 */
[----:B------:R-:W-:Y:S02]  /*f4e0*/  LEA.HI R33, R25, R34, RZ, 0x3 ;  /* 0x0000002219217211 */ /* 0x000fe400078f18ff */
[----:B------:R-:W-:-:S02]  /*f4f0*/  SHF.R.U32.HI R27, RZ, 0x8, R29 ;  /* 0x00000008ff1b7819 */ /* 0x000fc4000001161d */
[----:B------:R-:W-:Y:S01]  /*f500*/  LOP3.LUT R24, R209, 0x70, R24, 0xf8, !PT ;  /* 0x00000070d1187812 */ /* 0x000fe200078ef818 */
[----:B------:R-:W-:Y:S01]  /*f510*/  IMAD.SHL.U32 R34, R33, 0x800, RZ ;  /* 0x0000080021227824 */ /* 0x000fe200078e00ff */
[----:B------:R-:W-:Y:S02]  /*f520*/  SHF.R.U32.HI R35, RZ, 0x3, R209 ;  /* 0x00000003ff237819 */ /* 0x000fe400000116d1 */
[----:B------:R-:W-:Y:S02]  /*f530*/  LOP3.LUT R26, R29, 0xff, RZ, 0xc0, !PT ;  /* 0x000000ff1d1a7812 */ /* 0x000fe400078ec0ff */
[----:B------:R-:W-:Y:S02]  /*f540*/  LOP3.LUT R27, R27, 0xff, RZ, 0xc0, !PT ;  /* 0x000000ff1b1b7812 */ /* 0x000fe400078ec0ff */
[----:B------:R-:W-:Y:S02]  /*f550*/  LOP3.LUT R33, R24, R35, RZ, 0x3c, !PT ;  /* 0x0000002318217212 */ /* 0x000fe400078e3cff */
[----:B------:R-:W-:-:S02]  /*f560*/  LOP3.LUT R34, R34, 0xffffc000, RZ, 0xc0, !PT ;  /* 0xffffc00022227812 */ /* 0x000fc400078ec0ff */
[----:B------:R-:W-:Y:S02]  /*f570*/  PRMT R46, R27, 0x7604, R26 ;  /* 0x000076041b2e7816 */ /* 0x000fe4000000001a */
[----:B------:R-:W-:Y:S02]  /*f580*/  SHF.R.U32.HI R26, RZ, 0x8, R31 ;  /* 0x00000008ff1a7819 */ /* 0x000fe4000001161f */
[----:B------:R-:W-:Y:S02]  /*f590*/  SHF.R.U32.HI R32, RZ, 0x8, R4 ;  /* 0x00000008ff207819 */ /* 0x000fe40000011604 */
[----:B------:R-:W-:Y:S02]  /*f5a0*/  IADD3 R33, R33, R34, R212 ;  /* 0x0000002221217210 */ /* 0x000fe40007ffe0d4 */
[----:B------:R-:W-:Y:S02]  /*f5b0*/  LOP3.LUT R25, R31, 0xff, RZ, 0xc0, !PT ;  /* 0x000000ff1f197812 */ /* 0x000fe400078ec0ff */
[----:B------:R-:W-:Y:S01]  /*f5c0*/  LOP3.LUT R27, R4, 0xff, RZ, 0xc0, !PT ;  /* 0x000000ff041b7812 */ /* 0x000fe200078ec0ff */
[----:B------:R-:W-:Y:S01]  /*f5d0*/  IMAD.IADD R44, R22, 0x1, R33 ;  /* 0x00000001162c7824 */ /* 0x000fe200078e0221 */
[----:B------:R-:W-:-:S02]  /*f5e0*/  LOP3.LUT R26, R26, 0xff, RZ, 0xc0, !PT ;  /* 0x000000ff1a1a7812 */ /* 0x000fc400078ec0ff */
[----:B------:R-:W-:Y:S02]  /*f5f0*/  LOP3.LUT R32, R32, 0xff, RZ, 0xc0, !PT ;  /* 0x000000ff20207812 */ /* 0x000fe400078ec0ff */
[----:B------:R-:W-:Y:S02]  /*f600*/  PRMT R48, R26, 0x7604, R25 ;  /* 0x000076041a307816 */ /* 0x000fe40000000019 */
[----:B------:R-:W-:Y:S02]  /*f610*/  PRMT R55, R32, 0x7604, R27 ;  /* 0x0000760420377816 */ /* 0x000fe4000000001b */
[----:B------:R-:W0:Y:S01]  /*f620*/  LDS.128 R32, [R44+0x18000] ;  /* 0x018000002c207984 */ /* 0x000e220000000c00 */
[----:B------:R-:W-:Y:S02]  /*f630*/  SHF.R.U32.HI R50, RZ, 0x8, R5 ;  /* 0x00000008ff327819 */ /* 0x000fe40000011605 */
[----:B------:R-:W-:Y:S02]  /*f640*/  LOP3.LUT R47, R5, 0xff, RZ, 0xc0, !PT ;  /* 0x000000ff052f7812 */ /* 0x000fe400078ec0ff */
[----:B------:R-:W-:-:S02]  /*f650*/  LOP3.LUT R50, R50, 0xff, RZ, 0xc0, !PT ;  /* 0x000000ff32327812 */ /* 0x000fc400078ec0ff */
[----:B------:R-:W-:Y:S02]  /*f660*/  SHF.R.U32.HI R53, RZ, 0x8, R6 ;  /* 0x00000008ff357819 */ /* 0x000fe40000011606 */
[----:B------:R-:W-:Y:S02]  /*f670*/  SHF.R.U32.HI R57, RZ, 0x8, R7 ;  /* 0x00000008ff397819 */ /* 0x000fe40000011607 */
[----:B------:R-:W-:Y:S02]  /*f680*/  PRMT R50, R50, 0x7604, R47 ;  /* 0x0000760432327816 */ /* 0x000fe4000000002f */
[----:B------:R-:W-:Y:S02]  /*f690*/  LOP3.LUT R51, R6, 0xff, RZ, 0xc0, !PT ;  /* 0x000000ff06337812 */ /* 0x000fe400078ec0ff */
[----:B------:R-:W-:Y:S02]  /*f6a0*/  LOP3.LUT R54, R53, 0xff, RZ, 0xc0, !PT ;  /* 0x000000ff35367812 */ /* 0x000fe400078ec0ff */
[----:B------:R-:W-:-:S02]  /*f6b0*/  SHF.R.U32.HI R47, RZ, 0x10, R29 ;  /* 0x00000010ff2f7819 */ /* 0x000fc4000001161d */
[----:B------:R-:W-:Y:S02]  /*f6c0*/  LOP3.LUT R53, R57, 0xff, RZ, 0xc0, !PT ;  /* 0x000000ff39357812 */ /* 0x000fe400078ec0ff */
[----:B------:R-:W-:Y:S01]  /*f6d0*/  SHF.R.U32.HI R57, RZ, 0x10, R5 ;  /* 0x00000010ff397819 */ /* 0x000fe20000011605 */
[----:B------:R-:W-:Y:S01]  /*f6e0*/  IMAD.U32 R47, R47, 0x10000, RZ ;  /* 0x000100002f2f7824 */ /* 0x000fe200078e00ff */
[----:B------:R-:W-:Y:S02]  /*f6f0*/  PRMT R59, R54, 0x7604, R51 ;  /* 0x00007604363b7816 */ /* 0x000fe40000000033 */
[----:B------:R-:W-:Y:S01]  /*f700*/  SHF.R.U32.HI R51, RZ, 0x10, R31 ;  /* 0x00000010ff337819 */ /* 0x000fe2000001161f */
[----:B------:R-:W-:Y:S01]  /*f710*/  IMAD.U32 R57, R57, 0x10000, RZ ;  /* 0x0001000039397824 */ /* 0x000fe200078e00ff */
[----:B------:R-:W-:Y:S02]  /*f720*/  LOP3.LUT R56, R7, 0xff, RZ, 0xc0, !PT ;  /* 0x000000ff07387812 */ /* 0x000fe400078ec0ff */
[----:B------:R-:W-:-:S02]  /*f730*/  SHF.R.U32.HI R61, RZ, 0x10, R7 ;  /* 0x00000010ff3d7819 */ /* 0x000fc40000011607 */
[----:B------:R-:W-:Y:S02]  /*f740*/  SHF.L.U32 R51, R51, 0x10, RZ ;  /* 0x0000001033337819 */ /* 0x000fe400000006ff */
[----:B------:R-:W-:Y:S01]  /*f750*/  LOP3.LUT R47, R46, 0xff0000, R47, 0xf8, !PT ;  /* 0x00ff00002e2f7812 */ /* 0x000fe200078ef82f */
[----:B------:R-:W-:Y:S01]  /*f760*/  IMAD.U32 R61, R61, 0x10000, RZ ;  /* 0x000100003d3d7824 */ /* 0x000fe200078e00ff */
[----:B------:R-:W-:Y:S02]  /*f770*/  PRMT R56, R53, 0x7604, R56 ;  /* 0x0000760435387816 */ /* 0x000fe40000000038 */
        /* <DEDUP_REMOVED lines=9> */
[----:B------:R-:W-:Y:S02]  /*f810*/  LOP3.LUT R29, R55, 0xff0000, R4, 0xf8, !PT ;  /* 0x00ff0000371d7812 */ /* 0x000fe400078ef804 */
[----:B------:R-:W-:Y:S02]  /*f820*/  LOP3.LUT R28, R49, 0xff000000, R30, 0xf8, !PT ;  /* 0xff000000311c7812 */ /* 0x000fe400078ef81e */
[----:B------:R-:W-:Y:S02]  /*f830*/  F2FP.F16.E4M3.UNPACK_B R60, R59 ;  /* 0x0000003bff3c723e */ /* 0x000fe400020006ff */
[----:B0-----:R-:W-:Y:S02]  /*f840*/  F2FP.F16.E4M3.UNPACK_B R48, R33 ;  /* 0x00000021ff30723e */ /* 0x001fe400020006ff */
[----:B------:R-:W-:Y:S02]  /*f850*/  LOP3.LUT R58, R53, 0xff000000, R31, 0xf8, !PT ;  /* 0xff000000353a7812 */ /* 0x000fe400078ef81f */
[----:B------:R-:W-:-:S02]  /*f860*/  LOP3.LUT R29, R29, 0xff000000, R4, 0xf8, !PT ;  /* 0xff0000001d1d7812 */ /* 0x000fc400078ef804 */
[----:B------:R-:W-:Y:S01]  /*f870*/  LOP3.LUT R4, R47, 0xff000000, R6, 0xf8, !PT ;  /* 0xff0000002f047812 */ /* 0x000fe200078ef806 */
[----:B------:R-:W-:Y:S01]  /*f880*/  HADD2.F32 R6, -RZ, R48.H0_H0 ;  /* 0x20000030ff067230 */ /* 0x000fe20000004100 */
[----:B------:R-:W-:Y:S01]  /*f890*/  LOP3.LUT R62, R61, 0xff000000, R7, 0xf8, !PT ;  /* 0xff0000003d3e7812 */ /* 0x000fe200078ef807 */
[----:B------:R-:W-:Y:S01]  /*f8a0*/  HADD2.F32 R61, -RZ, R60.H0_H0 ;  /* 0x2000003cff3d7230 */ /* 0x000fe20000004100 */
[-C--:B------:R-:W-:Y:S01]  /*f8b0*/  F2FP.F16.E4M3.UNPACK_B R30, R32.reuse ;  /* 0x00000020ff1e723e */ /* 0x080fe200020006ff */
[----:B------:R-:W-:Y:S01]  /*f8c0*/  HADD2.F32 R48, -RZ, R48.H1_H1 ;  /* 0x30000030ff307230 */ /* 0x000fe20000004100 */
[----:B------:R-:W-:Y:S02]  /*f8d0*/  F2FP.F16.E4M3.UNPACK_B R53, R32.H1 ;  /* 0x00000020ff35723e */ /* 0x000fe400030006ff */
[----:B------:R-:W-:Y:S01]  /*f8e0*/  F2FP.F16.E4M3.UNPACK_B R50, R33.H1 ;  /* 0x00000021ff32723e */ /* 0x000fe200030006ff */
[----:B------:R-:W-:Y:S01]  /*f8f0*/  FMUL.FTZ R32, R6, R61 ;  /* 0x0000003d06207220 */ /* 0x000fe20000410000 */
[----:B------:R-:W-:-:S02]  /*f900*/  F2FP.F16.E4M3.UNPACK_B R59, R59.H1 ;  /* 0x0000003bff3b723e */ /* 0x000fc400030006ff */
[-C--:B------:R-:W-:Y:S02]  /*f910*/  F2FP.F16.E4M3.UNPACK_B R55, R35.reuse ;  /* 0x00000023ff37723e */ /* 0x080fe400020006ff */
[----:B------:R-:W-:Y:S02]  /*f920*/  F2FP.F16.E4M3.UNPACK_B R57, R35.H1 ;  /* 0x00000023ff39723e */ /* 0x000fe400030006ff */
[-C--:B------:R-:W-:Y:S02]  /*f930*/  F2FP.F16.E4M3.UNPACK_B R7, R34.reuse ;  /* 0x00000022ff07723e */ /* 0x080fe400020006ff */
[----:B------:R-:W-:Y:S01]  /*f940*/  F2FP.F16.E4M3.UNPACK_B R34, R34.H1 ;  /* 0x00000022ff22723e */ /* 0x000fe200030006ff */
[----:B--2---:R-:W0:Y:S02]  /*f950*/  LDS.128 R24, [R71+0x18000] ;  /* 0x0180000047187984 */ /* 0x004e240000000c00 */
[-C--:B0-----:R-:W-:Y:S02]  /*f960*/  F2FP.F16.E4M3.UNPACK_B R49, R27.reuse ;  /* 0x0000001bff31723e */ /* 0x081fe400020006ff */
[----:B------:R-:W-:-:S02]  /*f970*/  F2FP.F16.E4M3.UNPACK_B R56, R27.H1 ;  /* 0x0000001bff38723e */ /* 0x000fc400030006ff */
[-C--:B------:R-:W-:Y:S02]  /*f980*/  F2FP.F16.E4M3.UNPACK_B R27, R24.reuse ;  /* 0x00000018ff1b723e */ /* 0x080fe400020006ff */
[----:B------:R-:W-:Y:S02]  /*f990*/  F2FP.F16.E4M3.UNPACK_B R46, R24.H1 ;  /* 0x00000018ff2e723e */ /* 0x000fe400030006ff */
[----:B------:R-:W-:Y:S02]  /*f9a0*/  F2FP.F16.E4M3.UNPACK_B R24, R51 ;  /* 0x00000033ff18723e */ /* 0x000fe400020006ff */
[-C--:B------:R-:W-:Y:S02]  /*f9b0*/  F2FP.F16.E4M3.UNPACK_B R31, R25.reuse ;  /* 0x00000019ff1f723e */ /* 0x080fe400020006ff */
[----:B------:R-:W-:Y:S01]  /*f9c0*/  F2FP.F16.E4M3.UNPACK_B R47, R25.H1 ;  /* 0x00000019ff2f723e */ /* 0x000fe200030006ff */
[--C-:B------:R-:W-:Y:S01]  /*f9d0*/  HADD2.F32 R54, -RZ, R24.reuse.H0_H0 ;  /* 0x20000018ff367230 */ /* 0x100fe20000004100 */
[----:B------:R-:W-:Y:S01]  /*f9e0*/  F2FP.F16.E4M3.UNPACK_B R51, R51.H1 ;  /* 0x00000033ff33723e */ /* 0x000fe200030006ff */
[----:B------:R-:W-:Y:S01]  /*f9f0*/  HADD2.F32 R25, -RZ, R31.H0_H0 ;  /* 0x2000001fff197230 */ /* 0x000fe20000004100 */
[----:B------:R-:W-:Y:S01]  /*fa00*/  F2FP.F16.E4M3.UNPACK_B R5, R26 ;  /* 0x0000001aff05723e */ /* 0x000fe200020006ff */
[----:B------:R-:W-:-:S02]  /*fa10*/  HADD2.F32 R35, -RZ, R24.H1_H1 ;  /* 0x30000018ff237230 */ /* 0x000fc40000004100 */
[-C--:B------:R-:W-:Y:S01]  /*fa20*/  FMUL.FTZ R64, R6, R54.reuse ;  /* 0x0000003606407220 */ /* 0x080fe20000410000 */
[----:B------:R-:W-:Y:S02]  /*fa30*/  HADD2.F32 R24, -RZ, R31.H1_H1 ;  /* 0x3000001fff187230 */ /* 0x000fe40000004100 */
[C---:B------:R-:W-:Y:S01]  /*fa40*/  FFMA.FTZ R6, R25.reuse, R54, -R32 ;  /* 0x0000003619067223 */ /* 0x040fe20000010820 */
[----:B------:R-:W-:Y:S02]  /*fa50*/  HADD2.F32 R54, -RZ, R59.H0_H0 ;  /* 0x2000003bff367230 */ /* 0x000fe40000004100 */
[----:B------:R-:W-:Y:S01]  /*fa60*/  FFMA.FTZ R25, R25, R61, R64 ;  /* 0x0000003d19197223 */ /* 0x000fe20000010040 */
[----:B------:R-:W-:Y:S01]  /*fa70*/  HADD2.F32 R31, -RZ, R50.H0_H0 ;  /* 0x20000032ff1f7230 */ /* 0x000fe20000004100 */
[----:B------:R-:W-:Y:S01]  /*fa80*/  F2FP.F16.E4M3.UNPACK_B R26, R26.H1 ;  /* 0x0000001aff1a723e */ /* 0x000fe200030006ff */
[----:B------:R-:W-:Y:S02]  /*fa90*/  HADD2.F32 R32, -RZ, R51.H0_H0 ;  /* 0x20000033ff207230 */ /* 0x000fe40000004100 */
[----:B------:R-:W-:-:S02]  /*faa0*/  HADD2.F32 R61, -RZ, R60.H1_H1 ;  /* 0x3000003cff3d7230 */ /* 0x000fc40000004100 */
[C---:B------:R-:W-:Y:S01]  /*fab0*/  FMUL.FTZ R60, R31.reuse, R54 ;  /* 0x000000361f3c7220 */ /* 0x040fe20000410000 */
[----:B------:R-:W-:Y:S02]  /*fac0*/  HADD2.F32 R33, -RZ, R47.H0_H0 ;  /* 0x2000002fff217230 */ /* 0x000fe40000004100 */
[-C--:B------:R-:W-:Y:S01]  /*fad0*/  FMUL.FTZ R65, R31, R32.reuse ;  /* 0x000000201f417220 */ /* 0x080fe20000410000 */
[----:B------:R-:W-:Y:S02]  /*fae0*/  HADD2.F32 R59, -RZ, R59.H1_H1 ;  /* 0x3000003bff3b7230 */ /* 0x000fe40000004100 */
[C---:B------:R-:W-:Y:S01]  /*faf0*/  FMUL.FTZ R63, R48.reuse, R61 ;  /* 0x0000003d303f7220 */ /* 0x040fe20000410000 */
[-C--:B------:R-:W-:Y:S01]  /*fb00*/  FMUL.FTZ R48, R48, R35.reuse ;  /* 0x0000002330307220 */ /* 0x080fe20000410000 */
[C---:B------:R-:W-:Y:S01]  /*fb10*/  FFMA.FTZ R32, R33.reuse, R32, -R60 ;  /* 0x0000002021207223 */ /* 0x040fe2000001083c */
[----:B------:R-:W-:Y:S01]  /*fb20*/  FFMA.FTZ R33, R33, R54, R65 ;  /* 0x0000003621217223 */ /* 0x000fe20000010041 */
[C---:B------:R-:W-:Y:S01]  /*fb30*/  FFMA.FTZ R31, R24.reuse, R35, -R63 ;  /* 0x00000023181f7223 */ /* 0x040fe2000001083f */
[----:B------:R-:W-:Y:S01]  /*fb40*/  F2FP.F16.E4M3.UNPACK_B R54, R58 ;  /* 0x0000003aff36723e */ /* 0x000fe200020006ff */
[----:B------:R-:W-:Y:S01]  /*fb50*/  FFMA.FTZ R24, R24, R61, R48 ;  /* 0x0000003d18187223 */ /* 0x000fe20000010030 */
[----:B------:R-:W-:Y:S01]  /*fb60*/  F2FP.F16.E4M3.UNPACK_B R61, R62 ;  /* 0x0000003eff3d723e */ /* 0x000fe200020006ff */
[----:B------:R-:W-:Y:S01]  /*fb70*/  HADD2.F32 R50, -RZ, R50.H1_H1 ;  /* 0x30000032ff327230 */ /* 0x000fe20000004100 */
[----:B------:R-:W-:Y:S01]  /*fb80*/  F2FP.F16.E4M3.UNPACK_B R58, R58.H1 ;  /* 0x0000003aff3a723e */ /* 0x000fe200030006ff */
[----:B------:R-:W-:-:S02]  /*fb90*/  HADD2.F32 R48, -RZ, R51.H1_H1 ;  /* 0x30000033ff307230 */ /* 0x000fc40000004100 */
[----:B------:R-:W-:Y:S02]  /*fba0*/  HADD2.F32 R35, -RZ, R55.H0_H0 ;  /* 0x20000037ff237230 */ /* 0x000fe40000004100 */
[C---:B------:R-:W-:Y:S01]  /*fbb0*/  FMUL.FTZ R66, R50.reuse, R59 ;  /* 0x0000003b32427220 */ /* 0x040fe20000410000 */
[----:B------:R-:W-:Y:S02]  /*fbc0*/  HADD2.F32 R60, -RZ, R54.H0_H0 ;  /* 0x20000036ff3c7230 */ /* 0x000fe40000004100 */
[----:B------:R-:W-:Y:S01]  /*fbd0*/  FMUL.FTZ R50, R50, R48 ;  /* 0x0000003032327220 */ /* 0x000fe20000410000 */
[----:B------:R-:W-:Y:S02]  /*fbe0*/  HADD2.F32 R64, -RZ, R61.H0_H0 ;  /* 0x2000003dff407230 */ /* 0x000fe40000004100 */
[----:B------:R-:W-:Y:S02]  /*fbf0*/  HADD2.F32 R47, -RZ, R47.H1_H1 ;  /* 0x3000002fff2f7230 */ /* 0x000fe40000004100 */
[----:B------:R-:W-:Y:S01]  /*fc00*/  FMUL.FTZ R63, R35, R60 ;  /* 0x0000003c233f7220 */ /* 0x000fe20000410000 */
[----:B------:R-:W-:-:S02]  /*fc10*/  HADD2.F32 R51, -RZ, R49.H0_H0 ;  /* 0x20000031ff337230 */ /* 0x000fc40000004100 */
[----:B------:R-:W-:Y:S01]  /*fc20*/  FMUL.FTZ R68, R35, R64 ;  /* 0x0000004023447220 */ /* 0x000fe20000410000 */
[----:B------:R-:W-:Y:S02]  /*fc30*/  HADD2.F32 R61, -RZ, R61.H1_H1 ;  /* 0x3000003dff3d7230 */ /* 0x000fe40000004100 */
[C---:B------:R-:W-:Y:S01]  /*fc40*/  FFMA.FTZ R35, R47.reuse, R48, -R66 ;  /* 0x000000302f237223 */ /* 0x040fe20000010842 */
[----:B------:R-:W-:Y:S01]  /*fc50*/  FFMA.FTZ R50, R47, R59, R50 ;  /* 0x0000003b2f327223 */ /* 0x000fe20000010032 */
[C---:B------:R-:W-:Y:S01]  /*fc60*/  FFMA.FTZ R47, R51.reuse, R64, R63 ;  /* 0x00000040332f7223 */ /* 0x040fe2000001003f */
[----:B------:R-:W-:Y:S01]  /*fc70*/  F2FP.F16.E4M3.UNPACK_B R64, R62.H1 ;  /* 0x0000003eff40723e */ /* 0x000fe200030006ff */
[----:B------:R-:W-:Y:S02]  /*fc80*/  HADD2.F32 R59, -RZ, R54.H1_H1 ;  /* 0x30000036ff3b7230 */ /* 0x000fe40000004100 */
[----:B------:R-:W-:Y:S01]  /*fc90*/  FFMA.FTZ R48, R51, R60, -R68 ;  /* 0x0000003c33307223 */ /* 0x000fe20000010844 */
[----:B------:R-:W-:Y:S01]  /*fca0*/  HADD2.F32 R54, -RZ, R49.H1_H1 ;  /* 0x30000031ff367230 */ /* 0x000fe20000004100 */
[----:B------:R-:W-:Y:S01]  /*fcb0*/  F2FP.SATFINITE.E4M3.F32.PACK_AB_MERGE_C R33, R50, R33, RZ ;  /* 0x000000213221723e */ /* 0x000fe200048070ff */
[----:B------:R-:W-:-:S02]  /*fcc0*/  HADD2.F32 R49, -RZ, R55.H1_H1 ;  /* 0x30000037ff317230 */ /* 0x000fc40000004100 */
[----:B------:R-:W-:Y:S01]  /*fcd0*/  HADD2.F32 R62, -RZ, R64.H0_H0 ;  /* 0x20000040ff3e7230 */ /* 0x000fe20000004100 */
[----:B------:R-:W-:Y:S01]  /*fce0*/  F2FP.SATFINITE.E4M3.F32.PACK_AB_MERGE_C R25, R24, R25, R33 ;  /* 0x000000191819723e */ /* 0x000fe20004807021 */
[----:B------:R-:W-:Y:S02]  /*fcf0*/  HADD2.F32 R51, -RZ, R57.H0_H0 ;  /* 0x20000039ff337230 */ /* 0x000fe40000004100 */
[C---:B------:R-:W-:Y:S01]  /*fd00*/  FMUL.FTZ R63, R49.reuse, R61 ;  /* 0x0000003d313f7220 */ /* 0x040fe20000410000 */
[----:B------:R-:W-:Y:S02]  /*fd10*/  HADD2.F32 R60, -RZ, R58.H0_H0 ;  /* 0x2000003aff3c7230 */ /* 0x000fe40000004100 */
[-C--:B------:R-:W-:Y:S01]  /*fd20*/  FMUL.FTZ R66, R49, R59.reuse ;  /* 0x0000003b31427220 */ /* 0x080fe20000410000 */
[----:B------:R-:W-:Y:S02]  /*fd30*/  HADD2.F32 R55, -RZ, R56.H0_H0 ;  /* 0x20000038ff377230 */ /* 0x000fe40000004100 */
[C---:B------:R-:W-:Y:S01]  /*fd40*/  FMUL.FTZ R68, R51.reuse, R62 ;  /* 0x0000003e33447220 */ /* 0x040fe20000410000 */
[----:B------:R-:W-:Y:S01]  /*fd50*/  FFMA.FTZ R49, R54, R59, -R63 ;  /* 0x0000003b36317223 */ /* 0x000fe2000001083f */
[-C--:B------:R-:W-:Y:S01]  /*fd60*/  FMUL.FTZ R65, R51, R60.reuse ;  /* 0x0000003c33417220 */ /* 0x080fe20000410000 */
[----:B------:R-:W-:Y:S01]  /*fd70*/  F2FP.F16.E4M3.UNPACK_B R63, R29.H1 ;  /* 0x0000001dff3f723e */ /* 0x000fe200030006ff */
[C---:B------:R-:W-:Y:S01]  /*fd80*/  FFMA.FTZ R51, R55.reuse, R60, -R68 ;  /* 0x0000003c37337223 */ /* 0x040fe20000010844 */
[----:B------:R-:W-:Y:S01]  /*fd90*/  F2FP.F16.E4M3.UNPACK_B R60, R45.H1 ;  /* 0x0000002dff3c723e */ /* 0x000fe200030006ff */
[----:B------:R-:W-:Y:S01]  /*fda0*/  FFMA.FTZ R55, R55, R62, R65 ;  /* 0x0000003e37377223 */ /* 0x000fe20000010041 */
[----:B------:R-:W-:-:S02]  /*fdb0*/  HADD2.F32 R62, -RZ, R58.H1_H1 ;  /* 0x3000003aff3e7230 */ /* 0x000fc40000004100 */
[----:B------:R-:W-:Y:S01]  /*fdc0*/  FFMA.FTZ R54, R54, R61, R66 ;  /* 0x0000003d36367223 */ /* 0x000fe20000010042 */
[----:B------:R-:W-:Y:S02]  /*fdd0*/  HADD2.F32 R65, -RZ, R64.H1_H1 ;  /* 0x30000040ff417230 */ /* 0x000fe40000004100 */
[----:B------:R-:W-:Y:S02]  /*fde0*/  HADD2.F32 R58, -RZ, R56.H1_H1 ;  /* 0x30000038ff3a7230 */ /* 0x000fe40000004100 */
[----:B------:R-:W-:Y:S02]  /*fdf0*/  HADD2.F32 R64, -RZ, R63.H0_H0 ;  /* 0x2000003fff407230 */ /* 0x000fe40000004100 */
[----:B------:R-:W-:Y:S02]  /*fe00*/  HADD2.F32 R56, -RZ, R53.H0_H0 ;  /* 0x20000035ff387230 */ /* 0x000fe40000004100 */
[----:B------:R-:W-:Y:S02]  /*fe10*/  HADD2.F32 R57, -RZ, R57.H1_H1 ;  /* 0x30000039ff397230 */ /* 0x000fe40000004100 */
[----:B------:R-:W-:-:S02]  /*fe20*/  HADD2.F32 R61, -RZ, R60.H0_H0 ;  /* 0x2000003cff3d7230 */ /* 0x000fc40000004100 */
[C---:B------:R-:W-:Y:S01]  /*fe30*/  FMUL.FTZ R66, R56.reuse, R64 ;  /* 0x0000004038427220 */ /* 0x040fe20000410000 */
[----:B------:R-:W-:Y:S02]  /*fe40*/  HADD2.F32 R59, -RZ, R46.H0_H0 ;  /* 0x2000002eff3b7230 */ /* 0x000fe40000004100 */
[C---:B------:R-:W-:Y:S01]  /*fe50*/  FMUL.FTZ R69, R57.reuse, R65 ;  /* 0x0000004139457220 */ /* 0x040fe20000410000 */
[-C--:B------:R-:W-:Y:S01]  /*fe60*/  FMUL.FTZ R68, R57, R62.reuse ;  /* 0x0000003e39447220 */ /* 0x080fe20000410000 */
[-C--:B------:R-:W-:Y:S01]  /*fe70*/  FMUL.FTZ R67, R56, R61.reuse ;  /* 0x0000003d38437220 */ /* 0x080fe20000410000 */
[----:B------:R-:W-:Y:S02]  /*fe80*/  HADD2.F32 R63, -RZ, R63.H1_H1 ;  /* 0x3000003fff3f7230 */ /* 0x000fe40000004100 */
[----:B------:R-:W-:Y:S01]  /*fe90*/  FFMA.FTZ R57, R59, R61, -R66 ;  /* 0x0000003d3b397223 */ /* 0x000fe20000010842 */
[----:B------:R-:W-:Y:S01]  /*fea0*/  FFMA.FTZ R56, R58, R62, -R69 ;  /* 0x0000003e3a387223 */ /* 0x000fe20000010845 */
[----:B------:R-:W-:Y:S01]  /*feb0*/  HADD2.F32 R53, -RZ, R53.H1_H1 ;  /* 0x30000035ff357230 */ /* 0x000fe20000004100 */
[----:B------:R-:W-:Y:S01]  /*fec0*/  F2FP.F16.E4M3.UNPACK_B R62, R29 ;  /* 0x0000001dff3e723e */ /* 0x000fe200020006ff */
[----:B------:R-:W-:-:S02]  /*fed0*/  HADD2.F32 R61, -RZ, R60.H1_H1 ;  /* 0x3000003cff3d7230 */ /* 0x000fc40000004100 */
[----:B------:R-:W-:Y:S01]  /*fee0*/  FFMA.FTZ R59, R59, R64, R67 ;  /* 0x000000403b3b7223 */ /* 0x000fe20000010043 */
[----:B------:R-:W-:Y:S01]  /*fef0*/  HADD2.F32 R46, -RZ, R46.H1_H1 ;  /* 0x3000002eff2e7230 */ /* 0x000fe20000004100 */
[----:B------:R-:W-:Y:S01]  /*ff00*/  F2FP.F16.E4M3.UNPACK_B R60, R45 ;  /* 0x0000002dff3c723e */ /* 0x000fe200020006ff */
[C---:B------:R-:W-:Y:S01]  /*ff10*/  FMUL.FTZ R29, R53.reuse, R63 ;  /* 0x0000003f351d7220 */ /* 0x040fe20000410000 */
[----:B------:R-:W-:Y:S01]  /*ff20*/  FMUL.FTZ R66, R53, R61 ;  /* 0x0000003d35427220 */ /* 0x000fe20000410000 */
[----:B------:R-:W-:Y:S02]  /*ff30*/  HADD2.F32 R64, -RZ, R62.H0_H0 ;  /* 0x2000003eff407230 */ /* 0x000fe40000004100 */
[----:B------:R-:W-:Y:S01]  /*ff40*/  FFMA.FTZ R58, R58, R65, R68 ;  /* 0x000000413a3a7223 */ /* 0x000fe20000010044 */
[----:B------:R-:W-:Y:S02]  /*ff50*/  HADD2.F32 R45, -RZ, R30.H0_H0 ;  /* 0x2000001eff2d7230 */ /* 0x000fe40000004100 */
[C---:B------:R-:W-:Y:S01]  /*ff60*/  FFMA.FTZ R72, R46.reuse, R61, -R29 ;  /* 0x0000003d2e487223 */ /* 0x040fe2000001081d */
[----:B------:R-:W-:Y:S01]  /*ff70*/  FFMA.FTZ R74, R46, R63, R66 ;  /* 0x0000003f2e4a7223 */ /* 0x000fe20000010042 */
[----:B------:R-:W-:-:S02]  /*ff80*/  HADD2.F32 R46, -RZ, R60.H0_H0 ;  /* 0x2000003cff2e7230 */ /* 0x000fc40000004100 */
[--C-:B------:R-:W-:Y:S02]  /*ff90*/  HADD2.F32 R29, -RZ, R27.reuse.H0_H0 ;  /* 0x2000001bff1d7230 */ /* 0x100fe40000004100 */
[C---:B------:R-:W-:Y:S01]  /*ffa0*/  FMUL.FTZ R66, R45.reuse, R64 ;  /* 0x000000402d427220 */ /* 0x040fe20000410000 */
[----:B------:R-:W-:Y:S02]  /*ffb0*/  HADD2.F32 R62, -RZ, R62.H1_H1 ;  /* 0x3000003eff3e7230 */ /* 0x000fe40000004100 */
[-C--:B------:R-:W-:Y:S01]  /*ffc0*/  FMUL.FTZ R68, R45, R46.reuse ;  /* 0x0000002e2d447220 */ /* 0x080fe20000410000 */
[----:B------:R-:W-:Y:S02]  /*ffd0*/  HADD2.F32 R30, -RZ, R30.H1_H1 ;  /* 0x3000001eff1e7230 */ /* 0x000fe40000004100 */
[----:B------:R-:W-:Y:S01]  /*ffe0*/  FFMA.FTZ R66, R29, R46, -R66 ;  /* 0x0000002e1d427223 */ /* 0x000fe20000010842 */
[----:B------:R-:W-:Y:S01]  /*fff0*/  HADD2.F32 R60, -RZ, R60.H1_H1 ;  /* 0x3000003cff3c7230 */ /* 0x000fe20000004100 */
[----:B------:R-:W-:Y:S01]  /*10000*/  F2FP.F16.E4M3.UNPACK_B R46, R4.H1 ;  /* 0x00000004ff2e723e */ /* 0x000fe200030006ff */
[----:B------:R-:W-:-:S02]  /*10010*/  HADD2.F32 R27, -RZ, R27.H1_H1 ;  /* 0x3000001bff1b7230 */ /* 0x000fc40000004100 */
[C---:B------:R-:W-:Y:S01]  /*10020*/  FMUL.FTZ R70, R30.reuse, R62 ;  /* 0x0000003e1e467220 */ /* 0x040fe20000410000 */
[----:B------:R-:W-:Y:S01]  /*10030*/  F2FP.F16.E4M3.UNPACK_B R45, R28.H1 ;  /* 0x0000001cff2d723e */ /* 0x000fe200030006ff */
[----:B------:R-:W-:Y:S01]  /*10040*/  FMUL.FTZ R53, R30, R60 ;  /* 0x0000003c1e357220 */ /* 0x000fe20000410000 */
[----:B------:R-:W-:Y:S01]  /*10050*/  FFMA.FTZ R68, R29, R64, R68 ;  /* 0x000000401d447223 */ /* 0x000fe20000010044 */
[C---:B------:R-:W-:Y:S01]  /*10060*/  FFMA.FTZ R61, R27.reuse, R60, -R70 ;  /* 0x0000003c1b3d7223 */ /* 0x040fe20000010846 */
[----:B------:R-:W-:Y:S02]  /*10070*/  HADD2.F32 R60, -RZ, R46.H0_H0 ;  /* 0x2000002eff3c7230 */ /* 0x000fe40000004100 */
[----:B------:R-:W-:Y:S01]  /*10080*/  FFMA.FTZ R63, R27, R62, R53 ;  /* 0x0000003e1b3f7223 */ /* 0x000fe20000010035 */
[----:B------:R-:W-:Y:S01]  /*10090*/  HADD2.F32 R29, -RZ, R34.H0_H0 ;  /* 0x20000022ff1d7230 */ /* 0x000fe20000004100 */
[----:B------:R-:W-:Y:S01]  /*100a0*/  F2FP.F16.E4M3.UNPACK_B R4, R4 ;  /* 0x00000004ff04723e */ /* 0x000fe200020006ff */
[----:B------:R-:W-:Y:S01]  /*100b0*/  HADD2.F32 R30, -RZ, R45.H0_H0 ;  /* 0x2000002dff1e7230 */ /* 0x000fe20000004100 */
[----:B------:R-:W-:Y:S01]  /*100c0*/  F2FP.F16.E4M3.UNPACK_B R28, R28 ;  /* 0x0000001cff1c723e */ /* 0x000fe200020006ff */
[----:B------:R-:W-:-:S02]  /*100d0*/  HADD2.F32 R53, -RZ, R46.H1_H1 ;  /* 0x3000002eff357230 */ /* 0x000fc40000004100 */
[C---:B------:R-:W-:Y:S01]  /*100e0*/  FMUL.FTZ R62, R29.reuse, R60 ;  /* 0x0000003c1d3e7220 */ /* 0x040fe20000410000 */
[----:B------:R-:W-:Y:S02]  /*100f0*/  HADD2.F32 R34, -RZ, R34.H1_H1 ;  /* 0x30000022ff227230 */ /* 0x000fe40000004100 */
[----:B------:R-:W-:Y:S01]  /*10100*/  FMUL.FTZ R46, R29, R30 ;  /* 0x0000001e1d2e7220 */ /* 0x000fe20000410000 */
[----:B------:R-:W-:Y:S01]  /*10110*/  HADD2.F32 R45, -RZ, R45.H1_H1 ;  /* 0x3000002dff2d7230 */ /* 0x000fe20000004100 */
[----:B------:R-:W-:Y:S01]  /*10120*/  F2FP.SATFINITE.E4M3.F32.PACK_AB_MERGE_C R59, R74, R59, RZ ;  /* 0x0000003b4a3b723e */ /* 0x000fe200048070ff */
[--C-:B------:R-:W-:Y:S02]  /*10130*/  HADD2.F32 R27, -RZ, R26.reuse.H0_H0 ;  /* 0x2000001aff1b7230 */ /* 0x100fe40000004100 */
[C---:B------:R-:W-:Y:S01]  /*10140*/  FMUL.FTZ R29, R34.reuse, R53 ;  /* 0x00000035221d7220 */ /* 0x040fe20000410000 */
[----:B------:R-:W-:Y:S02]  /*10150*/  HADD2.F32 R26, -RZ, R26.H1_H1 ;  /* 0x3000001aff1a7230 */ /* 0x000fe40000004100 */
[-C--:B------:R-:W-:Y:S01]  /*10160*/  FMUL.FTZ R34, R34, R45.reuse ;  /* 0x0000002d22227220 */ /* 0x080fe20000410000 */
[----:B------:R-:W-:Y:S01]  /*10170*/  F2FP.SATFINITE.E4M3.F32.PACK_AB_MERGE_C R24, R63, R68, R59 ;  /* 0x000000443f18723e */ /* 0x000fe2000480703b */
[C---:B------:R-:W-:Y:S01]  /*10180*/  FFMA.FTZ R62, R27.reuse, R30, -R62 ;  /* 0x0000001e1b3e7223 */ /* 0x040fe2000001083e */
[----:B------:R-:W-:Y:S01]  /*10190*/  FFMA.FTZ R46, R27, R60, R46 ;  /* 0x0000003c1b2e7223 */ /* 0x000fe2000001002e */
[C---:B------:R-:W-:Y:S01]  /*101a0*/  FFMA.FTZ R65, R26.reuse, R45, -R29 ;  /* 0x0000002d1a417223 */ /* 0x040fe2000001081d */
[----:B------:R-:W-:Y:S01]  /*101b0*/  FFMA.FTZ R53, R26, R53, R34 ;  /* 0x000000351a357223 */ /* 0x000fe20000010022 */
[----:B------:R-:W-:-:S02]  /*101c0*/  HADD2.F32 R29, -RZ, R4.H0_H0 ;  /* 0x20000004ff1d7230 */ /* 0x000fc40000004100 */
[--C-:B------:R-:W-:Y:S01]  /*101d0*/  HADD2.F32 R26, -RZ, R7.reuse.H0_H0 ;  /* 0x20000007ff1a7230 */ /* 0x100fe20000004100 */
[----:B------:R-:W-:Y:S01]  /*101e0*/  F2FP.SATFINITE.E4M3.F32.PACK_AB_MERGE_C R62, R65, R62, RZ ;  /* 0x0000003e413e723e */ /* 0x000fe200048070ff */
[----:B------:R-:W-:Y:S01]  /*101f0*/  HADD2.F32 R27, -RZ, R28.H0_H0 ;  /* 0x2000001cff1b7230 */ /* 0x000fe20000004100 */
[----:B------:R-:W-:Y:S01]  /*10200*/  F2FP.SATFINITE.E4M3.F32.PACK_AB_MERGE_C R46, R53, R46, RZ ;  /* 0x0000002e352e723e */ /* 0x000fe200048070ff */
[----:B------:R-:W-:Y:S02]  /*10210*/  HADD2.F32 R30, -RZ, R4.H1_H1 ;  /* 0x30000004ff1e7230 */ /* 0x000fe40000004100 */
[C---:B------:R-:W-:Y:S01]  /*10220*/  FMUL.FTZ R45, R26.reuse, R29 ;  /* 0x0000001d1a2d7220 */ /* 0x040fe20000410000 */
[----:B------:R-:W-:Y:S02]  /*10230*/  HADD2.F32 R7, -RZ, R7.H1_H1 ;  /* 0x30000007ff077230 */ /* 0x000fe40000004100 */
[----:B------:R-:W-:Y:S01]  /*10240*/  FMUL.FTZ R26, R26, R27 ;  /* 0x0000001b1a1a7220 */ /* 0x000fe20000410000 */
[----:B------:R-:W-:-:S02]  /*10250*/  HADD2.F32 R28, -RZ, R28.H1_H1 ;  /* 0x3000001cff1c7230 */ /* 0x000fc40000004100 */
[--C-:B------:R-:W-:Y:S02]  /*10260*/  HADD2.F32 R4, -RZ, R5.reuse.H0_H0 ;  /* 0x20000005ff047230 */ /* 0x100fe40000004100 */
[C---:B------:R-:W-:Y:S01]  /*10270*/  FMUL.FTZ R34, R7.reuse, R30 ;  /* 0x0000001e07227220 */ /* 0x040fe20000410000 */
[----:B------:R-:W-:Y:S02]  /*10280*/  HADD2.F32 R5, -RZ, R5.H1_H1 ;  /* 0x30000005ff057230 */ /* 0x000fe40000004100 */
[-C--:B------:R-:W-:Y:S01]  /*10290*/  FMUL.FTZ R7, R7, R28.reuse ;  /* 0x0000001c07077220 */ /* 0x080fe20000410000 */
[C---:B------:R-:W-:Y:S01]  /*102a0*/  FFMA.FTZ R26, R4.reuse, R29, R26 ;  /* 0x0000001d041a7223 */ /* 0x040fe2000001001a */
[----:B------:R-:W-:Y:S01]  /*102b0*/  FFMA.FTZ R45, R4, R27, -R45 ;  /* 0x0000001b042d7223 */ /* 0x000fe2000001082d */
        /* <DEDUP_REMOVED lines=9> */
[----:B------:R-:W-:Y:S02]  /*10350*/  F2FP.SATFINITE.E4M3.F32.PACK_AB_MERGE_C R6, R34, R45, R62 ;  /* 0x0000002d2206723e */ /* 0x000fe4000480703e */
[----:B------:R-:W-:Y:S02]  /*10360*/  F2FP.SATFINITE.E4M3.F32.PACK_AB_MERGE_C R27, R54, R47, R27 ;  /* 0x0000002f361b723e */ /* 0x000fe4000480701b */
[----:B------:R-:W-:Y:S01]  /*10370*/  F2FP.SATFINITE.E4M3.F32.PACK_AB_MERGE_C R26, R29, R26, R46 ;  /* 0x0000001a1d1a723e */ /* 0x000fe2000480702e */
[----:B------:R2:W-:Y:S04]  /*10380*/  STS.128 [R71+0x18000], R4 ;  /* 0x0180000447007388 */ /* 0x0005e80000000c00 */
[----:B------:R2:W-:Y:S02]  /*10390*/  STS.128 [R44+0x18000], R24 ;  /* 0x018000182c007388 */ /* 0x0005e40000000c00 */
.L_x_1907:
[----:B------:R-:W-:Y:S05]  /*103a0*/  BSYNC B1 ;  /* 0x0000000000017941 */ /* 0x000fea0003800000 */
.L_x_1906:
[----:B------:R-:W-:Y:S04]  /*103b0*/  BSSY B1, `(.L_x_1908) ;  /* 0x0000108000017945 */ /* 0x000fe80003800000 */
[----:B------:R-:W-:Y:S05]  /*103c0*/  @P1 BRA `(.L_x_1909) ;  /* 0x0000001000181947 */ /* 0x000fea0003800000 */
[----:B------:R-:W3:Y:S01]  /*103d0*/  LDL R61, [R1+0x84] ;  /* 0x00008400013d7983 */ /* 0x000ee20000100800 */
[----:B012---:R-:W-:Y:S01]  /*103e0*/  LEA.HI R25, R3, R0, RZ, 0x1c ;  /* 0x0000000003197211 */ /* 0x007fe200078fe0ff */
[----:B------:R-:W-:Y:S01]  /*103f0*/  IMAD.SHL.U32 R26, R52, 0x80, RZ ;  /* 0x00000080341a7824 */ /* 0x000fe200078e00ff */
[----:B-----5:R-:W-:Y:S02]  /*10400*/  SHF.R.S32.HI R5, RZ, 0x1f, R52 ;  /* 0x0000001fff057819 */ /* 0x020fe40000011434 */
[----:B------:R-:W-:Y:S02]  /*10410*/  SHF.R.U32.HI R7, RZ, 0x8, R21 ;  /* 0x00000008ff077819 */ /* 0x000fe40000011615 */
[----:B------:R-:W-:Y:S02]  /*10420*/  SHF.R.S32.HI R28, RZ, 0x1f, R25 ;  /* 0x0000001fff1c7819 */ /* 0x000fe40000011419 */
[----:B------:R-:W-:Y:S01]  /*10430*/  LOP3.LUT R27, R26, 0x380, RZ, 0xc0, !PT ;  /* 0x000003801a1b7812 */ /* 0x000fe200078ec0ff */
[----:B------:R-:W-:Y:S01]  /*10440*/  IMAD.SHL.U32 R26, R25, 0x10, RZ ;  /* 0x00000010191a7824 */ /* 0x000fe200078e00ff */
[----:B------:R-:W-:-:S02]  /*10450*/  SHF.R.U32.HI R4, RZ, 0x8, R20 ;  /* 0x00000008ff047819 */ /* 0x000fc40000011614 */
[----:B------:R-:W-:Y:S02]  /*10460*/  LEA.HI R52, R5, R52, RZ, 0x3 ;  /* 0x0000003405347211 */ /* 0x000fe400078f18ff */
[----:B------:R-:W-:Y:S02]  /*10470*/  LOP3.LUT R24, R21, 0xff, RZ, 0xc0, !PT ;  /* 0x000000ff15187812 */ /* 0x000fe400078ec0ff */
[----:B------:R-:W-:Y:S01]  /*10480*/  LOP3.LUT R7, R7, 0xff, RZ, 0xc0, !PT ;  /* 0x000000ff07077812 */ /* 0x000fe200078ec0ff */
[----:B------:R-:W-:Y:S01]  /*10490*/  IMAD.SHL.U32 R52, R52, 0x80, RZ ;  /* 0x0000008034347824 */ /* 0x000fe200078e00ff */
[----:B------:R-:W-:Y:S02]  /*104a0*/  LEA.HI R28, R28, R25, RZ, 0x3 ;  /* 0x000000191c1c7211 */ /* 0x000fe400078f18ff */
[----:B------:R-:W-:Y:S02]  /*104b0*/  LOP3.LUT R5, R4, 0xff, RZ, 0xc0, !PT ;  /* 0x000000ff04057812 */ /* 0x000fe400078ec0ff */
[----:B------:R-:W-:Y:S01]  /*104c0*/  LOP3.LUT R4, R27, 0x70, R26, 0xf8, !PT ;  /* 0x000000701b047812 */ /* 0x000fe200078ef81a */
[----:B------:R-:W-:Y:S01]  /*104d0*/  IMAD.SHL.U32 R28, R28, 0x800, RZ ;  /* 0x000008001c1c7824 */ /* 0x000fe200078e00ff */
[----:B------:R-:W-:-:S02]  /*104e0*/  PRMT R32, R7, 0x7604, R24 ;  /* 0x0000760407207816 */ /* 0x000fc40000000018 */
[----:B------:R-:W-:Y:S02]  /*104f0*/  SHF.R.U32.HI R27, RZ, 0x3, R27 ;  /* 0x00000003ff1b7819 */ /* 0x000fe4000001161b */
[----:B------:R-:W-:Y:S02]  /*10500*/  SHF.R.U32.HI R7, RZ, 0x8, R39 ;  /* 0x00000008ff077819 */ /* 0x000fe40000011627 */
[----:B------:R-:W-:Y:S02]  /*10510*/  SHF.R.U32.HI R25, RZ, 0x8, R40 ;  /* 0x00000008ff197819 */ /* 0x000fe40000011628 */
[----:B------:R-:W-:Y:S02]  /*10520*/  LOP3.LUT R4, R4, R27, RZ, 0x3c, !PT ;  /* 0x0000001b04047212 */ /* 0x000fe400078e3cff */
[----:B------:R-:W-:Y:S02]  /*10530*/  LOP3.LUT R24, R39, 0xff, RZ, 0xc0, !PT ;  /* 0x000000ff27187812 */ /* 0x000fe400078ec0ff */
[----:B------:R-:W-:-:S02]  /*10540*/  LOP3.LUT R26, R40, 0xff, RZ, 0xc0, !PT ;  /* 0x000000ff281a7812 */ /* 0x000fc400078ec0ff */
[----:B------:R-:W-:Y:S02]  /*10550*/  LOP3.LUT R7, R7, 0xff, RZ, 0xc0, !PT ;  /* 0x000000ff07077812 */ /* 0x000fe400078ec0ff */
[----:B------:R-:W-:Y:S02]  /*10560*/  LOP3.LUT R25, R25, 0xff, RZ, 0xc0, !PT ;  /* 0x000000ff19197812 */ /* 0x000fe400078ec0ff */
        /* <DEDUP_REMOVED lines=19> */
[----:B------:R-:W0:Y:S01]  /*106a0*/  LDS.128 R24, [R28+0x18000] ;  /* 0x018000001c187984 */ /* 0x000e220000000c00 */
[----:B------:R-:W-:Y:S02]  /*106b0*/  PRMT R34, R5, 0x7604, R6 ;  /* 0x0000760405227816 */ /* 0x000fe40000000006 */
[----:B------:R-:W-:Y:S02]  /*106c0*/  SHF.R.U32.HI R31, RZ, 0x8, R43 ;  /* 0x00000008ff1f7819 */ /* 0x000fe4000001162b */
[----:B------:R-:W-:Y:S02]  /*106d0*/  LOP3.LUT R46, R43, 0xff, RZ, 0xc0, !PT ;  /* 0x000000ff2b2e7812 */ /* 0x000fe400078ec0ff */
[----:B------:R-:W-:-:S02]  /*106e0*/  LOP3.LUT R31, R31, 0xff, RZ, 0xc0, !PT ;  /* 0x000000ff1f1f7812 */ /* 0x000fc400078ec0ff */
[----:B------:R-:W-:Y:S02]  /*106f0*/  SHF.R.U32.HI R29, RZ, 0x10, R20 ;  /* 0x00000010ff1d7819 */ /* 0x000fe40000011614 */
[----:B------:R-:W-:Y:S02]  /*10700*/  PRMT R53, R31, 0x7604, R46 ;  /* 0x000076041f357816 */ /* 0x000fe4000000002e */
[----:B------:R-:W-:Y:S02]  /*10710*/  SHF.R.U32.HI R31, RZ, 0x10, R21 ;  /* 0x00000010ff1f7819 */ /* 0x000fe40000011615 */
[----:B------:R-:W-:Y:S02]  /*10720*/  SHF.R.U32.HI R33, RZ, 0x10, R38 ;  /* 0x00000010ff217819 */ /* 0x000fe40000011626 */
[----:B------:R-:W-:Y:S02]  /*10730*/  LOP3.LUT R29, R29, 0xff, RZ, 0xc0, !PT ;  /* 0x000000ff1d1d7812 */ /* 0x000fe400078ec0ff */
[----:B------:R-:W-:-:S02]  /*10740*/  LOP3.LUT R31, R31, 0xff, RZ, 0xc0, !PT ;  /* 0x000000ff1f1f7812 */ /* 0x000fc400078ec0ff */
[----:B------:R-:W-:Y:S02]  /*10750*/  SHF.R.U32.HI R35, RZ, 0x10, R39 ;  /* 0x00000010ff237819 */ /* 0x000fe40000011627 */
[----:B------:R-:W-:Y:S02]  /*10760*/  LOP3.LUT R33, R33, 0xff, RZ, 0xc0, !PT ;  /* 0x000000ff21217812 */ /* 0x000fe400078ec0ff */
[----:B------:R-:W-:Y:S02]  /*10770*/  PRMT R29, R29, 0x7054, R30 ;  /* 0x000070541d1d7816 */ /* 0x000fe4000000001e */
[----:B------:R-:W-:Y:S02]  /*10780*/  PRMT R31, R31, 0x7054, R32 ;  /* 0x000070541f1f7816 */ /* 0x000fe40000000020 */
[----:B------:R-:W-:Y:S02]  /*10790*/  SHF.R.U32.HI R30, RZ, 0x10, R40 ;  /* 0x00000010ff1e7819 */ /* 0x000fe40000011628 */
[----:B------:R-:W-:-:S02]  /*107a0*/  LOP3.LUT R35, R35, 0xff, RZ, 0xc0, !PT ;  /* 0x000000ff23237812 */ /* 0x000fc400078ec0ff */
[----:B------:R-:W-:Y:S02]  /*107b0*/  SHF.R.U32.HI R32, RZ, 0x10, R41 ;  /* 0x00000010ff207819 */ /* 0x000fe40000011629 */
[----:B------:R-:W-:Y:S02]  /*107c0*/  PRMT R33, R33, 0x7054, R34 ;  /* 0x0000705421217816 */ /* 0x000fe40000000022 */
[----:B------:R-:W-:Y:S02]  /*107d0*/  SHF.R.U32.HI R34, RZ, 0x10, R42 ;  /* 0x00000010ff227819 */ /* 0x000fe4000001162a */
[----:B------:R-:W-:Y:S02]  /*107e0*/  LOP3.LUT R30, R30, 0xff, RZ, 0xc0, !PT ;  /* 0x000000ff1e1e7812 */ /* 0x000fe400078ec0ff */
[----:B------:R-:W-:Y:S02]  /*107f0*/  PRMT R35, R35, 0x7054, R44 ;  /* 0x0000705423237816 */ /* 0x000fe4000000002c */
[----:B------:R-:W-:-:S02]  /*10800*/  LOP3.LUT R32, R32, 0xff, RZ, 0xc0, !PT ;  /* 0x000000ff20207812 */ /* 0x000fc400078ec0ff */
[----:B------:R-:W-:Y:S02]  /*10810*/  SHF.R.U32.HI R44, RZ, 0x10, R43 ;  /* 0x00000010ff2c7819 */ /* 0x000fe4000001162b */
[----:B------:R-:W-:Y:S02]  /*10820*/  LOP3.LUT R34, R34, 0xff, RZ, 0xc0, !PT ;  /* 0x000000ff22227812 */ /* 0x000fe400078ec0ff */
[----:B------:R-:W-:Y:S02]  /*10830*/  PRMT R45, R30, 0x7054, R45 ;  /* 0x000070541e2d7816 */ /* 0x000fe4000000002d */
[----:B------:R-:W-:Y:S02]  /*10840*/  PRMT R47, R32, 0x7054, R47 ;  /* 0x00007054202f7816 */ /* 0x000fe4000000002f */
[----:B------:R-:W-:Y:S02]  /*10850*/  LOP3.LUT R44, R44, 0xff, RZ, 0xc0, !PT ;  /* 0x000000ff2c2c7812 */ /* 0x000fe400078ec0ff */
[----:B------:R-:W-:-:S02]  /*10860*/  PRMT R51, R34, 0x7054, R49 ;  /* 0x0000705422337816 */ /* 0x000fc40000000031 */
[----:B------:R-:W-:Y:S02]  /*10870*/  LOP3.LUT R32, R45, 0xff000000, R40, 0xf8, !PT ;  /* 0xff0000002d207812 */ /* 0x000fe400078ef828 */
[----:B------:R-:W-:Y:S02]  /*10880*/  LOP3.LUT R45, R47, 0xff000000, R41, 0xf8, !PT ;  /* 0xff0000002f2d7812 */ /* 0x000fe400078ef829 */
[----:B------:R-:W-:Y:S02]  /*10890*/  PRMT R53, R44, 0x7054, R53 ;  /* 0x000070542c357816 */ /* 0x000fe40000000035 */
[----:B------:R-:W-:Y:S02]  /*108a0*/  LOP3.LUT R44, R31, 0xff000000, R21, 0xf8, !PT ;  /* 0xff0000001f2c7812 */ /* 0x000fe400078ef815 */
[----:B------:R-:W-:Y:S02]  /*108b0*/  LOP3.LUT R49, R35, 0xff000000, R39, 0xf8, !PT ;  /* 0xff00000023317812 */ /* 0x000fe400078ef827 */
[----:B------:R-:W-:-:S02]  /*108c0*/  LOP3.LUT R21, R51, 0xff000000, R42, 0xf8, !PT ;  /* 0xff00000033157812 */ /* 0x000fc400078ef82a */
[----:B------:R-:W-:Y:S02]  /*108d0*/  F2FP.F16.E4M3.UNPACK_B R51, R45 ;  /* 0x0000002dff33723e */ /* 0x000fe400020006ff */
[----:B0-----:R-:W-:Y:S02]  /*108e0*/  F2FP.F16.E4M3.UNPACK_B R35, R25 ;  /* 0x00000019ff23723e */ /* 0x001fe400020006ff */
[----:B------:R-:W-:Y:S01]  /*108f0*/  F2FP.F16.E4M3.UNPACK_B R40, R44 ;  /* 0x0000002cff28723e */ /* 0x000fe200020006ff */
[----:B------:R-:W-:Y:S01]  /*10900*/  HADD2.F32 R52, -RZ, R51.H0_H0 ;  /* 0x20000033ff347230 */ /* 0x000fe20000004100 */
[----:B------:R-:W-:Y:S02]  /*10910*/  LOP3.LUT R29, R29, 0xff000000, R20, 0xf8, !PT ;  /* 0xff0000001d1d7812 */ /* 0x000fe400078ef814 */
[----:B------:R-:W-:Y:S01]  /*10920*/  LOP3.LUT R20, R33, 0xff000000, R38, 0xf8, !PT ;  /* 0xff00000021147812 */ /* 0x000fe200078ef826 */
[--C-:B------:R-:W-:Y:S01]  /*10930*/  HADD2.F32 R50, -RZ, R40.reuse.H0_H0 ;  /* 0x20000028ff327230 */ /* 0x100fe20000004100 */
[-C--:B------:R-:W-:Y:S01]  /*10940*/  F2FP.F16.E4M3.UNPACK_B R39, R24.reuse ;  /* 0x00000018ff27723e */ /* 0x080fe200020006ff */
[----:B------:R-:W-:Y:S01]  /*10950*/  HADD2.F32 R40, -RZ, R40.H1_H1 ;  /* 0x30000028ff287230 */ /* 0x000fe20000004100 */
[----:B------:R-:W-:-:S02]  /*10960*/  F2FP.F16.E4M3.UNPACK_B R46, R24.H1 ;  /* 0x00000018ff2e723e */ /* 0x000fc400030006ff */
[----:B------:R-:W-:Y:S02]  /*10970*/  F2FP.F16.E4M3.UNPACK_B R38, R25.H1 ;  /* 0x00000019ff26723e */ /* 0x000fe400030006ff */
[----:B------:R-:W-:Y:S02]  /*10980*/  F2FP.F16.E4M3.UNPACK_B R44, R44.H1 ;  /* 0x0000002cff2c723e */ /* 0x000fe400030006ff */
[----:B------:R-:W-:Y:S02]  /*10990*/  LOP3.LUT R53, R53, 0xff000000, R43, 0xf8, !PT ;  /* 0xff00000035357812 */ /* 0x000fe400078ef82b */
[-C--:B------:R-:W-:Y:S02]  /*109a0*/  F2FP.F16.E4M3.UNPACK_B R43, R27.reuse ;  /* 0x0000001bff2b723e */ /* 0x080fe400020006ff */
[----:B------:R-:W-:Y:S02]  /*109b0*/  F2FP.F16.E4M3.UNPACK_B R48, R27.H1 ;  /* 0x0000001bff30723e */ /* 0x000fe400030006ff */
[----:B------:R-:W-:Y:S01]  /*109c0*/  F2FP.F16.E4M3.UNPACK_B R27, R26.H1 ;  /* 0x0000001aff1b723e */ /* 0x000fe200030006ff */
[----:B---3--:R-:W0:Y:S02]  /*109d0*/  LDS.128 R4, [R61+0x18000] ;  /* 0x018000003d047984 */ /* 0x008e240000000c00 */
[----:B0-----:R-:W-:-:S02]  /*109e0*/  F2FP.F16.E4M3.UNPACK_B R31, R5 ;  /* 0x00000005ff1f723e */ /* 0x001fc400020006ff */
[----:B------:R-:W-:Y:S01]  /*109f0*/  F2FP.F16.E4M3.UNPACK_B R34, R5.H1 ;  /* 0x00000005ff22723e */ /* 0x000fe200030006ff */
[----:B------:R-:W-:Y:S01]  /*10a00*/  HADD2.F32 R5, -RZ, R35.H0_H0 ;  /* 0x20000023ff057230 */ /* 0x000fe20000004100 */
[-C--:B------:R-:W-:Y:S01]  /*10a10*/  F2FP.F16.E4M3.UNPACK_B R42, R7.reuse ;  /* 0x00000007ff2a723e */ /* 0x080fe200020006ff */
[----:B------:R-:W-:Y:S01]  /*10a20*/  HADD2.F32 R33, -RZ, R31.H0_H0 ;  /* 0x2000001fff217230 */ /* 0x000fe20000004100 */
[----:B------:R-:W-:Y:S01]  /*10a30*/  F2FP.F16.E4M3.UNPACK_B R47, R7.H1 ;  /* 0x00000007ff2f723e */ /* 0x000fe200030006ff */
[----:B------:R-:W-:Y:S02]  /*10a40*/  HADD2.F32 R35, -RZ, R35.H1_H1 ;  /* 0x30000023ff237230 */ /* 0x000fe40000004100 */
[C---:B------:R-:W-:Y:S01]  /*10a50*/  FMUL.FTZ R24, R5.reuse, R52 ;  /* 0x0000003405187220 */ /* 0x040fe20000410000 */
[----:B------:R-:W-:Y:S01]  /*10a60*/  FMUL.FTZ R25, R5, R50 ;  /* 0x0000003205197220 */ /* 0x000fe20000410000 */
[----:B------:R-:W-:Y:S01]  /*10a70*/  F2FP.F16.E4M3.UNPACK_B R30, R4 ;  /* 0x00000004ff1e723e */ /* 0x000fe200020006ff */
[----:B------:R-:W-:-:S02]  /*10a80*/  HADD2.F32 R31, -RZ, R31.H1_H1 ;  /* 0x3000001fff1f7230 */ /* 0x000fc40000004100 */
[C---:B------:R-:W-:Y:S01]  /*10a90*/  FFMA.FTZ R5, R33.reuse, R50, -R24 ;  /* 0x0000003221057223 */ /* 0x040fe20000010818 */
[----:B------:R-:W-:Y:S01]  /*10aa0*/  F2FP.F16.E4M3.UNPACK_B R50, R45.H1 ;  /* 0x0000002dff32723e */ /* 0x000fe200030006ff */
[----:B------:R-:W-:Y:S01]  /*10ab0*/  FFMA.FTZ R25, R33, R52, R25 ;  /* 0x0000003421197223 */ /* 0x000fe20000010019 */
[----:B------:R-:W-:Y:S01]  /*10ac0*/  HADD2.F32 R52, -RZ, R51.H1_H1 ;  /* 0x30000033ff347230 */ /* 0x000fe20000004100 */
[----:B------:R-:W-:Y:S01]  /*10ad0*/  F2FP.F16.E4M3.UNPACK_B R41, R4.H1 ;  /* 0x00000004ff29723e */ /* 0x000fe200030006ff */
[----:B------:R-:W-:Y:S01]  /*10ae0*/  HADD2.F32 R24, -RZ, R38.H0_H0 ;  /* 0x20000026ff187230 */ /* 0x000fe20000004100 */
[-C--:B------:R-:W-:Y:S01]  /*10af0*/  F2FP.F16.E4M3.UNPACK_B R4, R6.reuse ;  /* 0x00000006ff04723e */ /* 0x080fe200020006ff */
[----:B------:R-:W-:Y:S01]  /*10b00*/  HADD2.F32 R51, -RZ, R50.H0_H0 ;  /* 0x20000032ff337230 */ /* 0x000fe20000004100 */
[----:B------:R-:W-:Y:S01]  /*10b10*/  F2FP.F16.E4M3.UNPACK_B R7, R6.H1 ;  /* 0x00000006ff07723e */ /* 0x000fe200030006ff */
[----:B------:R-:W-:Y:S01]  /*10b20*/  HADD2.F32 R45, -RZ, R44.H0_H0 ;  /* 0x2000002cff2d7230 */ /* 0x000fe20000004100 */
[----:B------:R-:W-:Y:S01]  /*10b30*/  F2FP.F16.E4M3.UNPACK_B R6, R26 ;  /* 0x0000001aff06723e */ /* 0x000fe200020006ff */
[----:B------:R-:W-:Y:S01]  /*10b40*/  FMUL.FTZ R26, R35, R52 ;  /* 0x00000034231a7220 */ /* 0x000fe20000410000 */
[----:B------:R-:W-:-:S02]  /*10b50*/  HADD2.F32 R33, -RZ, R34.H0_H0 ;  /* 0x20000022ff217230 */ /* 0x000fc40000004100 */
[-C--:B------:R-:W-:Y:S01]  /*10b60*/  FMUL.FTZ R35, R35, R40.reuse ;  /* 0x0000002823237220 */ /* 0x080fe20000410000 */
[C---:B------:R-:W-:Y:S01]  /*10b70*/  FMUL.FTZ R54, R24.reuse, R51 ;  /* 0x0000003318367220 */ /* 0x040fe20000410000 */
[-C--:B------:R-:W-:Y:S01]  /*10b80*/  FMUL.FTZ R56, R24, R45.reuse ;  /* 0x0000002d18387220 */ /* 0x080fe20000410000 */
[C---:B------:R-:W-:Y:S01]  /*10b90*/  FFMA.FTZ R26, R31.reuse, R40, -R26 ;  /* 0x000000281f1a7223 */ /* 0x040fe2000001081a */
[----:B------:R-:W-:Y:S01]  /*10ba0*/  FFMA.FTZ R24, R31, R52, R35 ;  /* 0x000000341f187223 */ /* 0x000fe20000010023 */
[C---:B------:R-:W-:Y:S01]  /*10bb0*/  FFMA.FTZ R31, R33.reuse, R45, -R54 ;  /* 0x0000002d211f7223 */ /* 0x040fe20000010836 */
[----:B------:R-:W-:Y:S01]  /*10bc0*/  HADD2.F32 R45, -RZ, R44.H1_H1 ;  /* 0x3000002cff2d7230 */ /* 0x000fe20000004100 */
[----:B------:R-:W-:Y:S01]  /*10bd0*/  F2FP.F16.E4M3.UNPACK_B R52, R53 ;  /* 0x00000035ff34723e */ /* 0x000fe200020006ff */
[----:B------:R-:W-:Y:S01]  /*10be0*/  FFMA.FTZ R33, R33, R51, R56 ;  /* 0x0000003321217223 */ /* 0x000fe20000010038 */
[-C--:B------:R-:W-:Y:S01]  /*10bf0*/  F2FP.F16.E4M3.UNPACK_B R44, R49.reuse ;  /* 0x00000031ff2c723e */ /* 0x080fe200020006ff */
[----:B------:R-:W-:Y:S01]  /*10c00*/  HADD2.F32 R51, -RZ, R50.H1_H1 ;  /* 0x30000032ff337230 */ /* 0x000fe20000004100 */
[----:B------:R-:W-:Y:S01]  /*10c10*/  F2FP.F16.E4M3.UNPACK_B R49, R49.H1 ;  /* 0x00000031ff31723e */ /* 0x000fe200030006ff */
[----:B------:R-:W-:-:S02]  /*10c20*/  HADD2.F32 R38, -RZ, R38.H1_H1 ;  /* 0x30000026ff267230 */ /* 0x000fc40000004100 */
[----:B------:R-:W-:Y:S02]  /*10c30*/  HADD2.F32 R40, -RZ, R34.H1_H1 ;  /* 0x30000022ff287230 */ /* 0x000fe40000004100 */
[----:B------:R-:W-:Y:S02]  /*10c40*/  HADD2.F32 R54, -RZ, R52.H0_H0 ;  /* 0x20000034ff367230 */ /* 0x000fe40000004100 */
[C---:B------:R-:W-:Y:S01]  /*10c50*/  FMUL.FTZ R55, R38.reuse, R51 ;  /* 0x0000003326377220 */ /* 0x040fe20000410000 */
[----:B------:R-:W-:Y:S02]  /*10c60*/  HADD2.F32 R34, -RZ, R43.H0_H0 ;  /* 0x2000002bff227230 */ /* 0x000fe40000004100 */
[----:B------:R-:W-:Y:S01]  /*10c70*/  FMUL.FTZ R38, R38, R45 ;  /* 0x0000002d26267220 */ /* 0x000fe20000410000 */
[----:B------:R-:W-:Y:S02]  /*10c80*/  HADD2.F32 R50, -RZ, R44.H0_H0 ;  /* 0x2000002cff327230 */ /* 0x000fe40000004100 */
[----:B------:R-:W-:-:S02]  /*10c90*/  HADD2.F32 R35, -RZ, R42.H0_H0 ;  /* 0x2000002aff237230 */ /* 0x000fc40000004100 */
[C---:B------:R-:W-:Y:S01]  /*10ca0*/  FMUL.FTZ R56, R34.reuse, R54 ;  /* 0x0000003622387220 */ /* 0x040fe20000410000 */
[----:B------:R-:W-:Y:S02]  /*10cb0*/  HADD2.F32 R52, -RZ, R52.H1_H1 ;  /* 0x30000034ff347230 */ /* 0x000fe40000004100 */
[-C--:B------:R-:W-:Y:S01]  /*10cc0*/  FMUL.FTZ R57, R34, R50.reuse ;  /* 0x0000003222397220 */ /* 0x080fe20000410000 */
[C---:B------:R-:W-:Y:S01]  /*10cd0*/  FFMA.FTZ R34, R40.reuse, R45, -R55 ;  /* 0x0000002d28227223 */ /* 0x040fe20000010837 */
[----:B------:R-:W-:Y:S01]  /*10ce0*/  F2FP.F16.E4M3.UNPACK_B R55, R53.H1 ;  /* 0x00000035ff37723e */ /* 0x000fe200030006ff */
[----:B------:R-:W-:Y:S01]  /*10cf0*/  FFMA.FTZ R40, R40, R51, R38 ;  /* 0x0000003328287223 */ /* 0x000fe20000010026 */
[C---:B------:R-:W-:Y:S01]  /*10d00*/  FFMA.FTZ R38, R35.reuse, R50, -R56 ;  /* 0x0000003223267223 */ /* 0x040fe20000010838 */
[----:B------:R-:W-:Y:S02]  /*10d10*/  HADD2.F32 R50, -RZ, R44.H1_H1 ;  /* 0x3000002cff327230 */ /* 0x000fe40000004100 */
[----:B------:R-:W-:Y:S01]  /*10d20*/  FFMA.FTZ R35, R35, R54, R57 ;  /* 0x0000003623237223 */ /* 0x000fe20000010039 */
[----:B------:R-:W-:Y:S01]  /*10d30*/  HADD2.F32 R53, -RZ, R55.H0_H0 ;  /* 0x20000037ff357230 */ /* 0x000fe20000004100 */
[----:B------:R-:W-:Y:S01]  /*10d40*/  F2FP.SATFINITE.E4M3.F32.PACK_AB_MERGE_C R31, R34, R31, RZ ;  /* 0x0000001f221f723e */ /* 0x000fe200048070ff */
[----:B------:R-:W-:Y:S01]  /*10d50*/  HADD2.F32 R44, -RZ, R48.H0_H0 ;  /* 0x20000030ff2c7230 */ /* 0x000fe20000004100 */
[----:B------:R-:W-:Y:S01]  /*10d60*/  F2FP.SATFINITE.E4M3.F32.PACK_AB_MERGE_C R33, R40, R33, RZ ;  /* 0x000000212821723e */ /* 0x000fe200048070ff */
[----:B------:R-:W-:Y:S01]  /*10d70*/  HADD2.F32 R51, -RZ, R49.H0_H0 ;  /* 0x20000031ff337230 */ /* 0x000fe20000004100 */
[----:B------:R-:W-:Y:S01]  /*10d80*/  F2FP.SATFINITE.E4M3.F32.PACK_AB_MERGE_C R5, R26, R5, R31 ;  /* 0x000000051a05723e */ /* 0x000fe2000480701f */
[----:B------:R-:W-:-:S02]  /*10d90*/  HADD2.F32 R43, -RZ, R43.H1_H1 ;  /* 0x3000002bff2b7230 */ /* 0x000fc40000004100 */
[C---:B------:R-:W-:Y:S01]  /*10da0*/  FMUL.FTZ R54, R44.reuse, R53 ;  /* 0x000000352c367220 */ /* 0x040fe20000410000 */
[----:B------:R-:W-:Y:S02]  /*10db0*/  HADD2.F32 R45, -RZ, R47.H0_H0 ;  /* 0x2000002fff2d7230 */ /* 0x000fe40000004100 */
[-C--:B------:R-:W-:Y:S01]  /*10dc0*/  FMUL.FTZ R56, R44, R51.reuse ;  /* 0x000000332c387220 */ /* 0x080fe20000410000 */
[----:B------:R-:W-:Y:S02]  /*10dd0*/  HADD2.F32 R42, -RZ, R42.H1_H1 ;  /* 0x3000002aff2a7230 */ /* 0x000fe40000004100 */
[C---:B------:R-:W-:Y:S01]  /*10de0*/  FMUL.FTZ R57, R43.reuse, R52 ;  /* 0x000000342b397220 */ /* 0x040fe20000410000 */
[----:B------:R-:W-:Y:S01]  /*10df0*/  FMUL.FTZ R59, R43, R50 ;  /* 0x000000322b3b7220 */ /* 0x000fe20000410000 */
[C---:B------:R-:W-:Y:S01]  /*10e00*/  FFMA.FTZ R44, R45.reuse, R51, -R54 ;  /* 0x000000332d2c7223 */ /* 0x040fe20000010836 */
[----:B------:R-:W-:Y:S01]  /*10e10*/  F2FP.F16.E4M3.UNPACK_B R54, R32.H1 ;  /* 0x00000020ff36723e */ /* 0x000fe200030006ff */
[----:B------:R-:W-:Y:S01]  /*10e20*/  FFMA.FTZ R45, R45, R53, R56 ;  /* 0x000000352d2d7223 */ /* 0x000fe20000010038 */
[----:B------:R-:W-:Y:S01]  /*10e30*/  F2FP.F16.E4M3.UNPACK_B R51, R29.H1 ;  /* 0x0000001dff33723e */ /* 0x000fe200030006ff */
[----:B------:R-:W-:Y:S01]  /*10e40*/  FFMA.FTZ R43, R42, R50, -R57 ;  /* 0x000000322a2b7223 */ /* 0x000fe20000010839 */
[----:B------:R-:W-:-:S02]  /*10e50*/  HADD2.F32 R53, -RZ, R49.H1_H1 ;  /* 0x30000031ff357230 */ /* 0x000fc40000004100 */
[----:B------:R-:W-:Y:S01]  /*10e60*/  FFMA.FTZ R42, R42, R52, R59 ;  /* 0x000000342a2a7223 */ /* 0x000fe2000001003b */
[----:B------:R-:W-:Y:S01]  /*10e70*/  HADD2.F32 R56, -RZ, R55.H1_H1 ;  /* 0x30000037ff387230 */ /* 0x000fe20000004100 */
[----:B------:R-:W-:Y:S01]  /*10e80*/  F2FP.SATFINITE.E4M3.F32.PACK_AB_MERGE_C R25, R24, R25, R33 ;  /* 0x000000191819723e */ /* 0x000fe20004807021 */
[----:B------:R-:W-:Y:S02]  /*10e90*/  HADD2.F32 R49, -RZ, R47.H1_H1 ;  /* 0x3000002fff317230 */ /* 0x000fe40000004100 */
[----:B------:R-:W-:Y:S02]  /*10ea0*/  HADD2.F32 R50, -RZ, R48.H1_H1 ;  /* 0x30000030ff327230 */ /* 0x000fe40000004100 */
[----:B------:R-:W-:Y:S02]  /*10eb0*/  HADD2.F32 R55, -RZ, R54.H0_H0 ;  /* 0x20000036ff377230 */ /* 0x000fe40000004100 */
[----:B------:R-:W-:Y:S02]  /*10ec0*/  HADD2.F32 R47, -RZ, R46.H0_H0 ;  /* 0x2000002eff2f7230 */ /* 0x000fe40000004100 */
[----:B------:R-:W-:Y:S01]  /*10ed0*/  FMUL.FTZ R58, R50, R56 ;  /* 0x00000038323a7220 */ /* 0x000fe20000410000 */
[----:B------:R-:W-:-:S02]  /*10ee0*/  HADD2.F32 R52, -RZ, R51.H0_H0 ;  /* 0x20000033ff347230 */ /* 0x000fc40000004100 */
[----:B------:R-:W-:Y:S01]  /*10ef0*/  FMUL.FTZ R59, R50, R53 ;  /* 0x00000035323b7220 */ /* 0x000fe20000410000 */
[----:B------:R-:W-:Y:S02]  /*10f00*/  HADD2.F32 R48, -RZ, R41.H0_H0 ;  /* 0x20000029ff307230 */ /* 0x000fe40000004100 */
[C---:B------:R-:W-:Y:S01]  /*10f10*/  FMUL.FTZ R57, R47.reuse, R55 ;  /* 0x000000372f397220 */ /* 0x040fe20000410000 */
[----:B------:R-:W-:Y:S02]  /*10f20*/  HADD2.F32 R54, -RZ, R54.H1_H1 ;  /* 0x30000036ff367230 */ /* 0x000fe40000004100 */
[----:B------:R-:W-:Y:S01]  /*10f30*/  FMUL.FTZ R50, R47, R52 ;  /* 0x000000342f327220 */ /* 0x000fe20000410000 */
[----:B------:R-:W-:Y:S02]  /*10f40*/  HADD2.F32 R46, -RZ, R46.H1_H1 ;  /* 0x3000002eff2e7230 */ /* 0x000fe40000004100 */
[----:B------:R-:W-:Y:S01]  /*10f50*/  FFMA.FTZ R47, R49, R53, -R58 ;  /* 0x00000035312f7223 */ /* 0x000fe2000001083a */
[----:B------:R-:W-:-:S02]  /*10f60*/  HADD2.F32 R51, -RZ, R51.H1_H1 ;  /* 0x30000033ff337230 */ /* 0x000fc40000004100 */
[----:B------:R-:W-:Y:S01]  /*10f70*/  FFMA.FTZ R60, R49, R56, R59 ;  /* 0x00000038313c7223 */ /* 0x000fe2000001003b */
[C---:B------:R-:W-:Y:S01]  /*10f80*/  FFMA.FTZ R57, R48.reuse, R52, -R57 ;  /* 0x0000003430397223 */ /* 0x040fe20000010839 */
[----:B------:R-:W-:Y:S01]  /*10f90*/  FFMA.FTZ R55, R48, R55, R50 ;  /* 0x0000003730377223 */ /* 0x000fe20000010032 */
[----:B------:R-:W-:Y:S01]  /*10fa0*/  F2FP.F16.E4M3.UNPACK_B R49, R32 ;  /* 0x00000020ff31723e */ /* 0x000fe200020006ff */
[----:B------:R-:W-:Y:S01]  /*10fb0*/  HADD2.F32 R41, -RZ, R41.H1_H1 ;  /* 0x30000029ff297230 */ /* 0x000fe20000004100 */
[----:B------:R-:W-:Y:S01]  /*10fc0*/  F2FP.F16.E4M3.UNPACK_B R48, R29 ;  /* 0x0000001dff30723e */ /* 0x000fe200020006ff */
[C---:B------:R-:W-:Y:S01]  /*10fd0*/  FMUL.FTZ R50, R46.reuse, R54 ;  /* 0x000000362e327220 */ /* 0x040fe20000410000 */
[----:B------:R-:W-:Y:S01]  /*10fe0*/  FMUL.FTZ R29, R46, R51 ;  /* 0x000000332e1d7220 */ /* 0x000fe20000410000 */
[----:B------:R-:W-:Y:S02]  /*10ff0*/  HADD2.F32 R46, -RZ, R49.H0_H0 ;  /* 0x20000031ff2e7230 */ /* 0x000fe40000004100 */
[----:B------:R-:W-:-:S02]  /*11000*/  HADD2.F32 R32, -RZ, R39.H0_H0 ;  /* 0x20000027ff207230 */ /* 0x000fc40000004100 */
[C---:B------:R-:W-:Y:S01]  /*11010*/  FFMA.FTZ R56, R41.reuse, R51, -R50 ;  /* 0x0000003329387223 */ /* 0x040fe20000010832 */
[----:B------:R-:W-:Y:S01]  /*11020*/  FFMA.FTZ R54, R41, R54, R29 ;  /* 0x0000003629367223 */ /* 0x000fe2000001001d */
[----:B------:R-:W-:Y:S02]  /*11030*/  HADD2.F32 R41, -RZ, R48.H0_H0 ;  /* 0x20000030ff297230 */ /* 0x000fe40000004100 */
        /* <DEDUP_REMOVED lines=9> */
[----:B------:R-:W-:Y:S01]  /*110d0*/  FFMA.FTZ R51, R29, R46, R32 ;  /* 0x0000002e1d337223 */ /* 0x000fe20000010020 */
[C---:B------:R-:W-:Y:S01]  /*110e0*/  FMUL.FTZ R53, R39.reuse, R49 ;  /* 0x0000003127357220 */ /* 0x040fe20000410000 */
[----:B------:R-:W-:Y:S01]  /*110f0*/  F2FP.F16.E4M3.UNPACK_B R29, R20.H1 ;  /* 0x00000014ff1d723e */ /* 0x000fe200030006ff */
[-C--:B------:R-:W-:Y:S01]  /*11100*/  FMUL.FTZ R46, R39, R48.reuse ;  /* 0x00000030272e7220 */ /* 0x080fe20000410000 */
[----:B------:R-:W-:Y:S02]  /*11110*/  HADD2.F32 R39, -RZ, R41.H0_H0 ;  /* 0x20000029ff277230 */ /* 0x000fe40000004100 */
[----:B------:R-:W-:Y:S01]  /*11120*/  FFMA.FTZ R53, R30, R48, -R53 ;  /* 0x000000301e357223 */ /* 0x000fe20000010835 */
[----:B------:R-:W-:-:S02]  /*11130*/  HADD2.F32 R32, -RZ, R27.H0_H0 ;  /* 0x2000001bff207230 */ /* 0x000fc40000004100 */
[----:B------:R-:W-:Y:S01]  /*11140*/  FFMA.FTZ R52, R30, R49, R46 ;  /* 0x000000311e347223 */ /* 0x000fe2000001002e */
[--C-:B------:R-:W-:Y:S01]  /*11150*/  HADD2.F32 R30, -RZ, R29.reuse.H0_H0 ;  /* 0x2000001dff1e7230 */ /* 0x100fe20000004100 */
[----:B------:R-:W-:Y:S01]  /*11160*/  F2FP.F16.E4M3.UNPACK_B R20, R20 ;  /* 0x00000014ff14723e */ /* 0x000fe200020006ff */
[----:B------:R-:W-:Y:S02]  /*11170*/  HADD2.F32 R46, -RZ, R29.H1_H1 ;  /* 0x3000001dff2e7230 */ /* 0x000fe40000004100 */
[C---:B------:R-:W-:Y:S01]  /*11180*/  FMUL.FTZ R58, R32.reuse, R39 ;  /* 0x00000027203a7220 */ /* 0x040fe20000410000 */
[----:B------:R-:W-:Y:S02]  /*11190*/  HADD2.F32 R29, -RZ, R7.H0_H0 ;  /* 0x20000007ff1d7230 */ /* 0x000fe40000004100 */
[----:B------:R-:W-:Y:S01]  /*111a0*/  FMUL.FTZ R32, R32, R30 ;  /* 0x0000001e20207220 */ /* 0x000fe20000410000 */
[----:B------:R-:W-:Y:S01]  /*111b0*/  HADD2.F32 R48, -RZ, R41.H1_H1 ;  /* 0x30000029ff307230 */ /* 0x000fe20000004100 */
[----:B------:R-:W-:Y:S01]  /*111c0*/  F2FP.SATFINITE.E4M3.F32.PACK_AB_MERGE_C R54, R54, R55, RZ ;  /* 0x000000373636723e */ /* 0x000fe200048070ff */
[----:B------:R-:W-:-:S02]  /*111d0*/  HADD2.F32 R27, -RZ, R27.H1_H1 ;  /* 0x3000001bff1b7230 */ /* 0x000fc40000004100 */
[C---:B------:R-:W-:Y:S01]  /*111e0*/  FFMA.FTZ R58, R29.reuse, R30, -R58 ;  /* 0x0000001e1d3a7223 */ /* 0x040fe2000001083a */
[----:B------:R-:W-:Y:S02]  /*111f0*/  HADD2.F32 R7, -RZ, R7.H1_H1 ;  /* 0x30000007ff077230 */ /* 0x000fe40000004100 */
[----:B------:R-:W-:Y:S01]  /*11200*/  FFMA.FTZ R32, R29, R39, R32 ;  /* 0x000000271d207223 */ /* 0x000fe20000010020 */
[----:B------:R-:W-:Y:S01]  /*11210*/  F2FP.F16.E4M3.UNPACK_B R29, R21 ;  /* 0x00000015ff1d723e */ /* 0x000fe200020006ff */
[C---:B------:R-:W-:Y:S01]  /*11220*/  FMUL.FTZ R30, R27.reuse, R48 ;  /* 0x000000301b1e7220 */ /* 0x040fe20000410000 */
[-C--:B------:R-:W-:Y:S01]  /*11230*/  FMUL.FTZ R27, R27, R46.reuse ;  /* 0x0000002e1b1b7220 */ /* 0x080fe20000410000 */
[--C-:B------:R-:W-:Y:S01]  /*11240*/  HADD2.F32 R21, -RZ, R20.reuse.H0_H0 ;  /* 0x20000014ff157230 */ /* 0x100fe20000004100 */
[----:B------:R-:W-:Y:S01]  /*11250*/  F2FP.SATFINITE.E4M3.F32.PACK_AB_MERGE_C R24, R52, R51, R54 ;  /* 0x000000333418723e */ /* 0x000fe20004807036 */
[C---:B------:R-:W-:Y:S01]  /*11260*/  FFMA.FTZ R49, R7.reuse, R46, -R30 ;  /* 0x0000002e07317223 */ /* 0x040fe2000001081e */
[----:B------:R-:W-:Y:S01]  /*11270*/  FFMA.FTZ R59, R7, R48, R27 ;  /* 0x00000030073b7223 */ /* 0x000fe2000001001b */
[----:B------:R-:W-:-:S02]  /*11280*/  HADD2.F32 R27, -RZ, R20.H1_H1 ;  /* 0x30000014ff1b7230 */ /* 0x000fc40000004100 */
[--C-:B------:R-:W-:Y:S01]  /*11290*/  HADD2.F32 R30, -RZ, R29.reuse.H0_H0 ;  /* 0x2000001dff1e7230 */ /* 0x100fe20000004100 */
[----:B------:R-:W-:Y:S01]  /*112a0*/  F2FP.SATFINITE.E4M3.F32.PACK_AB_MERGE_C R49, R49, R58, RZ ;  /* 0x0000003a3131723e */ /* 0x000fe200048070ff */
[--C-:B------:R-:W-:Y:S01]  /*112b0*/  HADD2.F32 R7, -RZ, R6.reuse.H0_H0 ;  /* 0x20000006ff077230 */ /* 0x100fe20000004100 */
[----:B------:R-:W-:Y:S01]  /*112c0*/  F2FP.SATFINITE.E4M3.F32.PACK_AB_MERGE_C R32, R59, R32, RZ ;  /* 0x000000203b20723e */ /* 0x000fe200048070ff */
[----:B------:R-:W-:Y:S02]  /*112d0*/  HADD2.F32 R29, -RZ, R29.H1_H1 ;  /* 0x3000001dff1d7230 */ /* 0x000fe40000004100 */
[----:B------:R-:W-:Y:S02]  /*112e0*/  HADD2.F32 R20, -RZ, R6.H1_H1 ;  /* 0x30000006ff147230 */ /* 0x000fe40000004100 */
[C---:B------:R-:W-:Y:S01]  /*112f0*/  FMUL.FTZ R39, R7.reuse, R30 ;  /* 0x0000001e07277220 */ /* 0x040fe20000410000 */
[--C-:B------:R-:W-:Y:S02]  /*11300*/  HADD2.F32 R6, -RZ, R4.reuse.H0_H0 ;  /* 0x20000004ff067230 */ /* 0x100fe40000004100 */
[----:B------:R-:W-:Y:S01]  /*11310*/  FMUL.FTZ R7, R7, R21 ;  /* 0x0000001507077220 */ /* 0x000fe20000410000 */
[----:B------:R-:W-:-:S02]  /*11320*/  HADD2.F32 R4, -RZ, R4.H1_H1 ;  /* 0x30000004ff047230 */ /* 0x000fc40000004100 */
[C---:B------:R-:W-:Y:S01]  /*11330*/  FMUL.FTZ R41, R20.reuse, R29 ;  /* 0x0000001d14297220 */ /* 0x040fe20000410000 */
[----:B------:R-:W-:Y:S01]  /*11340*/  FMUL.FTZ R20, R20, R27 ;  /* 0x0000001b14147220 */ /* 0x000fe20000410000 */
[C---:B------:R-:W-:Y:S01]  /*11350*/  FFMA.FTZ R39, R6.reuse, R21, -R39 ;  /* 0x0000001506277223 */ /* 0x040fe20000010827 */
[----:B------:R-:W-:Y:S01]  /*11360*/  FFMA.FTZ R30, R6, R30, R7 ;  /* 0x0000001e061e7223 */ /* 0x000fe20000010007 */
[C---:B------:R-:W-:Y:S01]  /*11370*/  FFMA.FTZ R6, R4.reuse, R27, -R41 ;  /* 0x0000001b04067223 */ /* 0x040fe20000010829 */
[----:B------:R-:W-:Y:S01]  /*11380*/  FFMA.FTZ R29, R4, R29, R20 ;  /* 0x0000001d041d7223 */ /* 0x000fe20000010014 */
[----:B------:R-:W-:Y:S02]  /*11390*/  F2FP.SATFINITE.E4M3.F32.PACK_AB_MERGE_C R7, R47, R44, RZ ;  /* 0x0000002c2f07723e */ /* 0x000fe400048070ff */
[----:B------:R-:W-:Y:S02]  /*113a0*/  F2FP.SATFINITE.E4M3.F32.PACK_AB_MERGE_C R4, R56, R57, RZ ;  /* 0x000000393804723e */ /* 0x000fe400048070ff */
[----:B------:R-:W-:-:S02]  /*113b0*/  F2FP.SATFINITE.E4M3.F32.PACK_AB_MERGE_C R27, R60, R45, RZ ;  /* 0x0000002d3c1b723e */ /* 0x000fc400048070ff */
[----:B------:R-:W-:Y:S02]  /*113c0*/  F2FP.SATFINITE.E4M3.F32.PACK_AB_MERGE_C R7, R43, R38, R7 ;  /* 0x000000262b07723e */ /* 0x000fe40004807007 */
[----:B------:R-:W-:Y:S02]  /*113d0*/  F2FP.SATFINITE.E4M3.F32.PACK_AB_MERGE_C R4, R53, R50, R4 ;  /* 0x000000323504723e */ /* 0x000fe40004807004 */
[----:B------:R-:W-:Y:S02]  /*113e0*/  F2FP.SATFINITE.E4M3.F32.PACK_AB_MERGE_C R6, R6, R39, R49 ;  /* 0x000000270606723e */ /* 0x000fe40004807031 */
[----:B------:R-:W-:Y:S02]  /*113f0*/  F2FP.SATFINITE.E4M3.F32.PACK_AB_MERGE_C R27, R42, R35, R27 ;  /* 0x000000232a1b723e */ /* 0x000fe4000480701b */
[----:B------:R-:W-:Y:S01]  /*11400*/  F2FP.SATFINITE.E4M3.F32.PACK_AB_MERGE_C R26, R29, R30, R32 ;  /* 0x0000001e1d1a723e */ /* 0x000fe20004807020 */
[----:B------:R3:W-:Y:S04]  /*11410*/  STS.128 [R61+0x18000], R4 ;  /* 0x018000043d007388 */ /* 0x0007e80000000c00 */
[----:B------:R3:W-:Y:S02]  /*11420*/  STS.128 [R28+0x18000], R24 ;  /* 0x018000181c007388 */ /* 0x0007e40000000c00 */
.L_x_1909:
[----:B------:R-:W-:Y:S05]  /*11430*/  BSYNC B1 ;  /* 0x0000000000017941 */ /* 0x000fea0003800000 */
.L_x_1908:
[----:B------:R-:W-:Y:S05]  /*11440*/  @P0 BRA `(.L_x_1893) ;  /* 0x0000000c00f80947 */ /* 0x000fea0003800000 */
[----:B------:R-:W4:Y:S01]  /*11450*/  LDL R51, [R1+0x80] ;  /* 0x0000800001337983 */ /* 0x000f220000100800 */
[----:B--23-5:R-:W-:Y:S01]  /*11460*/  LEA.HI R4, R3, R0, RZ, 0x1c ;  /* 0x0000000003047211 */ /* 0x02cfe200078fe0ff */
[----:B-1----:R-:W-:Y:S01]  /*11470*/  IMAD.SHL.U32 R24, R37, 0x80, RZ ;  /* 0x0000008025187824 */ /* 0x002fe200078e00ff */
[----:B------:R-:W-:Y:S02]  /*11480*/  SHF.R.S32.HI R6, RZ, 0x1f, R37 ;  /* 0x0000001fff067819 */ /* 0x000fe40000011425 */
[----:B------:R-:W-:Y:S02]  /*11490*/  SHF.R.S32.HI R21, RZ, 0x1f, R4 ;  /* 0x0000001fff157819 */ /* 0x000fe40000011404 */
[----:B------:R-:W-:Y:S02]  /*114a0*/  SHF.R.U32.HI R0, RZ, 0x8, R12 ;  /* 0x00000008ff007819 */ /* 0x000fe4000001160c */
[----:B0-----:R-:W-:Y:S01]  /*114b0*/  LEA.HI R25, R21, R4, RZ, 0x3 ;  /* 0x0000000415197211 */ /* 0x001fe200078f18ff */
[----:B------:R-:W-:Y:S01]  /*114c0*/  IMAD.SHL.U32 R21, R4, 0x10, RZ ;  /* 0x0000001004157824 */ /* 0x000fe200078e00ff */
[----:B------:R-:W-:-:S02]  /*114d0*/  LOP3.LUT R26, R24, 0x380, RZ, 0xc0, !PT ;  /* 0x00000380181a7812 */ /* 0x000fc400078ec0ff */
[----:B------:R-:W-:Y:S01]  /*114e0*/  LEA.HI R37, R6, R37, RZ, 0x3 ;  /* 0x0000002506257211 */ /* 0x000fe200078f18ff */
[----:B------:R-:W-:Y:S01]  /*114f0*/  IMAD.SHL.U32 R25, R25, 0x800, RZ ;  /* 0x0000080019197824 */ /* 0x000fe200078e00ff */
[----:B------:R-:W-:Y:S02]  /*11500*/  LOP3.LUT R3, R12, 0xff, RZ, 0xc0, !PT ;  /* 0x000000ff0c037812 */ /* 0x000fe400078ec0ff */
[----:B------:R-:W-:Y:S01]  /*11510*/  LOP3.LUT R4, R0, 0xff, RZ, 0xc0, !PT ;  /* 0x000000ff00047812 */ /* 0x000fe200078ec0ff */
[----:B------:R-:W-:Y:S01]  /*11520*/  IMAD.SHL.U32 R37, R37, 0x80, RZ ;  /* 0x0000008025257824 */ /* 0x000fe200078e00ff */
[----:B------:R-:W-:Y:S02]  /*11530*/  LOP3.LUT R0, R26, 0x70, R21, 0xf8, !PT ;  /* 0x000000701a007812 */ /* 0x000fe400078ef815 */
[----:B------:R-:W-:Y:S02]  /*11540*/  PRMT R21, R4, 0x7604, R3 ;  /* 0x0000760404157816 */ /* 0x000fe40000000003 */
[----:B------:R-:W-:-:S02]  /*11550*/  SHF.R.U32.HI R4, RZ, 0x8, R15 ;  /* 0x00000008ff047819 */ /* 0x000fc4000001160f */
[----:B------:R-:W-:Y:S02]  /*11560*/  SHF.R.U32.HI R27, RZ, 0x3, R26 ;  /* 0x00000003ff1b7819 */ /* 0x000fe4000001161a */
[----:B------:R-:W-:Y:S02]  /*11570*/  SHF.R.U32.HI R6, RZ, 0x8, R13 ;  /* 0x00000008ff067819 */ /* 0x000fe4000001160d */
[----:B------:R-:W-:Y:S02]  /*11580*/  SHF.R.U32.HI R20, RZ, 0x8, R14 ;  /* 0x00000008ff147819 */ /* 0x000fe4000001160e */
[----:B------:R-:W-:Y:S02]  /*11590*/  LOP3.LUT R3, R15, 0xff, RZ, 0xc0, !PT ;  /* 0x000000ff0f037812 */ /* 0x000fe400078ec0ff */
[----:B------:R-:W-:Y:S02]  /*115a0*/  LOP3.LUT R4, R4, 0xff, RZ, 0xc0, !PT ;  /* 0x000000ff04047812 */ /* 0x000fe400078ec0ff */
[----:B------:R-:W-:-:S02]  /*115b0*/  LOP3.LUT R0, R0, R27, RZ, 0x3c, !PT ;  /* 0x0000001b00007212 */ /* 0x000fc400078e3cff */
[----:B------:R-:W-:Y:S02]  /*115c0*/  LOP3.LUT R37, R37, 0xfffffc00, RZ, 0xc0, !PT ;  /* 0xfffffc0025257812 */ /* 0x000fe400078ec0ff */
[----:B------:R-:W-:Y:S02]  /*115d0*/  LOP3.LUT R25, R25, 0xffffc000, RZ, 0xc0, !PT ;  /* 0xffffc00019197812 */ /* 0x000fe400078ec0ff */
[----:B------:R-:W-:Y:S02]  /*115e0*/  LOP3.LUT R5, R13, 0xff, RZ, 0xc0, !PT ;  /* 0x000000ff0d057812 */ /* 0x000fe400078ec0ff */
[----:B------:R-:W-:Y:S02]  /*115f0*/  LOP3.LUT R7, R14, 0xff, RZ, 0xc0, !PT ;  /* 0x000000ff0e077812 */ /* 0x000fe400078ec0ff */
[----:B------:R-:W-:Y:S02]  /*11600*/  LOP3.LUT R6, R6, 0xff, RZ, 0xc0, !PT ;  /* 0x000000ff06067812 */ /* 0x000fe400078ec0ff */
[----:B------:R-:W-:-:S02]  /*11610*/  LOP3.LUT R24, R20, 0xff, RZ, 0xc0, !PT ;  /* 0x000000ff14187812 */ /* 0x000fc400078ec0ff */
[----:B------:R-:W-:Y:S02]  /*11620*/  PRMT R28, R4, 0x7604, R3 ;  /* 0x00007604041c7816 */ /* 0x000fe40000000003 */
[----:B------:R-:W-:Y:S02]  /*11630*/  IADD3 R3, R0, R25, R37 ;  /* 0x0000001900037210 */ /* 0x000fe40007ffe025 */
[----:B------:R-:W-:Y:S02]  /*11640*/  PRMT R20, R6, 0x7604, R5 ;  /* 0x0000760406147816 */ /* 0x000fe40000000005 */
[----:B------:R-:W-:Y:S01]  /*11650*/  PRMT R29, R24, 0x7604, R7 ;  /* 0x00007604181d7816 */ /* 0x000fe20000000007 */
[----:B------:R-:W-:Y:S01]  /*11660*/  IMAD.IADD R0, R22, 0x1, R3 ;  /* 0x0000000116007824 */ /* 0x000fe200078e0203 */
[----:B------:R-:W-:Y:S02]  /*11670*/  SHF.R.U32.HI R6, RZ, 0x8, R8 ;  /* 0x00000008ff067819 */ /* 0x000fe40000011608 */
[----:B------:R-:W-:-:S02]  /*11680*/  SHF.R.U32.HI R24, RZ, 0x8, R9 ;  /* 0x00000008ff187819 */ /* 0x000fc40000011609 */
[----:B------:R-:W-:Y:S02]  /*11690*/  LOP3.LUT R5, R8, 0xff, RZ, 0xc0, !PT ;  /* 0x000000ff08057812 */ /* 0x000fe400078ec0ff */
[----:B------:R-:W-:Y:S02]  /*116a0*/  LOP3.LUT R6, R6, 0xff, RZ, 0xc0, !PT ;  /* 0x000000ff06067812 */ /* 0x000fe400078ec0ff */
[----:B------:R-:W-:Y:S02]  /*116b0*/  LOP3.LUT R3, R24, 0xff, RZ, 0xc0, !PT ;  /* 0x000000ff18037812 */ /* 0x000fe400078ec0ff */
[----:B------:R-:W0:Y:S01]  /*116c0*/  LDS.128 R24, [R0+0x18000] ;  /* 0x0180000000187984 */ /* 0x000e220000000c00 */
[----:B------:R-:W-:Y:S02]  /*116d0*/  PRMT R33, R6, 0x7604, R5 ;  /* 0x0000760406217816 */ /* 0x000fe40000000005 */
[----:B------:R-:W-:Y:S02]  /*116e0*/  SHF.R.U32.HI R35, RZ, 0x8, R11 ;  /* 0x00000008ff237819 */ /* 0x000fe4000001160b */
[----:B------:R-:W-:-:S02]  /*116f0*/  LOP3.LUT R34, R11, 0xff, RZ, 0xc0, !PT ;  /* 0x000000ff0b227812 */ /* 0x000fc400078ec0ff */
[----:B------:R-:W-:Y:S02]  /*11700*/  LOP3.LUT R35, R35, 0xff, RZ, 0xc0, !PT ;  /* 0x000000ff23237812 */ /* 0x000fe400078ec0ff */
[----:B------:R-:W-:Y:S02]  /*11710*/  LOP3.LUT R30, R9, 0xff, RZ, 0xc0, !PT ;  /* 0x000000ff091e7812 */ /* 0x000fe400078ec0ff */
[----:B------:R-:W-:Y:S02]  /*11720*/  PRMT R34, R35, 0x7604, R34 ;  /* 0x0000760423227816 */ /* 0x000fe40000000022 */
[----:B------:R-:W-:Y:S02]  /*11730*/  SHF.R.U32.HI R35, RZ, 0x10, R9 ;  /* 0x00000010ff237819 */ /* 0x000fe40000011609 */
[----:B------:R-:W-:Y:S02]  /*11740*/  PRMT R30, R3, 0x7604, R30 ;  /* 0x00007604031e7816 */ /* 0x000fe4000000001e */
[----:B------:R-:W-:Y:S01]  /*11750*/  SHF.R.U32.HI R3, RZ, 0x10, R13 ;  /* 0x00000010ff037819 */ /* 0x000fe2000001160d */
[----:B------:R-:W-:Y:S01]  /*11760*/  IMAD.U32 R35, R35, 0x10000, RZ ;  /* 0x0001000023237824 */ /* 0x000fe200078e00ff */
[----:B------:R-:W-:-:S02]  /*11770*/  SHF.R.U32.HI R39, RZ, 0x10, R11 ;  /* 0x00000010ff277819 */ /* 0x000fc4000001160b */
[----:B------:R-:W-:Y:S01]  /*11780*/  SHF.R.U32.HI R32, RZ, 0x8, R10 ;  /* 0x00000008ff207819 */ /* 0x000fe2000001160a */
[----:B------:R-:W-:Y:S01]  /*11790*/  IMAD.U32 R3, R3, 0x10000, RZ ;  /* 0x0001000003037824 */ /* 0x000fe200078e00ff */
[----:B------:R-:W-:Y:S01]  /*117a0*/  LOP3.LUT R31, R10, 0xff, RZ, 0xc0, !PT ;  /* 0x000000ff0a1f7812 */ /* 0x000fe200078ec0ff */
[----:B------:R-:W-:Y:S01]  /*117b0*/  IMAD.U32 R39, R39, 0x10000, RZ ;  /* 0x0001000027277824 */ /* 0x000fe200078e00ff */
[----:B------:R-:W-:Y:S02]  /*117c0*/  LOP3.LUT R32, R32, 0xff, RZ, 0xc0, !PT ;  /* 0x000000ff20207812 */ /* 0x000fe400078ec0ff */
[----:B------:R-:W-:Y:S02]  /*117d0*/  LOP3.LUT R35, R30, 0xff0000, R35, 0xf8, !PT ;  /* 0x00ff00001e237812 */ /* 0x000fe400078ef823 */
[----:B------:R-:W-:Y:S02]  /*117e0*/  PRMT R37, R32, 0x7604, R31 ;  /* 0x0000760420257816 */ /* 0x000fe4000000001f */
[----:B------:R-:W-:-:S02]  /*117f0*/  LOP3.LUT R3, R20, 0xff0000, R3, 0xf8, !PT ;  /* 0x00ff000014037812 */ /* 0x000fc400078ef803 */
[----:B------:R-:W-:Y:S02]  /*11800*/  LOP3.LUT R39, R34, 0xff0000, R39, 0xf8, !PT ;  /* 0x00ff000022277812 */ /* 0x000fe400078ef827 */
[----:B------:R-:W-:Y:S02]  /*11810*/  LOP3.LUT R38, R35, 0xff000000, R9, 0xf8, !PT ;  /* 0xff00000023267812 */ /* 0x000fe400078ef809 */
[----:B------:R-:W-:Y:S02]  /*11820*/  SHF.R.U32.HI R31, RZ, 0x10, R15 ;  /* 0x00000010ff1f7819 */ /* 0x000fe4000001160f */
[----:B------:R-:W-:Y:S02]  /*11830*/  LOP3.LUT R29, R29, 0xff0000, R14, 0xf8, !PT ;  /* 0x00ff00001d1d7812 */ /* 0x000fe400078ef80e */
[----:B------:R-:W-:Y:S01]  /*11840*/  LOP3.LUT R33, R33, 0xff0000, R8, 0xf8, !PT ;  /* 0x00ff000021217812 */ /* 0x000fe200078ef808 */
[----:B------:R-:W-:Y:S01]  /*11850*/  IMAD.U32 R31, R31, 0x10000, RZ ;  /* 0x000100001f1f7824 */ /* 0x000fe200078e00ff */
[----:B------:R-:W-:-:S02]  /*11860*/  LOP3.LUT R13, R3, 0xff000000, R13, 0xf8, !PT ;  /* 0xff000000030d7812 */ /* 0x000fc400078ef80d */
[----:B------:R-:W-:Y:S02]  /*11870*/  LOP3.LUT R37, R37, 0xff0000, R10, 0xf8, !PT ;  /* 0x00ff000025257812 */ /* 0x000fe400078ef80a */
[----:B------:R-:W-:Y:S02]  /*11880*/  LOP3.LUT R42, R39, 0xff000000, R11, 0xf8, !PT ;  /* 0xff000000272a7812 */ /* 0x000fe400078ef80b */
[----:B------:R-:W-:Y:S02]  /*11890*/  F2FP.F16.E4M3.UNPACK_B R39, R38 ;  /* 0x00000026ff27723e */ /* 0x000fe400020006ff */
[----:B0-----:R-:W-:Y:S02]  /*118a0*/  F2FP.F16.E4M3.UNPACK_B R11, R25 ;  /* 0x00000019ff0b723e */ /* 0x001fe400020006ff */
[----:B------:R-:W-:Y:S01]  /*118b0*/  LOP3.LUT R3, R29, 0xff000000, R14, 0xf8, !PT ;  /* 0xff0000001d037812 */ /* 0x000fe200078ef80e */
[--C-:B------:R-:W-:Y:S01]  /*118c0*/  HADD2.F32 R40, -RZ, R39.reuse.H0_H0 ;  /* 0x20000027ff287230 */ /* 0x100fe20000004100 */
[----:B------:R-:W-:Y:S01]  /*118d0*/  LOP3.LUT R29, R33, 0xff000000, R8, 0xf8, !PT ;  /* 0xff000000211d7812 */ /* 0x000fe200078ef808 */
[----:B------:R-:W-:Y:S01]  /*118e0*/  HADD2.F32 R39, -RZ, R39.H1_H1 ;  /* 0x30000027ff277230 */ /* 0x000fe20000004100 */
[----:B------:R-:W-:-:S02]  /*118f0*/  LOP3.LUT R21, R21, 0xff0000, R12, 0xf8, !PT ;  /* 0x00ff000015157812 */ /* 0x000fc400078ef80c */
[----:B------:R-:W-:Y:S02]  /*11900*/  LOP3.LUT R8, R37, 0xff000000, R10, 0xf8, !PT ;  /* 0xff00000025087812 */ /* 0x000fe400078ef80a */
[----:B------:R-:W-:Y:S02]  /*11910*/  F2FP.F16.E4M3.UNPACK_B R14, R13 ;  /* 0x0000000dff0e723e */ /* 0x000fe400020006ff */
[----:B------:R-:W-:Y:S02]  /*11920*/  LOP3.LUT R31, R28, 0xff0000, R31, 0xf8, !PT ;  /* 0x00ff00001c1f7812 */ /* 0x000fe400078ef81f */
[----:B------:R-:W-:Y:S01]  /*11930*/  LOP3.LUT R12, R21, 0xff000000, R12, 0xf8, !PT ;  /* 0xff000000150c7812 */ /* 0x000fe200078ef80c */
[----:B------:R-:W-:Y:S01]  /*11940*/  HADD2.F32 R28, -RZ, R14.H0_H0 ;  /* 0x2000000eff1c7230 */ /* 0x000fe20000004100 */
[----:B------:R-:W-:Y:S02]  /*11950*/  F2FP.F16.E4M3.UNPACK_B R21, R25.H1 ;  /* 0x00000019ff15723e */ /* 0x000fe400030006ff */
[----:B------:R-:W-:-:S02]  /*11960*/  F2FP.F16.E4M3.UNPACK_B R25, R24 ;  /* 0x00000018ff19723e */ /* 0x000fc400020006ff */
[----:B------:R-:W-:Y:S02]  /*11970*/  F2FP.F16.E4M3.UNPACK_B R35, R24.H1 ;  /* 0x00000018ff23723e */ /* 0x000fe400030006ff */
[-C--:B------:R-:W-:Y:S02]  /*11980*/  F2FP.F16.E4M3.UNPACK_B R32, R27.reuse ;  /* 0x0000001bff20723e */ /* 0x080fe400020006ff */
[----:B------:R-:W-:Y:S02]  /*11990*/  F2FP.F16.E4M3.UNPACK_B R37, R27.H1 ;  /* 0x0000001bff25723e */ /* 0x000fe400030006ff */
[----:B------:R-:W-:Y:S02]  /*119a0*/  F2FP.F16.E4M3.UNPACK_B R38, R38.H1 ;  /* 0x00000026ff26723e */ /* 0x000fe400030006ff */
[----:B------:R-:W-:Y:S01]  /*119b0*/  LOP3.LUT R34, R31, 0xff000000, R15, 0xf8, !PT ;  /* 0xff0000001f227812 */ /* 0x000fe200078ef80f */
[----:B----4-:R-:W0:Y:S02]  /*119c0*/  LDS.128 R4, [R51+0x18000] ;  /* 0x0180000033047984 */ /* 0x010e240000000c00 */
[----:B0-----:R-:W-:-:S02]  /*119d0*/  F2FP.F16.E4M3.UNPACK_B R10, R5 ;  /* 0x00000005ff0a723e */ /* 0x001fc400020006ff */
[----:B------:R-:W-:Y:S01]  /*119e0*/  F2FP.F16.E4M3.UNPACK_B R20, R5.H1 ;  /* 0x00000005ff14723e */ /* 0x000fe200030006ff */
[--C-:B------:R-:W-:Y:S01]  /*119f0*/  HADD2.F32 R5, -RZ, R11.reuse.H0_H0 ;  /* 0x2000000bff057230 */ /* 0x100fe20000004100 */
[-C--:B------:R-:W-:Y:S01]  /*11a00*/  F2FP.F16.E4M3.UNPACK_B R30, R7.reuse ;  /* 0x00000007ff1e723e */ /* 0x080fe200020006ff */
[--C-:B------:R-:W-:Y:S01]  /*11a10*/  HADD2.F32 R9, -RZ, R10.reuse.H0_H0 ;  /* 0x2000000aff097230 */ /* 0x100fe20000004100 */
[----:B------:R-:W-:Y:S01]  /*11a20*/  F2FP.F16.E4M3.UNPACK_B R33, R7.H1 ;  /* 0x00000007ff21723e */ /* 0x000fe200030006ff */
[----:B------:R-:W-:Y:S02]  /*11a30*/  HADD2.F32 R11, -RZ, R11.H1_H1 ;  /* 0x3000000bff0b7230 */ /* 0x000fe40000004100 */
[C---:B------:R-:W-:Y:S01]  /*11a40*/  FMUL.FTZ R24, R5.reuse, R40 ;  /* 0x0000002805187220 */ /* 0x040fe20000410000 */
[----:B------:R-:W-:Y:S01]  /*11a50*/  FMUL.FTZ R27, R5, R28 ;  /* 0x0000001c051b7220 */ /* 0x000fe20000410000 */
[----:B------:R-:W-:Y:S01]  /*11a60*/  HADD2.F32 R10, -RZ, R10.H1_H1 ;  /* 0x3000000aff0a7230 */ /* 0x000fe20000004100 */
[----:B------:R-:W-:Y:S01]  /*11a70*/  F2FP.F16.E4M3.UNPACK_B R31, R4.H1 ;  /* 0x00000004ff1f723e */ /* 0x000fe200030006ff */
[C---:B------:R-:W-:Y:S01]  /*11a80*/  FFMA.FTZ R5, R9.reuse, R28, -R24 ;  /* 0x0000001c09057223 */ /* 0x040fe20000010818 */
[----:B------:R-:W-:Y:S01]  /*11a90*/  F2FP.F16.E4M3.UNPACK_B R24, R13.H1 ;  /* 0x0000000dff18723e */ /* 0x000fe200030006ff */
[----:B------:R-:W-:Y:S01]  /*11aa0*/  FFMA.FTZ R9, R9, R40, R27 ;  /* 0x0000002809097223 */ /* 0x000fe2000001001b */
[----:B------:R-:W-:-:S02]  /*11ab0*/  HADD2.F32 R27, -RZ, R14.H1_H1 ;  /* 0x3000000eff1b7230 */ /* 0x000fc40000004100 */
[C---:B------:R-:W-:Y:S01]  /*11ac0*/  FMUL.FTZ R41, R11.reuse, R39 ;  /* 0x000000270b297220 */ /* 0x040fe20000410000 */
[----:B------:R-:W-:Y:S01]  /*11ad0*/  HADD2.F32 R40, -RZ, R38.H0_H0 ;  /* 0x20000026ff287230 */ /* 0x000fe20000004100 */
[----:B------:R-:W-:Y:S01]  /*11ae0*/  F2FP.F16.E4M3.UNPACK_B R15, R4 ;  /* 0x00000004ff0f723e */ /* 0x000fe200020006ff */
[----:B------:R-:W-:Y:S02]  /*11af0*/  HADD2.F32 R14, -RZ, R21.H0_H0 ;  /* 0x20000015ff0e7230 */ /* 0x000fe40000004100 */
[-C--:B------:R-:W-:Y:S01]  /*11b00*/  FMUL.FTZ R44, R11, R27.reuse ;  /* 0x0000001b0b2c7220 */ /* 0x080fe20000410000 */
[----:B------:R-:W-:Y:S01]  /*11b10*/  HADD2.F32 R28, -RZ, R24.H0_H0 ;  /* 0x20000018ff1c7230 */ /* 0x000fe20000004100 */
[----:B------:R-:W-:Y:S01]  /*11b20*/  F2FP.F16.E4M3.UNPACK_B R4, R6 ;  /* 0x00000006ff04723e */ /* 0x000fe200020006ff */
[----:B------:R-:W-:Y:S02]  /*11b30*/  HADD2.F32 R13, -RZ, R20.H0_H0 ;  /* 0x20000014ff0d7230 */ /* 0x000fe40000004100 */
[C---:B------:R-:W-:Y:S01]  /*11b40*/  FMUL.FTZ R46, R14.reuse, R40 ;  /* 0x000000280e2e7220 */ /* 0x040fe20000410000 */
[----:B------:R-:W-:Y:S01]  /*11b50*/  F2FP.F16.E4M3.UNPACK_B R7, R6.H1 ;  /* 0x00000006ff07723e */ /* 0x000fe200030006ff */
[-C--:B------:R-:W-:Y:S01]  /*11b60*/  FMUL.FTZ R43, R14, R28.reuse ;  /* 0x0000001c0e2b7220 */ /* 0x080fe20000410000 */
[----:B------:R-:W-:Y:S01]  /*11b70*/  FFMA.FTZ R14, R10, R27, -R41 ;  /* 0x0000001b0a0e7223 */ /* 0x000fe20000010829 */
[----:B------:R-:W-:Y:S01]  /*11b80*/  FFMA.FTZ R11, R13, R28, -R46 ;  /* 0x0000001c0d0b7223 */ /* 0x000fe2000001082e */
[----:B------:R-:W-:-:S02]  /*11b90*/  HADD2.F32 R41, -RZ, R38.H1_H1 ;  /* 0x30000026ff297230 */ /* 0x000fc40000004100 */
[----:B------:R-:W-:Y:S01]  /*11ba0*/  FFMA.FTZ R13, R13, R40, R43 ;  /* 0x000000280d0d7223 */ /* 0x000fe2000001002b */
[----:B------:R-:W-:Y:S01]  /*11bb0*/  F2FP.F16.E4M3.UNPACK_B R40, R42 ;  /* 0x0000002aff28723e */ /* 0x000fe200020006ff */
[----:B------:R-:W-:Y:S01]  /*11bc0*/  HADD2.F32 R27, -RZ, R24.H1_H1 ;  /* 0x30000018ff1b7230 */ /* 0x000fe20000004100 */
[----:B------:R-:W-:Y:S01]  /*11bd0*/  F2FP.F16.E4M3.UNPACK_B R38, R34 ;  /* 0x00000022ff26723e */ /* 0x000fe200020006ff */
[----:B------:R-:W-:Y:S02]  /*11be0*/  HADD2.F32 R24, -RZ, R32.H0_H0 ;  /* 0x20000020ff187230 */ /* 0x000fe40000004100 */
[----:B------:R-:W-:Y:S01]  /*11bf0*/  FFMA.FTZ R10, R10, R39, R44 ;  /* 0x000000270a0a7223 */ /* 0x000fe2000001002c */
[----:B------:R-:W-:Y:S01]  /*11c00*/  HADD2.F32 R43, -RZ, R40.H0_H0 ;  /* 0x20000028ff2b7230 */ /* 0x000fe20000004100 */
[-C--:B------:R-:W-:Y:S01]  /*11c10*/  F2FP.F16.E4M3.UNPACK_B R6, R26.reuse ;  /* 0x0000001aff06723e */ /* 0x080fe200020006ff */
[----:B------:R-:W-:Y:S01]  /*11c20*/  HADD2.F32 R28, -RZ, R20.H1_H1 ;  /* 0x30000014ff1c7230 */ /* 0x000fe20000004100 */
[----:B------:R-:W-:Y:S01]  /*11c30*/  F2FP.F16.E4M3.UNPACK_B R26, R26.H1 ;  /* 0x0000001aff1a723e */ /* 0x000fe200030006ff */
[----:B------:R-:W-:-:S02]  /*11c40*/  HADD2.F32 R20, -RZ, R21.H1_H1 ;  /* 0x30000015ff147230 */ /* 0x000fc40000004100 */
[----:B------:R-:W-:Y:S01]  /*11c50*/  FMUL.FTZ R46, R24, R43 ;  /* 0x0000002b182e7220 */ /* 0x000fe20000410000 */
[----:B------:R-:W-:Y:S02]  /*11c60*/  HADD2.F32 R39, -RZ, R38.H0_H0 ;  /* 0x20000026ff277230 */ /* 0x000fe40000004100 */
[----:B------:R-:W-:Y:S02]  /*11c70*/  HADD2.F32 R21, -RZ, R30.H0_H0 ;  /* 0x2000001eff157230 */ /* 0x000fe40000004100 */
[C---:B------:R-:W-:Y:S01]  /*11c80*/  FMUL.FTZ R45, R20.reuse, R41 ;  /* 0x00000029142d7220 */ /* 0x040fe20000410000 */
[----:B------:R-:W-:Y:S01]  /*11c90*/  FMUL.FTZ R44, R20, R27 ;  /* 0x0000001b142c7220 */ /* 0x000fe20000410000 */
[-C--:B------:R-:W-:Y:S01]  /*11ca0*/  FMUL.FTZ R48, R24, R39.reuse ;  /* 0x0000002718307220 */ /* 0x080fe20000410000 */
[----:B------:R-:W-:Y:S02]  /*11cb0*/  HADD2.F32 R32, -RZ, R32.H1_H1 ;  /* 0x30000020ff207230 */ /* 0x000fe40000004100 */
[C---:B------:R-:W-:Y:S01]  /*11cc0*/  FFMA.FTZ R24, R21.reuse, R39, -R46 ;  /* 0x0000002715187223 */ /* 0x040fe2000001082e */
[----:B------:R-:W-:Y:S01]  /*11cd0*/  HADD2.F32 R39, -RZ, R38.H1_H1 ;  /* 0x30000026ff277230 */ /* 0x000fe20000004100 */
[----:B------:R-:W-:Y:S01]  /*11ce0*/  F2FP.F16.E4M3.UNPACK_B R38, R34.H1 ;  /* 0x00000022ff26723e */ /* 0x000fe200030006ff */
[C---:B------:R-:W-:Y:S01]  /*11cf0*/  FFMA.FTZ R20, R28.reuse, R27, -R45 ;  /* 0x0000001b1c147223 */ /* 0x040fe2000001082d */
[----:B------:R-:W-:Y:S01]  /*11d00*/  FFMA.FTZ R21, R21, R43, R48 ;  /* 0x0000002b15157223 */ /* 0x000fe20000010030 */
[----:B------:R-:W-:Y:S01]  /*11d10*/  FFMA.FTZ R28, R28, R41, R44 ;  /* 0x000000291c1c7223 */ /* 0x000fe2000001002c */
[----:B------:R-:W-:Y:S01]  /*11d20*/  F2FP.F16.E4M3.UNPACK_B R43, R42.H1 ;  /* 0x0000002aff2b723e */ /* 0x000fe200030006ff */
[----:B------:R-:W-:Y:S01]  /*11d30*/  HADD2.F32 R41, -RZ, R40.H1_H1 ;  /* 0x30000028ff297230 */ /* 0x000fe20000004100 */
[----:B------:R-:W-:Y:S01]  /*11d40*/  F2FP.SATFINITE.E4M3.F32.PACK_AB_MERGE_C R11, R20, R11, RZ ;  /* 0x0000000b140b723e */ /* 0x000fe200048070ff */
[----:B------:R-:W-:Y:S01]  /*11d50*/  HADD2.F32 R27, -RZ, R37.H0_H0 ;  /* 0x20000025ff1b7230 */ /* 0x000fe20000004100 */
[----:B------:R-:W-:Y:S01]  /*11d60*/  F2FP.SATFINITE.E4M3.F32.PACK_AB_MERGE_C R13, R28, R13, RZ ;  /* 0x0000000d1c0d723e */ /* 0x000fe200048070ff */
[----:B------:R-:W-:-:S02]  /*11d70*/  HADD2.F32 R40, -RZ, R38.H0_H0 ;  /* 0x20000026ff287230 */ /* 0x000fc40000004100 */
[C---:B------:R-:W-:Y:S01]  /*11d80*/  FMUL.FTZ R45, R32.reuse, R41 ;  /* 0x00000029202d7220 */ /* 0x040fe20000410000 */
[----:B------:R-:W-:Y:S02]  /*11d90*/  HADD2.F32 R42, -RZ, R43.H0_H0 ;  /* 0x2000002bff2a7230 */ /* 0x000fe40000004100 */
[----:B------:R-:W-:Y:S01]  /*11da0*/  FMUL.FTZ R32, R32, R39 ;  /* 0x0000002720207220 */ /* 0x000fe20000410000 */
[----:B------:R-:W-:Y:S02]  /*11db0*/  HADD2.F32 R30, -RZ, R30.H1_H1 ;  /* 0x3000001eff1e7230 */ /* 0x000fe40000004100 */
[C---:B------:R-:W-:Y:S01]  /*11dc0*/  FMUL.FTZ R49, R27.reuse, R40 ;  /* 0x000000281b317220 */ /* 0x040fe20000410000 */
[----:B------:R-:W-:Y:S02]  /*11dd0*/  HADD2.F32 R34, -RZ, R33.H0_H0 ;  /* 0x20000021ff227230 */ /* 0x000fe40000004100 */
[----:B------:R-:W-:Y:S01]  /*11de0*/  FMUL.FTZ R47, R27, R42 ;  /* 0x0000002a1b2f7220 */ /* 0x000fe20000410000 */
[----:B------:R-:W-:-:S02]  /*11df0*/  HADD2.F32 R43, -RZ, R43.H1_H1 ;  /* 0x3000002bff2b7230 */ /* 0x000fc40000004100 */
[C---:B------:R-:W-:Y:S01]  /*11e00*/  FFMA.FTZ R27, R30.reuse, R39, -R45 ;  /* 0x000000271e1b7223 */ /* 0x040fe2000001082d */
[----:B------:R-:W-:Y:S01]  /*11e10*/  FFMA.FTZ R30, R30, R41, R32 ;  /* 0x000000291e1e7223 */ /* 0x000fe20000010020 */
[C---:B------:R-:W-:Y:S01]  /*11e20*/  FFMA.FTZ R49, R34.reuse, R42, R49 ;  /* 0x0000002a22317223 */ /* 0x040fe20000010031 */
[----:B------:R-:W-:Y:S01]  /*11e30*/  F2FP.F16.E4M3.UNPACK_B R42, R29.H1 ;  /* 0x0000001dff2a723e */ /* 0x000fe200030006ff */
[----:B------:R-:W-:Y:S01]  /*11e40*/  HADD2.F32 R41, -RZ, R38.H1_H1 ;  /* 0x30000026ff297230 */ /* 0x000fe20000004100 */
[----:B------:R-:W-:Y:S01]  /*11e50*/  F2FP.F16.E4M3.UNPACK_B R39, R12.H1 ;  /* 0x0000000cff27723e */ /* 0x000fe200030006ff */
[----:B------:R-:W-:Y:S02]  /*11e60*/  HADD2.F32 R38, -RZ, R37.H1_H1 ;  /* 0x30000025ff267230 */ /* 0x000fe40000004100 */
[----:B------:R-:W-:Y:S01]  /*11e70*/  FFMA.FTZ R32, R34, R40, -R47 ;  /* 0x0000002822207223 */ /* 0x000fe2000001082f */
[----:B------:R-:W-:Y:S01]  /*11e80*/  HADD2.F32 R44, -RZ, R42.H0_H0 ;  /* 0x2000002aff2c7230 */ /* 0x000fe20000004100 */
[----:B------:R-:W-:Y:S01]  /*11e90*/  F2FP.SATFINITE.E4M3.F32.PACK_AB_MERGE_C R5, R14, R5, R11 ;  /* 0x000000050e05723e */ /* 0x000fe2000480700b */
[----:B------:R-:W-:-:S02]  /*11ea0*/  HADD2.F32 R37, -RZ, R35.H0_H0 ;  /* 0x20000023ff257230 */ /* 0x000fc40000004100 */
[C---:B------:R-:W-:Y:S01]  /*11eb0*/  FMUL.FTZ R45, R38.reuse, R43 ;  /* 0x0000002b262d7220 */ /* 0x040fe20000410000 */
[----:B------:R-:W-:Y:S02]  /*11ec0*/  HADD2.F32 R34, -RZ, R33.H1_H1 ;  /* 0x30000021ff227230 */ /* 0x000fe40000004100 */
[-C--:B------:R-:W-:Y:S01]  /*11ed0*/  FMUL.FTZ R46, R38, R41.reuse ;  /* 0x00000029262e7220 */ /* 0x080fe20000410000 */
[----:B------:R-:W-:Y:S02]  /*11ee0*/  HADD2.F32 R40, -RZ, R39.H0_H0 ;  /* 0x20000027ff287230 */ /* 0x000fe40000004100 */
[C---:B------:R-:W-:Y:S01]  /*11ef0*/  FMUL.FTZ R38, R37.reuse, R44 ;  /* 0x0000002c25267220 */ /* 0x040fe20000410000 */
[----:B------:R-:W-:Y:S02]  /*11f00*/  HADD2.F32 R33, -RZ, R31.H0_H0 ;  /* 0x2000001fff217230 */ /* 0x000fe40000004100 */
[C---:B------:R-:W-:Y:S01]  /*11f10*/  FFMA.FTZ R45, R34.reuse, R41, -R45 ;  /* 0x00000029222d7223 */ /* 0x040fe2000001082d */
[----:B------:R-:W-:Y:S01]  /*11f20*/  FFMA.FTZ R50, R34, R43, R46 ;  /* 0x0000002b22327223 */ /* 0x000fe2000001002e */
[----:B------:R-:W-:Y:S01]  /*11f30*/  FMUL.FTZ R37, R37, R40 ;  /* 0x0000002825257220 */ /* 0x000fe20000410000 */
[----:B------:R-:W-:-:S02]  /*11f40*/  HADD2.F32 R42, -RZ, R42.H1_H1 ;  /* 0x3000002aff2a7230 */ /* 0x000fc40000004100 */
[C---:B------:R-:W-:Y:S01]  /*11f50*/  FFMA.FTZ R41, R33.reuse, R40, -R38 ;  /* 0x0000002821297223 */ /* 0x040fe20000010826 */
[----:B------:R-:W-:Y:S02]  /*11f60*/  HADD2.F32 R35, -RZ, R35.H1_H1 ;  /* 0x30000023ff237230 */ /* 0x000fe40000004100 */
[----:B------:R-:W-:Y:S01]  /*11f70*/  FFMA.FTZ R44, R33, R44, R37 ;  /* 0x0000002c212c7223 */ /* 0x000fe20000010025 */
[----:B------:R-:W-:Y:S01]  /*11f80*/  HADD2.F32 R34, -RZ, R39.H1_H1 ;  /* 0x30000027ff227230 */ /* 0x000fe20000004100 */
[----:B------:R-:W-:Y:S01]  /*11f90*/  F2FP.F16.E4M3.UNPACK_B R37, R29 ;  /* 0x0000001dff25723e */ /* 0x000fe200020006ff */
[----:B------:R-:W-:Y:S01]  /*11fa0*/  HADD2.F32 R31, -RZ, R31.H1_H1 ;  /* 0x3000001fff1f7230 */ /* 0x000fe20000004100 */
[----:B------:R-:W-:Y:S01]  /*11fb0*/  F2FP.F16.E4M3.UNPACK_B R33, R12 ;  /* 0x0000000cff21723e */ /* 0x000fe200020006ff */
[C---:B------:R-:W-:Y:S01]  /*11fc0*/  FMUL.FTZ R12, R35.reuse, R42 ;  /* 0x0000002a230c7220 */ /* 0x040fe20000410000 */
[----:B------:R-:W-:Y:S01]  /*11fd0*/  FMUL.FTZ R39, R35, R34 ;  /* 0x0000002223277220 */ /* 0x000fe20000410000 */
[----:B------:R-:W-:Y:S01]  /*11fe0*/  HADD2.F32 R35, -RZ, R37.H0_H0 ;  /* 0x20000025ff237230 */ /* 0x000fe20000004100 */
[----:B------:R-:W-:Y:S01]  /*11ff0*/  F2FP.SATFINITE.E4M3.F32.PACK_AB_MERGE_C R49, R50, R49, RZ ;  /* 0x000000313231723e */ /* 0x000fe200048070ff */
[----:B------:R-:W-:-:S02]  /*12000*/  HADD2.F32 R29, -RZ, R25.H0_H0 ;  /* 0x20000019ff1d7230 */ /* 0x000fc40000004100 */
[C---:B------:R-:W-:Y:S01]  /*12010*/  FFMA.FTZ R46, R31.reuse, R34, -R12 ;  /* 0x000000221f2e7223 */ /* 0x040fe2000001080c */
[----:B------:R-:W-:Y:S01]  /*12020*/  FFMA.FTZ R43, R31, R42, R39 ;  /* 0x0000002a1f2b7223 */ /* 0x000fe20000010027 */
[----:B------:R-:W-:Y:S01]  /*12030*/  HADD2.F32 R31, -RZ, R33.H0_H0 ;  /* 0x20000021ff1f7230 */ /* 0x000fe20000004100 */
[----:B------:R-:W-:Y:S01]  /*12040*/  F2FP.SATFINITE.E4M3.F32.PACK_AB_MERGE_C R9, R10, R9, R13 ;  /* 0x000000090a09723e */ /* 0x000fe2000480700d */
        /* <DEDUP_REMOVED lines=24> */
[----:B------:R-:W-:Y:S01]  /*121d0*/  F2FP.SATFINITE.E4M3.F32.PACK_AB_MERGE_C R11, R30, R21, R49 ;  /* 0x000000151e0b723e */ /* 0x000fe20004807031 */
[----:B------:R-:W-:-:S02]  /*121e0*/  HADD2.F32 R26, -RZ, R26.H1_H1 ;  /* 0x3000001aff1a7230 */ /* 0x000fc40000004100 */
[C---:B------:R-:W-:Y:S01]  /*121f0*/  FFMA.FTZ R37, R12.reuse, R15, -R37 ;  /* 0x0000000f0c257223 */ /* 0x040fe20000010825 */
[----:B------:R-:W-:Y:S02]  /*12200*/  HADD2.F32 R7, -RZ, R7.H1_H1 ;  /* 0x30000007ff077230 */ /* 0x000fe40000004100 */
[----:B------:R-:W-:Y:S01]  /*12210*/  FFMA.FTZ R33, R12, R33, R25 ;  /* 0x000000210c217223 */ /* 0x000fe20000010019 */
[----:B------:R-:W-:Y:S01]  /*12220*/  F2FP.F16.E4M3.UNPACK_B R12, R8 ;  /* 0x00000008ff0c723e */ /* 0x000fe200020006ff */
[C---:B------:R-:W-:Y:S01]  /*12230*/  FMUL.FTZ R34, R26.reuse, R31 ;  /* 0x0000001f1a227220 */ /* 0x040fe20000410000 */
[-C--:B------:R-:W-:Y:S01]  /*12240*/  FMUL.FTZ R26, R26, R29.reuse ;  /* 0x0000001d1a1a7220 */ /* 0x080fe20000410000 */
[----:B------:R-:W-:Y:S02]  /*12250*/  HADD2.F32 R8, -RZ, R3.H0_H0 ;  /* 0x20000003ff087230 */ /* 0x000fe40000004100 */
[C---:B------:R-:W-:Y:S01]  /*12260*/  FFMA.FTZ R42, R7.reuse, R29, -R34 ;  /* 0x0000001d072a7223 */ /* 0x040fe20000010822 */
[----:B------:R-:W-:Y:S01]  /*12270*/  FFMA.FTZ R48, R7, R31, R26 ;  /* 0x0000001f07307223 */ /* 0x000fe2000001001a */
[----:B------:R-:W-:-:S02]  /*12280*/  HADD2.F32 R26, -RZ, R12.H0_H0 ;  /* 0x2000000cff1a7230 */ /* 0x000fc40000004100 */
[----:B------:R-:W-:Y:S01]  /*12290*/  HADD2.F32 R7, -RZ, R6.H0_H0 ;  /* 0x20000006ff077230 */ /* 0x000fe20000004100 */
[----:B------:R-:W-:Y:S01]  /*122a0*/  F2FP.SATFINITE.E4M3.F32.PACK_AB_MERGE_C R37, R42, R37, RZ ;  /* 0x000000252a25723e */ /* 0x000fe200048070ff */
[----:B------:R-:W-:Y:S01]  /*122b0*/  HADD2.F32 R15, -RZ, R3.H1_H1 ;  /* 0x30000003ff0f7230 */ /* 0x000fe20000004100 */
[----:B------:R-:W-:Y:S01]  /*122c0*/  F2FP.SATFINITE.E4M3.F32.PACK_AB_MERGE_C R33, R48, R33, RZ ;  /* 0x000000213021723e */ /* 0x000fe200048070ff */
[----:B------:R-:W-:Y:S02]  /*122d0*/  HADD2.F32 R25, -RZ, R12.H1_H1 ;  /* 0x3000000cff197230 */ /* 0x000fe40000004100 */
[C---:B------:R-:W-:Y:S01]  /*122e0*/  FMUL.FTZ R12, R7.reuse, R26 ;  /* 0x0000001a070c7220 */ /* 0x040fe20000410000 */
[----:B------:R-:W-:Y:S02]  /*122f0*/  HADD2.F32 R6, -RZ, R6.H1_H1 ;  /* 0x30000006ff067230 */ /* 0x000fe40000004100 */
[----:B------:R-:W-:Y:S01]  /*12300*/  FMUL.FTZ R7, R7, R8 ;  /* 0x0000000807077220 */ /* 0x000fe20000410000 */
[----:B------:R-:W-:-:S02]  /*12310*/  HADD2.F32 R3, -RZ, R4.H0_H0 ;  /* 0x20000004ff037230 */ /* 0x000fc40000004100 */
[----:B------:R-:W-:Y:S02]  /*12320*/  HADD2.F32 R4, -RZ, R4.H1_H1 ;  /* 0x30000004ff047230 */ /* 0x000fe40000004100 */
[C---:B------:R-:W-:Y:S01]  /*12330*/  FMUL.FTZ R29, R6.reuse, R25 ;  /* 0x00000019061d7220 */ /* 0x040fe20000410000 */
        /* <DEDUP_REMOVED lines=11> */
[----:B------:R-:W-:Y:S02]  /*123f0*/  F2FP.SATFINITE.E4M3.F32.PACK_AB_MERGE_C R8, R38, R35, R8 ;  /* 0x000000232608723e */ /* 0x000fe40004807008 */
[----:B------:R-:W-:Y:S01]  /*12400*/  F2FP.SATFINITE.E4M3.F32.PACK_AB_MERGE_C R10, R34, R3, R33 ;  /* 0x00000003220a723e */ /* 0x000fe20004807021 */
[----:B------:R4:W-:Y:S04]  /*12410*/  STS.128 [R51+0x18000], R4 ;  /* 0x0180000433007388 */ /* 0x0009e80000000c00 */
[----:B------:R4:W-:Y:S02]  /*12420*/  STS.128 [R0+0x18000], R8 ;  /* 0x0180000800007388 */ /* 0x0009e40000000c00 */
.L_x_1893:
[----:B------:R-:W-:Y:S05]  /*12430*/  BSYNC B0 ;  /* 0x0000000000007941 */ /* 0x000fea0003800000 */
.L_x_1865:
[----:B------:R-:W-:Y:S01]  /*12440*/  @!PT LDS RZ, [RZ] ;  /* 0x00000000fffff984 */ /* 0x000fe20000000800 */
[----:B------:R-:W-:Y:S01]  /*12450*/  @!PT LDS RZ, [RZ] ;  /* 0x00000000fffff984 */ /* 0x000fe20000000800 */
[----:B------:R-:W-:Y:S01]  /*12460*/  @!PT LDS RZ, [RZ] ;  /* 0x00000000fffff984 */ /* 0x000fe20000000800 */
[----:B------:R-:W-:Y:S01]  /*12470*/  @!PT LDS RZ, [RZ] ;  /* 0x00000000fffff984 */ /* 0x000fe20000000800 */
[----:B------:R1:W-:Y:S06]  /*12480*/  MEMBAR.ALL.CTA ;  /* 0x0000000000007992 */ /* 0x0003ec0000008000 */
[----:B-1----:R-:W1:Y:S01]  /*12490*/  FENCE.VIEW.ASYNC.S ;  /* 0x00000000000073c6 */ /* 0x002e620000000000 */
[----:B------:R-:W-:Y:S05]  /*124a0*/  WARPSYNC.ALL ;  /* 0x0000000000007948 */ /* 0x000fea0003800000 */
[----:B-1----:R-:W-:Y:S06]  /*124b0*/  BAR.SYNC.DEFER_BLOCKING 0xd, 0x100 ;  /* 0x0344000000007b1d */ /* 0x002fec0000010000 */
.L_x_1863:
[----:B----4-:R-:W4:Y:S01]  /*124c0*/  S2R R0, SR_TID.X ;  /* 0x0000000000007919 */ /* 0x010f220000002100 */
[----:B------:R-:W-:Y:S05]  /*124d0*/  WARPSYNC.ALL ;  /* 0x0000000000007948 */ /* 0x000fea0003800000 */
[----:B----4-:R-:W-:-:S05]  /*124e0*/  SHF.R.U32.HI R0, RZ, 0x7, R0 ;  /* 0x00000007ff007819 */ /* 0x010fca0000011600 */
[----:B-----5:R-:W-:Y:S02]  /*124f0*/  VIADD R10, R0, 0x8 ;  /* 0x00000008000a7836 */ /* 0x020fe40000000000 */
[----:B------:R-:W-:-:S03]  /*12500*/  IMAD.U32 R0, RZ, RZ, UR61 ;  /* 0x0000003dff007e24 */ /* 0x000fc6000f8e00ff */
[----:B------:R4:W-:Y:S02]  /*12510*/  BAR.SYNC.DEFER_BLOCKING R10, 0x100 ;  /* 0x0004000a0000751d */ /* 0x0009e40000010000 */
[----:B------:R-:W-:-:S13]  /*12520*/  ISETP.NE.AND P0, PT, R0, 0x3, PT ;  /* 0x000000030000780c */ /* 0x000fda0003f05270 */
[----:B----4-:R-:W-:Y:S05]  /*12530*/  @!P0 BRA `(.L_x_1910) ;  /* 0x0000000000048947 */ /* 0x010fea0003800000 */
[----:B------:R-:W-:Y:S01]  /*12540*/  BPT.TRAP 0x1 ;  /* 0x000000040000795c */ /* 0x000fe20000300000 */
.L_x_1910:
[----:B0-23--:R-:W-:Y:S01]  /*12550*/  IMAD R6, R23, 0x8, R22 ;  /* 0x0000000817067824 */ /* 0x00dfe200078e0216 */
[----:B------:R-:W-:-:S04]  /*12560*/  SHF.L.U32 R11, R186, 0x1f, RZ ;  /* 0x0000001fba0b7819 */ /* 0x000fc800000006ff */
[----:B------:R0:W2:Y:S01]  /*12570*/  SYNCS.PHASECHK.TRANS64.TRYWAIT P1, [R6+URZ+0x28430], R11 ;  /* 0x0284300b060075a7 */ /* 0x0000a2000802017f */
[----:B------:R-:W-:Y:S05]  /*12580*/  @!P0 BRA `(.L_x_1911) ;  /* 0x0000000000048947 */ /* 0x000fea0003800000 */
[----:B------:R-:W-:Y:S01]  /*12590*/  BPT.TRAP 0x1 ;  /* 0x000000040000795c */ /* 0x000fe20000300000 */
.L_x_1911:
[----:B--2---:R-:W-:Y:S05]  /*125a0*/  @P1 BRA `(.L_x_1912) ;  /* 0x0000000000081947 */ /* 0x004fea0003800000 */
[----:B------:R-:W2:Y:S02]  /*125b0*/  SYNCS.PHASECHK.TRANS64.TRYWAIT P1, [R6+URZ+0x28430], R11 ;  /* 0x0284300b060075a7 */ /* 0x000ea4000802017f */
[----:B--2---:R-:W-:Y:S05]  /*125c0*/  @!P1 BRA `(.L_x_1913) ;  /* 0x000001a4009c9947 */ /* 0x004fea0003800000 */
.L_x_1912:
[----:B------:R-:W-:Y:S05]  /*125d0*/  WARPSYNC.ALL ;  /* 0x0000000000007948 */ /* 0x000fea0003800000 */
[----:B------:R-:W-:Y:S01]  /*125e0*/  R2UR UR4, R22 ;  /* 0x00000000160472ca */ /* 0x000fe200000e0000 */
[----:B------:R-:W-:Y:S01]  /*125f0*/  IMAD.MOV.U32 R5, RZ, RZ, 0x40000040 ;  /* 0x40000040ff057424 */ /* 0x000fe200078e00ff */
[----:B------:R-:W-:Y:S01]  /*12600*/  R2UR UR5, R36 ;  /* 0x00000000240572ca */ /* 0x000fe200000e0000 */
[----:B------:R-:W-:Y:S01]  /*12610*/  UMOV UR9, 0x40000040 ;  /* 0x4000004000097882 */ /* 0x000fe20000000000 */
[----:B------:R-:W-:Y:S01]  /*12620*/  WARPGROUP.ARRIVE ;  /* 0x00000000000079c5 */ /* 0x000fe20000000000 */
[----:B------:R-:W-:Y:S01]  /*12630*/  MOV R9, 0x40000040 ;  /* 0x4000004000097802 */ /* 0x000fe20000000f00 */
[----:B------:R-:W-:Y:S01]  /*12640*/  IMAD.U32 R199, RZ, RZ, UR9 ;  /* 0x00000009ffc77e24 */ /* 0x000fe2000f8e00ff */
[----:B------:R-:W-:Y:S01]  /*12650*/  R2UR UR11, R5 ;  /* 0x00000000050b72ca */ /* 0x000fe200000e0000 */
[----:B------:R-:W-:Y:S01]  /*12660*/  UMOV UR57, 0x40000040 ;  /* 0x4000004000397882 */ /* 0x000fe20000000000 */
        /* <DEDUP_REMOVED lines=24> */
[----:B------:R-:W-:Y:S01]  /*127f0*/  QGMMA.64x64x32.F32.E4M3.E4M3 R24, gdesc[UR8], RZ, !UPT, gsb0 ;  /* 0x00e00000081879f3 */ /* 0x000fe2000c0008ff */
[----:B------:R-:W-:Y:S01]  /*12800*/  R2UR UR10, R8 ;  /* 0x00000000080a72ca */ /* 0x000fe200000e0000 */
[----:B------:R-:W-:Y:S01]  /*12810*/  UMOV UR8, UR4 ;  /* 0x0000000400087c82 */ /* 0x000fe20008000000 */
[----:B------:R-:W-:Y:S01]  /*12820*/  R2UR UR11, R9 ;  /* 0x00000000090b72ca */ /* 0x000fe200000e0000 */
[----:B------:R-:W-:Y:S01]  /*12830*/  UMOV UR9, 0x40000040 ;  /* 0x4000004000097882 */ /* 0x000fe20000000000 */
[----:B------:R-:W-:Y:S01]  /*12840*/  VIADD R8, R4, 0x4 ;  /* 0x0000000404087836 */ /* 0x000fe20000000000 */
[----:B------:R-:W-:Y:S01]  /*12850*/  UIADD3 UR4, UR5, 0x4, URZ ;  /* 0x0000000405047890 */ /* 0x000fe2000fffe03f */
[----:B------:R-:W-:Y:S01]  /*12860*/  IMAD.MOV.U32 R9, RZ, RZ, 0x40000040 ;  /* 0x40000040ff097424 */ /* 0x000fe200078e00ff */
[----:B------:R-:W-:Y:S01]  /*12870*/  IADD3 R5, -R0, 0xb, RZ ;  /* 0x0000000b00057810 */ /* 0x000fe20007ffe1ff */
[----:B------:R-:W-:Y:S02]  /*12880*/  IMAD.U32 R196, RZ, RZ, UR8 ;  /* 0x00000008ffc47e24 */ /* 0x000fe4000f8e00ff */
[----:B------:R-:W-:Y:S01]  /*12890*/  IMAD.U32 R197, RZ, RZ, UR9 ;  /* 0x00000009ffc57e24 */ /* 0x000fe2000f8e00ff */
[----:B------:R-:W-:-:S02]  /*128a0*/  WARPGROUP.DEPBAR.LE gsb0, 0x0 ;  /* 0x00008000000079c5 */ /* 0x000fc40000010000 */
[----:B------:R-:W-:-:S06]  /*128b0*/  WARPGROUP.ARRIVE ;  /* 0x00000000000079c5 */ /* 0x000fcc0000000000 */
[----:B------:R-:W-:Y:S01]  /*128c0*/  QGMMA.64x64x32.F32.E4M3.E4M3 R24, gdesc[UR8], R24, gsb0 ;  /* 0x00e00000081879f3 */ /* 0x000fe20008000818 */
[----:B------:R-:W-:Y:S01]  /*128d0*/  R2UR UR10, R8 ;  /* 0x00000000080a72ca */ /* 0x000fe200000e0000 */
[----:B------:R-:W-:Y:S01]  /*128e0*/  UMOV UR8, UR4 ;  /* 0x0000000400087c82 */ /* 0x000fe20008000000 */
[----:B------:R-:W-:Y:S01]  /*128f0*/  R2UR UR11, R9 ;  /* 0x00000000090b72ca */ /* 0x000fe200000e0000 */
[----:B------:R-:W-:Y:S01]  /*12900*/  UMOV UR9, 0x40000040 ;  /* 0x4000004000097882 */ /* 0x000fe20000000000 */
[----:B------:R-:W-:Y:S02]  /*12910*/  VIADD R8, R4, 0x6 ;  /* 0x0000000604087836 */ /* 0x000fe40000000000 */
[----:B------:R-:W-:Y:S02]  /*12920*/  IMAD.MOV.U32 R9, RZ, RZ, 0x40000040 ;  /* 0x40000040ff097424 */ /* 0x000fe400078e00ff */
[----:B------:R-:W-:Y:S01]  /*12930*/  IMAD.U32 R194, RZ, RZ, UR8 ;  /* 0x00000008ffc27e24 */ /* 0x000fe2000f8e00ff */
[----:B------:R-:W-:Y:S01]  /*12940*/  R2UR UR58, R8 ;  /* 0x00000000083a72ca */ /* 0x000fe200000e0000 */
[----:B------:R-:W-:Y:S01]  /*12950*/  VIADD R8, R4, 0x200 ;  /* 0x0000020004087836 */ /* 0x000fe20000000000 */
[----:B------:R-:W-:Y:S01]  /*12960*/  R2UR UR59, R9 ;  /* 0x00000000093b72ca */ /* 0x000fe200000e0000 */
[----:B------:R-:W-:-:S02]  /*12970*/  IMAD.MOV.U32 R9, RZ, RZ, 0x40000040 ;  /* 0x40000040ff097424 */ /* 0x000fc400078e00ff */
[----:B------:R-:W-:Y:S01]  /*12980*/  IMAD.U32 R195, RZ, RZ, UR9 ;  /* 0x00000009ffc37e24 */ /* 0x000fe2000f8e00ff */
[----:B------:R-:W-:Y:S01]  /*12990*/  R2UR UR54, R8 ;  /* 0x00000000083672ca */ /* 0x000fe200000e0000 */
[----:B------:R-:W-:Y:S01]  /*129a0*/  VIADD R8, R4, 0x202 ;  /* 0x0000020204087836 */ /* 0x000fe20000000000 */
[----:B------:R-:W-:Y:S01]  /*129b0*/  R2UR UR55, R9 ;  /* 0x00000000093772ca */ /* 0x000fe200000e0000 */
[----:B------:R-:W-:-:S03]  /*129c0*/  IMAD.MOV.U32 R9, RZ, RZ, 0x40000040 ;  /* 0x40000040ff097424 */ /* 0x000fc600078e00ff */
[----:B------:R-:W-:Y:S01]  /*129d0*/  R2UR UR50, R8 ;  /* 0x00000000083272ca */ /* 0x000fe200000e0000 */
[C---:B------:R-:W-:Y:S01]  /*129e0*/  VIADD R8, R4.reuse, 0x204 ;  /* 0x0000020404087836 */ /* 0x040fe20000000000 */
[----:B------:R-:W-:Y:S01]  /*129f0*/  R2UR UR51, R9 ;  /* 0x00000000093372ca */ /* 0x000fe200000e0000 */
[----:B------:R-:W-:Y:S02]  /*12a00*/  IMAD.MOV.U32 R9, RZ, RZ, 0x40000040 ;  /* 0x40000040ff097424 */ /* 0x000fe400078e00ff */
[----:B------:R-:W-:Y:S01]  /*12a10*/  VIADD R4, R4, 0x206 ;  /* 0x0000020604047836 */ /* 0x000fe20000000000 */
[----:B------:R-:W-:Y:S02]  /*12a20*/  R2UR UR46, R8 ;  /* 0x00000000082e72ca */ /* 0x000fe400000e0000 */
[----:B------:R-:W-:Y:S02]  /*12a30*/  R2UR UR47, R9 ;  /* 0x00000000092f72ca */ /* 0x000fe400000e0000 */
[----:B------:R-:W-:Y:S01]  /*12a40*/  R2UR UR42, R4 ;  /* 0x00000000042a72ca */ /* 0x000fe200000e0000 */
        /* <DEDUP_REMOVED lines=22> */
.L_x_1914:
[----:B------:R-:W4:Y:S01]  /*12bb0*/  LDC R0, c[0x0][0x448] ;  /* 0x00011200ff007b82 */ /* 0x000f220000000800 */
[----:B------:R-:W-:Y:S01]  /*12bc0*/  IMAD.U32 R9, RZ, RZ, UR39 ;  /* 0x00000027ff097e24 */ /* 0x000fe2000f8e00ff */
[----:B------:R-:W-:Y:S01]  /*12bd0*/  ULDC.64 UR6, c[0x0][0x9e0] ;  /* 0x0002780000067ab9 */ /* 0x000fe20000000a00 */
[----:B------:R-:W-:Y:S01]  /*12be0*/  ULDC UR38, c[0x0][0x9dc] ;  /* 0x0002770000267ab9 */ /* 0x000fe20000000800 */
[----:B------:R-:W-:Y:S01]  /*12bf0*/  UISETP.GE.AND UP0, UPT, UR7, 0x1, UPT ;  /* 0x000000010700788c */ /* 0x000fe2000bf06270 */
[----:B------:R-:W-:Y:S01]  /*12c00*/  LEA R14, R160, 0xffffffc0, 0x6 ;  /* 0xffffffc0a00e7811 */ /* 0x000fe200078e30ff */
[----:B------:R-:W-:Y:S02]  /*12c10*/  ULOP3.LUT UR4, URZ, UR38, URZ, 0x33, !UPT ;  /* 0x000000263f047292 */ /* 0x000fe4000f8e333f */
[----:B------:R-:W-:Y:S01]  /*12c20*/  UP2UR UR42, UPR, URZ, 0x1 ;  /* 0x000000013f2a7883 */ /* 0x000fe20008000000 */
[----:B------:R-:W-:Y:S02]  /*12c30*/  IADD3 R20, -R191, R192, -R14 ;  /* 0x000000c0bf147210 */ /* 0x000fe40007ffe90e */
[----:B------:R-:W-:-:S02]  /*12c40*/  PLOP3.LUT P2, PT, PT, PT, UP0, 0x40, 0x0 ;  /* 0x000000000000781c */ /* 0x000fc40003f4e808 */
[----:B----4-:R-:W-:Y:S01]  /*12c50*/  ISETP.NE.AND P1, PT, R0, 0x1, PT ;  /* 0x000000010000780c */ /* 0x010fe20003f25270 */
[----:B------:R-:W-:-:S04]  /*12c60*/  IMAD.IADD R0, R208, 0x1, R201 ;  /* 0x00000001d0007824 */ /* 0x000fc800078e02c9 */
[----:B------:R-:W-:-:S08]  /*12c70*/  IMAD.MOV.U32 R4, RZ, RZ, R0 ;  /* 0x000000ffff047224 */ /* 0x000fd000078e0000 */
[----:B-1----:R-:W1:Y:S08]  /*12c80*/  @P1 LDC R3, c[0x0][0x44c] ;  /* 0x00011300ff031b82 */ /* 0x002e700000000800 */
[----:B------:R-:W4:Y:S01]  /*12c90*/  @P1 LDC R8, c[0x0][0x450] ;  /* 0x00011400ff081b82 */ /* 0x000f220000000800 */
[----:B-1----:R-:W-:-:S04]  /*12ca0*/  @P1 IMAD.HI.U32 R3, R0, R3, RZ ;  /* 0x0000000300031227 */ /* 0x002fc800078e00ff */
[----:B------:R-:W-:Y:S01]  /*12cb0*/  VIADD R0, R6, 0x28440 ;  /* 0x0002844006007836 */ /* 0x000fe20000000000 */
[----:B----4-:R-:W-:Y:S01]  /*12cc0*/  @P1 SHF.R.U32.HI R4, RZ, R8, R3 ;  /* 0x00000008ff041219 */ /* 0x010fe20000011603 */
[----:B------:R-:W-:-:S03]  /*12cd0*/  IMAD.MOV.U32 R3, RZ, RZ, -0x40 ;  /* 0xffffffc0ff037424 */ /* 0x000fc600078e00ff */
[----:B------:R-:W-:Y:S01]  /*12ce0*/  PRMT R0, R9, 0x654, R0 ;  /* 0x0000065409007816 */ /* 0x000fe20000000000 */
[----:B------:R-:W1:Y:S01]  /*12cf0*/  SHFL.IDX PT, R7, R4, RZ, 0x1c1f ;  /* 0x001c1fff04077589 */ /* 0x000e6200000e0000 */
[----:B------:R-:W-:Y:S02]  /*12d00*/  IMAD R3, R160, R3, 0x41 ;  /* 0x00000041a0037424 */ /* 0x000fe400078e0203 */
[----:B------:R4:W-:Y:S02]  /*12d10*/  SYNCS.ARRIVE.TRANS64.RED.A1T0 RZ, [R0+URZ], RZ ;  /* 0x000000ff00ff79a7 */ /* 0x0009e4000810043f */
[----:B------:R-:W-:Y:S01]  /*12d20*/  VIADD R58, R3, 0xffffffff ;  /* 0xffffffff033a7836 */ /* 0x000fe20000000000 */
[----:B----4-:R-:W-:-:S05]  /*12d30*/  IADD3 R0, -R191, R3, R192 ;  /* 0x00000003bf007210 */ /* 0x010fca0007ffe1c0 */
[----:B------:R-:W-:-:S04]  /*12d40*/  IMAD.IADD R0, R0, 0x1, -R189 ;  /* 0x0000000100007824 */ /* 0x000fc800078e0abd */
[C---:B------:R-:W-:Y:S01]  /*12d50*/  VIADD R57, R0.reuse, UR6 ;  /* 0x0000000600397c36 */ /* 0x040fe20008000000 */
[----:B------:R-:W-:-:S04]  /*12d60*/  IADD3 R56, R0, UR4, RZ ;  /* 0x0000000400387c10 */ /* 0x000fc8000fffe0ff */
[----:B-1----:R-:W-:Y:S01]  /*12d70*/  VIADDMNMX R0, R7, R57, R20, PT ;  /* 0x0000003907007246 */ /* 0x002fe20003800114 */
[----:B------:R-:W-:Y:S01]  /*12d80*/  IMAD.IADD R8, R56, 0x1, R7 ;  /* 0x0000000138087824 */ /* 0x000fe200078e0207 */
[----:B------:R-:W-:Y:S06]  /*12d90*/  @P2 BRA `(.L_x_1915) ;  /* 0x0000000000582947 */ /* 0x000fec0003800000 */
[----:B------:R-:W-:Y:S01]  /*12da0*/  IADD3 R3, -R189, R192, R7 ;  /* 0x000000c0bd037210 */ /* 0x000fe20007ffe107 */
[----:B------:R-:W-:Y:S03]  /*12db0*/  BSSY B0, `(.L_x_1916) ;  /* 0x0000010000007945 */ /* 0x000fe60003800000 */
[----:B------:R-:W-:-:S13]  /*12dc0*/  ISETP.GT.AND P2, PT, R3, -0x1, PT ;  /* 0xffffffff0300780c */ /* 0x000fda0003f44270 */
[----:B------:R-:W-:Y:S05]  /*12dd0*/  @P2 BRA `(.L_x_1917) ;  /* 0x0000000000202947 */ /* 0x000fea0003800000 */
[----:B------:R-:W-:Y:S01]  /*12de0*/  UISETP.NE.AND UP0, UPT, UR7, 0x1, UPT ;  /* 0x000000010700788c */ /* 0x000fe2000bf05270 */
[----:B------:R-:W-:-:S05]  /*12df0*/  LOP3.LUT R3, RZ, R3, RZ, 0x33, !PT ;  /* 0x00000003ff037212 */ /* 0x000fca00078e33ff */
[----:B------:R-:W-:-:S05]  /*12e00*/  PLOP3.LUT P2, PT, PT, PT, UP0, 0x80, 0x0 ;  /* 0x000000000000781c */ /* 0x000fca0003f4f008 */
[----:B------:R-:W-:-:S08]  /*12e10*/  @UP0 ULDC.64 UR4, c[0x0][0x9e8] ;  /* 0x00027a0000040ab9 */ /* 0x000fd00000000a00 */
[----:B------:R-:W-:-:S05]  /*12e20*/  @P2 IMAD.HI.U32 R7, R3, UR4, RZ ;  /* 0x0000000403072c27 */ /* 0x000fca000f8e00ff */
[----:B------:R-:W-:-:S04]  /*12e30*/  @P2 SHF.R.U32.HI R3, RZ, UR5, R7 ;  /* 0x00000005ff032c19 */ /* 0x000fc80008011607 */
[----:B------:R-:W-:Y:S01]  /*12e40*/  LOP3.LUT R3, RZ, R3, RZ, 0x33, !PT ;  /* 0x00000003ff037212 */ /* 0x000fe200078e33ff */
[----:B------:R-:W-:Y:S06]  /*12e50*/  BRA `(.L_x_1918) ;  /* 0x0000000000147947 */ /* 0x000fec0003800000 */
.L_x_1917:
[----:B------:R-:W-:-:S06]  /*12e60*/  UISETP.NE.AND UP0, UPT, UR7, 0x1, UPT ;  /* 0x000000010700788c */ /* 0x000fcc000bf05270 */
[----:B------:R-:W-:-:S05]  /*12e70*/  PLOP3.LUT P2, PT, PT, PT, UP0, 0x80, 0x0 ;  /* 0x000000000000781c */ /* 0x000fca0003f4f008 */
[----:B------:R-:W-:-:S08]  /*12e80*/  @UP0 ULDC.64 UR4, c[0x0][0x9e8] ;  /* 0x00027a0000040ab9 */ /* 0x000fd00000000a00 */
[----:B------:R-:W-:-:S05]  /*12e90*/  @P2 IMAD.HI.U32 R7, R3, UR4, RZ ;  /* 0x0000000403072c27 */ /* 0x000fca000f8e00ff */
[----:B------:R-:W-:-:S07]  /*12ea0*/  @P2 SHF.R.U32.HI R3, RZ, UR5, R7 ;  /* 0x00000005ff032c19 */ /* 0x000fce0008011607 */
.L_x_1918:
[----:B------:R-:W-:Y:S05]  /*12eb0*/  BSYNC B0 ;  /* 0x0000000000007941 */ /* 0x000fea0003800000 */
.L_x_1916:
[----:B------:R-:W-:-:S04]  /*12ec0*/  IMAD R12, R3, UR7, -R14 ;  /* 0x00000007030c7c24 */ /* 0x000fc8000f8e0a0e */
[----:B------:R-:W-:-:S05]  /*12ed0*/  IMAD.IADD R3, R12, 0x1, -R191 ;  /* 0x000000010c037824 */ /* 0x000fca00078e0abf */
[----:B------:R-:W-:Y:S02]  /*12ee0*/  VIMNMX R8, R8, R3, !PT ;  /* 0x0000000308087248 */ /* 0x000fe40007fe0100 */
[----:B------:R-:W-:-:S07]  /*12ef0*/  VIADDMNMX R0, R3, UR7, R0, PT ;  /* 0x0000000703007c46 */ /* 0x000fce000b800100 */
.L_x_1915:
[C---:B------:R-:W-:Y:S01]  /*12f00*/  ISETP.GE.AND P2, PT, R58.reuse, 0x2, PT ;  /* 0x000000023a00780c */ /* 0x040fe20003f46270 */
[----:B------:R-:W1:Y:S01]  /*12f10*/  SHFL.IDX PT, R59, R4, 0x1, 0x1c1f ;  /* 0x003c1f00043b7f89 */ /* 0x000e6200000e0000 */
[----:B------:R-:W-:Y:S01]  /*12f20*/  ISETP.GE.AND P3, PT, R58, 0x9, PT ;  /* 0x000000093a00780c */ /* 0x000fe20003f66270 */
[----:B------:R-:W-:Y:S01]  /*12f30*/  UISETP.GE.AND UP0, UPT, UR7, 0x1, UPT ;  /* 0x000000010700788c */ /* 0x000fe2000bf06270 */
[C---:B------:R-:W-:Y:S02]  /*12f40*/  ISETP.GT.AND P5, PT, R8.reuse, 0x1, !P2 ;  /* 0x000000010800780c */ /* 0x040fe400057a4270 */
[----:B------:R-:W-:Y:S02]  /*12f50*/  ISETP.GT.AND P4, PT, R8, 0x8, !P3 ;  /* 0x000000080800780c */ /* 0x000fe40005f84270 */
[C---:B------:R-:W-:Y:S02]  /*12f60*/  ISETP.LT.OR P5, PT, R0.reuse, 0x2, P5 ;  /* 0x000000020000780c */ /* 0x040fe40002fa1670 */
[----:B------:R-:W-:-:S02]  /*12f70*/  ISETP.LT.OR P4, PT, R0, 0x9, P4 ;  /* 0x000000090000780c */ /* 0x000fc40002781670 */
[----:B------:R-:W-:Y:S02]  /*12f80*/  ISETP.GE.AND P6, PT, R58, 0xa, PT ;  /* 0x0000000a3a00780c */ /* 0x000fe40003fc6270 */
[----:B------:R-:W-:Y:S02]  /*12f90*/  FSEL R71, R25, -INF , !P5 ;  /* 0xff80000019477808 */ /* 0x000fe40006800000 */
[----:B------:R-:W-:Y:S02]  /*12fa0*/  FSEL R25, R28, -INF , !P4 ;  /* 0xff8000001c197808 */ /* 0x000fe40006000000 */
[----:B------:R-:W-:Y:S02]  /*12fb0*/  ISETP.GT.AND P4, PT, R8, 0x9, !P6 ;  /* 0x000000090800780c */ /* 0x000fe40007784270 */
[----:B------:R-:W-:Y:S02]  /*12fc0*/  ISETP.GE.AND P5, PT, R58, 0x11, PT ;  /* 0x000000113a00780c */ /* 0x000fe40003fa6270 */
[----:B------:R-:W-:-:S02]  /*12fd0*/  ISETP.LT.OR P4, PT, R0, 0xa, P4 ;  /* 0x0000000a0000780c */ /* 0x000fc40002781670 */
[----:B------:R-:W-:Y:S02]  /*12fe0*/  P2R R60, PR, RZ, 0x20 ;  /* 0x00000020ff3c7803 */ /* 0x000fe40000000000 */
[----:B------:R-:W-:Y:S02]  /*12ff0*/  FSEL R29, R29, -INF , !P4 ;  /* 0xff8000001d1d7808 */ /* 0x000fe40006000000 */
[----:B------:R-:W-:Y:S02]  /*13000*/  ISETP.GT.AND P4, PT, R8, 0x10, !P5 ;  /* 0x000000100800780c */ /* 0x000fe40006f84270 */
[----:B------:R-:W-:Y:S02]  /*13010*/  ISETP.GE.AND P5, PT, R58, 0x12, PT ;  /* 0x000000123a00780c */ /* 0x000fe40003fa6270 */
[----:B------:R-:W-:Y:S02]  /*13020*/  ISETP.LT.OR P4, PT, R0, 0x11, P4 ;  /* 0x000000110000780c */ /* 0x000fe40002781670 */
[----:B------:R-:W-:-:S02]  /*13030*/  P2R R28, PR, RZ, 0x40 ;  /* 0x00000040ff1c7803 */ /* 0x000fc40000000000 */
        /* <DEDUP_REMOVED lines=9> */
[----:B------:R-:W-:Y:S02]  /*130d0*/  ISETP.GE.AND P5, PT, R58, 0x1a, PT ;  /* 0x0000001a3a00780c */ /* 0x000fe40003fa6270 */
[----:B------:R-:W-:Y:S02]  /*130e0*/  FSEL R13, R36, -INF , !P4 ;  /* 0xff800000240d7808 */ /* 0x000fe40006000000 */
[----:B------:R-:W-:-:S02]  /*130f0*/  ISETP.GT.AND P4, PT, R8, 0x19, !P5 ;  /* 0x000000190800780c */ /* 0x000fc40006f84270 */
[----:B------:R-:W-:Y:S02]  /*13100*/  P2R R36, PR, RZ, 0x20 ;  /* 0x00000020ff247803 */ /* 0x000fe40000000000 */
        /* <DEDUP_REMOVED lines=57> */
[----:B------:R-:W-:Y:S01]  /*134a0*/  @P6 IMAD.HI.U32 R20, R4, UR4, RZ ;  /* 0x0000000404146c27 */ /* 0x000fe2000f8e00ff */
[----:B------:R-:W-:-:S13]  /*134b0*/  PLOP3.LUT P6, PT, PT, PT, UP0, 0x80, 0x0 ;  /* 0x000000000000781c */ /* 0x000fda0003fcf008 */
[----:B------:R-:W-:-:S04]  /*134c0*/  @P6 SHF.R.U32.HI R4, RZ, UR5, R20 ;  /* 0x00000005ff046c19 */ /* 0x000fc80008011614 */
[----:B------:R-:W-:Y:S01]  /*134d0*/  LOP3.LUT R4, RZ, R4, RZ, 0x33, !PT ;  /* 0x00000004ff047212 */ /* 0x000fe200078e33ff */
[----:B------:R-:W-:Y:S06]  /*134e0*/  BRA `(.L_x_1922) ;  /* 0x0000000000187947 */ /* 0x000fec0003800000 */
.L_x_1921:
[----:B------:R-:W-:-:S06]  /*134f0*/  UISETP.NE.AND UP0, UPT, UR7, 0x1, UPT ;  /* 0x000000010700788c */ /* 0x000fcc000bf05270 */
[----:B------:R-:W-:-:S05]  /*13500*/  PLOP3.LUT P6, PT, PT, PT, UP0, 0x80, 0x0 ;  /* 0x000000000000781c */ /* 0x000fca0003fcf008 */
[----:B------:R-:W-:-:S08]  /*13510*/  @UP0 ULDC.64 UR4, c[0x0][0x9e8] ;  /* 0x00027a0000040ab9 */ /* 0x000fd00000000a00 */
[----:B------:R-:W-:Y:S01]  /*13520*/  @P6 IMAD.HI.U32 R20, R4, UR4, RZ ;  /* 0x0000000404146c27 */ /* 0x000fe2000f8e00ff */
[----:B------:R-:W-:-:S13]  /*13530*/  PLOP3.LUT P6, PT, PT, PT, UP0, 0x80, 0x0 ;  /* 0x000000000000781c */ /* 0x000fda0003fcf008 */
[----:B------:R-:W-:-:S07]  /*13540*/  @P6 SHF.R.U32.HI R4, RZ, UR5, R20 ;  /* 0x00000005ff046c19 */ /* 0x000fce0008011614 */
.L_x_1922:
[----:B------:R-:W-:Y:S05]  /*13550*/  BSYNC B0 ;  /* 0x0000000000007941 */ /* 0x000fea0003800000 */
.L_x_1920:
[----:B------:R-:W-:-:S04]  /*13560*/  IMAD R4, R4, UR7, -R14 ;  /* 0x0000000704047c24 */ /* 0x000fc8000f8e0a0e */
[----:B------:R-:W-:-:S05]  /*13570*/  IMAD.IADD R57, R4, 0x1, -R191 ;  /* 0x0000000104397824 */ /* 0x000fca00078e0abf */
[----:B------:R-:W-:Y:S02]  /*13580*/  VIMNMX R8, R8, R57, !PT ;  /* 0x0000003908087248 */ /* 0x000fe40007fe0100 */
[----:B------:R-:W-:-:S07]  /*13590*/  VIADDMNMX R0, R57, UR7, R0, PT ;  /* 0x0000000739007c46 */ /* 0x000fce000b800100 */
.L_x_1919:
        /* <DEDUP_REMOVED lines=36> */
[----:B------:R-:W-:Y:S01]  /*137e0*/  ISETP.GT.AND P3, PT, R8, 0x8, !P3 ;  /* 0x000000080800780c */ /* 0x000fe20005f64270 */
[----:B------:R-:W1:Y:S01]  /*137f0*/  SHFL.BFLY PT, R67, R14, 0x2, 0x1f ;  /* 0x0c401f000e437f89 */ /* 0x000e6200000e0000 */
[C---:B------:R-:W-:Y:S02]  /*13800*/  ISETP.LT.OR P2, PT, R0.reuse, 0x1a, P2 ;  /* 0x0000001a0000780c */ /* 0x040fe40001741670 */
[----:B------:R-:W-:Y:S02]  /*13810*/  ISETP.LT.OR P3, PT, R0, 0x9, P3 ;  /* 0x000000090000780c */ /* 0x000fe40001f61670 */
[----:B------:R-:W-:Y:S02]  /*13820*/  FSEL R39, R39, -INF , !P2 ;  /* 0xff80000027277808 */ /* 0x000fe40005000000 */
[----:B------:R-:W-:Y:S02]  /*13830*/  ISETP.NE.AND P2, PT, R62, RZ, PT ;  /* 0x000000ff3e00720c */ /* 0x000fe40003f45270 */
[----:B------:R-:W-:-:S02]  /*13840*/  FSEL R57, R30, -INF , !P3 ;  /* 0xff8000001e397808 */ /* 0x000fc40005800000 */
[----:B------:R-:W-:Y:S02]  /*13850*/  ISETP.GT.AND P2, PT, R8, 0x20, !P2 ;  /* 0x000000200800780c */ /* 0x000fe40005744270 */
[----:B------:R-:W-:Y:S02]  /*13860*/  ISETP.NE.AND P3, PT, R44, RZ, PT ;  /* 0x000000ff2c00720c */ /* 0x000fe40003f65270 */
[----:B------:R-:W-:Y:S02]  /*13870*/  ISETP.LT.OR P2, PT, R0, 0x21, P2 ;  /* 0x000000210000780c */ /* 0x000fe40001741670 */
[----:B------:R-:W-:Y:S02]  /*13880*/  ISETP.NE.AND P6, PT, R12, RZ, PT ;  /* 0x000000ff0c00720c */ /* 0x000fe40003fc5270 */
[----:B------:R-:W-:Y:S02]  /*13890*/  FSEL R63, R42, -INF , !P2 ;  /* 0xff8000002a3f7808 */ /* 0x000fe40005000000 */
[----:B------:R-:W-:-:S02]  /*138a0*/  ISETP.NE.AND P2, PT, R40, RZ, PT ;  /* 0x000000ff2800720c */ /* 0x000fc40003f45270 */
[C---:B------:R-:W-:Y:S02]  /*138b0*/  ISETP.GT.AND P4, PT, R8.reuse, 0x31, !P4 ;  /* 0x000000310800780c */ /* 0x040fe40006784270 */
[----:B------:R-:W-:Y:S02]  /*138c0*/  ISETP.GT.AND P2, PT, R8, 0x21, !P2 ;  /* 0x000000210800780c */ /* 0x000fe40005744270 */
[----:B-1----:R-:W-:Y:S02]  /*138d0*/  FMNMX.FTZ R67, R14, R67, !PT ;  /* 0x000000430e437209 */ /* 0x002fe40007810000 */
[----:B------:R-:W-:Y:S02]  /*138e0*/  ISETP.LT.OR P2, PT, R0, 0x22, P2 ;  /* 0x000000220000780c */ /* 0x000fe40001741670 */
[----:B------:R-:W-:Y:S01]  /*138f0*/  ISETP.GT.AND P5, PT, R8, 0x38, !P5 ;  /* 0x000000380800780c */ /* 0x000fe20006fa4270 */
[----:B------:R-:W1:Y:S01]  /*13900*/  SHFL.BFLY PT, R4, R67, 0x1, 0x1f ;  /* 0x0c201f0043047f89 */ /* 0x000e6200000e0000 */
[----:B------:R-:W-:-:S02]  /*13910*/  FSEL R43, R43, -INF , !P2 ;  /* 0xff8000002b2b7808 */ /* 0x000fc40005000000 */
[----:B------:R-:W-:Y:S02]  /*13920*/  ISETP.NE.AND P2, PT, R64, RZ, PT ;  /* 0x000000ff4000720c */ /* 0x000fe40003f45270 */
[----:B------:R-:W-:Y:S02]  /*13930*/  ISETP.LT.OR P4, PT, R0, 0x32, P4 ;  /* 0x000000320000780c */ /* 0x000fe40002781670 */
[----:B------:R-:W-:Y:S02]  /*13940*/  ISETP.GT.AND P2, PT, R8, 0x28, !P2 ;  /* 0x000000280800780c */ /* 0x000fe40005744270 */
[C---:B------:R-:W-:Y:S02]  /*13950*/  ISETP.LT.OR P5, PT, R0.reuse, 0x39, P5 ;  /* 0x000000390000780c */ /* 0x040fe40002fa1670 */
[----:B------:R-:W-:-:S04]  /*13960*/  ISETP.LT.OR P2, PT, R0, 0x29, P2 ;  /* 0x000000290000780c */ /* 0x000fc80001741670 */
[----:B------:R-:W-:Y:S02]  /*13970*/  FSEL R65, R46, -INF , !P2 ;  /* 0xff8000002e417808 */ /* 0x000fe40005000000 */
[----:B------:R-:W-:Y:S02]  /*13980*/  ISETP.GT.AND P2, PT, R8, 0x29, !P3 ;  /* 0x000000290800780c */ /* 0x000fe40005f44270 */
[----:B------:R-:W-:Y:S02]  /*13990*/  ISETP.NE.AND P3, PT, R66, RZ, PT ;  /* 0x000000ff4200720c */ /* 0x000fe40003f65270 */
[----:B------:R-:W-:Y:S02]  /*139a0*/  ISETP.LT.OR P2, PT, R0, 0x2a, P2 ;  /* 0x0000002a0000780c */ /* 0x000fe40001741670 */
[----:B-1----:R-:W-:Y:S02]  /*139b0*/  FMNMX.FTZ R4, R67, R4, !PT ;  /* 0x0000000443047209 */ /* 0x002fe40007810000 */
[----:B------:R-:W-:-:S02]  /*139c0*/  FSEL R47, R47, -INF , !P2 ;  /* 0xff8000002f2f7808 */ /* 0x000fc40005000000 */
[----:B------:R-:W-:Y:S01]  /*139d0*/  ISETP.GT.AND P2, PT, R8, RZ, !P6 ;  /* 0x000000ff0800720c */ /* 0x000fe20007744270 */
[----:B------:R-:W-:-:S01]  /*139e0*/  FFMA.FTZ R12, R2, R4, -8 ;  /* 0xc1000000020c7423 */ /* 0x000fc20000010004 */
[----:B------:R-:W-:Y:S02]  /*139f0*/  ISETP.NE.AND P6, PT, R24, RZ, PT ;  /* 0x000000ff1800720c */ /* 0x000fe40003fc5270 */
[----:B------:R-:W-:-:S04]  /*13a00*/  ISETP.LT.OR P2, PT, R0, 0x1, P2 ;  /* 0x000000010000780c */ /* 0x000fc80001741670 */
[----:B------:R-:W-:Y:S02]  /*13a10*/  FSEL R26, R26, -INF , !P2 ;  /* 0xff8000001a1a7808 */ /* 0x000fe40005000000 */
[----:B------:R-:W-:-:S04]  /*13a20*/  FSETP.NEU.FTZ.AND P2, PT, R4, -INF , PT ;  /* 0xff8000000400780b */ /* 0x000fc80003f5d000 */
[----:B------:R-:W-:Y:S02]  /*13a30*/  FSEL R20, R12, RZ, P2 ;  /* 0x000000ff0c147208 */ /* 0x000fe40001000000 */
[----:B------:R-:W-:Y:S02]  /*13a40*/  FMNMX.FTZ R12, R26, R27, !PT ;  /* 0x0000001b1a0c7209 */ /* 0x000fe40007810000 */
[----:B------:R-:W-:Y:S01]  /*13a50*/  ISETP.GT.AND P2, PT, R8, 0x30, !P3 ;  /* 0x000000300800780c */ /* 0x000fe20005f44270 */
[----:B------:R-:W-:-:S01]  /*13a60*/  FFMA.FTZ R152, R2, R69, -R20 ;  /* 0x0000004502987223 */ /* 0x000fc20000010814 */
[----:B------:R-:W-:Y:S01]  /*13a70*/  FMNMX.FTZ R12, R57, R12, !PT ;  /* 0x0000000c390c7209 */ /* 0x000fe20007810000 */
[----:B------:R-:W-:-:S01]  /*13a80*/  FFMA.FTZ R154, R2, R7, -R20 ;  /* 0x00000007029a7223 */ /* 0x000fc20000010814 */
[----:B------:R-:W-:Y:S01]  /*13a90*/  ISETP.LT.OR P2, PT, R0, 0x31, P2 ;  /* 0x000000310000780c */ /* 0x000fe20001741670 */
[----:B------:R-:W-:-:S01]  /*13aa0*/  FFMA.FTZ R158, R2, R21, -R20 ;  /* 0x00000015029e7223 */ /* 0x000fc20000010814 */
[----:B------:R-:W-:Y:S01]  /*13ab0*/  FMNMX.FTZ R12, R31, R12, !PT ;  /* 0x0000000c1f0c7209 */ /* 0x000fe20007810000 */
[----:B------:R-:W-:Y:S01]  /*13ac0*/  MUFU.EX2 R152, R152 ;  /* 0x0000009800987308 */ /* 0x000fe20000000800 */
[----:B------:R-:W-:Y:S01]  /*13ad0*/  FSEL R67, R50, -INF , !P2 ;  /* 0xff80000032437808 */ /* 0x000fe20005000000 */
[C-C-:B------:R-:W-:Y:S01]  /*13ae0*/  FFMA.FTZ R156, R2.reuse, R15, -R20.reuse ;  /* 0x0000000f029c7223 */ /* 0x140fe20000010814 */
[----:B------:R-:W-:Y:S01]  /*13af0*/  FMNMX.FTZ R12, R59, R12, !PT ;  /* 0x0000000c3b0c7209 */ /* 0x000fe20007810000 */
[--C-:B------:R-:W-:Y:S01]  /*13b00*/  FFMA.FTZ R15, R2, R41, -R20.reuse ;  /* 0x00000029020f7223 */ /* 0x100fe20000010814 */
[----:B------:R-:W-:Y:S01]  /*13b10*/  ISETP.GT.AND P3, PT, R8, 0x39, !P6 ;  /* 0x000000390800780c */ /* 0x000fe20007764270 */
[C-C-:B------:R-:W-:Y:S01]  /*13b20*/  FFMA.FTZ R8, R2.reuse, R13, -R20.reuse ;  /* 0x0000000d02087223 */ /* 0x140fe20000010814 */
[----:B------:R-:W-:Y:S01]  /*13b30*/  FMNMX.FTZ R12, R35, R12, !PT ;  /* 0x0000000c230c7209 */ /* 0x000fe20007810000 */
[----:B------:R-:W-:Y:S01]  /*13b40*/  MUFU.EX2 R154, R154 ;  /* 0x0000009a009a7308 */ /* 0x000fe20000000800 */
[----:B------:R-:W-:Y:S01]  /*13b50*/  FSEL R69, R51, -INF , !P4 ;  /* 0xff80000033457808 */ /* 0x000fe20006000000 */
[C-C-:B------:R-:W-:Y:S01]  /*13b60*/  FFMA.FTZ R51, R2.reuse, R71, -R20.reuse ;  /* 0x0000004702337223 */ /* 0x140fe20000010814 */
[----:B------:R-:W-:Y:S01]  /*13b70*/  FMNMX.FTZ R12, R61, R12, !PT ;  /* 0x0000000c3d0c7209 */ /* 0x000fe20007810000 */
[--C-:B------:R-:W-:Y:S01]  /*13b80*/  FFMA.FTZ R13, R2, R37, -R20.reuse ;  /* 0x00000025020d7223 */ /* 0x100fe20000010814 */
[----:B------:R-:W-:Y:S01]  /*13b90*/  ISETP.LT.OR P3, PT, R0, 0x3a, P3 ;  /* 0x0000003a0000780c */ /* 0x000fe20001f61670 */
[--C-:B------:R-:W-:Y:S01]  /*13ba0*/  FFMA.FTZ R0, R2, R25, -R20.reuse ;  /* 0x0000001902007223 */ /* 0x100fe20000010814 */
[----:B------:R-:W-:Y:S01]  /*13bb0*/  FMNMX.FTZ R12, R39, R12, !PT ;  /* 0x0000000c270c7209 */ /* 0x000fe20007810000 */
[----:B------:R-:W1:Y:S01]  /*13bc0*/  MUFU.EX2 R51, R51 ;  /* 0x0000003300337308 */ /* 0x000e620000000800 */
[----:B------:R-:W-:Y:S01]  /*13bd0*/  FSEL R71, R54, -INF , !P5 ;  /* 0xff80000036477808 */ /* 0x000fe20006800000 */
[C-C-:B------:R-:W-:Y:S01]  /*13be0*/  FFMA.FTZ R25, R2.reuse, R29, -R20.reuse ;  /* 0x0000001d02197223 */ /* 0x140fe20000010814 */
[----:B------:R-:W-:Y:S01]  /*13bf0*/  FMNMX.FTZ R12, R63, R12, !PT ;  /* 0x0000000c3f0c7209 */ /* 0x000fe20007810000 */
[C-C-:B------:R-:W-:Y:S01]  /*13c00*/  FFMA.FTZ R29, R2.reuse, R33, -R20.reuse ;  /* 0x00000021021d7223 */ /* 0x140fe20000010814 */
[----:B------:R-:W-:Y:S01]  /*13c10*/  FSEL R55, R55, -INF , !P3 ;  /* 0xff80000037377808 */ /* 0x000fe20005800000 */
[C-C-:B------:R-:W-:Y:S01]  /*13c20*/  FFMA.FTZ R45, R2.reuse, R45, -R20.reuse ;  /* 0x0000002d022d7223 */ /* 0x140fe20000010814 */
[----:B------:R-:W-:Y:S01]  /*13c30*/  FMNMX.FTZ R12, R43, R12, !PT ;  /* 0x0000000c2b0c7209 */ /* 0x000fe20007810000 */
[----:B------:R-:W4:Y:S01]  /*13c40*/  MUFU.EX2 R0, R0 ;  /* 0x0000000000007308 */ /* 0x000f220000000800 */
[----:B------:R-:W-:-:S02]  /*13c50*/  FFMA.FTZ R3, R2, R3, -R20 ;  /* 0x0000000302037223 */ /* 0x000fc40000010814 */
[----:B------:R-:W-:-:S04]  /*13c60*/  FMNMX.FTZ R12, R65, R12, !PT ;  /* 0x0000000c410c7209 */ /* 0x000fc80007810000 */
[----:B------:R-:W-:Y:S01]  /*13c70*/  FMNMX.FTZ R12, R47, R12, !PT ;  /* 0x0000000c2f0c7209 */ /* 0x000fe20007810000 */
[----:B------:R-:W5:Y:S01]  /*13c80*/  MUFU.EX2 R25, R25 ;  /* 0x0000001900197308 */ /* 0x000f620000000800 */
[----:B-1----:R-:W-:-:S02]  /*13c90*/  FADD.FTZ R21, R152, R51 ;  /* 0x0000003398157221 */ /* 0x002fc40000010000 */
[----:B------:R-:W-:-:S04]  /*13ca0*/  FMNMX.FTZ R12, R67, R12, !PT ;  /* 0x0000000c430c7209 */ /* 0x000fc80007810000 */
[----:B------:R-:W-:Y:S01]  /*13cb0*/  FMNMX.FTZ R12, R69, R12, !PT ;  /* 0x0000000c450c7209 */ /* 0x000fe20007810000 */
[----:B------:R-:W1:Y:S01]  /*13cc0*/  MUFU.EX2 R29, R29 ;  /* 0x0000001d001d7308 */ /* 0x000e620000000800 */
[----:B----4-:R-:W-:-:S02]  /*13cd0*/  FADD.FTZ R36, R0, R21 ;  /* 0x0000001500247221 */ /* 0x010fc40000010000 */
[----:B------:R-:W-:-:S04]  /*13ce0*/  FMNMX.FTZ R12, R71, R12, !PT ;  /* 0x0000000c470c7209 */ /* 0x000fc80007810000 */
[----:B------:R-:W-:Y:S01]  /*13cf0*/  FMNMX.FTZ R12, R55, R12, !PT ;  /* 0x0000000c370c7209 */ /* 0x000fe20007810000 */
[----:B------:R-:W4:Y:S04]  /*13d00*/  MUFU.EX2 R8, R8 ;  /* 0x0000000800087308 */ /* 0x000f280000000800 */
[----:B------:R-:W0:Y:S04]  /*13d10*/  SHFL.BFLY PT, R73, R12, 0x2, 0x1f ;  /* 0x0c401f000c497f89 */ /* 0x000e2800000e0000 */
[----:B------:R-:W-:Y:S08]  /*13d20*/  MUFU.EX2 R13, R13 ;  /* 0x0000000d000d7308 */ /* 0x000ff00000000800 */
[----:B------:R-:W-:Y:S08]  /*13d30*/  MUFU.EX2 R156, R156 ;  /* 0x0000009c009c7308 */ /* 0x000ff00000000800 */
[----:B------:R-:W-:Y:S01]  /*13d40*/  MUFU.EX2 R15, R15 ;  /* 0x0000000f000f7308 */ /* 0x000fe20000000800 */
[----:B0-----:R-:W-:Y:S01]  /*13d50*/  FMNMX.FTZ R73, R12, R73, !PT ;  /* 0x000000490c497209 */ /* 0x001fe20007810000 */
[C-C-:B------:R-:W-:Y:S01]  /*13d60*/  FFMA.FTZ R12, R2.reuse, R9, -R20.reuse ;  /* 0x00000009020c7223 */ /* 0x140fe20000010814 */
[----:B------:R-:W-:-:S01]  /*13d70*/  FFMA.FTZ R9, R2, R49, -R20 ;  /* 0x0000003102097223 */ /* 0x000fc20000010814 */
[----:B------:R-:W-:-:S04]  /*13d80*/  FFMA.FTZ R20, R2, R53, -R20 ;  /* 0x0000003502147223 */ /* 0x000fc80000010814 */
[----:B------:R-:W-:Y:S01]  /*13d90*/  MUFU.EX2 R45, R45 ;  /* 0x0000002d002d7308 */ /* 0x000fe20000000800 */
[----:B------:R-:W0:Y:S07]  /*13da0*/  SHFL.BFLY PT, R14, R73, 0x1, 0x1f ;  /* 0x0c201f00490e7f89 */ /* 0x000e2e00000e0000 */
[----:B------:R-:W-:Y:S08]  /*13db0*/  MUFU.EX2 R12, R12 ;  /* 0x0000000c000c7308 */ /* 0x000ff00000000800 */
[----:B------:R-:W-:Y:S08]  /*13dc0*/  MUFU.EX2 R158, R158 ;  /* 0x0000009e009e7308 */ /* 0x000ff00000000800 */
[----:B------:R-:W-:Y:S01]  /*13dd0*/  MUFU.EX2 R9, R9 ;  /* 0x0000000900097308 */ /* 0x000fe20000000800 */
[----:B0-----:R-:W-:-:S04]  /*13de0*/  FMNMX.FTZ R7, R73, R14, !PT ;  /* 0x0000000e49077209 */ /* 0x001fc80007810000 */
[----:B------:R-:W-:Y:S01]  /*13df0*/  FSETP.NEU.FTZ.AND P2, PT, R7, -INF , PT ;  /* 0xff8000000700780b */ /* 0x000fe20003f5d000 */
[----:B------:R-:W-:-:S02]  /*13e00*/  FFMA.FTZ R14, R2, R7, -8 ;  /* 0xc1000000020e7423 */ /* 0x000fc40000010007 */
[----:B------:R-:W-:Y:S03]  /*13e10*/  MUFU.EX2 R3, R3 ;  /* 0x0000000300037308 */ /* 0x000fe60000000800 */
[----:B------:R-:W-:-:S05]  /*13e20*/  FSEL R14, R14, RZ, P2 ;  /* 0x000000ff0e0e7208 */ /* 0x000fca0001000000 */
[C-C-:B------:R-:W-:Y:S01]  /*13e30*/  FFMA.FTZ R153, R2.reuse, R26, -R14.reuse ;  /* 0x0000001a02997223 */ /* 0x140fe2000001080e */
[----:B------:R-:W-:-:S01]  /*13e40*/  FFMA.FTZ R27, R2, R27, -R14 ;  /* 0x0000001b021b7223 */ /* 0x000fc2000001080e */
[C-C-:B------:R-:W-:Y:S01]  /*13e50*/  FFMA.FTZ R57, R2.reuse, R57, -R14.reuse ;  /* 0x0000003902397223 */ /* 0x140fe2000001080e */
[----:B------:R-:W-:-:S01]  /*13e60*/  FFMA.FTZ R31, R2, R31, -R14 ;  /* 0x0000001f021f7223 */ /* 0x000fc2000001080e */
[C-C-:B------:R-:W-:Y:S01]  /*13e70*/  FFMA.FTZ R59, R2.reuse, R59, -R14.reuse ;  /* 0x0000003b023b7223 */ /* 0x140fe2000001080e */
[----:B------:R5:W-:Y:S01]  /*13e80*/  MUFU.EX2 R24, R27 ;  /* 0x0000001b00187308 */ /* 0x000be20000000800 */
[----:B------:R-:W-:-:S01]  /*13e90*/  FFMA.FTZ R35, R2, R35, -R14 ;  /* 0x0000002302237223 */ /* 0x000fc2000001080e */
[C-C-:B------:R-:W-:Y:S01]  /*13ea0*/  FFMA.FTZ R61, R2.reuse, R61, -R14.reuse ;  /* 0x0000003d023d7223 */ /* 0x140fe2000001080e */
[----:B------:R-:W-:-:S01]  /*13eb0*/  FFMA.FTZ R39, R2, R39, -R14 ;  /* 0x0000002702277223 */ /* 0x000fc2000001080e */
[C-C-:B------:R-:W-:Y:S01]  /*13ec0*/  FFMA.FTZ R63, R2.reuse, R63, -R14.reuse ;  /* 0x0000003f023f7223 */ /* 0x140fe2000001080e */
[----:B------:R-:W-:-:S01]  /*13ed0*/  FFMA.FTZ R43, R2, R43, -R14 ;  /* 0x0000002b022b7223 */ /* 0x000fc2000001080e */
[C-C-:B------:R-:W-:Y:S01]  /*13ee0*/  FFMA.FTZ R65, R2.reuse, R65, -R14.reuse ;  /* 0x0000004102417223 */ /* 0x140fe2000001080e */
[----:B------:R-:W-:-:S01]  /*13ef0*/  FFMA.FTZ R47, R2, R47, -R14 ;  /* 0x0000002f022f7223 */ /* 0x000fc2000001080e */
[----:B------:R-:W0:Y:S01]  /*13f00*/  MUFU.EX2 R153, R153 ;  /* 0x0000009900997308 */ /* 0x000e220000000800 */
[----:B-----5:R-:W-:-:S01]  /*13f10*/  FADD.FTZ R27, R25, R36 ;  /* 0x00000024191b7221 */ /* 0x020fc20000010000 */
[C-C-:B------:R-:W-:Y:S01]  /*13f20*/  FFMA.FTZ R67, R2.reuse, R67, -R14.reuse ;  /* 0x0000004302437223 */ /* 0x140fe2000001080e */
[----:B------:R-:W-:-:S01]  /*13f30*/  FFMA.FTZ R69, R2, R69, -R14 ;  /* 0x0000004502457223 */ /* 0x000fc2000001080e */
[----:B------:R-:W-:Y:S01]  /*13f40*/  FFMA.FTZ R71, R2, R71, -R14 ;  /* 0x0000004702477223 */ /* 0x000fe2000001080e */
[----:B------:R-:W-:-:S01]  /*13f50*/  FADD.FTZ R38, R154, R27 ;  /* 0x0000001b9a267221 */ /* 0x000fc20000010000 */
[----:B------:R-:W-:Y:S01]  /*13f60*/  FFMA.FTZ R14, R2, R55, -R14 ;  /* 0x00000037020e7223 */ /* 0x000fe2000001080e */
[----:B------:R-:W-:Y:S01]  /*13f70*/  F2FP.SATFINITE.E4M3.F32.PACK_AB_MERGE_C R25, R25, R0, RZ ;  /* 0x000000001919723e */ /* 0x000fe200048070ff */
[----:B------:R-:W5:Y:S01]  /*13f80*/  MUFU.EX2 R57, R57 ;  /* 0x0000003900397308 */ /* 0x000f620000000800 */
[----:B-1----:R-:W-:-:S02]  /*13f90*/  FADD.FTZ R27, R29, R38 ;  /* 0x000000261d1b7221 */ /* 0x002fc40000010000 */
[----:B------:R-:W-:Y:S02]  /*13fa0*/  F2FP.SATFINITE.E4M3.F32.PACK_AB_MERGE_C R152, R51, R152, R25 ;  /* 0x000000983398723e */ /* 0x000fe40004807019 */
[----:B----4-:R-:W-:-:S03]  /*13fb0*/  FADD.FTZ R38, R8, R27 ;  /* 0x0000001b08267221 */ /* 0x010fc60000010000 */
[----:B------:R-:W1:Y:S01]  /*13fc0*/  MUFU.EX2 R26, R31 ;  /* 0x0000001f001a7308 */ /* 0x000e620000000800 */
[----:B0-----:R-:W-:-:S01]  /*13fd0*/  FADD.FTZ R34, R153, R24 ;  /* 0x0000001899227221 */ /* 0x001fc20000010000 */
[----:B------:R-:W-:-:S04]  /*13fe0*/  FADD.FTZ R27, R13, R38 ;  /* 0x000000260d1b7221 */ /* 0x000fc80000010000 */
[----:B------:R-:W-:Y:S02]  /*13ff0*/  FADD.FTZ R40, R156, R27 ;  /* 0x0000001b9c287221 */ /* 0x000fe40000010000 */
[----:B------:R-:W0:Y:S01]  /*14000*/  MUFU.EX2 R59, R59 ;  /* 0x0000003b003b7308 */ /* 0x000e220000000800 */
[----:B-----5:R-:W-:-:S01]  /*14010*/  FADD.FTZ R21, R57, R34 ;  /* 0x0000002239157221 */ /* 0x020fc20000010000 */
[----:B------:R-:W-:-:S04]  /*14020*/  FADD.FTZ R27, R15, R40 ;  /* 0x000000280f1b7221 */ /* 0x000fc80000010000 */
[----:B------:R-:W-:Y:S01]  /*14030*/  FADD.FTZ R40, R12, R27 ;  /* 0x0000001b0c287221 */ /* 0x000fe20000010000 */
[----:B------:R-:W-:Y:S01]  /*14040*/  F2FP.SATFINITE.E4M3.F32.PACK_AB_MERGE_C R12, R45, R12, RZ ;  /* 0x0000000c2d0c723e */ /* 0x000fe200048070ff */
[----:B------:R-:W4:Y:S01]  /*14050*/  MUFU.EX2 R28, R35 ;  /* 0x00000023001c7308 */ /* 0x000f220000000800 */
[----:B-1----:R-:W-:-:S01]  /*14060*/  FADD.FTZ R36, R26, R21 ;  /* 0x000000151a247221 */ /* 0x002fc20000010000 */
[----:B------:R-:W-:Y:S01]  /*14070*/  FADD.FTZ R27, R45, R40 ;  /* 0x000000282d1b7221 */ /* 0x000fe20000010000 */
[----:B------:R-:W-:Y:S02]  /*14080*/  F2FP.SATFINITE.E4M3.F32.PACK_AB_MERGE_C R26, R26, R57, RZ ;  /* 0x000000391a1a723e */ /* 0x000fe400048070ff */
[----:B------:R-:W-:Y:S01]  /*14090*/  F2FP.SATFINITE.E4M3.F32.PACK_AB_MERGE_C R156, R15, R156, R12 ;  /* 0x0000009c0f9c723e */ /* 0x000fe2000480700c */
[----:B------:R-:W-:-:S01]  /*140a0*/  FADD.FTZ R0, R158, R27 ;  /* 0x0000001b9e007221 */ /* 0x000fc20000010000 */
[----:B------:R-:W-:Y:S01]  /*140b0*/  F2FP.SATFINITE.E4M3.F32.PACK_AB_MERGE_C R27, R13, R8, RZ ;  /* 0x000000080d1b723e */ /* 0x000fe200048070ff */
[----:B------:R-:W1:Y:S01]  /*140c0*/  MUFU.EX2 R61, R61 ;  /* 0x0000003d003d7308 */ /* 0x000e620000000800 */
[----:B0-----:R-:W-:-:S01]  /*140d0*/  FADD.FTZ R21, R59, R36 ;  /* 0x000000243b157221 */ /* 0x001fc20000010000 */
[----:B------:R-:W-:Y:S01]  /*140e0*/  FADD.FTZ R0, R9, R0 ;  /* 0x0000000009007221 */ /* 0x000fe20000010000 */
[----:B------:R-:W-:-:S02]  /*140f0*/  F2FP.SATFINITE.E4M3.F32.PACK_AB_MERGE_C R154, R29, R154, R27 ;  /* 0x0000009a1d9a723e */ /* 0x000fc4000480701b */
[----:B------:R-:W-:-:S03]  /*14100*/  F2FP.SATFINITE.E4M3.F32.PACK_AB_MERGE_C R153, R24, R153, R26 ;  /* 0x000000991899723e */ /* 0x000fc6000480701a */
[----:B------:R-:W0:Y:S01]  /*14110*/  MUFU.EX2 R30, R39 ;  /* 0x00000027001e7308 */ /* 0x000e220000000800 */
[----:B----4-:R-:W-:-:S07]  /*14120*/  FADD.FTZ R36, R28, R21 ;  /* 0x000000151c247221 */ /* 0x010fce0000010000 */
[----:B------:R-:W4:Y:S01]  /*14130*/  MUFU.EX2 R63, R63 ;  /* 0x0000003f003f7308 */ /* 0x000f220000000800 */
[----:B-1----:R-:W-:-:S07]  /*14140*/  FADD.FTZ R21, R61, R36 ;  /* 0x000000243d157221 */ /* 0x002fce0000010000 */
[----:B------:R-:W1:Y:S01]  /*14150*/  MUFU.EX2 R32, R43 ;  /* 0x0000002b00207308 */ /* 0x000e620000000800 */
[----:B0-----:R-:W-:-:S01]  /*14160*/  FADD.FTZ R38, R30, R21 ;  /* 0x000000151e267221 */ /* 0x001fc20000010000 */
[----:B------:R-:W-:-:S04]  /*14170*/  F2FP.SATFINITE.E4M3.F32.PACK_AB_MERGE_C R30, R30, R61, RZ ;  /* 0x0000003d1e1e723e */ /* 0x000fc800048070ff */
[----:B------:R-:W-:Y:S02]  /*14180*/  F2FP.SATFINITE.E4M3.F32.PACK_AB_MERGE_C R155, R28, R59, R30 ;  /* 0x0000003b1c9b723e */ /* 0x000fe4000480701e */
[----:B------:R-:W0:Y:S01]  /*14190*/  MUFU.EX2 R65, R65 ;  /* 0x0000004100417308 */ /* 0x000e220000000800 */
[----:B----4-:R-:W-:-:S07]  /*141a0*/  FADD.FTZ R21, R63, R38 ;  /* 0x000000263f157221 */ /* 0x010fce0000010000 */
[----:B------:R-:W4:Y:S01]  /*141b0*/  MUFU.EX2 R34, R47 ;  /* 0x0000002f00227308 */ /* 0x000f220000000800 */
[----:B-1----:R-:W-:-:S07]  /*141c0*/  FADD.FTZ R38, R32, R21 ;  /* 0x0000001520267221 */ /* 0x002fce0000010000 */
[----:B------:R-:W1:Y:S01]  /*141d0*/  MUFU.EX2 R67, R67 ;  /* 0x0000004300437308 */ /* 0x000e620000000800 */
[----:B0-----:R-:W-:-:S07]  /*141e0*/  FADD.FTZ R21, R65, R38 ;  /* 0x0000002641157221 */ /* 0x001fce0000010000 */
[----:B------:R-:W0:Y:S01]  /*141f0*/  MUFU.EX2 R36, R69 ;  /* 0x0000004500247308 */ /* 0x000e220000000800 */
[----:B----4-:R-:W-:-:S01]  /*14200*/  FADD.FTZ R38, R34, R21 ;  /* 0x0000001522267221 */ /* 0x010fc20000010000 */
[----:B------:R-:W-:-:S04]  /*14210*/  F2FP.SATFINITE.E4M3.F32.PACK_AB_MERGE_C R34, R34, R65, RZ ;  /* 0x000000412222723e */ /* 0x000fc800048070ff */
[----:B------:R-:W-:Y:S02]  /*14220*/  F2FP.SATFINITE.E4M3.F32.PACK_AB_MERGE_C R157, R32, R63, R34 ;  /* 0x0000003f209d723e */ /* 0x000fe40004807022 */
[----:B------:R-:W4:Y:S01]  /*14230*/  MUFU.EX2 R71, R71 ;  /* 0x0000004700477308 */ /* 0x000f220000000800 */
[----:B-1----:R-:W-:-:S07]  /*14240*/  FADD.FTZ R13, R67, R38 ;  /* 0x00000026430d7221 */ /* 0x002fce0000010000 */
[----:B------:R-:W1:Y:S01]  /*14250*/  MUFU.EX2 R20, R20 ;  /* 0x0000001400147308 */ /* 0x000e620000000800 */
[----:B0-----:R-:W-:-:S01]  /*14260*/  FADD.FTZ R8, R36, R13 ;  /* 0x0000000d24087221 */ /* 0x001fc20000010000 */
[----:B------:R-:W-:-:S06]  /*14270*/  FADD.FTZ R13, R3, R0 ;  /* 0x00000000030d7221 */ /* 0x000fcc0000010000 */
[----:B------:R-:W0:Y:S01]  /*14280*/  MUFU.EX2 R14, R14 ;  /* 0x0000000e000e7308 */ /* 0x000e220000000800 */
[----:B----4-:R-:W-:-:S01]  /*14290*/  FADD.FTZ R21, R71, R8 ;  /* 0x0000000847157221 */ /* 0x010fc20000010000 */
[C---:B-1----:R-:W-:Y:S01]  /*142a0*/  F2FP.SATFINITE.E4M3.F32.PACK_AB_MERGE_C R8, R20.reuse, R3, RZ ;  /* 0x000000031408723e */ /* 0x042fe200048070ff */
[----:B------:R-:W-:-:S03]  /*142b0*/  FADD.FTZ R3, R20, R13 ;  /* 0x0000000d14037221 */ /* 0x000fc60000010000 */
[----:B------:R-:W-:Y:S02]  /*142c0*/  F2FP.SATFINITE.E4M3.F32.PACK_AB_MERGE_C R158, R9, R158, R8 ;  /* 0x0000009e099e723e */ /* 0x000fe40004807008 */
[C---:B0-----:R-:W-:Y:S01]  /*142d0*/  F2FP.SATFINITE.E4M3.F32.PACK_AB_MERGE_C R71, R14.reuse, R71, RZ ;  /* 0x000000470e47723e */ /* 0x041fe200048070ff */
[----:B------:R-:W-:-:S03]  /*142e0*/  FADD.FTZ R0, R14, R21 ;  /* 0x000000150e007221 */ /* 0x000fc60000010000 */
[----:B------:R-:W-:Y:S01]  /*142f0*/  F2FP.SATFINITE.E4M3.F32.PACK_AB_MERGE_C R159, R36, R67, R71 ;  /* 0x00000043249f723e */ /* 0x000fe20004807047 */
[----:B------:R-:W-:Y:S06]  /*14300*/  @!P0 BRA `(.L_x_1923) ;  /* 0x0000000000048947 */ /* 0x000fec0003800000 */
[----:B------:R-:W-:Y:S01]  /*14310*/  BPT.TRAP 0x1 ;  /* 0x000000040000795c */ /* 0x000fe20000300000 */
.L_x_1923:
[----:B------:R0:W1:Y:S01]  /*14320*/  SYNCS.PHASECHK.TRANS64.TRYWAIT P2, [R6+URZ+0x28450], R11 ;  /* 0x0284500b060075a7 */ /* 0x000062000804017f */
[----:B------:R-:W-:Y:S05]  /*14330*/  @!P0 BRA `(.L_x_1924) ;  /* 0x0000000000048947 */ /* 0x000fea0003800000 */
[----:B------:R-:W-:Y:S01]  /*14340*/  BPT.TRAP 0x1 ;  /* 0x000000040000795c */ /* 0x000fe20000300000 */
.L_x_1924:
[----:B------:R-:W-:Y:S04]  /*14350*/  BSSY B0, `(.L_x_1925) ;  /* 0x0000004000007945 */ /* 0x000fe80003800000 */
[----:B-1----:R-:W-:Y:S05]  /*14360*/  @P2 BRA `(.L_x_1926) ;  /* 0x0000000000082947 */ /* 0x002fea0003800000 */
[----:B------:R-:W1:Y:S02]  /*14370*/  SYNCS.PHASECHK.TRANS64.TRYWAIT P2, [R6+URZ+0x28450], R11 ;  /* 0x0284500b060075a7 */ /* 0x000e64000804017f */
[----:B-1----:R-:W-:Y:S05]  /*14380*/  @!P2 BRA `(.L_x_1927) ;  /* 0x000001880040a947 */ /* 0x002fea0003800000 */
.L_x_1926:
[----:B------:R-:W-:Y:S05]  /*14390*/  BSYNC B0 ;  /* 0x0000000000007941 */ /* 0x000fea0003800000 */
.L_x_1925:
[----:B------:R-:W-:Y:S05]  /*143a0*/  WARPSYNC.ALL ;  /* 0x0000000000007948 */ /* 0x000fea0003800000 */
[----:B------:R-:W-:Y:S01]  /*143b0*/  R2UR UR4, R22 ;  /* 0x00000000160472ca */ /* 0x000fe200000e0000 */
[----:B------:R4:W-:Y:S01]  /*143c0*/  BAR.SYNC.DEFER_BLOCKING R10, 0x100 ;  /* 0x0004000a0000751d */ /* 0x0009e20000010000 */
[----:B------:R-:W-:-:S05]  /*143d0*/  IMAD.MOV.U32 R9, RZ, RZ, -0x7fffffe0 ;  /* 0x80000020ff097424 */ /* 0x000fca00078e00ff */
[C---:B------:R-:W-:Y:S02]  /*143e0*/  R2UR UR11, R9.reuse ;  /* 0x00000000090b72ca */ /* 0x040fe400000e0000 */
[----:B------:R-:W-:-:S04]  /*143f0*/  R2UR UR15, R9 ;  /* 0x00000000090f72ca */ /* 0x000fc800000e0000 */
[----:B------:R-:W-:-:S04]  /*14400*/  UIADD3 UR4, UR4, 0x8000, URZ ;  /* 0x0000800004047890 */ /* 0x000fc8000fffe03f */
[----:B------:R-:W-:-:S04]  /*14410*/  USHF.R.U32.HI UR4, URZ, 0x4, UR4 ;  /* 0x000000043f047899 */ /* 0x000fc80008011604 */
[----:B------:R-:W-:-:S04]  /*14420*/  ULOP3.LUT UR4, UR4, 0x3fff, URZ, 0xc0, !UPT ;  /* 0x00003fff04047892 */ /* 0x000fc8000f8ec03f */
[----:B------:R-:W-:Y:S01]  /*14430*/  ULOP3.LUT UR43, UR4, 0x10000, URZ, 0xfc, !UPT ;  /* 0x00010000042b7892 */ /* 0x000fe2000f8efc3f */
[----:B------:R-:W-:-:S05]  /*14440*/  WARPGROUP.ARRIVE ;  /* 0x00000000000079c5 */ /* 0x000fca0000000000 */
[----:B------:R-:W-:-:S04]  /*14450*/  LEA R8, R23, UR43, 0xa ;  /* 0x0000002b17087c11 */ /* 0x000fc8000f8e50ff */
[C---:B------:R-:W-:Y:S01]  /*14460*/  R2UR UR10, R8.reuse ;  /* 0x00000000080a72ca */ /* 0x040fe200000e0000 */
[----:B------:R-:W-:-:S05]  /*14470*/  VIADD R8, R8, 0x2 ;  /* 0x0000000208087836 */ /* 0x000fca0000000000 */
[----:B------:R-:W-:-:S07]  /*14480*/  R2UR UR14, R8 ;  /* 0x00000000080e72ca */ /* 0x000fce00000e0000 */
[----:B------:R-:W-:Y:S03]  /*14490*/  QGMMA.64x256x32.F32.E4M3.E4M3 R24, R152, gdesc[UR8], RZ, !UPT, gsb0 ;  /* 0x03e0000898187df3 */ /* 0x000fe6000c0008ff */
[----:B------:R-:W-:Y:S02]  /*144a0*/  WARPGROUP.DEPBAR.LE gsb0, 0x0 ;  /* 0x00008000000079c5 */ /* 0x000fe40000010000 */
[----:B------:R-:W-:-:S15]  /*144b0*/  WARPGROUP.ARRIVE ;  /* 0x00000000000079c5 */ /* 0x000fde0000000000 */
[----:B------:R-:W-:-:S08]  /*144c0*/  NOP ;  /* 0x0000000000007918 */ /* 0x000fd00000000000 */
[----:B------:R-:W-:Y:S03]  /*144d0*/  QGMMA.64x256x32.F32.E4M3.E4M3 R24, R156, gdesc[UR12], R24, gsb0 ;  /* 0x03e0000c9c187df3 */ /* 0x000fe60008000818 */
[----:B------:R-:W-:Y:S02]  /*144e0*/  WARPGROUP.DEPBAR.LE gsb0, 0x0 ;  /* 0x00008000000079c5 */ /* 0x000fe40000010000 */
[----:B----4-:R-:W-:Y:S05]  /*144f0*/  @!P0 BRA `(.L_x_1928) ;  /* 0x0000000000048947 */ /* 0x010fea0003800000 */
[----:B------:R-:W-:Y:S01]  /*14500*/  BPT.TRAP 0x1 ;  /* 0x000000040000795c */ /* 0x000fe20000300000 */
.L_x_1928:
[----:B012---:R-:W-:Y:S01]  /*14510*/  VIADD R6, R6, 0x28460 ;  /* 0x0002846006067836 */ /* 0x007fe20000000000 */
[----:B------:R-:W-:Y:S01]  /*14520*/  UISETP.GE.AND UP0, UPT, UR7, 0x1, UPT ;  /* 0x000000010700788c */ /* 0x000fe2000bf06270 */
[----:B------:R-:W-:Y:S02]  /*14530*/  IMAD.U32 R8, RZ, RZ, UR39 ;  /* 0x00000027ff087e24 */ /* 0x000fe4000f8e00ff */
[----:B------:R-:W-:-:S03]  /*14540*/  IMAD.MOV.U32 R9, RZ, RZ, R201 ;  /* 0x000000ffff097224 */ /* 0x000fc600078e00c9 */
[----:B------:R-:W-:Y:S02]  /*14550*/  PRMT R6, R8, 0x654, R6 ;  /* 0x0000065408067816 */ /* 0x000fe40000000006 */
[----:B------:R-:W0:Y:S01]  /*14560*/  @P1 LDC R8, c[0x0][0x44c] ;  /* 0x00011300ff081b82 */ /* 0x000e220000000800 */
[----:B------:R-:W-:Y:S01]  /*14570*/  PLOP3.LUT P2, PT, PT, PT, UP0, 0x40, 0x0 ;  /* 0x000000000000781c */ /* 0x000fe20003f4e808 */
[----:B------:R1:W-:Y:S06]  /*14580*/  SYNCS.ARRIVE.TRANS64.RED.A1T0 RZ, [R6+URZ], RZ ;  /* 0x000000ff06ff79a7 */ /* 0x0003ec000810043f */
[----:B-1----:R-:W1:Y:S01]  /*14590*/  @P1 LDC R6, c[0x0][0x450] ;  /* 0x00011400ff061b82 */ /* 0x002e620000000800 */
[----:B0-----:R-:W-:-:S05]  /*145a0*/  @P1 IMAD.HI.U32 R8, R201, R8, RZ ;  /* 0x00000008c9081227 */ /* 0x001fca00078e00ff */
[----:B-1----:R-:W-:Y:S01]  /*145b0*/  @P1 SHF.R.U32.HI R9, RZ, R6, R8 ;  /* 0x00000006ff091219 */ /* 0x002fe20000011608 */
[----:B------:R-:W-:-:S04]  /*145c0*/  VIADD R6, R160, 0xfffffffe ;  /* 0xfffffffea0067836 */ /* 0x000fc80000000000 */
[----:B------:R-:W-:-:S04]  /*145d0*/  IMAD.IADD R161, R161, 0x1, R9 ;  /* 0x00000001a1a17824 */ /* 0x000fc800078e0209 */
[----:B------:R-:W-:Y:S01]  /*145e0*/  VIADD R8, R161, UR6 ;  /* 0x00000006a1087c36 */ /* 0x000fe20008000000 */
[----:B------:R-:W-:Y:S06]  /*145f0*/  @P2 BRA `(.L_x_1929) ;  /* 0x0000000000542947 */ /* 0x000fec0003800000 */
[C---:B------:R-:W-:Y:S01]  /*14600*/  ISETP.GT.AND P2, PT, R161.reuse, RZ, PT ;  /* 0x000000ffa100720c */ /* 0x040fe20003f44270 */
[----:B------:R-:W-:Y:S01]  /*14610*/  BSSY B0, `(.L_x_1930) ;  /* 0x0000010000007945 */ /* 0x000fe20003800000 */
[----:B------:R-:W-:-:S11]  /*14620*/  VIADD R9, R161, 0xffffffff ;  /* 0xffffffffa1097836 */ /* 0x000fd60000000000 */
[----:B------:R-:W-:Y:S05]  /*14630*/  @P2 BRA `(.L_x_1931) ;  /* 0x0000000000202947 */ /* 0x000fea0003800000 */
[----:B------:R-:W-:Y:S01]  /*14640*/  UISETP.NE.AND UP0, UPT, UR7, 0x1, UPT ;  /* 0x000000010700788c */ /* 0x000fe2000bf05270 */
[----:B------:R-:W-:-:S05]  /*14650*/  IMAD.MOV R9, RZ, RZ, -R161 ;  /* 0x000000ffff097224 */ /* 0x000fca00078e0aa1 */
[----:B------:R-:W-:-:S05]  /*14660*/  PLOP3.LUT P2, PT, PT, PT, UP0, 0x80, 0x0 ;  /* 0x000000000000781c */ /* 0x000fca0003f4f008 */
[----:B------:R-:W-:-:S08]  /*14670*/  @UP0 ULDC.64 UR4, c[0x0][0x9e8] ;  /* 0x00027a0000040ab9 */ /* 0x000fd00000000a00 */
[----:B------:R-:W-:-:S05]  /*14680*/  @P2 IMAD.HI.U32 R10, R9, UR4, RZ ;  /* 0x00000004090a2c27 */ /* 0x000fca000f8e00ff */
[----:B------:R-:W-:-:S04]  /*14690*/  @P2 SHF.R.U32.HI R9, RZ, UR5, R10 ;  /* 0x00000005ff092c19 */ /* 0x000fc8000801160a */
[----:B------:R-:W-:Y:S01]  /*146a0*/  LOP3.LUT R9, RZ, R9, RZ, 0x33, !PT ;  /* 0x00000009ff097212 */ /* 0x000fe200078e33ff */
[----:B------:R-:W-:Y:S06]  /*146b0*/  BRA `(.L_x_1932) ;  /* 0x0000000000147947 */ /* 0x000fec0003800000 */
.L_x_1931:
[----:B------:R-:W-:-:S06]  /*146c0*/  UISETP.NE.AND UP0, UPT, UR7, 0x1, UPT ;  /* 0x000000010700788c */ /* 0x000fcc000bf05270 */
[----:B------:R-:W-:-:S05]  /*146d0*/  PLOP3.LUT P2, PT, PT, PT, UP0, 0x80, 0x0 ;  /* 0x000000000000781c */ /* 0x000fca0003f4f008 */
[----:B------:R-:W-:-:S08]  /*146e0*/  @UP0 ULDC.64 UR4, c[0x0][0x9e8] ;  /* 0x00027a0000040ab9 */ /* 0x000fd00000000a00 */
[----:B------:R-:W-:-:S05]  /*146f0*/  @P2 IMAD.HI.U32 R10, R9, UR4, RZ ;  /* 0x00000004090a2c27 */ /* 0x000fca000f8e00ff */
[----:B------:R-:W-:-:S07]  /*14700*/  @P2 SHF.R.U32.HI R9, RZ, UR5, R10 ;  /* 0x00000005ff092c19 */ /* 0x000fce000801160a */
.L_x_1932:
[----:B------:R-:W-:Y:S05]  /*14710*/  BSYNC B0 ;  /* 0x0000000000007941 */ /* 0x000fea0003800000 */
.L_x_1930:
[----:B------:R-:W-:-:S04]  /*14720*/  IMAD.U32 R10, RZ, RZ, UR7 ;  /* 0x00000007ff0a7e24 */ /* 0x000fc8000f8e00ff */
[----:B------:R-:W-:-:S05]  /*14730*/  IMAD R10, R9, R10, UR7 ;  /* 0x00000007090a7e24 */ /* 0x000fca000f8e020a */
[----:B------:R-:W-:-:S07]  /*14740*/  VIMNMX R8, R8, R10, PT ;  /* 0x0000000a08087248 */ /* 0x000fce0003fe0100 */
.L_x_1929:
[----:B------:R-:W-:Y:S01]  /*14750*/  SHF.R.S32.HI R9, RZ, 0x1f, R8 ;  /* 0x0000001fff097819 */ /* 0x000fe20000011408 */
[----:B------:R-:W-:Y:S01]  /*14760*/  ULDC UR46, c[0x0][0x9e4] ;  /* 0x00027900002e7ab9 */ /* 0x000fe20000000800 */
[----:B------:R-:W-:Y:S01]  /*14770*/  ULDC UR51, c[0x0][0x9e4] ;  /* 0x0002790000337ab9 */ /* 0x000fe20000000800 */
[----:B------:R-:W-:Y:S01]  /*14780*/  ULDC UR47, c[0x0][0x9dc] ;  /* 0x00027700002f7ab9 */ /* 0x000fe20000000800 */
[----:B------:R-:W-:Y:S01]  /*14790*/  LEA.HI R9, R9, R8, RZ, 0x6 ;  /* 0x0000000809097211 */ /* 0x000fe200078f30ff */
[----:B------:R-:W-:Y:S01]  /*147a0*/  ULDC UR54, c[0x0][0x9dc] ;  /* 0x0002770000367ab9 */ /* 0x000fe20000000800 */
[----:B------:R-:W-:Y:S01]  /*147b0*/  ULDC UR50, c[0x0][0x9e0] ;  /* 0x0002780000327ab9 */ /* 0x000fe20000000800 */
[----:B------:R-:W-:Y:S01]  /*147c0*/  ULDC UR55, c[0x0][0x9e0] ;  /* 0x0002780000377ab9 */ /* 0x000fe20000000800 */
[----:B------:R-:W-:-:S04]  /*147d0*/  SHF.R.S32.HI R9, RZ, 0x6, R9 ;  /* 0x00000006ff097819 */ /* 0x000fc80000011409 */
[----:B------:R-:W-:-:S04]  /*147e0*/  VIMNMX R10, R204, R9, !PT ;  /* 0x00000009cc0a7248 */ /* 0x000fc80007fe0100 */
[----:B------:R-:W-:-:S13]  /*147f0*/  ISETP.GE.AND P2, PT, R6, R10, PT ;  /* 0x0000000a0600720c */ /* 0x000fda0003f46270 */
[----:B------:R-:W-:Y:S05]  /*14800*/  @!P2 BRA `(.L_x_1933) ;  /* 0x00000024005ca947 */ /* 0x000fea0003800000 */
.L_x_1953:
[----:B------:R-:W-:Y:S01]  /*14810*/  VIADD R23, R23, 0x1 ;  /* 0x0000000117177836 */ /* 0x000fe20000000000 */
[----:B------:R-:W-:Y:S05]  /*14820*/  YIELD ;  /* 0x0000000000007946 */ /* 0x000fea0003800000 */
[----:B------:R-:W-:-:S04]  /*14830*/  ISETP.NE.AND P2, PT, R23, 0x2, PT ;  /* 0x000000021700780c */ /* 0x000fc80003f45270 */
[----:B--23--:R-:W-:Y:S02]  /*14840*/  SEL R5, RZ, 0x1, P2 ;  /* 0x00000001ff057807 */ /* 0x00cfe40001000000 */
[----:B------:R-:W-:Y:S02]  /*14850*/  SEL R23, R23, RZ, P2 ;  /* 0x000000ff17177207 */ /* 0x000fe40001000000 */
[----:B------:R-:W-:Y:S01]  /*14860*/  LOP3.LUT R186, R186, R5, RZ, 0x3c, !PT ;  /* 0x00000005baba7212 */ /* 0x000fe200078e3cff */
[----:B------:R-:W-:Y:S06]  /*14870*/  @!P0 BRA `(.L_x_1934) ;  /* 0x0000000000048947 */ /* 0x000fec0003800000 */
[----:B------:R-:W-:Y:S01]  /*14880*/  BPT.TRAP 0x1 ;  /* 0x000000040000795c */ /* 0x000fe20000300000 */
.L_x_1934:
[----:B------:R-:W-:Y:S01]  /*14890*/  IMAD R12, R23, 0x8, R22 ;  /* 0x00000008170c7824 */ /* 0x000fe200078e0216 */
[----:B------:R-:W-:-:S04]  /*148a0*/  SHF.L.U32 R11, R186, 0x1f, RZ ;  /* 0x0000001fba0b7819 */ /* 0x000fc800000006ff */
[----:B------:R0:W1:Y:S01]  /*148b0*/  SYNCS.PHASECHK.TRANS64.TRYWAIT P2, [R12+URZ+0x28430], R11 ;  /* 0x0284300b0c0075a7 */ /* 0x000062000804017f */
[----:B------:R-:W-:Y:S05]  /*148c0*/  @!P0 BRA `(.L_x_1935) ;  /* 0x0000000000048947 */ /* 0x000fea0003800000 */
[----:B------:R-:W-:Y:S01]  /*148d0*/  BPT.TRAP 0x1 ;  /* 0x000000040000795c */ /* 0x000fe20000300000 */
.L_x_1935:
[----:B------:R-:W-:Y:S01]  /*148e0*/  LEA R8, R23, UR60, 0xa ;  /* 0x0000003c17087c11 */ /* 0x000fe2000f8e50ff */
[----:B------:R-:W-:-:S04]  /*148f0*/  IMAD.MOV.U32 R9, RZ, RZ, 0x40000040 ;  /* 0x40000040ff097424 */ /* 0x000fc800078e00ff */
[C---:B------:R-:W-:Y:S02]  /*14900*/  VIADD R14, R8.reuse, 0x2 ;  /* 0x00000002080e7836 */ /* 0x040fe40000000000 */
[----:B------:R-:W-:Y:S01]  /*14910*/  VIADD R5, R8, 0x4 ;  /* 0x0000000408057836 */ /* 0x000fe20000000000 */
[----:B-1----:R-:W-:Y:S06]  /*14920*/  @P2 BRA `(.L_x_1936) ;  /* 0x0000000000082947 */ /* 0x002fec0003800000 */
[----:B------:R-:W1:Y:S02]  /*14930*/  SYNCS.PHASECHK.TRANS64.TRYWAIT P2, [R12+URZ+0x28430], R11 ;  /* 0x0284300b0c0075a7 */ /* 0x000e64000804017f */
[----:B-1----:R-:W-:Y:S05]  /*14940*/  @!P2 BRA `(.L_x_1937) ;  /* 0x0000018000e4a947 */ /* 0x002fea0003800000 */
.L_x_1936:
[----:B------:R-:W-:Y:S05]  /*14950*/  WARPSYNC.ALL ;  /* 0x0000000000007948 */ /* 0x000fea0003800000 */
[C---:B------:R-:W-:Y:S01]  /*14960*/  R2UR UR10, R8.reuse ;  /* 0x00000000080a72ca */ /* 0x040fe200000e0000 */
[----:B------:R-:W-:Y:S01]  /*14970*/  VIADD R152, R8, 0x204 ;  /* 0x0000020408987836 */ /* 0x000fe20000000000 */
        /* <DEDUP_REMOVED lines=10> */
[----:B------:R-:W-:Y:S01]  /*14a20*/  WARPGROUP.ARRIVE ;  /* 0x00000000000079c5 */ /* 0x000fe20000000000 */
[----:B------:R-:W-:Y:S01]  /*14a30*/  R2UR UR6, R14 ;  /* 0x000000000e0672ca */ /* 0x000fe200000e0000 */
[----:B------:R-:W-:Y:S01]  /*14a40*/  UMOV UR17, UR57 ;  /* 0x0000003900117c82 */ /* 0x000fe20008000000 */
[----:B------:R-:W-:Y:S01]  /*14a50*/  R2UR UR7, R15 ;  /* 0x000000000f0772ca */ /* 0x000fe200000e0000 */
[----:B------:R-:W-:Y:S01]  /*14a60*/  UMOV UR20, UR52 ;  /* 0x0000003400147c82 */ /* 0x000fe20008000000 */
[----:B------:R-:W-:Y:S01]  /*14a70*/  R2UR UR4, R196 ;  /* 0x00000000c40472ca */ /* 0x000fe200000e0000 */
[----:B------:R-:W-:Y:S01]  /*14a80*/  UMOV UR21, UR53 ;  /* 0x0000003500157c82 */ /* 0x000fe20008000000 */
[----:B------:R-:W-:Y:S01]  /*14a90*/  QGMMA.64x64x32.F32.E4M3.E4M3 R152, gdesc[UR8], RZ, !UPT, gsb0 ;  /* 0x00e00000089879f3 */ /* 0x000fe2000c0008ff */
[----:B------:R-:W-:Y:S01]  /*14aa0*/  R2UR UR5, R197 ;  /* 0x00000000c50572ca */ /* 0x000fe200000e0000 */
[----:B------:R-:W-:Y:S01]  /*14ab0*/  UMOV UR24, UR48 ;  /* 0x0000003000187c82 */ /* 0x000fe20008000000 */
[----:B------:R-:W-:Y:S01]  /*14ac0*/  MOV R14, R5 ;  /* 0x00000005000e7202 */ /* 0x000fe20000000f00 */
[----:B------:R-:W-:Y:S01]  /*14ad0*/  UMOV UR25, UR49 ;  /* 0x0000003100197c82 */ /* 0x000fe20008000000 */
[----:B------:R-:W-:Y:S01]  /*14ae0*/  R2UR UR15, R15 ;  /* 0x000000000f0f72ca */ /* 0x000fe200000e0000 */
[----:B------:R-:W-:Y:S01]  /*14af0*/  UMOV UR28, UR44 ;  /* 0x0000002c001c7c82 */ /* 0x000fe20008000000 */
[----:B------:R-:W-:Y:S01]  /*14b00*/  R2UR UR14, R14 ;  /* 0x000000000e0e72ca */ /* 0x000fe200000e0000 */
[----:B------:R-:W-:Y:S01]  /*14b10*/  VIADD R14, R8, 0x200 ;  /* 0x00000200080e7836 */ /* 0x000fe20000000000 */
[----:B------:R-:W-:Y:S01]  /*14b20*/  R2UR UR12, R194 ;  /* 0x00000000c20c72ca */ /* 0x000fe200000e0000 */
[----:B------:R-:W-:Y:S01]  /*14b30*/  UMOV UR29, UR45 ;  /* 0x0000002d001d7c82 */ /* 0x000fe20008000000 */
        /* <DEDUP_REMOVED lines=42> */
.L_x_1938:
[----:B------:R-:W3:Y:S01]  /*14de0*/  @P1 LDC R9, c[0x0][0x44c] ;  /* 0x00011300ff091b82 */ /* 0x000ee20000000800 */
[----:B------:R-:W-:Y:S01]  /*14df0*/  IMAD.IADD R14, R208, 0x1, R201 ;  /* 0x00000001d00e7824 */ /* 0x000fe200078e02c9 */
[----:B------:R-:W-:Y:S01]  /*14e00*/  UISETP.NE.AND UP0, UPT, UR42, URZ, UPT ;  /* 0x0000003f2a00728c */ /* 0x000fe2000bf05270 */
[----:B------:R-:W-:Y:S01]  /*14e10*/  IMAD.SHL.U32 R13, R6, 0x40, RZ ;  /* 0x00000040060d7824 */ /* 0x000fe200078e00ff */
[----:B------:R-:W-:Y:S02]  /*14e20*/  UMOV UR38, UR47 ;  /* 0x0000002f00267c82 */ /* 0x000fe40008000000 */
[----:B------:R-:W-:Y:S02]  /*14e30*/  ULOP3.LUT UR4, URZ, UR38, URZ, 0x33, !UPT ;  /* 0x000000263f047292 */ /* 0x000fe4000f8e333f */
[----:B------:R-:W4:Y:S01]  /*14e40*/  @P1 LDC R8, c[0x0][0x450] ;  /* 0x00011400ff081b82 */ /* 0x000f220000000800 */
[----:B------:R-:W-:Y:S02]  /*14e50*/  PLOP3.LUT P2, PT, PT, PT, UP0, 0x40, 0x0 ;  /* 0x000000000000781c */ /* 0x000fe40003f4e808 */
[----:B------:R-:W-:-:S04]  /*14e60*/  IADD3 R20, -R191, 0x1, -R13 ;  /* 0x00000001bf147810 */ /* 0x000fc80007ffe90d */
[----:B------:R-:W-:-:S05]  /*14e70*/  IADD3 R20, -R189, R20, R192 ;  /* 0x00000014bd147210 */ /* 0x000fca0007ffe1c0 */
[C---:B------:R-:W-:Y:S02]  /*14e80*/  VIADD R15, R20.reuse, UR50 ;  /* 0x00000032140f7c36 */ /* 0x040fe40008000000 */
[----:B------:R-:W-:Y:S02]  /*14e90*/  VIADD R20, R20, UR4 ;  /* 0x0000000414147c36 */ /* 0x000fe40008000000 */
[----:B---3--:R-:W-:-:S05]  /*14ea0*/  @P1 IMAD.HI.U32 R9, R14, R9, RZ ;  /* 0x000000090e091227 */ /* 0x008fca00078e00ff */
[----:B----4-:R-:W-:Y:S01]  /*14eb0*/  @P1 SHF.R.U32.HI R14, RZ, R8, R9 ;  /* 0x00000008ff0e1219 */ /* 0x010fe20000011609 */
[----:B------:R-:W-:Y:S02]  /*14ec0*/  VIADD R8, R12, 0x28440 ;  /* 0x000284400c087836 */ /* 0x000fe40000000000 */
[----:B------:R-:W-:Y:S02]  /*14ed0*/  IMAD.U32 R9, RZ, RZ, UR39 ;  /* 0x00000027ff097e24 */ /* 0x000fe4000f8e00ff */
[----:B------:R-:W3:Y:S03]  /*14ee0*/  SHFL.IDX PT, R206, R14, RZ, 0x1c1f ;  /* 0x001c1fff0ece7589 */ /* 0x000ee600000e0000 */
[----:B------:R-:W-:-:S04]  /*14ef0*/  PRMT R8, R9, 0x654, R8 ;  /* 0x0000065409087816 */ /* 0x000fc80000000008 */
[----:B------:R4:W-:Y:S01]  /*14f00*/  SYNCS.ARRIVE.TRANS64.RED.A1T0 RZ, [R8+URZ], RZ ;  /* 0x000000ff08ff79a7 */ /* 0x0009e2000810043f */
[C---:B---3--:R-:W-:Y:S02]  /*14f10*/  IMAD.IADD R21, R206.reuse, 0x1, R15 ;  /* 0x00000001ce157824 */ /* 0x048fe400078e020f */
[----:B------:R-:W-:Y:S01]  /*14f20*/  IMAD.IADD R205, R206, 0x1, R20 ;  /* 0x00000001cecd7824 */ /* 0x000fe200078e0214 */
[----:B----4-:R-:W-:Y:S06]  /*14f30*/  @P2 BRA `(.L_x_1939) ;  /* 0x0000000000582947 */ /* 0x010fec0003800000 */
[----:B------:R-:W-:Y:S01]  /*14f40*/  IADD3 R206, -R189, R192, R206 ;  /* 0x000000c0bdce7210 */ /* 0x000fe20007ffe1ce */
[----:B------:R-:W-:Y:S03]  /*14f50*/  BSSY B0, `(.L_x_1940) ;  /* 0x0000010000007945 */ /* 0x000fe60003800000 */
[----:B------:R-:W-:-:S13]  /*14f60*/  ISETP.GT.AND P2, PT, R206, -0x1, PT ;  /* 0xffffffffce00780c */ /* 0x000fda0003f44270 */
[----:B------:R-:W-:Y:S05]  /*14f70*/  @P2 BRA `(.L_x_1941) ;  /* 0x0000000000202947 */ /* 0x000fea0003800000 */
[----:B------:R-:W-:Y:S01]  /*14f80*/  IMAD.U32 R226, RZ, RZ, UR46 ;  /* 0x0000002effe27e24 */ /* 0x000fe2000f8e00ff */
[----:B------:R-:W-:-:S04]  /*14f90*/  LOP3.LUT R206, RZ, R206, RZ, 0x33, !PT ;  /* 0x000000ceffce7212 */ /* 0x000fc800078e33ff */
[----:B------:R-:W-:-:S13]  /*14fa0*/  ISETP.NE.AND P2, PT, R226, 0x1, PT ;  /* 0x00000001e200780c */ /* 0x000fda0003f45270 */
[----:B------:R-:W3:Y:S02]  /*14fb0*/  @P2 LDC.64 R8, c[0x0][0x9e8] ;  /* 0x00027a00ff082b82 */ /* 0x000ee40000000a00 */
[----:B---3--:R-:W-:-:S05]  /*14fc0*/  @P2 IMAD.HI.U32 R8, R206, R8, RZ ;  /* 0x00000008ce082227 */ /* 0x008fca00078e00ff */
[----:B------:R-:W-:-:S04]  /*14fd0*/  @P2 SHF.R.U32.HI R206, RZ, R9, R8 ;  /* 0x00000009ffce2219 */ /* 0x000fc80000011608 */
[----:B------:R-:W-:Y:S01]  /*14fe0*/  LOP3.LUT R206, RZ, R206, RZ, 0x33, !PT ;  /* 0x000000ceffce7212 */ /* 0x000fe200078e33ff */
[----:B------:R-:W-:Y:S06]  /*14ff0*/  BRA `(.L_x_1942) ;  /* 0x0000000000147947 */ /* 0x000fec0003800000 */
.L_x_1941:
[----:B------:R-:W-:-:S05]  /*15000*/  IMAD.U32 R226, RZ, RZ, UR46 ;  /* 0x0000002effe27e24 */ /* 0x000fca000f8e00ff */
[----:B------:R-:W-:-:S13]  /*15010*/  ISETP.NE.AND P2, PT, R226, 0x1, PT ;  /* 0x00000001e200780c */ /* 0x000fda0003f45270 */
[----:B------:R-:W3:Y:S02]  /*15020*/  @P2 LDC.64 R8, c[0x0][0x9e8] ;  /* 0x00027a00ff082b82 */ /* 0x000ee40000000a00 */
[----:B---3--:R-:W-:-:S05]  /*15030*/  @P2 IMAD.HI.U32 R8, R206, R8, RZ ;  /* 0x00000008ce082227 */ /* 0x008fca00078e00ff */
[----:B------:R-:W-:-:S07]  /*15040*/  @P2 SHF.R.U32.HI R206, RZ, R9, R8 ;  /* 0x00000009ffce2219 */ /* 0x000fce0000011608 */
.L_x_1942:
[----:B------:R-:W-:Y:S05]  /*15050*/  BSYNC B0 ;  /* 0x0000000000007941 */ /* 0x000fea0003800000 */
.L_x_1940:
[----:B------:R-:W-:-:S04]  /*15060*/  IMAD R206, R206, R226, -R13 ;  /* 0x000000e2cece7224 */ /* 0x000fc800078e0a0d */
[----:B------:R-:W-:-:S05]  /*15070*/  IMAD.IADD R206, R206, 0x1, -R191 ;  /* 0x00000001cece7824 */ /* 0x000fca00078e0abf */
[----:B------:R-:W-:Y:S02]  /*15080*/  VIMNMX R205, R205, R206, !PT ;  /* 0x000000cecdcd7248 */ /* 0x000fe40007fe0100 */
[----:B------:R-:W-:-:S07]  /*15090*/  VIADDMNMX R21, R206, R226, R21, PT ;  /* 0x000000e2ce157246 */ /* 0x000fce0003800115 */
.L_x_1939:
[----:B------:R-:W-:Y:S01]  /*150a0*/  ISETP.GT.AND P2, PT, R6, -0x1, PT ;  /* 0xffffffff0600780c */ /* 0x000fe20003f44270 */
[----:B------:R-:W3:Y:S01]  /*150b0*/  SHFL.IDX PT, R14, R14, 0x1, 0x1c1f ;  /* 0x003c1f000e0e7f89 */ /* 0x000ee200000e0000 */
[----:B------:R-:W-:Y:S02]  /*150c0*/  UISETP.NE.AND UP0, UPT, UR42, URZ, UPT ;  /* 0x0000003f2a00728c */ /* 0x000fe4000bf05270 */
[C---:B------:R-:W-:Y:S02]  /*150d0*/  ISETP.GT.AND P3, PT, R205.reuse, RZ, P2 ;  /* 0x000000ffcd00720c */ /* 0x040fe40001764270 */
[----:B------:R-:W-:Y:S02]  /*150e0*/  ISETP.GT.AND P5, PT, R205, 0x8, P2 ;  /* 0x00000008cd00780c */ /* 0x000fe400017a4270 */
[----:B------:R-:W-:Y:S02]  /*150f0*/  ISETP.LT.OR P4, PT, R21, 0x1, P3 ;  /* 0x000000011500780c */ /* 0x000fe40001f81670 */
[----:B------:R-:W-:-:S02]  /*15100*/  ISETP.GT.AND P3, PT, R205, 0x1, P2 ;  /* 0x00000001cd00780c */ /* 0x000fc40001764270 */
[----:B------:R-:W-:Y:S02]  /*15110*/  FSEL R152, R152, -INF , !P4 ;  /* 0xff80000098987808 */ /* 0x000fe40006000000 */
[----:B------:R-:W-:Y:S02]  /*15120*/  ISETP.LT.OR P3, PT, R21, 0x2, P3 ;  /* 0x000000021500780c */ /* 0x000fe40001f61670 */
[----:B------:R-:W-:Y:S02]  /*15130*/  ISETP.GT.AND P4, PT, R205, 0x9, P2 ;  /* 0x00000009cd00780c */ /* 0x000fe40001784270 */
[----:B------:R-:W-:Y:S02]  /*15140*/  FSEL R153, R153, -INF , !P3 ;  /* 0xff80000099997808 */ /* 0x000fe40005800000 */
[----:B------:R-:W-:Y:S02]  /*15150*/  ISETP.GT.AND P3, PT, R205, 0x10, P2 ;  /* 0x00000010cd00780c */ /* 0x000fe40001764270 */
[----:B------:R-:W-:-:S02]  /*15160*/  ISETP.LT.OR P5, PT, R21, 0x9, P5 ;  /* 0x000000091500780c */ /* 0x000fc40002fa1670 */
[----:B------:R-:W-:Y:S01]  /*15170*/  ISETP.LT.OR P3, PT, R21, 0x11, P3 ;  /* 0x000000111500780c */ /* 0x000fe20001f61670 */
[--C-:B---3--:R-:W-:Y:S01]  /*15180*/  IMAD.IADD R15, R15, 0x1, R14.reuse ;  /* 0x000000010f0f7824 */ /* 0x108fe200078e020e */
[----:B------:R-:W-:Y:S01]  /*15190*/  ISETP.LT.OR P4, PT, R21, 0xa, P4 ;  /* 0x0000000a1500780c */ /* 0x000fe20002781670 */
[----:B------:R-:W-:Y:S01]  /*151a0*/  IMAD.IADD R20, R20, 0x1, R14 ;  /* 0x0000000114147824 */ /* 0x000fe200078e020e */
[----:B------:R-:W-:Y:S02]  /*151b0*/  FSEL R160, R160, -INF , !P3 ;  /* 0xff800000a0a07808 */ /* 0x000fe40005800000 */
[----:B------:R-:W-:Y:S02]  /*151c0*/  ISETP.GT.AND P3, PT, R205, 0x19, P2 ;  /* 0x00000019cd00780c */ /* 0x000fe40001764270 */
[----:B------:R-:W-:Y:S02]  /*151d0*/  FSEL R156, R156, -INF , !P5 ;  /* 0xff8000009c9c7808 */ /* 0x000fe40006800000 */
[----:B------:R-:W-:-:S02]  /*151e0*/  ISETP.LT.OR P3, PT, R21, 0x1a, P3 ;  /* 0x0000001a1500780c */ /* 0x000fc40001f61670 */
[----:B------:R-:W-:Y:S02]  /*151f0*/  FSEL R157, R157, -INF , !P4 ;  /* 0xff8000009d9d7808 */ /* 0x000fe40006000000 */
[C---:B------:R-:W-:Y:S02]  /*15200*/  ISETP.GT.AND P5, PT, R205.reuse, 0x11, P2 ;  /* 0x00000011cd00780c */ /* 0x040fe400017a4270 */
[----:B------:R-:W-:Y:S02]  /*15210*/  ISETP.GT.AND P4, PT, R205, 0x18, P2 ;  /* 0x00000018cd00780c */ /* 0x000fe40001784270 */
[----:B------:R-:W-:Y:S02]  /*15220*/  FSEL R165, R165, -INF , !P3 ;  /* 0xff800000a5a57808 */ /* 0x000fe40005800000 */
[----:B------:R-:W-:Y:S02]  /*15230*/  ISETP.GT.AND P3, PT, R205, 0x28, P2 ;  /* 0x00000028cd00780c */ /* 0x000fe40001764270 */
[----:B------:R-:W-:-:S02]  /*15240*/  ISETP.LT.OR P5, PT, R21, 0x12, P5 ;  /* 0x000000121500780c */ /* 0x000fc40002fa1670 */
[C---:B------:R-:W-:Y:S02]  /*15250*/  ISETP.LT.OR P4, PT, R21.reuse, 0x19, P4 ;  /* 0x000000191500780c */ /* 0x040fe40002781670 */
[----:B------:R-:W-:Y:S02]  /*15260*/  ISETP.LT.OR P3, PT, R21, 0x29, P3 ;  /* 0x000000291500780c */ /* 0x000fe40001f61670 */
[----:B------:R-:W-:Y:S02]  /*15270*/  FSEL R161, R161, -INF , !P5 ;  /* 0xff800000a1a17808 */ /* 0x000fe40006800000 */
[----:B------:R-:W-:Y:S02]  /*15280*/  FSEL R164, R164, -INF , !P4 ;  /* 0xff800000a4a47808 */ /* 0x000fe40006000000 */
[C---:B------:R-:W-:Y:S02]  /*15290*/  ISETP.GT.AND P5, PT, R205.reuse, 0x20, P2 ;  /* 0x00000020cd00780c */ /* 0x040fe400017a4270 */
[----:B------:R-:W-:-:S02]  /*152a0*/  ISETP.GT.AND P4, PT, R205, 0x21, P2 ;  /* 0x00000021cd00780c */ /* 0x000fc40001784270 */
[----:B------:R-:W-:Y:S02]  /*152b0*/  FSEL R172, R172, -INF , !P3 ;  /* 0xff800000acac7808 */ /* 0x000fe40005800000 */
[----:B------:R-:W-:Y:S02]  /*152c0*/  ISETP.GT.AND P3, PT, R205, 0x31, P2 ;  /* 0x00000031cd00780c */ /* 0x000fe40001764270 */
[C---:B------:R-:W-:Y:S02]  /*152d0*/  ISETP.LT.OR P5, PT, R21.reuse, 0x21, P5 ;  /* 0x000000211500780c */ /* 0x040fe40002fa1670 */
[C---:B------:R-:W-:Y:S02]  /*152e0*/  ISETP.LT.OR P4, PT, R21.reuse, 0x22, P4 ;  /* 0x000000221500780c */ /* 0x040fe40002781670 */
[----:B------:R-:W-:Y:S02]  /*152f0*/  ISETP.LT.OR P3, PT, R21, 0x32, P3 ;  /* 0x000000321500780c */ /* 0x000fe40001f61670 */
[----:B------:R-:W-:-:S02]  /*15300*/  FSEL R168, R168, -INF , !P5 ;  /* 0xff800000a8a87808 */ /* 0x000fc40006800000 */
[----:B------:R-:W-:Y:S02]  /*15310*/  FSEL R169, R169, -INF , !P4 ;  /* 0xff800000a9a97808 */ /* 0x000fe40006000000 */
[C---:B------:R-:W-:Y:S02]  /*15320*/  ISETP.GT.AND P5, PT, R205.reuse, 0x29, P2 ;  /* 0x00000029cd00780c */ /* 0x040fe400017a4270 */
[----:B------:R-:W-:Y:S02]  /*15330*/  ISETP.GT.AND P4, PT, R205, 0x30, P2 ;  /* 0x00000030cd00780c */ /* 0x000fe40001784270 */
[----:B------:R-:W-:Y:S02]  /*15340*/  FSEL R177, R177, -INF , !P3 ;  /* 0xff800000b1b17808 */ /* 0x000fe40005800000 */
[----:B------:R-:W-:Y:S02]  /*15350*/  PLOP3.LUT P3, PT, PT, PT, UP0, 0x40, 0x0 ;  /* 0x000000000000781c */ /* 0x000fe40003f6e808 */
[----:B------:R-:W-:-:S02]  /*15360*/  ISETP.LT.OR P5, PT, R21, 0x2a, P5 ;  /* 0x0000002a1500780c */ /* 0x000fc40002fa1670 */
[----:B------:R-:W-:Y:S02]  /*15370*/  ISETP.LT.OR P4, PT, R21, 0x31, P4 ;  /* 0x000000311500780c */ /* 0x000fe40002781670 */
[----:B------:R-:W-:Y:S02]  /*15380*/  FSEL R173, R173, -INF , !P5 ;  /* 0xff800000adad7808 */ /* 0x000fe40006800000 */
[----:B------:R-:W-:Y:S02]  /*15390*/  FSEL R176, R176, -INF , !P4 ;  /* 0xff800000b0b07808 */ /* 0x000fe40006000000 */
[C---:B------:R-:W-:Y:S02]  /*153a0*/  ISETP.GT.AND P5, PT, R205.reuse, 0x38, P2 ;  /* 0x00000038cd00780c */ /* 0x040fe400017a4270 */
[----:B------:R-:W-:Y:S02]  /*153b0*/  ISETP.GT.AND P4, PT, R205, 0x39, P2 ;  /* 0x00000039cd00780c */ /* 0x000fe40001784270 */
[----:B------:R-:W-:-:S02]  /*153c0*/  ISETP.LT.OR P5, PT, R21, 0x39, P5 ;  /* 0x000000391500780c */ /* 0x000fc40002fa1670 */
[----:B------:R-:W-:Y:S02]  /*153d0*/  ISETP.LT.OR P4, PT, R21, 0x3a, P4 ;  /* 0x0000003a1500780c */ /* 0x000fe40002781670 */
[----:B------:R-:W-:Y:S02]  /*153e0*/  FSEL R180, R180, -INF , !P5 ;  /* 0xff800000b4b47808 */ /* 0x000fe40006800000 */
[----:B------:R-:W-:Y:S01]  /*153f0*/  FSEL R181, R181, -INF , !P4 ;  /* 0xff800000b5b57808 */ /* 0x000fe20006000000 */
[----:B------:R-:W-:Y:S08]  /*15400*/  @P3 BRA `(.L_x_1943) ;  /* 0x0000000000583947 */ /* 0x000ff00003800000 */
        /* <DEDUP_REMOVED lines=12> */
.L_x_1945:
[----:B------:R-:W-:-:S05]  /*154d0*/  IMAD.U32 R21, RZ, RZ, UR46 ;  /* 0x0000002eff157e24 */ /* 0x000fca000f8e00ff */
[----:B------:R-:W-:-:S13]  /*154e0*/  ISETP.NE.AND P3, PT, R21, 0x1, PT ;  /* 0x000000011500780c */ /* 0x000fda0003f65270 */
[----:B------:R-:W3:Y:S02]  /*154f0*/  @P3 LDC.64 R8, c[0x0][0x9e8] ;  /* 0x00027a00ff083b82 */ /* 0x000ee40000000a00 */
[----:B---3--:R-:W-:-:S05]  /*15500*/  @P3 IMAD.HI.U32 R8, R14, R8, RZ ;  /* 0x000000080e083227 */ /* 0x008fca00078e00ff */
[----:B------:R-:W-:-:S07]  /*15510*/  @P3 SHF.R.U32.HI R14, RZ, R9, R8 ;  /* 0x00000009ff0e3219 */ /* 0x000fce0000011608 */
.L_x_1946:
[----:B------:R-:W-:Y:S05]  /*15520*/  BSYNC B0 ;  /* 0x0000000000007941 */ /* 0x000fea0003800000 */
.L_x_1944:
[----:B------:R-:W-:-:S04]  /*15530*/  IMAD R13, R14, R21, -R13 ;  /* 0x000000150e0d7224 */ /* 0x000fc800078e0a0d */
[----:B------:R-:W-:-:S05]  /*15540*/  IMAD.IADD R13, R13, 0x1, -R191 ;  /* 0x000000010d0d7824 */ /* 0x000fca00078e0abf */
[----:B------:R-:W-:Y:S02]  /*15550*/  VIMNMX R20, R20, R13, !PT ;  /* 0x0000000d14147248 */ /* 0x000fe40007fe0100 */
[----:B------:R-:W-:-:S07]  /*15560*/  VIADDMNMX R15, R13, R21, R15, PT ;  /* 0x000000150d0f7246 */ /* 0x000fce000380010f */
.L_x_1943:
        /* <DEDUP_REMOVED lines=30> */
[----:B------:R-:W-:-:S05]  /*15750*/  FMNMX.FTZ R8, R181, R8, !PT ;  /* 0x00000008b5087209 */ /* 0x000fca0007810000 */
[----:B------:R-:W3:Y:S02]  /*15760*/  SHFL.BFLY PT, R9, R8, 0x2, 0x1f ;  /* 0x0c401f0008097f89 */ /* 0x000ee400000e0000 */
[----:B---3--:R-:W-:-:S05]  /*15770*/  FMNMX.FTZ R9, R8, R9, !PT ;  /* 0x0000000908097209 */ /* 0x008fca0007810000 */
[----:B------:R-:W3:Y:S02]  /*15780*/  SHFL.BFLY PT, R13, R9, 0x1, 0x1f ;  /* 0x0c201f00090d7f89 */ /* 0x000ee400000e0000 */
[----:B---3--:R-:W-:-:S04]  /*15790*/  FMNMX.FTZ R13, R9, R13, !PT ;  /* 0x0000000d090d7209 */ /* 0x008fc80007810000 */
[----:B------:R-:W-:-:S04]  /*157a0*/  FSETP.NEU.FTZ.AND P3, PT, R13, -INF , PT ;  /* 0xff8000000d00780b */ /* 0x000fc80003f7d000 */
[----:B------:R-:W-:-:S05]  /*157b0*/  FSEL R8, R13, RZ, P3 ;  /* 0x000000ff0d087208 */ /* 0x000fca0001800000 */
[----:B------:R-:W-:Y:S01]  /*157c0*/  FADD.FTZ R8, -R8, R4 ;  /* 0x0000000408087221 */ /* 0x000fe20000010100 */
[----:B------:R-:W-:-:S05]  /*157d0*/  FFMA.FTZ R4, R2, R13, -8 ;  /* 0xc100000002047423 */ /* 0x000fca000001000d */
[----:B------:R-:W-:Y:S02]  /*157e0*/  FSEL R4, R4, RZ, P3 ;  /* 0x000000ff04047208 */ /* 0x000fe40001800000 */
[----:B------:R-:W-:-:S03]  /*157f0*/  ISETP.GT.AND P3, PT, R20, 0x1, P2 ;  /* 0x000000011400780c */ /* 0x000fc60001764270 */
[C-C-:B------:R-:W-:Y:S01]  /*15800*/  FFMA.FTZ R152, R2.reuse, R152, -R4.reuse ;  /* 0x0000009802987223 */ /* 0x140fe20000010804 */
[----:B------:R-:W-:Y:S01]  /*15810*/  ISETP.LT.OR P5, PT, R15, 0x2, P3 ;  /* 0x000000020f00780c */ /* 0x000fe20001fa1670 */
[C-C-:B------:R-:W-:Y:S01]  /*15820*/  FFMA.FTZ R153, R2.reuse, R153, -R4.reuse ;  /* 0x0000009902997223 */ /* 0x140fe20000010804 */
[----:B------:R-:W-:-:S01]  /*15830*/  FFMA.FTZ R156, R2, R156, -R4 ;  /* 0x0000009c029c7223 */ /* 0x000fc20000010804 */
[C-C-:B------:R-:W-:Y:S01]  /*15840*/  FFMA.FTZ R157, R2.reuse, R157, -R4.reuse ;  /* 0x0000009d029d7223 */ /* 0x140fe20000010804 */
[----:B------:R-:W-:Y:S01]  /*15850*/  FSEL R155, R155, -INF , !P5 ;  /* 0xff8000009b9b7808 */ /* 0x000fe20006800000 */
[--C-:B------:R-:W-:Y:S01]  /*15860*/  FFMA.FTZ R160, R2, R160, -R4.reuse ;  /* 0x000000a002a07223 */ /* 0x100fe20000010804 */
[----:B------:R-:W-:Y:S01]  /*15870*/  ISETP.GT.AND P5, PT, R20, RZ, P2 ;  /* 0x000000ff1400720c */ /* 0x000fe200017a4270 */
[C-C-:B------:R-:W-:Y:S01]  /*15880*/  FFMA.FTZ R161, R2.reuse, R161, -R4.reuse ;  /* 0x000000a102a17223 */ /* 0x140fe20000010804 */
[----:B------:R-:W-:-:S01]  /*15890*/  FFMA.FTZ R164, R2, R164, -R4 ;  /* 0x000000a402a47223 */ /* 0x000fc20000010804 */
[C-C-:B------:R-:W-:Y:S01]  /*158a0*/  FFMA.FTZ R165, R2.reuse, R165, -R4.reuse ;  /* 0x000000a502a57223 */ /* 0x140fe20000010804 */
[----:B------:R-:W-:Y:S01]  /*158b0*/  ISETP.LT.OR P5, PT, R15, 0x1, P5 ;  /* 0x000000010f00780c */ /* 0x000fe20002fa1670 */
[C-C-:B------:R-:W-:Y:S01]  /*158c0*/  FFMA.FTZ R168, R2.reuse, R168, -R4.reuse ;  /* 0x000000a802a87223 */ /* 0x140fe20000010804 */
[----:B------:R-:W-:-:S01]  /*158d0*/  FFMA.FTZ R169, R2, R169, -R4 ;  /* 0x000000a902a97223 */ /* 0x000fc20000010804 */
[--C-:B------:R-:W-:Y:S01]  /*158e0*/  FFMA.FTZ R172, R2, R172, -R4.reuse ;  /* 0x000000ac02ac7223 */ /* 0x100fe20000010804 */
[----:B------:R-:W-:Y:S01]  /*158f0*/  FSEL R154, R154, -INF , !P5 ;  /* 0xff8000009a9a7808 */ /* 0x000fe20006800000 */
[C-C-:B------:R-:W-:Y:S01]  /*15900*/  FFMA.FTZ R173, R2.reuse, R173, -R4.reuse ;  /* 0x000000ad02ad7223 */ /* 0x140fe20000010804 */
[----:B------:R-:W-:-:S01]  /*15910*/  FFMA.FTZ R176, R2, R176, -R4 ;  /* 0x000000b002b07223 */ /* 0x000fc20000010804 */
[C-C-:B------:R-:W-:Y:S01]  /*15920*/  FFMA.FTZ R177, R2.reuse, R177, -R4.reuse ;  /* 0x000000b102b17223 */ /* 0x140fe20000010804 */
[----:B------:R-:W-:-:S01]  /*15930*/  FFMA.FTZ R180, R2, R180, -R4 ;  /* 0x000000b402b47223 */ /* 0x000fc20000010804 */
[C---:B------:R-:W-:Y:S01]  /*15940*/  FFMA.FTZ R181, R2.reuse, R181, -R4 ;  /* 0x000000b502b57223 */ /* 0x040fe20000010804 */
[----:B------:R-:W-:Y:S01]  /*15950*/  FMUL.FTZ R4, R2, R8 ;  /* 0x0000000802047220 */ /* 0x000fe20000410000 */
[----:B------:R-:W-:Y:S01]  /*15960*/  ISETP.GT.AND P3, PT, R20, 0x9, P2 ;  /* 0x000000091400780c */ /* 0x000fe20001764270 */
[----:B------:R-:W-:Y:S01]  /*15970*/  MUFU.EX2 R152, R152 ;  /* 0x0000009800987308 */ /* 0x000fe20000000800 */
[----:B------:R-:W-:-:S02]  /*15980*/  FMNMX.FTZ R8, R154, R7, !PT ;  /* 0x000000079a087209 */ /* 0x000fc40007810000 */
[----:B------:R-:W-:Y:S02]  /*15990*/  ISETP.LT.OR P3, PT, R15, 0xa, P3 ;  /* 0x0000000a0f00780c */ /* 0x000fe40001f61670 */
[----:B------:R-:W-:Y:S02]  /*159a0*/  FMNMX.FTZ R8, R155, R8, !PT ;  /* 0x000000089b087209 */ /* 0x000fe40007810000 */
[----:B------:R-:W-:Y:S01]  /*159b0*/  FSEL R159, R159, -INF , !P3 ;  /* 0xff8000009f9f7808 */ /* 0x000fe20005800000 */
[----:B------:R-:W3:Y:S01]  /*159c0*/  MUFU.EX2 R4, R4 ;  /* 0x0000000400047308 */ /* 0x000ee20000000800 */
[----:B------:R-:W-:Y:S02]  /*159d0*/  ISETP.GT.AND P3, PT, R20, 0x11, P2 ;  /* 0x000000111400780c */ /* 0x000fe40001764270 */
[----:B------:R-:W-:Y:S02]  /*159e0*/  FMNMX.FTZ R8, R158, R8, !PT ;  /* 0x000000089e087209 */ /* 0x000fe40007810000 */
[----:B------:R-:W-:-:S02]  /*159f0*/  ISETP.GT.AND P5, PT, R20, 0x18, P2 ;  /* 0x000000181400780c */ /* 0x000fc400017a4270 */
[----:B------:R-:W-:Y:S01]  /*15a00*/  ISETP.LT.OR P3, PT, R15, 0x12, P3 ;  /* 0x000000120f00780c */ /* 0x000fe20001f61670 */
[----:B------:R-:W4:Y:S01]  /*15a10*/  MUFU.EX2 R153, R153 ;  /* 0x0000009900997308 */ /* 0x000f220000000800 */
[----:B------:R-:W-:Y:S02]  /*15a20*/  FMNMX.FTZ R8, R159, R8, !PT ;  /* 0x000000089f087209 */ /* 0x000fe40007810000 */
[----:B------:R-:W-:Y:S02]  /*15a30*/  ISETP.LT.OR P5, PT, R15, 0x19, P5 ;  /* 0x000000190f00780c */ /* 0x000fe40002fa1670 */
[----:B------:R-:W-:Y:S02]  /*15a40*/  FSEL R163, R163, -INF , !P3 ;  /* 0xff800000a3a37808 */ /* 0x000fe40005800000 */
[----:B------:R-:W-:Y:S01]  /*15a50*/  FMNMX.FTZ R8, R162, R8, !PT ;  /* 0x00000008a2087209 */ /* 0x000fe20007810000 */
[----:B------:R-:W5:Y:S01]  /*15a60*/  MUFU.EX2 R156, R156 ;  /* 0x0000009c009c7308 */ /* 0x000f620000000800 */
[----:B------:R-:W-:Y:S01]  /*15a70*/  ISETP.GT.AND P3, PT, R20, 0x20, P2 ;  /* 0x000000201400780c */ /* 0x000fe20001764270 */
[----:B---3--:R-:W-:Y:S01]  /*15a80*/  FFMA.FTZ R3, R4, R3, R152 ;  /* 0x0000000304037223 */ /* 0x008fe20000010098 */
[----:B------:R-:W-:Y:S01]  /*15a90*/  FSEL R166, R166, -INF , !P5 ;  /* 0xff800000a6a67808 */ /* 0x000fe20006800000 */
[----:B------:R-:W-:Y:S01]  /*15aa0*/  FMUL.FTZ R24, R24, R4 ;  /* 0x0000000418187220 */ /* 0x000fe20000410000 */
[----:B------:R-:W-:Y:S01]  /*15ab0*/  FMNMX.FTZ R8, R163, R8, !PT ;  /* 0x00000008a3087209 */ /* 0x000fe20007810000 */
[----:B------:R-:W-:Y:S01]  /*15ac0*/  FMUL.FTZ R25, R25, R4 ;  /* 0x0000000419197220 */ /* 0x000fe20000410000 */
[----:B------:R-:W-:Y:S01]  /*15ad0*/  ISETP.GT.AND P5, PT, R20, 0x21, P2 ;  /* 0x000000211400780c */ /* 0x000fe200017a4270 */
[----:B------:R-:W3:Y:S01]  /*15ae0*/  MUFU.EX2 R157, R157 ;  /* 0x0000009d009d7308 */ /* 0x000ee20000000800 */
[----:B------:R-:W-:Y:S01]  /*15af0*/  ISETP.LT.OR P3, PT, R15, 0x21, P3 ;  /* 0x000000210f00780c */ /* 0x000fe20001f61670 */
[----:B----4-:R-:W-:Y:S01]  /*15b00*/  FADD.FTZ R3, R153, R3 ;  /* 0x0000000399037221 */ /* 0x010fe20000010000 */
[----:B------:R-:W-:Y:S01]  /*15b10*/  FMNMX.FTZ R8, R166, R8, !PT ;  /* 0x00000008a6087209 */ /* 0x000fe20007810000 */
[-C--:B------:R-:W-:Y:S01]  /*15b20*/  FMUL.FTZ R28, R28, R4.reuse ;  /* 0x000000041c1c7220 */ /* 0x080fe20000410000 */
[----:B------:R-:W-:Y:S01]  /*15b30*/  ISETP.LT.OR P5, PT, R15, 0x22, P5 ;  /* 0x000000220f00780c */ /* 0x000fe20002fa1670 */
[----:B------:R-:W-:Y:S01]  /*15b40*/  FMUL.FTZ R29, R29, R4 ;  /* 0x000000041d1d7220 */ /* 0x000fe20000410000 */
[----:B------:R-:W-:Y:S01]  /*15b50*/  FSEL R170, R170, -INF , !P3 ;  /* 0xff800000aaaa7808 */ /* 0x000fe20005800000 */
[----:B------:R-:W4:Y:S01]  /*15b60*/  MUFU.EX2 R160, R160 ;  /* 0x000000a000a07308 */ /* 0x000f220000000800 */
[----:B------:R-:W-:Y:S01]  /*15b70*/  FMNMX.FTZ R8, R167, R8, !PT ;  /* 0x00000008a7087209 */ /* 0x000fe20007810000 */
[----:B-----5:R-:W-:Y:S01]  /*15b80*/  FADD.FTZ R3, R156, R3 ;  /* 0x000000039c037221 */ /* 0x020fe20000010000 */
[----:B------:R-:W-:Y:S01]  /*15b90*/  ISETP.GT.AND P3, PT, R20, 0x29, P2 ;  /* 0x000000291400780c */ /* 0x000fe20001764270 */
[-C--:B------:R-:W-:Y:S01]  /*15ba0*/  FMUL.FTZ R32, R32, R4.reuse ;  /* 0x0000000420207220 */ /* 0x080fe20000410000 */
[----:B------:R-:W-:Y:S01]  /*15bb0*/  FSEL R171, R171, -INF , !P5 ;  /* 0xff800000abab7808 */ /* 0x000fe20006800000 */
[----:B------:R-:W-:Y:S01]  /*15bc0*/  FMUL.FTZ R33, R33, R4 ;  /* 0x0000000421217220 */ /* 0x000fe20000410000 */
[----:B------:R-:W-:Y:S01]  /*15bd0*/  FMNMX.FTZ R8, R170, R8, !PT ;  /* 0x00000008aa087209 */ /* 0x000fe20007810000 */
[----:B------:R-:W5:Y:S01]  /*15be0*/  MUFU.EX2 R161, R161 ;  /* 0x000000a100a17308 */ /* 0x000f620000000800 */
[----:B------:R-:W-:Y:S01]  /*15bf0*/  ISETP.GT.AND P5, PT, R20, 0x30, P2 ;  /* 0x000000301400780c */ /* 0x000fe200017a4270 */
[----:B---3--:R-:W-:Y:S01]  /*15c00*/  FADD.FTZ R3, R157, R3 ;  /* 0x000000039d037221 */ /* 0x008fe20000010000 */
[----:B------:R-:W-:Y:S01]  /*15c10*/  ISETP.LT.OR P3, PT, R15, 0x2a, P3 ;  /* 0x0000002a0f00780c */ /* 0x000fe20001f61670 */
[----:B------:R-:W-:Y:S01]  /*15c20*/  FMUL.FTZ R36, R36, R4 ;  /* 0x0000000424247220 */ /* 0x000fe20000410000 */
[----:B------:R-:W-:Y:S01]  /*15c30*/  FMNMX.FTZ R8, R171, R8, !PT ;  /* 0x00000008ab087209 */ /* 0x000fe20007810000 */
[----:B------:R-:W-:Y:S01]  /*15c40*/  FMUL.FTZ R37, R37, R4 ;  /* 0x0000000425257220 */ /* 0x000fe20000410000 */
[----:B------:R-:W-:Y:S01]  /*15c50*/  FSEL R175, R175, -INF , !P3 ;  /* 0xff800000afaf7808 */ /* 0x000fe20005800000 */
[----:B------:R-:W3:Y:S01]  /*15c60*/  MUFU.EX2 R164, R164 ;  /* 0x000000a400a47308 */ /* 0x000ee20000000800 */
[----:B------:R-:W-:Y:S01]  /*15c70*/  ISETP.LT.OR P5, PT, R15, 0x31, P5 ;  /* 0x000000310f00780c */ /* 0x000fe20002fa1670 */
[----:B----4-:R-:W-:Y:S01]  /*15c80*/  FADD.FTZ R3, R160, R3 ;  /* 0x00000003a0037221 */ /* 0x010fe20000010000 */
[----:B------:R-:W-:Y:S01]  /*15c90*/  FMNMX.FTZ R8, R174, R8, !PT ;  /* 0x00000008ae087209 */ /* 0x000fe20007810000 */
[-C--:B------:R-:W-:Y:S01]  /*15ca0*/  FMUL.FTZ R40, R40, R4.reuse ;  /* 0x0000000428287220 */ /* 0x080fe20000410000 */
[----:B------:R-:W-:Y:S01]  /*15cb0*/  ISETP.GT.AND P3, PT, R20, 0x38, P2 ;  /* 0x000000381400780c */ /* 0x000fe20001764270 */
[----:B------:R-:W-:Y:S01]  /*15cc0*/  FMUL.FTZ R41, R41, R4 ;  /* 0x0000000429297220 */ /* 0x000fe20000410000 */
[----:B------:R-:W-:Y:S01]  /*15cd0*/  FSEL R178, R178, -INF , !P5 ;  /* 0xff800000b2b27808 */ /* 0x000fe20006800000 */
[----:B------:R-:W4:Y:S01]  /*15ce0*/  MUFU.EX2 R165, R165 ;  /* 0x000000a500a57308 */ /* 0x000f220000000800 */
[----:B------:R-:W-:Y:S01]  /*15cf0*/  FMNMX.FTZ R8, R175, R8, !PT ;  /* 0x00000008af087209 */ /* 0x000fe20007810000 */
[----:B-----5:R-:W-:Y:S01]  /*15d00*/  FADD.FTZ R3, R161, R3 ;  /* 0x00000003a1037221 */ /* 0x020fe20000010000 */
[----:B------:R-:W-:Y:S01]  /*15d10*/  ISETP.GT.AND P2, PT, R20, 0x39, P2 ;  /* 0x000000391400780c */ /* 0x000fe20001744270 */
[-C--:B------:R-:W-:Y:S01]  /*15d20*/  FMUL.FTZ R44, R44, R4.reuse ;  /* 0x000000042c2c7220 */ /* 0x080fe20000410000 */
[----:B------:R-:W-:Y:S01]  /*15d30*/  ISETP.LT.OR P3, PT, R15, 0x39, P3 ;  /* 0x000000390f00780c */ /* 0x000fe20001f61670 */
[----:B------:R-:W-:Y:S01]  /*15d40*/  FMUL.FTZ R45, R45, R4 ;  /* 0x000000042d2d7220 */ /* 0x000fe20000410000 */
[----:B------:R-:W-:Y:S01]  /*15d50*/  FMNMX.FTZ R8, R178, R8, !PT ;  /* 0x00000008b2087209 */ /* 0x000fe20007810000 */
[----:B------:R-:W5:Y:S01]  /*15d60*/  MUFU.EX2 R168, R168 ;  /* 0x000000a800a87308 */ /* 0x000f620000000800 */
[----:B------:R-:W-:Y:S01]  /*15d70*/  ISETP.LT.OR P2, PT, R15, 0x3a, P2 ;  /* 0x0000003a0f00780c */ /* 0x000fe20001741670 */
[----:B---3--:R-:W-:Y:S01]  /*15d80*/  FADD.FTZ R3, R164, R3 ;  /* 0x00000003a4037221 */ /* 0x008fe20000010000 */
[----:B------:R-:W-:Y:S01]  /*15d90*/  FSEL R182, R182, -INF , !P3 ;  /* 0xff800000b6b67808 */ /* 0x000fe20005800000 */
[----:B------:R-:W-:Y:S01]  /*15da0*/  FMUL.FTZ R48, R48, R4 ;  /* 0x0000000430307220 */ /* 0x000fe20000410000 */
[----:B------:R-:W-:Y:S01]  /*15db0*/  FMNMX.FTZ R8, R179, R8, !PT ;  /* 0x00000008b3087209 */ /* 0x000fe20007810000 */
[----:B------:R-:W-:Y:S01]  /*15dc0*/  FMUL.FTZ R49, R49, R4 ;  /* 0x0000000431317220 */ /* 0x000fe20000410000 */
[----:B------:R-:W-:Y:S01]  /*15dd0*/  FSEL R183, R183, -INF , !P2 ;  /* 0xff800000b7b77808 */ /* 0x000fe20005000000 */
[----:B------:R-:W3:Y:S01]  /*15de0*/  MUFU.EX2 R169, R169 ;  /* 0x000000a900a97308 */ /* 0x000ee20000000800 */
[----:B------:R-:W-:Y:S01]  /*15df0*/  FMNMX.FTZ R8, R182, R8, !PT ;  /* 0x00000008b6087209 */ /* 0x000fe20007810000 */
[----:B----4-:R-:W-:Y:S01]  /*15e00*/  FADD.FTZ R3, R165, R3 ;  /* 0x00000003a5037221 */ /* 0x010fe20000010000 */
[----:B------:R-:W-:Y:S01]  /*15e10*/  F2FP.SATFINITE.E4M3.F32.PACK_AB_MERGE_C R156, R157, R156, RZ ;  /* 0x0000009c9d9c723e */ /* 0x000fe200048070ff */
[----:B------:R-:W-:Y:S01]  /*15e20*/  FMUL.FTZ R52, R52, R4 ;  /* 0x0000000434347220 */ /* 0x000fe20000410000 */
[----:B------:R-:W-:Y:S01]  /*15e30*/  FMNMX.FTZ R8, R183, R8, !PT ;  /* 0x00000008b7087209 */ /* 0x000fe20007810000 */
[----:B------:R-:W-:Y:S01]  /*15e40*/  FMUL.FTZ R53, R53, R4 ;  /* 0x0000000435357220 */ /* 0x000fe20000410000 */
[----:B------:R-:W-:Y:S01]  /*15e50*/  F2FP.SATFINITE.E4M3.F32.PACK_AB_MERGE_C R152, R153, R152, R156 ;  /* 0x000000989998723e */ /* 0x000fe2000480709c */
[----:B------:R-:W4:Y:S01]  /*15e60*/  MUFU.EX2 R172, R172 ;  /* 0x000000ac00ac7308 */ /* 0x000f220000000800 */
[----:B-----5:R-:W-:-:S01]  /*15e70*/  FADD.FTZ R3, R168, R3 ;  /* 0x00000003a8037221 */ /* 0x020fc20000010000 */
[----:B------:R-:W5:Y:S01]  /*15e80*/  SHFL.BFLY PT, R9, R8, 0x2, 0x1f ;  /* 0x0c401f0008097f89 */ /* 0x000f6200000e0000 */
        /* <DEDUP_REMOVED lines=23> */
[----:B-----5:R-:W-:Y:S01]  /*16000*/  FMNMX.FTZ R8, R8, R9, !PT ;  /* 0x0000000908087209 */ /* 0x020fe20007810000 */
[-C--:B------:R-:W-:Y:S01]  /*16010*/  FMUL.FTZ R89, R89, R4.reuse ;  /* 0x0000000459597220 */ /* 0x080fe20000410000 */
[-C--:B------:R-:W-:Y:S01]  /*16020*/  FMUL.FTZ R92, R92, R4.reuse ;  /* 0x000000045c5c7220 */ /* 0x080fe20000410000 */
[-C--:B------:R-:W-:Y:S01]  /*16030*/  FMUL.FTZ R93, R93, R4.reuse ;  /* 0x000000045d5d7220 */ /* 0x080fe20000410000 */
[----:B------:R-:W-:Y:S01]  /*16040*/  FMUL.FTZ R96, R96, R4 ;  /* 0x0000000460607220 */ /* 0x000fe20000410000 */
[----:B------:R-:W0:Y:S01]  /*16050*/  SHFL.BFLY PT, R14, R8, 0x1, 0x1f ;  /* 0x0c201f00080e7f89 */ /* 0x000e2200000e0000 */
        /* <DEDUP_REMOVED lines=16> */
[----:B------:R-:W-:Y:S01]  /*16160*/  FMUL.FTZ R121, R121, R4 ;  /* 0x0000000479797220 */ /* 0x000fe20000410000 */
[----:B-----5:R-:W-:-:S01]  /*16170*/  FADD.FTZ R3, R180, R3 ;  /* 0x00000003b4037221 */ /* 0x020fc20000010000 */
[-C--:B------:R-:W-:Y:S01]  /*16180*/  FMUL.FTZ R124, R124, R4.reuse ;  /* 0x000000047c7c7220 */ /* 0x080fe20000410000 */
[-C--:B------:R-:W-:Y:S01]  /*16190*/  FMUL.FTZ R125, R125, R4.reuse ;  /* 0x000000047d7d7220 */ /* 0x080fe20000410000 */
[-C--:B------:R-:W-:Y:S01]  /*161a0*/  FMUL.FTZ R128, R128, R4.reuse ;  /* 0x0000000480807220 */ /* 0x080fe20000410000 */
[-C--:B------:R-:W-:Y:S01]  /*161b0*/  FMUL.FTZ R129, R129, R4.reuse ;  /* 0x0000000481817220 */ /* 0x080fe20000410000 */
[----:B------:R-:W-:Y:S01]  /*161c0*/  FMUL.FTZ R132, R132, R4 ;  /* 0x0000000484847220 */ /* 0x000fe20000410000 */
[----:B0-----:R-:W-:Y:S01]  /*161d0*/  FMNMX.FTZ R14, R8, R14, !PT ;  /* 0x0000000e080e7209 */ /* 0x001fe20007810000 */
[----:B------:R-:W-:Y:S01]  /*161e0*/  FMUL.FTZ R133, R133, R4 ;  /* 0x0000000485857220 */ /* 0x000fe20000410000 */
[----:B---3--:R-:W-:-:S01]  /*161f0*/  FADD.FTZ R3, R181, R3 ;  /* 0x00000003b5037221 */ /* 0x008fc20000010000 */
[----:B------:R-:W-:Y:S01]  /*16200*/  FMUL.FTZ R136, R136, R4 ;  /* 0x0000000488887220 */ /* 0x000fe20000410000 */
[----:B------:R-:W-:Y:S01]  /*16210*/  FSETP.NEU.FTZ.AND P2, PT, R14, -INF , PT ;  /* 0xff8000000e00780b */ /* 0x000fe20003f5d000 */
[----:B------:R-:W-:Y:S01]  /*16220*/  FFMA.FTZ R9, R2, R14, -8 ;  /* 0xc100000002097423 */ /* 0x000fe2000001000e */
[-C--:B------:R-:W-:Y:S01]  /*16230*/  FMUL.FTZ R137, R137, R4.reuse ;  /* 0x0000000489897220 */ /* 0x080fe20000410000 */
[-C--:B------:R-:W-:Y:S01]  /*16240*/  FMUL.FTZ R140, R140, R4.reuse ;  /* 0x000000048c8c7220 */ /* 0x080fe20000410000 */
[----:B------:R-:W-:Y:S01]  /*16250*/  FSEL R21, R14, RZ, P2 ;  /* 0x000000ff0e157208 */ /* 0x000fe20001000000 */
[-C--:B------:R-:W-:Y:S01]  /*16260*/  FMUL.FTZ R141, R141, R4.reuse ;  /* 0x000000048d8d7220 */ /* 0x080fe20000410000 */
[----:B------:R-:W-:Y:S01]  /*16270*/  FSEL R9, R9, RZ, P2 ;  /* 0x000000ff09097208 */ /* 0x000fe20001000000 */
[-C--:B------:R-:W-:Y:S01]  /*16280*/  FMUL.FTZ R144, R144, R4.reuse ;  /* 0x0000000490907220 */ /* 0x080fe20000410000 */
[-C--:B------:R-:W-:Y:S01]  /*16290*/  FMUL.FTZ R145, R145, R4.reuse ;  /* 0x0000000491917220 */ /* 0x080fe20000410000 */
[----:B------:R-:W-:Y:S01]  /*162a0*/  FADD.FTZ R7, -R21, R7 ;  /* 0x0000000715077221 */ /* 0x000fe20000010100 */
[----:B------:R-:W-:Y:S01]  /*162b0*/  FMUL.FTZ R148, R148, R4 ;  /* 0x0000000494947220 */ /* 0x000fe20000410000 */
[C-C-:B------:R-:W-:Y:S01]  /*162c0*/  FFMA.FTZ R153, R2.reuse, R154, -R9.reuse ;  /* 0x0000009a02997223 */ /* 0x140fe20000010809 */
[----:B------:R-:W-:-:S01]  /*162d0*/  FFMA.FTZ R8, R2, R155, -R9 ;  /* 0x0000009b02087223 */ /* 0x000fc20000010809 */
[C---:B------:R-:W-:Y:S01]  /*162e0*/  FMUL.FTZ R7, R2.reuse, R7 ;  /* 0x0000000702077220 */ /* 0x040fe20000410000 */
[----:B------:R-:W-:-:S01]  /*162f0*/  FFMA.FTZ R15, R2, R158, -R9 ;  /* 0x0000009e020f7223 */ /* 0x000fc20000010809 */
[C-C-:B------:R-:W-:Y:S01]  /*16300*/  FFMA.FTZ R20, R2.reuse, R159, -R9.reuse ;  /* 0x0000009f02147223 */ /* 0x140fe20000010809 */
[----:B------:R-:W-:-:S01]  /*16310*/  FFMA.FTZ R155, R2, R162, -R9 ;  /* 0x000000a2029b7223 */ /* 0x000fc20000010809 */
        /* <DEDUP_REMOVED lines=9> */
[----:B------:R-:W-:-:S01]  /*163b0*/  FFMA.FTZ R159, R2, R178, -R9 ;  /* 0x000000b2029f7223 */ /* 0x000fc20000010809 */
[C-C-:B------:R-:W-:Y:S01]  /*163c0*/  FFMA.FTZ R179, R2.reuse, R179, -R9.reuse ;  /* 0x000000b302b37223 */ /* 0x140fe20000010809 */
[----:B------:R-:W-:-:S01]  /*163d0*/  FFMA.FTZ R182, R2, R182, -R9 ;  /* 0x000000b602b67223 */ /* 0x000fc20000010809 */
[----:B------:R-:W-:Y:S01]  /*163e0*/  FFMA.FTZ R9, R2, R183, -R9 ;  /* 0x000000b702097223 */ /* 0x000fe20000010809 */
[----:B------:R-:W-:Y:S01]  /*163f0*/  F2FP.SATFINITE.E4M3.F32.PACK_AB_MERGE_C R154, R165, R164, RZ ;  /* 0x000000a4a59a723e */ /* 0x000fe200048070ff */
[----:B------:R-:W-:Y:S01]  /*16400*/  FMUL.FTZ R149, R149, R4 ;  /* 0x0000000495957220 */ /* 0x000fe20000410000 */
[----:B------:R-:W-:Y:S01]  /*16410*/  F2FP.SATFINITE.E4M3.F32.PACK_AB_MERGE_C R158, R181, R180, RZ ;  /* 0x000000b4b59e723e */ /* 0x000fe200048070ff */
[----:B------:R-:W3:Y:S01]  /*16420*/  MUFU.EX2 R8, R8 ;  /* 0x0000000800087308 */ /* 0x000ee20000000800 */
[----:B------:R-:W-:-:S02]  /*16430*/  F2FP.SATFINITE.E4M3.F32.PACK_AB_MERGE_C R154, R161, R160, R154 ;  /* 0x000000a0a19a723e */ /* 0x000fc4000480709a */
[----:B------:R-:W-:-:S05]  /*16440*/  F2FP.SATFINITE.E4M3.F32.PACK_AB_MERGE_C R158, R177, R176, R158 ;  /* 0x000000b0b19e723e */ /* 0x000fca000480709e */
[----:B------:R-:W4:Y:S01]  /*16450*/  MUFU.EX2 R15, R15 ;  /* 0x0000000f000f7308 */ /* 0x000f220000000800 */
[----:B0-----:R-:W-:-:S01]  /*16460*/  FFMA.FTZ R0, R7, R0, R153 ;  /* 0x0000000007007223 */ /* 0x001fc20000010099 */
        /* <DEDUP_REMOVED lines=23> */
[C---:B0-----:R-:W-:Y:S01]  /*165e0*/  F2FP.SATFINITE.E4M3.F32.PACK_AB_MERGE_C R156, R20.reuse, R15, RZ ;  /* 0x0000000f149c723e */ /* 0x041fe200048070ff */
[----:B------:R-:W-:Y:S01]  /*165f0*/  FADD.FTZ R0, R20, R0 ;  /* 0x0000000014007221 */ /* 0x000fe20000010000 */
[-C--:B------:R-:W-:Y:S01]  /*16600*/  FMUL.FTZ R62, R62, R7.reuse ;  /* 0x000000073e3e7220 */ /* 0x080fe20000410000 */
[----:B------:R-:W-:Y:S01]  /*16610*/  FMUL.FTZ R63, R63, R7 ;  /* 0x000000073f3f7220 */ /* 0x000fe20000410000 */
[----:B------:R-:W-:Y:S01]  /*16620*/  F2FP.SATFINITE.E4M3.F32.PACK_AB_MERGE_C R153, R8, R153, R156 ;  /* 0x000000990899723e */ /* 0x000fe2000480709c */
[----:B------:R-:W-:Y:S01]  /*16630*/  FMUL.FTZ R66, R66, R7 ;  /* 0x0000000742427220 */ /* 0x000fe20000410000 */
[----:B------:R-:W-:Y:S01]  /*16640*/  F2FP.SATFINITE.E4M3.F32.PACK_AB_MERGE_C R156, R173, R172, RZ ;  /* 0x000000acad9c723e */ /* 0x000fe200048070ff */
[----:B------:R-:W0:Y:S01]  /*16650*/  MUFU.EX2 R157, R157 ;  /* 0x0000009d009d7308 */ /* 0x000e220000000800 */
        /* <DEDUP_REMOVED lines=64> */
[----:B0-----:R-:W-:-:S07]  /*16a60*/  FADD.FTZ R0, R159, R0 ;  /* 0x000000009f007221 */ /* 0x001fce0000010000 */
[----:B------:R-:W0:Y:S01]  /*16a70*/  MUFU.EX2 R9, R9 ;  /* 0x0000000900097308 */ /* 0x000e220000000800 */
[----:B---3--:R-:W-:-:S04]  /*16a80*/  FADD.FTZ R0, R179, R0 ;  /* 0x00000000b3007221 */ /* 0x008fc80000010000 */
[----:B----4-:R-:W-:Y:S01]  /*16a90*/  FADD.FTZ R0, R182, R0 ;  /* 0x00000000b6007221 */ /* 0x010fe20000010000 */
[----:B0-----:R-:W-:-:S03]  /*16aa0*/  F2FP.SATFINITE.E4M3.F32.PACK_AB_MERGE_C R182, R9, R182, RZ ;  /* 0x000000b609b6723e */ /* 0x001fc600048070ff */
[----:B------:R-:W-:Y:S01]  /*16ab0*/  FADD.FTZ R0, R9, R0 ;  /* 0x0000000009007221 */ /* 0x000fe20000010000 */
[----:B------:R-:W-:Y:S01]  /*16ac0*/  F2FP.SATFINITE.E4M3.F32.PACK_AB_MERGE_C R159, R179, R159, R182 ;  /* 0x0000009fb39f723e */ /* 0x000fe200048070b6 */
[----:B------:R-:W-:Y:S06]  /*16ad0*/  @!P0 BRA `(.L_x_1947) ;  /* 0x0000000000048947 */ /* 0x000fec0003800000 */
[----:B------:R-:W-:Y:S01]  /*16ae0*/  BPT.TRAP 0x1 ;  /* 0x000000040000795c */ /* 0x000fe20000300000 */
.L_x_1947:
[----:B------:R0:W3:Y:S01]  /*16af0*/  SYNCS.PHASECHK.TRANS64.TRYWAIT P2, [R12+URZ+0x28450], R11 ;  /* 0x0284500b0c0075a7 */ /* 0x0000e2000804017f */
[----:B------:R-:W-:Y:S05]  /*16b00*/  @!P0 BRA `(.L_x_1948) ;  /* 0x0000000000048947 */ /* 0x000fea0003800000 */
[----:B------:R-:W-:Y:S01]  /*16b10*/  BPT.TRAP 0x1 ;  /* 0x000000040000795c */ /* 0x000fe20000300000 */
.L_x_1948:
[----:B------:R-:W-:Y:S04]  /*16b20*/  BSSY B0, `(.L_x_1949) ;  /* 0x0000004000007945 */ /* 0x000fe80003800000 */
[----:B---3--:R-:W-:Y:S05]  /*16b30*/  @P2 BRA `(.L_x_1950) ;  /* 0x0000000000082947 */ /* 0x008fea0003800000 */
[----:B------:R-:W3:Y:S02]  /*16b40*/  SYNCS.PHASECHK.TRANS64.TRYWAIT P2, [R12+URZ+0x28450], R11 ;  /* 0x0284500b0c0075a7 */ /* 0x000ee4000804017f */
[----:B---3--:R-:W-:Y:S05]  /*16b50*/  @!P2 BRA `(.L_x_1951) ;  /* 0x000001600074a947 */ /* 0x008fea0003800000 */
.L_x_1950:
[----:B------:R-:W-:Y:S05]  /*16b60*/  BSYNC B0 ;  /* 0x0000000000007941 */ /* 0x000fea0003800000 */
.L_x_1949:
[----:B------:R-:W4:Y:S01]  /*16b70*/  S2R R4, SR_TID.X ;  /* 0x0000000000047919 */ /* 0x000f220000002100 */
[----:B------:R-:W-:Y:S05]  /*16b80*/  WARPSYNC.ALL ;  /* 0x0000000000007948 */ /* 0x000fea0003800000 */
[----:B------:R-:W-:Y:S02]  /*16b90*/  LEA R8, R23, UR43, 0xa ;  /* 0x0000002b17087c11 */ /* 0x000fe4000f8e50ff */
[----:B------:R-:W-:Y:S02]  /*16ba0*/  MOV R9, 0x80000020 ;  /* 0x8000002000097802 */ /* 0x000fe40000000f00 */
[C---:B------:R-:W-:Y:S01]  /*16bb0*/  R2UR UR6, R8.reuse ;  /* 0x00000000080672ca */ /* 0x040fe200000e0000 */
[----:B------:R-:W-:Y:S01]  /*16bc0*/  VIADD R8, R8, 0x2 ;  /* 0x0000000208087836 */ /* 0x000fe20000000000 */
[----:B------:R-:W-:Y:S01]  /*16bd0*/  R2UR UR7, R9 ;  /* 0x00000000090772ca */ /* 0x000fe200000e0000 */
[----:B------:R-:W-:Y:S01]  /*16be0*/  IMAD.MOV.U32 R9, RZ, RZ, -0x7fffffe0 ;  /* 0x80000020ff097424 */ /* 0x000fe200078e00ff */
[----:B----4-:R-:W-:-:S05]  /*16bf0*/  SHF.R.U32.HI R4, RZ, 0x7, R4 ;  /* 0x00000007ff047819 */ /* 0x010fca0000011604 */
[----:B------:R-:W-:-:S05]  /*16c00*/  VIADD R4, R4, 0x8 ;  /* 0x0000000804047836 */ /* 0x000fca0000000000 */
[----:B------:R4:W-:Y:S06]  /*16c10*/  BAR.SYNC.DEFER_BLOCKING R4, 0x100 ;  /* 0x000400040000751d */ /* 0x0009ec0000010000 */
[----:B------:R-:W-:-:S06]  /*16c20*/  WARPGROUP.ARRIVE ;  /* 0x00000000000079c5 */ /* 0x000fcc0000000000 */
        /* <DEDUP_REMOVED lines=8> */
[----:B----4-:R-:W-:Y:S05]  /*16cb0*/  @!P0 BRA `(.L_x_1952) ;  /* 0x0000000000048947 */ /* 0x010fea0003800000 */
[----:B------:R-:W-:Y:S01]  /*16cc0*/  BPT.TRAP 0x1 ;  /* 0x000000040000795c */ /* 0x000fe20000300000 */
.L_x_1952:
[----:B------:R-:W-:Y:S01]  /*16cd0*/  ISETP.GT.AND P2, PT, R6, R10, PT ;  /* 0x0000000a0600720c */ /* 0x000fe20003f44270 */
[----:B01-3--:R-:W-:Y:S02]  /*16ce0*/  VIADD R12, R12, 0x28460 ;  /* 0x000284600c0c7836 */ /* 0x00bfe40000000000 */
[----:B------:R-:W-:Y:S02]  /*16cf0*/  IMAD.U32 R4, RZ, RZ, UR39 ;  /* 0x00000027ff047e24 */ /* 0x000fe4000f8e00ff */
[----:B------:R-:W-:Y:S02]  /*16d00*/  VIADD R6, R6, 0xffffffff ;  /* 0xffffffff06067836 */ /* 0x000fe40000000000 */
[----:B------:R-:W-:Y:S01]  /*16d10*/  IMAD.MOV.U32 R7, RZ, RZ, R14 ;  /* 0x000000ffff077224 */ /* 0x000fe200078e000e */
[----:B------:R-:W-:-:S04]  /*16d20*/  PRMT R4, R4, 0x654, R12 ;  /* 0x0000065404047816 */ /* 0x000fc8000000000c */
[----:B------:R0:W-:Y:S02]  /*16d30*/  SYNCS.ARRIVE.TRANS64.RED.A1T0 RZ, [R4+URZ], RZ ;  /* 0x000000ff04ff79a7 */ /* 0x0001e4000810043f */
[----:B0-----:R-:W-:Y:S01]  /*16d40*/  IMAD.MOV.U32 R4, RZ, RZ, R13 ;  /* 0x000000ffff047224 */ /* 0x001fe200078e000d */
[----:B------:R-:W-:Y:S06]  /*16d50*/  @P2 BRA `(.L_x_1953) ;  /* 0xffffffd800ac2947 */ /* 0x000fec000383ffff */
[----:B------:R-:W-:Y:S02]  /*16d60*/  IMAD.MOV.U32 R7, RZ, RZ, R14 ;  /* 0x000000ffff077224 */ /* 0x000fe400078e000e */
[----:B------:R-:W-:-:S07]  /*16d70*/  IMAD.MOV.U32 R4, RZ, RZ, R13 ;  /* 0x000000ffff047224 */ /* 0x000fce00078e000d */
.L_x_1933:
[----:B------:R-:W0:Y:S01]  /*16d80*/  LDC R8, c[0x0][0x448] ;  /* 0x00011200ff087b82 */ /* 0x000e220000000800 */
[----:B------:R-:W-:-:S07]  /*16d90*/  VIADD R9, R201, 0x7f ;  /* 0x0000007fc9097836 */ /* 0x000fce0000000000 */
[----:B------:R-:W1:Y:S01]  /*16da0*/  LDC R12, c[0x0][0x9e4] ;  /* 0x00027900ff0c7b82 */ /* 0x000e620000000800 */
[----:B0-----:R-:W-:Y:S02]  /*16db0*/  ISETP.NE.AND P4, PT, R8, 0x1, PT ;  /* 0x000000010800780c */ /* 0x001fe40003f85270 */
[----:B-1----:R-:W-:-:S11]  /*16dc0*/  ISETP.GE.AND P5, PT, R12, 0x1, PT ;  /* 0x000000010c00780c */ /* 0x002fd60003fa6270 */
[----:B------:R-:W0:Y:S08]  /*16dd0*/  @P4 LDC R10, c[0x0][0x44c] ;  /* 0x00011300ff0a4b82 */ /* 0x000e300000000800 */
[----:B------:R-:W1:Y:S01]  /*16de0*/  @P4 LDC R8, c[0x0][0x450] ;  /* 0x00011400ff084b82 */ /* 0x000e620000000800 */
[----:B0-----:R-:W-:-:S05]  /*16df0*/  @P4 IMAD.HI.U32 R10, R9, R10, RZ ;  /* 0x0000000a090a4227 */ /* 0x001fca00078e00ff */
[----:B-1----:R-:W-:Y:S02]  /*16e00*/  @P4 SHF.R.U32.HI R9, RZ, R8, R10 ;  /* 0x00000008ff094219 */ /* 0x002fe4000001160a */
[----:B------:R-:W-:-:S05]  /*16e10*/  IADD3 R8, R192, 0x1, -R189 ;  /* 0x00000001c0087810 */ /* 0x000fca0007ffe8bd */
[----:B------:R-:W-:-:S04]  /*16e20*/  IMAD.IADD R9, R8, 0x1, R9 ;  /* 0x0000000108097824 */ /* 0x000fc800078e0209 */
[----:B------:R-:W-:Y:S01]  /*16e30*/  VIADD R10, R9, -UR38 ;  /* 0x80000026090a7c36 */ /* 0x000fe20008000000 */
[----:B------:R-:W-:Y:S06]  /*16e40*/  @!P5 BRA `(.L_x_1954) ;  /* 0x000000000048d947 */ /* 0x000fec0003800000 */
[----:B------:R-:W-:Y:S01]  /*16e50*/  IMAD.MOV.U32 R11, RZ, RZ, R9 ;  /* 0x000000ffff0b7224 */ /* 0x000fe200078e0009 */
[----:B------:R-:W-:Y:S04]  /*16e60*/  BSSY B0, `(.L_x_1955) ;  /* 0x000000e000007945 */ /* 0x000fe80003800000 */
[----:B------:R-:W-:-:S13]  /*16e70*/  ISETP.GT.AND P1, PT, R11, -0x1, PT ;  /* 0xffffffff0b00780c */ /* 0x000fda0003f24270 */
        /* <DEDUP_REMOVED lines=8> */
.L_x_1956:
[----:B------:R-:W-:-:S13]  /*16f00*/  ISETP.NE.AND P1, PT, R12, 0x1, PT ;  /* 0x000000010c00780c */ /* 0x000fda0003f25270 */
[----:B------:R-:W0:Y:S02]  /*16f10*/  @P1 LDC.64 R8, c[0x0][0x9e8] ;  /* 0x00027a00ff081b82 */ /* 0x000e240000000a00 */
[----:B0-----:R-:W-:-:S05]  /*16f20*/  @P1 IMAD.HI.U32 R8, R11, R8, RZ ;  /* 0x000000080b081227 */ /* 0x001fca00078e00ff */
[----:B------:R-:W-:-:S07]  /*16f30*/  @P1 SHF.R.U32.HI R11, RZ, R9, R8 ;  /* 0x00000009ff0b1219 */ /* 0x000fce0000011608 */
.L_x_1957:
[----:B------:R-:W-:Y:S05]  /*16f40*/  BSYNC B0 ;  /* 0x0000000000007941 */ /* 0x000fea0003800000 */
.L_x_1955:
[----:B------:R-:W-:-:S05]  /*16f50*/  IMAD R11, R11, R12, RZ ;  /* 0x0000000c0b0b7224 */ /* 0x000fca00078e02ff */
[----:B------:R-:W-:-:S07]  /*16f60*/  VIMNMX R10, R10, R11, !PT ;  /* 0x0000000b0a0a7248 */ /* 0x000fce0007fe0100 */
.L_x_1954:
[----:B------:R-:W-:-:S05]  /*16f70*/  VIADD R10, R10, 0x3f ;  /* 0x0000003f0a0a7836 */ /* 0x000fca0000000000 */
[----:B------:R-:W-:-:S04]  /*16f80*/  SHF.R.S32.HI R8, RZ, 0x1f, R10 ;  /* 0x0000001fff087819 */ /* 0x000fc8000001140a */
[----:B------:R-:W-:-:S04]  /*16f90*/  LEA.HI R8, R8, R10, RZ, 0x6 ;  /* 0x0000000a08087211 */ /* 0x000fc800078f30ff */
[----:B------:R-:W-:-:S04]  /*16fa0*/  SHF.R.S32.HI R8, RZ, 0x6, R8 ;  /* 0x00000006ff087819 */ /* 0x000fc80000011408 */
[----:B------:R-:W-:-:S04]  /*16fb0*/  VIMNMX R8, R204, R8, !PT ;  /* 0x00000008cc087248 */ /* 0x000fc80007fe0100 */
[----:B------:R-:W-:-:S13]  /*16fc0*/  ISETP.GE.AND P1, PT, R6, R8, PT ;  /* 0x000000080600720c */ /* 0x000fda0003f26270 */
[----:B------:R-:W-:Y:S05]  /*16fd0*/  @!P1 BRA `(.L_x_1958) ;  /* 0x0000001800c09947 */ /* 0x000fea0003800000 */
[----:B------:R-:W-:Y:S02]  /*16fe0*/  IMAD.MOV.U32 R12, RZ, RZ, R7 ;  /* 0x000000ffff0c7224 */ /* 0x000fe400078e0007 */
[----:B------:R-:W-:Y:S02]  /*16ff0*/  IMAD.MOV.U32 R13, RZ, RZ, R4 ;  /* 0x000000ffff0d7224 */ /* 0x000fe400078e0004 */
[----:B------:R-:W-:-:S07]  /*17000*/  IMAD.MOV.U32 R9, RZ, RZ, R6 ;  /* 0x000000ffff097224 */ /* 0x000fce00078e0006 */
.L_x_1970:
[----:B------:R-:W-:Y:S01]  /*17010*/  VIADD R23, R23, 0x1 ;  /* 0x0000000117177836 */ /* 0x000fe20000000000 */
[----:B------:R-:W-:Y:S05]  /*17020*/  YIELD ;  /* 0x0000000000007946 */ /* 0x000fea0003800000 */
[----:B------:R-:W-:Y:S01]  /*17030*/  IMAD.MOV.U32 R4, RZ, RZ, R9 ;  /* 0x000000ffff047224 */ /* 0x000fe200078e0009 */
[----:B------:R-:W-:Y:S01]  /*17040*/  ISETP.NE.AND P2, PT, R23, 0x2, PT ;  /* 0x000000021700780c */ /* 0x000fe20003f45270 */
[----:B------:R-:W-:-:S03]  /*17050*/  VIADD R9, R9, 0xffffffff ;  /* 0xffffffff09097836 */ /* 0x000fc60000000000 */
[----:B------:R-:W-:Y:S02]  /*17060*/  ISETP.GT.AND P1, PT, R4, R8, PT ;  /* 0x000000080400720c */ /* 0x000fe40003f24270 */
[----:B------:R-:W-:Y:S02]  /*17070*/  SEL R11, R23, RZ, P2 ;  /* 0x000000ff170b7207 */ /* 0x000fe40001000000 */
[----:B------:R-:W-:-:S03]  /*17080*/  SEL R4, RZ, 0x1, P2 ;  /* 0x00000001ff047807 */ /* 0x000fc60001000000 */
[----:B------:R-:W-:Y:S01]  /*17090*/  IMAD.MOV.U32 R23, RZ, RZ, R11 ;  /* 0x000000ffff177224 */ /* 0x000fe200078e000b */
[----:B------:R-:W-:Y:S01]  /*170a0*/  LOP3.LUT R186, R186, R4, RZ, 0x3c, !PT ;  /* 0x00000004baba7212 */ /* 0x000fe200078e3cff */
[----:B0-----:R-:W-:Y:S06]  /*170b0*/  @!P0 BRA `(.L_x_1959) ;  /* 0x0000000000048947 */ /* 0x001fec0003800000 */
[----:B------:R-:W-:Y:S01]  /*170c0*/  BPT.TRAP 0x1 ;  /* 0x000000040000795c */ /* 0x000fe20000300000 */
.L_x_1959:
[----:B------:R-:W-:Y:S01]  /*170d0*/  IMAD R6, R23, 0x8, R22 ;  /* 0x0000000817067824 */ /* 0x000fe200078e0216 */
[----:B------:R-:W-:-:S04]  /*170e0*/  SHF.L.U32 R10, R186, 0x1f, RZ ;  /* 0x0000001fba0a7819 */ /* 0x000fc800000006ff */
[----:B------:R0:W1:Y:S01]  /*170f0*/  SYNCS.PHASECHK.TRANS64.TRYWAIT P2, [R6+URZ+0x28430], R10 ;  /* 0x0284300a060075a7 */ /* 0x000062000804017f */
[----:B------:R-:W-:Y:S05]  /*17100*/  @!P0 BRA `(.L_x_1960) ;  /* 0x0000000000048947 */ /* 0x000fea0003800000 */
[----:B------:R-:W-:Y:S01]  /*17110*/  BPT.TRAP 0x1 ;  /* 0x000000040000795c */ /* 0x000fe20000300000 */
.L_x_1960:
[----:B------:R-:W-:Y:S01]  /*17120*/  LEA R4, R23, UR60, 0xa ;  /* 0x0000003c17047c11 */ /* 0x000fe2000f8e50ff */
[----:B--23--:R-:W-:-:S03]  /*17130*/  IMAD.MOV.U32 R5, RZ, RZ, 0x40000040 ;  /* 0x40000040ff057424 */ /* 0x00cfc600078e00ff */
[C---:B------:R-:W-:Y:S01]  /*17140*/  IADD3 R14, R4.reuse, 0x2, RZ ;  /* 0x00000002040e7810 */ /* 0x040fe20007ffe0ff */
[----:B------:R-:W-:Y:S01]  /*17150*/  VIADD R7, R4, 0x4 ;  /* 0x0000000404077836 */ /* 0x000fe20000000000 */
[----:B-1----:R-:W-:Y:S06]  /*17160*/  @P2 BRA `(.L_x_1961) ;  /* 0x0000000000082947 */ /* 0x002fec0003800000 */
[----:B------:R-:W1:Y:S02]  /*17170*/  SYNCS.PHASECHK.TRANS64.TRYWAIT P2, [R6+URZ+0x28430], R10 ;  /* 0x0284300a060075a7 */ /* 0x000e64000804017f */
[----:B-1----:R-:W-:Y:S05]  /*17180*/  @!P2 BRA `(.L_x_1962) ;  /* 0x0000015800fca947 */ /* 0x002fea0003800000 */
.L_x_1961:
        /* <DEDUP_REMOVED lines=19> */
[----:B------:R-:W-:Y:S01]  /*172c0*/  UMOV UR20, UR52 ;  /* 0x0000003400147c82 */ /* 0x000fe20008000000 */
[----:B------:R-:W-:Y:S01]  /*172d0*/  QGMMA.64x64x32.F32.E4M3.E4M3 R152, gdesc[UR8], RZ, !UPT, gsb0 ;  /* 0x00e00000089879f3 */ /* 0x000fe2000c0008ff */
[----:B------:R-:W-:Y:S01]  /*172e0*/  R2UR UR5, R197 ;  /* 0x00000000c50572ca */ /* 0x000fe200000e0000 */
[----:B------:R-:W-:Y:S01]  /*172f0*/  UMOV UR21, UR53 ;  /* 0x0000003500157c82 */ /* 0x000fe20008000000 */
[----:B------:R-:W-:Y:S01]  /*17300*/  R2UR UR14, R14 ;  /* 0x000000000e0e72ca */ /* 0x000fe200000e0000 */
[----:B------:R-:W-:Y:S01]  /*17310*/  VIADD R14, R4, 0x200 ;  /* 0x00000200040e7836 */ /* 0x000fe20000000000 */
[----:B------:R-:W-:Y:S01]  /*17320*/  R2UR UR15, R15 ;  /* 0x000000000f0f72ca */ /* 0x000fe200000e0000 */
[----:B------:R-:W-:Y:S01]  /*17330*/  UMOV UR24, UR48 ;  /* 0x0000003000187c82 */ /* 0x000fe20008000000 */
[----:B------:R-:W-:Y:S01]  /*17340*/  R2UR UR12, R194 ;  /* 0x00000000c20c72ca */ /* 0x000fe200000e0000 */
        /* <DEDUP_REMOVED lines=8> */
[----:B------:R-:W-:Y:S01]  /*173d0*/  VIADD R4, R4, 0x206 ;  /* 0x0000020604047836 */ /* 0x000fe20000000000 */
[----:B------:R-:W-:Y:S01]  /*173e0*/  R2UR UR23, R15 ;  /* 0x000000000f1772ca */ /* 0x000fe200000e0000 */
[----:B------:R-:W-:Y:S01]  /*173f0*/  IMAD.MOV.U32 R5, RZ, RZ, 0x40000040 ;  /* 0x40000040ff057424 */ /* 0x000fe200078e00ff */
[----:B------:R-:W-:Y:S01]  /*17400*/  R2UR UR26, R20 ;  /* 0x00000000141a72ca */ /* 0x000fe200000e0000 */
[----:B------:R-:W-:Y:S01]  /*17410*/  UMOV UR32, UR40 ;  /* 0x0000002800207c82 */ /* 0x000fe20008000000 */
[----:B------:R-:W-:Y:S01]  /*17420*/  R2UR UR27, R21 ;  /* 0x00000000151b72ca */ /* 0x000fe200000e0000 */
[----:B------:R-:W-:Y:S01]  /*17430*/  UMOV UR33, UR41 ;  /* 0x0000002900217c82 */ /* 0x000fe20008000000 */
[----:B------:R-:W-:Y:S01]  /*17440*/  R2UR UR34, R4 ;  /* 0x00000000042272ca */ /* 0x000fe200000e0000 */
[----:B------:R-:W2:Y:S01]  /*17450*/  S2R R205, SR_TID.X ;  /* 0x0000000000cd7919 */ /* 0x000ea20000002100 */
[----:B------:R-:W-:-:S02]  /*17460*/  R2UR UR35, R5 ;  /* 0x00000000052372ca */ /* 0x000fc400000e0000 */
        /* <DEDUP_REMOVED lines=27> */
.L_x_1963:
[----:B------:R-:W-:Y:S01]  /*17620*/  FMNMX.FTZ R4, R152, R13, !PT ;  /* 0x0000000d98047209 */ /* 0x000fe20007810000 */
[----:B------:R-:W-:Y:S02]  /*17630*/  VIADD R15, R6, 0x28440 ;  /* 0x00028440060f7836 */ /* 0x000fe40000000000 */
[----:B------:R-:W-:Y:S01]  /*17640*/  IMAD.U32 R20, RZ, RZ, UR39 ;  /* 0x00000027ff147e24 */ /* 0x000fe2000f8e00ff */
[----:B------:R-:W-:-:S04]  /*17650*/  FMNMX.FTZ R4, R153, R4, !PT ;  /* 0x0000000499047209 */ /* 0x000fc80007810000 */
[----:B------:R-:W-:Y:S02]  /*17660*/  FMNMX.FTZ R4, R156, R4, !PT ;  /* 0x000000049c047209 */ /* 0x000fe40007810000 */
[----:B------:R-:W-:Y:S02]  /*17670*/  PRMT R15, R20, 0x654, R15 ;  /* 0x00000654140f7816 */ /* 0x000fe4000000000f */
[----:B------:R-:W-:Y:S02]  /*17680*/  FMNMX.FTZ R4, R157, R4, !PT ;  /* 0x000000049d047209 */ /* 0x000fe40007810000 */
[----:B------:R3:W-:Y:S02]  /*17690*/  SYNCS.ARRIVE.TRANS64.RED.A1T0 RZ, [R15+URZ], RZ ;  /* 0x000000ff0fff79a7 */ /* 0x0007e4000810043f */
        /* <DEDUP_REMOVED lines=12> */
[----:B------:R-:W4:Y:S02]  /*17760*/  SHFL.BFLY PT, R7, R4, 0x2, 0x1f ;  /* 0x0c401f0004077f89 */ /* 0x000f2400000e0000 */
[----:B----4-:R-:W-:-:S05]  /*17770*/  FMNMX.FTZ R4, R4, R7, !PT ;  /* 0x0000000704047209 */ /* 0x010fca0007810000 */
[----:B------:R-:W4:Y:S02]  /*17780*/  SHFL.BFLY PT, R7, R4, 0x1, 0x1f ;  /* 0x0c201f0004077f89 */ /* 0x000f2400000e0000 */
[----:B----4-:R-:W-:-:S05]  /*17790*/  FMNMX.FTZ R4, R4, R7, !PT ;  /* 0x0000000704047209 */ /* 0x010fca0007810000 */
[----:B------:R-:W-:Y:S01]  /*177a0*/  FFMA.FTZ R7, R2, R4, -8 ;  /* 0xc100000002077423 */ /* 0x000fe20000010004 */
[----:B------:R-:W-:-:S03]  /*177b0*/  FADD.FTZ R13, -R4, R13 ;  /* 0x0000000d040d7221 */ /* 0x000fc60000010100 */
[C-C-:B------:R-:W-:Y:S01]  /*177c0*/  FFMA.FTZ R152, R2.reuse, R152, -R7.reuse ;  /* 0x0000009802987223 */ /* 0x140fe20000010807 */
[----:B------:R-:W-:-:S01]  /*177d0*/  FFMA.FTZ R153, R2, R153, -R7 ;  /* 0x0000009902997223 */ /* 0x000fc20000010807 */
        /* <DEDUP_REMOVED lines=14> */
[----:B------:R-:W-:Y:S01]  /*178c0*/  FMNMX.FTZ R7, R154, R12, !PT ;  /* 0x0000000c9a077209 */ /* 0x000fe20007810000 */
[----:B------:R-:W-:Y:S01]  /*178d0*/  FMUL.FTZ R13, R2, R13 ;  /* 0x0000000d020d7220 */ /* 0x000fe20000410000 */
[----:B------:R-:W-:Y:S02]  /*178e0*/  MUFU.EX2 R152, R152 ;  /* 0x0000009800987308 */ /* 0x000fe40000000800 */
[----:B------:R-:W-:-:S04]  /*178f0*/  FMNMX.FTZ R7, R155, R7, !PT ;  /* 0x000000079b077209 */ /* 0x000fc80007810000 */
[----:B------:R-:W-:Y:S02]  /*17900*/  FMNMX.FTZ R7, R158, R7, !PT ;  /* 0x000000079e077209 */ /* 0x000fe40007810000 */
[----:B------:R-:W4:Y:S02]  /*17910*/  MUFU.EX2 R13, R13 ;  /* 0x0000000d000d7308 */ /* 0x000f240000000800 */
[----:B------:R-:W-:-:S04]  /*17920*/  FMNMX.FTZ R7, R159, R7, !PT ;  /* 0x000000079f077209 */ /* 0x000fc80007810000 */
[----:B------:R-:W-:Y:S02]  /*17930*/  FMNMX.FTZ R7, R162, R7, !PT ;  /* 0x00000007a2077209 */ /* 0x000fe40007810000 */
[----:B------:R-:W5:Y:S02]  /*17940*/  MUFU.EX2 R153, R153 ;  /* 0x0000009900997308 */ /* 0x000f640000000800 */
[----:B------:R-:W-:-:S04]  /*17950*/  FMNMX.FTZ R7, R163, R7, !PT ;  /* 0x00000007a3077209 */ /* 0x000fc80007810000 */
[----:B------:R-:W-:Y:S02]  /*17960*/  FMNMX.FTZ R7, R166, R7, !PT ;  /* 0x00000007a6077209 */ /* 0x000fe40007810000 */
[----:B------:R-:W0:Y:S01]  /*17970*/  MUFU.EX2 R156, R156 ;  /* 0x0000009c009c7308 */ /* 0x000e220000000800 */
[----:B----4-:R-:W-:-:S01]  /*17980*/  FFMA.FTZ R3, R13, R3, R152 ;  /* 0x000000030d037223 */ /* 0x010fc20000010098 */
[----:B------:R-:W-:Y:S01]  /*17990*/  FMNMX.FTZ R7, R167, R7, !PT ;  /* 0x00000007a7077209 */ /* 0x000fe20007810000 */
[-C--:B------:R-:W-:Y:S01]  /*179a0*/  FMUL.FTZ R24, R24, R13.reuse ;  /* 0x0000000d18187220 */ /* 0x080fe20000410000 */
[-C--:B------:R-:W-:Y:S01]  /*179b0*/  FMUL.FTZ R25, R25, R13.reuse ;  /* 0x0000000d19197220 */ /* 0x080fe20000410000 */
[----:B------:R-:W-:Y:S01]  /*179c0*/  FMUL.FTZ R28, R28, R13 ;  /* 0x0000000d1c1c7220 */ /* 0x000fe20000410000 */
[----:B------:R-:W-:Y:S01]  /*179d0*/  FMNMX.FTZ R7, R170, R7, !PT ;  /* 0x00000007aa077209 */ /* 0x000fe20007810000 */
[----:B------:R-:W-:Y:S01]  /*179e0*/  FMUL.FTZ R29, R29, R13 ;  /* 0x0000000d1d1d7220 */ /* 0x000fe20000410000 */
[----:B------:R-:W4:Y:S01]  /*179f0*/  MUFU.EX2 R157, R157 ;  /* 0x0000009d009d7308 */ /* 0x000f220000000800 */
[----:B-----5:R-:W-:-:S01]  /*17a00*/  FADD.FTZ R3, R153, R3 ;  /* 0x0000000399037221 */ /* 0x020fc20000010000 */
[----:B------:R-:W-:Y:S01]  /*17a10*/  FMNMX.FTZ R7, R171, R7, !PT ;  /* 0x00000007ab077209 */ /* 0x000fe20007810000 */
[-C--:B------:R-:W-:Y:S01]  /*17a20*/  FMUL.FTZ R32, R32, R13.reuse ;  /* 0x0000000d20207220 */ /* 0x080fe20000410000 */
[-C--:B------:R-:W-:Y:S01]  /*17a30*/  FMUL.FTZ R33, R33, R13.reuse ;  /* 0x0000000d21217220 */ /* 0x080fe20000410000 */
[----:B------:R-:W-:Y:S01]  /*17a40*/  FMUL.FTZ R36, R36, R13 ;  /* 0x0000000d24247220 */ /* 0x000fe20000410000 */
[----:B------:R-:W-:Y:S01]  /*17a50*/  FMNMX.FTZ R7, R174, R7, !PT ;  /* 0x00000007ae077209 */ /* 0x000fe20007810000 */
[----:B------:R-:W-:Y:S01]  /*17a60*/  FMUL.FTZ R37, R37, R13 ;  /* 0x0000000d25257220 */ /* 0x000fe20000410000 */
[----:B------:R-:W5:Y:S01]  /*17a70*/  MUFU.EX2 R160, R160 ;  /* 0x000000a000a07308 */ /* 0x000f620000000800 */
[----:B0-----:R-:W-:-:S01]  /*17a80*/  FADD.FTZ R3, R156, R3 ;  /* 0x000000039c037221 */ /* 0x001fc20000010000 */
[----:B------:R-:W-:Y:S01]  /*17a90*/  FMNMX.FTZ R7, R175, R7, !PT ;  /* 0x00000007af077209 */ /* 0x000fe20007810000 */
[-C--:B------:R-:W-:Y:S01]  /*17aa0*/  FMUL.FTZ R40, R40, R13.reuse ;  /* 0x0000000d28287220 */ /* 0x080fe20000410000 */
[-C--:B------:R-:W-:Y:S01]  /*17ab0*/  FMUL.FTZ R41, R41, R13.reuse ;  /* 0x0000000d29297220 */ /* 0x080fe20000410000 */
[----:B------:R-:W-:Y:S01]  /*17ac0*/  FMUL.FTZ R44, R44, R13 ;  /* 0x0000000d2c2c7220 */ /* 0x000fe20000410000 */
[----:B------:R-:W-:Y:S01]  /*17ad0*/  FMNMX.FTZ R7, R178, R7, !PT ;  /* 0x00000007b2077209 */ /* 0x000fe20007810000 */
[----:B------:R-:W-:Y:S01]  /*17ae0*/  FMUL.FTZ R45, R45, R13 ;  /* 0x0000000d2d2d7220 */ /* 0x000fe20000410000 */
[----:B------:R-:W0:Y:S01]  /*17af0*/  MUFU.EX2 R161, R161 ;  /* 0x000000a100a17308 */ /* 0x000e220000000800 */
[----:B----4-:R-:W-:-:S01]  /*17b00*/  FADD.FTZ R3, R157, R3 ;  /* 0x000000039d037221 */ /* 0x010fc20000010000 */
[----:B------:R-:W-:Y:S01]  /*17b10*/  FMNMX.FTZ R7, R179, R7, !PT ;  /* 0x00000007b3077209 */ /* 0x000fe20007810000 */
[-C--:B------:R-:W-:Y:S01]  /*17b20*/  FMUL.FTZ R48, R48, R13.reuse ;  /* 0x0000000d30307220 */ /* 0x080fe20000410000 */
[----:B------:R-:W-:Y:S01]  /*17b30*/  F2FP.SATFINITE.E4M3.F32.PACK_AB_MERGE_C R156, R157, R156, RZ ;  /* 0x0000009c9d9c723e */ /* 0x000fe200048070ff */
[----:B------:R-:W-:Y:S01]  /*17b40*/  FMUL.FTZ R49, R49, R13 ;  /* 0x0000000d31317220 */ /* 0x000fe20000410000 */
[----:B------:R-:W-:Y:S01]  /*17b50*/  FMNMX.FTZ R7, R182, R7, !PT ;  /* 0x00000007b6077209 */ /* 0x000fe20007810000 */
[----:B------:R-:W-:Y:S01]  /*17b60*/  FMUL.FTZ R52, R52, R13 ;  /* 0x0000000d34347220 */ /* 0x000fe20000410000 */
[----:B------:R-:W4:Y:S01]  /*17b70*/  MUFU.EX2 R164, R164 ;  /* 0x000000a400a47308 */ /* 0x000f220000000800 */
[----:B-----5:R-:W-:-:S01]  /*17b80*/  FADD.FTZ R3, R160, R3 ;  /* 0x00000003a0037221 */ /* 0x020fc20000010000 */
[----:B------:R-:W-:Y:S01]  /*17b90*/  FMNMX.FTZ R14, R183, R7, !PT ;  /* 0x00000007b70e7209 */ /* 0x000fe20007810000 */
[-C--:B------:R-:W-:Y:S01]  /*17ba0*/  FMUL.FTZ R53, R53, R13.reuse ;  /* 0x0000000d35357220 */ /* 0x080fe20000410000 */
[----:B------:R-:W-:Y:S01]  /*17bb0*/  F2FP.SATFINITE.E4M3.F32.PACK_AB_MERGE_C R152, R153, R152, R156 ;  /* 0x000000989998723e */ /* 0x000fe2000480709c */
[-C--:B------:R-:W-:Y:S01]  /*17bc0*/  FMUL.FTZ R56, R56, R13.reuse ;  /* 0x0000000d38387220 */ /* 0x080fe20000410000 */
[----:B------:R-:W-:Y:S01]  /*17bd0*/  FMUL.FTZ R57, R57, R13 ;  /* 0x0000000d39397220 */ /* 0x000fe20000410000 */
[----:B------:R-:W5:Y:S01]  /*17be0*/  SHFL.BFLY PT, R7, R14, 0x2, 0x1f ;  /* 0x0c401f000e077f89 */ /* 0x000f6200000e0000 */
[----:B------:R-:W1:Y:S01]  /*17bf0*/  MUFU.EX2 R165, R165 ;  /* 0x000000a500a57308 */ /* 0x000e620000000800 */
        /* <DEDUP_REMOVED lines=21> */
[----:B------:R-:W-:Y:S01]  /*17d50*/  FMUL.FTZ R92, R92, R13 ;  /* 0x0000000d5c5c7220 */ /* 0x000fe20000410000 */
[----:B-----5:R-:W-:Y:S01]  /*17d60*/  FMNMX.FTZ R14, R14, R7, !PT ;  /* 0x000000070e0e7209 */ /* 0x020fe20007810000 */
[----:B------:R-:W1:Y:S01]  /*17d70*/  MUFU.EX2 R172, R172 ;  /* 0x000000ac00ac7308 */ /* 0x000e620000000800 */
        /* <DEDUP_REMOVED lines=24> */
[----:B-----5:R-:W-:-:S01]  /*17f00*/  FADD.FTZ R3, R173, R3 ;  /* 0x00000003ad037221 */ /* 0x020fc20000010000 */
[----:B------:R-:W-:Y:S01]  /*17f10*/  F2FP.SATFINITE.E4M3.F32.PACK_AB_MERGE_C R156, R173, R172, RZ ;  /* 0x000000acad9c723e */ /* 0x000fe200048070ff */
[----:B------:R-:W-:Y:S01]  /*17f20*/  FMUL.FTZ R128, R128, R13 ;  /* 0x0000000d80807220 */ /* 0x000fe20000410000 */
[----:B0-----:R-:W-:Y:S01]  /*17f30*/  FMNMX.FTZ R7, R14, R7, !PT ;  /* 0x000000070e077209 */ /* 0x001fe20007810000 */
[-C--:B------:R-:W-:Y:S01]  /*17f40*/  FMUL.FTZ R129, R129, R13.reuse ;  /* 0x0000000d81817220 */ /* 0x080fe20000410000 */
[----:B------:R-:W-:Y:S01]  /*17f50*/  F2FP.SATFINITE.E4M3.F32.PACK_AB_MERGE_C R156, R169, R168, R156 ;  /* 0x000000a8a99c723e */ /* 0x000fe2000480709c */
[----:B------:R-:W-:Y:S01]  /*17f60*/  FMUL.FTZ R132, R132, R13 ;  /* 0x0000000d84847220 */ /* 0x000fe20000410000 */
[----:B------:R-:W0:Y:S01]  /*17f70*/  MUFU.EX2 R180, R180 ;  /* 0x000000b400b47308 */ /* 0x000e220000000800 */
[----:B------:R-:W-:-:S01]  /*17f80*/  FFMA.FTZ R14, R2, R7, -8 ;  /* 0xc1000000020e7423 */ /* 0x000fc20000010007 */
[----:B------:R-:W-:Y:S01]  /*17f90*/  FADD.FTZ R12, -R7, R12 ;  /* 0x0000000c070c7221 */ /* 0x000fe20000010100 */
[----:B----4-:R-:W-:-:S01]  /*17fa0*/  FADD.FTZ R3, R176, R3 ;  /* 0x00000003b0037221 */ /* 0x010fc20000010000 */
[----:B------:R-:W-:Y:S01]  /*17fb0*/  FMUL.FTZ R133, R133, R13 ;  /* 0x0000000d85857220 */ /* 0x000fe20000410000 */
[----:B------:R-:W-:-:S01]  /*17fc0*/  FFMA.FTZ R154, R2, R154, -R14 ;  /* 0x0000009a029a7223 */ /* 0x000fc2000001080e */
[C---:B------:R-:W-:Y:S01]  /*17fd0*/  FMUL.FTZ R12, R2.reuse, R12 ;  /* 0x0000000c020c7220 */ /* 0x040fe20000410000 */
[----:B------:R-:W-:-:S01]  /*17fe0*/  FFMA.FTZ R155, R2, R155, -R14 ;  /* 0x0000009b029b7223 */ /* 0x000fc2000001080e */
[C-C-:B------:R-:W-:Y:S01]  /*17ff0*/  FFMA.FTZ R158, R2.reuse, R158, -R14.reuse ;  /* 0x0000009e029e7223 */ /* 0x140fe2000001080e */
[----:B------:R-:W-:-:S01]  /*18000*/  FFMA.FTZ R159, R2, R159, -R14 ;  /* 0x0000009f029f7223 */ /* 0x000fc2000001080e */
[C-C-:B------:R-:W-:Y:S01]  /*18010*/  FFMA.FTZ R162, R2.reuse, R162, -R14.reuse ;  /* 0x000000a202a27223 */ /* 0x140fe2000001080e */
        /* <DEDUP_REMOVED lines=12> */
[----:B------:R-:W-:Y:S01]  /*180e0*/  FFMA.FTZ R14, R2, R183, -R14 ;  /* 0x000000b7020e7223 */ /* 0x000fe2000001080e */
[----:B-1----:R-:W-:-:S01]  /*180f0*/  FADD.FTZ R3, R177, R3 ;  /* 0x00000003b1037221 */ /* 0x002fc20000010000 */
[-C--:B------:R-:W-:Y:S01]  /*18100*/  FMUL.FTZ R136, R136, R13.reuse ;  /* 0x0000000d88887220 */ /* 0x080fe20000410000 */
[----:B------:R-:W-:Y:S01]  /*18110*/  FMUL.FTZ R137, R137, R13 ;  /* 0x0000000d89897220 */ /* 0x000fe20000410000 */
        /* <DEDUP_REMOVED lines=9> */
[----:B----4-:R-:W-:-:S01]  /*181b0*/  FFMA.FTZ R0, R12, R0, R154 ;  /* 0x000000000c007223 */ /* 0x010fc2000001009a */
        /* <DEDUP_REMOVED lines=31> */
[----:B-1----:R-:W-:-:S01]  /*183b0*/  FADD.FTZ R0, R162, R0 ;  /* 0x00000000a2007221 */ /* 0x002fc20000010000 */
[----:B------:R-:W-:Y:S01]  /*183c0*/  F2FP.SATFINITE.E4M3.F32.PACK_AB_MERGE_C R154, R165, R164, RZ ;  /* 0x000000a4a59a723e */ /* 0x000fe200048070ff */
[-C--:B------:R-:W-:Y:S01]  /*183d0*/  FMUL.FTZ R70, R70, R12.reuse ;  /* 0x0000000c46467220 */ /* 0x080fe20000410000 */
[-C--:B------:R-:W-:Y:S01]  /*183e0*/  FMUL.FTZ R71, R71, R12.reuse ;  /* 0x0000000c47477220 */ /* 0x080fe20000410000 */
[----:B------:R-:W-:Y:S01]  /*183f0*/  FMUL.FTZ R74, R74, R12 ;  /* 0x0000000c4a4a7220 */ /* 0x000fe20000410000 */
[----:B------:R-:W-:Y:S01]  /*18400*/  F2FP.SATFINITE.E4M3.F32.PACK_AB_MERGE_C R154, R161, R160, R154 ;  /* 0x000000a0a19a723e */ /* 0x000fe2000480709a */
        /* <DEDUP_REMOVED lines=58> */
[----:B----4-:R-:W-:-:S07]  /*187b0*/  FADD.FTZ R0, R178, R0 ;  /* 0x00000000b2007221 */ /* 0x010fce0000010000 */
[----:B------:R-:W4:Y:S01]  /*187c0*/  MUFU.EX2 R182, R182 ;  /* 0x000000b600b67308 */ /* 0x000f220000000800 */
[----:B-1----:R-:W-:-:S07]  /*187d0*/  FADD.FTZ R0, R179, R0 ;  /* 0x00000000b3007221 */ /* 0x002fce0000010000 */
[----:B------:R-:W1:Y:S01]  /*187e0*/  MUFU.EX2 R14, R14 ;  /* 0x0000000e000e7308 */ /* 0x000e620000000800 */
[C---:B0-----:R-:W-:Y:S01]  /*187f0*/  F2FP.SATFINITE.E4M3.F32.PACK_AB_MERGE_C R158, R181.reuse, R180, RZ ;  /* 0x000000b4b59e723e */ /* 0x041fe200048070ff */
[----:B------:R-:W-:-:S03]  /*18800*/  FADD.FTZ R3, R181, R3 ;  /* 0x00000003b5037221 */ /* 0x000fc60000010000 */
[----:B------:R-:W-:Y:S01]  /*18810*/  F2FP.SATFINITE.E4M3.F32.PACK_AB_MERGE_C R158, R177, R176, R158 ;  /* 0x000000b0b19e723e */ /* 0x000fe2000480709e */
[----:B----4-:R-:W-:-:S01]  /*18820*/  FADD.FTZ R0, R182, R0 ;  /* 0x00000000b6007221 */ /* 0x010fc20000010000 */
[----:B-1----:R-:W-:-:S03]  /*18830*/  F2FP.SATFINITE.E4M3.F32.PACK_AB_MERGE_C R159, R14, R182, RZ ;  /* 0x000000b60e9f723e */ /* 0x002fc600048070ff */
[----:B------:R-:W-:Y:S01]  /*18840*/  FADD.FTZ R0, R14, R0 ;  /* 0x000000000e007221 */ /* 0x000fe20000010000 */
[----:B------:R-:W-:Y:S01]  /*18850*/  F2FP.SATFINITE.E4M3.F32.PACK_AB_MERGE_C R159, R179, R178, R159 ;  /* 0x000000b2b39f723e */ /* 0x000fe2000480709f */
[----:B---3--:R-:W-:Y:S06]  /*18860*/  @!P0 BRA `(.L_x_1964) ;  /* 0x0000000000048947 */ /* 0x008fec0003800000 */
[----:B------:R-:W-:Y:S01]  /*18870*/  BPT.TRAP 0x1 ;  /* 0x000000040000795c */ /* 0x000fe20000300000 */
.L_x_1964:
[----:B------:R0:W1:Y:S01]  /*18880*/  SYNCS.PHASECHK.TRANS64.TRYWAIT P2, [R6+URZ+0x28450], R10 ;  /* 0x0284500a060075a7 */ /* 0x000062000804017f */
[----:B------:R-:W-:Y:S05]  /*18890*/  @!P0 BRA `(.L_x_1965) ;  /* 0x0000000000048947 */ /* 0x000fea0003800000 */
[----:B------:R-:W-:Y:S01]  /*188a0*/  BPT.TRAP 0x1 ;  /* 0x000000040000795c */ /* 0x000fe20000300000 */
.L_x_1965:
[----:B------:R-:W-:Y:S04]  /*188b0*/  BSSY B0, `(.L_x_1966) ;  /* 0x0000004000007945 */ /* 0x000fe80003800000 */
[----:B-1----:R-:W-:Y:S05]  /*188c0*/  @P2 BRA `(.L_x_1967) ;  /* 0x0000000000082947 */ /* 0x002fea0003800000 */
[----:B------:R-:W1:Y:S02]  /*188d0*/  SYNCS.PHASECHK.TRANS64.TRYWAIT P2, [R6+URZ+0x28450], R10 ;  /* 0x0284500a060075a7 */ /* 0x000e64000804017f */
[----:B-1----:R-:W-:Y:S05]  /*188e0*/  @!P2 BRA `(.L_x_1968) ;  /* 0x000001440038a947 */ /* 0x002fea0003800000 */
.L_x_1967:
[----:B------:R-:W-:Y:S05]  /*188f0*/  BSYNC B0 ;  /* 0x0000000000007941 */ /* 0x000fea0003800000 */
.L_x_1966:
[----:B------:R-:W3:Y:S01]  /*18900*/  S2R R12, SR_TID.X ;  /* 0x00000000000c7919 */ /* 0x000ee20000002100 */
[----:B01----:R-:W-:Y:S01]  /*18910*/  LEA R10, R11, UR43, 0xa ;  /* 0x0000002b0b0a7c11 */ /* 0x003fe2000f8e50ff */
[----:B------:R-:W-:Y:S01]  /*18920*/  IMAD.MOV.U32 R11, RZ, RZ, -0x7fffffe0 ;  /* 0x80000020ff0b7424 */ /* 0x000fe200078e00ff */
[----:B------:R-:W-:Y:S05]  /*18930*/  WARPSYNC.ALL ;  /* 0x0000000000007948 */ /* 0x000fea0003800000 */
[----:B------:R-:W-:Y:S02]  /*18940*/  R2UR UR7, R11 ;  /* 0x000000000b0772ca */ /* 0x000fe400000e0000 */
[C---:B------:R-:W-:Y:S01]  /*18950*/  R2UR UR6, R10.reuse ;  /* 0x000000000a0672ca */ /* 0x040fe200000e0000 */
[----:B------:R-:W-:Y:S01]  /*18960*/  VIADD R10, R10, 0x2 ;  /* 0x000000020a0a7836 */ /* 0x000fe20000000000 */
[----:B---3--:R-:W-:-:S05]  /*18970*/  SHF.R.U32.HI R12, RZ, 0x7, R12 ;  /* 0x00000007ff0c7819 */ /* 0x008fca000001160c */
[----:B------:R-:W-:-:S05]  /*18980*/  VIADD R11, R12, 0x8 ;  /* 0x000000080c0b7836 */ /* 0x000fca0000000000 */
[----:B------:R0:W-:Y:S02]  /*18990*/  BAR.SYNC.DEFER_BLOCKING R11, 0x100 ;  /* 0x0004000b0000751d */ /* 0x0001e40000010000 */
[----:B0-----:R-:W-:-:S04]  /*189a0*/  IMAD.MOV.U32 R11, RZ, RZ, -0x7fffffe0 ;  /* 0x80000020ff0b7424 */ /* 0x001fc800078e00ff */
        /* <DEDUP_REMOVED lines=11> */
.L_x_1969:
[----:B------:R-:W-:Y:S02]  /*18a60*/  VIADD R6, R6, 0x28460 ;  /* 0x0002846006067836 */ /* 0x000fe40000000000 */
[----:B------:R-:W-:Y:S02]  /*18a70*/  IMAD.U32 R10, RZ, RZ, UR39 ;  /* 0x00000027ff0a7e24 */ /* 0x000fe4000f8e00ff */
[----:B------:R-:W-:Y:S02]  /*18a80*/  IMAD.MOV.U32 R12, RZ, RZ, R7 ;  /* 0x000000ffff0c7224 */ /* 0x000fe400078e0007 */
[----:B------:R-:W-:Y:S01]  /*18a90*/  IMAD.MOV.U32 R13, RZ, RZ, R4 ;  /* 0x000000ffff0d7224 */ /* 0x000fe200078e0004 */
[----:B------:R-:W-:-:S04]  /*18aa0*/  PRMT R6, R10, 0x654, R6 ;  /* 0x000006540a067816 */ /* 0x000fc80000000006 */
[----:B------:R0:W-:Y:S01]  /*18ab0*/  SYNCS.ARRIVE.TRANS64.RED.A1T0 RZ, [R6+URZ], RZ ;  /* 0x000000ff06ff79a7 */ /* 0x0001e2000810043f */
[----:B------:R-:W-:Y:S05]  /*18ac0*/  @P1 BRA `(.L_x_1970) ;  /* 0xffffffe400501947 */ /* 0x000fea000383ffff */
[----:B0-----:R-:W-:-:S07]  /*18ad0*/  IMAD.MOV.U32 R6, RZ, RZ, R9 ;  /* 0x000000ffff067224 */ /* 0x001fce00078e0009 */
.L_x_1958:
[----:B------:R-:W-:-:S13]  /*18ae0*/  ISETP.GE.AND P1, PT, R6, R204, PT ;  /* 0x000000cc0600720c */ /* 0x000fda0003f26270 */
[----:B------:R-:W-:Y:S05]  /*18af0*/  @!P1 BRA `(.L_x_1971) ;  /* 0x00000024004c9947 */ /* 0x000fea0003800000 */
[----:B------:R-:W-:Y:S01]  /*18b00*/  MOV R13, R7 ;  /* 0x00000007000d7202 */ /* 0x000fe20000000f00 */
[----:B------:R-:W-:-:S07]  /*18b10*/  IMAD.MOV.U32 R14, RZ, RZ, R4 ;  /* 0x000000ffff0e7224 */ /* 0x000fce00078e0004 */
.L_x_1991:
[----:B------:R-:W-:Y:S01]  /*18b20*/  VIADD R23, R23, 0x1 ;  /* 0x0000000117177836 */ /* 0x000fe20000000000 */
[----:B------:R-:W-:Y:S05]  /*18b30*/  YIELD ;  /* 0x0000000000007946 */ /* 0x000fea0003800000 */
[----:B------:R-:W-:-:S04]  /*18b40*/  ISETP.NE.AND P1, PT, R23, 0x2, PT ;  /* 0x000000021700780c */ /* 0x000fc80003f25270 */
[----:B------:R-:W-:Y:S02]  /*18b50*/  SEL R12, R23, RZ, P1 ;  /* 0x000000ff170c7207 */ /* 0x000fe40000800000 */
[----:B------:R-:W-:-:S03]  /*18b60*/  SEL R4, RZ, 0x1, P1 ;  /* 0x00000001ff047807 */ /* 0x000fc60000800000 */
[----:B------:R-:W-:Y:S01]  /*18b70*/  IMAD.MOV.U32 R23, RZ, RZ, R12 ;  /* 0x000000ffff177224 */ /* 0x000fe200078e000c */
[----:B------:R-:W-:Y:S01]  /*18b80*/  LOP3.LUT R186, R186, R4, RZ, 0x3c, !PT ;  /* 0x00000004baba7212 */ /* 0x000fe200078e3cff */
[----:B0-----:R-:W-:Y:S06]  /*18b90*/  @!P0 BRA `(.L_x_1972) ;  /* 0x0000000000048947 */ /* 0x001fec0003800000 */
[----:B------:R-:W-:Y:S01]  /*18ba0*/  BPT.TRAP 0x1 ;  /* 0x000000040000795c */ /* 0x000fe20000300000 */
.L_x_1972:
[----:B------:R-:W-:Y:S01]  /*18bb0*/  IMAD R10, R23, 0x8, R22 ;  /* 0x00000008170a7824 */ /* 0x000fe200078e0216 */
[----:B------:R-:W-:-:S04]  /*18bc0*/  SHF.L.U32 R11, R186, 0x1f, RZ ;  /* 0x0000001fba0b7819 */ /* 0x000fc800000006ff */
[----:B------:R0:W1:Y:S01]  /*18bd0*/  SYNCS.PHASECHK.TRANS64.TRYWAIT P1, [R10+URZ+0x28430], R11 ;  /* 0x0284300b0a0075a7 */ /* 0x000062000802017f */
[----:B------:R-:W-:Y:S05]  /*18be0*/  @!P0 BRA `(.L_x_1973) ;  /* 0x0000000000048947 */ /* 0x000fea0003800000 */
[----:B------:R-:W-:Y:S01]  /*18bf0*/  BPT.TRAP 0x1 ;  /* 0x000000040000795c */ /* 0x000fe20000300000 */
.L_x_1973:
[----:B------:R-:W-:Y:S01]  /*18c00*/  LEA R4, R23, UR60, 0xa ;  /* 0x0000003c17047c11 */ /* 0x000fe2000f8e50ff */
[----:B--23--:R-:W-:-:S04]  /*18c10*/  IMAD.MOV.U32 R5, RZ, RZ, 0x40000040 ;  /* 0x40000040ff057424 */ /* 0x00cfc800078e00ff */
[C---:B------:R-:W-:Y:S02]  /*18c20*/  VIADD R8, R4.reuse, 0x2 ;  /* 0x0000000204087836 */ /* 0x040fe40000000000 */
[----:B------:R-:W-:Y:S01]  /*18c30*/  VIADD R7, R4, 0x4 ;  /* 0x0000000404077836 */ /* 0x000fe20000000000 */
[----:B-1----:R-:W-:Y:S06]  /*18c40*/  @P1 BRA `(.L_x_1974) ;  /* 0x0000000000081947 */ /* 0x002fec0003800000 */
[----:B------:R-:W1:Y:S02]  /*18c50*/  SYNCS.PHASECHK.TRANS64.TRYWAIT P1, [R10+URZ+0x28430], R11 ;  /* 0x0284300b0a0075a7 */ /* 0x000e64000802017f */
[----:B-1----:R-:W-:Y:S05]  /*18c60*/  @!P1 BRA `(.L_x_1975) ;  /* 0x00000140006c9947 */ /* 0x002fea0003800000 */
.L_x_1974:
        /* <DEDUP_REMOVED lines=73> */
.L_x_1976:
[----:B------:R-:W3:Y:S01]  /*19100*/  @P4 LDC R8, c[0x0][0x44c] ;  /* 0x00011300ff084b82 */ /* 0x000ee20000000800 */
[----:B------:R-:W-:Y:S01]  /*19110*/  IMAD.IADD R7, R208, 0x1, R201 ;  /* 0x00000001d0077824 */ /* 0x000fe200078e02c9 */
[----:B------:R-:W-:-:S06]  /*19120*/  ULOP3.LUT UR4, URZ, UR54, URZ, 0x33, !UPT ;  /* 0x000000363f047292 */ /* 0x000fcc000f8e333f */
[----:B------:R-:W4:Y:S01]  /*19130*/  @P4 LDC R4, c[0x0][0x450] ;  /* 0x00011400ff044b82 */ /* 0x000f220000000800 */
[----:B---3--:R-:W-:-:S05]  /*19140*/  @P4 IMAD.HI.U32 R8, R7, R8, RZ ;  /* 0x0000000807084227 */ /* 0x008fca00078e00ff */
[----:B----4-:R-:W-:Y:S01]  /*19150*/  @P4 SHF.R.U32.HI R7, RZ, R4, R8 ;  /* 0x00000004ff074219 */ /* 0x010fe20000011608 */
[----:B------:R-:W-:Y:S02]  /*19160*/  VIADD R4, R10, 0x28440 ;  /* 0x000284400a047836 */ /* 0x000fe40000000000 */
[----:B------:R-:W-:Y:S02]  /*19170*/  IMAD.U32 R8, RZ, RZ, UR39 ;  /* 0x00000027ff087e24 */ /* 0x000fe4000f8e00ff */
[----:B------:R-:W3:Y:S03]  /*19180*/  SHFL.IDX PT, R206, R7, RZ, 0x1c1f ;  /* 0x001c1fff07ce7589 */ /* 0x000ee600000e0000 */
[----:B------:R-:W-:-:S04]  /*19190*/  PRMT R4, R8, 0x654, R4 ;  /* 0x0000065408047816 */ /* 0x000fc80000000004 */
[----:B------:R4:W-:Y:S02]  /*191a0*/  SYNCS.ARRIVE.TRANS64.RED.A1T0 RZ, [R4+URZ], RZ ;  /* 0x000000ff04ff79a7 */ /* 0x0009e4000810043f */
[----:B----4-:R-:W-:-:S05]  /*191b0*/  IMAD.SHL.U32 R4, R6, 0x40, RZ ;  /* 0x0000004006047824 */ /* 0x010fca00078e00ff */
[----:B------:R-:W-:-:S04]  /*191c0*/  IADD3 R20, -R191, 0x1, -R4 ;  /* 0x00000001bf147810 */ /* 0x000fc80007ffe904 */
[----:B------:R-:W-:-:S05]  /*191d0*/  IADD3 R20, -R189, R20, R192 ;  /* 0x00000014bd147210 */ /* 0x000fca0007ffe1c0 */
[C---:B------:R-:W-:Y:S02]  /*191e0*/  VIADD R15, R20.reuse, UR55 ;  /* 0x00000037140f7c36 */ /* 0x040fe40008000000 */
[----:B------:R-:W-:-:S03]  /*191f0*/  VIADD R20, R20, UR4 ;  /* 0x0000000414147c36 */ /* 0x000fc60008000000 */
[----:B---3--:R-:W-:Y:S01]  /*19200*/  IADD3 R21, R15, R206, RZ ;  /* 0x000000ce0f157210 */ /* 0x008fe20007ffe0ff */
[----:B------:R-:W-:Y:S01]  /*19210*/  IMAD.IADD R205, R20, 0x1, R206 ;  /* 0x0000000114cd7824 */ /* 0x000fe200078e02ce */
[----:B------:R-:W-:Y:S06]  /*19220*/  @!P5 BRA `(.L_x_1977) ;  /* 0x000000000058d947 */ /* 0x000fec0003800000 */
        /* <DEDUP_REMOVED lines=12> */
.L_x_1979:
[----:B------:R-:W-:-:S05]  /*192f0*/  IMAD.U32 R226, RZ, RZ, UR51 ;  /* 0x00000033ffe27e24 */ /* 0x000fca000f8e00ff */
[----:B------:R-:W-:-:S13]  /*19300*/  ISETP.NE.AND P1, PT, R226, 0x1, PT ;  /* 0x00000001e200780c */ /* 0x000fda0003f25270 */
[----:B------:R-:W3:Y:S02]  /*19310*/  @P1 LDC.64 R8, c[0x0][0x9e8] ;  /* 0x00027a00ff081b82 */ /* 0x000ee40000000a00 */
[----:B---3--:R-:W-:-:S05]  /*19320*/  @P1 IMAD.HI.U32 R8, R206, R8, RZ ;  /* 0x00000008ce081227 */ /* 0x008fca00078e00ff */
[----:B------:R-:W-:-:S07]  /*19330*/  @P1 SHF.R.U32.HI R206, RZ, R9, R8 ;  /* 0x00000009ffce1219 */ /* 0x000fce0000011608 */
.L_x_1980:
[----:B------:R-:W-:Y:S05]  /*19340*/  BSYNC B0 ;  /* 0x0000000000007941 */ /* 0x000fea0003800000 */
.L_x_1978:
[----:B------:R-:W-:-:S04]  /*19350*/  IMAD R206, R206, R226, -R4 ;  /* 0x000000e2cece7224 */ /* 0x000fc800078e0a04 */
[----:B------:R-:W-:-:S05]  /*19360*/  IMAD.IADD R206, R206, 0x1, -R191 ;  /* 0x00000001cece7824 */ /* 0x000fca00078e0abf */
[----:B------:R-:W-:Y:S02]  /*19370*/  VIMNMX R205, R205, R206, !PT ;  /* 0x000000cecdcd7248 */ /* 0x000fe40007fe0100 */
[----:B------:R-:W-:-:S07]  /*19380*/  VIADDMNMX R21, R206, R226, R21, PT ;  /* 0x000000e2ce157246 */ /* 0x000fce0003800115 */
.L_x_1977:
[----:B------:R-:W-:Y:S01]  /*19390*/  ISETP.GT.AND P1, PT, R6, -0x1, PT ;  /* 0xffffffff0600780c */ /* 0x000fe20003f24270 */
[----:B------:R-:W3:Y:S03]  /*193a0*/  SHFL.IDX PT, R7, R7, 0x1, 0x1c1f ;  /* 0x003c1f0007077f89 */ /* 0x000ee600000e0000 */
[C---:B------:R-:W-:Y:S02]  /*193b0*/  ISETP.GT.AND P3, PT, R205.reuse, RZ, P1 ;  /* 0x000000ffcd00720c */ /* 0x040fe40000f64270 */
[----:B------:R-:W-:Y:S02]  /*193c0*/  ISETP.GT.AND P2, PT, R205, 0x1, P1 ;  /* 0x00000001cd00780c */ /* 0x000fe40000f44270 */
[C---:B------:R-:W-:Y:S02]  /*193d0*/  ISETP.LT.OR P3, PT, R21.reuse, 0x1, P3 ;  /* 0x000000011500780c */ /* 0x040fe40001f61670 */
[----:B------:R-:W-:-:S02]  /*193e0*/  ISETP.LT.OR P2, PT, R21, 0x2, P2 ;  /* 0x000000021500780c */ /* 0x000fc40001741670 */
[----:B------:R-:W-:Y:S02]  /*193f0*/  FSEL R152, R152, -INF , !P3 ;  /* 0xff80000098987808 */ /* 0x000fe40005800000 */
[----:B------:R-:W-:Y:S02]  /*19400*/  FSEL R153, R153, -INF , !P2 ;  /* 0xff80000099997808 */ /* 0x000fe40005000000 */
[C---:B------:R-:W-:Y:S02]  /*19410*/  ISETP.GT.AND P3, PT, R205.reuse, 0x8, P1 ;  /* 0x00000008cd00780c */ /* 0x040fe40000f64270 */
[----:B------:R-:W-:Y:S02]  /*19420*/  ISETP.GT.AND P2, PT, R205, 0x9, P1 ;  /* 0x00000009cd00780c */ /* 0x000fe40000f44270 */
[C---:B------:R-:W-:Y:S02]  /*19430*/  ISETP.LT.OR P3, PT, R21.reuse, 0x9, P3 ;  /* 0x000000091500780c */ /* 0x040fe40001f61670 */
[----:B------:R-:W-:-:S02]  /*19440*/  ISETP.LT.OR P2, PT, R21, 0xa, P2 ;  /* 0x0000000a1500780c */ /* 0x000fc40001741670 */
[----:B------:R-:W-:Y:S01]  /*19450*/  FSEL R156, R156, -INF , !P3 ;  /* 0xff8000009c9c7808 */ /* 0x000fe20005800000 */
[--C-:B---3--:R-:W-:Y:S01]  /*19460*/  IMAD.IADD R15, R15, 0x1, R7.reuse ;  /* 0x000000010f0f7824 */ /* 0x108fe200078e0207 */
[----:B------:R-:W-:Y:S01]  /*19470*/  FSEL R157, R157, -INF , !P2 ;  /* 0xff8000009d9d7808 */ /* 0x000fe20005000000 */
[----:B------:R-:W-:Y:S01]  /*19480*/  IMAD.IADD R20, R20, 0x1, R7 ;  /* 0x0000000114147824 */ /* 0x000fe200078e0207 */
[C---:B------:R-:W-:Y:S02]  /*19490*/  ISETP.GT.AND P3, PT, R205.reuse, 0x10, P1 ;  /* 0x00000010cd00780c */ /* 0x040fe40000f64270 */
        /* <DEDUP_REMOVED lines=34> */
[----:B------:R-:W-:Y:S01]  /*196c0*/  FSEL R181, R181, -INF , !P2 ;  /* 0xff800000b5b57808 */ /* 0x000fe20005000000 */
[----:B------:R-:W-:Y:S08]  /*196d0*/  @!P5 BRA `(.L_x_1981) ;  /* 0x000000000058d947 */ /* 0x000ff00003800000 */
        /* <DEDUP_REMOVED lines=12> */
.L_x_1983:
[----:B------:R-:W-:-:S05]  /*197a0*/  IMAD.U32 R21, RZ, RZ, UR51 ;  /* 0x00000033ff157e24 */ /* 0x000fca000f8e00ff */
[----:B------:R-:W-:-:S13]  /*197b0*/  ISETP.NE.AND P2, PT, R21, 0x1, PT ;  /* 0x000000011500780c */ /* 0x000fda0003f45270 */
[----:B------:R-:W3:Y:S02]  /*197c0*/  @P2 LDC.64 R8, c[0x0][0x9e8] ;  /* 0x00027a00ff082b82 */ /* 0x000ee40000000a00 */
[----:B---3--:R-:W-:-:S05]  /*197d0*/  @P2 IMAD.HI.U32 R8, R7, R8, RZ ;  /* 0x0000000807082227 */ /* 0x008fca00078e00ff */
[----:B------:R-:W-:-:S07]  /*197e0*/  @P2 SHF.R.U32.HI R7, RZ, R9, R8 ;  /* 0x00000009ff072219 */ /* 0x000fce0000011608 */
.L_x_1984:
[----:B------:R-:W-:Y:S05]  /*197f0*/  BSYNC B0 ;  /* 0x0000000000007941 */ /* 0x000fea0003800000 */
.L_x_1982:
[----:B------:R-:W-:-:S04]  /*19800*/  IMAD R4, R7, R21, -R4 ;  /* 0x0000001507047224 */ /* 0x000fc800078e0a04 */
[----:B------:R-:W-:-:S05]  /*19810*/  IMAD.IADD R4, R4, 0x1, -R191 ;  /* 0x0000000104047824 */ /* 0x000fca00078e0abf */
[----:B------:R-:W-:Y:S02]  /*19820*/  VIMNMX R20, R20, R4, !PT ;  /* 0x0000000414147248 */ /* 0x000fe40007fe0100 */
[----:B------:R-:W-:-:S07]  /*19830*/  VIADDMNMX R15, R4, R21, R15, PT ;  /* 0x00000015040f7246 */ /* 0x000fce000380010f */
.L_x_1981:
[----:B------:R-:W-:Y:S02]  /*19840*/  FMNMX.FTZ R4, R152, R14, !PT ;  /* 0x0000000e98047209 */ /* 0x000fe40007810000 */
[----:B------:R-:W-:Y:S02]  /*19850*/  ISETP.GT.AND P3, PT, R20, 0x8, P1 ;  /* 0x000000081400780c */ /* 0x000fe40000f64270 */
[----:B------:R-:W-:Y:S02]  /*19860*/  FMNMX.FTZ R4, R153, R4, !PT ;  /* 0x0000000499047209 */ /* 0x000fe40007810000 */
[----:B------:R-:W-:Y:S02]  /*19870*/  ISETP.LT.OR P3, PT, R15, 0x9, P3 ;  /* 0x000000090f00780c */ /* 0x000fe40001f61670 */
[----:B------:R-:W-:Y:S02]  /*19880*/  FMNMX.FTZ R4, R156, R4, !PT ;  /* 0x000000049c047209 */ /* 0x000fe40007810000 */
[----:B------:R-:W-:-:S02]  /*19890*/  FSEL R158, R158, -INF , !P3 ;  /* 0xff8000009e9e7808 */ /* 0x000fc40005800000 */
[----:B------:R-:W-:Y:S02]  /*198a0*/  FMNMX.FTZ R4, R157, R4, !PT ;  /* 0x000000049d047209 */ /* 0x000fe40007810000 */
[----:B------:R-:W-:Y:S02]  /*198b0*/  ISETP.GT.AND P3, PT, R20, RZ, P1 ;  /* 0x000000ff1400720c */ /* 0x000fe40000f64270 */
        /* <DEDUP_REMOVED lines=23> */
[----:B------:R-:W-:-:S03]  /*19a30*/  ISETP.GT.AND P3, PT, R20, 0x30, P1 ;  /* 0x000000301400780c */ /* 0x000fc60000f64270 */
[----:B------:R-:W3:Y:S01]  /*19a40*/  SHFL.BFLY PT, R7, R4, 0x2, 0x1f ;  /* 0x0c401f0004077f89 */ /* 0x000ee200000e0000 */
[----:B------:R-:W-:-:S04]  /*19a50*/  ISETP.LT.OR P3, PT, R15, 0x31, P3 ;  /* 0x000000310f00780c */ /* 0x000fc80001f61670 */
[----:B------:R-:W-:Y:S02]  /*19a60*/  FSEL R178, R178, -INF , !P3 ;  /* 0xff800000b2b27808 */ /* 0x000fe40005800000 */
[----:B------:R-:W-:-:S04]  /*19a70*/  ISETP.GT.AND P3, PT, R20, 0x38, P1 ;  /* 0x000000381400780c */ /* 0x000fc80000f64270 */
[----:B------:R-:W-:-:S04]  /*19a80*/  ISETP.LT.OR P3, PT, R15, 0x39, P3 ;  /* 0x000000390f00780c */ /* 0x000fc80001f61670 */
[----:B------:R-:W-:Y:S02]  /*19a90*/  FSEL R182, R182, -INF , !P3 ;  /* 0xff800000b6b67808 */ /* 0x000fe40005800000 */
[----:B---3--:R-:W-:-:S05]  /*19aa0*/  FMNMX.FTZ R4, R4, R7, !PT ;  /* 0x0000000704047209 */ /* 0x008fca0007810000 */
[----:B------:R-:W3:Y:S02]  /*19ab0*/  SHFL.BFLY PT, R7, R4, 0x1, 0x1f ;  /* 0x0c201f0004077f89 */ /* 0x000ee400000e0000 */
[----:B---3--:R-:W-:-:S04]  /*19ac0*/  FMNMX.FTZ R4, R4, R7, !PT ;  /* 0x0000000704047209 */ /* 0x008fc80007810000 */
[----:B------:R-:W-:Y:S01]  /*19ad0*/  FSETP.NEU.FTZ.AND P2, PT, R4, -INF , PT ;  /* 0xff8000000400780b */ /* 0x000fe20003f5d000 */
[----:B------:R-:W-:-:S03]  /*19ae0*/  FFMA.FTZ R7, R2, R4, -8 ;  /* 0xc100000002077423 */ /* 0x000fc60000010004 */
[----:B------:R-:W-:Y:S02]  /*19af0*/  FSEL R8, R4, RZ, P2 ;  /* 0x000000ff04087208 */ /* 0x000fe40001000000 */
[----:B------:R-:W-:Y:S02]  /*19b00*/  FSEL R7, R7, RZ, P2 ;  /* 0x000000ff07077208 */ /* 0x000fe40001000000 */
[----:B------:R-:W-:Y:S01]  /*19b10*/  ISETP.GT.AND P2, PT, R20, 0x1, P1 ;  /* 0x000000011400780c */ /* 0x000fe20000f44270 */
[----:B------:R-:W-:-:S02]  /*19b20*/  FADD.FTZ R8, -R8, R14 ;  /* 0x0000000e08087221 */ /* 0x000fc40000010100 */
[C-C-:B------:R-:W-:Y:S01]  /*19b30*/  FFMA.FTZ R152, R2.reuse, R152, -R7.reuse ;  /* 0x0000009802987223 */ /* 0x140fe20000010807 */
[----:B------:R-:W-:Y:S01]  /*19b40*/  ISETP.LT.OR P2, PT, R15, 0x2, P2 ;  /* 0x000000020f00780c */ /* 0x000fe20001741670 */
[C-C-:B------:R-:W-:Y:S01]  /*19b50*/  FFMA.FTZ R153, R2.reuse, R153, -R7.reuse ;  /* 0x0000009902997223 */ /* 0x140fe20000010807 */
[----:B------:R-:W-:-:S01]  /*19b60*/  FFMA.FTZ R156, R2, R156, -R7 ;  /* 0x0000009c029c7223 */ /* 0x000fc20000010807 */
[C-C-:B------:R-:W-:Y:S01]  /*19b70*/  FFMA.FTZ R157, R2.reuse, R157, -R7.reuse ;  /* 0x0000009d029d7223 */ /* 0x140fe20000010807 */
[----:B------:R-:W-:Y:S01]  /*19b80*/  FSEL R155, R155, -INF , !P2 ;  /* 0xff8000009b9b7808 */ /* 0x000fe20005000000 */
[--C-:B------:R-:W-:Y:S01]  /*19b90*/  FFMA.FTZ R160, R2, R160, -R7.reuse ;  /* 0x000000a002a07223 */ /* 0x100fe20000010807 */
[----:B------:R-:W-:Y:S01]  /*19ba0*/  ISETP.GT.AND P2, PT, R20, 0x9, P1 ;  /* 0x000000091400780c */ /* 0x000fe20000f44270 */
[C-C-:B------:R-:W-:Y:S01]  /*19bb0*/  FFMA.FTZ R161, R2.reuse, R161, -R7.reuse ;  /* 0x000000a102a17223 */ /* 0x140fe20000010807 */
[----:B------:R-:W-:-:S01]  /*19bc0*/  FFMA.FTZ R164, R2, R164, -R7 ;  /* 0x000000a402a47223 */ /* 0x000fc20000010807 */
        /* <DEDUP_REMOVED lines=11> */
[----:B------:R-:W-:-:S01]  /*19c80*/  FFMA.FTZ R181, R2, R181, -R7 ;  /* 0x000000b502b57223 */ /* 0x000fc20000010807 */
[----:B------:R-:W-:Y:S01]  /*19c90*/  ISETP.LT.OR P2, PT, R15, 0x11, P2 ;  /* 0x000000110f00780c */ /* 0x000fe20001741670 */
[----:B------:R-:W-:Y:S01]  /*19ca0*/  FMUL.FTZ R8, R2, R8 ;  /* 0x0000000802087220 */ /* 0x000fe20000410000 */
[----:B------:R-:W-:Y:S01]  /*19cb0*/  FMNMX.FTZ R7, R154, R13, !PT ;  /* 0x0000000d9a077209 */ /* 0x000fe20007810000 */
[----:B------:R-:W-:Y:S01]  /*19cc0*/  MUFU.EX2 R152, R152 ;  /* 0x0000009800987308 */ /* 0x000fe20000000800 */
[----:B------:R-:W-:-:S02]  /*19cd0*/  FSEL R162, R162, -INF , !P2 ;  /* 0xff800000a2a27808 */ /* 0x000fc40005000000 */
[----:B------:R-:W-:Y:S02]  /*19ce0*/  ISETP.GT.AND P2, PT, R20, 0x11, P1 ;  /* 0x000000111400780c */ /* 0x000fe40000f44270 */
[----:B------:R-:W-:Y:S02]  /*19cf0*/  FMNMX.FTZ R7, R155, R7, !PT ;  /* 0x000000079b077209 */ /* 0x000fe40007810000 */
[----:B------:R-:W-:Y:S01]  /*19d00*/  ISETP.LT.OR P2, PT, R15, 0x12, P2 ;  /* 0x000000120f00780c */ /* 0x000fe20001741670 */
[----:B------:R-:W3:Y:S01]  /*19d10*/  MUFU.EX2 R8, R8 ;  /* 0x0000000800087308 */ /* 0x000ee20000000800 */
[----:B------:R-:W-:Y:S02]  /*19d20*/  FMNMX.FTZ R7, R158, R7, !PT ;  /* 0x000000079e077209 */ /* 0x000fe40007810000 */
[----:B------:R-:W-:Y:S02]  /*19d30*/  FSEL R163, R163, -INF , !P2 ;  /* 0xff800000a3a37808 */ /* 0x000fe40005000000 */
[----:B------:R-:W-:-:S02]  /*19d40*/  FMNMX.FTZ R7, R159, R7, !PT ;  /* 0x000000079f077209 */ /* 0x000fc40007810000 */
[----:B------:R-:W-:Y:S01]  /*19d50*/  ISETP.GT.AND P2, PT, R20, 0x19, P1 ;  /* 0x000000191400780c */ /* 0x000fe20000f44270 */
[----:B------:R-:W4:Y:S01]  /*19d60*/  MUFU.EX2 R153, R153 ;  /* 0x0000009900997308 */ /* 0x000f220000000800 */
[----:B------:R-:W-:Y:S02]  /*19d70*/  FMNMX.FTZ R7, R162, R7, !PT ;  /* 0x00000007a2077209 */ /* 0x000fe40007810000 */
[----:B------:R-:W-:Y:S02]  /*19d80*/  ISETP.LT.OR P2, PT, R15, 0x1a, P2 ;  /* 0x0000001a0f00780c */ /* 0x000fe40001741670 */
[----:B------:R-:W-:Y:S02]  /*19d90*/  FMNMX.FTZ R7, R163, R7, !PT ;  /* 0x00000007a3077209 */ /* 0x000fe40007810000 */
[----:B------:R-:W-:Y:S01]  /*19da0*/  FSEL R167, R167, -INF , !P2 ;  /* 0xff800000a7a77808 */ /* 0x000fe20005000000 */
[----:B------:R-:W5:Y:S01]  /*19db0*/  MUFU.EX2 R156, R156 ;  /* 0x0000009c009c7308 */ /* 0x000f620000000800 */
[----:B------:R-:W-:Y:S01]  /*19dc0*/  ISETP.GT.AND P2, PT, R20, 0x21, P1 ;  /* 0x000000211400780c */ /* 0x000fe20000f44270 */
[----:B---3--:R-:W-:Y:S01]  /*19dd0*/  FFMA.FTZ R3, R8, R3, R152 ;  /* 0x0000000308037223 */ /* 0x008fe20000010098 */
[----:B------:R-:W-:Y:S01]  /*19de0*/  FMNMX.FTZ R7, R166, R7, !PT ;  /* 0x00000007a6077209 */ /* 0x000fe20007810000 */
[-C--:B------:R-:W-:Y:S01]  /*19df0*/  FMUL.FTZ R24, R24, R8.reuse ;  /* 0x0000000818187220 */ /* 0x080fe20000410000 */
[----:B------:R-:W-:Y:S01]  /*19e00*/  ISETP.LT.OR P2, PT, R15, 0x22, P2 ;  /* 0x000000220f00780c */ /* 0x000fe20001741670 */
[-C--:B------:R-:W-:Y:S01]  /*19e10*/  FMUL.FTZ R25, R25, R8.reuse ;  /* 0x0000000819197220 */ /* 0x080fe20000410000 */
[----:B------:R-:W-:Y:S01]  /*19e20*/  FMNMX.FTZ R7, R167, R7, !PT ;  /* 0x00000007a7077209 */ /* 0x000fe20007810000 */
[----:B------:R-:W3:Y:S01]  /*19e30*/  MUFU.EX2 R157, R157 ;  /* 0x0000009d009d7308 */ /* 0x000ee20000000800 */
[----:B------:R-:W-:Y:S01]  /*19e40*/  FSEL R171, R171, -INF , !P2 ;  /* 0xff800000abab7808 */ /* 0x000fe20005000000 */
[----:B----4-:R-:W-:Y:S01]  /*19e50*/  FADD.FTZ R3, R153, R3 ;  /* 0x0000000399037221 */ /* 0x010fe20000010000 */
[----:B------:R-:W-:Y:S01]  /*19e60*/  ISETP.GT.AND P2, PT, R20, 0x29, P1 ;  /* 0x000000291400780c */ /* 0x000fe20000f44270 */
[-C--:B------:R-:W-:Y:S01]  /*19e70*/  FMUL.FTZ R28, R28, R8.reuse ;  /* 0x000000081c1c7220 */ /* 0x080fe20000410000 */
[----:B------:R-:W-:Y:S01]  /*19e80*/  FMNMX.FTZ R7, R170, R7, !PT ;  /* 0x00000007aa077209 */ /* 0x000fe20007810000 */
[-C--:B------:R-:W-:Y:S01]  /*19e90*/  FMUL.FTZ R29, R29, R8.reuse ;  /* 0x000000081d1d7220 */ /* 0x080fe20000410000 */
[----:B------:R-:W-:Y:S01]  /*19ea0*/  ISETP.LT.OR P2, PT, R15, 0x2a, P2 ;  /* 0x0000002a0f00780c */ /* 0x000fe20001741670 */
[----:B------:R-:W4:Y:S01]  /*19eb0*/  MUFU.EX2 R160, R160 ;  /* 0x000000a000a07308 */ /* 0x000f220000000800 */
[----:B------:R-:W-:Y:S01]  /*19ec0*/  FMNMX.FTZ R7, R171, R7, !PT ;  /* 0x00000007ab077209 */ /* 0x000fe20007810000 */
[----:B-----5:R-:W-:Y:S01]  /*19ed0*/  FADD.FTZ R3, R156, R3 ;  /* 0x000000039c037221 */ /* 0x020fe20000010000 */
[----:B------:R-:W-:Y:S01]  /*19ee0*/  FSEL R175, R175, -INF , !P2 ;  /* 0xff800000afaf7808 */ /* 0x000fe20005000000 */
[-C--:B------:R-:W-:Y:S01]  /*19ef0*/  FMUL.FTZ R32, R32, R8.reuse ;  /* 0x0000000820207220 */ /* 0x080fe20000410000 */
[----:B------:R-:W-:Y:S01]  /*19f00*/  ISETP.GT.AND P2, PT, R20, 0x31, P1 ;  /* 0x000000311400780c */ /* 0x000fe20000f44270 */
[-C--:B------:R-:W-:Y:S01]  /*19f10*/  FMUL.FTZ R33, R33, R8.reuse ;  /* 0x0000000821217220 */ /* 0x080fe20000410000 */
[----:B------:R-:W-:Y:S01]  /*19f20*/  FMNMX.FTZ R7, R174, R7, !PT ;  /* 0x00000007ae077209 */ /* 0x000fe20007810000 */
[----:B------:R-:W5:Y:S01]  /*19f30*/  MUFU.EX2 R161, R161 ;  /* 0x000000a100a17308 */ /* 0x000f620000000800 */
[----:B------:R-:W-:Y:S01]  /*19f40*/  ISETP.LT.OR P2, PT, R15, 0x32, P2 ;  /* 0x000000320f00780c */ /* 0x000fe20001741670 */
[----:B---3--:R-:W-:Y:S01]  /*19f50*/  FADD.FTZ R3, R157, R3 ;  /* 0x000000039d037221 */ /* 0x008fe20000010000 */
[----:B------:R-:W-:Y:S01]  /*19f60*/  FMNMX.FTZ R7, R175, R7, !PT ;  /* 0x00000007af077209 */ /* 0x000fe20007810000 */
[-C--:B------:R-:W-:Y:S01]  /*19f70*/  FMUL.FTZ R36, R36, R8.reuse ;  /* 0x0000000824247220 */ /* 0x080fe20000410000 */
[----:B------:R-:W-:Y:S01]  /*19f80*/  ISETP.GT.AND P1, PT, R20, 0x39, P1 ;  /* 0x000000391400780c */ /* 0x000fe20000f24270 */
[-C--:B------:R-:W-:Y:S01]  /*19f90*/  FMUL.FTZ R37, R37, R8.reuse ;  /* 0x0000000825257220 */ /* 0x080fe20000410000 */
[----:B------:R-:W-:Y:S01]  /*19fa0*/  FSEL R179, R179, -INF , !P2 ;  /* 0xff800000b3b37808 */ /* 0x000fe20005000000 */
[----:B------:R-:W3:Y:S01]  /*19fb0*/  MUFU.EX2 R164, R164 ;  /* 0x000000a400a47308 */ /* 0x000ee20000000800 */
[----:B------:R-:W-:Y:S01]  /*19fc0*/  FMNMX.FTZ R7, R178, R7, !PT ;  /* 0x00000007b2077209 */ /* 0x000fe20007810000 */
[----:B----4-:R-:W-:Y:S01]  /*19fd0*/  FADD.FTZ R3, R160, R3 ;  /* 0x00000003a0037221 */ /* 0x010fe20000010000 */
[----:B------:R-:W-:Y:S01]  /*19fe0*/  ISETP.LT.OR P1, PT, R15, 0x3a, P1 ;  /* 0x0000003a0f00780c */ /* 0x000fe20000f21670 */
[-C--:B------:R-:W-:Y:S01]  /*19ff0*/  FMUL.FTZ R40, R40, R8.reuse ;  /* 0x0000000828287220 */ /* 0x080fe20000410000 */
[----:B------:R-:W-:Y:S01]  /*1a000*/  FMNMX.FTZ R7, R179, R7, !PT ;  /* 0x00000007b3077209 */ /* 0x000fe20007810000 */
[----:B------:R-:W-:Y:S01]  /*1a010*/  FMUL.FTZ R41, R41, R8 ;  /* 0x0000000829297220 */ /* 0x000fe20000410000 */
[----:B------:R-:W-:Y:S01]  /*1a020*/  FSEL R183, R183, -INF , !P1 ;  /* 0xff800000b7b77808 */ /* 0x000fe20004800000 */
[----:B------:R-:W4:Y:S01]  /*1a030*/  MUFU.EX2 R165, R165 ;  /* 0x000000a500a57308 */ /* 0x000f220000000800 */
[----:B------:R-:W-:Y:S01]  /*1a040*/  FMNMX.FTZ R7, R182, R7, !PT ;  /* 0x00000007b6077209 */ /* 0x000fe20007810000 */
[----:B-----5:R-:W-:Y:S01]  /*1a050*/  FADD.FTZ R3, R161, R3 ;  /* 0x00000003a1037221 */ /* 0x020fe20000010000 */
[----:B------:R-:W-:Y:S01]  /*1a060*/  F2FP.SATFINITE.E4M3.F32.PACK_AB_MERGE_C R156, R157, R156, RZ ;  /* 0x0000009c9d9c723e */ /* 0x000fe200048070ff */
[-C--:B------:R-:W-:Y:S01]  /*1a070*/  FMUL.FTZ R44, R44, R8.reuse ;  /* 0x000000082c2c7220 */ /* 0x080fe20000410000 */
[----:B------:R-:W-:Y:S01]  /*1a080*/  FMNMX.FTZ R9, R183, R7, !PT ;  /* 0x00000007b7097209 */ /* 0x000fe20007810000 */
[----:B------:R-:W-:Y:S01]  /*1a090*/  FMUL.FTZ R45, R45, R8 ;  /* 0x000000082d2d7220 */ /* 0x000fe20000410000 */
[----:B------:R-:W-:Y:S01]  /*1a0a0*/  F2FP.SATFINITE.E4M3.F32.PACK_AB_MERGE_C R152, R153, R152, R156 ;  /* 0x000000989998723e */ /* 0x000fe2000480709c */
[----:B------:R-:W5:Y:S01]  /*1a0b0*/  MUFU.EX2 R168, R168 ;  /* 0x000000a800a87308 */ /* 0x000f620000000800 */
[----:B---3--:R-:W-:-:S01]  /*1a0c0*/  FADD.FTZ R3, R164, R3 ;  /* 0x00000003a4037221 */ /* 0x008fc20000010000 */
[----:B------:R-:W3:Y:S01]  /*1a0d0*/  SHFL.BFLY PT, R7, R9, 0x2, 0x1f ;  /* 0x0c401f0009077f89 */ /* 0x000ee200000e0000 */
        /* <DEDUP_REMOVED lines=14> */
[----:B-----5:R-:W-:-:S01]  /*1a1c0*/  FADD.FTZ R3, R168, R3 ;  /* 0x00000003a8037221 */ /* 0x020fc20000010000 */
[-C--:B------:R-:W-:Y:S01]  /*1a1d0*/  FMUL.FTZ R69, R69, R8.reuse ;  /* 0x0000000845457220 */ /* 0x080fe20000410000 */
[-C--:B------:R-:W-:Y:S01]  /*1a1e0*/  FMUL.FTZ R72, R72, R8.reuse ;  /* 0x0000000848487220 */ /* 0x080fe20000410000 */
[-C--:B------:R-:W-:Y:S01]  /*1a1f0*/  FMUL.FTZ R73, R73, R8.reuse ;  /* 0x0000000849497220 */ /* 0x080fe20000410000 */
[-C--:B------:R-:W-:Y:S01]  /*1a200*/  FMUL.FTZ R76, R76, R8.reuse ;  /* 0x000000084c4c7220 */ /* 0x080fe20000410000 */
[-C--:B------:R-:W-:Y:S01]  /*1a210*/  FMUL.FTZ R77, R77, R8.reuse ;  /* 0x000000084d4d7220 */ /* 0x080fe20000410000 */
[----:B------:R-:W-:Y:S01]  /*1a220*/  FMUL.FTZ R80, R80, R8 ;  /* 0x0000000850507220 */ /* 0x000fe20000410000 */
[----:B------:R-:W5:Y:S01]  /*1a230*/  MUFU.EX2 R173, R173 ;  /* 0x000000ad00ad7308 */ /* 0x000f620000000800 */
[----:B0-----:R-:W-:-:S01]  /*1a240*/  FADD.FTZ R3, R169, R3 ;  /* 0x00000003a9037221 */ /* 0x001fc20000010000 */
[----:B---3--:R-:W-:Y:S01]  /*1a250*/  FMNMX.FTZ R9, R9, R7, !PT ;  /* 0x0000000709097209 */ /* 0x008fe20007810000 */
[-C--:B------:R-:W-:Y:S01]  /*1a260*/  FMUL.FTZ R81, R81, R8.reuse ;  /* 0x0000000851517220 */ /* 0x080fe20000410000 */
[-C--:B------:R-:W-:Y:S01]  /*1a270*/  FMUL.FTZ R84, R84, R8.reuse ;  /* 0x0000000854547220 */ /* 0x080fe20000410000 */
[-C--:B------:R-:W-:Y:S01]  /*1a280*/  FMUL.FTZ R85, R85, R8.reuse ;  /* 0x0000000855557220 */ /* 0x080fe20000410000 */
[----:B------:R-:W-:Y:S01]  /*1a290*/  FMUL.FTZ R88, R88, R8 ;  /* 0x0000000858587220 */ /* 0x000fe20000410000 */
[----:B------:R-:W0:Y:S01]  /*1a2a0*/  SHFL.BFLY PT, R7, R9, 0x1, 0x1f ;  /* 0x0c201f0009077f89 */ /* 0x000e2200000e0000 */
        /* <DEDUP_REMOVED lines=22> */
[----:B------:R-:W-:Y:S01]  /*1a410*/  FMUL.FTZ R121, R121, R8 ;  /* 0x0000000879797220 */ /* 0x000fe20000410000 */
[----:B0-----:R-:W-:Y:S01]  /*1a420*/  FMNMX.FTZ R7, R9, R7, !PT ;  /* 0x0000000709077209 */ /* 0x001fe20007810000 */
[----:B------:R-:W0:Y:S01]  /*1a430*/  MUFU.EX2 R181, R181 ;  /* 0x000000b500b57308 */ /* 0x000e220000000800 */
[----:B----4-:R-:W-:-:S01]  /*1a440*/  FADD.FTZ R3, R177, R3 ;  /* 0x00000003b1037221 */ /* 0x010fc20000010000 */
[-C--:B------:R-:W-:Y:S01]  /*1a450*/  FMUL.FTZ R124, R124, R8.reuse ;  /* 0x000000087c7c7220 */ /* 0x080fe20000410000 */
[----:B------:R-:W-:Y:S01]  /*1a460*/  FSETP.NEU.FTZ.AND P1, PT, R7, -INF , PT ;  /* 0xff8000000700780b */ /* 0x000fe20003f3d000 */
[----:B------:R-:W-:Y:S01]  /*1a470*/  FFMA.FTZ R9, R2, R7, -8 ;  /* 0xc100000002097423 */ /* 0x000fe20000010007 */
[-C--:B------:R-:W-:Y:S01]  /*1a480*/  FMUL.FTZ R125, R125, R8.reuse ;  /* 0x000000087d7d7220 */ /* 0x080fe20000410000 */
[-C--:B------:R-:W-:Y:S01]  /*1a490*/  FMUL.FTZ R128, R128, R8.reuse ;  /* 0x0000000880807220 */ /* 0x080fe20000410000 */
[----:B------:R-:W-:Y:S01]  /*1a4a0*/  FSEL R21, R7, RZ, P1 ;  /* 0x000000ff07157208 */ /* 0x000fe20000800000 */
[-C--:B------:R-:W-:Y:S01]  /*1a4b0*/  FMUL.FTZ R129, R129, R8.reuse ;  /* 0x0000000881817220 */ /* 0x080fe20000410000 */
[----:B------:R-:W-:Y:S01]  /*1a4c0*/  FSEL R9, R9, RZ, P1 ;  /* 0x000000ff09097208 */ /* 0x000fe20000800000 */
[----:B-----5:R-:W-:Y:S01]  /*1a4d0*/  FADD.FTZ R3, R180, R3 ;  /* 0x00000003b4037221 */ /* 0x020fe20000010000 */
        /* <DEDUP_REMOVED lines=17> */
[----:B------:R-:W3:Y:S01]  /*1a5f0*/  MUFU.EX2 R13, R13 ;  /* 0x0000000d000d7308 */ /* 0x000ee20000000800 */
[----:B------:R-:W-:-:S01]  /*1a600*/  FFMA.FTZ R159, R2, R178, -R9 ;  /* 0x000000b2029f7223 */ /* 0x000fc20000010809 */
[C-C-:B------:R-:W-:Y:S01]  /*1a610*/  FFMA.FTZ R179, R2.reuse, R179, -R9.reuse ;  /* 0x000000b302b37223 */ /* 0x140fe20000010809 */
[----:B------:R-:W-:-:S01]  /*1a620*/  FFMA.FTZ R182, R2, R182, -R9 ;  /* 0x000000b602b67223 */ /* 0x000fc20000010809 */
[----:B------:R-:W-:Y:S01]  /*1a630*/  FFMA.FTZ R9, R2, R183, -R9 ;  /* 0x000000b702097223 */ /* 0x000fe20000010809 */
[----:B------:R-:W-:Y:S01]  /*1a640*/  F2FP.SATFINITE.E4M3.F32.PACK_AB_MERGE_C R154, R165, R164, RZ ;  /* 0x000000a4a59a723e */ /* 0x000fe200048070ff */
[C---:B0-----:R-:W-:Y:S01]  /*1a650*/  FADD.FTZ R3, R181.reuse, R3 ;  /* 0x00000003b5037221 */ /* 0x041fe20000010000 */
[----:B------:R-:W-:Y:S01]  /*1a660*/  F2FP.SATFINITE.E4M3.F32.PACK_AB_MERGE_C R158, R181, R180, RZ ;  /* 0x000000b4b59e723e */ /* 0x000fe200048070ff */
[----:B------:R-:W0:Y:S01]  /*1a670*/  MUFU.EX2 R14, R14 ;  /* 0x0000000e000e7308 */ /* 0x000e220000000800 */
[----:B------:R-:W-:Y:S01]  /*1a680*/  F2FP.SATFINITE.E4M3.F32.PACK_AB_MERGE_C R154, R161, R160, R154 ;  /* 0x000000a0a19a723e */ /* 0x000fe2000480709a */
[----:B------:R-:W-:Y:S01]  /*1a690*/  FMUL.FTZ R136, R136, R8 ;  /* 0x0000000888887220 */ /* 0x000fe20000410000 */
[----:B------:R-:W-:Y:S01]  /*1a6a0*/  F2FP.SATFINITE.E4M3.F32.PACK_AB_MERGE_C R158, R177, R176, R158 ;  /* 0x000000b0b19e723e */ /* 0x000fe2000480709e */
[-C--:B------:R-:W-:Y:S01]  /*1a6b0*/  FMUL.FTZ R137, R137, R8.reuse ;  /* 0x0000000889897220 */ /* 0x080fe20000410000 */
[-C--:B------:R-:W-:Y:S01]  /*1a6c0*/  FMUL.FTZ R140, R140, R8.reuse ;  /* 0x000000088c8c7220 */ /* 0x080fe20000410000 */
[-C--:B------:R-:W-:Y:S01]  /*1a6d0*/  FMUL.FTZ R141, R141, R8.reuse ;  /* 0x000000088d8d7220 */ /* 0x080fe20000410000 */
[----:B------:R-:W-:Y:S01]  /*1a6e0*/  FMUL.FTZ R144, R144, R8 ;  /* 0x0000000890907220 */ /* 0x000fe20000410000 */
[----:B------:R-:W4:Y:S01]  /*1a6f0*/  MUFU.EX2 R15, R15 ;  /* 0x0000000f000f7308 */ /* 0x000f220000000800 */
[----:B---3--:R-:W-:-:S01]  /*1a700*/  FFMA.FTZ R0, R13, R0, R153 ;  /* 0x000000000d007223 */ /* 0x008fc20000010099 */
[-C--:B------:R-:W-:Y:S01]  /*1a710*/  FMUL.FTZ R145, R145, R8.reuse ;  /* 0x0000000891917220 */ /* 0x080fe20000410000 */
[-C--:B------:R-:W-:Y:S01]  /*1a720*/  FMUL.FTZ R148, R148, R8.reuse ;  /* 0x0000000894947220 */ /* 0x080fe20000410000 */
[----:B------:R-:W-:Y:S01]  /*1a730*/  FMUL.FTZ R149, R149, R8 ;  /* 0x0000000895957220 */ /* 0x000fe20000410000 */
        /* <DEDUP_REMOVED lines=20> */
[C---:B---3--:R-:W-:Y:S01]  /*1a880*/  F2FP.SATFINITE.E4M3.F32.PACK_AB_MERGE_C R156, R20.reuse, R15, RZ ;  /* 0x0000000f149c723e */ /* 0x048fe200048070ff */
[----:B------:R-:W-:Y:S01]  /*1a890*/  FADD.FTZ R0, R20, R0 ;  /* 0x0000000014007221 */ /* 0x000fe20000010000 */
[-C--:B------:R-:W-:Y:S01]  /*1a8a0*/  FMUL.FTZ R55, R55, R13.reuse ;  /* 0x0000000d37377220 */ /* 0x080fe20000410000 */
[----:B------:R-:W-:Y:S01]  /*1a8b0*/  FMUL.FTZ R58, R58, R13 ;  /* 0x0000000d3a3a7220 */ /* 0x000fe20000410000 */
[----:B------:R-:W-:Y:S01]  /*1a8c0*/  F2FP.SATFINITE.E4M3.F32.PACK_AB_MERGE_C R153, R14, R153, R156 ;  /* 0x000000990e99723e */ /* 0x000fe2000480709c */
[----:B------:R-:W-:Y:S01]  /*1a8d0*/  FMUL.FTZ R59, R59, R13 ;  /* 0x0000000d3b3b7220 */ /* 0x000fe20000410000 */
[----:B------:R-:W-:Y:S01]  /*1a8e0*/  F2FP.SATFINITE.E4M3.F32.PACK_AB_MERGE_C R156, R173, R172, RZ ;  /* 0x000000acad9c723e */ /* 0x000fe200048070ff */
[----:B------:R-:W3:Y:S01]  /*1a8f0*/  MUFU.EX2 R157, R157 ;  /* 0x0000009d009d7308 */ /* 0x000ee20000000800 */
[----:B0-----:R-:W-:-:S01]  /*1a900*/  FADD.FTZ R0, R155, R0 ;  /* 0x000000009b007221 */ /* 0x001fc20000010000 */
[-C--:B------:R-:W-:Y:S01]  /*1a910*/  FMUL.FTZ R62, R62, R13.reuse ;  /* 0x0000000d3e3e7220 */ /* 0x080fe20000410000 */
[----:B------:R-:W-:Y:S01]  /*1a920*/  F2FP.SATFINITE.E4M3.F32.PACK_AB_MERGE_C R156, R169, R168, R156 ;  /* 0x000000a8a99c723e */ /* 0x000fe2000480709c */
        /* <DEDUP_REMOVED lines=61> */
[----:B---3--:R-:W-:-:S01]  /*1ad00*/  FADD.FTZ R0, R159, R0 ;  /* 0x000000009f007221 */ /* 0x008fc20000010000 */
[-C--:B------:R-:W-:Y:S01]  /*1ad10*/  FMUL.FTZ R147, R147, R13.reuse ;  /* 0x0000000d93937220 */ /* 0x080fe20000410000 */
[-C--:B------:R-:W-:Y:S01]  /*1ad20*/  FMUL.FTZ R150, R150, R13.reuse ;  /* 0x0000000d96967220 */ /* 0x080fe20000410000 */
[----:B------:R-:W-:-:S04]  /*1ad30*/  FMUL.FTZ R151, R151, R13 ;  /* 0x0000000d97977220 */ /* 0x000fc80000410000 */
[----:B------:R-:W3:Y:S01]  /*1ad40*/  MUFU.EX2 R9, R9 ;  /* 0x0000000900097308 */ /* 0x000ee20000000800 */
[----:B0-----:R-:W-:-:S04]  /*1ad50*/  FADD.FTZ R0, R179, R0 ;  /* 0x00000000b3007221 */ /* 0x001fc80000010000 */
[----:B----4-:R-:W-:Y:S01]  /*1ad60*/  FADD.FTZ R0, R182, R0 ;  /* 0x00000000b6007221 */ /* 0x010fe20000010000 */
[----:B---3--:R-:W-:-:S03]  /*1ad70*/  F2FP.SATFINITE.E4M3.F32.PACK_AB_MERGE_C R182, R9, R182, RZ ;  /* 0x000000b609b6723e */ /* 0x008fc600048070ff */
[----:B------:R-:W-:Y:S01]  /*1ad80*/  FADD.FTZ R0, R9, R0 ;  /* 0x0000000009007221 */ /* 0x000fe20000010000 */
[----:B------:R-:W-:Y:S01]  /*1ad90*/  F2FP.SATFINITE.E4M3.F32.PACK_AB_MERGE_C R159, R179, R159, R182 ;  /* 0x0000009fb39f723e */ /* 0x000fe200048070b6 */
[----:B------:R-:W-:Y:S06]  /*1ada0*/  @!P0 BRA `(.L_x_1985) ;  /* 0x0000000000048947 */ /* 0x000fec0003800000 */
[----:B------:R-:W-:Y:S01]  /*1adb0*/  BPT.TRAP 0x1 ;  /* 0x000000040000795c */ /* 0x000fe20000300000 */
.L_x_1985:
[----:B------:R0:W3:Y:S01]  /*1adc0*/  SYNCS.PHASECHK.TRANS64.TRYWAIT P1, [R10+URZ+0x28450], R11 ;  /* 0x0284500b0a0075a7 */ /* 0x0000e2000802017f */
[----:B------:R-:W-:Y:S05]  /*1add0*/  @!P0 BRA `(.L_x_1986) ;  /* 0x0000000000048947 */ /* 0x000fea0003800000 */
[----:B------:R-:W-:Y:S01]  /*1ade0*/  BPT.TRAP 0x1 ;  /* 0x000000040000795c */ /* 0x000fe20000300000 */
.L_x_1986:
[----:B------:R-:W-:Y:S04]  /*1adf0*/  BSSY B0, `(.L_x_1987) ;  /* 0x0000004000007945 */ /* 0x000fe80003800000 */
[----:B---3--:R-:W-:Y:S05]  /*1ae00*/  @P1 BRA `(.L_x_1988) ;  /* 0x0000000000081947 */ /* 0x008fea0003800000 */
[----:B------:R-:W3:Y:S02]  /*1ae10*/  SYNCS.PHASECHK.TRANS64.TRYWAIT P1, [R10+URZ+0x28450], R11 ;  /* 0x0284500b0a0075a7 */ /* 0x000ee4000802017f */
[----:B---3--:R-:W-:Y:S05]  /*1ae20*/  @!P1 BRA `(.L_x_1989) ;  /* 0x0000012000109947 */ /* 0x008fea0003800000 */
.L_x_1988:
[----:B------:R-:W-:Y:S05]  /*1ae30*/  BSYNC B0 ;  /* 0x0000000000007941 */ /* 0x000fea0003800000 */
.L_x_1987:
[----:B------:R-:W4:Y:S01]  /*1ae40*/  S2R R13, SR_TID.X ;  /* 0x00000000000d7919 */ /* 0x000f220000002100 */
[----:B------:R-:W-:Y:S01]  /*1ae50*/  IMAD.MOV.U32 R9, RZ, RZ, -0x7fffffe0 ;  /* 0x80000020ff097424 */ /* 0x000fe200078e00ff */
[----:B------:R-:W-:Y:S05]  /*1ae60*/  WARPSYNC.ALL ;  /* 0x0000000000007948 */ /* 0x000fea0003800000 */
[----:B------:R-:W-:Y:S02]  /*1ae70*/  R2UR UR7, R9 ;  /* 0x00000000090772ca */ /* 0x000fe400000e0000 */
[----:B------:R-:W-:-:S04]  /*1ae80*/  LEA R8, R12, UR43, 0xa ;  /* 0x0000002b0c087c11 */ /* 0x000fc8000f8e50ff */
[C---:B------:R-:W-:Y:S01]  /*1ae90*/  R2UR UR6, R8.reuse ;  /* 0x00000000080672ca */ /* 0x040fe200000e0000 */
[----:B------:R-:W-:Y:S01]  /*1aea0*/  VIADD R8, R8, 0x2 ;  /* 0x0000000208087836 */ /* 0x000fe20000000000 */
[----:B----4-:R-:W-:-:S05]  /*1aeb0*/  SHF.R.U32.HI R13, RZ, 0x7, R13 ;  /* 0x00000007ff0d7819 */ /* 0x010fca000001160d */
[----:B------:R-:W-:-:S05]  /*1aec0*/  VIADD R9, R13, 0x8 ;  /* 0x000000080d097836 */ /* 0x000fca0000000000 */
[----:B------:R4:W-:Y:S02]  /*1aed0*/  BAR.SYNC.DEFER_BLOCKING R9, 0x100 ;  /* 0x000400090000751d */ /* 0x0009e40000010000 */
[----:B----4-:R-:W-:-:S04]  /*1aee0*/  IMAD.MOV.U32 R9, RZ, RZ, -0x7fffffe0 ;  /* 0x80000020ff097424 */ /* 0x010fc800078e00ff */
        /* <DEDUP_REMOVED lines=11> */
.L_x_1990:
[----:B------:R-:W-:Y:S01]  /*1afa0*/  ISETP.GT.AND P1, PT, R6, R204, PT ;  /* 0x000000cc0600720c */ /* 0x000fe20003f24270 */
[----:B01-3--:R-:W-:Y:S02]  /*1afb0*/  VIADD R10, R10, 0x28460 ;  /* 0x000284600a0a7836 */ /* 0x00bfe40000000000 */
[----:B------:R-:W-:Y:S02]  /*1afc0*/  IMAD.U32 R8, RZ, RZ, UR39 ;  /* 0x00000027ff087e24 */ /* 0x000fe4000f8e00ff */
[----:B------:R-:W-:Y:S02]  /*1afd0*/  VIADD R6, R6, 0xffffffff ;  /* 0xffffffff06067836 */ /* 0x000fe40000000000 */
[----:B------:R-:W-:Y:S01]  /*1afe0*/  IMAD.MOV.U32 R13, RZ, RZ, R7 ;  /* 0x000000ffff0d7224 */ /* 0x000fe200078e0007 */
[----:B------:R-:W-:Y:S01]  /*1aff0*/  PRMT R8, R8, 0x654, R10 ;  /* 0x0000065408087816 */ /* 0x000fe2000000000a */
[----:B------:R-:W-:-:S03]  /*1b000*/  IMAD.MOV.U32 R14, RZ, RZ, R4 ;  /* 0x000000ffff0e7224 */ /* 0x000fc600078e0004 */
[----:B------:R0:W-:Y:S01]  /*1b010*/  SYNCS.ARRIVE.TRANS64.RED.A1T0 RZ, [R8+URZ], RZ ;  /* 0x000000ff08ff79a7 */ /* 0x0001e2000810043f */
[----:B------:R-:W-:Y:S05]  /*1b020*/  @P1 BRA `(.L_x_1991) ;  /* 0xffffffd800bc1947 */ /* 0x000fea000383ffff */
.L_x_1971:
[----:B------:R-:W-:Y:S05]  /*1b030*/  WARPSYNC.ALL ;  /* 0x0000000000007948 */ /* 0x000fea0003800000 */
[----:B------:R-:W1:Y:S01]  /*1b040*/  SHFL.BFLY PT, R6, R3, 0x2, 0x1f ;  /* 0x0c401f0003067f89 */ /* 0x000e6200000e0000 */
[----:B------:R-:W-:Y:S01]  /*1b050*/  ULDC.64 UR4, c[0x0][0x9a0] ;  /* 0x0002680000047ab9 */ /* 0x000fe20000000a00 */
[----:B------:R-:W-:Y:S02]  /*1b060*/  IMAD.MOV.U32 R164, RZ, RZ, -0x800000 ;  /* 0xff800000ffa47424 */ /* 0x000fe400078e00ff */
[----:B-1----:R-:W-:-:S05]  /*1b070*/  FADD.FTZ R6, R6, R3 ;  /* 0x0000000306067221 */ /* 0x002fca0000010000 */
[----:B------:R-:W1:Y:S02]  /*1b080*/  SHFL.BFLY PT, R3, R6, 0x1, 0x1f ;  /* 0x0c201f0006037f89 */ /* 0x000e6400000e0000 */
[----:B-1----:R-:W-:Y:S01]  /*1b090*/  FADD.FTZ R6, R6, R3 ;  /* 0x0000000306067221 */ /* 0x002fe20000010000 */
[----:B------:R-:W-:-:S03]  /*1b0a0*/  IMAD.MOV.U32 R3, RZ, RZ, RZ ;  /* 0x000000ffff037224 */ /* 0x000fc600078e00ff */
[----:B0-----:R-:W-:Y:S01]  /*1b0b0*/  FMUL.FTZ R8, R6, 0.00390625 ;  /* 0x3b80000006087820 */ /* 0x001fe20000410000 */
[----:B------:R2:W-:Y:S08]  /*1b0c0*/  BAR.ARV R5, 0x100 ;  /* 0x000400050000751d */ /* 0x0005f00000002000 */
[----:B------:R-:W-:Y:S06]  /*1b0d0*/  BAR.ARV 0x8, 0x180 ;  /* 0x0206000000007b1d */ /* 0x000fec0000002000 */
[----:B------:R-:W-:-:S02]  /*1b0e0*/  FSETP.NE.FTZ.AND P1, PT, R8, RZ, PT ;  /* 0x000000ff0800720b */ /* 0x000fc40003f35000 */
[----:B------:R-:W-:-:S11]  /*1b0f0*/  FSETP.NE.FTZ.AND P0, PT, R6, RZ, PT ;  /* 0x000000ff0600720b */ /* 0x000fd60003f15000 */
[----:B------:R-:W0:Y:S01]  /*1b100*/  @P1 MUFU.LG2 R8, R8 ;  /* 0x0000000800081308 */ /* 0x000e220000000c00 */
[----:B--23--:R-:W-:-:S07]  /*1b110*/  @P1 FMUL.FTZ R5, R2, 0.69314718246459960938 ;  /* 0x3f31721802051820 */ /* 0x00cfce0000410000 */
[----:B------:R1:W-:Y:S01]  /*1b120*/  @P0 MUFU.RCP R3, R6 ;  /* 0x0000000600030308 */ /* 0x0003e20000001000 */
[----:B------:R-:W-:-:S04]  /*1b130*/  ISETP.NE.U32.AND P0, PT, RZ, UR4, PT ;  /* 0x00000004ff007c0c */ /* 0x000fc8000bf05070 */
[----:B------:R-:W-:Y:S01]  /*1b140*/  ISETP.NE.AND.EX P0, PT, RZ, UR5, PT, P0 ;  /* 0x00000005ff007c0c */ /* 0x000fe2000bf05300 */
[----:B0-----:R-:W-:-:S04]  /*1b150*/  @P1 FMUL.FTZ R8, R8, 0.69314718246459960938 ;  /* 0x3f31721808081820 */ /* 0x001fc80000410000 */
[----:B------:R-:W-:-:S08]  /*1b160*/  @P1 FFMA.FTZ R164, R5, R4, R8 ;  /* 0x0000000405a41223 */ /* 0x000fd00000010008 */
[----:B------:R-:W0:Y:S01]  /*1b170*/  @P0 LDC.64 R4, c[0x0][0x9c8] ;  /* 0x00027200ff040b82 */ /* 0x000e220000000a00 */
[----:B-1----:R-:W-:-:S05]  /*1b180*/  @P0 SHF.R.S32.HI R6, RZ, 0x1f, R207 ;  /* 0x0000001fff060819 */ /* 0x002fca00000114cf */
[----:B0-----:R-:W-:-:S04]  /*1b190*/  @P0 IMAD R6, R6, R4, RZ ;  /* 0x0000000406060224 */ /* 0x001fc800078e02ff */
[C---:B------:R-:W-:Y:S02]  /*1b1a0*/  @P0 IMAD R8, R207.reuse, R5, R6 ;  /* 0x00000005cf080224 */ /* 0x040fe400078e0206 */
[----:B------:R-:W-:-:S04]  /*1b1b0*/  @P0 IMAD.WIDE.U32 R4, R207, R4, RZ ;  /* 0x00000004cf040225 */ /* 0x000fc800078e00ff */
[----:B------:R-:W-:Y:S02]  /*1b1c0*/  @P0 IMAD.IADD R9, R5, 0x1, R8 ;  /* 0x0000000105090824 */ /* 0x000fe400078e0208 */
[----:B------:R-:W-:Y:S02]  /*1b1d0*/  @P0 IMAD.MOV.U32 R8, RZ, RZ, R4 ;  /* 0x000000ffff080224 */ /* 0x000fe400078e0004 */
[----:B------:R-:W0:Y:S01]  /*1b1e0*/  @P0 LDC.64 R4, c[0x0][0x9d0] ;  /* 0x00027400ff040b82 */ /* 0x000e220000000a00 */
[----:B------:R-:W-:Y:S02]  /*1b1f0*/  IMAD.MOV.U32 R6, RZ, RZ, 0x3f800000 ;  /* 0x3f800000ff067424 */ /* 0x000fe400078e00ff */
[----:B0-----:R-:W-:-:S04]  /*1b200*/  @P0 IMAD.WIDE.U32 R8, R188, R4, R8 ;  /* 0x00000004bc080225 */ /* 0x001fc800078e0008 */
[----:B------:R-:W-:Y:S01]  /*1b210*/  @P0 IMAD R5, R188, R5, R9 ;  /* 0x00000005bc050224 */ /* 0x000fe200078e0209 */
[----:B------:R-:W-:-:S04]  /*1b220*/  @P0 LEA R4, P1, R8, UR4, 0x2 ;  /* 0x0000000408040c11 */ /* 0x000fc8000f8210ff */
[----:B------:R-:W-:-:S05]  /*1b230*/  @P0 LEA.HI.X R5, R8, UR5, R5, 0x2, P1 ;  /* 0x0000000508050c11 */ /* 0x000fca00088f1405 */
[----:B------:R0:W2:Y:S01]  /*1b240*/  @P0 LDG.E R6, desc[UR36][R4.64] ;  /* 0x0000002404060981 */ /* 0x0000a2000c1e1900 */
[----:B------:R-:W-:Y:S02]  /*1b250*/  VIADD R23, R23, 0x1 ;  /* 0x0000000117177836 */ /* 0x000fe40000000000 */
[----:B------:R-:W-:Y:S02]  /*1b260*/  IMAD.MOV.U32 R163, RZ, RZ, -0x800000 ;  /* 0xff800000ffa37424 */ /* 0x000fe400078e00ff */
[----:B------:R-:W-:Y:S01]  /*1b270*/  VIADD R217, R217, 0x1 ;  /* 0x00000001d9d97836 */ /* 0x000fe20000000000 */
[----:B0-----:R-:W0:Y:S02]  /*1b280*/  SHFL.BFLY PT, R4, R0, 0x2, 0x1f ;  /* 0x0c401f0000047f89 */ /* 0x001e2400000e0000 */
[----:B0-----:R-:W-:Y:S01]  /*1b290*/  FADD.FTZ R4, R4, R0 ;  /* 0x0000000004047221 */ /* 0x001fe20000010000 */
[----:B------:R-:W-:-:S04]  /*1b2a0*/  MOV R0, RZ ;  /* 0x000000ff00007202 */ /* 0x000fc80000000f00 */
[----:B------:R-:W0:Y:S02]  /*1b2b0*/  SHFL.BFLY PT, R5, R4, 0x1, 0x1f ;  /* 0x0c201f0004057f89 */ /* 0x000e2400000e0000 */
[----:B0-----:R-:W-:-:S04]  /*1b2c0*/  FADD.FTZ R5, R4, R5 ;  /* 0x0000000504057221 */ /* 0x001fc80000010000 */
[C---:B------:R-:W-:Y:S01]  /*1b2d0*/  FMUL.FTZ R4, R5.reuse, 0.00390625 ;  /* 0x3b80000005047820 */ /* 0x040fe20000410000 */
[----:B------:R-:W-:-:S04]  /*1b2e0*/  FSETP.NE.FTZ.AND P0, PT, R5, RZ, PT ;  /* 0x000000ff0500720b */ /* 0x000fc80003f15000 */
[----:B------:R-:W-:-:S09]  /*1b2f0*/  FSETP.NE.FTZ.AND P1, PT, R4, RZ, PT ;  /* 0x000000ff0400720b */ /* 0x000fd20003f35000 */
[----:B------:R-:W-:Y:S01]  /*1b300*/  @P0 MUFU.RCP R0, R5 ;  /* 0x0000000500000308 */ /* 0x000fe20000001000 */
[----:B------:R-:W-:-:S03]  /*1b310*/  PLOP3.LUT P0, PT, PT, PT, PT, 0x8, 0x0 ;  /* 0x000000000000781c */ /* 0x000fc60003f0e170 */
[----:B------:R-:W-:-:S04]  /*1b320*/  @P1 FMUL.FTZ R2, R2, 0.69314718246459960938 ;  /* 0x3f31721802021820 */ /* 0x000fc80000410000 */
[----:B------:R-:W0:Y:S02]  /*1b330*/  @P1 MUFU.LG2 R4, R4 ;  /* 0x0000000400041308 */ /* 0x000e240000000c00 */
[----:B0-----:R-:W-:-:S04]  /*1b340*/  @P1 FMUL.FTZ R4, R4, 0.69314718246459960938 ;  /* 0x3f31721804041820 */ /* 0x001fc80000410000 */
[----:B------:R-:W-:Y:S01]  /*1b350*/  @P1 FFMA.FTZ R163, R2, R7, R4 ;  /* 0x0000000702a31223 */ /* 0x000fe20000010004 */
[----:B------:R-:W-:-:S04]  /*1b360*/  ISETP.NE.AND P1, PT, R23, 0x2, PT ;  /* 0x000000021700780c */ /* 0x000fc80003f25270 */
        /* <DEDUP_REMOVED lines=132> */
[----:B------:R-:W-:-:S07]  /*1bbb0*/  LOP3.LUT R186, R186, R2, RZ, 0x3c, !PT ;  /* 0x00000002baba7212 */ /* 0x000fce00078e3cff */
.L_x_1856:
[----:B------:R-:W-:Y:S05]  /*1bbc0*/  WARPSYNC.ALL ;  /* 0x0000000000007948 */ /* 0x000fea0003800000 */
[----:B------:R-:W0:Y:S08]  /*1bbd0*/  S2UR UR39, SR_CgaCtaId ;  /* 0x00000000002779c3 */ /* 0x000e300000008800 */
[----:B------:R-:W-:Y:S01]  /*1bbe0*/  BAR.SYNC.DEFER_BLOCKING 0x5, 0x180 ;  /* 0x0146000000007b1d */ /* 0x000fe20000010000 */
[----:B------:R-:W-:-:S05]  /*1bbf0*/  ISETP.NE.AND P1, PT, R215, RZ, PT ;  /* 0x000000ffd700720c */ /* 0x000fca0003f25270 */
[----:B------:R-:W-:Y:S01]  /*1bc00*/  UMOV UR4, 0x400 ;  /* 0x0000040000047882 */ /* 0x000fe20000000000 */
[----:B------:R-:W-:Y:S07]  /*1bc10*/  BSSY B0, `(.L_x_1992) ;  /* 0x00006f3000007945 */ /* 0x000fee0003800000 */
[----:B------:R-:W1:Y:S01]  /*1bc20*/  @!P1 LDC R215, c[0x0][0xad4] ;  /* 0x0002b500ffd79b82 */ /* 0x000e620000000800 */
[----:B0-----:R-:W-:-:S06]  /*1bc30*/  ULEA UR4, UR39, UR4, 0x18 ;  /* 0x0000000427047291 */ /* 0x001fcc000f8ec03f */
[----:B------:R-:W-:-:S05]  /*1bc40*/  IMAD.U32 R22, RZ, RZ, UR4 ;  /* 0x00000004ff167e24 */ /* 0x000fca000f8e00ff */
[----:B------:R0:W2:Y:S01]  /*1bc50*/  LDS.128 R204, [R22+0x284d0] ;  /* 0x0284d00016cc7984 */ /* 0x0000a20000000c00 */
[----:B------:R-:W-:Y:S06]  /*1bc60*/  BAR.ARV 0x4, 0x180 ;  /* 0x0106000000007b1d */ /* 0x000fec0000002000 */
[----:B------:R-:W-:Y:S05]  /*1bc70*/  @P0 BRA `(.L_x_1993) ;  /* 0x0000006000240947 */ /* 0x000fea0003800000 */
[----:B------:R-:W3:Y:S01]  /*1bc80*/  LDL R3, [R1+0x94] ;  /* 0x0000940001037983 */ /* 0x000ee20000100800 */
[----:B------:R-:W-:Y:S01]  /*1bc90*/  ULDC.64 UR4, c[0x4][0x128] ;  /* 0x01004a0000047ab9 */ /* 0x000fe20000000a00 */
[----:B------:R-:W4:Y:S01]  /*1bca0*/  S2R R2, SR_SWINHI ;  /* 0x0000000000027919 */ /* 0x000f220000002f00 */
[----:B------:R-:W0:Y:S01]  /*1bcb0*/  S2R R21, SR_TID.X ;  /* 0x0000000000157919 */ /* 0x000e220000002100 */
[----:B------:R-:W-:Y:S02]  /*1bcc0*/  MOV R24, R22 ;  /* 0x0000001600187202 */ /* 0x000fe40000000f00 */
[----:B----4-:R-:W-:-:S03]  /*1bcd0*/  MOV R25, R2 ;  /* 0x0000000200197202 */ /* 0x010fc60000000f00 */
[----:B---3--:R-:W-:-:S03]  /*1bce0*/  IMAD.WIDE R2, R3, 0x2, R24 ;  /* 0x0000000203027825 */ /* 0x008fc600078e0218 */
[C---:B------:R-:W-:Y:S02]  /*1bcf0*/  IADD3 R34, P5, R2.reuse, 0xc000, RZ ;  /* 0x0000c00002227810 */ /* 0x040fe40007fbe0ff */
[----:B-----5:R-:W-:Y:S02]  /*1bd00*/  IADD3 R38, P1, R2, 0xc060, RZ ;  /* 0x0000c06002267810 */ /* 0x020fe40007f3e0ff */
[----:B------:R-:W-:Y:S02]  /*1bd10*/  LOP3.LUT R35, R34, 0x380, RZ, 0xc0, !PT ;  /* 0x0000038022237812 */ /* 0x000fe400078ec0ff */
[----:B------:R-:W-:Y:S01]  /*1bd20*/  LOP3.LUT R4, R38, 0x380, RZ, 0xc0, !PT ;  /* 0x0000038026047812 */ /* 0x000fe200078ec0ff */
[----:B------:R-:W-:Y:S01]  /*1bd30*/  IMAD.X R39, RZ, RZ, R3, P1 ;  /* 0x000000ffff277224 */ /* 0x000fe200008e0603 */
[----:B------:R-:W-:Y:S02]  /*1bd40*/  SHF.R.U64 R35, R35, 0x3, RZ ;  /* 0x0000000323237819 */ /* 0x000fe400000012ff */
[----:B------:R-:W-:-:S02]  /*1bd50*/  IADD3 R42, P0, R2, 0xc040, RZ ;  /* 0x0000c040022a7810 */ /* 0x000fc40007f1e0ff */
[----:B------:R-:W-:Y:S01]  /*1bd60*/  LOP3.LUT R34, R35, R34, RZ, 0x3c, !PT ;  /* 0x0000002223227212 */ /* 0x000fe200078e3cff */
[----:B------:R-:W-:Y:S01]  /*1bd70*/  IMAD.X R35, RZ, RZ, R3, P5 ;  /* 0x000000ffff237224 */ /* 0x000fe200028e0603 */
[----:B------:R-:W-:Y:S02]  /*1bd80*/  SHF.R.U64 R4, R4, 0x3, RZ ;  /* 0x0000000304047819 */ /* 0x000fe400000012ff */
[----:B------:R-:W-:Y:S02]  /*1bd90*/  LOP3.LUT R43, R42, 0x380, RZ, 0xc0, !PT ;  /* 0x000003802a2b7812 */ /* 0x000fe400078ec0ff */
[C---:B------:R-:W-:Y:S02]  /*1bda0*/  IADD3 R6, P1, R2.reuse, 0x8020, RZ ;  /* 0x0000802002067810 */ /* 0x040fe40007f3e0ff */
[C---:B------:R-:W-:Y:S02]  /*1bdb0*/  IADD3 R12, P5, R2.reuse, 0x4040, RZ ;  /* 0x00004040020c7810 */ /* 0x040fe40007fbe0ff */
[----:B------:R-:W-:-:S02]  /*1bdc0*/  IADD3 R14, P4, R2, 0x8060, RZ ;  /* 0x00008060020e7810 */ /* 0x000fc40007f9e0ff */
[----:B------:R-:W-:Y:S01]  /*1bdd0*/  LOP3.LUT R38, R4, R38, RZ, 0x3c, !PT ;  /* 0x0000002604267212 */ /* 0x000fe200078e3cff */
[--C-:B------:R-:W-:Y:S01]  /*1bde0*/  IMAD.X R13, RZ, RZ, R3.reuse, P5 ;  /* 0x000000ffff0d7224 */ /* 0x100fe200028e0603 */
[----:B------:R-:W-:Y:S02]  /*1bdf0*/  SHF.R.U64 R43, R43, 0x3, RZ ;  /* 0x000000032b2b7819 */ /* 0x000fe400000012ff */
[----:B------:R-:W-:Y:S02]  /*1be00*/  LOP3.LUT R7, R6, 0x380, RZ, 0xc0, !PT ;  /* 0x0000038006077812 */ /* 0x000fe400078ec0ff */
[----:B------:R-:W-:Y:S02]  /*1be10*/  LOP3.LUT R4, R12, 0x380, RZ, 0xc0, !PT ;  /* 0x000003800c047812 */ /* 0x000fe400078ec0ff */
[----:B------:R-:W-:Y:S02]  /*1be20*/  LOP3.LUT R15, R14, 0x380, RZ, 0xc0, !PT ;  /* 0x000003800e0f7812 */ /* 0x000fe400078ec0ff */
[----:B------:R-:W-:Y:S01]  /*1be30*/  LOP3.LUT R42, R43, R42, RZ, 0x3c, !PT ;  /* 0x0000002a2b2a7212 */ /* 0x000fe200078e3cff */
[----:B------:R-:W-:Y:S01]  /*1be40*/  IMAD.X R43, RZ, RZ, R3, P0 ;  /* 0x000000ffff2b7224 */ /* 0x000fe200000e0603 */
[----:B------:R-:W-:-:S02]  /*1be50*/  SHF.R.U64 R7, R7, 0x3, RZ ;  /* 0x0000000307077819 */ /* 0x000fc400000012ff */
[----:B------:R-:W-:Y:S02]  /*1be60*/  SHF.R.U64 R4, R4, 0x3, RZ ;  /* 0x0000000304047819 */ /* 0x000fe400000012ff */
[----:B------:R-:W-:Y:S02]  /*1be70*/  IADD3 R30, P3, R2, 0xc020, RZ ;  /* 0x0000c020021e7810 */ /* 0x000fe40007f7e0ff */
[----:B------:R-:W-:Y:S02]  /*1be80*/  SHF.R.U64 R15, R15, 0x3, RZ ;  /* 0x000000030f0f7819 */ /* 0x000fe400000012ff */
[----:B------:R-:W-:Y:S02]  /*1be90*/  LOP3.LUT R6, R7, R6, RZ, 0x3c, !PT ;  /* 0x0000000607067212 */ /* 0x000fe400078e3cff */
[----:B------:R-:W-:Y:S02]  /*1bea0*/  LOP3.LUT R12, R4, R12, RZ, 0x3c, !PT ;  /* 0x0000000c040c7212 */ /* 0x000fe400078e3cff */
[----:B------:R-:W-:-:S02]  /*1beb0*/  MOV R7, R38 ;  /* 0x0000002600077202 */ /* 0x000fc40000000f00 */
[----:B------:R-:W-:Y:S02]  /*1bec0*/  LOP3.LUT R31, R30, 0x380, RZ, 0xc0, !PT ;  /* 0x000003801e1f7812 */ /* 0x000fe400078ec0ff */
[----:B------:R-:W-:Y:S01]  /*1bed0*/  LOP3.LUT R14, R15, R14, RZ, 0x3c, !PT ;  /* 0x0000000e0f0e7212 */ /* 0x000fe200078e3cff */
[--C-:B------:R-:W-:Y:S01]  /*1bee0*/  IMAD.X R15, RZ, RZ, R3.reuse, P4 ;  /* 0x000000ffff0f7224 */ /* 0x100fe200020e0603 */
[----:B------:R-:W-:Y:S01]  /*1bef0*/  MOV R4, R42 ;  /* 0x0000002a00047202 */ /* 0x000fe20000000f00 */
[----:B------:R-:W-:Y:S01]  /*1bf00*/  STL [R1+0x78], R7 ;  /* 0x0000780701007387 */ /* 0x000fe20000100800 */
[C---:B------:R-:W-:Y:S02]  /*1bf10*/  IADD3 R38, P4, R2.reuse, 0x4020, RZ ;  /* 0x0000402002267810 */ /* 0x040fe40007f9e0ff */
[----:B------:R-:W-:Y:S01]  /*1bf20*/  IADD3 R26, P2, R2, 0x8040, RZ ;  /* 0x00008040021a7810 */ /* 0x000fe20007f5e0ff */
[----:B------:R3:W-:Y:S01]  /*1bf30*/  STL [R1+0x74], R4 ;  /* 0x0000740401007387 */ /* 0x0007e20000100800 */
[----:B------:R-:W-:Y:S01]  /*1bf40*/  SHF.R.U64 R31, R31, 0x3, RZ ;  /* 0x000000031f1f7819 */ /* 0x000fe200000012ff */
[----:B------:R-:W-:Y:S01]  /*1bf50*/  IMAD.X R39, RZ, RZ, R3, P4 ;  /* 0x000000ffff277224 */ /* 0x000fe200020e0603 */
[----:B------:R-:W-:-:S02]  /*1bf60*/  LOP3.LUT R27, R26, 0x380, RZ, 0xc0, !PT ;  /* 0x000003801a1b7812 */ /* 0x000fc400078ec0ff */
[----:B------:R-:W-:Y:S01]  /*1bf70*/  LOP3.LUT R30, R31, R30, RZ, 0x3c, !PT ;  /* 0x0000001e1f1e7212 */ /* 0x000fe200078e3cff */
[----:B------:R-:W-:Y:S01]  /*1bf80*/  IMAD.X R31, RZ, RZ, R3, P3 ;  /* 0x000000ffff1f7224 */ /* 0x000fe200018e0603 */
[----:B------:R-:W-:Y:S02]  /*1bf90*/  SHF.R.U64 R27, R27, 0x3, RZ ;  /* 0x000000031b1b7819 */ /* 0x000fe400000012ff */
[----:B------:R-:W-:Y:S02]  /*1bfa0*/  IADD3 R8, P0, R2, 0x8000, RZ ;  /* 0x0000800002087810 */ /* 0x000fe40007f1e0ff */
[----:B---3--:R-:W-:Y:S02]  /*1bfb0*/  LOP3.LUT R4, R38, 0x380, RZ, 0xc0, !PT ;  /* 0x0000038026047812 */ /* 0x008fe400078ec0ff */
[----:B------:R-:W-:Y:S02]  /*1bfc0*/  MOV R7, R30 ;  /* 0x0000001e00077202 */ /* 0x000fe40000000f00 */
[----:B------:R-:W-:-:S02]  /*1bfd0*/  SHF.R.U64 R4, R4, 0x3, RZ ;  /* 0x0000000304047819 */ /* 0x000fc400000012ff */
[----:B------:R-:W-:Y:S01]  /*1bfe0*/  LOP3.LUT R26, R27, R26, RZ, 0x3c, !PT ;  /* 0x0000001a1b1a7212 */ /* 0x000fe200078e3cff */
[--C-:B------:R-:W-:Y:S01]  /*1bff0*/  IMAD.X R27, RZ, RZ, R3.reuse, P2 ;  /* 0x000000ffff1b7224 */ /* 0x100fe200010e0603 */
[----:B------:R-:W-:Y:S01]  /*1c000*/  LOP3.LUT R38, R4, R38, RZ, 0x3c, !PT ;  /* 0x0000002604267212 */ /* 0x000fe200078e3cff */
[----:B------:R3:W-:Y:S01]  /*1c010*/  STL [R1+0x70], R7 ;  /* 0x0000700701007387 */ /* 0x0007e20000100800 */
[----:B------:R-:W-:Y:S02]  /*1c020*/  MOV R4, R34 ;  /* 0x0000002200047202 */ /* 0x000fe40000000f00 */
[----:B------:R-:W-:Y:S02]  /*1c030*/  IADD3 R30, P2, R2, 0x4000, RZ ;  /* 0x00004000021e7810 */ /* 0x000fe40007f5e0ff */
[----:B------:R-:W-:Y:S01]  /*1c040*/  LOP3.LUT R9, R8, 0x380, RZ, 0xc0, !PT ;  /* 0x0000038008097812 */ /* 0x000fe200078ec0ff */
[----:B------:R4:W-:Y:S01]  /*1c050*/  STL [R1+0x6c], R4 ;  /* 0x00006c0401007387 */ /* 0x0009e20000100800 */
[----:B------:R-:W-:Y:S01]  /*1c060*/  IADD3 R10, P3, R2, 0x4060, RZ ;  /* 0x00004060020a7810 */ /* 0x000fe20007f7e0ff */
[--C-:B------:R-:W-:Y:S01]  /*1c070*/  IMAD.X R31, RZ, RZ, R3.reuse, P2 ;  /* 0x000000ffff1f7224 */ /* 0x100fe200010e0603 */
[----:B------:R-:W-:Y:S01]  /*1c080*/  SHF.R.U64 R9, R9, 0x3, RZ ;  /* 0x0000000309097819 */ /* 0x000fe200000012ff */
[----:B---3--:R-:W-:Y:S01]  /*1c090*/  IMAD.X R7, RZ, RZ, R3, P1 ;  /* 0x000000ffff077224 */ /* 0x008fe200008e0603 */
[----:B------:R-:W-:-:S02]  /*1c0a0*/  LOP3.LUT R11, R10, 0x380, RZ, 0xc0, !PT ;  /* 0x000003800a0b7812 */ /* 0x000fc400078ec0ff */
[----:B------:R-:W-:Y:S02]  /*1c0b0*/  LOP3.LUT R8, R9, R8, RZ, 0x3c, !PT ;  /* 0x0000000809087212 */ /* 0x000fe400078e3cff */
[----:B------:R-:W-:Y:S02]  /*1c0c0*/  MOV R9, R14 ;  /* 0x0000000e00097202 */ /* 0x000fe40000000f00 */
[----:B----4-:R-:W-:Y:S02]  /*1c0d0*/  LOP3.LUT R4, R30, 0x380, RZ, 0xc0, !PT ;  /* 0x000003801e047812 */ /* 0x010fe400078ec0ff */
[----:B------:R-:W-:Y:S01]  /*1c0e0*/  IADD3 R14, P1, R2, 0x60, RZ ;  /* 0x00000060020e7810 */ /* 0x000fe20007f3e0ff */
[----:B------:R3:W-:Y:S01]  /*1c0f0*/  STL [R1+0x68], R9 ;  /* 0x0000680901007387 */ /* 0x0007e20000100800 */
[----:B------:R-:W-:Y:S02]  /*1c100*/  SHF.R.U64 R4, R4, 0x3, RZ ;  /* 0x0000000304047819 */ /* 0x000fe400000012ff */
[----:B------:R-:W-:Y:S01]  /*1c110*/  SHF.R.U64 R11, R11, 0x3, RZ ;  /* 0x000000030b0b7819 */ /* 0x000fe200000012ff */
[----:B------:R-:W-:Y:S01]  /*1c120*/  IMAD.X R15, RZ, RZ, R3, P1 ;  /* 0x000000ffff0f7224 */ /* 0x000fe200008e0603 */
[----:B------:R-:W-:-:S02]  /*1c130*/  LOP3.LUT R30, R4, R30, RZ, 0x3c, !PT ;  /* 0x0000001e041e7212 */ /* 0x000fc400078e3cff */
[----:B------:R-:W-:Y:S02]  /*1c140*/  MOV R4, R26 ;  /* 0x0000001a00047202 */ /* 0x000fe40000000f00 */
[----:B------:R-:W-:Y:S01]  /*1c150*/  LOP3.LUT R10, R11, R10, RZ, 0x3c, !PT ;  /* 0x0000000a0b0a7212 */ /* 0x000fe200078e3cff */
[--C-:B---3--:R-:W-:Y:S01]  /*1c160*/  IMAD.X R9, RZ, RZ, R3.reuse, P0 ;  /* 0x000000ffff097224 */ /* 0x108fe200000e0603 */
[----:B------:R-:W-:Y:S01]  /*1c170*/  MOV R6, R6 ;  /* 0x0000000600067202 */ /* 0x000fe20000000f00 */
[----:B------:R3:W-:Y:S01]  /*1c180*/  STL [R1+0x64], R4 ;  /* 0x0000640401007387 */ /* 0x0007e20000100800 */
[----:B------:R-:W-:-:S03]  /*1c190*/  IMAD.X R11, RZ, RZ, R3, P3 ;  /* 0x000000ffff0b7224 */ /* 0x000fc600018e0603 */
[----:B------:R4:W-:Y:S01]  /*1c1a0*/  STL [R1+0x60], R6 ;  /* 0x0000600601007387 */ /* 0x0009e20000100800 */
[----:B---3--:R-:W-:-:S04]  /*1c1b0*/  LOP3.LUT R4, R14, 0x380, RZ, 0xc0, !PT ;  /* 0x000003800e047812 */ /* 0x008fc800078ec0ff */
[----:B------:R-:W-:Y:S02]  /*1c1c0*/  SHF.R.U64 R4, R4, 0x3, RZ ;  /* 0x0000000304047819 */ /* 0x000fe400000012ff */
[----:B----4-:R-:W-:Y:S02]  /*1c1d0*/  MOV R6, R10 ;  /* 0x0000000a00067202 */ /* 0x010fe40000000f00 */
[----:B------:R-:W-:Y:S02]  /*1c1e0*/  LOP3.LUT R14, R4, R14, RZ, 0x3c, !PT ;  /* 0x0000000e040e7212 */ /* 0x000fe400078e3cff */
[----:B------:R-:W-:Y:S02]  /*1c1f0*/  MOV R4, R8 ;  /* 0x0000000800047202 */ /* 0x000fe40000000f00 */
[----:B------:R-:W-:-:S03]  /*1c200*/  MOV R7, R14 ;  /* 0x0000000e00077202 */ /* 0x000fc60000000f00 */
[----:B------:R3:W-:Y:S04]  /*1c210*/  STL [R1+0x5c], R4 ;  /* 0x00005c0401007387 */ /* 0x0007e80000100800 */
[----:B------:R4:W-:Y:S01]  /*1c220*/  STL [R1+0x58], R6 ;  /* 0x0000580601007387 */ /* 0x0009e20000100800 */
[----:B---3--:R-:W-:Y:S02]  /*1c230*/  MOV R4, R12 ;  /* 0x0000000c00047202 */ /* 0x008fe40000000f00 */
[----:B----4-:R-:W-:-:S03]  /*1c240*/  MOV R6, R38 ;  /* 0x0000002600067202 */ /* 0x010fc60000000f00 */
[----:B------:R3:W-:Y:S04]  /*1c250*/  STL [R1+0x54], R4 ;  /* 0x0000540401007387 */ /* 0x0007e80000100800 */
[----:B------:R4:W-:Y:S01]  /*1c260*/  STL [R1+0x50], R6 ;  /* 0x0000500601007387 */ /* 0x0009e20000100800 */
[----:B---3--:R-:W-:Y:S02]  /*1c270*/  MOV R4, R30 ;  /* 0x0000001e00047202 */ /* 0x008fe40000000f00 */
[----:B----4-:R-:W-:-:S03]  /*1c280*/  IADD3 R6, P0, R2, 0x40, RZ ;  /* 0x0000004002067810 */ /* 0x010fc60007f1e0ff */
[----:B------:R3:W-:Y:S04]  /*1c290*/  STL [R1+0x4c], R4 ;  /* 0x00004c0401007387 */ /* 0x0007e80000100800 */
[----:B------:R4:W-:Y:S01]  /*1c2a0*/  STL [R1+0x48], R7 ;  /* 0x0000480701007387 */ /* 0x0009e20000100800 */
[----:B---3--:R-:W-:-:S04]  /*1c2b0*/  LOP3.LUT R4, R6, 0x380, RZ, 0xc0, !PT ;  /* 0x0000038006047812 */ /* 0x008fc800078ec0ff */
[----:B------:R-:W-:Y:S01]  /*1c2c0*/  SHF.R.U64 R4, R4, 0x3, RZ ;  /* 0x0000000304047819 */ /* 0x000fe200000012ff */
[----:B----4-:R-:W-:-:S03]  /*1c2d0*/  IMAD.X R7, RZ, RZ, R3, P0 ;  /* 0x000000ffff077224 */ /* 0x010fc600000e0603 */
[----:B------:R-:W-:-:S04]  /*1c2e0*/  LOP3.LUT R6, R4, R6, RZ, 0x3c, !PT ;  /* 0x0000000604067212 */ /* 0x000fc800078e3cff */
[----:B------:R-:W-:Y:S02]  /*1c2f0*/  MOV R7, R6 ;  /* 0x0000000600077202 */ /* 0x000fe40000000f00 */
[----:B------:R-:W-:-:S03]  /*1c300*/  IADD3 R6, P0, R2, 0x20, RZ ;  /* 0x0000002002067810 */ /* 0x000fc60007f1e0ff */
[----:B------:R3:W-:Y:S01]  /*1c310*/  STL [R1+0x44], R7 ;  /* 0x0000440701007387 */ /* 0x0007e20000100800 */
[----:B------:R-:W-:-:S04]  /*1c320*/  LOP3.LUT R4, R6, 0x380, RZ, 0xc0, !PT ;  /* 0x0000038006047812 */ /* 0x000fc800078ec0ff */
[----:B------:R-:W-:-:S04]  /*1c330*/  SHF.R.U64 R4, R4, 0x3, RZ ;  /* 0x0000000304047819 */ /* 0x000fc800000012ff */
[----:B------:R-:W-:Y:S01]  /*1c340*/  LOP3.LUT R6, R4, R6, RZ, 0x3c, !PT ;  /* 0x0000000604067212 */ /* 0x000fe200078e3cff */
[----:B---3--:R-:W-:Y:S01]  /*1c350*/  IMAD.X R7, RZ, RZ, R3, P0 ;  /* 0x000000ffff077224 */ /* 0x008fe200000e0603 */
[----:B------:R-:W-:-:S04]  /*1c360*/  LOP3.LUT R4, R2, 0x380, RZ, 0xc0, !PT ;  /* 0x0000038002047812 */ /* 0x000fc800078ec0ff */
[----:B------:R-:W-:Y:S02]  /*1c370*/  SHF.R.U64 R4, R4, 0x3, RZ ;  /* 0x0000000304047819 */ /* 0x000fe400000012ff */
[----:B------:R-:W-:Y:S02]  /*1c380*/  MOV R6, R6 ;  /* 0x0000000600067202 */ /* 0x000fe40000000f00 */
[----:B------:R-:W-:-:S03]  /*1c390*/  LOP3.LUT R2, R4, R2, RZ, 0x3c, !PT ;  /* 0x0000000204027212 */ /* 0x000fc600078e3cff */
[----:B------:R3:W-:Y:S01]  /*1c3a0*/  STL [R1+0x40], R6 ;  /* 0x0000400601007387 */ /* 0x0007e20000100800 */
[----:B------:R-:W-:Y:S02]  /*1c3b0*/  MOV R3, R2 ;  /* 0x0000000200037202 */ /* 0x000fe40000000f00 */
[----:B0-----:R-:W-:-:S03]  /*1c3c0*/  LOP3.LUT P0, R2, R21, 0x3, RZ, 0xc0, !PT ;  /* 0x0000000315027812 */ /* 0x001fc6000780c0ff */
[----:B------:R0:W-:Y:S01]  /*1c3d0*/  STL [R1+0x3c], R3 ;  /* 0x00003c0301007387 */ /* 0x0001e20000100800 */
[----:B------:R-:W-:Y:S01]  /*1c3e0*/  ISETP.EQ.OR P0, PT, R2, 0x3, !P0 ;  /* 0x000000030200780c */ /* 0x000fe20004702670 */
[----:B------:R-:W-:-:S03]  /*1c3f0*/  IMAD.SHL.U32 R2, R21, 0x4, RZ ;  /* 0x0000000415027824 */ /* 0x000fc600078e00ff */
[----:B------:R-:W-:Y:S02]  /*1c400*/  SEL R4, R5, R0, P0 ;  /* 0x0000000005047207 */ /* 0x000fe40000000000 */
[----:B------:R-:W-:Y:S02]  /*1c410*/  LOP3.LUT R2, R2, 0xc, RZ, 0xc0, !PT ;  /* 0x0000000c02027812 */ /* 0x000fe400078ec0ff */
[----:B------:R-:W-:Y:S02]  /*1c420*/  SEL R5, R0, R5, P0 ;  /* 0x0000000500057207 */ /* 0x000fe40000000000 */
[----:B------:R-:W-:Y:S02]  /*1c430*/  IADD3 R2, P1, R2, UR4, RZ ;  /* 0x0000000402027c10 */ /* 0x000fe4000ff3e0ff */
[----:B------:R-:W-:Y:S02]  /*1c440*/  SEL R13, R28, R29, P0 ;  /* 0x0000001d1c0d7207 */ /* 0x000fe40000000000 */
[----:B---3--:R-:W-:Y:S01]  /*1c450*/  SEL R6, R29, R28, P0 ;  /* 0x0000001c1d067207 */ /* 0x008fe20000000000 */
[----:B0-----:R-:W-:-:S05]  /*1c460*/  IMAD.X R3, RZ, RZ, UR5, P1 ;  /* 0x00000005ff037e24 */ /* 0x001fca00088e06ff */
[----:B------:R0:W5:Y:S01]  /*1c470*/  LDG.E.CONSTANT R0, desc[UR36][R2.64] ;  /* 0x0000002402007981 */ /* 0x000162000c1e9900 */
[----:B------:R-:W-:-:S03]  /*1c480*/  UMOV UR4, 0xffffffff ;  /* 0xffffffff00047882 */ /* 0x000fc60000000000 */
[----:B------:R-:W-:Y:S05]  /*1c490*/  BRA.DIV UR4, `(.L_x_1994) ;  /* 0x0000010a04887947 */ /* 0x000fea000b800000 */
[----:B0----5:R-:W-:Y:S01]  /*1c4a0*/  LOP3.LUT R2, R0, 0x2, RZ, 0x3c, !PT ;  /* 0x0000000200027812 */ /* 0x021fe200078e3cff */
[----:B------:R-:W-:Y:S01]  /*1c4b0*/  SHFL.IDX PT, R4, R4, R0, 0x1c1f ;  /* 0x001c1f0004047589 */ /* 0x000fe200000e0000 */
[----:B------:R-:W-:Y:S02]  /*1c4c0*/  SEL R8, R32, R33, P0 ;  /* 0x0000002120087207 */ /* 0x000fe40000000000 */
[----:B------:R-:W-:Y:S01]  /*1c4d0*/  SEL R32, R33, R32, P0 ;  /* 0x0000002021207207 */ /* 0x000fe20000000000 */
[----:B------:R-:W0:Y:S01]  /*1c4e0*/  SHFL.IDX PT, R5, R5, R2, 0x1c1f ;  /* 0x001c1f0205057589 */ /* 0x000e2200000e0000 */
[----:B------:R-:W-:Y:S02]  /*1c4f0*/  SEL R27, R48, R49, P0 ;  /* 0x00000031301b7207 */ /* 0x000fe40000000000 */
[----:B------:R-:W-:Y:S01]  /*1c500*/  SEL R48, R49, R48, P0 ;  /* 0x0000003031307207 */ /* 0x000fe20000000000 */
[----:B------:R-:W-:Y:S01]  /*1c510*/  SHFL.IDX PT, R3, R13, R0, 0x1c1f ;  /* 0x001c1f000d037589 */ /* 0x000fe200000e0000 */
[----:B------:R-:W-:-:S02]  /*1c520*/  SEL R49, R108, R109, P0 ;  /* 0x0000006d6c317207 */ /* 0x000fc40000000000 */
[----:B------:R-:W-:Y:S01]  /*1c530*/  SEL R108, R109, R108, P0 ;  /* 0x0000006c6d6c7207 */ /* 0x000fe20000000000 */
[----:B------:R-:W3:Y:S01]  /*1c540*/  SHFL.IDX PT, R6, R6, R2, 0x1c1f ;  /* 0x001c1f0206067589 */ /* 0x000ee200000e0000 */
[----:B------:R-:W-:Y:S02]  /*1c550*/  SEL R109, R46, R47, P0 ;  /* 0x0000002f2e6d7207 */ /* 0x000fe40000000000 */
[----:B------:R-:W-:Y:S01]  /*1c560*/  SEL R47, R47, R46, P0 ;  /* 0x0000002e2f2f7207 */ /* 0x000fe20000000000 */
[----:B------:R-:W-:Y:S01]  /*1c570*/  SHFL.IDX PT, R8, R8, R0, 0x1c1f ;  /* 0x001c1f0008087589 */ /* 0x000fe200000e0000 */
        /* <DEDUP_REMOVED lines=11> */
[----:B------:R-:W-:Y:S01]  /*1c630*/  SHFL.IDX PT, R28, R28, R0, 0x1c1f ;  /* 0x001c1f001c1c7589 */ /* 0x000fe200000e0000 */
[----:B------:R-:W-:-:S02]  /*1c640*/  SEL R53, R112, R113, P0 ;  /* 0x0000007170357207 */ /* 0x000fc40000000000 */
[----:B------:R-:W-:Y:S01]  /*1c650*/  SEL R50, R54, R55, P0 ;  /* 0x0000003736327207 */ /* 0x000fe20000000000 */
[----:B------:R0:W-:Y:S01]  /*1c660*/  STL [R1+0x34], R7 ;  /* 0x0000340701007387 */ /* 0x0001e20000100800 */
[----:B------:R-:W-:Y:S02]  /*1c670*/  SEL R40, R41, R40, P0 ;  /* 0x0000002829287207 */ /* 0x000fe40000000000 */
[----:B------:R-:W-:Y:S01]  /*1c680*/  SEL R56, R57, R56, P0 ;  /* 0x0000003839387207 */ /* 0x000fe20000000000 */
[----:B------:R-:W-:Y:S01]  /*1c690*/  SHFL.IDX PT, R53, R53, R0, 0x1c1f ;  /* 0x001c1f0035357589 */ /* 0x000fe200000e0000 */
[----:B------:R-:W-:Y:S02]  /*1c6a0*/  SEL R20, R65, R20, P0 ;  /* 0x0000001441147207 */ /* 0x000fe40000000000 */
[----:B------:R-:W-:Y:S01]  /*1c6b0*/  SEL R112, R113, R112, P0 ;  /* 0x0000007071707207 */ /* 0x000fe20000000000 */
[----:B------:R-:W-:Y:S01]  /*1c6c0*/  SHFL.IDX PT, R40, R40, R2, 0x1c1f ;  /* 0x001c1f0228287589 */ /* 0x000fe200000e0000 */
[----:B------:R-:W-:-:S02]  /*1c6d0*/  SEL R55, R55, R54, P0 ;  /* 0x0000003637377207 */ /* 0x000fc40000000000 */
[----:B0-----:R-:W-:Y:S01]  /*1c6e0*/  SEL R7, R36, R37, P0 ;  /* 0x0000002524077207 */ /* 0x001fe20000000000 */
        /* <DEDUP_REMOVED lines=57> */
[----:B------:R-:W1:Y:S01]  /*1ca80*/  SHFL.IDX PT, R100, R100, R2, 0x1c1f ;  /* 0x001c1f0264647589 */ /* 0x000e6200000e0000 */
        /* <DEDUP_REMOVED lines=8> */
[----:B------:R-:W-:Y:S01]  /*1cb10*/  STL [R1+0x38], R5 ;  /* 0x0000380501007387 */ /* 0x000fe20000100800 */
[----:B------:R-:W-:Y:S02]  /*1cb20*/  SEL R92, R93, R92, P0 ;  /* 0x0000005c5d5c7207 */ /* 0x000fe40000000000 */
[----:B------:R-:W-:Y:S01]  /*1cb30*/  SEL R104, R105, R104, P0 ;  /* 0x0000006869687207 */ /* 0x000fe20000000000 */
[----:B------:R-:W-:Y:S01]  /*1cb40*/  SHFL.IDX PT, R107, R114, R2, 0x1c1f ;  /* 0x001c1f02726b7589 */ /* 0x000fe200000e0000 */
[----:B------:R-:W-:-:S02]  /*1cb50*/  SEL R79, R94, R95, P0 ;  /* 0x0000005f5e4f7207 */ /* 0x000fc40000000000 */
[----:B------:R-:W-:Y:S01]  /*1cb60*/  SEL R91, R118, R119, P0 ;  /* 0x00000077765b7207 */ /* 0x000fe20000000000 */
[----:B------:R-:W-:Y:S01]  /*1cb70*/  SHFL.IDX PT, R45, R45, R0, 0x1c1f ;  /* 0x001c1f002d2d7589 */ /* 0x000fe200000e0000 */
[----:B------:R-:W-:Y:S02]  /*1cb80*/  SEL R115, R122, R123, P0 ;  /* 0x0000007b7a737207 */ /* 0x000fe40000000000 */
[----:B---3--:R-:W-:Y:S01]  /*1cb90*/  SEL R4, R3, R6, P0 ;  /* 0x0000000603047207 */ /* 0x008fe20000000000 */
[----:B------:R-:W3:Y:S01]  /*1cba0*/  SHFL.IDX PT, R104, R104, R2, 0x1c1f ;  /* 0x001c1f0268687589 */ /* 0x000ee200000e0000 */
[----:B------:R-:W-:Y:S02]  /*1cbb0*/  SEL R30, R72, R73, P0 ;  /* 0x00000049481e7207 */ /* 0x000fe40000000000 */
[----:B------:R-:W-:Y:S01]  /*1cbc0*/  SEL R35, R76, R77, P0 ;  /* 0x0000004d4c237207 */ /* 0x000fe20000000000 */
[----:B------:R-:W-:Y:S01]  /*1cbd0*/  STL [R1+0x2c], R4 ;  /* 0x00002c0401007387 */ /* 0x000fe20000100800 */
        /* <DEDUP_REMOVED lines=8> */
[----:B------:R-:W2:Y:S01]  /*1cc60*/  SHFL.IDX PT, R84, R84, R2, 0x1c1f ;  /* 0x001c1f0254547589 */ /* 0x000ea200000e0000 */
[----:B------:R-:W-:-:S02]  /*1cc70*/  SEL R93, R64, R156, P0 ;  /* 0x0000009c405d7207 */ /* 0x000fc40000000000 */
[----:B------:R-:W-:Y:S01]  /*1cc80*/  SEL R94, R95, R94, P0 ;  /* 0x0000005e5f5e7207 */ /* 0x000fe20000000000 */
[----:B------:R-:W2:Y:S01]  /*1cc90*/  SHFL.IDX PT, R88, R88, R2, 0x1c1f ;  /* 0x001c1f0258587589 */ /* 0x000ea200000e0000 */
[----:B------:R-:W-:Y:S02]  /*1cca0*/  SEL R118, R119, R118, P0 ;  /* 0x0000007677767207 */ /* 0x000fe40000000000 */
[----:B------:R-:W-:Y:S01]  /*1ccb0*/  SEL R122, R123, R122, P0 ;  /* 0x0000007a7b7a7207 */ /* 0x000fe20000000000 */
[----:B------:R-:W2:Y:S01]  /*1ccc0*/  SHFL.IDX PT, R92, R92, R2, 0x1c1f ;  /* 0x001c1f025c5c7589 */ /* 0x000ea200000e0000 */
[----:B------:R-:W-:Y:S02]  /*1ccd0*/  SEL R3, R6, R3, P0 ;  /* 0x0000000306037207 */ /* 0x000fe40000000000 */
        /* <DEDUP_REMOVED lines=56> */
[----:B----4-:R-:W-:-:S02]  /*1d060*/  SEL R3, R8, R9, P0 ;  /* 0x0000000908037207 */ /* 0x010fc40000000000 */
[----:B------:R-:W-:Y:S01]  /*1d070*/  SEL R5, R9, R8, P0 ;  /* 0x0000000809057207 */ /* 0x000fe20000000000 */
[----:B------:R-:W-:Y:S01]  /*1d080*/  SHFL.IDX PT, R35, R35, R0, 0x1c1f ;  /* 0x001c1f0023237589 */ /* 0x000fe200000e0000 */
[----:B0-----:R-:W-:Y:S02]  /*1d090*/  SEL R4, R7, R10, P0 ;  /* 0x0000000a07047207 */ /* 0x001fe40000000000 */
[----:B------:R-:W-:Y:S01]  /*1d0a0*/  SEL R12, R162, R147, P0 ;  /* 0x00000093a20c7207 */ /* 0x000fe20000000000 */
[----:B------:R-:W0:Y:S01]  /*1d0b0*/  SHFL.IDX PT, R76, R76, R2, 0x1c1f ;  /* 0x001c1f024c4c7589 */ /* 0x000e2200000e0000 */
[----:B------:R-:W-:Y:S02]  /*1d0c0*/  SEL R11, R147, R162, P0 ;  /* 0x000000a2930b7207 */ /* 0x000fe40000000000 */
[----:B------:R-:W-:Y:S01]  /*1d0d0*/  SEL R133, R150, R151, P0 ;  /* 0x0000009796857207 */ /* 0x000fe20000000000 */
[----:B------:R-:W-:Y:S01]  /*1d0e0*/  SHFL.IDX PT, R37, R37, R0, 0x1c1f ;  /* 0x001c1f0025257589 */ /* 0x000fe200000e0000 */
[----:B-1----:R-:W-:-:S02]  /*1d0f0*/  SEL R160, R43, R100, P0 ;  /* 0x000000642ba07207 */ /* 0x002fc40000000000 */
[----:B------:R-:W-:Y:S01]  /*1d100*/  SEL R147, R100, R43, P0 ;  /* 0x0000002b64937207 */ /* 0x000fe20000000000 */
[----:B------:R-:W1:Y:S01]  /*1d110*/  SHFL.IDX PT, R80, R80, R2, 0x1c1f ;  /* 0x001c1f0250507589 */ /* 0x000e6200000e0000 */
[----:B------:R-:W-:Y:S02]  /*1d120*/  SEL R150, R151, R150, P0 ;  /* 0x0000009697967207 */ /* 0x000fe40000000000 */
[----:B---3--:R-:W-:Y:S01]  /*1d130*/  SEL R100, R45, R104, P0 ;  /* 0x000000682d647207 */ /* 0x008fe20000000000 */
[----:B------:R-:W-:Y:S01]  /*1d140*/  SHFL.IDX PT, R49, R49, R0, 0x1c1f ;  /* 0x001c1f0031317589 */ /* 0x000fe200000e0000 */
[----:B--2---:R-:W-:Y:S02]  /*1d150*/  SEL R170, R38, R84, P0 ;  /* 0x0000005426aa7207 */ /* 0x004fe40000000000 */
        /* <DEDUP_REMOVED lines=42> */
[----:B0-----:R-:W-:Y:S01]  /*1d400*/  SEL R174, R35, R76, P0 ;  /* 0x0000004c23ae7207 */ /* 0x001fe20000000000 */
[----:B------:R-:W-:Y:S01]  /*1d410*/  SHFL.IDX PT, R85, R85, R0, 0x1c1f ;  /* 0x001c1f0055557589 */ /* 0x000fe200000e0000 */
[----:B------:R-:W-:Y:S02]  /*1d420*/  SEL R173, R76, R35, P0 ;  /* 0x000000234cad7207 */ /* 0x000fe40000000000 */
[----:B-1----:R-:W-:Y:S01]  /*1d430*/  SEL R172, R37, R80, P0 ;  /* 0x0000005025ac7207 */ /* 0x002fe20000000000 */
[----:B------:R-:W0:Y:S01]  /*1d440*/  SHFL.IDX PT, R144, R144, R2, 0x1c1f ;  /* 0x001c1f0290907589 */ /* 0x000e2200000e0000 */
[----:B------:R-:W-:-:S02]  /*1d450*/  SEL R171, R80, R37, P0 ;  /* 0x0000002550ab7207 */ /* 0x000fc40000000000 */
[----:B--2---:R-:W-:Y:S01]  /*1d460*/  SEL R96, R49, R108, P0 ;  /* 0x0000006c31607207 */ /* 0x004fe20000000000 */
        /* <DEDUP_REMOVED lines=9> */
[----:B------:R-:W1:Y:S01]  /*1d500*/  SHFL.IDX PT, R156, R156, R2, 0x1c1f ;  /* 0x001c1f029c9c7589 */ /* 0x000e6200000e0000 */
[----:B------:R-:W-:Y:S02]  /*1d510*/  SEL R66, R78, R66, P0 ;  /* 0x000000424e427207 */ /* 0x000fe40000000000 */
[----:B---3--:R-:W-:Y:S01]  /*1d520*/  SEL R6, R73, R132, P0 ;  /* 0x0000008449067207 */ /* 0x008fe20000000000 */
[----:B------:R-:W-:Y:S01]  /*1d530*/  SHFL.IDX PT, R64, R64, R0, 0x1c1f ;  /* 0x001c1f0040407589 */ /* 0x000fe200000e0000 */
[----:B----4-:R-:W-:Y:S02]  /*1d540*/  SEL R8, R81, R140, P0 ;  /* 0x0000008c51087207 */ /* 0x010fe40000000000 */
[----:B------:R-:W-:Y:S01]  /*1d550*/  SEL R56, R106, R103, P0 ;  /* 0x000000676a387207 */ /* 0x000fe20000000000 */
[----:B------:R-:W2:Y:S01]  /*1d560*/  SHFL.IDX PT, R146, R146, R2, 0x1c1f ;  /* 0x001c1f0292927589 */ /* 0x000ea200000e0000 */
[----:B0-----:R-:W-:-:S02]  /*1d570*/  SEL R9, R85, R144, P0 ;  /* 0x0000009055097207 */ /* 0x001fc40000000000 */
[----:B------:R-:W-:Y:S01]  /*1d580*/  SEL R72, R122, R119, P0 ;  /* 0x000000777a487207 */ /* 0x000fe20000000000 */
[----:B------:R-:W-:Y:S01]  /*1d590*/  SHFL.IDX PT, R97, R97, R0, 0x1c1f ;  /* 0x001c1f0061617589 */ /* 0x000fe200000e0000 */
[----:B------:R-:W-:Y:S02]  /*1d5a0*/  SEL R73, R132, R73, P0 ;  /* 0x0000004984497207 */ /* 0x000fe40000000000 */
[----:B------:R-:W-:Y:S01]  /*1d5b0*/  SEL R81, R140, R81, P0 ;  /* 0x000000518c517207 */ /* 0x000fe20000000000 */
[----:B------:R-:W0:Y:S01]  /*1d5c0*/  SHFL.IDX PT, R153, R153, R2, 0x1c1f ;  /* 0x001c1f0299997589 */ /* 0x000e2200000e0000 */
[----:B------:R-:W-:Y:S02]  /*1d5d0*/  SEL R85, R144, R85, P0 ;  /* 0x0000005590557207 */ /* 0x000fe40000000000 */
[----:B------:R-:W-:Y:S01]  /*1d5e0*/  SEL R103, R103, R106, P0 ;  /* 0x0000006a67677207 */ /* 0x000fe20000000000 */
[----:B------:R-:W-:Y:S01]  /*1d5f0*/  SHFL.IDX PT, R101, R101, R0, 0x1c1f ;  /* 0x001c1f0065657589 */ /* 0x000fe200000e0000 */
[----:B------:R-:W-:-:S03]  /*1d600*/  SEL R119, R119, R122, P0 ;  /* 0x0000007a77777207 */ /* 0x000fc60000000000 */
[----:B------:R-:W3:Y:S01]  /*1d610*/  SHFL.IDX PT, R154, R154, R2, 0x1c1f ;  /* 0x001c1f029a9a7589 */ /* 0x000ee200000e0000 */
[----:B-1----:R-:W-:Y:S02]  /*1d620*/  SEL R20, R93, R156, P0 ;  /* 0x0000009c5d147207 */ /* 0x002fe40000000000 */
[----:B------:R-:W-:Y:S01]  /*1d630*/  SEL R93, R156, R93, P0 ;  /* 0x0000005d9c5d7207 */ /* 0x000fe20000000000 */
[----:B------:R-:W-:Y:S04]  /*1d640*/  SHFL.IDX PT, R105, R105, R0, 0x1c1f ;  /* 0x001c1f0069697589 */ /* 0x000fe800000e0000 */
[----:B------:R-:W1:Y:S01]  /*1d650*/  SHFL.IDX PT, R155, R155, R2, 0x1c1f ;  /* 0x001c1f029b9b7589 */ /* 0x000e6200000e0000 */
[----:B--2---:R-:W-:Y:S02]  /*1d660*/  SEL R21, R64, R146, P0 ;  /* 0x0000009240157207 */ /* 0x004fe40000000000 */
[----:B------:R-:W-:Y:S01]  /*1d670*/  SEL R64, R146, R64, P0 ;  /* 0x0000004092407207 */ /* 0x000fe20000000000 */
[----:B------:R-:W-:Y:S04]  /*1d680*/  SHFL.IDX PT, R109, R109, R0, 0x1c1f ;  /* 0x001c1f006d6d7589 */ /* 0x000fe800000e0000 */
[----:B------:R-:W2:Y:S01]  /*1d690*/  SHFL.IDX PT, R47, R47, R2, 0x1c1f ;  /* 0x001c1f022f2f7589 */ /* 0x000ea200000e0000 */
[----:B0-----:R-:W-:-:S02]  /*1d6a0*/  SEL R26, R97, R153, P0 ;  /* 0x00000099611a7207 */ /* 0x001fc40000000000 */
[----:B------:R-:W-:Y:S01]  /*1d6b0*/  SEL R97, R153, R97, P0 ;  /* 0x0000006199617207 */ /* 0x000fe20000000000 */
[----:B------:R-:W-:Y:S04]  /*1d6c0*/  SHFL.IDX PT, R54, R54, R0, 0x1c1f ;  /* 0x001c1f0036367589 */ /* 0x000fe800000e0000 */
[----:B------:R-:W0:Y:S01]  /*1d6d0*/  SHFL.IDX PT, R117, R117, R0, 0x1c1f ;  /* 0x001c1f0075757589 */ /* 0x000e2200000e0000 */
[----:B---3--:R-:W-:Y:S02]  /*1d6e0*/  SEL R27, R101, R154, P0 ;  /* 0x0000009a651b7207 */ /* 0x008fe40000000000 */
[----:B------:R-:W-:Y:S01]  /*1d6f0*/  SEL R101, R154, R101, P0 ;  /* 0x000000659a657207 */ /* 0x000fe20000000000 */
[----:B------:R-:W-:Y:S04]  /*1d700*/  SHFL.IDX PT, R121, R59, R0, 0x1c1f ;  /* 0x001c1f003b797589 */ /* 0x000fe800000e0000 */
[----:B------:R-:W3:Y:S01]  /*1d710*/  SHFL.IDX PT, R70, R70, R2, 0x1c1f ;  /* 0x001c1f0246467589 */ /* 0x000ee200000e0000 */
[----:B-1----:R-:W-:-:S02]  /*1d720*/  SEL R36, R105, R155, P0 ;  /* 0x0000009b69247207 */ /* 0x002fc40000000000 */
[----:B------:R-:W-:Y:S01]  /*1d730*/  SEL R105, R155, R105, P0 ;  /* 0x000000699b697207 */ /* 0x000fe20000000000 */
[----:B------:R-:W-:Y:S04]  /*1d740*/  SHFL.IDX PT, R125, R63, R0, 0x1c1f ;  /* 0x001c1f003f7d7589 */ /* 0x000fe800000e0000 */
[----:B------:R-:W-:Y:S01]  /*1d750*/  SHFL.IDX PT, R74, R74, R2, 0x1c1f ;  /* 0x001c1f024a4a7589 */ /* 0x000fe200000e0000 */
[----:B--2---:R-:W-:Y:S02]  /*1d760*/  SEL R37, R109, R47, P0 ;  /* 0x0000002f6d257207 */ /* 0x004fe40000000000 */
[----:B------:R-:W-:Y:S01]  /*1d770*/  SEL R47, R47, R109, P0 ;  /* 0x0000006d2f2f7207 */ /* 0x000fe20000000000 */
[----:B------:R-:W-:Y:S04]  /*1d780*/  SHFL.IDX PT, R67, R67, R0, 0x1c1f ;  /* 0x001c1f0043437589 */ /* 0x000fe800000e0000 */
[----:B------:R-:W1:Y:S01]  /*1d790*/  SHFL.IDX PT, R82, R82, R2, 0x1c1f ;  /* 0x001c1f0252527589 */ /* 0x000e6200000e0000 */
[----:B0-----:R-:W-:-:S02]  /*1d7a0*/  SEL R42, R117, R113, P0 ;  /* 0x00000071752a7207 */ /* 0x001fc40000000000 */
[----:B------:R-:W-:Y:S01]  /*1d7b0*/  SEL R113, R113, R117, P0 ;  /* 0x0000007571717207 */ /* 0x000fe20000000000 */
[----:B------:R-:W-:Y:S04]  /*1d7c0*/  SHFL.IDX PT, R71, R71, R0, 0x1c1f ;  /* 0x001c1f0047477589 */ /* 0x000fe800000e0000 */
[----:B------:R-:W0:Y:S01]  /*1d7d0*/  SHFL.IDX PT, R86, R86, R2, 0x1c1f ;  /* 0x001c1f0256567589 */ /* 0x000e2200000e0000 */
[----:B---3--:R-:W-:Y:S02]  /*1d7e0*/  SEL R43, R121, R70, P0 ;  /* 0x00000046792b7207 */ /* 0x008fe40000000000 */
[----:B------:R-:W-:Y:S01]  /*1d7f0*/  SEL R70, R70, R121, P0 ;  /* 0x0000007946467207 */ /* 0x000fe20000000000 */
[----:B------:R-:W-:Y:S04]  /*1d800*/  SHFL.IDX PT, R75, R75, R0, 0x1c1f ;  /* 0x001c1f004b4b7589 */ /* 0x000fe800000e0000 */
[----:B------:R-:W2:Y:S04]  /*1d810*/  SHFL.IDX PT, R90, R90, R2, 0x1c1f ;  /* 0x001c1f025a5a7589 */ /* 0x000ea800000e0000 */
[----:B------:R-:W-:Y:S04]  /*1d820*/  SHFL.IDX PT, R79, R79, R0, 0x1c1f ;  /* 0x001c1f004f4f7589 */ /* 0x000fe800000e0000 */
[----:B------:R-:W3:Y:S01]  /*1d830*/  SHFL.IDX PT, R94, R94, R2, 0x1c1f ;  /* 0x001c1f025e5e7589 */ /* 0x000ee200000e0000 */
[----:B-1----:R-:W-:-:S02]  /*1d840*/  SEL R48, R67, R82, P0 ;  /* 0x0000005243307207 */ /* 0x002fc40000000000 */
[----:B------:R-:W-:Y:S01]  /*1d850*/  SEL R67, R82, R67, P0 ;  /* 0x0000004352437207 */ /* 0x000fe20000000000 */
[----:B------:R-:W1:Y:S04]  /*1d860*/  SHFL.IDX PT, R98, R98, R2, 0x1c1f ;  /* 0x001c1f0262627589 */ /* 0x000e6800000e0000 */
[----:B------:R-:W-:Y:S01]  /*1d870*/  SHFL.IDX PT, R83, R83, R0, 0x1c1f ;  /* 0x001c1f0053537589 */ /* 0x000fe200000e0000 */
[----:B0-----:R-:W-:Y:S02]  /*1d880*/  SEL R49, R71, R86, P0 ;  /* 0x0000005647317207 */ /* 0x001fe40000000000 */
[----:B------:R-:W-:Y:S01]  /*1d890*/  SEL R71, R86, R71, P0 ;  /* 0x0000004756477207 */ /* 0x000fe20000000000 */
[----:B------:R-:W0:Y:S04]  /*1d8a0*/  SHFL.IDX PT, R102, R102, R2, 0x1c1f ;  /* 0x001c1f0266667589 */ /* 0x000e2800000e0000 */
[----:B------:R-:W-:Y:S01]  /*1d8b0*/  SHFL.IDX PT, R87, R87, R0, 0x1c1f ;  /* 0x001c1f0057577589 */ /* 0x000fe200000e0000 */
[----:B--2---:R-:W-:-:S02]  /*1d8c0*/  SEL R51, R75, R90, P0 ;  /* 0x0000005a4b337207 */ /* 0x004fc40000000000 */
[----:B------:R-:W-:Y:S01]  /*1d8d0*/  SEL R75, R90, R75, P0 ;  /* 0x0000004b5a4b7207 */ /* 0x000fe20000000000 */
[----:B------:R-:W2:Y:S04]  /*1d8e0*/  SHFL.IDX PT, R110, R110, R2, 0x1c1f ;  /* 0x001c1f026e6e7589 */ /* 0x000ea800000e0000 */
[----:B------:R-:W4:Y:S01]  /*1d8f0*/  SHFL.IDX PT, R111, R111, R0, 0x1c1f ;  /* 0x001c1f006f6f7589 */ /* 0x000f2200000e0000 */
[----:B---3--:R-:W-:Y:S02]  /*1d900*/  SEL R52, R79, R94, P0 ;  /* 0x0000005e4f347207 */ /* 0x008fe40000000000 */
[----:B------:R-:W-:Y:S01]  /*1d910*/  SEL R79, R94, R79, P0 ;  /* 0x0000004f5e4f7207 */ /* 0x000fe20000000000 */
[----:B------:R-:W-:Y:S01]  /*1d920*/  SHFL.IDX PT, R91, R91, R0, 0x1c1f ;  /* 0x001c1f005b5b7589 */ /* 0x000fe200000e0000 */
[----:B-1----:R-:W-:-:S02]  /*1d930*/  SEL R53, R99, R98, P0 ;  /* 0x0000006263357207 */ /* 0x002fc40000000000 */
[----:B------:R-:W-:Y:S01]  /*1d940*/  SEL R98, R98, R99, P0 ;  /* 0x0000006362627207 */ /* 0x000fe20000000000 */
[----:B------:R-:W-:Y:S04]  /*1d950*/  SHFL.IDX PT, R118, R118, R2, 0x1c1f ;  /* 0x001c1f0276767589 */ /* 0x000fe800000e0000 */
[----:B------:R-:W1:Y:S01]  /*1d960*/  SHFL.IDX PT, R115, R115, R0, 0x1c1f ;  /* 0x001c1f0073737589 */ /* 0x000e6200000e0000 */
[----:B0-----:R-:W-:Y:S02]  /*1d970*/  SEL R55, R83, R102, P0 ;  /* 0x0000006653377207 */ /* 0x001fe40000000000 */
[----:B------:R-:W-:Y:S01]  /*1d980*/  SEL R83, R102, R83, P0 ;  /* 0x0000005366537207 */ /* 0x000fe20000000000 */
[----:B------:R-:W-:Y:S04]  /*1d990*/  SHFL.IDX PT, R95, R95, R0, 0x1c1f ;  /* 0x001c1f005f5f7589 */ /* 0x000fe800000e0000 */
[----:B------:R-:W0:Y:S01]  /*1d9a0*/  SHFL.IDX PT, R126, R126, R2, 0x1c1f ;  /* 0x001c1f027e7e7589 */ /* 0x000e2200000e0000 */
[----:B--2---:R-:W-:-:S02]  /*1d9b0*/  SEL R57, R87, R110, P0 ;  /* 0x0000006e57397207 */ /* 0x004fc40000000000 */
[----:B------:R-:W-:Y:S01]  /*1d9c0*/  SEL R87, R110, R87, P0 ;  /* 0x000000576e577207 */ /* 0x000fe20000000000 */
[----:B------:R-:W-:Y:S01]  /*1d9d0*/  SHFL.IDX PT, R123, R123, R0, 0x1c1f ;  /* 0x001c1f007b7b7589 */ /* 0x000fe200000e0000 */
[----:B----4-:R-:W-:Y:S02]  /*1d9e0*/  SEL R60, R111, R107, P0 ;  /* 0x0000006b6f3c7207 */ /* 0x010fe40000000000 */
[----:B------:R-:W-:Y:S01]  /*1d9f0*/  SEL R107, R107, R111, P0 ;  /* 0x0000006f6b6b7207 */ /* 0x000fe20000000000 */
[----:B------:R-:W2:Y:S04]  /*1da00*/  SHFL.IDX PT, R134, R134, R2, 0x1c1f ;  /* 0x001c1f0286867589 */ /* 0x000ea800000e0000 */
[----:B------:R-:W3:Y:S04]  /*1da10*/  SHFL.IDX PT, R127, R138, R2, 0x1c1f ;  /* 0x001c1f028a7f7589 */ /* 0x000ee800000e0000 */
[----:B------:R-:W-:Y:S01]  /*1da20*/  SHFL.IDX PT, R131, R131, R0, 0x1c1f ;  /* 0x001c1f0083837589 */ /* 0x000fe200000e0000 */
[----:B-1----:R-:W-:-:S02]  /*1da30*/  SEL R62, R115, R114, P0 ;  /* 0x00000072733e7207 */ /* 0x002fc40000000000 */
[----:B------:R-:W-:Y:S01]  /*1da40*/  SEL R114, R114, R115, P0 ;  /* 0x0000007372727207 */ /* 0x000fe20000000000 */
[----:B------:R-:W1:Y:S04]  /*1da50*/  SHFL.IDX PT, R129, R142, R2, 0x1c1f ;  /* 0x001c1f028e817589 */ /* 0x000e6800000e0000 */
[----:B------:R4:W-:Y:S01]  /*1da60*/  STL [R1+0x24], R3 ;  /* 0x0000240301007387 */ /* 0x0009e20000100800 */
[----:B0-----:R-:W-:Y:S02]  /*1da70*/  SEL R68, R95, R126, P0 ;  /* 0x0000007e5f447207 */ /* 0x001fe40000000000 */
[----:B------:R-:W-:Y:S01]  /*1da80*/  SEL R95, R126, R95, P0 ;  /* 0x0000005f7e5f7207 */ /* 0x000fe20000000000 */
[----:B------:R0:W-:Y:S04]  /*1da90*/  STL [R1+0x28], R5 ;  /* 0x0000280501007387 */ /* 0x0001e80000100800 */
[----:B------:R3:W-:Y:S01]  /*1daa0*/  STL [R1+0x18], R4 ;  /* 0x0000180401007387 */ /* 0x0007e20000100800 */
[----:B--2---:R-:W-:-:S02]  /*1dab0*/  SEL R76, R123, R134, P0 ;  /* 0x000000867b4c7207 */ /* 0x004fc40000000000 */
[----:B----4-:R-:W-:Y:S01]  /*1dac0*/  SEL R3, R10, R7, P0 ;  /* 0x000000070a037207 */ /* 0x010fe20000000000 */
[----:B------:R-:W2:Y:S01]  /*1dad0*/  SHFL.IDX PT, R59, R12, R0, 0x1c1f ;  /* 0x001c1f000c3b7589 */ /* 0x000ea200000e0000 */
[----:B------:R-:W-:Y:S02]  /*1dae0*/  SEL R7, R77, R136, P0 ;  /* 0x000000884d077207 */ /* 0x000fe40000000000 */
[----:B0-----:R-:W-:Y:S01]  /*1daf0*/  SEL R5, R40, R28, P0 ;  /* 0x0000001c28057207 */ /* 0x001fe20000000000 */
[----:B------:R0:W-:Y:S01]  /*1db00*/  STL [R1+0x20], R3 ;  /* 0x0000200301007387 */ /* 0x0001e20000100800 */
[----:B------:R-:W-:Y:S02]  /*1db10*/  SEL R10, R89, R148, P0 ;  /* 0x00000094590a7207 */ /* 0x000fe40000000000 */
[----:B---3--:R-:W-:Y:S01]  /*1db20*/  SEL R4, R29, R44, P0 ;  /* 0x0000002c1d047207 */ /* 0x008fe20000000000 */
[----:B------:R-:W3:Y:S01]  /*1db30*/  SHFL.IDX PT, R63, R133, R0, 0x1c1f ;  /* 0x001c1f00853f7589 */ /* 0x000ee200000e0000 */
[----:B------:R-:W-:-:S02]  /*1db40*/  SEL R78, R130, R127, P0 ;  /* 0x0000007f824e7207 */ /* 0x000fc40000000000 */
[----:B-1----:R-:W-:Y:S01]  /*1db50*/  SEL R80, R131, R129, P0 ;  /* 0x0000008183507207 */ /* 0x002fe20000000000 */
[----:B------:R-:W1:Y:S01]  /*1db60*/  SHFL.IDX PT, R11, R11, R2, 0x1c1f ;  /* 0x001c1f020b0b7589 */ /* 0x000e6200000e0000 */
[----:B------:R-:W-:Y:S02]  /*1db70*/  SEL R77, R136, R77, P0 ;  /* 0x0000004d884d7207 */ /* 0x000fe40000000000 */
[----:B0-----:R-:W-:Y:S01]  /*1db80*/  SEL R3, R28, R40, P0 ;  /* 0x000000281c037207 */ /* 0x001fe20000000000 */
[----:B------:R0:W4:Y:S01]  /*1db90*/  SHFL.IDX PT, R0, R150, R2, 0x1c1f ;  /* 0x001c1f0296007589 */ /* 0x00012200000e0000 */
[----:B------:R-:W-:Y:S02]  /*1dba0*/  SEL R40, R54, R32, P0 ;  /* 0x0000002036287207 */ /* 0x000fe40000000000 */
[----:B------:R-:W-:Y:S01]  /*1dbb0*/  SEL R89, R148, R89, P0 ;  /* 0x0000005994597207 */ /* 0x000fe20000000000 */
[----:B------:R2:W-:Y:S01]  /*1dbc0*/  STL [R1+0xc], R3 ;  /* 0x00000c0301007387 */ /* 0x0005e20000100800 */
[----:B------:R-:W-:-:S02]  /*1dbd0*/  SEL R54, R32, R54, P0 ;  /* 0x0000003620367207 */ /* 0x000fc40000000000 */
[----:B------:R-:W-:Y:S01]  /*1dbe0*/  SEL R123, R134, R123, P0 ;  /* 0x0000007b867b7207 */ /* 0x000fe20000000000 */
[----:B------:R3:W-:Y:S01]  /*1dbf0*/  STL [R1+0x10], R5 ;  /* 0x0000100501007387 */ /* 0x0007e20000100800 */
[----:B------:R-:W-:Y:S01]  /*1dc00*/  SEL R127, R127, R130, P0 ;  /* 0x000000827f7f7207 */ /* 0x000fe20000000000 */
[----:B0-----:R-:W-:Y:S01]  /*1dc10*/  IMAD.MOV.U32 R2, RZ, RZ, RZ ;  /* 0x000000ffff027224 */ /* 0x001fe200078e00ff */
[----:B------:R-:W-:Y:S01]  /*1dc20*/  SEL R129, R129, R131, P0 ;  /* 0x0000008381817207 */ /* 0x000fe20000000000 */
[----:B------:R0:W-:Y:S01]  /*1dc30*/  STL [R1+0x4], R4 ;  /* 0x0000040401007387 */ /* 0x0001e20000100800 */
[----:B--2---:R-:W-:Y:S02]  /*1dc40*/  SEL R3, R44, R29, P0 ;  /* 0x0000001d2c037207 */ /* 0x004fe40000000000 */
[----:B------:R-:W-:Y:S02]  /*1dc50*/  SEL R44, R125, R74, P0 ;  /* 0x0000004a7d2c7207 */ /* 0x000fe40000000000 */
[----:B---3--:R-:W-:Y:S01]  /*1dc60*/  SEL R5, R69, R128, P0 ;  /* 0x0000008045057207 */ /* 0x008fe20000000000 */
[----:B------:R2:W-:Y:S01]  /*1dc70*/  STL [R1+0x8], R3 ;  /* 0x0000080301007387 */ /* 0x0005e20000100800 */
[----:B------:R-:W-:-:S02]  /*1dc80*/  SEL R69, R128, R69, P0 ;  /* 0x0000004580457207 */ /* 0x000fc40000000000 */
[----:B0-----:R-:W-:Y:S02]  /*1dc90*/  SEL R4, R65, R124, P0 ;  /* 0x0000007c41047207 */ /* 0x001fe40000000000 */
[----:B------:R-:W-:Y:S02]  /*1dca0*/  SEL R65, R124, R65, P0 ;  /* 0x000000417c417207 */ /* 0x000fe40000000000 */
[----:B------:R-:W-:Y:S02]  /*1dcb0*/  SEL R74, R74, R125, P0 ;  /* 0x0000007d4a4a7207 */ /* 0x000fe40000000000 */
[----:B--2---:R-:W-:Y:S02]  /*1dcc0*/  SEL R3, R61, R120, P0 ;  /* 0x000000783d037207 */ /* 0x004fe40000000000 */
[----:B------:R-:W-:Y:S02]  /*1dcd0*/  SEL R120, R120, R61, P0 ;  /* 0x0000003d78787207 */ /* 0x000fe40000000000 */
[----:B------:R-:W-:-:S02]  /*1dce0*/  SEL R61, R91, R118, P0 ;  /* 0x000000765b3d7207 */ /* 0x000fc40000000000 */
[----:B-1--4-:R-:W-:-:S07]  /*1dcf0*/  SEL R91, R118, R91, P0 ;  /* 0x0000005b765b7207 */ /* 0x012fce0000000000 */
.L_x_2389:
[----:B------:R-:W2:Y:S04]  /*1dd00*/  LDL.LU R28, [R1+0x3c] ;  /* 0x00003c00011c7983 */ /* 0x000ea80000300800 */
[----:B------:R-:W3:Y:S04]  /*1dd10*/  LDL.LU R32, [R1+0x40] ;  /* 0x0000400001207983 */ /* 0x000ee80000300800 */
[----:B------:R-:W4:Y:S04]  /*1dd20*/  LDL.LU R86, [R1+0x44] ;  /* 0x0000440001567983 */ /* 0x000f280000300800 */
[----:B------:R-:W4:Y:S04]  /*1dd30*/  LDL.LU R82, [R1+0x48] ;  /* 0x0000480001527983 */ /* 0x000f280000300800 */
[----:B------:R-:W4:Y:S04]  /*1dd40*/  LDL.LU R108, [R1+0x4c] ;  /* 0x00004c00016c7983 */ /* 0x000f280000300800 */
[----:B------:R-:W4:Y:S04]  /*1dd50*/  LDL.LU R99, [R1+0x50] ;  /* 0x0000500001637983 */ /* 0x000f280000300800 */
[----:B------:R-:W2:Y:S04]  /*1dd60*/  LDL R126, [R1+0x2c] ;  /* 0x00002c00017e7983 */ /* 0x000ea80000100800 */
[----:B------:R-:W2:Y:S04]  /*1dd70*/  LDL R125, [R1+0x34] ;  /* 0x00003400017d7983 */ /* 0x000ea80000100800 */
[----:B------:R-:W3:Y:S04]  /*1dd80*/  LDL R124, [R1+0x30] ;  /* 0x00003000017c7983 */ /* 0x000ee80000100800 */
[----:B------:R-:W3:Y:S04]  /*1dd90*/  LDL R122, [R1+0x38] ;  /* 0x00003800017a7983 */ /* 0x000ee80000100800 */
[----:B------:R-:W4:Y:S04]  /*1dda0*/  LDL R121, [R1+0x18] ;  /* 0x0000180001797983 */ /* 0x000f280000100800 */
[----:B------:R-:W4:Y:S04]  /*1ddb0*/  LDL R118, [R1+0x24] ;  /* 0x0000240001767983 */ /* 0x000f280000100800 */
[----:B------:R-:W4:Y:S04]  /*1ddc0*/  LDL R117, [R1+0x20] ;  /* 0x0000200001757983 */ /* 0x000f280000100800 */
[----:B------:R-:W4:Y:S04]  /*1ddd0*/  LDL R115, [R1+0x28] ;  /* 0x0000280001737983 */ /* 0x000f280000100800 */
[----:B------:R-:W4:Y:S04]  /*1dde0*/  LDL R111, [R1+0x4] ;  /* 0x00000400016f7983 */ /* 0x000f280000100800 */
[----:B------:R-:W4:Y:S04]  /*1ddf0*/  LDL R110, [R1+0xc] ;  /* 0x00000c00016e7983 */ /* 0x000f280000100800 */
[----:B------:R-:W4:Y:S04]  /*1de00*/  LDL R106, [R1+0x8] ;  /* 0x00000800016a7983 */ /* 0x000f280000100800 */
[----:B------:R-:W4:Y:S01]  /*1de10*/  LDL R102, [R1+0x10] ;  /* 0x0000100001667983 */ /* 0x000f220000100800 */
[----:B------:R-:W-:Y:S05]  /*1de20*/  WARPSYNC.ALL ;  /* 0x0000000000007948 */ /* 0x000fea0003800000 */
[----:B------:R-:W-:Y:S01]  /*1de30*/  F2FP.BF16.F32.PACK_AB R13, R21, R20 ;  /* 0x00000014150d723e */ /* 0x000fe200000010ff */
[----:B------:R-:W4:Y:S01]  /*1de40*/  LDL.LU R94, [R1+0x54] ;  /* 0x00005400015e7983 */ /* 0x000f220000300800 */
[----:B------:R-:W-:Y:S01]  /*1de50*/  F2FP.BF16.F32.PACK_AB R15, R64, R93 ;  /* 0x0000005d400f723e */ /* 0x000fe200000010ff */
[----:B------:R-:W-:Y:S01]  /*1de60*/  ULDC.64 UR4, c[0x0][0xc00] ;  /* 0x0003000000047ab9 */ /* 0x000fe20000000a00 */
[----:B------:R-:W-:Y:S01]  /*1de70*/  F2FP.BF16.F32.PACK_AB R29, R27, R26 ;  /* 0x0000001a1b1d723e */ /* 0x000fe200000010ff */
[----:B------:R-:W4:Y:S01]  /*1de80*/  LDL.LU R90, [R1+0x58] ;  /* 0x00005800015a7983 */ /* 0x000f220000300800 */
[----:B------:R-:W-:Y:S01]  /*1de90*/  F2FP.BF16.F32.PACK_AB R31, R101, R97 ;  /* 0x00000061651f723e */ /* 0x000fe200000010ff */
[----:B------:R-:W-:Y:S01]  /*1dea0*/  ULDC.64 UR6, c[0x0][0xc08] ;  /* 0x0003020000067ab9 */ /* 0x000fe20000000a00 */
[----:B------:R-:W-:-:S02]  /*1deb0*/  F2FP.BF16.F32.PACK_AB R33, R37, R36 ;  /* 0x000000242521723e */ /* 0x000fc400000010ff */
[----:B------:R-:W-:Y:S01]  /*1dec0*/  F2FP.BF16.F32.PACK_AB R35, R47, R105 ;  /* 0x000000692f23723e */ /* 0x000fe200000010ff */
[----:B------:R-:W-:Y:S01]  /*1ded0*/  BAR.SYNC.DEFER_BLOCKING 0x1, 0x100 ;  /* 0x0044000000007b1d */ /* 0x000fe20000010000 */
[----:B--2---:R-:W-:Y:S02]  /*1dee0*/  F2FP.BF16.F32.PACK_AB R12, R126, R125 ;  /* 0x0000007d7e0c723e */ /* 0x004fe400000010ff */
[----:B---3--:R-:W-:-:S05]  /*1def0*/  F2FP.BF16.F32.PACK_AB R14, R124, R122 ;  /* 0x0000007a7c0e723e */ /* 0x008fca00000010ff */
[----:B------:R0:W-:Y:S01]  /*1df00*/  STSM.16.M88.4 [R28], R12 ;  /* 0x0000000c1c007844 */ /* 0x0001e20000000200 */
[----:B----4-:R-:W-:Y:S02]  /*1df10*/  F2FP.BF16.F32.PACK_AB R30, R117, R115 ;  /* 0x00000073751e723e */ /* 0x010fe400000010ff */
[----:B0-----:R-:W-:Y:S02]  /*1df20*/  F2FP.BF16.F32.PACK_AB R28, R121, R118 ;  /* 0x00000076791c723e */ /* 0x001fe400000010ff */
[----:B------:R-:W-:-:S03]  /*1df30*/  F2FP.BF16.F32.PACK_AB R12, R192, R226 ;  /* 0x000000e2c00c723e */ /* 0x000fc600000010ff */
[----:B------:R0:W-:Y:S01]  /*1df40*/  STSM.16.M88.4 [R32], R28 ;  /* 0x0000001c20007844 */ /* 0x0001e20000000200 */
[----:B------:R-:W-:Y:S02]  /*1df50*/  F2FP.BF16.F32.PACK_AB R13, R39, R38 ;  /* 0x00000026270d723e */ /* 0x000fe400000010ff */
[----:B------:R-:W-:Y:S02]  /*1df60*/  F2FP.BF16.F32.PACK_AB R14, R204, R229 ;  /* 0x000000e5cc0e723e */ /* 0x000fe400000010ff */
[----:B------:R-:W-:Y:S02]  /*1df70*/  F2FP.BF16.F32.PACK_AB R15, R50, R46 ;  /* 0x0000002e320f723e */ /* 0x000fe400000010ff */
[----:B------:R-:W-:Y:S02]  /*1df80*/  F2FP.BF16.F32.PACK_AB R34, R106, R102 ;  /* 0x000000666a22723e */ /* 0x000fe400000010ff */
[----:B0-----:R-:W-:-:S05]  /*1df90*/  F2FP.BF16.F32.PACK_AB R32, R111, R110 ;  /* 0x0000006e6f20723e */ /* 0x001fca00000010ff */
[----:B------:R0:W-:Y:S04]  /*1dfa0*/  STSM.16.M88.4 [R86], R32 ;  /* 0x0000002056007844 */ /* 0x0001e80000000200 */
[----:B------:R1:W-:Y:S04]  /*1dfb0*/  STSM.16.M88.4 [R82], R12 ;  /* 0x0000000c52007844 */ /* 0x0003e80000000200 */
[----:B0-----:R-:W2:Y:S04]  /*1dfc0*/  LDL.LU R86, [R1+0x5c] ;  /* 0x00005c0001567983 */ /* 0x001ea80000300800 */
[----:B-1----:R-:W3:Y:S01]  /*1dfd0*/  LDL.LU R82, [R1+0x60] ;  /* 0x0000600001527983 */ /* 0x002ee20000300800 */
[----:B------:R-:W-:-:S02]  /*1dfe0*/  F2FP.BF16.F32.PACK_AB R28, R181, R183 ;  /* 0x000000b7b51c723e */ /* 0x000fc400000010ff */
        /* <DEDUP_REMOVED lines=8> */
[----:B------:R-:W-:Y:S02]  /*1e070*/  F2FP.BF16.F32.PACK_AB R12, R174, R176 ;  /* 0x000000b0ae0c723e */ /* 0x000fe400000010ff */
[----:B------:R-:W-:Y:S02]  /*1e080*/  F2FP.BF16.F32.PACK_AB R13, R45, R44 ;  /* 0x0000002c2d0d723e */ /* 0x000fe400000010ff */
[----:B------:R-:W-:Y:S02]  /*1e090*/  F2FP.BF16.F32.PACK_AB R14, R173, R175 ;  /* 0x000000afad0e723e */ /* 0x000fe400000010ff */
[----:B------:R-:W-:Y:S01]  /*1e0a0*/  F2FP.BF16.F32.PACK_AB R15, R66, R74 ;  /* 0x0000004a420f723e */ /* 0x000fe200000010ff */
[----:B------:R1:W-:Y:S04]  /*1e0b0*/  STSM.16.M88.4 [R99], R32 ;  /* 0x0000002063007844 */ /* 0x0003e80000000200 */
[----:B0-----:R-:W4:Y:S01]  /*1e0c0*/  LDL.LU R108, [R1+0x64] ;  /* 0x00006400016c7983 */ /* 0x001f220000300800 */
[----:B------:R-:W-:-:S02]  /*1e0d0*/  F2FP.BF16.F32.PACK_AB R28, R170, R172 ;  /* 0x000000acaa1c723e */ /* 0x000fc400000010ff */
[----:B------:R-:W-:Y:S02]  /*1e0e0*/  F2FP.BF16.F32.PACK_AB R29, R49, R48 ;  /* 0x00000030311d723e */ /* 0x000fe400000010ff */
[----:B------:R-:W-:Y:S02]  /*1e0f0*/  F2FP.BF16.F32.PACK_AB R30, R169, R171 ;  /* 0x000000aba91e723e */ /* 0x000fe400000010ff */
[----:B------:R-:W-:Y:S01]  /*1e100*/  F2FP.BF16.F32.PACK_AB R31, R71, R67 ;  /* 0x00000043471f723e */ /* 0x000fe200000010ff */
[----:B------:R0:W-:Y:S04]  /*1e110*/  STSM.16.M88.4 [R94], R12 ;  /* 0x0000000c5e007844 */ /* 0x0001e80000000200 */
[----:B-1----:R-:W4:Y:S04]  /*1e120*/  LDL.LU R99, [R1+0x68] ;  /* 0x0000680001637983 */ /* 0x002f280000300800 */
[----:B------:R1:W-:Y:S01]  /*1e130*/  STSM.16.M88.4 [R90], R28 ;  /* 0x0000001c5a007844 */ /* 0x0003e20000000200 */
[----:B------:R-:W-:-:S02]  /*1e140*/  F2FP.BF16.F32.PACK_AB R32, R166, R168 ;  /* 0x000000a8a620723e */ /* 0x000fc400000010ff */
[----:B------:R-:W-:Y:S01]  /*1e150*/  F2FP.BF16.F32.PACK_AB R33, R52, R51 ;  /* 0x000000333421723e */ /* 0x000fe200000010ff */
[----:B0-----:R-:W4:Y:S01]  /*1e160*/  LDL.LU R94, [R1+0x6c] ;  /* 0x00006c00015e7983 */ /* 0x001f220000300800 */
[----:B------:R-:W-:Y:S02]  /*1e170*/  F2FP.BF16.F32.PACK_AB R34, R165, R167 ;  /* 0x000000a7a522723e */ /* 0x000fe400000010ff */
[----:B------:R-:W-:Y:S01]  /*1e180*/  F2FP.BF16.F32.PACK_AB R35, R79, R75 ;  /* 0x0000004b4f23723e */ /* 0x000fe200000010ff */
[----:B-1----:R-:W4:Y:S01]  /*1e190*/  LDL.LU R90, [R1+0x70] ;  /* 0x00007000015a7983 */ /* 0x002f220000300800 */
[----:B------:R-:W-:Y:S02]  /*1e1a0*/  F2FP.BF16.F32.PACK_AB R12, R160, R162 ;  /* 0x000000a2a00c723e */ /* 0x000fe400000010ff */
[----:B------:R-:W-:Y:S02]  /*1e1b0*/  F2FP.BF16.F32.PACK_AB R13, R55, R53 ;  /* 0x00000035370d723e */ /* 0x000fe400000010ff */
[----:B------:R-:W-:-:S02]  /*1e1c0*/  F2FP.BF16.F32.PACK_AB R14, R147, R161 ;  /* 0x000000a1930e723e */ /* 0x000fc400000010ff */
[----:B------:R-:W-:Y:S01]  /*1e1d0*/  F2FP.BF16.F32.PACK_AB R15, R83, R98 ;  /* 0x00000062530f723e */ /* 0x000fe200000010ff */
[----:B--2---:R0:W-:Y:S04]  /*1e1e0*/  STSM.16.M88.4 [R86], R32 ;  /* 0x0000002056007844 */ /* 0x0041e80000000200 */
[----:B---3--:R1:W-:Y:S04]  /*1e1f0*/  STSM.16.M88.4 [R82], R12 ;  /* 0x0000000c52007844 */ /* 0x0083e80000000200 */
        /* <DEDUP_REMOVED lines=8> */
[----:B----4-:R0:W-:Y:S01]  /*1e280*/  STSM.16.M88.4 [R108], R28 ;  /* 0x0000001c6c007844 */ /* 0x0101e20000000200 */
[----:B------:R-:W-:-:S02]  /*1e290*/  F2FP.BF16.F32.PACK_AB R34, R116, R112 ;  /* 0x000000707422723e */ /* 0x000fc400000010ff */
[----:B------:R-:W-:Y:S02]  /*1e2a0*/  F2FP.BF16.F32.PACK_AB R35, R91, R107 ;  /* 0x0000006b5b23723e */ /* 0x000fe400000010ff */
[----:B------:R-:W-:Y:S02]  /*1e2b0*/  F2FP.BF16.F32.PACK_AB R12, R4, R3 ;  /* 0x00000003040c723e */ /* 0x000fe400000010ff */
[----:B------:R-:W-:Y:S02]  /*1e2c0*/  F2FP.BF16.F32.PACK_AB R13, R68, R62 ;  /* 0x0000003e440d723e */ /* 0x000fe400000010ff */
[----:B------:R-:W-:Y:S02]  /*1e2d0*/  F2FP.BF16.F32.PACK_AB R14, R65, R120 ;  /* 0x00000078410e723e */ /* 0x000fe400000010ff */
[----:B------:R-:W-:Y:S01]  /*1e2e0*/  F2FP.BF16.F32.PACK_AB R15, R95, R114 ;  /* 0x000000725f0f723e */ /* 0x000fe200000010ff */
[----:B------:R1:W-:Y:S01]  /*1e2f0*/  STSM.16.M88.4 [R99], R32 ;  /* 0x0000002063007844 */ /* 0x0003e20000000200 */
[----:B0-----:R-:W-:-:S02]  /*1e300*/  F2FP.BF16.F32.PACK_AB R28, R6, R5 ;  /* 0x00000005061c723e */ /* 0x001fc400000010ff */
[----:B------:R-:W-:Y:S02]  /*1e310*/  F2FP.BF16.F32.PACK_AB R29, R76, R72 ;  /* 0x000000484c1d723e */ /* 0x000fe400000010ff */
[----:B------:R-:W-:Y:S02]  /*1e320*/  F2FP.BF16.F32.PACK_AB R30, R73, R69 ;  /* 0x00000045491e723e */ /* 0x000fe400000010ff */
[----:B------:R-:W-:Y:S01]  /*1e330*/  F2FP.BF16.F32.PACK_AB R31, R123, R119 ;  /* 0x000000777b1f723e */ /* 0x000fe200000010ff */
[----:B------:R0:W-:Y:S01]  /*1e340*/  STSM.16.M88.4 [R94], R12 ;  /* 0x0000000c5e007844 */ /* 0x0001e20000000200 */
[----:B-1----:R-:W-:Y:S01]  /*1e350*/  F2FP.BF16.F32.PACK_AB R32, R8, R7 ;  /* 0x000000070820723e */ /* 0x002fe200000010ff */
[----:B------:R-:W1:Y:S02]  /*1e360*/  LDC R99, c[0x0][0xbe8] ;  /* 0x0002fa00ff637b82 */ /* 0x000e640000000800 */
[----:B------:R4:W-:Y:S01]  /*1e370*/  STSM.16.M88.4 [R90], R28 ;  /* 0x0000001c5a007844 */ /* 0x0009e20000000200 */
[----:B------:R-:W-:-:S02]  /*1e380*/  F2FP.BF16.F32.PACK_AB R33, R80, R78 ;  /* 0x0000004e5021723e */ /* 0x000fc400000010ff */
[----:B------:R-:W-:Y:S02]  /*1e390*/  F2FP.BF16.F32.PACK_AB R34, R81, R77 ;  /* 0x0000004d5122723e */ /* 0x000fe400000010ff */
[----:B------:R-:W-:Y:S02]  /*1e3a0*/  F2FP.BF16.F32.PACK_AB R35, R129, R127 ;  /* 0x0000007f8123723e */ /* 0x000fe400000010ff */
[----:B0-----:R-:W-:Y:S02]  /*1e3b0*/  F2FP.BF16.F32.PACK_AB R12, R10, R9 ;  /* 0x000000090a0c723e */ /* 0x001fe400000010ff */
[----:B------:R-:W-:Y:S02]  /*1e3c0*/  F2FP.BF16.F32.PACK_AB R14, R89, R85 ;  /* 0x00000055590e723e */ /* 0x000fe400000010ff */
[----:B----4-:R-:W-:Y:S02]  /*1e3d0*/  SEL R28, R59, R11, P0 ;  /* 0x0000000b3b1c7207 */ /* 0x010fe40000000000 */
[----:B------:R-:W-:-:S02]  /*1e3e0*/  SEL R30, R11, R59, P0 ;  /* 0x0000003b0b1e7207 */ /* 0x000fc40000000000 */
[----:B------:R-:W-:Y:S02]  /*1e3f0*/  SEL R29, R63, R0, P0 ;  /* 0x000000003f1d7207 */ /* 0x000fe40000000000 */
[----:B------:R-:W-:Y:S02]  /*1e400*/  SEL R31, R0, R63, P0 ;  /* 0x0000003f001f7207 */ /* 0x000fe40000000000 */
[----:B------:R-:W-:Y:S02]  /*1e410*/  F2FP.BF16.F32.PACK_AB R13, R29, R28 ;  /* 0x0000001c1d0d723e */ /* 0x000fe400000010ff */
[----:B------:R-:W-:Y:S02]  /*1e420*/  F2FP.BF16.F32.PACK_AB R15, R31, R30 ;  /* 0x0000001e1f0f723e */ /* 0x000fe400000010ff */
[----:B------:R-:W-:-:S04]  /*1e430*/  ISETP.NE.U32.AND P3, PT, RZ, UR4, PT ;  /* 0x00000004ff007c0c */ /* 0x000fc8000bf65070 */
[----:B------:R-:W-:Y:S01]  /*1e440*/  ISETP.NE.AND.EX P3, PT, RZ, UR5, PT, P3 ;  /* 0x00000005ff007c0c */ /* 0x000fe2000bf65330 */
[----:B--2---:R-:W-:Y:S04]  /*1e450*/  STSM.16.M88.4 [R86], R32 ;  /* 0x0000002056007844 */ /* 0x004fe80000000200 */
[----:B---3--:R0:W-:Y:S02]  /*1e460*/  STSM.16.M88.4 [R82], R12 ;  /* 0x0000000c52007844 */ /* 0x0081e40000000200 */
[----:B0-----:R-:W0:Y:S02]  /*1e470*/  LDC.64 R12, c[0x0][0xc00] ;  /* 0x00030000ff0c7b82 */ /* 0x001e240000000a00 */
[----:B0-----:R-:W-:-:S06]  /*1e480*/  IMAD.WIDE R12, R216, 0x4, R12 ;  /* 0x00000004d80c7825 */ /* 0x001fcc00078e020c */
[----:B------:R-:W-:Y:S06]  /*1e490*/  BAR.SYNC.DEFER_BLOCKING 0x1, 0x100 ;  /* 0x0044000000007b1d */ /* 0x000fec0000010000 */
[----:B------:R-:W5:Y:S01]  /*1e4a0*/  @P3 LDG.E R2, desc[UR36][R12.64] ;  /* 0x000000240c023981 */ /* 0x000f62000c1e1900 */
[----:B------:R-:W-:-:S04]  /*1e4b0*/  ISETP.NE.U32.AND P0, PT, RZ, UR6, PT ;  /* 0x00000006ff007c0c */ /* 0x000fc8000bf05070 */
[----:B------:R-:W-:-:S13]  /*1e4c0*/  ISETP.NE.AND.EX P0, PT, RZ, UR7, PT, P0 ;  /* 0x00000007ff007c0c */ /* 0x000fda000bf05300 */
[----:B------:R-:W0:Y:S01]  /*1e4d0*/  @P0 LDC.64 R14, c[0x0][0xc08] ;  /* 0x00030200ff0e0b82 */ /* 0x000e220000000a00 */
[----:B------:R-:W-:Y:S01]  /*1e4e0*/  ULDC UR6, c[0x0][0xa88] ;  /* 0x0002a20000067ab9 */ /* 0x000fe20000000800 */
[----:B------:R-:W-:Y:S01]  /*1e4f0*/  ISETP.GT.AND P1, PT, R215, 0x1, PT ;  /* 0x00000001d700780c */ /* 0x000fe20003f24270 */
[----:B------:R-:W-:Y:S01]  /*1e500*/  IMAD.U32 R63, RZ, RZ, UR6 ;  /* 0x00000006ff3f7e24 */ /* 0x000fe2000f8e00ff */
[----:B------:R-:W-:-:S04]  /*1e510*/  MOV R11, 0x9b8 ;  /* 0x000009b8000b7802 */ /* 0x000fc80000000f00 */
[----:B------:R-:W-:-:S04]  /*1e520*/  SEL R11, R11, 0x978, P1 ;  /* 0x000009780b0b7807 */ /* 0x000fc80000800000 */
[----:B------:R2:W3:Y:S01]  /*1e530*/  LDC.64 R34, c[0x0][R11+0x218] ;  /* 0x000086000b227b82 */ /* 0x0004e20000000a00 */
[----:B0-----:R-:W-:-:S07]  /*1e540*/  @P0 IMAD.WIDE R14, R216, 0x4, R14 ;  /* 0x00000004d80e0825 */ /* 0x001fce00078e020e */
[----:B------:R2:W0:Y:S01]  /*1e550*/  LDC.64 R32, c[0x0][R11+0x228] ;  /* 0x00008a000b207b82 */ /* 0x0004220000000a00 */
[----:B------:R4:W5:Y:S07]  /*1e560*/  @P0 LDG.E R63, desc[UR36][R14.64] ;  /* 0x000000240e3f0981 */ /* 0x00096e000c1e1900 */
[----:B----4-:R2:W4:Y:S01]  /*1e570*/  LDC.64 R14, c[0x0][R11+0x220] ;  /* 0x000088000b0e7b82 */ /* 0x0105220000000a00 */
[----:B-1----:R-:W-:-:S13]  /*1e580*/  ISETP.NE.AND P2, PT, R99, 0x1, PT ;  /* 0x000000016300780c */ /* 0x002fda0003f45270 */
[----:B------:R-:W1:Y:S08]  /*1e590*/  @P2 LDC R82, c[0x0][0xbec] ;  /* 0x0002fb00ff522b82 */ /* 0x000e700000000800 */
[----:B------:R-:W0:Y:S01]  /*1e5a0*/  @P2 LDC R0, c[0x0][0xbf0] ;  /* 0x0002fc00ff002b82 */ /* 0x000e220000000800 */
[----:B--23--:R-:W-:Y:S05]  /*1e5b0*/  @P0 BRA `(.L_x_1995) ;  /* 0x0000000000100947 */ /* 0x00cfea0003800000 */
[----:B------:R-:W-:Y:S05]  /*1e5c0*/  @!P3 BRA `(.L_x_1995) ;  /* 0x00000000000cb947 */ /* 0x000fea0003800000 */
[----:B-----5:R-:W2:Y:S04]  /*1e5d0*/  LDG.E R63, desc[UR36][R12.64] ;  /* 0x000000240c3f7981 */ /* 0x020ea8000c1e1900 */
[----:B------:R-:W2:Y:S02]  /*1e5e0*/  LDG.E R12, desc[UR36][R12.64+0x4] ;  /* 0x000004240c0c7981 */ /* 0x000ea4000c1e1900 */
[----:B--2---:R-:W-:-:S07]  /*1e5f0*/  IMAD.IADD R63, R12, 0x1, -R63 ;  /* 0x000000010c3f7824 */ /* 0x004fce00078e0a3f */
.L_x_1995:
[----:B------:R-:W2:Y:S04]  /*1e600*/  LDL R130, [R1+0x90] ;  /* 0x0000900001827983 */ /* 0x000ea80000100800 */
[----:B------:R-:W3:Y:S01]  /*1e610*/  LDL R128, [R1+0x7c] ;  /* 0x00007c0001807983 */ /* 0x000ee20000100800 */
[----:B------:R-:W-:Y:S01]  /*1e620*/  IMAD.IADD R59, R208, 0x1, R201 ;  /* 0x00000001d03b7824 */ /* 0x000fe200078e02c9 */
[----:B------:R-:W-:Y:S01]  /*1e630*/  ISETP.NE.U32.AND P0, PT, RZ, UR4, PT ;  /* 0x00000004ff007c0c */ /* 0x000fe2000bf05070 */
[----:B------:R-:W4:Y:S01]  /*1e640*/  LDC.64 R108, c[0x0][0xba8] ;  /* 0x0002ea00ff6c7b82 */ /* 0x000f220000000a00 */
[----:B------:R-:W-:Y:S01]  /*1e650*/  SHF.R.S32.HI R86, RZ, 0x1f, R216 ;  /* 0x0000001fff567819 */ /* 0x000fe200000114d8 */
[----:B-1----:R-:W-:Y:S01]  /*1e660*/  @P2 IMAD.HI.U32 R12, R59, R82, RZ ;  /* 0x000000523b0c2227 */ /* 0x002fe200078e00ff */
[----:B------:R-:W-:-:S02]  /*1e670*/  ISETP.NE.AND.EX P0, PT, RZ, UR5, PT, P0 ;  /* 0x00000005ff007c0c */ /* 0x000fc4000bf05300 */
[----:B------:R-:W-:Y:S01]  /*1e680*/  SEL R94, R220, RZ, P1 ;  /* 0x000000ffdc5e7207 */ /* 0x000fe20000800000 */
[----:B------:R-:W-:Y:S01]  /*1e690*/  IMAD.MOV.U32 R82, RZ, RZ, R59 ;  /* 0x000000ffff527224 */ /* 0x000fe200078e003b */
[----:B0-----:R-:W-:Y:S02]  /*1e6a0*/  @P2 SHF.R.U32.HI R82, RZ, R0, R12 ;  /* 0x00000000ff522219 */ /* 0x001fe4000001160c */
[----:B------:R0:W1:Y:S01]  /*1e6b0*/  LDC.64 R12, c[0x0][R11+0x210] ;  /* 0x000084000b0c7b82 */ /* 0x0000620000000a00 */
[----:B------:R-:W-:Y:S01]  /*1e6c0*/  SEL R0, R216, RZ, !P0 ;  /* 0x000000ffd8007207 */ /* 0x000fe20004000000 */
[-C--:B------:R-:W-:Y:S02]  /*1e6d0*/  IMAD R90, R33, R94.reuse, RZ ;  /* 0x0000005e215a7224 */ /* 0x080fe400078e02ff */
[----:B------:R-:W-:Y:S01]  /*1e6e0*/  IMAD.WIDE.U32 R32, R32, R94, RZ ;  /* 0x0000005e20207225 */ /* 0x000fe200078e00ff */
[----:B0-----:R-:W-:-:S03]  /*1e6f0*/  SEL R11, R86, RZ, !P0 ;  /* 0x000000ff560b7207 */ /* 0x001fc60004000000 */
[----:B----4-:R-:W-:Y:S02]  /*1e700*/  IMAD R15, R15, R0, RZ ;  /* 0x000000000f0f7224 */ /* 0x010fe400078e02ff */
[----:B------:R-:W-:Y:S02]  /*1e710*/  IMAD R86, R35, R188, RZ ;  /* 0x000000bc23567224 */ /* 0x000fe400078e02ff */
[C---:B------:R-:W-:Y:S02]  /*1e720*/  IMAD R11, R14.reuse, R11, R15 ;  /* 0x0000000b0e0b7224 */ /* 0x040fe400078e020f */
[----:B------:R-:W-:Y:S01]  /*1e730*/  IMAD.WIDE.U32 R14, R14, R0, RZ ;  /* 0x000000000e0e7225 */ /* 0x000fe200078e00ff */
[----:B------:R-:W0:Y:S03]  /*1e740*/  @!P1 LDC R108, c[0x0][0xb50] ;  /* 0x0002d400ff6c9b82 */ /* 0x000e260000000800 */
[----:B------:R-:W-:-:S04]  /*1e750*/  IMAD.WIDE.U32 R34, R34, R188, RZ ;  /* 0x000000bc22227225 */ /* 0x000fc800078e00ff */
[----:B------:R-:W-:Y:S01]  /*1e760*/  IMAD.IADD R15, R15, 0x1, R11 ;  /* 0x000000010f0f7824 */ /* 0x000fe200078e020b */
[----:B-----5:R-:W-:Y:S01]  /*1e770*/  IADD3 R14, P0, P3, R14, R34, R2 ;  /* 0x000000220e0e7210 */ /* 0x020fe20007b1e002 */
[----:B------:R-:W-:Y:S01]  /*1e780*/  IMAD.IADD R86, R35, 0x1, R86 ;  /* 0x0000000123567824 */ /* 0x000fe200078e0256 */
[----:B------:R-:W-:Y:S01]  /*1e790*/  SHF.R.S32.HI R11, RZ, 0x1f, R2 ;  /* 0x0000001fff0b7819 */ /* 0x000fe20000011402 */
[----:B------:R-:W-:Y:S01]  /*1e7a0*/  IMAD.IADD R90, R33, 0x1, R90 ;  /* 0x00000001215a7824 */ /* 0x000fe200078e025a */
[----:B------:R-:W-:Y:S01]  /*1e7b0*/  IADD3 R32, P4, P5, R82, R14, R32 ;  /* 0x0000000e52207210 */ /* 0x000fe20007d9e020 */
[----:B------:R-:W4:Y:S01]  /*1e7c0*/  @!P1 LDC R109, c[0x0][0xb54] ;  /* 0x0002d500ff6d9b82 */ /* 0x000f220000000800 */
[----:B------:R-:W-:Y:S02]  /*1e7d0*/  IADD3.X R15, R15, R86, R11, P0, P3 ;  /* 0x000000560f0f7210 */ /* 0x000fe400007e640b */
[----:B------:R-:W-:-:S04]  /*1e7e0*/  SHF.R.S32.HI R14, RZ, 0x1f, R82 ;  /* 0x0000001fff0e7819 */ /* 0x000fc80000011452 */
[----:B------:R-:W-:Y:S01]  /*1e7f0*/  IADD3.X R33, R14, R15, R90, P4, P5 ;  /* 0x0000000f0e217210 */ /* 0x000fe200027ea45a */
[----:B------:R-:W-:-:S04]  /*1e800*/  IMAD.MOV R14, RZ, RZ, -R82 ;  /* 0x000000ffff0e7224 */ /* 0x000fc800078e0a52 */
[----:B------:R-:W-:-:S05]  /*1e810*/  IMAD R14, R99, R14, R59 ;  /* 0x0000000e630e7224 */ /* 0x000fca00078e023b */
[----:B------:R-:W-:Y:S01]  /*1e820*/  SHF.R.S32.HI R15, RZ, 0x1f, R14 ;  /* 0x0000001fff0f7819 */ /* 0x000fe2000001140e */
[-C--:B-1----:R-:W-:Y:S02]  /*1e830*/  IMAD R13, R13, R14.reuse, RZ ;  /* 0x0000000e0d0d7224 */ /* 0x082fe400078e02ff */
[----:B------:R-:W-:-:S04]  /*1e840*/  IMAD.WIDE.U32 R32, R12, R14, R32 ;  /* 0x0000000e0c207225 */ /* 0x000fc800078e0020 */
[----:B------:R-:W-:Y:S01]  /*1e850*/  IMAD R13, R12, R15, R13 ;  /* 0x0000000f0c0d7224 */ /* 0x000fe200078e020d */
[----:B0-----:R-:W-:-:S03]  /*1e860*/  LEA R108, P0, R32, R108, 0x2 ;  /* 0x0000006c206c7211 */ /* 0x001fc600078010ff */
[----:B------:R-:W-:Y:S02]  /*1e870*/  IMAD.IADD R13, R33, 0x1, R13 ;  /* 0x00000001210d7824 */ /* 0x000fe400078e020d */
[----:B------:R-:W-:Y:S03]  /*1e880*/  SHFL.IDX PT, R12, R108, RZ, 0x1c1f ;  /* 0x001c1fff6c0c7589 */ /* 0x000fe600000e0000 */
[----:B----4-:R-:W-:Y:S01]  /*1e890*/  LEA.HI.X R109, R32, R109, R13, 0x2, P0 ;  /* 0x0000006d206d7211 */ /* 0x010fe200000f140d */
[----:B------:R-:W-:Y:S01]  /*1e8a0*/  SHFL.IDX PT, R14, R108, 0x1, 0x1c1f ;  /* 0x003c1f006c0e7f89 */ /* 0x000fe200000e0000 */
[----:B------:R-:W-:-:S03]  /*1e8b0*/  IMAD R32, R63, R99, RZ ;  /* 0x000000633f207224 */ /* 0x000fc600078e02ff */
[----:B------:R-:W0:Y:S04]  /*1e8c0*/  SHFL.IDX PT, R13, R109, RZ, 0x1c1f ;  /* 0x001c1fff6d0d7589 */ /* 0x000e2800000e0000 */
[----:B------:R-:W1:Y:S01]  /*1e8d0*/  SHFL.IDX PT, R15, R109, 0x1, 0x1c1f ;  /* 0x003c1f006d0f7f89 */ /* 0x000e6200000e0000 */
[----:B--2---:R-:W-:Y:S01]  /*1e8e0*/  IMAD.IADD R34, R130, 0x1, R201 ;  /* 0x0000000182227824 */ /* 0x004fe200078e02c9 */
[----:B---3--:R-:W-:-:S03]  /*1e8f0*/  LOP3.LUT P0, RZ, R128, 0x3, RZ, 0xc0, !PT ;  /* 0x0000000380ff7812 */ /* 0x008fc6000780c0ff */
[C---:B------:R-:W-:Y:S01]  /*1e900*/  VIADD R33, R34.reuse, 0x8 ;  /* 0x0000000822217836 */ /* 0x040fe20000000000 */
[----:B------:R-:W-:-:S04]  /*1e910*/  ISETP.GE.OR P3, PT, R34, R32, P0 ;  /* 0x000000202200720c */ /* 0x000fc80000766670 */
[----:B------:R-:W-:-:S09]  /*1e920*/  ISETP.GE.OR P0, PT, R33, R32, P0 ;  /* 0x000000202100720c */ /* 0x000fd20000706670 */
[----:B0-----:R0:W-:Y:S04]  /*1e930*/  @!P3 ST.E desc[UR36][R12.64], R164 ;  /* 0x000000a40c00b985 */ /* 0x0011e8000c101924 */
[----:B-1----:R0:W-:Y:S01]  /*1e940*/  @!P0 ST.E desc[UR36][R14.64], R163 ;  /* 0x000000a30e008985 */ /* 0x0021e2000c101924 */
[----:B------:R-:W-:Y:S05]  /*1e950*/  @P1 BRA `(.L_x_1996) ;  /* 0x0000000c00f81947 */ /* 0x000fea0003800000 */
[----:B------:R-:W1:Y:S01]  /*1e960*/  S2R R128, SR_TID.X ;  /* 0x0000000000807919 */ /* 0x000e620000002100 */
[----:B------:R-:W2:Y:S01]  /*1e970*/  @P2 LDC R9, c[0x0][0xbec] ;  /* 0x0002fb00ff092b82 */ /* 0x000ea20000000800 */
[----:B------:R-:W-:-:S07]  /*1e980*/  ULDC.64 UR4, c[0x0][0xaa0] ;  /* 0x0002a80000047ab9 */ /* 0x000fce0000000a00 */
[----:B0-----:R-:W0:Y:S01]  /*1e990*/  @P2 LDC R13, c[0x0][0xbf0] ;  /* 0x0002fc00ff0d2b82 */ /* 0x001e220000000800 */
[----:B-1----:R-:W-:-:S05]  /*1e9a0*/  VIADD R8, R128, 0xffffff80 ;  /* 0xffffff8080087836 */ /* 0x002fca0000000000 */
[----:B------:R-:W-:-:S04]  /*1e9b0*/  SHF.R.S32.HI R3, RZ, 0x1f, R8 ;  /* 0x0000001fff037819 */ /* 0x000fc80000011408 */
[----:B------:R-:W-:-:S04]  /*1e9c0*/  LEA.HI R3, R3, R8, RZ, 0x3 ;  /* 0x0000000803037211 */ /* 0x000fc800078f18ff */
[----:B------:R-:W-:-:S05]  /*1e9d0*/  LOP3.LUT R3, R3, 0xfffffff8, RZ, 0xc0, !PT ;  /* 0xfffffff803037812 */ /* 0x000fca00078ec0ff */
[----:B------:R-:W-:-:S04]  /*1e9e0*/  IMAD.IADD R8, R8, 0x1, -R3 ;  /* 0x0000000108087824 */ /* 0x000fc800078e0a03 */
[----:B------:R-:W-:-:S04]  /*1e9f0*/  IMAD R5, R187, 0x8, R8 ;  /* 0x00000008bb057824 */ /* 0x000fc800078e0208 */
[----:B------:R-:W-:-:S04]  /*1ea00*/  IMAD.SHL.U32 R5, R5, 0x8, RZ ;  /* 0x0000000805057824 */ /* 0x000fc800078e00ff */
[----:B------:R-:W-:-:S03]  /*1ea10*/  IMAD.WIDE R4, R5, 0x2, R24 ;  /* 0x0000000205047825 */ /* 0x000fc600078e0218 */
[C---:B------:R-:W-:Y:S02]  /*1ea20*/  IADD3 R45, P5, R4.reuse, 0x5000, RZ ;  /* 0x00005000042d7810 */ /* 0x040fe40007fbe0ff */
[C---:B------:R-:W-:Y:S02]  /*1ea30*/  IADD3 R25, P0, R4.reuse, 0x1000, RZ ;  /* 0x0000100004197810 */ /* 0x040fe40007f1e0ff */
[----:B------:R-:W-:Y:S02]  /*1ea40*/  LOP3.LUT R44, R45, 0x380, RZ, 0xc0, !PT ;  /* 0x000003802d2c7812 */ /* 0x000fe400078ec0ff */
[----:B------:R-:W-:Y:S02]  /*1ea50*/  IADD3 R29, P1, R4, 0x2000, RZ ;  /* 0x00002000041d7810 */ /* 0x000fe40007f3e0ff */
[----:B------:R-:W-:Y:S02]  /*1ea60*/  SHF.R.U64 R44, R44, 0x3, RZ ;  /* 0x000000032c2c7819 */ /* 0x000fe400000012ff */
[----:B------:R-:W-:-:S02]  /*1ea70*/  IADD3 R37, P3, R4, 0x3000, RZ ;  /* 0x0000300004257810 */ /* 0x000fc40007f7e0ff */
[----:B------:R-:W-:Y:S02]  /*1ea80*/  IADD3 R41, P4, R4, 0x4000, RZ ;  /* 0x0000400004297810 */ /* 0x000fe40007f9e0ff */
[----:B------:R-:W-:Y:S01]  /*1ea90*/  LOP3.LUT R44, R44, R45, RZ, 0x3c, !PT ;  /* 0x0000002d2c2c7212 */ /* 0x000fe200078e3cff */
[----:B------:R-:W-:Y:S01]  /*1eaa0*/  IMAD.X R45, RZ, RZ, R5, P5 ;  /* 0x000000ffff2d7224 */ /* 0x000fe200028e0605 */
[----:B------:R-:W-:Y:S02]  /*1eab0*/  IADD3 R65, P5, R4, 0xa000, RZ ;  /* 0x0000a00004417810 */ /* 0x000fe40007fbe0ff */
[----:B------:R-:W-:Y:S02]  /*1eac0*/  LOP3.LUT R24, R25, 0x380, RZ, 0xc0, !PT ;  /* 0x0000038019187812 */ /* 0x000fe400078ec0ff */
[----:B------:R-:W-:Y:S01]  /*1ead0*/  LOP3.LUT R28, R29, 0x380, RZ, 0xc0, !PT ;  /* 0x000003801d1c7812 */ /* 0x000fe200078ec0ff */
[----:B------:R-:W-:Y:S01]  /*1eae0*/  IMAD R11, R11, UR4, RZ ;  /* 0x000000040b0b7c24 */ /* 0x000fe2000f8e02ff */
[----:B------:R-:W-:Y:S01]  /*1eaf0*/  LOP3.LUT R36, R37, 0x380, RZ, 0xc0, !PT ;  /* 0x0000038025247812 */ /* 0x000fe200078ec0ff */
[----:B------:R-:W-:Y:S01]  /*1eb00*/  IMAD R12, R8, 0x20, R187 ;  /* 0x00000020080c7824 */ /* 0x000fe200078e02bb */
[----:B------:R-:W-:Y:S01]  /*1eb10*/  LOP3.LUT R40, R41, 0x380, RZ, 0xc0, !PT ;  /* 0x0000038029287812 */ /* 0x000fe200078ec0ff */
[----:B------:R-:W5:Y:S01]  /*1eb20*/  LD.E.128 R44, desc[UR36][R44.64] ;  /* 0x000000242c2c7980 */ /* 0x000f62000c101d00 */
[----:B------:R-:W-:-:S02]  /*1eb30*/  LOP3.LUT R64, R65, 0x380, RZ, 0xc0, !PT ;  /* 0x0000038041407812 */ /* 0x000fc400078ec0ff */
[----:B------:R-:W-:Y:S02]  /*1eb40*/  SHF.R.U64 R24, R24, 0x3, RZ ;  /* 0x0000000318187819 */ /* 0x000fe400000012ff */
[----:B------:R-:W-:Y:S02]  /*1eb50*/  SHF.R.U64 R28, R28, 0x3, RZ ;  /* 0x000000031c1c7819 */ /* 0x000fe400000012ff */
        /* <DEDUP_REMOVED lines=11> */
[----:B------:R-:W-:Y:S01]  /*1ec10*/  IADD3 R49, P0, R4, 0x6000, RZ ;  /* 0x0000600004317810 */ /* 0x000fe20007f1e0ff */
[----:B------:R-:W-:Y:S01]  /*1ec20*/  IMAD R11, R2, UR5, R11 ;  /* 0x00000005020b7c24 */ /* 0x000fe2000f8e020b */
[----:B------:R-:W-:-:S02]  /*1ec30*/  IADD3 R53, P1, R4, 0x7000, RZ ;  /* 0x0000700004357810 */ /* 0x000fc40007f3e0ff */
[C---:B------:R-:W-:Y:S01]  /*1ec40*/  LOP3.LUT R7, R4.reuse, 0x380, RZ, 0xc0, !PT ;  /* 0x0000038004077812 */ /* 0x040fe200078ec0ff */
[----:B------:R-:W-:Y:S01]  /*1ec50*/  IMAD.IADD R12, R201, 0x1, R12 ;  /* 0x00000001c90c7824 */ /* 0x000fe200078e020c */
[C---:B------:R-:W-:Y:S01]  /*1ec60*/  IADD3 R57, P3, R4.reuse, 0x8000, RZ ;  /* 0x0000800004397810 */ /* 0x040fe20007f7e0ff */
[----:B------:R-:W5:Y:S01]  /*1ec70*/  LD.E.128 R24, desc[UR36][R24.64] ;  /* 0x0000002418187980 */ /* 0x000f62000c101d00 */
[----:B------:R-:W-:Y:S02]  /*1ec80*/  IADD3 R61, P4, R4, 0x9000, RZ ;  /* 0x00009000043d7810 */ /* 0x000fe40007f9e0ff */
[----:B------:R-:W-:Y:S01]  /*1ec90*/  LOP3.LUT R64, R64, R65, RZ, 0x3c, !PT ;  /* 0x0000004140407212 */ /* 0x000fe200078e3cff */
[----:B------:R-:W5:Y:S01]  /*1eca0*/  LD.E.128 R28, desc[UR36][R28.64] ;  /* 0x000000241c1c7980 */ /* 0x000f62000c101d00 */
[----:B------:R-:W-:Y:S02]  /*1ecb0*/  IADD3.X R65, RZ, R5, RZ, P5, !PT ;  /* 0x00000005ff417210 */ /* 0x000fe40002ffe4ff */
[----:B------:R-:W-:Y:S01]  /*1ecc0*/  IADD3 R6, P5, R4, 0xf000, RZ ;  /* 0x0000f00004067810 */ /* 0x000fe20007fbe0ff */
[----:B------:R-:W5:Y:S01]  /*1ecd0*/  LD.E.128 R36, desc[UR36][R36.64] ;  /* 0x0000002424247980 */ /* 0x000f62000c101d00 */
[----:B------:R-:W-:-:S02]  /*1ece0*/  LOP3.LUT R48, R49, 0x380, RZ, 0xc0, !PT ;  /* 0x0000038031307812 */ /* 0x000fc400078ec0ff */
[----:B------:R-:W-:Y:S01]  /*1ecf0*/  LOP3.LUT R52, R53, 0x380, RZ, 0xc0, !PT ;  /* 0x0000038035347812 */ /* 0x000fe200078ec0ff */
[----:B------:R-:W5:Y:S01]  /*1ed00*/  LD.E.128 R40, desc[UR36][R40.64] ;  /* 0x0000002428287980 */ /* 0x000f62000c101d00 */
[----:B------:R-:W-:Y:S02]  /*1ed10*/  LOP3.LUT R56, R57, 0x380, RZ, 0xc0, !PT ;  /* 0x0000038039387812 */ /* 0x000fe400078ec0ff */
[----:B------:R-:W-:Y:S01]  /*1ed20*/  SHF.R.U64 R7, R7, 0x3, RZ ;  /* 0x0000000307077819 */ /* 0x000fe200000012ff */
[----:B--2---:R-:W-:Y:S01]  /*1ed30*/  @P2 IMAD.HI.U32 R8, R12, R9, RZ ;  /* 0x000000090c082227 */ /* 0x004fe200078e00ff */
[----:B------:R-:W-:Y:S01]  /*1ed40*/  LOP3.LUT R60, R61, 0x380, RZ, 0xc0, !PT ;  /* 0x000003803d3c7812 */ /* 0x000fe200078ec0ff */
[----:B------:R-:W5:Y:S01]  /*1ed50*/  LD.E.128 R64, desc[UR36][R64.64] ;  /* 0x0000002440407980 */ /* 0x000f62000c101d00 */
[----:B------:R-:W-:Y:S01]  /*1ed60*/  LOP3.LUT R3, R6, 0x380, RZ, 0xc0, !PT ;  /* 0x0000038006037812 */ /* 0x000fe200078ec0ff */
[----:B------:R-:W-:Y:S01]  /*1ed70*/  IMAD.X R85, RZ, RZ, R5, P5 ;  /* 0x000000ffff557224 */ /* 0x000fe200028e0605 */
[----:B------:R-:W-:-:S02]  /*1ed80*/  SHF.R.U64 R48, R48, 0x3, RZ ;  /* 0x0000000330307819 */ /* 0x000fc400000012ff */
        /* <DEDUP_REMOVED lines=12> */
[C---:B------:R-:W-:Y:S01]  /*1ee50*/  IADD3 R69, P0, R4.reuse, 0xb000, RZ ;  /* 0x0000b00004457810 */ /* 0x040fe20007f1e0ff */
[----:B------:R-:W-:Y:S01]  /*1ee60*/  IMAD.MOV.U32 R9, RZ, RZ, R12 ;  /* 0x000000ffff097224 */ /* 0x000fe200078e000c */
[C---:B------:R-:W-:Y:S01]  /*1ee70*/  IADD3 R73, P1, R4.reuse, 0xc000, RZ ;  /* 0x0000c00004497810 */ /* 0x040fe20007f3e0ff */
[----:B------:R-:W5:Y:S01]  /*1ee80*/  LD.E.128 R48, desc[UR36][R48.64] ;  /* 0x0000002430307980 */ /* 0x000f62000c101d00 */
[----:B------:R-:W-:-:S02]  /*1ee90*/  IADD3 R77, P3, R4, 0xd000, RZ ;  /* 0x0000d000044d7810 */ /* 0x000fc40007f7e0ff */
[----:B------:R-:W-:Y:S01]  /*1eea0*/  IADD3 R81, P4, R4, 0xe000, RZ ;  /* 0x0000e00004517810 */ /* 0x000fe20007f9e0ff */
[----:B------:R-:W5:Y:S01]  /*1eeb0*/  LD.E.128 R52, desc[UR36][R52.64] ;  /* 0x0000002434347980 */ /* 0x000f62000c101d00 */
[----:B------:R-:W-:Y:S01]  /*1eec0*/  LOP3.LUT R84, R3, R6, RZ, 0x3c, !PT ;  /* 0x0000000603547212 */ /* 0x000fe200078e3cff */
[----:B------:R-:W-:Y:S01]  /*1eed0*/  IMAD.WIDE.U32 R2, R2, UR4, RZ ;  /* 0x0000000402027c25 */ /* 0x000fe2000f8e00ff */
[----:B------:R-:W-:Y:S01]  /*1eee0*/  LOP3.LUT R68, R69, 0x380, RZ, 0xc0, !PT ;  /* 0x0000038045447812 */ /* 0x000fe200078ec0ff */
[----:B------:R-:W-:Y:S01]  /*1eef0*/  ULDC.64 UR4, c[0x0][0xae8] ;  /* 0x0002ba0000047ab9 */ /* 0x000fe20000000a00 */
[----:B------:R-:W-:Y:S01]  /*1ef00*/  LOP3.LUT R72, R73, 0x380, RZ, 0xc0, !PT ;  /* 0x0000038049487812 */ /* 0x000fe200078ec0ff */
[----:B------:R-:W-:Y:S01]  /*1ef10*/  IMAD.IADD R3, R3, 0x1, R11 ;  /* 0x0000000103037824 */ /* 0x000fe200078e020b */
[----:B------:R-:W-:Y:S01]  /*1ef20*/  LOP3.LUT R76, R77, 0x380, RZ, 0xc0, !PT ;  /* 0x000003804d4c7812 */ /* 0x000fe200078ec0ff */
[----:B------:R-:W5:Y:S01]  /*1ef30*/  LD.E.128 R56, desc[UR36][R56.64] ;  /* 0x0000002438387980 */ /* 0x000f62000c101d00 */
[----:B------:R-:W-:Y:S01]  /*1ef40*/  LOP3.LUT R80, R81, 0x380, RZ, 0xc0, !PT ;  /* 0x0000038051507812 */ /* 0x000fe200078ec0ff */
[----:B------:R-:W-:Y:S01]  /*1ef50*/  IMAD.WIDE.U32 R2, R188, UR4, R2 ;  /* 0x00000004bc027c25 */ /* 0x000fe2000f8e0002 */
[----:B------:R-:W-:Y:S01]  /*1ef60*/  SHF.R.U64 R68, R68, 0x3, RZ ;  /* 0x0000000344447819 */ /* 0x000fe200000012ff */
[----:B------:R-:W5:Y:S01]  /*1ef70*/  LD.E.128 R60, desc[UR36][R60.64] ;  /* 0x000000243c3c7980 */ /* 0x000f62000c101d00 */
[----:B------:R-:W-:-:S02]  /*1ef80*/  SHF.R.U64 R72, R72, 0x3, RZ ;  /* 0x0000000348487819 */ /* 0x000fc400000012ff */
[----:B------:R-:W-:Y:S01]  /*1ef90*/  SHF.R.U64 R76, R76, 0x3, RZ ;  /* 0x000000034c4c7819 */ /* 0x000fe200000012ff */
[----:B------:R-:W5:Y:S01]  /*1efa0*/  LD.E.128 R84, desc[UR36][R84.64] ;  /* 0x0000002454547980 */ /* 0x000f62000c101d00 */
[----:B------:R-:W-:Y:S02]  /*1efb0*/  SHF.R.U64 R80, R80, 0x3, RZ ;  /* 0x0000000350507819 */ /* 0x000fe400000012ff */
[----:B------:R-:W-:Y:S01]  /*1efc0*/  SHF.R.S32.HI R11, RZ, 0x1f, R0 ;  /* 0x0000001fff0b7819 */ /* 0x000fe20000011400 */
        /* <DEDUP_REMOVED lines=10> */
[----:B------:R-:W-:Y:S01]  /*1f070*/  ULDC.64 UR4, c[0x0][0xaf0] ;  /* 0x0002bc0000047ab9 */ /* 0x000fe20000000a00 */
[----:B0-----:R-:W-:Y:S01]  /*1f080*/  @P2 SHF.R.U32.HI R9, RZ, R13, R8 ;  /* 0x0000000dff092219 */ /* 0x001fe20000011608 */
[----:B------:R-:W-:Y:S01]  /*1f090*/  IMAD R11, R11, UR4, RZ ;  /* 0x000000040b0b7c24 */ /* 0x000fe2000f8e02ff */
[----:B------:R-:W5:Y:S01]  /*1f0a0*/  LD.E.128 R68, desc[UR36][R68.64] ;  /* 0x0000002444447980 */ /* 0x000f62000c101d00 */
[----:B------:R-:W-:-:S03]  /*1f0b0*/  IMAD.WIDE.U32 R2, R0, UR4, R2 ;  /* 0x0000000400027c25 */ /* 0x000fc6000f8e0002 */
[----:B------:R-:W5:Y:S01]  /*1f0c0*/  LD.E.128 R4, desc[UR36][R4.64] ;  /* 0x0000002404047980 */ /* 0x000f62000c101d00 */
[----:B------:R-:W-:Y:S01]  /*1f0d0*/  IMAD R11, R0, UR5, R11 ;  /* 0x00000005000b7c24 */ /* 0x000fe2000f8e020b */
[--C-:B------:R-:W-:Y:S02]  /*1f0e0*/  SHF.R.S32.HI R0, RZ, 0x1f, R9.reuse ;  /* 0x0000001fff007819 */ /* 0x100fe40000011409 */
[----:B------:R-:W5:Y:S01]  /*1f0f0*/  LD.E.128 R72, desc[UR36][R72.64] ;  /* 0x0000002448487980 */ /* 0x000f62000c101d00 */
[----:B------:R-:W-:Y:S01]  /*1f100*/  IMAD.MOV R10, RZ, RZ, -R9 ;  /* 0x000000ffff0a7224 */ /* 0x000fe200078e0a09 */
[----:B------:R-:W-:Y:S02]  /*1f110*/  ULDC.64 UR4, c[0x0][0xae0] ;  /* 0x0002b80000047ab9 */ /* 0x000fe40000000a00 */
        /* <DEDUP_REMOVED lines=8> */
[----:B------:R-:W-:-:S02]  /*1f1a0*/  IMAD.IADD R3, R3, 0x1, R11 ;  /* 0x0000000103037824 */ /* 0x000fc400078e020b */
[----:B------:R-:W-:Y:S02]  /*1f1b0*/  IMAD R8, R0, UR4, RZ ;  /* 0x0000000400087c24 */ /* 0x000fe4000f8e02ff */
[----:B------:R-:W-:Y:S02]  /*1f1c0*/  IMAD R99, R99, R10, R12 ;  /* 0x0000000a63637224 */ /* 0x000fe400078e020c */
[----:B------:R-:W-:-:S04]  /*1f1d0*/  IMAD.WIDE.U32 R2, R9, UR4, R2 ;  /* 0x0000000409027c25 */ /* 0x000fc8000f8e0002 */
[----:B------:R-:W-:Y:S01]  /*1f1e0*/  IMAD R9, R9, UR5, R8 ;  /* 0x0000000509097c24 */ /* 0x000fe2000f8e0208 */
[----:B------:R-:W-:Y:S01]  /*1f1f0*/  SHF.R.S32.HI R8, RZ, 0x1f, R99 ;  /* 0x0000001fff087819 */ /* 0x000fe20000011463 */
[----:B------:R-:W-:Y:S01]  /*1f200*/  ULDC.64 UR4, c[0x0][0xad8] ;  /* 0x0002b60000047ab9 */ /* 0x000fe20000000a00 */
[----:B------:R-:W-:Y:S02]  /*1f210*/  VIADD R0, R22, 0x28420 ;  /* 0x0002842016007836 */ /* 0x000fe40000000000 */
[----:B------:R-:W-:Y:S02]  /*1f220*/  IMAD.IADD R3, R3, 0x1, R9 ;  /* 0x0000000103037824 */ /* 0x000fe400078e0209 */
[----:B------:R-:W-:Y:S01]  /*1f230*/  IMAD R8, R8, UR4, RZ ;  /* 0x0000000408087c24 */ /* 0x000fe2000f8e02ff */
[----:B------:R-:W-:Y:S01]  /*1f240*/  PRMT R0, RZ, 0x654, R0 ;  /* 0x00000654ff007816 */ /* 0x000fe20000000000 */
[----:B------:R-:W-:-:S04]  /*1f250*/  IMAD.WIDE.U32 R2, R99, UR4, R2 ;  /* 0x0000000463027c25 */ /* 0x000fc8000f8e0002 */
[----:B------:R-:W-:Y:S01]  /*1f260*/  IMAD R99, R99, UR5, R8 ;  /* 0x0000000563637c24 */ /* 0x000fe2000f8e0208 */
[----:B------:R-:W-:Y:S01]  /*1f270*/  ULDC.64 UR4, c[0x0][0xa80] ;  /* 0x0002a00000047ab9 */ /* 0x000fe20000000a00 */
[----:B0-----:R0:W-:Y:S02]  /*1f280*/  SYNCS.ARRIVE.TRANS64.RED.A1T0 RZ, [R0+URZ], RZ ;  /* 0x000000ff00ff79a7 */ /* 0x0011e4000810043f */
[----:B------:R-:W-:Y:S01]  /*1f290*/  IMAD.IADD R3, R3, 0x1, R99 ;  /* 0x0000000103037824 */ /* 0x000fe200078e0263 */
[----:B0-----:R-:W-:Y:S01]  /*1f2a0*/  LEA R0, P0, R2, UR4, 0x1 ;  /* 0x0000000402007c11 */ /* 0x001fe2000f8008ff */
[----:B------:R-:W-:-:S03]  /*1f2b0*/  UMOV UR4, 0xffffffff ;  /* 0xffffffff00047882 */ /* 0x000fc60000000000 */
[----:B------:R-:W-:Y:S01]  /*1f2c0*/  LEA.HI.X R20, R2, UR5, R3, 0x1, P0 ;  /* 0x0000000502147c11 */ /* 0x000fe200080f0c03 */
[----:B------:R-:W-:Y:S01]  /*1f2d0*/  IMAD.IADD R201, R187, 0x1, R201 ;  /* 0x00000001bbc97824 */ /* 0x000fe200078e02c9 */
[----:B------:R-:W-:Y:S07]  /*1f2e0*/  BRA.DIV UR4, `(.L_x_1997) ;  /* 0x0000011a04147947 */ /* 0x000fee000b800000 */
[----:B------:R0:W1:Y:S04]  /*1f2f0*/  SHFL.IDX PT, R21, R20, RZ, 0x181f ;  /* 0x00181fff14157589 */ /* 0x00006800000e0000 */
[----:B------:R0:W2:Y:S02]  /*1f300*/  SHFL.IDX PT, R14, R0, RZ, 0x181f ;  /* 0x00181fff000e7589 */ /* 0x0000a400000e0000 */
.L_x_2392:
[----:B------:R-:W-:Y:S01]  /*1f310*/  ISETP.GE.AND P0, PT, R201, R32, PT ;  /* 0x00000020c900720c */ /* 0x000fe20003f06270 */
[----:B------:R-:W-:-:S12]  /*1f320*/  BSSY B1, `(.L_x_1998) ;  /* 0x0000013000017945 */ /* 0x000fd80003800000 */
[----:B------:R-:W-:Y:S05]  /*1f330*/  @P0 BRA `(.L_x_1999) ;  /* 0x0000000000440947 */ /* 0x000fea0003800000 */
[----:B------:R-:W-:Y:S02]  /*1f340*/  ULDC UR4, c[0x0][0xac8] ;  /* 0x0002b20000047ab9 */ /* 0x000fe40000000800 */
[----:B------:R-:W-:Y:S02]  /*1f350*/  ISETP.GE.AND P3, PT, R18, UR4, PT ;  /* 0x0000000412007c0c */ /* 0x000fe4000bf66270 */
[----:B------:R-:W-:Y:S02]  /*1f360*/  ISETP.GE.AND P2, PT, R190, UR4, PT ;  /* 0x00000004be007c0c */ /* 0x000fe4000bf46270 */
[----:B------:R-:W-:Y:S02]  /*1f370*/  ISETP.GE.AND P1, PT, R210, UR4, PT ;  /* 0x00000004d2007c0c */ /* 0x000fe4000bf26270 */
[----:B------:R-:W-:-:S07]  /*1f380*/  ISETP.GE.AND P0, PT, R211, UR4, PT ;  /* 0x00000004d3007c0c */ /* 0x000fce000bf06270 */
[-C--:B--2---:R-:W-:Y:S02]  /*1f390*/  @!P3 LEA R2, P5, R18, R14.reuse, 0x1 ;  /* 0x0000000e1202b211 */ /* 0x084fe400078a08ff */
[-C--:B------:R-:W-:Y:S02]  /*1f3a0*/  @!P2 LEA R8, P4, R190, R14.reuse, 0x1 ;  /* 0x0000000ebe08a211 */ /* 0x080fe400078808ff */
[-C--:B-1----:R-:W-:Y:S02]  /*1f3b0*/  @!P3 LEA.HI.X R3, R18, R21.reuse, R19, 0x1, P5 ;  /* 0x000000151203b211 */ /* 0x082fe400028f0c13 */
[-C--:B------:R-:W-:Y:S02]  /*1f3c0*/  @!P1 LEA R10, P5, R210, R14.reuse, 0x1 ;  /* 0x0000000ed20a9211 */ /* 0x080fe400078a08ff */
[----:B------:R-:W-:Y:S01]  /*1f3d0*/  @!P2 LEA.HI.X R9, R190, R21, R214, 0x1, P4 ;  /* 0x00000015be09a211 */ /* 0x000fe200020f0cd6 */
[----:B-----5:R3:W-:Y:S01]  /*1f3e0*/  @!P3 ST.E.128 desc[UR36][R2.64], R4 ;  /* 0x000000040200b985 */ /* 0x0207e2000c101d24 */
[----:B------:R-:W-:-:S02]  /*1f3f0*/  @!P0 LEA R12, P4, R211, R14, 0x1 ;  /* 0x0000000ed30c8211 */ /* 0x000fc400078808ff */
[-C--:B------:R-:W-:Y:S01]  /*1f400*/  @!P1 LEA.HI.X R11, R210, R21.reuse, R219, 0x1, P5 ;  /* 0x00000015d20b9211 */ /* 0x080fe200028f0cdb */
[----:B------:R3:W-:Y:S01]  /*1f410*/  @!P2 ST.E.128 desc[UR36][R8.64], R40 ;  /* 0x000000280800a985 */ /* 0x0007e2000c101d24 */
[----:B------:R-:W-:-:S03]  /*1f420*/  @!P0 LEA.HI.X R13, R211, R21, R218, 0x1, P4 ;  /* 0x00000015d30d8211 */ /* 0x000fc600020f0cda */
[----:B------:R3:W-:Y:S04]  /*1f430*/  @!P1 ST.E.128 desc[UR36][R10.64], R56 ;  /* 0x000000380a009985 */ /* 0x0007e8000c101d24 */
[----:B------:R3:W-:Y:S02]  /*1f440*/  @!P0 ST.E.128 desc[UR36][R12.64], R72 ;  /* 0x000000480c008985 */ /* 0x0007e4000c101d24 */
.L_x_1999:
[----:B------:R-:W-:Y:S05]  /*1f450*/  BSYNC B1 ;  /* 0x0000000000017941 */ /* 0x000fea0003800000 */
.L_x_1998:
[----:B------:R-:W-:-:S03]  /*1f460*/  UMOV UR4, 0xffffffff ;  /* 0xffffffff00047882 */ /* 0x000fc60000000000 */
[----:B------:R-:W-:Y:S05]  /*1f470*/  BRA.DIV UR4, `(.L_x_2000) ;  /* 0x0000011604e47947 */ /* 0x000fea000b800000 */
[----:B---3--:R3:W4:Y:S04]  /*1f480*/  SHFL.IDX PT, R9, R20, 0x1, 0x181f ;  /* 0x00381f0014097f89 */ /* 0x00872800000e0000 */
[----:B--2---:R3:W2:Y:S02]  /*1f490*/  SHFL.IDX PT, R14, R0, 0x1, 0x181f ;  /* 0x00381f00000e7f89 */ /* 0x0046a400000e0000 */
.L_x_2396:
[----:B------:R-:W-:Y:S01]  /*1f4a0*/  VIADD R3, R201, 0x20 ;  /* 0x00000020c9037836 */ /* 0x000fe20000000000 */
[----:B------:R-:W-:Y:S04]  /*1f4b0*/  BSSY B1, `(.L_x_2001) ;  /* 0x0000014000017945 */ /* 0x000fe80003800000 */
[----:B------:R-:W-:-:S13]  /*1f4c0*/  ISETP.GE.AND P0, PT, R3, R32, PT ;  /* 0x000000200300720c */ /* 0x000fda0003f06270 */
[----:B------:R-:W-:Y:S05]  /*1f4d0*/  @P0 BRA `(.L_x_2002) ;  /* 0x0000000000440947 */ /* 0x000fea0003800000 */
[----:B------:R-:W-:Y:S02]  /*1f4e0*/  ULDC UR4, c[0x0][0xac8] ;  /* 0x0002b20000047ab9 */ /* 0x000fe40000000800 */
[----:B------:R-:W-:Y:S02]  /*1f4f0*/  ISETP.GE.AND P3, PT, R18, UR4, PT ;  /* 0x0000000412007c0c */ /* 0x000fe4000bf66270 */
[----:B------:R-:W-:Y:S02]  /*1f500*/  ISETP.GE.AND P2, PT, R190, UR4, PT ;  /* 0x00000004be007c0c */ /* 0x000fe4000bf46270 */
[----:B------:R-:W-:Y:S02]  /*1f510*/  ISETP.GE.AND P1, PT, R210, UR4, PT ;  /* 0x00000004d2007c0c */ /* 0x000fe4000bf26270 */
[----:B------:R-:W-:-:S07]  /*1f520*/  ISETP.GE.AND P0, PT, R211, UR4, PT ;  /* 0x00000004d3007c0c */ /* 0x000fce000bf06270 */
[-C--:B--2---:R-:W-:Y:S02]  /*1f530*/  @!P3 LEA R2, P5, R18, R14.reuse, 0x1 ;  /* 0x0000000e1202b211 */ /* 0x084fe400078a08ff */
[-C--:B-----5:R-:W-:Y:S02]  /*1f540*/  @!P2 LEA R4, P4, R190, R14.reuse, 0x1 ;  /* 0x0000000ebe04a211 */ /* 0x0a0fe400078808ff */
[-C--:B----4-:R-:W-:Y:S02]  /*1f550*/  @!P3 LEA.HI.X R3, R18, R9.reuse, R19, 0x1, P5 ;  /* 0x000000091203b211 */ /* 0x090fe400028f0c13 */
[-C--:B------:R-:W-:Y:S02]  /*1f560*/  @!P1 LEA R6, P5, R210, R14.reuse, 0x1 ;  /* 0x0000000ed2069211 */ /* 0x080fe400078a08ff */
        /* <DEDUP_REMOVED lines=8> */
.L_x_2002:
[----:B------:R-:W-:Y:S05]  /*1f5f0*/  BSYNC B1 ;  /* 0x0000000000017941 */ /* 0x000fea0003800000 */
.L_x_2001:
[----:B------:R-:W-:-:S03]  /*1f600*/  UMOV UR4, 0xffffffff ;  /* 0xffffffff00047882 */ /* 0x000fc60000000000 */
[----:B------:R-:W-:Y:S05]  /*1f610*/  BRA.DIV UR4, `(.L_x_2003) ;  /* 0x0000011604c47947 */ /* 0x000fea000b800000 */
[----:B--2-4-:R2:W4:Y:S04]  /*1f620*/  SHFL.IDX PT, R9, R20, 0x2, 0x181f ;  /* 0x00581f0014097f89 */ /* 0x01452800000e0000 */
[----:B------:R2:W0:Y:S02]  /*1f630*/  SHFL.IDX PT, R14, R0, 0x2, 0x181f ;  /* 0x00581f00000e7f89 */ /* 0x00042400000e0000 */
.L_x_2400:
        /* <DEDUP_REMOVED lines=9> */
[-C--:B0-----:R-:W-:Y:S02]  /*1f6d0*/  @!P3 LEA R2, P5, R18, R14.reuse, 0x1 ;  /* 0x0000000e1202b211 */ /* 0x081fe400078a08ff */
        /* <DEDUP_REMOVED lines=11> */
.L_x_2005:
[----:B------:R-:W-:Y:S05]  /*1f790*/  BSYNC B1 ;  /* 0x0000000000017941 */ /* 0x000fea0003800000 */
.L_x_2004:
[----:B------:R-:W-:-:S03]  /*1f7a0*/  UMOV UR4, 0xffffffff ;  /* 0xffffffff00047882 */ /* 0x000fc60000000000 */
[----:B------:R-:W-:Y:S05]  /*1f7b0*/  BRA.DIV UR4, `(.L_x_2006) ;  /* 0x0000011604a47947 */ /* 0x000fea000b800000 */
[----:B0---4-:R0:W4:Y:S04]  /*1f7c0*/  SHFL.IDX PT, R9, R20, 0x3, 0x181f ;  /* 0x00781f0014097f89 */ /* 0x01112800000e0000 */
[----:B------:R0:W0:Y:S02]  /*1f7d0*/  SHFL.IDX PT, R14, R0, 0x3, 0x181f ;  /* 0x00781f00000e7f89 */ /* 0x00002400000e0000 */
.L_x_2404:
[----:B------:R-:W-:-:S05]  /*1f7e0*/  VIADD R3, R201, 0x60 ;  /* 0x00000060c9037836 */ /* 0x000fca0000000000 */
[----:B------:R-:W-:-:S13]  /*1f7f0*/  ISETP.GE.AND P0, PT, R3, R32, PT ;  /* 0x000000200300720c */ /* 0x000fda0003f06270 */
[----:B------:R-:W-:Y:S05]  /*1f800*/  @P0 BRA `(.L_x_2007) ;  /* 0x0000003000cc0947 */ /* 0x000fea0003800000 */
[----:B------:R-:W-:Y:S02]  /*1f810*/  ULDC UR4, c[0x0][0xac8] ;  /* 0x0002b20000047ab9 */ /* 0x000fe40000000800 */
[----:B------:R-:W-:Y:S02]  /*1f820*/  ISETP.GE.AND P3, PT, R18, UR4, PT ;  /* 0x0000000412007c0c */ /* 0x000fe4000bf66270 */
[----:B------:R-:W-:Y:S02]  /*1f830*/  ISETP.GE.AND P4, PT, R190, UR4, PT ;  /* 0x00000004be007c0c */ /* 0x000fe4000bf86270 */
[----:B------:R-:W-:-:S09]  /*1f840*/  ISETP.GE.AND P5, PT, R210, UR4, PT ;  /* 0x00000004d2007c0c */ /* 0x000fd2000bfa6270 */
[-C--:B0-----:R-:W-:Y:S02]  /*1f850*/  @!P3 LEA R2, P0, R18, R14.reuse, 0x1 ;  /* 0x0000000e1202b211 */ /* 0x081fe400078008ff */
[-C--:B-----5:R-:W-:Y:S02]  /*1f860*/  @!P4 LEA R4, P1, R190, R14.reuse, 0x1 ;  /* 0x0000000ebe04c211 */ /* 0x0a0fe400078208ff */
[----:B------:R-:W-:Y:S02]  /*1f870*/  @!P5 LEA R6, P2, R210, R14, 0x1 ;  /* 0x0000000ed206d211 */ /* 0x000fe400078408ff */
[-C--:B----4-:R-:W-:Y:S02]  /*1f880*/  @!P3 LEA.HI.X R3, R18, R9.reuse, R19, 0x1, P0 ;  /* 0x000000091203b211 */ /* 0x090fe400000f0c13 */
[-C--:B------:R-:W-:Y:S02]  /*1f890*/  @!P4 LEA.HI.X R5, R190, R9.reuse, R214, 0x1, P1 ;  /* 0x00000009be05c211 */ /* 0x080fe400008f0cd6 */
[----:B------:R-:W-:Y:S01]  /*1f8a0*/  @!P5 LEA.HI.X R7, R210, R9, R219, 0x1, P2 ;  /* 0x00000009d207d211 */ /* 0x000fe200010f0cdb */
[----:B------:R0:W-:Y:S01]  /*1f8b0*/  @!P3 ST.E.128 desc[UR36][R2.64], R36 ;  /* 0x000000240200b985 */ /* 0x0001e2000c101d24 */
[----:B------:R-:W-:-:S03]  /*1f8c0*/  ISETP.GE.AND P0, PT, R211, UR4, PT ;  /* 0x00000004d3007c0c */ /* 0x000fc6000bf06270 */
[----:B------:R0:W-:Y:S04]  /*1f8d0*/  @!P4 ST.E.128 desc[UR36][R4.64], R52 ;  /* 0x000000340400c985 */ /* 0x0001e8000c101d24 */
[----:B------:R0:W-:Y:S06]  /*1f8e0*/  @!P5 ST.E.128 desc[UR36][R6.64], R68 ;  /* 0x000000440600d985 */ /* 0x0001ec000c101d24 */
[----:B------:R-:W-:Y:S05]  /*1f8f0*/  @P0 BRA `(.L_x_2007) ;  /* 0x0000003000900947 */ /* 0x000fea0003800000 */
[----:B------:R-:W-:-:S04]  /*1f900*/  LEA R14, P0, R211, R14, 0x1 ;  /* 0x0000000ed30e7211 */ /* 0x000fc800078008ff */
[----:B------:R-:W-:-:S05]  /*1f910*/  LEA.HI.X R15, R211, R9, R218, 0x1, P0 ;  /* 0x00000009d30f7211 */ /* 0x000fca00000f0cda */
[----:B------:R4:W-:Y:S01]  /*1f920*/  ST.E.128 desc[UR36][R14.64], R84 ;  /* 0x000000540e007985 */ /* 0x0009e2000c101d24 */
[----:B------:R-:W-:Y:S05]  /*1f930*/  BRA `(.L_x_2007) ;  /* 0x0000003000807947 */ /* 0x000fea0003800000 */
.L_x_1996:
        /* <DEDUP_REMOVED lines=22> */
[----:B------:R-:W-:Y:S02]  /*1faa0*/  IMAD.MOV R0, RZ, RZ, -R14 ;  /* 0x000000ffff007224 */ /* 0x000fe400078e0a0e */
[----:B------:R-:W-:Y:S01]  /*1fab0*/  IMAD.IADD R13, R13, 0x1, R2 ;  /* 0x000000010d0d7824 */ /* 0x000fe200078e0202 */
[----:B------:R-:W-:Y:S01]  /*1fac0*/  SHF.R.S32.HI R2, RZ, 0x1f, R14 ;  /* 0x0000001fff027819 */ /* 0x000fe2000001140e */
[----:B------:R-:W-:Y:S02]  /*1fad0*/  IMAD R0, R99, R0, R59 ;  /* 0x0000000063007224 */ /* 0x000fe400078e023b */
[----:B------:R-:W-:-:S04]  /*1fae0*/  IMAD.WIDE.U32 R12, R220, UR4, R12 ;  /* 0x00000004dc0c7c25 */ /* 0x000fc8000f8e000c */
[----:B------:R-:W-:Y:S01]  /*1faf0*/  IMAD R13, R220, UR5, R13 ;  /* 0x00000005dc0d7c24 */ /* 0x000fe2000f8e020d */
[----:B------:R-:W-:Y:S02]  /*1fb00*/  ULDC.64 UR4, c[0x0][0xb30] ;  /* 0x0002cc0000047ab9 */ /* 0x000fe40000000a00 */
[----:B------:R-:W-:Y:S02]  /*1fb10*/  IMAD R2, R2, UR4, RZ ;  /* 0x0000000402027c24 */ /* 0x000fe4000f8e02ff */
[----:B------:R-:W-:-:S04]  /*1fb20*/  IMAD.WIDE.U32 R12, R14, UR4, R12 ;  /* 0x000000040e0c7c25 */ /* 0x000fc8000f8e000c */
[----:B------:R-:W-:Y:S01]  /*1fb30*/  IMAD R2, R14, UR5, R2 ;  /* 0x000000050e027c24 */ /* 0x000fe2000f8e0202 */
[----:B------:R-:W-:-:S04]  /*1fb40*/  ULDC.64 UR4, c[0x0][0xb28] ;  /* 0x0002ca0000047ab9 */ /* 0x000fc80000000a00 */
[----:B------:R-:W-:Y:S02]  /*1fb50*/  IADD3 R13, R13, R2, RZ ;  /* 0x000000020d0d7210 */ /* 0x000fe40007ffe0ff */
        /* <DEDUP_REMOVED lines=12> */
.L_x_2407:
[----:B------:R-:W-:Y:S01]  /*1fc20*/  ISETP.GE.AND P0, PT, R34, R32, PT ;  /* 0x000000202200720c */ /* 0x000fe20003f06270 */
[----:B------:R-:W-:-:S12]  /*1fc30*/  BSSY B1, `(.L_x_2009) ;  /* 0x0000113000017945 */ /* 0x000fd80003800000 */
[----:B------:R-:W-:Y:S05]  /*1fc40*/  @P0 BRA `(.L_x_2010) ;  /* 0x0000001000440947 */ /* 0x000fea0003800000 */
[----:B------:R-:W-:Y:S01]  /*1fc50*/  ULDC UR4, c[0x0][0xac8] ;  /* 0x0002b20000047ab9 */ /* 0x000fe20000000800 */
[----:B------:R-:W-:Y:S01]  /*1fc60*/  SHF.R.S32.HI R14, RZ, 0x1f, R191 ;  /* 0x0000001fff0e7819 */ /* 0x000fe200000114bf */
[C---:B------:R-:W-:Y:S01]  /*1fc70*/  VIADD R25, R191.reuse, 0x8 ;  /* 0x00000008bf197836 */ /* 0x040fe20000000000 */
[C---:B------:R-:W-:Y:S01]  /*1fc80*/  ISETP.GE.AND P0, PT, R191.reuse, UR4, PT ;  /* 0x00000004bf007c0c */ /* 0x040fe2000bf06270 */
[C---:B------:R-:W-:Y:S02]  /*1fc90*/  VIADD R35, R191.reuse, 0x8 ;  /* 0x00000008bf237836 */ /* 0x040fe40000000000 */
[C---:B------:R-:W-:Y:S02]  /*1fca0*/  VIADD R59, R191.reuse, 0x10 ;  /* 0x00000010bf3b7836 */ /* 0x040fe40000000000 */
[C---:B------:R-:W-:Y:S01]  /*1fcb0*/  VIADD R63, R191.reuse, 0x10 ;  /* 0x00000010bf3f7836 */ /* 0x040fe20000000000 */
[----:B------:R-:W-:Y:S01]  /*1fcc0*/  SHF.R.S32.HI R35, RZ, 0x1f, R35 ;  /* 0x0000001fff237819 */ /* 0x000fe20000011423 */
[----:B------:R-:W-:-:S02]  /*1fcd0*/  VIADD R34, R191, 0x40 ;  /* 0x00000040bf227836 */ /* 0x000fc40000000000 */
[C---:B------:R-:W-:Y:S01]  /*1fce0*/  VIADD R86, R191.reuse, 0x58 ;  /* 0x00000058bf567836 */ /* 0x040fe20000000000 */
[----:B------:R-:W-:Y:S01]  /*1fcf0*/  SHF.R.S32.HI R63, RZ, 0x1f, R63 ;  /* 0x0000001fff3f7819 */ /* 0x000fe2000001143f */
[C---:B------:R-:W-:Y:S02]  /*1fd00*/  VIADD R82, R191.reuse, 0x70 ;  /* 0x00000070bf527836 */ /* 0x040fe40000000000 */
[C---:B--2---:R-:W-:Y:S01]  /*1fd10*/  @!P0 LEA R12, P1, R191.reuse, R11, 0x2 ;  /* 0x0000000bbf0c8211 */ /* 0x044fe200078210ff */
[----:B------:R-:W-:Y:S01]  /*1fd20*/  @!P0 IMAD.MOV.U32 R15, RZ, RZ, R126 ;  /* 0x000000ffff0f8224 */ /* 0x000fe200078e007e */
[----:B------:R-:W-:Y:S01]  /*1fd30*/  SHF.R.S32.HI R86, RZ, 0x1f, R86 ;  /* 0x0000001fff567819 */ /* 0x000fe20000011456 */
[C---:B------:R-:W-:Y:S01]  /*1fd40*/  VIADD R90, R191.reuse, 0x60 ;  /* 0x00000060bf5a7836 */ /* 0x040fe20000000000 */
[----:B-1----:R-:W-:Y:S01]  /*1fd50*/  @!P0 LEA.HI.X R13, R191, R24, R14, 0x2, P1 ;  /* 0x00000018bf0d8211 */ /* 0x002fe200008f140e */
[----:B------:R-:W-:-:S03]  /*1fd60*/  @!P0 IMAD.MOV.U32 R14, RZ, RZ, R125 ;  /* 0x000000ffff0e8224 */ /* 0x000fc600078e007d */
[----:B------:R-:W-:Y:S02]  /*1fd70*/  SHF.R.S32.HI R90, RZ, 0x1f, R90 ;  /* 0x0000001fff5a7819 */ /* 0x000fe4000001145a */
[----:B------:R1:W-:Y:S01]  /*1fd80*/  @!P0 ST.E.64 desc[UR36][R12.64], R14 ;  /* 0x0000000e0c008985 */ /* 0x0003e2000c101b24 */
[----:B------:R-:W-:-:S13]  /*1fd90*/  ISETP.GE.AND P0, PT, R25, UR4, PT ;  /* 0x0000000419007c0c */ /* 0x000fda000bf06270 */
[C---:B-1----:R-:W-:Y:S01]  /*1fda0*/  @!P0 LEA R12, P1, R25.reuse, R11, 0x2 ;  /* 0x0000000b190c8211 */ /* 0x042fe200078210ff */
[----:B------:R-:W-:Y:S02]  /*1fdb0*/  @!P0 IMAD.MOV.U32 R14, RZ, RZ, R122 ;  /* 0x000000ffff0e8224 */ /* 0x000fe400078e007a */
[----:B------:R-:W-:Y:S01]  /*1fdc0*/  @!P0 IMAD.MOV.U32 R15, RZ, RZ, R124 ;  /* 0x000000ffff0f8224 */ /* 0x000fe200078e007c */
[----:B------:R-:W-:Y:S01]  /*1fdd0*/  @!P0 LEA.HI.X R13, R25, R24, R35, 0x2, P1 ;  /* 0x00000018190d8211 */ /* 0x000fe200008f1423 */
[C---:B------:R-:W-:Y:S02]  /*1fde0*/  VIADD R25, R191.reuse, 0x18 ;  /* 0x00000018bf197836 */ /* 0x040fe40000000000 */
[----:B------:R-:W-:Y:S02]  /*1fdf0*/  VIADD R35, R191, 0x20 ;  /* 0x00000020bf237836 */ /* 0x000fe40000000000 */
[----:B------:R1:W-:Y:S01]  /*1fe00*/  @!P0 ST.E.64 desc[UR36][R12.64], R14 ;  /* 0x0000000e0c008985 */ /* 0x0003e2000c101b24 */
[----:B------:R-:W-:-:S02]  /*1fe10*/  ISETP.GE.AND P0, PT, R59, UR4, PT ;  /* 0x000000043b007c0c */ /* 0x000fc4000bf06270 */
[----:B------:R-:W-:-:S11]  /*1fe20*/  ISETP.GE.AND P1, PT, R25, UR4, PT ;  /* 0x0000000419007c0c */ /* 0x000fd6000bf26270 */
        /* <DEDUP_REMOVED lines=8> */
[----:B------:R-:W-:Y:S02]  /*1feb0*/  SHF.R.S32.HI R63, RZ, 0x1f, R63 ;  /* 0x0000001fff3f7819 */ /* 0x000fe4000001143f */
[C---:B-1----:R-:W-:Y:S01]  /*1fec0*/  @!P1 LEA R12, P2, R25.reuse, R11, 0x2 ;  /* 0x0000000b190c9211 */ /* 0x042fe200078410ff */
[----:B------:R-:W-:Y:S02]  /*1fed0*/  @!P1 IMAD.MOV.U32 R14, RZ, RZ, R115 ;  /* 0x000000ffff0e9224 */ /* 0x000fe400078e0073 */
[----:B------:R-:W-:Y:S01]  /*1fee0*/  @!P1 IMAD.MOV.U32 R15, RZ, RZ, R117 ;  /* 0x000000ffff0f9224 */ /* 0x000fe200078e0075 */
[----:B------:R-:W-:Y:S01]  /*1fef0*/  @!P1 LEA.HI.X R13, R25, R24, R63, 0x2, P2 ;  /* 0x00000018190d9211 */ /* 0x000fe200010f143f */
[C---:B------:R-:W-:Y:S02]  /*1ff00*/  VIADD R63, R191.reuse, 0x20 ;  /* 0x00000020bf3f7836 */ /* 0x040fe40000000000 */
[----:B------:R-:W-:Y:S02]  /*1ff10*/  VIADD R25, R191, 0x30 ;  /* 0x00000030bf197836 */ /* 0x000fe40000000000 */
[----:B------:R1:W-:Y:S01]  /*1ff20*/  @!P1 ST.E.64 desc[UR36][R12.64], R14 ;  /* 0x0000000e0c009985 */ /* 0x0003e2000c101b24 */
[----:B------:R-:W-:-:S02]  /*1ff30*/  SHF.R.S32.HI R63, RZ, 0x1f, R63 ;  /* 0x0000001fff3f7819 */ /* 0x000fc4000001143f */
[----:B------:R-:W-:Y:S02]  /*1ff40*/  ISETP.GE.AND P1, PT, R59, UR4, PT ;  /* 0x000000043b007c0c */ /* 0x000fe4000bf26270 */
        /* <DEDUP_REMOVED lines=10> */
[----:B------:R-:W-:Y:S01]  /*1fff0*/  @!P1 IMAD.MOV.U32 R15, RZ, RZ, R106 ;  /* 0x000000ffff0f9224 */ /* 0x000fe200078e006a */
[----:B------:R-:W-:Y:S02]  /*20000*/  @!P1 MOV R14, R102 ;  /* 0x00000066000e9202 */ /* 0x000fe40000000f00 */
        /* <DEDUP_REMOVED lines=19> */
[----:B------:R-:W-:Y:S01]  /*20140*/  VIADD R35, R191, 0x40 ;  /* 0x00000040bf237836 */ /* 0x000fe20000000000 */
[----:B------:R-:W-:Y:S01]  /*20150*/  ISETP.GE.AND P2, PT, R25, UR4, PT ;  /* 0x0000000419007c0c */ /* 0x000fe2000bf46270 */
[----:B------:R-:W-:Y:S02]  /*20160*/  VIADD R59, R191, 0x58 ;  /* 0x00000058bf3b7836 */ /* 0x000fe40000000000 */
[----:B------:R1:W-:Y:S01]  /*20170*/  @!P1 ST.E.64 desc[UR36][R12.64], R14 ;  /* 0x0000000e0c009985 */ /* 0x0003e2000c101b24 */
[----:B------:R-:W-:-:S02]  /*20180*/  SHF.R.S32.HI R35, RZ, 0x1f, R35 ;  /* 0x0000001fff237819 */ /* 0x000fc40000011423 */
        /* <DEDUP_REMOVED lines=20> */
[CC--:B-1----:R-:W-:Y:S02]  /*202d0*/  @!P0 LEA R14, P4, R34.reuse, R11.reuse, 0x2 ;  /* 0x0000000b220e8211 */ /* 0x0c2fe400078810ff */
[C---:B------:R-:W-:Y:S02]  /*202e0*/  @!P1 LEA R12, P5, R59.reuse, R11, 0x2 ;  /* 0x0000000b3b0c9211 */ /* 0x040fe400078a10ff */
[----:B------:R-:W-:Y:S01]  /*202f0*/  @!P0 LEA.HI.X R15, R34, R24, R35, 0x2, P4 ;  /* 0x00000018220f8211 */ /* 0x000fe200020f1423 */
[----:B------:R-:W-:Y:S01]  /*20300*/  @!P0 IMAD.MOV.U32 R34, RZ, RZ, R180 ;  /* 0x000000ffff228224 */ /* 0x000fe200078e00b4 */
[----:B------:R-:W-:Y:S02]  /*20310*/  @!P0 MOV R35, R178 ;  /* 0x000000b200238202 */ /* 0x000fe40000000f00 */
[----:B------:R-:W-:Y:S01]  /*20320*/  @!P1 LEA.HI.X R13, R59, R24, R86, 0x2, P5 ;  /* 0x000000183b0d9211 */ /* 0x000fe200028f1456 */
[----:B------:R-:W-:-:S02]  /*20330*/  VIADD R59, R191, 0x78 ;  /* 0x00000078bf3b7836 */ /* 0x000fc40000000000 */
[----:B------:R1:W-:Y:S01]  /*20340*/  @!P0 ST.E.64 desc[UR36][R14.64], R34 ;  /* 0x000000220e008985 */ /* 0x0003e2000c101b24 */
[----:B------:R-:W-:Y:S01]  /*20350*/  ISETP.GE.AND P0, PT, R82, UR4, PT ;  /* 0x0000000452007c0c */ /* 0x000fe2000bf06270 */
[----:B------:R-:W-:-:S05]  /*20360*/  VIADD R86, R191, 0x68 ;  /* 0x00000068bf567836 */ /* 0x000fca0000000000 */
[----:B------:R-:W-:Y:S01]  /*20370*/  SHF.R.S32.HI R86, RZ, 0x1f, R86 ;  /* 0x0000001fff567819 */ /* 0x000fe20000011456 */
[----:B-1----:R-:W-:Y:S01]  /*20380*/  @!P1 IMAD.MOV.U32 R34, RZ, RZ, R179 ;  /* 0x000000ffff229224 */ /* 0x002fe200078e00b3 */
[----:B------:R-:W-:Y:S01]  /*20390*/  @!P2 LEA R14, P4, R25, R11, 0x2 ;  /* 0x0000000b190ea211 */ /* 0x000fe200078810ff */
[----:B------:R-:W-:-:S03]  /*203a0*/  @!P1 IMAD.MOV.U32 R35, RZ, RZ, R177 ;  /* 0x000000ffff239224 */ /* 0x000fc600078e00b1 */
[----:B------:R-:W-:Y:S01]  /*203b0*/  @!P2 LEA.HI.X R15, R25, R24, R90, 0x2, P4 ;  /* 0x00000018190fa211 */ /* 0x000fe200020f145a */
[----:B------:R-:W-:Y:S01]  /*203c0*/  VIADD R25, R191, 0x80 ;  /* 0x00000080bf197836 */ /* 0x000fe20000000000 */
        /* <DEDUP_REMOVED lines=26> */
[C---:B------:R-:W-:Y:S01]  /*20570*/  VIADD R59, R191.reuse, 0x98 ;  /* 0x00000098bf3b7836 */ /* 0x040fe20000000000 */
        /* <DEDUP_REMOVED lines=14> */
[----:B------:R-:W-:Y:S02]  /*20660*/  @!P2 MOV R35, R166 ;  /* 0x000000a60023a202 */ /* 0x000fe40000000f00 */
[----:B------:R-:W-:-:S03]  /*20670*/  @!P3 LEA R12, P5, R63, R11, 0x2 ;  /* 0x0000000b3f0cb211 */ /* 0x000fc600078a10ff */
[----:B------:R1:W-:Y:S01]  /*20680*/  @!P2 ST.E.64 desc[UR36][R14.64], R34 ;  /* 0x000000220e00a985 */ /* 0x0003e2000c101b24 */
[----:B------:R-:W-:Y:S01]  /*20690*/  @!P3 LEA.HI.X R13, R63, R24, R86, 0x2, P5 ;  /* 0x000000183f0db211 */ /* 0x000fe200028f1456 */
[----:B------:R-:W-:Y:S01]  /*206a0*/  VIADD R63, R191, 0xa8 ;  /* 0x000000a8bf3f7836 */ /* 0x000fe20000000000 */
[----:B------:R-:W-:Y:S01]  /*206b0*/  ISETP.GE.AND P2, PT, R25, UR4, PT ;  /* 0x0000000419007c0c */ /* 0x000fe2000bf46270 */
[----:B------:R-:W-:-:S03]  /*206c0*/  VIADD R86, R191, 0x98 ;  /* 0x00000098bf567836 */ /* 0x000fc60000000000 */
[----:B------:R-:W-:Y:S02]  /*206d0*/  ISETP.GE.AND P4, PT, R63, UR4, PT ;  /* 0x000000043f007c0c */ /* 0x000fe4000bf86270 */
[----:B------:R-:W-:Y:S01]  /*206e0*/  SHF.R.S32.HI R86, RZ, 0x1f, R86 ;  /* 0x0000001fff567819 */ /* 0x000fe20000011456 */
[----:B-1----:R-:W-:Y:S01]  /*206f0*/  @!P3 IMAD.MOV.U32 R34, RZ, RZ, R167 ;  /* 0x000000ffff22b224 */ /* 0x002fe200078e00a7 */
[----:B------:R-:W-:Y:S01]  /*20700*/  @!P0 LEA R14, P5, R82, R11, 0x2 ;  /* 0x0000000b520e8211 */ /* 0x000fe200078a10ff */
[----:B------:R-:W-:-:S03]  /*20710*/  @!P3 IMAD.MOV.U32 R35, RZ, RZ, R165 ;  /* 0x000000ffff23b224 */ /* 0x000fc600078e00a5 */
[----:B------:R-:W-:Y:S01]  /*20720*/  @!P0 LEA.HI.X R15, R82, R24, R90, 0x2, P5 ;  /* 0x00000018520f8211 */ /* 0x000fe200028f145a */
[C---:B------:R-:W-:Y:S01]  /*20730*/  VIADD R90, R191.reuse, 0xa0 ;  /* 0x000000a0bf5a7836 */ /* 0x040fe20000000000 */
[----:B------:R1:W-:Y:S01]  /*20740*/  @!P3 ST.E.64 desc[UR36][R12.64], R34 ;  /* 0x000000220c00b985 */ /* 0x0003e2000c101b24 */
[----:B------:R-:W-:-:S03]  /*20750*/  VIADD R82, R191, 0xb0 ;  /* 0x000000b0bf527836 */ /* 0x000fc60000000000 */
[----:B------:R-:W-:Y:S01]  /*20760*/  SHF.R.S32.HI R90, RZ, 0x1f, R90 ;  /* 0x0000001fff5a7819 */ /* 0x000fe2000001145a */
[----:B-1----:R-:W-:Y:S01]  /*20770*/  @!P0 IMAD.MOV.U32 R34, RZ, RZ, R162 ;  /* 0x000000ffff228224 */ /* 0x002fe200078e00a2 */
[----:B------:R-:W-:Y:S01]  /*20780*/  @!P1 LEA R12, P3, R59, R11, 0x2 ;  /* 0x0000000b3b0c9211 */ /* 0x000fe200078610ff */
[----:B------:R-:W-:-:S03]  /*20790*/  @!P0 IMAD.MOV.U32 R35, RZ, RZ, R160 ;  /* 0x000000ffff238224 */ /* 0x000fc600078e00a0 */
[----:B------:R-:W-:Y:S01]  /*207a0*/  @!P1 LEA.HI.X R13, R59, R24, R86, 0x2, P3 ;  /* 0x000000183b0d9211 */ /* 0x000fe200018f1456 */
[C---:B------:R-:W-:Y:S01]  /*207b0*/  VIADD R59, R191.reuse, 0xb8 ;  /* 0x000000b8bf3b7836 */ /* 0x040fe20000000000 */
[----:B------:R1:W-:Y:S01]  /*207c0*/  @!P0 ST.E.64 desc[UR36][R14.64], R34 ;  /* 0x000000220e008985 */ /* 0x0003e2000c101b24 */
[----:B------:R-:W-:Y:S01]  /*207d0*/  VIADD R86, R191, 0xa8 ;  /* 0x000000a8bf567836 */ /* 0x000fe20000000000 */
[----:B------:R-:W-:-:S04]  /*207e0*/  ISETP.GE.AND P0, PT, R82, UR4, PT ;  /* 0x0000000452007c0c */ /* 0x000fc8000bf06270 */
        /* <DEDUP_REMOVED lines=8> */
[----:B-1----:R-:W-:Y:S01]  /*20870*/  @!P2 IMAD.MOV.U32 R34, RZ, RZ, R100 ;  /* 0x000000ffff22a224 */ /* 0x002fe200078e0064 */
[----:B------:R-:W-:Y:S01]  /*20880*/  @!P4 LEA R12, P5, R63, R11, 0x2 ;  /* 0x0000000b3f0cc211 */ /* 0x000fe200078a10ff */
[----:B------:R-:W-:-:S03]  /*20890*/  @!P2 IMAD.MOV.U32 R35, RZ, RZ, R96 ;  /* 0x000000ffff23a224 */ /* 0x000fc600078e0060 */
[----:B------:R-:W-:Y:S01]  /*208a0*/  @!P4 LEA.HI.X R13, R63, R24, R86, 0x2, P5 ;  /* 0x000000183f0dc211 */ /* 0x000fe200028f1456 */
[C---:B------:R-:W-:Y:S01]  /*208b0*/  VIADD R86, R191.reuse, 0xb0 ;  /* 0x000000b0bf567836 */ /* 0x040fe20000000000 */
[----:B------:R1:W-:Y:S01]  /*208c0*/  @!P2 ST.E.64 desc[UR36][R14.64], R34 ;  /* 0x000000220e00a985 */ /* 0x0003e2000c101b24 */
[----:B------:R-:W-:Y:S01]  /*208d0*/  VIADD R63, R191, 0xb8 ;  /* 0x000000b8bf3f7836 */ /* 0x000fe20000000000 */
[----:B------:R-:W-:Y:S02]  /*208e0*/  ISETP.GE.AND P2, PT, R25, UR4, PT ;  /* 0x0000000419007c0c */ /* 0x000fe4000bf46270 */
[----:B------:R-:W-:Y:S02]  /*208f0*/  SHF.R.S32.HI R86, RZ, 0x1f, R86 ;  /* 0x0000001fff567819 */ /* 0x000fe40000011456 */
[----:B------:R-:W-:Y:S01]  /*20900*/  SHF.R.S32.HI R63, RZ, 0x1f, R63 ;  /* 0x0000001fff3f7819 */ /* 0x000fe2000001143f */
[----:B-1----:R-:W-:Y:S01]  /*20910*/  @!P4 IMAD.MOV.U32 R34, RZ, RZ, R104 ;  /* 0x000000ffff22c224 */ /* 0x002fe200078e0068 */
[----:B------:R-:W-:Y:S01]  /*20920*/  @!P0 LEA R14, P3, R82, R11, 0x2 ;  /* 0x0000000b520e8211 */ /* 0x000fe200078610ff */
[----:B------:R-:W-:-:S03]  /*20930*/  @!P4 IMAD.MOV.U32 R35, RZ, RZ, R92 ;  /* 0x000000ffff23c224 */ /* 0x000fc600078e005c */
[-C--:B------:R-:W-:Y:S02]  /*20940*/  @!P0 LEA.HI.X R15, R82, R24.reuse, R86, 0x2, P3 ;  /* 0x00000018520f8211 */ /* 0x080fe400018f1456 */
[----:B------:R1:W-:Y:S01]  /*20950*/  @!P4 ST.E.64 desc[UR36][R12.64], R34 ;  /* 0x000000220c00c985 */ /* 0x0003e2000c101b24 */
[----:B------:R-:W-:Y:S02]  /*20960*/  ISETP.GE.AND P4, PT, R228, UR4, PT ;  /* 0x00000004e4007c0c */ /* 0x000fe4000bf86270 */
[----:B------:R-:W-:Y:S02]  /*20970*/  ISETP.GE.AND P3, PT, R227, UR4, PT ;  /* 0x00000004e3007c0c */ /* 0x000fe4000bf66270 */
[C---:B-1----:R-:W-:Y:S01]  /*20980*/  @!P1 LEA R12, P5, R59.reuse, R11, 0x2 ;  /* 0x0000000b3b0c9211 */ /* 0x042fe200078a10ff */
[----:B------:R-:W-:Y:S02]  /*20990*/  @!P0 IMAD.MOV.U32 R34, RZ, RZ, R88 ;  /* 0x000000ffff228224 */ /* 0x000fe400078e0058 */
[----:B------:R-:W-:Y:S01]  /*209a0*/  @!P0 IMAD.MOV.U32 R35, RZ, RZ, R84 ;  /* 0x000000ffff238224 */ /* 0x000fe200078e0054 */
[----:B------:R-:W-:Y:S01]  /*209b0*/  @!P1 LEA.HI.X R13, R59, R24, R63, 0x2, P5 ;  /* 0x000000183b0d9211 */ /* 0x000fe200028f143f */
[----:B------:R-:W-:-:S06]  /*209c0*/  VIADD R59, R191, 0xc0 ;  /* 0x000000c0bf3b7836 */ /* 0x000fcc0000000000 */
[-C--:B------:R-:W-:Y:S01]  /*209d0*/  @!P3 LEA R108, P5, R227, R11.reuse, 0x2 ;  /* 0x0000000be36cb211 */ /* 0x080fe200078a10ff */
[----:B------:R1:W-:Y:S01]  /*209e0*/  @!P0 ST.E.64 desc[UR36][R14.64], R34 ;  /* 0x000000220e008985 */ /* 0x0003e2000c101b24 */
[----:B------:R-:W-:Y:S02]  /*209f0*/  SHF.R.S32.HI R63, RZ, 0x1f, R223 ;  /* 0x0000001fff3f7819 */ /* 0x000fe400000114df */
[----:B------:R-:W-:Y:S01]  /*20a00*/  SHF.R.S32.HI R59, RZ, 0x1f, R59 ;  /* 0x0000001fff3b7819 */ /* 0x000fe2000001143b */
[----:B-1----:R-:W-:Y:S01]  /*20a10*/  @!P1 IMAD.MOV.U32 R14, RZ, RZ, R112 ;  /* 0x000000ffff0e9224 */ /* 0x002fe200078e0070 */
[----:B------:R-:W-:Y:S02]  /*20a20*/  @!P1 MOV R15, R116 ;  /* 0x00000074000f9202 */ /* 0x000fe40000000f00 */
[----:B------:R-:W-:-:S03]  /*20a30*/  @!P2 LEA R34, P0, R25, R11, 0x2 ;  /* 0x0000000b1922a211 */ /* 0x000fc600078010ff */
[----:B------:R1:W-:Y:S01]  /*20a40*/  @!P1 ST.E.64 desc[UR36][R12.64], R14 ;  /* 0x0000000e0c009985 */ /* 0x0003e2000c101b24 */
[----:B------:R-:W-:Y:S02]  /*20a50*/  @!P2 LEA.HI.X R35, R25, R24, R59, 0x2, P0 ;  /* 0x000000181923a211 */ /* 0x000fe400000f143b */
[----:B------:R-:W-:Y:S02]  /*20a60*/  SHF.R.S32.HI R25, RZ, 0x1f, R228 ;  /* 0x0000001fff197819 */ /* 0x000fe400000114e4 */
[----:B------:R-:W-:Y:S02]  /*20a70*/  ISETP.GE.AND P0, PT, R225, UR4, PT ;  /* 0x00000004e1007c0c */ /* 0x000fe4000bf06270 */
[----:B------:R-:W-:Y:S02]  /*20a80*/  SHF.R.S32.HI R59, RZ, 0x1f, R225 ;  /* 0x0000001fff3b7819 */ /* 0x000fe400000114e1 */
[----:B-1----:R-:W-:Y:S01]  /*20a90*/  @!P4 LEA R12, P1, R228, R11, 0x2 ;  /* 0x0000000be40cc211 */ /* 0x002fe200078210ff */
[----:B------:R-:W-:-:S02]  /*20aa0*/  @!P2 IMAD.MOV.U32 R14, RZ, RZ, R3 ;  /* 0x000000ffff0ea224 */ /* 0x000fc400078e0003 */
[----:B------:R-:W-:Y:S01]  /*20ab0*/  @!P2 IMAD.MOV.U32 R15, RZ, RZ, R4 ;  /* 0x000000ffff0fa224 */ /* 0x000fe200078e0004 */
[-C--:B------:R-:W-:Y:S01]  /*20ac0*/  @!P4 LEA.HI.X R13, R228, R24.reuse, R25, 0x2, P1 ;  /* 0x00000018e40dc211 */ /* 0x080fe200008f1419 */
[----:B------:R-:W-:Y:S01]  /*20ad0*/  @!P3 IMAD.MOV.U32 R4, RZ, RZ, R5 ;  /* 0x000000ffff04b224 */ /* 0x000fe200078e0005 */
[----:B------:R-:W-:Y:S01]  /*20ae0*/  ISETP.GE.AND P1, PT, R224, UR4, PT ;  /* 0x00000004e0007c0c */ /* 0x000fe2000bf26270 */
[----:B------:R-:W-:Y:S01]  /*20af0*/  @!P3 IMAD.MOV.U32 R5, RZ, RZ, R6 ;  /* 0x000000ffff05b224 */ /* 0x000fe200078e0006 */
[----:B------:R-:W-:Y:S01]  /*20b00*/  SHF.R.S32.HI R25, RZ, 0x1f, R227 ;  /* 0x0000001fff197819 */ /* 0x000fe200000114e3 */
[----:B------:R1:W-:Y:S03]  /*20b10*/  @!P2 ST.E.64 desc[UR36][R34.64], R14 ;  /* 0x0000000e2200a985 */ /* 0x0003e6000c101b24 */
[----:B------:R-:W-:Y:S02]  /*20b20*/  @!P3 LEA.HI.X R109, R227, R24, R25, 0x2, P5 ;  /* 0x00000018e36db211 */ /* 0x000fe400028f1419 */
[----:B------:R-:W-:-:S02]  /*20b30*/  ISETP.GE.AND P5, PT, R222, UR4, PT ;  /* 0x00000004de007c0c */ /* 0x000fc4000bfa6270 */
[----:B------:R-:W-:-:S03]  /*20b40*/  SHF.R.S32.HI R25, RZ, 0x1f, R224 ;  /* 0x0000001fff197819 */ /* 0x000fc600000114e0 */
[----:B------:R-:W-:Y:S02]  /*20b50*/  @!P1 IMAD.MOV.U32 R6, RZ, RZ, R7 ;  /* 0x000000ffff069224 */ /* 0x000fe400078e0007 */
[----:B------:R-:W-:Y:S02]  /*20b60*/  @!P1 IMAD.MOV.U32 R7, RZ, RZ, R8 ;  /* 0x000000ffff079224 */ /* 0x000fe400078e0008 */
[----:B-1----:R-:W-:Y:S02]  /*20b70*/  @!P4 IMAD.MOV.U32 R14, RZ, RZ, R120 ;  /* 0x000000ffff0ec224 */ /* 0x002fe400078e0078 */
[----:B------:R-:W-:-:S05]  /*20b80*/  @!P4 IMAD.MOV.U32 R15, RZ, RZ, R65 ;  /* 0x000000ffff0fc224 */ /* 0x000fca00078e0041 */
[----:B------:R1:W-:Y:S01]  /*20b90*/  @!P4 ST.E.64 desc[UR36][R12.64], R14 ;  /* 0x0000000e0c00c985 */ /* 0x0003e2000c101b24 */
[----:B------:R-:W-:-:S03]  /*20ba0*/  ISETP.GE.AND P4, PT, R223, UR4, PT ;  /* 0x00000004df007c0c */ /* 0x000fc6000bf86270 */
[----:B------:R2:W-:Y:S01]  /*20bb0*/  @!P3 ST.E.64 desc[UR36][R108.64], R4 ;  /* 0x000000046c00b985 */ /* 0x0005e2000c101b24 */
[----:B------:R-:W-:Y:S02]  /*20bc0*/  ISETP.GE.AND P3, PT, R221, UR4, PT ;  /* 0x00000004dd007c0c */ /* 0x000fe4000bf66270 */
[C---:B-1----:R-:W-:Y:S01]  /*20bd0*/  @!P0 LEA R12, P2, R225.reuse, R11, 0x2 ;  /* 0x0000000be10c8211 */ /* 0x042fe200078410ff */
[----:B------:R-:W-:Y:S02]  /*20be0*/  @!P0 IMAD.MOV.U32 R14, RZ, RZ, R69 ;  /* 0x000000ffff0e8224 */ /* 0x000fe400078e0045 */
[----:B------:R-:W-:Y:S01]  /*20bf0*/  @!P0 IMAD.MOV.U32 R15, RZ, RZ, R73 ;  /* 0x000000ffff0f8224 */ /* 0x000fe200078e0049 */
[----:B------:R-:W-:-:S07]  /*20c00*/  @!P0 LEA.HI.X R13, R225, R24, R59, 0x2, P2 ;  /* 0x00000018e10d8211 */ /* 0x000fce00010f143b */
[----:B------:R-:W-:Y:S01]  /*20c10*/  @!P3 IMAD.MOV.U32 R8, RZ, RZ, R85 ;  /* 0x000000ffff08b224 */ /* 0x000fe200078e0055 */
[C---:B--2---:R-:W-:Y:S02]  /*20c20*/  @!P1 LEA R4, P2, R224.reuse, R11, 0x2 ;  /* 0x0000000be0049211 */ /* 0x044fe400078410ff */
[----:B------:R-:W-:Y:S01]  /*20c30*/  SHF.R.S32.HI R59, RZ, 0x1f, R222 ;  /* 0x0000001fff3b7819 */ /* 0x000fe200000114de */
[----:B------:R1:W-:Y:S01]  /*20c40*/  @!P0 ST.E.64 desc[UR36][R12.64], R14 ;  /* 0x0000000e0c008985 */ /* 0x0003e2000c101b24 */
[----:B------:R-:W-:Y:S02]  /*20c50*/  @!P1 LEA.HI.X R5, R224, R24, R25, 0x2, P2 ;  /* 0x00000018e0059211 */ /* 0x000fe400010f1419 */
[----:B------:R-:W-:-:S03]  /*20c60*/  SHF.R.S32.HI R25, RZ, 0x1f, R221 ;  /* 0x0000001fff197819 */ /* 0x000fc600000114dd */
[----:B------:R2:W-:Y:S01]  /*20c70*/  @!P1 ST.E.64 desc[UR36][R4.64], R6 ;  /* 0x0000000604009985 */ /* 0x0005e2000c101b24 */
[CC--:B-1----:R-:W-:Y:S01]  /*20c80*/  @!P4 LEA R12, P0, R223.reuse, R11.reuse, 0x2 ;  /* 0x0000000bdf0cc211 */ /* 0x0c2fe200078010ff */
[----:B------:R-:W-:Y:S02]  /*20c90*/  @!P4 IMAD.MOV.U32 R14, RZ, RZ, R77 ;  /* 0x000000ffff0ec224 */ /* 0x000fe400078e004d */
[----:B------:R-:W-:Y:S01]  /*20ca0*/  @!P4 IMAD.MOV.U32 R15, RZ, RZ, R81 ;  /* 0x000000ffff0fc224 */ /* 0x000fe200078e0051 */
[-C--:B------:R-:W-:Y:S02]  /*20cb0*/  @!P4 LEA.HI.X R13, R223, R24.reuse, R63, 0x2, P0 ;  /* 0x00000018df0dc211 */ /* 0x080fe400000f143f */
[CC--:B--2---:R-:W-:Y:S02]  /*20cc0*/  @!P5 LEA R4, P1, R222.reuse, R11.reuse, 0x2 ;  /* 0x0000000bde04d211 */ /* 0x0c4fe400078210ff */
[C---:B------:R-:W-:Y:S01]  /*20cd0*/  @!P3 LEA R6, P2, R221.reuse, R11, 0x2 ;  /* 0x0000000bdd06b211 */ /* 0x040fe200078410ff */
[----:B------:R-:W-:Y:S01]  /*20ce0*/  @!P5 IMAD.MOV.U32 R11, RZ, RZ, R10 ;  /* 0x000000ffff0bd224 */ /* 0x000fe200078e000a */
[-C--:B------:R-:W-:Y:S01]  /*20cf0*/  @!P5 LEA.HI.X R5, R222, R24.reuse, R59, 0x2, P1 ;  /* 0x00000018de05d211 */ /* 0x080fe200008f143b */
[----:B------:R-:W-:Y:S01]  /*20d00*/  @!P5 IMAD.MOV.U32 R10, RZ, RZ, R9 ;  /* 0x000000ffff0ad224 */ /* 0x000fe200078e0009 */
[----:B------:R-:W-:Y:S01]  /*20d10*/  @!P3 LEA.HI.X R7, R221, R24, R25, 0x2, P2 ;  /* 0x00000018dd07b211 */ /* 0x000fe200010f1419 */
[----:B------:R-:W-:Y:S01]  /*20d20*/  @!P3 IMAD.MOV.U32 R9, RZ, RZ, R89 ;  /* 0x000000ffff09b224 */ /* 0x000fe200078e0059 */
[----:B------:R3:W-:Y:S04]  /*20d30*/  @!P4 ST.E.64 desc[UR36][R12.64], R14 ;  /* 0x0000000e0c00c985 */ /* 0x0007e8000c101b24 */
[----:B------:R3:W-:Y:S04]  /*20d40*/  @!P5 ST.E.64 desc[UR36][R4.64], R10 ;  /* 0x0000000a0400d985 */ /* 0x0007e8000c101b24 */
[----:B------:R3:W-:Y:S02]  /*20d50*/  @!P3 ST.E.64 desc[UR36][R6.64], R8 ;  /* 0x000000080600b985 */ /* 0x0007e4000c101b24 */
.L_x_2010:
[----:B------:R-:W-:Y:S05]  /*20d60*/  BSYNC B1 ;  /* 0x0000000000017941 */ /* 0x000fea0003800000 */
.L_x_2009:
[----:B------:R-:W-:-:S03]  /*20d70*/  UMOV UR4, 0xffffffff ;  /* 0xffffffff00047882 */ /* 0x000fc60000000000 */
[----:B------:R-:W-:Y:S05]  /*20d80*/  BRA.DIV UR4, `(.L_x_2011) ;  /* 0x0000010204b07947 */ /* 0x000fea000b800000 */
[----:B---3--:R3:W4:Y:S04]  /*20d90*/  SHFL.IDX PT, R8, R2, 0x1, 0x1c1f ;  /* 0x003c1f0002087f89 */ /* 0x00872800000e0000 */
[----:B0-----:R-:W0:Y:S02]  /*20da0*/  SHFL.IDX PT, R0, R0, 0x1, 0x1c1f ;  /* 0x003c1f0000007f89 */ /* 0x001e2400000e0000 */
.L_x_2411:
[----:B------:R-:W-:-:S13]  /*20db0*/  ISETP.GE.AND P0, PT, R33, R32, PT ;  /* 0x000000202100720c */ /* 0x000fda0003f06270 */
[----:B------:R-:W-:Y:S05]  /*20dc0*/  @P0 BRA `(.L_x_2007) ;  /* 0x0000001c005c0947 */ /* 0x000fea0003800000 */
[----:B------:R-:W-:Y:S01]  /*20dd0*/  ULDC UR4, c[0x0][0xac8] ;  /* 0x0002b20000047ab9 */ /* 0x000fe20000000800 */
[C---:B--2---:R-:W-:Y:S01]  /*20de0*/  VIADD R11, R191.reuse, 0x8 ;  /* 0x00000008bf0b7836 */ /* 0x044fe20000000000 */
[C---:B------:R-:W-:Y:S01]  /*20df0*/  ISETP.GE.AND P5, PT, R191.reuse, UR4, PT ;  /* 0x00000004bf007c0c */ /* 0x040fe2000bfa6270 */
[C---:B------:R-:W-:Y:S01]  /*20e00*/  VIADD R7, R191.reuse, 0x10 ;  /* 0x00000010bf077836 */ /* 0x040fe20000000000 */
[----:B------:R-:W-:Y:S01]  /*20e10*/  SHF.R.S32.HI R4, RZ, 0x1f, R191 ;  /* 0x0000001fff047819 */ /* 0x000fe200000114bf */
[----:B------:R-:W-:Y:S01]  /*20e20*/  VIADD R6, R191, 0x18 ;  /* 0x00000018bf067836 */ /* 0x000fe20000000000 */
[----:B------:R-:W-:Y:S01]  /*20e30*/  ISETP.GE.AND P0, PT, R11, UR4, PT ;  /* 0x000000040b007c0c */ /* 0x000fe2000bf06270 */
[----:B------:R-:W-:Y:S01]  /*20e40*/  VIADD R12, R191, 0x8 ;  /* 0x00000008bf0c7836 */ /* 0x000fe20000000000 */
[----:B------:R-:W-:Y:S01]  /*20e50*/  ISETP.GE.AND P3, PT, R7, UR4, PT ;  /* 0x0000000407007c0c */ /* 0x000fe2000bf66270 */
[C---:B------:R-:W-:Y:S01]  /*20e60*/  VIADD R10, R191.reuse, 0x10 ;  /* 0x00000010bf0a7836 */ /* 0x040fe20000000000 */
[----:B------:R-:W-:Y:S01]  /*20e70*/  ISETP.GE.AND P2, PT, R6, UR4, PT ;  /* 0x0000000406007c0c */ /* 0x000fe2000bf46270 */
[C---:B------:R-:W-:Y:S01]  /*20e80*/  VIADD R9, R191.reuse, 0x20 ;  /* 0x00000020bf097836 */ /* 0x040fe20000000000 */
[----:B------:R-:W-:Y:S01]  /*20e90*/  SHF.R.S32.HI R12, RZ, 0x1f, R12 ;  /* 0x0000001fff0c7819 */ /* 0x000fe2000001140c */
[----:B------:R-:W-:Y:S01]  /*20ea0*/  VIADD R14, R191, 0x28 ;  /* 0x00000028bf0e7836 */ /* 0x000fe20000000000 */
[----:B------:R-:W-:-:S02]  /*20eb0*/  SHF.R.S32.HI R10, RZ, 0x1f, R10 ;  /* 0x0000001fff0a7819 */ /* 0x000fc4000001140a */
[C---:B0--3--:R-:W-:Y:S02]  /*20ec0*/  @!P5 LEA R2, P1, R191.reuse, R0, 0x2 ;  /* 0x00000000bf02d211 */ /* 0x049fe400078210ff */
[C---:B------:R-:W-:Y:S01]  /*20ed0*/  IADD3 R13, R191.reuse, 0x28, RZ ;  /* 0x00000028bf0d7810 */ /* 0x040fe20007ffe0ff */
[----:B------:R-:W-:Y:S01]  /*20ee0*/  @!P0 IMAD.MOV.U32 R65, RZ, RZ, R64 ;  /* 0x000000ffff418224 */ /* 0x000fe200078e0040 */
[----:B----4-:R-:W-:Y:S01]  /*20ef0*/  @!P5 LEA.HI.X R3, R191, R8, R4, 0x2, P1 ;  /* 0x00000008bf03d211 */ /* 0x010fe200008f1404 */
[----:B------:R-:W-:Y:S01]  /*20f00*/  @!P0 IMAD.MOV.U32 R64, RZ, RZ, R93 ;  /* 0x000000ffff408224 */ /* 0x000fe200078e005d */
[----:B------:R-:W-:Y:S02]  /*20f10*/  @!P0 LEA R4, P4, R11, R0, 0x2 ;  /* 0x000000000b048211 */ /* 0x000fe400078810ff */
[----:B------:R-:W-:Y:S01]  /*20f20*/  ISETP.GE.AND P1, PT, R9, UR4, PT ;  /* 0x0000000409007c0c */ /* 0x000fe2000bf26270 */
[----:B------:R0:W-:Y:S01]  /*20f30*/  @!P5 ST.E.64 desc[UR36][R2.64], R20 ;  /* 0x000000140200d985 */ /* 0x0001e2000c101b24 */
[----:B------:R-:W-:Y:S01]  /*20f40*/  @!P0 LEA.HI.X R5, R11, R8, R12, 0x2, P4 ;  /* 0x000000080b058211 */ /* 0x000fe200020f140c */
[C---:B------:R-:W-:Y:S01]  /*20f50*/  VIADD R11, R191.reuse, 0x30 ;  /* 0x00000030bf0b7836 */ /* 0x040fe20000000000 */
[----:B------:R-:W-:Y:S01]  /*20f60*/  SHF.R.S32.HI R14, RZ, 0x1f, R14 ;  /* 0x0000001fff0e7819 */ /* 0x000fe2000001140e */
[----:B------:R-:W-:-:S02]  /*20f70*/  VIADD R12, R191, 0x20 ;  /* 0x00000020bf0c7836 */ /* 0x000fc40000000000 */
[----:B------:R2:W-:Y:S01]  /*20f80*/  @!P0 ST.E.64 desc[UR36][R4.64], R64 ;  /* 0x0000004004008985 */ /* 0x0005e2000c101b24 */
[----:B------:R-:W-:Y:S02]  /*20f90*/  ISETP.GE.AND P0, PT, R13, UR4, PT ;  /* 0x000000040d007c0c */ /* 0x000fe4000bf06270 */
[----:B------:R-:W-:Y:S02]  /*20fa0*/  SHF.R.S32.HI R12, RZ, 0x1f, R12 ;  /* 0x0000001fff0c7819 */ /* 0x000fe4000001140c */
[----:B0-----:R-:W-:-:S04]  /*20fb0*/  @!P3 LEA R2, P5, R7, R0, 0x2 ;  /* 0x000000000702b211 */ /* 0x001fc800078a10ff */
[----:B------:R-:W-:Y:S01]  /*20fc0*/  @!P3 LEA.HI.X R3, R7, R8, R10, 0x2, P5 ;  /* 0x000000080703b211 */ /* 0x000fe200028f140a */
[C---:B------:R-:W-:Y:S01]  /*20fd0*/  VIADD R7, R191.reuse, 0x18 ;  /* 0x00000018bf077836 */ /* 0x040fe20000000000 */
[C---:B--2---:R-:W-:Y:S01]  /*20fe0*/  @!P2 LEA R4, P4, R6.reuse, R0, 0x2 ;  /* 0x000000000604a211 */ /* 0x044fe200078810ff */
[----:B------:R-:W-:Y:S02]  /*20ff0*/  VIADD R10, R191, 0x38 ;  /* 0x00000038bf0a7836 */ /* 0x000fe40000000000 */
[----:B------:R0:W-:Y:S01]  /*21000*/  @!P3 ST.E.64 desc[UR36][R2.64], R26 ;  /* 0x0000001a0200b985 */ /* 0x0001e2000c101b24 */
[----:B------:R-:W-:Y:S02]  /*21010*/  SHF.R.S32.HI R7, RZ, 0x1f, R7 ;  /* 0x0000001fff077819 */ /* 0x000fe40000011407 */
[----:B------:R-:W-:Y:S02]  /*21020*/  ISETP.GE.AND P3, PT, R11, UR4, PT ;  /* 0x000000040b007c0c */ /* 0x000fe4000bf66270 */
[----:B------:R-:W-:Y:S01]  /*21030*/  @!P2 LEA.HI.X R5, R6, R8, R7, 0x2, P4 ;  /* 0x000000080605a211 */ /* 0x000fe200020f1407 */
[----:B------:R-:W-:-:S02]  /*21040*/  @!P2 IMAD.MOV.U32 R6, RZ, RZ, R97 ;  /* 0x000000ffff06a224 */ /* 0x000fc400078e0061 */
[----:B------:R-:W-:-:S05]  /*21050*/  @!P2 IMAD.MOV.U32 R7, RZ, RZ, R101 ;  /* 0x000000ffff07a224 */ /* 0x000fca00078e0065 */
[----:B------:R2:W-:Y:S01]  /*21060*/  @!P2 ST.E.64 desc[UR36][R4.64], R6 ;  /* 0x000000060400a985 */ /* 0x0005e2000c101b24 */
[C---:B0-----:R-:W-:Y:S02]  /*21070*/  @!P1 LEA R2, P5, R9.reuse, R0, 0x2 ;  /* 0x0000000009029211 */ /* 0x041fe400078a10ff */
[----:B------:R-:W-:Y:S02]  /*21080*/  ISETP.GE.AND P2, PT, R10, UR4, PT ;  /* 0x000000040a007c0c */ /* 0x000fe4000bf46270 */
[----:B------:R-:W-:Y:S01]  /*21090*/  @!P1 LEA.HI.X R3, R9, R8, R12, 0x2, P5 ;  /* 0x0000000809039211 */ /* 0x000fe200028f140c */
[C---:B------:R-:W-:Y:S02]  /*210a0*/  VIADD R9, R191.reuse, 0x40 ;  /* 0x00000040bf097836 */ /* 0x040fe40000000000 */
[----:B------:R-:W-:Y:S02]  /*210b0*/  VIADD R12, R191, 0x30 ;  /* 0x00000030bf0c7836 */ /* 0x000fe40000000000 */
[----:B------:R0:W-:Y:S01]  /*210c0*/  @!P1 ST.E.64 desc[UR36][R2.64], R36 ;  /* 0x0000002402009985 */ /* 0x0001e2000c101b24 */
[----:B------:R-:W-:-:S02]  /*210d0*/  ISETP.GE.AND P1, PT, R9, UR4, PT ;  /* 0x0000000409007c0c */ /* 0x000fc4000bf26270 */
[----:B------:R-:W-:Y:S01]  /*210e0*/  SHF.R.S32.HI R12, RZ, 0x1f, R12 ;  /* 0x0000001fff0c7819 */ /* 0x000fe2000001140c */
[----:B--2---:R-:W-:Y:S01]  /*210f0*/  @!P0 IMAD.MOV.U32 R6, RZ, RZ, R105 ;  /* 0x000000ffff068224 */ /* 0x004fe200078e0069 */
[C---:B------:R-:W-:Y:S01]  /*21100*/  @!P0 LEA R4, P4, R13.reuse, R0, 0x2 ;  /* 0x000000000d048211 */ /* 0x040fe200078810ff */
[----:B------:R-:W-:Y:S02]  /*21110*/  @!P0 IMAD.MOV.U32 R7, RZ, RZ, R47 ;  /* 0x000000ffff078224 */ /* 0x000fe400078e002f */
[----:B------:R-:W-:Y:S01]  /*21120*/  @!P2 IMAD.MOV.U32 R47, RZ, RZ, R50 ;  /* 0x000000ffff2fa224 */ /* 0x000fe200078e0032 */
[----:B------:R-:W-:Y:S01]  /*21130*/  @!P0 LEA.HI.X R5, R13, R8, R14, 0x2, P4 ;  /* 0x000000080d058211 */ /* 0x000fe200020f140e */
[C---:B------:R-:W-:Y:S02]  /*21140*/  VIADD R13, R191.reuse, 0x48 ;  /* 0x00000048bf0d7836 */ /* 0x040fe40000000000 */
[----:B------:R-:W-:Y:S01]  /*21150*/  VIADD R14, R191, 0x38 ;  /* 0x00000038bf0e7836 */ /* 0x000fe20000000000 */
[----:B0-----:R-:W-:Y:S01]  /*21160*/  @!P3 LEA R2, P5, R11, R0, 0x2 ;  /* 0x000000000b02b211 */ /* 0x001fe200078a10ff */
[----:B------:R0:W-:Y:S01]  /*21170*/  @!P0 ST.E.64 desc[UR36][R4.64], R6 ;  /* 0x0000000604008985 */ /* 0x0001e2000c101b24 */
[----:B------:R-:W-:-:S02]  /*21180*/  ISETP.GE.AND P0, PT, R13, UR4, PT ;  /* 0x000000040d007c0c */ /* 0x000fc4000bf06270 */
[----:B------:R-:W-:Y:S01]  /*21190*/  @!P3 LEA.HI.X R3, R11, R8, R12, 0x2, P5 ;  /* 0x000000080b03b211 */ /* 0x000fe200028f140c */
[C---:B------:R-:W-:Y:S01]  /*211a0*/  VIADD R11, R191.reuse, 0x50 ;  /* 0x00000050bf0b7836 */ /* 0x040fe20000000000 */
[----:B------:R-:W-:Y:S01]  /*211b0*/  SHF.R.S32.HI R14, RZ, 0x1f, R14 ;  /* 0x0000001fff0e7819 */ /* 0x000fe2000001140e */
[----:B------:R-:W-:Y:S02]  /*211c0*/  VIADD R12, R191, 0x40 ;  /* 0x00000040bf0c7836 */ /* 0x000fe40000000000 */
[----:B------:R2:W-:Y:S01]  /*211d0*/  @!P3 ST.E.64 desc[UR36][R2.64], R38 ;  /* 0x000000260200b985 */ /* 0x0005e2000c101b24 */
[----:B------:R-:W-:Y:S02]  /*211e0*/  ISETP.GE.AND P3, PT, R11, UR4, PT ;  /* 0x000000040b007c0c */ /* 0x000fe4000bf66270 */
[----:B------:R-:W-:Y:S02]  /*211f0*/  SHF.R.S32.HI R12, RZ, 0x1f, R12 ;  /* 0x0000001fff0c7819 */ /* 0x000fe4000001140c */
[----:B0-----:R-:W-:-:S02]  /*21200*/  @!P2 LEA R4, P4, R10, R0, 0x2 ;  /* 0x000000000a04a211 */ /* 0x001fc400078810ff */
[----:B------:R-:W-:Y:S01]  /*21210*/  @!P0 MOV R59, R58 ;  /* 0x0000003a003b8202 */ /* 0x000fe20000000f00 */
[----:B------:R-:W-:Y:S01]  /*21220*/  @!P0 IMAD.MOV.U32 R58, RZ, RZ, R54 ;  /* 0x000000ffff3a8224 */ /* 0x000fe200078e0036 */
[----:B------:R-:W-:Y:S01]  /*21230*/  @!P2 LEA.HI.X R5, R10, R8, R14, 0x2, P4 ;  /* 0x000000080a05a211 */ /* 0x000fe200020f140e */
[C---:B------:R-:W-:Y:S02]  /*21240*/  VIADD R10, R191.reuse, 0x58 ;  /* 0x00000058bf0a7836 */ /* 0x040fe40000000000 */
[----:B------:R-:W-:Y:S01]  /*21250*/  VIADD R14, R191, 0x48 ;  /* 0x00000048bf0e7836 */ /* 0x000fe20000000000 */
[C---:B--2---:R-:W-:Y:S01]  /*21260*/  @!P1 LEA R2, P5, R9.reuse, R0, 0x2 ;  /* 0x0000000009029211 */ /* 0x044fe200078a10ff */
[----:B------:R0:W-:Y:S01]  /*21270*/  @!P2 ST.E.64 desc[UR36][R4.64], R46 ;  /* 0x0000002e0400a985 */ /* 0x0001e2000c101b24 */
[----:B------:R-:W-:Y:S02]  /*21280*/  ISETP.GE.AND P2, PT, R10, UR4, PT ;  /* 0x000000040a007c0c */ /* 0x000fe4000bf46270 */
[----:B------:R-:W-:Y:S01]  /*21290*/  @!P1 LEA.HI.X R3, R9, R8, R12, 0x2, P5 ;  /* 0x0000000809039211 */ /* 0x000fe200028f140c */
[C---:B------:R-:W-:Y:S01]  /*212a0*/  VIADD R9, R191.reuse, 0x60 ;  /* 0x00000060bf097836 */ /* 0x040fe20000000000 */
[----:B------:R-:W-:Y:S01]  /*212b0*/  SHF.R.S32.HI R14, RZ, 0x1f, R14 ;  /* 0x0000001fff0e7819 */ /* 0x000fe2000001140e */
[----:B------:R-:W-:-:S02]  /*212c0*/  VIADD R12, R191, 0x50 ;  /* 0x00000050bf0c7836 */ /* 0x000fc40000000000 */
[----:B------:R2:W-:Y:S01]  /*212d0*/  @!P1 ST.E.64 desc[UR36][R2.64], R40 ;  /* 0x0000002802009985 */ /* 0x0005e2000c101b24 */
[----:B------:R-:W-:Y:S02]  /*212e0*/  ISETP.GE.AND P1, PT, R9, UR4, PT ;  /* 0x0000000409007c0c */ /* 0x000fe4000bf26270 */
[----:B------:R-:W-:Y:S02]  /*212f0*/  SHF.R.S32.HI R12, RZ, 0x1f, R12 ;  /* 0x0000001fff0c7819 */ /* 0x000fe4000001140c */
[C---:B0-----:R-:W-:Y:S01]  /*21300*/  @!P0 LEA R4, P4, R13.reuse, R0, 0x2 ;  /* 0x000000000d048211 */ /* 0x041fe200078810ff */
[----:B------:R-:W-:Y:S02]  /*21310*/  @!P2 IMAD.MOV.U32 R6, RZ, RZ, R113 ;  /* 0x000000ffff06a224 */ /* 0x000fe400078e0071 */
[----:B------:R-:W-:Y:S01]  /*21320*/  @!P2 IMAD.MOV.U32 R7, RZ, RZ, R70 ;  /* 0x000000ffff07a224 */ /* 0x000fe200078e0046 */
[----:B------:R-:W-:Y:S01]  /*21330*/  @!P0 LEA.HI.X R5, R13, R8, R14, 0x2, P4 ;  /* 0x000000080d058211 */ /* 0x000fe200020f140e */
[----:B------:R-:W-:-:S02]  /*21340*/  VIADD R13, R191, 0x68 ;  /* 0x00000068bf0d7836 */ /* 0x000fc40000000000 */
[----:B------:R-:W-:Y:S01]  /*21350*/  VIADD R14, R191, 0x58 ;  /* 0x00000058bf0e7836 */ /* 0x000fe20000000000 */
[----:B--2---:R-:W-:Y:S01]  /*21360*/  @!P3 LEA R2, P5, R11, R0, 0x2 ;  /* 0x000000000b02b211 */ /* 0x004fe200078a10ff */
[----:B------:R0:W-:Y:S01]  /*21370*/  @!P0 ST.E.64 desc[UR36][R4.64], R58 ;  /* 0x0000003a04008985 */ /* 0x0001e2000c101b24 */
[----:B------:R-:W-:Y:S02]  /*21380*/  ISETP.GE.AND P0, PT, R13, UR4, PT ;  /* 0x000000040d007c0c */ /* 0x000fe4000bf06270 */
[----:B------:R-:W-:Y:S01]  /*21390*/  @!P3 LEA.HI.X R3, R11, R8, R12, 0x2, P5 ;  /* 0x000000080b03b211 */ /* 0x000fe200028f140c */
[C---:B------:R-:W-:Y:S01]  /*213a0*/  VIADD R11, R191.reuse, 0x70 ;  /* 0x00000070bf0b7836 */ /* 0x040fe20000000000 */
[----:B------:R-:W-:Y:S01]  /*213b0*/  SHF.R.S32.HI R14, RZ, 0x1f, R14 ;  /* 0x0000001fff0e7819 */ /* 0x000fe2000001140e */
[----:B------:R-:W-:Y:S02]  /*213c0*/  VIADD R12, R191, 0x60 ;  /* 0x00000060bf0c7836 */ /* 0x000fe40000000000 */
[----:B------:R2:W-:Y:S01]  /*213d0*/  @!P3 ST.E.64 desc[UR36][R2.64], R42 ;  /* 0x0000002a0200b985 */ /* 0x0005e2000c101b24 */
[----:B------:R-:W-:-:S02]  /*213e0*/  ISETP.GE.AND P3, PT, R11, UR4, PT ;  /* 0x000000040b007c0c */ /* 0x000fc4000bf66270 */
[----:B------:R-:W-:Y:S02]  /*213f0*/  SHF.R.S32.HI R12, RZ, 0x1f, R12 ;  /* 0x0000001fff0c7819 */ /* 0x000fe4000001140c */
[----:B0-----:R-:W-:-:S04]  /*21400*/  @!P2 LEA R4, P4, R10, R0, 0x2 ;  /* 0x000000000a04a211 */ /* 0x001fc800078810ff */
        /* <DEDUP_REMOVED lines=29> */
[C---:B0-----:R-:W-:Y:S01]  /*215e0*/  @!P2 LEA R4, P4, R10.reuse, R0, 0x2 ;  /* 0x000000000a04a211 */ /* 0x041fe200078810ff */
[----:B------:R-:W-:Y:S02]  /*215f0*/  @!P2 IMAD.MOV.U32 R6, RZ, RZ, R67 ;  /* 0x000000ffff06a224 */ /* 0x000fe400078e0043 */
[----:B------:R-:W-:Y:S01]  /*21600*/  @!P2 IMAD.MOV.U32 R7, RZ, RZ, R71 ;  /* 0x000000ffff07a224 */ /* 0x000fe200078e0047 */
[----:B------:R-:W-:Y:S01]  /*21610*/  @!P2 LEA.HI.X R5, R10, R8, R14, 0x2, P4 ;  /* 0x000000080a05a211 */ /* 0x000fe200020f140e */
[C---:B------:R-:W-:Y:S02]  /*21620*/  VIADD R14, R191.reuse, 0x88 ;  /* 0x00000088bf0e7836 */ /* 0x040fe40000000000 */
[----:B------:R-:W-:Y:S01]  /*21630*/  VIADD R10, R191, 0x98 ;  /* 0x00000098bf0a7836 */ /* 0x000fe20000000000 */
[----:B--2---:R-:W-:Y:S01]  /*21640*/  @!P1 LEA R2, P5, R9, R0, 0x2 ;  /* 0x0000000009029211 */ /* 0x004fe200078a10ff */
[----:B------:R0:W-:Y:S01]  /*21650*/  @!P2 ST.E.64 desc[UR36][R4.64], R6 ;  /* 0x000000060400a985 */ /* 0x0001e2000c101b24 */
[----:B------:R-:W-:-:S02]  /*21660*/  SHF.R.S32.HI R14, RZ, 0x1f, R14 ;  /* 0x0000001fff0e7819 */ /* 0x000fc4000001140e */
[----:B------:R-:W-:Y:S01]  /*21670*/  @!P1 LEA.HI.X R3, R9, R8, R12, 0x2, P5 ;  /* 0x0000000809039211 */ /* 0x000fe200028f140c */
[C---:B------:R-:W-:Y:S01]  /*21680*/  VIADD R9, R191.reuse, 0xa0 ;  /* 0x000000a0bf097836 */ /* 0x040fe20000000000 */
[----:B------:R-:W-:Y:S02]  /*21690*/  IADD3 R12, R191, 0x90, RZ ;  /* 0x00000090bf0c7810 */ /* 0x000fe40007ffe0ff */
[----:B------:R-:W-:Y:S02]  /*216a0*/  ISETP.GE.AND P2, PT, R10, UR4, PT ;  /* 0x000000040a007c0c */ /* 0x000fe4000bf46270 */
[----:B------:R-:W-:Y:S01]  /*216b0*/  SHF.R.S32.HI R12, RZ, 0x1f, R12 ;  /* 0x0000001fff0c7819 */ /* 0x000fe2000001140c */
[----:B0-----:R-:W-:Y:S01]  /*216c0*/  @!P1 IMAD.MOV.U32 R4, RZ, RZ, R51 ;  /* 0x000000ffff049224 */ /* 0x001fe200078e0033 */
[----:B------:R-:W-:Y:S01]  /*216d0*/  @!P0 LEA R6, P4, R13, R0, 0x2 ;  /* 0x000000000d068211 */ /* 0x000fe200078810ff */
[----:B------:R-:W-:-:S03]  /*216e0*/  @!P1 IMAD.MOV.U32 R5, RZ, RZ, R52 ;  /* 0x000000ffff059224 */ /* 0x000fc600078e0034 */
[----:B------:R-:W-:Y:S01]  /*216f0*/  @!P0 LEA.HI.X R7, R13, R8, R14, 0x2, P4 ;  /* 0x000000080d078211 */ /* 0x000fe200020f140e */
[----:B------:R-:W-:Y:S01]  /*21700*/  VIADD R13, R191, 0xa8 ;  /* 0x000000a8bf0d7836 */ /* 0x000fe20000000000 */
[----:B------:R0:W-:Y:S01]  /*21710*/  @!P1 ST.E.64 desc[UR36][R2.64], R4 ;  /* 0x0000000402009985 */ /* 0x0001e2000c101b24 */
[----:B------:R-:W-:Y:S01]  /*21720*/  ISETP.GE.AND P1, PT, R9, UR4, PT ;  /* 0x0000000409007c0c */ /* 0x000fe2000bf26270 */
[----:B------:R-:W-:Y:S02]  /*21730*/  VIADD R14, R191, 0x98 ;  /* 0x00000098bf0e7836 */ /* 0x000fe40000000000 */
[----:B------:R-:W-:-:S03]  /*21740*/  @!P2 IMAD.MOV.U32 R99, RZ, RZ, R83 ;  /* 0x000000ffff63a224 */ /* 0x000fc600078e0053 */
[----:B------:R-:W-:Y:S01]  /*21750*/  SHF.R.S32.HI R14, RZ, 0x1f, R14 ;  /* 0x0000001fff0e7819 */ /* 0x000fe2000001140e */
[----:B0-----:R-:W-:Y:S01]  /*21760*/  @!P0 IMAD.MOV.U32 R4, RZ, RZ, R75 ;  /* 0x000000ffff048224 */ /* 0x001fe200078e004b */
        /* <DEDUP_REMOVED lines=16> */
[----:B------:R2:W-:Y:S01]  /*21870*/  @!P2 ST.E.64 desc[UR36][R6.64], R98 ;  /* 0x000000620600a985 */ /* 0x0005e2000c101b24 */
[----:B------:R-:W-:Y:S02]  /*21880*/  ISETP.GE.AND P2, PT, R10, UR4, PT ;  /* 0x000000040a007c0c */ /* 0x000fe4000bf46270 */
[----:B------:R-:W-:Y:S02]  /*21890*/  SHF.R.S32.HI R14, RZ, 0x1f, R14 ;  /* 0x0000001fff0e7819 */ /* 0x000fe4000001140e */
[----:B0-----:R-:W-:-:S02]  /*218a0*/  @!P1 LEA R2, P5, R9, R0, 0x2 ;  /* 0x0000000009029211 */ /* 0x001fc400078a10ff */
[----:B------:R-:W-:Y:S02]  /*218b0*/  @!P0 LEA R4, P4, R13, R0, 0x2 ;  /* 0x000000000d048211 */ /* 0x000fe400078810ff */
[-C--:B------:R-:W-:Y:S01]  /*218c0*/  @!P1 LEA.HI.X R3, R9, R8.reuse, R12, 0x2, P5 ;  /* 0x0000000809039211 */ /* 0x080fe200028f140c */
[----:B------:R-:W-:Y:S01]  /*218d0*/  VIADD R12, R191, 0xb0 ;  /* 0x000000b0bf0c7836 */ /* 0x000fe20000000000 */
[----:B------:R-:W-:Y:S01]  /*218e0*/  @!P0 LEA.HI.X R5, R13, R8, R14, 0x2, P4 ;  /* 0x000000080d058211 */ /* 0x000fe200020f140e */
[----:B------:R-:W-:Y:S01]  /*218f0*/  VIADD R9, R191, 0xc0 ;  /* 0x000000c0bf097836 */ /* 0x000fe20000000000 */
[----:B------:R-:W-:Y:S01]  /*21900*/  ISETP.GE.AND P4, PT, R228, UR4, PT ;  /* 0x00000004e4007c0c */ /* 0x000fe2000bf86270 */
[----:B------:R0:W-:Y:S01]  /*21910*/  @!P1 ST.E.64 desc[UR36][R2.64], R56 ;  /* 0x0000003802009985 */ /* 0x0001e2000c101b24 */
[----:B------:R-:W-:Y:S01]  /*21920*/  SHF.R.S32.HI R12, RZ, 0x1f, R12 ;  /* 0x0000001fff0c7819 */ /* 0x000fe2000001140c */
[----:B--2---:R-:W-:Y:S01]  /*21930*/  @!P0 IMAD.MOV.U32 R6, RZ, RZ, R103 ;  /* 0x000000ffff068224 */ /* 0x004fe200078e0067 */
[----:B------:R-:W-:Y:S01]  /*21940*/  ISETP.GE.AND P1, PT, R9, UR4, PT ;  /* 0x0000000409007c0c */ /* 0x000fe2000bf26270 */
[----:B------:R-:W-:Y:S01]  /*21950*/  @!P0 IMAD.MOV.U32 R7, RZ, RZ, R87 ;  /* 0x000000ffff078224 */ /* 0x000fe200078e0057 */
[----:B------:R-:W-:-:S04]  /*21960*/  SHF.R.S32.HI R13, RZ, 0x1f, R224 ;  /* 0x0000001fff0d7819 */ /* 0x000fc800000114e0 */
[----:B------:R2:W-:Y:S03]  /*21970*/  @!P0 ST.E.64 desc[UR36][R4.64], R6 ;  /* 0x0000000604008985 */ /* 0x0005e6000c101b24 */
[----:B------:R-:W-:Y:S01]  /*21980*/  @!P4 IMAD.MOV.U32 R115, RZ, RZ, R95 ;  /* 0x000000ffff73c224 */ /* 0x000fe200078e005f */
[----:B0-----:R-:W-:-:S03]  /*21990*/  @!P3 LEA R2, P5, R11, R0, 0x2 ;  /* 0x000000000b02b211 */ /* 0x001fc600078a10ff */
[----:B------:R-:W-:Y:S01]  /*219a0*/  @!P1 IMAD.MOV.U32 R63, RZ, RZ, R68 ;  /* 0x000000ffff3f9224 */ /* 0x000fe200078e0044 */
[----:B------:R-:W-:Y:S01]  /*219b0*/  @!P3 LEA.HI.X R3, R11, R8, R12, 0x2, P5 ;  /* 0x000000080b03b211 */ /* 0x000fe200028f140c */
[C---:B------:R-:W-:Y:S02]  /*219c0*/  VIADD R11, R191.reuse, 0xb8 ;  /* 0x000000b8bf0b7836 */ /* 0x040fe40000000000 */
[----:B------:R-:W-:Y:S01]  /*219d0*/  VIADD R12, R191, 0xc0 ;  /* 0x000000c0bf0c7836 */ /* 0x000fe20000000000 */
[----:B--2---:R-:W-:Y:S01]  /*219e0*/  @!P2 LEA R4, P0, R10, R0, 0x2 ;  /* 0x000000000a04a211 */ /* 0x004fe200078010ff */
[----:B------:R-:W-:Y:S01]  /*219f0*/  @!P2 IMAD.MOV.U32 R6, RZ, RZ, R107 ;  /* 0x000000ffff06a224 */ /* 0x000fe200078e006b */
[----:B------:R-:W-:Y:S01]  /*21a00*/  SHF.R.S32.HI R11, RZ, 0x1f, R11 ;  /* 0x0000001fff0b7819 */ /* 0x000fe2000001140b */
[----:B------:R-:W-:Y:S01]  /*21a10*/  @!P2 IMAD.MOV.U32 R7, RZ, RZ, R91 ;  /* 0x000000ffff07a224 */ /* 0x000fe200078e005b */
[----:B------:R0:W-:Y:S01]  /*21a20*/  @!P3 ST.E.64 desc[UR36][R2.64], R60 ;  /* 0x0000003c0200b985 */ /* 0x0001e2000c101b24 */
[----:B------:R-:W-:-:S02]  /*21a30*/  SHF.R.S32.HI R12, RZ, 0x1f, R12 ;  /* 0x0000001fff0c7819 */ /* 0x000fc4000001140c */
[----:B------:R-:W-:Y:S02]  /*21a40*/  @!P2 LEA.HI.X R5, R10, R8, R11, 0x2, P0 ;  /* 0x000000080a05a211 */ /* 0x000fe400000f140b */
[----:B------:R-:W-:Y:S02]  /*21a50*/  ISETP.GE.AND P0, PT, R227, UR4, PT ;  /* 0x00000004e3007c0c */ /* 0x000fe4000bf06270 */
[-C--:B------:R-:W-:Y:S01]  /*21a60*/  @!P4 LEA R10, P3, R228, R0.reuse, 0x2 ;  /* 0x00000000e40ac211 */ /* 0x080fe200078610ff */
[----:B------:R2:W-:Y:S01]  /*21a70*/  @!P2 ST.E.64 desc[UR36][R4.64], R6 ;  /* 0x000000060400a985 */ /* 0x0005e2000c101b24 */
[----:B------:R-:W-:Y:S02]  /*21a80*/  ISETP.GE.AND P2, PT, R225, UR4, PT ;  /* 0x00000004e1007c0c */ /* 0x000fe4000bf46270 */
[----:B0-----:R-:W-:-:S04]  /*21a90*/  @!P1 LEA R2, P5, R9, R0, 0x2 ;  /* 0x0000000009029211 */ /* 0x001fc800078a10ff */
[----:B------:R-:W-:-:S03]  /*21aa0*/  @!P1 LEA.HI.X R3, R9, R8, R12, 0x2, P5 ;  /* 0x0000000809039211 */ /* 0x000fc600028f140c */
[----:B------:R-:W-:Y:S01]  /*21ab0*/  @!P0 IMAD.MOV.U32 R73, RZ, RZ, R76 ;  /* 0x000000ffff498224 */ /* 0x000fe200078e004c */
[----:B------:R-:W-:Y:S02]  /*21ac0*/  SHF.R.S32.HI R9, RZ, 0x1f, R228 ;  /* 0x0000001fff097819 */ /* 0x000fe400000114e4 */
[----:B------:R-:W-:Y:S01]  /*21ad0*/  SHF.R.S32.HI R12, RZ, 0x1f, R227 ;  /* 0x0000001fff0c7819 */ /* 0x000fe200000114e3 */
[----:B------:R0:W-:Y:S01]  /*21ae0*/  @!P1 ST.E.64 desc[UR36][R2.64], R62 ;  /* 0x0000003e02009985 */ /* 0x0001e2000c101b24 */
[----:B------:R-:W-:Y:S01]  /*21af0*/  @!P4 LEA.HI.X R11, R228, R8, R9, 0x2, P3 ;  /* 0x00000008e40bc211 */ /* 0x000fe200018f1409 */
[----:B--2---:R-:W-:Y:S01]  /*21b00*/  @!P2 IMAD.MOV.U32 R6, RZ, RZ, R119 ;  /* 0x000000ffff06a224 */ /* 0x004fe200078e0077 */
[----:B------:R-:W-:Y:S02]  /*21b10*/  ISETP.GE.AND P3, PT, R224, UR4, PT ;  /* 0x00000004e0007c0c */ /* 0x000fe4000bf66270 */
[----:B------:R-:W-:Y:S01]  /*21b20*/  ISETP.GE.AND P5, PT, R223, UR4, PT ;  /* 0x00000004df007c0c */ /* 0x000fe2000bfa6270 */
[----:B------:R-:W-:Y:S01]  /*21b30*/  @!P4 ST.E.64 desc[UR36][R10.64], R114 ;  /* 0x000000720a00c985 */ /* 0x000fe2000c101b24 */
[----:B------:R-:W-:-:S02]  /*21b40*/  ISETP.GE.AND P4, PT, R222, UR4, PT ;  /* 0x00000004de007c0c */ /* 0x000fc4000bf86270 */
[----:B------:R-:W-:Y:S02]  /*21b50*/  SHF.R.S32.HI R9, RZ, 0x1f, R225 ;  /* 0x0000001fff097819 */ /* 0x000fe400000114e1 */
[----:B------:R-:W-:Y:S02]  /*21b60*/  @!P2 MOV R7, R123 ;  /* 0x0000007b0007a202 */ /* 0x000fe40000000f00 */
[----:B0-----:R-:W-:-:S03]  /*21b70*/  @!P0 LEA R2, P1, R227, R0, 0x2 ;  /* 0x00000000e3028211 */ /* 0x001fc600078210ff */
[----:B------:R-:W-:Y:S01]  /*21b80*/  @!P3 IMAD.MOV.U32 R79, RZ, RZ, R80 ;  /* 0x000000ffff4fb224 */ /* 0x000fe200078e0050 */
[----:B------:R-:W-:Y:S01]  /*21b90*/  @!P0 LEA.HI.X R3, R227, R8, R12, 0x2, P1 ;  /* 0x00000008e3038211 */ /* 0x000fe200008f140c */
[----:B------:R-:W-:Y:S01]  /*21ba0*/  @!P5 IMAD.MOV.U32 R128, RZ, RZ, R127 ;  /* 0x000000ffff80d224 */ /* 0x000fe200078e007f */
[C---:B------:R-:W-:Y:S02]  /*21bb0*/  @!P2 LEA R4, P1, R225.reuse, R0, 0x2 ;  /* 0x00000000e104a211 */ /* 0x040fe400078210ff */
[----:B------:R-:W-:Y:S01]  /*21bc0*/  SHF.R.S32.HI R12, RZ, 0x1f, R223 ;  /* 0x0000001fff0c7819 */ /* 0x000fe200000114df */
[----:B------:R0:W-:Y:S01]  /*21bd0*/  @!P0 ST.E.64 desc[UR36][R2.64], R72 ;  /* 0x0000004802008985 */ /* 0x0001e2000c101b24 */
[----:B------:R-:W-:Y:S02]  /*21be0*/  @!P2 LEA.HI.X R5, R225, R8, R9, 0x2, P1 ;  /* 0x00000008e105a211 */ /* 0x000fe400008f1409 */
[----:B------:R-:W-:-:S03]  /*21bf0*/  SHF.R.S32.HI R9, RZ, 0x1f, R222 ;  /* 0x0000001fff097819 */ /* 0x000fc600000114de */
[----:B------:R2:W-:Y:S01]  /*21c00*/  @!P2 ST.E.64 desc[UR36][R4.64], R6 ;  /* 0x000000060400a985 */ /* 0x0005e2000c101b24 */
[----:B0-----:R-:W-:-:S04]  /*21c10*/  @!P3 LEA R2, P0, R224, R0, 0x2 ;  /* 0x00000000e002b211 */ /* 0x001fc800078010ff */
[----:B------:R-:W-:Y:S02]  /*21c20*/  @!P3 LEA.HI.X R3, R224, R8, R13, 0x2, P0 ;  /* 0x00000008e003b211 */ /* 0x000fe400000f140d */
[CC--:B--2---:R-:W-:Y:S02]  /*21c30*/  @!P5 LEA R4, P1, R223.reuse, R0.reuse, 0x2 ;  /* 0x00000000df04d211 */ /* 0x0c4fe400078210ff */
[C---:B------:R-:W-:Y:S01]  /*21c40*/  @!P4 LEA R6, P2, R222.reuse, R0, 0x2 ;  /* 0x00000000de06c211 */ /* 0x040fe200078410ff */
[----:B------:R0:W-:Y:S01]  /*21c50*/  @!P3 ST.E.64 desc[UR36][R2.64], R78 ;  /* 0x0000004e0200b985 */ /* 0x0001e2000c101b24 */
[-C--:B------:R-:W-:Y:S02]  /*21c60*/  @!P5 LEA.HI.X R5, R223, R8.reuse, R12, 0x2, P1 ;  /* 0x00000008df05d211 */ /* 0x080fe400008f140c */
[----:B------:R-:W-:Y:S02]  /*21c70*/  @!P4 LEA.HI.X R7, R222, R8, R9, 0x2, P2 ;  /* 0x00000008de07c211 */ /* 0x000fe400010f1409 */
[----:B------:R-:W-:Y:S01]  /*21c80*/  ISETP.GE.AND P0, PT, R221, UR4, PT ;  /* 0x00000004dd007c0c */ /* 0x000fe2000bf06270 */
[----:B------:R0:W-:Y:S04]  /*21c90*/  @!P5 ST.E.64 desc[UR36][R4.64], R128 ;  /* 0x000000800400d985 */ /* 0x0001e8000c101b24 */
[----:B------:R0:W-:Y:S08]  /*21ca0*/  @!P4 ST.E.64 desc[UR36][R6.64], R28 ;  /* 0x0000001c0600c985 */ /* 0x0001f0000c101b24 */
[----:B------:R-:W-:Y:S05]  /*21cb0*/  @P0 BRA `(.L_x_2007) ;  /* 0x0000000c00a00947 */ /* 0x000fea0003800000 */
[----:B------:R-:W-:Y:S02]  /*21cc0*/  SHF.R.S32.HI R9, RZ, 0x1f, R221 ;  /* 0x0000001fff097819 */ /* 0x000fe400000114dd */
[----:B0-----:R-:W-:-:S04]  /*21cd0*/  LEA R2, P0, R221, R0, 0x2 ;  /* 0x00000000dd027211 */ /* 0x001fc800078010ff */
[----:B------:R-:W-:-:S05]  /*21ce0*/  LEA.HI.X R3, R221, R8, R9, 0x2, P0 ;  /* 0x00000008dd037211 */ /* 0x000fca00000f1409 */
[----:B------:R0:W-:Y:S01]  /*21cf0*/  ST.E.64 desc[UR36][R2.64], R30 ;  /* 0x0000001e02007985 */ /* 0x0001e2000c101b24 */
[----:B------:R-:W-:Y:S05]  /*21d00*/  BRA `(.L_x_2007) ;  /* 0x0000000c008c7947 */ /* 0x000fea0003800000 */
.L_x_1993:
[----:B------:R-:W-:Y:S01]  /*21d10*/  ULDC.64 UR4, c[0x0][0xc08] ;  /* 0x0003020000047ab9 */ /* 0x000fe20000000a00 */
[----:B------:R-:W3:Y:S01]  /*21d20*/  LDC.64 R2, c[0x0][0xc00] ;  /* 0x00030000ff027b82 */ /* 0x000ee20000000a00 */
[----:B------:R-:W-:Y:S01]  /*21d30*/  ISETP.NE.U32.AND P0, PT, RZ, UR4, PT ;  /* 0x00000004ff007c0c */ /* 0x000fe2000bf05070 */
[----:B------:R-:W-:-:S03]  /*21d40*/  IMAD.MOV.U32 R15, RZ, RZ, RZ ;  /* 0x000000ffff0f7224 */ /* 0x000fc600078e00ff */
[----:B------:R-:W-:Y:S01]  /*21d50*/  ISETP.NE.AND.EX P1, PT, RZ, UR5, PT, P0 ;  /* 0x00000005ff007c0c */ /* 0x000fe2000bf25300 */
[----:B------:R-:W-:Y:S02]  /*21d60*/  ULDC.64 UR4, c[0x0][0xc00] ;  /* 0x0003000000047ab9 */ /* 0x000fe40000000a00 */
[----:B------:R-:W-:-:S04]  /*21d70*/  ISETP.NE.U32.AND P0, PT, RZ, UR4, PT ;  /* 0x00000004ff007c0c */ /* 0x000fc8000bf05070 */
[----:B------:R-:W-:-:S06]  /*21d80*/  ISETP.NE.AND.EX P0, PT, RZ, UR5, PT, P0 ;  /* 0x00000005ff007c0c */ /* 0x000fcc000bf05300 */
[----:B------:R-:W4:Y:S01]  /*21d90*/  @P1 LDC.64 R4, c[0x0][0xc08] ;  /* 0x00030200ff041b82 */ /* 0x000f220000000a00 */
[----:B------:R-:W-:Y:S02]  /*21da0*/  ULDC UR4, c[0x0][0xa88] ;  /* 0x0002a20000047ab9 */ /* 0x000fe40000000800 */
[----:B------:R-:W-:Y:S02]  /*21db0*/  IMAD.U32 R20, RZ, RZ, UR4 ;  /* 0x00000004ff147e24 */ /* 0x000fe4000f8e00ff */
[----:B---3--:R-:W-:-:S05]  /*21dc0*/  IMAD.WIDE R2, R216, 0x4, R2 ;  /* 0x00000004d8027825 */ /* 0x008fca00078e0202 */
[----:B------:R3:W5:Y:S01]  /*21dd0*/  @P0 LDG.E R15, desc[UR36][R2.64] ;  /* 0x00000024020f0981 */ /* 0x000762000c1e1900 */
[----:B------:R-:W0:Y:S01]  /*21de0*/  S2R R28, SR_TID.X ;  /* 0x00000000001c7919 */ /* 0x000e220000002100 */
[----:B----4-:R-:W-:-:S05]  /*21df0*/  @P1 IMAD.WIDE R4, R216, 0x4, R4 ;  /* 0x00000004d8041825 */ /* 0x010fca00078e0204 */
[----:B------:R3:W5:Y:S01]  /*21e00*/  @P1 LDG.E R20, desc[UR36][R4.64] ;  /* 0x0000002404141981 */ /* 0x000762000c1e1900 */
[----:B-1----:R-:W-:Y:S02]  /*21e10*/  ISETP.GT.AND P2, PT, R215, 0x1, PT ;  /* 0x00000001d700780c */ /* 0x002fe40003f44270 */
[----:B------:R-:W-:Y:S01]  /*21e20*/  SHF.R.S32.HI R24, RZ, 0x1f, R216 ;  /* 0x0000001fff187819 */ /* 0x000fe200000114d8 */
[----:B0-----:R-:W-:-:S05]  /*21e30*/  VIADD R0, R28, 0xffffff80 ;  /* 0xffffff801c007836 */ /* 0x001fca0000000000 */
[----:B------:R-:W-:Y:S01]  /*21e40*/  ISETP.GT.AND P3, PT, R0, 0x7f, PT ;  /* 0x0000007f0000780c */ /* 0x000fe20003f64270 */
[----:B---3--:R-:W-:-:S12]  /*21e50*/  @P1 BRA `(.L_x_2012) ;  /* 0x0000000000101947 */ /* 0x008fd80003800000 */
[----:B------:R-:W-:Y:S05]  /*21e60*/  @!P0 BRA `(.L_x_2012) ;  /* 0x00000000000c8947 */ /* 0x000fea0003800000 */
[----:B------:R-:W3:Y:S04]  /*21e70*/  LDG.E R5, desc[UR36][R2.64] ;  /* 0x0000002402057981 */ /* 0x000ee8000c1e1900 */
[----:B-----5:R-:W3:Y:S02]  /*21e80*/  LDG.E R20, desc[UR36][R2.64+0x4] ;  /* 0x0000042402147981 */ /* 0x020ee4000c1e1900 */
[----:B---3--:R-:W-:-:S07]  /*21e90*/  IMAD.IADD R20, R20, 0x1, -R5 ;  /* 0x0000000114147824 */ /* 0x008fce00078e0a05 */
.L_x_2012:
[----:B------:R-:W-:Y:S01]  /*21ea0*/  BSSY B1, `(.L_x_2013) ;  /* 0x0000035000017945 */ /* 0x000fe20003800000 */
[----:B------:R-:W-:Y:S02]  /*21eb0*/  SEL R25, R216, RZ, !P0 ;  /* 0x000000ffd8197207 */ /* 0x000fe40004000000 */
[----:B------:R-:W-:Y:S02]  /*21ec0*/  SEL R24, R24, RZ, !P0 ;  /* 0x000000ff18187207 */ /* 0x000fe40004000000 */
[----:B-----5:R-:W-:Y:S01]  /*21ed0*/  SHF.R.S32.HI R14, RZ, 0x1f, R15 ;  /* 0x0000001fff0e7819 */ /* 0x020fe2000001140f */
[----:B------:R-:W-:Y:S06]  /*21ee0*/  @P3 BRA `(.L_x_2014) ;  /* 0x0000000000c03947 */ /* 0x000fec0003800000 */
[----:B------:R-:W0:Y:S01]  /*21ef0*/  LDC R29, c[0x0][0xbe8] ;  /* 0x0002fa00ff1d7b82 */ /* 0x000e220000000800 */
[----:B------:R-:W-:Y:S01]  /*21f00*/  IADD3 R27, R201, -0x80, R28 ;  /* 0xffffff80c91b7810 */ /* 0x000fe20007ffe01c */
[----:B0-----:R-:W-:-:S05]  /*21f10*/  IMAD R0, R20, R29, RZ ;  /* 0x0000001d14007224 */ /* 0x001fca00078e02ff */
[----:B------:R-:W-:-:S13]  /*21f20*/  ISETP.GE.AND P0, PT, R27, R0, PT ;  /* 0x000000001b00720c */ /* 0x000fda0003f06270 */
[----:B------:R-:W-:Y:S05]  /*21f30*/  @P0 BRA `(.L_x_2014) ;  /* 0x0000000000ac0947 */ /* 0x000fea0003800000 */
[----:B------:R-:W-:Y:S01]  /*21f40*/  IMAD.MOV.U32 R0, RZ, RZ, 0x9b8 ;  /* 0x000009b8ff007424 */ /* 0x000fe200078e00ff */
[----:B------:R-:W-:Y:S01]  /*21f50*/  ISETP.GT.AND P3, PT, R215, 0x1, PT ;  /* 0x00000001d700780c */ /* 0x000fe20003f64270 */
[----:B------:R-:W0:Y:S01]  /*21f60*/  LDC.64 R8, c[0x0][0xba8] ;  /* 0x0002ea00ff087b82 */ /* 0x000e220000000a00 */
[----:B------:R-:W-:Y:S01]  /*21f70*/  ISETP.NE.AND P0, PT, R29, 0x1, PT ;  /* 0x000000011d00780c */ /* 0x000fe20003f05270 */
[----:B------:R-:W-:Y:S01]  /*21f80*/  IMAD.MOV.U32 R21, RZ, RZ, R27 ;  /* 0x000000ffff157224 */ /* 0x000fe200078e001b */
[----:B------:R-:W-:-:S05]  /*21f90*/  SEL R26, R0, 0x978, P3 ;  /* 0x00000978001a7807 */ /* 0x000fca0001800000 */
[----:B------:R-:W1:Y:S08]  /*21fa0*/  LDC.64 R2, c[0x0][R26+0x220] ;  /* 0x000088001a027b82 */ /* 0x000e700000000a00 */
[----:B------:R-:W3:Y:S08]  /*21fb0*/  LDC.64 R10, c[0x0][R26+0x218] ;  /* 0x000086001a0a7b82 */ /* 0x000ef00000000a00 */
[----:B------:R-:W4:Y:S08]  /*21fc0*/  LDC.64 R4, c[0x0][R26+0x228] ;  /* 0x00008a001a047b82 */ /* 0x000f300000000a00 */
[----:B------:R-:W5:Y:S08]  /*21fd0*/  LDC.64 R6, c[0x0][R26+0x210] ;  /* 0x000084001a067b82 */ /* 0x000f700000000a00 */
[----:B------:R-:W2:Y:S08]  /*21fe0*/  @P0 LDC R0, c[0x0][0xbec] ;  /* 0x0002fb00ff000b82 */ /* 0x000eb00000000800 */
[----:B------:R-:W4:Y:S01]  /*21ff0*/  @P0 LDC R33, c[0x0][0xbf0] ;  /* 0x0002fc00ff210b82 */ /* 0x000f220000000800 */
[----:B-1----:R-:W-:-:S07]  /*22000*/  IMAD R3, R3, R25, RZ ;  /* 0x0000001903037224 */ /* 0x002fce00078e02ff */
[----:B0-----:R-:W0:Y:S01]  /*22010*/  @!P3 LDC R8, c[0x0][0xb50] ;  /* 0x0002d400ff08bb82 */ /* 0x001e220000000800 */
[----:B------:R-:W-:-:S04]  /*22020*/  IMAD.WIDE.U32 R12, R2, R25, RZ ;  /* 0x00000019020c7225 */ /* 0x000fc800078e00ff */
[----:B------:R-:W-:Y:S02]  /*22030*/  IMAD R3, R2, R24, R3 ;  /* 0x0000001802037224 */ /* 0x000fe400078e0203 */
[----:B--2---:R-:W-:Y:S01]  /*22040*/  @P0 IMAD.HI.U32 R0, R27, R0, RZ ;  /* 0x000000001b000227 */ /* 0x004fe200078e00ff */
[----:B------:R-:W1:Y:S03]  /*22050*/  @!P3 LDC R9, c[0x0][0xb54] ;  /* 0x0002d500ff09bb82 */ /* 0x000e660000000800 */
[-C--:B---3--:R-:W-:Y:S02]  /*22060*/  IMAD R31, R11, R188.reuse, RZ ;  /* 0x000000bc0b1f7224 */ /* 0x088fe400078e02ff */
[----:B------:R-:W-:Y:S01]  /*22070*/  IMAD.WIDE.U32 R10, R10, R188, RZ ;  /* 0x000000bc0a0a7225 */ /* 0x000fe200078e00ff */
[----:B----4-:R-:W-:Y:S02]  /*22080*/  @P0 SHF.R.U32.HI R21, RZ, R33, R0 ;  /* 0x00000021ff150219 */ /* 0x010fe40000011600 */
[----:B------:R-:W-:Y:S01]  /*22090*/  SEL R33, R220, RZ, P3 ;  /* 0x000000ffdc217207 */ /* 0x000fe20001800000 */
[----:B------:R-:W-:Y:S01]  /*220a0*/  IMAD.IADD R11, R31, 0x1, R11 ;  /* 0x000000011f0b7824 */ /* 0x000fe200078e020b */
[----:B------:R-:W-:Y:S01]  /*220b0*/  IADD3 R10, P0, P1, R12, R10, R15 ;  /* 0x0000000a0c0a7210 */ /* 0x000fe2000791e00f */
[----:B------:R-:W-:-:S02]  /*220c0*/  IMAD.MOV R0, RZ, RZ, -R21 ;  /* 0x000000ffff007224 */ /* 0x000fc400078e0a15 */
[----:B------:R-:W-:Y:S02]  /*220d0*/  IMAD.IADD R12, R13, 0x1, R3 ;  /* 0x000000010d0c7824 */ /* 0x000fe400078e0203 */
[----:B------:R-:W-:-:S04]  /*220e0*/  IMAD.WIDE.U32 R2, R4, R33, RZ ;  /* 0x0000002104027225 */ /* 0x000fc800078e00ff */
[----:B------:R-:W-:Y:S02]  /*220f0*/  IMAD R13, R5, R33, RZ ;  /* 0x00000021050d7224 */ /* 0x000fe400078e02ff */
[----:B------:R-:W-:Y:S01]  /*22100*/  IMAD R5, R29, R0, R27 ;  /* 0x000000001d057224 */ /* 0x000fe200078e021b */
[----:B------:R-:W-:Y:S01]  /*22110*/  IADD3.X R0, R12, R11, R14, P0, P1 ;  /* 0x0000000b0c007210 */ /* 0x000fe200007e240e */
[----:B------:R-:W-:Y:S01]  /*22120*/  IMAD.IADD R3, R13, 0x1, R3 ;  /* 0x000000010d037824 */ /* 0x000fe200078e0203 */
[----:B------:R-:W-:Y:S02]  /*22130*/  IADD3 R2, P0, P1, R21, R10, R2 ;  /* 0x0000000a15027210 */ /* 0x000fe4000791e002 */
[----:B------:R-:W-:Y:S02]  /*22140*/  SHF.R.S32.HI R21, RZ, 0x1f, R21 ;  /* 0x0000001fff157819 */ /* 0x000fe40000011415 */
[----:B------:R-:W-:Y:S02]  /*22150*/  SHF.R.S32.HI R11, RZ, 0x1f, R5 ;  /* 0x0000001fff0b7819 */ /* 0x000fe40000011405 */
[----:B------:R-:W-:Y:S01]  /*22160*/  IADD3.X R3, R21, R0, R3, P0, P1 ;  /* 0x0000000015037210 */ /* 0x000fe200007e2403 */
[----:B-----5:R-:W-:-:S04]  /*22170*/  IMAD R0, R7, R5, RZ ;  /* 0x0000000507007224 */ /* 0x020fc800078e02ff */
[C---:B------:R-:W-:Y:S02]  /*22180*/  IMAD R11, R6.reuse, R11, R0 ;  /* 0x0000000b060b7224 */ /* 0x040fe400078e0200 */
[----:B------:R-:W-:-:S04]  /*22190*/  IMAD.WIDE.U32 R2, R6, R5, R2 ;  /* 0x0000000506027225 */ /* 0x000fc800078e0002 */
[----:B------:R-:W-:Y:S01]  /*221a0*/  IMAD.IADD R0, R3, 0x1, R11 ;  /* 0x0000000103007824 */ /* 0x000fe200078e020b */
[----:B0-----:R-:W-:Y:S01]  /*221b0*/  LEA R8, P0, R2, R8, 0x2 ;  /* 0x0000000802087211 */ /* 0x001fe200078010ff */
[----:B------:R-:W-:-:S03]  /*221c0*/  IMAD.MOV.U32 R3, RZ, RZ, -0x800000 ;  /* 0xff800000ff037424 */ /* 0x000fc600078e00ff */
[----:B-1----:R-:W-:-:S05]  /*221d0*/  LEA.HI.X R9, R2, R9, R0, 0x2, P0 ;  /* 0x0000000902097211 */ /* 0x002fca00000f1400 */
[----:B------:R0:W-:Y:S04]  /*221e0*/  STG.E desc[UR36][R8.64], R3 ;  /* 0x0000000308007986 */ /* 0x0001e8000c101924 */
.L_x_2014:
[----:B------:R-:W-:Y:S05]  /*221f0*/  BSYNC B1 ;  /* 0x0000000000017941 */ /* 0x000fea0003800000 */
.L_x_2013:
[----:B------:R-:W-:Y:S05]  /*22200*/  @P2 BRA `(.L_x_2007) ;  /* 0x00000008004c2947 */ /* 0x000fea0003800000 */
[----:B0-----:R-:W0:Y:S01]  /*22210*/  LDC R9, c[0x0][0xbe8] ;  /* 0x0002fa00ff097b82 */ /* 0x001e220000000800 */
[----:B------:R-:W-:Y:S01]  /*22220*/  VIADD R4, R28, 0xffffff80 ;  /* 0xffffff801c047836 */ /* 0x000fe20000000000 */
[----:B------:R-:W-:Y:S02]  /*22230*/  ULDC.64 UR4, c[0x0][0xaa0] ;  /* 0x0002a80000047ab9 */ /* 0x000fe40000000a00 */
[----:B------:R-:W-:Y:S02]  /*22240*/  IMAD R0, R14, UR4, RZ ;  /* 0x000000040e007c24 */ /* 0x000fe4000f8e02ff */
[----:B------:R-:W-:Y:S01]  /*22250*/  SHF.R.S32.HI R11, RZ, 0x1f, R4 ;  /* 0x0000001fff0b7819 */ /* 0x000fe20000011404 */
[----:B------:R-:W-:-:S04]  /*22260*/  IMAD.WIDE.U32 R2, R15, UR4, RZ ;  /* 0x000000040f027c25 */ /* 0x000fc8000f8e00ff */
[----:B------:R-:W-:Y:S01]  /*22270*/  IMAD R5, R15, UR5, R0 ;  /* 0x000000050f057c24 */ /* 0x000fe2000f8e0200 */
[----:B------:R-:W-:Y:S01]  /*22280*/  LEA.HI R0, R11, R4, RZ, 0x3 ;  /* 0x000000040b007211 */ /* 0x000fe200078f18ff */
[----:B------:R-:W-:Y:S02]  /*22290*/  ULDC.64 UR4, c[0x0][0xae8] ;  /* 0x0002ba0000047ab9 */ /* 0x000fe40000000a00 */
[----:B------:R-:W-:Y:S01]  /*222a0*/  IMAD.IADD R3, R3, 0x1, R5 ;  /* 0x0000000103037824 */ /* 0x000fe200078e0205 */
[----:B------:R-:W-:Y:S01]  /*222b0*/  LOP3.LUT R13, R0, 0xfffffff8, RZ, 0xc0, !PT ;  /* 0xfffffff8000d7812 */ /* 0x000fe200078ec0ff */
[----:B------:R-:W-:-:S04]  /*222c0*/  IMAD.WIDE.U32 R2, R188, UR4, R2 ;  /* 0x00000004bc027c25 */ /* 0x000fc8000f8e0002 */
[----:B------:R-:W-:Y:S01]  /*222d0*/  IMAD.IADD R0, R4, 0x1, -R13 ;  /* 0x0000000104007824 */ /* 0x000fe200078e0a0d */
[----:B0-----:R-:W-:Y:S01]  /*222e0*/  ISETP.NE.AND P0, PT, R9, 0x1, PT ;  /* 0x000000010900780c */ /* 0x001fe20003f05270 */
[----:B------:R-:W-:Y:S01]  /*222f0*/  IMAD R3, R188, UR5, R3 ;  /* 0x00000005bc037c24 */ /* 0x000fe2000f8e0203 */
[----:B------:R-:W-:Y:S01]  /*22300*/  ULDC.64 UR4, c[0x0][0xaf0] ;  /* 0x0002bc0000047ab9 */ /* 0x000fe20000000a00 */
[----:B------:R-:W-:Y:S02]  /*22310*/  IMAD R0, R0, 0x20, R187 ;  /* 0x0000002000007824 */ /* 0x000fe400078e02bb */
[----:B------:R-:W-:Y:S02]  /*22320*/  IMAD R4, R24, UR4, RZ ;  /* 0x0000000418047c24 */ /* 0x000fe4000f8e02ff */
[----:B------:R-:W-:Y:S02]  /*22330*/  IMAD.IADD R6, R201, 0x1, R0 ;  /* 0x00000001c9067824 */ /* 0x000fe400078e0200 */
[----:B------:R-:W-:-:S04]  /*22340*/  IMAD.WIDE.U32 R2, R25, UR4, R2 ;  /* 0x0000000419027c25 */ /* 0x000fc8000f8e0002 */
[----:B------:R-:W0:Y:S01]  /*22350*/  @P0 LDC R7, c[0x0][0xbec] ;  /* 0x0002fb00ff070b82 */ /* 0x000e220000000800 */
[----:B------:R-:W-:Y:S02]  /*22360*/  IMAD.MOV.U32 R5, RZ, RZ, R6 ;  /* 0x000000ffff057224 */ /* 0x000fe400078e0006 */
[----:B------:R-:W-:-:S05]  /*22370*/  IMAD.IADD R201, R187, 0x1, R201 ;  /* 0x00000001bbc97824 */ /* 0x000fca00078e02c9 */
[----:B------:R-:W1:Y:S01]  /*22380*/  @P0 LDC R11, c[0x0][0xbf0] ;  /* 0x0002fc00ff0b0b82 */ /* 0x000e620000000800 */
[----:B0-----:R-:W-:-:S04]  /*22390*/  @P0 IMAD.HI.U32 R0, R6, R7, RZ ;  /* 0x0000000706000227 */ /* 0x001fc800078e00ff */
[----:B------:R-:W-:Y:S01]  /*223a0*/  IMAD R7, R25, UR5, R4 ;  /* 0x0000000519077c24 */ /* 0x000fe2000f8e0204 */
[----:B------:R-:W-:Y:S01]  /*223b0*/  ULDC.64 UR4, c[0x0][0xae0] ;  /* 0x0002b80000047ab9 */ /* 0x000fe20000000a00 */
[----:B-1----:R-:W-:Y:S02]  /*223c0*/  @P0 SHF.R.U32.HI R5, RZ, R11, R0 ;  /* 0x0000000bff050219 */ /* 0x002fe40000011600 */
[----:B------:R-:W-:Y:S02]  /*223d0*/  IMAD.IADD R3, R3, 0x1, R7 ;  /* 0x0000000103037824 */ /* 0x000fe400078e0207 */
        /* <DEDUP_REMOVED lines=14> */
[----:B------:R-:W-:Y:S01]  /*224c0*/  UMOV UR4, 0xffffffff ;  /* 0xffffffff00047882 */ /* 0x000fe20000000000 */
[----:B------:R-:W-:-:S04]  /*224d0*/  IADD3 R3, R3, R7, RZ ;  /* 0x0000000703037210 */ /* 0x000fc80007ffe0ff */
[----:B------:R-:W-:Y:S01]  /*224e0*/  LEA.HI.X R2, R2, UR5, R3, 0x1, P0 ;  /* 0x0000000502027c11 */ /* 0x000fe200080f0c03 */
[----:B------:R-:W-:Y:S06]  /*224f0*/  BRA.DIV UR4, `(.L_x_2015) ;  /* 0x000000ee04207947 */ /* 0x000fec000b800000 */
[----:B------:R0:W1:Y:S04]  /*22500*/  SHFL.IDX PT, R3, R2, RZ, 0x181f ;  /* 0x00181fff02037589 */ /* 0x00006800000e0000 */
[----:B------:R0:W3:Y:S02]  /*22510*/  SHFL.IDX PT, R14, R0, RZ, 0x181f ;  /* 0x00181fff000e7589 */ /* 0x0000e400000e0000 */
.L_x_2414:
[----:B------:R-:W-:Y:S01]  /*22520*/  IMAD R21, R20, R9, RZ ;  /* 0x0000000914157224 */ /* 0x000fe200078e02ff */
        /* <DEDUP_REMOVED lines=8> */
[-C--:B---3--:R-:W-:Y:S02]  /*225b0*/  @!P3 LEA R4, P5, R18, R14.reuse, 0x1 ;  /* 0x0000000e1204b211 */ /* 0x088fe400078a08ff */
[-C--:B------:R-:W-:Y:S02]  /*225c0*/  @!P2 LEA R6, P4, R190, R14.reuse, 0x1 ;  /* 0x0000000ebe06a211 */ /* 0x080fe400078808ff */
[-C--:B-1----:R-:W-:Y:S02]  /*225d0*/  @!P3 LEA.HI.X R5, R18, R3.reuse, R19, 0x1, P5 ;  /* 0x000000031205b211 */ /* 0x082fe400028f0c13 */
[-C--:B------:R-:W-:Y:S02]  /*225e0*/  @!P1 LEA R8, P5, R210, R14.reuse, 0x1 ;  /* 0x0000000ed2089211 */ /* 0x080fe400078a08ff */
        /* <DEDUP_REMOVED lines=8> */
.L_x_2017:
[----:B------:R-:W-:Y:S05]  /*22670*/  BSYNC B1 ;  /* 0x0000000000017941 */ /* 0x000fea0003800000 */
.L_x_2016:
[----:B------:R-:W-:-:S03]  /*22680*/  UMOV UR4, 0xffffffff ;  /* 0xffffffff00047882 */ /* 0x000fc60000000000 */
[----:B------:R-:W-:Y:S05]  /*22690*/  BRA.DIV UR4, `(.L_x_2018) ;  /* 0x000000ea04ec7947 */ /* 0x000fea000b800000 */
[----:B-1----:R1:W0:Y:S04]  /*226a0*/  SHFL.IDX PT, R3, R2, 0x1, 0x181f ;  /* 0x00381f0002037f89 */ /* 0x00222800000e0000 */
[----:B---34-:R1:W3:Y:S02]  /*226b0*/  SHFL.IDX PT, R14, R0, 0x1, 0x181f ;  /* 0x00381f00000e7f89 */ /* 0x0182e400000e0000 */
.L_x_2418:
        /* <DEDUP_REMOVED lines=11> */
[-C--:B0-----:R-:W-:Y:S02]  /*22770*/  @!P3 LEA.HI.X R5, R18, R3.reuse, R19, 0x1, P5 ;  /* 0x000000031205b211 */ /* 0x081fe400028f0c13 */
        /* <DEDUP_REMOVED lines=9> */
.L_x_2020:
[----:B------:R-:W-:Y:S05]  /*22810*/  BSYNC B1 ;  /* 0x0000000000017941 */ /* 0x000fea0003800000 */
.L_x_2019:
[----:B------:R-:W-:-:S03]  /*22820*/  UMOV UR4, 0xffffffff ;  /* 0xffffffff00047882 */ /* 0x000fc60000000000 */
[----:B------:R-:W-:Y:S05]  /*22830*/  BRA.DIV UR4, `(.L_x_2021) ;  /* 0x000000ea04cc7947 */ /* 0x000fea000b800000 */
[----:B0-----:R0:W0:Y:S04]  /*22840*/  SHFL.IDX PT, R3, R2, 0x2, 0x181f ;  /* 0x00581f0002037f89 */ /* 0x00102800000e0000 */
[----:B---34-:R3:W4:Y:S02]  /*22850*/  SHFL.IDX PT, R14, R0, 0x2, 0x181f ;  /* 0x00581f00000e7f89 */ /* 0x01872400000e0000 */
.L_x_2422:
        /* <DEDUP_REMOVED lines=21> */
.L_x_2023:
[----:B------:R-:W-:Y:S05]  /*229b0*/  BSYNC B1 ;  /* 0x0000000000017941 */ /* 0x000fea0003800000 */
.L_x_2022:
[----:B------:R-:W-:-:S03]  /*229c0*/  UMOV UR4, 0xffffffff ;  /* 0xffffffff00047882 */ /* 0x000fc60000000000 */
[----:B------:R-:W-:Y:S05]  /*229d0*/  BRA.DIV UR4, `(.L_x_2024) ;  /* 0x000000ea04ac7947 */ /* 0x000fea000b800000 */
[----:B0-----:R0:W0:Y:S04]  /*229e0*/  SHFL.IDX PT, R3, R2, 0x3, 0x181f ;  /* 0x00781f0002037f89 */ /* 0x00102800000e0000 */
[----:B----4-:R4:W0:Y:S02]  /*229f0*/  SHFL.IDX PT, R14, R0, 0x3, 0x181f ;  /* 0x00781f00000e7f89 */ /* 0x01082400000e0000 */
.L_x_2426:
[----:B-1-34-:R-:W-:-:S05]  /*22a00*/  VIADD R0, R201, 0x60 ;  /* 0x00000060c9007836 */ /* 0x01afca0000000000 */
        /* <DEDUP_REMOVED lines=8> */
[-C--:B------:R-:W-:Y:S02]  /*22a90*/  @!P2 LEA R6, P4, R190, R14.reuse, 0x1 ;  /* 0x0000000ebe06a211 */ /* 0x080fe400078808ff */
[-C--:B------:R-:W-:Y:S02]  /*22aa0*/  @!P3 LEA.HI.X R5, R18, R3.reuse, R19, 0x1, P5 ;  /* 0x000000031205b211 */ /* 0x080fe400028f0c13 */
        /* <DEDUP_REMOVED lines=9> */
.L_x_2007:
[----:B------:R-:W-:Y:S05]  /*22b40*/  BSYNC B0 ;  /* 0x0000000000007941 */ /* 0x000fea0003800000 */
.L_x_1992:
[----:B------:R-:W-:Y:S02]  /*22b50*/  ULDC UR4, c[0x0][0xc3c] ;  /* 0x00030f0000047ab9 */ /* 0x000fe40000000800 */
[----:B--2---:R-:W-:-:S13]  /*22b60*/  ISETP.GE.AND P0, PT, R207, UR4, PT ;  /* 0x00000004cf007c0c */ /* 0x004fda000bf06270 */
[----:B------:R-:W-:Y:S05]  /*22b70*/  @!P0 BRA `(.L_x_2025) ;  /* 0xfffffde800b08947 */ /* 0x000fea000383ffff */
[----:B------:R-:W-:Y:S05]  /*22b80*/  BRA `(.L_x_1772) ;  /* 0x0000008400d87947 */ /* 0x000fea0003800000 */
.L_x_1770:
        /* <DEDUP_REMOVED lines=10> */
[----:B------:R0:W1:Y:S01]  /*22c30*/  @P0 LDS.128 R16, [R2+0x284d0] ;  /* 0x0284d00002100984 */ /* 0x0000620000000c00 */
[----:B------:R-:W-:Y:S06]  /*22c40*/  @P0 BAR.ARV 0x4, 0x180 ;  /* 0x0106000000000b1d */ /* 0x000fec0000002000 */
[----:B------:R-:W-:Y:S05]  /*22c50*/  @P0 BRA `(.L_x_2026) ;  /* 0x0000000c00900947 */ /* 0x000fea0003800000 */
[----:B------:R-:W2:Y:S01]  /*22c60*/  S2R R4, SR_TID.X ;  /* 0x0000000000047919 */ /* 0x000ea20000002100 */
[----:B------:R-:W-:Y:S01]  /*22c70*/  ULDC UR4, c[0x0][0xc3c] ;  /* 0x00030f0000047ab9 */ /* 0x000fe20000000800 */
[----:B------:R-:W-:Y:S01]  /*22c80*/  CS2R R6, SRZ ;  /* 0x0000000000067805 */ /* 0x000fe2000001ff00 */
        /* <DEDUP_REMOVED lines=41> */
.L_x_2029:
[----:B------:R-:W0:Y:S01]  /*22f20*/  LDC R2, c[0x0][0xc3c] ;  /* 0x00030f00ff027b82 */ /* 0x000e220000000800 */
[----:B------:R-:W-:Y:S01]  /*22f30*/  UIADD3 UR4, UR4, 0x1f, URZ ;  /* 0x0000001f04047890 */ /* 0x000fe2000fffe03f */
[----:B------:R-:W-:Y:S02]  /*22f40*/  ULDC UR7, c[0x0][0xc3c] ;  /* 0x00030f0000077ab9 */ /* 0x000fe40000000800 */
[----:B-1----:R-:W-:-:S03]  /*22f50*/  IMAD.U32 R19, RZ, RZ, UR7 ;  /* 0x00000007ff137e24 */ /* 0x002fc6000f8e00ff */
[----:B0-----:R-:W-:-:S13]  /*22f60*/  ISETP.LE.AND P6, PT, R2, UR4, PT ;  /* 0x0000000402007c0c */ /* 0x001fda000bfc3270 */
[----:B------:R-:W-:Y:S05]  /*22f70*/  @P6 BRA `(.L_x_2028) ;  /* 0x0000000800a46947 */ /* 0x000fea0003800000 */
[----:B------:R-:W-:-:S05]  /*22f80*/  VIADD R7, R0, UR4 ;  /* 0x0000000400077c36 */ /* 0x000fca0008000000 */
[----:B------:R-:W-:-:S13]  /*22f90*/  ISETP.GE.OR P6, PT, R7, R2, !P0 ;  /* 0x000000020700720c */ /* 0x000fda00047c6670 */
[----:B------:R-:W0:Y:S08]  /*22fa0*/  @!P6 LDC.64 R4, c[0x0][0xc80] ;  /* 0x00032000ff04eb82 */ /* 0x000e300000000a00 */
[----:B------:R-:W1:Y:S01]  /*22fb0*/  @!P6 LDC.64 R2, c[0x0][0xc78] ;  /* 0x00031e00ff02eb82 */ /* 0x000e620000000a00 */
[----:B0-----:R-:W-:-:S04]  /*22fc0*/  @!P6 IMAD.WIDE R4, R7, 0x4, R4 ;  /* 0x000000040704e825 */ /* 0x001fc800078e0204 */
[----:B-1----:R-:W-:Y:S01]  /*22fd0*/  @!P6 IMAD.WIDE R2, R7, 0x4, R2 ;  /* 0x000000040702e825 */ /* 0x002fe200078e0202 */
[----:B------:R-:W-:-:S06]  /*22fe0*/  CS2R R6, SRZ ;  /* 0x0000000000067805 */ /* 0x000fcc000001ff00 */
[----:B------:R-:W2:Y:S04]  /*22ff0*/  @!P6 LDG.E R6, desc[UR36][R4.64] ;  /* 0x000000240406e981 */ /* 0x000ea8000c1e1900 */
        /* <DEDUP_REMOVED lines=22> */
.L_x_2027:
        /* <DEDUP_REMOVED lines=9> */
[----:B0-----:R-:W-:-:S07]  /*231f0*/  ISETP.NE.AND P1, PT, R7, 0x1, PT ;  /* 0x000000010700780c */ /* 0x001fce0003f25270 */
[----:B-1----:R-:W-:Y:S06]  /*23200*/  @!P0 BRA `(.L_x_2030) ;  /* 0x0000000000088947 */ /* 0x002fec0003800000 */
[----:B------:R-:W-:-:S06]  /*23210*/  VIADD R16, R19, 0xffffffff ;  /* 0xffffffff13107836 */ /* 0x000fcc0000000000 */
[----:B------:R0:W1:Y:S02]  /*23220*/  SHFL.IDX PT, R16, R5, R16, 0x1f ;  /* 0x00001f1005107589 */ /* 0x00006400000e0000 */
.L_x_2030:
[----:B-1----:R-:W-:Y:S02]  /*23230*/  IMAD R16, R16, UR5, R3 ;  /* 0x0000000510107c24 */ /* 0x002fe4000f8e0203 */
[----:B------:R-:W-:-:S03]  /*23240*/  VIADD R19, R19, UR4 ;  /* 0x0000000413137c36 */ /* 0x000fc60008000000 */
[----:B0-----:R-:W-:Y:S01]  /*23250*/  IADD3 R5, -R16, UR6, RZ ;  /* 0x0000000610057c10 */ /* 0x001fe2000fffe1ff */
[----:B------:R-:W-:Y:S06]  /*23260*/  @!P1 BRA `(.L_x_2031) ;  /* 0x0000000000e89947 */ /* 0x000fec0003800000 */
[-C--:B--2---:R-:W-:Y:S02]  /*23270*/  IABS R12, R6.reuse ;  /* 0x00000006000c7213 */ /* 0x084fe40000000000 */
[----:B------:R-:W-:Y:S02]  /*23280*/  IABS R4, R7 ;  /* 0x0000000700047213 */ /* 0x000fe40000000000 */
[----:B------:R-:W0:Y:S01]  /*23290*/  I2F.RP R8, R12 ;  /* 0x0000000c00087306 */ /* 0x000e220000209400 */
[----:B------:R-:W-:-:S05]  /*232a0*/  IABS R10, R6 ;  /* 0x00000006000a7213 */ /* 0x000fca0000000000 */
[----:B------:R-:W-:Y:S02]  /*232b0*/  IMAD.MOV R11, RZ, RZ, -R10 ;  /* 0x000000ffff0b7224 */ /* 0x000fe400078e0a0a */
[----:B0-----:R-:W0:Y:S02]  /*232c0*/  MUFU.RCP R8, R8 ;  /* 0x0000000800087308 */ /* 0x001e240000001000 */
[----:B0-----:R-:W-:Y:S02]  /*232d0*/  IADD3 R2, R8, 0xffffffe, RZ ;  /* 0x0ffffffe08027810 */ /* 0x001fe40007ffe0ff */
[----:B------:R-:W-:-:S04]  /*232e0*/  IABS R8, R5 ;  /* 0x0000000500087213 */ /* 0x000fc80000000000 */
[----:B------:R0:W1:Y:S02]  /*232f0*/  F2I.FTZ.U32.TRUNC.NTZ R3, R2 ;  /* 0x0000000200037305 */ /* 0x000064000021f000 */
[----:B0-----:R-:W-:Y:S02]  /*23300*/  IMAD.MOV.U32 R2, RZ, RZ, RZ ;  /* 0x000000ffff027224 */ /* 0x001fe400078e00ff */
[----:B-1----:R-:W-:-:S04]  /*23310*/  IMAD.MOV R9, RZ, RZ, -R3 ;  /* 0x000000ffff097224 */ /* 0x002fc800078e0a03 */
[----:B------:R-:W-:-:S04]  /*23320*/  IMAD R9, R9, R12, RZ ;  /* 0x0000000c09097224 */ /* 0x000fc800078e02ff */
[----:B------:R-:W-:Y:S02]  /*23330*/  IMAD.HI.U32 R3, R3, R9, R2 ;  /* 0x0000000903037227 */ /* 0x000fe400078e0002 */
[----:B------:R-:W0:Y:S04]  /*23340*/  I2F.RP R9, R4 ;  /* 0x0000000400097306 */ /* 0x000e280000209400 */
[----:B------:R-:W-:-:S04]  /*23350*/  IMAD.HI.U32 R2, R3, R8, RZ ;  /* 0x0000000803027227 */ /* 0x000fc800078e00ff */
[----:B------:R-:W-:Y:S01]  /*23360*/  IMAD R3, R2, R11, R8 ;  /* 0x0000000b02037224 */ /* 0x000fe200078e0208 */
[----:B------:R-:W-:-:S04]  /*23370*/  LOP3.LUT R8, R5, R6, RZ, 0x3c, !PT ;  /* 0x0000000605087212 */ /* 0x000fc800078e3cff */
[----:B------:R-:W-:Y:S01]  /*23380*/  ISETP.GT.U32.AND P1, PT, R12, R3, PT ;  /* 0x000000030c00720c */ /* 0x000fe20003f24070 */
[----:B0-----:R-:W0:Y:S01]  /*23390*/  MUFU.RCP R9, R9 ;  /* 0x0000000900097308 */ /* 0x001e220000001000 */
[----:B------:R-:W-:-:S11]  /*233a0*/  ISETP.GE.AND P2, PT, R8, RZ, PT ;  /* 0x000000ff0800720c */ /* 0x000fd60003f46270 */
[----:B------:R-:W-:Y:S02]  /*233b0*/  @!P1 IMAD.IADD R3, R3, 0x1, -R12 ;  /* 0x0000000103039824 */ /* 0x000fe400078e0a0c */
[----:B------:R-:W-:Y:S01]  /*233c0*/  @!P1 VIADD R2, R2, 0x1 ;  /* 0x0000000102029836 */ /* 0x000fe20000000000 */
[----:B------:R-:W-:Y:S02]  /*233d0*/  ISETP.NE.AND P1, PT, R6, RZ, PT ;  /* 0x000000ff0600720c */ /* 0x000fe40003f25270 */
[----:B------:R-:W-:Y:S01]  /*233e0*/  ISETP.GE.U32.AND P0, PT, R3, R12, PT ;  /* 0x0000000c0300720c */ /* 0x000fe20003f06070 */
[----:B0-----:R-:W-:-:S04]  /*233f0*/  VIADD R10, R9, 0xffffffe ;  /* 0x0ffffffe090a7836 */ /* 0x001fc80000000000 */
[----:B------:R-:W0:Y:S08]  /*23400*/  F2I.FTZ.U32.TRUNC.NTZ R3, R10 ;  /* 0x0000000a00037305 */ /* 0x000e30000021f000 */
        /* <DEDUP_REMOVED lines=32> */
.L_x_2031:
[----:B------:R-:W0:Y:S02]  /*23610*/  LDC.64 R2, c[0x0][0xc90] ;  /* 0x00032400ff027b82 */ /* 0x000e240000000a00 */
[----:B0-----:R-:W-:-:S05]  /*23620*/  IMAD.WIDE R2, R19, 0x4, R2 ;  /* 0x0000000413027825 */ /* 0x001fca00078e0202 */
        /* <DEDUP_REMOVED lines=10> */
[----:B0-----:R-:W-:-:S05]  /*236d0*/  IADD3 R9, RZ, -R3, RZ ;  /* 0x80000003ff097210 */ /* 0x001fca0007ffe0ff */
        /* <DEDUP_REMOVED lines=20> */
[----:B------:R-:W-:-:S04]  /*23820*/  VIADDMNMX R7, R7, UR5, R11, PT ;  /* 0x0000000507077c46 */ /* 0x000fc8000b80010b */
        /* <DEDUP_REMOVED lines=27> */
.L_x_2032:
[----:B------:R-:W-:-:S05]  /*239e0*/  LOP3.LUT R17, RZ, R2, RZ, 0x33, !PT ;  /* 0x00000002ff117212 */ /* 0x000fca00078e33ff */
[----:B------:R-:W-:Y:S01]  /*239f0*/  IMAD.IADD R17, R6, 0x1, R17 ;  /* 0x0000000106117824 */ /* 0x000fe200078e0211 */
[----:B------:R-:W-:Y:S06]  /*23a00*/  BRA `(.L_x_2033) ;  /* 0x00000000000c7947 */ /* 0x000fec0003800000 */
.L_x_2028:
[----:B------:R-:W-:Y:S02]  /*23a10*/  IMAD.MOV.U32 R17, RZ, RZ, RZ ;  /* 0x000000ffff117224 */ /* 0x000fe400078e00ff */
[----:B------:R-:W-:Y:S02]  /*23a20*/  IMAD.U32 R16, RZ, RZ, UR6 ;  /* 0x00000006ff107e24 */ /* 0x000fe4000f8e00ff */
[----:B------:R-:W-:-:S07]  /*23a30*/  IMAD.MOV.U32 R18, RZ, RZ, RZ ;  /* 0x000000ffff127224 */ /* 0x000fce00078e00ff */
.L_x_2033:
[----:B------:R-:W-:-:S13]  /*23a40*/  ISETP.NE.AND P0, PT, R0, RZ, PT ;  /* 0x000000ff0000720c */ /* 0x000fda0003f05270 */
[----:B------:R-:W0:Y:S01]  /*23a50*/  @!P0 S2R R3, SR_CgaCtaId ;  /* 0x0000000000038919 */ /* 0x000e220000008800 */
[----:B------:R-:W-:-:S04]  /*23a60*/  @!P0 MOV R0, 0x400 ;  /* 0x0000040000008802 */ /* 0x000fc80000000f00 */
[----:B0-----:R-:W-:-:S05]  /*23a70*/  @!P0 LEA R0, R3, R0, 0x18 ;  /* 0x0000000003008211 */ /* 0x001fca00078ec0ff */
[----:B------:R2:W-:Y:S01]  /*23a80*/  @!P0 STS.128 [R0+0x284d0], R16 ;  /* 0x0284d01000008388 */ /* 0x0005e20000000c00 */
[----:B------:R-:W-:Y:S06]  /*23a90*/  BAR.ARV 0x5, 0x180 ;  /* 0x0146000000007b1d */ /* 0x000fec0000002000 */
.L_x_2026:
[----:B------:R3:W-:Y:S01]  /*23aa0*/  STL [R1+0x30], RZ ;  /* 0x000030ff01007387 */ /* 0x0007e20000100800 */
[----:B------:R-:W-:Y:S01]  /*23ab0*/  ULDC UR4, c[0x0][0xc3c] ;  /* 0x00030f0000047ab9 */ /* 0x000fe20000000800 */
[----:B------:R-:W-:Y:S01]  /*23ac0*/  IMAD.MOV.U32 R30, RZ, RZ, 0x1 ;  /* 0x00000001ff1e7424 */ /* 0x000fe200078e00ff */
[----:B-1----:R-:W-:Y:S02]  /*23ad0*/  ISETP.GE.AND P0, PT, R19, UR4, PT ;  /* 0x0000000413007c0c */ /* 0x002fe4000bf06270 */
[----:B------:R-:W-:-:S11]  /*23ae0*/  MOV R25, RZ ;  /* 0x000000ff00197202 */ /* 0x000fd60000000f00 */
[----:B---3--:R-:W-:Y:S05]  /*23af0*/  @P0 BRA `(.L_x_2034) ;  /* 0x0000007000f80947 */ /* 0x008fea0003800000 */
[----:B--2---:R-:W2:Y:S01]  /*23b00*/  LDL R0, [R1+0x98] ;  /* 0x0000980001007983 */ /* 0x004ea20000100800 */
[----:B------:R-:W1:Y:S01]  /*23b10*/  S2UR UR4, SR_CgaCtaId ;  /* 0x00000000000479c3 */ /* 0x000e620000008800 */
[----:B------:R-:W-:Y:S01]  /*23b20*/  MOV R22, 0x400 ;  /* 0x0000040000167802 */ /* 0x000fe20000000f00 */
[----:B------:R-:W-:Y:S01]  /*23b30*/  BSSY B7, `(.L_x_2034) ;  /* 0x000073a000077945 */ /* 0x000fe20003800000 */
[----:B------:R-:W3:Y:S01]  /*23b40*/  S2R R12, SR_TID.X ;  /* 0x00000000000c7919 */ /* 0x000ee20000002100 */
[----:B------:R-:W-:Y:S01]  /*23b50*/  IMAD.MOV.U32 R31, RZ, RZ, 0x1 ;  /* 0x00000001ff1f7424 */ /* 0x000fe200078e00ff */
[----:B------:R-:W-:Y:S01]  /*23b60*/  ULDC.64 UR40, c[0x0][0x198] ;  /* 0x0000660000287ab9 */ /* 0x000fe20000000a00 */
[----:B------:R-:W-:Y:S01]  /*23b70*/  IMAD.MOV.U32 R29, RZ, RZ, RZ ;  /* 0x000000ffff1d7224 */ /* 0x000fe200078e00ff */
[----:B------:R-:W-:Y:S01]  /*23b80*/  ULDC UR39, c[0x0][0xc] ;  /* 0x0000030000277ab9 */ /* 0x000fe20000000800 */
[----:B------:R-:W-:Y:S02]  /*23b90*/  IMAD.MOV.U32 R25, RZ, RZ, RZ ;  /* 0x000000ffff197224 */ /* 0x000fe400078e00ff */
[----:B------:R-:W-:-:S02]  /*23ba0*/  IMAD.MOV.U32 R30, RZ, RZ, 0x1 ;  /* 0x00000001ff1e7424 */ /* 0x000fc400078e00ff */
[----:B-1----:R-:W-:-:S05]  /*23bb0*/  IMAD.U32 R37, RZ, RZ, UR4 ;  /* 0x00000004ff257e24 */ /* 0x002fca000f8e00ff */
[----:B------:R-:W-:Y:S02]  /*23bc0*/  LEA R22, R37, R22, 0x18 ;  /* 0x0000001625167211 */ /* 0x000fe400078ec0ff */
[C---:B---3--:R-:W-:Y:S01]  /*23bd0*/  LOP3.LUT R11, R12.reuse, 0x7f, RZ, 0xc0, !PT ;  /* 0x0000007f0c0b7812 */ /* 0x048fe200078ec0ff */
[C---:B------:R-:W-:Y:S01]  /*23be0*/  IMAD.SHL.U32 R28, R12.reuse, 0x80, RZ ;  /* 0x000000800c1c7824 */ /* 0x040fe200078e00ff */
[----:B------:R-:W-:Y:S01]  /*23bf0*/  SHF.R.U32.HI R3, RZ, 0x1, R12 ;  /* 0x00000001ff037819 */ /* 0x000fe2000001160c */
[C---:B------:R-:W-:Y:S01]  /*23c00*/  IMAD.SHL.U32 R9, R12.reuse, 0x2, RZ ;  /* 0x000000020c097824 */ /* 0x040fe200078e00ff */
[----:B------:R-:W-:Y:S01]  /*23c10*/  LOP3.LUT P0, RZ, R12, 0x4, RZ, 0xc0, !PT ;  /* 0x000000040cff7812 */ /* 0x000fe2000780c0ff */
[----:B------:R-:W-:Y:S01]  /*23c20*/  IMAD.SHL.U32 R6, R11, 0x20, RZ ;  /* 0x000000200b067824 */ /* 0x000fe200078e00ff */
[----:B0-----:R-:W-:Y:S01]  /*23c30*/  LOP3.LUT R2, R28, 0x380, RZ, 0xc0, !PT ;  /* 0x000003801c027812 */ /* 0x001fe200078ec0ff */
[C---:B------:R-:W-:Y:S02]  /*23c40*/  IMAD.SHL.U32 R4, R12.reuse, 0x40, RZ ;  /* 0x000000400c047824 */ /* 0x040fe400078e00ff */
[----:B------:R-:W-:Y:S01]  /*23c50*/  IMAD.SHL.U32 R8, R12, 0x8, RZ ;  /* 0x000000080c087824 */ /* 0x000fe200078e00ff */
[----:B------:R-:W-:-:S02]  /*23c60*/  LOP3.LUT R7, R6, 0xc00, RZ, 0xc0, !PT ;  /* 0x00000c0006077812 */ /* 0x000fc400078ec0ff */
[----:B------:R-:W-:Y:S01]  /*23c70*/  LOP3.LUT R3, R2, 0x30, R3, 0xf8, !PT ;  /* 0x0000003002037812 */ /* 0x000fe200078ef803 */
[----:B------:R-:W-:Y:S01]  /*23c80*/  IMAD.SHL.U32 R2, R11, 0x10, RZ ;  /* 0x000000100b027824 */ /* 0x000fe200078e00ff */
[----:B------:R-:W-:Y:S02]  /*23c90*/  LOP3.LUT R5, R4, 0x180, RZ, 0xc0, !PT ;  /* 0x0000018004057812 */ /* 0x000fe400078ec0ff */
[----:B------:R-:W-:Y:S02]  /*23ca0*/  LOP3.LUT R7, R7, 0x40, R4, 0xf8, !PT ;  /* 0x0000004007077812 */ /* 0x000fe400078ef804 */
[----:B------:R-:W-:Y:S02]  /*23cb0*/  LOP3.LUT R5, R5, 0x10, R12, 0xf8, !PT ;  /* 0x0000001005057812 */ /* 0x000fe400078ef80c */
[----:B------:R-:W-:Y:S02]  /*23cc0*/  LOP3.LUT R24, R7, 0x200, R4, 0xf8, !PT ;  /* 0x0000020007187812 */ /* 0x000fe400078ef804 */
[----:B------:R-:W-:-:S02]  /*23cd0*/  LOP3.LUT R5, R5, 0x30, R8, 0x78, !PT ;  /* 0x0000003005057812 */ /* 0x000fc400078e7808 */
[----:B------:R-:W-:Y:S02]  /*23ce0*/  SHF.R.U32.HI R4, RZ, 0x3, R11 ;  /* 0x00000003ff047819 */ /* 0x000fe4000001160b */
[----:B------:R-:W-:Y:S02]  /*23cf0*/  LOP3.LUT R24, R24, R5, RZ, 0xfc, !PT ;  /* 0x0000000518187212 */ /* 0x000fe400078efcff */
[----:B--2---:R-:W-:Y:S01]  /*23d00*/  R2UR UR5, R0 ;  /* 0x00000000000572ca */ /* 0x004fe200000e0000 */
[----:B------:R-:W-:-:S05]  /*23d10*/  IMAD.SHL.U32 R0, R12, 0x10, RZ ;  /* 0x000000100c007824 */ /* 0x000fca00078e00ff */
[----:B------:R-:W-:Y:S02]  /*23d20*/  LOP3.LUT R6, R0, 0x3f0, RZ, 0xc0, !PT ;  /* 0x000003f000067812 */ /* 0x000fe400078ec0ff */
[----:B------:R-:W-:Y:S02]  /*23d30*/  LOP3.LUT R3, R3, 0x70, R0, 0x78, !PT ;  /* 0x0000007003037812 */ /* 0x000fe400078e7800 */
[----:B------:R-:W-:Y:S02]  /*23d40*/  LOP3.LUT R9, R6, 0x70, R9, 0x78, !PT ;  /* 0x0000007006097812 */ /* 0x000fe400078e7809 */
[----:B------:R-:W-:Y:S01]  /*23d50*/  LOP3.LUT R28, R3, 0xc00, R28, 0xf8, !PT ;  /* 0x00000c00031c7812 */ /* 0x000fe200078ef81c */
[----:B------:R-:W-:Y:S01]  /*23d60*/  ULOP3.LUT UR42, UR5, 0x2, URZ, 0xfc, !UPT ;  /* 0x00000002052a7892 */ /* 0x000fe2000f8efc3f */
[----:B------:R-:W-:Y:S01]  /*23d70*/  LOP3.LUT R10, R9, 0x400, R2, 0xf8, !PT ;  /* 0x00000400090a7812 */ /* 0x000fe200078ef802 */
[----:B------:R-:W-:Y:S01]  /*23d80*/  IMAD.MOV.U32 R2, RZ, RZ, 0x20 ;  /* 0x00000020ff027424 */ /* 0x000fe200078e00ff */
[----:B------:R-:W-:Y:S01]  /*23d90*/  LOP3.LUT R33, R0, 0x70, RZ, 0xc0, !PT ;  /* 0x0000007000217812 */ /* 0x000fe200078ec0ff */
[----:B------:R-:W-:Y:S01]  /*23da0*/  VIADD R3, R28, 0x40 ;  /* 0x000000401c037836 */ /* 0x000fe20000000000 */
[----:B------:R-:W-:Y:S01]  /*23db0*/  LOP3.LUT R0, R4, 0x70, R0, 0xf8, !PT ;  /* 0x0000007004007812 */ /* 0x000fe200078ef800 */
[----:B------:R-:W-:Y:S01]  /*23dc0*/  @P0 VIADD R3, R28, 0xffffffc0 ;  /* 0xffffffc01c030836 */ /* 0x000fe20000000000 */
[----:B------:R-:W-:Y:S01]  /*23dd0*/  SEL R2, R2, 0xffffffe0, !P0 ;  /* 0xffffffe002027807 */ /* 0x000fe20004000000 */
[----:B------:R-:W-:Y:S01]  /*23de0*/  IMAD.IADD R2, R22, 0x1, R10 ;  /* 0x0000000116027824 */ /* 0x000fe200078e020a */
[----:B------:R-:W-:Y:S01]  /*23df0*/  STL [R1+0x4], R10 ;  /* 0x0000040a01007387 */ /* 0x000fe20000100800 */
[----:B------:R-:W-:Y:S01]  /*23e00*/  LOP3.LUT R0, R24, 0x1000, RZ, 0xfc, !PT ;  /* 0x0000100018007812 */ /* 0x000fe200078efcff */
[----:B------:R-:W-:-:S02]  /*23e10*/  ULOP3.LUT UR38, UR5, 0x1, URZ, 0xfc, !UPT ;  /* 0x0000000105267892 */ /* 0x000fc4000f8efc3f */
[----:B------:R-:W-:Y:S04]  /*23e20*/  STL [R1+0x30], RZ ;  /* 0x000030ff01007387 */ /* 0x000fe80000100800 */
[----:B------:R0:W-:Y:S04]  /*23e30*/  STL [R1], R3 ;  /* 0x0000000301007387 */ /* 0x0001e80000100800 */
[----:B------:R1:W-:Y:S01]  /*23e40*/  STL [R1+0xc], R2 ;  /* 0x00000c0201007387 */ /* 0x0003e20000100800 */
[----:B0-----:R-:W-:-:S07]  /*23e50*/  LOP3.LUT R3, R33, 0x80, RZ, 0xfc, !PT ;  /* 0x0000008021037812 */ /* 0x001fce00078efcff */
.L_x_2168:
[----:B------:R-:W-:Y:S05]  /*23e60*/  YIELD ;  /* 0x0000000000007946 */ /* 0x000fea0003800000 */
[----:B------:R-:W-:Y:S01]  /*23e70*/  ULDC.64 UR4, c[0x0][0xa28] ;  /* 0x00028a0000047ab9 */ /* 0x000fe20000000a00 */
[----:B------:R-:W-:Y:S01]  /*23e80*/  IMAD.MOV.U32 R35, RZ, RZ, RZ ;  /* 0x000000ffff237224 */ /* 0x000fe200078e00ff */
[----:B------:R-:W-:Y:S01]  /*23e90*/  ISETP.NE.U32.AND P0, PT, RZ, UR4, PT ;  /* 0x00000004ff007c0c */ /* 0x000fe2000bf05070 */
[----:B0-----:R-:W0:Y:S01]  /*23ea0*/  LDC.64 R4, c[0x0][0xa00] ;  /* 0x00028000ff047b82 */ /* 0x001e220000000a00 */
[----:B------:R-:W-:Y:S01]  /*23eb0*/  IMAD.MOV.U32 R8, RZ, RZ, RZ ;  /* 0x000000ffff087224 */ /* 0x000fe200078e00ff */
[----:B------:R-:W-:Y:S01]  /*23ec0*/  ULDC.64 UR6, c[0x0][0xa10] ;  /* 0x0002840000067ab9 */ /* 0x000fe20000000a00 */
[----:B------:R-:W-:Y:S01]  /*23ed0*/  ISETP.NE.AND.EX P0, PT, RZ, UR5, PT, P0 ;  /* 0x00000005ff007c0c */ /* 0x000fe2000bf05300 */
[----:B------:R-:W-:-:S12]  /*23ee0*/  ULDC.64 UR4, c[0x0][0xa18] ;  /* 0x0002860000047ab9 */ /* 0x000fd80000000a00 */
[----:B-1----:R-:W1:Y:S02]  /*23ef0*/  @P0 LDC.64 R2, c[0x0][0xa28] ;  /* 0x00028a00ff020b82 */ /* 0x002e640000000a00 */
[----:B-1----:R-:W-:-:S05]  /*23f00*/  @P0 IMAD.WIDE R2, R19, 0x4, R2 ;  /* 0x0000000413020825 */ /* 0x002fca00078e0202 */
[----:B------:R1:W5:Y:S01]  /*23f10*/  @P0 LDG.E R35, desc[UR36][R2.64] ;  /* 0x0000002402230981 */ /* 0x000362000c1e1900 */
[----:B------:R-:W-:Y:S01]  /*23f20*/  ISETP.NE.U32.AND P0, PT, RZ, UR4, PT ;  /* 0x00000004ff007c0c */ /* 0x000fe2000bf05070 */
[----:B0-----:R-:W-:Y:S01]  /*23f30*/  IMAD.WIDE R4, R19, 0x4, R4 ;  /* 0x0000000413047825 */ /* 0x001fe200078e0204 */
[----:B------:R-:W-:Y:S02]  /*23f40*/  ISETP.NE.U32.AND P1, PT, RZ, UR6, PT ;  /* 0x00000006ff007c0c */ /* 0x000fe4000bf25070 */
[----:B------:R-:W-:Y:S01]  /*23f50*/  ISETP.NE.AND.EX P2, PT, RZ, UR5, PT, P0 ;  /* 0x00000005ff007c0c */ /* 0x000fe2000bf45300 */
[----:B------:R-:W-:Y:S01]  /*23f60*/  ULDC.64 UR4, c[0x0][0xa00] ;  /* 0x0002800000047ab9 */ /* 0x000fe20000000a00 */
[----:B------:R-:W-:Y:S01]  /*23f70*/  ISETP.NE.AND.EX P1, PT, RZ, UR7, PT, P1 ;  /* 0x00000007ff007c0c */ /* 0x000fe2000bf25310 */
[----:B--2---:R-:W-:Y:S01]  /*23f80*/  IMAD.MOV.U32 R0, RZ, RZ, RZ ;  /* 0x000000ffff007224 */ /* 0x004fe200078e00ff */
[----:B------:R-:W-:Y:S01]  /*23f90*/  ISETP.NE.U32.AND P0, PT, RZ, UR4, PT ;  /* 0x00000004ff007c0c */ /* 0x000fe2000bf05070 */
[----:B-1----:R-:W0:Y:S03]  /*23fa0*/  LDC.64 R2, c[0x0][0xa10] ;  /* 0x00028400ff027b82 */ /* 0x002e260000000a00 */
[----:B------:R-:W-:-:S05]  /*23fb0*/  ISETP.NE.AND.EX P0, PT, RZ, UR5, PT, P0 ;  /* 0x00000005ff007c0c */ /* 0x000fca000bf05300 */
[----:B------:R-:W1:Y:S08]  /*23fc0*/  @P2 LDC.64 R6, c[0x0][0xa18] ;  /* 0x00028600ff062b82 */ /* 0x000e700000000a00 */
[----:B------:R-:W2:Y:S01]  /*23fd0*/  @P0 LDG.E R8, desc[UR36][R4.64] ;  /* 0x0000002404080981 */ /* 0x000ea2000c1e1900 */
[----:B------:R-:W-:Y:S01]  /*23fe0*/  ULDC UR4, c[0x0][0x288] ;  /* 0x0000a20000047ab9 */ /* 0x000fe20000000800 */
[----:B0-----:R-:W-:-:S05]  /*23ff0*/  IMAD.WIDE R2, R19, 0x4, R2 ;  /* 0x0000000413027825 */ /* 0x001fca00078e0202 */
[----:B------:R-:W5:Y:S01]  /*24000*/  @P1 LDG.E R0, desc[UR36][R2.64] ;  /* 0x0000002402001981 */ /* 0x000f62000c1e1900 */
[----:B-1----:R-:W-:-:S03]  /*24010*/  @P2 IMAD.WIDE R6, R19, 0x4, R6 ;  /* 0x0000000413062825 */ /* 0x002fc600078e0206 */
[----:B--2---:R0:W-:Y:S02]  /*24020*/  STL [R1+0x18], R8 ;  /* 0x0000180801007387 */ /* 0x0041e40000100800 */
[----:B0-----:R-:W-:Y:S01]  /*24030*/  IMAD.U32 R8, RZ, RZ, UR4 ;  /* 0x00000004ff087e24 */ /* 0x001fe2000f8e00ff */
[----:B------:R-:W-:-:S05]  /*24040*/  ULDC.64 UR4, c[0x0][0x418] ;  /* 0x0001060000047ab9 */ /* 0x000fca0000000a00 */
[----:B------:R0:W2:Y:S01]  /*24050*/  @P2 LDG.E R8, desc[UR36][R6.64] ;  /* 0x0000002406082981 */ /* 0x0000a2000c1e1900 */
[----:B------:R-:W-:-:S03]  /*24060*/  UISETP.NE.U32.AND UP0, UPT, UR4, URZ, UPT ;  /* 0x0000003f0400728c */ /* 0x000fc6000bf05070 */
[----:B------:R-:W-:Y:S01]  /*24070*/  ULDC UR4, c[0x0][0x424] ;  /* 0x0001090000047ab9 */ /* 0x000fe20000000800 */
[----:B------:R-:W-:-:S03]  /*24080*/  UISETP.NE.AND.EX UP0, UPT, UR5, URZ, UPT, UP0 ;  /* 0x0000003f0500728c */ /* 0x000fc6000bf05300 */
[----:B------:R-:W-:Y:S01]  /*24090*/  ULDC UR5, c[0x0][0x2f0] ;  /* 0x0000bc0000057ab9 */ /* 0x000fe20000000800 */
[----:B------:R-:W-:-:S04]  /*240a0*/  USEL UR4, UR4, 0x1, UP0 ;  /* 0x0000000104047887 */ /* 0x000fc80008000000 */
[----:B------:R-:W-:-:S03]  /*240b0*/  UIMAD UR4, UR4, UR5, URZ ;  /* 0x00000005040472a4 */ /* 0x000fc6000f8e023f */
[----:B------:R-:W-:-:S03]  /*240c0*/  ULDC UR5, c[0x0][0x348] ;  /* 0x0000d20000057ab9 */ /* 0x000fc60000000800 */
[----:B0-----:R-:W-:Y:S01]  /*240d0*/  IMAD.U32 R7, RZ, RZ, UR4 ;  /* 0x00000004ff077e24 */ /* 0x001fe2000f8e00ff */
[----:B--2---:R0:W-:Y:S01]  /*240e0*/  STL [R1+0x10], R8 ;  /* 0x0000100801007387 */ /* 0x0041e20000100800 */
[----:B------:R-:W-:Y:S02]  /*240f0*/  IMAD.MOV.U32 R12, RZ, RZ, R8 ;  /* 0x000000ffff0c7224 */ /* 0x000fe400078e0008 */
[----:B0-----:R-:W-:Y:S01]  /*24100*/  IMAD.U32 R8, RZ, RZ, UR5 ;  /* 0x00000005ff087e24 */ /* 0x001fe2000f8e00ff */
[----:B---3--:R-:W-:Y:S06]  /*24110*/  @P2 BRA `(.L_x_2035) ;  /* 0x0000000000142947 */ /* 0x008fec0003800000 */
[----:B------:R-:W-:Y:S05]  /*24120*/  @!P0 BRA `(.L_x_2035) ;  /* 0x0000000000108947 */ /* 0x000fea0003800000 */
[----:B------:R-:W2:Y:S04]  /*24130*/  LDG.E R6, desc[UR36][R4.64] ;  /* 0x0000002404067981 */ /* 0x000ea8000c1e1900 */
[----:B------:R-:W2:Y:S02]  /*24140*/  LDG.E R9, desc[UR36][R4.64+0x4] ;  /* 0x0000042404097981 */ /* 0x000ea4000c1e1900 */
[----:B--2---:R-:W-:-:S05]  /*24150*/  IADD3 R12, -R6, R9, RZ ;  /* 0x00000009060c7210 */ /* 0x004fca0007ffe1ff */
[----:B------:R0:W-:Y:S02]  /*24160*/  STL [R1+0x10], R12 ;  /* 0x0000100c01007387 */ /* 0x0001e40000100800 */
.L_x_2035:
[----:B------:R-:W-:Y:S01]  /*24170*/  ULDC.64 UR4, c[0x0][0xa20] ;  /* 0x0002880000047ab9 */ /* 0x000fe20000000a00 */
[C---:B------:R-:W-:Y:S02]  /*24180*/  LOP3.LUT R4, R18.reuse, 0xff000000, RZ, 0xc0, !PT ;  /* 0xff00000012047812 */ /* 0x040fe400078ec0ff */
[----:B------:R-:W-:Y:S02]  /*24190*/  ISETP.NE.U32.AND P0, PT, RZ, UR4, PT ;  /* 0x00000004ff007c0c */ /* 0x000fe4000bf05070 */
[----:B------:R-:W-:Y:S02]  /*241a0*/  SHF.R.U32.HI R5, RZ, 0x8, R4 ;  /* 0x00000008ff057819 */ /* 0x000fe40000011604 */
[----:B------:R-:W-:Y:S02]  /*241b0*/  ISETP.NE.AND.EX P0, PT, RZ, UR5, PT, P0 ;  /* 0x00000005ff007c0c */ /* 0x000fe4000bf05300 */
[C---:B------:R-:W-:Y:S02]  /*241c0*/  LOP3.LUT R6, R18.reuse, 0xff0000, RZ, 0xc0, !PT ;  /* 0x00ff000012067812 */ /* 0x040fe400078ec0ff */
[----:B------:R-:W-:-:S02]  /*241d0*/  LOP3.LUT R18, R18, 0xffff, RZ, 0xc0, !PT ;  /* 0x0000ffff12127812 */ /* 0x000fc400078ec0ff */
[----:B------:R-:W-:-:S07]  /*241e0*/  LEA.HI R6, R6, R5, RZ, 0x10 ;  /* 0x0000000506067211 */ /* 0x000fce00078f80ff */
[----:B------:R-:W-:Y:S05]  /*241f0*/  @!P0 BRA `(.L_x_2036) ;  /* 0x0000000000108947 */ /* 0x000fea0003800000 */
[----:B------:R-:W1:Y:S02]  /*24200*/  LDC.64 R4, c[0x0][0xa20] ;  /* 0x00028800ff047b82 */ /* 0x000e640000000a00 */
[----:B-1----:R-:W-:-:S05]  /*24210*/  IMAD.WIDE R4, R19, 0x4, R4 ;  /* 0x0000000413047825 */ /* 0x002fca00078e0204 */
[----:B------:R1:W5:Y:S01]  /*24220*/  LDG.E R7, desc[UR36][R4.64] ;  /* 0x0000002404077981 */ /* 0x000362000c1e1900 */
[----:B------:R-:W-:Y:S05]  /*24230*/  BRA `(.L_x_2037) ;  /* 0x0000000000247947 */ /* 0x000fea0003800000 */
.L_x_2036:
        /* <DEDUP_REMOVED lines=9> */
.L_x_2037:
[----:B-1----:R-:W2:Y:S01]  /*242d0*/  @P1 LDG.E R4, desc[UR36][R2.64] ;  /* 0x0000002402041981 */ /* 0x002ea2000c1e1900 */
[----:B------:R-:W1:Y:S03]  /*242e0*/  LDC R9, c[0x0][0x448] ;  /* 0x00011200ff097b82 */ /* 0x000e660000000800 */
[----:B------:R3:W2:Y:S01]  /*242f0*/  @P1 LDG.E R5, desc[UR36][R2.64+0x4] ;  /* 0x0000042402051981 */ /* 0x0006a2000c1e1900 */
[----:B------:R-:W-:Y:S02]  /*24300*/  IMAD.SHL.U32 R26, R17, 0x80, RZ ;  /* 0x00000080111a7824 */ /* 0x000fe400078e00ff */
[----:B-----5:R-:W-:Y:S02]  /*24310*/  IMAD.IADD R7, R7, 0x1, -R35 ;  /* 0x0000000107077824 */ /* 0x020fe400078e0a23 */
[----:B------:R-:W-:Y:S01]  /*24320*/  VIADD R10, R26, 0x7f ;  /* 0x0000007f1a0a7836 */ /* 0x000fe20000000000 */
[----:B-1----:R-:W-:-:S13]  /*24330*/  ISETP.NE.AND P2, PT, R9, 0x1, PT ;  /* 0x000000010900780c */ /* 0x002fda0003f45270 */
[----:B---3--:R-:W1:Y:S08]  /*24340*/  @P2 LDC R3, c[0x0][0x44c] ;  /* 0x00011300ff032b82 */ /* 0x008e700000000800 */
[----:B------:R-:W3:Y:S01]  /*24350*/  @P2 LDC R2, c[0x0][0x450] ;  /* 0x00011400ff022b82 */ /* 0x000ee20000000800 */
[----:B-1----:R-:W-:-:S05]  /*24360*/  @P2 IMAD.HI.U32 R3, R10, R3, RZ ;  /* 0x000000030a032227 */ /* 0x002fca00078e00ff */
[----:B---3--:R-:W-:Y:S01]  /*24370*/  @P2 SHF.R.U32.HI R10, RZ, R2, R3 ;  /* 0x00000002ff0a2219 */ /* 0x008fe20000011603 */
[----:B--2---:R-:W-:-:S04]  /*24380*/  @P1 IMAD.IADD R8, R5, 0x1, -R4 ;  /* 0x0000000105081824 */ /* 0x004fc800078e0a04 */
[----:B------:R-:W-:-:S04]  /*24390*/  IMAD.IADD R27, R7, 0x1, R8 ;  /* 0x00000001071b7824 */ /* 0x000fc800078e0208 */
[C---:B------:R-:W-:Y:S01]  /*243a0*/  VIADD R20, R27.reuse, 0x3f ;  /* 0x0000003f1b147836 */ /* 0x040fe20000000000 */
[----:B------:R-:W-:-:S04]  /*243b0*/  IADD3 R9, R27, 0x1, -R12 ;  /* 0x000000011b097810 */ /* 0x000fc80007ffe80c */
[----:B------:R-:W-:Y:S01]  /*243c0*/  SHF.R.S32.HI R2, RZ, 0x1f, R20 ;  /* 0x0000001fff027819 */ /* 0x000fe20000011414 */
[----:B------:R-:W-:-:S03]  /*243d0*/  IMAD.IADD R10, R9, 0x1, R10 ;  /* 0x00000001090a7824 */ /* 0x000fc600078e020a */
[----:B------:R-:W-:Y:S02]  /*243e0*/  LEA.HI R20, R2, R20, RZ, 0x6 ;  /* 0x0000001402147211 */ /* 0x000fe400078f30ff */
[----:B------:R-:W1:Y:S02]  /*243f0*/  LDC.64 R2, c[0x0][0x9e0] ;  /* 0x00027800ff027b82 */ /* 0x000e640000000a00 */
[----:B------:R-:W-:Y:S02]  /*24400*/  SHF.R.S32.HI R20, RZ, 0x6, R20 ;  /* 0x00000006ff147819 */ /* 0x000fe40000011414 */
[----:B-1----:R-:W-:Y:S01]  /*24410*/  ISETP.GE.AND P3, PT, R3, 0x1, PT ;  /* 0x000000010300780c */ /* 0x002fe20003f66270 */
[----:B------:R-:W-:-:S12]  /*24420*/  IMAD.IADD R2, R10, 0x1, R2 ;  /* 0x000000010a027824 */ /* 0x000fd800078e0202 */
[----:B------:R-:W-:Y:S05]  /*24430*/  @!P3 BRA `(.L_x_2038) ;  /* 0x000000000048b947 */ /* 0x000fea0003800000 */
[C---:B------:R-:W-:Y:S01]  /*24440*/  ISETP.GT.AND P0, PT, R10.reuse, RZ, PT ;  /* 0x000000ff0a00720c */ /* 0x040fe20003f04270 */
[----:B------:R-:W-:Y:S01]  /*24450*/  BSSY B0, `(.L_x_2039) ;  /* 0x000000e000007945 */ /* 0x000fe20003800000 */
[----:B------:R-:W-:-:S11]  /*24460*/  VIADD R11, R10, 0xffffffff ;  /* 0xffffffff0a0b7836 */ /* 0x000fd60000000000 */
[----:B------:R-:W-:Y:S05]  /*24470*/  @P0 BRA `(.L_x_2040) ;  /* 0x00000000001c0947 */ /* 0x000fea0003800000 */
[----:B------:R-:W-:Y:S01]  /*24480*/  ISETP.NE.AND P0, PT, R3, 0x1, PT ;  /* 0x000000010300780c */ /* 0x000fe20003f05270 */
[----:B------:R-:W-:-:S12]  /*24490*/  IMAD.MOV R10, RZ, RZ, -R10 ;  /* 0x000000ffff0a7224 */ /* 0x000fd800078e0a0a */
[----:B------:R-:W1:Y:S02]  /*244a0*/  @P0 LDC.64 R4, c[0x0][0x9e8] ;  /* 0x00027a00ff040b82 */ /* 0x000e640000000a00 */
[----:B-1----:R-:W-:-:S05]  /*244b0*/  @P0 IMAD.HI.U32 R4, R10, R4, RZ ;  /* 0x000000040a040227 */ /* 0x002fca00078e00ff */
[----:B------:R-:W-:-:S04]  /*244c0*/  @P0 SHF.R.U32.HI R10, RZ, R5, R4 ;  /* 0x00000005ff0a0219 */ /* 0x000fc80000011604 */
[----:B------:R-:W-:Y:S01]  /*244d0*/  LOP3.LUT R11, RZ, R10, RZ, 0x33, !PT ;  /* 0x0000000aff0b7212 */ /* 0x000fe200078e33ff */
[----:B------:R-:W-:Y:S06]  /*244e0*/  BRA `(.L_x_2041) ;  /* 0x0000000000107947 */ /* 0x000fec0003800000 */
.L_x_2040:
[----:B------:R-:W-:-:S13]  /*244f0*/  ISETP.NE.AND P0, PT, R3, 0x1, PT ;  /* 0x000000010300780c */ /* 0x000fda0003f05270 */
[----:B------:R-:W1:Y:S02]  /*24500*/  @P0 LDC.64 R4, c[0x0][0x9e8] ;  /* 0x00027a00ff040b82 */ /* 0x000e640000000a00 */
[----:B-1----:R-:W-:-:S05]  /*24510*/  @P0 IMAD.HI.U32 R4, R11, R4, RZ ;  /* 0x000000040b040227 */ /* 0x002fca00078e00ff */
[----:B------:R-:W-:-:S07]  /*24520*/  @P0 SHF.R.U32.HI R11, RZ, R5, R4 ;  /* 0x00000005ff0b0219 */ /* 0x000fce0000011604 */
.L_x_2041:
[----:B------:R-:W-:Y:S05]  /*24530*/  BSYNC B0 ;  /* 0x0000000000007941 */ /* 0x000fea0003800000 */
.L_x_2039:
[----:B------:R-:W-:-:S05]  /*24540*/  IMAD R11, R11, R3, R3 ;  /* 0x000000030b0b7224 */ /* 0x000fca00078e0203 */
[----:B------:R-:W-:-:S07]  /*24550*/  VIMNMX R2, R2, R11, PT ;  /* 0x0000000b02027248 */ /* 0x000fce0003fe0100 */
.L_x_2038:
[----:B------:R-:W1:Y:S01]  /*24560*/  @P2 LDC R5, c[0x0][0x44c] ;  /* 0x00011300ff052b82 */ /* 0x000e620000000800 */
[----:B------:R-:W-:Y:S01]  /*24570*/  VIADD R2, R2, 0x3f ;  /* 0x0000003f02027836 */ /* 0x000fe20000000000 */
[----:B------:R-:W-:Y:S01]  /*24580*/  ULDC UR4, c[0x0][0x9dc] ;  /* 0x0002770000047ab9 */ /* 0x000fe20000000800 */
[----:B------:R-:W-:Y:S02]  /*24590*/  IMAD.MOV.U32 R4, RZ, RZ, R26 ;  /* 0x000000ffff047224 */ /* 0x000fe400078e001a */
[----:B------:R-:W-:-:S03]  /*245a0*/  IMAD.IADD R17, R27, 0x1, -R12 ;  /* 0x000000011b117824 */ /* 0x000fc600078e0a0c */
[----:B------:R-:W2:Y:S01]  /*245b0*/  @P2 LDC R10, c[0x0][0x450] ;  /* 0x00011400ff0a2b82 */ /* 0x000ea20000000800 */
[----:B-1----:R-:W-:-:S05]  /*245c0*/  @P2 IMAD.HI.U32 R5, R26, R5, RZ ;  /* 0x000000051a052227 */ /* 0x002fca00078e00ff */
[----:B--2---:R-:W-:Y:S02]  /*245d0*/  @P2 SHF.R.U32.HI R4, RZ, R10, R5 ;  /* 0x0000000aff042219 */ /* 0x004fe40000011605 */
[----:B------:R-:W-:-:S03]  /*245e0*/  SHF.R.S32.HI R5, RZ, 0x1f, R2 ;  /* 0x0000001fff057819 */ /* 0x000fc60000011402 */
[----:B------:R-:W-:Y:S01]  /*245f0*/  IMAD.IADD R11, R17, 0x1, R4 ;  /* 0x00000001110b7824 */ /* 0x000fe200078e0204 */
[----:B------:R-:W-:-:S03]  /*24600*/  LEA.HI R5, R5, R2, RZ, 0x6 ;  /* 0x0000000205057211 */ /* 0x000fc600078f30ff */
[----:B------:R-:W-:Y:S01]  /*24610*/  VIADD R2, R11, -UR4 ;  /* 0x800000040b027c36 */ /* 0x000fe20008000000 */
[----:B------:R-:W-:-:S04]  /*24620*/  SHF.R.S32.HI R10, RZ, 0x6, R5 ;  /* 0x00000006ff0a7819 */ /* 0x000fc80000011405 */
[----:B------:R-:W-:Y:S01]  /*24630*/  VIMNMX R10, R20, R10, PT ;  /* 0x0000000a140a7248 */ /* 0x000fe20003fe0100 */
[----:B------:R-:W-:Y:S06]  /*24640*/  @!P3 BRA `(.L_x_2042) ;  /* 0x000000000044b947 */ /* 0x000fec0003800000 */
[----:B------:R-:W-:Y:S01]  /*24650*/  ISETP.GT.AND P0, PT, R11, -0x1, PT ;  /* 0xffffffff0b00780c */ /* 0x000fe20003f04270 */
[----:B------:R-:W-:-:S12]  /*24660*/  BSSY B0, `(.L_x_2043) ;  /* 0x000000d000007945 */ /* 0x000fd80003800000 */
[----:B------:R-:W-:Y:S05]  /*24670*/  @P0 BRA `(.L_x_2044) ;  /* 0x00000000001c0947 */ /* 0x000fea0003800000 */
[----:B------:R-:W-:Y:S02]  /*24680*/  ISETP.NE.AND P0, PT, R3, 0x1, PT ;  /* 0x000000010300780c */ /* 0x000fe40003f05270 */
[----:B------:R-:W-:-:S11]  /*24690*/  LOP3.LUT R11, RZ, R11, RZ, 0x33, !PT ;  /* 0x0000000bff0b7212 */ /* 0x000fd600078e33ff */
[----:B------:R-:W1:Y:S02]  /*246a0*/  @P0 LDC.64 R4, c[0x0][0x9e8] ;  /* 0x00027a00ff040b82 */ /* 0x000e640000000a00 */
[----:B-1----:R-:W-:-:S05]  /*246b0*/  @P0 IMAD.HI.U32 R4, R11, R4, RZ ;  /* 0x000000040b040227 */ /* 0x002fca00078e00ff */
[----:B------:R-:W-:-:S04]  /*246c0*/  @P0 SHF.R.U32.HI R11, RZ, R5, R4 ;  /* 0x00000005ff0b0219 */ /* 0x000fc80000011604 */
[----:B------:R-:W-:Y:S01]  /*246d0*/  LOP3.LUT R11, RZ, R11, RZ, 0x33, !PT ;  /* 0x0000000bff0b7212 */ /* 0x000fe200078e33ff */
[----:B------:R-:W-:Y:S06]  /*246e0*/  BRA `(.L_x_2045) ;  /* 0x0000000000107947 */ /* 0x000fec0003800000 */
.L_x_2044:
[----:B------:R-:W-:-:S13]  /*246f0*/  ISETP.NE.AND P0, PT, R3, 0x1, PT ;  /* 0x000000010300780c */ /* 0x000fda0003f05270 */
[----:B------:R-:W1:Y:S02]  /*24700*/  @P0 LDC.64 R4, c[0x0][0x9e8] ;  /* 0x00027a00ff040b82 */ /* 0x000e640000000a00 */
[----:B-1----:R-:W-:-:S05]  /*24710*/  @P0 IMAD.HI.U32 R4, R11, R4, RZ ;  /* 0x000000040b040227 */ /* 0x002fca00078e00ff */
[----:B------:R-:W-:-:S07]  /*24720*/  @P0 SHF.R.U32.HI R11, RZ, R5, R4 ;  /* 0x00000005ff0b0219 */ /* 0x000fce0000011604 */
.L_x_2045:
[----:B------:R-:W-:Y:S05]  /*24730*/  BSYNC B0 ;  /* 0x0000000000007941 */ /* 0x000fea0003800000 */
.L_x_2043:
[----:B------:R-:W-:-:S05]  /*24740*/  IMAD R3, R11, R3, RZ ;  /* 0x000000030b037224 */ /* 0x000fca00078e02ff */
[----:B------:R-:W-:-:S07]  /*24750*/  VIMNMX R2, R2, R3, !PT ;  /* 0x0000000302027248 */ /* 0x000fce0007fe0100 */
.L_x_2042:
[----:B------:R-:W-:Y:S01]  /*24760*/  SHF.R.S32.HI R3, RZ, 0x1f, R2 ;  /* 0x0000001fff037819 */ /* 0x000fe20000011402 */
[----:B------:R-:W-:Y:S01]  /*24770*/  BSSY B0, `(.L_x_2046) ;  /* 0x0000027000007945 */ /* 0x000fe20003800000 */
[----:B------:R-:W-:Y:S02]  /*24780*/  LOP3.LUT R34, R6, 0xff, RZ, 0xc0, !PT ;  /* 0x000000ff06227812 */ /* 0x000fe400078ec0ff */
[----:B------:R-:W-:Y:S01]  /*24790*/  LEA.HI R3, R3, R2, RZ, 0x6 ;  /* 0x0000000203037211 */ /* 0x000fe200078f30ff */
[----:B------:R-:W-:Y:S01]  /*247a0*/  IMAD.MOV.U32 R2, RZ, RZ, RZ ;  /* 0x000000ffff027224 */ /* 0x000fe200078e00ff */
[----:B------:R-:W-:Y:S02]  /*247b0*/  SHF.R.U32.HI R6, RZ, 0x10, R6 ;  /* 0x00000010ff067819 */ /* 0x000fe40000011606 */
[----:B------:R-:W-:-:S04]  /*247c0*/  SHF.R.S32.HI R3, RZ, 0x6, R3 ;  /* 0x00000006ff037819 */ /* 0x000fc80000011403 */
[----:B------:R-:W-:-:S04]  /*247d0*/  VIMNMX R4, RZ, R3, !PT ;  /* 0x00000003ff047248 */ /* 0x000fc80007fe0100 */
[----:B------:R-:W-:-:S13]  /*247e0*/  ISETP.GT.AND P0, PT, R10, R4, PT ;  /* 0x000000040a00720c */ /* 0x000fda0003f04270 */
[----:B------:R-:W-:Y:S05]  /*247f0*/  @!P0 BRA `(.L_x_2047) ;  /* 0x0000000000788947 */ /* 0x000fea0003800000 */
[----:B------:R-:W-:Y:S01]  /*24800*/  ISETP.NE.AND P0, PT, R6, RZ, PT ;  /* 0x000000ff0600720c */ /* 0x000fe20003f05270 */
[----:B------:R-:W-:-:S03]  /*24810*/  ULDC UR4, c[0x0][0x9f0] ;  /* 0x00027c0000047ab9 */ /* 0x000fc60000000800 */
[----:B------:R-:W-:-:S04]  /*24820*/  SEL R5, R6, UR4, P0 ;  /* 0x0000000406057c07 */ /* 0x000fc80008000000 */
[----:B------:R-:W-:Y:S02]  /*24830*/  IABS R11, R5 ;  /* 0x00000005000b7213 */ /* 0x000fe40000000000 */
[----:B0-----:R-:W-:Y:S02]  /*24840*/  IADD3 R12, R5, -0x1, R10 ;  /* 0xffffffff050c7810 */ /* 0x001fe40007ffe00a */
[----:B------:R-:W0:Y:S03]  /*24850*/  I2F.RP R2, R11 ;  /* 0x0000000b00027306 */ /* 0x000e260000209400 */
[----:B------:R-:W-:-:S05]  /*24860*/  IMAD.IADD R12, R12, 0x1, -R4 ;  /* 0x000000010c0c7824 */ /* 0x000fca00078e0a04 */
        /* <DEDUP_REMOVED lines=11> */
[----:B------:R-:W-:-:S04]  /*24920*/  IMAD.MOV R2, RZ, RZ, -R2 ;  /* 0x000000ffff027224 */ /* 0x000fc800078e0a02 */
[----:B------:R-:W-:Y:S02]  /*24930*/  IMAD.MOV.U32 R12, RZ, RZ, R2 ;  /* 0x000000ffff0c7224 */ /* 0x000fe400078e0002 */
[----:B------:R-:W-:-:S04]  /*24940*/  IMAD.HI.U32 R2, R13, R3, RZ ;  /* 0x000000030d027227 */ /* 0x000fc800078e00ff */
[----:B------:R-:W-:-:S05]  /*24950*/  IMAD R3, R2, R12, R3 ;  /* 0x0000000c02037224 */ /* 0x000fca00078e0203 */
[----:B------:R-:W-:-:S13]  /*24960*/  ISETP.GT.U32.AND P2, PT, R11, R3, PT ;  /* 0x000000030b00720c */ /* 0x000fda0003f44070 */
[-C--:B------:R-:W-:Y:S01]  /*24970*/  @!P2 IADD3 R3, R3, -R11.reuse, RZ ;  /* 0x8000000b0303a210 */ /* 0x080fe20007ffe0ff */
[----:B------:R-:W-:Y:S01]  /*24980*/  @!P2 VIADD R2, R2, 0x1 ;  /* 0x000000010202a836 */ /* 0x000fe20000000000 */
[----:B------:R-:W-:Y:S02]  /*24990*/  ISETP.NE.AND P2, PT, R5, RZ, PT ;  /* 0x000000ff0500720c */ /* 0x000fe40003f45270 */
[----:B------:R-:W-:-:S13]  /*249a0*/  ISETP.GE.U32.AND P0, PT, R3, R11, PT ;  /* 0x0000000b0300720c */ /* 0x000fda0003f06070 */
[----:B------:R-:W-:-:S04]  /*249b0*/  @P0 VIADD R2, R2, 0x1 ;  /* 0x0000000102020836 */ /* 0x000fc80000000000 */
[----:B------:R-:W-:Y:S01]  /*249c0*/  @!P3 IMAD.MOV R2, RZ, RZ, -R2 ;  /* 0x000000ffff02b224 */ /* 0x000fe200078e0a02 */
[----:B------:R-:W-:-:S07]  /*249d0*/  @!P2 LOP3.LUT R2, RZ, R5, RZ, 0x33, !PT ;  /* 0x00000005ff02a212 */ /* 0x000fce00078e33ff */
.L_x_2047:
[----:B------:R-:W-:Y:S05]  /*249e0*/  BSYNC B0 ;  /* 0x0000000000007941 */ /* 0x000fea0003800000 */
.L_x_2046:
[-C--:B------:R-:W-:Y:S01]  /*249f0*/  IMAD R4, R34, R2.reuse, R4 ;  /* 0x0000000222047224 */ /* 0x080fe200078e0204 */
[----:B------:R-:W-:Y:S04]  /*24a00*/  BSSY B0, `(.L_x_2048) ;  /* 0x0000112000007945 */ /* 0x000fe80003800000 */
[C---:B------:R-:W-:Y:S01]  /*24a10*/  VIADDMNMX R2, R4.reuse, R2, R10, PT ;  /* 0x0000000204027246 */ /* 0x040fe2000380010a */
[----:B------:R-:W-:-:S04]  /*24a20*/  IMAD R4, R4, 0x40, -R7 ;  /* 0x0000004004047824 */ /* 0x000fc800078e0a07 */
[----:B------:R-:W-:Y:S01]  /*24a30*/  IMAD R2, R2, 0x40, -R7 ;  /* 0x0000004002027824 */ /* 0x000fe200078e0a07 */
[----:B------:R-:W-:-:S04]  /*24a40*/  VIMNMX R4, RZ, R4, !PT ;  /* 0x00000004ff047248 */ /* 0x000fc80007fe0100 */
[----:B------:R-:W-:-:S04]  /*24a50*/  VIMNMX R2, R2, R8, PT ;  /* 0x0000000802027248 */ /* 0x000fc80003fe0100 */
[----:B------:R-:W-:Y:S02]  /*24a60*/  ISETP.GT.AND P0, PT, R2, R4, PT ;  /* 0x000000040200720c */ /* 0x000fe40003f04270 */
[----:B------:R-:W-:-:S11]  /*24a70*/  SHF.R.U32.HI R4, RZ, 0x6, R4 ;  /* 0x00000006ff047819 */ /* 0x000fd60000011604 */
[----:B------:R-:W-:-:S05]  /*24a80*/  @P0 VIADD R2, R2, 0x3f ;  /* 0x0000003f02020836 */ /* 0x000fca0000000000 */
        /* <DEDUP_REMOVED lines=10> */
[----:B------:R-:W1:Y:S02]  /*24b30*/  S2R R5, SR_TID.X ;  /* 0x0000000000057919 */ /* 0x000e640000002100 */
[----:B-1----:R-:W-:-:S04]  /*24b40*/  SHF.R.U32.HI R5, RZ, 0x5, R5 ;  /* 0x00000005ff057819 */ /* 0x002fc80000011605 */
[----:B------:R-:W-:-:S05]  /*24b50*/  LOP3.LUT R5, R5, 0x3, RZ, 0xc0, !PT ;  /* 0x0000000305057812 */ /* 0x000fca00078ec0ff */
[----:B------:R1:W2:Y:S02]  /*24b60*/  SHFL.IDX PT, R14, R5, RZ, 0x1f ;  /* 0x00001fff050e7589 */ /* 0x0002a400000e0000 */
.L_x_2429:
[----:B--2---:R-:W-:Y:S02]  /*24b70*/  ISETP.NE.AND P0, PT, R14, RZ, PT ;  /* 0x000000ff0e00720c */ /* 0x004fe40003f05270 */
[----:B------:R-:W-:-:S11]  /*24b80*/  PLOP3.LUT P6, PT, PT, PT, PT, 0x8, 0x0 ;  /* 0x000000000000781c */ /* 0x000fd60003fce170 */
[----:B------:R-:W-:Y:S05]  /*24b90*/  @P0 BRA `(.L_x_2051) ;  /* 0x00000000000c0947 */ /* 0x000fea0003800000 */
[----:B------:R-:W-:-:S03]  /*24ba0*/  UMOV UR4, 0xffffffff ;  /* 0xffffffff00047882 */ /* 0x000fc60000000000 */
[----:B------:R-:W-:Y:S05]  /*24bb0*/  BRA.DIV UR4, `(.L_x_2052) ;  /* 0x000000ca04b07947 */ /* 0x000fea000b800000 */
[----:B------:R-:W-:-:S13]  /*24bc0*/  ELECT P6, URZ, PT ;  /* 0x00000000003f782f */ /* 0x000fda00038c0000 */
.L_x_2051:
[----:B-1----:R-:W2:Y:S01]  /*24bd0*/  LDL R5, [R1+0x30] ;  /* 0x0000300001057983 */ /* 0x002ea20000100800 */
[----:B------:R-:W-:Y:S01]  /*24be0*/  BSSY B1, `(.L_x_2053) ;  /* 0x0000008000017945 */ /* 0x000fe20003800000 */
[----:B--2---:R-:W-:-:S05]  /*24bf0*/  VIADD R5, R5, 0x1 ;  /* 0x0000000105057836 */ /* 0x004fca0000000000 */
[----:B------:R-:W-:-:S04]  /*24c00*/  LEA.HI R7, R5, R5, RZ, 0x1 ;  /* 0x0000000505077211 */ /* 0x000fc800078f08ff */
[----:B------:R-:W-:-:S05]  /*24c10*/  LOP3.LUT R7, R7, 0xfffffffe, RZ, 0xc0, !PT ;  /* 0xfffffffe07077812 */ /* 0x000fca00078ec0ff */
[----:B------:R-:W-:-:S05]  /*24c20*/  IMAD.IADD R5, R5, 0x1, -R7 ;  /* 0x0000000105057824 */ /* 0x000fca00078e0a07 */
[----:B------:R-:W-:-:S04]  /*24c30*/  SHF.L.U32 R5, R5, 0x1f, RZ ;  /* 0x0000001f05057819 */ /* 0x000fc800000006ff */
[----:B------:R-:W1:Y:S02]  /*24c40*/  SYNCS.PHASECHK.TRANS64.TRYWAIT P0, [R22+URZ+0x28420], R5 ;  /* 0x02842005160075a7 */ /* 0x000e64000800017f */
[----:B-1----:R-:W-:Y:S05]  /*24c50*/  @!P0 BRA `(.L_x_2054) ;  /* 0x000000c800a88947 */ /* 0x002fea0003800000 */
.L_x_2432:
[----:B------:R-:W-:Y:S05]  /*24c60*/  BSYNC B1 ;  /* 0x0000000000017941 */ /* 0x000fea0003800000 */
.L_x_2053:
[----:B------:R-:W-:Y:S04]  /*24c70*/  BSSY B1, `(.L_x_2055) ;  /* 0x000006c000017945 */ /* 0x000fe80003800000 */
[----:B------:R-:W-:Y:S05]  /*24c80*/  @!P6 BRA `(.L_x_2056) ;  /* 0x0000000400a8e947 */ /* 0x000fea0003800000 */
[----:B------:R-:W-:Y:S01]  /*24c90*/  IMAD R11, R29, 0x8, R22 ;  /* 0x000000081d0b7824 */ /* 0x000fe200078e0216 */
[----:B------:R-:W-:Y:S01]  /*24ca0*/  SHF.L.U32 R10, R31, 0x1f, RZ ;  /* 0x0000001f1f0a7819 */ /* 0x000fe200000006ff */
[----:B------:R-:W2:Y:S01]  /*24cb0*/  S2R R7, SR_TID.X ;  /* 0x0000000000077919 */ /* 0x000ea20000002100 */
[----:B------:R-:W-:Y:S02]  /*24cc0*/  BSSY B2, `(.L_x_2057) ;  /* 0x0000005000027945 */ /* 0x000fe40003800000 */
[----:B------:R-:W3:Y:S01]  /*24cd0*/  SYNCS.PHASECHK.TRANS64.TRYWAIT P0, [R11+URZ+0x284a0], R10 ;  /* 0x0284a00a0b0075a7 */ /* 0x000ee2000800017f */
[----:B--2---:R-:W-:-:S04]  /*24ce0*/  LOP3.LUT R7, R7, 0x7f, RZ, 0xc0, !PT ;  /* 0x0000007f07077812 */ /* 0x004fc800078ec0ff */
[----:B------:R-:W-:Y:S01]  /*24cf0*/  ISETP.NE.AND P1, PT, R7, RZ, PT ;  /* 0x000000ff0700720c */ /* 0x000fe20003f25270 */
[----:B---3--:R-:W-:-:S12]  /*24d00*/  @!P0 BRA `(.L_x_2058) ;  /* 0x000000c800908947 */ /* 0x008fd80003800000 */
.L_x_2433:
[----:B------:R-:W-:Y:S05]  /*24d10*/  BSYNC B2 ;  /* 0x0000000000027941 */ /* 0x000fea0003800000 */
.L_x_2057:
[----:B------:R-:W-:Y:S04]  /*24d20*/  BSSY B2, `(.L_x_2059) ;  /* 0x0000009000027945 */ /* 0x000fe80003800000 */
[----:B------:R-:W-:Y:S05]  /*24d30*/  @P1 BRA `(.L_x_2060) ;  /* 0x00000000001c1947 */ /* 0x000fea0003800000 */
[----:B-1----:R-:W1:Y:S02]  /*24d40*/  S2R R5, SR_TID.X ;  /* 0x0000000000057919 */ /* 0x002e640000002100 */
[----:B-1----:R-:W-:Y:S01]  /*24d50*/  LOP3.LUT R7, R5, 0x1f, RZ, 0xc0, !PT ;  /* 0x0000001f05077812 */ /* 0x002fe200078ec0ff */
[----:B------:R-:W-:-:S03]  /*24d60*/  IMAD.MOV.U32 R5, RZ, RZ, 0x4000 ;  /* 0x00004000ff057424 */ /* 0x000fc600078e00ff */
[----:B------:R-:W-:Y:S01]  /*24d70*/  ISETP.NE.AND P0, PT, R7, RZ, PT ;  /* 0x000000ff0700720c */ /* 0x000fe20003f05270 */
[----:B------:R3:W-:-:S12]  /*24d80*/  SYNCS.ARRIVE.TRANS64 RZ, [R11+URZ+0x28490], R5 ;  /* 0x028490050bff79a7 */ /* 0x0007d8000800003f */
[----:B---3--:R-:W-:Y:S05]  /*24d90*/  @!P0 BRA `(.L_x_2060) ;  /* 0x0000000000048947 */ /* 0x008fea0003800000 */
[----:B------:R-:W-:Y:S01]  /*24da0*/  BPT.TRAP 0x1 ;  /* 0x000000040000795c */ /* 0x000fe20000300000 */
.L_x_2060:
[----:B------:R-:W-:Y:S05]  /*24db0*/  BSYNC B2 ;  /* 0x0000000000027941 */ /* 0x000fea0003800000 */
.L_x_2059:
[----:B------:R-:W-:Y:S01]  /*24dc0*/  IMAD.MOV.U32 R15, RZ, RZ, RZ ;  /* 0x000000ffff0f7224 */ /* 0x000fe200078e00ff */
[----:B------:R-:W-:Y:S01]  /*24dd0*/  UIADD3 UR4, UP0, UR40, 0x570, URZ ;  /* 0x0000057028047890 */ /* 0x000fe2000ff1e03f */
[----:B------:R-:W-:Y:S01]  /*24de0*/  IMAD R7, R3, 0x40, R0 ;  /* 0x0000004003077824 */ /* 0x000fe200078e0200 */
[----:B------:R-:W-:Y:S01]  /*24df0*/  PLOP3.LUT P0, PT, PT, PT, PT, 0x80, 0x0 ;  /* 0x000000000000781c */ /* 0x000fe20003f0f070 */
[----:B------:R-:W-:Y:S01]  /*24e00*/  IMAD R8, R29, 0x4000, R22 ;  /* 0x000040001d087824 */ /* 0x000fe200078e0216 */
[----:B------:R-:W-:Y:S01]  /*24e10*/  R2UR UR10, R15 ;  /* 0x000000000f0a72ca */ /* 0x000fe200000e0000 */
[----:B------:R-:W-:Y:S01]  /*24e20*/  VIADD R7, R7, 0xffffffc0 ;  /* 0xffffffc007077836 */ /* 0x000fe20000000000 */
[----:B------:R-:W-:Y:S01]  /*24e30*/  UIADD3.X UR5, URZ, UR41, URZ, UP0, !UPT ;  /* 0x000000293f057290 */ /* 0x000fe200087fe43f */
[----:B-1----:R-:W-:Y:S01]  /*24e40*/  VIADD R5, R11, 0x28490 ;  /* 0x000284900b057836 */ /* 0x002fe20000000000 */
[----:B------:R-:W-:Y:S01]  /*24e50*/  UMOV UR6, 0x0 ;  /* 0x0000000000067882 */ /* 0x000fe20000000000 */
[----:B0-----:R-:W-:Y:S01]  /*24e60*/  VIADD R12, R8, 0x20000 ;  /* 0x00020000080c7836 */ /* 0x001fe20000000000 */
[----:B------:R-:W-:-:S09]  /*24e70*/  UMOV UR7, 0x12f00000 ;  /* 0x12f0000000077882 */ /* 0x000fd20000000000 */
.L_x_2061:
        /* <DEDUP_REMOVED lines=16> */
.L_x_2062:
        /* <DEDUP_REMOVED lines=13> */
.L_x_2434:
[----:B------:R-:W-:Y:S05]  /*25050*/  BSYNC B2 ;  /* 0x0000000000027941 */ /* 0x000fea0003800000 */
.L_x_2063:
[----:B------:R-:W-:Y:S01]  /*25060*/  BSSY B2, `(.L_x_2065) ;  /* 0x000000b000027945 */ /* 0x000fe20003800000 */
[----:B------:R-:W-:Y:S02]  /*25070*/  IMAD.MOV.U32 R12, RZ, RZ, 0x0 ;  /* 0x00000000ff0c7424 */ /* 0x000fe400078e00ff */
[----:B------:R-:W-:Y:S01]  /*25080*/  IMAD.MOV.U32 R13, RZ, RZ, 0x12f00000 ;  /* 0x12f00000ff0d7424 */ /* 0x000fe200078e00ff */
[----:B------:R-:W-:Y:S06]  /*25090*/  @P1 BRA `(.L_x_2066) ;  /* 0x00000000001c1947 */ /* 0x000fec0003800000 */
[----:B------:R-:W1:Y:S02]  /*250a0*/  S2R R5, SR_TID.X ;  /* 0x0000000000057919 */ /* 0x000e640000002100 */
[----:B-1----:R-:W-:Y:S01]  /*250b0*/  LOP3.LUT R21, R5, 0x1f, RZ, 0xc0, !PT ;  /* 0x0000001f05157812 */ /* 0x002fe200078ec0ff */
[----:B------:R-:W-:-:S03]  /*250c0*/  IMAD.MOV.U32 R5, RZ, RZ, 0x4000 ;  /* 0x00004000ff057424 */ /* 0x000fc600078e00ff */
[----:B------:R-:W-:Y:S01]  /*250d0*/  ISETP.NE.AND P0, PT, R21, RZ, PT ;  /* 0x000000ff1500720c */ /* 0x000fe20003f05270 */
[----:B------:R1:W-:-:S12]  /*250e0*/  SYNCS.ARRIVE.TRANS64 RZ, [R11+URZ+0x284b0], R5 ;  /* 0x0284b0050bff79a7 */ /* 0x0003d8000800003f */
[----:B-1----:R-:W-:Y:S05]  /*250f0*/  @!P0 BRA `(.L_x_2066) ;  /* 0x0000000000048947 */ /* 0x002fea0003800000 */
[----:B------:R-:W-:Y:S01]  /*25100*/  BPT.TRAP 0x1 ;  /* 0x000000040000795c */ /* 0x000fe20000300000 */
.L_x_2066:
[----:B------:R-:W-:Y:S05]  /*25110*/  BSYNC B2 ;  /* 0x0000000000027941 */ /* 0x000fea0003800000 */
.L_x_2065:
[----:B------:R-:W-:Y:S01]  /*25120*/  R2UR UR10, R15 ;  /* 0x000000000f0a72ca */ /* 0x000fe200000e0000 */
[----:B------:R-:W-:Y:S01]  /*25130*/  UIADD3 UR4, UP0, UR40, 0x670, URZ ;  /* 0x0000067028047890 */ /* 0x000fe2000ff1e03f */
[----:B------:R-:W-:Y:S01]  /*25140*/  R2UR UR6, R12 ;  /* 0x000000000c0672ca */ /* 0x000fe200000e0000 */
[----:B0-2---:R-:W-:Y:S01]  /*25150*/  VIADD R11, R11, 0x284b0 ;  /* 0x000284b00b0b7836 */ /* 0x005fe20000000000 */
[----:B------:R-:W-:Y:S01]  /*25160*/  R2UR UR7, R13 ;  /* 0x000000000d0772ca */ /* 0x000fe200000e0000 */
[----:B------:R-:W-:Y:S01]  /*25170*/  UIADD3.X UR5, URZ, UR41, URZ, UP0, !UPT ;  /* 0x000000293f057290 */ /* 0x000fe200087fe43f */
[----:B------:R-:W-:Y:S02]  /*25180*/  PLOP3.LUT P0, PT, PT, PT, PT, 0x80, 0x0 ;  /* 0x000000000000781c */ /* 0x000fe40003f0f070 */
[----:B------:R-:W-:-:S11]  /*25190*/  IADD3 R5, R8, 0x10000, RZ ;  /* 0x0001000008057810 */ /* 0x000fd60007ffe0ff */
.L_x_2067:
        /* <DEDUP_REMOVED lines=15> */
.L_x_2068:
        /* <DEDUP_REMOVED lines=9> */
[----:B--2---:R-:W-:Y:S05]  /*25320*/  @P0 BRA.U.ANY `(.L_x_2068) ;  /* 0xfffffffd00d80947 */ /* 0x004fea000393ffff */
.L_x_2056:
[----:B------:R-:W-:Y:S05]  /*25330*/  BSYNC B1 ;  /* 0x0000000000017941 */ /* 0x000fea0003800000 */
.L_x_2055:
        /* <DEDUP_REMOVED lines=9> */
.L_x_2083:
[----:B------:R-:W-:Y:S05]  /*253d0*/  YIELD ;  /* 0x0000000000007946 */ /* 0x000fea0003800000 */
        /* <DEDUP_REMOVED lines=10> */
.L_x_2435:
[----:B------:R-:W-:Y:S05]  /*25480*/  BSYNC B2 ;  /* 0x0000000000027941 */ /* 0x000fea0003800000 */
.L_x_2071:
[----:B------:R-:W-:Y:S04]  /*25490*/  BSSY B2, `(.L_x_2073) ;  /* 0x0000009000027945 */ /* 0x000fe80003800000 */
[----:B------:R-:W-:Y:S05]  /*254a0*/  @P2 BRA `(.L_x_2074) ;  /* 0x00000000001c2947 */ /* 0x000fea0003800000 */
[----:B------:R-:W1:Y:S02]  /*254b0*/  S2R R3, SR_TID.X ;  /* 0x0000000000037919 */ /* 0x000e640000002100 */
[----:B-1----:R-:W-:Y:S01]  /*254c0*/  LOP3.LUT R5, R3, 0x1f, RZ, 0xc0, !PT ;  /* 0x0000001f03057812 */ /* 0x002fe200078ec0ff */
[----:B------:R-:W-:-:S03]  /*254d0*/  IMAD.MOV.U32 R3, RZ, RZ, 0x4000 ;  /* 0x00004000ff037424 */ /* 0x000fc600078e00ff */
[----:B------:R-:W-:Y:S01]  /*254e0*/  ISETP.NE.AND P1, PT, R5, RZ, PT ;  /* 0x000000ff0500720c */ /* 0x000fe20003f25270 */
[----:B------:R3:W-:-:S12]  /*254f0*/  SYNCS.ARRIVE.TRANS64 RZ, [R10+URZ+0x28490], R3 ;  /* 0x028490030aff79a7 */ /* 0x0007d8000800003f */
[----:B---3--:R-:W-:Y:S05]  /*25500*/  @!P1 BRA `(.L_x_2074) ;  /* 0x0000000000049947 */ /* 0x008fea0003800000 */
[----:B------:R-:W-:Y:S01]  /*25510*/  BPT.TRAP 0x1 ;  /* 0x000000040000795c */ /* 0x000fe20000300000 */
.L_x_2074:
[----:B------:R-:W-:Y:S05]  /*25520*/  BSYNC B2 ;  /* 0x0000000000027941 */ /* 0x000fea0003800000 */
.L_x_2073:
[----:B------:R-:W-:Y:S01]  /*25530*/  IMAD.MOV.U32 R14, RZ, RZ, RZ ;  /* 0x000000ffff0e7224 */ /* 0x000fe200078e00ff */
[----:B------:R-:W-:Y:S01]  /*25540*/  UIADD3 UR4, UP0, UR40, 0x570, URZ ;  /* 0x0000057028047890 */ /* 0x000fe2000ff1e03f */
[----:B------:R-:W-:Y:S01]  /*25550*/  IMAD R7, R29, 0x4000, R22 ;  /* 0x000040001d077824 */ /* 0x000fe200078e0216 */
[----:B------:R-:W-:Y:S01]  /*25560*/  PLOP3.LUT P1, PT, PT, PT, PT, 0x80, 0x0 ;  /* 0x000000000000781c */ /* 0x000fe20003f2f070 */
[----:B-1----:R-:W-:Y:S01]  /*25570*/  IMAD R5, R11, 0x40, R0 ;  /* 0x000000400b057824 */ /* 0x002fe200078e0200 */
[----:B------:R-:W-:Y:S01]  /*25580*/  R2UR UR10, R14 ;  /* 0x000000000e0a72ca */ /* 0x000fe200000e0000 */
[----:B------:R-:W-:Y:S01]  /*25590*/  VIADD R3, R10, 0x28490 ;  /* 0x000284900a037836 */ /* 0x000fe20000000000 */
[----:B------:R-:W-:Y:S01]  /*255a0*/  UIADD3.X UR5, URZ, UR41, URZ, UP0, !UPT ;  /* 0x000000293f057290 */ /* 0x000fe200087fe43f */
[----:B0-----:R-:W-:Y:S01]  /*255b0*/  VIADD R12, R7, 0x20000 ;  /* 0x00020000070c7836 */ /* 0x001fe20000000000 */
[----:B------:R-:W-:Y:S01]  /*255c0*/  UMOV UR6, 0x0 ;  /* 0x0000000000067882 */ /* 0x000fe20000000000 */
[----:B------:R-:W-:-:S10]  /*255d0*/  UMOV UR7, 0x12f00000 ;  /* 0x12f0000000077882 */ /* 0x000fd40000000000 */
.L_x_2075:
        /* <DEDUP_REMOVED lines=16> */
.L_x_2076:
        /* <DEDUP_REMOVED lines=13> */
.L_x_2436:
[----:B------:R-:W-:Y:S05]  /*257b0*/  BSYNC B2 ;  /* 0x0000000000027941 */ /* 0x000fea0003800000 */
.L_x_2077:
        /* <DEDUP_REMOVED lines=11> */
.L_x_2080:
[----:B------:R-:W-:Y:S05]  /*25870*/  BSYNC B2 ;  /* 0x0000000000027941 */ /* 0x000fea0003800000 */
.L_x_2079:
[----:B------:R-:W-:Y:S01]  /*25880*/  R2UR UR10, R14 ;  /* 0x000000000e0a72ca */ /* 0x000fe200000e0000 */
[----:B------:R-:W-:Y:S01]  /*25890*/  UIADD3 UR4, UP0, UR40, 0x670, URZ ;  /* 0x0000067028047890 */ /* 0x000fe2000ff1e03f */
[----:B------:R-:W-:Y:S01]  /*258a0*/  R2UR UR6, R12 ;  /* 0x000000000c0672ca */ /* 0x000fe200000e0000 */
[----:B0-2---:R-:W-:Y:S01]  /*258b0*/  VIADD R10, R10, 0x284b0 ;  /* 0x000284b00a0a7836 */ /* 0x005fe20000000000 */
[----:B------:R-:W-:Y:S01]  /*258c0*/  R2UR UR7, R13 ;  /* 0x000000000d0772ca */ /* 0x000fe200000e0000 */
[----:B------:R-:W-:Y:S01]  /*258d0*/  VIADD R3, R7, 0x10000 ;  /* 0x0001000007037836 */ /* 0x000fe20000000000 */
[----:B------:R-:W-:Y:S01]  /*258e0*/  PLOP3.LUT P1, PT, PT, PT, PT, 0x80, 0x0 ;  /* 0x000000000000781c */ /* 0x000fe20003f2f070 */
[----:B------:R-:W-:-:S12]  /*258f0*/  UIADD3.X UR5, URZ, UR41, URZ, UP0, !UPT ;  /* 0x000000293f057290 */ /* 0x000fd800087fe43f */
.L_x_2081:
        /* <DEDUP_REMOVED lines=15> */
.L_x_2082:
        /* <DEDUP_REMOVED lines=10> */
.L_x_2070:
[----:B------:R-:W-:Y:S05]  /*25a90*/  BSYNC B1 ;  /* 0x0000000000017941 */ /* 0x000fea0003800000 */
.L_x_2069:
        /* <DEDUP_REMOVED lines=8> */
.L_x_2049:
[----:B------:R-:W-:Y:S05]  /*25b20*/  BSYNC B0 ;  /* 0x0000000000007941 */ /* 0x000fea0003800000 */
.L_x_2048:
[----:B------:R-:W2:Y:S01]  /*25b30*/  LDC R0, c[0x0][0x448] ;  /* 0x00011200ff007b82 */ /* 0x000ea20000000800 */
[----:B------:R-:W-:Y:S01]  /*25b40*/  VIADD R2, R26, 0x7f ;  /* 0x0000007f1a027836 */ /* 0x000fe20000000000 */
[----:B------:R-:W-:Y:S06]  /*25b50*/  @!P0 WARPSYNC.ALL ;  /* 0x0000000000008948 */ /* 0x000fec0003800000 */
[----:B------:R-:W-:Y:S01]  /*25b60*/  @!P0 BAR.SYNC.DEFER_BLOCKING 0xc, 0x180 ;  /* 0x0306000000008b1d */ /* 0x000fe20000010000 */
[----:B--2---:R-:W-:-:S13]  /*25b70*/  ISETP.NE.AND P1, PT, R0, 0x1, PT ;  /* 0x000000010000780c */ /* 0x004fda0003f25270 */
[----:B------:R-:W2:Y:S08]  /*25b80*/  @P1 LDC R3, c[0x0][0x44c] ;  /* 0x00011300ff031b82 */ /* 0x000eb00000000800 */
[----:B------:R-:W3:Y:S01]  /*25b90*/  @P1 LDC R0, c[0x0][0x450] ;  /* 0x00011400ff001b82 */ /* 0x000ee20000000800 */
[----:B--2---:R-:W-:-:S05]  /*25ba0*/  @P1 IMAD.HI.U32 R3, R2, R3, RZ ;  /* 0x0000000302031227 */ /* 0x004fca00078e00ff */
[----:B---3--:R-:W-:-:S05]  /*25bb0*/  @P1 SHF.R.U32.HI R2, RZ, R0, R3 ;  /* 0x00000000ff021219 */ /* 0x008fca0000011603 */
[----:B------:R-:W-:Y:S02]  /*25bc0*/  IMAD.IADD R9, R9, 0x1, R2 ;  /* 0x0000000109097824 */ /* 0x000fe400078e0202 */
[----:B------:R-:W2:Y:S02]  /*25bd0*/  LDC.64 R2, c[0x0][0x9e0] ;  /* 0x00027800ff027b82 */ /* 0x000ea40000000a00 */
[----:B--2---:R-:W-:Y:S01]  /*25be0*/  ISETP.GE.AND P2, PT, R3, 0x1, PT ;  /* 0x000000010300780c */ /* 0x004fe20003f46270 */
[----:B------:R-:W-:-:S12]  /*25bf0*/  IMAD.IADD R2, R9, 0x1, R2 ;  /* 0x0000000109027824 */ /* 0x000fd800078e0202 */
[----:B------:R-:W-:Y:S05]  /*25c00*/  @!P2 BRA `(.L_x_2084) ;  /* 0x000000000048a947 */ /* 0x000fea0003800000 */
[C---:B------:R-:W-:Y:S01]  /*25c10*/  ISETP.GT.AND P0, PT, R9.reuse, RZ, PT ;  /* 0x000000ff0900720c */ /* 0x040fe20003f04270 */
[----:B------:R-:W-:Y:S01]  /*25c20*/  BSSY B0, `(.L_x_2085) ;  /* 0x000000e000007945 */ /* 0x000fe20003800000 */
[----:B------:R-:W-:-:S11]  /*25c30*/  IADD3 R0, R9, -0x1, RZ ;  /* 0xffffffff09007810 */ /* 0x000fd60007ffe0ff */
[----:B------:R-:W-:Y:S05]  /*25c40*/  @P0 BRA `(.L_x_2086) ;  /* 0x00000000001c0947 */ /* 0x000fea0003800000 */
[----:B------:R-:W-:Y:S01]  /*25c50*/  ISETP.NE.AND P0, PT, R3, 0x1, PT ;  /* 0x000000010300780c */ /* 0x000fe20003f05270 */
[----:B------:R-:W-:-:S12]  /*25c60*/  IMAD.MOV R0, RZ, RZ, -R9 ;  /* 0x000000ffff007224 */ /* 0x000fd800078e0a09 */
[----:B-1----:R-:W1:Y:S02]  /*25c70*/  @P0 LDC.64 R4, c[0x0][0x9e8] ;  /* 0x00027a00ff040b82 */ /* 0x002e640000000a00 */
[----:B-1----:R-:W-:-:S05]  /*25c80*/  @P0 IMAD.HI.U32 R4, R0, R4, RZ ;  /* 0x0000000400040227 */ /* 0x002fca00078e00ff */
[----:B------:R-:W-:-:S04]  /*25c90*/  @P0 SHF.R.U32.HI R0, RZ, R5, R4 ;  /* 0x00000005ff000219 */ /* 0x000fc80000011604 */
[----:B------:R-:W-:Y:S01]  /*25ca0*/  LOP3.LUT R0, RZ, R0, RZ, 0x33, !PT ;  /* 0x00000000ff007212 */ /* 0x000fe200078e33ff */
[----:B------:R-:W-:Y:S06]  /*25cb0*/  BRA `(.L_x_2087) ;  /* 0x0000000000107947 */ /* 0x000fec0003800000 */
.L_x_2086:
[----:B------:R-:W-:-:S13]  /*25cc0*/  ISETP.NE.AND P0, PT, R3, 0x1, PT ;  /* 0x000000010300780c */ /* 0x000fda0003f05270 */
[----:B-1----:R-:W1:Y:S02]  /*25cd0*/  @P0 LDC.64 R4, c[0x0][0x9e8] ;  /* 0x00027a00ff040b82 */ /* 0x002e640000000a00 */
[----:B-1----:R-:W-:-:S05]  /*25ce0*/  @P0 IMAD.HI.U32 R4, R0, R4, RZ ;  /* 0x0000000400040227 */ /* 0x002fca00078e00ff */
[----:B------:R-:W-:-:S07]  /*25cf0*/  @P0 SHF.R.U32.HI R0, RZ, R5, R4 ;  /* 0x00000005ff000219 */ /* 0x000fce0000011604 */
.L_x_2087:
[----:B------:R-:W-:Y:S05]  /*25d00*/  BSYNC B0 ;  /* 0x0000000000007941 */ /* 0x000fea0003800000 */
.L_x_2085:
[----:B------:R-:W-:-:S05]  /*25d10*/  IMAD R0, R0, R3, R3 ;  /* 0x0000000300007224 */ /* 0x000fca00078e0203 */
[----:B------:R-:W-:-:S07]  /*25d20*/  VIMNMX R2, R2, R0, PT ;  /* 0x0000000002027248 */ /* 0x000fce0003fe0100 */
.L_x_2084:
[----:B------:R-:W-:Y:S01]  /*25d30*/  VIADD R2, R2, 0x3f ;  /* 0x0000003f02027836 */ /* 0x000fe20000000000 */
[----:B------:R-:W-:Y:S01]  /*25d40*/  ULDC UR4, c[0x0][0x9dc] ;  /* 0x0002770000047ab9 */ /* 0x000fe20000000800 */
[----:B------:R-:W-:-:S03]  /*25d50*/  IMAD.MOV.U32 R4, RZ, RZ, R26 ;  /* 0x000000ffff047224 */ /* 0x000fc600078e001a */
[----:B------:R-:W-:-:S04]  /*25d60*/  SHF.R.S32.HI R0, RZ, 0x1f, R2 ;  /* 0x0000001fff007819 */ /* 0x000fc80000011402 */
[----:B------:R-:W-:Y:S02]  /*25d70*/  LEA.HI R0, R0, R2, RZ, 0x6 ;  /* 0x0000000200007211 */ /* 0x000fe400078f30ff */
[----:B------:R-:W2:Y:S02]  /*25d80*/  @P1 LDC R2, c[0x0][0x44c] ;  /* 0x00011300ff021b82 */ /* 0x000ea40000000800 */
[----:B-1----:R-:W-:-:S04]  /*25d90*/  SHF.R.S32.HI R5, RZ, 0x6, R0 ;  /* 0x00000006ff057819 */ /* 0x002fc80000011400 */
[----:B------:R-:W-:Y:S02]  /*25da0*/  VIMNMX R20, R20, R5, PT ;  /* 0x0000000514147248 */ /* 0x000fe40003fe0100 */
[----:B------:R-:W1:Y:S01]  /*25db0*/  @P1 LDC R0, c[0x0][0x450] ;  /* 0x00011400ff001b82 */ /* 0x000e620000000800 */
[----:B--2---:R-:W-:-:S05]  /*25dc0*/  @P1 IMAD.HI.U32 R2, R26, R2, RZ ;  /* 0x000000021a021227 */ /* 0x004fca00078e00ff */
        /* <DEDUP_REMOVED lines=14> */
.L_x_2090:
[----:B------:R-:W-:-:S13]  /*25eb0*/  ISETP.NE.AND P0, PT, R3, 0x1, PT ;  /* 0x000000010300780c */ /* 0x000fda0003f05270 */
[----:B------:R-:W1:Y:S02]  /*25ec0*/  @P0 LDC.64 R4, c[0x0][0x9e8] ;  /* 0x00027a00ff040b82 */ /* 0x000e640000000a00 */
[----:B-1----:R-:W-:-:S05]  /*25ed0*/  @P0 IMAD.HI.U32 R4, R2, R4, RZ ;  /* 0x0000000402040227 */ /* 0x002fca00078e00ff */
[----:B------:R-:W-:-:S07]  /*25ee0*/  @P0 SHF.R.U32.HI R2, RZ, R5, R4 ;  /* 0x00000005ff020219 */ /* 0x000fce0000011604 */
.L_x_2091:
[----:B------:R-:W-:Y:S05]  /*25ef0*/  BSYNC B0 ;  /* 0x0000000000007941 */ /* 0x000fea0003800000 */
.L_x_2089:
[----:B------:R-:W-:-:S05]  /*25f00*/  IMAD R3, R2, R3, RZ ;  /* 0x0000000302037224 */ /* 0x000fca00078e02ff */
[----:B------:R-:W-:-:S07]  /*25f10*/  VIMNMX R0, R0, R3, !PT ;  /* 0x0000000300007248 */ /* 0x000fce0007fe0100 */
.L_x_2088:
[----:B------:R-:W-:Y:S01]  /*25f20*/  ISETP.NE.AND P1, PT, R6, RZ, PT ;  /* 0x000000ff0600720c */ /* 0x000fe20003f25270 */
[----:B------:R-:W-:Y:S01]  /*25f30*/  BSSY B0, `(.L_x_2092) ;  /* 0x0000024000007945 */ /* 0x000fe20003800000 */
[----:B------:R-:W-:-:S04]  /*25f40*/  SHF.R.S32.HI R3, RZ, 0x1f, R0 ;  /* 0x0000001fff037819 */ /* 0x000fc80000011400 */
[----:B------:R-:W-:-:S04]  /*25f50*/  LEA.HI R3, R3, R0, RZ, 0x6 ;  /* 0x0000000003037211 */ /* 0x000fc800078f30ff */
[----:B------:R-:W-:Y:S01]  /*25f60*/  SHF.R.S32.HI R0, RZ, 0x6, R3 ;  /* 0x00000006ff007819 */ /* 0x000fe20000011403 */
[----:B------:R-:W-:Y:S02]  /*25f70*/  IMAD.MOV.U32 R3, RZ, RZ, RZ ;  /* 0x000000ffff037224 */ /* 0x000fe400078e00ff */
[----:B------:R-:W1:Y:S01]  /*25f80*/  @!P1 LDC R6, c[0x0][0x9f0] ;  /* 0x00027c00ff069b82 */ /* 0x000e620000000800 */
[----:B------:R-:W-:-:S04]  /*25f90*/  VIMNMX R0, RZ, R0, !PT ;  /* 0x00000000ff007248 */ /* 0x000fc80007fe0100 */
[----:B------:R-:W-:-:S13]  /*25fa0*/  ISETP.GT.AND P0, PT, R20, R0, PT ;  /* 0x000000001400720c */ /* 0x000fda0003f04270 */
[----:B------:R-:W-:Y:S05]  /*25fb0*/  @!P0 BRA `(.L_x_2093) ;  /* 0x00000000006c8947 */ /* 0x000fea0003800000 */
[-C--:B-1----:R-:W-:Y:S02]  /*25fc0*/  IABS R4, R6.reuse ;  /* 0x0000000600047213 */ /* 0x082fe40000000000 */
[----:B------:R-:W-:Y:S02]  /*25fd0*/  IABS R7, R6 ;  /* 0x0000000600077213 */ /* 0x000fe40000000000 */
[----:B------:R-:W1:Y:S03]  /*25fe0*/  I2F.RP R8, R4 ;  /* 0x0000000400087306 */ /* 0x000e660000209400 */
[----:B------:R-:W-:-:S05]  /*25ff0*/  IMAD.MOV R7, RZ, RZ, -R7 ;  /* 0x000000ffff077224 */ /* 0x000fca00078e0a07 */
[----:B-1----:R-:W1:Y:S02]  /*26000*/  MUFU.RCP R8, R8 ;  /* 0x0000000800087308 */ /* 0x002e640000001000 */
[----:B-1----:R-:W-:-:S06]  /*26010*/  VIADD R9, R8, 0xffffffe ;  /* 0x0ffffffe08097836 */ /* 0x002fcc0000000000 */
[----:B------:R-:W1:Y:S02]  /*26020*/  F2I.FTZ.U32.TRUNC.NTZ R3, R9 ;  /* 0x0000000900037305 */ /* 0x000e64000021f000 */
[----:B-1----:R-:W-:-:S04]  /*26030*/  IMAD.MOV R2, RZ, RZ, -R3 ;  /* 0x000000ffff027224 */ /* 0x002fc800078e0a03 */
[----:B------:R-:W-:Y:S02]  /*26040*/  IMAD R5, R2, R4, RZ ;  /* 0x0000000402057224 */ /* 0x000fe400078e02ff */
[----:B------:R-:W-:-:S04]  /*26050*/  IMAD.MOV.U32 R2, RZ, RZ, RZ ;  /* 0x000000ffff027224 */ /* 0x000fc800078e00ff */
[----:B------:R-:W-:Y:S01]  /*26060*/  IMAD.HI.U32 R5, R3, R5, R2 ;  /* 0x0000000503057227 */ /* 0x000fe200078e0002 */
[----:B------:R-:W-:-:S05]  /*26070*/  IADD3 R3, R6, -0x1, R20 ;  /* 0xffffffff06037810 */ /* 0x000fca0007ffe014 */
[----:B------:R-:W-:-:S05]  /*26080*/  IMAD.IADD R3, R3, 0x1, -R0 ;  /* 0x0000000103037824 */ /* 0x000fca00078e0a00 */
        /* <DEDUP_REMOVED lines=14> */
.L_x_2093:
[----:B------:R-:W-:Y:S05]  /*26170*/  BSYNC B0 ;  /* 0x0000000000007941 */ /* 0x000fea0003800000 */
.L_x_2092:
[----:B------:R-:W-:-:S05]  /*26180*/  IMAD R34, R34, R3, R0 ;  /* 0x0000000322227224 */ /* 0x000fca00078e0200 */
[----:B------:R-:W-:-:S04]  /*26190*/  VIADDMNMX R32, R34, R3, R20, PT ;  /* 0x0000000322207246 */ /* 0x000fc80003800114 */
[----:B------:R-:W-:Y:S01]  /*261a0*/  ISETP.GT.AND P0, PT, R32, R34, PT ;  /* 0x000000222000720c */ /* 0x000fe20003f04270 */
[----:B------:R2:W-:-:S12]  /*261b0*/  STL [R1+0x20], R32 ;  /* 0x0000202001007387 */ /* 0x0005d80000100800 */
[----:B--2---:R-:W-:Y:S05]  /*261c0*/  @P0 BRA `(.L_x_2094) ;  /* 0x0000000000440947 */ /* 0x004fea0003800000 */
[----:B------:R-:W2:Y:S02]  /*261d0*/  S2R R2, SR_TID.X ;  /* 0x0000000000027919 */ /* 0x000ea40000002100 */
[----:B--2---:R-:W-:-:S04]  /*261e0*/  LOP3.LUT R2, R2, 0x7f, RZ, 0xc0, !PT ;  /* 0x0000007f02027812 */ /* 0x004fc800078ec0ff */
[----:B------:R-:W-:-:S13]  /*261f0*/  ISETP.NE.AND P0, PT, R2, RZ, PT ;  /* 0x000000ff0200720c */ /* 0x000fda0003f05270 */
[----:B------:R-:W-:Y:S05]  /*26200*/  @P0 BRA `(.L_x_2095) ;  /* 0x0000003c00240947 */ /* 0x000fea0003800000 */
[----:B------:R-:W2:Y:S01]  /*26210*/  S2R R5, SR_LANEID ;  /* 0x0000000000057919 */ /* 0x000ea20000000000 */
[----:B------:R-:W-:Y:S01]  /*26220*/  VOTEU.ANY UR4, UPT, PT ;  /* 0x0000000000047886 */ /* 0x000fe200038e0100 */
[----:B------:R-:W3:Y:S01]  /*26230*/  LDC.64 R2, c[0x0][0xc60] ;  /* 0x00031800ff027b82 */ /* 0x000ee20000000a00 */
[----:B------:R-:W2:Y:S02]  /*26240*/  FLO.U32 R0, UR4 ;  /* 0x0000000400007d00 */ /* 0x000ea400080e0000 */
[----:B--2---:R-:W-:-:S06]  /*26250*/  ISETP.EQ.U32.AND P0, PT, R0, R5, PT ;  /* 0x000000050000720c */ /* 0x004fcc0003f02070 */
[----:B------:R-:W3:Y:S07]  /*26260*/  POPC R5, UR4 ;  /* 0x0000000400057d09 */ /* 0x000eee0008000000 */
[----:B---3--:R-:W2:Y:S01]  /*26270*/  @P0 ATOMG.E.ADD.STRONG.GPU PT, R3, desc[UR36][R2.64], R5 ;  /* 0x00000005020309a8 */ /* 0x008ea200081ee1e4 */
[----:B------:R-:W3:Y:S02]  /*26280*/  S2R R4, SR_LTMASK ;  /* 0x0000000000047919 */ /* 0x000ee40000003900 */
[----:B---3--:R-:W-:-:S04]  /*26290*/  LOP3.LUT R4, R4, UR4, RZ, 0xc0, !PT ;  /* 0x0000000404047c12 */ /* 0x008fc8000f8ec0ff */
[----:B------:R-:W3:Y:S01]  /*262a0*/  POPC R7, R4 ;  /* 0x0000000400077309 */ /* 0x000ee20000000000 */
[----:B--2---:R-:W3:Y:S02]  /*262b0*/  SHFL.IDX PT, R0, R3, R0, 0x1f ;  /* 0x00001f0003007589 */ /* 0x004ee400000e0000 */
[----:B---3--:R-:W-:Y:S01]  /*262c0*/  IADD3 R16, R0, UR39, R7 ;  /* 0x0000002700107c10 */ /* 0x008fe2000fffe007 */
[----:B------:R-:W-:Y:S06]  /*262d0*/  BRA `(.L_x_2095) ;  /* 0x0000003800f07947 */ /* 0x000fec0003800000 */
.L_x_2094:
        /* <DEDUP_REMOVED lines=9> */
[----:B------:R-:W-:Y:S01]  /*26370*/  MOV R8, 0x70 ;  /* 0x0000007000087802 */ /* 0x000fe20000000f00 */
[----:B------:R-:W2:Y:S01]  /*26380*/  LDC.64 R2, c[0x4][R2] ;  /* 0x0100000002027b82 */ /* 0x000ea20000000a00 */
[----:B------:R-:W-:Y:S02]  /*26390*/  IMAD.U32 R5, RZ, RZ, UR7 ;  /* 0x00000007ff057e24 */ /* 0x000fe4000f8e00ff */
[----:B-1----:R-:W-:Y:S02]  /*263a0*/  IMAD.U32 R6, RZ, RZ, UR8 ;  /* 0x00000008ff067e24 */ /* 0x002fe4000f8e00ff */
[----:B------:R-:W-:-:S02]  /*263b0*/  IMAD.U32 R7, RZ, RZ, UR9 ;  /* 0x00000009ff077e24 */ /* 0x000fc4000f8e00ff */
[----:B------:R-:W-:Y:S02]  /*263c0*/  IMAD.U32 R10, RZ, RZ, UR4 ;  /* 0x00000004ff0a7e24 */ /* 0x000fe4000f8e00ff */
[----:B------:R-:W-:Y:S02]  /*263d0*/  IMAD.U32 R11, RZ, RZ, UR5 ;  /* 0x00000005ff0b7e24 */ /* 0x000fe4000f8e00ff */
[----:B0-----:R-:W-:Y:S02]  /*263e0*/  IMAD.MOV.U32 R12, RZ, RZ, 0x1 ;  /* 0x00000001ff0c7424 */ /* 0x001fe400078e00ff */
[----:B------:R-:W-:-:S07]  /*263f0*/  IMAD.MOV.U32 R13, RZ, RZ, RZ ;  /* 0x000000ffff0d7224 */ /* 0x000fce00078e00ff */
[----:B------:R-:W-:-:S07]  /*26400*/  LEPC R20, `(.L_x_2097) ;  /* 0x000000001014794e */ /* 0x000fce0000000000 */
[----:B--2---:R-:W-:Y:S05]  /*26410*/  CALL.ABS.NOINC R2 ;  /* 0x0000000002007343 */ /* 0x004fea0003c00000 */
.L_x_2097:
[----:B------:R-:W-:Y:S05]  /*26420*/  BSYNC B6 ;  /* 0x0000000000067941 */ /* 0x000fea0003800000 */
.L_x_2096:
        /* <DEDUP_REMOVED lines=11> */
[----:B------:R-:W2:Y:S01]  /*264e0*/  LDC.64 R2, c[0x4][R2] ;  /* 0x0100000002027b82 */ /* 0x000ea20000000a00 */
[----:B------:R-:W-:Y:S02]  /*264f0*/  IMAD.U32 R5, RZ, RZ, UR7 ;  /* 0x00000007ff057e24 */ /* 0x000fe4000f8e00ff */
[----:B-1----:R-:W-:Y:S02]  /*26500*/  IMAD.U32 R6, RZ, RZ, UR8 ;  /* 0x00000008ff067e24 */ /* 0x002fe4000f8e00ff */
[----:B------:R-:W-:-:S02]  /*26510*/  IMAD.U32 R7, RZ, RZ, UR9 ;  /* 0x00000009ff077e24 */ /* 0x000fc4000f8e00ff */
[----:B------:R-:W-:Y:S02]  /*26520*/  IMAD.U32 R10, RZ, RZ, UR4 ;  /* 0x00000004ff0a7e24 */ /* 0x000fe4000f8e00ff */
[----:B------:R-:W-:Y:S02]  /*26530*/  IMAD.U32 R11, RZ, RZ, UR5 ;  /* 0x00000005ff0b7e24 */ /* 0x000fe4000f8e00ff */
[----:B------:R-:W-:Y:S02]  /*26540*/  IMAD.MOV.U32 R8, RZ, RZ, 0x70 ;  /* 0x00000070ff087424 */ /* 0x000fe400078e00ff */
[----:B0-----:R-:W-:Y:S02]  /*26550*/  IMAD.MOV.U32 R12, RZ, RZ, 0x1 ;  /* 0x00000001ff0c7424 */ /* 0x001fe400078e00ff */
[----:B------:R-:W-:-:S07]  /*26560*/  IMAD.MOV.U32 R13, RZ, RZ, RZ ;  /* 0x000000ffff0d7224 */ /* 0x000fce00078e00ff */
[----:B------:R-:W-:-:S07]  /*26570*/  LEPC R20, `(.L_x_2099) ;  /* 0x000000001014794e */ /* 0x000fce0000000000 */
[----:B--2---:R-:W-:Y:S05]  /*26580*/  CALL.ABS.NOINC R2 ;  /* 0x0000000002007343 */ /* 0x004fea0003c00000 */
.L_x_2099:
[----:B------:R-:W-:Y:S05]  /*26590*/  BSYNC B6 ;  /* 0x0000000000067941 */ /* 0x000fea0003800000 */
.L_x_2098:
        /* <DEDUP_REMOVED lines=20> */
.L_x_2101:
[----:B------:R-:W-:Y:S05]  /*266e0*/  BSYNC B6 ;  /* 0x0000000000067941 */ /* 0x000fea0003800000 */
.L_x_2100:
[----:B------:R-:W-:Y:S01]  /*266f0*/  LOP3.LUT P6, RZ, R23, 0x1, RZ, 0xc0, !PT ;  /* 0x0000000117ff7812 */ /* 0x000fe200078cc0ff */
[----:B------:R-:W-:-:S12]  /*26700*/  BSSY B6, `(.L_x_2102) ;  /* 0x0000012000067945 */ /* 0x000fd80003800000 */
[----:B------:R-:W-:Y:S05]  /*26710*/  @!P6 BRA `(.L_x_2103) ;  /* 0x000000000040e947 */ /* 0x000fea0003800000 */
[----:B------:R-:W-:Y:S01]  /*26720*/  MOV R2, 0x0 ;  /* 0x0000000000027802 */ /* 0x000fe20000000f00 */
[----:B------:R-:W-:Y:S01]  /*26730*/  ULDC.64 UR4, c[0x4][0x1b0] ;  /* 0x01006c0000047ab9 */ /* 0x000fe20000000a00 */
[----:B------:R-:W-:Y:S01]  /*26740*/  ULDC.64 UR6, c[0x4][0x1b8] ;  /* 0x01006e0000067ab9 */ /* 0x000fe20000000a00 */
[----:B------:R-:W-:Y:S01]  /*26750*/  ULDC.64 UR8, c[0x4][0x148] ;  /* 0x0100520000087ab9 */ /* 0x000fe20000000a00 */
[----:B------:R-:W-:Y:S01]  /*26760*/  IMAD.U32 R4, RZ, RZ, UR4 ;  /* 0x00000004ff047e24 */ /* 0x000fe2000f8e00ff */
[----:B------:R-:W-:Y:S01]  /*26770*/  MOV R5, UR5 ;  /* 0x0000000500057c02 */ /* 0x000fe20008000f00 */
[----:B------:R-:W2:Y:S01]  /*26780*/  LDC.64 R2, c[0x4][R2] ;  /* 0x0100000002027b82 */ /* 0x000ea20000000a00 */
[----:B-1----:R-:W-:Y:S02]  /*26790*/  IMAD.U32 R6, RZ, RZ, UR6 ;  /* 0x00000006ff067e24 */ /* 0x002fe4000f8e00ff */
[----:B------:R-:W-:Y:S02]  /*267a0*/  IMAD.U32 R7, RZ, RZ, UR7 ;  /* 0x00000007ff077e24 */ /* 0x000fe4000f8e00ff */
[----:B------:R-:W-:-:S02]  /*267b0*/  IMAD.U32 R10, RZ, RZ, UR8 ;  /* 0x00000008ff0a7e24 */ /* 0x000fc4000f8e00ff */
[----:B------:R-:W-:Y:S02]  /*267c0*/  IMAD.U32 R11, RZ, RZ, UR9 ;  /* 0x00000009ff0b7e24 */ /* 0x000fe4000f8e00ff */
[----:B------:R-:W-:Y:S02]  /*267d0*/  IMAD.MOV.U32 R8, RZ, RZ, 0x70 ;  /* 0x00000070ff087424 */ /* 0x000fe400078e00ff */
[----:B0-----:R-:W-:Y:S02]  /*267e0*/  IMAD.MOV.U32 R12, RZ, RZ, 0x1 ;  /* 0x00000001ff0c7424 */ /* 0x001fe400078e00ff */
[----:B------:R-:W-:-:S07]  /*267f0*/  IMAD.MOV.U32 R13, RZ, RZ, RZ ;  /* 0x000000ffff0d7224 */ /* 0x000fce00078e00ff */
[----:B------:R-:W-:-:S07]  /*26800*/  LEPC R20, `(.L_x_2103) ;  /* 0x000000001014794e */ /* 0x000fce0000000000 */
[----:B--2---:R-:W-:Y:S05]  /*26810*/  CALL.ABS.NOINC R2 ;  /* 0x0000000002007343 */ /* 0x004fea0003c00000 */
.L_x_2103:
[----:B------:R-:W-:Y:S05]  /*26820*/  BSYNC B6 ;  /* 0x0000000000067941 */ /* 0x000fea0003800000 */
.L_x_2102:
[----:B------:R-:W2:Y:S01]  /*26830*/  S2R R2, SR_TID.X ;  /* 0x0000000000027919 */ /* 0x000ea20000002100 */
[----:B------:R-:W-:Y:S01]  /*26840*/  ULDC.64 UR4, c[0x0][0x9f8] ;  /* 0x00027e0000047ab9 */ /* 0x000fe20000000a00 */
[----:B------:R-:W-:Y:S01]  /*26850*/  IMAD.MOV.U32 R20, RZ, RZ, R32 ;  /* 0x000000ffff147224 */ /* 0x000fe200078e0020 */
[----:B------:R-:W-:Y:S01]  /*26860*/  ISETP.NE.U32.AND P0, PT, RZ, UR4, PT ;  /* 0x00000004ff007c0c */ /* 0x000fe2000bf05070 */
[----:B------:R-:W3:Y:S01]  /*26870*/  S2R R21, SR_TID.X ;  /* 0x0000000000157919 */ /* 0x000ee20000002100 */
[----:B------:R-:W4:Y:S02]  /*26880*/  LDC R8, c[0x0][0x430] ;  /* 0x00010c00ff087b82 */ /* 0x000f240000000800 */
[----:B------:R-:W-:-:S06]  /*26890*/  ISETP.NE.AND.EX P0, PT, RZ, UR5, PT, P0 ;  /* 0x00000005ff007c0c */ /* 0x000fcc000bf05300 */
[----:B------:R-:W0:Y:S01]  /*268a0*/  LDC R9, c[0x0][0x2f4] ;  /* 0x0000bd00ff097b82 */ /* 0x000e220000000800 */
[----:B--2---:R-:W-:-:S07]  /*268b0*/  LOP3.LUT R32, R2, 0x7f, RZ, 0xc0, !PT ;  /* 0x0000007f02207812 */ /* 0x004fce00078ec0ff */
[----:B------:R-:W2:Y:S01]  /*268c0*/  @P0 LDC.64 R2, c[0x0][0x9f8] ;  /* 0x00027e00ff020b82 */ /* 0x000ea20000000a00 */
[----:B------:R-:W-:Y:S01]  /*268d0*/  SHF.R.U32.HI R0, RZ, 0x3, R32 ;  /* 0x00000003ff007819 */ /* 0x000fe20000011620 */
[----:B------:R-:W-:Y:S02]  /*268e0*/  IMAD.MOV.U32 R32, RZ, RZ, R19 ;  /* 0x000000ffff207224 */ /* 0x000fe400078e0013 */
[----:B--2---:R-:W-:-:S05]  /*268f0*/  @P0 IMAD.WIDE R2, R19, 0x4, R2 ;  /* 0x0000000413020825 */ /* 0x004fca00078e0202 */
[----:B------:R2:W2:Y:S01]  /*26900*/  @P0 LDG.E R32, desc[UR36][R2.64] ;  /* 0x0000002402200981 */ /* 0x0004a2000c1e1900 */
[----:B---3--:R-:W-:Y:S01]  /*26910*/  IMAD.SHL.U32 R21, R21, 0x10, RZ ;  /* 0x0000001015157824 */ /* 0x008fe200078e00ff */
[----:B----4-:R-:W-:Y:S02]  /*26920*/  ISETP.NE.AND P1, PT, R8, 0x1, PT ;  /* 0x000000010800780c */ /* 0x010fe40003f25270 */
[----:B------:R-:W-:Y:S02]  /*26930*/  LEA R7, R20, 0xffffffc0, 0x6 ;  /* 0xffffffc014077811 */ /* 0x000fe400078e30ff */
[----:B------:R-:W-:-:S05]  /*26940*/  LOP3.LUT R21, R0, 0x70, R21, 0xf8, !PT ;  /* 0x0000007000157812 */ /* 0x000fca00078ef815 */
[----:B------:R-:W-:-:S04]  /*26950*/  IMAD.IADD R0, R21, 0x1, R7 ;  /* 0x0000000115007824 */ /* 0x000fc800078e0207 */
[----:B------:R-:W3:Y:S01]  /*26960*/  @P1 LDC R5, c[0x0][0x434] ;  /* 0x00010d00ff051b82 */ /* 0x000ee20000000800 */
[C---:B------:R-:W-:Y:S01]  /*26970*/  ISETP.GE.AND P0, PT, R0.reuse, R27, PT ;  /* 0x0000001b0000720c */ /* 0x040fe20003f06270 */
[----:B------:R-:W-:-:S03]  /*26980*/  IMAD.IADD R0, R0, 0x1, R35 ;  /* 0x0000000100007824 */ /* 0x000fc600078e0223 */
[----:B------:R-:W-:Y:S01]  /*26990*/  ISETP.GT.U32.OR P0, PT, R21, 0x3f, P0 ;  /* 0x0000003f1500780c */ /* 0x000fe20000704470 */
[----:B------:R-:W-:Y:S02]  /*269a0*/  IMAD.MOV.U32 R4, RZ, RZ, R0 ;  /* 0x000000ffff047224 */ /* 0x000fe400078e0000 */
[----:B-1----:R-:W1:Y:S10]  /*269b0*/  @P1 LDC R6, c[0x0][0x438] ;  /* 0x00010e00ff061b82 */ /* 0x002e740000000800 */
[----:B--2---:R-:W2:Y:S01]  /*269c0*/  @!P0 LDC.64 R2, c[0x0][0x428] ;  /* 0x00010a00ff028b82 */ /* 0x004ea20000000a00 */
[----:B---3--:R-:W-:-:S05]  /*269d0*/  @P1 IMAD.HI.U32 R5, R0, R5, RZ ;  /* 0x0000000500051227 */ /* 0x008fca00078e00ff */
[----:B-1----:R-:W-:-:S05]  /*269e0*/  @P1 SHF.R.U32.HI R4, RZ, R6, R5 ;  /* 0x00000006ff041219 */ /* 0x002fca0000011605 */
[----:B------:R-:W-:-:S04]  /*269f0*/  IMAD.MOV R5, RZ, RZ, -R4 ;  /* 0x000000ffff057224 */ /* 0x000fc800078e0a04 */
[----:B------:R-:W-:Y:S01]  /*26a00*/  IMAD R0, R8, R5, R0 ;  /* 0x0000000508007224 */ /* 0x000fe200078e0200 */
[----:B------:R-:W-:Y:S02]  /*26a10*/  @!P0 SHF.R.S32.HI R5, RZ, 0x1f, R4 ;  /* 0x0000001fff058819 */ /* 0x000fe40000011404 */
[----:B------:R-:W-:Y:S02]  /*26a20*/  ISETP.GT.U32.AND P3, PT, R21, 0x3f, PT ;  /* 0x0000003f1500780c */ /* 0x000fe40003f64070 */
[----:B------:R-:W-:Y:S02]  /*26a30*/  LOP3.LUT R23, R23, 0xfffffffb, RZ, 0xc0, !PT ;  /* 0xfffffffb17177812 */ /* 0x000fe400078ec0ff */
[----:B------:R-:W-:-:S09]  /*26a40*/  LOP3.LUT R20, R33, 0x80, RZ, 0xfc, !PT ;  /* 0x0000008021147812 */ /* 0x000fd200078efcff */
[----:B------:R-:W-:-:S04]  /*26a50*/  @P3 LOP3.LUT R23, R23, 0x4, RZ, 0xfc, !PT ;  /* 0x0000000417173812 */ /* 0x000fc800078efcff */
[----:B------:R-:W-:-:S04]  /*26a60*/  LOP3.LUT R23, R23, 0xfffffff7, RZ, 0xc0, !PT ;  /* 0xfffffff717177812 */ /* 0x000fc800078ec0ff */
[----:B------:R-:W-:Y:S01]  /*26a70*/  LOP3.LUT R23, R23, 0xfffffffd, RZ, 0xc0, !PT ;  /* 0xfffffffd17177812 */ /* 0x000fe200078ec0ff */
[----:B------:R-:W-:Y:S01]  /*26a80*/  UMOV UR4, 0xffffffff ;  /* 0xffffffff00047882 */ /* 0x000fe20000000000 */
[----:B------:R-:W-:Y:S01]  /*26a90*/  SHF.R.S32.HI R36, RZ, 0x1f, R32 ;  /* 0x0000001fff247819 */ /* 0x000fe20000011420 */
[----:B--2---:R-:W-:-:S04]  /*26aa0*/  @!P0 IMAD.WIDE.U32 R4, R32, R2, R4 ;  /* 0x0000000220048225 */ /* 0x004fc800078e0004 */
[----:B------:R-:W-:-:S04]  /*26ab0*/  @!P0 IMAD R6, R36, R2, RZ ;  /* 0x0000000224068224 */ /* 0x000fc800078e02ff */
[----:B------:R-:W-:Y:S02]  /*26ac0*/  @!P0 IMAD R6, R32, R3, R6 ;  /* 0x0000000320068224 */ /* 0x000fe400078e0206 */
[----:B------:R-:W1:Y:S02]  /*26ad0*/  @!P0 LDC.64 R2, c[0x0][0x418] ;  /* 0x00010600ff028b82 */ /* 0x000e640000000a00 */
[----:B------:R-:W-:Y:S01]  /*26ae0*/  @!P0 IMAD.IADD R6, R5, 0x1, R6 ;  /* 0x0000000105068824 */ /* 0x000fe200078e0206 */
[----:B-1----:R-:W-:-:S04]  /*26af0*/  @!P0 LEA R2, P1, R4, R2, 0x2 ;  /* 0x0000000204028211 */ /* 0x002fc800078210ff */
[----:B------:R-:W-:Y:S01]  /*26b00*/  @!P0 LEA.HI.X R3, R4, R3, R6, 0x2, P1 ;  /* 0x0000000304038211 */ /* 0x000fe200008f1406 */
[----:B------:R-:W-:Y:S01]  /*26b10*/  IMAD.MOV.U32 R4, RZ, RZ, RZ ;  /* 0x000000ffff047224 */ /* 0x000fe200078e00ff */
[----:B0-----:R-:W-:-:S05]  /*26b20*/  ISETP.GE.AND P1, PT, R33, R9, PT ;  /* 0x000000092100720c */ /* 0x001fca0003f26270 */
[----:B------:R0:W5:Y:S01]  /*26b30*/  @!P0 LDG.E R4, desc[UR36][R2.64] ;  /* 0x0000002402048981 */ /* 0x000162000c1e1900 */
[----:B------:R-:W-:-:S07]  /*26b40*/  ISETP.GE.AND P0, PT, R20, R9, PT ;  /* 0x000000091400720c */ /* 0x000fce0003f06270 */
[----:B------:R-:W-:Y:S01]  /*26b50*/  @P1 LOP3.LUT R23, R23, 0x2, RZ, 0xfc, !PT ;  /* 0x0000000217171812 */ /* 0x000fe200078efcff */
[----:B0-----:R-:W-:-:S05]  /*26b60*/  IMAD.U32 R2, RZ, RZ, UR42 ;  /* 0x0000002aff027e24 */ /* 0x001fca000f8e00ff */
[----:B------:R-:W-:-:S13]  /*26b70*/  ISETP.NE.AND P2, PT, R2, 0x3, PT ;  /* 0x000000030200780c */ /* 0x000fda0003f45270 */
[----:B------:R-:W-:-:S04]  /*26b80*/  @P2 LOP3.LUT R23, R23, 0x8, RZ, 0xfc, !PT ;  /* 0x0000000817172812 */ /* 0x000fc800078efcff */
[----:B------:R-:W-:-:S04]  /*26b90*/  LOP3.LUT R23, R23, 0xfffffffe, RZ, 0xc0, !PT ;  /* 0xfffffffe17177812 */ /* 0x000fc800078ec0ff */
[----:B------:R-:W-:Y:S01]  /*26ba0*/  @P0 LOP3.LUT R23, R23, 0x1, RZ, 0xfc, !PT ;  /* 0x0000000117170812 */ /* 0x000fe200078efcff */
[----:B------:R-:W-:Y:S06]  /*26bb0*/  BRA.DIV UR4, `(.L_x_2104) ;  /* 0x000000ae04347947 */ /* 0x000fec000b800000 */
.L_x_2439:
[----:B------:R-:W-:Y:S05]  /*26bc0*/  @!P2 BRA `(.L_x_2105) ;  /* 0x000000000004a947 */ /* 0x000fea0003800000 */
[----:B------:R-:W-:Y:S01]  /*26bd0*/  BPT.TRAP 0x1 ;  /* 0x000000040000795c */ /* 0x000fe20000300000 */
.L_x_2105:
[----:B------:R-:W-:Y:S01]  /*26be0*/  IMAD R6, R25, 0x8, R22 ;  /* 0x0000000819067824 */ /* 0x000fe200078e0216 */
[----:B------:R-:W-:Y:S01]  /*26bf0*/  SHF.L.U32 R21, R30, 0x1f, RZ ;  /* 0x0000001f1e157819 */ /* 0x000fe200000006ff */
[----:B------:R-:W0:Y:S01]  /*26c00*/  S2R R2, SR_TID.X ;  /* 0x0000000000027919 */ /* 0x000e220000002100 */
[----:B------:R-:W-:Y:S01]  /*26c10*/  BSSY B0, `(.L_x_2106) ;  /* 0x0000007000007945 */ /* 0x000fe20003800000 */
[----:B------:R-:W-:Y:S01]  /*26c20*/  SHF.R.S32.HI R10, RZ, 0x1f, R0 ;  /* 0x0000001fff0a7819 */ /* 0x000fe20000011400 */
[----:B------:R-:W1:Y:S01]  /*26c30*/  SYNCS.PHASECHK.TRANS64.TRYWAIT P0, [R6+URZ+0x28480], R21 ;  /* 0x02848015060075a7 */ /* 0x000e62000800017f */
[----:B0-----:R-:W-:-:S04]  /*26c40*/  LOP3.LUT R2, R2, 0x7f, RZ, 0xc0, !PT ;  /* 0x0000007f02027812 */ /* 0x001fc800078ec0ff */
[----:B------:R-:W-:-:S04]  /*26c50*/  SHF.R.U32.HI R2, RZ, 0x3, R2 ;  /* 0x00000003ff027819 */ /* 0x000fc80000011602 */
[----:B------:R-:W-:Y:S01]  /*26c60*/  IADD3 R27, -R2, R27, -R7 ;  /* 0x0000001b021b7210 */ /* 0x000fe20007ffe907 */
[----:B-1----:R-:W-:Y:S06]  /*26c70*/  @!P0 BRA `(.L_x_2107) ;  /* 0x000000ac00388947 */ /* 0x002fec0003800000 */
.L_x_2440:
[----:B------:R-:W-:Y:S05]  /*26c80*/  BSYNC B0 ;  /* 0x0000000000007941 */ /* 0x000fea0003800000 */
.L_x_2106:
[----:B------:R-:W2:Y:S01]  /*26c90*/  LDL R7, [R1+0x4] ;  /* 0x0000040001077983 */ /* 0x000ea20000100800 */
[----:B------:R-:W-:Y:S01]  /*26ca0*/  ULDC.64 UR4, c[0x0][0x328] ;  /* 0x0000ca0000047ab9 */ /* 0x000fe20000000a00 */
[----:B-----5:R-:W-:Y:S01]  /*26cb0*/  SHF.R.S32.HI R20, RZ, 0x1f, R4 ;  /* 0x0000001fff147819 */ /* 0x020fe20000011404 */
[----:B------:R-:W-:Y:S01]  /*26cc0*/  IMAD R5, R10, UR4, RZ ;  /* 0x000000040a057c24 */ /* 0x000fe2000f8e02ff */
[----:B------:R-:W-:Y:S01]  /*26cd0*/  ULDC.64 UR6, c[0x0][0x318] ;  /* 0x0000c60000067ab9 */ /* 0x000fe20000000a00 */
[----:B------:R-:W-:Y:S01]  /*26ce0*/  IMAD.WIDE.U32 R2, R0, UR4, RZ ;  /* 0x0000000400027c25 */ /* 0x000fe2000f8e00ff */
[----:B------:R-:W-:-:S03]  /*26cf0*/  ISETP.GE.AND P4, PT, R27, 0x1, PT ;  /* 0x000000011b00780c */ /* 0x000fc60003f86270 */
        /* <DEDUP_REMOVED lines=15> */
[----:B------:R-:W1:Y:S01]  /*26df0*/  LDC R12, c[0x0][0x2f4] ;  /* 0x0000bd00ff0c7b82 */ /* 0x000e620000000800 */
[----:B------:R-:W2:Y:S01]  /*26e00*/  SHFL.IDX PT, R8, R2, RZ, 0x181f ;  /* 0x00181fff02087589 */ /* 0x000ea200000e0000 */
[----:B------:R-:W-:Y:S02]  /*26e10*/  LOP3.LUT R11, R33, 0x80, RZ, 0xfc, !PT ;  /* 0x00000080210b7812 */ /* 0x000fe400078efcff */
[C---:B------:R-:W-:Y:S01]  /*26e20*/  ISETP.GE.AND P3, PT, R27.reuse, 0x11, PT ;  /* 0x000000111b00780c */ /* 0x040fe20003f66270 */
[----:B------:R-:W3:Y:S01]  /*26e30*/  SHFL.IDX PT, R5, R3, RZ, 0x181f ;  /* 0x00181fff03057589 */ /* 0x000ee200000e0000 */
[----:B------:R-:W-:Y:S02]  /*26e40*/  ISETP.GE.AND P5, PT, R27, 0x31, PT ;  /* 0x000000311b00780c */ /* 0x000fe40003fa6270 */
[C---:B-1----:R-:W-:Y:S02]  /*26e50*/  ISETP.GE.AND P2, PT, R33.reuse, R12, PT ;  /* 0x0000000c2100720c */ /* 0x042fe40003f46270 */
[----:B--2---:R-:W-:-:S02]  /*26e60*/  IADD3 R8, P0, R33, R8, RZ ;  /* 0x0000000821087210 */ /* 0x004fc40007f1e0ff */
[----:B------:R-:W-:-:S03]  /*26e70*/  ISETP.LT.OR P1, PT, R27, 0x1, P2 ;  /* 0x000000011b00780c */ /* 0x000fc60001721670 */
[----:B---3--:R-:W-:Y:S01]  /*26e80*/  IMAD.X R9, RZ, RZ, R5, P0 ;  /* 0x000000ffff097224 */ /* 0x008fe200000e0605 */
[----:B------:R-:W-:Y:S01]  /*26e90*/  ISETP.GE.AND P0, PT, R11, R12, PT ;  /* 0x0000000c0b00720c */ /* 0x000fe20003f06270 */
[----:B------:R-:W-:Y:S02]  /*26ea0*/  IMAD.IADD R5, R22, 0x1, R7 ;  /* 0x0000000116057824 */ /* 0x000fe400078e0207 */
[----:B------:R-:W-:Y:S06]  /*26eb0*/  SHFL.IDX PT, R7, R3, 0x1, 0x181f ;  /* 0x00381f0003077f89 */ /* 0x000fec00000e0000 */
[----:B------:R-:W-:Y:S01]  /*26ec0*/  LDGSTS.E.BYPASS.LTC128B.128 [R5+0x10000], desc[UR36][R8.64], !P1 ;  /* 0x1000000008057fae */ /* 0x000fe2000c901d64 */
[----:B------:R-:W-:-:S13]  /*26ed0*/  ISETP.LT.OR P1, PT, R27, 0x1, P0 ;  /* 0x000000011b00780c */ /* 0x000fda0000721670 */
[----:B------:R1:W-:Y:S04]  /*26ee0*/  LDGSTS.E.BYPASS.LTC128B.128 [R5+0x12000], desc[UR36][R8.64+0x80], !P1 ;  /* 0x1200008008057fae */ /* 0x0003e8000c901d64 */
[----:B-1----:R-:W1:Y:S02]  /*26ef0*/  SHFL.IDX PT, R8, R2, 0x1, 0x181f ;  /* 0x00381f0002087f89 */ /* 0x002e6400000e0000 */
[----:B-1----:R-:W-:-:S04]  /*26f00*/  IADD3 R8, P1, R33, R8, RZ ;  /* 0x0000000821087210 */ /* 0x002fc80007f3e0ff */
[----:B------:R-:W-:Y:S02]  /*26f10*/  IADD3.X R9, RZ, R7, RZ, P1, !PT ;  /* 0x00000007ff097210 */ /* 0x000fe40000ffe4ff */
[C---:B------:R-:W-:Y:S01]  /*26f20*/  ISETP.LT.OR P1, PT, R27.reuse, 0x11, P2 ;  /* 0x000000111b00780c */ /* 0x040fe20001721670 */
[----:B------:R-:W-:Y:S04]  /*26f30*/  SHFL.IDX PT, R7, R3, 0x2, 0x181f ;  /* 0x00581f0003077f89 */ /* 0x000fe800000e0000 */
[----:B------:R-:W-:Y:S08]  /*26f40*/  SHFL.IDX PT, R3, R3, 0x3, 0x181f ;  /* 0x00781f0003037f89 */ /* 0x000ff000000e0000 */
[----:B------:R-:W-:Y:S01]  /*26f50*/  LDGSTS.E.BYPASS.LTC128B.128 [R5+0x10800], desc[UR36][R8.64], !P1 ;  /* 0x1080000008057fae */ /* 0x000fe2000c901d64 */
[----:B------:R-:W-:-:S13]  /*26f60*/  ISETP.LT.OR P1, PT, R27, 0x11, P0 ;  /* 0x000000111b00780c */ /* 0x000fda0000721670 */
[----:B------:R1:W-:Y:S04]  /*26f70*/  LDGSTS.E.BYPASS.LTC128B.128 [R5+0x12800], desc[UR36][R8.64+0x80], !P1 ;  /* 0x1280008008057fae */ /* 0x0003e8000c901d64 */
[----:B-1----:R-:W1:Y:S04]  /*26f80*/  SHFL.IDX PT, R8, R2, 0x2, 0x181f ;  /* 0x00581f0002087f89 */ /* 0x002e6800000e0000 */
[----:B------:R-:W2:Y:S01]  /*26f90*/  SHFL.IDX PT, R2, R2, 0x3, 0x181f ;  /* 0x00781f0002027f89 */ /* 0x000ea200000e0000 */
[----:B-1----:R-:W-:-:S05]  /*26fa0*/  IADD3 R8, P1, R33, R8, RZ ;  /* 0x0000000821087210 */ /* 0x002fca0007f3e0ff */
[----:B------:R-:W-:Y:S01]  /*26fb0*/  IMAD.X R9, RZ, RZ, R7, P1 ;  /* 0x000000ffff097224 */ /* 0x000fe200008e0607 */
[----:B------:R-:W-:-:S13]  /*26fc0*/  ISETP.LT.OR P1, PT, R27, 0x21, P2 ;  /* 0x000000211b00780c */ /* 0x000fda0001721670 */
[----:B------:R1:W-:Y:S01]  /*26fd0*/  LDGSTS.E.BYPASS.LTC128B.128 [R5+0x11000], desc[UR36][R8.64], !P1 ;  /* 0x1100000008057fae */ /* 0x0003e2000c901d64 */
[----:B------:R-:W-:-:S13]  /*26fe0*/  ISETP.LT.OR P1, PT, R27, 0x21, P0 ;  /* 0x000000211b00780c */ /* 0x000fda0000721670 */
[----:B------:R1:W-:Y:S01]  /*26ff0*/  LDGSTS.E.BYPASS.LTC128B.128 [R5+0x13000], desc[UR36][R8.64+0x80], !P1 ;  /* 0x1300008008057fae */ /* 0x0003e2000c901d64 */
[----:B--2---:R-:W-:-:S13]  /*27000*/  ISETP.GE.AND P1, PT, R27, 0x21, PT ;  /* 0x000000211b00780c */ /* 0x004fda0003f26270 */
.L_x_2450:
        /* <DEDUP_REMOVED lines=11> */
.L_x_2109:
        /* <DEDUP_REMOVED lines=10> */
.L_x_2110:
[----:B------:R4:W-:Y:S01]  /*27160*/  SYNCS.ARRIVE.TRANS64.A1T0 RZ, [R6+URZ+0x28470], RZ ;  /* 0x028470ff06ff79a7 */ /* 0x0009e2000810003f */
[----:B------:R-:W-:Y:S05]  /*27170*/  @!P6 BRA `(.L_x_2111) ;  /* 0x000000000004e947 */ /* 0x000fea0003800000 */
[----:B------:R-:W-:Y:S01]  /*27180*/  BPT.TRAP 0x1 ;  /* 0x000000040000795c */ /* 0x000fe20000300000 */
.L_x_2111:
[----:B------:R-:W5:Y:S01]  /*27190*/  SYNCS.PHASECHK.TRANS64.TRYWAIT P0, [R6+URZ+0x28440], R21 ;  /* 0x02844015060075a7 */ /* 0x000f62000800017f */
[----:B------:R-:W-:Y:S04]  /*271a0*/  BSSY B0, `(.L_x_2112) ;  /* 0x0000002000007945 */ /* 0x000fe80003800000 */
[----:B-----5:R-:W-:Y:S05]  /*271b0*/  @!P0 BRA `(.L_x_2113) ;  /* 0x000000ac00788947 */ /* 0x020fea0003800000 */
.L_x_2451:
[----:B------:R-:W-:Y:S05]  /*271c0*/  BSYNC B0 ;  /* 0x0000000000007941 */ /* 0x000fea0003800000 */
.L_x_2112:
[----:B------:R-:W-:Y:S01]  /*271d0*/  ULDC.64 UR4, c[0x0][0x300] ;  /* 0x0000c00000047ab9 */ /* 0x000fe20000000a00 */
[----:B-12---:R-:W1:Y:S01]  /*271e0*/  LDC R8, c[0x0][0x2f4] ;  /* 0x0000bd00ff087b82 */ /* 0x006e620000000800 */
[----:B------:R-:W-:Y:S01]  /*271f0*/  IMAD R7, R10, UR4, RZ ;  /* 0x000000040a077c24 */ /* 0x000fe2000f8e02ff */
[----:B------:R-:W-:Y:S01]  /*27200*/  ULDC.64 UR6, c[0x0][0x2e8] ;  /* 0x0000ba0000067ab9 */ /* 0x000fe20000000a00 */
[----:B---3--:R-:W-:Y:S01]  /*27210*/  IMAD.WIDE.U32 R2, R0, UR4, RZ ;  /* 0x0000000400027c25 */ /* 0x008fe2000f8e00ff */
        /* <DEDUP_REMOVED lines=9> */
[C---:B------:R-:W-:Y:S01]  /*272b0*/  IMAD.WIDE.U32 R2, R18.reuse, UR4, R2 ;  /* 0x0000000412027c25 */ /* 0x040fe2000f8e0002 */
[----:B------:R-:W-:Y:S01]  /*272c0*/  UMOV UR4, 0xffffffff ;  /* 0xffffffff00047882 */ /* 0x000fe20000000000 */
[----:B-1----:R-:W-:Y:S02]  /*272d0*/  ISETP.GE.AND P2, PT, R9, R8, PT ;  /* 0x000000080900720c */ /* 0x002fe40003f46270 */
        /* <DEDUP_REMOVED lines=8> */
[----:B--2---:R-:W-:-:S05]  /*27360*/  @P4 IMAD.X R2, RZ, RZ, R2, P0 ;  /* 0x000000ffff024224 */ /* 0x004fca00000e0602 */
[----:B------:R-:W-:-:S04]  /*27370*/  @P4 LOP3.LUT R3, R3, R2, RZ, 0x3c, !PT ;  /* 0x0000000203034212 */ /* 0x000fc800078e3cff */
[----:B------:R-:W-:-:S04]  /*27380*/  @P4 LOP3.LUT R2, R3, R2, RZ, 0x3c, !PT ;  /* 0x0000000203024212 */ /* 0x000fc800078e3cff */
[----:B------:R-:W-:-:S05]  /*27390*/  @P4 LOP3.LUT R3, R3, R2, RZ, 0x3c, !PT ;  /* 0x0000000203034212 */ /* 0x000fca00078e3cff */
[----:B------:R-:W-:Y:S01]  /*273a0*/  @!PT LDS RZ, [RZ] ;  /* 0x00000000fffff984 */ /* 0x000fe20000000800 */
[----:B------:R-:W-:Y:S04]  /*273b0*/  @P4 LDGSTS.E.BYPASS.LTC128B.128 [R5+0x20000], desc[UR36][R2.64], !P6 ;  /* 0x2000000002054fae */ /* 0x000fe8000f101d64 */
[----:B------:R1:W-:Y:S04]  /*273c0*/  @P4 LDGSTS.E.BYPASS.LTC128B.128 [R5+0x22000], desc[UR36][R2.64+0x80], !P2 ;  /* 0x2200008002054fae */ /* 0x0003e8000d101d64 */
[----:B-1----:R-:W1:Y:S04]  /*273d0*/  SHFL.IDX PT, R3, R4, 0x1, 0x181f ;  /* 0x00381f0004037f89 */ /* 0x002e6800000e0000 */
[----:B------:R-:W2:Y:S01]  /*273e0*/  SHFL.IDX PT, R2, R0, 0x1, 0x181f ;  /* 0x00381f0000027f89 */ /* 0x000ea200000e0000 */
[----:B-1----:R-:W-:-:S05]  /*273f0*/  @P3 IADD3 R3, P0, R33, R3, RZ ;  /* 0x0000000321033210 */ /* 0x002fca0007f1e0ff */
[----:B--2---:R-:W-:-:S05]  /*27400*/  @P3 IMAD.X R2, RZ, RZ, R2, P0 ;  /* 0x000000ffff023224 */ /* 0x004fca00000e0602 */
[----:B------:R-:W-:-:S04]  /*27410*/  @P3 LOP3.LUT R3, R3, R2, RZ, 0x3c, !PT ;  /* 0x0000000203033212 */ /* 0x000fc800078e3cff */
[----:B------:R-:W-:-:S04]  /*27420*/  @P3 LOP3.LUT R2, R3, R2, RZ, 0x3c, !PT ;  /* 0x0000000203023212 */ /* 0x000fc800078e3cff */
[----:B------:R-:W-:-:S05]  /*27430*/  @P3 LOP3.LUT R3, R3, R2, RZ, 0x3c, !PT ;  /* 0x0000000203033212 */ /* 0x000fca00078e3cff */
[----:B------:R-:W-:Y:S04]  /*27440*/  @P3 LDGSTS.E.BYPASS.LTC128B.128 [R5+0x20800], desc[UR36][R2.64], !P6 ;  /* 0x2080000002053fae */ /* 0x000fe8000f101d64 */
[----:B------:R1:W-:Y:S04]  /*27450*/  @P3 LDGSTS.E.BYPASS.LTC128B.128 [R5+0x22800], desc[UR36][R2.64+0x80], !P2 ;  /* 0x2280008002053fae */ /* 0x0003e8000d101d64 */
[----:B-1----:R-:W1:Y:S04]  /*27460*/  SHFL.IDX PT, R3, R4, 0x2, 0x181f ;  /* 0x00581f0004037f89 */ /* 0x002e6800000e0000 */
[----:B------:R-:W2:Y:S04]  /*27470*/  SHFL.IDX PT, R2, R0, 0x2, 0x181f ;  /* 0x00581f0000027f89 */ /* 0x000ea800000e0000 */
[----:B------:R-:W3:Y:S04]  /*27480*/  SHFL.IDX PT, R4, R4, 0x3, 0x181f ;  /* 0x00781f0004047f89 */ /* 0x000ee800000e0000 */
[----:B------:R-:W0:Y:S01]  /*27490*/  SHFL.IDX PT, R0, R0, 0x3, 0x181f ;  /* 0x00781f0000007f89 */ /* 0x000e2200000e0000 */
[----:B-1----:R-:W-:-:S05]  /*274a0*/  @P1 IADD3 R3, P0, R33, R3, RZ ;  /* 0x0000000321031210 */ /* 0x002fca0007f1e0ff */
[----:B--2---:R-:W-:-:S05]  /*274b0*/  @P1 IMAD.X R2, RZ, RZ, R2, P0 ;  /* 0x000000ffff021224 */ /* 0x004fca00000e0602 */
[----:B------:R-:W-:-:S04]  /*274c0*/  @P1 LOP3.LUT R3, R3, R2, RZ, 0x3c, !PT ;  /* 0x0000000203031212 */ /* 0x000fc800078e3cff */
[----:B------:R-:W-:-:S04]  /*274d0*/  @P1 LOP3.LUT R2, R3, R2, RZ, 0x3c, !PT ;  /* 0x0000000203021212 */ /* 0x000fc800078e3cff */
[----:B------:R-:W-:-:S05]  /*274e0*/  @P1 LOP3.LUT R3, R3, R2, RZ, 0x3c, !PT ;  /* 0x0000000203031212 */ /* 0x000fca00078e3cff */
[----:B------:R1:W-:Y:S04]  /*274f0*/  @P1 LDGSTS.E.BYPASS.LTC128B.128 [R5+0x21000], desc[UR36][R2.64], !P6 ;  /* 0x2100000002051fae */ /* 0x0003e8000f101d64 */
[----:B0--3--:R1:W-:Y:S02]  /*27500*/  @P1 LDGSTS.E.BYPASS.LTC128B.128 [R5+0x23000], desc[UR36][R2.64+0x80], !P2 ;  /* 0x2300008002051fae */ /* 0x0093e4000d101d64 */
.L_x_2461:
[C---:B01----:R-:W-:Y:S02]  /*27510*/  @P5 IADD3 R2, P0, R33.reuse, R4, RZ ;  /* 0x0000000421025210 */ /* 0x043fe40007f1e0ff */
[----:B------:R-:W-:-:S03]  /*27520*/  ISETP.GE.AND P1, PT, R33, R8, PT ;  /* 0x000000082100720c */ /* 0x000fc60003f26270 */
[----:B------:R-:W-:Y:S01]  /*27530*/  @P5 IMAD.X R0, RZ, RZ, R0, P0 ;  /* 0x000000ffff005224 */ /* 0x000fe200000e0600 */
[----:B------:R-:W-:-:S03]  /*27540*/  PLOP3.LUT P0, PT, PT, PT, PT, 0x80, 0x0 ;  /* 0x000000000000781c */ /* 0x000fc60003f0f070 */
[----:B------:R-:W-:-:S06]  /*27550*/  @P5 IMAD.MOV.U32 R3, RZ, RZ, R0 ;  /* 0x000000ffff035224 */ /* 0x000fcc00078e0000 */
[----:B------:R-:W-:Y:S01]  /*27560*/  @!PT LDS RZ, [RZ] ;  /* 0x00000000fffff984 */ /* 0x000fe20000000800 */
[----:B------:R-:W-:Y:S01]  /*27570*/  @!PT LDS RZ, [RZ] ;  /* 0x00000000fffff984 */ /* 0x000fe20000000800 */
[----:B------:R-:W-:Y:S01]  /*27580*/  @!PT LDS RZ, [RZ] ;  /* 0x00000000fffff984 */ /* 0x000fe20000000800 */
[----:B------:R0:W-:Y:S04]  /*27590*/  @P5 LDGSTS.E.BYPASS.LTC128B.128 [R5+0x21800], desc[UR36][R2.64], !P1 ;  /* 0x2180000002055fae */ /* 0x0001e8000c901d64 */
[----:B------:R0:W-:Y:S01]  /*275a0*/  @P5 LDGSTS.E.BYPASS.LTC128B.128 [R5+0x23800], desc[UR36][R2.64+0x80], !P2 ;  /* 0x2380008002055fae */ /* 0x0001e2000d101d64 */
[----:B------:R-:W-:Y:S01]  /*275b0*/  NOP ;  /* 0x0000000000007918 */ /* 0x000fe20000000000 */
.L_x_2115:
        /* <DEDUP_REMOVED lines=10> */
.L_x_2116:
[----:B0-----:R0:W5:Y:S01]  /*27660*/  LDL.LU R3, [R1+0x18] ;  /* 0x0000180001037983 */ /* 0x0011620000300800 */
[----:B------:R0:W-:Y:S02]  /*27670*/  SYNCS.ARRIVE.TRANS64.A1T0 RZ, [R6+URZ+0x28430], RZ ;  /* 0x028430ff06ff79a7 */ /* 0x0001e4000810003f */
        /* <DEDUP_REMOVED lines=10> */
[----:B-----5:R-:W-:Y:S01]  /*27720*/  SHF.R.S32.HI R2, RZ, 0x1f, R3 ;  /* 0x0000001fff027819 */ /* 0x020fe20000011403 */
[----:B------:R-:W-:-:S04]  /*27730*/  IMAD.WIDE.U32 R4, R3, UR4, RZ ;  /* 0x0000000403047c25 */ /* 0x000fc8000f8e00ff */
[----:B------:R-:W-:Y:S01]  /*27740*/  IMAD R2, R2, UR4, RZ ;  /* 0x0000000402027c24 */ /* 0x000fe2000f8e02ff */
[----:B------:R1:W-:Y:S03]  /*27750*/  STL.64 [R1+0x18], R4 ;  /* 0x0000180401007387 */ /* 0x0003e60000100a00 */
[----:B------:R-:W-:Y:S01]  /*27760*/  IMAD R0, R3, UR5, R2 ;  /* 0x0000000503007c24 */ /* 0x000fe2000f8e0202 */
[----:B------:R-:W-:-:S03]  /*27770*/  SHF.R.S32.HI R2, RZ, 0x1f, R19 ;  /* 0x0000001fff027819 */ /* 0x000fc60000011413 */
[----:B------:R-:W-:Y:S01]  /*27780*/  IMAD.IADD R3, R5, 0x1, R0 ;  /* 0x0000000105037824 */ /* 0x000fe200078e0200 */
[----:B------:R-:W-:-:S04]  /*27790*/  SEL R0, R2, RZ, !P0 ;  /* 0x000000ff02007207 */ /* 0x000fc80004000000 */
[----:B------:R1:W-:Y:S04]  /*277a0*/  STL [R1+0x28], R3 ;  /* 0x0000280301007387 */ /* 0x0003e80000100800 */
[----:B------:R1:W-:Y:S01]  /*277b0*/  STL [R1+0x2c], R0 ;  /* 0x00002c0001007387 */ /* 0x0003e20000100800 */
[----:B------:R-:W-:Y:S05]  /*277c0*/  @!P1 BRA `(.L_x_2118) ;  /* 0x0000000000409947 */ /* 0x000fea0003800000 */
[----:B------:R-:W-:Y:S01]  /*277d0*/  MOV R2, 0x0 ;  /* 0x0000000000027802 */ /* 0x000fe20000000f00 */
[----:B------:R-:W-:Y:S01]  /*277e0*/  ULDC.64 UR4, c[0x4][0x1b0] ;  /* 0x01006c0000047ab9 */ /* 0x000fe20000000a00 */
[----:B------:R-:W-:Y:S01]  /*277f0*/  ULDC.64 UR6, c[0x4][0x1b8] ;  /* 0x01006e0000067ab9 */ /* 0x000fe20000000a00 */
[----:B------:R-:W-:Y:S01]  /*27800*/  ULDC.64 UR8, c[0x4][0x120] ;  /* 0x0100480000087ab9 */ /* 0x000fe20000000a00 */
[----:B-1----:R-:W-:Y:S02]  /*27810*/  IMAD.U32 R4, RZ, RZ, UR4 ;  /* 0x00000004ff047e24 */ /* 0x002fe4000f8e00ff */
[----:B------:R-:W1:Y:S01]  /*27820*/  LDC.64 R2, c[0x4][R2] ;  /* 0x0100000002027b82 */ /* 0x000e620000000a00 */
[----:B------:R-:W-:Y:S02]  /*27830*/  IMAD.U32 R5, RZ, RZ, UR5 ;  /* 0x00000005ff057e24 */ /* 0x000fe4000f8e00ff */
[----:B0---4-:R-:W-:Y:S02]  /*27840*/  IMAD.U32 R6, RZ, RZ, UR6 ;  /* 0x00000006ff067e24 */ /* 0x011fe4000f8e00ff */
[----:B------:R-:W-:-:S02]  /*27850*/  IMAD.U32 R7, RZ, RZ, UR7 ;  /* 0x00000007ff077e24 */ /* 0x000fc4000f8e00ff */
[----:B------:R-:W-:Y:S02]  /*27860*/  IMAD.U32 R10, RZ, RZ, UR8 ;  /* 0x00000008ff0a7e24 */ /* 0x000fe4000f8e00ff */
[----:B------:R-:W-:Y:S02]  /*27870*/  IMAD.U32 R11, RZ, RZ, UR9 ;  /* 0x00000009ff0b7e24 */ /* 0x000fe4000f8e00ff */
[----:B------:R-:W-:Y:S02]  /*27880*/  IMAD.MOV.U32 R8, RZ, RZ, 0x70 ;  /* 0x00000070ff087424 */ /* 0x000fe400078e00ff */
[----:B------:R-:W-:Y:S02]  /*27890*/  IMAD.MOV.U32 R12, RZ, RZ, 0x1 ;  /* 0x00000001ff0c7424 */ /* 0x000fe400078e00ff */
[----:B------:R-:W-:-:S07]  /*278a0*/  IMAD.MOV.U32 R13, RZ, RZ, RZ ;  /* 0x000000ffff0d7224 */ /* 0x000fce00078e00ff */
[----:B------:R-:W-:-:S07]  /*278b0*/  LEPC R20, `(.L_x_2118) ;  /* 0x000000001014794e */ /* 0x000fce0000000000 */
[----:B-1----:R-:W-:Y:S05]  /*278c0*/  CALL.ABS.NOINC R2 ;  /* 0x0000000002007343 */ /* 0x002fea0003c00000 */
.L_x_2118:
[----:B------:R-:W-:Y:S05]  /*278d0*/  BSYNC B6 ;  /* 0x0000000000067941 */ /* 0x000fea0003800000 */
.L_x_2117:
[----:B------:R-:W2:Y:S01]  /*278e0*/  LDL.LU R21, [R1+0x2c] ;  /* 0x00002c0001157983 */ /* 0x000ea20000300800 */
[----:B------:R-:W3:Y:S01]  /*278f0*/  LDC R7, c[0x0][0x448] ;  /* 0x00011200ff077b82 */ /* 0x000ee20000000800 */
[----:B------:R-:W-:Y:S02]  /*27900*/  ULDC.64 UR4, c[0x0][0x2d8] ;  /* 0x0000b60000047ab9 */ /* 0x000fe40000000a00 */
[----:B------:R-:W2:Y:S04]  /*27910*/  LDL.LU R20, [R1+0x28] ;  /* 0x0000280001147983 */ /* 0x000ea80000300800 */
[----:B-1----:R-:W2:Y:S04]  /*27920*/  LDL.LU.64 R2, [R1+0x18] ;  /* 0x0000180001027983 */ /* 0x002ea80000300a00 */
[----:B------:R1:W5:Y:S04]  /*27930*/  LDL R10, [R1+0x10] ;  /* 0x00001000010a7983 */ /* 0x0003680000100800 */
[----:B------:R1:W5:Y:S01]  /*27940*/  LDL R8, [R1+0xc] ;  /* 0x00000c0001087983 */ /* 0x0003620000100800 */
[----:B---3--:R-:W-:-:S13]  /*27950*/  ISETP.NE.AND P0, PT, R7, 0x1, PT ;  /* 0x000000010700780c */ /* 0x008fda0003f05270 */
[----:B0---4-:R-:W0:Y:S01]  /*27960*/  @P0 LDC R6, c[0x0][0x44c] ;  /* 0x00011300ff060b82 */ /* 0x011e220000000800 */
[----:B------:R-:W-:Y:S01]  /*27970*/  LOP3.LUT R9, R33, 0x80, RZ, 0xfc, !PT ;  /* 0x0000008021097812 */ /* 0x000fe200078efcff */
[----:B--2---:R-:W-:Y:S02]  /*27980*/  IMAD.MOV.U32 R3, RZ, RZ, R20 ;  /* 0x000000ffff037224 */ /* 0x004fe400078e0014 */
[----:B------:R-:W2:Y:S01]  /*27990*/  S2R R20, SR_TID.X ;  /* 0x0000000000147919 */ /* 0x000ea20000002100 */
[----:B------:R-:W-:-:S04]  /*279a0*/  IMAD.WIDE.U32 R2, R18, UR4, R2 ;  /* 0x0000000412027c25 */ /* 0x000fc8000f8e0002 */
[----:B------:R-:W-:Y:S01]  /*279b0*/  IMAD R3, R18, UR5, R3 ;  /* 0x0000000512037c24 */ /* 0x000fe2000f8e0203 */
[----:B------:R-:W-:Y:S02]  /*279c0*/  ULDC.64 UR4, c[0x0][0x2e0] ;  /* 0x0000b80000047ab9 */ /* 0x000fe40000000a00 */
        /* <DEDUP_REMOVED lines=9> */
[----:B------:R-:W-:-:S04]  /*27a60*/  LOP3.LUT R20, R21, 0x70, R20, 0xf8, !PT ;  /* 0x0000007015147812 */ /* 0x000fc800078ef814 */
[----:B------:R-:W-:-:S05]  /*27a70*/  IADD3 R5, R20, R26, RZ ;  /* 0x0000001a14057210 */ /* 0x000fca0007ffe0ff */
[----:B0-----:R-:W-:-:S04]  /*27a80*/  @P0 IMAD.HI.U32 R6, R5, R6, RZ ;  /* 0x0000000605060227 */ /* 0x001fc800078e00ff */
[----:B------:R-:W-:Y:S01]  /*27a90*/  IMAD.MOV.U32 R4, RZ, RZ, R5 ;  /* 0x000000ffff047224 */ /* 0x000fe200078e0005 */
[----:B---3--:R-:W-:Y:S01]  /*27aa0*/  @P0 SHF.R.U32.HI R4, RZ, R0, R6 ;  /* 0x00000000ff040219 */ /* 0x008fe20000011606 */
[----:B------:R-:W0:Y:S04]  /*27ab0*/  S2R R20, SR_TID.X ;  /* 0x0000000000147919 */ /* 0x000e280000002100 */
        /* <DEDUP_REMOVED lines=10> */
[----:B------:R-:W-:-:S04]  /*27b60*/  IMAD.WIDE.U32 R2, R0, UR4, R2 ;  /* 0x0000000400027c25 */ /* 0x000fc8000f8e0002 */
[----:B------:R-:W-:Y:S01]  /*27b70*/  IMAD R4, R0, UR5, R4 ;  /* 0x0000000500047c24 */ /* 0x000fe2000f8e0204 */
[----:B------:R-:W-:Y:S02]  /*27b80*/  ULDC.64 UR4, c[0x0][0x280] ;  /* 0x0000a00000047ab9 */ /* 0x000fe40000000a00 */
        /* <DEDUP_REMOVED lines=8> */
[----:B-1----:R-:W-:Y:S06]  /*27c10*/  BRA.DIV UR4, `(.L_x_2119) ;  /* 0x000000aa04507947 */ /* 0x002fec000b800000 */
[----:B------:R-:W0:Y:S01]  /*27c20*/  SHFL.IDX PT, R3, R0, RZ, 0x181f ;  /* 0x00181fff00037589 */ /* 0x000e2200000e0000 */
[----:B-----5:R-:W-:Y:S02]  /*27c30*/  IMAD R5, R10, R7, RZ ;  /* 0x000000070a057224 */ /* 0x020fe400078e02ff */
        /* <DEDUP_REMOVED lines=78> */
.L_x_2478:
[----:B------:R-:W-:Y:S01]  /*28120*/  VIADD R26, R26, 0x70 ;  /* 0x000000701a1a7836 */ /* 0x000fe20000000000 */
[----:B------:R-:W-:Y:S04]  /*28130*/  BSSY B0, `(.L_x_2120) ;  /* 0x000000a000007945 */ /* 0x000fe80003800000 */
[----:B------:R-:W-:-:S13]  /*28140*/  ISETP.GE.AND P2, PT, R26, R5, PT ;  /* 0x000000051a00720c */ /* 0x000fda0003f46270 */
[----:B------:R-:W-:Y:S05]  /*28150*/  @P2 BRA `(.L_x_2121) ;  /* 0x00000000001c2947 */ /* 0x000fea0003800000 */
[----:B0-----:R-:W-:-:S05]  /*28160*/  IADD3 R2, P2, R33, R14, RZ ;  /* 0x0000000e21027210 */ /* 0x001fca0007f5e0ff */
[----:B------:R-:W-:-:S05]  /*28170*/  IMAD.X R3, RZ, RZ, R4, P2 ;  /* 0x000000ffff037224 */ /* 0x000fca00010e0604 */
[----:B------:R-:W-:Y:S01]  /*28180*/  @!PT LDS RZ, [RZ] ;  /* 0x00000000fffff984 */ /* 0x000fe20000000800 */
[----:B------:R-:W-:Y:S01]  /*28190*/  @!PT LDS RZ, [RZ] ;  /* 0x00000000fffff984 */ /* 0x000fe20000000800 */
[----:B------:R-:W-:Y:S01]  /*281a0*/  @!PT LDS RZ, [RZ] ;  /* 0x00000000fffff984 */ /* 0x000fe20000000800 */
[----:B------:R1:W-:Y:S04]  /*281b0*/  LDGSTS.E.BYPASS.LTC128B.128 [R8+0x1b800], desc[UR36][R2.64], !P0 ;  /* 0x1b80000002087fae */ /* 0x0003e8000c101d64 */
[----:B------:R1:W-:Y:S02]  /*281c0*/  LDGSTS.E.BYPASS.LTC128B.128 [R8+0x1f800], desc[UR36][R2.64+0x80], !P1 ;  /* 0x1f80008002087fae */ /* 0x0003e4000c901d64 */
.L_x_2121:
[----:B------:R-:W-:Y:S05]  /*281d0*/  BSYNC B0 ;  /* 0x0000000000007941 */ /* 0x000fea0003800000 */
.L_x_2120:
[----:B------:R-:W-:Y:S01]  /*281e0*/  NOP ;  /* 0x0000000000007918 */ /* 0x000fe20000000000 */
[----:B------:R-:W-:-:S13]  /*281f0*/  PLOP3.LUT P0, PT, PT, PT, PT, 0x80, 0x0 ;  /* 0x000000000000781c */ /* 0x000fda0003f0f070 */
.L_x_2122:
[----:B------:R-:W-:Y:S02]  /*28200*/  PLOP3.LUT P1, PT, P1, P0, PT, 0xa2, 0x0 ;  /* 0x000000000000781c */ /* 0x000fe40000f21472 */
[----:B------:R-:W-:-:S08]  /*28210*/  @P0 R2UR P1, UR4, R22 ;  /* 0x00000000160402ca */ /* 0x000fd00000020000 */
[----:B------:R-:W-:-:S05]  /*28220*/  @P0 PLOP3.LUT P0, PT, P1, PT, PT, 0x80, 0x0 ;  /* 0x000000000000081c */ /* 0x000fca0000f0f070 */
[----:B------:R-:W-:Y:S01]  /*28230*/  @!P1 SYNCS.ARRIVE.TRANS64.RED.A0T1 RZ, [UR4+0x28400], RZ ;  /* 0x028400ffffff99a7 */ /* 0x000fe20008200404 */
[----:B------:R-:W-:Y:S07]  /*28240*/  @!P1 ARRIVES.LDGSTSBAR.64.TRANSCNT [UR4+0x28400] ;  /* 0x02840000ff0099b0 */ /* 0x000fee0008000a84 */
[----:B------:R-:W-:Y:S05]  /*28250*/  @P0 BRA.U.ANY `(.L_x_2122) ;  /* 0xfffffffd00e80947 */ /* 0x000fea000393ffff */
[----:B01----:R-:W2:Y:S02]  /*28260*/  LDL.LU R2, [R1+0x30] ;  /* 0x0000300001027983 */ /* 0x003ea40000300800 */
        /* <DEDUP_REMOVED lines=14> */
.L_x_2479:
[----:B------:R-:W-:Y:S05]  /*28350*/  BSYNC B0 ;  /* 0x0000000000007941 */ /* 0x000fea0003800000 */
.L_x_2123:
[----:B------:R-:W-:Y:S05]  /*28360*/  @!P0 BRA `(.L_x_2125) ;  /* 0x0000001000b08947 */ /* 0x000fea0003800000 */
[----:B------:R-:W-:Y:S01]  /*28370*/  IMAD.MOV.U32 R5, RZ, RZ, R25 ;  /* 0x000000ffff057224 */ /* 0x000fe200078e0019 */
[----:B------:R-:W-:-:S07]  /*28380*/  MOV R7, R30 ;  /* 0x0000001e00077202 */ /* 0x000fce0000000f00 */
.L_x_2145:
[----:B-12---:R-:W1:Y:S01]  /*28390*/  S2R R0, SR_TID.X ;  /* 0x0000000000007919 */ /* 0x006e620000002100 */
[----:B------:R-:W2:Y:S01]  /*283a0*/  LDC R6, c[0x0][0x430] ;  /* 0x00010c00ff067b82 */ /* 0x000ea20000000800 */
[----:B0-----:R-:W-:Y:S01]  /*283b0*/  IMAD R3, R21, 0x40, R35 ;  /* 0x0000004015037824 */ /* 0x001fe200078e0223 */
[----:B------:R-:W-:Y:S01]  /*283c0*/  LOP3.LUT P2, RZ, R23, 0x8, RZ, 0xc0, !PT ;  /* 0x0000000817ff7812 */ /* 0x000fe2000784c0ff */
[----:B------:R-:W0:Y:S01]  /*283d0*/  S2R R2, SR_TID.X ;  /* 0x0000000000027919 */ /* 0x000e220000002100 */
[----:B--2---:R-:W-:Y:S02]  /*283e0*/  ISETP.NE.AND P0, PT, R6, 0x1, PT ;  /* 0x000000010600780c */ /* 0x004fe40003f05270 */
[----:B-1----:R-:W-:Y:S01]  /*283f0*/  LOP3.LUT R0, R0, 0x7f, RZ, 0xc0, !PT ;  /* 0x0000007f00007812 */ /* 0x002fe200078ec0ff */
[----:B0-----:R-:W-:-:S03]  /*28400*/  IMAD.SHL.U32 R8, R2, 0x10, RZ ;  /* 0x0000001002087824 */ /* 0x001fc600078e00ff */
[----:B------:R-:W-:-:S07]  /*28410*/  SHF.R.U32.HI R0, RZ, 0x3, R0 ;  /* 0x00000003ff007819 */ /* 0x000fce0000011600 */
[----:B------:R-:W0:Y:S01]  /*28420*/  @P0 LDC R4, c[0x0][0x434] ;  /* 0x00010d00ff040b82 */ /* 0x000e220000000800 */
[----:B------:R-:W-:-:S04]  /*28430*/  LOP3.LUT R8, R0, 0x70, R8, 0xf8, !PT ;  /* 0x0000007000087812 */ /* 0x000fc800078ef808 */
[----:B------:R-:W-:-:S03]  /*28440*/  ISETP.GT.U32.AND P1, PT, R8, 0x3f, PT ;  /* 0x0000003f0800780c */ /* 0x000fc60003f24070 */
[----:B------:R-:W1:Y:S01]  /*28450*/  @P0 LDC R0, c[0x0][0x438] ;  /* 0x00010e00ff000b82 */ /* 0x000e620000000800 */
[----:B------:R-:W-:-:S04]  /*28460*/  IMAD.IADD R3, R8, 0x1, R3 ;  /* 0x0000000108037824 */ /* 0x000fc800078e0203 */
[----:B------:R-:W-:-:S05]  /*28470*/  IMAD.MOV.U32 R2, RZ, RZ, R3 ;  /* 0x000000ffff027224 */ /* 0x000fca00078e0003 */
[----:B------:R-:W2:Y:S01]  /*28480*/  @!P1 LDC.64 R8, c[0x0][0x428] ;  /* 0x00010a00ff089b82 */ /* 0x000ea20000000a00 */
[----:B0-----:R-:W-:-:S07]  /*28490*/  @P0 IMAD.HI.U32 R4, R3, R4, RZ ;  /* 0x0000000403040227 */ /* 0x001fce00078e00ff */
[----:B------:R-:W0:Y:S01]  /*284a0*/  @!P1 LDC.64 R10, c[0x0][0x418] ;  /* 0x00010600ff0a9b82 */ /* 0x000e220000000a00 */
[----:B-1----:R-:W-:-:S05]  /*284b0*/  @P0 SHF.R.U32.HI R2, RZ, R0, R4 ;  /* 0x00000000ff020219 */ /* 0x002fca0000011604 */
[----:B------:R-:W-:-:S04]  /*284c0*/  IMAD.MOV R0, RZ, RZ, -R2 ;  /* 0x000000ffff007224 */ /* 0x000fc800078e0a02 */
[----:B------:R-:W-:Y:S01]  /*284d0*/  IMAD R6, R6, R0, R3 ;  /* 0x0000000006067224 */ /* 0x000fe200078e0203 */
[--C-:B------:R-:W-:Y:S01]  /*284e0*/  @!P1 SHF.R.S32.HI R3, RZ, 0x1f, R2.reuse ;  /* 0x0000001fff039819 */ /* 0x100fe20000011402 */
[-C--:B--2---:R-:W-:Y:S02]  /*284f0*/  @!P1 IMAD R0, R36, R8.reuse, RZ ;  /* 0x0000000824009224 */ /* 0x084fe400078e02ff */
[----:B------:R-:W-:-:S04]  /*28500*/  @!P1 IMAD.WIDE.U32 R2, R32, R8, R2 ;  /* 0x0000000820029225 */ /* 0x000fc800078e0002 */
[----:B------:R-:W-:Y:S01]  /*28510*/  @!P1 IMAD R0, R32, R9, R0 ;  /* 0x0000000920009224 */ /* 0x000fe200078e0200 */
[----:B0-----:R-:W-:Y:S01]  /*28520*/  @!P1 LEA R10, P0, R2, R10, 0x2 ;  /* 0x0000000a020a9211 */ /* 0x001fe200078010ff */
[----:B------:R-:W-:Y:S02]  /*28530*/  VIADD R25, R5, 0x1 ;  /* 0x0000000105197836 */ /* 0x000fe40000000000 */
[----:B------:R-:W-:Y:S02]  /*28540*/  @!P1 IMAD.IADD R0, R0, 0x1, R3 ;  /* 0x0000000100009824 */ /* 0x000fe400078e0203 */
[----:B------:R-:W-:-:S03]  /*28550*/  IMAD.MOV.U32 R8, RZ, RZ, RZ ;  /* 0x000000ffff087224 */ /* 0x000fc600078e00ff */
[----:B------:R-:W-:Y:S02]  /*28560*/  @!P1 LEA.HI.X R11, R2, R11, R0, 0x2, P0 ;  /* 0x0000000b020b9211 */ /* 0x000fe400000f1400 */
[----:B------:R-:W-:Y:S01]  /*28570*/  ISETP.NE.AND P0, PT, R25, 0x2, PT ;  /* 0x000000021900780c */ /* 0x000fe20003f05270 */
[----:B------:R-:W-:Y:S05]  /*28580*/  YIELD ;  /* 0x0000000000007946 */ /* 0x000fea0003800000 */
[----:B------:R-:W-:Y:S01]  /*28590*/  SEL R30, RZ, 0x1, P0 ;  /* 0x00000001ff1e7807 */ /* 0x000fe20000000000 */
[----:B------:R0:W5:Y:S01]  /*285a0*/  @!P1 LDG.E R8, desc[UR36][R10.64] ;  /* 0x000000240a089981 */ /* 0x000162000c1e1900 */
[C---:B------:R-:W-:Y:S01]  /*285b0*/  ISETP.GT.AND P1, PT, R21.reuse, R34, PT ;  /* 0x000000221500720c */ /* 0x040fe20003f24270 */
[----:B------:R-:W-:Y:S01]  /*285c0*/  VIADD R21, R21, 0xffffffff ;  /* 0xffffffff15157836 */ /* 0x000fe20000000000 */
[----:B------:R-:W-:-:S02]  /*285d0*/  SEL R25, R25, RZ, P0 ;  /* 0x000000ff19197207 */ /* 0x000fc40000000000 */
[----:B------:R-:W-:Y:S01]  /*285e0*/  LOP3.LUT R30, R7, R30, RZ, 0x3c, !PT ;  /* 0x0000001e071e7212 */ /* 0x000fe200078e3cff */
[----:B------:R-:W-:Y:S08]  /*285f0*/  @!P2 BRA `(.L_x_2126) ;  /* 0x000000000004a947 */ /* 0x000ff00003800000 */
[----:B------:R-:W-:Y:S01]  /*28600*/  BPT.TRAP 0x1 ;  /* 0x000000040000795c */ /* 0x000fe20000300000 */
.L_x_2126:
[----:B------:R-:W-:Y:S01]  /*28610*/  IMAD R0, R25, 0x8, R22 ;  /* 0x0000000819007824 */ /* 0x000fe200078e0216 */
[----:B------:R-:W-:Y:S01]  /*28620*/  SHF.L.U32 R20, R30, 0x1f, RZ ;  /* 0x0000001f1e147819 */ /* 0x000fe200000006ff */
[----:B------:R-:W-:Y:S01]  /*28630*/  BSSY B0, `(.L_x_2127) ;  /* 0x0000004000007945 */ /* 0x000fe20003800000 */
[----:B------:R-:W-:Y:S02]  /*28640*/  SHF.R.S32.HI R9, RZ, 0x1f, R6 ;  /* 0x0000001fff097819 */ /* 0x000fe40000011406 */
[----:B------:R-:W1:Y:S02]  /*28650*/  SYNCS.PHASECHK.TRANS64.TRYWAIT P0, [R0+URZ+0x28480], R20 ;  /* 0x02848014000075a7 */ /* 0x000e64000800017f */
[----:B-1----:R-:W-:Y:S05]  /*28660*/  @!P0 BRA `(.L_x_2128) ;  /* 0x000000a8008c8947 */ /* 0x002fea0003800000 */
.L_x_2480:
[----:B------:R-:W-:Y:S05]  /*28670*/  BSYNC B0 ;  /* 0x0000000000007941 */ /* 0x000fea0003800000 */
.L_x_2127:
[----:B------:R-:W2:Y:S01]  /*28680*/  LDL R13, [R1+0x4] ;  /* 0x00000400010d7983 */ /* 0x000ea20000100800 */
[----:B------:R-:W-:Y:S01]  /*28690*/  ULDC.64 UR4, c[0x0][0x328] ;  /* 0x0000ca0000047ab9 */ /* 0x000fe20000000a00 */
[----:B0----5:R-:W-:Y:S01]  /*286a0*/  SHF.R.S32.HI R10, RZ, 0x1f, R8 ;  /* 0x0000001fff0a7819 */ /* 0x021fe20000011408 */
[----:B------:R-:W-:Y:S01]  /*286b0*/  IMAD R4, R9, UR4, RZ ;  /* 0x0000000409047c24 */ /* 0x000fe2000f8e02ff */
[----:B------:R-:W0:Y:S01]  /*286c0*/  LDC R11, c[0x0][0x2f4] ;  /* 0x0000bd00ff0b7b82 */ /* 0x000e220000000800 */
[C---:B------:R-:W-:Y:S01]  /*286d0*/  IMAD.WIDE.U32 R2, R6.reuse, UR4, RZ ;  /* 0x0000000406027c25 */ /* 0x040fe2000f8e00ff */
[----:B------:R-:W-:Y:S01]  /*286e0*/  ULDC.64 UR6, c[0x0][0x318] ;  /* 0x0000c60000067ab9 */ /* 0x000fe20000000a00 */
[----:B------:R-:W-:Y:S02]  /*286f0*/  LOP3.LUT R12, R33, 0x80, RZ, 0xfc, !PT ;  /* 0x00000080210c7812 */ /* 0x000fe400078efcff */
        /* <DEDUP_REMOVED lines=8> */
[-C--:B0-----:R-:W-:Y:S01]  /*28780*/  ISETP.GE.AND P2, PT, R12, R11.reuse, PT ;  /* 0x0000000b0c00720c */ /* 0x081fe20003f46270 */
[C---:B------:R-:W-:Y:S01]  /*28790*/  IMAD.WIDE.U32 R2, R18.reuse, UR4, R2 ;  /* 0x0000000412027c25 */ /* 0x040fe2000f8e0002 */
[----:B------:R-:W-:Y:S01]  /*287a0*/  UMOV UR4, 0xffffffff ;  /* 0xffffffff00047882 */ /* 0x000fe20000000000 */
[----:B------:R-:W-:Y:S02]  /*287b0*/  ISETP.GE.AND P3, PT, R33, R11, PT ;  /* 0x0000000b2100720c */ /* 0x000fe40003f66270 */
[----:B------:R-:W-:Y:S01]  /*287c0*/  IMAD R27, R18, UR5, R3 ;  /* 0x00000005121b7c24 */ /* 0x000fe2000f8e0203 */
[----:B------:R-:W-:-:S04]  /*287d0*/  IADD3 R26, P0, R2, UR6, RZ ;  /* 0x00000006021a7c10 */ /* 0x000fc8000ff1e0ff */
[----:B------:R-:W-:Y:S01]  /*287e0*/  IADD3.X R27, R27, UR7, RZ, P0, !PT ;  /* 0x000000071b1b7c10 */ /* 0x000fe200087fe4ff */
[----:B--2---:R-:W-:Y:S01]  /*287f0*/  IMAD R4, R25, 0x4000, R13 ;  /* 0x0000400019047824 */ /* 0x004fe200078e020d */
[----:B------:R-:W-:Y:S07]  /*28800*/  BRA.DIV UR4, `(.L_x_2129) ;  /* 0x000000aa04387947 */ /* 0x000fee000b800000 */
[----:B------:R-:W0:Y:S01]  /*28810*/  SHFL.IDX PT, R2, R26, RZ, 0x181f ;  /* 0x00181fff1a027589 */ /* 0x000e2200000e0000 */
[----:B------:R-:W-:-:S03]  /*28820*/  IMAD.IADD R4, R22, 0x1, R4 ;  /* 0x0000000116047824 */ /* 0x000fc600078e0204 */
[----:B------:R-:W2:Y:S01]  /*28830*/  SHFL.IDX PT, R3, R27, RZ, 0x181f ;  /* 0x00181fff1b037589 */ /* 0x000ea200000e0000 */
[----:B0-----:R-:W-:-:S05]  /*28840*/  IADD3 R2, P0, R33, R2, RZ ;  /* 0x0000000221027210 */ /* 0x001fca0007f1e0ff */
[----:B--2---:R-:W-:-:S05]  /*28850*/  IMAD.X R3, RZ, RZ, R3, P0 ;  /* 0x000000ffff037224 */ /* 0x004fca00000e0603 */
[----:B------:R-:W-:Y:S01]  /*28860*/  @!PT LDS RZ, [RZ] ;  /* 0x00000000fffff984 */ /* 0x000fe20000000800 */
[----:B------:R-:W-:Y:S04]  /*28870*/  LDGSTS.E.BYPASS.LTC128B.128 [R4+0x10000], desc[UR36][R2.64], !P3 ;  /* 0x1000000002047fae */ /* 0x000fe8000d901d64 */
[----:B------:R0:W-:Y:S04]  /*28880*/  LDGSTS.E.BYPASS.LTC128B.128 [R4+0x12000], desc[UR36][R2.64+0x80], !P2 ;  /* 0x1200008002047fae */ /* 0x0001e8000d101d64 */
[----:B0-----:R-:W0:Y:S04]  /*28890*/  SHFL.IDX PT, R2, R26, 0x1, 0x181f ;  /* 0x00381f001a027f89 */ /* 0x001e2800000e0000 */
[----:B------:R-:W2:Y:S01]  /*288a0*/  SHFL.IDX PT, R3, R27, 0x1, 0x181f ;  /* 0x00381f001b037f89 */ /* 0x000ea200000e0000 */
[----:B0-----:R-:W-:-:S05]  /*288b0*/  IADD3 R2, P0, R33, R2, RZ ;  /* 0x0000000221027210 */ /* 0x001fca0007f1e0ff */
[----:B--2---:R-:W-:-:S05]  /*288c0*/  IMAD.X R3, RZ, RZ, R3, P0 ;  /* 0x000000ffff037224 */ /* 0x004fca00000e0603 */
[----:B------:R-:W-:Y:S04]  /*288d0*/  LDGSTS.E.BYPASS.LTC128B.128 [R4+0x10800], desc[UR36][R2.64], !P3 ;  /* 0x1080000002047fae */ /* 0x000fe8000d901d64 */
[----:B------:R0:W-:Y:S04]  /*288e0*/  LDGSTS.E.BYPASS.LTC128B.128 [R4+0x12800], desc[UR36][R2.64+0x80], !P2 ;  /* 0x1280008002047fae */ /* 0x0001e8000d101d64 */
[----:B0-----:R-:W0:Y:S04]  /*288f0*/  SHFL.IDX PT, R2, R26, 0x2, 0x181f ;  /* 0x00581f001a027f89 */ /* 0x001e2800000e0000 */
[----:B------:R-:W2:Y:S04]  /*28900*/  SHFL.IDX PT, R3, R27, 0x2, 0x181f ;  /* 0x00581f001b037f89 */ /* 0x000ea800000e0000 */
[----:B------:R-:W3:Y:S01]  /*28910*/  SHFL.IDX PT, R27, R27, 0x3, 0x181f ;  /* 0x00781f001b1b7f89 */ /* 0x000ee200000e0000 */
[----:B0-----:R-:W-:-:S05]  /*28920*/  IADD3 R2, P0, R33, R2, RZ ;  /* 0x0000000221027210 */ /* 0x001fca0007f1e0ff */
[----:B--2---:R-:W-:-:S05]  /*28930*/  IMAD.X R3, RZ, RZ, R3, P0 ;  /* 0x000000ffff037224 */ /* 0x004fca00000e0603 */
[----:B------:R-:W-:Y:S04]  /*28940*/  LDGSTS.E.BYPASS.LTC128B.128 [R4+0x11000], desc[UR36][R2.64], !P3 ;  /* 0x1100000002047fae */ /* 0x000fe8000d901d64 */
[----:B------:R0:W-:Y:S04]  /*28950*/  LDGSTS.E.BYPASS.LTC128B.128 [R4+0x13000], desc[UR36][R2.64+0x80], !P2 ;  /* 0x1300008002047fae */ /* 0x0001e8000d101d64 */
[----:B0--3--:R0:W2:Y:S02]  /*28960*/  SHFL.IDX PT, R2, R26, 0x3, 0x181f ;  /* 0x00781f001a027f89 */ /* 0x0090a400000e0000 */
.L_x_2490:
        /* <DEDUP_REMOVED lines=9> */
.L_x_2130:
        /* <DEDUP_REMOVED lines=10> */
.L_x_2131:
[----:B------:R3:W-:Y:S01]  /*28aa0*/  SYNCS.ARRIVE.TRANS64.A1T0 RZ, [R0+URZ+0x28470], RZ ;  /* 0x028470ff00ff79a7 */ /* 0x0007e2000810003f */
[----:B------:R-:W-:Y:S05]  /*28ab0*/  @!P3 BRA `(.L_x_2132) ;  /* 0x000000000004b947 */ /* 0x000fea0003800000 */
[----:B------:R-:W-:Y:S01]  /*28ac0*/  BPT.TRAP 0x1 ;  /* 0x000000040000795c */ /* 0x000fe20000300000 */
.L_x_2132:
[----:B------:R-:W4:Y:S01]  /*28ad0*/  SYNCS.PHASECHK.TRANS64.TRYWAIT P0, [R0+URZ+0x28440], R20 ;  /* 0x02844014000075a7 */ /* 0x000f22000800017f */
[----:B------:R-:W-:Y:S04]  /*28ae0*/  BSSY B0, `(.L_x_2133) ;  /* 0x0000002000007945 */ /* 0x000fe80003800000 */
[----:B----4-:R-:W-:Y:S05]  /*28af0*/  @!P0 BRA `(.L_x_2134) ;  /* 0x000000a800a48947 */ /* 0x010fea0003800000 */
.L_x_2491:
[----:B------:R-:W-:Y:S05]  /*28b00*/  BSYNC B0 ;  /* 0x0000000000007941 */ /* 0x000fea0003800000 */
.L_x_2133:
[----:B------:R-:W-:Y:S01]  /*28b10*/  ULDC.64 UR4, c[0x0][0x300] ;  /* 0x0000c00000047ab9 */ /* 0x000fe20000000a00 */
[----:B------:R-:W5:Y:S01]  /*28b20*/  LDC R11, c[0x0][0x2f4] ;  /* 0x0000bd00ff0b7b82 */ /* 0x000f620000000800 */
[----:B------:R-:W-:Y:S01]  /*28b30*/  IMAD R9, R9, UR4, RZ ;  /* 0x0000000409097c24 */ /* 0x000fe2000f8e02ff */
[----:B------:R-:W-:Y:S01]  /*28b40*/  ULDC.64 UR6, c[0x0][0x2e8] ;  /* 0x0000ba0000067ab9 */ /* 0x000fe20000000a00 */
[----:B--2---:R-:W-:Y:S01]  /*28b50*/  IMAD.WIDE.U32 R2, R6, UR4, RZ ;  /* 0x0000000406027c25 */ /* 0x004fe2000f8e00ff */
        /* <DEDUP_REMOVED lines=11> */
[-C--:B-----5:R-:W-:Y:S02]  /*28c10*/  ISETP.GE.AND P2, PT, R12, R11.reuse, PT ;  /* 0x0000000b0c00720c */ /* 0x0a0fe40003f46270 */
[----:B------:R-:W-:Y:S01]  /*28c20*/  IMAD R8, R18, UR5, R3 ;  /* 0x0000000512087c24 */ /* 0x000fe2000f8e0203 */
[----:B------:R-:W-:Y:S02]  /*28c30*/  IADD3 R6, P0, R2, UR6, RZ ;  /* 0x0000000602067c10 */ /* 0x000fe4000ff1e0ff */
[----:B------:R-:W-:Y:S02]  /*28c40*/  ISETP.GE.AND P3, PT, R33, R11, PT ;  /* 0x0000000b2100720c */ /* 0x000fe40003f66270 */
[----:B------:R-:W-:Y:S01]  /*28c50*/  IADD3.X R8, R8, UR7, RZ, P0, !PT ;  /* 0x0000000708087c10 */ /* 0x000fe200087fe4ff */
[----:B------:R-:W-:Y:S10]  /*28c60*/  BRA.DIV UR4, `(.L_x_2135) ;  /* 0x000000aa045c7947 */ /* 0x000ff4000b800000 */
[----:B------:R-:W2:Y:S04]  /*28c70*/  SHFL.IDX PT, R2, R6, RZ, 0x181f ;  /* 0x00181fff06027589 */ /* 0x000ea800000e0000 */
[----:B------:R-:W5:Y:S01]  /*28c80*/  SHFL.IDX PT, R3, R8, RZ, 0x181f ;  /* 0x00181fff08037589 */ /* 0x000f6200000e0000 */
[----:B--2---:R-:W-:-:S05]  /*28c90*/  IADD3 R2, P0, R33, R2, RZ ;  /* 0x0000000221027210 */ /* 0x004fca0007f1e0ff */
[----:B-----5:R-:W-:-:S05]  /*28ca0*/  IMAD.X R3, RZ, RZ, R3, P0 ;  /* 0x000000ffff037224 */ /* 0x020fca00000e0603 */
[----:B------:R-:W-:Y:S01]  /*28cb0*/  @!PT LDS RZ, [RZ] ;  /* 0x00000000fffff984 */ /* 0x000fe20000000800 */
[----:B------:R-:W-:Y:S04]  /*28cc0*/  LDGSTS.E.BYPASS.LTC128B.128 [R4+0x20000], desc[UR36][R2.64], !P3 ;  /* 0x2000000002047fae */ /* 0x000fe8000d901d64 */
[----:B------:R2:W-:Y:S04]  /*28cd0*/  LDGSTS.E.BYPASS.LTC128B.128 [R4+0x22000], desc[UR36][R2.64+0x80], !P2 ;  /* 0x2200008002047fae */ /* 0x0005e8000d101d64 */
[----:B--2---:R-:W2:Y:S04]  /*28ce0*/  SHFL.IDX PT, R2, R6, 0x1, 0x181f ;  /* 0x00381f0006027f89 */ /* 0x004ea800000e0000 */
[----:B------:R-:W5:Y:S01]  /*28cf0*/  SHFL.IDX PT, R3, R8, 0x1, 0x181f ;  /* 0x00381f0008037f89 */ /* 0x000f6200000e0000 */
[----:B--2---:R-:W-:-:S05]  /*28d00*/  IADD3 R2, P0, R33, R2, RZ ;  /* 0x0000000221027210 */ /* 0x004fca0007f1e0ff */
[----:B-----5:R-:W-:-:S05]  /*28d10*/  IMAD.X R3, RZ, RZ, R3, P0 ;  /* 0x000000ffff037224 */ /* 0x020fca00000e0603 */
[----:B------:R-:W-:Y:S04]  /*28d20*/  LDGSTS.E.BYPASS.LTC128B.128 [R4+0x20800], desc[UR36][R2.64], !P3 ;  /* 0x2080000002047fae */ /* 0x000fe8000d901d64 */
[----:B------:R2:W-:Y:S04]  /*28d30*/  LDGSTS.E.BYPASS.LTC128B.128 [R4+0x22800], desc[UR36][R2.64+0x80], !P2 ;  /* 0x2280008002047fae */ /* 0x0005e8000d101d64 */
[----:B--2---:R-:W2:Y:S04]  /*28d40*/  SHFL.IDX PT, R2, R6, 0x2, 0x181f ;  /* 0x00581f0006027f89 */ /* 0x004ea800000e0000 */
[----:B------:R-:W5:Y:S04]  /*28d50*/  SHFL.IDX PT, R3, R8, 0x2, 0x181f ;  /* 0x00581f0008037f89 */ /* 0x000f6800000e0000 */
[----:B------:R-:W0:Y:S01]  /*28d60*/  SHFL.IDX PT, R8, R8, 0x3, 0x181f ;  /* 0x00781f0008087f89 */ /* 0x000e2200000e0000 */
[----:B--2---:R-:W-:-:S05]  /*28d70*/  IADD3 R2, P0, R33, R2, RZ ;  /* 0x0000000221027210 */ /* 0x004fca0007f1e0ff */
[----:B-----5:R-:W-:-:S05]  /*28d80*/  IMAD.X R3, RZ, RZ, R3, P0 ;  /* 0x000000ffff037224 */ /* 0x020fca00000e0603 */
[----:B------:R-:W-:Y:S04]  /*28d90*/  LDGSTS.E.BYPASS.LTC128B.128 [R4+0x21000], desc[UR36][R2.64], !P3 ;  /* 0x2100000002047fae */ /* 0x000fe8000d901d64 */
[----:B------:R2:W-:Y:S04]  /*28da0*/  LDGSTS.E.BYPASS.LTC128B.128 [R4+0x23000], desc[UR36][R2.64+0x80], !P2 ;  /* 0x2300008002047fae */ /* 0x0005e8000d101d64 */
[----:B--2---:R2:W0:Y:S02]  /*28db0*/  SHFL.IDX PT, R2, R6, 0x3, 0x181f ;  /* 0x00781f0006027f89 */ /* 0x00442400000e0000 */
.L_x_2501:
[----:B0-----:R-:W-:-:S04]  /*28dc0*/  IADD3 R2, P0, R33, R2, RZ ;  /* 0x0000000221027210 */ /* 0x001fc80007f1e0ff */
        /* <DEDUP_REMOVED lines=8> */
.L_x_2136:
        /* <DEDUP_REMOVED lines=10> */
.L_x_2137:
[----:B------:R1:W-:Y:S02]  /*28ef0*/  SYNCS.ARRIVE.TRANS64.A1T0 RZ, [R0+URZ+0x28430], RZ ;  /* 0x028430ff00ff79a7 */ /* 0x0003e4000810003f */
[----:B-1-34-:R-:W-:-:S05]  /*28f00*/  IMAD.U32 R0, RZ, RZ, UR38 ;  /* 0x00000026ff007e24 */ /* 0x01afca000f8e00ff */
[----:B------:R-:W-:-:S13]  /*28f10*/  ISETP.NE.AND P0, PT, R0, 0x3, PT ;  /* 0x000000030000780c */ /* 0x000fda0003f05270 */
[----:B------:R-:W-:Y:S05]  /*28f20*/  @!P0 BRA `(.L_x_2138) ;  /* 0x0000000000048947 */ /* 0x000fea0003800000 */
[----:B------:R-:W-:Y:S01]  /*28f30*/  BPT.TRAP 0x1 ;  /* 0x000000040000795c */ /* 0x000fe20000300000 */
.L_x_2138:
[----:B------:R-:W-:Y:S01]  /*28f40*/  LOP3.LUT R0, R7, 0x1, RZ, 0x3c, !PT ;  /* 0x0000000107007812 */ /* 0x000fe200078e3cff */
[----:B0-----:R-:W-:Y:S01]  /*28f50*/  IMAD R3, R5, 0x8, R22 ;  /* 0x0000000805037824 */ /* 0x001fe200078e0216 */
[----:B------:R-:W-:Y:S02]  /*28f60*/  BSSY B0, `(.L_x_2139) ;  /* 0x0000004000007945 */ /* 0x000fe40003800000 */
[----:B------:R-:W-:-:S04]  /*28f70*/  SHF.L.U32 R0, R0, 0x1f, RZ ;  /* 0x0000001f00007819 */ /* 0x000fc800000006ff */
[----:B------:R-:W0:Y:S02]  /*28f80*/  SYNCS.PHASECHK.TRANS64.TRYWAIT P2, [R3+URZ+0x28470], R0 ;  /* 0x02847000030075a7 */ /* 0x000e24000804017f */
[----:B0-----:R-:W-:Y:S05]  /*28f90*/  @!P2 BRA `(.L_x_2140) ;  /* 0x000000a800b4a947 */ /* 0x001fea0003800000 */
.L_x_2502:
[----:B------:R-:W-:Y:S05]  /*28fa0*/  BSYNC B0 ;  /* 0x0000000000007941 */ /* 0x000fea0003800000 */
.L_x_2139:
[----:B------:R-:W-:-:S13]  /*28fb0*/  LOP3.LUT P2, RZ, R23, 0x8, RZ, 0xc0, !PT ;  /* 0x0000000817ff7812 */ /* 0x000fda000784c0ff */
[----:B------:R-:W-:Y:S05]  /*28fc0*/  @!P2 BRA `(.L_x_2141) ;  /* 0x000000000004a947 */ /* 0x000fea0003800000 */
[----:B------:R-:W-:Y:S01]  /*28fd0*/  BPT.TRAP 0x1 ;  /* 0x000000040000795c */ /* 0x000fe20000300000 */
.L_x_2141:
[----:B------:R-:W-:Y:S01]  /*28fe0*/  SHF.L.U32 R2, R7, 0x1f, RZ ;  /* 0x0000001f07027819 */ /* 0x000fe200000006ff */
[----:B0-----:R-:W-:-:S03]  /*28ff0*/  IMAD.SHL.U32 R0, R5, 0x4000, RZ ;  /* 0x0000400005007824 */ /* 0x001fc600078e00ff */
[----:B------:R-:W0:Y:S02]  /*29000*/  SYNCS.PHASECHK.TRANS64.TRYWAIT P2, [R3+URZ+0x28460], R2 ;  /* 0x02846002030075a7 */ /* 0x000e24000804017f */
[----:B0-----:R-:W-:Y:S05]  /*29010*/  @!P2 BRA `(.L_x_2142) ;  /* 0x000000a800a8a947 */ /* 0x001fea0003800000 */
.L_x_2503:
[----:B------:R-:W0:Y:S01]  /*29020*/  LDL R12, [R1] ;  /* 0x00000000010c7983 */ /* 0x000e220000100800 */
[----:B------:R-:W-:Y:S01]  /*29030*/  LOP3.LUT R5, R0, R28, RZ, 0xfc, !PT ;  /* 0x0000001c00057212 */ /* 0x000fe200078efcff */
[----:B------:R-:W-:Y:S05]  /*29040*/  WARPSYNC.ALL ;  /* 0x0000000000007948 */ /* 0x000fea0003800000 */
[----:B------:R-:W-:Y:S01]  /*29050*/  IMAD.IADD R13, R22, 0x1, R5 ;  /* 0x00000001160d7824 */ /* 0x000fe200078e0205 */
[----:B------:R-:W1:Y:S01]  /*29060*/  S2R R26, SR_TID.X ;  /* 0x00000000001a7919 */ /* 0x000e620000002100 */
[----:B------:R-:W-:Y:S01]  /*29070*/  VIADD R20, R0, 0x1000 ;  /* 0x0000100000147836 */ /* 0x000fe20000000000 */
[----:B------:R-:W-:-:S02]  /*29080*/  LOP3.LUT P2, RZ, R23, 0x8, RZ, 0xc0, !PT ;  /* 0x0000000817ff7812 */ /* 0x000fc4000784c0ff */
[----:B------:R-:W3:Y:S01]  /*29090*/  LDSM.16.MT88.4 R8, [R13+0x10000] ;  /* 0x010000000d08783b */ /* 0x000ee20000004200 */
[----:B-1----:R-:W-:Y:S01]  /*290a0*/  LOP3.LUT P3, RZ, R26, 0x4, RZ, 0xc0, !PT ;  /* 0x000000041aff7812 */ /* 0x002fe2000786c0ff */
[----:B------:R-:W-:-:S05]  /*290b0*/  IMAD.MOV.U32 R26, RZ, RZ, 0x20 ;  /* 0x00000020ff1a7424 */ /* 0x000fca00078e00ff */
[----:B------:R-:W-:Y:S02]  /*290c0*/  SEL R26, R26, 0xffffffe0, !P3 ;  /* 0xffffffe01a1a7807 */ /* 0x000fe40005800000 */
[C-C-:B---3--:R-:W-:Y:S02]  /*290d0*/  PRMT R4, R8.reuse, 0x6420, R9.reuse ;  /* 0x0000642008047816 */ /* 0x148fe40000000009 */
[----:B------:R-:W-:Y:S02]  /*290e0*/  PRMT R5, R8, 0x7531, R9 ;  /* 0x0000753108057816 */ /* 0x000fe40000000009 */
[C-C-:B--2---:R-:W-:Y:S02]  /*290f0*/  PRMT R6, R10.reuse, 0x6420, R11.reuse ;  /* 0x000064200a067816 */ /* 0x144fe4000000000b */
[----:B------:R-:W-:Y:S02]  /*29100*/  PRMT R7, R10, 0x7531, R11 ;  /* 0x000075310a077816 */ /* 0x000fe4000000000b */
[----:B0-----:R-:W-:-:S02]  /*29110*/  IADD3 R2, R22, R12, R0 ;  /* 0x0000000c16027210 */ /* 0x001fc40007ffe000 */
[----:B------:R-:W-:-:S03]  /*29120*/  LOP3.LUT R12, R0, R24, RZ, 0xfc, !PT ;  /* 0x00000018000c7212 */ /* 0x000fc600078efcff */
[----:B------:R-:W0:Y:S02]  /*29130*/  LDSM.16.MT88.4 R8, [R2+0x10000] ;  /* 0x010000000208783b */ /* 0x000e240000004200 */
[----:B------:R-:W-:-:S05]  /*29140*/  IMAD.IADD R12, R17, 0x1, R12 ;  /* 0x00000001110c7824 */ /* 0x000fca00078e020c */
[----:B------:R1:W-:Y:S02]  /*29150*/  STSM.16.M88.4 [R12], R4 ;  /* 0x000000040c007844 */ /* 0x0003e40000000200 */
[C---:B-1----:R-:W-:Y:S02]  /*29160*/  LOP3.LUT R4, R20.reuse, R24, RZ, 0xfc, !PT ;  /* 0x0000001814047212 */ /* 0x042fe400078efcff */
[----:B------:R-:W-:-:S03]  /*29170*/  LOP3.LUT R20, R20, R28, RZ, 0xfc, !PT ;  /* 0x0000001c14147212 */ /* 0x000fc600078efcff */
[----:B------:R-:W-:Y:S01]  /*29180*/  IMAD.IADD R4, R17, 0x1, R4 ;  /* 0x0000000111047824 */ /* 0x000fe200078e0204 */
[C-C-:B0-----:R-:W-:Y:S02]  /*29190*/  PRMT R12, R8.reuse, 0x6420, R9.reuse ;  /* 0x00006420080c7816 */ /* 0x141fe40000000009 */
[----:B------:R-:W-:Y:S02]  /*291a0*/  PRMT R13, R8, 0x7531, R9 ;  /* 0x00007531080d7816 */ /* 0x000fe40000000009 */
[C-C-:B------:R-:W-:Y:S02]  /*291b0*/  PRMT R14, R10.reuse, 0x6420, R11.reuse ;  /* 0x000064200a0e7816 */ /* 0x140fe4000000000b */
[----:B------:R-:W-:-:S05]  /*291c0*/  PRMT R15, R10, 0x7531, R11 ;  /* 0x000075310a0f7816 */ /* 0x000fca000000000b */
[----:B------:R0:W-:Y:S02]  /*291d0*/  STSM.16.M88.4 [R4], R12 ;  /* 0x0000000c04007844 */ /* 0x0001e40000000200 */
[----:B0-----:R-:W-:Y:S02]  /*291e0*/  VIADD R12, R0, 0x2000 ;  /* 0x00002000000c7836 */ /* 0x001fe40000000000 */
[----:B------:R-:W-:Y:S01]  /*291f0*/  IMAD.IADD R13, R26, 0x1, R0 ;  /* 0x000000011a0d7824 */ /* 0x000fe200078e0200 */
[----:B------:R-:W-:Y:S02]  /*29200*/  LOP3.LUT R26, R24, 0x1000, RZ, 0xfc, !PT ;  /* 0x00001000181a7812 */ /* 0x000fe400078efcff */
[C---:B------:R-:W-:Y:S02]  /*29210*/  LOP3.LUT R4, R12.reuse, R28, RZ, 0xfc, !PT ;  /* 0x0000001c0c047212 */ /* 0x040fe400078efcff */
[----:B------:R-:W-:-:S03]  /*29220*/  LOP3.LUT R12, R12, R24, RZ, 0xfc, !PT ;  /* 0x000000180c0c7212 */ /* 0x000fc600078efcff */
[----:B------:R-:W-:Y:S02]  /*29230*/  IMAD.IADD R4, R22, 0x1, R4 ;  /* 0x0000000116047824 */ /* 0x000fe400078e0204 */
[----:B------:R-:W-:-:S03]  /*29240*/  IMAD.IADD R12, R17, 0x1, R12 ;  /* 0x00000001110c7824 */ /* 0x000fc600078e020c */
[----:B------:R-:W0:Y:S02]  /*29250*/  LDSM.16.MT88.4 R8, [R4+0x10000] ;  /* 0x010000000408783b */ /* 0x000e240000004200 */
[C-C-:B0-----:R-:W-:Y:S02]  /*29260*/  PRMT R4, R8.reuse, 0x6420, R9.reuse ;  /* 0x0000642008047816 */ /* 0x141fe40000000009 */
[----:B------:R-:W-:Y:S02]  /*29270*/  PRMT R5, R8, 0x7531, R9 ;  /* 0x0000753108057816 */ /* 0x000fe40000000009 */
[C-C-:B------:R-:W-:Y:S02]  /*29280*/  PRMT R6, R10.reuse, 0x6420, R11.reuse ;  /* 0x000064200a067816 */ /* 0x140fe4000000000b */
[----:B------:R-:W-:Y:S02]  /*29290*/  PRMT R7, R10, 0x7531, R11 ;  /* 0x000075310a077816 */ /* 0x000fe4000000000b */
[----:B------:R-:W0:Y:S04]  /*292a0*/  LDSM.16.MT88.4 R8, [R2+0x12000] ;  /* 0x012000000208783b */ /* 0x000e280000004200 */
[----:B------:R1:W-:Y:S02]  /*292b0*/  STSM.16.M88.4 [R12], R4 ;  /* 0x000000040c007844 */ /* 0x0003e40000000200 */
[----:B-1----:R-:W-:Y:S01]  /*292c0*/  VIADD R12, R0, 0x3000 ;  /* 0x00003000000c7836 */ /* 0x002fe20000000000 */
[----:B------:R-:W-:-:S02]  /*292d0*/  IADD3 R0, R17, R13, R24 ;  /* 0x0000000d11007210 */ /* 0x000fc40007ffe018 */
[C---:B------:R-:W-:Y:S02]  /*292e0*/  IADD3 R13, R17.reuse, R26, R13 ;  /* 0x0000001a110d7210 */ /* 0x040fe40007ffe00d */
[C-C-:B0-----:R-:W-:Y:S02]  /*292f0*/  PRMT R4, R8.reuse, 0x6420, R9.reuse ;  /* 0x0000642008047816 */ /* 0x141fe40000000009 */
[----:B------:R-:W-:Y:S02]  /*29300*/  PRMT R5, R8, 0x7531, R9 ;  /* 0x0000753108057816 */ /* 0x000fe40000000009 */
[----:B------:R-:W-:Y:S02]  /*29310*/  LOP3.LUT R8, R12, R24, RZ, 0xfc, !PT ;  /* 0x000000180c087212 */ /* 0x000fe400078efcff */
[C-C-:B------:R-:W-:Y:S02]  /*29320*/  PRMT R6, R10.reuse, 0x6420, R11.reuse ;  /* 0x000064200a067816 */ /* 0x140fe4000000000b */
[----:B------:R-:W-:Y:S01]  /*29330*/  PRMT R7, R10, 0x7531, R11 ;  /* 0x000075310a077816 */ /* 0x000fe2000000000b */
[----:B------:R-:W-:Y:S01]  /*29340*/  IMAD.IADD R8, R17, 0x1, R8 ;  /* 0x0000000111087824 */ /* 0x000fe200078e0208 */
[----:B------:R-:W-:-:S04]  /*29350*/  LOP3.LUT R12, R12, R28, RZ, 0xfc, !PT ;  /* 0x0000001c0c0c7212 */ /* 0x000fc800078efcff */
[----:B------:R0:W-:Y:S02]  /*29360*/  STSM.16.M88.4 [R8], R4 ;  /* 0x0000000408007844 */ /* 0x0001e40000000200 */
[----:B0-----:R-:W-:-:S06]  /*29370*/  IMAD.IADD R8, R22, 0x1, R20 ;  /* 0x0000000116087824 */ /* 0x001fcc00078e0214 */
[----:B------:R-:W0:Y:S02]  /*29380*/  LDSM.16.MT88.4 R8, [R8+0x10000] ;  /* 0x010000000808783b */ /* 0x000e240000004200 */
[C-C-:B0-----:R-:W-:Y:S02]  /*29390*/  PRMT R4, R8.reuse, 0x6420, R9.reuse ;  /* 0x0000642008047816 */ /* 0x141fe40000000009 */
[----:B------:R-:W-:Y:S02]  /*293a0*/  PRMT R5, R8, 0x7531, R9 ;  /* 0x0000753108057816 */ /* 0x000fe40000000009 */
[C-C-:B------:R-:W-:Y:S02]  /*293b0*/  PRMT R6, R10.reuse, 0x6420, R11.reuse ;  /* 0x000064200a067816 */ /* 0x140fe4000000000b */
[----:B------:R-:W-:Y:S02]  /*293c0*/  PRMT R7, R10, 0x7531, R11 ;  /* 0x000075310a077816 */ /* 0x000fe4000000000b */
[----:B------:R-:W0:Y:S04]  /*293d0*/  LDSM.16.MT88.4 R8, [R2+0x11000] ;  /* 0x011000000208783b */ /* 0x000e280000004200 */
[----:B------:R0:W-:Y:S02]  /*293e0*/  STSM.16.M88.4 [R0], R4 ;  /* 0x0000000400007844 */ /* 0x0001e40000000200 */
[----:B0-----:R-:W-:-:S02]  /*293f0*/  PRMT R4, R8, 0x6420, R9 ;  /* 0x0000642008047816 */ /* 0x001fc40000000009 */
[----:B------:R-:W-:Y:S01]  /*29400*/  PRMT R5, R8, 0x7531, R9 ;  /* 0x0000753108057816 */ /* 0x000fe20000000009 */
[----:B------:R-:W-:Y:S01]  /*29410*/  IMAD.IADD R8, R22, 0x1, R12 ;  /* 0x0000000116087824 */ /* 0x000fe200078e020c */
[C-C-:B------:R-:W-:Y:S02]  /*29420*/  PRMT R6, R10.reuse, 0x6420, R11.reuse ;  /* 0x000064200a067816 */ /* 0x140fe4000000000b */
[----:B------:R-:W-:-:S05]  /*29430*/  PRMT R7, R10, 0x7531, R11 ;  /* 0x000075310a077816 */ /* 0x000fca000000000b */
[----:B------:R-:W-:Y:S04]  /*29440*/  STSM.16.M88.4 [R13], R4 ;  /* 0x000000040d007844 */ /* 0x000fe80000000200 */
        /* <DEDUP_REMOVED lines=20> */
.L_x_2143:
[----:B-1----:R1:W-:Y:S01]  /*29590*/  SYNCS.ARRIVE.TRANS64.A1T0 RZ, [R3+URZ+0x28450], RZ ;  /* 0x028450ff03ff79a7 */ /* 0x0023e2000810003f */
[----:B------:R-:W-:Y:S06]  /*295a0*/  BAR.SYNC.DEFER_BLOCKING 0x2, 0x80 ;  /* 0x0082000000007b1d */ /* 0x000fec0000010000 */
[----:B------:R-:W-:Y:S05]  /*295b0*/  @!P0 BRA `(.L_x_2144) ;  /* 0x0000000000048947 */ /* 0x000fea0003800000 */
[----:B------:R-:W-:Y:S01]  /*295c0*/  BPT.TRAP 0x1 ;  /* 0x000000040000795c */ /* 0x000fe20000300000 */
.L_x_2144:
[----:B------:R-:W-:Y:S02]  /*295d0*/  VIADD R0, R3, 0x28480 ;  /* 0x0002848003007836 */ /* 0x000fe40000000000 */
[----:B0-----:R-:W-:Y:S02]  /*295e0*/  IMAD.MOV.U32 R5, RZ, RZ, R25 ;  /* 0x000000ffff057224 */ /* 0x001fe400078e0019 */
[----:B------:R-:W-:Y:S01]  /*295f0*/  IMAD.MOV.U32 R7, RZ, RZ, R30 ;  /* 0x000000ffff077224 */ /* 0x000fe200078e001e */
[----:B------:R-:W-:-:S04]  /*29600*/  PRMT R0, R37, 0x654, R0 ;  /* 0x0000065425007816 */ /* 0x000fc80000000000 */
[----:B------:R2:W-:Y:S01]  /*29610*/  SYNCS.ARRIVE.TRANS64.RED.A1T0 RZ, [R0+URZ], RZ ;  /* 0x000000ff00ff79a7 */ /* 0x0005e2000810043f */
[----:B------:R-:W-:Y:S05]  /*29620*/  @P1 BRA `(.L_x_2145) ;  /* 0xffffffec00581947 */ /* 0x000fea000383ffff */
.L_x_2125:
[----:B--2---:R-:W2:Y:S01]  /*29630*/  S2R R0, SR_TID.X ;  /* 0x0000000000007919 */ /* 0x004ea20000002100 */
[----:B------:R-:W-:Y:S01]  /*29640*/  BSSY B0, `(.L_x_2146) ;  /* 0x0000012000007945 */ /* 0x000fe20003800000 */
[----:B--2---:R-:W-:Y:S01]  /*29650*/  LOP3.LUT R2, R0, 0x7f, RZ, 0xc0, !PT ;  /* 0x0000007f00027812 */ /* 0x004fe200078ec0ff */
[----:B------:R-:W-:-:S03]  /*29660*/  IMAD.U32 R0, RZ, RZ, UR38 ;  /* 0x00000026ff007e24 */ /* 0x000fc6000f8e00ff */
[----:B------:R-:W-:Y:S02]  /*29670*/  ISETP.NE.AND P1, PT, R2, RZ, PT ;  /* 0x000000ff0200720c */ /* 0x000fe40003f25270 */
[----:B------:R-:W-:-:S11]  /*29680*/  ISETP.NE.AND P0, PT, R0, 0x3, PT ;  /* 0x000000030000780c */ /* 0x000fd60003f05270 */
[----:B------:R-:W-:Y:S05]  /*29690*/  @P1 BRA `(.L_x_2147) ;  /* 0x0000000000301947 */ /* 0x000fea0003800000 */
[----:B------:R-:W2:Y:S01]  /*296a0*/  S2R R5, SR_LANEID ;  /* 0x0000000000057919 */ /* 0x000ea20000000000 */
[----:B------:R-:W-:Y:S01]  /*296b0*/  VOTEU.ANY UR4, UPT, PT ;  /* 0x0000000000047886 */ /* 0x000fe200038e0100 */
[----:B01----:R-:W0:Y:S01]  /*296c0*/  LDC.64 R2, c[0x0][0xc60] ;  /* 0x00031800ff027b82 */ /* 0x003e220000000a00 */
[----:B------:R-:W2:Y:S02]  /*296d0*/  FLO.U32 R0, UR4 ;  /* 0x0000000400007d00 */ /* 0x000ea400080e0000 */
[----:B--2---:R-:W-:-:S06]  /*296e0*/  ISETP.EQ.U32.AND P1, PT, R0, R5, PT ;  /* 0x000000050000720c */ /* 0x004fcc0003f22070 */
[----:B------:R-:W0:Y:S07]  /*296f0*/  POPC R5, UR4 ;  /* 0x0000000400057d09 */ /* 0x000e2e0008000000 */
[----:B0-----:R-:W2:Y:S01]  /*29700*/  @P1 ATOMG.E.ADD.STRONG.GPU PT, R3, desc[UR36][R2.64], R5 ;  /* 0x00000005020319a8 */ /* 0x001ea200081ee1e4 */
[----:B------:R-:W0:Y:S02]  /*29710*/  S2R R4, SR_LTMASK ;  /* 0x0000000000047919 */ /* 0x000e240000003900 */
[----:B0-----:R-:W-:-:S04]  /*29720*/  LOP3.LUT R4, R4, UR4, RZ, 0xc0, !PT ;  /* 0x0000000404047c12 */ /* 0x001fc8000f8ec0ff */
[----:B------:R-:W0:Y:S01]  /*29730*/  POPC R7, R4 ;  /* 0x0000000400077309 */ /* 0x000e220000000000 */
[----:B--2---:R-:W0:Y:S02]  /*29740*/  SHFL.IDX PT, R0, R3, R0, 0x1f ;  /* 0x00001f0003007589 */ /* 0x004e2400000e0000 */
[----:B0-----:R-:W-:-:S07]  /*29750*/  IADD3 R16, R0, UR39, R7 ;  /* 0x0000002700107c10 */ /* 0x001fce000fffe007 */
.L_x_2147:
[----:B------:R-:W-:Y:S05]  /*29760*/  BSYNC B0 ;  /* 0x0000000000007941 */ /* 0x000fea0003800000 */
.L_x_2146:
[----:B------:R-:W-:Y:S05]  /*29770*/  @!P0 BRA `(.L_x_2148) ;  /* 0x0000000000048947 */ /* 0x000fea0003800000 */
[----:B------:R-:W-:Y:S01]  /*29780*/  BPT.TRAP 0x1 ;  /* 0x000000040000795c */ /* 0x000fe20000300000 */
.L_x_2148:
[----:B01----:R-:W-:Y:S01]  /*29790*/  LOP3.LUT R3, R30, 0x1, RZ, 0x3c, !PT ;  /* 0x000000011e037812 */ /* 0x003fe200078e3cff */
[----:B------:R-:W-:Y:S01]  /*297a0*/  IMAD R0, R25, 0x8, R22 ;  /* 0x0000000819007824 */ /* 0x000fe200078e0216 */
[----:B------:R-:W-:Y:S02]  /*297b0*/  BSSY B0, `(.L_x_2149) ;  /* 0x0000004000007945 */ /* 0x000fe40003800000 */
[----:B------:R-:W-:-:S04]  /*297c0*/  SHF.L.U32 R3, R3, 0x1f, RZ ;  /* 0x0000001f03037819 */ /* 0x000fc800000006ff */
[----:B------:R-:W0:Y:S02]  /*297d0*/  SYNCS.PHASECHK.TRANS64.TRYWAIT P1, [R0+URZ+0x28470], R3 ;  /* 0x02847003000075a7 */ /* 0x000e24000802017f */
[----:B0-----:R-:W-:Y:S05]  /*297e0*/  @!P1 BRA `(.L_x_2150) ;  /* 0x000000a000c89947 */ /* 0x001fea0003800000 */
.L_x_2504:
[----:B------:R-:W-:Y:S05]  /*297f0*/  BSYNC B0 ;  /* 0x0000000000007941 */ /* 0x000fea0003800000 */
.L_x_2149:
[----:B------:R-:W-:-:S13]  /*29800*/  LOP3.LUT P1, RZ, R23, 0x8, RZ, 0xc0, !PT ;  /* 0x0000000817ff7812 */ /* 0x000fda000782c0ff */
[----:B------:R-:W-:Y:S05]  /*29810*/  @!P1 BRA `(.L_x_2151) ;  /* 0x0000000000049947 */ /* 0x000fea0003800000 */
[----:B------:R-:W-:Y:S01]  /*29820*/  BPT.TRAP 0x1 ;  /* 0x000000040000795c */ /* 0x000fe20000300000 */
.L_x_2151:
[----:B0-----:R-:W-:-:S04]  /*29830*/  SHF.L.U32 R3, R30, 0x1f, RZ ;  /* 0x0000001f1e037819 */ /* 0x001fc800000006ff */
[----:B------:R-:W0:Y:S02]  /*29840*/  SYNCS.PHASECHK.TRANS64.TRYWAIT P1, [R0+URZ+0x28460], R3 ;  /* 0x02846003000075a7 */ /* 0x000e24000802017f */
[----:B0-----:R-:W-:Y:S05]  /*29850*/  @!P1 BRA `(.L_x_2152) ;  /* 0x000000a000c09947 */ /* 0x001fea0003800000 */
.L_x_2505:
[----:B------:R-:W2:Y:S01]  /*29860*/  LDL R2, [R1] ;  /* 0x0000000001027983 */ /* 0x000ea20000100800 */
[----:B0-----:R-:W-:Y:S01]  /*29870*/  IMAD.SHL.U32 R3, R25, 0x4000, RZ ;  /* 0x0000400019037824 */ /* 0x001fe200078e00ff */
[----:B------:R-:W-:Y:S05]  /*29880*/  WARPSYNC.ALL ;  /* 0x0000000000007948 */ /* 0x000fea0003800000 */
[C---:B------:R-:W-:Y:S01]  /*29890*/  LOP3.LUT R5, R3.reuse, R28, RZ, 0xfc, !PT ;  /* 0x0000001c03057212 */ /* 0x040fe200078efcff */
[C---:B------:R-:W-:Y:S01]  /*298a0*/  VIADD R18, R3.reuse, 0x1000 ;  /* 0x0000100003127836 */ /* 0x040fe20000000000 */
[----:B------:R-:W-:Y:S01]  /*298b0*/  LOP3.LUT R12, R3, R24, RZ, 0xfc, !PT ;  /* 0x00000018030c7212 */ /* 0x000fe200078efcff */
[----:B------:R-:W0:Y:S01]  /*298c0*/  S2R R26, SR_TID.X ;  /* 0x00000000001a7919 */ /* 0x000e220000002100 */
[----:B------:R-:W-:Y:S01]  /*298d0*/  IMAD.MOV.U32 R27, RZ, RZ, 0x20 ;  /* 0x00000020ff1b7424 */ /* 0x000fe200078e00ff */
[----:B------:R-:W-:Y:S01]  /*298e0*/  LOP3.LUT P1, RZ, R23, 0x8, RZ, 0xc0, !PT ;  /* 0x0000000817ff7812 */ /* 0x000fe2000782c0ff */
[----:B------:R-:W-:Y:S01]  /*298f0*/  IMAD.IADD R13, R22, 0x1, R5 ;  /* 0x00000001160d7824 */ /* 0x000fe200078e0205 */
[----:B------:R-:W-:-:S04]  /*29900*/  IADD3 R12, R17, R12, RZ ;  /* 0x0000000c110c7210 */ /* 0x000fc80007ffe0ff */
[----:B------:R-:W1:Y:S01]  /*29910*/  LDSM.16.MT88.4 R4, [R13+0x10000] ;  /* 0x010000000d04783b */ /* 0x000e620000004200 */
[----:B0-----:R-:W-:Y:S02]  /*29920*/  LOP3.LUT P2, RZ, R26, 0x4, RZ, 0xc0, !PT ;  /* 0x000000041aff7812 */ /* 0x001fe4000784c0ff */
[----:B------:R-:W-:Y:S02]  /*29930*/  LOP3.LUT R26, R24, 0x1000, RZ, 0xfc, !PT ;  /* 0x00001000181a7812 */ /* 0x000fe400078efcff */
[----:B------:R-:W-:Y:S02]  /*29940*/  SEL R27, R27, 0xffffffe0, !P2 ;  /* 0xffffffe01b1b7807 */ /* 0x000fe40005000000 */
[C-C-:B-1----:R-:W-:Y:S02]  /*29950*/  PRMT R8, R4.reuse, 0x6420, R5.reuse ;  /* 0x0000642004087816 */ /* 0x142fe40000000005 */
[----:B------:R-:W-:Y:S02]  /*29960*/  PRMT R9, R4, 0x7531, R5 ;  /* 0x0000753104097816 */ /* 0x000fe40000000005 */
[----:B------:R-:W-:-:S02]  /*29970*/  PRMT R10, R6, 0x6420, R7 ;  /* 0x00006420060a7816 */ /* 0x000fc40000000007 */
[----:B------:R-:W-:Y:S02]  /*29980*/  PRMT R11, R6, 0x7531, R7 ;  /* 0x00007531060b7816 */ /* 0x000fe40000000007 */
[----:B--2---:R-:W-:-:S05]  /*29990*/  IADD3 R2, R22, R2, R3 ;  /* 0x0000000216027210 */ /* 0x004fca0007ffe003 */
[----:B------:R-:W0:Y:S04]  /*299a0*/  LDSM.16.MT88.4 R4, [R2+0x10000] ;  /* 0x010000000204783b */ /* 0x000e280000004200 */
[----:B------:R0:W-:Y:S02]  /*299b0*/  STSM.16.M88.4 [R12], R8 ;  /* 0x000000080c007844 */ /* 0x0001e40000000200 */
[C-C-:B0-----:R-:W-:Y:S02]  /*299c0*/  PRMT R8, R4.reuse, 0x6420, R5.reuse ;  /* 0x0000642004087816 */ /* 0x141fe40000000005 */
[----:B------:R-:W-:Y:S02]  /*299d0*/  PRMT R9, R4, 0x7531, R5 ;  /* 0x0000753104097816 */ /* 0x000fe40000000005 */
[----:B------:R-:W-:-:S02]  /*299e0*/  LOP3.LUT R4, R18, R24, RZ, 0xfc, !PT ;  /* 0x0000001812047212 */ /* 0x000fc400078efcff */
[C-C-:B------:R-:W-:Y:S02]  /*299f0*/  PRMT R10, R6.reuse, 0x6420, R7.reuse ;  /* 0x00006420060a7816 */ /* 0x140fe40000000007 */
[----:B------:R-:W-:Y:S01]  /*29a00*/  PRMT R11, R6, 0x7531, R7 ;  /* 0x00007531060b7816 */ /* 0x000fe20000000007 */
[----:B------:R-:W-:-:S05]  /*29a10*/  IMAD.IADD R20, R17, 0x1, R4 ;  /* 0x0000000111147824 */ /* 0x000fca00078e0204 */
[----:B------:R0:W-:Y:S02]  /*29a20*/  STSM.16.M88.4 [R20], R8 ;  /* 0x0000000814007844 */ /* 0x0001e40000000200 */
[----:B0-----:R-:W-:-:S05]  /*29a30*/  VIADD R8, R3, 0x2000 ;  /* 0x0000200003087836 */ /* 0x001fca0000000000 */
        /* <DEDUP_REMOVED lines=11> */
[----:B-1----:R-:W-:-:S02]  /*29af0*/  VIADD R12, R3, 0x3000 ;  /* 0x00003000030c7836 */ /* 0x002fc40000000000 */
[----:B------:R-:W-:-:S05]  /*29b00*/  IMAD.IADD R14, R27, 0x1, R3 ;  /* 0x000000011b0e7824 */ /* 0x000fca00078e0203 */
[C---:B------:R-:W-:Y:S02]  /*29b10*/  IADD3 R3, R17.reuse, R14, R24 ;  /* 0x0000000e11037210 */ /* 0x040fe40007ffe018 */
[C-C-:B0-----:R-:W-:Y:S02]  /*29b20*/  PRMT R8, R4.reuse, 0x6420, R5.reuse ;  /* 0x0000642004087816 */ /* 0x141fe40000000005 */
[----:B------:R-:W-:Y:S02]  /*29b30*/  PRMT R9, R4, 0x7531, R5 ;  /* 0x0000753104097816 */ /* 0x000fe40000000005 */
[----:B------:R-:W-:Y:S02]  /*29b40*/  LOP3.LUT R4, R12, R24, RZ, 0xfc, !PT ;  /* 0x000000180c047212 */ /* 0x000fe400078efcff */
[----:B------:R-:W-:Y:S02]  /*29b50*/  LOP3.LUT R5, R18, R28, RZ, 0xfc, !PT ;  /* 0x0000001c12057212 */ /* 0x000fe400078efcff */
[C-C-:B------:R-:W-:Y:S01]  /*29b60*/  PRMT R10, R6.reuse, 0x6420, R7.reuse ;  /* 0x00006420060a7816 */ /* 0x140fe20000000007 */
[C---:B------:R-:W-:Y:S01]  /*29b70*/  IMAD.IADD R20, R17.reuse, 0x1, R4 ;  /* 0x0000000111147824 */ /* 0x040fe200078e0204 */
[----:B------:R-:W-:Y:S01]  /*29b80*/  PRMT R11, R6, 0x7531, R7 ;  /* 0x00007531060b7816 */ /* 0x000fe20000000007 */
[----:B------:R-:W-:Y:S01]  /*29b90*/  IMAD.IADD R18, R22, 0x1, R5 ;  /* 0x0000000116127824 */ /* 0x000fe200078e0205 */
[----:B------:R-:W-:-:S03]  /*29ba0*/  IADD3 R17, R17, R26, R14 ;  /* 0x0000001a11117210 */ /* 0x000fc60007ffe00e */
[----:B------:R-:W-:Y:S04]  /*29bb0*/  STSM.16.M88.4 [R20], R8 ;  /* 0x0000000814007844 */ /* 0x000fe80000000200 */
[----:B------:R-:W0:Y:S02]  /*29bc0*/  LDSM.16.MT88.4 R4, [R18+0x10000] ;  /* 0x010000001204783b */ /* 0x000e240000004200 */
[C-C-:B0-----:R-:W-:Y:S02]  /*29bd0*/  PRMT R8, R4.reuse, 0x6420, R5.reuse ;  /* 0x0000642004087816 */ /* 0x141fe40000000005 */
[----:B------:R-:W-:Y:S02]  /*29be0*/  PRMT R9, R4, 0x7531, R5 ;  /* 0x0000753104097816 */ /* 0x000fe40000000005 */
[----:B------:R-:W-:-:S02]  /*29bf0*/  PRMT R10, R6, 0x6420, R7 ;  /* 0x00006420060a7816 */ /* 0x000fc40000000007 */
[----:B------:R-:W-:Y:S02]  /*29c00*/  PRMT R11, R6, 0x7531, R7 ;  /* 0x00007531060b7816 */ /* 0x000fe40000000007 */
[----:B------:R-:W0:Y:S04]  /*29c10*/  LDSM.16.MT88.4 R4, [R2+0x11000] ;  /* 0x011000000204783b */ /* 0x000e280000004200 */
[----:B------:R0:W-:Y:S02]  /*29c20*/  STSM.16.M88.4 [R3], R8 ;  /* 0x0000000803007844 */ /* 0x0001e40000000200 */
[C-C-:B0-----:R-:W-:Y:S02]  /*29c30*/  PRMT R8, R4.reuse, 0x6420, R5.reuse ;  /* 0x0000642004087816 */ /* 0x141fe40000000005 */
[----:B------:R-:W-:-:S02]  /*29c40*/  PRMT R9, R4, 0x7531, R5 ;  /* 0x0000753104097816 */ /* 0x000fc40000000005 */
        /* <DEDUP_REMOVED lines=13> */
[----:B------:R-:W-:Y:S02]  /*29d20*/  PRMT R9, R4, 0x7531, R5 ;  /* 0x0000753104097816 */ /* 0x000fe40000000005 */
        /* <DEDUP_REMOVED lines=8> */
[----:B0-----:R-:W0:Y:S01]  /*29db0*/  FENCE.VIEW.ASYNC.S ;  /* 0x00000000000073c6 */ /* 0x001e220000000000 */
[----:B------:R-:W-:Y:S05]  /*29dc0*/  @!P1 BRA `(.L_x_2153) ;  /* 0x0000000000049947 */ /* 0x000fea0003800000 */
[----:B------:R-:W-:Y:S01]  /*29dd0*/  BPT.TRAP 0x1 ;  /* 0x000000040000795c */ /* 0x000fe20000300000 */
.L_x_2153:
[----:B0-----:R0:W-:Y:S01]  /*29de0*/  SYNCS.ARRIVE.TRANS64.A1T0 RZ, [R0+URZ+0x28450], RZ ;  /* 0x028450ff00ff79a7 */ /* 0x0011e2000810003f */
[----:B------:R-:W-:Y:S06]  /*29df0*/  BAR.SYNC.DEFER_BLOCKING 0x2, 0x80 ;  /* 0x0082000000007b1d */ /* 0x000fec0000010000 */
[----:B------:R-:W-:Y:S05]  /*29e00*/  @!P0 BRA `(.L_x_2154) ;  /* 0x0000000000048947 */ /* 0x000fea0003800000 */
[----:B------:R-:W-:Y:S01]  /*29e10*/  BPT.TRAP 0x1 ;  /* 0x000000040000795c */ /* 0x000fe20000300000 */
.L_x_2154:
[----:B0-----:R-:W-:Y:S02]  /*29e20*/  VIADD R0, R0, 0x28480 ;  /* 0x0002848000007836 */ /* 0x001fe40000000000 */
[----:B------:R-:W-:-:S03]  /*29e30*/  VIADD R25, R25, 0x1 ;  /* 0x0000000119197836 */ /* 0x000fc60000000000 */
[----:B------:R-:W-:Y:S02]  /*29e40*/  PRMT R0, R37, 0x654, R0 ;  /* 0x0000065425007816 */ /* 0x000fe40000000000 */
[C---:B------:R-:W-:Y:S02]  /*29e50*/  ISETP.NE.AND P0, PT, R25.reuse, 0x2, PT ;  /* 0x000000021900780c */ /* 0x040fe40003f05270 */
[----:B------:R2:W-:Y:S02]  /*29e60*/  SYNCS.ARRIVE.TRANS64.RED.A1T0 RZ, [R0+URZ], RZ ;  /* 0x000000ff00ff79a7 */ /* 0x0005e4000810043f */
[----:B-1----:R-:W-:Y:S02]  /*29e70*/  SEL R3, RZ, 0x1, P0 ;  /* 0x00000001ff037807 */ /* 0x002fe40000000000 */
[----:B------:R-:W-:Y:S02]  /*29e80*/  SEL R25, R25, RZ, P0 ;  /* 0x000000ff19197207 */ /* 0x000fe40000000000 */
[----:B------:R-:W-:-:S07]  /*29e90*/  LOP3.LUT R30, R30, R3, RZ, 0x3c, !PT ;  /* 0x000000031e1e7212 */ /* 0x000fce00078e3cff */
.L_x_2095:
[----:B------:R-:W-:-:S13]  /*29ea0*/  LOP3.LUT P0, RZ, R23, 0x10, RZ, 0xc0, !PT ;  /* 0x0000001017ff7812 */ /* 0x000fda000780c0ff */
[----:B------:R-:W-:Y:S05]  /*29eb0*/  @!P0 BRA `(.L_x_2155) ;  /* 0x0000000000248947 */ /* 0x000fea0003800000 */
[----:B------:R-:W-:Y:S05]  /*29ec0*/  WARPSYNC.ALL ;  /* 0x0000000000007948 */ /* 0x000fea0003800000 */
[----:B------:R-:W3:Y:S08]  /*29ed0*/  S2UR UR4, SR_CgaCtaId ;  /* 0x00000000000479c3 */ /* 0x000ef00000008800 */
[----:B------:R-:W-:Y:S01]  /*29ee0*/  BAR.SYNC.DEFER_BLOCKING 0x5, 0x180 ;  /* 0x0146000000007b1d */ /* 0x000fe20000010000 */
[----:B------:R-:W-:Y:S01]  /*29ef0*/  MOV R22, 0x400 ;  /* 0x0000040000167802 */ /* 0x000fe20000000f00 */
[----:B---3--:R-:W-:-:S05]  /*29f00*/  IMAD.U32 R37, RZ, RZ, UR4 ;  /* 0x00000004ff257e24 */ /* 0x008fca000f8e00ff */
[----:B------:R-:W-:-:S05]  /*29f10*/  LEA R22, R37, R22, 0x18 ;  /* 0x0000001625167211 */ /* 0x000fca00078ec0ff */
[----:B------:R3:W4:Y:S01]  /*29f20*/  LDS.128 R16, [R22+0x284d0] ;  /* 0x0284d00016107984 */ /* 0x0007220000000c00 */
[----:B------:R-:W-:Y:S06]  /*29f30*/  BAR.ARV 0x4, 0x180 ;  /* 0x0106000000007b1d */ /* 0x000fec0000002000 */
[----:B------:R-:W-:Y:S05]  /*29f40*/  BRA `(.L_x_2156) ;  /* 0x0000000c00d47947 */ /* 0x000fea0003800000 */
.L_x_2155:
[----:B--2---:R-:W2:Y:S01]  /*29f50*/  S2R R0, SR_TID.X ;  /* 0x0000000000007919 */ /* 0x004ea20000002100 */
[----:B------:R-:W-:Y:S01]  /*29f60*/  UMOV UR4, 0xffffffff ;  /* 0xffffffff00047882 */ /* 0x000fe20000000000 */
[----:B--2---:R-:W-:-:S04]  /*29f70*/  LOP3.LUT R8, R0, 0x1f, RZ, 0xc0, !PT ;  /* 0x0000001f00087812 */ /* 0x004fc800078ec0ff */
[----:B------:R-:W-:Y:S01]  /*29f80*/  ISETP.NE.AND P0, PT, R8, 0x1f, PT ;  /* 0x0000001f0800780c */ /* 0x000fe20003f05270 */
[----:B------:R-:W-:-:S12]  /*29f90*/  BRA.DIV UR4, `(.L_x_2157) ;  /* 0x0000009e04047947 */ /* 0x000fd8000b800000 */
[----:B------:R-:W-:Y:S01]  /*29fa0*/  IMAD.IADD R9, R19, 0x1, R8 ;  /* 0x0000000113097824 */ /* 0x000fe200078e0208 */
[----:B------:R-:W-:-:S04]  /*29fb0*/  ULDC UR4, c[0x0][0xc3c] ;  /* 0x00030f0000047ab9 */ /* 0x000fc80000000800 */
[----:B------:R-:W-:-:S13]  /*29fc0*/  ISETP.GE.OR P1, PT, R9, UR4, !P0 ;  /* 0x0000000409007c0c */ /* 0x000fda000c726670 */
[----:B------:R-:W2:Y:S08]  /*29fd0*/  @!P1 LDC.64 R2, c[0x0][0xc80] ;  /* 0x00032000ff029b82 */ /* 0x000eb00000000a00 */
[----:B------:R-:W3:Y:S01]  /*29fe0*/  @!P1 LDC.64 R4, c[0x0][0xc78] ;  /* 0x00031e00ff049b82 */ /* 0x000ee20000000a00 */
[----:B--2---:R-:W-:-:S05]  /*29ff0*/  @!P1 IMAD.WIDE R2, R9, 0x4, R2 ;  /* 0x0000000409029825 */ /* 0x004fca00078e0202 */
[----:B------:R3:W2:Y:S02]  /*2a000*/  @!P1 LDG.E R7, desc[UR36][R2.64] ;  /* 0x0000002402079981 */ /* 0x0006a4000c1e1900 */
[----:B---3--:R-:W-:-:S05]  /*2a010*/  @!P1 IMAD.WIDE R2, R9, 0x4, R4 ;  /* 0x0000000409029825 */ /* 0x008fca00078e0204 */
[----:B------:R-:W3:Y:S01]  /*2a020*/  @!P1 LDG.E R4, desc[UR36][R2.64] ;  /* 0x0000002402049981 */ /* 0x000ee2000c1e1900 */
[----:B------:R-:W-:Y:S01]  /*2a030*/  IMAD.MOV.U32 R17, RZ, RZ, RZ ;  /* 0x000000ffff117224 */ /* 0x000fe200078e00ff */
[C---:B------:R-:W-:Y:S01]  /*2a040*/  ISETP.GE.U32.AND P2, PT, R8.reuse, 0x2, PT ;  /* 0x000000020800780c */ /* 0x040fe20003f46070 */
[----:B------:R-:W-:Y:S01]  /*2a050*/  IMAD.MOV.U32 R5, RZ, RZ, RZ ;  /* 0x000000ffff057224 */ /* 0x000fe200078e00ff */
[C---:B------:R-:W-:Y:S01]  /*2a060*/  ISETP.GE.U32.AND P3, PT, R8.reuse, 0x4, PT ;  /* 0x000000040800780c */ /* 0x040fe20003f66070 */
[----:B------:R-:W-:Y:S01]  /*2a070*/  SHFL.IDX PT, R0, R16, RZ, 0x1f ;  /* 0x00001fff10007589 */ /* 0x000fe200000e0000 */
[C---:B------:R-:W-:Y:S02]  /*2a080*/  ISETP.GE.U32.AND P4, PT, R8.reuse, 0x8, PT ;  /* 0x000000080800780c */ /* 0x040fe40003f86070 */
[----:B------:R-:W-:Y:S01]  /*2a090*/  ISETP.GE.U32.AND P5, PT, R8, 0x10, PT ;  /* 0x000000100800780c */ /* 0x000fe20003fa6070 */
[----:B-1----:R1:W-:Y:S02]  /*2a0a0*/  SHFL.IDX PT, R6, R16, 0x1, 0x1f ;  /* 0x00201f0010067f89 */ /* 0x0023e400000e0000 */
[----:B-1----:R-:W-:-:S02]  /*2a0b0*/  IMAD.MOV.U32 R16, RZ, RZ, RZ ;  /* 0x000000ffff107224 */ /* 0x002fc400078e00ff */
[----:B--2---:R-:W-:Y:S02]  /*2a0c0*/  @!P1 IMAD.MOV.U32 R17, RZ, RZ, R7 ;  /* 0x000000ffff119224 */ /* 0x004fe400078e0007 */
[----:B---3--:R-:W-:Y:S01]  /*2a0d0*/  @!P1 IMAD.MOV.U32 R5, RZ, RZ, R4 ;  /* 0x000000ffff059224 */ /* 0x008fe200078e0004 */
[----:B------:R-:W-:-:S03]  /*2a0e0*/  ISETP.NE.AND P1, PT, R8, RZ, PT ;  /* 0x000000ff0800720c */ /* 0x000fc60003f25270 */
[----:B------:R-:W-:-:S05]  /*2a0f0*/  IMAD R13, R5, R17, RZ ;  /* 0x00000011050d7224 */ /* 0x000fca00078e02ff */
        /* <DEDUP_REMOVED lines=13> */
[----:B-1----:R-:W-:-:S04]  /*2a1d0*/  SEL R7, R14, RZ, P5 ;  /* 0x000000ff0e077207 */ /* 0x002fc80002800000 */
[----:B------:R-:W-:-:S05]  /*2a1e0*/  IADD3 R2, R4, R7, RZ ;  /* 0x0000000704027210 */ /* 0x000fca0007ffe0ff */
[----:B------:R1:W2:Y:S02]  /*2a1f0*/  SHFL.IDX PT, R14, R2, 0x1f, 0x1f ;  /* 0x03e01f00020e7f89 */ /* 0x0002a400000e0000 */
.L_x_2515:
[----:B------:R-:W-:Y:S02]  /*2a200*/  ULDC UR4, c[0x0][0xc38] ;  /* 0x00030e0000047ab9 */ /* 0x000fe40000000800 */
[----:B------:R-:W-:-:S04]  /*2a210*/  IMAD.U32 R4, RZ, RZ, UR4 ;  /* 0x00000004ff047e24 */ /* 0x000fc8000f8e00ff */
[----:B--2---:R-:W-:-:S04]  /*2a220*/  IMAD R3, R14, R4, RZ ;  /* 0x000000040e037224 */ /* 0x004fc800078e02ff */
[----:B------:R-:W-:-:S05]  /*2a230*/  IMAD.IADD R6, R6, 0x1, R3 ;  /* 0x0000000106067824 */ /* 0x000fca00078e0203 */
[----:B------:R-:W-:-:S13]  /*2a240*/  ISETP.GT.AND P6, PT, R6, R0, PT ;  /* 0x000000000600720c */ /* 0x000fda0003fc4270 */
[----:B------:R-:W-:Y:S05]  /*2a250*/  @P6 BRA `(.L_x_2158) ;  /* 0x0000000000a46947 */ /* 0x000fea0003800000 */
.L_x_2161:
[----:B-1----:R-:W1:Y:S01]  /*2a260*/  LDC R2, c[0x0][0xc3c] ;  /* 0x00030f00ff027b82 */ /* 0x002e620000000800 */
[----:B------:R-:W-:-:S05]  /*2a270*/  VIADD R19, R19, 0x1f ;  /* 0x0000001f13137836 */ /* 0x000fca0000000000 */
[----:B-1----:R-:W-:-:S13]  /*2a280*/  ISETP.GE.AND P6, PT, R19, R2, PT ;  /* 0x000000021300720c */ /* 0x002fda0003fc6270 */
[----:B------:R-:W-:Y:S05]  /*2a290*/  @P6 BRA `(.L_x_2159) ;  /* 0x0000000800bc6947 */ /* 0x000fea0003800000 */
[----:B------:R-:W1:Y:S01]  /*2a2a0*/  S2R R3, SR_TID.X ;  /* 0x0000000000037919 */ /* 0x000e620000002100 */
[----:B------:R-:W-:Y:S01]  /*2a2b0*/  IMAD.MOV.U32 R17, RZ, RZ, RZ ;  /* 0x000000ffff117224 */ /* 0x000fe200078e00ff */
[----:B-1----:R-:W-:-:S05]  /*2a2c0*/  LOP3.LUT R3, R3, 0x1f, RZ, 0xc0, !PT ;  /* 0x0000001f03037812 */ /* 0x002fca00078ec0ff */
[----:B------:R-:W-:-:S05]  /*2a2d0*/  IMAD.IADD R7, R19, 0x1, R3 ;  /* 0x0000000113077824 */ /* 0x000fca00078e0203 */
[----:B------:R-:W-:-:S13]  /*2a2e0*/  ISETP.GE.OR P6, PT, R7, R2, !P0 ;  /* 0x000000020700720c */ /* 0x000fda00047c6670 */
[----:B------:R-:W1:Y:S08]  /*2a2f0*/  @!P6 LDC.64 R2, c[0x0][0xc80] ;  /* 0x00032000ff02eb82 */ /* 0x000e700000000a00 */
[----:B------:R-:W2:Y:S01]  /*2a300*/  @!P6 LDC.64 R4, c[0x0][0xc78] ;  /* 0x00031e00ff04eb82 */ /* 0x000ea20000000a00 */
[----:B-1----:R-:W-:-:S05]  /*2a310*/  @!P6 IMAD.WIDE R2, R7, 0x4, R2 ;  /* 0x000000040702e825 */ /* 0x002fca00078e0202 */
[----:B------:R2:W3:Y:S02]  /*2a320*/  @!P6 LDG.E R17, desc[UR36][R2.64] ;  /* 0x000000240211e981 */ /* 0x0004e4000c1e1900 */
[----:B--2---:R-:W-:-:S04]  /*2a330*/  @!P6 IMAD.WIDE R2, R7, 0x4, R4 ;  /* 0x000000040702e825 */ /* 0x004fc800078e0204 */
[----:B------:R-:W-:-:S06]  /*2a340*/  IMAD.MOV.U32 R5, RZ, RZ, RZ ;  /* 0x000000ffff057224 */ /* 0x000fcc00078e00ff */
[----:B------:R-:W3:Y:S01]  /*2a350*/  @!P6 LDG.E R5, desc[UR36][R2.64] ;  /* 0x000000240205e981 */ /* 0x000ee2000c1e1900 */
[----:B------:R-:W-:Y:S01]  /*2a360*/  UMOV UR4, 0xffffffff ;  /* 0xffffffff00047882 */ /* 0x000fe20000000000 */
[----:B---3--:R-:W-:Y:S02]  /*2a370*/  IMAD R13, R5, R17, RZ ;  /* 0x00000011050d7224 */ /* 0x008fe400078e02ff */
[----:B------:R-:W-:Y:S05]  /*2a380*/  BRA.DIV UR4, `(.L_x_2160) ;  /* 0x0000009e04407947 */ /* 0x000fea000b800000 */
        /* <DEDUP_REMOVED lines=15> */
[----:B------:R1:W2:Y:S02]  /*2a480*/  SHFL.IDX PT, R14, R2, 0x1f, 0x1f ;  /* 0x03e01f00020e7f89 */ /* 0x0002a400000e0000 */
.L_x_2523:
[----:B------:R-:W-:Y:S02]  /*2a490*/  ULDC UR4, c[0x0][0xc38] ;  /* 0x00030e0000047ab9 */ /* 0x000fe40000000800 */
[----:B------:R-:W-:-:S04]  /*2a4a0*/  IMAD.U32 R4, RZ, RZ, UR4 ;  /* 0x00000004ff047e24 */ /* 0x000fc8000f8e00ff */
[----:B--2---:R-:W-:-:S04]  /*2a4b0*/  IMAD R3, R14, R4, RZ ;  /* 0x000000040e037224 */ /* 0x004fc800078e02ff */
[----:B------:R-:W-:-:S05]  /*2a4c0*/  IMAD.IADD R6, R3, 0x1, R6 ;  /* 0x0000000103067824 */ /* 0x000fca00078e0206 */
[----:B------:R-:W-:-:S13]  /*2a4d0*/  ISETP.GT.AND P6, PT, R6, R0, PT ;  /* 0x000000000600720c */ /* 0x000fda0003fc4270 */
[----:B------:R-:W-:Y:S05]  /*2a4e0*/  @!P6 BRA `(.L_x_2161) ;  /* 0xfffffffc005ce947 */ /* 0x000fea000383ffff */
.L_x_2158:
[----:B------:R-:W-:Y:S01]  /*2a4f0*/  IMAD.IADD R6, R6, 0x1, -R3 ;  /* 0x0000000106067824 */ /* 0x000fe200078e0a03 */
[----:B------:R-:W-:-:S03]  /*2a500*/  UMOV UR4, 0xffffffff ;  /* 0xffffffff00047882 */ /* 0x000fc60000000000 */
[----:B------:R-:W-:-:S05]  /*2a510*/  IMAD R3, R2, R4, R6 ;  /* 0x0000000402037224 */ /* 0x000fca00078e0206 */
[----:B------:R-:W-:Y:S01]  /*2a520*/  ISETP.GT.AND P6, PT, R3, R0, PT ;  /* 0x000000000300720c */ /* 0x000fe20003fc4270 */
[----:B------:R-:W-:-:S12]  /*2a530*/  BRA.DIV UR4, `(.L_x_2162) ;  /* 0x0000009e048c7947 */ /* 0x000fd8000b800000 */
[----:B------:R-:W-:-:S04]  /*2a540*/  VOTE.ANY R3, PT, !P6 ;  /* 0x0000000000037806 */ /* 0x000fc800070e0100 */
[----:B------:R-:W2:Y:S02]  /*2a550*/  POPC R7, R3 ;  /* 0x0000000300077309 */ /* 0x000ea40000000000 */
[----:B--2---:R2:W3:Y:S01]  /*2a560*/  SHFL.IDX PT, R17, R17, R7, 0x1f ;  /* 0x00001f0711117589 */ /* 0x0044e200000e0000 */
[----:B------:R-:W-:-:S03]  /*2a570*/  IMAD.IADD R19, R7, 0x1, R19 ;  /* 0x0000000107137824 */ /* 0x000fc600078e0213 */
[----:B------:R2:W4:Y:S04]  /*2a580*/  SHFL.IDX PT, R5, R5, R7, 0x1f ;  /* 0x00001f0705057589 */ /* 0x00052800000e0000 */
.L_x_2528:
[----:B------:R-:W-:-:S13]  /*2a590*/  ISETP.NE.AND P0, PT, R3, RZ, PT ;  /* 0x000000ff0300720c */ /* 0x000fda0003f05270 */
[----:B------:R-:W-:Y:S05]  /*2a5a0*/  @!P0 BRA `(.L_x_2163) ;  /* 0x0000000000108947 */ /* 0x000fea0003800000 */
[----:B------:R-:W-:Y:S01]  /*2a5b0*/  UMOV UR4, 0xffffffff ;  /* 0xffffffff00047882 */ /* 0x000fe20000000000 */
[----:B0-----:R-:W-:Y:S02]  /*2a5c0*/  VIADD R12, R7, 0xffffffff ;  /* 0xffffffff070c7836 */ /* 0x001fe40000000000 */
[----:B------:R-:W-:Y:S05]  /*2a5d0*/  BRA.DIV UR4, `(.L_x_2164) ;  /* 0x0000009e04c47947 */ /* 0x000fea000b800000 */
[----:B------:R0:W0:Y:S02]  /*2a5e0*/  SHFL.IDX PT, R16, R2, R12, 0x1f ;  /* 0x00001f0c02107589 */ /* 0x00002400000e0000 */
.L_x_2163:
[----:B----4-:R-:W-:Y:S01]  /*2a5f0*/  ISETP.NE.AND P0, PT, R5, 0x1, PT ;  /* 0x000000010500780c */ /* 0x010fe20003f05270 */
[----:B0-----:R-:W-:-:S04]  /*2a600*/  IMAD R16, R16, R4, R6 ;  /* 0x0000000410107224 */ /* 0x001fc800078e0206 */
[----:B------:R-:W-:-:S08]  /*2a610*/  IMAD.IADD R0, R0, 0x1, -R16 ;  /* 0x0000000100007824 */ /* 0x000fd000078e0a10 */
[----:B------:R-:W-:Y:S05]  /*2a620*/  @!P0 BRA `(.L_x_2165) ;  /* 0x0000000000dc8947 */ /* 0x000fea0003800000 */
[----:B---3--:R-:W-:Y:S01]  /*2a630*/  IABS R6, R17 ;  /* 0x0000001100067213 */ /* 0x008fe20000000000 */
[----:B-1----:R-:W-:Y:S01]  /*2a640*/  IMAD.MOV.U32 R2, RZ, RZ, RZ ;  /* 0x000000ffff027224 */ /* 0x002fe200078e00ff */
[----:B------:R-:W-:Y:S02]  /*2a650*/  IABS R4, R5 ;  /* 0x0000000500047213 */ /* 0x000fe40000000000 */
[----:B--2---:R-:W0:Y:S08]  /*2a660*/  I2F.RP R7, R6 ;  /* 0x0000000600077306 */ /* 0x004e300000209400 */
[----:B------:R-:W-:Y:S08]  /*2a670*/  I2F.RP R10, R4 ;  /* 0x00000004000a7306 */ /* 0x000ff00000209400 */
[----:B0-----:R-:W0:Y:S02]  /*2a680*/  MUFU.RCP R7, R7 ;  /* 0x0000000700077308 */ /* 0x001e240000001000 */
[----:B0-----:R-:W-:Y:S01]  /*2a690*/  VIADD R8, R7, 0xffffffe ;  /* 0x0ffffffe07087836 */ /* 0x001fe20000000000 */
[----:B------:R-:W-:-:S05]  /*2a6a0*/  IABS R7, R17 ;  /* 0x0000001100077213 */ /* 0x000fca0000000000 */
[----:B------:R0:W1:Y:S02]  /*2a6b0*/  F2I.FTZ.U32.TRUNC.NTZ R3, R8 ;  /* 0x0000000800037305 */ /* 0x000064000021f000 */
[----:B0-----:R-:W-:Y:S01]  /*2a6c0*/  IABS R8, R0 ;  /* 0x0000000000087213 */ /* 0x001fe20000000000 */
[----:B-1----:R-:W-:-:S04]  /*2a6d0*/  IMAD.MOV R9, RZ, RZ, -R3 ;  /* 0x000000ffff097224 */ /* 0x002fc800078e0a03 */
[----:B------:R-:W-:-:S04]  /*2a6e0*/  IMAD R9, R9, R6, RZ ;  /* 0x0000000609097224 */ /* 0x000fc800078e02ff */
[----:B------:R-:W-:Y:S02]  /*2a6f0*/  IMAD.HI.U32 R3, R3, R9, R2 ;  /* 0x0000000903037227 */ /* 0x000fe400078e0002 */
[----:B------:R-:W0:Y:S02]  /*2a700*/  MUFU.RCP R2, R10 ;  /* 0x0000000a00027308 */ /* 0x000e240000001000 */
[----:B------:R-:W-:Y:S02]  /*2a710*/  IMAD.MOV R9, RZ, RZ, -R7 ;  /* 0x000000ffff097224 */ /* 0x000fe400078e0a07 */
[----:B------:R-:W-:-:S04]  /*2a720*/  IMAD.HI.U32 R7, R3, R8, RZ ;  /* 0x0000000803077227 */ /* 0x000fc800078e00ff */
[----:B------:R-:W-:-:S05]  /*2a730*/  IMAD R9, R7, R9, R8 ;  /* 0x0000000907097224 */ /* 0x000fca00078e0208 */
[----:B------:R-:W-:Y:S01]  /*2a740*/  ISETP.GT.U32.AND P1, PT, R6, R9, PT ;  /* 0x000000090600720c */ /* 0x000fe20003f24070 */
[----:B0-----:R-:W-:Y:S02]  /*2a750*/  VIADD R8, R2, 0xffffffe ;  /* 0x0ffffffe02087836 */ /* 0x001fe40000000000 */
[----:B------:R-:W-:Y:S02]  /*2a760*/  IMAD.MOV.U32 R2, RZ, RZ, RZ ;  /* 0x000000ffff027224 */ /* 0x000fe400078e00ff */
[----:B------:R-:W0:Y:S08]  /*2a770*/  F2I.FTZ.U32.TRUNC.NTZ R3, R8 ;  /* 0x0000000800037305 */ /* 0x000e30000021f000 */
[----:B------:R-:W-:Y:S01]  /*2a780*/  @!P1 IADD3 R9, R9, -R6, RZ ;  /* 0x8000000609099210 */ /* 0x000fe20007ffe0ff */
[----:B------:R-:W-:Y:S01]  /*2a790*/  @!P1 VIADD R7, R7, 0x1 ;  /* 0x0000000107079836 */ /* 0x000fe20000000000 */
[----:B------:R-:W-:-:S02]  /*2a7a0*/  ISETP.NE.AND P1, PT, R17, RZ, PT ;  /* 0x000000ff1100720c */ /* 0x000fc40003f25270 */
[----:B------:R-:W-:Y:S02]  /*2a7b0*/  ISETP.GE.U32.AND P0, PT, R9, R6, PT ;  /* 0x000000060900720c */ /* 0x000fe40003f06070 */
[----:B------:R-:W-:Y:S01]  /*2a7c0*/  IABS R6, R5 ;  /* 0x0000000500067213 */ /* 0x000fe20000000000 */
[----:B0-----:R-:W-:-:S04]  /*2a7d0*/  IMAD.MOV R9, RZ, RZ, -R3 ;  /* 0x000000ffff097224 */ /* 0x001fc800078e0a03 */
[----:B------:R-:W-:Y:S02]  /*2a7e0*/  IMAD.MOV R6, RZ, RZ, -R6 ;  /* 0x000000ffff067224 */ /* 0x000fe400078e0a06 */
[----:B------:R-:W-:-:S04]  /*2a7f0*/  IMAD R9, R9, R4, RZ ;  /* 0x0000000409097224 */ /* 0x000fc800078e02ff */
[----:B------:R-:W-:Y:S02]  /*2a800*/  @P0 VIADD R7, R7, 0x1 ;  /* 0x0000000107070836 */ /* 0x000fe40000000000 */
[----:B------:R-:W-:Y:S01]  /*2a810*/  IMAD.HI.U32 R2, R3, R9, R2 ;  /* 0x0000000903027227 */ /* 0x000fe200078e0002 */
[----:B------:R-:W-:-:S04]  /*2a820*/  LOP3.LUT R3, R0, R17, RZ, 0x3c, !PT ;  /* 0x0000001100037212 */ /* 0x000fc800078e3cff */
[----:B------:R-:W-:-:S13]  /*2a830*/  ISETP.GE.AND P2, PT, R3, RZ, PT ;  /* 0x000000ff0300720c */ /* 0x000fda0003f46270 */
        /* <DEDUP_REMOVED lines=22> */
.L_x_2165:
[----:B-1----:R-:W0:Y:S02]  /*2a9a0*/  LDC.64 R2, c[0x0][0xc90] ;  /* 0x00032400ff027b82 */ /* 0x002e240000000a00 */
[----:B0-----:R-:W-:-:S05]  /*2a9b0*/  IMAD.WIDE R2, R19, 0x4, R2 ;  /* 0x0000000413027825 */ /* 0x001fca00078e0202 */
[----:B------:R0:W3:Y:S02]  /*2a9c0*/  LDG.E R6, desc[UR36][R2.64] ;  /* 0x0000002402067981 */ /* 0x0000e4000c1e1900 */
[----:B0-----:R-:W-:Y:S02]  /*2a9d0*/  IMAD.MOV.U32 R2, RZ, RZ, RZ ;  /* 0x000000ffff027224 */ /* 0x001fe400078e00ff */
[----:B---3--:R-:W-:-:S05]  /*2a9e0*/  IMAD R5, R17, R6, RZ ;  /* 0x0000000611057224 */ /* 0x008fca00078e02ff */
[----:B--2---:R-:W-:-:S04]  /*2a9f0*/  IABS R7, R5 ;  /* 0x0000000500077213 */ /* 0x004fc80000000000 */
[----:B------:R-:W0:Y:S08]  /*2aa00*/  I2F.RP R8, R7 ;  /* 0x0000000700087306 */ /* 0x000e300000209400 */
[----:B0-----:R-:W0:Y:S02]  /*2aa10*/  MUFU.RCP R8, R8 ;  /* 0x0000000800087308 */ /* 0x001e240000001000 */
[----:B0-----:R-:W-:-:S06]  /*2aa20*/  VIADD R9, R8, 0xffffffe ;  /* 0x0ffffffe08097836 */ /* 0x001fcc0000000000 */
[----:B------:R-:W0:Y:S02]  /*2aa30*/  F2I.FTZ.U32.TRUNC.NTZ R3, R9 ;  /* 0x0000000900037305 */ /* 0x000e24000021f000 */
[----:B0-----:R-:W-:-:S04]  /*2aa40*/  IMAD.MOV R10, RZ, RZ, -R3 ;  /* 0x000000ffff0a7224 */ /* 0x001fc800078e0a03 */
[----:B------:R-:W-:Y:S01]  /*2aa50*/  IMAD R11, R10, R7, RZ ;  /* 0x000000070a0b7224 */ /* 0x000fe200078e02ff */
[----:B------:R-:W-:-:S03]  /*2aa60*/  IABS R10, R5 ;  /* 0x00000005000a7213 */ /* 0x000fc60000000000 */
[----:B------:R-:W-:Y:S01]  /*2aa70*/  IMAD.HI.U32 R2, R3, R11, R2 ;  /* 0x0000000b03027227 */ /* 0x000fe200078e0002 */
[----:B------:R-:W-:-:S03]  /*2aa80*/  IABS R3, R0 ;  /* 0x0000000000037213 */ /* 0x000fc60000000000 */
        /* <DEDUP_REMOVED lines=16> */
[----:B------:R-:W-:-:S03]  /*2ab90*/  IMAD R0, R5, R9, R0 ;  /* 0x0000000905007224 */ /* 0x000fc600078e0200 */
[----:B------:R-:W-:-:S04]  /*2aba0*/  VIADDMNMX R4, R3, R4, R6, PT ;  /* 0x0000000403047246 */ /* 0x000fc80003800106 */
[----:B------:R-:W-:-:S04]  /*2abb0*/  IABS R6, R4 ;  /* 0x0000000400067213 */ /* 0x000fc80000000000 */
[----:B------:R-:W0:Y:S08]  /*2abc0*/  I2F.RP R8, R6 ;  /* 0x0000000600087306 */ /* 0x000e300000209400 */
[----:B0-----:R-:W0:Y:S02]  /*2abd0*/  MUFU.RCP R8, R8 ;  /* 0x0000000800087308 */ /* 0x001e240000001000 */
[----:B0-----:R-:W-:-:S02]  /*2abe0*/  IADD3 R2, R8, 0xffffffe, RZ ;  /* 0x0ffffffe08027810 */ /* 0x001fc40007ffe0ff */
[----:B------:R-:W-:-:S04]  /*2abf0*/  IABS R8, R0 ;  /* 0x0000000000087213 */ /* 0x000fc80000000000 */
[----:B------:R0:W1:Y:S02]  /*2ac00*/  F2I.FTZ.U32.TRUNC.NTZ R3, R2 ;  /* 0x0000000200037305 */ /* 0x000064000021f000 */
[----:B0-----:R-:W-:Y:S02]  /*2ac10*/  IMAD.MOV.U32 R2, RZ, RZ, RZ ;  /* 0x000000ffff027224 */ /* 0x001fe400078e00ff */
[----:B-1----:R-:W-:-:S04]  /*2ac20*/  IMAD.MOV R5, RZ, RZ, -R3 ;  /* 0x000000ffff057224 */ /* 0x002fc800078e0a03 */
[----:B------:R-:W-:-:S04]  /*2ac30*/  IMAD R5, R5, R6, RZ ;  /* 0x0000000605057224 */ /* 0x000fc800078e02ff */
[----:B------:R-:W-:Y:S01]  /*2ac40*/  IMAD.HI.U32 R3, R3, R5, R2 ;  /* 0x0000000503037227 */ /* 0x000fe200078e0002 */
[-C--:B------:R-:W-:Y:S02]  /*2ac50*/  IABS R5, R4.reuse ;  /* 0x0000000400057213 */ /* 0x080fe40000000000 */
[----:B------:R-:W-:Y:S02]  /*2ac60*/  LOP3.LUT R2, R0, R4, RZ, 0x3c, !PT ;  /* 0x0000000400027212 */ /* 0x000fe400078e3cff */
[----:B------:R-:W-:Y:S01]  /*2ac70*/  IADD3 R0, R7, 0x1000000, R0 ;  /* 0x0100000007007810 */ /* 0x000fe20007ffe000 */
[----:B------:R-:W-:Y:S01]  /*2ac80*/  IMAD.MOV R5, RZ, RZ, -R5 ;  /* 0x000000ffff057224 */ /* 0x000fe200078e0a05 */
[----:B------:R-:W-:Y:S01]  /*2ac90*/  ISETP.GE.AND P2, PT, R2, RZ, PT ;  /* 0x000000ff0200720c */ /* 0x000fe20003f46270 */
        /* <DEDUP_REMOVED lines=9> */
[----:B------:R-:W-:Y:S01]  /*2ad30*/  @!P1 LOP3.LUT R3, RZ, R4, RZ, 0x33, !PT ;  /* 0x00000004ff039212 */ /* 0x000fe200078e33ff */
[----:B------:R-:W-:-:S04]  /*2ad40*/  IMAD.MOV R4, RZ, RZ, -R4 ;  /* 0x000000ffff047224 */ /* 0x000fc800078e0a04 */
[----:B------:R-:W-:-:S07]  /*2ad50*/  IMAD R18, R3, R4, R0 ;  /* 0x0000000403127224 */ /* 0x000fce00078e0200 */
.L_x_2166:
[----:B------:R-:W-:-:S05]  /*2ad60*/  LOP3.LUT R0, RZ, R3, RZ, 0x33, !PT ;  /* 0x00000003ff007212 */ /* 0x000fca00078e33ff */
[----:B------:R-:W-:Y:S01]  /*2ad70*/  IMAD.IADD R17, R17, 0x1, R0 ;  /* 0x0000000111117824 */ /* 0x000fe200078e0200 */
[----:B------:R-:W-:Y:S06]  /*2ad80*/  BRA `(.L_x_2167) ;  /* 0x00000000001c7947 */ /* 0x000fec0003800000 */
.L_x_2159:
[----:B------:R-:W-:Y:S01]  /*2ad90*/  UMOV UR4, URZ ;  /* 0x0000003f00047c82 */ /* 0x000fe20008000000 */
[----:B------:R-:W-:Y:S01]  /*2ada0*/  UMOV UR5, URZ ;  /* 0x0000003f00057c82 */ /* 0x000fe20008000000 */
[----:B------:R-:W-:Y:S01]  /*2adb0*/  ULDC UR6, c[0x0][0xc3c] ;  /* 0x00030f0000067ab9 */ /* 0x000fe20000000800 */
[----:B------:R-:W-:Y:S02]  /*2adc0*/  IMAD.MOV.U32 R16, RZ, RZ, R0 ;  /* 0x000000ffff107224 */ /* 0x000fe400078e0000 */
[----:B------:R-:W-:Y:S02]  /*2add0*/  IMAD.U32 R17, RZ, RZ, UR4 ;  /* 0x00000004ff117e24 */ /* 0x000fe4000f8e00ff */
[----:B------:R-:W-:Y:S02]  /*2ade0*/  IMAD.U32 R18, RZ, RZ, UR5 ;  /* 0x00000005ff127e24 */ /* 0x000fe4000f8e00ff */
[----:B------:R-:W-:-:S07]  /*2adf0*/  IMAD.U32 R19, RZ, RZ, UR6 ;  /* 0x00000006ff137e24 */ /* 0x000fce000f8e00ff */
.L_x_2167:
[----:B------:R-:W1:Y:S01]  /*2ae00*/  S2R R0, SR_TID.X ;  /* 0x0000000000007919 */ /* 0x000e620000002100 */
[----:B------:R-:W-:Y:S05]  /*2ae10*/  WARPSYNC.ALL ;  /* 0x0000000000007948 */ /* 0x000fea0003800000 */
[----:B------:R-:W-:Y:S01]  /*2ae20*/  BAR.SYNC.DEFER_BLOCKING 0x4, 0x180 ;  /* 0x0106000000007b1d */ /* 0x000fe20000010000 */
[----:B-1----:R-:W-:-:S04]  /*2ae30*/  LOP3.LUT R0, R0, 0x1f, RZ, 0xc0, !PT ;  /* 0x0000001f00007812 */ /* 0x002fc800078ec0ff */
[----:B------:R-:W-:-:S13]  /*2ae40*/  ISETP.NE.AND P0, PT, R0, RZ, PT ;  /* 0x000000ff0000720c */ /* 0x000fda0003f05270 */
[----:B------:R-:W1:Y:S01]  /*2ae50*/  @!P0 S2R R37, SR_CgaCtaId ;  /* 0x0000000000258919 */ /* 0x000e620000008800 */
[----:B------:R-:W-:-:S04]  /*2ae60*/  @!P0 MOV R0, 0x400 ;  /* 0x0000040000008802 */ /* 0x000fc80000000f00 */
[----:B-1----:R-:W-:-:S05]  /*2ae70*/  @!P0 LEA R22, R37, R0, 0x18 ;  /* 0x0000000025168211 */ /* 0x002fca00078ec0ff */
[----:B------:R1:W-:Y:S01]  /*2ae80*/  @!P0 STS.128 [R22+0x284d0], R16 ;  /* 0x0284d01016008388 */ /* 0x0003e20000000c00 */
[----:B------:R-:W-:Y:S06]  /*2ae90*/  BAR.ARV 0x5, 0x180 ;  /* 0x0146000000007b1d */ /* 0x000fec0000002000 */
.L_x_2156:
[----:B------:R-:W-:Y:S02]  /*2aea0*/  ULDC UR4, c[0x0][0xc3c] ;  /* 0x00030f0000047ab9 */ /* 0x000fe40000000800 */
[----:B----4-:R-:W-:-:S13]  /*2aeb0*/  ISETP.GE.AND P0, PT, R19, UR4, PT ;  /* 0x0000000413007c0c */ /* 0x010fda000bf06270 */
[----:B------:R-:W-:Y:S05]  /*2aec0*/  @!P0 BRA `(.L_x_2168) ;  /* 0xffffff8c00e48947 */ /* 0x000fea000383ffff */
[----:B------:R-:W-:Y:S05]  /*2aed0*/  BSYNC B7 ;  /* 0x0000000000077941 */ /* 0x000fea0003800000 */
.L_x_2034:
[----:B--2---:R-:W2:Y:S01]  /*2aee0*/  LDL.LU R0, [R1+0x30] ;  /* 0x0000300001007983 */ /* 0x004ea20000300800 */
[----:B------:R-:W-:Y:S01]  /*2aef0*/  BSSY B0, `(.L_x_2169) ;  /* 0x000000b000007945 */ /* 0x000fe20003800000 */
[----:B------:R-:W4:Y:S01]  /*2af00*/  S2R R5, SR_CgaCtaId ;  /* 0x0000000000057919 */ /* 0x000f220000008800 */
[----:B--2---:R-:W-:-:S05]  /*2af10*/  VIADD R0, R0, 0x1 ;  /* 0x0000000100007836 */ /* 0x004fca0000000000 */
[----:B0-----:R-:W-:-:S04]  /*2af20*/  LEA.HI R2, R0, R0, RZ, 0x1 ;  /* 0x0000000000027211 */ /* 0x001fc800078f08ff */
[----:B------:R-:W-:Y:S02]  /*2af30*/  LOP3.LUT R3, R2, 0xfffffffe, RZ, 0xc0, !PT ;  /* 0xfffffffe02037812 */ /* 0x000fe400078ec0ff */
[----:B------:R-:W-:-:S03]  /*2af40*/  MOV R2, 0x400 ;  /* 0x0000040000027802 */ /* 0x000fc60000000f00 */
[----:B------:R-:W-:Y:S01]  /*2af50*/  IMAD.IADD R0, R0, 0x1, -R3 ;  /* 0x0000000100007824 */ /* 0x000fe200078e0a03 */
[----:B----4-:R-:W-:-:S04]  /*2af60*/  LEA R4, R5, R2, 0x18 ;  /* 0x0000000205047211 */ /* 0x010fc800078ec0ff */
[----:B------:R-:W-:-:S04]  /*2af70*/  SHF.L.U32 R0, R0, 0x1f, RZ ;  /* 0x0000001f00007819 */ /* 0x000fc800000006ff */
[----:B------:R-:W0:Y:S02]  /*2af80*/  SYNCS.PHASECHK.TRANS64.TRYWAIT P0, [R4+URZ+0x28420], R0 ;  /* 0x02842000040075a7 */ /* 0x000e24000800017f */
[----:B0-----:R-:W-:Y:S05]  /*2af90*/  @!P0 BRA `(.L_x_2170) ;  /* 0x00000094007c8947 */ /* 0x001fea0003800000 */
.L_x_2531:
[----:B------:R-:W-:Y:S05]  /*2afa0*/  BSYNC B0 ;  /* 0x0000000000007941 */ /* 0x000fea0003800000 */
.L_x_2169:
[----:B------:R-:W-:-:S03]  /*2afb0*/  UMOV UR4, 0xffffffff ;  /* 0xffffffff00047882 */ /* 0x000fc60000000000 */
[----:B------:R-:W-:Y:S05]  /*2afc0*/  BRA.DIV UR4, `(.L_x_2171) ;  /* 0x0000009604847947 */ /* 0x000fea000b800000 */
[----:B0-----:R-:W0:Y:S02]  /*2afd0*/  S2R R0, SR_TID.X ;  /* 0x0000000000007919 */ /* 0x001e240000002100 */
[----:B0-----:R-:W-:-:S04]  /*2afe0*/  SHF.R.U32.HI R0, RZ, 0x5, R0 ;  /* 0x00000005ff007819 */ /* 0x001fc80000011600 */
[----:B------:R-:W-:-:S05]  /*2aff0*/  LOP3.LUT R0, R0, 0x3, RZ, 0xc0, !PT ;  /* 0x0000000300007812 */ /* 0x000fca00078ec0ff */
[----:B------:R0:W2:Y:S02]  /*2b000*/  SHFL.IDX PT, R14, R0, RZ, 0x1f ;  /* 0x00001fff000e7589 */ /* 0x0000a400000e0000 */
.L_x_2534:
[----:B--2---:R-:W-:-:S13]  /*2b010*/  ISETP.NE.AND P0, PT, R14, RZ, PT ;  /* 0x000000ff0e00720c */ /* 0x004fda0003f05270 */
[----:B------:R-:W-:Y:S05]  /*2b020*/  @P0 BRA `(.L_x_1772) ;  /* 0x0000000000b00947 */ /* 0x000fea0003800000 */
[----:B------:R-:W-:-:S03]  /*2b030*/  UMOV UR4, 0xffffffff ;  /* 0xffffffff00047882 */ /* 0x000fc60000000000 */
[----:B------:R-:W-:Y:S05]  /*2b040*/  BRA.DIV UR4, `(.L_x_2172) ;  /* 0x0000009604987947 */ /* 0x000fea000b800000 */
[----:B------:R-:W-:-:S13]  /*2b050*/  ELECT P6, URZ, PT ;  /* 0x00000000003f782f */ /* 0x000fda00038c0000 */
.L_x_2537:
        /* <DEDUP_REMOVED lines=8> */
.L_x_2173:
[C---:B------:R-:W-:Y:S01]  /*2b0e0*/  IMAD R5, R25.reuse, 0x8, R4 ;  /* 0x0000000819057824 */ /* 0x040fe200078e0204 */
[----:B------:R-:W-:Y:S01]  /*2b0f0*/  SHF.L.U32 R0, R30, 0x1f, RZ ;  /* 0x0000001f1e007819 */ /* 0x000fe200000006ff */
[----:B------:R-:W-:-:S03]  /*2b100*/  VIADD R25, R25, 0x1 ;  /* 0x0000000119197836 */ /* 0x000fc60000000000 */
[----:B------:R-:W0:Y:S02]  /*2b110*/  SYNCS.PHASECHK.TRANS64.TRYWAIT P1, [R5+URZ+0x28440], R0 ;  /* 0x02844000050075a7 */ /* 0x000e24000802017f */
[----:B------:R-:W-:-:S04]  /*2b120*/  ISETP.NE.AND P2, PT, R25, 0x2, PT ;  /* 0x000000021900780c */ /* 0x000fc80003f45270 */
[----:B------:R-:W-:Y:S01]  /*2b130*/  SEL R3, RZ, 0x1, P2 ;  /* 0x00000001ff037807 */ /* 0x000fe20001000000 */
[----:B0-----:R-:W-:Y:S08]  /*2b140*/  @!P1 BRA `(.L_x_2174) ;  /* 0x0000009400789947 */ /* 0x001ff00003800000 */
.L_x_2538:
[----:B------:R-:W-:Y:S02]  /*2b150*/  SEL R25, R25, RZ, P2 ;  /* 0x000000ff19197207 */ /* 0x000fe40001000000 */
[----:B------:R-:W-:Y:S01]  /*2b160*/  LOP3.LUT R2, R30, R3, RZ, 0x3c, !PT ;  /* 0x000000031e027212 */ /* 0x000fe200078e3cff */
[----:B------:R-:W-:Y:S06]  /*2b170*/  @!P0 BRA `(.L_x_2175) ;  /* 0x0000000000048947 */ /* 0x000fec0003800000 */
[----:B------:R-:W-:Y:S01]  /*2b180*/  BPT.TRAP 0x1 ;  /* 0x000000040000795c */ /* 0x000fe20000300000 */
.L_x_2175:
[----:B------:R-:W-:Y:S01]  /*2b190*/  IMAD R25, R25, 0x8, R4 ;  /* 0x0000000819197824 */ /* 0x000fe200078e0204 */
[----:B------:R-:W-:-:S04]  /*2b1a0*/  SHF.L.U32 R2, R2, 0x1f, RZ ;  /* 0x0000001f02027819 */ /* 0x000fc800000006ff */
[----:B------:R-:W2:Y:S02]  /*2b1b0*/  SYNCS.PHASECHK.TRANS64.TRYWAIT P1, [R25+URZ+0x28440], R2 ;  /* 0x02844002190075a7 */ /* 0x000ea4000802017f */
[----:B--2---:R-:W-:Y:S05]  /*2b1c0*/  @!P1 BRA `(.L_x_2176) ;  /* 0x00000094006c9947 */ /* 0x004fea0003800000 */
.L_x_2539:
[----:B------:R-:W-:Y:S05]  /*2b1d0*/  @!P0 BRA `(.L_x_2177) ;  /* 0x0000000000048947 */ /* 0x000fea0003800000 */
[----:B------:R-:W-:Y:S01]  /*2b1e0*/  BPT.TRAP 0x1 ;  /* 0x000000040000795c */ /* 0x000fe20000300000 */
.L_x_2177:
[----:B------:R-:W4:Y:S02]  /*2b1f0*/  SYNCS.PHASECHK.TRANS64.TRYWAIT P1, [R5+URZ+0x28460], R0 ;  /* 0x02846000050075a7 */ /* 0x000f24000802017f */
[----:B----4-:R-:W-:Y:S05]  /*2b200*/  @!P1 BRA `(.L_x_2178) ;  /* 0x0000009400709947 */ /* 0x010fea0003800000 */
.L_x_2540:
[----:B------:R-:W-:Y:S05]  /*2b210*/  @!P0 BRA `(.L_x_2179) ;  /* 0x0000000000048947 */ /* 0x000fea0003800000 */
[----:B------:R-:W-:Y:S01]  /*2b220*/  BPT.TRAP 0x1 ;  /* 0x000000040000795c */ /* 0x000fe20000300000 */
.L_x_2179:
[----:B------:R-:W5:Y:S02]  /*2b230*/  SYNCS.PHASECHK.TRANS64.TRYWAIT P1, [R25+URZ+0x28460], R2 ;  /* 0x02846002190075a7 */ /* 0x000f64000802017f */
[----:B-----5:R-:W-:Y:S05]  /*2b240*/  @!P1 BRA `(.L_x_2180) ;  /* 0x0000009400749947 */ /* 0x020fea0003800000 */
.L_x_2541:
[----:B------:R-:W-:Y:S05]  /*2b250*/  @!P0 BRA `(.L_x_2181) ;  /* 0x0000000000048947 */ /* 0x000fea0003800000 */
[----:B------:R-:W-:Y:S01]  /*2b260*/  BPT.TRAP 0x1 ;  /* 0x000000040000795c */ /* 0x000fe20000300000 */
.L_x_2181:
[----:B------:R-:W5:Y:S02]  /*2b270*/  SYNCS.PHASECHK.TRANS64.TRYWAIT P1, [R5+URZ+0x28480], R0 ;  /* 0x02848000050075a7 */ /* 0x000f64000802017f */
[----:B-----5:R-:W-:Y:S05]  /*2b280*/  @!P1 BRA `(.L_x_2182) ;  /* 0x0000009400789947 */ /* 0x020fea0003800000 */
.L_x_2542:
[----:B------:R-:W-:Y:S05]  /*2b290*/  @!P0 BRA `(.L_x_2183) ;  /* 0x0000000000048947 */ /* 0x000fea0003800000 */
[----:B------:R-:W-:Y:S01]  /*2b2a0*/  BPT.TRAP 0x1 ;  /* 0x000000040000795c */ /* 0x000fe20000300000 */
.L_x_2183:
[----:B------:R0:W0:Y:S02]  /*2b2b0*/  SYNCS.PHASECHK.TRANS64.TRYWAIT P0, [R25+URZ+0x28480], R2 ;  /* 0x02848002190075a7 */ /* 0x000024000800017f */
[----:B0-----:R-:W-:Y:S05]  /*2b2c0*/  @!P0 NANOSLEEP.SYNCS 0x989680 ;  /* 0x009896800000895d */ /* 0x001fea0003900000 */
[----:B------:R-:W0:Y:S02]  /*2b2d0*/  @!P0 SYNCS.PHASECHK.TRANS64 P0, [R25+URZ+0x28480], R2 ;  /* 0x02848002190085a7 */ /* 0x000e24000800007f */
[----:B0-----:R-:W-:Y:S05]  /*2b2e0*/  @!P0 BRA `(.L_x_2183) ;  /* 0xfffffffc00f08947 */ /* 0x001fea000383ffff */
.L_x_1772:
[----:B------:R-:W-:Y:S05]  /*2b2f0*/  BSYNC B8 ;  /* 0x0000000000087941 */ /* 0x000fea0003800000 */
.L_x_1769:
[----:B------:R-:W-:Y:S05]  /*2b300*/  EXIT ;  /* 0x000000000000794d */ /* 0x000fea0003800000 */
.L_x_1800:
[----:B-1----:R1:W2:Y:S02]  /*2b310*/  SYNCS.PHASECHK.TRANS64.TRYWAIT P6, [R76+URZ+0x28490], R77 ;  /* 0x0284904d4c0075a7 */ /* 0x0022a400080c017f */
[----:B--2---:R-:W-:Y:S05]  /*2b320*/  @!P6 NANOSLEEP.SYNCS 0x989680 ;  /* 0x009896800000e95d */ /* 0x004fea0003900000 */
[----:B------:R-:W2:Y:S02]  /*2b330*/  @!P6 SYNCS.PHASECHK.TRANS64 P6, [R76+URZ+0x28490], R77 ;  /* 0x0284904d4c00e5a7 */ /* 0x000ea400080c007f */
[----:B--2---:R-:W-:Y:S05]  /*2b340*/  @!P6 BRA `(.L_x_1800) ;  /* 0xfffffffc00f0e947 */ /* 0x004fea000383ffff */
[----:B------:R-:W-:Y:S05]  /*2b350*/  BRA `(.L_x_2184) ;  /* 0xfffffd8000007947 */ /* 0x000fea000383ffff */
.L_x_1801:
[----:B------:R-:W-:Y:S01]  /*2b360*/  BSSY B1, `(.L_x_2185) ;  /* 0x0000008000017945 */ /* 0x000fe20003800000 */
[----:B------:R-:W-:Y:S01]  /*2b370*/  IMAD.MOV.U32 R13, RZ, RZ, R80 ;  /* 0x000000ffff0d7224 */ /* 0x000fe200078e0050 */
[----:B------:R-:W-:Y:S01]  /*2b380*/  MOV R15, 0xffffffff ;  /* 0xffffffff000f7802 */ /* 0x000fe20000000f00 */
[----:B------:R-:W-:Y:S02]  /*2b390*/  IMAD.MOV.U32 R12, RZ, RZ, RZ ;  /* 0x000000ffff0c7224 */ /* 0x000fe400078e00ff */
[----:B------:R-:W-:-:S07]  /*2b3a0*/  IMAD.MOV.U32 R11, RZ, RZ, 0x181f ;  /* 0x0000181fff0b7424 */ /* 0x000fce00078e00ff */
[----:B01----:R-:W-:Y:S05]  /*2b3b0*/  WARPSYNC.COLLECTIVE R15, `(.L_x_2186) ;  /* 0x000000000f087348 */ /* 0x003fea0003c00000 */
[----:B------:R2:W3:Y:S02]  /*2b3c0*/  SHFL.IDX P6, R14, R13, R12, R11 ;  /* 0x0000000c0d0e7389 */ /* 0x0004e400000c000b */
[----:B0123--:R-:W-:Y:S01]  /*2b3d0*/  ENDCOLLECTIVE ;  /* 0x000000000000791b */ /* 0x00ffe20003800000 */
.L_x_2186:
[----:B------:R-:W-:Y:S05]  /*2b3e0*/  BSYNC B1 ;  /* 0x0000000000017941 */ /* 0x000fea0003800000 */
.L_x_2185:
        /* <DEDUP_REMOVED lines=8> */
.L_x_2187:
[----:B------:R-:W-:Y:S05]  /*2b470*/  BRA `(.L_x_2188) ;  /* 0xfffffd7c00cc7947 */ /* 0x000fea000383ffff */
.L_x_1810:
[----:B------:R-:W-:Y:S01]  /*2b480*/  BSSY B1, `(.L_x_2189) ;  /* 0x0000008000017945 */ /* 0x000fe20003800000 */
[----:B------:R-:W-:Y:S02]  /*2b490*/  IMAD.MOV.U32 R13, RZ, RZ, R80 ;  /* 0x000000ffff0d7224 */ /* 0x000fe400078e0050 */
[----:B------:R-:W-:Y:S02]  /*2b4a0*/  IMAD.MOV.U32 R12, RZ, RZ, 0x1 ;  /* 0x00000001ff0c7424 */ /* 0x000fe400078e00ff */
[----:B0-----:R-:W-:Y:S02]  /*2b4b0*/  IMAD.MOV.U32 R11, RZ, RZ, 0x181f ;  /* 0x0000181fff0b7424 */ /* 0x001fe400078e00ff */
[----:B------:R-:W-:-:S07]  /*2b4c0*/  IMAD.MOV.U32 R15, RZ, RZ, -0x1 ;  /* 0xffffffffff0f7424 */ /* 0x000fce00078e00ff */
[----:B-1234-:R-:W-:Y:S05]  /*2b4d0*/  WARPSYNC.COLLECTIVE R15, `(.L_x_2190) ;  /* 0x000000000f087348 */ /* 0x01efea0003c00000 */
[----:B----4-:R0:W4:Y:S02]  /*2b4e0*/  SHFL.IDX P6, R14, R13, R12, R11 ;  /* 0x0000000c0d0e7389 */ /* 0x01012400000c000b */
[----:B01234-:R-:W-:Y:S01]  /*2b4f0*/  ENDCOLLECTIVE ;  /* 0x000000000000791b */ /* 0x01ffe20003800000 */
.L_x_2190:
[----:B------:R-:W-:Y:S05]  /*2b500*/  BSYNC B1 ;  /* 0x0000000000017941 */ /* 0x000fea0003800000 */
.L_x_2189:
        /* <DEDUP_REMOVED lines=8> */
.L_x_2191:
[----:B------:R-:W-:Y:S05]  /*2b590*/  BRA `(.L_x_2192) ;  /* 0xfffffd8c00487947 */ /* 0x000fea000383ffff */
.L_x_1820:
[----:B-1----:R1:W2:Y:S02]  /*2b5a0*/  SYNCS.PHASECHK.TRANS64.TRYWAIT P4, [R76+URZ+0x28490], R77 ;  /* 0x0284904d4c0075a7 */ /* 0x0022a4000808017f */
[----:B--2---:R-:W-:Y:S05]  /*2b5b0*/  @!P4 NANOSLEEP.SYNCS 0x989680 ;  /* 0x009896800000c95d */ /* 0x004fea0003900000 */
[----:B------:R-:W2:Y:S02]  /*2b5c0*/  @!P4 SYNCS.PHASECHK.TRANS64 P4, [R76+URZ+0x28490], R77 ;  /* 0x0284904d4c00c5a7 */ /* 0x000ea4000808007f */
[----:B--2---:R-:W-:Y:S05]  /*2b5d0*/  @!P4 BRA `(.L_x_1820) ;  /* 0xfffffffc00f0c947 */ /* 0x004fea000383ffff */
[----:B------:R-:W-:Y:S05]  /*2b5e0*/  BRA `(.L_x_2193) ;  /* 0xfffffd9c00b07947 */ /* 0x000fea000383ffff */
.L_x_1821:
        /* <DEDUP_REMOVED lines=8> */
.L_x_2195:
[----:B------:R-:W-:Y:S05]  /*2b670*/  BSYNC B1 ;  /* 0x0000000000017941 */ /* 0x000fea0003800000 */
.L_x_2194:
        /* <DEDUP_REMOVED lines=8> */
.L_x_2196:
[----:B------:R-:W-:Y:S01]  /*2b700*/  MOV R83, R14 ;  /* 0x0000000e00537202 */ /* 0x000fe20000000f00 */
[----:B------:R-:W-:Y:S06]  /*2b710*/  BRA `(.L_x_2197) ;  /* 0xfffffd9c007c7947 */ /* 0x000fec000383ffff */
.L_x_1826:
[----:B------:R-:W-:Y:S01]  /*2b720*/  BSSY B1, `(.L_x_2198) ;  /* 0x0000008000017945 */ /* 0x000fe20003800000 */
[----:B----4-:R-:W-:Y:S02]  /*2b730*/  IMAD.MOV.U32 R13, RZ, RZ, R80 ;  /* 0x000000ffff0d7224 */ /* 0x010fe400078e0050 */
[----:B------:R-:W-:Y:S02]  /*2b740*/  IMAD.MOV.U32 R12, RZ, RZ, 0x1 ;  /* 0x00000001ff0c7424 */ /* 0x000fe400078e00ff */
[----:B------:R-:W-:Y:S02]  /*2b750*/  IMAD.MOV.U32 R11, RZ, RZ, 0x181f ;  /* 0x0000181fff0b7424 */ /* 0x000fe400078e00ff */
[----:B------:R-:W-:-:S07]  /*2b760*/  IMAD.MOV.U32 R15, RZ, RZ, -0x1 ;  /* 0xffffffffff0f7424 */ /* 0x000fce00078e00ff */
[----:B0123--:R-:W-:Y:S05]  /*2b770*/  WARPSYNC.COLLECTIVE R15, `(.L_x_2199) ;  /* 0x000000000f087348 */ /* 0x00ffea0003c00000 */
[----:B------:R4:W0:Y:S02]  /*2b780*/  SHFL.IDX P6, R14, R13, R12, R11 ;  /* 0x0000000c0d0e7389 */ /* 0x00082400000c000b */
[----:B01234-:R-:W-:Y:S01]  /*2b790*/  ENDCOLLECTIVE ;  /* 0x000000000000791b */ /* 0x01ffe20003800000 */
.L_x_2199:
[----:B------:R-:W-:Y:S05]  /*2b7a0*/  BSYNC B1 ;  /* 0x0000000000017941 */ /* 0x000fea0003800000 */
.L_x_2198:
        /* <DEDUP_REMOVED lines=8> */
.L_x_2200:
[----:B------:R-:W-:Y:S05]  /*2b830*/  BRA `(.L_x_2201) ;  /* 0xfffffdac00207947 */ /* 0x000fea000383ffff */
.L_x_1831:
[----:B0-----:R0:W1:Y:S02]  /*2b840*/  SYNCS.PHASECHK.TRANS64.TRYWAIT P3, [R76+URZ+0x28490], R77 ;  /* 0x0284904d4c0075a7 */ /* 0x001064000806017f */
[----:B-1----:R-:W-:Y:S05]  /*2b850*/  @!P3 NANOSLEEP.SYNCS 0x989680 ;  /* 0x009896800000b95d */ /* 0x002fea0003900000 */
[----:B------:R-:W1:Y:S02]  /*2b860*/  @!P3 SYNCS.PHASECHK.TRANS64 P3, [R76+URZ+0x28490], R77 ;  /* 0x0284904d4c00b5a7 */ /* 0x000e64000806007f */
[----:B-1----:R-:W-:Y:S05]  /*2b870*/  @!P3 BRA `(.L_x_1831) ;  /* 0xfffffffc00f0b947 */ /* 0x002fea000383ffff */
[----:B------:R-:W-:Y:S05]  /*2b880*/  BRA `(.L_x_2202) ;  /* 0xfffffdbc00207947 */ /* 0x000fea000383ffff */
.L_x_1832:
        /* <DEDUP_REMOVED lines=8> */
.L_x_2204:
[----:B------:R-:W-:Y:S05]  /*2b910*/  BSYNC B1 ;  /* 0x0000000000017941 */ /* 0x000fea0003800000 */
.L_x_2203:
        /* <DEDUP_REMOVED lines=8> */
.L_x_2205:
[----:B------:R-:W-:Y:S05]  /*2b9a0*/  BRA `(.L_x_2206) ;  /* 0xfffffdbc00407947 */ /* 0x000fea000383ffff */
.L_x_1835:
[----:B------:R-:W-:Y:S01]  /*2b9b0*/  BSSY B1, `(.L_x_2207) ;  /* 0x0000008000017945 */ /* 0x000fe20003800000 */
[----:B------:R-:W-:Y:S02]  /*2b9c0*/  IMAD.MOV.U32 R13, RZ, RZ, R25 ;  /* 0x000000ffff0d7224 */ /* 0x000fe400078e0019 */
[----:B------:R-:W-:Y:S02]  /*2b9d0*/  IMAD.MOV.U32 R12, RZ, RZ, 0x1 ;  /* 0x00000001ff0c7424 */ /* 0x000fe400078e00ff */
[----:B------:R-:W-:Y:S02]  /*2b9e0*/  IMAD.MOV.U32 R11, RZ, RZ, 0x181f ;  /* 0x0000181fff0b7424 */ /* 0x000fe400078e00ff */
[----:B------:R-:W-:-:S07]  /*2b9f0*/  IMAD.MOV.U32 R15, RZ, RZ, -0x1 ;  /* 0xffffffffff0f7424 */ /* 0x000fce00078e00ff */
[----:B01234-:R-:W-:Y:S05]  /*2ba00*/  WARPSYNC.COLLECTIVE R15, `(.L_x_2208) ;  /* 0x000000000f087348 */ /* 0x01ffea0003c00000 */
[----:B---3--:R3:W0:Y:S02]  /*2ba10*/  SHFL.IDX P6, R14, R13, R12, R11 ;  /* 0x0000000c0d0e7389 */ /* 0x00862400000c000b */
[----:B01234-:R-:W-:Y:S01]  /*2ba20*/  ENDCOLLECTIVE ;  /* 0x000000000000791b */ /* 0x01ffe20003800000 */
.L_x_2208:
[----:B------:R-:W-:Y:S05]  /*2ba30*/  BSYNC B1 ;  /* 0x0000000000017941 */ /* 0x000fea0003800000 */
.L_x_2207:
[----:B------:R-:W-:Y:S01]  /*2ba40*/  IMAD.MOV.U32 R13, RZ, RZ, R24 ;  /* 0x000000ffff0d7224 */ /* 0x000fe200078e0018 */
[----:B------:R-:W-:Y:S01]  /*2ba50*/  MOV R4, R14 ;  /* 0x0000000e00047202 */ /* 0x000fe20000000f00 */
[----:B------:R-:W-:Y:S02]  /*2ba60*/  IMAD.MOV.U32 R12, RZ, RZ, 0x1 ;  /* 0x00000001ff0c7424 */ /* 0x000fe400078e00ff */
[----:B------:R-:W-:Y:S02]  /*2ba70*/  IMAD.MOV.U32 R11, RZ, RZ, 0x181f ;  /* 0x0000181fff0b7424 */ /* 0x000fe400078e00ff */
[----:B------:R-:W-:-:S07]  /*2ba80*/  IMAD.MOV.U32 R15, RZ, RZ, -0x1 ;  /* 0xffffffffff0f7424 */ /* 0x000fce00078e00ff */
[----:B------:R-:W-:Y:S05]  /*2ba90*/  WARPSYNC.COLLECTIVE R15, `(.L_x_2209) ;  /* 0x000000000f087348 */ /* 0x000fea0003c00000 */
[----:B------:R0:W1:Y:S02]  /*2baa0*/  SHFL.IDX P6, R14, R13, R12, R11 ;  /* 0x0000000c0d0e7389 */ /* 0x00006400000c000b */
[----:B01----:R-:W-:Y:S01]  /*2bab0*/  ENDCOLLECTIVE ;  /* 0x000000000000791b */ /* 0x003fe20003800000 */
.L_x_2209:
[----:B------:R-:W-:Y:S05]  /*2bac0*/  BRA `(.L_x_2210) ;  /* 0xfffffdbc00407947 */ /* 0x000fea000383ffff */
.L_x_1839:
[----:B0-----:R0:W4:Y:S02]  /*2bad0*/  SYNCS.PHASECHK.TRANS64.TRYWAIT P4, [R76+URZ+0x284b0], R77 ;  /* 0x0284b04d4c0075a7 */ /* 0x001124000808017f */
[----:B----4-:R-:W-:Y:S05]  /*2bae0*/  @!P4 NANOSLEEP.SYNCS 0x989680 ;  /* 0x009896800000c95d */ /* 0x010fea0003900000 */
[----:B------:R-:W4:Y:S02]  /*2baf0*/  @!P4 SYNCS.PHASECHK.TRANS64 P4, [R76+URZ+0x284b0], R77 ;  /* 0x0284b04d4c00c5a7 */ /* 0x000f24000808007f */
[----:B----4-:R-:W-:Y:S05]  /*2bb00*/  @!P4 BRA `(.L_x_1839) ;  /* 0xfffffffc00f0c947 */ /* 0x010fea000383ffff */
[----:B------:R-:W-:Y:S05]  /*2bb10*/  BRA `(.L_x_2211) ;  /* 0xfffffdbc00b47947 */ /* 0x000fea000383ffff */
.L_x_1857:
[----:B------:R-:W-:Y:S01]  /*2bb20*/  BSSY B0, `(.L_x_2212) ;  /* 0x0000007000007945 */ /* 0x000fe20003800000 */
[----:B------:R-:W-:Y:S02]  /*2bb30*/  IMAD.MOV.U32 R12, RZ, RZ, RZ ;  /* 0x000000ffff0c7224 */ /* 0x000fe400078e00ff */
[----:B------:R-:W-:Y:S02]  /*2bb40*/  IMAD.MOV.U32 R11, RZ, RZ, 0x1f ;  /* 0x0000001fff0b7424 */ /* 0x000fe400078e00ff */
[----:B------:R-:W-:-:S07]  /*2bb50*/  IMAD.MOV.U32 R15, RZ, RZ, -0x1 ;  /* 0xffffffffff0f7424 */ /* 0x000fce00078e00ff */
[----:B-----5:R-:W-:Y:S05]  /*2bb60*/  WARPSYNC.COLLECTIVE R15, `(.L_x_2213) ;  /* 0x000000000f087348 */ /* 0x020fea0003c00000 */
[----:B------:R0:W1:Y:S02]  /*2bb70*/  SHFL.IDX P6, R14, R13, R12, R11 ;  /* 0x0000000c0d0e7389 */ /* 0x00006400000c000b */
[----:B01---5:R-:W-:Y:S01]  /*2bb80*/  ENDCOLLECTIVE ;  /* 0x000000000000791b */ /* 0x023fe20003800000 */
.L_x_2213:
[----:B------:R-:W-:Y:S05]  /*2bb90*/  BSYNC B0 ;  /* 0x0000000000007941 */ /* 0x000fea0003800000 */
.L_x_2212:
[----:B------:R-:W-:Y:S05]  /*2bba0*/  BRA `(.L_x_2214) ;  /* 0xfffffdd0002c7947 */ /* 0x000fea000383ffff */
.L_x_1867:
[----:B------:R-:W-:Y:S01]  /*2bbb0*/  BSSY B1, `(.L_x_2215) ;  /* 0x0000008000017945 */ /* 0x000fe20003800000 */
[----:B0-----:R-:W-:Y:S02]  /*2bbc0*/  IMAD.MOV.U32 R13, RZ, RZ, R48 ;  /* 0x000000ffff0d7224 */ /* 0x001fe400078e0030 */
[----:B------:R-:W-:Y:S02]  /*2bbd0*/  IMAD.MOV.U32 R12, RZ, RZ, RZ ;  /* 0x000000ffff0c7224 */ /* 0x000fe400078e00ff */
[----:B------:R-:W-:Y:S02]  /*2bbe0*/  IMAD.MOV.U32 R11, RZ, RZ, 0x181f ;  /* 0x0000181fff0b7424 */ /* 0x000fe400078e00ff */
[----:B------:R-:W-:-:S07]  /*2bbf0*/  IMAD.MOV.U32 R15, RZ, RZ, -0x1 ;  /* 0xffffffffff0f7424 */ /* 0x000fce00078e00ff */
[----:B------:R-:W-:Y:S05]  /*2bc00*/  WARPSYNC.COLLECTIVE R15, `(.L_x_2216) ;  /* 0x000000000f087348 */ /* 0x000fea0003c00000 */
[----:B------:R0:W1:Y:S02]  /*2bc10*/  SHFL.IDX P6, R14, R13, R12, R11 ;  /* 0x0000000c0d0e7389 */ /* 0x00006400000c000b */
[----:B01----:R-:W-:Y:S01]  /*2bc20*/  ENDCOLLECTIVE ;  /* 0x000000000000791b */ /* 0x003fe20003800000 */
.L_x_2216:
[----:B------:R-:W-:Y:S05]  /*2bc30*/  BSYNC B1 ;  /* 0x0000000000017941 */ /* 0x000fea0003800000 */
.L_x_2215:
        /* <DEDUP_REMOVED lines=8> */
.L_x_2217:
[----:B------:R-:W-:Y:S02]  /*2bcc0*/  IMAD.MOV.U32 R13, RZ, RZ, R37 ;  /* 0x000000ffff0d7224 */ /* 0x000fe400078e0025 */
[----:B------:R-:W-:-:S07]  /*2bcd0*/  IMAD.MOV.U32 R5, RZ, RZ, R14 ;  /* 0x000000ffff057224 */ /* 0x000fce00078e000e */
[----:B------:R-:W-:Y:S05]  /*2bce0*/  WARPSYNC.COLLECTIVE R15, `(.L_x_2218) ;  /* 0x000000000f087348 */ /* 0x000fea0003c00000 */
[----:B------:R0:W1:Y:S02]  /*2bcf0*/  SHFL.IDX P6, R14, R13, R12, R11 ;  /* 0x0000000c0d0e7389 */ /* 0x00006400000c000b */
[----:B01----:R-:W-:Y:S01]  /*2bd00*/  ENDCOLLECTIVE ;  /* 0x000000000000791b */ /* 0x003fe20003800000 */
.L_x_2218:
[----:B------:R-:W-:Y:S02]  /*2bd10*/  IMAD.MOV.U32 R13, RZ, RZ, R49 ;  /* 0x000000ffff0d7224 */ /* 0x000fe400078e0031 */
[----:B------:R-:W-:-:S07]  /*2bd20*/  IMAD.MOV.U32 R9, RZ, RZ, R14 ;  /* 0x000000ffff097224 */ /* 0x000fce00078e000e */
[----:B------:R-:W-:Y:S05]  /*2bd30*/  WARPSYNC.COLLECTIVE R15, `(.L_x_2219) ;  /* 0x000000000f087348 */ /* 0x000fea0003c00000 */
[----:B------:R0:W1:Y:S02]  /*2bd40*/  SHFL.IDX P6, R14, R13, R12, R11 ;  /* 0x0000000c0d0e7389 */ /* 0x00006400000c000b */
[----:B01----:R-:W-:Y:S01]  /*2bd50*/  ENDCOLLECTIVE ;  /* 0x000000000000791b */ /* 0x003fe20003800000 */
.L_x_2219:
[----:B------:R-:W-:Y:S05]  /*2bd60*/  BRA `(.L_x_2220) ;  /* 0xfffffdd400887947 */ /* 0x000fea000383ffff */
.L_x_1870:
[----:B------:R-:W-:Y:S01]  /*2bd70*/  BSSY B1, `(.L_x_2221) ;  /* 0x0000008000017945 */ /* 0x000fe20003800000 */
[----:B0-----:R-:W-:Y:S01]  /*2bd80*/  IMAD.MOV.U32 R13, RZ, RZ, R48 ;  /* 0x000000ffff0d7224 */ /* 0x001fe200078e0030 */
[----:B------:R-:W-:Y:S01]  /*2bd90*/  MOV R11, 0x181f ;  /* 0x0000181f000b7802 */ /* 0x000fe20000000f00 */
[----:B------:R-:W-:Y:S02]  /*2bda0*/  IMAD.MOV.U32 R12, RZ, RZ, 0x1 ;  /* 0x00000001ff0c7424 */ /* 0x000fe400078e00ff */
[----:B------:R-:W-:-:S07]  /*2bdb0*/  IMAD.MOV.U32 R15, RZ, RZ, -0x1 ;  /* 0xffffffffff0f7424 */ /* 0x000fce00078e00ff */
[----:B-12345:R-:W-:Y:S05]  /*2bdc0*/  WARPSYNC.COLLECTIVE R15, `(.L_x_2222) ;  /* 0x000000000f087348 */ /* 0x03efea0003c00000 */
[----:B------:R0:W0:Y:S02]  /*2bdd0*/  SHFL.IDX P6, R14, R13, R12, R11 ;  /* 0x0000000c0d0e7389 */ /* 0x00002400000c000b */
[----:B012345:R-:W-:Y:S01]  /*2bde0*/  ENDCOLLECTIVE ;  /* 0x000000000000791b */ /* 0x03ffe20003800000 */
.L_x_2222:
[----:B------:R-:W-:Y:S05]  /*2bdf0*/  BSYNC B1 ;  /* 0x0000000000017941 */ /* 0x000fea0003800000 */
.L_x_2221:
        /* <DEDUP_REMOVED lines=8> */
.L_x_2223:
[----:B------:R-:W-:Y:S02]  /*2be80*/  IMAD.MOV.U32 R13, RZ, RZ, R37 ;  /* 0x000000ffff0d7224 */ /* 0x000fe400078e0025 */
[----:B------:R-:W-:-:S07]  /*2be90*/  IMAD.MOV.U32 R5, RZ, RZ, R14 ;  /* 0x000000ffff057224 */ /* 0x000fce00078e000e */
[----:B------:R-:W-:Y:S05]  /*2bea0*/  WARPSYNC.COLLECTIVE R15, `(.L_x_2224) ;  /* 0x000000000f087348 */ /* 0x000fea0003c00000 */
[----:B------:R0:W1:Y:S02]  /*2beb0*/  SHFL.IDX P6, R14, R13, R12, R11 ;  /* 0x0000000c0d0e7389 */ /* 0x00006400000c000b */
[----:B01----:R-:W-:Y:S01]  /*2bec0*/  ENDCOLLECTIVE ;  /* 0x000000000000791b */ /* 0x003fe20003800000 */
.L_x_2224:
[----:B------:R-:W-:Y:S02]  /*2bed0*/  IMAD.MOV.U32 R13, RZ, RZ, R49 ;  /* 0x000000ffff0d7224 */ /* 0x000fe400078e0031 */
[----:B------:R-:W-:-:S07]  /*2bee0*/  IMAD.MOV.U32 R9, RZ, RZ, R14 ;  /* 0x000000ffff097224 */ /* 0x000fce00078e000e */
[----:B------:R-:W-:Y:S05]  /*2bef0*/  WARPSYNC.COLLECTIVE R15, `(.L_x_2225) ;  /* 0x000000000f087348 */ /* 0x000fea0003c00000 */
[----:B------:R0:W1:Y:S02]  /*2bf00*/  SHFL.IDX P6, R14, R13, R12, R11 ;  /* 0x0000000c0d0e7389 */ /* 0x00006400000c000b */
[----:B01----:R-:W-:Y:S01]  /*2bf10*/  ENDCOLLECTIVE ;  /* 0x000000000000791b */ /* 0x003fe20003800000 */
.L_x_2225:
[----:B------:R-:W-:Y:S05]  /*2bf20*/  BRA `(.L_x_2226) ;  /* 0xfffffdd400a47947 */ /* 0x000fea000383ffff */
.L_x_1873:
[----:B------:R-:W-:Y:S01]  /*2bf30*/  BSSY B1, `(.L_x_2227) ;  /* 0x0000008000017945 */ /* 0x000fe20003800000 */
[----:B------:R-:W-:Y:S02]  /*2bf40*/  IMAD.MOV.U32 R13, RZ, RZ, R48 ;  /* 0x000000ffff0d7224 */ /* 0x000fe400078e0030 */
[----:B------:R-:W-:Y:S02]  /*2bf50*/  IMAD.MOV.U32 R12, RZ, RZ, 0x2 ;  /* 0x00000002ff0c7424 */ /* 0x000fe400078e00ff */
[----:B------:R-:W-:Y:S02]  /*2bf60*/  IMAD.MOV.U32 R11, RZ, RZ, 0x181f ;  /* 0x0000181fff0b7424 */ /* 0x000fe400078e00ff */
[----:B------:R-:W-:-:S07]  /*2bf70*/  IMAD.MOV.U32 R15, RZ, RZ, -0x1 ;  /* 0xffffffffff0f7424 */ /* 0x000fce00078e00ff */
[----:B012345:R-:W-:Y:S05]  /*2bf80*/  WARPSYNC.COLLECTIVE R15, `(.L_x_2228) ;  /* 0x000000000f087348 */ /* 0x03ffea0003c00000 */
[----:B----4-:R4:W0:Y:S02]  /*2bf90*/  SHFL.IDX P6, R14, R13, R12, R11 ;  /* 0x0000000c0d0e7389 */ /* 0x01082400000c000b */
[----:B012345:R-:W-:Y:S01]  /*2bfa0*/  ENDCOLLECTIVE ;  /* 0x000000000000791b */ /* 0x03ffe20003800000 */
.L_x_2228:
[----:B------:R-:W-:Y:S05]  /*2bfb0*/  BSYNC B1 ;  /* 0x0000000000017941 */ /* 0x000fea0003800000 */
.L_x_2227:
        /* <DEDUP_REMOVED lines=8> */
.L_x_2229:
[----:B------:R-:W-:Y:S02]  /*2c040*/  IMAD.MOV.U32 R13, RZ, RZ, R37 ;  /* 0x000000ffff0d7224 */ /* 0x000fe400078e0025 */
[----:B------:R-:W-:-:S07]  /*2c050*/  IMAD.MOV.U32 R5, RZ, RZ, R14 ;  /* 0x000000ffff057224 */ /* 0x000fce00078e000e */
[----:B------:R-:W-:Y:S05]  /*2c060*/  WARPSYNC.COLLECTIVE R15, `(.L_x_2230) ;  /* 0x000000000f087348 */ /* 0x000fea0003c00000 */
[----:B------:R0:W1:Y:S02]  /*2c070*/  SHFL.IDX P6, R14, R13, R12, R11 ;  /* 0x0000000c0d0e7389 */ /* 0x00006400000c000b */
[----:B01----:R-:W-:Y:S01]  /*2c080*/  ENDCOLLECTIVE ;  /* 0x000000000000791b */ /* 0x003fe20003800000 */
.L_x_2230:
[----:B------:R-:W-:Y:S01]  /*2c090*/  MOV R13, R49 ;  /* 0x00000031000d7202 */ /* 0x000fe20000000f00 */
[----:B------:R-:W-:-:S07]  /*2c0a0*/  IMAD.MOV.U32 R9, RZ, RZ, R14 ;  /* 0x000000ffff097224 */ /* 0x000fce00078e000e */
[----:B------:R-:W-:Y:S05]  /*2c0b0*/  WARPSYNC.COLLECTIVE R15, `(.L_x_2231) ;  /* 0x000000000f087348 */ /* 0x000fea0003c00000 */
[----:B------:R0:W1:Y:S02]  /*2c0c0*/  SHFL.IDX P6, R14, R13, R12, R11 ;  /* 0x0000000c0d0e7389 */ /* 0x00006400000c000b */
[----:B01----:R-:W-:Y:S01]  /*2c0d0*/  ENDCOLLECTIVE ;  /* 0x000000000000791b */ /* 0x003fe20003800000 */
.L_x_2231:
[----:B------:R-:W-:Y:S05]  /*2c0e0*/  BRA `(.L_x_2232) ;  /* 0xfffffdd400b87947 */ /* 0x000fea000383ffff */
.L_x_1876:
[----:B------:R-:W-:Y:S01]  /*2c0f0*/  BSSY B1, `(.L_x_2233) ;  /* 0x0000008000017945 */ /* 0x000fe20003800000 */
[----:B------:R-:W-:Y:S02]  /*2c100*/  IMAD.MOV.U32 R13, RZ, RZ, R48 ;  /* 0x000000ffff0d7224 */ /* 0x000fe400078e0030 */
[----:B------:R-:W-:Y:S02]  /*2c110*/  IMAD.MOV.U32 R12, RZ, RZ, 0x3 ;  /* 0x00000003ff0c7424 */ /* 0x000fe400078e00ff */
[----:B------:R-:W-:Y:S02]  /*2c120*/  IMAD.MOV.U32 R11, RZ, RZ, 0x181f ;  /* 0x0000181fff0b7424 */ /* 0x000fe400078e00ff */
[----:B------:R-:W-:-:S07]  /*2c130*/  IMAD.MOV.U32 R15, RZ, RZ, -0x1 ;  /* 0xffffffffff0f7424 */ /* 0x000fce00078e00ff */
[----:B--2345:R-:W-:Y:S05]  /*2c140*/  WARPSYNC.COLLECTIVE R15, `(.L_x_2234) ;  /* 0x000000000f087348 */ /* 0x03cfea0003c00000 */
[----:B----4-:R0:W1:Y:S02]  /*2c150*/  SHFL.IDX P6, R14, R13, R12, R11 ;  /* 0x0000000c0d0e7389 */ /* 0x01006400000c000b */
[----:B0123-5:R-:W-:Y:S01]  /*2c160*/  ENDCOLLECTIVE ;  /* 0x000000000000791b */ /* 0x02ffe20003800000 */
.L_x_2234:
[----:B------:R-:W-:Y:S05]  /*2c170*/  BSYNC B1 ;  /* 0x0000000000017941 */ /* 0x000fea0003800000 */
.L_x_2233:
        /* <DEDUP_REMOVED lines=8> */
.L_x_2235:
[----:B------:R-:W-:Y:S02]  /*2c200*/  IMAD.MOV.U32 R13, RZ, RZ, R37 ;  /* 0x000000ffff0d7224 */ /* 0x000fe400078e0025 */
[----:B------:R-:W-:-:S07]  /*2c210*/  IMAD.MOV.U32 R5, RZ, RZ, R14 ;  /* 0x000000ffff057224 */ /* 0x000fce00078e000e */
[----:B------:R-:W-:Y:S05]  /*2c220*/  WARPSYNC.COLLECTIVE R15, `(.L_x_2236) ;  /* 0x000000000f087348 */ /* 0x000fea0003c00000 */
[----:B------:R0:W1:Y:S02]  /*2c230*/  SHFL.IDX P6, R14, R13, R12, R11 ;  /* 0x0000000c0d0e7389 */ /* 0x00006400000c000b */
[----:B01----:R-:W-:Y:S01]  /*2c240*/  ENDCOLLECTIVE ;  /* 0x000000000000791b */ /* 0x003fe20003800000 */
.L_x_2236:
[----:B------:R-:W-:Y:S02]  /*2c250*/  IMAD.MOV.U32 R13, RZ, RZ, R49 ;  /* 0x000000ffff0d7224 */ /* 0x000fe400078e0031 */
[----:B------:R-:W-:-:S07]  /*2c260*/  IMAD.MOV.U32 R37, RZ, RZ, R14 ;  /* 0x000000ffff257224 */ /* 0x000fce00078e000e */
[----:B------:R-:W-:Y:S05]  /*2c270*/  WARPSYNC.COLLECTIVE R15, `(.L_x_2237) ;  /* 0x000000000f087348 */ /* 0x000fea0003c00000 */
[----:B------:R0:W1:Y:S02]  /*2c280*/  SHFL.IDX P6, R14, R13, R12, R11 ;  /* 0x0000000c0d0e7389 */ /* 0x00006400000c000b */
[----:B01----:R-:W-:Y:S01]  /*2c290*/  ENDCOLLECTIVE ;  /* 0x000000000000791b */ /* 0x003fe20003800000 */
.L_x_2237:
[----:B------:R-:W-:Y:S01]  /*2c2a0*/  IMAD.MOV.U32 R49, RZ, RZ, R14 ;  /* 0x000000ffff317224 */ /* 0x000fe200078e000e */
[----:B------:R-:W-:Y:S06]  /*2c2b0*/  BRA `(.L_x_2238) ;  /* 0xfffffdd400d07947 */ /* 0x000fec000383ffff */
.L_x_1880:
[----:B------:R0:W0:Y:S02]  /*2c2c0*/  SYNCS.PHASECHK.TRANS64.TRYWAIT P0, [R22+URZ+0x28400], R51 ;  /* 0x02840033160075a7 */ /* 0x000024000800017f */
[----:B0-----:R-:W-:Y:S05]  /*2c2d0*/  @!P0 NANOSLEEP.SYNCS 0x989680 ;  /* 0x009896800000895d */ /* 0x001fea0003900000 */
[----:B------:R-:W0:Y:S02]  /*2c2e0*/  @!P0 SYNCS.PHASECHK.TRANS64 P0, [R22+URZ+0x28400], R51 ;  /* 0x02840033160085a7 */ /* 0x000e24000800007f */
[----:B0-----:R-:W-:Y:S05]  /*2c2f0*/  @!P0 BRA `(.L_x_1880) ;  /* 0xfffffffc00f08947 */ /* 0x001fea000383ffff */
[----:B------:R-:W-:Y:S05]  /*2c300*/  BRA `(.L_x_2239) ;  /* 0xfffffdd8004c7947 */ /* 0x000fea000383ffff */
.L_x_1896:
[----:B------:R-:W1:Y:S01]  /*2c310*/  LDC R3, c[0x0][0x3f4] ;  /* 0x0000fd00ff037b82 */ /* 0x000e620000000800 */
[----:B------:R-:W-:Y:S01]  /*2c320*/  BSSY B1, `(.L_x_2240) ;  /* 0x0000008000017945 */ /* 0x000fe20003800000 */
[----:B0-----:R-:W-:Y:S02]  /*2c330*/  IMAD.MOV.U32 R13, RZ, RZ, R37 ;  /* 0x000000ffff0d7224 */ /* 0x001fe400078e0025 */
[----:B------:R-:W-:Y:S02]  /*2c340*/  IMAD.MOV.U32 R12, RZ, RZ, RZ ;  /* 0x000000ffff0c7224 */ /* 0x000fe400078e00ff */
[----:B------:R-:W-:Y:S02]  /*2c350*/  IMAD.MOV.U32 R11, RZ, RZ, 0x181f ;  /* 0x0000181fff0b7424 */ /* 0x000fe400078e00ff */
[----:B------:R-:W-:-:S07]  /*2c360*/  IMAD.MOV.U32 R15, RZ, RZ, -0x1 ;  /* 0xffffffffff0f7424 */ /* 0x000fce00078e00ff */
[----:B-1----:R-:W-:Y:S05]  /*2c370*/  WARPSYNC.COLLECTIVE R15, `(.L_x_2241) ;  /* 0x000000000f087348 */ /* 0x002fea0003c00000 */
[----:B------:R0:W2:Y:S02]  /*2c380*/  SHFL.IDX P6, R14, R13, R12, R11 ;  /* 0x0000000c0d0e7389 */ /* 0x0000a400000c000b */
[----:B012---:R-:W-:Y:S01]  /*2c390*/  ENDCOLLECTIVE ;  /* 0x000000000000791b */ /* 0x007fe20003800000 */
.L_x_2241:
[----:B------:R-:W-:Y:S05]  /*2c3a0*/  BSYNC B1 ;  /* 0x0000000000017941 */ /* 0x000fea0003800000 */
.L_x_2240:
[----:B------:R-:W-:Y:S01]  /*2c3b0*/  IMAD.MOV.U32 R13, RZ, RZ, R53 ;  /* 0x000000ffff0d7224 */ /* 0x000fe200078e0035 */
[----:B------:R-:W-:Y:S01]  /*2c3c0*/  MOV R15, 0xffffffff ;  /* 0xffffffff000f7802 */ /* 0x000fe20000000f00 */
[----:B------:R-:W-:Y:S01]  /*2c3d0*/  IMAD.MOV.U32 R12, RZ, RZ, RZ ;  /* 0x000000ffff0c7224 */ /* 0x000fe200078e00ff */
[----:B------:R-:W-:Y:S01]  /*2c3e0*/  ISETP.GE.AND P0, PT, R16, R3, PT ;  /* 0x000000031000720c */ /* 0x000fe20003f06270 */
[----:B------:R-:W-:Y:S02]  /*2c3f0*/  IMAD.MOV.U32 R11, RZ, RZ, 0x181f ;  /* 0x0000181fff0b7424 */ /* 0x000fe400078e00ff */
[----:B------:R-:W-:Y:S02]  /*2c400*/  IMAD.MOV.U32 R5, RZ, RZ, R14 ;  /* 0x000000ffff057224 */ /* 0x000fe400078e000e */
[----:B------:R-:W-:-:S08]  /*2c410*/  IMAD R59, R189, R4, RZ ;  /* 0x00000004bd3b7224 */ /* 0x000fd000078e02ff */
[----:B------:R-:W-:Y:S05]  /*2c420*/  WARPSYNC.COLLECTIVE R15, `(.L_x_2242) ;  /* 0x000000000f087348 */ /* 0x000fea0003c00000 */
[----:B------:R0:W1:Y:S02]  /*2c430*/  SHFL.IDX P6, R14, R13, R12, R11 ;  /* 0x0000000c0d0e7389 */ /* 0x00006400000c000b */
[----:B01----:R-:W-:Y:S01]  /*2c440*/  ENDCOLLECTIVE ;  /* 0x000000000000791b */ /* 0x003fe20003800000 */
.L_x_2242:
[----:B------:R-:W-:Y:S01]  /*2c450*/  ISETP.GE.OR P1, PT, R10, R59, P0 ;  /* 0x0000003b0a00720c */ /* 0x000fe20000726670 */
[----:B------:R-:W-:Y:S02]  /*2c460*/  IMAD.MOV.U32 R13, RZ, RZ, R55 ;  /* 0x000000ffff0d7224 */ /* 0x000fe400078e0037 */
[----:B------:R-:W-:-:S10]  /*2c470*/  IMAD.MOV.U32 R7, RZ, RZ, R14 ;  /* 0x000000ffff077224 */ /* 0x000fd400078e000e */
[----:B------:R-:W-:Y:S05]  /*2c480*/  WARPSYNC.COLLECTIVE R15, `(.L_x_2243) ;  /* 0x000000000f087348 */ /* 0x000fea0003c00000 */
[----:B------:R0:W1:Y:S02]  /*2c490*/  SHFL.IDX P6, R14, R13, R12, R11 ;  /* 0x0000000c0d0e7389 */ /* 0x00006400000c000b */
[----:B01----:R-:W-:Y:S01]  /*2c4a0*/  ENDCOLLECTIVE ;  /* 0x000000000000791b */ /* 0x003fe20003800000 */
.L_x_2243:
[----:B------:R-:W-:-:S05]  /*2c4b0*/  @!P1 IADD3 R4, P2, R16, R7, RZ ;  /* 0x0000000710049210 */ /* 0x000fca0007f5e0ff */
[----:B------:R-:W-:Y:S02]  /*2c4c0*/  @!P1 IMAD.X R5, R5, 0x1, R17, P2 ;  /* 0x0000000105059824 */ /* 0x000fe400010e0611 */
[----:B------:R-:W-:-:S04]  /*2c4d0*/  IMAD.MOV.U32 R13, RZ, RZ, R57 ;  /* 0x000000ffff0d7224 */ /* 0x000fc800078e0039 */
[----:B------:R-:W5:Y:S01]  /*2c4e0*/  @!P1 LD.E.128 R4, desc[UR36][R4.64] ;  /* 0x0000002404049980 */ /* 0x000f62000c101d00 */
[----:B------:R-:W-:-:S07]  /*2c4f0*/  IMAD.MOV.U32 R9, RZ, RZ, R14 ;  /* 0x000000ffff097224 */ /* 0x000fce00078e000e */
[----:B-----5:R-:W-:Y:S05]  /*2c500*/  WARPSYNC.COLLECTIVE R15, `(.L_x_2244) ;  /* 0x000000000f087348 */ /* 0x020fea0003c00000 */
[----:B------:R0:W1:Y:S02]  /*2c510*/  SHFL.IDX P6, R14, R13, R12, R11 ;  /* 0x0000000c0d0e7389 */ /* 0x00006400000c000b */
[----:B01---5:R-:W-:Y:S01]  /*2c520*/  ENDCOLLECTIVE ;  /* 0x000000000000791b */ /* 0x023fe20003800000 */
.L_x_2244:
[----:B------:R-:W-:-:S05]  /*2c530*/  @!P1 IADD3 R24, P3, R16, R14, RZ ;  /* 0x0000000e10189210 */ /* 0x000fca0007f7e0ff */
[----:B------:R-:W-:-:S06]  /*2c540*/  @!P1 IMAD.X R25, R9, 0x1, R17, P3 ;  /* 0x0000000109199824 */ /* 0x000fcc00018e0611 */
[----:B------:R-:W5:Y:S01]  /*2c550*/  @!P1 LD.E.128 R24, desc[UR36][R24.64] ;  /* 0x0000002418189980 */ /* 0x000f62000c101d00 */
[----:B------:R-:W-:Y:S02]  /*2c560*/  IMAD.MOV.U32 R13, RZ, RZ, R37 ;  /* 0x000000ffff0d7224 */ /* 0x000fe400078e0025 */
[----:B------:R-:W-:-:S07]  /*2c570*/  IMAD.MOV.U32 R12, RZ, RZ, 0x1 ;  /* 0x00000001ff0c7424 */ /* 0x000fce00078e00ff */
[----:B-----5:R-:W-:Y:S05]  /*2c580*/  WARPSYNC.COLLECTIVE R15, `(.L_x_2245) ;  /* 0x000000000f087348 */ /* 0x020fea0003c00000 */
[----:B------:R0:W1:Y:S02]  /*2c590*/  SHFL.IDX P6, R14, R13, R12, R11 ;  /* 0x0000000c0d0e7389 */ /* 0x00006400000c000b */
[----:B01---5:R-:W-:Y:S01]  /*2c5a0*/  ENDCOLLECTIVE ;  /* 0x000000000000791b */ /* 0x023fe20003800000 */
.L_x_2245:
[----:B------:R-:W-:Y:S02]  /*2c5b0*/  IMAD.MOV.U32 R13, RZ, RZ, R53 ;  /* 0x000000ffff0d7224 */ /* 0x000fe400078e0035 */
[----:B------:R-:W-:-:S07]  /*2c5c0*/  IMAD.MOV.U32 R9, RZ, RZ, R14 ;  /* 0x000000ffff097224 */ /* 0x000fce00078e000e */
[----:B------:R-:W-:Y:S05]  /*2c5d0*/  WARPSYNC.COLLECTIVE R15, `(.L_x_2246) ;  /* 0x000000000f087348 */ /* 0x000fea0003c00000 */
[----:B------:R0:W1:Y:S02]  /*2c5e0*/  SHFL.IDX P6, R14, R13, R12, R11 ;  /* 0x0000000c0d0e7389 */ /* 0x00006400000c000b */
[----:B01----:R-:W-:Y:S01]  /*2c5f0*/  ENDCOLLECTIVE ;  /* 0x000000000000791b */ /* 0x003fe20003800000 */
.L_x_2246:
[----:B------:R-:W-:Y:S02]  /*2c600*/  IMAD.MOV.U32 R13, RZ, RZ, R55 ;  /* 0x000000ffff0d7224 */ /* 0x000fe400078e0037 */
[----:B------:R-:W-:-:S07]  /*2c610*/  IMAD.MOV.U32 R21, RZ, RZ, R14 ;  /* 0x000000ffff157224 */ /* 0x000fce00078e000e */
[----:B------:R-:W-:Y:S05]  /*2c620*/  WARPSYNC.COLLECTIVE R15, `(.L_x_2247) ;  /* 0x000000000f087348 */ /* 0x000fea0003c00000 */
[----:B------:R0:W1:Y:S02]  /*2c630*/  SHFL.IDX P6, R14, R13, R12, R11 ;  /* 0x0000000c0d0e7389 */ /* 0x00006400000c000b */
[----:B01----:R-:W-:Y:S01]  /*2c640*/  ENDCOLLECTIVE ;  /* 0x000000000000791b */ /* 0x003fe20003800000 */
.L_x_2247:
[----:B------:R-:W-:Y:S02]  /*2c650*/  IMAD.MOV.U32 R13, RZ, RZ, R57 ;  /* 0x000000ffff0d7224 */ /* 0x000fe400078e0039 */
[----:B------:R-:W-:-:S07]  /*2c660*/  IMAD.MOV.U32 R33, RZ, RZ, R14 ;  /* 0x000000ffff217224 */ /* 0x000fce00078e000e */
[----:B------:R-:W-:Y:S05]  /*2c670*/  WARPSYNC.COLLECTIVE R15, `(.L_x_2248) ;  /* 0x000000000f087348 */ /* 0x000fea0003c00000 */
[----:B------:R0:W1:Y:S02]  /*2c680*/  SHFL.IDX P6, R14, R13, R12, R11 ;  /* 0x0000000c0d0e7389 */ /* 0x00006400000c000b */
[----:B01----:R-:W-:Y:S01]  /*2c690*/  ENDCOLLECTIVE ;  /* 0x000000000000791b */ /* 0x003fe20003800000 */
.L_x_2248:
[----:B------:R-:W-:Y:S02]  /*2c6a0*/  CS2R R44, SRZ ;  /* 0x00000000002c7805 */ /* 0x000fe4000001ff00 */
[----:B------:R-:W-:Y:S02]  /*2c6b0*/  CS2R R46, SRZ ;  /* 0x00000000002e7805 */ /* 0x000fe4000001ff00 */
[----:B------:R-:W-:Y:S02]  /*2c6c0*/  CS2R R48, SRZ ;  /* 0x0000000000307805 */ /* 0x000fe4000001ff00 */
[----:B------:R-:W-:Y:S01]  /*2c6d0*/  CS2R R50, SRZ ;  /* 0x0000000000327805 */ /* 0x000fe2000001ff00 */
[----:B------:R-:W-:Y:S02]  /*2c6e0*/  @!P1 IMAD.MOV.U32 R44, RZ, RZ, R4 ;  /* 0x000000ffff2c9224 */ /* 0x000fe400078e0004 */
[----:B------:R-:W-:Y:S01]  /*2c6f0*/  @!P1 IMAD.MOV.U32 R45, RZ, RZ, R5 ;  /* 0x000000ffff2d9224 */ /* 0x000fe200078e0005 */
[----:B------:R-:W-:Y:S01]  /*2c700*/  CS2R R4, SRZ ;  /* 0x0000000000047805 */ /* 0x000fe2000001ff00 */
[----:B------:R-:W-:-:S02]  /*2c710*/  @!P1 IMAD.MOV.U32 R46, RZ, RZ, R6 ;  /* 0x000000ffff2e9224 */ /* 0x000fc400078e0006 */
[----:B------:R-:W-:Y:S02]  /*2c720*/  @!P1 IMAD.MOV.U32 R47, RZ, RZ, R7 ;  /* 0x000000ffff2f9224 */ /* 0x000fe400078e0007 */
[----:B------:R-:W-:Y:S02]  /*2c730*/  @!P1 IMAD.MOV.U32 R48, RZ, RZ, R24 ;  /* 0x000000ffff309224 */ /* 0x000fe400078e0018 */
[----:B------:R-:W-:Y:S02]  /*2c740*/  @!P1 IMAD.MOV.U32 R49, RZ, RZ, R25 ;  /* 0x000000ffff319224 */ /* 0x000fe400078e0019 */
[----:B------:R-:W-:Y:S02]  /*2c750*/  @!P1 IMAD.MOV.U32 R50, RZ, RZ, R26 ;  /* 0x000000ffff329224 */ /* 0x000fe400078e001a */
[----:B------:R-:W-:Y:S01]  /*2c760*/  @!P1 IMAD.MOV.U32 R51, RZ, RZ, R27 ;  /* 0x000000ffff339224 */ /* 0x000fe200078e001b */
[----:B------:R-:W-:Y:S06]  /*2c770*/  BRA `(.L_x_2249) ;  /* 0xfffffe1400c87947 */ /* 0x000fec000383ffff */
.L_x_1899:
[----:B------:R-:W-:Y:S01]  /*2c780*/  BSSY B1, `(.L_x_2250) ;  /* 0x0000008000017945 */ /* 0x000fe20003800000 */
[----:B------:R-:W-:Y:S01]  /*2c790*/  MOV R13, R37 ;  /* 0x00000025000d7202 */ /* 0x000fe20000000f00 */
[----:B------:R-:W-:Y:S02]  /*2c7a0*/  IMAD.MOV.U32 R12, RZ, RZ, 0x2 ;  /* 0x00000002ff0c7424 */ /* 0x000fe400078e00ff */
[----:B------:R-:W-:Y:S02]  /*2c7b0*/  IMAD.MOV.U32 R11, RZ, RZ, 0x181f ;  /* 0x0000181fff0b7424 */ /* 0x000fe400078e00ff */
[----:B------:R-:W-:-:S07]  /*2c7c0*/  IMAD.MOV.U32 R15, RZ, RZ, -0x1 ;  /* 0xffffffffff0f7424 */ /* 0x000fce00078e00ff */
[----:B-----5:R-:W-:Y:S05]  /*2c7d0*/  WARPSYNC.COLLECTIVE R15, `(.L_x_2251) ;  /* 0x000000000f087348 */ /* 0x020fea0003c00000 */
[----:B------:R0:W1:Y:S02]  /*2c7e0*/  SHFL.IDX P6, R14, R13, R12, R11 ;  /* 0x0000000c0d0e7389 */ /* 0x00006400000c000b */
[----:B01---5:R-:W-:Y:S01]  /*2c7f0*/  ENDCOLLECTIVE ;  /* 0x000000000000791b */ /* 0x023fe20003800000 */
.L_x_2251:
[----:B------:R-:W-:Y:S05]  /*2c800*/  BSYNC B1 ;  /* 0x0000000000017941 */ /* 0x000fea0003800000 */
.L_x_2250:
[----:B------:R-:W-:Y:S02]  /*2c810*/  IMAD.MOV.U32 R13, RZ, RZ, R53 ;  /* 0x000000ffff0d7224 */ /* 0x000fe400078e0035 */
[----:B------:R-:W-:Y:S02]  /*2c820*/  IMAD.MOV.U32 R12, RZ, RZ, 0x2 ;  /* 0x00000002ff0c7424 */ /* 0x000fe400078e00ff */
[----:B------:R-:W-:Y:S02]  /*2c830*/  IMAD.MOV.U32 R11, RZ, RZ, 0x181f ;  /* 0x0000181fff0b7424 */ /* 0x000fe400078e00ff */
[----:B------:R-:W-:Y:S02]  /*2c840*/  IMAD.MOV.U32 R15, RZ, RZ, -0x1 ;  /* 0xffffffffff0f7424 */ /* 0x000fe400078e00ff */
[----:B------:R-:W-:Y:S02]  /*2c850*/  IMAD.MOV.U32 R9, RZ, RZ, R14 ;  /* 0x000000ffff097224 */ /* 0x000fe400078e000e */
[----:B------:R-:W-:-:S07]  /*2c860*/  VIADD R8, R10, 0x40 ;  /* 0x000000400a087836 */ /* 0x000fce0000000000 */
[----:B------:R-:W-:Y:S05]  /*2c870*/  WARPSYNC.COLLECTIVE R15, `(.L_x_2252) ;  /* 0x000000000f087348 */ /* 0x000fea0003c00000 */
[----:B------:R0:W1:Y:S02]  /*2c880*/  SHFL.IDX P6, R14, R13, R12, R11 ;  /* 0x0000000c0d0e7389 */ /* 0x00006400000c000b */
[----:B01----:R-:W-:Y:S01]  /*2c890*/  ENDCOLLECTIVE ;  /* 0x000000000000791b */ /* 0x003fe20003800000 */
.L_x_2252:
[----:B------:R-:W-:Y:S01]  /*2c8a0*/  ISETP.GE.OR P1, PT, R8, R59, P0 ;  /* 0x0000003b0800720c */ /* 0x000fe20000726670 */
[----:B------:R-:W-:Y:S02]  /*2c8b0*/  IMAD.MOV.U32 R13, RZ, RZ, R55 ;  /* 0x000000ffff0d7224 */ /* 0x000fe400078e0037 */
[----:B------:R-:W-:-:S10]  /*2c8c0*/  IMAD.MOV.U32 R21, RZ, RZ, R14 ;  /* 0x000000ffff157224 */ /* 0x000fd400078e000e */
[----:B------:R-:W-:Y:S05]  /*2c8d0*/  WARPSYNC.COLLECTIVE R15, `(.L_x_2253) ;  /* 0x000000000f087348 */ /* 0x000fea0003c00000 */
[----:B------:R0:W1:Y:S02]  /*2c8e0*/  SHFL.IDX P6, R14, R13, R12, R11 ;  /* 0x0000000c0d0e7389 */ /* 0x00006400000c000b */
[----:B01----:R-:W-:Y:S01]  /*2c8f0*/  ENDCOLLECTIVE ;  /* 0x000000000000791b */ /* 0x003fe20003800000 */
.L_x_2253:
[----:B------:R-:W-:-:S05]  /*2c900*/  @!P1 IADD3 R24, P2, R16, R21, RZ ;  /* 0x0000001510189210 */ /* 0x000fca0007f5e0ff */
[----:B------:R-:W-:Y:S02]  /*2c910*/  @!P1 IMAD.X R9, R9, 0x1, R17, P2 ;  /* 0x0000000109099824 */ /* 0x000fe400010e0611 */
[----:B------:R-:W-:Y:S02]  /*2c920*/  IMAD.MOV.U32 R13, RZ, RZ, R57 ;  /* 0x000000ffff0d7224 */ /* 0x000fe400078e0039 */
[----:B------:R-:W-:-:S07]  /*2c930*/  IMAD.MOV.U32 R25, RZ, RZ, R14 ;  /* 0x000000ffff197224 */ /* 0x000fce00078e000e */
[----:B------:R-:W-:Y:S05]  /*2c940*/  WARPSYNC.COLLECTIVE R15, `(.L_x_2254) ;  /* 0x000000000f087348 */ /* 0x000fea0003c00000 */
[----:B------:R0:W1:Y:S02]  /*2c950*/  SHFL.IDX P6, R14, R13, R12, R11 ;  /* 0x0000000c0d0e7389 */ /* 0x00006400000c000b */
[----:B01----:R-:W-:Y:S01]  /*2c960*/  ENDCOLLECTIVE ;  /* 0x000000000000791b */ /* 0x003fe20003800000 */
.L_x_2254:
[----:B------:R-:W-:-:S05]  /*2c970*/  @!P1 IADD3 R32, P3, R16, R14, RZ ;  /* 0x0000000e10209210 */ /* 0x000fca0007f7e0ff */
[----:B------:R-:W-:Y:S02]  /*2c980*/  @!P1 IMAD.X R33, R25, 0x1, R17, P3 ;  /* 0x0000000119219824 */ /* 0x000fe400018e0611 */
[----:B------:R-:W-:-:S04]  /*2c990*/  @!P1 IMAD.MOV.U32 R25, RZ, RZ, R9 ;  /* 0x000000ffff199224 */ /* 0x000fc800078e0009 */
[----:B------:R-:W5:Y:S04]  /*2c9a0*/  @!P1 LD.E.128 R32, desc[UR36][R32.64] ;  /* 0x0000002420209980 */ /* 0x000f68000c101d00 */
[----:B------:R-:W5:Y:S01]  /*2c9b0*/  @!P1 LD.E.128 R24, desc[UR36][R24.64] ;  /* 0x0000002418189980 */ /* 0x000f62000c101d00 */
[----:B------:R-:W-:Y:S02]  /*2c9c0*/  IMAD.MOV.U32 R13, RZ, RZ, R37 ;  /* 0x000000ffff0d7224 */ /* 0x000fe400078e0025 */
[----:B------:R-:W-:-:S07]  /*2c9d0*/  IMAD.MOV.U32 R12, RZ, RZ, 0x3 ;  /* 0x00000003ff0c7424 */ /* 0x000fce00078e00ff */
[----:B-----5:R-:W-:Y:S05]  /*2c9e0*/  WARPSYNC.COLLECTIVE R15, `(.L_x_2255) ;  /* 0x000000000f087348 */ /* 0x020fea0003c00000 */
[----:B------:R0:W1:Y:S02]  /*2c9f0*/  SHFL.IDX P6, R14, R13, R12, R11 ;  /* 0x0000000c0d0e7389 */ /* 0x00006400000c000b */
[----:B01---5:R-:W-:Y:S01]  /*2ca00*/  ENDCOLLECTIVE ;  /* 0x000000000000791b */ /* 0x023fe20003800000 */
.L_x_2255:
[----:B------:R-:W-:Y:S02]  /*2ca10*/  IMAD.MOV.U32 R13, RZ, RZ, R53 ;  /* 0x000000ffff0d7224 */ /* 0x000fe400078e0035 */
[----:B------:R-:W-:-:S07]  /*2ca20*/  IMAD.MOV.U32 R37, RZ, RZ, R14 ;  /* 0x000000ffff257224 */ /* 0x000fce00078e000e */
[----:B------:R-:W-:Y:S05]  /*2ca30*/  WARPSYNC.COLLECTIVE R15, `(.L_x_2256) ;  /* 0x000000000f087348 */ /* 0x000fea0003c00000 */
[----:B------:R0:W1:Y:S02]  /*2ca40*/  SHFL.IDX P6, R14, R13, R12, R11 ;  /* 0x0000000c0d0e7389 */ /* 0x00006400000c000b */
[----:B01----:R-:W-:Y:S01]  /*2ca50*/  ENDCOLLECTIVE ;  /* 0x000000000000791b */ /* 0x003fe20003800000 */
.L_x_2256:
[----:B------:R-:W-:Y:S02]  /*2ca60*/  IMAD.MOV.U32 R13, RZ, RZ, R55 ;  /* 0x000000ffff0d7224 */ /* 0x000fe400078e0037 */
[----:B------:R-:W-:-:S07]  /*2ca70*/  IMAD.MOV.U32 R53, RZ, RZ, R14 ;  /* 0x000000ffff357224 */ /* 0x000fce00078e000e */
[----:B------:R-:W-:Y:S05]  /*2ca80*/  WARPSYNC.COLLECTIVE R15, `(.L_x_2257) ;  /* 0x000000000f087348 */ /* 0x000fea0003c00000 */
[----:B------:R0:W1:Y:S02]  /*2ca90*/  SHFL.IDX P6, R14, R13, R12, R11 ;  /* 0x0000000c0d0e7389 */ /* 0x00006400000c000b */
[----:B01----:R-:W-:Y:S01]  /*2caa0*/  ENDCOLLECTIVE ;  /* 0x000000000000791b */ /* 0x003fe20003800000 */
.L_x_2257:
[----:B------:R-:W-:Y:S01]  /*2cab0*/  IMAD.MOV.U32 R13, RZ, RZ, R57 ;  /* 0x000000ffff0d7224 */ /* 0x000fe200078e0039 */
[----:B------:R-:W-:-:S07]  /*2cac0*/  MOV R55, R14 ;  /* 0x0000000e00377202 */ /* 0x000fce0000000f00 */
[----:B------:R-:W-:Y:S05]  /*2cad0*/  WARPSYNC.COLLECTIVE R15, `(.L_x_2258) ;  /* 0x000000000f087348 */ /* 0x000fea0003c00000 */
[----:B------:R0:W1:Y:S02]  /*2cae0*/  SHFL.IDX P6, R14, R13, R12, R11 ;  /* 0x0000000c0d0e7389 */ /* 0x00006400000c000b */
[----:B01----:R-:W-:Y:S01]  /*2caf0*/  ENDCOLLECTIVE ;  /* 0x000000000000791b */ /* 0x003fe20003800000 */
.L_x_2258:
[----:B------:R-:W-:Y:S02]  /*2cb00*/  CS2R R20, SRZ ;  /* 0x0000000000147805 */ /* 0x000fe4000001ff00 */
[----:B------:R-:W-:Y:S02]  /*2cb10*/  CS2R R38, SRZ ;  /* 0x0000000000267805 */ /* 0x000fe4000001ff00 */
[----:B------:R-:W-:Y:S02]  /*2cb20*/  CS2R R40, SRZ ;  /* 0x0000000000287805 */ /* 0x000fe4000001ff00 */
[----:B------:R-:W-:Y:S02]  /*2cb30*/  CS2R R42, SRZ ;  /* 0x00000000002a7805 */ /* 0x000fe4000001ff00 */
[----:B------:R-:W-:Y:S01]  /*2cb40*/  CS2R R8, SRZ ;  /* 0x0000000000087805 */ /* 0x000fe2000001ff00 */
[----:B------:R-:W-:Y:S02]  /*2cb50*/  IMAD.MOV.U32 R57, RZ, RZ, R14 ;  /* 0x000000ffff397224 */ /* 0x000fe400078e000e */
[----:B------:R-:W-:-:S02]  /*2cb60*/  @!P1 IMAD.MOV.U32 R40, RZ, RZ, R32 ;  /* 0x000000ffff289224 */ /* 0x000fc400078e0020 */
[----:B------:R-:W-:Y:S02]  /*2cb70*/  @!P1 IMAD.MOV.U32 R41, RZ, RZ, R33 ;  /* 0x000000ffff299224 */ /* 0x000fe400078e0021 */
[----:B------:R-:W-:Y:S02]  /*2cb80*/  @!P1 IMAD.MOV.U32 R20, RZ, RZ, R24 ;  /* 0x000000ffff149224 */ /* 0x000fe400078e0018 */
[----:B------:R-:W-:Y:S02]  /*2cb90*/  @!P1 IMAD.MOV.U32 R21, RZ, RZ, R25 ;  /* 0x000000ffff159224 */ /* 0x000fe400078e0019 */
[----:B------:R-:W-:Y:S02]  /*2cba0*/  @!P1 IMAD.MOV.U32 R38, RZ, RZ, R26 ;  /* 0x000000ffff269224 */ /* 0x000fe400078e001a */
[----:B------:R-:W-:Y:S02]  /*2cbb0*/  @!P1 IMAD.MOV.U32 R39, RZ, RZ, R27 ;  /* 0x000000ffff279224 */ /* 0x000fe400078e001b */
[----:B------:R-:W-:-:S02]  /*2cbc0*/  @!P1 IMAD.MOV.U32 R42, RZ, RZ, R34 ;  /* 0x000000ffff2a9224 */ /* 0x000fc400078e0022 */
[----:B------:R-:W-:Y:S01]  /*2cbd0*/  @!P1 IMAD.MOV.U32 R43, RZ, RZ, R35 ;  /* 0x000000ffff2b9224 */ /* 0x000fe200078e0023 */
[----:B------:R-:W-:Y:S06]  /*2cbe0*/  BRA `(.L_x_2259) ;  /* 0xfffffe1400747947 */ /* 0x000fec000383ffff */
.L_x_1903:
[----:B0-----:R0:W1:Y:S02]  /*2cbf0*/  SYNCS.PHASECHK.TRANS64.TRYWAIT P4, [R22+URZ+0x28400], R25 ;  /* 0x02840019160075a7 */ /* 0x001064000808017f */
[----:B-1----:R-:W-:Y:S05]  /*2cc00*/  @!P4 NANOSLEEP.SYNCS 0x989680 ;  /* 0x009896800000c95d */ /* 0x002fea0003900000 */
[----:B------:R-:W1:Y:S02]  /*2cc10*/  @!P4 SYNCS.PHASECHK.TRANS64 P4, [R22+URZ+0x28400], R25 ;  /* 0x028400191600c5a7 */ /* 0x000e64000808007f */
[----:B-1----:R-:W-:Y:S05]  /*2cc20*/  @!P4 BRA `(.L_x_1903) ;  /* 0xfffffffc00f0c947 */ /* 0x002fea000383ffff */
[----:B------:R-:W-:Y:S05]  /*2cc30*/  BRA `(.L_x_2260) ;  /* 0xfffffe1400e47947 */ /* 0x000fea000383ffff */
.L_x_1913:
[----:B--2---:R2:W3:Y:S02]  /*2cc40*/  SYNCS.PHASECHK.TRANS64.TRYWAIT P1, [R6+URZ+0x28430], R11 ;  /* 0x0284300b060075a7 */ /* 0x0044e4000802017f */
[----:B---3--:R-:W-:Y:S05]  /*2cc50*/  @!P1 NANOSLEEP.SYNCS 0x989680 ;  /* 0x009896800000995d */ /* 0x008fea0003900000 */
[----:B------:R-:W3:Y:S02]  /*2cc60*/  @!P1 SYNCS.PHASECHK.TRANS64 P1, [R6+URZ+0x28430], R11 ;  /* 0x0284300b060095a7 */ /* 0x000ee4000802007f */
[----:B---3--:R-:W-:Y:S05]  /*2cc70*/  @!P1 BRA `(.L_x_1913) ;  /* 0xfffffffc00f09947 */ /* 0x008fea000383ffff */
[----:B------:R-:W-:Y:S05]  /*2cc80*/  BRA `(.L_x_1912) ;  /* 0xfffffe5800507947 */ /* 0x000fea000383ffff */
.L_x_1927:
[----:B-1----:R1:W4:Y:S02]  /*2cc90*/  SYNCS.PHASECHK.TRANS64.TRYWAIT P2, [R6+URZ+0x28450], R11 ;  /* 0x0284500b060075a7 */ /* 0x002324000804017f */
[----:B----4-:R-:W-:Y:S05]  /*2cca0*/  @!P2 NANOSLEEP.SYNCS 0x989680 ;  /* 0x009896800000a95d */ /* 0x010fea0003900000 */
[----:B------:R-:W4:Y:S02]  /*2ccb0*/  @!P2 SYNCS.PHASECHK.TRANS64 P2, [R6+URZ+0x28450], R11 ;  /* 0x0284500b0600a5a7 */ /* 0x000f24000804007f */
[----:B----4-:R-:W-:Y:S05]  /*2ccc0*/  @!P2 BRA `(.L_x_1927) ;  /* 0xfffffffc00f0a947 */ /* 0x010fea000383ffff */
[----:B------:R-:W-:Y:S05]  /*2ccd0*/  BRA `(.L_x_1926) ;  /* 0xfffffe7400ac7947 */ /* 0x000fea000383ffff */
.L_x_1937:
[----:B-1----:R1:W2:Y:S02]  /*2cce0*/  SYNCS.PHASECHK.TRANS64.TRYWAIT P2, [R12+URZ+0x28430], R11 ;  /* 0x0284300b0c0075a7 */ /* 0x0022a4000804017f */
[----:B--2---:R-:W-:Y:S05]  /*2ccf0*/  @!P2 NANOSLEEP.SYNCS 0x989680 ;  /* 0x009896800000a95d */ /* 0x004fea0003900000 */
[----:B------:R-:W2:Y:S02]  /*2cd00*/  @!P2 SYNCS.PHASECHK.TRANS64 P2, [R12+URZ+0x28430], R11 ;  /* 0x0284300b0c00a5a7 */ /* 0x000ea4000804007f */
[----:B--2---:R-:W-:Y:S05]  /*2cd10*/  @!P2 BRA `(.L_x_1937) ;  /* 0xfffffffc00f0a947 */ /* 0x004fea000383ffff */
[----:B------:R-:W-:Y:S05]  /*2cd20*/  BRA `(.L_x_1936) ;  /* 0xfffffe7c00087947 */ /* 0x000fea000383ffff */
.L_x_1951:
[----:B---3--:R3:W4:Y:S02]  /*2cd30*/  SYNCS.PHASECHK.TRANS64.TRYWAIT P2, [R12+URZ+0x28450], R11 ;  /* 0x0284500b0c0075a7 */ /* 0x008724000804017f */
[----:B----4-:R-:W-:Y:S05]  /*2cd40*/  @!P2 NANOSLEEP.SYNCS 0x989680 ;  /* 0x009896800000a95d */ /* 0x010fea0003900000 */
[----:B------:R-:W4:Y:S02]  /*2cd50*/  @!P2 SYNCS.PHASECHK.TRANS64 P2, [R12+URZ+0x28450], R11 ;  /* 0x0284500b0c00a5a7 */ /* 0x000f24000804007f */
[----:B----4-:R-:W-:Y:S05]  /*2cd60*/  @!P2 BRA `(.L_x_1951) ;  /* 0xfffffffc00f0a947 */ /* 0x010fea000383ffff */
[----:B------:R-:W-:Y:S05]  /*2cd70*/  BRA `(.L_x_1950) ;  /* 0xfffffe9c00787947 */ /* 0x000fea000383ffff */
.L_x_1962:
[----:B-1----:R1:W2:Y:S02]  /*2cd80*/  SYNCS.PHASECHK.TRANS64.TRYWAIT P2, [R6+URZ+0x28430], R10 ;  /* 0x0284300a060075a7 */ /* 0x0022a4000804017f */
[----:B--2---:R-:W-:Y:S05]  /*2cd90*/  @!P2 NANOSLEEP.SYNCS 0x989680 ;  /* 0x009896800000a95d */ /* 0x004fea0003900000 */
[----:B------:R-:W2:Y:S02]  /*2cda0*/  @!P2 SYNCS.PHASECHK.TRANS64 P2, [R6+URZ+0x28430], R10 ;  /* 0x0284300a0600a5a7 */ /* 0x000ea4000804007f */
[----:B--2---:R-:W-:Y:S05]  /*2cdb0*/  @!P2 BRA `(.L_x_1962) ;  /* 0xfffffffc00f0a947 */ /* 0x004fea000383ffff */
[----:B------:R-:W-:Y:S05]  /*2cdc0*/  BRA `(.L_x_1961) ;  /* 0xfffffea000f07947 */ /* 0x000fea000383ffff */
.L_x_1968:
[----:B-1----:R1:W3:Y:S02]  /*2cdd0*/  SYNCS.PHASECHK.TRANS64.TRYWAIT P2, [R6+URZ+0x28450], R10 ;  /* 0x0284500a060075a7 */ /* 0x0022e4000804017f */
[----:B---3--:R-:W-:Y:S05]  /*2cde0*/  @!P2 NANOSLEEP.SYNCS 0x989680 ;  /* 0x009896800000a95d */ /* 0x008fea0003900000 */
[----:B------:R-:W3:Y:S02]  /*2cdf0*/  @!P2 SYNCS.PHASECHK.TRANS64 P2, [R6+URZ+0x28450], R10 ;  /* 0x0284500a0600a5a7 */ /* 0x000ee4000804007f */
[----:B---3--:R-:W-:Y:S05]  /*2ce00*/  @!P2 BRA `(.L_x_1968) ;  /* 0xfffffffc00f0a947 */ /* 0x008fea000383ffff */
[----:B------:R-:W-:Y:S05]  /*2ce10*/  BRA `(.L_x_1967) ;  /* 0xfffffeb800b47947 */ /* 0x000fea000383ffff */
.L_x_1975:
[----:B-1----:R1:W2:Y:S02]  /*2ce20*/  SYNCS.PHASECHK.TRANS64.TRYWAIT P1, [R10+URZ+0x28430], R11 ;  /* 0x0284300b0a0075a7 */ /* 0x0022a4000802017f */
[----:B--2---:R-:W-:Y:S05]  /*2ce30*/  @!P1 NANOSLEEP.SYNCS 0x989680 ;  /* 0x009896800000995d */ /* 0x004fea0003900000 */
[----:B------:R-:W2:Y:S02]  /*2ce40*/  @!P1 SYNCS.PHASECHK.TRANS64 P1, [R10+URZ+0x28430], R11 ;  /* 0x0284300b0a0095a7 */ /* 0x000ea4000802007f */
[----:B--2---:R-:W-:Y:S05]  /*2ce50*/  @!P1 BRA `(.L_x_1975) ;  /* 0xfffffffc00f09947 */ /* 0x004fea000383ffff */
[----:B------:R-:W-:Y:S05]  /*2ce60*/  BRA `(.L_x_1974) ;  /* 0xfffffebc00807947 */ /* 0x000fea000383ffff */
.L_x_1989:
[----:B---3--:R3:W4:Y:S02]  /*2ce70*/  SYNCS.PHASECHK.TRANS64.TRYWAIT P1, [R10+URZ+0x28450], R11 ;  /* 0x0284500b0a0075a7 */ /* 0x008724000802017f */
[----:B----4-:R-:W-:Y:S05]  /*2ce80*/  @!P1 NANOSLEEP.SYNCS 0x989680 ;  /* 0x009896800000995d */ /* 0x010fea0003900000 */
[----:B------:R-:W4:Y:S02]  /*2ce90*/  @!P1 SYNCS.PHASECHK.TRANS64 P1, [R10+URZ+0x28450], R11 ;  /* 0x0284500b0a0095a7 */ /* 0x000f24000802007f */
[----:B----4-:R-:W-:Y:S05]  /*2cea0*/  @!P1 BRA `(.L_x_1989) ;  /* 0xfffffffc00f09947 */ /* 0x010fea000383ffff */
[----:B------:R-:W-:Y:S05]  /*2ceb0*/  BRA `(.L_x_1988) ;  /* 0xfffffedc00dc7947 */ /* 0x000fea000383ffff */
.L_x_1994:
[----:B-----5:R-:W-:Y:S01]  /*2cec0*/  IMAD.MOV.U32 R12, RZ, RZ, R0 ;  /* 0x000000ffff0c7224 */ /* 0x020fe200078e0000 */
[----:B0-----:R-:W-:Y:S01]  /*2ced0*/  LOP3.LUT R2, R0, 0x2, RZ, 0x3c, !PT ;  /* 0x0000000200027812 */ /* 0x001fe200078e3cff */
[----:B------:R-:W-:Y:S01]  /*2cee0*/  IMAD.MOV.U32 R11, RZ, RZ, 0x1c1f ;  /* 0x00001c1fff0b7424 */ /* 0x000fe200078e00ff */
[----:B------:R-:W-:Y:S01]  /*2cef0*/  SEL R7, R36, R37, P0 ;  /* 0x0000002524077207 */ /* 0x000fe20000000000 */
[----:B------:R-:W-:Y:S01]  /*2cf00*/  IMAD.MOV.U32 R15, RZ, RZ, -0x1 ;  /* 0xffffffffff0f7424 */ /* 0x000fe200078e00ff */
[----:B------:R-:W-:Y:S02]  /*2cf10*/  SEL R8, R32, R33, P0 ;  /* 0x0000002120087207 */ /* 0x000fe40000000000 */
[----:B------:R-:W-:-:S07]  /*2cf20*/  SEL R36, R37, R36, P0 ;  /* 0x0000002425247207 */ /* 0x000fce0000000000 */
[----:B-12---:R-:W-:Y:S05]  /*2cf30*/  WARPSYNC.COLLECTIVE R15, `(.L_x_2261) ;  /* 0x000000000f087348 */ /* 0x006fea0003c00000 */
[----:B------:R0:W3:Y:S02]  /*2cf40*/  SHFL.IDX P6, R14, R13, R12, R11 ;  /* 0x0000000c0d0e7389 */ /* 0x0000e400000c000b */
[----:B0123--:R-:W-:Y:S01]  /*2cf50*/  ENDCOLLECTIVE ;  /* 0x000000000000791b */ /* 0x00ffe20003800000 */
.L_x_2261:
        /* <DEDUP_REMOVED lines=18> */
.L_x_2262:
        /* <DEDUP_REMOVED lines=19> */
.L_x_2263:
        /* <DEDUP_REMOVED lines=18> */
.L_x_2264:
        /* <DEDUP_REMOVED lines=18> */
.L_x_2265:
        /* <DEDUP_REMOVED lines=18> */
.L_x_2266:
        /* <DEDUP_REMOVED lines=19> */
.L_x_2267:
        /* <DEDUP_REMOVED lines=18> */
.L_x_2268:
        /* <DEDUP_REMOVED lines=19> */
.L_x_2269:
        /* <DEDUP_REMOVED lines=18> */
.L_x_2270:
[----:B------:R-:W-:Y:S02]  /*2d9b0*/  SEL R138, R139, R138, P0 ;  /* 0x0000008a8b8a7207 */ /* 0x000fe40000000000 */
[----:B------:R-:W-:Y:S02]  /*2d9c0*/  SEL R133, R150, R151, P0 ;  /* 0x0000009796857207 */ /* 0x000fe40000000000 */
[----:B------:R-:W-:Y:S02]  /*2d9d0*/  SEL R161, R162, R147, P0 ;  /* 0x00000093a2a17207 */ /* 0x000fe40000000000 */
[----:B------:R-:W-:Y:S02]  /*2d9e0*/  SEL R150, R151, R150, P0 ;  /* 0x0000009697967207 */ /* 0x000fe40000000000 */
[----:B------:R-:W-:Y:S01]  /*2d9f0*/  SEL R160, R147, R162, P0 ;  /* 0x000000a293a07207 */ /* 0x000fe20000000000 */
[----:B------:R-:W-:Y:S02]  /*2da00*/  IMAD.MOV.U32 R13, RZ, RZ, R44 ;  /* 0x000000ffff0d7224 */ /* 0x000fe400078e002c */
[----:B------:R-:W-:-:S02]  /*2da10*/  IMAD.MOV.U32 R12, RZ, RZ, R2 ;  /* 0x000000ffff0c7224 */ /* 0x000fc400078e0002 */
[----:B------:R-:W-:-:S07]  /*2da20*/  IMAD.MOV.U32 R28, RZ, RZ, R14 ;  /* 0x000000ffff1c7224 */ /* 0x000fce00078e000e */
[----:B------:R-:W-:Y:S05]  /*2da30*/  WARPSYNC.COLLECTIVE R15, `(.L_x_2271) ;  /* 0x000000000f087348 */ /* 0x000fea0003c00000 */
[----:B------:R0:W1:Y:S02]  /*2da40*/  SHFL.IDX P6, R14, R13, R12, R11 ;  /* 0x0000000c0d0e7389 */ /* 0x00006400000c000b */
[----:B01----:R-:W-:Y:S01]  /*2da50*/  ENDCOLLECTIVE ;  /* 0x000000000000791b */ /* 0x003fe20003800000 */
.L_x_2271:
[----:B------:R-:W-:Y:S02]  /*2da60*/  IMAD.MOV.U32 R13, RZ, RZ, R40 ;  /* 0x000000ffff0d7224 */ /* 0x000fe400078e0028 */
[----:B------:R-:W-:-:S07]  /*2da70*/  IMAD.MOV.U32 R44, RZ, RZ, R14 ;  /* 0x000000ffff2c7224 */ /* 0x000fce00078e000e */
[----:B------:R-:W-:Y:S05]  /*2da80*/  WARPSYNC.COLLECTIVE R15, `(.L_x_2272) ;  /* 0x000000000f087348 */ /* 0x000fea0003c00000 */
[----:B------:R0:W1:Y:S02]  /*2da90*/  SHFL.IDX P6, R14, R13, R12, R11 ;  /* 0x0000000c0d0e7389 */ /* 0x00006400000c000b */
[----:B01----:R-:W-:Y:S01]  /*2daa0*/  ENDCOLLECTIVE ;  /* 0x000000000000791b */ /* 0x003fe20003800000 */
.L_x_2272:
[----:B------:R-:W-:Y:S02]  /*2dab0*/  IMAD.MOV.U32 R13, RZ, RZ, R34 ;  /* 0x000000ffff0d7224 */ /* 0x000fe400078e0022 */
[----:B------:R-:W-:Y:S02]  /*2dac0*/  IMAD.MOV.U32 R12, RZ, RZ, R0 ;  /* 0x000000ffff0c7224 */ /* 0x000fe400078e0000 */
[----:B------:R-:W-:-:S07]  /*2dad0*/  IMAD.MOV.U32 R40, RZ, RZ, R14 ;  /* 0x000000ffff287224 */ /* 0x000fce00078e000e */
[----:B------:R-:W-:Y:S05]  /*2dae0*/  WARPSYNC.COLLECTIVE R15, `(.L_x_2273) ;  /* 0x000000000f087348 */ /* 0x000fea0003c00000 */
[----:B------:R0:W1:Y:S02]  /*2daf0*/  SHFL.IDX P6, R14, R13, R12, R11 ;  /* 0x0000000c0d0e7389 */ /* 0x00006400000c000b */
[----:B01----:R-:W-:Y:S01]  /*2db00*/  ENDCOLLECTIVE ;  /* 0x000000000000791b */ /* 0x003fe20003800000 */
.L_x_2273:
[----:B------:R-:W-:Y:S02]  /*2db10*/  IMAD.MOV.U32 R13, RZ, RZ, R27 ;  /* 0x000000ffff0d7224 */ /* 0x000fe400078e001b */
[----:B------:R-:W-:-:S07]  /*2db20*/  IMAD.MOV.U32 R34, RZ, RZ, R14 ;  /* 0x000000ffff227224 */ /* 0x000fce00078e000e */
[----:B------:R-:W-:Y:S05]  /*2db30*/  WARPSYNC.COLLECTIVE R15, `(.L_x_2274) ;  /* 0x000000000f087348 */ /* 0x000fea0003c00000 */
[----:B------:R0:W1:Y:S02]  /*2db40*/  SHFL.IDX P6, R14, R13, R12, R11 ;  /* 0x0000000c0d0e7389 */ /* 0x00006400000c000b */
[----:B01----:R-:W-:Y:S01]  /*2db50*/  ENDCOLLECTIVE ;  /* 0x000000000000791b */ /* 0x003fe20003800000 */
.L_x_2274:
[----:B------:R-:W-:Y:S02]  /*2db60*/  IMAD.MOV.U32 R13, RZ, RZ, R52 ;  /* 0x000000ffff0d7224 */ /* 0x000fe400078e0034 */
[----:B------:R-:W-:Y:S01]  /*2db70*/  IMAD.MOV.U32 R12, RZ, RZ, R2 ;  /* 0x000000ffff0c7224 */ /* 0x000fe200078e0002 */
[----:B------:R-:W-:-:S07]  /*2db80*/  MOV R27, R14 ;  /* 0x0000000e001b7202 */ /* 0x000fce0000000f00 */
[----:B------:R-:W-:Y:S05]  /*2db90*/  WARPSYNC.COLLECTIVE R15, `(.L_x_2275) ;  /* 0x000000000f087348 */ /* 0x000fea0003c00000 */
[----:B------:R0:W1:Y:S02]  /*2dba0*/  SHFL.IDX P6, R14, R13, R12, R11 ;  /* 0x0000000c0d0e7389 */ /* 0x00006400000c000b */
[----:B01----:R-:W-:Y:S01]  /*2dbb0*/  ENDCOLLECTIVE ;  /* 0x000000000000791b */ /* 0x003fe20003800000 */
.L_x_2275:
[----:B------:R-:W-:Y:S02]  /*2dbc0*/  IMAD.MOV.U32 R13, RZ, RZ, R48 ;  /* 0x000000ffff0d7224 */ /* 0x000fe400078e0030 */
[----:B------:R-:W-:-:S07]  /*2dbd0*/  IMAD.MOV.U32 R52, RZ, RZ, R14 ;  /* 0x000000ffff347224 */ /* 0x000fce00078e000e */
[----:B------:R-:W-:Y:S05]  /*2dbe0*/  WARPSYNC.COLLECTIVE R15, `(.L_x_2276) ;  /* 0x000000000f087348 */ /* 0x000fea0003c00000 */
[----:B------:R0:W1:Y:S02]  /*2dbf0*/  SHFL.IDX P6, R14, R13, R12, R11 ;  /* 0x0000000c0d0e7389 */ /* 0x00006400000c000b */
[----:B01----:R-:W-:Y:S01]  /*2dc00*/  ENDCOLLECTIVE ;  /* 0x000000000000791b */ /* 0x003fe20003800000 */
.L_x_2276:
        /* <DEDUP_REMOVED lines=8> */
.L_x_2277:
[----:B------:R-:W-:Y:S02]  /*2dc90*/  SEL R226, R27, R48, P0 ;  /* 0x000000301be27207 */ /* 0x000fe40000000000 */
[----:B------:R-:W-:Y:S01]  /*2dca0*/  SEL R229, R48, R27, P0 ;  /* 0x0000001b30e57207 */ /* 0x000fe20000000000 */
[----:B------:R-:W-:Y:S02]  /*2dcb0*/  IMAD.MOV.U32 R13, RZ, RZ, R26 ;  /* 0x000000ffff0d7224 */ /* 0x000fe400078e001a */
[----:B------:R-:W-:-:S07]  /*2dcc0*/  IMAD.MOV.U32 R33, RZ, RZ, R14 ;  /* 0x000000ffff217224 */ /* 0x000fce00078e000e */
[----:B------:R-:W-:Y:S05]  /*2dcd0*/  WARPSYNC.COLLECTIVE R15, `(.L_x_2278) ;  /* 0x000000000f087348 */ /* 0x000fea0003c00000 */
[----:B------:R0:W1:Y:S02]  /*2dce0*/  SHFL.IDX P6, R14, R13, R12, R11 ;  /* 0x0000000c0d0e7389 */ /* 0x00006400000c000b */
[----:B01----:R-:W-:Y:S01]  /*2dcf0*/  ENDCOLLECTIVE ;  /* 0x000000000000791b */ /* 0x003fe20003800000 */
.L_x_2278:
[----:B------:R-:W-:Y:S02]  /*2dd00*/  IMAD.MOV.U32 R13, RZ, RZ, R60 ;  /* 0x000000ffff0d7224 */ /* 0x000fe400078e003c */
[----:B------:R-:W-:Y:S02]  /*2dd10*/  IMAD.MOV.U32 R12, RZ, RZ, R2 ;  /* 0x000000ffff0c7224 */ /* 0x000fe400078e0002 */
[----:B------:R-:W-:-:S07]  /*2dd20*/  IMAD.MOV.U32 R26, RZ, RZ, R14 ;  /* 0x000000ffff1a7224 */ /* 0x000fce00078e000e */
[----:B------:R-:W-:Y:S05]  /*2dd30*/  WARPSYNC.COLLECTIVE R15, `(.L_x_2279) ;  /* 0x000000000f087348 */ /* 0x000fea0003c00000 */
[----:B------:R0:W1:Y:S02]  /*2dd40*/  SHFL.IDX P6, R14, R13, R12, R11 ;  /* 0x0000000c0d0e7389 */ /* 0x00006400000c000b */
[----:B01----:R-:W-:Y:S01]  /*2dd50*/  ENDCOLLECTIVE ;  /* 0x000000000000791b */ /* 0x003fe20003800000 */
.L_x_2279:
[----:B------:R-:W-:Y:S02]  /*2dd60*/  IMAD.MOV.U32 R13, RZ, RZ, R56 ;  /* 0x000000ffff0d7224 */ /* 0x000fe400078e0038 */
[----:B------:R-:W-:-:S07]  /*2dd70*/  IMAD.MOV.U32 R60, RZ, RZ, R14 ;  /* 0x000000ffff3c7224 */ /* 0x000fce00078e000e */
[----:B------:R-:W-:Y:S05]  /*2dd80*/  WARPSYNC.COLLECTIVE R15, `(.L_x_2280) ;  /* 0x000000000f087348 */ /* 0x000fea0003c00000 */
[----:B------:R0:W1:Y:S02]  /*2dd90*/  SHFL.IDX P6, R14, R13, R12, R11 ;  /* 0x0000000c0d0e7389 */ /* 0x00006400000c000b */
[----:B01----:R-:W-:Y:S01]  /*2dda0*/  ENDCOLLECTIVE ;  /* 0x000000000000791b */ /* 0x003fe20003800000 */
.L_x_2280:
        /* <DEDUP_REMOVED lines=8> */
.L_x_2281:
[----:B------:R-:W-:Y:S02]  /*2de30*/  SEL R183, R26, R56, P0 ;  /* 0x000000381ab77207 */ /* 0x000fe40000000000 */
[----:B------:R-:W-:Y:S01]  /*2de40*/  SEL R189, R56, R26, P0 ;  /* 0x0000001a38bd7207 */ /* 0x000fe20000000000 */
[----:B------:R-:W-:Y:S02]  /*2de50*/  IMAD.MOV.U32 R13, RZ, RZ, R21 ;  /* 0x000000ffff0d7224 */ /* 0x000fe400078e0015 */
[----:B------:R-:W-:-:S07]  /*2de60*/  IMAD.MOV.U32 R31, RZ, RZ, R14 ;  /* 0x000000ffff1f7224 */ /* 0x000fce00078e000e */
[----:B------:R-:W-:Y:S05]  /*2de70*/  WARPSYNC.COLLECTIVE R15, `(.L_x_2282) ;  /* 0x000000000f087348 */ /* 0x000fea0003c00000 */
[----:B------:R0:W1:Y:S02]  /*2de80*/  SHFL.IDX P6, R14, R13, R12, R11 ;  /* 0x0000000c0d0e7389 */ /* 0x00006400000c000b */
[----:B01----:R-:W-:Y:S01]  /*2de90*/  ENDCOLLECTIVE ;  /* 0x000000000000791b */ /* 0x003fe20003800000 */
.L_x_2282:
[----:B------:R-:W-:Y:S02]  /*2dea0*/  IMAD.MOV.U32 R13, RZ, RZ, R68 ;  /* 0x000000ffff0d7224 */ /* 0x000fe400078e0044 */
[----:B------:R-:W-:Y:S02]  /*2deb0*/  IMAD.MOV.U32 R12, RZ, RZ, R2 ;  /* 0x000000ffff0c7224 */ /* 0x000fe400078e0002 */
[----:B------:R-:W-:-:S07]  /*2dec0*/  IMAD.MOV.U32 R21, RZ, RZ, R14 ;  /* 0x000000ffff157224 */ /* 0x000fce00078e000e */
[----:B------:R-:W-:Y:S05]  /*2ded0*/  WARPSYNC.COLLECTIVE R15, `(.L_x_2283) ;  /* 0x000000000f087348 */ /* 0x000fea0003c00000 */
[----:B------:R0:W1:Y:S02]  /*2dee0*/  SHFL.IDX P6, R14, R13, R12, R11 ;  /* 0x0000000c0d0e7389 */ /* 0x00006400000c000b */
[----:B01----:R-:W-:Y:S01]  /*2def0*/  ENDCOLLECTIVE ;  /* 0x000000000000791b */ /* 0x003fe20003800000 */
.L_x_2283:
[----:B------:R-:W-:Y:S01]  /*2df00*/  IMAD.MOV.U32 R13, RZ, RZ, R20 ;  /* 0x000000ffff0d7224 */ /* 0x000fe200078e0014 */
[----:B------:R-:W-:-:S07]  /*2df10*/  MOV R68, R14 ;  /* 0x0000000e00447202 */ /* 0x000fce0000000f00 */
[----:B------:R-:W-:Y:S05]  /*2df20*/  WARPSYNC.COLLECTIVE R15, `(.L_x_2284) ;  /* 0x000000000f087348 */ /* 0x000fea0003c00000 */
[----:B------:R0:W1:Y:S02]  /*2df30*/  SHFL.IDX P6, R14, R13, R12, R11 ;  /* 0x0000000c0d0e7389 */ /* 0x00006400000c000b */
[----:B01----:R-:W-:Y:S01]  /*2df40*/  ENDCOLLECTIVE ;  /* 0x000000000000791b */ /* 0x003fe20003800000 */
.L_x_2284:
        /* <DEDUP_REMOVED lines=8> */
.L_x_2285:
[----:B------:R-:W-:Y:S02]  /*2dfd0*/  SEL R180, R21, R20, P0 ;  /* 0x0000001415b47207 */ /* 0x000fe40000000000 */
[----:B------:R-:W-:Y:S01]  /*2dfe0*/  SEL R179, R20, R21, P0 ;  /* 0x0000001514b37207 */ /* 0x000fe20000000000 */
[----:B------:R-:W-:Y:S02]  /*2dff0*/  IMAD.MOV.U32 R13, RZ, RZ, R30 ;  /* 0x000000ffff0d7224 */ /* 0x000fe400078e001e */
[----:B------:R-:W-:-:S07]  /*2e000*/  IMAD.MOV.U32 R35, RZ, RZ, R14 ;  /* 0x000000ffff237224 */ /* 0x000fce00078e000e */
[----:B------:R-:W-:Y:S05]  /*2e010*/  WARPSYNC.COLLECTIVE R15, `(.L_x_2286) ;  /* 0x000000000f087348 */ /* 0x000fea0003c00000 */
[----:B------:R0:W1:Y:S02]  /*2e020*/  SHFL.IDX P6, R14, R13, R12, R11 ;  /* 0x0000000c0d0e7389 */ /* 0x00006400000c000b */
[----:B01----:R-:W-:Y:S01]  /*2e030*/  ENDCOLLECTIVE ;  /* 0x000000000000791b */ /* 0x003fe20003800000 */
.L_x_2286:
[----:B------:R-:W-:Y:S02]  /*2e040*/  IMAD.MOV.U32 R13, RZ, RZ, R76 ;  /* 0x000000ffff0d7224 */ /* 0x000fe400078e004c */
[----:B------:R-:W-:Y:S02]  /*2e050*/  IMAD.MOV.U32 R12, RZ, RZ, R2 ;  /* 0x000000ffff0c7224 */ /* 0x000fe400078e0002 */
[----:B------:R-:W-:-:S07]  /*2e060*/  IMAD.MOV.U32 R30, RZ, RZ, R14 ;  /* 0x000000ffff1e7224 */ /* 0x000fce00078e000e */
[----:B------:R-:W-:Y:S05]  /*2e070*/  WARPSYNC.COLLECTIVE R15, `(.L_x_2287) ;  /* 0x000000000f087348 */ /* 0x000fea0003c00000 */
[----:B------:R0:W1:Y:S02]  /*2e080*/  SHFL.IDX P6, R14, R13, R12, R11 ;  /* 0x0000000c0d0e7389 */ /* 0x00006400000c000b */
[----:B01----:R-:W-:Y:S01]  /*2e090*/  ENDCOLLECTIVE ;  /* 0x000000000000791b */ /* 0x003fe20003800000 */
.L_x_2287:
[----:B------:R-:W-:Y:S02]  /*2e0a0*/  IMAD.MOV.U32 R13, RZ, RZ, R72 ;  /* 0x000000ffff0d7224 */ /* 0x000fe400078e0048 */
[----:B------:R-:W-:-:S07]  /*2e0b0*/  IMAD.MOV.U32 R76, RZ, RZ, R14 ;  /* 0x000000ffff4c7224 */ /* 0x000fce00078e000e */
[----:B------:R-:W-:Y:S05]  /*2e0c0*/  WARPSYNC.COLLECTIVE R15, `(.L_x_2288) ;  /* 0x000000000f087348 */ /* 0x000fea0003c00000 */
[----:B------:R0:W1:Y:S02]  /*2e0d0*/  SHFL.IDX P6, R14, R13, R12, R11 ;  /* 0x0000000c0d0e7389 */ /* 0x00006400000c000b */
[----:B01----:R-:W-:Y:S01]  /*2e0e0*/  ENDCOLLECTIVE ;  /* 0x000000000000791b */ /* 0x003fe20003800000 */
.L_x_2288:
        /* <DEDUP_REMOVED lines=8> */
.L_x_2289:
[----:B------:R-:W-:Y:S02]  /*2e170*/  SEL R176, R30, R72, P0 ;  /* 0x000000481eb07207 */ /* 0x000fe40000000000 */
[----:B------:R-:W-:Y:S01]  /*2e180*/  SEL R175, R72, R30, P0 ;  /* 0x0000001e48af7207 */ /* 0x000fe20000000000 */
[----:B------:R-:W-:Y:S02]  /*2e190*/  IMAD.MOV.U32 R13, RZ, RZ, R37 ;  /* 0x000000ffff0d7224 */ /* 0x000fe400078e0025 */
[----:B------:R-:W-:-:S07]  /*2e1a0*/  IMAD.MOV.U32 R38, RZ, RZ, R14 ;  /* 0x000000ffff267224 */ /* 0x000fce00078e000e */
[----:B------:R-:W-:Y:S05]  /*2e1b0*/  WARPSYNC.COLLECTIVE R15, `(.L_x_2290) ;  /* 0x000000000f087348 */ /* 0x000fea0003c00000 */
[----:B------:R0:W1:Y:S02]  /*2e1c0*/  SHFL.IDX P6, R14, R13, R12, R11 ;  /* 0x0000000c0d0e7389 */ /* 0x00006400000c000b */
[----:B01----:R-:W-:Y:S01]  /*2e1d0*/  ENDCOLLECTIVE ;  /* 0x000000000000791b */ /* 0x003fe20003800000 */
.L_x_2290:
[----:B------:R-:W-:Y:S02]  /*2e1e0*/  IMAD.MOV.U32 R13, RZ, RZ, R84 ;  /* 0x000000ffff0d7224 */ /* 0x000fe400078e0054 */
[----:B------:R-:W-:Y:S02]  /*2e1f0*/  IMAD.MOV.U32 R12, RZ, RZ, R2 ;  /* 0x000000ffff0c7224 */ /* 0x000fe400078e0002 */
[----:B------:R-:W-:-:S07]  /*2e200*/  IMAD.MOV.U32 R37, RZ, RZ, R14 ;  /* 0x000000ffff257224 */ /* 0x000fce00078e000e */
[----:B------:R-:W-:Y:S05]  /*2e210*/  WARPSYNC.COLLECTIVE R15, `(.L_x_2291) ;  /* 0x000000000f087348 */ /* 0x000fea0003c00000 */
[----:B------:R0:W1:Y:S02]  /*2e220*/  SHFL.IDX P6, R14, R13, R12, R11 ;  /* 0x0000000c0d0e7389 */ /* 0x00006400000c000b */
[----:B01----:R-:W-:Y:S01]  /*2e230*/  ENDCOLLECTIVE ;  /* 0x000000000000791b */ /* 0x003fe20003800000 */
.L_x_2291:
[----:B------:R-:W-:Y:S02]  /*2e240*/  IMAD.MOV.U32 R13, RZ, RZ, R80 ;  /* 0x000000ffff0d7224 */ /* 0x000fe400078e0050 */
[----:B------:R-:W-:-:S07]  /*2e250*/  IMAD.MOV.U32 R84, RZ, RZ, R14 ;  /* 0x000000ffff547224 */ /* 0x000fce00078e000e */
[----:B------:R-:W-:Y:S05]  /*2e260*/  WARPSYNC.COLLECTIVE R15, `(.L_x_2292) ;  /* 0x000000000f087348 */ /* 0x000fea0003c00000 */
[----:B------:R0:W1:Y:S02]  /*2e270*/  SHFL.IDX P6, R14, R13, R12, R11 ;  /* 0x0000000c0d0e7389 */ /* 0x00006400000c000b */
[----:B01----:R-:W-:Y:S01]  /*2e280*/  ENDCOLLECTIVE ;  /* 0x000000000000791b */ /* 0x003fe20003800000 */
.L_x_2292:
[----:B------:R-:W-:Y:S02]  /*2e290*/  SEL R170, R38, R84, P0 ;  /* 0x0000005426aa7207 */ /* 0x000fe40000000000 */
[----:B------:R-:W-:Y:S02]  /*2e2a0*/  SEL R169, R84, R38, P0 ;  /* 0x0000002654a97207 */ /* 0x000fe40000000000 */
[----:B------:R-:W-:Y:S01]  /*2e2b0*/  MOV R13, R41 ;  /* 0x00000029000d7202 */ /* 0x000fe20000000f00 */
[----:B------:R-:W-:Y:S02]  /*2e2c0*/  IMAD.MOV.U32 R12, RZ, RZ, R0 ;  /* 0x000000ffff0c7224 */ /* 0x000fe400078e0000 */
[----:B------:R-:W-:-:S07]  /*2e2d0*/  IMAD.MOV.U32 R80, RZ, RZ, R14 ;  /* 0x000000ffff507224 */ /* 0x000fce00078e000e */
[----:B------:R-:W-:Y:S05]  /*2e2e0*/  WARPSYNC.COLLECTIVE R15, `(.L_x_2293) ;  /* 0x000000000f087348 */ /* 0x000fea0003c00000 */
[----:B------:R0:W1:Y:S02]  /*2e2f0*/  SHFL.IDX P6, R14, R13, R12, R11 ;  /* 0x0000000c0d0e7389 */ /* 0x00006400000c000b */
[----:B01----:R-:W-:Y:S01]  /*2e300*/  ENDCOLLECTIVE ;  /* 0x000000000000791b */ /* 0x003fe20003800000 */
.L_x_2293:
[----:B------:R-:W-:Y:S02]  /*2e310*/  SEL R172, R37, R80, P0 ;  /* 0x0000005025ac7207 */ /* 0x000fe40000000000 */
[----:B------:R-:W-:Y:S01]  /*2e320*/  SEL R171, R80, R37, P0 ;  /* 0x0000002550ab7207 */ /* 0x000fe20000000000 */
[----:B------:R-:W-:Y:S02]  /*2e330*/  IMAD.MOV.U32 R13, RZ, RZ, R39 ;  /* 0x000000ffff0d7224 */ /* 0x000fe400078e0027 */
[----:B------:R-:W-:-:S07]  /*2e340*/  IMAD.MOV.U32 R41, RZ, RZ, R14 ;  /* 0x000000ffff297224 */ /* 0x000fce00078e000e */
[----:B------:R-:W-:Y:S05]  /*2e350*/  WARPSYNC.COLLECTIVE R15, `(.L_x_2294) ;  /* 0x000000000f087348 */ /* 0x000fea0003c00000 */
[----:B------:R0:W1:Y:S02]  /*2e360*/  SHFL.IDX P6, R14, R13, R12, R11 ;  /* 0x0000000c0d0e7389 */ /* 0x00006400000c000b */
[----:B01----:R-:W-:Y:S01]  /*2e370*/  ENDCOLLECTIVE ;  /* 0x000000000000791b */ /* 0x003fe20003800000 */
.L_x_2294:
[----:B------:R-:W-:Y:S02]  /*2e380*/  IMAD.MOV.U32 R13, RZ, RZ, R92 ;  /* 0x000000ffff0d7224 */ /* 0x000fe400078e005c */
[----:B------:R-:W-:Y:S02]  /*2e390*/  IMAD.MOV.U32 R12, RZ, RZ, R2 ;  /* 0x000000ffff0c7224 */ /* 0x000fe400078e0002 */
[----:B------:R-:W-:-:S07]  /*2e3a0*/  IMAD.MOV.U32 R39, RZ, RZ, R14 ;  /* 0x000000ffff277224 */ /* 0x000fce00078e000e */
[----:B------:R-:W-:Y:S05]  /*2e3b0*/  WARPSYNC.COLLECTIVE R15, `(.L_x_2295) ;  /* 0x000000000f087348 */ /* 0x000fea0003c00000 */
[----:B------:R0:W1:Y:S02]  /*2e3c0*/  SHFL.IDX P6, R14, R13, R12, R11 ;  /* 0x0000000c0d0e7389 */ /* 0x00006400000c000b */
[----:B01----:R-:W-:Y:S01]  /*2e3d0*/  ENDCOLLECTIVE ;  /* 0x000000000000791b */ /* 0x003fe20003800000 */
.L_x_2295:
[----:B------:R-:W-:Y:S02]  /*2e3e0*/  IMAD.MOV.U32 R13, RZ, RZ, R88 ;  /* 0x000000ffff0d7224 */ /* 0x000fe400078e0058 */
[----:B------:R-:W-:-:S07]  /*2e3f0*/  IMAD.MOV.U32 R92, RZ, RZ, R14 ;  /* 0x000000ffff5c7224 */ /* 0x000fce00078e000e */
[----:B------:R-:W-:Y:S05]  /*2e400*/  WARPSYNC.COLLECTIVE R15, `(.L_x_2296) ;  /* 0x000000000f087348 */ /* 0x000fea0003c00000 */
[----:B------:R0:W1:Y:S02]  /*2e410*/  SHFL.IDX P6, R14, R13, R12, R11 ;  /* 0x0000000c0d0e7389 */ /* 0x00006400000c000b */
[----:B01----:R-:W-:Y:S01]  /*2e420*/  ENDCOLLECTIVE ;  /* 0x000000000000791b */ /* 0x003fe20003800000 */
.L_x_2296:
        /* <DEDUP_REMOVED lines=8> */
.L_x_2297:
[----:B------:R-:W-:Y:S02]  /*2e4b0*/  SEL R168, R39, R88, P0 ;  /* 0x0000005827a87207 */ /* 0x000fe40000000000 */
[----:B------:R-:W-:Y:S01]  /*2e4c0*/  SEL R167, R88, R39, P0 ;  /* 0x0000002758a77207 */ /* 0x000fe20000000000 */
[----:B------:R-:W-:Y:S02]  /*2e4d0*/  IMAD.MOV.U32 R13, RZ, RZ, R42 ;  /* 0x000000ffff0d7224 */ /* 0x000fe400078e002a */
[----:B------:R-:W-:-:S07]  /*2e4e0*/  IMAD.MOV.U32 R43, RZ, RZ, R14 ;  /* 0x000000ffff2b7224 */ /* 0x000fce00078e000e */
[----:B------:R-:W-:Y:S05]  /*2e4f0*/  WARPSYNC.COLLECTIVE R15, `(.L_x_2298) ;  /* 0x000000000f087348 */ /* 0x000fea0003c00000 */
[----:B------:R0:W1:Y:S02]  /*2e500*/  SHFL.IDX P6, R14, R13, R12, R11 ;  /* 0x0000000c0d0e7389 */ /* 0x00006400000c000b */
[----:B01----:R-:W-:Y:S01]  /*2e510*/  ENDCOLLECTIVE ;  /* 0x000000000000791b */ /* 0x003fe20003800000 */
.L_x_2298:
[----:B------:R-:W-:Y:S02]  /*2e520*/  IMAD.MOV.U32 R13, RZ, RZ, R100 ;  /* 0x000000ffff0d7224 */ /* 0x000fe400078e0064 */
[----:B------:R-:W-:Y:S02]  /*2e530*/  IMAD.MOV.U32 R12, RZ, RZ, R2 ;  /* 0x000000ffff0c7224 */ /* 0x000fe400078e0002 */
[----:B------:R-:W-:-:S07]  /*2e540*/  IMAD.MOV.U32 R42, RZ, RZ, R14 ;  /* 0x000000ffff2a7224 */ /* 0x000fce00078e000e */
[----:B------:R-:W-:Y:S05]  /*2e550*/  WARPSYNC.COLLECTIVE R15, `(.L_x_2299) ;  /* 0x000000000f087348 */ /* 0x000fea0003c00000 */
[----:B------:R0:W1:Y:S02]  /*2e560*/  SHFL.IDX P6, R14, R13, R12, R11 ;  /* 0x0000000c0d0e7389 */ /* 0x00006400000c000b */
[----:B01----:R-:W-:Y:S01]  /*2e570*/  ENDCOLLECTIVE ;  /* 0x000000000000791b */ /* 0x003fe20003800000 */
.L_x_2299:
[----:B------:R-:W-:Y:S02]  /*2e580*/  IMAD.MOV.U32 R13, RZ, RZ, R96 ;  /* 0x000000ffff0d7224 */ /* 0x000fe400078e0060 */
[----:B------:R-:W-:-:S07]  /*2e590*/  IMAD.MOV.U32 R100, RZ, RZ, R14 ;  /* 0x000000ffff647224 */ /* 0x000fce00078e000e */
[----:B------:R-:W-:Y:S05]  /*2e5a0*/  WARPSYNC.COLLECTIVE R15, `(.L_x_2300) ;  /* 0x000000000f087348 */ /* 0x000fea0003c00000 */
[----:B------:R0:W1:Y:S02]  /*2e5b0*/  SHFL.IDX P6, R14, R13, R12, R11 ;  /* 0x0000000c0d0e7389 */ /* 0x00006400000c000b */
[----:B01----:R-:W-:Y:S01]  /*2e5c0*/  ENDCOLLECTIVE ;  /* 0x000000000000791b */ /* 0x003fe20003800000 */
.L_x_2300:
[----:B------:R-:W-:Y:S01]  /*2e5d0*/  SEL R147, R100, R43, P0 ;  /* 0x0000002b64937207 */ /* 0x000fe20000000000 */
[----:B------:R-:W-:Y:S02]  /*2e5e0*/  IMAD.MOV.U32 R13, RZ, RZ, R49 ;  /* 0x000000ffff0d7224 */ /* 0x000fe400078e0031 */
[----:B------:R-:W-:Y:S02]  /*2e5f0*/  IMAD.MOV.U32 R12, RZ, RZ, R0 ;  /* 0x000000ffff0c7224 */ /* 0x000fe400078e0000 */
[----:B------:R-:W-:-:S07]  /*2e600*/  IMAD.MOV.U32 R96, RZ, RZ, R14 ;  /* 0x000000ffff607224 */ /* 0x000fce00078e000e */
[----:B------:R-:W-:Y:S05]  /*2e610*/  WARPSYNC.COLLECTIVE R15, `(.L_x_2301) ;  /* 0x000000000f087348 */ /* 0x000fea0003c00000 */
[----:B------:R0:W1:Y:S02]  /*2e620*/  SHFL.IDX P6, R14, R13, R12, R11 ;  /* 0x0000000c0d0e7389 */ /* 0x00006400000c000b */
[----:B01----:R-:W-:Y:S01]  /*2e630*/  ENDCOLLECTIVE ;  /* 0x000000000000791b */ /* 0x003fe20003800000 */
.L_x_2301:
[----:B------:R-:W-:Y:S02]  /*2e640*/  SEL R162, R42, R96, P0 ;  /* 0x000000602aa27207 */ /* 0x000fe40000000000 */
[----:B------:R-:W-:Y:S01]  /*2e650*/  MOV R13, R45 ;  /* 0x0000002d000d7202 */ /* 0x000fe20000000f00 */
[----:B------:R-:W-:-:S07]  /*2e660*/  IMAD.MOV.U32 R49, RZ, RZ, R14 ;  /* 0x000000ffff317224 */ /* 0x000fce00078e000e */
[----:B------:R-:W-:Y:S05]  /*2e670*/  WARPSYNC.COLLECTIVE R15, `(.L_x_2302) ;  /* 0x000000000f087348 */ /* 0x000fea0003c00000 */
[----:B------:R0:W1:Y:S02]  /*2e680*/  SHFL.IDX P6, R14, R13, R12, R11 ;  /* 0x0000000c0d0e7389 */ /* 0x00006400000c000b */
[----:B01----:R-:W-:Y:S01]  /*2e690*/  ENDCOLLECTIVE ;  /* 0x000000000000791b */ /* 0x003fe20003800000 */
.L_x_2302:
[----:B------:R-:W-:Y:S02]  /*2e6a0*/  IMAD.MOV.U32 R13, RZ, RZ, R108 ;  /* 0x000000ffff0d7224 */ /* 0x000fe400078e006c */
[----:B------:R-:W-:Y:S02]  /*2e6b0*/  IMAD.MOV.U32 R12, RZ, RZ, R2 ;  /* 0x000000ffff0c7224 */ /* 0x000fe400078e0002 */
[----:B------:R-:W-:-:S07]  /*2e6c0*/  IMAD.MOV.U32 R45, RZ, RZ, R14 ;  /* 0x000000ffff2d7224 */ /* 0x000fce00078e000e */
[----:B------:R-:W-:Y:S05]  /*2e6d0*/  WARPSYNC.COLLECTIVE R15, `(.L_x_2303) ;  /* 0x000000000f087348 */ /* 0x000fea0003c00000 */
[----:B------:R0:W1:Y:S02]  /*2e6e0*/  SHFL.IDX P6, R14, R13, R12, R11 ;  /* 0x0000000c0d0e7389 */ /* 0x00006400000c000b */
[----:B01----:R-:W-:Y:S01]  /*2e6f0*/  ENDCOLLECTIVE ;  /* 0x000000000000791b */ /* 0x003fe20003800000 */
.L_x_2303:
[----:B------:R-:W-:Y:S02]  /*2e700*/  IMAD.MOV.U32 R13, RZ, RZ, R104 ;  /* 0x000000ffff0d7224 */ /* 0x000fe400078e0068 */
[----:B------:R-:W-:-:S07]  /*2e710*/  IMAD.MOV.U32 R108, RZ, RZ, R14 ;  /* 0x000000ffff6c7224 */ /* 0x000fce00078e000e */
[----:B------:R-:W-:Y:S05]  /*2e720*/  WARPSYNC.COLLECTIVE R15, `(.L_x_2304) ;  /* 0x000000000f087348 */ /* 0x000fea0003c00000 */
[----:B------:R0:W1:Y:S02]  /*2e730*/  SHFL.IDX P6, R14, R13, R12, R11 ;  /* 0x0000000c0d0e7389 */ /* 0x00006400000c000b */
[----:B01----:R-:W-:Y:S01]  /*2e740*/  ENDCOLLECTIVE ;  /* 0x000000000000791b */ /* 0x003fe20003800000 */
.L_x_2304:
[----:B------:R-:W-:Y:S01]  /*2e750*/  SEL R92, R108, R49, P0 ;  /* 0x000000316c5c7207 */ /* 0x000fe20000000000 */
[----:B------:R-:W-:Y:S02]  /*2e760*/  IMAD.MOV.U32 R13, RZ, RZ, R57 ;  /* 0x000000ffff0d7224 */ /* 0x000fe400078e0039 */
[----:B------:R-:W-:Y:S02]  /*2e770*/  IMAD.MOV.U32 R12, RZ, RZ, R0 ;  /* 0x000000ffff0c7224 */ /* 0x000fe400078e0000 */
[----:B------:R-:W-:-:S07]  /*2e780*/  IMAD.MOV.U32 R104, RZ, RZ, R14 ;  /* 0x000000ffff687224 */ /* 0x000fce00078e000e */
[----:B------:R-:W-:Y:S05]  /*2e790*/  WARPSYNC.COLLECTIVE R15, `(.L_x_2305) ;  /* 0x000000000f087348 */ /* 0x000fea0003c00000 */
[----:B------:R0:W1:Y:S02]  /*2e7a0*/  SHFL.IDX P6, R14, R13, R12, R11 ;  /* 0x0000000c0d0e7389 */ /* 0x00006400000c000b */
[----:B01----:R-:W-:Y:S01]  /*2e7b0*/  ENDCOLLECTIVE ;  /* 0x000000000000791b */ /* 0x003fe20003800000 */
.L_x_2305:
[----:B------:R-:W-:Y:S02]  /*2e7c0*/  IMAD.MOV.U32 R13, RZ, RZ, R53 ;  /* 0x000000ffff0d7224 */ /* 0x000fe400078e0035 */
[----:B------:R-:W-:-:S07]  /*2e7d0*/  IMAD.MOV.U32 R57, RZ, RZ, R14 ;  /* 0x000000ffff397224 */ /* 0x000fce00078e000e */
[----:B------:R-:W-:Y:S05]  /*2e7e0*/  WARPSYNC.COLLECTIVE R15, `(.L_x_2306) ;  /* 0x000000000f087348 */ /* 0x000fea0003c00000 */
[----:B------:R0:W1:Y:S02]  /*2e7f0*/  SHFL.IDX P6, R14, R13, R12, R11 ;  /* 0x0000000c0d0e7389 */ /* 0x00006400000c000b */
[----:B01----:R-:W-:Y:S01]  /*2e800*/  ENDCOLLECTIVE ;  /* 0x000000000000791b */ /* 0x003fe20003800000 */
.L_x_2306:
[----:B------:R-:W-:Y:S02]  /*2e810*/  IMAD.MOV.U32 R13, RZ, RZ, R116 ;  /* 0x000000ffff0d7224 */ /* 0x000fe400078e0074 */
[----:B------:R-:W-:Y:S02]  /*2e820*/  IMAD.MOV.U32 R12, RZ, RZ, R2 ;  /* 0x000000ffff0c7224 */ /* 0x000fe400078e0002 */
[----:B------:R-:W-:-:S07]  /*2e830*/  IMAD.MOV.U32 R53, RZ, RZ, R14 ;  /* 0x000000ffff357224 */ /* 0x000fce00078e000e */
[----:B------:R-:W-:Y:S05]  /*2e840*/  WARPSYNC.COLLECTIVE R15, `(.L_x_2307) ;  /* 0x000000000f087348 */ /* 0x000fea0003c00000 */
[----:B------:R0:W1:Y:S02]  /*2e850*/  SHFL.IDX P6, R14, R13, R12, R11 ;  /* 0x0000000c0d0e7389 */ /* 0x00006400000c000b */
[----:B01----:R-:W-:Y:S01]  /*2e860*/  ENDCOLLECTIVE ;  /* 0x000000000000791b */ /* 0x003fe20003800000 */
.L_x_2307:
[----:B------:R-:W-:Y:S02]  /*2e870*/  IMAD.MOV.U32 R13, RZ, RZ, R112 ;  /* 0x000000ffff0d7224 */ /* 0x000fe400078e0070 */
[----:B------:R-:W-:-:S07]  /*2e880*/  IMAD.MOV.U32 R116, RZ, RZ, R14 ;  /* 0x000000ffff747224 */ /* 0x000fce00078e000e */
[----:B------:R-:W-:Y:S05]  /*2e890*/  WARPSYNC.COLLECTIVE R15, `(.L_x_2308) ;  /* 0x000000000f087348 */ /* 0x000fea0003c00000 */
[----:B------:R0:W1:Y:S02]  /*2e8a0*/  SHFL.IDX P6, R14, R13, R12, R11 ;  /* 0x0000000c0d0e7389 */ /* 0x00006400000c000b */
[----:B01----:R-:W-:Y:S01]  /*2e8b0*/  ENDCOLLECTIVE ;  /* 0x000000000000791b */ /* 0x003fe20003800000 */
.L_x_2308:
        /* <DEDUP_REMOVED lines=8> */
.L_x_2309:
[----:B------:R-:W-:Y:S02]  /*2e940*/  SEL R88, R53, R112, P0 ;  /* 0x0000007035587207 */ /* 0x000fe40000000000 */
[----:B------:R-:W-:Y:S01]  /*2e950*/  SEL R112, R112, R53, P0 ;  /* 0x0000003570707207 */ /* 0x000fe20000000000 */
[----:B------:R-:W-:Y:S02]  /*2e960*/  IMAD.MOV.U32 R13, RZ, RZ, R61 ;  /* 0x000000ffff0d7224 */ /* 0x000fe400078e003d */
[----:B------:R-:W-:-:S07]  /*2e970*/  IMAD.MOV.U32 R65, RZ, RZ, R14 ;  /* 0x000000ffff417224 */ /* 0x000fce00078e000e */
[----:B------:R-:W-:Y:S05]  /*2e980*/  WARPSYNC.COLLECTIVE R15, `(.L_x_2310) ;  /* 0x000000000f087348 */ /* 0x000fea0003c00000 */
[----:B------:R0:W1:Y:S02]  /*2e990*/  SHFL.IDX P6, R14, R13, R12, R11 ;  /* 0x0000000c0d0e7389 */ /* 0x00006400000c000b */
[----:B01----:R-:W-:Y:S01]  /*2e9a0*/  ENDCOLLECTIVE ;  /* 0x000000000000791b */ /* 0x003fe20003800000 */
.L_x_2310:
[----:B------:R-:W-:Y:S01]  /*2e9b0*/  IMAD.MOV.U32 R13, RZ, RZ, R124 ;  /* 0x000000ffff0d7224 */ /* 0x000fe200078e007c */
[----:B------:R-:W-:Y:S01]  /*2e9c0*/  MOV R12, R2 ;  /* 0x00000002000c7202 */ /* 0x000fe20000000f00 */
[----:B------:R-:W-:-:S07]  /*2e9d0*/  IMAD.MOV.U32 R61, RZ, RZ, R14 ;  /* 0x000000ffff3d7224 */ /* 0x000fce00078e000e */
[----:B------:R-:W-:Y:S05]  /*2e9e0*/  WARPSYNC.COLLECTIVE R15, `(.L_x_2311) ;  /* 0x000000000f087348 */ /* 0x000fea0003c00000 */
[----:B------:R0:W1:Y:S02]  /*2e9f0*/  SHFL.IDX P6, R14, R13, R12, R11 ;  /* 0x0000000c0d0e7389 */ /* 0x00006400000c000b */
[----:B01----:R-:W-:Y:S01]  /*2ea00*/  ENDCOLLECTIVE ;  /* 0x000000000000791b */ /* 0x003fe20003800000 */
.L_x_2311:
[----:B------:R-:W-:Y:S02]  /*2ea10*/  IMAD.MOV.U32 R13, RZ, RZ, R120 ;  /* 0x000000ffff0d7224 */ /* 0x000fe400078e0078 */
[----:B------:R-:W-:-:S07]  /*2ea20*/  IMAD.MOV.U32 R124, RZ, RZ, R14 ;  /* 0x000000ffff7c7224 */ /* 0x000fce00078e000e */
[----:B------:R-:W-:Y:S05]  /*2ea30*/  WARPSYNC.COLLECTIVE R15, `(.L_x_2312) ;  /* 0x000000000f087348 */ /* 0x000fea0003c00000 */
[----:B------:R0:W1:Y:S02]  /*2ea40*/  SHFL.IDX P6, R14, R13, R12, R11 ;  /* 0x0000000c0d0e7389 */ /* 0x00006400000c000b */
[----:B01----:R-:W-:Y:S01]  /*2ea50*/  ENDCOLLECTIVE ;  /* 0x000000000000791b */ /* 0x003fe20003800000 */
.L_x_2312:
[----:B------:R-:W-:Y:S02]  /*2ea60*/  IMAD.MOV.U32 R13, RZ, RZ, R73 ;  /* 0x000000ffff0d7224 */ /* 0x000fe400078e0049 */
[----:B------:R-:W-:Y:S02]  /*2ea70*/  IMAD.MOV.U32 R12, RZ, RZ, R0 ;  /* 0x000000ffff0c7224 */ /* 0x000fe400078e0000 */
[----:B------:R-:W-:-:S07]  /*2ea80*/  IMAD.MOV.U32 R120, RZ, RZ, R14 ;  /* 0x000000ffff787224 */ /* 0x000fce00078e000e */
[----:B------:R-:W-:Y:S05]  /*2ea90*/  WARPSYNC.COLLECTIVE R15, `(.L_x_2313) ;  /* 0x000000000f087348 */ /* 0x000fea0003c00000 */
[----:B------:R0:W1:Y:S02]  /*2eaa0*/  SHFL.IDX P6, R14, R13, R12, R11 ;  /* 0x0000000c0d0e7389 */ /* 0x00006400000c000b */
[----:B01----:R-:W-:Y:S01]  /*2eab0*/  ENDCOLLECTIVE ;  /* 0x000000000000791b */ /* 0x003fe20003800000 */
.L_x_2313:
[----:B------:R-:W-:Y:S02]  /*2eac0*/  IMAD.MOV.U32 R13, RZ, RZ, R69 ;  /* 0x000000ffff0d7224 */ /* 0x000fe400078e0045 */
[----:B------:R-:W-:-:S07]  /*2ead0*/  IMAD.MOV.U32 R73, RZ, RZ, R14 ;  /* 0x000000ffff497224 */ /* 0x000fce00078e000e */
[----:B------:R-:W-:Y:S05]  /*2eae0*/  WARPSYNC.COLLECTIVE R15, `(.L_x_2314) ;  /* 0x000000000f087348 */ /* 0x000fea0003c00000 */
[----:B------:R0:W1:Y:S02]  /*2eaf0*/  SHFL.IDX P6, R14, R13, R12, R11 ;  /* 0x0000000c0d0e7389 */ /* 0x00006400000c000b */
[----:B01----:R-:W-:Y:S01]  /*2eb00*/  ENDCOLLECTIVE ;  /* 0x000000000000791b */ /* 0x003fe20003800000 */
.L_x_2314:
[----:B------:R-:W-:Y:S02]  /*2eb10*/  IMAD.MOV.U32 R13, RZ, RZ, R132 ;  /* 0x000000ffff0d7224 */ /* 0x000fe400078e0084 */
[----:B------:R-:W-:Y:S02]  /*2eb20*/  IMAD.MOV.U32 R12, RZ, RZ, R2 ;  /* 0x000000ffff0c7224 */ /* 0x000fe400078e0002 */
[----:B------:R-:W-:-:S07]  /*2eb30*/  IMAD.MOV.U32 R69, RZ, RZ, R14 ;  /* 0x000000ffff457224 */ /* 0x000fce00078e000e */
[----:B------:R-:W-:Y:S05]  /*2eb40*/  WARPSYNC.COLLECTIVE R15, `(.L_x_2315) ;  /* 0x000000000f087348 */ /* 0x000fea0003c00000 */
[----:B------:R0:W1:Y:S02]  /*2eb50*/  SHFL.IDX P6, R14, R13, R12, R11 ;  /* 0x0000000c0d0e7389 */ /* 0x00006400000c000b */
[----:B01----:R-:W-:Y:S01]  /*2eb60*/  ENDCOLLECTIVE ;  /* 0x000000000000791b */ /* 0x003fe20003800000 */
.L_x_2315:
[----:B------:R-:W-:Y:S02]  /*2eb70*/  IMAD.MOV.U32 R13, RZ, RZ, R128 ;  /* 0x000000ffff0d7224 */ /* 0x000fe400078e0080 */
[----:B------:R-:W-:-:S07]  /*2eb80*/  IMAD.MOV.U32 R132, RZ, RZ, R14 ;  /* 0x000000ffff847224 */ /* 0x000fce00078e000e */
[----:B------:R-:W-:Y:S05]  /*2eb90*/  WARPSYNC.COLLECTIVE R15, `(.L_x_2316) ;  /* 0x000000000f087348 */ /* 0x000fea0003c00000 */
[----:B------:R0:W1:Y:S02]  /*2eba0*/  SHFL.IDX P6, R14, R13, R12, R11 ;  /* 0x0000000c0d0e7389 */ /* 0x00006400000c000b */
[----:B01----:R-:W-:Y:S01]  /*2ebb0*/  ENDCOLLECTIVE ;  /* 0x000000000000791b */ /* 0x003fe20003800000 */
.L_x_2316:
[----:B------:R-:W-:Y:S02]  /*2ebc0*/  IMAD.MOV.U32 R13, RZ, RZ, R81 ;  /* 0x000000ffff0d7224 */ /* 0x000fe400078e0051 */
[----:B------:R-:W-:Y:S02]  /*2ebd0*/  IMAD.MOV.U32 R12, RZ, RZ, R0 ;  /* 0x000000ffff0c7224 */ /* 0x000fe400078e0000 */
[----:B------:R-:W-:-:S07]  /*2ebe0*/  IMAD.MOV.U32 R128, RZ, RZ, R14 ;  /* 0x000000ffff807224 */ /* 0x000fce00078e000e */
[----:B------:R-:W-:Y:S05]  /*2ebf0*/  WARPSYNC.COLLECTIVE R15, `(.L_x_2317) ;  /* 0x000000000f087348 */ /* 0x000fea0003c00000 */
[----:B------:R0:W1:Y:S02]  /*2ec00*/  SHFL.IDX P6, R14, R13, R12, R11 ;  /* 0x0000000c0d0e7389 */ /* 0x00006400000c000b */
[----:B01----:R-:W-:Y:S01]  /*2ec10*/  ENDCOLLECTIVE ;  /* 0x000000000000791b */ /* 0x003fe20003800000 */
.L_x_2317:
[----:B------:R-:W-:Y:S02]  /*2ec20*/  IMAD.MOV.U32 R13, RZ, RZ, R77 ;  /* 0x000000ffff0d7224 */ /* 0x000fe400078e004d */
[----:B------:R-:W-:-:S07]  /*2ec30*/  IMAD.MOV.U32 R81, RZ, RZ, R14 ;  /* 0x000000ffff517224 */ /* 0x000fce00078e000e */
[----:B------:R-:W-:Y:S05]  /*2ec40*/  WARPSYNC.COLLECTIVE R15, `(.L_x_2318) ;  /* 0x000000000f087348 */ /* 0x000fea0003c00000 */
[----:B------:R0:W1:Y:S02]  /*2ec50*/  SHFL.IDX P6, R14, R13, R12, R11 ;  /* 0x0000000c0d0e7389 */ /* 0x00006400000c000b */
[----:B01----:R-:W-:Y:S01]  /*2ec60*/  ENDCOLLECTIVE ;  /* 0x000000000000791b */ /* 0x003fe20003800000 */
.L_x_2318:
[----:B------:R-:W-:Y:S02]  /*2ec70*/  IMAD.MOV.U32 R13, RZ, RZ, R140 ;  /* 0x000000ffff0d7224 */ /* 0x000fe400078e008c */
[----:B------:R-:W-:Y:S02]  /*2ec80*/  IMAD.MOV.U32 R12, RZ, RZ, R2 ;  /* 0x000000ffff0c7224 */ /* 0x000fe400078e0002 */
[----:B------:R-:W-:-:S07]  /*2ec90*/  IMAD.MOV.U32 R77, RZ, RZ, R14 ;  /* 0x000000ffff4d7224 */ /* 0x000fce00078e000e */
[----:B------:R-:W-:Y:S05]  /*2eca0*/  WARPSYNC.COLLECTIVE R15, `(.L_x_2319) ;  /* 0x000000000f087348 */ /* 0x000fea0003c00000 */
[----:B------:R0:W1:Y:S02]  /*2ecb0*/  SHFL.IDX P6, R14, R13, R12, R11 ;  /* 0x0000000c0d0e7389 */ /* 0x00006400000c000b */
[----:B01----:R-:W-:Y:S01]  /*2ecc0*/  ENDCOLLECTIVE ;  /* 0x000000000000791b */ /* 0x003fe20003800000 */
.L_x_2319:
[----:B------:R-:W-:Y:S02]  /*2ecd0*/  IMAD.MOV.U32 R13, RZ, RZ, R136 ;  /* 0x000000ffff0d7224 */ /* 0x000fe400078e0088 */
[----:B------:R-:W-:-:S07]  /*2ece0*/  IMAD.MOV.U32 R140, RZ, RZ, R14 ;  /* 0x000000ffff8c7224 */ /* 0x000fce00078e000e */
[----:B------:R-:W-:Y:S05]  /*2ecf0*/  WARPSYNC.COLLECTIVE R15, `(.L_x_2320) ;  /* 0x000000000f087348 */ /* 0x000fea0003c00000 */
[----:B------:R0:W1:Y:S02]  /*2ed00*/  SHFL.IDX P6, R14, R13, R12, R11 ;  /* 0x0000000c0d0e7389 */ /* 0x00006400000c000b */
[----:B01----:R-:W-:Y:S01]  /*2ed10*/  ENDCOLLECTIVE ;  /* 0x000000000000791b */ /* 0x003fe20003800000 */
.L_x_2320:
[----:B------:R-:W-:Y:S02]  /*2ed20*/  IMAD.MOV.U32 R13, RZ, RZ, R89 ;  /* 0x000000ffff0d7224 */ /* 0x000fe400078e0059 */
[----:B------:R-:W-:Y:S01]  /*2ed30*/  IMAD.MOV.U32 R12, RZ, RZ, R0 ;  /* 0x000000ffff0c7224 */ /* 0x000fe200078e0000 */
[----:B------:R-:W-:-:S07]  /*2ed40*/  MOV R136, R14 ;  /* 0x0000000e00887202 */ /* 0x000fce0000000f00 */
[----:B------:R-:W-:Y:S05]  /*2ed50*/  WARPSYNC.COLLECTIVE R15, `(.L_x_2321) ;  /* 0x000000000f087348 */ /* 0x000fea0003c00000 */
[----:B------:R0:W1:Y:S02]  /*2ed60*/  SHFL.IDX P6, R14, R13, R12, R11 ;  /* 0x0000000c0d0e7389 */ /* 0x00006400000c000b */
[----:B01----:R-:W-:Y:S01]  /*2ed70*/  ENDCOLLECTIVE ;  /* 0x000000000000791b */ /* 0x003fe20003800000 */
.L_x_2321:
[----:B------:R-:W-:Y:S02]  /*2ed80*/  IMAD.MOV.U32 R13, RZ, RZ, R85 ;  /* 0x000000ffff0d7224 */ /* 0x000fe400078e0055 */
[----:B------:R-:W-:-:S07]  /*2ed90*/  IMAD.MOV.U32 R89, RZ, RZ, R14 ;  /* 0x000000ffff597224 */ /* 0x000fce00078e000e */
[----:B------:R-:W-:Y:S05]  /*2eda0*/  WARPSYNC.COLLECTIVE R15, `(.L_x_2322) ;  /* 0x000000000f087348 */ /* 0x000fea0003c00000 */
[----:B------:R0:W1:Y:S02]  /*2edb0*/  SHFL.IDX P6, R14, R13, R12, R11 ;  /* 0x0000000c0d0e7389 */ /* 0x00006400000c000b */
[----:B01----:R-:W-:Y:S01]  /*2edc0*/  ENDCOLLECTIVE ;  /* 0x000000000000791b */ /* 0x003fe20003800000 */
.L_x_2322:
[----:B------:R-:W-:Y:S02]  /*2edd0*/  IMAD.MOV.U32 R13, RZ, RZ, R148 ;  /* 0x000000ffff0d7224 */ /* 0x000fe400078e0094 */
[----:B------:R-:W-:Y:S02]  /*2ede0*/  IMAD.MOV.U32 R12, RZ, RZ, R2 ;  /* 0x000000ffff0c7224 */ /* 0x000fe400078e0002 */
[----:B------:R-:W-:-:S07]  /*2edf0*/  IMAD.MOV.U32 R85, RZ, RZ, R14 ;  /* 0x000000ffff557224 */ /* 0x000fce00078e000e */
[----:B------:R-:W-:Y:S05]  /*2ee00*/  WARPSYNC.COLLECTIVE R15, `(.L_x_2323) ;  /* 0x000000000f087348 */ /* 0x000fea0003c00000 */
[----:B------:R0:W1:Y:S02]  /*2ee10*/  SHFL.IDX P6, R14, R13, R12, R11 ;  /* 0x0000000c0d0e7389 */ /* 0x00006400000c000b */
[----:B01----:R-:W-:Y:S01]  /*2ee20*/  ENDCOLLECTIVE ;  /* 0x000000000000791b */ /* 0x003fe20003800000 */
.L_x_2323:
[----:B------:R-:W-:Y:S02]  /*2ee30*/  IMAD.MOV.U32 R13, RZ, RZ, R144 ;  /* 0x000000ffff0d7224 */ /* 0x000fe400078e0090 */
[----:B------:R-:W-:-:S07]  /*2ee40*/  IMAD.MOV.U32 R148, RZ, RZ, R14 ;  /* 0x000000ffff947224 */ /* 0x000fce00078e000e */
[----:B------:R-:W-:Y:S05]  /*2ee50*/  WARPSYNC.COLLECTIVE R15, `(.L_x_2324) ;  /* 0x000000000f087348 */ /* 0x000fea0003c00000 */
[----:B------:R0:W1:Y:S02]  /*2ee60*/  SHFL.IDX P6, R14, R13, R12, R11 ;  /* 0x0000000c0d0e7389 */ /* 0x00006400000c000b */
[----:B01----:R-:W-:Y:S01]  /*2ee70*/  ENDCOLLECTIVE ;  /* 0x000000000000791b */ /* 0x003fe20003800000 */
.L_x_2324:
[----:B------:R-:W-:Y:S02]  /*2ee80*/  IMAD.MOV.U32 R13, RZ, RZ, R64 ;  /* 0x000000ffff0d7224 */ /* 0x000fe400078e0040 */
[----:B------:R-:W-:Y:S02]  /*2ee90*/  IMAD.MOV.U32 R12, RZ, RZ, R0 ;  /* 0x000000ffff0c7224 */ /* 0x000fe400078e0000 */
[----:B------:R-:W-:-:S07]  /*2eea0*/  IMAD.MOV.U32 R144, RZ, RZ, R14 ;  /* 0x000000ffff907224 */ /* 0x000fce00078e000e */
[----:B------:R-:W-:Y:S05]  /*2eeb0*/  WARPSYNC.COLLECTIVE R15, `(.L_x_2325) ;  /* 0x000000000f087348 */ /* 0x000fea0003c00000 */
[----:B------:R0:W1:Y:S02]  /*2eec0*/  SHFL.IDX P6, R14, R13, R12, R11 ;  /* 0x0000000c0d0e7389 */ /* 0x00006400000c000b */
[----:B01----:R-:W-:Y:S01]  /*2eed0*/  ENDCOLLECTIVE ;  /* 0x000000000000791b */ /* 0x003fe20003800000 */
.L_x_2325:
[----:B------:R-:W-:Y:S02]  /*2eee0*/  IMAD.MOV.U32 R13, RZ, RZ, R93 ;  /* 0x000000ffff0d7224 */ /* 0x000fe400078e005d */
[----:B------:R-:W-:-:S07]  /*2eef0*/  IMAD.MOV.U32 R64, RZ, RZ, R14 ;  /* 0x000000ffff407224 */ /* 0x000fce00078e000e */
[----:B------:R-:W-:Y:S05]  /*2ef00*/  WARPSYNC.COLLECTIVE R15, `(.L_x_2326) ;  /* 0x000000000f087348 */ /* 0x000fea0003c00000 */
[----:B------:R0:W1:Y:S02]  /*2ef10*/  SHFL.IDX P6, R14, R13, R12, R11 ;  /* 0x0000000c0d0e7389 */ /* 0x00006400000c000b */
[----:B01----:R-:W-:Y:S01]  /*2ef20*/  ENDCOLLECTIVE ;  /* 0x000000000000791b */ /* 0x003fe20003800000 */
.L_x_2326:
[----:B------:R-:W-:Y:S02]  /*2ef30*/  IMAD.MOV.U32 R13, RZ, RZ, R146 ;  /* 0x000000ffff0d7224 */ /* 0x000fe400078e0092 */
[----:B------:R-:W-:Y:S02]  /*2ef40*/  IMAD.MOV.U32 R12, RZ, RZ, R2 ;  /* 0x000000ffff0c7224 */ /* 0x000fe400078e0002 */
[----:B------:R-:W-:-:S07]  /*2ef50*/  IMAD.MOV.U32 R93, RZ, RZ, R14 ;  /* 0x000000ffff5d7224 */ /* 0x000fce00078e000e */
[----:B------:R-:W-:Y:S05]  /*2ef60*/  WARPSYNC.COLLECTIVE R15, `(.L_x_2327) ;  /* 0x000000000f087348 */ /* 0x000fea0003c00000 */
[----:B------:R0:W1:Y:S02]  /*2ef70*/  SHFL.IDX P6, R14, R13, R12, R11 ;  /* 0x0000000c0d0e7389 */ /* 0x00006400000c000b */
[----:B01----:R-:W-:Y:S01]  /*2ef80*/  ENDCOLLECTIVE ;  /* 0x000000000000791b */ /* 0x003fe20003800000 */
.L_x_2327:
[----:B------:R-:W-:Y:S02]  /*2ef90*/  IMAD.MOV.U32 R13, RZ, RZ, R156 ;  /* 0x000000ffff0d7224 */ /* 0x000fe400078e009c */
[----:B------:R-:W-:-:S07]  /*2efa0*/  IMAD.MOV.U32 R146, RZ, RZ, R14 ;  /* 0x000000ffff927224 */ /* 0x000fce00078e000e */
[----:B------:R-:W-:Y:S05]  /*2efb0*/  WARPSYNC.COLLECTIVE R15, `(.L_x_2328) ;  /* 0x000000000f087348 */ /* 0x000fea0003c00000 */
[----:B------:R0:W1:Y:S02]  /*2efc0*/  SHFL.IDX P6, R14, R13, R12, R11 ;  /* 0x0000000c0d0e7389 */ /* 0x00006400000c000b */
[----:B01----:R-:W-:Y:S01]  /*2efd0*/  ENDCOLLECTIVE ;  /* 0x000000000000791b */ /* 0x003fe20003800000 */
.L_x_2328:
        /* <DEDUP_REMOVED lines=8> */
.L_x_2329:
[----:B------:R-:W-:Y:S02]  /*2f060*/  SEL R20, R93, R156, P0 ;  /* 0x0000009c5d147207 */ /* 0x000fe40000000000 */
[----:B------:R-:W-:Y:S01]  /*2f070*/  SEL R93, R156, R93, P0 ;  /* 0x0000005d9c5d7207 */ /* 0x000fe20000000000 */
[----:B------:R-:W-:Y:S01]  /*2f080*/  IMAD.MOV.U32 R13, RZ, RZ, R97 ;  /* 0x000000ffff0d7224 */ /* 0x000fe200078e0061 */
[----:B------:R-:W-:-:S07]  /*2f090*/  MOV R101, R14 ;  /* 0x0000000e00657202 */ /* 0x000fce0000000f00 */
[----:B------:R-:W-:Y:S05]  /*2f0a0*/  WARPSYNC.COLLECTIVE R15, `(.L_x_2330) ;  /* 0x000000000f087348 */ /* 0x000fea0003c00000 */
[----:B------:R0:W1:Y:S02]  /*2f0b0*/  SHFL.IDX P6, R14, R13, R12, R11 ;  /* 0x0000000c0d0e7389 */ /* 0x00006400000c000b */
[----:B01----:R-:W-:Y:S01]  /*2f0c0*/  ENDCOLLECTIVE ;  /* 0x000000000000791b */ /* 0x003fe20003800000 */
.L_x_2330:
[----:B------:R-:W-:Y:S02]  /*2f0d0*/  IMAD.MOV.U32 R13, RZ, RZ, R154 ;  /* 0x000000ffff0d7224 */ /* 0x000fe400078e009a */
[----:B------:R-:W-:Y:S02]  /*2f0e0*/  IMAD.MOV.U32 R12, RZ, RZ, R2 ;  /* 0x000000ffff0c7224 */ /* 0x000fe400078e0002 */
[----:B------:R-:W-:-:S07]  /*2f0f0*/  IMAD.MOV.U32 R97, RZ, RZ, R14 ;  /* 0x000000ffff617224 */ /* 0x000fce00078e000e */
[----:B------:R-:W-:Y:S05]  /*2f100*/  WARPSYNC.COLLECTIVE R15, `(.L_x_2331) ;  /* 0x000000000f087348 */ /* 0x000fea0003c00000 */
[----:B------:R0:W1:Y:S02]  /*2f110*/  SHFL.IDX P6, R14, R13, R12, R11 ;  /* 0x0000000c0d0e7389 */ /* 0x00006400000c000b */
[----:B01----:R-:W-:Y:S01]  /*2f120*/  ENDCOLLECTIVE ;  /* 0x000000000000791b */ /* 0x003fe20003800000 */
.L_x_2331:
[----:B------:R-:W-:Y:S02]  /*2f130*/  IMAD.MOV.U32 R13, RZ, RZ, R153 ;  /* 0x000000ffff0d7224 */ /* 0x000fe400078e0099 */
[----:B------:R-:W-:-:S07]  /*2f140*/  IMAD.MOV.U32 R154, RZ, RZ, R14 ;  /* 0x000000ffff9a7224 */ /* 0x000fce00078e000e */
[----:B------:R-:W-:Y:S05]  /*2f150*/  WARPSYNC.COLLECTIVE R15, `(.L_x_2332) ;  /* 0x000000000f087348 */ /* 0x000fea0003c00000 */
[----:B------:R0:W1:Y:S02]  /*2f160*/  SHFL.IDX P6, R14, R13, R12, R11 ;  /* 0x0000000c0d0e7389 */ /* 0x00006400000c000b */
[----:B01----:R-:W-:Y:S01]  /*2f170*/  ENDCOLLECTIVE ;  /* 0x000000000000791b */ /* 0x003fe20003800000 */
.L_x_2332:
        /* <DEDUP_REMOVED lines=8> */
.L_x_2333:
[----:B------:R-:W-:Y:S02]  /*2f200*/  SEL R26, R97, R153, P0 ;  /* 0x00000099611a7207 */ /* 0x000fe40000000000 */
[----:B------:R-:W-:Y:S01]  /*2f210*/  SEL R97, R153, R97, P0 ;  /* 0x0000006199617207 */ /* 0x000fe20000000000 */
[----:B------:R-:W-:Y:S02]  /*2f220*/  IMAD.MOV.U32 R13, RZ, RZ, R105 ;  /* 0x000000ffff0d7224 */ /* 0x000fe400078e0069 */
[----:B------:R-:W-:-:S07]  /*2f230*/  IMAD.MOV.U32 R109, RZ, RZ, R14 ;  /* 0x000000ffff6d7224 */ /* 0x000fce00078e000e */
[----:B------:R-:W-:Y:S05]  /*2f240*/  WARPSYNC.COLLECTIVE R15, `(.L_x_2334) ;  /* 0x000000000f087348 */ /* 0x000fea0003c00000 */
[----:B------:R0:W1:Y:S02]  /*2f250*/  SHFL.IDX P6, R14, R13, R12, R11 ;  /* 0x0000000c0d0e7389 */ /* 0x00006400000c000b */
[----:B01----:R-:W-:Y:S01]  /*2f260*/  ENDCOLLECTIVE ;  /* 0x000000000000791b */ /* 0x003fe20003800000 */
.L_x_2334:
[----:B------:R-:W-:Y:S02]  /*2f270*/  IMAD.MOV.U32 R13, RZ, RZ, R47 ;  /* 0x000000ffff0d7224 */ /* 0x000fe400078e002f */
[----:B------:R-:W-:Y:S02]  /*2f280*/  IMAD.MOV.U32 R12, RZ, RZ, R2 ;  /* 0x000000ffff0c7224 */ /* 0x000fe400078e0002 */
[----:B------:R-:W-:-:S07]  /*2f290*/  IMAD.MOV.U32 R105, RZ, RZ, R14 ;  /* 0x000000ffff697224 */ /* 0x000fce00078e000e */
[----:B------:R-:W-:Y:S05]  /*2f2a0*/  WARPSYNC.COLLECTIVE R15, `(.L_x_2335) ;  /* 0x000000000f087348 */ /* 0x000fea0003c00000 */
[----:B------:R0:W1:Y:S02]  /*2f2b0*/  SHFL.IDX P6, R14, R13, R12, R11 ;  /* 0x0000000c0d0e7389 */ /* 0x00006400000c000b */
[----:B01----:R-:W-:Y:S01]  /*2f2c0*/  ENDCOLLECTIVE ;  /* 0x000000000000791b */ /* 0x003fe20003800000 */
.L_x_2335:
[----:B------:R-:W-:Y:S02]  /*2f2d0*/  IMAD.MOV.U32 R13, RZ, RZ, R155 ;  /* 0x000000ffff0d7224 */ /* 0x000fe400078e009b */
[----:B------:R-:W-:-:S07]  /*2f2e0*/  IMAD.MOV.U32 R47, RZ, RZ, R14 ;  /* 0x000000ffff2f7224 */ /* 0x000fce00078e000e */
[----:B------:R-:W-:Y:S05]  /*2f2f0*/  WARPSYNC.COLLECTIVE R15, `(.L_x_2336) ;  /* 0x000000000f087348 */ /* 0x000fea0003c00000 */
[----:B------:R0:W1:Y:S02]  /*2f300*/  SHFL.IDX P6, R14, R13, R12, R11 ;  /* 0x0000000c0d0e7389 */ /* 0x00006400000c000b */
[----:B01----:R-:W-:Y:S01]  /*2f310*/  ENDCOLLECTIVE ;  /* 0x000000000000791b */ /* 0x003fe20003800000 */
.L_x_2336:
        /* <DEDUP_REMOVED lines=8> */
.L_x_2337:
[----:B------:R-:W-:Y:S02]  /*2f3a0*/  SEL R36, R105, R155, P0 ;  /* 0x0000009b69247207 */ /* 0x000fe40000000000 */
[----:B------:R-:W-:Y:S01]  /*2f3b0*/  SEL R105, R155, R105, P0 ;  /* 0x000000699b697207 */ /* 0x000fe20000000000 */
[----:B------:R-:W-:Y:S02]  /*2f3c0*/  IMAD.MOV.U32 R13, RZ, RZ, R46 ;  /* 0x000000ffff0d7224 */ /* 0x000fe400078e002e */
[----:B------:R-:W-:-:S07]  /*2f3d0*/  IMAD.MOV.U32 R50, RZ, RZ, R14 ;  /* 0x000000ffff327224 */ /* 0x000fce00078e000e */
[----:B------:R-:W-:Y:S05]  /*2f3e0*/  WARPSYNC.COLLECTIVE R15, `(.L_x_2338) ;  /* 0x000000000f087348 */ /* 0x000fea0003c00000 */
[----:B------:R0:W1:Y:S02]  /*2f3f0*/  SHFL.IDX P6, R14, R13, R12, R11 ;  /* 0x0000000c0d0e7389 */ /* 0x00006400000c000b */
[----:B01----:R-:W-:Y:S01]  /*2f400*/  ENDCOLLECTIVE ;  /* 0x000000000000791b */ /* 0x003fe20003800000 */
.L_x_2338:
[----:B------:R-:W-:Y:S01]  /*2f410*/  MOV R13, R55 ;  /* 0x00000037000d7202 */ /* 0x000fe20000000f00 */
[----:B------:R-:W-:Y:S02]  /*2f420*/  IMAD.MOV.U32 R12, RZ, RZ, R2 ;  /* 0x000000ffff0c7224 */ /* 0x000fe400078e0002 */
[----:B------:R-:W-:-:S07]  /*2f430*/  IMAD.MOV.U32 R46, RZ, RZ, R14 ;  /* 0x000000ffff2e7224 */ /* 0x000fce00078e000e */
[----:B------:R-:W-:Y:S05]  /*2f440*/  WARPSYNC.COLLECTIVE R15, `(.L_x_2339) ;  /* 0x000000000f087348 */ /* 0x000fea0003c00000 */
[----:B------:R0:W1:Y:S02]  /*2f450*/  SHFL.IDX P6, R14, R13, R12, R11 ;  /* 0x0000000c0d0e7389 */ /* 0x00006400000c000b */
[----:B01----:R-:W-:Y:S01]  /*2f460*/  ENDCOLLECTIVE ;  /* 0x000000000000791b */ /* 0x003fe20003800000 */
.L_x_2339:
[----:B------:R-:W-:Y:S02]  /*2f470*/  IMAD.MOV.U32 R13, RZ, RZ, R51 ;  /* 0x000000ffff0d7224 */ /* 0x000fe400078e0033 */
[----:B------:R-:W-:-:S07]  /*2f480*/  IMAD.MOV.U32 R55, RZ, RZ, R14 ;  /* 0x000000ffff377224 */ /* 0x000fce00078e000e */
[----:B------:R-:W-:Y:S05]  /*2f490*/  WARPSYNC.COLLECTIVE R15, `(.L_x_2340) ;  /* 0x000000000f087348 */ /* 0x000fea0003c00000 */
[----:B------:R0:W1:Y:S02]  /*2f4a0*/  SHFL.IDX P6, R14, R13, R12, R11 ;  /* 0x0000000c0d0e7389 */ /* 0x00006400000c000b */
[----:B01----:R-:W-:Y:S01]  /*2f4b0*/  ENDCOLLECTIVE ;  /* 0x000000000000791b */ /* 0x003fe20003800000 */
.L_x_2340:
        /* <DEDUP_REMOVED lines=8> */
.L_x_2341:
[----:B------:R-:W-:Y:S02]  /*2f540*/  SEL R38, R46, R51, P0 ;  /* 0x000000332e267207 */ /* 0x000fe40000000000 */
[----:B------:R-:W-:Y:S01]  /*2f550*/  SEL R46, R51, R46, P0 ;  /* 0x0000002e332e7207 */ /* 0x000fe20000000000 */
[----:B------:R-:W-:Y:S02]  /*2f560*/  IMAD.MOV.U32 R13, RZ, RZ, R54 ;  /* 0x000000ffff0d7224 */ /* 0x000fe400078e0036 */
[----:B------:R-:W-:-:S07]  /*2f570*/  IMAD.MOV.U32 R58, RZ, RZ, R14 ;  /* 0x000000ffff3a7224 */ /* 0x000fce00078e000e */
[----:B------:R-:W-:Y:S05]  /*2f580*/  WARPSYNC.COLLECTIVE R15, `(.L_x_2342) ;  /* 0x000000000f087348 */ /* 0x000fea0003c00000 */
[----:B------:R0:W1:Y:S02]  /*2f590*/  SHFL.IDX P6, R14, R13, R12, R11 ;  /* 0x0000000c0d0e7389 */ /* 0x00006400000c000b */
[----:B01----:R-:W-:Y:S01]  /*2f5a0*/  ENDCOLLECTIVE ;  /* 0x000000000000791b */ /* 0x003fe20003800000 */
.L_x_2342:
[----:B------:R-:W-:Y:S02]  /*2f5b0*/  IMAD.MOV.U32 R13, RZ, RZ, R62 ;  /* 0x000000ffff0d7224 */ /* 0x000fe400078e003e */
[----:B------:R-:W-:Y:S02]  /*2f5c0*/  IMAD.MOV.U32 R12, RZ, RZ, R2 ;  /* 0x000000ffff0c7224 */ /* 0x000fe400078e0002 */
[----:B------:R-:W-:-:S07]  /*2f5d0*/  IMAD.MOV.U32 R54, RZ, RZ, R14 ;  /* 0x000000ffff367224 */ /* 0x000fce00078e000e */
[----:B------:R-:W-:Y:S05]  /*2f5e0*/  WARPSYNC.COLLECTIVE R15, `(.L_x_2343) ;  /* 0x000000000f087348 */ /* 0x000fea0003c00000 */
[----:B------:R0:W1:Y:S02]  /*2f5f0*/  SHFL.IDX P6, R14, R13, R12, R11 ;  /* 0x0000000c0d0e7389 */ /* 0x00006400000c000b */
[----:B01----:R-:W-:Y:S01]  /*2f600*/  ENDCOLLECTIVE ;  /* 0x000000000000791b */ /* 0x003fe20003800000 */
.L_x_2343:
[----:B------:R-:W-:Y:S02]  /*2f610*/  IMAD.MOV.U32 R13, RZ, RZ, R113 ;  /* 0x000000ffff0d7224 */ /* 0x000fe400078e0071 */
[----:B------:R-:W-:-:S07]  /*2f620*/  IMAD.MOV.U32 R62, RZ, RZ, R14 ;  /* 0x000000ffff3e7224 */ /* 0x000fce00078e000e */
[----:B------:R-:W-:Y:S05]  /*2f630*/  WARPSYNC.COLLECTIVE R15, `(.L_x_2344) ;  /* 0x000000000f087348 */ /* 0x000fea0003c00000 */
[----:B------:R0:W1:Y:S02]  /*2f640*/  SHFL.IDX P6, R14, R13, R12, R11 ;  /* 0x0000000c0d0e7389 */ /* 0x00006400000c000b */
[----:B01----:R-:W-:Y:S01]  /*2f650*/  ENDCOLLECTIVE ;  /* 0x000000000000791b */ /* 0x003fe20003800000 */
.L_x_2344:
        /* <DEDUP_REMOVED lines=8> */
.L_x_2345:
[----:B------:R-:W-:Y:S02]  /*2f6e0*/  IMAD.MOV.U32 R13, RZ, RZ, R117 ;  /* 0x000000ffff0d7224 */ /* 0x000fe400078e0075 */
[----:B------:R-:W-:-:S07]  /*2f6f0*/  IMAD.MOV.U32 R121, RZ, RZ, R14 ;  /* 0x000000ffff797224 */ /* 0x000fce00078e000e */
[----:B------:R-:W-:Y:S05]  /*2f700*/  WARPSYNC.COLLECTIVE R15, `(.L_x_2346) ;  /* 0x000000000f087348 */ /* 0x000fea0003c00000 */
[----:B------:R0:W1:Y:S02]  /*2f710*/  SHFL.IDX P6, R14, R13, R12, R11 ;  /* 0x0000000c0d0e7389 */ /* 0x00006400000c000b */
[----:B01----:R-:W-:Y:S01]  /*2f720*/  ENDCOLLECTIVE ;  /* 0x000000000000791b */ /* 0x003fe20003800000 */
.L_x_2346:
[----:B------:R-:W-:Y:S02]  /*2f730*/  IMAD.MOV.U32 R13, RZ, RZ, R70 ;  /* 0x000000ffff0d7224 */ /* 0x000fe400078e0046 */
[----:B------:R-:W-:Y:S02]  /*2f740*/  IMAD.MOV.U32 R12, RZ, RZ, R2 ;  /* 0x000000ffff0c7224 */ /* 0x000fe400078e0002 */
[----:B------:R-:W-:-:S07]  /*2f750*/  IMAD.MOV.U32 R117, RZ, RZ, R14 ;  /* 0x000000ffff757224 */ /* 0x000fce00078e000e */
[----:B------:R-:W-:Y:S05]  /*2f760*/  WARPSYNC.COLLECTIVE R15, `(.L_x_2347) ;  /* 0x000000000f087348 */ /* 0x000fea0003c00000 */
[----:B------:R0:W1:Y:S02]  /*2f770*/  SHFL.IDX P6, R14, R13, R12, R11 ;  /* 0x0000000c0d0e7389 */ /* 0x00006400000c000b */
[----:B01----:R-:W-:Y:S01]  /*2f780*/  ENDCOLLECTIVE ;  /* 0x000000000000791b */ /* 0x003fe20003800000 */
.L_x_2347:
[----:B------:R-:W-:Y:S01]  /*2f790*/  MOV R13, R125 ;  /* 0x0000007d000d7202 */ /* 0x000fe20000000f00 */
[----:B------:R-:W-:-:S07]  /*2f7a0*/  IMAD.MOV.U32 R70, RZ, RZ, R14 ;  /* 0x000000ffff467224 */ /* 0x000fce00078e000e */
[----:B------:R-:W-:Y:S05]  /*2f7b0*/  WARPSYNC.COLLECTIVE R15, `(.L_x_2348) ;  /* 0x000000000f087348 */ /* 0x000fea0003c00000 */
[----:B------:R0:W1:Y:S02]  /*2f7c0*/  SHFL.IDX P6, R14, R13, R12, R11 ;  /* 0x0000000c0d0e7389 */ /* 0x00006400000c000b */
[----:B01----:R-:W-:Y:S01]  /*2f7d0*/  ENDCOLLECTIVE ;  /* 0x000000000000791b */ /* 0x003fe20003800000 */
.L_x_2348:
[----:B------:R-:W-:Y:S02]  /*2f7e0*/  IMAD.MOV.U32 R13, RZ, RZ, R66 ;  /* 0x000000ffff0d7224 */ /* 0x000fe400078e0042 */
[----:B------:R-:W-:Y:S02]  /*2f7f0*/  IMAD.MOV.U32 R12, RZ, RZ, R0 ;  /* 0x000000ffff0c7224 */ /* 0x000fe400078e0000 */
[----:B------:R-:W-:-:S07]  /*2f800*/  IMAD.MOV.U32 R113, RZ, RZ, R14 ;  /* 0x000000ffff717224 */ /* 0x000fce00078e000e */
[----:B------:R-:W-:Y:S05]  /*2f810*/  WARPSYNC.COLLECTIVE R15, `(.L_x_2349) ;  /* 0x000000000f087348 */ /* 0x000fea0003c00000 */
[----:B------:R0:W1:Y:S02]  /*2f820*/  SHFL.IDX P6, R14, R13, R12, R11 ;  /* 0x0000000c0d0e7389 */ /* 0x00006400000c000b */
[----:B01----:R-:W-:Y:S01]  /*2f830*/  ENDCOLLECTIVE ;  /* 0x000000000000791b */ /* 0x003fe20003800000 */
.L_x_2349:
[----:B------:R-:W-:Y:S02]  /*2f840*/  IMAD.MOV.U32 R13, RZ, RZ, R63 ;  /* 0x000000ffff0d7224 */ /* 0x000fe400078e003f */
[----:B------:R-:W-:-:S07]  /*2f850*/  IMAD.MOV.U32 R66, RZ, RZ, R14 ;  /* 0x000000ffff427224 */ /* 0x000fce00078e000e */
[----:B------:R-:W-:Y:S05]  /*2f860*/  WARPSYNC.COLLECTIVE R15, `(.L_x_2350) ;  /* 0x000000000f087348 */ /* 0x000fea0003c00000 */
[----:B------:R0:W1:Y:S02]  /*2f870*/  SHFL.IDX P6, R14, R13, R12, R11 ;  /* 0x0000000c0d0e7389 */ /* 0x00006400000c000b */
[----:B01----:R-:W-:Y:S01]  /*2f880*/  ENDCOLLECTIVE ;  /* 0x000000000000791b */ /* 0x003fe20003800000 */
.L_x_2350:
[----:B------:R-:W-:Y:S02]  /*2f890*/  IMAD.MOV.U32 R13, RZ, RZ, R78 ;  /* 0x000000ffff0d7224 */ /* 0x000fe400078e004e */
[----:B------:R-:W-:Y:S02]  /*2f8a0*/  IMAD.MOV.U32 R12, RZ, RZ, R2 ;  /* 0x000000ffff0c7224 */ /* 0x000fe400078e0002 */
[----:B------:R-:W-:-:S07]  /*2f8b0*/  IMAD.MOV.U32 R125, RZ, RZ, R14 ;  /* 0x000000ffff7d7224 */ /* 0x000fce00078e000e */
[----:B------:R-:W-:Y:S05]  /*2f8c0*/  WARPSYNC.COLLECTIVE R15, `(.L_x_2351) ;  /* 0x000000000f087348 */ /* 0x000fea0003c00000 */
[----:B------:R0:W1:Y:S02]  /*2f8d0*/  SHFL.IDX P6, R14, R13, R12, R11 ;  /* 0x0000000c0d0e7389 */ /* 0x00006400000c000b */
[----:B01----:R-:W-:Y:S01]  /*2f8e0*/  ENDCOLLECTIVE ;  /* 0x000000000000791b */ /* 0x003fe20003800000 */
.L_x_2351:
[----:B------:R-:W-:Y:S02]  /*2f8f0*/  IMAD.MOV.U32 R13, RZ, RZ, R74 ;  /* 0x000000ffff0d7224 */ /* 0x000fe400078e004a */
[----:B------:R-:W-:-:S07]  /*2f900*/  IMAD.MOV.U32 R78, RZ, RZ, R14 ;  /* 0x000000ffff4e7224 */ /* 0x000fce00078e000e */
[----:B------:R-:W-:Y:S05]  /*2f910*/  WARPSYNC.COLLECTIVE R15, `(.L_x_2352) ;  /* 0x000000000f087348 */ /* 0x000fea0003c00000 */
[----:B------:R0:W1:Y:S02]  /*2f920*/  SHFL.IDX P6, R14, R13, R12, R11 ;  /* 0x0000000c0d0e7389 */ /* 0x00006400000c000b */
[----:B01----:R-:W-:Y:S01]  /*2f930*/  ENDCOLLECTIVE ;  /* 0x000000000000791b */ /* 0x003fe20003800000 */
.L_x_2352:
[----:B------:R-:W-:Y:S02]  /*2f940*/  IMAD.MOV.U32 R13, RZ, RZ, R71 ;  /* 0x000000ffff0d7224 */ /* 0x000fe400078e0047 */
[----:B------:R-:W-:Y:S02]  /*2f950*/  IMAD.MOV.U32 R12, RZ, RZ, R0 ;  /* 0x000000ffff0c7224 */ /* 0x000fe400078e0000 */
[----:B------:R-:W-:-:S07]  /*2f960*/  IMAD.MOV.U32 R74, RZ, RZ, R14 ;  /* 0x000000ffff4a7224 */ /* 0x000fce00078e000e */
[----:B------:R-:W-:Y:S05]  /*2f970*/  WARPSYNC.COLLECTIVE R15, `(.L_x_2353) ;  /* 0x000000000f087348 */ /* 0x000fea0003c00000 */
[----:B------:R0:W1:Y:S02]  /*2f980*/  SHFL.IDX P6, R14, R13, R12, R11 ;  /* 0x0000000c0d0e7389 */ /* 0x00006400000c000b */
[----:B01----:R-:W-:Y:S01]  /*2f990*/  ENDCOLLECTIVE ;  /* 0x000000000000791b */ /* 0x003fe20003800000 */
.L_x_2353:
[----:B------:R-:W-:Y:S02]  /*2f9a0*/  IMAD.MOV.U32 R13, RZ, RZ, R67 ;  /* 0x000000ffff0d7224 */ /* 0x000fe400078e0043 */
[----:B------:R-:W-:-:S07]  /*2f9b0*/  IMAD.MOV.U32 R71, RZ, RZ, R14 ;  /* 0x000000ffff477224 */ /* 0x000fce00078e000e */
[----:B------:R-:W-:Y:S05]  /*2f9c0*/  WARPSYNC.COLLECTIVE R15, `(.L_x_2354) ;  /* 0x000000000f087348 */ /* 0x000fea0003c00000 */
[----:B------:R0:W1:Y:S02]  /*2f9d0*/  SHFL.IDX P6, R14, R13, R12, R11 ;  /* 0x0000000c0d0e7389 */ /* 0x00006400000c000b */
[----:B01----:R-:W-:Y:S01]  /*2f9e0*/  ENDCOLLECTIVE ;  /* 0x000000000000791b */ /* 0x003fe20003800000 */
.L_x_2354:
[----:B------:R-:W-:Y:S02]  /*2f9f0*/  IMAD.MOV.U32 R13, RZ, RZ, R86 ;  /* 0x000000ffff0d7224 */ /* 0x000fe400078e0056 */
[----:B------:R-:W-:Y:S02]  /*2fa00*/  IMAD.MOV.U32 R12, RZ, RZ, R2 ;  /* 0x000000ffff0c7224 */ /* 0x000fe400078e0002 */
[----:B------:R-:W-:-:S07]  /*2fa10*/  IMAD.MOV.U32 R67, RZ, RZ, R14 ;  /* 0x000000ffff437224 */ /* 0x000fce00078e000e */
[----:B------:R-:W-:Y:S05]  /*2fa20*/  WARPSYNC.COLLECTIVE R15, `(.L_x_2355) ;  /* 0x000000000f087348 */ /* 0x000fea0003c00000 */
[----:B------:R0:W1:Y:S02]  /*2fa30*/  SHFL.IDX P6, R14, R13, R12, R11 ;  /* 0x0000000c0d0e7389 */ /* 0x00006400000c000b */
[----:B01----:R-:W-:Y:S01]  /*2fa40*/  ENDCOLLECTIVE ;  /* 0x000000000000791b */ /* 0x003fe20003800000 */
.L_x_2355:
[----:B------:R-:W-:Y:S02]  /*2fa50*/  IMAD.MOV.U32 R13, RZ, RZ, R82 ;  /* 0x000000ffff0d7224 */ /* 0x000fe400078e0052 */
[----:B------:R-:W-:-:S07]  /*2fa60*/  IMAD.MOV.U32 R86, RZ, RZ, R14 ;  /* 0x000000ffff567224 */ /* 0x000fce00078e000e */
[----:B------:R-:W-:Y:S05]  /*2fa70*/  WARPSYNC.COLLECTIVE R15, `(.L_x_2356) ;  /* 0x000000000f087348 */ /* 0x000fea0003c00000 */
[----:B------:R0:W1:Y:S02]  /*2fa80*/  SHFL.IDX P6, R14, R13, R12, R11 ;  /* 0x0000000c0d0e7389 */ /* 0x00006400000c000b */
[----:B01----:R-:W-:Y:S01]  /*2fa90*/  ENDCOLLECTIVE ;  /* 0x000000000000791b */ /* 0x003fe20003800000 */
.L_x_2356:
[----:B------:R-:W-:Y:S01]  /*2faa0*/  IMAD.MOV.U32 R13, RZ, RZ, R79 ;  /* 0x000000ffff0d7224 */ /* 0x000fe200078e004f */
[----:B------:R-:W-:Y:S01]  /*2fab0*/  MOV R12, R0 ;  /* 0x00000000000c7202 */ /* 0x000fe20000000f00 */
[----:B------:R-:W-:-:S07]  /*2fac0*/  IMAD.MOV.U32 R82, RZ, RZ, R14 ;  /* 0x000000ffff527224 */ /* 0x000fce00078e000e */
[----:B------:R-:W-:Y:S05]  /*2fad0*/  WARPSYNC.COLLECTIVE R15, `(.L_x_2357) ;  /* 0x000000000f087348 */ /* 0x000fea0003c00000 */
[----:B------:R0:W1:Y:S02]  /*2fae0*/  SHFL.IDX P6, R14, R13, R12, R11 ;  /* 0x0000000c0d0e7389 */ /* 0x00006400000c000b */
[----:B01----:R-:W-:Y:S01]  /*2faf0*/  ENDCOLLECTIVE ;  /* 0x000000000000791b */ /* 0x003fe20003800000 */
.L_x_2357:
[----:B------:R-:W-:Y:S02]  /*2fb00*/  SEL R48, R67, R82, P0 ;  /* 0x0000005243307207 */ /* 0x000fe40000000000 */
[----:B------:R-:W-:Y:S01]  /*2fb10*/  SEL R67, R82, R67, P0 ;  /* 0x0000004352437207 */ /* 0x000fe20000000000 */
[----:B------:R-:W-:Y:S02]  /*2fb20*/  IMAD.MOV.U32 R13, RZ, RZ, R75 ;  /* 0x000000ffff0d7224 */ /* 0x000fe400078e004b */
[----:B------:R-:W-:-:S07]  /*2fb30*/  IMAD.MOV.U32 R79, RZ, RZ, R14 ;  /* 0x000000ffff4f7224 */ /* 0x000fce00078e000e */
[----:B------:R-:W-:Y:S05]  /*2fb40*/  WARPSYNC.COLLECTIVE R15, `(.L_x_2358) ;  /* 0x000000000f087348 */ /* 0x000fea0003c00000 */
[----:B------:R0:W1:Y:S02]  /*2fb50*/  SHFL.IDX P6, R14, R13, R12, R11 ;  /* 0x0000000c0d0e7389 */ /* 0x00006400000c000b */
[----:B01----:R-:W-:Y:S01]  /*2fb60*/  ENDCOLLECTIVE ;  /* 0x000000000000791b */ /* 0x003fe20003800000 */
.L_x_2358:
[----:B------:R-:W-:Y:S02]  /*2fb70*/  IMAD.MOV.U32 R13, RZ, RZ, R94 ;  /* 0x000000ffff0d7224 */ /* 0x000fe400078e005e */
[----:B------:R-:W-:Y:S02]  /*2fb80*/  IMAD.MOV.U32 R12, RZ, RZ, R2 ;  /* 0x000000ffff0c7224 */ /* 0x000fe400078e0002 */
[----:B------:R-:W-:-:S07]  /*2fb90*/  IMAD.MOV.U32 R75, RZ, RZ, R14 ;  /* 0x000000ffff4b7224 */ /* 0x000fce00078e000e */
[----:B------:R-:W-:Y:S05]  /*2fba0*/  WARPSYNC.COLLECTIVE R15, `(.L_x_2359) ;  /* 0x000000000f087348 */ /* 0x000fea0003c00000 */
[----:B------:R0:W1:Y:S02]  /*2fbb0*/  SHFL.IDX P6, R14, R13, R12, R11 ;  /* 0x0000000c0d0e7389 */ /* 0x00006400000c000b */
[----:B01----:R-:W-:Y:S01]  /*2fbc0*/  ENDCOLLECTIVE ;  /* 0x000000000000791b */ /* 0x003fe20003800000 */
.L_x_2359:
[----:B------:R-:W-:Y:S02]  /*2fbd0*/  IMAD.MOV.U32 R13, RZ, RZ, R90 ;  /* 0x000000ffff0d7224 */ /* 0x000fe400078e005a */
[----:B------:R-:W-:-:S07]  /*2fbe0*/  IMAD.MOV.U32 R94, RZ, RZ, R14 ;  /* 0x000000ffff5e7224 */ /* 0x000fce00078e000e */
[----:B------:R-:W-:Y:S05]  /*2fbf0*/  WARPSYNC.COLLECTIVE R15, `(.L_x_2360) ;  /* 0x000000000f087348 */ /* 0x000fea0003c00000 */
[----:B------:R0:W1:Y:S02]  /*2fc00*/  SHFL.IDX P6, R14, R13, R12, R11 ;  /* 0x0000000c0d0e7389 */ /* 0x00006400000c000b */
[----:B01----:R-:W-:Y:S01]  /*2fc10*/  ENDCOLLECTIVE ;  /* 0x000000000000791b */ /* 0x003fe20003800000 */
.L_x_2360:
        /* <DEDUP_REMOVED lines=8> */
.L_x_2361:
[----:B------:R-:W-:Y:S02]  /*2fca0*/  SEL R51, R75, R90, P0 ;  /* 0x0000005a4b337207 */ /* 0x000fe40000000000 */
[----:B------:R-:W-:Y:S01]  /*2fcb0*/  SEL R75, R90, R75, P0 ;  /* 0x0000004b5a4b7207 */ /* 0x000fe20000000000 */
[----:B------:R-:W-:Y:S02]  /*2fcc0*/  IMAD.MOV.U32 R13, RZ, RZ, R129 ;  /* 0x000000ffff0d7224 */ /* 0x000fe400078e0081 */
[----:B------:R-:W-:-:S07]  /*2fcd0*/  IMAD.MOV.U32 R83, RZ, RZ, R14 ;  /* 0x000000ffff537224 */ /* 0x000fce00078e000e */
[----:B------:R-:W-:Y:S05]  /*2fce0*/  WARPSYNC.COLLECTIVE R15, `(.L_x_2362) ;  /* 0x000000000f087348 */ /* 0x000fea0003c00000 */
[----:B------:R0:W1:Y:S02]  /*2fcf0*/  SHFL.IDX P6, R14, R13, R12, R11 ;  /* 0x0000000c0d0e7389 */ /* 0x00006400000c000b */
[----:B01----:R-:W-:Y:S01]  /*2fd00*/  ENDCOLLECTIVE ;  /* 0x000000000000791b */ /* 0x003fe20003800000 */
.L_x_2362:
[----:B------:R-:W-:Y:S02]  /*2fd10*/  IMAD.MOV.U32 R13, RZ, RZ, R102 ;  /* 0x000000ffff0d7224 */ /* 0x000fe400078e0066 */
[----:B------:R-:W-:Y:S02]  /*2fd20*/  IMAD.MOV.U32 R12, RZ, RZ, R2 ;  /* 0x000000ffff0c7224 */ /* 0x000fe400078e0002 */
[----:B------:R-:W-:-:S07]  /*2fd30*/  IMAD.MOV.U32 R99, RZ, RZ, R14 ;  /* 0x000000ffff637224 */ /* 0x000fce00078e000e */
[----:B------:R-:W-:Y:S05]  /*2fd40*/  WARPSYNC.COLLECTIVE R15, `(.L_x_2363) ;  /* 0x000000000f087348 */ /* 0x000fea0003c00000 */
[----:B------:R0:W1:Y:S02]  /*2fd50*/  SHFL.IDX P6, R14, R13, R12, R11 ;  /* 0x0000000c0d0e7389 */ /* 0x00006400000c000b */
[----:B01----:R-:W-:Y:S01]  /*2fd60*/  ENDCOLLECTIVE ;  /* 0x000000000000791b */ /* 0x003fe20003800000 */
.L_x_2363:
[----:B------:R-:W-:Y:S02]  /*2fd70*/  IMAD.MOV.U32 R13, RZ, RZ, R98 ;  /* 0x000000ffff0d7224 */ /* 0x000fe400078e0062 */
[----:B------:R-:W-:-:S07]  /*2fd80*/  IMAD.MOV.U32 R102, RZ, RZ, R14 ;  /* 0x000000ffff667224 */ /* 0x000fce00078e000e */
[----:B------:R-:W-:Y:S05]  /*2fd90*/  WARPSYNC.COLLECTIVE R15, `(.L_x_2364) ;  /* 0x000000000f087348 */ /* 0x000fea0003c00000 */
[----:B------:R0:W1:Y:S02]  /*2fda0*/  SHFL.IDX P6, R14, R13, R12, R11 ;  /* 0x0000000c0d0e7389 */ /* 0x00006400000c000b */
[----:B01----:R-:W-:Y:S01]  /*2fdb0*/  ENDCOLLECTIVE ;  /* 0x000000000000791b */ /* 0x003fe20003800000 */
.L_x_2364:
        /* <DEDUP_REMOVED lines=8> */
.L_x_2365:
[----:B------:R-:W-:Y:S02]  /*2fe40*/  SEL R53, R99, R98, P0 ;  /* 0x0000006263357207 */ /* 0x000fe40000000000 */
[----:B------:R-:W-:Y:S01]  /*2fe50*/  SEL R98, R98, R99, P0 ;  /* 0x0000006362627207 */ /* 0x000fe20000000000 */
[----:B------:R-:W-:Y:S02]  /*2fe60*/  IMAD.MOV.U32 R13, RZ, RZ, R103 ;  /* 0x000000ffff0d7224 */ /* 0x000fe400078e0067 */
[----:B------:R-:W-:-:S07]  /*2fe70*/  IMAD.MOV.U32 R87, RZ, RZ, R14 ;  /* 0x000000ffff577224 */ /* 0x000fce00078e000e */
[----:B------:R-:W-:Y:S05]  /*2fe80*/  WARPSYNC.COLLECTIVE R15, `(.L_x_2366) ;  /* 0x000000000f087348 */ /* 0x000fea0003c00000 */
[----:B------:R0:W1:Y:S02]  /*2fe90*/  SHFL.IDX P6, R14, R13, R12, R11 ;  /* 0x0000000c0d0e7389 */ /* 0x00006400000c000b */
[----:B01----:R-:W-:Y:S01]  /*2fea0*/  ENDCOLLECTIVE ;  /* 0x000000000000791b */ /* 0x003fe20003800000 */
.L_x_2366:
[----:B------:R-:W-:Y:S02]  /*2feb0*/  IMAD.MOV.U32 R13, RZ, RZ, R110 ;  /* 0x000000ffff0d7224 */ /* 0x000fe400078e006e */
[----:B------:R-:W-:Y:S01]  /*2fec0*/  IMAD.MOV.U32 R12, RZ, RZ, R2 ;  /* 0x000000ffff0c7224 */ /* 0x000fe200078e0002 */
[----:B------:R-:W-:-:S07]  /*2fed0*/  MOV R106, R14 ;  /* 0x0000000e006a7202 */ /* 0x000fce0000000f00 */
[----:B------:R-:W-:Y:S05]  /*2fee0*/  WARPSYNC.COLLECTIVE R15, `(.L_x_2367) ;  /* 0x000000000f087348 */ /* 0x000fea0003c00000 */
[----:B------:R0:W1:Y:S02]  /*2fef0*/  SHFL.IDX P6, R14, R13, R12, R11 ;  /* 0x0000000c0d0e7389 */ /* 0x00006400000c000b */
[----:B01----:R-:W-:Y:S01]  /*2ff00*/  ENDCOLLECTIVE ;  /* 0x000000000000791b */ /* 0x003fe20003800000 */
.L_x_2367:
[----:B------:R-:W-:Y:S02]  /*2ff10*/  IMAD.MOV.U32 R13, RZ, RZ, R107 ;  /* 0x000000ffff0d7224 */ /* 0x000fe400078e006b */
[----:B------:R-:W-:-:S07]  /*2ff20*/  IMAD.MOV.U32 R110, RZ, RZ, R14 ;  /* 0x000000ffff6e7224 */ /* 0x000fce00078e000e */
[----:B------:R-:W-:Y:S05]  /*2ff30*/  WARPSYNC.COLLECTIVE R15, `(.L_x_2368) ;  /* 0x000000000f087348 */ /* 0x000fea0003c00000 */
[----:B------:R0:W1:Y:S02]  /*2ff40*/  SHFL.IDX P6, R14, R13, R12, R11 ;  /* 0x0000000c0d0e7389 */ /* 0x00006400000c000b */
[----:B01----:R-:W-:Y:S01]  /*2ff50*/  ENDCOLLECTIVE ;  /* 0x000000000000791b */ /* 0x003fe20003800000 */
.L_x_2368:
        /* <DEDUP_REMOVED lines=8> */
.L_x_2369:
[----:B------:R-:W-:Y:S02]  /*2ffe0*/  SEL R56, R106, R103, P0 ;  /* 0x000000676a387207 */ /* 0x000fe40000000000 */
[----:B------:R-:W-:Y:S01]  /*2fff0*/  SEL R103, R103, R106, P0 ;  /* 0x0000006a67677207 */ /* 0x000fe20000000000 */
[----:B------:R-:W-:Y:S02]  /*30000*/  IMAD.MOV.U32 R13, RZ, RZ, R111 ;  /* 0x000000ffff0d7224 */ /* 0x000fe400078e006f */
[----:B------:R-:W-:-:S07]  /*30010*/  IMAD.MOV.U32 R91, RZ, RZ, R14 ;  /* 0x000000ffff5b7224 */ /* 0x000fce00078e000e */
[----:B------:R-:W-:Y:S05]  /*30020*/  WARPSYNC.COLLECTIVE R15, `(.L_x_2370) ;  /* 0x000000000f087348 */ /* 0x000fea0003c00000 */
[----:B------:R0:W1:Y:S02]  /*30030*/  SHFL.IDX P6, R14, R13, R12, R11 ;  /* 0x0000000c0d0e7389 */ /* 0x00006400000c000b */
[----:B01----:R-:W-:Y:S01]  /*30040*/  ENDCOLLECTIVE ;  /* 0x000000000000791b */ /* 0x003fe20003800000 */
.L_x_2370:
[----:B------:R-:W-:Y:S02]  /*30050*/  IMAD.MOV.U32 R13, RZ, RZ, R118 ;  /* 0x000000ffff0d7224 */ /* 0x000fe400078e0076 */
[----:B------:R-:W-:Y:S02]  /*30060*/  IMAD.MOV.U32 R12, RZ, RZ, R2 ;  /* 0x000000ffff0c7224 */ /* 0x000fe400078e0002 */
[----:B------:R-:W-:-:S07]  /*30070*/  IMAD.MOV.U32 R111, RZ, RZ, R14 ;  /* 0x000000ffff6f7224 */ /* 0x000fce00078e000e */
[----:B------:R-:W-:Y:S05]  /*30080*/  WARPSYNC.COLLECTIVE R15, `(.L_x_2371) ;  /* 0x000000000f087348 */ /* 0x000fea0003c00000 */
[----:B------:R0:W1:Y:S02]  /*30090*/  SHFL.IDX P6, R14, R13, R12, R11 ;  /* 0x0000000c0d0e7389 */ /* 0x00006400000c000b */
[----:B01----:R-:W-:Y:S01]  /*300a0*/  ENDCOLLECTIVE ;  /* 0x000000000000791b */ /* 0x003fe20003800000 */
.L_x_2371:
[----:B------:R-:W-:Y:S02]  /*300b0*/  IMAD.MOV.U32 R13, RZ, RZ, R114 ;  /* 0x000000ffff0d7224 */ /* 0x000fe400078e0072 */
[----:B------:R-:W-:-:S07]  /*300c0*/  IMAD.MOV.U32 R118, RZ, RZ, R14 ;  /* 0x000000ffff767224 */ /* 0x000fce00078e000e */
[----:B------:R-:W-:Y:S05]  /*300d0*/  WARPSYNC.COLLECTIVE R15, `(.L_x_2372) ;  /* 0x000000000f087348 */ /* 0x000fea0003c00000 */
[----:B------:R0:W1:Y:S02]  /*300e0*/  SHFL.IDX P6, R14, R13, R12, R11 ;  /* 0x0000000c0d0e7389 */ /* 0x00006400000c000b */
[----:B01----:R-:W-:Y:S01]  /*300f0*/  ENDCOLLECTIVE ;  /* 0x000000000000791b */ /* 0x003fe20003800000 */
.L_x_2372:
[----:B------:R-:W-:Y:S02]  /*30100*/  IMAD.MOV.U32 R13, RZ, RZ, R95 ;  /* 0x000000ffff0d7224 */ /* 0x000fe400078e005f */
[----:B------:R-:W-:Y:S02]  /*30110*/  IMAD.MOV.U32 R12, RZ, RZ, R0 ;  /* 0x000000ffff0c7224 */ /* 0x000fe400078e0000 */
[----:B------:R-:W-:-:S07]  /*30120*/  IMAD.MOV.U32 R107, RZ, RZ, R14 ;  /* 0x000000ffff6b7224 */ /* 0x000fce00078e000e */
[----:B------:R-:W-:Y:S05]  /*30130*/  WARPSYNC.COLLECTIVE R15, `(.L_x_2373) ;  /* 0x000000000f087348 */ /* 0x000fea0003c00000 */
[----:B------:R0:W1:Y:S02]  /*30140*/  SHFL.IDX P6, R14, R13, R12, R11 ;  /* 0x0000000c0d0e7389 */ /* 0x00006400000c000b */
[----:B01----:R-:W-:Y:S01]  /*30150*/  ENDCOLLECTIVE ;  /* 0x000000000000791b */ /* 0x003fe20003800000 */
.L_x_2373:
[----:B------:R-:W-:Y:S02]  /*30160*/  SEL R60, R111, R107, P0 ;  /* 0x0000006b6f3c7207 */ /* 0x000fe40000000000 */
[----:B------:R-:W-:Y:S01]  /*30170*/  SEL R107, R107, R111, P0 ;  /* 0x0000006f6b6b7207 */ /* 0x000fe20000000000 */
[----:B------:R-:W-:Y:S02]  /*30180*/  IMAD.MOV.U32 R13, RZ, RZ, R115 ;  /* 0x000000ffff0d7224 */ /* 0x000fe400078e0073 */
[----:B------:R-:W-:-:S07]  /*30190*/  IMAD.MOV.U32 R95, RZ, RZ, R14 ;  /* 0x000000ffff5f7224 */ /* 0x000fce00078e000e */
[----:B------:R-:W-:Y:S05]  /*301a0*/  WARPSYNC.COLLECTIVE R15, `(.L_x_2374) ;  /* 0x000000000f087348 */ /* 0x000fea0003c00000 */
[----:B------:R0:W1:Y:S02]  /*301b0*/  SHFL.IDX P6, R14, R13, R12, R11 ;  /* 0x0000000c0d0e7389 */ /* 0x00006400000c000b */
[----:B01----:R-:W-:Y:S01]  /*301c0*/  ENDCOLLECTIVE ;  /* 0x000000000000791b */ /* 0x003fe20003800000 */
.L_x_2374:
[----:B------:R-:W-:Y:S02]  /*301d0*/  IMAD.MOV.U32 R13, RZ, RZ, R126 ;  /* 0x000000ffff0d7224 */ /* 0x000fe400078e007e */
[----:B------:R-:W-:Y:S02]  /*301e0*/  IMAD.MOV.U32 R12, RZ, RZ, R2 ;  /* 0x000000ffff0c7224 */ /* 0x000fe400078e0002 */
[----:B------:R-:W-:-:S07]  /*301f0*/  IMAD.MOV.U32 R115, RZ, RZ, R14 ;  /* 0x000000ffff737224 */ /* 0x000fce00078e000e */
[----:B------:R-:W-:Y:S05]  /*30200*/  WARPSYNC.COLLECTIVE R15, `(.L_x_2375) ;  /* 0x000000000f087348 */ /* 0x000fea0003c00000 */
[----:B------:R0:W1:Y:S02]  /*30210*/  SHFL.IDX P6, R14, R13, R12, R11 ;  /* 0x0000000c0d0e7389 */ /* 0x00006400000c000b */
[----:B01----:R-:W-:Y:S01]  /*30220*/  ENDCOLLECTIVE ;  /* 0x000000000000791b */ /* 0x003fe20003800000 */
.L_x_2375:
[----:B------:R-:W-:Y:S01]  /*30230*/  IMAD.MOV.U32 R13, RZ, RZ, R122 ;  /* 0x000000ffff0d7224 */ /* 0x000fe200078e007a */
[----:B------:R-:W-:-:S07]  /*30240*/  MOV R126, R14 ;  /* 0x0000000e007e7202 */ /* 0x000fce0000000f00 */
[----:B------:R-:W-:Y:S05]  /*30250*/  WARPSYNC.COLLECTIVE R15, `(.L_x_2376) ;  /* 0x000000000f087348 */ /* 0x000fea0003c00000 */
[----:B------:R0:W1:Y:S02]  /*30260*/  SHFL.IDX P6, R14, R13, R12, R11 ;  /* 0x0000000c0d0e7389 */ /* 0x00006400000c000b */
[----:B01----:R-:W-:Y:S01]  /*30270*/  ENDCOLLECTIVE ;  /* 0x000000000000791b */ /* 0x003fe20003800000 */
.L_x_2376:
        /* <DEDUP_REMOVED lines=8> */
.L_x_2377:
[----:B------:R-:W-:Y:S02]  /*30300*/  SEL R62, R115, R114, P0 ;  /* 0x00000072733e7207 */ /* 0x000fe40000000000 */
[----:B------:R-:W-:Y:S01]  /*30310*/  SEL R114, R114, R115, P0 ;  /* 0x0000007372727207 */ /* 0x000fe20000000000 */
[----:B------:R-:W-:Y:S02]  /*30320*/  IMAD.MOV.U32 R13, RZ, RZ, R119 ;  /* 0x000000ffff0d7224 */ /* 0x000fe400078e0077 */
[----:B------:R-:W-:-:S07]  /*30330*/  IMAD.MOV.U32 R123, RZ, RZ, R14 ;  /* 0x000000ffff7b7224 */ /* 0x000fce00078e000e */
[----:B------:R-:W-:Y:S05]  /*30340*/  WARPSYNC.COLLECTIVE R15, `(.L_x_2378) ;  /* 0x000000000f087348 */ /* 0x000fea0003c00000 */
[----:B------:R0:W1:Y:S02]  /*30350*/  SHFL.IDX P6, R14, R13, R12, R11 ;  /* 0x0000000c0d0e7389 */ /* 0x00006400000c000b */
[----:B01----:R-:W-:Y:S01]  /*30360*/  ENDCOLLECTIVE ;  /* 0x000000000000791b */ /* 0x003fe20003800000 */
.L_x_2378:
[----:B------:R-:W-:Y:S02]  /*30370*/  IMAD.MOV.U32 R13, RZ, RZ, R134 ;  /* 0x000000ffff0d7224 */ /* 0x000fe400078e0086 */
[----:B------:R-:W-:Y:S02]  /*30380*/  IMAD.MOV.U32 R12, RZ, RZ, R2 ;  /* 0x000000ffff0c7224 */ /* 0x000fe400078e0002 */
[----:B------:R-:W-:-:S07]  /*30390*/  IMAD.MOV.U32 R122, RZ, RZ, R14 ;  /* 0x000000ffff7a7224 */ /* 0x000fce00078e000e */
[----:B------:R-:W-:Y:S05]  /*303a0*/  WARPSYNC.COLLECTIVE R15, `(.L_x_2379) ;  /* 0x000000000f087348 */ /* 0x000fea0003c00000 */
[----:B------:R0:W1:Y:S02]  /*303b0*/  SHFL.IDX P6, R14, R13, R12, R11 ;  /* 0x0000000c0d0e7389 */ /* 0x00006400000c000b */
[----:B01----:R-:W-:Y:S01]  /*303c0*/  ENDCOLLECTIVE ;  /* 0x000000000000791b */ /* 0x003fe20003800000 */
.L_x_2379:
[----:B------:R-:W-:Y:S02]  /*303d0*/  IMAD.MOV.U32 R13, RZ, RZ, R130 ;  /* 0x000000ffff0d7224 */ /* 0x000fe400078e0082 */
[----:B------:R-:W-:-:S07]  /*303e0*/  IMAD.MOV.U32 R134, RZ, RZ, R14 ;  /* 0x000000ffff867224 */ /* 0x000fce00078e000e */
[----:B------:R-:W-:Y:S05]  /*303f0*/  WARPSYNC.COLLECTIVE R15, `(.L_x_2380) ;  /* 0x000000000f087348 */ /* 0x000fea0003c00000 */
[----:B------:R0:W1:Y:S02]  /*30400*/  SHFL.IDX P6, R14, R13, R12, R11 ;  /* 0x0000000c0d0e7389 */ /* 0x00006400000c000b */
[----:B01----:R-:W-:Y:S01]  /*30410*/  ENDCOLLECTIVE ;  /* 0x000000000000791b */ /* 0x003fe20003800000 */
.L_x_2380:
        /* <DEDUP_REMOVED lines=8> */
.L_x_2381:
[----:B------:R-:W-:Y:S02]  /*304a0*/  SEL R72, R122, R119, P0 ;  /* 0x000000777a487207 */ /* 0x000fe40000000000 */
[----:B------:R-:W-:Y:S01]  /*304b0*/  SEL R119, R119, R122, P0 ;  /* 0x0000007a77777207 */ /* 0x000fe20000000000 */
[----:B------:R-:W-:Y:S02]  /*304c0*/  IMAD.MOV.U32 R13, RZ, RZ, R127 ;  /* 0x000000ffff0d7224 */ /* 0x000fe400078e007f */
[----:B------:R-:W-:-:S07]  /*304d0*/  IMAD.MOV.U32 R131, RZ, RZ, R14 ;  /* 0x000000ffff837224 */ /* 0x000fce00078e000e */
[----:B------:R-:W-:Y:S05]  /*304e0*/  WARPSYNC.COLLECTIVE R15, `(.L_x_2382) ;  /* 0x000000000f087348 */ /* 0x000fea0003c00000 */
[----:B------:R0:W1:Y:S02]  /*304f0*/  SHFL.IDX P6, R14, R13, R12, R11 ;  /* 0x0000000c0d0e7389 */ /* 0x00006400000c000b */
[----:B01----:R-:W-:Y:S01]  /*30500*/  ENDCOLLECTIVE ;  /* 0x000000000000791b */ /* 0x003fe20003800000 */
.L_x_2382:
[----:B------:R-:W-:Y:S02]  /*30510*/  IMAD.MOV.U32 R13, RZ, RZ, R142 ;  /* 0x000000ffff0d7224 */ /* 0x000fe400078e008e */
[----:B------:R-:W-:Y:S02]  /*30520*/  IMAD.MOV.U32 R12, RZ, RZ, R2 ;  /* 0x000000ffff0c7224 */ /* 0x000fe400078e0002 */
[----:B------:R-:W-:-:S07]  /*30530*/  IMAD.MOV.U32 R130, RZ, RZ, R14 ;  /* 0x000000ffff827224 */ /* 0x000fce00078e000e */
[----:B------:R-:W-:Y:S05]  /*30540*/  WARPSYNC.COLLECTIVE R15, `(.L_x_2383) ;  /* 0x000000000f087348 */ /* 0x000fea0003c00000 */
[----:B------:R0:W1:Y:S02]  /*30550*/  SHFL.IDX P6, R14, R13, R12, R11 ;  /* 0x0000000c0d0e7389 */ /* 0x00006400000c000b */
[----:B01----:R-:W-:Y:S01]  /*30560*/  ENDCOLLECTIVE ;  /* 0x000000000000791b */ /* 0x003fe20003800000 */
.L_x_2383:
[----:B------:R-:W-:Y:S02]  /*30570*/  IMAD.MOV.U32 R13, RZ, RZ, R138 ;  /* 0x000000ffff0d7224 */ /* 0x000fe400078e008a */
[----:B------:R-:W-:-:S07]  /*30580*/  IMAD.MOV.U32 R129, RZ, RZ, R14 ;  /* 0x000000ffff817224 */ /* 0x000fce00078e000e */
[----:B------:R-:W-:Y:S05]  /*30590*/  WARPSYNC.COLLECTIVE R15, `(.L_x_2384) ;  /* 0x000000000f087348 */ /* 0x000fea0003c00000 */
[----:B------:R0:W1:Y:S02]  /*305a0*/  SHFL.IDX P6, R14, R13, R12, R11 ;  /* 0x0000000c0d0e7389 */ /* 0x00006400000c000b */
[----:B01----:R-:W-:Y:S01]  /*305b0*/  ENDCOLLECTIVE ;  /* 0x000000000000791b */ /* 0x003fe20003800000 */
.L_x_2384:
        /* <DEDUP_REMOVED lines=8> */
.L_x_2385:
        /* <DEDUP_REMOVED lines=11> */
.L_x_2386:
[----:B------:R-:W-:Y:S02]  /*306f0*/  IMAD.MOV.U32 R13, RZ, RZ, R150 ;  /* 0x000000ffff0d7224 */ /* 0x000fe400078e0096 */
[----:B------:R-:W-:Y:S01]  /*30700*/  IMAD.MOV.U32 R12, RZ, RZ, R2 ;  /* 0x000000ffff0c7224 */ /* 0x000fe200078e0002 */
[----:B------:R-:W-:Y:S01]  /*30710*/  SEL R2, R3, R6, P0 ;  /* 0x0000000603027207 */ /* 0x000fe20000000000 */
[----:B------:R-:W-:-:S07]  /*30720*/  IMAD.MOV.U32 R59, RZ, RZ, R14 ;  /* 0x000000ffff3b7224 */ /* 0x000fce00078e000e */
[----:B------:R-:W-:Y:S05]  /*30730*/  WARPSYNC.COLLECTIVE R15, `(.L_x_2387) ;  /* 0x000000000f087348 */ /* 0x000fea0003c00000 */
[----:B------:R0:W1:Y:S02]  /*30740*/  SHFL.IDX P6, R14, R13, R12, R11 ;  /* 0x0000000c0d0e7389 */ /* 0x00006400000c000b */
[----:B01----:R-:W-:Y:S01]  /*30750*/  ENDCOLLECTIVE ;  /* 0x000000000000791b */ /* 0x003fe20003800000 */
.L_x_2387:
        /* <DEDUP_REMOVED lines=11> */
.L_x_2388:
[----:B------:R-:W-:Y:S02]  /*30810*/  SEL R78, R130, R127, P0 ;  /* 0x0000007f824e7207 */ /* 0x000fe40000000000 */
[----:B------:R-:W-:Y:S02]  /*30820*/  SEL R70, R70, R121, P0 ;  /* 0x0000007946467207 */ /* 0x000fe40000000000 */
[----:B------:R-:W-:Y:S02]  /*30830*/  SEL R127, R127, R130, P0 ;  /* 0x000000827f7f7207 */ /* 0x000fe40000000000 */
[----:B------:R-:W-:Y:S02]  /*30840*/  SEL R12, R4, R5, P0 ;  /* 0x00000005040c7207 */ /* 0x000fe40000000000 */
[----:B------:R-:W-:Y:S02]  /*30850*/  SEL R5, R5, R4, P0 ;  /* 0x0000000405057207 */ /* 0x000fe40000000000 */
[----:B------:R-:W-:Y:S01]  /*30860*/  SEL R4, R6, R3, P0 ;  /* 0x0000000306047207 */ /* 0x000fe20000000000 */
[----:B------:R-:W-:Y:S01]  /*30870*/  STL [R1+0x34], R12 ;  /* 0x0000340c01007387 */ /* 0x000fe20000100800 */
[----:B------:R-:W-:-:S02]  /*30880*/  SEL R3, R8, R9, P0 ;  /* 0x0000000908037207 */ /* 0x000fc40000000000 */
[----:B------:R-:W-:Y:S01]  /*30890*/  SEL R6, R73, R132, P0 ;  /* 0x0000008449067207 */ /* 0x000fe20000000000 */
[----:B------:R0:W-:Y:S01]  /*308a0*/  STL [R1+0x38], R5 ;  /* 0x0000380501007387 */ /* 0x0001e20000100800 */
[----:B------:R-:W-:Y:S01]  /*308b0*/  IMAD.MOV.U32 R11, RZ, RZ, R14 ;  /* 0x000000ffff0b7224 */ /* 0x000fe200078e000e */
[----:B------:R-:W-:Y:S02]  /*308c0*/  SEL R73, R132, R73, P0 ;  /* 0x0000004984497207 */ /* 0x000fe40000000000 */
[----:B------:R1:W-:Y:S04]  /*308d0*/  STL [R1+0x2c], R2 ;  /* 0x00002c0201007387 */ /* 0x0003e80000100800 */
[----:B------:R2:W-:Y:S01]  /*308e0*/  STL [R1+0x30], R4 ;  /* 0x0000300401007387 */ /* 0x0005e20000100800 */
[----:B0-----:R-:W-:-:S03]  /*308f0*/  SEL R5, R69, R128, P0 ;  /* 0x0000008045057207 */ /* 0x001fc60000000000 */
[----:B------:R0:W-:Y:S01]  /*30900*/  STL [R1+0x24], R3 ;  /* 0x0000240301007387 */ /* 0x0001e20000100800 */
[----:B------:R-:W-:Y:S02]  /*30910*/  SEL R69, R128, R69, P0 ;  /* 0x0000004580457207 */ /* 0x000fe40000000000 */
[----:B-1----:R-:W-:Y:S02]  /*30920*/  SEL R2, R9, R8, P0 ;  /* 0x0000000809027207 */ /* 0x002fe40000000000 */
[----:B------:R-:W-:Y:S02]  /*30930*/  SEL R8, R81, R140, P0 ;  /* 0x0000008c51087207 */ /* 0x000fe40000000000 */
[----:B--2---:R-:W-:Y:S01]  /*30940*/  SEL R4, R7, R10, P0 ;  /* 0x0000000a07047207 */ /* 0x004fe20000000000 */
[----:B------:R1:W-:Y:S01]  /*30950*/  STL [R1+0x28], R2 ;  /* 0x0000280201007387 */ /* 0x0003e20000100800 */
[----:B------:R-:W-:Y:S02]  /*30960*/  SEL R9, R85, R144, P0 ;  /* 0x0000009055097207 */ /* 0x000fe40000000000 */
[----:B0-----:R-:W-:Y:S01]  /*30970*/  SEL R3, R10, R7, P0 ;  /* 0x000000070a037207 */ /* 0x001fe20000000000 */
[----:B------:R0:W-:Y:S01]  /*30980*/  STL [R1+0x18], R4 ;  /* 0x0000180401007387 */ /* 0x0001e20000100800 */
[----:B------:R-:W-:-:S02]  /*30990*/  SEL R7, R77, R136, P0 ;  /* 0x000000884d077207 */ /* 0x000fc40000000000 */
[----:B------:R-:W-:Y:S01]  /*309a0*/  SEL R10, R89, R148, P0 ;  /* 0x00000094590a7207 */ /* 0x000fe20000000000 */
[----:B------:R2:W-:Y:S01]  /*309b0*/  STL [R1+0x20], R3 ;  /* 0x0000200301007387 */ /* 0x0005e20000100800 */
[----:B------:R-:W-:Y:S02]  /*309c0*/  SEL R77, R136, R77, P0 ;  /* 0x0000004d884d7207 */ /* 0x000fe40000000000 */
[----:B-1----:R-:W-:Y:S02]  /*309d0*/  SEL R2, R28, R40, P0 ;  /* 0x000000281c027207 */ /* 0x002fe40000000000 */
[----:B------:R-:W-:Y:S02]  /*309e0*/  SEL R81, R140, R81, P0 ;  /* 0x000000518c517207 */ /* 0x000fe40000000000 */
[----:B0-----:R-:W-:Y:S01]  /*309f0*/  SEL R4, R40, R28, P0 ;  /* 0x0000001c28047207 */ /* 0x001fe20000000000 */
[----:B------:R0:W-:Y:S01]  /*30a00*/  STL [R1+0xc], R2 ;  /* 0x00000c0201007387 */ /* 0x0001e20000100800 */
[----:B------:R-:W-:-:S02]  /*30a10*/  SEL R40, R54, R32, P0 ;  /* 0x0000002036287207 */ /* 0x000fc40000000000 */
[----:B--2---:R-:W-:Y:S01]  /*30a20*/  SEL R3, R29, R44, P0 ;  /* 0x0000002c1d037207 */ /* 0x004fe20000000000 */
[----:B------:R1:W-:Y:S01]  /*30a30*/  STL [R1+0x10], R4 ;  /* 0x0000100401007387 */ /* 0x0003e20000100800 */
[----:B------:R-:W-:Y:S02]  /*30a40*/  SEL R85, R144, R85, P0 ;  /* 0x0000005590557207 */ /* 0x000fe40000000000 */
[----:B------:R-:W-:Y:S01]  /*30a50*/  SEL R89, R148, R89, P0 ;  /* 0x0000005994597207 */ /* 0x000fe20000000000 */
[----:B------:R2:W-:Y:S01]  /*30a60*/  STL [R1+0x4], R3 ;  /* 0x0000040301007387 */ /* 0x0005e20000100800 */
[----:B------:R-:W-:Y:S02]  /*30a70*/  SEL R54, R32, R54, P0 ;  /* 0x0000003620367207 */ /* 0x000fe40000000000 */
[----:B0-----:R-:W-:Y:S02]  /*30a80*/  SEL R2, R44, R29, P0 ;  /* 0x0000001d2c027207 */ /* 0x001fe40000000000 */
[----:B------:R-:W-:-:S02]  /*30a90*/  SEL R44, R125, R74, P0 ;  /* 0x0000004a7d2c7207 */ /* 0x000fc40000000000 */
[----:B-1----:R-:W-:Y:S01]  /*30aa0*/  SEL R4, R65, R124, P0 ;  /* 0x0000007c41047207 */ /* 0x002fe20000000000 */
[----:B------:R0:W-:Y:S01]  /*30ab0*/  STL [R1+0x8], R2 ;  /* 0x0000080201007387 */ /* 0x0001e20000100800 */
[----:B------:R-:W-:Y:S02]  /*30ac0*/  SEL R65, R124, R65, P0 ;  /* 0x000000417c417207 */ /* 0x000fe40000000000 */
[----:B--2---:R-:W-:Y:S02]  /*30ad0*/  SEL R3, R61, R120, P0 ;  /* 0x000000783d037207 */ /* 0x004fe40000000000 */
[----:B------:R-:W-:Y:S02]  /*30ae0*/  SEL R120, R120, R61, P0 ;  /* 0x0000003d78787207 */ /* 0x000fe40000000000 */
[----:B------:R-:W-:Y:S02]  /*30af0*/  SEL R61, R91, R118, P0 ;  /* 0x000000765b3d7207 */ /* 0x000fe40000000000 */
[----:B------:R-:W-:Y:S01]  /*30b00*/  SEL R74, R74, R125, P0 ;  /* 0x0000007d4a4a7207 */ /* 0x000fe20000000000 */
[----:B0-----:R-:W-:Y:S01]  /*30b10*/  IMAD.MOV.U32 R2, RZ, RZ, RZ ;  /* 0x000000ffff027224 */ /* 0x001fe200078e00ff */
[----:B------:R-:W-:Y:S01]  /*30b20*/  SEL R91, R118, R91, P0 ;  /* 0x0000005b765b7207 */ /* 0x000fe20000000000 */
[----:B------:R-:W-:Y:S06]  /*30b30*/  BRA `(.L_x_2389) ;  /* 0xfffffed000707947 */ /* 0x000fec000383ffff */
.L_x_1997:
[----:B------:R-:W-:Y:S02]  /*30b40*/  IMAD.MOV.U32 R13, RZ, RZ, R20 ;  /* 0x000000ffff0d7224 */ /* 0x000fe400078e0014 */
[----:B------:R-:W-:Y:S02]  /*30b50*/  IMAD.MOV.U32 R12, RZ, RZ, RZ ;  /* 0x000000ffff0c7224 */ /* 0x000fe400078e00ff */
[----:B------:R-:W-:Y:S02]  /*30b60*/  IMAD.MOV.U32 R11, RZ, RZ, 0x181f ;  /* 0x0000181fff0b7424 */ /* 0x000fe400078e00ff */
[----:B------:R-:W-:-:S07]  /*30b70*/  IMAD.MOV.U32 R15, RZ, RZ, -0x1 ;  /* 0xffffffffff0f7424 */ /* 0x000fce00078e00ff */
[----:B-----5:R-:W-:Y:S05]  /*30b80*/  WARPSYNC.COLLECTIVE R15, `(.L_x_2390) ;  /* 0x000000000f087348 */ /* 0x020fea0003c00000 */
[----:B------:R0:W1:Y:S02]  /*30b90*/  SHFL.IDX P6, R14, R13, R12, R11 ;  /* 0x0000000c0d0e7389 */ /* 0x00006400000c000b */
[----:B01---5:R-:W-:Y:S01]  /*30ba0*/  ENDCOLLECTIVE ;  /* 0x000000000000791b */ /* 0x023fe20003800000 */
.L_x_2390:
[----:B------:R-:W-:Y:S02]  /*30bb0*/  IMAD.MOV.U32 R13, RZ, RZ, R0 ;  /* 0x000000ffff0d7224 */ /* 0x000fe400078e0000 */
[----:B------:R-:W-:-:S07]  /*30bc0*/  IMAD.MOV.U32 R21, RZ, RZ, R14 ;  /* 0x000000ffff157224 */ /* 0x000fce00078e000e */
[----:B------:R-:W-:Y:S05]  /*30bd0*/  WARPSYNC.COLLECTIVE R15, `(.L_x_2391) ;  /* 0x000000000f087348 */ /* 0x000fea0003c00000 */
[----:B------:R0:W1:Y:S02]  /*30be0*/  SHFL.IDX P6, R14, R13, R12, R11 ;  /* 0x0000000c0d0e7389 */ /* 0x00006400000c000b */
[----:B01----:R-:W-:Y:S01]  /*30bf0*/  ENDCOLLECTIVE ;  /* 0x000000000000791b */ /* 0x003fe20003800000 */
.L_x_2391:
[----:B------:R-:W-:Y:S05]  /*30c00*/  BRA `(.L_x_2392) ;  /* 0xfffffee400c07947 */ /* 0x000fea000383ffff */
.L_x_2000:
[----:B------:R-:W-:Y:S01]  /*30c10*/  BSSY B1, `(.L_x_2393) ;  /* 0x0000008000017945 */ /* 0x000fe20003800000 */
[----:B---3--:R-:W-:Y:S02]  /*30c20*/  IMAD.MOV.U32 R13, RZ, RZ, R20 ;  /* 0x000000ffff0d7224 */ /* 0x008fe400078e0014 */
[----:B------:R-:W-:Y:S02]  /*30c30*/  IMAD.MOV.U32 R12, RZ, RZ, 0x1 ;  /* 0x00000001ff0c7424 */ /* 0x000fe400078e00ff */
[----:B------:R-:W-:Y:S02]  /*30c40*/  IMAD.MOV.U32 R11, RZ, RZ, 0x181f ;  /* 0x0000181fff0b7424 */ /* 0x000fe400078e00ff */
[----:B------:R-:W-:-:S07]  /*30c50*/  IMAD.MOV.U32 R15, RZ, RZ, -0x1 ;  /* 0xffffffffff0f7424 */ /* 0x000fce00078e00ff */
[----:B012--5:R-:W-:Y:S05]  /*30c60*/  WARPSYNC.COLLECTIVE R15, `(.L_x_2394) ;  /* 0x000000000f087348 */ /* 0x027fea0003c00000 */
[----:B--2---:R2:W3:Y:S02]  /*30c70*/  SHFL.IDX P6, R14, R13, R12, R11 ;  /* 0x0000000c0d0e7389 */ /* 0x0044e400000c000b */
[----:B0123-5:R-:W-:Y:S01]  /*30c80*/  ENDCOLLECTIVE ;  /* 0x000000000000791b */ /* 0x02ffe20003800000 */
.L_x_2394:
[----:B------:R-:W-:Y:S05]  /*30c90*/  BSYNC B1 ;  /* 0x0000000000017941 */ /* 0x000fea0003800000 */
.L_x_2393:
        /* <DEDUP_REMOVED lines=8> */
.L_x_2395:
[----:B------:R-:W-:Y:S05]  /*30d20*/  BRA `(.L_x_2396) ;  /* 0xfffffee400dc7947 */ /* 0x000fea000383ffff */
.L_x_2003:
[----:B------:R-:W-:Y:S01]  /*30d30*/  BSSY B1, `(.L_x_2397) ;  /* 0x0000008000017945 */ /* 0x000fe20003800000 */
[----:B------:R-:W-:Y:S02]  /*30d40*/  IMAD.MOV.U32 R13, RZ, RZ, R20 ;  /* 0x000000ffff0d7224 */ /* 0x000fe400078e0014 */
[----:B------:R-:W-:Y:S02]  /*30d50*/  IMAD.MOV.U32 R12, RZ, RZ, 0x2 ;  /* 0x00000002ff0c7424 */ /* 0x000fe400078e00ff */
[----:B------:R-:W-:Y:S02]  /*30d60*/  IMAD.MOV.U32 R11, RZ, RZ, 0x181f ;  /* 0x0000181fff0b7424 */ /* 0x000fe400078e00ff */
[----:B------:R-:W-:-:S07]  /*30d70*/  IMAD.MOV.U32 R15, RZ, RZ, -0x1 ;  /* 0xffffffffff0f7424 */ /* 0x000fce00078e00ff */
[----:B012345:R-:W-:Y:S05]  /*30d80*/  WARPSYNC.COLLECTIVE R15, `(.L_x_2398) ;  /* 0x000000000f087348 */ /* 0x03ffea0003c00000 */
[----:B--2---:R2:W0:Y:S02]  /*30d90*/  SHFL.IDX P6, R14, R13, R12, R11 ;  /* 0x0000000c0d0e7389 */ /* 0x00442400000c000b */
[----:B012345:R-:W-:Y:S01]  /*30da0*/  ENDCOLLECTIVE ;  /* 0x000000000000791b */ /* 0x03ffe20003800000 */
.L_x_2398:
[----:B------:R-:W-:Y:S05]  /*30db0*/  BSYNC B1 ;  /* 0x0000000000017941 */ /* 0x000fea0003800000 */
.L_x_2397:
        /* <DEDUP_REMOVED lines=8> */
.L_x_2399:
[----:B------:R-:W-:Y:S05]  /*30e40*/  BRA `(.L_x_2400) ;  /* 0xfffffee400fc7947 */ /* 0x000fea000383ffff */
.L_x_2006:
[----:B------:R-:W-:Y:S01]  /*30e50*/  BSSY B1, `(.L_x_2401) ;  /* 0x0000008000017945 */ /* 0x000fe20003800000 */
[----:B------:R-:W-:Y:S02]  /*30e60*/  IMAD.MOV.U32 R13, RZ, RZ, R20 ;  /* 0x000000ffff0d7224 */ /* 0x000fe400078e0014 */
[----:B------:R-:W-:Y:S02]  /*30e70*/  IMAD.MOV.U32 R12, RZ, RZ, 0x3 ;  /* 0x00000003ff0c7424 */ /* 0x000fe400078e00ff */
[----:B------:R-:W-:Y:S02]  /*30e80*/  IMAD.MOV.U32 R11, RZ, RZ, 0x181f ;  /* 0x0000181fff0b7424 */ /* 0x000fe400078e00ff */
[----:B------:R-:W-:-:S07]  /*30e90*/  IMAD.MOV.U32 R15, RZ, RZ, -0x1 ;  /* 0xffffffffff0f7424 */ /* 0x000fce00078e00ff */
[----:B012345:R-:W-:Y:S05]  /*30ea0*/  WARPSYNC.COLLECTIVE R15, `(.L_x_2402) ;  /* 0x000000000f087348 */ /* 0x03ffea0003c00000 */
[----:B0-----:R0:W0:Y:S02]  /*30eb0*/  SHFL.IDX P6, R14, R13, R12, R11 ;  /* 0x0000000c0d0e7389 */ /* 0x00102400000c000b */
[----:B012345:R-:W-:Y:S01]  /*30ec0*/  ENDCOLLECTIVE ;  /* 0x000000000000791b */ /* 0x03ffe20003800000 */
.L_x_2402:
[----:B------:R-:W-:Y:S05]  /*30ed0*/  BSYNC B1 ;  /* 0x0000000000017941 */ /* 0x000fea0003800000 */
.L_x_2401:
        /* <DEDUP_REMOVED lines=8> */
.L_x_2403:
[----:B------:R-:W-:Y:S05]  /*30f60*/  BRA `(.L_x_2404) ;  /* 0xfffffee8001c7947 */ /* 0x000fea000383ffff */
.L_x_2008:
[----:B------:R-:W-:Y:S01]  /*30f70*/  IMAD.MOV.U32 R13, RZ, RZ, R2 ;  /* 0x000000ffff0d7224 */ /* 0x000fe200078e0002 */
[----:B------:R-:W-:Y:S01]  /*30f80*/  MOV R11, 0x1c1f ;  /* 0x00001c1f000b7802 */ /* 0x000fe20000000f00 */
[----:B------:R-:W-:Y:S02]  /*30f90*/  IMAD.MOV.U32 R12, RZ, RZ, RZ ;  /* 0x000000ffff0c7224 */ /* 0x000fe400078e00ff */
[----:B------:R-:W-:-:S07]  /*30fa0*/  IMAD.MOV.U32 R15, RZ, RZ, -0x1 ;  /* 0xffffffffff0f7424 */ /* 0x000fce00078e00ff */
[----:B------:R-:W-:Y:S05]  /*30fb0*/  WARPSYNC.COLLECTIVE R15, `(.L_x_2405) ;  /* 0x000000000f087348 */ /* 0x000fea0003c00000 */
[----:B------:R0:W1:Y:S02]  /*30fc0*/  SHFL.IDX P6, R14, R13, R12, R11 ;  /* 0x0000000c0d0e7389 */ /* 0x00006400000c000b */
[----:B01----:R-:W-:Y:S01]  /*30fd0*/  ENDCOLLECTIVE ;  /* 0x000000000000791b */ /* 0x003fe20003800000 */
.L_x_2405:
[----:B------:R-:W-:Y:S02]  /*30fe0*/  IMAD.MOV.U32 R13, RZ, RZ, R0 ;  /* 0x000000ffff0d7224 */ /* 0x000fe400078e0000 */
[----:B------:R-:W-:-:S07]  /*30ff0*/  IMAD.MOV.U32 R24, RZ, RZ, R14 ;  /* 0x000000ffff187224 */ /* 0x000fce00078e000e */
[----:B------:R-:W-:Y:S05]  /*31000*/  WARPSYNC.COLLECTIVE R15, `(.L_x_2406) ;  /* 0x000000000f087348 */ /* 0x000fea0003c00000 */
[----:B------:R0:W1:Y:S02]  /*31010*/  SHFL.IDX P6, R14, R13, R12, R11 ;  /* 0x0000000c0d0e7389 */ /* 0x00006400000c000b */
[----:B01----:R-:W-:Y:S01]  /*31020*/  ENDCOLLECTIVE ;  /* 0x000000000000791b */ /* 0x003fe20003800000 */
.L_x_2406:
[----:B------:R-:W-:Y:S01]  /*31030*/  IMAD.MOV.U32 R11, RZ, RZ, R14 ;  /* 0x000000ffff0b7224 */ /* 0x000fe200078e000e */
[----:B------:R-:W-:Y:S06]  /*31040*/  BRA `(.L_x_2407) ;  /* 0xfffffee800f47947 */ /* 0x000fec000383ffff */
.L_x_2011:
[----:B------:R-:W-:Y:S01]  /*31050*/  BSSY B1, `(.L_x_2408) ;  /* 0x0000008000017945 */ /* 0x000fe20003800000 */
[----:B---3--:R-:W-:Y:S02]  /*31060*/  IMAD.MOV.U32 R13, RZ, RZ, R2 ;  /* 0x000000ffff0d7224 */ /* 0x008fe400078e0002 */
[----:B------:R-:W-:Y:S02]  /*31070*/  IMAD.MOV.U32 R12, RZ, RZ, 0x1 ;  /* 0x00000001ff0c7424 */ /* 0x000fe400078e00ff */
[----:B--2---:R-:W-:Y:S02]  /*31080*/  IMAD.MOV.U32 R11, RZ, RZ, 0x1c1f ;  /* 0x00001c1fff0b7424 */ /* 0x004fe400078e00ff */
[----:B------:R-:W-:-:S07]  /*31090*/  IMAD.MOV.U32 R15, RZ, RZ, -0x1 ;  /* 0xffffffffff0f7424 */ /* 0x000fce00078e00ff */
[----:B01----:R-:W-:Y:S05]  /*310a0*/  WARPSYNC.COLLECTIVE R15, `(.L_x_2409) ;  /* 0x000000000f087348 */ /* 0x003fea0003c00000 */
[----:B------:R2:W3:Y:S02]  /*310b0*/  SHFL.IDX P6, R14, R13, R12, R11 ;  /* 0x0000000c0d0e7389 */ /* 0x0004e400000c000b */
[----:B0123--:R-:W-:Y:S01]  /*310c0*/  ENDCOLLECTIVE ;  /* 0x000000000000791b */ /* 0x00ffe20003800000 */
.L_x_2409:
[----:B------:R-:W-:Y:S05]  /*310d0*/  BSYNC B1 ;  /* 0x0000000000017941 */ /* 0x000fea0003800000 */
.L_x_2408:
        /* <DEDUP_REMOVED lines=8> */
.L_x_2410:
[----:B------:R-:W-:Y:S01]  /*31160*/  IMAD.MOV.U32 R0, RZ, RZ, R14 ;  /* 0x000000ffff007224 */ /* 0x000fe200078e000e */
[----:B------:R-:W-:Y:S06]  /*31170*/  BRA `(.L_x_2411) ;  /* 0xfffffefc000c7947 */ /* 0x000fec000383ffff */
.L_x_2015:
[----:B------:R-:W-:Y:S02]  /*31180*/  IMAD.MOV.U32 R13, RZ, RZ, R2 ;  /* 0x000000ffff0d7224 */ /* 0x000fe400078e0002 */
[----:B------:R-:W-:Y:S02]  /*31190*/  IMAD.MOV.U32 R12, RZ, RZ, RZ ;  /* 0x000000ffff0c7224 */ /* 0x000fe400078e00ff */
[----:B------:R-:W-:Y:S02]  /*311a0*/  IMAD.MOV.U32 R11, RZ, RZ, 0x181f ;  /* 0x0000181fff0b7424 */ /* 0x000fe400078e00ff */
[----:B------:R-:W-:-:S07]  /*311b0*/  IMAD.MOV.U32 R15, RZ, RZ, -0x1 ;  /* 0xffffffffff0f7424 */ /* 0x000fce00078e00ff */
[----:B--2---:R-:W-:Y:S05]  /*311c0*/  WARPSYNC.COLLECTIVE R15, `(.L_x_2412) ;  /* 0x000000000f087348 */ /* 0x004fea0003c00000 */
[----:B------:R0:W1:Y:S02]  /*311d0*/  SHFL.IDX P6, R14, R13, R12, R11 ;  /* 0x0000000c0d0e7389 */ /* 0x00006400000c000b */
[----:B012---:R-:W-:Y:S01]  /*311e0*/  ENDCOLLECTIVE ;  /* 0x000000000000791b */ /* 0x007fe20003800000 */
.L_x_2412:
[----:B------:R-:W-:Y:S02]  /*311f0*/  IMAD.MOV.U32 R13, RZ, RZ, R0 ;  /* 0x000000ffff0d7224 */ /* 0x000fe400078e0000 */
[----:B------:R-:W-:-:S07]  /*31200*/  IMAD.MOV.U32 R3, RZ, RZ, R14 ;  /* 0x000000ffff037224 */ /* 0x000fce00078e000e */
[----:B------:R-:W-:Y:S05]  /*31210*/  WARPSYNC.COLLECTIVE R15, `(.L_x_2413) ;  /* 0x000000000f087348 */ /* 0x000fea0003c00000 */
[----:B------:R0:W1:Y:S02]  /*31220*/  SHFL.IDX P6, R14, R13, R12, R11 ;  /* 0x0000000c0d0e7389 */ /* 0x00006400000c000b */
[----:B01----:R-:W-:Y:S01]  /*31230*/  ENDCOLLECTIVE ;  /* 0x000000000000791b */ /* 0x003fe20003800000 */
.L_x_2413:
[----:B------:R-:W-:Y:S05]  /*31240*/  BRA `(.L_x_2414) ;  /* 0xffffff1000b47947 */ /* 0x000fea000383ffff */
.L_x_2018:
[----:B------:R-:W-:Y:S01]  /*31250*/  BSSY B1, `(.L_x_2415) ;  /* 0x0000008000017945 */ /* 0x000fe20003800000 */
[----:B------:R-:W-:Y:S01]  /*31260*/  IMAD.MOV.U32 R13, RZ, RZ, R2 ;  /* 0x000000ffff0d7224 */ /* 0x000fe200078e0002 */
[----:B------:R-:W-:Y:S01]  /*31270*/  MOV R11, 0x181f ;  /* 0x0000181f000b7802 */ /* 0x000fe20000000f00 */
[----:B------:R-:W-:Y:S02]  /*31280*/  IMAD.MOV.U32 R12, RZ, RZ, 0x1 ;  /* 0x00000001ff0c7424 */ /* 0x000fe400078e00ff */
[----:B----4-:R-:W-:-:S07]  /*31290*/  IMAD.MOV.U32 R15, RZ, RZ, -0x1 ;  /* 0xffffffffff0f7424 */ /* 0x010fce00078e00ff */
[----:B0123--:R-:W-:Y:S05]  /*312a0*/  WARPSYNC.COLLECTIVE R15, `(.L_x_2416) ;  /* 0x000000000f087348 */ /* 0x00ffea0003c00000 */
[----:B---3--:R3:W4:Y:S02]  /*312b0*/  SHFL.IDX P6, R14, R13, R12, R11 ;  /* 0x0000000c0d0e7389 */ /* 0x00872400000c000b */
[----:B01234-:R-:W-:Y:S01]  /*312c0*/  ENDCOLLECTIVE ;  /* 0x000000000000791b */ /* 0x01ffe20003800000 */
.L_x_2416:
[----:B------:R-:W-:Y:S05]  /*312d0*/  BSYNC B1 ;  /* 0x0000000000017941 */ /* 0x000fea0003800000 */
.L_x_2415:
        /* <DEDUP_REMOVED lines=8> */
.L_x_2417:
[----:B------:R-:W-:Y:S05]  /*31360*/  BRA `(.L_x_2418) ;  /* 0xffffff1000d47947 */ /* 0x000fea000383ffff */
.L_x_2021:
[----:B------:R-:W-:Y:S01]  /*31370*/  BSSY B1, `(.L_x_2419) ;  /* 0x0000008000017945 */ /* 0x000fe20003800000 */
[----:B------:R-:W-:Y:S02]  /*31380*/  IMAD.MOV.U32 R13, RZ, RZ, R2 ;  /* 0x000000ffff0d7224 */ /* 0x000fe400078e0002 */
[----:B------:R-:W-:Y:S02]  /*31390*/  IMAD.MOV.U32 R12, RZ, RZ, 0x2 ;  /* 0x00000002ff0c7424 */ /* 0x000fe400078e00ff */
[----:B------:R-:W-:Y:S02]  /*313a0*/  IMAD.MOV.U32 R11, RZ, RZ, 0x181f ;  /* 0x0000181fff0b7424 */ /* 0x000fe400078e00ff */
[----:B----4-:R-:W-:-:S07]  /*313b0*/  IMAD.MOV.U32 R15, RZ, RZ, -0x1 ;  /* 0xffffffffff0f7424 */ /* 0x010fce00078e00ff */
[----:B0123--:R-:W-:Y:S05]  /*313c0*/  WARPSYNC.COLLECTIVE R15, `(.L_x_2420) ;  /* 0x000000000f087348 */ /* 0x00ffea0003c00000 */
[----:B---3--:R3:W4:Y:S02]  /*313d0*/  SHFL.IDX P6, R14, R13, R12, R11 ;  /* 0x0000000c0d0e7389 */ /* 0x00872400000c000b */
[----:B01234-:R-:W-:Y:S01]  /*313e0*/  ENDCOLLECTIVE ;  /* 0x000000000000791b */ /* 0x01ffe20003800000 */
.L_x_2420:
[----:B------:R-:W-:Y:S05]  /*313f0*/  BSYNC B1 ;  /* 0x0000000000017941 */ /* 0x000fea0003800000 */
.L_x_2419:
        /* <DEDUP_REMOVED lines=8> */
.L_x_2421:
[----:B------:R-:W-:Y:S05]  /*31480*/  BRA `(.L_x_2422) ;  /* 0xffffff1000f47947 */ /* 0x000fea000383ffff */
.L_x_2024:
[----:B------:R-:W-:Y:S01]  /*31490*/  BSSY B1, `(.L_x_2423) ;  /* 0x0000008000017945 */ /* 0x000fe20003800000 */
[----:B------:R-:W-:Y:S02]  /*314a0*/  IMAD.MOV.U32 R13, RZ, RZ, R2 ;  /* 0x000000ffff0d7224 */ /* 0x000fe400078e0002 */
[----:B------:R-:W-:Y:S02]  /*314b0*/  IMAD.MOV.U32 R12, RZ, RZ, 0x3 ;  /* 0x00000003ff0c7424 */ /* 0x000fe400078e00ff */
[----:B------:R-:W-:Y:S02]  /*314c0*/  IMAD.MOV.U32 R11, RZ, RZ, 0x181f ;  /* 0x0000181fff0b7424 */ /* 0x000fe400078e00ff */
[----:B0-----:R-:W-:-:S07]  /*314d0*/  IMAD.MOV.U32 R15, RZ, RZ, -0x1 ;  /* 0xffffffffff0f7424 */ /* 0x001fce00078e00ff */
[----:B-1234-:R-:W-:Y:S05]  /*314e0*/  WARPSYNC.COLLECTIVE R15, `(.L_x_2424) ;  /* 0x000000000f087348 */ /* 0x01efea0003c00000 */
[----:B----4-:R0:W4:Y:S02]  /*314f0*/  SHFL.IDX P6, R14, R13, R12, R11 ;  /* 0x0000000c0d0e7389 */ /* 0x01012400000c000b */
[----:B01234-:R-:W-:Y:S01]  /*31500*/  ENDCOLLECTIVE ;  /* 0x000000000000791b */ /* 0x01ffe20003800000 */
.L_x_2424:
[----:B------:R-:W-:Y:S05]  /*31510*/  BSYNC B1 ;  /* 0x0000000000017941 */ /* 0x000fea0003800000 */
.L_x_2423:
        /* <DEDUP_REMOVED lines=8> */
.L_x_2425:
[----:B------:R-:W-:Y:S05]  /*315a0*/  BRA `(.L_x_2426) ;  /* 0xffffff1400147947 */ /* 0x000fea000383ffff */
.L_x_2050:
[----:B------:R-:W1:Y:S01]  /*315b0*/  S2R R5, SR_TID.X ;  /* 0x0000000000057919 */ /* 0x000e620000002100 */
[----:B------:R-:W-:Y:S01]  /*315c0*/  BSSY B1, `(.L_x_2427) ;  /* 0x000000a000017945 */ /* 0x000fe20003800000 */
[----:B0-----:R-:W-:Y:S02]  /*315d0*/  IMAD.MOV.U32 R12, RZ, RZ, RZ ;  /* 0x000000ffff0c7224 */ /* 0x001fe400078e00ff */
[----:B------:R-:W-:Y:S02]  /*315e0*/  IMAD.MOV.U32 R11, RZ, RZ, 0x1f ;  /* 0x0000001fff0b7424 */ /* 0x000fe400078e00ff */
[----:B------:R-:W-:Y:S01]  /*315f0*/  IMAD.MOV.U32 R15, RZ, RZ, -0x1 ;  /* 0xffffffffff0f7424 */ /* 0x000fe200078e00ff */
[----:B-1----:R-:W-:-:S04]  /*31600*/  SHF.R.U32.HI R5, RZ, 0x5, R5 ;  /* 0x00000005ff057819 */ /* 0x002fc80000011605 */
[----:B------:R-:W-:-:S05]  /*31610*/  LOP3.LUT R5, R5, 0x3, RZ, 0xc0, !PT ;  /* 0x0000000305057812 */ /* 0x000fca00078ec0ff */
[----:B------:R-:W-:-:S07]  /*31620*/  IMAD.MOV.U32 R13, RZ, RZ, R5 ;  /* 0x000000ffff0d7224 */ /* 0x000fce00078e0005 */
[----:B------:R-:W-:Y:S05]  /*31630*/  WARPSYNC.COLLECTIVE R15, `(.L_x_2428) ;  /* 0x000000000f087348 */ /* 0x000fea0003c00000 */
[----:B------:R0:W1:Y:S02]  /*31640*/  SHFL.IDX P6, R14, R13, R12, R11 ;  /* 0x0000000c0d0e7389 */ /* 0x00006400000c000b */
[----:B01----:R-:W-:Y:S01]  /*31650*/  ENDCOLLECTIVE ;  /* 0x000000000000791b */ /* 0x003fe20003800000 */
.L_x_2428:
[----:B------:R-:W-:Y:S05]  /*31660*/  BSYNC B1 ;  /* 0x0000000000017941 */ /* 0x000fea0003800000 */
.L_x_2427:
[----:B------:R-:W-:Y:S05]  /*31670*/  BRA `(.L_x_2429) ;  /* 0xffffff34003c7947 */ /* 0x000fea000383ffff */
.L_x_2052:
[----:B------:R-:W-:Y:S01]  /*31680*/  BSSY B1, `(.L_x_2430) ;  /* 0x0000006000017945 */ /* 0x000fe20003800000 */
[----:B------:R-:W-:-:S07]  /*31690*/  IMAD.MOV.U32 R15, RZ, RZ, -0x1 ;  /* 0xffffffffff0f7424 */ /* 0x000fce00078e00ff */
[----:B01----:R-:W-:Y:S05]  /*316a0*/  WARPSYNC.COLLECTIVE R15, `(.L_x_2431) ;  /* 0x000000000f0c7348 */ /* 0x003fea0003c00000 */
[----:B------:R-:W-:Y:S02]  /*316b0*/  ELECT P6, UR62, PT ;  /* 0x00000000003e782f */ /* 0x000fe400038c0000 */
[----:B------:R-:W-:Y:S01]  /*316c0*/  MOV R14, UR62 ;  /* 0x0000003e000e7c02 */ /* 0x000fe20008000f00 */
[----:B01----:R-:W-:Y:S10]  /*316d0*/  ENDCOLLECTIVE ;  /* 0x000000000000791b */ /* 0x003ff40003800000 */
.L_x_2431:
[----:B------:R-:W-:Y:S05]  /*316e0*/  BSYNC B1 ;  /* 0x0000000000017941 */ /* 0x000fea0003800000 */
.L_x_2430:
[----:B------:R-:W-:Y:S05]  /*316f0*/  BRA `(.L_x_2051) ;  /* 0xffffff3400347947 */ /* 0x000fea000383ffff */
.L_x_2054:
[----:B-1----:R1:W2:Y:S02]  /*31700*/  SYNCS.PHASECHK.TRANS64.TRYWAIT P0, [R22+URZ+0x28420], R5 ;  /* 0x02842005160075a7 */ /* 0x0022a4000800017f */
[----:B--2---:R-:W-:Y:S05]  /*31710*/  @!P0 NANOSLEEP.SYNCS 0x989680 ;  /* 0x009896800000895d */ /* 0x004fea0003900000 */
[----:B------:R-:W2:Y:S02]  /*31720*/  @!P0 SYNCS.PHASECHK.TRANS64 P0, [R22+URZ+0x28420], R5 ;  /* 0x02842005160085a7 */ /* 0x000ea4000800007f */
[----:B--2---:R-:W-:Y:S05]  /*31730*/  @!P0 BRA `(.L_x_2054) ;  /* 0xfffffffc00f08947 */ /* 0x004fea000383ffff */
[----:B------:R-:W-:Y:S05]  /*31740*/  BRA `(.L_x_2432) ;  /* 0xffffff3400447947 */ /* 0x000fea000383ffff */
.L_x_2058:
[----:B--2---:R2:W3:Y:S02]  /*31750*/  SYNCS.PHASECHK.TRANS64.TRYWAIT P0, [R11+URZ+0x284a0], R10 ;  /* 0x0284a00a0b0075a7 */ /* 0x0044e4000800017f */
[----:B---3--:R-:W-:Y:S05]  /*31760*/  @!P0 NANOSLEEP.SYNCS 0x989680 ;  /* 0x009896800000895d */ /* 0x008fea0003900000 */
[----:B------:R-:W3:Y:S02]  /*31770*/  @!P0 SYNCS.PHASECHK.TRANS64 P0, [R11+URZ+0x284a0], R10 ;  /* 0x0284a00a0b0085a7 */ /* 0x000ee4000800007f */
[----:B---3--:R-:W-:Y:S05]  /*31780*/  @!P0 BRA `(.L_x_2058) ;  /* 0xfffffffc00f08947 */ /* 0x008fea000383ffff */
[----:B------:R-:W-:Y:S05]  /*31790*/  BRA `(.L_x_2433) ;  /* 0xffffff34005c7947 */ /* 0x000fea000383ffff */
.L_x_2064:
[----:B0-----:R0:W1:Y:S02]  /*317a0*/  SYNCS.PHASECHK.TRANS64.TRYWAIT P0, [R11+URZ+0x284c0], R10 ;  /* 0x0284c00a0b0075a7 */ /* 0x001064000800017f */
[----:B-1----:R-:W-:Y:S05]  /*317b0*/  @!P0 NANOSLEEP.SYNCS 0x989680 ;  /* 0x009896800000895d */ /* 0x002fea0003900000 */
[----:B------:R-:W1:Y:S02]  /*317c0*/  @!P0 SYNCS.PHASECHK.TRANS64 P0, [R11+URZ+0x284c0], R10 ;  /* 0x0284c00a0b0085a7 */ /* 0x000e64000800007f */
[----:B-1----:R-:W-:Y:S05]  /*317d0*/  @!P0 BRA `(.L_x_2064) ;  /* 0xfffffffc00f08947 */ /* 0x002fea000383ffff */
[----:B------:R-:W-:Y:S05]  /*317e0*/  BRA `(.L_x_2434) ;  /* 0xffffff3800187947 */ /* 0x000fea000383ffff */
.L_x_2072:
[----:B--2---:R2:W3:Y:S02]  /*317f0*/  SYNCS.PHASECHK.TRANS64.TRYWAIT P1, [R10+URZ+0x284a0], R8 ;  /* 0x0284a0080a0075a7 */ /* 0x0044e4000802017f */
[----:B---3--:R-:W-:Y:S05]  /*31800*/  @!P1 NANOSLEEP.SYNCS 0x989680 ;  /* 0x009896800000995d */ /* 0x008fea0003900000 */
[----:B------:R-:W3:Y:S02]  /*31810*/  @!P1 SYNCS.PHASECHK.TRANS64 P1, [R10+URZ+0x284a0], R8 ;  /* 0x0284a0080a0095a7 */ /* 0x000ee4000802007f */
[----:B---3--:R-:W-:Y:S05]  /*31820*/  @!P1 BRA `(.L_x_2072) ;  /* 0xfffffffc00f09947 */ /* 0x008fea000383ffff */
[----:B------:R-:W-:Y:S05]  /*31830*/  BRA `(.L_x_2435) ;  /* 0xffffff3c00107947 */ /* 0x000fea000383ffff */
.L_x_2078:
[----:B0-----:R0:W1:Y:S02]  /*31840*/  SYNCS.PHASECHK.TRANS64.TRYWAIT P1, [R10+URZ+0x284c0], R8 ;  /* 0x0284c0080a0075a7 */ /* 0x001064000802017f */
[----:B-1----:R-:W-:Y:S05]  /*31850*/  @!P1 NANOSLEEP.SYNCS 0x989680 ;  /* 0x009896800000995d */ /* 0x002fea0003900000 */
[----:B------:R-:W1:Y:S02]  /*31860*/  @!P1 SYNCS.PHASECHK.TRANS64 P1, [R10+URZ+0x284c0], R8 ;  /* 0x0284c0080a0095a7 */ /* 0x000e64000802007f */
[----:B-1----:R-:W-:Y:S05]  /*31870*/  @!P1 BRA `(.L_x_2078) ;  /* 0xfffffffc00f09947 */ /* 0x002fea000383ffff */
[----:B------:R-:W-:Y:S05]  /*31880*/  BRA `(.L_x_2436) ;  /* 0xffffff3c00c87947 */ /* 0x000fea000383ffff */
.L_x_2104:
[----:B------:R-:W0:Y:S01]  /*31890*/  S2R R20, SR_TID.X ;  /* 0x0000000000147919 */ /* 0x000e220000002100 */
[----:B------:R-:W-:Y:S01]  /*318a0*/  BSSY B0, `(.L_x_2437) ;  /* 0x000000a000007945 */ /* 0x000fe20003800000 */
        /* <DEDUP_REMOVED lines=9> */
.L_x_2438:
[----:B------:R-:W-:Y:S05]  /*31940*/  BSYNC B0 ;  /* 0x0000000000007941 */ /* 0x000fea0003800000 */
.L_x_2437:
[----:B------:R-:W-:Y:S05]  /*31950*/  BRA `(.L_x_2439) ;  /* 0xffffff5000987947 */ /* 0x000fea000383ffff */
.L_x_2107:
[----:B0-----:R0:W1:Y:S02]  /*31960*/  SYNCS.PHASECHK.TRANS64.TRYWAIT P0, [R6+URZ+0x28480], R21 ;  /* 0x02848015060075a7 */ /* 0x001064000800017f */
[----:B-1----:R-:W-:Y:S05]  /*31970*/  @!P0 NANOSLEEP.SYNCS 0x989680 ;  /* 0x009896800000895d */ /* 0x002fea0003900000 */
[----:B------:R-:W1:Y:S02]  /*31980*/  @!P0 SYNCS.PHASECHK.TRANS64 P0, [R6+URZ+0x28480], R21 ;  /* 0x02848015060085a7 */ /* 0x000e64000800007f */
[----:B-1----:R-:W-:Y:S05]  /*31990*/  @!P0 BRA `(.L_x_2107) ;  /* 0xfffffffc00f08947 */ /* 0x002fea000383ffff */
[----:B------:R-:W-:Y:S05]  /*319a0*/  BRA `(.L_x_2440) ;  /* 0xffffff5000b47947 */ /* 0x000fea000383ffff */
.L_x_2108:
        /* <DEDUP_REMOVED lines=8> */
.L_x_2442:
[----:B------:R-:W-:Y:S05]  /*31a30*/  BSYNC B0 ;  /* 0x0000000000007941 */ /* 0x000fea0003800000 */
.L_x_2441:
[----:B------:R-:W-:Y:S01]  /*31a40*/  IMAD.MOV.U32 R13, RZ, RZ, R2 ;  /* 0x000000ffff0d7224 */ /* 0x000fe200078e0002 */
[C---:B------:R-:W-:Y:S01]  /*31a50*/  ISETP.GE.AND P3, PT, R27.reuse, 0x11, PT ;  /* 0x000000111b00780c */ /* 0x040fe20003f66270 */
[----:B------:R-:W-:Y:S01]  /*31a60*/  IMAD.MOV.U32 R12, RZ, RZ, RZ ;  /* 0x000000ffff0c7224 */ /* 0x000fe200078e00ff */
[----:B------:R-:W-:Y:S01]  /*31a70*/  ISETP.GE.AND P5, PT, R27, 0x31, PT ;  /* 0x000000311b00780c */ /* 0x000fe20003fa6270 */
[----:B------:R-:W-:Y:S02]  /*31a80*/  IMAD.MOV.U32 R11, RZ, RZ, 0x181f ;  /* 0x0000181fff0b7424 */ /* 0x000fe400078e00ff */
[----:B------:R-:W-:Y:S02]  /*31a90*/  IMAD.MOV.U32 R15, RZ, RZ, -0x1 ;  /* 0xffffffffff0f7424 */ /* 0x000fe400078e00ff */
[----:B------:R-:W-:-:S08]  /*31aa0*/  IMAD.MOV.U32 R5, RZ, RZ, R14 ;  /* 0x000000ffff057224 */ /* 0x000fd000078e000e */
[----:B------:R-:W-:Y:S05]  /*31ab0*/  WARPSYNC.COLLECTIVE R15, `(.L_x_2443) ;  /* 0x000000000f087348 */ /* 0x000fea0003c00000 */
[----:B------:R0:W1:Y:S02]  /*31ac0*/  SHFL.IDX P6, R14, R13, R12, R11 ;  /* 0x0000000c0d0e7389 */ /* 0x00006400000c000b */
[----:B01----:R-:W-:Y:S01]  /*31ad0*/  ENDCOLLECTIVE ;  /* 0x000000000000791b */ /* 0x003fe20003800000 */
.L_x_2443:
[----:B------:R-:W0:Y:S01]  /*31ae0*/  LDC R11, c[0x0][0x2f4] ;  /* 0x0000bd00ff0b7b82 */ /* 0x000e220000000800 */
[----:B------:R-:W-:Y:S01]  /*31af0*/  LOP3.LUT R15, R33, 0x80, RZ, 0xfc, !PT ;  /* 0x00000080210f7812 */ /* 0x000fe200078efcff */
[----:B------:R-:W-:Y:S01]  /*31b00*/  IMAD.MOV.U32 R12, RZ, RZ, 0x1 ;  /* 0x00000001ff0c7424 */ /* 0x000fe200078e00ff */
[----:B------:R-:W-:Y:S01]  /*31b10*/  MOV R13, R3 ;  /* 0x00000003000d7202 */ /* 0x000fe20000000f00 */
[----:B------:R-:W-:-:S05]  /*31b20*/  IMAD.MOV.U32 R8, RZ, RZ, R14 ;  /* 0x000000ffff087224 */ /* 0x000fca00078e000e */
[----:B------:R-:W-:-:S05]  /*31b30*/  IADD3 R8, P0, R33, R8, RZ ;  /* 0x0000000821087210 */ /* 0x000fca0007f1e0ff */
[----:B------:R-:W-:Y:S02]  /*31b40*/  IMAD.X R9, RZ, RZ, R5, P0 ;  /* 0x000000ffff097224 */ /* 0x000fe400000e0605 */
[----:B------:R-:W-:Y:S01]  /*31b50*/  IMAD.IADD R5, R22, 0x1, R7 ;  /* 0x0000000116057824 */ /* 0x000fe200078e0207 */
[-C--:B0-----:R-:W-:Y:S02]  /*31b60*/  ISETP.GE.AND P2, PT, R33, R11.reuse, PT ;  /* 0x0000000b2100720c */ /* 0x081fe40003f46270 */
[----:B------:R-:W-:Y:S01]  /*31b70*/  ISETP.GE.AND P0, PT, R15, R11, PT ;  /* 0x0000000b0f00720c */ /* 0x000fe20003f06270 */
[----:B------:R-:W-:Y:S01]  /*31b80*/  IMAD.MOV.U32 R11, RZ, RZ, 0x181f ;  /* 0x0000181fff0b7424 */ /* 0x000fe200078e00ff */
[----:B------:R-:W-:Y:S01]  /*31b90*/  ISETP.LT.OR P1, PT, R27, 0x1, P2 ;  /* 0x000000011b00780c */ /* 0x000fe20001721670 */
[----:B------:R-:W-:-:S12]  /*31ba0*/  IMAD.MOV.U32 R15, RZ, RZ, -0x1 ;  /* 0xffffffffff0f7424 */ /* 0x000fd800078e00ff */
[----:B------:R-:W-:Y:S05]  /*31bb0*/  WARPSYNC.COLLECTIVE R15, `(.L_x_2444) ;  /* 0x000000000f087348 */ /* 0x000fea0003c00000 */
[----:B------:R0:W1:Y:S02]  /*31bc0*/  SHFL.IDX P6, R14, R13, R12, R11 ;  /* 0x0000000c0d0e7389 */ /* 0x00006400000c000b */
[----:B01----:R-:W-:Y:S01]  /*31bd0*/  ENDCOLLECTIVE ;  /* 0x000000000000791b */ /* 0x003fe20003800000 */
.L_x_2444:
[----:B------:R-:W-:Y:S01]  /*31be0*/  @!PT LDS RZ, [RZ] ;  /* 0x00000000fffff984 */ /* 0x000fe20000000800 */
[----:B------:R-:W-:Y:S01]  /*31bf0*/  @!PT LDS RZ, [RZ] ;  /* 0x00000000fffff984 */ /* 0x000fe20000000800 */
[----:B------:R-:W-:Y:S01]  /*31c00*/  @!PT LDS RZ, [RZ] ;  /* 0x00000000fffff984 */ /* 0x000fe20000000800 */
[----:B------:R0:W-:Y:S01]  /*31c10*/  LDGSTS.E.BYPASS.LTC128B.128 [R5+0x10000], desc[UR36][R8.64], !P1 ;  /* 0x1000000008057fae */ /* 0x0001e2000c901d64 */
[----:B------:R-:W-:Y:S01]  /*31c20*/  ISETP.LT.OR P1, PT, R27, 0x1, P0 ;  /* 0x000000011b00780c */ /* 0x000fe20000721670 */
[----:B------:R-:W-:-:S12]  /*31c30*/  IMAD.MOV.U32 R13, RZ, RZ, R2 ;  /* 0x000000ffff0d7224 */ /* 0x000fd800078e0002 */
[----:B------:R0:W-:Y:S01]  /*31c40*/  LDGSTS.E.BYPASS.LTC128B.128 [R5+0x12000], desc[UR36][R8.64+0x80], !P1 ;  /* 0x1200008008057fae */ /* 0x0001e2000c901d64 */
[----:B------:R-:W-:-:S07]  /*31c50*/  IMAD.MOV.U32 R7, RZ, RZ, R14 ;  /* 0x000000ffff077224 */ /* 0x000fce00078e000e */
[----:B0-----:R-:W-:Y:S05]  /*31c60*/  WARPSYNC.COLLECTIVE R15, `(.L_x_2445) ;  /* 0x000000000f087348 */ /* 0x001fea0003c00000 */
[----:B------:R1:W2:Y:S02]  /*31c70*/  SHFL.IDX P6, R14, R13, R12, R11 ;  /* 0x0000000c0d0e7389 */ /* 0x0002a400000c000b */
[----:B012---:R-:W-:Y:S01]  /*31c80*/  ENDCOLLECTIVE ;  /* 0x000000000000791b */ /* 0x007fe20003800000 */
.L_x_2445:
[----:B------:R-:W-:Y:S02]  /*31c90*/  IMAD.MOV.U32 R13, RZ, RZ, R3 ;  /* 0x000000ffff0d7224 */ /* 0x000fe400078e0003 */
[----:B------:R-:W-:Y:S02]  /*31ca0*/  IMAD.MOV.U32 R12, RZ, RZ, 0x2 ;  /* 0x00000002ff0c7424 */ /* 0x000fe400078e00ff */
[----:B------:R-:W-:-:S07]  /*31cb0*/  IMAD.MOV.U32 R8, RZ, RZ, R14 ;  /* 0x000000ffff087224 */ /* 0x000fce00078e000e */
[----:B------:R-:W-:Y:S05]  /*31cc0*/  WARPSYNC.COLLECTIVE R15, `(.L_x_2446) ;  /* 0x000000000f087348 */ /* 0x000fea0003c00000 */
[----:B------:R0:W1:Y:S02]  /*31cd0*/  SHFL.IDX P6, R14, R13, R12, R11 ;  /* 0x0000000c0d0e7389 */ /* 0x00006400000c000b */
[----:B01----:R-:W-:Y:S01]  /*31ce0*/  ENDCOLLECTIVE ;  /* 0x000000000000791b */ /* 0x003fe20003800000 */
.L_x_2446:
        /* <DEDUP_REMOVED lines=13> */
.L_x_2447:
[----:B------:R-:W-:Y:S01]  /*31dc0*/  @!PT LDS RZ, [RZ] ;  /* 0x00000000fffff984 */ /* 0x000fe20000000800 */
[----:B------:R-:W-:Y:S01]  /*31dd0*/  @!PT LDS RZ, [RZ] ;  /* 0x00000000fffff984 */ /* 0x000fe20000000800 */
[----:B------:R-:W-:Y:S01]  /*31de0*/  @!PT LDS RZ, [RZ] ;  /* 0x00000000fffff984 */ /* 0x000fe20000000800 */
[----:B------:R0:W-:Y:S01]  /*31df0*/  LDGSTS.E.BYPASS.LTC128B.128 [R5+0x12800], desc[UR36][R8.64+0x80], !P1 ;  /* 0x1280008008057fae */ /* 0x0001e2000c901d64 */
[----:B------:R-:W-:Y:S02]  /*31e00*/  IMAD.MOV.U32 R13, RZ, RZ, R3 ;  /* 0x000000ffff0d7224 */ /* 0x000fe400078e0003 */
[----:B------:R-:W-:Y:S02]  /*31e10*/  IMAD.MOV.U32 R12, RZ, RZ, 0x3 ;  /* 0x00000003ff0c7424 */ /* 0x000fe400078e00ff */
[----:B0-----:R-:W-:-:S07]  /*31e20*/  IMAD.MOV.U32 R8, RZ, RZ, R14 ;  /* 0x000000ffff087224 */ /* 0x001fce00078e000e */
[----:B------:R-:W-:Y:S05]  /*31e30*/  WARPSYNC.COLLECTIVE R15, `(.L_x_2448) ;  /* 0x000000000f087348 */ /* 0x000fea0003c00000 */
[----:B------:R0:W1:Y:S02]  /*31e40*/  SHFL.IDX P6, R14, R13, R12, R11 ;  /* 0x0000000c0d0e7389 */ /* 0x00006400000c000b */
[----:B01----:R-:W-:Y:S01]  /*31e50*/  ENDCOLLECTIVE ;  /* 0x000000000000791b */ /* 0x003fe20003800000 */
.L_x_2448:
        /* <DEDUP_REMOVED lines=13> */
.L_x_2449:
[----:B------:R-:W-:Y:S01]  /*31f30*/  @!PT LDS RZ, [RZ] ;  /* 0x00000000fffff984 */ /* 0x000fe20000000800 */
[----:B------:R-:W-:Y:S01]  /*31f40*/  @!PT LDS RZ, [RZ] ;  /* 0x00000000fffff984 */ /* 0x000fe20000000800 */
[----:B------:R-:W-:Y:S01]  /*31f50*/  @!PT LDS RZ, [RZ] ;  /* 0x00000000fffff984 */ /* 0x000fe20000000800 */
[----:B------:R2:W-:Y:S01]  /*31f60*/  LDGSTS.E.BYPASS.LTC128B.128 [R5+0x13000], desc[UR36][R8.64+0x80], !P1 ;  /* 0x1300008008057fae */ /* 0x0005e2000c901d64 */
[----:B------:R-:W-:Y:S01]  /*31f70*/  ISETP.GE.AND P1, PT, R27, 0x21, PT ;  /* 0x000000211b00780c */ /* 0x000fe20003f26270 */
[----:B------:R-:W-:Y:S01]  /*31f80*/  IMAD.MOV.U32 R2, RZ, RZ, R14 ;  /* 0x000000ffff027224 */ /* 0x000fe200078e000e */
[----:B------:R-:W-:Y:S11]  /*31f90*/  BRA `(.L_x_2450) ;  /* 0xffffff50001c7947 */ /* 0x000ff6000383ffff */
.L_x_2113:
[----:B------:R0:W0:Y:S02]  /*31fa0*/  SYNCS.PHASECHK.TRANS64.TRYWAIT P0, [R6+URZ+0x28440], R21 ;  /* 0x02844015060075a7 */ /* 0x000024000800017f */
[----:B0-----:R-:W-:Y:S05]  /*31fb0*/  @!P0 NANOSLEEP.SYNCS 0x989680 ;  /* 0x009896800000895d */ /* 0x001fea0003900000 */
[----:B------:R-:W0:Y:S02]  /*31fc0*/  @!P0 SYNCS.PHASECHK.TRANS64 P0, [R6+URZ+0x28440], R21 ;  /* 0x02844015060085a7 */ /* 0x000e24000800007f */
[----:B0-----:R-:W-:Y:S05]  /*31fd0*/  @!P0 BRA `(.L_x_2113) ;  /* 0xfffffffc00f08947 */ /* 0x001fea000383ffff */
[----:B------:R-:W-:Y:S05]  /*31fe0*/  BRA `(.L_x_2451) ;  /* 0xffffff5000747947 */ /* 0x000fea000383ffff */
.L_x_2114:
[----:B------:R-:W-:Y:S01]  /*31ff0*/  BSSY B0, `(.L_x_2452) ;  /* 0x0000008000007945 */ /* 0x000fe20003800000 */
[----:B------:R-:W-:Y:S02]  /*32000*/  IMAD.MOV.U32 R13, RZ, RZ, R0 ;  /* 0x000000ffff0d7224 */ /* 0x000fe400078e0000 */
[----:B------:R-:W-:Y:S02]  /*32010*/  IMAD.MOV.U32 R12, RZ, RZ, RZ ;  /* 0x000000ffff0c7224 */ /* 0x000fe400078e00ff */
[----:B------:R-:W-:Y:S02]  /*32020*/  IMAD.MOV.U32 R11, RZ, RZ, 0x181f ;  /* 0x0000181fff0b7424 */ /* 0x000fe400078e00ff */
[----:B------:R-:W-:-:S07]  /*32030*/  IMAD.MOV.U32 R15, RZ, RZ, -0x1 ;  /* 0xffffffffff0f7424 */ /* 0x000fce00078e00ff */
[----:B0---4-:R-:W-:Y:S05]  /*32040*/  WARPSYNC.COLLECTIVE R15, `(.L_x_2453) ;  /* 0x000000000f087348 */ /* 0x011fea0003c00000 */
[----:B------:R1:W2:Y:S02]  /*32050*/  SHFL.IDX P6, R14, R13, R12, R11 ;  /* 0x0000000c0d0e7389 */ /* 0x0002a400000c000b */
[----:B012-4-:R-:W-:Y:S01]  /*32060*/  ENDCOLLECTIVE ;  /* 0x000000000000791b */ /* 0x017fe20003800000 */
.L_x_2453:
[----:B------:R-:W-:Y:S05]  /*32070*/  BSYNC B0 ;  /* 0x0000000000007941 */ /* 0x000fea0003800000 */
.L_x_2452:
        /* <DEDUP_REMOVED lines=8> */
.L_x_2454:
        /* <DEDUP_REMOVED lines=16> */
.L_x_2455:
        /* <DEDUP_REMOVED lines=10> */
.L_x_2456:
[----:B------:R-:W-:Y:S02]  /*322a0*/  IMAD.MOV.U32 R13, RZ, RZ, R0 ;  /* 0x000000ffff0d7224 */ /* 0x000fe400078e0000 */
[----:B------:R-:W-:Y:S02]  /*322b0*/  IMAD.MOV.U32 R12, RZ, RZ, 0x2 ;  /* 0x00000002ff0c7424 */ /* 0x000fe400078e00ff */
[----:B------:R-:W-:-:S07]  /*322c0*/  IMAD.MOV.U32 R3, RZ, RZ, R14 ;  /* 0x000000ffff037224 */ /* 0x000fce00078e000e */
[----:B------:R-:W-:Y:S05]  /*322d0*/  WARPSYNC.COLLECTIVE R15, `(.L_x_2457) ;  /* 0x000000000f087348 */ /* 0x000fea0003c00000 */
[----:B------:R0:W1:Y:S02]  /*322e0*/  SHFL.IDX P6, R14, R13, R12, R11 ;  /* 0x0000000c0d0e7389 */ /* 0x00006400000c000b */
[----:B01----:R-:W-:Y:S01]  /*322f0*/  ENDCOLLECTIVE ;  /* 0x000000000000791b */ /* 0x003fe20003800000 */
.L_x_2457:
        /* <DEDUP_REMOVED lines=15> */
.L_x_2458:
[----:B------:R-:W-:Y:S02]  /*323f0*/  IMAD.MOV.U32 R13, RZ, RZ, R0 ;  /* 0x000000ffff0d7224 */ /* 0x000fe400078e0000 */
[----:B------:R-:W-:Y:S02]  /*32400*/  IMAD.MOV.U32 R12, RZ, RZ, 0x3 ;  /* 0x00000003ff0c7424 */ /* 0x000fe400078e00ff */
[----:B------:R-:W-:-:S07]  /*32410*/  IMAD.MOV.U32 R3, RZ, RZ, R14 ;  /* 0x000000ffff037224 */ /* 0x000fce00078e000e */
[----:B------:R-:W-:Y:S05]  /*32420*/  WARPSYNC.COLLECTIVE R15, `(.L_x_2459) ;  /* 0x000000000f087348 */ /* 0x000fea0003c00000 */
[----:B------:R0:W1:Y:S02]  /*32430*/  SHFL.IDX P6, R14, R13, R12, R11 ;  /* 0x0000000c0d0e7389 */ /* 0x00006400000c000b */
[----:B01----:R-:W-:Y:S01]  /*32440*/  ENDCOLLECTIVE ;  /* 0x000000000000791b */ /* 0x003fe20003800000 */
.L_x_2459:
        /* <DEDUP_REMOVED lines=10> */
.L_x_2460:
[----:B------:R-:W-:Y:S01]  /*324f0*/  @!PT LDS RZ, [RZ] ;  /* 0x00000000fffff984 */ /* 0x000fe20000000800 */
[----:B------:R-:W-:Y:S01]  /*32500*/  @!PT LDS RZ, [RZ] ;  /* 0x00000000fffff984 */ /* 0x000fe20000000800 */
[----:B------:R-:W-:Y:S01]  /*32510*/  @!PT LDS RZ, [RZ] ;  /* 0x00000000fffff984 */ /* 0x000fe20000000800 */
[----:B------:R0:W-:Y:S04]  /*32520*/  @P1 LDGSTS.E.BYPASS.LTC128B.128 [R5+0x21000], desc[UR36][R2.64], !P4 ;  /* 0x2100000002051fae */ /* 0x0001e8000e101d64 */
[----:B------:R0:W-:Y:S01]  /*32530*/  @P1 LDGSTS.E.BYPASS.LTC128B.128 [R5+0x23000], desc[UR36][R2.64+0x80], !P2 ;  /* 0x2300008002051fae */ /* 0x0001e2000d101d64 */
[----:B------:R-:W-:Y:S01]  /*32540*/  MOV R4, R14 ;  /* 0x0000000e00047202 */ /* 0x000fe20000000f00 */
[----:B------:R-:W-:Y:S06]  /*32550*/  BRA `(.L_x_2461) ;  /* 0xffffff4c00ec7947 */ /* 0x000fec000383ffff */
.L_x_2119:
[----:B------:R-:W-:Y:S02]  /*32560*/  IMAD.MOV.U32 R13, RZ, RZ, R4 ;  /* 0x000000ffff0d7224 */ /* 0x000fe400078e0004 */
[----:B------:R-:W-:Y:S02]  /*32570*/  IMAD.MOV.U32 R12, RZ, RZ, RZ ;  /* 0x000000ffff0c7224 */ /* 0x000fe400078e00ff */
[----:B------:R-:W-:Y:S02]  /*32580*/  IMAD.MOV.U32 R11, RZ, RZ, 0x181f ;  /* 0x0000181fff0b7424 */ /* 0x000fe400078e00ff */
[----:B------:R-:W-:Y:S02]  /*32590*/  IMAD.MOV.U32 R15, RZ, RZ, -0x1 ;  /* 0xffffffffff0f7424 */ /* 0x000fe400078e00ff */
[----:B-----5:R-:W-:Y:S02]  /*325a0*/  IMAD R5, R10, R7, RZ ;  /* 0x000000070a057224 */ /* 0x020fe400078e02ff */
[----:B------:R-:W-:-:S07]  /*325b0*/  IMAD.IADD R26, R9, 0x1, R26 ;  /* 0x00000001091a7824 */ /* 0x000fce00078e021a */
[----:B------:R-:W-:Y:S05]  /*325c0*/  WARPSYNC.COLLECTIVE R15, `(.L_x_2462) ;  /* 0x000000000f087348 */ /* 0x000fea0003c00000 */
[----:B------:R0:W1:Y:S02]  /*325d0*/  SHFL.IDX P6, R14, R13, R12, R11 ;  /* 0x0000000c0d0e7389 */ /* 0x00006400000c000b */
[----:B01----:R-:W-:Y:S01]  /*325e0*/  ENDCOLLECTIVE ;  /* 0x000000000000791b */ /* 0x003fe20003800000 */
.L_x_2462:
[C---:B------:R-:W-:Y:S01]  /*325f0*/  VIADD R6, R26.reuse, 0x10 ;  /* 0x000000101a067836 */ /* 0x040fe20000000000 */
[----:B------:R-:W-:Y:S01]  /*32600*/  ISETP.GE.AND P2, PT, R26, R5, PT ;  /* 0x000000051a00720c */ /* 0x000fe20003f46270 */
[----:B------:R-:W-:Y:S02]  /*32610*/  IMAD.MOV.U32 R13, RZ, RZ, R0 ;  /* 0x000000ffff0d7224 */ /* 0x000fe400078e0000 */
[----:B------:R-:W-:-:S10]  /*32620*/  IMAD.MOV.U32 R2, RZ, RZ, R14 ;  /* 0x000000ffff027224 */ /* 0x000fd400078e000e */
[----:B------:R-:W-:Y:S05]  /*32630*/  WARPSYNC.COLLECTIVE R15, `(.L_x_2463) ;  /* 0x000000000f087348 */ /* 0x000fea0003c00000 */
[----:B------:R0:W1:Y:S02]  /*32640*/  SHFL.IDX P6, R14, R13, R12, R11 ;  /* 0x0000000c0d0e7389 */ /* 0x00006400000c000b */
[----:B01----:R-:W-:Y:S01]  /*32650*/  ENDCOLLECTIVE ;  /* 0x000000000000791b */ /* 0x003fe20003800000 */
.L_x_2463:
[----:B------:R-:W-:Y:S02]  /*32660*/  IMAD.MOV.U32 R13, RZ, RZ, R4 ;  /* 0x000000ffff0d7224 */ /* 0x000fe400078e0004 */
[----:B------:R-:W-:Y:S02]  /*32670*/  IMAD.MOV.U32 R12, RZ, RZ, 0x1 ;  /* 0x00000001ff0c7424 */ /* 0x000fe400078e00ff */
[----:B------:R-:W-:-:S07]  /*32680*/  IMAD.MOV.U32 R3, RZ, RZ, R14 ;  /* 0x000000ffff037224 */ /* 0x000fce00078e000e */
[----:B------:R-:W-:Y:S05]  /*32690*/  WARPSYNC.COLLECTIVE R15, `(.L_x_2464) ;  /* 0x000000000f087348 */ /* 0x000fea0003c00000 */
[----:B------:R0:W1:Y:S02]  /*326a0*/  SHFL.IDX P6, R14, R13, R12, R11 ;  /* 0x0000000c0d0e7389 */ /* 0x00006400000c000b */
[----:B01----:R-:W-:Y:S01]  /*326b0*/  ENDCOLLECTIVE ;  /* 0x000000000000791b */ /* 0x003fe20003800000 */
.L_x_2464:
        /* <DEDUP_REMOVED lines=16> */
.L_x_2465:
[----:B------:R-:W-:Y:S02]  /*327c0*/  IMAD.MOV.U32 R13, RZ, RZ, R4 ;  /* 0x000000ffff0d7224 */ /* 0x000fe400078e0004 */
[----:B------:R-:W-:Y:S02]  /*327d0*/  IMAD.MOV.U32 R12, RZ, RZ, 0x2 ;  /* 0x00000002ff0c7424 */ /* 0x000fe400078e00ff */
[----:B------:R-:W-:-:S07]  /*327e0*/  IMAD.MOV.U32 R3, RZ, RZ, R14 ;  /* 0x000000ffff037224 */ /* 0x000fce00078e000e */
[----:B------:R-:W-:Y:S05]  /*327f0*/  WARPSYNC.COLLECTIVE R15, `(.L_x_2466) ;  /* 0x000000000f087348 */ /* 0x000fea0003c00000 */
[----:B------:R0:W1:Y:S02]  /*32800*/  SHFL.IDX P6, R14, R13, R12, R11 ;  /* 0x0000000c0d0e7389 */ /* 0x00006400000c000b */
[----:B01----:R-:W-:Y:S01]  /*32810*/  ENDCOLLECTIVE ;  /* 0x000000000000791b */ /* 0x003fe20003800000 */
.L_x_2466:
        /* <DEDUP_REMOVED lines=17> */
.L_x_2467:
[----:B------:R-:W-:Y:S02]  /*32930*/  IMAD.MOV.U32 R13, RZ, RZ, R4 ;  /* 0x000000ffff0d7224 */ /* 0x000fe400078e0004 */
[----:B------:R-:W-:Y:S02]  /*32940*/  IMAD.MOV.U32 R12, RZ, RZ, 0x3 ;  /* 0x00000003ff0c7424 */ /* 0x000fe400078e00ff */
[----:B------:R-:W-:-:S07]  /*32950*/  IMAD.MOV.U32 R3, RZ, RZ, R14 ;  /* 0x000000ffff037224 */ /* 0x000fce00078e000e */
[----:B------:R-:W-:Y:S05]  /*32960*/  WARPSYNC.COLLECTIVE R15, `(.L_x_2468) ;  /* 0x000000000f087348 */ /* 0x000fea0003c00000 */
[----:B------:R0:W1:Y:S02]  /*32970*/  SHFL.IDX P6, R14, R13, R12, R11 ;  /* 0x0000000c0d0e7389 */ /* 0x00006400000c000b */
[----:B01----:R-:W-:Y:S01]  /*32980*/  ENDCOLLECTIVE ;  /* 0x000000000000791b */ /* 0x003fe20003800000 */
.L_x_2468:
        /* <DEDUP_REMOVED lines=17> */
.L_x_2469:
[----:B------:R-:W-:Y:S02]  /*32aa0*/  IMAD.MOV.U32 R13, RZ, RZ, R4 ;  /* 0x000000ffff0d7224 */ /* 0x000fe400078e0004 */
[----:B------:R-:W-:Y:S02]  /*32ab0*/  IMAD.MOV.U32 R12, RZ, RZ, 0x4 ;  /* 0x00000004ff0c7424 */ /* 0x000fe400078e00ff */
[----:B------:R-:W-:-:S07]  /*32ac0*/  IMAD.MOV.U32 R3, RZ, RZ, R14 ;  /* 0x000000ffff037224 */ /* 0x000fce00078e000e */
[----:B------:R-:W-:Y:S05]  /*32ad0*/  WARPSYNC.COLLECTIVE R15, `(.L_x_2470) ;  /* 0x000000000f087348 */ /* 0x000fea0003c00000 */
[----:B------:R0:W1:Y:S02]  /*32ae0*/  SHFL.IDX P6, R14, R13, R12, R11 ;  /* 0x0000000c0d0e7389 */ /* 0x00006400000c000b */
[----:B01----:R-:W-:Y:S01]  /*32af0*/  ENDCOLLECTIVE ;  /* 0x000000000000791b */ /* 0x003fe20003800000 */
.L_x_2470:
        /* <DEDUP_REMOVED lines=17> */
.L_x_2471:
[----:B------:R-:W-:Y:S02]  /*32c10*/  IMAD.MOV.U32 R13, RZ, RZ, R4 ;  /* 0x000000ffff0d7224 */ /* 0x000fe400078e0004 */
[----:B------:R-:W-:Y:S02]  /*32c20*/  IMAD.MOV.U32 R12, RZ, RZ, 0x5 ;  /* 0x00000005ff0c7424 */ /* 0x000fe400078e00ff */
[----:B------:R-:W-:-:S07]  /*32c30*/  IMAD.MOV.U32 R3, RZ, RZ, R14 ;  /* 0x000000ffff037224 */ /* 0x000fce00078e000e */
[----:B------:R-:W-:Y:S05]  /*32c40*/  WARPSYNC.COLLECTIVE R15, `(.L_x_2472) ;  /* 0x000000000f087348 */ /* 0x000fea0003c00000 */
[----:B------:R0:W1:Y:S02]  /*32c50*/  SHFL.IDX P6, R14, R13, R12, R11 ;  /* 0x0000000c0d0e7389 */ /* 0x00006400000c000b */
[----:B01----:R-:W-:Y:S01]  /*32c60*/  ENDCOLLECTIVE ;  /* 0x000000000000791b */ /* 0x003fe20003800000 */
.L_x_2472:
        /* <DEDUP_REMOVED lines=17> */
.L_x_2473:
[----:B------:R-:W-:Y:S01]  /*32d80*/  MOV R13, R4 ;  /* 0x00000004000d7202 */ /* 0x000fe20000000f00 */
[----:B------:R-:W-:Y:S02]  /*32d90*/  IMAD.MOV.U32 R12, RZ, RZ, 0x6 ;  /* 0x00000006ff0c7424 */ /* 0x000fe400078e00ff */
[----:B------:R-:W-:-:S07]  /*32da0*/  IMAD.MOV.U32 R3, RZ, RZ, R14 ;  /* 0x000000ffff037224 */ /* 0x000fce00078e000e */
[----:B------:R-:W-:Y:S05]  /*32db0*/  WARPSYNC.COLLECTIVE R15, `(.L_x_2474) ;  /* 0x000000000f087348 */ /* 0x000fea0003c00000 */
[----:B------:R0:W1:Y:S02]  /*32dc0*/  SHFL.IDX P6, R14, R13, R12, R11 ;  /* 0x0000000c0d0e7389 */ /* 0x00006400000c000b */
[----:B01----:R-:W-:Y:S01]  /*32dd0*/  ENDCOLLECTIVE ;  /* 0x000000000000791b */ /* 0x003fe20003800000 */
.L_x_2474:
        /* <DEDUP_REMOVED lines=17> */
.L_x_2475:
[----:B------:R-:W-:Y:S02]  /*32ef0*/  IMAD.MOV.U32 R13, RZ, RZ, R4 ;  /* 0x000000ffff0d7224 */ /* 0x000fe400078e0004 */
[----:B------:R-:W-:Y:S02]  /*32f00*/  IMAD.MOV.U32 R12, RZ, RZ, 0x7 ;  /* 0x00000007ff0c7424 */ /* 0x000fe400078e00ff */
[----:B------:R-:W-:-:S07]  /*32f10*/  IMAD.MOV.U32 R3, RZ, RZ, R14 ;  /* 0x000000ffff037224 */ /* 0x000fce00078e000e */
[----:B------:R-:W-:Y:S05]  /*32f20*/  WARPSYNC.COLLECTIVE R15, `(.L_x_2476) ;  /* 0x000000000f087348 */ /* 0x000fea0003c00000 */
[----:B------:R0:W1:Y:S02]  /*32f30*/  SHFL.IDX P6, R14, R13, R12, R11 ;  /* 0x0000000c0d0e7389 */ /* 0x00006400000c000b */
[----:B01----:R-:W-:Y:S01]  /*32f40*/  ENDCOLLECTIVE ;  /* 0x000000000000791b */ /* 0x003fe20003800000 */
.L_x_2476:
        /* <DEDUP_REMOVED lines=15> */
.L_x_2477:
[----:B------:R-:W-:Y:S05]  /*33040*/  BRA `(.L_x_2478) ;  /* 0xffffff5000347947 */ /* 0x000fea000383ffff */
.L_x_2124:
[----:B0-----:R0:W1:Y:S02]  /*33050*/  SYNCS.PHASECHK.TRANS64.TRYWAIT P1, [R22+URZ+0x28420], R3 ;  /* 0x02842003160075a7 */ /* 0x001064000802017f */
[----:B-1----:R-:W-:Y:S05]  /*33060*/  @!P1 NANOSLEEP.SYNCS 0x989680 ;  /* 0x009896800000995d */ /* 0x002fea0003900000 */
[----:B------:R-:W1:Y:S02]  /*33070*/  @!P1 SYNCS.PHASECHK.TRANS64 P1, [R22+URZ+0x28420], R3 ;  /* 0x02842003160095a7 */ /* 0x000e64000802007f */
[----:B-1----:R-:W-:Y:S05]  /*33080*/  @!P1 BRA `(.L_x_2124) ;  /* 0xfffffffc00f09947 */ /* 0x002fea000383ffff */
[----:B------:R-:W-:Y:S05]  /*33090*/  BRA `(.L_x_2479) ;  /* 0xffffff5000ac7947 */ /* 0x000fea000383ffff */
.L_x_2128:
[----:B-1----:R1:W2:Y:S02]  /*330a0*/  SYNCS.PHASECHK.TRANS64.TRYWAIT P0, [R0+URZ+0x28480], R20 ;  /* 0x02848014000075a7 */ /* 0x0022a4000800017f */
[----:B--2---:R-:W-:Y:S05]  /*330b0*/  @!P0 NANOSLEEP.SYNCS 0x989680 ;  /* 0x009896800000895d */ /* 0x004fea0003900000 */
[----:B------:R-:W2:Y:S02]  /*330c0*/  @!P0 SYNCS.PHASECHK.TRANS64 P0, [R0+URZ+0x28480], R20 ;  /* 0x02848014000085a7 */ /* 0x000ea4000800007f */
[----:B--2---:R-:W-:Y:S05]  /*330d0*/  @!P0 BRA `(.L_x_2128) ;  /* 0xfffffffc00f08947 */ /* 0x004fea000383ffff */
[----:B------:R-:W-:Y:S05]  /*330e0*/  BRA `(.L_x_2480) ;  /* 0xffffff5400607947 */ /* 0x000fea000383ffff */
.L_x_2129:
        /* <DEDUP_REMOVED lines=8> */
.L_x_2482:
[----:B------:R-:W-:Y:S05]  /*33170*/  BSYNC B0 ;  /* 0x0000000000007941 */ /* 0x000fea0003800000 */
.L_x_2481:
        /* <DEDUP_REMOVED lines=9> */
.L_x_2483:
[----:B------:R-:W-:Y:S01]  /*33210*/  IMAD.MOV.U32 R13, RZ, RZ, R27 ;  /* 0x000000ffff0d7224 */ /* 0x000fe200078e001b */
[----:B------:R-:W-:Y:S01]  /*33220*/  MOV R12, 0x1 ;  /* 0x00000001000c7802 */ /* 0x000fe20000000f00 */
[----:B------:R-:W-:-:S07]  /*33230*/  IMAD.MOV.U32 R2, RZ, RZ, R14 ;  /* 0x000000ffff027224 */ /* 0x000fce00078e000e */
[----:B------:R-:W-:Y:S05]  /*33240*/  WARPSYNC.COLLECTIVE R15, `(.L_x_2484) ;  /* 0x000000000f087348 */ /* 0x000fea0003c00000 */
[----:B------:R0:W1:Y:S02]  /*33250*/  SHFL.IDX P6, R14, R13, R12, R11 ;  /* 0x0000000c0d0e7389 */ /* 0x00006400000c000b */
[----:B01----:R-:W-:Y:S01]  /*33260*/  ENDCOLLECTIVE ;  /* 0x000000000000791b */ /* 0x003fe20003800000 */
.L_x_2484:
        /* <DEDUP_REMOVED lines=12> */
.L_x_2485:
[----:B------:R-:W-:Y:S02]  /*33330*/  IMAD.MOV.U32 R13, RZ, RZ, R27 ;  /* 0x000000ffff0d7224 */ /* 0x000fe400078e001b */
[----:B------:R-:W-:Y:S02]  /*33340*/  IMAD.MOV.U32 R12, RZ, RZ, 0x2 ;  /* 0x00000002ff0c7424 */ /* 0x000fe400078e00ff */
[----:B------:R-:W-:-:S07]  /*33350*/  IMAD.MOV.U32 R2, RZ, RZ, R14 ;  /* 0x000000ffff027224 */ /* 0x000fce00078e000e */
[----:B------:R-:W-:Y:S05]  /*33360*/  WARPSYNC.COLLECTIVE R15, `(.L_x_2486) ;  /* 0x000000000f087348 */ /* 0x000fea0003c00000 */
[----:B------:R0:W1:Y:S02]  /*33370*/  SHFL.IDX P6, R14, R13, R12, R11 ;  /* 0x0000000c0d0e7389 */ /* 0x00006400000c000b */
[----:B01----:R-:W-:Y:S01]  /*33380*/  ENDCOLLECTIVE ;  /* 0x000000000000791b */ /* 0x003fe20003800000 */
.L_x_2486:
        /* <DEDUP_REMOVED lines=12> */
.L_x_2487:
[----:B------:R-:W-:Y:S02]  /*33450*/  IMAD.MOV.U32 R13, RZ, RZ, R27 ;  /* 0x000000ffff0d7224 */ /* 0x000fe400078e001b */
[----:B------:R-:W-:Y:S02]  /*33460*/  IMAD.MOV.U32 R12, RZ, RZ, 0x3 ;  /* 0x00000003ff0c7424 */ /* 0x000fe400078e00ff */
[----:B------:R-:W-:-:S07]  /*33470*/  IMAD.MOV.U32 R2, RZ, RZ, R14 ;  /* 0x000000ffff027224 */ /* 0x000fce00078e000e */
[----:B------:R-:W-:Y:S05]  /*33480*/  WARPSYNC.COLLECTIVE R15, `(.L_x_2488) ;  /* 0x000000000f087348 */ /* 0x000fea0003c00000 */
[----:B------:R0:W1:Y:S02]  /*33490*/  SHFL.IDX P6, R14, R13, R12, R11 ;  /* 0x0000000c0d0e7389 */ /* 0x00006400000c000b */
[----:B01----:R-:W-:Y:S01]  /*334a0*/  ENDCOLLECTIVE ;  /* 0x000000000000791b */ /* 0x003fe20003800000 */
.L_x_2488:
        /* <DEDUP_REMOVED lines=12> */
.L_x_2489:
[----:B------:R-:W-:Y:S01]  /*33570*/  IMAD.MOV.U32 R2, RZ, RZ, R14 ;  /* 0x000000ffff027224 */ /* 0x000fe200078e000e */
[----:B------:R-:W-:Y:S06]  /*33580*/  BRA `(.L_x_2490) ;  /* 0xffffff5000f87947 */ /* 0x000fec000383ffff */
.L_x_2134:
[----:B----4-:R4:W0:Y:S02]  /*33590*/  SYNCS.PHASECHK.TRANS64.TRYWAIT P0, [R0+URZ+0x28440], R20 ;  /* 0x02844014000075a7 */ /* 0x010824000800017f */
[----:B0-----:R-:W-:Y:S05]  /*335a0*/  @!P0 NANOSLEEP.SYNCS 0x989680 ;  /* 0x009896800000895d */ /* 0x001fea0003900000 */
[----:B------:R-:W0:Y:S02]  /*335b0*/  @!P0 SYNCS.PHASECHK.TRANS64 P0, [R0+URZ+0x28440], R20 ;  /* 0x02844014000085a7 */ /* 0x000e24000800007f */
[----:B0-----:R-:W-:Y:S05]  /*335c0*/  @!P0 BRA `(.L_x_2134) ;  /* 0xfffffffc00f08947 */ /* 0x001fea000383ffff */
[----:B------:R-:W-:Y:S05]  /*335d0*/  BRA `(.L_x_2491) ;  /* 0xffffff5400487947 */ /* 0x000fea000383ffff */
.L_x_2135:
[----:B------:R-:W-:Y:S01]  /*335e0*/  BSSY B0, `(.L_x_2492) ;  /* 0x0000008000007945 */ /* 0x000fe20003800000 */
[----:B------:R-:W-:Y:S02]  /*335f0*/  IMAD.MOV.U32 R13, RZ, RZ, R8 ;  /* 0x000000ffff0d7224 */ /* 0x000fe400078e0008 */
[----:B------:R-:W-:Y:S02]  /*33600*/  IMAD.MOV.U32 R12, RZ, RZ, RZ ;  /* 0x000000ffff0c7224 */ /* 0x000fe400078e00ff */
[----:B------:R-:W-:Y:S02]  /*33610*/  IMAD.MOV.U32 R11, RZ, RZ, 0x181f ;  /* 0x0000181fff0b7424 */ /* 0x000fe400078e00ff */
[----:B------:R-:W-:-:S07]  /*33620*/  IMAD.MOV.U32 R15, RZ, RZ, -0x1 ;  /* 0xffffffffff0f7424 */ /* 0x000fce00078e00ff */
[----:B01-34-:R-:W-:Y:S05]  /*33630*/  WARPSYNC.COLLECTIVE R15, `(.L_x_2493) ;  /* 0x000000000f087348 */ /* 0x01bfea0003c00000 */
[----:B------:R2:W0:Y:S02]  /*33640*/  SHFL.IDX P6, R14, R13, R12, R11 ;  /* 0x0000000c0d0e7389 */ /* 0x00042400000c000b */
[----:B01234-:R-:W-:Y:S01]  /*33650*/  ENDCOLLECTIVE ;  /* 0x000000000000791b */ /* 0x01ffe20003800000 */
.L_x_2493:
[----:B------:R-:W-:Y:S05]  /*33660*/  BSYNC B0 ;  /* 0x0000000000007941 */ /* 0x000fea0003800000 */
.L_x_2492:
        /* <DEDUP_REMOVED lines=8> */
.L_x_2494:
[----:B------:R-:W-:Y:S02]  /*336f0*/  IMAD.MOV.U32 R13, RZ, RZ, R8 ;  /* 0x000000ffff0d7224 */ /* 0x000fe400078e0008 */
[----:B------:R-:W-:Y:S02]  /*33700*/  IMAD.MOV.U32 R12, RZ, RZ, 0x1 ;  /* 0x00000001ff0c7424 */ /* 0x000fe400078e00ff */
[----:B------:R-:W-:-:S07]  /*33710*/  IMAD.MOV.U32 R2, RZ, RZ, R14 ;  /* 0x000000ffff027224 */ /* 0x000fce00078e000e */
[----:B------:R-:W-:Y:S05]  /*33720*/  WARPSYNC.COLLECTIVE R15, `(.L_x_2495) ;  /* 0x000000000f087348 */ /* 0x000fea0003c00000 */
[----:B------:R0:W1:Y:S02]  /*33730*/  SHFL.IDX P6, R14, R13, R12, R11 ;  /* 0x0000000c0d0e7389 */ /* 0x00006400000c000b */
[----:B01----:R-:W-:Y:S01]  /*33740*/  ENDCOLLECTIVE ;  /* 0x000000000000791b */ /* 0x003fe20003800000 */
.L_x_2495:
        /* <DEDUP_REMOVED lines=12> */
.L_x_2496:
[----:B------:R-:W-:Y:S02]  /*33810*/  IMAD.MOV.U32 R13, RZ, RZ, R8 ;  /* 0x000000ffff0d7224 */ /* 0x000fe400078e0008 */
[----:B------:R-:W-:Y:S02]  /*33820*/  IMAD.MOV.U32 R12, RZ, RZ, 0x2 ;  /* 0x00000002ff0c7424 */ /* 0x000fe400078e00ff */
[----:B------:R-:W-:-:S07]  /*33830*/  IMAD.MOV.U32 R2, RZ, RZ, R14 ;  /* 0x000000ffff027224 */ /* 0x000fce00078e000e */
[----:B------:R-:W-:Y:S05]  /*33840*/  WARPSYNC.COLLECTIVE R15, `(.L_x_2497) ;  /* 0x000000000f087348 */ /* 0x000fea0003c00000 */
[----:B------:R0:W1:Y:S02]  /*33850*/  SHFL.IDX P6, R14, R13, R12, R11 ;  /* 0x0000000c0d0e7389 */ /* 0x00006400000c000b */
[----:B01----:R-:W-:Y:S01]  /*33860*/  ENDCOLLECTIVE ;  /* 0x000000000000791b */ /* 0x003fe20003800000 */
.L_x_2497:
        /* <DEDUP_REMOVED lines=12> */
.L_x_2498:
[----:B------:R-:W-:Y:S02]  /*33930*/  IMAD.MOV.U32 R13, RZ, RZ, R8 ;  /* 0x000000ffff0d7224 */ /* 0x000fe400078e0008 */
[----:B------:R-:W-:Y:S02]  /*33940*/  IMAD.MOV.U32 R12, RZ, RZ, 0x3 ;  /* 0x00000003ff0c7424 */ /* 0x000fe400078e00ff */
[----:B------:R-:W-:-:S07]  /*33950*/  IMAD.MOV.U32 R2, RZ, RZ, R14 ;  /* 0x000000ffff027224 */ /* 0x000fce00078e000e */
[----:B------:R-:W-:Y:S05]  /*33960*/  WARPSYNC.COLLECTIVE R15, `(.L_x_2499) ;  /* 0x000000000f087348 */ /* 0x000fea0003c00000 */
[----:B------:R0:W1:Y:S02]  /*33970*/  SHFL.IDX P6, R14, R13, R12, R11 ;  /* 0x0000000c0d0e7389 */ /* 0x00006400000c000b */
[----:B01----:R-:W-:Y:S01]  /*33980*/  ENDCOLLECTIVE ;  /* 0x000000000000791b */ /* 0x003fe20003800000 */
.L_x_2499:
        /* <DEDUP_REMOVED lines=12> */
.L_x_2500:
[----:B------:R-:W-:Y:S01]  /*33a50*/  IMAD.MOV.U32 R2, RZ, RZ, R14 ;  /* 0x000000ffff027224 */ /* 0x000fe200078e000e */
[----:B------:R-:W-:Y:S06]  /*33a60*/  BRA `(.L_x_2501) ;  /* 0xffffff5000d47947 */ /* 0x000fec000383ffff */
.L_x_2140:
[----:B0-----:R0:W1:Y:S02]  /*33a70*/  SYNCS.PHASECHK.TRANS64.TRYWAIT P2, [R3+URZ+0x28470], R0 ;  /* 0x02847000030075a7 */ /* 0x001064000804017f */
[----:B-1----:R-:W-:Y:S05]  /*33a80*/  @!P2 NANOSLEEP.SYNCS 0x989680 ;  /* 0x009896800000a95d */ /* 0x002fea0003900000 */
[----:B------:R-:W1:Y:S02]  /*33a90*/  @!P2 SYNCS.PHASECHK.TRANS64 P2, [R3+URZ+0x28470], R0 ;  /* 0x028470000300a5a7 */ /* 0x000e64000804007f */
[----:B-1----:R-:W-:Y:S05]  /*33aa0*/  @!P2 BRA `(.L_x_2140) ;  /* 0xfffffffc00f0a947 */ /* 0x002fea000383ffff */
[----:B------:R-:W-:Y:S05]  /*33ab0*/  BRA `(.L_x_2502) ;  /* 0xffffff5400387947 */ /* 0x000fea000383ffff */
.L_x_2142:
[----:B0-----:R0:W1:Y:S02]  /*33ac0*/  SYNCS.PHASECHK.TRANS64.TRYWAIT P2, [R3+URZ+0x28460], R2 ;  /* 0x02846002030075a7 */ /* 0x001064000804017f */
[----:B-1----:R-:W-:Y:S05]  /*33ad0*/  @!P2 NANOSLEEP.SYNCS 0x989680 ;  /* 0x009896800000a95d */ /* 0x002fea0003900000 */
[----:B------:R-:W1:Y:S02]  /*33ae0*/  @!P2 SYNCS.PHASECHK.TRANS64 P2, [R3+URZ+0x28460], R2 ;  /* 0x028460020300a5a7 */ /* 0x000e64000804007f */
[----:B-1----:R-:W-:Y:S05]  /*33af0*/  @!P2 BRA `(.L_x_2142) ;  /* 0xfffffffc00f0a947 */ /* 0x002fea000383ffff */
[----:B------:R-:W-:Y:S05]  /*33b00*/  BRA `(.L_x_2503) ;  /* 0xffffff5400447947 */ /* 0x000fea000383ffff */
.L_x_2150:
[----:B0-----:R0:W1:Y:S02]  /*33b10*/  SYNCS.PHASECHK.TRANS64.TRYWAIT P1, [R0+URZ+0x28470], R3 ;  /* 0x02847003000075a7 */ /* 0x001064000802017f */
[----:B-1----:R-:W-:Y:S05]  /*33b20*/  @!P1 NANOSLEEP.SYNCS 0x989680 ;  /* 0x009896800000995d */ /* 0x002fea0003900000 */
[----:B------:R-:W1:Y:S02]  /*33b30*/  @!P1 SYNCS.PHASECHK.TRANS64 P1, [R0+URZ+0x28470], R3 ;  /* 0x02847003000095a7 */ /* 0x000e64000802007f */
[----:B-1----:R-:W-:Y:S05]  /*33b40*/  @!P1 BRA `(.L_x_2150) ;  /* 0xfffffffc00f09947 */ /* 0x002fea000383ffff */
[----:B------:R-:W-:Y:S05]  /*33b50*/  BRA `(.L_x_2504) ;  /* 0xffffff5c00247947 */ /* 0x000fea000383ffff */
.L_x_2152:
[----:B0-----:R0:W1:Y:S02]  /*33b60*/  SYNCS.PHASECHK.TRANS64.TRYWAIT P1, [R0+URZ+0x28460], R3 ;  /* 0x02846003000075a7 */ /* 0x001064000802017f */
[----:B-1----:R-:W-:Y:S05]  /*33b70*/  @!P1 NANOSLEEP.SYNCS 0x989680 ;  /* 0x009896800000995d */ /* 0x002fea0003900000 */
[----:B------:R-:W1:Y:S02]  /*33b80*/  @!P1 SYNCS.PHASECHK.TRANS64 P1, [R0+URZ+0x28460], R3 ;  /* 0x02846003000095a7 */ /* 0x000e64000802007f */
[----:B-1----:R-:W-:Y:S05]  /*33b90*/  @!P1 BRA `(.L_x_2152) ;  /* 0xfffffffc00f09947 */ /* 0x002fea000383ffff */
[----:B------:R-:W-:Y:S05]  /*33ba0*/  BRA `(.L_x_2505) ;  /* 0xffffff5c002c7947 */ /* 0x000fea000383ffff */
.L_x_2157:
[----:B------:R-:W-:Y:S01]  /*33bb0*/  BSSY B0, `(.L_x_2506) ;  /* 0x0000008000007945 */ /* 0x000fe20003800000 */
[----:B------:R-:W-:Y:S01]  /*33bc0*/  IMAD.MOV.U32 R13, RZ, RZ, R16 ;  /* 0x000000ffff0d7224 */ /* 0x000fe200078e0010 */
[----:B------:R-:W-:Y:S01]  /*33bd0*/  MOV R11, 0x1f ;  /* 0x0000001f000b7802 */ /* 0x000fe20000000f00 */
[----:B0-----:R-:W-:Y:S02]  /*33be0*/  IMAD.MOV.U32 R12, RZ, RZ, RZ ;  /* 0x000000ffff0c7224 */ /* 0x001fe400078e00ff */
[----:B------:R-:W-:-:S07]  /*33bf0*/  IMAD.MOV.U32 R15, RZ, RZ, -0x1 ;  /* 0xffffffffff0f7424 */ /* 0x000fce00078e00ff */
[----:B-1----:R-:W-:Y:S05]  /*33c00*/  WARPSYNC.COLLECTIVE R15, `(.L_x_2507) ;  /* 0x000000000f087348 */ /* 0x002fea0003c00000 */
[----:B------:R0:W2:Y:S02]  /*33c10*/  SHFL.IDX P6, R14, R13, R12, R11 ;  /* 0x0000000c0d0e7389 */ /* 0x0000a400000c000b */
[----:B012---:R-:W-:Y:S01]  /*33c20*/  ENDCOLLECTIVE ;  /* 0x000000000000791b */ /* 0x007fe20003800000 */
.L_x_2507:
[----:B------:R-:W-:Y:S05]  /*33c30*/  BSYNC B0 ;  /* 0x0000000000007941 */ /* 0x000fea0003800000 */
.L_x_2506:
[----:B------:R-:W-:Y:S02]  /*33c40*/  IMAD.MOV.U32 R13, RZ, RZ, R16 ;  /* 0x000000ffff0d7224 */ /* 0x000fe400078e0010 */
[----:B------:R-:W-:Y:S02]  /*33c50*/  IMAD.MOV.U32 R12, RZ, RZ, 0x1 ;  /* 0x00000001ff0c7424 */ /* 0x000fe400078e00ff */
[----:B------:R-:W-:Y:S02]  /*33c60*/  IMAD.MOV.U32 R11, RZ, RZ, 0x1f ;  /* 0x0000001fff0b7424 */ /* 0x000fe400078e00ff */
[----:B------:R-:W-:Y:S02]  /*33c70*/  IMAD.MOV.U32 R15, RZ, RZ, -0x1 ;  /* 0xffffffffff0f7424 */ /* 0x000fe400078e00ff */
[----:B------:R-:W-:Y:S02]  /*33c80*/  IMAD.IADD R9, R19, 0x1, R8 ;  /* 0x0000000113097824 */ /* 0x000fe400078e0208 */
[----:B------:R-:W-:-:S07]  /*33c90*/  IMAD.MOV.U32 R0, RZ, RZ, R14 ;  /* 0x000000ffff007224 */ /* 0x000fce00078e000e */
[----:B------:R-:W-:Y:S05]  /*33ca0*/  WARPSYNC.COLLECTIVE R15, `(.L_x_2508) ;  /* 0x000000000f087348 */ /* 0x000fea0003c00000 */
[----:B------:R0:W1:Y:S02]  /*33cb0*/  SHFL.IDX P6, R14, R13, R12, R11 ;  /* 0x0000000c0d0e7389 */ /* 0x00006400000c000b */
[----:B01----:R-:W-:Y:S01]  /*33cc0*/  ENDCOLLECTIVE ;  /* 0x000000000000791b */ /* 0x003fe20003800000 */
.L_x_2508:
[----:B------:R-:W-:Y:S02]  /*33cd0*/  ULDC UR4, c[0x0][0xc3c] ;  /* 0x00030f0000047ab9 */ /* 0x000fe40000000800 */
[----:B------:R-:W-:-:S13]  /*33ce0*/  ISETP.GE.OR P1, PT, R9, UR4, !P0 ;  /* 0x0000000409007c0c */ /* 0x000fda000c726670 */
[----:B------:R-:W0:Y:S08]  /*33cf0*/  @!P1 LDC.64 R2, c[0x0][0xc80] ;  /* 0x00032000ff029b82 */ /* 0x000e300000000a00 */
[----:B------:R-:W1:Y:S01]  /*33d00*/  @!P1 LDC.64 R4, c[0x0][0xc78] ;  /* 0x00031e00ff049b82 */ /* 0x000e620000000a00 */
[----:B------:R-:W-:Y:S01]  /*33d10*/  CS2R R16, SRZ ;  /* 0x0000000000107805 */ /* 0x000fe2000001ff00 */
[----:B------:R-:W-:-:S02]  /*33d20*/  IMAD.MOV.U32 R11, RZ, RZ, RZ ;  /* 0x000000ffff0b7224 */ /* 0x000fc400078e00ff */
[----:B------:R-:W-:Y:S02]  /*33d30*/  IMAD.MOV.U32 R6, RZ, RZ, R14 ;  /* 0x000000ffff067224 */ /* 0x000fe400078e000e */
[----:B0-----:R-:W-:-:S05]  /*33d40*/  @!P1 IMAD.WIDE R2, R9, 0x4, R2 ;  /* 0x0000000409029825 */ /* 0x001fca00078e0202 */
[----:B------:R1:W2:Y:S02]  /*33d50*/  @!P1 LDG.E R7, desc[UR36][R2.64] ;  /* 0x0000002402079981 */ /* 0x0002a4000c1e1900 */
[----:B-1----:R-:W-:-:S05]  /*33d60*/  @!P1 IMAD.WIDE R2, R9, 0x4, R4 ;  /* 0x0000000409029825 */ /* 0x002fca00078e0204 */
[----:B------:R-:W3:Y:S01]  /*33d70*/  @!P1 LDG.E R4, desc[UR36][R2.64] ;  /* 0x0000002402049981 */ /* 0x000ee2000c1e1900 */
[----:B------:R-:W-:Y:S01]  /*33d80*/  IMAD.MOV.U32 R5, RZ, RZ, RZ ;  /* 0x000000ffff057224 */ /* 0x000fe200078e00ff */
[C---:B------:R-:W-:Y:S02]  /*33d90*/  ISETP.GE.U32.AND P2, PT, R8.reuse, 0x2, PT ;  /* 0x000000020800780c */ /* 0x040fe40003f46070 */
[C---:B------:R-:W-:Y:S02]  /*33da0*/  ISETP.GE.U32.AND P3, PT, R8.reuse, 0x4, PT ;  /* 0x000000040800780c */ /* 0x040fe40003f66070 */
[C---:B------:R-:W-:Y:S02]  /*33db0*/  ISETP.GE.U32.AND P4, PT, R8.reuse, 0x8, PT ;  /* 0x000000080800780c */ /* 0x040fe40003f86070 */
[C---:B------:R-:W-:Y:S01]  /*33dc0*/  ISETP.GE.U32.AND P5, PT, R8.reuse, 0x10, PT ;  /* 0x000000100800780c */ /* 0x040fe20003fa6070 */
[----:B--2---:R-:W-:Y:S02]  /*33dd0*/  @!P1 IMAD.MOV.U32 R17, RZ, RZ, R7 ;  /* 0x000000ffff119224 */ /* 0x004fe400078e0007 */
[----:B---3--:R-:W-:Y:S01]  /*33de0*/  @!P1 IMAD.MOV.U32 R5, RZ, RZ, R4 ;  /* 0x000000ffff059224 */ /* 0x008fe200078e0004 */
[----:B------:R-:W-:-:S03]  /*33df0*/  ISETP.NE.AND P1, PT, R8, RZ, PT ;  /* 0x000000ff0800720c */ /* 0x000fc60003f25270 */
[----:B------:R-:W-:-:S10]  /*33e00*/  IMAD R13, R5, R17, RZ ;  /* 0x00000011050d7224 */ /* 0x000fd400078e02ff */
[----:B------:R-:W-:Y:S05]  /*33e10*/  WARPSYNC.COLLECTIVE R15, `(.L_x_2509) ;  /* 0x000000000f087348 */ /* 0x000fea0003c00000 */
[----:B------:R0:W1:Y:S02]  /*33e20*/  SHFL.UP P6, R14, R13, R12, R11 ;  /* 0x0400000c0d0e7389 */ /* 0x00006400000c000b */
[----:B01----:R-:W-:Y:S01]  /*33e30*/  ENDCOLLECTIVE ;  /* 0x000000000000791b */ /* 0x003fe20003800000 */
.L_x_2509:
[----:B------:R-:W-:Y:S01]  /*33e40*/  IMAD.MOV.U32 R12, RZ, RZ, 0x2 ;  /* 0x00000002ff0c7424 */ /* 0x000fe200078e00ff */
[----:B------:R-:W-:-:S05]  /*33e50*/  SEL R4, R14, RZ, P1 ;  /* 0x000000ff0e047207 */ /* 0x000fca0000800000 */
[----:B------:R-:W-:-:S04]  /*33e60*/  IMAD.IADD R4, R13, 0x1, R4 ;  /* 0x000000010d047824 */ /* 0x000fc800078e0204 */
[----:B------:R-:W-:-:S07]  /*33e70*/  IMAD.MOV.U32 R13, RZ, RZ, R4 ;  /* 0x000000ffff0d7224 */ /* 0x000fce00078e0004 */
[----:B------:R-:W-:Y:S05]  /*33e80*/  WARPSYNC.COLLECTIVE R15, `(.L_x_2510) ;  /* 0x000000000f087348 */ /* 0x000fea0003c00000 */
[----:B------:R0:W1:Y:S02]  /*33e90*/  SHFL.UP P6, R14, R13, R12, R11 ;  /* 0x0400000c0d0e7389 */ /* 0x00006400000c000b */
[----:B01----:R-:W-:Y:S01]  /*33ea0*/  ENDCOLLECTIVE ;  /* 0x000000000000791b */ /* 0x003fe20003800000 */
.L_x_2510:
[----:B------:R-:W-:Y:S01]  /*33eb0*/  IMAD.MOV.U32 R12, RZ, RZ, 0x4 ;  /* 0x00000004ff0c7424 */ /* 0x000fe200078e00ff */
[----:B------:R-:W-:-:S05]  /*33ec0*/  SEL R3, R14, RZ, P2 ;  /* 0x000000ff0e037207 */ /* 0x000fca0001000000 */
[----:B------:R-:W-:-:S04]  /*33ed0*/  IMAD.IADD R2, R4, 0x1, R3 ;  /* 0x0000000104027824 */ /* 0x000fc800078e0203 */
[----:B------:R-:W-:-:S07]  /*33ee0*/  IMAD.MOV.U32 R13, RZ, RZ, R2 ;  /* 0x000000ffff0d7224 */ /* 0x000fce00078e0002 */
[----:B------:R-:W-:Y:S05]  /*33ef0*/  WARPSYNC.COLLECTIVE R15, `(.L_x_2511) ;  /* 0x000000000f087348 */ /* 0x000fea0003c00000 */
[----:B------:R0:W1:Y:S02]  /*33f00*/  SHFL.UP P6, R14, R13, R12, R11 ;  /* 0x0400000c0d0e7389 */ /* 0x00006400000c000b */
[----:B01----:R-:W-:Y:S01]  /*33f10*/  ENDCOLLECTIVE ;  /* 0x000000000000791b */ /* 0x003fe20003800000 */
.L_x_2511:
[----:B------:R-:W-:Y:S01]  /*33f20*/  IMAD.MOV.U32 R12, RZ, RZ, 0x8 ;  /* 0x00000008ff0c7424 */ /* 0x000fe200078e00ff */
[----:B------:R-:W-:-:S05]  /*33f30*/  SEL R3, R14, RZ, P3 ;  /* 0x000000ff0e037207 */ /* 0x000fca0001800000 */
[----:B------:R-:W-:-:S04]  /*33f40*/  IMAD.IADD R3, R2, 0x1, R3 ;  /* 0x0000000102037824 */ /* 0x000fc800078e0203 */
[----:B------:R-:W-:-:S07]  /*33f50*/  IMAD.MOV.U32 R13, RZ, RZ, R3 ;  /* 0x000000ffff0d7224 */ /* 0x000fce00078e0003 */
[----:B------:R-:W-:Y:S05]  /*33f60*/  WARPSYNC.COLLECTIVE R15, `(.L_x_2512) ;  /* 0x000000000f087348 */ /* 0x000fea0003c00000 */
[----:B------:R0:W1:Y:S02]  /*33f70*/  SHFL.UP P6, R14, R13, R12, R11 ;  /* 0x0400000c0d0e7389 */ /* 0x00006400000c000b */
[----:B01----:R-:W-:Y:S01]  /*33f80*/  ENDCOLLECTIVE ;  /* 0x000000000000791b */ /* 0x003fe20003800000 */
.L_x_2512:
[----:B------:R-:W-:Y:S01]  /*33f90*/  IMAD.MOV.U32 R12, RZ, RZ, 0x10 ;  /* 0x00000010ff0c7424 */ /* 0x000fe200078e00ff */
[----:B------:R-:W-:-:S05]  /*33fa0*/  SEL R4, R14, RZ, P4 ;  /* 0x000000ff0e047207 */ /* 0x000fca0002000000 */
[----:B------:R-:W-:-:S05]  /*33fb0*/  IMAD.IADD R4, R3, 0x1, R4 ;  /* 0x0000000103047824 */ /* 0x000fca00078e0204 */
[----:B------:R-:W-:-:S07]  /*33fc0*/  MOV R13, R4 ;  /* 0x00000004000d7202 */ /* 0x000fce0000000f00 */
[----:B------:R-:W-:Y:S05]  /*33fd0*/  WARPSYNC.COLLECTIVE R15, `(.L_x_2513) ;  /* 0x000000000f087348 */ /* 0x000fea0003c00000 */
[----:B------:R0:W1:Y:S02]  /*33fe0*/  SHFL.UP P6, R14, R13, R12, R11 ;  /* 0x0400000c0d0e7389 */ /* 0x00006400000c000b */
[----:B01----:R-:W-:Y:S01]  /*33ff0*/  ENDCOLLECTIVE ;  /* 0x000000000000791b */ /* 0x003fe20003800000 */
.L_x_2513:
        /* <DEDUP_REMOVED lines=8> */
.L_x_2514:
[----:B------:R-:W-:Y:S05]  /*34080*/  BRA `(.L_x_2515) ;  /* 0xffffff60005c7947 */ /* 0x000fea000383ffff */
.L_x_2160:
[----:B------:R-:W-:Y:S01]  /*34090*/  BSSY B0, `(.L_x_2516) ;  /* 0x0000007000007945 */ /* 0x000fe20003800000 */
[----:B0-----:R-:W-:Y:S02]  /*340a0*/  IMAD.MOV.U32 R12, RZ, RZ, 0x1 ;  /* 0x00000001ff0c7424 */ /* 0x001fe400078e00ff */
[----:B------:R-:W-:Y:S02]  /*340b0*/  IMAD.MOV.U32 R11, RZ, RZ, RZ ;  /* 0x000000ffff0b7224 */ /* 0x000fe400078e00ff */
[----:B------:R-:W-:-:S07]  /*340c0*/  IMAD.MOV.U32 R15, RZ, RZ, -0x1 ;  /* 0xffffffffff0f7424 */ /* 0x000fce00078e00ff */
[----:B------:R-:W-:Y:S05]  /*340d0*/  WARPSYNC.COLLECTIVE R15, `(.L_x_2517) ;  /* 0x000000000f087348 */ /* 0x000fea0003c00000 */
[----:B------:R0:W1:Y:S02]  /*340e0*/  SHFL.UP P6, R14, R13, R12, R11 ;  /* 0x0400000c0d0e7389 */ /* 0x00006400000c000b */
[----:B01----:R-:W-:Y:S01]  /*340f0*/  ENDCOLLECTIVE ;  /* 0x000000000000791b */ /* 0x003fe20003800000 */
.L_x_2517:
[----:B------:R-:W-:Y:S05]  /*34100*/  BSYNC B0 ;  /* 0x0000000000007941 */ /* 0x000fea0003800000 */
.L_x_2516:
[----:B------:R-:W-:Y:S01]  /*34110*/  SEL R14, R14, RZ, P1 ;  /* 0x000000ff0e0e7207 */ /* 0x000fe20000800000 */
[----:B------:R-:W-:Y:S02]  /*34120*/  IMAD.MOV.U32 R12, RZ, RZ, 0x2 ;  /* 0x00000002ff0c7424 */ /* 0x000fe400078e00ff */
[----:B------:R-:W-:Y:S02]  /*34130*/  IMAD.MOV.U32 R11, RZ, RZ, RZ ;  /* 0x000000ffff0b7224 */ /* 0x000fe400078e00ff */
[----:B------:R-:W-:Y:S02]  /*34140*/  IMAD.IADD R13, R13, 0x1, R14 ;  /* 0x000000010d0d7824 */ /* 0x000fe400078e020e */
[----:B------:R-:W-:-:S07]  /*34150*/  IMAD.MOV.U32 R15, RZ, RZ, -0x1 ;  /* 0xffffffffff0f7424 */ /* 0x000fce00078e00ff */
[----:B------:R-:W-:Y:S05]  /*34160*/  WARPSYNC.COLLECTIVE R15, `(.L_x_2518) ;  /* 0x000000000f087348 */ /* 0x000fea0003c00000 */
[----:B------:R0:W1:Y:S02]  /*34170*/  SHFL.UP P6, R14, R13, R12, R11 ;  /* 0x0400000c0d0e7389 */ /* 0x00006400000c000b */
[----:B01----:R-:W-:Y:S01]  /*34180*/  ENDCOLLECTIVE ;  /* 0x000000000000791b */ /* 0x003fe20003800000 */
.L_x_2518:
[----:B------:R-:W-:Y:S01]  /*34190*/  IMAD.MOV.U32 R12, RZ, RZ, 0x4 ;  /* 0x00000004ff0c7424 */ /* 0x000fe200078e00ff */
[----:B------:R-:W-:-:S05]  /*341a0*/  SEL R2, R14, RZ, P2 ;  /* 0x000000ff0e027207 */ /* 0x000fca0001000000 */
[----:B------:R-:W-:-:S04]  /*341b0*/  IMAD.IADD R2, R13, 0x1, R2 ;  /* 0x000000010d027824 */ /* 0x000fc800078e0202 */
[----:B------:R-:W-:-:S07]  /*341c0*/  IMAD.MOV.U32 R13, RZ, RZ, R2 ;  /* 0x000000ffff0d7224 */ /* 0x000fce00078e0002 */
[----:B------:R-:W-:Y:S05]  /*341d0*/  WARPSYNC.COLLECTIVE R15, `(.L_x_2519) ;  /* 0x000000000f087348 */ /* 0x000fea0003c00000 */
[----:B------:R0:W1:Y:S02]  /*341e0*/  SHFL.UP P6, R14, R13, R12, R11 ;  /* 0x0400000c0d0e7389 */ /* 0x00006400000c000b */
[----:B01----:R-:W-:Y:S01]  /*341f0*/  ENDCOLLECTIVE ;  /* 0x000000000000791b */ /* 0x003fe20003800000 */
.L_x_2519:
[----:B------:R-:W-:Y:S01]  /*34200*/  IMAD.MOV.U32 R12, RZ, RZ, 0x8 ;  /* 0x00000008ff0c7424 */ /* 0x000fe200078e00ff */
[----:B------:R-:W-:-:S05]  /*34210*/  SEL R3, R14, RZ, P3 ;  /* 0x000000ff0e037207 */ /* 0x000fca0001800000 */
[----:B------:R-:W-:-:S04]  /*34220*/  IMAD.IADD R3, R2, 0x1, R3 ;  /* 0x0000000102037824 */ /* 0x000fc800078e0203 */
[----:B------:R-:W-:-:S07]  /*34230*/  IMAD.MOV.U32 R13, RZ, RZ, R3 ;  /* 0x000000ffff0d7224 */ /* 0x000fce00078e0003 */
[----:B------:R-:W-:Y:S05]  /*34240*/  WARPSYNC.COLLECTIVE R15, `(.L_x_2520) ;  /* 0x000000000f087348 */ /* 0x000fea0003c00000 */
[----:B------:R0:W1:Y:S02]  /*34250*/  SHFL.UP P6, R14, R13, R12, R11 ;  /* 0x0400000c0d0e7389 */ /* 0x00006400000c000b */
[----:B01----:R-:W-:Y:S01]  /*34260*/  ENDCOLLECTIVE ;  /* 0x000000000000791b */ /* 0x003fe20003800000 */
.L_x_2520:
[----:B------:R-:W-:Y:S01]  /*34270*/  IMAD.MOV.U32 R12, RZ, RZ, 0x10 ;  /* 0x00000010ff0c7424 */ /* 0x000fe200078e00ff */
[----:B------:R-:W-:-:S05]  /*34280*/  SEL R4, R14, RZ, P4 ;  /* 0x000000ff0e047207 */ /* 0x000fca0002000000 */
[----:B------:R-:W-:-:S04]  /*34290*/  IMAD.IADD R4, R3, 0x1, R4 ;  /* 0x0000000103047824 */ /* 0x000fc800078e0204 */
[----:B------:R-:W-:-:S07]  /*342a0*/  IMAD.MOV.U32 R13, RZ, RZ, R4 ;  /* 0x000000ffff0d7224 */ /* 0x000fce00078e0004 */
[----:B------:R-:W-:Y:S05]  /*342b0*/  WARPSYNC.COLLECTIVE R15, `(.L_x_2521) ;  /* 0x000000000f087348 */ /* 0x000fea0003c00000 */
[----:B------:R0:W1:Y:S02]  /*342c0*/  SHFL.UP P6, R14, R13, R12, R11 ;  /* 0x0400000c0d0e7389 */ /* 0x00006400000c000b */
[----:B01----:R-:W-:Y:S01]  /*342d0*/  ENDCOLLECTIVE ;  /* 0x000000000000791b */ /* 0x003fe20003800000 */
.L_x_2521:
[----:B------:R-:W-:Y:S02]  /*342e0*/  IMAD.MOV.U32 R12, RZ, RZ, 0x1f ;  /* 0x0000001fff0c7424 */ /* 0x000fe400078e00ff */
[----:B------:R-:W-:Y:S01]  /*342f0*/  IMAD.MOV.U32 R11, RZ, RZ, 0x1f ;  /* 0x0000001fff0b7424 */ /* 0x000fe200078e00ff */
[----:B------:R-:W-:-:S05]  /*34300*/  SEL R3, R14, RZ, P5 ;  /* 0x000000ff0e037207 */ /* 0x000fca0002800000 */
[----:B------:R-:W-:-:S05]  /*34310*/  IMAD.IADD R2, R4, 0x1, R3 ;  /* 0x0000000104027824 */ /* 0x000fca00078e0203 */
[----:B------:R-:W-:-:S07]  /*34320*/  MOV R13, R2 ;  /* 0x00000002000d7202 */ /* 0x000fce0000000f00 */
[----:B------:R-:W-:Y:S05]  /*34330*/  WARPSYNC.COLLECTIVE R15, `(.L_x_2522) ;  /* 0x000000000f087348 */ /* 0x000fea0003c00000 */
[----:B------:R0:W1:Y:S02]  /*34340*/  SHFL.IDX P6, R14, R13, R12, R11 ;  /* 0x0000000c0d0e7389 */ /* 0x00006400000c000b */
[----:B01----:R-:W-:Y:S01]  /*34350*/  ENDCOLLECTIVE ;  /* 0x000000000000791b */ /* 0x003fe20003800000 */
.L_x_2522:
[----:B------:R-:W-:Y:S05]  /*34360*/  BRA `(.L_x_2523) ;  /* 0xffffff6000487947 */ /* 0x000fea000383ffff */
.L_x_2162:
[----:B------:R-:W-:Y:S01]  /*34370*/  BSSY B0, `(.L_x_2524) ;  /* 0x0000006000007945 */ /* 0x000fe20003800000 */
[----:B------:R-:W-:Y:S01]  /*34380*/  PLOP3.LUT P6, PT, P6, PT, PT, 0x8, 0x0 ;  /* 0x000000000000781c */ /* 0x000fe200037ce170 */
[----:B------:R-:W-:-:S12]  /*34390*/  IMAD.MOV.U32 R15, RZ, RZ, -0x1 ;  /* 0xffffffffff0f7424 */ /* 0x000fd800078e00ff */
[----:B01----:R-:W-:Y:S05]  /*343a0*/  WARPSYNC.COLLECTIVE R15, `(.L_x_2525) ;  /* 0x000000000f087348 */ /* 0x003fea0003c00000 */
[----:B------:R-:W-:Y:S01]  /*343b0*/  VOTE.ANY R14, PT, P6 ;  /* 0x00000000000e7806 */ /* 0x000fe200030e0100 */
[----:B01----:R-:W-:Y:S06]  /*343c0*/  ENDCOLLECTIVE ;  /* 0x000000000000791b */ /* 0x003fec0003800000 */
.L_x_2525:
[----:B------:R-:W-:Y:S05]  /*343d0*/  BSYNC B0 ;  /* 0x0000000000007941 */ /* 0x000fea0003800000 */
.L_x_2524:
[----:B------:R-:W-:Y:S02]  /*343e0*/  IMAD.MOV.U32 R3, RZ, RZ, R14 ;  /* 0x000000ffff037224 */ /* 0x000fe400078e000e */
[----:B------:R-:W-:Y:S02]  /*343f0*/  IMAD.MOV.U32 R13, RZ, RZ, R17 ;  /* 0x000000ffff0d7224 */ /* 0x000fe400078e0011 */
[----:B------:R-:W0:Y:S01]  /*34400*/  POPC R7, R3 ;  /* 0x0000000300077309 */ /* 0x000e220000000000 */
[----:B------:R-:W-:Y:S02]  /*34410*/  IMAD.MOV.U32 R11, RZ, RZ, 0x1f ;  /* 0x0000001fff0b7424 */ /* 0x000fe400078e00ff */
[----:B------:R-:W-:Y:S02]  /*34420*/  IMAD.MOV.U32 R15, RZ, RZ, -0x1 ;  /* 0xffffffffff0f7424 */ /* 0x000fe400078e00ff */
[----:B0-----:R-:W-:Y:S02]  /*34430*/  IMAD.MOV.U32 R12, RZ, RZ, R7 ;  /* 0x000000ffff0c7224 */ /* 0x001fe400078e0007 */
[----:B------:R-:W-:-:S07]  /*34440*/  IMAD.IADD R19, R7, 0x1, R19 ;  /* 0x0000000107137824 */ /* 0x000fce00078e0213 */
[----:B------:R-:W-:Y:S05]  /*34450*/  WARPSYNC.COLLECTIVE R15, `(.L_x_2526) ;  /* 0x000000000f087348 */ /* 0x000fea0003c00000 */
[----:B------:R0:W1:Y:S02]  /*34460*/  SHFL.IDX P6, R14, R13, R12, R11 ;  /* 0x0000000c0d0e7389 */ /* 0x00006400000c000b */
[----:B01----:R-:W-:Y:S01]  /*34470*/  ENDCOLLECTIVE ;  /* 0x000000000000791b */ /* 0x003fe20003800000 */
.L_x_2526:
[----:B------:R-:W-:Y:S02]  /*34480*/  IMAD.MOV.U32 R13, RZ, RZ, R5 ;  /* 0x000000ffff0d7224 */ /* 0x000fe400078e0005 */
[----:B------:R-:W-:-:S07]  /*34490*/  IMAD.MOV.U32 R17, RZ, RZ, R14 ;  /* 0x000000ffff117224 */ /* 0x000fce00078e000e */
[----:B------:R-:W-:Y:S05]  /*344a0*/  WARPSYNC.COLLECTIVE R15, `(.L_x_2527) ;  /* 0x000000000f087348 */ /* 0x000fea0003c00000 */
[----:B------:R0:W1:Y:S02]  /*344b0*/  SHFL.IDX P6, R14, R13, R12, R11 ;  /* 0x0000000c0d0e7389 */ /* 0x00006400000c000b */
[----:B01----:R-:W-:Y:S01]  /*344c0*/  ENDCOLLECTIVE ;  /* 0x000000000000791b */ /* 0x003fe20003800000 */
.L_x_2527:
[----:B------:R-:W-:Y:S01]  /*344d0*/  IMAD.MOV.U32 R5, RZ, RZ, R14 ;  /* 0x000000ffff057224 */ /* 0x000fe200078e000e */
[----:B------:R-:W-:Y:S06]  /*344e0*/  BRA `(.L_x_2528) ;  /* 0xffffff6000287947 */ /* 0x000fec000383ffff */
.L_x_2164:
[----:B------:R-:W-:Y:S01]  /*344f0*/  BSSY B0, `(.L_x_2529) ;  /* 0x0000007000007945 */ /* 0x000fe20003800000 */
[----:B------:R-:W-:Y:S02]  /*34500*/  IMAD.MOV.U32 R13, RZ, RZ, R2 ;  /* 0x000000ffff0d7224 */ /* 0x000fe400078e0002 */
[----:B------:R-:W-:Y:S02]  /*34510*/  IMAD.MOV.U32 R11, RZ, RZ, 0x1f ;  /* 0x0000001fff0b7424 */ /* 0x000fe400078e00ff */
[----:B------:R-:W-:-:S07]  /*34520*/  IMAD.MOV.U32 R15, RZ, RZ, -0x1 ;  /* 0xffffffffff0f7424 */ /* 0x000fce00078e00ff */
[----:B-1234-:R-:W-:Y:S05]  /*34530*/  WARPSYNC.COLLECTIVE R15, `(.L_x_2530) ;  /* 0x000000000f087348 */ /* 0x01efea0003c00000 */
[----:B------:R0:W0:Y:S02]  /*34540*/  SHFL.IDX P6, R14, R13, R12, R11 ;  /* 0x0000000c0d0e7389 */ /* 0x00002400000c000b */
[----:B01234-:R-:W-:Y:S01]  /*34550*/  ENDCOLLECTIVE ;  /* 0x000000000000791b */ /* 0x01ffe20003800000 */
.L_x_2530:
[----:B------:R-:W-:Y:S05]  /*34560*/  BSYNC B0 ;  /* 0x0000000000007941 */ /* 0x000fea0003800000 */
.L_x_2529:
[----:B------:R-:W-:Y:S01]  /*34570*/  IMAD.MOV.U32 R16, RZ, RZ, R14 ;  /* 0x000000ffff107224 */ /* 0x000fe200078e000e */
[----:B------:R-:W-:Y:S06]  /*34580*/  BRA `(.L_x_2163) ;  /* 0xffffff6000187947 */ /* 0x000fec000383ffff */
.L_x_2170:
[----:B0-----:R0:W2:Y:S02]  /*34590*/  SYNCS.PHASECHK.TRANS64.TRYWAIT P0, [R4+URZ+0x28420], R0 ;  /* 0x02842000040075a7 */ /* 0x0010a4000800017f */
[----:B--2---:R-:W-:Y:S05]  /*345a0*/  @!P0 NANOSLEEP.SYNCS 0x989680 ;  /* 0x009896800000895d */ /* 0x004fea0003900000 */
[----:B------:R-:W2:Y:S02]  /*345b0*/  @!P0 SYNCS.PHASECHK.TRANS64 P0, [R4+URZ+0x28420], R0 ;  /* 0x02842000040085a7 */ /* 0x000ea4000800007f */
[----:B--2---:R-:W-:Y:S05]  /*345c0*/  @!P0 BRA `(.L_x_2170) ;  /* 0xfffffffc00f08947 */ /* 0x004fea000383ffff */
[----:B------:R-:W-:Y:S05]  /*345d0*/  BRA `(.L_x_2531) ;  /* 0xffffff6800707947 */ /* 0x000fea000383ffff */
.L_x_2171:
[----:B------:R-:W2:Y:S01]  /*345e0*/  S2R R2, SR_TID.X ;  /* 0x0000000000027919 */ /* 0x000ea20000002100 */
[----:B------:R-:W-:Y:S01]  /*345f0*/  BSSY B0, `(.L_x_2532) ;  /* 0x000000a000007945 */ /* 0x000fe20003800000 */
[----:B------:R-:W-:Y:S02]  /*34600*/  IMAD.MOV.U32 R12, RZ, RZ, RZ ;  /* 0x000000ffff0c7224 */ /* 0x000fe400078e00ff */
[----:B------:R-:W-:Y:S02]  /*34610*/  IMAD.MOV.U32 R11, RZ, RZ, 0x1f ;  /* 0x0000001fff0b7424 */ /* 0x000fe400078e00ff */
[----:B------:R-:W-:Y:S01]  /*34620*/  IMAD.MOV.U32 R15, RZ, RZ, -0x1 ;  /* 0xffffffffff0f7424 */ /* 0x000fe200078e00ff */
[----:B--2---:R-:W-:-:S04]  /*34630*/  SHF.R.U32.HI R2, RZ, 0x5, R2 ;  /* 0x00000005ff027819 */ /* 0x004fc80000011602 */
[----:B------:R-:W-:-:S05]  /*34640*/  LOP3.LUT R2, R2, 0x3, RZ, 0xc0, !PT ;  /* 0x0000000302027812 */ /* 0x000fca00078ec0ff */
[----:B------:R-:W-:-:S07]  /*34650*/  IMAD.MOV.U32 R13, RZ, RZ, R2 ;  /* 0x000000ffff0d7224 */ /* 0x000fce00078e0002 */
[----:B01-3--:R-:W-:Y:S05]  /*34660*/  WARPSYNC.COLLECTIVE R15, `(.L_x_2533) ;  /* 0x000000000f087348 */ /* 0x00bfea0003c00000 */
[----:B------:R2:W4:Y:S02]  /*34670*/  SHFL.IDX P6, R14, R13, R12, R11 ;  /* 0x0000000c0d0e7389 */ /* 0x00052400000c000b */
[----:B01234-:R-:W-:Y:S01]  /*34680*/  ENDCOLLECTIVE ;  /* 0x000000000000791b */ /* 0x01ffe20003800000 */
.L_x_2533:
[----:B------:R-:W-:Y:S05]  /*34690*/  BSYNC B0 ;  /* 0x0000000000007941 */ /* 0x000fea0003800000 */
.L_x_2532:
[----:B------:R-:W-:Y:S05]  /*346a0*/  BRA `(.L_x_2534) ;  /* 0xffffff6800587947 */ /* 0x000fea000383ffff */
.L_x_2172:
[----:B------:R-:W-:Y:S01]  /*346b0*/  BSSY B0, `(.L_x_2535) ;  /* 0x0000006000007945 */ /* 0x000fe20003800000 */
[----:B------:R-:W-:-:S07]  /*346c0*/  IMAD.MOV.U32 R15, RZ, RZ, -0x1 ;  /* 0xffffffffff0f7424 */ /* 0x000fce00078e00ff */
[----:B01-3--:R-:W-:Y:S05]  /*346d0*/  WARPSYNC.COLLECTIVE R15, `(.L_x_2536) ;  /* 0x000000000f0c7348 */ /* 0x00bfea0003c00000 */
[----:B------:R-:W-:Y:S02]  /*346e0*/  ELECT P6, UR62, PT ;  /* 0x00000000003e782f */ /* 0x000fe400038c0000 */
[----:B------:R-:W-:Y:S01]  /*346f0*/  MOV R14, UR62 ;  /* 0x0000003e000e7c02 */ /* 0x000fe20008000f00 */
[----:B01-3--:R-:W-:Y:S10]  /*34700*/  ENDCOLLECTIVE ;  /* 0x000000000000791b */ /* 0x00bff40003800000 */
.L_x_2536:
[----:B------:R-:W-:Y:S05]  /*34710*/  BSYNC B0 ;  /* 0x0000000000007941 */ /* 0x000fea0003800000 */
.L_x_2535:
[----:B------:R-:W-:Y:S05]  /*34720*/  BRA `(.L_x_2537) ;  /* 0xffffff68004c7947 */ /* 0x000fea000383ffff */
.L_x_2174:
[----:B0-----:R0:W2:Y:S02]  /*34730*/  SYNCS.PHASECHK.TRANS64.TRYWAIT P1, [R5+URZ+0x28440], R0 ;  /* 0x02844000050075a7 */ /* 0x0010a4000802017f */
[----:B--2---:R-:W-:Y:S05]  /*34740*/  @!P1 NANOSLEEP.SYNCS 0x989680 ;  /* 0x009896800000995d */ /* 0x004fea0003900000 */
[----:B------:R-:W2:Y:S02]  /*34750*/  @!P1 SYNCS.PHASECHK.TRANS64 P1, [R5+URZ+0x28440], R0 ;  /* 0x02844000050095a7 */ /* 0x000ea4000802007f */
[----:B--2---:R-:W-:Y:S05]  /*34760*/  @!P1 BRA `(.L_x_2174) ;  /* 0xfffffffc00f09947 */ /* 0x004fea000383ffff */
[----:B------:R-:W-:Y:S05]  /*34770*/  BRA `(.L_x_2538) ;  /* 0xffffff6800747947 */ /* 0x000fea000383ffff */
.L_x_2176:
[----:B--2---:R2:W4:Y:S02]  /*34780*/  SYNCS.PHASECHK.TRANS64.TRYWAIT P1, [R25+URZ+0x28440], R2 ;  /* 0x02844002190075a7 */ /* 0x004524000802017f */
[----:B----4-:R-:W-:Y:S05]  /*34790*/  @!P1 NANOSLEEP.SYNCS 0x989680 ;  /* 0x009896800000995d */ /* 0x010fea0003900000 */
[----:B------:R-:W4:Y:S02]  /*347a0*/  @!P1 SYNCS.PHASECHK.TRANS64 P1, [R25+URZ+0x28440], R2 ;  /* 0x02844002190095a7 */ /* 0x000f24000802007f */
[----:B----4-:R-:W-:Y:S05]  /*347b0*/  @!P1 BRA `(.L_x_2176) ;  /* 0xfffffffc00f09947 */ /* 0x010fea000383ffff */
[----:B------:R-:W-:Y:S05]  /*347c0*/  BRA `(.L_x_2539) ;  /* 0xffffff6800807947 */ /* 0x000fea000383ffff */
.L_x_2178:
[----:B----4-:R4:W0:Y:S02]  /*347d0*/  SYNCS.PHASECHK.TRANS64.TRYWAIT P1, [R5+URZ+0x28460], R0 ;  /* 0x02846000050075a7 */ /* 0x010824000802017f */
[----:B0-----:R-:W-:Y:S05]  /*347e0*/  @!P1 NANOSLEEP.SYNCS 0x989680 ;  /* 0x009896800000995d */ /* 0x001fea0003900000 */
[----:B------:R-:W0:Y:S02]  /*347f0*/  @!P1 SYNCS.PHASECHK.TRANS64 P1, [R5+URZ+0x28460], R0 ;  /* 0x02846000050095a7 */ /* 0x000e24000802007f */
[----:B0-----:R-:W-:Y:S05]  /*34800*/  @!P1 BRA `(.L_x_2178) ;  /* 0xfffffffc00f09947 */ /* 0x001fea000383ffff */
[----:B------:R-:W-:Y:S05]  /*34810*/  BRA `(.L_x_2540) ;  /* 0xffffff68007c7947 */ /* 0x000fea000383ffff */
.L_x_2180:
[----:B------:R0:W0:Y:S02]  /*34820*/  SYNCS.PHASECHK.TRANS64.TRYWAIT P1, [R25+URZ+0x28460], R2 ;  /* 0x02846002190075a7 */ /* 0x000024000802017f */
[----:B0-----:R-:W-:Y:S05]  /*34830*/  @!P1 NANOSLEEP.SYNCS 0x989680 ;  /* 0x009896800000995d */ /* 0x001fea0003900000 */
[----:B------:R-:W0:Y:S02]  /*34840*/  @!P1 SYNCS.PHASECHK.TRANS64 P1, [R25+URZ+0x28460], R2 ;  /* 0x02846002190095a7 */ /* 0x000e24000802007f */
[----:B0-----:R-:W-:Y:S05]  /*34850*/  @!P1 BRA `(.L_x_2180) ;  /* 0xfffffffc00f09947 */ /* 0x001fea000383ffff */
[----:B------:R-:W-:Y:S05]  /*34860*/  BRA `(.L_x_2541) ;  /* 0xffffff6800787947 */ /* 0x000fea000383ffff */
.L_x_2182:
[----:B------:R0:W0:Y:S02]  /*34870*/  SYNCS.PHASECHK.TRANS64.TRYWAIT P1, [R5+URZ+0x28480], R0 ;  /* 0x02848000050075a7 */ /* 0x000024000802017f */
[----:B0-----:R-:W-:Y:S05]  /*34880*/  @!P1 NANOSLEEP.SYNCS 0x989680 ;  /* 0x009896800000995d */ /* 0x001fea0003900000 */
[----:B------:R-:W0:Y:S02]  /*34890*/  @!P1 SYNCS.PHASECHK.TRANS64 P1, [R5+URZ+0x28480], R0 ;  /* 0x02848000050095a7 */ /* 0x000e24000802007f */
[----:B0-----:R-:W-:Y:S05]  /*348a0*/  @!P1 BRA `(.L_x_2182) ;  /* 0xfffffffc00f09947 */ /* 0x001fea000383ffff */
[----:B------:R-:W-:Y:S05]  /*348b0*/  BRA `(.L_x_2542) ;  /* 0xffffff6800747947 */ /* 0x000fea000383ffff */
.L_x_2543:
        /* <DEDUP_REMOVED lines=12> */
.L_x_16271:


//--------------------- .text._ZN7cutlass13device_kernelIN5flash11enable_sm90INS1_16FlashAttnFwdSm90INS1_25CollectiveMainloopFwdSm90ILi2EN4cute5tupleIJNS5_1CILi1EEES8_S8_EEENS6_IJNS7_ILi128EEESA_NS7_ILi256EEEEEELi256ENS_12float_e4m3_tEfNS_4arch4Sm90ELb1ELb0ELb0ELb0ELb1ELb0ELb0ELb1ELb0ELb1ELb1ELb0EEENS1_21CollectiveEpilogueFwdINS6_IJSA_SB_SA_EEES9_NS_10bfloat16_tESF_Li256ELb0ELb1ELb1ELb1EEENS1_19SingleTileSchedulerILb0ELb1ELb1ELi128EEEEEEEEEvNT_6ParamsE --------------------------
	.section	.text._ZN7cutlass13device_kernelIN5flash11enable_sm90INS1_16FlashAttnFwdSm90INS1_25CollectiveMainloopFwdSm90ILi2EN4cute5tupleIJNS5_1CILi1EEES8_S8_EEENS6_IJNS7_ILi128EEESA_NS7_ILi256EEEEEELi256ENS_12float_e4m3_tEfNS_4arch4Sm90ELb1ELb0ELb0ELb0ELb1ELb0ELb0ELb1ELb0ELb1ELb1ELb0EEENS1_21CollectiveEpilogueFwdINS6_IJSA_SB_SA_EEES9_NS_10bfloat16_tESF_Li256ELb0ELb1ELb1ELb1EEENS1_19SingleTileSchedulerILb0ELb1ELb1ELi128EEEEEEEEEvNT_6ParamsE,"ax",@progbits
	.align	128
.text._ZN7cutlass13device_kernelIN5flash11enable_sm90INS1_16FlashAttnFwdSm90INS1_25CollectiveMainloopFwdSm90ILi2EN4cute5tupleIJNS5_1CILi1EEES8_S8_EEENS6_IJNS7_ILi128EEESA_NS7_ILi256EEEEEELi256ENS_12float_e4m3_tEfNS_4arch4Sm90ELb1ELb0ELb0ELb0ELb1ELb0ELb0ELb1ELb0ELb1ELb1ELb0EEENS1_21CollectiveEpilogueFwdINS6_IJSA_SB_SA_EEES9_NS_10bfloat16_tESF_Li256ELb0ELb1ELb1ELb1EEENS1_19SingleTileSchedulerILb0ELb1ELb1ELi128EEEEEEEEEvNT_6ParamsE:
        .type           _ZN7cutlass13device_kernelIN5flash11enable_sm90INS1_16FlashAttnFwdSm90INS1_25CollectiveMainloopFwdSm90ILi2EN4cute5tupleIJNS5_1CILi1EEES8_S8_EEENS6_IJNS7_ILi128EEESA_NS7_ILi256EEEEEELi256ENS_12float_e4m3_tEfNS_4arch4Sm90ELb1ELb0ELb0ELb0ELb1ELb0ELb0ELb1ELb0ELb1ELb1ELb0EEENS1_21CollectiveEpilogueFwdINS6_IJSA_SB_SA_EEES9_NS_10bfloat16_tESF_Li256ELb0ELb1ELb1ELb1EEENS1_19SingleTileSchedulerILb0ELb1ELb1ELi128EEEEEEEEEvNT_6ParamsE,@function
        .size           _ZN7cutlass13device_kernelIN5flash11enable_sm90INS1_16FlashAttnFwdSm90INS1_25CollectiveMainloopFwdSm90ILi2EN4cute5tupleIJNS5_1CILi1EEES8_S8_EEENS6_IJNS7_ILi128EEESA_NS7_ILi256EEEEEELi256ENS_12float_e4m3_tEfNS_4arch4Sm90ELb1ELb0ELb0ELb0ELb1ELb0ELb0ELb1ELb0ELb1ELb1ELb0EEENS1_21CollectiveEpilogueFwdINS6_IJSA_SB_SA_EEES9_NS_10bfloat16_tESF_Li256ELb0ELb1ELb1ELb1EEENS1_19SingleTileSchedulerILb0ELb1ELb1ELi128EEEEEEEEEvNT_6ParamsE,(.L_x_16272 - _ZN7cutlass13device_kernelIN5flash11enable_sm90INS1_16FlashAttnFwdSm90INS1_25CollectiveMainloopFwdSm90ILi2EN4cute5tupleIJNS5_1CILi1EEES8_S8_EEENS6_IJNS7_ILi128EEESA_NS7_ILi256EEEEEELi256ENS_12float_e4m3_tEfNS_4arch4Sm90ELb1ELb0ELb0ELb0ELb1ELb0ELb0ELb1ELb0ELb1ELb1ELb0EEENS1_21CollectiveEpilogueFwdINS6_IJSA_SB_SA_EEES9_NS_10bfloat16_tESF_Li256ELb0ELb1ELb1ELb1EEENS1_19SingleTileSchedulerILb0ELb1ELb1ELi128EEEEEEEEEvNT_6ParamsE)
        .other          _ZN7cutlass13device_kernelIN5flash11enable_sm90INS1_16FlashAttnFwdSm90INS1_25CollectiveMainloopFwdSm90ILi2EN4cute5tupleIJNS5_1CILi1EEES8_S8_EEENS6_IJNS7_ILi128EEESA_NS7_ILi256EEEEEELi256ENS_12float_e4m3_tEfNS_4arch4Sm90ELb1ELb0ELb0ELb0ELb1ELb0ELb0ELb1ELb0ELb1ELb1ELb0EEENS1_21CollectiveEpilogueFwdINS6_IJSA_SB_SA_EEES9_NS_10bfloat16_tESF_Li256ELb0ELb1ELb1ELb1EEENS1_19SingleTileSchedulerILb0ELb1ELb1ELi128EEEEEEEEEvNT_6ParamsE,@"STO_CUDA_ENTRY STV_DEFAULT"
_ZN7cutlass13device_kernelIN5flash11enable_sm90INS1_16FlashAttnFwdSm90INS1_25CollectiveMainloopFwdSm90ILi2EN4cute5tupleIJNS5_1CILi1EEES8_S8_EEENS6_IJNS7_ILi128EEESA_NS7_ILi256EEEEEELi256ENS_12float_e4m3_tEfNS_4arch4Sm90ELb1ELb0ELb0ELb0ELb1ELb0ELb0ELb1ELb0ELb1ELb1ELb0EEENS1_21CollectiveEpilogueFwdINS6_IJSA_SB_SA_EEES9_NS_10bfloat16_tESF_Li256ELb0ELb1ELb1ELb1EEENS1_19SingleTileSchedulerILb0ELb1ELb1ELi128EEEEEEEEEvNT_6ParamsE:
        /* <DEDUP_REMOVED lines=45> */
.L_x_2544:
        /* <DEDUP_REMOVED lines=22> */
.L_x_2545:
        /* <DEDUP_REMOVED lines=18> */
.L_x_2546:
        /* <DEDUP_REMOVED lines=22> */
.L_x_2547:
        /* <DEDUP_REMOVED lines=23> */
.L_x_2548:
        /* <DEDUP_REMOVED lines=9> */
.L_x_2551:
        /* <DEDUP_REMOVED lines=30> */
[----:B------:R-:W0:Y:S01]  /*0a90*/  S2UR UR48, SR_CTAID.X ;  /* 0x00000000003079c3 */ /* 0x000e220000002500 */
[----:B------:R-:W-:Y:S01]  /*0aa0*/  PLOP3.LUT P1, PT, PT, PT, UP1, 0x80, 0x0 ;  /* 0x000000000000781c */ /* 0x000fe20003f2f018 */
[----:B------:R-:W-:Y:S02]  /*0ab0*/  ULDC UR43, c[0x0][0x424] ;  /* 0x00010900002b7ab9 */ /* 0x000fe40000000800 */
[----:B------:R-:W-:Y:S02]  /*0ac0*/  @UP0 ULDC.64 UR12, c[0x0][0x9a8] ;  /* 0x00026a00000c0ab9 */ /* 0x000fe40000000a00 */
[----:B------:R-:W-:Y:S01]  /*0ad0*/  @UP1 ULDC.64 UR16, c[0x0][0x9b8] ;  /* 0x00026e0000101ab9 */ /* 0x000fe20000000a00 */
[----:B------:R-:W-:Y:S02]  /*0ae0*/  @UP0 UIMAD UR5, UR38, UR12, URZ ;  /* 0x0000000c260502a4 */ /* 0x000fe4000f8e023f */
[----:B------:R-:W-:-:S02]  /*0af0*/  @UP1 UIMAD UR15, UR38, UR16, URZ ;  /* 0x00000010260f12a4 */ /* 0x000fc4000f8e023f */
[----:B------:R-:W-:Y:S02]  /*0b00*/  @UP0 UIMAD UR14, UR37, UR13, UR5 ;  /* 0x0000000d250e02a4 */ /* 0x000fe4000f8e0205 */
[----:B------:R-:W-:Y:S02]  /*0b10*/  @UP0 UIMAD.WIDE.U32 UR10, UR37, UR12, URZ ;  /* 0x0000000c250a02a5 */ /* 0x000fe4000f8e003f */
[----:B------:R-:W-:Y:S02]  /*0b20*/  @UP0 USHF.R.S32.HI UR5, URZ, 0x1f, UR42 ;  /* 0x0000001f3f050899 */ /* 0x000fe4000801142a */
[----:B------:R-:W-:Y:S02]  /*0b30*/  @UP1 UIMAD.WIDE.U32 UR12, UR37, UR16, URZ ;  /* 0x00000010250c12a5 */ /* 0x000fe4000f8e003f */
        /* <DEDUP_REMOVED lines=20> */
[----:B------:R-:W-:Y:S01]  /*0c80*/  ULDC UR5, c[0x0][0x448] ;  /* 0x0001120000057ab9 */ /* 0x000fe20000000800 */
[----:B------:R-:W-:Y:S01]  /*0c90*/  IMAD.U32 R3, RZ, RZ, UR7 ;  /* 0x00000007ff037e24 */ /* 0x000fe2000f8e00ff */
[----:B0-----:R-:W-:Y:S01]  /*0ca0*/  USHF.L.U32 UR48, UR48, 0x7, URZ ;  /* 0x0000000730307899 */ /* 0x001fe2000800063f */
[----:B------:R-:W-:Y:S01]  /*0cb0*/  IMAD.U32 R7, RZ, RZ, UR9 ;  /* 0x00000009ff077e24 */ /* 0x000fe2000f8e00ff */
[----:B------:R-:W-:Y:S02]  /*0cc0*/  UISETP.NE.AND UP4, UPT, UR5, 0x1, UPT ;  /* 0x000000010500788c */ /* 0x000fe4000bf85270 */
[----:B------:R-:W2:Y:S01]  /*0cd0*/  @P0 LDG.E R5, desc[UR50][R2.64] ;  /* 0x0000003202050981 */ /* 0x000ea2000c1e1900 */
[----:B------:R-:W-:Y:S01]  /*0ce0*/  ULDC.64 UR6, c[0x0][0x418] ;  /* 0x0001060000067ab9 */ /* 0x000fe20000000a00 */
[----:B------:R-:W-:Y:S01]  /*0cf0*/  ULDC UR8, c[0x0][0x288] ;  /* 0x0000a20000087ab9 */ /* 0x000fe20000000800 */
[----:B------:R-:W-:Y:S01]  /*0d00*/  ULDC UR9, c[0x0][0x2f0] ;  /* 0x0000bc0000097ab9 */ /* 0x000fe20000000800 */
[----:B------:R-:W2:Y:S01]  /*0d10*/  @P1 LDG.E R0, desc[UR50][R6.64] ;  /* 0x0000003206001981 */ /* 0x000ea2000c1e1900 */
[----:B------:R-:W-:-:S02]  /*0d20*/  UISETP.NE.U32.AND UP0, UPT, UR6, URZ, UPT ;  /* 0x0000003f0600728c */ /* 0x000fc4000bf05070 */
[----:B------:R-:W-:Y:S02]  /*0d30*/  UIADD3 UR8, -UR8, 0x80, URZ ;  /* 0x0000008008087890 */ /* 0x000fe4000fffe13f */
[----:B------:R-:W-:Y:S02]  /*0d40*/  UISETP.NE.AND.EX UP0, UPT, UR7, URZ, UPT, UP0 ;  /* 0x0000003f0700728c */ /* 0x000fe4000bf05300 */
[----:B------:R-:W-:Y:S01]  /*0d50*/  @UP4 UIADD3 UR6, UR48, 0x7f, URZ ;  /* 0x0000007f30064890 */ /* 0x000fe2000fffe03f */
[----:B------:R-:W-:Y:S01]  /*0d60*/  @UP4 ULDC UR7, c[0x0][0x44c] ;  /* 0x0001130000074ab9 */ /* 0x000fe20000000800 */
[----:B------:R-:W-:Y:S02]  /*0d70*/  USEL UR43, UR43, 0x1, UP0 ;  /* 0x000000012b2b7887 */ /* 0x000fe40008000000 */
[----:B------:R-:W-:Y:S01]  /*0d80*/  UIMAD.WIDE.U32 UR6, UR6, UR7, URZ ;  /* 0x00000007060672a5 */ /* 0x000fe2000f8e003f */
[----:B------:R-:W-:Y:S01]  /*0d90*/  @UP4 ULDC UR10, c[0x0][0x450] ;  /* 0x00011400000a4ab9 */ /* 0x000fe20000000800 */
[----:B------:R-:W-:-:S02]  /*0da0*/  UIADD3 UR5, UR48, 0x7f, URZ ;  /* 0x0000007f30057890 */ /* 0x000fc4000fffe03f */
[----:B------:R-:W-:Y:S02]  /*0db0*/  UIMAD UR8, UR43, UR9, UR8 ;  /* 0x000000092b0872a4 */ /* 0x000fe4000f8e0208 */
[----:B------:R-:W-:Y:S02]  /*0dc0*/  @UP4 USHF.R.U32.HI UR5, URZ, UR10, UR7 ;  /* 0x0000000a3f054299 */ /* 0x000fe40008011607 */
[----:B------:R-:W-:Y:S02]  /*0dd0*/  UIMAD UR6, UR43, UR9, 0x7f ;  /* 0x0000007f2b0674a4 */ /* 0x000fe4000f8e0209 */
[----:B------:R-:W-:Y:S02]  /*0de0*/  UIADD3 UR8, UR8, UR5, URZ ;  /* 0x0000000508087290 */ /* 0x000fe4000fffe03f */
[----:B------:R-:W-:Y:S02]  /*0df0*/  USHF.R.S32.HI UR5, URZ, 0x1f, UR6 ;  /* 0x0000001f3f057899 */ /* 0x000fe40008011406 */
[----:B------:R-:W-:-:S02]  /*0e00*/  USHF.R.S32.HI UR7, URZ, 0x1f, UR8 ;  /* 0x0000001f3f077899 */ /* 0x000fc40008011408 */
[----:B------:R-:W-:Y:S02]  /*0e10*/  ULEA.HI UR5, UR5, UR6, URZ, 0x7 ;  /* 0x0000000605057291 */ /* 0x000fe4000f8f383f */
[----:B------:R-:W-:Y:S02]  /*0e20*/  ULEA.HI UR7, UR7, UR8, URZ, 0x7 ;  /* 0x0000000807077291 */ /* 0x000fe4000f8f383f */
[----:B------:R-:W-:Y:S02]  /*0e30*/  USHF.R.S32.HI UR5, URZ, 0x7, UR5 ;  /* 0x000000073f057899 */ /* 0x000fe40008011405 */
[----:B------:R-:W-:Y:S02]  /*0e40*/  USHF.R.S32.HI UR7, URZ, 0x7, UR7 ;  /* 0x000000073f077899 */ /* 0x000fe40008011407 */
[----:B------:R-:W-:Y:S02]  /*0e50*/  USHF.R.U32.HI UR10, URZ, 0x10, UR4 ;  /* 0x000000103f0a7899 */ /* 0x000fe40008011604 */
[----:B------:R-:W-:-:S02]  /*0e60*/  UISETP.LT.AND UP0, UPT, UR5, UR7, UPT ;  /* 0x000000070500728c */ /* 0x000fc4000bf01270 */
[----:B------:R-:W-:Y:S02]  /*0e70*/  ULOP3.LUT UR39, UR4, 0xffff, URZ, 0xc0, !UPT ;  /* 0x0000ffff04277892 */ /* 0x000fe4000f8ec03f */
[----:B------:R-:W-:Y:S02]  /*0e80*/  USEL UR9, UR5, UR7, UP0 ;  /* 0x0000000705097287 */ /* 0x000fe40008000000 */
[----:B------:R-:W-:Y:S02]  /*0e90*/  UISETP.NE.AND UP0, UPT, UR10, URZ, UPT ;  /* 0x0000003f0a00728c */ /* 0x000fe4000bf05270 */
[----:B------:R-:W-:Y:S02]  /*0ea0*/  UISETP.GE.AND UP1, UPT, UR9, 0x1, UPT ;  /* 0x000000010900788c */ /* 0x000fe4000bf26270 */
[----:B------:R-:W-:Y:S01]  /*0eb0*/  UP2UR UR45, UPR, URZ, 0x10 ;  /* 0x000000103f2d7883 */ /* 0x000fe20008000000 */
[----:B------:R-:W-:Y:S01]  /*0ec0*/  ULDC UR11, c[0x0][0x988] ;  /* 0x00026200000b7ab9 */ /* 0x000fe20000000800 */
[----:B------:R-:W-:-:S02]  /*0ed0*/  UMOV UR4, URZ ;  /* 0x0000003f00047c82 */ /* 0x000fc40008000000 */
[----:B------:R-:W-:-:S03]  /*0ee0*/  PLOP3.LUT P0, PT, PT, PT, UP1, 0x80, 0x0 ;  /* 0x000000000000781c */ /* 0x000fc60003f0f018 */
[----:B------:R-:W-:Y:S01]  /*0ef0*/  @!UP0 ULDC UR10, c[0x0][0x9f0] ;  /* 0x00027c00000a8ab9 */ /* 0x000fe20000000800 */
[----:B--2---:R-:W-:-:S09]  /*0f00*/  FMUL.FTZ R0, R5, R0 ;  /* 0x0000000005007220 */ /* 0x004fd20000410000 */
[----:B------:R-:W-:Y:S05]  /*0f10*/  @!P0 BRA `(.L_x_2553) ;  /* 0x0000000000848947 */ /* 0x000fea0003800000 */
[----:B------:R-:W-:Y:S01]  /*0f20*/  IMAD.U32 R4, RZ, RZ, UR10 ;  /* 0x0000000aff047e24 */ /* 0x000fe2000f8e00ff */
[----:B------:R-:W-:Y:S01]  /*0f30*/  UIADD3 UR6, UR10, -0x1, UR9 ;  /* 0xffffffff0a067890 */ /* 0x000fe2000fffe009 */
[----:B------:R-:W-:-:S03]  /*0f40*/  UMOV UR4, URZ ;  /* 0x0000003f00047c82 */ /* 0x000fc60008000000 */
        /* <DEDUP_REMOVED lines=30> */
.L_x_2553:
[----:B------:R-:W-:Y:S01]  /*1130*/  UIMAD UR39, UR39, UR4, URZ ;  /* 0x00000004272772a4 */ /* 0x000fe2000f8e023f */
[----:B------:R-:W-:Y:S02]  /*1140*/  IMAD.U32 R2, RZ, RZ, UR9 ;  /* 0x00000009ff027e24 */ /* 0x000fe4000f8e00ff */
[----:B------:R-:W-:Y:S01]  /*1150*/  FMUL.FTZ R0, R0, UR11 ;  /* 0x0000000b00007c20 */ /* 0x000fe20008410000 */
[----:B------:R-:W-:Y:S01]  /*1160*/  IMAD.U32 R3, RZ, RZ, UR4 ;  /* 0x00000004ff037e24 */ /* 0x000fe2000f8e00ff */
[----:B------:R-:W-:Y:S01]  /*1170*/  PLOP3.LUT P0, PT, PT, PT, PT, 0x80, 0x0 ;  /* 0x000000000000781c */ /* 0x000fe20003f0f070 */
[----:B------:R-:W-:Y:S01]  /*1180*/  VIADD R17, R17, 0xffffff80 ;  /* 0xffffff8011117836 */ /* 0x000fe20000000000 */
[----:B------:R-:W-:Y:S02]  /*1190*/  CS2R R28, SRZ ;  /* 0x00000000001c7805 */ /* 0x000fe4000001ff00 */
[----:B------:R-:W-:Y:S02]  /*11a0*/  R2UR UR40, R0 ;  /* 0x00000000002872ca */ /* 0x000fe400000e0000 */
[----:B------:R-:W-:-:S02]  /*11b0*/  CS2R R24, SRZ ;  /* 0x0000000000187805 */ /* 0x000fc4000001ff00 */
[----:B------:R-:W-:Y:S02]  /*11c0*/  VIADDMNMX R2, R3, UR39, R2, PT ;  /* 0x0000002703027c46 */ /* 0x000fe4000b800102 */
[----:B------:R-:W-:Y:S01]  /*11d0*/  CS2R R30, SRZ ;  /* 0x00000000001e7805 */ /* 0x000fe2000001ff00 */
[----:B------:R-:W-:Y:S01]  /*11e0*/  IMAD.MOV.U32 R26, RZ, RZ, RZ ;  /* 0x000000ffff1a7224 */ /* 0x000fe200078e00ff */
[----:B------:R-:W-:Y:S02]  /*11f0*/  CS2R R36, SRZ ;  /* 0x0000000000247805 */ /* 0x000fe4000001ff00 */
[----:B------:R-:W-:Y:S02]  /*1200*/  R2UR UR47, R2 ;  /* 0x00000000022f72ca */ /* 0x000fe400000e0000 */
        /* <DEDUP_REMOVED lines=11> */
[----:B------:R-:W-:Y:S01]  /*12c0*/  CS2R R54, SRZ ;  /* 0x0000000000367805 */ /* 0x000fe2000001ff00 */
[----:B------:R-:W-:Y:S01]  /*12d0*/  UISETP.GT.AND UP0, UPT, UR47, UR39, UPT ;  /* 0x000000272f00728c */ /* 0x000fe2000bf04270 */
[----:B------:R-:W-:Y:S02]  /*12e0*/  CS2R R50, SRZ ;  /* 0x0000000000327805 */ /* 0x000fe4000001ff00 */
[----:B------:R-:W-:Y:S02]  /*12f0*/  CS2R R60, SRZ ;  /* 0x00000000003c7805 */ /* 0x000fe4000001ff00 */
[----:B------:R-:W-:-:S02]  /*1300*/  CS2R R56, SRZ ;  /* 0x0000000000387805 */ /* 0x000fc4000001ff00 */
[----:B------:R-:W-:Y:S02]  /*1310*/  CS2R R62, SRZ ;  /* 0x00000000003e7805 */ /* 0x000fe4000001ff00 */
[----:B------:R-:W-:Y:S02]  /*1320*/  CS2R R58, SRZ ;  /* 0x00000000003a7805 */ /* 0x000fe4000001ff00 */
[----:B------:R-:W-:Y:S02]  /*1330*/  PLOP3.LUT P1, PT, PT, PT, UP0, 0x80, 0x0 ;  /* 0x000000000000781c */ /* 0x000fe40003f2f008 */
        /* <DEDUP_REMOVED lines=80> */
.L_x_2555:
[----:B------:R-:W-:Y:S01]  /*1840*/  SHF.L.U32 R8, RZ, 0x1f, RZ ;  /* 0x0000001fff087819 */ /* 0x000fe200000006ff */
[----:B------:R-:W-:-:S03]  /*1850*/  VIADD R7, R16, 0x8 ;  /* 0x0000000810077836 */ /* 0x000fc60000000000 */
[----:B------:R-:W0:Y:S02]  /*1860*/  SYNCS.PHASECHK.TRANS64.TRYWAIT P0, [UR41+0x38800], R8 ;  /* 0x03880008ff0075a7 */ /* 0x000e240008000169 */
[----:B0-----:R-:W-:Y:S05]  /*1870*/  @!P0 BRA `(.L_x_2556) ;  /* 0x00000110000c8947 */ /* 0x001fea0003800000 */
.L_x_2652:
[----:B------:R-:W-:Y:S05]  /*1880*/  WARPSYNC.ALL ;  /* 0x0000000000007948 */ /* 0x000fea0003800000 */
[----:B------:R-:W-:Y:S01]  /*1890*/  ULOP3.LUT UR4, UR36, 0x1, URZ, 0xfc, !UPT ;  /* 0x0000000124047892 */ /* 0x000fe2000f8efc3f */
[----:B------:R1:W-:Y:S03]  /*18a0*/  BAR.SYNC.DEFER_BLOCKING R7, 0x100 ;  /* 0x000400070000751d */ /* 0x0003e60000010000 */
[----:B------:R-:W-:-:S06]  /*18b0*/  UISETP.NE.AND UP0, UPT, UR4, 0x3, UPT ;  /* 0x000000030400788c */ /* 0x000fcc000bf05270 */
[----:B------:R-:W-:-:S13]  /*18c0*/  PLOP3.LUT P0, PT, PT, PT, UP0, 0x80, 0x0 ;  /* 0x000000000000781c */ /* 0x000fda0003f0f008 */
[----:B-1----:R-:W-:Y:S05]  /*18d0*/  @!P0 BRA `(.L_x_2557) ;  /* 0x0000000000048947 */ /* 0x002fea0003800000 */
[----:B------:R-:W-:Y:S01]  /*18e0*/  BPT.TRAP 0x1 ;  /* 0x000000040000795c */ /* 0x000fe20000300000 */
.L_x_2557:
[----:B------:R1:W2:Y:S01]  /*18f0*/  SYNCS.PHASECHK.TRANS64.TRYWAIT P1, [UR41+0x38830], R8 ;  /* 0x03883008ff0075a7 */ /* 0x0002a20008020169 */
[----:B------:R-:W-:Y:S05]  /*1900*/  @!P0 BRA `(.L_x_2558) ;  /* 0x0000000000048947 */ /* 0x000fea0003800000 */
[----:B------:R-:W-:Y:S01]  /*1910*/  BPT.TRAP 0x1 ;  /* 0x000000040000795c */ /* 0x000fe20000300000 */
.L_x_2558:
[----:B--2---:R-:W-:Y:S05]  /*1920*/  @P1 BRA `(.L_x_2559) ;  /* 0x0000000000081947 */ /* 0x004fea0003800000 */
[----:B------:R-:W2:Y:S02]  /*1930*/  SYNCS.PHASECHK.TRANS64.TRYWAIT P1, [UR41+0x38830], R8 ;  /* 0x03883008ff0075a7 */ /* 0x000ea40008020169 */
[----:B--2---:R-:W-:Y:S05]  /*1940*/  @!P1 BRA `(.L_x_2560) ;  /* 0x0000010c00f09947 */ /* 0x004fea0003800000 */
.L_x_2559:
[----:B------:R-:W-:Y:S01]  /*1950*/  UIADD3 UR4, UR41, 0x28400, URZ ;  /* 0x0002840029047890 */ /* 0x000fe2000fffe03f */
[----:B------:R-:W-:Y:S01]  /*1960*/  WARPGROUP.ARRIVE ;  /* 0x00000000000079c5 */ /* 0x000fe20000000000 */
[----:B------:R-:W-:Y:S01]  /*1970*/  ULOP3.LUT UR32, UR44, 0x10000, URZ, 0xfc, !UPT ;  /* 0x000100002c207892 */ /* 0x000fe2000f8efc3f */
[----:B------:R-:W-:Y:S01]  /*1980*/  IADD3 R4, -R16, 0xb, RZ ;  /* 0x0000000b10047810 */ /* 0x000fe20007ffe1ff */
[----:B------:R-:W-:Y:S01]  /*1990*/  USHF.R.U32.HI UR4, URZ, 0x4, UR4 ;  /* 0x000000043f047899 */ /* 0x000fe20008011604 */
[----:B------:R-:W-:Y:S01]  /*19a0*/  UMOV UR5, 0x40000040 ;  /* 0x4000004000057882 */ /* 0x000fe20000000000 */
[----:B------:R-:W-:Y:S02]  /*19b0*/  UMOV UR7, 0x40000040 ;  /* 0x4000004000077882 */ /* 0x000fe40000000000 */
        /* <DEDUP_REMOVED lines=58> */
.L_x_2561:
[----:B------:R-:W-:Y:S01]  /*1d60*/  LOP3.LUT R0, R19, 0xffffff80, RZ, 0xc0, !PT ;  /* 0xffffff8013007812 */ /* 0x000fe200078ec0ff */
[----:B------:R-:W-:Y:S01]  /*1d70*/  UISETP.NE.AND UP0, UPT, UR45, URZ, UPT ;  /* 0x0000003f2d00728c */ /* 0x000fe2000bf05270 */
[----:B------:R-:W-:Y:S01]  /*1d80*/  LEA.HI R18, R18, R17, RZ, 0x2 ;  /* 0x0000001112127211 */ /* 0x000fe200078f10ff */
[----:B------:R-:W-:Y:S01]  /*1d90*/  ULDC UR10, c[0x0][0x2f0] ;  /* 0x0000bc00000a7ab9 */ /* 0x000fe20000000800 */
[----:B------:R-:W-:Y:S01]  /*1da0*/  LEA.HI R9, R22, R22, RZ, 0x1 ;  /* 0x0000001616097211 */ /* 0x000fe200078f08ff */
[----:B------:R-:W-:Y:S01]  /*1db0*/  IMAD.IADD R0, R17, 0x1, -R0 ;  /* 0x0000000111007824 */ /* 0x000fe200078e0a00 */
[----:B------:R-:W-:Y:S01]  /*1dc0*/  LOP3.LUT R18, R18, 0xfffffffc, RZ, 0xc0, !PT ;  /* 0xfffffffc12127812 */ /* 0x000fe200078ec0ff */
[----:B------:R-:W-:Y:S01]  /*1dd0*/  ULDC UR11, c[0x0][0x288] ;  /* 0x0000a200000b7ab9 */ /* 0x000fe20000000800 */
[----:B------:R-:W-:Y:S01]  /*1de0*/  LOP3.LUT R9, R9, 0x3fffffe, RZ, 0xc0, !PT ;  /* 0x03fffffe09097812 */ /* 0x000fe200078ec0ff */
[----:B------:R-:W-:Y:S01]  /*1df0*/  IMAD.U32 R15, RZ, RZ, UR40 ;  /* 0x00000028ff0f7e24 */ /* 0x000fe2000f8e00ff */
[----:B0-----:R-:W-:Y:S01]  /*1e00*/  SHF.R.S32.HI R3, RZ, 0x1f, R0 ;  /* 0x0000001fff037819 */ /* 0x001fe20000011400 */
[----:B------:R-:W-:Y:S01]  /*1e10*/  IMAD.IADD R18, R17, 0x1, -R18 ;  /* 0x0000000111127824 */ /* 0x000fe200078e0a12 */
[----:B------:R-:W-:Y:S01]  /*1e20*/  PLOP3.LUT P1, PT, PT, PT, UP0, 0x80, 0x0 ;  /* 0x000000000000781c */ /* 0x000fe20003f2f008 */
[----:B------:R-:W-:Y:S01]  /*1e30*/  IMAD.IADD R9, R22, 0x1, -R9 ;  /* 0x0000000116097824 */ /* 0x000fe200078e0a09 */
[CC--:B------:R-:W-:Y:S01]  /*1e40*/  LEA.HI R2, R3.reuse, R0.reuse, RZ, 0x2 ;  /* 0x0000000003027211 */ /* 0x0c0fe200078f10ff */
[----:B------:R-:W-:Y:S01]  /*1e50*/  @UP0 ULDC UR6, c[0x0][0x44c] ;  /* 0x0001130000060ab9 */ /* 0x000fe20000000800 */
[----:B------:R-:W-:Y:S01]  /*1e60*/  LEA.HI R5, R3, R0, RZ, 0x5 ;  /* 0x0000000003057211 */ /* 0x000fe200078f28ff */
[----:B------:R-:W-:Y:S01]  /*1e70*/  @UP0 ULDC UR7, c[0x0][0x450] ;  /* 0x0001140000070ab9 */ /* 0x000fe20000000800 */
[----:B------:R-:W-:-:S02]  /*1e80*/  SHF.R.S32.HI R3, RZ, 0x2, R2 ;  /* 0x00000002ff037819 */ /* 0x000fc40000011402 */
[----:B------:R-:W-:Y:S02]  /*1e90*/  SHF.R.S32.HI R6, RZ, 0x1f, R2 ;  /* 0x0000001fff067819 */ /* 0x000fe40000011402 */
[----:B------:R-:W-:Y:S02]  /*1ea0*/  SHF.R.S32.HI R5, RZ, 0x5, R5 ;  /* 0x00000005ff057819 */ /* 0x000fe40000011405 */
[----:B------:R-:W-:Y:S02]  /*1eb0*/  LEA.HI R6, R6, R3, RZ, 0x3 ;  /* 0x0000000306067211 */ /* 0x000fe400078f18ff */
[----:B------:R-:W-:Y:S02]  /*1ec0*/  LEA.HI R10, R18, R18, RZ, 0x1 ;  /* 0x00000012120a7211 */ /* 0x000fe400078f08ff */
[----:B------:R-:W-:Y:S02]  /*1ed0*/  LEA R11, R5, UR48, 0x4 ;  /* 0x00000030050b7c11 */ /* 0x000fe4000f8e20ff */
[----:B------:R-:W-:-:S02]  /*1ee0*/  LOP3.LUT R6, R6, 0xfffffff8, RZ, 0xc0, !PT ;  /* 0xfffffff806067812 */ /* 0x000fc400078ec0ff */
[----:B------:R-:W-:Y:S02]  /*1ef0*/  LOP3.LUT R5, R10, 0x1ffffffe, RZ, 0xc0, !PT ;  /* 0x1ffffffe0a057812 */ /* 0x000fe400078ec0ff */
[----:B------:R-:W-:Y:S02]  /*1f00*/  IADD3 R6, R11, R3, -R6 ;  /* 0x000000030b067210 */ /* 0x000fe40007ffe806 */
[----:B------:R-:W-:Y:S01]  /*1f10*/  PLOP3.LUT P2, PT, PT, PT, UP0, 0x80, 0x0 ;  /* 0x000000000000781c */ /* 0x000fe20003f4f008 */
[----:B------:R-:W-:Y:S02]  /*1f20*/  IMAD.IADD R5, R18, 0x1, -R5 ;  /* 0x0000000112057824 */ /* 0x000fe400078e0a05 */
[----:B------:R-:W-:-:S04]  /*1f30*/  IMAD R6, R9, 0x40, R6 ;  /* 0x0000004009067824 */ /* 0x000fc800078e0206 */
[----:B------:R-:W-:-:S04]  /*1f40*/  IMAD R5, R5, 0x8, R6 ;  /* 0x0000000805057824 */ /* 0x000fc800078e0206 */
[----:B------:R-:W-:Y:S01]  /*1f50*/  @P1 IMAD.HI.U32 R3, R5, UR6, RZ ;  /* 0x0000000605031c27 */ /* 0x000fe2000f8e00ff */
[----:B------:R-:W-:Y:S02]  /*1f60*/  UMOV UR6, 0xffffff80 ;  /* 0xffffff8000067882 */ /* 0x000fe40000000000 */
[----:B------:R-:W-:Y:S01]  /*1f70*/  UIMAD UR6, UR47, UR6, 0x80 ;  /* 0x000000802f0674a4 */ /* 0x000fe2000f8e0206 */
[----:B------:R-:W-:Y:S01]  /*1f80*/  IMAD.MOV.U32 R9, RZ, RZ, R5 ;  /* 0x000000ffff097224 */ /* 0x000fe200078e0005 */
[----:B------:R-:W-:Y:S02]  /*1f90*/  @P2 SHF.R.U32.HI R9, RZ, UR7, R3 ;  /* 0x00000007ff092c19 */ /* 0x000fe40008011603 */
[----:B------:R-:W-:Y:S01]  /*1fa0*/  UIADD3 UR7, UR6, 0x1, URZ ;  /* 0x0000000106077890 */ /* 0x000fe2000fffe03f */
[----:B------:R-:W-:Y:S01]  /*1fb0*/  LOP3.LUT R3, R2, 0x7ffffffc, RZ, 0xc0, !PT ;  /* 0x7ffffffc02037812 */ /* 0x000fe200078ec0ff */
[----:B------:R-:W-:Y:S01]  /*1fc0*/  UIMAD UR6, UR43, UR10, UR6 ;  /* 0x0000000a2b0672a4 */ /* 0x000fe2000f8e0206 */
[----:B------:R-:W0:Y:S01]  /*1fd0*/  SHFL.IDX PT, R10, R9, RZ, 0x1c1f ;  /* 0x001c1fff090a7589 */ /* 0x000e2200000e0000 */
[----:B------:R-:W-:-:S02]  /*1fe0*/  UIMAD UR7, UR43, UR10, UR7 ;  /* 0x0000000a2b0772a4 */ /* 0x000fc4000f8e0207 */
[----:B------:R-:W-:Y:S02]  /*1ff0*/  IMAD.IADD R6, R0, 0x1, -R3 ;  /* 0x0000000100067824 */ /* 0x000fe400078e0a03 */
[----:B------:R-:W-:Y:S01]  /*2000*/  IMAD.U32 R11, RZ, RZ, UR6 ;  /* 0x00000006ff0b7e24 */ /* 0x000fe2000f8e00ff */
[----:B------:R-:W-:Y:S01]  /*2010*/  UIADD3 UR6, UR41, 0x38840, URZ ;  /* 0x0003884029067890 */ /* 0x000fe2000fffe03f */
[----:B------:R-:W-:Y:S02]  /*2020*/  IMAD.U32 R3, RZ, RZ, UR7 ;  /* 0x00000007ff037e24 */ /* 0x000fe4000f8e00ff */
[C---:B------:R-:W-:Y:S01]  /*2030*/  IMAD R2, R6.reuse, -0x2, R11 ;  /* 0xfffffffe06027824 */ /* 0x040fe200078e020b */
[----:B------:R-:W-:Y:S01]  /*2040*/  UPRMT UR6, UR46, 0x654, UR6 ;  /* 0x000006542e067896 */ /* 0x000fe20008000006 */
[----:B------:R-:W-:-:S04]  /*2050*/  IMAD R3, R6, -0x2, R3 ;  /* 0xfffffffe06037824 */ /* 0x000fc800078e0203 */
[----:B------:R-:W-:-:S04]  /*2060*/  VIADD R11, R3, -UR11 ;  /* 0x8000000b030b7c36 */ /* 0x000fc80008000000 */
[----:B------:R-:W-:Y:S01]  /*2070*/  SYNCS.ARRIVE.TRANS64.RED.A1T0 RZ, [UR6], RZ ;  /* 0x000000ffffff79a7 */ /* 0x000fe20008100406 */
[----:B0-----:R-:W-:-:S04]  /*2080*/  VIADDMNMX R10, R10, R11, R2, PT ;  /* 0x0000000b0a0a7246 */ /* 0x001fc80003800102 */
        /* <DEDUP_REMOVED lines=90> */
[----:B------:R-:W-:Y:S01]  /*2630*/  FSEL R84, R84, -INF , P2 ;  /* 0xff80000054547808 */ /* 0x000fe20001000000 */
[----:B------:R-:W0:Y:S01]  /*2640*/  SHFL.IDX PT, R10, R9, 0x1, 0x1c1f ;  /* 0x003c1f00090a7f89 */ /* 0x000e2200000e0000 */
[----:B------:R-:W-:Y:S02]  /*2650*/  FMNMX.FTZ R11, R81, R0, !PT ;  /* 0x00000000510b7209 */ /* 0x000fe40007810000 */
[----:B------:R-:W-:Y:S02]  /*2660*/  FSEL R85, R85, -INF , P1 ;  /* 0xff80000055557808 */ /* 0x000fe40000800000 */
[----:B------:R-:W-:-:S04]  /*2670*/  FMNMX.FTZ R0, R84, R11, !PT ;  /* 0x0000000b54007209 */ /* 0x000fc80007810000 */
[----:B------:R-:W-:-:S05]  /*2680*/  FMNMX.FTZ R11, R85, R0, !PT ;  /* 0x00000000550b7209 */ /* 0x000fca0007810000 */
[----:B------:R-:W3:Y:S01]  /*2690*/  SHFL.BFLY PT, R0, R11, 0x2, 0x1f ;  /* 0x0c401f000b007f89 */ /* 0x000ee200000e0000 */
[----:B0-----:R-:W-:-:S04]  /*26a0*/  IADD3 R3, R10, -UR11, R3 ;  /* 0x8000000b0a037c10 */ /* 0x001fc8000fffe003 */
[----:B------:R-:W-:-:S04]  /*26b0*/  VIMNMX R10, R2, R3, PT ;  /* 0x00000003020a7248 */ /* 0x000fc80003fe0100 */
[C---:B------:R-:W-:Y:S02]  /*26c0*/  ISETP.GT.AND P2, PT, R10.reuse, 0x1, PT ;  /* 0x000000010a00780c */ /* 0x040fe40003f44270 */
[----:B------:R-:W-:Y:S02]  /*26d0*/  ISETP.GT.AND P3, PT, R10, 0x8, PT ;  /* 0x000000080a00780c */ /* 0x000fe40003f64270 */
[----:B------:R-:W-:Y:S02]  /*26e0*/  FSEL R27, R27, -INF , P2 ;  /* 0xff8000001b1b7808 */ /* 0x000fe40001000000 */
[----:B---3--:R-:W-:Y:S02]  /*26f0*/  FMNMX.FTZ R12, R11, R0, !PT ;  /* 0x000000000b0c7209 */ /* 0x008fe40007810000 */
[----:B------:R-:W-:Y:S02]  /*2700*/  FSEL R30, R30, -INF , P3 ;  /* 0xff8000001e1e7808 */ /* 0x000fe40001800000 */
[----:B------:R-:W-:Y:S01]  /*2710*/  ISETP.GT.AND P2, PT, R10, 0x10, PT ;  /* 0x000000100a00780c */ /* 0x000fe20003f44270 */
[----:B------:R-:W0:Y:S03]  /*2720*/  SHFL.BFLY PT, R13, R12, 0x1, 0x1f ;  /* 0x0c201f000c0d7f89 */ /* 0x000e2600000e0000 */
[----:B------:R-:W-:-:S02]  /*2730*/  FSEL R34, R34, -INF , P2 ;  /* 0xff80000022227808 */ /* 0x000fc40001000000 */
[----:B------:R-:W-:-:S04]  /*2740*/  ISETP.GT.AND P2, PT, R10, 0x18, PT ;  /* 0x000000180a00780c */ /* 0x000fc80003f44270 */
[----:B------:R-:W-:Y:S02]  /*2750*/  FSEL R38, R38, -INF , P2 ;  /* 0xff80000026267808 */ /* 0x000fe40001000000 */
[----:B------:R-:W-:-:S04]  /*2760*/  ISETP.GT.AND P2, PT, R10, 0x20, PT ;  /* 0x000000200a00780c */ /* 0x000fc80003f44270 */
[----:B------:R-:W-:Y:S02]  /*2770*/  FSEL R42, R42, -INF , P2 ;  /* 0xff8000002a2a7808 */ /* 0x000fe40001000000 */
[----:B------:R-:W-:-:S04]  /*2780*/  ISETP.GT.AND P2, PT, R10, 0x28, PT ;  /* 0x000000280a00780c */ /* 0x000fc80003f44270 */
[----:B------:R-:W-:Y:S02]  /*2790*/  FSEL R46, R46, -INF , P2 ;  /* 0xff8000002e2e7808 */ /* 0x000fe40001000000 */
[----:B------:R-:W-:Y:S02]  /*27a0*/  ISETP.GT.AND P2, PT, R10, 0x30, PT ;  /* 0x000000300a00780c */ /* 0x000fe40003f44270 */
[----:B0-----:R-:W-:Y:S02]  /*27b0*/  FMNMX.FTZ R0, R12, R13, !PT ;  /* 0x0000000d0c007209 */ /* 0x001fe40007810000 */
[----:B------:R-:W-:Y:S02]  /*27c0*/  FSEL R50, R50, -INF , P2 ;  /* 0xff80000032327808 */ /* 0x000fe40001000000 */
[C---:B------:R-:W-:Y:S01]  /*27d0*/  FSETP.NEU.FTZ.AND P1, PT, R0.reuse, -INF , PT ;  /* 0xff8000000000780b */ /* 0x040fe20003f3d000 */
[----:B------:R-:W-:Y:S01]  /*27e0*/  FFMA.FTZ R13, R0, R15, -8 ;  /* 0xc1000000000d7423 */ /* 0x000fe2000001000f */
[----:B------:R-:W-:-:S04]  /*27f0*/  ISETP.GT.AND P2, PT, R10, 0x38, PT ;  /* 0x000000380a00780c */ /* 0x000fc80003f44270 */
[----:B------:R-:W-:Y:S02]  /*2800*/  FSEL R22, R13, RZ, P1 ;  /* 0x000000ff0d167208 */ /* 0x000fe40000800000 */
[----:B------:R-:W-:Y:S02]  /*2810*/  ISETP.GT.AND P1, PT, R10, RZ, PT ;  /* 0x000000ff0a00720c */ /* 0x000fe40003f24270 */
[----:B------:R-:W-:Y:S01]  /*2820*/  FSEL R54, R54, -INF , P2 ;  /* 0xff80000036367808 */ /* 0x000fe20001000000 */
[--C-:B------:R-:W-:Y:S01]  /*2830*/  FFMA.FTZ R25, R25, UR40, -R22.reuse ;  /* 0x0000002819197c23 */ /* 0x100fe20008010816 */
[----:B------:R-:W-:Y:S01]  /*2840*/  FSEL R26, R26, -INF , P1 ;  /* 0xff8000001a1a7808 */ /* 0x000fe20000800000 */
[--C-:B------:R-:W-:Y:S01]  /*2850*/  FFMA.FTZ R29, R29, UR40, -R22.reuse ;  /* 0x000000281d1d7c23 */ /* 0x100fe20008010816 */
[----:B------:R-:W-:Y:S01]  /*2860*/  ISETP.GT.AND P1, PT, R10, 0x9, PT ;  /* 0x000000090a00780c */ /* 0x000fe20003f24270 */
[----:B------:R-:W-:Y:S01]  /*2870*/  MUFU.EX2 R9, R25 ;  /* 0x0000001900097308 */ /* 0x000fe20000000800 */
[----:B------:R-:W-:Y:S01]  /*2880*/  FMNMX.FTZ R3, R26, R27, !PT ;  /* 0x0000001b1a037209 */ /* 0x000fe20007810000 */
[--C-:B------:R-:W-:Y:S01]  /*2890*/  FFMA.FTZ R152, R24, UR40, -R22.reuse ;  /* 0x0000002818987c23 */ /* 0x100fe20008010816 */
[----:B------:R-:W-:Y:S01]  /*28a0*/  FSEL R31, R31, -INF , P1 ;  /* 0xff8000001f1f7808 */ /* 0x000fe20000800000 */
[--C-:B------:R-:W-:Y:S01]  /*28b0*/  FFMA.FTZ R2, R28, UR40, -R22.reuse ;  /* 0x000000281c027c23 */ /* 0x100fe20008010816 */
[----:B------:R-:W-:Y:S01]  /*28c0*/  FMNMX.FTZ R12, R30, R3, !PT ;  /* 0x000000031e0c7209 */ /* 0x000fe20007810000 */
        /* <DEDUP_REMOVED lines=10> */
[----:B------:R-:W0:Y:S01]  /*2970*/  MUFU.EX2 R152, R152 ;  /* 0x0000009800987308 */ /* 0x000e220000000800 */
[----:B------:R-:W-:Y:S01]  /*2980*/  FMNMX.FTZ R11, R35, R12, !PT ;  /* 0x0000000c230b7209 */ /* 0x000fe20007810000 */
[--C-:B------:R-:W-:Y:S01]  /*2990*/  FFMA.FTZ R41, R41, UR40, -R22.reuse ;  /* 0x0000002829297c23 */ /* 0x100fe20008010816 */
[----:B------:R-:W-:Y:S01]  /*29a0*/  FSEL R39, R39, -INF , P1 ;  /* 0xff80000027277808 */ /* 0x000fe20000800000 */
[--C-:B------:R-:W-:Y:S01]  /*29b0*/  FFMA.FTZ R45, R45, UR40, -R22.reuse ;  /* 0x000000282d2d7c23 */ /* 0x100fe20008010816 */
[----:B------:R-:W-:Y:S01]  /*29c0*/  FMNMX.FTZ R12, R38, R11, !PT ;  /* 0x0000000b260c7209 */ /* 0x000fe20007810000 */
[--C-:B------:R-:W-:Y:S01]  /*29d0*/  FFMA.FTZ R158, R48, UR40, -R22.reuse ;  /* 0x00000028309e7c23 */ /* 0x100fe20008010816 */
[----:B------:R-:W-:Y:S01]  /*29e0*/  ISETP.GT.AND P1, PT, R10, 0x21, PT ;  /* 0x000000210a00780c */ /* 0x000fe20003f24270 */
[----:B------:R-:W3:Y:S01]  /*29f0*/  MUFU.EX2 R2, R2 ;  /* 0x0000000200027308 */ /* 0x000ee20000000800 */
[----:B------:R-:W-:Y:S01]  /*2a00*/  FMNMX.FTZ R13, R39, R12, !PT ;  /* 0x0000000c270d7209 */ /* 0x000fe20007810000 */
[--C-:B------:R-:W-:Y:S01]  /*2a10*/  FFMA.FTZ R12, R36, UR40, -R22.reuse ;  /* 0x00000028240c7c23 */ /* 0x100fe20008010816 */
[----:B------:R-:W-:Y:S01]  /*2a20*/  FSEL R43, R43, -INF , P1 ;  /* 0xff8000002b2b7808 */ /* 0x000fe20000800000 */
[--C-:B------:R-:W-:Y:S01]  /*2a30*/  FFMA.FTZ R49, R49, UR40, -R22.reuse ;  /* 0x0000002831317c23 */ /* 0x100fe20008010816 */
[----:B------:R-:W-:Y:S01]  /*2a40*/  FMNMX.FTZ R14, R42, R13, !PT ;  /* 0x0000000d2a0e7209 */ /* 0x000fe20007810000 */
[--C-:B------:R-:W-:Y:S01]  /*2a50*/  FFMA.FTZ R53, R53, UR40, -R22.reuse ;  /* 0x0000002835357c23 */ /* 0x100fe20008010816 */
[----:B------:R-:W-:Y:S01]  /*2a60*/  ISETP.GT.AND P1, PT, R10, 0x29, PT ;  /* 0x000000290a00780c */ /* 0x000fe20003f24270 */
[----:B------:R-:W4:Y:S01]  /*2a70*/  MUFU.EX2 R154, R154 ;  /* 0x0000009a009a7308 */ /* 0x000f220000000800 */
[----:B------:R-:W-:Y:S01]  /*2a80*/  FMNMX.FTZ R13, R43, R14, !PT ;  /* 0x0000000e2b0d7209 */ /* 0x000fe20007810000 */
[--C-:B------:R-:W-:Y:S01]  /*2a90*/  FFMA.FTZ R160, R56, UR40, -R22.reuse ;  /* 0x0000002838a07c23 */ /* 0x100fe20008010816 */
[----:B------:R-:W-:Y:S01]  /*2aa0*/  FSEL R47, R47, -INF , P1 ;  /* 0xff8000002f2f7808 */ /* 0x000fe20000800000 */
[--C-:B------:R-:W-:Y:S01]  /*2ab0*/  FFMA.FTZ R57, R57, UR40, -R22.reuse ;  /* 0x0000002839397c23 */ /* 0x100fe20008010816 */
[----:B------:R-:W-:Y:S01]  /*2ac0*/  FMNMX.FTZ R14, R46, R13, !PT ;  /* 0x0000000d2e0e7209 */ /* 0x000fe20007810000 */
[--C-:B------:R-:W-:Y:S01]  /*2ad0*/  FFMA.FTZ R60, R60, UR40, -R22.reuse ;  /* 0x000000283c3c7c23 */ /* 0x100fe20008010816 */
[----:B------:R-:W-:Y:S01]  /*2ae0*/  ISETP.GT.AND P1, PT, R10, 0x31, PT ;  /* 0x000000310a00780c */ /* 0x000fe20003f24270 */
[--C-:B------:R-:W-:Y:S01]  /*2af0*/  FFMA.FTZ R61, R61, UR40, -R22.reuse ;  /* 0x000000283d3d7c23 */ /* 0x100fe20008010816 */
        /* <DEDUP_REMOVED lines=10> */
[----:B------:R-:W-:Y:S01]  /*2ba0*/  ISETP.GT.AND P2, PT, R10, 0x40, PT ;  /* 0x000000400a00780c */ /* 0x000fe20003f44270 */
[--C-:B------:R-:W-:Y:S01]  /*2bb0*/  FFMA.FTZ R76, R76, UR40, -R22.reuse ;  /* 0x000000284c4c7c23 */ /* 0x100fe20008010816 */
[----:B------:R-:W-:Y:S01]  /*2bc0*/  FSEL R55, R55, -INF , P1 ;  /* 0xff80000037377808 */ /* 0x000fe20000800000 */
        /* <DEDUP_REMOVED lines=8> */
[----:B------:R-:W-:Y:S01]  /*2c50*/  FFMA.FTZ R14, R44, UR40, -R22 ;  /* 0x000000282c0e7c23 */ /* 0x000fe20008010816 */
[----:B------:R-:W-:Y:S01]  /*2c60*/  ISETP.GT.AND P2, PT, R10, 0x48, PT ;  /* 0x000000480a00780c */ /* 0x000fe20003f44270 */
[----:B------:R0:W5:Y:S01]  /*2c70*/  MUFU.EX2 R11, R33 ;  /* 0x00000021000b7308 */ /* 0x0001620000000800 */
[----:B------:R-:W-:-:S02]  /*2c80*/  FSEL R59, R59, -INF , P1 ;  /* 0xff8000003b3b7808 */ /* 0x000fc40000800000 */
[----:B------:R-:W-:Y:S02]  /*2c90*/  FMNMX.FTZ R18, R58, R17, !PT ;  /* 0x000000113a127209 */ /* 0x000fe40007810000 */
[----:B------:R-:W-:Y:S02]  /*2ca0*/  ISETP.GT.AND P1, PT, R10, 0x49, PT ;  /* 0x000000490a00780c */ /* 0x000fe40003f24270 */
[----:B------:R-:W-:Y:S01]  /*2cb0*/  FSEL R62, R62, -INF , P2 ;  /* 0xff8000003e3e7808 */ /* 0x000fe20001000000 */
[----:B------:R-:W-:Y:S01]  /*2cc0*/  MUFU.EX2 R13, R37 ;  /* 0x00000025000d7308 */ /* 0x000fe20000000800 */
[----:B------:R-:W-:Y:S01]  /*2cd0*/  FMNMX.FTZ R17, R59, R18, !PT ;  /* 0x000000123b117209 */ /* 0x000fe20007810000 */
[----:B0-----:R-:W-:Y:S01]  /*2ce0*/  FADD.FTZ R33, R152, R9 ;  /* 0x0000000998217221 */ /* 0x001fe20000010000 */
[----:B------:R-:W-:Y:S02]  /*2cf0*/  ISETP.GT.AND P2, PT, R10, 0x50, PT ;  /* 0x000000500a00780c */ /* 0x000fe40003f44270 */
[----:B------:R-:W-:-:S02]  /*2d00*/  FSEL R63, R63, -INF , P1 ;  /* 0xff8000003f3f7808 */ /* 0x000fc40000800000 */
[----:B------:R-:W-:Y:S01]  /*2d10*/  FMNMX.FTZ R18, R62, R17, !PT ;  /* 0x000000113e127209 */ /* 0x000fe20007810000 */
[----:B------:R-:W0:Y:S01]  /*2d20*/  MUFU.EX2 R12, R12 ;  /* 0x0000000c000c7308 */ /* 0x000e220000000800 */
[----:B------:R-:W-:Y:S02]  /*2d30*/  ISETP.GT.AND P1, PT, R10, 0x51, PT ;  /* 0x000000510a00780c */ /* 0x000fe40003f24270 */
[----:B------:R-:W-:Y:S02]  /*2d40*/  FSEL R66, R66, -INF , P2 ;  /* 0xff80000042427808 */ /* 0x000fe40001000000 */
[----:B------:R-:W-:Y:S02]  /*2d50*/  FMNMX.FTZ R19, R63, R18, !PT ;  /* 0x000000123f137209 */ /* 0x000fe40007810000 */
[----:B------:R-:W-:Y:S01]  /*2d60*/  ISETP.GT.AND P2, PT, R10, 0x58, PT ;  /* 0x000000580a00780c */ /* 0x000fe20003f44270 */
[----:B------:R-:W-:Y:S01]  /*2d70*/  MUFU.EX2 R156, R156 ;  /* 0x0000009c009c7308 */ /* 0x000fe20000000800 */
[----:B------:R-:W-:-:S02]  /*2d80*/  FSEL R67, R67, -INF , P1 ;  /* 0xff80000043437808 */ /* 0x000fc40000800000 */
[----:B------:R-:W-:Y:S02]  /*2d90*/  FMNMX.FTZ R18, R66, R19, !PT ;  /* 0x0000001342127209 */ /* 0x000fe40007810000 */
[----:B------:R-:W-:Y:S02]  /*2da0*/  ISETP.GT.AND P1, PT, R10, 0x59, PT ;  /* 0x000000590a00780c */ /* 0x000fe40003f24270 */
[----:B------:R-:W-:Y:S01]  /*2db0*/  FSEL R70, R70, -INF , P2 ;  /* 0xff80000046467808 */ /* 0x000fe20001000000 */
[----:B------:R-:W-:Y:S01]  /*2dc0*/  MUFU.EX2 R15, R41 ;  /* 0x00000029000f7308 */ /* 0x000fe20000000800 */
[----:B------:R-:W-:Y:S02]  /*2dd0*/  FMNMX.FTZ R19, R67, R18, !PT ;  /* 0x0000001243137209 */ /* 0x000fe40007810000 */
[----:B------:R-:W-:Y:S02]  /*2de0*/  ISETP.GT.AND P2, PT, R10, 0x60, PT ;  /* 0x000000600a00780c */ /* 0x000fe40003f44270 */
[----:B------:R-:W-:-:S02]  /*2df0*/  FSEL R71, R71, -INF , P1 ;  /* 0xff80000047477808 */ /* 0x000fc40000800000 */
[----:B------:R-:W-:Y:S01]  /*2e00*/  FMNMX.FTZ R18, R70, R19, !PT ;  /* 0x0000001346127209 */ /* 0x000fe20007810000 */
[----:B------:R-:W-:Y:S01]  /*2e10*/  MUFU.EX2 R14, R14 ;  /* 0x0000000e000e7308 */ /* 0x000fe20000000800 */
[----:B------:R-:W-:Y:S02]  /*2e20*/  ISETP.GT.AND P1, PT, R10, 0x61, PT ;  /* 0x000000610a00780c */ /* 0x000fe40003f24270 */
[----:B------:R-:W-:Y:S02]  /*2e30*/  FSEL R74, R74, -INF , P2 ;  /* 0xff8000004a4a7808 */ /* 0x000fe40001000000 */
[----:B------:R-:W-:Y:S01]  /*2e40*/  FMNMX.FTZ R21, R71, R18, !PT ;  /* 0x0000001247157209 */ /* 0x000fe20007810000 */
[----:B------:R-:W-:Y:S01]  /*2e50*/  FFMA.FTZ R18, R52, UR40, -R22 ;  /* 0x0000002834127c23 */ /* 0x000fe20008010816 */
        /* <DEDUP_REMOVED lines=23> */
[----:B------:R-:W-:Y:S02]  /*2fd0*/  FSEL R87, R87, -INF , P1 ;  /* 0xff80000057577808 */ /* 0x000fe40000800000 */
[----:B------:R-:W-:-:S03]  /*2fe0*/  FMNMX.FTZ R10, R86, R21, !PT ;  /* 0x00000015560a7209 */ /* 0x000fc60007810000 */
[----:B------:R-:W-:Y:S01]  /*2ff0*/  MUFU.EX2 R160, R160 ;  /* 0x000000a000a07308 */ /* 0x000fe20000000800 */
[----:B------:R-:W-:-:S05]  /*3000*/  FMNMX.FTZ R10, R87, R10, !PT ;  /* 0x0000000a570a7209 */ /* 0x000fca0007810000 */
[----:B------:R-:W1:Y:S02]  /*3010*/  SHFL.BFLY PT, R25, R10, 0x2, 0x1f ;  /* 0x0c401f000a197f89 */ /* 0x000e6400000e0000 */
[----:B------:R-:W-:Y:S08]  /*3020*/  MUFU.EX2 R21, R57 ;  /* 0x0000003900157308 */ /* 0x000ff00000000800 */
[----:B------:R-:W-:Y:S08]  /*3030*/  MUFU.EX2 R60, R60 ;  /* 0x0000003c003c7308 */ /* 0x000ff00000000800 */
[----:B------:R-:W-:Y:S01]  /*3040*/  MUFU.EX2 R61, R61 ;  /* 0x0000003d003d7308 */ /* 0x000fe20000000800 */
[----:B-1----:R-:W-:Y:S01]  /*3050*/  FMNMX.FTZ R20, R10, R25, !PT ;  /* 0x000000190a147209 */ /* 0x002fe20007810000 */
[--C-:B------:R-:W-:Y:S01]  /*3060*/  FFMA.FTZ R25, R73, UR40, -R22.reuse ;  /* 0x0000002849197c23 */ /* 0x100fe20008010816 */
[----:B------:R-:W-:-:S05]  /*3070*/  FFMA.FTZ R22, R85, UR40, -R22 ;  /* 0x0000002855167c23 */ /* 0x000fca0008010816 */
[----:B------:R-:W-:Y:S01]  /*3080*/  MUFU.EX2 R162, R162 ;  /* 0x000000a200a27308 */ /* 0x000fe20000000800 */
[----:B------:R-:W1:Y:S07]  /*3090*/  SHFL.BFLY PT, R29, R20, 0x1, 0x1f ;  /* 0x0c201f00141d7f89 */ /* 0x000e6e00000e0000 */
[----:B------:R-:W-:Y:S08]  /*30a0*/  MUFU.EX2 R23, R23 ;  /* 0x0000001700177308 */ /* 0x000ff00000000800 */
[----:B------:R-:W-:Y:S08]  /*30b0*/  MUFU.EX2 R68, R68 ;  /* 0x0000004400447308 */ /* 0x000ff00000000800 */
[----:B------:R-:W-:Y:S01]  /*30c0*/  MUFU.EX2 R69, R69 ;  /* 0x0000004500457308 */ /* 0x000fe20000000800 */
[----:B-1----:R-:W-:Y:S01]  /*30d0*/  FMNMX.FTZ R10, R20, R29, !PT ;  /* 0x0000001d140a7209 */ /* 0x002fe20007810000 */
[----:B------:R-:W-:-:S03]  /*30e0*/  IMAD.U32 R29, RZ, RZ, UR40 ;  /* 0x00000028ff1d7e24 */ /* 0x000fc6000f8e00ff */
[C---:B------:R-:W-:Y:S01]  /*30f0*/  FSETP.NEU.FTZ.AND P1, PT, R10.reuse, -INF , PT ;  /* 0xff8000000a00780b */ /* 0x040fe20003f3d000 */
[----:B------:R-:W-:Y:S02]  /*3100*/  FFMA.FTZ R20, R10, R29, -8 ;  /* 0xc10000000a147423 */ /* 0x000fe4000001001d */
[----:B------:R-:W-:Y:S03]  /*3110*/  MUFU.EX2 R168, R168 ;  /* 0x000000a800a87308 */ /* 0x000fe60000000800 */
[----:B------:R-:W-:-:S05]  /*3120*/  FSEL R20, R20, RZ, P1 ;  /* 0x000000ff14147208 */ /* 0x000fca0000800000 */
        /* <DEDUP_REMOVED lines=10> */
[----:B---3--:R-:W-:Y:S01]  /*31d0*/  FADD.FTZ R22, R2, R33 ;  /* 0x0000002102167221 */ /* 0x008fe20000010000 */
[--C-:B------:R-:W-:Y:S01]  /*31e0*/  FFMA.FTZ R42, R42, UR40, -R20.reuse ;  /* 0x000000282a2a7c23 */ /* 0x100fe20008010814 */
[--C-:B------:R-:W-:Y:S01]  /*31f0*/  FFMA.FTZ R43, R43, UR40, -R20.reuse ;  /* 0x000000282b2b7c23 */ /* 0x100fe20008010814 */
[----:B------:R-:W-:Y:S01]  /*3200*/  FFMA.FTZ R46, R46, UR40, -R20 ;  /* 0x000000282e2e7c23 */ /* 0x000fe20008010814 */
[----:B------:R-:W-:Y:S01]  /*3210*/  FADD.FTZ R33, R3, R22 ;  /* 0x0000001603217221 */ /* 0x000fe20000010000 */
[--C-:B------:R-:W-:Y:S01]  /*3220*/  FFMA.FTZ R47, R47, UR40, -R20.reuse ;  /* 0x000000282f2f7c23 */ /* 0x100fe20008010814 */
[----:B------:R-:W1:Y:S01]  /*3230*/  MUFU.EX2 R27, R27 ;  /* 0x0000001b001b7308 */ /* 0x000e620000000800 */
[--C-:B------:R-:W-:Y:S01]  /*3240*/  FFMA.FTZ R50, R50, UR40, -R20.reuse ;  /* 0x0000002832327c23 */ /* 0x100fe20008010814 */
[----:B----4-:R-:W-:Y:S01]  /*3250*/  FADD.FTZ R22, R154, R33 ;  /* 0x000000219a167221 */ /* 0x010fe20000010000 */
[--C-:B------:R-:W-:Y:S01]  /*3260*/  FFMA.FTZ R51, R51, UR40, -R20.reuse ;  /* 0x0000002833337c23 */ /* 0x100fe20008010814 */
[--C-:B------:R-:W-:Y:S01]  /*3270*/  FFMA.FTZ R54, R54, UR40, -R20.reuse ;  /* 0x0000002836367c23 */ /* 0x100fe20008010814 */
[----:B------:R-:W-:Y:S01]  /*3280*/  FFMA.FTZ R55, R55, UR40, -R20 ;  /* 0x0000002837377c23 */ /* 0x000fe20008010814 */
[----:B-----5:R-:W-:Y:S01]  /*3290*/  FADD.FTZ R33, R11, R22 ;  /* 0x000000160b217221 */ /* 0x020fe20000010000 */
[--C-:B------:R-:W-:Y:S01]  /*32a0*/  FFMA.FTZ R58, R58, UR40, -R20.reuse ;  /* 0x000000283a3a7c23 */ /* 0x100fe20008010814 */
[----:B------:R-:W3:Y:S01]  /*32b0*/  MUFU.EX2 R30, R30 ;  /* 0x0000001e001e7308 */ /* 0x000ee20000000800 */
[--C-:B------:R-:W-:Y:S01]  /*32c0*/  FFMA.FTZ R59, R59, UR40, -R20.reuse ;  /* 0x000000283b3b7c23 */ /* 0x100fe20008010814 */
[----:B0-----:R-:W-:Y:S01]  /*32d0*/  FADD.FTZ R22, R12, R33 ;  /* 0x000000210c167221 */ /* 0x001fe20000010000 */
        /* <DEDUP_REMOVED lines=12> */
[--C-:B------:R-:W-:Y:S01]  /*33a0*/  FFMA.FTZ R75, R75, UR40, -R20.reuse ;  /* 0x000000284b4b7c23 */ /* 0x100fe20008010814 */
[----:B------:R-:W1:Y:S01]  /*33b0*/  MUFU.EX2 R34, R34 ;  /* 0x0000002200227308 */ /* 0x000e620000000800 */
[----:B---3--:R-:W-:Y:S01]  /*33c0*/  FADD.FTZ R24, R30, R37 ;  /* 0x000000251e187221 */ /* 0x008fe20000010000 */
[----:B------:R-:W-:Y:S01]  /*33d0*/  FADD.FTZ R22, R14, R33 ;  /* 0x000000210e167221 */ /* 0x000fe20000010000 */
[--C-:B------:R-:W-:Y:S01]  /*33e0*/  FFMA.FTZ R78, R78, UR40, -R20.reuse ;  /* 0x000000284e4e7c23 */ /* 0x100fe20008010814 */
[--C-:B------:R-:W-:Y:S01]  /*33f0*/  FFMA.FTZ R79, R79, UR40, -R20.reuse ;  /* 0x000000284f4f7c23 */ /* 0x100fe20008010814 */
[----:B------:R-:W-:Y:S01]  /*3400*/  FFMA.FTZ R82, R82, UR40, -R20 ;  /* 0x0000002852527c23 */ /* 0x000fe20008010814 */
[----:B------:R-:W-:Y:S01]  /*3410*/  FADD.FTZ R33, R17, R22 ;  /* 0x0000001611217221 */ /* 0x000fe20000010000 */
[----:B------:R-:W-:Y:S01]  /*3420*/  FFMA.FTZ R83, R83, UR40, -R20 ;  /* 0x0000002853537c23 */ /* 0x000fe20008010814 */
[----:B------:R-:W3:Y:S01]  /*3430*/  MUFU.EX2 R35, R35 ;  /* 0x0000002300237308 */ /* 0x000ee20000000800 */
[----:B0-----:R-:W-:Y:S01]  /*3440*/  FADD.FTZ R37, R31, R24 ;  /* 0x000000181f257221 */ /* 0x001fe20000010000 */
[----:B------:R-:W-:Y:S01]  /*3450*/  FADD.FTZ R22, R158, R33 ;  /* 0x000000219e167221 */ /* 0x000fe20000010000 */
[--C-:B------:R-:W-:Y:S01]  /*3460*/  FFMA.FTZ R86, R86, UR40, -R20.reuse ;  /* 0x0000002856567c23 */ /* 0x100fe20008010814 */
[----:B------:R-:W-:Y:S01]  /*3470*/  FFMA.FTZ R20, R87, UR40, -R20 ;  /* 0x0000002857147c23 */ /* 0x000fe20008010814 */
[----:B------:R-:W-:Y:S01]  /*3480*/  F2FP.SATFINITE.E4M3.F32.PACK_AB_MERGE_C R14, R17, R14, RZ ;  /* 0x0000000e110e723e */ /* 0x000fe200048070ff */
[----:B------:R-:W-:Y:S01]  /*3490*/  FADD.FTZ R33, R19, R22 ;  /* 0x0000001613217221 */ /* 0x000fe20000010000 */
[----:B------:R-:W-:Y:S01]  /*34a0*/  F2FP.SATFINITE.E4M3.F32.PACK_AB_MERGE_C R30, R31, R30, RZ ;  /* 0x0000001e1f1e723e */ /* 0x000fe200048070ff */
[----:B------:R-:W0:Y:S01]  /*34b0*/  MUFU.EX2 R38, R38 ;  /* 0x0000002600267308 */ /* 0x000e220000000800 */
[----:B-1----:R-:W-:Y:S01]  /*34c0*/  FADD.FTZ R24, R34, R37 ;  /* 0x0000002522187221 */ /* 0x002fe20000010000 */
[----:B------:R-:W-:Y:S01]  /*34d0*/  FADD.FTZ R22, R18, R33 ;  /* 0x0000002112167221 */ /* 0x000fe20000010000 */
[----:B------:R-:W-:-:S02]  /*34e0*/  F2FP.SATFINITE.E4M3.F32.PACK_AB_MERGE_C R18, R53, R18, RZ ;  /* 0x000000123512723e */ /* 0x000fc400048070ff */
[----:B------:R-:W-:Y:S01]  /*34f0*/  F2FP.SATFINITE.E4M3.F32.PACK_AB_MERGE_C R156, R15, R156, R14 ;  /* 0x0000009c0f9c723e */ /* 0x000fe2000480700e */
[----:B------:R-:W-:Y:S01]  /*3500*/  FADD.FTZ R33, R53, R22 ;  /* 0x0000001635217221 */ /* 0x000fe20000010000 */
[----:B------:R-:W-:Y:S01]  /*3510*/  F2FP.SATFINITE.E4M3.F32.PACK_AB_MERGE_C R158, R19, R158, R18 ;  /* 0x0000009e139e723e */ /* 0x000fe20004807012 */
[----:B------:R-:W1:Y:S01]  /*3520*/  MUFU.EX2 R39, R39 ;  /* 0x0000002700277308 */ /* 0x000e620000000800 */
[----:B---3--:R-:W-:Y:S01]  /*3530*/  FADD.FTZ R37, R35, R24 ;  /* 0x0000001823257221 */ /* 0x008fe20000010000 */
[----:B------:R-:W-:Y:S01]  /*3540*/  FADD.FTZ R22, R160, R33 ;  /* 0x00000021a0167221 */ /* 0x000fe20000010000 */
[----:B------:R-:W-:-:S03]  /*3550*/  F2FP.SATFINITE.E4M3.F32.PACK_AB_MERGE_C R153, R27, R26, R30 ;  /* 0x0000001a1b99723e */ /* 0x000fc6000480701e */
[----:B------:R-:W-:Y:S02]  /*3560*/  FADD.FTZ R33, R21, R22 ;  /* 0x0000001615217221 */ /* 0x000fe40000010000 */
[----:B------:R-:W3:Y:S01]  /*3570*/  MUFU.EX2 R42, R42 ;  /* 0x0000002a002a7308 */ /* 0x000ee20000000800 */
[----:B0-----:R-:W-:Y:S01]  /*3580*/  FADD.FTZ R24, R38, R37 ;  /* 0x0000002526187221 */ /* 0x001fe20000010000 */
[----:B------:R-:W-:Y:S01]  /*3590*/  FADD.FTZ R22, R60, R33 ;  /* 0x000000213c167221 */ /* 0x000fe20000010000 */
[----:B------:R-:W-:-:S03]  /*35a0*/  F2FP.SATFINITE.E4M3.F32.PACK_AB_MERGE_C R60, R61, R60, RZ ;  /* 0x0000003c3d3c723e */ /* 0x000fc600048070ff */
[----:B------:R-:W-:Y:S01]  /*35b0*/  FADD.FTZ R33, R61, R22 ;  /* 0x000000163d217221 */ /* 0x000fe20000010000 */
[----:B------:R-:W-:Y:S01]  /*35c0*/  F2FP.SATFINITE.E4M3.F32.PACK_AB_MERGE_C R160, R21, R160, R60 ;  /* 0x000000a015a0723e */ /* 0x000fe2000480703c */
[----:B------:R-:W0:Y:S01]  /*35d0*/  MUFU.EX2 R43, R43 ;  /* 0x0000002b002b7308 */ /* 0x000e220000000800 */
[C---:B-1----:R-:W-:Y:S01]  /*35e0*/  FADD.FTZ R37, R39.reuse, R24 ;  /* 0x0000001827257221 */ /* 0x042fe20000010000 */
[----:B------:R-:W-:Y:S01]  /*35f0*/  FADD.FTZ R22, R162, R33 ;  /* 0x00000021a2167221 */ /* 0x000fe20000010000 */
[----:B------:R-:W-:-:S04]  /*3600*/  F2FP.SATFINITE.E4M3.F32.PACK_AB_MERGE_C R38, R39, R38, RZ ;  /* 0x000000262726723e */ /* 0x000fc800048070ff */
[----:B------:R-:W-:Y:S01]  /*3610*/  F2FP.SATFINITE.E4M3.F32.PACK_AB_MERGE_C R155, R35, R34, R38 ;  /* 0x00000022239b723e */ /* 0x000fe20004807026 */
[----:B------:R-:W1:Y:S01]  /*3620*/  MUFU.EX2 R46, R46 ;  /* 0x0000002e002e7308 */ /* 0x000e620000000800 */
[----:B---3--:R-:W-:-:S07]  /*3630*/  FADD.FTZ R24, R42, R37 ;  /* 0x000000252a187221 */ /* 0x008fce0000010000 */
[----:B------:R-:W3:Y:S01]  /*3640*/  MUFU.EX2 R47, R47 ;  /* 0x0000002f002f7308 */ /* 0x000ee20000000800 */
[----:B0-----:R-:W-:-:S07]  /*3650*/  FADD.FTZ R37, R43, R24 ;  /* 0x000000182b257221 */ /* 0x001fce0000010000 */
[----:B------:R-:W0:Y:S01]  /*3660*/  MUFU.EX2 R50, R50 ;  /* 0x0000003200327308 */ /* 0x000e220000000800 */
[----:B-1----:R-:W-:-:S07]  /*3670*/  FADD.FTZ R24, R46, R37 ;  /* 0x000000252e187221 */ /* 0x002fce0000010000 */
[----:B------:R-:W1:Y:S01]  /*3680*/  MUFU.EX2 R51, R51 ;  /* 0x0000003300337308 */ /* 0x000e620000000800 */
[C---:B---3--:R-:W-:Y:S01]  /*3690*/  FADD.FTZ R37, R47.reuse, R24 ;  /* 0x000000182f257221 */ /* 0x048fe20000010000 */
[----:B------:R-:W-:-:S04]  /*36a0*/  F2FP.SATFINITE.E4M3.F32.PACK_AB_MERGE_C R46, R47, R46, RZ ;  /* 0x0000002e2f2e723e */ /* 0x000fc800048070ff */
[----:B------:R-:W-:Y:S02]  /*36b0*/  F2FP.SATFINITE.E4M3.F32.PACK_AB_MERGE_C R157, R43, R42, R46 ;  /* 0x0000002a2b9d723e */ /* 0x000fe4000480702e */
[----:B------:R-:W3:Y:S01]  /*36c0*/  MUFU.EX2 R54, R54 ;  /* 0x0000003600367308 */ /* 0x000ee20000000800 */
[----:B0-----:R-:W-:-:S07]  /*36d0*/  FADD.FTZ R24, R50, R37 ;  /* 0x0000002532187221 */ /* 0x001fce0000010000 */
[----:B------:R-:W0:Y:S01]  /*36e0*/  MUFU.EX2 R55, R55 ;  /* 0x0000003700377308 */ /* 0x000e220000000800 */
[----:B-1----:R-:W-:-:S07]  /*36f0*/  FADD.FTZ R37, R51, R24 ;  /* 0x0000001833257221 */ /* 0x002fce0000010000 */
[----:B------:R-:W1:Y:S01]  /*3700*/  MUFU.EX2 R58, R58 ;  /* 0x0000003a003a7308 */ /* 0x000e620000000800 */
[----:B---3--:R-:W-:-:S07]  /*3710*/  FADD.FTZ R24, R54, R37 ;  /* 0x0000002536187221 */ /* 0x008fce0000010000 */
[----:B------:R-:W3:Y:S01]  /*3720*/  MUFU.EX2 R59, R59 ;  /* 0x0000003b003b7308 */ /* 0x000ee20000000800 */
[C---:B0-----:R-:W-:Y:S01]  /*3730*/  FADD.FTZ R37, R55.reuse, R24 ;  /* 0x0000001837257221 */ /* 0x041fe20000010000 */
[----:B------:R-:W-:-:S04]  /*3740*/  F2FP.SATFINITE.E4M3.F32.PACK_AB_MERGE_C R54, R55, R54, RZ ;  /* 0x000000363736723e */ /* 0x000fc800048070ff */
[----:B------:R-:W-:Y:S02]  /*3750*/  F2FP.SATFINITE.E4M3.F32.PACK_AB_MERGE_C R159, R51, R50, R54 ;  /* 0x00000032339f723e */ /* 0x000fe40004807036 */
[----:B------:R-:W0:Y:S01]  /*3760*/  MUFU.EX2 R62, R62 ;  /* 0x0000003e003e7308 */ /* 0x000e220000000800 */
[----:B-1----:R-:W-:-:S07]  /*3770*/  FADD.FTZ R24, R58, R37 ;  /* 0x000000253a187221 */ /* 0x002fce0000010000 */
[----:B------:R-:W1:Y:S01]  /*3780*/  MUFU.EX2 R63, R63 ;  /* 0x0000003f003f7308 */ /* 0x000e620000000800 */
[----:B---3--:R-:W-:-:S07]  /*3790*/  FADD.FTZ R37, R59, R24 ;  /* 0x000000183b257221 */ /* 0x008fce0000010000 */
[----:B------:R-:W3:Y:S01]  /*37a0*/  MUFU.EX2 R66, R66 ;  /* 0x0000004200427308 */ /* 0x000ee20000000800 */
[----:B0-----:R-:W-:-:S07]  /*37b0*/  FADD.FTZ R24, R62, R37 ;  /* 0x000000253e187221 */ /* 0x001fce0000010000 */
[----:B------:R-:W0:Y:S01]  /*37c0*/  MUFU.EX2 R67, R67 ;  /* 0x0000004300437308 */ /* 0x000e220000000800 */
[----:B-1----:R-:W-:Y:S01]  /*37d0*/  FADD.FTZ R37, R63, R24 ;  /* 0x000000183f257221 */ /* 0x002fe20000010000 */
[----:B------:R-:W-:Y:S01]  /*37e0*/  F2FP.SATFINITE.E4M3.F32.PACK_AB_MERGE_C R24, R3, R2, RZ ;  /* 0x000000020318723e */ /* 0x000fe200048070ff */
[----:B------:R-:W-:Y:S01]  /*37f0*/  FADD.FTZ R3, R23, R22 ;  /* 0x0000001617037221 */ /* 0x000fe20000010000 */
[----:B------:R-:W-:Y:S02]  /*3800*/  F2FP.SATFINITE.E4M3.F32.PACK_AB_MERGE_C R22, R13, R12, RZ ;  /* 0x0000000c0d16723e */ /* 0x000fe400048070ff */
[----:B------:R-:W-:Y:S02]  /*3810*/  F2FP.SATFINITE.E4M3.F32.PACK_AB_MERGE_C R62, R63, R62, RZ ;  /* 0x0000003e3f3e723e */ /* 0x000fe400048070ff */
[----:B------:R-:W1:Y:S01]  /*3820*/  MUFU.EX2 R70, R70 ;  /* 0x0000004600467308 */ /* 0x000e620000000800 */
[----:B---3--:R-:W-:Y:S01]  /*3830*/  FADD.FTZ R2, R66, R37 ;  /* 0x0000002542027221 */ /* 0x008fe20000010000 */
[----:B------:R-:W-:-:S02]  /*3840*/  F2FP.SATFINITE.E4M3.F32.PACK_AB_MERGE_C R152, R9, R152, R24 ;  /* 0x000000980998723e */ /* 0x000fc40004807018 */
[----:B------:R-:W-:Y:S02]  /*3850*/  F2FP.SATFINITE.E4M3.F32.PACK_AB_MERGE_C R154, R11, R154, R22 ;  /* 0x0000009a0b9a723e */ /* 0x000fe40004807016 */
[----:B------:R-:W-:Y:S02]  /*3860*/  F2FP.SATFINITE.E4M3.F32.PACK_AB_MERGE_C R161, R59, R58, R62 ;  /* 0x0000003a3ba1723e */ /* 0x000fe4000480703e */
[----:B------:R-:W3:Y:S01]  /*3870*/  MUFU.EX2 R71, R71 ;  /* 0x0000004700477308 */ /* 0x000ee20000000800 */
[----:B0-----:R-:W-:Y:S01]  /*3880*/  FADD.FTZ R13, R67, R2 ;  /* 0x00000002430d7221 */ /* 0x001fe20000010000 */
[----:B------:R-:W-:Y:S01]  /*3890*/  FADD.FTZ R2, R68, R3 ;  /* 0x0000000344027221 */ /* 0x000fe20000010000 */
[----:B------:R-:W-:-:S03]  /*38a0*/  F2FP.SATFINITE.E4M3.F32.PACK_AB_MERGE_C R68, R69, R68, RZ ;  /* 0x000000444544723e */ /* 0x000fc600048070ff */
[----:B------:R-:W-:Y:S01]  /*38b0*/  FADD.FTZ R3, R69, R2 ;  /* 0x0000000245037221 */ /* 0x000fe20000010000 */
[----:B------:R-:W-:Y:S01]  /*38c0*/  F2FP.SATFINITE.E4M3.F32.PACK_AB_MERGE_C R162, R23, R162, R68 ;  /* 0x000000a217a2723e */ /* 0x000fe20004807044 */
[----:B------:R-:W0:Y:S01]  /*38d0*/  MUFU.EX2 R74, R74 ;  /* 0x0000004a004a7308 */ /* 0x000e220000000800 */
[----:B-1----:R-:W-:Y:S01]  /*38e0*/  FADD.FTZ R12, R70, R13 ;  /* 0x0000000d460c7221 */ /* 0x002fe20000010000 */
[----:B------:R-:W-:-:S06]  /*38f0*/  FADD.FTZ R2, R168, R3 ;  /* 0x00000003a8027221 */ /* 0x000fcc0000010000 */
        /* <DEDUP_REMOVED lines=13> */
[----:B-1----:R-:W-:-:S07]  /*39d0*/  FADD.FTZ R2, R76, R3 ;  /* 0x000000034c027221 */ /* 0x002fce0000010000 */
[----:B------:R-:W1:Y:S01]  /*39e0*/  MUFU.EX2 R170, R170 ;  /* 0x000000aa00aa7308 */ /* 0x000e620000000800 */
[C---:B---3--:R-:W-:Y:S01]  /*39f0*/  F2FP.SATFINITE.E4M3.F32.PACK_AB_MERGE_C R76, R77.reuse, R76, RZ ;  /* 0x0000004c4d4c723e */ /* 0x048fe200048070ff */
[----:B------:R-:W-:-:S03]  /*3a00*/  FADD.FTZ R77, R77, R2 ;  /* 0x000000024d4d7221 */ /* 0x000fc60000010000 */
[----:B------:R-:W-:-:S03]  /*3a10*/  F2FP.SATFINITE.E4M3.F32.PACK_AB_MERGE_C R168, R25, R168, R76 ;  /* 0x000000a819a8723e */ /* 0x000fc6000480704c */
        /* <DEDUP_REMOVED lines=13> */
[----:B---3--:R-:W-:Y:S01]  /*3af0*/  FADD.FTZ R2, R84, R3 ;  /* 0x0000000354027221 */ /* 0x008fe20000010000 */
        /* <DEDUP_REMOVED lines=9> */
.L_x_2562:
[----:B------:R0:W1:Y:S01]  /*3b90*/  SYNCS.PHASECHK.TRANS64.TRYWAIT P1, [UR41+0x38850], R8 ;  /* 0x03885008ff0075a7 */ /* 0x0000620008020169 */
[----:B------:R-:W-:Y:S05]  /*3ba0*/  @!P0 BRA `(.L_x_2563) ;  /* 0x0000000000048947 */ /* 0x000fea0003800000 */
[----:B------:R-:W-:Y:S01]  /*3bb0*/  BPT.TRAP 0x1 ;  /* 0x000000040000795c */ /* 0x000fe20000300000 */
.L_x_2563:
[----:B-1----:R-:W-:Y:S05]  /*3bc0*/  @P1 BRA `(.L_x_2564) ;  /* 0x0000000000081947 */ /* 0x002fea0003800000 */
[----:B------:R-:W1:Y:S02]  /*3bd0*/  SYNCS.PHASECHK.TRANS64.TRYWAIT P1, [UR41+0x38850], R8 ;  /* 0x03885008ff0075a7 */ /* 0x000e640008020169 */
[----:B-1----:R-:W-:Y:S05]  /*3be0*/  @!P1 BRA `(.L_x_2565) ;  /* 0x000000ec00609947 */ /* 0x002fea0003800000 */
.L_x_2564:
[----:B------:R3:W-:Y:S01]  /*3bf0*/  BAR.SYNC.DEFER_BLOCKING R7, 0x100 ;  /* 0x000400070000751d */ /* 0x0007e20000010000 */
[----:B------:R-:W-:-:S04]  /*3c00*/  UIADD3 UR6, UR41, 0x400, URZ ;  /* 0x0000040029067890 */ /* 0x000fc8000fffe03f */
[----:B------:R-:W-:-:S03]  /*3c10*/  USHF.R.U32.HI UR6, URZ, 0x4, UR6 ;  /* 0x000000043f067899 */ /* 0x000fc60008011606 */
[----:B------:R-:W4:Y:S01]  /*3c20*/  S2UR UR49, SR_CgaCtaId ;  /* 0x00000000003179c3 */ /* 0x000f220000008800 */
        /* <DEDUP_REMOVED lines=25> */
[----:B---34-:R-:W-:Y:S05]  /*3dc0*/  @!P0 BRA `(.L_x_2566) ;  /* 0x0000000000048947 */ /* 0x018fea0003800000 */
[----:B------:R-:W-:Y:S01]  /*3dd0*/  BPT.TRAP 0x1 ;  /* 0x000000040000795c */ /* 0x000fe20000300000 */
.L_x_2566:
[----:B------:R-:W-:Y:S02]  /*3de0*/  UISETP.NE.AND UP0, UPT, UR45, URZ, UPT ;  /* 0x0000003f2d00728c */ /* 0x000fe4000bf05270 */
[----:B------:R-:W-:Y:S02]  /*3df0*/  UIMAD UR10, UR43, UR10, -UR11 ;  /* 0x0000000a2b0a72a4 */ /* 0x000fe4000f8e0a0b */
[----:B------:R-:W-:-:S03]  /*3e00*/  UIADD3 UR52, UR47, -0x2, URZ ;  /* 0xfffffffe2f347890 */ /* 0x000fc6000fffe03f */
[----:B------:R-:W-:-:S04]  /*3e10*/  UMOV UR47, URZ ;  /* 0x0000003f002f7c82 */ /* 0x000fc80008000000 */
[----:B------:R-:W-:Y:S01]  /*3e20*/  @UP0 ULDC UR6, c[0x0][0x44c] ;  /* 0x0001130000060ab9 */ /* 0x000fe20000000800 */
[----:B------:R-:W-:Y:S01]  /*3e30*/  @UP0 ULDC UR14, c[0x0][0x450] ;  /* 0x00011400000e0ab9 */ /* 0x000fe20000000800 */
[----:B------:R-:W-:Y:S02]  /*3e40*/  UIMAD.WIDE.U32 UR6, UR48, UR6, URZ ;  /* 0x00000006300672a5 */ /* 0x000fe4000f8e003f */
[----:B------:R-:W-:Y:S02]  /*3e50*/  UIADD3 UR6, UR41, 0x38860, URZ ;  /* 0x0003886029067890 */ /* 0x000fe4000fffe03f */
[----:B------:R-:W-:Y:S02]  /*3e60*/  @UP0 USHF.R.U32.HI UR48, URZ, UR14, UR7 ;  /* 0x0000000e3f300299 */ /* 0x000fe40008011607 */
[----:B------:R-:W-:Y:S02]  /*3e70*/  UPRMT UR6, UR49, 0x654, UR6 ;  /* 0x0000065431067896 */ /* 0x000fe40008000006 */
[----:B------:R-:W-:-:S03]  /*3e80*/  UIADD3 UR10, UR10, UR48, URZ ;  /* 0x000000300a0a7290 */ /* 0x000fc6000fffe03f */
[----:B------:R-:W-:Y:S01]  /*3e90*/  UMOV UR48, URZ ;  /* 0x0000003f00307c82 */ /* 0x000fe20008000000 */
[----:B------:R-:W-:-:S03]  /*3ea0*/  USHF.R.S32.HI UR7, URZ, 0x1f, UR10 ;  /* 0x0000001f3f077899 */ /* 0x000fc6000801140a */
[----:B------:R-:W-:Y:S01]  /*3eb0*/  SYNCS.ARRIVE.TRANS64.RED.A1T0 RZ, [UR6], RZ ;  /* 0x000000ffffff79a7 */ /* 0x000fe20008100406 */
[----:B------:R-:W-:-:S04]  /*3ec0*/  ULEA.HI UR7, UR7, UR10, URZ, 0x7 ;  /* 0x0000000a07077291 */ /* 0x000fc8000f8f383f */
[----:B------:R-:W-:-:S04]  /*3ed0*/  USHF.R.S32.HI UR7, URZ, 0x7, UR7 ;  /* 0x000000073f077899 */ /* 0x000fc80008011407 */
[----:B------:R-:W-:-:S04]  /*3ee0*/  UISETP.LT.AND UP0, UPT, UR39, UR7, UPT ;  /* 0x000000072700728c */ /* 0x000fc8000bf01270 */
[----:B------:R-:W-:-:S04]  /*3ef0*/  USEL UR53, UR39, UR7, !UP0 ;  /* 0x0000000727357287 */ /* 0x000fc8000c000000 */
[----:B------:R-:W-:-:S06]  /*3f00*/  UISETP.GE.AND UP0, UPT, UR52, UR53, UPT ;  /* 0x000000353400728c */ /* 0x000fcc000bf06270 */
[----:B------:R-:W-:-:S13]  /*3f10*/  PLOP3.LUT P1, PT, PT, PT, UP0, 0x80, 0x0 ;  /* 0x000000000000781c */ /* 0x000fda0003f2f008 */
[----:B------:R-:W-:Y:S05]  /*3f20*/  @!P1 BRA `(.L_x_2567) ;  /* 0x0000002c00089947 */ /* 0x000fea0003800000 */
[----:B01----:R-:W-:Y:S01]  /*3f30*/  IMAD.MOV.U32 R8, RZ, RZ, R10 ;  /* 0x000000ffff087224 */ /* 0x003fe200078e000a */
[----:B------:R-:W-:Y:S01]  /*3f40*/  UMOV UR56, UR52 ;  /* 0x0000003400387c82 */ /* 0x000fe20008000000 */
[----:B------:R-:W-:Y:S01]  /*3f50*/  IMAD.MOV.U32 R9, RZ, RZ, R0 ;  /* 0x000000ffff097224 */ /* 0x000fe200078e0000 */
[----:B------:R-:W-:Y:S01]  /*3f60*/  UMOV UR47, URZ ;  /* 0x0000003f002f7c82 */ /* 0x000fe20008000000 */
[----:B------:R-:W-:Y:S01]  /*3f70*/  UMOV UR48, URZ ;  /* 0x0000003f00307c82 */ /* 0x000fe20008000000 */
[----:B------:R-:W-:Y:S01]  /*3f80*/  ULDC UR52, c[0x0][0x288] ;  /* 0x0000a20000347ab9 */ /* 0x000fe20000000800 */
[----:B------:R-:W-:-:S05]  /*3f90*/  ULDC UR54, c[0x0][0x2f0] ;  /* 0x0000bc0000367ab9 */ /* 0x000fca0000000800 */
.L_x_2578:
[----:B------:R-:W-:-:S04]  /*3fa0*/  UIADD3 UR48, UR48, 0x1, URZ ;  /* 0x0000000130307890 */ /* 0x000fc8000fffe03f */
[----:B------:R-:W-:-:S04]  /*3fb0*/  UISETP.NE.AND UP0, UPT, UR48, 0x2, UPT ;  /* 0x000000023000788c */ /* 0x000fc8000bf05270 */
[----:B------:R-:W-:Y:S02]  /*3fc0*/  USEL UR6, URZ, 0x1, UP0 ;  /* 0x000000013f067887 */ /* 0x000fe40008000000 */
[----:B------:R-:W-:Y:S02]  /*3fd0*/  USEL UR48, UR48, URZ, UP0 ;  /* 0x0000003f30307287 */ /* 0x000fe40008000000 */
[----:B------:R-:W-:Y:S01]  /*3fe0*/  ULOP3.LUT UR47, UR47, UR6, URZ, 0x3c, !UPT ;  /* 0x000000062f2f7292 */ /* 0x000fe2000f8e3c3f */
[----:B-1----:R-:W-:Y:S11]  /*3ff0*/  @!P0 BRA `(.L_x_2568) ;  /* 0x0000000000048947 */ /* 0x002ff60003800000 */
[----:B------:R-:W-:Y:S01]  /*4000*/  BPT.TRAP 0x1 ;  /* 0x000000040000795c */ /* 0x000fe20000300000 */
.L_x_2568:
        /* <DEDUP_REMOVED lines=8> */
.L_x_2569:
[----:B-1----:R-:W-:Y:S05]  /*4090*/  @P1 BRA `(.L_x_2570) ;  /* 0x00000000000c1947 */ /* 0x002fea0003800000 */
[----:B0-----:R-:W-:-:S04]  /*40a0*/  IMAD.U32 R0, RZ, RZ, UR57 ;  /* 0x00000039ff007e24 */ /* 0x001fc8000f8e00ff */
[----:B------:R-:W0:Y:S02]  /*40b0*/  SYNCS.PHASECHK.TRANS64.TRYWAIT P1, [UR55+0x38830], R0 ;  /* 0x03883000ff0075a7 */ /* 0x000e240008020177 */
[----:B0-----:R-:W-:Y:S05]  /*40c0*/  @!P1 BRA `(.L_x_2571) ;  /* 0x000000e800409947 */ /* 0x001fea0003800000 */
.L_x_2570:
[----:B------:R-:W-:Y:S01]  /*40d0*/  ULEA UR6, UR48, UR44, 0xb ;  /* 0x0000002c30067291 */ /* 0x000fe2000f8e583f */
[----:B------:R-:W-:Y:S01]  /*40e0*/  WARPGROUP.ARRIVE ;  /* 0x00000000000079c5 */ /* 0x000fe20000000000 */
[----:B------:R-:W-:Y:S01]  /*40f0*/  UMOV UR7, 0x40000040 ;  /* 0x4000004000077882 */ /* 0x000fe20000000000 */
[----:B------:R-:W-:Y:S01]  /*4100*/  UMOV UR11, 0x40000040 ;  /* 0x40000040000b7882 */ /* 0x000fe20000000000 */
[----:B------:R-:W-:Y:S01]  /*4110*/  UIADD3 UR10, UR6, 0x2, URZ ;  /* 0x00000002060a7890 */ /* 0x000fe2000fffe03f */
[----:B--2---:R-:W-:Y:S01]  /*4120*/  IADD3 R4, -R16, 0xb, RZ ;  /* 0x0000000b10047810 */ /* 0x004fe20007ffe1ff */
        /* <DEDUP_REMOVED lines=38> */
.L_x_2572:
[----:B------:R-:W-:Y:S01]  /*4390*/  UISETP.NE.AND UP0, UPT, UR45, URZ, UPT ;  /* 0x0000003f2d00728c */ /* 0x000fe2000bf05270 */
[----:B0-----:R-:W-:Y:S02]  /*43a0*/  IMAD.MOV.U32 R11, RZ, RZ, R5 ;  /* 0x000000ffff0b7224 */ /* 0x001fe400078e0005 */
[----:B------:R-:W-:Y:S02]  /*43b0*/  IMAD.MOV.U32 R17, RZ, RZ, -0x2 ;  /* 0xfffffffeff117424 */ /* 0x000fe400078e00ff */
[----:B------:R-:W-:Y:S01]  /*43c0*/  IMAD.U32 R15, RZ, RZ, UR54 ;  /* 0x00000036ff0f7e24 */ /* 0x000fe2000f8e00ff */
[----:B------:R-:W-:Y:S02]  /*43d0*/  PLOP3.LUT P1, PT, PT, PT, UP0, 0x80, 0x0 ;  /* 0x000000000000781c */ /* 0x000fe40003f2f008 */
[----:B------:R-:W-:-:S03]  /*43e0*/  PLOP3.LUT P2, PT, PT, PT, UP0, 0x80, 0x0 ;  /* 0x000000000000781c */ /* 0x000fc60003f4f008 */
[----:B------:R-:W-:-:S08]  /*43f0*/  @UP0 ULDC UR6, c[0x0][0x44c] ;  /* 0x0001130000060ab9 */ /* 0x000fd00000000800 */
[----:B------:R-:W-:Y:S01]  /*4400*/  @P1 IMAD.HI.U32 R0, R5, UR6, RZ ;  /* 0x0000000605001c27 */ /* 0x000fe2000f8e00ff */
[----:B------:R-:W-:-:S04]  /*4410*/  @UP0 ULDC UR6, c[0x0][0x450] ;  /* 0x0001140000060ab9 */ /* 0x000fc80000000800 */
[----:B------:R-:W-:Y:S01]  /*4420*/  @P2 SHF.R.U32.HI R11, RZ, UR6, R0 ;  /* 0x00000006ff0b2c19 */ /* 0x000fe20008011600 */
[----:B------:R-:W-:Y:S02]  /*4430*/  UMOV UR6, 0xffffff80 ;  /* 0xffffff8000067882 */ /* 0x000fe40000000000 */
[----:B------:R-:W-:Y:S02]  /*4440*/  UIMAD UR6, UR56, UR6, 0x1 ;  /* 0x00000001380674a4 */ /* 0x000fe4000f8e0206 */
[----:B------:R-:W0:Y:S04]  /*4450*/  SHFL.IDX PT, R13, R11, RZ, 0x1c1f ;  /* 0x001c1fff0b0d7589 */ /* 0x000e2800000e0000 */
[----:B------:R-:W-:Y:S01]  /*4460*/  IMAD R10, R6, R17, UR6 ;  /* 0x00000006060a7e24 */ /* 0x000fe2000f8e0211 */
[----:B------:R-:W2:Y:S01]  /*4470*/  SHFL.IDX PT, R11, R11, 0x1, 0x1c1f ;  /* 0x003c1f000b0b7f89 */ /* 0x000ea200000e0000 */
[----:B------:R-:W-:Y:S01]  /*4480*/  IMAD.U32 R17, RZ, RZ, UR40 ;  /* 0x00000028ff117e24 */ /* 0x000fe2000f8e00ff */
[----:B------:R-:W-:Y:S01]  /*4490*/  UIADD3 UR6, UR55, 0x38840, URZ ;  /* 0x0003884037067890 */ /* 0x000fe2000fffe03f */
[----:B------:R-:W-:-:S03]  /*44a0*/  IMAD R10, R15, UR43, R10 ;  /* 0x0000002b0f0a7c24 */ /* 0x000fc6000f8e020a */
[----:B------:R-:W-:-:S09]  /*44b0*/  UPRMT UR6, UR49, 0x654, UR6 ;  /* 0x0000065431067896 */ /* 0x000fd20008000006 */
[----:B------:R-:W-:Y:S01]  /*44c0*/  SYNCS.ARRIVE.TRANS64.RED.A1T0 RZ, [UR6], RZ ;  /* 0x000000ffffff79a7 */ /* 0x000fe20008100406 */
[----:B0-----:R-:W-:-:S04]  /*44d0*/  IADD3 R0, R13, -UR52, R10 ;  /* 0x800000340d007c10 */ /* 0x001fc8000fffe00a */
[C---:B------:R-:W-:Y:S02]  /*44e0*/  ISETP.GT.AND P1, PT, R0.reuse, RZ, PT ;  /* 0x000000ff0000720c */ /* 0x040fe40003f24270 */
[----:B------:R-:W-:Y:S02]  /*44f0*/  ISETP.GT.AND P2, PT, R0, 0x1, PT ;  /* 0x000000010000780c */ /* 0x000fe40003f44270 */
[----:B------:R-:W-:Y:S02]  /*4500*/  FSEL R152, R152, -INF , P1 ;  /* 0xff80000098987808 */ /* 0x000fe40000800000 */
[----:B------:R-:W-:Y:S02]  /*4510*/  ISETP.GT.AND P1, PT, R0, 0x8, PT ;  /* 0x000000080000780c */ /* 0x000fe40003f24270 */
[----:B------:R-:W-:Y:S02]  /*4520*/  FSEL R153, R153, -INF , P2 ;  /* 0xff80000099997808 */ /* 0x000fe40001000000 */
[----:B------:R-:W-:-:S02]  /*4530*/  FMNMX.FTZ R12, R152, R9, !PT ;  /* 0x00000009980c7209 */ /* 0x000fc40007810000 */
[----:B------:R-:W-:Y:S02]  /*4540*/  ISETP.GT.AND P2, PT, R0, 0x9, PT ;  /* 0x000000090000780c */ /* 0x000fe40003f44270 */
[----:B------:R-:W-:Y:S02]  /*4550*/  FSEL R156, R156, -INF , P1 ;  /* 0xff8000009c9c7808 */ /* 0x000fe40000800000 */
[----:B------:R-:W-:Y:S02]  /*4560*/  FMNMX.FTZ R13, R153, R12, !PT ;  /* 0x0000000c990d7209 */ /* 0x000fe40007810000 */
        /* <DEDUP_REMOVED lines=84> */
[----:B------:R-:W-:Y:S02]  /*4ab0*/  FSEL R213, R213, -INF , P2 ;  /* 0xff800000d5d57808 */ /* 0x000fe40001000000 */
[----:B------:R-:W-:Y:S02]  /*4ac0*/  FMNMX.FTZ R0, R212, R13, !PT ;  /* 0x0000000dd4007209 */ /* 0x000fe40007810000 */
[----:B--2---:R-:W-:-:S02]  /*4ad0*/  IADD3 R10, R11, -UR52, R10 ;  /* 0x800000340b0a7c10 */ /* 0x004fc4000fffe00a */
[----:B------:R-:W-:Y:S02]  /*4ae0*/  FMNMX.FTZ R13, R213, R0, !PT ;  /* 0x00000000d50d7209 */ /* 0x000fe40007810000 */
[C---:B------:R-:W-:Y:S02]  /*4af0*/  ISETP.GT.AND P2, PT, R10.reuse, RZ, PT ;  /* 0x000000ff0a00720c */ /* 0x040fe40003f44270 */
[C---:B------:R-:W-:Y:S01]  /*4b00*/  ISETP.GT.AND P3, PT, R10.reuse, 0x1, PT ;  /* 0x000000010a00780c */ /* 0x040fe20003f64270 */
[----:B------:R-:W0:Y:S03]  /*4b10*/  SHFL.BFLY PT, R0, R13, 0x2, 0x1f ;  /* 0x0c401f000d007f89 */ /* 0x000e2600000e0000 */
[----:B------:R-:W-:Y:S02]  /*4b20*/  FSEL R155, R155, -INF , P3 ;  /* 0xff8000009b9b7808 */ /* 0x000fe40001800000 */
        /* <DEDUP_REMOVED lines=9> */
[----:B------:R-:W-:Y:S01]  /*4bc0*/  ISETP.GT.AND P2, PT, R10, 0x8, PT ;  /* 0x000000080a00780c */ /* 0x000fe20003f44270 */
[----:B------:R-:W0:Y:S01]  /*4bd0*/  SHFL.BFLY PT, R0, R15, 0x1, 0x1f ;  /* 0x0c201f000f007f89 */ /* 0x000e2200000e0000 */
[----:B------:R-:W-:-:S02]  /*4be0*/  FMNMX.FTZ R18, R13, R8, !PT ;  /* 0x000000080d127209 */ /* 0x000fc40007810000 */
[----:B------:R-:W-:Y:S02]  /*4bf0*/  FSEL R158, R158, -INF , P2 ;  /* 0xff8000009e9e7808 */ /* 0x000fe40001000000 */
[----:B------:R-:W-:Y:S02]  /*4c00*/  ISETP.GT.AND P2, PT, R10, 0x10, PT ;  /* 0x000000100a00780c */ /* 0x000fe40003f44270 */
[----:B------:R-:W-:Y:S02]  /*4c10*/  FSEL R171, R171, -INF , P3 ;  /* 0xff800000abab7808 */ /* 0x000fe40001800000 */
[----:B------:R-:W-:Y:S02]  /*4c20*/  FSEL R162, R162, -INF , P2 ;  /* 0xff800000a2a27808 */ /* 0x000fe40001000000 */
[C---:B------:R-:W-:Y:S02]  /*4c30*/  ISETP.GT.AND P2, PT, R10.reuse, 0x18, PT ;  /* 0x000000180a00780c */ /* 0x040fe40003f44270 */
[----:B------:R-:W-:-:S02]  /*4c40*/  ISETP.GT.AND P3, PT, R10, 0x29, PT ;  /* 0x000000290a00780c */ /* 0x000fc40003f64270 */
[----:B------:R-:W-:Y:S02]  /*4c50*/  FSEL R166, R166, -INF , P2 ;  /* 0xff800000a6a67808 */ /* 0x000fe40001000000 */
[----:B------:R-:W-:Y:S02]  /*4c60*/  ISETP.GT.AND P2, PT, R10, 0x20, PT ;  /* 0x000000200a00780c */ /* 0x000fe40003f44270 */
[----:B------:R-:W-:Y:S02]  /*4c70*/  FSEL R175, R175, -INF , P3 ;  /* 0xff800000afaf7808 */ /* 0x000fe40001800000 */
[----:B------:R-:W-:Y:S02]  /*4c80*/  FSEL R170, R170, -INF , P2 ;  /* 0xff800000aaaa7808 */ /* 0x000fe40001000000 */
[----:B------:R-:W-:Y:S02]  /*4c90*/  ISETP.GT.AND P2, PT, R10, 0x28, PT ;  /* 0x000000280a00780c */ /* 0x000fe40003f44270 */
[----:B0-----:R-:W-:-:S02]  /*4ca0*/  FMNMX.FTZ R0, R15, R0, !PT ;  /* 0x000000000f007209 */ /* 0x001fc40007810000 */
[----:B------:R-:W-:Y:S02]  /*4cb0*/  FSEL R174, R174, -INF , P2 ;  /* 0xff800000aeae7808 */ /* 0x000fe40001000000 */
[C---:B------:R-:W-:Y:S01]  /*4cc0*/  FSETP.NEU.FTZ.AND P1, PT, R0.reuse, -INF , PT ;  /* 0xff8000000000780b */ /* 0x040fe20003f3d000 */
[----:B------:R-:W-:-:S01]  /*4cd0*/  FFMA.FTZ R12, R0, R17, -8 ;  /* 0xc1000000000c7423 */ /* 0x000fc20000010011 */
[----:B------:R-:W-:Y:S02]  /*4ce0*/  FMNMX.FTZ R17, R155, R18, !PT ;  /* 0x000000129b117209 */ /* 0x000fe40007810000 */
[----:B------:R-:W-:Y:S02]  /*4cf0*/  ISETP.GT.AND P2, PT, R10, 0x30, PT ;  /* 0x000000300a00780c */ /* 0x000fe40003f44270 */
[----:B------:R-:W-:Y:S02]  /*4d00*/  FMNMX.FTZ R20, R158, R17, !PT ;  /* 0x000000119e147209 */ /* 0x000fe40007810000 */
[----:B------:R-:W-:-:S02]  /*4d10*/  FSEL R12, R12, RZ, P1 ;  /* 0x000000ff0c0c7208 */ /* 0x000fc40000800000 */
[----:B------:R-:W-:Y:S02]  /*4d20*/  FMNMX.FTZ R17, R159, R20, !PT ;  /* 0x000000149f117209 */ /* 0x000fe40007810000 */
[----:B------:R-:W-:Y:S01]  /*4d30*/  ISETP.GT.AND P3, PT, R10, 0x31, PT ;  /* 0x000000310a00780c */ /* 0x000fe20003f64270 */
[--C-:B------:R-:W-:Y:S01]  /*4d40*/  FFMA.FTZ R14, R152, UR40, -R12.reuse ;  /* 0x00000028980e7c23 */ /* 0x100fe2000801080c */
[----:B------:R-:W-:Y:S01]  /*4d50*/  FMNMX.FTZ R20, R162, R17, !PT ;  /* 0x00000011a2147209 */ /* 0x000fe20007810000 */
[--C-:B------:R-:W-:Y:S01]  /*4d60*/  FFMA.FTZ R153, R153, UR40, -R12.reuse ;  /* 0x0000002899997c23 */ /* 0x100fe2000801080c */
[----:B------:R-:W-:Y:S01]  /*4d70*/  FSEL R178, R178, -INF , P2 ;  /* 0xff800000b2b27808 */ /* 0x000fe20001000000 */
[--C-:B------:R-:W-:Y:S01]  /*4d80*/  FFMA.FTZ R18, R157, UR40, -R12.reuse ;  /* 0x000000289d127c23 */ /* 0x100fe2000801080c */
[----:B------:R-:W-:Y:S01]  /*4d90*/  FMNMX.FTZ R19, R163, R20, !PT ;  /* 0x00000014a3137209 */ /* 0x000fe20007810000 */
[----:B------:R-:W-:Y:S01]  /*4da0*/  MUFU.EX2 R11, R153 ;  /* 0x00000099000b7308 */ /* 0x000fe20000000800 */
        /* <DEDUP_REMOVED lines=13> */
[----:B------:R-:W-:Y:S01]  /*4e80*/  MUFU.EX2 R19, R164 ;  /* 0x000000a400137308 */ /* 0x000fe20000000800 */
[----:B------:R-:W-:Y:S01]  /*4e90*/  FMNMX.FTZ R21, R171, R22, !PT ;  /* 0x00000016ab157209 */ /* 0x000fe20007810000 */
[--C-:B------:R-:W-:Y:S01]  /*4ea0*/  FFMA.FTZ R169, R193, UR40, -R12.reuse ;  /* 0x00000028c1a97c23 */ /* 0x100fe2000801080c */
[----:B------:R-:W-:Y:S01]  /*4eb0*/  ISETP.GT.AND P2, PT, R10, 0x40, PT ;  /* 0x000000400a00780c */ /* 0x000fe20003f44270 */
[----:B------:R-:W-:Y:S01]  /*4ec0*/  IMAD.U32 R193, RZ, RZ, UR40 ;  /* 0x00000028ffc17e24 */ /* 0x000fe2000f8e00ff */
[----:B------:R-:W-:Y:S01]  /*4ed0*/  FMNMX.FTZ R152, R174, R21, !PT ;  /* 0x00000015ae987209 */ /* 0x000fe20007810000 */
[--C-:B------:R-:W-:Y:S01]  /*4ee0*/  FFMA.FTZ R160, R160, UR40, -R12.reuse ;  /* 0x00000028a0a07c23 */ /* 0x100fe2000801080c */
[----:B------:R-:W-:Y:S01]  /*4ef0*/  FSEL R183, R183, -INF , P3 ;  /* 0xff800000b7b77808 */ /* 0x000fe20001800000 */
[--C-:B------:R-:W-:Y:S01]  /*4f00*/  FFMA.FTZ R180, R180, UR40, -R12.reuse ;  /* 0x00000028b4b47c23 */ /* 0x100fe2000801080c */
[----:B------:R-:W-:Y:S01]  /*4f10*/  FMNMX.FTZ R21, R175, R152, !PT ;  /* 0x00000098af157209 */ /* 0x000fe20007810000 */
[--C-:B------:R-:W-:Y:S01]  /*4f20*/  FFMA.FTZ R172, R172, UR40, -R12.reuse ;  /* 0x00000028acac7c23 */ /* 0x100fe2000801080c */
[----:B------:R-:W-:Y:S01]  /*4f30*/  ISETP.GT.AND P3, PT, R10, 0x41, PT ;  /* 0x000000410a00780c */ /* 0x000fe20003f64270 */
[----:B------:R0:W-:Y:S01]  /*4f40*/  MUFU.EX2 R17, R160 ;  /* 0x000000a000117308 */ /* 0x0001e20000000800 */
        /* <DEDUP_REMOVED lines=9> */
[--C-:B0-----:R-:W-:Y:S01]  /*4fe0*/  FFMA.FTZ R160, R176, UR40, -R12.reuse ;  /* 0x00000028b0a07c23 */ /* 0x101fe2000801080c */
[----:B------:R-:W-:Y:S01]  /*4ff0*/  FSEL R187, R187, -INF , P3 ;  /* 0xff800000bbbb7808 */ /* 0x000fe20001800000 */
[----:B------:R-:W-:Y:S01]  /*5000*/  FFMA.FTZ R176, R208, UR40, -R12 ;  /* 0x00000028d0b07c23 */ /* 0x000fe2000801080c */
[----:B------:R-:W-:-:S02]  /*5010*/  FMNMX.FTZ R23, R183, R152, !PT ;  /* 0x00000098b7177209 */ /* 0x000fc40007810000 */
[----:B------:R-:W-:Y:S01]  /*5020*/  ISETP.GT.AND P3, PT, R10, 0x49, PT ;  /* 0x000000490a00780c */ /* 0x000fe20003f64270 */
[----:B------:R-:W-:Y:S01]  /*5030*/  MUFU.EX2 R14, R14 ;  /* 0x0000000e000e7308 */ /* 0x000fe20000000800 */
[----:B------:R-:W-:Y:S02]  /*5040*/  FMNMX.FTZ R152, R186, R23, !PT ;  /* 0x00000017ba987209 */ /* 0x000fe40007810000 */
[----:B------:R-:W-:Y:S02]  /*5050*/  FSEL R190, R190, -INF , P2 ;  /* 0xff800000bebe7808 */ /* 0x000fe40001000000 */
[----:B------:R-:W-:Y:S01]  /*5060*/  FMNMX.FTZ R153, R187, R152, !PT ;  /* 0x00000098bb997209 */ /* 0x000fe20007810000 */
[----:B------:R-:W-:Y:S01]  /*5070*/  FFMA.FTZ R152, R173, UR40, -R12 ;  /* 0x00000028ad987c23 */ /* 0x000fe2000801080c */
[----:B------:R-:W-:Y:S01]  /*5080*/  ISETP.GT.AND P2, PT, R10, 0x50, PT ;  /* 0x000000500a00780c */ /* 0x000fe20003f44270 */
[----:B------:R0:W-:Y:S01]  /*5090*/  MUFU.EX2 R23, R172 ;  /* 0x000000ac00177308 */ /* 0x0001e20000000800 */
[----:B------:R-:W-:-:S02]  /*50a0*/  FSEL R191, R191, -INF , P3 ;  /* 0xff800000bfbf7808 */ /* 0x000fc40001800000 */
[----:B------:R-:W-:Y:S02]  /*50b0*/  FMNMX.FTZ R154, R190, R153, !PT ;  /* 0x00000099be9a7209 */ /* 0x000fe40007810000 */
[----:B------:R-:W-:Y:S02]  /*50c0*/  ISETP.GT.AND P3, PT, R10, 0x51, PT ;  /* 0x000000510a00780c */ /* 0x000fe40003f64270 */
[----:B------:R-:W-:Y:S01]  /*50d0*/  FSEL R194, R194, -INF , P2 ;  /* 0xff800000c2c27808 */ /* 0x000fe20001000000 */
[----:B------:R-:W-:Y:S01]  /*50e0*/  MUFU.EX2 R15, R15 ;  /* 0x0000000f000f7308 */ /* 0x000fe20000000800 */
[----:B------:R-:W-:Y:S01]  /*50f0*/  FMNMX.FTZ R153, R191, R154, !PT ;  /* 0x0000009abf997209 */ /* 0x000fe20007810000 */
[----:B0-----:R-:W-:Y:S01]  /*5100*/  FFMA.FTZ R172, R200, UR40, -R12 ;  /* 0x00000028c8ac7c23 */ /* 0x001fe2000801080c */
        /* <DEDUP_REMOVED lines=22> */
[--C-:B------:R-:W-:Y:S01]  /*5270*/  FFMA.FTZ R154, R181, UR40, -R12.reuse ;  /* 0x00000028b59a7c23 */ /* 0x100fe2000801080c */
[----:B------:R-:W-:Y:S01]  /*5280*/  ISETP.GT.AND P2, PT, R10, 0x70, PT ;  /* 0x000000700a00780c */ /* 0x000fe20003f44270 */
[----:B------:R0:W-:Y:S01]  /*5290*/  MUFU.EX2 R153, R180 ;  /* 0x000000b400997308 */ /* 0x0001e20000000800 */
[----:B------:R-:W-:Y:S01]  /*52a0*/  FSEL R207, R207, -INF , P3 ;  /* 0xff800000cfcf7808 */ /* 0x000fe20001800000 */
[----:B------:R-:W-:Y:S01]  /*52b0*/  FFMA.FTZ R181, R196, UR40, -R12 ;  /* 0x00000028c4b57c23 */ /* 0x000fe2000801080c */
[----:B------:R-:W-:-:S02]  /*52c0*/  FMNMX.FTZ R164, R206, R157, !PT ;  /* 0x0000009dcea47209 */ /* 0x000fc40007810000 */
[----:B------:R-:W-:Y:S02]  /*52d0*/  ISETP.GT.AND P3, PT, R10, 0x71, PT ;  /* 0x000000710a00780c */ /* 0x000fe40003f64270 */
[----:B------:R-:W-:Y:S01]  /*52e0*/  FSEL R210, R210, -INF , P2 ;  /* 0xff800000d2d27808 */ /* 0x000fe20001000000 */
[----:B------:R-:W-:Y:S01]  /*52f0*/  MUFU.EX2 R152, R152 ;  /* 0x0000009800987308 */ /* 0x000fe20000000800 */
[----:B------:R-:W-:Y:S01]  /*5300*/  FMNMX.FTZ R157, R207, R164, !PT ;  /* 0x000000a4cf9d7209 */ /* 0x000fe20007810000 */
[--C-:B------:R-:W-:Y:S01]  /*5310*/  FFMA.FTZ R164, R184, UR40, -R12.reuse ;  /* 0x00000028b8a47c23 */ /* 0x100fe2000801080c */
[----:B------:R-:W-:Y:S01]  /*5320*/  ISETP.GT.AND P2, PT, R10, 0x78, PT ;  /* 0x000000780a00780c */ /* 0x000fe20003f44270 */
[--C-:B0-----:R-:W-:Y:S01]  /*5330*/  FFMA.FTZ R180, R189, UR40, -R12.reuse ;  /* 0x00000028bdb47c23 */ /* 0x101fe2000801080c */
[----:B------:R-:W-:Y:S01]  /*5340*/  FSEL R211, R211, -INF , P3 ;  /* 0xff800000d3d37808 */ /* 0x000fe20001800000 */
[--C-:B------:R-:W-:Y:S01]  /*5350*/  FFMA.FTZ R184, R197, UR40, -R12.reuse ;  /* 0x00000028c5b87c23 */ /* 0x100fe2000801080c */
[----:B------:R-:W-:Y:S01]  /*5360*/  FMNMX.FTZ R168, R210, R157, !PT ;  /* 0x0000009dd2a87209 */ /* 0x000fe20007810000 */
[----:B------:R-:W-:Y:S01]  /*5370*/  FFMA.FTZ R189, R212, UR40, -R12 ;  /* 0x00000028d4bd7c23 */ /* 0x000fe2000801080c */
[----:B------:R-:W-:Y:S01]  /*5380*/  ISETP.GT.AND P3, PT, R10, 0x79, PT ;  /* 0x000000790a00780c */ /* 0x000fe20003f64270 */
[----:B------:R-:W-:Y:S01]  /*5390*/  MUFU.EX2 R160, R160 ;  /* 0x000000a000a07308 */ /* 0x000fe20000000800 */
[----:B------:R-:W-:-:S02]  /*53a0*/  FSEL R214, R214, -INF , P2 ;  /* 0xff800000d6d67808 */ /* 0x000fc40001000000 */
[----:B------:R-:W-:Y:S01]  /*53b0*/  FMNMX.FTZ R157, R211, R168, !PT ;  /* 0x000000a8d39d7209 */ /* 0x000fe20007810000 */
[----:B------:R-:W-:-:S01]  /*53c0*/  FFMA.FTZ R168, R192, UR40, -R12 ;  /* 0x00000028c0a87c23 */ /* 0x000fc2000801080c */
[----:B------:R-:W-:Y:S01]  /*53d0*/  FSEL R215, R215, -INF , P3 ;  /* 0xff800000d7d77808 */ /* 0x000fe20001800000 */
[----:B------:R-:W-:-:S01]  /*53e0*/  FFMA.FTZ R192, R213, UR40, -R12 ;  /* 0x00000028d5c07c23 */ /* 0x000fc2000801080c */
[----:B------:R-:W-:Y:S01]  /*53f0*/  FMNMX.FTZ R10, R214, R157, !PT ;  /* 0x0000009dd60a7209 */ /* 0x000fe20007810000 */
[----:B------:R-:W-:-:S01]  /*5400*/  FFMA.FTZ R157, R188, UR40, -R12 ;  /* 0x00000028bc9d7c23 */ /* 0x000fc2000801080c */
[----:B------:R-:W-:Y:S01]  /*5410*/  FFMA.FTZ R188, R205, UR40, -R12 ;  /* 0x00000028cdbc7c23 */ /* 0x000fe2000801080c */
[----:B------:R-:W-:Y:S01]  /*5420*/  MUFU.EX2 R161, R161 ;  /* 0x000000a100a17308 */ /* 0x000fe20000000800 */
[----:B------:R-:W-:-:S05]  /*5430*/  FMNMX.FTZ R10, R215, R10, !PT ;  /* 0x0000000ad70a7209 */ /* 0x000fca0007810000 */
[----:B------:R-:W0:Y:S02]  /*5440*/  SHFL.BFLY PT, R173, R10, 0x2, 0x1f ;  /* 0x0c401f000aad7f89 */ /* 0x000e2400000e0000 */
[----:B------:R-:W-:Y:S08]  /*5450*/  MUFU.EX2 R154, R154 ;  /* 0x0000009a009a7308 */ /* 0x000ff00000000800 */
[----:B------:R-:W-:Y:S08]  /*5460*/  MUFU.EX2 R164, R164 ;  /* 0x000000a400a47308 */ /* 0x000ff00000000800 */
[----:B------:R-:W-:Y:S01]  /*5470*/  MUFU.EX2 R165, R165 ;  /* 0x000000a500a57308 */ /* 0x000fe20000000800 */
[----:B0-----:R-:W-:Y:S01]  /*5480*/  FMNMX.FTZ R177, R10, R173, !PT ;  /* 0x000000ad0ab17209 */ /* 0x001fe20007810000 */
[----:B------:R-:W-:-:S06]  /*5490*/  FFMA.FTZ R173, R201, UR40, -R12 ;  /* 0x00000028c9ad7c23 */ /* 0x000fcc000801080c */
[----:B------:R-:W-:Y:S01]  /*54a0*/  MUFU.EX2 R157, R157 ;  /* 0x0000009d009d7308 */ /* 0x000fe20000000800 */
[----:B------:R-:W0:Y:S07]  /*54b0*/  SHFL.BFLY PT, R10, R177, 0x1, 0x1f ;  /* 0x0c201f00b10a7f89 */ /* 0x000e2e00000e0000 */
[----:B------:R-:W-:Y:S08]  /*54c0*/  MUFU.EX2 R180, R180 ;  /* 0x000000b400b47308 */ /* 0x000ff00000000800 */
[----:B------:R-:W-:Y:S08]  /*54d0*/  MUFU.EX2 R168, R168 ;  /* 0x000000a800a87308 */ /* 0x000ff00000000800 */
[----:B------:R-:W-:Y:S01]  /*54e0*/  MUFU.EX2 R169, R169 ;  /* 0x000000a900a97308 */ /* 0x000fe20000000800 */
[----:B0-----:R-:W-:Y:S01]  /*54f0*/  FMNMX.FTZ R10, R177, R10, !PT ;  /* 0x0000000ab10a7209 */ /* 0x001fe20007810000 */
        /* <DEDUP_REMOVED lines=11> */
[----:B------:R-:W-:Y:S01]  /*55b0*/  FSEL R178, R0, RZ, P1 ;  /* 0x000000ff00b27208 */ /* 0x000fe20000800000 */
[----:B------:R-:W-:-:S01]  /*55c0*/  FFMA.FTZ R13, R13, UR40, -R12 ;  /* 0x000000280d0d7c23 */ /* 0x000fc2000801080c */
[----:B------:R-:W-:Y:S01]  /*55d0*/  FSEL R167, R10, RZ, P2 ;  /* 0x000000ff0aa77208 */ /* 0x000fe20001000000 */
[----:B------:R-:W-:-:S01]  /*55e0*/  FFMA.FTZ R158, R158, UR40, -R12 ;  /* 0x000000289e9e7c23 */ /* 0x000fc2000801080c */
[----:B------:R-:W-:Y:S01]  /*55f0*/  MUFU.EX2 R196, R196 ;  /* 0x000000c400c47308 */ /* 0x000fe20000000800 */
[----:B------:R-:W-:-:S01]  /*5600*/  FADD.FTZ R9, -R178, R9 ;  /* 0x00000009b2097221 */ /* 0x000fc20000010100 */
[----:B------:R-:W-:Y:S01]  /*5610*/  FFMA.FTZ R193, R159, UR40, -R12 ;  /* 0x000000289fc17c23 */ /* 0x000fe2000801080c */
[----:B------:R-:W-:-:S01]  /*5620*/  FADD.FTZ R167, -R167, R8 ;  /* 0x00000008a7a77221 */ /* 0x000fc20000010100 */
[--C-:B------:R-:W-:Y:S01]  /*5630*/  FFMA.FTZ R197, R166, UR40, -R12.reuse ;  /* 0x00000028a6c57c23 */ /* 0x100fe2000801080c */
[----:B------:R-:W-:Y:S01]  /*5640*/  FMUL.FTZ R9, R9, UR40 ;  /* 0x0000002809097c20 */ /* 0x000fe20008410000 */
[--C-:B------:R-:W-:Y:S01]  /*5650*/  FFMA.FTZ R159, R170, UR40, -R12.reuse ;  /* 0x00000028aa9f7c23 */ /* 0x100fe2000801080c */
[----:B------:R-:W-:Y:S01]  /*5660*/  FMUL.FTZ R8, R167, UR40 ;  /* 0x00000028a7087c20 */ /* 0x000fe20008410000 */
        /* <DEDUP_REMOVED lines=8> */
[----:B------:R-:W0:Y:S01]  /*56f0*/  MUFU.EX2 R9, R9 ;  /* 0x0000000900097308 */ /* 0x000e220000000800 */
[----:B------:R-:W-:-:S01]  /*5700*/  FFMA.FTZ R190, R190, UR40, -R12 ;  /* 0x00000028bebe7c23 */ /* 0x000fc2000801080c */
[--C-:B------:R-:W-:Y:S01]  /*5710*/  FFMA.FTZ R182, R187, UR40, -R12.reuse ;  /* 0x00000028bbb67c23 */ /* 0x100fe2000801080c */
[----:B------:R-:W-:-:S01]  /*5720*/  FFMA.FTZ R211, R211, UR40, -R12 ;  /* 0x00000028d3d37c23 */ /* 0x000fc2000801080c */
[--C-:B------:R-:W-:Y:S01]  /*5730*/  FFMA.FTZ R214, R214, UR40, -R12.reuse ;  /* 0x00000028d6d67c23 */ /* 0x100fe2000801080c */
[----:B------:R-:W-:-:S03]  /*5740*/  FFMA.FTZ R215, R215, UR40, -R12 ;  /* 0x00000028d7d77c23 */ /* 0x000fc6000801080c */
[----:B------:R-:W2:Y:S08]  /*5750*/  MUFU.EX2 R8, R8 ;  /* 0x0000000800087308 */ /* 0x000eb00000000800 */
[----:B------:R-:W3:Y:S01]  /*5760*/  MUFU.EX2 R158, R158 ;  /* 0x0000009e009e7308 */ /* 0x000ee20000000800 */
[----:B0-----:R-:W-:-:S01]  /*5770*/  FFMA.FTZ R186, R9, R3, R14 ;  /* 0x0000000309ba7223 */ /* 0x001fc2000001000e */
[-C--:B------:R-:W-:Y:S01]  /*5780*/  FMUL.FTZ R24, R24, R9.reuse ;  /* 0x0000000918187220 */ /* 0x080fe20000410000 */
[-C--:B------:R-:W-:Y:S01]  /*5790*/  FMUL.FTZ R25, R25, R9.reuse ;  /* 0x0000000919197220 */ /* 0x080fe20000410000 */
[----:B------:R-:W-:Y:S01]  /*57a0*/  FMUL.FTZ R28, R28, R9 ;  /* 0x000000091c1c7220 */ /* 0x000fe20000410000 */
[----:B------:R-:W-:-:S01]  /*57b0*/  FADD.FTZ R186, R11, R186 ;  /* 0x000000ba0bba7221 */ /* 0x000fc20000010000 */
[-C--:B------:R-:W-:Y:S01]  /*57c0*/  FMUL.FTZ R29, R29, R9.reuse ;  /* 0x000000091d1d7220 */ /* 0x080fe20000410000 */
[----:B------:R-:W-:Y:S01]  /*57d0*/  FMUL.FTZ R32, R32, R9 ;  /* 0x0000000920207220 */ /* 0x000fe20000410000 */
[----:B------:R-:W0:Y:S01]  /*57e0*/  MUFU.EX2 R193, R193 ;  /* 0x000000c100c17308 */ /* 0x000e220000000800 */
[----:B--2---:R-:W-:-:S01]  /*57f0*/  FFMA.FTZ R3, R8, R2, R13 ;  /* 0x0000000208037223 */ /* 0x004fc2000001000d */
[----:B------:R-:W-:Y:S01]  /*5800*/  FADD.FTZ R183, R15, R186 ;  /* 0x000000ba0fb77221 */ /* 0x000fe20000010000 */
[----:B------:R-:W-:Y:S01]  /*5810*/  F2FP.SATFINITE.E4M3.F32.PACK_AB_MERGE_C R15, R18, R15, RZ ;  /* 0x0000000f120f723e */ /* 0x000fe200048070ff */
[----:B------:R-:W-:Y:S01]  /*5820*/  FMUL.FTZ R33, R33, R9 ;  /* 0x0000000921217220 */ /* 0x000fe20000410000 */
[----:B------:R-:W-:-:S01]  /*5830*/  FADD.FTZ R179, R196, R3 ;  /* 0x00000003c4b37221 */ /* 0x000fc20000010000 */
[----:B------:R-:W-:Y:S01]  /*5840*/  FADD.FTZ R204, R18, R183 ;  /* 0x000000b712cc7221 */ /* 0x000fe20000010000 */
[----:B------:R-:W-:-:S01]  /*5850*/  FFMA.FTZ R3, R191, UR40, -R12 ;  /* 0x00000028bf037c23 */ /* 0x000fc2000801080c */
[----:B------:R-:W2:Y:S01]  /*5860*/  MUFU.EX2 R155, R155 ;  /* 0x0000009b009b7308 */ /* 0x000ea20000000800 */
[----:B---3--:R-:W-:-:S01]  /*5870*/  FADD.FTZ R186, R158, R179 ;  /* 0x000000b39eba7221 */ /* 0x008fc20000010000 */
[----:B------:R-:W-:Y:S01]  /*5880*/  FADD.FTZ R183, R17, R204 ;  /* 0x000000cc11b77221 */ /* 0x000fe20000010000 */
[----:B------:R-:W-:-:S01]  /*5890*/  FFMA.FTZ R179, R194, UR40, -R12 ;  /* 0x00000028c2b37c23 */ /* 0x000fc2000801080c */
        /* <DEDUP_REMOVED lines=9> */
[-C--:B------:R-:W-:Y:S01]  /*5930*/  FMUL.FTZ R48, R48, R9.reuse ;  /* 0x0000000930307220 */ /* 0x080fe20000410000 */
[-C--:B------:R-:W-:Y:S01]  /*5940*/  FMUL.FTZ R49, R49, R9.reuse ;  /* 0x0000000931317220 */ /* 0x080fe20000410000 */
[----:B------:R-:W-:Y:S01]  /*5950*/  FMUL.FTZ R52, R52, R9 ;  /* 0x0000000934347220 */ /* 0x000fe20000410000 */
[----:B------:R-:W0:Y:S01]  /*5960*/  MUFU.EX2 R197, R197 ;  /* 0x000000c500c57308 */ /* 0x000e220000000800 */
        /* <DEDUP_REMOVED lines=23> */
[----:B------:R0:W-:Y:S01]  /*5ae0*/  MUFU.EX2 R2, R190 ;  /* 0x000000be00027308 */ /* 0x0001e20000000800 */
[----:B--2---:R-:W-:-:S01]  /*5af0*/  FADD.FTZ R194, R200, R187 ;  /* 0x000000bbc8c27221 */ /* 0x004fc20000010000 */
[----:B------:R-:W-:Y:S01]  /*5b00*/  FFMA.FTZ R187, R198, UR40, -R12 ;  /* 0x00000028c6bb7c23 */ /* 0x000fe2000801080c */
[----:B------:R-:W-:Y:S01]  /*5b10*/  F2FP.SATFINITE.E4M3.F32.PACK_AB_MERGE_C R197, R200, R197, RZ ;  /* 0x000000c5c8c5723e */ /* 0x000fe200048070ff */
[-C--:B------:R-:W-:Y:S01]  /*5b20*/  FMUL.FTZ R88, R88, R9.reuse ;  /* 0x0000000958587220 */ /* 0x080fe20000410000 */
[-C--:B------:R-:W-:Y:S01]  /*5b30*/  FMUL.FTZ R89, R89, R9.reuse ;  /* 0x0000000959597220 */ /* 0x080fe20000410000 */
[----:B------:R-:W-:Y:S01]  /*5b40*/  FMUL.FTZ R92, R92, R9 ;  /* 0x000000095c5c7220 */ /* 0x000fe20000410000 */
[----:B------:R-:W-:Y:S01]  /*5b50*/  F2FP.SATFINITE.E4M3.F32.PACK_AB_MERGE_C R155, R162, R155, R197 ;  /* 0x0000009ba29b723e */ /* 0x000fe200048070c5 */
[----:B------:R-:W2:Y:S01]  /*5b60*/  MUFU.EX2 R166, R166 ;  /* 0x000000a600a67308 */ /* 0x000ea20000000800 */
[----:B0-----:R-:W-:-:S01]  /*5b70*/  FADD.FTZ R190, R20, R183 ;  /* 0x000000b714be7221 */ /* 0x001fc20000010000 */
[----:B---3--:R-:W-:Y:S01]  /*5b80*/  FADD.FTZ R191, R159, R194 ;  /* 0x000000c29fbf7221 */ /* 0x008fe20000010000 */
[----:B------:R-:W-:-:S01]  /*5b90*/  FFMA.FTZ R194, R199, UR40, -R12 ;  /* 0x00000028c7c27c23 */ /* 0x000fc2000801080c */
[----:B------:R-:W-:Y:S01]  /*5ba0*/  FMUL.FTZ R93, R93, R9 ;  /* 0x000000095d5d7220 */ /* 0x000fe20000410000 */
[----:B------:R-:W-:-:S01]  /*5bb0*/  FADD.FTZ R183, R19, R190 ;  /* 0x000000be13b77221 */ /* 0x000fc20000010000 */
[----:B------:R-:W-:Y:S01]  /*5bc0*/  F2FP.SATFINITE.E4M3.F32.PACK_AB_MERGE_C R19, R22, R19, RZ ;  /* 0x000000131613723e */ /* 0x000fe200048070ff */
[----:B------:R-:W-:Y:S01]  /*5bd0*/  FMUL.FTZ R96, R96, R9 ;  /* 0x0000000960607220 */ /* 0x000fe20000410000 */
[----:B------:R-:W0:Y:S01]  /*5be0*/  MUFU.EX2 R171, R171 ;  /* 0x000000ab00ab7308 */ /* 0x000e220000000800 */
[----:B------:R-:W-:-:S01]  /*5bf0*/  FADD.FTZ R190, R22, R183 ;  /* 0x000000b716be7221 */ /* 0x000fc20000010000 */
        /* <DEDUP_REMOVED lines=12> */
[-C--:B------:R-:W-:Y:S01]  /*5cc0*/  FMUL.FTZ R112, R112, R9.reuse ;  /* 0x0000000970707220 */ /* 0x080fe20000410000 */
[----:B------:R-:W-:Y:S01]  /*5cd0*/  FMUL.FTZ R113, R113, R9 ;  /* 0x0000000971717220 */ /* 0x000fe20000410000 */
[----:B------:R-:W2:Y:S01]  /*5ce0*/  MUFU.EX2 R163, R163 ;  /* 0x000000a300a37308 */ /* 0x000ea20000000800 */
[----:B0-----:R-:W-:-:S01]  /*5cf0*/  FADD.FTZ R191, R171, R198 ;  /* 0x000000c6abbf7221 */ /* 0x001fc20000010000 */
[----:B------:R-:W-:Y:S01]  /*5d00*/  FADD.FTZ R195, R152, R183 ;  /* 0x000000b798c37221 */ /* 0x000fe20000010000 */
[----:B------:R-:W-:-:S01]  /*5d10*/  FFMA.FTZ R183, R202, UR40, -R12 ;  /* 0x00000028cab77c23 */ /* 0x000fc2000801080c */
[-C--:B------:R-:W-:Y:S01]  /*5d20*/  FMUL.FTZ R116, R116, R9.reuse ;  /* 0x0000000974747220 */ /* 0x080fe20000410000 */
[-C--:B------:R-:W-:Y:S01]  /*5d30*/  FMUL.FTZ R117, R117, R9.reuse ;  /* 0x0000000975757220 */ /* 0x080fe20000410000 */
[----:B------:R-:W-:Y:S01]  /*5d40*/  FADD.FTZ R198, R160, R195 ;  /* 0x000000c3a0c67221 */ /* 0x000fe20000010000 */
[----:B------:R-:W-:Y:S01]  /*5d50*/  FMUL.FTZ R120, R120, R9 ;  /* 0x0000000978787220 */ /* 0x000fe20000410000 */
[----:B------:R-:W0:Y:S01]  /*5d60*/  MUFU.EX2 R170, R170 ;  /* 0x000000aa00aa7308 */ /* 0x000e220000000800 */
[----:B---3--:R-:W-:-:S01]  /*5d70*/  FADD.FTZ R190, R174, R191 ;  /* 0x000000bfaebe7221 */ /* 0x008fc20000010000 */
[----:B------:R-:W-:Y:S01]  /*5d80*/  FADD.FTZ R198, R161, R198 ;  /* 0x000000c6a1c67221 */ /* 0x000fe20000010000 */
[----:B------:R-:W-:Y:S01]  /*5d90*/  F2FP.SATFINITE.E4M3.F32.PACK_AB_MERGE_C R171, R174, R171, RZ ;  /* 0x000000abaeab723e */ /* 0x000fe200048070ff */
[----:B------:R-:W-:Y:S01]  /*5da0*/  FMUL.FTZ R121, R121, R9 ;  /* 0x0000000979797220 */ /* 0x000fe20000410000 */
[----:B------:R-:W-:Y:S01]  /*5db0*/  F2FP.SATFINITE.E4M3.F32.PACK_AB_MERGE_C R174, R154, R153, RZ ;  /* 0x000000999aae723e */ /* 0x000fe200048070ff */
[-C--:B------:R-:W-:Y:S01]  /*5dc0*/  FMUL.FTZ R124, R124, R9.reuse ;  /* 0x000000097c7c7220 */ /* 0x080fe20000410000 */
[----:B------:R-:W-:Y:S01]  /*5dd0*/  FMUL.FTZ R125, R125, R9 ;  /* 0x000000097d7d7220 */ /* 0x000fe20000410000 */
[----:B------:R-:W3:Y:S01]  /*5de0*/  MUFU.EX2 R175, R175 ;  /* 0x000000af00af7308 */ /* 0x000ee20000000800 */
        /* <DEDUP_REMOVED lines=8> */
[----:B0-----:R-:W-:-:S01]  /*5e70*/  FADD.FTZ R202, R170, R191 ;  /* 0x000000bfaaca7221 */ /* 0x001fc20000010000 */
[----:B------:R-:W-:Y:S01]  /*5e80*/  FADD.FTZ R191, R153, R198 ;  /* 0x000000c699bf7221 */ /* 0x000fe20000010000 */
[-C--:B------:R-:W-:Y:S01]  /*5e90*/  FMUL.FTZ R137, R137, R9.reuse ;  /* 0x0000000989897220 */ /* 0x080fe20000410000 */
[-C--:B------:R-:W-:Y:S01]  /*5ea0*/  FMUL.FTZ R140, R140, R9.reuse ;  /* 0x000000098c8c7220 */ /* 0x080fe20000410000 */
[----:B------:R-:W-:Y:S01]  /*5eb0*/  FMUL.FTZ R141, R141, R9 ;  /* 0x000000098d8d7220 */ /* 0x000fe20000410000 */
[----:B------:R-:W-:Y:S01]  /*5ec0*/  FADD.FTZ R191, R154, R191 ;  /* 0x000000bf9abf7221 */ /* 0x000fe20000010000 */
[----:B------:R-:W-:Y:S01]  /*5ed0*/  F2FP.SATFINITE.E4M3.F32.PACK_AB_MERGE_C R154, R20, R17, R19 ;  /* 0x00000011149a723e */ /* 0x000fe20004807013 */
[----:B------:R-:W0:Y:S01]  /*5ee0*/  MUFU.EX2 R167, R167 ;  /* 0x000000a700a77308 */ /* 0x000e220000000800 */
        /* <DEDUP_REMOVED lines=8> */
[----:B--2---:R-:W-:-:S01]  /*5f70*/  FADD.FTZ R198, R178, R195 ;  /* 0x000000c3b2c67221 */ /* 0x004fc20000010000 */
[----:B------:R-:W-:Y:S01]  /*5f80*/  FADD.FTZ R199, R157, R202 ;  /* 0x000000ca9dc77221 */ /* 0x000fe20000010000 */
[----:B------:R-:W-:-:S01]  /*5f90*/  FFMA.FTZ R195, R206, UR40, -R12 ;  /* 0x00000028cec37c23 */ /* 0x000fc2000801080c */
[----:B------:R-:W-:Y:S01]  /*5fa0*/  F2FP.SATFINITE.E4M3.F32.PACK_AB_MERGE_C R175, R178, R175, RZ ;  /* 0x000000afb2af723e */ /* 0x000fe200048070ff */
[----:B------:R-:W-:Y:S01]  /*5fb0*/  FMUL.FTZ R26, R26, R8 ;  /* 0x000000081a1a7220 */ /* 0x000fe20000410000 */
[C---:B------:R-:W-:Y:S01]  /*5fc0*/  FADD.FTZ R199, R180.reuse, R199 ;  /* 0x000000c7b4c77221 */ /* 0x040fe20000010000 */
[----:B------:R-:W-:Y:S01]  /*5fd0*/  F2FP.SATFINITE.E4M3.F32.PACK_AB_MERGE_C R180, R180, R157, RZ ;  /* 0x0000009db4b4723e */ /* 0x000fe200048070ff */
[----:B------:R-:W2:Y:S01]  /*5fe0*/  MUFU.EX2 R3, R3 ;  /* 0x0000000300037308 */ /* 0x000ea20000000800 */
[----:B0-----:R-:W-:-:S01]  /*5ff0*/  FADD.FTZ R191, R167, R198 ;  /* 0x000000c6a7bf7221 */ /* 0x001fc20000010000 */
[----:B------:R-:W-:Y:S01]  /*6000*/  FADD.FTZ R204, R168, R199 ;  /* 0x000000c7a8cc7221 */ /* 0x000fe20000010000 */
[----:B------:R-:W-:-:S01]  /*6010*/  FFMA.FTZ R198, R207, UR40, -R12 ;  /* 0x00000028cfc67c23 */ /* 0x000fc2000801080c */
[----:B------:R-:W-:Y:S01]  /*6020*/  F2FP.SATFINITE.E4M3.F32.PACK_AB_MERGE_C R157, R166, R159, R171 ;  /* 0x0000009fa69d723e */ /* 0x000fe200048070ab */
[----:B------:R-:W-:Y:S01]  /*6030*/  FMUL.FTZ R27, R27, R8 ;  /* 0x000000081b1b7220 */ /* 0x000fe20000410000 */
[----:B------:R-:W-:Y:S01]  /*6040*/  FADD.FTZ R204, R169, R204 ;  /* 0x000000cca9cc7221 */ /* 0x000fe20000010000 */
[----:B------:R-:W-:Y:S01]  /*6050*/  F2FP.SATFINITE.E4M3.F32.PACK_AB_MERGE_C R159, R170, R163, R175 ;  /* 0x000000a3aa9f723e */ /* 0x000fe200048070af */
[----:B------:R-:W0:Y:S01]  /*6060*/  MUFU.EX2 R179, R179 ;  /* 0x000000b300b37308 */ /* 0x000e220000000800 */
[----:B---3--:R-:W-:-:S01]  /*6070*/  FADD.FTZ R191, R182, R191 ;  /* 0x000000bfb6bf7221 */ /* 0x008fc20000010000 */
[-C--:B------:R-:W-:Y:S01]  /*6080*/  FMUL.FTZ R30, R30, R8.reuse ;  /* 0x000000081e1e7220 */ /* 0x080fe20000410000 */
[-C--:B------:R-:W-:Y:S01]  /*6090*/  FMUL.FTZ R31, R31, R8.reuse ;  /* 0x000000081f1f7220 */ /* 0x080fe20000410000 */
[----:B------:R-:W-:Y:S01]  /*60a0*/  FMUL.FTZ R34, R34, R8 ;  /* 0x0000000822227220 */ /* 0x000fe20000410000 */
[----:B------:R-:W-:-:S01]  /*60b0*/  FADD.FTZ R202, R2, R191 ;  /* 0x000000bf02ca7221 */ /* 0x000fc20000010000 */
[----:B------:R-:W-:Y:S01]  /*60c0*/  FFMA.FTZ R191, R210, UR40, -R12 ;  /* 0x00000028d2bf7c23 */ /* 0x000fe2000801080c */
[----:B------:R-:W-:Y:S01]  /*60d0*/  FMUL.FTZ R35, R35, R8 ;  /* 0x0000000823237220 */ /* 0x000fe20000410000 */
[----:B------:R-:W3:Y:S01]  /*60e0*/  MUFU.EX2 R186, R186 ;  /* 0x000000ba00ba7308 */ /* 0x000ee20000000800 */
        /* <DEDUP_REMOVED lines=17> */
[----:B------:R-:W-:Y:S01]  /*6200*/  FADD.FTZ R199, R181, R204 ;  /* 0x000000ccb5c77221 */ /* 0x000fe20000010000 */
[----:B------:R-:W-:Y:S01]  /*6210*/  F2FP.SATFINITE.E4M3.F32.PACK_AB_MERGE_C R181, R184, R181, RZ ;  /* 0x000000b5b8b5723e */ /* 0x000fe200048070ff */
[-C--:B------:R-:W-:Y:S01]  /*6220*/  FMUL.FTZ R59, R59, R8.reuse ;  /* 0x000000083b3b7220 */ /* 0x080fe20000410000 */
[----:B------:R-:W-:Y:S01]  /*6230*/  FMUL.FTZ R62, R62, R8 ;  /* 0x000000083e3e7220 */ /* 0x000fe20000410000 */
[----:B------:R-:W-:Y:S01]  /*6240*/  FADD.FTZ R199, R184, R199 ;  /* 0x000000c7b8c77221 */ /* 0x000fe20000010000 */
[----:B------:R-:W-:Y:S01]  /*6250*/  F2FP.SATFINITE.E4M3.F32.PACK_AB_MERGE_C R162, R169, R168, R181 ;  /* 0x000000a8a9a2723e */ /* 0x000fe200048070b5 */
[----:B------:R-:W3:Y:S01]  /*6260*/  MUFU.EX2 R172, R172 ;  /* 0x000000ac00ac7308 */ /* 0x000ee20000000800 */
        /* <DEDUP_REMOVED lines=17> */
[----:B------:R-:W-:Y:S01]  /*6380*/  F2FP.SATFINITE.E4M3.F32.PACK_AB_MERGE_C R199, R152, R23, RZ ;  /* 0x0000001798c7723e */ /* 0x000fe200048070ff */
[----:B------:R-:W-:Y:S01]  /*6390*/  FMUL.FTZ R83, R83, R8 ;  /* 0x0000000853537220 */ /* 0x000fe20000410000 */
[----:B------:R-:W-:Y:S01]  /*63a0*/  F2FP.SATFINITE.E4M3.F32.PACK_AB_MERGE_C R152, R11, R14, R15 ;  /* 0x0000000e0b98723e */ /* 0x000fe2000480700f */
[-C--:B------:R-:W-:Y:S01]  /*63b0*/  FMUL.FTZ R86, R86, R8.reuse ;  /* 0x0000000856567220 */ /* 0x080fe20000410000 */
[----:B------:R-:W-:Y:S01]  /*63c0*/  F2FP.SATFINITE.E4M3.F32.PACK_AB_MERGE_C R156, R156, R21, R199 ;  /* 0x000000159c9c723e */ /* 0x000fe200048070c7 */
[----:B------:R-:W-:Y:S01]  /*63d0*/  FMUL.FTZ R87, R87, R8 ;  /* 0x0000000857577220 */ /* 0x000fe20000410000 */
        /* <DEDUP_REMOVED lines=44> */
[----:B------:R-:W-:-:S02]  /*66a0*/  FMUL.FTZ R151, R151, R8 ;  /* 0x0000000897977220 */ /* 0x000fc40000410000 */
[----:B------:R-:W-:Y:S02]  /*66b0*/  F2FP.SATFINITE.E4M3.F32.PACK_AB_MERGE_C R172, R173, R172, R185 ;  /* 0x000000acadac723e */ /* 0x000fe400048070b9 */
[----:B------:R-:W3:Y:S01]  /*66c0*/  MUFU.EX2 R191, R191 ;  /* 0x000000bf00bf7308 */ /* 0x000ee20000000800 */
[----:B--2---:R-:W-:-:S01]  /*66d0*/  FADD.FTZ R18, R198, R153 ;  /* 0x00000099c6127221 */ /* 0x004fc20000010000 */
[----:B------:R-:W-:Y:S02]  /*66e0*/  F2FP.SATFINITE.E4M3.F32.PACK_AB_MERGE_C R195, R198, R195, RZ ;  /* 0x000000c3c6c3723e */ /* 0x000fe400048070ff */
[----:B------:R-:W-:Y:S02]  /*66f0*/  F2FP.SATFINITE.E4M3.F32.PACK_AB_MERGE_C R153, R196, R13, R158 ;  /* 0x0000000dc499723e */ /* 0x000fe4000480709e */
[----:B------:R-:W-:Y:S02]  /*6700*/  F2FP.SATFINITE.E4M3.F32.PACK_AB_MERGE_C R158, R161, R160, R174 ;  /* 0x000000a0a19e723e */ /* 0x000fe400048070ae */
[----:B------:R-:W2:Y:S01]  /*6710*/  MUFU.EX2 R177, R177 ;  /* 0x000000b100b17308 */ /* 0x000ea20000000800 */
[----:B0-----:R-:W-:-:S01]  /*6720*/  FADD.FTZ R22, R176, R23 ;  /* 0x00000017b0167221 */ /* 0x001fc20000010000 */
[----:B------:R-:W-:-:S02]  /*6730*/  F2FP.SATFINITE.E4M3.F32.PACK_AB_MERGE_C R160, R165, R164, R180 ;  /* 0x000000a4a5a0723e */ /* 0x000fc400048070b4 */
[----:B------:R-:W-:Y:S02]  /*6740*/  F2FP.SATFINITE.E4M3.F32.PACK_AB_MERGE_C R161, R182, R167, R178 ;  /* 0x000000a7b6a1723e */ /* 0x000fe400048070b2 */
[----:B------:R-:W-:Y:S02]  /*6750*/  F2FP.SATFINITE.E4M3.F32.PACK_AB_MERGE_C R173, R190, R183, R195 ;  /* 0x000000b7bead723e */ /* 0x000fe400048070c3 */
[----:B------:R-:W0:Y:S01]  /*6760*/  MUFU.EX2 R12, R211 ;  /* 0x000000d3000c7308 */ /* 0x000e220000000800 */
[----:B---3--:R-:W-:-:S07]  /*6770*/  FADD.FTZ R3, R191, R18 ;  /* 0x00000012bf037221 */ /* 0x008fce0000010000 */
[----:B------:R-:W3:Y:S01]  /*6780*/  MUFU.EX2 R189, R189 ;  /* 0x000000bd00bd7308 */ /* 0x000ee20000000800 */
[----:B--2---:R-:W-:-:S07]  /*6790*/  FADD.FTZ R22, R177, R22 ;  /* 0x00000016b1167221 */ /* 0x004fce0000010000 */
[----:B------:R-:W2:Y:S01]  /*67a0*/  MUFU.EX2 R214, R214 ;  /* 0x000000d600d67308 */ /* 0x000ea20000000800 */
[----:B0-----:R-:W-:-:S07]  /*67b0*/  FADD.FTZ R3, R12, R3 ;  /* 0x000000030c037221 */ /* 0x001fce0000010000 */
[----:B------:R-:W0:Y:S01]  /*67c0*/  MUFU.EX2 R192, R192 ;  /* 0x000000c000c07308 */ /* 0x000e220000000800 */
[----:B---3--:R-:W-:-:S07]  /*67d0*/  FADD.FTZ R23, R189, R22 ;  /* 0x00000016bd177221 */ /* 0x008fce0000010000 */
[----:B------:R-:W3:Y:S01]  /*67e0*/  MUFU.EX2 R215, R215 ;  /* 0x000000d700d77308 */ /* 0x000ee20000000800 */
[----:B--2---:R-:W-:-:S01]  /*67f0*/  FADD.FTZ R2, R214, R3 ;  /* 0x00000003d6027221 */ /* 0x004fc20000010000 */
[C---:B0-----:R-:W-:Y:S01]  /*6800*/  F2FP.SATFINITE.E4M3.F32.PACK_AB_MERGE_C R189, R192.reuse, R189, RZ ;  /* 0x000000bdc0bd723e */ /* 0x041fe200048070ff */
[----:B------:R-:W-:-:S03]  /*6810*/  FADD.FTZ R3, R192, R23 ;  /* 0x00000017c0037221 */ /* 0x000fc60000010000 */
[----:B------:R-:W-:Y:S02]  /*6820*/  F2FP.SATFINITE.E4M3.F32.PACK_AB_MERGE_C R174, R177, R176, R189 ;  /* 0x000000b0b1ae723e */ /* 0x000fe400048070bd */
[C---:B---3--:R-:W-:Y:S01]  /*6830*/  F2FP.SATFINITE.E4M3.F32.PACK_AB_MERGE_C R214, R215.reuse, R214, RZ ;  /* 0x000000d6d7d6723e */ /* 0x048fe200048070ff */
[----:B------:R-:W-:-:S03]  /*6840*/  FADD.FTZ R2, R215, R2 ;  /* 0x00000002d7027221 */ /* 0x000fc60000010000 */
[----:B------:R-:W-:Y:S01]  /*6850*/  F2FP.SATFINITE.E4M3.F32.PACK_AB_MERGE_C R175, R12, R191, R214 ;  /* 0x000000bf0caf723e */ /* 0x000fe200048070d6 */
[----:B------:R-:W-:Y:S06]  /*6860*/  @!P0 BRA `(.L_x_2573) ;  /* 0x0000000000048947 */ /* 0x000fec0003800000 */
[----:B------:R-:W-:Y:S01]  /*6870*/  BPT.TRAP 0x1 ;  /* 0x000000040000795c */ /* 0x000fe20000300000 */
.L_x_2573:
[----:B------:R-:W-:-:S04]  /*6880*/  IMAD.U32 R8, RZ, RZ, UR57 ;  /* 0x00000039ff087e24 */ /* 0x000fc8000f8e00ff */
[----:B------:R0:W2:Y:S01]  /*6890*/  SYNCS.PHASECHK.TRANS64.TRYWAIT P1, [UR55+0x38850], R8 ;  /* 0x03885008ff0075a7 */ /* 0x0000a20008020177 */
[----:B------:R-:W-:Y:S05]  /*68a0*/  @!P0 BRA `(.L_x_2574) ;  /* 0x0000000000048947 */ /* 0x000fea0003800000 */
[----:B------:R-:W-:Y:S01]  /*68b0*/  BPT.TRAP 0x1 ;  /* 0x000000040000795c */ /* 0x000fe20000300000 */
.L_x_2574:
[----:B--2---:R-:W-:Y:S05]  /*68c0*/  @P1 BRA `(.L_x_2575) ;  /* 0x00000000000c1947 */ /* 0x004fea0003800000 */
[----:B0-----:R-:W-:-:S04]  /*68d0*/  IMAD.U32 R8, RZ, RZ, UR57 ;  /* 0x00000039ff087e24 */ /* 0x001fc8000f8e00ff */
[----:B------:R-:W0:Y:S02]  /*68e0*/  SYNCS.PHASECHK.TRANS64.TRYWAIT P1, [UR55+0x38850], R8 ;  /* 0x03885008ff0075a7 */ /* 0x000e240008020177 */
[----:B0-----:R-:W-:Y:S05]  /*68f0*/  @!P1 BRA `(.L_x_2576) ;  /* 0x000000c000509947 */ /* 0x001fea0003800000 */
.L_x_2575:
        /* <DEDUP_REMOVED lines=27> */
.L_x_2577:
[----:B------:R-:W-:Y:S01]  /*6ab0*/  UISETP.GT.AND UP0, UPT, UR56, UR53, UPT ;  /* 0x000000353800728c */ /* 0x000fe2000bf04270 */
[----:B0-----:R-:W-:Y:S01]  /*6ac0*/  IMAD.MOV.U32 R8, RZ, RZ, R10 ;  /* 0x000000ffff087224 */ /* 0x001fe200078e000a */
[----:B------:R-:W-:Y:S01]  /*6ad0*/  UIADD3 UR55, UR55, 0x38860, URZ ;  /* 0x0003886037377890 */ /* 0x000fe2000fffe03f */
[----:B------:R-:W-:Y:S01]  /*6ae0*/  IMAD.MOV.U32 R9, RZ, RZ, R0 ;  /* 0x000000ffff097224 */ /* 0x000fe200078e0000 */
[----:B------:R-:W-:Y:S02]  /*6af0*/  UIADD3 UR56, UR56, -0x1, URZ ;  /* 0xffffffff38387890 */ /* 0x000fe4000fffe03f */
[----:B------:R-:W-:Y:S01]  /*6b00*/  PLOP3.LUT P1, PT, PT, PT, UP0, 0x80, 0x0 ;  /* 0x000000000000781c */ /* 0x000fe20003f2f008 */
[----:B------:R-:W-:-:S09]  /*6b10*/  UPRMT UR55, UR49, 0x654, UR55 ;  /* 0x0000065431377896 */ /* 0x000fd20008000037 */
[----:B------:R-:W-:Y:S03]  /*6b20*/  SYNCS.ARRIVE.TRANS64.RED.A1T0 RZ, [UR55], RZ ;  /* 0x000000ffffff79a7 */ /* 0x000fe60008100437 */
[----:B------:R-:W-:Y:S05]  /*6b30*/  @P1 BRA `(.L_x_2578) ;  /* 0xffffffd400181947 */ /* 0x000fea000383ffff */
[----:B------:R-:W-:-:S05]  /*6b40*/  UMOV UR52, UR56 ;  /* 0x0000003800347c82 */ /* 0x000fca0008000000 */
.L_x_2567:
[----:B------:R-:W-:-:S06]  /*6b50*/  UISETP.GE.AND UP0, UPT, UR52, UR39, UPT ;  /* 0x000000273400728c */ /* 0x000fcc000bf06270 */
[----:B------:R-:W-:-:S13]  /*6b60*/  PLOP3.LUT P1, PT, PT, PT, UP0, 0x80, 0x0 ;  /* 0x000000000000781c */ /* 0x000fda0003f2f008 */
[----:B------:R-:W-:Y:S05]  /*6b70*/  @!P1 BRA `(.L_x_2579) ;  /* 0x0000002000789947 */ /* 0x000fea0003800000 */
[----:B-1----:R-:W-:Y:S02]  /*6b80*/  IMAD.MOV.U32 R9, RZ, RZ, R10 ;  /* 0x000000ffff097224 */ /* 0x002fe400078e000a */
[----:B------:R-:W-:-:S07]  /*6b90*/  IMAD.MOV.U32 R11, RZ, RZ, R0 ;  /* 0x000000ffff0b7224 */ /* 0x000fce00078e0000 */
.L_x_2590:
[----:B------:R-:W-:-:S04]  /*6ba0*/  UIADD3 UR48, UR48, 0x1, URZ ;  /* 0x0000000130307890 */ /* 0x000fc8000fffe03f */
[----:B------:R-:W-:-:S04]  /*6bb0*/  UISETP.NE.AND UP0, UPT, UR48, 0x2, UPT ;  /* 0x000000023000788c */ /* 0x000fc8000bf05270 */
[----:B------:R-:W-:Y:S02]  /*6bc0*/  USEL UR6, URZ, 0x1, UP0 ;  /* 0x000000013f067887 */ /* 0x000fe40008000000 */
[----:B------:R-:W-:Y:S02]  /*6bd0*/  USEL UR48, UR48, URZ, UP0 ;  /* 0x0000003f30307287 */ /* 0x000fe40008000000 */
[----:B------:R-:W-:Y:S01]  /*6be0*/  ULOP3.LUT UR47, UR47, UR6, URZ, 0x3c, !UPT ;  /* 0x000000062f2f7292 */ /* 0x000fe2000f8e3c3f */
[----:B01--4-:R-:W-:Y:S11]  /*6bf0*/  @!P0 BRA `(.L_x_2580) ;  /* 0x0000000000048947 */ /* 0x013ff60003800000 */
[----:B------:R-:W-:Y:S01]  /*6c00*/  BPT.TRAP 0x1 ;  /* 0x000000040000795c */ /* 0x000fe20000300000 */
.L_x_2580:
[----:B------:R-:W-:Y:S01]  /*6c10*/  ULEA UR43, UR48, UR41, 0x3 ;  /* 0x00000029302b7291 */ /* 0x000fe2000f8e183f */
[----:B------:R-:W-:-:S05]  /*6c20*/  IMAD.U32 R5, RZ, RZ, UR47 ;  /* 0x0000002fff057e24 */ /* 0x000fca000f8e00ff */
[----:B------:R-:W-:-:S04]  /*6c30*/  SHF.L.U32 R5, R5, 0x1f, RZ ;  /* 0x0000001f05057819 */ /* 0x000fc800000006ff */
[----:B------:R1:W3:Y:S01]  /*6c40*/  SYNCS.PHASECHK.TRANS64.TRYWAIT P1, [UR43+0x38830], R5 ;  /* 0x03883005ff0075a7 */ /* 0x0002e2000802016b */
[----:B------:R-:W-:Y:S05]  /*6c50*/  @!P0 BRA `(.L_x_2581) ;  /* 0x0000000000048947 */ /* 0x000fea0003800000 */
[----:B------:R-:W-:Y:S01]  /*6c60*/  BPT.TRAP 0x1 ;  /* 0x000000040000795c */ /* 0x000fe20000300000 */
.L_x_2581:
[----:B---3--:R-:W-:Y:S05]  /*6c70*/  @P1 BRA `(.L_x_2582) ;  /* 0x0000000000081947 */ /* 0x008fea0003800000 */
[----:B------:R-:W3:Y:S02]  /*6c80*/  SYNCS.PHASECHK.TRANS64.TRYWAIT P1, [UR43+0x38830], R5 ;  /* 0x03883005ff0075a7 */ /* 0x000ee4000802016b */
[----:B---3--:R-:W-:Y:S05]  /*6c90*/  @!P1 BRA `(.L_x_2583) ;  /* 0x000000bc00849947 */ /* 0x008fea0003800000 */
.L_x_2582:
[----:B------:R-:W-:Y:S01]  /*6ca0*/  ULEA UR6, UR48, UR44, 0xb ;  /* 0x0000002c30067291 */ /* 0x000fe2000f8e583f */
[----:B------:R-:W-:Y:S01]  /*6cb0*/  WARPGROUP.ARRIVE ;  /* 0x00000000000079c5 */ /* 0x000fe20000000000 */
[----:B------:R-:W-:Y:S01]  /*6cc0*/  UMOV UR7, 0x40000040 ;  /* 0x4000004000077882 */ /* 0x000fe20000000000 */
[----:B------:R-:W-:Y:S01]  /*6cd0*/  UMOV UR11, 0x40000040 ;  /* 0x40000040000b7882 */ /* 0x000fe20000000000 */
[----:B------:R-:W-:Y:S02]  /*6ce0*/  UIADD3 UR10, UR6, 0x2, URZ ;  /* 0x00000002060a7890 */ /* 0x000fe4000fffe03f */
        /* <DEDUP_REMOVED lines=38> */
.L_x_2584:
[----:B---3--:R-:W-:Y:S01]  /*6f50*/  FMNMX.FTZ R0, R152, R11, !PT ;  /* 0x0000000b98007209 */ /* 0x008fe20007810000 */
        /* <DEDUP_REMOVED lines=35> */
[----:B------:R-:W3:Y:S02]  /*7190*/  SHFL.BFLY PT, R13, R10, 0x2, 0x1f ;  /* 0x0c401f000a0d7f89 */ /* 0x000ee400000e0000 */
[----:B---3--:R-:W-:Y:S02]  /*71a0*/  FMNMX.FTZ R13, R10, R13, !PT ;  /* 0x0000000d0a0d7209 */ /* 0x008fe40007810000 */
[----:B------:R-:W-:-:S03]  /*71b0*/  FMNMX.FTZ R10, R154, R9, !PT ;  /* 0x000000099a0a7209 */ /* 0x000fc60007810000 */
[----:B------:R-:W3:Y:S01]  /*71c0*/  SHFL.BFLY PT, R0, R13, 0x1, 0x1f ;  /* 0x0c201f000d007f89 */ /* 0x000ee200000e0000 */
[----:B------:R-:W-:-:S04]  /*71d0*/  FMNMX.FTZ R17, R155, R10, !PT ;  /* 0x0000000a9b117209 */ /* 0x000fc80007810000 */
[----:B------:R-:W-:-:S04]  /*71e0*/  FMNMX.FTZ R10, R158, R17, !PT ;  /* 0x000000119e0a7209 */ /* 0x000fc80007810000 */
[----:B------:R-:W-:-:S04]  /*71f0*/  FMNMX.FTZ R17, R159, R10, !PT ;  /* 0x0000000a9f117209 */ /* 0x000fc80007810000 */
[----:B------:R-:W-:-:S04]  /*7200*/  FMNMX.FTZ R10, R162, R17, !PT ;  /* 0x00000011a20a7209 */ /* 0x000fc80007810000 */
[----:B------:R-:W-:-:S04]  /*7210*/  FMNMX.FTZ R17, R163, R10, !PT ;  /* 0x0000000aa3117209 */ /* 0x000fc80007810000 */
[----:B------:R-:W-:Y:S02]  /*7220*/  FMNMX.FTZ R10, R166, R17, !PT ;  /* 0x00000011a60a7209 */ /* 0x000fe40007810000 */
[----:B---3--:R-:W-:Y:S02]  /*7230*/  FMNMX.FTZ R0, R13, R0, !PT ;  /* 0x000000000d007209 */ /* 0x008fe40007810000 */
[----:B------:R-:W-:-:S03]  /*7240*/  FMNMX.FTZ R17, R167, R10, !PT ;  /* 0x0000000aa7117209 */ /* 0x000fc60007810000 */
[----:B------:R-:W-:Y:S01]  /*7250*/  FADD.FTZ R6, -R0, R11 ;  /* 0x0000000b00067221 */ /* 0x000fe20000010100 */
[----:B------:R-:W-:-:S03]  /*7260*/  FMNMX.FTZ R10, R170, R17, !PT ;  /* 0x00000011aa0a7209 */ /* 0x000fc60007810000 */
[----:B0-----:R-:W-:Y:S01]  /*7270*/  FMUL.FTZ R8, R6, UR40 ;  /* 0x0000002806087c20 */ /* 0x001fe20008410000 */
[----:B------:R-:W-:Y:S01]  /*7280*/  FMNMX.FTZ R17, R171, R10, !PT ;  /* 0x0000000aab117209 */ /* 0x000fe20007810000 */
[----:B------:R-:W-:-:S03]  /*7290*/  FFMA.FTZ R6, R0, R15, -8 ;  /* 0xc100000000067423 */ /* 0x000fc6000001000f */
[----:B------:R-:W-:Y:S01]  /*72a0*/  FMNMX.FTZ R10, R174, R17, !PT ;  /* 0x00000011ae0a7209 */ /* 0x000fe20007810000 */
[----:B------:R-:W-:-:S01]  /*72b0*/  FFMA.FTZ R14, R161, UR40, -R6 ;  /* 0x00000028a10e7c23 */ /* 0x000fc20008010806 */
[--C-:B------:R-:W-:Y:S01]  /*72c0*/  FFMA.FTZ R21, R165, UR40, -R6.reuse ;  /* 0x00000028a5157c23 */ /* 0x100fe20008010806 */
[----:B------:R-:W-:-:S01]  /*72d0*/  FFMA.FTZ R17, R169, UR40, -R6 ;  /* 0x00000028a9117c23 */ /* 0x000fc20008010806 */
        /* <DEDUP_REMOVED lines=33> */
[----:B------:R-:W-:Y:S01]  /*74f0*/  IMAD.U32 R189, RZ, RZ, UR40 ;  /* 0x00000028ffbd7e24 */ /* 0x000fe2000f8e00ff */
[----:B------:R-:W0:Y:S02]  /*7500*/  MUFU.EX2 R8, R8 ;  /* 0x0000000800087308 */ /* 0x000e240000000800 */
[----:B------:R-:W-:-:S04]  /*7510*/  FMNMX.FTZ R10, R194, R23, !PT ;  /* 0x00000017c20a7209 */ /* 0x000fc80007810000 */
[----:B------:R-:W-:Y:S02]  /*7520*/  FMNMX.FTZ R23, R195, R10, !PT ;  /* 0x0000000ac3177209 */ /* 0x000fe40007810000 */
[----:B------:R-:W3:Y:S02]  /*7530*/  MUFU.EX2 R11, R11 ;  /* 0x0000000b000b7308 */ /* 0x000ee40000000800 */
[----:B------:R-:W-:-:S04]  /*7540*/  FMNMX.FTZ R10, R198, R23, !PT ;  /* 0x00000017c60a7209 */ /* 0x000fc80007810000 */
[----:B------:R-:W-:Y:S02]  /*7550*/  FMNMX.FTZ R23, R199, R10, !PT ;  /* 0x0000000ac7177209 */ /* 0x000fe40007810000 */
[----:B------:R-:W5:Y:S01]  /*7560*/  MUFU.EX2 R152, R152 ;  /* 0x0000009800987308 */ /* 0x000f620000000800 */
[-C--:B0-----:R-:W-:Y:S01]  /*7570*/  FMUL.FTZ R24, R24, R8.reuse ;  /* 0x0000000818187220 */ /* 0x081fe20000410000 */
[----:B------:R-:W-:Y:S01]  /*7580*/  FMNMX.FTZ R10, R202, R23, !PT ;  /* 0x00000017ca0a7209 */ /* 0x000fe20007810000 */
[-C--:B------:R-:W-:Y:S01]  /*7590*/  FMUL.FTZ R25, R25, R8.reuse ;  /* 0x0000000819197220 */ /* 0x080fe20000410000 */
[-C--:B------:R-:W-:Y:S01]  /*75a0*/  FMUL.FTZ R28, R28, R8.reuse ;  /* 0x000000081c1c7220 */ /* 0x080fe20000410000 */
[----:B------:R-:W-:Y:S01]  /*75b0*/  FMUL.FTZ R29, R29, R8 ;  /* 0x000000081d1d7220 */ /* 0x000fe20000410000 */
[----:B------:R-:W-:Y:S01]  /*75c0*/  FMNMX.FTZ R23, R203, R10, !PT ;  /* 0x0000000acb177209 */ /* 0x000fe20007810000 */
[----:B------:R-:W-:Y:S01]  /*75d0*/  FMUL.FTZ R32, R32, R8 ;  /* 0x0000000820207220 */ /* 0x000fe20000410000 */
[----:B------:R-:W0:Y:S01]  /*75e0*/  MUFU.EX2 R12, R12 ;  /* 0x0000000c000c7308 */ /* 0x000e220000000800 */
[----:B---3--:R-:W-:-:S01]  /*75f0*/  FFMA.FTZ R3, R8, R3, R11 ;  /* 0x0000000308037223 */ /* 0x008fc2000001000b */
[----:B------:R-:W-:Y:S01]  /*7600*/  FMNMX.FTZ R10, R206, R23, !PT ;  /* 0x00000017ce0a7209 */ /* 0x000fe20007810000 */
[----:B------:R-:W-:-:S01]  /*7610*/  FFMA.FTZ R23, R185, UR40, -R6 ;  /* 0x00000028b9177c23 */ /* 0x000fc20008010806 */
[-C--:B------:R-:W-:Y:S01]  /*7620*/  FMUL.FTZ R33, R33, R8.reuse ;  /* 0x0000000821217220 */ /* 0x080fe20000410000 */
[----:B------:R-:W-:Y:S01]  /*7630*/  FMUL.FTZ R36, R36, R8 ;  /* 0x0000000824247220 */ /* 0x000fe20000410000 */
[----:B------:R-:W-:Y:S01]  /*7640*/  FMNMX.FTZ R161, R207, R10, !PT ;  /* 0x0000000acfa17209 */ /* 0x000fe20007810000 */
[-C--:B------:R-:W-:Y:S01]  /*7650*/  FMUL.FTZ R37, R37, R8.reuse ;  /* 0x0000000825257220 */ /* 0x080fe20000410000 */
[----:B------:R-:W3:Y:S01]  /*7660*/  MUFU.EX2 R15, R15 ;  /* 0x0000000f000f7308 */ /* 0x000ee20000000800 */
[----:B------:R-:W-:Y:S01]  /*7670*/  FMUL.FTZ R40, R40, R8 ;  /* 0x0000000828287220 */ /* 0x000fe20000410000 */
[----:B------:R-:W-:Y:S01]  /*7680*/  FMNMX.FTZ R10, R210, R161, !PT ;  /* 0x000000a1d20a7209 */ /* 0x000fe20007810000 */
[----:B------:R-:W-:-:S01]  /*7690*/  FFMA.FTZ R161, R188, UR40, -R6 ;  /* 0x00000028bca17c23 */ /* 0x000fc20008010806 */
[--C-:B------:R-:W-:Y:S01]  /*76a0*/  FFMA.FTZ R188, R205, UR40, -R6.reuse ;  /* 0x00000028cdbc7c23 */ /* 0x100fe20008010806 */
[----:B------:R-:W-:Y:S01]  /*76b0*/  FMUL.FTZ R41, R41, R8 ;  /* 0x0000000829297220 */ /* 0x000fe20000410000 */
[----:B------:R-:W-:Y:S01]  /*76c0*/  FMNMX.FTZ R165, R211, R10, !PT ;  /* 0x0000000ad3a57209 */ /* 0x000fe20007810000 */
[-C--:B------:R-:W-:Y:S01]  /*76d0*/  FMUL.FTZ R44, R44, R8.reuse ;  /* 0x000000082c2c7220 */ /* 0x080fe20000410000 */
[----:B------:R-:W1:Y:S01]  /*76e0*/  MUFU.EX2 R13, R13 ;  /* 0x0000000d000d7308 */ /* 0x000e620000000800 */
[----:B------:R-:W-:Y:S01]  /*76f0*/  FMUL.FTZ R45, R45, R8 ;  /* 0x000000082d2d7220 */ /* 0x000fe20000410000 */
[----:B------:R-:W-:Y:S01]  /*7700*/  FMNMX.FTZ R10, R214, R165, !PT ;  /* 0x000000a5d60a7209 */ /* 0x000fe20007810000 */
[----:B------:R-:W-:-:S01]  /*7710*/  FFMA.FTZ R165, R193, UR40, -R6 ;  /* 0x00000028c1a57c23 */ /* 0x000fc20008010806 */
[-C--:B------:R-:W-:Y:S01]  /*7720*/  FMUL.FTZ R48, R48, R8.reuse ;  /* 0x0000000830307220 */ /* 0x080fe20000410000 */
[----:B------:R-:W-:Y:S01]  /*7730*/  FMUL.FTZ R49, R49, R8 ;  /* 0x0000000831317220 */ /* 0x000fe20000410000 */
[----:B------:R-:W-:Y:S01]  /*7740*/  FMNMX.FTZ R10, R215, R10, !PT ;  /* 0x0000000ad70a7209 */ /* 0x000fe20007810000 */
[-C--:B------:R-:W-:Y:S01]  /*7750*/  FMUL.FTZ R52, R52, R8.reuse ;  /* 0x0000000834347220 */ /* 0x080fe20000410000 */
[----:B------:R-:W-:Y:S01]  /*7760*/  MUFU.EX2 R14, R14 ;  /* 0x0000000e000e7308 */ /* 0x000fe20000000800 */
[-C--:B------:R-:W-:Y:S01]  /*7770*/  FMUL.FTZ R53, R53, R8.reuse ;  /* 0x0000000835357220 */ /* 0x080fe20000410000 */
[-C--:B------:R-:W-:Y:S01]  /*7780*/  FMUL.FTZ R56, R56, R8.reuse ;  /* 0x0000000838387220 */ /* 0x080fe20000410000 */
[----:B------:R-:W2:Y:S01]  /*7790*/  SHFL.BFLY PT, R169, R10, 0x2, 0x1f ;  /* 0x0c401f000aa97f89 */ /* 0x000ea200000e0000 */
        /* <DEDUP_REMOVED lines=23> */
[----:B--2---:R-:W-:Y:S01]  /*7910*/  FMNMX.FTZ R185, R10, R169, !PT ;  /* 0x000000a90ab97209 */ /* 0x004fe20007810000 */
[----:B------:R-:W-:Y:S01]  /*7920*/  FFMA.FTZ R169, R201, UR40, -R6 ;  /* 0x00000028c9a97c23 */ /* 0x000fe20008010806 */
[-C--:B------:R-:W-:Y:S01]  /*7930*/  FMUL.FTZ R97, R97, R8.reuse ;  /* 0x0000000861617220 */ /* 0x080fe20000410000 */
[-C--:B------:R-:W-:Y:S01]  /*7940*/  FMUL.FTZ R100, R100, R8.reuse ;  /* 0x0000000864647220 */ /* 0x080fe20000410000 */
[-C--:B------:R-:W-:Y:S01]  /*7950*/  FMUL.FTZ R101, R101, R8.reuse ;  /* 0x0000000865657220 */ /* 0x080fe20000410000 */
[----:B------:R-:W2:Y:S01]  /*7960*/  SHFL.BFLY PT, R10, R185, 0x1, 0x1f ;  /* 0x0c201f00b90a7f89 */ /* 0x000ea200000e0000 */
        /* <DEDUP_REMOVED lines=22> */
[----:B------:R-:W-:Y:S01]  /*7ad0*/  FMUL.FTZ R141, R141, R8 ;  /* 0x000000088d8d7220 */ /* 0x000fe20000410000 */
[----:B--2---:R-:W-:Y:S01]  /*7ae0*/  FMNMX.FTZ R10, R185, R10, !PT ;  /* 0x0000000ab90a7209 */ /* 0x004fe20007810000 */
[----:B------:R-:W-:Y:S01]  /*7af0*/  MUFU.EX2 R19, R19 ;  /* 0x0000001300137308 */ /* 0x000fe20000000800 */
[-C--:B------:R-:W-:Y:S01]  /*7b00*/  FMUL.FTZ R144, R144, R8.reuse ;  /* 0x0000000890907220 */ /* 0x080fe20000410000 */
[-C--:B------:R-:W-:Y:S01]  /*7b10*/  FMUL.FTZ R145, R145, R8.reuse ;  /* 0x0000000891917220 */ /* 0x080fe20000410000 */
[-C--:B------:R-:W-:Y:S01]  /*7b20*/  FMUL.FTZ R148, R148, R8.reuse ;  /* 0x0000000894947220 */ /* 0x080fe20000410000 */
[----:B------:R-:W-:Y:S01]  /*7b30*/  FADD.FTZ R6, -R10, R9 ;  /* 0x000000090a067221 */ /* 0x000fe20000010100 */
[----:B------:R-:W-:-:S03]  /*7b40*/  FMUL.FTZ R149, R149, R8 ;  /* 0x0000000895957220 */ /* 0x000fc60000410000 */
[----:B------:R-:W-:Y:S01]  /*7b50*/  FMUL.FTZ R9, R6, UR40 ;  /* 0x0000002806097c20 */ /* 0x000fe20008410000 */
[----:B------:R-:W-:-:S01]  /*7b60*/  FFMA.FTZ R6, R10, R189, -8 ;  /* 0xc10000000a067423 */ /* 0x000fc200000100bd */
[----:B------:R-:W-:Y:S03]  /*7b70*/  MUFU.EX2 R20, R20 ;  /* 0x0000001400147308 */ /* 0x000fe60000000800 */
[----:B------:R-:W-:-:S01]  /*7b80*/  FFMA.FTZ R154, R154, UR40, -R6 ;  /* 0x000000289a9a7c23 */ /* 0x000fc20008010806 */
        /* <DEDUP_REMOVED lines=10> */
[----:B------:R-:W-:Y:S01]  /*7c30*/  FFMA.FTZ R167, R179, UR40, -R6 ;  /* 0x00000028b3a77c23 */ /* 0x000fe20008010806 */
[----:B-----5:R-:W-:-:S01]  /*7c40*/  FADD.FTZ R179, R152, R3 ;  /* 0x0000000398b37221 */ /* 0x020fc20000010000 */
[----:B------:R-:W2:Y:S01]  /*7c50*/  MUFU.EX2 R154, R154 ;  /* 0x0000009a009a7308 */ /* 0x000ea20000000800 */
[----:B------:R-:W-:-:S01]  /*7c60*/  FFMA.FTZ R162, R170, UR40, -R6 ;  /* 0x00000028aaa27c23 */ /* 0x000fc20008010806 */
[--C-:B------:R-:W-:Y:S01]  /*7c70*/  FFMA.FTZ R170, R174, UR40, -R6.reuse ;  /* 0x00000028aeaa7c23 */ /* 0x100fe20008010806 */
[----:B------:R-:W-:-:S01]  /*7c80*/  FFMA.FTZ R174, R186, UR40, -R6 ;  /* 0x00000028baae7c23 */ /* 0x000fc20008010806 */
[----:B0-----:R-:W-:Y:S01]  /*7c90*/  FADD.FTZ R186, R12, R179 ;  /* 0x000000b30cba7221 */ /* 0x001fe20000010000 */
[----:B------:R-:W-:-:S01]  /*7ca0*/  FFMA.FTZ R163, R171, UR40, -R6 ;  /* 0x00000028aba37c23 */ /* 0x000fc20008010806 */
[--C-:B------:R-:W-:Y:S01]  /*7cb0*/  FFMA.FTZ R171, R175, UR40, -R6.reuse ;  /* 0x00000028afab7c23 */ /* 0x100fe20008010806 */
[----:B------:R-:W-:-:S01]  /*7cc0*/  FFMA.FTZ R175, R187, UR40, -R6 ;  /* 0x00000028bbaf7c23 */ /* 0x000fc20008010806 */
[----:B------:R-:W0:Y:S01]  /*7cd0*/  MUFU.EX2 R155, R155 ;  /* 0x0000009b009b7308 */ /* 0x000e220000000800 */
[----:B---3--:R-:W-:-:S01]  /*7ce0*/  FADD.FTZ R186, R15, R186 ;  /* 0x000000ba0fba7221 */ /* 0x008fc20000010000 */
[--C-:B------:R-:W-:Y:S01]  /*7cf0*/  FFMA.FTZ R3, R191, UR40, -R6.reuse ;  /* 0x00000028bf037c23 */ /* 0x100fe20008010806 */
[----:B------:R-:W-:-:S01]  /*7d00*/  FFMA.FTZ R190, R190, UR40, -R6 ;  /* 0x00000028bebe7c23 */ /* 0x000fc20008010806 */
[----:B------:R-:W-:Y:S01]  /*7d10*/  FFMA.FTZ R183, R183, UR40, -R6 ;  /* 0x00000028b7b77c23 */ /* 0x000fe20008010806 */
[----:B-1----:R-:W-:-:S01]  /*7d20*/  FADD.FTZ R191, R13, R186 ;  /* 0x000000ba0dbf7221 */ /* 0x002fc20000010000 */
[--C-:B------:R-:W-:Y:S01]  /*7d30*/  FFMA.FTZ R211, R211, UR40, -R6.reuse ;  /* 0x00000028d3d37c23 */ /* 0x100fe20008010806 */
[----:B------:R-:W-:-:S01]  /*7d40*/  FFMA.FTZ R214, R214, UR40, -R6 ;  /* 0x00000028d6d67c23 */ /* 0x000fc20008010806 */
[----:B------:R-:W1:Y:S01]  /*7d50*/  MUFU.EX2 R189, R189 ;  /* 0x000000bd00bd7308 */ /* 0x000e620000000800 */
[----:B--2---:R-:W-:-:S01]  /*7d60*/  FFMA.FTZ R182, R9, R2, R154 ;  /* 0x0000000209b67223 */ /* 0x004fc2000001009a */
[----:B------:R-:W-:Y:S01]  /*7d70*/  FADD.FTZ R191, R14, R191 ;  /* 0x000000bf0ebf7221 */ /* 0x000fe20000010000 */
[----:B------:R-:W-:Y:S01]  /*7d80*/  F2FP.SATFINITE.E4M3.F32.PACK_AB_MERGE_C R12, R15, R12, RZ ;  /* 0x0000000c0f0c723e */ /* 0x000fe200048070ff */
        /* <DEDUP_REMOVED lines=38> */
[----:B------:R-:W-:Y:S01]  /*7ff0*/  FFMA.FTZ R182, R195, UR40, -R6 ;  /* 0x00000028c3b67c23 */ /* 0x000fe20008010806 */
        /* <DEDUP_REMOVED lines=19> */
[-C--:B------:R-:W-:Y:S01]  /*8130*/  FMUL.FTZ R106, R106, R9.reuse ;  /* 0x000000096a6a7220 */ /* 0x080fe20000410000 */
[----:B------:R-:W-:Y:S01]  /*8140*/  FMUL.FTZ R107, R107, R9 ;  /* 0x000000096b6b7220 */ /* 0x000fe20000410000 */
[----:B------:R0:W-:Y:S01]  /*8150*/  MUFU.EX2 R2, R190 ;  /* 0x000000be00027308 */ /* 0x0001e20000000800 */
        /* <DEDUP_REMOVED lines=9> */
[----:B--2---:R-:W-:Y:S01]  /*81f0*/  FADD.FTZ R195, R163, R194 ;  /* 0x000000c2a3c37221 */ /* 0x004fe20000010000 */
[C---:B------:R-:W-:Y:S01]  /*8200*/  F2FP.SATFINITE.E4M3.F32.PACK_AB_MERGE_C R18, R21.reuse, R18, RZ ;  /* 0x000000121512723e */ /* 0x040fe200048070ff */
[----:B------:R-:W-:Y:S01]  /*8210*/  FMUL.FTZ R122, R122, R9 ;  /* 0x000000097a7a7220 */ /* 0x000fe20000410000 */
[----:B------:R-:W-:-:S01]  /*8220*/  FADD.FTZ R191, R21, R190 ;  /* 0x000000be15bf7221 */ /* 0x000fc20000010000 */
[----:B------:R-:W-:Y:S01]  /*8230*/  FFMA.FTZ R190, R198, UR40, -R6 ;  /* 0x00000028c6be7c23 */ /* 0x000fe20008010806 */
[----:B------:R-:W-:Y:S01]  /*8240*/  FMUL.FTZ R123, R123, R9 ;  /* 0x000000097b7b7220 */ /* 0x000fe20000410000 */
[----:B------:R-:W0:Y:S01]  /*8250*/  MUFU.EX2 R171, R171 ;  /* 0x000000ab00ab7308 */ /* 0x000e220000000800 */
[----:B------:R-:W-:-:S01]  /*8260*/  FADD.FTZ R186, R156, R191 ;  /* 0x000000bf9cba7221 */ /* 0x000fc20000010000 */
[----:B------:R-:W-:Y:S01]  /*8270*/  FFMA.FTZ R191, R199, UR40, -R6 ;  /* 0x00000028c7bf7c23 */ /* 0x000fe20008010806 */
[-C--:B------:R-:W-:Y:S01]  /*8280*/  FMUL.FTZ R126, R126, R9.reuse ;  /* 0x000000097e7e7220 */ /* 0x080fe20000410000 */
[----:B------:R-:W-:Y:S01]  /*8290*/  FMUL.FTZ R127, R127, R9 ;  /* 0x000000097f7f7220 */ /* 0x000fe20000410000 */
[----:B------:R-:W-:-:S01]  /*82a0*/  FADD.FTZ R187, R17, R186 ;  /* 0x000000ba11bb7221 */ /* 0x000fc20000010000 */
[-C--:B------:R-:W-:Y:S01]  /*82b0*/  FMUL.FTZ R130, R130, R9.reuse ;  /* 0x0000000982827220 */ /* 0x080fe20000410000 */
[----:B------:R-:W-:Y:S01]  /*82c0*/  FMUL.FTZ R131, R131, R9 ;  /* 0x0000000983837220 */ /* 0x000fe20000410000 */
[----:B------:R-:W2:Y:S01]  /*82d0*/  MUFU.EX2 R166, R166 ;  /* 0x000000a600a67308 */ /* 0x000ea20000000800 */
[----:B------:R-:W-:-:S01]  /*82e0*/  FADD.FTZ R186, R22, R187 ;  /* 0x000000bb16ba7221 */ /* 0x000fc20000010000 */
[----:B-1----:R-:W-:Y:S01]  /*82f0*/  FADD.FTZ R194, R170, R195 ;  /* 0x000000c3aac27221 */ /* 0x002fe20000010000 */
[-C--:B------:R-:W-:Y:S01]  /*8300*/  FMUL.FTZ R134, R134, R9.reuse ;  /* 0x0000000986867220 */ /* 0x080fe20000410000 */
[----:B------:R-:W-:Y:S01]  /*8310*/  FMUL.FTZ R135, R135, R9 ;  /* 0x0000000987877220 */ /* 0x000fe20000410000 */
[----:B------:R-:W-:-:S01]  /*8320*/  FADD.FTZ R198, R153, R186 ;  /* 0x000000ba99c67221 */ /* 0x000fc20000010000 */
[----:B------:R-:W-:Y:S01]  /*8330*/  FFMA.FTZ R186, R202, UR40, -R6 ;  /* 0x00000028caba7c23 */ /* 0x000fe20008010806 */
[----:B------:R-:W-:Y:S01]  /*8340*/  FMUL.FTZ R138, R138, R9 ;  /* 0x000000098a8a7220 */ /* 0x000fe20000410000 */
[----:B------:R-:W1:Y:S01]  /*8350*/  MUFU.EX2 R167, R167 ;  /* 0x000000a700a77308 */ /* 0x000e620000000800 */
[----:B0-----:R-:W-:-:S01]  /*8360*/  FADD.FTZ R187, R171, R194 ;  /* 0x000000c2abbb7221 */ /* 0x001fc20000010000 */
[----:B------:R-:W-:Y:S01]  /*8370*/  FADD.FTZ R195, R19, R198 ;  /* 0x000000c613c37221 */ /* 0x000fe20000010000 */
[----:B------:R-:W-:Y:S01]  /*8380*/  F2FP.SATFINITE.E4M3.F32.PACK_AB_MERGE_C R170, R171, R170, RZ ;  /* 0x000000aaabaa723e */ /* 0x000fe200048070ff */
[-C--:B------:R-:W-:Y:S01]  /*8390*/  FMUL.FTZ R139, R139, R9.reuse ;  /* 0x000000098b8b7220 */ /* 0x080fe20000410000 */
[-C--:B------:R-:W-:Y:S01]  /*83a0*/  FMUL.FTZ R142, R142, R9.reuse ;  /* 0x000000098e8e7220 */ /* 0x080fe20000410000 */
[----:B------:R-:W-:Y:S01]  /*83b0*/  FADD.FTZ R198, R20, R195 ;  /* 0x000000c314c67221 */ /* 0x000fe20000010000 */
[----:B------:R-:W-:Y:S01]  /*83c0*/  FMUL.FTZ R143, R143, R9 ;  /* 0x000000098f8f7220 */ /* 0x000fe20000410000 */
[----:B------:R-:W0:Y:S01]  /*83d0*/  MUFU.EX2 R157, R157 ;  /* 0x0000009d009d7308 */ /* 0x000e220000000800 */
[----:B--2---:R-:W-:-:S01]  /*83e0*/  FADD.FTZ R194, R166, R187 ;  /* 0x000000bba6c27221 */ /* 0x004fc20000010000 */
[----:B------:R-:W-:Y:S01]  /*83f0*/  FFMA.FTZ R187, R203, UR40, -R6 ;  /* 0x00000028cbbb7c23 */ /* 0x000fe20008010806 */
[-C--:B------:R-:W-:Y:S01]  /*8400*/  FMUL.FTZ R146, R146, R9.reuse ;  /* 0x0000000992927220 */ /* 0x080fe20000410000 */
[-C--:B------:R-:W-:Y:S01]  /*8410*/  FMUL.FTZ R147, R147, R9.reuse ;  /* 0x0000000993937220 */ /* 0x080fe20000410000 */
[-C--:B------:R-:W-:Y:S01]  /*8420*/  FMUL.FTZ R150, R150, R9.reuse ;  /* 0x0000000996967220 */ /* 0x080fe20000410000 */
[----:B------:R-:W-:Y:S01]  /*8430*/  FMUL.FTZ R151, R151, R9 ;  /* 0x0000000997977220 */ /* 0x000fe20000410000 */
[----:B------:R-:W-:Y:S01]  /*8440*/  F2FP.SATFINITE.E4M3.F32.PACK_AB_MERGE_C R152, R152, R11, R12 ;  /* 0x0000000b9898723e */ /* 0x000fe2000480700c */
[----:B------:R-:W2:Y:S01]  /*8450*/  MUFU.EX2 R178, R178 ;  /* 0x000000b200b27308 */ /* 0x000ea20000000800 */
[----:B-1----:R-:W-:-:S07]  /*8460*/  FADD.FTZ R195, R167, R194 ;  /* 0x000000c2a7c37221 */ /* 0x002fce0000010000 */
[----:B------:R-:W1:Y:S01]  /*8470*/  MUFU.EX2 R176, R176 ;  /* 0x000000b000b07308 */ /* 0x000e620000000800 */
[----:B0-----:R-:W-:-:S07]  /*8480*/  FADD.FTZ R197, R157, R198 ;  /* 0x000000c69dc57221 */ /* 0x001fce0000010000 */
[----:B------:R-:W0:Y:S01]  /*8490*/  MUFU.EX2 R183, R183 ;  /* 0x000000b700b77308 */ /* 0x000e220000000800 */
[----:B--2---:R-:W-:-:S01]  /*84a0*/  FADD.FTZ R194, R178, R195 ;  /* 0x000000c3b2c27221 */ /* 0x004fc20000010000 */
[----:B------:R-:W-:-:S06]  /*84b0*/  FFMA.FTZ R195, R206, UR40, -R6 ;  /* 0x00000028cec37c23 */ /* 0x000fcc0008010806 */
[----:B------:R-:W2:Y:S01]  /*84c0*/  MUFU.EX2 R160, R160 ;  /* 0x000000a000a07308 */ /* 0x000ea20000000800 */
[----:B-1----:R-:W-:-:S01]  /*84d0*/  FADD.FTZ R197, R176, R197 ;  /* 0x000000c5b0c57221 */ /* 0x002fc20000010000 */
[----:B------:R-:W-:-:S06]  /*84e0*/  F2FP.SATFINITE.E4M3.F32.PACK_AB_MERGE_C R176, R176, R157, RZ ;  /* 0x0000009db0b0723e */ /* 0x000fcc00048070ff */
[----:B------:R-:W1:Y:S01]  /*84f0*/  MUFU.EX2 R174, R174 ;  /* 0x000000ae00ae7308 */ /* 0x000e620000000800 */
[----:B0-----:R-:W-:-:S01]  /*8500*/  FADD.FTZ R199, R183, R194 ;  /* 0x000000c2b7c77221 */ /* 0x001fc20000010000 */
[----:B------:R-:W-:-:S06]  /*8510*/  F2FP.SATFINITE.E4M3.F32.PACK_AB_MERGE_C R178, R183, R178, RZ ;  /* 0x000000b2b7b2723e */ /* 0x000fcc00048070ff */
[----:B------:R-:W0:Y:S01]  /*8520*/  MUFU.EX2 R23, R23 ;  /* 0x0000001700177308 */ /* 0x000e220000000800 */
[----:B--2---:R-:W-:-:S07]  /*8530*/  FADD.FTZ R194, R160, R197 ;  /* 0x000000c5a0c27221 */ /* 0x004fce0000010000 */
[----:B------:R-:W2:Y:S01]  /*8540*/  MUFU.EX2 R175, R175 ;  /* 0x000000af00af7308 */ /* 0x000ea20000000800 */
[----:B-1----:R-:W-:-:S07]  /*8550*/  FADD.FTZ R198, R174, R199 ;  /* 0x000000c7aec67221 */ /* 0x002fce0000010000 */
[----:B------:R-:W1:Y:S01]  /*8560*/  MUFU.EX2 R161, R161 ;  /* 0x000000a100a17308 */ /* 0x000e620000000800 */
[----:B0-----:R-:W-:-:S07]  /*8570*/  FADD.FTZ R194, R23, R194 ;  /* 0x000000c217c27221 */ /* 0x001fce0000010000 */
[----:B------:R-:W0:Y:S01]  /*8580*/  MUFU.EX2 R180, R180 ;  /* 0x000000b400b47308 */ /* 0x000e220000000800 */
[----:B--2---:R-:W-:-:S01]  /*8590*/  FADD.FTZ R197, R175, R198 ;  /* 0x000000c6afc57221 */ /* 0x004fc20000010000 */
[----:B------:R-:W-:-:S03]  /*85a0*/  FFMA.FTZ R198, R207, UR40, -R6 ;  /* 0x00000028cfc67c23 */ /* 0x000fc60008010806 */
[----:B------:R-:W-:-:S03]  /*85b0*/  FADD.FTZ R202, R2, R197 ;  /* 0x000000c502ca7221 */ /* 0x000fc60000010000 */
[----:B------:R-:W2:Y:S01]  /*85c0*/  MUFU.EX2 R3, R3 ;  /* 0x0000000300037308 */ /* 0x000ea20000000800 */
[----:B-1----:R-:W-:-:S01]  /*85d0*/  FADD.FTZ R199, R161, R194 ;  /* 0x000000c2a1c77221 */ /* 0x002fc20000010000 */
[--C-:B------:R-:W-:Y:S01]  /*85e0*/  FFMA.FTZ R194, R210, UR40, -R6.reuse ;  /* 0x00000028d2c27c23 */ /* 0x100fe20008010806 */
[----:B------:R-:W-:-:S05]  /*85f0*/  FFMA.FTZ R6, R215, UR40, -R6 ;  /* 0x00000028d7067c23 */ /* 0x000fca0008010806 */
        /* <DEDUP_REMOVED lines=20> */
[----:B------:R-:W-:-:S04]  /*8740*/  F2FP.SATFINITE.E4M3.F32.PACK_AB_MERGE_C R197, R153, R22, RZ ;  /* 0x0000001699c5723e */ /* 0x000fc800048070ff */
[----:B------:R-:W-:Y:S02]  /*8750*/  F2FP.SATFINITE.E4M3.F32.PACK_AB_MERGE_C R156, R17, R156, R197 ;  /* 0x0000009c119c723e */ /* 0x000fe400048070c5 */
        /* <DEDUP_REMOVED lines=24> */
[----:B------:R-:W-:-:S04]  /*88e0*/  F2FP.SATFINITE.E4M3.F32.PACK_AB_MERGE_C R195, R198, R195, RZ ;  /* 0x000000c3c6c3723e */ /* 0x000fc800048070ff */
[----:B------:R-:W-:Y:S02]  /*88f0*/  F2FP.SATFINITE.E4M3.F32.PACK_AB_MERGE_C R169, R187, R186, R195 ;  /* 0x000000babba9723e */ /* 0x000fe400048070c3 */
[----:B------:R-:W1:Y:S01]  /*8900*/  MUFU.EX2 R173, R173 ;  /* 0x000000ad00ad7308 */ /* 0x000e620000000800 */
[----:B0-----:R-:W-:-:S07]  /*8910*/  FADD.FTZ R2, R172, R153 ;  /* 0x00000099ac027221 */ /* 0x001fce0000010000 */
[----:B------:R-:W0:Y:S01]  /*8920*/  MUFU.EX2 R15, R211 ;  /* 0x000000d3000f7308 */ /* 0x000e220000000800 */
[----:B--2---:R-:W-:-:S01]  /*8930*/  FADD.FTZ R22, R194, R157 ;  /* 0x0000009dc2167221 */ /* 0x004fc20000010000 */
[----:B------:R-:W-:Y:S02]  /*8940*/  F2FP.SATFINITE.E4M3.F32.PACK_AB_MERGE_C R157, R163, R162, R170 ;  /* 0x000000a2a39d723e */ /* 0x000fe400048070aa */
[----:B------:R-:W-:Y:S02]  /*8950*/  F2FP.SATFINITE.E4M3.F32.PACK_AB_MERGE_C R162, R165, R164, R177 ;  /* 0x000000a4a5a2723e */ /* 0x000fe400048070b1 */
        /* <DEDUP_REMOVED lines=8> */
[----:B-1----:R-:W-:-:S01]  /*89e0*/  FADD.FTZ R2, R214, R3 ;  /* 0x00000003d6027221 */ /* 0x002fc20000010000 */
[C---:B0-----:R-:W-:Y:S01]  /*89f0*/  F2FP.SATFINITE.E4M3.F32.PACK_AB_MERGE_C R185, R192.reuse, R185, RZ ;  /* 0x000000b9c0b9723e */ /* 0x041fe200048070ff */
[----:B------:R-:W-:-:S01]  /*8a00*/  FADD.FTZ R3, R192, R153 ;  /* 0x00000099c0037221 */ /* 0x000fc20000010000 */
[----:B------:R-:W-:Y:S02]  /*8a10*/  F2FP.SATFINITE.E4M3.F32.PACK_AB_MERGE_C R153, R155, R154, R189 ;  /* 0x0000009a9b99723e */ /* 0x000fe400048070bd */
[----:B------:R-:W-:Y:S02]  /*8a20*/  F2FP.SATFINITE.E4M3.F32.PACK_AB_MERGE_C R155, R159, R158, R193 ;  /* 0x0000009e9f9b723e */ /* 0x000fe400048070c1 */
[----:B------:R-:W-:Y:S02]  /*8a30*/  F2FP.SATFINITE.E4M3.F32.PACK_AB_MERGE_C R154, R14, R13, R18 ;  /* 0x0000000d0e9a723e */ /* 0x000fe40004807012 */
[C---:B--2---:R-:W-:Y:S01]  /*8a40*/  F2FP.SATFINITE.E4M3.F32.PACK_AB_MERGE_C R214, R21.reuse, R214, RZ ;  /* 0x000000d615d6723e */ /* 0x044fe200048070ff */
[----:B------:R-:W-:Y:S01]  /*8a50*/  FADD.FTZ R2, R21, R2 ;  /* 0x0000000215027221 */ /* 0x000fe20000010000 */
[----:B------:R-:W-:-:S02]  /*8a60*/  F2FP.SATFINITE.E4M3.F32.PACK_AB_MERGE_C R158, R20, R19, R176 ;  /* 0x00000013149e723e */ /* 0x000fc400048070b0 */
[----:B------:R-:W-:Y:S02]  /*8a70*/  F2FP.SATFINITE.E4M3.F32.PACK_AB_MERGE_C R159, R167, R166, R178 ;  /* 0x000000a6a79f723e */ /* 0x000fe400048070b2 */
[----:B------:R-:W-:Y:S02]  /*8a80*/  F2FP.SATFINITE.E4M3.F32.PACK_AB_MERGE_C R170, R173, R172, R185 ;  /* 0x000000acadaa723e */ /* 0x000fe400048070b9 */
[----:B------:R-:W-:Y:S01]  /*8a90*/  F2FP.SATFINITE.E4M3.F32.PACK_AB_MERGE_C R171, R15, R194, R214 ;  /* 0x000000c20fab723e */ /* 0x000fe200048070d6 */
[----:B------:R-:W-:Y:S06]  /*8aa0*/  @!P0 BRA `(.L_x_2585) ;  /* 0x0000000000048947 */ /* 0x000fec0003800000 */
[----:B------:R-:W-:Y:S01]  /*8ab0*/  BPT.TRAP 0x1 ;  /* 0x000000040000795c */ /* 0x000fe20000300000 */
.L_x_2585:
[----:B------:R0:W1:Y:S01]  /*8ac0*/  SYNCS.PHASECHK.TRANS64.TRYWAIT P1, [UR43+0x38850], R5 ;  /* 0x03885005ff0075a7 */ /* 0x000062000802016b */
[----:B------:R-:W-:Y:S05]  /*8ad0*/  @!P0 BRA `(.L_x_2586) ;  /* 0x0000000000048947 */ /* 0x000fea0003800000 */
[----:B------:R-:W-:Y:S01]  /*8ae0*/  BPT.TRAP 0x1 ;  /* 0x000000040000795c */ /* 0x000fe20000300000 */
.L_x_2586:
[----:B-1----:R-:W-:Y:S05]  /*8af0*/  @P1 BRA `(.L_x_2587) ;  /* 0x0000000000081947 */ /* 0x002fea0003800000 */
[----:B------:R-:W1:Y:S02]  /*8b00*/  SYNCS.PHASECHK.TRANS64.TRYWAIT P1, [UR43+0x38850], R5 ;  /* 0x03885005ff0075a7 */ /* 0x000e64000802016b */
[----:B-1----:R-:W-:Y:S05]  /*8b10*/  @!P1 BRA `(.L_x_2588) ;  /* 0x0000009c00fc9947 */ /* 0x002fea0003800000 */
.L_x_2587:
        /* <DEDUP_REMOVED lines=27> */
.L_x_2589:
        /* <DEDUP_REMOVED lines=9> */
.L_x_2579:
[----:B------:R-:W-:Y:S01]  /*8d60*/  ULDC.64 UR8, c[0x0][0x9a0] ;  /* 0x0002680000087ab9 */ /* 0x000fe20000000a00 */
[----:B------:R-:W-:Y:S01]  /*8d70*/  IADD3 R16, -R16, 0xb, RZ ;  /* 0x0000000b10107810 */ /* 0x000fe20007ffe1ff */
[----:B------:R-:W-:Y:S01]  /*8d80*/  UISETP.NE.U32.AND UP0, UPT, UR8, URZ, UPT ;  /* 0x0000003f0800728c */ /* 0x000fe2000bf05070 */
[----:B-1----:R-:W-:-:S03]  /*8d90*/  IMAD.MOV.U32 R6, RZ, RZ, 0x3f800000 ;  /* 0x3f800000ff067424 */ /* 0x002fc600078e00ff */
        /* <DEDUP_REMOVED lines=17> */
[----:B--2-4-:R-:W-:-:S04]  /*8eb0*/  IMAD.U32 R4, RZ, RZ, UR6 ;  /* 0x00000006ff047e24 */ /* 0x014fc8000f8e00ff */
[----:B0-----:R-:W-:-:S05]  /*8ec0*/  IMAD.U32 R5, RZ, RZ, UR7 ;  /* 0x00000007ff057e24 */ /* 0x001fca000f8e00ff */
[----:B------:R0:W2:Y:S01]  /*8ed0*/  @P0 LDG.E R6, desc[UR50][R4.64] ;  /* 0x0000003204060981 */ /* 0x0000a2000c1e1900 */
[----:B-1----:R-:W-:-:S03]  /*8ee0*/  IMAD.U32 R16, RZ, RZ, UR40 ;  /* 0x00000028ff107e24 */ /* 0x002fc6000f8e00ff */
[----:B------:R-:W1:Y:S04]  /*8ef0*/  SHFL.BFLY PT, R8, R3, 0x2, 0x1f ;  /* 0x0c401f0003087f89 */ /* 0x000e6800000e0000 */
[----:B------:R-:W3:Y:S01]  /*8f00*/  SHFL.BFLY PT, R7, R2, 0x2, 0x1f ;  /* 0x0c401f0002077f89 */ /* 0x000ee200000e0000 */
[----:B0-----:R-:W-:Y:S02]  /*8f10*/  IMAD.MOV.U32 R5, RZ, RZ, RZ ;  /* 0x000000ffff057224 */ /* 0x001fe400078e00ff */
[----:B-1----:R-:W-:Y:S01]  /*8f20*/  FADD.FTZ R8, R8, R3 ;  /* 0x0000000308087221 */ /* 0x002fe20000010000 */
[----:B------:R-:W-:Y:S02]  /*8f30*/  IMAD.MOV.U32 R3, RZ, RZ, -0x800000 ;  /* 0xff800000ff037424 */ /* 0x000fe400078e00ff */
[----:B---3--:R-:W-:Y:S01]  /*8f40*/  FADD.FTZ R9, R7, R2 ;  /* 0x0000000207097221 */ /* 0x008fe20000010000 */
[----:B------:R-:W-:Y:S01]  /*8f50*/  IMAD.MOV.U32 R2, RZ, RZ, -0x800000 ;  /* 0xff800000ff027424 */ /* 0x000fe200078e00ff */
[----:B------:R-:W0:Y:S04]  /*8f60*/  SHFL.BFLY PT, R7, R8, 0x1, 0x1f ;  /* 0x0c201f0008077f89 */ /* 0x000e2800000e0000 */
[----:B------:R-:W1:Y:S01]  /*8f70*/  SHFL.BFLY PT, R12, R9, 0x1, 0x1f ;  /* 0x0c201f00090c7f89 */ /* 0x000e6200000e0000 */
[----:B0-----:R-:W-:Y:S01]  /*8f80*/  FADD.FTZ R11, R8, R7 ;  /* 0x00000007080b7221 */ /* 0x001fe20000010000 */
[----:B------:R-:W-:-:S03]  /*8f90*/  IMAD.U32 R7, RZ, RZ, UR40 ;  /* 0x00000028ff077e24 */ /* 0x000fc6000f8e00ff */
[C---:B------:R-:W-:Y:S01]  /*8fa0*/  FMUL.FTZ R13, R11.reuse, 0.00390625 ;  /* 0x3b8000000b0d7820 */ /* 0x040fe20000410000 */
[----:B------:R-:W-:Y:S01]  /*8fb0*/  FSETP.NE.FTZ.AND P0, PT, R11, RZ, PT ;  /* 0x000000ff0b00720b */ /* 0x000fe20003f15000 */
[----:B-1----:R-:W-:Y:S01]  /*8fc0*/  FADD.FTZ R12, R9, R12 ;  /* 0x0000000c090c7221 */ /* 0x002fe20000010000 */
[----:B------:R-:W-:Y:S02]  /*8fd0*/  IMAD.MOV.U32 R9, RZ, RZ, RZ ;  /* 0x000000ffff097224 */ /* 0x000fe400078e00ff */
        /* <DEDUP_REMOVED lines=145> */
.L_x_2554:
        /* <DEDUP_REMOVED lines=26> */
[----:B------:R-:W-:Y:S01]  /*9a90*/  LEA.HI R4, R5, R6, RZ, 0x7 ;  /* 0x0000000605047211 */ /* 0x000fe200078f38ff */
[----:B------:R-:W-:Y:S01]  /*9aa0*/  UIADD3 UR9, UR5, UR9, URZ ;  /* 0x0000000905097290 */ /* 0x000fe2000fffe03f */
[----:B------:R-:W-:Y:S01]  /*9ab0*/  SEL R149, R26, R7, P0 ;  /* 0x000000071a957207 */ /* 0x000fe20000000000 */
[----:B------:R-:W-:Y:S01]  /*9ac0*/  UIADD3 UR8, UR7, UR8, URZ ;  /* 0x0000000807087290 */ /* 0x000fe2000fffe03f */
[----:B------:R-:W-:-:S02]  /*9ad0*/  SEL R26, R7, R26, P0 ;  /* 0x0000001a071a7207 */ /* 0x000fc40000000000 */
[----:B------:R-:W-:Y:S02]  /*9ae0*/  LOP3.LUT R7, R4, 0xffffff80, RZ, 0xc0, !PT ;  /* 0xffffff8004077812 */ /* 0x000fe400078ec0ff */
[----:B------:R-:W-:Y:S02]  /*9af0*/  SEL R175, R38, R39, P0 ;  /* 0x0000002726af7207 */ /* 0x000fe40000000000 */
[----:B------:R-:W-:Y:S01]  /*9b00*/  SEL R14, R39, R38, P0 ;  /* 0x00000026270e7207 */ /* 0x000fe20000000000 */
[----:B------:R-:W-:Y:S01]  /*9b10*/  IMAD.IADD R38, R6, 0x1, -R7 ;  /* 0x0000000106267824 */ /* 0x000fe200078e0a07 */
[----:B------:R-:W-:Y:S02]  /*9b20*/  SHF.R.S32.HI R9, RZ, 0x7, R4 ;  /* 0x00000007ff097819 */ /* 0x000fe40000011404 */
[----:B------:R-:W-:Y:S02]  /*9b30*/  LEA.HI R5, R5, R6, RZ, 0x2 ;  /* 0x0000000605057211 */ /* 0x000fe400078f10ff */
[----:B------:R-:W-:-:S02]  /*9b40*/  SHF.R.S32.HI R7, RZ, 0x1f, R38 ;  /* 0x0000001fff077819 */ /* 0x000fc40000011426 */
[----:B------:R-:W-:Y:S02]  /*9b50*/  SEL R181, R70, R71, P0 ;  /* 0x0000004746b57207 */ /* 0x000fe40000000000 */
[----:B------:R-:W-:Y:S02]  /*9b60*/  LEA.HI R11, R7, R38, RZ, 0x2 ;  /* 0x00000026070b7211 */ /* 0x000fe400078f10ff */
[----:B------:R-:W-:Y:S02]  /*9b70*/  SEL R177, R58, R59, P0 ;  /* 0x0000003b3ab17207 */ /* 0x000fe40000000000 */
[----:B------:R-:W-:Y:S02]  /*9b80*/  SEL R22, R59, R58, P0 ;  /* 0x0000003a3b167207 */ /* 0x000fe40000000000 */
[----:B------:R-:W-:Y:S02]  /*9b90*/  SEL R70, R71, R70, P0 ;  /* 0x0000004647467207 */ /* 0x000fe40000000000 */
[----:B------:R-:W-:-:S02]  /*9ba0*/  SEL R59, R78, R79, P0 ;  /* 0x0000004f4e3b7207 */ /* 0x000fc40000000000 */
[----:B------:R-:W-:Y:S02]  /*9bb0*/  SEL R71, R79, R78, P0 ;  /* 0x0000004e4f477207 */ /* 0x000fe40000000000 */
[----:B------:R-:W-:Y:S02]  /*9bc0*/  LEA.HI R4, R4, R9, RZ, 0x1 ;  /* 0x0000000904047211 */ /* 0x000fe400078f08ff */
[----:B------:R-:W-:Y:S02]  /*9bd0*/  LOP3.LUT R79, R5, 0xfffffffc, RZ, 0xc0, !PT ;  /* 0xfffffffc054f7812 */ /* 0x000fe400078ec0ff */
[--C-:B------:R-:W-:Y:S02]  /*9be0*/  SHF.R.S32.HI R5, RZ, 0x2, R11.reuse ;  /* 0x00000002ff057819 */ /* 0x100fe4000001140b */
        /* <DEDUP_REMOVED lines=8> */
[----:B------:R-:W-:-:S02]  /*9c70*/  LOP3.LUT R4, R10, 0xfffffff8, RZ, 0xc0, !PT ;  /* 0xfffffff80a047812 */ /* 0x000fc400078ec0ff */
[----:B------:R-:W-:Y:S02]  /*9c80*/  SHF.R.S32.HI R7, RZ, 0x5, R7 ;  /* 0x00000005ff077819 */ /* 0x000fe40000011407 */
        /* <DEDUP_REMOVED lines=16> */
[C---:B-1----:R-:W-:Y:S01]  /*9d90*/  IMAD R10, R12.reuse, 0x80, R10 ;  /* 0x000000800c0a7824 */ /* 0x042fe200078e020a */
        /* <DEDUP_REMOVED lines=170> */
[----:B------:R2:W-:Y:S04]  /*a840*/  SHFL.IDX PT, R130, R27, R0, 0x1c1f ;  /* 0x001c1f001b827589 */ /* 0x0005e800000e0000 */
[----:B------:R-:W3:Y:S01]  /*a850*/  SHFL.IDX PT, R169, R48, R15, 0x1c1f ;  /* 0x001c1f0f30a97589 */ /* 0x000ee200000e0000 */
[----:B-1----:R-:W-:-:S03]  /*a860*/  SEL R20, R166, R23, P0 ;  /* 0x00000017a6147207 */ /* 0x002fc60000000000 */
[----:B------:R-:W-:Y:S01]  /*a870*/  SHFL.IDX PT, R139, R13, R0, 0x1c1f ;  /* 0x001c1f000d8b7589 */ /* 0x000fe200000e0000 */
[----:B--2---:R-:W-:-:S03]  /*a880*/  SEL R27, R21, R162, P0 ;  /* 0x000000a2151b7207 */ /* 0x004fc60000000000 */
[----:B------:R-:W-:Y:S01]  /*a890*/  SHFL.IDX PT, R160, R28, R15, 0x1c1f ;  /* 0x001c1f0f1ca07589 */ /* 0x000fe200000e0000 */
[----:B------:R-:W-:-:S03]  /*a8a0*/  SEL R21, R69, R134, P0 ;  /* 0x0000008645157207 */ /* 0x000fc60000000000 */
[----:B------:R-:W-:Y:S04]  /*a8b0*/  SHFL.IDX PT, R111, R159, R0, 0x1c1f ;  /* 0x001c1f009f6f7589 */ /* 0x000fe800000e0000 */
[----:B------:R-:W-:Y:S04]  /*a8c0*/  SHFL.IDX PT, R115, R163, R0, 0x1c1f ;  /* 0x001c1f00a3737589 */ /* 0x000fe800000e0000 */
[----:B------:R-:W-:Y:S04]  /*a8d0*/  SHFL.IDX PT, R13, R143, R0, 0x1c1f ;  /* 0x001c1f008f0d7589 */ /* 0x000fe800000e0000 */
[----:B------:R-:W1:Y:S01]  /*a8e0*/  SHFL.IDX PT, R28, R127, R15, 0x1c1f ;  /* 0x001c1f0f7f1c7589 */ /* 0x000e6200000e0000 */
[----:B---3--:R-:W-:-:S03]  /*a8f0*/  SEL R18, R130, R169, P0 ;  /* 0x000000a982127207 */ /* 0x008fc60000000000 */
[----:B------:R2:W-:Y:S04]  /*a900*/  SHFL.IDX PT, R148, R22, R15, 0x1c1f ;  /* 0x001c1f0f16947589 */ /* 0x0005e800000e0000 */
[----:B------:R-:W-:Y:S04]  /*a910*/  SHFL.IDX PT, R107, R155, R0, 0x1c1f ;  /* 0x001c1f009b6b7589 */ /* 0x000fe800000e0000 */
[----:B------:R-:W-:Y:S01]  /*a920*/  SHFL.IDX PT, R163, R128, R15, 0x1c1f ;  /* 0x001c1f0f80a37589 */ /* 0x000fe200000e0000 */
[----:B--2---:R-:W-:-:S03]  /*a930*/  SEL R22, R23, R166, P0 ;  /* 0x000000a617167207 */ /* 0x004fc60000000000 */
[----:B------:R-:W-:Y:S01]  /*a940*/  SHFL.IDX PT, R159, R144, R15, 0x1c1f ;  /* 0x001c1f0f909f7589 */ /* 0x000fe200000e0000 */
[----:B------:R-:W-:Y:S02]  /*a950*/  SEL R23, R134, R69, P0 ;  /* 0x0000004586177207 */ /* 0x000fe40000000000 */
[----:B------:R-:W-:Y:S01]  /*a960*/  SEL R69, R117, R170, P0 ;  /* 0x000000aa75457207 */ /* 0x000fe20000000000 */
[----:B------:R-:W-:Y:S04]  /*a970*/  SHFL.IDX PT, R105, R49, R0, 0x1c1f ;  /* 0x001c1f0031697589 */ /* 0x000fe800000e0000 */
[----:B------:R-:W-:Y:S01]  /*a980*/  SHFL.IDX PT, R97, R53, R0, 0x1c1f ;  /* 0x001c1f0035617589 */ /* 0x000fe200000e0000 */
[----:B-1----:R-:W-:Y:S02]  /*a990*/  SEL R33, R13, R28, P0 ;  /* 0x0000001c0d217207 */ /* 0x002fe40000000000 */
[----:B------:R-:W-:Y:S01]  /*a9a0*/  SEL R13, R28, R13, P0 ;  /* 0x0000000d1c0d7207 */ /* 0x000fe20000000000 */
        /* <DEDUP_REMOVED lines=22> */
[----:B------:R-:W-:-:S03]  /*ab10*/  SEL R28, R24, R139, P0 ;  /* 0x0000008b181c7207 */ /* 0x000fc60000000000 */
[----:B------:R-:W-:Y:S04]  /*ab20*/  SHFL.IDX PT, R94, R167, R0, 0x1c1f ;  /* 0x001c1f00a75e7589 */ /* 0x000fe800000e0000 */
        /* <DEDUP_REMOVED lines=25> */
[----:B------:R-:W2:Y:S04]  /*acc0*/  SHFL.IDX PT, R164, R32, R15, 0x1c1f ;  /* 0x001c1f0f20a47589 */ /* 0x000ea800000e0000 */
[----:B------:R-:W3:Y:S04]  /*acd0*/  SHFL.IDX PT, R167, R52, R15, 0x1c1f ;  /* 0x001c1f0f34a77589 */ /* 0x000ee800000e0000 */
[----:B------:R-:W-:Y:S04]  /*ace0*/  SHFL.IDX PT, R156, R132, R15, 0x1c1f ;  /* 0x001c1f0f849c7589 */ /* 0x000fe800000e0000 */
[----:B------:R4:W-:Y:S04]  /*acf0*/  SHFL.IDX PT, R140, R35, R15, 0x1c1f ;  /* 0x001c1f0f238c7589 */ /* 0x0009e800000e0000 */
[----:B------:R0:W-:Y:S04]  /*ad00*/  SHFL.IDX PT, R0, R121, R15, 0x1c1f ;  /* 0x001c1f0f79007589 */ /* 0x0001e800000e0000 */
[----:B------:R5:W5:Y:S01]  /*ad10*/  SHFL.IDX PT, R174, R76, R15, 0x1c1f ;  /* 0x001c1f0f4cae7589 */ /* 0x000b6200000e0000 */
[----:B-1----:R-:W-:-:S02]  /*ad20*/  SEL R139, R151, R54, P0 ;  /* 0x00000036978b7207 */ /* 0x002fc40000000000 */
[----:B----4-:R-:W-:Y:S01]  /*ad30*/  SEL R35, R171, R122, P0 ;  /* 0x0000007aab237207 */ /* 0x010fe20000000000 */
[----:B------:R-:W-:Y:S01]  /*ad40*/  SHFL.IDX PT, R84, R84, R15, 0x1c1f ;  /* 0x001c1f0f54547589 */ /* 0x000fe200000e0000 */
[----:B--2---:R-:W-:Y:S02]  /*ad50*/  SEL R26, R19, R164, P0 ;  /* 0x000000a4131a7207 */ /* 0x004fe40000000000 */
        /* <DEDUP_REMOVED lines=14> */
[----:B---3--:R-:W-:-:S02]  /*ae40*/  SEL R19, R126, R167, P0 ;  /* 0x000000a77e137207 */ /* 0x008fc40000000000 */
[----:B-----5:R-:W-:Y:S01]  /*ae50*/  SEL R76, R176, R105, P0 ;  /* 0x00000069b04c7207 */ /* 0x020fe20000000000 */
[----:B------:R-:W3:Y:S01]  /*ae60*/  SHFL.IDX PT, R116, R116, R15, 0x1c1f ;  /* 0x001c1f0f74747589 */ /* 0x000ee200000e0000 */
[----:B------:R-:W-:-:S03]  /*ae70*/  SEL R77, R174, R97, P0 ;  /* 0x00000061ae4d7207 */ /* 0x000fc60000000000 */
        /* <DEDUP_REMOVED lines=9> */
[----:B------:R0:W4:Y:S01]  /*af10*/  SHFL.IDX PT, R149, R74, R15, 0x1c1f ;  /* 0x001c1f0f4a957589 */ /* 0x00012200000e0000 */
[----:B------:R-:W-:-:S02]  /*af20*/  SEL R114, R163, R114, P0 ;  /* 0x00000072a3727207 */ /* 0x000fc40000000000 */
[----:B---3--:R-:W-:Y:S01]  /*af30*/  SEL R136, R53, R148, P0 ;  /* 0x0000009435887207 */ /* 0x008fe20000000000 */
[----:B------:R3:W-:Y:S01]  /*af40*/  SHFL.IDX PT, R133, R85, R15, 0x1c1f ;  /* 0x001c1f0f55857589 */ /* 0x0007e200000e0000 */
[----:B------:R-:W-:Y:S02]  /*af50*/  SEL R94, R159, R94, P0 ;  /* 0x0000005e9f5e7207 */ /* 0x000fe40000000000 */
[----:B-1----:R-:W-:Y:S01]  /*af60*/  SEL R31, R17, R160, P0 ;  /* 0x000000a0111f7207 */ /* 0x002fe20000000000 */
[----:B------:R1:W4:Y:S01]  /*af70*/  SHFL.IDX PT, R132, R82, R15, 0x1c1f ;  /* 0x001c1f0f52847589 */ /* 0x00032200000e0000 */
[----:B------:R-:W-:Y:S02]  /*af80*/  SEL R17, R167, R126, P0 ;  /* 0x0000007ea7117207 */ /* 0x000fe40000000000 */
[----:B0-----:R-:W-:Y:S01]  /*af90*/  SEL R74, R105, R176, P0 ;  /* 0x000000b0694a7207 */ /* 0x001fe20000000000 */
[----:B------:R-:W-:Y:S01]  /*afa0*/  SHFL.IDX PT, R40, R109, R15, 0x1c1f ;  /* 0x001c1f0f6d287589 */ /* 0x000fe200000e0000 */
[----:B------:R-:W-:-:S02]  /*afb0*/  SEL R105, R107, R116, P0 ;  /* 0x000000746b697207 */ /* 0x000fc40000000000 */
[----:B------:R-:W-:Y:S01]  /*afc0*/  SEL R107, R116, R107, P0 ;  /* 0x0000006b746b7207 */ /* 0x000fe20000000000 */
[----:B------:R0:W-:Y:S01]  /*afd0*/  SHFL.IDX PT, R48, R75, R15, 0x1c1f ;  /* 0x001c1f0f4b307589 */ /* 0x0001e200000e0000 */
[----:B---3--:R-:W-:Y:S02]  /*afe0*/  SEL R85, R87, R180, P0 ;  /* 0x000000b457557207 */ /* 0x008fe40000000000 */
[----:B-1----:R-:W-:Y:S01]  /*aff0*/  SEL R82, R178, R81, P0 ;  /* 0x00000051b2527207 */ /* 0x002fe20000000000 */
[----:B------:R1:W3:Y:S01]  /*b000*/  SHFL.IDX PT, R127, R101, R15, 0x1c1f ;  /* 0x001c1f0f657f7589 */ /* 0x0002e200000e0000 */
[----:B------:R-:W-:Y:S02]  /*b010*/  SEL R81, R83, R84, P0 ;  /* 0x0000005453517207 */ /* 0x000fe40000000000 */
[----:B------:R-:W-:Y:S01]  /*b020*/  SEL R83, R84, R83, P0 ;  /* 0x0000005354537207 */ /* 0x000fe20000000000 */
[----:B------:R5:W-:Y:S01]  /*b030*/  SHFL.IDX PT, R32, R125, R15, 0x1c1f ;  /* 0x001c1f0f7d207589 */ /* 0x000be200000e0000 */
[----:B------:R-:W-:-:S02]  /*b040*/  SEL R84, R86, R173, P0 ;  /* 0x000000ad56547207 */ /* 0x000fc40000000000 */
[----:B0-----:R-:W-:Y:S01]  /*b050*/  SEL R75, R97, R174, P0 ;  /* 0x000000ae614b7207 */ /* 0x001fe20000000000 */
[----:B------:R-:W-:Y:S01]  /*b060*/  SHFL.IDX PT, R36, R113, R15, 0x1c1f ;  /* 0x001c1f0f71247589 */ /* 0x000fe200000e0000 */
[----:B------:R-:W-:Y:S02]  /*b070*/  SEL R97, R99, R100, P0 ;  /* 0x0000006463617207 */ /* 0x000fe40000000000 */
[----:B-1----:R-:W-:Y:S01]  /*b080*/  SEL R101, R103, R108, P0 ;  /* 0x0000006c67657207 */ /* 0x002fe20000000000 */
[----:B------:R0:W-:Y:S01]  /*b090*/  SHFL.IDX PT, R44, R137, R15, 0x1c1f ;  /* 0x001c1f0f892c7589 */ /* 0x0001e200000e0000 */
[----:B------:R-:W-:Y:S02]  /*b0a0*/  SEL R99, R100, R99, P0 ;  /* 0x0000006364637207 */ /* 0x000fe40000000000 */
[----:B-----5:R-:W-:Y:S01]  /*b0b0*/  SEL R125, R73, R72, P0 ;  /* 0x00000048497d7207 */ /* 0x020fe20000000000 */
[----:B------:R-:W-:Y:S01]  /*b0c0*/  SHFL.IDX PT, R129, R129, R15, 0x1c1f ;  /* 0x001c1f0f81817589 */ /* 0x000fe200000e0000 */
[----:B------:R-:W-:-:S02]  /*b0d0*/  SEL R103, R108, R103, P0 ;  /* 0x000000676c677207 */ /* 0x000fc40000000000 */
[----:B------:R-:W-:Y:S01]  /*b0e0*/  SEL R100, R102, R177, P0 ;  /* 0x000000b166647207 */ /* 0x000fe20000000000 */
[----:B------:R1:W-:Y:S01]  /*b0f0*/  SHFL.IDX PT, R131, R146, R15, 0x1c1f ;  /* 0x001c1f0f92837589 */ /* 0x0003e200000e0000 */
[----:B------:R-:W-:Y:S02]  /*b100*/  SEL R104, R106, R179, P0 ;  /* 0x000000b36a687207 */ /* 0x000fe40000000000 */
        /* <DEDUP_REMOVED lines=34> */
[----:B----4-:R-:W-:Y:S01]  /*b330*/  SEL R73, R51, R150, P0 ;  /* 0x0000009633497207 */ /* 0x010fe20000000000 */
[----:B------:R-:W-:Y:S01]  /*b340*/  IMAD.WIDE.U32 R134, R134, UR37, R6 ;  /* 0x0000002586867c25 */ /* 0x000fe2000f8e0006 */
[----:B------:R-:W-:Y:S02]  /*b350*/  SEL R7, R59, R128, P0 ;  /* 0x000000803b077207 */ /* 0x000fe40000000000 */
[----:B------:R-:W-:Y:S01]  /*b360*/  SEL R59, R128, R59, P0 ;  /* 0x0000003b803b7207 */ /* 0x000fe20000000000 */
[----:B--2---:R-:W-:Y:S01]  /*b370*/  IMAD R151, R145, R144, UR4 ;  /* 0x0000000491977e24 */ /* 0x004fe2000f8e0290 */
[----:B------:R-:W-:Y:S01]  /*b380*/  ULDC.64 UR4, c[0x0][0xbe0] ;  /* 0x0002f80000047ab9 */ /* 0x000fe20000000a00 */
[----:B------:R-:W-:Y:S01]  /*b390*/  IMAD.IADD R135, R135, 0x1, R53 ;  /* 0x0000000187877824 */ /* 0x000fe200078e0235 */
[----:B------:R-:W-:Y:S01]  /*b3a0*/  SEL R6, R58, R149, P0 ;  /* 0x000000953a067207 */ /* 0x000fe20000000000 */
        /* <DEDUP_REMOVED lines=99> */
[----:B--234-:R-:W-:Y:S01]  /*b9e0*/  @!P1 IMAD.WIDE R2, R9, 0x4, R144 ;  /* 0x0000000409029825 */ /* 0x01cfe200078e0290 */
        /* <DEDUP_REMOVED lines=177> */
.L_x_2593:
[----:B------:R-:W-:Y:S05]  /*c500*/  BSYNC B0 ;  /* 0x0000000000007941 */ /* 0x000fea0003800000 */
.L_x_2592:
        /* <DEDUP_REMOVED lines=218> */
.L_x_2591:
        /* <DEDUP_REMOVED lines=58> */
.L_x_2550:
        /* <DEDUP_REMOVED lines=18> */
.L_x_2594:
[----:B------:R-:W-:Y:S01]  /*d770*/  ULDC UR42, c[0x0][0xc50] ;  /* 0x00031400002a7ab9 */ /* 0x000fe20000000800 */
[----:B------:R-:W-:Y:S01]  /*d780*/  UMOV UR40, UR6 ;  /* 0x0000000600287c82 */ /* 0x000fe20008000000 */
[----:B------:R-:W-:-:S11]  /*d790*/  UISETP.NE.AND UP0, UPT, UR42, 0x1, UPT ;  /* 0x000000012a00788c */ /* 0x000fd6000bf05270 */
[----:B------:R-:W-:Y:S01]  /*d7a0*/  @UP0 ULDC UR4, c[0x0][0xc54] ;  /* 0x0003150000040ab9 */ /* 0x000fe20000000800 */
[----:B------:R-:W-:Y:S01]  /*d7b0*/  @UP0 ULDC UR7, c[0x0][0xc58] ;  /* 0x0003160000070ab9 */ /* 0x000fe20000000800 */
[----:B------:R-:W-:-:S04]  /*d7c0*/  UIMAD.WIDE.U32 UR4, UR6, UR4, URZ ;  /* 0x00000004060472a5 */ /* 0x000fc8000f8e003f */
[----:B------:R-:W-:-:S12]  /*d7d0*/  @UP0 USHF.R.U32.HI UR40, URZ, UR7, UR5 ;  /* 0x000000073f280299 */ /* 0x000fd80008011605 */
.L_x_2595:
        /* <DEDUP_REMOVED lines=8> */
[----:B------:R-:W-:Y:S01]  /*d860*/  ULDC UR4, c[0x0][0x448] ;  /* 0x0001120000047ab9 */ /* 0x000fe20000000800 */
[----:B------:R-:W-:Y:S01]  /*d870*/  ULDC UR7, c[0x0][0x2f0] ;  /* 0x0000bc0000077ab9 */ /* 0x000fe20000000800 */
[----:B------:R-:W-:-:S05]  /*d880*/  IMAD.MOV.U32 R19, RZ, RZ, RZ ;  /* 0x000000ffff137224 */ /* 0x000fca00078e00ff */
[----:B------:R-:W1:Y:S01]  /*d890*/  S2UR UR46, SR_CTAID.X ;  /* 0x00000000002e79c3 */ /* 0x000e620000002500 */
[----:B------:R-:W-:Y:S01]  /*d8a0*/  UISETP.NE.AND UP1, UPT, UR4, 0x1, UPT ;  /* 0x000000010400788c */ /* 0x000fe2000bf25270 */
[----:B------:R-:W-:Y:S02]  /*d8b0*/  ULDC UR8, c[0x0][0x288] ;  /* 0x0000a20000087ab9 */ /* 0x000fe40000000800 */
[----:B------:R-:W-:Y:S02]  /*d8c0*/  ULDC.64 UR4, c[0x0][0x418] ;  /* 0x0001060000047ab9 */ /* 0x000fe40000000a00 */
[----:B------:R-:W-:-:S03]  /*d8d0*/  UISETP.NE.U32.AND UP0, UPT, UR4, URZ, UPT ;  /* 0x0000003f0400728c */ /* 0x000fc6000bf05070 */
[----:B------:R-:W-:Y:S01]  /*d8e0*/  ULDC UR4, c[0x0][0x424] ;  /* 0x0001090000047ab9 */ /* 0x000fe20000000800 */
[----:B------:R-:W-:-:S03]  /*d8f0*/  UISETP.NE.AND.EX UP0, UPT, UR5, URZ, UPT, UP0 ;  /* 0x0000003f0500728c */ /* 0x000fc6000bf05300 */
[----:B------:R-:W-:Y:S01]  /*d900*/  @UP1 ULDC UR5, c[0x0][0x44c] ;  /* 0x0001130000051ab9 */ /* 0x000fe20000000800 */
[----:B0-----:R-:W-:Y:S01]  /*d910*/  ISETP.NE.U32.AND P0, PT, R2, RZ, PT ;  /* 0x000000ff0200720c */ /* 0x001fe20003f05070 */
[----:B------:R-:W-:-:S03]  /*d920*/  USEL UR38, UR4, 0x1, UP0 ;  /* 0x0000000104267887 */ /* 0x000fc60008000000 */
[----:B------:R-:W-:Y:S01]  /*d930*/  ISETP.NE.AND.EX P0, PT, R3, RZ, PT, P0 ;  /* 0x000000ff0300720c */ /* 0x000fe20003f05300 */
[----:B-1----:R-:W-:Y:S02]  /*d940*/  ULEA UR6, UR46, 0x7f, 0x7 ;  /* 0x0000007f2e067891 */ /* 0x002fe4000f8e383f */
[----:B------:R-:W-:Y:S02]  /*d950*/  UIMAD UR38, UR38, UR7, URZ ;  /* 0x00000007262672a4 */ /* 0x000fe4000f8e023f */
[----:B------:R-:W-:Y:S01]  /*d960*/  UIMAD.WIDE.U32 UR4, UR6, UR5, URZ ;  /* 0x00000005060472a5 */ /* 0x000fe2000f8e003f */
[----:B------:R-:W-:-:S03]  /*d970*/  @UP1 ULDC UR7, c[0x0][0x450] ;  /* 0x0001140000071ab9 */ /* 0x000fc60000000800 */
[----:B------:R-:W-:-:S04]  /*d980*/  @UP1 USHF.R.U32.HI UR6, URZ, UR7, UR5 ;  /* 0x000000073f061299 */ /* 0x000fc80008011605 */
[----:B------:R-:W0:Y:S01]  /*d990*/  @P0 LDC.64 R2, c[0x0][0xa28] ;  /* 0x00028a00ff020b82 */ /* 0x000e220000000a00 */
[----:B------:R-:W-:Y:S02]  /*d9a0*/  UIADD3 UR5, UR38, 0x80, -UR8 ;  /* 0x0000008026057890 */ /* 0x000fe4000fffe808 */
[----:B------:R-:W-:Y:S02]  /*d9b0*/  UIADD3 UR4, UR38, 0x7f, URZ ;  /* 0x0000007f26047890 */ /* 0x000fe4000fffe03f */
[----:B------:R-:W-:Y:S02]  /*d9c0*/  UIADD3 UR6, UR5, UR6, URZ ;  /* 0x0000000605067290 */ /* 0x000fe4000fffe03f */
[----:B------:R-:W-:Y:S02]  /*d9d0*/  USHF.R.S32.HI UR5, URZ, 0x1f, UR4 ;  /* 0x0000001f3f057899 */ /* 0x000fe40008011404 */
[----:B------:R-:W-:Y:S02]  /*d9e0*/  USHF.R.S32.HI UR7, URZ, 0x1f, UR6 ;  /* 0x0000001f3f077899 */ /* 0x000fe40008011406 */
[----:B------:R-:W-:-:S02]  /*d9f0*/  ULEA.HI UR5, UR5, UR4, URZ, 0x7 ;  /* 0x0000000405057291 */ /* 0x000fc4000f8f383f */
[----:B------:R-:W-:Y:S02]  /*da00*/  ULEA.HI UR7, UR7, UR6, URZ, 0x7 ;  /* 0x0000000607077291 */ /* 0x000fe4000f8f383f */
[----:B------:R-:W-:Y:S02]  /*da10*/  USHF.R.S32.HI UR41, URZ, 0x7, UR5 ;  /* 0x000000073f297899 */ /* 0x000fe40008011405 */
[----:B------:R-:W-:-:S04]  /*da20*/  USHF.R.S32.HI UR43, URZ, 0x7, UR7 ;  /* 0x000000073f2b7899 */ /* 0x000fc80008011407 */
[----:B------:R-:W-:Y:S02]  /*da30*/  UISETP.LT.AND UP0, UPT, UR41, UR43, UPT ;  /* 0x0000002b2900728c */ /* 0x000fe4000bf01270 */
[----:B------:R-:W-:Y:S01]  /*da40*/  UP2UR UR47, UPR, URZ, 0x2 ;  /* 0x000000023f2f7883 */ /* 0x000fe20008000000 */
[----:B0-----:R-:W-:Y:S01]  /*da50*/  @P0 IMAD.WIDE R2, R25, 0x4, R2 ;  /* 0x0000000419020825 */ /* 0x001fe200078e0202 */
[----:B------:R-:W-:-:S04]  /*da60*/  USEL UR11, UR41, UR43, UP0 ;  /* 0x0000002b290b7287 */ /* 0x000fc80008000000 */
[----:B------:R-:W-:Y:S01]  /*da70*/  UISETP.GE.AND UP1, UPT, UR11, 0x1, UPT ;  /* 0x000000010b00788c */ /* 0x000fe2000bf26270 */
[----:B------:R0:W5:Y:S01]  /*da80*/  @P0 LDG.E R19, desc[UR50][R2.64] ;  /* 0x0000003202130981 */ /* 0x000162000c1e1900 */
[----:B------:R-:W-:Y:S02]  /*da90*/  USHF.R.U32.HI UR9, URZ, 0x10, UR42 ;  /* 0x000000103f097899 */ /* 0x000fe4000801162a */
[----:B------:R-:W-:Y:S02]  /*daa0*/  ULOP3.LUT UR42, UR42, 0xffff, URZ, 0xc0, !UPT ;  /* 0x0000ffff2a2a7892 */ /* 0x000fe4000f8ec03f */
[----:B------:R-:W-:Y:S01]  /*dab0*/  PLOP3.LUT P0, PT, PT, PT, UP1, 0x80, 0x0 ;  /* 0x000000000000781c */ /* 0x000fe20003f0f018 */
[----:B------:R-:W-:Y:S01]  /*dac0*/  UISETP.NE.AND UP0, UPT, UR9, URZ, UPT ;  /* 0x0000003f0900728c */ /* 0x000fe2000bf05270 */
[----:B------:R-:W-:-:S10]  /*dad0*/  UMOV UR37, URZ ;  /* 0x0000003f00257c82 */ /* 0x000fd40008000000 */
[----:B------:R-:W-:Y:S01]  /*dae0*/  @!UP0 ULDC UR9, c[0x0][0x9f0] ;  /* 0x00027c0000098ab9 */ /* 0x000fe20000000800 */
[----:B0-----:R-:W-:Y:S05]  /*daf0*/  @!P0 BRA `(.L_x_2597) ;  /* 0x0000000000788947 */ /* 0x001fea0003800000 */
[----:B------:R-:W-:Y:S01]  /*db00*/  IABS R0, UR9 ;  /* 0x0000000900007c13 */ /* 0x000fe20008000000 */
[----:B------:R-:W-:Y:S02]  /*db10*/  UIADD3 UR6, UR9, -0x1, UR11 ;  /* 0xffffffff09067890 */ /* 0x000fe4000fffe00b */
[----:B------:R-:W-:Y:S01]  /*db20*/  IABS R4, UR9 ;  /* 0x0000000900047c13 */ /* 0x000fe20008000000 */
[----:B------:R-:W-:Y:S01]  /*db30*/  UMOV UR4, URZ ;  /* 0x0000003f00047c82 */ /* 0x000fe20008000000 */
        /* <DEDUP_REMOVED lines=26> */
.L_x_2597:
[----:B------:R-:W-:Y:S02]  /*dce0*/  UIMAD UR48, UR42, UR37, URZ ;  /* 0x000000252a3072a4 */ /* 0x000fe4000f8e023f */
[----:B------:R-:W-:Y:S02]  /*dcf0*/  IMAD.U32 R3, RZ, RZ, UR37 ;  /* 0x00000025ff037e24 */ /* 0x000fe4000f8e00ff */
[----:B------:R-:W-:Y:S02]  /*dd00*/  IMAD.MOV.U32 R0, RZ, RZ, RZ ;  /* 0x000000ffff007224 */ /* 0x000fe400078e00ff */
[----:B------:R-:W-:Y:S02]  /*dd10*/  IMAD.MOV.U32 R2, RZ, RZ, 0x1 ;  /* 0x00000001ff027424 */ /* 0x000fe400078e00ff */
[----:B------:R-:W-:-:S05]  /*dd20*/  IMAD.U32 R18, RZ, RZ, UR48 ;  /* 0x00000030ff127e24 */ /* 0x000fca000f8e00ff */
        /* <DEDUP_REMOVED lines=27> */
.L_x_2598:
        /* <DEDUP_REMOVED lines=20> */
.L_x_2599:
        /* <DEDUP_REMOVED lines=20> */
.L_x_2600:
        /* <DEDUP_REMOVED lines=18> */
.L_x_2601:
        /* <DEDUP_REMOVED lines=15> */
[----:B------:R-:W-:-:S04]  /*e370*/  SHF.R.U32.HI R24, RZ, 0x3, R10 ;  /* 0x00000003ff187819 */ /* 0x000fc8000001160a */
[----:B------:R-:W-:-:S04]  /*e380*/  IADD3 R4, R32, R24, R6 ;  /* 0x0000001820047210 */ /* 0x000fc80007ffe006 */
[C---:B------:R-:W-:Y:S01]  /*e390*/  ISETP.GE.AND P0, PT, R4.reuse, UR38, PT ;  /* 0x0000002604007c0c */ /* 0x040fe2000bf06270 */
[----:B------:R-:W1:Y:S01]  /*e3a0*/  @P1 LDC R0, c[0x0][0x434] ;  /* 0x00010d00ff001b82 */ /* 0x000e620000000800 */
[----:B-----5:R-:W-:Y:S01]  /*e3b0*/  IMAD.IADD R11, R4, 0x1, R19 ;  /* 0x00000001040b7824 */ /* 0x020fe200078e0213 */
[----:B------:R-:W-:-:S03]  /*e3c0*/  @P1 LOP3.LUT R29, R29, 0x8, RZ, 0xfc, !PT ;  /* 0x000000081d1d1812 */ /* 0x000fc600078efcff */
[----:B------:R-:W-:-:S03]  /*e3d0*/  IMAD.MOV.U32 R7, RZ, RZ, R11 ;  /* 0x000000ffff077224 */ /* 0x000fc600078e000b */
        /* <DEDUP_REMOVED lines=36> */
.L_x_2654:
        /* <DEDUP_REMOVED lines=20> */
.L_x_2603:
[----:B------:R-:W-:Y:S01]  /*e760*/  IMAD.MOV.U32 R20, RZ, RZ, 0x1 ;  /* 0x00000001ff147424 */ /* 0x000fe200078e00ff */
[----:B------:R-:W-:-:S04]  /*e770*/  SHF.R.S32.HI R8, RZ, 0x1f, R4 ;  /* 0x0000001fff087819 */ /* 0x000fc80000011404 */
[----:B------:R-:W-:-:S04]  /*e780*/  SHF.L.U32 R20, R20, 0x1f, RZ ;  /* 0x0000001f14147819 */ /* 0x000fc800000006ff */
[----:B------:R-:W0:Y:S02]  /*e790*/  SYNCS.PHASECHK.TRANS64.TRYWAIT P0, [UR44+0x38880], R20 ;  /* 0x03888014ff0075a7 */ /* 0x000e24000800016c */
[----:B0-----:R-:W-:Y:S05]  /*e7a0*/  @!P0 BRA `(.L_x_2604) ;  /* 0x0000004400108947 */ /* 0x001fea0003800000 */
.L_x_2655:
        /* <DEDUP_REMOVED lines=108> */
.L_x_2673:
        /* <DEDUP_REMOVED lines=18> */
.L_x_2606:
[----:B------:R-:W-:Y:S01]  /*ef90*/  SYNCS.ARRIVE.TRANS64.A1T0 RZ, [UR44+0x38870], RZ ;  /* 0x038870ffffff79a7 */ /* 0x000fe2000810002c */
[----:B------:R-:W-:Y:S05]  /*efa0*/  @!P6 BRA `(.L_x_2607) ;  /* 0x000000000004e947 */ /* 0x000fea0003800000 */
[----:B------:R-:W-:Y:S01]  /*efb0*/  BPT.TRAP 0x1 ;  /* 0x000000040000795c */ /* 0x000fe20000300000 */
.L_x_2607:
[----:B------:R-:W1:Y:S02]  /*efc0*/  SYNCS.PHASECHK.TRANS64.TRYWAIT P0, [UR44+0x38840], R20 ;  /* 0x03884014ff0075a7 */ /* 0x000e64000800016c */
[----:B-1----:R-:W-:Y:S05]  /*efd0*/  @!P0 BRA `(.L_x_2608) ;  /* 0x0000004400c48947 */ /* 0x002fea0003800000 */
.L_x_2674:
        /* <DEDUP_REMOVED lines=91> */
.L_x_2692:
        /* <DEDUP_REMOVED lines=18> */
.L_x_2610:
        /* <DEDUP_REMOVED lines=30> */
.L_x_2611:
[----:B------:R-:W-:Y:S01]  /*f890*/  UISETP.NE.AND UP0, UPT, UR47, URZ, UPT ;  /* 0x0000003f2f00728c */ /* 0x000fe2000bf05270 */
[----:B------:R-:W-:Y:S01]  /*f8a0*/  IMAD.U32 R4, RZ, RZ, UR38 ;  /* 0x00000026ff047e24 */ /* 0x000fe2000f8e00ff */
[----:B------:R-:W-:Y:S01]  /*f8b0*/  ULDC.64 UR4, c[0x0][0x2e0] ;  /* 0x0000b80000047ab9 */ /* 0x000fe20000000a00 */
[----:B------:R-:W-:Y:S02]  /*f8c0*/  IMAD.U32 R5, RZ, RZ, UR39 ;  /* 0x00000027ff057e24 */ /* 0x000fe4000f8e00ff */
[----:B------:R-:W-:Y:S01]  /*f8d0*/  IMAD.IADD R0, R32, 0x1, R24 ;  /* 0x0000000120007824 */ /* 0x000fe200078e0218 */
[----:B------:R-:W-:Y:S01]  /*f8e0*/  PLOP3.LUT P0, PT, PT, PT, UP0, 0x80, 0x0 ;  /* 0x000000000000781c */ /* 0x000fe20003f0f008 */
[----:B------:R-:W-:Y:S01]  /*f8f0*/  IMAD.U32 R5, RZ, RZ, UR46 ;  /* 0x0000002eff057e24 */ /* 0x000fe2000f8e00ff */
[----:B------:R-:W-:Y:S01]  /*f900*/  PLOP3.LUT P1, PT, PT, PT, UP0, 0x80, 0x0 ;  /* 0x000000000000781c */ /* 0x000fe20003f2f008 */
[----:B------:R-:W-:Y:S02]  /*f910*/  IMAD.U32 R3, RZ, RZ, UR45 ;  /* 0x0000002dff037e24 */ /* 0x000fe4000f8e00ff */
[----:B------:R-:W-:-:S02]  /*f920*/  IMAD.MOV.U32 R2, RZ, RZ, R4 ;  /* 0x000000ffff027224 */ /* 0x000fc400078e0004 */
[----:B------:R-:W-:Y:S02]  /*f930*/  IMAD R0, R5, 0x80, R0 ;  /* 0x0000008005007824 */ /* 0x000fe400078e0200 */
[----:B------:R-:W-:Y:S01]  /*f940*/  IMAD R26, R26, UR4, RZ ;  /* 0x000000041a1a7c24 */ /* 0x000fe2000f8e02ff */
[----:B------:R-:W2:Y:S01]  /*f950*/  LDC R5, c[0x0][0x448] ;  /* 0x00011200ff057b82 */ /* 0x000ea20000000800 */
[----:B------:R-:W-:Y:S01]  /*f960*/  IMAD.WIDE.U32 R2, R25, UR4, R2 ;  /* 0x0000000419027c25 */ /* 0x000fe2000f8e0002 */
[----:B------:R-:W-:-:S03]  /*f970*/  @UP0 ULDC UR4, c[0x0][0x44c] ;  /* 0x0001130000040ab9 */ /* 0x000fc60000000800 */
[----:B------:R-:W-:-:S04]  /*f980*/  @P0 IMAD.HI.U32 R4, R0, UR4, RZ ;  /* 0x0000000400040c27 */ /* 0x000fc8000f8e00ff */
[----:B------:R-:W-:Y:S01]  /*f990*/  IMAD R9, R25, UR5, R26 ;  /* 0x0000000519097c24 */ /* 0x000fe2000f8e021a */
[----:B------:R-:W-:Y:S01]  /*f9a0*/  @UP0 ULDC UR5, c[0x0][0x450] ;  /* 0x0001140000050ab9 */ /* 0x000fe20000000800 */
[----:B------:R-:W-:Y:S01]  /*f9b0*/  IMAD.MOV.U32 R7, RZ, RZ, R0 ;  /* 0x000000ffff077224 */ /* 0x000fe200078e0000 */
[----:B------:R-:W-:Y:S01]  /*f9c0*/  @P1 SHF.R.U32.HI R7, RZ, UR5, R4 ;  /* 0x00000005ff071c19 */ /* 0x000fe20008011604 */
[----:B------:R-:W-:Y:S01]  /*f9d0*/  ULDC.64 UR4, c[0x0][0x2d0] ;  /* 0x0000b40000047ab9 */ /* 0x000fe20000000a00 */
[----:B------:R-:W-:Y:S02]  /*f9e0*/  IMAD.IADD R3, R3, 0x1, R9 ;  /* 0x0000000103037824 */ /* 0x000fe400078e0209 */
[----:B------:R-:W-:Y:S01]  /*f9f0*/  SHF.R.S32.HI R4, RZ, 0x1f, R7 ;  /* 0x0000001fff047819 */ /* 0x000fe20000011407 */
[----:B------:R-:W-:-:S04]  /*fa00*/  IMAD.WIDE.U32 R2, R7, UR4, R2 ;  /* 0x0000000407027c25 */ /* 0x000fc8000f8e0002 */
[----:B------:R-:W-:-:S04]  /*fa10*/  IMAD R4, R4, UR4, RZ ;  /* 0x0000000404047c24 */ /* 0x000fc8000f8e02ff */
[----:B------:R-:W-:Y:S01]  /*fa20*/  IMAD R9, R7, UR5, R4 ;  /* 0x0000000507097c24 */ /* 0x000fe2000f8e0204 */
[----:B------:R-:W-:Y:S01]  /*fa30*/  ULDC.64 UR4, c[0x0][0x2c8] ;  /* 0x0000b20000047ab9 */ /* 0x000fe20000000a00 */
[----:B------:R-:W-:Y:S02]  /*fa40*/  IMAD.MOV R7, RZ, RZ, -R7 ;  /* 0x000000ffff077224 */ /* 0x000fe400078e0a07 */
[----:B------:R-:W-:Y:S02]  /*fa50*/  IMAD.IADD R3, R3, 0x1, R9 ;  /* 0x0000000103037824 */ /* 0x000fe400078e0209 */
[----:B--2---:R-:W-:-:S04]  /*fa60*/  IMAD R7, R5, R7, R0 ;  /* 0x0000000705077224 */ /* 0x004fc800078e0200 */
        /* <DEDUP_REMOVED lines=12> */
[----:B------:R-:W2:Y:S01]  /*fb30*/  SHFL.IDX PT, R14, R0, RZ, 0x181f ;  /* 0x00181fff000e7589 */ /* 0x000ea200000e0000 */
[----:B------:R-:W-:Y:S01]  /*fb40*/  IMAD.U32 R3, RZ, RZ, UR46 ;  /* 0x0000002eff037e24 */ /* 0x000fe2000f8e00ff */
[----:B------:R-:W-:Y:S02]  /*fb50*/  ULDC UR4, c[0x0][0x288] ;  /* 0x0000a20000047ab9 */ /* 0x000fe40000000800 */
[----:B------:R-:W3:Y:S01]  /*fb60*/  SHFL.IDX PT, R2, R4, RZ, 0x181f ;  /* 0x00181fff04027589 */ /* 0x000ee200000e0000 */
[----:B------:R-:W-:Y:S02]  /*fb70*/  IMAD R5, R5, UR4, RZ ;  /* 0x0000000405057c24 */ /* 0x000fe4000f8e02ff */
[----:B------:R-:W-:Y:S01]  /*fb80*/  IMAD R6, R3, 0x80, R24 ;  /* 0x0000008003067824 */ /* 0x000fe200078e0218 */
[----:B------:R-:W-:Y:S03]  /*fb90*/  SHFL.IDX PT, R7, R4, 0x1, 0x181f ;  /* 0x00381f0004077f89 */ /* 0x000fe600000e0000 */
        /* <DEDUP_REMOVED lines=67> */
.L_x_2709:
[----:B------:R-:W-:Y:S01]  /*ffd0*/  VIADD R6, R6, 0x70 ;  /* 0x0000007006067836 */ /* 0x000fe20000000000 */
[----:B------:R-:W-:Y:S01]  /*ffe0*/  BSSY B0, `(.L_x_2613) ;  /* 0x000000b000007945 */ /* 0x000fe20003800000 */
[----:B--2---:R-:W-:-:S03]  /*fff0*/  IMAD.MOV.U32 R0, RZ, RZ, 0x1 ;  /* 0x00000001ff007424 */ /* 0x004fc600078e00ff */
[----:B------:R-:W-:-:S13]  /*10000*/  ISETP.GE.AND P2, PT, R6, R5, PT ;  /* 0x000000050600720c */ /* 0x000fda0003f46270 */
[----:B------:R-:W-:Y:S05]  /*10010*/  @P2 BRA `(.L_x_2614) ;  /* 0x00000000001c2947 */ /* 0x000fea0003800000 */
[----:B---3--:R-:W-:-:S05]  /*10020*/  IADD3 R2, P2, R32, R14, RZ ;  /* 0x0000000e20027210 */ /* 0x008fca0007f5e0ff */
[----:B----4-:R-:W-:-:S05]  /*10030*/  IMAD.X R3, RZ, RZ, R7, P2 ;  /* 0x000000ffff037224 */ /* 0x010fca00010e0607 */
[----:B------:R-:W-:Y:S01]  /*10040*/  @!PT LDS RZ, [RZ] ;  /* 0x00000000fffff984 */ /* 0x000fe20000000800 */
[----:B------:R-:W-:Y:S01]  /*10050*/  @!PT LDS RZ, [RZ] ;  /* 0x00000000fffff984 */ /* 0x000fe20000000800 */
[----:B------:R-:W-:Y:S01]  /*10060*/  @!PT LDS RZ, [RZ] ;  /* 0x00000000fffff984 */ /* 0x000fe20000000800 */
[----:B------:R2:W-:Y:S04]  /*10070*/  LDGSTS.E.BYPASS.LTC128B.128 [R17+0x23c00], desc[UR50][R2.64], !P1 ;  /* 0x23c0000002117fae */ /* 0x0005e8000c901d72 */
[----:B------:R2:W-:Y:S02]  /*10080*/  LDGSTS.E.BYPASS.LTC128B.128 [R17+0x27c00], desc[UR50][R2.64+0x80], !P0 ;  /* 0x27c0008002117fae */ /* 0x0005e4000c101d72 */
.L_x_2614:
[----:B------:R-:W-:Y:S05]  /*10090*/  BSYNC B0 ;  /* 0x0000000000007941 */ /* 0x000fea0003800000 */
.L_x_2613:
        /* <DEDUP_REMOVED lines=8> */
[----:B------:R-:W5:Y:S02]  /*10120*/  SYNCS.PHASECHK.TRANS64.TRYWAIT P0, [UR44+0x38820], R0 ;  /* 0x03882000ff0075a7 */ /* 0x000f64000800016c */
[----:B-----5:R-:W-:Y:S10]  /*10130*/  @!P0 BRA `(.L_x_2615) ;  /* 0x00000048008c8947 */ /* 0x020ff40003800000 */
.L_x_2710:
[----:B------:R-:W-:Y:S01]  /*10140*/  IMAD.MOV.U32 R33, RZ, RZ, 0x1 ;  /* 0x00000001ff217424 */ /* 0x000fe200078e00ff */
[----:B------:R-:W-:Y:S06]  /*10150*/  @!P1 BRA `(.L_x_2616) ;  /* 0x0000001800589947 */ /* 0x000fec0003800000 */
[----:B------:R-:W5:Y:S04]  /*10160*/  LDL R4, [R1+0x4] ;  /* 0x0000040001047983 */ /* 0x000f680000100800 */
[----:B------:R-:W3:Y:S01]  /*10170*/  LDL R6, [R1+0x10] ;  /* 0x0000100001067983 */ /* 0x000ee20000100800 */
[----:B------:R-:W-:-:S04]  /*10180*/  UIADD3 UR4, UR42, 0x1, URZ ;  /* 0x000000012a047890 */ /* 0x000fc8000fffe03f */
[----:B------:R-:W-:Y:S02]  /*10190*/  UIMAD UR4, UR4, UR37, URZ ;  /* 0x00000025040472a4 */ /* 0x000fe4000f8e023f */
[----:B------:R-:W-:Y:S01]  /*101a0*/  ULOP3.LUT UR5, URZ, UR43, URZ, 0x33, !UPT ;  /* 0x0000002b3f057292 */ /* 0x000fe2000f8e333f */
[----:B------:R-:W-:-:S03]  /*101b0*/  LOP3.LUT R0, RZ, UR41, RZ, 0x33, !PT ;  /* 0x00000029ff007c12 */ /* 0x000fc6000f8e33ff */
[----:B--2---:R-:W-:-:S04]  /*101c0*/  LOP3.LUT R3, RZ, UR4, RZ, 0x33, !PT ;  /* 0x00000004ff037c12 */ /* 0x004fc8000f8e33ff */
[----:B------:R-:W-:Y:S02]  /*101d0*/  VIMNMX3 R0, R0, UR5, R3, !PT ;  /* 0x0000000500007c0f */ /* 0x000fe4000f800103 */
[----:B------:R-:W-:Y:S01]  /*101e0*/  IADD3 R19, R32, R19, R24 ;  /* 0x0000001320137210 */ /* 0x000fe20007ffe018 */
[----:B------:R-:W-:-:S04]  /*101f0*/  IMAD.MOV.U32 R10, RZ, RZ, RZ ;  /* 0x000000ffff0a7224 */ /* 0x000fc800078e00ff */
[----:B------:R-:W-:Y:S01]  /*10200*/  VIADD R5, R19, 0xfffffe80 ;  /* 0xfffffe8013057836 */ /* 0x000fe20000000000 */
[C---:B------:R-:W-:Y:S01]  /*10210*/  IADD3 R34, -R0.reuse, -0x2, RZ ;  /* 0xfffffffe00227810 */ /* 0x040fe20007ffe1ff */
[----:B------:R-:W-:Y:S02]  /*10220*/  IMAD.MOV.U32 R19, RZ, RZ, 0x1 ;  /* 0x00000001ff137424 */ /* 0x000fe400078e00ff */
[----:B------:R-:W-:Y:S02]  /*10230*/  IMAD R28, R0, -0x80, R5 ;  /* 0xffffff80001c7824 */ /* 0x000fe400078e0205 */
[C---:B-----5:R-:W-:Y:S02]  /*10240*/  IMAD.IADD R3, R4.reuse, 0x1, R16 ;  /* 0x0000000104037824 */ /* 0x060fe400078e0210 */
[----:B---3--:R-:W-:-:S03]  /*10250*/  IMAD.IADD R2, R4, 0x1, R6 ;  /* 0x0000000104027824 */ /* 0x008fc600078e0206 */
[----:B------:R2:W-:Y:S04]  /*10260*/  STL [R1+0xc], R3 ;  /* 0x00000c0301007387 */ /* 0x0005e80000100800 */
[----:B------:R2:W-:Y:S02]  /*10270*/  STL [R1+0x8], R2 ;  /* 0x0000080201007387 */ /* 0x0005e40000100800 */
.L_x_2631:
[----:B---3--:R-:W3:Y:S01]  /*10280*/  LDL R4, [R1] ;  /* 0x0000000001047983 */ /* 0x008ee20000100800 */
[----:B------:R-:W5:Y:S01]  /*10290*/  LDC R0, c[0x0][0x430] ;  /* 0x00010c00ff007b82 */ /* 0x000f620000000800 */
[----:B----4-:R-:W-:Y:S01]  /*102a0*/  IMAD.MOV.U32 R7, RZ, RZ, R28 ;  /* 0x000000ffff077224 */ /* 0x010fe200078e001c */
[----:B------:R-:W-:Y:S01]  /*102b0*/  ULDC.64 UR4, c[0x0][0x428] ;  /* 0x00010a0000047ab9 */ /* 0x000fe20000000a00 */
[----:B-----5:R-:W-:-:S13]  /*102c0*/  ISETP.NE.AND P0, PT, R0, 0x1, PT ;  /* 0x000000010000780c */ /* 0x020fda0003f05270 */
[----:B--2---:R-:W2:Y:S08]  /*102d0*/  @P0 LDC R3, c[0x0][0x434] ;  /* 0x00010d00ff030b82 */ /* 0x004eb00000000800 */
[----:B------:R-:W4:Y:S01]  /*102e0*/  @P0 LDC R5, c[0x0][0x438] ;  /* 0x00010e00ff050b82 */ /* 0x000f220000000800 */
[----:B--2---:R-:W-:-:S05]  /*102f0*/  @P0 IMAD.HI.U32 R0, R28, R3, RZ ;  /* 0x000000031c000227 */ /* 0x004fca00078e00ff */
[----:B----4-:R-:W-:-:S04]  /*10300*/  @P0 SHF.R.U32.HI R7, RZ, R5, R0 ;  /* 0x00000005ff070219 */ /* 0x010fc80000011600 */
[--C-:B------:R-:W-:Y:S01]  /*10310*/  SHF.R.S32.HI R3, RZ, 0x1f, R7.reuse ;  /* 0x0000001fff037819 */ /* 0x100fe20000011407 */
[----:B------:R-:W-:-:S04]  /*10320*/  IMAD.MOV.U32 R2, RZ, RZ, R7 ;  /* 0x000000ffff027224 */ /* 0x000fc800078e0007 */
[----:B------:R-:W-:-:S04]  /*10330*/  IMAD.WIDE.U32 R2, R36, UR4, R2 ;  /* 0x0000000424027c25 */ /* 0x000fc8000f8e0002 */
[----:B---3--:R-:W-:-:S04]  /*10340*/  IMAD R5, R4, UR4, RZ ;  /* 0x0000000404057c24 */ /* 0x008fc8000f8e02ff */
[----:B------:R-:W-:Y:S01]  /*10350*/  IMAD R5, R36, UR5, R5 ;  /* 0x0000000524057c24 */ /* 0x000fe2000f8e0205 */
[----:B------:R-:W-:Y:S02]  /*10360*/  ULDC.64 UR4, c[0x0][0x418] ;  /* 0x0001060000047ab9 */ /* 0x000fe40000000a00 */
[----:B------:R-:W-:Y:S01]  /*10370*/  LEA R4, P0, R2, UR4, 0x2 ;  /* 0x0000000402047c11 */ /* 0x000fe2000f8010ff */
[----:B------:R-:W-:-:S05]  /*10380*/  IMAD.IADD R3, R5, 0x1, R3 ;  /* 0x0000000105037824 */ /* 0x000fca00078e0203 */
[----:B------:R-:W-:-:S06]  /*10390*/  LEA.HI.X R5, R2, UR5, R3, 0x2, P0 ;  /* 0x0000000502057c11 */ /* 0x000fcc00080f1403 */
[----:B------:R-:W0:Y:S01]  /*103a0*/  LDG.E R5, desc[UR50][R4.64] ;  /* 0x0000003204057981 */ /* 0x000e22000c1e1900 */
        /* <DEDUP_REMOVED lines=10> */
[----:B01----:R-:W-:Y:S01]  /*10450*/  SHF.R.S32.HI R20, RZ, 0x1f, R5 ;  /* 0x0000001fff147819 */ /* 0x003fe20000011405 */
[----:B------:R-:W-:Y:S06]  /*10460*/  @!P2 BRA `(.L_x_2617) ;  /* 0x000000000004a947 */ /* 0x000fec0003800000 */
[----:B------:R-:W-:Y:S01]  /*10470*/  BPT.TRAP 0x1 ;  /* 0x000000040000795c */ /* 0x000fe20000300000 */
.L_x_2617:
[----:B------:R-:W-:Y:S02]  /*10480*/  LEA R4, R0, UR44, 0x3 ;  /* 0x0000002c00047c11 */ /* 0x000fe4000f8e18ff */
[----:B------:R-:W-:-:S04]  /*10490*/  SHF.L.U32 R21, R33, 0x1f, RZ ;  /* 0x0000001f21157819 */ /* 0x000fc800000006ff */
[----:B------:R-:W0:Y:S02]  /*104a0*/  SYNCS.PHASECHK.TRANS64.TRYWAIT P1, [R4+URZ+0x38880], R21 ;  /* 0x03888015040075a7 */ /* 0x000e24000802017f */
[----:B0-----:R-:W-:Y:S05]  /*104b0*/  @!P1 BRA `(.L_x_2618) ;  /* 0x0000004400c09947 */ /* 0x001fea0003800000 */
.L_x_2711:
        /* <DEDUP_REMOVED lines=29> */
[----:B------:R-:W1:Y:S01]  /*10690*/  SHFL.IDX PT, R14, R9, RZ, 0x181f ;  /* 0x00181fff090e7589 */ /* 0x000e6200000e0000 */
        /* <DEDUP_REMOVED lines=44> */
.L_x_2729:
        /* <DEDUP_REMOVED lines=17> */
.L_x_2620:
[----:B------:R1:W-:Y:S01]  /*10a70*/  SYNCS.ARRIVE.TRANS64.A1T0 RZ, [R4+URZ+0x38870], RZ ;  /* 0x038870ff04ff79a7 */ /* 0x0003e2000810003f */
[----:B------:R-:W-:Y:S05]  /*10a80*/  @!P2 BRA `(.L_x_2621) ;  /* 0x000000000004a947 */ /* 0x000fea0003800000 */
[----:B------:R-:W-:Y:S01]  /*10a90*/  BPT.TRAP 0x1 ;  /* 0x000000040000795c */ /* 0x000fe20000300000 */
.L_x_2621:
[----:B------:R-:W2:Y:S02]  /*10aa0*/  SYNCS.PHASECHK.TRANS64.TRYWAIT P1, [R4+URZ+0x38840], R21 ;  /* 0x03884015040075a7 */ /* 0x000ea4000802017f */
[----:B--2---:R-:W-:Y:S05]  /*10ab0*/  @!P1 BRA `(.L_x_2622) ;  /* 0x00000048007c9947 */ /* 0x004fea0003800000 */
.L_x_2730:
        /* <DEDUP_REMOVED lines=71> */
.L_x_2748:
        /* <DEDUP_REMOVED lines=17> */
.L_x_2624:
[----:B------:R-:W-:Y:S01]  /*11040*/  IMAD.U32 R2, RZ, RZ, UR36 ;  /* 0x00000024ff027e24 */ /* 0x000fe2000f8e00ff */
[----:B------:R0:W-:Y:S04]  /*11050*/  SYNCS.ARRIVE.TRANS64.A1T0 RZ, [R4+URZ+0x38830], RZ ;  /* 0x038830ff04ff79a7 */ /* 0x0001e8000810003f */
[----:B------:R-:W-:-:S04]  /*11060*/  LOP3.LUT R2, R2, 0x1, RZ, 0xfc, !PT ;  /* 0x0000000102027812 */ /* 0x000fc800078efcff */
[----:B------:R-:W-:-:S13]  /*11070*/  ISETP.NE.AND P1, PT, R2, 0x3, PT ;  /* 0x000000030200780c */ /* 0x000fda0003f25270 */
[----:B0-----:R-:W-:Y:S05]  /*11080*/  @!P1 BRA `(.L_x_2625) ;  /* 0x0000000000049947 */ /* 0x001fea0003800000 */
[----:B------:R-:W-:Y:S01]  /*11090*/  BPT.TRAP 0x1 ;  /* 0x000000040000795c */ /* 0x000fe20000300000 */
.L_x_2625:
[----:B------:R-:W-:Y:S02]  /*110a0*/  LOP3.LUT R3, R19, 0x1, RZ, 0x3c, !PT ;  /* 0x0000000113037812 */ /* 0x000fe400078e3cff */
[----:B------:R-:W-:Y:S02]  /*110b0*/  LEA R18, R10, UR44, 0x3 ;  /* 0x0000002c0a127c11 */ /* 0x000fe4000f8e18ff */
[----:B------:R-:W-:-:S04]  /*110c0*/  SHF.L.U32 R3, R3, 0x1f, RZ ;  /* 0x0000001f03037819 */ /* 0x000fc800000006ff */
[----:B------:R-:W0:Y:S02]  /*110d0*/  SYNCS.PHASECHK.TRANS64.TRYWAIT P2, [R18+URZ+0x38870], R3 ;  /* 0x03887003120075a7 */ /* 0x000e24000804017f */
[----:B0-----:R-:W-:Y:S05]  /*110e0*/  @!P2 BRA `(.L_x_2626) ;  /* 0x0000004c0048a947 */ /* 0x001fea0003800000 */
.L_x_2749:
[----:B------:R-:W-:-:S06]  /*110f0*/  ULOP3.LUT UR4, UR36, 0x2, URZ, 0xfc, !UPT ;  /* 0x0000000224047892 */ /* 0x000fcc000f8efc3f */
[----:B------:R-:W-:-:S05]  /*11100*/  IMAD.U32 R2, RZ, RZ, UR4 ;  /* 0x00000004ff027e24 */ /* 0x000fca000f8e00ff */
[----:B------:R-:W-:-:S13]  /*11110*/  ISETP.NE.AND P2, PT, R2, 0x3, PT ;  /* 0x000000030200780c */ /* 0x000fda0003f45270 */
[----:B------:R-:W-:Y:S05]  /*11120*/  @!P2 BRA `(.L_x_2627) ;  /* 0x000000000004a947 */ /* 0x000fea0003800000 */
[----:B------:R-:W-:Y:S01]  /*11130*/  BPT.TRAP 0x1 ;  /* 0x000000040000795c */ /* 0x000fe20000300000 */
.L_x_2627:
[----:B------:R-:W-:Y:S01]  /*11140*/  SHF.L.U32 R5, R19, 0x1f, RZ ;  /* 0x0000001f13057819 */ /* 0x000fe200000006ff */
[----:B0-----:R-:W-:-:S03]  /*11150*/  IMAD.SHL.U32 R3, R10, 0x8000, RZ ;  /* 0x000080000a037824 */ /* 0x001fc600078e00ff */
[----:B------:R-:W0:Y:S02]  /*11160*/  SYNCS.PHASECHK.TRANS64.TRYWAIT P2, [R18+URZ+0x38860], R5 ;  /* 0x03886005120075a7 */ /* 0x000e24000804017f */
[----:B0-----:R-:W-:Y:S05]  /*11170*/  @!P2 BRA `(.L_x_2628) ;  /* 0x0000004c0038a947 */ /* 0x001fea0003800000 */
.L_x_2750:
        /* <DEDUP_REMOVED lines=135> */
.L_x_2629:
[----:B-1----:R1:W-:Y:S01]  /*119f0*/  SYNCS.ARRIVE.TRANS64.A1T0 RZ, [R18+URZ+0x38850], RZ ;  /* 0x038850ff12ff79a7 */ /* 0x0023e2000810003f */
[----:B------:R-:W-:Y:S06]  /*11a00*/  BAR.SYNC.DEFER_BLOCKING 0x2, 0x80 ;  /* 0x0082000000007b1d */ /* 0x000fec0000010000 */
[----:B------:R-:W-:Y:S05]  /*11a10*/  @!P1 BRA `(.L_x_2630) ;  /* 0x0000000000049947 */ /* 0x000fea0003800000 */
[----:B------:R-:W-:Y:S01]  /*11a20*/  BPT.TRAP 0x1 ;  /* 0x000000040000795c */ /* 0x000fe20000300000 */
.L_x_2630:
        /* <DEDUP_REMOVED lines=9> */
.L_x_2616:
[----:B------:R-:W-:-:S07]  /*11ac0*/  IMAD.MOV.U32 R0, RZ, RZ, RZ ;  /* 0x000000ffff007224 */ /* 0x000fce00078e00ff */
.L_x_2632:
[----:B------:R-:W-:-:S06]  /*11ad0*/  ULOP3.LUT UR4, UR36, 0x1, URZ, 0xfc, !UPT ;  /* 0x0000000124047892 */ /* 0x000fcc000f8efc3f */
[----:B--2---:R-:W-:-:S05]  /*11ae0*/  IMAD.U32 R2, RZ, RZ, UR4 ;  /* 0x00000004ff027e24 */ /* 0x004fca000f8e00ff */
[----:B------:R-:W-:-:S13]  /*11af0*/  ISETP.NE.AND P1, PT, R2, 0x3, PT ;  /* 0x000000030200780c */ /* 0x000fda0003f25270 */
[----:B------:R-:W-:Y:S05]  /*11b00*/  @!P1 BRA `(.L_x_2633) ;  /* 0x0000000000049947 */ /* 0x000fea0003800000 */
[----:B------:R-:W-:Y:S01]  /*11b10*/  BPT.TRAP 0x1 ;  /* 0x000000040000795c */ /* 0x000fe20000300000 */
.L_x_2633:
[----:B------:R-:W-:Y:S01]  /*11b20*/  LOP3.LUT R3, R33, 0x1, RZ, 0x3c, !PT ;  /* 0x0000000121037812 */ /* 0x000fe200078e3cff */
[----:B------:R-:W-:Y:S01]  /*11b30*/  BSSY B0, `(.L_x_2634) ;  /* 0x0000005000007945 */ /* 0x000fe20003800000 */
[----:B---3--:R-:W-:Y:S02]  /*11b40*/  LEA R18, R0, UR44, 0x3 ;  /* 0x0000002c00127c11 */ /* 0x008fe4000f8e18ff */
[----:B------:R-:W-:-:S04]  /*11b50*/  SHF.L.U32 R3, R3, 0x1f, RZ ;  /* 0x0000001f03037819 */ /* 0x000fc800000006ff */
[----:B------:R-:W2:Y:S02]  /*11b60*/  SYNCS.PHASECHK.TRANS64.TRYWAIT P0, [R18+URZ+0x38870], R3 ;  /* 0x03887003120075a7 */ /* 0x000ea4000800017f */
[----:B--2---:R-:W-:Y:S05]  /*11b70*/  @!P0 BRA `(.L_x_2635) ;  /* 0x0000004000cc8947 */ /* 0x004fea0003800000 */
.L_x_2751:
[----:B------:R-:W-:Y:S05]  /*11b80*/  BSYNC B0 ;  /* 0x0000000000007941 */ /* 0x000fea0003800000 */
.L_x_2634:
[----:B------:R-:W-:-:S06]  /*11b90*/  ULOP3.LUT UR4, UR36, 0x2, URZ, 0xfc, !UPT ;  /* 0x0000000224047892 */ /* 0x000fcc000f8efc3f */
[----:B------:R-:W-:-:S05]  /*11ba0*/  IMAD.U32 R2, RZ, RZ, UR4 ;  /* 0x00000004ff027e24 */ /* 0x000fca000f8e00ff */
[----:B------:R-:W-:-:S13]  /*11bb0*/  ISETP.NE.AND P0, PT, R2, 0x3, PT ;  /* 0x000000030200780c */ /* 0x000fda0003f05270 */
[----:B------:R-:W-:Y:S05]  /*11bc0*/  @!P0 BRA `(.L_x_2636) ;  /* 0x0000000000048947 */ /* 0x000fea0003800000 */
[----:B------:R-:W-:Y:S01]  /*11bd0*/  BPT.TRAP 0x1 ;  /* 0x000000040000795c */ /* 0x000fe20000300000 */
.L_x_2636:
[----:B--2---:R-:W-:Y:S01]  /*11be0*/  SHF.L.U32 R3, R33, 0x1f, RZ ;  /* 0x0000001f21037819 */ /* 0x004fe200000006ff */
[----:B------:R-:W-:-:S03]  /*11bf0*/  IMAD.SHL.U32 R2, R0, 0x8000, RZ ;  /* 0x0000800000027824 */ /* 0x000fc600078e00ff */
[----:B------:R-:W2:Y:S02]  /*11c00*/  SYNCS.PHASECHK.TRANS64.TRYWAIT P0, [R18+URZ+0x38860], R3 ;  /* 0x03886003120075a7 */ /* 0x000ea4000800017f */
[----:B------:R-:W-:Y:S01]  /*11c10*/  LOP3.LUT R5, R2, R16, RZ, 0xfc, !PT ;  /* 0x0000001002057212 */ /* 0x000fe200078efcff */
[----:B--2---:R-:W-:Y:S06]  /*11c20*/  @!P0 BRA `(.L_x_2637) ;  /* 0x0000004000b48947 */ /* 0x004fec0003800000 */
.L_x_2752:
[----:B01----:R-:W3:Y:S04]  /*11c30*/  LDL.LU R23, [R1+0x10] ;  /* 0x0000100001177983 */ /* 0x003ee80000300800 */
[----:B------:R-:W2:Y:S01]  /*11c40*/  LDL.LU R22, [R1+0x4] ;  /* 0x0000040001167983 */ /* 0x000ea20000300800 */
[----:B------:R-:W-:Y:S05]  /*11c50*/  WARPSYNC.ALL ;  /* 0x0000000000007948 */ /* 0x000fea0003800000 */
[----:B----4-:R-:W0:Y:S01]  /*11c60*/  LDSM.16.MT88.4 R4, [R5+UR44+0x10400] ;  /* 0x0104002c0504783b */ /* 0x010e220008004200 */
[----:B------:R-:W-:Y:S01]  /*11c70*/  VIADD R19, R2, 0x4000 ;  /* 0x0000400002137836 */ /* 0x000fe20000000000 */
[----:B------:R-:W-:Y:S01]  /*11c80*/  IADD3 R17, R30, R2, R31 ;  /* 0x000000021e117210 */ /* 0x000fe20007ffe01f */
[----:B------:R-:W-:Y:S01]  /*11c90*/  VIADD R21, R2, 0x1000 ;  /* 0x0000100002157836 */ /* 0x000fe20000000000 */
[----:B------:R-:W-:-:S02]  /*11ca0*/  ULOP3.LUT UR4, UR36, 0x2, URZ, 0xfc, !UPT ;  /* 0x0000000224047892 */ /* 0x000fc4000f8efc3f */
[-C--:B------:R-:W-:Y:S02]  /*11cb0*/  LOP3.LUT R19, R19, R16.reuse, RZ, 0xfc, !PT ;  /* 0x0000001013137212 */ /* 0x080fe400078efcff */
[----:B------:R-:W-:Y:S02]  /*11cc0*/  LOP3.LUT R21, R21, R16, RZ, 0xfc, !PT ;  /* 0x0000001015157212 */ /* 0x000fe400078efcff */
[C-C-:B0-----:R-:W-:Y:S02]  /*11cd0*/  PRMT R12, R4.reuse, 0x6420, R5.reuse ;  /* 0x00006420040c7816 */ /* 0x141fe40000000005 */
[----:B------:R-:W-:Y:S02]  /*11ce0*/  PRMT R13, R4, 0x7531, R5 ;  /* 0x00007531040d7816 */ /* 0x000fe40000000005 */
[C-C-:B------:R-:W-:Y:S02]  /*11cf0*/  PRMT R14, R6.reuse, 0x6420, R7.reuse ;  /* 0x00006420060e7816 */ /* 0x140fe40000000007 */
[----:B------:R-:W-:-:S02]  /*11d00*/  PRMT R15, R6, 0x7531, R7 ;  /* 0x00007531060f7816 */ /* 0x000fc40000000007 */
[----:B--2---:R-:W-:-:S05]  /*11d10*/  IADD3 R3, R2, R16, R22 ;  /* 0x0000001002037210 */ /* 0x004fca0007ffe016 */
        /* <DEDUP_REMOVED lines=9> */
[----:B---3--:R-:W-:Y:S02]  /*11db0*/  IADD3 R19, R31, R2, R23 ;  /* 0x000000021f137210 */ /* 0x008fe40007ffe017 */
        /* <DEDUP_REMOVED lines=107> */
.L_x_2638:
[----:B-1----:R1:W-:Y:S01]  /*12470*/  SYNCS.ARRIVE.TRANS64.A1T0 RZ, [R18+URZ+0x38850], RZ ;  /* 0x038850ff12ff79a7 */ /* 0x0023e2000810003f */
[----:B------:R-:W-:Y:S06]  /*12480*/  BAR.SYNC.DEFER_BLOCKING 0x2, 0x80 ;  /* 0x0082000000007b1d */ /* 0x000fec0000010000 */
[----:B------:R-:W-:Y:S05]  /*12490*/  @!P1 BRA `(.L_x_2639) ;  /* 0x0000000000049947 */ /* 0x000fea0003800000 */
[----:B------:R-:W-:Y:S01]  /*124a0*/  BPT.TRAP 0x1 ;  /* 0x000000040000795c */ /* 0x000fe20000300000 */
.L_x_2639:
        /* <DEDUP_REMOVED lines=10> */
.L_x_2596:
[----:B------:R-:W1:Y:S01]  /*12550*/  S2R R4, SR_CgaCtaId ;  /* 0x0000000000047919 */ /* 0x000e620000008800 */
[----:B------:R-:W-:Y:S02]  /*12560*/  MOV R3, 0x400 ;  /* 0x0000040000037802 */ /* 0x000fe40000000f00 */
[----:B------:R-:W-:Y:S02]  /*12570*/  SHF.L.U32 R2, R2, 0x1f, RZ ;  /* 0x0000001f02027819 */ /* 0x000fe400000006ff */
[----:B-1----:R-:W-:-:S04]  /*12580*/  LEA R5, R4, R3, 0x18 ;  /* 0x0000000304057211 */ /* 0x002fc800078ec0ff */
[----:B------:R-:W1:Y:S02]  /*12590*/  SYNCS.PHASECHK.TRANS64.TRYWAIT P0, [R5+URZ+0x38820], R2 ;  /* 0x03882002050075a7 */ /* 0x000e64000800017f */
[----:B-1----:R-:W-:Y:S05]  /*125a0*/  @!P0 BRA `(.L_x_2640) ;  /* 0x0000003800688947 */ /* 0x002fea0003800000 */
.L_x_2753:
        /* <DEDUP_REMOVED lines=13> */
.L_x_2641:
[C---:B------:R-:W-:Y:S01]  /*12680*/  IMAD R4, R0.reuse, 0x8, R5 ;  /* 0x0000000800047824 */ /* 0x040fe200078e0205 */
[----:B------:R-:W-:Y:S01]  /*12690*/  SHF.L.U32 R3, R33, 0x1f, RZ ;  /* 0x0000001f21037819 */ /* 0x000fe200000006ff */
[----:B------:R-:W-:-:S03]  /*126a0*/  VIADD R0, R0, 0x1 ;  /* 0x0000000100007836 */ /* 0x000fc60000000000 */
[----:B------:R-:W1:Y:S02]  /*126b0*/  SYNCS.PHASECHK.TRANS64.TRYWAIT P1, [R4+URZ+0x38840], R3 ;  /* 0x03884003040075a7 */ /* 0x000e64000802017f */
[----:B------:R-:W-:-:S04]  /*126c0*/  ISETP.NE.AND P2, PT, R0, 0x2, PT ;  /* 0x000000020000780c */ /* 0x000fc80003f45270 */
[----:B------:R-:W-:Y:S01]  /*126d0*/  SEL R2, RZ, 0x1, P2 ;  /* 0x00000001ff027807 */ /* 0x000fe20001000000 */
[----:B-1----:R-:W-:Y:S08]  /*126e0*/  @!P1 BRA `(.L_x_2642) ;  /* 0x00000038002c9947 */ /* 0x002ff00003800000 */
.L_x_2754:
[----:B------:R-:W-:Y:S02]  /*126f0*/  SEL R0, R0, RZ, P2 ;  /* 0x000000ff00007207 */ /* 0x000fe40001000000 */
[----:B------:R-:W-:Y:S01]  /*12700*/  LOP3.LUT R2, R33, R2, RZ, 0x3c, !PT ;  /* 0x0000000221027212 */ /* 0x000fe200078e3cff */
[----:B------:R-:W-:Y:S06]  /*12710*/  @!P0 BRA `(.L_x_2643) ;  /* 0x0000000000048947 */ /* 0x000fec0003800000 */
[----:B------:R-:W-:Y:S01]  /*12720*/  BPT.TRAP 0x1 ;  /* 0x000000040000795c */ /* 0x000fe20000300000 */
.L_x_2643:
[----:B------:R-:W-:Y:S01]  /*12730*/  IMAD R5, R0, 0x8, R5 ;  /* 0x0000000800057824 */ /* 0x000fe200078e0205 */
[----:B------:R-:W-:-:S04]  /*12740*/  SHF.L.U32 R0, R2, 0x1f, RZ ;  /* 0x0000001f02007819 */ /* 0x000fc800000006ff */
[----:B------:R-:W2:Y:S02]  /*12750*/  SYNCS.PHASECHK.TRANS64.TRYWAIT P1, [R5+URZ+0x38840], R0 ;  /* 0x03884000050075a7 */ /* 0x000ea4000802017f */
[----:B--2---:R-:W-:Y:S05]  /*12760*/  @!P1 BRA `(.L_x_2644) ;  /* 0x0000003800209947 */ /* 0x004fea0003800000 */
.L_x_2755:
[----:B------:R-:W-:Y:S05]  /*12770*/  @!P0 BRA `(.L_x_2645) ;  /* 0x0000000000048947 */ /* 0x000fea0003800000 */
[----:B------:R-:W-:Y:S01]  /*12780*/  BPT.TRAP 0x1 ;  /* 0x000000040000795c */ /* 0x000fe20000300000 */
.L_x_2645:
[----:B------:R-:W3:Y:S02]  /*12790*/  SYNCS.PHASECHK.TRANS64.TRYWAIT P1, [R4+URZ+0x38860], R3 ;  /* 0x03886003040075a7 */ /* 0x000ee4000802017f */
[----:B---3--:R-:W-:Y:S05]  /*127a0*/  @!P1 BRA `(.L_x_2646) ;  /* 0x0000003800249947 */ /* 0x008fea0003800000 */
.L_x_2756:
[----:B------:R-:W-:Y:S05]  /*127b0*/  @!P0 BRA `(.L_x_2647) ;  /* 0x0000000000048947 */ /* 0x000fea0003800000 */
[----:B------:R-:W-:Y:S01]  /*127c0*/  BPT.TRAP 0x1 ;  /* 0x000000040000795c */ /* 0x000fe20000300000 */
.L_x_2647:
[----:B------:R-:W4:Y:S02]  /*127d0*/  SYNCS.PHASECHK.TRANS64.TRYWAIT P1, [R5+URZ+0x38860], R0 ;  /* 0x03886000050075a7 */ /* 0x000f24000802017f */
[----:B----4-:R-:W-:Y:S05]  /*127e0*/  @!P1 BRA `(.L_x_2648) ;  /* 0x0000003800289947 */ /* 0x010fea0003800000 */
.L_x_2757:
[----:B------:R-:W-:Y:S05]  /*127f0*/  @!P0 BRA `(.L_x_2649) ;  /* 0x0000000000048947 */ /* 0x000fea0003800000 */
[----:B------:R-:W-:Y:S01]  /*12800*/  BPT.TRAP 0x1 ;  /* 0x000000040000795c */ /* 0x000fe20000300000 */
.L_x_2649:
[----:B------:R-:W0:Y:S02]  /*12810*/  SYNCS.PHASECHK.TRANS64.TRYWAIT P1, [R4+URZ+0x38880], R3 ;  /* 0x03888003040075a7 */ /* 0x000e24000802017f */
[----:B0-----:R-:W-:Y:S05]  /*12820*/  @!P1 BRA `(.L_x_2650) ;  /* 0x00000038002c9947 */ /* 0x001fea0003800000 */
.L_x_2758:
[----:B------:R-:W-:Y:S05]  /*12830*/  @!P0 BRA `(.L_x_2651) ;  /* 0x0000000000048947 */ /* 0x000fea0003800000 */
[----:B------:R-:W-:Y:S01]  /*12840*/  BPT.TRAP 0x1 ;  /* 0x000000040000795c */ /* 0x000fe20000300000 */
.L_x_2651:
[----:B------:R0:W0:Y:S02]  /*12850*/  SYNCS.PHASECHK.TRANS64.TRYWAIT P0, [R5+URZ+0x38880], R0 ;  /* 0x03888000050075a7 */ /* 0x000024000800017f */
[----:B0-----:R-:W-:Y:S05]  /*12860*/  @!P0 NANOSLEEP.SYNCS 0x989680 ;  /* 0x009896800000895d */ /* 0x001fea0003900000 */
[----:B------:R-:W0:Y:S02]  /*12870*/  @!P0 SYNCS.PHASECHK.TRANS64 P0, [R5+URZ+0x38880], R0 ;  /* 0x03888000050085a7 */ /* 0x000e24000800007f */
[----:B0-----:R-:W-:Y:S05]  /*12880*/  @!P0 BRA `(.L_x_2651) ;  /* 0xfffffffc00f08947 */ /* 0x001fea000383ffff */
.L_x_2552:
[----:B------:R-:W-:Y:S05]  /*12890*/  BSYNC B6 ;  /* 0x0000000000067941 */ /* 0x000fea0003800000 */
.L_x_2549:
[----:B------:R-:W-:Y:S05]  /*128a0*/  EXIT ;  /* 0x000000000000794d */ /* 0x000fea0003800000 */
.L_x_2556:
[----:B0-----:R-:W-:-:S04]  /*128b0*/  IMAD.U32 R3, RZ, RZ, UR41 ;  /* 0x00000029ff037e24 */ /* 0x001fc8000f8e00ff */
[----:B------:R0:W1:Y:S03]  /*128c0*/  SYNCS.PHASECHK.TRANS64.TRYWAIT P0, [R3+URZ+0x38800], R8 ;  /* 0x03880008030075a7 */ /* 0x000066000800017f */
[----:B-1----:R-:W-:Y:S05]  /*128d0*/  @!P0 NANOSLEEP.SYNCS 0x989680 ;  /* 0x009896800000895d */ /* 0x002fea0003900000 */
[----:B------:R-:W1:Y:S02]  /*128e0*/  @!P0 SYNCS.PHASECHK.TRANS64 P0, [R3+URZ+0x38800], R8 ;  /* 0x03880008030085a7 */ /* 0x000e64000800007f */
[----:B-1----:R-:W-:Y:S05]  /*128f0*/  @!P0 BRA `(.L_x_2556) ;  /* 0xfffffffc00ec8947 */ /* 0x002fea000383ffff */
[----:B------:R-:W-:Y:S05]  /*12900*/  BRA `(.L_x_2652) ;  /* 0xfffffeec00dc7947 */ /* 0x000fea000383ffff */
.L_x_2560:
[----:B0-----:R-:W-:-:S04]  /*12910*/  IMAD.U32 R3, RZ, RZ, UR41 ;  /* 0x00000029ff037e24 */ /* 0x001fc8000f8e00ff */
[----:B------:R0:W2:Y:S03]  /*12920*/  SYNCS.PHASECHK.TRANS64.TRYWAIT P1, [R3+URZ+0x38830], R8 ;  /* 0x03883008030075a7 */ /* 0x0000a6000802017f */
[----:B--2---:R-:W-:Y:S05]  /*12930*/  @!P1 NANOSLEEP.SYNCS 0x989680 ;  /* 0x009896800000995d */ /* 0x004fea0003900000 */
[----:B------:R-:W2:Y:S02]  /*12940*/  @!P1 SYNCS.PHASECHK.TRANS64 P1, [R3+URZ+0x38830], R8 ;  /* 0x03883008030095a7 */ /* 0x000ea4000802007f */
[----:B--2---:R-:W-:Y:S05]  /*12950*/  @!P1 BRA `(.L_x_2560) ;  /* 0xfffffffc00ec9947 */ /* 0x004fea000383ffff */
[----:B------:R-:W-:Y:S05]  /*12960*/  BRA `(.L_x_2559) ;  /* 0xfffffeec00f87947 */ /* 0x000fea000383ffff */
.L_x_2565:
[----:B-1----:R-:W-:-:S04]  /*12970*/  IMAD.U32 R9, RZ, RZ, UR41 ;  /* 0x00000029ff097e24 */ /* 0x002fc8000f8e00ff */
[----:B------:R1:W3:Y:S03]  /*12980*/  SYNCS.PHASECHK.TRANS64.TRYWAIT P1, [R9+URZ+0x38850], R8 ;  /* 0x03885008090075a7 */ /* 0x0002e6000802017f */
[----:B---3--:R-:W-:Y:S05]  /*12990*/  @!P1 NANOSLEEP.SYNCS 0x989680 ;  /* 0x009896800000995d */ /* 0x008fea0003900000 */
[----:B------:R-:W3:Y:S02]  /*129a0*/  @!P1 SYNCS.PHASECHK.TRANS64 P1, [R9+URZ+0x38850], R8 ;  /* 0x03885008090095a7 */ /* 0x000ee4000802007f */
[----:B---3--:R-:W-:Y:S05]  /*129b0*/  @!P1 BRA `(.L_x_2565) ;  /* 0xfffffffc00ec9947 */ /* 0x008fea000383ffff */
[----:B------:R-:W-:Y:S05]  /*129c0*/  BRA `(.L_x_2564) ;  /* 0xffffff1000887947 */ /* 0x000fea000383ffff */
.L_x_2571:
[----:B0-----:R-:W-:Y:S02]  /*129d0*/  IMAD.U32 R0, RZ, RZ, UR55 ;  /* 0x00000037ff007e24 */ /* 0x001fe4000f8e00ff */
[----:B------:R-:W-:-:S04]  /*129e0*/  IMAD.U32 R11, RZ, RZ, UR57 ;  /* 0x00000039ff0b7e24 */ /* 0x000fc8000f8e00ff */
[----:B------:R0:W1:Y:S03]  /*129f0*/  SYNCS.PHASECHK.TRANS64.TRYWAIT P1, [R0+URZ+0x38830], R11 ;  /* 0x0388300b000075a7 */ /* 0x000066000802017f */
[----:B-1----:R-:W-:Y:S05]  /*12a00*/  @!P1 NANOSLEEP.SYNCS 0x989680 ;  /* 0x009896800000995d */ /* 0x002fea0003900000 */
[----:B------:R-:W1:Y:S02]  /*12a10*/  @!P1 SYNCS.PHASECHK.TRANS64 P1, [R0+URZ+0x38830], R11 ;  /* 0x0388300b000095a7 */ /* 0x000e64000802007f */
[----:B-1----:R-:W-:Y:S05]  /*12a20*/  @!P1 BRA `(.L_x_2571) ;  /* 0xfffffffc00e89947 */ /* 0x002fea000383ffff */
[----:B------:R-:W-:Y:S05]  /*12a30*/  BRA `(.L_x_2570) ;  /* 0xffffff1400a47947 */ /* 0x000fea000383ffff */
.L_x_2576:
[----:B0-----:R-:W-:Y:S02]  /*12a40*/  IMAD.U32 R8, RZ, RZ, UR55 ;  /* 0x00000037ff087e24 */ /* 0x001fe4000f8e00ff */
[----:B------:R-:W-:-:S04]  /*12a50*/  IMAD.U32 R9, RZ, RZ, UR57 ;  /* 0x00000039ff097e24 */ /* 0x000fc8000f8e00ff */
[----:B------:R0:W2:Y:S03]  /*12a60*/  SYNCS.PHASECHK.TRANS64.TRYWAIT P1, [R8+URZ+0x38850], R9 ;  /* 0x03885009080075a7 */ /* 0x0000a6000802017f */
[----:B--2---:R-:W-:Y:S05]  /*12a70*/  @!P1 NANOSLEEP.SYNCS 0x989680 ;  /* 0x009896800000995d */ /* 0x004fea0003900000 */
[----:B------:R-:W2:Y:S02]  /*12a80*/  @!P1 SYNCS.PHASECHK.TRANS64 P1, [R8+URZ+0x38850], R9 ;  /* 0x03885009080095a7 */ /* 0x000ea4000802007f */
[----:B--2---:R-:W-:Y:S05]  /*12a90*/  @!P1 BRA `(.L_x_2576) ;  /* 0xfffffffc00e89947 */ /* 0x004fea000383ffff */
[----:B------:R-:W-:Y:S05]  /*12aa0*/  BRA `(.L_x_2575) ;  /* 0xffffff3c00947947 */ /* 0x000fea000383ffff */
.L_x_2583:
[----:B---3--:R-:W-:-:S04]  /*12ab0*/  IMAD.U32 R0, RZ, RZ, UR43 ;  /* 0x0000002bff007e24 */ /* 0x008fc8000f8e00ff */
[----:B------:R3:W4:Y:S03]  /*12ac0*/  SYNCS.PHASECHK.TRANS64.TRYWAIT P1, [R0+URZ+0x38830], R5 ;  /* 0x03883005000075a7 */ /* 0x000726000802017f */
[----:B----4-:R-:W-:Y:S05]  /*12ad0*/  @!P1 NANOSLEEP.SYNCS 0x989680 ;  /* 0x009896800000995d */ /* 0x010fea0003900000 */
[----:B------:R-:W4:Y:S02]  /*12ae0*/  @!P1 SYNCS.PHASECHK.TRANS64 P1, [R0+URZ+0x38830], R5 ;  /* 0x03883005000095a7 */ /* 0x000f24000802007f */
[----:B----4-:R-:W-:Y:S05]  /*12af0*/  @!P1 BRA `(.L_x_2583) ;  /* 0xfffffffc00ec9947 */ /* 0x010fea000383ffff */
[----:B------:R-:W-:Y:S05]  /*12b00*/  BRA `(.L_x_2582) ;  /* 0xffffff4000647947 */ /* 0x000fea000383ffff */
.L_x_2588:
[----:B-1----:R-:W-:-:S04]  /*12b10*/  IMAD.U32 R6, RZ, RZ, UR43 ;  /* 0x0000002bff067e24 */ /* 0x002fc8000f8e00ff */
[----:B------:R1:W2:Y:S03]  /*12b20*/  SYNCS.PHASECHK.TRANS64.TRYWAIT P1, [R6+URZ+0x38850], R5 ;  /* 0x03885005060075a7 */ /* 0x0002a6000802017f */
[----:B--2---:R-:W-:Y:S05]  /*12b30*/  @!P1 NANOSLEEP.SYNCS 0x989680 ;  /* 0x009896800000995d */ /* 0x004fea0003900000 */
[----:B------:R-:W2:Y:S02]  /*12b40*/  @!P1 SYNCS.PHASECHK.TRANS64 P1, [R6+URZ+0x38850], R5 ;  /* 0x03885005060095a7 */ /* 0x000ea4000802007f */
[----:B--2---:R-:W-:Y:S05]  /*12b50*/  @!P1 BRA `(.L_x_2588) ;  /* 0xfffffffc00ec9947 */ /* 0x004fea000383ffff */
[----:B------:R-:W-:Y:S05]  /*12b60*/  BRA `(.L_x_2587) ;  /* 0xffffff5c00ec7947 */ /* 0x000fea000383ffff */
.L_x_2602:
[----:B------:R-:W-:Y:S02]  /*12b70*/  IMAD.MOV.U32 R13, RZ, RZ, R22 ;  /* 0x000000ffff0d7224 */ /* 0x000fe400078e0016 */
[----:B------:R-:W-:Y:S02]  /*12b80*/  IMAD.MOV.U32 R12, RZ, RZ, RZ ;  /* 0x000000ffff0c7224 */ /* 0x000fe400078e00ff */
[----:B------:R-:W-:Y:S02]  /*12b90*/  IMAD.MOV.U32 R11, RZ, RZ, 0x1f ;  /* 0x0000001fff0b7424 */ /* 0x000fe400078e00ff */
[----:B------:R-:W-:-:S07]  /*12ba0*/  IMAD.MOV.U32 R15, RZ, RZ, -0x1 ;  /* 0xffffffffff0f7424 */ /* 0x000fce00078e00ff */
[----:B0----5:R-:W-:Y:S05]  /*12bb0*/  WARPSYNC.COLLECTIVE R15, `(.L_x_2653) ;  /* 0x000000000f087348 */ /* 0x021fea0003c00000 */
[----:B------:R1:W2:Y:S02]  /*12bc0*/  SHFL.IDX P6, R14, R13, R12, R11 ;  /* 0x0000000c0d0e7389 */ /* 0x0002a400000c000b */
[----:B012--5:R-:W-:Y:S01]  /*12bd0*/  ENDCOLLECTIVE ;  /* 0x000000000000791b */ /* 0x027fe20003800000 */
.L_x_2653:
[----:B------:R-:W-:Y:S05]  /*12be0*/  BRA `(.L_x_2654) ;  /* 0xffffffb8008c7947 */ /* 0x000fea000383ffff */
.L_x_2604:
[----:B0-----:R0:W1:Y:S02]  /*12bf0*/  SYNCS.PHASECHK.TRANS64.TRYWAIT P0, [R23+URZ+0x38880], R20 ;  /* 0x03888014170075a7 */ /* 0x001064000800017f */
[----:B-1----:R-:W-:Y:S05]  /*12c00*/  @!P0 NANOSLEEP.SYNCS 0x989680 ;  /* 0x009896800000895d */ /* 0x002fea0003900000 */
[----:B------:R-:W1:Y:S02]  /*12c10*/  @!P0 SYNCS.PHASECHK.TRANS64 P0, [R23+URZ+0x38880], R20 ;  /* 0x03888014170085a7 */ /* 0x000e64000800007f */
[----:B-1----:R-:W-:Y:S05]  /*12c20*/  @!P0 BRA `(.L_x_2604) ;  /* 0xfffffffc00f08947 */ /* 0x002fea000383ffff */
[----:B------:R-:W-:Y:S05]  /*12c30*/  BRA `(.L_x_2655) ;  /* 0xffffffb800dc7947 */ /* 0x000fea000383ffff */
.L_x_2605:
        /* <DEDUP_REMOVED lines=8> */
.L_x_2657:
[----:B------:R-:W-:Y:S05]  /*12cc0*/  BSYNC B0 ;  /* 0x0000000000007941 */ /* 0x000fea0003800000 */
.L_x_2656:
        /* <DEDUP_REMOVED lines=14> */
.L_x_2658:
        /* <DEDUP_REMOVED lines=11> */
.L_x_2659:
        /* <DEDUP_REMOVED lines=13> */
.L_x_2660:
[----:B------:R-:W-:Y:S02]  /*12f30*/  IMAD.MOV.U32 R13, RZ, RZ, R7 ;  /* 0x000000ffff0d7224 */ /* 0x000fe400078e0007 */
[----:B------:R-:W-:Y:S01]  /*12f40*/  IMAD.MOV.U32 R12, RZ, RZ, 0x2 ;  /* 0x00000002ff0c7424 */ /* 0x000fe200078e00ff */
[----:B------:R-:W-:-:S13]  /*12f50*/  IADD3 R2, P2, R32, R14, RZ ;  /* 0x0000000e20027210 */ /* 0x000fda0007f5e0ff */
[----:B------:R-:W-:Y:S05]  /*12f60*/  WARPSYNC.COLLECTIVE R15, `(.L_x_2661) ;  /* 0x000000000f087348 */ /* 0x000fea0003c00000 */
[----:B------:R0:W1:Y:S02]  /*12f70*/  SHFL.IDX P6, R14, R13, R12, R11 ;  /* 0x0000000c0d0e7389 */ /* 0x00006400000c000b */
[----:B01----:R-:W-:Y:S01]  /*12f80*/  ENDCOLLECTIVE ;  /* 0x000000000000791b */ /* 0x003fe20003800000 */
.L_x_2661:
        /* <DEDUP_REMOVED lines=13> */
.L_x_2662:
[----:B------:R-:W-:Y:S02]  /*13060*/  IMAD.MOV.U32 R13, RZ, RZ, R7 ;  /* 0x000000ffff0d7224 */ /* 0x000fe400078e0007 */
[----:B------:R-:W-:Y:S01]  /*13070*/  IMAD.MOV.U32 R12, RZ, RZ, 0x3 ;  /* 0x00000003ff0c7424 */ /* 0x000fe200078e00ff */
[----:B------:R-:W-:-:S13]  /*13080*/  IADD3 R2, P2, R32, R14, RZ ;  /* 0x0000000e20027210 */ /* 0x000fda0007f5e0ff */
[----:B------:R-:W-:Y:S05]  /*13090*/  WARPSYNC.COLLECTIVE R15, `(.L_x_2663) ;  /* 0x000000000f087348 */ /* 0x000fea0003c00000 */
[----:B------:R0:W1:Y:S02]  /*130a0*/  SHFL.IDX P6, R14, R13, R12, R11 ;  /* 0x0000000c0d0e7389 */ /* 0x00006400000c000b */
[----:B01----:R-:W-:Y:S01]  /*130b0*/  ENDCOLLECTIVE ;  /* 0x000000000000791b */ /* 0x003fe20003800000 */
.L_x_2663:
        /* <DEDUP_REMOVED lines=13> */
.L_x_2664:
[----:B------:R-:W-:Y:S02]  /*13190*/  IMAD.MOV.U32 R13, RZ, RZ, R7 ;  /* 0x000000ffff0d7224 */ /* 0x000fe400078e0007 */
[----:B------:R-:W-:Y:S01]  /*131a0*/  IMAD.MOV.U32 R12, RZ, RZ, 0x4 ;  /* 0x00000004ff0c7424 */ /* 0x000fe200078e00ff */
[----:B------:R-:W-:-:S13]  /*131b0*/  IADD3 R2, P2, R32, R14, RZ ;  /* 0x0000000e20027210 */ /* 0x000fda0007f5e0ff */
[----:B------:R-:W-:Y:S05]  /*131c0*/  WARPSYNC.COLLECTIVE R15, `(.L_x_2665) ;  /* 0x000000000f087348 */ /* 0x000fea0003c00000 */
[----:B------:R0:W1:Y:S02]  /*131d0*/  SHFL.IDX P6, R14, R13, R12, R11 ;  /* 0x0000000c0d0e7389 */ /* 0x00006400000c000b */
[----:B01----:R-:W-:Y:S01]  /*131e0*/  ENDCOLLECTIVE ;  /* 0x000000000000791b */ /* 0x003fe20003800000 */
.L_x_2665:
        /* <DEDUP_REMOVED lines=13> */
.L_x_2666:
[----:B------:R-:W-:Y:S02]  /*132c0*/  IMAD.MOV.U32 R13, RZ, RZ, R7 ;  /* 0x000000ffff0d7224 */ /* 0x000fe400078e0007 */
[----:B------:R-:W-:Y:S01]  /*132d0*/  IMAD.MOV.U32 R12, RZ, RZ, 0x5 ;  /* 0x00000005ff0c7424 */ /* 0x000fe200078e00ff */
[----:B------:R-:W-:-:S13]  /*132e0*/  IADD3 R2, P2, R32, R14, RZ ;  /* 0x0000000e20027210 */ /* 0x000fda0007f5e0ff */
[----:B------:R-:W-:Y:S05]  /*132f0*/  WARPSYNC.COLLECTIVE R15, `(.L_x_2667) ;  /* 0x000000000f087348 */ /* 0x000fea0003c00000 */
[----:B------:R0:W1:Y:S02]  /*13300*/  SHFL.IDX P6, R14, R13, R12, R11 ;  /* 0x0000000c0d0e7389 */ /* 0x00006400000c000b */
[----:B01----:R-:W-:Y:S01]  /*13310*/  ENDCOLLECTIVE ;  /* 0x000000000000791b */ /* 0x003fe20003800000 */
.L_x_2667:
        /* <DEDUP_REMOVED lines=13> */
.L_x_2668:
[----:B------:R-:W-:Y:S02]  /*133f0*/  IMAD.MOV.U32 R13, RZ, RZ, R7 ;  /* 0x000000ffff0d7224 */ /* 0x000fe400078e0007 */
[----:B------:R-:W-:Y:S01]  /*13400*/  IMAD.MOV.U32 R12, RZ, RZ, 0x6 ;  /* 0x00000006ff0c7424 */ /* 0x000fe200078e00ff */
[----:B------:R-:W-:-:S13]  /*13410*/  IADD3 R2, P2, R32, R14, RZ ;  /* 0x0000000e20027210 */ /* 0x000fda0007f5e0ff */
[----:B------:R-:W-:Y:S05]  /*13420*/  WARPSYNC.COLLECTIVE R15, `(.L_x_2669) ;  /* 0x000000000f087348 */ /* 0x000fea0003c00000 */
[----:B------:R0:W1:Y:S02]  /*13430*/  SHFL.IDX P6, R14, R13, R12, R11 ;  /* 0x0000000c0d0e7389 */ /* 0x00006400000c000b */
[----:B01----:R-:W-:Y:S01]  /*13440*/  ENDCOLLECTIVE ;  /* 0x000000000000791b */ /* 0x003fe20003800000 */
.L_x_2669:
        /* <DEDUP_REMOVED lines=13> */
.L_x_2670:
[----:B------:R-:W-:Y:S02]  /*13520*/  IMAD.MOV.U32 R13, RZ, RZ, R7 ;  /* 0x000000ffff0d7224 */ /* 0x000fe400078e0007 */
[----:B------:R-:W-:Y:S01]  /*13530*/  IMAD.MOV.U32 R12, RZ, RZ, 0x7 ;  /* 0x00000007ff0c7424 */ /* 0x000fe200078e00ff */
[----:B------:R-:W-:-:S13]  /*13540*/  IADD3 R2, P2, R32, R14, RZ ;  /* 0x0000000e20027210 */ /* 0x000fda0007f5e0ff */
[----:B------:R-:W-:Y:S05]  /*13550*/  WARPSYNC.COLLECTIVE R15, `(.L_x_2671) ;  /* 0x000000000f087348 */ /* 0x000fea0003c00000 */
[----:B------:R0:W1:Y:S02]  /*13560*/  SHFL.IDX P6, R14, R13, R12, R11 ;  /* 0x0000000c0d0e7389 */ /* 0x00006400000c000b */
[----:B01----:R-:W-:Y:S01]  /*13570*/  ENDCOLLECTIVE ;  /* 0x000000000000791b */ /* 0x003fe20003800000 */
.L_x_2671:
        /* <DEDUP_REMOVED lines=12> */
.L_x_2672:
        /* <DEDUP_REMOVED lines=10> */
[----:B-1----:R-:W-:Y:S06]  /*136e0*/  BRA `(.L_x_2673) ;  /* 0xffffffb400e07947 */ /* 0x002fec000383ffff */
.L_x_2608:
[----:B-1----:R1:W2:Y:S02]  /*136f0*/  SYNCS.PHASECHK.TRANS64.TRYWAIT P0, [R23+URZ+0x38840], R20 ;  /* 0x03884014170075a7 */ /* 0x0022a4000800017f */
[----:B--2---:R-:W-:Y:S05]  /*13700*/  @!P0 NANOSLEEP.SYNCS 0x989680 ;  /* 0x009896800000895d */ /* 0x004fea0003900000 */
[----:B------:R-:W2:Y:S02]  /*13710*/  @!P0 SYNCS.PHASECHK.TRANS64 P0, [R23+URZ+0x38840], R20 ;  /* 0x03884014170085a7 */ /* 0x000ea4000800007f */
[----:B--2---:R-:W-:Y:S05]  /*13720*/  @!P0 BRA `(.L_x_2608) ;  /* 0xfffffffc00f08947 */ /* 0x004fea000383ffff */
[----:B------:R-:W-:Y:S05]  /*13730*/  BRA `(.L_x_2674) ;  /* 0xffffffb800287947 */ /* 0x000fea000383ffff */
.L_x_2609:
        /* <DEDUP_REMOVED lines=8> */
.L_x_2676:
[----:B------:R-:W-:Y:S05]  /*137c0*/  BSYNC B0 ;  /* 0x0000000000007941 */ /* 0x000fea0003800000 */
.L_x_2675:
        /* <DEDUP_REMOVED lines=8> */
.L_x_2677:
        /* <DEDUP_REMOVED lines=15> */
.L_x_2678:
[----:B------:R-:W-:Y:S02]  /*13940*/  IMAD.MOV.U32 R13, RZ, RZ, R0 ;  /* 0x000000ffff0d7224 */ /* 0x000fe400078e0000 */
[----:B------:R-:W-:-:S07]  /*13950*/  IMAD.MOV.U32 R5, RZ, RZ, R14 ;  /* 0x000000ffff057224 */ /* 0x000fce00078e000e */
[----:B------:R-:W-:Y:S05]  /*13960*/  WARPSYNC.COLLECTIVE R15, `(.L_x_2679) ;  /* 0x000000000f087348 */ /* 0x000fea0003c00000 */
[----:B------:R0:W1:Y:S02]  /*13970*/  SHFL.IDX P6, R14, R13, R12, R11 ;  /* 0x0000000c0d0e7389 */ /* 0x00006400000c000b */
[----:B01----:R-:W-:Y:S01]  /*13980*/  ENDCOLLECTIVE ;  /* 0x000000000000791b */ /* 0x003fe20003800000 */
.L_x_2679:
        /* <DEDUP_REMOVED lines=16> */
.L_x_2680:
[----:B------:R-:W-:Y:S02]  /*13a90*/  IMAD.MOV.U32 R13, RZ, RZ, R0 ;  /* 0x000000ffff0d7224 */ /* 0x000fe400078e0000 */
[----:B------:R-:W-:-:S07]  /*13aa0*/  IMAD.MOV.U32 R5, RZ, RZ, R14 ;  /* 0x000000ffff057224 */ /* 0x000fce00078e000e */
[----:B------:R-:W-:Y:S05]  /*13ab0*/  WARPSYNC.COLLECTIVE R15, `(.L_x_2681) ;  /* 0x000000000f087348 */ /* 0x000fea0003c00000 */
[----:B------:R0:W1:Y:S02]  /*13ac0*/  SHFL.IDX P6, R14, R13, R12, R11 ;  /* 0x0000000c0d0e7389 */ /* 0x00006400000c000b */
[----:B01----:R-:W-:Y:S01]  /*13ad0*/  ENDCOLLECTIVE ;  /* 0x000000000000791b */ /* 0x003fe20003800000 */
.L_x_2681:
        /* <DEDUP_REMOVED lines=16> */
.L_x_2682:
[----:B------:R-:W-:Y:S02]  /*13be0*/  IMAD.MOV.U32 R13, RZ, RZ, R0 ;  /* 0x000000ffff0d7224 */ /* 0x000fe400078e0000 */
[----:B------:R-:W-:-:S07]  /*13bf0*/  IMAD.MOV.U32 R5, RZ, RZ, R14 ;  /* 0x000000ffff057224 */ /* 0x000fce00078e000e */
[----:B------:R-:W-:Y:S05]  /*13c00*/  WARPSYNC.COLLECTIVE R15, `(.L_x_2683) ;  /* 0x000000000f087348 */ /* 0x000fea0003c00000 */
[----:B------:R0:W1:Y:S02]  /*13c10*/  SHFL.IDX P6, R14, R13, R12, R11 ;  /* 0x0000000c0d0e7389 */ /* 0x00006400000c000b */
[----:B01----:R-:W-:Y:S01]  /*13c20*/  ENDCOLLECTIVE ;  /* 0x000000000000791b */ /* 0x003fe20003800000 */
.L_x_2683:
        /* <DEDUP_REMOVED lines=14> */
.L_x_2684:
        /* <DEDUP_REMOVED lines=10> */
.L_x_2685:
[----:B------:R-:W-:Y:S02]  /*13db0*/  IMAD.MOV.U32 R13, RZ, RZ, R4 ;  /* 0x000000ffff0d7224 */ /* 0x000fe400078e0004 */
[----:B------:R-:W-:Y:S01]  /*13dc0*/  IMAD.MOV.U32 R12, RZ, RZ, 0x5 ;  /* 0x00000005ff0c7424 */ /* 0x000fe200078e00ff */
[----:B------:R-:W-:-:S05]  /*13dd0*/  @P4 IADD3 R14, P0, R32, R14, RZ ;  /* 0x0000000e200e4210 */ /* 0x000fca0007f1e0ff */
[----:B------:R-:W-:-:S08]  /*13de0*/  @P4 IMAD.MOV.U32 R2, RZ, RZ, R14 ;  /* 0x000000ffff024224 */ /* 0x000fd000078e000e */
[----:B------:R-:W-:Y:S05]  /*13df0*/  WARPSYNC.COLLECTIVE R15, `(.L_x_2686) ;  /* 0x000000000f087348 */ /* 0x000fea0003c00000 */
[----:B------:R0:W1:Y:S02]  /*13e00*/  SHFL.IDX P6, R14, R13, R12, R11 ;  /* 0x0000000c0d0e7389 */ /* 0x00006400000c000b */
[----:B01----:R-:W-:Y:S01]  /*13e10*/  ENDCOLLECTIVE ;  /* 0x000000000000791b */ /* 0x003fe20003800000 */
.L_x_2686:
        /* <DEDUP_REMOVED lines=12> */
.L_x_2687:
[----:B------:R-:W-:Y:S02]  /*13ee0*/  IMAD.MOV.U32 R13, RZ, RZ, R4 ;  /* 0x000000ffff0d7224 */ /* 0x000fe400078e0004 */
[----:B------:R-:W-:Y:S01]  /*13ef0*/  IMAD.MOV.U32 R12, RZ, RZ, 0x6 ;  /* 0x00000006ff0c7424 */ /* 0x000fe200078e00ff */
[----:B------:R-:W-:-:S13]  /*13f00*/  @P3 IADD3 R6, P0, R32, R14, RZ ;  /* 0x0000000e20063210 */ /* 0x000fda0007f1e0ff */
[----:B------:R-:W-:Y:S05]  /*13f10*/  WARPSYNC.COLLECTIVE R15, `(.L_x_2688) ;  /* 0x000000000f087348 */ /* 0x000fea0003c00000 */
[----:B------:R0:W1:Y:S02]  /*13f20*/  SHFL.IDX P6, R14, R13, R12, R11 ;  /* 0x0000000c0d0e7389 */ /* 0x00006400000c000b */
[----:B01----:R-:W-:Y:S01]  /*13f30*/  ENDCOLLECTIVE ;  /* 0x000000000000791b */ /* 0x003fe20003800000 */
.L_x_2688:
        /* <DEDUP_REMOVED lines=13> */
.L_x_2689:
[----:B------:R-:W-:Y:S02]  /*14010*/  IMAD.MOV.U32 R13, RZ, RZ, R4 ;  /* 0x000000ffff0d7224 */ /* 0x000fe400078e0004 */
[----:B------:R-:W-:Y:S01]  /*14020*/  IMAD.MOV.U32 R12, RZ, RZ, 0x7 ;  /* 0x00000007ff0c7424 */ /* 0x000fe200078e00ff */
[----:B------:R-:W-:-:S05]  /*14030*/  @P2 IADD3 R14, P0, R32, R14, RZ ;  /* 0x0000000e200e2210 */ /* 0x000fca0007f1e0ff */
[----:B------:R-:W-:-:S08]  /*14040*/  @P2 IMAD.MOV.U32 R2, RZ, RZ, R14 ;  /* 0x000000ffff022224 */ /* 0x000fd000078e000e */
[----:B------:R-:W-:Y:S05]  /*14050*/  WARPSYNC.COLLECTIVE R15, `(.L_x_2690) ;  /* 0x000000000f087348 */ /* 0x000fea0003c00000 */
[----:B------:R0:W1:Y:S02]  /*14060*/  SHFL.IDX P6, R14, R13, R12, R11 ;  /* 0x0000000c0d0e7389 */ /* 0x00006400000c000b */
[----:B01----:R-:W-:Y:S01]  /*14070*/  ENDCOLLECTIVE ;  /* 0x000000000000791b */ /* 0x003fe20003800000 */
.L_x_2690:
        /* <DEDUP_REMOVED lines=12> */
.L_x_2691:
[----:B------:R-:W-:Y:S05]  /*14140*/  BRA `(.L_x_2692) ;  /* 0xffffffb400107947 */ /* 0x000fea000383ffff */
.L_x_2612:
[----:B------:R-:W-:Y:S02]  /*14150*/  IMAD.MOV.U32 R13, RZ, RZ, R4 ;  /* 0x000000ffff0d7224 */ /* 0x000fe400078e0004 */
[----:B------:R-:W-:Y:S02]  /*14160*/  IMAD.MOV.U32 R12, RZ, RZ, RZ ;  /* 0x000000ffff0c7224 */ /* 0x000fe400078e00ff */
[----:B------:R-:W-:Y:S02]  /*14170*/  IMAD.MOV.U32 R11, RZ, RZ, 0x181f ;  /* 0x0000181fff0b7424 */ /* 0x000fe400078e00ff */
[----:B------:R-:W-:Y:S02]  /*14180*/  IMAD.MOV.U32 R15, RZ, RZ, -0x1 ;  /* 0xffffffffff0f7424 */ /* 0x000fe400078e00ff */
[----:B------:R-:W-:-:S07]  /*14190*/  IMAD.U32 R3, RZ, RZ, UR46 ;  /* 0x0000002eff037e24 */ /* 0x000fce000f8e00ff */
[----:B01----:R-:W-:Y:S05]  /*141a0*/  WARPSYNC.COLLECTIVE R15, `(.L_x_2693) ;  /* 0x000000000f087348 */ /* 0x003fea0003c00000 */
[----:B------:R2:W3:Y:S02]  /*141b0*/  SHFL.IDX P6, R14, R13, R12, R11 ;  /* 0x0000000c0d0e7389 */ /* 0x0004e400000c000b */
[----:B0123--:R-:W-:Y:S01]  /*141c0*/  ENDCOLLECTIVE ;  /* 0x000000000000791b */ /* 0x00ffe20003800000 */
.L_x_2693:
[----:B------:R-:W-:-:S04]  /*141d0*/  IMAD R6, R3, 0x80, R24 ;  /* 0x0000008003067824 */ /* 0x000fc800078e0218 */
[----:B------:R-:W-:Y:S02]  /*141e0*/  VIADD R8, R6, 0x10 ;  /* 0x0000001006087836 */ /* 0x000fe40000000000 */
[----:B------:R-:W-:Y:S02]  /*141f0*/  IMAD.MOV.U32 R13, RZ, RZ, R0 ;  /* 0x000000ffff0d7224 */ /* 0x000fe400078e0000 */
[----:B------:R-:W-:-:S07]  /*14200*/  IMAD.MOV.U32 R2, RZ, RZ, R14 ;  /* 0x000000ffff027224 */ /* 0x000fce00078e000e */
[----:B------:R-:W-:Y:S05]  /*14210*/  WARPSYNC.COLLECTIVE R15, `(.L_x_2694) ;  /* 0x000000000f087348 */ /* 0x000fea0003c00000 */
[----:B------:R0:W1:Y:S02]  /*14220*/  SHFL.IDX P6, R14, R13, R12, R11 ;  /* 0x0000000c0d0e7389 */ /* 0x00006400000c000b */
[----:B01----:R-:W-:Y:S01]  /*14230*/  ENDCOLLECTIVE ;  /* 0x000000000000791b */ /* 0x003fe20003800000 */
.L_x_2694:
        /* <DEDUP_REMOVED lines=11> */
.L_x_2695:
        /* <DEDUP_REMOVED lines=12> */
.L_x_2696:
[----:B------:R-:W-:Y:S02]  /*143b0*/  IMAD.MOV.U32 R13, RZ, RZ, R4 ;  /* 0x000000ffff0d7224 */ /* 0x000fe400078e0004 */
[----:B------:R-:W-:Y:S01]  /*143c0*/  IMAD.MOV.U32 R12, RZ, RZ, 0x2 ;  /* 0x00000002ff0c7424 */ /* 0x000fe200078e00ff */
[----:B------:R-:W-:-:S05]  /*143d0*/  @!P2 IADD3 R14, P3, R32, R14, RZ ;  /* 0x0000000e200ea210 */ /* 0x000fca0007f7e0ff */
[----:B------:R-:W-:-:S08]  /*143e0*/  @!P2 IMAD.MOV.U32 R2, RZ, RZ, R14 ;  /* 0x000000ffff02a224 */ /* 0x000fd000078e000e */
[----:B------:R-:W-:Y:S05]  /*143f0*/  WARPSYNC.COLLECTIVE R15, `(.L_x_2697) ;  /* 0x000000000f087348 */ /* 0x000fea0003c00000 */
[----:B------:R0:W1:Y:S02]  /*14400*/  SHFL.IDX P6, R14, R13, R12, R11 ;  /* 0x0000000c0d0e7389 */ /* 0x00006400000c000b */
[----:B01----:R-:W-:Y:S01]  /*14410*/  ENDCOLLECTIVE ;  /* 0x000000000000791b */ /* 0x003fe20003800000 */
.L_x_2697:
        /* <DEDUP_REMOVED lines=14> */
.L_x_2698:
[----:B------:R-:W-:Y:S02]  /*14500*/  IMAD.MOV.U32 R13, RZ, RZ, R4 ;  /* 0x000000ffff0d7224 */ /* 0x000fe400078e0004 */
[----:B------:R-:W-:Y:S01]  /*14510*/  IMAD.MOV.U32 R12, RZ, RZ, 0x3 ;  /* 0x00000003ff0c7424 */ /* 0x000fe200078e00ff */
[----:B------:R-:W-:-:S05]  /*14520*/  @!P2 IADD3 R14, P3, R32, R14, RZ ;  /* 0x0000000e200ea210 */ /* 0x000fca0007f7e0ff */
[----:B------:R-:W-:-:S08]  /*14530*/  @!P2 IMAD.MOV.U32 R2, RZ, RZ, R14 ;  /* 0x000000ffff02a224 */ /* 0x000fd000078e000e */
[----:B------:R-:W-:Y:S05]  /*14540*/  WARPSYNC.COLLECTIVE R15, `(.L_x_2699) ;  /* 0x000000000f087348 */ /* 0x000fea0003c00000 */
[----:B------:R0:W1:Y:S02]  /*14550*/  SHFL.IDX P6, R14, R13, R12, R11 ;  /* 0x0000000c0d0e7389 */ /* 0x00006400000c000b */
[----:B01----:R-:W-:Y:S01]  /*14560*/  ENDCOLLECTIVE ;  /* 0x000000000000791b */ /* 0x003fe20003800000 */
.L_x_2699:
        /* <DEDUP_REMOVED lines=14> */
.L_x_2700:
[----:B------:R-:W-:Y:S02]  /*14650*/  IMAD.MOV.U32 R13, RZ, RZ, R4 ;  /* 0x000000ffff0d7224 */ /* 0x000fe400078e0004 */
[----:B------:R-:W-:Y:S01]  /*14660*/  IMAD.MOV.U32 R12, RZ, RZ, 0x4 ;  /* 0x00000004ff0c7424 */ /* 0x000fe200078e00ff */
[----:B------:R-:W-:-:S05]  /*14670*/  @!P2 IADD3 R14, P3, R32, R14, RZ ;  /* 0x0000000e200ea210 */ /* 0x000fca0007f7e0ff */
[----:B------:R-:W-:-:S08]  /*14680*/  @!P2 IMAD.MOV.U32 R2, RZ, RZ, R14 ;  /* 0x000000ffff02a224 */ /* 0x000fd000078e000e */
[----:B------:R-:W-:Y:S05]  /*14690*/  WARPSYNC.COLLECTIVE R15, `(.L_x_2701) ;  /* 0x000000000f087348 */ /* 0x000fea0003c00000 */
[----:B------:R0:W1:Y:S02]  /*146a0*/  SHFL.IDX P6, R14, R13, R12, R11 ;  /* 0x0000000c0d0e7389 */ /* 0x00006400000c000b */
[----:B01----:R-:W-:Y:S01]  /*146b0*/  ENDCOLLECTIVE ;  /* 0x000000000000791b */ /* 0x003fe20003800000 */
.L_x_2701:
        /* <DEDUP_REMOVED lines=14> */
.L_x_2702:
[----:B------:R-:W-:Y:S02]  /*147a0*/  IMAD.MOV.U32 R13, RZ, RZ, R4 ;  /* 0x000000ffff0d7224 */ /* 0x000fe400078e0004 */
[----:B------:R-:W-:Y:S01]  /*147b0*/  IMAD.MOV.U32 R12, RZ, RZ, 0x5 ;  /* 0x00000005ff0c7424 */ /* 0x000fe200078e00ff */
[----:B------:R-:W-:-:S05]  /*147c0*/  @!P2 IADD3 R14, P3, R32, R14, RZ ;  /* 0x0000000e200ea210 */ /* 0x000fca0007f7e0ff */
[----:B------:R-:W-:-:S08]  /*147d0*/  @!P2 IMAD.MOV.U32 R2, RZ, RZ, R14 ;  /* 0x000000ffff02a224 */ /* 0x000fd000078e000e */
[----:B------:R-:W-:Y:S05]  /*147e0*/  WARPSYNC.COLLECTIVE R15, `(.L_x_2703) ;  /* 0x000000000f087348 */ /* 0x000fea0003c00000 */
[----:B------:R0:W1:Y:S02]  /*147f0*/  SHFL.IDX P6, R14, R13, R12, R11 ;  /* 0x0000000c0d0e7389 */ /* 0x00006400000c000b */
[----:B01----:R-:W-:Y:S01]  /*14800*/  ENDCOLLECTIVE ;  /* 0x000000000000791b */ /* 0x003fe20003800000 */
.L_x_2703:
        /* <DEDUP_REMOVED lines=14> */
.L_x_2704:
[----:B------:R-:W-:Y:S02]  /*148f0*/  IMAD.MOV.U32 R13, RZ, RZ, R4 ;  /* 0x000000ffff0d7224 */ /* 0x000fe400078e0004 */
[----:B------:R-:W-:Y:S01]  /*14900*/  IMAD.MOV.U32 R12, RZ, RZ, 0x6 ;  /* 0x00000006ff0c7424 */ /* 0x000fe200078e00ff */
[----:B------:R-:W-:-:S05]  /*14910*/  @!P2 IADD3 R14, P3, R32, R14, RZ ;  /* 0x0000000e200ea210 */ /* 0x000fca0007f7e0ff */
[----:B------:R-:W-:-:S08]  /*14920*/  @!P2 IMAD.MOV.U32 R2, RZ, RZ, R14 ;  /* 0x000000ffff02a224 */ /* 0x000fd000078e000e */
[----:B------:R-:W-:Y:S05]  /*14930*/  WARPSYNC.COLLECTIVE R15, `(.L_x_2705) ;  /* 0x000000000f087348 */ /* 0x000fea0003c00000 */
[----:B------:R0:W1:Y:S02]  /*14940*/  SHFL.IDX P6, R14, R13, R12, R11 ;  /* 0x0000000c0d0e7389 */ /* 0x00006400000c000b */
[----:B01----:R-:W-:Y:S01]  /*14950*/  ENDCOLLECTIVE ;  /* 0x000000000000791b */ /* 0x003fe20003800000 */
.L_x_2705:
        /* <DEDUP_REMOVED lines=13> */
.L_x_2706:
[----:B------:R-:W-:Y:S02]  /*14a30*/  IMAD.MOV.U32 R13, RZ, RZ, R4 ;  /* 0x000000ffff0d7224 */ /* 0x000fe400078e0004 */
[----:B------:R-:W-:Y:S01]  /*14a40*/  IMAD.MOV.U32 R12, RZ, RZ, 0x7 ;  /* 0x00000007ff0c7424 */ /* 0x000fe200078e00ff */
[----:B------:R-:W-:-:S05]  /*14a50*/  @!P2 IADD3 R14, P3, R32, R14, RZ ;  /* 0x0000000e200ea210 */ /* 0x000fca0007f7e0ff */
[----:B------:R-:W-:-:S08]  /*14a60*/  @!P2 IMAD.MOV.U32 R2, RZ, RZ, R14 ;  /* 0x000000ffff02a224 */ /* 0x000fd000078e000e */
[----:B------:R-:W-:Y:S05]  /*14a70*/  WARPSYNC.COLLECTIVE R15, `(.L_x_2707) ;  /* 0x000000000f087348 */ /* 0x000fea0003c00000 */
[----:B------:R0:W1:Y:S02]  /*14a80*/  SHFL.IDX P6, R14, R13, R12, R11 ;  /* 0x0000000c0d0e7389 */ /* 0x00006400000c000b */
[----:B01----:R-:W-:Y:S01]  /*14a90*/  ENDCOLLECTIVE ;  /* 0x000000000000791b */ /* 0x003fe20003800000 */
.L_x_2707:
        /* <DEDUP_REMOVED lines=12> */
.L_x_2708:
[----:B------:R-:W-:Y:S05]  /*14b60*/  BRA `(.L_x_2709) ;  /* 0xffffffb400187947 */ /* 0x000fea000383ffff */
.L_x_2615:
[----:B------:R0:W0:Y:S02]  /*14b70*/  SYNCS.PHASECHK.TRANS64.TRYWAIT P0, [R23+URZ+0x38820], R0 ;  /* 0x03882000170075a7 */ /* 0x000024000800017f */
[----:B0-----:R-:W-:Y:S05]  /*14b80*/  @!P0 NANOSLEEP.SYNCS 0x989680 ;  /* 0x009896800000895d */ /* 0x001fea0003900000 */
[----:B------:R-:W0:Y:S02]  /*14b90*/  @!P0 SYNCS.PHASECHK.TRANS64 P0, [R23+URZ+0x38820], R0 ;  /* 0x03882000170085a7 */ /* 0x000e24000800007f */
[----:B0-----:R-:W-:Y:S05]  /*14ba0*/  @!P0 BRA `(.L_x_2615) ;  /* 0xfffffffc00f08947 */ /* 0x001fea000383ffff */
[----:B------:R-:W-:Y:S05]  /*14bb0*/  BRA `(.L_x_2710) ;  /* 0xffffffb400607947 */ /* 0x000fea000383ffff */
.L_x_2618:
[----:B0-----:R0:W1:Y:S02]  /*14bc0*/  SYNCS.PHASECHK.TRANS64.TRYWAIT P1, [R4+URZ+0x38880], R21 ;  /* 0x03888015040075a7 */ /* 0x001064000802017f */
[----:B-1----:R-:W-:Y:S05]  /*14bd0*/  @!P1 NANOSLEEP.SYNCS 0x989680 ;  /* 0x009896800000995d */ /* 0x002fea0003900000 */
[----:B------:R-:W1:Y:S02]  /*14be0*/  @!P1 SYNCS.PHASECHK.TRANS64 P1, [R4+URZ+0x38880], R21 ;  /* 0x03888015040095a7 */ /* 0x000e64000802007f */
[----:B-1----:R-:W-:Y:S05]  /*14bf0*/  @!P1 BRA `(.L_x_2618) ;  /* 0xfffffffc00f09947 */ /* 0x002fea000383ffff */
[----:B------:R-:W-:Y:S05]  /*14c00*/  BRA `(.L_x_2711) ;  /* 0xffffffb8002c7947 */ /* 0x000fea000383ffff */
.L_x_2619:
        /* <DEDUP_REMOVED lines=8> */
.L_x_2713:
[----:B------:R-:W-:Y:S05]  /*14c90*/  BSYNC B0 ;  /* 0x0000000000007941 */ /* 0x000fea0003800000 */
.L_x_2712:
        /* <DEDUP_REMOVED lines=9> */
.L_x_2714:
[----:B------:R-:W-:Y:S02]  /*14d30*/  IMAD.MOV.U32 R13, RZ, RZ, R8 ;  /* 0x000000ffff0d7224 */ /* 0x000fe400078e0008 */
[----:B------:R-:W-:Y:S01]  /*14d40*/  IMAD.MOV.U32 R12, RZ, RZ, 0x1 ;  /* 0x00000001ff0c7424 */ /* 0x000fe200078e00ff */
[----:B------:R-:W-:-:S13]  /*14d50*/  IADD3 R2, P1, R32, R14, RZ ;  /* 0x0000000e20027210 */ /* 0x000fda0007f3e0ff */
[----:B------:R-:W-:Y:S05]  /*14d60*/  WARPSYNC.COLLECTIVE R15, `(.L_x_2715) ;  /* 0x000000000f087348 */ /* 0x000fea0003c00000 */
[----:B------:R0:W1:Y:S02]  /*14d70*/  SHFL.IDX P6, R14, R13, R12, R11 ;  /* 0x0000000c0d0e7389 */ /* 0x00006400000c000b */
[----:B01----:R-:W-:Y:S01]  /*14d80*/  ENDCOLLECTIVE ;  /* 0x000000000000791b */ /* 0x003fe20003800000 */
.L_x_2715:
        /* <DEDUP_REMOVED lines=11> */
.L_x_2716:
[----:B------:R-:W-:Y:S02]  /*14e40*/  IMAD.MOV.U32 R13, RZ, RZ, R8 ;  /* 0x000000ffff0d7224 */ /* 0x000fe400078e0008 */
[----:B------:R-:W-:Y:S01]  /*14e50*/  IMAD.MOV.U32 R12, RZ, RZ, 0x2 ;  /* 0x00000002ff0c7424 */ /* 0x000fe200078e00ff */
[----:B------:R-:W-:-:S13]  /*14e60*/  IADD3 R2, P1, R32, R14, RZ ;  /* 0x0000000e20027210 */ /* 0x000fda0007f3e0ff */
[----:B------:R-:W-:Y:S05]  /*14e70*/  WARPSYNC.COLLECTIVE R15, `(.L_x_2717) ;  /* 0x000000000f087348 */ /* 0x000fea0003c00000 */
[----:B------:R0:W1:Y:S02]  /*14e80*/  SHFL.IDX P6, R14, R13, R12, R11 ;  /* 0x0000000c0d0e7389 */ /* 0x00006400000c000b */
[----:B01----:R-:W-:Y:S01]  /*14e90*/  ENDCOLLECTIVE ;  /* 0x000000000000791b */ /* 0x003fe20003800000 */
.L_x_2717:
        /* <DEDUP_REMOVED lines=11> */
.L_x_2718:
[----:B------:R-:W-:Y:S02]  /*14f50*/  IMAD.MOV.U32 R13, RZ, RZ, R8 ;  /* 0x000000ffff0d7224 */ /* 0x000fe400078e0008 */
[----:B------:R-:W-:Y:S01]  /*14f60*/  IMAD.MOV.U32 R12, RZ, RZ, 0x3 ;  /* 0x00000003ff0c7424 */ /* 0x000fe200078e00ff */
[----:B------:R-:W-:-:S13]  /*14f70*/  IADD3 R2, P1, R32, R14, RZ ;  /* 0x0000000e20027210 */ /* 0x000fda0007f3e0ff */
[----:B------:R-:W-:Y:S05]  /*14f80*/  WARPSYNC.COLLECTIVE R15, `(.L_x_2719) ;  /* 0x000000000f087348 */ /* 0x000fea0003c00000 */
[----:B------:R0:W1:Y:S02]  /*14f90*/  SHFL.IDX P6, R14, R13, R12, R11 ;  /* 0x0000000c0d0e7389 */ /* 0x00006400000c000b */
[----:B01----:R-:W-:Y:S01]  /*14fa0*/  ENDCOLLECTIVE ;  /* 0x000000000000791b */ /* 0x003fe20003800000 */
.L_x_2719:
        /* <DEDUP_REMOVED lines=11> */
.L_x_2720:
[----:B------:R-:W-:Y:S02]  /*15060*/  IMAD.MOV.U32 R13, RZ, RZ, R8 ;  /* 0x000000ffff0d7224 */ /* 0x000fe400078e0008 */
[----:B------:R-:W-:Y:S01]  /*15070*/  IMAD.MOV.U32 R12, RZ, RZ, 0x4 ;  /* 0x00000004ff0c7424 */ /* 0x000fe200078e00ff */
[----:B------:R-:W-:-:S13]  /*15080*/  IADD3 R2, P1, R32, R14, RZ ;  /* 0x0000000e20027210 */ /* 0x000fda0007f3e0ff */
[----:B------:R-:W-:Y:S05]  /*15090*/  WARPSYNC.COLLECTIVE R15, `(.L_x_2721) ;  /* 0x000000000f087348 */ /* 0x000fea0003c00000 */
[----:B------:R0:W1:Y:S02]  /*150a0*/  SHFL.IDX P6, R14, R13, R12, R11 ;  /* 0x0000000c0d0e7389 */ /* 0x00006400000c000b */
[----:B01----:R-:W-:Y:S01]  /*150b0*/  ENDCOLLECTIVE ;  /* 0x000000000000791b */ /* 0x003fe20003800000 */
.L_x_2721:
        /* <DEDUP_REMOVED lines=11> */
.L_x_2722:
[----:B------:R-:W-:Y:S02]  /*15170*/  IMAD.MOV.U32 R13, RZ, RZ, R8 ;  /* 0x000000ffff0d7224 */ /* 0x000fe400078e0008 */
[----:B------:R-:W-:Y:S01]  /*15180*/  IMAD.MOV.U32 R12, RZ, RZ, 0x5 ;  /* 0x00000005ff0c7424 */ /* 0x000fe200078e00ff */
[----:B------:R-:W-:-:S13]  /*15190*/  IADD3 R2, P1, R32, R14, RZ ;  /* 0x0000000e20027210 */ /* 0x000fda0007f3e0ff */
[----:B------:R-:W-:Y:S05]  /*151a0*/  WARPSYNC.COLLECTIVE R15, `(.L_x_2723) ;  /* 0x000000000f087348 */ /* 0x000fea0003c00000 */
[----:B------:R0:W1:Y:S02]  /*151b0*/  SHFL.IDX P6, R14, R13, R12, R11 ;  /* 0x0000000c0d0e7389 */ /* 0x00006400000c000b */
[----:B01----:R-:W-:Y:S01]  /*151c0*/  ENDCOLLECTIVE ;  /* 0x000000000000791b */ /* 0x003fe20003800000 */
.L_x_2723:
        /* <DEDUP_REMOVED lines=11> */
.L_x_2724:
[----:B------:R-:W-:Y:S02]  /*15280*/  IMAD.MOV.U32 R13, RZ, RZ, R8 ;  /* 0x000000ffff0d7224 */ /* 0x000fe400078e0008 */
[----:B------:R-:W-:Y:S01]  /*15290*/  IMAD.MOV.U32 R12, RZ, RZ, 0x6 ;  /* 0x00000006ff0c7424 */ /* 0x000fe200078e00ff */
[----:B------:R-:W-:-:S13]  /*152a0*/  IADD3 R2, P1, R32, R14, RZ ;  /* 0x0000000e20027210 */ /* 0x000fda0007f3e0ff */
[----:B------:R-:W-:Y:S05]  /*152b0*/  WARPSYNC.COLLECTIVE R15, `(.L_x_2725) ;  /* 0x000000000f087348 */ /* 0x000fea0003c00000 */
[----:B------:R0:W1:Y:S02]  /*152c0*/  SHFL.IDX P6, R14, R13, R12, R11 ;  /* 0x0000000c0d0e7389 */ /* 0x00006400000c000b */
[----:B01----:R-:W-:Y:S01]  /*152d0*/  ENDCOLLECTIVE ;  /* 0x000000000000791b */ /* 0x003fe20003800000 */
.L_x_2725:
        /* <DEDUP_REMOVED lines=11> */
.L_x_2726:
[----:B------:R-:W-:Y:S02]  /*15390*/  IMAD.MOV.U32 R13, RZ, RZ, R8 ;  /* 0x000000ffff0d7224 */ /* 0x000fe400078e0008 */
[----:B------:R-:W-:Y:S01]  /*153a0*/  IMAD.MOV.U32 R12, RZ, RZ, 0x7 ;  /* 0x00000007ff0c7424 */ /* 0x000fe200078e00ff */
[----:B------:R-:W-:-:S13]  /*153b0*/  IADD3 R2, P1, R32, R14, RZ ;  /* 0x0000000e20027210 */ /* 0x000fda0007f3e0ff */
[----:B------:R-:W-:Y:S05]  /*153c0*/  WARPSYNC.COLLECTIVE R15, `(.L_x_2727) ;  /* 0x000000000f087348 */ /* 0x000fea0003c00000 */
[----:B------:R0:W1:Y:S02]  /*153d0*/  SHFL.IDX P6, R14, R13, R12, R11 ;  /* 0x0000000c0d0e7389 */ /* 0x00006400000c000b */
[----:B01----:R-:W-:Y:S01]  /*153e0*/  ENDCOLLECTIVE ;  /* 0x000000000000791b */ /* 0x003fe20003800000 */
.L_x_2727:
        /* <DEDUP_REMOVED lines=11> */
.L_x_2728:
[----:B------:R-:W-:Y:S05]  /*154a0*/  BRA `(.L_x_2729) ;  /* 0xffffffb4002c7947 */ /* 0x000fea000383ffff */
.L_x_2622:
[----:B--2---:R2:W3:Y:S02]  /*154b0*/  SYNCS.PHASECHK.TRANS64.TRYWAIT P1, [R4+URZ+0x38840], R21 ;  /* 0x03884015040075a7 */ /* 0x0044e4000802017f */
[----:B---3--:R-:W-:Y:S05]  /*154c0*/  @!P1 NANOSLEEP.SYNCS 0x989680 ;  /* 0x009896800000995d */ /* 0x008fea0003900000 */
[----:B------:R-:W3:Y:S02]  /*154d0*/  @!P1 SYNCS.PHASECHK.TRANS64 P1, [R4+URZ+0x38840], R21 ;  /* 0x03884015040095a7 */ /* 0x000ee4000802007f */
[----:B---3--:R-:W-:Y:S05]  /*154e0*/  @!P1 BRA `(.L_x_2622) ;  /* 0xfffffffc00f09947 */ /* 0x008fea000383ffff */
[----:B------:R-:W-:Y:S05]  /*154f0*/  BRA `(.L_x_2730) ;  /* 0xffffffb400707947 */ /* 0x000fea000383ffff */
.L_x_2623:
        /* <DEDUP_REMOVED lines=8> */
.L_x_2732:
[----:B------:R-:W-:Y:S05]  /*15580*/  BSYNC B0 ;  /* 0x0000000000007941 */ /* 0x000fea0003800000 */
.L_x_2731:
        /* <DEDUP_REMOVED lines=9> */
.L_x_2733:
[----:B------:R-:W-:Y:S02]  /*15620*/  VIADD R5, R5, UR44 ;  /* 0x0000002c05057c36 */ /* 0x000fe40008000000 */
[----:B------:R-:W-:Y:S02]  /*15630*/  IMAD.MOV.U32 R13, RZ, RZ, R6 ;  /* 0x000000ffff0d7224 */ /* 0x000fe400078e0006 */
[----:B------:R-:W-:Y:S01]  /*15640*/  IMAD.MOV.U32 R12, RZ, RZ, 0x1 ;  /* 0x00000001ff0c7424 */ /* 0x000fe200078e00ff */
[----:B------:R-:W-:-:S13]  /*15650*/  IADD3 R2, P1, R32, R14, RZ ;  /* 0x0000000e20027210 */ /* 0x000fda0007f3e0ff */
[----:B------:R-:W-:Y:S05]  /*15660*/  WARPSYNC.COLLECTIVE R15, `(.L_x_2734) ;  /* 0x000000000f087348 */ /* 0x000fea0003c00000 */
[----:B------:R0:W1:Y:S02]  /*15670*/  SHFL.IDX P6, R14, R13, R12, R11 ;  /* 0x0000000c0d0e7389 */ /* 0x00006400000c000b */
[----:B01----:R-:W-:Y:S01]  /*15680*/  ENDCOLLECTIVE ;  /* 0x000000000000791b */ /* 0x003fe20003800000 */
.L_x_2734:
        /* <DEDUP_REMOVED lines=11> */
.L_x_2735:
[----:B------:R-:W-:Y:S02]  /*15740*/  IMAD.MOV.U32 R13, RZ, RZ, R6 ;  /* 0x000000ffff0d7224 */ /* 0x000fe400078e0006 */
[----:B------:R-:W-:Y:S02]  /*15750*/  IMAD.MOV.U32 R12, RZ, RZ, 0x2 ;  /* 0x00000002ff0c7424 */ /* 0x000fe400078e00ff */
[----:B------:R-:W-:-:S07]  /*15760*/  IMAD.MOV.U32 R21, RZ, RZ, R14 ;  /* 0x000000ffff157224 */ /* 0x000fce00078e000e */
[----:B------:R-:W-:Y:S05]  /*15770*/  WARPSYNC.COLLECTIVE R15, `(.L_x_2736) ;  /* 0x000000000f087348 */ /* 0x000fea0003c00000 */
[----:B------:R0:W1:Y:S02]  /*15780*/  SHFL.IDX P6, R14, R13, R12, R11 ;  /* 0x0000000c0d0e7389 */ /* 0x00006400000c000b */
[----:B01----:R-:W-:Y:S01]  /*15790*/  ENDCOLLECTIVE ;  /* 0x000000000000791b */ /* 0x003fe20003800000 */
.L_x_2736:
        /* <DEDUP_REMOVED lines=12> */
.L_x_2737:
[----:B------:R-:W-:Y:S02]  /*15860*/  IMAD.MOV.U32 R13, RZ, RZ, R6 ;  /* 0x000000ffff0d7224 */ /* 0x000fe400078e0006 */
[----:B------:R-:W-:Y:S01]  /*15870*/  IMAD.MOV.U32 R12, RZ, RZ, 0x3 ;  /* 0x00000003ff0c7424 */ /* 0x000fe200078e00ff */
[----:B------:R-:W-:-:S13]  /*15880*/  IADD3 R2, P1, R32, R14, RZ ;  /* 0x0000000e20027210 */ /* 0x000fda0007f3e0ff */
[----:B------:R-:W-:Y:S05]  /*15890*/  WARPSYNC.COLLECTIVE R15, `(.L_x_2738) ;  /* 0x000000000f087348 */ /* 0x000fea0003c00000 */
[----:B------:R0:W1:Y:S02]  /*158a0*/  SHFL.IDX P6, R14, R13, R12, R11 ;  /* 0x0000000c0d0e7389 */ /* 0x00006400000c000b */
[----:B01----:R-:W-:Y:S01]  /*158b0*/  ENDCOLLECTIVE ;  /* 0x000000000000791b */ /* 0x003fe20003800000 */
.L_x_2738:
        /* <DEDUP_REMOVED lines=11> */
.L_x_2739:
        /* <DEDUP_REMOVED lines=9> */
.L_x_2740:
        /* <DEDUP_REMOVED lines=10> */
.L_x_2741:
[----:B------:R-:W-:Y:S02]  /*15aa0*/  IMAD.MOV.U32 R13, RZ, RZ, R6 ;  /* 0x000000ffff0d7224 */ /* 0x000fe400078e0006 */
[----:B------:R-:W-:Y:S02]  /*15ab0*/  IMAD.MOV.U32 R12, RZ, RZ, 0x5 ;  /* 0x00000005ff0c7424 */ /* 0x000fe400078e00ff */
[----:B------:R-:W-:-:S07]  /*15ac0*/  IMAD.MOV.U32 R21, RZ, RZ, R14 ;  /* 0x000000ffff157224 */ /* 0x000fce00078e000e */
[----:B------:R-:W-:Y:S05]  /*15ad0*/  WARPSYNC.COLLECTIVE R15, `(.L_x_2742) ;  /* 0x000000000f087348 */ /* 0x000fea0003c00000 */
[----:B------:R0:W1:Y:S02]  /*15ae0*/  SHFL.IDX P6, R14, R13, R12, R11 ;  /* 0x0000000c0d0e7389 */ /* 0x00006400000c000b */
[----:B01----:R-:W-:Y:S01]  /*15af0*/  ENDCOLLECTIVE ;  /* 0x000000000000791b */ /* 0x003fe20003800000 */
.L_x_2742:
        /* <DEDUP_REMOVED lines=12> */
.L_x_2743:
[----:B------:R-:W-:Y:S02]  /*15bc0*/  IMAD.MOV.U32 R13, RZ, RZ, R6 ;  /* 0x000000ffff0d7224 */ /* 0x000fe400078e0006 */
[----:B------:R-:W-:Y:S01]  /*15bd0*/  IMAD.MOV.U32 R12, RZ, RZ, 0x6 ;  /* 0x00000006ff0c7424 */ /* 0x000fe200078e00ff */
[----:B------:R-:W-:-:S13]  /*15be0*/  IADD3 R2, P1, R32, R14, RZ ;  /* 0x0000000e20027210 */ /* 0x000fda0007f3e0ff */
[----:B------:R-:W-:Y:S05]  /*15bf0*/  WARPSYNC.COLLECTIVE R15, `(.L_x_2744) ;  /* 0x000000000f087348 */ /* 0x000fea0003c00000 */
[----:B------:R0:W1:Y:S02]  /*15c00*/  SHFL.IDX P6, R14, R13, R12, R11 ;  /* 0x0000000c0d0e7389 */ /* 0x00006400000c000b */
[----:B01----:R-:W-:Y:S01]  /*15c10*/  ENDCOLLECTIVE ;  /* 0x000000000000791b */ /* 0x003fe20003800000 */
.L_x_2744:
        /* <DEDUP_REMOVED lines=11> */
.L_x_2745:
        /* <DEDUP_REMOVED lines=9> */
.L_x_2746:
        /* <DEDUP_REMOVED lines=10> */
.L_x_2747:
[----:B------:R-:W-:Y:S05]  /*15e00*/  BRA `(.L_x_2748) ;  /* 0xffffffb000487947 */ /* 0x000fea000383ffff */
.L_x_2626:
[----:B0-----:R0:W2:Y:S02]  /*15e10*/  SYNCS.PHASECHK.TRANS64.TRYWAIT P2, [R18+URZ+0x38870], R3 ;  /* 0x03887003120075a7 */ /* 0x0010a4000804017f */
[----:B--2---:R-:W-:Y:S05]  /*15e20*/  @!P2 NANOSLEEP.SYNCS 0x989680 ;  /* 0x009896800000a95d */ /* 0x004fea0003900000 */
[----:B------:R-:W2:Y:S02]  /*15e30*/  @!P2 SYNCS.PHASECHK.TRANS64 P2, [R18+URZ+0x38870], R3 ;  /* 0x038870031200a5a7 */ /* 0x000ea4000804007f */
[----:B--2---:R-:W-:Y:S05]  /*15e40*/  @!P2 BRA `(.L_x_2626) ;  /* 0xfffffffc00f0a947 */ /* 0x004fea000383ffff */
[----:B------:R-:W-:Y:S05]  /*15e50*/  BRA `(.L_x_2749) ;  /* 0xffffffb000a47947 */ /* 0x000fea000383ffff */
.L_x_2628:
[----:B0-----:R0:W2:Y:S02]  /*15e60*/  SYNCS.PHASECHK.TRANS64.TRYWAIT P2, [R18+URZ+0x38860], R5 ;  /* 0x03886005120075a7 */ /* 0x0010a4000804017f */
[----:B--2---:R-:W-:Y:S05]  /*15e70*/  @!P2 NANOSLEEP.SYNCS 0x989680 ;  /* 0x009896800000a95d */ /* 0x004fea0003900000 */
[----:B------:R-:W2:Y:S02]  /*15e80*/  @!P2 SYNCS.PHASECHK.TRANS64 P2, [R18+URZ+0x38860], R5 ;  /* 0x038860051200a5a7 */ /* 0x000ea4000804007f */
[----:B--2---:R-:W-:Y:S05]  /*15e90*/  @!P2 BRA `(.L_x_2628) ;  /* 0xfffffffc00f0a947 */ /* 0x004fea000383ffff */
[----:B------:R-:W-:Y:S05]  /*15ea0*/  BRA `(.L_x_2750) ;  /* 0xffffffb000b47947 */ /* 0x000fea000383ffff */
.L_x_2635:
[----:B--2---:R2:W3:Y:S02]  /*15eb0*/  SYNCS.PHASECHK.TRANS64.TRYWAIT P0, [R18+URZ+0x38870], R3 ;  /* 0x03887003120075a7 */ /* 0x0044e4000800017f */
[----:B---3--:R-:W-:Y:S05]  /*15ec0*/  @!P0 NANOSLEEP.SYNCS 0x989680 ;  /* 0x009896800000895d */ /* 0x008fea0003900000 */
[----:B------:R-:W3:Y:S02]  /*15ed0*/  @!P0 SYNCS.PHASECHK.TRANS64 P0, [R18+URZ+0x38870], R3 ;  /* 0x03887003120085a7 */ /* 0x000ee4000800007f */
[----:B---3--:R-:W-:Y:S05]  /*15ee0*/  @!P0 BRA `(.L_x_2635) ;  /* 0xfffffffc00f08947 */ /* 0x008fea000383ffff */
[----:B------:R-:W-:Y:S05]  /*15ef0*/  BRA `(.L_x_2751) ;  /* 0xffffffbc00207947 */ /* 0x000fea000383ffff */
.L_x_2637:
[----:B--2---:R2:W3:Y:S02]  /*15f00*/  SYNCS.PHASECHK.TRANS64.TRYWAIT P0, [R18+URZ+0x38860], R3 ;  /* 0x03886003120075a7 */ /* 0x0044e4000800017f */
[----:B---3--:R-:W-:Y:S05]  /*15f10*/  @!P0 NANOSLEEP.SYNCS 0x989680 ;  /* 0x009896800000895d */ /* 0x008fea0003900000 */
[----:B------:R-:W3:Y:S02]  /*15f20*/  @!P0 SYNCS.PHASECHK.TRANS64 P0, [R18+URZ+0x38860], R3 ;  /* 0x03886003120085a7 */ /* 0x000ee4000800007f */
[----:B---3--:R-:W-:Y:S05]  /*15f30*/  @!P0 BRA `(.L_x_2637) ;  /* 0xfffffffc00f08947 */ /* 0x008fea000383ffff */
[----:B------:R-:W-:Y:S05]  /*15f40*/  BRA `(.L_x_2752) ;  /* 0xffffffbc00387947 */ /* 0x000fea000383ffff */
.L_x_2640:
[----:B-1----:R1:W2:Y:S02]  /*15f50*/  SYNCS.PHASECHK.TRANS64.TRYWAIT P0, [R5+URZ+0x38820], R2 ;  /* 0x03882002050075a7 */ /* 0x0022a4000800017f */
[----:B--2---:R-:W-:Y:S05]  /*15f60*/  @!P0 NANOSLEEP.SYNCS 0x989680 ;  /* 0x009896800000895d */ /* 0x004fea0003900000 */
[----:B------:R-:W2:Y:S02]  /*15f70*/  @!P0 SYNCS.PHASECHK.TRANS64 P0, [R5+URZ+0x38820], R2 ;  /* 0x03882002050085a7 */ /* 0x000ea4000800007f */
[----:B--2---:R-:W-:Y:S05]  /*15f80*/  @!P0 BRA `(.L_x_2640) ;  /* 0xfffffffc00f08947 */ /* 0x004fea000383ffff */
[----:B------:R-:W-:Y:S05]  /*15f90*/  BRA `(.L_x_2753) ;  /* 0xffffffc400847947 */ /* 0x000fea000383ffff */
.L_x_2642:
[----:B-1----:R1:W2:Y:S02]  /*15fa0*/  SYNCS.PHASECHK.TRANS64.TRYWAIT P1, [R4+URZ+0x38840], R3 ;  /* 0x03884003040075a7 */ /* 0x0022a4000802017f */
[----:B--2---:R-:W-:Y:S05]  /*15fb0*/  @!P1 NANOSLEEP.SYNCS 0x989680 ;  /* 0x009896800000995d */ /* 0x004fea0003900000 */
[----:B------:R-:W2:Y:S02]  /*15fc0*/  @!P1 SYNCS.PHASECHK.TRANS64 P1, [R4+URZ+0x38840], R3 ;  /* 0x03884003040095a7 */ /* 0x000ea4000802007f */
[----:B--2---:R-:W-:Y:S05]  /*15fd0*/  @!P1 BRA `(.L_x_2642) ;  /* 0xfffffffc00f09947 */ /* 0x004fea000383ffff */
[----:B------:R-:W-:Y:S05]  /*15fe0*/  BRA `(.L_x_2754) ;  /* 0xffffffc400c07947 */ /* 0x000fea000383ffff */
.L_x_2644:
[----:B--2---:R2:W3:Y:S02]  /*15ff0*/  SYNCS.PHASECHK.TRANS64.TRYWAIT P1, [R5+URZ+0x38840], R0 ;  /* 0x03884000050075a7 */ /* 0x0044e4000802017f */
[----:B---3--:R-:W-:Y:S05]  /*16000*/  @!P1 NANOSLEEP.SYNCS 0x989680 ;  /* 0x009896800000995d */ /* 0x008fea0003900000 */
[----:B------:R-:W3:Y:S02]  /*16010*/  @!P1 SYNCS.PHASECHK.TRANS64 P1, [R5+URZ+0x38840], R0 ;  /* 0x03884000050095a7 */ /* 0x000ee4000802007f */
[----:B---3--:R-:W-:Y:S05]  /*16020*/  @!P1 BRA `(.L_x_2644) ;  /* 0xfffffffc00f09947 */ /* 0x008fea000383ffff */
[----:B------:R-:W-:Y:S05]  /*16030*/  BRA `(.L_x_2755) ;  /* 0xffffffc400cc7947 */ /* 0x000fea000383ffff */
.L_x_2646:
[----:B---3--:R3:W4:Y:S02]  /*16040*/  SYNCS.PHASECHK.TRANS64.TRYWAIT P1, [R4+URZ+0x38860], R3 ;  /* 0x03886003040075a7 */ /* 0x008724000802017f */
[----:B----4-:R-:W-:Y:S05]  /*16050*/  @!P1 NANOSLEEP.SYNCS 0x989680 ;  /* 0x009896800000995d */ /* 0x010fea0003900000 */
[----:B------:R-:W4:Y:S02]  /*16060*/  @!P1 SYNCS.PHASECHK.TRANS64 P1, [R4+URZ+0x38860], R3 ;  /* 0x03886003040095a7 */ /* 0x000f24000802007f */
[----:B----4-:R-:W-:Y:S05]  /*16070*/  @!P1 BRA `(.L_x_2646) ;  /* 0xfffffffc00f09947 */ /* 0x010fea000383ffff */
[----:B------:R-:W-:Y:S05]  /*16080*/  BRA `(.L_x_2756) ;  /* 0xffffffc400c87947 */ /* 0x000fea000383ffff */
.L_x_2648:
[----:B----4-:R4:W0:Y:S02]  /*16090*/  SYNCS.PHASECHK.TRANS64.TRYWAIT P1, [R5+URZ+0x38860], R0 ;  /* 0x03886000050075a7 */ /* 0x010824000802017f */
[----:B0-----:R-:W-:Y:S05]  /*160a0*/  @!P1 NANOSLEEP.SYNCS 0x989680 ;  /* 0x009896800000995d */ /* 0x001fea0003900000 */
[----:B------:R-:W0:Y:S02]  /*160b0*/  @!P1 SYNCS.PHASECHK.TRANS64 P1, [R5+URZ+0x38860], R0 ;  /* 0x03886000050095a7 */ /* 0x000e24000802007f */
[----:B0-----:R-:W-:Y:S05]  /*160c0*/  @!P1 BRA `(.L_x_2648) ;  /* 0xfffffffc00f09947 */ /* 0x001fea000383ffff */
[----:B------:R-:W-:Y:S05]  /*160d0*/  BRA `(.L_x_2757) ;  /* 0xffffffc400c47947 */ /* 0x000fea000383ffff */
.L_x_2650:
[----:B------:R0:W0:Y:S02]  /*160e0*/  SYNCS.PHASECHK.TRANS64.TRYWAIT P1, [R4+URZ+0x38880], R3 ;  /* 0x03888003040075a7 */ /* 0x000024000802017f */
[----:B0-----:R-:W-:Y:S05]  /*160f0*/  @!P1 NANOSLEEP.SYNCS 0x989680 ;  /* 0x009896800000995d */ /* 0x001fea0003900000 */
[----:B------:R-:W0:Y:S02]  /*16100*/  @!P1 SYNCS.PHASECHK.TRANS64 P1, [R4+URZ+0x38880], R3 ;  /* 0x03888003040095a7 */ /* 0x000e24000802007f */
[----:B0-----:R-:W-:Y:S05]  /*16110*/  @!P1 BRA `(.L_x_2650) ;  /* 0xfffffffc00f09947 */ /* 0x001fea000383ffff */
[----:B------:R-:W-:Y:S05]  /*16120*/  BRA `(.L_x_2758) ;  /* 0xffffffc400c07947 */ /* 0x000fea000383ffff */
.L_x_2759:
        /* <DEDUP_REMOVED lines=13> */
.L_x_16272:


//--------------------- .text._ZN7cutlass13device_kernelIN5flash11enable_sm90INS1_16FlashAttnFwdSm90INS1_25CollectiveMainloopFwdSm90ILi2EN4cute5tupleIJNS5_1CILi1EEES8_S8_EEENS6_IJNS7_ILi128EEESA_NS7_ILi256EEEEEELi256ENS_12float_e4m3_tEfNS_4arch4Sm90ELb1ELb0ELb0ELb1ELb1ELb0ELb0ELb1ELb0ELb1ELb1ELb0EEENS1_21CollectiveEpilogueFwdINS6_IJSA_SB_SA_EEES9_NS_10bfloat16_tESF_Li256ELb1ELb1ELb1ELb1EEENS1_36VarlenDynamicPersistentTileSchedulerILi128ELi128ELi256ELi128ELb1ELb1ELb1ELb1ELb1ELb1EEEEEEEEEvNT_6ParamsE --------------------------
	.section	.text._ZN7cutlass13device_kernelIN5flash11enable_sm90INS1_16FlashAttnFwdSm90INS1_25CollectiveMainloopFwdSm90ILi2EN4cute5tupleIJNS5_1CILi1EEES8_S8_EEENS6_IJNS7_ILi128EEESA_NS7_ILi256EEEEEELi256ENS_12float_e4m3_tEfNS_4arch4Sm90ELb1ELb0ELb0ELb1ELb1ELb0ELb0ELb1ELb0ELb1ELb1ELb0EEENS1_21CollectiveEpilogueFwdINS6_IJSA_SB_SA_EEES9_NS_10bfloat16_tESF_Li256ELb1ELb1ELb1ELb1EEENS1_36VarlenDynamicPersistentTileSchedulerILi128ELi128ELi256ELi128ELb1ELb1ELb1ELb1ELb1ELb1EEEEEEEEEvNT_6ParamsE,"ax",@progbits
	.align	128
.text._ZN7cutlass13device_kernelIN5flash11enable_sm90INS1_16FlashAttnFwdSm90INS1_25CollectiveMainloopFwdSm90ILi2EN4cute5tupleIJNS5_1CILi1EEES8_S8_EEENS6_IJNS7_ILi128EEESA_NS7_ILi256EEEEEELi256ENS_12float_e4m3_tEfNS_4arch4Sm90ELb1ELb0ELb0ELb1ELb1ELb0ELb0ELb1ELb0ELb1ELb1ELb0EEENS1_21CollectiveEpilogueFwdINS6_IJSA_SB_SA_EEES9_NS_10bfloat16_tESF_Li256ELb1ELb1ELb1ELb1EEENS1_36VarlenDynamicPersistentTileSchedulerILi128ELi128ELi256ELi128ELb1ELb1ELb1ELb1ELb1ELb1EEEEEEEEEvNT_6ParamsE:
        .type           _ZN7cutlass13device_kernelIN5flash11enable_sm90INS1_16FlashAttnFwdSm90INS1_25CollectiveMainloopFwdSm90ILi2EN4cute5tupleIJNS5_1CILi1EEES8_S8_EEENS6_IJNS7_ILi128EEESA_NS7_ILi256EEEEEELi256ENS_12float_e4m3_tEfNS_4arch4Sm90ELb1ELb0ELb0ELb1ELb1ELb0ELb0ELb1ELb0ELb1ELb1ELb0EEENS1_21CollectiveEpilogueFwdINS6_IJSA_SB_SA_EEES9_NS_10bfloat16_tESF_Li256ELb1ELb1ELb1ELb1EEENS1_36VarlenDynamicPersistentTileSchedulerILi128ELi128ELi256ELi128ELb1ELb1ELb1ELb1ELb1ELb1EEEEEEEEEvNT_6ParamsE,@function
        .size           _ZN7cutlass13device_kernelIN5flash11enable_sm90INS1_16FlashAttnFwdSm90INS1_25CollectiveMainloopFwdSm90ILi2EN4cute5tupleIJNS5_1CILi1EEES8_S8_EEENS6_IJNS7_ILi128EEESA_NS7_ILi256EEEEEELi256ENS_12float_e4m3_tEfNS_4arch4Sm90ELb1ELb0ELb0ELb1ELb1ELb0ELb0ELb1ELb0ELb1ELb1ELb0EEENS1_21CollectiveEpilogueFwdINS6_IJSA_SB_SA_EEES9_NS_10bfloat16_tESF_Li256ELb1ELb1ELb1ELb1EEENS1_36VarlenDynamicPersistentTileSchedulerILi128ELi128ELi256ELi128ELb1ELb1ELb1ELb1ELb1ELb1EEEEEEEEEvNT_6ParamsE,(.L_x_16273 - _ZN7cutlass13device_kernelIN5flash11enable_sm90INS1_16FlashAttnFwdSm90INS1_25CollectiveMainloopFwdSm90ILi2EN4cute5tupleIJNS5_1CILi1EEES8_S8_EEENS6_IJNS7_ILi128EEESA_NS7_ILi256EEEEEELi256ENS_12float_e4m3_tEfNS_4arch4Sm90ELb1ELb0ELb0ELb1ELb1ELb0ELb0ELb1ELb0ELb1ELb1ELb0EEENS1_21CollectiveEpilogueFwdINS6_IJSA_SB_SA_EEES9_NS_10bfloat16_tESF_Li256ELb1ELb1ELb1ELb1EEENS1_36VarlenDynamicPersistentTileSchedulerILi128ELi128ELi256ELi128ELb1ELb1ELb1ELb1ELb1ELb1EEEEEEEEEvNT_6ParamsE)
        .other          _ZN7cutlass13device_kernelIN5flash11enable_sm90INS1_16FlashAttnFwdSm90INS1_25CollectiveMainloopFwdSm90ILi2EN4cute5tupleIJNS5_1CILi1EEES8_S8_EEENS6_IJNS7_ILi128EEESA_NS7_ILi256EEEEEELi256ENS_12float_e4m3_tEfNS_4arch4Sm90ELb1ELb0ELb0ELb1ELb1ELb0ELb0ELb1ELb0ELb1ELb1ELb0EEENS1_21CollectiveEpilogueFwdINS6_IJSA_SB_SA_EEES9_NS_10bfloat16_tESF_Li256ELb1ELb1ELb1ELb1EEENS1_36VarlenDynamicPersistentTileSchedulerILi128ELi128ELi256ELi128ELb1ELb1ELb1ELb1ELb1ELb1EEEEEEEEEvNT_6ParamsE,@"STO_CUDA_ENTRY STV_DEFAULT"
_ZN7cutlass13device_kernelIN5flash11enable_sm90INS1_16FlashAttnFwdSm90INS1_25CollectiveMainloopFwdSm90ILi2EN4cute5tupleIJNS5_1CILi1EEES8_S8_EEENS6_IJNS7_ILi128EEESA_NS7_ILi256EEEEEELi256ENS_12float_e4m3_tEfNS_4arch4Sm90ELb1ELb0ELb0ELb1ELb1ELb0ELb0ELb1ELb0ELb1ELb1ELb0EEENS1_21CollectiveEpilogueFwdINS6_IJSA_SB_SA_EEES9_NS_10bfloat16_tESF_Li256ELb1ELb1ELb1ELb1EEENS1_36VarlenDynamicPersistentTileSchedulerILi128ELi128ELi256ELi128ELb1ELb1ELb1ELb1ELb1ELb1EEEEEEEEEvNT_6ParamsE:
        /* <DEDUP_REMOVED lines=45> */
.L_x_2760:
        /* <DEDUP_REMOVED lines=22> */
.L_x_2761:
        /* <DEDUP_REMOVED lines=18> */
.L_x_2762:
        /* <DEDUP_REMOVED lines=22> */
.L_x_2763:
        /* <DEDUP_REMOVED lines=24> */
.L_x_2764:
        /* <DEDUP_REMOVED lines=8> */
.L_x_2766:
        /* <DEDUP_REMOVED lines=38> */
[----:B------:R-:W-:-:S02]  /*0b10*/  LOP3.LUT R5, R3, 0x3fffff0, RZ, 0xc0, !PT ;  /* 0x03fffff003057812 */ /* 0x000fc400078ec0ff */
[----:B------:R-:W-:Y:S01]  /*0b20*/  SHF.R.S32.HI R4, RZ, 0x4, R3 ;  /* 0x00000004ff047819 */ /* 0x000fe20000011403 */
[----:B------:R-:W-:Y:S01]  /*0b30*/  IMAD.IADD R12, R0, 0x1, -R11 ;  /* 0x00000001000c7824 */ /* 0x000fe200078e0a0b */
[----:B------:R-:W-:Y:S01]  /*0b40*/  LEA.HI R9, R8, R13, RZ, 0x2 ;  /* 0x0000000d08097211 */ /* 0x000fe200078f10ff */
[----:B------:R-:W-:Y:S01]  /*0b50*/  IMAD.IADD R5, R0, 0x1, -R5 ;  /* 0x0000000100057824 */ /* 0x000fe200078e0a05 */
[----:B------:R-:W-:Y:S02]  /*0b60*/  LEA.HI R0, R3, R4, RZ, 0x1 ;  /* 0x0000000403007211 */ /* 0x000fe400078f08ff */
[--C-:B------:R-:W-:Y:S02]  /*0b70*/  SHF.R.S32.HI R10, RZ, 0x2, R9.reuse ;  /* 0x00000002ff0a7819 */ /* 0x100fe40000011409 */
[----:B------:R-:W-:Y:S02]  /*0b80*/  SHF.R.S32.HI R7, RZ, 0x1f, R9 ;  /* 0x0000001fff077819 */ /* 0x000fe40000011409 */
[----:B------:R-:W-:-:S02]  /*0b90*/  SHF.R.S32.HI R3, RZ, 0x7, R2 ;  /* 0x00000007ff037819 */ /* 0x000fc40000011402 */
[----:B------:R-:W-:Y:S02]  /*0ba0*/  LEA.HI R11, R7, R10, RZ, 0x3 ;  /* 0x0000000a070b7211 */ /* 0x000fe400078f18ff */
[----:B------:R-:W-:Y:S02]  /*0bb0*/  LEA.HI R2, R2, R3, RZ, 0x1 ;  /* 0x0000000302027211 */ /* 0x000fe400078f08ff */
[----:B------:R-:W-:Y:S02]  /*0bc0*/  LOP3.LUT R6, R6, 0xfffffc00, RZ, 0xc0, !PT ;  /* 0xfffffc0006067812 */ /* 0x000fe400078ec0ff */
[----:B------:R-:W-:Y:S02]  /*0bd0*/  LOP3.LUT R7, R0, 0x1ffffffe, RZ, 0xc0, !PT ;  /* 0x1ffffffe00077812 */ /* 0x000fe400078ec0ff */
[----:B------:R-:W-:Y:S01]  /*0be0*/  LOP3.LUT R11, R11, 0xfffffff8, RZ, 0xc0, !PT ;  /* 0xfffffff80b0b7812 */ /* 0x000fe200078ec0ff */
[----:B------:R-:W-:Y:S01]  /*0bf0*/  IMAD R6, R5, 0x40, R6 ;  /* 0x0000004005067824 */ /* 0x000fe200078e0206 */
[----:B------:R-:W-:Y:S01]  /*0c00*/  LEA.HI R8, R8, R13, RZ, 0x5 ;  /* 0x0000000d08087211 */ /* 0x000fe200078f28ff */
[----:B------:R-:W-:Y:S01]  /*0c10*/  IMAD.IADD R7, R4, 0x1, -R7 ;  /* 0x0000000104077824 */ /* 0x000fe200078e0a07 */
[----:B------:R-:W-:Y:S01]  /*0c20*/  LOP3.LUT R2, R2, 0x3fffffe, RZ, 0xc0, !PT ;  /* 0x03fffffe02027812 */ /* 0x000fe200078ec0ff */
[----:B------:R-:W-:Y:S01]  /*0c30*/  IMAD.IADD R11, R10, 0x1, -R11 ;  /* 0x000000010a0b7824 */ /* 0x000fe200078e0a0b */
[----:B------:R-:W-:-:S02]  /*0c40*/  LEA.HI R0, R12, R12, RZ, 0x1 ;  /* 0x0000000c0c007211 */ /* 0x000fc400078f08ff */
[----:B------:R-:W-:Y:S01]  /*0c50*/  SHF.R.S32.HI R8, RZ, 0x5, R8 ;  /* 0x00000005ff087819 */ /* 0x000fe20000011408 */
[----:B------:R-:W-:Y:S01]  /*0c60*/  IMAD.IADD R2, R3, 0x1, -R2 ;  /* 0x0000000103027824 */ /* 0x000fe200078e0a02 */
[----:B------:R-:W-:Y:S01]  /*0c70*/  LOP3.LUT R3, R0, 0x1ffffffe, RZ, 0xc0, !PT ;  /* 0x1ffffffe00037812 */ /* 0x000fe200078ec0ff */
[----:B------:R-:W-:Y:S01]  /*0c80*/  IMAD R0, R7, 0x8, R6 ;  /* 0x0000000807007824 */ /* 0x000fe200078e0206 */
[----:B------:R-:W-:Y:S01]  /*0c90*/  LOP3.LUT R9, R9, 0x7ffffffc, RZ, 0xc0, !PT ;  /* 0x7ffffffc09097812 */ /* 0x000fe200078ec0ff */
[----:B------:R-:W-:Y:S02]  /*0ca0*/  IMAD R11, R8, 0x10, R11 ;  /* 0x00000010080b7824 */ /* 0x000fe400078e020b */
[----:B------:R-:W-:Y:S01]  /*0cb0*/  IMAD.IADD R3, R12, 0x1, -R3 ;  /* 0x000000010c037824 */ /* 0x000fe200078e0a03 */
[----:B------:R0:W-:Y:S01]  /*0cc0*/  STL [R1+0x24], R0 ;  /* 0x0000240001007387 */ /* 0x0001e20000100800 */
[----:B------:R-:W-:-:S04]  /*0cd0*/  IMAD.IADD R9, R13, 0x1, -R9 ;  /* 0x000000010d097824 */ /* 0x000fc800078e0a09 */
[----:B------:R-:W-:-:S04]  /*0ce0*/  IMAD.SHL.U32 R17, R9, 0x2, RZ ;  /* 0x0000000209117824 */ /* 0x000fc800078e00ff */
[C---:B------:R-:W-:Y:S02]  /*0cf0*/  VIADD R21, R17.reuse, 0x8 ;  /* 0x0000000811157836 */ /* 0x040fe40000000000 */
[----:B0-----:R-:W-:Y:S02]  /*0d00*/  IMAD R0, R2, 0x40, R11 ;  /* 0x0000004002007824 */ /* 0x001fe400078e020b */
        /* <DEDUP_REMOVED lines=54> */
[----:B0-----:R-:W-:-:S07]  /*1070*/  IMAD R18, R3, 0x8, R0 ;  /* 0x0000000803127824 */ /* 0x001fce00078e0200 */
.L_x_2830:
[----:B------:R-:W-:Y:S01]  /*1080*/  ULDC.64 UR8, c[0x0][0xc88] ;  /* 0x0003220000087ab9 */ /* 0x000fe20000000a00 */
[----:B------:R-:W-:Y:S01]  /*1090*/  ULDC.64 UR10, c[0x0][0xa18] ;  /* 0x00028600000a7ab9 */ /* 0x000fe20000000a00 */
[----:B------:R-:W-:Y:S02]  /*10a0*/  UIMAD.WIDE UR8, UR7, 0x4, UR8 ;  /* 0x00000004070878a5 */ /* 0x000fe4000f8e0208 */
[----:B------:R-:W-:Y:S01]  /*10b0*/  UISETP.NE.U32.AND UP1, UPT, UR10, URZ, UPT ;  /* 0x0000003f0a00728c */ /* 0x000fe2000bf25070 */
[----:B------:R-:W-:Y:S01]  /*10c0*/  ULDC UR4, c[0x0][0x424] ;  /* 0x0001090000047ab9 */ /* 0x000fe20000000800 */
[----:B------:R-:W-:Y:S02]  /*10d0*/  ULDC UR7, c[0x0][0x2f0] ;  /* 0x0000bc0000077ab9 */ /* 0x000fe40000000800 */
[----:B0123--:R-:W-:Y:S02]  /*10e0*/  IMAD.U32 R2, RZ, RZ, UR8 ;  /* 0x00000008ff027e24 */ /* 0x00ffe4000f8e00ff */
[----:B------:R-:W-:Y:S01]  /*10f0*/  IMAD.U32 R3, RZ, RZ, UR9 ;  /* 0x00000009ff037e24 */ /* 0x000fe2000f8e00ff */
[----:B------:R-:W-:-:S04]  /*1100*/  ULDC.64 UR8, c[0x0][0xa28] ;  /* 0x00028a0000087ab9 */ /* 0x000fc80000000a00 */
[----:B------:R-:W2:Y:S01]  /*1110*/  LDG.E R2, desc[UR54][R2.64] ;  /* 0x0000003602027981 */ /* 0x000ea2000c1e1900 */
[----:B------:R-:W-:Y:S02]  /*1120*/  UISETP.NE.U32.AND UP0, UPT, UR8, URZ, UPT ;  /* 0x0000003f0800728c */ /* 0x000fe4000bf05070 */
[----:B------:R-:W-:Y:S02]  /*1130*/  UISETP.NE.AND.EX UP1, UPT, UR11, URZ, UPT, UP1 ;  /* 0x0000003f0b00728c */ /* 0x000fe4000bf25310 */
[----:B------:R-:W-:-:S04]  /*1140*/  UISETP.NE.AND.EX UP0, UPT, UR9, URZ, UPT, UP0 ;  /* 0x0000003f0900728c */ /* 0x000fc8000bf05300 */
[----:B------:R-:W-:Y:S02]  /*1150*/  PLOP3.LUT P2, PT, PT, PT, UP1, 0x80, 0x0 ;  /* 0x000000000000781c */ /* 0x000fe40003f4f018 */
[----:B------:R-:W-:Y:S02]  /*1160*/  PLOP3.LUT P0, PT, PT, PT, UP0, 0x80, 0x0 ;  /* 0x000000000000781c */ /* 0x000fe40003f0f008 */
[----:B--2---:R-:W-:-:S13]  /*1170*/  R2UR UR36, R2 ;  /* 0x00000000022472ca */ /* 0x004fda00000e0000 */
[----:B------:R-:W-:Y:S02]  /*1180*/  USHF.R.S32.HI UR37, URZ, 0x1f, UR36 ;  /* 0x0000001f3f257899 */ /* 0x000fe40008011424 */
[----:B------:R-:W-:-:S04]  /*1190*/  @UP0 ULEA UR8, UP2, UR36, UR8, 0x2 ;  /* 0x0000000824080291 */ /* 0x000fc8000f84103f */
[----:B------:R-:W-:Y:S02]  /*11a0*/  @UP0 ULEA.HI.X UR9, UR36, UR9, UR37, 0x2, UP2 ;  /* 0x0000000924090291 */ /* 0x000fe400090f1425 */
[----:B------:R-:W-:Y:S01]  /*11b0*/  @UP1 ULEA UR10, UP0, UR36, UR10, 0x2 ;  /* 0x0000000a240a1291 */ /* 0x000fe2000f80103f */
[----:B------:R-:W-:-:S03]  /*11c0*/  IMAD.U32 R2, RZ, RZ, UR8 ;  /* 0x00000008ff027e24 */ /* 0x000fc6000f8e00ff */
[----:B------:R-:W-:Y:S01]  /*11d0*/  @UP1 ULEA.HI.X UR11, UR36, UR11, UR37, 0x2, UP0 ;  /* 0x0000000b240b1291 */ /* 0x000fe200080f1425 */
[----:B------:R-:W-:Y:S01]  /*11e0*/  IMAD.U32 R3, RZ, RZ, UR9 ;  /* 0x00000009ff037e24 */ /* 0x000fe2000f8e00ff */
[----:B------:R-:W-:Y:S01]  /*11f0*/  ULDC.64 UR8, c[0x0][0x418] ;  /* 0x0001060000087ab9 */ /* 0x000fe20000000a00 */
[----:B------:R-:W-:-:S03]  /*1200*/  IMAD.U32 R4, RZ, RZ, UR10 ;  /* 0x0000000aff047e24 */ /* 0x000fc6000f8e00ff */
[----:B------:R-:W-:Y:S01]  /*1210*/  IMAD.U32 R5, RZ, RZ, UR11 ;  /* 0x0000000bff057e24 */ /* 0x000fe2000f8e00ff */
[----:B------:R-:W2:Y:S01]  /*1220*/  @P0 LDG.E R2, desc[UR54][R2.64] ;  /* 0x0000003602020981 */ /* 0x000ea2000c1e1900 */
[----:B------:R-:W-:Y:S01]  /*1230*/  UISETP.NE.U32.AND UP0, UPT, UR8, URZ, UPT ;  /* 0x0000003f0800728c */ /* 0x000fe2000bf05070 */
[----:B------:R-:W-:Y:S02]  /*1240*/  ULDC.64 UR10, c[0x0][0xa20] ;  /* 0x00028800000a7ab9 */ /* 0x000fe40000000a00 */
[----:B------:R-:W3:Y:S01]  /*1250*/  @P2 LDG.E R4, desc[UR54][R4.64] ;  /* 0x0000003604042981 */ /* 0x000ee2000c1e1900 */
[----:B------:R-:W-:Y:S01]  /*1260*/  UISETP.NE.AND.EX UP0, UPT, UR9, URZ, UPT, UP0 ;  /* 0x0000003f0900728c */ /* 0x000fe2000bf05300 */
[----:B------:R-:W-:Y:S01]  /*1270*/  ISETP.NE.U32.AND P1, PT, RZ, UR10, PT ;  /* 0x0000000aff007c0c */ /* 0x000fe2000bf25070 */
[----:B------:R-:W-:Y:S01]  /*1280*/  UMOV UR50, URZ ;  /* 0x0000003f00327c82 */ /* 0x000fe20008000000 */
[----:B------:R-:W-:Y:S02]  /*1290*/  ULOP3.LUT UR42, UR5, 0xffff, URZ, 0xc0, !UPT ;  /* 0x0000ffff052a7892 */ /* 0x000fe4000f8ec03f */
[----:B------:R-:W-:Y:S01]  /*12a0*/  USEL UR4, UR4, 0x1, UP0 ;  /* 0x0000000104047887 */ /* 0x000fe20008000000 */
[----:B------:R-:W-:-:S03]  /*12b0*/  ISETP.NE.AND.EX P1, PT, RZ, UR11, PT, P1 ;  /* 0x0000000bff007c0c */ /* 0x000fc6000bf25310 */
[----:B------:R-:W-:Y:S01]  /*12c0*/  UIMAD UR4, UR4, UR7, URZ ;  /* 0x00000007040472a4 */ /* 0x000fe2000f8e023f */
[----:B--2---:R-:W-:Y:S02]  /*12d0*/  @P0 R2UR UR50, R2 ;  /* 0x00000000023202ca */ /* 0x004fe400000e0000 */
[----:B---3--:R-:W-:Y:S01]  /*12e0*/  @P2 R2UR UR51, R4 ;  /* 0x00000000043322ca */ /* 0x008fe200000e0000 */
[----:B----45:R-:W-:-:S14]  /*12f0*/  @P2 BRA `(.L_x_2767) ;  /* 0x0000000000382947 */ /* 0x030fdc0003800000 */
        /* <DEDUP_REMOVED lines=14> */
.L_x_2767:
[----:B------:R-:W-:Y:S05]  /*13e0*/  @!P1 BRA `(.L_x_2768) ;  /* 0x00000000001c9947 */ /* 0x000fea0003800000 */
[----:B------:R-:W-:-:S04]  /*13f0*/  ULEA UR4, UP0, UR36, UR10, 0x2 ;  /* 0x0000000a24047291 */ /* 0x000fc8000f80103f */
[----:B------:R-:W-:Y:S02]  /*1400*/  ULEA.HI.X UR7, UR36, UR11, UR37, 0x2, UP0 ;  /* 0x0000000b24077291 */ /* 0x000fe400080f1425 */
[----:B------:R-:W-:-:S04]  /*1410*/  IMAD.U32 R2, RZ, RZ, UR4 ;  /* 0x00000004ff027e24 */ /* 0x000fc8000f8e00ff */
[----:B------:R-:W-:-:S05]  /*1420*/  IMAD.U32 R3, RZ, RZ, UR7 ;  /* 0x00000007ff037e24 */ /* 0x000fca000f8e00ff */
[----:B------:R-:W2:Y:S02]  /*1430*/  LDG.E R2, desc[UR54][R2.64] ;  /* 0x0000003602027981 */ /* 0x000ea4000c1e1900 */
[----:B--2---:R-:W-:Y:S01]  /*1440*/  R2UR UR4, R2 ;  /* 0x00000000020472ca */ /* 0x004fe200000e0000 */
[----:B------:R-:W-:-:S14]  /*1450*/  BRA `(.L_x_2769) ;  /* 0x0000000000347947 */ /* 0x000fdc0003800000 */
.L_x_2768:
        /* <DEDUP_REMOVED lines=13> */
.L_x_2769:
[----:B------:R-:W-:Y:S01]  /*1530*/  ULDC.64 UR10, c[0x0][0x998] ;  /* 0x00026600000a7ab9 */ /* 0x000fe20000000a00 */
[----:B------:R-:W-:Y:S01]  /*1540*/  ULDC.64 UR8, c[0x0][0x990] ;  /* 0x0002640000087ab9 */ /* 0x000fe20000000a00 */
[----:B------:R-:W-:Y:S01]  /*1550*/  ISETP.NE.U32.AND P1, PT, RZ, UR10, PT ;  /* 0x0000000aff007c0c */ /* 0x000fe2000bf25070 */
[----:B------:R-:W-:Y:S01]  /*1560*/  ULDC UR7, c[0x0][0x448] ;  /* 0x0001120000077ab9 */ /* 0x000fe20000000800 */
[----:B------:R-:W-:Y:S02]  /*1570*/  ISETP.NE.U32.AND P0, PT, RZ, UR8, PT ;  /* 0x00000008ff007c0c */ /* 0x000fe4000bf05070 */
[----:B------:R-:W-:Y:S02]  /*1580*/  ISETP.NE.AND.EX P1, PT, RZ, UR11, PT, P1 ;  /* 0x0000000bff007c0c */ /* 0x000fe4000bf25310 */
[----:B------:R-:W-:-:S11]  /*1590*/  ISETP.NE.AND.EX P0, PT, RZ, UR9, PT, P0 ;  /* 0x00000009ff007c0c */ /* 0x000fd6000bf05300 */
[----:B------:R-:W0:Y:S08]  /*15a0*/  @P1 LDC.64 R8, c[0x0][0x9b8] ;  /* 0x00026e00ff081b82 */ /* 0x000e300000000a00 */
[----:B------:R-:W1:Y:S08]  /*15b0*/  @P0 LDC.64 R6, c[0x0][0x9a8] ;  /* 0x00026a00ff060b82 */ /* 0x000e700000000a00 */
[----:B------:R-:W2:Y:S08]  /*15c0*/  @P0 LDC.64 R10, c[0x0][0x9b0] ;  /* 0x00026c00ff0a0b82 */ /* 0x000eb00000000a00 */
[----:B------:R-:W3:Y:S01]  /*15d0*/  @P1 LDC.64 R12, c[0x0][0x9c0] ;  /* 0x00027000ff0c1b82 */ /* 0x000ee20000000a00 */
[----:B0-----:R-:W-:-:S02]  /*15e0*/  @P1 IMAD R2, R8, UR37, RZ ;  /* 0x0000002508021c24 */ /* 0x001fc4000f8e02ff */
[----:B------:R-:W-:-:S04]  /*15f0*/  @P1 IMAD.WIDE.U32 R4, R8, UR36, RZ ;  /* 0x0000002408041c25 */ /* 0x000fc8000f8e00ff */
[----:B------:R-:W-:Y:S02]  /*1600*/  @P1 IMAD R9, R9, UR36, R2 ;  /* 0x0000002409091c24 */ /* 0x000fe4000f8e0202 */
[C---:B-1----:R-:W-:Y:S02]  /*1610*/  @P0 IMAD R0, R6.reuse, UR37, RZ ;  /* 0x0000002506000c24 */ /* 0x042fe4000f8e02ff */
[----:B------:R-:W-:-:S04]  /*1620*/  @P0 IMAD.WIDE.U32 R2, R6, UR36, RZ ;  /* 0x0000002406020c25 */ /* 0x000fc8000f8e00ff */
[----:B------:R-:W-:Y:S02]  /*1630*/  @P0 IMAD R7, R7, UR36, R0 ;  /* 0x0000002407070c24 */ /* 0x000fe4000f8e0200 */
[----:B------:R-:W-:Y:S02]  /*1640*/  @P1 IMAD.IADD R5, R5, 0x1, R9 ;  /* 0x0000000105051824 */ /* 0x000fe400078e0209 */
[----:B------:R-:W-:Y:S02]  /*1650*/  @P0 IMAD.IADD R3, R3, 0x1, R7 ;  /* 0x0000000103030824 */ /* 0x000fe400078e0207 */
[----:B------:R-:W-:Y:S02]  /*1660*/  IMAD.MOV.U32 R0, RZ, RZ, 0x3f800000 ;  /* 0x3f800000ff007424 */ /* 0x000fe400078e00ff */
[----:B--2---:R-:W-:-:S04]  /*1670*/  @P0 IMAD.WIDE.U32 R2, R10, UR42, R2 ;  /* 0x0000002a0a020c25 */ /* 0x004fc8000f8e0002 */
[----:B---3--:R-:W-:Y:S01]  /*1680*/  @P1 IMAD.WIDE.U32 R6, R12, UR42, R4 ;  /* 0x0000002a0c061c25 */ /* 0x008fe2000f8e0004 */
[----:B------:R-:W-:-:S03]  /*1690*/  @P0 LEA R4, P2, R2, UR8, 0x2 ;  /* 0x0000000802040c11 */ /* 0x000fc6000f8410ff */
[----:B------:R-:W-:Y:S01]  /*16a0*/  @P0 IMAD R5, R11, UR42, R3 ;  /* 0x0000002a0b050c24 */ /* 0x000fe2000f8e0203 */
[----:B------:R-:W-:Y:S01]  /*16b0*/  @P1 LEA R8, P3, R6, UR10, 0x2 ;  /* 0x0000000a06081c11 */ /* 0x000fe2000f8610ff */
[----:B------:R-:W-:-:S03]  /*16c0*/  @P1 IMAD R3, R13, UR42, R7 ;  /* 0x0000002a0d031c24 */ /* 0x000fc6000f8e0207 */
[----:B------:R-:W-:Y:S02]  /*16d0*/  @P0 LEA.HI.X R5, R2, UR9, R5, 0x2, P2 ;  /* 0x0000000902050c11 */ /* 0x000fe400090f1405 */
[----:B------:R-:W-:Y:S01]  /*16e0*/  @P1 LEA.HI.X R9, R6, UR11, R3, 0x2, P3 ;  /* 0x0000000b06091c11 */ /* 0x000fe200098f1403 */
[----:B------:R-:W-:Y:S01]  /*16f0*/  IMAD.MOV.U32 R3, RZ, RZ, 0x3f800000 ;  /* 0x3f800000ff037424 */ /* 0x000fe200078e00ff */
[----:B------:R-:W-:Y:S02]  /*1700*/  UISETP.NE.AND UP0, UPT, UR7, 0x1, UPT ;  /* 0x000000010700788c */ /* 0x000fe4000bf05270 */
[----:B------:R-:W-:Y:S01]  /*1710*/  USHF.L.U32 UR38, UR6, 0x7, URZ ;  /* 0x0000000706267899 */ /* 0x000fe2000800063f */
[----:B------:R-:W2:Y:S01]  /*1720*/  @P1 LDG.E R0, desc[UR54][R8.64] ;  /* 0x0000003608001981 */ /* 0x000ea2000c1e1900 */
[----:B------:R-:W-:Y:S01]  /*1730*/  UIADD3 UR50, -UR50, UR4, URZ ;  /* 0x0000000432327290 */ /* 0x000fe2000fffe13f */
[----:B------:R-:W-:Y:S02]  /*1740*/  ULDC UR11, c[0x0][0x988] ;  /* 0x00026200000b7ab9 */ /* 0x000fe40000000800 */
[----:B------:R-:W2:Y:S01]  /*1750*/  @P0 LDG.E R3, desc[UR54][R4.64] ;  /* 0x0000003604030981 */ /* 0x000ea2000c1e1900 */
[----:B------:R-:W-:-:S03]  /*1760*/  UIADD3 UR8, UR38, 0x7f, URZ ;  /* 0x0000007f26087890 */ /* 0x000fc6000fffe03f */
[----:B------:R-:W-:Y:S01]  /*1770*/  @UP0 ULDC UR6, c[0x0][0x44c] ;  /* 0x0001130000060ab9 */ /* 0x000fe20000000800 */
[----:B------:R-:W-:Y:S01]  /*1780*/  @UP0 ULDC UR4, c[0x0][0x450] ;  /* 0x0001140000040ab9 */ /* 0x000fe20000000800 */
[----:B------:R-:W-:Y:S02]  /*1790*/  UIMAD.WIDE.U32 UR6, UR8, UR6, URZ ;  /* 0x00000006080672a5 */ /* 0x000fe4000f8e003f */
[----:B------:R-:W-:Y:S02]  /*17a0*/  UIADD3 UR9, UR50, 0x80, -UR51 ;  /* 0x0000008032097890 */ /* 0x000fe4000fffe833 */
[----:B------:R-:W-:Y:S02]  /*17b0*/  @UP0 USHF.R.U32.HI UR8, URZ, UR4, UR7 ;  /* 0x000000043f080299 */ /* 0x000fe40008011607 */
[----:B------:R-:W-:Y:S02]  /*17c0*/  UIADD3 UR4, UR50, 0x7f, URZ ;  /* 0x0000007f32047890 */ /* 0x000fe4000fffe03f */
[----:B------:R-:W-:-:S02]  /*17d0*/  UIADD3 UR8, UR9, UR8, URZ ;  /* 0x0000000809087290 */ /* 0x000fc4000fffe03f */
[----:B------:R-:W-:Y:S02]  /*17e0*/  USHF.R.S32.HI UR6, URZ, 0x1f, UR4 ;  /* 0x0000001f3f067899 */ /* 0x000fe40008011404 */
[----:B------:R-:W-:Y:S02]  /*17f0*/  USHF.R.S32.HI UR7, URZ, 0x1f, UR8 ;  /* 0x0000001f3f077899 */ /* 0x000fe40008011408 */
[----:B------:R-:W-:Y:S02]  /*1800*/  ULEA.HI UR6, UR6, UR4, URZ, 0x7 ;  /* 0x0000000406067291 */ /* 0x000fe4000f8f383f */
[----:B------:R-:W-:Y:S02]  /*1810*/  ULEA.HI UR7, UR7, UR8, URZ, 0x7 ;  /* 0x0000000807077291 */ /* 0x000fe4000f8f383f */
[----:B------:R-:W-:Y:S02]  /*1820*/  USHF.R.S32.HI UR6, URZ, 0x7, UR6 ;  /* 0x000000073f067899 */ /* 0x000fe40008011406 */
[----:B------:R-:W-:-:S02]  /*1830*/  USHF.R.S32.HI UR7, URZ, 0x7, UR7 ;  /* 0x000000073f077899 */ /* 0x000fc40008011407 */
[----:B------:R-:W-:Y:S02]  /*1840*/  UP2UR UR52, UPR, URZ, 0x1 ;  /* 0x000000013f347883 */ /* 0x000fe40008000000 */
[----:B------:R-:W-:-:S04]  /*1850*/  UISETP.LT.AND UP0, UPT, UR6, UR7, UPT ;  /* 0x000000070600728c */ /* 0x000fc8000bf01270 */
[----:B------:R-:W-:-:S04]  /*1860*/  USEL UR9, UR6, UR7, UP0 ;  /* 0x0000000706097287 */ /* 0x000fc80008000000 */
[----:B------:R-:W-:Y:S02]  /*1870*/  UISETP.GE.AND UP0, UPT, UR9, 0x1, UPT ;  /* 0x000000010900788c */ /* 0x000fe4000bf06270 */
[----:B------:R-:W-:-:S04]  /*1880*/  ULOP3.LUT UR4, UR5, 0xff000000, URZ, 0xc0, !UPT ;  /* 0xff00000005047892 */ /* 0x000fc8000f8ec03f */
[----:B------:R-:W-:Y:S01]  /*1890*/  PLOP3.LUT P0, PT, PT, PT, UP0, 0x80, 0x0 ;  /* 0x000000000000781c */ /* 0x000fe20003f0f008 */
[----:B------:R-:W-:Y:S02]  /*18a0*/  ULOP3.LUT UR5, UR5, 0xff0000, URZ, 0xc0, !UPT ;  /* 0x00ff000005057892 */ /* 0x000fe4000f8ec03f */
[----:B------:R-:W-:-:S04]  /*18b0*/  USHF.R.U32.HI UR4, URZ, 0x8, UR4 ;  /* 0x000000083f047899 */ /* 0x000fc80008011604 */
[----:B------:R-:W-:-:S03]  /*18c0*/  ULEA.HI UR5, UR5, UR4, URZ, 0x10 ;  /* 0x0000000405057291 */ /* 0x000fc6000f8f803f */
[----:B------:R-:W-:Y:S01]  /*18d0*/  UMOV UR4, URZ ;  /* 0x0000003f00047c82 */ /* 0x000fe20008000000 */
[----:B------:R-:W-:Y:S02]  /*18e0*/  ULOP3.LUT UR39, UR5, 0xff, URZ, 0xc0, !UPT ;  /* 0x000000ff05277892 */ /* 0x000fe4000f8ec03f */
[----:B------:R-:W-:Y:S01]  /*18f0*/  USHF.R.U32.HI UR44, URZ, 0x10, UR5 ;  /* 0x000000103f2c7899 */ /* 0x000fe20008011605 */
[----:B--2---:R-:W-:Y:S01]  /*1900*/  FMUL.FTZ R0, R3, R0 ;  /* 0x0000000003007220 */ /* 0x004fe20000410000 */
[----:B------:R-:W-:Y:S10]  /*1910*/  @!P0 BRA `(.L_x_2770) ;  /* 0x0000000000908947 */ /* 0x000ff40003800000 */
        /* <DEDUP_REMOVED lines=36> */
.L_x_2770:
[----:B------:R-:W-:Y:S01]  /*1b60*/  UIMAD UR40, UR39, UR4, URZ ;  /* 0x00000004272872a4 */ /* 0x000fe2000f8e023f */
[----:B------:R-:W-:Y:S02]  /*1b70*/  IMAD.U32 R2, RZ, RZ, UR9 ;  /* 0x00000009ff027e24 */ /* 0x000fe4000f8e00ff */
[----:B------:R-:W-:Y:S01]  /*1b80*/  FMUL.FTZ R0, R0, UR11 ;  /* 0x0000000b00007c20 */ /* 0x000fe20008410000 */
[----:B------:R-:W-:Y:S01]  /*1b90*/  IMAD.U32 R3, RZ, RZ, UR4 ;  /* 0x00000004ff037e24 */ /* 0x000fe2000f8e00ff */
[----:B------:R-:W-:Y:S02]  /*1ba0*/  PLOP3.LUT P0, PT, PT, PT, PT, 0x80, 0x0 ;  /* 0x000000000000781c */ /* 0x000fe40003f0f070 */
[----:B------:R-:W-:Y:S02]  /*1bb0*/  CS2R R28, SRZ ;  /* 0x00000000001c7805 */ /* 0x000fe4000001ff00 */
[----:B------:R-:W-:Y:S02]  /*1bc0*/  CS2R R24, SRZ ;  /* 0x0000000000187805 */ /* 0x000fe4000001ff00 */
[----:B------:R-:W-:Y:S01]  /*1bd0*/  R2UR UR41, R0 ;  /* 0x00000000002972ca */ /* 0x000fe200000e0000 */
[----:B------:R-:W-:Y:S01]  /*1be0*/  IMAD.MOV.U32 R0, RZ, RZ, RZ ;  /* 0x000000ffff007224 */ /* 0x000fe200078e00ff */
[----:B------:R-:W-:-:S02]  /*1bf0*/  VIADDMNMX R2, R3, UR40, R2, PT ;  /* 0x0000002803027c46 */ /* 0x000fc4000b800102 */
[----:B------:R-:W-:Y:S02]  /*1c00*/  CS2R R30, SRZ ;  /* 0x00000000001e7805 */ /* 0x000fe4000001ff00 */
[----:B------:R-:W-:Y:S02]  /*1c10*/  CS2R R26, SRZ ;  /* 0x00000000001a7805 */ /* 0x000fe4000001ff00 */
[----:B------:R-:W-:Y:S02]  /*1c20*/  CS2R R36, SRZ ;  /* 0x0000000000247805 */ /* 0x000fe4000001ff00 */
[----:B------:R-:W-:Y:S01]  /*1c30*/  R2UR UR57, R2 ;  /* 0x00000000023972ca */ /* 0x000fe200000e0000 */
[----:B------:R-:W-:Y:S01]  /*1c40*/  IMAD.MOV.U32 R2, RZ, RZ, RZ ;  /* 0x000000ffff027224 */ /* 0x000fe200078e00ff */
        /* <DEDUP_REMOVED lines=98> */
.L_x_2772:
        /* <DEDUP_REMOVED lines=9> */
.L_x_2933:
[----:B0-----:R-:W-:Y:S01]  /*2300*/  IMAD.U32 R0, RZ, RZ, UR48 ;  /* 0x00000030ff007e24 */ /* 0x001fe2000f8e00ff */
[----:B------:R-:W-:Y:S05]  /*2310*/  WARPSYNC.ALL ;  /* 0x0000000000007948 */ /* 0x000fea0003800000 */
[----:B------:R0:W-:Y:S01]  /*2320*/  BAR.SYNC.DEFER_BLOCKING R6, 0x100 ;  /* 0x000400060000751d */ /* 0x0001e20000010000 */
[----:B------:R-:W-:-:S13]  /*2330*/  ISETP.NE.AND P0, PT, R0, 0x3, PT ;  /* 0x000000030000780c */ /* 0x000fda0003f05270 */
[----:B0-----:R-:W-:Y:S05]  /*2340*/  @!P0 BRA `(.L_x_2774) ;  /* 0x0000000000048947 */ /* 0x001fea0003800000 */
[----:B------:R-:W-:Y:S01]  /*2350*/  BPT.TRAP 0x1 ;  /* 0x000000040000795c */ /* 0x000fe20000300000 */
.L_x_2774:
[----:B------:R-:W-:Y:S01]  /*2360*/  ULEA UR58, UR45, UR53, 0x3 ;  /* 0x000000352d3a7291 */ /* 0x000fe2000f8e183f */
[----:B------:R-:W-:-:S05]  /*2370*/  IMAD.U32 R7, RZ, RZ, UR46 ;  /* 0x0000002eff077e24 */ /* 0x000fca000f8e00ff */
[----:B------:R-:W-:-:S04]  /*2380*/  SHF.L.U32 R7, R7, 0x1f, RZ ;  /* 0x0000001f07077819 */ /* 0x000fc800000006ff */
[----:B------:R0:W1:Y:S01]  /*2390*/  SYNCS.PHASECHK.TRANS64.TRYWAIT P1, [UR58+0x38830], R7 ;  /* 0x03883007ff0075a7 */ /* 0x000062000802017a */
[----:B------:R-:W-:Y:S05]  /*23a0*/  @!P0 BRA `(.L_x_2775) ;  /* 0x0000000000048947 */ /* 0x000fea0003800000 */
[----:B------:R-:W-:Y:S01]  /*23b0*/  BPT.TRAP 0x1 ;  /* 0x000000040000795c */ /* 0x000fe20000300000 */
.L_x_2775:
[----:B-1----:R-:W-:Y:S05]  /*23c0*/  @P1 BRA `(.L_x_2776) ;  /* 0x0000000000081947 */ /* 0x002fea0003800000 */
[----:B------:R-:W1:Y:S02]  /*23d0*/  SYNCS.PHASECHK.TRANS64.TRYWAIT P1, [UR58+0x38830], R7 ;  /* 0x03883007ff0075a7 */ /* 0x000e64000802017a */
[----:B-1----:R-:W-:Y:S05]  /*23e0*/  @!P1 BRA `(.L_x_2777) ;  /* 0x0000015c003c9947 */ /* 0x002fea0003800000 */
.L_x_2776:
        /* <DEDUP_REMOVED lines=66> */
.L_x_2778:
[----:B------:R-:W-:Y:S01]  /*2810*/  UISETP.NE.AND UP0, UPT, UR52, URZ, UPT ;  /* 0x0000003f3400728c */ /* 0x000fe2000bf05270 */
[----:B------:R-:W-:Y:S02]  /*2820*/  VIADD R0, R18, UR38 ;  /* 0x0000002612007c36 */ /* 0x000fe40008000000 */
[----:B------:R-:W-:-:S03]  /*2830*/  IMAD.U32 R93, RZ, RZ, UR41 ;  /* 0x00000029ff5d7e24 */ /* 0x000fc6000f8e00ff */
        /* <DEDUP_REMOVED lines=8> */
[----:B------:R-:W2:Y:S02]  /*28c0*/  SHFL.IDX PT, R2, R0, 0x1, 0x1c1f ;  /* 0x003c1f0000027f89 */ /* 0x000ea400000e0000 */
[----:B------:R-:W-:Y:S02]  /*28d0*/  UIADD3 UR7, UR50, 0x1, UR6 ;  /* 0x0000000132077890 */ /* 0x000fe4000fffe006 */
[----:B------:R-:W-:Y:S01]  /*28e0*/  IMAD.U32 R8, RZ, RZ, UR6 ;  /* 0x00000006ff087e24 */ /* 0x000fe2000f8e00ff */
[----:B------:R-:W-:Y:S01]  /*28f0*/  SHFL.IDX PT, R0, R0, RZ, 0x1c1f ;  /* 0x001c1fff00007589 */ /* 0x000fe200000e0000 */
[----:B------:R-:W-:-:S02]  /*2900*/  UIADD3 UR6, UR58, 0x38840, URZ ;  /* 0x000388403a067890 */ /* 0x000fc4000fffe03f */
[----:B------:R-:W-:Y:S01]  /*2910*/  IMAD.U32 R4, RZ, RZ, UR7 ;  /* 0x00000007ff047e24 */ /* 0x000fe2000f8e00ff */
[----:B------:R-:W-:Y:S01]  /*2920*/  IADD3 R8, -R17, UR50, R8 ;  /* 0x0000003211087c10 */ /* 0x000fe2000fffe108 */
[----:B------:R-:W-:-:S03]  /*2930*/  UPRMT UR6, UR56, 0x654, UR6 ;  /* 0x0000065438067896 */ /* 0x000fc60008000006 */
[----:B------:R-:W-:-:S06]  /*2940*/  IADD3 R9, R4, -UR51, -R17 ;  /* 0x8000003304097c10 */ /* 0x000fcc000fffe811 */
[----:B------:R-:W-:Y:S01]  /*2950*/  SYNCS.ARRIVE.TRANS64.RED.A1T0 RZ, [UR6], RZ ;  /* 0x000000ffffff79a7 */ /* 0x000fe20008100406 */
[----:B--2---:R-:W-:-:S04]  /*2960*/  VIADDMNMX R2, R2, R9, R8, PT ;  /* 0x0000000902027246 */ /* 0x004fc80003800108 */
        /* <DEDUP_REMOVED lines=93> */
[----:B------:R-:W-:-:S04]  /*2f40*/  FMNMX.FTZ R2, R86, R21, !PT ;  /* 0x0000001556027209 */ /* 0x000fc80007810000 */
[----:B------:R-:W-:-:S05]  /*2f50*/  FMNMX.FTZ R10, R87, R2, !PT ;  /* 0x00000002570a7209 */ /* 0x000fca0007810000 */
[----:B------:R-:W2:Y:S02]  /*2f60*/  SHFL.BFLY PT, R21, R10, 0x2, 0x1f ;  /* 0x0c401f000a157f89 */ /* 0x000ea400000e0000 */
[----:B--2---:R-:W-:-:S05]  /*2f70*/  FMNMX.FTZ R12, R10, R21, !PT ;  /* 0x000000150a0c7209 */ /* 0x004fca0007810000 */
[----:B------:R-:W2:Y:S02]  /*2f80*/  SHFL.BFLY PT, R21, R12, 0x1, 0x1f ;  /* 0x0c201f000c157f89 */ /* 0x000ea400000e0000 */
[----:B--2---:R-:W-:Y:S02]  /*2f90*/  FMNMX.FTZ R4, R12, R21, !PT ;  /* 0x000000150c047209 */ /* 0x004fe40007810000 */
[----:B------:R-:W-:Y:S02]  /*2fa0*/  VIADDMNMX R21, R0, R9, R8, PT ;  /* 0x0000000900157246 */ /* 0x000fe40003800108 */
[C---:B------:R-:W-:Y:S01]  /*2fb0*/  FSETP.NEU.FTZ.AND P1, PT, R4.reuse, -INF , PT ;  /* 0xff8000000400780b */ /* 0x040fe20003f3d000 */
[----:B------:R-:W-:-:S01]  /*2fc0*/  FFMA.FTZ R2, R4, R93, -8 ;  /* 0xc100000004027423 */ /* 0x000fc2000001005d */
[C---:B------:R-:W-:Y:S02]  /*2fd0*/  ISETP.GT.AND P2, PT, R21.reuse, 0x1, PT ;  /* 0x000000011500780c */ /* 0x040fe40003f44270 */
[----:B------:R-:W-:-:S02]  /*2fe0*/  ISETP.GT.AND P3, PT, R21, 0x8, PT ;  /* 0x000000081500780c */ /* 0x000fc40003f64270 */
[----:B------:R-:W-:Y:S02]  /*2ff0*/  FSEL R2, R2, RZ, P1 ;  /* 0x000000ff02027208 */ /* 0x000fe40000800000 */
[----:B------:R-:W-:Y:S02]  /*3000*/  ISETP.GT.AND P1, PT, R21, RZ, PT ;  /* 0x000000ff1500720c */ /* 0x000fe40003f24270 */
[----:B------:R-:W-:Y:S01]  /*3010*/  FSEL R25, R25, -INF , P2 ;  /* 0xff80000019197808 */ /* 0x000fe20001000000 */
[----:B------:R-:W-:-:S01]  /*3020*/  FFMA.FTZ R153, R11, UR41, -R2 ;  /* 0x000000290b997c23 */ /* 0x000fc20008010802 */
[----:B------:R-:W-:Y:S01]  /*3030*/  FSEL R24, R24, -INF , P1 ;  /* 0xff80000018187808 */ /* 0x000fe20000800000 */
[----:B------:R-:W-:-:S01]  /*3040*/  FFMA.FTZ R0, R15, UR41, -R2 ;  /* 0x000000290f007c23 */ /* 0x000fc20008010802 */
[----:B------:R-:W-:Y:S01]  /*3050*/  ISETP.GT.AND P1, PT, R21, 0x9, PT ;  /* 0x000000091500780c */ /* 0x000fe20003f24270 */
[----:B------:R-:W-:-:S01]  /*3060*/  FFMA.FTZ R157, R13, UR41, -R2 ;  /* 0x000000290d9d7c23 */ /* 0x000fc20008010802 */
[----:B------:R-:W-:Y:S01]  /*3070*/  FSEL R28, R28, -INF , P3 ;  /* 0xff8000001c1c7808 */ /* 0x000fe20001800000 */
[----:B------:R-:W-:-:S01]  /*3080*/  FFMA.FTZ R159, R50, UR41, -R2 ;  /* 0x00000029329f7c23 */ /* 0x000fc20008010802 */
[----:B------:R-:W-:Y:S01]  /*3090*/  FMNMX.FTZ R9, R24, R25, !PT ;  /* 0x0000001918097209 */ /* 0x000fe20007810000 */
[----:B------:R-:W-:-:S01]  /*30a0*/  FFMA.FTZ R8, R27, UR41, -R2 ;  /* 0x000000291b087c23 */ /* 0x000fc20008010802 */
[----:B------:R-:W-:Y:S01]  /*30b0*/  ISETP.GT.AND P2, PT, R21, 0x10, PT ;  /* 0x000000101500780c */ /* 0x000fe20003f44270 */
[----:B------:R-:W-:Y:S01]  /*30c0*/  MUFU.EX2 R153, R153 ;  /* 0x0000009900997308 */ /* 0x000fe20000000800 */
[----:B------:R-:W-:Y:S01]  /*30d0*/  FSEL R29, R29, -INF , P1 ;  /* 0xff8000001d1d7808 */ /* 0x000fe20000800000 */
[--C-:B------:R-:W-:Y:S01]  /*30e0*/  FFMA.FTZ R31, R31, UR41, -R2.reuse ;  /* 0x000000291f1f7c23 */ /* 0x100fe20008010802 */
[----:B------:R-:W-:Y:S01]  /*30f0*/  FMNMX.FTZ R10, R28, R9, !PT ;  /* 0x000000091c0a7209 */ /* 0x000fe20007810000 */
[--C-:B------:R-:W-:Y:S01]  /*3100*/  FFMA.FTZ R155, R89, UR41, -R2.reuse ;  /* 0x00000029599b7c23 */ /* 0x100fe20008010802 */
[----:B------:R-:W-:Y:S01]  /*3110*/  ISETP.GT.AND P1, PT, R21, 0x11, PT ;  /* 0x000000111500780c */ /* 0x000fe20003f24270 */
[--C-:B------:R-:W-:Y:S01]  /*3120*/  FFMA.FTZ R91, R91, UR41, -R2.reuse ;  /* 0x000000295b5b7c23 */ /* 0x100fe20008010802 */
[----:B------:R-:W-:Y:S01]  /*3130*/  FSEL R32, R32, -INF , P2 ;  /* 0xff80000020207808 */ /* 0x000fe20001000000 */
[----:B------:R-:W2:Y:S01]  /*3140*/  MUFU.EX2 R8, R8 ;  /* 0x0000000800087308 */ /* 0x000ea20000000800 */
[----:B------:R-:W-:Y:S01]  /*3150*/  FMNMX.FTZ R11, R29, R10, !PT ;  /* 0x0000000a1d0b7209 */ /* 0x000fe20007810000 */
[--C-:B------:R-:W-:Y:S01]  /*3160*/  FFMA.FTZ R34, R55, UR41, -R2.reuse ;  /* 0x0000002937227c23 */ /* 0x100fe20008010802 */
[----:B------:R-:W-:Y:S01]  /*3170*/  ISETP.GT.AND P2, PT, R21, 0x18, PT ;  /* 0x000000181500780c */ /* 0x000fe20003f44270 */
[--C-:B------:R-:W-:Y:S01]  /*3180*/  FFMA.FTZ R161, R58, UR41, -R2.reuse ;  /* 0x000000293aa17c23 */ /* 0x100fe20008010802 */
[----:B------:R-:W-:Y:S01]  /*3190*/  FSEL R33, R33, -INF , P1 ;  /* 0xff80000021217808 */ /* 0x000fe20000800000 */
[--C-:B------:R-:W-:Y:S01]  /*31a0*/  FFMA.FTZ R46, R63, UR41, -R2.reuse ;  /* 0x000000293f2e7c23 */ /* 0x100fe20008010802 */
[----:B------:R-:W-:Y:S01]  /*31b0*/  FMNMX.FTZ R10, R32, R11, !PT ;  /* 0x0000000b200a7209 */ /* 0x000fe20007810000 */
[----:B------:R-:W3:Y:S01]  /*31c0*/  MUFU.EX2 R0, R0 ;  /* 0x0000000000007308 */ /* 0x000ee20000000800 */
[----:B------:R-:W-:Y:S01]  /*31d0*/  ISETP.GT.AND P1, PT, R21, 0x19, PT ;  /* 0x000000191500780c */ /* 0x000fe20003f24270 */
[--C-:B------:R-:W-:Y:S01]  /*31e0*/  FFMA.FTZ R163, R66, UR41, -R2.reuse ;  /* 0x0000002942a37c23 */ /* 0x100fe20008010802 */
[----:B------:R-:W-:Y:S01]  /*31f0*/  FSEL R36, R36, -INF , P2 ;  /* 0xff80000024247808 */ /* 0x000fe20001000000 */
[--C-:B------:R-:W-:Y:S01]  /*3200*/  FFMA.FTZ R27, R70, UR41, -R2.reuse ;  /* 0x00000029461b7c23 */ /* 0x100fe20008010802 */
[----:B------:R-:W-:Y:S01]  /*3210*/  FMNMX.FTZ R11, R33, R10, !PT ;  /* 0x0000000a210b7209 */ /* 0x000fe20007810000 */
[--C-:B------:R-:W-:Y:S01]  /*3220*/  FFMA.FTZ R10, R35, UR41, -R2.reuse ;  /* 0x00000029230a7c23 */ /* 0x100fe20008010802 */
[----:B------:R-:W-:Y:S01]  /*3230*/  ISETP.GT.AND P2, PT, R21, 0x20, PT ;  /* 0x000000201500780c */ /* 0x000fe20003f44270 */
[----:B------:R4:W5:Y:S01]  /*3240*/  MUFU.EX2 R9, R31 ;  /* 0x0000001f00097308 */ /* 0x0009620000000800 */
[----:B------:R-:W-:Y:S01]  /*3250*/  FSEL R37, R37, -INF , P1 ;  /* 0xff80000025257808 */ /* 0x000fe20000800000 */
[--C-:B------:R-:W-:Y:S01]  /*3260*/  FFMA.FTZ R165, R74, UR41, -R2.reuse ;  /* 0x000000294aa57c23 */ /* 0x100fe20008010802 */
[----:B------:R-:W-:Y:S01]  /*3270*/  FMNMX.FTZ R12, R36, R11, !PT ;  /* 0x0000000b240c7209 */ /* 0x000fe20007810000 */
[--C-:B------:R-:W-:Y:S01]  /*3280*/  FFMA.FTZ R58, R79, UR41, -R2.reuse ;  /* 0x000000294f3a7c23 */ /* 0x100fe20008010802 */
[----:B------:R-:W-:Y:S01]  /*3290*/  ISETP.GT.AND P1, PT, R21, 0x21, PT ;  /* 0x000000211500780c */ /* 0x000fe20003f24270 */
[--C-:B------:R-:W-:Y:S01]  /*32a0*/  FFMA.FTZ R167, R82, UR41, -R2.reuse ;  /* 0x0000002952a77c23 */ /* 0x100fe20008010802 */
[----:B------:R-:W-:Y:S01]  /*32b0*/  FSEL R40, R40, -INF , P2 ;  /* 0xff80000028287808 */ /* 0x000fe20001000000 */
[----:B------:R-:W0:Y:S01]  /*32c0*/  MUFU.EX2 R155, R155 ;  /* 0x0000009b009b7308 */ /* 0x000e220000000800 */
[----:B------:R-:W-:Y:S01]  /*32d0*/  FMNMX.FTZ R11, R37, R12, !PT ;  /* 0x0000000c250b7209 */ /* 0x000fe20007810000 */
[----:B----4-:R-:W-:Y:S01]  /*32e0*/  FFMA.FTZ R31, R78, UR41, -R2 ;  /* 0x000000294e1f7c23 */ /* 0x010fe20008010802 */
[----:B------:R-:W-:-:S02]  /*32f0*/  ISETP.GT.AND P2, PT, R21, 0x28, PT ;  /* 0x000000281500780c */ /* 0x000fc40003f44270 */
[----:B------:R-:W-:Y:S02]  /*3300*/  FSEL R41, R41, -INF , P1 ;  /* 0xff80000029297808 */ /* 0x000fe40000800000 */
[----:B------:R-:W-:Y:S01]  /*3310*/  FMNMX.FTZ R12, R40, R11, !PT ;  /* 0x0000000b280c7209 */ /* 0x000fe20007810000 */
[----:B------:R-:W4:Y:S01]  /*3320*/  MUFU.EX2 R10, R10 ;  /* 0x0000000a000a7308 */ /* 0x000f220000000800 */
[----:B------:R-:W-:Y:S02]  /*3330*/  ISETP.GT.AND P1, PT, R21, 0x29, PT ;  /* 0x000000291500780c */ /* 0x000fe40003f24270 */
[----:B------:R-:W-:Y:S02]  /*3340*/  FSEL R44, R44, -INF , P2 ;  /* 0xff8000002c2c7808 */ /* 0x000fe40001000000 */
[----:B------:R-:W-:Y:S01]  /*3350*/  FMNMX.FTZ R15, R41, R12, !PT ;  /* 0x0000000c290f7209 */ /* 0x000fe20007810000 */
[----:B------:R-:W-:Y:S01]  /*3360*/  FFMA.FTZ R12, R39, UR41, -R2 ;  /* 0x00000029270c7c23 */ /* 0x000fe20008010802 */
[----:B------:R-:W-:Y:S01]  /*3370*/  ISETP.GT.AND P2, PT, R21, 0x30, PT ;  /* 0x000000301500780c */ /* 0x000fe20003f44270 */
[----:B------:R-:W1:Y:S01]  /*3380*/  MUFU.EX2 R11, R91 ;  /* 0x0000005b000b7308 */ /* 0x000e620000000800 */
[----:B------:R-:W-:-:S02]  /*3390*/  FSEL R45, R45, -INF , P1 ;  /* 0xff8000002d2d7808 */ /* 0x000fc40000800000 */
[----:B------:R-:W-:Y:S02]  /*33a0*/  FMNMX.FTZ R14, R44, R15, !PT ;  /* 0x0000000f2c0e7209 */ /* 0x000fe40007810000 */
[----:B------:R-:W-:Y:S02]  /*33b0*/  ISETP.GT.AND P1, PT, R21, 0x31, PT ;  /* 0x000000311500780c */ /* 0x000fe40003f24270 */
[----:B------:R-:W-:Y:S01]  /*33c0*/  FSEL R48, R48, -INF , P2 ;  /* 0xff80000030307808 */ /* 0x000fe20001000000 */
[----:B------:R-:W1:Y:S01]  /*33d0*/  MUFU.EX2 R12, R12 ;  /* 0x0000000c000c7308 */ /* 0x000e620000000800 */
[----:B------:R-:W-:Y:S02]  /*33e0*/  FMNMX.FTZ R15, R45, R14, !PT ;  /* 0x0000000e2d0f7209 */ /* 0x000fe40007810000 */
[----:B------:R-:W-:Y:S02]  /*33f0*/  ISETP.GT.AND P2, PT, R21, 0x38, PT ;  /* 0x000000381500780c */ /* 0x000fe40003f44270 */
[----:B------:R-:W-:-:S02]  /*3400*/  FSEL R49, R49, -INF , P1 ;  /* 0xff80000031317808 */ /* 0x000fc40000800000 */
[----:B------:R-:W-:Y:S01]  /*3410*/  FMNMX.FTZ R14, R48, R15, !PT ;  /* 0x0000000f300e7209 */ /* 0x000fe20007810000 */
[----:B------:R-:W-:-:S01]  /*3420*/  FFMA.FTZ R15, R5, UR41, -R2 ;  /* 0x00000029050f7c23 */ /* 0x000fc20008010802 */
[----:B------:R-:W-:Y:S01]  /*3430*/  ISETP.GT.AND P1, PT, R21, 0x39, PT ;  /* 0x000000391500780c */ /* 0x000fe20003f24270 */
[----:B------:R-:W1:Y:S01]  /*3440*/  MUFU.EX2 R157, R157 ;  /* 0x0000009d009d7308 */ /* 0x000e620000000800 */
[----:B------:R-:W-:Y:S02]  /*3450*/  FSEL R52, R52, -INF , P2 ;  /* 0xff80000034347808 */ /* 0x000fe40001000000 */
[----:B------:R-:W-:Y:S01]  /*3460*/  FMNMX.FTZ R13, R49, R14, !PT ;  /* 0x0000000e310d7209 */ /* 0x000fe20007810000 */
[----:B------:R-:W-:-:S01]  /*3470*/  FFMA.FTZ R14, R43, UR41, -R2 ;  /* 0x000000292b0e7c23 */ /* 0x000fc20008010802 */
[----:B------:R-:W-:Y:S02]  /*3480*/  ISETP.GT.AND P2, PT, R21, 0x40, PT ;  /* 0x000000401500780c */ /* 0x000fe40003f44270 */
[----:B------:R-:W-:Y:S01]  /*3490*/  FSEL R53, R53, -INF , P1 ;  /* 0xff80000035357808 */ /* 0x000fe20000800000 */
[----:B------:R-:W-:Y:S01]  /*34a0*/  MUFU.EX2 R159, R159 ;  /* 0x0000009f009f7308 */ /* 0x000fe20000000800 */
[----:B------:R-:W-:-:S02]  /*34b0*/  FMNMX.FTZ R20, R52, R13, !PT ;  /* 0x0000000d34147209 */ /* 0x000fc40007810000 */
[----:B------:R-:W-:Y:S02]  /*34c0*/  ISETP.GT.AND P1, PT, R21, 0x41, PT ;  /* 0x000000411500780c */ /* 0x000fe40003f24270 */
[----:B------:R-:W-:Y:S02]  /*34d0*/  FSEL R56, R56, -INF , P2 ;  /* 0xff80000038387808 */ /* 0x000fe40001000000 */
[----:B------:R-:W-:Y:S01]  /*34e0*/  FMNMX.FTZ R13, R53, R20, !PT ;  /* 0x00000014350d7209 */ /* 0x000fe20007810000 */
[----:B------:R-:W1:Y:S01]  /*34f0*/  MUFU.EX2 R14, R14 ;  /* 0x0000000e000e7308 */ /* 0x000e620000000800 */
[----:B------:R-:W-:Y:S02]  /*3500*/  ISETP.GT.AND P2, PT, R21, 0x48, PT ;  /* 0x000000481500780c */ /* 0x000fe40003f44270 */
[----:B------:R-:W-:Y:S02]  /*3510*/  FSEL R57, R57, -INF , P1 ;  /* 0xff80000039397808 */ /* 0x000fe40000800000 */
[----:B------:R-:W-:-:S02]  /*3520*/  FMNMX.FTZ R20, R56, R13, !PT ;  /* 0x0000000d38147209 */ /* 0x000fc40007810000 */
[----:B------:R-:W-:Y:S01]  /*3530*/  ISETP.GT.AND P1, PT, R21, 0x49, PT ;  /* 0x000000491500780c */ /* 0x000fe20003f24270 */
[----:B------:R2:W1:Y:S01]  /*3540*/  MUFU.EX2 R13, R15 ;  /* 0x0000000f000d7308 */ /* 0x0004620000000800 */
[----:B------:R-:W-:Y:S02]  /*3550*/  FSEL R60, R60, -INF , P2 ;  /* 0xff8000003c3c7808 */ /* 0x000fe40001000000 */
[----:B------:R-:W-:Y:S01]  /*3560*/  FMNMX.FTZ R5, R57, R20, !PT ;  /* 0x0000001439057209 */ /* 0x000fe20007810000 */
[----:B------:R-:W-:-:S01]  /*3570*/  FFMA.FTZ R20, R47, UR41, -R2 ;  /* 0x000000292f147c23 */ /* 0x000fc20008010802 */
[----:B------:R-:W-:Y:S02]  /*3580*/  ISETP.GT.AND P2, PT, R21, 0x50, PT ;  /* 0x000000501500780c */ /* 0x000fe40003f44270 */
[----:B------:R-:W-:Y:S01]  /*3590*/  FSEL R61, R61, -INF , P1 ;  /* 0xff8000003d3d7808 */ /* 0x000fe20000800000 */
[----:B------:R-:W-:Y:S01]  /*35a0*/  MUFU.EX2 R34, R34 ;  /* 0x0000002200227308 */ /* 0x000fe20000000800 */
[----:B------:R-:W-:Y:S01]  /*35b0*/  FMNMX.FTZ R26, R60, R5, !PT ;  /* 0x000000053c1a7209 */ /* 0x000fe20007810000 */
[--C-:B--2---:R-:W-:Y:S01]  /*35c0*/  FFMA.FTZ R15, R54, UR41, -R2.reuse ;  /* 0x00000029360f7c23 */ /* 0x104fe20008010802 */
[----:B------:R-:W-:Y:S01]  /*35d0*/  ISETP.GT.AND P1, PT, R21, 0x51, PT ;  /* 0x000000511500780c */ /* 0x000fe20003f24270 */
[----:B------:R-:W-:Y:S01]  /*35e0*/  FFMA.FTZ R54, R71, UR41, -R2 ;  /* 0x0000002947367c23 */ /* 0x000fe20008010802 */
[----:B------:R-:W-:-:S02]  /*35f0*/  FSEL R64, R64, -INF , P2 ;  /* 0xff80000040407808 */ /* 0x000fc40001000000 */
[----:B------:R-:W-:Y:S01]  /*3600*/  FMNMX.FTZ R5, R61, R26, !PT ;  /* 0x0000001a3d057209 */ /* 0x000fe20007810000 */
[----:B------:R-:W2:Y:S01]  /*3610*/  MUFU.EX2 R20, R20 ;  /* 0x0000001400147308 */ /* 0x000ea20000000800 */
[----:B------:R-:W-:Y:S02]  /*3620*/  ISETP.GT.AND P2, PT, R21, 0x58, PT ;  /* 0x000000581500780c */ /* 0x000fe40003f44270 */
[----:B------:R-:W-:Y:S02]  /*3630*/  FSEL R65, R65, -INF , P1 ;  /* 0xff80000041417808 */ /* 0x000fe40000800000 */
[----:B------:R-:W-:Y:S02]  /*3640*/  FMNMX.FTZ R26, R64, R5, !PT ;  /* 0x00000005401a7209 */ /* 0x000fe40007810000 */
[----:B------:R-:W-:Y:S01]  /*3650*/  ISETP.GT.AND P1, PT, R21, 0x59, PT ;  /* 0x000000591500780c */ /* 0x000fe20003f24270 */
[----:B------:R-:W-:Y:S01]  /*3660*/  MUFU.EX2 R15, R15 ;  /* 0x0000000f000f7308 */ /* 0x000fe20000000800 */
[----:B------:R-:W-:-:S02]  /*3670*/  FSEL R68, R68, -INF , P2 ;  /* 0xff80000044447808 */ /* 0x000fc40001000000 */
[----:B------:R-:W-:Y:S01]  /*3680*/  FMNMX.FTZ R5, R65, R26, !PT ;  /* 0x0000001a41057209 */ /* 0x000fe20007810000 */
[----:B------:R-:W-:-:S01]  /*3690*/  FFMA.FTZ R26, R51, UR41, -R2 ;  /* 0x00000029331a7c23 */ /* 0x000fc20008010802 */
[----:B------:R-:W-:Y:S01]  /*36a0*/  ISETP.GT.AND P2, PT, R21, 0x60, PT ;  /* 0x000000601500780c */ /* 0x000fe20003f44270 */
[----:B------:R-:W-:-:S01]  /*36b0*/  FADD.FTZ R51, R153, R8 ;  /* 0x0000000899337221 */ /* 0x000fc20000010000 */
[----:B------:R-:W-:Y:S01]  /*36c0*/  FSEL R69, R69, -INF , P1 ;  /* 0xff80000045457808 */ /* 0x000fe20000800000 */
[----:B------:R-:W-:Y:S01]  /*36d0*/  MUFU.EX2 R161, R161 ;  /* 0x000000a100a17308 */ /* 0x000fe20000000800 */
[----:B------:R-:W-:Y:S02]  /*36e0*/  FMNMX.FTZ R30, R68, R5, !PT ;  /* 0x00000005441e7209 */ /* 0x000fe40007810000 */
[----:B------:R-:W-:Y:S02]  /*36f0*/  ISETP.GT.AND P1, PT, R21, 0x61, PT ;  /* 0x000000611500780c */ /* 0x000fe40003f24270 */
        /* <DEDUP_REMOVED lines=22> */
[----:B------:R-:W-:-:S01]  /*3860*/  FFMA.FTZ R21, R62, UR41, -R2 ;  /* 0x000000293e157c23 */ /* 0x000fc20008010802 */
[----:B------:R-:W-:Y:S01]  /*3870*/  FSEL R84, R84, -INF , P2 ;  /* 0xff80000054547808 */ /* 0x000fe20001000000 */
[----:B------:R-:W-:Y:S01]  /*3880*/  IMAD.U32 R62, RZ, RZ, UR41 ;  /* 0x00000029ff3e7e24 */ /* 0x000fe2000f8e00ff */
[----:B------:R-:W-:Y:S01]  /*3890*/  FMNMX.FTZ R5, R81, R30, !PT ;  /* 0x0000001e51057209 */ /* 0x000fe20007810000 */
[----:B------:R-:W-:-:S01]  /*38a0*/  FFMA.FTZ R30, R59, UR41, -R2 ;  /* 0x000000293b1e7c23 */ /* 0x000fc20008010802 */
[----:B------:R-:W-:Y:S01]  /*38b0*/  FSEL R85, R85, -INF , P1 ;  /* 0xff80000055557808 */ /* 0x000fe20000800000 */
[----:B------:R-:W-:Y:S01]  /*38c0*/  MUFU.EX2 R21, R21 ;  /* 0x0000001500157308 */ /* 0x000fe20000000800 */
[----:B------:R-:W-:-:S04]  /*38d0*/  FMNMX.FTZ R38, R84, R5, !PT ;  /* 0x0000000554267209 */ /* 0x000fc80007810000 */
[----:B------:R-:W-:Y:S01]  /*38e0*/  FMNMX.FTZ R5, R85, R38, !PT ;  /* 0x0000002655057209 */ /* 0x000fe20007810000 */
[----:B------:R-:W-:-:S02]  /*38f0*/  FFMA.FTZ R38, R67, UR41, -R2 ;  /* 0x0000002943267c23 */ /* 0x000fc40008010802 */
[----:B------:R-:W-:Y:S02]  /*3900*/  MUFU.EX2 R30, R30 ;  /* 0x0000001e001e7308 */ /* 0x000fe40000000800 */
[----:B------:R-:W3:Y:S06]  /*3910*/  SHFL.BFLY PT, R42, R5, 0x2, 0x1f ;  /* 0x0c401f00052a7f89 */ /* 0x000eec00000e0000 */
[----:B------:R-:W-:Y:S08]  /*3920*/  MUFU.EX2 R38, R38 ;  /* 0x0000002600267308 */ /* 0x000ff00000000800 */
[----:B------:R-:W-:Y:S08]  /*3930*/  MUFU.EX2 R54, R54 ;  /* 0x0000003600367308 */ /* 0x000ff00000000800 */
[----:B------:R-:W-:Y:S01]  /*3940*/  MUFU.EX2 R165, R165 ;  /* 0x000000a500a57308 */ /* 0x000fe20000000800 */
[----:B---3--:R-:W-:Y:S01]  /*3950*/  FMNMX.FTZ R35, R5, R42, !PT ;  /* 0x0000002a05237209 */ /* 0x008fe20007810000 */
[----:B------:R-:W-:-:S04]  /*3960*/  FFMA.FTZ R42, R75, UR41, -R2 ;  /* 0x000000294b2a7c23 */ /* 0x000fc80008010802 */
[----:B------:R-:W3:Y:S02]  /*3970*/  SHFL.BFLY PT, R50, R35, 0x1, 0x1f ;  /* 0x0c201f0023327f89 */ /* 0x000ee400000e0000 */
[----:B------:R-:W-:Y:S08]  /*3980*/  MUFU.EX2 R31, R31 ;  /* 0x0000001f001f7308 */ /* 0x000ff00000000800 */
[----:B------:R-:W-:Y:S08]  /*3990*/  MUFU.EX2 R42, R42 ;  /* 0x0000002a002a7308 */ /* 0x000ff00000000800 */
[----:B------:R-:W-:Y:S01]  /*39a0*/  MUFU.EX2 R58, R58 ;  /* 0x0000003a003a7308 */ /* 0x000fe20000000800 */
[----:B---3--:R-:W-:Y:S01]  /*39b0*/  FMNMX.FTZ R5, R35, R50, !PT ;  /* 0x0000003223057209 */ /* 0x008fe20007810000 */
[----:B------:R-:W-:-:S06]  /*39c0*/  FFMA.FTZ R50, R83, UR41, -R2 ;  /* 0x0000002953327c23 */ /* 0x000fcc0008010802 */
[----:B------:R-:W-:Y:S01]  /*39d0*/  MUFU.EX2 R167, R167 ;  /* 0x000000a700a77308 */ /* 0x000fe20000000800 */
[----:B------:R-:W-:-:S01]  /*39e0*/  FFMA.FTZ R35, R86, UR41, -R2 ;  /* 0x0000002956237c23 */ /* 0x000fc20008010802 */
[C---:B------:R-:W-:Y:S01]  /*39f0*/  FSETP.NEU.FTZ.AND P1, PT, R5.reuse, -INF , PT ;  /* 0xff8000000500780b */ /* 0x040fe20003f3d000 */
[----:B------:R-:W-:-:S01]  /*3a00*/  FFMA.FTZ R39, R5, R62, -8 ;  /* 0xc100000005277423 */ /* 0x000fc2000001003e */
[----:B------:R-:W-:-:S04]  /*3a10*/  FFMA.FTZ R2, R87, UR41, -R2 ;  /* 0x0000002957027c23 */ /* 0x000fc80008010802 */
[----:B------:R-:W-:Y:S01]  /*3a20*/  FSEL R39, R39, RZ, P1 ;  /* 0x000000ff27277208 */ /* 0x000fe20000800000 */
[----:B------:R-:W-:Y:S04]  /*3a30*/  MUFU.EX2 R50, R50 ;  /* 0x0000003200327308 */ /* 0x000fe80000000800 */
[----:B------:R-:W-:-:S01]  /*3a40*/  FFMA.FTZ R152, R24, UR41, -R39 ;  /* 0x0000002918987c23 */ /* 0x000fc20008010827 */
[--C-:B------:R-:W-:Y:S01]  /*3a50*/  FFMA.FTZ R25, R25, UR41, -R39.reuse ;  /* 0x0000002919197c23 */ /* 0x100fe20008010827 */
[----:B------:R-:W-:-:S01]  /*3a60*/  FFMA.FTZ R24, R28, UR41, -R39 ;  /* 0x000000291c187c23 */ /* 0x000fc20008010827 */
[--C-:B------:R-:W-:Y:S01]  /*3a70*/  FFMA.FTZ R43, R29, UR41, -R39.reuse ;  /* 0x000000291d2b7c23 */ /* 0x100fe20008010827 */
[----:B------:R-:W-:-:S01]  /*3a80*/  FFMA.FTZ R154, R32, UR41, -R39 ;  /* 0x00000029209a7c23 */ /* 0x000fc20008010827 */
[--C-:B------:R-:W-:Y:S01]  /*3a90*/  FFMA.FTZ R29, R33, UR41, -R39.reuse ;  /* 0x00000029211d7c23 */ /* 0x100fe20008010827 */
[----:B------:R-:W-:Y:S01]  /*3aa0*/  MUFU.EX2 R152, R152 ;  /* 0x0000009800987308 */ /* 0x000fe20000000800 */
[----:B------:R-:W-:-:S01]  /*3ab0*/  FFMA.FTZ R37, R37, UR41, -R39 ;  /* 0x0000002925257c23 */ /* 0x000fc20008010827 */
[----:B------:R-:W-:Y:S01]  /*3ac0*/  FFMA.FTZ R36, R36, UR41, -R39 ;  /* 0x0000002924247c23 */ /* 0x000fe20008010827 */
[----:B------:R-:W-:-:S01]  /*3ad0*/  FADD.FTZ R32, R0, R51 ;  /* 0x0000003300207221 */ /* 0x000fc20000010000 */
[--C-:B------:R-:W-:Y:S01]  /*3ae0*/  FFMA.FTZ R156, R40, UR41, -R39.reuse ;  /* 0x00000029289c7c23 */ /* 0x100fe20008010827 */
[----:B------:R-:W-:-:S01]  /*3af0*/  FFMA.FTZ R33, R41, UR41, -R39 ;  /* 0x0000002929217c23 */ /* 0x000fc20008010827 */
[----:B------:R-:W-:Y:S01]  /*3b00*/  FFMA.FTZ R44, R44, UR41, -R39 ;  /* 0x000000292c2c7c23 */ /* 0x000fe20008010827 */
[----:B-----5:R-:W-:-:S01]  /*3b10*/  FADD.FTZ R32, R9, R32 ;  /* 0x0000002009207221 */ /* 0x020fc20000010000 */
[----:B------:R-:W3:Y:S01]  /*3b20*/  MUFU.EX2 R25, R25 ;  /* 0x0000001900197308 */ /* 0x000ee20000000800 */
[----:B------:R-:W-:-:S01]  /*3b30*/  FFMA.FTZ R45, R45, UR41, -R39 ;  /* 0x000000292d2d7c23 */ /* 0x000fc20008010827 */
[----:B------:R-:W-:Y:S01]  /*3b40*/  FFMA.FTZ R158, R48, UR41, -R39 ;  /* 0x00000029309e7c23 */ /* 0x000fe20008010827 */
[----:B0-----:R-:W-:-:S01]  /*3b50*/  FADD.FTZ R51, R155, R32 ;  /* 0x000000209b337221 */ /* 0x001fc20000010000 */
[--C-:B------:R-:W-:Y:S01]  /*3b60*/  FFMA.FTZ R52, R52, UR41, -R39.reuse ;  /* 0x0000002934347c23 */ /* 0x100fe20008010827 */
[----:B------:R-:W-:-:S01]  /*3b70*/  FFMA.FTZ R53, R53, UR41, -R39 ;  /* 0x0000002935357c23 */ /* 0x000fc20008010827 */
[----:B------:R-:W-:Y:S01]  /*3b80*/  FFMA.FTZ R160, R56, UR41, -R39 ;  /* 0x0000002938a07c23 */ /* 0x000fe20008010827 */
[----:B----4-:R-:W-:-:S01]  /*3b90*/  FADD.FTZ R32, R10, R51 ;  /* 0x000000330a207221 */ /* 0x010fc20000010000 */
[----:B------:R-:W0:Y:S01]  /*3ba0*/  MUFU.EX2 R24, R24 ;  /* 0x0000001800187308 */ /* 0x000e220000000800 */
[----:B------:R-:W-:-:S01]  /*3bb0*/  FFMA.FTZ R41, R57, UR41, -R39 ;  /* 0x0000002939297c23 */ /* 0x000fc20008010827 */
[----:B------:R-:W-:Y:S01]  /*3bc0*/  FFMA.FTZ R60, R60, UR41, -R39 ;  /* 0x000000293c3c7c23 */ /* 0x000fe20008010827 */
[----:B-1----:R-:W-:-:S01]  /*3bd0*/  FADD.FTZ R51, R11, R32 ;  /* 0x000000200b337221 */ /* 0x002fc20000010000 */
[--C-:B------:R-:W-:Y:S01]  /*3be0*/  FFMA.FTZ R61, R61, UR41, -R39.reuse ;  /* 0x000000293d3d7c23 */ /* 0x100fe20008010827 */
[----:B------:R-:W-:-:S01]  /*3bf0*/  FFMA.FTZ R162, R64, UR41, -R39 ;  /* 0x0000002940a27c23 */ /* 0x000fc20008010827 */
[----:B------:R-:W-:Y:S01]  /*3c00*/  FFMA.FTZ R65, R65, UR41, -R39 ;  /* 0x0000002941417c23 */ /* 0x000fe20008010827 */
[----:B------:R-:W-:-:S01]  /*3c10*/  FADD.FTZ R32, R12, R51 ;  /* 0x000000330c207221 */ /* 0x000fc20000010000 */
[----:B------:R-:W1:Y:S01]  /*3c20*/  MUFU.EX2 R43, R43 ;  /* 0x0000002b002b7308 */ /* 0x000e620000000800 */
[----:B------:R-:W-:-:S01]  /*3c30*/  FFMA.FTZ R68, R68, UR41, -R39 ;  /* 0x0000002944447c23 */ /* 0x000fc20008010827 */
[----:B------:R-:W-:Y:S01]  /*3c40*/  FFMA.FTZ R69, R69, UR41, -R39 ;  /* 0x0000002945457c23 */ /* 0x000fe20008010827 */
[----:B------:R-:W-:-:S01]  /*3c50*/  FADD.FTZ R51, R157, R32 ;  /* 0x000000209d337221 */ /* 0x000fc20000010000 */
[--C-:B------:R-:W-:Y:S01]  /*3c60*/  FFMA.FTZ R72, R72, UR41, -R39.reuse ;  /* 0x0000002948487c23 */ /* 0x100fe20008010827 */
[----:B------:R-:W-:-:S01]  /*3c70*/  FFMA.FTZ R73, R73, UR41, -R39 ;  /* 0x0000002949497c23 */ /* 0x000fc20008010827 */
[----:B------:R-:W-:Y:S01]  /*3c80*/  FFMA.FTZ R76, R76, UR41, -R39 ;  /* 0x000000294c4c7c23 */ /* 0x000fe20008010827 */
[----:B------:R-:W-:-:S01]  /*3c90*/  FADD.FTZ R32, R14, R51 ;  /* 0x000000330e207221 */ /* 0x000fc20000010000 */
[----:B------:R-:W4:Y:S01]  /*3ca0*/  MUFU.EX2 R154, R154 ;  /* 0x0000009a009a7308 */ /* 0x000f220000000800 */
[----:B------:R-:W-:-:S01]  /*3cb0*/  FFMA.FTZ R77, R77, UR41, -R39 ;  /* 0x000000294d4d7c23 */ /* 0x000fc20008010827 */
[----:B------:R-:W-:Y:S01]  /*3cc0*/  F2FP.SATFINITE.E4M3.F32.PACK_AB_MERGE_C R40, R12, R11, RZ ;  /* 0x0000000b0c28723e */ /* 0x000fe200048070ff */
[----:B------:R-:W-:-:S01]  /*3cd0*/  FADD.FTZ R51, R13, R32 ;  /* 0x000000200d337221 */ /* 0x000fc20000010000 */
[--C-:B------:R-:W-:Y:S01]  /*3ce0*/  FFMA.FTZ R80, R80, UR41, -R39.reuse ;  /* 0x0000002950507c23 */ /* 0x100fe20008010827 */
[----:B------:R-:W-:-:S01]  /*3cf0*/  FFMA.FTZ R81, R81, UR41, -R39 ;  /* 0x0000002951517c23 */ /* 0x000fc20008010827 */
[----:B------:R-:W-:Y:S01]  /*3d00*/  FFMA.FTZ R84, R84, UR41, -R39 ;  /* 0x0000002954547c23 */ /* 0x000fe20008010827 */
[----:B--2---:R-:W-:-:S01]  /*3d10*/  FADD.FTZ R32, R20, R51 ;  /* 0x0000003314207221 */ /* 0x004fc20000010000 */
[----:B------:R2:W-:Y:S01]  /*3d20*/  MUFU.EX2 R47, R37 ;  /* 0x00000025002f7308 */ /* 0x0005e20000000800 */
[----:B------:R-:W-:-:S02]  /*3d30*/  F2FP.SATFINITE.E4M3.F32.PACK_AB_MERGE_C R13, R20, R13, RZ ;  /* 0x0000000d140d723e */ /* 0x000fc400048070ff */
[----:B------:R-:W-:Y:S01]  /*3d40*/  FADD.FTZ R51, R159, R32 ;  /* 0x000000209f337221 */ /* 0x000fe20000010000 */
[----:B------:R-:W-:Y:S02]  /*3d50*/  F2FP.SATFINITE.E4M3.F32.PACK_AB_MERGE_C R155, R10, R155, R40 ;  /* 0x0000009b0a9b723e */ /* 0x000fe40004807028 */
[----:B------:R-:W-:Y:S01]  /*3d60*/  F2FP.SATFINITE.E4M3.F32.PACK_AB_MERGE_C R157, R14, R157, R13 ;  /* 0x0000009d0e9d723e */ /* 0x000fe2000480700d */
[----:B------:R-:W-:-:S01]  /*3d70*/  FADD.FTZ R32, R26, R51 ;  /* 0x000000331a207221 */ /* 0x000fc20000010000 */
[----:B------:R-:W5:Y:S01]  /*3d80*/  MUFU.EX2 R29, R29 ;  /* 0x0000001d001d7308 */ /* 0x000f620000000800 */
[----:B--2---:R-:W-:-:S01]  /*3d90*/  FFMA.FTZ R37, R49, UR41, -R39 ;  /* 0x0000002931257c23 */ /* 0x004fc20008010827 */
[----:B---3--:R-:W-:Y:S01]  /*3da0*/  FADD.FTZ R49, R152, R25 ;  /* 0x0000001998317221 */ /* 0x008fe20000010000 */
[----:B------:R-:W-:-:S01]  /*3db0*/  FADD.FTZ R51, R15, R32 ;  /* 0x000000200f337221 */ /* 0x000fc20000010000 */
[----:B------:R-:W-:Y:S01]  /*3dc0*/  FFMA.FTZ R39, R85, UR41, -R39 ;  /* 0x0000002955277c23 */ /* 0x000fe20008010827 */
[----:B------:R-:W-:Y:S01]  /*3dd0*/  F2FP.SATFINITE.E4M3.F32.PACK_AB_MERGE_C R15, R34, R15, RZ ;  /* 0x0000000f220f723e */ /* 0x000fe200048070ff */
[----:B0-----:R-:W-:Y:S01]  /*3de0*/  FADD.FTZ R28, R24, R49 ;  /* 0x00000031181c7221 */ /* 0x001fe20000010000 */
[----:B------:R-:W-:-:S01]  /*3df0*/  FADD.FTZ R32, R34, R51 ;  /* 0x0000003322207221 */ /* 0x000fc20000010000 */
[----:B------:R-:W0:Y:S01]  /*3e00*/  MUFU.EX2 R36, R36 ;  /* 0x0000002400247308 */ /* 0x000e220000000800 */
[C---:B-1----:R-:W-:Y:S01]  /*3e10*/  F2FP.SATFINITE.E4M3.F32.PACK_AB_MERGE_C R24, R43.reuse, R24, RZ ;  /* 0x000000182b18723e */ /* 0x042fe200048070ff */
[----:B------:R-:W-:Y:S01]  /*3e20*/  FADD.FTZ R49, R43, R28 ;  /* 0x0000001c2b317221 */ /* 0x000fe20000010000 */
[----:B------:R-:W-:-:S01]  /*3e30*/  FADD.FTZ R51, R161, R32 ;  /* 0x00000020a1337221 */ /* 0x000fc20000010000 */
[----:B------:R-:W-:-:S02]  /*3e40*/  F2FP.SATFINITE.E4M3.F32.PACK_AB_MERGE_C R159, R26, R159, R15 ;  /* 0x0000009f1a9f723e */ /* 0x000fc4000480700f */
[----:B----4-:R-:W-:-:S01]  /*3e50*/  FADD.FTZ R28, R154, R49 ;  /* 0x000000319a1c7221 */ /* 0x010fc20000010000 */
[----:B------:R-:W-:Y:S01]  /*3e60*/  FADD.FTZ R32, R30, R51 ;  /* 0x000000331e207221 */ /* 0x000fe20000010000 */
[----:B------:R-:W1:Y:S01]  /*3e70*/  MUFU.EX2 R156, R156 ;  /* 0x0000009c009c7308 */ /* 0x000e620000000800 */
[----:B------:R-:W-:Y:S01]  /*3e80*/  F2FP.SATFINITE.E4M3.F32.PACK_AB_MERGE_C R152, R25, R152, R24 ;  /* 0x000000981998723e */ /* 0x000fe20004807018 */
[----:B-----5:R-:W-:Y:S01]  /*3e90*/  FADD.FTZ R49, R29, R28 ;  /* 0x0000001c1d317221 */ /* 0x020fe20000010000 */
[----:B------:R-:W-:-:S01]  /*3ea0*/  FADD.FTZ R51, R21, R32 ;  /* 0x0000002015337221 */ /* 0x000fc20000010000 */
[----:B------:R-:W-:-:S03]  /*3eb0*/  F2FP.SATFINITE.E4M3.F32.PACK_AB_MERGE_C R21, R46, R21, RZ ;  /* 0x000000152e15723e */ /* 0x000fc600048070ff */
[----:B------:R-:W-:Y:S01]  /*3ec0*/  FADD.FTZ R32, R46, R51 ;  /* 0x000000332e207221 */ /* 0x000fe20000010000 */
[----:B------:R-:W2:Y:S01]  /*3ed0*/  MUFU.EX2 R33, R33 ;  /* 0x0000002100217308 */ /* 0x000ea20000000800 */
[----:B0-----:R-:W-:-:S01]  /*3ee0*/  FADD.FTZ R28, R36, R49 ;  /* 0x00000031241c7221 */ /* 0x001fc20000010000 */
[----:B------:R-:W-:Y:S01]  /*3ef0*/  F2FP.SATFINITE.E4M3.F32.PACK_AB_MERGE_C R36, R47, R36, RZ ;  /* 0x000000242f24723e */ /* 0x000fe200048070ff */
[----:B------:R-:W-:-:S01]  /*3f00*/  FADD.FTZ R51, R163, R32 ;  /* 0x00000020a3337221 */ /* 0x000fc20000010000 */
[----:B------:R-:W-:Y:S01]  /*3f10*/  F2FP.SATFINITE.E4M3.F32.PACK_AB_MERGE_C R32, R9, R0, RZ ;  /* 0x000000000920723e */ /* 0x000fe200048070ff */
[----:B------:R-:W-:-:S01]  /*3f20*/  FADD.FTZ R49, R47, R28 ;  /* 0x0000001c2f317221 */ /* 0x000fc20000010000 */
[----:B------:R-:W-:Y:S02]  /*3f30*/  F2FP.SATFINITE.E4M3.F32.PACK_AB_MERGE_C R154, R29, R154, R36 ;  /* 0x0000009a1d9a723e */ /* 0x000fe40004807024 */
[----:B------:R-:W0:Y:S01]  /*3f40*/  MUFU.EX2 R44, R44 ;  /* 0x0000002c002c7308 */ /* 0x000e220000000800 */
[----:B-1----:R-:W-:-:S01]  /*3f50*/  FADD.FTZ R28, R156, R49 ;  /* 0x000000319c1c7221 */ /* 0x002fc20000010000 */
[----:B------:R-:W-:-:S02]  /*3f60*/  F2FP.SATFINITE.E4M3.F32.PACK_AB_MERGE_C R153, R8, R153, R32 ;  /* 0x000000990899723e */ /* 0x000fc40004807020 */
[----:B------:R-:W-:-:S04]  /*3f70*/  F2FP.SATFINITE.E4M3.F32.PACK_AB_MERGE_C R161, R30, R161, R21 ;  /* 0x000000a11ea1723e */ /* 0x000fc80004807015 */
        /* <DEDUP_REMOVED lines=25> */
[----:B0-----:R-:W-:-:S01]  /*4110*/  FADD.FTZ R49, R61, R28 ;  /* 0x0000001c3d317221 */ /* 0x001fc20000010000 */
[----:B------:R-:W-:Y:S01]  /*4120*/  FADD.FTZ R28, R38, R51 ;  /* 0x00000033261c7221 */ /* 0x000fe20000010000 */
[----:B------:R-:W-:-:S03]  /*4130*/  F2FP.SATFINITE.E4M3.F32.PACK_AB_MERGE_C R60, R61, R60, RZ ;  /* 0x0000003c3d3c723e */ /* 0x000fc600048070ff */
[----:B------:R-:W-:Y:S01]  /*4140*/  FADD.FTZ R11, R27, R28 ;  /* 0x0000001c1b0b7221 */ /* 0x000fe20000010000 */
[----:B------:R-:W-:Y:S01]  /*4150*/  F2FP.SATFINITE.E4M3.F32.PACK_AB_MERGE_C R27, R54, R27, RZ ;  /* 0x0000001b361b723e */ /* 0x000fe200048070ff */
[----:B------:R-:W0:Y:S01]  /*4160*/  MUFU.EX2 R68, R68 ;  /* 0x0000004400447308 */ /* 0x000e220000000800 */
[----:B-1----:R-:W-:-:S01]  /*4170*/  FADD.FTZ R0, R162, R49 ;  /* 0x00000031a2007221 */ /* 0x002fc20000010000 */
[----:B------:R-:W-:Y:S01]  /*4180*/  FADD.FTZ R12, R54, R11 ;  /* 0x0000000b360c7221 */ /* 0x000fe20000010000 */
[----:B------:R-:W-:Y:S02]  /*4190*/  F2FP.SATFINITE.E4M3.F32.PACK_AB_MERGE_C R160, R41, R160, R60 ;  /* 0x000000a029a0723e */ /* 0x000fe4000480703c */
[----:B------:R-:W-:Y:S01]  /*41a0*/  F2FP.SATFINITE.E4M3.F32.PACK_AB_MERGE_C R163, R38, R163, R27 ;  /* 0x000000a326a3723e */ /* 0x000fe2000480701b */
[----:B------:R-:W-:-:S02]  /*41b0*/  FADD.FTZ R11, R165, R12 ;  /* 0x0000000ca50b7221 */ /* 0x000fc40000010000 */
[----:B------:R-:W1:Y:S01]  /*41c0*/  MUFU.EX2 R69, R69 ;  /* 0x0000004500457308 */ /* 0x000e620000000800 */
[----:B--2---:R-:W-:-:S01]  /*41d0*/  FADD.FTZ R9, R65, R0 ;  /* 0x0000000041097221 */ /* 0x004fc20000010000 */
[----:B------:R-:W-:-:S04]  /*41e0*/  FADD.FTZ R12, R42, R11 ;  /* 0x0000000b2a0c7221 */ /* 0x000fc80000010000 */
[----:B------:R-:W-:Y:S01]  /*41f0*/  FADD.FTZ R11, R31, R12 ;  /* 0x0000000c1f0b7221 */ /* 0x000fe20000010000 */
[----:B------:R-:W-:Y:S01]  /*4200*/  F2FP.SATFINITE.E4M3.F32.PACK_AB_MERGE_C R31, R58, R31, RZ ;  /* 0x0000001f3a1f723e */ /* 0x000fe200048070ff */
[----:B------:R-:W2:Y:S01]  /*4210*/  MUFU.EX2 R72, R72 ;  /* 0x0000004800487308 */ /* 0x000ea20000000800 */
[----:B0-----:R-:W-:-:S01]  /*4220*/  FADD.FTZ R0, R68, R9 ;  /* 0x0000000944007221 */ /* 0x001fc20000010000 */
[----:B------:R-:W-:Y:S01]  /*4230*/  FADD.FTZ R12, R58, R11 ;  /* 0x0000000b3a0c7221 */ /* 0x000fe20000010000 */
[----:B------:R-:W-:-:S03]  /*4240*/  F2FP.SATFINITE.E4M3.F32.PACK_AB_MERGE_C R165, R42, R165, R31 ;  /* 0x000000a52aa5723e */ /* 0x000fc6000480701f */
[----:B------:R-:W-:Y:S02]  /*4250*/  FADD.FTZ R11, R167, R12 ;  /* 0x0000000ca70b7221 */ /* 0x000fe40000010000 */
[----:B------:R-:W0:Y:S01]  /*4260*/  MUFU.EX2 R73, R73 ;  /* 0x0000004900497308 */ /* 0x000e220000000800 */
[----:B-1----:R-:W-:-:S01]  /*4270*/  FADD.FTZ R9, R69, R0 ;  /* 0x0000000045097221 */ /* 0x002fc20000010000 */
[----:B------:R-:W-:Y:S01]  /*4280*/  FADD.FTZ R12, R50, R11 ;  /* 0x0000000b320c7221 */ /* 0x000fe20000010000 */
[----:B------:R-:W-:-:S04]  /*4290*/  F2FP.SATFINITE.E4M3.F32.PACK_AB_MERGE_C R68, R69, R68, RZ ;  /* 0x000000444544723e */ /* 0x000fc800048070ff */
[----:B------:R-:W-:Y:S01]  /*42a0*/  F2FP.SATFINITE.E4M3.F32.PACK_AB_MERGE_C R162, R65, R162, R68 ;  /* 0x000000a241a2723e */ /* 0x000fe20004807044 */
        /* <DEDUP_REMOVED lines=18> */
[C---:B-1----:R-:W-:Y:S01]  /*43d0*/  F2FP.SATFINITE.E4M3.F32.PACK_AB_MERGE_C R35, R2.reuse, R35, RZ ;  /* 0x000000230223723e */ /* 0x042fe200048070ff */
[----:B------:R-:W-:-:S03]  /*43e0*/  FADD.FTZ R0, R2, R11 ;  /* 0x0000000b02007221 */ /* 0x000fc60000010000 */
[----:B------:R-:W-:Y:S02]  /*43f0*/  F2FP.SATFINITE.E4M3.F32.PACK_AB_MERGE_C R167, R50, R167, R35 ;  /* 0x000000a732a7723e */ /* 0x000fe40004807023 */
[C---:B--2---:R-:W-:Y:S01]  /*4400*/  F2FP.SATFINITE.E4M3.F32.PACK_AB_MERGE_C R84, R39.reuse, R84, RZ ;  /* 0x000000542754723e */ /* 0x044fe200048070ff */
[----:B------:R-:W-:-:S03]  /*4410*/  FADD.FTZ R2, R39, R12 ;  /* 0x0000000c27027221 */ /* 0x000fc60000010000 */
[----:B------:R-:W-:Y:S01]  /*4420*/  F2FP.SATFINITE.E4M3.F32.PACK_AB_MERGE_C R166, R81, R80, R84 ;  /* 0x0000005051a6723e */ /* 0x000fe20004807054 */
[----:B------:R-:W-:Y:S06]  /*4430*/  @!P0 BRA `(.L_x_2779) ;  /* 0x0000000000048947 */ /* 0x000fec0003800000 */
[----:B------:R-:W-:Y:S01]  /*4440*/  BPT.TRAP 0x1 ;  /* 0x000000040000795c */ /* 0x000fe20000300000 */
.L_x_2779:
[----:B------:R0:W1:Y:S01]  /*4450*/  SYNCS.PHASECHK.TRANS64.TRYWAIT P1, [UR58+0x38850], R7 ;  /* 0x03885007ff0075a7 */ /* 0x000062000802017a */
[----:B------:R-:W-:Y:S05]  /*4460*/  @!P0 BRA `(.L_x_2780) ;  /* 0x0000000000048947 */ /* 0x000fea0003800000 */
[----:B------:R-:W-:Y:S01]  /*4470*/  BPT.TRAP 0x1 ;  /* 0x000000040000795c */ /* 0x000fe20000300000 */
.L_x_2780:
[----:B-1----:R-:W-:Y:S05]  /*4480*/  @P1 BRA `(.L_x_2781) ;  /* 0x0000000000081947 */ /* 0x002fea0003800000 */
[----:B------:R-:W1:Y:S02]  /*4490*/  SYNCS.PHASECHK.TRANS64.TRYWAIT P1, [UR58+0x38850], R7 ;  /* 0x03885007ff0075a7 */ /* 0x000e64000802017a */
[----:B-1----:R-:W-:Y:S05]  /*44a0*/  @!P1 BRA `(.L_x_2782) ;  /* 0x0000013c00249947 */ /* 0x002fea0003800000 */
.L_x_2781:
        /* <DEDUP_REMOVED lines=31> */
.L_x_2783:
[----:B------:R-:W-:Y:S01]  /*46a0*/  UISETP.NE.AND UP0, UPT, UR52, URZ, UPT ;  /* 0x0000003f3400728c */ /* 0x000fe2000bf05270 */
[----:B------:R-:W-:Y:S01]  /*46b0*/  UMOV UR10, UR38 ;  /* 0x00000026000a7c82 */ /* 0x000fe20008000000 */
[----:B------:R-:W-:Y:S02]  /*46c0*/  UIADD3 UR58, UR58, 0x38860, URZ ;  /* 0x000388603a3a7890 */ /* 0x000fe4000fffe03f */
[----:B------:R-:W-:Y:S02]  /*46d0*/  UIADD3 UR59, UR57, -0x2, URZ ;  /* 0xfffffffe393b7890 */ /* 0x000fe4000fffe03f */
[----:B------:R-:W-:-:S05]  /*46e0*/  UPRMT UR58, UR56, 0x654, UR58 ;  /* 0x00000654383a7896 */ /* 0x000fca000800003a */
[----:B------:R-:W-:Y:S01]  /*46f0*/  @UP0 ULDC UR6, c[0x0][0x44c] ;  /* 0x0001130000060ab9 */ /* 0x000fe20000000800 */
[----:B------:R-:W-:Y:S01]  /*4700*/  @UP0 ULDC UR11, c[0x0][0x450] ;  /* 0x00011400000b0ab9 */ /* 0x000fe20000000800 */
[----:B------:R-:W-:Y:S02]  /*4710*/  UIMAD.WIDE.U32 UR6, UR38, UR6, URZ ;  /* 0x00000006260672a5 */ /* 0x000fe4000f8e003f */
[----:B------:R-:W-:Y:S02]  /*4720*/  SYNCS.ARRIVE.TRANS64.RED.A1T0 RZ, [UR58], RZ ;  /* 0x000000ffffff79a7 */ /* 0x000fe4000810043a */
[----:B------:R-:W-:-:S04]  /*4730*/  @UP0 USHF.R.U32.HI UR10, URZ, UR11, UR7 ;  /* 0x0000000b3f0a0299 */ /* 0x000fc80008011607 */
[----:B------:R-:W-:-:S04]  /*4740*/  UIADD3 UR6, UR10, UR50, -UR51 ;  /* 0x000000320a067290 */ /* 0x000fc8000fffe833 */
        /* <DEDUP_REMOVED lines=8> */
[----:B-1----:R-:W-:Y:S02]  /*47d0*/  IMAD.MOV.U32 R8, RZ, RZ, R4 ;  /* 0x000000ffff087224 */ /* 0x002fe400078e0004 */
[----:B0-----:R-:W-:-:S07]  /*47e0*/  IMAD.MOV.U32 R7, RZ, RZ, R5 ;  /* 0x000000ffff077224 */ /* 0x001fce00078e0005 */
.L_x_2795:
[----:B------:R-:W-:-:S04]  /*47f0*/  UIADD3 UR45, UR45, 0x1, URZ ;  /* 0x000000012d2d7890 */ /* 0x000fc8000fffe03f */
[----:B------:R-:W-:-:S04]  /*4800*/  UISETP.NE.AND UP0, UPT, UR45, 0x2, UPT ;  /* 0x000000022d00788c */ /* 0x000fc8000bf05270 */
[----:B------:R-:W-:Y:S02]  /*4810*/  USEL UR6, URZ, 0x1, UP0 ;  /* 0x000000013f067887 */ /* 0x000fe40008000000 */
[----:B------:R-:W-:Y:S02]  /*4820*/  USEL UR45, UR45, URZ, UP0 ;  /* 0x0000003f2d2d7287 */ /* 0x000fe40008000000 */
[----:B------:R-:W-:Y:S01]  /*4830*/  ULOP3.LUT UR46, UR46, UR6, URZ, 0x3c, !UPT ;  /* 0x000000062e2e7292 */ /* 0x000fe2000f8e3c3f */
[----:B-1----:R-:W-:Y:S11]  /*4840*/  @!P0 BRA `(.L_x_2785) ;  /* 0x0000000000048947 */ /* 0x002ff60003800000 */
[----:B------:R-:W-:Y:S01]  /*4850*/  BPT.TRAP 0x1 ;  /* 0x000000040000795c */ /* 0x000fe20000300000 */
.L_x_2785:
[----:B------:R-:W0:Y:S01]  /*4860*/  S2UR UR57, SR_CgaCtaId ;  /* 0x00000000003979c3 */ /* 0x000e220000008800 */
[----:B------:R-:W-:Y:S01]  /*4870*/  UMOV UR6, 0x400 ;  /* 0x0000040000067882 */ /* 0x000fe20000000000 */
[----:B------:R-:W-:-:S05]  /*4880*/  IMAD.U32 R6, RZ, RZ, UR46 ;  /* 0x0000002eff067e24 */ /* 0x000fca000f8e00ff */
[----:B------:R-:W-:Y:S01]  /*4890*/  SHF.L.U32 R6, R6, 0x1f, RZ ;  /* 0x0000001f06067819 */ /* 0x000fe200000006ff */
[----:B0-----:R-:W-:-:S04]  /*48a0*/  ULEA UR6, UR57, UR6, 0x18 ;  /* 0x0000000639067291 */ /* 0x001fc8000f8ec03f */
[----:B------:R-:W-:-:S09]  /*48b0*/  ULEA UR56, UR45, UR6, 0x3 ;  /* 0x000000062d387291 */ /* 0x000fd2000f8e183f */
[----:B------:R0:W1:Y:S01]  /*48c0*/  SYNCS.PHASECHK.TRANS64.TRYWAIT P1, [UR56+0x38830], R6 ;  /* 0x03883006ff0075a7 */ /* 0x0000620008020178 */
[----:B------:R-:W-:Y:S05]  /*48d0*/  @!P0 BRA `(.L_x_2786) ;  /* 0x0000000000048947 */ /* 0x000fea0003800000 */
[----:B------:R-:W-:Y:S01]  /*48e0*/  BPT.TRAP 0x1 ;  /* 0x000000040000795c */ /* 0x000fe20000300000 */
.L_x_2786:
[----:B-1----:R-:W-:Y:S05]  /*48f0*/  @P1 BRA `(.L_x_2787) ;  /* 0x0000000000081947 */ /* 0x002fea0003800000 */
[----:B------:R-:W1:Y:S02]  /*4900*/  SYNCS.PHASECHK.TRANS64.TRYWAIT P1, [UR56+0x38830], R6 ;  /* 0x03883006ff0075a7 */ /* 0x000e640008020178 */
[----:B-1----:R-:W-:Y:S05]  /*4910*/  @!P1 BRA `(.L_x_2788) ;  /* 0x0000013800209947 */ /* 0x002fea0003800000 */
.L_x_2787:
        /* <DEDUP_REMOVED lines=46> */
.L_x_2789:
[----:B------:R-:W-:Y:S01]  /*4c00*/  UISETP.NE.AND UP0, UPT, UR52, URZ, UPT ;  /* 0x0000003f3400728c */ /* 0x000fe2000bf05270 */
[----:B------:R-:W-:Y:S01]  /*4c10*/  VIADD R4, R18, UR38 ;  /* 0x0000002612047c36 */ /* 0x000fe20008000000 */
[----:B------:R-:W-:Y:S01]  /*4c20*/  LOP3.LUT R16, R16, 0xfffffbff, RZ, 0xc0, !PT ;  /* 0xfffffbff10107812 */ /* 0x000fe200078ec0ff */
[----:B------:R-:W-:-:S03]  /*4c30*/  IMAD.U32 R9, RZ, RZ, UR50 ;  /* 0x00000032ff097e24 */ /* 0x000fc6000f8e00ff */
[----:B------:R-:W-:Y:S02]  /*4c40*/  PLOP3.LUT P1, PT, PT, PT, UP0, 0x80, 0x0 ;  /* 0x000000000000781c */ /* 0x000fe40003f2f008 */
[----:B------:R-:W-:Y:S02]  /*4c50*/  PLOP3.LUT P2, PT, PT, PT, UP0, 0x80, 0x0 ;  /* 0x000000000000781c */ /* 0x000fe40003f4f008 */
[----:B------:R-:W-:Y:S01]  /*4c60*/  @P0 LOP3.LUT R16, R16, 0x400, RZ, 0xfc, !PT ;  /* 0x0000040010100812 */ /* 0x000fe200078efcff */
[----:B------:R-:W-:-:S03]  /*4c70*/  @UP0 ULDC UR6, c[0x0][0x44c] ;  /* 0x0001130000060ab9 */ /* 0x000fc60000000800 */
[----:B------:R-:W-:-:S05]  /*4c80*/  LOP3.LUT R16, R16, 0xfffff7ff, RZ, 0xc0, !PT ;  /* 0xfffff7ff10107812 */ /* 0x000fca00078ec0ff */
[----:B------:R-:W-:Y:S01]  /*4c90*/  @P1 IMAD.HI.U32 R5, R4, UR6, RZ ;  /* 0x0000000604051c27 */ /* 0x000fe2000f8e00ff */
[----:B------:R-:W-:-:S04]  /*4ca0*/  @UP0 ULDC UR6, c[0x0][0x450] ;  /* 0x0001140000060ab9 */ /* 0x000fc80000000800 */
[----:B------:R-:W-:Y:S01]  /*4cb0*/  @P2 SHF.R.U32.HI R4, RZ, UR6, R5 ;  /* 0x00000006ff042c19 */ /* 0x000fe20008011605 */
[----:B------:R-:W-:Y:S02]  /*4cc0*/  UMOV UR6, 0xffffff80 ;  /* 0xffffff8000067882 */ /* 0x000fe40000000000 */
[----:B------:R-:W-:Y:S02]  /*4cd0*/  UIMAD UR6, UR59, UR6, 0x1 ;  /* 0x000000013b0674a4 */ /* 0x000fe4000f8e0206 */
[----:B------:R-:W2:Y:S04]  /*4ce0*/  SHFL.IDX PT, R5, R4, RZ, 0x1c1f ;  /* 0x001c1fff04057589 */ /* 0x000ea800000e0000 */
[----:B------:R-:W-:Y:S01]  /*4cf0*/  IADD3 R9, R9, UR6, -R17 ;  /* 0x0000000609097c10 */ /* 0x000fe2000fffe811 */
[----:B------:R-:W3:Y:S01]  /*4d00*/  SHFL.IDX PT, R4, R4, 0x1, 0x1c1f ;  /* 0x003c1f0004047f89 */ /* 0x000ee200000e0000 */
[----:B------:R-:W-:-:S03]  /*4d10*/  UIADD3 UR6, UR56, 0x38840, URZ ;  /* 0x0003884038067890 */ /* 0x000fc6000fffe03f */
[----:B------:R-:W-:Y:S01]  /*4d20*/  VIADD R10, R9, -UR51 ;  /* 0x80000033090a7c36 */ /* 0x000fe20008000000 */
[----:B------:R-:W-:-:S09]  /*4d30*/  UPRMT UR6, UR57, 0x654, UR6 ;  /* 0x0000065439067896 */ /* 0x000fd20008000006 */
[----:B------:R-:W-:Y:S01]  /*4d40*/  SYNCS.ARRIVE.TRANS64.RED.A1T0 RZ, [UR6], RZ ;  /* 0x000000ffffff79a7 */ /* 0x000fe20008100406 */
[----:B--2---:R-:W-:-:S05]  /*4d50*/  IMAD.IADD R5, R10, 0x1, R5 ;  /* 0x000000010a057824 */ /* 0x004fca00078e0205 */
[C---:B------:R-:W-:Y:S01]  /*4d60*/  ISETP.GT.AND P6, PT, R5.reuse, 0x10, PT ;  /* 0x000000100500780c */ /* 0x040fe20003fc4270 */
[----:B---3--:R-:W-:Y:S01]  /*4d70*/  IMAD.IADD R4, R10, 0x1, R4 ;  /* 0x000000010a047824 */ /* 0x008fe200078e0204 */
[C---:B------:R-:W-:Y:S02]  /*4d80*/  ISETP.GT.AND P4, PT, R5.reuse, RZ, PT ;  /* 0x000000ff0500720c */ /* 0x040fe40003f84270 */
[----:B------:R-:W-:Y:S02]  /*4d90*/  FSEL R160, R160, -INF , P6 ;  /* 0xff800000a0a07808 */ /* 0x000fe40003000000 */
[C---:B------:R-:W-:Y:S02]  /*4da0*/  ISETP.GT.AND P6, PT, R5.reuse, 0x28, PT ;  /* 0x000000280500780c */ /* 0x040fe40003fc4270 */
[----:B------:R-:W-:Y:S02]  /*4db0*/  ISETP.GT.AND P3, PT, R5, 0x1, PT ;  /* 0x000000010500780c */ /* 0x000fe40003f64270 */
[----:B------:R-:W-:-:S02]  /*4dc0*/  FSEL R172, R172, -INF , P6 ;  /* 0xff800000acac7808 */ /* 0x000fc40003000000 */
[C---:B------:R-:W-:Y:S02]  /*4dd0*/  ISETP.GT.AND P6, PT, R5.reuse, 0x40, PT ;  /* 0x000000400500780c */ /* 0x040fe40003fc4270 */
[----:B------:R-:W-:Y:S02]  /*4de0*/  FSEL R152, R152, -INF , P4 ;  /* 0xff80000098987808 */ /* 0x000fe40002000000 */
[----:B------:R-:W-:Y:S02]  /*4df0*/  FSEL R184, R184, -INF , P6 ;  /* 0xff800000b8b87808 */ /* 0x000fe40003000000 */
[----:B------:R-:W-:Y:S02]  /*4e00*/  ISETP.GT.AND P6, PT, R4, RZ, PT ;  /* 0x000000ff0400720c */ /* 0x000fe40003fc4270 */
[----:B------:R-:W-:Y:S02]  /*4e10*/  ISETP.GT.AND P2, PT, R5, 0x8, PT ;  /* 0x000000080500780c */ /* 0x000fe40003f44270 */
[----:B------:R-:W-:-:S02]  /*4e20*/  FSEL R154, R154, -INF , P6 ;  /* 0xff8000009a9a7808 */ /* 0x000fc40003000000 */
[C---:B------:R-:W-:Y:S02]  /*4e30*/  ISETP.GT.AND P6, PT, R4.reuse, 0x1, PT ;  /* 0x000000010400780c */ /* 0x040fe40003fc4270 */
[----:B------:R-:W-:Y:S02]  /*4e40*/  FSEL R9, R153, -INF , P3 ;  /* 0xff80000099097808 */ /* 0x000fe40001800000 */
[----:B------:R-:W-:Y:S02]  /*4e50*/  FSEL R155, R155, -INF , P6 ;  /* 0xff8000009b9b7808 */ /* 0x000fe40003000000 */
[----:B------:R-:W-:Y:S02]  /*4e60*/  ISETP.GT.AND P6, PT, R4, 0x8, PT ;  /* 0x000000080400780c */ /* 0x000fe40003fc4270 */
[----:B------:R-:W-:Y:S02]  /*4e70*/  ISETP.GT.AND P1, PT, R5, 0x9, PT ;  /* 0x000000090500780c */ /* 0x000fe40003f24270 */
[----:B------:R-:W-:-:S02]  /*4e80*/  FSEL R158, R158, -INF , P6 ;  /* 0xff8000009e9e7808 */ /* 0x000fc40003000000 */
[----:B------:R-:W-:Y:S02]  /*4e90*/  ISETP.GT.AND P6, PT, R4, 0x9, PT ;  /* 0x000000090400780c */ /* 0x000fe40003fc4270 */
[----:B------:R-:W-:Y:S02]  /*4ea0*/  FSEL R156, R156, -INF , P2 ;  /* 0xff8000009c9c7808 */ /* 0x000fe40001000000 */
[----:B------:R-:W-:Y:S02]  /*4eb0*/  FSEL R159, R159, -INF , P6 ;  /* 0xff8000009f9f7808 */ /* 0x000fe40003000000 */
[----:B------:R-:W-:Y:S02]  /*4ec0*/  ISETP.GT.AND P6, PT, R4, 0x10, PT ;  /* 0x000000100400780c */ /* 0x000fe40003fc4270 */
[----:B------:R-:W-:Y:S02]  /*4ed0*/  FSEL R157, R157, -INF , P1 ;  /* 0xff8000009d9d7808 */ /* 0x000fe40000800000 */
[----:B------:R-:W-:-:S02]  /*4ee0*/  FSEL R162, R162, -INF , P6 ;  /* 0xff800000a2a27808 */ /* 0x000fc40003000000 */
[C---:B------:R-:W-:Y:S02]  /*4ef0*/  ISETP.GT.AND P6, PT, R4.reuse, 0x11, PT ;  /* 0x000000110400780c */ /* 0x040fe40003fc4270 */
[----:B------:R-:W-:Y:S02]  /*4f00*/  ISETP.GT.AND P5, PT, R5, 0x11, PT ;  /* 0x000000110500780c */ /* 0x000fe40003fa4270 */
[----:B------:R-:W-:Y:S02]  /*4f10*/  FSEL R163, R163, -INF , P6 ;  /* 0xff800000a3a37808 */ /* 0x000fe40003000000 */
[----:B------:R-:W-:Y:S02]  /*4f20*/  ISETP.GT.AND P6, PT, R4, 0x18, PT ;  /* 0x000000180400780c */ /* 0x000fe40003fc4270 */
        /* <DEDUP_REMOVED lines=63> */
[----:B------:R-:W-:Y:S02]  /*5320*/  ISETP.GT.AND P4, PT, R5, 0x48, PT ;  /* 0x000000480500780c */ /* 0x000fe40003f84270 */
        /* <DEDUP_REMOVED lines=10> */
[----:B------:R-:W-:Y:S02]  /*53d0*/  ISETP.GT.AND P6, PT, R4, 0x79, PT ;  /* 0x000000790400780c */ /* 0x000fe40003fc4270 */
[----:B------:R-:W-:Y:S02]  /*53e0*/  FMNMX.FTZ R4, R154, R8, !PT ;  /* 0x000000089a047209 */ /* 0x000fe40007810000 */
[----:B------:R-:W-:Y:S02]  /*53f0*/  FSEL R215, R215, -INF , P6 ;  /* 0xff800000d7d77808 */ /* 0x000fe40003000000 */
[----:B------:R-:W-:Y:S02]  /*5400*/  FMNMX.FTZ R4, R155, R4, !PT ;  /* 0x000000049b047209 */ /* 0x000fe40007810000 */
[----:B------:R-:W-:Y:S02]  /*5410*/  FSEL R188, R188, -INF , P4 ;  /* 0xff800000bcbc7808 */ /* 0x000fe40002000000 */
[----:B------:R-:W-:-:S02]  /*5420*/  FMNMX.FTZ R4, R158, R4, !PT ;  /* 0x000000049e047209 */ /* 0x000fc40007810000 */
[----:B------:R-:W-:Y:S02]  /*5430*/  @P0 LOP3.LUT R16, R16, 0x800, RZ, 0xfc, !PT ;  /* 0x0000080010100812 */ /* 0x000fe400078efcff */
[----:B------:R-:W-:Y:S02]  /*5440*/  FMNMX.FTZ R4, R159, R4, !PT ;  /* 0x000000049f047209 */ /* 0x000fe40007810000 */
[----:B------:R-:W-:Y:S02]  /*5450*/  ISETP.GT.AND P2, PT, R5, 0x50, PT ;  /* 0x000000500500780c */ /* 0x000fe40003f44270 */
[----:B------:R-:W-:Y:S02]  /*5460*/  FMNMX.FTZ R4, R162, R4, !PT ;  /* 0x00000004a2047209 */ /* 0x000fe40007810000 */
[----:B------:R-:W-:Y:S02]  /*5470*/  FSEL R189, R189, -INF , P3 ;  /* 0xff800000bdbd7808 */ /* 0x000fe40001800000 */
[----:B------:R-:W-:-:S02]  /*5480*/  FMNMX.FTZ R4, R163, R4, !PT ;  /* 0x00000004a3047209 */ /* 0x000fc40007810000 */
[----:B------:R-:W-:Y:S02]  /*5490*/  LOP3.LUT R16, R16, 0xffffefff, RZ, 0xc0, !PT ;  /* 0xffffefff10107812 */ /* 0x000fe400078ec0ff */
[----:B------:R-:W-:Y:S02]  /*54a0*/  FMNMX.FTZ R4, R166, R4, !PT ;  /* 0x00000004a6047209 */ /* 0x000fe40007810000 */
[----:B------:R-:W-:Y:S02]  /*54b0*/  ISETP.GT.AND P1, PT, R5, 0x51, PT ;  /* 0x000000510500780c */ /* 0x000fe40003f24270 */
[----:B------:R-:W-:Y:S02]  /*54c0*/  FMNMX.FTZ R4, R167, R4, !PT ;  /* 0x00000004a7047209 */ /* 0x000fe40007810000 */
[----:B------:R-:W-:Y:S02]  /*54d0*/  FSEL R192, R192, -INF , P2 ;  /* 0xff800000c0c07808 */ /* 0x000fe40001000000 */
[----:B------:R-:W-:-:S02]  /*54e0*/  FMNMX.FTZ R4, R170, R4, !PT ;  /* 0x00000004aa047209 */ /* 0x000fc40007810000 */
[----:B------:R-:W-:Y:S02]  /*54f0*/  @P5 LOP3.LUT R16, R16, 0x1000, RZ, 0xfc, !PT ;  /* 0x0000100010105812 */ /* 0x000fe400078efcff */
[----:B------:R-:W-:Y:S02]  /*5500*/  FMNMX.FTZ R4, R171, R4, !PT ;  /* 0x00000004ab047209 */ /* 0x000fe40007810000 */
[----:B------:R-:W-:Y:S02]  /*5510*/  FSEL R193, R193, -INF , P1 ;  /* 0xff800000c1c17808 */ /* 0x000fe40000800000 */
[----:B------:R-:W-:Y:S02]  /*5520*/  FMNMX.FTZ R4, R174, R4, !PT ;  /* 0x00000004ae047209 */ /* 0x000fe40007810000 */
[----:B------:R-:W-:Y:S02]  /*5530*/  ISETP.GT.AND P5, PT, R5, 0x58, PT ;  /* 0x000000580500780c */ /* 0x000fe40003fa4270 */
[----:B------:R-:W-:-:S02]  /*5540*/  FMNMX.FTZ R4, R175, R4, !PT ;  /* 0x00000004af047209 */ /* 0x000fc40007810000 */
[----:B------:R-:W-:Y:S02]  /*5550*/  ISETP.GT.AND P0, PT, R5, 0x59, PT ;  /* 0x000000590500780c */ /* 0x000fe40003f04270 */
[----:B------:R-:W-:Y:S02]  /*5560*/  FMNMX.FTZ R4, R178, R4, !PT ;  /* 0x00000004b2047209 */ /* 0x000fe40007810000 */
[----:B------:R-:W-:Y:S02]  /*5570*/  FSEL R196, R196, -INF , P5 ;  /* 0xff800000c4c47808 */ /* 0x000fe40002800000 */
[----:B------:R-:W-:Y:S02]  /*5580*/  FMNMX.FTZ R4, R179, R4, !PT ;  /* 0x00000004b3047209 */ /* 0x000fe40007810000 */
[----:B------:R-:W-:Y:S02]  /*5590*/  FSEL R197, R197, -INF , P0 ;  /* 0xff800000c5c57808 */ /* 0x000fe40000000000 */
[----:B------:R-:W-:-:S02]  /*55a0*/  FMNMX.FTZ R4, R182, R4, !PT ;  /* 0x00000004b6047209 */ /* 0x000fc40007810000 */
[----:B------:R-:W-:Y:S02]  /*55b0*/  LOP3.LUT P0, RZ, R16, 0x800, RZ, 0xc0, !PT ;  /* 0x0000080010ff7812 */ /* 0x000fe4000780c0ff */
[----:B------:R-:W-:Y:S02]  /*55c0*/  FMNMX.FTZ R4, R183, R4, !PT ;  /* 0x00000004b7047209 */ /* 0x000fe40007810000 */
[C---:B------:R-:W-:Y:S02]  /*55d0*/  ISETP.GT.AND P4, PT, R5.reuse, 0x70, PT ;  /* 0x000000700500780c */ /* 0x040fe40003f84270 */
[----:B------:R-:W-:Y:S02]  /*55e0*/  FMNMX.FTZ R4, R186, R4, !PT ;  /* 0x00000004ba047209 */ /* 0x000fe40007810000 */
[----:B------:R-:W-:Y:S02]  /*55f0*/  ISETP.GT.AND P3, PT, R5, 0x71, PT ;  /* 0x000000710500780c */ /* 0x000fe40003f64270 */
[----:B------:R-:W-:-:S02]  /*5600*/  FMNMX.FTZ R4, R187, R4, !PT ;  /* 0x00000004bb047209 */ /* 0x000fc40007810000 */
[C---:B------:R-:W-:Y:S02]  /*5610*/  ISETP.GT.AND P2, PT, R5.reuse, 0x78, PT ;  /* 0x000000780500780c */ /* 0x040fe40003f44270 */
[----:B------:R-:W-:Y:S02]  /*5620*/  FMNMX.FTZ R4, R190, R4, !PT ;  /* 0x00000004be047209 */ /* 0x000fe40007810000 */
[----:B------:R-:W-:Y:S02]  /*5630*/  ISETP.GT.AND P1, PT, R5, 0x79, PT ;  /* 0x000000790500780c */ /* 0x000fe40003f24270 */
[----:B------:R-:W-:Y:S02]  /*5640*/  FMNMX.FTZ R4, R191, R4, !PT ;  /* 0x00000004bf047209 */ /* 0x000fe40007810000 */
[----:B------:R-:W-:Y:S02]  /*5650*/  FSEL R200, R200, -INF , P0 ;  /* 0xff800000c8c87808 */ /* 0x000fe40000000000 */
[----:B------:R-:W-:-:S02]  /*5660*/  FMNMX.FTZ R4, R194, R4, !PT ;  /* 0x00000004c2047209 */ /* 0x000fc40007810000 */
[----:B------:R-:W-:Y:S02]  /*5670*/  LOP3.LUT P5, RZ, R16, 0x1000, RZ, 0xc0, !PT ;  /* 0x0000100010ff7812 */ /* 0x000fe400078ac0ff */
[----:B------:R-:W-:Y:S02]  /*5680*/  FMNMX.FTZ R4, R195, R4, !PT ;  /* 0x00000004c3047209 */ /* 0x000fe40007810000 */
[----:B------:R-:W-:Y:S02]  /*5690*/  FSEL R205, R205, -INF , P5 ;  /* 0xff800000cdcd7808 */ /* 0x000fe40002800000 */
[----:B------:R-:W-:Y:S02]  /*56a0*/  FMNMX.FTZ R4, R198, R4, !PT ;  /* 0x00000004c6047209 */ /* 0x000fe40007810000 */
[----:B------:R-:W-:Y:S02]  /*56b0*/  FSEL R208, R208, -INF , P4 ;  /* 0xff800000d0d07808 */ /* 0x000fe40002000000 */
[----:B------:R-:W-:-:S02]  /*56c0*/  FMNMX.FTZ R4, R199, R4, !PT ;  /* 0x00000004c7047209 */ /* 0x000fc40007810000 */
[----:B------:R-:W-:Y:S02]  /*56d0*/  FSEL R209, R209, -INF , P3 ;  /* 0xff800000d1d17808 */ /* 0x000fe40001800000 */
[----:B------:R-:W-:Y:S02]  /*56e0*/  FMNMX.FTZ R4, R202, R4, !PT ;  /* 0x00000004ca047209 */ /* 0x000fe40007810000 */
[----:B------:R-:W-:Y:S02]  /*56f0*/  FSEL R212, R212, -INF , P2 ;  /* 0xff800000d4d47808 */ /* 0x000fe40001000000 */
[----:B------:R-:W-:Y:S02]  /*5700*/  FMNMX.FTZ R4, R203, R4, !PT ;  /* 0x00000004cb047209 */ /* 0x000fe40007810000 */
[----:B------:R-:W-:Y:S02]  /*5710*/  FSEL R213, R213, -INF , P1 ;  /* 0xff800000d5d57808 */ /* 0x000fe40000800000 */
[----:B------:R-:W-:-:S02]  /*5720*/  FMNMX.FTZ R4, R206, R4, !PT ;  /* 0x00000004ce047209 */ /* 0x000fc40007810000 */
[----:B------:R-:W-:Y:S02]  /*5730*/  LOP3.LUT P0, RZ, R16, 0x400, RZ, 0xc0, !PT ;  /* 0x0000040010ff7812 */ /* 0x000fe4000780c0ff */
        /* <DEDUP_REMOVED lines=8> */
[----:B--2---:R-:W-:-:S04]  /*57c0*/  FMNMX.FTZ R4, R4, R10, !PT ;  /* 0x0000000a04047209 */ /* 0x004fc80007810000 */
[----:B------:R-:W-:-:S04]  /*57d0*/  FSETP.NEU.FTZ.AND P6, PT, R4, -INF , PT ;  /* 0xff8000000400780b */ /* 0x000fc80003fdd000 */
[----:B------:R-:W-:-:S05]  /*57e0*/  FSEL R10, R4, RZ, P6 ;  /* 0x000000ff040a7208 */ /* 0x000fca0003000000 */
[----:B------:R-:W-:Y:S01]  /*57f0*/  FADD.FTZ R10, -R10, R8 ;  /* 0x000000080a0a7221 */ /* 0x000fe20000010100 */
[----:B------:R-:W-:-:S04]  /*5800*/  IMAD.U32 R8, RZ, RZ, UR41 ;  /* 0x00000029ff087e24 */ /* 0x000fc8000f8e00ff */
[----:B------:R-:W-:-:S05]  /*5810*/  FFMA.FTZ R8, R4, R8, -8 ;  /* 0xc100000004087423 */ /* 0x000fca0000010008 */
[----:B------:R-:W-:Y:S02]  /*5820*/  FSEL R8, R8, RZ, P6 ;  /* 0x000000ff08087208 */ /* 0x000fe40003000000 */
[----:B------:R-:W-:-:S03]  /*5830*/  ISETP.GT.AND P6, PT, R5, 0x61, PT ;  /* 0x000000610500780c */ /* 0x000fc60003fc4270 */
        /* <DEDUP_REMOVED lines=32> */
[----:B------:R-:W-:Y:S01]  /*5a40*/  FMUL.FTZ R8, R10, UR41 ;  /* 0x000000290a087c20 */ /* 0x000fe20008410000 */
[----:B------:R-:W-:Y:S01]  /*5a50*/  FMNMX.FTZ R10, R152, R7, !PT ;  /* 0x00000007980a7209 */ /* 0x000fe20007810000 */
[----:B------:R-:W-:Y:S01]  /*5a60*/  MUFU.EX2 R158, R158 ;  /* 0x0000009e009e7308 */ /* 0x000fe20000000800 */
[----:B------:R-:W-:-:S02]  /*5a70*/  FSEL R201, R201, -INF , P6 ;  /* 0xff800000c9c97808 */ /* 0x000fc40003000000 */
[----:B------:R-:W-:Y:S02]  /*5a80*/  FMNMX.FTZ R10, R9, R10, !PT ;  /* 0x0000000a090a7209 */ /* 0x000fe40007810000 */
[----:B------:R-:W-:Y:S02]  /*5a90*/  ISETP.GT.AND P6, PT, R5, 0x68, PT ;  /* 0x000000680500780c */ /* 0x000fe40003fc4270 */
[----:B------:R-:W-:Y:S01]  /*5aa0*/  FMNMX.FTZ R10, R156, R10, !PT ;  /* 0x0000000a9c0a7209 */ /* 0x000fe20007810000 */
[----:B------:R-:W2:Y:S01]  /*5ab0*/  MUFU.EX2 R159, R159 ;  /* 0x0000009f009f7308 */ /* 0x000ea20000000800 */
[----:B------:R-:W-:Y:S02]  /*5ac0*/  FSEL R204, R204, -INF , P6 ;  /* 0xff800000cccc7808 */ /* 0x000fe40003000000 */
[----:B------:R-:W-:-:S04]  /*5ad0*/  FMNMX.FTZ R10, R157, R10, !PT ;  /* 0x0000000a9d0a7209 */ /* 0x000fc80007810000 */
[----:B------:R-:W-:Y:S01]  /*5ae0*/  FMNMX.FTZ R10, R160, R10, !PT ;  /* 0x0000000aa00a7209 */ /* 0x000fe20007810000 */
[----:B------:R-:W-:Y:S03]  /*5af0*/  MUFU.EX2 R154, R154 ;  /* 0x0000009a009a7308 */ /* 0x000fe60000000800 */
[----:B------:R-:W-:-:S04]  /*5b00*/  FMNMX.FTZ R10, R161, R10, !PT ;  /* 0x0000000aa10a7209 */ /* 0x000fc80007810000 */
[----:B------:R-:W-:Y:S01]  /*5b10*/  FMNMX.FTZ R10, R164, R10, !PT ;  /* 0x0000000aa40a7209 */ /* 0x000fe20007810000 */
[----:B------:R-:W3:Y:S01]  /*5b20*/  MUFU.EX2 R155, R155 ;  /* 0x0000009b009b7308 */ /* 0x000ee20000000800 */
[----:B--2---:R-:W-:Y:S02]  /*5b30*/  F2FP.SATFINITE.E4M3.F32.PACK_AB_MERGE_C R153, R159, R158, RZ ;  /* 0x0000009e9f99723e */ /* 0x004fe400048070ff */
[----:B------:R-:W-:-:S04]  /*5b40*/  FMNMX.FTZ R10, R165, R10, !PT ;  /* 0x0000000aa50a7209 */ /* 0x000fc80007810000 */
[----:B------:R-:W-:Y:S01]  /*5b50*/  FMNMX.FTZ R10, R168, R10, !PT ;  /* 0x0000000aa80a7209 */ /* 0x000fe20007810000 */
[----:B------:R-:W2:Y:S03]  /*5b60*/  MUFU.EX2 R8, R8 ;  /* 0x0000000800087308 */ /* 0x000ea60000000800 */
[----:B------:R-:W-:-:S04]  /*5b70*/  FMNMX.FTZ R10, R169, R10, !PT ;  /* 0x0000000aa90a7209 */ /* 0x000fc80007810000 */
[----:B------:R-:W-:Y:S01]  /*5b80*/  FMNMX.FTZ R10, R172, R10, !PT ;  /* 0x0000000aac0a7209 */ /* 0x000fe20007810000 */
[----:B------:R-:W4:Y:S01]  /*5b90*/  MUFU.EX2 R162, R162 ;  /* 0x000000a200a27308 */ /* 0x000f220000000800 */
[----:B---3--:R-:W-:Y:S02]  /*5ba0*/  F2FP.SATFINITE.E4M3.F32.PACK_AB_MERGE_C R153, R155, R154, R153 ;  /* 0x0000009a9b99723e */ /* 0x008fe40004807099 */
[----:B------:R-:W-:-:S04]  /*5bb0*/  FMNMX.FTZ R10, R173, R10, !PT ;  /* 0x0000000aad0a7209 */ /* 0x000fc80007810000 */
[----:B------:R-:W-:Y:S01]  /*5bc0*/  FMNMX.FTZ R10, R176, R10, !PT ;  /* 0x0000000ab00a7209 */ /* 0x000fe20007810000 */
[----:B------:R-:W3:Y:S01]  /*5bd0*/  MUFU.EX2 R163, R163 ;  /* 0x000000a300a37308 */ /* 0x000ee20000000800 */
[----:B--2---:R-:W-:-:S01]  /*5be0*/  FFMA.FTZ R0, R8, R0, R154 ;  /* 0x0000000008007223 */ /* 0x004fc2000001009a */
[----:B------:R-:W-:Y:S01]  /*5bf0*/  FMUL.FTZ R26, R26, R8 ;  /* 0x000000081a1a7220 */ /* 0x000fe20000410000 */
[----:B------:R-:W-:Y:S01]  /*5c00*/  FMNMX.FTZ R10, R177, R10, !PT ;  /* 0x0000000ab10a7209 */ /* 0x000fe20007810000 */
[----:B------:R-:W-:Y:S01]  /*5c10*/  FMUL.FTZ R27, R27, R8 ;  /* 0x000000081b1b7220 */ /* 0x000fe20000410000 */
[----:B------:R-:W-:-:S01]  /*5c20*/  FADD.FTZ R0, R155, R0 ;  /* 0x000000009b007221 */ /* 0x000fc20000010000 */
[----:B------:R-:W-:Y:S01]  /*5c30*/  FMUL.FTZ R30, R30, R8 ;  /* 0x000000081e1e7220 */ /* 0x000fe20000410000 */
[----:B------:R-:W-:Y:S01]  /*5c40*/  FMNMX.FTZ R10, R180, R10, !PT ;  /* 0x0000000ab40a7209 */ /* 0x000fe20007810000 */
[----:B------:R-:W2:Y:S01]  /*5c50*/  MUFU.EX2 R166, R166 ;  /* 0x000000a600a67308 */ /* 0x000ea20000000800 */
[----:B------:R-:W-:-:S01]  /*5c60*/  FADD.FTZ R0, R158, R0 ;  /* 0x000000009e007221 */ /* 0x000fc20000010000 */
[----:B------:R-:W-:Y:S01]  /*5c70*/  FMUL.FTZ R31, R31, R8 ;  /* 0x000000081f1f7220 */ /* 0x000fe20000410000 */
[----:B------:R-:W-:Y:S01]  /*5c80*/  FMNMX.FTZ R10, R181, R10, !PT ;  /* 0x0000000ab50a7209 */ /* 0x000fe20007810000 */
[----:B------:R-:W-:Y:S01]  /*5c90*/  FMUL.FTZ R34, R34, R8 ;  /* 0x0000000822227220 */ /* 0x000fe20000410000 */
[----:B------:R-:W-:-:S01]  /*5ca0*/  FADD.FTZ R0, R159, R0 ;  /* 0x000000009f007221 */ /* 0x000fc20000010000 */
[----:B------:R-:W-:Y:S01]  /*5cb0*/  FMUL.FTZ R35, R35, R8 ;  /* 0x0000000823237220 */ /* 0x000fe20000410000 */
[----:B------:R-:W-:Y:S01]  /*5cc0*/  FMNMX.FTZ R10, R184, R10, !PT ;  /* 0x0000000ab80a7209 */ /* 0x000fe20007810000 */
[----:B------:R-:W5:Y:S01]  /*5cd0*/  MUFU.EX2 R167, R167 ;  /* 0x000000a700a77308 */ /* 0x000f620000000800 */
[----:B----4-:R-:W-:-:S01]  /*5ce0*/  FADD.FTZ R0, R162, R0 ;  /* 0x00000000a2007221 */ /* 0x010fc20000010000 */
[----:B------:R-:W-:Y:S01]  /*5cf0*/  FMUL.FTZ R38, R38, R8 ;  /* 0x0000000826267220 */ /* 0x000fe20000410000 */
[----:B------:R-:W-:Y:S01]  /*5d00*/  FMNMX.FTZ R10, R185, R10, !PT ;  /* 0x0000000ab90a7209 */ /* 0x000fe20007810000 */
[----:B------:R-:W-:Y:S01]  /*5d10*/  FMUL.FTZ R39, R39, R8 ;  /* 0x0000000827277220 */ /* 0x000fe20000410000 */
[----:B---3--:R-:W-:-:S01]  /*5d20*/  FADD.FTZ R0, R163, R0 ;  /* 0x00000000a3007221 */ /* 0x008fc20000010000 */
[----:B------:R-:W-:Y:S01]  /*5d30*/  FMUL.FTZ R42, R42, R8 ;  /* 0x000000082a2a7220 */ /* 0x000fe20000410000 */
[----:B------:R-:W-:Y:S01]  /*5d40*/  FMNMX.FTZ R10, R188, R10, !PT ;  /* 0x0000000abc0a7209 */ /* 0x000fe20007810000 */
[----:B------:R-:W3:Y:S01]  /*5d50*/  MUFU.EX2 R170, R170 ;  /* 0x000000aa00aa7308 */ /* 0x000ee20000000800 */
[----:B--2---:R-:W-:-:S01]  /*5d60*/  FADD.FTZ R0, R166, R0 ;  /* 0x00000000a6007221 */ /* 0x004fc20000010000 */
[----:B------:R-:W-:Y:S01]  /*5d70*/  FMUL.FTZ R43, R43, R8 ;  /* 0x000000082b2b7220 */ /* 0x000fe20000410000 */
[----:B------:R-:W-:Y:S01]  /*5d80*/  FMNMX.FTZ R10, R189, R10, !PT ;  /* 0x0000000abd0a7209 */ /* 0x000fe20007810000 */
[-C--:B------:R-:W-:Y:S01]  /*5d90*/  FMUL.FTZ R46, R46, R8.reuse ;  /* 0x000000082e2e7220 */ /* 0x080fe20000410000 */
[-C--:B------:R-:W-:Y:S01]  /*5da0*/  FMUL.FTZ R47, R47, R8.reuse ;  /* 0x000000082f2f7220 */ /* 0x080fe20000410000 */
[----:B------:R-:W-:Y:S01]  /*5db0*/  FMUL.FTZ R50, R50, R8 ;  /* 0x0000000832327220 */ /* 0x000fe20000410000 */
[----:B------:R-:W-:Y:S01]  /*5dc0*/  FMNMX.FTZ R10, R192, R10, !PT ;  /* 0x0000000ac00a7209 */ /* 0x000fe20007810000 */
[----:B------:R-:W2:Y:S01]  /*5dd0*/  MUFU.EX2 R171, R171 ;  /* 0x000000ab00ab7308 */ /* 0x000ea20000000800 */
[----:B-----5:R-:W-:-:S01]  /*5de0*/  FADD.FTZ R0, R167, R0 ;  /* 0x00000000a7007221 */ /* 0x020fc20000010000 */
[----:B------:R-:W-:Y:S01]  /*5df0*/  F2FP.SATFINITE.E4M3.F32.PACK_AB_MERGE_C R166, R167, R166, RZ ;  /* 0x000000a6a7a6723e */ /* 0x000fe200048070ff */
[----:B------:R-:W-:Y:S01]  /*5e00*/  FMUL.FTZ R51, R51, R8 ;  /* 0x0000000833337220 */ /* 0x000fe20000410000 */
[----:B------:R-:W-:Y:S01]  /*5e10*/  FMNMX.FTZ R10, R193, R10, !PT ;  /* 0x0000000ac10a7209 */ /* 0x000fe20007810000 */
[-C--:B------:R-:W-:Y:S01]  /*5e20*/  FMUL.FTZ R54, R54, R8.reuse ;  /* 0x0000000836367220 */ /* 0x080fe20000410000 */
[-C--:B------:R-:W-:Y:S01]  /*5e30*/  FMUL.FTZ R55, R55, R8.reuse ;  /* 0x0000000837377220 */ /* 0x080fe20000410000 */
[----:B------:R-:W-:Y:S01]  /*5e40*/  FMUL.FTZ R58, R58, R8 ;  /* 0x000000083a3a7220 */ /* 0x000fe20000410000 */
[----:B------:R-:W-:Y:S01]  /*5e50*/  FMNMX.FTZ R10, R196, R10, !PT ;  /* 0x0000000ac40a7209 */ /* 0x000fe20007810000 */
[----:B------:R-:W4:Y:S01]  /*5e60*/  MUFU.EX2 R174, R174 ;  /* 0x000000ae00ae7308 */ /* 0x000f220000000800 */
[----:B---3--:R-:W-:-:S01]  /*5e70*/  FADD.FTZ R0, R170, R0 ;  /* 0x00000000aa007221 */ /* 0x008fc20000010000 */
[----:B------:R-:W-:Y:S01]  /*5e80*/  FMUL.FTZ R59, R59, R8 ;  /* 0x000000083b3b7220 */ /* 0x000fe20000410000 */
[----:B------:R-:W-:Y:S01]  /*5e90*/  FMNMX.FTZ R5, R197, R10, !PT ;  /* 0x0000000ac5057209 */ /* 0x000fe20007810000 */
[-C--:B------:R-:W-:Y:S01]  /*5ea0*/  FMUL.FTZ R62, R62, R8.reuse ;  /* 0x000000083e3e7220 */ /* 0x080fe20000410000 */
[-C--:B------:R-:W-:Y:S01]  /*5eb0*/  FMUL.FTZ R63, R63, R8.reuse ;  /* 0x000000083f3f7220 */ /* 0x080fe20000410000 */
[----:B------:R-:W-:Y:S01]  /*5ec0*/  FMUL.FTZ R66, R66, R8 ;  /* 0x0000000842427220 */ /* 0x000fe20000410000 */
[----:B------:R-:W-:Y:S01]  /*5ed0*/  FMNMX.FTZ R5, R200, R5, !PT ;  /* 0x00000005c8057209 */ /* 0x000fe20007810000 */
[----:B------:R-:W3:Y:S01]  /*5ee0*/  MUFU.EX2 R175, R175 ;  /* 0x000000af00af7308 */ /* 0x000ee20000000800 */
[----:B--2---:R-:W-:-:S01]  /*5ef0*/  FADD.FTZ R0, R171, R0 ;  /* 0x00000000ab007221 */ /* 0x004fc20000010000 */
[-C--:B------:R-:W-:Y:S01]  /*5f00*/  FMUL.FTZ R67, R67, R8.reuse ;  /* 0x0000000843437220 */ /* 0x080fe20000410000 */
[----:B------:R-:W-:Y:S01]  /*5f10*/  FMNMX.FTZ R5, R201, R5, !PT ;  /* 0x00000005c9057209 */ /* 0x000fe20007810000 */
[-C--:B------:R-:W-:Y:S01]  /*5f20*/  FMUL.FTZ R70, R70, R8.reuse ;  /* 0x0000000846467220 */ /* 0x080fe20000410000 */
[-C--:B------:R-:W-:Y:S01]  /*5f30*/  FMUL.FTZ R71, R71, R8.reuse ;  /* 0x0000000847477220 */ /* 0x080fe20000410000 */
        /* <DEDUP_REMOVED lines=8> */
[----:B------:R-:W-:Y:S01]  /*5fc0*/  FMUL.FTZ R82, R82, R8 ;  /* 0x0000000852527220 */ /* 0x000fe20000410000 */
[----:B------:R-:W-:Y:S01]  /*5fd0*/  FMNMX.FTZ R5, R208, R5, !PT ;  /* 0x00000005d0057209 */ /* 0x000fe20007810000 */
[----:B------:R-:W4:Y:S01]  /*5fe0*/  MUFU.EX2 R179, R179 ;  /* 0x000000b300b37308 */ /* 0x000f220000000800 */
[----:B---3--:R-:W-:-:S01]  /*5ff0*/  FADD.FTZ R0, R175, R0 ;  /* 0x00000000af007221 */ /* 0x008fc20000010000 */
[----:B------:R-:W-:Y:S01]  /*6000*/  F2FP.SATFINITE.E4M3.F32.PACK_AB_MERGE_C R174, R175, R174, RZ ;  /* 0x000000aeafae723e */ /* 0x000fe200048070ff */
[-C--:B------:R-:W-:Y:S01]  /*6010*/  FMUL.FTZ R83, R83, R8.reuse ;  /* 0x0000000853537220 */ /* 0x080fe20000410000 */
        /* <DEDUP_REMOVED lines=11> */
[-C--:B------:R-:W-:Y:S01]  /*60d0*/  FMUL.FTZ R98, R98, R8.reuse ;  /* 0x0000000862627220 */ /* 0x080fe20000410000 */
[----:B------:R-:W-:Y:S01]  /*60e0*/  FMUL.FTZ R99, R99, R8 ;  /* 0x0000000863637220 */ /* 0x000fe20000410000 */
[----:B------:R-:W2:Y:S01]  /*60f0*/  SHFL.BFLY PT, R10, R5, 0x2, 0x1f ;  /* 0x0c401f00050a7f89 */ /* 0x000ea200000e0000 */
        /* <DEDUP_REMOVED lines=23> */
[----:B--2---:R-:W-:Y:S01]  /*6270*/  FMNMX.FTZ R5, R5, R10, !PT ;  /* 0x0000000a05057209 */ /* 0x004fe20007810000 */
[----:B------:R-:W2:Y:S01]  /*6280*/  MUFU.EX2 R190, R190 ;  /* 0x000000be00be7308 */ /* 0x000ea20000000800 */
[----:B----4-:R-:W-:-:S01]  /*6290*/  FADD.FTZ R0, R186, R0 ;  /* 0x00000000ba007221 */ /* 0x010fc20000010000 */
[-C--:B------:R-:W-:Y:S01]  /*62a0*/  FMUL.FTZ R135, R135, R8.reuse ;  /* 0x0000000887877220 */ /* 0x080fe20000410000 */
[-C--:B------:R-:W-:Y:S01]  /*62b0*/  FMUL.FTZ R138, R138, R8.reuse ;  /* 0x000000088a8a7220 */ /* 0x080fe20000410000 */
[----:B------:R-:W4:Y:S01]  /*62c0*/  SHFL.BFLY PT, R10, R5, 0x1, 0x1f ;  /* 0x0c201f00050a7f89 */ /* 0x000f2200000e0000 */
        /* <DEDUP_REMOVED lines=8> */
[----:B------:R-:W-:-:S03]  /*6350*/  FMUL.FTZ R151, R151, R8 ;  /* 0x0000000897977220 */ /* 0x000fc60000410000 */
[----:B------:R-:W3:Y:S01]  /*6360*/  MUFU.EX2 R194, R194 ;  /* 0x000000c200c27308 */ /* 0x000ee20000000800 */
[----:B--2---:R-:W-:-:S07]  /*6370*/  FADD.FTZ R0, R190, R0 ;  /* 0x00000000be007221 */ /* 0x004fce0000010000 */
[----:B------:R-:W2:Y:S01]  /*6380*/  MUFU.EX2 R195, R195 ;  /* 0x000000c300c37308 */ /* 0x000ea20000000800 */
[----:B-----5:R-:W-:-:S01]  /*6390*/  FADD.FTZ R0, R191, R0 ;  /* 0x00000000bf007221 */ /* 0x020fc20000010000 */
[----:B----4-:R-:W-:-:S04]  /*63a0*/  FMNMX.FTZ R5, R5, R10, !PT ;  /* 0x0000000a05057209 */ /* 0x010fc80007810000 */
[----:B------:R-:W-:Y:S02]  /*63b0*/  FSETP.NEU.FTZ.AND P1, PT, R5, -INF , PT ;  /* 0xff8000000500780b */ /* 0x000fe40003f3d000 */
[----:B------:R-:W4:Y:S01]  /*63c0*/  MUFU.EX2 R198, R198 ;  /* 0x000000c600c67308 */ /* 0x000f220000000800 */
[----:B---3--:R-:W-:-:S01]  /*63d0*/  FADD.FTZ R0, R194, R0 ;  /* 0x00000000c2007221 */ /* 0x008fc20000010000 */
[----:B------:R-:W-:-:S05]  /*63e0*/  FSEL R10, R5, RZ, P1 ;  /* 0x000000ff050a7208 */ /* 0x000fca0000800000 */
[----:B------:R-:W-:Y:S01]  /*63f0*/  FADD.FTZ R7, -R10, R7 ;  /* 0x000000070a077221 */ /* 0x000fe20000010100 */
[----:B------:R-:W-:Y:S01]  /*6400*/  IMAD.U32 R10, RZ, RZ, UR41 ;  /* 0x00000029ff0a7e24 */ /* 0x000fe2000f8e00ff */
[----:B------:R-:W-:Y:S01]  /*6410*/  MUFU.EX2 R199, R199 ;  /* 0x000000c700c77308 */ /* 0x000fe20000000800 */
[----:B--2---:R-:W-:-:S01]  /*6420*/  FADD.FTZ R0, R195, R0 ;  /* 0x00000000c3007221 */ /* 0x004fc20000010000 */
[----:B------:R-:W-:Y:S01]  /*6430*/  FMUL.FTZ R7, R7, UR41 ;  /* 0x0000002907077c20 */ /* 0x000fe20008410000 */
[----:B------:R-:W-:-:S02]  /*6440*/  FFMA.FTZ R10, R5, R10, -8 ;  /* 0xc1000000050a7423 */ /* 0x000fc4000001000a */
[----:B----4-:R-:W-:-:S03]  /*6450*/  FADD.FTZ R0, R198, R0 ;  /* 0x00000000c6007221 */ /* 0x010fc60000010000 */
        /* <DEDUP_REMOVED lines=25> */
[----:B--2---:R-:W-:-:S01]  /*65f0*/  FFMA.FTZ R2, R7, R2, R152 ;  /* 0x0000000207027223 */ /* 0x004fc20000010098 */
[--C-:B------:R-:W-:Y:S01]  /*6600*/  FFMA.FTZ R196, R196, UR41, -R10.reuse ;  /* 0x00000029c4c47c23 */ /* 0x100fe2000801080a */
[----:B------:R-:W-:-:S01]  /*6610*/  FFMA.FTZ R197, R197, UR41, -R10 ;  /* 0x00000029c5c57c23 */ /* 0x000fc2000801080a */
[--C-:B------:R-:W-:Y:S01]  /*6620*/  FFMA.FTZ R200, R200, UR41, -R10.reuse ;  /* 0x00000029c8c87c23 */ /* 0x100fe2000801080a */
[----:B------:R-:W-:-:S01]  /*6630*/  FFMA.FTZ R201, R201, UR41, -R10 ;  /* 0x00000029c9c97c23 */ /* 0x000fc2000801080a */
[--C-:B------:R-:W-:Y:S01]  /*6640*/  FFMA.FTZ R204, R204, UR41, -R10.reuse ;  /* 0x00000029cccc7c23 */ /* 0x100fe2000801080a */
[----:B------:R-:W-:-:S01]  /*6650*/  FFMA.FTZ R205, R205, UR41, -R10 ;  /* 0x00000029cdcd7c23 */ /* 0x000fc2000801080a */
[----:B------:R-:W2:Y:S01]  /*6660*/  MUFU.EX2 R12, R12 ;  /* 0x0000000c000c7308 */ /* 0x000ea20000000800 */
[----:B---3--:R-:W-:-:S01]  /*6670*/  FADD.FTZ R2, R9, R2 ;  /* 0x0000000209027221 */ /* 0x008fc20000010000 */
[----:B------:R-:W-:Y:S01]  /*6680*/  FFMA.FTZ R208, R208, UR41, -R10 ;  /* 0x00000029d0d07c23 */ /* 0x000fe2000801080a */
[----:B------:R-:W-:-:S01]  /*6690*/  FADD.FTZ R0, R199, R0 ;  /* 0x00000000c7007221 */ /* 0x000fc20000010000 */
[--C-:B------:R-:W-:Y:S01]  /*66a0*/  FFMA.FTZ R209, R209, UR41, -R10.reuse ;  /* 0x00000029d1d17c23 */ /* 0x100fe2000801080a */
[----:B------:R-:W-:-:S01]  /*66b0*/  FFMA.FTZ R212, R212, UR41, -R10 ;  /* 0x00000029d4d47c23 */ /* 0x000fc2000801080a */
[----:B------:R-:W-:Y:S01]  /*66c0*/  F2FP.SATFINITE.E4M3.F32.PACK_AB_MERGE_C R198, R199, R198, RZ ;  /* 0x000000c6c7c6723e */ /* 0x000fe200048070ff */
        /* <DEDUP_REMOVED lines=9> */
[----:B------:R-:W-:Y:S01]  /*6760*/  MUFU.EX2 R13, R13 ;  /* 0x0000000d000d7308 */ /* 0x000fe20000000800 */
[C---:B--2---:R-:W-:Y:S01]  /*6770*/  F2FP.SATFINITE.E4M3.F32.PACK_AB_MERGE_C R11, R12.reuse, R11, RZ ;  /* 0x0000000b0c0b723e */ /* 0x044fe200048070ff */
[----:B------:R-:W-:Y:S01]  /*6780*/  FADD.FTZ R2, R12, R2 ;  /* 0x000000020c027221 */ /* 0x000fe20000010000 */
[-C--:B------:R-:W-:Y:S01]  /*6790*/  FMUL.FTZ R37, R37, R7.reuse ;  /* 0x0000000725257220 */ /* 0x080fe20000410000 */
[----:B------:R-:W-:Y:S01]  /*67a0*/  FMUL.FTZ R40, R40, R7 ;  /* 0x0000000728287220 */ /* 0x000fe20000410000 */
[----:B------:R-:W-:Y:S01]  /*67b0*/  F2FP.SATFINITE.E4M3.F32.PACK_AB_MERGE_C R152, R9, R152, R11 ;  /* 0x000000980998723e */ /* 0x000fe2000480700b */
[--C-:B------:R-:W-:Y:S01]  /*67c0*/  FFMA.FTZ R9, R161, UR41, -R10.reuse ;  /* 0x00000029a1097c23 */ /* 0x100fe2000801080a */
[----:B------:R-:W-:-:S01]  /*67d0*/  FFMA.FTZ R11, R169, UR41, -R10 ;  /* 0x00000029a90b7c23 */ /* 0x000fc2000801080a */
[----:B------:R-:W-:Y:S01]  /*67e0*/  MUFU.EX2 R15, R15 ;  /* 0x0000000f000f7308 */ /* 0x000fe20000000800 */
[----:B---3--:R-:W-:-:S01]  /*67f0*/  FADD.FTZ R2, R154, R2 ;  /* 0x000000029a027221 */ /* 0x008fc20000010000 */
[----:B------:R-:W-:Y:S01]  /*6800*/  FFMA.FTZ R10, R213, UR41, -R10 ;  /* 0x00000029d50a7c23 */ /* 0x000fe2000801080a */
[----:B------:R-:W-:Y:S01]  /*6810*/  F2FP.SATFINITE.E4M3.F32.PACK_AB_MERGE_C R161, R191, R190, RZ ;  /* 0x000000bebfa1723e */ /* 0x000fe200048070ff */
[-C--:B------:R-:W-:Y:S01]  /*6820*/  FMUL.FTZ R41, R41, R7.reuse ;  /* 0x0000000729297220 */ /* 0x080fe20000410000 */
[-C--:B------:R-:W-:Y:S01]  /*6830*/  FMUL.FTZ R44, R44, R7.reuse ;  /* 0x000000072c2c7220 */ /* 0x080fe20000410000 */
[-C--:B------:R-:W-:Y:S01]  /*6840*/  FMUL.FTZ R45, R45, R7.reuse ;  /* 0x000000072d2d7220 */ /* 0x080fe20000410000 */
[----:B------:R-:W-:Y:S01]  /*6850*/  F2FP.SATFINITE.E4M3.F32.PACK_AB_MERGE_C R161, R187, R186, R161 ;  /* 0x000000babba1723e */ /* 0x000fe200048070a1 */
[----:B------:R-:W2:Y:S01]  /*6860*/  MUFU.EX2 R9, R9 ;  /* 0x0000000900097308 */ /* 0x000ea20000000800 */
        /* <DEDUP_REMOVED lines=19> */
[----:B------:R-:W-:Y:S01]  /*69a0*/  FMUL.FTZ R80, R80, R7 ;  /* 0x0000000750507220 */ /* 0x000fe20000410000 */
[----:B------:R-:W-:-:S01]  /*69b0*/  FADD.FTZ R2, R13, R2 ;  /* 0x000000020d027221 */ /* 0x000fc20000010000 */
[----:B------:R-:W-:Y:S01]  /*69c0*/  F2FP.SATFINITE.E4M3.F32.PACK_AB_MERGE_C R13, R15, R13, RZ ;  /* 0x0000000d0f0d723e */ /* 0x000fe200048070ff */
[----:B------:R-:W-:Y:S01]  /*69d0*/  FMUL.FTZ R81, R81, R7 ;  /* 0x0000000751517220 */ /* 0x000fe20000410000 */
[----:B------:R-:W2:Y:S01]  /*69e0*/  MUFU.EX2 R21, R21 ;  /* 0x0000001500157308 */ /* 0x000ea20000000800 */
[----:B------:R-:W-:-:S01]  /*69f0*/  FADD.FTZ R2, R15, R2 ;  /* 0x000000020f027221 */ /* 0x000fc20000010000 */
[----:B------:R-:W-:Y:S01]  /*6a00*/  F2FP.SATFINITE.E4M3.F32.PACK_AB_MERGE_C R154, R9, R154, R13 ;  /* 0x0000009a099a723e */ /* 0x000fe2000480700d */
[-C--:B------:R-:W-:Y:S01]  /*6a10*/  FMUL.FTZ R84, R84, R7.reuse ;  /* 0x0000000754547220 */ /* 0x080fe20000410000 */
[----:B------:R-:W-:Y:S01]  /*6a20*/  FMUL.FTZ R85, R85, R7 ;  /* 0x0000000755557220 */ /* 0x000fe20000410000 */
[----:B---3--:R-:W-:-:S01]  /*6a30*/  FADD.FTZ R2, R156, R2 ;  /* 0x000000029c027221 */ /* 0x008fc20000010000 */
        /* <DEDUP_REMOVED lines=23> */
[-C--:B------:R-:W-:Y:S01]  /*6bb0*/  FMUL.FTZ R117, R117, R7.reuse ;  /* 0x0000000775757220 */ /* 0x080fe20000410000 */
[----:B------:R-:W-:Y:S01]  /*6bc0*/  F2FP.SATFINITE.E4M3.F32.PACK_AB_MERGE_C R156, R11, R156, R21 ;  /* 0x0000009c0b9c723e */ /* 0x000fe20004807015 */
[----:B------:R-:W-:Y:S01]  /*6bd0*/  FMUL.FTZ R120, R120, R7 ;  /* 0x0000000778787220 */ /* 0x000fe20000410000 */
[----:B------:R-:W3:Y:S01]  /*6be0*/  MUFU.EX2 R157, R157 ;  /* 0x0000009d009d7308 */ /* 0x000ee20000000800 */
[----:B----4-:R-:W-:-:S01]  /*6bf0*/  FADD.FTZ R2, R158, R2 ;  /* 0x000000029e027221 */ /* 0x010fc20000010000 */
[----:B------:R-:W-:Y:S01]  /*6c00*/  F2FP.SATFINITE.E4M3.F32.PACK_AB_MERGE_C R163, R195, R194, R198 ;  /* 0x000000c2c3a3723e */ /* 0x000fe200048070c6 */
        /* <DEDUP_REMOVED lines=18> */
[----:B------:R-:W-:-:S03]  /*6d30*/  FMUL.FTZ R149, R149, R7 ;  /* 0x0000000795957220 */ /* 0x000fc60000410000 */
[----:B------:R-:W3:Y:S01]  /*6d40*/  MUFU.EX2 R20, R20 ;  /* 0x0000001400147308 */ /* 0x000ee20000000800 */
[----:B----4-:R-:W-:-:S01]  /*6d50*/  FADD.FTZ R2, R159, R2 ;  /* 0x000000029f027221 */ /* 0x010fc20000010000 */
[----:B------:R-:W-:Y:S02]  /*6d60*/  F2FP.SATFINITE.E4M3.F32.PACK_AB_MERGE_C R12, R159, R157, RZ ;  /* 0x0000009d9f0c723e */ /* 0x000fe400048070ff */
[----:B------:R-:W-:Y:S02]  /*6d70*/  F2FP.SATFINITE.E4M3.F32.PACK_AB_MERGE_C R159, R183, R182, RZ ;  /* 0x000000b6b79f723e */ /* 0x000fe400048070ff */
[----:B------:R-:W-:Y:S02]  /*6d80*/  F2FP.SATFINITE.E4M3.F32.PACK_AB_MERGE_C R157, R171, R170, R174 ;  /* 0x000000aaab9d723e */ /* 0x000fe400048070ae */
[----:B------:R-:W4:Y:S01]  /*6d90*/  MUFU.EX2 R188, R188 ;  /* 0x000000bc00bc7308 */ /* 0x000f220000000800 */
[----:B--2---:R-:W-:-:S01]  /*6da0*/  FADD.FTZ R2, R160, R2 ;  /* 0x00000002a0027221 */ /* 0x004fc20000010000 */
[----:B------:R-:W-:-:S02]  /*6db0*/  F2FP.SATFINITE.E4M3.F32.PACK_AB_MERGE_C R158, R14, R158, R12 ;  /* 0x0000009e0e9e723e */ /* 0x000fc4000480700c */
[----:B------:R-:W-:-:S04]  /*6dc0*/  F2FP.SATFINITE.E4M3.F32.PACK_AB_MERGE_C R159, R179, R178, R159 ;  /* 0x000000b2b39f723e */ /* 0x000fc8000480709f */
        /* <DEDUP_REMOVED lines=29> */
[C---:B---3--:R-:W-:Y:S01]  /*6fa0*/  F2FP.SATFINITE.E4M3.F32.PACK_AB_MERGE_C R164, R205.reuse, R204, RZ ;  /* 0x000000cccda4723e */ /* 0x048fe200048070ff */
[----:B------:R-:W-:-:S03]  /*6fb0*/  FADD.FTZ R205, R205, R2 ;  /* 0x00000002cdcd7221 */ /* 0x000fc60000010000 */
[----:B------:R-:W-:-:S03]  /*6fc0*/  F2FP.SATFINITE.E4M3.F32.PACK_AB_MERGE_C R164, R201, R200, R164 ;  /* 0x000000c8c9a4723e */ /* 0x000fc600048070a4 */
        /* <DEDUP_REMOVED lines=19> */
[----:B------:R-:W-:Y:S01]  /*7100*/  F2FP.SATFINITE.E4M3.F32.PACK_AB_MERGE_C R167, R211, R210, R167 ;  /* 0x000000d2d3a7723e */ /* 0x000fe200048070a7 */
[----:B---3--:R-:W-:-:S01]  /*7110*/  FADD.FTZ R15, R212, R15 ;  /* 0x0000000fd40f7221 */ /* 0x008fc20000010000 */
[----:B----4-:R-:W-:-:S03]  /*7120*/  F2FP.SATFINITE.E4M3.F32.PACK_AB_MERGE_C R10, R2, R212, RZ ;  /* 0x000000d4020a723e */ /* 0x010fc600048070ff */
[----:B------:R-:W-:Y:S01]  /*7130*/  FADD.FTZ R2, R2, R15 ;  /* 0x0000000f02027221 */ /* 0x000fe20000010000 */
[----:B------:R-:W-:Y:S01]  /*7140*/  F2FP.SATFINITE.E4M3.F32.PACK_AB_MERGE_C R166, R209, R208, R10 ;  /* 0x000000d0d1a6723e */ /* 0x000fe2000480700a */
[----:B------:R-:W-:Y:S06]  /*7150*/  @!P0 BRA `(.L_x_2790) ;  /* 0x0000000000048947 */ /* 0x000fec0003800000 */
[----:B------:R-:W-:Y:S01]  /*7160*/  BPT.TRAP 0x1 ;  /* 0x000000040000795c */ /* 0x000fe20000300000 */
.L_x_2790:
[----:B------:R2:W3:Y:S01]  /*7170*/  SYNCS.PHASECHK.TRANS64.TRYWAIT P1, [UR56+0x38850], R6 ;  /* 0x03885006ff0075a7 */ /* 0x0004e20008020178 */
[----:B------:R-:W-:Y:S05]  /*7180*/  @!P0 BRA `(.L_x_2791) ;  /* 0x0000000000048947 */ /* 0x000fea0003800000 */
[----:B------:R-:W-:Y:S01]  /*7190*/  BPT.TRAP 0x1 ;  /* 0x000000040000795c */ /* 0x000fe20000300000 */
.L_x_2791:
[----:B---3--:R-:W-:Y:S05]  /*71a0*/  @P1 BRA `(.L_x_2792) ;  /* 0x0000000000081947 */ /* 0x008fea0003800000 */
[----:B------:R-:W3:Y:S02]  /*71b0*/  SYNCS.PHASECHK.TRANS64.TRYWAIT P1, [UR56+0x38850], R6 ;  /* 0x03885006ff0075a7 */ /* 0x000ee40008020178 */
[----:B---3--:R-:W-:Y:S05]  /*71c0*/  @!P1 BRA `(.L_x_2793) ;  /* 0x00000110000c9947 */ /* 0x008fea0003800000 */
.L_x_2792:
[----:B---3--:R-:W3:Y:S01]  /*71d0*/  S2R R7, SR_TID.X ;  /* 0x0000000000077919 */ /* 0x008ee20000002100 */
[----:B------:R-:W-:Y:S01]  /*71e0*/  ULEA UR10, UR45, UR53, 0xb ;  /* 0x000000352d0a7291 */ /* 0x000fe2000f8e583f */
[----:B------:R-:W-:-:S06]  /*71f0*/  UMOV UR7, 0x40000040 ;  /* 0x4000004000077882 */ /* 0x000fcc0000000000 */
[----:B------:R-:W-:Y:S01]  /*7200*/  UMOV UR6, UR10 ;  /* 0x0000000a00067c82 */ /* 0x000fe20008000000 */
[----:B---3--:R-:W-:-:S05]  /*7210*/  SHF.R.U32.HI R7, RZ, 0x7, R7 ;  /* 0x00000007ff077819 */ /* 0x008fca0000011607 */
[----:B0-2---:R-:W-:-:S05]  /*7220*/  VIADD R6, R7, 0x8 ;  /* 0x0000000807067836 */ /* 0x005fca0000000000 */
[----:B------:R0:W-:Y:S06]  /*7230*/  BAR.SYNC.DEFER_BLOCKING R6, 0x100 ;  /* 0x000400060000751d */ /* 0x0001ec0000010000 */
        /* <DEDUP_REMOVED lines=21> */
[----:B0-----:R-:W-:Y:S05]  /*7390*/  @!P0 BRA `(.L_x_2794) ;  /* 0x0000000000048947 */ /* 0x001fea0003800000 */
[----:B------:R-:W-:Y:S01]  /*73a0*/  BPT.TRAP 0x1 ;  /* 0x000000040000795c */ /* 0x000fe20000300000 */
.L_x_2794:
        /* <DEDUP_REMOVED lines=9> */
.L_x_2784:
[----:B------:R-:W-:-:S06]  /*7440*/  UISETP.GE.AND UP0, UPT, UR59, UR40, UPT ;  /* 0x000000283b00728c */ /* 0x000fcc000bf06270 */
[----:B------:R-:W-:-:S13]  /*7450*/  PLOP3.LUT P1, PT, PT, PT, UP0, 0x80, 0x0 ;  /* 0x000000000000781c */ /* 0x000fda0003f2f008 */
[----:B------:R-:W-:Y:S05]  /*7460*/  @!P1 BRA `(.L_x_2796) ;  /* 0x00000020009c9947 */ /* 0x000fea0003800000 */
[----:B01----:R-:W-:Y:S02]  /*7470*/  IMAD.MOV.U32 R7, RZ, RZ, R4 ;  /* 0x000000ffff077224 */ /* 0x003fe400078e0004 */
[----:B------:R-:W-:-:S07]  /*7480*/  IMAD.MOV.U32 R8, RZ, RZ, R5 ;  /* 0x000000ffff087224 */ /* 0x000fce00078e0005 */
.L_x_2807:
[----:B------:R-:W-:-:S04]  /*7490*/  UIADD3 UR45, UR45, 0x1, URZ ;  /* 0x000000012d2d7890 */ /* 0x000fc8000fffe03f */
[----:B------:R-:W-:-:S04]  /*74a0*/  UISETP.NE.AND UP0, UPT, UR45, 0x2, UPT ;  /* 0x000000022d00788c */ /* 0x000fc8000bf05270 */
[----:B------:R-:W-:Y:S02]  /*74b0*/  USEL UR6, URZ, 0x1, UP0 ;  /* 0x000000013f067887 */ /* 0x000fe40008000000 */
[----:B------:R-:W-:Y:S02]  /*74c0*/  USEL UR45, UR45, URZ, UP0 ;  /* 0x0000003f2d2d7287 */ /* 0x000fe40008000000 */
[----:B------:R-:W-:Y:S01]  /*74d0*/  ULOP3.LUT UR46, UR46, UR6, URZ, 0x3c, !UPT ;  /* 0x000000062e2e7292 */ /* 0x000fe2000f8e3c3f */
[----:B-1----:R-:W-:Y:S11]  /*74e0*/  @!P0 BRA `(.L_x_2797) ;  /* 0x0000000000048947 */ /* 0x002ff60003800000 */
[----:B------:R-:W-:Y:S01]  /*74f0*/  BPT.TRAP 0x1 ;  /* 0x000000040000795c */ /* 0x000fe20000300000 */
.L_x_2797:
        /* <DEDUP_REMOVED lines=9> */
.L_x_2798:
[----:B-1----:R-:W-:Y:S05]  /*7590*/  @P1 BRA `(.L_x_2799) ;  /* 0x0000000000081947 */ /* 0x002fea0003800000 */
[----:B------:R-:W1:Y:S02]  /*75a0*/  SYNCS.PHASECHK.TRANS64.TRYWAIT P1, [UR50+0x38830], R6 ;  /* 0x03883006ff0075a7 */ /* 0x000e640008020172 */
[----:B-1----:R-:W-:Y:S05]  /*75b0*/  @!P1 BRA `(.L_x_2800) ;  /* 0x0000010c00289947 */ /* 0x002fea0003800000 */
.L_x_2799:
        /* <DEDUP_REMOVED lines=46> */
.L_x_2801:
[----:B------:R-:W-:Y:S01]  /*78a0*/  FMNMX.FTZ R4, R152, R8, !PT ;  /* 0x0000000898047209 */ /* 0x000fe20007810000 */
        /* <DEDUP_REMOVED lines=39> */
[C---:B------:R-:W-:Y:S01]  /*7b20*/  FFMA.FTZ R4, R5.reuse, R4, -8 ;  /* 0xc100000005047423 */ /* 0x040fe20000010004 */
[----:B------:R-:W-:-:S03]  /*7b30*/  FADD.FTZ R8, -R5, R8 ;  /* 0x0000000805087221 */ /* 0x000fc60000010100 */
        /* <DEDUP_REMOVED lines=32> */
[----:B------:R-:W-:Y:S01]  /*7d40*/  FMNMX.FTZ R4, R154, R7, !PT ;  /* 0x000000079a047209 */ /* 0x000fe20007810000 */
[----:B------:R-:W-:Y:S01]  /*7d50*/  FMUL.FTZ R8, R8, UR41 ;  /* 0x0000002908087c20 */ /* 0x000fe20008410000 */
[----:B------:R-:W-:Y:S02]  /*7d60*/  MUFU.EX2 R152, R152 ;  /* 0x0000009800987308 */ /* 0x000fe40000000800 */
[----:B------:R-:W-:-:S04]  /*7d70*/  FMNMX.FTZ R4, R155, R4, !PT ;  /* 0x000000049b047209 */ /* 0x000fc80007810000 */
[----:B------:R-:W-:Y:S02]  /*7d80*/  FMNMX.FTZ R4, R158, R4, !PT ;  /* 0x000000049e047209 */ /* 0x000fe40007810000 */
[----:B------:R-:W2:Y:S02]  /*7d90*/  MUFU.EX2 R8, R8 ;  /* 0x0000000800087308 */ /* 0x000ea40000000800 */
[----:B------:R-:W-:-:S04]  /*7da0*/  FMNMX.FTZ R4, R159, R4, !PT ;  /* 0x000000049f047209 */ /* 0x000fc80007810000 */
[----:B------:R-:W-:Y:S02]  /*7db0*/  FMNMX.FTZ R4, R162, R4, !PT ;  /* 0x00000004a2047209 */ /* 0x000fe40007810000 */
[----:B------:R-:W3:Y:S02]  /*7dc0*/  MUFU.EX2 R153, R153 ;  /* 0x0000009900997308 */ /* 0x000ee40000000800 */
[----:B------:R-:W-:-:S04]  /*7dd0*/  FMNMX.FTZ R4, R163, R4, !PT ;  /* 0x00000004a3047209 */ /* 0x000fc80007810000 */
[----:B------:R-:W-:Y:S02]  /*7de0*/  FMNMX.FTZ R4, R166, R4, !PT ;  /* 0x00000004a6047209 */ /* 0x000fe40007810000 */
[----:B------:R-:W4:Y:S01]  /*7df0*/  MUFU.EX2 R156, R156 ;  /* 0x0000009c009c7308 */ /* 0x000f220000000800 */
[----:B--2---:R-:W-:-:S01]  /*7e00*/  FFMA.FTZ R2, R8, R2, R152 ;  /* 0x0000000208027223 */ /* 0x004fc20000010098 */
[----:B------:R-:W-:Y:S01]  /*7e10*/  FMNMX.FTZ R4, R167, R4, !PT ;  /* 0x00000004a7047209 */ /* 0x000fe20007810000 */
[-C--:B------:R-:W-:Y:S01]  /*7e20*/  FMUL.FTZ R24, R24, R8.reuse ;  /* 0x0000000818187220 */ /* 0x080fe20000410000 */
[-C--:B------:R-:W-:Y:S01]  /*7e30*/  FMUL.FTZ R25, R25, R8.reuse ;  /* 0x0000000819197220 */ /* 0x080fe20000410000 */
[----:B------:R-:W-:Y:S01]  /*7e40*/  FMUL.FTZ R28, R28, R8 ;  /* 0x000000081c1c7220 */ /* 0x000fe20000410000 */
[----:B------:R-:W-:Y:S01]  /*7e50*/  FMNMX.FTZ R4, R170, R4, !PT ;  /* 0x00000004aa047209 */ /* 0x000fe20007810000 */
[----:B------:R-:W-:Y:S01]  /*7e60*/  FMUL.FTZ R29, R29, R8 ;  /* 0x000000081d1d7220 */ /* 0x000fe20000410000 */
[----:B------:R-:W2:Y:S01]  /*7e70*/  MUFU.EX2 R157, R157 ;  /* 0x0000009d009d7308 */ /* 0x000ea20000000800 */
[----:B---3--:R-:W-:-:S01]  /*7e80*/  FADD.FTZ R2, R153, R2 ;  /* 0x0000000299027221 */ /* 0x008fc20000010000 */
[----:B------:R-:W-:Y:S01]  /*7e90*/  FMNMX.FTZ R4, R171, R4, !PT ;  /* 0x00000004ab047209 */ /* 0x000fe20007810000 */
[-C--:B------:R-:W-:Y:S01]  /*7ea0*/  FMUL.FTZ R32, R32, R8.reuse ;  /* 0x0000000820207220 */ /* 0x080fe20000410000 */
[-C--:B------:R-:W-:Y:S01]  /*7eb0*/  FMUL.FTZ R33, R33, R8.reuse ;  /* 0x0000000821217220 */ /* 0x080fe20000410000 */
[----:B------:R-:W-:Y:S01]  /*7ec0*/  FMUL.FTZ R36, R36, R8 ;  /* 0x0000000824247220 */ /* 0x000fe20000410000 */
[----:B------:R-:W-:Y:S01]  /*7ed0*/  FMNMX.FTZ R4, R174, R4, !PT ;  /* 0x00000004ae047209 */ /* 0x000fe20007810000 */
[----:B------:R-:W-:Y:S01]  /*7ee0*/  FMUL.FTZ R37, R37, R8 ;  /* 0x0000000825257220 */ /* 0x000fe20000410000 */
[----:B------:R-:W3:Y:S01]  /*7ef0*/  MUFU.EX2 R160, R160 ;  /* 0x000000a000a07308 */ /* 0x000ee20000000800 */
[----:B----4-:R-:W-:-:S01]  /*7f00*/  FADD.FTZ R2, R156, R2 ;  /* 0x000000029c027221 */ /* 0x010fc20000010000 */
[----:B------:R-:W-:Y:S01]  /*7f10*/  FMNMX.FTZ R4, R175, R4, !PT ;  /* 0x00000004af047209 */ /* 0x000fe20007810000 */
[-C--:B------:R-:W-:Y:S01]  /*7f20*/  FMUL.FTZ R40, R40, R8.reuse ;  /* 0x0000000828287220 */ /* 0x080fe20000410000 */
[-C--:B------:R-:W-:Y:S01]  /*7f30*/  FMUL.FTZ R41, R41, R8.reuse ;  /* 0x0000000829297220 */ /* 0x080fe20000410000 */
[----:B------:R-:W-:Y:S01]  /*7f40*/  FMUL.FTZ R44, R44, R8 ;  /* 0x000000082c2c7220 */ /* 0x000fe20000410000 */
[----:B------:R-:W-:Y:S01]  /*7f50*/  FMNMX.FTZ R4, R178, R4, !PT ;  /* 0x00000004b2047209 */ /* 0x000fe20007810000 */
[----:B------:R-:W-:Y:S01]  /*7f60*/  FMUL.FTZ R45, R45, R8 ;  /* 0x000000082d2d7220 */ /* 0x000fe20000410000 */
[----:B------:R-:W4:Y:S01]  /*7f70*/  MUFU.EX2 R161, R161 ;  /* 0x000000a100a17308 */ /* 0x000f220000000800 */
[----:B--2---:R-:W-:-:S01]  /*7f80*/  FADD.FTZ R2, R157, R2 ;  /* 0x000000029d027221 */ /* 0x004fc20000010000 */
[----:B------:R-:W-:Y:S01]  /*7f90*/  FMNMX.FTZ R4, R179, R4, !PT ;  /* 0x00000004b3047209 */ /* 0x000fe20007810000 */
[----:B------:R-:W-:Y:S01]  /*7fa0*/  FMUL.FTZ R48, R48, R8 ;  /* 0x0000000830307220 */ /* 0x000fe20000410000 */
[----:B------:R-:W-:Y:S01]  /*7fb0*/  F2FP.SATFINITE.E4M3.F32.PACK_AB_MERGE_C R156, R157, R156, RZ ;  /* 0x0000009c9d9c723e */ /* 0x000fe200048070ff */
[----:B------:R-:W-:Y:S01]  /*7fc0*/  FMUL.FTZ R49, R49, R8 ;  /* 0x0000000831317220 */ /* 0x000fe20000410000 */
[----:B------:R-:W-:Y:S01]  /*7fd0*/  FMNMX.FTZ R4, R182, R4, !PT ;  /* 0x00000004b6047209 */ /* 0x000fe20007810000 */
[----:B------:R-:W-:Y:S01]  /*7fe0*/  FMUL.FTZ R52, R52, R8 ;  /* 0x0000000834347220 */ /* 0x000fe20000410000 */
[----:B------:R-:W2:Y:S01]  /*7ff0*/  MUFU.EX2 R164, R164 ;  /* 0x000000a400a47308 */ /* 0x000ea20000000800 */
[----:B---3--:R-:W-:-:S01]  /*8000*/  FADD.FTZ R2, R160, R2 ;  /* 0x00000002a0027221 */ /* 0x008fc20000010000 */
[----:B------:R-:W-:Y:S01]  /*8010*/  FMNMX.FTZ R4, R183, R4, !PT ;  /* 0x00000004b7047209 */ /* 0x000fe20007810000 */
[----:B------:R-:W-:Y:S01]  /*8020*/  FMUL.FTZ R53, R53, R8 ;  /* 0x0000000835357220 */ /* 0x000fe20000410000 */
[----:B------:R-:W-:Y:S01]  /*8030*/  F2FP.SATFINITE.E4M3.F32.PACK_AB_MERGE_C R152, R153, R152, R156 ;  /* 0x000000989998723e */ /* 0x000fe2000480709c */
        /* <DEDUP_REMOVED lines=11> */
[----:B------:R-:W-:Y:S01]  /*80f0*/  MUFU.EX2 R168, R168 ;  /* 0x000000a800a87308 */ /* 0x000fe20000000800 */
[----:B--2---:R-:W-:-:S01]  /*8100*/  FADD.FTZ R10, R164, R2 ;  /* 0x00000002a40a7221 */ /* 0x004fc20000010000 */
[----:B------:R-:W-:Y:S01]  /*8110*/  FMNMX.FTZ R4, R191, R4, !PT ;  /* 0x00000004bf047209 */ /* 0x000fe20007810000 */
[-C--:B------:R-:W-:Y:S01]  /*8120*/  FMUL.FTZ R68, R68, R8.reuse ;  /* 0x0000000844447220 */ /* 0x080fe20000410000 */
[-C--:B------:R-:W-:Y:S01]  /*8130*/  FMUL.FTZ R69, R69, R8.reuse ;  /* 0x0000000845457220 */ /* 0x080fe20000410000 */
[----:B------:R-:W-:Y:S01]  /*8140*/  FMUL.FTZ R72, R72, R8 ;  /* 0x0000000848487220 */ /* 0x000fe20000410000 */
[----:B------:R-:W-:Y:S01]  /*8150*/  FMNMX.FTZ R4, R194, R4, !PT ;  /* 0x00000004c2047209 */ /* 0x000fe20007810000 */
[----:B------:R-:W-:Y:S01]  /*8160*/  FMUL.FTZ R73, R73, R8 ;  /* 0x0000000849497220 */ /* 0x000fe20000410000 */
[----:B------:R-:W-:Y:S01]  /*8170*/  MUFU.EX2 R169, R169 ;  /* 0x000000a900a97308 */ /* 0x000fe20000000800 */
[----:B---3--:R-:W-:Y:S01]  /*8180*/  F2FP.SATFINITE.E4M3.F32.PACK_AB_MERGE_C R164, R165, R164, RZ ;  /* 0x000000a4a5a4723e */ /* 0x008fe200048070ff */
[----:B------:R-:W-:Y:S01]  /*8190*/  FMUL.FTZ R76, R76, R8 ;  /* 0x000000084c4c7220 */ /* 0x000fe20000410000 */
        /* <DEDUP_REMOVED lines=9> */
[-C--:B------:R-:W-:Y:S01]  /*8230*/  FMUL.FTZ R88, R88, R8.reuse ;  /* 0x0000000858587220 */ /* 0x080fe20000410000 */
[-C--:B------:R-:W-:Y:S01]  /*8240*/  FMUL.FTZ R89, R89, R8.reuse ;  /* 0x0000000859597220 */ /* 0x080fe20000410000 */
[----:B------:R-:W-:Y:S01]  /*8250*/  FMUL.FTZ R92, R92, R8 ;  /* 0x000000085c5c7220 */ /* 0x000fe20000410000 */
[----:B------:R-:W-:Y:S01]  /*8260*/  FMNMX.FTZ R4, R202, R4, !PT ;  /* 0x00000004ca047209 */ /* 0x000fe20007810000 */
[----:B------:R-:W2:Y:S01]  /*8270*/  MUFU.EX2 R173, R173 ;  /* 0x000000ad00ad7308 */ /* 0x000ea20000000800 */
[-C--:B------:R-:W-:Y:S01]  /*8280*/  FMUL.FTZ R93, R93, R8.reuse ;  /* 0x000000085d5d7220 */ /* 0x080fe20000410000 */
        /* <DEDUP_REMOVED lines=15> */
[----:B--2---:R-:W-:Y:S01]  /*8380*/  F2FP.SATFINITE.E4M3.F32.PACK_AB_MERGE_C R156, R173, R172, RZ ;  /* 0x000000acad9c723e */ /* 0x004fe200048070ff */
        /* <DEDUP_REMOVED lines=26> */
[----:B------:R-:W-:-:S05]  /*8530*/  F2FP.SATFINITE.E4M3.F32.PACK_AB_MERGE_C R156, R169, R168, R156 ;  /* 0x000000a8a99c723e */ /* 0x000fca000480709c */
[----:B------:R-:W-:Y:S01]  /*8540*/  MUFU.EX2 R185, R185 ;  /* 0x000000b900b97308 */ /* 0x000fe20000000800 */
[----:B--2---:R-:W-:-:S07]  /*8550*/  FMNMX.FTZ R4, R4, R9, !PT ;  /* 0x0000000904047209 */ /* 0x004fce0007810000 */
[----:B------:R-:W-:Y:S01]  /*8560*/  MUFU.EX2 R188, R188 ;  /* 0x000000bc00bc7308 */ /* 0x000fe20000000800 */
[----:B------:R-:W2:Y:S07]  /*8570*/  SHFL.BFLY PT, R9, R4, 0x1, 0x1f ;  /* 0x0c201f0004097f89 */ /* 0x000eae00000e0000 */
[----:B------:R-:W-:Y:S08]  /*8580*/  MUFU.EX2 R189, R189 ;  /* 0x000000bd00bd7308 */ /* 0x000ff00000000800 */
[----:B------:R-:W-:Y:S08]  /*8590*/  MUFU.EX2 R192, R192 ;  /* 0x000000c000c07308 */ /* 0x000ff00000000800 */
[----:B------:R-:W-:Y:S01]  /*85a0*/  MUFU.EX2 R193, R193 ;  /* 0x000000c100c17308 */ /* 0x000fe20000000800 */
[----:B--2---:R-:W-:Y:S01]  /*85b0*/  FMNMX.FTZ R4, R4, R9, !PT ;  /* 0x0000000904047209 */ /* 0x004fe20007810000 */
[----:B------:R-:W-:-:S06]  /*85c0*/  IMAD.U32 R9, RZ, RZ, UR41 ;  /* 0x00000029ff097e24 */ /* 0x000fcc000f8e00ff */
[----:B------:R-:W-:Y:S01]  /*85d0*/  MUFU.EX2 R196, R196 ;  /* 0x000000c400c47308 */ /* 0x000fe20000000800 */
        /* <DEDUP_REMOVED lines=60> */
[----:B------:R-:W-:Y:S01]  /*89a0*/  F2FP.SATFINITE.E4M3.F32.PACK_AB_MERGE_C R158, R181, R180, RZ ;  /* 0x000000b4b59e723e */ /* 0x000fe200048070ff */
[-C--:B------:R-:W-:Y:S01]  /*89b0*/  FMUL.FTZ R51, R51, R7.reuse ;  /* 0x0000000733337220 */ /* 0x080fe20000410000 */
[----:B------:R-:W-:Y:S01]  /*89c0*/  F2FP.SATFINITE.E4M3.F32.PACK_AB_MERGE_C R153, R155, R154, R153 ;  /* 0x0000009a9b99723e */ /* 0x000fe20004807099 */
[----:B------:R-:W-:Y:S01]  /*89d0*/  FMUL.FTZ R54, R54, R7 ;  /* 0x0000000736367220 */ /* 0x000fe20000410000 */
[----:B------:R-:W2:Y:S01]  /*89e0*/  MUFU.EX2 R166, R166 ;  /* 0x000000a600a67308 */ /* 0x000ea20000000800 */
[----:B---3--:R-:W-:-:S01]  /*89f0*/  FADD.FTZ R0, R162, R0 ;  /* 0x00000000a2007221 */ /* 0x008fc20000010000 */
[----:B------:R-:W-:Y:S01]  /*8a00*/  F2FP.SATFINITE.E4M3.F32.PACK_AB_MERGE_C R154, R161, R160, R164 ;  /* 0x000000a0a19a723e */ /* 0x000fe200048070a4 */
        /* <DEDUP_REMOVED lines=48> */
[-C--:B------:R-:W-:Y:S01]  /*8d10*/  FMUL.FTZ R102, R102, R7.reuse ;  /* 0x0000000766667220 */ /* 0x080fe20000410000 */
[-C--:B------:R-:W-:Y:S01]  /*8d20*/  FMUL.FTZ R103, R103, R7.reuse ;  /* 0x0000000767677220 */ /* 0x080fe20000410000 */
[----:B------:R-:W-:Y:S01]  /*8d30*/  FMUL.FTZ R106, R106, R7 ;  /* 0x000000076a6a7220 */ /* 0x000fe20000410000 */
[----:B------:R-:W-:Y:S01]  /*8d40*/  FADD.FTZ R0, R188, R0 ;  /* 0x00000000bc007221 */ /* 0x000fe20000010000 */
[----:B------:R-:W-:Y:S01]  /*8d50*/  F2FP.SATFINITE.E4M3.F32.PACK_AB_MERGE_C R188, R189, R188, RZ ;  /* 0x000000bcbdbc723e */ /* 0x000fe200048070ff */
[----:B------:R-:W3:Y:S01]  /*8d60*/  MUFU.EX2 R179, R179 ;  /* 0x000000b300b37308 */ /* 0x000ee20000000800 */
[----:B----4-:R-:W-:-:S01]  /*8d70*/  FADD.FTZ R2, R175, R2 ;  /* 0x00000002af027221 */ /* 0x010fc20000010000 */
[----:B------:R-:W-:Y:S01]  /*8d80*/  FADD.FTZ R0, R189, R0 ;  /* 0x00000000bd007221 */ /* 0x000fe20000010000 */
[----:B------:R-:W-:Y:S01]  /*8d90*/  F2FP.SATFINITE.E4M3.F32.PACK_AB_MERGE_C R157, R175, R174, RZ ;  /* 0x000000aeaf9d723e */ /* 0x000fe200048070ff */
        /* <DEDUP_REMOVED lines=34> */
[----:B------:R-:W-:Y:S01]  /*8fc0*/  FMUL.FTZ R151, R151, R7 ;  /* 0x0000000797977220 */ /* 0x000fe20000410000 */
[----:B------:R-:W-:Y:S01]  /*8fd0*/  F2FP.SATFINITE.E4M3.F32.PACK_AB_MERGE_C R157, R171, R170, R157 ;  /* 0x000000aaab9d723e */ /* 0x000fe2000480709d */
[----:B------:R-:W2:Y:S01]  /*8fe0*/  MUFU.EX2 R190, R190 ;  /* 0x000000be00be7308 */ /* 0x000ea20000000800 */
[----:B---3--:R-:W-:-:S01]  /*8ff0*/  FADD.FTZ R2, R186, R2 ;  /* 0x00000002ba027221 */ /* 0x008fc20000010000 */
[----:B------:R-:W-:-:S02]  /*9000*/  F2FP.SATFINITE.E4M3.F32.PACK_AB_MERGE_C R158, R177, R176, R158 ;  /* 0x000000b0b19e723e */ /* 0x000fc4000480709e */
[----:B------:R-:W-:Y:S02]  /*9010*/  F2FP.SATFINITE.E4M3.F32.PACK_AB_MERGE_C R159, R179, R178, R159 ;  /* 0x000000b2b39f723e */ /* 0x000fe4000480709f */
[----:B------:R-:W-:Y:S02]  /*9020*/  F2FP.SATFINITE.E4M3.F32.PACK_AB_MERGE_C R160, R185, R184, R188 ;  /* 0x000000b8b9a0723e */ /* 0x000fe400048070bc */
        /* <DEDUP_REMOVED lines=53> */
[C---:B----4-:R-:W-:Y:S01]  /*9380*/  F2FP.SATFINITE.E4M3.F32.PACK_AB_MERGE_C R212, R213.reuse, R212, RZ ;  /* 0x000000d4d5d4723e */ /* 0x050fe200048070ff */
[----:B------:R-:W-:-:S03]  /*9390*/  FADD.FTZ R2, R213, R10 ;  /* 0x0000000ad5027221 */ /* 0x000fc60000010000 */
[----:B------:R-:W-:Y:S01]  /*93a0*/  F2FP.SATFINITE.E4M3.F32.PACK_AB_MERGE_C R166, R209, R208, R212 ;  /* 0x000000d0d1a6723e */ /* 0x000fe200048070d4 */
[----:B--2---:R-:W-:-:S01]  /*93b0*/  FADD.FTZ R0, R214, R0 ;  /* 0x00000000d6007221 */ /* 0x004fc20000010000 */
[----:B---3--:R-:W-:-:S03]  /*93c0*/  F2FP.SATFINITE.E4M3.F32.PACK_AB_MERGE_C R167, R9, R214, RZ ;  /* 0x000000d609a7723e */ /* 0x008fc600048070ff */
[----:B------:R-:W-:Y:S01]  /*93d0*/  FADD.FTZ R0, R9, R0 ;  /* 0x0000000009007221 */ /* 0x000fe20000010000 */
[----:B------:R-:W-:Y:S01]  /*93e0*/  F2FP.SATFINITE.E4M3.F32.PACK_AB_MERGE_C R167, R211, R210, R167 ;  /* 0x000000d2d3a7723e */ /* 0x000fe200048070a7 */
[----:B------:R-:W-:Y:S06]  /*93f0*/  @!P0 BRA `(.L_x_2802) ;  /* 0x0000000000048947 */ /* 0x000fec0003800000 */
[----:B------:R-:W-:Y:S01]  /*9400*/  BPT.TRAP 0x1 ;  /* 0x000000040000795c */ /* 0x000fe20000300000 */
.L_x_2802:
[----:B------:R2:W3:Y:S01]  /*9410*/  SYNCS.PHASECHK.TRANS64.TRYWAIT P1, [UR50+0x38850], R6 ;  /* 0x03885006ff0075a7 */ /* 0x0004e20008020172 */
[----:B------:R-:W-:Y:S05]  /*9420*/  @!P0 BRA `(.L_x_2803) ;  /* 0x0000000000048947 */ /* 0x000fea0003800000 */
[----:B------:R-:W-:Y:S01]  /*9430*/  BPT.TRAP 0x1 ;  /* 0x000000040000795c */ /* 0x000fe20000300000 */
.L_x_2803:
[----:B---3--:R-:W-:Y:S05]  /*9440*/  @P1 BRA `(.L_x_2804) ;  /* 0x0000000000081947 */ /* 0x008fea0003800000 */
[----:B------:R-:W3:Y:S02]  /*9450*/  SYNCS.PHASECHK.TRANS64.TRYWAIT P1, [UR50+0x38850], R6 ;  /* 0x03885006ff0075a7 */ /* 0x000ee40008020172 */
[----:B---3--:R-:W-:Y:S05]  /*9460*/  @!P1 BRA `(.L_x_2805) ;  /* 0x000000ec00949947 */ /* 0x008fea0003800000 */
.L_x_2804:
        /* <DEDUP_REMOVED lines=30> */
.L_x_2806:
        /* <DEDUP_REMOVED lines=9> */
.L_x_2796:
[----:B------:R-:W-:Y:S01]  /*96e0*/  ULDC.64 UR4, c[0x0][0x9a0] ;  /* 0x0002680000047ab9 */ /* 0x000fe20000000a00 */
[----:B------:R2:W-:Y:S08]  /*96f0*/  BAR.ARV R3, 0x100 ;  /* 0x000400030000751d */ /* 0x0005f00000002000 */
[----:B------:R-:W-:Y:S06]  /*9700*/  BAR.ARV 0x8, 0x180 ;  /* 0x0206000000007b1d */ /* 0x000fec0000002000 */
[----:B------:R-:W-:-:S04]  /*9710*/  ISETP.NE.U32.AND P0, PT, RZ, UR4, PT ;  /* 0x00000004ff007c0c */ /* 0x000fc8000bf05070 */
[----:B------:R-:W-:-:S13]  /*9720*/  ISETP.NE.AND.EX P0, PT, RZ, UR5, PT, P0 ;  /* 0x00000005ff007c0c */ /* 0x000fda000bf05300 */
[----:B01----:R-:W0:Y:S08]  /*9730*/  @P0 LDC.64 R6, c[0x0][0x9c8] ;  /* 0x00027200ff060b82 */ /* 0x003e300000000a00 */
[----:B------:R-:W1:Y:S01]  /*9740*/  @P0 LDC.64 R8, c[0x0][0x9d0] ;  /* 0x00027400ff080b82 */ /* 0x000e620000000a00 */
[C---:B0-----:R-:W-:Y:S02]  /*9750*/  @P0 IMAD R12, R6.reuse, UR37, RZ ;  /* 0x00000025060c0c24 */ /* 0x041fe4000f8e02ff */
[----:B------:R-:W-:-:S04]  /*9760*/  @P0 IMAD.WIDE.U32 R10, R6, UR36, RZ ;  /* 0x00000024060a0c25 */ /* 0x000fc8000f8e00ff */
[----:B------:R-:W-:Y:S02]  /*9770*/  @P0 IMAD R7, R7, UR36, R12 ;  /* 0x0000002407070c24 */ /* 0x000fe4000f8e020c */
[----:B------:R-:W-:Y:S02]  /*9780*/  @P0 IMAD.MOV.U32 R6, RZ, RZ, R10 ;  /* 0x000000ffff060224 */ /* 0x000fe400078e000a */
[----:B------:R-:W-:Y:S02]  /*9790*/  @P0 IMAD.IADD R7, R11, 0x1, R7 ;  /* 0x000000010b070824 */ /* 0x000fe400078e0207 */
[----:B-1----:R-:W-:-:S04]  /*97a0*/  @P0 IMAD.WIDE.U32 R6, R8, UR42, R6 ;  /* 0x0000002a08060c25 */ /* 0x002fc8000f8e0006 */
[----:B------:R-:W-:Y:S01]  /*97b0*/  @P0 IMAD R9, R9, UR42, R7 ;  /* 0x0000002a09090c24 */ /* 0x000fe2000f8e0207 */
[----:B------:R-:W-:Y:S01]  /*97c0*/  @P0 LEA R8, P1, R6, UR4, 0x2 ;  /* 0x0000000406080c11 */ /* 0x000fe2000f8210ff */
[----:B------:R-:W-:-:S03]  /*97d0*/  IMAD.MOV.U32 R7, RZ, RZ, 0x3f800000 ;  /* 0x3f800000ff077424 */ /* 0x000fc600078e00ff */
[----:B------:R-:W-:-:S05]  /*97e0*/  @P0 LEA.HI.X R9, R6, UR5, R9, 0x2, P1 ;  /* 0x0000000506090c11 */ /* 0x000fca00088f1409 */
[----:B------:R0:W3:Y:S01]  /*97f0*/  @P0 LDG.E R7, desc[UR54][R8.64] ;  /* 0x0000003608070981 */ /* 0x0000e2000c1e1900 */
[----:B------:R-:W-:Y:S02]  /*9800*/  UIADD3 UR45, UR45, 0x1, URZ ;  /* 0x000000012d2d7890 */ /* 0x000fe4000fffe03f */
[----:B------:R-:W-:Y:S01]  /*9810*/  UIADD3 UR47, UR47, 0x1, URZ ;  /* 0x000000012f2f7890 */ /* 0x000fe2000fffe03f */
[----:B------:R-:W1:Y:S01]  /*9820*/  SHFL.BFLY PT, R11, R2, 0x2, 0x1f ;  /* 0x0c401f00020b7f89 */ /* 0x000e6200000e0000 */
[----:B------:R-:W-:-:S03]  /*9830*/  UISETP.NE.AND UP0, UPT, UR45, 0x2, UPT ;  /* 0x000000022d00788c */ /* 0x000fc6000bf05270 */
[----:B------:R-:W4:Y:S01]  /*9840*/  SHFL.BFLY PT, R13, R0, 0x2, 0x1f ;  /* 0x0c401f00000d7f89 */ /* 0x000f2200000e0000 */
[----:B------:R-:W-:Y:S01]  /*9850*/  USEL UR4, URZ, 0x1, UP0 ;  /* 0x000000013f047887 */ /* 0x000fe20008000000 */
[----:B0-----:R-:W-:Y:S01]  /*9860*/  IMAD.U32 R8, RZ, RZ, UR41 ;  /* 0x00000029ff087e24 */ /* 0x001fe2000f8e00ff */
[----:B------:R-:W-:Y:S02]  /*9870*/  USEL UR45, UR45, URZ, UP0 ;  /* 0x0000003f2d2d7287 */ /* 0x000fe40008000000 */
[----:B------:R-:W-:Y:S01]  /*9880*/  ULOP3.LUT UR46, UR46, UR4, URZ, 0x3c, !UPT ;  /* 0x000000042e2e7292 */ /* 0x000fe2000f8e3c3f */
[----:B-1----:R-:W-:Y:S01]  /*9890*/  FADD.FTZ R11, R11, R2 ;  /* 0x000000020b0b7221 */ /* 0x002fe20000010000 */
[----:B------:R-:W-:Y:S02]  /*98a0*/  IMAD.MOV.U32 R2, RZ, RZ, -0x800000 ;  /* 0xff800000ff027424 */ /* 0x000fe400078e00ff */
[----:B----4-:R-:W-:Y:S02]  /*98b0*/  FADD.FTZ R13, R13, R0 ;  /* 0x000000000d0d7221 */ /* 0x010fe40000010000 */
[----:B------:R-:W0:Y:S01]  /*98c0*/  SHFL.BFLY PT, R6, R11, 0x1, 0x1f ;  /* 0x0c201f000b067f89 */ /* 0x000e2200000e0000 */
[----:B------:R-:W-:-:S03]  /*98d0*/  IMAD.MOV.U32 R0, RZ, RZ, -0x800000 ;  /* 0xff800000ff007424 */ /* 0x000fc600078e00ff */
[----:B------:R-:W1:Y:S01]  /*98e0*/  SHFL.BFLY PT, R10, R13, 0x1, 0x1f ;  /* 0x0c201f000d0a7f89 */ /* 0x000e6200000e0000 */
[----:B0-----:R-:W-:Y:S01]  /*98f0*/  FADD.FTZ R12, R11, R6 ;  /* 0x000000060b0c7221 */ /* 0x001fe20000010000 */
[----:B------:R-:W-:Y:S02]  /*9900*/  IMAD.MOV.U32 R6, RZ, RZ, RZ ;  /* 0x000000ffff067224 */ /* 0x000fe400078e00ff */
[----:B------:R-:W-:Y:S02]  /*9910*/  IMAD.U32 R11, RZ, RZ, UR41 ;  /* 0x00000029ff0b7e24 */ /* 0x000fe4000f8e00ff */
[----:B-1----:R-:W-:Y:S01]  /*9920*/  FADD.FTZ R14, R13, R10 ;  /* 0x0000000a0d0e7221 */ /* 0x002fe20000010000 */
[C---:B------:R-:W-:Y:S01]  /*9930*/  FSETP.NE.FTZ.AND P0, PT, R12.reuse, RZ, PT ;  /* 0x000000ff0c00720b */ /* 0x040fe20003f15000 */
[----:B--2---:R-:W-:Y:S01]  /*9940*/  FMUL.FTZ R3, R12, 0.00390625 ;  /* 0x3b8000000c037820 */ /* 0x004fe20000410000 */
[----:B------:R-:W-:Y:S02]  /*9950*/  IMAD.MOV.U32 R10, RZ, RZ, RZ ;  /* 0x000000ffff0a7224 */ /* 0x000fe400078e00ff */
[----:B------:R-:W-:-:S02]  /*9960*/  FMUL.FTZ R15, R14, 0.00390625 ;  /* 0x3b8000000e0f7820 */ /* 0x000fc40000410000 */
[----:B------:R-:W-:-:S03]  /*9970*/  FSETP.NE.FTZ.AND P1, PT, R3, RZ, PT ;  /* 0x000000ff0300720b */ /* 0x000fc60003f35000 */
[----:B------:R-:W-:-:S04]  /*9980*/  FSETP.NE.FTZ.AND P2, PT, R15, RZ, PT ;  /* 0x000000ff0f00720b */ /* 0x000fc80003f55000 */
        /* <DEDUP_REMOVED lines=142> */
.L_x_2771:
        /* <DEDUP_REMOVED lines=19> */
[----:B------:R-:W-:Y:S01]  /*a3a0*/  ULDC.64 UR14, c[0x0][0xc08] ;  /* 0x00030200000e7ab9 */ /* 0x000fe20000000a00 */
[----:B------:R-:W-:Y:S01]  /*a3b0*/  ULDC UR9, c[0x0][0xbe8] ;  /* 0x0002fa0000097ab9 */ /* 0x000fe20000000800 */
[----:B0-----:R-:W-:-:S05]  /*a3c0*/  IMAD.SHL.U32 R3, R191, 0x4, RZ ;  /* 0x00000004bf037824 */ /* 0x001fca00078e00ff */
[----:B------:R-:W-:Y:S01]  /*a3d0*/  LOP3.LUT R3, R3, 0xc, RZ, 0xc0, !PT ;  /* 0x0000000c03037812 */ /* 0x000fe200078ec0ff */
[----:B------:R-:W-:Y:S03]  /*a3e0*/  BAR.SYNC.DEFER_BLOCKING 0x1, 0x100 ;  /* 0x0044000000007b1d */ /* 0x000fe60000010000 */
[----:B------:R-:W-:-:S05]  /*a3f0*/  IADD3 R4, P0, R3, UR10, RZ ;  /* 0x0000000a03047c10 */ /* 0x000fca000ff1e0ff */
[----:B------:R-:W-:-:S06]  /*a400*/  IMAD.X R5, RZ, RZ, UR11, P0 ;  /* 0x0000000bff057e24 */ /* 0x000fcc00080e06ff */
[----:B------:R0:W3:Y:S01]  /*a410*/  LDG.E.CONSTANT R5, desc[UR54][R4.64] ;  /* 0x0000003604057981 */ /* 0x0000e2000c1e9900 */
[----:B------:R-:W-:Y:S01]  /*a420*/  LOP3.LUT P0, R3, R191, 0x3, RZ, 0xc0, !PT ;  /* 0x00000003bf037812 */ /* 0x000fe2000780c0ff */
[----:B------:R-:W-:Y:S01]  /*a430*/  UMOV UR10, UR8 ;  /* 0x00000008000a7c82 */ /* 0x000fe20008000000 */
[----:B-1----:R-:W-:Y:S01]  /*a440*/  UMOV UR11, UR4 ;  /* 0x00000004000b7c82 */ /* 0x002fe20008000000 */
[----:B------:R-:W-:Y:S01]  /*a450*/  UIMAD.WIDE UR12, UR36, 0x4, UR12 ;  /* 0x00000004240c78a5 */ /* 0x000fe2000f8e020c */
        /* <DEDUP_REMOVED lines=17> */
[----:B------:R-:W-:Y:S01]  /*a570*/  IMAD.MOV.U32 R42, RZ, RZ, 0x2 ;  /* 0x00000002ff2a7424 */ /* 0x000fe200078e00ff */
        /* <DEDUP_REMOVED lines=55> */
[----:B0-----:R-:W-:-:S02]  /*a8f0*/  SEL R4, R24, R25, P0 ;  /* 0x0000001918047207 */ /* 0x001fc40000000000 */
        /* <DEDUP_REMOVED lines=46> */
[----:B--2---:R-:W-:Y:S01]  /*abe0*/  IMAD.WIDE R42, R173, R42, UR10 ;  /* 0x0000000aad2a7e25 */ /* 0x004fe2000f8e022a */
[----:B------:R-:W-:Y:S02]  /*abf0*/  SEL R173, R130, R131, P0 ;  /* 0x0000008382ad7207 */ /* 0x000fe40000000000 */
[----:B------:R-:W-:-:S02]  /*ac00*/  SEL R130, R131, R130, P0 ;  /* 0x0000008283827207 */ /* 0x000fc40000000000 */
[C---:B------:R-:W-:Y:S02]  /*ac10*/  IADD3 R63, P3, R42.reuse, 0xc040, RZ ;  /* 0x0000c0402a3f7810 */ /* 0x040fe40007f7e0ff */
[C---:B------:R-:W-:Y:S02]  /*ac20*/  IADD3 R59, P4, R42.reuse, 0xc060, RZ ;  /* 0x0000c0602a3b7810 */ /* 0x040fe40007f9e0ff */
[----:B------:R-:W-:Y:S02]  /*ac30*/  LOP3.LUT R62, R63, 0x380, RZ, 0xc0, !PT ;  /* 0x000003803f3e7812 */ /* 0x000fe400078ec0ff */
[----:B------:R-:W-:Y:S02]  /*ac40*/  IADD3 R67, P2, R42, 0xc020, RZ ;  /* 0x0000c0202a437810 */ /* 0x000fe40007f5e0ff */
[----:B------:R-:W-:Y:S02]  /*ac50*/  SHF.R.U64 R62, R62, 0x3, RZ ;  /* 0x000000033e3e7819 */ /* 0x000fe400000012ff */
[----:B------:R-:W-:-:S02]  /*ac60*/  LOP3.LUT R58, R59, 0x380, RZ, 0xc0, !PT ;  /* 0x000003803b3a7812 */ /* 0x000fc400078ec0ff */
[----:B------:R-:W-:Y:S01]  /*ac70*/  LOP3.LUT R62, R62, R63, RZ, 0x3c, !PT ;  /* 0x0000003f3e3e7212 */ /* 0x000fe200078e3cff */
[----:B------:R-:W-:Y:S01]  /*ac80*/  IMAD.X R63, RZ, RZ, R43, P3 ;  /* 0x000000ffff3f7224 */ /* 0x000fe200018e062b */
[C---:B------:R-:W-:Y:S02]  /*ac90*/  IADD3 R87, P3, R42.reuse, 0x8000, RZ ;  /* 0x000080002a577810 */ /* 0x040fe40007f7e0ff */
[----:B------:R-:W-:Y:S02]  /*aca0*/  LOP3.LUT R66, R67, 0x380, RZ, 0xc0, !PT ;  /* 0x0000038043427812 */ /* 0x000fe400078ec0ff */
[----:B------:R-:W-:Y:S02]  /*acb0*/  IADD3 R71, P1, R42, 0xc000, RZ ;  /* 0x0000c0002a477810 */ /* 0x000fe40007f3e0ff */
[----:B------:R-:W-:Y:S02]  /*acc0*/  SHF.R.U64 R58, R58, 0x3, RZ ;  /* 0x000000033a3a7819 */ /* 0x000fe400000012ff */
[----:B------:R-:W-:-:S02]  /*acd0*/  LOP3.LUT R86, R87, 0x380, RZ, 0xc0, !PT ;  /* 0x0000038057567812 */ /* 0x000fc400078ec0ff */
[----:B------:R-:W-:Y:S02]  /*ace0*/  SHF.R.U64 R66, R66, 0x3, RZ ;  /* 0x0000000342427819 */ /* 0x000fe400000012ff */
[----:B------:R-:W-:Y:S02]  /*acf0*/  LOP3.LUT R70, R71, 0x380, RZ, 0xc0, !PT ;  /* 0x0000038047467812 */ /* 0x000fe400078ec0ff */
[----:B------:R-:W-:Y:S01]  /*ad00*/  LOP3.LUT R58, R58, R59, RZ, 0x3c, !PT ;  /* 0x0000003b3a3a7212 */ /* 0x000fe200078e3cff */
[--C-:B------:R-:W-:Y:S01]  /*ad10*/  IMAD.X R59, RZ, RZ, R43.reuse, P4 ;  /* 0x000000ffff3b7224 */ /* 0x100fe200020e062b */
[----:B------:R-:W-:Y:S02]  /*ad20*/  SHF.R.U64 R86, R86, 0x3, RZ ;  /* 0x0000000356567819 */ /* 0x000fe400000012ff */
[----:B------:R-:W-:Y:S01]  /*ad30*/  LOP3.LUT R66, R66, R67, RZ, 0x3c, !PT ;  /* 0x0000004342427212 */ /* 0x000fe200078e3cff */
[----:B------:R-:W-:Y:S01]  /*ad40*/  IMAD.X R67, RZ, RZ, R43, P2 ;  /* 0x000000ffff437224 */ /* 0x000fe200010e062b */
[----:B------:R-:W-:-:S02]  /*ad50*/  SHF.R.U64 R70, R70, 0x3, RZ ;  /* 0x0000000346467819 */ /* 0x000fc400000012ff */
[C---:B------:R-:W-:Y:S02]  /*ad60*/  IADD3 R83, P4, R42.reuse, 0x8020, RZ ;  /* 0x000080202a537810 */ /* 0x040fe40007f9e0ff */
[----:B------:R-:W-:Y:S02]  /*ad70*/  IADD3 R91, P2, R42, 0x4060, RZ ;  /* 0x000040602a5b7810 */ /* 0x000fe40007f5e0ff */
[----:B------:R-:W-:Y:S01]  /*ad80*/  LOP3.LUT R86, R86, R87, RZ, 0x3c, !PT ;  /* 0x0000005756567212 */ /* 0x000fe200078e3cff */
[--C-:B------:R-:W-:Y:S01]  /*ad90*/  IMAD.X R87, RZ, RZ, R43.reuse, P3 ;  /* 0x000000ffff577224 */ /* 0x100fe200018e062b */
[----:B------:R-:W-:Y:S01]  /*ada0*/  LOP3.LUT R70, R70, R71, RZ, 0x3c, !PT ;  /* 0x0000004746467212 */ /* 0x000fe200078e3cff */
[----:B------:R-:W-:Y:S01]  /*adb0*/  IMAD.X R71, RZ, RZ, R43, P1 ;  /* 0x000000ffff477224 */ /* 0x000fe200008e062b */
[----:B------:R-:W-:Y:S02]  /*adc0*/  LOP3.LUT R82, R83, 0x380, RZ, 0xc0, !PT ;  /* 0x0000038053527812 */ /* 0x000fe400078ec0ff */
[----:B------:R-:W-:-:S02]  /*add0*/  IADD3 R47, P3, R42, 0x4000, RZ ;  /* 0x000040002a2f7810 */ /* 0x000fc40007f7e0ff */
[----:B------:R-:W-:Y:S02]  /*ade0*/  LOP3.LUT R90, R91, 0x380, RZ, 0xc0, !PT ;  /* 0x000003805b5a7812 */ /* 0x000fe400078ec0ff */
[C---:B------:R-:W-:Y:S01]  /*adf0*/  IADD3 R95, P1, R42.reuse, 0x4040, RZ ;  /* 0x000040402a5f7810 */ /* 0x040fe20007f3e0ff */
[----:B---3--:R-:W-:Y:S01]  /*ae00*/  SHFL.IDX PT, R143, R97, R5, 0x1c1f ;  /* 0x001c1f05618f7589 */ /* 0x008fe200000e0000 */
[C---:B------:R-:W-:Y:S02]  /*ae10*/  IADD3 R75, P6, R42.reuse, 0x8060, RZ ;  /* 0x000080602a4b7810 */ /* 0x040fe40007fde0ff */
[----:B------:R-:W-:Y:S01]  /*ae20*/  IADD3 R79, P5, R42, 0x8040, RZ ;  /* 0x000080402a4f7810 */ /* 0x000fe20007fbe0ff */
[----:B------:R-:W-:Y:S01]  /*ae30*/  SHFL.IDX PT, R113, R113, R5, 0x1c1f ;  /* 0x001c1f0571717589 */ /* 0x000fe200000e0000 */
[----:B------:R-:W-:Y:S02]  /*ae40*/  SHF.R.U64 R82, R82, 0x3, RZ ;  /* 0x0000000352527819 */ /* 0x000fe400000012ff */
[----:B------:R-:W-:Y:S01]  /*ae50*/  LOP3.LUT R46, R47, 0x380, RZ, 0xc0, !PT ;  /* 0x000003802f2e7812 */ /* 0x000fe200078ec0ff */
[----:B------:R-:W-:Y:S01]  /*ae60*/  SHFL.IDX PT, R144, R144, R5, 0x1c1f ;  /* 0x001c1f0590907589 */ /* 0x000fe200000e0000 */
[----:B------:R-:W-:-:S02]  /*ae70*/  SHF.R.U64 R90, R90, 0x3, RZ ;  /* 0x000000035a5a7819 */ /* 0x000fc400000012ff */
[----:B------:R-:W-:Y:S01]  /*ae80*/  LOP3.LUT R94, R95, 0x380, RZ, 0xc0, !PT ;  /* 0x000003805f5e7812 */ /* 0x000fe200078ec0ff */
[----:B------:R-:W-:Y:S01]  /*ae90*/  SHFL.IDX PT, R25, R25, R5, 0x1c1f ;  /* 0x001c1f0519197589 */ /* 0x000fe200000e0000 */
[----:B------:R-:W-:Y:S02]  /*aea0*/  LOP3.LUT R74, R75, 0x380, RZ, 0xc0, !PT ;  /* 0x000003804b4a7812 */ /* 0x000fe400078ec0ff */
[----:B------:R-:W-:Y:S01]  /*aeb0*/  LOP3.LUT R78, R79, 0x380, RZ, 0xc0, !PT ;  /* 0x000003804f4e7812 */ /* 0x000fe200078ec0ff */
[----:B------:R-:W-:Y:S01]  /*aec0*/  SHFL.IDX PT, R29, R29, R5, 0x1c1f ;  /* 0x001c1f051d1d7589 */ /* 0x000fe200000e0000 */
[----:B------:R-:W-:Y:S01]  /*aed0*/  LOP3.LUT R82, R82, R83, RZ, 0x3c, !PT ;  /* 0x0000005352527212 */ /* 0x000fe200078e3cff */
[--C-:B------:R-:W-:Y:S01]  /*aee0*/  IMAD.X R83, RZ, RZ, R43.reuse, P4 ;  /* 0x000000ffff537224 */ /* 0x100fe200020e062b */
[----:B------:R-:W-:Y:S01]  /*aef0*/  SHF.R.U64 R46, R46, 0x3, RZ ;  /* 0x000000032e2e7819 */ /* 0x000fe200000012ff */
[----:B------:R-:W-:Y:S01]  /*af00*/  SHFL.IDX PT, R172, R172, R5, 0x1c1f ;  /* 0x001c1f05acac7589 */ /* 0x000fe200000e0000 */
[----:B------:R-:W-:Y:S01]  /*af10*/  LOP3.LUT R90, R90, R91, RZ, 0x3c, !PT ;  /* 0x0000005b5a5a7212 */ /* 0x000fe200078e3cff */
[----:B------:R-:W-:Y:S01]  /*af20*/  IMAD.X R91, RZ, RZ, R43, P2 ;  /* 0x000000ffff5b7224 */ /* 0x000fe200010e062b */
[----:B------:R-:W-:Y:S01]  /*af30*/  SHF.R.U64 R94, R94, 0x3, RZ ;  /* 0x000000035e5e7819 */ /* 0x000fe200000012ff */
[----:B------:R-:W-:Y:S01]  /*af40*/  SHFL.IDX PT, R24, R24, R5, 0x1c1f ;  /* 0x001c1f0518187589 */ /* 0x000fe200000e0000 */
[----:B------:R-:W-:-:S02]  /*af50*/  IADD3 R55, P4, R42, 0x40, RZ ;  /* 0x000000402a377810 */ /* 0x000fc40007f9e0ff */
[----:B------:R-:W-:Y:S01]  /*af60*/  SHF.R.U64 R74, R74, 0x3, RZ ;  /* 0x000000034a4a7819 */ /* 0x000fe200000012ff */
[----:B------:R-:W-:Y:S01]  /*af70*/  SHFL.IDX PT, R65, R65, R5, 0x1c1f ;  /* 0x001c1f0541417589 */ /* 0x000fe200000e0000 */
[----:B------:R-:W-:Y:S02]  /*af80*/  SHF.R.U64 R78, R78, 0x3, RZ ;  /* 0x000000034e4e7819 */ /* 0x000fe400000012ff */
[----:B------:R-:W-:Y:S01]  /*af90*/  IADD3 R51, P2, R42, 0x60, RZ ;  /* 0x000000602a337810 */ /* 0x000fe20007f5e0ff */
[----:B------:R-:W-:Y:S01]  /*afa0*/  SHFL.IDX PT, R117, R117, R5, 0x1c1f ;  /* 0x001c1f0575757589 */ /* 0x000fe200000e0000 */
[----:B------:R-:W-:Y:S02]  /*afb0*/  LOP3.LUT R46, R46, R47, RZ, 0x3c, !PT ;  /* 0x0000002f2e2e7212 */ /* 0x000fe400078e3cff */
[----:B------:R-:W-:Y:S01]  /*afc0*/  LOP3.LUT R47, R42, 0x380, RZ, 0xc0, !PT ;  /* 0x000003802a2f7812 */ /* 0x000fe200078ec0ff */
[----:B------:R-:W-:Y:S01]  /*afd0*/  SHFL.IDX PT, R137, R137, R5, 0x1c1f ;  /* 0x001c1f0589897589 */ /* 0x000fe200000e0000 */
[----:B------:R-:W-:Y:S01]  /*afe0*/  LOP3.LUT R94, R94, R95, RZ, 0x3c, !PT ;  /* 0x0000005f5e5e7212 */ /* 0x000fe200078e3cff */
[--C-:B------:R-:W-:Y:S01]  /*aff0*/  IMAD.X R95, RZ, RZ, R43.reuse, P1 ;  /* 0x000000ffff5f7224 */ /* 0x100fe200008e062b */
[----:B------:R-:W-:Y:S01]  /*b000*/  LOP3.LUT R54, R55, 0x380, RZ, 0xc0, !PT ;  /* 0x0000038037367812 */ /* 0x000fe200078ec0ff */
[----:B------:R-:W-:Y:S01]  /*b010*/  SHFL.IDX PT, R142, R93, R5, 0x1c1f ;  /* 0x001c1f055d8e7589 */ /* 0x000fe200000e0000 */
[----:B------:R-:W-:Y:S01]  /*b020*/  LOP3.LUT R74, R74, R75, RZ, 0x3c, !PT ;  /* 0x0000004b4a4a7212 */ /* 0x000fe200078e3cff */
[--C-:B------:R-:W-:Y:S01]  /*b030*/  IMAD.X R75, RZ, RZ, R43.reuse, P6 ;  /* 0x000000ffff4b7224 */ /* 0x100fe200030e062b */
[----:B------:R-:W-:Y:S01]  /*b040*/  LOP3.LUT R78, R78, R79, RZ, 0x3c, !PT ;  /* 0x0000004f4e4e7212 */ /* 0x000fe200078e3cff */
[----:B------:R-:W-:Y:S01]  /*b050*/  IMAD.X R79, RZ, RZ, R43, P5 ;  /* 0x000000ffff4f7224 */ /* 0x000fe200028e062b */
[----:B------:R-:W-:Y:S01]  /*b060*/  LOP3.LUT R50, R51, 0x380, RZ, 0xc0, !PT ;  /* 0x0000038033327812 */ /* 0x000fe200078ec0ff */
[----:B------:R-:W-:Y:S01]  /*b070*/  SHFL.IDX PT, R93, R146, R5, 0x1c1f ;  /* 0x001c1f05925d7589 */ /* 0x000fe200000e0000 */
[----:B------:R-:W-:-:S02]  /*b080*/  IADD3 R99, P6, R42, 0x4020, RZ ;  /* 0x000040202a637810 */ /* 0x000fc40007fde0ff */
[----:B------:R-:W-:Y:S01]  /*b090*/  IADD3 R103, P5, R42, 0x20, RZ ;  /* 0x000000202a677810 */ /* 0x000fe20007fbe0ff */
[----:B------:R-:W-:Y:S01]  /*b0a0*/  SHFL.IDX PT, R37, R37, R5, 0x1c1f ;  /* 0x001c1f0525257589 */ /* 0x000fe200000e0000 */
[----:B------:R-:W-:Y:S02]  /*b0b0*/  SHF.R.U64 R47, R47, 0x3, RZ ;  /* 0x000000032f2f7819 */ /* 0x000fe400000012ff */
[----:B------:R-:W-:Y:S01]  /*b0c0*/  SHF.R.U64 R54, R54, 0x3, RZ ;  /* 0x0000000336367819 */ /* 0x000fe200000012ff */
[----:B------:R-:W-:Y:S01]  /*b0d0*/  SHFL.IDX PT, R159, R159, R5, 0x1c1f ;  /* 0x001c1f059f9f7589 */ /* 0x000fe200000e0000 */
[----:B------:R-:W-:Y:S02]  /*b0e0*/  SHF.R.U64 R50, R50, 0x3, RZ ;  /* 0x0000000332327819 */ /* 0x000fe400000012ff */
[----:B------:R-:W-:Y:S01]  /*b0f0*/  MOV R181, R94 ;  /* 0x0000005e00b57202 */ /* 0x000fe20000000f00 */
[----:B------:R-:W-:Y:S01]  /*b100*/  SHFL.IDX PT, R161, R161, R5, 0x1c1f ;  /* 0x001c1f05a1a17589 */ /* 0x000fe200000e0000 */
[----:B------:R-:W-:-:S02]  /*b110*/  LOP3.LUT R98, R99, 0x380, RZ, 0xc0, !PT ;  /* 0x0000038063627812 */ /* 0x000fc400078ec0ff */
        /* <DEDUP_REMOVED lines=10> */
[----:B------:R-:W-:Y:S01]  /*b1c0*/  MOV R190, R58 ;  /* 0x0000003a00be7202 */ /* 0x000fe20000000f00 */
[----:B------:R-:W-:Y:S01]  /*b1d0*/  SHFL.IDX PT, R97, R56, R95, 0x1c1f ;  /* 0x001c1f5f38617589 */ /* 0x000fe200000e0000 */
[----:B------:R-:W-:-:S02]  /*b1e0*/  SHF.R.U64 R98, R98, 0x3, RZ ;  /* 0x0000000362627819 */ /* 0x000fc400000012ff */
[----:B------:R-:W-:Y:S01]  /*b1f0*/  SHF.R.U64 R102, R102, 0x3, RZ ;  /* 0x0000000366667819 */ /* 0x000fe200000012ff */
[----:B------:R-:W-:Y:S01]  /*b200*/  SHFL.IDX PT, R59, R6, R5, 0x1c1f ;  /* 0x001c1f05063b7589 */ /* 0x000fe200000e0000 */
[----:B------:R-:W-:Y:S02]  /*b210*/  MOV R189, R62 ;  /* 0x0000003e00bd7202 */ /* 0x000fe40000000f00 */
[----:B------:R-:W-:Y:S01]  /*b220*/  MOV R182, R90 ;  /* 0x0000005a00b67202 */ /* 0x000fe20000000f00 */
[----:B------:R-:W-:Y:S01]  /*b230*/  SHFL.IDX PT, R6, R81, R5, 0x1c1f ;  /* 0x001c1f0551067589 */ /* 0x000fe200000e0000 */
[----:B------:R-:W-:Y:S02]  /*b240*/  MOV R178, R46 ;  /* 0x0000002e00b27202 */ /* 0x000fe40000000f00 */
[----:B------:R-:W-:Y:S01]  /*b250*/  SEL R149, R149, R148, P0 ;  /* 0x0000009495957207 */ /* 0x000fe20000000000 */
[----:B------:R-:W-:Y:S01]  /*b260*/  SHFL.IDX PT, R81, R14, R95, 0x1c1f ;  /* 0x001c1f5f0e517589 */ /* 0x000fe200000e0000 */
[----:B------:R-:W-:-:S02]  /*b270*/  SEL R131, R134, R135, P0 ;  /* 0x0000008786837207 */ /* 0x000fc40000000000 */
[----:B------:R-:W-:Y:S01]  /*b280*/  MOV R76, R54 ;  /* 0x00000036004c7202 */ /* 0x000fe20000000f00 */
[----:B------:R-:W-:Y:S01]  /*b290*/  SHFL.IDX PT, R63, R109, R5, 0x1c1f ;  /* 0x001c1f056d3f7589 */ /* 0x000fe200000e0000 */
[----:B------:R-:W-:Y:S02]  /*b2a0*/  SEL R69, R69, R68, P0 ;  /* 0x0000004445457207 */ /* 0x000fe40000000000 */
[----:B------:R-:W-:Y:S01]  /*b2b0*/  SEL R135, R135, R134, P0 ;  /* 0x0000008687877207 */ /* 0x000fe20000000000 */
[----:B------:R-:W-:Y:S01]  /*b2c0*/  SHFL.IDX PT, R91, R28, R95, 0x1c1f ;  /* 0x001c1f5f1c5b7589 */ /* 0x000fe200000e0000 */
[----:B------:R-:W-:Y:S01]  /*b2d0*/  LOP3.LUT R98, R98, R99, RZ, 0x3c, !PT ;  /* 0x0000006362627212 */ /* 0x000fe200078e3cff */
[--C-:B------:R-:W-:Y:S01]  /*b2e0*/  IMAD.X R99, RZ, RZ, R43.reuse, P6 ;  /* 0x000000ffff637224 */ /* 0x100fe200030e062b */
[----:B------:R-:W-:Y:S01]  /*b2f0*/  LOP3.LUT R102, R102, R103, RZ, 0x3c, !PT ;  /* 0x0000006766667212 */ /* 0x000fe200078e3cff */
[----:B------:R-:W-:Y:S01]  /*b300*/  SHFL.IDX PT, R14, R116, R95, 0x1c1f ;  /* 0x001c1f5f740e7589 */ /* 0x000fe200000e0000 */
[----:B------:R-:W-:Y:S01]  /*b310*/  MOV R183, R86 ;  /* 0x0000005600b77202 */ /* 0x000fe20000000f00 */
[----:B------:R-:W-:Y:S01]  /*b320*/  IMAD.X R103, RZ, RZ, R43, P5 ;  /* 0x000000ffff677224 */ /* 0x000fe200028e062b */
[----:B------:R-:W-:Y:S01]  /*b330*/  MOV R148, R50 ;  /* 0x0000003200947202 */ /* 0x000fe20000000f00 */
[----:B------:R-:W-:Y:S01]  /*b340*/  SHFL.IDX PT, R58, R7, R5, 0x1c1f ;  /* 0x001c1f05073a7589 */ /* 0x000fe200000e0000 */
[----:B------:R-:W-:-:S02]  /*b350*/  MOV R184, R82 ;  /* 0x0000005200b87202 */ /* 0x000fc40000000f00 */
[----:B------:R-:W-:Y:S01]  /*b360*/  MOV R68, R42 ;  /* 0x0000002a00447202 */ /* 0x000fe20000000f00 */
[----:B------:R-:W0:Y:S01]  /*b370*/  SHFL.IDX PT, R46, R13, R5, 0x1c1f ;  /* 0x001c1f050d2e7589 */ /* 0x000e2200000e0000 */
        /* <DEDUP_REMOVED lines=9> */
[----:B------:R-:W-:Y:S02]  /*b410*/  MOV R180, R98 ;  /* 0x0000006200b47202 */ /* 0x000fe40000000f00 */
[----:B------:R-:W-:Y:S01]  /*b420*/  SEL R174, R138, R139, P0 ;  /* 0x0000008b8aae7207 */ /* 0x000fe20000000000 */
[----:B------:R-:W-:Y:S01]  /*b430*/  SHFL.IDX PT, R62, R4, R5, 0x1c1f ;  /* 0x001c1f05043e7589 */ /* 0x000fe200000e0000 */
[----:B------:R-:W-:Y:S02]  /*b440*/  SEL R139, R139, R138, P0 ;  /* 0x0000008a8b8b7207 */ /* 0x000fe40000000000 */
[----:B------:R-:W-:Y:S01]  /*b450*/  MOV R185, R78 ;  /* 0x0000004e00b97202 */ /* 0x000fe20000000f00 */
[----:B------:R-:W-:Y:S04]  /*b460*/  SHFL.IDX PT, R55, R8, R5, 0x1c1f ;  /* 0x001c1f0508377589 */ /* 0x000fe800000e0000 */
[----:B------:R-:W-:Y:S01]  /*b470*/  SHFL.IDX PT, R54, R9, R5, 0x1c1f ;  /* 0x001c1f0509367589 */ /* 0x000fe200000e0000 */
[----:B0-----:R-:W-:-:S03]  /*b480*/  SEL R98, R46, R97, P0 ;  /* 0x000000612e627207 */ /* 0x001fc60000000000 */
        /* <DEDUP_REMOVED lines=10> */
[----:B------:R-:W-:Y:S01]  /*b530*/  SHFL.IDX PT, R73, R89, R5, 0x1c1f ;  /* 0x001c1f0559497589 */ /* 0x000fe200000e0000 */
[----:B0-----:R-:W-:-:S03]  /*b540*/  SEL R103, R144, R34, P0 ;  /* 0x0000002290677207 */ /* 0x001fc60000000000 */
        /* <DEDUP_REMOVED lines=10> */
[----:B0-----:R-:W-:-:S03]  /*b5f0*/  SEL R129, R91, R59, P0 ;  /* 0x0000003b5b817207 */ /* 0x001fc60000000000 */
[----:B------:R-:W0:Y:S04]  /*b600*/  SHFL.IDX PT, R105, R48, R95, 0x1c1f ;  /* 0x001c1f5f30697589 */ /* 0x000e2800000e0000 */
[----:B------:R-:W1:Y:S04]  /*b610*/  SHFL.IDX PT, R82, R60, R95, 0x1c1f ;  /* 0x001c1f5f3c527589 */ /* 0x000e6800000e0000 */
[----:B------:R-:W-:Y:S04]  /*b620*/  SHFL.IDX PT, R89, R64, R95, 0x1c1f ;  /* 0x001c1f5f40597589 */ /* 0x000fe800000e0000 */
[----:B------:R-:W2:Y:S04]  /*b630*/  SHFL.IDX PT, R80, R30, R95, 0x1c1f ;  /* 0x001c1f5f1e507589 */ /* 0x000ea800000e0000 */
[----:B------:R-:W-:Y:S04]  /*b640*/  SHFL.IDX PT, R35, R35, R95, 0x1c1f ;  /* 0x001c1f5f23237589 */ /* 0x000fe800000e0000 */
[----:B------:R-:W-:Y:S04]  /*b650*/  SHFL.IDX PT, R145, R145, R95, 0x1c1f ;  /* 0x001c1f5f91917589 */ /* 0x000fe800000e0000 */
[----:B------:R-:W-:Y:S01]  /*b660*/  SHFL.IDX PT, R47, R12, R5, 0x1c1f ;  /* 0x001c1f050c2f7589 */ /* 0x000fe200000e0000 */
[----:B0-----:R-:W-:-:S03]  /*b670*/  SEL R104, R105, R50, P0 ;  /* 0x0000003269687207 */ /* 0x001fc60000000000 */
[----:B------:R-:W-:Y:S01]  /*b680*/  SHFL.IDX PT, R27, R157, R5, 0x1c1f ;  /* 0x001c1f059d1b7589 */ /* 0x000fe200000e0000 */
[----:B-1----:R-:W-:-:S03]  /*b690*/  SEL R99, R43, R82, P0 ;  /* 0x000000522b637207 */ /* 0x002fc60000000000 */
[----:B------:R-:W-:Y:S04]  /*b6a0*/  SHFL.IDX PT, R90, R36, R95, 0x1c1f ;  /* 0x001c1f5f245a7589 */ /* 0x000fe800000e0000 */
[----:B------:R-:W0:Y:S01]  /*b6b0*/  SHFL.IDX PT, R83, R52, R95, 0x1c1f ;  /* 0x001c1f5f34537589 */ /* 0x000e2200000e0000 */
[----:B--2---:R-:W-:-:S03]  /*b6c0*/  SEL R125, R80, R61, P0 ;  /* 0x0000003d507d7207 */ /* 0x004fc60000000000 */
[----:B------:R-:W-:Y:S04]  /*b6d0*/  SHFL.IDX PT, R64, R124, R95, 0x1c1f ;  /* 0x001c1f5f7c407589 */ /* 0x000fe800000e0000 */
[----:B------:R-:W-:Y:S04]  /*b6e0*/  SHFL.IDX PT, R30, R152, R95, 0x1c1f ;  /* 0x001c1f5f981e7589 */ /* 0x000fe800000e0000 */
[----:B------:R-:W-:Y:S04]  /*b6f0*/  SHFL.IDX PT, R42, R21, R5, 0x1c1f ;  /* 0x001c1f05152a7589 */ /* 0x000fe800000e0000 */
[----:B------:R-:W1:Y:S04]  /*b700*/  SHFL.IDX PT, R57, R20, R95, 0x1c1f ;  /* 0x001c1f5f14397589 */ /* 0x000e6800000e0000 */
[----:B------:R-:W-:Y:S04]  /*b710*/  SHFL.IDX PT, R124, R26, R95, 0x1c1f ;  /* 0x001c1f5f1a7c7589 */ /* 0x000fe800000e0000 */
[----:B------:R2:W-:Y:S04]  /*b720*/  SHFL.IDX PT, R31, R106, R95, 0x1c1f ;  /* 0x001c1f5f6a1f7589 */ /* 0x0005e800000e0000 */
[----:B------:R3:W-:Y:S04]  /*b730*/  SHFL.IDX PT, R21, R107, R5, 0x1c1f ;  /* 0x001c1f056b157589 */ /* 0x0007e800000e0000 */
[----:B------:R-:W-:Y:S01]  /*b740*/  SHFL.IDX PT, R60, R69, R95, 0x1c1f ;  /* 0x001c1f5f453c7589 */ /* 0x000fe200000e0000 */
[----:B--2---:R-:W-:-:S03]  /*b750*/  SEL R106, R50, R105, P0 ;  /* 0x00000069326a7207 */ /* 0x004fc60000000000 */
[----:B------:R2:W-:Y:S01]  /*b760*/  SHFL.IDX PT, R26, R110, R95, 0x1c1f ;  /* 0x001c1f5f6e1a7589 */ /* 0x0005e200000e0000 */
[----:B0-----:R-:W-:Y:S02]  /*b770*/  SEL R105, R83, R47, P0 ;  /* 0x0000002f53697207 */ /* 0x001fe40000000000 */
[----:B---3--:R-:W-:Y:S01]  /*b780*/  SEL R107, R47, R83, P0 ;  /* 0x000000532f6b7207 */ /* 0x008fe20000000000 */
[----:B------:R0:W-:Y:S01]  /*b790*/  SHFL.IDX PT, R20, R112, R95, 0x1c1f ;  /* 0x001c1f5f70147589 */ /* 0x0001e200000e0000 */
[----:B-1----:R-:W-:-:S03]  /*b7a0*/  SEL R83, R29, R57, P0 ;  /* 0x000000391d537207 */ /* 0x002fc60000000000 */
[----:B------:R-:W-:Y:S01]  /*b7b0*/  SHFL.IDX PT, R155, R140, R95, 0x1c1f ;  /* 0x001c1f5f8c9b7589 */ /* 0x000fe200000e0000 */
[----:B--2---:R-:W-:-:S03]  /*b7c0*/  SEL R110, R109, R108, P0 ;  /* 0x0000006c6d6e7207 */ /* 0x004fc60000000000 */
[----:B------:R-:W-:Y:S01]  /*b7d0*/  SHFL.IDX PT, R11, R41, R5, 0x1c1f ;  /* 0x001c1f05290b7589 */ /* 0x000fe200000e0000 */
[----:B------:R-:W-:Y:S02]  /*b7e0*/  SEL R108, R108, R109, P0 ;  /* 0x0000006d6c6c7207 */ /* 0x000fe40000000000 */
[----:B0-----:R-:W-:Y:S01]  /*b7f0*/  SEL R112, R87, R54, P0 ;  /* 0x0000003657707207 */ /* 0x001fe20000000000 */
[----:B------:R0:W-:Y:S01]  /*b800*/  SHFL.IDX PT, R15, R111, R5, 0x1c1f ;  /* 0x001c1f056f0f7589 */ /* 0x0001e200000e0000 */
[----:B------:R-:W-:-:S03]  /*b810*/  SEL R109, R35, R53, P0 ;  /* 0x00000035236d7207 */ /* 0x000fc60000000000 */
[----:B------:R-:W-:Y:S04]  /*b820*/  SHFL.IDX PT, R177, R177, R95, 0x1c1f ;  /* 0x001c1f5fb1b17589 */ /* 0x000fe800000e0000 */
[----:B------:R1:W2:Y:S01]  /*b830*/  SHFL.IDX PT, R48, R88, R95, 0x1c1f ;  /* 0x001c1f5f58307589 */ /* 0x0002a200000e0000 */
[----:B0-----:R-:W-:-:S03]  /*b840*/  SEL R111, R53, R35, P0 ;  /* 0x00000023356f7207 */ /* 0x001fc60000000000 */
[----:B------:R-:W-:Y:S01]  /*b850*/  SHFL.IDX PT, R157, R136, R95, 0x1c1f ;  /* 0x001c1f5f889d7589 */ /* 0x000fe200000e0000 */
[----:B------:R-:W-:-:S03]  /*b860*/  SEL R35, R8, R28, P0 ;  /* 0x0000001c08237207 */ /* 0x000fc60000000000 */
[----:B------:R0:W-:Y:S01]  /*b870*/  SHFL.IDX PT, R140, R114, R95, 0x1c1f ;  /* 0x001c1f5f728c7589 */ /* 0x0001e200000e0000 */
[----:B-1----:R-:W-:-:S03]  /*b880*/  SEL R88, R89, R42, P0 ;  /* 0x0000002a59587207 */ /* 0x002fc60000000000 */
[----:B------:R1:W-:Y:S04]  /*b890*/  SHFL.IDX PT, R12, R115, R5, 0x1c1f ;  /* 0x001c1f05730c7589 */ /* 0x0003e800000e0000 */
[----:B------:R3:W-:Y:S01]  /*b8a0*/  SHFL.IDX PT, R136, R118, R95, 0x1c1f ;  /* 0x001c1f5f76887589 */ /* 0x0007e200000e0000 */
[----:B0-----:R-:W-:-:S03]  /*b8b0*/  SEL R114, R54, R87, P0 ;  /* 0x0000005736727207 */ /* 0x001fc60000000000 */
[----:B------:R-:W-:Y:S01]  /*b8c0*/  SHFL.IDX PT, R10, R77, R5, 0x1c1f ;  /* 0x001c1f054d0a7589 */ /* 0x000fe200000e0000 */
[----:B------:R-:W-:Y:S02]  /*b8d0*/  SEL R87, R27, R30, P0 ;  /* 0x0000001e1b577207 */ /* 0x000fe40000000000 */
[----:B-1----:R-:W-:Y:S01]  /*b8e0*/  SEL R115, R51, R86, P0 ;  /* 0x0000005633737207 */ /* 0x002fe20000000000 */
[----:B------:R0:W-:Y:S01]  /*b8f0*/  SHFL.IDX PT, R67, R120, R95, 0x1c1f ;  /* 0x001c1f5f78437589 */ /* 0x0001e200000e0000 */
[----:B--2---:R-:W-:Y:S02]  /*b900*/  SEL R50, R11, R48, P0 ;  /* 0x000000300b327207 */ /* 0x004fe40000000000 */
[----:B---3--:R-:W-:Y:S01]  /*b910*/  SEL R118, R113, R116, P0 ;  /* 0x0000007471767207 */ /* 0x008fe20000000000 */
[----:B------:R-:W-:Y:S01]  /*b920*/  SHFL.IDX PT, R66, R119, R5, 0x1c1f ;  /* 0x001c1f0577427589 */ /* 0x000fe200000e0000 */
[----:B------:R-:W-:Y:S02]  /*b930*/  SEL R116, R116, R113, P0 ;  /* 0x0000007174747207 */ /* 0x000fe40000000000 */
[----:B------:R-:W-:Y:S01]  /*b940*/  SEL R113, R86, R51, P0 ;  /* 0x0000003356717207 */ /* 0x000fe20000000000 */
[----:B------:R1:W2:Y:S01]  /*b950*/  SHFL.IDX PT, R71, R122, R95, 0x1c1f ;  /* 0x001c1f5f7a477589 */ /* 0x0002a200000e0000 */
[----:B------:R-:W-:-:S02]  /*b960*/  SEL R86, R85, R145, P0 ;  /* 0x0000009155567207 */ /* 0x000fc40000000000 */
[----:B0-----:R-:W-:Y:S01]  /*b970*/  SEL R120, R121, R58, P0 ;  /* 0x0000003a79787207 */ /* 0x001fe20000000000 */
[----:B------:R-:W0:Y:S01]  /*b980*/  SHFL.IDX PT, R38, R38, R95, 0x1c1f ;  /* 0x001c1f5f26267589 */ /* 0x000e2200000e0000 */
[----:B------:R-:W-:Y:S02]  /*b990*/  SEL R48, R48, R11, P0 ;  /* 0x0000000b30307207 */ /* 0x000fe40000000000 */
[----:B------:R-:W-:Y:S01]  /*b9a0*/  SEL R11, R64, R6, P0 ;  /* 0x00000006400b7207 */ /* 0x000fe20000000000 */
[----:B------:R-:W-:Y:S01]  /*b9b0*/  SHFL.IDX PT, R41, R49, R5, 0x1c1f ;  /* 0x001c1f0531297589 */ /* 0x000fe200000e0000 */
[----:B-1----:R-:W-:-:S03]  /*b9c0*/  SEL R122, R58, R121, P0 ;  /* 0x000000793a7a7207 */ /* 0x002fc60000000000 */
[----:B------:R1:W3:Y:S01]  /*b9d0*/  SHFL.IDX PT, R40, R96, R95, 0x1c1f ;  /* 0x001c1f5f60287589 */ /* 0x0002e200000e0000 */
[----:B------:R-:W-:Y:S02]  /*b9e0*/  SEL R121, R90, R55, P0 ;  /* 0x000000375a797207 */ /* 0x000fe40000000000 */
[----:B------:R-:W-:Y:S01]  /*b9f0*/  SEL R58, R13, R56, P0 ;  /* 0x000000380d3a7207 */ /* 0x000fe20000000000 */
[----:B------:R-:W4:Y:S01]  /*ba00*/  SHFL.IDX PT, R36, R100, R95, 0x1c1f ;  /* 0x001c1f5f64247589 */ /* 0x000f2200000e0000 */
[----:B------:R-:W-:Y:S02]  /*ba10*/  SEL R56, R56, R13, P0 ;  /* 0x0000000d38387207 */ /* 0x000fe40000000000 */
[----:B------:R-:W-:Y:S01]  /*ba20*/  SEL R13, R6, R64, P0 ;  /* 0x00000040060d7207 */ /* 0x000fe20000000000 */
[----:B------:R5:W-:Y:S01]  /*ba30*/  SHFL.IDX PT, R70, R123, R5, 0x1c1f ;  /* 0x001c1f057b467589 */ /* 0x000be200000e0000 */
[----:B-1----:R-:W-:-:S03]  /*ba40*/  SEL R96, R97, R46, P0 ;  /* 0x0000002e61607207 */ /* 0x002fc60000000000 */
[----:B------:R1:W4:Y:S01]  /*ba50*/  SHFL.IDX PT, R69, R126, R95, 0x1c1f ;  /* 0x001c1f5f7e457589 */ /* 0x00032200000e0000 */
[----:B------:R-:W-:Y:S02]  /*ba60*/  SEL R97, R82, R43, P0 ;  /* 0x0000002b52617207 */ /* 0x000fe40000000000 */
[----:B------:R-:W-:Y:S01]  /*ba70*/  SEL R82, R25, R81, P0 ;  /* 0x0000005119527207 */ /* 0x000fe20000000000 */
[----:B------:R0:W-:Y:S01]  /*ba80*/  SHFL.IDX PT, R75, R128, R95, 0x1c1f ;  /* 0x001c1f5f804b7589 */ /* 0x0001e200000e0000 */
[----:B--2---:R-:W-:Y:S02]  /*ba90*/  SEL R6, R71, R66, P0 ;  /* 0x0000004247067207 */ /* 0x004fe40000000000 */
[----:B-----5:R-:W-:Y:S01]  /*baa0*/  SEL R123, R55, R90, P0 ;  /* 0x0000005a377b7207 */ /* 0x020fe20000000000 */
[----:B------:R-:W2:Y:S01]  /*bab0*/  SHFL.IDX PT, R39, R39, R95, 0x1c1f ;  /* 0x001c1f5f27277589 */ /* 0x000ea200000e0000 */
[----:B------:R-:W-:Y:S02]  /*bac0*/  SEL R90, R42, R89, P0 ;  /* 0x000000592a5a7207 */ /* 0x000fe40000000000 */
[----:B------:R-:W-:Y:S01]  /*bad0*/  SEL R89, R60, R24, P0 ;  /* 0x000000183c597207 */ /* 0x000fe20000000000 */
[----:B------:R-:W5:Y:S01]  /*bae0*/  SHFL.IDX PT, R74, R132, R95, 0x1c1f ;  /* 0x001c1f5f844a7589 */ /* 0x000f6200000e0000 */
[----:B-1----:R-:W-:-:S02]  /*baf0*/  SEL R126, R63, R124, P0 ;  /* 0x0000007c3f7e7207 */ /* 0x002fc40000000000 */
[----:B0-----:R-:W-:Y:S01]  /*bb00*/  SEL R128, R177, R62, P0 ;  /* 0x0000003eb1807207 */ /* 0x001fe20000000000 */
[----:B------:R0:W-:Y:S01]  /*bb10*/  SHFL.IDX PT, R151, R101, R5, 0x1c1f ;  /* 0x001c1f0565977589 */ /* 0x0001e200000e0000 */
[----:B------:R-:W-:Y:S02]  /*bb20*/  SEL R124, R124, R63, P0 ;  /* 0x0000003f7c7c7207 */ /* 0x000fe40000000000 */
[----:B------:R-:W-:Y:S01]  /*bb30*/  SEL R119, R117, R38, P0 ;  /* 0x0000002675777207 */ /* 0x000fe20000000000 */
[----:B------:R-:W-:Y:S01]  /*bb40*/  SHFL.IDX PT, R44, R92, R95, 0x1c1f ;  /* 0x001c1f5f5c2c7589 */ /* 0x000fe200000e0000 */
[----:B------:R-:W-:Y:S02]  /*bb50*/  SEL R117, R38, R117, P0 ;  /* 0x0000007526757207 */ /* 0x000fe40000000000 */
[----:B---3--:R-:W-:Y:S01]  /*bb60*/  SEL R42, R41, R40, P0 ;  /* 0x00000028292a7207 */ /* 0x008fe20000000000 */
[----:B------:R1:W-:Y:S01]  /*bb70*/  SHFL.IDX PT, R52, R84, R95, 0x1c1f ;  /* 0x001c1f5f54347589 */ /* 0x0003e200000e0000 */
[----:B------:R-:W-:-:S02]  /*bb80*/  SEL R40, R40, R41, P0 ;  /* 0x0000002928287207 */ /* 0x000fc40000000000 */
[----:B0-----:R-:W-:Y:S01]  /*bb90*/  SEL R101, R34, R144, P0 ;  /* 0x0000009022657207 */ /* 0x001fe20000000000 */
[----:B------:R-:W0:Y:S01]  /*bba0*/  SHFL.IDX PT, R92, R133, R95, 0x1c1f ;  /* 0x001c1f5f855c7589 */ /* 0x000e2200000e0000 */
[----:B------:R-:W-:Y:S02]  /*bbb0*/  SEL R34, R33, R32, P0 ;  /* 0x0000002021227207 */ /* 0x000fe40000000000 */
[----:B------:R-:W-:Y:S01]  /*bbc0*/  SEL R32, R32, R33, P0 ;  /* 0x0000002120207207 */ /* 0x000fe20000000000 */
[----:B------:R3:W-:Y:S01]  /*bbd0*/  SHFL.IDX PT, R152, R127, R95, 0x1c1f ;  /* 0x001c1f5f7f987589 */ /* 0x0007e200000e0000 */
[----:B------:R-:W-:Y:S02]  /*bbe0*/  SEL R33, R28, R8, P0 ;  /* 0x000000081c217207 */ /* 0x000fe40000000000 */
[----:B-1----:R-:W-:Y:S01]  /*bbf0*/  SEL R84, R145, R85, P0 ;  /* 0x0000005591547207 */ /* 0x002fe20000000000 */
[----:B------:R-:W-:Y:S01]  /*bc00*/  SHFL.IDX PT, R49, R147, R5, 0x1c1f ;  /* 0x001c1f0593317589 */ /* 0x000fe200000e0000 */
[----:B------:R-:W-:-:S02]  /*bc10*/  SEL R85, R30, R27, P0 ;  /* 0x0000001b1e557207 */ /* 0x000fc40000000000 */
[----:B------:R-:W-:Y:S01]  /*bc20*/  SEL R30, R172, R31, P0 ;  /* 0x0000001fac1e7207 */ /* 0x000fe20000000000 */
[----:B------:R-:W-:Y:S01]  /*bc30*/  SHFL.IDX PT, R138, R173, R5, 0x1c1f ;  /* 0x001c1f05ad8a7589 */ /* 0x000fe200000e0000 */
[----:B------:R-:W-:Y:S02]  /*bc40*/  SEL R28, R31, R172, P0 ;  /* 0x000000ac1f1c7207 */ /* 0x000fe40000000000 */
[----:B---3--:R-:W-:Y:S01]  /*bc50*/  SEL R127, R61, R80, P0 ;  /* 0x000000503d7f7207 */ /* 0x008fe20000000000 */
[----:B------:R1:W-:Y:S01]  /*bc60*/  SHFL.IDX PT, R77, R131, R5, 0x1c1f ;  /* 0x001c1f05834d7589 */ /* 0x0003e200000e0000 */
[----:B------:R-:W-:Y:S02]  /*bc70*/  SEL R80, R81, R25, P0 ;  /* 0x0000001951507207 */ /* 0x000fe40000000000 */
[----:B------:R-:W-:Y:S01]  /*bc80*/  SEL R81, R57, R29, P0 ;  /* 0x0000001d39517207 */ /* 0x000fe20000000000 */
[----:B------:R-:W3:Y:S01]  /*bc90*/  SHFL.IDX PT, R141, R141, R95, 0x1c1f ;  /* 0x001c1f5f8d8d7589 */ /* 0x000ee200000e0000 */
[----:B------:R-:W-:-:S02]  /*bca0*/  SEL R31, R21, R26, P0 ;  /* 0x0000001a151f7207 */ /* 0x000fc40000000000 */
[----:B------:R-:W-:Y:S01]  /*bcb0*/  SEL R29, R26, R21, P0 ;  /* 0x000000151a1d7207 */ /* 0x000fe20000000000 */
[----:B------:R4:W3:Y:S01]  /*bcc0*/  SHFL.IDX PT, R79, R130, R95, 0x1c1f ;  /* 0x001c1f5f824f7589 */ /* 0x0008e200000e0000 */
[----:B------:R-:W-:Y:S02]  /*bcd0*/  SEL R26, R65, R20, P0 ;  /* 0x00000014411a7207 */ /* 0x000fe40000000000 */
[----:B-1----:R-:W-:Y:S01]  /*bce0*/  SEL R131, R59, R91, P0 ;  /* 0x0000005b3b837207 */ /* 0x002fe20000000000 */
[----:B------:R1:W3:Y:S01]  /*bcf0*/  SHFL.IDX PT, R78, R135, R95, 0x1c1f ;  /* 0x001c1f5f874e7589 */ /* 0x0002e200000e0000 */
[----:B------:R-:W-:Y:S02]  /*bd00*/  SEL R91, R24, R60, P0 ;  /* 0x0000003c185b7207 */ /* 0x000fe40000000000 */
[----:B------:R-:W-:Y:S01]  /*bd10*/  SEL R24, R20, R65, P0 ;  /* 0x0000004114187207 */ /* 0x000fe20000000000 */
[----:B------:R-:W-:Y:S01]  /*bd20*/  SHFL.IDX PT, R156, R156, R95, 0x1c1f ;  /* 0x001c1f5f9c9c7589 */ /* 0x000fe200000e0000 */
[----:B------:R-:W-:-:S02]  /*bd30*/  SEL R27, R7, R14, P0 ;  /* 0x0000000e071b7207 */ /* 0x000fc40000000000 */
[----:B------:R-:W-:Y:S01]  /*bd40*/  SEL R25, R14, R7, P0 ;  /* 0x000000070e197207 */ /* 0x000fe20000000000 */
[----:B------:R-:W3:Y:S01]  /*bd50*/  SHFL.IDX PT, R154, R154, R95, 0x1c1f ;  /* 0x001c1f5f9a9a7589 */ /* 0x000ee200000e0000 */
[----:B----4-:R-:W-:Y:S02]  /*bd60*/  SEL R130, R62, R177, P0 ;  /* 0x000000b13e827207 */ /* 0x010fe40000000000 */
[----:B------:R-:W-:Y:S01]  /*bd70*/  SEL R20, R15, R140, P0 ;  /* 0x0000008c0f147207 */ /* 0x000fe20000000000 */
[----:B------:R-:W-:Y:S01]  /*bd80*/  SHFL.IDX PT, R160, R160, R95, 0x1c1f ;  /* 0x001c1f5fa0a07589 */ /* 0x000fe200000e0000 */
        /* <DEDUP_REMOVED lines=8> */
[----:B------:R-:W-:Y:S01]  /*be10*/  SHFL.IDX PT, R168, R168, R5, 0x1c1f ;  /* 0x001c1f05a8a87589 */ /* 0x000fe200000e0000 */
[----:B------:R-:W-:Y:S02]  /*be20*/  F2FP.BF16.F32.PACK_AB R64, R131, R130 ;  /* 0x000000828340723e */ /* 0x000fe400000010ff */
[----:B------:R-:W-:Y:S01]  /*be30*/  F2FP.BF16.F32.PACK_AB R65, R127, R126 ;  /* 0x0000007e7f41723e */ /* 0x000fe200000010ff */
[----:B------:R-:W-:Y:S01]  /*be40*/  SHFL.IDX PT, R169, R169, R5, 0x1c1f ;  /* 0x001c1f05a9a97589 */ /* 0x000fe200000e0000 */
[----:B------:R-:W-:-:S02]  /*be50*/  F2FP.BF16.F32.PACK_AB R66, R129, R128 ;  /* 0x000000808142723e */ /* 0x000fc400000010ff */
[----:B------:R-:W-:Y:S01]  /*be60*/  F2FP.BF16.F32.PACK_AB R67, R125, R124 ;  /* 0x0000007c7d43723e */ /* 0x000fe200000010ff */
[----:B------:R-:W-:Y:S01]  /*be70*/  SHFL.IDX PT, R164, R164, R95, 0x1c1f ;  /* 0x001c1f5fa4a47589 */ /* 0x000fe200000e0000 */
[----:B------:R-:W-:Y:S02]  /*be80*/  SEL R43, R9, R36, P0 ;  /* 0x00000024092b7207 */ /* 0x000fe40000000000 */
[----:B------:R-:W-:Y:S01]  /*be90*/  SEL R41, R36, R9, P0 ;  /* 0x0000000924297207 */ /* 0x000fe20000000000 */
[----:B------:R-:W4:Y:S01]  /*bea0*/  SHFL.IDX PT, R162, R162, R95, 0x1c1f ;  /* 0x001c1f5fa2a27589 */ /* 0x000f2200000e0000 */
[----:B------:R-:W-:Y:S02]  /*beb0*/  SEL R9, R70, R69, P0 ;  /* 0x0000004546097207 */ /* 0x000fe40000000000 */
[----:B------:R-:W-:Y:S01]  /*bec0*/  SEL R7, R69, R70, P0 ;  /* 0x0000004645077207 */ /* 0x000fe20000000000 */
[----:B------:R-:W-:Y:S01]  /*bed0*/  SHFL.IDX PT, R170, R170, R5, 0x1c1f ;  /* 0x001c1f05aaaa7589 */ /* 0x000fe200000e0000 */
[----:B------:R-:W-:-:S02]  /*bee0*/  F2FP.BF16.F32.PACK_AB R69, R119, R118 ;  /* 0x000000767745723e */ /* 0x000fc400000010ff */
[----:B------:R-:W-:Y:S01]  /*bef0*/  F2FP.BF16.F32.PACK_AB R70, R121, R120 ;  /* 0x000000787946723e */ /* 0x000fe200000010ff */
[----:B------:R-:W-:Y:S01]  /*bf00*/  SHFL.IDX PT, R171, R171, R5, 0x1c1f ;  /* 0x001c1f05abab7589 */ /* 0x000fe200000e0000 */
[----:B------:R-:W-:Y:S02]  /*bf10*/  F2FP.BF16.F32.PACK_AB R71, R117, R116 ;  /* 0x000000747547723e */ /* 0x000fe400000010ff */
[----:B--2---:R-:W-:Y:S01]  /*bf20*/  SEL R102, R137, R39, P0 ;  /* 0x0000002789667207 */ /* 0x004fe20000000000 */
[----:B------:R-:W-:Y:S01]  /*bf30*/  SHFL.IDX PT, R167, R167, R95, 0x1c1f ;  /* 0x001c1f5fa7a77589 */ /* 0x000fe200000e0000 */
[----:B------:R-:W-:Y:S02]  /*bf40*/  SEL R100, R39, R137, P0 ;  /* 0x0000008927647207 */ /* 0x000fe40000000000 */
[----:B------:R-:W-:Y:S01]  /*bf50*/  SEL R136, R134, R75, P0 ;  /* 0x0000004b86887207 */ /* 0x000fe20000000000 */
[----:B------:R-:W2:Y:S01]  /*bf60*/  SHFL.IDX PT, R165, R165, R95, 0x1c1f ;  /* 0x001c1f5fa5a57589 */ /* 0x000ea200000e0000 */
[----:B------:R-:W-:-:S02]  /*bf70*/  SEL R134, R75, R134, P0 ;  /* 0x000000864b867207 */ /* 0x000fc40000000000 */
[----:B-----5:R-:W-:Y:S01]  /*bf80*/  SEL R137, R73, R74, P0 ;  /* 0x0000004a49897207 */ /* 0x020fe20000000000 */
[----:B------:R-:W-:Y:S01]  /*bf90*/  SHFL.IDX PT, R132, R149, R95, 0x1c1f ;  /* 0x001c1f5f95847589 */ /* 0x000fe200000e0000 */
[----:B-1----:R-:W-:Y:S02]  /*bfa0*/  SEL R135, R74, R73, P0 ;  /* 0x000000494a877207 */ /* 0x002fe40000000000 */
[----:B------:R-:W-:Y:S01]  /*bfb0*/  F2FP.BF16.F32.PACK_AB R73, R111, R110 ;  /* 0x0000006e6f49723e */ /* 0x000fe200000010ff */
[----:B------:R-:W-:Y:S01]  /*bfc0*/  SHFL.IDX PT, R146, R174, R5, 0x1c1f ;  /* 0x001c1f05ae927589 */ /* 0x000fe200000e0000 */
[----:B------:R-:W-:Y:S02]  /*bfd0*/  F2FP.BF16.F32.PACK_AB R74, R113, R112 ;  /* 0x00000070714a723e */ /* 0x000fe400000010ff */
[----:B------:R-:W-:Y:S01]  /*bfe0*/  F2FP.BF16.F32.PACK_AB R75, R109, R108 ;  /* 0x0000006c6d4b723e */ /* 0x000fe200000010ff */
[----:B------:R1:W5:Y:S01]  /*bff0*/  SHFL.IDX PT, R149, R139, R95, 0x1c1f ;  /* 0x001c1f5f8b957589 */ /* 0x00036200000e0000 */
[----:B0-----:R-:W-:-:S02]  /*c000*/  SEL R94, R93, R92, P0 ;  /* 0x0000005c5d5e7207 */ /* 0x001fc40000000000 */
[----:B------:R-:W-:Y:S01]  /*c010*/  SEL R92, R92, R93, P0 ;  /* 0x0000005d5c5c7207 */ /* 0x000fe20000000000 */
[----:B------:R-:W0:Y:S01]  /*c020*/  SHFL.IDX PT, R147, R175, R5, 0x1c1f ;  /* 0x001c1f05af937589 */ /* 0x000e2200000e0000 */
[----:B---3--:R-:W-:Y:S02]  /*c030*/  SEL R93, R141, R49, P0 ;  /* 0x000000318d5d7207 */ /* 0x008fe40000000000 */
[----:B------:R-:W-:Y:S01]  /*c040*/  SEL R140, R138, R79, P0 ;  /* 0x0000004f8a8c7207 */ /* 0x000fe20000000000 */
[----:B------:R3:W-:Y:S01]  /*c050*/  STSM.16.M88.4 [R68], R64 ;  /* 0x0000004044007844 */ /* 0x0007e20000000200 */
[----:B------:R-:W-:Y:S02]  /*c060*/  SEL R138, R79, R138, P0 ;  /* 0x0000008a4f8a7207 */ /* 0x000fe40000000000 */
[----:B-1----:R-:W-:Y:S01]  /*c070*/  SEL R139, R78, R77, P0 ;  /* 0x0000004d4e8b7207 */ /* 0x002fe20000000000 */
[----:B------:R-:W-:Y:S01]  /*c080*/  SHFL.IDX PT, R3, R3, R5, 0x1c1f ;  /* 0x001c1f0503037589 */ /* 0x000fe200000e0000 */
[----:B------:R-:W-:-:S02]  /*c090*/  F2FP.BF16.F32.PACK_AB R79, R101, R100 ;  /* 0x00000064654f723e */ /* 0x000fc400000010ff */
[----:B------:R-:W-:Y:S01]  /*c0a0*/  SEL R62, R159, R154, P0 ;  /* 0x0000009a9f3e7207 */ /* 0x000fe20000000000 */
[----:B------:R-:W-:Y:S01]  /*c0b0*/  SHFL.IDX PT, R176, R176, R5, 0x1c1f ;  /* 0x001c1f05b0b07589 */ /* 0x000fe200000e0000 */
[----:B------:R-:W-:Y:S02]  /*c0c0*/  SEL R60, R154, R159, P0 ;  /* 0x0000009f9a3c7207 */ /* 0x000fe40000000000 */
[----:B------:R-:W-:Y:S01]  /*c0d0*/  SEL R63, R161, R156, P0 ;  /* 0x0000009ca13f7207 */ /* 0x000fe20000000000 */
[----:B------:R-:W1:Y:S01]  /*c0e0*/  SHFL.IDX PT, R153, R153, R95, 0x1c1f ;  /* 0x001c1f5f99997589 */ /* 0x000e6200000e0000 */
[----:B------:R-:W-:Y:S02]  /*c0f0*/  SEL R61, R156, R161, P0 ;  /* 0x000000a19c3d7207 */ /* 0x000fe40000000000 */
[----:B------:R-:W-:Y:S01]  /*c100*/  SEL R59, R37, R52, P0 ;  /* 0x00000034253b7207 */ /* 0x000fe20000000000 */
[----:B------:R-:W1:Y:S01]  /*c110*/  SHFL.IDX PT, R5, R150, R95, 0x1c1f ;  /* 0x001c1f5f96057589 */ /* 0x000e6200000e0000 */
[----:B---3--:R-:W-:-:S02]  /*c120*/  F2FP.BF16.F32.PACK_AB R68, R123, R122 ;  /* 0x0000007a7b44723e */ /* 0x008fc400000010ff */
[----:B------:R-:W-:Y:S01]  /*c130*/  SEL R57, R52, R37, P0 ;  /* 0x0000002534397207 */ /* 0x000fe20000000000 */
[----:B------:R3:W1:Y:S01]  /*c140*/  SHFL.IDX PT, R150, R179, R95, 0x1c1f ;  /* 0x001c1f5fb3967589 */ /* 0x00066200000e0000 */
[----:B----4-:R-:W-:Y:S02]  /*c150*/  SEL R54, R163, R158, P0 ;  /* 0x0000009ea3367207 */ /* 0x010fe40000000000 */
[----:B------:R-:W-:Y:S01]  /*c160*/  SEL R52, R158, R163, P0 ;  /* 0x000000a39e347207 */ /* 0x000fe20000000000 */
[----:B------:R4:W-:Y:S01]  /*c170*/  STSM.16.M88.4 [R72], R68 ;  /* 0x0000004448007844 */ /* 0x0009e20000000200 */
[----:B------:R-:W-:Y:S02]  /*c180*/  SEL R55, R166, R160, P0 ;  /* 0x000000a0a6377207 */ /* 0x000fe40000000000 */
[----:B------:R-:W-:Y:S02]  /*c190*/  SEL R53, R160, R166, P0 ;  /* 0x000000a6a0357207 */ /* 0x000fe40000000000 */
[----:B------:R-:W-:-:S02]  /*c1a0*/  F2FP.BF16.F32.PACK_AB R64, R99, R98 ;  /* 0x000000626340723e */ /* 0x000fc400000010ff */
[----:B---3--:R-:W-:Y:S02]  /*c1b0*/  SEL R95, R49, R141, P0 ;  /* 0x0000008d315f7207 */ /* 0x008fe40000000000 */
[----:B------:R-:W-:Y:S02]  /*c1c0*/  SEL R141, R77, R78, P0 ;  /* 0x0000004e4d8d7207 */ /* 0x000fe40000000000 */
[----:B------:R-:W-:Y:S02]  /*c1d0*/  F2FP.BF16.F32.PACK_AB R78, R105, R104 ;  /* 0x00000068694e723e */ /* 0x000fe400000010ff */
[----:B------:R-:W-:Y:S02]  /*c1e0*/  F2FP.BF16.F32.PACK_AB R77, R103, R102 ;  /* 0x00000066674d723e */ /* 0x000fe400000010ff */
[----:B------:R-:W-:Y:S02]  /*c1f0*/  F2FP.BF16.F32.PACK_AB R66, R97, R96 ;  /* 0x000000606142723e */ /* 0x000fe400000010ff */
[----:B----4-:R-:W-:-:S02]  /*c200*/  F2FP.BF16.F32.PACK_AB R72, R115, R114 ;  /* 0x000000727348723e */ /* 0x010fc400000010ff */
[----:B------:R-:W-:Y:S02]  /*c210*/  F2FP.BF16.F32.PACK_AB R67, R93, R92 ;  /* 0x0000005c5d43723e */ /* 0x000fe400000010ff */
[----:B------:R-:W-:Y:S01]  /*c220*/  F2FP.BF16.F32.PACK_AB R65, R95, R94 ;  /* 0x0000005e5f41723e */ /* 0x000fe200000010ff */
[----:B------:R3:W-:Y:S01]  /*c230*/  STSM.16.M88.4 [R76], R72 ;  /* 0x000000484c007844 */ /* 0x0007e20000000200 */
        /* <DEDUP_REMOVED lines=8> */
[----:B---3--:R-:W-:Y:S02]  /*c2c0*/  F2FP.BF16.F32.PACK_AB R76, R107, R106 ;  /* 0x0000006a6b4c723e */ /* 0x008fe400000010ff */
[----:B------:R-:W-:-:S02]  /*c2d0*/  SEL R47, R169, R164, P0 ;  /* 0x000000a4a92f7207 */ /* 0x000fc40000000000 */
[----:B------:R-:W-:Y:S01]  /*c2e0*/  SEL R45, R164, R169, P0 ;  /* 0x000000a9a42d7207 */ /* 0x000fe20000000000 */
[----:B------:R3:W-:Y:S01]  /*c2f0*/  STSM.16.M88.4 [R148], R76 ;  /* 0x0000004c94007844 */ /* 0x0007e20000000200 */
[----:B------:R-:W-:Y:S02]  /*c300*/  F2FP.BF16.F32.PACK_AB R72, R83, R82 ;  /* 0x000000525348723e */ /* 0x000fe400000010ff */
[----:B------:R-:W-:Y:S01]  /*c310*/  F2FP.BF16.F32.PACK_AB R74, R81, R80 ;  /* 0x00000050514a723e */ /* 0x000fe200000010ff */
[----:B------:R4:W-:Y:S01]  /*c320*/  STSM.16.M88.4 [R178], R64 ;  /* 0x00000040b2007844 */ /* 0x0009e20000000200 */
[----:B------:R-:W-:Y:S02]  /*c330*/  F2FP.BF16.F32.PACK_AB R75, R61, R60 ;  /* 0x0000003c3d4b723e */ /* 0x000fe400000010ff */
[----:B------:R-:W-:Y:S01]  /*c340*/  F2FP.BF16.F32.PACK_AB R73, R63, R62 ;  /* 0x0000003e3f49723e */ /* 0x000fe200000010ff */
[----:B------:R1:W-:Y:S01]  /*c350*/  STSM.16.M88.4 [R180], R68 ;  /* 0x00000044b4007844 */ /* 0x0003e20000000200 */
[----:B--2---:R-:W-:-:S02]  /*c360*/  SEL R38, R170, R165, P0 ;  /* 0x000000a5aa267207 */ /* 0x004fc40000000000 */
[----:B------:R-:W-:Y:S01]  /*c370*/  SEL R36, R165, R170, P0 ;  /* 0x000000aaa5247207 */ /* 0x000fe20000000000 */
[----:B------:R2:W-:Y:S01]  /*c380*/  STSM.16.M88.4 [R181], R72 ;  /* 0x00000048b5007844 */ /* 0x0005e20000000200 */
[----:B------:R-:W-:Y:S02]  /*c390*/  SEL R39, R171, R167, P0 ;  /* 0x000000a7ab277207 */ /* 0x000fe40000000000 */
[----:B------:R-:W-:Y:S02]  /*c3a0*/  SEL R37, R167, R171, P0 ;  /* 0x000000aba7257207 */ /* 0x000fe40000000000 */
[----:B---3--:R-:W-:Y:S02]  /*c3b0*/  F2FP.BF16.F32.PACK_AB R76, R59, R58 ;  /* 0x0000003a3b4c723e */ /* 0x008fe400000010ff */
[----:B------:R-:W-:Y:S02]  /*c3c0*/  F2FP.BF16.F32.PACK_AB R78, R57, R56 ;  /* 0x00000038394e723e */ /* 0x000fe400000010ff */
[----:B------:R-:W-:-:S02]  /*c3d0*/  F2FP.BF16.F32.PACK_AB R79, R53, R52 ;  /* 0x00000034354f723e */ /* 0x000fc400000010ff */
[----:B------:R-:W-:Y:S02]  /*c3e0*/  F2FP.BF16.F32.PACK_AB R77, R55, R54 ;  /* 0x00000036374d723e */ /* 0x000fe400000010ff */
[----:B-----5:R-:W-:Y:S02]  /*c3f0*/  SEL R148, R146, R149, P0 ;  /* 0x0000009592947207 */ /* 0x020fe40000000000 */
[----:B------:R-:W-:Y:S01]  /*c400*/  SEL R146, R149, R146, P0 ;  /* 0x0000009295927207 */ /* 0x000fe20000000000 */
[----:B------:R3:W-:Y:S01]  /*c410*/  STSM.16.M88.4 [R182], R76 ;  /* 0x0000004cb6007844 */ /* 0x0007e20000000200 */
[----:B----4-:R-:W-:Y:S02]  /*c420*/  F2FP.BF16.F32.PACK_AB R64, R51, R50 ;  /* 0x000000323340723e */ /* 0x010fe400000010ff */
[----:B------:R-:W-:Y:S02]  /*c430*/  F2FP.BF16.F32.PACK_AB R66, R49, R48 ;  /* 0x000000303142723e */ /* 0x000fe400000010ff */
[----:B------:R-:W-:-:S02]  /*c440*/  F2FP.BF16.F32.PACK_AB R67, R45, R44 ;  /* 0x0000002c2d43723e */ /* 0x000fc400000010ff */
[----:B------:R-:W-:Y:S02]  /*c450*/  F2FP.BF16.F32.PACK_AB R65, R47, R46 ;  /* 0x0000002e2f41723e */ /* 0x000fe400000010ff */
[----:B0-----:R-:W-:Y:S02]  /*c460*/  SEL R149, R147, R152, P0 ;  /* 0x0000009893957207 */ /* 0x001fe40000000000 */
[----:B-1----:R-:W-:Y:S01]  /*c470*/  F2FP.BF16.F32.PACK_AB R68, R43, R42 ;  /* 0x0000002a2b44723e */ /* 0x002fe200000010ff */
[----:B------:R0:W-:Y:S01]  /*c480*/  STSM.16.M88.4 [R183], R64 ;  /* 0x00000040b7007844 */ /* 0x0001e20000000200 */
[----:B------:R-:W-:Y:S02]  /*c490*/  F2FP.BF16.F32.PACK_AB R70, R41, R40 ;  /* 0x000000282946723e */ /* 0x000fe400000010ff */
[----:B------:R-:W-:Y:S02]  /*c4a0*/  F2FP.BF16.F32.PACK_AB R71, R37, R36 ;  /* 0x000000242547723e */ /* 0x000fe400000010ff */
[----:B------:R-:W-:-:S02]  /*c4b0*/  F2FP.BF16.F32.PACK_AB R69, R39, R38 ;  /* 0x000000262745723e */ /* 0x000fc400000010ff */
[----:B------:R-:W-:Y:S02]  /*c4c0*/  SEL R145, R143, R155, P0 ;  /* 0x0000009b8f917207 */ /* 0x000fe40000000000 */
[----:B------:R-:W-:Y:S01]  /*c4d0*/  SEL R147, R152, R147, P0 ;  /* 0x0000009398937207 */ /* 0x000fe20000000000 */
[----:B------:R1:W-:Y:S01]  /*c4e0*/  STSM.16.M88.4 [R184], R68 ;  /* 0x00000044b8007844 */ /* 0x0003e20000000200 */
[----:B--2---:R-:W-:Y:S02]  /*c4f0*/  F2FP.BF16.F32.PACK_AB R72, R35, R34 ;  /* 0x000000222348723e */ /* 0x004fe400000010ff */
[----:B------:R-:W-:Y:S02]  /*c500*/  F2FP.BF16.F32.PACK_AB R74, R33, R32 ;  /* 0x00000020214a723e */ /* 0x000fe400000010ff */
[----:B------:R-:W-:Y:S02]  /*c510*/  F2FP.BF16.F32.PACK_AB R75, R29, R28 ;  /* 0x0000001c1d4b723e */ /* 0x000fe400000010ff */
[----:B------:R-:W-:-:S02]  /*c520*/  F2FP.BF16.F32.PACK_AB R73, R31, R30 ;  /* 0x0000001e1f49723e */ /* 0x000fc400000010ff */
[----:B------:R-:W-:Y:S02]  /*c530*/  SEL R144, R142, R157, P0 ;  /* 0x0000009d8e907207 */ /* 0x000fe40000000000 */
[----:B------:R-:W-:Y:S01]  /*c540*/  SEL R143, R155, R143, P0 ;  /* 0x0000008f9b8f7207 */ /* 0x000fe20000000000 */
[----:B------:R2:W-:Y:S01]  /*c550*/  STSM.16.M88.4 [R185], R72 ;  /* 0x00000048b9007844 */ /* 0x0005e20000000200 */
[----:B------:R-:W-:Y:S02]  /*c560*/  SEL R152, R151, R153, P0 ;  /* 0x0000009997987207 */ /* 0x000fe40000000000 */
[----:B------:R-:W-:Y:S02]  /*c570*/  SEL R154, R153, R151, P0 ;  /* 0x00000097999a7207 */ /* 0x000fe40000000000 */
[----:B---3--:R-:W-:Y:S02]  /*c580*/  F2FP.BF16.F32.PACK_AB R76, R27, R26 ;  /* 0x0000001a1b4c723e */ /* 0x008fe400000010ff */
[----:B------:R-:W-:-:S02]  /*c590*/  F2FP.BF16.F32.PACK_AB R78, R25, R24 ;  /* 0x00000018194e723e */ /* 0x000fc400000010ff */
[----:B------:R-:W-:Y:S02]  /*c5a0*/  F2FP.BF16.F32.PACK_AB R79, R15, R14 ;  /* 0x0000000e0f4f723e */ /* 0x000fe400000010ff */
[----:B------:R-:W-:Y:S02]  /*c5b0*/  F2FP.BF16.F32.PACK_AB R77, R21, R20 ;  /* 0x00000014154d723e */ /* 0x000fe400000010ff */
        /* <DEDUP_REMOVED lines=8> */
[----:B0-----:R-:W-:Y:S02]  /*c640*/  F2FP.BF16.F32.PACK_AB R64, R13, R12 ;  /* 0x0000000c0d40723e */ /* 0x001fe400000010ff */
[----:B------:R-:W-:Y:S02]  /*c650*/  F2FP.BF16.F32.PACK_AB R66, R11, R10 ;  /* 0x0000000a0b42723e */ /* 0x000fe400000010ff */
[----:B------:R-:W-:-:S02]  /*c660*/  F2FP.BF16.F32.PACK_AB R67, R7, R6 ;  /* 0x000000060743723e */ /* 0x000fc400000010ff */
[----:B------:R-:W-:Y:S02]  /*c670*/  F2FP.BF16.F32.PACK_AB R65, R9, R8 ;  /* 0x000000080941723e */ /* 0x000fe400000010ff */
[----:B-1----:R-:W-:Y:S02]  /*c680*/  F2FP.BF16.F32.PACK_AB R68, R137, R136 ;  /* 0x000000888944723e */ /* 0x002fe400000010ff */
[----:B------:R-:W-:Y:S01]  /*c690*/  F2FP.BF16.F32.PACK_AB R70, R135, R134 ;  /* 0x000000868746723e */ /* 0x000fe200000010ff */
[----:B------:R0:W-:Y:S01]  /*c6a0*/  STSM.16.M88.4 [R187], R64 ;  /* 0x00000040bb007844 */ /* 0x0001e20000000200 */
[----:B------:R-:W-:Y:S02]  /*c6b0*/  F2FP.BF16.F32.PACK_AB R71, R139, R138 ;  /* 0x0000008a8b47723e */ /* 0x000fe400000010ff */
[----:B------:R-:W-:Y:S02]  /*c6c0*/  F2FP.BF16.F32.PACK_AB R69, R141, R140 ;  /* 0x0000008c8d45723e */ /* 0x000fe400000010ff */
[----:B--2---:R-:W-:-:S02]  /*c6d0*/  F2FP.BF16.F32.PACK_AB R72, R145, R144 ;  /* 0x000000909148723e */ /* 0x004fc400000010ff */
[----:B------:R-:W-:Y:S01]  /*c6e0*/  F2FP.BF16.F32.PACK_AB R74, R143, R142 ;  /* 0x0000008e8f4a723e */ /* 0x000fe200000010ff */
[----:B------:R-:W-:Y:S01]  /*c6f0*/  STSM.16.M88.4 [R188], R68 ;  /* 0x00000044bc007844 */ /* 0x000fe20000000200 */
[----:B------:R-:W-:Y:S02]  /*c700*/  F2FP.BF16.F32.PACK_AB R75, R147, R146 ;  /* 0x00000092934b723e */ /* 0x000fe400000010ff */
[----:B------:R-:W-:Y:S02]  /*c710*/  F2FP.BF16.F32.PACK_AB R73, R149, R148 ;  /* 0x000000949549723e */ /* 0x000fe400000010ff */
[----:B---3--:R-:W-:Y:S02]  /*c720*/  F2FP.BF16.F32.PACK_AB R77, R133, R132 ;  /* 0x00000084854d723e */ /* 0x008fe400000010ff */
[----:B------:R-:W-:Y:S01]  /*c730*/  F2FP.BF16.F32.PACK_AB R78, R155, R154 ;  /* 0x0000009a9b4e723e */ /* 0x000fe200000010ff */
[----:B------:R1:W-:Y:S01]  /*c740*/  STSM.16.M88.4 [R189], R72 ;  /* 0x00000048bd007844 */ /* 0x0003e20000000200 */
[----:B------:R-:W-:Y:S01]  /*c750*/  F2FP.BF16.F32.PACK_AB R79, R5, R4 ;  /* 0x00000004054f723e */ /* 0x000fe200000010ff */
[----:B0-----:R-:W-:Y:S01]  /*c760*/  IMAD.U32 R64, RZ, RZ, UR12 ;  /* 0x0000000cff407e24 */ /* 0x001fe2000f8e00ff */
[----:B------:R-:W-:Y:S01]  /*c770*/  F2FP.BF16.F32.PACK_AB R76, R153, R152 ;  /* 0x00000098994c723e */ /* 0x000fe200000010ff */
[----:B------:R-:W-:Y:S01]  /*c780*/  IMAD.U32 R65, RZ, RZ, UR13 ;  /* 0x0000000dff417e24 */ /* 0x000fe2000f8e00ff */
[----:B------:R-:W-:-:S03]  /*c790*/  ISETP.NE.U32.AND P0, PT, RZ, UR16, PT ;  /* 0x00000010ff007c0c */ /* 0x000fc6000bf05070 */
[----:B------:R0:W-:Y:S01]  /*c7a0*/  STSM.16.M88.4 [R190], R76 ;  /* 0x0000004cbe007844 */ /* 0x0001e20000000200 */
[----:B------:R-:W-:Y:S01]  /*c7b0*/  BAR.SYNC.DEFER_BLOCKING 0x1, 0x100 ;  /* 0x0044000000007b1d */ /* 0x000fe20000010000 */
[----:B------:R-:W-:Y:S01]  /*c7c0*/  ISETP.NE.AND.EX P0, PT, RZ, UR17, PT, P0 ;  /* 0x00000011ff007c0c */ /* 0x000fe2000bf05300 */
[----:B------:R-:W-:-:S04]  /*c7d0*/  UISETP.NE.U32.AND UP0, UPT, UR14, URZ, UPT ;  /* 0x0000003f0e00728c */ /* 0x000fc8000bf05070 */
[----:B------:R-:W-:-:S08]  /*c7e0*/  UISETP.NE.AND.EX UP0, UPT, UR15, URZ, UPT, UP0 ;  /* 0x0000003f0f00728c */ /* 0x000fd0000bf05300 */
[----:B------:R2:W3:Y:S03]  /*c7f0*/  @P0 LDG.E R3, desc[UR54][R64.64] ;  /* 0x0000003640030981 */ /* 0x0004e6000c1e1900 */
[----:B------:R-:W-:Y:S01]  /*c800*/  @UP0 ULEA UR14, UP1, UR36, UR14, 0x2 ;  /* 0x0000000e240e0291 */ /* 0x000fe2000f82103f */
[----:B------:R-:W-:-:S03]  /*c810*/  PLOP3.LUT P4, PT, PT, PT, UP0, 0x80, 0x0 ;  /* 0x000000000000781c */ /* 0x000fc60003f8f008 */
[----:B------:R-:W-:Y:S02]  /*c820*/  @UP0 ULEA.HI.X UR15, UR36, UR15, UR37, 0x2, UP1 ;  /* 0x0000000f240f0291 */ /* 0x000fe400088f1425 */
[----:B--2---:R-:W-:-:S04]  /*c830*/  IMAD.U32 R64, RZ, RZ, UR14 ;  /* 0x0000000eff407e24 */ /* 0x004fc8000f8e00ff */
[----:B------:R-:W-:-:S05]  /*c840*/  IMAD.U32 R65, RZ, RZ, UR15 ;  /* 0x0000000fff417e24 */ /* 0x000fca000f8e00ff */
[----:B------:R2:W4:Y:S01]  /*c850*/  @P4 LDG.E R66, desc[UR54][R64.64] ;  /* 0x0000003640424981 */ /* 0x000522000c1e1900 */
[----:B------:R-:W-:Y:S01]  /*c860*/  UISETP.NE.AND UP2, UPT, UR9, 0x1, UPT ;  /* 0x000000010900788c */ /* 0x000fe2000bf45270 */
[----:B-1----:R-:W-:Y:S01]  /*c870*/  VIADD R72, R18, UR38 ;  /* 0x0000002612487c36 */ /* 0x002fe20008000000 */
[----:B------:R-:W-:Y:S01]  /*c880*/  UISETP.GT.AND UP1, UPT, UR44, 0x1, UPT ;  /* 0x000000012c00788c */ /* 0x000fe2000bf24270 */
[----:B------:R-:W-:Y:S01]  /*c890*/  UMOV UR23, 0x9b8 ;  /* 0x000009b800177882 */ /* 0x000fe20000000000 */
[----:B------:R-:W-:Y:S02]  /*c8a0*/  UISETP.NE.U32.AND UP0, UPT, UR16, URZ, UPT ;  /* 0x0000003f1000728c */ /* 0x000fe4000bf05070 */
[----:B------:R-:W-:Y:S01]  /*c8b0*/  PLOP3.LUT P1, PT, PT, PT, UP2, 0x80, 0x0 ;  /* 0x000000000000781c */ /* 0x000fe20003f2f028 */
[----:B------:R-:W-:Y:S02]  /*c8c0*/  USEL UR23, UR23, 0x978, UP1 ;  /* 0x0000097817177887 */ /* 0x000fe40008800000 */
[----:B------:R-:W-:Y:S01]  /*c8d0*/  UISETP.NE.AND.EX UP0, UPT, UR17, URZ, UPT, UP0 ;  /* 0x0000003f1100728c */ /* 0x000fe2000bf05300 */
[----:B------:R-:W-:Y:S01]  /*c8e0*/  UMOV UR4, URZ ;  /* 0x0000003f00047c82 */ /* 0x000fe20008000000 */
[----:B------:R-:W-:-:S02]  /*c8f0*/  USEL UR22, UR39, URZ, UP1 ;  /* 0x0000003f27167287 */ /* 0x000fc40008800000 */
[----:B------:R-:W-:Y:S01]  /*c900*/  USEL UR36, UR36, URZ, !UP0 ;  /* 0x0000003f24247287 */ /* 0x000fe2000c000000 */
[----:B------:R-:W-:Y:S01]  /*c910*/  @UP2 ULDC UR26, c[0x0][0xbec] ;  /* 0x0002fb00001a2ab9 */ /* 0x000fe20000000800 */
[----:B------:R-:W-:-:S04]  /*c920*/  USEL UR37, UR37, URZ, !UP0 ;  /* 0x0000003f25257287 */ /* 0x000fc8000c000000 */
[----:B------:R-:W-:Y:S01]  /*c930*/  ULDC.64 UR16, c[0x0][UR23+0x220] ;  /* 0x0000880017107abb */ /* 0x000fe20008000a00 */
[----:B------:R-:W-:Y:S01]  /*c940*/  ULDC.64 UR20, c[0x0][UR23+0x218] ;  /* 0x0000860017147abb */ /* 0x000fe20008000a00 */
[----:B------:R-:W-:Y:S01]  /*c950*/  ULDC.64 UR18, c[0x0][UR23+0x228] ;  /* 0x00008a0017127abb */ /* 0x000fe20008000a00 */
[----:B--2---:R-:W-:Y:S01]  /*c960*/  @P1 IMAD.HI.U32 R64, R72, UR26, RZ ;  /* 0x0000001a48401c27 */ /* 0x004fe2000f8e00ff */
        /* <DEDUP_REMOVED lines=11> */
[----:B------:R-:W-:Y:S01]  /*ca20*/  IMAD.U32 R70, RZ, RZ, UR22 ;  /* 0x00000016ff467e24 */ /* 0x000fe2000f8e00ff */
[----:B---3--:R-:W-:Y:S01]  /*ca30*/  @P0 R2UR UR4, R3 ;  /* 0x00000000030402ca */ /* 0x008fe200000e0000 */
[----:B------:R-:W-:Y:S01]  /*ca40*/  IMAD.MOV.U32 R3, RZ, RZ, R72 ;  /* 0x000000ffff037224 */ /* 0x000fe200078e0048 */
[----:B------:R-:W-:Y:S01]  /*ca50*/  @P1 SHF.R.U32.HI R3, RZ, UR27, R64 ;  /* 0x0000001bff031c19 */ /* 0x000fe20008011640 */
[----:B------:R-:W-:-:S03]  /*ca60*/  IMAD.U32 R64, RZ, RZ, UR24 ;  /* 0x00000018ff407e24 */ /* 0x000fc6000f8e00ff */
[--C-:B------:R-:W-:Y:S01]  /*ca70*/  SHF.R.S32.HI R65, RZ, 0x1f, R3.reuse ;  /* 0x0000001fff417819 */ /* 0x100fe20000011403 */
[----:B------:R-:W-:-:S04]  /*ca80*/  IMAD.MOV R67, RZ, RZ, -R3 ;  /* 0x000000ffff437224 */ /* 0x000fc800078e0a03 */
[----:B------:R-:W-:Y:S02]  /*ca90*/  IMAD R67, R67, UR9, R72 ;  /* 0x0000000943437c24 */ /* 0x000fe4000f8e0248 */
[----:B------:R-:W-:Y:S02]  /*caa0*/  UIADD3 UR14, UP0, UP3, UR18, UR14, UR4 ;  /* 0x0000000e120e7290 */ /* 0x000fe4000fb1e004 */
[----:B------:R-:W-:Y:S01]  /*cab0*/  USHF.R.S32.HI UR17, URZ, 0x1f, UR4 ;  /* 0x0000001f3f117899 */ /* 0x000fe20008011404 */
[----:B------:R-:W-:Y:S01]  /*cac0*/  ULDC.64 UR18, c[0x0][0xba8] ;  /* 0x0002ea0000127ab9 */ /* 0x000fe20000000a00 */
[----:B------:R-:W-:Y:S02]  /*cad0*/  @!UP1 ULDC UR18, c[0x0][0xb50] ;  /* 0x0002d40000129ab9 */ /* 0x000fe40000000800 */
[----:B------:R-:W-:Y:S01]  /*cae0*/  UIADD3.X UR16, UR15, UR16, UR17, UP0, UP3 ;  /* 0x000000100f107290 */ /* 0x000fe200087e6411 */
[----:B------:R-:W-:Y:S01]  /*caf0*/  IADD3 R64, P2, P3, R3, UR14, R64 ;  /* 0x0000000e03407c10 */ /* 0x000fe2000fb5e040 */
[----:B------:R-:W-:Y:S01]  /*cb00*/  @!UP1 ULDC UR19, c[0x0][0xb54] ;  /* 0x0002d50000139ab9 */ /* 0x000fe20000000800 */
[----:B------:R-:W-:Y:S01]  /*cb10*/  ULDC.64 UR14, c[0x0][UR23+0x210] ;  /* 0x00008400170e7abb */ /* 0x000fe20008000a00 */
[----:B------:R-:W-:Y:S01]  /*cb20*/  SHF.R.S32.HI R3, RZ, 0x1f, R67 ;  /* 0x0000001fff037819 */ /* 0x000fe20000011443 */
[----:B------:R-:W-:Y:S01]  /*cb30*/  IMAD R68, R67, UR15, RZ ;  /* 0x0000000f43447c24 */ /* 0x000fe2000f8e02ff */
[----:B------:R-:W-:-:S03]  /*cb40*/  IADD3.X R65, R65, UR16, R70, P2, P3 ;  /* 0x0000001041417c10 */ /* 0x000fc600097e6446 */
[----:B------:R-:W-:Y:S02]  /*cb50*/  IMAD R3, R3, UR14, R68 ;  /* 0x0000000e03037c24 */ /* 0x000fe4000f8e0244 */
[----:B------:R-:W-:Y:S01]  /*cb60*/  IMAD.WIDE.U32 R64, R67, UR14, R64 ;  /* 0x0000000e43407c25 */ /* 0x000fe2000f8e0040 */
[----:B------:R-:W-:Y:S01]  /*cb70*/  ULDC UR14, c[0x0][0xa88] ;  /* 0x0002a200000e7ab9 */ /* 0x000fe20000000800 */
[----:B----4-:R-:W-:Y:S02]  /*cb80*/  @P4 R2UR UR14, R66 ;  /* 0x00000000420e42ca */ /* 0x010fe400000e0000 */
[----:B------:R-:W-:Y:S01]  /*cb90*/  IMAD.IADD R3, R65, 0x1, R3 ;  /* 0x0000000141037824 */ /* 0x000fe200078e0203 */
[----:B------:R-:W-:-:S04]  /*cba0*/  LEA R68, P2, R64, UR18, 0x2 ;  /* 0x0000001240447c11 */ /* 0x000fc8000f8410ff */
[----:B------:R-:W-:Y:S01]  /*cbb0*/  LEA.HI.X R69, R64, UR19, R3, 0x2, P2 ;  /* 0x0000001340457c11 */ /* 0x000fe200090f1403 */
[----:B0-----:R-:W-:Y:S08]  /*cbc0*/  @P4 BRA `(.L_x_2810) ;  /* 0x0000000000284947 */ /* 0x001ff00003800000 */
        /* <DEDUP_REMOVED lines=10> */
.L_x_2810:
[----:B------:R-:W2:Y:S04]  /*cc70*/  LDL R70, [R1+0x20] ;  /* 0x0000200001467983 */ /* 0x000ea80000100800 */
[----:B------:R-:W3:Y:S01]  /*cc80*/  LDL R3, [R1+0x1c] ;  /* 0x00001c0001037983 */ /* 0x000ee20000100800 */
[----:B------:R-:W-:Y:S01]  /*cc90*/  UIMAD UR16, UR14, UR9, URZ ;  /* 0x000000090e1072a4 */ /* 0x000fe2000f8e023f */
[----:B------:R-:W-:Y:S02]  /*cca0*/  PLOP3.LUT P3, PT, PT, PT, UP1, 0x80, 0x0 ;  /* 0x000000000000781c */ /* 0x000fe40003f6f018 */
[----:B------:R-:W-:Y:S04]  /*ccb0*/  SHFL.IDX PT, R64, R68, RZ, 0x1c1f ;  /* 0x001c1fff44407589 */ /* 0x000fe800000e0000 */
[----:B------:R-:W0:Y:S04]  /*ccc0*/  SHFL.IDX PT, R65, R69, RZ, 0x1c1f ;  /* 0x001c1fff45417589 */ /* 0x000e2800000e0000 */
[----:B------:R-:W-:Y:S04]  /*ccd0*/  SHFL.IDX PT, R66, R68, 0x1, 0x1c1f ;  /* 0x003c1f0044427f89 */ /* 0x000fe800000e0000 */
[----:B------:R-:W1:Y:S01]  /*cce0*/  SHFL.IDX PT, R67, R69, 0x1, 0x1c1f ;  /* 0x003c1f0045437f89 */ /* 0x000e6200000e0000 */
[----:B--2---:R-:W-:Y:S01]  /*ccf0*/  VIADD R70, R70, UR38 ;  /* 0x0000002646467c36 */ /* 0x004fe20008000000 */
        /* <DEDUP_REMOVED lines=14> */
[----:B------:R-:W-:Y:S01]  /*cde0*/  SHF.R.S32.HI R21, RZ, 0x3, R3 ;  /* 0x00000003ff157819 */ /* 0x000fe20000011403 */
[----:B------:R-:W-:Y:S02]  /*cdf0*/  IMAD.MOV.U32 R3, RZ, RZ, 0x2 ;  /* 0x00000002ff037424 */ /* 0x000fe400078e00ff */
[----:B------:R-:W-:-:S04]  /*ce00*/  IMAD.IADD R20, R0, 0x1, -R5 ;  /* 0x0000000100147824 */ /* 0x000fc800078e0a05 */
[----:B------:R-:W-:-:S04]  /*ce10*/  IMAD.SHL.U32 R0, R20, 0x8, RZ ;  /* 0x0000000814007824 */ /* 0x000fc800078e00ff */
[----:B------:R-:W-:-:S04]  /*ce20*/  IMAD R2, R21, 0x40, R0 ;  /* 0x0000004015027824 */ /* 0x000fc800078e0200 */
[----:B------:R-:W-:-:S03]  /*ce30*/  IMAD.WIDE R2, R2, R3, UR10 ;  /* 0x0000000a02027e25 */ /* 0x000fc6000f8e0203 */
[C---:B------:R-:W-:Y:S02]  /*ce40*/  IADD3 R25, P2, R2.reuse, 0x3000, RZ ;  /* 0x0000300002197810 */ /* 0x040fe40007f5e0ff */
[C---:B------:R-:W-:Y:S02]  /*ce50*/  IADD3 R9, P4, R2.reuse, 0x1000, RZ ;  /* 0x0000100002097810 */ /* 0x040fe40007f9e0ff */
[----:B------:R-:W-:Y:S02]  /*ce60*/  LOP3.LUT R24, R25, 0x380, RZ, 0xc0, !PT ;  /* 0x0000038019187812 */ /* 0x000fe400078ec0ff */
[----:B------:R-:W-:Y:S02]  /*ce70*/  IADD3 R13, P3, R2, 0x2000, RZ ;  /* 0x00002000020d7810 */ /* 0x000fe40007f7e0ff */
[----:B------:R-:W-:Y:S02]  /*ce80*/  SHF.R.U64 R24, R24, 0x3, RZ ;  /* 0x0000000318187819 */ /* 0x000fe400000012ff */
[----:B------:R-:W-:-:S02]  /*ce90*/  LOP3.LUT R8, R9, 0x380, RZ, 0xc0, !PT ;  /* 0x0000038009087812 */ /* 0x000fc400078ec0ff */
[----:B------:R-:W-:Y:S02]  /*cea0*/  LOP3.LUT R12, R13, 0x380, RZ, 0xc0, !PT ;  /* 0x000003800d0c7812 */ /* 0x000fe400078ec0ff */
[----:B------:R-:W-:Y:S01]  /*ceb0*/  LOP3.LUT R24, R24, R25, RZ, 0x3c, !PT ;  /* 0x0000001918187212 */ /* 0x000fe200078e3cff */
[--C-:B------:R-:W-:Y:S01]  /*cec0*/  IMAD.X R25, RZ, RZ, R3.reuse, P2 ;  /* 0x000000ffff197224 */ /* 0x100fe200010e0603 */
[----:B------:R-:W-:Y:S02]  /*ced0*/  IADD3 R49, P2, R2, 0x9000, RZ ;  /* 0x0000900002317810 */ /* 0x000fe40007f5e0ff */
[----:B------:R-:W-:Y:S02]  /*cee0*/  SHF.R.U64 R8, R8, 0x3, RZ ;  /* 0x0000000308087819 */ /* 0x000fe400000012ff */
[----:B------:R-:W-:Y:S01]  /*cef0*/  SHF.R.U64 R12, R12, 0x3, RZ ;  /* 0x000000030c0c7819 */ /* 0x000fe200000012ff */
[----:B------:R-:W-:Y:S01]  /*cf00*/  UIMAD UR12, UR17, UR14, URZ ;  /* 0x0000000e110c72a4 */ /* 0x000fe2000f8e023f */
[----:B------:R-:W-:Y:S01]  /*cf10*/  LOP3.LUT R48, R49, 0x380, RZ, 0xc0, !PT ;  /* 0x0000038031307812 */ /* 0x000fe200078ec0ff */
[----:B------:R-:W-:Y:S01]  /*cf20*/  UIMAD.WIDE.U32 UR10, UR4, UR14, URZ ;  /* 0x0000000e040a72a5 */ /* 0x000fe2000f8e003f */
[----:B------:R-:W-:Y:S01]  /*cf30*/  LOP3.LUT R8, R8, R9, RZ, 0x3c, !PT ;  /* 0x0000000908087212 */ /* 0x000fe200078e3cff */
[--C-:B------:R-:W-:Y:S01]  /*cf40*/  IMAD.X R9, RZ, RZ, R3.reuse, P4 ;  /* 0x000000ffff097224 */ /* 0x100fe200020e0603 */
[----:B------:R-:W-:Y:S01]  /*cf50*/  LOP3.LUT R12, R12, R13, RZ, 0x3c, !PT ;  /* 0x0000000d0c0c7212 */ /* 0x000fe200078e3cff */
[----:B------:R-:W-:Y:S01]  /*cf60*/  IMAD.X R13, RZ, RZ, R3, P3 ;  /* 0x000000ffff0d7224 */ /* 0x000fe200018e0603 */
[----:B------:R-:W-:-:S02]  /*cf70*/  IADD3 R29, P0, R2, 0x4000, RZ ;  /* 0x00004000021d7810 */ /* 0x000fc40007f1e0ff */
[C---:B------:R-:W-:Y:S02]  /*cf80*/  IADD3 R33, P6, R2.reuse, 0x5000, RZ ;  /* 0x0000500002217810 */ /* 0x040fe40007fde0ff */
[C---:B------:R-:W-:Y:S02]  /*cf90*/  IADD3 R37, P5, R2.reuse, 0x6000, RZ ;  /* 0x0000600002257810 */ /* 0x040fe40007fbe0ff */
[C---:B------:R-:W-:Y:S01]  /*cfa0*/  LOP3.LUT R7, R2.reuse, 0x380, RZ, 0xc0, !PT ;  /* 0x0000038002077812 */ /* 0x040fe200078ec0ff */
[----:B------:R-:W-:Y:S01]  /*cfb0*/  UIMAD UR12, UR4, UR15, UR12 ;  /* 0x0000000f040c72a4 */ /* 0x000fe2000f8e020c */
[C---:B------:R-:W-:Y:S01]  /*cfc0*/  IADD3 R41, P4, R2.reuse, 0x7000, RZ ;  /* 0x0000700002297810 */ /* 0x040fe20007f9e0ff */
[----:B------:R-:W-:Y:S01]  /*cfd0*/  @UP2 ULDC UR14, c[0x0][0xbec] ;  /* 0x0002fb00000e2ab9 */ /* 0x000fe20000000800 */
[----:B------:R-:W-:Y:S01]  /*cfe0*/  IADD3 R45, P3, R2, 0x8000, RZ ;  /* 0x00008000022d7810 */ /* 0x000fe20007f7e0ff */
[----:B------:R-:W5:Y:S01]  /*cff0*/  LD.E.128 R8, desc[UR54][R8.64] ;  /* 0x0000003608087980 */ /* 0x000f62000c101d00 */
[----:B------:R-:W-:-:S02]  /*d000*/  SHF.R.U64 R48, R48, 0x3, RZ ;  /* 0x0000000330307819 */ /* 0x000fc400000012ff */
[----:B------:R-:W-:Y:S01]  /*d010*/  LOP3.LUT R28, R29, 0x380, RZ, 0xc0, !PT ;  /* 0x000003801d1c7812 */ /* 0x000fe200078ec0ff */
[----:B------:R-:W5:Y:S01]  /*d020*/  LD.E.128 R12, desc[UR54][R12.64] ;  /* 0x000000360c0c7980 */ /* 0x000f62000c101d00 */
[----:B------:R-:W-:Y:S02]  /*d030*/  LOP3.LUT R32, R33, 0x380, RZ, 0xc0, !PT ;  /* 0x0000038021207812 */ /* 0x000fe400078ec0ff */
[----:B------:R-:W-:Y:S01]  /*d040*/  LOP3.LUT R36, R37, 0x380, RZ, 0xc0, !PT ;  /* 0x0000038025247812 */ /* 0x000fe200078ec0ff */
[----:B------:R-:W5:Y:S01]  /*d050*/  LD.E.128 R24, desc[UR54][R24.64] ;  /* 0x0000003618187980 */ /* 0x000f62000c101d00 */
[----:B------:R-:W-:Y:S02]  /*d060*/  LOP3.LUT R40, R41, 0x380, RZ, 0xc0, !PT ;  /* 0x0000038029287812 */ /* 0x000fe400078ec0ff */
[----:B------:R-:W-:Y:S02]  /*d070*/  LOP3.LUT R44, R45, 0x380, RZ, 0xc0, !PT ;  /* 0x000003802d2c7812 */ /* 0x000fe400078ec0ff */
[----:B------:R-:W-:Y:S01]  /*d080*/  LOP3.LUT R48, R48, R49, RZ, 0x3c, !PT ;  /* 0x0000003130307212 */ /* 0x000fe200078e3cff */
[----:B------:R-:W-:Y:S01]  /*d090*/  IMAD.X R49, RZ, RZ, R3, P2 ;  /* 0x000000ffff317224 */ /* 0x000fe200010e0603 */
[----:B------:R-:W-:-:S02]  /*d0a0*/  IADD3 R5, P2, R2, 0xf000, RZ ;  /* 0x0000f00002057810 */ /* 0x000fc40007f5e0ff */
[----:B------:R-:W-:Y:S02]  /*d0b0*/  SHF.R.U64 R28, R28, 0x3, RZ ;  /* 0x000000031c1c7819 */ /* 0x000fe400000012ff */
[----:B------:R-:W-:Y:S02]  /*d0c0*/  SHF.R.U64 R32, R32, 0x3, RZ ;  /* 0x0000000320207819 */ /* 0x000fe400000012ff */
[----:B------:R-:W-:Y:S01]  /*d0d0*/  SHF.R.U64 R7, R7, 0x3, RZ ;  /* 0x0000000307077819 */ /* 0x000fe200000012ff */
[----:B------:R-:W-:Y:S01]  /*d0e0*/  UIADD3 UR11, UR11, UR12, URZ ;  /* 0x0000000c0b0b7290 */ /* 0x000fe2000fffe03f */
[----:B------:R-:W-:Y:S01]  /*d0f0*/  SHF.R.U64 R36, R36, 0x3, RZ ;  /* 0x0000000324247819 */ /* 0x000fe200000012ff */
[----:B------:R-:W-:Y:S01]  /*d100*/  USHF.R.S32.HI UR4, URZ, 0x1f, UR36 ;  /* 0x0000001f3f047899 */ /* 0x000fe20008011424 */
[----:B------:R-:W-:Y:S01]  /*d110*/  SHF.R.U64 R40, R40, 0x3, RZ ;  /* 0x0000000328287819 */ /* 0x000fe200000012ff */
[----:B------:R-:W-:Y:S01]  /*d120*/  ULDC.64 UR12, c[0x0][0xae8] ;  /* 0x0002ba00000c7ab9 */ /* 0x000fe20000000a00 */
[----:B------:R-:W-:Y:S01]  /*d130*/  SHF.R.U64 R44, R44, 0x3, RZ ;  /* 0x000000032c2c7819 */ /* 0x000fe200000012ff */
[--C-:B------:R-:W-:Y:S01]  /*d140*/  IMAD.X R73, RZ, RZ, R3.reuse, P2 ;  /* 0x000000ffff497224 */ /* 0x100fe200010e0603 */
[----:B------:R-:W-:Y:S01]  /*d150*/  LOP3.LUT R4, R5, 0x380, RZ, 0xc0, !PT ;  /* 0x0000038005047812 */ /* 0x000fe200078ec0ff */
[----:B------:R-:W5:Y:S01]  /*d160*/  LD.E.128 R48, desc[UR54][R48.64] ;  /* 0x0000003630307980 */ /* 0x000f62000c101d00 */
        /* <DEDUP_REMOVED lines=11> */
[----:B------:R-:W-:Y:S01]  /*d220*/  UIMAD.WIDE.U32 UR10, UR42, UR12, UR10 ;  /* 0x0000000c2a0a72a5 */ /* 0x000fe2000f8e000a */
[C---:B------:R-:W-:Y:S01]  /*d230*/  IADD3 R57, P6, R2.reuse, 0xb000, RZ ;  /* 0x0000b00002397810 */ /* 0x040fe20007fde0ff */
[----:B------:R-:W5:Y:S01]  /*d240*/  LD.E.128 R28, desc[UR54][R28.64] ;  /* 0x000000361c1c7980 */ /* 0x000f62000c101d00 */
[----:B------:R-:W-:-:S02]  /*d250*/  IADD3 R61, P5, R2, 0xc000, RZ ;  /* 0x0000c000023d7810 */ /* 0x000fc40007fbe0ff */
[C---:B------:R-:W-:Y:S01]  /*d260*/  IADD3 R65, P4, R2.reuse, 0xd000, RZ ;  /* 0x0000d00002417810 */ /* 0x040fe20007f9e0ff */
[----:B------:R-:W5:Y:S01]  /*d270*/  LD.E.128 R32, desc[UR54][R32.64] ;  /* 0x0000003620207980 */ /* 0x000f62000c101d00 */
[----:B------:R-:W-:Y:S02]  /*d280*/  IADD3 R69, P3, R2, 0xe000, RZ ;  /* 0x0000e00002457810 */ /* 0x000fe40007f7e0ff */
[----:B------:R-:W-:Y:S01]  /*d290*/  SHF.R.U64 R4, R4, 0x3, RZ ;  /* 0x0000000304047819 */ /* 0x000fe200000012ff */
[----:B------:R-:W5:Y:S01]  /*d2a0*/  LD.E.128 R36, desc[UR54][R36.64] ;  /* 0x0000003624247980 */ /* 0x000f62000c101d00 */
[----:B------:R-:W-:Y:S02]  /*d2b0*/  LOP3.LUT R2, R7, R2, RZ, 0x3c, !PT ;  /* 0x0000000207027212 */ /* 0x000fe400078e3cff */
[----:B------:R-:W-:Y:S01]  /*d2c0*/  LOP3.LUT R72, R4, R5, RZ, 0x3c, !PT ;  /* 0x0000000504487212 */ /* 0x000fe200078e3cff */
[----:B------:R-:W-:Y:S01]  /*d2d0*/  UIMAD UR11, UR42, UR13, UR11 ;  /* 0x0000000d2a0b72a4 */ /* 0x000fe2000f8e020b */
[----:B------:R-:W-:Y:S01]  /*d2e0*/  LOP3.LUT R52, R53, 0x380, RZ, 0xc0, !PT ;  /* 0x0000038035347812 */ /* 0x000fe200078ec0ff */
[----:B------:R0:W5:Y:S01]  /*d2f0*/  LD.E.128 R4, desc[UR54][R2.64] ;  /* 0x0000003602047980 */ /* 0x000162000c101d00 */
[----:B------:R-:W-:Y:S01]  /*d300*/  ULDC.64 UR12, c[0x0][0xaf0] ;  /* 0x0002bc00000c7ab9 */ /* 0x000fe20000000a00 */
[----:B------:R-:W-:Y:S01]  /*d310*/  LOP3.LUT R56, R57, 0x380, RZ, 0xc0, !PT ;  /* 0x0000038039387812 */ /* 0x000fe200078ec0ff */
[----:B------:R-:W-:Y:S01]  /*d320*/  UIMAD UR4, UR4, UR12, URZ ;  /* 0x0000000c040472a4 */ /* 0x000fe2000f8e023f */
[----:B------:R-:W-:Y:S01]  /*d330*/  LOP3.LUT R60, R61, 0x380, RZ, 0xc0, !PT ;  /* 0x000003803d3c7812 */ /* 0x000fe200078ec0ff */
[----:B------:R-:W5:Y:S01]  /*d340*/  LD.E.128 R40, desc[UR54][R40.64] ;  /* 0x0000003628287980 */ /* 0x000f62000c101d00 */
[----:B------:R-:W-:-:S02]  /*d350*/  LOP3.LUT R64, R65, 0x380, RZ, 0xc0, !PT ;  /* 0x0000038041407812 */ /* 0x000fc400078ec0ff */
[----:B------:R-:W-:Y:S01]  /*d360*/  LOP3.LUT R68, R69, 0x380, RZ, 0xc0, !PT ;  /* 0x0000038045447812 */ /* 0x000fe200078ec0ff */
[----:B------:R-:W5:Y:S01]  /*d370*/  LD.E.128 R44, desc[UR54][R44.64] ;  /* 0x000000362c2c7980 */ /* 0x000f62000c101d00 */
[----:B0-----:R-:W-:Y:S01]  /*d380*/  IMAD R2, R20, 0x20, R21 ;  /* 0x0000002014027824 */ /* 0x001fe200078e0215 */
[----:B------:R-:W-:Y:S01]  /*d390*/  UIMAD UR4, UR36, UR13, UR4 ;  /* 0x0000000d240472a4 */ /* 0x000fe2000f8e0204 */
[----:B------:R-:W-:Y:S01]  /*d3a0*/  SHF.R.U64 R52, R52, 0x3, RZ ;  /* 0x0000000334347819 */ /* 0x000fe200000012ff */
[----:B------:R-:W5:Y:S01]  /*d3b0*/  LD.E.128 R72, desc[UR54][R72.64] ;  /* 0x0000003648487980 */ /* 0x000f62000c101d00 */
[----:B------:R-:W-:Y:S01]  /*d3c0*/  VIADD R76, R2, UR38 ;  /* 0x00000026024c7c36 */ /* 0x000fe20008000000 */
[----:B------:R-:W-:Y:S01]  /*d3d0*/  UIMAD.WIDE.U32 UR36, UR36, UR12, UR10 ;  /* 0x0000000c242472a5 */ /* 0x000fe2000f8e000a */
[----:B------:R-:W-:Y:S02]  /*d3e0*/  SHF.R.U64 R56, R56, 0x3, RZ ;  /* 0x0000000338387819 */ /* 0x000fe400000012ff */
[----:B------:R-:W-:Y:S01]  /*d3f0*/  @P1 IMAD.HI.U32 R2, R76, UR14, RZ ;  /* 0x0000000e4c021c27 */ /* 0x000fe2000f8e00ff */
[----:B------:R-:W-:Y:S01]  /*d400*/  @UP2 ULDC UR10, c[0x0][0xbf0] ;  /* 0x0002fc00000a2ab9 */ /* 0x000fe20000000800 */
[----:B------:R-:W-:-:S02]  /*d410*/  SHF.R.U64 R60, R60, 0x3, RZ ;  /* 0x000000033c3c7819 */ /* 0x000fc400000012ff */
[----:B------:R-:W-:Y:S01]  /*d420*/  IMAD.MOV.U32 R77, RZ, RZ, R76 ;  /* 0x000000ffff4d7224 */ /* 0x000fe200078e004c */
[----:B------:R-:W-:Y:S01]  /*d430*/  @P1 SHF.R.U32.HI R77, RZ, UR10, R2 ;  /* 0x0000000aff4d1c19 */ /* 0x000fe20008011602 */
[----:B------:R-:W-:Y:S01]  /*d440*/  UIADD3 UR4, UR37, UR4, URZ ;  /* 0x0000000425047290 */ /* 0x000fe2000fffe03f */
[----:B------:R-:W-:Y:S01]  /*d450*/  SHF.R.U64 R64, R64, 0x3, RZ ;  /* 0x0000000340407819 */ /* 0x000fe200000012ff */
[----:B------:R-:W-:Y:S01]  /*d460*/  ULDC.64 UR10, c[0x0][0xae0] ;  /* 0x0002b800000a7ab9 */ /* 0x000fe20000000a00 */
[----:B------:R-:W-:Y:S01]  /*d470*/  SHF.R.U64 R68, R68, 0x3, RZ ;  /* 0x0000000344447819 */ /* 0x000fe200000012ff */
[--C-:B------:R-:W-:Y:S01]  /*d480*/  IMAD.MOV R79, RZ, RZ, -R77.reuse ;  /* 0x000000ffff4f7224 */ /* 0x100fe200078e0a4d */
[----:B------:R-:W-:Y:S02]  /*d490*/  SHF.R.S32.HI R20, RZ, 0x1f, R77 ;  /* 0x0000001fff147819 */ /* 0x000fe4000001144d */
        /* <DEDUP_REMOVED lines=10> */
[----:B------:R-:W5:Y:S01]  /*d540*/  LD.E.128 R52, desc[UR54][R52.64] ;  /* 0x0000003634347980 */ /* 0x000f62000c101d00 */
[----:B------:R-:W-:-:S02]  /*d550*/  IMAD R20, R20, UR10, RZ ;  /* 0x0000000a14147c24 */ /* 0x000fc4000f8e02ff */
[----:B------:R-:W-:Y:S01]  /*d560*/  IMAD R79, R79, UR9, R76 ;  /* 0x000000094f4f7c24 */ /* 0x000fe2000f8e024c */
[----:B------:R-:W5:Y:S01]  /*d570*/  LD.E.128 R56, desc[UR54][R56.64] ;  /* 0x0000003638387980 */ /* 0x000f62000c101d00 */
[----:B------:R-:W-:Y:S02]  /*d580*/  IMAD.U32 R3, RZ, RZ, UR37 ;  /* 0x00000025ff037e24 */ /* 0x000fe4000f8e00ff */
[----:B------:R-:W-:Y:S01]  /*d590*/  IMAD.U32 R2, RZ, RZ, UR36 ;  /* 0x00000024ff027e24 */ /* 0x000fe2000f8e00ff */
[----:B------:R-:W5:Y:S01]  /*d5a0*/  LD.E.128 R60, desc[UR54][R60.64] ;  /* 0x000000363c3c7980 */ /* 0x000f62000c101d00 */
[----:B------:R-:W-:Y:S02]  /*d5b0*/  IMAD.U32 R3, RZ, RZ, UR4 ;  /* 0x00000004ff037e24 */ /* 0x000fe4000f8e00ff */
[C---:B------:R-:W-:Y:S01]  /*d5c0*/  IMAD R81, R77.reuse, UR11, R20 ;  /* 0x0000000b4d517c24 */ /* 0x040fe2000f8e0214 */
[----:B------:R-:W-:Y:S01]  /*d5d0*/  SHF.R.S32.HI R20, RZ, 0x1f, R79 ;  /* 0x0000001fff147819 */ /* 0x000fe2000001144f */
[----:B------:R-:W-:Y:S01]  /*d5e0*/  IMAD.WIDE.U32 R2, R77, UR10, R2 ;  /* 0x0000000a4d027c25 */ /* 0x000fe2000f8e0002 */
[----:B------:R-:W-:Y:S01]  /*d5f0*/  ULDC.64 UR10, c[0x0][0xad8] ;  /* 0x0002b600000a7ab9 */ /* 0x000fe20000000a00 */
[----:B------:R-:W5:Y:S02]  /*d600*/  LD.E.128 R64, desc[UR54][R64.64] ;  /* 0x0000003640407980 */ /* 0x000f64000c101d00 */
[----:B------:R-:W-:-:S02]  /*d610*/  IMAD.IADD R3, R3, 0x1, R81 ;  /* 0x0000000103037824 */ /* 0x000fc400078e0251 */
[----:B------:R-:W-:Y:S01]  /*d620*/  IMAD R20, R20, UR10, RZ ;  /* 0x0000000a14147c24 */ /* 0x000fe2000f8e02ff */
[----:B------:R-:W5:Y:S01]  /*d630*/  LD.E.128 R68, desc[UR54][R68.64] ;  /* 0x0000003644447980 */ /* 0x000f62000c101d00 */
[----:B------:R-:W-:Y:S01]  /*d640*/  VIADD R82, R21, UR38 ;  /* 0x0000002615527c36 */ /* 0x000fe20008000000 */
[----:B------:R-:W-:Y:S01]  /*d650*/  @!PT LDS RZ, [RZ] ;  /* 0x00000000fffff984 */ /* 0x000fe20000000800 */
[----:B------:R-:W-:Y:S01]  /*d660*/  @!PT LDS RZ, [RZ] ;  /* 0x00000000fffff984 */ /* 0x000fe20000000800 */
[----:B------:R-:W-:Y:S01]  /*d670*/  @!PT LDS RZ, [RZ] ;  /* 0x00000000fffff984 */ /* 0x000fe20000000800 */
[----:B------:R-:W-:Y:S01]  /*d680*/  @!PT LDS RZ, [RZ] ;  /* 0x00000000fffff984 */ /* 0x000fe20000000800 */
[----:B------:R0:W-:Y:S06]  /*d690*/  MEMBAR.ALL.CTA ;  /* 0x0000000000007992 */ /* 0x0001ec0000008000 */
[----:B0-----:R-:W0:Y:S01]  /*d6a0*/  FENCE.VIEW.ASYNC.S ;  /* 0x00000000000073c6 */ /* 0x001e220000000000 */
[----:B------:R-:W-:-:S02]  /*d6b0*/  IMAD R21, R79, UR11, R20 ;  /* 0x0000000b4f157c24 */ /* 0x000fc4000f8e0214 */
[----:B------:R-:W-:Y:S01]  /*d6c0*/  IMAD.WIDE.U32 R2, R79, UR10, R2 ;  /* 0x0000000a4f027c25 */ /* 0x000fe2000f8e0002 */
[----:B------:R-:W-:-:S03]  /*d6d0*/  ULDC.64 UR10, c[0x0][0xa80] ;  /* 0x0002a000000a7ab9 */ /* 0x000fc60000000a00 */
        /* <DEDUP_REMOVED lines=11> */
[----:B0-----:R-:W-:Y:S01]  /*d790*/  SYNCS.ARRIVE.TRANS64.RED.A1T0 RZ, [UR8], RZ ;  /* 0x000000ffffff79a7 */ /* 0x001fe20008100408 */
[----:B------:R0:W1:Y:S01]  /*d7a0*/  SHFL.IDX PT, R83, R80, RZ, 0x181f ;  /* 0x00181fff50537589 */ /* 0x00006200000e0000 */
[----:B------:R-:W-:Y:S03]  /*d7b0*/  BSSY B1, `(.L_x_2812) ;  /* 0x000001a000017945 */ /* 0x000fe60003800000 */
[----:B------:R0:W2:Y:S01]  /*d7c0*/  SHFL.IDX PT, R79, R81, RZ, 0x181f ;  /* 0x00181fff514f7589 */ /* 0x0000a200000e0000 */
        /* <DEDUP_REMOVED lines=24> */
.L_x_2813:
[----:B------:R-:W-:Y:S05]  /*d950*/  BSYNC B1 ;  /* 0x0000000000017941 */ /* 0x000fea0003800000 */
.L_x_2812:
[----:B0-----:R0:W3:Y:S01]  /*d960*/  SHFL.IDX PT, R21, R81, 0x1, 0x181f ;  /* 0x00381f0051157f89 */ /* 0x0010e200000e0000 */
[----:B------:R-:W-:Y:S03]  /*d970*/  BSSY B1, `(.L_x_2814) ;  /* 0x0000014000017945 */ /* 0x000fe60003800000 */
[----:B-----5:R0:W4:Y:S01]  /*d980*/  SHFL.IDX PT, R7, R80, 0x1, 0x181f ;  /* 0x00381f0050077f89 */ /* 0x02012200000e0000 */
[----:B------:R-:W-:Y:S05]  /*d990*/  @P1 BRA `(.L_x_2815) ;  /* 0x0000000000441947 */ /* 0x000fea0003800000 */
[----:B------:R-:W-:Y:S02]  /*d9a0*/  ULDC UR4, c[0x0][0xac8] ;  /* 0x0002b20000047ab9 */ /* 0x000fe40000000800 */
[----:B------:R-:W-:Y:S02]  /*d9b0*/  ISETP.GE.AND P4, PT, R0, UR4, PT ;  /* 0x0000000400007c0c */ /* 0x000fe4000bf86270 */
[----:B------:R-:W-:Y:S02]  /*d9c0*/  ISETP.GE.AND P3, PT, R84, UR4, PT ;  /* 0x0000000454007c0c */ /* 0x000fe4000bf66270 */
[----:B------:R-:W-:Y:S02]  /*d9d0*/  ISETP.GE.AND P2, PT, R86, UR4, PT ;  /* 0x0000000456007c0c */ /* 0x000fe4000bf46270 */
[----:B------:R-:W-:-:S07]  /*d9e0*/  ISETP.GE.AND P1, PT, R88, UR4, PT ;  /* 0x0000000458007c0c */ /* 0x000fce000bf26270 */
[-C--:B----4-:R-:W-:Y:S02]  /*d9f0*/  @!P4 LEA R2, P6, R0, R7.reuse, 0x1 ;  /* 0x000000070002c211 */ /* 0x090fe400078c08ff */
        /* <DEDUP_REMOVED lines=11> */
.L_x_2815:
[----:B------:R-:W-:Y:S05]  /*dab0*/  BSYNC B1 ;  /* 0x0000000000017941 */ /* 0x000fea0003800000 */
.L_x_2814:
[----:B---3--:R3:W0:Y:S01]  /*dac0*/  SHFL.IDX PT, R9, R81, 0x2, 0x181f ;  /* 0x00581f0051097f89 */ /* 0x00862200000e0000 */
[----:B------:R-:W-:Y:S03]  /*dad0*/  BSSY B1, `(.L_x_2816) ;  /* 0x0000014000017945 */ /* 0x000fe60003800000 */
[----:B------:R3:W0:Y:S01]  /*dae0*/  SHFL.IDX PT, R5, R80, 0x2, 0x181f ;  /* 0x00581f0050057f89 */ /* 0x00062200000e0000 */
        /* <DEDUP_REMOVED lines=8> */
[----:B------:R-:W-:Y:S02]  /*db70*/  @!P1 LEA R6, P4, R86, R5, 0x1 ;  /* 0x0000000556069211 */ /* 0x000fe400078808ff */
[----:B------:R-:W-:Y:S02]  /*db80*/  @!P3 LEA.HI.X R3, R0, R9, R90, 0x1, P6 ;  /* 0x000000090003b211 */ /* 0x000fe400030f0c5a */
[----:B------:R-:W-:Y:S02]  /*db90*/  @!P0 LEA R8, P6, R88, R5, 0x1 ;  /* 0x0000000558088211 */ /* 0x000fe400078c08ff */
[-C--:B------:R-:W-:Y:S01]  /*dba0*/  @!P2 LEA.HI.X R5, R84, R9.reuse, R85, 0x1, P5 ;  /* 0x000000095405a211 */ /* 0x080fe200028f0c55 */
[----:B------:R0:W-:Y:S01]  /*dbb0*/  @!P3 ST.E.128 desc[UR54][R2.64], R12 ;  /* 0x0000000c0200b985 */ /* 0x0001e2000c101d36 */
[----:B----4-:R-:W-:-:S02]  /*dbc0*/  @!P1 LEA.HI.X R7, R86, R9, R87, 0x1, P4 ;  /* 0x0000000956079211 */ /* 0x010fc400020f0c57 */
[----:B------:R-:W-:Y:S01]  /*dbd0*/  @!P0 LEA.HI.X R9, R88, R9, R89, 0x1, P6 ;  /* 0x0000000958098211 */ /* 0x000fe200030f0c59 */
[----:B------:R0:W-:Y:S04]  /*dbe0*/  @!P2 ST.E.128 desc[UR54][R4.64], R36 ;  /* 0x000000240400a985 */ /* 0x0001e8000c101d36 */
[----:B------:R0:W-:Y:S04]  /*dbf0*/  @!P1 ST.E.128 desc[UR54][R6.64], R52 ;  /* 0x0000003406009985 */ /* 0x0001e8000c101d36 */
[----:B------:R0:W-:Y:S02]  /*dc00*/  @!P0 ST.E.128 desc[UR54][R8.64], R68 ;  /* 0x0000004408008985 */ /* 0x0001e4000c101d36 */
.L_x_2817:
[----:B------:R-:W-:Y:S05]  /*dc10*/  BSYNC B1 ;  /* 0x0000000000017941 */ /* 0x000fea0003800000 */
.L_x_2816:
[----:B0-----:R-:W-:Y:S01]  /*dc20*/  VIADD R2, R82, 0x60 ;  /* 0x0000006052027836 */ /* 0x001fe20000000000 */
[----:B---3--:R-:W0:Y:S04]  /*dc30*/  SHFL.IDX PT, R81, R81, 0x3, 0x181f ;  /* 0x00781f0051517f89 */ /* 0x008e2800000e0000 */
[----:B------:R-:W-:Y:S01]  /*dc40*/  ISETP.GE.AND P0, PT, R2, UR16, PT ;  /* 0x0000001002007c0c */ /* 0x000fe2000bf06270 */
[----:B------:R3:W0:-:S12]  /*dc50*/  SHFL.IDX PT, R9, R80, 0x3, 0x181f ;  /* 0x00781f0050097f89 */ /* 0x00061800000e0000 */
[----:B---3--:R-:W-:Y:S05]  /*dc60*/  @P0 BRA `(.L_x_2818) ;  /* 0x0000002400f00947 */ /* 0x008fea0003800000 */
[----:B------:R-:W-:Y:S02]  /*dc70*/  ULDC UR4, c[0x0][0xac8] ;  /* 0x0002b20000047ab9 */ /* 0x000fe40000000800 */
[----:B------:R-:W-:Y:S02]  /*dc80*/  ISETP.GE.AND P3, PT, R0, UR4, PT ;  /* 0x0000000400007c0c */ /* 0x000fe4000bf66270 */
[----:B------:R-:W-:Y:S02]  /*dc90*/  ISETP.GE.AND P4, PT, R84, UR4, PT ;  /* 0x0000000454007c0c */ /* 0x000fe4000bf86270 */
[----:B------:R-:W-:-:S09]  /*dca0*/  ISETP.GE.AND P5, PT, R86, UR4, PT ;  /* 0x0000000456007c0c */ /* 0x000fd2000bfa6270 */
[-C--:B0-----:R-:W-:Y:S02]  /*dcb0*/  @!P3 LEA R2, P0, R0, R9.reuse, 0x1 ;  /* 0x000000090002b211 */ /* 0x081fe400078008ff */
[-C--:B------:R-:W-:Y:S02]  /*dcc0*/  @!P4 LEA R4, P1, R84, R9.reuse, 0x1 ;  /* 0x000000095404c211 */ /* 0x080fe400078208ff */
[----:B------:R-:W-:Y:S02]  /*dcd0*/  @!P5 LEA R6, P2, R86, R9, 0x1 ;  /* 0x000000095606d211 */ /* 0x000fe400078408ff */
[-C--:B------:R-:W-:Y:S02]  /*dce0*/  @!P3 LEA.HI.X R3, R0, R81.reuse, R90, 0x1, P0 ;  /* 0x000000510003b211 */ /* 0x080fe400000f0c5a */
[-C--:B------:R-:W-:Y:S02]  /*dcf0*/  @!P4 LEA.HI.X R5, R84, R81.reuse, R85, 0x1, P1 ;  /* 0x000000515405c211 */ /* 0x080fe400008f0c55 */
[----:B----4-:R-:W-:Y:S01]  /*dd00*/  @!P5 LEA.HI.X R7, R86, R81, R87, 0x1, P2 ;  /* 0x000000515607d211 */ /* 0x010fe200010f0c57 */
        /* <DEDUP_REMOVED lines=9> */
.L_x_2811:
[----:B------:R-:W-:Y:S01]  /*dda0*/  ULDC.64 UR14, c[0x0][0xb08] ;  /* 0x0002c200000e7ab9 */ /* 0x000fe20000000a00 */
[----:B0-----:R-:W-:Y:S01]  /*ddb0*/  IMAD.MOV.U32 R65, RZ, RZ, R72 ;  /* 0x000000ffff417224 */ /* 0x001fe200078e0048 */
[----:B------:R-:W-:Y:S01]  /*ddc0*/  UIMAD UR12, UR17, UR14, URZ ;  /* 0x0000000e110c72a4 */ /* 0x000fe2000f8e023f */
[C---:B------:R-:W-:Y:S01]  /*ddd0*/  VIADD R163, R17.reuse, 0x58 ;  /* 0x0000005811a37836 */ /* 0x040fe20000000000 */
[----:B------:R-:W-:Y:S01]  /*dde0*/  UIMAD.WIDE.U32 UR10, UR4, UR14, URZ ;  /* 0x0000000e040a72a5 */ /* 0x000fe2000f8e003f */
[C---:B------:R-:W-:Y:S01]  /*ddf0*/  VIADD R165, R17.reuse, 0x50 ;  /* 0x0000005011a57836 */ /* 0x040fe20000000000 */
[----:B------:R-:W-:Y:S01]  /*de00*/  UIMAD UR12, UR4, UR15, UR12 ;  /* 0x0000000f040c72a4 */ /* 0x000fe2000f8e020c */
[C---:B------:R-:W-:Y:S01]  /*de10*/  VIADD R167, R17.reuse, 0x48 ;  /* 0x0000004811a77836 */ /* 0x040fe20000000000 */
        /* <DEDUP_REMOVED lines=11> */
[C---:B------:R-:W-:Y:S01]  /*ded0*/  VIADD R177, R17.reuse, 0x20 ;  /* 0x0000002011b17836 */ /* 0x040fe20000000000 */
[----:B------:R-:W-:Y:S01]  /*dee0*/  UIMAD UR11, UR42, UR13, UR11 ;  /* 0x0000000d2a0b72a4 */ /* 0x000fe2000f8e020b */
[C---:B------:R-:W-:Y:S01]  /*def0*/  VIADD R179, R17.reuse, 0x18 ;  /* 0x0000001811b37836 */ /* 0x040fe20000000000 */
[----:B------:R-:W-:Y:S01]  /*df00*/  UIADD3 UR8, UR8, 0x38820, URZ ;  /* 0x0003882008087890 */ /* 0x000fe2000fffe03f */
[C---:B------:R-:W-:Y:S01]  /*df10*/  VIADD R181, R17.reuse, 0x10 ;  /* 0x0000001011b57836 */ /* 0x040fe20000000000 */
[----:B------:R-:W-:Y:S01]  /*df20*/  UIMAD.WIDE.U32 UR36, UR36, UR14, UR10 ;  /* 0x0000000e242472a5 */ /* 0x000fe2000f8e000a */
[C---:B------:R-:W-:Y:S01]  /*df30*/  VIADD R183, R17.reuse, 0x8 ;  /* 0x0000000811b77836 */ /* 0x040fe20000000000 */
[----:B------:R-:W-:Y:S01]  /*df40*/  ULDC.64 UR12, c[0x0][0xb48] ;  /* 0x0002d200000c7ab9 */ /* 0x000fe20000000a00 */
[----:B------:R-:W-:Y:S01]  /*df50*/  @UP2 ULDC UR10, c[0x0][0xbec] ;  /* 0x0002fb00000a2ab9 */ /* 0x000fe20000000800 */
[----:B------:R-:W-:Y:S01]  /*df60*/  UIADD3 UR11, UR37, UR4, URZ ;  /* 0x00000004250b7290 */ /* 0x000fe2000fffe03f */
[----:B------:R-:W-:Y:S01]  /*df70*/  @P1 IMAD.HI.U32 R0, R72, UR10, RZ ;  /* 0x0000000a48001c27 */ /* 0x000fe2000f8e00ff */
[----:B------:R-:W-:Y:S01]  /*df80*/  UPRMT UR8, URZ, 0x654, UR8 ;  /* 0x000006543f087896 */ /* 0x000fe20008000008 */
[----:B------:R-:W-:Y:S01]  /*df90*/  BSSY B1, `(.L_x_2819) ;  /* 0x00000cb000017945 */ /* 0x000fe20003800000 */
        /* <DEDUP_REMOVED lines=35> */
[C---:B------:R-:W-:Y:S01]  /*e1d0*/  LEA R0, P1, R2.reuse, UR10, 0x2 ;  /* 0x0000000a02007c11 */ /* 0x040fe2000f8210ff */
[C---:B------:R-:W-:Y:S01]  /*e1e0*/  VIADD R164, R17.reuse, 0x50 ;  /* 0x0000005011a47836 */ /* 0x040fe20000000000 */
[----:B------:R-:W-:Y:S01]  /*e1f0*/  SHF.R.S32.HI R157, RZ, 0x1f, R225 ;  /* 0x0000001fff9d7819 */ /* 0x000fe200000114e1 */
[C---:B------:R-:W-:Y:S01]  /*e200*/  VIADD R166, R17.reuse, 0x48 ;  /* 0x0000004811a67836 */ /* 0x040fe20000000000 */
        /* <DEDUP_REMOVED lines=26> */
[----:B012---:R-:W-:Y:S06]  /*e3b0*/  @P2 BRA `(.L_x_2820) ;  /* 0x0000000800202947 */ /* 0x007fec0003800000 */
[----:B------:R-:W-:Y:S02]  /*e3c0*/  ULDC UR4, c[0x0][0xac8] ;  /* 0x0002b20000047ab9 */ /* 0x000fe40000000800 */
[----:B------:R-:W-:Y:S02]  /*e3d0*/  ISETP.GE.AND P3, PT, R17, UR4, PT ;  /* 0x0000000411007c0c */ /* 0x000fe4000bf66270 */
[----:B------:R-:W-:Y:S02]  /*e3e0*/  ISETP.GE.AND P2, PT, R182, UR4, PT ;  /* 0x00000004b6007c0c */ /* 0x000fe4000bf46270 */
[----:B------:R-:W-:Y:S02]  /*e3f0*/  ISETP.GE.AND P1, PT, R180, UR4, PT ;  /* 0x00000004b4007c0c */ /* 0x000fe4000bf26270 */
[----:B------:R-:W-:-:S07]  /*e400*/  ISETP.GE.AND P4, PT, R178, UR4, PT ;  /* 0x00000004b2007c0c */ /* 0x000fce000bf86270 */
[----:B------:R-:W-:Y:S02]  /*e410*/  @!P3 IMAD.WIDE R64, R17, 0x4, R2 ;  /* 0x000000041140b825 */ /* 0x000fe400078e0202 */
        /* <DEDUP_REMOVED lines=57> */
[----:B-1----:R-:W-:-:S03]  /*e7b0*/  @!P4 LEA R66, P6, R226, R2, 0x2 ;  /* 0x00000002e242c211 */ /* 0x002fc600078c10ff */
[----:B------:R0:W-:Y:S01]  /*e7c0*/  @!P1 ST.E.64 desc[UR54][R64.64], R58 ;  /* 0x0000003a40009985 */ /* 0x0001e2000c101b36 */
[----:B------:R-:W-:-:S05]  /*e7d0*/  @!P4 LEA.HI.X R67, R226, R3, R158, 0x2, P6 ;  /* 0x00000003e243c211 */ /* 0x000fca00030f149e */
[----:B------:R1:W-:Y:S01]  /*e7e0*/  @!P4 ST.E.64 desc[UR54][R66.64], R56 ;  /* 0x000000384200c985 */ /* 0x0003e2000c101b36 */
[----:B------:R-:W-:Y:S02]  /*e7f0*/  ISETP.GE.AND P4, PT, R222, UR4, PT ;  /* 0x00000004de007c0c */ /* 0x000fe4000bf86270 */
[----:B0-----:R-:W-:-:S04]  /*e800*/  @!P3 LEA R58, P1, R225, R2, 0x2 ;  /* 0x00000002e13ab211 */ /* 0x001fc800078210ff */
[-C--:B------:R-:W-:Y:S02]  /*e810*/  @!P3 LEA.HI.X R59, R225, R3.reuse, R157, 0x2, P1 ;  /* 0x00000003e13bb211 */ /* 0x080fe400008f149d */
[----:B------:R-:W-:Y:S02]  /*e820*/  ISETP.GE.AND P1, PT, R221, UR4, PT ;  /* 0x00000004dd007c0c */ /* 0x000fe4000bf26270 */
[CC--:B-1----:R-:W-:Y:S01]  /*e830*/  @!P2 LEA R56, P6, R224.reuse, R2.reuse, 0x2 ;  /* 0x00000002e038a211 */ /* 0x0c2fe200078c10ff */
[----:B------:R0:W-:Y:S01]  /*e840*/  @!P3 ST.E.64 desc[UR54][R58.64], R50 ;  /* 0x000000323a00b985 */ /* 0x0001e2000c101b36 */
[C---:B------:R-:W-:Y:S02]  /*e850*/  @!P5 LEA R70, P3, R223.reuse, R2, 0x2 ;  /* 0x00000002df46d211 */ /* 0x040fe400078610ff */
[-C--:B------:R-:W-:Y:S02]  /*e860*/  @!P2 LEA.HI.X R57, R224, R3.reuse, R156, 0x2, P6 ;  /* 0x00000003e039a211 */ /* 0x080fe400030f149c */
[----:B------:R-:W-:-:S02]  /*e870*/  @!P5 LEA.HI.X R71, R223, R3, R151, 0x2, P3 ;  /* 0x00000003df47d211 */ /* 0x000fc400018f1497 */
[----:B------:R-:W-:Y:S01]  /*e880*/  ISETP.GE.AND P6, PT, R220, UR4, PT ;  /* 0x00000004dc007c0c */ /* 0x000fe2000bfc6270 */
[----:B------:R1:W-:Y:S01]  /*e890*/  @!P2 ST.E.64 desc[UR54][R56.64], R48 ;  /* 0x000000303800a985 */ /* 0x0003e2000c101b36 */
[CC--:B------:R-:W-:Y:S02]  /*e8a0*/  @!P4 LEA R64, P2, R222.reuse, R2.reuse, 0x2 ;  /* 0x00000002de40c211 */ /* 0x0c0fe400078410ff */
[----:B------:R-:W-:Y:S01]  /*e8b0*/  ISETP.GE.AND P3, PT, R219, UR4, PT ;  /* 0x00000004db007c0c */ /* 0x000fe2000bf66270 */
[----:B------:R2:W-:Y:S01]  /*e8c0*/  @!P5 ST.E.64 desc[UR54][R70.64], R42 ;  /* 0x0000002a4600d985 */ /* 0x0005e2000c101b36 */
[C---:B------:R-:W-:Y:S02]  /*e8d0*/  @!P1 LEA R66, P5, R221.reuse, R2, 0x2 ;  /* 0x00000002dd429211 */ /* 0x040fe400078a10ff */
[-C--:B------:R-:W-:Y:S02]  /*e8e0*/  @!P4 LEA.HI.X R65, R222, R3.reuse, R150, 0x2, P2 ;  /* 0x00000003de41c211 */ /* 0x080fe400010f1496 */
[----:B------:R-:W-:-:S02]  /*e8f0*/  @!P1 LEA.HI.X R67, R221, R3, R79, 0x2, P5 ;  /* 0x00000003dd439211 */ /* 0x000fc400028f144f */
[----:B------:R-:W-:Y:S01]  /*e900*/  ISETP.GE.AND P2, PT, R218, UR4, PT ;  /* 0x00000004da007c0c */ /* 0x000fe2000bf46270 */
[----:B------:R3:W-:Y:S01]  /*e910*/  @!P4 ST.E.64 desc[UR54][R64.64], R40 ;  /* 0x000000284000c985 */ /* 0x0007e2000c101b36 */
[----:B------:R-:W-:Y:S02]  /*e920*/  ISETP.GE.AND P4, PT, R217, UR4, PT ;  /* 0x00000004d9007c0c */ /* 0x000fe4000bf86270 */
[CC--:B0-----:R-:W-:Y:S01]  /*e930*/  @!P6 LEA R50, P5, R220.reuse, R2.reuse, 0x2 ;  /* 0x00000002dc32e211 */ /* 0x0c1fe200078a10ff */
[----:B------:R0:W-:Y:S01]  /*e940*/  @!P1 ST.E.64 desc[UR54][R66.64], R34 ;  /* 0x0000002242009985 */ /* 0x0001e2000c101b36 */
[C---:B-1----:R-:W-:Y:S02]  /*e950*/  @!P3 LEA R48, P1, R219.reuse, R2, 0x2 ;  /* 0x00000002db30b211 */ /* 0x042fe400078210ff */
[-C--:B------:R-:W-:Y:S02]  /*e960*/  @!P6 LEA.HI.X R51, R220, R3.reuse, R78, 0x2, P5 ;  /* 0x00000003dc33e211 */ /* 0x080fe400028f144e */
[----:B------:R-:W-:-:S02]  /*e970*/  @!P3 LEA.HI.X R49, R219, R3, R77, 0x2, P1 ;  /* 0x00000003db31b211 */ /* 0x000fc400008f144d */
[----:B------:R-:W-:Y:S01]  /*e980*/  ISETP.GE.AND P1, PT, R216, UR4, PT ;  /* 0x00000004d8007c0c */ /* 0x000fe2000bf26270 */
[----:B------:R1:W-:Y:S01]  /*e990*/  @!P6 ST.E.64 desc[UR54][R50.64], R32 ;  /* 0x000000203200e985 */ /* 0x0003e2000c101b36 */
[CC--:B--2---:R-:W-:Y:S02]  /*e9a0*/  @!P2 LEA R42, P5, R218.reuse, R2.reuse, 0x2 ;  /* 0x00000002da2aa211 */ /* 0x0c4fe400078a10ff */
[----:B---3--:R-:W-:Y:S01]  /*e9b0*/  @!P4 LEA R40, P6, R217, R2, 0x2 ;  /* 0x00000002d928c211 */ /* 0x008fe200078c10ff */
[----:B------:R2:W-:Y:S01]  /*e9c0*/  @!P3 ST.E.64 desc[UR54][R48.64], R26 ;  /* 0x0000001a3000b985 */ /* 0x0005e2000c101b36 */
[----:B------:R-:W-:Y:S02]  /*e9d0*/  ISETP.GE.AND P3, PT, R23, UR4, PT ;  /* 0x0000000417007c0c */ /* 0x000fe4000bf66270 */
[-C--:B------:R-:W-:Y:S02]  /*e9e0*/  @!P2 LEA.HI.X R43, R218, R3.reuse, R76, 0x2, P5 ;  /* 0x00000003da2ba211 */ /* 0x080fe400028f144c */
[----:B------:R-:W-:-:S03]  /*e9f0*/  @!P4 LEA.HI.X R41, R217, R3, R75, 0x2, P6 ;  /* 0x00000003d929c211 */ /* 0x000fc600030f144b */
[----:B------:R-:W-:Y:S01]  /*ea00*/  @!P2 ST.E.64 desc[UR54][R42.64], R24 ;  /* 0x000000182a00a985 */ /* 0x000fe2000c101b36 */
[-C--:B0-----:R-:W-:Y:S01]  /*ea10*/  @!P1 LEA R34, P2, R216, R2.reuse, 0x2 ;  /* 0x00000002d8229211 */ /* 0x081fe200078410ff */
[C---:B-1----:R-:W-:Y:S02]  /*ea20*/  VIADD R51, R17.reuse, 0xe8 ;  /* 0x000000e811337836 */ /* 0x042fe40000000000 */
[----:B------:R0:W-:Y:S01]  /*ea30*/  @!P4 ST.E.64 desc[UR54][R40.64], R12 ;  /* 0x0000000c2800c985 */ /* 0x0001e2000c101b36 */
[----:B------:R-:W-:Y:S01]  /*ea40*/  ISETP.GE.AND P4, PT, R22, UR4, PT ;  /* 0x0000000416007c0c */ /* 0x000fe2000bf86270 */
[----:B--2---:R-:W-:Y:S01]  /*ea50*/  VIADD R27, R17, 0xf0 ;  /* 0x000000f0111b7836 */ /* 0x004fe20000000000 */
[-C--:B------:R-:W-:Y:S02]  /*ea60*/  @!P1 LEA.HI.X R35, R216, R3.reuse, R74, 0x2, P2 ;  /* 0x00000003d8239211 */ /* 0x080fe400010f144a */
[----:B------:R-:W-:Y:S02]  /*ea70*/  @!P3 LEA R32, P5, R23, R2, 0x2 ;  /* 0x000000021720b211 */ /* 0x000fe400078a10ff */
[----:B------:R-:W-:Y:S01]  /*ea80*/  ISETP.GE.AND P2, PT, R19, UR4, PT ;  /* 0x0000000413007c0c */ /* 0x000fe2000bf46270 */
[----:B------:R1:W-:Y:S01]  /*ea90*/  @!P1 ST.E.64 desc[UR54][R34.64], R10 ;  /* 0x0000000a22009985 */ /* 0x0003e2000c101b36 */
[----:B------:R-:W-:-:S02]  /*eaa0*/  @!P3 LEA.HI.X R33, R23, R3, R73, 0x2, P5 ;  /* 0x000000031721b211 */ /* 0x000fc400028f1449 */
[----:B------:R-:W-:Y:S02]  /*eab0*/  ISETP.GE.AND P1, PT, R51, UR4, PT ;  /* 0x0000000433007c0c */ /* 0x000fe4000bf26270 */
[----:B------:R-:W-:Y:S01]  /*eac0*/  SHF.R.S32.HI R26, RZ, 0x1f, R19 ;  /* 0x0000001fff1a7819 */ /* 0x000fe20000011413 */
[----:B------:R2:W-:Y:S01]  /*ead0*/  @!P3 ST.E.64 desc[UR54][R32.64], R136 ;  /* 0x000000882000b985 */ /* 0x0005e2000c101b36 */
[----:B0-----:R-:W-:Y:S01]  /*eae0*/  SHF.R.S32.HI R13, RZ, 0x1f, R22 ;  /* 0x0000001fff0d7819 */ /* 0x001fe20000011416 */
        /* <DEDUP_REMOVED lines=8> */
[----:B-1----:R-:W-:Y:S02]  /*eb70*/  SHF.R.S32.HI R11, RZ, 0x1f, R51 ;  /* 0x0000001fff0b7819 */ /* 0x002fe40000011433 */
[----:B------:R-:W-:Y:S01]  /*eb80*/  @!P1 LEA R10, P5, R51, R2, 0x2 ;  /* 0x00000002330a9211 */ /* 0x000fe200078a10ff */
[----:B------:R0:W-:Y:S01]  /*eb90*/  @!P2 ST.E.64 desc[UR54][R12.64], R144 ;  /* 0x000000900c00a985 */ /* 0x0001e2000c101b36 */
[----:B--2---:R-:W-:-:S02]  /*eba0*/  SHF.R.S32.HI R32, RZ, 0x1f, R27 ;  /* 0x0000001fff207819 */ /* 0x004fc4000001141b */
        /* <DEDUP_REMOVED lines=9> */
.L_x_2820:
[----:B------:R-:W-:Y:S05]  /*ec40*/  BSYNC B1 ;  /* 0x0000000000017941 */ /* 0x000fea0003800000 */
.L_x_2819:
[----:B0-----:R0:W1:Y:S04]  /*ec50*/  SHFL.IDX PT, R3, R68, 0x1, 0x1c1f ;  /* 0x003c1f0044037f89 */ /* 0x00106800000e0000 */
[----:B------:R0:W2:Y:S01]  /*ec60*/  SHFL.IDX PT, R2, R0, 0x1, 0x1c1f ;  /* 0x003c1f0000027f89 */ /* 0x0000a200000e0000 */
[----:B------:R-:W-:Y:S05]  /*ec70*/  @P0 BRA `(.L_x_2818) ;  /* 0x0000001400ec0947 */ /* 0x000fea0003800000 */
[----:B------:R-:W-:Y:S02]  /*ec80*/  ULDC UR4, c[0x0][0xac8] ;  /* 0x0002b20000047ab9 */ /* 0x000fe40000000800 */
[----:B------:R-:W-:Y:S02]  /*ec90*/  ISETP.GE.AND P4, PT, R182, UR4, PT ;  /* 0x00000004b6007c0c */ /* 0x000fe4000bf86270 */
[----:B------:R-:W-:Y:S02]  /*eca0*/  ISETP.GE.AND P6, PT, R17, UR4, PT ;  /* 0x0000000411007c0c */ /* 0x000fe4000bfc6270 */
[----:B------:R-:W-:Y:S02]  /*ecb0*/  ISETP.GE.AND P0, PT, R180, UR4, PT ;  /* 0x00000004b4007c0c */ /* 0x000fe4000bf06270 */
[----:B------:R-:W-:Y:S02]  /*ecc0*/  ISETP.GE.AND P2, PT, R178, UR4, PT ;  /* 0x00000004b2007c0c */ /* 0x000fe4000bf46270 */
[----:B------:R-:W-:-:S05]  /*ecd0*/  ISETP.GE.AND P1, PT, R176, UR4, PT ;  /* 0x00000004b0007c0c */ /* 0x000fca000bf26270 */
[CC--:B--2---:R-:W-:Y:S02]  /*ece0*/  @!P4 LEA R12, P3, R182.reuse, R2.reuse, 0x2 ;  /* 0x00000002b60cc211 */ /* 0x0c4fe400078610ff */
        /* <DEDUP_REMOVED lines=19> */
[-C--:B-1----:R-:W-:Y:S02]  /*ee20*/  @!P4 LEA R10, P5, R172, R2.reuse, 0x2 ;  /* 0x00000002ac0ac211 */ /* 0x082fe400078a10ff */
[----:B------:R-:W-:Y:S01]  /*ee30*/  ISETP.GE.AND P1, PT, R166, UR4, PT ;  /* 0x00000004a6007c0c */ /* 0x000fe2000bf26270 */
[----:B------:R1:W-:Y:S01]  /*ee40*/  @!P3 ST.E.64 desc[UR54][R34.64], R108 ;  /* 0x0000006c2200b985 */ /* 0x0003e2000c101b36 */
[----:B------:R-:W-:Y:S02]  /*ee50*/  @!P4 LEA.HI.X R11, R172, R3, R173, 0x2, P5 ;  /* 0x00000003ac0bc211 */ /* 0x000fe400028f14ad */
[----:B--2---:R-:W-:Y:S02]  /*ee60*/  @!P0 LEA R12, P6, R170, R2, 0x2 ;  /* 0x00000002aa0c8211 */ /* 0x004fe400078c10ff */
[----:B------:R-:W-:Y:S01]  /*ee70*/  ISETP.GE.AND P3, PT, R164, UR4, PT ;  /* 0x00000004a4007c0c */ /* 0x000fe2000bf66270 */
[----:B------:R2:W-:Y:S01]  /*ee80*/  @!P4 ST.E.64 desc[UR54][R10.64], R102 ;  /* 0x000000660a00c985 */ /* 0x0005e2000c101b36 */
[----:B------:R-:W-:-:S02]  /*ee90*/  ISETP.GE.AND P4, PT, R162, UR4, PT ;  /* 0x00000004a2007c0c */ /* 0x000fc4000bf86270 */
[----:B------:R-:W-:Y:S02]  /*eea0*/  @!P0 LEA.HI.X R13, R170, R3, R171, 0x2, P6 ;  /* 0x00000003aa0d8211 */ /* 0x000fe400030f14ab */
[----:B---3--:R-:W-:-:S03]  /*eeb0*/  @!P2 LEA R24, P5, R168, R2, 0x2 ;  /* 0x00000002a818a211 */ /* 0x008fc600078a10ff */
[----:B------:R3:W-:Y:S01]  /*eec0*/  @!P0 ST.E.64 desc[UR54][R12.64], R100 ;  /* 0x000000640c008985 */ /* 0x0007e2000c101b36 */
[-C--:B------:R-:W-:Y:S02]  /*eed0*/  @!P2 LEA.HI.X R25, R168, R3.reuse, R169, 0x2, P5 ;  /* 0x00000003a819a211 */ /* 0x080fe400028f14a9 */
[-C--:B----4-:R-:W-:Y:S02]  /*eee0*/  @!P1 LEA R26, P0, R166, R2.reuse, 0x2 ;  /* 0x00000002a61a9211 */ /* 0x090fe400078010ff */
[-C--:B-----5:R-:W-:Y:S01]  /*eef0*/  @!P3 LEA R32, P6, R164, R2.reuse, 0x2 ;  /* 0x00000002a420b211 */ /* 0x0a0fe200078c10ff */
[----:B------:R4:W-:Y:S01]  /*ef00*/  @!P2 ST.E.64 desc[UR54][R24.64], R94 ;  /* 0x0000005e1800a985 */ /* 0x0009e2000c101b36 */
[-C--:B------:R-:W-:Y:S02]  /*ef10*/  @!P1 LEA.HI.X R27, R166, R3.reuse, R167, 0x2, P0 ;  /* 0x00000003a61b9211 */ /* 0x080fe400000f14a7 */
[----:B------:R-:W-:Y:S02]  /*ef20*/  ISETP.GE.AND P2, PT, R229, UR4, PT ;  /* 0x00000004e5007c0c */ /* 0x000fe4000bf46270 */
[----:B-1----:R-:W-:Y:S01]  /*ef30*/  @!P4 LEA R34, P5, R162, R2, 0x2 ;  /* 0x00000002a222c211 */ /* 0x002fe200078a10ff */
        /* <DEDUP_REMOVED lines=8> */
[----:B--2---:R-:W-:-:S04]  /*efc0*/  @!P2 LEA R10, P3, R229, R2, 0x2 ;  /* 0x00000002e50aa211 */ /* 0x004fc800078610ff */
        /* <DEDUP_REMOVED lines=9> */
[CC--:B-1----:R-:W-:Y:S02]  /*f060*/  @!P4 LEA R26, P5, R226.reuse, R2.reuse, 0x2 ;  /* 0x00000002e21ac211 */ /* 0x0c2fe400078a10ff */
[----:B------:R-:W-:Y:S01]  /*f070*/  ISETP.GE.AND P0, PT, R223, UR4, PT ;  /* 0x00000004df007c0c */ /* 0x000fe2000bf06270 */
[----:B------:R1:W-:Y:S01]  /*f080*/  @!P1 ST.E.64 desc[UR54][R24.64], R54 ;  /* 0x0000003618009985 */ /* 0x0003e2000c101b36 */
[----:B------:R-:W-:Y:S02]  /*f090*/  @!P4 LEA.HI.X R27, R226, R3, R158, 0x2, P5 ;  /* 0x00000003e21bc211 */ /* 0x000fe400028f149e */
[----:B------:R-:W-:Y:S02]  /*f0a0*/  ISETP.GE.AND P1, PT, R222, UR4, PT ;  /* 0x00000004de007c0c */ /* 0x000fe4000bf26270 */
[----:B-----5:R-:W-:Y:S01]  /*f0b0*/  @!P3 LEA R32, P6, R225, R2, 0x2 ;  /* 0x00000002e120b211 */ /* 0x020fe200078c10ff */
[----:B------:R4:W-:Y:S01]  /*f0c0*/  @!P4 ST.E.64 desc[UR54][R26.64], R52 ;  /* 0x000000341a00c985 */ /* 0x0009e2000c101b36 */
[----:B------:R-:W-:-:S02]  /*f0d0*/  ISETP.GE.AND P4, PT, R221, UR4, PT ;  /* 0x00000004dd007c0c */ /* 0x000fc4000bf86270 */
[CC--:B0-----:R-:W-:Y:S02]  /*f0e0*/  @!P2 LEA R34, P5, R224.reuse, R2.reuse, 0x2 ;  /* 0x00000002e022a211 */ /* 0x0c1fe400078a10ff */
[-C--:B------:R-:W-:Y:S02]  /*f0f0*/  @!P3 LEA.HI.X R33, R225, R3.reuse, R157, 0x2, P6 ;  /* 0x00000003e121b211 */ /* 0x080fe400030f149d */
[-C--:B------:R-:W-:Y:S02]  /*f100*/  @!P2 LEA.HI.X R35, R224, R3.reuse, R156, 0x2, P5 ;  /* 0x00000003e023a211 */ /* 0x080fe400028f149c */
[CC--:B--2---:R-:W-:Y:S01]  /*f110*/  @!P0 LEA R10, P5, R223.reuse, R2.reuse, 0x2 ;  /* 0x00000002df0a8211 */ /* 0x0c4fe200078a10ff */
[----:B------:R0:W-:Y:S01]  /*f120*/  @!P3 ST.E.64 desc[UR54][R32.64], R46 ;  /* 0x0000002e2000b985 */ /* 0x0001e2000c101b36 */
[----:B------:R-:W-:Y:S02]  /*f130*/  ISETP.GE.AND P3, PT, R220, UR4, PT ;  /* 0x00000004dc007c0c */ /* 0x000fe4000bf66270 */
[----:B---3--:R-:W-:Y:S01]  /*f140*/  @!P1 LEA R12, P6, R222, R2, 0x2 ;  /* 0x00000002de0c9211 */ /* 0x008fe200078c10ff */
[----:B------:R2:W-:Y:S01]  /*f150*/  @!P2 ST.E.64 desc[UR54][R34.64], R44 ;  /* 0x0000002c2200a985 */ /* 0x0005e2000c101b36 */
[----:B------:R-:W-:-:S02]  /*f160*/  @!P0 LEA.HI.X R11, R223, R3, R151, 0x2, P5 ;  /* 0x00000003df0b8211 */ /* 0x000fc400028f1497 */
[----:B------:R-:W-:Y:S02]  /*f170*/  ISETP.GE.AND P2, PT, R219, UR4, PT ;  /* 0x00000004db007c0c */ /* 0x000fe4000bf46270 */
[CC--:B-1----:R-:W-:Y:S01]  /*f180*/  @!P4 LEA R24, P5, R221.reuse, R2.reuse, 0x2 ;  /* 0x00000002dd18c211 */ /* 0x0c2fe200078a10ff */
[----:B------:R-:W-:Y:S01]  /*f190*/  @!P0 ST.E.64 desc[UR54][R10.64], R38 ;  /* 0x000000260a008985 */ /* 0x000fe2000c101b36 */
[-C--:B------:R-:W-:Y:S02]  /*f1a0*/  @!P1 LEA.HI.X R13, R222, R3.reuse, R150, 0x2, P6 ;  /* 0x00000003de0d9211 */ /* 0x080fe400030f1496 */
[----:B------:R-:W-:Y:S02]  /*f1b0*/  @!P4 LEA.HI.X R25, R221, R3, R79, 0x2, P5 ;  /* 0x00000003dd19c211 */ /* 0x000fe400028f144f */
[----:B------:R-:W-:Y:S01]  /*f1c0*/  ISETP.GE.AND P0, PT, R218, UR4, PT ;  /* 0x00000004da007c0c */ /* 0x000fe2000bf06270 */
[----:B------:R1:W-:Y:S01]  /*f1d0*/  @!P1 ST.E.64 desc[UR54][R12.64], R36 ;  /* 0x000000240c009985 */ /* 0x0003e2000c101b36 */
[----:B----4-:R-:W-:-:S03]  /*f1e0*/  @!P3 LEA R26, P1, R220, R2, 0x2 ;  /* 0x00000002dc1ab211 */ /* 0x010fc600078210ff */
[----:B------:R3:W-:Y:S01]  /*f1f0*/  @!P4 ST.E.64 desc[UR54][R24.64], R30 ;  /* 0x0000001e1800c985 */ /* 0x0007e2000c101b36 */
[----:B------:R-:W-:Y:S02]  /*f200*/  ISETP.GE.AND P4, PT, R217, UR4, PT ;  /* 0x00000004d9007c0c */ /* 0x000fe4000bf86270 */
[CC--:B0-----:R-:W-:Y:S02]  /*f210*/  @!P2 LEA R32, P5, R219.reuse, R2.reuse, 0x2 ;  /* 0x00000002db20a211 */ /* 0x0c1fe400078a10ff */
[-C--:B------:R-:W-:Y:S02]  /*f220*/  @!P3 LEA.HI.X R27, R220, R3.reuse, R78, 0x2, P1 ;  /* 0x00000003dc1bb211 */ /* 0x080fe400008f144e */
[----:B------:R-:W-:Y:S02]  /*f230*/  ISETP.GE.AND P1, PT, R216, UR4, PT ;  /* 0x00000004d8007c0c */ /* 0x000fe4000bf26270 */
[----:B------:R-:W-:Y:S01]  /*f240*/  @!P2 LEA.HI.X R33, R219, R3, R77, 0x2, P5 ;  /* 0x00000003db21a211 */ /* 0x000fe200028f144d */
[----:B------:R-:W-:Y:S01]  /*f250*/  @!P3 ST.E.64 desc[UR54][R26.64], R28 ;  /* 0x0000001c1a00b985 */ /* 0x000fe2000c101b36 */
[----:B--2---:R-:W-:Y:S01]  /*f260*/  @!P0 LEA R34, P6, R218, R2, 0x2 ;  /* 0x00000002da228211 */ /* 0x004fe200078c10ff */
[----:B-1----:R-:W-:-:S02]  /*f270*/  VIADD R37, R17, 0xe8 ;  /* 0x000000e811257836 */ /* 0x002fc40000000000 */
[----:B------:R0:W-:Y:S01]  /*f280*/  @!P2 ST.E.64 desc[UR54][R32.64], R20 ;  /* 0x000000142000a985 */ /* 0x0001e2000c101b36 */
[-C--:B------:R-:W-:Y:S01]  /*f290*/  @!P0 LEA.HI.X R35, R218, R3.reuse, R76, 0x2, P6 ;  /* 0x00000003da238211 */ /* 0x080fe200030f144c */
[----:B---3--:R-:W-:Y:S01]  /*f2a0*/  VIADD R25, R17, 0xf0 ;  /* 0x000000f011197836 */ /* 0x008fe20000000000 */
        /* <DEDUP_REMOVED lines=14> */
[-C--:B-1----:R-:W-:Y:S02]  /*f390*/  @!P2 LEA R14, P5, R23, R2.reuse, 0x2 ;  /* 0x00000002170ea211 */ /* 0x082fe400078a10ff */
[-C--:B------:R-:W-:Y:S02]  /*f3a0*/  @!P0 LEA.HI.X R21, R37, R3.reuse, R0, 0x2, P6 ;  /* 0x0000000325158211 */ /* 0x080fe400030f1400 */
[----:B------:R-:W-:Y:S02]  /*f3b0*/  @!P2 LEA.HI.X R15, R23, R3, R73, 0x2, P5 ;  /* 0x00000003170fa211 */ /* 0x000fe400028f1449 */
[----:B------:R-:W-:Y:S02]  /*f3c0*/  SHF.R.S32.HI R0, RZ, 0x1f, R25 ;  /* 0x0000001fff007819 */ /* 0x000fe40000011419 */
[-C--:B--2---:R-:W-:Y:S01]  /*f3d0*/  @!P3 LEA R10, P6, R25, R2.reuse, 0x2 ;  /* 0x00000002190ab211 */ /* 0x084fe200078c10ff */
[----:B------:R0:W-:Y:S01]  /*f3e0*/  @!P2 ST.E.64 desc[UR54][R14.64], R140 ;  /* 0x0000008c0e00a985 */ /* 0x0001e2000c101b36 */
[----:B------:R-:W-:Y:S01]  /*f3f0*/  SHF.R.S32.HI R9, RZ, 0x1f, R22 ;  /* 0x0000001fff097819 */ /* 0x000fe20000011416 */
[----:B---3--:R-:W-:Y:S01]  /*f400*/  VIADD R13, R17, 0xf8 ;  /* 0x000000f8110d7836 */ /* 0x008fe20000000000 */
[----:B------:R-:W-:-:S02]  /*f410*/  @!P4 LEA R8, P5, R22, R2, 0x2 ;  /* 0x000000021608c211 */ /* 0x000fc400078a10ff */
[-C--:B------:R-:W-:Y:S02]  /*f420*/  @!P3 LEA.HI.X R11, R25, R3.reuse, R0, 0x2, P6 ;  /* 0x00000003190bb211 */ /* 0x080fe400030f1400 */
[-C--:B------:R-:W-:Y:S02]  /*f430*/  @!P4 LEA.HI.X R9, R22, R3.reuse, R9, 0x2, P5 ;  /* 0x000000031609c211 */ /* 0x080fe400028f1409 */
[----:B------:R-:W-:Y:S02]  /*f440*/  SHF.R.S32.HI R0, RZ, 0x1f, R19 ;  /* 0x0000001fff007819 */ /* 0x000fe40000011413 */
[C---:B------:R-:W-:Y:S01]  /*f450*/  @!P1 LEA R6, P5, R19.reuse, R2, 0x2 ;  /* 0x0000000213069211 */ /* 0x040fe200078a10ff */
[----:B------:R0:W-:Y:S03]  /*f460*/  @!P4 ST.E.64 desc[UR54][R8.64], R138 ;  /* 0x0000008a0800c985 */ /* 0x0001e6000c101b36 */
[----:B------:R-:W-:-:S05]  /*f470*/  @!P1 LEA.HI.X R7, R19, R3, R0, 0x2, P5 ;  /* 0x0000000313079211 */ /* 0x000fca00028f1400 */
[----:B------:R0:W-:Y:S04]  /*f480*/  @!P1 ST.E.64 desc[UR54][R6.64], R148 ;  /* 0x0000009406009985 */ /* 0x0001e8000c101b36 */
[----:B------:R0:W-:Y:S01]  /*f490*/  @!P0 ST.E.64 desc[UR54][R20.64], R146 ;  /* 0x0000009214008985 */ /* 0x0001e2000c101b36 */
[----:B------:R-:W-:-:S03]  /*f4a0*/  ISETP.GE.AND P0, PT, R13, UR4, PT ;  /* 0x000000040d007c0c */ /* 0x000fc6000bf06270 */
[----:B------:R0:W-:Y:S10]  /*f4b0*/  @!P3 ST.E.64 desc[UR54][R10.64], R132 ;  /* 0x000000840a00b985 */ /* 0x0001f4000c101b36 */
[----:B------:R-:W-:Y:S05]  /*f4c0*/  @P0 BRA `(.L_x_2818) ;  /* 0x0000000c00d80947 */ /* 0x000fea0003800000 */
[----:B------:R-:W-:Y:S02]  /*f4d0*/  LEA R2, P0, R13, R2, 0x2 ;  /* 0x000000020d027211 */ /* 0x000fe400078010ff */
[----:B------:R-:W-:-:S04]  /*f4e0*/  SHF.R.S32.HI R0, RZ, 0x1f, R13 ;  /* 0x0000001fff007819 */ /* 0x000fc8000001140d */
[----:B------:R-:W-:-:S05]  /*f4f0*/  LEA.HI.X R3, R13, R3, R0, 0x2, P0 ;  /* 0x000000030d037211 */ /* 0x000fca00000f1400 */
[----:B------:R1:W-:Y:S01]  /*f500*/  ST.E.64 desc[UR54][R2.64], R4 ;  /* 0x0000000402007985 */ /* 0x0003e2000c101b36 */
[----:B------:R-:W-:Y:S05]  /*f510*/  BRA `(.L_x_2818) ;  /* 0x0000000c00c47947 */ /* 0x000fea0003800000 */
.L_x_2809:
        /* <DEDUP_REMOVED lines=22> */
[----:B--2---:R-:W-:Y:S01]  /*f680*/  @P1 R2UR UR4, R6 ;  /* 0x00000000060412ca */ /* 0x004fe200000e0000 */
[----:B0-----:R-:W-:-:S05]  /*f690*/  VIADD R6, R7, 0xffffff80 ;  /* 0xffffff8007067836 */ /* 0x001fca0000000000 */
[----:B------:R-:W-:-:S07]  /*f6a0*/  ISETP.GT.AND P0, PT, R6, 0x7f, PT ;  /* 0x0000007f0600780c */ /* 0x000fce0003f04270 */
[----:B------:R-:W-:Y:S01]  /*f6b0*/  USHF.R.S32.HI UR16, URZ, 0x1f, UR4 ;  /* 0x0000001f3f107899 */ /* 0x000fe20008011404 */
[----:B-1----:R-:W-:Y:S11]  /*f6c0*/  @P2 BRA `(.L_x_2821) ;  /* 0x0000000000102947 */ /* 0x002ff60003800000 */
[----:B------:R-:W-:Y:S05]  /*f6d0*/  @!P1 BRA `(.L_x_2821) ;  /* 0x00000000000c9947 */ /* 0x000fea0003800000 */
[----:B------:R-:W2:Y:S04]  /*f6e0*/  LDG.E R5, desc[UR54][R2.64] ;  /* 0x0000003602057981 */ /* 0x000ea8000c1e1900 */
[----:B-----5:R-:W2:Y:S02]  /*f6f0*/  LDG.E R0, desc[UR54][R2.64+0x4] ;  /* 0x0000043602007981 */ /* 0x020ea4000c1e1900 */
[----:B--2---:R-:W-:-:S07]  /*f700*/  IMAD.IADD R0, R0, 0x1, -R5 ;  /* 0x0000000100007824 */ /* 0x004fce00078e0a05 */
.L_x_2821:
[----:B------:R-:W-:Y:S01]  /*f710*/  USEL UR36, UR36, URZ, !UP0 ;  /* 0x0000003f24247287 */ /* 0x000fe2000c000000 */
[----:B------:R-:W-:Y:S01]  /*f720*/  BSSY B1, `(.L_x_2822) ;  /* 0x0000037000017945 */ /* 0x000fe20003800000 */
[----:B------:R-:W-:-:S03]  /*f730*/  USEL UR37, UR37, URZ, !UP0 ;  /* 0x0000003f25257287 */ /* 0x000fc6000c000000 */
[----:B------:R-:W-:Y:S09]  /*f740*/  @P0 BRA `(.L_x_2823) ;  /* 0x0000000000d00947 */ /* 0x000ff20003800000 */
        /* <DEDUP_REMOVED lines=8> */
[----:B------:R-:W-:Y:S01]  /*f7d0*/  IMAD.MOV.U32 R5, RZ, RZ, R4 ;  /* 0x000000ffff057224 */ /* 0x000fe200078e0004 */
[----:B------:R-:W-:Y:S02]  /*f7e0*/  UMOV UR8, 0x9b8 ;  /* 0x000009b800087882 */ /* 0x000fe40000000000 */
        /* <DEDUP_REMOVED lines=19> */
[----:B------:R-:W-:Y:S02]  /*f920*/  IMAD.U32 R3, RZ, RZ, UR21 ;  /* 0x00000015ff037e24 */ /* 0x000fe4000f8e00ff */
[----:B------:R-:W-:Y:S01]  /*f930*/  IMAD.U32 R8, RZ, RZ, UR8 ;  /* 0x00000008ff087e24 */ /* 0x000fe2000f8e00ff */
[----:B------:R-:W-:Y:S01]  /*f940*/  ULDC.64 UR8, c[0x0][UR17+0x210] ;  /* 0x0000840011087abb */ /* 0x000fe20008000a00 */
[----:B-1----:R-:W-:Y:S01]  /*f950*/  @P0 SHF.R.U32.HI R5, RZ, R7, R2 ;  /* 0x00000007ff050219 */ /* 0x002fe20000011602 */
[----:B------:R-:W-:-:S04]  /*f960*/  IMAD.U32 R2, RZ, RZ, UR20 ;  /* 0x00000014ff027e24 */ /* 0x000fc8000f8e00ff */
[--C-:B------:R-:W-:Y:S01]  /*f970*/  IMAD.MOV R7, RZ, RZ, -R5.reuse ;  /* 0x000000ffff077224 */ /* 0x100fe200078e0a05 */
[----:B------:R-:W-:Y:S01]  /*f980*/  IADD3 R2, P0, P1, R5, UR10, R2 ;  /* 0x0000000a05027c10 */ /* 0x000fe2000f91e002 */
[----:B------:R-:W-:Y:S01]  /*f990*/  UIADD3.X UR10, UR13, UR11, UR16, UP0, UP1 ;  /* 0x0000000b0d0a7290 */ /* 0x000fe200087e2410 */
[----:B------:R-:W-:Y:S01]  /*f9a0*/  SHF.R.S32.HI R5, RZ, 0x1f, R5 ;  /* 0x0000001fff057819 */ /* 0x000fe20000011405 */
        /* <DEDUP_REMOVED lines=14> */
.L_x_2823:
[----:B------:R-:W-:Y:S05]  /*fa90*/  BSYNC B1 ;  /* 0x0000000000017941 */ /* 0x000fea0003800000 */
.L_x_2822:
        /* <DEDUP_REMOVED lines=43> */
[----:B------:R-:W-:Y:S01]  /*fd50*/  ULDC.64 UR8, c[0x0][0xad8] ;  /* 0x0002b60000087ab9 */ /* 0x000fe20000000a00 */
[----:B-----5:R-:W-:Y:S02]  /*fd60*/  IMAD R11, R0, R11, RZ ;  /* 0x0000000b000b7224 */ /* 0x020fe400078e02ff */
[----:B------:R-:W-:-:S02]  /*fd70*/  IMAD.IADD R3, R3, 0x1, R9 ;  /* 0x0000000103037824 */ /* 0x000fc400078e0209 */
[----:B------:R-:W-:Y:S02]  /*fd80*/  IMAD R4, R4, UR8, RZ ;  /* 0x0000000804047c24 */ /* 0x000fe4000f8e02ff */
[----:B------:R-:W-:-:S04]  /*fd90*/  IMAD.WIDE.U32 R2, R7, UR8, R2 ;  /* 0x0000000807027c25 */ /* 0x000fc8000f8e0002 */
[----:B------:R-:W-:Y:S01]  /*fda0*/  IMAD R5, R7, UR9, R4 ;  /* 0x0000000907057c24 */ /* 0x000fe2000f8e0204 */
[----:B------:R-:W-:Y:S01]  /*fdb0*/  ULDC.64 UR8, c[0x0][0xa80] ;  /* 0x0002a00000087ab9 */ /* 0x000fe20000000a00 */
[----:B------:R-:W-:Y:S02]  /*fdc0*/  VIADD R4, R6, 0x40 ;  /* 0x0000004006047836 */ /* 0x000fe40000000000 */
[----:B------:R-:W-:Y:S01]  /*fdd0*/  IMAD.IADD R3, R3, 0x1, R5 ;  /* 0x0000000103037824 */ /* 0x000fe200078e0205 */
[----:B------:R-:W-:Y:S01]  /*fde0*/  LEA R5, P2, R2, UR8, 0x1 ;  /* 0x0000000802057c11 */ /* 0x000fe2000f8408ff */
        /* <DEDUP_REMOVED lines=33> */
.L_x_2825:
[----:B------:R-:W-:Y:S05]  /*10000*/  BSYNC B1 ;  /* 0x0000000000017941 */ /* 0x000fea0003800000 */
.L_x_2824:
        /* <DEDUP_REMOVED lines=21> */
.L_x_2827:
[----:B------:R-:W-:Y:S05]  /*10160*/  BSYNC B1 ;  /* 0x0000000000017941 */ /* 0x000fea0003800000 */
.L_x_2826:
        /* <DEDUP_REMOVED lines=21> */
.L_x_2829:
[----:B------:R-:W-:Y:S05]  /*102c0*/  BSYNC B1 ;  /* 0x0000000000017941 */ /* 0x000fea0003800000 */
.L_x_2828:
[----:B0-----:R-:W-:Y:S01]  /*102d0*/  VIADD R0, R6, 0x60 ;  /* 0x0000006006007836 */ /* 0x001fe20000000000 */
[----:B--2-4-:R-:W2:Y:S04]  /*102e0*/  SHFL.IDX PT, R4, R4, 0x3, 0x181f ;  /* 0x00781f0004047f89 */ /* 0x014ea800000e0000 */
[----:B------:R-:W-:Y:S01]  /*102f0*/  ISETP.GE.AND P0, PT, R0, R11, PT ;  /* 0x0000000b0000720c */ /* 0x000fe20003f06270 */
[----:B-1-3--:R1:W3:-:S12]  /*10300*/  SHFL.IDX PT, R2, R5, 0x3, 0x181f ;  /* 0x00781f0005027f89 */ /* 0x00a2d800000e0000 */
[----:B-1----:R-:W-:Y:S05]  /*10310*/  @P0 BRA `(.L_x_2818) ;  /* 0x0000000000440947 */ /* 0x002fea0003800000 */
[----:B------:R-:W-:Y:S02]  /*10320*/  ULDC UR4, c[0x0][0xac8] ;  /* 0x0002b20000047ab9 */ /* 0x000fe40000000800 */
[----:B------:R-:W-:Y:S02]  /*10330*/  ISETP.GE.AND P3, PT, R7, UR4, PT ;  /* 0x0000000407007c0c */ /* 0x000fe4000bf66270 */
[----:B------:R-:W-:Y:S02]  /*10340*/  ISETP.GE.AND P2, PT, R9, UR4, PT ;  /* 0x0000000409007c0c */ /* 0x000fe4000bf46270 */
[----:B------:R-:W-:Y:S02]  /*10350*/  ISETP.GE.AND P1, PT, R13, UR4, PT ;  /* 0x000000040d007c0c */ /* 0x000fe4000bf26270 */
[----:B------:R-:W-:-:S07]  /*10360*/  ISETP.GE.AND P0, PT, R15, UR4, PT ;  /* 0x000000040f007c0c */ /* 0x000fce000bf06270 */
[----:B---3--:R-:W-:-:S04]  /*10370*/  @!P3 LEA R6, P4, R7, R2, 0x1 ;  /* 0x000000020706b211 */ /* 0x008fc800078808ff */
[----:B--2---:R-:W-:Y:S02]  /*10380*/  @!P3 LEA.HI.X R7, R7, R4, R12, 0x1, P4 ;  /* 0x000000040707b211 */ /* 0x004fe400020f0c0c */
        /* <DEDUP_REMOVED lines=10> */
.L_x_2818:
[----:B------:R-:W-:Y:S05]  /*10430*/  BSYNC B0 ;  /* 0x0000000000007941 */ /* 0x000fea0003800000 */
.L_x_2808:
[----:B------:R-:W-:Y:S02]  /*10440*/  ULDC UR4, c[0x0][0xc3c] ;  /* 0x00030f0000047ab9 */ /* 0x000fe40000000800 */
[----:B------:R-:W-:-:S06]  /*10450*/  UISETP.GE.AND UP0, UPT, UR7, UR4, UPT ;  /* 0x000000040700728c */ /* 0x000fcc000bf06270 */
[----:B------:R-:W-:-:S13]  /*10460*/  PLOP3.LUT P0, PT, PT, PT, UP0, 0x80, 0x0 ;  /* 0x000000000000781c */ /* 0x000fda0003f0f008 */
[----:B------:R-:W-:Y:S05]  /*10470*/  @!P0 BRA `(.L_x_2830) ;  /* 0xffffff0c00008947 */ /* 0x000fea000383ffff */
[----:B------:R-:W-:Y:S05]  /*10480*/  EXIT ;  /* 0x000000000000794d */ /* 0x000fea0003800000 */
.L_x_2765:
        /* <DEDUP_REMOVED lines=59> */
.L_x_2834:
        /* <DEDUP_REMOVED lines=38> */
.L_x_2832:
        /* <DEDUP_REMOVED lines=17> */
.L_x_2835:
        /* <DEDUP_REMOVED lines=61> */
.L_x_2836:
        /* <DEDUP_REMOVED lines=63> */
.L_x_2837:
[----:B------:R-:W-:-:S05]  /*11370*/  LOP3.LUT R33, RZ, R2, RZ, 0x33, !PT ;  /* 0x00000002ff217212 */ /* 0x000fca00078e33ff */
[----:B------:R-:W-:Y:S01]  /*11380*/  IMAD.IADD R33, R0, 0x1, R33 ;  /* 0x0000000100217824 */ /* 0x000fe200078e0221 */
[----:B------:R-:W-:Y:S06]  /*11390*/  BRA `(.L_x_2838) ;  /* 0x0000000000107947 */ /* 0x000fec0003800000 */
.L_x_2833:
[----:B------:R-:W-:Y:S01]  /*113a0*/  IMAD.MOV.U32 R32, RZ, RZ, R11 ;  /* 0x000000ffff207224 */ /* 0x000fe200078e000b */
[----:B------:R-:W-:Y:S01]  /*113b0*/  ULDC UR39, c[0x0][0xc3c] ;  /* 0x00030f0000277ab9 */ /* 0x000fe20000000800 */
[----:B------:R-:W-:Y:S02]  /*113c0*/  IMAD.MOV.U32 R33, RZ, RZ, RZ ;  /* 0x000000ffff217224 */ /* 0x000fe400078e00ff */
[----:B------:R-:W-:-:S07]  /*113d0*/  IMAD.MOV.U32 R34, RZ, RZ, RZ ;  /* 0x000000ffff227224 */ /* 0x000fce00078e00ff */
.L_x_2838:
[----:B------:R-:W-:Y:S01]  /*113e0*/  ISETP.NE.AND P0, PT, R7, RZ, PT ;  /* 0x000000ff0700720c */ /* 0x000fe20003f05270 */
[----:B------:R-:W-:-:S12]  /*113f0*/  IMAD.U32 R35, RZ, RZ, UR39 ;  /* 0x00000027ff237e24 */ /* 0x000fd8000f8e00ff */
[----:B------:R-:W0:Y:S01]  /*11400*/  @!P0 S2R R3, SR_CgaCtaId ;  /* 0x0000000000038919 */ /* 0x000e220000008800 */
[----:B------:R-:W-:-:S04]  /*11410*/  @!P0 MOV R0, 0x400 ;  /* 0x0000040000008802 */ /* 0x000fc80000000f00 */
[----:B0-----:R-:W-:-:S05]  /*11420*/  @!P0 LEA R0, R3, R0, 0x18 ;  /* 0x0000000003008211 */ /* 0x001fca00078ec0ff */
[----:B------:R0:W-:Y:S01]  /*11430*/  @!P0 STS.128 [R0+0x388d0], R32 ;  /* 0x0388d02000008388 */ /* 0x0001e20000000c00 */
[----:B------:R-:W-:Y:S06]  /*11440*/  BAR.ARV 0x5, 0x180 ;  /* 0x0146000000007b1d */ /* 0x000fec0000002000 */
.L_x_2831:
        /* <DEDUP_REMOVED lines=10> */
[----:B------:R-:W-:Y:S01]  /*114f0*/  ULOP3.LUT UR42, UR43, 0x2, URZ, 0xfc, !UPT ;  /* 0x000000022b2a7892 */ /* 0x000fe2000f8efc3f */
[----:B------:R-:W-:Y:S01]  /*11500*/  STL [R1+0x18], RZ ;  /* 0x000018ff01007387 */ /* 0x000fe20000100800 */
[----:B------:R-:W-:Y:S01]  /*11510*/  IMAD.MOV.U32 R28, RZ, RZ, 0x1 ;  /* 0x00000001ff1c7424 */ /* 0x000fe200078e00ff */
[----:B------:R-:W-:Y:S01]  /*11520*/  ULOP3.LUT UR44, UR43, 0x1, URZ, 0xfc, !UPT ;  /* 0x000000012b2c7892 */ /* 0x000fe2000f8efc3f */
[----:B------:R-:W-:Y:S01]  /*11530*/  IMAD.MOV.U32 R24, RZ, RZ, RZ ;  /* 0x000000ffff187224 */ /* 0x000fe200078e00ff */
[----:B------:R-:W-:Y:S01]  /*11540*/  ULDC UR46, c[0x0][0xc] ;  /* 0x00000300002e7ab9 */ /* 0x000fe20000000800 */
[----:B--2---:R-:W-:Y:S02]  /*11550*/  IMAD.U32 R36, RZ, RZ, UR4 ;  /* 0x00000004ff247e24 */ /* 0x004fe4000f8e00ff */
[C---:B-1----:R-:W-:Y:S01]  /*11560*/  IMAD.SHL.U32 R17, R8.reuse, 0x80, RZ ;  /* 0x0000008008117824 */ /* 0x042fe200078e00ff */
[C---:B------:R-:W-:Y:S01]  /*11570*/  LOP3.LUT R6, R8.reuse, 0x7f, RZ, 0xc0, !PT ;  /* 0x0000007f08067812 */ /* 0x040fe200078ec0ff */
[C---:B------:R-:W-:Y:S01]  /*11580*/  IMAD.SHL.U32 R5, R8.reuse, 0x10, RZ ;  /* 0x0000001008057824 */ /* 0x040fe200078e00ff */
[C---:B------:R-:W-:Y:S01]  /*11590*/  R2P PR, R8.reuse, 0x6 ;  /* 0x0000000608007804 */ /* 0x040fe20000000000 */
[----:B------:R-:W-:Y:S01]  /*115a0*/  IMAD.SHL.U32 R4, R8, 0x2, RZ ;  /* 0x0000000208047824 */ /* 0x000fe200078e00ff */
[----:B0-----:R-:W-:-:S02]  /*115b0*/  SHF.R.U32.HI R0, RZ, 0x5, R6 ;  /* 0x00000005ff007819 */ /* 0x001fc40000011606 */
[C---:B------:R-:W-:Y:S02]  /*115c0*/  LOP3.LUT R7, R17.reuse, 0x400, RZ, 0xc0, !PT ;  /* 0x0000040011077812 */ /* 0x040fe400078ec0ff */
[----:B------:R-:W-:Y:S02]  /*115d0*/  LOP3.LUT R3, R17, 0x380, RZ, 0xc0, !PT ;  /* 0x0000038011037812 */ /* 0x000fe400078ec0ff */
[----:B------:R-:W-:Y:S01]  /*115e0*/  SEL R37, R37, 0xffffffc0, !P2 ;  /* 0xffffffc025257807 */ /* 0x000fe20005000000 */
[C---:B------:R-:W-:Y:S01]  /*115f0*/  IMAD R7, R0.reuse, 0x800, R7 ;  /* 0x0000080000077824 */ /* 0x040fe200078e0207 */
[----:B------:R-:W-:Y:S01]  /*11600*/  LOP3.LUT R2, R3, 0x10, R8, 0xf8, !PT ;  /* 0x0000001003027812 */ /* 0x000fe200078ef808 */
[----:B------:R-:W-:Y:S01]  /*11610*/  IMAD R0, R0, 0x10, R3 ;  /* 0x0000001000007824 */ /* 0x000fe200078e0203 */
[----:B------:R-:W-:Y:S02]  /*11620*/  LOP3.LUT R3, R5, 0x3f0, RZ, 0xc0, !PT ;  /* 0x000003f005037812 */ /* 0x000fe400078ec0ff */
[----:B------:R-:W-:-:S02]  /*11630*/  LOP3.LUT R2, R2, 0x70, R5, 0x78, !PT ;  /* 0x0000007002027812 */ /* 0x000fc400078e7805 */
[----:B------:R-:W-:Y:S02]  /*11640*/  LOP3.LUT R0, R0, 0x70, R5, 0x78, !PT ;  /* 0x0000007000007812 */ /* 0x000fe400078e7805 */
[----:B------:R-:W-:Y:S01]  /*11650*/  LOP3.LUT R4, R3, 0x70, R4, 0x78, !PT ;  /* 0x0000007003047812 */ /* 0x000fe200078e7804 */
[----:B------:R-:W-:Y:S01]  /*11660*/  IMAD.IADD R26, R7, 0x1, R2 ;  /* 0x00000001071a7824 */ /* 0x000fe200078e0202 */
[----:B------:R-:W-:Y:S01]  /*11670*/  LOP3.LUT R17, R0, 0xc00, R17, 0xf8, !PT ;  /* 0x00000c0000117812 */ /* 0x000fe200078ef811 */
[----:B------:R-:W-:Y:S01]  /*11680*/  IMAD.MOV.U32 R0, RZ, RZ, 0x20 ;  /* 0x00000020ff007424 */ /* 0x000fe200078e00ff */
[----:B------:R-:W-:Y:S02]  /*11690*/  MOV R3, 0x400 ;  /* 0x0000040000037802 */ /* 0x000fe40000000f00 */
[----:B------:R-:W-:Y:S02]  /*116a0*/  SHF.R.U32.HI R6, RZ, 0x3, R6 ;  /* 0x00000003ff067819 */ /* 0x000fe40000011606 */
[----:B------:R-:W-:-:S02]  /*116b0*/  SEL R2, R0, 0xffffffe0, !P1 ;  /* 0xffffffe000027807 */ /* 0x000fc40004800000 */
[--C-:B------:R-:W-:Y:S02]  /*116c0*/  LOP3.LUT R0, R4, 0x400, R5.reuse, 0xf8, !PT ;  /* 0x0000040004007812 */ /* 0x100fe400078ef805 */
[----:B------:R-:W-:Y:S01]  /*116d0*/  LEA R18, R36, R3, 0x18 ;  /* 0x0000000324127211 */ /* 0x000fe200078ec0ff */
        /* <DEDUP_REMOVED lines=11> */
.L_x_2915:
        /* <DEDUP_REMOVED lines=51> */
.L_x_2840:
        /* <DEDUP_REMOVED lines=16> */
.L_x_2841:
        /* <DEDUP_REMOVED lines=9> */
.L_x_2842:
[----:B-1----:R-:W1:Y:S01]  /*11c50*/  LDC R2, c[0x0][0x448] ;  /* 0x00011200ff027b82 */ /* 0x002e620000000800 */
[----:B-----5:R-:W-:Y:S01]  /*11c60*/  IMAD.IADD R19, R0, 0x1, -R31 ;  /* 0x0000000100137824 */ /* 0x020fe200078e0a1f */
[----:B------:R-:W-:-:S03]  /*11c70*/  LOP3.LUT R16, R16, 0xfffffeff, RZ, 0xc0, !PT ;  /* 0xfffffeff10107812 */ /* 0x000fc600078ec0ff */
[----:B------:R-:W-:Y:S01]  /*11c80*/  VIADD R0, R19, 0x7f ;  /* 0x0000007f13007836 */ /* 0x000fe20000000000 */
[----:B-1----:R-:W-:Y:S01]  /*11c90*/  ISETP.NE.AND P0, PT, R2, 0x1, PT ;  /* 0x000000010200780c */ /* 0x002fe20003f05270 */
[----:B------:R-:W-:-:S04]  /*11ca0*/  IMAD.SHL.U32 R2, R33, 0x80, RZ ;  /* 0x0000008021027824 */ /* 0x000fc800078e00ff */
[----:B------:R-:W-:-:S08]  /*11cb0*/  VIADD R2, R2, 0x7f ;  /* 0x0000007f02027836 */ /* 0x000fd00000000000 */
[----:B------:R-:W1:Y:S01]  /*11cc0*/  @P0 LDC R3, c[0x0][0x44c] ;  /* 0x00011300ff030b82 */ /* 0x000e620000000800 */
[----:B------:R-:W-:-:S07]  /*11cd0*/  @P0 LOP3.LUT R16, R16, 0x100, RZ, 0xfc, !PT ;  /* 0x0000010010100812 */ /* 0x000fce00078efcff */
[----:B------:R-:W2:Y:S01]  /*11ce0*/  @P0 LDC R4, c[0x0][0x450] ;  /* 0x00011400ff040b82 */ /* 0x000ea20000000800 */
[----:B-1----:R-:W-:-:S05]  /*11cf0*/  @P0 IMAD.HI.U32 R3, R2, R3, RZ ;  /* 0x0000000302030227 */ /* 0x002fca00078e00ff */
[----:B--2---:R-:W-:Y:S02]  /*11d00*/  @P0 SHF.R.U32.HI R2, RZ, R4, R3 ;  /* 0x00000004ff020219 */ /* 0x004fe40000011603 */
[----:B0-----:R-:W-:-:S05]  /*11d10*/  IADD3 R3, R19, 0x80, -R25 ;  /* 0x0000008013037810 */ /* 0x001fca0007ffe819 */
[----:B------:R-:W-:Y:S01]  /*11d20*/  IMAD.IADD R2, R3, 0x1, R2 ;  /* 0x0000000103027824 */ /* 0x000fe200078e0202 */
[----:B------:R-:W-:-:S04]  /*11d30*/  SHF.R.S32.HI R3, RZ, 0x1f, R0 ;  /* 0x0000001fff037819 */ /* 0x000fc80000011400 */
[----:B------:R-:W-:Y:S02]  /*11d40*/  SHF.R.S32.HI R5, RZ, 0x1f, R2 ;  /* 0x0000001fff057819 */ /* 0x000fe40000011402 */
[----:B------:R-:W-:Y:S02]  /*11d50*/  LEA.HI R3, R3, R0, RZ, 0x7 ;  /* 0x0000000003037211 */ /* 0x000fe400078f38ff */
[----:B------:R-:W-:Y:S02]  /*11d60*/  LEA.HI R5, R5, R2, RZ, 0x7 ;  /* 0x0000000205057211 */ /* 0x000fe400078f38ff */
[----:B------:R-:W-:Y:S02]  /*11d70*/  SHF.R.S32.HI R3, RZ, 0x7, R3 ;  /* 0x00000007ff037819 */ /* 0x000fe40000011403 */
[----:B------:R-:W-:-:S04]  /*11d80*/  SHF.R.S32.HI R0, RZ, 0x7, R5 ;  /* 0x00000007ff007819 */ /* 0x000fc80000011405 */
[----:B------:R-:W-:Y:S02]  /*11d90*/  VIMNMX R5, R3, R0, PT ;  /* 0x0000000003057248 */ /* 0x000fe40003fe0100 */
[C---:B------:R-:W-:Y:S02]  /*11da0*/  LOP3.LUT R0, R34.reuse, 0xff000000, RZ, 0xc0, !PT ;  /* 0xff00000022007812 */ /* 0x040fe400078ec0ff */
[----:B------:R-:W-:Y:S02]  /*11db0*/  ISETP.GE.AND P0, PT, R5, 0x1, PT ;  /* 0x000000010500780c */ /* 0x000fe40003f06270 */
        /* <DEDUP_REMOVED lines=8> */
[----:B------:R-:W0:Y:S02]  /*11e40*/  @!P0 LDC R0, c[0x0][0x9f0] ;  /* 0x00027c00ff008b82 */ /* 0x000e240000000800 */
[-C--:B0-----:R-:W-:Y:S02]  /*11e50*/  IABS R4, R0.reuse ;  /* 0x0000000000047213 */ /* 0x081fe40000000000 */
[----:B------:R-:W-:Y:S02]  /*11e60*/  IADD3 R7, R0, -0x1, R5 ;  /* 0xffffffff00077810 */ /* 0x000fe40007ffe005 */
[----:B------:R-:W0:Y:S02]  /*11e70*/  I2F.RP R6, R4 ;  /* 0x0000000400067306 */ /* 0x000e240000209400 */
[----:B------:R-:W-:-:S04]  /*11e80*/  LOP3.LUT R2, R7, R0, RZ, 0x3c, !PT ;  /* 0x0000000007027212 */ /* 0x000fc800078e3cff */
[----:B------:R-:W-:Y:S01]  /*11e90*/  ISETP.GE.AND P2, PT, R2, RZ, PT ;  /* 0x000000ff0200720c */ /* 0x000fe20003f46270 */
[----:B------:R-:W-:Y:S01]  /*11ea0*/  IMAD.MOV.U32 R2, RZ, RZ, RZ ;  /* 0x000000ffff027224 */ /* 0x000fe200078e00ff */
[----:B0-----:R-:W0:Y:S02]  /*11eb0*/  MUFU.RCP R6, R6 ;  /* 0x0000000600067308 */ /* 0x001e240000001000 */
[----:B0-----:R-:W-:Y:S01]  /*11ec0*/  VIADD R3, R6, 0xffffffe ;  /* 0x0ffffffe06037836 */ /* 0x001fe20000000000 */
[----:B------:R-:W-:-:S05]  /*11ed0*/  IABS R6, R0 ;  /* 0x0000000000067213 */ /* 0x000fca0000000000 */
[----:B------:R-:W0:Y:S01]  /*11ee0*/  F2I.FTZ.U32.TRUNC.NTZ R3, R3 ;  /* 0x0000000300037305 */ /* 0x000e22000021f000 */
[----:B------:R-:W-:Y:S02]  /*11ef0*/  IMAD.MOV R6, RZ, RZ, -R6 ;  /* 0x000000ffff067224 */ /* 0x000fe400078e0a06 */
[----:B0-----:R-:W-:-:S04]  /*11f00*/  IMAD.MOV R9, RZ, RZ, -R3 ;  /* 0x000000ffff097224 */ /* 0x001fc800078e0a03 */
        /* <DEDUP_REMOVED lines=14> */
.L_x_2843:
[-C--:B------:R-:W-:Y:S01]  /*11ff0*/  IMAD R30, R30, R3.reuse, RZ ;  /* 0x000000031e1e7224 */ /* 0x080fe200078e02ff */
[----:B------:R-:W-:Y:S04]  /*12000*/  BSSY B7, `(.L_x_2844) ;  /* 0x00004c9000077945 */ /* 0x000fe80003800000 */
[----:B------:R-:W-:-:S04]  /*12010*/  VIADDMNMX R23, R30, R3, R5, PT ;  /* 0x000000031e177246 */ /* 0x000fc80003800105 */
[----:B------:R-:W-:Y:S01]  /*12020*/  ISETP.GT.AND P0, PT, R23, R30, PT ;  /* 0x0000001e1700720c */ /* 0x000fe20003f04270 */
[----:B------:R0:W-:-:S12]  /*12030*/  STL [R1+0x14], R23 ;  /* 0x0000141701007387 */ /* 0x0001d80000100800 */
[----:B0-----:R-:W-:Y:S05]  /*12040*/  @P0 BRA `(.L_x_2845) ;  /* 0x0000000000440947 */ /* 0x001fea0003800000 */
        /* <DEDUP_REMOVED lines=17> */
.L_x_2845:
        /* <DEDUP_REMOVED lines=20> */
.L_x_2848:
[----:B------:R-:W-:Y:S05]  /*122a0*/  BSYNC B6 ;  /* 0x0000000000067941 */ /* 0x000fea0003800000 */
.L_x_2847:
        /* <DEDUP_REMOVED lines=22> */
.L_x_2850:
[----:B------:R-:W-:Y:S05]  /*12410*/  BSYNC B6 ;  /* 0x0000000000067941 */ /* 0x000fea0003800000 */
.L_x_2849:
        /* <DEDUP_REMOVED lines=20> */
.L_x_2852:
[----:B------:R-:W-:Y:S05]  /*12560*/  BSYNC B6 ;  /* 0x0000000000067941 */ /* 0x000fea0003800000 */
.L_x_2851:
        /* <DEDUP_REMOVED lines=19> */
.L_x_2854:
[----:B------:R-:W-:Y:S05]  /*126a0*/  BSYNC B6 ;  /* 0x0000000000067941 */ /* 0x000fea0003800000 */
.L_x_2853:
[----:B------:R-:W-:Y:S01]  /*126b0*/  ULDC.64 UR4, c[0x0][0x9f8] ;  /* 0x00027e0000047ab9 */ /* 0x000fe20000000a00 */
[----:B------:R-:W0:Y:S01]  /*126c0*/  S2R R20, SR_TID.X ;  /* 0x0000000000147919 */ /* 0x000e220000002100 */
[----:B------:R-:W-:Y:S01]  /*126d0*/  UISETP.NE.U32.AND UP0, UPT, UR4, URZ, UPT ;  /* 0x0000003f0400728c */ /* 0x000fe2000bf05070 */
[----:B------:R-:W1:Y:S03]  /*126e0*/  LDC R8, c[0x0][0x430] ;  /* 0x00010c00ff087b82 */ /* 0x000e660000000800 */
[----:B------:R-:W-:-:S06]  /*126f0*/  UISETP.NE.AND.EX UP0, UPT, UR5, URZ, UPT, UP0 ;  /* 0x0000003f0500728c */ /* 0x000fcc000bf05300 */
[----:B------:R-:W-:-:S05]  /*12700*/  PLOP3.LUT P0, PT, PT, PT, UP0, 0x80, 0x0 ;  /* 0x000000000000781c */ /* 0x000fca0003f0f008 */
[----:B------:R-:W-:-:S04]  /*12710*/  @UP0 UIADD3 UR4, UP1, UR37, UR4, URZ ;  /* 0x0000000425040290 */ /* 0x000fc8000ff3e03f */
[----:B------:R-:W-:Y:S02]  /*12720*/  @UP0 UIADD3.X UR5, UR36, UR5, URZ, UP1, !UPT ;  /* 0x0000000524050290 */ /* 0x000fe40008ffe43f */
[----:B------:R-:W-:-:S04]  /*12730*/  IMAD.U32 R2, RZ, RZ, UR4 ;  /* 0x00000004ff027e24 */ /* 0x000fc8000f8e00ff */
[----:B------:R-:W-:-:S05]  /*12740*/  IMAD.U32 R3, RZ, RZ, UR5 ;  /* 0x00000005ff037e24 */ /* 0x000fca000f8e00ff */
[----:B------:R2:W3:Y:S01]  /*12750*/  @P0 LDG.E R29, desc[UR54][R2.64] ;  /* 0x00000036021d0981 */ /* 0x0004e2000c1e1900 */
[----:B0-----:R-:W-:Y:S02]  /*12760*/  LOP3.LUT R21, R20, 0x7f, RZ, 0xc0, !PT ;  /* 0x0000007f14157812 */ /* 0x001fe400078ec0ff */
[----:B-1----:R-:W-:Y:S01]  /*12770*/  ISETP.NE.AND P1, PT, R8, 0x1, PT ;  /* 0x000000010800780c */ /* 0x002fe20003f25270 */
[----:B------:R-:W-:Y:S01]  /*12780*/  IMAD.SHL.U32 R20, R20, 0x10, RZ ;  /* 0x0000001014147824 */ /* 0x000fe200078e00ff */
[----:B------:R-:W-:Y:S02]  /*12790*/  SHF.R.U32.HI R21, RZ, 0x3, R21 ;  /* 0x00000003ff157819 */ /* 0x000fe40000011615 */
[----:B------:R-:W-:Y:S02]  /*127a0*/  LEA R7, R23, 0xffffff80, 0x7 ;  /* 0xffffff8017077811 */ /* 0x000fe400078e38ff */
[----:B------:R-:W-:-:S04]  /*127b0*/  LOP3.LUT R20, R21, 0x70, R20, 0xf8, !PT ;  /* 0x0000007015147812 */ /* 0x000fc800078ef814 */
[----:B------:R-:W-:-:S03]  /*127c0*/  LOP3.LUT R4, R20, R7, RZ, 0xfc, !PT ;  /* 0x0000000714047212 */ /* 0x000fc600078efcff */
[----:B------:R-:W0:Y:S01]  /*127d0*/  @P1 LDC R6, c[0x0][0x434] ;  /* 0x00010d00ff061b82 */ /* 0x000e220000000800 */
[----:B------:R-:W-:-:S07]  /*127e0*/  ISETP.GE.AND P0, PT, R4, R19, PT ;  /* 0x000000130400720c */ /* 0x000fce0003f06270 */
[----:B------:R-:W1:Y:S01]  /*127f0*/  @P1 LDC R0, c[0x0][0x438] ;  /* 0x00010e00ff001b82 */ /* 0x000e620000000800 */
[----:B------:R-:W-:-:S07]  /*12800*/  IMAD.IADD R5, R4, 0x1, R31 ;  /* 0x0000000104057824 */ /* 0x000fce00078e021f */
[----:B--2---:R-:W2:Y:S01]  /*12810*/  @!P0 LDC.64 R2, c[0x0][0x428] ;  /* 0x00010a00ff028b82 */ /* 0x004ea20000000a00 */
[----:B------:R-:W-:Y:S02]  /*12820*/  IMAD.MOV.U32 R4, RZ, RZ, R5 ;  /* 0x000000ffff047224 */ /* 0x000fe400078e0005 */
[----:B0-----:R-:W-:-:S05]  /*12830*/  @P1 IMAD.HI.U32 R6, R5, R6, RZ ;  /* 0x0000000605061227 */ /* 0x001fca00078e00ff */
[----:B-1----:R-:W-:-:S05]  /*12840*/  @P1 SHF.R.U32.HI R4, RZ, R0, R6 ;  /* 0x00000000ff041219 */ /* 0x002fca0000011606 */
[----:B------:R-:W-:-:S04]  /*12850*/  IMAD.MOV R0, RZ, RZ, -R4 ;  /* 0x000000ffff007224 */ /* 0x000fc800078e0a04 */
[----:B------:R-:W-:Y:S01]  /*12860*/  IMAD R0, R8, R0, R5 ;  /* 0x0000000008007224 */ /* 0x000fe200078e0205 */
[----:B------:R-:W-:Y:S01]  /*12870*/  @!P0 SHF.R.S32.HI R5, RZ, 0x1f, R4 ;  /* 0x0000001fff058819 */ /* 0x000fe20000011404 */
[----:B------:R-:W0:Y:S01]  /*12880*/  LDC R8, c[0x0][0x2f4] ;  /* 0x0000bd00ff087b82 */ /* 0x000e220000000800 */
[----:B------:R-:W-:-:S04]  /*12890*/  LOP3.LUT R16, R16, 0xfffffff7, RZ, 0xc0, !PT ;  /* 0xfffffff710107812 */ /* 0x000fc800078ec0ff */
[----:B------:R-:W-:Y:S02]  /*128a0*/  @P1 LOP3.LUT R16, R16, 0x8, RZ, 0xfc, !PT ;  /* 0x0000000810101812 */ /* 0x000fe400078efcff */
[----:B------:R-:W-:Y:S02]  /*128b0*/  LOP3.LUT R20, R27, 0x80, RZ, 0xfc, !PT ;  /* 0x000000801b147812 */ /* 0x000fe400078efcff */
[----:B------:R-:W-:Y:S01]  /*128c0*/  LOP3.LUT R16, R16, 0xfffffffd, RZ, 0xc0, !PT ;  /* 0xfffffffd10107812 */ /* 0x000fe200078ec0ff */
[----:B------:R-:W-:-:S05]  /*128d0*/  IMAD.U32 R9, RZ, RZ, UR42 ;  /* 0x0000002aff097e24 */ /* 0x000fca000f8e00ff */
[----:B------:R-:W-:Y:S01]  /*128e0*/  ISETP.NE.AND P2, PT, R9, 0x3, PT ;  /* 0x000000030900780c */ /* 0x000fe20003f45270 */
[----:B------:R-:W-:Y:S01]  /*128f0*/  UMOV UR4, 0xffffffff ;  /* 0xffffffff00047882 */ /* 0x000fe20000000000 */
[----:B---3--:R-:W-:Y:S01]  /*12900*/  SHF.R.S32.HI R35, RZ, 0x1f, R29 ;  /* 0x0000001fff237819 */ /* 0x008fe2000001141d */
[----:B--2---:R-:W-:-:S04]  /*12910*/  @!P0 IMAD.WIDE.U32 R4, R29, R2, R4 ;  /* 0x000000021d048225 */ /* 0x004fc800078e0004 */
[----:B------:R-:W-:-:S04]  /*12920*/  @!P0 IMAD R6, R35, R2, RZ ;  /* 0x0000000223068224 */ /* 0x000fc800078e02ff */
[----:B------:R-:W-:Y:S02]  /*12930*/  @!P0 IMAD R6, R29, R3, R6 ;  /* 0x000000031d068224 */ /* 0x000fe400078e0206 */
[----:B------:R-:W1:Y:S02]  /*12940*/  @!P0 LDC.64 R2, c[0x0][0x418] ;  /* 0x00010600ff028b82 */ /* 0x000e640000000a00 */
[----:B------:R-:W-:Y:S01]  /*12950*/  @!P0 IMAD.IADD R6, R5, 0x1, R6 ;  /* 0x0000000105068824 */ /* 0x000fe200078e0206 */
[----:B-1----:R-:W-:-:S04]  /*12960*/  @!P0 LEA R2, P1, R4, R2, 0x2 ;  /* 0x0000000204028211 */ /* 0x002fc800078210ff */
[----:B------:R-:W-:Y:S02]  /*12970*/  @!P0 LEA.HI.X R3, R4, R3, R6, 0x2, P1 ;  /* 0x0000000304038211 */ /* 0x000fe400008f1406 */
[----:B0-----:R-:W-:Y:S01]  /*12980*/  ISETP.GE.AND P1, PT, R27, R8, PT ;  /* 0x000000081b00720c */ /* 0x001fe20003f26270 */
        /* <DEDUP_REMOVED lines=8> */
[----:B0-----:R-:W-:Y:S06]  /*12a10*/  BRA.DIV UR4, `(.L_x_2855) ;  /* 0x0000005a04407947 */ /* 0x001fec000b800000 */
.L_x_2935:
[----:B------:R-:W-:Y:S01]  /*12a20*/  LOP3.LUT R23, R34, 0xffff, RZ, 0xc0, !PT ;  /* 0x0000ffff22177812 */ /* 0x000fe200078ec0ff */
[----:B------:R-:W-:Y:S06]  /*12a30*/  @!P2 BRA `(.L_x_2856) ;  /* 0x000000000004a947 */ /* 0x000fec0003800000 */
[----:B------:R-:W-:Y:S01]  /*12a40*/  BPT.TRAP 0x1 ;  /* 0x000000040000795c */ /* 0x000fe20000300000 */
.L_x_2856:
        /* <DEDUP_REMOVED lines=10> */
.L_x_2936:
[----:B------:R-:W-:Y:S05]  /*12af0*/  BSYNC B0 ;  /* 0x0000000000007941 */ /* 0x000fea0003800000 */
.L_x_2857:
[----:B------:R-:W2:Y:S01]  /*12b00*/  LDL R11, [R1+0x8] ;  /* 0x00000800010b7983 */ /* 0x000ea20000100800 */
[----:B------:R-:W-:Y:S01]  /*12b10*/  ULDC.64 UR4, c[0x0][0x328] ;  /* 0x0000ca0000047ab9 */ /* 0x000fe20000000a00 */
[----:B-----5:R-:W-:Y:S01]  /*12b20*/  SHF.R.S32.HI R10, RZ, 0x1f, R4 ;  /* 0x0000001fff0a7819 */ /* 0x020fe20000011404 */
        /* <DEDUP_REMOVED lines=16> */
[----:B------:R-:W-:Y:S02]  /*12c30*/  IADD3.X R8, R8, UR7, RZ, P0, !PT ;  /* 0x0000000708087c10 */ /* 0x000fe400087fe4ff */
[----:B------:R-:W-:-:S13]  /*12c40*/  ISETP.GE.AND P0, PT, R19, 0x1, PT ;  /* 0x000000011300780c */ /* 0x000fda0003f06270 */
[----:B------:R-:W-:Y:S01]  /*12c50*/  @P0 LOP3.LUT R16, R16, 0x80, RZ, 0xfc, !PT ;  /* 0x0000008010100812 */ /* 0x000fe200078efcff */
[----:B--2---:R-:W-:Y:S01]  /*12c60*/  IMAD R5, R24, 0x8000, R11 ;  /* 0x0000800018057824 */ /* 0x004fe200078e020b */
[----:B------:R-:W-:Y:S06]  /*12c70*/  BRA.DIV UR4, `(.L_x_2859) ;  /* 0x0000005604e87947 */ /* 0x000fec000b800000 */
[----:B------:R-:W1:Y:S01]  /*12c80*/  LDC R12, c[0x0][0x2f4] ;  /* 0x0000bd00ff0c7b82 */ /* 0x000e620000000800 */
[----:B------:R-:W2:Y:S01]  /*12c90*/  SHFL.IDX PT, R2, R7, RZ, 0x181f ;  /* 0x00181fff07027589 */ /* 0x000ea200000e0000 */
[----:B------:R-:W-:Y:S01]  /*12ca0*/  LOP3.LUT R11, R27, 0x80, RZ, 0xfc, !PT ;  /* 0x000000801b0b7812 */ /* 0x000fe200078efcff */
[----:B------:R-:W-:Y:S01]  /*12cb0*/  IMAD.IADD R5, R18, 0x1, R5 ;  /* 0x0000000112057824 */ /* 0x000fe200078e0205 */
[C---:B------:R-:W-:Y:S01]  /*12cc0*/  ISETP.GE.AND P3, PT, R19.reuse, 0x11, PT ;  /* 0x000000111300780c */ /* 0x040fe20003f66270 */
[----:B------:R-:W3:Y:S01]  /*12cd0*/  SHFL.IDX PT, R3, R8, RZ, 0x181f ;  /* 0x00181fff08037589 */ /* 0x000ee200000e0000 */
[----:B------:R-:W-:Y:S02]  /*12ce0*/  LOP3.LUT R16, R16, 0xffffffdf, RZ, 0xc0, !PT ;  /* 0xffffffdf10107812 */ /* 0x000fe400078ec0ff */
[C---:B------:R-:W-:Y:S02]  /*12cf0*/  ISETP.GE.AND P6, PT, R19.reuse, 0x71, PT ;  /* 0x000000711300780c */ /* 0x040fe40003fc6270 */
[----:B------:R-:W-:-:S02]  /*12d00*/  ISETP.GE.AND P5, PT, R19, 0x31, PT ;  /* 0x000000311300780c */ /* 0x000fc40003fa6270 */
[----:B------:R-:W-:-:S05]  /*12d10*/  ISETP.GE.AND P4, PT, R19, 0x41, PT ;  /* 0x000000411300780c */ /* 0x000fca0003f86270 */
[----:B------:R-:W-:Y:S02]  /*12d20*/  @P3 LOP3.LUT R16, R16, 0x20, RZ, 0xfc, !PT ;  /* 0x0000002010103812 */ /* 0x000fe400078efcff */
[----:B------:R-:W-:Y:S02]  /*12d30*/  ISETP.GE.AND P3, PT, R19, 0x51, PT ;  /* 0x000000511300780c */ /* 0x000fe40003f66270 */
[----:B------:R-:W-:Y:S02]  /*12d40*/  LOP3.LUT R16, R16, 0xffffffef, RZ, 0xc0, !PT ;  /* 0xffffffef10107812 */ /* 0x000fe400078ec0ff */
[C---:B-1----:R-:W-:Y:S02]  /*12d50*/  ISETP.GE.AND P1, PT, R27.reuse, R12, PT ;  /* 0x0000000c1b00720c */ /* 0x042fe40003f26270 */
[----:B--2---:R-:W-:Y:S02]  /*12d60*/  IADD3 R2, P0, R27, R2, RZ ;  /* 0x000000021b027210 */ /* 0x004fe40007f1e0ff */
[----:B------:R-:W-:-:S03]  /*12d70*/  ISETP.LT.OR P2, PT, R19, 0x1, P1 ;  /* 0x000000011300780c */ /* 0x000fc60000f41670 */
[----:B---3--:R-:W-:Y:S01]  /*12d80*/  IMAD.X R3, RZ, RZ, R3, P0 ;  /* 0x000000ffff037224 */ /* 0x008fe200000e0603 */
[----:B------:R-:W-:-:S09]  /*12d90*/  ISETP.GE.AND P0, PT, R11, R12, PT ;  /* 0x0000000c0b00720c */ /* 0x000fd20003f06270 */
        /* <DEDUP_REMOVED lines=54> */
[----:B-1----:R1:W2:Y:S10]  /*13100*/  SHFL.IDX PT, R2, R7, 0x7, 0x181f ;  /* 0x00f81f0007027f89 */ /* 0x0022b400000e0000 */
[----:B------:R-:W-:-:S02]  /*13110*/  @P2 LOP3.LUT R16, R16, 0x10, RZ, 0xfc, !PT ;  /* 0x0000001010102812 */ /* 0x000fc400078efcff */
[----:B------:R-:W-:Y:S02]  /*13120*/  ISETP.GE.AND P2, PT, R19, 0x61, PT ;  /* 0x000000611300780c */ /* 0x000fe40003f46270 */
[----:B------:R-:W-:-:S04]  /*13130*/  LOP3.LUT R16, R16, 0xffffffbf, RZ, 0xc0, !PT ;  /* 0xffffffbf10107812 */ /* 0x000fc800078ec0ff */
[----:B-1-3--:R-:W-:-:S07]  /*13140*/  @P6 LOP3.LUT R16, R16, 0x40, RZ, 0xfc, !PT ;  /* 0x0000004010106812 */ /* 0x00afce00078efcff */
.L_x_2954:
        /* <DEDUP_REMOVED lines=11> */
.L_x_2860:
[----:B------:R-:W-:Y:S02]  /*13200*/  PLOP3.LUT P1, PT, P1, P0, PT, 0xa2, 0x0 ;  /* 0x000000000000781c */ /* 0x000fe40000f21472 */
[----:B------:R-:W-:-:S08]  /*13210*/  @P0 R2UR P1, UR4, R6 ;  /* 0x00000000060402ca */ /* 0x000fd00000020000 */
[----:B------:R-:W-:-:S05]  /*13220*/  @P0 PLOP3.LUT P0, PT, P1, PT, PT, 0x80, 0x0 ;  /* 0x000000000000081c */ /* 0x000fca0000f0f070 */
[----:B------:R-:W-:Y:S01]  /*13230*/  @!P1 SYNCS.ARRIVE.TRANS64.RED.A0T1 RZ, [UR4+0x38870], RZ ;  /* 0x038870ffffff99a7 */ /* 0x000fe20008200404 */
[----:B------:R-:W-:Y:S07]  /*13240*/  @!P1 ARRIVES.LDGSTSBAR.64.TRANSCNT [UR4+0x38870] ;  /* 0x03887000ff0099b0 */ /* 0x000fee0008000a84 */
[----:B------:R-:W-:Y:S05]  /*13250*/  @P0 BRA.U.ANY `(.L_x_2860) ;  /* 0xfffffffd00e80947 */ /* 0x000fea000393ffff */
[----:B------:R-:W-:Y:S01]  /*13260*/  NOP ;  /* 0x0000000000007918 */ /* 0x000fe20000000000 */
[----:B-1----:R-:W-:-:S05]  /*13270*/  IMAD.U32 R2, RZ, RZ, UR42 ;  /* 0x0000002aff027e24 */ /* 0x002fca000f8e00ff */
[----:B------:R-:W-:-:S13]  /*13280*/  ISETP.NE.AND P6, PT, R2, 0x3, PT ;  /* 0x000000030200780c */ /* 0x000fda0003fc5270 */
[----:B------:R-:W-:Y:S05]  /*13290*/  @!P6 BRA `(.L_x_2861) ;  /* 0x000000000004e947 */ /* 0x000fea0003800000 */
[----:B------:R-:W-:Y:S01]  /*132a0*/  BPT.TRAP 0x1 ;  /* 0x000000040000795c */ /* 0x000fe20000300000 */
.L_x_2861:
[----:B------:R1:W-:Y:S01]  /*132b0*/  SYNCS.ARRIVE.TRANS64.A1T0 RZ, [R6+URZ+0x38870], RZ ;  /* 0x038870ff06ff79a7 */ /* 0x0003e2000810003f */
[----:B------:R-:W-:Y:S05]  /*132c0*/  @!P6 BRA `(.L_x_2862) ;  /* 0x000000000004e947 */ /* 0x000fea0003800000 */
[----:B------:R-:W-:Y:S01]  /*132d0*/  BPT.TRAP 0x1 ;  /* 0x000000040000795c */ /* 0x000fe20000300000 */
.L_x_2862:
[----:B------:R-:W2:Y:S01]  /*132e0*/  SYNCS.PHASECHK.TRANS64.TRYWAIT P0, [R6+URZ+0x38840], R20 ;  /* 0x03884014060075a7 */ /* 0x000ea2000800017f */
[----:B------:R-:W-:Y:S04]  /*132f0*/  BSSY B0, `(.L_x_2863) ;  /* 0x0000002000007945 */ /* 0x000fe80003800000 */
[----:B--2---:R-:W-:Y:S05]  /*13300*/  @!P0 BRA `(.L_x_2864) ;  /* 0x0000005c00148947 */ /* 0x004fea0003800000 */
.L_x_2955:
[----:B------:R-:W-:Y:S05]  /*13310*/  BSYNC B0 ;  /* 0x0000000000007941 */ /* 0x000fea0003800000 */
.L_x_2863:
[----:B------:R-:W-:Y:S01]  /*13320*/  ULDC.64 UR4, c[0x0][0x300] ;  /* 0x0000c00000047ab9 */ /* 0x000fe20000000a00 */
[----:B------:R-:W3:Y:S01]  /*13330*/  LDC R8, c[0x0][0x2f4] ;  /* 0x0000bd00ff087b82 */ /* 0x000ee20000000800 */
        /* <DEDUP_REMOVED lines=14> */
[----:B---3--:R-:W-:Y:S02]  /*13420*/  ISETP.GE.AND P1, PT, R11, R8, PT ;  /* 0x000000080b00720c */ /* 0x008fe40003f26270 */
[----:B------:R-:W-:Y:S01]  /*13430*/  IMAD R0, R23, UR5, R3 ;  /* 0x0000000517007c24 */ /* 0x000fe2000f8e0203 */
[----:B------:R-:W-:-:S04]  /*13440*/  IADD3 R4, P0, R2, UR6, RZ ;  /* 0x0000000602047c10 */ /* 0x000fc8000ff1e0ff */
[----:B------:R-:W-:Y:S01]  /*13450*/  IADD3.X R0, R0, UR7, RZ, P0, !PT ;  /* 0x0000000700007c10 */ /* 0x000fe200087fe4ff */
[----:B------:R-:W-:Y:S08]  /*13460*/  BRA.DIV UR4, `(.L_x_2865) ;  /* 0x0000005a04d07947 */ /* 0x000ff0000b800000 */
[----:B------:R-:W3:Y:S01]  /*13470*/  SHFL.IDX PT, R3, R4, RZ, 0x181f ;  /* 0x00181fff04037589 */ /* 0x000ee200000e0000 */
[----:B------:R-:W-:Y:S02]  /*13480*/  LOP3.LUT R16, R16, 0xffffefff, RZ, 0xc0, !PT ;  /* 0xffffefff10107812 */ /* 0x000fe400078ec0ff */
[----:B------:R-:W-:Y:S01]  /*13490*/  ISETP.GE.AND P6, PT, R27, R8, PT ;  /* 0x000000081b00720c */ /* 0x000fe20003fc6270 */
[----:B------:R-:W4:Y:S01]  /*134a0*/  SHFL.IDX PT, R2, R0, RZ, 0x181f ;  /* 0x00181fff00027589 */ /* 0x000f2200000e0000 */
[----:B------:R-:W-:-:S04]  /*134b0*/  @P4 LOP3.LUT R16, R16, 0x1000, RZ, 0xfc, !PT ;  /* 0x0000100010104812 */ /* 0x000fc800078efcff */
[C---:B------:R-:W-:Y:S02]  /*134c0*/  LOP3.LUT P4, RZ, R16.reuse, 0x80, RZ, 0xc0, !PT ;  /* 0x0000008010ff7812 */ /* 0x040fe4000788c0ff */
[----:B------:R-:W-:-:S04]  /*134d0*/  LOP3.LUT R16, R16, 0xfffff7ff, RZ, 0xc0, !PT ;  /* 0xfffff7ff10107812 */ /* 0x000fc800078ec0ff */
[----:B------:R-:W-:-:S04]  /*134e0*/  @P3 LOP3.LUT R16, R16, 0x800, RZ, 0xfc, !PT ;  /* 0x0000080010103812 */ /* 0x000fc800078efcff */
[C---:B------:R-:W-:Y:S02]  /*134f0*/  LOP3.LUT P3, RZ, R16.reuse, 0x20, RZ, 0xc0, !PT ;  /* 0x0000002010ff7812 */ /* 0x040fe4000786c0ff */
[----:B------:R-:W-:Y:S02]  /*13500*/  LOP3.LUT R16, R16, 0xfffffbff, RZ, 0xc0, !PT ;  /* 0xfffffbff10107812 */ /* 0x000fe400078ec0ff */
[----:B---3--:R-:W-:Y:S02]  /*13510*/  @P4 IADD3 R3, P0, R27, R3, RZ ;  /* 0x000000031b034210 */ /* 0x008fe40007f1e0ff */
[----:B------:R-:W-:-:S03]  /*13520*/  @P2 LOP3.LUT R16, R16, 0x400, RZ, 0xfc, !PT ;  /* 0x0000040010102812 */ /* 0x000fc600078efcff */
[----:B----4-:R-:W-:Y:S01]  /*13530*/  @P4 IMAD.X R2, RZ, RZ, R2, P0 ;  /* 0x000000ffff024224 */ /* 0x010fe200000e0602 */
        /* <DEDUP_REMOVED lines=8> */
[----:B---3--:R-:W3:Y:S04]  /*135c0*/  SHFL.IDX PT, R3, R4, 0x1, 0x181f ;  /* 0x00381f0004037f89 */ /* 0x008ee800000e0000 */
[----:B------:R-:W4:Y:S01]  /*135d0*/  SHFL.IDX PT, R2, R0, 0x1, 0x181f ;  /* 0x00381f0000027f89 */ /* 0x000f2200000e0000 */
[----:B---3--:R-:W-:-:S05]  /*135e0*/  @P3 IADD3 R3, P0, R27, R3, RZ ;  /* 0x000000031b033210 */ /* 0x008fca0007f1e0ff */
[----:B----4-:R-:W-:-:S05]  /*135f0*/  @P3 IMAD.X R2, RZ, RZ, R2, P0 ;  /* 0x000000ffff023224 */ /* 0x010fca00000e0602 */
[----:B------:R-:W-:-:S04]  /*13600*/  @P3 LOP3.LUT R3, R3, R2, RZ, 0x3c, !PT ;  /* 0x0000000203033212 */ /* 0x000fc800078e3cff */
[----:B------:R-:W-:-:S04]  /*13610*/  @P3 LOP3.LUT R2, R3, R2, RZ, 0x3c, !PT ;  /* 0x0000000203023212 */ /* 0x000fc800078e3cff */
[----:B------:R-:W-:-:S05]  /*13620*/  @P3 LOP3.LUT R3, R3, R2, RZ, 0x3c, !PT ;  /* 0x0000000203033212 */ /* 0x000fca00078e3cff */
        /* <DEDUP_REMOVED lines=21> */
[----:B------:R3:W-:Y:S04]  /*13780*/  @P5 LDGSTS.E.BYPASS.LTC128B.128 [R5+0x2dc00], desc[UR54][R2.64+0x80], !P1 ;  /* 0x2dc0008002055fae */ /* 0x0007e8000c901d76 */
        /* <DEDUP_REMOVED lines=19> */
[----:B------:R-:W4:Y:S04]  /*138c0*/  SHFL.IDX PT, R2, R0, 0x6, 0x181f ;  /* 0x00d81f0000027f89 */ /* 0x000f2800000e0000 */
[----:B------:R-:W0:Y:S04]  /*138d0*/  SHFL.IDX PT, R4, R4, 0x7, 0x181f ;  /* 0x00f81f0004047f89 */ /* 0x000e2800000e0000 */
[----:B------:R-:W0:Y:S01]  /*138e0*/  SHFL.IDX PT, R0, R0, 0x7, 0x181f ;  /* 0x00f81f0000007f89 */ /* 0x000e2200000e0000 */
[----:B---3--:R-:W-:-:S05]  /*138f0*/  @P2 IADD3 R3, P0, R27, R3, RZ ;  /* 0x000000031b032210 */ /* 0x008fca0007f1e0ff */
[----:B----4-:R-:W-:-:S05]  /*13900*/  @P2 IMAD.X R2, RZ, RZ, R2, P0 ;  /* 0x000000ffff022224 */ /* 0x010fca00000e0602 */
[----:B------:R-:W-:-:S04]  /*13910*/  @P2 LOP3.LUT R3, R3, R2, RZ, 0x3c, !PT ;  /* 0x0000000203032212 */ /* 0x000fc800078e3cff */
[----:B------:R-:W-:-:S04]  /*13920*/  @P2 LOP3.LUT R2, R3, R2, RZ, 0x3c, !PT ;  /* 0x0000000203022212 */ /* 0x000fc800078e3cff */
[----:B------:R-:W-:-:S05]  /*13930*/  @P2 LOP3.LUT R3, R3, R2, RZ, 0x3c, !PT ;  /* 0x0000000203032212 */ /* 0x000fca00078e3cff */
[----:B------:R3:W-:Y:S04]  /*13940*/  @P2 LDGSTS.E.BYPASS.LTC128B.128 [R5+0x2b400], desc[UR54][R2.64], !P6 ;  /* 0x2b40000002052fae */ /* 0x0007e8000f101d76 */
[----:B0-----:R3:W-:Y:S02]  /*13950*/  @P2 LDGSTS.E.BYPASS.LTC128B.128 [R5+0x2f400], desc[UR54][R2.64+0x80], !P1 ;  /* 0x2f40008002052fae */ /* 0x0017e4000c901d76 */
.L_x_2973:
[----:B------:R-:W-:Y:S02]  /*13960*/  LOP3.LUT P2, RZ, R16, 0x40, RZ, 0xc0, !PT ;  /* 0x0000004010ff7812 */ /* 0x000fe4000784c0ff */
[----:B------:R-:W-:-:S11]  /*13970*/  ISETP.GE.AND P3, PT, R27, R8, PT ;  /* 0x000000081b00720c */ /* 0x000fd60003f66270 */
[----:B0--3--:R-:W-:-:S05]  /*13980*/  @P2 IADD3 R2, P0, R27, R4, RZ ;  /* 0x000000041b022210 */ /* 0x009fca0007f1e0ff */
        /* <DEDUP_REMOVED lines=9> */
.L_x_2866:
        /* <DEDUP_REMOVED lines=11> */
.L_x_2867:
        /* <DEDUP_REMOVED lines=23> */
[----:B-123--:R-:W-:Y:S02]  /*13c40*/  IMAD.U32 R6, RZ, RZ, UR8 ;  /* 0x00000008ff067e24 */ /* 0x00efe4000f8e00ff */
        /* <DEDUP_REMOVED lines=8> */
.L_x_2869:
[----:B------:R-:W-:Y:S05]  /*13cd0*/  BSYNC B6 ;  /* 0x0000000000067941 */ /* 0x000fea0003800000 */
.L_x_2868:
[----:B------:R4:W5:Y:S01]  /*13ce0*/  LDL R7, [R1+0x10] ;  /* 0x0000100001077983 */ /* 0x0009620000100800 */
[----:B0-----:R-:W0:Y:S01]  /*13cf0*/  S2R R2, SR_TID.X ;  /* 0x0000000000027919 */ /* 0x001e220000002100 */
[C---:B------:R-:W-:Y:S01]  /*13d00*/  R2UR UR8, R23.reuse ;  /* 0x00000000170872ca */ /* 0x040fe200000e0000 */
[----:B------:R-:W4:Y:S01]  /*13d10*/  LDC R5, c[0x0][0x448] ;  /* 0x00011200ff057b82 */ /* 0x000f220000000800 */
[----:B------:R-:W-:Y:S01]  /*13d20*/  R2UR UR9, R23 ;  /* 0x00000000170972ca */ /* 0x000fe200000e0000 */
[----:B------:R-:W-:Y:S01]  /*13d30*/  ULDC.64 UR6, c[0x0][0x2d8] ;  /* 0x0000b60000067ab9 */ /* 0x000fe20000000a00 */
[C---:B0-----:R-:W-:Y:S01]  /*13d40*/  LOP3.LUT R19, R2.reuse, 0x7f, RZ, 0xc0, !PT ;  /* 0x0000007f02137812 */ /* 0x041fe200078ec0ff */
[----:B------:R-:W-:-:S03]  /*13d50*/  IMAD.SHL.U32 R2, R2, 0x10, RZ ;  /* 0x0000001002027824 */ /* 0x000fc600078e00ff */
[----:B--2---:R-:W-:Y:S02]  /*13d60*/  SHF.R.U32.HI R20, RZ, 0x3, R19 ;  /* 0x00000003ff147819 */ /* 0x004fe40000011613 */
[----:B------:R-:W0:Y:S02]  /*13d70*/  LDC R19, c[0x0][0x448] ;  /* 0x00011200ff137b82 */ /* 0x000e240000000800 */
[----:B------:R-:W-:Y:S01]  /*13d80*/  LOP3.LUT R2, R20, 0x70, R2, 0xf8, !PT ;  /* 0x0000007014027812 */ /* 0x000fe200078ef802 */
[----:B------:R-:W-:Y:S01]  /*13d90*/  UMOV UR4, UR36 ;  /* 0x0000002400047c82 */ /* 0x000fe20008000000 */
[----:B------:R-:W-:-:S03]  /*13da0*/  UMOV UR5, UR45 ;  /* 0x0000002d00057c82 */ /* 0x000fc60008000000 */
[----:B------:R-:W-:Y:S01]  /*13db0*/  IMAD R3, R33, 0x80, R2 ;  /* 0x0000008021037824 */ /* 0x000fe200078e0202 */
[----:B0-----:R-:W-:-:S13]  /*13dc0*/  ISETP.NE.AND P6, PT, R19, 0x1, PT ;  /* 0x000000011300780c */ /* 0x001fda0003fc5270 */
[----:B------:R-:W0:Y:S08]  /*13dd0*/  @P6 LDC R4, c[0x0][0x44c] ;  /* 0x00011300ff046b82 */ /* 0x000e300000000800 */
[----:B------:R-:W2:Y:S01]  /*13de0*/  @P6 LDC R0, c[0x0][0x450] ;  /* 0x00011400ff006b82 */ /* 0x000ea20000000800 */
[----:B------:R-:W-:Y:S01]  /*13df0*/  UIMAD.WIDE.U32 UR4, UR8, UR6, UR4 ;  /* 0x00000006080472a5 */ /* 0x000fe2000f8e0004 */
[----:B------:R-:W-:-:S03]  /*13e00*/  IMAD.MOV.U32 R2, RZ, RZ, R3 ;  /* 0x000000ffff027224 */ /* 0x000fc600078e0003 */
[----:B------:R-:W-:-:S03]  /*13e10*/  UIMAD UR5, UR9, UR7, UR5 ;  /* 0x00000007090572a4 */ /* 0x000fc6000f8e0205 */
[----:B------:R-:W-:Y:S02]  /*13e20*/  ULDC.64 UR8, c[0x0][0x2e0] ;  /* 0x0000b80000087ab9 */ /* 0x000fe40000000a00 */
[----:B------:R-:W-:Y:S01]  /*13e30*/  UIMAD UR6, UR40, UR8, URZ ;  /* 0x00000008280672a4 */ /* 0x000fe2000f8e023f */
[----:B0-----:R-:W-:-:S03]  /*13e40*/  @P6 IMAD.HI.U32 R4, R3, R4, RZ ;  /* 0x0000000403046227 */ /* 0x001fc600078e00ff */
[----:B------:R-:W-:Y:S02]  /*13e50*/  UIMAD UR6, UR41, UR9, UR6 ;  /* 0x00000009290672a4 */ /* 0x000fe4000f8e0206 */
[----:B------:R-:W-:Y:S01]  /*13e60*/  UIMAD.WIDE.U32 UR4, UR41, UR8, UR4 ;  /* 0x00000008290472a5 */ /* 0x000fe2000f8e0004 */
[----:B-1-3--:R-:W0:Y:S02]  /*13e70*/  S2R R6, SR_TID.X ;  /* 0x0000000000067919 */ /* 0x00ae240000002100 */
[----:B------:R-:W-:Y:S01]  /*13e80*/  ULDC.64 UR8, c[0x0][0x2d0] ;  /* 0x0000b40000087ab9 */ /* 0x000fe20000000a00 */
[----:B--2---:R-:W-:-:S04]  /*13e90*/  @P6 SHF.R.U32.HI R2, RZ, R0, R4 ;  /* 0x00000000ff026219 */ /* 0x004fc80000011604 */
[--C-:B------:R-:W-:Y:S01]  /*13ea0*/  SHF.R.S32.HI R4, RZ, 0x1f, R2.reuse ;  /* 0x0000001fff047819 */ /* 0x100fe20000011402 */
[----:B------:R-:W-:Y:S01]  /*13eb0*/  IMAD.MOV R0, RZ, RZ, -R2 ;  /* 0x000000ffff007224 */ /* 0x000fe200078e0a02 */
[----:B------:R-:W-:-:S03]  /*13ec0*/  UIADD3 UR5, UR5, UR6, URZ ;  /* 0x0000000605057290 */ /* 0x000fc6000fffe03f */
[----:B----4-:R-:W-:Y:S02]  /*13ed0*/  IMAD R0, R5, R0, R3 ;  /* 0x0000000005007224 */ /* 0x010fe400078e0203 */
        /* <DEDUP_REMOVED lines=23> */
[----:B------:R-:W-:Y:S01]  /*14050*/  IMAD R33, R33, 0x80, R8 ;  /* 0x0000008021217824 */ /* 0x000fe200078e0208 */
        /* <DEDUP_REMOVED lines=77> */
.L_x_2990:
        /* <DEDUP_REMOVED lines=11> */
.L_x_2872:
[----:B------:R-:W-:Y:S05]  /*145e0*/  BSYNC B0 ;  /* 0x0000000000007941 */ /* 0x000fea0003800000 */
.L_x_2871:
[----:B------:R-:W-:Y:S01]  /*145f0*/  NOP ;  /* 0x0000000000007918 */ /* 0x000fe20000000000 */
[----:B------:R-:W-:-:S13]  /*14600*/  PLOP3.LUT P0, PT, PT, PT, PT, 0x80, 0x0 ;  /* 0x000000000000781c */ /* 0x000fda0003f0f070 */
.L_x_2873:
        /* <DEDUP_REMOVED lines=21> */
.L_x_2991:
[----:B------:R-:W-:Y:S05]  /*14760*/  BSYNC B0 ;  /* 0x0000000000007941 */ /* 0x000fea0003800000 */
.L_x_2874:
[----:B------:R-:W-:Y:S05]  /*14770*/  @!P0 BRA `(.L_x_2876) ;  /* 0x00000018004c8947 */ /* 0x000fea0003800000 */
[----:B------:R-:W-:Y:S02]  /*14780*/  IMAD.MOV.U32 R9, RZ, RZ, R24 ;  /* 0x000000ffff097224 */ /* 0x000fe400078e0018 */
[----:B------:R-:W-:-:S07]  /*14790*/  IMAD.MOV.U32 R10, RZ, RZ, R28 ;  /* 0x000000ffff0a7224 */ /* 0x000fce00078e001c */
.L_x_2896:
[----:B-1----:R-:W1:Y:S01]  /*147a0*/  LDC R2, c[0x0][0x430] ;  /* 0x00010c00ff027b82 */ /* 0x002e620000000800 */
[----:B--2---:R-:W2:Y:S01]  /*147b0*/  S2R R0, SR_TID.X ;  /* 0x0000000000007919 */ /* 0x004ea20000002100 */
[----:B------:R-:W-:Y:S05]  /*147c0*/  YIELD ;  /* 0x0000000000007946 */ /* 0x000fea0003800000 */
[----:B------:R-:W-:Y:S02]  /*147d0*/  ULDC.64 UR4, c[0x0][0x428] ;  /* 0x00010a0000047ab9 */ /* 0x000fe40000000a00 */
[----:B0-----:R-:W-:-:S04]  /*147e0*/  IMAD R4, R35, UR4, RZ ;  /* 0x0000000423047c24 */ /* 0x001fc8000f8e02ff */
[----:B------:R-:W-:Y:S01]  /*147f0*/  IMAD R4, R29, UR5, R4 ;  /* 0x000000051d047c24 */ /* 0x000fe2000f8e0204 */
[----:B-1----:R-:W-:Y:S02]  /*14800*/  ISETP.NE.AND P0, PT, R2, 0x1, PT ;  /* 0x000000010200780c */ /* 0x002fe40003f05270 */
[----:B--2---:R-:W-:-:S11]  /*14810*/  LOP3.LUT R0, R0, 0x7f, RZ, 0xc0, !PT ;  /* 0x0000007f00007812 */ /* 0x004fd600078ec0ff */
[----:B0-----:R-:W0:Y:S01]  /*14820*/  @P0 LDC R3, c[0x0][0x434] ;  /* 0x00010d00ff030b82 */ /* 0x001e220000000800 */
        /* <DEDUP_REMOVED lines=30> */
.L_x_2877:
[----:B------:R-:W-:Y:S01]  /*14a10*/  IMAD R0, R24, 0x8, R18 ;  /* 0x0000000818007824 */ /* 0x000fe200078e0212 */
[----:B------:R-:W-:Y:S01]  /*14a20*/  SHF.L.U32 R21, R28, 0x1f, RZ ;  /* 0x0000001f1c157819 */ /* 0x000fe200000006ff */
[----:B------:R-:W-:Y:S01]  /*14a30*/  BSSY B0, `(.L_x_2878) ;  /* 0x0000004000007945 */ /* 0x000fe20003800000 */
[----:B------:R-:W-:Y:S02]  /*14a40*/  SHF.R.S32.HI R19, RZ, 0x1f, R6 ;  /* 0x0000001fff137819 */ /* 0x000fe40000011406 */
[----:B------:R-:W0:Y:S02]  /*14a50*/  SYNCS.PHASECHK.TRANS64.TRYWAIT P0, [R0+URZ+0x38880], R21 ;  /* 0x03888015000075a7 */ /* 0x000e24000800017f */
[----:B0-----:R-:W-:Y:S05]  /*14a60*/  @!P0 BRA `(.L_x_2879) ;  /* 0x0000005800e48947 */ /* 0x001fea0003800000 */
.L_x_2992:
[----:B------:R-:W-:Y:S05]  /*14a70*/  BSYNC B0 ;  /* 0x0000000000007941 */ /* 0x000fea0003800000 */
.L_x_2878:
        /* <DEDUP_REMOVED lines=70> */
.L_x_3010:
        /* <DEDUP_REMOVED lines=9> */
.L_x_2881:
        /* <DEDUP_REMOVED lines=11> */
.L_x_2882:
[----:B------:R2:W-:Y:S01]  /*15020*/  SYNCS.ARRIVE.TRANS64.A1T0 RZ, [R0+URZ+0x38870], RZ ;  /* 0x038870ff00ff79a7 */ /* 0x0005e2000810003f */
[----:B------:R-:W-:Y:S05]  /*15030*/  @!P3 BRA `(.L_x_2883) ;  /* 0x000000000004b947 */ /* 0x000fea0003800000 */
[----:B------:R-:W-:Y:S01]  /*15040*/  BPT.TRAP 0x1 ;  /* 0x000000040000795c */ /* 0x000fe20000300000 */
.L_x_2883:
[----:B------:R-:W3:Y:S01]  /*15050*/  SYNCS.PHASECHK.TRANS64.TRYWAIT P0, [R0+URZ+0x38840], R21 ;  /* 0x03884015000075a7 */ /* 0x000ee2000800017f */
[----:B------:R-:W-:Y:S04]  /*15060*/  BSSY B0, `(.L_x_2884) ;  /* 0x0000002000007945 */ /* 0x000fe80003800000 */
[----:B---3--:R-:W-:Y:S05]  /*15070*/  @!P0 BRA `(.L_x_2885) ;  /* 0x0000005c00bc8947 */ /* 0x008fea0003800000 */
.L_x_3011:
[----:B------:R-:W-:Y:S05]  /*15080*/  BSYNC B0 ;  /* 0x0000000000007941 */ /* 0x000fea0003800000 */
.L_x_2884:
        /* <DEDUP_REMOVED lines=67> */
.L_x_3029:
        /* <DEDUP_REMOVED lines=9> */
.L_x_2887:
        /* <DEDUP_REMOVED lines=11> */
.L_x_2888:
[----:B------:R2:W-:Y:S02]  /*15600*/  SYNCS.ARRIVE.TRANS64.A1T0 RZ, [R0+URZ+0x38830], RZ ;  /* 0x038830ff00ff79a7 */ /* 0x0005e4000810003f */
[----:B--23--:R-:W-:-:S05]  /*15610*/  IMAD.U32 R0, RZ, RZ, UR44 ;  /* 0x0000002cff007e24 */ /* 0x00cfca000f8e00ff */
[----:B------:R-:W-:-:S13]  /*15620*/  ISETP.NE.AND P0, PT, R0, 0x3, PT ;  /* 0x000000030000780c */ /* 0x000fda0003f05270 */
[----:B------:R-:W-:Y:S05]  /*15630*/  @!P0 BRA `(.L_x_2889) ;  /* 0x0000000000048947 */ /* 0x000fea0003800000 */
[----:B------:R-:W-:Y:S01]  /*15640*/  BPT.TRAP 0x1 ;  /* 0x000000040000795c */ /* 0x000fe20000300000 */
.L_x_2889:
[----:B------:R-:W-:Y:S01]  /*15650*/  LOP3.LUT R3, R10, 0x1, RZ, 0x3c, !PT ;  /* 0x000000010a037812 */ /* 0x000fe200078e3cff */
[----:B------:R-:W-:Y:S01]  /*15660*/  IMAD R0, R9, 0x8, R18 ;  /* 0x0000000809007824 */ /* 0x000fe200078e0212 */
[----:B------:R-:W-:Y:S02]  /*15670*/  BSSY B0, `(.L_x_2890) ;  /* 0x0000004000007945 */ /* 0x000fe40003800000 */
[----:B------:R-:W-:-:S04]  /*15680*/  SHF.L.U32 R3, R3, 0x1f, RZ ;  /* 0x0000001f03037819 */ /* 0x000fc800000006ff */
[----:B------:R-:W0:Y:S02]  /*15690*/  SYNCS.PHASECHK.TRANS64.TRYWAIT P2, [R0+URZ+0x38870], R3 ;  /* 0x03887003000075a7 */ /* 0x000e24000804017f */
[----:B0-----:R-:W-:Y:S05]  /*156a0*/  @!P2 BRA `(.L_x_2891) ;  /* 0x000000600088a947 */ /* 0x001fea0003800000 */
.L_x_3030:
[----:B------:R-:W-:Y:S05]  /*156b0*/  BSYNC B0 ;  /* 0x0000000000007941 */ /* 0x000fea0003800000 */
.L_x_2890:
[----:B------:R-:W-:-:S05]  /*156c0*/  IMAD.U32 R2, RZ, RZ, UR42 ;  /* 0x0000002aff027e24 */ /* 0x000fca000f8e00ff */
[----:B------:R-:W-:-:S13]  /*156d0*/  ISETP.NE.AND P2, PT, R2, 0x3, PT ;  /* 0x000000030200780c */ /* 0x000fda0003f45270 */
[----:B------:R-:W-:Y:S05]  /*156e0*/  @!P2 BRA `(.L_x_2892) ;  /* 0x000000000004a947 */ /* 0x000fea0003800000 */
[----:B------:R-:W-:Y:S01]  /*156f0*/  BPT.TRAP 0x1 ;  /* 0x000000040000795c */ /* 0x000fe20000300000 */
.L_x_2892:
[----:B0-----:R-:W-:Y:S01]  /*15700*/  SHF.L.U32 R3, R10, 0x1f, RZ ;  /* 0x0000001f0a037819 */ /* 0x001fe200000006ff */
[----:B------:R-:W-:-:S03]  /*15710*/  IMAD.SHL.U32 R2, R9, 0x8000, RZ ;  /* 0x0000800009027824 */ /* 0x000fc600078e00ff */
[----:B------:R-:W0:Y:S02]  /*15720*/  SYNCS.PHASECHK.TRANS64.TRYWAIT P2, [R0+URZ+0x38860], R3 ;  /* 0x03886003000075a7 */ /* 0x000e24000804017f */
[----:B0-----:R-:W-:Y:S05]  /*15730*/  @!P2 BRA `(.L_x_2893) ;  /* 0x000000600078a947 */ /* 0x001fea0003800000 */
.L_x_3031:
[----:B------:R-:W2:Y:S01]  /*15740*/  LDL R12, [R1+0xc] ;  /* 0x00000c00010c7983 */ /* 0x000ea20000100800 */
[----:B0-----:R-:W-:Y:S01]  /*15750*/  LOP3.LUT R3, R2, R17, RZ, 0xfc, !PT ;  /* 0x0000001102037212 */ /* 0x001fe200078efcff */
[----:B------:R-:W-:Y:S05]  /*15760*/  WARPSYNC.ALL ;  /* 0x0000000000007948 */ /* 0x000fea0003800000 */
[----:B------:R-:W3:Y:S01]  /*15770*/  LDL R21, [R1] ;  /* 0x0000000001157983 */ /* 0x000ee20000100800 */
[----:B------:R-:W-:-:S05]  /*15780*/  IMAD.IADD R14, R18, 0x1, R3 ;  /* 0x00000001120e7824 */ /* 0x000fca00078e0203 */
[----:B-1----:R-:W0:Y:S02]  /*15790*/  LDSM.16.MT88.4 R4, [R14+0x10400] ;  /* 0x010400000e04783b */ /* 0x002e240000004200 */
        /* <DEDUP_REMOVED lines=135> */
.L_x_2894:
[----:B-1----:R1:W-:Y:S01]  /*16010*/  SYNCS.ARRIVE.TRANS64.A1T0 RZ, [R0+URZ+0x38850], RZ ;  /* 0x038850ff00ff79a7 */ /* 0x0023e2000810003f */
[----:B------:R-:W-:Y:S06]  /*16020*/  BAR.SYNC.DEFER_BLOCKING 0x2, 0x80 ;  /* 0x0082000000007b1d */ /* 0x000fec0000010000 */
[----:B------:R-:W-:Y:S05]  /*16030*/  @!P0 BRA `(.L_x_2895) ;  /* 0x0000000000048947 */ /* 0x000fea0003800000 */
[----:B------:R-:W-:Y:S01]  /*16040*/  BPT.TRAP 0x1 ;  /* 0x000000040000795c */ /* 0x000fe20000300000 */
.L_x_2895:
[----:B------:R-:W-:Y:S02]  /*16050*/  VIADD R3, R0, 0x38880 ;  /* 0x0003888000037836 */ /* 0x000fe40000000000 */
[----:B------:R-:W-:Y:S02]  /*16060*/  IMAD.MOV.U32 R9, RZ, RZ, R24 ;  /* 0x000000ffff097224 */ /* 0x000fe400078e0018 */
[----:B------:R-:W-:Y:S01]  /*16070*/  IMAD.MOV.U32 R10, RZ, RZ, R28 ;  /* 0x000000ffff0a7224 */ /* 0x000fe200078e001c */
[----:B------:R-:W-:-:S04]  /*16080*/  PRMT R3, R36, 0x654, R3 ;  /* 0x0000065424037816 */ /* 0x000fc80000000003 */
[----:B------:R2:W-:Y:S01]  /*16090*/  SYNCS.ARRIVE.TRANS64.RED.A1T0 RZ, [R3+URZ], RZ ;  /* 0x000000ff03ff79a7 */ /* 0x0005e2000810043f */
[----:B------:R-:W-:Y:S05]  /*160a0*/  @P1 BRA `(.L_x_2896) ;  /* 0xffffffe400bc1947 */ /* 0x000fea000383ffff */
.L_x_2876:
[----:B-1----:R-:W1:Y:S01]  /*160b0*/  S2R R0, SR_TID.X ;  /* 0x0000000000007919 */ /* 0x002e620000002100 */
        /* <DEDUP_REMOVED lines=18> */
.L_x_2898:
[----:B------:R-:W-:Y:S05]  /*161e0*/  BSYNC B0 ;  /* 0x0000000000007941 */ /* 0x000fea0003800000 */
.L_x_2897:
[----:B------:R-:W-:Y:S05]  /*161f0*/  @!P0 BRA `(.L_x_2899) ;  /* 0x0000000000048947 */ /* 0x000fea0003800000 */
[----:B------:R-:W-:Y:S01]  /*16200*/  BPT.TRAP 0x1 ;  /* 0x000000040000795c */ /* 0x000fe20000300000 */
.L_x_2899:
[----:B0-2---:R-:W-:Y:S01]  /*16210*/  LOP3.LUT R3, R28, 0x1, RZ, 0x3c, !PT ;  /* 0x000000011c037812 */ /* 0x005fe200078e3cff */
[----:B------:R-:W-:Y:S01]  /*16220*/  IMAD R2, R24, 0x8, R18 ;  /* 0x0000000818027824 */ /* 0x000fe200078e0212 */
[----:B------:R-:W-:Y:S02]  /*16230*/  BSSY B0, `(.L_x_2900) ;  /* 0x0000004000007945 */ /* 0x000fe40003800000 */
[----:B------:R-:W-:-:S04]  /*16240*/  SHF.L.U32 R3, R3, 0x1f, RZ ;  /* 0x0000001f03037819 */ /* 0x000fc800000006ff */
[----:B------:R-:W0:Y:S02]  /*16250*/  SYNCS.PHASECHK.TRANS64.TRYWAIT P1, [R2+URZ+0x38870], R3 ;  /* 0x03887003020075a7 */ /* 0x000e24000802017f */
[----:B0-----:R-:W-:Y:S05]  /*16260*/  @!P1 BRA `(.L_x_2901) ;  /* 0x0000005400c09947 */ /* 0x001fea0003800000 */
.L_x_3032:
[----:B------:R-:W-:Y:S05]  /*16270*/  BSYNC B0 ;  /* 0x0000000000007941 */ /* 0x000fea0003800000 */
.L_x_2900:
[----:B------:R-:W-:-:S05]  /*16280*/  IMAD.U32 R0, RZ, RZ, UR42 ;  /* 0x0000002aff007e24 */ /* 0x000fca000f8e00ff */
[----:B------:R-:W-:-:S13]  /*16290*/  ISETP.NE.AND P1, PT, R0, 0x3, PT ;  /* 0x000000030000780c */ /* 0x000fda0003f25270 */
[----:B------:R-:W-:Y:S05]  /*162a0*/  @!P1 BRA `(.L_x_2902) ;  /* 0x0000000000049947 */ /* 0x000fea0003800000 */
[----:B------:R-:W-:Y:S01]  /*162b0*/  BPT.TRAP 0x1 ;  /* 0x000000040000795c */ /* 0x000fe20000300000 */
.L_x_2902:
[----:B0-----:R-:W-:-:S04]  /*162c0*/  SHF.L.U32 R3, R28, 0x1f, RZ ;  /* 0x0000001f1c037819 */ /* 0x001fc800000006ff */
[----:B------:R-:W0:Y:S02]  /*162d0*/  SYNCS.PHASECHK.TRANS64.TRYWAIT P1, [R2+URZ+0x38860], R3 ;  /* 0x03886003020075a7 */ /* 0x000e24000802017f */
[----:B0-----:R-:W-:Y:S05]  /*162e0*/  @!P1 BRA `(.L_x_2903) ;  /* 0x0000005400b49947 */ /* 0x001fea0003800000 */
.L_x_3033:
[----:B------:R-:W2:Y:S01]  /*162f0*/  LDL R0, [R1+0xc] ;  /* 0x00000c0001007983 */ /* 0x000ea20000100800 */
[----:B------:R-:W-:Y:S01]  /*16300*/  IMAD.SHL.U32 R19, R24, 0x8000, RZ ;  /* 0x0000800018137824 */ /* 0x000fe200078e00ff */
[----:B------:R-:W-:Y:S05]  /*16310*/  WARPSYNC.ALL ;  /* 0x0000000000007948 */ /* 0x000fea0003800000 */
[----:B------:R-:W3:Y:S01]  /*16320*/  LDL R21, [R1] ;  /* 0x0000000001157983 */ /* 0x000ee20000100800 */
[----:B0-----:R-:W-:-:S03]  /*16330*/  LOP3.LUT R3, R19, R17, RZ, 0xfc, !PT ;  /* 0x0000001113037212 */ /* 0x001fc600078efcff */
[----:B------:R-:W4:Y:S02]  /*16340*/  LDL R23, [R1+0x4] ;  /* 0x0000040001177983 */ /* 0x000f240000100800 */
[----:B------:R-:W-:-:S06]  /*16350*/  IMAD.IADD R10, R18, 0x1, R3 ;  /* 0x00000001120a7824 */ /* 0x000fcc00078e0203 */
[----:B------:R-:W0:Y:S02]  /*16360*/  LDSM.16.MT88.4 R8, [R10+0x10400] ;  /* 0x010400000a08783b */ /* 0x000e240000004200 */
[C-C-:B0-----:R-:W-:Y:S02]  /*16370*/  PRMT R12, R8.reuse, 0x6420, R9.reuse ;  /* 0x00006420080c7816 */ /* 0x141fe40000000009 */
[----:B------:R-:W-:Y:S02]  /*16380*/  PRMT R13, R8, 0x7531, R9 ;  /* 0x00007531080d7816 */ /* 0x000fe40000000009 */
[C-C-:B------:R-:W-:Y:S02]  /*16390*/  PRMT R14, R10.reuse, 0x6420, R11.reuse ;  /* 0x000064200a0e7816 */ /* 0x140fe4000000000b */
[----:B------:R-:W-:Y:S02]  /*163a0*/  PRMT R15, R10, 0x7531, R11 ;  /* 0x000075310a0f7816 */ /* 0x000fe4000000000b */
[----:B--2---:R-:W-:-:S05]  /*163b0*/  IADD3 R3, R18, R0, R19 ;  /* 0x0000000012037210 */ /* 0x004fca0007ffe013 */
[----:B------:R-:W0:Y:S01]  /*163c0*/  LDSM.16.MT88.4 R4, [R3+0x10400] ;  /* 0x010400000304783b */ /* 0x000e220000004200 */
[----:B------:R-:W-:-:S05]  /*163d0*/  IADD3 R0, R22, R19, R26 ;  /* 0x0000001316007210 */ /* 0x000fca0007ffe01a */
        /* <DEDUP_REMOVED lines=25> */
[----:B------:R-:W2:Y:S01]  /*16570*/  LDSM.16.MT88.4 R4, [R3+0x11400] ;  /* 0x011400000304783b */ /* 0x000ea20000004200 */
[----:B---3--:R-:W-:-:S05]  /*16580*/  IADD3 R21, R26, R19, R21 ;  /* 0x000000131a157210 */ /* 0x008fca0007ffe015 */
[----:B0-----:R-:W-:Y:S01]  /*16590*/  IMAD.IADD R0, R22, 0x1, R21 ;  /* 0x0000000116007824 */ /* 0x001fe200078e0215 */
[C-C-:B-1----:R-:W-:Y:S02]  /*165a0*/  PRMT R12, R8.reuse, 0x6420, R9.reuse ;  /* 0x00006420080c7816 */ /* 0x142fe40000000009 */
[----:B------:R-:W-:Y:S02]  /*165b0*/  PRMT R13, R8, 0x7531, R9 ;  /* 0x00007531080d7816 */ /* 0x000fe40000000009 */
[C-C-:B--2---:R-:W-:Y:S02]  /*165c0*/  PRMT R8, R4.reuse, 0x6420, R5.reuse ;  /* 0x0000642004087816 */ /* 0x144fe40000000005 */
[----:B------:R-:W-:Y:S01]  /*165d0*/  PRMT R9, R4, 0x7531, R5 ;  /* 0x0000753104097816 */ /* 0x000fe20000000005 */
[----:B------:R-:W-:Y:S01]  /*165e0*/  VIADD R4, R19, 0x5000 ;  /* 0x0000500013047836 */ /* 0x000fe20000000000 */
[----:B------:R-:W-:-:S04]  /*165f0*/  PRMT R14, R10, 0x6420, R11 ;  /* 0x000064200a0e7816 */ /* 0x000fc8000000000b */
[----:B------:R-:W-:Y:S02]  /*16600*/  LOP3.LUT R5, R4, R17, RZ, 0xfc, !PT ;  /* 0x0000001104057212 */ /* 0x000fe400078efcff */
[----:B------:R-:W-:Y:S02]  /*16610*/  PRMT R15, R10, 0x7531, R11 ;  /* 0x000075310a0f7816 */ /* 0x000fe4000000000b */
[----:B------:R-:W-:Y:S01]  /*16620*/  PRMT R10, R6, 0x6420, R7 ;  /* 0x00006420060a7816 */ /* 0x000fe20000000007 */
        /* <DEDUP_REMOVED lines=21> */
[----:B------:R-:W-:-:S05]  /*16780*/  IADD3 R21, R26, R19, R37 ;  /* 0x000000131a157210 */ /* 0x000fca0007ffe025 */
        /* <DEDUP_REMOVED lines=31> */
[----:B----4-:R-:W-:Y:S01]  /*16980*/  IADD3 R21, R26, R23, R19 ;  /* 0x000000171a157210 */ /* 0x010fe20007ffe013 */
[----:B0-----:R-:W-:-:S04]  /*16990*/  VIADD R0, R19, 0x7000 ;  /* 0x0000700013007836 */ /* 0x001fc80000000000 */
[----:B------:R-:W-:Y:S01]  /*169a0*/  IMAD.IADD R22, R22, 0x1, R21 ;  /* 0x0000000116167824 */ /* 0x000fe200078e0215 */
[C-C-:B-1----:R-:W-:Y:S02]  /*169b0*/  PRMT R12, R8.reuse, 0x6420, R9.reuse ;  /* 0x00006420080c7816 */ /* 0x142fe40000000009 */
[----:B------:R-:W-:Y:S02]  /*169c0*/  PRMT R13, R8, 0x7531, R9 ;  /* 0x00007531080d7816 */ /* 0x000fe40000000009 */
[C-C-:B--2---:R-:W-:Y:S02]  /*169d0*/  PRMT R8, R4.reuse, 0x6420, R5.reuse ;  /* 0x0000642004087816 */ /* 0x144fe40000000005 */
[----:B------:R-:W-:Y:S02]  /*169e0*/  PRMT R9, R4, 0x7531, R5 ;  /* 0x0000753104097816 */ /* 0x000fe40000000005 */
[----:B------:R-:W-:Y:S02]  /*169f0*/  LOP3.LUT R5, R0, R17, RZ, 0xfc, !PT ;  /* 0x0000001100057212 */ /* 0x000fe400078efcff */
[----:B------:R-:W-:-:S02]  /*16a00*/  PRMT R14, R10, 0x6420, R11 ;  /* 0x000064200a0e7816 */ /* 0x000fc4000000000b */
[----:B------:R-:W-:Y:S01]  /*16a10*/  PRMT R15, R10, 0x7531, R11 ;  /* 0x000075310a0f7816 */ /* 0x000fe2000000000b */
[----:B------:R-:W-:Y:S01]  /*16a20*/  IMAD.IADD R0, R18, 0x1, R5 ;  /* 0x0000000112007824 */ /* 0x000fe200078e0205 */
[C-C-:B------:R-:W-:Y:S02]  /*16a30*/  PRMT R10, R6.reuse, 0x6420, R7.reuse ;  /* 0x00006420060a7816 */ /* 0x140fe40000000007 */
        /* <DEDUP_REMOVED lines=25> */
.L_x_2904:
[----:B-1----:R1:W-:Y:S01]  /*16bd0*/  SYNCS.ARRIVE.TRANS64.A1T0 RZ, [R2+URZ+0x38850], RZ ;  /* 0x038850ff02ff79a7 */ /* 0x0023e2000810003f */
[----:B------:R-:W-:Y:S06]  /*16be0*/  BAR.SYNC.DEFER_BLOCKING 0x2, 0x80 ;  /* 0x0082000000007b1d */ /* 0x000fec0000010000 */
[----:B------:R-:W-:Y:S05]  /*16bf0*/  @!P0 BRA `(.L_x_2905) ;  /* 0x0000000000048947 */ /* 0x000fea0003800000 */
[----:B------:R-:W-:Y:S01]  /*16c00*/  BPT.TRAP 0x1 ;  /* 0x000000040000795c */ /* 0x000fe20000300000 */
.L_x_2905:
        /* <DEDUP_REMOVED lines=8> */
.L_x_2846:
[----:B------:R-:W-:Y:S05]  /*16c90*/  BSYNC B7 ;  /* 0x0000000000077941 */ /* 0x000fea0003800000 */
.L_x_2844:
        /* <DEDUP_REMOVED lines=11> */
.L_x_2906:
        /* <DEDUP_REMOVED lines=45> */
.L_x_2910:
        /* <DEDUP_REMOVED lines=39> */
.L_x_2908:
        /* <DEDUP_REMOVED lines=14> */
.L_x_2911:
        /* <DEDUP_REMOVED lines=60> */
.L_x_2912:
        /* <DEDUP_REMOVED lines=35> */
[-C--:B------:R-:W-:Y:S02]  /*17960*/  IABS R7, R4.reuse ;  /* 0x0000000400077213 */ /* 0x080fe40000000000 */
[----:B------:R-:W-:Y:S02]  /*17970*/  IABS R6, R4 ;  /* 0x0000000400067213 */ /* 0x000fe40000000000 */
[----:B------:R-:W0:Y:S03]  /*17980*/  I2F.RP R9, R7 ;  /* 0x0000000700097306 */ /* 0x000e260000209400 */
[----:B------:R-:W-:-:S05]  /*17990*/  IMAD.MOV R6, RZ, RZ, -R6 ;  /* 0x000000ffff067224 */ /* 0x000fca00078e0a06 */
[----:B0-----:R-:W0:Y:S02]  /*179a0*/  MUFU.RCP R9, R9 ;  /* 0x0000000900097308 */ /* 0x001e240000001000 */
[----:B0-----:R-:W-:Y:S01]  /*179b0*/  VIADD R3, R9, 0xffffffe ;  /* 0x0ffffffe09037836 */ /* 0x001fe20000000000 */
[----:B------:R-:W-:-:S05]  /*179c0*/  IABS R9, R5 ;  /* 0x0000000500097213 */ /* 0x000fca0000000000 */
[----:B------:R-:W0:Y:S02]  /*179d0*/  F2I.FTZ.U32.TRUNC.NTZ R3, R3 ;  /* 0x0000000300037305 */ /* 0x000e24000021f000 */
[----:B0-----:R-:W-:-:S04]  /*179e0*/  IMAD.MOV R2, RZ, RZ, -R3 ;  /* 0x000000ffff027224 */ /* 0x001fc800078e0a03 */
[----:B------:R-:W-:Y:S02]  /*179f0*/  IMAD R11, R2, R7, RZ ;  /* 0x00000007020b7224 */ /* 0x000fe400078e02ff */
[----:B------:R-:W-:-:S04]  /*17a00*/  IMAD.MOV.U32 R2, RZ, RZ, RZ ;  /* 0x000000ffff027224 */ /* 0x000fc800078e00ff */
[----:B------:R-:W-:Y:S01]  /*17a10*/  IMAD.HI.U32 R2, R3, R11, R2 ;  /* 0x0000000b03027227 */ /* 0x000fe200078e0002 */
[----:B------:R-:W-:Y:S02]  /*17a20*/  LOP3.LUT R3, R5, R4, RZ, 0x3c, !PT ;  /* 0x0000000405037212 */ /* 0x000fe400078e3cff */
[----:B------:R-:W-:Y:S02]  /*17a30*/  IADD3 R5, R8, 0x1000000, R5 ;  /* 0x0100000008057810 */ /* 0x000fe40007ffe005 */
        /* <DEDUP_REMOVED lines=13> */
.L_x_2913:
[----:B------:R-:W-:-:S05]  /*17b10*/  LOP3.LUT R33, RZ, R2, RZ, 0x33, !PT ;  /* 0x00000002ff217212 */ /* 0x000fca00078e33ff */
[----:B------:R-:W-:Y:S01]  /*17b20*/  IMAD.IADD R33, R0, 0x1, R33 ;  /* 0x0000000100217824 */ /* 0x000fe200078e0221 */
[----:B------:R-:W-:Y:S06]  /*17b30*/  BRA `(.L_x_2914) ;  /* 0x0000000000107947 */ /* 0x000fec0003800000 */
.L_x_2909:
[----:B------:R-:W-:Y:S01]  /*17b40*/  IMAD.MOV.U32 R32, RZ, RZ, R7 ;  /* 0x000000ffff207224 */ /* 0x000fe200078e0007 */
[----:B------:R-:W-:Y:S01]  /*17b50*/  ULDC UR39, c[0x0][0xc3c] ;  /* 0x00030f0000277ab9 */ /* 0x000fe20000000800 */
[----:B------:R-:W-:Y:S02]  /*17b60*/  IMAD.MOV.U32 R33, RZ, RZ, RZ ;  /* 0x000000ffff217224 */ /* 0x000fe400078e00ff */
[----:B------:R-:W-:-:S07]  /*17b70*/  IMAD.MOV.U32 R34, RZ, RZ, RZ ;  /* 0x000000ffff227224 */ /* 0x000fce00078e00ff */
.L_x_2914:
        /* <DEDUP_REMOVED lines=10> */
.L_x_2907:
[----:B------:R-:W-:Y:S02]  /*17c20*/  ULDC UR4, c[0x0][0xc3c] ;  /* 0x00030f0000047ab9 */ /* 0x000fe40000000800 */
[----:B------:R-:W-:-:S06]  /*17c30*/  UISETP.GE.AND UP0, UPT, UR39, UR4, UPT ;  /* 0x000000042700728c */ /* 0x000fcc000bf06270 */
[----:B------:R-:W-:-:S13]  /*17c40*/  PLOP3.LUT P0, PT, PT, PT, UP0, 0x80, 0x0 ;  /* 0x000000000000781c */ /* 0x000fda0003f0f008 */
[----:B------:R-:W-:Y:S05]  /*17c50*/  @!P0 BRA `(.L_x_2915) ;  /* 0xffffff9800cc8947 */ /* 0x000fea000383ffff */
.L_x_2839:
        /* <DEDUP_REMOVED lines=12> */
.L_x_3034:
[----:B------:R-:W-:Y:S05]  /*17d20*/  BSYNC B0 ;  /* 0x0000000000007941 */ /* 0x000fea0003800000 */
.L_x_2916:
[----:B------:R-:W-:-:S03]  /*17d30*/  UMOV UR4, 0xffffffff ;  /* 0xffffffff00047882 */ /* 0x000fc60000000000 */
[----:B------:R-:W-:Y:S05]  /*17d40*/  BRA.DIV UR4, `(.L_x_2918) ;  /* 0x0000003e04447947 */ /* 0x000fea000b800000 */
[----:B0-----:R-:W0:Y:S02]  /*17d50*/  S2R R0, SR_TID.X ;  /* 0x0000000000007919 */ /* 0x001e240000002100 */
[----:B0-----:R-:W-:-:S04]  /*17d60*/  SHF.R.U32.HI R0, RZ, 0x5, R0 ;  /* 0x00000005ff007819 */ /* 0x001fc80000011600 */
[----:B------:R-:W-:-:S05]  /*17d70*/  LOP3.LUT R0, R0, 0x3, RZ, 0xc0, !PT ;  /* 0x0000000300007812 */ /* 0x000fca00078ec0ff */
[----:B------:R0:W1:Y:S02]  /*17d80*/  SHFL.IDX PT, R14, R0, RZ, 0x1f ;  /* 0x00001fff000e7589 */ /* 0x00006400000e0000 */
.L_x_3037:
[----:B-1----:R-:W-:Y:S01]  /*17d90*/  ISETP.NE.AND P0, PT, R14, RZ, PT ;  /* 0x000000ff0e00720c */ /* 0x002fe20003f05270 */
[----:B------:R-:W-:-:S12]  /*17da0*/  BSSY B0, `(.L_x_2919) ;  /* 0x000002c000007945 */ /* 0x000fd80003800000 */
[----:B------:R-:W-:Y:S05]  /*17db0*/  @P0 BRA `(.L_x_2920) ;  /* 0x0000000000a80947 */ /* 0x000fea0003800000 */
[----:B------:R-:W-:-:S03]  /*17dc0*/  UMOV UR4, 0xffffffff ;  /* 0xffffffff00047882 */ /* 0x000fc60000000000 */
[----:B------:R-:W-:Y:S05]  /*17dd0*/  BRA.DIV UR4, `(.L_x_2921) ;  /* 0x0000003e04547947 */ /* 0x000fea000b800000 */
[----:B------:R-:W-:-:S13]  /*17de0*/  ELECT P6, URZ, PT ;  /* 0x00000000003f782f */ /* 0x000fda00038c0000 */
.L_x_3040:
[----:B------:R-:W-:Y:S05]  /*17df0*/  @!P6 BRA `(.L_x_2920) ;  /* 0x000000000098e947 */ /* 0x000fea0003800000 */
[----:B------:R-:W-:-:S06]  /*17e00*/  ULOP3.LUT UR4, UR43, 0x2, URZ, 0xfc, !UPT ;  /* 0x000000022b047892 */ /* 0x000fcc000f8efc3f */
[----:B0-----:R-:W-:-:S05]  /*17e10*/  IMAD.U32 R0, RZ, RZ, UR4 ;  /* 0x00000004ff007e24 */ /* 0x001fca000f8e00ff */
[----:B------:R-:W-:-:S13]  /*17e20*/  ISETP.NE.AND P0, PT, R0, 0x3, PT ;  /* 0x000000030000780c */ /* 0x000fda0003f05270 */
[----:B------:R-:W-:Y:S05]  /*17e30*/  @!P0 BRA `(.L_x_2922) ;  /* 0x0000000000048947 */ /* 0x000fea0003800000 */
[----:B------:R-:W-:Y:S01]  /*17e40*/  BPT.TRAP 0x1 ;  /* 0x000000040000795c */ /* 0x000fe20000300000 */
.L_x_2922:
[----:B------:R-:W-:Y:S01]  /*17e50*/  IMAD R5, R24, 0x8, R7 ;  /* 0x0000000818057824 */ /* 0x000fe200078e0207 */
[----:B------:R-:W-:Y:S01]  /*17e60*/  SHF.L.U32 R0, R28, 0x1f, RZ ;  /* 0x0000001f1c007819 */ /* 0x000fe200000006ff */
[----:B------:R-:W-:-:S03]  /*17e70*/  VIADD R24, R24, 0x1 ;  /* 0x0000000118187836 */ /* 0x000fc60000000000 */
[----:B------:R-:W0:Y:S02]  /*17e80*/  SYNCS.PHASECHK.TRANS64.TRYWAIT P1, [R5+URZ+0x38840], R0 ;  /* 0x03884000050075a7 */ /* 0x000e24000802017f */
[----:B------:R-:W-:-:S04]  /*17e90*/  ISETP.NE.AND P2, PT, R24, 0x2, PT ;  /* 0x000000021800780c */ /* 0x000fc80003f45270 */
[----:B------:R-:W-:Y:S01]  /*17ea0*/  SEL R3, RZ, 0x1, P2 ;  /* 0x00000001ff037807 */ /* 0x000fe20001000000 */
[----:B0-----:R-:W-:Y:S08]  /*17eb0*/  @!P1 BRA `(.L_x_2923) ;  /* 0x0000003c003c9947 */ /* 0x001ff00003800000 */
.L_x_3041:
[----:B------:R-:W-:Y:S02]  /*17ec0*/  SEL R24, R24, RZ, P2 ;  /* 0x000000ff18187207 */ /* 0x000fe40001000000 */
[----:B------:R-:W-:Y:S01]  /*17ed0*/  LOP3.LUT R2, R28, R3, RZ, 0x3c, !PT ;  /* 0x000000031c027212 */ /* 0x000fe200078e3cff */
[----:B------:R-:W-:Y:S06]  /*17ee0*/  @!P0 BRA `(.L_x_2924) ;  /* 0x0000000000048947 */ /* 0x000fec0003800000 */
[----:B------:R-:W-:Y:S01]  /*17ef0*/  BPT.TRAP 0x1 ;  /* 0x000000040000795c */ /* 0x000fe20000300000 */
.L_x_2924:
[----:B------:R-:W-:Y:S01]  /*17f00*/  IMAD R3, R24, 0x8, R7 ;  /* 0x0000000818037824 */ /* 0x000fe200078e0207 */
[----:B------:R-:W-:-:S04]  /*17f10*/  SHF.L.U32 R2, R2, 0x1f, RZ ;  /* 0x0000001f02027819 */ /* 0x000fc800000006ff */
[----:B------:R-:W1:Y:S02]  /*17f20*/  SYNCS.PHASECHK.TRANS64.TRYWAIT P1, [R3+URZ+0x38840], R2 ;  /* 0x03884002030075a7 */ /* 0x000e64000802017f */
[----:B-1----:R-:W-:Y:S05]  /*17f30*/  @!P1 BRA `(.L_x_2925) ;  /* 0x0000003c00309947 */ /* 0x002fea0003800000 */
.L_x_3042:
[----:B------:R-:W-:Y:S05]  /*17f40*/  @!P0 BRA `(.L_x_2926) ;  /* 0x0000000000048947 */ /* 0x000fea0003800000 */
[----:B------:R-:W-:Y:S01]  /*17f50*/  BPT.TRAP 0x1 ;  /* 0x000000040000795c */ /* 0x000fe20000300000 */
.L_x_2926:
[----:B------:R-:W2:Y:S02]  /*17f60*/  SYNCS.PHASECHK.TRANS64.TRYWAIT P1, [R5+URZ+0x38860], R0 ;  /* 0x03886000050075a7 */ /* 0x000ea4000802017f */
[----:B--2---:R-:W-:Y:S05]  /*17f70*/  @!P1 BRA `(.L_x_2927) ;  /* 0x0000003c00349947 */ /* 0x004fea0003800000 */
.L_x_3043:
[----:B------:R-:W-:Y:S05]  /*17f80*/  @!P0 BRA `(.L_x_2928) ;  /* 0x0000000000048947 */ /* 0x000fea0003800000 */
[----:B------:R-:W-:Y:S01]  /*17f90*/  BPT.TRAP 0x1 ;  /* 0x000000040000795c */ /* 0x000fe20000300000 */
.L_x_2928:
[----:B------:R-:W3:Y:S02]  /*17fa0*/  SYNCS.PHASECHK.TRANS64.TRYWAIT P1, [R3+URZ+0x38860], R2 ;  /* 0x03886002030075a7 */ /* 0x000ee4000802017f */
[----:B---3--:R-:W-:Y:S05]  /*17fb0*/  @!P1 BRA `(.L_x_2929) ;  /* 0x0000003c00389947 */ /* 0x008fea0003800000 */
.L_x_3044:
[----:B------:R-:W-:Y:S05]  /*17fc0*/  @!P0 BRA `(.L_x_2930) ;  /* 0x0000000000048947 */ /* 0x000fea0003800000 */
[----:B------:R-:W-:Y:S01]  /*17fd0*/  BPT.TRAP 0x1 ;  /* 0x000000040000795c */ /* 0x000fe20000300000 */
.L_x_2930:
[----:B------:R-:W4:Y:S02]  /*17fe0*/  SYNCS.PHASECHK.TRANS64.TRYWAIT P1, [R5+URZ+0x38880], R0 ;  /* 0x03888000050075a7 */ /* 0x000f24000802017f */
[----:B----4-:R-:W-:Y:S05]  /*17ff0*/  @!P1 BRA `(.L_x_2931) ;  /* 0x0000003c003c9947 */ /* 0x010fea0003800000 */
.L_x_3045:
[----:B------:R-:W-:Y:S05]  /*18000*/  @!P0 BRA `(.L_x_2932) ;  /* 0x0000000000048947 */ /* 0x000fea0003800000 */
[----:B------:R-:W-:Y:S01]  /*18010*/  BPT.TRAP 0x1 ;  /* 0x000000040000795c */ /* 0x000fe20000300000 */
.L_x_2932:
[----:B------:R0:W0:Y:S02]  /*18020*/  SYNCS.PHASECHK.TRANS64.TRYWAIT P0, [R3+URZ+0x38880], R2 ;  /* 0x03888002030075a7 */ /* 0x000024000800017f */
[----:B0-----:R-:W-:Y:S05]  /*18030*/  @!P0 NANOSLEEP.SYNCS 0x989680 ;  /* 0x009896800000895d */ /* 0x001fea0003900000 */
[----:B------:R-:W0:Y:S02]  /*18040*/  @!P0 SYNCS.PHASECHK.TRANS64 P0, [R3+URZ+0x38880], R2 ;  /* 0x03888002030085a7 */ /* 0x000e24000800007f */
[----:B0-----:R-:W-:Y:S05]  /*18050*/  @!P0 BRA `(.L_x_2932) ;  /* 0xfffffffc00f08947 */ /* 0x001fea000383ffff */
.L_x_2920:
[----:B------:R-:W-:Y:S05]  /*18060*/  BSYNC B0 ;  /* 0x0000000000007941 */ /* 0x000fea0003800000 */
.L_x_2919:
[----:B------:R-:W-:Y:S05]  /*18070*/  EXIT ;  /* 0x000000000000794d */ /* 0x000fea0003800000 */
.L_x_2773:
[----:B0-----:R-:W-:-:S04]  /*18080*/  IMAD.U32 R3, RZ, RZ, UR53 ;  /* 0x00000035ff037e24 */ /* 0x001fc8000f8e00ff */
[----:B------:R0:W1:Y:S03]  /*18090*/  SYNCS.PHASECHK.TRANS64.TRYWAIT P0, [R3+URZ+0x38800], R0 ;  /* 0x03880000030075a7 */ /* 0x000066000800017f */
[----:B-1----:R-:W-:Y:S05]  /*180a0*/  @!P0 NANOSLEEP.SYNCS 0x989680 ;  /* 0x009896800000895d */ /* 0x002fea0003900000 */
[----:B------:R-:W1:Y:S02]  /*180b0*/  @!P0 SYNCS.PHASECHK.TRANS64 P0, [R3+URZ+0x38800], R0 ;  /* 0x03880000030085a7 */ /* 0x000e64000800007f */
[----:B-1----:R-:W-:Y:S05]  /*180c0*/  @!P0 BRA `(.L_x_2773) ;  /* 0xfffffffc00ec8947 */ /* 0x002fea000383ffff */
[----:B------:R-:W-:Y:S05]  /*180d0*/  BRA `(.L_x_2933) ;  /* 0xfffffea000887947 */ /* 0x000fea000383ffff */
.L_x_2777:
[----:B-1----:R-:W-:-:S04]  /*180e0*/  IMAD.U32 R0, RZ, RZ, UR58 ;  /* 0x0000003aff007e24 */ /* 0x002fc8000f8e00ff */
[----:B------:R1:W2:Y:S03]  /*180f0*/  SYNCS.PHASECHK.TRANS64.TRYWAIT P1, [R0+URZ+0x38830], R7 ;  /* 0x03883007000075a7 */ /* 0x0002a6000802017f */
[----:B--2---:R-:W-:Y:S05]  /*18100*/  @!P1 NANOSLEEP.SYNCS 0x989680 ;  /* 0x009896800000995d */ /* 0x004fea0003900000 */
[----:B------:R-:W2:Y:S02]  /*18110*/  @!P1 SYNCS.PHASECHK.TRANS64 P1, [R0+URZ+0x38830], R7 ;  /* 0x03883007000095a7 */ /* 0x000ea4000802007f */
[----:B--2---:R-:W-:Y:S05]  /*18120*/  @!P1 BRA `(.L_x_2777) ;  /* 0xfffffffc00ec9947 */ /* 0x004fea000383ffff */
[----:B------:R-:W-:Y:S05]  /*18130*/  BRA `(.L_x_2776) ;  /* 0xfffffea000ac7947 */ /* 0x000fea000383ffff */
.L_x_2782:
[----:B-1----:R-:W-:-:S04]  /*18140*/  IMAD.U32 R8, RZ, RZ, UR58 ;  /* 0x0000003aff087e24 */ /* 0x002fc8000f8e00ff */
[----:B------:R1:W2:Y:S03]  /*18150*/  SYNCS.PHASECHK.TRANS64.TRYWAIT P1, [R8+URZ+0x38850], R7 ;  /* 0x03885007080075a7 */ /* 0x0002a6000802017f */
[----:B--2---:R-:W-:Y:S05]  /*18160*/  @!P1 NANOSLEEP.SYNCS 0x989680 ;  /* 0x009896800000995d */ /* 0x004fea0003900000 */
[----:B------:R-:W2:Y:S02]  /*18170*/  @!P1 SYNCS.PHASECHK.TRANS64 P1, [R8+URZ+0x38850], R7 ;  /* 0x03885007080095a7 */ /* 0x000ea4000802007f */
[----:B--2---:R-:W-:Y:S05]  /*18180*/  @!P1 BRA `(.L_x_2782) ;  /* 0xfffffffc00ec9947 */ /* 0x004fea000383ffff */
[----:B------:R-:W-:Y:S05]  /*18190*/  BRA `(.L_x_2781) ;  /* 0xfffffec000c47947 */ /* 0x000fea000383ffff */
.L_x_2788:
[----:B-1----:R-:W-:-:S04]  /*181a0*/  IMAD.U32 R3, RZ, RZ, UR56 ;  /* 0x00000038ff037e24 */ /* 0x002fc8000f8e00ff */
[----:B------:R1:W2:Y:S03]  /*181b0*/  SYNCS.PHASECHK.TRANS64.TRYWAIT P1, [R3+URZ+0x38830], R6 ;  /* 0x03883006030075a7 */ /* 0x0002a6000802017f */
[----:B--2---:R-:W-:Y:S05]  /*181c0*/  @!P1 NANOSLEEP.SYNCS 0x989680 ;  /* 0x009896800000995d */ /* 0x004fea0003900000 */
[----:B------:R-:W2:Y:S02]  /*181d0*/  @!P1 SYNCS.PHASECHK.TRANS64 P1, [R3+URZ+0x38830], R6 ;  /* 0x03883006030095a7 */ /* 0x000ea4000802007f */
[----:B--2---:R-:W-:Y:S05]  /*181e0*/  @!P1 BRA `(.L_x_2788) ;  /* 0xfffffffc00ec9947 */ /* 0x004fea000383ffff */
[----:B------:R-:W-:Y:S05]  /*181f0*/  BRA `(.L_x_2787) ;  /* 0xfffffec400c87947 */ /* 0x000fea000383ffff */
.L_x_2793:
[----:B---3--:R-:W-:-:S04]  /*18200*/  IMAD.U32 R7, RZ, RZ, UR56 ;  /* 0x00000038ff077e24 */ /* 0x008fc8000f8e00ff */
[----:B------:R3:W4:Y:S03]  /*18210*/  SYNCS.PHASECHK.TRANS64.TRYWAIT P1, [R7+URZ+0x38850], R6 ;  /* 0x03885006070075a7 */ /* 0x000726000802017f */
[----:B----4-:R-:W-:Y:S05]  /*18220*/  @!P1 NANOSLEEP.SYNCS 0x989680 ;  /* 0x009896800000995d */ /* 0x010fea0003900000 */
[----:B------:R-:W4:Y:S02]  /*18230*/  @!P1 SYNCS.PHASECHK.TRANS64 P1, [R7+URZ+0x38850], R6 ;  /* 0x03885006070095a7 */ /* 0x000f24000802007f */
[----:B----4-:R-:W-:Y:S05]  /*18240*/  @!P1 BRA `(.L_x_2793) ;  /* 0xfffffffc00ec9947 */ /* 0x010fea000383ffff */
[----:B------:R-:W-:Y:S05]  /*18250*/  BRA `(.L_x_2792) ;  /* 0xfffffeec00dc7947 */ /* 0x000fea000383ffff */
.L_x_2800:
[----:B-1----:R-:W-:-:S04]  /*18260*/  IMAD.U32 R3, RZ, RZ, UR50 ;  /* 0x00000032ff037e24 */ /* 0x002fc8000f8e00ff */
[----:B------:R1:W2:Y:S03]  /*18270*/  SYNCS.PHASECHK.TRANS64.TRYWAIT P1, [R3+URZ+0x38830], R6 ;  /* 0x03883006030075a7 */ /* 0x0002a6000802017f */
[----:B--2---:R-:W-:Y:S05]  /*18280*/  @!P1 NANOSLEEP.SYNCS 0x989680 ;  /* 0x009896800000995d */ /* 0x004fea0003900000 */
[----:B------:R-:W2:Y:S02]  /*18290*/  @!P1 SYNCS.PHASECHK.TRANS64 P1, [R3+URZ+0x38830], R6 ;  /* 0x03883006030095a7 */ /* 0x000ea4000802007f */
[----:B--2---:R-:W-:Y:S05]  /*182a0*/  @!P1 BRA `(.L_x_2800) ;  /* 0xfffffffc00ec9947 */ /* 0x004fea000383ffff */
[----:B------:R-:W-:Y:S05]  /*182b0*/  BRA `(.L_x_2799) ;  /* 0xfffffef000c07947 */ /* 0x000fea000383ffff */
.L_x_2805:
[----:B---3--:R-:W-:-:S04]  /*182c0*/  IMAD.U32 R7, RZ, RZ, UR50 ;  /* 0x00000032ff077e24 */ /* 0x008fc8000f8e00ff */
[----:B------:R3:W4:Y:S03]  /*182d0*/  SYNCS.PHASECHK.TRANS64.TRYWAIT P1, [R7+URZ+0x38850], R6 ;  /* 0x03885006070075a7 */ /* 0x000726000802017f */
[----:B----4-:R-:W-:Y:S05]  /*182e0*/  @!P1 NANOSLEEP.SYNCS 0x989680 ;  /* 0x009896800000995d */ /* 0x010fea0003900000 */
[----:B------:R-:W4:Y:S02]  /*182f0*/  @!P1 SYNCS.PHASECHK.TRANS64 P1, [R7+URZ+0x38850], R6 ;  /* 0x03885006070095a7 */ /* 0x000f24000802007f */
[----:B----4-:R-:W-:Y:S05]  /*18300*/  @!P1 BRA `(.L_x_2805) ;  /* 0xfffffffc00ec9947 */ /* 0x010fea000383ffff */
[----:B------:R-:W-:Y:S05]  /*18310*/  BRA `(.L_x_2804) ;  /* 0xffffff1000547947 */ /* 0x000fea000383ffff */
.L_x_2855:
        /* <DEDUP_REMOVED lines=10> */
.L_x_2934:
[----:B------:R-:W-:Y:S05]  /*183c0*/  BRA `(.L_x_2935) ;  /* 0xffffffa400947947 */ /* 0x000fea000383ffff */
.L_x_2858:
[----:B0-----:R0:W1:Y:S02]  /*183d0*/  SYNCS.PHASECHK.TRANS64.TRYWAIT P0, [R6+URZ+0x38880], R20 ;  /* 0x03888014060075a7 */ /* 0x001064000800017f */
[----:B-1----:R-:W-:Y:S05]  /*183e0*/  @!P0 NANOSLEEP.SYNCS 0x989680 ;  /* 0x009896800000895d */ /* 0x002fea0003900000 */
[----:B------:R-:W1:Y:S02]  /*183f0*/  @!P0 SYNCS.PHASECHK.TRANS64 P0, [R6+URZ+0x38880], R20 ;  /* 0x03888014060085a7 */ /* 0x000e64000800007f */
[----:B-1----:R-:W-:Y:S05]  /*18400*/  @!P0 BRA `(.L_x_2858) ;  /* 0xfffffffc00f08947 */ /* 0x002fea000383ffff */
[----:B------:R-:W-:Y:S05]  /*18410*/  BRA `(.L_x_2936) ;  /* 0xffffffa400b47947 */ /* 0x000fea000383ffff */
.L_x_2859:
        /* <DEDUP_REMOVED lines=8> */
.L_x_2938:
[----:B------:R-:W-:Y:S05]  /*184a0*/  BSYNC B0 ;  /* 0x0000000000007941 */ /* 0x000fea0003800000 */
.L_x_2937:
        /* <DEDUP_REMOVED lines=14> */
.L_x_2939:
[C---:B------:R-:W-:Y:S02]  /*18590*/  ISETP.GE.AND P4, PT, R19.reuse, 0x41, PT ;  /* 0x000000411300780c */ /* 0x040fe40003f86270 */
[----:B------:R-:W-:Y:S02]  /*185a0*/  @P3 LOP3.LUT R16, R16, 0x20, RZ, 0xfc, !PT ;  /* 0x0000002010103812 */ /* 0x000fe400078efcff */
[----:B------:R-:W-:Y:S02]  /*185b0*/  ISETP.GE.AND P3, PT, R19, 0x51, PT ;  /* 0x000000511300780c */ /* 0x000fe40003f66270 */
        /* <DEDUP_REMOVED lines=9> */
.L_x_2940:
        /* <DEDUP_REMOVED lines=14> */
.L_x_2941:
[----:B------:R-:W-:Y:S02]  /*18730*/  IMAD.MOV.U32 R13, RZ, RZ, R8 ;  /* 0x000000ffff0d7224 */ /* 0x000fe400078e0008 */
[----:B------:R-:W-:Y:S02]  /*18740*/  IMAD.MOV.U32 R12, RZ, RZ, 0x2 ;  /* 0x00000002ff0c7424 */ /* 0x000fe400078e00ff */
[----:B------:R-:W-:-:S07]  /*18750*/  IMAD.MOV.U32 R2, RZ, RZ, R14 ;  /* 0x000000ffff027224 */ /* 0x000fce00078e000e */
[----:B------:R-:W-:Y:S05]  /*18760*/  WARPSYNC.COLLECTIVE R15, `(.L_x_2942) ;  /* 0x000000000f087348 */ /* 0x000fea0003c00000 */
[----:B------:R0:W1:Y:S02]  /*18770*/  SHFL.IDX P6, R14, R13, R12, R11 ;  /* 0x0000000c0d0e7389 */ /* 0x00006400000c000b */
[----:B01----:R-:W-:Y:S01]  /*18780*/  ENDCOLLECTIVE ;  /* 0x000000000000791b */ /* 0x003fe20003800000 */
.L_x_2942:
        /* <DEDUP_REMOVED lines=14> */
.L_x_2943:
[----:B------:R-:W-:Y:S02]  /*18870*/  IMAD.MOV.U32 R13, RZ, RZ, R8 ;  /* 0x000000ffff0d7224 */ /* 0x000fe400078e0008 */
[----:B------:R-:W-:Y:S02]  /*18880*/  IMAD.MOV.U32 R12, RZ, RZ, 0x3 ;  /* 0x00000003ff0c7424 */ /* 0x000fe400078e00ff */
[----:B------:R-:W-:-:S07]  /*18890*/  IMAD.MOV.U32 R2, RZ, RZ, R14 ;  /* 0x000000ffff027224 */ /* 0x000fce00078e000e */
[----:B------:R-:W-:Y:S05]  /*188a0*/  WARPSYNC.COLLECTIVE R15, `(.L_x_2944) ;  /* 0x000000000f087348 */ /* 0x000fea0003c00000 */
[----:B------:R0:W1:Y:S02]  /*188b0*/  SHFL.IDX P6, R14, R13, R12, R11 ;  /* 0x0000000c0d0e7389 */ /* 0x00006400000c000b */
[----:B01----:R-:W-:Y:S01]  /*188c0*/  ENDCOLLECTIVE ;  /* 0x000000000000791b */ /* 0x003fe20003800000 */
.L_x_2944:
        /* <DEDUP_REMOVED lines=14> */
.L_x_2945:
[----:B------:R-:W-:Y:S02]  /*189b0*/  IMAD.MOV.U32 R13, RZ, RZ, R8 ;  /* 0x000000ffff0d7224 */ /* 0x000fe400078e0008 */
[----:B------:R-:W-:Y:S02]  /*189c0*/  IMAD.MOV.U32 R12, RZ, RZ, 0x4 ;  /* 0x00000004ff0c7424 */ /* 0x000fe400078e00ff */
[----:B------:R-:W-:-:S07]  /*189d0*/  IMAD.MOV.U32 R2, RZ, RZ, R14 ;  /* 0x000000ffff027224 */ /* 0x000fce00078e000e */
[----:B------:R-:W-:Y:S05]  /*189e0*/  WARPSYNC.COLLECTIVE R15, `(.L_x_2946) ;  /* 0x000000000f087348 */ /* 0x000fea0003c00000 */
[----:B------:R0:W1:Y:S02]  /*189f0*/  SHFL.IDX P6, R14, R13, R12, R11 ;  /* 0x0000000c0d0e7389 */ /* 0x00006400000c000b */
[----:B01----:R-:W-:Y:S01]  /*18a00*/  ENDCOLLECTIVE ;  /* 0x000000000000791b */ /* 0x003fe20003800000 */
.L_x_2946:
        /* <DEDUP_REMOVED lines=14> */
.L_x_2947:
[----:B------:R-:W-:Y:S02]  /*18af0*/  IMAD.MOV.U32 R13, RZ, RZ, R8 ;  /* 0x000000ffff0d7224 */ /* 0x000fe400078e0008 */
[----:B------:R-:W-:Y:S02]  /*18b00*/  IMAD.MOV.U32 R12, RZ, RZ, 0x5 ;  /* 0x00000005ff0c7424 */ /* 0x000fe400078e00ff */
[----:B------:R-:W-:-:S07]  /*18b10*/  IMAD.MOV.U32 R2, RZ, RZ, R14 ;  /* 0x000000ffff027224 */ /* 0x000fce00078e000e */
[----:B------:R-:W-:Y:S05]  /*18b20*/  WARPSYNC.COLLECTIVE R15, `(.L_x_2948) ;  /* 0x000000000f087348 */ /* 0x000fea0003c00000 */
[----:B------:R0:W1:Y:S02]  /*18b30*/  SHFL.IDX P6, R14, R13, R12, R11 ;  /* 0x0000000c0d0e7389 */ /* 0x00006400000c000b */
[----:B01----:R-:W-:Y:S01]  /*18b40*/  ENDCOLLECTIVE ;  /* 0x000000000000791b */ /* 0x003fe20003800000 */
.L_x_2948:
        /* <DEDUP_REMOVED lines=14> */
.L_x_2949:
[----:B------:R-:W-:Y:S02]  /*18c30*/  IMAD.MOV.U32 R13, RZ, RZ, R8 ;  /* 0x000000ffff0d7224 */ /* 0x000fe400078e0008 */
[----:B------:R-:W-:Y:S02]  /*18c40*/  IMAD.MOV.U32 R12, RZ, RZ, 0x6 ;  /* 0x00000006ff0c7424 */ /* 0x000fe400078e00ff */
[----:B------:R-:W-:-:S07]  /*18c50*/  IMAD.MOV.U32 R2, RZ, RZ, R14 ;  /* 0x000000ffff027224 */ /* 0x000fce00078e000e */
[----:B------:R-:W-:Y:S05]  /*18c60*/  WARPSYNC.COLLECTIVE R15, `(.L_x_2950) ;  /* 0x000000000f087348 */ /* 0x000fea0003c00000 */
[----:B------:R0:W1:Y:S02]  /*18c70*/  SHFL.IDX P6, R14, R13, R12, R11 ;  /* 0x0000000c0d0e7389 */ /* 0x00006400000c000b */
[----:B01----:R-:W-:Y:S01]  /*18c80*/  ENDCOLLECTIVE ;  /* 0x000000000000791b */ /* 0x003fe20003800000 */
.L_x_2950:
        /* <DEDUP_REMOVED lines=14> */
.L_x_2951:
[----:B------:R-:W-:Y:S02]  /*18d70*/  IMAD.MOV.U32 R13, RZ, RZ, R8 ;  /* 0x000000ffff0d7224 */ /* 0x000fe400078e0008 */
[----:B------:R-:W-:Y:S02]  /*18d80*/  IMAD.MOV.U32 R12, RZ, RZ, 0x7 ;  /* 0x00000007ff0c7424 */ /* 0x000fe400078e00ff */
[----:B------:R-:W-:-:S07]  /*18d90*/  IMAD.MOV.U32 R2, RZ, RZ, R14 ;  /* 0x000000ffff027224 */ /* 0x000fce00078e000e */
[----:B------:R-:W-:Y:S05]  /*18da0*/  WARPSYNC.COLLECTIVE R15, `(.L_x_2952) ;  /* 0x000000000f087348 */ /* 0x000fea0003c00000 */
[----:B------:R0:W1:Y:S02]  /*18db0*/  SHFL.IDX P6, R14, R13, R12, R11 ;  /* 0x0000000c0d0e7389 */ /* 0x00006400000c000b */
[----:B01----:R-:W-:Y:S01]  /*18dc0*/  ENDCOLLECTIVE ;  /* 0x000000000000791b */ /* 0x003fe20003800000 */
.L_x_2952:
        /* <DEDUP_REMOVED lines=13> */
.L_x_2953:
        /* <DEDUP_REMOVED lines=12> */
.L_x_2864:
[----:B--2---:R2:W3:Y:S02]  /*18f60*/  SYNCS.PHASECHK.TRANS64.TRYWAIT P0, [R6+URZ+0x38840], R20 ;  /* 0x03884014060075a7 */ /* 0x0044e4000800017f */
[----:B---3--:R-:W-:Y:S05]  /*18f70*/  @!P0 NANOSLEEP.SYNCS 0x989680 ;  /* 0x009896800000895d */ /* 0x008fea0003900000 */
[----:B------:R-:W3:Y:S02]  /*18f80*/  @!P0 SYNCS.PHASECHK.TRANS64 P0, [R6+URZ+0x38840], R20 ;  /* 0x03884014060085a7 */ /* 0x000ee4000800007f */
[----:B---3--:R-:W-:Y:S05]  /*18f90*/  @!P0 BRA `(.L_x_2864) ;  /* 0xfffffffc00f08947 */ /* 0x008fea000383ffff */
[----:B------:R-:W-:Y:S05]  /*18fa0*/  BRA `(.L_x_2955) ;  /* 0xffffffa000d87947 */ /* 0x000fea000383ffff */
.L_x_2865:
        /* <DEDUP_REMOVED lines=8> */
.L_x_2957:
[----:B------:R-:W-:Y:S05]  /*19030*/  BSYNC B0 ;  /* 0x0000000000007941 */ /* 0x000fea0003800000 */
.L_x_2956:
        /* <DEDUP_REMOVED lines=8> */
.L_x_2958:
        /* <DEDUP_REMOVED lines=18> */
.L_x_2959:
[----:B------:R-:W-:Y:S02]  /*191e0*/  IMAD.MOV.U32 R13, RZ, RZ, R4 ;  /* 0x000000ffff0d7224 */ /* 0x000fe400078e0004 */
[----:B------:R-:W-:-:S07]  /*191f0*/  IMAD.MOV.U32 R2, RZ, RZ, R14 ;  /* 0x000000ffff027224 */ /* 0x000fce00078e000e */
[----:B------:R-:W-:Y:S05]  /*19200*/  WARPSYNC.COLLECTIVE R15, `(.L_x_2960) ;  /* 0x000000000f087348 */ /* 0x000fea0003c00000 */
[----:B------:R0:W1:Y:S02]  /*19210*/  SHFL.IDX P6, R14, R13, R12, R11 ;  /* 0x0000000c0d0e7389 */ /* 0x00006400000c000b */
[----:B01----:R-:W-:Y:S01]  /*19220*/  ENDCOLLECTIVE ;  /* 0x000000000000791b */ /* 0x003fe20003800000 */
.L_x_2960:
        /* <DEDUP_REMOVED lines=18> */
.L_x_2961:
[----:B------:R-:W-:Y:S02]  /*19350*/  IMAD.MOV.U32 R13, RZ, RZ, R4 ;  /* 0x000000ffff0d7224 */ /* 0x000fe400078e0004 */
[----:B------:R-:W-:-:S07]  /*19360*/  IMAD.MOV.U32 R2, RZ, RZ, R14 ;  /* 0x000000ffff027224 */ /* 0x000fce00078e000e */
[----:B------:R-:W-:Y:S05]  /*19370*/  WARPSYNC.COLLECTIVE R15, `(.L_x_2962) ;  /* 0x000000000f087348 */ /* 0x000fea0003c00000 */
[----:B------:R0:W1:Y:S02]  /*19380*/  SHFL.IDX P6, R14, R13, R12, R11 ;  /* 0x0000000c0d0e7389 */ /* 0x00006400000c000b */
[----:B01----:R-:W-:Y:S01]  /*19390*/  ENDCOLLECTIVE ;  /* 0x000000000000791b */ /* 0x003fe20003800000 */
.L_x_2962:
        /* <DEDUP_REMOVED lines=18> */
.L_x_2963:
[----:B------:R-:W-:Y:S02]  /*194c0*/  IMAD.MOV.U32 R13, RZ, RZ, R4 ;  /* 0x000000ffff0d7224 */ /* 0x000fe400078e0004 */
[----:B------:R-:W-:-:S07]  /*194d0*/  IMAD.MOV.U32 R2, RZ, RZ, R14 ;  /* 0x000000ffff027224 */ /* 0x000fce00078e000e */
[----:B------:R-:W-:Y:S05]  /*194e0*/  WARPSYNC.COLLECTIVE R15, `(.L_x_2964) ;  /* 0x000000000f087348 */ /* 0x000fea0003c00000 */
[----:B------:R0:W1:Y:S02]  /*194f0*/  SHFL.IDX P6, R14, R13, R12, R11 ;  /* 0x0000000c0d0e7389 */ /* 0x00006400000c000b */
[----:B01----:R-:W-:Y:S01]  /*19500*/  ENDCOLLECTIVE ;  /* 0x000000000000791b */ /* 0x003fe20003800000 */
.L_x_2964:
        /* <DEDUP_REMOVED lines=16> */
.L_x_2965:
        /* <DEDUP_REMOVED lines=10> */
.L_x_2966:
[----:B------:R-:W-:Y:S02]  /*196b0*/  IMAD.MOV.U32 R13, RZ, RZ, R0 ;  /* 0x000000ffff0d7224 */ /* 0x000fe400078e0000 */
[----:B------:R-:W-:Y:S02]  /*196c0*/  IMAD.MOV.U32 R12, RZ, RZ, 0x5 ;  /* 0x00000005ff0c7424 */ /* 0x000fe400078e00ff */
[----:B------:R-:W-:-:S07]  /*196d0*/  IMAD.MOV.U32 R3, RZ, RZ, R14 ;  /* 0x000000ffff037224 */ /* 0x000fce00078e000e */
[----:B------:R-:W-:Y:S05]  /*196e0*/  WARPSYNC.COLLECTIVE R15, `(.L_x_2967) ;  /* 0x000000000f087348 */ /* 0x000fea0003c00000 */
[----:B------:R0:W1:Y:S02]  /*196f0*/  SHFL.IDX P6, R14, R13, R12, R11 ;  /* 0x0000000c0d0e7389 */ /* 0x00006400000c000b */
[----:B01----:R-:W-:Y:S01]  /*19700*/  ENDCOLLECTIVE ;  /* 0x000000000000791b */ /* 0x003fe20003800000 */
.L_x_2967:
        /* <DEDUP_REMOVED lines=15> */
.L_x_2968:
[----:B------:R-:W-:Y:S02]  /*19800*/  IMAD.MOV.U32 R13, RZ, RZ, R0 ;  /* 0x000000ffff0d7224 */ /* 0x000fe400078e0000 */
[----:B------:R-:W-:Y:S02]  /*19810*/  IMAD.MOV.U32 R12, RZ, RZ, 0x6 ;  /* 0x00000006ff0c7424 */ /* 0x000fe400078e00ff */
[----:B------:R-:W-:-:S07]  /*19820*/  IMAD.MOV.U32 R3, RZ, RZ, R14 ;  /* 0x000000ffff037224 */ /* 0x000fce00078e000e */
[----:B------:R-:W-:Y:S05]  /*19830*/  WARPSYNC.COLLECTIVE R15, `(.L_x_2969) ;  /* 0x000000000f087348 */ /* 0x000fea0003c00000 */
[----:B------:R0:W1:Y:S02]  /*19840*/  SHFL.IDX P6, R14, R13, R12, R11 ;  /* 0x0000000c0d0e7389 */ /* 0x00006400000c000b */
[----:B01----:R-:W-:Y:S01]  /*19850*/  ENDCOLLECTIVE ;  /* 0x000000000000791b */ /* 0x003fe20003800000 */
.L_x_2969:
        /* <DEDUP_REMOVED lines=15> */
.L_x_2970:
[----:B------:R-:W-:Y:S02]  /*19950*/  IMAD.MOV.U32 R13, RZ, RZ, R0 ;  /* 0x000000ffff0d7224 */ /* 0x000fe400078e0000 */
[----:B------:R-:W-:Y:S02]  /*19960*/  IMAD.MOV.U32 R12, RZ, RZ, 0x7 ;  /* 0x00000007ff0c7424 */ /* 0x000fe400078e00ff */
[----:B------:R-:W-:-:S07]  /*19970*/  IMAD.MOV.U32 R3, RZ, RZ, R14 ;  /* 0x000000ffff037224 */ /* 0x000fce00078e000e */
[----:B------:R-:W-:Y:S05]  /*19980*/  WARPSYNC.COLLECTIVE R15, `(.L_x_2971) ;  /* 0x000000000f087348 */ /* 0x000fea0003c00000 */
[----:B------:R0:W1:Y:S02]  /*19990*/  SHFL.IDX P6, R14, R13, R12, R11 ;  /* 0x0000000c0d0e7389 */ /* 0x00006400000c000b */
[----:B01----:R-:W-:Y:S01]  /*199a0*/  ENDCOLLECTIVE ;  /* 0x000000000000791b */ /* 0x003fe20003800000 */
.L_x_2971:
        /* <DEDUP_REMOVED lines=10> */
.L_x_2972:
[----:B------:R-:W-:Y:S01]  /*19a50*/  @!PT LDS RZ, [RZ] ;  /* 0x00000000fffff984 */ /* 0x000fe20000000800 */
[----:B------:R-:W-:Y:S01]  /*19a60*/  @!PT LDS RZ, [RZ] ;  /* 0x00000000fffff984 */ /* 0x000fe20000000800 */
[----:B------:R-:W-:Y:S01]  /*19a70*/  @!PT LDS RZ, [RZ] ;  /* 0x00000000fffff984 */ /* 0x000fe20000000800 */
[----:B------:R0:W-:Y:S04]  /*19a80*/  @P2 LDGSTS.E.BYPASS.LTC128B.128 [R5+0x2b400], desc[UR54][R2.64], !P5 ;  /* 0x2b40000002052fae */ /* 0x0001e8000e901d76 */
[----:B------:R0:W-:Y:S01]  /*19a90*/  @P2 LDGSTS.E.BYPASS.LTC128B.128 [R5+0x2f400], desc[UR54][R2.64+0x80], !P1 ;  /* 0x2f40008002052fae */ /* 0x0001e2000c901d76 */
[----:B------:R-:W-:Y:S01]  /*19aa0*/  IMAD.MOV.U32 R4, RZ, RZ, R14 ;  /* 0x000000ffff047224 */ /* 0x000fe200078e000e */
[----:B------:R-:W-:Y:S06]  /*19ab0*/  BRA `(.L_x_2973) ;  /* 0xffffff9c00a87947 */ /* 0x000fec000383ffff */
.L_x_2870:
[----:B------:R-:W-:Y:S02]  /*19ac0*/  IMAD.MOV.U32 R13, RZ, RZ, R4 ;  /* 0x000000ffff0d7224 */ /* 0x000fe400078e0004 */
[----:B------:R-:W-:Y:S02]  /*19ad0*/  IMAD.MOV.U32 R12, RZ, RZ, RZ ;  /* 0x000000ffff0c7224 */ /* 0x000fe400078e00ff */
[----:B------:R-:W-:Y:S02]  /*19ae0*/  IMAD.MOV.U32 R11, RZ, RZ, 0x181f ;  /* 0x0000181fff0b7424 */ /* 0x000fe400078e00ff */
[----:B------:R-:W-:Y:S02]  /*19af0*/  IMAD.MOV.U32 R15, RZ, RZ, -0x1 ;  /* 0xffffffffff0f7424 */ /* 0x000fe400078e00ff */
[----:B------:R-:W-:Y:S02]  /*19b00*/  IMAD R25, R25, R5, RZ ;  /* 0x0000000519197224 */ /* 0x000fe400078e02ff */
[----:B------:R-:W-:-:S07]  /*19b10*/  IMAD R33, R33, 0x80, R8 ;  /* 0x0000008021217824 */ /* 0x000fce00078e0208 */
[----:B-----5:R-:W-:Y:S05]  /*19b20*/  WARPSYNC.COLLECTIVE R15, `(.L_x_2974) ;  /* 0x000000000f087348 */ /* 0x020fea0003c00000 */
[----:B------:R0:W1:Y:S02]  /*19b30*/  SHFL.IDX P6, R14, R13, R12, R11 ;  /* 0x0000000c0d0e7389 */ /* 0x00006400000c000b */
[----:B01---5:R-:W-:Y:S01]  /*19b40*/  ENDCOLLECTIVE ;  /* 0x000000000000791b */ /* 0x023fe20003800000 */
.L_x_2974:
[C---:B------:R-:W-:Y:S01]  /*19b50*/  VIADD R6, R33.reuse, 0x10 ;  /* 0x0000001021067836 */ /* 0x040fe20000000000 */
[----:B------:R-:W-:Y:S01]  /*19b60*/  ISETP.GE.AND P2, PT, R33, R25, PT ;  /* 0x000000192100720c */ /* 0x000fe20003f46270 */
[----:B------:R-:W-:Y:S02]  /*19b70*/  IMAD.MOV.U32 R13, RZ, RZ, R0 ;  /* 0x000000ffff0d7224 */ /* 0x000fe400078e0000 */
[----:B------:R-:W-:-:S10]  /*19b80*/  IMAD.MOV.U32 R2, RZ, RZ, R14 ;  /* 0x000000ffff027224 */ /* 0x000fd400078e000e */
[----:B------:R-:W-:Y:S05]  /*19b90*/  WARPSYNC.COLLECTIVE R15, `(.L_x_2975) ;  /* 0x000000000f087348 */ /* 0x000fea0003c00000 */
[----:B------:R0:W1:Y:S02]  /*19ba0*/  SHFL.IDX P6, R14, R13, R12, R11 ;  /* 0x0000000c0d0e7389 */ /* 0x00006400000c000b */
[----:B01----:R-:W-:Y:S01]  /*19bb0*/  ENDCOLLECTIVE ;  /* 0x000000000000791b */ /* 0x003fe20003800000 */
.L_x_2975:
[----:B------:R-:W-:Y:S02]  /*19bc0*/  IMAD.MOV.U32 R13, RZ, RZ, R4 ;  /* 0x000000ffff0d7224 */ /* 0x000fe400078e0004 */
[----:B------:R-:W-:Y:S02]  /*19bd0*/  IMAD.MOV.U32 R12, RZ, RZ, 0x1 ;  /* 0x00000001ff0c7424 */ /* 0x000fe400078e00ff */
[----:B------:R-:W-:-:S07]  /*19be0*/  IMAD.MOV.U32 R3, RZ, RZ, R14 ;  /* 0x000000ffff037224 */ /* 0x000fce00078e000e */
[----:B------:R-:W-:Y:S05]  /*19bf0*/  WARPSYNC.COLLECTIVE R15, `(.L_x_2976) ;  /* 0x000000000f087348 */ /* 0x000fea0003c00000 */
[----:B------:R0:W1:Y:S02]  /*19c00*/  SHFL.IDX P6, R14, R13, R12, R11 ;  /* 0x0000000c0d0e7389 */ /* 0x00006400000c000b */
[----:B01----:R-:W-:Y:S01]  /*19c10*/  ENDCOLLECTIVE ;  /* 0x000000000000791b */ /* 0x003fe20003800000 */
.L_x_2976:
        /* <DEDUP_REMOVED lines=17> */
.L_x_2977:
[----:B------:R-:W-:Y:S02]  /*19d30*/  IMAD.MOV.U32 R13, RZ, RZ, R4 ;  /* 0x000000ffff0d7224 */ /* 0x000fe400078e0004 */
[----:B------:R-:W-:Y:S02]  /*19d40*/  IMAD.MOV.U32 R12, RZ, RZ, 0x2 ;  /* 0x00000002ff0c7424 */ /* 0x000fe400078e00ff */
[----:B------:R-:W-:-:S07]  /*19d50*/  IMAD.MOV.U32 R3, RZ, RZ, R14 ;  /* 0x000000ffff037224 */ /* 0x000fce00078e000e */
[----:B------:R-:W-:Y:S05]  /*19d60*/  WARPSYNC.COLLECTIVE R15, `(.L_x_2978) ;  /* 0x000000000f087348 */ /* 0x000fea0003c00000 */
[----:B------:R0:W1:Y:S02]  /*19d70*/  SHFL.IDX P6, R14, R13, R12, R11 ;  /* 0x0000000c0d0e7389 */ /* 0x00006400000c000b */
[----:B01----:R-:W-:Y:S01]  /*19d80*/  ENDCOLLECTIVE ;  /* 0x000000000000791b */ /* 0x003fe20003800000 */
.L_x_2978:
        /* <DEDUP_REMOVED lines=17> */
.L_x_2979:
[----:B------:R-:W-:Y:S02]  /*19ea0*/  IMAD.MOV.U32 R13, RZ, RZ, R4 ;  /* 0x000000ffff0d7224 */ /* 0x000fe400078e0004 */
[----:B------:R-:W-:Y:S02]  /*19eb0*/  IMAD.MOV.U32 R12, RZ, RZ, 0x3 ;  /* 0x00000003ff0c7424 */ /* 0x000fe400078e00ff */
[----:B------:R-:W-:-:S07]  /*19ec0*/  IMAD.MOV.U32 R3, RZ, RZ, R14 ;  /* 0x000000ffff037224 */ /* 0x000fce00078e000e */
[----:B------:R-:W-:Y:S05]  /*19ed0*/  WARPSYNC.COLLECTIVE R15, `(.L_x_2980) ;  /* 0x000000000f087348 */ /* 0x000fea0003c00000 */
[----:B------:R0:W1:Y:S02]  /*19ee0*/  SHFL.IDX P6, R14, R13, R12, R11 ;  /* 0x0000000c0d0e7389 */ /* 0x00006400000c000b */
[----:B01----:R-:W-:Y:S01]  /*19ef0*/  ENDCOLLECTIVE ;  /* 0x000000000000791b */ /* 0x003fe20003800000 */
.L_x_2980:
        /* <DEDUP_REMOVED lines=17> */
.L_x_2981:
[----:B------:R-:W-:Y:S02]  /*1a010*/  IMAD.MOV.U32 R13, RZ, RZ, R4 ;  /* 0x000000ffff0d7224 */ /* 0x000fe400078e0004 */
[----:B------:R-:W-:Y:S02]  /*1a020*/  IMAD.MOV.U32 R12, RZ, RZ, 0x4 ;  /* 0x00000004ff0c7424 */ /* 0x000fe400078e00ff */
[----:B------:R-:W-:-:S07]  /*1a030*/  IMAD.MOV.U32 R3, RZ, RZ, R14 ;  /* 0x000000ffff037224 */ /* 0x000fce00078e000e */
[----:B------:R-:W-:Y:S05]  /*1a040*/  WARPSYNC.COLLECTIVE R15, `(.L_x_2982) ;  /* 0x000000000f087348 */ /* 0x000fea0003c00000 */
[----:B------:R0:W1:Y:S02]  /*1a050*/  SHFL.IDX P6, R14, R13, R12, R11 ;  /* 0x0000000c0d0e7389 */ /* 0x00006400000c000b */
[----:B01----:R-:W-:Y:S01]  /*1a060*/  ENDCOLLECTIVE ;  /* 0x000000000000791b */ /* 0x003fe20003800000 */
.L_x_2982:
        /* <DEDUP_REMOVED lines=17> */
.L_x_2983:
[----:B------:R-:W-:Y:S02]  /*1a180*/  IMAD.MOV.U32 R13, RZ, RZ, R4 ;  /* 0x000000ffff0d7224 */ /* 0x000fe400078e0004 */
[----:B------:R-:W-:Y:S02]  /*1a190*/  IMAD.MOV.U32 R12, RZ, RZ, 0x5 ;  /* 0x00000005ff0c7424 */ /* 0x000fe400078e00ff */
[----:B------:R-:W-:-:S07]  /*1a1a0*/  IMAD.MOV.U32 R3, RZ, RZ, R14 ;  /* 0x000000ffff037224 */ /* 0x000fce00078e000e */
[----:B------:R-:W-:Y:S05]  /*1a1b0*/  WARPSYNC.COLLECTIVE R15, `(.L_x_2984) ;  /* 0x000000000f087348 */ /* 0x000fea0003c00000 */
[----:B------:R0:W1:Y:S02]  /*1a1c0*/  SHFL.IDX P6, R14, R13, R12, R11 ;  /* 0x0000000c0d0e7389 */ /* 0x00006400000c000b */
[----:B01----:R-:W-:Y:S01]  /*1a1d0*/  ENDCOLLECTIVE ;  /* 0x000000000000791b */ /* 0x003fe20003800000 */
.L_x_2984:
        /* <DEDUP_REMOVED lines=17> */
.L_x_2985:
[----:B------:R-:W-:Y:S02]  /*1a2f0*/  IMAD.MOV.U32 R13, RZ, RZ, R4 ;  /* 0x000000ffff0d7224 */ /* 0x000fe400078e0004 */
[----:B------:R-:W-:Y:S02]  /*1a300*/  IMAD.MOV.U32 R12, RZ, RZ, 0x6 ;  /* 0x00000006ff0c7424 */ /* 0x000fe400078e00ff */
[----:B------:R-:W-:-:S07]  /*1a310*/  IMAD.MOV.U32 R3, RZ, RZ, R14 ;  /* 0x000000ffff037224 */ /* 0x000fce00078e000e */
[----:B------:R-:W-:Y:S05]  /*1a320*/  WARPSYNC.COLLECTIVE R15, `(.L_x_2986) ;  /* 0x000000000f087348 */ /* 0x000fea0003c00000 */
[----:B------:R0:W1:Y:S02]  /*1a330*/  SHFL.IDX P6, R14, R13, R12, R11 ;  /* 0x0000000c0d0e7389 */ /* 0x00006400000c000b */
[----:B01----:R-:W-:Y:S01]  /*1a340*/  ENDCOLLECTIVE ;  /* 0x000000000000791b */ /* 0x003fe20003800000 */
.L_x_2986:
        /* <DEDUP_REMOVED lines=16> */
.L_x_2987:
[----:B------:R-:W-:Y:S02]  /*1a450*/  IMAD.MOV.U32 R13, RZ, RZ, R4 ;  /* 0x000000ffff0d7224 */ /* 0x000fe400078e0004 */
[----:B------:R-:W-:Y:S02]  /*1a460*/  IMAD.MOV.U32 R12, RZ, RZ, 0x7 ;  /* 0x00000007ff0c7424 */ /* 0x000fe400078e00ff */
[----:B------:R-:W-:-:S07]  /*1a470*/  IMAD.MOV.U32 R3, RZ, RZ, R14 ;  /* 0x000000ffff037224 */ /* 0x000fce00078e000e */
[----:B------:R-:W-:Y:S05]  /*1a480*/  WARPSYNC.COLLECTIVE R15, `(.L_x_2988) ;  /* 0x000000000f087348 */ /* 0x000fea0003c00000 */
[----:B------:R0:W1:Y:S02]  /*1a490*/  SHFL.IDX P6, R14, R13, R12, R11 ;  /* 0x0000000c0d0e7389 */ /* 0x00006400000c000b */
[----:B01----:R-:W-:Y:S01]  /*1a4a0*/  ENDCOLLECTIVE ;  /* 0x000000000000791b */ /* 0x003fe20003800000 */
.L_x_2988:
        /* <DEDUP_REMOVED lines=15> */
.L_x_2989:
[----:B------:R-:W-:Y:S05]  /*1a5a0*/  BRA `(.L_x_2990) ;  /* 0xffffff9c00e07947 */ /* 0x000fea000383ffff */
.L_x_2875:
[----:B0-----:R0:W1:Y:S02]  /*1a5b0*/  SYNCS.PHASECHK.TRANS64.TRYWAIT P1, [R18+URZ+0x38820], R3 ;  /* 0x03882003120075a7 */ /* 0x001064000802017f */
[----:B-1----:R-:W-:Y:S05]  /*1a5c0*/  @!P1 NANOSLEEP.SYNCS 0x989680 ;  /* 0x009896800000995d */ /* 0x002fea0003900000 */
[----:B------:R-:W1:Y:S02]  /*1a5d0*/  @!P1 SYNCS.PHASECHK.TRANS64 P1, [R18+URZ+0x38820], R3 ;  /* 0x03882003120095a7 */ /* 0x000e64000802007f */
[----:B-1----:R-:W-:Y:S05]  /*1a5e0*/  @!P1 BRA `(.L_x_2875) ;  /* 0xfffffffc00f09947 */ /* 0x002fea000383ffff */
[----:B------:R-:W-:Y:S05]  /*1a5f0*/  BRA `(.L_x_2991) ;  /* 0xffffffa000587947 */ /* 0x000fea000383ffff */
.L_x_2879:
[----:B0-----:R0:W1:Y:S02]  /*1a600*/  SYNCS.PHASECHK.TRANS64.TRYWAIT P0, [R0+URZ+0x38880], R21 ;  /* 0x03888015000075a7 */ /* 0x001064000800017f */
[----:B-1----:R-:W-:Y:S05]  /*1a610*/  @!P0 NANOSLEEP.SYNCS 0x989680 ;  /* 0x009896800000895d */ /* 0x002fea0003900000 */
[----:B------:R-:W1:Y:S02]  /*1a620*/  @!P0 SYNCS.PHASECHK.TRANS64 P0, [R0+URZ+0x38880], R21 ;  /* 0x03888015000085a7 */ /* 0x000e64000800007f */
[----:B-1----:R-:W-:Y:S05]  /*1a630*/  @!P0 BRA `(.L_x_2879) ;  /* 0xfffffffc00f08947 */ /* 0x002fea000383ffff */
[----:B------:R-:W-:Y:S05]  /*1a640*/  BRA `(.L_x_2992) ;  /* 0xffffffa400087947 */ /* 0x000fea000383ffff */
.L_x_2880:
        /* <DEDUP_REMOVED lines=8> */
.L_x_2994:
[----:B------:R-:W-:Y:S05]  /*1a6d0*/  BSYNC B0 ;  /* 0x0000000000007941 */ /* 0x000fea0003800000 */
.L_x_2993:
        /* <DEDUP_REMOVED lines=9> */
.L_x_2995:
[----:B------:R-:W-:Y:S02]  /*1a770*/  IMAD.MOV.U32 R13, RZ, RZ, R7 ;  /* 0x000000ffff0d7224 */ /* 0x000fe400078e0007 */
[----:B------:R-:W-:Y:S02]  /*1a780*/  IMAD.MOV.U32 R12, RZ, RZ, 0x1 ;  /* 0x00000001ff0c7424 */ /* 0x000fe400078e00ff */
[----:B------:R-:W-:-:S07]  /*1a790*/  IMAD.MOV.U32 R2, RZ, RZ, R14 ;  /* 0x000000ffff027224 */ /* 0x000fce00078e000e */
[----:B------:R-:W-:Y:S05]  /*1a7a0*/  WARPSYNC.COLLECTIVE R15, `(.L_x_2996) ;  /* 0x000000000f087348 */ /* 0x000fea0003c00000 */
[----:B------:R0:W1:Y:S02]  /*1a7b0*/  SHFL.IDX P6, R14, R13, R12, R11 ;  /* 0x0000000c0d0e7389 */ /* 0x00006400000c000b */
[----:B01----:R-:W-:Y:S01]  /*1a7c0*/  ENDCOLLECTIVE ;  /* 0x000000000000791b */ /* 0x003fe20003800000 */
.L_x_2996:
        /* <DEDUP_REMOVED lines=12> */
.L_x_2997:
[----:B------:R-:W-:Y:S02]  /*1a890*/  IMAD.MOV.U32 R13, RZ, RZ, R7 ;  /* 0x000000ffff0d7224 */ /* 0x000fe400078e0007 */
[----:B------:R-:W-:Y:S02]  /*1a8a0*/  IMAD.MOV.U32 R12, RZ, RZ, 0x2 ;  /* 0x00000002ff0c7424 */ /* 0x000fe400078e00ff */
[----:B------:R-:W-:-:S07]  /*1a8b0*/  IMAD.MOV.U32 R2, RZ, RZ, R14 ;  /* 0x000000ffff027224 */ /* 0x000fce00078e000e */
[----:B------:R-:W-:Y:S05]  /*1a8c0*/  WARPSYNC.COLLECTIVE R15, `(.L_x_2998) ;  /* 0x000000000f087348 */ /* 0x000fea0003c00000 */
[----:B------:R0:W1:Y:S02]  /*1a8d0*/  SHFL.IDX P6, R14, R13, R12, R11 ;  /* 0x0000000c0d0e7389 */ /* 0x00006400000c000b */
[----:B01----:R-:W-:Y:S01]  /*1a8e0*/  ENDCOLLECTIVE ;  /* 0x000000000000791b */ /* 0x003fe20003800000 */
.L_x_2998:
        /* <DEDUP_REMOVED lines=12> */
.L_x_2999:
[----:B------:R-:W-:Y:S02]  /*1a9b0*/  IMAD.MOV.U32 R13, RZ, RZ, R7 ;  /* 0x000000ffff0d7224 */ /* 0x000fe400078e0007 */
[----:B------:R-:W-:Y:S02]  /*1a9c0*/  IMAD.MOV.U32 R12, RZ, RZ, 0x3 ;  /* 0x00000003ff0c7424 */ /* 0x000fe400078e00ff */
[----:B------:R-:W-:-:S07]  /*1a9d0*/  IMAD.MOV.U32 R2, RZ, RZ, R14 ;  /* 0x000000ffff027224 */ /* 0x000fce00078e000e */
[----:B------:R-:W-:Y:S05]  /*1a9e0*/  WARPSYNC.COLLECTIVE R15, `(.L_x_3000) ;  /* 0x000000000f087348 */ /* 0x000fea0003c00000 */
[----:B------:R0:W1:Y:S02]  /*1a9f0*/  SHFL.IDX P6, R14, R13, R12, R11 ;  /* 0x0000000c0d0e7389 */ /* 0x00006400000c000b */
[----:B01----:R-:W-:Y:S01]  /*1aa00*/  ENDCOLLECTIVE ;  /* 0x000000000000791b */ /* 0x003fe20003800000 */
.L_x_3000:
        /* <DEDUP_REMOVED lines=12> */
.L_x_3001:
[----:B------:R-:W-:Y:S02]  /*1aad0*/  IMAD.MOV.U32 R13, RZ, RZ, R7 ;  /* 0x000000ffff0d7224 */ /* 0x000fe400078e0007 */
[----:B------:R-:W-:Y:S02]  /*1aae0*/  IMAD.MOV.U32 R12, RZ, RZ, 0x4 ;  /* 0x00000004ff0c7424 */ /* 0x000fe400078e00ff */
[----:B------:R-:W-:-:S07]  /*1aaf0*/  IMAD.MOV.U32 R2, RZ, RZ, R14 ;  /* 0x000000ffff027224 */ /* 0x000fce00078e000e */
[----:B------:R-:W-:Y:S05]  /*1ab00*/  WARPSYNC.COLLECTIVE R15, `(.L_x_3002) ;  /* 0x000000000f087348 */ /* 0x000fea0003c00000 */
[----:B------:R0:W1:Y:S02]  /*1ab10*/  SHFL.IDX P6, R14, R13, R12, R11 ;  /* 0x0000000c0d0e7389 */ /* 0x00006400000c000b */
[----:B01----:R-:W-:Y:S01]  /*1ab20*/  ENDCOLLECTIVE ;  /* 0x000000000000791b */ /* 0x003fe20003800000 */
.L_x_3002:
        /* <DEDUP_REMOVED lines=12> */
.L_x_3003:
[----:B------:R-:W-:Y:S02]  /*1abf0*/  IMAD.MOV.U32 R13, RZ, RZ, R7 ;  /* 0x000000ffff0d7224 */ /* 0x000fe400078e0007 */
[----:B------:R-:W-:Y:S02]  /*1ac00*/  IMAD.MOV.U32 R12, RZ, RZ, 0x5 ;  /* 0x00000005ff0c7424 */ /* 0x000fe400078e00ff */
[----:B------:R-:W-:-:S07]  /*1ac10*/  IMAD.MOV.U32 R2, RZ, RZ, R14 ;  /* 0x000000ffff027224 */ /* 0x000fce00078e000e */
[----:B------:R-:W-:Y:S05]  /*1ac20*/  WARPSYNC.COLLECTIVE R15, `(.L_x_3004) ;  /* 0x000000000f087348 */ /* 0x000fea0003c00000 */
[----:B------:R0:W1:Y:S02]  /*1ac30*/  SHFL.IDX P6, R14, R13, R12, R11 ;  /* 0x0000000c0d0e7389 */ /* 0x00006400000c000b */
[----:B01----:R-:W-:Y:S01]  /*1ac40*/  ENDCOLLECTIVE ;  /* 0x000000000000791b */ /* 0x003fe20003800000 */
.L_x_3004:
        /* <DEDUP_REMOVED lines=12> */
.L_x_3005:
[----:B------:R-:W-:Y:S02]  /*1ad10*/  IMAD.MOV.U32 R13, RZ, RZ, R7 ;  /* 0x000000ffff0d7224 */ /* 0x000fe400078e0007 */
[----:B------:R-:W-:Y:S02]  /*1ad20*/  IMAD.MOV.U32 R12, RZ, RZ, 0x6 ;  /* 0x00000006ff0c7424 */ /* 0x000fe400078e00ff */
[----:B------:R-:W-:-:S07]  /*1ad30*/  IMAD.MOV.U32 R2, RZ, RZ, R14 ;  /* 0x000000ffff027224 */ /* 0x000fce00078e000e */
[----:B------:R-:W-:Y:S05]  /*1ad40*/  WARPSYNC.COLLECTIVE R15, `(.L_x_3006) ;  /* 0x000000000f087348 */ /* 0x000fea0003c00000 */
[----:B------:R0:W1:Y:S02]  /*1ad50*/  SHFL.IDX P6, R14, R13, R12, R11 ;  /* 0x0000000c0d0e7389 */ /* 0x00006400000c000b */
[----:B01----:R-:W-:Y:S01]  /*1ad60*/  ENDCOLLECTIVE ;  /* 0x000000000000791b */ /* 0x003fe20003800000 */
.L_x_3006:
        /* <DEDUP_REMOVED lines=12> */
.L_x_3007:
[----:B------:R-:W-:Y:S02]  /*1ae30*/  IMAD.MOV.U32 R13, RZ, RZ, R7 ;  /* 0x000000ffff0d7224 */ /* 0x000fe400078e0007 */
[----:B------:R-:W-:Y:S02]  /*1ae40*/  IMAD.MOV.U32 R12, RZ, RZ, 0x7 ;  /* 0x00000007ff0c7424 */ /* 0x000fe400078e00ff */
[----:B------:R-:W-:-:S07]  /*1ae50*/  IMAD.MOV.U32 R2, RZ, RZ, R14 ;  /* 0x000000ffff027224 */ /* 0x000fce00078e000e */
[----:B------:R-:W-:Y:S05]  /*1ae60*/  WARPSYNC.COLLECTIVE R15, `(.L_x_3008) ;  /* 0x000000000f087348 */ /* 0x000fea0003c00000 */
[----:B------:R0:W1:Y:S02]  /*1ae70*/  SHFL.IDX P6, R14, R13, R12, R11 ;  /* 0x0000000c0d0e7389 */ /* 0x00006400000c000b */
[----:B01----:R-:W-:Y:S01]  /*1ae80*/  ENDCOLLECTIVE ;  /* 0x000000000000791b */ /* 0x003fe20003800000 */
.L_x_3008:
        /* <DEDUP_REMOVED lines=12> */
.L_x_3009:
[----:B------:R-:W-:Y:S01]  /*1af50*/  IMAD.MOV.U32 R2, RZ, RZ, R14 ;  /* 0x000000ffff027224 */ /* 0x000fe200078e000e */
[----:B------:R-:W-:Y:S06]  /*1af60*/  BRA `(.L_x_3010) ;  /* 0xffffff9c00dc7947 */ /* 0x000fec000383ffff */
.L_x_2885:
[----:B---3--:R3:W4:Y:S02]  /*1af70*/  SYNCS.PHASECHK.TRANS64.TRYWAIT P0, [R0+URZ+0x38840], R21 ;  /* 0x03884015000075a7 */ /* 0x008724000800017f */
[----:B----4-:R-:W-:Y:S05]  /*1af80*/  @!P0 NANOSLEEP.SYNCS 0x989680 ;  /* 0x009896800000895d */ /* 0x010fea0003900000 */
[----:B------:R-:W4:Y:S02]  /*1af90*/  @!P0 SYNCS.PHASECHK.TRANS64 P0, [R0+URZ+0x38840], R21 ;  /* 0x03884015000085a7 */ /* 0x000f24000800007f */
[----:B----4-:R-:W-:Y:S05]  /*1afa0*/  @!P0 BRA `(.L_x_2885) ;  /* 0xfffffffc00f08947 */ /* 0x010fea000383ffff */
[----:B------:R-:W-:Y:S05]  /*1afb0*/  BRA `(.L_x_3011) ;  /* 0xffffffa000307947 */ /* 0x000fea000383ffff */
.L_x_2886:
        /* <DEDUP_REMOVED lines=8> */
.L_x_3013:
[----:B------:R-:W-:Y:S05]  /*1b040*/  BSYNC B0 ;  /* 0x0000000000007941 */ /* 0x000fea0003800000 */
.L_x_3012:
        /* <DEDUP_REMOVED lines=8> */
.L_x_3014:
[----:B------:R-:W-:Y:S02]  /*1b0d0*/  IMAD.MOV.U32 R13, RZ, RZ, R5 ;  /* 0x000000ffff0d7224 */ /* 0x000fe400078e0005 */
[----:B------:R-:W-:Y:S02]  /*1b0e0*/  IMAD.MOV.U32 R12, RZ, RZ, 0x1 ;  /* 0x00000001ff0c7424 */ /* 0x000fe400078e00ff */
[----:B------:R-:W-:-:S07]  /*1b0f0*/  IMAD.MOV.U32 R2, RZ, RZ, R14 ;  /* 0x000000ffff027224 */ /* 0x000fce00078e000e */
[----:B------:R-:W-:Y:S05]  /*1b100*/  WARPSYNC.COLLECTIVE R15, `(.L_x_3015) ;  /* 0x000000000f087348 */ /* 0x000fea0003c00000 */
[----:B------:R0:W1:Y:S02]  /*1b110*/  SHFL.IDX P6, R14, R13, R12, R11 ;  /* 0x0000000c0d0e7389 */ /* 0x00006400000c000b */
[----:B01----:R-:W-:Y:S01]  /*1b120*/  ENDCOLLECTIVE ;  /* 0x000000000000791b */ /* 0x003fe20003800000 */
.L_x_3015:
        /* <DEDUP_REMOVED lines=12> */
.L_x_3016:
[----:B------:R-:W-:Y:S02]  /*1b1f0*/  IMAD.MOV.U32 R13, RZ, RZ, R5 ;  /* 0x000000ffff0d7224 */ /* 0x000fe400078e0005 */
[----:B------:R-:W-:Y:S02]  /*1b200*/  IMAD.MOV.U32 R12, RZ, RZ, 0x2 ;  /* 0x00000002ff0c7424 */ /* 0x000fe400078e00ff */
[----:B------:R-:W-:-:S07]  /*1b210*/  IMAD.MOV.U32 R2, RZ, RZ, R14 ;  /* 0x000000ffff027224 */ /* 0x000fce00078e000e */
[----:B------:R-:W-:Y:S05]  /*1b220*/  WARPSYNC.COLLECTIVE R15, `(.L_x_3017) ;  /* 0x000000000f087348 */ /* 0x000fea0003c00000 */
[----:B------:R0:W1:Y:S02]  /*1b230*/  SHFL.IDX P6, R14, R13, R12, R11 ;  /* 0x0000000c0d0e7389 */ /* 0x00006400000c000b */
[----:B01----:R-:W-:Y:S01]  /*1b240*/  ENDCOLLECTIVE ;  /* 0x000000000000791b */ /* 0x003fe20003800000 */
.L_x_3017:
        /* <DEDUP_REMOVED lines=12> */
.L_x_3018:
[----:B------:R-:W-:Y:S02]  /*1b310*/  IMAD.MOV.U32 R13, RZ, RZ, R5 ;  /* 0x000000ffff0d7224 */ /* 0x000fe400078e0005 */
[----:B------:R-:W-:Y:S02]  /*1b320*/  IMAD.MOV.U32 R12, RZ, RZ, 0x3 ;  /* 0x00000003ff0c7424 */ /* 0x000fe400078e00ff */
[----:B------:R-:W-:-:S07]  /*1b330*/  IMAD.MOV.U32 R2, RZ, RZ, R14 ;  /* 0x000000ffff027224 */ /* 0x000fce00078e000e */
[----:B------:R-:W-:Y:S05]  /*1b340*/  WARPSYNC.COLLECTIVE R15, `(.L_x_3019) ;  /* 0x000000000f087348 */ /* 0x000fea0003c00000 */
[----:B------:R0:W1:Y:S02]  /*1b350*/  SHFL.IDX P6, R14, R13, R12, R11 ;  /* 0x0000000c0d0e7389 */ /* 0x00006400000c000b */
[----:B01----:R-:W-:Y:S01]  /*1b360*/  ENDCOLLECTIVE ;  /* 0x000000000000791b */ /* 0x003fe20003800000 */
.L_x_3019:
        /* <DEDUP_REMOVED lines=12> */
.L_x_3020:
[----:B------:R-:W-:Y:S02]  /*1b430*/  IMAD.MOV.U32 R13, RZ, RZ, R5 ;  /* 0x000000ffff0d7224 */ /* 0x000fe400078e0005 */
[----:B------:R-:W-:Y:S02]  /*1b440*/  IMAD.MOV.U32 R12, RZ, RZ, 0x4 ;  /* 0x00000004ff0c7424 */ /* 0x000fe400078e00ff */
[----:B------:R-:W-:-:S07]  /*1b450*/  IMAD.MOV.U32 R2, RZ, RZ, R14 ;  /* 0x000000ffff027224 */ /* 0x000fce00078e000e */
[----:B------:R-:W-:Y:S05]  /*1b460*/  WARPSYNC.COLLECTIVE R15, `(.L_x_3021) ;  /* 0x000000000f087348 */ /* 0x000fea0003c00000 */
[----:B------:R0:W1:Y:S02]  /*1b470*/  SHFL.IDX P6, R14, R13, R12, R11 ;  /* 0x0000000c0d0e7389 */ /* 0x00006400000c000b */
[----:B01----:R-:W-:Y:S01]  /*1b480*/  ENDCOLLECTIVE ;  /* 0x000000000000791b */ /* 0x003fe20003800000 */
.L_x_3021:
        /* <DEDUP_REMOVED lines=12> */
.L_x_3022:
[----:B------:R-:W-:Y:S02]  /*1b550*/  IMAD.MOV.U32 R13, RZ, RZ, R5 ;  /* 0x000000ffff0d7224 */ /* 0x000fe400078e0005 */
[----:B------:R-:W-:Y:S02]  /*1b560*/  IMAD.MOV.U32 R12, RZ, RZ, 0x5 ;  /* 0x00000005ff0c7424 */ /* 0x000fe400078e00ff */
[----:B------:R-:W-:-:S07]  /*1b570*/  IMAD.MOV.U32 R2, RZ, RZ, R14 ;  /* 0x000000ffff027224 */ /* 0x000fce00078e000e */
[----:B------:R-:W-:Y:S05]  /*1b580*/  WARPSYNC.COLLECTIVE R15, `(.L_x_3023) ;  /* 0x000000000f087348 */ /* 0x000fea0003c00000 */
[----:B------:R0:W1:Y:S02]  /*1b590*/  SHFL.IDX P6, R14, R13, R12, R11 ;  /* 0x0000000c0d0e7389 */ /* 0x00006400000c000b */
[----:B01----:R-:W-:Y:S01]  /*1b5a0*/  ENDCOLLECTIVE ;  /* 0x000000000000791b */ /* 0x003fe20003800000 */
.L_x_3023:
        /* <DEDUP_REMOVED lines=12> */
.L_x_3024:
[----:B------:R-:W-:Y:S02]  /*1b670*/  IMAD.MOV.U32 R13, RZ, RZ, R5 ;  /* 0x000000ffff0d7224 */ /* 0x000fe400078e0005 */
[----:B------:R-:W-:Y:S02]  /*1b680*/  IMAD.MOV.U32 R12, RZ, RZ, 0x6 ;  /* 0x00000006ff0c7424 */ /* 0x000fe400078e00ff */
[----:B------:R-:W-:-:S07]  /*1b690*/  IMAD.MOV.U32 R2, RZ, RZ, R14 ;  /* 0x000000ffff027224 */ /* 0x000fce00078e000e */
[----:B------:R-:W-:Y:S05]  /*1b6a0*/  WARPSYNC.COLLECTIVE R15, `(.L_x_3025) ;  /* 0x000000000f087348 */ /* 0x000fea0003c00000 */
[----:B------:R0:W1:Y:S02]  /*1b6b0*/  SHFL.IDX P6, R14, R13, R12, R11 ;  /* 0x0000000c0d0e7389 */ /* 0x00006400000c000b */
[----:B01----:R-:W-:Y:S01]  /*1b6c0*/  ENDCOLLECTIVE ;  /* 0x000000000000791b */ /* 0x003fe20003800000 */
.L_x_3025:
        /* <DEDUP_REMOVED lines=12> */
.L_x_3026:
[----:B------:R-:W-:Y:S02]  /*1b790*/  IMAD.MOV.U32 R13, RZ, RZ, R5 ;  /* 0x000000ffff0d7224 */ /* 0x000fe400078e0005 */
[----:B------:R-:W-:Y:S02]  /*1b7a0*/  IMAD.MOV.U32 R12, RZ, RZ, 0x7 ;  /* 0x00000007ff0c7424 */ /* 0x000fe400078e00ff */
[----:B------:R-:W-:-:S07]  /*1b7b0*/  IMAD.MOV.U32 R2, RZ, RZ, R14 ;  /* 0x000000ffff027224 */ /* 0x000fce00078e000e */
[----:B------:R-:W-:Y:S05]  /*1b7c0*/  WARPSYNC.COLLECTIVE R15, `(.L_x_3027) ;  /* 0x000000000f087348 */ /* 0x000fea0003c00000 */
[----:B------:R0:W1:Y:S02]  /*1b7d0*/  SHFL.IDX P6, R14, R13, R12, R11 ;  /* 0x0000000c0d0e7389 */ /* 0x00006400000c000b */
[----:B01----:R-:W-:Y:S01]  /*1b7e0*/  ENDCOLLECTIVE ;  /* 0x000000000000791b */ /* 0x003fe20003800000 */
.L_x_3027:
        /* <DEDUP_REMOVED lines=12> */
.L_x_3028:
[----:B------:R-:W-:Y:S01]  /*1b8b0*/  IMAD.MOV.U32 R2, RZ, RZ, R14 ;  /* 0x000000ffff027224 */ /* 0x000fe200078e000e */
[----:B------:R-:W-:Y:S06]  /*1b8c0*/  BRA `(.L_x_3029) ;  /* 0xffffff9800fc7947 */ /* 0x000fec000383ffff */
.L_x_2891:
[----:B0-----:R0:W2:Y:S02]  /*1b8d0*/  SYNCS.PHASECHK.TRANS64.TRYWAIT P2, [R0+URZ+0x38870], R3 ;  /* 0x03887003000075a7 */ /* 0x0010a4000804017f */
[----:B--2---:R-:W-:Y:S05]  /*1b8e0*/  @!P2 NANOSLEEP.SYNCS 0x989680 ;  /* 0x009896800000a95d */ /* 0x004fea0003900000 */
[----:B------:R-:W2:Y:S02]  /*1b8f0*/  @!P2 SYNCS.PHASECHK.TRANS64 P2, [R0+URZ+0x38870], R3 ;  /* 0x038870030000a5a7 */ /* 0x000ea4000804007f */
[----:B--2---:R-:W-:Y:S05]  /*1b900*/  @!P2 BRA `(.L_x_2891) ;  /* 0xfffffffc00f0a947 */ /* 0x004fea000383ffff */
[----:B------:R-:W-:Y:S05]  /*1b910*/  BRA `(.L_x_3030) ;  /* 0xffffff9c00647947 */ /* 0x000fea000383ffff */
.L_x_2893:
[----:B0-----:R0:W2:Y:S02]  /*1b920*/  SYNCS.PHASECHK.TRANS64.TRYWAIT P2, [R0+URZ+0x38860], R3 ;  /* 0x03886003000075a7 */ /* 0x0010a4000804017f */
[----:B--2---:R-:W-:Y:S05]  /*1b930*/  @!P2 NANOSLEEP.SYNCS 0x989680 ;  /* 0x009896800000a95d */ /* 0x004fea0003900000 */
[----:B------:R-:W2:Y:S02]  /*1b940*/  @!P2 SYNCS.PHASECHK.TRANS64 P2, [R0+URZ+0x38860], R3 ;  /* 0x038860030000a5a7 */ /* 0x000ea4000804007f */
[----:B--2---:R-:W-:Y:S05]  /*1b950*/  @!P2 BRA `(.L_x_2893) ;  /* 0xfffffffc00f0a947 */ /* 0x004fea000383ffff */
[----:B------:R-:W-:Y:S05]  /*1b960*/  BRA `(.L_x_3031) ;  /* 0xffffff9c00747947 */ /* 0x000fea000383ffff */
.L_x_2901:
[----:B0-----:R0:W1:Y:S02]  /*1b970*/  SYNCS.PHASECHK.TRANS64.TRYWAIT P1, [R2+URZ+0x38870], R3 ;  /* 0x03887003020075a7 */ /* 0x001064000802017f */
[----:B-1----:R-:W-:Y:S05]  /*1b980*/  @!P1 NANOSLEEP.SYNCS 0x989680 ;  /* 0x009896800000995d */ /* 0x002fea0003900000 */
[----:B------:R-:W1:Y:S02]  /*1b990*/  @!P1 SYNCS.PHASECHK.TRANS64 P1, [R2+URZ+0x38870], R3 ;  /* 0x03887003020095a7 */ /* 0x000e64000802007f */
[----:B-1----:R-:W-:Y:S05]  /*1b9a0*/  @!P1 BRA `(.L_x_2901) ;  /* 0xfffffffc00f09947 */ /* 0x002fea000383ffff */
[----:B------:R-:W-:Y:S05]  /*1b9b0*/  BRA `(.L_x_3032) ;  /* 0xffffffa8002c7947 */ /* 0x000fea000383ffff */
.L_x_2903:
[----:B0-----:R0:W1:Y:S02]  /*1b9c0*/  SYNCS.PHASECHK.TRANS64.TRYWAIT P1, [R2+URZ+0x38860], R3 ;  /* 0x03886003020075a7 */ /* 0x001064000802017f */
[----:B-1----:R-:W-:Y:S05]  /*1b9d0*/  @!P1 NANOSLEEP.SYNCS 0x989680 ;  /* 0x009896800000995d */ /* 0x002fea0003900000 */
[----:B------:R-:W1:Y:S02]  /*1b9e0*/  @!P1 SYNCS.PHASECHK.TRANS64 P1, [R2+URZ+0x38860], R3 ;  /* 0x03886003020095a7 */ /* 0x000e64000802007f */
[----:B-1----:R-:W-:Y:S05]  /*1b9f0*/  @!P1 BRA `(.L_x_2903) ;  /* 0xfffffffc00f09947 */ /* 0x002fea000383ffff */
[----:B------:R-:W-:Y:S05]  /*1ba00*/  BRA `(.L_x_3033) ;  /* 0xffffffa800387947 */ /* 0x000fea000383ffff */
.L_x_2917:
[----:B0-----:R0:W1:Y:S02]  /*1ba10*/  SYNCS.PHASECHK.TRANS64.TRYWAIT P0, [R7+URZ+0x38820], R0 ;  /* 0x03882000070075a7 */ /* 0x001064000800017f */
[----:B-1----:R-:W-:Y:S05]  /*1ba20*/  @!P0 NANOSLEEP.SYNCS 0x989680 ;  /* 0x009896800000895d */ /* 0x002fea0003900000 */
[----:B------:R-:W1:Y:S02]  /*1ba30*/  @!P0 SYNCS.PHASECHK.TRANS64 P0, [R7+URZ+0x38820], R0 ;  /* 0x03882000070085a7 */ /* 0x000e64000800007f */
[----:B-1----:R-:W-:Y:S05]  /*1ba40*/  @!P0 BRA `(.L_x_2917) ;  /* 0xfffffffc00f08947 */ /* 0x002fea000383ffff */
[----:B------:R-:W-:Y:S05]  /*1ba50*/  BRA `(.L_x_3034) ;  /* 0xffffffc000b07947 */ /* 0x000fea000383ffff */
.L_x_2918:
        /* <DEDUP_REMOVED lines=11> */
.L_x_3036:
[----:B------:R-:W-:Y:S05]  /*1bb10*/  BSYNC B0 ;  /* 0x0000000000007941 */ /* 0x000fea0003800000 */
.L_x_3035:
[----:B------:R-:W-:Y:S05]  /*1bb20*/  BRA `(.L_x_3037) ;  /* 0xffffffc000987947 */ /* 0x000fea000383ffff */
.L_x_2921:
[----:B------:R-:W-:Y:S01]  /*1bb30*/  BSSY B1, `(.L_x_3038) ;  /* 0x0000006000017945 */ /* 0x000fe20003800000 */
[----:B------:R-:W-:-:S07]  /*1bb40*/  IMAD.MOV.U32 R15, RZ, RZ, -0x1 ;  /* 0xffffffffff0f7424 */ /* 0x000fce00078e00ff */
[----:B0-----:R-:W-:Y:S05]  /*1bb50*/  WARPSYNC.COLLECTIVE R15, `(.L_x_3039) ;  /* 0x000000000f0c7348 */ /* 0x001fea0003c00000 */
[----:B------:R-:W-:Y:S02]  /*1bb60*/  ELECT P6, UR62, PT ;  /* 0x00000000003e782f */ /* 0x000fe400038c0000 */
[----:B------:R-:W-:Y:S01]  /*1bb70*/  MOV R14, UR62 ;  /* 0x0000003e000e7c02 */ /* 0x000fe20008000f00 */
[----:B0-----:R-:W-:Y:S10]  /*1bb80*/  ENDCOLLECTIVE ;  /* 0x000000000000791b */ /* 0x001ff40003800000 */
.L_x_3039:
[----:B------:R-:W-:Y:S05]  /*1bb90*/  BSYNC B1 ;  /* 0x0000000000017941 */ /* 0x000fea0003800000 */
.L_x_3038:
[----:B------:R-:W-:Y:S05]  /*1bba0*/  BRA `(.L_x_3040) ;  /* 0xffffffc000907947 */ /* 0x000fea000383ffff */
.L_x_2923:
[----:B0-----:R0:W1:Y:S02]  /*1bbb0*/  SYNCS.PHASECHK.TRANS64.TRYWAIT P1, [R5+URZ+0x38840], R0 ;  /* 0x03884000050075a7 */ /* 0x001064000802017f */
[----:B-1----:R-:W-:Y:S05]  /*1bbc0*/  @!P1 NANOSLEEP.SYNCS 0x989680 ;  /* 0x009896800000995d */ /* 0x002fea0003900000 */
[----:B------:R-:W1:Y:S02]  /*1bbd0*/  @!P1 SYNCS.PHASECHK.TRANS64 P1, [R5+URZ+0x38840], R0 ;  /* 0x03884000050095a7 */ /* 0x000e64000802007f */
[----:B-1----:R-:W-:Y:S05]  /*1bbe0*/  @!P1 BRA `(.L_x_2923) ;  /* 0xfffffffc00f09947 */ /* 0x002fea000383ffff */
[----:B------:R-:W-:Y:S05]  /*1bbf0*/  BRA `(.L_x_3041) ;  /* 0xffffffc000b07947 */ /* 0x000fea000383ffff */
.L_x_2925:
[----:B-1----:R1:W2:Y:S02]  /*1bc00*/  SYNCS.PHASECHK.TRANS64.TRYWAIT P1, [R3+URZ+0x38840], R2 ;  /* 0x03884002030075a7 */ /* 0x0022a4000802017f */
[----:B--2---:R-:W-:Y:S05]  /*1bc10*/  @!P1 NANOSLEEP.SYNCS 0x989680 ;  /* 0x009896800000995d */ /* 0x004fea0003900000 */
[----:B------:R-:W2:Y:S02]  /*1bc20*/  @!P1 SYNCS.PHASECHK.TRANS64 P1, [R3+URZ+0x38840], R2 ;  /* 0x03884002030095a7 */ /* 0x000ea4000802007f */
[----:B--2---:R-:W-:Y:S05]  /*1bc30*/  @!P1 BRA `(.L_x_2925) ;  /* 0xfffffffc00f09947 */ /* 0x004fea000383ffff */
[----:B------:R-:W-:Y:S05]  /*1bc40*/  BRA `(.L_x_3042) ;  /* 0xffffffc000bc7947 */ /* 0x000fea000383ffff */
.L_x_2927:
[----:B--2---:R2:W3:Y:S02]  /*1bc50*/  SYNCS.PHASECHK.TRANS64.TRYWAIT P1, [R5+URZ+0x38860], R0 ;  /* 0x03886000050075a7 */ /* 0x0044e4000802017f */
[----:B---3--:R-:W-:Y:S05]  /*1bc60*/  @!P1 NANOSLEEP.SYNCS 0x989680 ;  /* 0x009896800000995d */ /* 0x008fea0003900000 */
[----:B------:R-:W3:Y:S02]  /*1bc70*/  @!P1 SYNCS.PHASECHK.TRANS64 P1, [R5+URZ+0x38860], R0 ;  /* 0x03886000050095a7 */ /* 0x000ee4000802007f */
[----:B---3--:R-:W-:Y:S05]  /*1bc80*/  @!P1 BRA `(.L_x_2927) ;  /* 0xfffffffc00f09947 */ /* 0x008fea000383ffff */
[----:B------:R-:W-:Y:S05]  /*1bc90*/  BRA `(.L_x_3043) ;  /* 0xffffffc000b87947 */ /* 0x000fea000383ffff */
.L_x_2929:
[----:B---3--:R3:W4:Y:S02]  /*1bca0*/  SYNCS.PHASECHK.TRANS64.TRYWAIT P1, [R3+URZ+0x38860], R2 ;  /* 0x03886002030075a7 */ /* 0x008724000802017f */
[----:B----4-:R-:W-:Y:S05]  /*1bcb0*/  @!P1 NANOSLEEP.SYNCS 0x989680 ;  /* 0x009896800000995d */ /* 0x010fea0003900000 */
[----:B------:R-:W4:Y:S02]  /*1bcc0*/  @!P1 SYNCS.PHASECHK.TRANS64 P1, [R3+URZ+0x38860], R2 ;  /* 0x03886002030095a7 */ /* 0x000f24000802007f */
[----:B----4-:R-:W-:Y:S05]  /*1bcd0*/  @!P1 BRA `(.L_x_2929) ;  /* 0xfffffffc00f09947 */ /* 0x010fea000383ffff */
[----:B------:R-:W-:Y:S05]  /*1bce0*/  BRA `(.L_x_3044) ;  /* 0xffffffc000b47947 */ /* 0x000fea000383ffff */
.L_x_2931:
[----:B----4-:R4:W0:Y:S02]  /*1bcf0*/  SYNCS.PHASECHK.TRANS64.TRYWAIT P1, [R5+URZ+0x38880], R0 ;  /* 0x03888000050075a7 */ /* 0x010824000802017f */
[----:B0-----:R-:W-:Y:S05]  /*1bd00*/  @!P1 NANOSLEEP.SYNCS 0x989680 ;  /* 0x009896800000995d */ /* 0x001fea0003900000 */
[----:B------:R-:W0:Y:S02]  /*1bd10*/  @!P1 SYNCS.PHASECHK.TRANS64 P1, [R5+URZ+0x38880], R0 ;  /* 0x03888000050095a7 */ /* 0x000e24000802007f */
[----:B0-----:R-:W-:Y:S05]  /*1bd20*/  @!P1 BRA `(.L_x_2931) ;  /* 0xfffffffc00f09947 */ /* 0x001fea000383ffff */
[----:B------:R-:W-:Y:S05]  /*1bd30*/  BRA `(.L_x_3045) ;  /* 0xffffffc000b07947 */ /* 0x000fea000383ffff */
.L_x_3046:
        /* <DEDUP_REMOVED lines=12> */
.L_x_16273:


//--------------------- .text._ZN7cutlass13device_kernelIN5flash11enable_sm90INS1_16FlashAttnFwdSm90INS1_25CollectiveMainloopFwdSm90ILi2EN4cute5tupleIJNS5_1CILi1EEES8_S8_EEENS6_IJNS7_ILi128EEESA_NS7_ILi256EEEEEELi256ENS_12float_e4m3_tEfNS_4arch4Sm90ELb1ELb0ELb0ELb1ELb1ELb1ELb0ELb1ELb0ELb1ELb1ELb0EEENS1_21CollectiveEpilogueFwdINS6_IJSA_SB_SA_EEES9_NS_10bfloat16_tESF_Li256ELb1ELb1ELb1ELb1EEENS1_36VarlenDynamicPersistentTileSchedulerILi128ELi128ELi256ELi128ELb1ELb1ELb1ELb1ELb1ELb1EEEEEEEEEvNT_6ParamsE --------------------------
	.section	.text._ZN7cutlass13device_kernelIN5flash11enable_sm90INS1_16FlashAttnFwdSm90INS1_25CollectiveMainloopFwdSm90ILi2EN4cute5tupleIJNS5_1CILi1EEES8_S8_EEENS6_IJNS7_ILi128EEESA_NS7_ILi256EEEEEELi256ENS_12float_e4m3_tEfNS_4arch4Sm90ELb1ELb0ELb0ELb1ELb1ELb1ELb0ELb1ELb0ELb1ELb1ELb0EEENS1_21CollectiveEpilogueFwdINS6_IJSA_SB_SA_EEES9_NS_10bfloat16_tESF_Li256ELb1ELb1ELb1ELb1EEENS1_36VarlenDynamicPersistentTileSchedulerILi128ELi128ELi256ELi128ELb1ELb1ELb1ELb1ELb1ELb1EEEEEEEEEvNT_6ParamsE,"ax",@progbits
	.align	128
.text._ZN7cutlass13device_kernelIN5flash11enable_sm90INS1_16FlashAttnFwdSm90INS1_25CollectiveMainloopFwdSm90ILi2EN4cute5tupleIJNS5_1CILi1EEES8_S8_EEENS6_IJNS7_ILi128EEESA_NS7_ILi256EEEEEELi256ENS_12float_e4m3_tEfNS_4arch4Sm90ELb1ELb0ELb0ELb1ELb1ELb1ELb0ELb1ELb0ELb1ELb1ELb0EEENS1_21CollectiveEpilogueFwdINS6_IJSA_SB_SA_EEES9_NS_10bfloat16_tESF_Li256ELb1ELb1ELb1ELb1EEENS1_36VarlenDynamicPersistentTileSchedulerILi128ELi128ELi256ELi128ELb1ELb1ELb1ELb1ELb1ELb1EEEEEEEEEvNT_6ParamsE:
        .type           _ZN7cutlass13device_kernelIN5flash11enable_sm90INS1_16FlashAttnFwdSm90INS1_25CollectiveMainloopFwdSm90ILi2EN4cute5tupleIJNS5_1CILi1EEES8_S8_EEENS6_IJNS7_ILi128EEESA_NS7_ILi256EEEEEELi256ENS_12float_e4m3_tEfNS_4arch4Sm90ELb1ELb0ELb0ELb1ELb1ELb1ELb0ELb1ELb0ELb1ELb1ELb0EEENS1_21CollectiveEpilogueFwdINS6_IJSA_SB_SA_EEES9_NS_10bfloat16_tESF_Li256ELb1ELb1ELb1ELb1EEENS1_36VarlenDynamicPersistentTileSchedulerILi128ELi128ELi256ELi128ELb1ELb1ELb1ELb1ELb1ELb1EEEEEEEEEvNT_6ParamsE,@function
        .size           _ZN7cutlass13device_kernelIN5flash11enable_sm90INS1_16FlashAttnFwdSm90INS1_25CollectiveMainloopFwdSm90ILi2EN4cute5tupleIJNS5_1CILi1EEES8_S8_EEENS6_IJNS7_ILi128EEESA_NS7_ILi256EEEEEELi256ENS_12float_e4m3_tEfNS_4arch4Sm90ELb1ELb0ELb0ELb1ELb1ELb1ELb0ELb1ELb0ELb1ELb1ELb0EEENS1_21CollectiveEpilogueFwdINS6_IJSA_SB_SA_EEES9_NS_10bfloat16_tESF_Li256ELb1ELb1ELb1ELb1EEENS1_36VarlenDynamicPersistentTileSchedulerILi128ELi128ELi256ELi128ELb1ELb1ELb1ELb1ELb1ELb1EEEEEEEEEvNT_6ParamsE,(.L_x_16274 - _ZN7cutlass13device_kernelIN5flash11enable_sm90INS1_16FlashAttnFwdSm90INS1_25CollectiveMainloopFwdSm90ILi2EN4cute5tupleIJNS5_1CILi1EEES8_S8_EEENS6_IJNS7_ILi128EEESA_NS7_ILi256EEEEEELi256ENS_12float_e4m3_tEfNS_4arch4Sm90ELb1ELb0ELb0ELb1ELb1ELb1ELb0ELb1ELb0ELb1ELb1ELb0EEENS1_21CollectiveEpilogueFwdINS6_IJSA_SB_SA_EEES9_NS_10bfloat16_tESF_Li256ELb1ELb1ELb1ELb1EEENS1_36VarlenDynamicPersistentTileSchedulerILi128ELi128ELi256ELi128ELb1ELb1ELb1ELb1ELb1ELb1EEEEEEEEEvNT_6ParamsE)
        .other          _ZN7cutlass13device_kernelIN5flash11enable_sm90INS1_16FlashAttnFwdSm90INS1_25CollectiveMainloopFwdSm90ILi2EN4cute5tupleIJNS5_1CILi1EEES8_S8_EEENS6_IJNS7_ILi128EEESA_NS7_ILi256EEEEEELi256ENS_12float_e4m3_tEfNS_4arch4Sm90ELb1ELb0ELb0ELb1ELb1ELb1ELb0ELb1ELb0ELb1ELb1ELb0EEENS1_21CollectiveEpilogueFwdINS6_IJSA_SB_SA_EEES9_NS_10bfloat16_tESF_Li256ELb1ELb1ELb1ELb1EEENS1_36VarlenDynamicPersistentTileSchedulerILi128ELi128ELi256ELi128ELb1ELb1ELb1ELb1ELb1ELb1EEEEEEEEEvNT_6ParamsE,@"STO_CUDA_ENTRY STV_DEFAULT"
_ZN7cutlass13device_kernelIN5flash11enable_sm90INS1_16FlashAttnFwdSm90INS1_25CollectiveMainloopFwdSm90ILi2EN4cute5tupleIJNS5_1CILi1EEES8_S8_EEENS6_IJNS7_ILi128EEESA_NS7_ILi256EEEEEELi256ENS_12float_e4m3_tEfNS_4arch4Sm90ELb1ELb0ELb0ELb1ELb1ELb1ELb0ELb1ELb0ELb1ELb1ELb0EEENS1_21CollectiveEpilogueFwdINS6_IJSA_SB_SA_EEES9_NS_10bfloat16_tESF_Li256ELb1ELb1ELb1ELb1EEENS1_36VarlenDynamicPersistentTileSchedulerILi128ELi128ELi256ELi128ELb1ELb1ELb1ELb1ELb1ELb1EEEEEEEEEvNT_6ParamsE:
        /* <DEDUP_REMOVED lines=18> */
.L_x_3048:
[----:B------:R-:W-:Y:S05]  /*0120*/  BSYNC B0 ;  /* 0x0000000000007941 */ /* 0x000fea0003800000 */
.L_x_3047:
        /* <DEDUP_REMOVED lines=41> */
.L_x_3049:
        /* <DEDUP_REMOVED lines=22> */
.L_x_3050:
        /* <DEDUP_REMOVED lines=18> */
.L_x_3051:
        /* <DEDUP_REMOVED lines=22> */
.L_x_3052:
        /* <DEDUP_REMOVED lines=23> */
.L_x_3053:
[----:B------:R-:W-:Y:S01]  /*0910*/  PLOP3.LUT P0, PT, PT, PT, UP0, 0x80, 0x0 ;  /* 0x000000000000781c */ /* 0x000fe20003f0f008 */
[----:B------:R-:W-:Y:S01]  /*0920*/  UMOV UR36, 0x1 ;  /* 0x0000000100247882 */ /* 0x000fe20000000000 */
[----:B------:R-:W-:Y:S01]  /*0930*/  NOP ;  /* 0x0000000000007918 */ /* 0x000fe20000000000 */
[----:B------:R-:W-:Y:S01]  /*0940*/  USEL UR36, UR36, 0x2, !UP0 ;  /* 0x0000000224247887 */ /* 0x000fe2000c000000 */
[----:B------:R-:W-:Y:S01]  /*0950*/  BSSY B8, `(.L_x_3054) ;  /* 0x0003007000087945 */ /* 0x000fe20003800000 */
[----:B------:R-:W-:Y:S01]  /*0960*/  ULDC.64 UR42, c[0x0][0x208] ;  /* 0x00008200002a7ab9 */ /* 0x000fe20000000a00 */
[----:B01234-:R-:W-:Y:S07]  /*0970*/  BAR.SYNC.DEFER_BLOCKING 0x0 ;  /* 0x0000000000007b1d */ /* 0x01ffee0000010000 */
[----:B------:R-:W-:Y:S05]  /*0980*/  @!P0 BRA `(.L_x_3055) ;  /* 0x0000026c00608947 */ /* 0x000fea0003800000 */
.L_x_3056:
[----:B------:R-:W-:-:S08]  /*0990*/  NOP ;  /* 0x0000000000007918 */ /* 0x000fd00000000000 */
[----:B------:R-:W0:Y:S02]  /*09a0*/  USETMAXREG.TRY_ALLOC.CTAPOOL UP0, 0xe8 ;  /* 0x000000e8000079c8 */ /* 0x000e240008000600 */
[----:B0-----:R-:W-:-:S13]  /*09b0*/  PLOP3.LUT P0, PT, PT, PT, UP0, 0x80, 0x0 ;  /* 0x000000000000781c */ /* 0x001fda0003f0f008 */
[----:B------:R-:W-:Y:S05]  /*09c0*/  @!P0 BRA `(.L_x_3056) ;  /* 0xfffffffc00f08947 */ /* 0x000fea000383ffff */
[----:B------:R-:W0:Y:S01]  /*09d0*/  S2R R0, SR_TID.X ;  /* 0x0000000000007919 */ /* 0x000e220000002100 */
[----:B------:R-:W1:Y:S01]  /*09e0*/  S2UR UR37, SR_CgaCtaId ;  /* 0x00000000002579c3 */ /* 0x000e620000008800 */
[----:B------:R-:W-:Y:S01]  /*09f0*/  UMOV UR4, 0x400 ;  /* 0x0000040000047882 */ /* 0x000fe20000000000 */
[----:B------:R-:W-:-:S06]  /*0a00*/  LOP3.LUT R23, R23, 0xffffffef, RZ, 0xc0, !PT ;  /* 0xffffffef17177812 */ /* 0x000fcc00078ec0ff */
[----:B------:R-:W-:Y:S06]  /*0a10*/  BAR.ARV 0x8, 0x180 ;  /* 0x0206000000007b1d */ /* 0x000fec0000002000 */
[----:B-1----:R-:W-:-:S06]  /*0a20*/  ULEA UR4, UR37, UR4, 0x18 ;  /* 0x0000000425047291 */ /* 0x002fcc000f8ec03f */
[----:B------:R-:W-:Y:S01]  /*0a30*/  IMAD.U32 R216, RZ, RZ, UR4 ;  /* 0x00000004ffd87e24 */ /* 0x000fe2000f8e00ff */
[----:B0-----:R-:W-:Y:S01]  /*0a40*/  SHF.R.U32.HI R0, RZ, 0x7, R0 ;  /* 0x00000007ff007819 */ /* 0x001fe20000011600 */
[----:B------:R-:W-:-:S03]  /*0a50*/  ULDC UR4, c[0x0][0xc3c] ;  /* 0x00030f0000047ab9 */ /* 0x000fc60000000800 */
[----:B------:R-:W-:-:S13]  /*0a60*/  ISETP.NE.AND P0, PT, R0, 0x1, PT ;  /* 0x000000010000780c */ /* 0x000fda0003f05270 */
[----:B------:R-:W-:Y:S01]  /*0a70*/  @P0 LOP3.LUT R23, R23, 0x10, RZ, 0xfc, !PT ;  /* 0x0000001017170812 */ /* 0x000fe200078efcff */
[----:B------:R-:W-:Y:S08]  /*0a80*/  @!P0 BAR.ARV 0x9, 0x100 ;  /* 0x0244000000008b1d */ /* 0x000ff00000002000 */
[----:B------:R-:W-:Y:S06]  /*0a90*/  BAR.SYNC.DEFER_BLOCKING 0x5, 0x180 ;  /* 0x0146000000007b1d */ /* 0x000fec0000010000 */
[----:B------:R-:W0:Y:S02]  /*0aa0*/  LDS.128 R32, [R216+0x388d0] ;  /* 0x0388d000d8207984 */ /* 0x000e240000000c00 */
[----:B------:R-:W-:Y:S06]  /*0ab0*/  BAR.ARV 0x4, 0x180 ;  /* 0x0106000000007b1d */ /* 0x000fec0000002000 */
[----:B0-----:R-:W-:-:S13]  /*0ac0*/  ISETP.GE.AND P0, PT, R35, UR4, PT ;  /* 0x0000000423007c0c */ /* 0x001fda000bf06270 */
[----:B------:R-:W-:Y:S05]  /*0ad0*/  @P0 BRA `(.L_x_3057) ;  /* 0x000002fc00b80947 */ /* 0x000fea0003800000 */
[----:B------:R-:W0:Y:S01]  /*0ae0*/  S2R R0, SR_TID.X ;  /* 0x0000000000007919 */ /* 0x000e220000002100 */
[----:B------:R-:W-:Y:S01]  /*0af0*/  IMAD.MOV.U32 R217, RZ, RZ, RZ ;  /* 0x000000ffffd97224 */ /* 0x000fe200078e00ff */
[----:B------:R-:W-:Y:S01]  /*0b00*/  CS2R R222, SRZ ;  /* 0x0000000000de7805 */ /* 0x000fe2000001ff00 */
[----:B------:R-:W-:Y:S01]  /*0b10*/  IMAD.MOV.U32 R224, RZ, RZ, RZ ;  /* 0x000000ffffe07224 */ /* 0x000fe200078e00ff */
[----:B------:R-:W-:Y:S01]  /*0b20*/  ULOP3.LUT UR38, UR36, 0x1, URZ, 0xfc, !UPT ;  /* 0x0000000124267892 */ /* 0x000fe2000f8efc3f */
[----:B0-----:R-:W-:-:S05]  /*0b30*/  VIADD R0, R0, 0xffffff80 ;  /* 0xffffff8000007836 */ /* 0x001fca0000000000 */
[----:B------:R-:W-:-:S04]  /*0b40*/  SHF.R.S32.HI R3, RZ, 0x1f, R0 ;  /* 0x0000001fff037819 */ /* 0x000fc80000011400 */
[CC--:B------:R-:W-:Y:S02]  /*0b50*/  LEA.HI R2, R3.reuse, R0.reuse, RZ, 0x7 ;  /* 0x0000000003027211 */ /* 0x0c0fe400078f38ff */
[CC--:B------:R-:W-:Y:S02]  /*0b60*/  LEA.HI R4, R3.reuse, R0.reuse, RZ, 0x4 ;  /* 0x0000000003047211 */ /* 0x0c0fe400078f20ff */
[----:B------:R-:W-:Y:S02]  /*0b70*/  LOP3.LUT R5, R2, 0xffffff80, RZ, 0xc0, !PT ;  /* 0xffffff8002057812 */ /* 0x000fe400078ec0ff */
[----:B------:R-:W-:Y:S02]  /*0b80*/  SHF.R.S32.HI R7, RZ, 0x4, R4 ;  /* 0x00000004ff077819 */ /* 0x000fe40000011404 */
[CC--:B------:R-:W-:Y:S01]  /*0b90*/  LEA.HI R220, R3.reuse, R0.reuse, RZ, 0x3 ;  /* 0x0000000003dc7211 */ /* 0x0c0fe200078f18ff */
[----:B------:R-:W-:Y:S01]  /*0ba0*/  IMAD.IADD R14, R0, 0x1, -R5 ;  /* 0x00000001000e7824 */ /* 0x000fe200078e0a05 */
[----:B------:R-:W-:-:S04]  /*0bb0*/  LEA.HI R5, R3, R0, RZ, 0x5 ;  /* 0x0000000003057211 */ /* 0x000fc800078f28ff */
[----:B------:R-:W-:Y:S01]  /*0bc0*/  SHF.R.S32.HI R8, RZ, 0x1f, R14 ;  /* 0x0000001fff087819 */ /* 0x000fe2000001140e */
[----:B------:R-:W-:Y:S01]  /*0bd0*/  IMAD.SHL.U32 R6, R5, 0x20, RZ ;  /* 0x0000002005067824 */ /* 0x000fe200078e00ff */
[----:B------:R-:W-:Y:S01]  /*0be0*/  LOP3.LUT R5, R4, 0x3fffff0, RZ, 0xc0, !PT ;  /* 0x03fffff004057812 */ /* 0x000fe200078ec0ff */
[----:B------:R-:W-:Y:S01]  /*0bf0*/  STL [R1+0x104], R14 ;  /* 0x0001040e01007387 */ /* 0x000fe20000100800 */
[----:B------:R-:W-:Y:S02]  /*0c00*/  LEA.HI R10, R8, R14, RZ, 0x2 ;  /* 0x0000000e080a7211 */ /* 0x000fe400078f10ff */
[----:B------:R-:W-:Y:S01]  /*0c10*/  LOP3.LUT R6, R6, 0xfffffc00, RZ, 0xc0, !PT ;  /* 0xfffffc0006067812 */ /* 0x000fe200078ec0ff */
[----:B------:R-:W-:Y:S01]  /*0c20*/  IMAD.IADD R5, R0, 0x1, -R5 ;  /* 0x0000000100057824 */ /* 0x000fe200078e0a05 */
[----:B------:R-:W-:Y:S02]  /*0c30*/  LEA.HI R4, R4, R7, RZ, 0x1 ;  /* 0x0000000704047211 */ /* 0x000fe400078f08ff */
[----:B------:R-:W-:Y:S01]  /*0c40*/  SHF.R.S32.HI R11, RZ, 0x2, R10 ;  /* 0x00000002ff0b7819 */ /* 0x000fe2000001140a */
[----:B------:R-:W-:Y:S01]  /*0c50*/  IMAD R9, R5, 0x40, R6 ;  /* 0x0000004005097824 */ /* 0x000fe200078e0206 */
[----:B------:R-:W-:-:S02]  /*0c60*/  SHF.R.S32.HI R5, RZ, 0x7, R2 ;  /* 0x00000007ff057819 */ /* 0x000fc40000011402 */
[----:B------:R-:W-:Y:S02]  /*0c70*/  SHF.R.S32.HI R12, RZ, 0x1f, R10 ;  /* 0x0000001fff0c7819 */ /* 0x000fe4000001140a */
[----:B------:R-:W-:Y:S02]  /*0c80*/  LEA.HI R2, R2, R5, RZ, 0x1 ;  /* 0x0000000502027211 */ /* 0x000fe400078f08ff */
[----:B------:R-:W-:Y:S02]  /*0c90*/  LOP3.LUT R4, R4, 0x1ffffffe, RZ, 0xc0, !PT ;  /* 0x1ffffffe04047812 */ /* 0x000fe400078ec0ff */
[----:B------:R-:W-:Y:S02]  /*0ca0*/  LOP3.LUT R2, R2, 0x3fffffe, RZ, 0xc0, !PT ;  /* 0x03fffffe02027812 */ /* 0x000fe400078ec0ff */
[----:B------:R-:W-:Y:S01]  /*0cb0*/  LEA.HI R6, R3, R0, RZ, 0x2 ;  /* 0x0000000003067211 */ /* 0x000fe200078f10ff */
[----:B------:R-:W-:Y:S01]  /*0cc0*/  IMAD.IADD R4, R7, 0x1, -R4 ;  /* 0x0000000107047824 */ /* 0x000fe200078e0a04 */
[----:B------:R-:W-:Y:S01]  /*0cd0*/  LEA.HI R12, R12, R11, RZ, 0x3 ;  /* 0x0000000b0c0c7211 */ /* 0x000fe200078f18ff */
[----:B------:R-:W-:Y:S01]  /*0ce0*/  IMAD.IADD R2, R5, 0x1, -R2 ;  /* 0x0000000105027824 */ /* 0x000fe200078e0a02 */
[----:B------:R-:W-:-:S02]  /*0cf0*/  LOP3.LUT R5, R220, 0xfffffff8, RZ, 0xc0, !PT ;  /* 0xfffffff8dc057812 */ /* 0x000fc400078ec0ff */
[----:B------:R-:W-:Y:S02]  /*0d00*/  LOP3.LUT R7, R6, 0xfffffffc, RZ, 0xc0, !PT ;  /* 0xfffffffc06077812 */ /* 0x000fe400078ec0ff */
[----:B------:R-:W-:Y:S01]  /*0d10*/  LOP3.LUT R12, R12, 0xfffffff8, RZ, 0xc0, !PT ;  /* 0xfffffff80c0c7812 */ /* 0x000fe200078ec0ff */
[----:B------:R-:W-:Y:S01]  /*0d20*/  IMAD.IADD R5, R0, 0x1, -R5 ;  /* 0x0000000100057824 */ /* 0x000fe200078e0a05 */
[----:B------:R-:W-:Y:S02]  /*0d30*/  LEA.HI R8, R8, R14, RZ, 0x5 ;  /* 0x0000000e08087211 */ /* 0x000fe400078f28ff */
[----:B------:R-:W-:Y:S01]  /*0d40*/  IADD3 R7, R0, -R7, RZ ;  /* 0x8000000700077210 */ /* 0x000fe20007ffe0ff */
[----:B------:R-:W-:Y:S01]  /*0d50*/  IMAD.IADD R11, R11, 0x1, -R12 ;  /* 0x000000010b0b7824 */ /* 0x000fe200078e0a0c */
[----:B------:R-:W-:Y:S01]  /*0d60*/  LEA.HI R3, R3, R0, RZ, 0x6 ;  /* 0x0000000003037211 */ /* 0x000fe200078f30ff */
[----:B------:R-:W-:Y:S01]  /*0d70*/  IMAD R0, R4, 0x8, R9 ;  /* 0x0000000804007824 */ /* 0x000fe200078e0209 */
[----:B------:R-:W-:Y:S01]  /*0d80*/  SHF.R.S32.HI R8, RZ, 0x5, R8 ;  /* 0x00000005ff087819 */ /* 0x000fe20000011408 */
[----:B------:R-:W-:Y:S01]  /*0d90*/  IMAD.SHL.U32 R16, R5, 0x10, RZ ;  /* 0x0000001005107824 */ /* 0x000fe200078e00ff */
[----:B------:R-:W-:Y:S01]  /*0da0*/  SHF.R.S32.HI R220, RZ, 0x3, R220 ;  /* 0x00000003ffdc7819 */ /* 0x000fe200000114dc */
[----:B------:R-:W-:Y:S01]  /*0db0*/  IMAD.SHL.U32 R3, R3, 0x10, RZ ;  /* 0x0000001003037824 */ /* 0x000fe200078e00ff */
[----:B------:R-:W-:Y:S01]  /*0dc0*/  LEA.HI R6, R7, R7, RZ, 0x1 ;  /* 0x0000000707067211 */ /* 0x000fe200078f08ff */
[----:B------:R0:W-:Y:S01]  /*0dd0*/  STL [R1+0x194], R0 ;  /* 0x0001940001007387 */ /* 0x0001e20000100800 */
[----:B------:R-:W-:Y:S01]  /*0de0*/  IMAD R11, R8, 0x10, R11 ;  /* 0x00000010080b7824 */ /* 0x000fe200078e020b */
[----:B------:R-:W-:Y:S01]  /*0df0*/  LOP3.LUT R10, R10, 0x7ffffffc, RZ, 0xc0, !PT ;  /* 0x7ffffffc0a0a7812 */ /* 0x000fe200078ec0ff */
[----:B------:R-:W-:Y:S01]  /*0e00*/  VIADD R12, R220, 0x20 ;  /* 0x00000020dc0c7836 */ /* 0x000fe20000000000 */
[----:B------:R-:W-:Y:S01]  /*0e10*/  LOP3.LUT R6, R6, 0x1ffffffe, RZ, 0xc0, !PT ;  /* 0x1ffffffe06067812 */ /* 0x000fe200078ec0ff */
[C---:B------:R-:W-:Y:S01]  /*0e20*/  VIADD R9, R220.reuse, 0x40 ;  /* 0x00000040dc097836 */ /* 0x040fe20000000000 */
[----:B------:R-:W-:Y:S01]  /*0e30*/  LOP3.LUT R13, R3, 0xfffffc00, RZ, 0xc0, !PT ;  /* 0xfffffc00030d7812 */ /* 0x000fe200078ec0ff */
[----:B------:R-:W-:Y:S01]  /*0e40*/  VIADD R8, R220, 0x60 ;  /* 0x00000060dc087836 */ /* 0x000fe20000000000 */
[----:B------:R-:W-:Y:S01]  /*0e50*/  IADD3 R22, R16, 0x80, RZ ;  /* 0x0000008010167810 */ /* 0x000fe20007ffe0ff */
[----:B------:R-:W-:Y:S01]  /*0e60*/  IMAD R11, R2, 0x40, R11 ;  /* 0x00000040020b7824 */ /* 0x000fe200078e020b */
[----:B0-----:R-:W-:Y:S01]  /*0e70*/  SHF.L.U32 R0, R220, 0x7, RZ ;  /* 0x00000007dc007819 */ /* 0x001fe200000006ff */
[----:B------:R-:W-:Y:S01]  /*0e80*/  IMAD.SHL.U32 R3, R9, 0x80, RZ ;  /* 0x0000008009037824 */ /* 0x000fe200078e00ff */
[----:B------:R-:W-:Y:S01]  /*0e90*/  SHF.R.S32.HI R2, RZ, 0x1f, R12 ;  /* 0x0000001fff027819 */ /* 0x000fe2000001140c */
[----:B------:R-:W-:Y:S01]  /*0ea0*/  IMAD.IADD R6, R7, 0x1, -R6 ;  /* 0x0000000107067824 */ /* 0x000fe200078e0a06 */
[----:B------:R-:W-:Y:S01]  /*0eb0*/  LOP3.LUT R15, R0, 0x380, RZ, 0xc0, !PT ;  /* 0x00000380000f7812 */ /* 0x000fe200078ec0ff */
[----:B------:R-:W-:Y:S01]  /*0ec0*/  IMAD.SHL.U32 R0, R12, 0x80, RZ ;  /* 0x000000800c007824 */ /* 0x000fe200078e00ff */
[----:B------:R-:W-:Y:S01]  /*0ed0*/  SHF.R.S32.HI R4, RZ, 0x1f, R9 ;  /* 0x0000001fff047819 */ /* 0x000fe20000011409 */
[----:B------:R-:W-:Y:S01]  /*0ee0*/  IMAD.SHL.U32 R18, R5, 0x8, RZ ;  /* 0x0000000805127824 */ /* 0x000fe200078e00ff */
[----:B------:R-:W-:Y:S01]  /*0ef0*/  SHF.R.S32.HI R7, RZ, 0x1f, R8 ;  /* 0x0000001fff077819 */ /* 0x000fe20000011408 */
[----:B------:R-:W-:Y:S01]  /*0f00*/  STL [R1+0x190], R11 ;  /* 0x0001900b01007387 */ /* 0x000fe20000100800 */
[----:B------:R-:W-:Y:S01]  /*0f10*/  LEA.HI R2, R2, R12, RZ, 0x3 ;  /* 0x0000000c02027211 */ /* 0x000fe200078f18ff */
[----:B------:R-:W-:Y:S01]  /*0f20*/  VIADD R219, R18, 0x40 ;  /* 0x0000004012db7836 */ /* 0x000fe20000000000 */
[----:B------:R-:W-:Y:S01]  /*0f30*/  LEA.HI R4, R4, R9, RZ, 0x3 ;  /* 0x0000000904047211 */ /* 0x000fe200078f18ff */
[----:B------:R-:W-:Y:S01]  /*0f40*/  VIADD R20, R18, 0x80 ;  /* 0x0000008012147836 */ /* 0x000fe20000000000 */
[----:B------:R-:W-:Y:S01]  /*0f50*/  LOP3.LUT R12, R0, 0x380, RZ, 0xc0, !PT ;  /* 0x00000380000c7812 */ /* 0x000fe200078ec0ff */
[----:B------:R-:W-:Y:S01]  /*0f60*/  STL [R1+0x78], RZ ;  /* 0x000078ff01007387 */ /* 0x000fe20000100800 */
[----:B------:R-:W-:Y:S01]  /*0f70*/  LOP3.LUT R9, R3, 0x380, RZ, 0xc0, !PT ;  /* 0x0000038003097812 */ /* 0x000fe200078ec0ff */
[----:B------:R-:W-:Y:S01]  /*0f80*/  IMAD.SHL.U32 R5, R8, 0x80, RZ ;  /* 0x0000008008057824 */ /* 0x000fe200078e00ff */
[----:B------:R-:W-:Y:S01]  /*0f90*/  LOP3.LUT R0, R15, 0x70, R16, 0xf8, !PT ;  /* 0x000000700f007812 */ /* 0x000fe200078ef810 */
[----:B------:R-:W-:Y:S01]  /*0fa0*/  IMAD.SHL.U32 R2, R2, 0x80, RZ ;  /* 0x0000008002027824 */ /* 0x000fe200078e00ff */
[----:B------:R-:W-:Y:S01]  /*0fb0*/  SHF.R.U32.HI R3, RZ, 0x3, R15 ;  /* 0x00000003ff037819 */ /* 0x000fe2000001160f */
[----:B------:R-:W-:Y:S01]  /*0fc0*/  VIADD R15, R18, 0xc0 ;  /* 0x000000c0120f7836 */ /* 0x000fe20000000000 */
[----:B------:R-:W-:Y:S01]  /*0fd0*/  LEA.HI R7, R7, R8, RZ, 0x3 ;  /* 0x0000000807077211 */ /* 0x000fe200078f18ff */
[----:B------:R0:W-:Y:S01]  /*0fe0*/  STL [R1+0x28], R13 ;  /* 0x0000280d01007387 */ /* 0x0001e20000100800 */
[----:B------:R-:W-:Y:S01]  /*0ff0*/  LOP3.LUT R3, R13, R0, R3, 0xf6, !PT ;  /* 0x000000000d037212 */ /* 0x000fe200078ef603 */
[----:B------:R-:W-:Y:S01]  /*1000*/  IMAD.SHL.U32 R4, R4, 0x80, RZ ;  /* 0x0000008004047824 */ /* 0x000fe200078e00ff */
[----:B------:R-:W-:Y:S01]  /*1010*/  SHF.R.S32.HI R21, RZ, 0x1f, R219 ;  /* 0x0000001fff157819 */ /* 0x000fe200000114db */
[----:B------:R1:W-:Y:S01]  /*1020*/  STL [R1+0x40], R20 ;  /* 0x0000401401007387 */ /* 0x0003e20000100800 */
[----:B------:R-:W-:Y:S01]  /*1030*/  IMAD.SHL.U32 R7, R7, 0x80, RZ ;  /* 0x0000008007077824 */ /* 0x000fe200078e00ff */
[----:B------:R-:W-:Y:S01]  /*1040*/  LOP3.LUT R8, R5, 0x380, RZ, 0xc0, !PT ;  /* 0x0000038005087812 */ /* 0x000fe200078ec0ff */
[----:B------:R-:W-:Y:S01]  /*1050*/  IMAD.IADD R10, R14, 0x1, -R10 ;  /* 0x000000010e0a7824 */ /* 0x000fe200078e0a0a */
[----:B------:R2:W-:Y:S01]  /*1060*/  STL [R1+0x44], R15 ;  /* 0x0000440f01007387 */ /* 0x0005e20000100800 */
[----:B------:R-:W-:Y:S01]  /*1070*/  LOP3.LUT R2, R2, 0xfffffc00, RZ, 0xc0, !PT ;  /* 0xfffffc0002027812 */ /* 0x000fe200078ec0ff */
[----:B------:R-:W-:Y:S01]  /*1080*/  IMAD.IADD R14, R216, 0x1, R3 ;  /* 0x00000001d80e7824 */ /* 0x000fe200078e0203 */
[----:B0-----:R-:W-:Y:S01]  /*1090*/  SHF.R.U32.HI R13, RZ, 0x3, R12 ;  /* 0x00000003ff0d7819 */ /* 0x001fe2000001160c */
[----:B------:R-:W-:Y:S01]  /*10a0*/  STL [R1+0x64], R21 ;  /* 0x0000641501007387 */ /* 0x000fe20000100800 */
[----:B------:R-:W-:-:S02]  /*10b0*/  LOP3.LUT R0, R12, 0x70, R16, 0xf8, !PT ;  /* 0x000000700c007812 */ /* 0x000fc400078ef810 */
[----:B-1----:R-:W-:Y:S02]  /*10c0*/  SHF.R.S32.HI R20, RZ, 0x1f, R20 ;  /* 0x0000001fff147819 */ /* 0x002fe40000011414 */
[----:B------:R-:W-:Y:S02]  /*10d0*/  LOP3.LUT R4, R4, 0xfffffc00, RZ, 0xc0, !PT ;  /* 0xfffffc0004047812 */ /* 0x000fe400078ec0ff */
[----:B--2---:R-:W-:Y:S01]  /*10e0*/  SHF.R.S32.HI R15, RZ, 0x1f, R15 ;  /* 0x0000001fff0f7819 */ /* 0x004fe2000001140f */
[----:B------:R0:W-:Y:S01]  /*10f0*/  STL [R1+0x80], R20 ;  /* 0x0000801401007387 */ /* 0x0001e20000100800 */
[----:B------:R-:W-:Y:S02]  /*1100*/  SHF.R.U32.HI R12, RZ, 0x3, R9 ;  /* 0x00000003ff0c7819 */ /* 0x000fe40000011609 */
[----:B------:R-:W-:Y:S01]  /*1110*/  LOP3.LUT R5, R9, 0x70, R16, 0xf8, !PT ;  /* 0x0000007009057812 */ /* 0x000fe200078ef810 */
[----:B------:R-:W-:Y:S01]  /*1120*/  STL [R1+0x7c], R15 ;  /* 0x00007c0f01007387 */ /* 0x000fe20000100800 */
[----:B------:R-:W-:-:S02]  /*1130*/  LOP3.LUT R7, R7, 0xfffffc00, RZ, 0xc0, !PT ;  /* 0xfffffc0007077812 */ /* 0x000fc400078ec0ff */
[----:B------:R-:W-:Y:S01]  /*1140*/  SHF.R.U32.HI R9, RZ, 0x3, R8 ;  /* 0x00000003ff097819 */ /* 0x000fe20000011608 */
[----:B------:R-:W-:Y:S01]  /*1150*/  STL [R1+0x54], R2 ;  /* 0x0000540201007387 */ /* 0x000fe20000100800 */
[----:B------:R-:W-:Y:S02]  /*1160*/  LOP3.LUT R8, R8, 0x70, R16, 0xf8, !PT ;  /* 0x0000007008087812 */ /* 0x000fe400078ef810 */
[----:B------:R-:W-:Y:S01]  /*1170*/  LOP3.LUT R3, R2, R0, R13, 0xf6, !PT ;  /* 0x0000000002037212 */ /* 0x000fe200078ef60d */
[----:B------:R-:W-:Y:S01]  /*1180*/  STL [R1+0x58], R14 ;  /* 0x0000580e01007387 */ /* 0x000fe20000100800 */
[----:B------:R-:W-:Y:S01]  /*1190*/  LOP3.LUT R5, R4, R5, R12, 0xf6, !PT ;  /* 0x0000000504057212 */ /* 0x000fe200078ef60c */
[----:B------:R-:W-:Y:S01]  /*11a0*/  IMAD.SHL.U32 R0, R10, 0x2, RZ ;  /* 0x000000020a007824 */ /* 0x000fe200078e00ff */
[----:B------:R-:W-:Y:S01]  /*11b0*/  SHF.R.S32.HI R19, RZ, 0x1f, R18 ;  /* 0x0000001fff137819 */ /* 0x000fe20000011412 */
[----:B------:R1:W-:Y:S01]  /*11c0*/  STL [R1+0x50], R4 ;  /* 0x0000500401007387 */ /* 0x0003e20000100800 */
[----:B------:R-:W-:Y:S01]  /*11d0*/  SHF.R.S32.HI R17, RZ, 0x1f, R16 ;  /* 0x0000001fff117819 */ /* 0x000fe20000011410 */
[C---:B------:R-:W-:Y:S01]  /*11e0*/  VIADD R43, R0.reuse, 0x8 ;  /* 0x00000008002b7836 */ /* 0x040fe20000000000 */
[C---:B------:R-:W-:Y:S01]  /*11f0*/  IADD3 R32, R0.reuse, 0x48, RZ ;  /* 0x0000004800207810 */ /* 0x040fe20007ffe0ff */
[----:B------:R2:W-:Y:S01]  /*1200*/  STL [R1+0x4c], R7 ;  /* 0x00004c0701007387 */ /* 0x0005e20000100800 */
[C---:B------:R-:W-:Y:S01]  /*1210*/  VIADD R42, R0.reuse, 0x10 ;  /* 0x00000010002a7836 */ /* 0x040fe20000000000 */
[C---:B0-----:R-:W-:Y:S01]  /*1220*/  IADD3 R20, R0.reuse, 0x98, RZ ;  /* 0x0000009800147810 */ /* 0x041fe20007ffe0ff */
[C---:B------:R-:W-:Y:S01]  /*1230*/  VIADD R41, R0.reuse, 0x18 ;  /* 0x0000001800297836 */ /* 0x040fe20000000000 */
[----:B------:R-:W-:Y:S01]  /*1240*/  SHF.R.S32.HI R218, RZ, 0x1f, R22 ;  /* 0x0000001fffda7819 */ /* 0x000fe20000011416 */
[----:B------:R-:W-:-:S02]  /*1250*/  VIADD R40, R0, 0x20 ;  /* 0x0000002000287836 */ /* 0x000fc40000000000 */
[C---:B-1----:R-:W-:Y:S01]  /*1260*/  IMAD.IADD R4, R216.reuse, 0x1, R3 ;  /* 0x00000001d8047824 */ /* 0x042fe200078e0203 */
[----:B------:R-:W-:Y:S01]  /*1270*/  IADD3 R3, R216, R5, RZ ;  /* 0x00000005d8037210 */ /* 0x000fe20007ffe0ff */
[C---:B------:R-:W-:Y:S01]  /*1280*/  VIADD R39, R0.reuse, 0x28 ;  /* 0x0000002800277836 */ /* 0x040fe20000000000 */
[----:B--2---:R-:W-:Y:S01]  /*1290*/  LOP3.LUT R7, R7, R8, R9, 0xf6, !PT ;  /* 0x0000000807077212 */ /* 0x004fe200078ef609 */
[C---:B------:R-:W-:Y:S01]  /*12a0*/  VIADD R38, R0.reuse, 0x30 ;  /* 0x0000003000267836 */ /* 0x040fe20000000000 */
[----:B------:R-:W-:Y:S01]  /*12b0*/  STL [R1+0x18c], R4 ;  /* 0x00018c0401007387 */ /* 0x000fe20000100800 */
[----:B------:R-:W-:Y:S02]  /*12c0*/  VIADD R37, R0, 0x38 ;  /* 0x0000003800257836 */ /* 0x000fe40000000000 */
[----:B------:R-:W-:Y:S01]  /*12d0*/  IMAD.IADD R2, R216, 0x1, R7 ;  /* 0x00000001d8027824 */ /* 0x000fe200078e0207 */
[----:B------:R-:W-:Y:S01]  /*12e0*/  STL [R1+0x48], R0 ;  /* 0x0000480001007387 */ /* 0x000fe20000100800 */
[C---:B------:R-:W-:Y:S01]  /*12f0*/  VIADD R36, R0.reuse, 0x40 ;  /* 0x0000004000247836 */ /* 0x040fe20000000000 */
[----:B------:R-:W-:Y:S01]  /*1300*/  SHF.R.S32.HI R7, RZ, 0x1f, R43 ;  /* 0x0000001fff077819 */ /* 0x000fe2000001142b */
[C---:B------:R-:W-:Y:S01]  /*1310*/  VIADD R31, R0.reuse, 0x50 ;  /* 0x00000050001f7836 */ /* 0x040fe20000000000 */
[----:B------:R0:W-:Y:S01]  /*1320*/  STL [R1+0x188], R3 ;  /* 0x0001880301007387 */ /* 0x0001e20000100800 */
[----:B------:R-:W-:-:S02]  /*1330*/  VIADD R30, R0, 0x58 ;  /* 0x00000058001e7836 */ /* 0x000fc40000000000 */
[C---:B------:R-:W-:Y:S01]  /*1340*/  VIADD R29, R0.reuse, 0x60 ;  /* 0x00000060001d7836 */ /* 0x040fe20000000000 */
[----:B------:R-:W-:Y:S01]  /*1350*/  STL [R1+0x184], R2 ;  /* 0x0001840201007387 */ /* 0x000fe20000100800 */
[C---:B------:R-:W-:Y:S02]  /*1360*/  VIADD R28, R0.reuse, 0x68 ;  /* 0x00000068001c7836 */ /* 0x040fe40000000000 */
[C---:B------:R-:W-:Y:S01]  /*1370*/  VIADD R27, R0.reuse, 0x70 ;  /* 0x00000070001b7836 */ /* 0x040fe20000000000 */
[----:B------:R-:W-:Y:S01]  /*1380*/  STL [R1+0x100], R43 ;  /* 0x0001002b01007387 */ /* 0x000fe20000100800 */
[C---:B------:R-:W-:Y:S01]  /*1390*/  VIADD R26, R0.reuse, 0x78 ;  /* 0x00000078001a7836 */ /* 0x040fe20000000000 */
[C---:B0-----:R-:W-:Y:S01]  /*13a0*/  IADD3 R3, R0.reuse, 0xe8, RZ ;  /* 0x000000e800037810 */ /* 0x041fe20007ffe0ff */
[C---:B------:R-:W-:Y:S01]  /*13b0*/  VIADD R25, R0.reuse, 0x80 ;  /* 0x0000008000197836 */ /* 0x040fe20000000000 */
[----:B------:R0:W-:Y:S01]  /*13c0*/  STL [R1+0xfc], R42 ;  /* 0x0000fc2a01007387 */ /* 0x0001e20000100800 */
[----:B------:R-:W-:-:S02]  /*13d0*/  VIADD R24, R0, 0x88 ;  /* 0x0000008800187836 */ /* 0x000fc40000000000 */
[C---:B------:R-:W-:Y:S01]  /*13e0*/  VIADD R21, R0.reuse, 0x90 ;  /* 0x0000009000157836 */ /* 0x040fe20000000000 */
[----:B------:R-:W-:Y:S01]  /*13f0*/  STL [R1+0xf8], R41 ;  /* 0x0000f82901007387 */ /* 0x000fe20000100800 */
[C---:B------:R-:W-:Y:S02]  /*1400*/  VIADD R15, R0.reuse, 0xa0 ;  /* 0x000000a0000f7836 */ /* 0x040fe40000000000 */
[C---:B------:R-:W-:Y:S01]  /*1410*/  VIADD R14, R0.reuse, 0xa8 ;  /* 0x000000a8000e7836 */ /* 0x040fe20000000000 */
[----:B------:R1:W-:Y:S01]  /*1420*/  STL [R1+0xf4], R40 ;  /* 0x0000f42801007387 */ /* 0x0003e20000100800 */
[C---:B------:R-:W-:Y:S01]  /*1430*/  VIADD R13, R0.reuse, 0xb0 ;  /* 0x000000b0000d7836 */ /* 0x040fe20000000000 */
[----:B0-----:R-:W-:Y:S01]  /*1440*/  SHF.R.S32.HI R42, RZ, 0x1f, R42 ;  /* 0x0000001fff2a7819 */ /* 0x001fe2000001142a */
[C---:B------:R-:W-:Y:S01]  /*1450*/  VIADD R12, R0.reuse, 0xb8 ;  /* 0x000000b8000c7836 */ /* 0x040fe20000000000 */
[----:B------:R0:W-:Y:S01]  /*1460*/  STL [R1+0xf0], R39 ;  /* 0x0000f02701007387 */ /* 0x0001e20000100800 */
[----:B------:R-:W-:-:S02]  /*1470*/  VIADD R10, R0, 0xc0 ;  /* 0x000000c0000a7836 */ /* 0x000fc40000000000 */
[C---:B------:R-:W-:Y:S01]  /*1480*/  VIADD R9, R0.reuse, 0xc8 ;  /* 0x000000c800097836 */ /* 0x040fe20000000000 */
[----:B------:R-:W-:Y:S01]  /*1490*/  STL [R1+0xec], R38 ;  /* 0x0000ec2601007387 */ /* 0x000fe20000100800 */
[C---:B------:R-:W-:Y:S01]  /*14a0*/  VIADD R8, R0.reuse, 0xd0 ;  /* 0x000000d000087836 */ /* 0x040fe20000000000 */
[----:B-1----:R-:W-:Y:S01]  /*14b0*/  SHF.R.S32.HI R40, RZ, 0x1f, R40 ;  /* 0x0000001fff287819 */ /* 0x002fe20000011428 */
[C---:B------:R-:W-:Y:S01]  /*14c0*/  VIADD R5, R0.reuse, 0xd8 ;  /* 0x000000d800057836 */ /* 0x040fe20000000000 */
[----:B------:R1:W-:Y:S01]  /*14d0*/  STL [R1+0xe8], R37 ;  /* 0x0000e82501007387 */ /* 0x0003e20000100800 */
[C---:B------:R-:W-:Y:S01]  /*14e0*/  VIADD R4, R0.reuse, 0xe0 ;  /* 0x000000e000047836 */ /* 0x040fe20000000000 */
[----:B0-----:R-:W-:Y:S01]  /*14f0*/  SHF.R.S32.HI R39, RZ, 0x1f, R39 ;  /* 0x0000001fff277819 */ /* 0x001fe20000011427 */
[C---:B------:R-:W-:Y:S01]  /*1500*/  VIADD R2, R0.reuse, 0xf0 ;  /* 0x000000f000027836 */ /* 0x040fe20000000000 */
[----:B------:R0:W-:Y:S01]  /*1510*/  STL [R1+0xe4], R36 ;  /* 0x0000e42401007387 */ /* 0x0001e20000100800 */
[----:B------:R-:W-:-:S03]  /*1520*/  VIADD R0, R0, 0xf8 ;  /* 0x000000f800007836 */ /* 0x000fc60000000000 */
[----:B------:R-:W-:Y:S01]  /*1530*/  STL [R1+0xe0], R32 ;  /* 0x0000e02001007387 */ /* 0x000fe20000100800 */
[----:B-1----:R-:W-:-:S03]  /*1540*/  SHF.R.S32.HI R37, RZ, 0x1f, R37 ;  /* 0x0000001fff257819 */ /* 0x002fc60000011425 */
[----:B------:R1:W-:Y:S01]  /*1550*/  STL [R1+0xdc], R31 ;  /* 0x0000dc1f01007387 */ /* 0x0003e20000100800 */
[----:B0-----:R-:W-:-:S03]  /*1560*/  SHF.R.S32.HI R36, RZ, 0x1f, R36 ;  /* 0x0000001fff247819 */ /* 0x001fc60000011424 */
[----:B------:R0:W-:Y:S04]  /*1570*/  STL [R1+0xd8], R30 ;  /* 0x0000d81e01007387 */ /* 0x0001e80000100800 */
        /* <DEDUP_REMOVED lines=27> */
[----:B------:R-:W-:Y:S01]  /*1730*/  STL [R1+0x94], R4 ;  /* 0x0000940401007387 */ /* 0x000fe20000100800 */
[----:B0-----:R-:W-:-:S03]  /*1740*/  SHF.R.S32.HI R8, RZ, 0x1f, R8 ;  /* 0x0000001fff087819 */ /* 0x001fc60000011408 */
[----:B------:R-:W-:Y:S04]  /*1750*/  STL [R1+0x90], R3 ;  /* 0x0000900301007387 */ /* 0x000fe80000100800 */
[----:B------:R0:W-:Y:S04]  /*1760*/  STL [R1+0x180], R7 ;  /* 0x0001800701007387 */ /* 0x0001e80000100800 */
[----:B------:R-:W-:Y:S04]  /*1770*/  STL [R1+0x8c], R2 ;  /* 0x00008c0201007387 */ /* 0x000fe80000100800 */
[----:B------:R-:W-:Y:S01]  /*1780*/  STL [R1+0x17c], R42 ;  /* 0x00017c2a01007387 */ /* 0x000fe20000100800 */
[----:B0-----:R-:W-:-:S03]  /*1790*/  SHF.R.S32.HI R7, RZ, 0x1f, R41 ;  /* 0x0000001fff077819 */ /* 0x001fc60000011429 */
[----:B------:R-:W-:Y:S04]  /*17a0*/  STL [R1+0x88], R0 ;  /* 0x0000880001007387 */ /* 0x000fe80000100800 */
        /* <DEDUP_REMOVED lines=34> */
[----:B------:R1:W-:Y:S01]  /*19d0*/  STL [R1+0x118], R7 ;  /* 0x0001180701007387 */ /* 0x0003e20000100800 */
[----:B------:R-:W-:Y:S02]  /*19e0*/  SHF.R.S32.HI R3, RZ, 0x1f, R2 ;  /* 0x0000001fff037819 */ /* 0x000fe40000011402 */
[----:B------:R-:W-:Y:S01]  /*19f0*/  SHF.R.S32.HI R2, RZ, 0x1f, R0 ;  /* 0x0000001fff027819 */ /* 0x000fe20000011400 */
[----:B------:R-:W-:Y:S01]  /*1a00*/  IMAD R0, R6, 0x8, R11 ;  /* 0x0000000806007824 */ /* 0x000fe200078e020b */
[----:B------:R1:W-:Y:S04]  /*1a10*/  STL [R1+0x114], R5 ;  /* 0x0001140501007387 */ /* 0x0003e80000100800 */
[----:B------:R1:W-:Y:S04]  /*1a20*/  STL [R1+0x110], R4 ;  /* 0x0001100401007387 */ /* 0x0003e80000100800 */
[----:B------:R1:W-:Y:S04]  /*1a30*/  STL [R1+0x10c], R3 ;  /* 0x00010c0301007387 */ /* 0x0003e80000100800 */
[----:B------:R1:W-:Y:S04]  /*1a40*/  STL [R1+0x5c], R0 ;  /* 0x00005c0001007387 */ /* 0x0003e80000100800 */
[----:B------:R1:W-:Y:S02]  /*1a50*/  STL [R1+0x108], R2 ;  /* 0x0001080201007387 */ /* 0x0003e40000100800 */
.L_x_3293:
[----:B01----:R-:W0:Y:S02]  /*1a60*/  LDC.64 R2, c[0x0][0xc88] ;  /* 0x00032200ff027b82 */ /* 0x003e240000000a00 */
[----:B0-----:R-:W-:-:S05]  /*1a70*/  IMAD.WIDE R2, R35, 0x4, R2 ;  /* 0x0000000423027825 */ /* 0x001fca00078e0202 */
[----:B--2--5:R-:W2:Y:S01]  /*1a80*/  LDG.E R29, desc[UR42][R2.64] ;  /* 0x0000002a021d7981 */ /* 0x024ea2000c1e1900 */
[----:B------:R-:W-:Y:S05]  /*1a90*/  YIELD ;  /* 0x0000000000007946 */ /* 0x000fea0003800000 */
[----:B------:R-:W-:Y:S01]  /*1aa0*/  ULDC.64 UR4, c[0x0][0xa28] ;  /* 0x00028a0000047ab9 */ /* 0x000fe20000000a00 */
[----:B------:R-:W-:Y:S01]  /*1ab0*/  ULDC.64 UR8, c[0x0][0xa18] ;  /* 0x0002860000087ab9 */ /* 0x000fe20000000a00 */
[----:B------:R-:W-:Y:S01]  /*1ac0*/  ISETP.NE.U32.AND P1, PT, RZ, UR4, PT ;  /* 0x00000004ff007c0c */ /* 0x000fe2000bf25070 */
[----:B---3--:R-:W-:Y:S01]  /*1ad0*/  IMAD.MOV.U32 R9, RZ, RZ, RZ ;  /* 0x000000ffff097224 */ /* 0x008fe200078e00ff */
[----:B------:R-:W-:Y:S01]  /*1ae0*/  ULDC.64 UR6, c[0x0][0xa08] ;  /* 0x0002820000067ab9 */ /* 0x000fe20000000a00 */
[----:B------:R-:W-:Y:S01]  /*1af0*/  IMAD.MOV.U32 R27, RZ, RZ, RZ ;  /* 0x000000ffff1b7224 */ /* 0x000fe200078e00ff */
[----:B------:R-:W-:-:S02]  /*1b00*/  ISETP.NE.AND.EX P1, PT, RZ, UR5, PT, P1 ;  /* 0x00000005ff007c0c */ /* 0x000fc4000bf25310 */
[----:B------:R-:W-:-:S04]  /*1b10*/  ISETP.NE.U32.AND P0, PT, RZ, UR6, PT ;  /* 0x00000006ff007c0c */ /* 0x000fc8000bf05070 */
[----:B------:R-:W-:Y:S02]  /*1b20*/  ISETP.NE.AND.EX P0, PT, RZ, UR7, PT, P0 ;  /* 0x00000007ff007c0c */ /* 0x000fe4000bf05300 */
[----:B--2---:R-:W-:Y:S01]  /*1b30*/  SHF.R.S32.HI R0, RZ, 0x1f, R29 ;  /* 0x0000001fff007819 */ /* 0x004fe2000001141d */
[----:B------:R-:W-:-:S04]  /*1b40*/  IMAD.SHL.U32 R31, R29, 0x4, RZ ;  /* 0x000000041d1f7824 */ /* 0x000fc800078e00ff */
[C---:B------:R-:W-:Y:S01]  /*1b50*/  @P1 LEA R6, P2, R29.reuse, UR4, 0x2 ;  /* 0x000000041d061c11 */ /* 0x040fe2000f8410ff */
[----:B------:R-:W-:Y:S01]  /*1b60*/  STL [R1+0x60], R29 ;  /* 0x0000601d01007387 */ /* 0x000fe20000100800 */
[C-C-:B------:R-:W-:Y:S02]  /*1b70*/  SHF.L.U64.HI R30, R29.reuse, 0x2, R0.reuse ;  /* 0x000000021d1e7819 */ /* 0x140fe40000010200 */
[----:B------:R-:W-:Y:S01]  /*1b80*/  @P1 LEA.HI.X R7, R29, UR5, R0, 0x2, P2 ;  /* 0x000000051d071c11 */ /* 0x000fe200090f1400 */
[----:B------:R-:W-:Y:S01]  /*1b90*/  ULDC UR4, c[0x0][0x288] ;  /* 0x0000a20000047ab9 */ /* 0x000fe20000000800 */
[----:B------:R-:W-:Y:S01]  /*1ba0*/  ISETP.NE.U32.AND P2, PT, RZ, UR8, PT ;  /* 0x00000008ff007c0c */ /* 0x000fe2000bf45070 */
[----:B------:R0:W-:Y:S01]  /*1bb0*/  STL [R1+0x74], R0 ;  /* 0x0000740001007387 */ /* 0x0001e20000100800 */
[----:B------:R-:W-:Y:S02]  /*1bc0*/  IADD3 R4, P3, R31, UR6, RZ ;  /* 0x000000061f047c10 */ /* 0x000fe4000ff7e0ff */
[----:B------:R-:W-:Y:S01]  /*1bd0*/  ISETP.NE.AND.EX P2, PT, RZ, UR9, PT, P2 ;  /* 0x00000009ff007c0c */ /* 0x000fe2000bf45320 */
[----:B------:R-:W5:Y:S01]  /*1be0*/  @P1 LDG.E R9, desc[UR42][R6.64] ;  /* 0x0000002a06091981 */ /* 0x000f62000c1e1900 */
[----:B------:R-:W-:-:S03]  /*1bf0*/  IADD3.X R5, R30, UR7, RZ, P3, !PT ;  /* 0x000000071e057c10 */ /* 0x000fc60009ffe4ff */
[----:B------:R1:W-:Y:S01]  /*1c00*/  STL [R1+0x6c], R31 ;  /* 0x00006c1f01007387 */ /* 0x0003e20000100800 */
[----:B0-----:R-:W-:Y:S01]  /*1c10*/  IMAD.U32 R0, RZ, RZ, UR4 ;  /* 0x00000004ff007e24 */ /* 0x001fe2000f8e00ff */
[----:B------:R-:W-:Y:S02]  /*1c20*/  ULDC.64 UR4, c[0x0][0x418] ;  /* 0x0001060000047ab9 */ /* 0x000fe40000000a00 */
[----:B------:R-:W5:Y:S04]  /*1c30*/  @P0 LDG.E R27, desc[UR42][R4.64] ;  /* 0x0000002a041b0981 */ /* 0x000f68000c1e1900 */
[----:B------:R-:W-:Y:S01]  /*1c40*/  @P2 IADD3 R2, P1, R31, UR8, RZ ;  /* 0x000000081f022c10 */ /* 0x000fe2000ff3e0ff */
[----:B------:R1:W-:Y:S03]  /*1c50*/  STL [R1+0x70], R30 ;  /* 0x0000701e01007387 */ /* 0x0003e60000100800 */
        /* <DEDUP_REMOVED lines=10> */
[----:B------:R-:W-:Y:S01]  /*1d00*/  MOV R28, UR4 ;  /* 0x00000004001c7c02 */ /* 0x000fe20008000f00 */
[----:B--2---:R1:W-:Y:S01]  /*1d10*/  STL [R1+0x24], R0 ;  /* 0x0000240001007387 */ /* 0x0043e20000100800 */
[----:B------:R-:W-:Y:S01]  /*1d20*/  IMAD.MOV.U32 R10, RZ, RZ, R0 ;  /* 0x000000ffff0a7224 */ /* 0x000fe200078e0000 */
[----:B----4-:R-:W-:Y:S06]  /*1d30*/  @P2 BRA `(.L_x_3058) ;  /* 0x0000000000282947 */ /* 0x010fec0003800000 */
[----:B------:R-:W-:Y:S02]  /*1d40*/  ULDC.64 UR4, c[0x0][0xa00] ;  /* 0x0002800000047ab9 */ /* 0x000fe40000000a00 */
[----:B------:R-:W-:-:S04]  /*1d50*/  ISETP.NE.U32.AND P1, PT, RZ, UR4, PT ;  /* 0x00000004ff007c0c */ /* 0x000fc8000bf25070 */
[----:B------:R-:W-:-:S13]  /*1d60*/  ISETP.NE.AND.EX P1, PT, RZ, UR5, PT, P1 ;  /* 0x00000005ff007c0c */ /* 0x000fda000bf25310 */
[----:B------:R-:W-:Y:S05]  /*1d70*/  @!P1 BRA `(.L_x_3058) ;  /* 0x0000000000189947 */ /* 0x000fea0003800000 */
[----:B------:R-:W0:Y:S02]  /*1d80*/  LDC.64 R6, c[0x0][0xa00] ;  /* 0x00028000ff067b82 */ /* 0x000e240000000a00 */
[----:B0-----:R-:W-:-:S05]  /*1d90*/  IMAD.WIDE R6, R29, 0x4, R6 ;  /* 0x000000041d067825 */ /* 0x001fca00078e0206 */
[----:B-1----:R-:W2:Y:S04]  /*1da0*/  LDG.E R0, desc[UR42][R6.64] ;  /* 0x0000002a06007981 */ /* 0x002ea8000c1e1900 */
[----:B------:R-:W2:Y:S02]  /*1db0*/  LDG.E R3, desc[UR42][R6.64+0x4] ;  /* 0x0000042a06037981 */ /* 0x000ea4000c1e1900 */
[----:B--2---:R-:W-:-:S05]  /*1dc0*/  IMAD.IADD R10, R3, 0x1, -R0 ;  /* 0x00000001030a7824 */ /* 0x004fca00078e0a00 */
[----:B------:R0:W-:Y:S02]  /*1dd0*/  STL [R1+0x24], R10 ;  /* 0x0000240a01007387 */ /* 0x0001e40000100800 */
.L_x_3058:
[----:B------:R-:W-:Y:S01]  /*1de0*/  ULDC.64 UR4, c[0x0][0xa20] ;  /* 0x0002880000047ab9 */ /* 0x000fe20000000a00 */
[C---:B------:R-:W-:Y:S02]  /*1df0*/  LOP3.LUT R3, R34.reuse, 0xff000000, RZ, 0xc0, !PT ;  /* 0xff00000022037812 */ /* 0x040fe400078ec0ff */
[----:B------:R-:W-:Y:S02]  /*1e00*/  ISETP.NE.U32.AND P1, PT, RZ, UR4, PT ;  /* 0x00000004ff007c0c */ /* 0x000fe4000bf25070 */
[C---:B-1----:R-:W-:Y:S02]  /*1e10*/  LOP3.LUT R0, R34.reuse, 0xff0000, RZ, 0xc0, !PT ;  /* 0x00ff000022007812 */ /* 0x042fe400078ec0ff */
[----:B------:R-:W-:Y:S02]  /*1e20*/  ISETP.NE.AND.EX P1, PT, RZ, UR5, PT, P1 ;  /* 0x00000005ff007c0c */ /* 0x000fe4000bf25310 */
[----:B------:R-:W-:Y:S02]  /*1e30*/  SHF.R.U32.HI R3, RZ, 0x8, R3 ;  /* 0x00000008ff037819 */ /* 0x000fe40000011603 */
[----:B------:R-:W-:-:S02]  /*1e40*/  LOP3.LUT R221, R34, 0xffff, RZ, 0xc0, !PT ;  /* 0x0000ffff22dd7812 */ /* 0x000fc400078ec0ff */
[----:B------:R-:W-:-:S07]  /*1e50*/  LEA.HI R8, R0, R3, RZ, 0x10 ;  /* 0x0000000300087211 */ /* 0x000fce00078f80ff */
[----:B------:R-:W-:Y:S05]  /*1e60*/  @!P1 BRA `(.L_x_3059) ;  /* 0x0000000000109947 */ /* 0x000fea0003800000 */
[----:B------:R-:W-:-:S04]  /*1e70*/  IADD3 R4, P0, R31, UR4, RZ ;  /* 0x000000041f047c10 */ /* 0x000fc8000ff1e0ff */
[----:B------:R-:W-:-:S05]  /*1e80*/  IADD3.X R5, R30, UR5, RZ, P0, !PT ;  /* 0x000000051e057c10 */ /* 0x000fca00087fe4ff */
[----:B------:R1:W5:Y:S01]  /*1e90*/  LDG.E R28, desc[UR42][R4.64] ;  /* 0x0000002a041c7981 */ /* 0x000362000c1e1900 */
[----:B------:R-:W-:Y:S05]  /*1ea0*/  BRA `(.L_x_3060) ;  /* 0x0000000000107947 */ /* 0x000fea0003800000 */
.L_x_3059:
[----:B------:R-:W-:Y:S05]  /*1eb0*/  @!P0 BRA `(.L_x_3060) ;  /* 0x00000000000c8947 */ /* 0x000fea0003800000 */
[----:B------:R-:W2:Y:S04]  /*1ec0*/  LDG.E R3, desc[UR42][R4.64] ;  /* 0x0000002a04037981 */ /* 0x000ea8000c1e1900 */
[----:B------:R-:W2:Y:S02]  /*1ed0*/  LDG.E R28, desc[UR42][R4.64+0x4] ;  /* 0x0000042a041c7981 */ /* 0x000ea4000c1e1900 */
[----:B--2---:R-:W-:-:S07]  /*1ee0*/  IMAD.IADD R28, R28, 0x1, -R3 ;  /* 0x000000011c1c7824 */ /* 0x004fce00078e0a03 */
.L_x_3060:
[----:B------:R-:W-:Y:S01]  /*1ef0*/  ULDC.64 UR4, c[0x0][0xa10] ;  /* 0x0002840000047ab9 */ /* 0x000fe20000000a00 */
[----:B------:R-:W2:Y:S01]  /*1f00*/  LDC R6, c[0x0][0x448] ;  /* 0x00011200ff067b82 */ /* 0x000ea20000000800 */
[----:B------:R-:W-:-:S04]  /*1f10*/  ISETP.NE.U32.AND P0, PT, RZ, UR4, PT ;  /* 0x00000004ff007c0c */ /* 0x000fc8000bf05070 */
[----:B------:R-:W-:Y:S01]  /*1f20*/  ISETP.NE.AND.EX P0, PT, RZ, UR5, PT, P0 ;  /* 0x00000005ff007c0c */ /* 0x000fe2000bf05300 */
[----:B------:R-:W-:-:S12]  /*1f30*/  ULDC.64 UR4, c[0x0][0xa30] ;  /* 0x00028c0000047ab9 */ /* 0x000fd80000000a00 */
[----:B-1----:R-:W1:Y:S02]  /*1f40*/  @P0 LDC.64 R4, c[0x0][0xa10] ;  /* 0x00028400ff040b82 */ /* 0x002e640000000a00 */
[----:B-1----:R-:W-:-:S05]  /*1f50*/  @P0 IMAD.WIDE R4, R29, 0x4, R4 ;  /* 0x000000041d040825 */ /* 0x002fca00078e0204 */
[----:B------:R-:W3:Y:S04]  /*1f60*/  @P0 LDG.E R0, desc[UR42][R4.64] ;  /* 0x0000002a04000981 */ /* 0x000ee8000c1e1900 */
[----:B------:R1:W3:Y:S01]  /*1f70*/  @P0 LDG.E R3, desc[UR42][R4.64+0x4] ;  /* 0x0000042a04030981 */ /* 0x0002e2000c1e1900 */
[----:B------:R-:W-:Y:S01]  /*1f80*/  ISETP.NE.U32.AND P1, PT, RZ, UR4, PT ;  /* 0x00000004ff007c0c */ /* 0x000fe2000bf25070 */
[----:B-----5:R-:W-:-:S03]  /*1f90*/  IMAD.MOV.U32 R24, RZ, RZ, R28 ;  /* 0x000000ffff187224 */ /* 0x020fc600078e001c */
[----:B------:R-:W-:-:S13]  /*1fa0*/  ISETP.NE.AND.EX P1, PT, RZ, UR5, PT, P1 ;  /* 0x00000005ff007c0c */ /* 0x000fda000bf25310 */
[----:B-1----:R-:W-:-:S04]  /*1fb0*/  @P1 IADD3 R4, P2, R31, UR4, RZ ;  /* 0x000000041f041c10 */ /* 0x002fc8000ff5e0ff */
[----:B------:R-:W-:-:S05]  /*1fc0*/  @P1 IADD3.X R5, R30, UR5, RZ, P2, !PT ;  /* 0x000000051e051c10 */ /* 0x000fca00097fe4ff */
[----:B------:R1:W5:Y:S01]  /*1fd0*/  @P1 LDG.E R24, desc[UR42][R4.64] ;  /* 0x0000002a04181981 */ /* 0x000362000c1e1900 */
[----:B--2---:R-:W-:Y:S01]  /*1fe0*/  ISETP.NE.AND P1, PT, R6, 0x1, PT ;  /* 0x000000010600780c */ /* 0x004fe20003f25270 */
[----:B------:R-:W-:Y:S01]  /*1ff0*/  IMAD.SHL.U32 R12, R33, 0x80, RZ ;  /* 0x00000080210c7824 */ /* 0x000fe200078e00ff */
[----:B------:R-:W-:Y:S01]  /*2000*/  LOP3.LUT R13, R8, 0xff, RZ, 0xc0, !PT ;  /* 0x000000ff080d7812 */ /* 0x000fe200078ec0ff */
[----:B------:R-:W-:Y:S01]  /*2010*/  IMAD.IADD R9, R28, 0x1, -R9 ;  /* 0x000000011c097824 */ /* 0x000fe200078e0a09 */
[----:B------:R-:W-:Y:S01]  /*2020*/  BSSY B0, `(.L_x_3061) ;  /* 0x0000037000007945 */ /* 0x000fe20003800000 */
[----:B------:R-:W-:Y:S01]  /*2030*/  VIADD R6, R12, 0x7f ;  /* 0x0000007f0c067836 */ /* 0x000fe20000000000 */
[----:B------:R-:W-:Y:S07]  /*2040*/  STL [R1+0x2c], R12 ;  /* 0x00002c0c01007387 */ /* 0x000fee0000100800 */
[----:B------:R-:W2:Y:S08]  /*2050*/  @P1 LDC R7, c[0x0][0x44c] ;  /* 0x00011300ff071b82 */ /* 0x000eb00000000800 */
[----:B------:R-:W4:Y:S01]  /*2060*/  @P1 LDC R11, c[0x0][0x450] ;  /* 0x00011400ff0b1b82 */ /* 0x000f220000000800 */
[----:B---3--:R-:W-:-:S02]  /*2070*/  @P0 IMAD.IADD R2, R3, 0x1, -R0 ;  /* 0x0000000103020824 */ /* 0x008fc400078e0a00 */
[----:B--2---:R-:W-:-:S04]  /*2080*/  @P1 IMAD.HI.U32 R0, R6, R7, RZ ;  /* 0x0000000706001227 */ /* 0x004fc800078e00ff */
[----:B-1----:R-:W-:Y:S01]  /*2090*/  IMAD.IADD R4, R9, 0x1, R2 ;  /* 0x0000000109047824 */ /* 0x002fe200078e0202 */
[----:B----4-:R-:W-:-:S03]  /*20a0*/  @P1 SHF.R.U32.HI R6, RZ, R11, R0 ;  /* 0x0000000bff061219 */ /* 0x010fc60000011600 */
[C---:B------:R-:W-:Y:S01]  /*20b0*/  VIADD R0, R4.reuse, 0x7f ;  /* 0x0000007f04007836 */ /* 0x040fe20000000000 */
[----:B------:R-:W-:Y:S01]  /*20c0*/  IADD3 R91, R4, 0x80, -R10 ;  /* 0x00000080045b7810 */ /* 0x000fe20007ffe80a */
[----:B------:R1:W-:Y:S03]  /*20d0*/  STL [R1+0x30], R4 ;  /* 0x0000300401007387 */ /* 0x0003e60000100800 */
[----:B------:R-:W-:Y:S01]  /*20e0*/  IADD3 R6, R91, R6, RZ ;  /* 0x000000065b067210 */ /* 0x000fe20007ffe0ff */
[----:B------:R2:W-:Y:S01]  /*20f0*/  STL [R1+0x84], R13 ;  /* 0x0000840d01007387 */ /* 0x0005e20000100800 */
[----:B------:R-:W-:Y:S02]  /*2100*/  SHF.R.S32.HI R3, RZ, 0x1f, R0 ;  /* 0x0000001fff037819 */ /* 0x000fe40000011400 */
[----:B------:R-:W-:Y:S02]  /*2110*/  SHF.R.S32.HI R5, RZ, 0x1f, R6 ;  /* 0x0000001fff057819 */ /* 0x000fe40000011406 */
[----:B------:R-:W-:Y:S01]  /*2120*/  LEA.HI R3, R3, R0, RZ, 0x7 ;  /* 0x0000000003037211 */ /* 0x000fe200078f38ff */
[----:B------:R-:W-:Y:S01]  /*2130*/  IMAD.MOV.U32 R0, RZ, RZ, RZ ;  /* 0x000000ffff007224 */ /* 0x000fe200078e00ff */
[----:B------:R-:W-:-:S02]  /*2140*/  LEA.HI R5, R5, R6, RZ, 0x7 ;  /* 0x0000000605057211 */ /* 0x000fc400078f38ff */
[----:B-1----:R-:W-:Y:S02]  /*2150*/  SHF.R.U32.HI R4, RZ, 0x10, R8 ;  /* 0x00000010ff047819 */ /* 0x002fe40000011608 */
[----:B------:R-:W-:Y:S02]  /*2160*/  SHF.R.S32.HI R92, RZ, 0x7, R3 ;  /* 0x00000007ff5c7819 */ /* 0x000fe40000011403 */
[----:B------:R-:W-:Y:S01]  /*2170*/  SHF.R.S32.HI R5, RZ, 0x7, R5 ;  /* 0x00000007ff057819 */ /* 0x000fe20000011405 */
[----:B------:R2:W-:Y:S03]  /*2180*/  STL [R1+0x68], R4 ;  /* 0x0000680401007387 */ /* 0x0005e60000100800 */
[----:B0-----:R-:W-:-:S04]  /*2190*/  VIMNMX R10, R92, R5, PT ;  /* 0x000000055c0a7248 */ /* 0x001fc80003fe0100 */
[----:B------:R-:W-:-:S13]  /*21a0*/  ISETP.GE.AND P0, PT, R10, 0x1, PT ;  /* 0x000000010a00780c */ /* 0x000fda0003f06270 */
[----:B--2---:R-:W-:Y:S05]  /*21b0*/  @!P0 BRA `(.L_x_3062) ;  /* 0x0000000000748947 */ /* 0x004fea0003800000 */
[----:B------:R-:W-:Y:S01]  /*21c0*/  ISETP.NE.AND P0, PT, R4, RZ, PT ;  /* 0x000000ff0400720c */ /* 0x000fe20003f05270 */
[----:B------:R-:W-:-:S03]  /*21d0*/  ULDC UR4, c[0x0][0x9f0] ;  /* 0x00027c0000047ab9 */ /* 0x000fc60000000800 */
        /* <DEDUP_REMOVED lines=24> */
[----:B------:R-:W-:-:S05]  /*2360*/  IMAD.MOV.U32 R0, RZ, RZ, R5 ;  /* 0x000000ffff007224 */ /* 0x000fca00078e0005 */
[----:B------:R-:W-:Y:S02]  /*2370*/  @!P2 IADD3 R0, -R0, RZ, RZ ;  /* 0x000000ff0000a210 */ /* 0x000fe40007ffe1ff */
[----:B------:R-:W-:-:S07]  /*2380*/  @!P1 LOP3.LUT R0, RZ, R11, RZ, 0x33, !PT ;  /* 0x0000000bff009212 */ /* 0x000fce00078e33ff */
.L_x_3062:
[----:B------:R-:W-:Y:S05]  /*2390*/  BSYNC B0 ;  /* 0x0000000000007941 */ /* 0x000fea0003800000 */
.L_x_3061:
[----:B------:R-:W-:-:S05]  /*23a0*/  IMAD R3, R13, R0, RZ ;  /* 0x000000000d037224 */ /* 0x000fca00078e02ff */
        /* <DEDUP_REMOVED lines=35> */
.L_x_3065:
[----:B------:R-:W-:Y:S05]  /*25e0*/  BSYNC B6 ;  /* 0x0000000000067941 */ /* 0x000fea0003800000 */
.L_x_3064:
        /* <DEDUP_REMOVED lines=20> */
.L_x_3067:
[----:B------:R-:W-:Y:S05]  /*2730*/  BSYNC B6 ;  /* 0x0000000000067941 */ /* 0x000fea0003800000 */
.L_x_3066:
        /* <DEDUP_REMOVED lines=19> */
[----:B------:R-:W-:-:S04]  /*2870*/  IMAD.SHL.U32 R34, R220, 0x80, RZ ;  /* 0x00000080dc227824 */ /* 0x000fc800078e00ff */
[----:B------:R-:W-:Y:S02]  /*2880*/  IMAD.IADD R5, R16, 0x1, R5 ;  /* 0x0000000110057824 */ /* 0x000fe400078e0205 */
[----:B----4-:R-:W-:-:S05]  /*2890*/  VIADD R6, R29, 0xffffff80 ;  /* 0xffffff801d067836 */ /* 0x010fca0000000000 */
[----:B------:R-:W-:-:S04]  /*28a0*/  SHF.R.S32.HI R3, RZ, 0x1f, R6 ;  /* 0x0000001fff037819 */ /* 0x000fc80000011406 */
[----:B------:R-:W-:-:S04]  /*28b0*/  LEA.HI R3, R3, R6, RZ, 0x3 ;  /* 0x0000000603037211 */ /* 0x000fc800078f18ff */
[----:B------:R-:W-:-:S05]  /*28c0*/  LOP3.LUT R7, R3, 0xfffffff8, RZ, 0xc0, !PT ;  /* 0xfffffff803077812 */ /* 0x000fca00078ec0ff */
[----:B------:R-:W-:Y:S02]  /*28d0*/  IMAD.IADD R37, R6, 0x1, -R7 ;  /* 0x0000000106257824 */ /* 0x000fe400078e0a07 */
[----:B------:R-:W-:Y:S02]  /*28e0*/  IMAD R7, R220, R15, R4 ;  /* 0x0000000fdc077224 */ /* 0x000fe400078e0204 */
[----:B------:R-:W-:-:S04]  /*28f0*/  IMAD R4, R9, R12, RZ ;  /* 0x0000000c09047224 */ /* 0x000fc800078e02ff */
[----:B------:R-:W-:Y:S01]  /*2900*/  IMAD R9, R220, R13, R4 ;  /* 0x0000000ddc097224 */ /* 0x000fe200078e0204 */
[----:B------:R-:W-:Y:S02]  /*2910*/  SHF.R.S32.HI R4, RZ, 0x1f, R5 ;  /* 0x0000001fff047819 */ /* 0x000fe40000011405 */
[----:B------:R-:W-:Y:S02]  /*2920*/  LOP3.LUT R34, R34, 0x380, RZ, 0xc0, !PT ;  /* 0x0000038022227812 */ /* 0x000fe400078ec0ff */
[CC--:B------:R-:W-:Y:S02]  /*2930*/  LEA.HI R77, R4.reuse, R5.reuse, RZ, 0x4 ;  /* 0x00000005044d7211 */ /* 0x0c0fe400078f20ff */
[----:B------:R-:W-:Y:S01]  /*2940*/  LEA.HI R6, R4, R5, RZ, 0x7 ;  /* 0x0000000504067211 */ /* 0x000fe200078f38ff */
[----:B------:R-:W-:Y:S01]  /*2950*/  VIADD R33, R220, 0x20 ;  /* 0x00000020dc217836 */ /* 0x000fe20000000000 */
[----:B------:R-:W-:Y:S01]  /*2960*/  LOP3.LUT R4, R34, 0x70, R77, 0xf8, !PT ;  /* 0x0000007022047812 */ /* 0x000fe200078ef84d */
[----:B------:R-:W-:-:S03]  /*2970*/  VIADD R34, R220, 0x20 ;  /* 0x00000020dc227836 */ /* 0x000fc60000000000 */
[----:B------:R-:W-:Y:S01]  /*2980*/  SHF.L.U32 R33, R33, 0x7, RZ ;  /* 0x0000000721217819 */ /* 0x000fe200000006ff */
[----:B------:R-:W-:Y:S02]  /*2990*/  IMAD.SHL.U32 R34, R34, 0x80, RZ ;  /* 0x0000008022227824 */ /* 0x000fe400078e00ff */
[-C--:B------:R-:W-:Y:S01]  /*29a0*/  IMAD.WIDE.U32 R80, R220, R14.reuse, R16 ;  /* 0x0000000edc507225 */ /* 0x080fe200078e0010 */
[----:B------:R-:W-:Y:S02]  /*29b0*/  LOP3.LUT R33, R33, 0x380, RZ, 0xc0, !PT ;  /* 0x0000038021217812 */ /* 0x000fe400078ec0ff */
[----:B------:R-:W-:Y:S01]  /*29c0*/  LOP3.LUT R34, R34, 0x380, RZ, 0xc0, !PT ;  /* 0x0000038022227812 */ /* 0x000fe200078ec0ff */
[----:B------:R-:W-:Y:S01]  /*29d0*/  IMAD.WIDE.U32 R78, R220, R14, R18 ;  /* 0x0000000edc4e7225 */ /* 0x000fe200078e0012 */
[----:B------:R-:W-:-:S03]  /*29e0*/  LOP3.LUT R5, R33, 0x70, R77, 0xf8, !PT ;  /* 0x0000007021057812 */ /* 0x000fc600078ef84d */
[----:B------:R-:W-:Y:S01]  /*29f0*/  IMAD.SHL.U32 R6, R6, 0x80, RZ ;  /* 0x0000008006067824 */ /* 0x000fe200078e00ff */
[----:B------:R-:W-:Y:S01]  /*2a00*/  SHF.R.U32.HI R34, RZ, 0x3, R34 ;  /* 0x00000003ff227819 */ /* 0x000fe20000011622 */
[----:B------:R-:W-:Y:S01]  /*2a10*/  IMAD.IADD R79, R79, 0x1, R7 ;  /* 0x000000014f4f7824 */ /* 0x000fe200078e0207 */
[----:B------:R-:W-:Y:S02]  /*2a20*/  IADD3 R81, R7, R81, RZ ;  /* 0x0000005107517210 */ /* 0x000fe40007ffe0ff */
[----:B------:R-:W-:Y:S02]  /*2a30*/  LOP3.LUT R7, R6, 0xffffc000, RZ, 0xc0, !PT ;  /* 0xffffc00006077812 */ /* 0x000fe400078ec0ff */
[----:B------:R-:W-:Y:S02]  /*2a40*/  LOP3.LUT R6, R5, R34, RZ, 0x3c, !PT ;  /* 0x0000002205067212 */ /* 0x000fe400078e3cff */
[----:B------:R-:W-:Y:S01]  /*2a50*/  SHF.R.U32.HI R34, RZ, 0x7, R29 ;  /* 0x00000007ff227819 */ /* 0x000fe2000001161d */
[----:B------:R-:W-:-:S03]  /*2a60*/  VIADD R10, R220, 0x60 ;  /* 0x00000060dc0a7836 */ /* 0x000fc60000000000 */
[----:B------:R-:W-:Y:S01]  /*2a70*/  ISETP.NE.AND P6, PT, R34, 0x1, PT ;  /* 0x000000012200780c */ /* 0x000fe20003fc5270 */
[----:B------:R-:W-:Y:S02]  /*2a80*/  IMAD.SHL.U32 R10, R10, 0x80, RZ ;  /* 0x000000800a0a7824 */ /* 0x000fe400078e00ff */
[----:B------:R-:W-:-:S03]  /*2a90*/  IMAD.WIDE.U32 R82, R220, R12, R18 ;  /* 0x0000000cdc527225 */ /* 0x000fc600078e0012 */
[----:B------:R-:W-:Y:S01]  /*2aa0*/  LOP3.LUT R10, R10, 0x380, RZ, 0xc0, !PT ;  /* 0x000003800a0a7812 */ /* 0x000fe200078ec0ff */
[----:B------:R-:W-:-:S04]  /*2ab0*/  IMAD.WIDE.U32 R84, R220, R12, R16 ;  /* 0x0000000cdc547225 */ /* 0x000fc800078e0010 */
[----:B------:R-:W-:Y:S02]  /*2ac0*/  IMAD.IADD R83, R83, 0x1, R9 ;  /* 0x0000000153537824 */ /* 0x000fe400078e0209 */
[----:B------:R-:W-:Y:S01]  /*2ad0*/  IMAD.IADD R85, R9, 0x1, R85 ;  /* 0x0000000109557824 */ /* 0x000fe200078e0255 */
[----:B------:R-:W-:Y:S01]  /*2ae0*/  LOP3.LUT R9, R10, 0x70, R77, 0xf8, !PT ;  /* 0x000000700a097812 */ /* 0x000fe200078ef84d */
[C---:B------:R-:W-:Y:S02]  /*2af0*/  VIADD R8, R220.reuse, 0x40 ;  /* 0x00000040dc087836 */ /* 0x040fe40000000000 */
[C---:B------:R-:W-:Y:S01]  /*2b00*/  VIADD R33, R220.reuse, 0x40 ;  /* 0x00000040dc217836 */ /* 0x040fe20000000000 */
[----:B------:R-:W-:Y:S05]  /*2b10*/  @!P6 WARPSYNC.ALL ;  /* 0x000000000000e948 */ /* 0x000fea0003800000 */
[----:B------:R-:W-:Y:S01]  /*2b20*/  VIADD R10, R220, 0x60 ;  /* 0x00000060dc0a7836 */ /* 0x000fe20000000000 */
[----:B-----5:R-:W-:Y:S01]  /*2b30*/  SHF.R.S32.HI R11, RZ, 0x1f, R24 ;  /* 0x0000001fff0b7819 */ /* 0x020fe20000011418 */
[----:B------:R-:W-:Y:S01]  /*2b40*/  IMAD.SHL.U32 R8, R8, 0x80, RZ ;  /* 0x0000008008087824 */ /* 0x000fe200078e00ff */
[----:B------:R-:W-:Y:S01]  /*2b50*/  ULDC UR4, c[0x0][0x2f4] ;  /* 0x0000bd0000047ab9 */ /* 0x000fe20000000800 */
[----:B------:R-:W-:-:S02]  /*2b60*/  IMAD.SHL.U32 R33, R33, 0x80, RZ ;  /* 0x0000008021217824 */ /* 0x000fc400078e00ff */
[----:B------:R-:W-:Y:S02]  /*2b70*/  IMAD.SHL.U32 R36, R220, 0x80, RZ ;  /* 0x00000080dc247824 */ /* 0x000fe400078e00ff */
[----:B------:R-:W-:Y:S01]  /*2b80*/  IMAD.SHL.U32 R10, R10, 0x80, RZ ;  /* 0x000000800a0a7824 */ /* 0x000fe200078e00ff */
[----:B------:R-:W-:Y:S02]  /*2b90*/  LOP3.LUT R8, R8, 0x380, RZ, 0xc0, !PT ;  /* 0x0000038008087812 */ /* 0x000fe400078ec0ff */
[----:B------:R-:W-:Y:S02]  /*2ba0*/  LOP3.LUT R33, R33, 0x380, RZ, 0xc0, !PT ;  /* 0x0000038021217812 */ /* 0x000fe400078ec0ff */
[----:B------:R-:W-:Y:S02]  /*2bb0*/  LOP3.LUT R36, R36, 0x380, RZ, 0xc0, !PT ;  /* 0x0000038024247812 */ /* 0x000fe400078ec0ff */
[----:B------:R-:W-:Y:S02]  /*2bc0*/  LOP3.LUT R10, R10, 0x380, RZ, 0xc0, !PT ;  /* 0x000003800a0a7812 */ /* 0x000fe400078ec0ff */
[----:B------:R-:W-:Y:S01]  /*2bd0*/  ISETP.GE.AND P2, PT, R22, UR4, PT ;  /* 0x0000000416007c0c */ /* 0x000fe2000bf46270 */
[C---:B------:R-:W-:Y:S01]  /*2be0*/  IMAD R20, R11.reuse, R14, RZ ;  /* 0x0000000e0b147224 */ /* 0x040fe200078e02ff */
[----:B------:R-:W-:Y:S01]  /*2bf0*/  LOP3.LUT R8, R8, 0x70, R77, 0xf8, !PT ;  /* 0x0000007008087812 */ /* 0x000fe200078ef84d */
[----:B------:R-:W-:Y:S01]  /*2c00*/  IMAD R11, R11, R12, RZ ;  /* 0x0000000c0b0b7224 */ /* 0x000fe200078e02ff */
[----:B------:R-:W-:-:S02]  /*2c10*/  SHF.R.U32.HI R36, RZ, 0x3, R36 ;  /* 0x00000003ff247819 */ /* 0x000fc40000011624 */
[----:B------:R-:W-:Y:S02]  /*2c20*/  SHF.R.U32.HI R33, RZ, 0x3, R33 ;  /* 0x00000003ff217819 */ /* 0x000fe40000011621 */
[----:B------:R-:W-:Y:S01]  /*2c30*/  SHF.R.U32.HI R10, RZ, 0x3, R10 ;  /* 0x00000003ff0a7819 */ /* 0x000fe2000001160a */
[----:B------:R-:W-:Y:S01]  /*2c40*/  IMAD R69, R24, R15, R20 ;  /* 0x0000000f18457224 */ /* 0x000fe200078e0214 */
[----:B------:R-:W-:Y:S01]  /*2c50*/  LOP3.LUT R4, R4, R36, RZ, 0x3c, !PT ;  /* 0x0000002404047212 */ /* 0x000fe200078e3cff */
[----:B------:R-:W-:Y:S01]  /*2c60*/  IMAD.WIDE.U32 R78, R24, R14, R78 ;  /* 0x0000000e184e7225 */ /* 0x000fe200078e004e */
[----:B------:R-:W-:Y:S02]  /*2c70*/  LOP3.LUT R8, R8, R33, RZ, 0x3c, !PT ;  /* 0x0000002108087212 */ /* 0x000fe400078e3cff */
[----:B------:R-:W-:Y:S01]  /*2c80*/  LOP3.LUT R10, R9, R10, RZ, 0x3c, !PT ;  /* 0x0000000a090a7212 */ /* 0x000fe200078e3cff */
[C---:B------:R-:W-:Y:S01]  /*2c90*/  IMAD R11, R24.reuse, R13, R11 ;  /* 0x0000000d180b7224 */ /* 0x040fe200078e020b */
[----:B------:R-:W-:Y:S01]  /*2ca0*/  LOP3.LUT R71, R77, 0xfffffff0, RZ, 0xc0, !PT ;  /* 0xfffffff04d477812 */ /* 0x000fe200078ec0ff */
[----:B------:R-:W-:Y:S01]  /*2cb0*/  IMAD.WIDE.U32 R82, R24, R12, R82 ;  /* 0x0000000c18527225 */ /* 0x000fe200078e0052 */
[----:B------:R-:W-:-:S03]  /*2cc0*/  LOP3.LUT R23, R23, 0xfffffffd, RZ, 0xc0, !PT ;  /* 0xfffffffd17177812 */ /* 0x000fc600078ec0ff */
[----:B------:R-:W-:-:S04]  /*2cd0*/  IMAD.WIDE.U32 R80, R24, R14, R80 ;  /* 0x0000000e18507225 */ /* 0x000fc800078e0050 */
[----:B------:R-:W-:Y:S01]  /*2ce0*/  IMAD.WIDE.U32 R84, R24, R12, R84 ;  /* 0x0000000c18547225 */ /* 0x000fe200078e0054 */
[----:B------:R-:W-:-:S03]  /*2cf0*/  SHF.L.U64.HI R9, R14, 0x6, R15 ;  /* 0x000000060e097819 */ /* 0x000fc6000001020f */
[----:B------:R-:W-:Y:S01]  /*2d00*/  VIADD R90, R34, 0x8 ;  /* 0x00000008225a7836 */ /* 0x000fe20000000000 */
[C-C-:B------:R-:W-:Y:S01]  /*2d10*/  SHF.L.U64.HI R29, R12.reuse, 0x6, R13.reuse ;  /* 0x000000060c1d7819 */ /* 0x140fe2000001020d */
[----:B------:R-:W-:Y:S01]  /*2d20*/  IMAD.IADD R3, R27, 0x1, R28 ;  /* 0x000000011b037824 */ /* 0x000fe200078e021c */
[----:B------:R-:W-:Y:S01]  /*2d30*/  SHF.L.U64.HI R28, R12, 0x5, R13 ;  /* 0x000000050c1c7819 */ /* 0x000fe2000001020d */
[----:B------:R-:W-:Y:S01]  /*2d40*/  IMAD.SHL.U32 R34, R35, 0x2, RZ ;  /* 0x0000000223227824 */ /* 0x000fe200078e00ff */
[----:B------:R-:W-:Y:S01]  /*2d50*/  ISETP.GE.AND P1, PT, R16, UR4, PT ;  /* 0x0000000410007c0c */ /* 0x000fe2000bf26270 */
[----:B------:R-:W-:Y:S01]  /*2d60*/  IMAD.IADD R68, R79, 0x1, R69 ;  /* 0x000000014f447824 */ /* 0x000fe200078e0245 */
[----:B------:R-:W-:Y:S01]  /*2d70*/  IADD3 R70, R83, R11, RZ ;  /* 0x0000000b53467210 */ /* 0x000fe20007ffe0ff */
[C---:B------:R-:W-:Y:S01]  /*2d80*/  IMAD.SHL.U32 R20, R14.reuse, 0x20, RZ ;  /* 0x000000200e147824 */ /* 0x040fe200078e00ff */
[----:B------:R-:W-:Y:S01]  /*2d90*/  @P2 LOP3.LUT R23, R23, 0x2, RZ, 0xfc, !PT ;  /* 0x0000000217172812 */ /* 0x000fe200078efcff */
[----:B------:R-:W-:Y:S01]  /*2da0*/  IMAD.SHL.U32 R27, R14, 0x80, RZ ;  /* 0x000000800e1b7824 */ /* 0x000fe200078e00ff */
[----:B------:R-:W-:Y:S01]  /*2db0*/  SHF.R.S32.HI R77, RZ, 0x4, R77 ;  /* 0x00000004ff4d7819 */ /* 0x000fe2000001144d */
[----:B------:R-:W-:Y:S01]  /*2dc0*/  IMAD.SHL.U32 R33, R12, 0x80, RZ ;  /* 0x000000800c217824 */ /* 0x000fe200078e00ff */
[----:B------:R-:W-:Y:S01]  /*2dd0*/  SHF.R.S32.HI R87, RZ, 0x1f, R71 ;  /* 0x0000001fff577819 */ /* 0x000fe20000011447 */
[----:B------:R-:W-:-:S02]  /*2de0*/  IMAD R35, R37, 0x20, R220 ;  /* 0x0000002025237824 */ /* 0x000fc400078e02dc */
[----:B------:R-:W-:Y:S02]  /*2df0*/  IMAD.IADD R69, R69, 0x1, R81 ;  /* 0x0000000145457824 */ /* 0x000fe400078e0251 */
[----:B------:R-:W-:Y:S01]  /*2e00*/  IMAD.IADD R76, R11, 0x1, R85 ;  /* 0x000000010b4c7824 */ /* 0x000fe200078e0255 */
[-C--:B--2---:R-:W-:Y:S01]  /*2e10*/  IADD3 R4, R4, R7.reuse, R32 ;  /* 0x0000000704047210 */ /* 0x084fe20007ffe020 */
[----:B------:R-:W-:Y:S01]  /*2e20*/  IMAD.SHL.U32 R32, R12, 0x40, RZ ;  /* 0x000000400c207824 */ /* 0x000fe200078e00ff */
[-C--:B---3--:R-:W-:Y:S01]  /*2e30*/  IADD3 R5, R6, R7.reuse, R31 ;  /* 0x0000000706057210 */ /* 0x088fe20007ffe01f */
[----:B------:R-:W-:Y:S01]  /*2e40*/  IMAD.SHL.U32 R31, R12, 0x20, RZ ;  /* 0x000000200c1f7824 */ /* 0x000fe200078e00ff */
[-C--:B------:R-:W-:Y:S02]  /*2e50*/  IADD3 R6, R8, R7.reuse, R30 ;  /* 0x0000000708067210 */ /* 0x080fe40007ffe01e */
[----:B------:R-:W-:Y:S02]  /*2e60*/  IADD3 R7, R10, R7, R21 ;  /* 0x000000070a077210 */ /* 0x000fe40007ffe015 */
[----:B------:R-:W-:-:S02]  /*2e70*/  SHF.L.U64.HI R8, R14, 0x5, R15 ;  /* 0x000000050e087819 */ /* 0x000fc4000001020f */
[C---:B------:R-:W-:Y:S02]  /*2e80*/  SHF.L.U64.HI R10, R14.reuse, 0x7, R15 ;  /* 0x000000070e0a7819 */ /* 0x040fe4000001020f */
[----:B------:R-:W-:Y:S02]  /*2e90*/  SHF.L.U32 R21, R14, 0x6, RZ ;  /* 0x000000060e157819 */ /* 0x000fe400000006ff */
[----:B------:R-:W-:Y:S02]  /*2ea0*/  SHF.L.U64.HI R30, R12, 0x7, R13 ;  /* 0x000000070c1e7819 */ /* 0x000fe4000001020d */
[----:B------:R-:W-:Y:S01]  /*2eb0*/  SHF.R.S32.HI R86, RZ, 0x1f, R0 ;  /* 0x0000001fff567819 */ /* 0x000fe20000011400 */
[----:B------:R-:W-:Y:S06]  /*2ec0*/  @!P6 BAR.SYNC.DEFER_BLOCKING 0x9, 0x100 ;  /* 0x024400000000eb1d */ /* 0x000fec0000010000 */
.L_x_3163:
[----:B--2---:R-:W2:Y:S01]  /*2ed0*/  LDL R39, [R1+0x28] ;  /* 0x0000280001277983 */ /* 0x004ea20000100800 */
[----:B0-----:R-:W0:Y:S01]  /*2ee0*/  LDC R94, c[0x0][0x430] ;  /* 0x00010c00ff5e7b82 */ /* 0x001e220000000800 */
[----:B------:R-:W-:Y:S02]  /*2ef0*/  VIADD R38, R26, 0xffffffff ;  /* 0xffffffff1a267836 */ /* 0x000fe40000000000 */
[----:B------:R-:W-:Y:S02]  /*2f00*/  IMAD.MOV.U32 R93, RZ, RZ, RZ ;  /* 0x000000ffff5d7224 */ /* 0x000fe400078e00ff */
[----:B------:R-:W-:-:S03]  /*2f10*/  IMAD R12, R38, 0x80, R35 ;  /* 0x00000080260c7824 */ /* 0x000fc600078e0223 */
[----:B-1----:R-:W1:Y:S01]  /*2f20*/  LDC R101, c[0x0][0x3f4] ;  /* 0x0000fd00ff657b82 */ /* 0x002e620000000800 */
[----:B------:R-:W-:Y:S01]  /*2f30*/  IMAD.IADD R40, R3, 0x1, R12 ;  /* 0x0000000103287824 */ /* 0x000fe200078e020c */
[----:B------:R-:W-:-:S03]  /*2f40*/  ISETP.GE.AND P2, PT, R12, R2, PT ;  /* 0x000000020c00720c */ /* 0x000fc60003f46270 */
[----:B------:R-:W-:Y:S01]  /*2f50*/  IMAD.MOV.U32 R36, RZ, RZ, R40 ;  /* 0x000000ffff247224 */ /* 0x000fe200078e0028 */
[----:B------:R-:W-:Y:S02]  /*2f60*/  ISETP.GT.OR P2, PT, R35, 0x7f, P2 ;  /* 0x0000007f2300780c */ /* 0x000fe40001744670 */
[----:B0-----:R-:W-:-:S11]  /*2f70*/  ISETP.NE.AND P3, PT, R94, 0x1, PT ;  /* 0x000000015e00780c */ /* 0x001fd60003f65270 */
[----:B------:R-:W0:Y:S08]  /*2f80*/  @!P2 LDC.64 R14, c[0x0][0x428] ;  /* 0x00010a00ff0eab82 */ /* 0x000e300000000a00 */
[----:B------:R-:W3:Y:S08]  /*2f90*/  @!P2 LDC.64 R12, c[0x0][0x418] ;  /* 0x00010600ff0cab82 */ /* 0x000ef00000000a00 */
[----:B----4-:R-:W4:Y:S08]  /*2fa0*/  @P3 LDC R11, c[0x0][0x434] ;  /* 0x00010d00ff0b3b82 */ /* 0x010f300000000800 */
[----:B------:R-:W1:Y:S01]  /*2fb0*/  @P3 LDC R26, c[0x0][0x438] ;  /* 0x00010e00ff1a3b82 */ /* 0x000e620000000800 */
[----:B----4-:R-:W-:-:S05]  /*2fc0*/  @P3 IMAD.HI.U32 R11, R40, R11, RZ ;  /* 0x0000000b280b3227 */ /* 0x010fca00078e00ff */
[----:B-1----:R-:W-:Y:S01]  /*2fd0*/  @P3 SHF.R.U32.HI R36, RZ, R26, R11 ;  /* 0x0000001aff243219 */ /* 0x002fe2000001160b */
[----:B0-----:R-:W-:-:S03]  /*2fe0*/  @!P2 IMAD R11, R86, R14, RZ ;  /* 0x0000000e560ba224 */ /* 0x001fc600078e02ff */
[--C-:B------:R-:W-:Y:S01]  /*2ff0*/  @!P2 SHF.R.S32.HI R37, RZ, 0x1f, R36.reuse ;  /* 0x0000001fff25a819 */ /* 0x100fe20000011424 */
[C---:B------:R-:W-:Y:S02]  /*3000*/  @!P2 IMAD R11, R0.reuse, R15, R11 ;  /* 0x0000000f000ba224 */ /* 0x040fe400078e020b */
[----:B------:R-:W-:-:S04]  /*3010*/  @!P2 IMAD.WIDE.U32 R14, R0, R14, R36 ;  /* 0x0000000e000ea225 */ /* 0x000fc800078e0024 */
[----:B------:R-:W-:Y:S01]  /*3020*/  @!P2 IMAD.IADD R11, R15, 0x1, R11 ;  /* 0x000000010f0ba824 */ /* 0x000fe200078e020b */
[----:B---3--:R-:W-:Y:S01]  /*3030*/  @!P2 LEA R12, P3, R14, R12, 0x2 ;  /* 0x0000000c0e0ca211 */ /* 0x008fe200078610ff */
[C---:B------:R-:W-:Y:S02]  /*3040*/  IMAD.SHL.U32 R41, R220.reuse, 0x80, RZ ;  /* 0x00000080dc297824 */ /* 0x040fe400078e00ff */
[----:B------:R-:W-:Y:S01]  /*3050*/  IMAD.SHL.U32 R42, R220, 0x80, RZ ;  /* 0x00000080dc2a7824 */ /* 0x000fe200078e00ff */
[----:B------:R-:W-:Y:S02]  /*3060*/  @!P2 LEA.HI.X R13, R14, R13, R11, 0x2, P3 ;  /* 0x0000000d0e0da211 */ /* 0x000fe400018f140b */
[----:B------:R-:W-:Y:S02]  /*3070*/  LOP3.LUT R41, R41, 0x380, RZ, 0xc0, !PT ;  /* 0x0000038029297812 */ /* 0x000fe400078ec0ff */
[----:B------:R-:W-:Y:S01]  /*3080*/  LOP3.LUT R42, R42, 0x380, RZ, 0xc0, !PT ;  /* 0x000003802a2a7812 */ /* 0x000fe200078ec0ff */
[----:B------:R0:W5:Y:S01]  /*3090*/  @!P2 LDG.E R93, desc[UR42][R12.64] ;  /* 0x0000002a0c5da981 */ /* 0x000162000c1e1900 */
[----:B------:R-:W-:Y:S01]  /*30a0*/  ISETP.GE.AND P2, PT, R101, 0x1, PT ;  /* 0x000000016500780c */ /* 0x000fe20003f46270 */
[----:B------:R-:W-:Y:S05]  /*30b0*/  YIELD ;  /* 0x0000000000007946 */ /* 0x000fea0003800000 */
[----:B------:R-:W-:Y:S01]  /*30c0*/  SHF.R.U32.HI R41, RZ, 0x3, R41 ;  /* 0x00000003ff297819 */ /* 0x000fe20000011629 */
[----:B------:R-:W-:Y:S01]  /*30d0*/  BSSY B0, `(.L_x_3068) ;  /* 0x0000982000007945 */ /* 0x000fe20003800000 */
[----:B------:R-:W-:Y:S01]  /*30e0*/  LOP3.LUT R14, R42, 0x70, R16, 0xf8, !PT ;  /* 0x000000702a0e7812 */ /* 0x000fe200078ef810 */
[----:B------:R-:W-:Y:S01]  /*30f0*/  IMAD.MOV.U32 R26, RZ, RZ, R38 ;  /* 0x000000ffff1a7224 */ /* 0x000fe200078e0026 */
[----:B------:R-:W-:-:S02]  /*3100*/  ISETP.GT.AND P3, PT, R38, R25, PT ;  /* 0x000000192600720c */ /* 0x000fc40003f64270 */
[----:B------:R-:W-:Y:S02]  /*3110*/  IADD3 R11, -R36, RZ, RZ ;  /* 0x000000ff240b7210 */ /* 0x000fe40007ffe1ff */
[----:B------:R-:W-:-:S03]  /*3120*/  LOP3.LUT R23, R23, 0xfffffffb, RZ, 0xc0, !PT ;  /* 0xfffffffb17177812 */ /* 0x000fc600078ec0ff */
[----:B------:R-:W-:-:S06]  /*3130*/  IMAD R94, R94, R11, R40 ;  /* 0x0000000b5e5e7224 */ /* 0x000fcc00078e0228 */
[----:B------:R-:W-:Y:S02]  /*3140*/  @P3 LOP3.LUT R23, R23, 0x4, RZ, 0xfc, !PT ;  /* 0x0000000417173812 */ /* 0x000fe400078efcff */
[----:B--2---:R-:W-:-:S05]  /*3150*/  LOP3.LUT R14, R39, R14, R41, 0xf6, !PT ;  /* 0x0000000e270e7212 */ /* 0x004fca00078ef629 */
[----:B------:R-:W-:-:S04]  /*3160*/  IMAD R89, R217, 0x8000, R14 ;  /* 0x00008000d9597824 */ /* 0x000fc800078e020e */
[----:B------:R-:W-:Y:S01]  /*3170*/  IMAD.IADD R89, R216, 0x1, R89 ;  /* 0x00000001d8597824 */ /* 0x000fe200078e0259 */
        /* <DEDUP_REMOVED lines=14> */
[C---:B------:R-:W-:Y:S01]  /*3260*/  IMAD R11, R93.reuse, UR5, R14 ;  /* 0x000000055d0b7c24 */ /* 0x040fe2000f8e020e */
[----:B------:R-:W-:Y:S01]  /*3270*/  SHF.R.S32.HI R14, RZ, 0x1f, R26 ;  /* 0x0000001fff0e7819 */ /* 0x000fe2000001141a */
[----:B------:R-:W-:Y:S01]  /*3280*/  IMAD.WIDE.U32 R12, R93, UR4, R12 ;  /* 0x000000045d0c7c25 */ /* 0x000fe2000f8e000c */
[----:B------:R-:W-:-:S03]  /*3290*/  ULDC.64 UR4, c[0x0][0x308] ;  /* 0x0000c20000047ab9 */ /* 0x000fc60000000a00 */
[----:B------:R-:W-:Y:S02]  /*32a0*/  IMAD.IADD R13, R13, 0x1, R11 ;  /* 0x000000010d0d7824 */ /* 0x000fe400078e020b */
        /* <DEDUP_REMOVED lines=16> */
[----:B------:R-:W-:Y:S02]  /*33b0*/  LOP3.LUT R23, R23, 0xfffffffe, RZ, 0xc0, !PT ;  /* 0xfffffffe17177812 */ /* 0x000fe400078ec0ff */
[----:B------:R-:W-:Y:S02]  /*33c0*/  CS2R R52, SRZ ;  /* 0x0000000000347805 */ /* 0x000fe4000001ff00 */
[----:B------:R-:W-:Y:S02]  /*33d0*/  CS2R R60, SRZ ;  /* 0x00000000003c7805 */ /* 0x000fe4000001ff00 */
[----:B------:R-:W-:Y:S02]  /*33e0*/  CS2R R64, SRZ ;  /* 0x0000000000407805 */ /* 0x000fe4000001ff00 */
[----:B------:R-:W-:-:S02]  /*33f0*/  CS2R R62, SRZ ;  /* 0x00000000003e7805 */ /* 0x000fc4000001ff00 */
[----:B------:R-:W-:Y:S02]  /*3400*/  CS2R R66, SRZ ;  /* 0x0000000000427805 */ /* 0x000fe4000001ff00 */
[----:B------:R-:W-:Y:S01]  /*3410*/  @P2 LOP3.LUT R23, R23, 0x1, RZ, 0xfc, !PT ;  /* 0x0000000117172812 */ /* 0x000fe200078efcff */
        /* <DEDUP_REMOVED lines=17> */
.L_x_3072:
[----:B------:R-:W-:Y:S05]  /*3530*/  BSYNC B1 ;  /* 0x0000000000017941 */ /* 0x000fea0003800000 */
.L_x_3071:
[----:B0-----:R-:W-:Y:S01]  /*3540*/  VIADD R36, R220, 0x20 ;  /* 0x00000020dc247836 */ /* 0x001fe20000000000 */
[----:B------:R-:W-:Y:S01]  /*3550*/  BSSY B1, `(.L_x_3073) ;  /* 0x0000024000017945 */ /* 0x000fe20003800000 */
[----:B------:R-:W-:Y:S02]  /*3560*/  CS2R R56, SRZ ;  /* 0x0000000000387805 */ /* 0x000fe4000001ff00 */
[----:B------:R-:W-:Y:S02]  /*3570*/  CS2R R54, SRZ ;  /* 0x0000000000367805 */ /* 0x000fe4000001ff00 */
[----:B------:R-:W-:Y:S02]  /*3580*/  CS2R R44, SRZ ;  /* 0x00000000002c7805 */ /* 0x000fe4000001ff00 */
[----:B------:R-:W-:Y:S02]  /*3590*/  ISETP.GE.AND P2, PT, R36, R97, PT ;  /* 0x000000612400720c */ /* 0x000fe40003f46270 */
[----:B------:R-:W-:-:S02]  /*35a0*/  CS2R R36, SRZ ;  /* 0x0000000000247805 */ /* 0x000fc4000001ff00 */
[----:B------:R-:W-:Y:S02]  /*35b0*/  CS2R R48, SRZ ;  /* 0x0000000000307805 */ /* 0x000fe4000001ff00 */
[----:B------:R-:W-:Y:S02]  /*35c0*/  CS2R R46, SRZ ;  /* 0x00000000002e7805 */ /* 0x000fe4000001ff00 */
[----:B------:R-:W-:Y:S02]  /*35d0*/  CS2R R50, SRZ ;  /* 0x0000000000327805 */ /* 0x000fe4000001ff00 */
[----:B------:R-:W-:Y:S02]  /*35e0*/  CS2R R40, SRZ ;  /* 0x0000000000287805 */ /* 0x000fe4000001ff00 */
[----:B------:R-:W-:Y:S02]  /*35f0*/  CS2R R38, SRZ ;  /* 0x0000000000267805 */ /* 0x000fe4000001ff00 */
[----:B------:R-:W-:Y:S01]  /*3600*/  CS2R R42, SRZ ;  /* 0x00000000002a7805 */ /* 0x000fe2000001ff00 */
[----:B-----5:R-:W-:Y:S01]  /*3610*/  IMAD.MOV.U32 R102, RZ, RZ, R60 ;  /* 0x000000ffff667224 */ /* 0x020fe200078e003c */
[----:B------:R-:W-:-:S02]  /*3620*/  MOV R105, R64 ;  /* 0x0000004000697202 */ /* 0x000fc40000000f00 */
[----:B------:R-:W-:Y:S01]  /*3630*/  CS2R R58, SRZ ;  /* 0x00000000003a7805 */ /* 0x000fe2000001ff00 */
[----:B------:R-:W-:Y:S06]  /*3640*/  @P2 BRA `(.L_x_3074) ;  /* 0x0000000000502947 */ /* 0x000fec0003800000 */
        /* <DEDUP_REMOVED lines=20> */
.L_x_3074:
[----:B------:R-:W-:Y:S05]  /*3790*/  BSYNC B1 ;  /* 0x0000000000017941 */ /* 0x000fea0003800000 */
.L_x_3073:
        /* <DEDUP_REMOVED lines=24> */
.L_x_3076:
[----:B------:R-:W-:Y:S05]  /*3920*/  BSYNC B1 ;  /* 0x0000000000017941 */ /* 0x000fea0003800000 */
.L_x_3075:
[----:B0-----:R-:W-:Y:S01]  /*3930*/  VIADD R72, R220, 0x60 ;  /* 0x00000060dc487836 */ /* 0x001fe20000000000 */
[----:B------:R-:W-:Y:S04]  /*3940*/  BSSY B1, `(.L_x_3077) ;  /* 0x000001d000017945 */ /* 0x000fe80003800000 */
[----:B------:R-:W-:-:S13]  /*3950*/  ISETP.GE.AND P4, PT, R72, R97, PT ;  /* 0x000000614800720c */ /* 0x000fda0003f86270 */
[----:B------:R-:W-:Y:S05]  /*3960*/  @P4 BRA `(.L_x_3078) ;  /* 0x0000000000684947 */ /* 0x000fea0003800000 */
[----:B------:R-:W0:Y:S01]  /*3970*/  LDC.64 R36, c[0x0][0x3f8] ;  /* 0x0000fe00ff247b82 */ /* 0x000e220000000a00 */
[----:B------:R-:W-:Y:S01]  /*3980*/  IMAD.MOV.U32 R13, RZ, RZ, R88 ;  /* 0x000000ffff0d7224 */ /* 0x000fe200078e0058 */
        /* <DEDUP_REMOVED lines=24> */
.L_x_3078:
[----:B------:R-:W-:Y:S05]  /*3b10*/  BSYNC B1 ;  /* 0x0000000000017941 */ /* 0x000fea0003800000 */
.L_x_3077:
        /* <DEDUP_REMOVED lines=18> */
.L_x_3079:
[----:B------:R-:W-:Y:S01]  /*3c40*/  IMAD R88, R217, 0x8, R216 ;  /* 0x00000008d9587824 */ /* 0x000fe200078e02d8 */
[----:B------:R-:W-:Y:S01]  /*3c50*/  SHF.L.U32 R98, R224, 0x1f, RZ ;  /* 0x0000001fe0627819 */ /* 0x000fe200000006ff */
[----:B------:R-:W-:Y:S03]  /*3c60*/  BSSY B1, `(.L_x_3080) ;  /* 0x0000003000017945 */ /* 0x000fe60003800000 */
[----:B------:R-:W1:Y:S02]  /*3c70*/  SYNCS.PHASECHK.TRANS64.TRYWAIT P6, [R88+URZ+0x38890], R98 ;  /* 0x03889062580075a7 */ /* 0x000e6400080c017f */
[----:B-1----:R-:W-:Y:S05]  /*3c80*/  @!P6 BRA `(.L_x_3081) ;  /* 0x000002cc0054e947 */ /* 0x002fea0003800000 */
.L_x_3436:
[----:B------:R-:W-:Y:S05]  /*3c90*/  BSYNC B1 ;  /* 0x0000000000017941 */ /* 0x000fea0003800000 */
.L_x_3080:
[----:B------:R-:W-:-:S03]  /*3ca0*/  UMOV UR4, 0xffffffff ;  /* 0xffffffff00047882 */ /* 0x000fc60000000000 */
[----:B------:R-:W-:Y:S05]  /*3cb0*/  BRA.DIV UR4, `(.L_x_3082) ;  /* 0x000002ce045c7947 */ /* 0x000fea000b800000 */
[----:B------:R2:W3:Y:S04]  /*3cc0*/  SHFL.IDX PT, R113, R100, RZ, 0x181f ;  /* 0x00181fff64717589 */ /* 0x0004e800000e0000 */
[----:B------:R2:W4:Y:S02]  /*3cd0*/  SHFL.IDX PT, R11, R99, RZ, 0x181f ;  /* 0x00181fff630b7589 */ /* 0x00052400000e0000 */
.L_x_3440:
[----:B------:R-:W-:Y:S01]  /*3ce0*/  LOP3.LUT P6, RZ, R23, 0x1, RZ, 0xc0, !PT ;  /* 0x0000000117ff7812 */ /* 0x000fe200078cc0ff */
[----:B------:R-:W-:-:S12]  /*3cf0*/  BSSY B1, `(.L_x_3083) ;  /* 0x00000f2000017945 */ /* 0x000fd80003800000 */
        /* <DEDUP_REMOVED lines=10> */
[----:B------:R-:W-:Y:S01]  /*3da0*/  IMAD.U32 R66, R66, 0x10000, RZ ;  /* 0x0001000042427824 */ /* 0x000fe200078e00ff */
[----:B------:R-:W-:Y:S02]  /*3db0*/  SHF.R.U32.HI R65, RZ, 0x18, R65 ;  /* 0x00000018ff417819 */ /* 0x000fe40000011641 */
[--C-:B------:R-:W-:Y:S02]  /*3dc0*/  SHF.R.U32.HI R117, RZ, 0x8, R67.reuse ;  /* 0x00000008ff757819 */ /* 0x100fe40000011643 */
[----:B------:R-:W-:Y:S01]  /*3dd0*/  PRMT R65, R65, 0x654, R116 ;  /* 0x0000065441417816 */ /* 0x000fe20000000074 */
[----:B------:R-:W-:Y:S01]  /*3de0*/  IMAD.SHL.U32 R116, R115, 0x100, RZ ;  /* 0x0000010073747824 */ /* 0x000fe200078e00ff */
[----:B------:R-:W-:-:S02]  /*3df0*/  SHF.R.U32.HI R64, RZ, 0x10, R67 ;  /* 0x00000010ff407819 */ /* 0x000fc40000011643 */
[----:B------:R-:W-:Y:S02]  /*3e00*/  LOP3.LUT R118, R67, 0xff, RZ, 0xc0, !PT ;  /* 0x000000ff43767812 */ /* 0x000fe400078ec0ff */
[----:B------:R-:W-:Y:S01]  /*3e10*/  LOP3.LUT R65, R65, 0xff00, R116, 0xf8, !PT ;  /* 0x0000ff0041417812 */ /* 0x000fe200078ef874 */
[----:B------:R-:W-:Y:S01]  /*3e20*/  IMAD.SHL.U32 R116, R117, 0x100, RZ ;  /* 0x0000010075747824 */ /* 0x000fe200078e00ff */
[----:B------:R-:W-:Y:S01]  /*3e30*/  SHF.R.U32.HI R67, RZ, 0x18, R67 ;  /* 0x00000018ff437819 */ /* 0x000fe20000011643 */
[----:B------:R-:W-:Y:S01]  /*3e40*/  IMAD.U32 R64, R64, 0x10000, RZ ;  /* 0x0001000040407824 */ /* 0x000fe200078e00ff */
[----:B------:R-:W-:Y:S02]  /*3e50*/  LOP3.LUT R65, R65, 0xff0000, R66, 0xf8, !PT ;  /* 0x00ff000041417812 */ /* 0x000fe400078ef842 */
[----:B------:R-:W-:Y:S02]  /*3e60*/  PRMT R67, R67, 0x654, R118 ;  /* 0x0000065443437816 */ /* 0x000fe40000000076 */
[----:B------:R-:W-:-:S02]  /*3e70*/  F2FP.F16.E4M3.UNPACK_B R66, R114.H1 ;  /* 0x00000072ff42723e */ /* 0x000fc400030006ff */
        /* <DEDUP_REMOVED lines=8> */
[--C-:B------:R-:W-:Y:S02]  /*3f00*/  HADD2.F32 R118, -RZ, R116.reuse.H0_H0 ;  /* 0x20000074ff767230 */ /* 0x100fe40000004100 */
[----:B------:R-:W-:Y:S01]  /*3f10*/  FMUL.FTZ R120, R67, R119 ;  /* 0x0000007743787220 */ /* 0x000fe20000410000 */
[----:B------:R-:W-:-:S02]  /*3f20*/  HADD2.F32 R116, -RZ, R116.H1_H1 ;  /* 0x30000074ff747230 */ /* 0x000fc40000004100 */
        /* <DEDUP_REMOVED lines=11> */
[----:B------:R-:W-:Y:S01]  /*3fe0*/  LOP3.LUT R13, R117, 0xff0000, R64, 0xf8, !PT ;  /* 0x00ff0000750d7812 */ /* 0x000fe200078ef840 */
[----:B------:R-:W-:Y:S01]  /*3ff0*/  IMAD.MOV.U32 R64, RZ, RZ, R15 ;  /* 0x000000ffff407224 */ /* 0x000fe200078e000f */
[----:B------:R-:W-:Y:S02]  /*4000*/  F2FP.F16.E4M3.UNPACK_B R15, R65.H1 ;  /* 0x00000041ff0f723e */ /* 0x000fe400030006ff */
[----:B------:R-:W-:-:S02]  /*4010*/  F2FP.F16.E4M3.UNPACK_B R117, R13.H1 ;  /* 0x0000000dff75723e */ /* 0x000fc400030006ff */
[-C--:B------:R-:W-:Y:S01]  /*4020*/  F2FP.F16.E4M3.UNPACK_B R120, R64.reuse ;  /* 0x00000040ff78723e */ /* 0x080fe200020006ff */
[----:B------:R-:W-:Y:S01]  /*4030*/  HADD2.F32 R119, -RZ, R15.H0_H0 ;  /* 0x2000000fff777230 */ /* 0x000fe20000004100 */
[----:B------:R-:W-:Y:S01]  /*4040*/  F2FP.F16.E4M3.UNPACK_B R64, R64.H1 ;  /* 0x00000040ff40723e */ /* 0x000fe200030006ff */
[--C-:B------:R-:W-:Y:S01]  /*4050*/  HADD2.F32 R121, -RZ, R117.reuse.H0_H0 ;  /* 0x20000075ff797230 */ /* 0x100fe20000004100 */
[----:B------:R-:W-:Y:S01]  /*4060*/  F2FP.SATFINITE.E4M3.F32.PACK_AB_MERGE_C R66, R116, R66, RZ ;  /* 0x000000427442723e */ /* 0x000fe200048070ff */
[--C-:B------:R-:W-:Y:S01]  /*4070*/  HADD2.F32 R118, -RZ, R120.reuse.H1_H1 ;  /* 0x30000078ff767230 */ /* 0x100fe20000004100 */
[----:B------:R-:W-:Y:S01]  /*4080*/  F2FP.F16.E4M3.UNPACK_B R13, R13 ;  /* 0x0000000dff0d723e */ /* 0x000fe200020006ff */
[----:B------:R-:W-:Y:S01]  /*4090*/  HADD2.F32 R120, -RZ, R120.H0_H0 ;  /* 0x20000078ff787230 */ /* 0x000fe20000004100 */
[----:B------:R-:W-:Y:S01]  /*40a0*/  F2FP.SATFINITE.E4M3.F32.PACK_AB_MERGE_C R67, R67, R115, R66 ;  /* 0x000000734343723e */ /* 0x000fe20004807042 */
[----:B------:R-:W-:Y:S02]  /*40b0*/  HADD2.F32 R117, -RZ, R117.H1_H1 ;  /* 0x30000075ff757230 */ /* 0x000fe40000004100 */
[----:B------:R-:W-:Y:S01]  /*40c0*/  FMUL.FTZ R122, R118, R121 ;  /* 0x00000079767a7220 */ /* 0x000fe20000410000 */
[----:B------:R-:W-:Y:S01]  /*40d0*/  HADD2.F32 R15, -RZ, R15.H1_H1 ;  /* 0x3000000fff0f7230 */ /* 0x000fe20000004100 */
[----:B------:R-:W-:-:S02]  /*40e0*/  F2FP.F16.E4M3.UNPACK_B R66, R14 ;  /* 0x0000000eff42723e */ /* 0x000fc400020006ff */
[C---:B------:R-:W-:Y:S01]  /*40f0*/  FFMA.FTZ R122, R120.reuse, R119, -R122 ;  /* 0x00000077787a7223 */ /* 0x040fe2000001087a */
[----:B------:R-:W-:Y:S01]  /*4100*/  FMUL.FTZ R120, R120, R121 ;  /* 0x0000007978787220 */ /* 0x000fe20000410000 */
[----:B------:R-:W-:Y:S02]  /*4110*/  F2FP.F16.E4M3.UNPACK_B R65, R65 ;  /* 0x00000041ff41723e */ /* 0x000fe400020006ff */
[----:B------:R-:W-:Y:S01]  /*4120*/  F2FP.F16.E4M3.UNPACK_B R14, R14.H1 ;  /* 0x0000000eff0e723e */ /* 0x000fe200030006ff */
[----:B------:R-:W-:Y:S01]  /*4130*/  FFMA.FTZ R120, R118, R119, R120 ;  /* 0x0000007776787223 */ /* 0x000fe20000010078 */
[--C-:B------:R-:W-:Y:S02]  /*4140*/  HADD2.F32 R118, -RZ, R64.reuse.H1_H1 ;  /* 0x30000040ff767230 */ /* 0x100fe40000004100 */
[----:B------:R-:W-:Y:S02]  /*4150*/  HADD2.F32 R64, -RZ, R64.H0_H0 ;  /* 0x20000040ff407230 */ /* 0x000fe40000004100 */
[----:B------:R-:W-:-:S02]  /*4160*/  HADD2.F32 R115, -RZ, R65.H0_H0 ;  /* 0x20000041ff737230 */ /* 0x000fc40000004100 */
[----:B------:R-:W-:Y:S01]  /*4170*/  FMUL.FTZ R119, R118, R117 ;  /* 0x0000007576777220 */ /* 0x000fe20000410000 */
[----:B------:R-:W-:-:S03]  /*4180*/  HADD2.F32 R65, -RZ, R65.H1_H1 ;  /* 0x30000041ff417230 */ /* 0x000fc60000004100 */
        /* <DEDUP_REMOVED lines=14> */
[--C-:B------:R-:W-:Y:S02]  /*4270*/  HADD2.F32 R15, -RZ, R14.reuse.H1_H1 ;  /* 0x3000000eff0f7230 */ /* 0x100fe40000004100 */
        /* <DEDUP_REMOVED lines=23> */
[-C--:B------:R-:W-:Y:S01]  /*43f0*/  FFMA.FTZ R65, R15, R105.reuse, -R65 ;  /* 0x000000690f417223 */ /* 0x080fe20000010841 */
[----:B------:R-:W-:Y:S01]  /*4400*/  F2FP.SATFINITE.E4M3.F32.PACK_AB_MERGE_C R15, R120, R122, R119 ;  /* 0x0000007a780f723e */ /* 0x000fe20004807077 */
[----:B------:R-:W-:-:S05]  /*4410*/  FFMA.FTZ R114, R12, R105, R114 ;  /* 0x000000690c727223 */ /* 0x000fca0000010072 */
[----:B------:R-:W-:-:S07]  /*4420*/  F2FP.SATFINITE.E4M3.F32.PACK_AB_MERGE_C R12, R114, R65, R115 ;  /* 0x00000041720c723e */ /* 0x000fce0004807073 */
.L_x_3088:
[----:B------:R-:W-:Y:S05]  /*4430*/  BSYNC B3 ;  /* 0x0000000000037941 */ /* 0x000fea0003800000 */
.L_x_3087:
[----:B----4-:R-:W-:-:S05]  /*4440*/  IADD3 R64, P6, R16, R11, RZ ;  /* 0x0000000b10407210 */ /* 0x010fca0007fde0ff */
[----:B---3--:R-:W-:-:S05]  /*4450*/  IMAD.X R65, R113, 0x1, R17, P6 ;  /* 0x0000000171417824 */ /* 0x008fca00030e0611 */
[----:B0-----:R0:W-:Y:S03]  /*4460*/  ST.E.128 desc[UR42][R64.64], R12 ;  /* 0x0000000c40007985 */ /* 0x0011e6000c101d2a */
.L_x_3086:
[----:B------:R-:W-:Y:S05]  /*4470*/  BSYNC B2 ;  /* 0x0000000000027941 */ /* 0x000fea0003800000 */
.L_x_3085:
        /* <DEDUP_REMOVED lines=15> */
[----:B------:R-:W-:Y:S01]  /*4570*/  SHF.L.U32 R11, R11, 0x8, RZ ;  /* 0x000000080b0b7819 */ /* 0x000fe200000006ff */
[----:B------:R-:W-:Y:S01]  /*4580*/  IMAD.SHL.U32 R67, R67, 0x100, RZ ;  /* 0x0000010043437824 */ /* 0x000fe200078e00ff */
[----:B------:R-:W-:Y:S02]  /*4590*/  PRMT R62, R105, 0x654, R62 ;  /* 0x00000654693e7816 */ /* 0x000fe4000000003e */
[----:B------:R-:W-:Y:S01]  /*45a0*/  LOP3.LUT R105, R60, 0xff00, R11, 0xf8, !PT ;  /* 0x0000ff003c697812 */ /* 0x000fe200078ef80b */
[----:B0-----:R-:W-:Y:S01]  /*45b0*/  IMAD.MOV.U32 R60, RZ, RZ, R13 ;  /* 0x000000ffff3c7224 */ /* 0x001fe200078e000d */
[----:B------:R-:W-:Y:S02]  /*45c0*/  LOP3.LUT R62, R62, 0xff00, R67, 0xf8, !PT ;  /* 0x0000ff003e3e7812 */ /* 0x000fe400078ef843 */
[----:B------:R-:W-:-:S02]  /*45d0*/  F2FP.F16.E4M3.UNPACK_B R13, R112.H1 ;  /* 0x00000070ff0d723e */ /* 0x000fc400030006ff */
[----:B------:R-:W-:Y:S02]  /*45e0*/  F2FP.F16.E4M3.UNPACK_B R67, R60 ;  /* 0x0000003cff43723e */ /* 0x000fe400020006ff */
[----:B------:R-:W-:Y:S01]  /*45f0*/  F2FP.F16.E4M3.UNPACK_B R11, R102.H1 ;  /* 0x00000066ff0b723e */ /* 0x000fe200030006ff */
[----:B------:R-:W-:Y:S01]  /*4600*/  HADD2.F32 R115, -RZ, R13.H0_H0 ;  /* 0x2000000dff737230 */ /* 0x000fe20000004100 */
[----:B------:R-:W-:Y:S01]  /*4610*/  F2FP.F16.E4M3.UNPACK_B R60, R60.H1 ;  /* 0x0000003cff3c723e */ /* 0x000fe200030006ff */
[--C-:B------:R-:W-:Y:S01]  /*4620*/  HADD2.F32 R66, -RZ, R67.reuse.H1_H1 ;  /* 0x30000043ff427230 */ /* 0x100fe20000004100 */
[----:B------:R-:W-:Y:S01]  /*4630*/  SHF.R.U32.HI R63, RZ, 0x10, R63 ;  /* 0x00000010ff3f7819 */ /* 0x000fe2000001163f */
[----:B------:R-:W-:Y:S01]  /*4640*/  HADD2.F32 R114, -RZ, R67.H0_H0 ;  /* 0x20000043ff727230 */ /* 0x000fe20000004100 */
[----:B------:R-:W-:Y:S01]  /*4650*/  SHF.R.U32.HI R61, RZ, 0x10, R61 ;  /* 0x00000010ff3d7819 */ /* 0x000fe2000001163d */
[--C-:B------:R-:W-:Y:S02]  /*4660*/  HADD2.F32 R113, -RZ, R11.reuse.H0_H0 ;  /* 0x2000000bff717230 */ /* 0x100fe40000004100 */
[----:B------:R-:W-:Y:S01]  /*4670*/  FMUL.FTZ R67, R66, R115 ;  /* 0x0000007342437220 */ /* 0x000fe20000410000 */
[----:B------:R-:W-:-:S02]  /*4680*/  HADD2.F32 R11, -RZ, R11.H1_H1 ;  /* 0x3000000bff0b7230 */ /* 0x000fc40000004100 */
[C---:B------:R-:W-:Y:S01]  /*4690*/  FMUL.FTZ R115, R114.reuse, R115 ;  /* 0x0000007372737220 */ /* 0x040fe20000410000 */
[----:B------:R-:W-:Y:S02]  /*46a0*/  IMAD.U32 R63, R63, 0x10000, RZ ;  /* 0x000100003f3f7824 */ /* 0x000fe400078e00ff */
[-C--:B------:R-:W-:Y:S01]  /*46b0*/  FFMA.FTZ R67, R114, R113.reuse, -R67 ;  /* 0x0000007172437223 */ /* 0x080fe20000010843 */
[----:B------:R-:W-:Y:S01]  /*46c0*/  F2FP.F16.E4M3.UNPACK_B R112, R112 ;  /* 0x00000070ff70723e */ /* 0x000fe200020006ff */
[----:B------:R-:W-:Y:S01]  /*46d0*/  FFMA.FTZ R66, R66, R113, R115 ;  /* 0x0000007142427223 */ /* 0x000fe20000010073 */
[----:B------:R-:W-:Y:S01]  /*46e0*/  HADD2.F32 R113, -RZ, R13.H1_H1 ;  /* 0x3000000dff717230 */ /* 0x000fe20000004100 */
[----:B------:R-:W-:Y:S01]  /*46f0*/  LOP3.LUT R62, R62, 0xff0000, R63, 0xf8, !PT ;  /* 0x00ff00003e3e7812 */ /* 0x000fe200078ef83f */
[--C-:B------:R-:W-:Y:S01]  /*4700*/  HADD2.F32 R13, -RZ, R60.reuse.H1_H1 ;  /* 0x3000003cff0d7230 */ /* 0x100fe20000004100 */
[----:B------:R-:W-:Y:S01]  /*4710*/  F2FP.F16.E4M3.UNPACK_B R102, R102 ;  /* 0x00000066ff66723e */ /* 0x000fe200020006ff */
        /* <DEDUP_REMOVED lines=9> */
[----:B------:R-:W-:Y:S01]  /*47b0*/  F2FP.F16.E4M3.UNPACK_B R114, R13 ;  /* 0x0000000dff72723e */ /* 0x000fe200020006ff */
[--C-:B------:R-:W-:Y:S01]  /*47c0*/  HADD2.F32 R115, -RZ, R15.reuse.H0_H0 ;  /* 0x2000000fff737230 */ /* 0x100fe20000004100 */
[----:B------:R-:W-:Y:S01]  /*47d0*/  F2FP.F16.E4M3.UNPACK_B R63, R61.H1 ;  /* 0x0000003dff3f723e */ /* 0x000fe200030006ff */
[----:B------:R-:W-:Y:S01]  /*47e0*/  HADD2.F32 R15, -RZ, R15.H1_H1 ;  /* 0x3000000fff0f7230 */ /* 0x000fe20000004100 */
[----:B------:R-:W-:Y:S01]  /*47f0*/  F2FP.F16.E4M3.UNPACK_B R118, R13.H1 ;  /* 0x0000000dff76723e */ /* 0x000fe200030006ff */
[--C-:B------:R-:W-:Y:S01]  /*4800*/  HADD2.F32 R105, -RZ, R114.reuse.H1_H1 ;  /* 0x30000072ff697230 */ /* 0x100fe20000004100 */
[----:B------:R-:W-:Y:S01]  /*4810*/  F2FP.SATFINITE.E4M3.F32.PACK_AB_MERGE_C R11, R11, R60, RZ ;  /* 0x0000003c0b0b723e */ /* 0x000fe200048070ff */
[----:B------:R-:W-:Y:S01]  /*4820*/  HADD2.F32 R114, -RZ, R114.H0_H0 ;  /* 0x20000072ff727230 */ /* 0x000fe20000004100 */
[----:B------:R-:W-:Y:S01]  /*4830*/  F2FP.F16.E4M3.UNPACK_B R62, R62 ;  /* 0x0000003eff3e723e */ /* 0x000fe200020006ff */
[----:B------:R-:W-:-:S02]  /*4840*/  HADD2.F32 R113, -RZ, R63.H0_H0 ;  /* 0x2000003fff717230 */ /* 0x000fc40000004100 */
[C---:B------:R-:W-:Y:S01]  /*4850*/  FMUL.FTZ R116, R105.reuse, R115 ;  /* 0x0000007369747220 */ /* 0x040fe20000410000 */
[----:B------:R-:W-:Y:S01]  /*4860*/  IMAD.MOV.U32 R60, RZ, RZ, R14 ;  /* 0x000000ffff3c7224 */ /* 0x000fe200078e000e */
[----:B------:R-:W-:Y:S01]  /*4870*/  F2FP.SATFINITE.E4M3.F32.PACK_AB_MERGE_C R66, R66, R67, R11 ;  /* 0x000000434242723e */ /* 0x000fe2000480700b */
[----:B------:R-:W-:Y:S02]  /*4880*/  HADD2.F32 R63, -RZ, R63.H1_H1 ;  /* 0x3000003fff3f7230 */ /* 0x000fe40000004100 */
[C---:B------:R-:W-:Y:S01]  /*4890*/  FFMA.FTZ R116, R114.reuse, R113, -R116 ;  /* 0x0000007172747223 */ /* 0x040fe20000010874 */
[----:B------:R-:W-:Y:S01]  /*48a0*/  FMUL.FTZ R114, R114, R115 ;  /* 0x0000007372727220 */ /* 0x000fe20000410000 */
[----:B------:R-:W-:Y:S02]  /*48b0*/  F2FP.F16.E4M3.UNPACK_B R14, R60 ;  /* 0x0000003cff0e723e */ /* 0x000fe400020006ff */
[----:B------:R-:W-:Y:S01]  /*48c0*/  F2FP.F16.E4M3.UNPACK_B R61, R61 ;  /* 0x0000003dff3d723e */ /* 0x000fe200020006ff */
[----:B------:R-:W-:Y:S01]  /*48d0*/  FFMA.FTZ R105, R105, R113, R114 ;  /* 0x0000007169697223 */ /* 0x000fe20000010072 */
[----:B------:R-:W-:-:S02]  /*48e0*/  HADD2.F32 R114, -RZ, R118.H1_H1 ;  /* 0x30000076ff727230 */ /* 0x000fc40000004100 */
[----:B------:R-:W-:Y:S02]  /*48f0*/  HADD2.F32 R118, -RZ, R118.H0_H0 ;  /* 0x20000076ff767230 */ /* 0x000fe40000004100 */
[--C-:B------:R-:W-:Y:S02]  /*4900*/  HADD2.F32 R11, -RZ, R14.reuse.H1_H1 ;  /* 0x3000000eff0b7230 */ /* 0x100fe40000004100 */
[-C--:B------:R-:W-:Y:S01]  /*4910*/  FMUL.FTZ R13, R114, R15.reuse ;  /* 0x0000000f720d7220 */ /* 0x080fe20000410000 */
[----:B------:R-:W-:Y:S02]  /*4920*/  HADD2.F32 R14, -RZ, R14.H0_H0 ;  /* 0x2000000eff0e7230 */ /* 0x000fe40000004100 */
[C---:B------:R-:W-:Y:S01]  /*4930*/  FMUL.FTZ R15, R118.reuse, R15 ;  /* 0x0000000f760f7220 */ /* 0x040fe20000410000 */
[----:B------:R-:W-:-:S03]  /*4940*/  FFMA.FTZ R13, R118, R63, -R13 ;  /* 0x0000003f760d7223 */ /* 0x000fc6000001080d */
[----:B------:R-:W-:Y:S01]  /*4950*/  FFMA.FTZ R114, R114, R63, R15 ;  /* 0x0000003f72727223 */ /* 0x000fe2000001000f */
[----:B------:R-:W-:Y:S02]  /*4960*/  HADD2.F32 R63, -RZ, R62.H0_H0 ;  /* 0x2000003eff3f7230 */ /* 0x000fe40000004100 */
[--C-:B------:R-:W-:Y:S02]  /*4970*/  HADD2.F32 R15, -RZ, R61.reuse.H0_H0 ;  /* 0x2000003dff0f7230 */ /* 0x100fe40000004100 */
[----:B------:R-:W-:Y:S02]  /*4980*/  HADD2.F32 R61, -RZ, R61.H1_H1 ;  /* 0x3000003dff3d7230 */ /* 0x000fe40000004100 */
[CC--:B------:R-:W-:Y:S01]  /*4990*/  FMUL.FTZ R67, R11.reuse, R63.reuse ;  /* 0x0000003f0b437220 */ /* 0x0c0fe20000410000 */
[----:B------:R-:W-:Y:S01]  /*49a0*/  FMUL.FTZ R118, R14, R63 ;  /* 0x0000003f0e767220 */ /* 0x000fe20000410000 */
[----:B------:R-:W-:Y:S02]  /*49b0*/  F2FP.SATFINITE.E4M3.F32.PACK_AB_MERGE_C R13, R114, R13, RZ ;  /* 0x0000000d720d723e */ /* 0x000fe400048070ff */
[-C--:B------:R-:W-:Y:S01]  /*49c0*/  FFMA.FTZ R14, R14, R15.reuse, -R67 ;  /* 0x0000000f0e0e7223 */ /* 0x080fe20000010843 */
[----:B------:R-:W-:Y:S01]  /*49d0*/  FFMA.FTZ R11, R11, R15, R118 ;  /* 0x0000000f0b0b7223 */ /* 0x000fe20000010076 */
[----:B------:R-:W-:Y:S01]  /*49e0*/  F2FP.F16.E4M3.UNPACK_B R15, R60.H1 ;  /* 0x0000003cff0f723e */ /* 0x000fe200030006ff */
[----:B------:R-:W-:-:S02]  /*49f0*/  IMAD.MOV.U32 R60, RZ, RZ, R12 ;  /* 0x000000ffff3c7224 */ /* 0x000fc400078e000c */
[----:B------:R-:W-:Y:S02]  /*4a00*/  HADD2.F32 R12, -RZ, R62.H1_H1 ;  /* 0x3000003eff0c7230 */ /* 0x000fe40000004100 */
[--C-:B------:R-:W-:Y:S02]  /*4a10*/  HADD2.F32 R62, -RZ, R15.reuse.H1_H1 ;  /* 0x3000000fff3e7230 */ /* 0x100fe40000004100 */
[----:B------:R-:W-:Y:S02]  /*4a20*/  HADD2.F32 R15, -RZ, R15.H0_H0 ;  /* 0x2000000fff0f7230 */ /* 0x000fe40000004100 */
[--C-:B------:R-:W-:Y:S02]  /*4a30*/  HADD2.F32 R67, -RZ, R112.reuse.H1_H1 ;  /* 0x30000070ff437230 */ /* 0x100fe40000004100 */
[-C--:B------:R-:W-:Y:S01]  /*4a40*/  FMUL.FTZ R118, R62, R12.reuse ;  /* 0x0000000c3e767220 */ /* 0x080fe20000410000 */
[----:B------:R-:W-:Y:S02]  /*4a50*/  HADD2.F32 R112, -RZ, R112.H0_H0 ;  /* 0x20000070ff707230 */ /* 0x000fe40000004100 */
[C---:B------:R-:W-:Y:S01]  /*4a60*/  FMUL.FTZ R63, R15.reuse, R12 ;  /* 0x0000000c0f3f7220 */ /* 0x040fe20000410000 */
[----:B------:R-:W-:-:S03]  /*4a70*/  FFMA.FTZ R12, R15, R61, -R118 ;  /* 0x0000003d0f0c7223 */ /* 0x000fc60000010876 */
[----:B------:R-:W-:Y:S01]  /*4a80*/  FFMA.FTZ R15, R62, R61, R63 ;  /* 0x0000003d3e0f7223 */ /* 0x000fe2000001003f */
[----:B------:R-:W-:Y:S01]  /*4a90*/  F2FP.F16.E4M3.UNPACK_B R61, R60.H1 ;  /* 0x0000003cff3d723e */ /* 0x000fe200030006ff */
[--C-:B------:R-:W-:Y:S02]  /*4aa0*/  HADD2.F32 R63, -RZ, R102.reuse.H1_H1 ;  /* 0x30000066ff3f7230 */ /* 0x100fe40000004100 */
[----:B------:R-:W-:Y:S01]  /*4ab0*/  HADD2.F32 R102, -RZ, R102.H0_H0 ;  /* 0x20000066ff667230 */ /* 0x000fe20000004100 */
[----:B------:R-:W-:Y:S01]  /*4ac0*/  F2FP.SATFINITE.E4M3.F32.PACK_AB_MERGE_C R15, R15, R12, RZ ;  /* 0x0000000c0f0f723e */ /* 0x000fe200048070ff */
[--C-:B------:R-:W-:Y:S02]  /*4ad0*/  HADD2.F32 R62, -RZ, R61.reuse.H1_H1 ;  /* 0x3000003dff3e7230 */ /* 0x100fe40000004100 */
[----:B------:R-:W-:Y:S01]  /*4ae0*/  HADD2.F32 R61, -RZ, R61.H0_H0 ;  /* 0x2000003dff3d7230 */ /* 0x000fe20000004100 */
[----:B------:R-:W-:Y:S02]  /*4af0*/  F2FP.SATFINITE.E4M3.F32.PACK_AB_MERGE_C R14, R11, R14, R15 ;  /* 0x0000000e0b0e723e */ /* 0x000fe4000480700f */
[-C--:B------:R-:W-:Y:S01]  /*4b00*/  FMUL.FTZ R118, R62, R67.reuse ;  /* 0x000000433e767220 */ /* 0x080fe20000410000 */
[----:B------:R-:W-:Y:S01]  /*4b10*/  F2FP.SATFINITE.E4M3.F32.PACK_AB_MERGE_C R15, R105, R116, R13 ;  /* 0x00000074690f723e */ /* 0x000fe2000480700d */
[----:B------:R-:W-:Y:S01]  /*4b20*/  FMUL.FTZ R67, R61, R67 ;  /* 0x000000433d437220 */ /* 0x000fe20000410000 */
[----:B------:R-:W-:-:S02]  /*4b30*/  IMAD.MOV.U32 R13, RZ, RZ, R66 ;  /* 0x000000ffff0d7224 */ /* 0x000fc400078e0042 */
[-C--:B------:R-:W-:Y:S01]  /*4b40*/  FFMA.FTZ R61, R61, R63.reuse, -R118 ;  /* 0x0000003f3d3d7223 */ /* 0x080fe20000010876 */
[----:B------:R-:W-:Y:S01]  /*4b50*/  FFMA.FTZ R62, R62, R63, R67 ;  /* 0x0000003f3e3e7223 */ /* 0x000fe20000010043 */
[----:B------:R-:W-:-:S04]  /*4b60*/  F2FP.F16.E4M3.UNPACK_B R63, R60 ;  /* 0x0000003cff3f723e */ /* 0x000fc800020006ff */
[----:B------:R-:W-:Y:S01]  /*4b70*/  F2FP.SATFINITE.E4M3.F32.PACK_AB_MERGE_C R61, R62, R61, RZ ;  /* 0x0000003d3e3d723e */ /* 0x000fe200048070ff */
[--C-:B------:R-:W-:Y:S02]  /*4b80*/  HADD2.F32 R60, -RZ, R63.reuse.H1_H1 ;  /* 0x3000003fff3c7230 */ /* 0x100fe40000004100 */
[----:B------:R-:W-:-:S03]  /*4b90*/  HADD2.F32 R63, -RZ, R63.H0_H0 ;  /* 0x2000003fff3f7230 */ /* 0x000fc60000004100 */
[CC--:B------:R-:W-:Y:S02]  /*4ba0*/  FMUL.FTZ R118, R60.reuse, R112.reuse ;  /* 0x000000703c767220 */ /* 0x0c0fe40000410000 */
[C---:B------:R-:W-:Y:S02]  /*4bb0*/  FMUL.FTZ R67, R63.reuse, R112 ;  /* 0x000000703f437220 */ /* 0x040fe40000410000 */
[-C--:B------:R-:W-:Y:S02]  /*4bc0*/  FFMA.FTZ R118, R63, R102.reuse, -R118 ;  /* 0x000000663f767223 */ /* 0x080fe40000010876 */
[----:B------:R-:W-:-:S05]  /*4bd0*/  FFMA.FTZ R67, R60, R102, R67 ;  /* 0x000000663c437223 */ /* 0x000fca0000010043 */
[----:B------:R-:W-:-:S07]  /*4be0*/  F2FP.SATFINITE.E4M3.F32.PACK_AB_MERGE_C R12, R67, R118, R61 ;  /* 0x00000076430c723e */ /* 0x000fce000480703d */
.L_x_3090:
[----:B------:R-:W-:Y:S05]  /*4bf0*/  BSYNC B2 ;  /* 0x0000000000027941 */ /* 0x000fea0003800000 */
.L_x_3089:
[----:B0-----:R0:W-:Y:S02]  /*4c00*/  ST.E.128 desc[UR42][R64.64], R12 ;  /* 0x0000000c40007985 */ /* 0x0011e4000c101d2a */
.L_x_3084:
[----:B------:R-:W-:Y:S05]  /*4c10*/  BSYNC B1 ;  /* 0x0000000000017941 */ /* 0x000fea0003800000 */
.L_x_3083:
[----:B------:R-:W-:-:S03]  /*4c20*/  UMOV UR4, 0xffffffff ;  /* 0xffffffff00047882 */ /* 0x000fc60000000000 */
[----:B------:R-:W-:Y:S05]  /*4c30*/  BRA.DIV UR4, `(.L_x_3091) ;  /* 0x000002be04c87947 */ /* 0x000fea000b800000 */
[----:B------:R1:W1:Y:S04]  /*4c40*/  SHFL.IDX PT, R63, R100, 0x1, 0x181f ;  /* 0x00381f00643f7f89 */ /* 0x00026800000e0000 */
[----:B0-----:R0:W0:Y:S02]  /*4c50*/  SHFL.IDX PT, R65, R99, 0x1, 0x181f ;  /* 0x00381f0063417f89 */ /* 0x00102400000e0000 */
.L_x_3444:
[----:B------:R-:W-:Y:S04]  /*4c60*/  BSSY B1, `(.L_x_3092) ;  /* 0x00000f2000017945 */ /* 0x000fe80003800000 */
[----:B------:R-:W-:Y:S05]  /*4c70*/  @P2 BRA `(.L_x_3093) ;  /* 0x0000000c00c02947 */ /* 0x000fea0003800000 */
[----:B------:R-:W-:Y:S04]  /*4c80*/  BSSY B2, `(.L_x_3094) ;  /* 0x0000078000027945 */ /* 0x000fe80003800000 */
[----:B------:R-:W-:Y:S05]  /*4c90*/  @P1 BRA `(.L_x_3095) ;  /* 0x0000000400d81947 */ /* 0x000fea0003800000 */
[----:B------:R2:W2:Y:S01]  /*4ca0*/  LDS.128 R12, [R89+0x29400] ;  /* 0x02940000590c7984 */ /* 0x0004a20000000c00 */
[----:B0-----:R-:W-:Y:S01]  /*4cb0*/  IADD3 R60, P2, R16, R65, RZ ;  /* 0x00000041103c7210 */ /* 0x001fe20007f5e0ff */
[----:B------:R-:W-:Y:S04]  /*4cc0*/  BSSY B3, `(.L_x_3096) ;  /* 0x0000072000037945 */ /* 0x000fe80003800000 */
[----:B-1----:R-:W-:Y:S01]  /*4cd0*/  IMAD.X R61, R63, 0x1, R17, P2 ;  /* 0x000000013f3d7824 */ /* 0x002fe200010e0611 */
[----:B------:R-:W-:-:S13]  /*4ce0*/  ISETP.GE.AND P2, PT, R18, R101, PT ;  /* 0x000000651200720c */ /* 0x000fda0003f46270 */
[----:B------:R-:W-:Y:S05]  /*4cf0*/  @P2 BRA `(.L_x_3097) ;  /* 0x0000000400b82947 */ /* 0x000fea0003800000 */
[----:B--2---:R-:W-:Y:S02]  /*4d00*/  MOV R102, R13 ;  /* 0x0000000d00667202 */ /* 0x004fe40000000f00 */
[----:B------:R-:W-:Y:S02]  /*4d10*/  F2FP.F16.E4M3.UNPACK_B R112, R111.H1 ;  /* 0x0000006fff70723e */ /* 0x000fe400030006ff */
[----:B------:R-:W-:Y:S02]  /*4d20*/  F2FP.F16.E4M3.UNPACK_B R66, R102 ;  /* 0x00000066ff42723e */ /* 0x000fe400020006ff */
[----:B------:R-:W-:Y:S01]  /*4d30*/  F2FP.F16.E4M3.UNPACK_B R105, R110.H1 ;  /* 0x0000006eff69723e */ /* 0x000fe200030006ff */
[----:B------:R-:W-:Y:S01]  /*4d40*/  HADD2.F32 R116, -RZ, R112.H0_H0 ;  /* 0x20000070ff747230 */ /* 0x000fe20000004100 */
[--C-:B------:R-:W-:Y:S01]  /*4d50*/  SHF.R.U32.HI R67, RZ, 0x18, R59.reuse ;  /* 0x00000018ff437819 */ /* 0x100fe2000001163b */
[--C-:B------:R-:W-:Y:S01]  /*4d60*/  HADD2.F32 R13, -RZ, R66.reuse.H1_H1 ;  /* 0x30000042ff0d7230 */ /* 0x100fe20000004100 */
[----:B------:R-:W-:Y:S01]  /*4d70*/  LOP3.LUT R64, R59, 0xff, RZ, 0xc0, !PT ;  /* 0x000000ff3b407812 */ /* 0x000fe200078ec0ff */
[----:B---3--:R-:W-:Y:S01]  /*4d80*/  HADD2.F32 R113, -RZ, R66.H0_H0 ;  /* 0x20000042ff717230 */ /* 0x008fe20000004100 */
[----:B------:R-:W-:Y:S01]  /*4d90*/  SHF.R.U32.HI R62, RZ, 0x8, R59 ;  /* 0x00000008ff3e7819 */ /* 0x000fe2000001163b */
[----:B------:R-:W-:-:S02]  /*4da0*/  HADD2.F32 R114, -RZ, R105.H0_H0 ;  /* 0x20000069ff727230 */ /* 0x000fc40000004100 */
[-C--:B------:R-:W-:Y:S01]  /*4db0*/  FMUL.FTZ R66, R13, R116.reuse ;  /* 0x000000740d427220 */ /* 0x080fe20000410000 */
[----:B------:R-:W-:Y:S02]  /*4dc0*/  HADD2.F32 R112, -RZ, R112.H1_H1 ;  /* 0x30000070ff707230 */ /* 0x000fe40000004100 */
[C---:B------:R-:W-:Y:S01]  /*4dd0*/  FMUL.FTZ R116, R113.reuse, R116 ;  /* 0x0000007471747220 */ /* 0x040fe20000410000 */
[----:B------:R-:W-:Y:S01]  /*4de0*/  SHF.R.U32.HI R56, RZ, 0x8, R57 ;  /* 0x00000008ff387819 */ /* 0x000fe20000011639 */
[-C--:B------:R-:W-:Y:S01]  /*4df0*/  FFMA.FTZ R66, R113, R114.reuse, -R66 ;  /* 0x0000007271427223 */ /* 0x080fe20000010842 */
[----:B------:R-:W-:Y:S02]  /*4e00*/  HADD2.F32 R105, -RZ, R105.H1_H1 ;  /* 0x30000069ff697230 */ /* 0x000fe40000004100 */
[----:B------:R-:W-:Y:S01]  /*4e10*/  FFMA.FTZ R13, R13, R114, R116 ;  /* 0x000000720d0d7223 */ /* 0x000fe20000010074 */
[----:B------:R-:W-:Y:S01]  /*4e20*/  F2FP.F16.E4M3.UNPACK_B R114, R102.H1 ;  /* 0x00000066ff72723e */ /* 0x000fe200030006ff */
[----:B------:R-:W-:Y:S01]  /*4e30*/  IMAD.MOV.U32 R102, RZ, RZ, R12 ;  /* 0x000000ffff667224 */ /* 0x000fe200078e000c */
[----:B------:R-:W-:Y:S01]  /*4e40*/  SHF.R.U32.HI R59, RZ, 0x10, R59 ;  /* 0x00000010ff3b7819 */ /* 0x000fe2000001163b */
[----:B------:R-:W-:Y:S01]  /*4e50*/  IMAD.SHL.U32 R56, R56, 0x100, RZ ;  /* 0x0000010038387824 */ /* 0x000fe200078e00ff */
[----:B------:R-:W-:Y:S01]  /*4e60*/  PRMT R64, R67, 0x654, R64 ;  /* 0x0000065443407816 */ /* 0x000fe20000000040 */
[--C-:B------:R-:W-:Y:S01]  /*4e70*/  HADD2.F32 R113, -RZ, R114.reuse.H1_H1 ;  /* 0x30000072ff717230 */ /* 0x100fe20000004100 */
[----:B------:R-:W-:Y:S01]  /*4e80*/  SHF.R.U32.HI R58, RZ, 0x18, R57 ;  /* 0x00000018ff3a7819 */ /* 0x000fe20000011639 */
[----:B------:R-:W-:Y:S01]  /*4e90*/  HADD2.F32 R114, -RZ, R114.H0_H0 ;  /* 0x20000072ff727230 */ /* 0x000fe20000004100 */
[----:B----4-:R-:W-:Y:S01]  /*4ea0*/  LOP3.LUT R11, R57, 0xff, RZ, 0xc0, !PT ;  /* 0x000000ff390b7812 */ /* 0x010fe200078ec0ff */
[----:B------:R-:W-:-:S02]  /*4eb0*/  IMAD.SHL.U32 R67, R62, 0x100, RZ ;  /* 0x000001003e437824 */ /* 0x000fc400078e00ff */
[-C--:B------:R-:W-:Y:S01]  /*4ec0*/  FMUL.FTZ R115, R113, R112.reuse ;  /* 0x0000007071737220 */ /* 0x080fe20000410000 */
[----:B------:R-:W-:Y:S01]  /*4ed0*/  SHF.R.U32.HI R57, RZ, 0x10, R57 ;  /* 0x00000010ff397819 */ /* 0x000fe20000011639 */
[----:B------:R-:W-:Y:S01]  /*4ee0*/  FMUL.FTZ R12, R114, R112 ;  /* 0x00000070720c7220 */ /* 0x000fe20000410000 */
[----:B------:R-:W-:Y:S01]  /*4ef0*/  F2FP.F16.E4M3.UNPACK_B R111, R111 ;  /* 0x0000006fff6f723e */ /* 0x000fe200020006ff */
[----:B------:R-:W-:Y:S01]  /*4f00*/  IMAD.U32 R59, R59, 0x10000, RZ ;  /* 0x000100003b3b7824 */ /* 0x000fe200078e00ff */
[----:B------:R-:W-:Y:S01]  /*4f10*/  PRMT R11, R58, 0x654, R11 ;  /* 0x000006543a0b7816 */ /* 0x000fe2000000000b */
[-C--:B------:R-:W-:Y:S01]  /*4f20*/  FFMA.FTZ R113, R113, R105.reuse, R12 ;  /* 0x0000006971717223 */ /* 0x080fe2000001000c */
[----:B------:R-:W-:Y:S01]  /*4f30*/  F2FP.F16.E4M3.UNPACK_B R12, R102.H1 ;  /* 0x00000066ff0c723e */ /* 0x000fe200030006ff */
[----:B------:R-:W-:Y:S01]  /*4f40*/  FFMA.FTZ R112, R114, R105, -R115 ;  /* 0x0000006972707223 */ /* 0x000fe20000010873 */
[----:B------:R-:W-:Y:S01]  /*4f50*/  LOP3.LUT R58, R64, 0xff00, R67, 0xf8, !PT ;  /* 0x0000ff00403a7812 */ /* 0x000fe200078ef843 */
[--C-:B------:R-:W-:Y:S01]  /*4f60*/  HADD2.F32 R116, -RZ, R111.reuse.H1_H1 ;  /* 0x3000006fff747230 */ /* 0x100fe20000004100 */
[----:B------:R-:W-:Y:S01]  /*4f70*/  LOP3.LUT R11, R11, 0xff00, R56, 0xf8, !PT ;  /* 0x0000ff000b0b7812 */ /* 0x000fe200078ef838 */
[--C-:B------:R-:W-:Y:S01]  /*4f80*/  HADD2.F32 R105, -RZ, R12.reuse.H1_H1 ;  /* 0x3000000cff697230 */ /* 0x100fe20000004100 */
[----:B------:R-:W-:Y:S01]  /*4f90*/  F2FP.F16.E4M3.UNPACK_B R110, R110 ;  /* 0x0000006eff6e723e */ /* 0x000fe200020006ff */
[----:B------:R-:W-:Y:S01]  /*4fa0*/  IMAD.U32 R56, R57, 0x10000, RZ ;  /* 0x0001000039387824 */ /* 0x000fe200078e00ff */
[----:B------:R-:W-:Y:S01]  /*4fb0*/  F2FP.F16.E4M3.UNPACK_B R102, R102 ;  /* 0x00000066ff66723e */ /* 0x000fe200020006ff */
[----:B------:R-:W-:Y:S01]  /*4fc0*/  HADD2.F32 R115, -RZ, R12.H0_H0 ;  /* 0x2000000cff737230 */ /* 0x000fe20000004100 */
[----:B------:R-:W-:Y:S01]  /*4fd0*/  LOP3.LUT R58, R58, 0xff0000, R59, 0xf8, !PT ;  /* 0x00ff00003a3a7812 */ /* 0x000fe200078ef83b */
[----:B------:R-:W-:Y:S01]  /*4fe0*/  IMAD.MOV.U32 R59, RZ, RZ, R15 ;  /* 0x000000ffff3b7224 */ /* 0x000fe200078e000f */
[----:B------:R-:W-:Y:S01]  /*4ff0*/  F2FP.SATFINITE.E4M3.F32.PACK_AB_MERGE_C R112, R113, R112, RZ ;  /* 0x000000707170723e */ /* 0x000fe200048070ff */
[----:B------:R-:W-:-:S02]  /*5000*/  HADD2.F32 R113, -RZ, R111.H0_H0 ;  /* 0x2000006fff717230 */ /* 0x000fc40000004100 */
[----:B------:R-:W-:Y:S01]  /*5010*/  FMUL.FTZ R12, R105, R116 ;  /* 0x00000074690c7220 */ /* 0x000fe20000410000 */
[----:B------:R-:W-:Y:S01]  /*5020*/  HADD2.F32 R114, -RZ, R110.H1_H1 ;  /* 0x3000006eff727230 */ /* 0x000fe20000004100 */
[----:B------:R-:W-:Y:S01]  /*5030*/  F2FP.SATFINITE.E4M3.F32.PACK_AB_MERGE_C R13, R13, R66, R112 ;  /* 0x000000420d0d723e */ /* 0x000fe20004807070 */
[--C-:B------:R-:W-:Y:S01]  /*5040*/  HADD2.F32 R111, -RZ, R102.reuse.H1_H1 ;  /* 0x30000066ff6f7230 */ /* 0x100fe20000004100 */
[----:B------:R-:W-:Y:S01]  /*5050*/  LOP3.LUT R57, R11, 0xff0000, R56, 0xf8, !PT ;  /* 0x00ff00000b397812 */ /* 0x000fe200078ef838 */
[C---:B------:R-:W-:Y:S01]  /*5060*/  FMUL.FTZ R116, R115.reuse, R116 ;  /* 0x0000007473747220 */ /* 0x040fe20000410000 */
[----:B------:R-:W-:Y:S01]  /*5070*/  HADD2.F32 R102, -RZ, R102.H0_H0 ;  /* 0x20000066ff667230 */ /* 0x000fe20000004100 */
[----:B------:R-:W-:Y:S01]  /*5080*/  F2FP.F16.E4M3.UNPACK_B R11, R59 ;  /* 0x0000003bff0b723e */ /* 0x000fe200020006ff */
[----:B------:R-:W-:Y:S01]  /*5090*/  FFMA.FTZ R12, R115, R114, -R12 ;  /* 0x00000072730c7223 */ /* 0x000fe2000001080c */
[----:B------:R-:W-:Y:S01]  /*50a0*/  F2FP.F16.E4M3.UNPACK_B R66, R58.H1 ;  /* 0x0000003aff42723e */ /* 0x000fe200030006ff */
[----:B------:R-:W-:Y:S01]  /*50b0*/  FFMA.FTZ R105, R105, R114, R116 ;  /* 0x0000007269697223 */ /* 0x000fe20000010074 */
[----:B------:R-:W-:Y:S01]  /*50c0*/  HADD2.F32 R110, -RZ, R110.H0_H0 ;  /* 0x2000006eff6e7230 */ /* 0x000fe20000004100 */
[----:B------:R-:W-:Y:S01]  /*50d0*/  F2FP.F16.E4M3.UNPACK_B R15, R57.H1 ;  /* 0x00000039ff0f723e */ /* 0x000fe200030006ff */
[-C--:B------:R-:W-:Y:S01]  /*50e0*/  FMUL.FTZ R115, R111, R113.reuse ;  /* 0x000000716f737220 */ /* 0x080fe20000410000 */
[----:B------:R-:W-:Y:S01]  /*50f0*/  FMUL.FTZ R114, R102, R113 ;  /* 0x0000007166727220 */ /* 0x000fe20000410000 */
[----:B------:R-:W-:Y:S01]  /*5100*/  HADD2.F32 R62, -RZ, R11.H1_H1 ;  /* 0x3000000bff3e7230 */ /* 0x000fe20000004100 */
[----:B------:R-:W-:Y:S01]  /*5110*/  F2FP.SATFINITE.E4M3.F32.PACK_AB_MERGE_C R12, R105, R12, RZ ;  /* 0x0000000c690c723e */ /* 0x000fe200048070ff */
[----:B------:R-:W-:-:S02]  /*5120*/  HADD2.F32 R56, -RZ, R66.H0_H0 ;  /* 0x20000042ff387230 */ /* 0x000fc40000004100 */
[-C--:B------:R-:W-:Y:S01]  /*5130*/  FFMA.FTZ R102, R102, R110.reuse, -R115 ;  /* 0x0000006e66667223 */ /* 0x080fe20000010873 */
[----:B------:R-:W-:Y:S02]  /*5140*/  HADD2.F32 R11, -RZ, R11.H0_H0 ;  /* 0x2000000bff0b7230 */ /* 0x000fe40000004100 */
[----:B------:R-:W-:Y:S01]  /*5150*/  FFMA.FTZ R111, R111, R110, R114 ;  /* 0x0000006e6f6f7223 */ /* 0x000fe20000010072 */
[--C-:B------:R-:W-:Y:S02]  /*5160*/  HADD2.F32 R64, -RZ, R15.reuse.H0_H0 ;  /* 0x2000000fff407230 */ /* 0x100fe40000004100 */
[-C--:B------:R-:W-:Y:S01]  /*5170*/  FMUL.FTZ R110, R62, R56.reuse ;  /* 0x000000383e6e7220 */ /* 0x080fe20000410000 */
[----:B------:R-:W-:Y:S02]  /*5180*/  HADD2.F32 R15, -RZ, R15.H1_H1 ;  /* 0x3000000fff0f7230 */ /* 0x000fe40000004100 */
[----:B------:R-:W-:Y:S01]  /*5190*/  FMUL.FTZ R67, R11, R56 ;  /* 0x000000380b437220 */ /* 0x000fe20000410000 */
[----:B------:R-:W-:Y:S01]  /*51a0*/  F2FP.SATFINITE.E4M3.F32.PACK_AB_MERGE_C R12, R111, R102, R12 ;  /* 0x000000666f0c723e */ /* 0x000fe2000480700c */
[----:B------:R-:W-:-:S02]  /*51b0*/  FFMA.FTZ R56, R11, R64, -R110 ;  /* 0x000000400b387223 */ /* 0x000fc4000001086e */
[----:B------:R-:W-:Y:S01]  /*51c0*/  FFMA.FTZ R11, R62, R64, R67 ;  /* 0x000000403e0b7223 */ /* 0x000fe20000010043 */
[----:B------:R-:W-:Y:S01]  /*51d0*/  F2FP.F16.E4M3.UNPACK_B R62, R59.H1 ;  /* 0x0000003bff3e723e */ /* 0x000fe200030006ff */
[----:B------:R-:W-:Y:S01]  /*51e0*/  HADD2.F32 R67, -RZ, R66.H1_H1 ;  /* 0x30000042ff437230 */ /* 0x000fe20000004100 */
[----:B------:R-:W-:Y:S01]  /*51f0*/  F2FP.F16.E4M3.UNPACK_B R66, R58 ;  /* 0x0000003aff42723e */ /* 0x000fe200020006ff */
[----:B------:R-:W-:Y:S01]  /*5200*/  IMAD.MOV.U32 R59, RZ, RZ, R14 ;  /* 0x000000ffff3b7224 */ /* 0x000fe200078e000e */
[----:B------:R-:W-:Y:S01]  /*5210*/  F2FP.F16.E4M3.UNPACK_B R58, R57 ;  /* 0x00000039ff3a723e */ /* 0x000fe200020006ff */
[--C-:B------:R-:W-:Y:S02]  /*5220*/  HADD2.F32 R64, -RZ, R62.reuse.H1_H1 ;  /* 0x3000003eff407230 */ /* 0x100fe40000004100 */
[----:B------:R-:W-:Y:S02]  /*5230*/  HADD2.F32 R62, -RZ, R62.H0_H0 ;  /* 0x2000003eff3e7230 */ /* 0x000fe40000004100 */
[----:B------:R-:W-:-:S02]  /*5240*/  HADD2.F32 R57, -RZ, R66.H1_H1 ;  /* 0x30000042ff397230 */ /* 0x000fc40000004100 */
[-C--:B------:R-:W-:Y:S01]  /*5250*/  FMUL.FTZ R113, R64, R67.reuse ;  /* 0x0000004340717220 */ /* 0x080fe20000410000 */
[----:B------:R-:W-:Y:S02]  /*5260*/  HADD2.F32 R66, -RZ, R66.H0_H0 ;  /* 0x20000042ff427230 */ /* 0x000fe40000004100 */
[C---:B------:R-:W-:Y:S01]  /*5270*/  FMUL.FTZ R67, R62.reuse, R67 ;  /* 0x000000433e437220 */ /* 0x040fe20000410000 */
[----:B------:R-:W-:Y:S01]  /*5280*/  FFMA.FTZ R14, R62, R15, -R113 ;  /* 0x0000000f3e0e7223 */ /* 0x000fe20000010871 */
[----:B------:R-:W-:Y:S02]  /*5290*/  F2FP.F16.E4M3.UNPACK_B R62, R59.H1 ;  /* 0x0000003bff3e723e */ /* 0x000fe400030006ff */
[----:B------:R-:W-:Y:S01]  /*52a0*/  FFMA.FTZ R15, R64, R15, R67 ;  /* 0x0000000f400f7223 */ /* 0x000fe20000010043 */
[--C-:B------:R-:W-:Y:S01]  /*52b0*/  HADD2.F32 R67, -RZ, R58.reuse.H1_H1 ;  /* 0x3000003aff437230 */ /* 0x100fe20000004100 */
[----:B------:R-:W-:Y:S01]  /*52c0*/  F2FP.F16.E4M3.UNPACK_B R59, R59 ;  /* 0x0000003bff3b723e */ /* 0x000fe200020006ff */
[----:B------:R-:W-:-:S02]  /*52d0*/  HADD2.F32 R58, -RZ, R58.H0_H0 ;  /* 0x2000003aff3a7230 */ /* 0x000fc40000004100 */
        /* <DEDUP_REMOVED lines=8> */
[--C-:B------:R-:W-:Y:S02]  /*5360*/  HADD2.F32 R64, -RZ, R59.reuse.H1_H1 ;  /* 0x3000003bff407230 */ /* 0x100fe40000004100 */
[----:B------:R-:W-:Y:S02]  /*5370*/  HADD2.F32 R59, -RZ, R59.H0_H0 ;  /* 0x2000003bff3b7230 */ /* 0x000fe40000004100 */
[----:B------:R-:W-:Y:S01]  /*5380*/  F2FP.SATFINITE.E4M3.F32.PACK_AB_MERGE_C R57, R62, R57, RZ ;  /* 0x000000393e39723e */ /* 0x000fe200048070ff */
[----:B------:R-:W-:-:S02]  /*5390*/  FMUL.FTZ R110, R64, R66 ;  /* 0x00000042406e7220 */ /* 0x000fc40000410000 */
[C---:B------:R-:W-:Y:S02]  /*53a0*/  FMUL.FTZ R67, R59.reuse, R66 ;  /* 0x000000423b437220 */ /* 0x040fe40000410000 */
[-C--:B------:R-:W-:Y:S02]  /*53b0*/  FFMA.FTZ R110, R59, R58.reuse, -R110 ;  /* 0x0000003a3b6e7223 */ /* 0x080fe4000001086e */
[----:B------:R-:W-:-:S05]  /*53c0*/  FFMA.FTZ R67, R64, R58, R67 ;  /* 0x0000003a40437223 */ /* 0x000fca0000010043 */
[----:B------:R-:W-:-:S07]  /*53d0*/  F2FP.SATFINITE.E4M3.F32.PACK_AB_MERGE_C R14, R67, R110, R57 ;  /* 0x0000006e430e723e */ /* 0x000fce0004807039 */
.L_x_3097:
[----:B------:R-:W-:Y:S05]  /*53e0*/  BSYNC B3 ;  /* 0x0000000000037941 */ /* 0x000fea0003800000 */
.L_x_3096:
[----:B--2---:R0:W-:Y:S02]  /*53f0*/  ST.E.128 desc[UR42][R60.64], R12 ;  /* 0x0000000c3c007985 */ /* 0x0041e4000c101d2a */
.L_x_3095:
[----:B------:R-:W-:Y:S05]  /*5400*/  BSYNC B2 ;  /* 0x0000000000027941 */ /* 0x000fea0003800000 */
.L_x_3094:
[----:B------:R-:W-:-:S13]  /*5410*/  LOP3.LUT P2, RZ, R23, 0x2, RZ, 0xc0, !PT ;  /* 0x0000000217ff7812 */ /* 0x000fda000784c0ff */
[----:B------:R-:W-:Y:S05]  /*5420*/  @P2 BRA `(.L_x_3093) ;  /* 0x0000000400d42947 */ /* 0x000fea0003800000 */
[----:B0-----:R0:W0:Y:S01]  /*5430*/  LDS.128 R12, [R89+0x2d400] ;  /* 0x02d40000590c7984 */ /* 0x0010220000000c00 */
[----:B------:R-:W-:Y:S01]  /*5440*/  IADD3 R56, P2, R22, R65, RZ ;  /* 0x0000004116387210 */ /* 0x000fe20007f5e0ff */
[----:B------:R-:W-:Y:S04]  /*5450*/  BSSY B2, `(.L_x_3098) ;  /* 0x0000071000027945 */ /* 0x000fe80003800000 */
[----:B-1----:R-:W-:Y:S01]  /*5460*/  IMAD.X R57, R63, 0x1, R218, P2 ;  /* 0x000000013f397824 */ /* 0x002fe200010e06da */
[----:B------:R-:W-:-:S13]  /*5470*/  ISETP.GE.AND P2, PT, R219, R101, PT ;  /* 0x00000065db00720c */ /* 0x000fda0003f46270 */
[----:B------:R-:W-:Y:S05]  /*5480*/  @P2 BRA `(.L_x_3099) ;  /* 0x0000000400b42947 */ /* 0x000fea0003800000 */
[----:B0---4-:R-:W-:Y:S02]  /*5490*/  F2FP.F16.E4M3.UNPACK_B R11, R13 ;  /* 0x0000000dff0b723e */ /* 0x011fe400020006ff */
[----:B------:R-:W-:Y:S02]  /*54a0*/  F2FP.F16.E4M3.UNPACK_B R60, R109.H1 ;  /* 0x0000006dff3c723e */ /* 0x000fe400030006ff */
[----:B------:R-:W-:Y:S01]  /*54b0*/  F2FP.F16.E4M3.UNPACK_B R59, R108.H1 ;  /* 0x0000006cff3b723e */ /* 0x000fe200030006ff */
[--C-:B------:R-:W-:Y:S01]  /*54c0*/  HADD2.F32 R52, -RZ, R11.reuse.H1_H1 ;  /* 0x3000000bff347230 */ /* 0x100fe20000004100 */
[----:B------:R-:W-:Y:S01]  /*54d0*/  F2FP.F16.E4M3.UNPACK_B R13, R13.H1 ;  /* 0x0000000dff0d723e */ /* 0x000fe200030006ff */
[----:B------:R-:W-:Y:S01]  /*54e0*/  HADD2.F32 R58, -RZ, R60.H0_H0 ;  /* 0x2000003cff3a7230 */ /* 0x000fe20000004100 */
[----:B------:R-:W-:Y:S01]  /*54f0*/  SHF.R.U32.HI R66, RZ, 0x10, R53 ;  /* 0x00000010ff427819 */ /* 0x000fe20000011635 */
[----:B------:R-:W-:Y:S02]  /*5500*/  HADD2.F32 R11, -RZ, R11.H0_H0 ;  /* 0x2000000bff0b7230 */ /* 0x000fe40000004100 */
[----:B------:R-:W-:-:S02]  /*5510*/  HADD2.F32 R54, -RZ, R59.H0_H0 ;  /* 0x2000003bff367230 */ /* 0x000fc40000004100 */
[CC--:B------:R-:W-:Y:S01]  /*5520*/  FMUL.FTZ R62, R52.reuse, R58.reuse ;  /* 0x0000003a343e7220 */ /* 0x0c0fe20000410000 */
[----:B------:R-:W-:Y:S02]  /*5530*/  HADD2.F32 R60, -RZ, R60.H1_H1 ;  /* 0x3000003cff3c7230 */ /* 0x000fe40000004100 */
[C---:B------:R-:W-:Y:S01]  /*5540*/  FMUL.FTZ R61, R11.reuse, R58 ;  /* 0x0000003a0b3d7220 */ /* 0x040fe20000410000 */
[----:B------:R-:W-:Y:S02]  /*5550*/  IMAD.MOV.U32 R58, RZ, RZ, R12 ;  /* 0x000000ffff3a7224 */ /* 0x000fe400078e000c */
[-C--:B------:R-:W-:Y:S01]  /*5560*/  FFMA.FTZ R11, R11, R54.reuse, -R62 ;  /* 0x000000360b0b7223 */ /* 0x080fe2000001083e */
[----:B------:R-:W-:Y:S02]  /*5570*/  HADD2.F32 R59, -RZ, R59.H1_H1 ;  /* 0x3000003bff3b7230 */ /* 0x000fe40000004100 */
[----:B------:R-:W-:Y:S01]  /*5580*/  FFMA.FTZ R52, R52, R54, R61 ;  /* 0x0000003634347223 */ /* 0x000fe2000001003d */
[--C-:B------:R-:W-:Y:S01]  /*5590*/  HADD2.F32 R54, -RZ, R13.reuse.H1_H1 ;  /* 0x3000000dff367230 */ /* 0x100fe20000004100 */
[----:B------:R-:W-:Y:S01]  /*55a0*/  F2FP.F16.E4M3.UNPACK_B R62, R109 ;  /* 0x0000006dff3e723e */ /* 0x000fe200020006ff */
[----:B------:R-:W-:-:S03]  /*55b0*/  HADD2.F32 R13, -RZ, R13.H0_H0 ;  /* 0x2000000dff0d7230 */ /* 0x000fc60000004100 */
[CC--:B------:R-:W-:Y:S01]  /*55c0*/  FMUL.FTZ R12, R54.reuse, R60.reuse ;  /* 0x0000003c360c7220 */ /* 0x0c0fe20000410000 */
[--C-:B------:R-:W-:Y:S02]  /*55d0*/  HADD2.F32 R63, -RZ, R62.reuse.H1_H1 ;  /* 0x3000003eff3f7230 */ /* 0x100fe40000004100 */
[C---:B------:R-:W-:Y:S01]  /*55e0*/  FMUL.FTZ R61, R13.reuse, R60 ;  /* 0x0000003c0d3d7220 */ /* 0x040fe20000410000 */
[----:B------:R-:W-:Y:S01]  /*55f0*/  F2FP.F16.E4M3.UNPACK_B R60, R108 ;  /* 0x0000006cff3c723e */ /* 0x000fe200020006ff */
[-C--:B------:R-:W-:Y:S01]  /*5600*/  FFMA.FTZ R12, R13, R59.reuse, -R12 ;  /* 0x0000003b0d0c7223 */ /* 0x080fe2000001080c */
[----:B------:R-:W-:Y:S02]  /*5610*/  HADD2.F32 R62, -RZ, R62.H0_H0 ;  /* 0x2000003eff3e7230 */ /* 0x000fe40000004100 */
[----:B------:R-:W-:Y:S01]  /*5620*/  FFMA.FTZ R13, R54, R59, R61 ;  /* 0x0000003b360d7223 */ /* 0x000fe2000001003d */
[-C--:B------:R-:W-:Y:S01]  /*5630*/  F2FP.F16.E4M3.UNPACK_B R54, R58.reuse.H1 ;  /* 0x0000003aff36723e */ /* 0x080fe200030006ff */
[--C-:B------:R-:W-:Y:S01]  /*5640*/  HADD2.F32 R61, -RZ, R60.reuse.H1_H1 ;  /* 0x3000003cff3d7230 */ /* 0x100fe20000004100 */
[----:B------:R-:W-:Y:S01]  /*5650*/  F2FP.F16.E4M3.UNPACK_B R58, R58 ;  /* 0x0000003aff3a723e */ /* 0x000fe200020006ff */
[----:B------:R-:W-:Y:S01]  /*5660*/  HADD2.F32 R60, -RZ, R60.H0_H0 ;  /* 0x2000003cff3c7230 */ /* 0x000fe20000004100 */
[----:B------:R-:W-:Y:S01]  /*5670*/  F2FP.SATFINITE.E4M3.F32.PACK_AB_MERGE_C R12, R13, R12, RZ ;  /* 0x0000000c0d0c723e */ /* 0x000fe200048070ff */
[----:B------:R-:W-:-:S02]  /*5680*/  HADD2.F32 R59, -RZ, R54.H1_H1 ;  /* 0x30000036ff3b7230 */ /* 0x000fc40000004100 */
[----:B------:R-:W-:Y:S01]  /*5690*/  HADD2.F32 R54, -RZ, R54.H0_H0 ;  /* 0x20000036ff367230 */ /* 0x000fe20000004100 */
[----:B------:R-:W-:Y:S02]  /*56a0*/  F2FP.SATFINITE.E4M3.F32.PACK_AB_MERGE_C R13, R52, R11, R12 ;  /* 0x0000000b340d723e */ /* 0x000fe4000480700c */
[CC--:B------:R-:W-:Y:S02]  /*56b0*/  FMUL.FTZ R65, R59.reuse, R63.reuse ;  /* 0x0000003f3b417220 */ /* 0x0c0fe40000410000 */
[C---:B------:R-:W-:Y:S02]  /*56c0*/  FMUL.FTZ R64, R54.reuse, R63 ;  /* 0x0000003f36407220 */ /* 0x040fe40000410000 */
[-C--:B------:R-:W-:Y:S01]  /*56d0*/  FFMA.FTZ R54, R54, R61.reuse, -R65 ;  /* 0x0000003d36367223 */ /* 0x080fe20000010841 */
[--C-:B------:R-:W-:Y:S01]  /*56e0*/  SHF.R.U32.HI R65, RZ, 0x18, R53.reuse ;  /* 0x00000018ff417819 */ /* 0x100fe20000011635 */
[----:B------:R-:W-:Y:S01]  /*56f0*/  FFMA.FTZ R59, R59, R61, R64 ;  /* 0x0000003d3b3b7223 */ /* 0x000fe20000010040 */
[--C-:B------:R-:W-:Y:S01]  /*5700*/  HADD2.F32 R61, -RZ, R58.reuse.H1_H1 ;  /* 0x3000003aff3d7230 */ /* 0x100fe20000004100 */
[----:B------:R-:W-:Y:S01]  /*5710*/  SHF.R.U32.HI R64, RZ, 0x8, R53 ;  /* 0x00000008ff407819 */ /* 0x000fe20000011635 */
[----:B------:R-:W-:-:S02]  /*5720*/  HADD2.F32 R58, -RZ, R58.H0_H0 ;  /* 0x2000003aff3a7230 */ /* 0x000fc40000004100 */
[----:B------:R-:W-:Y:S01]  /*5730*/  F2FP.SATFINITE.E4M3.F32.PACK_AB_MERGE_C R54, R59, R54, RZ ;  /* 0x000000363b36723e */ /* 0x000fe200048070ff */
[CC--:B------:R-:W-:Y:S02]  /*5740*/  FMUL.FTZ R63, R61.reuse, R62.reuse ;  /* 0x0000003e3d3f7220 */ /* 0x0c0fe40000410000 */
[C---:B------:R-:W-:Y:S02]  /*5750*/  FMUL.FTZ R62, R58.reuse, R62 ;  /* 0x0000003e3a3e7220 */ /* 0x040fe40000410000 */
[-C--:B------:R-:W-:Y:S01]  /*5760*/  FFMA.FTZ R58, R58, R60.reuse, -R63 ;  /* 0x0000003c3a3a7223 */ /* 0x080fe2000001083f */
[----:B------:R-:W-:Y:S01]  /*5770*/  SHF.R.U32.HI R63, RZ, 0x8, R55 ;  /* 0x00000008ff3f7819 */ /* 0x000fe20000011637 */
[----:B------:R-:W-:Y:S01]  /*5780*/  FFMA.FTZ R61, R61, R60, R62 ;  /* 0x0000003c3d3d7223 */ /* 0x000fe2000001003e */
[----:B------:R-:W-:Y:S02]  /*5790*/  LOP3.LUT R60, R53, 0xff, RZ, 0xc0, !PT ;  /* 0x000000ff353c7812 */ /* 0x000fe400078ec0ff */
[----:B------:R-:W-:-:S02]  /*57a0*/  LOP3.LUT R53, R55, 0xff, RZ, 0xc0, !PT ;  /* 0x000000ff37357812 */ /* 0x000fc400078ec0ff */
[--C-:B------:R-:W-:Y:S02]  /*57b0*/  SHF.R.U32.HI R62, RZ, 0x18, R55.reuse ;  /* 0x00000018ff3e7819 */ /* 0x100fe40000011637 */
[----:B------:R-:W-:Y:S02]  /*57c0*/  SHF.R.U32.HI R55, RZ, 0x10, R55 ;  /* 0x00000010ff377819 */ /* 0x000fe40000011637 */
[----:B------:R-:W-:Y:S02]  /*57d0*/  PRMT R62, R62, 0x654, R53 ;  /* 0x000006543e3e7816 */ /* 0x000fe40000000035 */
[----:B------:R-:W-:Y:S01]  /*57e0*/  SHF.L.U32 R53, R63, 0x8, RZ ;  /* 0x000000083f357819 */ /* 0x000fe200000006ff */
[----:B------:R-:W-:Y:S01]  /*57f0*/  IMAD.U32 R55, R55, 0x10000, RZ ;  /* 0x0001000037377824 */ /* 0x000fe200078e00ff */
[----:B------:R-:W-:Y:S02]  /*5800*/  PRMT R60, R65, 0x654, R60 ;  /* 0x00000654413c7816 */ /* 0x000fe4000000003c */
[----:B------:R-:W-:Y:S01]  /*5810*/  LOP3.LUT R62, R62, 0xff00, R53, 0xf8, !PT ;  /* 0x0000ff003e3e7812 */ /* 0x000fe200078ef835 */
[----:B------:R-:W-:Y:S01]  /*5820*/  IMAD.SHL.U32 R53, R64, 0x100, RZ ;  /* 0x0000010040357824 */ /* 0x000fe200078e00ff */
[----:B------:R-:W-:-:S02]  /*5830*/  F2FP.SATFINITE.E4M3.F32.PACK_AB_MERGE_C R12, R61, R58, R54 ;  /* 0x0000003a3d0c723e */ /* 0x000fc40004807036 */
[----:B------:R-:W-:Y:S01]  /*5840*/  LOP3.LUT R55, R62, 0xff0000, R55, 0xf8, !PT ;  /* 0x00ff00003e377812 */ /* 0x000fe200078ef837 */
[----:B------:R-:W-:Y:S01]  /*5850*/  IMAD.MOV.U32 R62, RZ, RZ, R15 ;  /* 0x000000ffff3e7224 */ /* 0x000fe200078e000f */
[----:B------:R-:W-:Y:S01]  /*5860*/  LOP3.LUT R60, R60, 0xff00, R53, 0xf8, !PT ;  /* 0x0000ff003c3c7812 */ /* 0x000fe200078ef835 */
[----:B------:R-:W-:Y:S01]  /*5870*/  IMAD.U32 R53, R66, 0x10000, RZ ;  /* 0x0001000042357824 */ /* 0x000fe200078e00ff */
[----:B------:R-:W-:Y:S02]  /*5880*/  F2FP.F16.E4M3.UNPACK_B R64, R55.H1 ;  /* 0x00000037ff40723e */ /* 0x000fe400030006ff */
[----:B------:R-:W-:Y:S02]  /*5890*/  F2FP.F16.E4M3.UNPACK_B R15, R62 ;  /* 0x0000003eff0f723e */ /* 0x000fe400020006ff */
[----:B------:R-:W-:Y:S01]  /*58a0*/  LOP3.LUT R53, R60, 0xff0000, R53, 0xf8, !PT ;  /* 0x00ff00003c357812 */ /* 0x000fe200078ef835 */
[----:B------:R-:W-:Y:S02]  /*58b0*/  HADD2.F32 R66, -RZ, R64.H0_H0 ;  /* 0x20000040ff427230 */ /* 0x000fe40000004100 */
[--C-:B------:R-:W-:Y:S01]  /*58c0*/  HADD2.F32 R60, -RZ, R15.reuse.H1_H1 ;  /* 0x3000000fff3c7230 */ /* 0x100fe20000004100 */
[----:B------:R-:W-:Y:S01]  /*58d0*/  F2FP.F16.E4M3.UNPACK_B R65, R53.H1 ;  /* 0x00000035ff41723e */ /* 0x000fe200030006ff */
[----:B------:R-:W-:-:S03]  /*58e0*/  HADD2.F32 R15, -RZ, R15.H0_H0 ;  /* 0x2000000fff0f7230 */ /* 0x000fc60000004100 */
[CC--:B------:R-:W-:Y:S01]  /*58f0*/  FMUL.FTZ R102, R60.reuse, R66.reuse ;  /* 0x000000423c667220 */ /* 0x0c0fe20000410000 */
[--C-:B------:R-:W-:Y:S02]  /*5900*/  HADD2.F32 R63, -RZ, R65.reuse.H0_H0 ;  /* 0x20000041ff3f7230 */ /* 0x100fe40000004100 */
[C---:B------:R-:W-:Y:S01]  /*5910*/  FMUL.FTZ R67, R15.reuse, R66 ;  /* 0x000000420f437220 */ /* 0x040fe20000410000 */
[----:B------:R-:W-:Y:S02]  /*5920*/  HADD2.F32 R65, -RZ, R65.H1_H1 ;  /* 0x30000041ff417230 */ /* 0x000fe40000004100 */
[-C--:B------:R-:W-:Y:S01]  /*5930*/  FFMA.FTZ R15, R15, R63.reuse, -R102 ;  /* 0x0000003f0f0f7223 */ /* 0x080fe20000010866 */
[----:B------:R-:W-:Y:S01]  /*5940*/  FFMA.FTZ R60, R60, R63, R67 ;  /* 0x0000003f3c3c7223 */ /* 0x000fe20000010043 */
[----:B------:R-:W-:Y:S01]  /*5950*/  F2FP.F16.E4M3.UNPACK_B R63, R62.H1 ;  /* 0x0000003eff3f723e */ /* 0x000fe200030006ff */
[----:B------:R-:W-:Y:S02]  /*5960*/  IMAD.MOV.U32 R62, RZ, RZ, R14 ;  /* 0x000000ffff3e7224 */ /* 0x000fe400078e000e */
[----:B------:R-:W-:-:S02]  /*5970*/  HADD2.F32 R14, -RZ, R64.H1_H1 ;  /* 0x30000040ff0e7230 */ /* 0x000fc40000004100 */
[--C-:B------:R-:W-:Y:S02]  /*5980*/  HADD2.F32 R64, -RZ, R63.reuse.H1_H1 ;  /* 0x3000003fff407230 */ /* 0x100fe40000004100 */
[----:B------:R-:W-:-:S03]  /*5990*/  HADD2.F32 R63, -RZ, R63.H0_H0 ;  /* 0x2000003fff3f7230 */ /* 0x000fc60000004100 */
[CC--:B------:R-:W-:Y:S02]  /*59a0*/  FMUL.FTZ R66, R64.reuse, R14.reuse ;  /* 0x0000000e40427220 */ /* 0x0c0fe40000410000 */
[C---:B------:R-:W-:Y:S02]  /*59b0*/  FMUL.FTZ R67, R63.reuse, R14 ;  /* 0x0000000e3f437220 */ /* 0x040fe40000410000 */
[-C--:B------:R-:W-:Y:S02]  /*59c0*/  FFMA.FTZ R14, R63, R65.reuse, -R66 ;  /* 0x000000413f0e7223 */ /* 0x080fe40000010842 */
[----:B------:R-:W-:Y:S01]  /*59d0*/  FFMA.FTZ R63, R64, R65, R67 ;  /* 0x00000041403f7223 */ /* 0x000fe20000010043 */
[----:B------:R-:W-:Y:S02]  /*59e0*/  F2FP.F16.E4M3.UNPACK_B R65, R55 ;  /* 0x00000037ff41723e */ /* 0x000fe400020006ff */
[-C--:B------:R-:W-:Y:S02]  /*59f0*/  F2FP.F16.E4M3.UNPACK_B R55, R62.reuse.H1 ;  /* 0x0000003eff37723e */ /* 0x080fe400030006ff */
[----:B------:R-:W-:Y:S01]  /*5a00*/  F2FP.F16.E4M3.UNPACK_B R64, R53 ;  /* 0x00000035ff40723e */ /* 0x000fe200020006ff */
[----:B------:R-:W-:Y:S01]  /*5a10*/  HADD2.F32 R102, -RZ, R65.H1_H1 ;  /* 0x30000041ff667230 */ /* 0x000fe20000004100 */
[----:B------:R-:W-:Y:S01]  /*5a20*/  F2FP.F16.E4M3.UNPACK_B R62, R62 ;  /* 0x0000003eff3e723e */ /* 0x000fe200020006ff */
        /* <DEDUP_REMOVED lines=11> */
[----:B------:R-:W-:-:S02]  /*5ae0*/  HADD2.F32 R53, -RZ, R62.H1_H1 ;  /* 0x3000003eff357230 */ /* 0x000fc40000004100 */
[----:B------:R-:W-:Y:S02]  /*5af0*/  HADD2.F32 R62, -RZ, R62.H0_H0 ;  /* 0x2000003eff3e7230 */ /* 0x000fe40000004100 */
[----:B------:R-:W-:Y:S01]  /*5b00*/  F2FP.SATFINITE.E4M3.F32.PACK_AB_MERGE_C R67, R67, R108, RZ ;  /* 0x0000006c4343723e */ /* 0x000fe200048070ff */
[CC--:B------:R-:W-:Y:S02]  /*5b10*/  FMUL.FTZ R55, R53.reuse, R65.reuse ;  /* 0x0000004135377220 */ /* 0x0c0fe40000410000 */
[C---:B------:R-:W-:Y:S02]  /*5b20*/  FMUL.FTZ R66, R62.reuse, R65 ;  /* 0x000000413e427220 */ /* 0x040fe40000410000 */
[-C--:B------:R-:W-:Y:S02]  /*5b30*/  FFMA.FTZ R55, R62, R64.reuse, -R55 ;  /* 0x000000403e377223 */ /* 0x080fe40000010837 */
[----:B------:R-:W-:-:S05]  /*5b40*/  FFMA.FTZ R66, R53, R64, R66 ;  /* 0x0000004035427223 */ /* 0x000fca0000010042 */
[----:B------:R-:W-:-:S07]  /*5b50*/  F2FP.SATFINITE.E4M3.F32.PACK_AB_MERGE_C R14, R66, R55, R67 ;  /* 0x00000037420e723e */ /* 0x000fce0004807043 */
.L_x_3099:
[----:B------:R-:W-:Y:S05]  /*5b60*/  BSYNC B2 ;  /* 0x0000000000027941 */ /* 0x000fea0003800000 */
.L_x_3098:
[----:B0-----:R0:W-:Y:S02]  /*5b70*/  ST.E.128 desc[UR42][R56.64], R12 ;  /* 0x0000000c38007985 */ /* 0x0011e4000c101d2a */
.L_x_3093:
[----:B------:R-:W-:Y:S05]  /*5b80*/  BSYNC B1 ;  /* 0x0000000000017941 */ /* 0x000fea0003800000 */
.L_x_3092:
[----:B------:R-:W-:-:S03]  /*5b90*/  UMOV UR4, 0xffffffff ;  /* 0xffffffff00047882 */ /* 0x000fc60000000000 */
[----:B------:R-:W-:Y:S05]  /*5ba0*/  BRA.DIV UR4, `(.L_x_3100) ;  /* 0x000002b204387947 */ /* 0x000fea000b800000 */
[----:B------:R1:W1:Y:S04]  /*5bb0*/  SHFL.IDX PT, R55, R100, 0x2, 0x181f ;  /* 0x00581f0064377f89 */ /* 0x00026800000e0000 */
[----:B0-----:R0:W0:Y:S02]  /*5bc0*/  SHFL.IDX PT, R57, R99, 0x2, 0x181f ;  /* 0x00581f0063397f89 */ /* 0x00102400000e0000 */
.L_x_3448:
        /* <DEDUP_REMOVED lines=10> */
[--C-:B------:R-:W-:Y:S02]  /*5c70*/  SHF.R.U32.HI R56, RZ, 0x8, R49.reuse ;  /* 0x00000008ff387819 */ /* 0x100fe40000011631 */
[----:B----4-:R-:W-:Y:S02]  /*5c80*/  LOP3.LUT R11, R49, 0xff, RZ, 0xc0, !PT ;  /* 0x000000ff310b7812 */ /* 0x010fe400078ec0ff */
[----:B------:R-:W-:Y:S02]  /*5c90*/  SHF.R.U32.HI R48, RZ, 0x18, R49 ;  /* 0x00000018ff307819 */ /* 0x000fe40000011631 */
[--C-:B------:R-:W-:Y:S02]  /*5ca0*/  SHF.R.U32.HI R59, RZ, 0x10, R51.reuse ;  /* 0x00000010ff3b7819 */ /* 0x100fe40000011633 */
[----:B------:R-:W-:Y:S02]  /*5cb0*/  SHF.R.U32.HI R54, RZ, 0x8, R51 ;  /* 0x00000008ff367819 */ /* 0x000fe40000011633 */
[----:B------:R-:W-:-:S02]  /*5cc0*/  LOP3.LUT R50, R51, 0xff, RZ, 0xc0, !PT ;  /* 0x000000ff33327812 */ /* 0x000fc400078ec0ff */
[----:B------:R-:W-:Y:S01]  /*5cd0*/  SHF.R.U32.HI R58, RZ, 0x10, R49 ;  /* 0x00000010ff3a7819 */ /* 0x000fe20000011631 */
[----:B--2---:R-:W-:Y:S01]  /*5ce0*/  IMAD.MOV.U32 R49, RZ, RZ, R15 ;  /* 0x000000ffff317224 */ /* 0x004fe200078e000f */
[----:B------:R-:W-:Y:S01]  /*5cf0*/  SHF.R.U32.HI R51, RZ, 0x18, R51 ;  /* 0x00000018ff337819 */ /* 0x000fe20000011633 */
[----:B------:R-:W-:Y:S01]  /*5d00*/  IMAD.SHL.U32 R15, R56, 0x100, RZ ;  /* 0x00000100380f7824 */ /* 0x000fe200078e00ff */
[----:B------:R-:W-:Y:S01]  /*5d10*/  PRMT R48, R48, 0x654, R11 ;  /* 0x0000065430307816 */ /* 0x000fe2000000000b */
[----:B------:R-:W-:Y:S01]  /*5d20*/  IMAD.MOV.U32 R11, RZ, RZ, R13 ;  /* 0x000000ffff0b7224 */ /* 0x000fe200078e000d */
[----:B------:R-:W-:Y:S01]  /*5d30*/  PRMT R50, R51, 0x654, R50 ;  /* 0x0000065433327816 */ /* 0x000fe20000000032 */
[----:B------:R-:W-:Y:S01]  /*5d40*/  IMAD.MOV.U32 R51, RZ, RZ, R12 ;  /* 0x000000ffff337224 */ /* 0x000fe200078e000c */
[----:B------:R-:W-:Y:S01]  /*5d50*/  SHF.L.U32 R13, R54, 0x8, RZ ;  /* 0x00000008360d7819 */ /* 0x000fe200000006ff */
[----:B------:R-:W-:Y:S01]  /*5d60*/  IMAD.U32 R12, R58, 0x10000, RZ ;  /* 0x000100003a0c7824 */ /* 0x000fe200078e00ff */
[----:B------:R-:W-:-:S02]  /*5d70*/  LOP3.LUT R15, R48, 0xff00, R15, 0xf8, !PT ;  /* 0x0000ff00300f7812 */ /* 0x000fc400078ef80f */
[----:B------:R-:W-:Y:S02]  /*5d80*/  LOP3.LUT R58, R50, 0xff00, R13, 0xf8, !PT ;  /* 0x0000ff00323a7812 */ /* 0x000fe400078ef80d */
[----:B------:R-:W-:Y:S02]  /*5d90*/  F2FP.F16.E4M3.UNPACK_B R54, R107.H1 ;  /* 0x0000006bff36723e */ /* 0x000fe400030006ff */
[----:B------:R-:W-:Y:S02]  /*5da0*/  F2FP.F16.E4M3.UNPACK_B R13, R11 ;  /* 0x0000000bff0d723e */ /* 0x000fe400020006ff */
[----:B------:R-:W-:Y:S01]  /*5db0*/  LOP3.LUT R12, R15, 0xff0000, R12, 0xf8, !PT ;  /* 0x00ff00000f0c7812 */ /* 0x000fe200078ef80c */
[----:B------:R-:W-:Y:S01]  /*5dc0*/  IMAD.U32 R15, R59, 0x10000, RZ ;  /* 0x000100003b0f7824 */ /* 0x000fe200078e00ff */
[-C--:B------:R-:W-:Y:S01]  /*5dd0*/  F2FP.F16.E4M3.UNPACK_B R56, R106.reuse.H1 ;  /* 0x0000006aff38723e */ /* 0x080fe200030006ff */
[----:B------:R-:W-:Y:S01]  /*5de0*/  HADD2.F32 R61, -RZ, R54.H0_H0 ;  /* 0x20000036ff3d7230 */ /* 0x000fe20000004100 */
[----:B------:R-:W-:Y:S01]  /*5df0*/  F2FP.F16.E4M3.UNPACK_B R107, R107 ;  /* 0x0000006bff6b723e */ /* 0x000fe200020006ff */
[--C-:B------:R-:W-:Y:S01]  /*5e00*/  HADD2.F32 R50, -RZ, R13.reuse.H1_H1 ;  /* 0x3000000dff327230 */ /* 0x100fe20000004100 */
[----:B------:R-:W-:Y:S01]  /*5e10*/  F2FP.F16.E4M3.UNPACK_B R106, R106 ;  /* 0x0000006aff6a723e */ /* 0x000fe200020006ff */
[----:B------:R-:W-:Y:S01]  /*5e20*/  HADD2.F32 R48, -RZ, R13.H0_H0 ;  /* 0x2000000dff307230 */ /* 0x000fe20000004100 */
[----:B------:R-:W-:Y:S01]  /*5e30*/  LOP3.LUT R13, R58, 0xff0000, R15, 0xf8, !PT ;  /* 0x00ff00003a0d7812 */ /* 0x000fe200078ef80f */
[----:B------:R-:W-:Y:S01]  /*5e40*/  HADD2.F32 R59, -RZ, R56.H0_H0 ;  /* 0x20000038ff3b7230 */ /* 0x000fe20000004100 */
[----:B------:R-:W-:Y:S01]  /*5e50*/  F2FP.F16.E4M3.UNPACK_B R15, R11.H1 ;  /* 0x0000000bff0f723e */ /* 0x000fe200030006ff */
[-C--:B------:R-:W-:Y:S01]  /*5e60*/  FMUL.FTZ R11, R50, R61.reuse ;  /* 0x0000003d320b7220 */ /* 0x080fe20000410000 */
[C---:B------:R-:W-:Y:S01]  /*5e70*/  FMUL.FTZ R61, R48.reuse, R61 ;  /* 0x0000003d303d7220 */ /* 0x040fe20000410000 */
[----:B------:R-:W-:Y:S01]  /*5e80*/  HADD2.F32 R58, -RZ, R54.H1_H1 ;  /* 0x30000036ff3a7230 */ /* 0x000fe20000004100 */
[----:B------:R-:W-:Y:S01]  /*5e90*/  F2FP.F16.E4M3.UNPACK_B R62, R13.H1 ;  /* 0x0000000dff3e723e */ /* 0x000fe200030006ff */
[----:B------:R-:W-:Y:S01]  /*5ea0*/  FFMA.FTZ R11, R48, R59, -R11 ;  /* 0x0000003b300b7223 */ /* 0x000fe2000001080b */
[----:B------:R-:W-:-:S02]  /*5eb0*/  HADD2.F32 R54, -RZ, R15.H1_H1 ;  /* 0x3000000fff367230 */ /* 0x000fc40000004100 */
[----:B------:R-:W-:Y:S01]  /*5ec0*/  FFMA.FTZ R48, R50, R59, R61 ;  /* 0x0000003b32307223 */ /* 0x000fe2000001003d */
[----:B------:R-:W-:Y:S02]  /*5ed0*/  HADD2.F32 R15, -RZ, R15.H0_H0 ;  /* 0x2000000fff0f7230 */ /* 0x000fe40000004100 */
[----:B------:R-:W-:Y:S01]  /*5ee0*/  HADD2.F32 R50, -RZ, R56.H1_H1 ;  /* 0x30000038ff327230 */ /* 0x000fe20000004100 */
[-C--:B------:R-:W-:Y:S01]  /*5ef0*/  F2FP.F16.E4M3.UNPACK_B R56, R51.reuse.H1 ;  /* 0x00000033ff38723e */ /* 0x080fe200030006ff */
[CC--:B------:R-:W-:Y:S01]  /*5f00*/  FMUL.FTZ R60, R54.reuse, R58.reuse ;  /* 0x0000003a363c7220 */ /* 0x0c0fe20000410000 */
[C---:B------:R-:W-:Y:S01]  /*5f10*/  FMUL.FTZ R59, R15.reuse, R58 ;  /* 0x0000003a0f3b7220 */ /* 0x040fe20000410000 */
[----:B------:R-:W-:Y:S02]  /*5f20*/  HADD2.F32 R63, -RZ, R107.H1_H1 ;  /* 0x3000006bff3f7230 */ /* 0x000fe40000004100 */
[--C-:B------:R-:W-:Y:S02]  /*5f30*/  HADD2.F32 R58, -RZ, R56.reuse.H1_H1 ;  /* 0x30000038ff3a7230 */ /* 0x100fe40000004100 */
[-C--:B------:R-:W-:Y:S01]  /*5f40*/  FFMA.FTZ R15, R15, R50.reuse, -R60 ;  /* 0x000000320f0f7223 */ /* 0x080fe2000001083c */
[----:B------:R-:W-:Y:S01]  /*5f50*/  FFMA.FTZ R50, R54, R50, R59 ;  /* 0x0000003236327223 */ /* 0x000fe2000001003b */
[----:B------:R-:W-:Y:S01]  /*5f60*/  F2FP.F16.E4M3.UNPACK_B R54, R51 ;  /* 0x00000033ff36723e */ /* 0x000fe200020006ff */
[----:B------:R-:W-:-:S02]  /*5f70*/  HADD2.F32 R56, -RZ, R56.H0_H0 ;  /* 0x20000038ff387230 */ /* 0x000fc40000004100 */
[----:B------:R-:W-:Y:S01]  /*5f80*/  FMUL.FTZ R51, R58, R63 ;  /* 0x0000003f3a337220 */ /* 0x000fe20000410000 */
[----:B------:R-:W-:Y:S01]  /*5f90*/  HADD2.F32 R61, -RZ, R106.H1_H1 ;  /* 0x3000006aff3d7230 */ /* 0x000fe20000004100 */
[----:B------:R-:W-:Y:S01]  /*5fa0*/  F2FP.F16.E4M3.UNPACK_B R60, R49 ;  /* 0x00000031ff3c723e */ /* 0x000fe200020006ff */
[----:B------:R-:W-:Y:S02]  /*5fb0*/  HADD2.F32 R107, -RZ, R107.H0_H0 ;  /* 0x2000006bff6b7230 */ /* 0x000fe40000004100 */
[C---:B------:R-:W-:Y:S01]  /*5fc0*/  FMUL.FTZ R65, R56.reuse, R63 ;  /* 0x0000003f38417220 */ /* 0x040fe20000410000 */
[--C-:B------:R-:W-:Y:S02]  /*5fd0*/  HADD2.F32 R59, -RZ, R54.reuse.H1_H1 ;  /* 0x30000036ff3b7230 */ /* 0x100fe40000004100 */
[-C--:B------:R-:W-:Y:S01]  /*5fe0*/  FFMA.FTZ R51, R56, R61.reuse, -R51 ;  /* 0x0000003d38337223 */ /* 0x080fe20000010833 */
[----:B------:R-:W-:Y:S02]  /*5ff0*/  HADD2.F32 R56, -RZ, R54.H0_H0 ;  /* 0x20000036ff387230 */ /* 0x000fe40000004100 */
[----:B------:R-:W-:Y:S01]  /*6000*/  FFMA.FTZ R54, R58, R61, R65 ;  /* 0x0000003d3a367223 */ /* 0x000fe20000010041 */
[----:B------:R-:W-:-:S02]  /*6010*/  HADD2.F32 R106, -RZ, R106.H0_H0 ;  /* 0x2000006aff6a7230 */ /* 0x000fc40000004100 */
[CC--:B------:R-:W-:Y:S01]  /*6020*/  FMUL.FTZ R63, R59.reuse, R107.reuse ;  /* 0x0000006b3b3f7220 */ /* 0x0c0fe20000410000 */
[----:B------:R-:W-:Y:S02]  /*6030*/  HADD2.F32 R61, -RZ, R60.H1_H1 ;  /* 0x3000003cff3d7230 */ /* 0x000fe40000004100 */
[C---:B------:R-:W-:Y:S01]  /*6040*/  FMUL.FTZ R58, R56.reuse, R107 ;  /* 0x0000006b383a7220 */ /* 0x040fe20000410000 */
[----:B------:R-:W-:Y:S02]  /*6050*/  HADD2.F32 R65, -RZ, R62.H0_H0 ;  /* 0x2000003eff417230 */ /* 0x000fe40000004100 */
[----:B------:R-:W-:Y:S01]  /*6060*/  FFMA.FTZ R56, R56, R106, -R63 ;  /* 0x0000006a38387223 */ /* 0x000fe2000001083f */
[----:B------:R-:W-:Y:S01]  /*6070*/  F2FP.F16.E4M3.UNPACK_B R63, R12.H1 ;  /* 0x0000000cff3f723e */ /* 0x000fe200030006ff */
[----:B------:R-:W-:Y:S01]  /*6080*/  FFMA.FTZ R59, R59, R106, R58 ;  /* 0x0000006a3b3b7223 */ /* 0x000fe2000001003a */
[----:B------:R-:W-:Y:S01]  /*6090*/  HADD2.F32 R58, -RZ, R60.H0_H0 ;  /* 0x2000003cff3a7230 */ /* 0x000fe20000004100 */
[----:B------:R-:W-:Y:S01]  /*60a0*/  F2FP.F16.E4M3.UNPACK_B R60, R49.H1 ;  /* 0x00000031ff3c723e */ /* 0x000fe200030006ff */
[----:B------:R-:W-:Y:S01]  /*60b0*/  FMUL.FTZ R67, R61, R65 ;  /* 0x000000413d437220 */ /* 0x000fe20000410000 */
[----:B------:R-:W-:Y:S01]  /*60c0*/  HADD2.F32 R64, -RZ, R63.H0_H0 ;  /* 0x2000003fff407230 */ /* 0x000fe20000004100 */
[----:B------:R-:W-:Y:S01]  /*60d0*/  F2FP.SATFINITE.E4M3.F32.PACK_AB_MERGE_C R50, R50, R15, RZ ;  /* 0x0000000f3232723e */ /* 0x000fe200048070ff */
[----:B------:R-:W-:Y:S01]  /*60e0*/  FMUL.FTZ R66, R58, R65 ;  /* 0x000000413a427220 */ /* 0x000fe20000410000 */
[----:B------:R-:W-:Y:S01]  /*60f0*/  HADD2.F32 R65, -RZ, R62.H1_H1 ;  /* 0x3000003eff417230 */ /* 0x000fe20000004100 */
[----:B------:R-:W-:Y:S01]  /*6100*/  F2FP.SATFINITE.E4M3.F32.PACK_AB_MERGE_C R51, R54, R51, RZ ;  /* 0x000000333633723e */ /* 0x000fe200048070ff */
[----:B------:R-:W-:-:S02]  /*6110*/  HADD2.F32 R62, -RZ, R60.H1_H1 ;  /* 0x3000003cff3e7230 */ /* 0x000fc40000004100 */
[-C--:B------:R-:W-:Y:S01]  /*6120*/  FFMA.FTZ R49, R58, R64.reuse, -R67 ;  /* 0x000000403a317223 */ /* 0x080fe20000010843 */
[----:B------:R-:W-:Y:S02]  /*6130*/  HADD2.F32 R60, -RZ, R60.H0_H0 ;  /* 0x2000003cff3c7230 */ /* 0x000fe40000004100 */
[----:B------:R-:W-:Y:S01]  /*6140*/  FFMA.FTZ R58, R61, R64, R66 ;  /* 0x000000403d3a7223 */ /* 0x000fe20000010042 */
[----:B------:R-:W-:Y:S02]  /*6150*/  HADD2.F32 R63, -RZ, R63.H1_H1 ;  /* 0x3000003fff3f7230 */ /* 0x000fe40000004100 */
[----:B------:R-:W-:Y:S01]  /*6160*/  FMUL.FTZ R61, R62, R65 ;  /* 0x000000413e3d7220 */ /* 0x000fe20000410000 */
[----:B------:R-:W-:Y:S01]  /*6170*/  F2FP.F16.E4M3.UNPACK_B R64, R13 ;  /* 0x0000000dff40723e */ /* 0x000fe200020006ff */
[C---:B------:R-:W-:Y:S01]  /*6180*/  FMUL.FTZ R65, R60.reuse, R65 ;  /* 0x000000413c417220 */ /* 0x040fe20000410000 */
[----:B------:R-:W-:Y:S01]  /*6190*/  F2FP.SATFINITE.E4M3.F32.PACK_AB_MERGE_C R51, R59, R56, R51 ;  /* 0x000000383b33723e */ /* 0x000fe20004807033 */
[-C--:B------:R-:W-:Y:S01]  /*61a0*/  FFMA.FTZ R60, R60, R63.reuse, -R61 ;  /* 0x0000003f3c3c7223 */ /* 0x080fe2000001083d */
[----:B------:R-:W-:Y:S01]  /*61b0*/  F2FP.F16.E4M3.UNPACK_B R61, R14.H1 ;  /* 0x0000000eff3d723e */ /* 0x000fe200030006ff */
[----:B------:R-:W-:Y:S01]  /*61c0*/  FFMA.FTZ R13, R62, R63, R65 ;  /* 0x0000003f3e0d7223 */ /* 0x000fe20000010041 */
[----:B------:R-:W-:Y:S01]  /*61d0*/  F2FP.F16.E4M3.UNPACK_B R63, R12 ;  /* 0x0000000cff3f723e */ /* 0x000fe200020006ff */
[----:B------:R-:W-:Y:S01]  /*61e0*/  HADD2.F32 R65, -RZ, R64.H1_H1 ;  /* 0x30000040ff417230 */ /* 0x000fe20000004100 */
[----:B------:R-:W-:Y:S01]  /*61f0*/  F2FP.F16.E4M3.UNPACK_B R14, R14 ;  /* 0x0000000eff0e723e */ /* 0x000fe200020006ff */
[--C-:B------:R-:W-:Y:S01]  /*6200*/  HADD2.F32 R62, -RZ, R61.reuse.H1_H1 ;  /* 0x3000003dff3e7230 */ /* 0x100fe20000004100 */
[----:B------:R-:W-:Y:S01]  /*6210*/  F2FP.SATFINITE.E4M3.F32.PACK_AB_MERGE_C R60, R13, R60, RZ ;  /* 0x0000003c0d3c723e */ /* 0x000fe200048070ff */
[----:B------:R-:W-:Y:S01]  /*6220*/  HADD2.F32 R61, -RZ, R61.H0_H0 ;  /* 0x2000003dff3d7230 */ /* 0x000fe20000004100 */
[----:B------:R-:W-:Y:S01]  /*6230*/  F2FP.SATFINITE.E4M3.F32.PACK_AB_MERGE_C R13, R48, R11, R50 ;  /* 0x0000000b300d723e */ /* 0x000fe20004807032 */
[----:B------:R-:W-:-:S02]  /*6240*/  HADD2.F32 R12, -RZ, R63.H1_H1 ;  /* 0x3000003fff0c7230 */ /* 0x000fc40000004100 */
[CC--:B------:R-:W-:Y:S01]  /*6250*/  FMUL.FTZ R66, R62.reuse, R65.reuse ;  /* 0x000000413e427220 */ /* 0x0c0fe20000410000 */
[----:B------:R-:W-:Y:S02]  /*6260*/  HADD2.F32 R63, -RZ, R63.H0_H0 ;  /* 0x2000003fff3f7230 */ /* 0x000fe40000004100 */
[C---:B------:R-:W-:Y:S01]  /*6270*/  FMUL.FTZ R65, R61.reuse, R65 ;  /* 0x000000413d417220 */ /* 0x040fe20000410000 */
[-C--:B------:R-:W-:Y:S01]  /*6280*/  FFMA.FTZ R66, R61, R12.reuse, -R66 ;  /* 0x0000000c3d427223 */ /* 0x080fe20000010842 */
[----:B------:R-:W-:Y:S02]  /*6290*/  HADD2.F32 R61, -RZ, R64.H0_H0 ;  /* 0x20000040ff3d7230 */ /* 0x000fe40000004100 */
[----:B------:R-:W-:Y:S01]  /*62a0*/  FFMA.FTZ R65, R62, R12, R65 ;  /* 0x0000000c3e417223 */ /* 0x000fe20000010041 */
[--C-:B------:R-:W-:Y:S02]  /*62b0*/  HADD2.F32 R12, -RZ, R14.reuse.H1_H1 ;  /* 0x3000000eff0c7230 */ /* 0x100fe40000004100 */
[----:B------:R-:W-:-:S02]  /*62c0*/  HADD2.F32 R14, -RZ, R14.H0_H0 ;  /* 0x2000000eff0e7230 */ /* 0x000fc40000004100 */
[----:B------:R-:W-:Y:S01]  /*62d0*/  F2FP.SATFINITE.E4M3.F32.PACK_AB_MERGE_C R65, R65, R66, RZ ;  /* 0x000000424141723e */ /* 0x000fe200048070ff */
[-C--:B------:R-:W-:Y:S02]  /*62e0*/  FMUL.FTZ R15, R12, R61.reuse ;  /* 0x0000003d0c0f7220 */ /* 0x080fe40000410000 */
[C---:B------:R-:W-:Y:S02]  /*62f0*/  FMUL.FTZ R61, R14.reuse, R61 ;  /* 0x0000003d0e3d7220 */ /* 0x040fe40000410000 */
[-C--:B------:R-:W-:Y:S02]  /*6300*/  FFMA.FTZ R15, R14, R63.reuse, -R15 ;  /* 0x0000003f0e0f7223 */ /* 0x080fe4000001080f */
[----:B------:R-:W-:-:S05]  /*6310*/  FFMA.FTZ R12, R12, R63, R61 ;  /* 0x0000003f0c0c7223 */ /* 0x000fca000001003d */
[----:B------:R-:W-:Y:S01]  /*6320*/  F2FP.SATFINITE.E4M3.F32.PACK_AB_MERGE_C R14, R12, R15, R65 ;  /* 0x0000000f0c0e723e */ /* 0x000fe20004807041 */
[----:B------:R-:W-:Y:S01]  /*6330*/  IMAD.MOV.U32 R12, RZ, RZ, R51 ;  /* 0x000000ffff0c7224 */ /* 0x000fe200078e0033 */
[----:B------:R-:W-:-:S07]  /*6340*/  F2FP.SATFINITE.E4M3.F32.PACK_AB_MERGE_C R15, R58, R49, R60 ;  /* 0x000000313a0f723e */ /* 0x000fce000480703c */
.L_x_3106:
[----:B------:R-:W-:Y:S05]  /*6350*/  BSYNC B3 ;  /* 0x0000000000037941 */ /* 0x000fea0003800000 */
.L_x_3105:
[----:B--2---:R0:W-:Y:S02]  /*6360*/  ST.E.128 desc[UR42][R52.64], R12 ;  /* 0x0000000c34007985 */ /* 0x0041e4000c101d2a */
.L_x_3104:
[----:B------:R-:W-:Y:S05]  /*6370*/  BSYNC B2 ;  /* 0x0000000000027941 */ /* 0x000fea0003800000 */
.L_x_3103:
        /* <DEDUP_REMOVED lines=8> */
[----:B------:R-:W-:Y:S02]  /*6400*/  SHF.R.U32.HI R53, RZ, 0x8, R45 ;  /* 0x00000008ff357819 */ /* 0x000fe4000001162d */
[----:B------:R-:W-:Y:S02]  /*6410*/  SHF.R.U32.HI R51, RZ, 0x8, R47 ;  /* 0x00000008ff337819 */ /* 0x000fe4000001162f */
[--C-:B------:R-:W-:Y:S02]  /*6420*/  SHF.R.U32.HI R44, RZ, 0x18, R45.reuse ;  /* 0x00000018ff2c7819 */ /* 0x100fe4000001162d */
[----:B----4-:R-:W-:Y:S01]  /*6430*/  LOP3.LUT R11, R45, 0xff, RZ, 0xc0, !PT ;  /* 0x000000ff2d0b7812 */ /* 0x010fe200078ec0ff */
        /* <DEDUP_REMOVED lines=33> */
[-C--:B------:R-:W-:Y:S01]  /*6650*/  FMUL.FTZ R54, R50, R52.reuse ;  /* 0x0000003432367220 */ /* 0x080fe20000410000 */
[----:B------:R-:W-:Y:S01]  /*6660*/  FMUL.FTZ R57, R47, R52 ;  /* 0x000000342f397220 */ /* 0x000fe20000410000 */
[----:B------:R-:W-:Y:S01]  /*6670*/  F2FP.F16.E4M3.UNPACK_B R46, R45.H1 ;  /* 0x0000002dff2e723e */ /* 0x000fe200030006ff */
[----:B------:R-:W-:-:S02]  /*6680*/  HADD2.F32 R52, -RZ, R104.H1_H1 ;  /* 0x30000068ff347230 */ /* 0x000fc40000004100 */
[-C--:B------:R-:W-:Y:S01]  /*6690*/  FFMA.FTZ R54, R47, R51.reuse, -R54 ;  /* 0x000000332f367223 */ /* 0x080fe20000010836 */
[----:B------:R-:W-:Y:S01]  /*66a0*/  FFMA.FTZ R57, R50, R51, R57 ;  /* 0x0000003332397223 */ /* 0x000fe20000010039 */
[----:B------:R-:W-:Y:S01]  /*66b0*/  F2FP.F16.E4M3.UNPACK_B R45, R45 ;  /* 0x0000002dff2d723e */ /* 0x000fe200020006ff */
[--C-:B------:R-:W-:Y:S01]  /*66c0*/  HADD2.F32 R51, -RZ, R46.reuse.H1_H1 ;  /* 0x3000002eff337230 */ /* 0x100fe20000004100 */
[----:B------:R-:W-:Y:S01]  /*66d0*/  F2FP.F16.E4M3.UNPACK_B R103, R103 ;  /* 0x00000067ff67723e */ /* 0x000fe200020006ff */
[----:B------:R-:W-:Y:S01]  /*66e0*/  HADD2.F32 R50, -RZ, R46.H0_H0 ;  /* 0x2000002eff327230 */ /* 0x000fe20000004100 */
[----:B------:R-:W-:Y:S01]  /*66f0*/  F2FP.F16.E4M3.UNPACK_B R58, R44.H1 ;  /* 0x0000002cff3a723e */ /* 0x000fe200030006ff */
[--C-:B------:R-:W-:Y:S02]  /*6700*/  HADD2.F32 R46, -RZ, R45.reuse.H0_H0 ;  /* 0x2000002dff2e7230 */ /* 0x100fe40000004100 */
[----:B------:R-:W-:Y:S01]  /*6710*/  FMUL.FTZ R55, R51, R52 ;  /* 0x0000003433377220 */ /* 0x000fe20000410000 */
[----:B------:R-:W-:-:S02]  /*6720*/  HADD2.F32 R47, -RZ, R45.H1_H1 ;  /* 0x3000002dff2f7230 */ /* 0x000fc40000004100 */
[----:B------:R-:W-:Y:S01]  /*6730*/  FMUL.FTZ R52, R50, R52 ;  /* 0x0000003432347220 */ /* 0x000fe20000410000 */
[----:B------:R-:W-:Y:S02]  /*6740*/  HADD2.F32 R104, -RZ, R104.H0_H0 ;  /* 0x20000068ff687230 */ /* 0x000fe40000004100 */
[--C-:B------:R-:W-:Y:S02]  /*6750*/  HADD2.F32 R45, -RZ, R103.reuse.H1_H1 ;  /* 0x30000067ff2d7230 */ /* 0x100fe40000004100 */
[----:B------:R-:W-:Y:S02]  /*6760*/  HADD2.F32 R103, -RZ, R103.H0_H0 ;  /* 0x20000067ff677230 */ /* 0x000fe40000004100 */
[-C--:B------:R-:W-:Y:S01]  /*6770*/  FMUL.FTZ R53, R47, R104.reuse ;  /* 0x000000682f357220 */ /* 0x080fe20000410000 */
[----:B------:R-:W-:Y:S01]  /*6780*/  FMUL.FTZ R104, R46, R104 ;  /* 0x000000682e687220 */ /* 0x000fe20000410000 */
[-C--:B------:R-:W-:Y:S01]  /*6790*/  FFMA.FTZ R51, R51, R45.reuse, R52 ;  /* 0x0000002d33337223 */ /* 0x080fe20000010034 */
[----:B------:R-:W-:Y:S01]  /*67a0*/  FFMA.FTZ R50, R50, R45, -R55 ;  /* 0x0000002d32327223 */ /* 0x000fe20000010837 */
[----:B------:R-:W-:Y:S01]  /*67b0*/  F2FP.F16.E4M3.UNPACK_B R52, R15.H1 ;  /* 0x0000000fff34723e */ /* 0x000fe200030006ff */
[-C--:B------:R-:W-:Y:S01]  /*67c0*/  FFMA.FTZ R45, R46, R103.reuse, -R53 ;  /* 0x000000672e2d7223 */ /* 0x080fe20000010835 */
[----:B------:R-:W-:Y:S01]  /*67d0*/  FFMA.FTZ R46, R47, R103, R104 ;  /* 0x000000672f2e7223 */ /* 0x000fe20000010068 */
[----:B------:R-:W-:Y:S01]  /*67e0*/  F2FP.SATFINITE.E4M3.F32.PACK_AB_MERGE_C R47, R57, R54, RZ ;  /* 0x00000036392f723e */ /* 0x000fe200048070ff */
[----:B------:R-:W-:Y:S01]  /*67f0*/  HADD2.F32 R60, -RZ, R58.H1_H1 ;  /* 0x3000003aff3c7230 */ /* 0x000fe20000004100 */
[----:B------:R-:W-:Y:S01]  /*6800*/  F2FP.SATFINITE.E4M3.F32.PACK_AB_MERGE_C R50, R51, R50, RZ ;  /* 0x000000323332723e */ /* 0x000fe200048070ff */
[--C-:B------:R-:W-:Y:S01]  /*6810*/  HADD2.F32 R53, -RZ, R52.reuse.H0_H0 ;  /* 0x20000034ff357230 */ /* 0x100fe20000004100 */
[-C--:B------:R-:W-:Y:S01]  /*6820*/  F2FP.F16.E4M3.UNPACK_B R55, R13.reuse.H1 ;  /* 0x0000000dff37723e */ /* 0x080fe200030006ff */
[----:B------:R-:W-:Y:S01]  /*6830*/  HADD2.F32 R52, -RZ, R52.H1_H1 ;  /* 0x30000034ff347230 */ /* 0x000fe20000004100 */
[----:B------:R-:W-:Y:S01]  /*6840*/  F2FP.F16.E4M3.UNPACK_B R51, R14.H1 ;  /* 0x0000000eff33723e */ /* 0x000fe200030006ff */
[----:B------:R-:W-:Y:S01]  /*6850*/  HADD2.F32 R58, -RZ, R58.H0_H0 ;  /* 0x2000003aff3a7230 */ /* 0x000fe20000004100 */
[----:B------:R-:W-:Y:S01]  /*6860*/  F2FP.F16.E4M3.UNPACK_B R57, R44 ;  /* 0x0000002cff39723e */ /* 0x000fe200020006ff */
        /* <DEDUP_REMOVED lines=13> */
[----:B------:R-:W-:Y:S01]  /*6940*/  FFMA.FTZ R60, R51, R53, -R60 ;  /* 0x00000035333c7223 */ /* 0x000fe2000001083c */
[----:B------:R-:W-:-:S02]  /*6950*/  HADD2.F32 R57, -RZ, R57.H0_H0 ;  /* 0x20000039ff397230 */ /* 0x000fc40000004100 */
[----:B------:R-:W-:Y:S01]  /*6960*/  FFMA.FTZ R59, R44, R53, R59 ;  /* 0x000000352c3b7223 */ /* 0x000fe2000001003b */
[--C-:B------:R-:W-:Y:S02]  /*6970*/  HADD2.F32 R44, -RZ, R15.reuse.H0_H0 ;  /* 0x2000000fff2c7230 */ /* 0x100fe40000004100 */
[----:B------:R-:W-:Y:S01]  /*6980*/  FFMA.FTZ R56, R52, R56, R61 ;  /* 0x0000003834387223 */ /* 0x000fe2000001003d */
[----:B------:R-:W-:Y:S02]  /*6990*/  HADD2.F32 R51, -RZ, R15.H1_H1 ;  /* 0x3000000fff337230 */ /* 0x000fe40000004100 */
[--C-:B------:R-:W-:Y:S01]  /*69a0*/  HADD2.F32 R15, -RZ, R14.reuse.H0_H0 ;  /* 0x2000000eff0f7230 */ /* 0x100fe20000004100 */
[----:B------:R-:W-:Y:S01]  /*69b0*/  F2FP.SATFINITE.E4M3.F32.PACK_AB_MERGE_C R59, R59, R60, RZ ;  /* 0x0000003c3b3b723e */ /* 0x000fe200048070ff */
[----:B------:R-:W-:Y:S02]  /*69c0*/  HADD2.F32 R14, -RZ, R14.H1_H1 ;  /* 0x3000000eff0e7230 */ /* 0x000fe40000004100 */
[----:B------:R-:W-:Y:S01]  /*69d0*/  FMUL.FTZ R53, R51, R58 ;  /* 0x0000003a33357220 */ /* 0x000fe20000410000 */
[----:B------:R-:W-:-:S02]  /*69e0*/  HADD2.F32 R55, -RZ, R55.H0_H0 ;  /* 0x20000037ff377230 */ /* 0x000fc40000004100 */
        /* <DEDUP_REMOVED lines=8> */
[----:B------:R-:W-:Y:S02]  /*6a70*/  F2FP.SATFINITE.E4M3.F32.PACK_AB_MERGE_C R56, R56, R13, RZ ;  /* 0x0000000d3838723e */ /* 0x000fe400048070ff */
[----:B------:R-:W-:-:S02]  /*6a80*/  F2FP.SATFINITE.E4M3.F32.PACK_AB_MERGE_C R13, R12, R11, R47 ;  /* 0x0000000b0c0d723e */ /* 0x000fc4000480702f */
[----:B------:R-:W-:Y:S02]  /*6a90*/  F2FP.SATFINITE.E4M3.F32.PACK_AB_MERGE_C R12, R46, R45, R50 ;  /* 0x0000002d2e0c723e */ /* 0x000fe40004807032 */
[----:B------:R-:W-:Y:S02]  /*6aa0*/  F2FP.SATFINITE.E4M3.F32.PACK_AB_MERGE_C R14, R57, R52, R59 ;  /* 0x00000034390e723e */ /* 0x000fe4000480703b */
[----:B------:R-:W-:-:S07]  /*6ab0*/  F2FP.SATFINITE.E4M3.F32.PACK_AB_MERGE_C R15, R58, R53, R56 ;  /* 0x000000353a0f723e */ /* 0x000fce0004807038 */
.L_x_3108:
[----:B------:R-:W-:Y:S05]  /*6ac0*/  BSYNC B2 ;  /* 0x0000000000027941 */ /* 0x000fea0003800000 */
.L_x_3107:
[----:B0-----:R0:W-:Y:S02]  /*6ad0*/  ST.E.128 desc[UR42][R48.64], R12 ;  /* 0x0000000c30007985 */ /* 0x0011e4000c101d2a */
.L_x_3102:
[----:B------:R-:W-:Y:S05]  /*6ae0*/  BSYNC B1 ;  /* 0x0000000000017941 */ /* 0x000fea0003800000 */
.L_x_3101:
[----:B------:R-:W-:-:S03]  /*6af0*/  UMOV UR4, 0xffffffff ;  /* 0xffffffff00047882 */ /* 0x000fc60000000000 */
[----:B------:R-:W-:Y:S05]  /*6b00*/  BRA.DIV UR4, `(.L_x_3109) ;  /* 0x000002a204ac7947 */ /* 0x000fea000b800000 */
[----:B------:R1:W1:Y:S04]  /*6b10*/  SHFL.IDX PT, R47, R100, 0x3, 0x181f ;  /* 0x00781f00642f7f89 */ /* 0x00026800000e0000 */
[----:B0-2---:R-:W0:Y:S02]  /*6b20*/  SHFL.IDX PT, R99, R99, 0x3, 0x181f ;  /* 0x00781f0063637f89 */ /* 0x005e2400000e0000 */
.L_x_3452:
        /* <DEDUP_REMOVED lines=20> */
[----:B--2---:R-:W-:Y:S01]  /*6c70*/  IMAD.MOV.U32 R11, RZ, RZ, R13 ;  /* 0x000000ffff0b7224 */ /* 0x004fe200078e000d */
[----:B------:R-:W-:Y:S01]  /*6c80*/  PRMT R42, R42, 0x654, R41 ;  /* 0x000006542a2a7816 */ /* 0x000fe20000000029 */
[----:B------:R-:W-:Y:S01]  /*6c90*/  IMAD.MOV.U32 R41, RZ, RZ, R12 ;  /* 0x000000ffff297224 */ /* 0x000fe200078e000c */
[----:B------:R-:W-:Y:S01]  /*6ca0*/  LOP3.LUT R13, R40, 0xff00, R43, 0xf8, !PT ;  /* 0x0000ff00280d7812 */ /* 0x000fe200078ef82b */
[----:B------:R-:W-:Y:S01]  /*6cb0*/  IMAD.U32 R40, R48, 0x10000, RZ ;  /* 0x0001000030287824 */ /* 0x000fe200078e00ff */
[----:B------:R-:W-:Y:S01]  /*6cc0*/  LOP3.LUT R42, R42, 0xff00, R49, 0xf8, !PT ;  /* 0x0000ff002a2a7812 */ /* 0x000fe200078ef831 */
[----:B------:R-:W-:Y:S01]  /*6cd0*/  IMAD.U32 R49, R46, 0x10000, RZ ;  /* 0x000100002e317824 */ /* 0x000fe200078e00ff */
        /* <DEDUP_REMOVED lines=28> */
[----:B------:R-:W-:Y:S01]  /*6ea0*/  F2FP.F16.E4M3.UNPACK_B R54, R40 ;  /* 0x00000028ff36723e */ /* 0x000fe200020006ff */
        /* <DEDUP_REMOVED lines=18> */
[----:B------:R-:W-:Y:S01]  /*6fd0*/  F2FP.F16.E4M3.UNPACK_B R55, R40.H1 ;  /* 0x00000028ff37723e */ /* 0x000fe200030006ff */
[--C-:B------:R-:W-:Y:S01]  /*6fe0*/  HADD2.F32 R50, -RZ, R49.reuse.H0_H0 ;  /* 0x20000031ff327230 */ /* 0x100fe20000004100 */
[-C--:B------:R-:W-:Y:S01]  /*6ff0*/  F2FP.F16.E4M3.UNPACK_B R52, R13.reuse.H1 ;  /* 0x0000000dff34723e */ /* 0x080fe200030006ff */
[----:B------:R-:W-:Y:S01]  /*7000*/  HADD2.F32 R49, -RZ, R49.H1_H1 ;  /* 0x30000031ff317230 */ /* 0x000fe20000004100 */
[----:B------:R-:W-:Y:S01]  /*7010*/  F2FP.F16.E4M3.UNPACK_B R48, R14.H1 ;  /* 0x0000000eff30723e */ /* 0x000fe200030006ff */
[----:B------:R-:W-:Y:S01]  /*7020*/  HADD2.F32 R56, -RZ, R55.H1_H1 ;  /* 0x30000037ff387230 */ /* 0x000fe20000004100 */
[----:B------:R-:W-:Y:S01]  /*7030*/  F2FP.SATFINITE.E4M3.F32.PACK_AB_MERGE_C R46, R53, R46, RZ ;  /* 0x0000002e352e723e */ /* 0x000fe200048070ff */
[----:B------:R-:W-:Y:S01]  /*7040*/  HADD2.F32 R53, -RZ, R52.H1_H1 ;  /* 0x30000034ff357230 */ /* 0x000fe20000004100 */
[----:B------:R-:W-:Y:S01]  /*7050*/  F2FP.F16.E4M3.UNPACK_B R51, R13 ;  /* 0x0000000dff33723e */ /* 0x000fe200020006ff */
[----:B------:R-:W-:-:S02]  /*7060*/  HADD2.F32 R40, -RZ, R48.H1_H1 ;  /* 0x30000030ff287230 */ /* 0x000fc40000004100 */
[-C--:B------:R-:W-:Y:S01]  /*7070*/  FMUL.FTZ R13, R49, R56.reuse ;  /* 0x00000038310d7220 */ /* 0x080fe20000410000 */
[----:B------:R-:W-:Y:S01]  /*7080*/  HADD2.F32 R48, -RZ, R48.H0_H0 ;  /* 0x20000030ff307230 */ /* 0x000fe20000004100 */
[----:B------:R-:W-:Y:S01]  /*7090*/  F2FP.F16.E4M3.UNPACK_B R15, R15 ;  /* 0x0000000fff0f723e */ /* 0x000fe200020006ff */
[C---:B------:R-:W-:Y:S01]  /*70a0*/  FMUL.FTZ R56, R50.reuse, R56 ;  /* 0x0000003832387220 */ /* 0x040fe20000410000 */
[----:B------:R-:W-:Y:S01]  /*70b0*/  FFMA.FTZ R58, R50, R53, -R13 ;  /* 0x00000035323a7223 */ /* 0x000fe2000001080d */
[----:B------:R-:W-:Y:S02]  /*70c0*/  HADD2.F32 R13, -RZ, R51.H1_H1 ;  /* 0x30000033ff0d7230 */ /* 0x000fe40000004100 */
[-C--:B------:R-:W-:Y:S01]  /*70d0*/  FMUL.FTZ R59, R40, R57.reuse ;  /* 0x00000039283b7220 */ /* 0x080fe20000410000 */
[----:B------:R-:W-:Y:S01]  /*70e0*/  FMUL.FTZ R57, R48, R57 ;  /* 0x0000003930397220 */ /* 0x000fe20000410000 */
[----:B------:R-:W-:Y:S01]  /*70f0*/  F2FP.F16.E4M3.UNPACK_B R14, R14 ;  /* 0x0000000eff0e723e */ /* 0x000fe200020006ff */
[----:B------:R-:W-:-:S02]  /*7100*/  HADD2.F32 R55, -RZ, R55.H0_H0 ;  /* 0x20000037ff377230 */ /* 0x000fc40000004100 */
[-C--:B------:R-:W-:Y:S01]  /*7110*/  FFMA.FTZ R59, R48, R13.reuse, -R59 ;  /* 0x0000000d303b7223 */ /* 0x080fe2000001083b */
[----:B------:R-:W-:Y:S01]  /*7120*/  FFMA.FTZ R50, R40, R13, R57 ;  /* 0x0000000d28327223 */ /* 0x000fe20000010039 */
[--C-:B------:R-:W-:Y:S02]  /*7130*/  HADD2.F32 R40, -RZ, R15.reuse.H0_H0 ;  /* 0x2000000fff287230 */ /* 0x100fe40000004100 */
[----:B------:R-:W-:Y:S01]  /*7140*/  FFMA.FTZ R61, R49, R53, R56 ;  /* 0x00000035313d7223 */ /* 0x000fe20000010038 */
[--C-:B------:R-:W-:Y:S02]  /*7150*/  HADD2.F32 R13, -RZ, R14.reuse.H0_H0 ;  /* 0x2000000eff0d7230 */ /* 0x100fe40000004100 */
[----:B------:R-:W-:Y:S02]  /*7160*/  HADD2.F32 R15, -RZ, R15.H1_H1 ;  /* 0x3000000fff0f7230 */ /* 0x000fe40000004100 */
[----:B------:R-:W-:Y:S01]  /*7170*/  FMUL.FTZ R56, R40, R55 ;  /* 0x0000003728387220 */ /* 0x000fe20000410000 */
[----:B------:R-:W-:-:S02]  /*7180*/  HADD2.F32 R14, -RZ, R14.H1_H1 ;  /* 0x3000000eff0e7230 */ /* 0x000fc40000004100 */
[-C--:B------:R-:W-:Y:S01]  /*7190*/  FMUL.FTZ R49, R13, R54.reuse ;  /* 0x000000360d317220 */ /* 0x080fe20000410000 */
[----:B------:R-:W-:Y:S02]  /*71a0*/  HADD2.F32 R52, -RZ, R52.H0_H0 ;  /* 0x20000034ff347230 */ /* 0x000fe40000004100 */
[C---:B------:R-:W-:Y:S01]  /*71b0*/  FMUL.FTZ R53, R15.reuse, R55 ;  /* 0x000000370f357220 */ /* 0x040fe20000410000 */
[----:B------:R-:W-:Y:S02]  /*71c0*/  HADD2.F32 R51, -RZ, R51.H0_H0 ;  /* 0x20000033ff337230 */ /* 0x000fe40000004100 */
[----:B------:R-:W-:Y:S01]  /*71d0*/  FMUL.FTZ R48, R14, R54 ;  /* 0x000000360e307220 */ /* 0x000fe20000410000 */
[----:B------:R-:W-:Y:S01]  /*71e0*/  F2FP.SATFINITE.E4M3.F32.PACK_AB_MERGE_C R50, R50, R59, RZ ;  /* 0x0000003b3232723e */ /* 0x000fe200048070ff */
        /* <DEDUP_REMOVED lines=9> */
.L_x_3114:
[----:B------:R-:W-:Y:S05]  /*7280*/  BSYNC B2 ;  /* 0x0000000000027941 */ /* 0x000fea0003800000 */
.L_x_3113:
[----:B--2---:R2:W-:Y:S02]  /*7290*/  ST.E.128 desc[UR42][R44.64], R12 ;  /* 0x0000000c2c007985 */ /* 0x0045e4000c101d2a */
.L_x_3112:
[----:B------:R-:W-:Y:S05]  /*72a0*/  BSYNC B1 ;  /* 0x0000000000017941 */ /* 0x000fea0003800000 */
.L_x_3111:
[----:B------:R-:W-:-:S13]  /*72b0*/  LOP3.LUT P2, RZ, R23, 0x2, RZ, 0xc0, !PT ;  /* 0x0000000217ff7812 */ /* 0x000fda000784c0ff */
[----:B------:R-:W-:Y:S05]  /*72c0*/  @P2 BRA `(.L_x_3110) ;  /* 0x0000005400882947 */ /* 0x000fea0003800000 */
[----:B--2---:R2:W2:Y:S01]  /*72d0*/  LDS.128 R12, [R89+0x2f400] ;  /* 0x02f40000590c7984 */ /* 0x0044a20000000c00 */
[----:B0-----:R-:W-:Y:S01]  /*72e0*/  IADD3 R40, P2, R22, R99, RZ ;  /* 0x0000006316287210 */ /* 0x001fe20007f5e0ff */
[----:B------:R-:W-:Y:S04]  /*72f0*/  BSSY B1, `(.L_x_3115) ;  /* 0x000006e000017945 */ /* 0x000fe80003800000 */
[----:B-1----:R-:W-:Y:S01]  /*7300*/  IMAD.X R41, R47, 0x1, R218, P2 ;  /* 0x000000012f297824 */ /* 0x002fe200010e06da */
[----:B------:R-:W-:-:S13]  /*7310*/  ISETP.GE.AND P2, PT, R219, R101, PT ;  /* 0x00000065db00720c */ /* 0x000fda0003f46270 */
[----:B------:R-:W-:Y:S05]  /*7320*/  @P2 BRA `(.L_x_3116) ;  /* 0x0000000400a82947 */ /* 0x000fea0003800000 */
[----:B----4-:R-:W-:Y:S02]  /*7330*/  LOP3.LUT R11, R37, 0xff, RZ, 0xc0, !PT ;  /* 0x000000ff250b7812 */ /* 0x010fe400078ec0ff */
[----:B------:R-:W-:Y:S02]  /*7340*/  SHF.R.U32.HI R36, RZ, 0x18, R37 ;  /* 0x00000018ff247819 */ /* 0x000fe40000011625 */
[----:B------:R-:W-:Y:S02]  /*7350*/  SHF.R.U32.HI R38, RZ, 0x8, R39 ;  /* 0x00000008ff267819 */ /* 0x000fe40000011627 */
[--C-:B------:R-:W-:Y:S02]  /*7360*/  SHF.R.U32.HI R44, RZ, 0x8, R37.reuse ;  /* 0x00000008ff2c7819 */ /* 0x100fe40000011625 */
[----:B------:R-:W-:Y:S01]  /*7370*/  SHF.R.U32.HI R45, RZ, 0x10, R37 ;  /* 0x00000010ff2d7819 */ /* 0x000fe20000011625 */
[----:B------:R-:W-:Y:S01]  /*7380*/  IMAD.SHL.U32 R38, R38, 0x100, RZ ;  /* 0x0000010026267824 */ /* 0x000fe200078e00ff */
[----:B------:R-:W-:Y:S01]  /*7390*/  PRMT R36, R36, 0x654, R11 ;  /* 0x0000065424247816 */ /* 0x000fe2000000000b */
[----:B--2---:R-:W-:Y:S01]  /*73a0*/  IMAD.MOV.U32 R37, RZ, RZ, R12 ;  /* 0x000000ffff257224 */ /* 0x004fe200078e000c */
[----:B------:R-:W-:Y:S01]  /*73b0*/  SHF.R.U32.HI R42, RZ, 0x10, R39 ;  /* 0x00000010ff2a7819 */ /* 0x000fe20000011627 */
[----:B------:R-:W-:Y:S01]  /*73c0*/  IMAD.U32 R12, R45, 0x10000, RZ ;  /* 0x000100002d0c7824 */ /* 0x000fe200078e00ff */
[----:B------:R-:W-:-:S02]  /*73d0*/  SHF.L.U32 R11, R44, 0x8, RZ ;  /* 0x000000082c0b7819 */ /* 0x000fc400000006ff */
[----:B------:R-:W-:Y:S02]  /*73e0*/  LOP3.LUT R43, R39, 0xff0000ff, RZ, 0xc0, !PT ;  /* 0xff0000ff272b7812 */ /* 0x000fe400078ec0ff */
[----:B------:R-:W-:Y:S01]  /*73f0*/  LOP3.LUT R39, R36, 0xff00, R11, 0xf8, !PT ;  /* 0x0000ff0024277812 */ /* 0x000fe200078ef80b */
[----:B------:R-:W-:Y:S01]  /*7400*/  IMAD.U32 R36, R42, 0x10000, RZ ;  /* 0x000100002a247824 */ /* 0x000fe200078e00ff */
[----:B------:R-:W-:Y:S02]  /*7410*/  LOP3.LUT R43, R43, 0xff00, R38, 0xf8, !PT ;  /* 0x0000ff002b2b7812 */ /* 0x000fe400078ef826 */
[----:B------:R-:W-:Y:S02]  /*7420*/  F2FP.F16.E4M3.UNPACK_B R38, R73.H1 ;  /* 0x00000049ff26723e */ /* 0x000fe400030006ff */
[-C--:B------:R-:W-:Y:S02]  /*7430*/  F2FP.F16.E4M3.UNPACK_B R11, R13.reuse ;  /* 0x0000000dff0b723e */ /* 0x080fe400020006ff */
[----:B------:R-:W-:Y:S01]  /*7440*/  LOP3.LUT R12, R39, 0xff0000, R12, 0xf8, !PT ;  /* 0x00ff0000270c7812 */ /* 0x000fe200078ef80c */
[--C-:B------:R-:W-:Y:S01]  /*7450*/  HADD2.F32 R44, -RZ, R38.reuse.H1_H1 ;  /* 0x30000026ff2c7230 */ /* 0x100fe20000004100 */
[----:B------:R-:W-:Y:S01]  /*7460*/  LOP3.LUT R45, R43, 0xff0000, R36, 0xf8, !PT ;  /* 0x00ff00002b2d7812 */ /* 0x000fe200078ef824 */
[----:B------:R-:W-:Y:S01]  /*7470*/  HADD2.F32 R43, -RZ, R38.H0_H0 ;  /* 0x20000026ff2b7230 */ /* 0x000fe20000004100 */
[----:B------:R-:W-:Y:S01]  /*7480*/  F2FP.F16.E4M3.UNPACK_B R39, R72.H1 ;  /* 0x00000048ff27723e */ /* 0x000fe200030006ff */
[--C-:B------:R-:W-:Y:S01]  /*7490*/  HADD2.F32 R36, -RZ, R11.reuse.H1_H1 ;  /* 0x3000000bff247230 */ /* 0x100fe20000004100 */
[----:B------:R-:W-:Y:S01]  /*74a0*/  F2FP.F16.E4M3.UNPACK_B R13, R13.H1 ;  /* 0x0000000dff0d723e */ /* 0x000fe200030006ff */
[----:B------:R-:W-:Y:S01]  /*74b0*/  HADD2.F32 R11, -RZ, R11.H0_H0 ;  /* 0x2000000bff0b7230 */ /* 0x000fe20000004100 */
[----:B------:R-:W-:Y:S01]  /*74c0*/  F2FP.F16.E4M3.UNPACK_B R73, R73 ;  /* 0x00000049ff49723e */ /* 0x000fe200020006ff */
[----:B------:R-:W-:-:S02]  /*74d0*/  HADD2.F32 R42, -RZ, R39.H0_H0 ;  /* 0x20000027ff2a7230 */ /* 0x000fc40000004100 */
[-C--:B------:R-:W-:Y:S01]  /*74e0*/  FMUL.FTZ R46, R36, R43.reuse ;  /* 0x0000002b242e7220 */ /* 0x080fe20000410000 */
[--C-:B------:R-:W-:Y:S02]  /*74f0*/  HADD2.F32 R38, -RZ, R13.reuse.H1_H1 ;  /* 0x3000000dff267230 */ /* 0x100fe40000004100 */
[C---:B------:R-:W-:Y:S01]  /*7500*/  FMUL.FTZ R43, R11.reuse, R43 ;  /* 0x0000002b0b2b7220 */ /* 0x040fe20000410000 */
[----:B------:R-:W-:Y:S02]  /*7510*/  HADD2.F32 R13, -RZ, R13.H0_H0 ;  /* 0x2000000dff0d7230 */ /* 0x000fe40000004100 */
[----:B------:R-:W-:Y:S01]  /*7520*/  FFMA.FTZ R11, R11, R42, -R46 ;  /* 0x0000002a0b0b7223 */ /* 0x000fe2000001082e */
[----:B------:R-:W-:Y:S02]  /*7530*/  HADD2.F32 R39, -RZ, R39.H1_H1 ;  /* 0x30000027ff277230 */ /* 0x000fe40000004100 */
[----:B------:R-:W-:Y:S01]  /*7540*/  FMUL.FTZ R46, R38, R44 ;  /* 0x0000002c262e7220 */ /* 0x000fe20000410000 */
[----:B------:R-:W-:Y:S01]  /*7550*/  FFMA.FTZ R36, R36, R42, R43 ;  /* 0x0000002a24247223 */ /* 0x000fe2000001002b */
[C---:B------:R-:W-:Y:S01]  /*7560*/  FMUL.FTZ R47, R13.reuse, R44 ;  /* 0x0000002c0d2f7220 */ /* 0x040fe20000410000 */
[----:B------:R-:W-:Y:S01]  /*7570*/  F2FP.F16.E4M3.UNPACK_B R72, R72 ;  /* 0x00000048ff48723e */ /* 0x000fe200020006ff */
[----:B------:R-:W-:Y:S01]  /*7580*/  FFMA.FTZ R49, R13, R39, -R46 ;  /* 0x000000270d317223 */ /* 0x000fe2000001082e */
[----:B------:R-:W-:Y:S01]  /*7590*/  F2FP.F16.E4M3.UNPACK_B R13, R37.H1 ;  /* 0x00000025ff0d723e */ /* 0x000fe200030006ff */
[----:B------:R-:W-:Y:S01]  /*75a0*/  FFMA.FTZ R50, R38, R39, R47 ;  /* 0x0000002726327223 */ /* 0x000fe2000001002f */
[----:B------:R-:W-:Y:S01]  /*75b0*/  HADD2.F32 R43, -RZ, R73.H1_H1 ;  /* 0x30000049ff2b7230 */ /* 0x000fe20000004100 */
[----:B------:R-:W-:Y:S01]  /*75c0*/  F2FP.F16.E4M3.UNPACK_B R37, R37 ;  /* 0x00000025ff25723e */ /* 0x000fe200020006ff */
[----:B------:R-:W-:-:S02]  /*75d0*/  HADD2.F32 R42, -RZ, R72.H1_H1 ;  /* 0x30000048ff2a7230 */ /* 0x000fc40000004100 */
[--C-:B------:R-:W-:Y:S01]  /*75e0*/  HADD2.F32 R38, -RZ, R13.reuse.H0_H0 ;  /* 0x2000000dff267230 */ /* 0x100fe20000004100 */
[----:B------:R-:W-:Y:S01]  /*75f0*/  F2FP.SATFINITE.E4M3.F32.PACK_AB_MERGE_C R53, R50, R49, RZ ;  /* 0x000000313235723e */ /* 0x000fe200048070ff */
[----:B------:R-:W-:Y:S02]  /*7600*/  HADD2.F32 R39, -RZ, R13.H1_H1 ;  /* 0x3000000dff277230 */ /* 0x000fe40000004100 */
[----:B------:R-:W-:Y:S02]  /*7610*/  HADD2.F32 R13, -RZ, R37.H0_H0 ;  /* 0x20000025ff0d7230 */ /* 0x000fe40000004100 */
[-C--:B------:R-:W-:Y:S01]  /*7620*/  FMUL.FTZ R48, R38, R43.reuse ;  /* 0x0000002b26307220 */ /* 0x080fe20000410000 */
[----:B------:R-:W-:Y:S02]  /*7630*/  HADD2.F32 R44, -RZ, R73.H0_H0 ;  /* 0x20000049ff2c7230 */ /* 0x000fe40000004100 */
[----:B------:R-:W-:Y:S01]  /*7640*/  FMUL.FTZ R47, R39, R43 ;  /* 0x0000002b272f7220 */ /* 0x000fe20000410000 */
[----:B------:R-:W-:-:S02]  /*7650*/  HADD2.F32 R37, -RZ, R37.H1_H1 ;  /* 0x30000025ff257230 */ /* 0x000fc40000004100 */
[-C--:B------:R-:W-:Y:S01]  /*7660*/  FFMA.FTZ R48, R39, R42.reuse, R48 ;  /* 0x0000002a27307223 */ /* 0x080fe20000010030 */
[----:B------:R-:W-:Y:S02]  /*7670*/  HADD2.F32 R72, -RZ, R72.H0_H0 ;  /* 0x20000048ff487230 */ /* 0x000fe40000004100 */
[----:B------:R-:W-:Y:S01]  /*7680*/  FFMA.FTZ R47, R38, R42, -R47 ;  /* 0x0000002a262f7223 */ /* 0x000fe2000001082f */
[----:B------:R-:W-:Y:S01]  /*7690*/  F2FP.F16.E4M3.UNPACK_B R38, R15.H1 ;  /* 0x0000000fff26723e */ /* 0x000fe200030006ff */
[-C--:B------:R-:W-:Y:S01]  /*76a0*/  FMUL.FTZ R46, R37, R44.reuse ;  /* 0x0000002c252e7220 */ /* 0x080fe20000410000 */
[C---:B------:R-:W-:Y:S01]  /*76b0*/  FMUL.FTZ R44, R13.reuse, R44 ;  /* 0x0000002c0d2c7220 */ /* 0x040fe20000410000 */
[----:B------:R-:W-:Y:S02]  /*76c0*/  F2FP.F16.E4M3.UNPACK_B R43, R12 ;  /* 0x0000000cff2b723e */ /* 0x000fe400020006ff */
[----:B------:R-:W-:Y:S01]  /*76d0*/  F2FP.SATFINITE.E4M3.F32.PACK_AB_MERGE_C R52, R48, R47, RZ ;  /* 0x0000002f3034723e */ /* 0x000fe200048070ff */
[-C--:B------:R-:W-:Y:S01]  /*76e0*/  FFMA.FTZ R13, R13, R72.reuse, -R46 ;  /* 0x000000480d0d7223 */ /* 0x080fe2000001082e */
[-C--:B------:R-:W-:Y:S01]  /*76f0*/  F2FP.F16.E4M3.UNPACK_B R47, R45.reuse.H1 ;  /* 0x0000002dff2f723e */ /* 0x080fe200030006ff */
[----:B------:R-:W-:Y:S01]  /*7700*/  FFMA.FTZ R72, R37, R72, R44 ;  /* 0x0000004825487223 */ /* 0x000fe2000001002c */
[----:B------:R-:W-:Y:S01]  /*7710*/  F2FP.F16.E4M3.UNPACK_B R44, R12.H1 ;  /* 0x0000000cff2c723e */ /* 0x000fe200030006ff */
[--C-:B------:R-:W-:Y:S01]  /*7720*/  HADD2.F32 R42, -RZ, R38.reuse.H1_H1 ;  /* 0x30000026ff2a7230 */ /* 0x100fe20000004100 */
[----:B------:R-:W-:Y:S01]  /*7730*/  F2FP.F16.E4M3.UNPACK_B R37, R14.H1 ;  /* 0x0000000eff25723e */ /* 0x000fe200030006ff */
        /* <DEDUP_REMOVED lines=8> */
[----:B------:R-:W-:Y:S02]  /*77c0*/  HADD2.F32 R48, -RZ, R46.H1_H1 ;  /* 0x3000002eff307230 */ /* 0x000fe40000004100 */
[----:B------:R-:W-:Y:S01]  /*77d0*/  FFMA.FTZ R51, R39, R45, -R12 ;  /* 0x0000002d27337223 */ /* 0x000fe2000001080c */
[----:B------:R-:W-:Y:S01]  /*77e0*/  HADD2.F32 R37, -RZ, R37.H0_H0 ;  /* 0x20000025ff257230 */ /* 0x000fe20000004100 */
[----:B------:R-:W-:Y:S01]  /*77f0*/  F2FP.F16.E4M3.UNPACK_B R14, R14 ;  /* 0x0000000eff0e723e */ /* 0x000fe200020006ff */
[----:B------:R-:W-:Y:S02]  /*7800*/  HADD2.F32 R12, -RZ, R43.H1_H1 ;  /* 0x3000002bff0c7230 */ /* 0x000fe40000004100 */
[----:B------:R-:W-:Y:S01]  /*7810*/  FMUL.FTZ R50, R38, R48 ;  /* 0x0000003026327220 */ /* 0x000fe20000410000 */
[----:B------:R-:W-:-:S02]  /*7820*/  HADD2.F32 R44, -RZ, R44.H0_H0 ;  /* 0x2000002cff2c7230 */ /* 0x000fc40000004100 */
[C---:B------:R-:W-:Y:S01]  /*7830*/  FMUL.FTZ R39, R37.reuse, R48 ;  /* 0x0000003025277220 */ /* 0x040fe20000410000 */
[----:B------:R-:W-:Y:S01]  /*7840*/  FFMA.FTZ R48, R42, R45, R49 ;  /* 0x0000002d2a307223 */ /* 0x000fe20000010031 */
[-C--:B------:R-:W-:Y:S01]  /*7850*/  FFMA.FTZ R50, R37, R12.reuse, -R50 ;  /* 0x0000000c25327223 */ /* 0x080fe20000010832 */
[--C-:B------:R-:W-:Y:S02]  /*7860*/  HADD2.F32 R37, -RZ, R15.reuse.H0_H0 ;  /* 0x2000000fff257230 */ /* 0x100fe40000004100 */
[----:B------:R-:W-:Y:S01]  /*7870*/  FFMA.FTZ R49, R38, R12, R39 ;  /* 0x0000000c26317223 */ /* 0x000fe20000010027 */
[--C-:B------:R-:W-:Y:S01]  /*7880*/  HADD2.F32 R12, -RZ, R14.reuse.H0_H0 ;  /* 0x2000000eff0c7230 */ /* 0x100fe20000004100 */
[----:B------:R-:W-:Y:S01]  /*7890*/  F2FP.SATFINITE.E4M3.F32.PACK_AB_MERGE_C R11, R36, R11, R53 ;  /* 0x0000000b240b723e */ /* 0x000fe20004807035 */
[----:B------:R-:W-:Y:S01]  /*78a0*/  HADD2.F32 R15, -RZ, R15.H1_H1 ;  /* 0x3000000fff0f7230 */ /* 0x000fe20000004100 */
[----:B------:R-:W-:Y:S01]  /*78b0*/  F2FP.SATFINITE.E4M3.F32.PACK_AB_MERGE_C R48, R48, R51, RZ ;  /* 0x000000333030723e */ /* 0x000fe200048070ff */
[----:B------:R-:W-:Y:S01]  /*78c0*/  HADD2.F32 R38, -RZ, R47.H0_H0 ;  /* 0x2000002fff267230 */ /* 0x000fe20000004100 */
[----:B------:R-:W-:Y:S01]  /*78d0*/  F2FP.SATFINITE.E4M3.F32.PACK_AB_MERGE_C R49, R49, R50, RZ ;  /* 0x000000323131723e */ /* 0x000fe200048070ff */
[----:B------:R-:W-:-:S02]  /*78e0*/  HADD2.F32 R14, -RZ, R14.H1_H1 ;  /* 0x3000000eff0e7230 */ /* 0x000fc40000004100 */
[----:B------:R-:W-:Y:S02]  /*78f0*/  HADD2.F32 R39, -RZ, R46.H0_H0 ;  /* 0x2000002eff277230 */ /* 0x000fe40000004100 */
[-C--:B------:R-:W-:Y:S01]  /*7900*/  FMUL.FTZ R42, R15, R38.reuse ;  /* 0x000000260f2a7220 */ /* 0x080fe20000410000 */
[----:B------:R-:W-:Y:S02]  /*7910*/  HADD2.F32 R43, -RZ, R43.H0_H0 ;  /* 0x2000002bff2b7230 */ /* 0x000fe40000004100 */
[C---:B------:R-:W-:Y:S01]  /*7920*/  FMUL.FTZ R38, R37.reuse, R38 ;  /* 0x0000002625267220 */ /* 0x040fe20000410000 */
[-C--:B------:R-:W-:Y:S01]  /*7930*/  FMUL.FTZ R45, R14, R39.reuse ;  /* 0x000000270e2d7220 */ /* 0x080fe20000410000 */
[C---:B------:R-:W-:Y:S01]  /*7940*/  FMUL.FTZ R39, R12.reuse, R39 ;  /* 0x000000270c277220 */ /* 0x040fe20000410000 */
[-C--:B------:R-:W-:Y:S01]  /*7950*/  FFMA.FTZ R42, R37, R44.reuse, -R42 ;  /* 0x0000002c252a7223 */ /* 0x080fe2000001082a */
[----:B------:R-:W-:Y:S01]  /*7960*/  FFMA.FTZ R15, R15, R44, R38 ;  /* 0x0000002c0f0f7223 */ /* 0x000fe20000010026 */
[-C--:B------:R-:W-:Y:S01]  /*7970*/  FFMA.FTZ R45, R12, R43.reuse, -R45 ;  /* 0x0000002b0c2d7223 */ /* 0x080fe2000001082d */
[----:B------:R-:W-:Y:S01]  /*7980*/  FFMA.FTZ R14, R14, R43, R39 ;  /* 0x0000002b0e0e7223 */ /* 0x000fe20000010027 */
[----:B------:R-:W-:Y:S01]  /*7990*/  F2FP.SATFINITE.E4M3.F32.PACK_AB_MERGE_C R12, R72, R13, R52 ;  /* 0x0000000d480c723e */ /* 0x000fe20004807034 */
[----:B------:R-:W-:Y:S01]  /*79a0*/  IMAD.MOV.U32 R13, RZ, RZ, R11 ;  /* 0x000000ffff0d7224 */ /* 0x000fe200078e000b */
[----:B------:R-:W-:-:S02]  /*79b0*/  F2FP.SATFINITE.E4M3.F32.PACK_AB_MERGE_C R15, R15, R42, R48 ;  /* 0x0000002a0f0f723e */ /* 0x000fc40004807030 */
[----:B------:R-:W-:-:S07]  /*79c0*/  F2FP.SATFINITE.E4M3.F32.PACK_AB_MERGE_C R14, R14, R45, R49 ;  /* 0x0000002d0e0e723e */ /* 0x000fce0004807031 */
.L_x_3116:
[----:B------:R-:W-:Y:S05]  /*79d0*/  BSYNC B1 ;  /* 0x0000000000017941 */ /* 0x000fea0003800000 */
.L_x_3115:
[----:B--2---:R0:W-:Y:S01]  /*79e0*/  ST.E.128 desc[UR42][R40.64], R12 ;  /* 0x0000000c28007985 */ /* 0x0041e2000c101d2a */
[----:B------:R-:W-:Y:S05]  /*79f0*/  BRA `(.L_x_3110) ;  /* 0x0000004c00bc7947 */ /* 0x000fea0003800000 */
.L_x_3070:
[C---:B------:R-:W-:Y:S01]  /*7a00*/  ISETP.GE.AND P5, PT, R220.reuse, R97, PT ;  /* 0x00000061dc00720c */ /* 0x040fe20003fa6270 */
[C---:B------:R-:W-:Y:S01]  /*7a10*/  VIADD R36, R220.reuse, 0x60 ;  /* 0x00000060dc247836 */ /* 0x040fe20000000000 */
[----:B------:R-:W-:Y:S01]  /*7a20*/  P2R R40, PR, RZ, 0x1 ;  /* 0x00000001ff287803 */ /* 0x000fe20000000000 */
[----:B------:R-:W-:Y:S01]  /*7a30*/  VIADD R41, R220, 0x20 ;  /* 0x00000020dc297836 */ /* 0x000fe20000000000 */
[----:B------:R-:W-:Y:S02]  /*7a40*/  ISETP.GE.OR P5, PT, R16, R101, P5 ;  /* 0x000000651000720c */ /* 0x000fe40002fa6670 */
[----:B------:R-:W-:-:S11]  /*7a50*/  CS2R R42, SRZ ;  /* 0x00000000002a7805 */ /* 0x000fd6000001ff00 */
        /* <DEDUP_REMOVED lines=12> */
[----:B------:R-:W-:-:S04]  /*7b20*/  @!P2 IMAD R37, R37, 0x60, RZ ;  /* 0x000000602525a824 */ /* 0x000fc800078e02ff */
[----:B------:R-:W-:Y:S01]  /*7b30*/  @!P2 IMAD.IADD R36, R39, 0x1, R37 ;  /* 0x000000012724a824 */ /* 0x000fe200078e0225 */
[----:B--2---:R-:W-:-:S04]  /*7b40*/  @!P2 IADD3 R72, P3, P4, R80, R72, R38 ;  /* 0x000000485048a210 */ /* 0x004fc80007c7e026 */
[----:B------:R-:W-:Y:S02]  /*7b50*/  @!P2 IADD3.X R73, R69, R73, R36, P3, P4 ;  /* 0x000000494549a210 */ /* 0x000fe40001fe8424 */
[----:B------:R-:W0:Y:S02]  /*7b60*/  @!P2 LDC.64 R36, c[0x0][0x408] ;  /* 0x00010200ff24ab82 */ /* 0x000e240000000a00 */
[----:B0-----:R-:W-:-:S04]  /*7b70*/  @!P2 IMAD.WIDE.U32 R38, R36, 0x60, R14 ;  /* 0x000000602426a825 */ /* 0x001fc800078e000e */
[----:B------:R-:W-:Y:S01]  /*7b80*/  @!P2 IMAD R37, R37, 0x60, RZ ;  /* 0x000000602525a824 */ /* 0x000fe200078e02ff */
[----:B---3--:R-:W-:-:S04]  /*7b90*/  @!P2 IADD3 R74, P3, P4, R84, R74, R38 ;  /* 0x0000004a544aa210 */ /* 0x008fc80007c7e026 */
[----:B------:R-:W-:-:S04]  /*7ba0*/  @!P2 IADD3 R37, R39, R37, RZ ;  /* 0x000000252725a210 */ /* 0x000fc80007ffe0ff */
[----:B------:R-:W-:Y:S02]  /*7bb0*/  @!P2 IADD3.X R75, R76, R75, R37, P3, P4 ;  /* 0x0000004b4c4ba210 */ /* 0x000fe40001fe8425 */
[----:B-1----:R-:W-:-:S04]  /*7bc0*/  @!P5 IADD3 R46, P3, P4, R84, R46, R14 ;  /* 0x0000002e542ed210 */ /* 0x002fc80007c7e00e */
[----:B------:R-:W-:Y:S02]  /*7bd0*/  @!P5 IADD3.X R47, R76, R47, R11, P3, P4 ;  /* 0x0000002f4c2fd210 */ /* 0x000fe40001fe840b */
[----:B------:R-:W-:Y:S01]  /*7be0*/  ISETP.GE.AND P4, PT, R41, R97, PT ;  /* 0x000000612900720c */ /* 0x000fe20003f86270 */
[----:B------:R-:W-:-:S03]  /*7bf0*/  VIADD R41, R220, 0x40 ;  /* 0x00000040dc297836 */ /* 0x000fc60000000000 */
[----:B------:R-:W-:-:S13]  /*7c00*/  ISETP.GE.OR P4, PT, R16, R101, P4 ;  /* 0x000000651000720c */ /* 0x000fda0002786670 */
[----:B------:R-:W-:Y:S01]  /*7c10*/  @!P4 IADD3 R39, P3, P6, R80, R12, R20 ;  /* 0x0000000c5027c210 */ /* 0x000fe20007e7e014 */
[----:B------:R-:W0:Y:S03]  /*7c20*/  @!P4 LDC.64 R52, c[0x0][0x3e8] ;  /* 0x0000fa00ff34cb82 */ /* 0x000e260000000a00 */
[----:B------:R-:W-:Y:S02]  /*7c30*/  @!P4 IADD3.X R38, R69, R88, R8, P3, P6 ;  /* 0x000000584526c210 */ /* 0x000fe40001fec408 */
[----:B------:R-:W-:-:S03]  /*7c40*/  ISETP.GE.AND P3, PT, R41, R97, PT ;  /* 0x000000612900720c */ /* 0x000fc60003f66270 */
        /* <DEDUP_REMOVED lines=9> */
[----:B------:R-:W-:Y:S02]  /*7ce0*/  ISETP.NE.AND P0, PT, R40, RZ, PT ;  /* 0x000000ff2800720c */ /* 0x000fe40003f05270 */
[----:B------:R-:W-:Y:S01]  /*7cf0*/  CS2R R40, SRZ ;  /* 0x0000000000287805 */ /* 0x000fe2000001ff00 */
[----:B------:R-:W-:Y:S01]  /*7d00*/  @!P4 IMAD.X R53, R38, 0x1, R53, P6 ;  /* 0x000000012635c824 */ /* 0x000fe200030e0635 */
[----:B-1----:R-:W-:Y:S02]  /*7d10*/  @!P4 IADD3 R54, P6, R15, R54, RZ ;  /* 0x000000360f36c210 */ /* 0x002fe40007fde0ff */
[----:B------:R-:W-:Y:S01]  /*7d20*/  CS2R R38, SRZ ;  /* 0x0000000000267805 */ /* 0x000fe2000001ff00 */
[----:B------:R-:W0:Y:S01]  /*7d30*/  @!P3 LDC.64 R14, c[0x0][0x3e8] ;  /* 0x0000fa00ff0ebb82 */ /* 0x000e220000000a00 */
[----:B------:R1:W2:Y:S01]  /*7d40*/  @!P5 LDG.E.128 R40, desc[UR42][R46.64] ;  /* 0x0000002a2e28d981 */ /* 0x0002a2000c1e1d00 */
[----:B------:R-:W-:Y:S01]  /*7d50*/  @!P4 IMAD.X R55, R12, 0x1, R55, P6 ;  /* 0x000000010c37c824 */ /* 0x000fe200030e0637 */
[----:B0-----:R-:W-:-:S05]  /*7d60*/  @!P3 IADD3 R14, P6, R13, R14, RZ ;  /* 0x0000000e0d0eb210 */ /* 0x001fca0007fde0ff */
[----:B------:R-:W0:Y:S01]  /*7d70*/  @!P3 LDC.64 R12, c[0x0][0x400] ;  /* 0x00010000ff0cbb82 */ /* 0x000e220000000a00 */
[----:B------:R-:W-:Y:S01]  /*7d80*/  @!P3 IMAD.X R15, R88, 0x1, R15, P6 ;  /* 0x00000001580fb824 */ /* 0x000fe200030e060f */
[----:B-1----:R-:W-:Y:S02]  /*7d90*/  CS2R R46, SRZ ;  /* 0x00000000002e7805 */ /* 0x002fe4000001ff00 */
[----:B------:R-:W-:Y:S02]  /*7da0*/  CS2R R50, SRZ ;  /* 0x0000000000327805 */ /* 0x000fe4000001ff00 */
[----:B------:R-:W-:Y:S02]  /*7db0*/  CS2R R48, SRZ ;  /* 0x0000000000307805 */ /* 0x000fe4000001ff00 */
[----:B------:R-:W-:Y:S02]  /*7dc0*/  CS2R R58, SRZ ;  /* 0x00000000003a7805 */ /* 0x000fe4000001ff00 */
[----:B------:R-:W-:-:S02]  /*7dd0*/  CS2R R56, SRZ ;  /* 0x0000000000387805 */ /* 0x000fc4000001ff00 */
        /* <DEDUP_REMOVED lines=24> */
[----:B----4-:R-:W-:Y:S01]  /*7f60*/  IMAD.MOV.U32 R101, RZ, RZ, R62 ;  /* 0x000000ffff657224 */ /* 0x010fe200078e003e */
[----:B------:R-:W-:Y:S01]  /*7f70*/  MOV R102, R60 ;  /* 0x0000003c00667202 */ /* 0x000fe20000000f00 */
[----:B-----5:R-:W-:-:S02]  /*7f80*/  IMAD.MOV.U32 R103, RZ, RZ, R66 ;  /* 0x000000ffff677224 */ /* 0x020fc400078e0042 */
[----:B------:R-:W-:Y:S02]  /*7f90*/  IMAD.MOV.U32 R104, RZ, RZ, R64 ;  /* 0x000000ffff687224 */ /* 0x000fe400078e0040 */
[----:B------:R-:W-:Y:S02]  /*7fa0*/  IMAD.MOV.U32 R109, RZ, RZ, R58 ;  /* 0x000000ffff6d7224 */ /* 0x000fe400078e003a */
[----:B------:R-:W-:Y:S02]  /*7fb0*/  IMAD.MOV.U32 R110, RZ, RZ, R56 ;  /* 0x000000ffff6e7224 */ /* 0x000fe400078e0038 */
[----:B------:R-:W-:Y:S02]  /*7fc0*/  IMAD.MOV.U32 R119, RZ, RZ, R38 ;  /* 0x000000ffff777224 */ /* 0x000fe400078e0026 */
[----:B------:R-:W-:Y:S02]  /*7fd0*/  IMAD.MOV.U32 R116, RZ, RZ, R36 ;  /* 0x000000ffff747224 */ /* 0x000fe400078e0024 */
[----:B------:R-:W-:-:S02]  /*7fe0*/  IMAD.MOV.U32 R112, RZ, RZ, R46 ;  /* 0x000000ffff707224 */ /* 0x000fc400078e002e */
[----:B------:R-:W-:Y:S02]  /*7ff0*/  IMAD.MOV.U32 R113, RZ, RZ, R44 ;  /* 0x000000ffff717224 */ /* 0x000fe400078e002c */
[----:B------:R-:W-:Y:S02]  /*8000*/  IMAD.MOV.U32 R107, RZ, RZ, R54 ;  /* 0x000000ffff6b7224 */ /* 0x000fe400078e0036 */
[----:B------:R-:W-:Y:S01]  /*8010*/  IMAD.MOV.U32 R108, RZ, RZ, R52 ;  /* 0x000000ffff6c7224 */ /* 0x000fe200078e0034 */
[----:B------:R-:W-:Y:S06]  /*8020*/  @!P5 BRA `(.L_x_3117) ;  /* 0x000000000004d947 */ /* 0x000fec0003800000 */
[----:B------:R-:W-:Y:S01]  /*8030*/  BPT.TRAP 0x1 ;  /* 0x000000040000795c */ /* 0x000fe20000300000 */
.L_x_3117:
[----:B------:R-:W-:Y:S01]  /*8040*/  IMAD R88, R217, 0x8, R216 ;  /* 0x00000008d9587824 */ /* 0x000fe200078e02d8 */
[----:B------:R-:W-:Y:S01]  /*8050*/  SHF.L.U32 R98, R224, 0x1f, RZ ;  /* 0x0000001fe0627819 */ /* 0x000fe200000006ff */
[----:B------:R-:W0:Y:S01]  /*8060*/  LDC R105, c[0x0][0x2f4] ;  /* 0x0000bd00ff697b82 */ /* 0x000e220000000800 */
[----:B------:R-:W-:Y:S02]  /*8070*/  BSSY B1, `(.L_x_3118) ;  /* 0x0000003000017945 */ /* 0x000fe40003800000 */
[----:B------:R-:W1:Y:S02]  /*8080*/  SYNCS.PHASECHK.TRANS64.TRYWAIT P3, [R88+URZ+0x38890], R98 ;  /* 0x03889062580075a7 */ /* 0x000e64000806017f */
[----:B-1----:R-:W-:Y:S05]  /*8090*/  @!P3 BRA `(.L_x_3119) ;  /* 0x0000028c0094b947 */ /* 0x002fea0003800000 */
.L_x_3453:
[----:B------:R-:W-:Y:S05]  /*80a0*/  BSYNC B1 ;  /* 0x0000000000017941 */ /* 0x000fea0003800000 */
.L_x_3118:
[----:B------:R-:W-:Y:S01]  /*80b0*/  UMOV UR4, 0xffffffff ;  /* 0xffffffff00047882 */ /* 0x000fe20000000000 */
[----:B0-----:R-:W-:Y:S02]  /*80c0*/  IMAD.IADD R106, R105, 0x1, -R34 ;  /* 0x00000001696a7824 */ /* 0x001fe400078e0a22 */
[----:B------:R-:W-:Y:S05]  /*80d0*/  BRA.DIV UR4, `(.L_x_3120) ;  /* 0x0000028e04987947 */ /* 0x000fea000b800000 */
[----:B------:R0:W2:Y:S04]  /*80e0*/  SHFL.IDX PT, R111, R100, RZ, 0x181f ;  /* 0x00181fff646f7589 */ /* 0x0000a800000e0000 */
[----:B------:R0:W3:Y:S02]  /*80f0*/  SHFL.IDX PT, R11, R99, RZ, 0x181f ;  /* 0x00181fff630b7589 */ /* 0x0000e400000e0000 */
.L_x_3457:
        /* <DEDUP_REMOVED lines=14> */
[----:B------:R-:W-:Y:S01]  /*81e0*/  SHF.R.S32.HI R13, RZ, 0x1f, R12 ;  /* 0x0000001fff0d7819 */ /* 0x000fe2000001140c */
[----:B------:R-:W-:-:S03]  /*81f0*/  IMAD.SHL.U32 R120, R12, 0x10, RZ ;  /* 0x000000100c787824 */ /* 0x000fc600078e00ff */
[----:B------:R-:W-:Y:S02]  /*8200*/  LEA.HI R13, R13, R12, RZ, 0x3 ;  /* 0x0000000c0d0d7211 */ /* 0x000fe400078f18ff */
[----:B------:R-:W-:-:S03]  /*8210*/  LOP3.LUT R12, R72, 0x70, R120, 0xf8, !PT ;  /* 0x00000070480c7812 */ /* 0x000fc600078ef878 */
[----:B------:R-:W-:Y:S01]  /*8220*/  IMAD.SHL.U32 R13, R13, 0x800, RZ ;  /* 0x000008000d0d7824 */ /* 0x000fe200078e00ff */
[----:B------:R-:W-:-:S04]  /*8230*/  LOP3.LUT R12, R12, R15, RZ, 0x3c, !PT ;  /* 0x0000000f0c0c7212 */ /* 0x000fc800078e3cff */
[----:B------:R-:W-:-:S04]  /*8240*/  LOP3.LUT R13, R13, 0xffffc000, RZ, 0xc0, !PT ;  /* 0xffffc0000d0d7812 */ /* 0x000fc800078ec0ff */
[----:B----4-:R-:W-:Y:S02]  /*8250*/  IADD3 R12, R12, R13, R14 ;  /* 0x0000000d0c0c7210 */ /* 0x010fe40007ffe00e */
[----:B------:R-:W-:-:S03]  /*8260*/  LEA R13, R217, R4, 0xf ;  /* 0x00000004d90d7211 */ /* 0x000fc600078e78ff */
        /* <DEDUP_REMOVED lines=12> */
[----:B------:R-:W-:Y:S01]  /*8330*/  SHF.R.U32.HI R39, RZ, 0x8, R41 ;  /* 0x00000008ff277819 */ /* 0x000fe20000011629 */
[----:B------:R-:W-:Y:S01]  /*8340*/  IMAD.SHL.U32 R121, R121, 0x100, RZ ;  /* 0x0000010079797824 */ /* 0x000fe200078e00ff */
[----:B------:R-:W-:Y:S01]  /*8350*/  SHF.R.U32.HI R124, RZ, 0x18, R37 ;  /* 0x00000018ff7c7819 */ /* 0x000fe20000011625 */
[----:B------:R-:W-:Y:S01]  /*8360*/  IMAD.U32 R36, R36, 0x10000, RZ ;  /* 0x0001000024247824 */ /* 0x000fe200078e00ff */
[----:B------:R-:W-:Y:S01]  /*8370*/  LOP3.LUT R38, R37, 0xff, RZ, 0xc0, !PT ;  /* 0x000000ff25267812 */ /* 0x000fe200078ec0ff */
[----:B------:R-:W-:Y:S01]  /*8380*/  IMAD.SHL.U32 R39, R39, 0x100, RZ ;  /* 0x0000010027277824 */ /* 0x000fe200078e00ff */
[----:B------:R-:W-:-:S02]  /*8390*/  SHF.R.U32.HI R125, RZ, 0x18, R41 ;  /* 0x00000018ff7d7819 */ /* 0x000fc40000011629 */
[----:B------:R-:W-:Y:S02]  /*83a0*/  LOP3.LUT R126, R41, 0xff, RZ, 0xc0, !PT ;  /* 0x000000ff297e7812 */ /* 0x000fe400078ec0ff */
[----:B------:R-:W-:Y:S02]  /*83b0*/  SHF.R.U32.HI R40, RZ, 0x10, R37 ;  /* 0x00000010ff287819 */ /* 0x000fe40000011625 */
[----:B------:R-:W-:Y:S02]  /*83c0*/  SHF.R.U32.HI R127, RZ, 0x10, R41 ;  /* 0x00000010ff7f7819 */ /* 0x000fe40000011629 */
[----:B------:R-:W-:Y:S01]  /*83d0*/  PRMT R124, R124, 0x654, R38 ;  /* 0x000006547c7c7816 */ /* 0x000fe20000000026 */
[----:B------:R-:W-:Y:S01]  /*83e0*/  IMAD.U32 R40, R40, 0x10000, RZ ;  /* 0x0001000028287824 */ /* 0x000fe200078e00ff */
[----:B------:R-:W-:Y:S01]  /*83f0*/  PRMT R125, R125, 0x654, R126 ;  /* 0x000006547d7d7816 */ /* 0x000fe2000000007e */
[----:B------:R-:W-:Y:S01]  /*8400*/  IMAD.U32 R127, R127, 0x10000, RZ ;  /* 0x000100007f7f7824 */ /* 0x000fe200078e00ff */
[----:B------:R-:W-:-:S02]  /*8410*/  LOP3.LUT R42, R124, 0xff00, R42, 0xf8, !PT ;  /* 0x0000ff007c2a7812 */ /* 0x000fc400078ef82a */
[----:B------:R-:W-:Y:S02]  /*8420*/  LOP3.LUT R39, R125, 0xff00, R39, 0xf8, !PT ;  /* 0x0000ff007d277812 */ /* 0x000fe400078ef827 */
[--C-:B------:R-:W-:Y:S02]  /*8430*/  SHF.R.U32.HI R41, RZ, 0x18, R43.reuse ;  /* 0x00000018ff297819 */ /* 0x100fe4000001162b */
[----:B------:R-:W-:Y:S02]  /*8440*/  LOP3.LUT R128, R43, 0xff, RZ, 0xc0, !PT ;  /* 0x000000ff2b807812 */ /* 0x000fe400078ec0ff */
[--C-:B------:R-:W-:Y:S02]  /*8450*/  SHF.R.U32.HI R37, RZ, 0x8, R43.reuse ;  /* 0x00000008ff257819 */ /* 0x100fe4000001162b */
[----:B------:R-:W-:Y:S02]  /*8460*/  SHF.R.U32.HI R38, RZ, 0x10, R43 ;  /* 0x00000010ff267819 */ /* 0x000fe4000001162b */
[----:B------:R-:W-:Y:S01]  /*8470*/  PRMT R43, R123, 0x654, R122 ;  /* 0x000006547b2b7816 */ /* 0x000fe2000000007a */
[----:B------:R-:W-:Y:S01]  /*8480*/  IMAD.SHL.U32 R37, R37, 0x100, RZ ;  /* 0x0000010025257824 */ /* 0x000fe200078e00ff */
[----:B------:R-:W-:-:S02]  /*8490*/  LOP3.LUT R123, R42, 0xff0000, R40, 0xf8, !PT ;  /* 0x00ff00002a7b7812 */ /* 0x000fc400078ef828 */
[----:B------:R-:W-:Y:S02]  /*84a0*/  LOP3.LUT R42, R39, 0xff0000, R127, 0xf8, !PT ;  /* 0x00ff0000272a7812 */ /* 0x000fe400078ef87f */
[----:B------:R-:W-:Y:S02]  /*84b0*/  LOP3.LUT R43, R43, 0xff00, R121, 0xf8, !PT ;  /* 0x0000ff002b2b7812 */ /* 0x000fe400078ef879 */
[----:B0-----:R-:W-:Y:S02]  /*84c0*/  F2FP.F16.E4M3.UNPACK_B R121, R73 ;  /* 0x00000049ff79723e */ /* 0x001fe400020006ff */
[----:B------:R-:W-:Y:S02]  /*84d0*/  F2FP.F16.E4M3.UNPACK_B R124, R42 ;  /* 0x0000002aff7c723e */ /* 0x000fe400020006ff */
[----:B----4-:R-:W-:Y:S01]  /*84e0*/  F2FP.F16.E4M3.UNPACK_B R39, R13 ;  /* 0x0000000dff27723e */ /* 0x010fe200020006ff */
        /* <DEDUP_REMOVED lines=79> */
[----:B------:R-:W-:-:S02]  /*89e0*/  HADD2.F32 R75, -RZ, R37.H0_H0 ;  /* 0x20000025ff4b7230 */ /* 0x000fc40000004100 */
[----:B------:R-:W-:Y:S02]  /*89f0*/  HADD2.F32 R37, -RZ, R37.H1_H1 ;  /* 0x30000025ff257230 */ /* 0x000fe40000004100 */
[--C-:B------:R-:W-:Y:S02]  /*8a00*/  HADD2.F32 R125, -RZ, R41.reuse.H0_H0 ;  /* 0x20000029ff7d7230 */ /* 0x100fe40000004100 */
[-C--:B------:R-:W-:Y:S01]  /*8a10*/  FMUL.FTZ R128, R75, R127.reuse ;  /* 0x0000007f4b807220 */ /* 0x080fe20000410000 */
[----:B------:R-:W-:Y:S02]  /*8a20*/  HADD2.F32 R41, -RZ, R41.H1_H1 ;  /* 0x30000029ff297230 */ /* 0x000fe40000004100 */
[--C-:B------:R-:W-:Y:S02]  /*8a30*/  HADD2.F32 R123, -RZ, R73.reuse.H0_H0 ;  /* 0x20000049ff7b7230 */ /* 0x100fe40000004100 */
[C---:B------:R-:W-:Y:S01]  /*8a40*/  FFMA.FTZ R128, R125.reuse, R124, -R128 ;  /* 0x0000007c7d807223 */ /* 0x040fe20000010880 */
[----:B------:R-:W-:Y:S01]  /*8a50*/  FMUL.FTZ R125, R125, R127 ;  /* 0x0000007f7d7d7220 */ /* 0x000fe20000410000 */
[----:B------:R-:W-:-:S03]  /*8a60*/  HADD2.F32 R73, -RZ, R73.H1_H1 ;  /* 0x30000049ff497230 */ /* 0x000fc60000004100 */
        /* <DEDUP_REMOVED lines=19> */
[-C--:B------:R-:W-:Y:S02]  /*8ba0*/  FFMA.FTZ R124, R122, R123.reuse, -R124 ;  /* 0x0000007b7a7c7223 */ /* 0x080fe4000001087c */
        /* <DEDUP_REMOVED lines=45> */
[----:B------:R-:W-:-:S03]  /*8e80*/  FFMA.FTZ R124, R116, R117, -R124 ;  /* 0x00000075747c7223 */ /* 0x000fc6000001087c */
[----:B------:R-:W-:Y:S01]  /*8e90*/  FFMA.FTZ R128, R72, R117, R128 ;  /* 0x0000007548807223 */ /* 0x000fe20000010080 */
[CC--:B------:R-:W-:Y:S01]  /*8ea0*/  FMUL.FTZ R72, R43.reuse, R14.reuse ;  /* 0x0000000e2b487220 */ /* 0x0c0fe20000410000 */
[C---:B------:R-:W-:Y:S01]  /*8eb0*/  FMUL.FTZ R14, R42.reuse, R14 ;  /* 0x0000000e2a0e7220 */ /* 0x040fe20000410000 */
[----:B------:R-:W-:Y:S02]  /*8ec0*/  HADD2.F32 R117, -RZ, R118.H0_H0 ;  /* 0x20000076ff757230 */ /* 0x000fe40000004100 */
[-C--:B------:R-:W-:Y:S01]  /*8ed0*/  FFMA.FTZ R42, R42, R73.reuse, -R72 ;  /* 0x000000492a2a7223 */ /* 0x080fe20000010848 */
[----:B------:R-:W-:Y:S01]  /*8ee0*/  FFMA.FTZ R14, R43, R73, R14 ;  /* 0x000000492b0e7223 */ /* 0x000fe2000001000e */
[----:B------:R-:W-:Y:S02]  /*8ef0*/  HADD2.F32 R43, -RZ, R74.H0_H0 ;  /* 0x2000004aff2b7230 */ /* 0x000fe40000004100 */
[----:B------:R-:W-:Y:S01]  /*8f00*/  HADD2.F32 R73, -RZ, R41.H0_H0 ;  /* 0x20000029ff497230 */ /* 0x000fe20000004100 */
[----:B------:R-:W-:Y:S01]  /*8f10*/  F2FP.SATFINITE.E4M3.F32.PACK_AB_MERGE_C R42, R42, R124, RZ ;  /* 0x0000007c2a2a723e */ /* 0x000fe200048070ff */
        /* <DEDUP_REMOVED lines=10> */
[----:B------:R-:W-:Y:S01]  /*8fc0*/  F2FP.SATFINITE.E4M3.F32.PACK_AB_MERGE_C R14, R14, R128, RZ ;  /* 0x000000800e0e723e */ /* 0x000fe200048070ff */
[----:B------:R-:W-:Y:S01]  /*8fd0*/  FMUL.FTZ R118, R41, R118 ;  /* 0x0000007629767220 */ /* 0x000fe20000410000 */
[----:B------:R-:W-:Y:S01]  /*8fe0*/  F2FP.SATFINITE.E4M3.F32.PACK_AB_MERGE_C R73, R39, R40, R13 ;  /* 0x000000282749723e */ /* 0x000fe2000480700d */
[-C--:B------:R-:W-:Y:S01]  /*8ff0*/  FFMA.FTZ R43, R41, R119.reuse, -R43 ;  /* 0x00000077292b7223 */ /* 0x080fe2000001082b */
[----:B------:R-:W-:Y:S02]  /*9000*/  IMAD.MOV.U32 R13, RZ, RZ, R121 ;  /* 0x000000ffff0d7224 */ /* 0x000fe400078e0079 */
[----:B------:R-:W-:Y:S01]  /*9010*/  FFMA.FTZ R118, R74, R119, R118 ;  /* 0x000000774a767223 */ /* 0x000fe20000010076 */
[----:B------:R-:W-:Y:S01]  /*9020*/  IMAD.MOV.U32 R72, RZ, RZ, R36 ;  /* 0x000000ffff487224 */ /* 0x000fe200078e0024 */
[----:B------:R-:W-:-:S03]  /*9030*/  F2FP.SATFINITE.E4M3.F32.PACK_AB_MERGE_C R42, R43, R116, R42 ;  /* 0x000000742b2a723e */ /* 0x000fc6000480702a */
[----:B------:R-:W-:Y:S02]  /*9040*/  F2FP.SATFINITE.E4M3.F32.PACK_AB_MERGE_C R117, R118, R117, R14 ;  /* 0x000000757675723e */ /* 0x000fe4000480700e */
[----:B------:R-:W-:Y:S01]  /*9050*/  F2FP.SATFINITE.E4M3.F32.PACK_AB_MERGE_C R43, R38, R129, R75 ;  /* 0x00000081262b723e */ /* 0x000fe2000480704b */
[----:B------:R-:W-:Y:S01]  /*9060*/  IMAD.MOV.U32 R14, RZ, RZ, R42 ;  /* 0x000000ffff0e7224 */ /* 0x000fe200078e002a */
[----:B------:R-:W-:Y:S01]  /*9070*/  F2FP.SATFINITE.E4M3.F32.PACK_AB_MERGE_C R75, R15, R126, R37 ;  /* 0x0000007e0f4b723e */ /* 0x000fe20004807025 */
[----:B------:R-:W-:Y:S02]  /*9080*/  IMAD.MOV.U32 R74, RZ, RZ, R117 ;  /* 0x000000ffff4a7224 */ /* 0x000fe400078e0075 */
[----:B------:R-:W-:-:S07]  /*9090*/  IMAD.MOV.U32 R15, RZ, RZ, R43 ;  /* 0x000000ffff0f7224 */ /* 0x000fce00078e002b */
.L_x_3124:
[----:B------:R-:W-:Y:S05]  /*90a0*/  BSYNC B2 ;  /* 0x0000000000027941 */ /* 0x000fea0003800000 */
.L_x_3123:
[----:B------:R-:W-:-:S13]  /*90b0*/  ISETP.GE.AND P3, PT, R120, R105, PT ;  /* 0x000000697800720c */ /* 0x000fda0003f66270 */
[----:B---3--:R-:W-:-:S04]  /*90c0*/  @!P3 IADD3 R36, P4, R11, R120, RZ ;  /* 0x000000780b24b210 */ /* 0x008fc80007f9e0ff */
[----:B--2---:R-:W-:Y:S02]  /*90d0*/  @!P3 LEA.HI.X.SX32 R37, R120, R111, 0x1, P4 ;  /* 0x0000006f7825b211 */ /* 0x004fe400020f0eff */
[----:B------:R-:W-:-:S04]  /*90e0*/  IADD3 R38, P4, R71, R11, RZ ;  /* 0x0000000b47267210 */ /* 0x000fc80007f9e0ff */
[----:B------:R-:W-:-:S05]  /*90f0*/  IADD3.X R39, R111, R87, RZ, P4, !PT ;  /* 0x000000576f277210 */ /* 0x000fca00027fe4ff */
[----:B----4-:R4:W-:Y:S04]  /*9100*/  ST.E.128 desc[UR42][R38.64], R12 ;  /* 0x0000000c26007985 */ /* 0x0109e8000c101d2a */
[----:B0-----:R4:W-:Y:S02]  /*9110*/  @!P3 ST.E.128 desc[UR42][R36.64], R72 ;  /* 0x000000482400b985 */ /* 0x0019e4000c101d2a */
.L_x_3122:
[----:B------:R-:W-:Y:S05]  /*9120*/  BSYNC B1 ;  /* 0x0000000000017941 */ /* 0x000fea0003800000 */
.L_x_3121:
[----:B------:R-:W-:-:S03]  /*9130*/  UMOV UR4, 0xffffffff ;  /* 0xffffffff00047882 */ /* 0x000fc60000000000 */
[----:B------:R-:W-:Y:S05]  /*9140*/  BRA.DIV UR4, `(.L_x_3125) ;  /* 0x0000027e04c87947 */ /* 0x000fea000b800000 */
[----:B------:R0:W0:Y:S04]  /*9150*/  SHFL.IDX PT, R43, R100, 0x1, 0x181f ;  /* 0x00381f00642b7f89 */ /* 0x00002800000e0000 */
[----:B------:R0:W0:Y:S02]  /*9160*/  SHFL.IDX PT, R42, R99, 0x1, 0x181f ;  /* 0x00381f00632a7f89 */ /* 0x00002400000e0000 */
.L_x_3461:
[----:B---3--:R-:W-:Y:S01]  /*9170*/  VIADD R11, R220, 0x20 ;  /* 0x00000020dc0b7836 */ /* 0x008fe20000000000 */
[----:B------:R-:W-:Y:S04]  /*9180*/  BSSY B1, `(.L_x_3126) ;  /* 0x00000ff000017945 */ /* 0x000fe80003800000 */
[----:B------:R-:W-:-:S13]  /*9190*/  ISETP.GE.OR P3, PT, R11, R97, P1 ;  /* 0x000000610b00720c */ /* 0x000fda0000f66670 */
[----:B------:R-:W-:Y:S05]  /*91a0*/  @P3 BRA `(.L_x_3127) ;  /* 0x0000000c00f03947 */ /* 0x000fea0003800000 */
[----:B----4-:R-:W3:Y:S01]  /*91b0*/  LDL R14, [R1+0x54] ;  /* 0x00005400010e7983 */ /* 0x010ee20000100800 */
        /* <DEDUP_REMOVED lines=13> */
[----:B------:R-:W-:Y:S01]  /*9290*/  LEA.HI R13, R11, R12, RZ, 0x3 ;  /* 0x0000000c0b0d7211 */ /* 0x000fe200078f18ff */
[----:B------:R-:W-:-:S04]  /*92a0*/  IMAD.SHL.U32 R11, R12, 0x10, RZ ;  /* 0x000000100c0b7824 */ /* 0x000fc800078e00ff */
[----:B------:R-:W-:Y:S01]  /*92b0*/  IMAD.SHL.U32 R13, R13, 0x800, RZ ;  /* 0x000008000d0d7824 */ /* 0x000fe200078e00ff */
[----:B------:R-:W-:-:S04]  /*92c0*/  LOP3.LUT R12, R36, 0x70, R11, 0xf8, !PT ;  /* 0x00000070240c7812 */ /* 0x000fc800078ef80b */
[----:B------:R-:W-:Y:S02]  /*92d0*/  LOP3.LUT R12, R12, R15, RZ, 0x3c, !PT ;  /* 0x0000000f0c0c7212 */ /* 0x000fe400078e3cff */
[----:B------:R-:W-:-:S04]  /*92e0*/  LOP3.LUT R13, R13, 0xffffc000, RZ, 0xc0, !PT ;  /* 0xffffc0000d0d7812 */ /* 0x000fc800078ec0ff */
[----:B---3--:R-:W-:Y:S01]  /*92f0*/  IADD3 R12, R12, R13, R14 ;  /* 0x0000000d0c0c7210 */ /* 0x008fe20007ffe00e */
[----:B------:R-:W-:-:S04]  /*9300*/  IMAD R13, R217, 0x8000, R5 ;  /* 0x00008000d90d7824 */ /* 0x000fc800078e0205 */
[----:B------:R-:W-:Y:S01]  /*9310*/  IMAD R15, R217, 0x8000, R12 ;  /* 0x00008000d90f7824 */ /* 0x000fe200078e020c */
[----:B------:R-:W-:-:S03]  /*9320*/  IADD3 R13, R216, R13, RZ ;  /* 0x0000000dd80d7210 */ /* 0x000fc60007ffe0ff */
[----:B------:R-:W-:-:S03]  /*9330*/  IMAD.IADD R36, R216, 0x1, R15 ;  /* 0x00000001d8247824 */ /* 0x000fc600078e020f */
[----:B------:R-:W3:Y:S04]  /*9340*/  LDS.128 R12, [R13+0x28400] ;  /* 0x028400000d0c7984 */ /* 0x000ee80000000c00 */
[----:B------:R-:W4:Y:S01]  /*9350*/  LDS.128 R36, [R36+0x28400] ;  /* 0x0284000024247984 */ /* 0x000f220000000c00 */
[----:B------:R-:W-:Y:S05]  /*9360*/  @P2 BRA `(.L_x_3129) ;  /* 0x0000000c00602947 */ /* 0x000fea0003800000 */
[--C-:B------:R-:W-:Y:S02]  /*9370*/  SHF.R.U32.HI R41, RZ, 0x10, R45.reuse ;  /* 0x00000010ff297819 */ /* 0x100fe4000001162d */
[--C-:B------:R-:W-:Y:S02]  /*9380*/  SHF.R.U32.HI R44, RZ, 0x8, R45.reuse ;  /* 0x00000008ff2c7819 */ /* 0x100fe4000001162d */
[----:B------:R-:W-:Y:S01]  /*9390*/  LOP3.LUT R48, R45, 0xff, RZ, 0xc0, !PT ;  /* 0x000000ff2d307812 */ /* 0x000fe200078ec0ff */
[----:B------:R-:W-:Y:S01]  /*93a0*/  IMAD.U32 R41, R41, 0x10000, RZ ;  /* 0x0001000029297824 */ /* 0x000fe200078e00ff */
[----:B------:R-:W-:Y:S02]  /*93b0*/  SHF.R.U32.HI R45, RZ, 0x18, R45 ;  /* 0x00000018ff2d7819 */ /* 0x000fe4000001162d */
[--C-:B------:R-:W-:Y:S02]  /*93c0*/  SHF.R.U32.HI R40, RZ, 0x10, R47.reuse ;  /* 0x00000010ff287819 */ /* 0x100fe4000001162f */
[----:B------:R-:W-:-:S02]  /*93d0*/  SHF.R.U32.HI R46, RZ, 0x8, R47 ;  /* 0x00000008ff2e7819 */ /* 0x000fc4000001162f */
[----:B------:R-:W-:Y:S01]  /*93e0*/  LOP3.LUT R72, R47, 0xff, RZ, 0xc0, !PT ;  /* 0x000000ff2f487812 */ /* 0x000fe200078ec0ff */
[----:B------:R-:W-:Y:S01]  /*93f0*/  IMAD.U32 R40, R40, 0x10000, RZ ;  /* 0x0001000028287824 */ /* 0x000fe200078e00ff */
[----:B------:R-:W-:Y:S02]  /*9400*/  SHF.R.U32.HI R75, RZ, 0x18, R47 ;  /* 0x00000018ff4b7819 */ /* 0x000fe4000001162f */
[--C-:B------:R-:W-:Y:S02]  /*9410*/  SHF.R.U32.HI R73, RZ, 0x8, R49.reuse ;  /* 0x00000008ff497819 */ /* 0x100fe40000011631 */
[----:B------:R-:W-:Y:S02]  /*9420*/  PRMT R48, R45, 0x654, R48 ;  /* 0x000006542d307816 */ /* 0x000fe40000000030 */
[----:B------:R-:W-:Y:S02]  /*9430*/  SHF.R.U32.HI R50, RZ, 0x10, R49 ;  /* 0x00000010ff327819 */ /* 0x000fe40000011631 */
[----:B------:R-:W-:-:S02]  /*9440*/  LOP3.LUT R74, R49, 0xff, RZ, 0xc0, !PT ;  /* 0x000000ff314a7812 */ /* 0x000fc400078ec0ff */
[--C-:B------:R-:W-:Y:S02]  /*9450*/  SHF.R.U32.HI R45, RZ, 0x10, R51.reuse ;  /* 0x00000010ff2d7819 */ /* 0x100fe40000011633 */
[--C-:B------:R-:W-:Y:S02]  /*9460*/  SHF.R.U32.HI R47, RZ, 0x8, R51.reuse ;  /* 0x00000008ff2f7819 */ /* 0x100fe40000011633 */
[----:B--2---:R-:W-:Y:S02]  /*9470*/  LOP3.LUT R111, R51, 0xff, RZ, 0xc0, !PT ;  /* 0x000000ff336f7812 */ /* 0x004fe400078ec0ff */
[----:B------:R-:W-:Y:S01]  /*9480*/  SHF.R.U32.HI R116, RZ, 0x18, R51 ;  /* 0x00000018ff747819 */ /* 0x000fe20000011633 */
[----:B------:R-:W-:Y:S01]  /*9490*/  IMAD.SHL.U32 R51, R44, 0x100, RZ ;  /* 0x000001002c337824 */ /* 0x000fe200078e00ff */
[----:B------:R-:W-:Y:S02]  /*94a0*/  SHF.R.U32.HI R49, RZ, 0x18, R49 ;  /* 0x00000018ff317819 */ /* 0x000fe40000011631 */
[----:B------:R-:W-:Y:S01]  /*94b0*/  PRMT R72, R75, 0x654, R72 ;  /* 0x000006544b487816 */ /* 0x000fe20000000048 */
[----:B------:R-:W-:Y:S01]  /*94c0*/  IMAD.SHL.U32 R75, R73, 0x100, RZ ;  /* 0x00000100494b7824 */ /* 0x000fe200078e00ff */
[----:B------:R-:W-:-:S02]  /*94d0*/  PRMT R74, R49, 0x654, R74 ;  /* 0x00000654314a7816 */ /* 0x000fc4000000004a */
[----:B------:R-:W-:Y:S01]  /*94e0*/  LOP3.LUT R48, R48, 0xff00, R51, 0xf8, !PT ;  /* 0x0000ff0030307812 */ /* 0x000fe200078ef833 */
[----:B------:R-:W-:Y:S01]  /*94f0*/  IMAD.SHL.U32 R51, R46, 0x100, RZ ;  /* 0x000001002e337824 */ /* 0x000fe200078e00ff */
[----:B------:R-:W-:Y:S01]  /*9500*/  LOP3.LUT R75, R74, 0xff00, R75, 0xf8, !PT ;  /* 0x0000ff004a4b7812 */ /* 0x000fe200078ef84b */
[----:B------:R-:W-:Y:S01]  /*9510*/  IMAD.U32 R46, R50, 0x10000, RZ ;  /* 0x00010000322e7824 */ /* 0x000fe200078e00ff */
[----:B------:R-:W-:Y:S02]  /*9520*/  LOP3.LUT R48, R48, 0xff0000, R41, 0xf8, !PT ;  /* 0x00ff000030307812 */ /* 0x000fe400078ef829 */
[----:B------:R-:W-:Y:S02]  /*9530*/  LOP3.LUT R73, R72, 0xff00, R51, 0xf8, !PT ;  /* 0x0000ff0048497812 */ /* 0x000fe400078ef833 */
[----:B------:R-:W-:Y:S02]  /*9540*/  LOP3.LUT R46, R75, 0xff0000, R46, 0xf8, !PT ;  /* 0x00ff00004b2e7812 */ /* 0x000fe400078ef82e */
[----:B----4-:R-:W-:-:S02]  /*9550*/  F2FP.F16.E4M3.UNPACK_B R50, R37 ;  /* 0x00000025ff32723e */ /* 0x010fc400020006ff */
[----:B------:R-:W-:Y:S02]  /*9560*/  F2FP.F16.E4M3.UNPACK_B R72, R46 ;  /* 0x0000002eff48723e */ /* 0x000fe400020006ff */
[----:B---3--:R-:W-:Y:S01]  /*9570*/  F2FP.F16.E4M3.UNPACK_B R41, R13 ;  /* 0x0000000dff29723e */ /* 0x008fe200020006ff */
[----:B------:R-:W-:Y:S01]  /*9580*/  HADD2.F32 R44, -RZ, R50.H0_H0 ;  /* 0x20000032ff2c7230 */ /* 0x000fe20000004100 */
[----:B------:R-:W-:Y:S01]  /*9590*/  PRMT R49, R116, 0x654, R111 ;  /* 0x0000065474317816 */ /* 0x000fe2000000006f */
[--C-:B------:R-:W-:Y:S01]  /*95a0*/  HADD2.F32 R111, -RZ, R72.reuse.H0_H0 ;  /* 0x20000048ff6f7230 */ /* 0x100fe20000004100 */
[----:B------:R-:W-:Y:S01]  /*95b0*/  F2FP.F16.E4M3.UNPACK_B R74, R48 ;  /* 0x00000030ff4a723e */ /* 0x000fe200020006ff */
[----:B------:R-:W-:Y:S01]  /*95c0*/  HADD2.F32 R51, -RZ, R41.H0_H0 ;  /* 0x20000029ff337230 */ /* 0x000fe20000004100 */
[----:B------:R-:W-:Y:S01]  /*95d0*/  F2FP.F16.E4M3.UNPACK_B R37, R37.H1 ;  /* 0x00000025ff25723e */ /* 0x000fe200030006ff */
[----:B------:R-:W-:Y:S02]  /*95e0*/  HADD2.F32 R72, -RZ, R72.H1_H1 ;  /* 0x30000048ff487230 */ /* 0x000fe40000004100 */
[----:B------:R-:W-:Y:S01]  /*95f0*/  FMUL.FTZ R116, R44, R111 ;  /* 0x0000006f2c747220 */ /* 0x000fe20000410000 */
[----:B------:R-:W-:-:S02]  /*9600*/  HADD2.F32 R75, -RZ, R74.H0_H0 ;  /* 0x2000004aff4b7230 */ /* 0x000fc40000004100 */
[C---:B------:R-:W-:Y:S01]  /*9610*/  FMUL.FTZ R111, R51.reuse, R111 ;  /* 0x0000006f336f7220 */ /* 0x040fe20000410000 */
[----:B------:R-:W-:Y:S01]  /*9620*/  HADD2.F32 R41, -RZ, R41.H1_H1 ;  /* 0x30000029ff297230 */ /* 0x000fe20000004100 */
[----:B------:R-:W-:Y:S01]  /*9630*/  F2FP.F16.E4M3.UNPACK_B R48, R48.H1 ;  /* 0x00000030ff30723e */ /* 0x000fe200030006ff */
[----:B------:R-:W-:Y:S02]  /*9640*/  HADD2.F32 R74, -RZ, R74.H1_H1 ;  /* 0x3000004aff4a7230 */ /* 0x000fe40000004100 */
[-C--:B------:R-:W-:Y:S01]  /*9650*/  FFMA.FTZ R51, R51, R75.reuse, -R116 ;  /* 0x0000004b33337223 */ /* 0x080fe20000010874 */
[----:B------:R-:W-:Y:S01]  /*9660*/  FFMA.FTZ R44, R44, R75, R111 ;  /* 0x0000004b2c2c7223 */ /* 0x000fe2000001006f */
[----:B------:R-:W-:-:S05]  /*9670*/  HADD2.F32 R75, -RZ, R50.H1_H1 ;  /* 0x30000032ff4b7230 */ /* 0x000fca0000004100 */
        /* <DEDUP_REMOVED lines=16> */
[----:B------:R-:W-:Y:S01]  /*9780*/  FFMA.FTZ R13, R13, R75, R111 ;  /* 0x0000004b0d0d7223 */ /* 0x000fe2000001006f */
[----:B------:R-:W-:Y:S02]  /*9790*/  HADD2.F32 R75, -RZ, R74.H1_H1 ;  /* 0x3000004aff4b7230 */ /* 0x000fe40000004100 */
[----:B------:R-:W-:-:S03]  /*97a0*/  FMUL.FTZ R74, R37, R72 ;  /* 0x00000048254a7220 */ /* 0x000fc60000410000 */
[C---:B------:R-:W-:Y:S01]  /*97b0*/  FMUL.FTZ R116, R75.reuse, R72 ;  /* 0x000000484b747220 */ /* 0x040fe20000410000 */
[-C--:B------:R-:W-:Y:S01]  /*97c0*/  FFMA.FTZ R72, R75, R48.reuse, -R74 ;  /* 0x000000304b487223 */ /* 0x080fe2000001084a */
[----:B------:R-:W-:Y:S01]  /*97d0*/  IMAD.SHL.U32 R74, R47, 0x100, RZ ;  /* 0x000001002f4a7824 */ /* 0x000fe200078e00ff */
[----:B------:R-:W-:Y:S01]  /*97e0*/  LOP3.LUT R47, R73, 0xff0000, R40, 0xf8, !PT ;  /* 0x00ff0000492f7812 */ /* 0x000fe200078ef828 */
[----:B------:R-:W-:Y:S01]  /*97f0*/  FFMA.FTZ R48, R37, R48, R116 ;  /* 0x0000003025307223 */ /* 0x000fe20000010074 */
[----:B------:R-:W-:Y:S01]  /*9800*/  IMAD.U32 R37, R45, 0x10000, RZ ;  /* 0x000100002d257824 */ /* 0x000fe200078e00ff */
[----:B------:R-:W-:Y:S02]  /*9810*/  F2FP.F16.E4M3.UNPACK_B R40, R39 ;  /* 0x00000027ff28723e */ /* 0x000fe400020006ff */
[----:B------:R-:W-:Y:S02]  /*9820*/  LOP3.LUT R74, R49, 0xff00, R74, 0xf8, !PT ;  /* 0x0000ff00314a7812 */ /* 0x000fe400078ef84a */
[----:B------:R-:W-:Y:S01]  /*9830*/  MOV R49, R15 ;  /* 0x0000000f00317202 */ /* 0x000fe20000000f00 */
[----:B------:R-:W-:Y:S01]  /*9840*/  HADD2.F32 R75, -RZ, R40.H0_H0 ;  /* 0x20000028ff4b7230 */ /* 0x000fe20000004100 */
[----:B------:R-:W-:-:S02]  /*9850*/  LOP3.LUT R37, R74, 0xff0000, R37, 0xf8, !PT ;  /* 0x00ff00004a257812 */ /* 0x000fc400078ef825 */
[----:B------:R-:W-:Y:S02]  /*9860*/  F2FP.F16.E4M3.UNPACK_B R15, R49 ;  /* 0x00000031ff0f723e */ /* 0x000fe400020006ff */
[----:B------:R-:W-:Y:S02]  /*9870*/  F2FP.F16.E4M3.UNPACK_B R73, R37 ;  /* 0x00000025ff49723e */ /* 0x000fe400020006ff */
[----:B------:R-:W-:Y:S01]  /*9880*/  F2FP.F16.E4M3.UNPACK_B R74, R47 ;  /* 0x0000002fff4a723e */ /* 0x000fe200020006ff */
[----:B------:R-:W-:Y:S01]  /*9890*/  HADD2.F32 R116, -RZ, R15.H0_H0 ;  /* 0x2000000fff747230 */ /* 0x000fe20000004100 */
[----:B------:R-:W-:Y:S01]  /*98a0*/  F2FP.F16.E4M3.UNPACK_B R39, R39.H1 ;  /* 0x00000027ff27723e */ /* 0x000fe200030006ff */
[--C-:B------:R-:W-:Y:S01]  /*98b0*/  HADD2.F32 R45, -RZ, R73.reuse.H0_H0 ;  /* 0x20000049ff2d7230 */ /* 0x100fe20000004100 */
[----:B------:R-:W-:Y:S01]  /*98c0*/  F2FP.F16.E4M3.UNPACK_B R37, R37.H1 ;  /* 0x00000025ff25723e */ /* 0x000fe200030006ff */
[----:B------:R-:W-:Y:S01]  /*98d0*/  HADD2.F32 R111, -RZ, R74.H0_H0 ;  /* 0x2000004aff6f7230 */ /* 0x000fe20000004100 */
[----:B------:R-:W-:Y:S01]  /*98e0*/  F2FP.F16.E4M3.UNPACK_B R47, R47.H1 ;  /* 0x0000002fff2f723e */ /* 0x000fe200030006ff */
[----:B------:R-:W-:-:S02]  /*98f0*/  HADD2.F32 R73, -RZ, R73.H1_H1 ;  /* 0x30000049ff497230 */ /* 0x000fc40000004100 */
[CC--:B------:R-:W-:Y:S01]  /*9900*/  FMUL.FTZ R117, R75.reuse, R45.reuse ;  /* 0x0000002d4b757220 */ /* 0x0c0fe20000410000 */
[----:B------:R-:W-:Y:S01]  /*9910*/  FMUL.FTZ R45, R116, R45 ;  /* 0x0000002d742d7220 */ /* 0x000fe20000410000 */
[----:B------:R-:W-:Y:S01]  /*9920*/  HADD2.F32 R15, -RZ, R15.H1_H1 ;  /* 0x3000000fff0f7230 */ /* 0x000fe20000004100 */
[----:B------:R-:W-:Y:S01]  /*9930*/  F2FP.SATFINITE.E4M3.F32.PACK_AB_MERGE_C R46, R72, R46, RZ ;  /* 0x0000002e482e723e */ /* 0x000fe200048070ff */
[----:B------:R-:W-:Y:S02]  /*9940*/  HADD2.F32 R74, -RZ, R74.H1_H1 ;  /* 0x3000004aff4a7230 */ /* 0x000fe40000004100 */
[-C--:B------:R-:W-:Y:S01]  /*9950*/  FFMA.FTZ R75, R75, R111.reuse, R45 ;  /* 0x0000006f4b4b7223 */ /* 0x080fe2000001002d */
[----:B------:R-:W-:Y:S02]  /*9960*/  HADD2.F32 R45, -RZ, R40.H1_H1 ;  /* 0x30000028ff2d7230 */ /* 0x000fe40000004100 */
[----:B------:R-:W-:Y:S01]  /*9970*/  FFMA.FTZ R117, R116, R111, -R117 ;  /* 0x0000006f74757223 */ /* 0x000fe20000010875 */
[--C-:B------:R-:W-:Y:S01]  /*9980*/  HADD2.F32 R111, -RZ, R37.reuse.H0_H0 ;  /* 0x20000025ff6f7230 */ /* 0x100fe20000004100 */
[----:B------:R-:W-:Y:S01]  /*9990*/  F2FP.SATFINITE.E4M3.F32.PACK_AB_MERGE_C R50, R50, R51, R46 ;  /* 0x000000333232723e */ /* 0x000fe2000480702e */
[----:B------:R-:W-:-:S02]  /*99a0*/  HADD2.F32 R37, -RZ, R37.H1_H1 ;  /* 0x30000025ff257230 */ /* 0x000fc40000004100 */
[----:B------:R-:W-:Y:S01]  /*99b0*/  FMUL.FTZ R40, R45, R73 ;  /* 0x000000492d287220 */ /* 0x000fe20000410000 */
[----:B------:R-:W-:Y:S02]  /*99c0*/  F2FP.F16.E4M3.UNPACK_B R46, R36.H1 ;  /* 0x00000024ff2e723e */ /* 0x000fe400030006ff */
[----:B------:R-:W-:Y:S01]  /*99d0*/  F2FP.SATFINITE.E4M3.F32.PACK_AB_MERGE_C R13, R48, R13, RZ ;  /* 0x0000000d300d723e */ /* 0x000fe200048070ff */
[CC--:B------:R-:W-:Y:S01]  /*99e0*/  FFMA.FTZ R40, R15.reuse, R74.reuse, -R40 ;  /* 0x0000004a0f287223 */ /* 0x0c0fe20000010828 */
[----:B------:R-:W-:Y:S01]  /*99f0*/  FMUL.FTZ R15, R15, R73 ;  /* 0x000000490f0f7220 */ /* 0x000fe20000410000 */
[--C-:B------:R-:W-:Y:S01]  /*9a00*/  HADD2.F32 R73, -RZ, R47.reuse.H0_H0 ;  /* 0x2000002fff497230 */ /* 0x100fe20000004100 */
[----:B------:R-:W-:Y:S01]  /*9a10*/  F2FP.F16.E4M3.UNPACK_B R48, R113.H1 ;  /* 0x00000071ff30723e */ /* 0x000fe200030006ff */
[----:B------:R-:W-:Y:S02]  /*9a20*/  HADD2.F32 R47, -RZ, R47.H1_H1 ;  /* 0x3000002fff2f7230 */ /* 0x000fe40000004100 */
[----:B------:R-:W-:Y:S01]  /*9a30*/  FFMA.FTZ R15, R45, R74, R15 ;  /* 0x0000004a2d0f7223 */ /* 0x000fe2000001000f */
[----:B------:R-:W-:Y:S01]  /*9a40*/  F2FP.F16.E4M3.UNPACK_B R45, R49.H1 ;  /* 0x00000031ff2d723e */ /* 0x000fe200030006ff */
[--C-:B------:R-:W-:Y:S01]  /*9a50*/  HADD2.F32 R49, -RZ, R39.reuse.H0_H0 ;  /* 0x20000027ff317230 */ /* 0x100fe20000004100 */
[----:B------:R-:W-:Y:S01]  /*9a60*/  F2FP.F16.E4M3.UNPACK_B R36, R36 ;  /* 0x00000024ff24723e */ /* 0x000fe200020006ff */
[----:B------:R-:W-:Y:S01]  /*9a70*/  HADD2.F32 R39, -RZ, R39.H1_H1 ;  /* 0x30000027ff277230 */ /* 0x000fe20000004100 */
[----:B------:R-:W-:Y:S01]  /*9a80*/  F2FP.F16.E4M3.UNPACK_B R113, R113 ;  /* 0x00000071ff71723e */ /* 0x000fe200020006ff */
[----:B------:R-:W-:-:S02]  /*9a90*/  HADD2.F32 R74, -RZ, R45.H0_H0 ;  /* 0x2000002dff4a7230 */ /* 0x000fc40000004100 */
[----:B------:R-:W-:Y:S01]  /*9aa0*/  FMUL.FTZ R116, R49, R111 ;  /* 0x0000006f31747220 */ /* 0x000fe20000410000 */
[----:B------:R-:W-:Y:S02]  /*9ab0*/  HADD2.F32 R45, -RZ, R45.H1_H1 ;  /* 0x3000002dff2d7230 */ /* 0x000fe40000004100 */
[----:B------:R-:W-:Y:S02]  /*9ac0*/  HADD2.F32 R72, -RZ, R48.H0_H0 ;  /* 0x20000030ff487230 */ /* 0x000fe40000004100 */
[C---:B------:R-:W-:Y:S01]  /*9ad0*/  FFMA.FTZ R116, R74.reuse, R73, -R116 ;  /* 0x000000494a747223 */ /* 0x040fe20000010874 */
[----:B------:R-:W-:-:S04]  /*9ae0*/  FMUL.FTZ R74, R74, R111 ;  /* 0x0000006f4a4a7220 */ /* 0x000fc80000410000 */
        /* <DEDUP_REMOVED lines=16> */
[----:B------:R-:W-:Y:S01]  /*9bf0*/  F2FP.SATFINITE.E4M3.F32.PACK_AB_MERGE_C R74, R39, R74, RZ ;  /* 0x0000004a274a723e */ /* 0x000fe200048070ff */
[C---:B------:R-:W-:Y:S01]  /*9c00*/  FMUL.FTZ R111, R51.reuse, R111 ;  /* 0x0000006f336f7220 */ /* 0x040fe20000410000 */
[----:B------:R-:W-:Y:S01]  /*9c10*/  F2FP.SATFINITE.E4M3.F32.PACK_AB_MERGE_C R49, R40, R117, R49 ;  /* 0x000000752831723e */ /* 0x000fe20004807031 */
[-C--:B------:R-:W-:Y:S01]  /*9c20*/  FFMA.FTZ R73, R51, R72.reuse, -R73 ;  /* 0x0000004833497223 */ /* 0x080fe20000010849 */
[----:B------:R-:W-:Y:S01]  /*9c30*/  F2FP.SATFINITE.E4M3.F32.PACK_AB_MERGE_C R39, R15, R75, R74 ;  /* 0x0000004b0f27723e */ /* 0x000fe2000480704a */
[----:B------:R-:W-:Y:S01]  /*9c40*/  FFMA.FTZ R111, R47, R72, R111 ;  /* 0x000000482f6f7223 */ /* 0x000fe2000001006f */
[----:B------:R-:W-:Y:S02]  /*9c50*/  HADD2.F32 R72, -RZ, R45.H1_H1 ;  /* 0x3000002dff487230 */ /* 0x000fe40000004100 */
[----:B------:R-:W-:Y:S01]  /*9c60*/  FMUL.FTZ R45, R46, R37 ;  /* 0x000000252e2d7220 */ /* 0x000fe20000410000 */
[----:B------:R-:W-:-:S02]  /*9c70*/  HADD2.F32 R47, -RZ, R48.H1_H1 ;  /* 0x30000030ff2f7230 */ /* 0x000fc40000004100 */
[--C-:B------:R-:W-:Y:S02]  /*9c80*/  HADD2.F32 R48, -RZ, R12.reuse.H0_H0 ;  /* 0x2000000cff307230 */ /* 0x100fe40000004100 */
[C---:B------:R-:W-:Y:S01]  /*9c90*/  FMUL.FTZ R37, R72.reuse, R37 ;  /* 0x0000002548257220 */ /* 0x040fe20000410000 */
[----:B------:R-:W-:Y:S02]  /*9ca0*/  HADD2.F32 R12, -RZ, R12.H1_H1 ;  /* 0x3000000cff0c7230 */ /* 0x000fe40000004100 */
[-C--:B------:R-:W-:Y:S01]  /*9cb0*/  FFMA.FTZ R45, R72, R47.reuse, -R45 ;  /* 0x0000002f482d7223 */ /* 0x080fe2000001082d */
[----:B------:R-:W-:Y:S02]  /*9cc0*/  HADD2.F32 R72, -RZ, R115.H0_H0 ;  /* 0x20000073ff487230 */ /* 0x000fe40000004100 */
[----:B------:R-:W-:Y:S01]  /*9cd0*/  FFMA.FTZ R37, R46, R47, R37 ;  /* 0x0000002f2e257223 */ /* 0x000fe20000010025 */
[----:B------:R-:W-:Y:S02]  /*9ce0*/  HADD2.F32 R46, -RZ, R36.H0_H0 ;  /* 0x20000024ff2e7230 */ /* 0x000fe40000004100 */
[----:B------:R-:W-:Y:S01]  /*9cf0*/  HADD2.F32 R47, -RZ, R113.H0_H0 ;  /* 0x20000071ff2f7230 */ /* 0x000fe20000004100 */
[----:B------:R-:W-:Y:S01]  /*9d00*/  F2FP.SATFINITE.E4M3.F32.PACK_AB_MERGE_C R73, R45, R73, RZ ;  /* 0x000000492d49723e */ /* 0x000fe200048070ff */
[----:B------:R-:W-:-:S02]  /*9d10*/  HADD2.F32 R115, -RZ, R115.H1_H1 ;  /* 0x30000073ff737230 */ /* 0x000fc40000004100 */
[-C--:B------:R-:W-:Y:S01]  /*9d20*/  FMUL.FTZ R51, R46, R72.reuse ;  /* 0x000000482e337220 */ /* 0x080fe20000410000 */
[C---:B------:R-:W-:Y:S01]  /*9d30*/  FMUL.FTZ R72, R48.reuse, R72 ;  /* 0x0000004830487220 */ /* 0x040fe20000410000 */
[----:B------:R-:W-:Y:S01]  /*9d40*/  HADD2.F32 R36, -RZ, R36.H1_H1 ;  /* 0x30000024ff247230 */ /* 0x000fe20000004100 */
[----:B------:R-:W-:Y:S01]  /*9d50*/  F2FP.SATFINITE.E4M3.F32.PACK_AB_MERGE_C R37, R37, R111, RZ ;  /* 0x0000006f2525723e */ /* 0x000fe200048070ff */
[-C--:B------:R-:W-:Y:S01]  /*9d60*/  FFMA.FTZ R51, R48, R47.reuse, -R51 ;  /* 0x0000002f30337223 */ /* 0x080fe20000010833 */
[----:B------:R-:W-:Y:S01]  /*9d70*/  FFMA.FTZ R72, R46, R47, R72 ;  /* 0x0000002f2e487223 */ /* 0x000fe20000010048 */
[----:B------:R-:W-:Y:S02]  /*9d80*/  HADD2.F32 R113, -RZ, R113.H1_H1 ;  /* 0x30000071ff717230 */ /* 0x000fe40000004100 */
[-C--:B------:R-:W-:Y:S01]  /*9d90*/  FMUL.FTZ R47, R36, R115.reuse ;  /* 0x00000073242f7220 */ /* 0x080fe20000410000 */
[C---:B------:R-:W-:Y:S01]  /*9da0*/  FMUL.FTZ R115, R12.reuse, R115 ;  /* 0x000000730c737220 */ /* 0x040fe20000410000 */
[----:B------:R-:W-:Y:S01]  /*9db0*/  IMAD.MOV.U32 R46, RZ, RZ, R14 ;  /* 0x000000ffff2e7224 */ /* 0x000fe200078e000e */
[----:B------:R-:W-:Y:S01]  /*9dc0*/  F2FP.F16.E4M3.UNPACK_B R48, R38.H1 ;  /* 0x00000026ff30723e */ /* 0x000fe200030006ff */
[-C--:B------:R-:W-:Y:S01]  /*9dd0*/  FFMA.FTZ R12, R12, R113.reuse, -R47 ;  /* 0x000000710c0c7223 */ /* 0x080fe2000001082f */
[-C--:B------:R-:W-:Y:S01]  /*9de0*/  F2FP.F16.E4M3.UNPACK_B R47, R114.reuse.H1 ;  /* 0x00000072ff2f723e */ /* 0x080fe200030006ff */
[----:B------:R-:W-:Y:S01]  /*9df0*/  FFMA.FTZ R45, R36, R113, R115 ;  /* 0x00000071242d7223 */ /* 0x000fe20000010073 */
[----:B------:R-:W-:Y:S01]  /*9e00*/  F2FP.F16.E4M3.UNPACK_B R114, R114 ;  /* 0x00000072ff72723e */ /* 0x000fe200020006ff */
[--C-:B------:R-:W-:Y:S01]  /*9e10*/  HADD2.F32 R36, -RZ, R48.reuse.H0_H0 ;  /* 0x20000030ff247230 */ /* 0x100fe20000004100 */
[----:B------:R-:W-:Y:S01]  /*9e20*/  F2FP.SATFINITE.E4M3.F32.PACK_AB_MERGE_C R12, R12, R51, R73 ;  /* 0x000000330c0c723e */ /* 0x000fe20004807049 */
[--C-:B------:R-:W-:Y:S01]  /*9e30*/  HADD2.F32 R115, -RZ, R47.reuse.H0_H0 ;  /* 0x2000002fff737230 */ /* 0x100fe20000004100 */
[----:B------:R-:W-:Y:S01]  /*9e40*/  F2FP.F16.E4M3.UNPACK_B R51, R46.H1 ;  /* 0x0000002eff33723e */ /* 0x000fe200030006ff */
[----:B------:R-:W-:Y:S01]  /*9e50*/  HADD2.F32 R47, -RZ, R47.H1_H1 ;  /* 0x3000002fff2f7230 */ /* 0x000fe20000004100 */
[----:B------:R-:W-:Y:S01]  /*9e60*/  F2FP.F16.E4M3.UNPACK_B R73, R112.H1 ;  /* 0x00000070ff49723e */ /* 0x000fe200030006ff */
[----:B------:R-:W-:-:S02]  /*9e70*/  HADD2.F32 R48, -RZ, R48.H1_H1 ;  /* 0x30000030ff307230 */ /* 0x000fc40000004100 */
[----:B------:R-:W-:Y:S01]  /*9e80*/  FMUL.FTZ R119, R36, R115 ;  /* 0x0000007324777220 */ /* 0x000fe20000410000 */
[--C-:B------:R-:W-:Y:S01]  /*9e90*/  HADD2.F32 R14, -RZ, R51.reuse.H0_H0 ;  /* 0x20000033ff0e7230 */ /* 0x100fe20000004100 */
[----:B------:R-:W-:Y:S01]  /*9ea0*/  F2FP.F16.E4M3.UNPACK_B R38, R38 ;  /* 0x00000026ff26723e */ /* 0x000fe200020006ff */
[----:B------:R-:W-:Y:S02]  /*9eb0*/  HADD2.F32 R116, -RZ, R51.H1_H1 ;  /* 0x30000033ff747230 */ /* 0x000fe40000004100 */
[----:B------:R-:W-:Y:S01]  /*9ec0*/  FMUL.FTZ R51, R48, R47 ;  /* 0x0000002f30337220 */ /* 0x000fe20000410000 */
[--C-:B------:R-:W-:Y:S02]  /*9ed0*/  HADD2.F32 R113, -RZ, R73.reuse.H0_H0 ;  /* 0x20000049ff717230 */ /* 0x100fe40000004100 */
[----:B------:R-:W-:Y:S01]  /*9ee0*/  FMUL.FTZ R115, R14, R115 ;  /* 0x000000730e737220 */ /* 0x000fe20000410000 */
[----:B------:R-:W-:Y:S02]  /*9ef0*/  HADD2.F32 R73, -RZ, R73.H1_H1 ;  /* 0x30000049ff497230 */ /* 0x000fe40000004100 */
[----:B------:R-:W-:Y:S01]  /*9f00*/  FMUL.FTZ R47, R116, R47 ;  /* 0x0000002f742f7220 */ /* 0x000fe20000410000 */
[----:B------:R-:W-:Y:S01]  /*9f10*/  F2FP.F16.E4M3.UNPACK_B R46, R46 ;  /* 0x0000002eff2e723e */ /* 0x000fe200020006ff */
[-C--:B------:R-:W-:Y:S01]  /*9f20*/  FFMA.FTZ R14, R14, R113.reuse, -R119 ;  /* 0x000000710e0e7223 */ /* 0x080fe20000010877 */
[----:B------:R-:W-:Y:S01]  /*9f30*/  FFMA.FTZ R36, R36, R113, R115 ;  /* 0x0000007124247223 */ /* 0x000fe20000010073 */
[-C--:B------:R-:W-:Y:S01]  /*9f40*/  FFMA.FTZ R47, R48, R73.reuse, R47 ;  /* 0x00000049302f7223 */ /* 0x080fe2000001002f */
[----:B------:R-:W-:Y:S01]  /*9f50*/  FFMA.FTZ R51, R116, R73, -R51 ;  /* 0x0000004974337223 */ /* 0x000fe20000010833 */
[----:B------:R-:W-:Y:S01]  /*9f60*/  F2FP.F16.E4M3.UNPACK_B R112, R112 ;  /* 0x00000070ff70723e */ /* 0x000fe200020006ff */
[----:B------:R-:W-:-:S02]  /*9f70*/  HADD2.F32 R113, -RZ, R114.H0_H0 ;  /* 0x20000072ff717230 */ /* 0x000fc40000004100 */
[----:B------:R-:W-:Y:S01]  /*9f80*/  HADD2.F32 R48, -RZ, R38.H0_H0 ;  /* 0x20000026ff307230 */ /* 0x000fe20000004100 */
[----:B------:R-:W-:Y:S01]  /*9f90*/  F2FP.SATFINITE.E4M3.F32.PACK_AB_MERGE_C R14, R51, R14, RZ ;  /* 0x0000000e330e723e */ /* 0x000fe200048070ff */
        /* <DEDUP_REMOVED lines=10> */
[----:B------:R-:W-:Y:S01]  /*a040*/  HADD2.F32 R73, -RZ, R114.H1_H1 ;  /* 0x30000072ff497230 */ /* 0x000fe20000004100 */
[----:B------:R-:W-:Y:S01]  /*a050*/  F2FP.SATFINITE.E4M3.F32.PACK_AB_MERGE_C R36, R45, R72, R37 ;  /* 0x000000482d24723e */ /* 0x000fe20004807025 */
[----:B------:R-:W-:Y:S01]  /*a060*/  IMAD.MOV.U32 R15, RZ, RZ, R49 ;  /* 0x000000ffff0f7224 */ /* 0x000fe200078e0031 */
[----:B------:R-:W-:Y:S01]  /*a070*/  F2FP.SATFINITE.E4M3.F32.PACK_AB_MERGE_C R37, R41, R44, R13 ;  /* 0x0000002c2925723e */ /* 0x000fe2000480700d */
[----:B------:R-:W-:Y:S02]  /*a080*/  IMAD.MOV.U32 R13, RZ, RZ, R50 ;  /* 0x000000ffff0d7224 */ /* 0x000fe400078e0032 */
[-C--:B------:R-:W-:Y:S01]  /*a090*/  FMUL.FTZ R121, R38, R73.reuse ;  /* 0x0000004926797220 */ /* 0x080fe20000410000 */
[----:B------:R-:W-:-:S03]  /*a0a0*/  FMUL.FTZ R73, R46, R73 ;  /* 0x000000492e497220 */ /* 0x000fc60000410000 */
[-C--:B------:R-:W-:Y:S01]  /*a0b0*/  FFMA.FTZ R46, R46, R119.reuse, -R121 ;  /* 0x000000772e2e7223 */ /* 0x080fe20000010879 */
[----:B------:R-:W-:-:S04]  /*a0c0*/  FFMA.FTZ R38, R38, R119, R73 ;  /* 0x0000007726267223 */ /* 0x000fc80000010049 */
[----:B------:R-:W-:Y:S02]  /*a0d0*/  F2FP.SATFINITE.E4M3.F32.PACK_AB_MERGE_C R14, R46, R115, R14 ;  /* 0x000000732e0e723e */ /* 0x000fe4000480700e */
[----:B------:R-:W-:-:S07]  /*a0e0*/  F2FP.SATFINITE.E4M3.F32.PACK_AB_MERGE_C R38, R38, R113, R47 ;  /* 0x000000712626723e */ /* 0x000fce000480702f */
.L_x_3129:
[----:B------:R-:W-:Y:S05]  /*a0f0*/  BSYNC B2 ;  /* 0x0000000000027941 */ /* 0x000fea0003800000 */
.L_x_3128:
[----:B0-----:R-:W-:-:S05]  /*a100*/  IADD3 R40, P3, R71, R42, RZ ;  /* 0x0000002a47287210 */ /* 0x001fca0007f7e0ff */
[----:B------:R-:W-:Y:S01]  /*a110*/  IMAD.X R41, R43, 0x1, R87, P3 ;  /* 0x000000012b297824 */ /* 0x000fe200018e0657 */
[----:B------:R-:W-:-:S04]  /*a120*/  ISETP.GE.AND P3, PT, R11, R105, PT ;  /* 0x000000690b00720c */ /* 0x000fc80003f66270 */
[----:B---3--:R3:W-:Y:S09]  /*a130*/  ST.E.128 desc[UR42][R40.64], R12 ;  /* 0x0000000c28007985 */ /* 0x0087f2000c101d2a */
[----:B------:R-:W-:-:S04]  /*a140*/  @!P3 IADD3 R42, P4, R11, R42, RZ ;  /* 0x0000002a0b2ab210 */ /* 0x000fc80007f9e0ff */
[----:B------:R-:W-:-:S05]  /*a150*/  @!P3 LEA.HI.X.SX32 R43, R11, R43, 0x1, P4 ;  /* 0x0000002b0b2bb211 */ /* 0x000fca00020f0eff */
[----:B----4-:R3:W-:Y:S04]  /*a160*/  @!P3 ST.E.128 desc[UR42][R42.64], R36 ;  /* 0x000000242a00b985 */ /* 0x0107e8000c101d2a */
.L_x_3127:
[----:B------:R-:W-:Y:S05]  /*a170*/  BSYNC B1 ;  /* 0x0000000000017941 */ /* 0x000fea0003800000 */
.L_x_3126:
[----:B------:R-:W-:-:S03]  /*a180*/  UMOV UR4, 0xffffffff ;  /* 0xffffffff00047882 */ /* 0x000fc60000000000 */
[----:B------:R-:W-:Y:S05]  /*a190*/  BRA.DIV UR4, `(.L_x_3130) ;  /* 0x0000027204007947 */ /* 0x000fea000b800000 */
[----:B------:R1:W1:Y:S04]  /*a1a0*/  SHFL.IDX PT, R44, R100, 0x2, 0x181f ;  /* 0x00581f00642c7f89 */ /* 0x00026800000e0000 */
[----:B0--3--:R0:W3:Y:S02]  /*a1b0*/  SHFL.IDX PT, R42, R99, 0x2, 0x181f ;  /* 0x00581f00632a7f89 */ /* 0x0090e400000e0000 */
.L_x_3465:
[----:B------:R-:W-:Y:S01]  /*a1c0*/  VIADD R11, R220, 0x40 ;  /* 0x00000040dc0b7836 */ /* 0x000fe20000000000 */
[----:B------:R-:W-:Y:S04]  /*a1d0*/  BSSY B1, `(.L_x_3131) ;  /* 0x0000100000017945 */ /* 0x000fe80003800000 */
[----:B------:R-:W-:-:S13]  /*a1e0*/  ISETP.GE.OR P3, PT, R11, R97, P1 ;  /* 0x000000610b00720c */ /* 0x000fda0000f66670 */
[----:B------:R-:W-:Y:S05]  /*a1f0*/  @P3 BRA `(.L_x_3132) ;  /* 0x0000000c00f43947 */ /* 0x000fea0003800000 */
[----:B----4-:R-:W4:Y:S01]  /*a200*/  LDL R14, [R1+0x50] ;  /* 0x00005000010e7983 */ /* 0x010f220000100800 */
[----:B------:R-:W-:Y:S01]  /*a210*/  SEL R11, R34, R106, !P0 ;  /* 0x0000006a220b7207 */ /* 0x000fe20004000000 */
[C---:B------:R-:W-:Y:S01]  /*a220*/  VIADD R15, R220.reuse, 0x40 ;  /* 0x00000040dc0f7836 */ /* 0x040fe20000000000 */
[----:B------:R-:W-:Y:S01]  /*a230*/  IADD3 R36, R220, 0x40, RZ ;  /* 0x00000040dc247810 */ /* 0x000fe20007ffe0ff */
[----:B------:R-:W-:Y:S01]  /*a240*/  BSSY B2, `(.L_x_3133) ;  /* 0x00000f3000027945 */ /* 0x000fe20003800000 */
[----:B------:R-:W-:Y:S01]  /*a250*/  SHF.R.S32.HI R12, RZ, 0x1f, R11 ;  /* 0x0000001fff0c7819 */ /* 0x000fe2000001140b */
[----:B------:R-:W-:Y:S01]  /*a260*/  IMAD.SHL.U32 R15, R15, 0x80, RZ ;  /* 0x000000800f0f7824 */ /* 0x000fe200078e00ff */
[----:B---3--:R-:W-:Y:S01]  /*a270*/  IADD3 R40, P3, R71, R42, RZ ;  /* 0x0000002a47287210 */ /* 0x008fe20007f7e0ff */
[----:B------:R-:W-:Y:S01]  /*a280*/  IMAD.SHL.U32 R36, R36, 0x80, RZ ;  /* 0x0000008024247824 */ /* 0x000fe200078e00ff */
[----:B------:R-:W-:Y:S02]  /*a290*/  LEA.HI R12, R12, R11, RZ, 0x5 ;  /* 0x0000000b0c0c7211 */ /* 0x000fe400078f28ff */
[----:B------:R-:W-:Y:S01]  /*a2a0*/  LOP3.LUT R15, R15, 0x380, RZ, 0xc0, !PT ;  /* 0x000003800f0f7812 */ /* 0x000fe200078ec0ff */
[----:B-1----:R-:W-:Y:S01]  /*a2b0*/  IMAD.X R41, R44, 0x1, R87, P3 ;  /* 0x000000012c297824 */ /* 0x002fe200018e0657 */
[----:B------:R-:W-:-:S02]  /*a2c0*/  LEA.HI.SX32 R12, R12, R77, 0x1b ;  /* 0x0000004d0c0c7211 */ /* 0x000fc400078fdaff */
[----:B------:R-:W-:Y:S02]  /*a2d0*/  LOP3.LUT R36, R36, 0x380, RZ, 0xc0, !PT ;  /* 0x0000038024247812 */ /* 0x000fe400078ec0ff */
[----:B------:R-:W-:Y:S01]  /*a2e0*/  SHF.R.S32.HI R13, RZ, 0x1f, R12 ;  /* 0x0000001fff0d7819 */ /* 0x000fe2000001140c */
[----:B------:R-:W-:Y:S01]  /*a2f0*/  IMAD.SHL.U32 R11, R12, 0x10, RZ ;  /* 0x000000100c0b7824 */ /* 0x000fe200078e00ff */
[----:B------:R-:W-:Y:S02]  /*a300*/  SHF.R.U32.HI R15, RZ, 0x3, R15 ;  /* 0x00000003ff0f7819 */ /* 0x000fe4000001160f */
[----:B------:R-:W-:Y:S02]  /*a310*/  LEA.HI R13, R13, R12, RZ, 0x3 ;  /* 0x0000000c0d0d7211 */ /* 0x000fe400078f18ff */
[----:B------:R-:W-:-:S03]  /*a320*/  LOP3.LUT R12, R36, 0x70, R11, 0xf8, !PT ;  /* 0x00000070240c7812 */ /* 0x000fc600078ef80b */
[----:B------:R-:W-:Y:S01]  /*a330*/  IMAD.SHL.U32 R13, R13, 0x800, RZ ;  /* 0x000008000d0d7824 */ /* 0x000fe200078e00ff */
[----:B------:R-:W-:-:S04]  /*a340*/  LOP3.LUT R12, R12, R15, RZ, 0x3c, !PT ;  /* 0x0000000f0c0c7212 */ /* 0x000fc800078e3cff */
[----:B------:R-:W-:-:S04]  /*a350*/  LOP3.LUT R13, R13, 0xffffc000, RZ, 0xc0, !PT ;  /* 0xffffc0000d0d7812 */ /* 0x000fc800078ec0ff */
[----:B----4-:R-:W-:Y:S01]  /*a360*/  IADD3 R12, R12, R13, R14 ;  /* 0x0000000d0c0c7210 */ /* 0x010fe20007ffe00e */
[----:B------:R-:W-:-:S04]  /*a370*/  IMAD R13, R217, 0x8000, R6 ;  /* 0x00008000d90d7824 */ /* 0x000fc800078e0206 */
[----:B------:R-:W-:Y:S02]  /*a380*/  IMAD R15, R217, 0x8000, R12 ;  /* 0x00008000d90f7824 */ /* 0x000fe400078e020c */
[C---:B------:R-:W-:Y:S02]  /*a390*/  IMAD.IADD R13, R216.reuse, 0x1, R13 ;  /* 0x00000001d80d7824 */ /* 0x040fe400078e020d */
[----:B------:R-:W-:-:S04]  /*a3a0*/  IMAD.IADD R36, R216, 0x1, R15 ;  /* 0x00000001d8247824 */ /* 0x000fc800078e020f */
[----:B------:R-:W1:Y:S04]  /*a3b0*/  LDS.128 R12, [R13+0x28400] ;  /* 0x028400000d0c7984 */ /* 0x000e680000000c00 */
[----:B------:R-:W3:Y:S01]  /*a3c0*/  LDS.128 R36, [R36+0x28400] ;  /* 0x0284000024247984 */ /* 0x000ee20000000c00 */
[----:B------:R-:W-:Y:S05]  /*a3d0*/  @P2 BRA `(.L_x_3134) ;  /* 0x0000000c00642947 */ /* 0x000fea0003800000 */
[----:B---3--:R-:W-:Y:S01]  /*a3e0*/  IMAD.MOV.U32 R72, RZ, RZ, R36 ;  /* 0x000000ffff487224 */ /* 0x008fe200078e0024 */
[--C-:B------:R-:W-:Y:S01]  /*a3f0*/  SHF.R.U32.HI R43, RZ, 0x18, R53.reuse ;  /* 0x00000018ff2b7819 */ /* 0x100fe20000011635 */
[----:B-1----:R-:W-:Y:S01]  /*a400*/  IMAD.MOV.U32 R74, RZ, RZ, R12 ;  /* 0x000000ffff4a7224 */ /* 0x002fe200078e000c */
[----:B------:R-:W-:Y:S02]  /*a410*/  LOP3.LUT R46, R53, 0xff, RZ, 0xc0, !PT ;  /* 0x000000ff352e7812 */ /* 0x000fe400078ec0ff */
[--C-:B------:R-:W-:Y:S02]  /*a420*/  SHF.R.U32.HI R45, RZ, 0x8, R53.reuse ;  /* 0x00000008ff2d7819 */ /* 0x100fe40000011635 */
[----:B------:R-:W-:Y:S02]  /*a430*/  SHF.R.U32.HI R49, RZ, 0x10, R53 ;  /* 0x00000010ff317819 */ /* 0x000fe40000011635 */
[----:B------:R-:W-:Y:S02]  /*a440*/  SHF.R.U32.HI R47, RZ, 0x18, R55 ;  /* 0x00000018ff2f7819 */ /* 0x000fe40000011637 */
[----:B------:R-:W-:-:S02]  /*a450*/  LOP3.LUT R48, R55, 0xff, RZ, 0xc0, !PT ;  /* 0x000000ff37307812 */ /* 0x000fc400078ec0ff */
[--C-:B------:R-:W-:Y:S02]  /*a460*/  SHF.R.U32.HI R50, RZ, 0x8, R55.reuse ;  /* 0x00000008ff327819 */ /* 0x100fe40000011637 */
[----:B------:R-:W-:Y:S02]  /*a470*/  SHF.R.U32.HI R51, RZ, 0x10, R55 ;  /* 0x00000010ff337819 */ /* 0x000fe40000011637 */
[--C-:B------:R-:W-:Y:S02]  /*a480*/  SHF.R.U32.HI R53, RZ, 0x18, R57.reuse ;  /* 0x00000018ff357819 */ /* 0x100fe40000011639 */
[----:B------:R-:W-:Y:S01]  /*a490*/  LOP3.LUT R52, R57, 0xff, RZ, 0xc0, !PT ;  /* 0x000000ff39347812 */ /* 0x000fe200078ec0ff */
[----:B------:R-:W-:Y:S01]  /*a4a0*/  IMAD.U32 R51, R51, 0x10000, RZ ;  /* 0x0001000033337824 */ /* 0x000fe200078e00ff */
[--C-:B------:R-:W-:Y:S02]  /*a4b0*/  SHF.R.U32.HI R54, RZ, 0x8, R57.reuse ;  /* 0x00000008ff367819 */ /* 0x100fe40000011639 */
[----:B------:R-:W-:-:S02]  /*a4c0*/  SHF.R.U32.HI R55, RZ, 0x10, R57 ;  /* 0x00000010ff377819 */ /* 0x000fc40000011639 */
[--C-:B------:R-:W-:Y:S02]  /*a4d0*/  SHF.R.U32.HI R56, RZ, 0x18, R59.reuse ;  /* 0x00000018ff387819 */ /* 0x100fe4000001163b */
[----:B------:R-:W-:Y:S02]  /*a4e0*/  LOP3.LUT R73, R59, 0xff, RZ, 0xc0, !PT ;  /* 0x000000ff3b497812 */ /* 0x000fe400078ec0ff */
[--C-:B------:R-:W-:Y:S02]  /*a4f0*/  SHF.R.U32.HI R57, RZ, 0x8, R59.reuse ;  /* 0x00000008ff397819 */ /* 0x100fe4000001163b */
[----:B------:R-:W-:Y:S02]  /*a500*/  SHF.R.U32.HI R58, RZ, 0x10, R59 ;  /* 0x00000010ff3a7819 */ /* 0x000fe4000001163b */
[----:B------:R-:W-:Y:S02]  /*a510*/  F2FP.F16.E4M3.UNPACK_B R59, R110.H1 ;  /* 0x0000006eff3b723e */ /* 0x000fe400030006ff */
[----:B------:R-:W-:Y:S01]  /*a520*/  F2FP.F16.E4M3.UNPACK_B R75, R72.H1 ;  /* 0x00000048ff4b723e */ /* 0x000fe200030006ff */
[----:B------:R-:W-:Y:S01]  /*a530*/  IMAD.U32 R58, R58, 0x10000, RZ ;  /* 0x000100003a3a7824 */ /* 0x000fe200078e00ff */
[----:B--2---:R-:W-:Y:S01]  /*a540*/  F2FP.F16.E4M3.UNPACK_B R111, R74.H1 ;  /* 0x0000004aff6f723e */ /* 0x004fe200030006ff */
[--C-:B------:R-:W-:Y:S01]  /*a550*/  HADD2.F32 R115, -RZ, R59.reuse.H0_H0 ;  /* 0x2000003bff737230 */ /* 0x100fe20000004100 */
[----:B------:R-:W-:Y:S01]  /*a560*/  F2FP.F16.E4M3.UNPACK_B R112, R108.H1 ;  /* 0x0000006cff70723e */ /* 0x000fe200030006ff */
[----:B------:R-:W-:Y:S01]  /*a570*/  HADD2.F32 R114, -RZ, R59.H1_H1 ;  /* 0x3000003bff727230 */ /* 0x000fe20000004100 */
[----:B------:R-:W-:Y:S01]  /*a580*/  F2FP.F16.E4M3.UNPACK_B R110, R110 ;  /* 0x0000006eff6e723e */ /* 0x000fe200020006ff */
[----:B------:R-:W-:Y:S01]  /*a590*/  HADD2.F32 R12, -RZ, R111.H0_H0 ;  /* 0x2000006fff0c7230 */ /* 0x000fe20000004100 */
[----:B------:R-:W-:Y:S01]  /*a5a0*/  F2FP.F16.E4M3.UNPACK_B R72, R72 ;  /* 0x00000048ff48723e */ /* 0x000fe200020006ff */
[--C-:B------:R-:W-:Y:S01]  /*a5b0*/  HADD2.F32 R59, -RZ, R75.reuse.H1_H1 ;  /* 0x3000004bff3b7230 */ /* 0x100fe20000004100 */
[----:B------:R-:W-:Y:S01]  /*a5c0*/  F2FP.F16.E4M3.UNPACK_B R74, R74 ;  /* 0x0000004aff4a723e */ /* 0x000fe200020006ff */
[----:B------:R-:W-:Y:S01]  /*a5d0*/  HADD2.F32 R36, -RZ, R75.H0_H0 ;  /* 0x2000004bff247230 */ /* 0x000fe20000004100 */
[----:B------:R-:W-:Y:S01]  /*a5e0*/  F2FP.F16.E4M3.UNPACK_B R108, R108 ;  /* 0x0000006cff6c723e */ /* 0x000fe200020006ff */
[----:B------:R-:W-:-:S02]  /*a5f0*/  HADD2.F32 R111, -RZ, R111.H1_H1 ;  /* 0x3000006fff6f7230 */ /* 0x000fc40000004100 */
[-C--:B------:R-:W-:Y:S01]  /*a600*/  FMUL.FTZ R116, R59, R114.reuse ;  /* 0x000000723b747220 */ /* 0x080fe20000410000 */
[--C-:B------:R-:W-:Y:S02]  /*a610*/  HADD2.F32 R113, -RZ, R112.reuse.H0_H0 ;  /* 0x20000070ff717230 */ /* 0x100fe40000004100 */
[-C--:B------:R-:W-:Y:S01]  /*a620*/  FMUL.FTZ R117, R36, R115.reuse ;  /* 0x0000007324757220 */ /* 0x080fe20000410000 */
[----:B------:R-:W-:Y:S02]  /*a630*/  HADD2.F32 R112, -RZ, R112.H1_H1 ;  /* 0x30000070ff707230 */ /* 0x000fe40000004100 */
[C---:B------:R-:W-:Y:S01]  /*a640*/  FMUL.FTZ R114, R111.reuse, R114 ;  /* 0x000000726f727220 */ /* 0x040fe20000410000 */
[C---:B------:R-:W-:Y:S01]  /*a650*/  FMUL.FTZ R115, R12.reuse, R115 ;  /* 0x000000730c737220 */ /* 0x040fe20000410000 */
[-C--:B------:R-:W-:Y:S01]  /*a660*/  FFMA.FTZ R12, R12, R113.reuse, -R117 ;  /* 0x000000710c0c7223 */ /* 0x080fe20000010875 */
[----:B------:R-:W-:Y:S02]  /*a670*/  HADD2.F32 R117, -RZ, R108.H1_H1 ;  /* 0x3000006cff757230 */ /* 0x000fe40000004100 */
[-C--:B------:R-:W-:Y:S01]  /*a680*/  FFMA.FTZ R75, R111, R112.reuse, -R116 ;  /* 0x000000706f4b7223 */ /* 0x080fe20000010874 */
[----:B------:R-:W-:Y:S01]  /*a690*/  FFMA.FTZ R59, R59, R112, R114 ;  /* 0x000000703b3b7223 */ /* 0x000fe20000010072 */
[----:B------:R-:W-:Y:S01]  /*a6a0*/  FFMA.FTZ R36, R36, R113, R115 ;  /* 0x0000007124247223 */ /* 0x000fe20000010073 */
[----:B------:R-:W-:Y:S01]  /*a6b0*/  HADD2.F32 R114, -RZ, R110.H0_H0 ;  /* 0x2000006eff727230 */ /* 0x000fe20000004100 */
[----:B------:R-:W-:Y:S01]  /*a6c0*/  PRMT R48, R47, 0x654, R48 ;  /* 0x000006542f307816 */ /* 0x000fe20000000030 */
[----:B------:R-:W-:Y:S01]  /*a6d0*/  HADD2.F32 R111, -RZ, R72.H0_H0 ;  /* 0x20000048ff6f7230 */ /* 0x000fe20000004100 */
[----:B------:R-:W-:Y:S01]  /*a6e0*/  F2FP.F16.E4M3.UNPACK_B R47, R109.H1 ;  /* 0x0000006dff2f723e */ /* 0x000fe200030006ff */
[----:B------:R-:W-:Y:S01]  /*a6f0*/  HADD2.F32 R113, -RZ, R74.H0_H0 ;  /* 0x2000004aff717230 */ /* 0x000fe20000004100 */
[----:B------:R-:W-:Y:S01]  /*a700*/  PRMT R43, R43, 0x654, R46 ;  /* 0x000006542b2b7816 */ /* 0x000fe2000000002e */
        /* <DEDUP_REMOVED lines=8> */
[----:B------:R-:W-:-:S02]  /*a790*/  IMAD.MOV.U32 R108, RZ, RZ, R38 ;  /* 0x000000ffff6c7224 */ /* 0x000fc400078e0026 */
[-C--:B------:R-:W-:Y:S01]  /*a7a0*/  FMUL.FTZ R119, R72, R115.reuse ;  /* 0x0000007348777220 */ /* 0x080fe20000410000 */
[----:B------:R-:W-:Y:S01]  /*a7b0*/  F2FP.F16.E4M3.UNPACK_B R112, R14.H1 ;  /* 0x0000000eff70723e */ /* 0x000fe200030006ff */
[C---:B------:R-:W-:Y:S01]  /*a7c0*/  FMUL.FTZ R115, R74.reuse, R115 ;  /* 0x000000734a737220 */ /* 0x040fe20000410000 */
[----:B------:R-:W-:Y:S01]  /*a7d0*/  F2FP.F16.E4M3.UNPACK_B R114, R107.H1 ;  /* 0x0000006bff72723e */ /* 0x000fe200030006ff */
[-C--:B------:R-:W-:Y:S01]  /*a7e0*/  FFMA.FTZ R74, R74, R117.reuse, -R119 ;  /* 0x000000754a4a7223 */ /* 0x080fe20000010877 */
[-C--:B------:R-:W-:Y:S01]  /*a7f0*/  F2FP.F16.E4M3.UNPACK_B R110, R108.reuse.H1 ;  /* 0x0000006cff6e723e */ /* 0x080fe200030006ff */
[----:B------:R-:W-:Y:S01]  /*a800*/  FFMA.FTZ R72, R72, R117, R115 ;  /* 0x0000007548487223 */ /* 0x000fe20000010073 */
[--C-:B------:R-:W-:Y:S01]  /*a810*/  HADD2.F32 R117, -RZ, R47.reuse.H0_H0 ;  /* 0x2000002fff757230 */ /* 0x100fe20000004100 */
[----:B------:R-:W-:Y:S01]  /*a820*/  PRMT R73, R56, 0x654, R73 ;  /* 0x0000065438497816 */ /* 0x000fe20000000049 */
[----:B------:R-:W-:Y:S01]  /*a830*/  HADD2.F32 R38, -RZ, R112.H0_H0 ;  /* 0x20000070ff267230 */ /* 0x000fe20000004100 */
[----:B------:R-:W-:Y:S01]  /*a840*/  SHF.L.U32 R56, R45, 0x8, RZ ;  /* 0x000000082d387819 */ /* 0x000fe200000006ff */
[----:B------:R-:W-:Y:S01]  /*a850*/  HADD2.F32 R46, -RZ, R110.H0_H0 ;  /* 0x2000006eff2e7230 */ /* 0x000fe20000004100 */
[----:B------:R-:W-:Y:S01]  /*a860*/  F2FP.F16.E4M3.UNPACK_B R109, R109 ;  /* 0x0000006dff6d723e */ /* 0x000fe200020006ff */
[----:B------:R-:W-:Y:S01]  /*a870*/  HADD2.F32 R115, -RZ, R114.H0_H0 ;  /* 0x20000072ff737230 */ /* 0x000fe20000004100 */
[----:B------:R-:W-:Y:S01]  /*a880*/  F2FP.F16.E4M3.UNPACK_B R108, R108 ;  /* 0x0000006cff6c723e */ /* 0x000fe200020006ff */
[----:B------:R-:W-:-:S02]  /*a890*/  HADD2.F32 R47, -RZ, R47.H1_H1 ;  /* 0x3000002fff2f7230 */ /* 0x000fc40000004100 */
[-C--:B------:R-:W-:Y:S01]  /*a8a0*/  FMUL.FTZ R119, R46, R117.reuse ;  /* 0x000000752e777220 */ /* 0x080fe20000410000 */
[C---:B------:R-:W-:Y:S01]  /*a8b0*/  FMUL.FTZ R117, R38.reuse, R117 ;  /* 0x0000007526757220 */ /* 0x040fe20000410000 */
[----:B------:R-:W-:Y:S01]  /*a8c0*/  HADD2.F32 R110, -RZ, R110.H1_H1 ;  /* 0x3000006eff6e7230 */ /* 0x000fe20000004100 */
[----:B------:R-:W-:Y:S01]  /*a8d0*/  PRMT R52, R53, 0x654, R52 ;  /* 0x0000065435347816 */ /* 0x000fe20000000034 */
[----:B------:R-:W-:Y:S02]  /*a8e0*/  HADD2.F32 R112, -RZ, R112.H1_H1 ;  /* 0x30000070ff707230 */ /* 0x000fe40000004100 */
[-C--:B------:R-:W-:Y:S01]  /*a8f0*/  FFMA.FTZ R38, R38, R115.reuse, -R119 ;  /* 0x0000007326267223 */ /* 0x080fe20000010877 */
[----:B------:R-:W-:Y:S01]  /*a900*/  FFMA.FTZ R46, R46, R115, R117 ;  /* 0x000000732e2e7223 */ /* 0x000fe20000010075 */
[----:B------:R-:W-:Y:S02]  /*a910*/  HADD2.F32 R117, -RZ, R114.H1_H1 ;  /* 0x30000072ff757230 */ /* 0x000fe40000004100 */
[----:B------:R-:W-:Y:S01]  /*a920*/  FMUL.FTZ R115, R110, R47 ;  /* 0x0000002f6e737220 */ /* 0x000fe20000410000 */
[----:B------:R-:W-:-:S02]  /*a930*/  IMAD.SHL.U32 R45, R50, 0x100, RZ ;  /* 0x00000100322d7824 */ /* 0x000fc400078e00ff */
[C---:B------:R-:W-:Y:S01]  /*a940*/  FMUL.FTZ R47, R112.reuse, R47 ;  /* 0x0000002f702f7220 */ /* 0x040fe20000410000 */
[----:B------:R-:W-:Y:S02]  /*a950*/  HADD2.F32 R116, -RZ, R109.H0_H0 ;  /* 0x2000006dff747230 */ /* 0x000fe40000004100 */
[----:B------:R-:W-:Y:S01]  /*a960*/  FFMA.FTZ R115, R112, R117, -R115 ;  /* 0x0000007570737223 */ /* 0x000fe20000010873 */
[----:B------:R-:W-:Y:S01]  /*a970*/  F2FP.F16.E4M3.UNPACK_B R112, R107 ;  /* 0x0000006bff70723e */ /* 0x000fe200020006ff */
[----:B------:R-:W-:Y:S01]  /*a980*/  FFMA.FTZ R47, R110, R117, R47 ;  /* 0x000000756e2f7223 */ /* 0x000fe2000001002f */
[----:B------:R-:W-:Y:S01]  /*a990*/  LOP3.LUT R50, R48, 0xff00, R45, 0xf8, !PT ;  /* 0x0000ff0030327812 */ /* 0x000fe200078ef82d */
[----:B------:R-:W-:Y:S01]  /*a9a0*/  IMAD.SHL.U32 R45, R54, 0x100, RZ ;  /* 0x00000100362d7824 */ /* 0x000fe200078e00ff */
[----:B------:R-:W-:Y:S01]  /*a9b0*/  F2FP.F16.E4M3.UNPACK_B R110, R14 ;  /* 0x0000000eff6e723e */ /* 0x000fe200020006ff */
[----:B------:R-:W-:Y:S01]  /*a9c0*/  HADD2.F32 R107, -RZ, R108.H0_H0 ;  /* 0x2000006cff6b7230 */ /* 0x000fe20000004100 */
[----:B------:R-:W-:Y:S01]  /*a9d0*/  LOP3.LUT R43, R43, 0xff00, R56, 0xf8, !PT ;  /* 0x0000ff002b2b7812 */ /* 0x000fe200078ef838 */
[----:B------:R-:W-:Y:S01]  /*a9e0*/  IMAD.SHL.U32 R48, R57, 0x100, RZ ;  /* 0x0000010039307824 */ /* 0x000fe200078e00ff */
[----:B------:R-:W-:Y:S01]  /*a9f0*/  LOP3.LUT R52, R52, 0xff00, R45, 0xf8, !PT ;  /* 0x0000ff0034347812 */ /* 0x000fe200078ef82d */
[----:B------:R-:W-:-:S02]  /*aa00*/  HADD2.F32 R117, -RZ, R110.H0_H0 ;  /* 0x2000006eff757230 */ /* 0x000fc40000004100 */
[-C--:B------:R-:W-:Y:S01]  /*aa10*/  FMUL.FTZ R14, R107, R116.reuse ;  /* 0x000000746b0e7220 */ /* 0x080fe20000410000 */
[----:B------:R-:W-:Y:S01]  /*aa20*/  HADD2.F32 R114, -RZ, R112.H0_H0 ;  /* 0x20000070ff727230 */ /* 0x000fe20000004100 */
[----:B------:R-:W-:Y:S01]  /*aa30*/  LOP3.LUT R45, R73, 0xff00, R48, 0xf8, !PT ;  /* 0x0000ff00492d7812 */ /* 0x000fe200078ef830 */
[----:B------:R-:W-:Y:S02]  /*aa40*/  HADD2.F32 R109, -RZ, R109.H1_H1 ;  /* 0x3000006dff6d7230 */ /* 0x000fe40000004100 */
[C---:B------:R-:W-:Y:S01]  /*aa50*/  FMUL.FTZ R116, R117.reuse, R116 ;  /* 0x0000007475747220 */ /* 0x040fe20000410000 */
[----:B------:R-:W-:Y:S02]  /*aa60*/  HADD2.F32 R108, -RZ, R108.H1_H1 ;  /* 0x3000006cff6c7230 */ /* 0x000fe40000004100 */
[----:B------:R-:W-:Y:S01]  /*aa70*/  FFMA.FTZ R14, R117, R114, -R14 ;  /* 0x00000072750e7223 */ /* 0x000fe2000001080e */
[----:B------:R-:W-:Y:S01]  /*aa80*/  IMAD.U32 R48, R49, 0x10000, RZ ;  /* 0x0001000031307824 */ /* 0x000fe200078e00ff */
[----:B------:R-:W-:Y:S01]  /*aa90*/  F2FP.SATFINITE.E4M3.F32.PACK_AB_MERGE_C R38, R115, R38, RZ ;  /* 0x000000267326723e */ /* 0x000fe200048070ff */
[----:B------:R-:W-:-:S02]  /*aaa0*/  IMAD.U32 R49, R55, 0x10000, RZ ;  /* 0x0001000037317824 */ /* 0x000fc400078e00ff */
[-C--:B------:R-:W-:Y:S01]  /*aab0*/  FMUL.FTZ R119, R108, R109.reuse ;  /* 0x0000006d6c777220 */ /* 0x080fe20000410000 */
[----:B------:R-:W-:Y:S01]  /*aac0*/  HADD2.F32 R110, -RZ, R110.H1_H1 ;  /* 0x3000006eff6e7230 */ /* 0x000fe20000004100 */
[----:B------:R-:W-:Y:S01]  /*aad0*/  LOP3.LUT R48, R43, 0xff0000, R48, 0xf8, !PT ;  /* 0x00ff00002b307812 */ /* 0x000fe200078ef830 */
[----:B------:R-:W-:Y:S01]  /*aae0*/  HADD2.F32 R117, -RZ, R112.H1_H1 ;  /* 0x30000070ff757230 */ /* 0x000fe20000004100 */
[----:B------:R-:W-:Y:S01]  /*aaf0*/  LOP3.LUT R49, R52, 0xff0000, R49, 0xf8, !PT ;  /* 0x00ff000034317812 */ /* 0x000fe200078ef831 */
[----:B------:R-:W-:Y:S01]  /*ab00*/  FFMA.FTZ R107, R107, R114, R116 ;  /* 0x000000726b6b7223 */ /* 0x000fe20000010074 */
[----:B------:R-:W-:Y:S01]  /*ab10*/  FMUL.FTZ R121, R110, R109 ;  /* 0x0000006d6e797220 */ /* 0x000fe20000410000 */
[----:B------:R-:W-:Y:S01]  /*ab20*/  LOP3.LUT R43, R50, 0xff0000, R51, 0xf8, !PT ;  /* 0x00ff0000322b7812 */ /* 0x000fe200078ef833 */
[----:B------:R-:W-:Y:S01]  /*ab30*/  FFMA.FTZ R109, R110, R117, -R119 ;  /* 0x000000756e6d7223 */ /* 0x000fe20000010877 */
[----:B------:R-:W-:Y:S01]  /*ab40*/  F2FP.F16.E4M3.UNPACK_B R55, R49 ;  /* 0x00000031ff37723e */ /* 0x000fe200020006ff */
[----:B------:R-:W-:Y:S01]  /*ab50*/  FFMA.FTZ R108, R108, R117, R121 ;  /* 0x000000756c6c7223 */ /* 0x000fe20000010079 */
[----:B------:R-:W-:-:S02]  /*ab60*/  F2FP.F16.E4M3.UNPACK_B R50, R13 ;  /* 0x0000000dff32723e */ /* 0x000fc400020006ff */
[----:B------:R-:W-:Y:S02]  /*ab70*/  F2FP.F16.E4M3.UNPACK_B R52, R37 ;  /* 0x00000025ff34723e */ /* 0x000fe400020006ff */
[----:B------:R-:W-:Y:S01]  /*ab80*/  F2FP.SATFINITE.E4M3.F32.PACK_AB_MERGE_C R14, R109, R14, R38 ;  /* 0x0000000e6d0e723e */ /* 0x000fe20004807026 */
[--C-:B------:R-:W-:Y:S01]  /*ab90*/  HADD2.F32 R38, -RZ, R55.reuse.H0_H0 ;  /* 0x20000037ff267230 */ /* 0x100fe20000004100 */
[----:B------:R-:W-:Y:S01]  /*aba0*/  F2FP.F16.E4M3.UNPACK_B R54, R48 ;  /* 0x00000030ff36723e */ /* 0x000fe200020006ff */
[----:B------:R-:W-:Y:S01]  /*abb0*/  HADD2.F32 R51, -RZ, R50.H0_H0 ;  /* 0x20000032ff337230 */ /* 0x000fe20000004100 */
[----:B------:R-:W-:Y:S01]  /*abc0*/  F2FP.SATFINITE.E4M3.F32.PACK_AB_MERGE_C R36, R59, R36, RZ ;  /* 0x000000243b24723e */ /* 0x000fe200048070ff */
[----:B------:R-:W-:Y:S01]  /*abd0*/  HADD2.F32 R53, -RZ, R52.H0_H0 ;  /* 0x20000034ff357230 */ /* 0x000fe20000004100 */
[----:B------:R-:W-:Y:S01]  /*abe0*/  F2FP.SATFINITE.E4M3.F32.PACK_AB_MERGE_C R57, R47, R46, RZ ;  /* 0x0000002e2f39723e */ /* 0x000fe200048070ff */
[----:B------:R-:W-:Y:S01]  /*abf0*/  HADD2.F32 R56, -RZ, R54.H0_H0 ;  /* 0x20000036ff387230 */ /* 0x000fe20000004100 */
[----:B------:R-:W-:Y:S01]  /*ac00*/  F2FP.SATFINITE.E4M3.F32.PACK_AB_MERGE_C R36, R72, R111, R36 ;  /* 0x0000006f4824723e */ /* 0x000fe20004807024 */
[-C--:B------:R-:W-:Y:S01]  /*ac10*/  FMUL.FTZ R72, R51, R38.reuse ;  /* 0x0000002633487220 */ /* 0x080fe20000410000 */
[----:B------:R-:W-:Y:S01]  /*ac20*/  FMUL.FTZ R46, R53, R38 ;  /* 0x00000026352e7220 */ /* 0x000fe20000410000 */
[----:B------:R-:W-:Y:S01]  /*ac30*/  LOP3.LUT R47, R45, 0xff0000, R58, 0xf8, !PT ;  /* 0x00ff00002d2f7812 */ /* 0x000fe200078ef83a */
[----:B------:R-:W-:-:S02]  /*ac40*/  HADD2.F32 R58, -RZ, R55.H1_H1 ;  /* 0x30000037ff3a7230 */ /* 0x000fc40000004100 */
[-C--:B------:R-:W-:Y:S01]  /*ac50*/  FFMA.FTZ R45, R53, R56.reuse, R72 ;  /* 0x00000038352d7223 */ /* 0x080fe20000010048 */
[----:B------:R-:W-:Y:S01]  /*ac60*/  FFMA.FTZ R46, R51, R56, -R46 ;  /* 0x00000038332e7223 */ /* 0x000fe2000001082e */
[----:B------:R-:W-:Y:S01]  /*ac70*/  HADD2.F32 R53, -RZ, R52.H1_H1 ;  /* 0x30000034ff357230 */ /* 0x000fe20000004100 */
[----:B------:R-:W-:Y:S01]  /*ac80*/  F2FP.F16.E4M3.UNPACK_B R52, R37.H1 ;  /* 0x00000025ff34723e */ /* 0x000fe200030006ff */
[----:B------:R-:W-:Y:S01]  /*ac90*/  HADD2.F32 R51, -RZ, R50.H1_H1 ;  /* 0x30000032ff337230 */ /* 0x000fe20000004100 */
[----:B------:R-:W-:Y:S01]  /*aca0*/  F2FP.F16.E4M3.UNPACK_B R55, R49.H1 ;  /* 0x00000031ff37723e */ /* 0x000fe200030006ff */
[----:B------:R-:W-:Y:S01]  /*acb0*/  HADD2.F32 R56, -RZ, R54.H1_H1 ;  /* 0x30000036ff387230 */ /* 0x000fe20000004100 */
[----:B------:R-:W-:Y:S01]  /*acc0*/  F2FP.F16.E4M3.UNPACK_B R50, R13.H1 ;  /* 0x0000000dff32723e */ /* 0x000fe200030006ff */
[----:B------:R-:W-:Y:S01]  /*acd0*/  HADD2.F32 R49, -RZ, R52.H0_H0 ;  /* 0x20000034ff317230 */ /* 0x000fe20000004100 */
[----:B------:R-:W-:Y:S01]  /*ace0*/  F2FP.F16.E4M3.UNPACK_B R54, R48.H1 ;  /* 0x00000030ff36723e */ /* 0x000fe200030006ff */
[-C--:B------:R-:W-:Y:S01]  /*acf0*/  FMUL.FTZ R48, R53, R58.reuse ;  /* 0x0000003a35307220 */ /* 0x080fe20000410000 */
[----:B------:R-:W-:Y:S01]  /*ad00*/  FMUL.FTZ R58, R51, R58 ;  /* 0x0000003a333a7220 */ /* 0x000fe20000410000 */
[----:B------:R-:W-:Y:S01]  /*ad10*/  F2FP.SATFINITE.E4M3.F32.PACK_AB_MERGE_C R12, R75, R12, RZ ;  /* 0x0000000c4b0c723e */ /* 0x000fe200048070ff */
[----:B------:R-:W-:-:S02]  /*ad20*/  HADD2.F32 R72, -RZ, R55.H0_H0 ;  /* 0x20000037ff487230 */ /* 0x000fc40000004100 */
[-C--:B------:R-:W-:Y:S01]  /*ad30*/  FFMA.FTZ R13, R51, R56.reuse, -R48 ;  /* 0x00000038330d7223 */ /* 0x080fe20000010830 */
[----:B------:R-:W-:Y:S01]  /*ad40*/  HADD2.F32 R37, -RZ, R50.H0_H0 ;  /* 0x20000032ff257230 */ /* 0x000fe20000004100 */
[----:B------:R-:W-:Y:S01]  /*ad50*/  F2FP.SATFINITE.E4M3.F32.PACK_AB_MERGE_C R38, R108, R107, R57 ;  /* 0x0000006b6c26723e */ /* 0x000fe20004807039 */
[----:B------:R-:W-:Y:S01]  /*ad60*/  FFMA.FTZ R48, R53, R56, R58 ;  /* 0x0000003835307223 */ /* 0x000fe2000001003a */
[----:B------:R-:W-:Y:S01]  /*ad70*/  F2FP.SATFINITE.E4M3.F32.PACK_AB_MERGE_C R12, R74, R113, R12 ;  /* 0x000000714a0c723e */ /* 0x000fe2000480700c */
[----:B------:R-:W-:Y:S02]  /*ad80*/  HADD2.F32 R56, -RZ, R52.H1_H1 ;  /* 0x30000034ff387230 */ /* 0x000fe40000004100 */
[-C--:B------:R-:W-:Y:S01]  /*ad90*/  FMUL.FTZ R74, R49, R72.reuse ;  /* 0x00000048314a7220 */ /* 0x080fe20000410000 */
[----:B------:R-:W-:Y:S02]  /*ada0*/  HADD2.F32 R57, -RZ, R55.H1_H1 ;  /* 0x30000037ff397230 */ /* 0x000fe40000004100 */
[----:B------:R-:W-:Y:S01]  /*adb0*/  FMUL.FTZ R72, R37, R72 ;  /* 0x0000004825487220 */ /* 0x000fe20000410000 */
[----:B------:R-:W-:Y:S01]  /*adc0*/  HADD2.F32 R50, -RZ, R50.H1_H1 ;  /* 0x30000032ff327230 */ /* 0x000fe20000004100 */
[----:B------:R-:W-:Y:S01]  /*add0*/  F2FP.F16.E4M3.UNPACK_B R53, R39 ;  /* 0x00000027ff35723e */ /* 0x000fe200020006ff */
[--C-:B------:R-:W-:Y:S01]  /*ade0*/  HADD2.F32 R58, -RZ, R54.reuse.H0_H0 ;  /* 0x20000036ff3a7230 */ /* 0x100fe20000004100 */
[----:B------:R-:W-:Y:S01]  /*adf0*/  F2FP.F16.E4M3.UNPACK_B R51, R47 ;  /* 0x0000002fff33723e */ /* 0x000fe200020006ff */
[----:B------:R-:W-:-:S02]  /*ae00*/  HADD2.F32 R55, -RZ, R54.H1_H1 ;  /* 0x30000036ff377230 */ /* 0x000fc40000004100 */
[-C--:B------:R-:W-:Y:S01]  /*ae10*/  FMUL.FTZ R59, R56, R57.reuse ;  /* 0x00000039383b7220 */ /* 0x080fe20000410000 */
[C---:B------:R-:W-:Y:S01]  /*ae20*/  FMUL.FTZ R73, R50.reuse, R57 ;  /* 0x0000003932497220 */ /* 0x040fe20000410000 */
[----:B------:R-:W-:Y:S01]  /*ae30*/  F2FP.F16.E4M3.UNPACK_B R54, R15 ;  /* 0x0000000fff36723e */ /* 0x000fe200020006ff */
[-C--:B------:R-:W-:Y:S01]  /*ae40*/  FFMA.FTZ R37, R37, R58.reuse, -R74 ;  /* 0x0000003a25257223 */ /* 0x080fe2000001084a */
[----:B------:R-:W-:Y:S01]  /*ae50*/  FFMA.FTZ R49, R49, R58, R72 ;  /* 0x0000003a31317223 */ /* 0x000fe20000010048 */
[----:B------:R-:W-:Y:S01]  /*ae60*/  F2FP.F16.E4M3.UNPACK_B R52, R43 ;  /* 0x0000002bff34723e */ /* 0x000fe200020006ff */
[----:B------:R-:W-:Y:S02]  /*ae70*/  HADD2.F32 R58, -RZ, R53.H0_H0 ;  /* 0x20000035ff3a7230 */ /* 0x000fe40000004100 */
[-C--:B------:R-:W-:Y:S01]  /*ae80*/  FFMA.FTZ R50, R50, R55.reuse, -R59 ;  /* 0x0000003732327223 */ /* 0x080fe2000001083b */
[----:B------:R-:W-:Y:S02]  /*ae90*/  HADD2.F32 R57, -RZ, R51.H0_H0 ;  /* 0x20000033ff397230 */ /* 0x000fe40000004100 */
[----:B------:R-:W-:Y:S01]  /*aea0*/  FFMA.FTZ R56, R56, R55, R73 ;  /* 0x0000003738387223 */ /* 0x000fe20000010049 */
[----:B------:R-:W-:-:S02]  /*aeb0*/  HADD2.F32 R55, -RZ, R54.H0_H0 ;  /* 0x20000036ff377230 */ /* 0x000fc40000004100 */
[----:B------:R-:W-:Y:S02]  /*aec0*/  HADD2.F32 R59, -RZ, R52.H0_H0 ;  /* 0x20000034ff3b7230 */ /* 0x000fe40000004100 */
[CC--:B------:R-:W-:Y:S01]  /*aed0*/  FMUL.FTZ R72, R58.reuse, R57.reuse ;  /* 0x000000393a487220 */ /* 0x0c0fe20000410000 */
[----:B------:R-:W-:Y:S02]  /*aee0*/  HADD2.F32 R53, -RZ, R53.H1_H1 ;  /* 0x30000035ff357230 */ /* 0x000fe40000004100 */
[C---:B------:R-:W-:Y:S01]  /*aef0*/  FMUL.FTZ R73, R55.reuse, R57 ;  /* 0x0000003937497220 */ /* 0x040fe20000410000 */
[----:B------:R-:W-:Y:S01]  /*af00*/  F2FP.F16.E4M3.UNPACK_B R57, R39.H1 ;  /* 0x00000027ff39723e */ /* 0x000fe200030006ff */
[----:B------:R-:W-:Y:S01]  /*af10*/  FFMA.FTZ R55, R55, R59, -R72 ;  /* 0x0000003b37377223 */ /* 0x000fe20000010848 */
[----:B------:R-:W-:Y:S01]  /*af20*/  F2FP.F16.E4M3.UNPACK_B R72, R47.H1 ;  /* 0x0000002fff48723e */ /* 0x000fe200030006ff */
[----:B------:R-:W-:Y:S01]  /*af30*/  HADD2.F32 R51, -RZ, R51.H1_H1 ;  /* 0x30000033ff337230 */ /* 0x000fe20000004100 */
[----:B------:R-:W-:Y:S01]  /*af40*/  F2FP.F16.E4M3.UNPACK_B R47, R15.H1 ;  /* 0x0000000fff2f723e */ /* 0x000fe200030006ff */
[----:B------:R-:W-:Y:S01]  /*af50*/  FFMA.FTZ R15, R58, R59, R73 ;  /* 0x0000003b3a0f7223 */ /* 0x000fe20000010049 */
[----:B------:R-:W-:Y:S01]  /*af60*/  F2FP.F16.E4M3.UNPACK_B R59, R43.H1 ;  /* 0x0000002bff3b723e */ /* 0x000fe200030006ff */
[----:B------:R-:W-:Y:S01]  /*af70*/  HADD2.F32 R58, -RZ, R57.H0_H0 ;  /* 0x20000039ff3a7230 */ /* 0x000fe20000004100 */
[----:B------:R-:W-:Y:S01]  /*af80*/  F2FP.SATFINITE.E4M3.F32.PACK_AB_MERGE_C R37, R50, R37, RZ ;  /* 0x000000253225723e */ /* 0x000fe200048070ff */
[----:B------:R-:W-:Y:S01]  /*af90*/  HADD2.F32 R73, -RZ, R72.H0_H0 ;  /* 0x20000048ff497230 */ /* 0x000fe20000004100 */
[----:B------:R-:W-:Y:S01]  /*afa0*/  F2FP.SATFINITE.E4M3.F32.PACK_AB_MERGE_C R49, R56, R49, RZ ;  /* 0x000000313831723e */ /* 0x000fe200048070ff */
[----:B------:R-:W-:Y:S01]  /*afb0*/  HADD2.F32 R39, -RZ, R47.H0_H0 ;  /* 0x2000002fff277230 */ /* 0x000fe20000004100 */
[----:B------:R-:W-:Y:S01]  /*afc0*/  F2FP.SATFINITE.E4M3.F32.PACK_AB_MERGE_C R13, R13, R46, R37 ;  /* 0x0000002e0d0d723e */ /* 0x000fe20004807025 */
[----:B------:R-:W-:-:S02]  /*afd0*/  HADD2.F32 R43, -RZ, R59.H0_H0 ;  /* 0x2000003bff2b7230 */ /* 0x000fc40000004100 */
        /* <DEDUP_REMOVED lines=8> */
[-C--:B------:R-:W-:Y:S01]  /*b060*/  FMUL.FTZ R74, R57, R72.reuse ;  /* 0x00000048394a7220 */ /* 0x080fe20000410000 */
[----:B------:R-:W-:Y:S02]  /*b070*/  HADD2.F32 R54, -RZ, R54.H1_H1 ;  /* 0x30000036ff367230 */ /* 0x000fe40000004100 */
[C---:B------:R-:W-:Y:S01]  /*b080*/  FMUL.FTZ R72, R47.reuse, R72 ;  /* 0x000000482f487220 */ /* 0x040fe20000410000 */
[----:B------:R-:W-:Y:S02]  /*b090*/  HADD2.F32 R52, -RZ, R52.H1_H1 ;  /* 0x30000034ff347230 */ /* 0x000fe40000004100 */
[-C--:B------:R-:W-:Y:S01]  /*b0a0*/  FFMA.FTZ R74, R47, R58.reuse, -R74 ;  /* 0x0000003a2f4a7223 */ /* 0x080fe2000001084a */
[-C--:B------:R-:W-:Y:S01]  /*b0b0*/  FMUL.FTZ R47, R53, R51.reuse ;  /* 0x00000033352f7220 */ /* 0x080fe20000410000 */
[----:B------:R-:W-:Y:S01]  /*b0c0*/  FFMA.FTZ R72, R57, R58, R72 ;  /* 0x0000003a39487223 */ /* 0x000fe20000010048 */
[----:B------:R-:W-:Y:S01]  /*b0d0*/  FMUL.FTZ R58, R54, R51 ;  /* 0x00000033363a7220 */ /* 0x000fe20000410000 */
[----:B------:R-:W-:Y:S01]  /*b0e0*/  F2FP.SATFINITE.E4M3.F32.PACK_AB_MERGE_C R37, R48, R45, R49 ;  /* 0x0000002d3025723e */ /* 0x000fe20004807031 */
[-C--:B------:R-:W-:Y:S01]  /*b0f0*/  FFMA.FTZ R54, R54, R52.reuse, -R47 ;  /* 0x0000003436367223 */ /* 0x080fe2000001082f */
[----:B------:R-:W-:Y:S01]  /*b100*/  F2FP.SATFINITE.E4M3.F32.PACK_AB_MERGE_C R39, R74, R39, RZ ;  /* 0x000000274a27723e */ /* 0x000fe200048070ff */
[----:B------:R-:W-:Y:S01]  /*b110*/  FFMA.FTZ R58, R53, R52, R58 ;  /* 0x00000034353a7223 */ /* 0x000fe2000001003a */
[----:B------:R-:W-:-:S02]  /*b120*/  F2FP.SATFINITE.E4M3.F32.PACK_AB_MERGE_C R43, R72, R43, RZ ;  /* 0x0000002b482b723e */ /* 0x000fc400048070ff */
[----:B------:R-:W-:Y:S02]  /*b130*/  F2FP.SATFINITE.E4M3.F32.PACK_AB_MERGE_C R39, R54, R55, R39 ;  /* 0x000000373627723e */ /* 0x000fe40004807027 */
[----:B------:R-:W-:-:S03]  /*b140*/  F2FP.SATFINITE.E4M3.F32.PACK_AB_MERGE_C R43, R58, R15, R43 ;  /* 0x0000000f3a2b723e */ /* 0x000fc6000480702b */
[----:B------:R-:W-:Y:S02]  /*b150*/  IMAD.MOV.U32 R15, RZ, RZ, R39 ;  /* 0x000000ffff0f7224 */ /* 0x000fe400078e0027 */
[----:B------:R-:W-:-:S07]  /*b160*/  IMAD.MOV.U32 R39, RZ, RZ, R43 ;  /* 0x000000ffff277224 */ /* 0x000fce00078e002b */
.L_x_3134:
[----:B------:R-:W-:Y:S05]  /*b170*/  BSYNC B2 ;  /* 0x0000000000027941 */ /* 0x000fea0003800000 */
.L_x_3133:
[----:B------:R-:W-:Y:S01]  /*b180*/  ISETP.GE.AND P3, PT, R11, R105, PT ;  /* 0x000000690b00720c */ /* 0x000fe20003f66270 */
[----:B-1----:R1:W-:-:S12]  /*b190*/  ST.E.128 desc[UR42][R40.64], R12 ;  /* 0x0000000c28007985 */ /* 0x0023d8000c101d2a */
[----:B------:R-:W-:-:S04]  /*b1a0*/  @!P3 IADD3 R42, P4, R11, R42, RZ ;  /* 0x0000002a0b2ab210 */ /* 0x000fc80007f9e0ff */
[----:B------:R-:W-:-:S05]  /*b1b0*/  @!P3 LEA.HI.X.SX32 R43, R11, R44, 0x1, P4 ;  /* 0x0000002c0b2bb211 */ /* 0x000fca00020f0eff */
[----:B---3--:R1:W-:Y:S04]  /*b1c0*/  @!P3 ST.E.128 desc[UR42][R42.64], R36 ;  /* 0x000000242a00b985 */ /* 0x0083e8000c101d2a */
.L_x_3132:
[----:B------:R-:W-:Y:S05]  /*b1d0*/  BSYNC B1 ;  /* 0x0000000000017941 */ /* 0x000fea0003800000 */
.L_x_3131:
[----:B------:R-:W-:-:S03]  /*b1e0*/  UMOV UR4, 0xffffffff ;  /* 0xffffffff00047882 */ /* 0x000fc60000000000 */
[----:B------:R-:W-:Y:S05]  /*b1f0*/  BRA.DIV UR4, `(.L_x_3135) ;  /* 0x0000026204347947 */ /* 0x000fea000b800000 */
[----:B-1----:R-:W1:Y:S04]  /*b200*/  SHFL.IDX PT, R100, R100, 0x3, 0x181f ;  /* 0x00781f0064647f89 */ /* 0x002e6800000e0000 */
[----:B---3--:R3:W0:Y:S02]  /*b210*/  SHFL.IDX PT, R42, R99, 0x3, 0x181f ;  /* 0x00781f00632a7f89 */ /* 0x00862400000e0000 */
.L_x_3469:
[----:B------:R-:W-:-:S04]  /*b220*/  IADD3 R11, R220, 0x60, RZ ;  /* 0x00000060dc0b7810 */ /* 0x000fc80007ffe0ff */
[----:B------:R-:W-:-:S13]  /*b230*/  ISETP.GE.OR P3, PT, R11, R97, P1 ;  /* 0x000000610b00720c */ /* 0x000fda0000f66670 */
[----:B------:R-:W-:Y:S05]  /*b240*/  @P3 BRA `(.L_x_3110) ;  /* 0x0000001400a83947 */ /* 0x000fea0003800000 */
[----:B----4-:R-:W4:Y:S01]  /*b250*/  LDL R14, [R1+0x4c] ;  /* 0x00004c00010e7983 */ /* 0x010f220000100800 */
[----:B------:R-:W-:Y:S01]  /*b260*/  SEL R106, R34, R106, !P0 ;  /* 0x0000006a226a7207 */ /* 0x000fe20004000000 */
[C---:B------:R-:W-:Y:S01]  /*b270*/  VIADD R15, R220.reuse, 0x60 ;  /* 0x00000060dc0f7836 */ /* 0x040fe20000000000 */
[----:B0-----:R-:W-:Y:S01]  /*b280*/  IADD3 R40, P3, R71, R42, RZ ;  /* 0x0000002a47287210 */ /* 0x001fe20007f7e0ff */
[----:B------:R-:W-:Y:S01]  /*b290*/  VIADD R12, R220, 0x60 ;  /* 0x00000060dc0c7836 */ /* 0x000fe20000000000 */
[----:B------:R-:W-:Y:S01]  /*b2a0*/  SHF.R.S32.HI R11, RZ, 0x1f, R106 ;  /* 0x0000001fff0b7819 */ /* 0x000fe2000001146a */
[----:B------:R-:W-:Y:S01]  /*b2b0*/  IMAD.SHL.U32 R15, R15, 0x80, RZ ;  /* 0x000000800f0f7824 */ /* 0x000fe200078e00ff */
[----:B------:R-:W-:Y:S01]  /*b2c0*/  BSSY B1, `(.L_x_3136) ;  /* 0x00000f2000017945 */ /* 0x000fe20003800000 */
[----:B------:R-:W-:Y:S01]  /*b2d0*/  IMAD.SHL.U32 R12, R12, 0x80, RZ ;  /* 0x000000800c0c7824 */ /* 0x000fe200078e00ff */
[----:B------:R-:W-:Y:S01]  /*b2e0*/  LEA.HI R106, R11, R106, RZ, 0x5 ;  /* 0x0000006a0b6a7211 */ /* 0x000fe200078f28ff */
[----:B-1----:R-:W-:Y:S01]  /*b2f0*/  IMAD.X R41, R100, 0x1, R87, P3 ;  /* 0x0000000164297824 */ /* 0x002fe200018e0657 */
[----:B------:R-:W-:-:S02]  /*b300*/  LOP3.LUT R15, R15, 0x380, RZ, 0xc0, !PT ;  /* 0x000003800f0f7812 */ /* 0x000fc400078ec0ff */
[----:B------:R-:W-:Y:S02]  /*b310*/  LEA.HI.SX32 R106, R106, R77, 0x1b ;  /* 0x0000004d6a6a7211 */ /* 0x000fe400078fdaff */
        /* <DEDUP_REMOVED lines=11> */
[----:B------:R-:W-:Y:S01]  /*b3d0*/  IMAD R15, R217, 0x8000, R12 ;  /* 0x00008000d90f7824 */ /* 0x000fe200078e020c */
[----:B------:R-:W-:-:S03]  /*b3e0*/  IADD3 R13, R216, R13, RZ ;  /* 0x0000000dd80d7210 */ /* 0x000fc60007ffe0ff */
[----:B------:R-:W-:-:S03]  /*b3f0*/  IMAD.IADD R36, R216, 0x1, R15 ;  /* 0x00000001d8247824 */ /* 0x000fc600078e020f */
[----:B------:R-:W0:Y:S04]  /*b400*/  LDS.128 R12, [R13+0x28400] ;  /* 0x028400000d0c7984 */ /* 0x000e280000000c00 */
[----:B------:R-:W1:Y:S01]  /*b410*/  LDS.128 R36, [R36+0x28400] ;  /* 0x0284000024247984 */ /* 0x000e620000000c00 */
[----:B------:R-:W-:Y:S05]  /*b420*/  @P2 BRA `(.L_x_3137) ;  /* 0x0000000c006c2947 */ /* 0x000fea0003800000 */
[--C-:B------:R-:W-:Y:S01]  /*b430*/  SHF.R.U32.HI R59, RZ, 0x8, R61.reuse ;  /* 0x00000008ff3b7819 */ /* 0x100fe2000001163d */
[----:B0-----:R-:W-:Y:S01]  /*b440*/  IMAD.MOV.U32 R47, RZ, RZ, R12 ;  /* 0x000000ffff2f7224 */ /* 0x001fe200078e000c */
[----:B------:R-:W-:Y:S01]  /*b450*/  LOP3.LUT R44, R61, 0xff, RZ, 0xc0, !PT ;  /* 0x000000ff3d2c7812 */ /* 0x000fe200078ec0ff */
[----:B-1----:R-:W-:Y:S01]  /*b460*/  IMAD.MOV.U32 R48, RZ, RZ, R36 ;  /* 0x000000ffff307224 */ /* 0x002fe200078e0024 */
[----:B------:R-:W-:Y:S01]  /*b470*/  SHF.R.U32.HI R49, RZ, 0x18, R61 ;  /* 0x00000018ff317819 */ /* 0x000fe2000001163d */
[----:B------:R-:W-:Y:S01]  /*b480*/  IMAD.SHL.U32 R12, R59, 0x100, RZ ;  /* 0x000001003b0c7824 */ /* 0x000fe200078e00ff */
[----:B------:R-:W-:Y:S01]  /*b490*/  SHF.R.U32.HI R56, RZ, 0x8, R63 ;  /* 0x00000008ff387819 */ /* 0x000fe2000001163f */
[----:B------:R-:W-:Y:S01]  /*b4a0*/  IMAD.MOV.U32 R43, RZ, RZ, R14 ;  /* 0x000000ffff2b7224 */ /* 0x000fe200078e000e */
[----:B------:R-:W-:Y:S01]  /*b4b0*/  PRMT R49, R49, 0x654, R44 ;  /* 0x0000065431317816 */ /* 0x000fe2000000002c */
[----:B------:R-:W-:Y:S01]  /*b4c0*/  IMAD.MOV.U32 R44, RZ, RZ, R38 ;  /* 0x000000ffff2c7224 */ /* 0x000fe200078e0026 */
[----:B------:R-:W-:-:S02]  /*b4d0*/  LOP3.LUT R50, R63, 0xff, RZ, 0xc0, !PT ;  /* 0x000000ff3f327812 */ /* 0x000fc400078ec0ff */
[----:B------:R-:W-:Y:S02]  /*b4e0*/  SHF.R.U32.HI R51, RZ, 0x18, R63 ;  /* 0x00000018ff337819 */ /* 0x000fe4000001163f */
[----:B------:R-:W-:Y:S02]  /*b4f0*/  SHF.R.U32.HI R60, RZ, 0x10, R61 ;  /* 0x00000010ff3c7819 */ /* 0x000fe4000001163d */
[----:B------:R-:W-:Y:S02]  /*b500*/  SHF.R.U32.HI R53, RZ, 0x8, R67 ;  /* 0x00000008ff357819 */ /* 0x000fe40000011643 */
[----:B------:R-:W-:Y:S01]  /*b510*/  LOP3.LUT R49, R49, 0xff00, R12, 0xf8, !PT ;  /* 0x0000ff0031317812 */ /* 0x000fe200078ef80c */
[----:B------:R-:W-:Y:S01]  /*b520*/  IMAD.SHL.U32 R12, R56, 0x100, RZ ;  /* 0x00000100380c7824 */ /* 0x000fe200078e00ff */
[----:B------:R-:W-:Y:S01]  /*b530*/  SHF.R.U32.HI R58, RZ, 0x10, R63 ;  /* 0x00000010ff3a7819 */ /* 0x000fe2000001163f */
[----:B------:R-:W-:Y:S01]  /*b540*/  IMAD.SHL.U32 R38, R53, 0x100, RZ ;  /* 0x0000010035267824 */ /* 0x000fe200078e00ff */
[----:B------:R-:W-:-:S02]  /*b550*/  SHF.R.U32.HI R54, RZ, 0x8, R65 ;  /* 0x00000008ff367819 */ /* 0x000fc40000011641 */
[----:B------:R-:W-:Y:S02]  /*b560*/  PRMT R51, R51, 0x654, R50 ;  /* 0x0000065433337816 */ /* 0x000fe40000000032 */
[----:B------:R-:W-:Y:S01]  /*b570*/  SHF.L.U32 R36, R60, 0x10, RZ ;  /* 0x000000103c247819 */ /* 0x000fe200000006ff */
[----:B------:R-:W-:Y:S01]  /*b580*/  IMAD.SHL.U32 R14, R54, 0x100, RZ ;  /* 0x00000100360e7824 */ /* 0x000fe200078e00ff */
[----:B------:R-:W-:Y:S01]  /*b590*/  LOP3.LUT R53, R51, 0xff00, R12, 0xf8, !PT ;  /* 0x0000ff0033357812 */ /* 0x000fe200078ef80c */
[----:B------:R-:W-:Y:S01]  /*b5a0*/  IMAD.U32 R12, R58, 0x10000, RZ ;  /* 0x000100003a0c7824 */ /* 0x000fe200078e00ff */
[----:B------:R-:W-:Y:S02]  /*b5b0*/  LOP3.LUT R52, R65, 0xff, RZ, 0xc0, !PT ;  /* 0x000000ff41347812 */ /* 0x000fe400078ec0ff */
[----:B------:R-:W-:Y:S02]  /*b5c0*/  SHF.R.U32.HI R55, RZ, 0x18, R65 ;  /* 0x00000018ff377819 */ /* 0x000fe40000011641 */
[----:B------:R-:W-:-:S02]  /*b5d0*/  LOP3.LUT R57, R67, 0xff0000ff, RZ, 0xc0, !PT ;  /* 0xff0000ff43397812 */ /* 0x000fc400078ec0ff */
[----:B------:R-:W-:Y:S02]  /*b5e0*/  LOP3.LUT R36, R49, 0xff0000, R36, 0xf8, !PT ;  /* 0x00ff000031247812 */ /* 0x000fe400078ef824 */
[----:B------:R-:W-:Y:S02]  /*b5f0*/  F2FP.F16.E4M3.UNPACK_B R54, R104.H1 ;  /* 0x00000068ff36723e */ /* 0x000fe400030006ff */
[----:B------:R-:W-:Y:S02]  /*b600*/  F2FP.F16.E4M3.UNPACK_B R51, R48.H1 ;  /* 0x00000030ff33723e */ /* 0x000fe400030006ff */
[----:B------:R-:W-:Y:S02]  /*b610*/  F2FP.F16.E4M3.UNPACK_B R49, R47.H1 ;  /* 0x0000002fff31723e */ /* 0x000fe400030006ff */
[----:B------:R-:W-:Y:S02]  /*b620*/  SHF.R.U32.HI R45, RZ, 0x10, R65 ;  /* 0x00000010ff2d7819 */ /* 0x000fe40000011641 */
[----:B------:R-:W-:Y:S01]  /*b630*/  PRMT R55, R55, 0x654, R52 ;  /* 0x0000065437377816 */ /* 0x000fe20000000034 */
[----:B------:R-:W-:Y:S01]  /*b640*/  HADD2.F32 R52, -RZ, R51.H0_H0 ;  /* 0x20000033ff347230 */ /* 0x000fe20000004100 */
[----:B------:R-:W-:Y:S01]  /*b650*/  LOP3.LUT R61, R57, 0xff00, R38, 0xf8, !PT ;  /* 0x0000ff00393d7812 */ /* 0x000fe200078ef826 */
[----:B------:R-:W-:Y:S01]  /*b660*/  HADD2.F32 R57, -RZ, R54.H0_H0 ;  /* 0x20000036ff397230 */ /* 0x000fe20000004100 */
[----:B------:R-:W-:Y:S01]  /*b670*/  LOP3.LUT R12, R53, 0xff0000, R12, 0xf8, !PT ;  /* 0x00ff0000350c7812 */ /* 0x000fe200078ef80c */
[----:B------:R-:W-:Y:S01]  /*b680*/  HADD2.F32 R50, -RZ, R49.H0_H0 ;  /* 0x20000031ff327230 */ /* 0x000fe20000004100 */
[----:B------:R-:W-:Y:S01]  /*b690*/  F2FP.F16.E4M3.UNPACK_B R53, R102.H1 ;  /* 0x00000066ff35723e */ /* 0x000fe200030006ff */
[----:B------:R-:W-:Y:S01]  /*b6a0*/  IMAD.U32 R38, R45, 0x10000, RZ ;  /* 0x000100002d267824 */ /* 0x000fe200078e00ff */
[----:B------:R-:W-:Y:S01]  /*b6b0*/  SHF.R.U32.HI R46, RZ, 0x10, R67 ;  /* 0x00000010ff2e7819 */ /* 0x000fe20000011643 */
[----:B------:R-:W-:Y:S01]  /*b6c0*/  FMUL.FTZ R45, R52, R57 ;  /* 0x00000039342d7220 */ /* 0x000fe20000410000 */
[----:B------:R-:W-:Y:S01]  /*b6d0*/  LOP3.LUT R59, R55, 0xff00, R14, 0xf8, !PT ;  /* 0x0000ff00373b7812 */ /* 0x000fe200078ef80e */
[----:B------:R-:W-:-:S02]  /*b6e0*/  HADD2.F32 R55, -RZ, R53.H0_H0 ;  /* 0x20000035ff377230 */ /* 0x000fc40000004100 */
[----:B------:R-:W-:Y:S01]  /*b6f0*/  FMUL.FTZ R57, R50, R57 ;  /* 0x0000003932397220 */ /* 0x000fe20000410000 */
[----:B------:R-:W-:Y:S01]  /*b700*/  IMAD.U32 R14, R46, 0x10000, RZ ;  /* 0x000100002e0e7824 */ /* 0x000fe200078e00ff */
[----:B------:R-:W-:Y:S01]  /*b710*/  F2FP.F16.E4M3.UNPACK_B R104, R104 ;  /* 0x00000068ff68723e */ /* 0x000fe200020006ff */
[-C--:B------:R-:W-:Y:S01]  /*b720*/  FFMA.FTZ R45, R50, R55.reuse, -R45 ;  /* 0x00000037322d7223 */ /* 0x080fe2000001082d */
[----:B------:R-:W-:Y:S01]  /*b730*/  FFMA.FTZ R46, R52, R55, R57 ;  /* 0x00000037342e7223 */ /* 0x000fe20000010039 */
[----:B------:R-:W-:Y:S01]  /*b740*/  HADD2.F32 R55, -RZ, R53.H1_H1 ;  /* 0x30000035ff377230 */ /* 0x000fe20000004100 */
[----:B------:R-:W-:Y:S01]  /*b750*/  F2FP.F16.E4M3.UNPACK_B R52, R48 ;  /* 0x00000030ff34723e */ /* 0x000fe200020006ff */
[----:B------:R-:W-:Y:S01]  /*b760*/  HADD2.F32 R53, -RZ, R54.H1_H1 ;  /* 0x30000036ff357230 */ /* 0x000fe20000004100 */
[----:B------:R-:W-:Y:S01]  /*b770*/  F2FP.F16.E4M3.UNPACK_B R102, R102 ;  /* 0x00000066ff66723e */ /* 0x000fe200020006ff */
[----:B------:R-:W-:Y:S01]  /*b780*/  HADD2.F32 R50, -RZ, R49.H1_H1 ;  /* 0x30000031ff327230 */ /* 0x000fe20000004100 */
[----:B------:R-:W-:Y:S01]  /*b790*/  LOP3.LUT R38, R59, 0xff0000, R38, 0xf8, !PT ;  /* 0x00ff00003b267812 */ /* 0x000fe200078ef826 */
[----:B------:R-:W-:Y:S01]  /*b7a0*/  HADD2.F32 R54, -RZ, R51.H1_H1 ;  /* 0x30000033ff367230 */ /* 0x000fe20000004100 */
[----:B------:R-:W-:Y:S01]  /*b7b0*/  F2FP.F16.E4M3.UNPACK_B R51, R47 ;  /* 0x0000002fff33723e */ /* 0x000fe200020006ff */
[----:B------:R-:W-:-:S02]  /*b7c0*/  HADD2.F32 R56, -RZ, R104.H0_H0 ;  /* 0x20000068ff387230 */ /* 0x000fc40000004100 */
[-C--:B------:R-:W-:Y:S01]  /*b7d0*/  FMUL.FTZ R57, R50, R53.reuse ;  /* 0x0000003532397220 */ /* 0x080fe20000410000 */
[----:B------:R-:W-:Y:S02]  /*b7e0*/  HADD2.F32 R104, -RZ, R104.H1_H1 ;  /* 0x30000068ff687230 */ /* 0x000fe40000004100 */
[----:B------:R-:W-:Y:S01]  /*b7f0*/  FMUL.FTZ R47, R54, R53 ;  /* 0x00000035362f7220 */ /* 0x000fe20000410000 */
[----:B------:R-:W-:Y:S01]  /*b800*/  HADD2.F32 R53, -RZ, R52.H0_H0 ;  /* 0x20000034ff357230 */ /* 0x000fe20000004100 */
[----:B------:R-:W-:Y:S01]  /*b810*/  LOP3.LUT R14, R61, 0xff0000, R14, 0xf8, !PT ;  /* 0x00ff00003d0e7812 */ /* 0x000fe200078ef80e */
[----:B------:R-:W-:Y:S02]  /*b820*/  HADD2.F32 R49, -RZ, R51.H0_H0 ;  /* 0x20000033ff317230 */ /* 0x000fe40000004100 */
[-C--:B------:R-:W-:Y:S01]  /*b830*/  FFMA.FTZ R48, R50, R55.reuse, -R47 ;  /* 0x0000003732307223 */ /* 0x080fe2000001082f */
[----:B------:R-:W-:Y:S01]  /*b840*/  FFMA.FTZ R47, R54, R55, R57 ;  /* 0x00000037362f7223 */ /* 0x000fe20000010039 */
[----:B------:R-:W-:-:S02]  /*b850*/  HADD2.F32 R50, -RZ, R102.H0_H0 ;  /* 0x20000066ff327230 */ /* 0x000fc40000004100 */
[-C--:B------:R-:W-:Y:S01]  /*b860*/  FMUL.FTZ R58, R53, R56.reuse ;  /* 0x00000038353a7220 */ /* 0x080fe20000410000 */
[----:B------:R-:W-:Y:S02]  /*b870*/  HADD2.F32 R54, -RZ, R52.H1_H1 ;  /* 0x30000034ff367230 */ /* 0x000fe40000004100 */
[C---:B------:R-:W-:Y:S01]  /*b880*/  FMUL.FTZ R56, R49.reuse, R56 ;  /* 0x0000003831387220 */ /* 0x040fe20000410000 */
[----:B------:R-:W-:Y:S01]  /*b890*/  HADD2.F32 R51, -RZ, R51.H1_H1 ;  /* 0x30000033ff337230 */ /* 0x000fe20000004100 */
[----:B------:R-:W-:Y:S01]  /*b8a0*/  F2FP.F16.E4M3.UNPACK_B R57, R103.H1 ;  /* 0x00000067ff39723e */ /* 0x000fe200030006ff */
[----:B------:R-:W-:Y:S01]  /*b8b0*/  FFMA.FTZ R49, R49, R50, -R58 ;  /* 0x0000003231317223 */ /* 0x000fe2000001083a */
[----:B------:R-:W-:Y:S01]  /*b8c0*/  F2FP.F16.E4M3.UNPACK_B R55, R44.H1 ;  /* 0x0000002cff37723e */ /* 0x000fe200030006ff */
[----:B------:R-:W-:Y:S02]  /*b8d0*/  HADD2.F32 R102, -RZ, R102.H1_H1 ;  /* 0x30000066ff667230 */ /* 0x000fe40000004100 */
[----:B------:R-:W-:Y:S01]  /*b8e0*/  FFMA.FTZ R50, R53, R50, R56 ;  /* 0x0000003235327223 */ /* 0x000fe20000010038 */
[-C--:B------:R-:W-:Y:S01]  /*b8f0*/  FMUL.FTZ R52, R54, R104.reuse ;  /* 0x0000006836347220 */ /* 0x080fe20000410000 */
[----:B------:R-:W-:Y:S01]  /*b900*/  FMUL.FTZ R59, R51, R104 ;  /* 0x00000068333b7220 */ /* 0x000fe20000410000 */
[----:B------:R-:W-:Y:S01]  /*b910*/  F2FP.F16.E4M3.UNPACK_B R58, R101.H1 ;  /* 0x00000065ff3a723e */ /* 0x000fe200030006ff */
[----:B------:R-:W-:Y:S01]  /*b920*/  HADD2.F32 R61, -RZ, R57.H0_H0 ;  /* 0x20000039ff3d7230 */ /* 0x000fe20000004100 */
[----:B------:R-:W-:Y:S01]  /*b930*/  F2FP.F16.E4M3.UNPACK_B R53, R43.H1 ;  /* 0x0000002bff35723e */ /* 0x000fe200030006ff */
[----:B------:R-:W-:-:S02]  /*b940*/  HADD2.F32 R56, -RZ, R55.H0_H0 ;  /* 0x20000037ff387230 */ /* 0x000fc40000004100 */
[-C--:B------:R-:W-:Y:S01]  /*b950*/  FFMA.FTZ R52, R51, R102.reuse, -R52 ;  /* 0x0000006633347223 */ /* 0x080fe20000010834 */
[----:B------:R-:W-:Y:S01]  /*b960*/  FFMA.FTZ R51, R54, R102, R59 ;  /* 0x0000006636337223 */ /* 0x000fe2000001003b */
[----:B------:R-:W-:Y:S01]  /*b970*/  HADD2.F32 R60, -RZ, R57.H1_H1 ;  /* 0x30000039ff3c7230 */ /* 0x000fe20000004100 */
[----:B------:R-:W-:Y:S01]  /*b980*/  F2FP.F16.E4M3.UNPACK_B R103, R103 ;  /* 0x00000067ff67723e */ /* 0x000fe200020006ff */
[----:B------:R-:W-:Y:S02]  /*b990*/  HADD2.F32 R54, -RZ, R53.H0_H0 ;  /* 0x20000035ff367230 */ /* 0x000fe40000004100 */
[----:B------:R-:W-:Y:S01]  /*b9a0*/  FMUL.FTZ R63, R56, R61 ;  /* 0x0000003d383f7220 */ /* 0x000fe20000410000 */
[----:B------:R-:W-:Y:S01]  /*b9b0*/  HADD2.F32 R59, -RZ, R58.H0_H0 ;  /* 0x2000003aff3b7230 */ /* 0x000fe20000004100 */
[----:B------:R-:W-:Y:S01]  /*b9c0*/  F2FP.F16.E4M3.UNPACK_B R43, R43 ;  /* 0x0000002bff2b723e */ /* 0x000fe200020006ff */
[----:B------:R-:W-:Y:S02]  /*b9d0*/  HADD2.F32 R57, -RZ, R55.H1_H1 ;  /* 0x30000037ff397230 */ /* 0x000fe40000004100 */
[----:B------:R-:W-:Y:S01]  /*b9e0*/  FMUL.FTZ R61, R54, R61 ;  /* 0x0000003d363d7220 */ /* 0x000fe20000410000 */
[----:B------:R-:W-:-:S02]  /*b9f0*/  HADD2.F32 R55, -RZ, R53.H1_H1 ;  /* 0x30000035ff377230 */ /* 0x000fc40000004100 */
[----:B------:R-:W-:Y:S01]  /*ba00*/  FFMA.FTZ R53, R54, R59, -R63 ;  /* 0x0000003b36357223 */ /* 0x000fe2000001083f */
[----:B------:R-:W-:Y:S02]  /*ba10*/  HADD2.F32 R58, -RZ, R58.H1_H1 ;  /* 0x3000003aff3a7230 */ /* 0x000fe40000004100 */
[-C--:B------:R-:W-:Y:S01]  /*ba20*/  FMUL.FTZ R54, R57, R60.reuse ;  /* 0x0000003c39367220 */ /* 0x080fe20000410000 */
[----:B------:R-:W-:Y:S01]  /*ba30*/  F2FP.F16.E4M3.UNPACK_B R101, R101 ;  /* 0x00000065ff65723e */ /* 0x000fe200020006ff */
[C---:B------:R-:W-:Y:S01]  /*ba40*/  FMUL.FTZ R60, R55.reuse, R60 ;  /* 0x0000003c373c7220 */ /* 0x040fe20000410000 */
[----:B------:R-:W-:Y:S01]  /*ba50*/  FFMA.FTZ R61, R56, R59, R61 ;  /* 0x0000003b383d7223 */ /* 0x000fe2000001003d */
[----:B------:R-:W-:Y:S01]  /*ba60*/  FFMA.FTZ R62, R55, R58, -R54 ;  /* 0x0000003a373e7223 */ /* 0x000fe20000010836 */
[----:B------:R-:W-:Y:S01]  /*ba70*/  F2FP.F16.E4M3.UNPACK_B R54, R44 ;  /* 0x0000002cff36723e */ /* 0x000fe200020006ff */
[----:B------:R-:W-:Y:S01]  /*ba80*/  FFMA.FTZ R64, R57, R58, R60 ;  /* 0x0000003a39407223 */ /* 0x000fe2000001003c */
[--C-:B------:R-:W-:Y:S01]  /*ba90*/  HADD2.F32 R57, -RZ, R103.reuse.H0_H0 ;  /* 0x20000067ff397230 */ /* 0x100fe20000004100 */
[----:B------:R-:W-:Y:S01]  /*baa0*/  F2FP.SATFINITE.E4M3.F32.PACK_AB_MERGE_C R45, R48, R45, RZ ;  /* 0x0000002d302d723e */ /* 0x000fe200048070ff */
[----:B------:R-:W-:Y:S01]  /*bab0*/  HADD2.F32 R103, -RZ, R103.H1_H1 ;  /* 0x30000067ff677230 */ /* 0x000fe20000004100 */
[----:B------:R-:W-:Y:S01]  /*bac0*/  F2FP.SATFINITE.E4M3.F32.PACK_AB_MERGE_C R62, R62, R53, RZ ;  /* 0x000000353e3e723e */ /* 0x000fe200048070ff */
[--C-:B------:R-:W-:Y:S01]  /*bad0*/  HADD2.F32 R55, -RZ, R54.reuse.H0_H0 ;  /* 0x20000036ff377230 */ /* 0x100fe20000004100 */
[----:B------:R-:W-:Y:S01]  /*bae0*/  F2FP.SATFINITE.E4M3.F32.PACK_AB_MERGE_C R47, R47, R46, RZ ;  /* 0x0000002e2f2f723e */ /* 0x000fe200048070ff */
[----:B------:R-:W-:Y:S01]  /*baf0*/  HADD2.F32 R44, -RZ, R43.H0_H0 ;  /* 0x2000002bff2c7230 */ /* 0x000fe20000004100 */
[----:B------:R-:W-:Y:S01]  /*bb00*/  F2FP.F16.E4M3.UNPACK_B R53, R37 ;  /* 0x00000025ff35723e */ /* 0x000fe200020006ff */
[----:B------:R-:W-:-:S02]  /*bb10*/  HADD2.F32 R54, -RZ, R54.H1_H1 ;  /* 0x30000036ff367230 */ /* 0x000fc40000004100 */
[-C--:B------:R-:W-:Y:S01]  /*bb20*/  FMUL.FTZ R59, R55, R57.reuse ;  /* 0x00000039373b7220 */ /* 0x080fe20000410000 */
[----:B------:R-:W-:Y:S02]  /*bb30*/  HADD2.F32 R43, -RZ, R43.H1_H1 ;  /* 0x3000002bff2b7230 */ /* 0x000fe40000004100 */
[----:B------:R-:W-:Y:S01]  /*bb40*/  FMUL.FTZ R58, R44, R57 ;  /* 0x000000392c3a7220 */ /* 0x000fe20000410000 */
[--C-:B------:R-:W-:Y:S02]  /*bb50*/  HADD2.F32 R56, -RZ, R101.reuse.H0_H0 ;  /* 0x20000065ff387230 */ /* 0x100fe40000004100 */
[-C--:B------:R-:W-:Y:S01]  /*bb60*/  FMUL.FTZ R60, R54, R103.reuse ;  /* 0x00000067363c7220 */ /* 0x080fe20000410000 */
[----:B------:R-:W-:Y:S02]  /*bb70*/  HADD2.F32 R101, -RZ, R101.H1_H1 ;  /* 0x30000065ff657230 */ /* 0x000fe40000004100 */
[C---:B------:R-:W-:Y:S01]  /*bb80*/  FMUL.FTZ R103, R43.reuse, R103 ;  /* 0x000000672b677220 */ /* 0x040fe20000410000 */
[----:B------:R-:W-:Y:S01]  /*bb90*/  F2FP.F16.E4M3.UNPACK_B R48, R13 ;  /* 0x0000000dff30723e */ /* 0x000fe200020006ff */
[----:B------:R-:W-:Y:S01]  /*bba0*/  FFMA.FTZ R44, R44, R56, -R59 ;  /* 0x000000382c2c7223 */ /* 0x000fe2000001083b */
[----:B------:R-:W-:Y:S01]  /*bbb0*/  F2FP.SATFINITE.E4M3.F32.PACK_AB_MERGE_C R46, R52, R49, R45 ;  /* 0x00000031342e723e */ /* 0x000fe2000480702d */
[-C--:B------:R-:W-:Y:S01]  /*bbc0*/  FFMA.FTZ R103, R54, R101.reuse, R103 ;  /* 0x0000006536677223 */ /* 0x080fe20000010067 */
[----:B------:R-:W-:Y:S01]  /*bbd0*/  F2FP.F16.E4M3.UNPACK_B R54, R38 ;  /* 0x00000026ff36723e */ /* 0x000fe200020006ff */
[----:B------:R-:W-:Y:S01]  /*bbe0*/  FFMA.FTZ R43, R43, R101, -R60 ;  /* 0x000000652b2b7223 */ /* 0x000fe2000001083c */
[----:B------:R-:W-:Y:S01]  /*bbf0*/  FFMA.FTZ R58, R55, R56, R58 ;  /* 0x00000038373a7223 */ /* 0x000fe2000001003a */
[----:B------:R-:W-:Y:S01]  /*bc00*/  F2FP.SATFINITE.E4M3.F32.PACK_AB_MERGE_C R45, R51, R50, R47 ;  /* 0x00000032332d723e */ /* 0x000fe2000480702f */
[--C-:B------:R-:W-:Y:S01]  /*bc10*/  HADD2.F32 R49, -RZ, R53.reuse.H0_H0 ;  /* 0x20000035ff317230 */ /* 0x100fe20000004100 */
[----:B------:R-:W-:Y:S01]  /*bc20*/  F2FP.SATFINITE.E4M3.F32.PACK_AB_MERGE_C R61, R64, R61, RZ ;  /* 0x0000003d403d723e */ /* 0x000fe200048070ff */
[----:B------:R-:W-:Y:S01]  /*bc30*/  HADD2.F32 R50, -RZ, R54.H0_H0 ;  /* 0x20000036ff327230 */ /* 0x000fe20000004100 */
[----:B------:R-:W-:Y:S01]  /*bc40*/  F2FP.F16.E4M3.UNPACK_B R51, R36 ;  /* 0x00000024ff33723e */ /* 0x000fe200020006ff */
[----:B------:R-:W-:Y:S01]  /*bc50*/  HADD2.F32 R47, -RZ, R48.H0_H0 ;  /* 0x20000030ff2f7230 */ /* 0x000fe20000004100 */
[----:B------:R-:W-:Y:S01]  /*bc60*/  F2FP.SATFINITE.E4M3.F32.PACK_AB_MERGE_C R44, R43, R44, R62 ;  /* 0x0000002c2b2c723e */ /* 0x000fe2000480703e */
[----:B------:R-:W-:Y:S01]  /*bc70*/  HADD2.F32 R53, -RZ, R53.H1_H1 ;  /* 0x30000035ff357230 */ /* 0x000fe20000004100 */
[----:B------:R-:W-:Y:S01]  /*bc80*/  F2FP.SATFINITE.E4M3.F32.PACK_AB_MERGE_C R43, R103, R58, R61 ;  /* 0x0000003a672b723e */ /* 0x000fe2000480703d */
[----:B------:R-:W-:-:S02]  /*bc90*/  HADD2.F32 R52, -RZ, R51.H0_H0 ;  /* 0x20000033ff347230 */ /* 0x000fc40000004100 */
[-C--:B------:R-:W-:Y:S01]  /*bca0*/  FMUL.FTZ R56, R49, R50.reuse ;  /* 0x0000003231387220 */ /* 0x080fe20000410000 */
[C---:B------:R-:W-:Y:S01]  /*bcb0*/  FMUL.FTZ R58, R47.reuse, R50 ;  /* 0x000000322f3a7220 */ /* 0x040fe20000410000 */
[----:B------:R-:W-:Y:S01]  /*bcc0*/  HADD2.F32 R54, -RZ, R54.H1_H1 ;  /* 0x30000036ff367230 */ /* 0x000fe20000004100 */
[----:B------:R-:W-:Y:S01]  /*bcd0*/  F2FP.F16.E4M3.UNPACK_B R36, R36.H1 ;  /* 0x00000024ff24723e */ /* 0x000fe200030006ff */
        /* <DEDUP_REMOVED lines=8> */
[-C--:B------:R-:W-:Y:S01]  /*bd60*/  FFMA.FTZ R50, R50, R52.reuse, -R55 ;  /* 0x0000003432327223 */ /* 0x080fe20000010837 */
[----:B------:R-:W-:Y:S01]  /*bd70*/  F2FP.F16.E4M3.UNPACK_B R49, R13.H1 ;  /* 0x0000000dff31723e */ /* 0x000fe200030006ff */
[----:B------:R-:W-:Y:S01]  /*bd80*/  FFMA.FTZ R13, R53, R52, R56 ;  /* 0x00000034350d7223 */ /* 0x000fe20000010038 */
[----:B------:R-:W-:Y:S01]  /*bd90*/  HADD2.F32 R38, -RZ, R51.H0_H0 ;  /* 0x20000033ff267230 */ /* 0x000fe20000004100 */
[-C--:B------:R-:W-:Y:S01]  /*bda0*/  F2FP.F16.E4M3.UNPACK_B R60, R14.reuse.H1 ;  /* 0x0000000eff3c723e */ /* 0x080fe200030006ff */
[----:B------:R-:W-:Y:S01]  /*bdb0*/  HADD2.F32 R53, -RZ, R54.H0_H0 ;  /* 0x20000036ff357230 */ /* 0x000fe20000004100 */
[----:B------:R-:W-:Y:S01]  /*bdc0*/  F2FP.F16.E4M3.UNPACK_B R59, R14 ;  /* 0x0000000eff3b723e */ /* 0x000fe200020006ff */
[----:B------:R-:W-:Y:S01]  /*bdd0*/  HADD2.F32 R37, -RZ, R49.H0_H0 ;  /* 0x20000031ff257230 */ /* 0x000fe20000004100 */
[----:B------:R-:W-:Y:S01]  /*bde0*/  F2FP.F16.E4M3.UNPACK_B R14, R12 ;  /* 0x0000000cff0e723e */ /* 0x000fe200020006ff */
[----:B------:R-:W-:-:S02]  /*bdf0*/  HADD2.F32 R52, -RZ, R51.H1_H1 ;  /* 0x30000033ff347230 */ /* 0x000fc40000004100 */
[-C--:B------:R-:W-:Y:S01]  /*be00*/  FMUL.FTZ R56, R38, R53.reuse ;  /* 0x0000003526387220 */ /* 0x080fe20000410000 */
[----:B------:R-:W-:Y:S02]  /*be10*/  HADD2.F32 R55, -RZ, R54.H1_H1 ;  /* 0x30000036ff377230 */ /* 0x000fe40000004100 */
[----:B------:R-:W-:Y:S01]  /*be20*/  FMUL.FTZ R53, R37, R53 ;  /* 0x0000003525357220 */ /* 0x000fe20000410000 */
[----:B------:R-:W-:Y:S02]  /*be30*/  HADD2.F32 R49, -RZ, R49.H1_H1 ;  /* 0x30000031ff317230 */ /* 0x000fe40000004100 */
[--C-:B------:R-:W-:Y:S02]  /*be40*/  HADD2.F32 R51, -RZ, R36.reuse.H0_H0 ;  /* 0x20000024ff337230 */ /* 0x100fe40000004100 */
[-C--:B------:R-:W-:Y:S01]  /*be50*/  FMUL.FTZ R58, R52, R55.reuse ;  /* 0x00000037343a7220 */ /* 0x080fe20000410000 */
[----:B------:R-:W-:Y:S02]  /*be60*/  HADD2.F32 R54, -RZ, R36.H1_H1 ;  /* 0x30000024ff367230 */ /* 0x000fe40000004100 */
[----:B------:R-:W-:Y:S01]  /*be70*/  FMUL.FTZ R55, R49, R55 ;  /* 0x0000003731377220 */ /* 0x000fe20000410000 */
[----:B------:R-:W-:-:S02]  /*be80*/  HADD2.F32 R61, -RZ, R60.H0_H0 ;  /* 0x2000003cff3d7230 */ /* 0x000fc40000004100 */
[-C--:B------:R-:W-:Y:S01]  /*be90*/  FFMA.FTZ R36, R37, R51.reuse, -R56 ;  /* 0x0000003325247223 */ /* 0x080fe20000010838 */
[----:B------:R-:W-:Y:S01]  /*bea0*/  FFMA.FTZ R37, R38, R51, R53 ;  /* 0x0000003326257223 */ /* 0x000fe20000010035 */
[-C--:B------:R-:W-:Y:S01]  /*beb0*/  FFMA.FTZ R49, R49, R54.reuse, -R58 ;  /* 0x0000003631317223 */ /* 0x080fe2000001083a */
[----:B------:R-:W-:Y:S01]  /*bec0*/  FFMA.FTZ R38, R52, R54, R55 ;  /* 0x0000003634267223 */ /* 0x000fe20000010037 */
[----:B------:R-:W-:Y:S01]  /*bed0*/  F2FP.F16.E4M3.UNPACK_B R51, R15 ;  /* 0x0000000fff33723e */ /* 0x000fe200020006ff */
[----:B------:R-:W-:Y:S01]  /*bee0*/  HADD2.F32 R62, -RZ, R59.H0_H0 ;  /* 0x2000003bff3e7230 */ /* 0x000fe20000004100 */
[----:B------:R-:W-:Y:S01]  /*bef0*/  F2FP.F16.E4M3.UNPACK_B R54, R39.H1 ;  /* 0x00000027ff36723e */ /* 0x000fe200030006ff */
[----:B------:R-:W-:Y:S01]  /*bf00*/  HADD2.F32 R58, -RZ, R14.H0_H0 ;  /* 0x2000000eff3a7230 */ /* 0x000fe20000004100 */
[----:B------:R-:W-:Y:S01]  /*bf10*/  F2FP.F16.E4M3.UNPACK_B R15, R15.H1 ;  /* 0x0000000fff0f723e */ /* 0x000fe200030006ff */
[----:B------:R-:W-:Y:S01]  /*bf20*/  HADD2.F32 R60, -RZ, R60.H1_H1 ;  /* 0x3000003cff3c7230 */ /* 0x000fe20000004100 */
[----:B------:R-:W-:Y:S01]  /*bf30*/  F2FP.F16.E4M3.UNPACK_B R53, R39 ;  /* 0x00000027ff35723e */ /* 0x000fe200020006ff */
        /* <DEDUP_REMOVED lines=10> */
[----:B------:R-:W-:Y:S02]  /*bfe0*/  HADD2.F32 R54, -RZ, R54.H1_H1 ;  /* 0x30000036ff367230 */ /* 0x000fe40000004100 */
[-C--:B------:R-:W-:Y:S01]  /*bff0*/  FMUL.FTZ R64, R55, R62.reuse ;  /* 0x0000003e37407220 */ /* 0x080fe20000410000 */
[----:B------:R-:W-:Y:S01]  /*c000*/  FMUL.FTZ R62, R39, R62 ;  /* 0x0000003e273e7220 */ /* 0x000fe20000410000 */
[----:B------:R-:W-:Y:S02]  /*c010*/  HADD2.F32 R15, -RZ, R15.H1_H1 ;  /* 0x3000000fff0f7230 */ /* 0x000fe40000004100 */
[----:B------:R-:W-:Y:S01]  /*c020*/  FFMA.FTZ R61, R12, R57, R61 ;  /* 0x000000390c3d7223 */ /* 0x000fe2000001003d */
[----:B------:R-:W-:-:S02]  /*c030*/  HADD2.F32 R53, -RZ, R53.H1_H1 ;  /* 0x30000035ff357230 */ /* 0x000fc40000004100 */
[-C--:B------:R-:W-:Y:S01]  /*c040*/  FFMA.FTZ R64, R39, R58.reuse, -R64 ;  /* 0x0000003a27407223 */ /* 0x080fe20000010840 */
[----:B------:R-:W-:Y:S02]  /*c050*/  HADD2.F32 R12, -RZ, R59.H1_H1 ;  /* 0x3000003bff0c7230 */ /* 0x000fe40000004100 */
[----:B------:R-:W-:Y:S01]  /*c060*/  FFMA.FTZ R62, R55, R58, R62 ;  /* 0x0000003a373e7223 */ /* 0x000fe2000001003e */
[----:B------:R-:W-:Y:S02]  /*c070*/  HADD2.F32 R51, -RZ, R51.H1_H1 ;  /* 0x30000033ff337230 */ /* 0x000fe40000004100 */
[-C--:B------:R-:W-:Y:S01]  /*c080*/  FMUL.FTZ R58, R54, R60.reuse ;  /* 0x0000003c363a7220 */ /* 0x080fe20000410000 */
[----:B------:R-:W-:Y:S02]  /*c090*/  HADD2.F32 R56, -RZ, R56.H1_H1 ;  /* 0x30000038ff387230 */ /* 0x000fe40000004100 */
[----:B------:R-:W-:Y:S01]  /*c0a0*/  FMUL.FTZ R39, R15, R60 ;  /* 0x0000003c0f277220 */ /* 0x000fe20000410000 */
[----:B------:R-:W-:Y:S01]  /*c0b0*/  FFMA.FTZ R63, R52, R57, -R63 ;  /* 0x00000039343f7223 */ /* 0x000fe2000001083f */
[----:B------:R-:W-:-:S02]  /*c0c0*/  HADD2.F32 R14, -RZ, R14.H1_H1 ;  /* 0x3000000eff0e7230 */ /* 0x000fc40000004100 */
[-C--:B------:R-:W-:Y:S01]  /*c0d0*/  FMUL.FTZ R52, R53, R12.reuse ;  /* 0x0000000c35347220 */ /* 0x080fe20000410000 */
[----:B------:R-:W-:Y:S01]  /*c0e0*/  FMUL.FTZ R12, R51, R12 ;  /* 0x0000000c330c7220 */ /* 0x000fe20000410000 */
[-C--:B------:R-:W-:Y:S01]  /*c0f0*/  FFMA.FTZ R58, R15, R56.reuse, -R58 ;  /* 0x000000380f3a7223 */ /* 0x080fe2000001083a */
[----:B------:R-:W-:Y:S01]  /*c100*/  FFMA.FTZ R54, R54, R56, R39 ;  /* 0x0000003836367223 */ /* 0x000fe20000010027 */
[-C--:B------:R-:W-:Y:S01]  /*c110*/  FFMA.FTZ R51, R51, R14.reuse, -R52 ;  /* 0x0000000e33337223 */ /* 0x080fe20000010834 */
[----:B------:R-:W-:Y:S01]  /*c120*/  FFMA.FTZ R53, R53, R14, R12 ;  /* 0x0000000e35357223 */ /* 0x000fe2000001000c */
[----:B------:R-:W-:Y:S01]  /*c130*/  F2FP.SATFINITE.E4M3.F32.PACK_AB_MERGE_C R47, R50, R47, R36 ;  /* 0x0000002f322f723e */ /* 0x000fe20004807024 */
[----:B------:R-:W-:Y:S01]  /*c140*/  IMAD.MOV.U32 R12, RZ, RZ, R46 ;  /* 0x000000ffff0c7224 */ /* 0x000fe200078e002e */
[----:B------:R-:W-:Y:S01]  /*c150*/  F2FP.SATFINITE.E4M3.F32.PACK_AB_MERGE_C R58, R58, R63, RZ ;  /* 0x0000003f3a3a723e */ /* 0x000fe200048070ff */
[----:B------:R-:W-:Y:S01]  /*c160*/  IMAD.MOV.U32 R36, RZ, RZ, R45 ;  /* 0x000000ffff247224 */ /* 0x000fe200078e002d */
[----:B------:R-:W-:Y:S01]  /*c170*/  F2FP.SATFINITE.E4M3.F32.PACK_AB_MERGE_C R54, R54, R61, RZ ;  /* 0x0000003d3636723e */ /* 0x000fe200048070ff */
[----:B------:R-:W-:Y:S01]  /*c180*/  IMAD.MOV.U32 R14, RZ, RZ, R44 ;  /* 0x000000ffff0e7224 */ /* 0x000fe200078e002c */
[----:B------:R-:W-:Y:S01]  /*c190*/  F2FP.SATFINITE.E4M3.F32.PACK_AB_MERGE_C R37, R13, R48, R37 ;  /* 0x000000300d25723e */ /* 0x000fe20004807025 */
[----:B------:R-:W-:Y:S01]  /*c1a0*/  IMAD.MOV.U32 R13, RZ, RZ, R47 ;  /* 0x000000ffff0d7224 */ /* 0x000fe200078e002f */
[----:B------:R-:W-:Y:S01]  /*c1b0*/  F2FP.SATFINITE.E4M3.F32.PACK_AB_MERGE_C R15, R51, R64, R58 ;  /* 0x00000040330f723e */ /* 0x000fe2000480703a */
[----:B------:R-:W-:Y:S01]  /*c1c0*/  IMAD.MOV.U32 R38, RZ, RZ, R43 ;  /* 0x000000ffff267224 */ /* 0x000fe200078e002b */
[----:B------:R-:W-:-:S07]  /*c1d0*/  F2FP.SATFINITE.E4M3.F32.PACK_AB_MERGE_C R39, R53, R62, R54 ;  /* 0x0000003e3527723e */ /* 0x000fce0004807036 */
.L_x_3137:
[----:B------:R-:W-:Y:S05]  /*c1e0*/  BSYNC B1 ;  /* 0x0000000000017941 */ /* 0x000fea0003800000 */
.L_x_3136:
[----:B0-----:R0:W-:Y:S01]  /*c1f0*/  ST.E.128 desc[UR42][R40.64], R12 ;  /* 0x0000000c28007985 */ /* 0x0011e2000c101d2a */
[----:B------:R-:W-:-:S13]  /*c200*/  ISETP.GE.AND P2, PT, R11, R105, PT ;  /* 0x000000690b00720c */ /* 0x000fda0003f46270 */
[----:B------:R-:W-:Y:S05]  /*c210*/  @P2 BRA `(.L_x_3110) ;  /* 0x0000000400b42947 */ /* 0x000fea0003800000 */
[----:B0-----:R-:W-:-:S04]  /*c220*/  IADD3 R12, P2, R11, R42, RZ ;  /* 0x0000002a0b0c7210 */ /* 0x001fc80007f5e0ff */
[----:B------:R-:W-:-:S05]  /*c230*/  LEA.HI.X.SX32 R13, R11, R100, 0x1, P2 ;  /* 0x000000640b0d7211 */ /* 0x000fca00010f0eff */
[----:B-1----:R0:W-:Y:S01]  /*c240*/  ST.E.128 desc[UR42][R12.64], R36 ;  /* 0x000000240c007985 */ /* 0x0021e2000c101d2a */
[----:B------:R-:W-:Y:S05]  /*c250*/  BRA `(.L_x_3110) ;  /* 0x0000000400a47947 */ /* 0x000fea0003800000 */
.L_x_3069:
[----:B------:R-:W-:-:S06]  /*c260*/  UISETP.NE.AND UP0, UPT, UR38, 0x3, UPT ;  /* 0x000000032600788c */ /* 0x000fcc000bf05270 */
[----:B------:R-:W-:-:S13]  /*c270*/  PLOP3.LUT P5, PT, PT, PT, UP0, 0x80, 0x0 ;  /* 0x000000000000781c */ /* 0x000fda0003faf008 */
[----:B------:R-:W-:Y:S05]  /*c280*/  @!P5 BRA `(.L_x_3138) ;  /* 0x000000000004d947 */ /* 0x000fea0003800000 */
[----:B------:R-:W-:Y:S01]  /*c290*/  BPT.TRAP 0x1 ;  /* 0x000000040000795c */ /* 0x000fe20000300000 */
.L_x_3138:
[----:B------:R-:W-:Y:S01]  /*c2a0*/  IMAD R88, R217, 0x8, R216 ;  /* 0x00000008d9587824 */ /* 0x000fe200078e02d8 */
[----:B------:R-:W-:Y:S01]  /*c2b0*/  SHF.L.U32 R98, R224, 0x1f, RZ ;  /* 0x0000001fe0627819 */ /* 0x000fe200000006ff */
[----:B------:R-:W-:Y:S01]  /*c2c0*/  BSSY B1, `(.L_x_3139) ;  /* 0x0000004000017945 */ /* 0x000fe20003800000 */
[----:B------:R-:W-:Y:S02]  /*c2d0*/  SHF.R.S32.HI R95, RZ, 0x1f, R94 ;  /* 0x0000001fff5f7819 */ /* 0x000fe4000001145e */
[----:B------:R-:W0:Y:S02]  /*c2e0*/  SYNCS.PHASECHK.TRANS64.TRYWAIT P2, [R88+URZ+0x38890], R98 ;  /* 0x03889062580075a7 */ /* 0x000e24000804017f */
[----:B0-----:R-:W-:Y:S05]  /*c2f0*/  @!P2 BRA `(.L_x_3140) ;  /* 0x000002500040a947 */ /* 0x001fea0003800000 */
.L_x_3470:
[----:B------:R-:W-:Y:S05]  /*c300*/  BSYNC B1 ;  /* 0x0000000000017941 */ /* 0x000fea0003800000 */
.L_x_3139:
        /* <DEDUP_REMOVED lines=8> */
[----:B------:R-:W-:Y:S01]  /*c390*/  IMAD R14, R96, UR4, RZ ;  /* 0x00000004600e7c24 */ /* 0x000fe2000f8e02ff */
[----:B------:R-:W-:Y:S02]  /*c3a0*/  IADD3 R13, R13, R11, RZ ;  /* 0x0000000b0d0d7210 */ /* 0x000fe40007ffe0ff */
        /* <DEDUP_REMOVED lines=15> */
.L_x_3474:
        /* <DEDUP_REMOVED lines=13> */
.L_x_3143:
[----:B------:R-:W-:Y:S05]  /*c570*/  BSYNC B1 ;  /* 0x0000000000017941 */ /* 0x000fea0003800000 */
.L_x_3142:
[----:B------:R-:W-:-:S03]  /*c580*/  UMOV UR4, 0xffffffff ;  /* 0xffffffff00047882 */ /* 0x000fc60000000000 */
[----:B------:R-:W-:Y:S05]  /*c590*/  BRA.DIV UR4, `(.L_x_3144) ;  /* 0x0000024e04f47947 */ /* 0x000fea000b800000 */
[----:B--2-4-:R2:W4:Y:S04]  /*c5a0*/  SHFL.IDX PT, R37, R41, 0x1, 0x181f ;  /* 0x00381f0029257f89 */ /* 0x01452800000e0000 */
[----:B---3--:R2:W3:Y:S02]  /*c5b0*/  SHFL.IDX PT, R14, R40, 0x1, 0x181f ;  /* 0x00381f00280e7f89 */ /* 0x0084e400000e0000 */
.L_x_3478:
[----:B------:R-:W-:Y:S01]  /*c5c0*/  ISETP.GE.AND P2, PT, R42, 0x21, PT ;  /* 0x000000212a00780c */ /* 0x000fe20003f46270 */
[----:B------:R-:W-:-:S12]  /*c5d0*/  BSSY B1, `(.L_x_3145) ;  /* 0x000000d000017945 */ /* 0x000fd80003800000 */
[----:B------:R-:W-:Y:S05]  /*c5e0*/  @!P2 BRA `(.L_x_3146) ;  /* 0x00000000002ca947 */ /* 0x000fea0003800000 */
[----:B------:R-:W-:Y:S02]  /*c5f0*/  ULDC UR4, c[0x0][0x2f4] ;  /* 0x0000bd0000047ab9 */ /* 0x000fe40000000800 */
[----:B------:R-:W-:-:S13]  /*c600*/  ISETP.GE.AND P2, PT, R16, UR4, PT ;  /* 0x0000000410007c0c */ /* 0x000fda000bf46270 */
[----:B---3--:R-:W-:-:S05]  /*c610*/  @!P2 IADD3 R38, P3, R16, R14, RZ ;  /* 0x0000000e1026a210 */ /* 0x008fca0007f7e0ff */
[----:B----4-:R-:W-:Y:S01]  /*c620*/  @!P2 IMAD.X R39, R37, 0x1, R17, P3 ;  /* 0x000000012527a824 */ /* 0x010fe200018e0611 */
[----:B------:R-:W-:-:S13]  /*c630*/  ISETP.GE.AND P3, PT, R22, UR4, PT ;  /* 0x0000000416007c0c */ /* 0x000fda000bf66270 */
[----:B------:R-:W-:Y:S02]  /*c640*/  @!P3 IADD3 R36, P4, R22, R14, RZ ;  /* 0x0000000e1624b210 */ /* 0x000fe40007f9e0ff */
[----:B------:R-:W3:Y:S03]  /*c650*/  @!P2 LDS.128 R12, [R89+0x29400] ;  /* 0x02940000590ca984 */ /* 0x000ee60000000c00 */
[----:B------:R-:W-:Y:S01]  /*c660*/  @!P3 IMAD.X R37, R37, 0x1, R218, P4 ;  /* 0x000000012525b824 */ /* 0x000fe200020e06da */
[----:B---3--:R-:W-:Y:S04]  /*c670*/  @!P2 ST.E.128 desc[UR42][R38.64], R12 ;  /* 0x0000000c2600a985 */ /* 0x008fe8000c101d2a */
[----:B------:R-:W3:Y:S04]  /*c680*/  @!P3 LDS.128 R12, [R89+0x2d400] ;  /* 0x02d40000590cb984 */ /* 0x000ee80000000c00 */
[----:B---3--:R3:W-:Y:S02]  /*c690*/  @!P3 ST.E.128 desc[UR42][R36.64], R12 ;  /* 0x0000000c2400b985 */ /* 0x0087e4000c101d2a */
.L_x_3146:
[----:B------:R-:W-:Y:S05]  /*c6a0*/  BSYNC B1 ;  /* 0x0000000000017941 */ /* 0x000fea0003800000 */
.L_x_3145:
[----:B------:R-:W-:-:S03]  /*c6b0*/  UMOV UR4, 0xffffffff ;  /* 0xffffffff00047882 */ /* 0x000fc60000000000 */
[----:B------:R-:W-:Y:S05]  /*c6c0*/  BRA.DIV UR4, `(.L_x_3147) ;  /* 0x0000024e04f07947 */ /* 0x000fea000b800000 */
[----:B---34-:R3:W4:Y:S04]  /*c6d0*/  SHFL.IDX PT, R37, R41, 0x2, 0x181f ;  /* 0x00581f0029257f89 */ /* 0x01872800000e0000 */
[----:B------:R3:W0:Y:S02]  /*c6e0*/  SHFL.IDX PT, R14, R40, 0x2, 0x181f ;  /* 0x00581f00280e7f89 */ /* 0x00062400000e0000 */
.L_x_3482:
        /* <DEDUP_REMOVED lines=14> */
.L_x_3149:
[----:B------:R-:W-:Y:S05]  /*c7d0*/  BSYNC B1 ;  /* 0x0000000000017941 */ /* 0x000fea0003800000 */
.L_x_3148:
[----:B------:R-:W-:-:S03]  /*c7e0*/  UMOV UR4, 0xffffffff ;  /* 0xffffffff00047882 */ /* 0x000fc60000000000 */
[----:B------:R-:W-:Y:S05]  /*c7f0*/  BRA.DIV UR4, `(.L_x_3150) ;  /* 0x0000024e04ec7947 */ /* 0x000fea000b800000 */
[----:B0---4-:R0:W4:Y:S04]  /*c800*/  SHFL.IDX PT, R37, R41, 0x3, 0x181f ;  /* 0x00781f0029257f89 */ /* 0x01112800000e0000 */
[----:B------:R0:W0:Y:S02]  /*c810*/  SHFL.IDX PT, R14, R40, 0x3, 0x181f ;  /* 0x00781f00280e7f89 */ /* 0x00002400000e0000 */
.L_x_3486:
[----:B------:R-:W-:-:S13]  /*c820*/  ISETP.GE.AND P2, PT, R42, 0x61, PT ;  /* 0x000000612a00780c */ /* 0x000fda0003f46270 */
[----:B------:R-:W-:Y:S05]  /*c830*/  @!P2 BRA `(.L_x_3110) ;  /* 0x00000000002ca947 */ /* 0x000fea0003800000 */
[----:B------:R-:W-:Y:S02]  /*c840*/  ULDC UR4, c[0x0][0x2f4] ;  /* 0x0000bd0000047ab9 */ /* 0x000fe40000000800 */
[----:B------:R-:W-:-:S13]  /*c850*/  ISETP.GE.AND P2, PT, R16, UR4, PT ;  /* 0x0000000410007c0c */ /* 0x000fda000bf46270 */
[----:B0-----:R-:W-:-:S05]  /*c860*/  @!P2 IADD3 R38, P3, R16, R14, RZ ;  /* 0x0000000e1026a210 */ /* 0x001fca0007f7e0ff */
[----:B----4-:R-:W-:Y:S01]  /*c870*/  @!P2 IMAD.X R39, R37, 0x1, R17, P3 ;  /* 0x000000012527a824 */ /* 0x010fe200018e0611 */
[----:B------:R-:W-:-:S13]  /*c880*/  ISETP.GE.AND P3, PT, R22, UR4, PT ;  /* 0x0000000416007c0c */ /* 0x000fda000bf66270 */
[----:B------:R-:W-:Y:S02]  /*c890*/  @!P3 IADD3 R36, P4, R22, R14, RZ ;  /* 0x0000000e1624b210 */ /* 0x000fe40007f9e0ff */
[----:B------:R-:W0:Y:S02]  /*c8a0*/  @!P2 LDS.128 R12, [R89+0x2b400] ;  /* 0x02b40000590ca984 */ /* 0x000e240000000c00 */
[----:B------:R-:W-:Y:S02]  /*c8b0*/  @!P3 IADD3.X R37, R37, R218, RZ, P4, !PT ;  /* 0x000000da2525b210 */ /* 0x000fe400027fe4ff */
[----:B0-----:R-:W-:Y:S04]  /*c8c0*/  @!P2 ST.E.128 desc[UR42][R38.64], R12 ;  /* 0x0000000c2600a985 */ /* 0x001fe8000c101d2a */
[----:B------:R-:W0:Y:S04]  /*c8d0*/  @!P3 LDS.128 R12, [R89+0x2f400] ;  /* 0x02f40000590cb984 */ /* 0x000e280000000c00 */
[----:B0-----:R0:W-:Y:S02]  /*c8e0*/  @!P3 ST.E.128 desc[UR42][R36.64], R12 ;  /* 0x0000000c2400b985 */ /* 0x0011e4000c101d2a */
.L_x_3110:
[----:B------:R-:W-:Y:S05]  /*c8f0*/  BSYNC B0 ;  /* 0x0000000000007941 */ /* 0x000fea0003800000 */
.L_x_3068:
[----:B----4-:R-:W4:Y:S01]  /*c900*/  S2R R11, SR_TID.X ;  /* 0x00000000000b7919 */ /* 0x010f220000002100 */
[----:B------:R-:W-:Y:S01]  /*c910*/  @!PT LDS RZ, [RZ] ;  /* 0x00000000fffff984 */ /* 0x000fe20000000800 */
[----:B------:R-:W-:Y:S01]  /*c920*/  @!PT LDS RZ, [RZ] ;  /* 0x00000000fffff984 */ /* 0x000fe20000000800 */
[----:B------:R-:W-:Y:S01]  /*c930*/  @!PT LDS RZ, [RZ] ;  /* 0x00000000fffff984 */ /* 0x000fe20000000800 */
[----:B------:R-:W-:Y:S01]  /*c940*/  @!PT LDS RZ, [RZ] ;  /* 0x00000000fffff984 */ /* 0x000fe20000000800 */
[----:B------:R5:W-:Y:S06]  /*c950*/  MEMBAR.ALL.CTA ;  /* 0x0000000000007992 */ /* 0x000bec0000008000 */
[----:B-----5:R-:W5:Y:S01]  /*c960*/  FENCE.VIEW.ASYNC.S ;  /* 0x00000000000073c6 */ /* 0x020f620000000000 */
[----:B------:R-:W-:Y:S05]  /*c970*/  WARPSYNC.ALL ;  /* 0x0000000000007948 */ /* 0x000fea0003800000 */
[----:B------:R-:W-:Y:S01]  /*c980*/  BSSY B0, `(.L_x_3151) ;  /* 0x0000008000007945 */ /* 0x000fe20003800000 */
[----:B-----5:R0:W-:Y:S01]  /*c990*/  BAR.SYNC.DEFER_BLOCKING R90, 0x80 ;  /* 0x0002005a0000751d */ /* 0x0201e20000010000 */
[----:B----4-:R-:W-:-:S13]  /*c9a0*/  LOP3.LUT P2, RZ, R11, 0x7f, RZ, 0xc0, !PT ;  /* 0x0000007f0bff7812 */ /* 0x010fda000784c0ff */
[----:B------:R-:W-:-:S05]  /*c9b0*/  @!P2 VIADD R11, R88, 0x388a0 ;  /* 0x000388a0580ba836 */ /* 0x000fca0000000000 */
[----:B------:R-:W-:-:S04]  /*c9c0*/  @!P2 PRMT R11, RZ, 0x654, R11 ;  /* 0x00000654ff0ba816 */ /* 0x000fc8000000000b */
[----:B------:R4:W-:Y:S01]  /*c9d0*/  @!P2 SYNCS.ARRIVE.TRANS64.RED.A1T0 RZ, [R11+URZ], RZ ;  /* 0x000000ff0bffa9a7 */ /* 0x0009e2000810043f */
[----:B0-----:R-:W-:Y:S05]  /*c9e0*/  @!P5 BRA `(.L_x_3152) ;  /* 0x000000000004d947 */ /* 0x001fea0003800000 */
[----:B------:R-:W-:Y:S01]  /*c9f0*/  BPT.TRAP 0x1 ;  /* 0x000000040000795c */ /* 0x000fe20000300000 */
.L_x_3152:
[----:B------:R-:W-:Y:S05]  /*ca00*/  BSYNC B0 ;  /* 0x0000000000007941 */ /* 0x000fea0003800000 */
.L_x_3151:
[----:B------:R-:W0:Y:S01]  /*ca10*/  SYNCS.PHASECHK.TRANS64.TRYWAIT P3, [R88+URZ+0x388b0], R98 ;  /* 0x0388b062580075a7 */ /* 0x000e22000806017f */
[----:B------:R-:W-:Y:S01]  /*ca20*/  ULDC UR39, c[0x0][0x2f4] ;  /* 0x0000bd0000277ab9 */ /* 0x000fe20000000800 */
[----:B------:R-:W-:Y:S04]  /*ca30*/  BSSY B0, `(.L_x_3153) ;  /* 0x0000002000007945 */ /* 0x000fe80003800000 */
[----:B0-----:R-:W-:Y:S05]  /*ca40*/  @!P3 BRA `(.L_x_3154) ;  /* 0x0000024c00a0b947 */ /* 0x001fea0003800000 */
.L_x_3487:
[----:B------:R-:W-:Y:S05]  /*ca50*/  BSYNC B0 ;  /* 0x0000000000007941 */ /* 0x000fea0003800000 */
.L_x_3153:
[----:B------:R-:W-:Y:S01]  /*ca60*/  ULDC.64 UR4, c[0x0][0x328] ;  /* 0x0000ca0000047ab9 */ /* 0x000fe20000000a00 */
[----:B------:R-:W-:Y:S01]  /*ca70*/  ULDC.64 UR6, c[0x0][0x318] ;  /* 0x0000c60000067ab9 */ /* 0x000fe20000000a00 */
[----:B------:R-:W-:Y:S01]  /*ca80*/  IMAD R95, R95, UR4, RZ ;  /* 0x000000045f5f7c24 */ /* 0x000fe2000f8e02ff */
[----:B------:R-:W-:Y:S01]  /*ca90*/  BSSY B0, `(.L_x_3155) ;  /* 0x000001d000007945 */ /* 0x000fe20003800000 */
[----:B--2---:R-:W-:-:S04]  /*caa0*/  IMAD.WIDE.U32 R12, R94, UR4, RZ ;  /* 0x000000045e0c7c25 */ /* 0x004fc8000f8e00ff */
[----:B------:R-:W-:Y:S01]  /*cab0*/  IMAD R95, R94, UR5, R95 ;  /* 0x000000055e5f7c24 */ /* 0x000fe2000f8e025f */
[----:B------:R-:W-:Y:S01]  /*cac0*/  ULDC.64 UR4, c[0x0][0x338] ;  /* 0x0000ce0000047ab9 */ /* 0x000fe20000000a00 */
[----:B------:R-:W-:Y:S02]  /*cad0*/  IMAD.IADD R97, R97, 0x1, -R220 ;  /* 0x0000000161617824 */ /* 0x000fe400078e0adc */
[----:B------:R-:W-:Y:S02]  /*cae0*/  IMAD R96, R96, UR4, RZ ;  /* 0x0000000460607c24 */ /* 0x000fe4000f8e02ff */
[----:B------:R-:W-:Y:S02]  /*caf0*/  IMAD.IADD R13, R13, 0x1, R95 ;  /* 0x000000010d0d7824 */ /* 0x000fe400078e025f */
[C---:B----4-:R-:W-:Y:S02]  /*cb00*/  IMAD R11, R93.reuse, UR5, R96 ;  /* 0x000000055d0b7c24 */ /* 0x050fe4000f8e0260 */
[----:B------:R-:W-:Y:S01]  /*cb10*/  IMAD.WIDE.U32 R12, R93, UR4, R12 ;  /* 0x000000045d0c7c25 */ /* 0x000fe2000f8e000c */
[----:B------:R-:W-:-:S03]  /*cb20*/  ULDC.64 UR4, c[0x0][0x330] ;  /* 0x0000cc0000047ab9 */ /* 0x000fc60000000a00 */
[----:B------:R-:W-:Y:S02]  /*cb30*/  IMAD.IADD R13, R13, 0x1, R11 ;  /* 0x000000010d0d7824 */ /* 0x000fe400078e020b */
[----:B------:R-:W-:-:S04]  /*cb40*/  IMAD.WIDE.U32 R12, R221, UR4, R12 ;  /* 0x00000004dd0c7c25 */ /* 0x000fc8000f8e000c */
[----:B------:R-:W-:Y:S01]  /*cb50*/  IMAD R11, R221, UR5, R13 ;  /* 0x00000005dd0b7c24 */ /* 0x000fe2000f8e020d */
[----:B-1-3--:R-:W-:-:S04]  /*cb60*/  IADD3 R40, P3, R12, UR6, RZ ;  /* 0x000000060c287c10 */ /* 0x00afc8000ff7e0ff */
[----:B------:R-:W-:Y:S01]  /*cb70*/  IADD3.X R11, R11, UR7, RZ, P3, !PT ;  /* 0x000000070b0b7c10 */ /* 0x000fe20009ffe4ff */
[----:B------:R0:W1:Y:S01]  /*cb80*/  SHFL.IDX PT, R37, R40, RZ, 0x181f ;  /* 0x00181fff28257589 */ /* 0x00006200000e0000 */
        /* <DEDUP_REMOVED lines=13> */
.L_x_3156:
[----:B------:R-:W-:Y:S05]  /*cc60*/  BSYNC B0 ;  /* 0x0000000000007941 */ /* 0x000fea0003800000 */
.L_x_3155:
        /* <DEDUP_REMOVED lines=15> */
.L_x_3158:
[----:B------:R-:W-:Y:S05]  /*cd60*/  BSYNC B0 ;  /* 0x0000000000007941 */ /* 0x000fea0003800000 */
.L_x_3157:
        /* <DEDUP_REMOVED lines=9> */
[----:B------:R-:W-:-:S04]  /*ce00*/  @!P4 IADD3 R36, P5, R22, R37, RZ ;  /* 0x000000251624c210 */ /* 0x000fc80007fbe0ff */
[----:B------:R-:W-:Y:S02]  /*ce10*/  @!P4 IADD3.X R37, R13, R218, RZ, P5, !PT ;  /* 0x000000da0d25c210 */ /* 0x000fe40002ffe4ff */
[----:B------:R-:W0:Y:S04]  /*ce20*/  @!P3 LDS.128 R12, [R89+0x12400] ;  /* 0x01240000590cb984 */ /* 0x000e280000000c00 */
[----:B0-----:R-:W-:Y:S04]  /*ce30*/  @!P3 ST.E.128 desc[UR42][R38.64], R12 ;  /* 0x0000000c2600b985 */ /* 0x001fe8000c101d2a */
[----:B------:R-:W0:Y:S04]  /*ce40*/  @!P4 LDS.128 R12, [R89+0x16400] ;  /* 0x01640000590cc984 */ /* 0x000e280000000c00 */
[----:B0-----:R0:W-:Y:S02]  /*ce50*/  @!P4 ST.E.128 desc[UR42][R36.64], R12 ;  /* 0x0000000c2400c985 */ /* 0x0011e4000c101d2a */
.L_x_3160:
[----:B------:R-:W-:Y:S05]  /*ce60*/  BSYNC B0 ;  /* 0x0000000000007941 */ /* 0x000fea0003800000 */
.L_x_3159:
        /* <DEDUP_REMOVED lines=15> */
.L_x_3162:
[----:B------:R-:W-:Y:S05]  /*cf60*/  BSYNC B0 ;  /* 0x0000000000007941 */ /* 0x000fea0003800000 */
.L_x_3161:
[----:B------:R-:W-:Y:S01]  /*cf70*/  @!PT LDS RZ, [RZ] ;  /* 0x00000000fffff984 */ /* 0x000fe20000000800 */
[----:B------:R-:W-:Y:S01]  /*cf80*/  @!PT LDS RZ, [RZ] ;  /* 0x00000000fffff984 */ /* 0x000fe20000000800 */
[----:B------:R-:W-:Y:S01]  /*cf90*/  @!PT LDS RZ, [RZ] ;  /* 0x00000000fffff984 */ /* 0x000fe20000000800 */
[----:B------:R-:W-:Y:S01]  /*cfa0*/  @!PT LDS RZ, [RZ] ;  /* 0x00000000fffff984 */ /* 0x000fe20000000800 */
[----:B------:R4:W-:Y:S06]  /*cfb0*/  MEMBAR.ALL.CTA ;  /* 0x0000000000007992 */ /* 0x0009ec0000008000 */
[----:B----4-:R-:W4:Y:S01]  /*cfc0*/  FENCE.VIEW.ASYNC.S ;  /* 0x00000000000073c6 */ /* 0x010f220000000000 */
[----:B------:R-:W-:Y:S01]  /*cfd0*/  @!P2 VIADD R88, R88, 0x388c0 ;  /* 0x000388c05858a836 */ /* 0x000fe20000000000 */
[----:B----4-:R4:W-:Y:S01]  /*cfe0*/  BAR.SYNC.DEFER_BLOCKING R90, 0x80 ;  /* 0x0002005a0000751d */ /* 0x0109e20000010000 */
[----:B------:R-:W-:Y:S01]  /*cff0*/  LOP3.LUT P3, RZ, R23, 0x4, RZ, 0xc0, !PT ;  /* 0x0000000417ff7812 */ /* 0x000fe2000786c0ff */
[----:B------:R-:W-:-:S02]  /*d000*/  VIADD R217, R217, 0x1 ;  /* 0x00000001d9d97836 */ /* 0x000fc40000000000 */
[----:B------:R-:W-:-:S04]  /*d010*/  @!P2 PRMT R88, RZ, 0x654, R88 ;  /* 0x00000654ff58a816 */ /* 0x000fc80000000058 */
[----:B------:R4:W-:Y:S01]  /*d020*/  @!P2 SYNCS.ARRIVE.TRANS64.RED.A1T0 RZ, [R88+URZ], RZ ;  /* 0x000000ff58ffa9a7 */ /* 0x0009e2000810043f */
[----:B------:R-:W-:-:S04]  /*d030*/  ISETP.NE.AND P2, PT, R217, 0x2, PT ;  /* 0x00000002d900780c */ /* 0x000fc80003f45270 */
[----:B---3--:R-:W-:Y:S02]  /*d040*/  SEL R11, RZ, 0x1, P2 ;  /* 0x00000001ff0b7807 */ /* 0x008fe40001000000 */
[----:B------:R-:W-:Y:S02]  /*d050*/  SEL R217, R217, RZ, P2 ;  /* 0x000000ffd9d97207 */ /* 0x000fe40001000000 */
[----:B------:R-:W-:Y:S01]  /*d060*/  LOP3.LUT R224, R224, R11, RZ, 0x3c, !PT ;  /* 0x0000000be0e07212 */ /* 0x000fe200078e3cff */
[----:B------:R-:W-:Y:S06]  /*d070*/  @P3 BRA `(.L_x_3163) ;  /* 0xffffff5c00943947 */ /* 0x000fec000383ffff */
[----:B0-----:R-:W0:Y:S01]  /*d080*/  S2R R12, SR_TID.X ;  /* 0x00000000000c7919 */ /* 0x001e220000002100 */
[----:B------:R-:W-:Y:S02]  /*d090*/  PLOP3.LUT P0, PT, PT, PT, PT, 0x8, 0x0 ;  /* 0x000000000000781c */ /* 0x000fe40003f0e170 */
[----:B0-----:R-:W-:-:S04]  /*d0a0*/  SHF.R.U32.HI R12, RZ, 0x7, R12 ;  /* 0x00000007ff0c7819 */ /* 0x001fc8000001160c */
[----:B------:R-:W-:-:S13]  /*d0b0*/  ISETP.NE.AND P3, PT, R12, 0x1, PT ;  /* 0x000000010c00780c */ /* 0x000fda0003f65270 */
[----:B------:R-:W-:Y:S06]  /*d0c0*/  @!P3 BAR.ARV 0x9, 0x100 ;  /* 0x024400000000bb1d */ /* 0x000fec0000002000 */
.L_x_3063:
[----:B------:R-:W-:Y:S05]  /*d0d0*/  @P0 BRA `(.L_x_3164) ;  /* 0x00000000000c0947 */ /* 0x000fea0003800000 */
[----:B------:R-:W0:Y:S01]  /*d0e0*/  FENCE.VIEW.ASYNC.G ;  /* 0x00000000000073c6 */ /* 0x000e220000000100 */
[----:B------:R-:W-:Y:S05]  /*d0f0*/  WARPSYNC.ALL ;  /* 0x0000000000007948 */ /* 0x000fea0003800000 */
[----:B0-----:R-:W-:Y:S06]  /*d100*/  BAR.ARV 0xc, 0x180 ;  /* 0x0306000000007b1d */ /* 0x001fec0000002000 */
.L_x_3164:
[----:B------:R-:W3:Y:S01]  /*d110*/  LDL R0, [R1+0x74] ;  /* 0x0000740001007983 */ /* 0x000ee20000100800 */
[----:B------:R-:W-:Y:S01]  /*d120*/  ULDC.64 UR6, c[0x0][0x998] ;  /* 0x0002660000067ab9 */ /* 0x000fe20000000a00 */
[----:B------:R-:W-:Y:S02]  /*d130*/  ULDC.64 UR4, c[0x0][0x990] ;  /* 0x0002640000047ab9 */ /* 0x000fe40000000a00 */
[----:B------:R-:W2:Y:S01]  /*d140*/  LDL R14, [R1+0x60] ;  /* 0x00006000010e7983 */ /* 0x000ea20000100800 */
[----:B------:R-:W-:Y:S02]  /*d150*/  ISETP.NE.U32.AND P1, PT, RZ, UR6, PT ;  /* 0x00000006ff007c0c */ /* 0x000fe4000bf25070 */
[----:B------:R-:W-:Y:S01]  /*d160*/  ISETP.NE.U32.AND P0, PT, RZ, UR4, PT ;  /* 0x00000004ff007c0c */ /* 0x000fe2000bf05070 */
[----:B------:R-:W4:Y:S01]  /*d170*/  LDL R12, [R1+0x2c] ;  /* 0x00002c00010c7983 */ /* 0x000f220000100800 */
[----:B------:R-:W-:Y:S02]  /*d180*/  ISETP.NE.AND.EX P1, PT, RZ, UR7, PT, P1 ;  /* 0x00000007ff007c0c */ /* 0x000fe4000bf25310 */
[----:B------:R-:W-:-:S11]  /*d190*/  ISETP.NE.AND.EX P0, PT, RZ, UR5, PT, P0 ;  /* 0x00000005ff007c0c */ /* 0x000fd6000bf05300 */
[----:B------:R-:W3:Y:S08]  /*d1a0*/  @P1 LDC.64 R6, c[0x0][0x9b8] ;  /* 0x00026e00ff061b82 */ /* 0x000ef00000000a00 */
[----:B------:R-:W0:Y:S08]  /*d1b0*/  @P0 LDC.64 R8, c[0x0][0x9a8] ;  /* 0x00026a00ff080b82 */ /* 0x000e300000000a00 */
[----:B------:R-:W1:Y:S08]  /*d1c0*/  @P1 LDC.64 R4, c[0x0][0x9c0] ;  /* 0x00027000ff041b82 */ /* 0x000e700000000a00 */
[----:B------:R-:W1:Y:S01]  /*d1d0*/  @P0 LDC.64 R2, c[0x0][0x9b0] ;  /* 0x00026c00ff020b82 */ /* 0x000e620000000a00 */
[----:B---3--:R-:W-:-:S02]  /*d1e0*/  @P1 IMAD R10, R0, R6, RZ ;  /* 0x00000006000a1224 */ /* 0x008fc400078e02ff */
[----:B0-----:R-:W-:Y:S02]  /*d1f0*/  @P0 IMAD R0, R0, R8, RZ ;  /* 0x0000000800000224 */ /* 0x001fe400078e02ff */
[C---:B--2---:R-:W-:Y:S02]  /*d200*/  @P1 IMAD R13, R14.reuse, R7, R10 ;  /* 0x000000070e0d1224 */ /* 0x044fe400078e020a */
[C---:B------:R-:W-:Y:S02]  /*d210*/  @P0 IMAD R11, R14.reuse, R9, R0 ;  /* 0x000000090e0b0224 */ /* 0x040fe400078e0200 */
[----:B------:R-:W-:-:S04]  /*d220*/  @P1 IMAD.WIDE.U32 R6, R14, R6, RZ ;  /* 0x000000060e061225 */ /* 0x000fc800078e00ff */
[----:B------:R-:W-:-:S04]  /*d230*/  @P0 IMAD.WIDE.U32 R8, R14, R8, RZ ;  /* 0x000000080e080225 */ /* 0x000fc800078e00ff */
[----:B------:R-:W-:Y:S02]  /*d240*/  @P1 IMAD.IADD R7, R7, 0x1, R13 ;  /* 0x0000000107071824 */ /* 0x000fe400078e020d */
[----:B------:R-:W-:Y:S02]  /*d250*/  @P0 IMAD.IADD R9, R9, 0x1, R11 ;  /* 0x0000000109090824 */ /* 0x000fe400078e020b */
[----:B-1----:R-:W-:-:S04]  /*d260*/  @P1 IMAD.WIDE.U32 R6, R221, R4, R6 ;  /* 0x00000004dd061225 */ /* 0x002fc800078e0006 */
[----:B------:R-:W-:Y:S01]  /*d270*/  @P0 IMAD.WIDE.U32 R8, R221, R2, R8 ;  /* 0x00000002dd080225 */ /* 0x000fe200078e0008 */
[----:B------:R-:W-:-:S03]  /*d280*/  @P1 LEA R2, P3, R6, UR6, 0x2 ;  /* 0x0000000606021c11 */ /* 0x000fc6000f8610ff */
[C---:B------:R-:W-:Y:S01]  /*d290*/  @P1 IMAD R5, R221.reuse, R5, R7 ;  /* 0x00000005dd051224 */ /* 0x040fe200078e0207 */
        /* <DEDUP_REMOVED lines=8> */
[----:B------:R1:W2:Y:S04]  /*d320*/  @P1 LDG.E R0, desc[UR42][R2.64] ;  /* 0x0000002a02001981 */ /* 0x0002a8000c1e1900 */
[----:B------:R-:W2:Y:S01]  /*d330*/  @P0 LDG.E R7, desc[UR42][R4.64] ;  /* 0x0000002a04070981 */ /* 0x000ea2000c1e1900 */
[----:B------:R-:W-:Y:S01]  /*d340*/  BSSY B0, `(.L_x_3165) ;  /* 0x000002f000007945 */ /* 0x000fe20003800000 */
[----:B------:R-:W-:Y:S01]  /*d350*/  IMAD.MOV.U32 R168, RZ, RZ, RZ ;  /* 0x000000ffffa87224 */ /* 0x000fe200078e00ff */
[----:B0-----:R-:W-:Y:S01]  /*d360*/  ISETP.NE.AND P0, PT, R6, 0x1, PT ;  /* 0x000000010600780c */ /* 0x001fe20003f05270 */
[----:B----4-:R-:W-:-:S12]  /*d370*/  VIADD R6, R12, 0x7f ;  /* 0x0000007f0c067836 */ /* 0x010fd80000000000 */
[----:B------:R-:W0:Y:S08]  /*d380*/  @P0 LDC R9, c[0x0][0x44c] ;  /* 0x00011300ff090b82 */ /* 0x000e300000000800 */
[----:B------:R-:W3:Y:S01]  /*d390*/  @P0 LDC R8, c[0x0][0x450] ;  /* 0x00011400ff080b82 */ /* 0x000ee20000000800 */
[----:B0-----:R-:W-:-:S05]  /*d3a0*/  @P0 IMAD.HI.U32 R9, R6, R9, RZ ;  /* 0x0000000906090227 */ /* 0x001fca00078e00ff */
[----:B---3--:R-:W-:-:S04]  /*d3b0*/  @P0 SHF.R.U32.HI R6, RZ, R8, R9 ;  /* 0x00000008ff060219 */ /* 0x008fc80000011609 */
[----:B------:R-:W-:-:S04]  /*d3c0*/  IADD3 R6, R91, R6, RZ ;  /* 0x000000065b067210 */ /* 0x000fc80007ffe0ff */
[----:B-1----:R-:W-:-:S04]  /*d3d0*/  SHF.R.S32.HI R3, RZ, 0x1f, R6 ;  /* 0x0000001fff037819 */ /* 0x002fc80000011406 */
[----:B------:R-:W-:-:S04]  /*d3e0*/  LEA.HI R3, R3, R6, RZ, 0x7 ;  /* 0x0000000603037211 */ /* 0x000fc800078f38ff */
[----:B------:R-:W-:-:S04]  /*d3f0*/  SHF.R.S32.HI R3, RZ, 0x7, R3 ;  /* 0x00000007ff037819 */ /* 0x000fc80000011403 */
[----:B------:R-:W-:-:S04]  /*d400*/  VIMNMX R9, R92, R3, PT ;  /* 0x000000035c097248 */ /* 0x000fc80003fe0100 */
[----:B------:R-:W-:Y:S01]  /*d410*/  ISETP.GE.AND P0, PT, R9, 0x1, PT ;  /* 0x000000010900780c */ /* 0x000fe20003f06270 */
[----:B--2---:R-:W-:-:S04]  /*d420*/  FMUL.FTZ R0, R7, R0 ;  /* 0x0000000007007220 */ /* 0x004fc80000410000 */
[----:B------:R-:W-:-:S08]  /*d430*/  FMUL.FTZ R2, R0, UR4 ;  /* 0x0000000400027c20 */ /* 0x000fd00008410000 */
[----:B------:R-:W-:Y:S05]  /*d440*/  @!P0 BRA `(.L_x_3166) ;  /* 0x0000000000788947 */ /* 0x000fea0003800000 */
[----:B------:R-:W2:Y:S01]  /*d450*/  LDL R10, [R1+0x68] ;  /* 0x00006800010a7983 */ /* 0x000ea20000100800 */
[----:B------:R-:W-:Y:S01]  /*d460*/  ULDC UR4, c[0x0][0x9f0] ;  /* 0x00027c0000047ab9 */ /* 0x000fe20000000800 */
[----:B--2---:R-:W-:-:S04]  /*d470*/  ISETP.NE.AND P0, PT, R10, RZ, PT ;  /* 0x000000ff0a00720c */ /* 0x004fc80003f05270 */
[----:B------:R-:W-:-:S04]  /*d480*/  SEL R10, R10, UR4, P0 ;  /* 0x000000040a0a7c07 */ /* 0x000fc80008000000 */
[-C--:B------:R-:W-:Y:S02]  /*d490*/  IABS R6, R10.reuse ;  /* 0x0000000a00067213 */ /* 0x080fe40000000000 */
[----:B------:R-:W-:Y:S02]  /*d4a0*/  IADD3 R0, R10, -0x1, R9 ;  /* 0xffffffff0a007810 */ /* 0x000fe40007ffe009 */
[----:B------:R-:W0:Y:S01]  /*d4b0*/  I2F.RP R3, R6 ;  /* 0x0000000600037306 */ /* 0x000e220000209400 */
[----:B------:R-:W-:Y:S02]  /*d4c0*/  IABS R11, R10 ;  /* 0x0000000a000b7213 */ /* 0x000fe40000000000 */
        /* <DEDUP_REMOVED lines=20> */
[----:B------:R-:W-:-:S04]  /*d610*/  @!P1 LOP3.LUT R5, RZ, R10, RZ, 0x33, !PT ;  /* 0x0000000aff059212 */ /* 0x000fc800078e33ff */
[----:B------:R-:W-:-:S07]  /*d620*/  MOV R168, R5 ;  /* 0x0000000500a87202 */ /* 0x000fce0000000f00 */
.L_x_3166:
[----:B------:R-:W-:Y:S05]  /*d630*/  BSYNC B0 ;  /* 0x0000000000007941 */ /* 0x000fea0003800000 */
.L_x_3165:
[----:B------:R-:W2:Y:S01]  /*d640*/  LDL R0, [R1+0x84] ;  /* 0x0000840001007983 */ /* 0x000ea20000100800 */
[----:B------:R-:W-:Y:S02]  /*d650*/  PLOP3.LUT P0, PT, PT, PT, PT, 0x80, 0x0 ;  /* 0x000000000000781c */ /* 0x000fe40003f0f070 */
[----:B------:R-:W-:Y:S01]  /*d660*/  CS2R R166, SRZ ;  /* 0x0000000000a67805 */ /* 0x000fe2000001ff00 */
[----:B------:R-:W-:Y:S01]  /*d670*/  IMAD.MOV.U32 R5, RZ, RZ, RZ ;  /* 0x000000ffff057224 */ /* 0x000fe200078e00ff */
[----:B------:R-:W-:Y:S02]  /*d680*/  CS2R R146, SRZ ;  /* 0x0000000000927805 */ /* 0x000fe4000001ff00 */
[----:B------:R-:W-:Y:S02]  /*d690*/  CS2R R64, SRZ ;  /* 0x0000000000407805 */ /* 0x000fe4000001ff00 */
[----:B------:R-:W-:Y:S01]  /*d6a0*/  CS2R R28, SRZ ;  /* 0x00000000001c7805 */ /* 0x000fe2000001ff00 */
[----:B------:R-:W-:Y:S01]  /*d6b0*/  IMAD.MOV.U32 R25, RZ, RZ, RZ ;  /* 0x000000ffff197224 */ /* 0x000fe200078e00ff */
[----:B------:R-:W-:-:S02]  /*d6c0*/  CS2R R152, SRZ ;  /* 0x0000000000987805 */ /* 0x000fc4000001ff00 */
[----:B------:R-:W-:Y:S02]  /*d6d0*/  CS2R R158, SRZ ;  /* 0x00000000009e7805 */ /* 0x000fe4000001ff00 */
[----:B------:R-:W-:Y:S02]  /*d6e0*/  CS2R R36, SRZ ;  /* 0x0000000000247805 */ /* 0x000fe4000001ff00 */
[----:B------:R-:W-:Y:S02]  /*d6f0*/  CS2R R6, SRZ ;  /* 0x0000000000067805 */ /* 0x000fe4000001ff00 */
[----:B------:R-:W-:Y:S01]  /*d700*/  CS2R R160, SRZ ;  /* 0x0000000000a07805 */ /* 0x000fe2000001ff00 */
        /* <DEDUP_REMOVED lines=55> */
[----:B--2---:R-:W-:Y:S02]  /*da80*/  IMAD R3, R0, R168, RZ ;  /* 0x000000a800037224 */ /* 0x004fe400078e02ff */
[----:B------:R-:W-:-:S03]  /*da90*/  IMAD.MOV.U32 R0, RZ, RZ, RZ ;  /* 0x000000ffff007224 */ /* 0x000fc600078e00ff */
[----:B------:R0:W-:Y:S01]  /*daa0*/  STL [R1+0x3c], R3 ;  /* 0x00003c0301007387 */ /* 0x0001e20000100800 */
[----:B------:R-:W-:-:S04]  /*dab0*/  VIADDMNMX R168, R3, R168, R9, PT ;  /* 0x000000a803a87246 */ /* 0x000fc80003800109 */
[----:B------:R-:W-:-:S13]  /*dac0*/  ISETP.GT.AND P1, PT, R168, R3, PT ;  /* 0x00000003a800720c */ /* 0x000fda0003f24270 */
[----:B0-----:R-:W-:Y:S05]  /*dad0*/  @!P1 BRA `(.L_x_3167) ;  /* 0x0000012400209947 */ /* 0x001fea0003800000 */
[----:B------:R-:W0:Y:S01]  /*dae0*/  S2R R3, SR_TID.X ;  /* 0x0000000000037919 */ /* 0x000e220000002100 */
[----:B------:R-:W-:Y:S01]  /*daf0*/  UMOV UR4, 0xffffffff ;  /* 0xffffffff00047882 */ /* 0x000fe20000000000 */
[----:B------:R-:W-:Y:S02]  /*db00*/  VIADD R0, R216, 0x20400 ;  /* 0x00020400d8007836 */ /* 0x000fe40000000000 */
[----:B0-----:R-:W-:-:S05]  /*db10*/  VIADD R28, R3, 0xffffff80 ;  /* 0xffffff80031c7836 */ /* 0x001fca0000000000 */
[----:B------:R-:W-:-:S04]  /*db20*/  SHF.R.S32.HI R33, RZ, 0x1f, R28 ;  /* 0x0000001fff217819 */ /* 0x000fc8000001141c */
[----:B------:R-:W-:-:S04]  /*db30*/  LEA.HI R13, R33, R28, RZ, 0x7 ;  /* 0x0000001c210d7211 */ /* 0x000fc800078f38ff */
[----:B------:R-:W-:Y:S01]  /*db40*/  SHF.R.S32.HI R13, RZ, 0x7, R13 ;  /* 0x00000007ff0d7819 */ /* 0x000fe2000001140d */
[----:B------:R-:W-:Y:S06]  /*db50*/  BRA.DIV UR4, `(.L_x_3168) ;  /* 0x0000023e04707947 */ /* 0x000fec000b800000 */
[----:B------:R0:W1:Y:S02]  /*db60*/  SHFL.IDX PT, R14, R13, RZ, 0x1f ;  /* 0x00001fff0d0e7589 */ /* 0x00006400000e0000 */
.L_x_3490:
[----:B-1----:R-:W-:Y:S01]  /*db70*/  LEA.HI R3, R14, R14, RZ, 0x1 ;  /* 0x0000000e0e037211 */ /* 0x002fe200078f08ff */
[----:B------:R-:W-:Y:S01]  /*db80*/  BSSY B6, `(.L_x_3169) ;  /* 0x0000019000067945 */ /* 0x000fe20003800000 */
[----:B------:R-:W-:Y:S02]  /*db90*/  LOP3.LUT P0, RZ, R0, 0x3ff, RZ, 0xc0, !PT ;  /* 0x000003ff00ff7812 */ /* 0x000fe4000780c0ff */
[----:B------:R-:W-:Y:S02]  /*dba0*/  LOP3.LUT R3, R3, 0x1e, RZ, 0xc0, !PT ;  /* 0x0000001e03037812 */ /* 0x000fe400078ec0ff */
[----:B------:R-:W-:-:S03]  /*dbb0*/  P2R R25, PR, RZ, 0x1 ;  /* 0x00000001ff197803 */ /* 0x000fc60000000000 */
[----:B------:R-:W-:-:S04]  /*dbc0*/  IMAD.IADD R3, R14, 0x1, -R3 ;  /* 0x000000010e037824 */ /* 0x000fc800078e0a03 */
[----:B------:R-:W-:-:S05]  /*dbd0*/  IMAD R3, R3, 0x2000, R0 ;  /* 0x0000200003037824 */ /* 0x000fca00078e0200 */
[----:B------:R-:W-:-:S04]  /*dbe0*/  SHF.R.U32.HI R3, RZ, 0x4, R3 ;  /* 0x00000004ff037819 */ /* 0x000fc80000011603 */
[----:B------:R-:W-:Y:S01]  /*dbf0*/  LOP3.LUT R36, R3, 0x3fff, RZ, 0xc0, !PT ;  /* 0x00003fff03247812 */ /* 0x000fe200078ec0ff */
[----:B------:R-:W-:Y:S06]  /*dc00*/  @!P0 BRA `(.L_x_3170) ;  /* 0x0000000000408947 */ /* 0x000fec0003800000 */
[----:B------:R-:W-:Y:S01]  /*dc10*/  MOV R14, 0x0 ;  /* 0x00000000000e7802 */ /* 0x000fe20000000f00 */
[----:B------:R-:W-:Y:S01]  /*dc20*/  ULDC.64 UR4, c[0x4][0x1b0] ;  /* 0x01006c0000047ab9 */ /* 0x000fe20000000a00 */
[----:B------:R-:W-:Y:S01]  /*dc30*/  ULDC.64 UR6, c[0x4][0x1b8] ;  /* 0x01006e0000067ab9 */ /* 0x000fe20000000a00 */
[----:B------:R-:W-:Y:S01]  /*dc40*/  IMAD.U32 R4, RZ, RZ, UR4 ;  /* 0x00000004ff047e24 */ /* 0x000fe2000f8e00ff */
[----:B------:R-:W-:Y:S01]  /*dc50*/  MOV R5, UR5 ;  /* 0x0000000500057c02 */ /* 0x000fe20008000f00 */
[----:B------:R-:W-:Y:S01]  /*dc60*/  ULDC.64 UR4, c[0x4][0x98] ;  /* 0x0100260000047ab9 */ /* 0x000fe20000000a00 */
[----:B------:R-:W1:Y:S01]  /*dc70*/  LDC.64 R14, c[0x4][R14] ;  /* 0x010000000e0e7b82 */ /* 0x000e620000000a00 */
        /* <DEDUP_REMOVED lines=9> */
.L_x_3170:
[----:B------:R-:W-:Y:S05]  /*dd10*/  BSYNC B6 ;  /* 0x0000000000067941 */ /* 0x000fea0003800000 */
.L_x_3169:
        /* <DEDUP_REMOVED lines=13> */
.L_x_3174:
[----:B--2---:R2:W3:Y:S02]  /*ddf0*/  SYNCS.PHASECHK.TRANS64.TRYWAIT P0, [R216+URZ+0x38800], R3 ;  /* 0x03880003d80075a7 */ /* 0x0044e4000800017f */
[----:B---3--:R-:W-:Y:S05]  /*de00*/  @!P0 NANOSLEEP.SYNCS 0x989680 ;  /* 0x009896800000895d */ /* 0x008fea0003900000 */
[----:B------:R-:W3:Y:S02]  /*de10*/  @!P0 SYNCS.PHASECHK.TRANS64 P0, [R216+URZ+0x38800], R3 ;  /* 0x03880003d80085a7 */ /* 0x000ee4000800007f */
[----:B---3--:R-:W-:Y:S05]  /*de20*/  @!P0 BRA `(.L_x_3174) ;  /* 0xfffffffc00f08947 */ /* 0x008fea000383ffff */
.L_x_3173:
[----:B------:R-:W-:Y:S05]  /*de30*/  BSYNC B0 ;  /* 0x0000000000007941 */ /* 0x000fea0003800000 */
.L_x_3172:
[----:B------:R-:W-:Y:S05]  /*de40*/  BRA `(.L_x_3175) ;  /* 0x0000009400d47947 */ /* 0x000fea0003800000 */
.L_x_3171:
[----:B------:R-:W-:Y:S01]  /*de50*/  ISETP.NE.AND P0, PT, R25, RZ, PT ;  /* 0x000000ff1900720c */ /* 0x000fe20003f05270 */
[----:B------:R-:W-:Y:S01]  /*de60*/  ULDC.64 UR4, c[0x0][0x3f8] ;  /* 0x0000fe0000047ab9 */ /* 0x000fe20000000a00 */
[----:B-----5:R-:W-:Y:S01]  /*de70*/  SHF.R.S32.HI R0, RZ, 0x1f, R24 ;  /* 0x0000001fff007819 */ /* 0x020fe20000011418 */
[----:B------:R-:W-:Y:S01]  /*de80*/  ULDC.64 UR6, c[0x0][0x408] ;  /* 0x0001020000067ab9 */ /* 0x000fe20000000a00 */
[----:B------:R-:W-:Y:S01]  /*de90*/  IMAD.WIDE.U32 R26, R24, UR4, RZ ;  /* 0x00000004181a7c25 */ /* 0x000fe2000f8e00ff */
[----:B------:R-:W-:Y:S03]  /*dea0*/  BSSY B6, `(.L_x_3176) ;  /* 0x0000019000067945 */ /* 0x000fe60003800000 */
[C---:B------:R-:W-:Y:S02]  /*deb0*/  IMAD R3, R0.reuse, UR4, RZ ;  /* 0x0000000400037c24 */ /* 0x040fe4000f8e02ff */
[----:B------:R-:W-:-:S02]  /*dec0*/  IMAD R5, R0, UR6, RZ ;  /* 0x0000000600057c24 */ /* 0x000fc4000f8e02ff */
[C---:B------:R-:W-:Y:S02]  /*ded0*/  IMAD R3, R24.reuse, UR5, R3 ;  /* 0x0000000518037c24 */ /* 0x040fe4000f8e0203 */
[C---:B------:R-:W-:Y:S02]  /*dee0*/  IMAD R5, R24.reuse, UR7, R5 ;  /* 0x0000000718057c24 */ /* 0x040fe4000f8e0205 */
[----:B------:R-:W-:-:S04]  /*def0*/  IMAD.WIDE.U32 R24, R24, UR6, RZ ;  /* 0x0000000618187c25 */ /* 0x000fc8000f8e00ff */
[----:B------:R-:W-:Y:S01]  /*df00*/  IMAD.IADD R29, R3, 0x1, R27 ;  /* 0x00000001031d7824 */ /* 0x000fe200078e021b */
[----:B------:R-:W-:Y:S01]  /*df10*/  IADD3 R31, R5, R25, RZ ;  /* 0x00000019051f7210 */ /* 0x000fe20007ffe0ff */
        /* <DEDUP_REMOVED lines=17> */
.L_x_3177:
[----:B------:R-:W-:Y:S05]  /*e030*/  BSYNC B6 ;  /* 0x0000000000067941 */ /* 0x000fea0003800000 */
.L_x_3176:
[----:B------:R-:W2:Y:S01]  /*e040*/  LDL R52, [R1+0x2c] ;  /* 0x00002c0001347983 */ /* 0x000ea20000100800 */
[----:B------:R-:W-:Y:S01]  /*e050*/  ULDC.U8 UR4, c[0x0][0x410] ;  /* 0x0001040000047ab9 */ /* 0x000fe20000000000 */
[----:B------:R-:W-:Y:S01]  /*e060*/  LEA.HI R33, R33, R28, RZ, 0x3 ;  /* 0x0000001c21217211 */ /* 0x000fe200078f18ff */
[----:B------:R-:W-:Y:S01]  /*e070*/  BSSY B0, `(.L_x_3178) ;  /* 0x000094a000007945 */ /* 0x000fe20003800000 */
[----:B------:R-:W-:Y:S02]  /*e080*/  ISETP.NE.AND P0, PT, RZ, UR4, PT ;  /* 0x00000004ff007c0c */ /* 0x000fe4000bf05270 */
[----:B------:R-:W-:-:S05]  /*e090*/  LOP3.LUT R33, R33, 0xfffffff8, RZ, 0xc0, !PT ;  /* 0xfffffff821217812 */ /* 0x000fca00078ec0ff */
[----:B------:R-:W-:Y:S01]  /*e0a0*/  IMAD.IADD R0, R28, 0x1, -R33 ;  /* 0x000000011c007824 */ /* 0x000fe200078e0a21 */
[----:B--2---:R-:W-:-:S05]  /*e0b0*/  IADD3 R10, R220, R52, RZ ;  /* 0x00000034dc0a7210 */ /* 0x004fca0007ffe0ff */
[----:B------:R-:W-:Y:S01]  /*e0c0*/  IMAD R3, R0, 0x20, R10 ;  /* 0x0000002000037824 */ /* 0x000fe200078e020a */
[----:B------:R-:W-:Y:S06]  /*e0d0*/  @!P0 BRA `(.L_x_3179) ;  /* 0x0000004800808947 */ /* 0x000fec0003800000 */
        /* <DEDUP_REMOVED lines=29> */
.L_x_3496:
[----:B------:R-:W5:Y:S01]  /*e2b0*/  LDL R5, [R1+0x24] ;  /* 0x0000240001057983 */ /* 0x000f620000100800 */
[----:B------:R-:W-:Y:S01]  /*e2c0*/  BSSY B1, `(.L_x_3181) ;  /* 0x000001c000017945 */ /* 0x000fe20003800000 */
[----:B------:R-:W-:Y:S02]  /*e2d0*/  CS2R R40, SRZ ;  /* 0x0000000000287805 */ /* 0x000fe4000001ff00 */
[----:B------:R-:W-:Y:S02]  /*e2e0*/  CS2R R44, SRZ ;  /* 0x00000000002c7805 */ /* 0x000fe4000001ff00 */
[----:B------:R-:W-:Y:S02]  /*e2f0*/  CS2R R42, SRZ ;  /* 0x00000000002a7805 */ /* 0x000fe4000001ff00 */
[----:B------:R-:W-:Y:S01]  /*e300*/  CS2R R46, SRZ ;  /* 0x00000000002e7805 */ /* 0x000fe2000001ff00 */
[----:B-----5:R-:W-:-:S05]  /*e310*/  IMAD R50, R5, R50, RZ ;  /* 0x0000003205327224 */ /* 0x020fca00078e02ff */
[----:B------:R-:W-:-:S13]  /*e320*/  ISETP.GE.AND P0, PT, R10, R50, PT ;  /* 0x000000320a00720c */ /* 0x000fda0003f06270 */
[----:B------:R-:W-:Y:S05]  /*e330*/  @P0 BRA `(.L_x_3182) ;  /* 0x0000000000500947 */ /* 0x000fea0003800000 */
[----:B------:R-:W2:Y:S01]  /*e340*/  LDL R11, [R1+0x64] ;  /* 0x00006400010b7983 */ /* 0x000ea20000100800 */
[----:B------:R-:W-:Y:S01]  /*e350*/  ULDC UR4, c[0x0][0x3f4] ;  /* 0x0000fd0000047ab9 */ /* 0x000fe20000000800 */
[----:B------:R-:W-:Y:S02]  /*e360*/  CS2R R40, SRZ ;  /* 0x0000000000287805 */ /* 0x000fe4000001ff00 */
[----:B------:R-:W-:Y:S02]  /*e370*/  ISETP.GE.AND P4, PT, R219, UR4, PT ;  /* 0x00000004db007c0c */ /* 0x000fe4000bf86270 */
[----:B------:R-:W-:Y:S02]  /*e380*/  CS2R R44, SRZ ;  /* 0x00000000002c7805 */ /* 0x000fe4000001ff00 */
[----:B------:R-:W-:-:S09]  /*e390*/  ISETP.GE.AND P3, PT, R18, UR4, PT ;  /* 0x0000000412007c0c */ /* 0x000fd2000bf66270 */
[C---:B---3--:R-:W-:Y:S02]  /*e3a0*/  @!P4 IADD3 R6, P0, R219.reuse, R4, RZ ;  /* 0x00000004db06c210 */ /* 0x048fe40007f1e0ff */
[----:B0-----:R-:W-:Y:S02]  /*e3b0*/  @!P4 IADD3 R8, P2, R219, R14, RZ ;  /* 0x0000000edb08c210 */ /* 0x001fe40007f5e0ff */
[----:B------:R-:W-:Y:S02]  /*e3c0*/  CS2R R46, SRZ ;  /* 0x00000000002e7805 */ /* 0x000fe4000001ff00 */
[----:B------:R-:W-:Y:S01]  /*e3d0*/  CS2R R42, SRZ ;  /* 0x00000000002a7805 */ /* 0x000fe2000001ff00 */
[----:B--2---:R-:W-:Y:S01]  /*e3e0*/  @!P4 IMAD.X R7, R3, 0x1, R11, P0 ;  /* 0x000000010307c824 */ /* 0x004fe200000e060b */
[----:B------:R-:W-:-:S04]  /*e3f0*/  @!P3 IADD3 R4, P0, R18, R4, RZ ;  /* 0x000000041204b210 */ /* 0x000fc80007f1e0ff */
[----:B------:R0:W5:Y:S01]  /*e400*/  @!P4 LD.E.64 R40, desc[UR42][R6.64] ;  /* 0x0000002a0628c980 */ /* 0x000162000c101b00 */
[----:B------:R-:W-:-:S05]  /*e410*/  @!P3 IMAD.X R5, R3, 0x1, R19, P0 ;  /* 0x000000010305b824 */ /* 0x000fca00000e0613 */
[----:B------:R2:W5:Y:S01]  /*e420*/  @!P3 LD.E.64 R44, desc[UR42][R4.64] ;  /* 0x0000002a042cb980 */ /* 0x000562000c101b00 */
[----:B0-----:R-:W-:-:S05]  /*e430*/  @!P3 IADD3 R6, P1, R18, R14, RZ ;  /* 0x0000000e1206b210 */ /* 0x001fca0007f3e0ff */
[C---:B----4-:R-:W-:Y:S02]  /*e440*/  @!P3 IMAD.X R7, R9.reuse, 0x1, R19, P1 ;  /* 0x000000010907b824 */ /* 0x050fe400008e0613 */
[----:B------:R-:W-:-:S03]  /*e450*/  @!P4 IMAD.X R9, R9, 0x1, R11, P2 ;  /* 0x000000010909c824 */ /* 0x000fc600010e060b */
[----:B------:R2:W5:Y:S04]  /*e460*/  @!P3 LD.E.64 R46, desc[UR42][R6.64] ;  /* 0x0000002a062eb980 */ /* 0x000568000c101b00 */
[----:B------:R2:W5:Y:S02]  /*e470*/  @!P4 LD.E.64 R42, desc[UR42][R8.64] ;  /* 0x0000002a082ac980 */ /* 0x000564000c101b00 */
.L_x_3182:
[----:B------:R-:W-:Y:S05]  /*e480*/  BSYNC B1 ;  /* 0x0000000000017941 */ /* 0x000fea0003800000 */
.L_x_3181:
[----:B------:R-:W-:Y:S01]  /*e490*/  UMOV UR4, 0xffffffff ;  /* 0xffffffff00047882 */ /* 0x000fe20000000000 */
[----:B------:R-:W-:Y:S02]  /*e4a0*/  CS2R R30, SRZ ;  /* 0x00000000001e7805 */ /* 0x000fe4000001ff00 */
[----:B------:R-:W-:Y:S05]  /*e4b0*/  BRA.DIV UR4, `(.L_x_3183) ;  /* 0x0000023604ac7947 */ /* 0x000fea000b800000 */
[----:B--2---:R2:W1:Y:S04]  /*e4c0*/  SHFL.IDX PT, R3, R49, 0x1, 0x181f ;  /* 0x00381f0031037f89 */ /* 0x00446800000e0000 */
[----:B---3--:R2:W3:Y:S04]  /*e4d0*/  SHFL.IDX PT, R4, R0, 0x1, 0x181f ;  /* 0x00381f0000047f89 */ /* 0x0084e800000e0000 */
[----:B----4-:R2:W4:Y:S04]  /*e4e0*/  SHFL.IDX PT, R9, R37, 0x1, 0x181f ;  /* 0x00381f0025097f89 */ /* 0x01052800000e0000 */
[----:B0-----:R2:W0:Y:S02]  /*e4f0*/  SHFL.IDX PT, R14, R48, 0x1, 0x181f ;  /* 0x00381f00300e7f89 */ /* 0x00142400000e0000 */
.L_x_3502:
[----:B------:R-:W-:Y:S01]  /*e500*/  VIADD R5, R10, 0x20 ;  /* 0x000000200a057836 */ /* 0x000fe20000000000 */
[----:B------:R-:W-:Y:S01]  /*e510*/  BSSY B1, `(.L_x_3184) ;  /* 0x000001a000017945 */ /* 0x000fe20003800000 */
[----:B------:R-:W-:Y:S02]  /*e520*/  CS2R R34, SRZ ;  /* 0x0000000000227805 */ /* 0x000fe4000001ff00 */
[----:B------:R-:W-:Y:S02]  /*e530*/  CS2R R32, SRZ ;  /* 0x0000000000207805 */ /* 0x000fe4000001ff00 */
[----:B------:R-:W-:Y:S02]  /*e540*/  CS2R R38, SRZ ;  /* 0x0000000000267805 */ /* 0x000fe4000001ff00 */
[----:B------:R-:W-:-:S13]  /*e550*/  ISETP.GE.AND P0, PT, R5, R50, PT ;  /* 0x000000320500720c */ /* 0x000fda0003f06270 */
[----:B------:R-:W-:Y:S05]  /*e560*/  @P0 BRA `(.L_x_3185) ;  /* 0x0000000000500947 */ /* 0x000fea0003800000 */
[----:B------:R-:W1:Y:S01]  /*e570*/  LDL R11, [R1+0x64] ;  /* 0x00006400010b7983 */ /* 0x000e620000100800 */
        /* <DEDUP_REMOVED lines=8> */
[----:B------:R-:W-:Y:S02]  /*e600*/  CS2R R32, SRZ ;  /* 0x0000000000207805 */ /* 0x000fe4000001ff00 */
[----:B-1----:R-:W-:Y:S02]  /*e610*/  @!P4 IADD3.X R7, R3, R11, RZ, P0, !PT ;  /* 0x0000000b0307c210 */ /* 0x002fe400007fe4ff */
[----:B------:R-:W-:-:S03]  /*e620*/  @!P3 IADD3 R4, P0, R18, R4, RZ ;  /* 0x000000041204b210 */ /* 0x000fc60007f1e0ff */
[----:B------:R0:W5:Y:S02]  /*e630*/  @!P4 LD.E.64 R30, desc[UR42][R6.64] ;  /* 0x0000002a061ec980 */ /* 0x000164000c101b00 */
[----:B------:R-:W-:-:S05]  /*e640*/  @!P3 IMAD.X R5, R3, 0x1, R19, P0 ;  /* 0x000000010305b824 */ /* 0x000fca00000e0613 */
[----:B------:R1:W5:Y:S01]  /*e650*/  @!P3 LD.E.64 R34, desc[UR42][R4.64] ;  /* 0x0000002a0422b980 */ /* 0x000362000c101b00 */
[----:B0-----:R-:W-:-:S05]  /*e660*/  @!P3 IADD3 R6, P1, R18, R14, RZ ;  /* 0x0000000e1206b210 */ /* 0x001fca0007f3e0ff */
[C---:B----4-:R-:W-:Y:S02]  /*e670*/  @!P3 IMAD.X R7, R9.reuse, 0x1, R19, P1 ;  /* 0x000000010907b824 */ /* 0x050fe400008e0613 */
[----:B------:R-:W-:-:S03]  /*e680*/  @!P4 IMAD.X R9, R9, 0x1, R11, P2 ;  /* 0x000000010909c824 */ /* 0x000fc600010e060b */
[----:B------:R1:W5:Y:S04]  /*e690*/  @!P3 LD.E.64 R38, desc[UR42][R6.64] ;  /* 0x0000002a0626b980 */ /* 0x000368000c101b00 */
[----:B------:R1:W5:Y:S02]  /*e6a0*/  @!P4 LD.E.64 R32, desc[UR42][R8.64] ;  /* 0x0000002a0820c980 */ /* 0x000364000c101b00 */
.L_x_3185:
[----:B------:R-:W-:Y:S05]  /*e6b0*/  BSYNC B1 ;  /* 0x0000000000017941 */ /* 0x000fea0003800000 */
.L_x_3184:
[----:B------:R-:W-:-:S03]  /*e6c0*/  UMOV UR4, 0xffffffff ;  /* 0xffffffff00047882 */ /* 0x000fc60000000000 */
[----:B------:R-:W-:Y:S05]  /*e6d0*/  BRA.DIV UR4, `(.L_x_3186) ;  /* 0x0000023604947947 */ /* 0x000fea000b800000 */
[----:B-1----:R1:W1:Y:S04]  /*e6e0*/  SHFL.IDX PT, R3, R49, 0x2, 0x181f ;  /* 0x00581f0031037f89 */ /* 0x00226800000e0000 */
[----:B---3--:R3:W1:Y:S04]  /*e6f0*/  SHFL.IDX PT, R4, R0, 0x2, 0x181f ;  /* 0x00581f0000047f89 */ /* 0x00866800000e0000 */
[----:B----4-:R3:W4:Y:S04]  /*e700*/  SHFL.IDX PT, R9, R37, 0x2, 0x181f ;  /* 0x00581f0025097f89 */ /* 0x01072800000e0000 */
[----:B0-----:R3:W0:Y:S02]  /*e710*/  SHFL.IDX PT, R14, R48, 0x2, 0x181f ;  /* 0x00581f00300e7f89 */ /* 0x00162400000e0000 */
.L_x_3508:
        /* <DEDUP_REMOVED lines=8> */
[----:B------:R-:W2:Y:S01]  /*e7a0*/  LDL R11, [R1+0x64] ;  /* 0x00006400010b7983 */ /* 0x000ea20000100800 */
[----:B------:R-:W-:Y:S01]  /*e7b0*/  ULDC UR4, c[0x0][0x3f4] ;  /* 0x0000fd0000047ab9 */ /* 0x000fe20000000800 */
[----:B------:R-:W-:Y:S02]  /*e7c0*/  CS2R R24, SRZ ;  /* 0x0000000000187805 */ /* 0x000fe4000001ff00 */
[----:B------:R-:W-:Y:S02]  /*e7d0*/  ISETP.GE.AND P4, PT, R219, UR4, PT ;  /* 0x00000004db007c0c */ /* 0x000fe4000bf86270 */
[----:B------:R-:W-:Y:S02]  /*e7e0*/  CS2R R26, SRZ ;  /* 0x00000000001a7805 */ /* 0x000fe4000001ff00 */
[----:B------:R-:W-:-:S09]  /*e7f0*/  ISETP.GE.AND P3, PT, R18, UR4, PT ;  /* 0x0000000412007c0c */ /* 0x000fd2000bf66270 */
[C---:B-1----:R-:W-:Y:S02]  /*e800*/  @!P4 IADD3 R6, P0, R219.reuse, R4, RZ ;  /* 0x00000004db06c210 */ /* 0x042fe40007f1e0ff */
        /* <DEDUP_REMOVED lines=13> */
.L_x_3188:
[----:B------:R-:W-:Y:S05]  /*e8e0*/  BSYNC B1 ;  /* 0x0000000000017941 */ /* 0x000fea0003800000 */
.L_x_3187:
[----:B------:R-:W-:Y:S01]  /*e8f0*/  UMOV UR4, 0xffffffff ;  /* 0xffffffff00047882 */ /* 0x000fe20000000000 */
[----:B-1--4-:R-:W-:Y:S02]  /*e900*/  CS2R R8, SRZ ;  /* 0x0000000000087805 */ /* 0x012fe4000001ff00 */
[----:B------:R-:W-:Y:S05]  /*e910*/  BRA.DIV UR4, `(.L_x_3189) ;  /* 0x0000023604747947 */ /* 0x000fea000b800000 */
[----:B------:R1:W4:Y:S04]  /*e920*/  SHFL.IDX PT, R3, R49, 0x3, 0x181f ;  /* 0x00781f0031037f89 */ /* 0x00032800000e0000 */
[----:B------:R1:W0:Y:S04]  /*e930*/  SHFL.IDX PT, R4, R0, 0x3, 0x181f ;  /* 0x00781f0000047f89 */ /* 0x00022800000e0000 */
[----:B--23--:R-:W2:Y:S04]  /*e940*/  SHFL.IDX PT, R37, R37, 0x3, 0x181f ;  /* 0x00781f0025257f89 */ /* 0x00cea800000e0000 */
[----:B-1----:R-:W3:Y:S02]  /*e950*/  SHFL.IDX PT, R48, R48, 0x3, 0x181f ;  /* 0x00781f0030307f89 */ /* 0x002ee400000e0000 */
.L_x_3514:
[----:B------:R-:W4:Y:S01]  /*e960*/  LDL R5, [R1+0x78] ;  /* 0x0000780001057983 */ /* 0x000f220000100800 */
[----:B------:R-:W-:Y:S01]  /*e970*/  VIADD R10, R10, 0x60 ;  /* 0x000000600a0a7836 */ /* 0x000fe20000000000 */
[----:B------:R-:W-:Y:S01]  /*e980*/  BSSY B1, `(.L_x_3190) ;  /* 0x000001e000017945 */ /* 0x000fe20003800000 */
[----:B------:R-:W-:Y:S02]  /*e990*/  CS2R R12, SRZ ;  /* 0x00000000000c7805 */ /* 0x000fe4000001ff00 */
[----:B0-----:R-:W-:Y:S02]  /*e9a0*/  CS2R R14, SRZ ;  /* 0x00000000000e7805 */ /* 0x001fe4000001ff00 */
[----:B------:R-:W-:Y:S02]  /*e9b0*/  ISETP.GE.AND P0, PT, R10, R50, PT ;  /* 0x000000320a00720c */ /* 0x000fe40003f06270 */
[----:B------:R-:W-:Y:S02]  /*e9c0*/  CS2R R10, SRZ ;  /* 0x00000000000a7805 */ /* 0x000fe4000001ff00 */
[----:B----4-:R-:W-:-:S04]  /*e9d0*/  LEA.HI R0, R5, R5, RZ, 0x1 ;  /* 0x0000000505007211 */ /* 0x010fc800078f08ff */
[----:B------:R-:W-:-:S04]  /*e9e0*/  LOP3.LUT R0, R0, 0xfffffffe, RZ, 0xc0, !PT ;  /* 0xfffffffe00007812 */ /* 0x000fc800078ec0ff */
[----:B------:R-:W-:-:S04]  /*e9f0*/  IADD3 R0, R5, -R0, RZ ;  /* 0x8000000005007210 */ /* 0x000fc80007ffe0ff */
[----:B------:R-:W-:Y:S01]  /*ea00*/  SHF.L.U32 R51, R0, 0x1f, RZ ;  /* 0x0000001f00337819 */ /* 0x000fe200000006ff */
[----:B------:R-:W-:Y:S06]  /*ea10*/  @P0 BRA `(.L_x_3191) ;  /* 0x0000000000500947 */ /* 0x000fec0003800000 */
[----:B------:R-:W4:Y:S01]  /*ea20*/  LDL R53, [R1+0x64] ;  /* 0x0000640001357983 */ /* 0x000f220000100800 */
[----:B------:R-:W-:Y:S01]  /*ea30*/  ULDC UR4, c[0x0][0x3f4] ;  /* 0x0000fd0000047ab9 */ /* 0x000fe20000000800 */
[----:B------:R-:W-:Y:S02]  /*ea40*/  CS2R R8, SRZ ;  /* 0x0000000000087805 */ /* 0x000fe4000001ff00 */
[----:B------:R-:W-:Y:S02]  /*ea50*/  ISETP.GE.AND P4, PT, R219, UR4, PT ;  /* 0x00000004db007c0c */ /* 0x000fe4000bf86270 */
[----:B------:R-:W-:Y:S02]  /*ea60*/  CS2R R12, SRZ ;  /* 0x00000000000c7805 */ /* 0x000fe4000001ff00 */
[----:B------:R-:W-:-:S09]  /*ea70*/  ISETP.GE.AND P3, PT, R18, UR4, PT ;  /* 0x0000000412007c0c */ /* 0x000fd2000bf66270 */
[-C--:B------:R-:W-:Y:S02]  /*ea80*/  @!P4 IADD3 R6, P0, R219, R4.reuse, RZ ;  /* 0x00000004db06c210 */ /* 0x080fe40007f1e0ff */
[----:B------:R-:W-:Y:S02]  /*ea90*/  CS2R R14, SRZ ;  /* 0x00000000000e7805 */ /* 0x000fe4000001ff00 */
[----:B------:R-:W-:Y:S01]  /*eaa0*/  CS2R R10, SRZ ;  /* 0x00000000000a7805 */ /* 0x000fe2000001ff00 */
[----:B----4-:R-:W-:Y:S01]  /*eab0*/  @!P4 IMAD.X R7, R3, 0x1, R53, P0 ;  /* 0x000000010307c824 */ /* 0x010fe200000e0635 */
[----:B------:R-:W-:-:S04]  /*eac0*/  @!P3 IADD3 R4, P0, R18, R4, RZ ;  /* 0x000000041204b210 */ /* 0x000fc80007f1e0ff */
[----:B------:R3:W5:Y:S01]  /*ead0*/  @!P4 LD.E.64 R8, desc[UR42][R6.64] ;  /* 0x0000002a0608c980 */ /* 0x000762000c101b00 */
[----:B------:R-:W-:-:S05]  /*eae0*/  @!P3 IMAD.X R5, R3, 0x1, R19, P0 ;  /* 0x000000010305b824 */ /* 0x000fca00000e0613 */
[----:B------:R0:W5:Y:S01]  /*eaf0*/  @!P3 LD.E.64 R12, desc[UR42][R4.64] ;  /* 0x0000002a040cb980 */ /* 0x000162000c101b00 */
[-C--:B---3--:R-:W-:Y:S02]  /*eb00*/  @!P3 IADD3 R6, P1, R18, R48.reuse, RZ ;  /* 0x000000301206b210 */ /* 0x088fe40007f3e0ff */
[----:B------:R-:W-:-:S03]  /*eb10*/  @!P4 IADD3 R48, P2, R219, R48, RZ ;  /* 0x00000030db30c210 */ /* 0x000fc60007f5e0ff */
[C---:B--2---:R-:W-:Y:S02]  /*eb20*/  @!P3 IMAD.X R7, R37.reuse, 0x1, R19, P1 ;  /* 0x000000012507b824 */ /* 0x044fe400008e0613 */
[----:B------:R-:W-:-:S03]  /*eb30*/  @!P4 IMAD.X R49, R37, 0x1, R53, P2 ;  /* 0x000000012531c824 */ /* 0x000fc600010e0635 */
[----:B------:R0:W5:Y:S04]  /*eb40*/  @!P3 LD.E.64 R14, desc[UR42][R6.64] ;  /* 0x0000002a060eb980 */ /* 0x000168000c101b00 */
[----:B------:R0:W5:Y:S02]  /*eb50*/  @!P4 LD.E.64 R10, desc[UR42][R48.64] ;  /* 0x0000002a300ac980 */ /* 0x000164000c101b00 */
.L_x_3191:
[----:B------:R-:W-:Y:S05]  /*eb60*/  BSYNC B1 ;  /* 0x0000000000017941 */ /* 0x000fea0003800000 */
.L_x_3190:
[----:B------:R-:W1:Y:S01]  /*eb70*/  SYNCS.PHASECHK.TRANS64.TRYWAIT P0, [R216+URZ+0x38800], R51 ;  /* 0x03880033d80075a7 */ /* 0x000e62000800017f */
[----:B------:R-:W-:Y:S01]  /*eb80*/  VIADDMNMX R3, R50, -R52, 0x80, PT ;  /* 0x0000008032037446 */ /* 0x000fe20003800934 */
[----:B------:R-:W-:Y:S03]  /*eb90*/  BSSY B1, `(.L_x_3192) ;  /* 0x0000003000017945 */ /* 0x000fe60003800000 */
[----:B------:R-:W-:Y:S01]  /*eba0*/  ISETP.GE.AND P1, PT, R220, R3, PT ;  /* 0x00000003dc00720c */ /* 0x000fe20003f26270 */
[----:B-1----:R-:W-:-:S12]  /*ebb0*/  @!P0 BRA `(.L_x_3193) ;  /* 0x0000023400408947 */ /* 0x002fd80003800000 */
.L_x_3515:
[----:B------:R-:W-:Y:S05]  /*ebc0*/  BSYNC B1 ;  /* 0x0000000000017941 */ /* 0x000fea0003800000 */
.L_x_3192:
[----:B------:R-:W-:Y:S04]  /*ebd0*/  BSSY B1, `(.L_x_3194) ;  /* 0x00000fa000017945 */ /* 0x000fe80003800000 */
[----:B------:R-:W-:Y:S05]  /*ebe0*/  @P1 BRA `(.L_x_3195) ;  /* 0x0000000c00e01947 */ /* 0x000fea0003800000 */
[----:B------:R4:W5:Y:S01]  /*ebf0*/  LDL R61, [R1+0x58] ;  /* 0x00005800013d7983 */ /* 0x0009620000100800 */
[----:B------:R-:W0:Y:S01]  /*ec00*/  LDC R0, c[0x0][0x3f4] ;  /* 0x0000fd00ff007b82 */ /* 0x000e220000000800 */
[----:B------:R-:W-:Y:S01]  /*ec10*/  BSSY B2, `(.L_x_3196) ;  /* 0x000007a000027945 */ /* 0x000fe20003800000 */
[-C--:B0-----:R-:W-:Y:S02]  /*ec20*/  ISETP.GE.AND P0, PT, R18, R0.reuse, PT ;  /* 0x000000001200720c */ /* 0x081fe40003f06270 */
[----:B------:R-:W-:-:S11]  /*ec30*/  ISETP.GE.AND P1, PT, R219, R0, PT ;  /* 0x00000000db00720c */ /* 0x000fd60003f26270 */
[----:B----4-:R-:W-:Y:S05]  /*ec40*/  @P0 BRA `(.L_x_3197) ;  /* 0x0000000400d80947 */ /* 0x010fea0003800000 */
[----:B-----5:R-:W0:Y:S01]  /*ec50*/  LDS.128 R4, [R61+0x20400] ;  /* 0x020400003d047984 */ /* 0x020e220000000c00 */
[----:B------:R-:W-:Y:S02]  /*ec60*/  SHF.R.U32.HI R49, RZ, 0x8, R45 ;  /* 0x00000008ff317819 */ /* 0x000fe4000001162d */
[----:B---3--:R-:W-:Y:S02]  /*ec70*/  LOP3.LUT R48, R45, 0xff, RZ, 0xc0, !PT ;  /* 0x000000ff2d307812 */ /* 0x008fe400078ec0ff */
[----:B------:R-:W-:Y:S02]  /*ec80*/  LOP3.LUT R49, R49, 0xff, RZ, 0xc0, !PT ;  /* 0x000000ff31317812 */ /* 0x000fe400078ec0ff */
[----:B------:R-:W-:Y:S02]  /*ec90*/  SHF.R.U32.HI R53, RZ, 0x8, R47 ;  /* 0x00000008ff357819 */ /* 0x000fe4000001162f */
[----:B--2---:R-:W-:Y:S02]  /*eca0*/  SHF.R.U32.HI R37, RZ, 0x8, R44 ;  /* 0x00000008ff257819 */ /* 0x004fe4000001162c */
[----:B------:R-:W-:-:S02]  /*ecb0*/  PRMT R48, R49, 0x7604, R48 ;  /* 0x0000760431307816 */ /* 0x000fc40000000030 */
[----:B------:R-:W-:Y:S02]  /*ecc0*/  LOP3.LUT R50, R47, 0xff, RZ, 0xc0, !PT ;  /* 0x000000ff2f327812 */ /* 0x000fe400078ec0ff */
[----:B------:R-:W-:Y:S02]  /*ecd0*/  LOP3.LUT R53, R53, 0xff, RZ, 0xc0, !PT ;  /* 0x000000ff35357812 */ /* 0x000fe400078ec0ff */
[----:B------:R-:W-:Y:S02]  /*ece0*/  SHF.R.U32.HI R52, RZ, 0x10, R47 ;  /* 0x00000010ff347819 */ /* 0x000fe4000001162f */
[----:B------:R-:W-:Y:S02]  /*ecf0*/  SHF.R.U32.HI R54, RZ, 0x10, R45 ;  /* 0x00000010ff367819 */ /* 0x000fe4000001162d */
[----:B------:R-:W-:Y:S02]  /*ed00*/  SHF.R.U32.HI R49, RZ, 0x8, R46 ;  /* 0x00000008ff317819 */ /* 0x000fe4000001162e */
[----:B------:R-:W-:-:S02]  /*ed10*/  LOP3.LUT R0, R44, 0xff, RZ, 0xc0, !PT ;  /* 0x000000ff2c007812 */ /* 0x000fc400078ec0ff */
[----:B------:R-:W-:Y:S02]  /*ed20*/  LOP3.LUT R37, R37, 0xff, RZ, 0xc0, !PT ;  /* 0x000000ff25257812 */ /* 0x000fe400078ec0ff */
[----:B------:R-:W-:Y:S01]  /*ed30*/  PRMT R50, R53, 0x7604, R50 ;  /* 0x0000760435327816 */ /* 0x000fe20000000032 */
[----:B------:R-:W-:Y:S01]  /*ed40*/  IMAD.U32 R53, R52, 0x10000, RZ ;  /* 0x0001000034357824 */ /* 0x000fe200078e00ff */
[----:B-1----:R-:W-:Y:S01]  /*ed50*/  LOP3.LUT R51, R49, 0xff, RZ, 0xc0, !PT ;  /* 0x000000ff31337812 */ /* 0x002fe200078ec0ff */
[----:B------:R-:W-:Y:S01]  /*ed60*/  IMAD.U32 R49, R54, 0x10000, RZ ;  /* 0x0001000036317824 */ /* 0x000fe200078e00ff */
[----:B------:R-:W-:Y:S02]  /*ed70*/  PRMT R37, R37, 0x7604, R0 ;  /* 0x0000760425257816 */ /* 0x000fe40000000000 */
[----:B------:R-:W-:Y:S02]  /*ed80*/  LOP3.LUT R0, R46, 0xff, RZ, 0xc0, !PT ;  /* 0x000000ff2e007812 */ /* 0x000fe400078ec0ff */
[----:B------:R-:W-:-:S02]  /*ed90*/  LOP3.LUT R53, R50, 0xff0000, R53, 0xf8, !PT ;  /* 0x00ff000032357812 */ /* 0x000fc400078ef835 */
[----:B------:R-:W-:Y:S02]  /*eda0*/  LOP3.LUT R49, R48, 0xff0000, R49, 0xf8, !PT ;  /* 0x00ff000030317812 */ /* 0x000fe400078ef831 */
[----:B------:R-:W-:Y:S02]  /*edb0*/  PRMT R51, R51, 0x7604, R0 ;  /* 0x0000760433337816 */ /* 0x000fe40000000000 */
[----:B------:R-:W-:Y:S02]  /*edc0*/  LOP3.LUT R53, R53, 0xff000000, R47, 0xf8, !PT ;  /* 0xff00000035357812 */ /* 0x000fe400078ef82f */
[----:B------:R-:W-:Y:S02]  /*edd0*/  LOP3.LUT R49, R49, 0xff000000, R45, 0xf8, !PT ;  /* 0xff00000031317812 */ /* 0x000fe400078ef82d */
[----:B0-----:R-:W-:Y:S02]  /*ede0*/  F2FP.F16.E4M3.UNPACK_B R0, R6.H1 ;  /* 0x00000006ff00723e */ /* 0x001fe400030006ff */
[----:B------:R-:W-:-:S02]  /*edf0*/  LOP3.LUT R51, R51, 0xff0000, R46, 0xf8, !PT ;  /* 0x00ff000033337812 */ /* 0x000fc400078ef82e */
[----:B------:R-:W-:Y:S02]  /*ee00*/  F2FP.F16.E4M3.UNPACK_B R54, R53 ;  /* 0x00000035ff36723e */ /* 0x000fe400020006ff */
[----:B------:R-:W-:Y:S02]  /*ee10*/  F2FP.F16.E4M3.UNPACK_B R50, R49 ;  /* 0x00000031ff32723e */ /* 0x000fe400020006ff */
[----:B------:R-:W-:Y:S01]  /*ee20*/  LOP3.LUT R52, R51, 0xff000000, R46, 0xf8, !PT ;  /* 0xff00000033347812 */ /* 0x000fe200078ef82e */
[--C-:B------:R-:W-:Y:S01]  /*ee30*/  HADD2.F32 R46, -RZ, R0.reuse.H0_H0 ;  /* 0x20000000ff2e7230 */ /* 0x100fe20000004100 */
[--C-:B------:R-:W-:Y:S01]  /*ee40*/  LOP3.LUT R37, R37, 0xff0000, R44.reuse, 0xf8, !PT ;  /* 0x00ff000025257812 */ /* 0x100fe200078ef82c */
[----:B------:R-:W-:Y:S01]  /*ee50*/  HADD2.F32 R0, -RZ, R0.H1_H1 ;  /* 0x30000000ff007230 */ /* 0x000fe20000004100 */
[----:B------:R-:W-:Y:S01]  /*ee60*/  F2FP.F16.E4M3.UNPACK_B R45, R6 ;  /* 0x00000006ff2d723e */ /* 0x000fe200020006ff */
[----:B------:R-:W-:Y:S01]  /*ee70*/  HADD2.F32 R55, -RZ, R54.H1_H1 ;  /* 0x30000036ff377230 */ /* 0x000fe20000004100 */
[----:B------:R-:W-:Y:S01]  /*ee80*/  LOP3.LUT R48, R37, 0xff000000, R44, 0xf8, !PT ;  /* 0xff00000025307812 */ /* 0x000fe200078ef82c */
[----:B------:R-:W-:Y:S01]  /*ee90*/  HADD2.F32 R51, -RZ, R50.H1_H1 ;  /* 0x30000032ff337230 */ /* 0x000fe20000004100 */
[----:B------:R-:W-:Y:S01]  /*eea0*/  F2FP.F16.E4M3.UNPACK_B R37, R5 ;  /* 0x00000005ff25723e */ /* 0x000fe200020006ff */
[----:B------:R-:W-:-:S02]  /*eeb0*/  HADD2.F32 R54, -RZ, R54.H0_H0 ;  /* 0x20000036ff367230 */ /* 0x000fc40000004100 */
[C---:B------:R-:W-:Y:S01]  /*eec0*/  FMUL.FTZ R57, R0.reuse, R55 ;  /* 0x0000003700397220 */ /* 0x040fe20000410000 */
[----:B------:R-:W-:Y:S01]  /*eed0*/  F2FP.F16.E4M3.UNPACK_B R44, R5.H1 ;  /* 0x00000005ff2c723e */ /* 0x000fe200030006ff */
[----:B------:R-:W-:Y:S01]  /*eee0*/  FMUL.FTZ R56, R0, R51 ;  /* 0x0000003300387220 */ /* 0x000fe20000410000 */
[--C-:B------:R-:W-:Y:S01]  /*eef0*/  HADD2.F32 R5, -RZ, R45.reuse.H1_H1 ;  /* 0x3000002dff057230 */ /* 0x100fe20000004100 */
[----:B------:R-:W-:Y:S01]  /*ef00*/  F2FP.F16.E4M3.UNPACK_B R47, R7 ;  /* 0x00000007ff2f723e */ /* 0x000fe200020006ff */
[----:B------:R-:W-:Y:S01]  /*ef10*/  HADD2.F32 R50, -RZ, R50.H0_H0 ;  /* 0x20000032ff327230 */ /* 0x000fe20000004100 */
[----:B------:R-:W-:Y:S01]  /*ef20*/  F2FP.F16.E4M3.UNPACK_B R53, R53.H1 ;  /* 0x00000035ff35723e */ /* 0x000fe200030006ff */
[C---:B------:R-:W-:Y:S01]  /*ef30*/  FFMA.FTZ R0, R46.reuse, R51, -R57 ;  /* 0x000000332e007223 */ /* 0x040fe20000010839 */
[----:B------:R-:W-:Y:S01]  /*ef40*/  FFMA.FTZ R57, R46, R55, R56 ;  /* 0x000000372e397223 */ /* 0x000fe20000010038 */
[----:B------:R-:W-:Y:S01]  /*ef50*/  HADD2.F32 R45, -RZ, R45.H0_H0 ;  /* 0x2000002dff2d7230 */ /* 0x000fe20000004100 */
[----:B------:R-:W-:Y:S01]  /*ef60*/  F2FP.F16.E4M3.UNPACK_B R49, R49.H1 ;  /* 0x00000031ff31723e */ /* 0x000fe200030006ff */
[C---:B------:R-:W-:Y:S01]  /*ef70*/  FMUL.FTZ R46, R5.reuse, R54 ;  /* 0x00000036052e7220 */ /* 0x040fe20000410000 */
[----:B------:R-:W-:Y:S01]  /*ef80*/  FMUL.FTZ R51, R5, R50 ;  /* 0x0000003205337220 */ /* 0x000fe20000410000 */
[----:B------:R-:W-:Y:S01]  /*ef90*/  HADD2.F32 R5, -RZ, R47.H1_H1 ;  /* 0x3000002fff057230 */ /* 0x000fe20000004100 */
[----:B------:R-:W-:Y:S01]  /*efa0*/  F2FP.F16.E4M3.UNPACK_B R7, R7.H1 ;  /* 0x00000007ff07723e */ /* 0x000fe200030006ff */
[----:B------:R-:W-:-:S02]  /*efb0*/  HADD2.F32 R56, -RZ, R53.H0_H0 ;  /* 0x20000035ff387230 */ /* 0x000fc40000004100 */
[C---:B------:R-:W-:Y:S01]  /*efc0*/  FFMA.FTZ R55, R45.reuse, R50, -R46 ;  /* 0x000000322d377223 */ /* 0x040fe2000001082e */
[----:B------:R-:W-:Y:S02]  /*efd0*/  HADD2.F32 R46, -RZ, R49.H0_H0 ;  /* 0x20000031ff2e7230 */ /* 0x000fe40000004100 */
[----:B------:R-:W-:Y:S01]  /*efe0*/  FFMA.FTZ R58, R45, R54, R51 ;  /* 0x000000362d3a7223 */ /* 0x000fe20000010033 */
[----:B------:R-:W-:Y:S02]  /*eff0*/  HADD2.F32 R47, -RZ, R47.H0_H0 ;  /* 0x2000002fff2f7230 */ /* 0x000fe40000004100 */
[C---:B------:R-:W-:Y:S01]  /*f000*/  FMUL.FTZ R50, R5.reuse, R56 ;  /* 0x0000003805327220 */ /* 0x040fe20000410000 */
[----:B------:R-:W-:Y:S02]  /*f010*/  HADD2.F32 R54, -RZ, R53.H1_H1 ;  /* 0x30000035ff367230 */ /* 0x000fe40000004100 */
[----:B------:R-:W-:Y:S01]  /*f020*/  FMUL.FTZ R60, R5, R46 ;  /* 0x0000002e053c7220 */ /* 0x000fe20000410000 */
[----:B------:R-:W-:-:S02]  /*f030*/  HADD2.F32 R45, -RZ, R7.H1_H1 ;  /* 0x30000007ff2d7230 */ /* 0x000fc40000004100 */
[C---:B------:R-:W-:Y:S01]  /*f040*/  FFMA.FTZ R53, R47.reuse, R46, -R50 ;  /* 0x0000002e2f357223 */ /* 0x040fe20000010832 */
[----:B------:R-:W-:Y:S02]  /*f050*/  HADD2.F32 R46, -RZ, R49.H1_H1 ;  /* 0x30000031ff2e7230 */ /* 0x000fe40000004100 */
[----:B------:R-:W-:Y:S01]  /*f060*/  FFMA.FTZ R60, R47, R56, R60 ;  /* 0x000000382f3c7223 */ /* 0x000fe2000001003c */
[----:B------:R-:W-:Y:S01]  /*f070*/  F2FP.F16.E4M3.UNPACK_B R6, R4 ;  /* 0x00000004ff06723e */ /* 0x000fe200020006ff */
[----:B------:R-:W-:Y:S02]  /*f080*/  HADD2.F32 R5, -RZ, R7.H0_H0 ;  /* 0x20000007ff057230 */ /* 0x000fe40000004100 */
[C---:B------:R-:W-:Y:S01]  /*f090*/  FMUL.FTZ R50, R45.reuse, R54 ;  /* 0x000000362d327220 */ /* 0x040fe20000410000 */
[----:B------:R-:W-:Y:S01]  /*f0a0*/  FMUL.FTZ R56, R45, R46 ;  /* 0x0000002e2d387220 */ /* 0x000fe20000410000 */
[----:B------:R-:W-:Y:S02]  /*f0b0*/  F2FP.F16.E4M3.UNPACK_B R4, R4.H1 ;  /* 0x00000004ff04723e */ /* 0x000fe400030006ff */
[----:B------:R-:W-:Y:S01]  /*f0c0*/  F2FP.F16.E4M3.UNPACK_B R47, R52 ;  /* 0x00000034ff2f723e */ /* 0x000fe200020006ff */
[C---:B------:R-:W-:Y:S01]  /*f0d0*/  FFMA.FTZ R59, R5.reuse, R46, -R50 ;  /* 0x0000002e053b7223 */ /* 0x040fe20000010832 */
[----:B------:R-:W-:Y:S01]  /*f0e0*/  F2FP.F16.E4M3.UNPACK_B R45, R48 ;  /* 0x00000030ff2d723e */ /* 0x000fe200020006ff */
[----:B------:R-:W-:Y:S01]  /*f0f0*/  FFMA.FTZ R62, R5, R54, R56 ;  /* 0x00000036053e7223 */ /* 0x000fe20000010038 */
[--C-:B------:R-:W-:Y:S01]  /*f100*/  HADD2.F32 R7, -RZ, R4.reuse.H1_H1 ;  /* 0x30000004ff077230 */ /* 0x100fe20000004100 */
[----:B------:R-:W-:Y:S01]  /*f110*/  F2FP.F16.E4M3.UNPACK_B R48, R48.H1 ;  /* 0x00000030ff30723e */ /* 0x000fe200030006ff */
[----:B------:R-:W-:Y:S01]  /*f120*/  HADD2.F32 R50, -RZ, R47.H1_H1 ;  /* 0x3000002fff327230 */ /* 0x000fe20000004100 */
[----:B------:R-:W-:Y:S01]  /*f130*/  F2FP.F16.E4M3.UNPACK_B R52, R52.H1 ;  /* 0x00000034ff34723e */ /* 0x000fe200030006ff */
[----:B------:R-:W-:Y:S01]  /*f140*/  HADD2.F32 R46, -RZ, R45.H1_H1 ;  /* 0x3000002dff2e7230 */ /* 0x000fe20000004100 */
[----:B------:R-:W-:Y:S01]  /*f150*/  F2FP.SATFINITE.E4M3.F32.PACK_AB_MERGE_C R0, R57, R0, RZ ;  /* 0x000000003900723e */ /* 0x000fe200048070ff */
[----:B------:R-:W-:-:S02]  /*f160*/  HADD2.F32 R5, -RZ, R4.H0_H0 ;  /* 0x20000004ff057230 */ /* 0x000fc40000004100 */
[C---:B------:R-:W-:Y:S01]  /*f170*/  FMUL.FTZ R54, R7.reuse, R50 ;  /* 0x0000003207367220 */ /* 0x040fe20000410000 */
[----:B------:R-:W-:Y:S02]  /*f180*/  HADD2.F32 R47, -RZ, R47.H0_H0 ;  /* 0x2000002fff2f7230 */ /* 0x000fe40000004100 */
[-C--:B------:R-:W-:Y:S01]  /*f190*/  FMUL.FTZ R56, R7, R46.reuse ;  /* 0x0000002e07387220 */ /* 0x080fe20000410000 */
[--C-:B------:R-:W-:Y:S02]  /*f1a0*/  HADD2.F32 R4, -RZ, R6.reuse.H1_H1 ;  /* 0x30000006ff047230 */ /* 0x100fe40000004100 */
[C---:B------:R-:W-:Y:S01]  /*f1b0*/  FFMA.FTZ R54, R5.reuse, R46, -R54 ;  /* 0x0000002e05367223 */ /* 0x040fe20000010836 */
[----:B------:R-:W-:Y:S02]  /*f1c0*/  HADD2.F32 R45, -RZ, R45.H0_H0 ;  /* 0x2000002dff2d7230 */ /* 0x000fe40000004100 */
[----:B------:R-:W-:Y:S01]  /*f1d0*/  FFMA.FTZ R49, R5, R50, R56 ;  /* 0x0000003205317223 */ /* 0x000fe20000010038 */
[----:B------:R-:W-:-:S02]  /*f1e0*/  HADD2.F32 R6, -RZ, R6.H0_H0 ;  /* 0x20000006ff067230 */ /* 0x000fc40000004100 */
[C---:B------:R-:W-:Y:S01]  /*f1f0*/  FMUL.FTZ R7, R4.reuse, R47 ;  /* 0x0000002f04077220 */ /* 0x040fe20000410000 */
[--C-:B------:R-:W-:Y:S02]  /*f200*/  HADD2.F32 R5, -RZ, R44.reuse.H1_H1 ;  /* 0x3000002cff057230 */ /* 0x100fe40000004100 */
[-C--:B------:R-:W-:Y:S01]  /*f210*/  FMUL.FTZ R4, R4, R45.reuse ;  /* 0x0000002d04047220 */ /* 0x080fe20000410000 */
[----:B------:R-:W-:Y:S02]  /*f220*/  HADD2.F32 R44, -RZ, R44.H0_H0 ;  /* 0x2000002cff2c7230 */ /* 0x000fe40000004100 */
[C---:B------:R-:W-:Y:S01]  /*f230*/  FFMA.FTZ R45, R6.reuse, R45, -R7 ;  /* 0x0000002d062d7223 */ /* 0x040fe20000010807 */
[----:B------:R-:W-:Y:S02]  /*f240*/  HADD2.F32 R7, -RZ, R52.H1_H1 ;  /* 0x30000034ff077230 */ /* 0x000fe40000004100 */
[----:B------:R-:W-:Y:S01]  /*f250*/  FFMA.FTZ R46, R6, R47, R4 ;  /* 0x0000002f062e7223 */ /* 0x000fe20000010004 */
[----:B------:R-:W-:-:S02]  /*f260*/  HADD2.F32 R6, -RZ, R48.H1_H1 ;  /* 0x30000030ff067230 */ /* 0x000fc40000004100 */
[----:B------:R-:W-:Y:S02]  /*f270*/  HADD2.F32 R48, -RZ, R48.H0_H0 ;  /* 0x20000030ff307230 */ /* 0x000fe40000004100 */
[CC--:B------:R-:W-:Y:S01]  /*f280*/  FMUL.FTZ R51, R5.reuse, R7.reuse ;  /* 0x0000000705337220 */ /* 0x0c0fe20000410000 */
[----:B------:R-:W-:Y:S02]  /*f290*/  HADD2.F32 R52, -RZ, R52.H0_H0 ;  /* 0x20000034ff347230 */ /* 0x000fe40000004100 */
[-C--:B------:R-:W-:Y:S01]  /*f2a0*/  FMUL.FTZ R56, R5, R6.reuse ;  /* 0x0000000605387220 */ /* 0x080fe20000410000 */
[--C-:B------:R-:W-:Y:S02]  /*f2b0*/  HADD2.F32 R4, -RZ, R37.reuse.H1_H1 ;  /* 0x30000025ff047230 */ /* 0x100fe40000004100 */
[C---:B------:R-:W-:Y:S01]  /*f2c0*/  FFMA.FTZ R51, R44.reuse, R6, -R51 ;  /* 0x000000062c337223 */ /* 0x040fe20000010833 */
[----:B------:R-:W-:Y:S02]  /*f2d0*/  HADD2.F32 R37, -RZ, R37.H0_H0 ;  /* 0x20000025ff257230 */ /* 0x000fe40000004100 */
[----:B------:R-:W-:Y:S01]  /*f2e0*/  FFMA.FTZ R56, R44, R7, R56 ;  /* 0x000000072c387223 */ /* 0x000fe20000010038 */
[----:B------:R-:W-:Y:S01]  /*f2f0*/  F2FP.SATFINITE.E4M3.F32.PACK_AB_MERGE_C R7, R62, R59, RZ ;  /* 0x0000003b3e07723e */ /* 0x000fe200048070ff */
[C---:B------:R-:W-:Y:S01]  /*f300*/  FMUL.FTZ R50, R4.reuse, R52 ;  /* 0x0000003404327220 */ /* 0x040fe20000410000 */
[----:B------:R-:W-:Y:S01]  /*f310*/  FMUL.FTZ R47, R4, R48 ;  /* 0x00000030042f7220 */ /* 0x000fe20000410000 */
[----:B------:R-:W-:-:S02]  /*f320*/  F2FP.SATFINITE.E4M3.F32.PACK_AB_MERGE_C R4, R49, R54, RZ ;  /* 0x000000363104723e */ /* 0x000fc400048070ff */
[C---:B------:R-:W-:Y:S01]  /*f330*/  FFMA.FTZ R5, R37.reuse, R48, -R50 ;  /* 0x0000003025057223 */ /* 0x040fe20000010832 */
[----:B------:R-:W-:Y:S01]  /*f340*/  FFMA.FTZ R52, R37, R52, R47 ;  /* 0x0000003425347223 */ /* 0x000fe2000001002f */
[----:B------:R-:W-:Y:S02]  /*f350*/  F2FP.SATFINITE.E4M3.F32.PACK_AB_MERGE_C R51, R56, R51, RZ ;  /* 0x000000333833723e */ /* 0x000fe400048070ff */
[----:B------:R-:W-:Y:S02]  /*f360*/  F2FP.SATFINITE.E4M3.F32.PACK_AB_MERGE_C R6, R58, R55, R0 ;  /* 0x000000373a06723e */ /* 0x000fe40004807000 */
[----:B------:R-:W-:Y:S02]  /*f370*/  F2FP.SATFINITE.E4M3.F32.PACK_AB_MERGE_C R7, R60, R53, R7 ;  /* 0x000000353c07723e */ /* 0x000fe40004807007 */
[----:B------:R-:W-:Y:S02]  /*f380*/  F2FP.SATFINITE.E4M3.F32.PACK_AB_MERGE_C R4, R46, R45, R4 ;  /* 0x0000002d2e04723e */ /* 0x000fe40004807004 */
[----:B------:R-:W-:-:S05]  /*f390*/  F2FP.SATFINITE.E4M3.F32.PACK_AB_MERGE_C R5, R52, R5, R51 ;  /* 0x000000053405723e */ /* 0x000fca0004807033 */
[----:B------:R0:W-:Y:S02]  /*f3a0*/  STS.128 [R61+0x20400], R4 ;  /* 0x020400043d007388 */ /* 0x0001e40000000c00 */
.L_x_3197:
[----:B------:R-:W-:Y:S05]  /*f3b0*/  BSYNC B2 ;  /* 0x0000000000027941 */ /* 0x000fea0003800000 */
.L_x_3196:
[----:B------:R-:W-:Y:S05]  /*f3c0*/  @P1 BRA `(.L_x_3195) ;  /* 0x0000000400e81947 */ /* 0x000fea0003800000 */
[----:B0----5:R-:W0:Y:S01]  /*f3d0*/  LDS.128 R4, [R61+0x24400] ;  /* 0x024400003d047984 */ /* 0x021e220000000c00 */
[----:B------:R-:W-:Y:S02]  /*f3e0*/  SHF.R.U32.HI R44, RZ, 0x8, R41 ;  /* 0x00000008ff2c7819 */ /* 0x000fe40000011629 */
[----:B---3--:R-:W-:Y:S02]  /*f3f0*/  SHF.R.U32.HI R48, RZ, 0x8, R43 ;  /* 0x00000008ff307819 */ /* 0x008fe4000001162b */
[----:B------:R-:W-:Y:S02]  /*f400*/  LOP3.LUT R45, R41, 0xff, RZ, 0xc0, !PT ;  /* 0x000000ff292d7812 */ /* 0x000fe400078ec0ff */
[----:B------:R-:W-:Y:S02]  /*f410*/  LOP3.LUT R49, R43, 0xff, RZ, 0xc0, !PT ;  /* 0x000000ff2b317812 */ /* 0x000fe400078ec0ff */
[----:B------:R-:W-:Y:S02]  /*f420*/  LOP3.LUT R44, R44, 0xff, RZ, 0xc0, !PT ;  /* 0x000000ff2c2c7812 */ /* 0x000fe400078ec0ff */
[----:B------:R-:W-:-:S02]  /*f430*/  LOP3.LUT R48, R48, 0xff, RZ, 0xc0, !PT ;  /* 0x000000ff30307812 */ /* 0x000fc400078ec0ff */
[----:B------:R-:W-:Y:S02]  /*f440*/  SHF.R.U32.HI R0, RZ, 0x8, R40 ;  /* 0x00000008ff007819 */ /* 0x000fe40000011628 */
[----:B------:R-:W-:Y:S02]  /*f450*/  PRMT R45, R44, 0x7604, R45 ;  /* 0x000076042c2d7816 */ /* 0x000fe4000000002d */
[----:B------:R-:W-:Y:S02]  /*f460*/  PRMT R49, R48, 0x7604, R49 ;  /* 0x0000760430317816 */ /* 0x000fe40000000031 */
[----:B------:R-:W-:Y:S02]  /*f470*/  SHF.R.U32.HI R44, RZ, 0x10, R41 ;  /* 0x00000010ff2c7819 */ /* 0x000fe40000011629 */
[----:B------:R-:W-:Y:S02]  /*f480*/  SHF.R.U32.HI R48, RZ, 0x10, R43 ;  /* 0x00000010ff307819 */ /* 0x000fe4000001162b */
[----:B--2---:R-:W-:-:S02]  /*f490*/  LOP3.LUT R37, R40, 0xff, RZ, 0xc0, !PT ;  /* 0x000000ff28257812 */ /* 0x004fc400078ec0ff */
[----:B------:R-:W-:Y:S02]  /*f4a0*/  LOP3.LUT R0, R0, 0xff, RZ, 0xc0, !PT ;  /* 0x000000ff00007812 */ /* 0x000fe400078ec0ff */
[----:B------:R-:W-:Y:S02]  /*f4b0*/  SHF.R.U32.HI R46, RZ, 0x8, R42 ;  /* 0x00000008ff2e7819 */ /* 0x000fe4000001162a */
[----:B------:R-:W-:Y:S02]  /*f4c0*/  LOP3.LUT R44, R44, 0xff, RZ, 0xc0, !PT ;  /* 0x000000ff2c2c7812 */ /* 0x000fe400078ec0ff */
[----:B------:R-:W-:Y:S02]  /*f4d0*/  LOP3.LUT R48, R48, 0xff, RZ, 0xc0, !PT ;  /* 0x000000ff30307812 */ /* 0x000fe400078ec0ff */
[----:B------:R-:W-:Y:S02]  /*f4e0*/  PRMT R37, R0, 0x7604, R37 ;  /* 0x0000760400257816 */ /* 0x000fe40000000025 */
[----:B------:R-:W-:-:S02]  /*f4f0*/  LOP3.LUT R47, R42, 0xff, RZ, 0xc0, !PT ;  /* 0x000000ff2a2f7812 */ /* 0x000fc400078ec0ff */
[----:B------:R-:W-:Y:S02]  /*f500*/  LOP3.LUT R46, R46, 0xff, RZ, 0xc0, !PT ;  /* 0x000000ff2e2e7812 */ /* 0x000fe400078ec0ff */
[----:B------:R-:W-:Y:S02]  /*f510*/  SHF.R.U32.HI R0, RZ, 0x10, R40 ;  /* 0x00000010ff007819 */ /* 0x000fe40000011628 */
[----:B------:R-:W-:Y:S02]  /*f520*/  PRMT R45, R44, 0x7054, R45 ;  /* 0x000070542c2d7816 */ /* 0x000fe4000000002d */
[----:B------:R-:W-:Y:S02]  /*f530*/  PRMT R49, R48, 0x7054, R49 ;  /* 0x0000705430317816 */ /* 0x000fe40000000031 */
[----:B------:R-:W-:Y:S02]  /*f540*/  PRMT R47, R46, 0x7604, R47 ;  /* 0x000076042e2f7816 */ /* 0x000fe4000000002f */
[----:B------:R-:W-:-:S02]  /*f550*/  LOP3.LUT R0, R0, 0xff, RZ, 0xc0, !PT ;  /* 0x000000ff00007812 */ /* 0x000fc400078ec0ff */
[----:B------:R-:W-:Y:S02]  /*f560*/  SHF.R.U32.HI R46, RZ, 0x10, R42 ;  /* 0x00000010ff2e7819 */ /* 0x000fe4000001162a */
[----:B------:R-:W-:Y:S02]  /*f570*/  LOP3.LUT R49, R49, 0xff000000, R43, 0xf8, !PT ;  /* 0xff00000031317812 */ /* 0x000fe400078ef82b */
[----:B------:R-:W-:Y:S02]  /*f580*/  LOP3.LUT R45, R45, 0xff000000, R41, 0xf8, !PT ;  /* 0xff0000002d2d7812 */ /* 0x000fe400078ef829 */
[----:B------:R-:W-:Y:S02]  /*f590*/  PRMT R37, R0, 0x7054, R37 ;  /* 0x0000705400257816 */ /* 0x000fe40000000025 */
[----:B------:R-:W-:Y:S02]  /*f5a0*/  LOP3.LUT R46, R46, 0xff, RZ, 0xc0, !PT ;  /* 0x000000ff2e2e7812 */ /* 0x000fe400078ec0ff */
[----:B0-----:R-:W-:-:S02]  /*f5b0*/  F2FP.F16.E4M3.UNPACK_B R0, R6.H1 ;  /* 0x00000006ff00723e */ /* 0x001fc400030006ff */
[----:B------:R-:W-:Y:S02]  /*f5c0*/  F2FP.F16.E4M3.UNPACK_B R48, R49 ;  /* 0x00000031ff30723e */ /* 0x000fe400020006ff */
[----:B------:R-:W-:Y:S02]  /*f5d0*/  F2FP.F16.E4M3.UNPACK_B R43, R45 ;  /* 0x0000002dff2b723e */ /* 0x000fe400020006ff */
[----:B------:R-:W-:Y:S01]  /*f5e0*/  PRMT R47, R46, 0x7054, R47 ;  /* 0x000070542e2f7816 */ /* 0x000fe2000000002f */
[----:B------:R-:W-:Y:S01]  /*f5f0*/  HADD2.F32 R50, -RZ, R48.H1_H1 ;  /* 0x30000030ff327230 */ /* 0x000fe20000004100 */
[----:B------:R-:W-:Y:S01]  /*f600*/  LOP3.LUT R44, R37, 0xff000000, R40, 0xf8, !PT ;  /* 0xff000000252c7812 */ /* 0x000fe200078ef828 */
[--C-:B------:R-:W-:Y:S01]  /*f610*/  HADD2.F32 R37, -RZ, R0.reuse.H1_H1 ;  /* 0x30000000ff257230 */ /* 0x100fe20000004100 */
[----:B------:R-:W-:Y:S01]  /*f620*/  F2FP.F16.E4M3.UNPACK_B R6, R6 ;  /* 0x00000006ff06723e */ /* 0x000fe200020006ff */
[--C-:B------:R-:W-:Y:S01]  /*f630*/  HADD2.F32 R46, -RZ, R43.reuse.H1_H1 ;  /* 0x3000002bff2e7230 */ /* 0x100fe20000004100 */
[----:B------:R-:W-:Y:S01]  /*f640*/  LOP3.LUT R47, R47, 0xff000000, R42, 0xf8, !PT ;  /* 0xff0000002f2f7812 */ /* 0x000fe200078ef82a */
[----:B------:R-:W-:Y:S01]  /*f650*/  HADD2.F32 R40, -RZ, R0.H0_H0 ;  /* 0x20000000ff287230 */ /* 0x000fe20000004100 */
[-C--:B------:R-:W-:Y:S01]  /*f660*/  F2FP.F16.E4M3.UNPACK_B R41, R7.reuse ;  /* 0x00000007ff29723e */ /* 0x080fe200020006ff */
[C---:B-1----:R-:W-:Y:S01]  /*f670*/  FMUL.FTZ R51, R37.reuse, R50 ;  /* 0x0000003225337220 */ /* 0x042fe20000410000 */
        /* <DEDUP_REMOVED lines=20> */
[----:B------:R-:W-:-:S02]  /*f7c0*/  HADD2.F32 R49, -RZ, R49.H1_H1 ;  /* 0x30000031ff317230 */ /* 0x000fc40000004100 */
[C---:B------:R-:W-:Y:S01]  /*f7d0*/  FMUL.FTZ R50, R5.reuse, R46 ;  /* 0x0000002e05327220 */ /* 0x040fe20000410000 */
[--C-:B------:R-:W-:Y:S02]  /*f7e0*/  HADD2.F32 R6, -RZ, R42.reuse.H1_H1 ;  /* 0x3000002aff067230 */ /* 0x100fe40000004100 */
[----:B------:R-:W-:Y:S01]  /*f7f0*/  FMUL.FTZ R54, R5, R40 ;  /* 0x0000002805367220 */ /* 0x000fe20000410000 */
[----:B------:R-:W-:Y:S01]  /*f800*/  HADD2.F32 R41, -RZ, R41.H0_H0 ;  /* 0x20000029ff297230 */ /* 0x000fe20000004100 */
[----:B------:R-:W-:Y:S01]  /*f810*/  F2FP.F16.E4M3.UNPACK_B R5, R47 ;  /* 0x0000002fff05723e */ /* 0x000fe200020006ff */
[----:B------:R-:W-:Y:S02]  /*f820*/  HADD2.F32 R45, -RZ, R45.H1_H1 ;  /* 0x3000002dff2d7230 */ /* 0x000fe40000004100 */
[C---:B------:R-:W-:Y:S01]  /*f830*/  FMUL.FTZ R43, R6.reuse, R49 ;  /* 0x00000031062b7220 */ /* 0x040fe20000410000 */
[----:B------:R-:W-:Y:S01]  /*f840*/  HADD2.F32 R42, -RZ, R42.H0_H0 ;  /* 0x2000002aff2a7230 */ /* 0x000fe20000004100 */
[----:B------:R-:W-:Y:S01]  /*f850*/  F2FP.F16.E4M3.UNPACK_B R4, R4.H1 ;  /* 0x00000004ff04723e */ /* 0x000fe200030006ff */
[C---:B------:R-:W-:Y:S01]  /*f860*/  FFMA.FTZ R50, R41.reuse, R40, -R50 ;  /* 0x0000002829327223 */ /* 0x040fe20000010832 */
[----:B------:R-:W-:Y:S01]  /*f870*/  FFMA.FTZ R53, R41, R46, R54 ;  /* 0x0000002e29357223 */ /* 0x000fe20000010036 */
[-C--:B------:R-:W-:Y:S01]  /*f880*/  FMUL.FTZ R41, R6, R45.reuse ;  /* 0x0000002d06297220 */ /* 0x080fe20000410000 */
[----:B------:R-:W-:Y:S01]  /*f890*/  F2FP.F16.E4M3.UNPACK_B R40, R44 ;  /* 0x0000002cff28723e */ /* 0x000fe200020006ff */
[----:B------:R-:W-:Y:S01]  /*f8a0*/  FFMA.FTZ R54, R42, R45, -R43 ;  /* 0x0000002d2a367223 */ /* 0x000fe2000001082b */
[----:B------:R-:W-:-:S02]  /*f8b0*/  HADD2.F32 R45, -RZ, R5.H1_H1 ;  /* 0x30000005ff2d7230 */ /* 0x000fc40000004100 */
[----:B------:R-:W-:Y:S01]  /*f8c0*/  FFMA.FTZ R57, R42, R49, R41 ;  /* 0x000000312a397223 */ /* 0x000fe20000010029 */
[----:B------:R-:W-:Y:S01]  /*f8d0*/  HADD2.F32 R43, -RZ, R5.H0_H0 ;  /* 0x20000005ff2b7230 */ /* 0x000fe20000004100 */
[----:B------:R-:W-:Y:S01]  /*f8e0*/  F2FP.F16.E4M3.UNPACK_B R44, R44.H1 ;  /* 0x0000002cff2c723e */ /* 0x000fe200030006ff */
[--C-:B------:R-:W-:Y:S01]  /*f8f0*/  HADD2.F32 R6, -RZ, R4.reuse.H1_H1 ;  /* 0x30000004ff067230 */ /* 0x100fe20000004100 */
[----:B------:R-:W-:Y:S01]  /*f900*/  F2FP.F16.E4M3.UNPACK_B R47, R47.H1 ;  /* 0x0000002fff2f723e */ /* 0x000fe200030006ff */
[----:B------:R-:W-:Y:S02]  /*f910*/  HADD2.F32 R5, -RZ, R4.H0_H0 ;  /* 0x20000004ff057230 */ /* 0x000fe40000004100 */
[----:B------:R-:W-:Y:S02]  /*f920*/  HADD2.F32 R4, -RZ, R0.H1_H1 ;  /* 0x30000000ff047230 */ /* 0x000fe40000004100 */
[----:B------:R-:W-:Y:S01]  /*f930*/  FMUL.FTZ R46, R6, R45 ;  /* 0x0000002d062e7220 */ /* 0x000fe20000410000 */
[----:B------:R-:W-:-:S02]  /*f940*/  HADD2.F32 R42, -RZ, R40.H1_H1 ;  /* 0x30000028ff2a7230 */ /* 0x000fc40000004100 */
[----:B------:R-:W-:Y:S02]  /*f950*/  HADD2.F32 R41, -RZ, R40.H0_H0 ;  /* 0x20000028ff297230 */ /* 0x000fe40000004100 */
[----:B------:R-:W-:Y:S01]  /*f960*/  FMUL.FTZ R49, R4, R43 ;  /* 0x0000002b04317220 */ /* 0x000fe20000410000 */
[----:B------:R-:W-:Y:S02]  /*f970*/  HADD2.F32 R0, -RZ, R0.H0_H0 ;  /* 0x20000000ff007230 */ /* 0x000fe40000004100 */
[-C--:B------:R-:W-:Y:S01]  /*f980*/  FMUL.FTZ R6, R6, R42.reuse ;  /* 0x0000002a06067220 */ /* 0x080fe20000410000 */
[C---:B------:R-:W-:Y:S01]  /*f990*/  FFMA.FTZ R46, R5.reuse, R42, -R46 ;  /* 0x0000002a052e7223 */ /* 0x040fe2000001082e */
[----:B------:R-:W-:Y:S02]  /*f9a0*/  FMUL.FTZ R4, R4, R41 ;  /* 0x0000002904047220 */ /* 0x000fe40000410000 */
[----:B------:R-:W-:Y:S01]  /*f9b0*/  FFMA.FTZ R45, R5, R45, R6 ;  /* 0x0000002d052d7223 */ /* 0x000fe20000010006 */
[----:B------:R-:W-:-:S02]  /*f9c0*/  HADD2.F32 R5, -RZ, R44.H1_H1 ;  /* 0x3000002cff057230 */ /* 0x000fc40000004100 */
[C---:B------:R-:W-:Y:S01]  /*f9d0*/  FFMA.FTZ R40, R0.reuse, R43, R4 ;  /* 0x0000002b00287223 */ /* 0x040fe20000010004 */
[----:B------:R-:W-:Y:S02]  /*f9e0*/  HADD2.F32 R4, -RZ, R37.H1_H1 ;  /* 0x30000025ff047230 */ /* 0x000fe40000004100 */
[----:B------:R-:W-:Y:S01]  /*f9f0*/  FFMA.FTZ R49, R0, R41, -R49 ;  /* 0x0000002900317223 */ /* 0x000fe20000010831 */
[--C-:B------:R-:W-:Y:S02]  /*fa00*/  HADD2.F32 R6, -RZ, R47.reuse.H1_H1 ;  /* 0x3000002fff067230 */ /* 0x100fe40000004100 */
[----:B------:R-:W-:Y:S02]  /*fa10*/  HADD2.F32 R47, -RZ, R47.H0_H0 ;  /* 0x2000002fff2f7230 */ /* 0x000fe40000004100 */
[C---:B------:R-:W-:Y:S01]  /*fa20*/  FMUL.FTZ R41, R4.reuse, R5 ;  /* 0x0000000504297220 */ /* 0x040fe20000410000 */
[----:B------:R-:W-:Y:S02]  /*fa30*/  HADD2.F32 R0, -RZ, R7.H1_H1 ;  /* 0x30000007ff007230 */ /* 0x000fe40000004100 */
[----:B------:R-:W-:Y:S01]  /*fa40*/  FMUL.FTZ R42, R4, R6 ;  /* 0x00000006042a7220 */ /* 0x000fe20000410000 */
[----:B------:R-:W-:-:S02]  /*fa50*/  HADD2.F32 R44, -RZ, R44.H0_H0 ;  /* 0x2000002cff2c7230 */ /* 0x000fc40000004100 */
        /* <DEDUP_REMOVED lines=17> */
.L_x_3195:
[----:B------:R-:W-:Y:S05]  /*fb70*/  BSYNC B1 ;  /* 0x0000000000017941 */ /* 0x000fea0003800000 */
.L_x_3194:
[----:B------:R-:W-:Y:S01]  /*fb80*/  VIADD R0, R220, 0x20 ;  /* 0x00000020dc007836 */ /* 0x000fe20000000000 */
[----:B------:R-:W-:Y:S04]  /*fb90*/  BSSY B1, `(.L_x_3198) ;  /* 0x00000fb000017945 */ /* 0x000fe80003800000 */
[----:B------:R-:W-:-:S13]  /*fba0*/  ISETP.GE.AND P0, PT, R0, R3, PT ;  /* 0x000000030000720c */ /* 0x000fda0003f06270 */
[----:B------:R-:W-:Y:S05]  /*fbb0*/  @P0 BRA `(.L_x_3199) ;  /* 0x0000000c00e00947 */ /* 0x000fea0003800000 */
[----:B------:R0:W5:Y:S01]  /*fbc0*/  LDL R53, [R1+0x58] ;  /* 0x0000580001357983 */ /* 0x0001620000100800 */
[----:B------:R-:W1:Y:S01]  /*fbd0*/  LDC R0, c[0x0][0x3f4] ;  /* 0x0000fd00ff007b82 */ /* 0x000e620000000800 */
[----:B------:R-:W-:Y:S01]  /*fbe0*/  BSSY B2, `(.L_x_3200) ;  /* 0x000007e000027945 */ /* 0x000fe20003800000 */
[-C--:B-1----:R-:W-:Y:S02]  /*fbf0*/  ISETP.GE.AND P0, PT, R18, R0.reuse, PT ;  /* 0x000000001200720c */ /* 0x082fe40003f06270 */
[----:B------:R-:W-:-:S11]  /*fc00*/  ISETP.GE.AND P1, PT, R219, R0, PT ;  /* 0x00000000db00720c */ /* 0x000fd60003f26270 */
[----:B0-----:R-:W-:Y:S05]  /*fc10*/  @P0 BRA `(.L_x_3201) ;  /* 0x0000000400e80947 */ /* 0x001fea0003800000 */
[----:B----45:R-:W0:Y:S01]  /*fc20*/  LDS.128 R4, [R53+0x21400] ;  /* 0x0214000035047984 */ /* 0x030e220000000c00 */
[----:B------:R-:W-:Y:S02]  /*fc30*/  SHF.R.U32.HI R40, RZ, 0x8, R35 ;  /* 0x00000008ff287819 */ /* 0x000fe40000011623 */
[----:B------:R-:W-:Y:S02]  /*fc40*/  SHF.R.U32.HI R44, RZ, 0x8, R39 ;  /* 0x00000008ff2c7819 */ /* 0x000fe40000011627 */
        /* <DEDUP_REMOVED lines=29> */
[----:B------:R-:W-:Y:S01]  /*fe20*/  F2FP.F16.E4M3.UNPACK_B R39, R41 ;  /* 0x00000029ff27723e */ /* 0x000fe200020006ff */
[----:B------:R-:W-:Y:S01]  /*fe30*/  HADD2.F32 R35, -RZ, R0.H0_H0 ;  /* 0x20000000ff237230 */ /* 0x000fe20000004100 */
[----:B------:R-:W-:Y:S01]  /*fe40*/  PRMT R43, R42, 0x7054, R43 ;  /* 0x000070542a2b7816 */ /* 0x000fe2000000002b */
[----:B------:R-:W-:Y:S01]  /*fe50*/  HADD2.F32 R46, -RZ, R44.H1_H1 ;  /* 0x3000002cff2e7230 */ /* 0x000fe20000004100 */
[----:B------:R-:W-:Y:S01]  /*fe60*/  LOP3.LUT R40, R37, 0xff000000, R34, 0xf8, !PT ;  /* 0xff00000025287812 */ /* 0x000fe200078ef822 */
[----:B------:R-:W-:Y:S01]  /*fe70*/  HADD2.F32 R34, -RZ, R0.H1_H1 ;  /* 0x30000000ff227230 */ /* 0x000fe20000004100 */
[----:B------:R-:W-:Y:S01]  /*fe80*/  F2FP.F16.E4M3.UNPACK_B R6, R6 ;  /* 0x00000006ff06723e */ /* 0x000fe200020006ff */
[--C-:B------:R-:W-:Y:S01]  /*fe90*/  HADD2.F32 R42, -RZ, R39.reuse.H1_H1 ;  /* 0x30000027ff2a7230 */ /* 0x100fe20000004100 */
[----:B------:R-:W-:Y:S01]  /*fea0*/  LOP3.LUT R43, R43, 0xff000000, R38, 0xf8, !PT ;  /* 0xff0000002b2b7812 */ /* 0x000fe200078ef826 */
[----:B------:R-:W-:Y:S01]  /*feb0*/  HADD2.F32 R44, -RZ, R44.H0_H0 ;  /* 0x2000002cff2c7230 */ /* 0x000fe20000004100 */
[-C--:B------:R-:W-:Y:S01]  /*fec0*/  F2FP.F16.E4M3.UNPACK_B R37, R7.reuse ;  /* 0x00000007ff25723e */ /* 0x080fe200020006ff */
[C---:B---3--:R-:W-:Y:S01]  /*fed0*/  FMUL.FTZ R48, R34.reuse, R46 ;  /* 0x0000002e22307220 */ /* 0x048fe20000410000 */
        /* <DEDUP_REMOVED lines=24> */
[----:B------:R-:W-:Y:S01]  /*10060*/  F2FP.F16.E4M3.UNPACK_B R4, R4.H1 ;  /* 0x00000004ff04723e */ /* 0x000fe200030006ff */
[----:B------:R-:W-:-:S02]  /*10070*/  HADD2.F32 R41, -RZ, R41.H1_H1 ;  /* 0x30000029ff297230 */ /* 0x000fc40000004100 */
[C---:B------:R-:W-:Y:S01]  /*10080*/  FMUL.FTZ R35, R6.reuse, R45 ;  /* 0x0000002d06237220 */ /* 0x040fe20000410000 */
[----:B------:R-:W-:Y:S01]  /*10090*/  HADD2.F32 R38, -RZ, R38.H0_H0 ;  /* 0x20000026ff267230 */ /* 0x000fe20000004100 */
[----:B------:R-:W-:Y:S01]  /*100a0*/  F2FP.F16.E4M3.UNPACK_B R5, R43 ;  /* 0x0000002bff05723e */ /* 0x000fe200020006ff */
[C---:B------:R-:W-:Y:S01]  /*100b0*/  FFMA.FTZ R49, R37.reuse, R46, R52 ;  /* 0x0000002e25317223 */ /* 0x040fe20000010034 */
[----:B------:R-:W-:Y:S01]  /*100c0*/  FFMA.FTZ R50, R37, R42, -R50 ;  /* 0x0000002a25327223 */ /* 0x000fe20000010832 */
[-C--:B------:R-:W-:Y:S01]  /*100d0*/  FMUL.FTZ R37, R6, R41.reuse ;  /* 0x0000002906257220 */ /* 0x080fe20000410000 */
[C---:B------:R-:W-:Y:S01]  /*100e0*/  FFMA.FTZ R46, R38.reuse, R41, -R35 ;  /* 0x00000029262e7223 */ /* 0x040fe20000010823 */
[-C--:B------:R-:W-:Y:S01]  /*100f0*/  F2FP.F16.E4M3.UNPACK_B R35, R40.reuse ;  /* 0x00000028ff23723e */ /* 0x080fe200020006ff */
[----:B------:R-:W-:Y:S02]  /*10100*/  HADD2.F32 R6, -RZ, R4.H1_H1 ;  /* 0x30000004ff067230 */ /* 0x000fe40000004100 */
[----:B------:R-:W-:Y:S01]  /*10110*/  FFMA.FTZ R45, R38, R45, R37 ;  /* 0x0000002d262d7223 */ /* 0x000fe20000010025 */
[--C-:B------:R-:W-:Y:S01]  /*10120*/  HADD2.F32 R41, -RZ, R5.reuse.H1_H1 ;  /* 0x30000005ff297230 */ /* 0x100fe20000004100 */
[----:B------:R-:W-:Y:S01]  /*10130*/  F2FP.F16.E4M3.UNPACK_B R40, R40.H1 ;  /* 0x00000028ff28723e */ /* 0x000fe200030006ff */
[----:B------:R-:W-:Y:S01]  /*10140*/  HADD2.F32 R39, -RZ, R5.H0_H0 ;  /* 0x20000005ff277230 */ /* 0x000fe20000004100 */
[----:B------:R-:W-:Y:S01]  /*10150*/  F2FP.F16.E4M3.UNPACK_B R43, R43.H1 ;  /* 0x0000002bff2b723e */ /* 0x000fe200030006ff */
[----:B------:R-:W-:-:S02]  /*10160*/  HADD2.F32 R37, -RZ, R35.H1_H1 ;  /* 0x30000023ff257230 */ /* 0x000fc40000004100 */
[C---:B------:R-:W-:Y:S01]  /*10170*/  FMUL.FTZ R38, R6.reuse, R41 ;  /* 0x0000002906267220 */ /* 0x040fe20000410000 */
[----:B------:R-:W-:Y:S01]  /*10180*/  HADD2.F32 R5, -RZ, R4.H0_H0 ;  /* 0x20000004ff057230 */ /* 0x000fe20000004100 */
[----:B------:R-:W-:Y:S01]  /*10190*/  F2FP.SATFINITE.E4M3.F32.PACK_AB_MERGE_C R48, R51, R48, RZ ;  /* 0x000000303330723e */ /* 0x000fe200048070ff */
[--C-:B------:R-:W-:Y:S02]  /*101a0*/  HADD2.F32 R4, -RZ, R0.reuse.H1_H1 ;  /* 0x30000000ff047230 */ /* 0x100fe40000004100 */
[-C--:B------:R-:W-:Y:S01]  /*101b0*/  FMUL.FTZ R42, R6, R37.reuse ;  /* 0x00000025062a7220 */ /* 0x080fe20000410000 */
[----:B------:R-:W-:Y:S02]  /*101c0*/  HADD2.F32 R35, -RZ, R35.H0_H0 ;  /* 0x20000023ff237230 */ /* 0x000fe40000004100 */
[C---:B------:R-:W-:Y:S01]  /*101d0*/  FFMA.FTZ R6, R5.reuse, R37, -R38 ;  /* 0x0000002505067223 */ /* 0x040fe20000010826 */
[----:B------:R-:W-:Y:S02]  /*101e0*/  HADD2.F32 R0, -RZ, R0.H0_H0 ;  /* 0x20000000ff007230 */ /* 0x000fe40000004100 */
[C---:B------:R-:W-:Y:S01]  /*101f0*/  FMUL.FTZ R37, R4.reuse, R39 ;  /* 0x0000002704257220 */ /* 0x040fe20000410000 */
[----:B------:R-:W-:Y:S01]  /*10200*/  FFMA.FTZ R41, R5, R41, R42 ;  /* 0x0000002905297223 */ /* 0x000fe2000001002a */
[----:B------:R-:W-:Y:S01]  /*10210*/  FMUL.FTZ R4, R4, R35 ;  /* 0x0000002304047220 */ /* 0x000fe20000410000 */
[----:B------:R-:W-:-:S02]  /*10220*/  HADD2.F32 R5, -RZ, R40.H1_H1 ;  /* 0x30000028ff057230 */ /* 0x000fc40000004100 */
[C---:B------:R-:W-:Y:S01]  /*10230*/  FFMA.FTZ R37, R0.reuse, R35, -R37 ;  /* 0x0000002300257223 */ /* 0x040fe20000010825 */
[--C-:B------:R-:W-:Y:S02]  /*10240*/  HADD2.F32 R35, -RZ, R43.reuse.H1_H1 ;  /* 0x3000002bff237230 */ /* 0x100fe40000004100 */
[----:B------:R-:W-:Y:S01]  /*10250*/  FFMA.FTZ R38, R0, R39, R4 ;  /* 0x0000002700267223 */ /* 0x000fe20000010004 */
[----:B------:R-:W-:Y:S02]  /*10260*/  HADD2.F32 R4, -RZ, R34.H1_H1 ;  /* 0x30000022ff047230 */ /* 0x000fe40000004100 */
[----:B------:R-:W-:Y:S02]  /*10270*/  HADD2.F32 R43, -RZ, R43.H0_H0 ;  /* 0x2000002bff2b7230 */ /* 0x000fe40000004100 */
[----:B------:R-:W-:Y:S02]  /*10280*/  HADD2.F32 R0, -RZ, R7.H1_H1 ;  /* 0x30000007ff007230 */ /* 0x000fe40000004100 */
[----:B------:R-:W-:Y:S01]  /*10290*/  FMUL.FTZ R39, R4, R35 ;  /* 0x0000002304277220 */ /* 0x000fe20000410000 */
[----:B------:R-:W-:-:S02]  /*102a0*/  HADD2.F32 R40, -RZ, R40.H0_H0 ;  /* 0x20000028ff287230 */ /* 0x000fc40000004100 */
        /* <DEDUP_REMOVED lines=17> */
.L_x_3201:
[----:B------:R-:W-:Y:S05]  /*103c0*/  BSYNC B2 ;  /* 0x0000000000027941 */ /* 0x000fea0003800000 */
.L_x_3200:
[----:B------:R-:W-:Y:S05]  /*103d0*/  @P1 BRA `(.L_x_3199) ;  /* 0x0000000400d81947 */ /* 0x000fea0003800000 */
[----:B0---45:R-:W0:Y:S01]  /*103e0*/  LDS.128 R4, [R53+0x25400] ;  /* 0x0254000035047984 */ /* 0x031e220000000c00 */
[----:B------:R-:W-:Y:S02]  /*103f0*/  SHF.R.U32.HI R34, RZ, 0x8, R30 ;  /* 0x00000008ff227819 */ /* 0x000fe4000001161e */
[----:B------:R-:W-:Y:S02]  /*10400*/  SHF.R.U32.HI R38, RZ, 0x8, R31 ;  /* 0x00000008ff267819 */ /* 0x000fe4000001161f */
[----:B------:R-:W-:Y:S02]  /*10410*/  LOP3.LUT R35, R34, 0xff, RZ, 0xc0, !PT ;  /* 0x000000ff22237812 */ /* 0x000fe400078ec0ff */
[----:B--2---:R-:W-:Y:S02]  /*10420*/  LOP3.LUT R37, R31, 0xff, RZ, 0xc0, !PT ;  /* 0x000000ff1f257812 */ /* 0x004fe400078ec0ff */
[----:B------:R-:W-:Y:S02]  /*10430*/  LOP3.LUT R34, R38, 0xff, RZ, 0xc0, !PT ;  /* 0x000000ff26227812 */ /* 0x000fe400078ec0ff */
[----:B------:R-:W-:-:S02]  /*10440*/  SHF.R.U32.HI R41, RZ, 0x8, R33 ;  /* 0x00000008ff297819 */ /* 0x000fc40000011621 */
[----:B------:R-:W-:Y:S02]  /*10450*/  PRMT R34, R34, 0x7604, R37 ;  /* 0x0000760422227816 */ /* 0x000fe40000000025 */
[----:B------:R-:W-:Y:S02]  /*10460*/  SHF.R.U32.HI R42, RZ, 0x10, R31 ;  /* 0x00000010ff2a7819 */ /* 0x000fe4000001161f */
[----:B------:R-:W-:Y:S02]  /*10470*/  SHF.R.U32.HI R37, RZ, 0x8, R32 ;  /* 0x00000008ff257819 */ /* 0x000fe40000011620 */
[----:B------:R-:W-:Y:S02]  /*10480*/  LOP3.LUT R38, R33, 0xff, RZ, 0xc0, !PT ;  /* 0x000000ff21267812 */ /* 0x000fe400078ec0ff */
[----:B------:R-:W-:Y:S02]  /*10490*/  LOP3.LUT R41, R41, 0xff, RZ, 0xc0, !PT ;  /* 0x000000ff29297812 */ /* 0x000fe400078ec0ff */
[----:B------:R-:W-:-:S02]  /*104a0*/  SHF.R.U32.HI R40, RZ, 0x10, R33 ;  /* 0x00000010ff287819 */ /* 0x000fc40000011621 */
[----:B------:R-:W-:Y:S01]  /*104b0*/  LOP3.LUT R39, R37, 0xff, RZ, 0xc0, !PT ;  /* 0x000000ff25277812 */ /* 0x000fe200078ec0ff */
[----:B------:R-:W-:Y:S01]  /*104c0*/  IMAD.U32 R37, R42, 0x10000, RZ ;  /* 0x000100002a257824 */ /* 0x000fe200078e00ff */
[----:B------:R-:W-:Y:S01]  /*104d0*/  PRMT R38, R41, 0x7604, R38 ;  /* 0x0000760429267816 */ /* 0x000fe20000000026 */
[----:B------:R-:W-:Y:S01]  /*104e0*/  IMAD.U32 R41, R40, 0x10000, RZ ;  /* 0x0001000028297824 */ /* 0x000fe200078e00ff */
[----:B------:R-:W-:Y:S02]  /*104f0*/  LOP3.LUT R0, R30, 0xff, RZ, 0xc0, !PT ;  /* 0x000000ff1e007812 */ /* 0x000fe400078ec0ff */
[----:B------:R-:W-:Y:S02]  /*10500*/  LOP3.LUT R37, R34, 0xff0000, R37, 0xf8, !PT ;  /* 0x00ff000022257812 */ /* 0x000fe400078ef825 */
[----:B------:R-:W-:Y:S02]  /*10510*/  LOP3.LUT R41, R38, 0xff0000, R41, 0xf8, !PT ;  /* 0x00ff000026297812 */ /* 0x000fe400078ef829 */
[----:B------:R-:W-:-:S02]  /*10520*/  PRMT R35, R35, 0x7604, R0 ;  /* 0x0000760423237816 */ /* 0x000fc40000000000 */
[----:B------:R-:W-:Y:S02]  /*10530*/  LOP3.LUT R0, R32, 0xff, RZ, 0xc0, !PT ;  /* 0x000000ff20007812 */ /* 0x000fe400078ec0ff */
[----:B------:R-:W-:Y:S02]  /*10540*/  LOP3.LUT R41, R41, 0xff000000, R33, 0xf8, !PT ;  /* 0xff00000029297812 */ /* 0x000fe400078ef821 */
[----:B------:R-:W-:Y:S02]  /*10550*/  LOP3.LUT R37, R37, 0xff000000, R31, 0xf8, !PT ;  /* 0xff00000025257812 */ /* 0x000fe400078ef81f */
[----:B------:R-:W-:Y:S02]  /*10560*/  PRMT R39, R39, 0x7604, R0 ;  /* 0x0000760427277816 */ /* 0x000fe40000000000 */
        /* <DEDUP_REMOVED lines=54> */
[--C-:B------:R-:W-:Y:S01]  /*108d0*/  HADD2.F32 R6, -RZ, R4.reuse.H1_H1 ;  /* 0x30000004ff067230 */ /* 0x100fe20000004100 */
[----:B------:R-:W-:Y:S01]  /*108e0*/  F2FP.SATFINITE.E4M3.F32.PACK_AB_MERGE_C R44, R45, R44, RZ ;  /* 0x0000002c2d2c723e */ /* 0x000fe200048070ff */
[----:B------:R-:W-:-:S02]  /*108f0*/  HADD2.F32 R5, -RZ, R4.H0_H0 ;  /* 0x20000004ff057230 */ /* 0x000fc40000004100 */
[--C-:B------:R-:W-:Y:S02]  /*10900*/  HADD2.F32 R32, -RZ, R31.reuse.H1_H1 ;  /* 0x3000001fff207230 */ /* 0x100fe40000004100 */
[C---:B------:R-:W-:Y:S01]  /*10910*/  FMUL.FTZ R38, R6.reuse, R34 ;  /* 0x0000002206267220 */ /* 0x040fe20000410000 */
[--C-:B------:R-:W-:Y:S02]  /*10920*/  HADD2.F32 R4, -RZ, R0.reuse.H1_H1 ;  /* 0x30000000ff047230 */ /* 0x100fe40000004100 */
[----:B------:R-:W-:Y:S02]  /*10930*/  HADD2.F32 R31, -RZ, R31.H0_H0 ;  /* 0x2000001fff1f7230 */ /* 0x000fe40000004100 */
[-C--:B------:R-:W-:Y:S01]  /*10940*/  FMUL.FTZ R6, R6, R32.reuse ;  /* 0x0000002006067220 */ /* 0x080fe20000410000 */
[----:B------:R-:W-:Y:S02]  /*10950*/  HADD2.F32 R0, -RZ, R0.H0_H0 ;  /* 0x20000000ff007230 */ /* 0x000fe40000004100 */
[C---:B------:R-:W-:Y:S01]  /*10960*/  FMUL.FTZ R37, R4.reuse, R33 ;  /* 0x0000002104257220 */ /* 0x040fe20000410000 */
[C---:B------:R-:W-:Y:S01]  /*10970*/  FFMA.FTZ R38, R5.reuse, R32, -R38 ;  /* 0x0000002005267223 */ /* 0x040fe20000010826 */
[-C--:B------:R-:W-:Y:S01]  /*10980*/  FMUL.FTZ R4, R4, R31.reuse ;  /* 0x0000001f04047220 */ /* 0x080fe20000410000 */
[----:B------:R-:W-:Y:S01]  /*10990*/  FFMA.FTZ R41, R5, R34, R6 ;  /* 0x0000002205297223 */ /* 0x000fe20000010006 */
[----:B------:R-:W-:Y:S01]  /*109a0*/  FFMA.FTZ R37, R0, R31, -R37 ;  /* 0x0000001f00257223 */ /* 0x000fe20000010825 */
[----:B------:R-:W-:-:S02]  /*109b0*/  HADD2.F32 R5, -RZ, R35.H1_H1 ;  /* 0x30000023ff057230 */ /* 0x000fc40000004100 */
[----:B------:R-:W-:Y:S01]  /*109c0*/  FFMA.FTZ R32, R0, R33, R4 ;  /* 0x0000002100207223 */ /* 0x000fe20000010004 */
[----:B------:R-:W-:Y:S02]  /*109d0*/  HADD2.F32 R4, -RZ, R30.H1_H1 ;  /* 0x3000001eff047230 */ /* 0x000fe40000004100 */
        /* <DEDUP_REMOVED lines=22> */
.L_x_3199:
[----:B------:R-:W-:Y:S05]  /*10b40*/  BSYNC B1 ;  /* 0x0000000000017941 */ /* 0x000fea0003800000 */
.L_x_3198:
[----:B------:R-:W-:Y:S01]  /*10b50*/  IADD3 R0, R220, 0x40, RZ ;  /* 0x00000040dc007810 */ /* 0x000fe20007ffe0ff */
[----:B------:R-:W-:Y:S03]  /*10b60*/  BSSY B1, `(.L_x_3202) ;  /* 0x00000fb000017945 */ /* 0x000fe60003800000 */
[----:B------:R-:W-:-:S13]  /*10b70*/  ISETP.GE.AND P0, PT, R0, R3, PT ;  /* 0x000000030000720c */ /* 0x000fda0003f06270 */
[----:B------:R-:W-:Y:S05]  /*10b80*/  @P0 BRA `(.L_x_3203) ;  /* 0x0000000c00e00947 */ /* 0x000fea0003800000 */
[----:B-----5:R0:W5:Y:S01]  /*10b90*/  LDL R44, [R1+0x58] ;  /* 0x00005800012c7983 */ /* 0x0201620000100800 */
[----:B------:R-:W1:Y:S01]  /*10ba0*/  LDC R0, c[0x0][0x3f4] ;  /* 0x0000fd00ff007b82 */ /* 0x000e620000000800 */
[----:B------:R-:W-:Y:S01]  /*10bb0*/  BSSY B2, `(.L_x_3204) ;  /* 0x000007a000027945 */ /* 0x000fe20003800000 */
[-C--:B-1----:R-:W-:Y:S02]  /*10bc0*/  ISETP.GE.AND P0, PT, R18, R0.reuse, PT ;  /* 0x000000001200720c */ /* 0x082fe40003f06270 */
[----:B------:R-:W-:-:S11]  /*10bd0*/  ISETP.GE.AND P1, PT, R219, R0, PT ;  /* 0x00000000db00720c */ /* 0x000fd60003f26270 */
[----:B0-----:R-:W-:Y:S05]  /*10be0*/  @P0 BRA `(.L_x_3205) ;  /* 0x0000000400d80947 */ /* 0x001fea0003800000 */
[----:B----45:R-:W0:Y:S01]  /*10bf0*/  LDS.128 R4, [R44+0x22400] ;  /* 0x022400002c047984 */ /* 0x030e220000000c00 */
[----:B------:R-:W-:Y:S02]  /*10c00*/  SHF.R.U32.HI R33, RZ, 0x8, R27 ;  /* 0x00000008ff217819 */ /* 0x000fe4000001161b */
[----:B------:R-:W-:Y:S02]  /*10c10*/  LOP3.LUT R32, R27, 0xff, RZ, 0xc0, !PT ;  /* 0x000000ff1b207812 */ /* 0x000fe400078ec0ff */
[----:B------:R-:W-:Y:S02]  /*10c20*/  LOP3.LUT R33, R33, 0xff, RZ, 0xc0, !PT ;  /* 0x000000ff21217812 */ /* 0x000fe400078ec0ff */
[----:B--2---:R-:W-:Y:S02]  /*10c30*/  SHF.R.U32.HI R37, RZ, 0x8, R29 ;  /* 0x00000008ff257819 */ /* 0x004fe4000001161d */
[----:B------:R-:W-:Y:S02]  /*10c40*/  PRMT R32, R33, 0x7604, R32 ;  /* 0x0000760421207816 */ /* 0x000fe40000000020 */
[----:B------:R-:W-:-:S02]  /*10c50*/  SHF.R.U32.HI R33, RZ, 0x10, R27 ;  /* 0x00000010ff217819 */ /* 0x000fc4000001161b */
[----:B------:R-:W-:Y:S02]  /*10c60*/  LOP3.LUT R34, R29, 0xff, RZ, 0xc0, !PT ;  /* 0x000000ff1d227812 */ /* 0x000fe400078ec0ff */
[----:B------:R-:W-:Y:S01]  /*10c70*/  LOP3.LUT R37, R37, 0xff, RZ, 0xc0, !PT ;  /* 0x000000ff25257812 */ /* 0x000fe200078ec0ff */
[----:B------:R-:W-:Y:S01]  /*10c80*/  IMAD.U32 R33, R33, 0x10000, RZ ;  /* 0x0001000021217824 */ /* 0x000fe200078e00ff */
[----:B------:R-:W-:Y:S02]  /*10c90*/  SHF.R.U32.HI R38, RZ, 0x10, R29 ;  /* 0x00000010ff267819 */ /* 0x000fe4000001161d */
[----:B------:R-:W-:Y:S02]  /*10ca0*/  SHF.R.U32.HI R30, RZ, 0x8, R26 ;  /* 0x00000008ff1e7819 */ /* 0x000fe4000001161a */
[----:B------:R-:W-:Y:S01]  /*10cb0*/  PRMT R34, R37, 0x7604, R34 ;  /* 0x0000760425227816 */ /* 0x000fe20000000022 */
[----:B------:R-:W-:Y:S01]  /*10cc0*/  IMAD.U32 R37, R38, 0x10000, RZ ;  /* 0x0001000026257824 */ /* 0x000fe200078e00ff */
[----:B------:R-:W-:-:S02]  /*10cd0*/  LOP3.LUT R0, R26, 0xff, RZ, 0xc0, !PT ;  /* 0x000000ff1a007812 */ /* 0x000fc400078ec0ff */
[----:B------:R-:W-:Y:S02]  /*10ce0*/  LOP3.LUT R31, R30, 0xff, RZ, 0xc0, !PT ;  /* 0x000000ff1e1f7812 */ /* 0x000fe400078ec0ff */
[----:B------:R-:W-:Y:S02]  /*10cf0*/  SHF.R.U32.HI R30, RZ, 0x8, R28 ;  /* 0x00000008ff1e7819 */ /* 0x000fe4000001161c */
[----:B------:R-:W-:Y:S02]  /*10d00*/  LOP3.LUT R33, R32, 0xff0000, R33, 0xf8, !PT ;  /* 0x00ff000020217812 */ /* 0x000fe400078ef821 */
[----:B------:R-:W-:Y:S02]  /*10d10*/  LOP3.LUT R37, R34, 0xff0000, R37, 0xf8, !PT ;  /* 0x00ff000022257812 */ /* 0x000fe400078ef825 */
[----:B------:R-:W-:Y:S02]  /*10d20*/  PRMT R31, R31, 0x7604, R0 ;  /* 0x000076041f1f7816 */ /* 0x000fe40000000000 */
[----:B------:R-:W-:-:S02]  /*10d30*/  LOP3.LUT R0, R28, 0xff, RZ, 0xc0, !PT ;  /* 0x000000ff1c007812 */ /* 0x000fc400078ec0ff */
        /* <DEDUP_REMOVED lines=97> */
.L_x_3205:
[----:B------:R-:W-:Y:S05]  /*11350*/  BSYNC B2 ;  /* 0x0000000000027941 */ /* 0x000fea0003800000 */
.L_x_3204:
[----:B------:R-:W-:Y:S05]  /*11360*/  @P1 BRA `(.L_x_3203) ;  /* 0x0000000400e81947 */ /* 0x000fea0003800000 */
[----:B0---45:R-:W0:Y:S01]  /*11370*/  LDS.128 R4, [R44+0x26400] ;  /* 0x026400002c047984 */ /* 0x031e220000000c00 */
[----:B------:R-:W-:Y:S02]  /*11380*/  SHF.R.U32.HI R26, RZ, 0x8, R25 ;  /* 0x00000008ff1a7819 */ /* 0x000fe40000011619 */
        /* <DEDUP_REMOVED lines=120> */
.L_x_3203:
[----:B------:R-:W-:Y:S05]  /*11b10*/  BSYNC B1 ;  /* 0x0000000000017941 */ /* 0x000fea0003800000 */
.L_x_3202:
[----:B------:R-:W-:-:S05]  /*11b20*/  VIADD R0, R220, 0x60 ;  /* 0x00000060dc007836 */ /* 0x000fca0000000000 */
        /* <DEDUP_REMOVED lines=130> */
.L_x_3208:
[----:B------:R-:W-:Y:S05]  /*12350*/  BSYNC B1 ;  /* 0x0000000000017941 */ /* 0x000fea0003800000 */
.L_x_3207:
[----:B------:R-:W-:Y:S05]  /*12360*/  @P1 BRA `(.L_x_3206) ;  /* 0x0000005000681947 */ /* 0x000fea0003800000 */
[----:B0---45:R-:W0:Y:S01]  /*12370*/  LDS.128 R4, [R35+0x27400] ;  /* 0x0274000023047984 */ /* 0x031e220000000c00 */
[----:B------:R-:W-:Y:S02]  /*12380*/  SHF.R.U32.HI R13, RZ, 0x8, R9 ;  /* 0x00000008ff0d7819 */ /* 0x000fe40000011609 */
        /* <DEDUP_REMOVED lines=117> */
.L_x_3179:
[----:B------:R-:W1:Y:S01]  /*12ae0*/  LDC R37, c[0x0][0x448] ;  /* 0x00011200ff257b82 */ /* 0x000e620000000800 */
[----:B------:R-:W-:Y:S01]  /*12af0*/  IMAD.MOV.U32 R27, RZ, RZ, R29 ;  /* 0x000000ffff1b7224 */ /* 0x000fe200078e001d */
[----:B------:R-:W-:Y:S01]  /*12b00*/  ULDC.64 UR4, c[0x0][0x3f8] ;  /* 0x0000fe0000047ab9 */ /* 0x000fe20000000a00 */
[----:B------:R-:W-:Y:S01]  /*12b10*/  IMAD.MOV.U32 R25, RZ, RZ, R31 ;  /* 0x000000ffff197224 */ /* 0x000fe200078e001f */
[----:B------:R-:W-:Y:S01]  /*12b20*/  ULDC.64 UR6, c[0x0][0x408] ;  /* 0x0001020000067ab9 */ /* 0x000fe20000000a00 */
        /* <DEDUP_REMOVED lines=10> */
[----:B------:R-:W-:Y:S01]  /*12bd0*/  IMAD R4, R4, UR6, RZ ;  /* 0x0000000604047c24 */ /* 0x000fe2000f8e02ff */
[----:B------:R-:W-:Y:S01]  /*12be0*/  IADD3 R59, P1, R24, UR8, RZ ;  /* 0x00000008183b7c10 */ /* 0x000fe2000ff3e0ff */
[C---:B------:R-:W-:Y:S01]  /*12bf0*/  IMAD R53, R3.reuse, UR5, R6 ;  /* 0x0000000503357c24 */ /* 0x040fe2000f8e0206 */
[----:B------:R-:W-:Y:S01]  /*12c00*/  ULDC.64 UR4, c[0x0][0x3e8] ;  /* 0x0000fa0000047ab9 */ /* 0x000fe20000000a00 */
[----:B------:R-:W-:Y:S01]  /*12c10*/  IMAD R57, R3, UR7, R4 ;  /* 0x0000000703397c24 */ /* 0x000fe2000f8e0204 */
[----:B------:R-:W-:Y:S01]  /*12c20*/  IADD3 R55, P0, R26, UR4, RZ ;  /* 0x000000041a377c10 */ /* 0x000fe2000ff1e0ff */
[----:B------:R-:W-:-:S03]  /*12c30*/  UMOV UR4, 0xffffffff ;  /* 0xffffffff00047882 */ /* 0x000fc60000000000 */
[----:B------:R-:W-:Y:S02]  /*12c40*/  IADD3.X R53, R27, UR5, R53, P0, !PT ;  /* 0x000000051b357c10 */ /* 0x000fe400087fe435 */
[----:B------:R-:W-:Y:S01]  /*12c50*/  IADD3.X R57, R25, UR9, R57, P1, !PT ;  /* 0x0000000919397c10 */ /* 0x000fe20008ffe439 */
[----:B------:R-:W-:Y:S06]  /*12c60*/  BRA.DIV UR4, `(.L_x_3209) ;  /* 0x000001f604287947 */ /* 0x000fec000b800000 */
[----:B------:R-:W2:Y:S01]  /*12c70*/  LDL R6, [R1+0x24] ;  /* 0x0000240001067983 */ /* 0x000ea20000100800 */
[----:B------:R-:W1:Y:S03]  /*12c80*/  LDC R3, c[0x0][0x3f4] ;  /* 0x0000fd00ff037b82 */ /* 0x000e660000000800 */
[----:B------:R-:W3:Y:S04]  /*12c90*/  SHFL.IDX PT, R7, R55, RZ, 0x181f ;  /* 0x00181fff37077589 */ /* 0x000ee800000e0000 */
[----:B------:R-:W4:Y:S04]  /*12ca0*/  SHFL.IDX PT, R14, R59, RZ, 0x181f ;  /* 0x00181fff3b0e7589 */ /* 0x000f2800000e0000 */
[----:B------:R-:W5:Y:S04]  /*12cb0*/  SHFL.IDX PT, R5, R53, RZ, 0x181f ;  /* 0x00181fff35057589 */ /* 0x000f6800000e0000 */
[----:B------:R-:W0:Y:S01]  /*12cc0*/  SHFL.IDX PT, R9, R57, RZ, 0x181f ;  /* 0x00181fff39097589 */ /* 0x000e2200000e0000 */
[----:B-1----:R-:W-:Y:S01]  /*12cd0*/  ISETP.GE.AND P0, PT, R16, R3, PT ;  /* 0x000000031000720c */ /* 0x002fe20003f06270 */
[----:B--2---:R-:W-:-:S05]  /*12ce0*/  IMAD R37, R6, R37, RZ ;  /* 0x0000002506257224 */ /* 0x004fca00078e02ff */
[----:B------:R-:W-:-:S13]  /*12cf0*/  ISETP.GE.OR P1, PT, R10, R37, P0 ;  /* 0x000000250a00720c */ /* 0x000fda0000726670 */
[C---:B---3--:R-:W-:Y:S02]  /*12d00*/  @!P1 IADD3 R4, P2, R16.reuse, R7, RZ ;  /* 0x0000000710049210 */ /* 0x048fe40007f5e0ff */
[----:B----4-:R-:W-:-:S03]  /*12d10*/  @!P1 IADD3 R24, P3, R16, R14, RZ ;  /* 0x0000000e10189210 */ /* 0x010fc60007f7e0ff */
[--C-:B-----5:R-:W-:Y:S02]  /*12d20*/  @!P1 IMAD.X R5, R5, 0x1, R17.reuse, P2 ;  /* 0x0000000105059824 */ /* 0x120fe400010e0611 */
[----:B0-----:R-:W-:-:S04]  /*12d30*/  @!P1 IMAD.X R25, R9, 0x1, R17, P3 ;  /* 0x0000000109199824 */ /* 0x001fc800018e0611 */
[----:B------:R-:W2:Y:S04]  /*12d40*/  @!P1 LD.E.128 R4, desc[UR42][R4.64] ;  /* 0x0000002a04049980 */ /* 0x000ea8000c101d00 */
[----:B------:R-:W3:Y:S01]  /*12d50*/  @!P1 LD.E.128 R24, desc[UR42][R24.64] ;  /* 0x0000002a18189980 */ /* 0x000ee2000c101d00 */
[----:B------:R-:W-:Y:S02]  /*12d60*/  CS2R R44, SRZ ;  /* 0x00000000002c7805 */ /* 0x000fe4000001ff00 */
[----:B------:R-:W-:Y:S02]  /*12d70*/  CS2R R46, SRZ ;  /* 0x00000000002e7805 */ /* 0x000fe4000001ff00 */
[----:B------:R-:W-:Y:S01]  /*12d80*/  CS2R R48, SRZ ;  /* 0x0000000000307805 */ /* 0x000fe2000001ff00 */
[----:B------:R0:W1:Y:S01]  /*12d90*/  SHFL.IDX PT, R9, R53, 0x1, 0x181f ;  /* 0x00381f0035097f89 */ /* 0x00006200000e0000 */
[----:B------:R-:W-:-:S03]  /*12da0*/  CS2R R50, SRZ ;  /* 0x0000000000327805 */ /* 0x000fc6000001ff00 */
[----:B------:R0:W4:Y:S04]  /*12db0*/  SHFL.IDX PT, R21, R55, 0x1, 0x181f ;  /* 0x00381f0037157f89 */ /* 0x00012800000e0000 */
[----:B------:R0:W0:Y:S04]  /*12dc0*/  SHFL.IDX PT, R33, R57, 0x1, 0x181f ;  /* 0x00381f0039217f89 */ /* 0x00002800000e0000 */
[----:B------:R0:W0:Y:S01]  /*12dd0*/  SHFL.IDX PT, R14, R59, 0x1, 0x181f ;  /* 0x00381f003b0e7f89 */ /* 0x00002200000e0000 */
[----:B--2---:R-:W-:Y:S01]  /*12de0*/  @!P1 MOV R44, R4 ;  /* 0x00000004002c9202 */ /* 0x004fe20000000f00 */
        /* <DEDUP_REMOVED lines=8> */
.L_x_3525:
        /* <DEDUP_REMOVED lines=13> */
[----:B------:R-:W-:Y:S01]  /*12f40*/  IMAD.X R29, R9, 0x1, R17, P1 ;  /* 0x00000001091d7824 */ /* 0x000fe200008e0611 */
[----:B------:R-:W-:-:S05]  /*12f50*/  IADD3.X R5, R33, R17, RZ, P2, !PT ;  /* 0x0000001121057210 */ /* 0x000fca00017fe4ff */
[----:B------:R-:W5:Y:S04]  /*12f60*/  LD.E.128 R28, desc[UR42][R28.64] ;  /* 0x0000002a1c1c7980 */ /* 0x000f68000c101d00 */
[----:B------:R-:W5:Y:S02]  /*12f70*/  LD.E.128 R4, desc[UR42][R4.64] ;  /* 0x0000002a04047980 */ /* 0x000f64000c101d00 */
.L_x_3211:
[----:B------:R-:W-:Y:S05]  /*12f80*/  BSYNC B1 ;  /* 0x0000000000017941 */ /* 0x000fea0003800000 */
.L_x_3210:
        /* <DEDUP_REMOVED lines=10> */
[--C-:B--2---:R-:W-:Y:S02]  /*13030*/  @!P1 IMAD.X R9, R9, 0x1, R17.reuse, P2 ;  /* 0x0000000109099824 */ /* 0x104fe400010e0611 */
[----:B---3--:R-:W-:Y:S02]  /*13040*/  @!P1 IMAD.X R33, R25, 0x1, R17, P3 ;  /* 0x0000000119219824 */ /* 0x008fe400018e0611 */
[----:B------:R-:W-:-:S04]  /*13050*/  @!P1 IMAD.MOV.U32 R25, RZ, RZ, R9 ;  /* 0x000000ffff199224 */ /* 0x000fc800078e0009 */
        /* <DEDUP_REMOVED lines=11> */
[----:B--2---:R-:W-:Y:S01]  /*13110*/  @!P1 IMAD.MOV.U32 R40, RZ, RZ, R32 ;  /* 0x000000ffff289224 */ /* 0x004fe200078e0020 */
[----:B------:R-:W-:Y:S01]  /*13120*/  @!P1 MOV R41, R33 ;  /* 0x0000002100299202 */ /* 0x000fe20000000f00 */
[----:B------:R-:W-:Y:S02]  /*13130*/  @!P1 IMAD.MOV.U32 R42, RZ, RZ, R34 ;  /* 0x000000ffff2a9224 */ /* 0x000fe400078e0022 */
[----:B---3--:R-:W-:-:S02]  /*13140*/  @!P1 IMAD.MOV.U32 R20, RZ, RZ, R24 ;  /* 0x000000ffff149224 */ /* 0x008fc400078e0018 */
[----:B------:R-:W-:Y:S02]  /*13150*/  @!P1 IMAD.MOV.U32 R21, RZ, RZ, R25 ;  /* 0x000000ffff159224 */ /* 0x000fe400078e0019 */
[----:B------:R-:W-:Y:S02]  /*13160*/  @!P1 IMAD.MOV.U32 R38, RZ, RZ, R26 ;  /* 0x000000ffff269224 */ /* 0x000fe400078e001a */
[----:B------:R-:W-:Y:S02]  /*13170*/  @!P1 IMAD.MOV.U32 R39, RZ, RZ, R27 ;  /* 0x000000ffff279224 */ /* 0x000fe400078e001b */
[----:B01--4-:R-:W-:-:S07]  /*13180*/  @!P1 IMAD.MOV.U32 R43, RZ, RZ, R35 ;  /* 0x000000ffff2b9224 */ /* 0x013fce00078e0023 */
.L_x_3535:
[----:B------:R-:W2:Y:S01]  /*13190*/  LDL R12, [R1+0x78] ;  /* 0x00007800010c7983 */ /* 0x000ea20000100800 */
[----:B------:R-:W-:Y:S01]  /*131a0*/  VIADD R10, R10, 0x60 ;  /* 0x000000600a0a7836 */ /* 0x000fe20000000000 */
[----:B------:R-:W-:Y:S01]  /*131b0*/  BSSY B1, `(.L_x_3213) ;  /* 0x0000014000017945 */ /* 0x000fe20003800000 */
[----:B------:R-:W-:-:S03]  /*131c0*/  CS2R R14, SRZ ;  /* 0x00000000000e7805 */ /* 0x000fc6000001ff00 */
[----:B------:R-:W-:Y:S02]  /*131d0*/  ISETP.GE.AND P1, PT, R10, R37, PT ;  /* 0x000000250a00720c */ /* 0x000fe40003f26270 */
[----:B--2---:R-:W-:-:S04]  /*131e0*/  LEA.HI R11, R12, R12, RZ, 0x1 ;  /* 0x0000000c0c0b7211 */ /* 0x004fc800078f08ff */
[----:B------:R-:W-:-:S05]  /*131f0*/  LOP3.LUT R11, R11, 0xfffffffe, RZ, 0xc0, !PT ;  /* 0xfffffffe0b0b7812 */ /* 0x000fca00078ec0ff */
[----:B------:R-:W-:Y:S01]  /*13200*/  IMAD.IADD R25, R12, 0x1, -R11 ;  /* 0x000000010c197824 */ /* 0x000fe200078e0a0b */
[----:B------:R-:W-:Y:S02]  /*13210*/  CS2R R10, SRZ ;  /* 0x00000000000a7805 */ /* 0x000fe4000001ff00 */
[----:B------:R-:W-:Y:S02]  /*13220*/  CS2R R12, SRZ ;  /* 0x00000000000c7805 */ /* 0x000fe4000001ff00 */
        /* <DEDUP_REMOVED lines=12> */
.L_x_3214:
[----:B------:R-:W-:Y:S05]  /*132f0*/  BSYNC B1 ;  /* 0x0000000000017941 */ /* 0x000fea0003800000 */
.L_x_3213:
[----:B------:R-:W2:Y:S01]  /*13300*/  LDL R24, [R1+0x2c] ;  /* 0x00002c0001187983 */ /* 0x000ea20000100800 */
[----:B------:R-:W0:Y:S01]  /*13310*/  SYNCS.PHASECHK.TRANS64.TRYWAIT P4, [R216+URZ+0x38800], R25 ;  /* 0x03880019d80075a7 */ /* 0x000e22000808017f */
[C---:B------:R-:W-:Y:S01]  /*13320*/  VIADD R27, R220.reuse, 0x20 ;  /* 0x00000020dc1b7836 */ /* 0x040fe20000000000 */
[----:B------:R-:W-:Y:S01]  /*13330*/  BSSY B1, `(.L_x_3215) ;  /* 0x0000009000017945 */ /* 0x000fe20003800000 */
[C---:B------:R-:W-:Y:S01]  /*13340*/  VIADD R26, R220.reuse, 0x40 ;  /* 0x00000040dc1a7836 */ /* 0x040fe20000000000 */
[----:B--2---:R-:W-:Y:S01]  /*13350*/  VIADDMNMX R37, R37, -R24, 0x80, PT ;  /* 0x0000008025257446 */ /* 0x004fe20003800918 */
[----:B------:R-:W-:-:S03]  /*13360*/  VIADD R24, R220, 0x60 ;  /* 0x00000060dc187836 */ /* 0x000fc60000000000 */
[-C--:B------:R-:W-:Y:S02]  /*13370*/  ISETP.GE.OR P3, PT, R220, R37.reuse, P0 ;  /* 0x00000025dc00720c */ /* 0x080fe40000766670 */
[-C--:B------:R-:W-:Y:S02]  /*13380*/  ISETP.GE.OR P2, PT, R27, R37.reuse, P0 ;  /* 0x000000251b00720c */ /* 0x080fe40000746670 */
[-C--:B------:R-:W-:Y:S02]  /*13390*/  ISETP.GE.OR P1, PT, R26, R37.reuse, P0 ;  /* 0x000000251a00720c */ /* 0x080fe40000726670 */
[----:B------:R-:W-:Y:S01]  /*133a0*/  ISETP.GE.OR P0, PT, R24, R37, P0 ;  /* 0x000000251800720c */ /* 0x000fe20000706670 */
[----:B0-----:R-:W-:-:S12]  /*133b0*/  @!P4 BRA `(.L_x_3216) ;  /* 0x000001f40090c947 */ /* 0x001fd80003800000 */
.L_x_3536:
[----:B------:R-:W-:Y:S05]  /*133c0*/  BSYNC B1 ;  /* 0x0000000000017941 */ /* 0x000fea0003800000 */
.L_x_3215:
[----:B------:R-:W-:Y:S04]  /*133d0*/  BSSY B1, `(.L_x_3217) ;  /* 0x0000107000017945 */ /* 0x000fe80003800000 */
[----:B------:R-:W-:Y:S05]  /*133e0*/  @P3 BRA `(.L_x_3218) ;  /* 0x0000001000143947 */ /* 0x000fea0003800000 */
[----:B------:R-:W2:Y:S04]  /*133f0*/  LDL R37, [R1+0x28] ;  /* 0x0000280001257983 */ /* 0x000ea80000100800 */
[----:B------:R-:W3:Y:S01]  /*13400*/  LDL R77, [R1+0x58] ;  /* 0x00005800014d7983 */ /* 0x000ee20000100800 */
[----:B------:R-:W-:Y:S01]  /*13410*/  SHF.R.U32.HI R24, RZ, 0x8, R44 ;  /* 0x00000008ff187819 */ /* 0x000fe2000001162c */
[----:B------:R-:W-:Y:S01]  /*13420*/  IMAD.SHL.U32 R52, R220, 0x80, RZ ;  /* 0x00000080dc347824 */ /* 0x000fe200078e00ff */
[----:B------:R-:W-:Y:S02]  /*13430*/  LOP3.LUT R26, R44, 0xff, RZ, 0xc0, !PT ;  /* 0x000000ff2c1a7812 */ /* 0x000fe400078ec0ff */
[----:B0-----:R-:W-:Y:S02]  /*13440*/  LOP3.LUT R25, R24, 0xff, RZ, 0xc0, !PT ;  /* 0x000000ff18197812 */ /* 0x001fe400078ec0ff */
[----:B------:R-:W-:-:S02]  /*13450*/  LEA.HI R24, R3, R0, RZ, 0x1c ;  /* 0x0000000003187211 */ /* 0x000fc400078fe0ff */
[----:B------:R-:W-:Y:S02]  /*13460*/  PRMT R53, R25, 0x7604, R26 ;  /* 0x0000760419357816 */ /* 0x000fe4000000001a */
[----:B------:R-:W-:Y:S02]  /*13470*/  SHF.R.S32.HI R25, RZ, 0x1f, R24 ;  /* 0x0000001fff197819 */ /* 0x000fe40000011418 */
[----:B------:R-:W-:Y:S02]  /*13480*/  LOP3.LUT R52, R52, 0x380, RZ, 0xc0, !PT ;  /* 0x0000038034347812 */ /* 0x000fe400078ec0ff */
[----:B------:R-:W-:Y:S02]  /*13490*/  LEA.HI R25, R25, R24, RZ, 0x3 ;  /* 0x0000001819197211 */ /* 0x000fe400078f18ff */
[----:B------:R-:W-:Y:S02]  /*134a0*/  SHF.L.U32 R24, R24, 0x4, RZ ;  /* 0x0000000418187819 */ /* 0x000fe400000006ff */
[----:B------:R-:W-:Y:S01]  /*134b0*/  SHF.R.U32.HI R27, RZ, 0x8, R45 ;  /* 0x00000008ff1b7819 */ /* 0x000fe2000001162d */
[----:B------:R-:W-:Y:S01]  /*134c0*/  IMAD.SHL.U32 R25, R25, 0x800, RZ ;  /* 0x0000080019197824 */ /* 0x000fe200078e00ff */
[----:B------:R-:W-:Y:S01]  /*134d0*/  LOP3.LUT R24, R52, 0x70, R24, 0xf8, !PT ;  /* 0x0000007034187812 */ /* 0x000fe200078ef818 */
[----:B------:R-:W-:Y:S01]  /*134e0*/  IMAD.SHL.U32 R52, R220, 0x80, RZ ;  /* 0x00000080dc347824 */ /* 0x000fe200078e00ff */
[----:B------:R-:W-:-:S02]  /*134f0*/  LOP3.LUT R32, R45, 0xff, RZ, 0xc0, !PT ;  /* 0x000000ff2d207812 */ /* 0x000fc400078ec0ff */
[----:B------:R-:W-:Y:S02]  /*13500*/  LOP3.LUT R27, R27, 0xff, RZ, 0xc0, !PT ;  /* 0x000000ff1b1b7812 */ /* 0x000fe400078ec0ff */
[----:B------:R-:W-:Y:S02]  /*13510*/  LOP3.LUT R52, R52, 0x380, RZ, 0xc0, !PT ;  /* 0x0000038034347812 */ /* 0x000fe400078ec0ff */
[----:B------:R-:W-:Y:S02]  /*13520*/  PRMT R55, R27, 0x7604, R32 ;  /* 0x000076041b377816 */ /* 0x000fe40000000020 */
[----:B------:R-:W-:Y:S02]  /*13530*/  SHF.R.U32.HI R32, RZ, 0x8, R47 ;  /* 0x00000008ff207819 */ /* 0x000fe4000001162f */
[----:B------:R-:W-:Y:S02]  /*13540*/  SHF.R.U32.HI R34, RZ, 0x8, R48 ;  /* 0x00000008ff227819 */ /* 0x000fe40000011630 */
[----:B------:R-:W-:-:S02]  /*13550*/  SHF.R.U32.HI R52, RZ, 0x3, R52 ;  /* 0x00000003ff347819 */ /* 0x000fc40000011634 */
[----:B------:R-:W-:Y:S02]  /*13560*/  LOP3.LUT R33, R47, 0xff, RZ, 0xc0, !PT ;  /* 0x000000ff2f217812 */ /* 0x000fe400078ec0ff */
[----:B------:R-:W-:Y:S02]  /*13570*/  LOP3.LUT R35, R48, 0xff, RZ, 0xc0, !PT ;  /* 0x000000ff30237812 */ /* 0x000fe400078ec0ff */
[----:B------:R-:W-:Y:S02]  /*13580*/  LOP3.LUT R32, R32, 0xff, RZ, 0xc0, !PT ;  /* 0x000000ff20207812 */ /* 0x000fe400078ec0ff */
[----:B------:R-:W-:Y:S02]  /*13590*/  LOP3.LUT R34, R34, 0xff, RZ, 0xc0, !PT ;  /* 0x000000ff22227812 */ /* 0x000fe400078ec0ff */
[----:B------:R-:W-:Y:S02]  /*135a0*/  LOP3.LUT R24, R24, R52, RZ, 0x3c, !PT ;  /* 0x0000003418187212 */ /* 0x000fe400078e3cff */
        /* <DEDUP_REMOVED lines=14> */
[----:B------:R-:W-:Y:S02]  /*13690*/  PRMT R57, R26, 0x7604, R27 ;  /* 0x000076041a397816 */ /* 0x000fe4000000001b */
[----:B------:R-:W-:Y:S02]  /*136a0*/  SHF.R.U32.HI R54, RZ, 0x10, R45 ;  /* 0x00000010ff367819 */ /* 0x000fe4000001162d */
[----:B------:R-:W-:Y:S02]  /*136b0*/  SHF.R.U32.HI R52, RZ, 0x8, R51 ;  /* 0x00000008ff347819 */ /* 0x000fe40000011633 */
[----:B------:R-:W-:Y:S02]  /*136c0*/  SHF.R.U32.HI R56, RZ, 0x10, R46 ;  /* 0x00000010ff387819 */ /* 0x000fe4000001162e */
[----:B------:R-:W-:-:S02]  /*136d0*/  SHF.R.U32.HI R58, RZ, 0x10, R47 ;  /* 0x00000010ff3a7819 */ /* 0x000fc4000001162f */
[----:B------:R-:W-:Y:S02]  /*136e0*/  LOP3.LUT R54, R54, 0xff, RZ, 0xc0, !PT ;  /* 0x000000ff36367812 */ /* 0x000fe400078ec0ff */
[----:B------:R-:W-:Y:S02]  /*136f0*/  LOP3.LUT R67, R51, 0xff, RZ, 0xc0, !PT ;  /* 0x000000ff33437812 */ /* 0x000fe400078ec0ff */
[----:B------:R-:W-:Y:S02]  /*13700*/  LOP3.LUT R52, R52, 0xff, RZ, 0xc0, !PT ;  /* 0x000000ff34347812 */ /* 0x000fe400078ec0ff */
[----:B------:R-:W-:Y:S02]  /*13710*/  LOP3.LUT R56, R56, 0xff, RZ, 0xc0, !PT ;  /* 0x000000ff38387812 */ /* 0x000fe400078ec0ff */
[----:B------:R-:W-:Y:S02]  /*13720*/  LOP3.LUT R58, R58, 0xff, RZ, 0xc0, !PT ;  /* 0x000000ff3a3a7812 */ /* 0x000fe400078ec0ff */
[----:B------:R-:W-:-:S02]  /*13730*/  PRMT R55, R54, 0x7054, R55 ;  /* 0x0000705436377816 */ /* 0x000fc40000000037 */
[----:B------:R-:W-:Y:S02]  /*13740*/  SHF.R.U32.HI R54, RZ, 0x10, R49 ;  /* 0x00000010ff367819 */ /* 0x000fe40000011631 */
[----:B------:R-:W-:Y:S02]  /*13750*/  PRMT R69, R52, 0x7604, R67 ;  /* 0x0000760434457816 */ /* 0x000fe40000000043 */
[----:B------:R-:W-:Y:S02]  /*13760*/  PRMT R57, R56, 0x7054, R57 ;  /* 0x0000705438397816 */ /* 0x000fe40000000039 */
[----:B------:R-:W-:Y:S02]  /*13770*/  PRMT R59, R58, 0x7054, R59 ;  /* 0x000070543a3b7816 */ /* 0x000fe4000000003b */
[----:B------:R-:W-:Y:S02]  /*13780*/  SHF.R.U32.HI R52, RZ, 0x10, R44 ;  /* 0x00000010ff347819 */ /* 0x000fe4000001162c */
[----:B------:R-:W-:-:S02]  /*13790*/  SHF.R.U32.HI R56, RZ, 0x10, R50 ;  /* 0x00000010ff387819 */ /* 0x000fc40000011632 */
[----:B------:R-:W-:Y:S02]  /*137a0*/  SHF.R.U32.HI R58, RZ, 0x10, R51 ;  /* 0x00000010ff3a7819 */ /* 0x000fe40000011633 */
[----:B------:R-:W-:Y:S02]  /*137b0*/  LOP3.LUT R54, R54, 0xff, RZ, 0xc0, !PT ;  /* 0x000000ff36367812 */ /* 0x000fe400078ec0ff */
[----:B------:R-:W-:Y:S02]  /*137c0*/  LOP3.LUT R52, R52, 0xff, RZ, 0xc0, !PT ;  /* 0x000000ff34347812 */ /* 0x000fe400078ec0ff */
[----:B------:R-:W-:Y:S02]  /*137d0*/  LOP3.LUT R56, R56, 0xff, RZ, 0xc0, !PT ;  /* 0x000000ff38387812 */ /* 0x000fe400078ec0ff */
[----:B------:R-:W-:Y:S02]  /*137e0*/  LOP3.LUT R58, R58, 0xff, RZ, 0xc0, !PT ;  /* 0x000000ff3a3a7812 */ /* 0x000fe400078ec0ff */
[----:B------:R-:W-:-:S02]  /*137f0*/  PRMT R63, R54, 0x7054, R63 ;  /* 0x00007054363f7816 */ /* 0x000fc4000000003f */
[----:B------:R-:W-:Y:S02]  /*13800*/  PRMT R53, R52, 0x7054, R53 ;  /* 0x0000705434357816 */ /* 0x000fe40000000035 */
[----:B------:R-:W-:Y:S02]  /*13810*/  PRMT R67, R56, 0x7054, R65 ;  /* 0x0000705438437816 */ /* 0x000fe40000000041 */
[----:B------:R-:W-:Y:S02]  /*13820*/  PRMT R69, R58, 0x7054, R69 ;  /* 0x000070543a457816 */ /* 0x000fe40000000045 */
[----:B------:R-:W-:Y:S02]  /*13830*/  SHF.R.U32.HI R52, RZ, 0x10, R48 ;  /* 0x00000010ff347819 */ /* 0x000fe40000011630 */
[----:B------:R-:W-:Y:S02]  /*13840*/  LOP3.LUT R65, R63, 0xff000000, R49, 0xf8, !PT ;  /* 0xff0000003f417812 */ /* 0x000fe400078ef831 */
[----:B------:R-:W-:-:S02]  /*13850*/  LOP3.LUT R56, R55, 0xff000000, R45, 0xf8, !PT ;  /* 0xff00000037387812 */ /* 0x000fc400078ef82d */
[----:B------:R-:W-:Y:S02]  /*13860*/  LOP3.LUT R69, R69, 0xff000000, R51, 0xf8, !PT ;  /* 0xff00000045457812 */ /* 0x000fe400078ef833 */
[----:B------:R-:W-:Y:S02]  /*13870*/  LOP3.LUT R52, R52, 0xff, RZ, 0xc0, !PT ;  /* 0x000000ff34347812 */ /* 0x000fe400078ec0ff */
[----:B------:R-:W-:Y:S02]  /*13880*/  F2FP.F16.E4M3.UNPACK_B R66, R65 ;  /* 0x00000041ff42723e */ /* 0x000fe400020006ff */
[----:B------:R-:W-:Y:S02]  /*13890*/  F2FP.F16.E4M3.UNPACK_B R60, R56 ;  /* 0x00000038ff3c723e */ /* 0x000fe400020006ff */
[----:B------:R-:W-:Y:S02]  /*138a0*/  LOP3.LUT R58, R59, 0xff000000, R47, 0xf8, !PT ;  /* 0xff0000003b3a7812 */ /* 0x000fe400078ef82f */
[----:B------:R-:W-:Y:S01]  /*138b0*/  LOP3.LUT R45, R67, 0xff000000, R50, 0xf8, !PT ;  /* 0xff000000432d7812 */ /* 0x000fe200078ef832 */
[----:B------:R-:W-:Y:S01]  /*138c0*/  HADD2.F32 R67, -RZ, R66.H0_H0 ;  /* 0x20000042ff437230 */ /* 0x000fe20000004100 */
[----:B------:R-:W-:Y:S01]  /*138d0*/  PRMT R61, R52, 0x7054, R61 ;  /* 0x00007054343d7816 */ /* 0x000fe2000000003d */
[--C-:B------:R-:W-:Y:S01]  /*138e0*/  HADD2.F32 R64, -RZ, R60.reuse.H0_H0 ;  /* 0x2000003cff407230 */ /* 0x100fe20000004100 */
[----:B------:R-:W-:Y:S01]  /*138f0*/  LOP3.LUT R52, R53, 0xff000000, R44, 0xf8, !PT ;  /* 0xff00000035347812 */ /* 0x000fe200078ef82c */
[----:B------:R-:W-:Y:S01]  /*13900*/  HADD2.F32 R60, -RZ, R60.H1_H1 ;  /* 0x3000003cff3c7230 */ /* 0x000fe20000004100 */
[----:B------:R-:W-:Y:S01]  /*13910*/  LOP3.LUT R53, R61, 0xff000000, R48, 0xf8, !PT ;  /* 0xff0000003d357812 */ /* 0x000fe200078ef830 */
[----:B------:R-:W-:Y:S01]  /*13920*/  HADD2.F32 R66, -RZ, R66.H1_H1 ;  /* 0x30000042ff427230 */ /* 0x000fe20000004100 */
[----:B------:R-:W-:-:S02]  /*13930*/  LOP3.LUT R44, R57, 0xff000000, R46, 0xf8, !PT ;  /* 0xff000000392c7812 */ /* 0x000fc400078ef82e */
[----:B------:R-:W-:Y:S02]  /*13940*/  F2FP.F16.E4M3.UNPACK_B R56, R56.H1 ;  /* 0x00000038ff38723e */ /* 0x000fe400030006ff */
[----:B--2---:R-:W-:Y:S02]  /*13950*/  IADD3 R37, R24, R25, R37 ;  /* 0x0000001918257210 */ /* 0x004fe40007ffe025 */
[----:B---3--:R-:W0:Y:S03]  /*13960*/  LDS.128 R24, [R77+0x20400] ;  /* 0x020400004d187984 */ /* 0x008e260000000c00 */
[----:B------:R-:W-:-:S05]  /*13970*/  IMAD.IADD R37, R216, 0x1, R37 ;  /* 0x00000001d8257824 */ /* 0x000fca00078e0225 */
[----:B------:R-:W1:Y:S01]  /*13980*/  LDS.128 R32, [R37+0x20400] ;  /* 0x0204000025207984 */ /* 0x000e620000000c00 */
[-C--:B0-----:R-:W-:Y:S02]  /*13990*/  F2FP.F16.E4M3.UNPACK_B R47, R25.reuse ;  /* 0x00000019ff2f723e */ /* 0x081fe400020006ff */
[----:B------:R-:W-:Y:S02]  /*139a0*/  F2FP.F16.E4M3.UNPACK_B R50, R25.H1 ;  /* 0x00000019ff32723e */ /* 0x000fe400030006ff */
[----:B------:R-:W-:Y:S01]  /*139b0*/  F2FP.F16.E4M3.UNPACK_B R59, R27 ;  /* 0x0000001bff3b723e */ /* 0x000fe200020006ff */
[--C-:B------:R-:W-:Y:S01]  /*139c0*/  HADD2.F32 R48, -RZ, R47.reuse.H0_H0 ;  /* 0x2000002fff307230 */ /* 0x100fe20000004100 */
[-C--:B-1----:R-:W-:Y:S01]  /*139d0*/  F2FP.F16.E4M3.UNPACK_B R51, R33.reuse ;  /* 0x00000021ff33723e */ /* 0x082fe200020006ff */
[----:B------:R-:W-:Y:S01]  /*139e0*/  HADD2.F32 R47, -RZ, R47.H1_H1 ;  /* 0x3000002fff2f7230 */ /* 0x000fe20000004100 */
[----:B------:R-:W-:Y:S02]  /*139f0*/  F2FP.F16.E4M3.UNPACK_B R54, R33.H1 ;  /* 0x00000021ff36723e */ /* 0x000fe400030006ff */
[-C--:B------:R-:W-:Y:S01]  /*13a00*/  F2FP.F16.E4M3.UNPACK_B R49, R32.reuse ;  /* 0x00000020ff31723e */ /* 0x080fe200020006ff */
[----:B------:R-:W-:Y:S01]  /*13a10*/  HADD2.F32 R25, -RZ, R51.H0_H0 ;  /* 0x20000033ff197230 */ /* 0x000fe20000004100 */
[----:B------:R-:W-:-:S02]  /*13a20*/  F2FP.F16.E4M3.UNPACK_B R57, R32.H1 ;  /* 0x00000020ff39723e */ /* 0x000fc400030006ff */
[----:B------:R-:W-:Y:S02]  /*13a30*/  F2FP.F16.E4M3.UNPACK_B R61, R35 ;  /* 0x00000023ff3d723e */ /* 0x000fe400020006ff */
[C---:B------:R-:W-:Y:S01]  /*13a40*/  FMUL.FTZ R33, R25.reuse, R67 ;  /* 0x0000004319217220 */ /* 0x040fe20000410000 */
[-C--:B------:R-:W-:Y:S01]  /*13a50*/  FMUL.FTZ R32, R25, R64.reuse ;  /* 0x0000004019207220 */ /* 0x080fe20000410000 */
[----:B------:R-:W-:Y:S01]  /*13a60*/  F2FP.F16.E4M3.UNPACK_B R63, R35.H1 ;  /* 0x00000023ff3f723e */ /* 0x000fe200030006ff */
[----:B------:R-:W-:Y:S02]  /*13a70*/  HADD2.F32 R35, -RZ, R54.H0_H0 ;  /* 0x20000036ff237230 */ /* 0x000fe40000004100 */
[C---:B------:R-:W-:Y:S01]  /*13a80*/  FFMA.FTZ R25, R48.reuse, R64, -R33 ;  /* 0x0000004030197223 */ /* 0x040fe20000010821 */
[----:B------:R-:W-:Y:S01]  /*13a90*/  FFMA.FTZ R33, R48, R67, R32 ;  /* 0x0000004330217223 */ /* 0x000fe20000010020 */
[----:B------:R-:W-:Y:S01]  /*13aa0*/  F2FP.F16.E4M3.UNPACK_B R67, R65.H1 ;  /* 0x00000041ff43723e */ /* 0x000fe200030006ff */
[----:B------:R-:W-:Y:S01]  /*13ab0*/  HADD2.F32 R32, -RZ, R51.H1_H1 ;  /* 0x30000033ff207230 */ /* 0x000fe20000004100 */
[----:B------:R-:W-:Y:S01]  /*13ac0*/  F2FP.F16.E4M3.UNPACK_B R62, R27.H1 ;  /* 0x0000001bff3e723e */ /* 0x000fe200030006ff */
[----:B------:R-:W-:Y:S01]  /*13ad0*/  HADD2.F32 R64, -RZ, R56.H0_H0 ;  /* 0x20000038ff407230 */ /* 0x000fe20000004100 */
[----:B------:R-:W-:Y:S01]  /*13ae0*/  F2FP.F16.E4M3.UNPACK_B R55, R24.H1 ;  /* 0x00000018ff37723e */ /* 0x000fe200030006ff */
[----:B------:R-:W-:-:S02]  /*13af0*/  HADD2.F32 R68, -RZ, R67.H0_H0 ;  /* 0x20000043ff447230 */ /* 0x000fc40000004100 */
[C---:B------:R-:W-:Y:S01]  /*13b00*/  FMUL.FTZ R48, R32.reuse, R66 ;  /* 0x0000004220307220 */ /* 0x040fe20000410000 */
[----:B------:R-:W-:Y:S02]  /*13b10*/  HADD2.F32 R51, -RZ, R50.H0_H0 ;  /* 0x20000032ff337230 */ /* 0x000fe40000004100 */
[----:B------:R-:W-:Y:S01]  /*13b20*/  FMUL.FTZ R65, R32, R60 ;  /* 0x0000003c20417220 */ /* 0x000fe20000410000 */
[C---:B------:R-:W-:Y:S01]  /*13b30*/  FMUL.FTZ R71, R35.reuse, R64 ;  /* 0x0000004023477220 */ /* 0x040fe20000410000 */
[----:B------:R-:W-:Y:S01]  /*13b40*/  FMUL.FTZ R70, R35, R68 ;  /* 0x0000004423467220 */ /* 0x000fe20000410000 */
[C---:B------:R-:W-:Y:S01]  /*13b50*/  FFMA.FTZ R48, R47.reuse, R60, -R48 ;  /* 0x0000003c2f307223 */ /* 0x040fe20000010830 */
[----:B------:R-:W-:Y:S01]  /*13b60*/  FFMA.FTZ R32, R47, R66, R65 ;  /* 0x000000422f207223 */ /* 0x000fe20000010041 */
[C---:B------:R-:W-:Y:S01]  /*13b70*/  FFMA.FTZ R47, R51.reuse, R68, R71 ;  /* 0x00000044332f7223 */ /* 0x040fe20000010047 */
[----:B------:R-:W-:Y:S01]  /*13b80*/  FFMA.FTZ R35, R51, R64, -R70 ;  /* 0x0000004033237223 */ /* 0x000fe20000010846 */
[----:B------:R-:W-:Y:S01]  /*13b90*/  F2FP.F16.E4M3.UNPACK_B R64, R58 ;  /* 0x0000003aff40723e */ /* 0x000fe200020006ff */
[----:B------:R-:W-:Y:S01]  /*13ba0*/  HADD2.F32 R65, -RZ, R56.H1_H1 ;  /* 0x30000038ff417230 */ /* 0x000fe20000004100 */
[----:B------:R-:W-:Y:S01]  /*13bb0*/  F2FP.F16.E4M3.UNPACK_B R68, R69 ;  /* 0x00000045ff44723e */ /* 0x000fe200020006ff */
[----:B------:R-:W-:Y:S01]  /*13bc0*/  HADD2.F32 R67, -RZ, R67.H1_H1 ;  /* 0x30000043ff437230 */ /* 0x000fe20000004100 */
[----:B------:R-:W-:Y:S01]  /*13bd0*/  F2FP.F16.E4M3.UNPACK_B R46, R24 ;  /* 0x00000018ff2e723e */ /* 0x000fe200020006ff */
[----:B------:R-:W-:Y:S01]  /*13be0*/  HADD2.F32 R54, -RZ, R54.H1_H1 ;  /* 0x30000036ff367230 */ /* 0x000fe20000004100 */
[-C--:B------:R-:W-:Y:S01]  /*13bf0*/  F2FP.F16.E4M3.UNPACK_B R27, R34.reuse ;  /* 0x00000022ff1b723e */ /* 0x080fe200020006ff */
[----:B------:R-:W-:Y:S01]  /*13c00*/  HADD2.F32 R51, -RZ, R61.H0_H0 ;  /* 0x2000003dff337230 */ /* 0x000fe20000004100 */
[----:B------:R-:W-:Y:S01]  /*13c10*/  F2FP.F16.E4M3.UNPACK_B R34, R34.H1 ;  /* 0x00000022ff22723e */ /* 0x000fe200030006ff */
        /* <DEDUP_REMOVED lines=11> */
[C---:B------:R-:W-:Y:S01]  /*13cd0*/  FFMA.FTZ R50, R60.reuse, R70, R75 ;  /* 0x000000463c327223 */ /* 0x040fe2000001004b */
[----:B------:R-:W-:Y:S01]  /*13ce0*/  F2FP.F16.E4M3.UNPACK_B R70, R69.H1 ;  /* 0x00000045ff46723e */ /* 0x000fe200030006ff */
[----:B------:R-:W-:Y:S01]  /*13cf0*/  HADD2.F32 R68, -RZ, R68.H1_H1 ;  /* 0x30000044ff447230 */ /* 0x000fe20000004100 */
[----:B------:R-:W-:Y:S01]  /*13d00*/  F2FP.F16.E4M3.UNPACK_B R64, R58.H1 ;  /* 0x0000003aff40723e */ /* 0x000fe200030006ff */
[----:B------:R-:W-:Y:S02]  /*13d10*/  HADD2.F32 R58, -RZ, R61.H1_H1 ;  /* 0x3000003dff3a7230 */ /* 0x000fe40000004100 */
[----:B------:R-:W-:Y:S01]  /*13d20*/  FFMA.FTZ R51, R60, R66, -R73 ;  /* 0x000000423c337223 */ /* 0x000fe20000010849 */
[----:B------:R-:W-:Y:S01]  /*13d30*/  HADD2.F32 R67, -RZ, R70.H0_H0 ;  /* 0x20000046ff437230 */ /* 0x000fe20000004100 */
[----:B------:R-:W-:Y:S01]  /*13d40*/  F2FP.F16.E4M3.UNPACK_B R24, R26 ;  /* 0x0000001aff18723e */ /* 0x000fe200020006ff */
[----:B------:R-:W-:Y:S02]  /*13d50*/  HADD2.F32 R60, -RZ, R63.H0_H0 ;  /* 0x2000003fff3c7230 */ /* 0x000fe40000004100 */
[----:B------:R-:W-:Y:S01]  /*13d60*/  FMUL.FTZ R72, R58, R68 ;  /* 0x000000443a487220 */ /* 0x000fe20000410000 */
[----:B------:R-:W-:-:S02]  /*13d70*/  HADD2.F32 R59, -RZ, R59.H1_H1 ;  /* 0x3000003bff3b7230 */ /* 0x000fc40000004100 */
[----:B------:R-:W-:Y:S01]  /*13d80*/  FMUL.FTZ R69, R58, R65 ;  /* 0x000000413a457220 */ /* 0x000fe20000410000 */
[----:B------:R-:W-:Y:S02]  /*13d90*/  HADD2.F32 R66, -RZ, R64.H0_H0 ;  /* 0x20000040ff427230 */ /* 0x000fe40000004100 */
[C---:B------:R-:W-:Y:S01]  /*13da0*/  FMUL.FTZ R74, R60.reuse, R67 ;  /* 0x000000433c4a7220 */ /* 0x040fe20000410000 */
[----:B------:R-:W-:Y:S02]  /*13db0*/  HADD2.F32 R61, -RZ, R62.H0_H0 ;  /* 0x2000003eff3d7230 */ /* 0x000fe40000004100 */
[C---:B------:R-:W-:Y:S01]  /*13dc0*/  FFMA.FTZ R58, R59.reuse, R65, -R72 ;  /* 0x000000413b3a7223 */ /* 0x040fe20000010848 */
[----:B------:R-:W-:Y:S01]  /*13dd0*/  FFMA.FTZ R59, R59, R68, R69 ;  /* 0x000000443b3b7223 */ /* 0x000fe20000010045 */
[-C--:B------:R-:W-:Y:S01]  /*13de0*/  FMUL.FTZ R76, R60, R66.reuse ;  /* 0x000000423c4c7220 */ /* 0x080fe20000410000 */
[----:B------:R-:W-:Y:S01]  /*13df0*/  F2FP.F16.E4M3.UNPACK_B R69, R53.H1 ;  /* 0x00000035ff45723e */ /* 0x000fe200030006ff */
[----:B------:R-:W-:Y:S01]  /*13e00*/  FFMA.FTZ R60, R61, R66, -R74 ;  /* 0x000000423d3c7223 */ /* 0x000fe2000001084a */
[----:B------:R-:W-:-:S02]  /*13e10*/  HADD2.F32 R71, -RZ, R70.H1_H1 ;  /* 0x30000046ff477230 */ /* 0x000fc40000004100 */
[----:B------:R-:W-:Y:S01]  /*13e20*/  FFMA.FTZ R61, R61, R67, R76 ;  /* 0x000000433d3d7223 */ /* 0x000fe2000001004c */
[----:B------:R-:W-:Y:S01]  /*13e30*/  HADD2.F32 R67, -RZ, R64.H1_H1 ;  /* 0x30000040ff437230 */ /* 0x000fe20000004100 */
[----:B------:R-:W-:Y:S01]  /*13e40*/  F2FP.F16.E4M3.UNPACK_B R66, R52.H1 ;  /* 0x00000034ff42723e */ /* 0x000fe200030006ff */
[----:B------:R-:W-:Y:S01]  /*13e50*/  HADD2.F32 R64, -RZ, R63.H1_H1 ;  /* 0x3000003fff407230 */ /* 0x000fe20000004100 */
[----:B------:R-:W-:Y:S01]  /*13e60*/  F2FP.F16.E4M3.UNPACK_B R26, R26.H1 ;  /* 0x0000001aff1a723e */ /* 0x000fe200030006ff */
[----:B------:R-:W-:Y:S01]  /*13e70*/  HADD2.F32 R70, -RZ, R69.H0_H0 ;  /* 0x20000045ff467230 */ /* 0x000fe20000004100 */
[----:B------:R-:W-:Y:S01]  /*13e80*/  F2FP.SATFINITE.E4M3.F32.PACK_AB_MERGE_C R35, R54, R35, RZ ;  /* 0x000000233623723e */ /* 0x000fe200048070ff */
[----:B------:R-:W-:Y:S02]  /*13e90*/  HADD2.F32 R63, -RZ, R57.H0_H0 ;  /* 0x20000039ff3f7230 */ /* 0x000fe40000004100 */
[----:B------:R-:W-:Y:S01]  /*13ea0*/  FMUL.FTZ R75, R64, R71 ;  /* 0x00000047404b7220 */ /* 0x000fe20000410000 */
[----:B------:R-:W-:-:S02]  /*13eb0*/  HADD2.F32 R68, -RZ, R66.H0_H0 ;  /* 0x20000042ff447230 */ /* 0x000fc40000004100 */
[----:B------:R-:W-:Y:S01]  /*13ec0*/  FMUL.FTZ R72, R64, R67 ;  /* 0x0000004340487220 */ /* 0x000fe20000410000 */
[----:B------:R-:W-:Y:S02]  /*13ed0*/  HADD2.F32 R65, -RZ, R55.H0_H0 ;  /* 0x20000037ff417230 */ /* 0x000fe40000004100 */
[C---:B------:R-:W-:Y:S01]  /*13ee0*/  FMUL.FTZ R64, R63.reuse, R70 ;  /* 0x000000463f407220 */ /* 0x040fe20000410000 */
[----:B------:R-:W-:Y:S02]  /*13ef0*/  HADD2.F32 R62, -RZ, R62.H1_H1 ;  /* 0x3000003eff3e7230 */ /* 0x000fe40000004100 */
[-C--:B------:R-:W-:Y:S01]  /*13f00*/  FMUL.FTZ R73, R63, R68.reuse ;  /* 0x000000443f497220 */ /* 0x080fe20000410000 */
[----:B------:R-:W-:Y:S02]  /*13f10*/  HADD2.F32 R57, -RZ, R57.H1_H1 ;  /* 0x30000039ff397230 */ /* 0x000fe40000004100 */
[----:B------:R-:W-:Y:S01]  /*13f20*/  FFMA.FTZ R64, R65, R68, -R64 ;  /* 0x0000004441407223 */ /* 0x000fe20000010840 */
[----:B------:R-:W-:-:S02]  /*13f30*/  HADD2.F32 R68, -RZ, R69.H1_H1 ;  /* 0x30000045ff447230 */ /* 0x000fc40000004100 */
[C---:B------:R-:W-:Y:S01]  /*13f40*/  FFMA.FTZ R63, R62.reuse, R67, -R75 ;  /* 0x000000433e3f7223 */ /* 0x040fe2000001084b */
[----:B------:R-:W-:Y:S01]  /*13f50*/  HADD2.F32 R66, -RZ, R66.H1_H1 ;  /* 0x30000042ff427230 */ /* 0x000fe20000004100 */
[----:B------:R-:W-:Y:S01]  /*13f60*/  F2FP.F16.E4M3.UNPACK_B R67, R52 ;  /* 0x00000034ff43723e */ /* 0x000fe200020006ff */
[----:B------:R-:W-:Y:S02]  /*13f70*/  HADD2.F32 R55, -RZ, R55.H1_H1 ;  /* 0x30000037ff377230 */ /* 0x000fe40000004100 */
[----:B------:R-:W-:Y:S01]  /*13f80*/  FFMA.FTZ R62, R62, R71, R72 ;  /* 0x000000473e3e7223 */ /* 0x000fe20000010048 */
[C---:B------:R-:W-:Y:S01]  /*13f90*/  FMUL.FTZ R52, R57.reuse, R68 ;  /* 0x0000004439347220 */ /* 0x040fe20000410000 */
[----:B------:R-:W-:Y:S01]  /*13fa0*/  F2FP.F16.E4M3.UNPACK_B R69, R53 ;  /* 0x00000035ff45723e */ /* 0x000fe200020006ff */
[----:B------:R-:W-:Y:S01]  /*13fb0*/  FMUL.FTZ R71, R57, R66 ;  /* 0x0000004239477220 */ /* 0x000fe20000410000 */
[----:B------:R-:W-:Y:S01]  /*13fc0*/  FFMA.FTZ R65, R65, R70, R73 ;  /* 0x0000004641417223 */ /* 0x000fe20000010049 */
[----:B------:R-:W-:Y:S01]  /*13fd0*/  FFMA.FTZ R53, R55, R66, -R52 ;  /* 0x0000004237357223 */ /* 0x000fe20000010834 */
[----:B------:R-:W-:-:S02]  /*13fe0*/  HADD2.F32 R57, -RZ, R49.H0_H0 ;  /* 0x20000031ff397230 */ /* 0x000fc40000004100 */
[----:B------:R-:W-:Y:S01]  /*13ff0*/  FFMA.FTZ R52, R55, R68, R71 ;  /* 0x0000004437347223 */ /* 0x000fe20000010047 */
[----:B------:R-:W-:Y:S01]  /*14000*/  HADD2.F32 R70, -RZ, R69.H0_H0 ;  /* 0x20000045ff467230 */ /* 0x000fe20000004100 */
[----:B------:R-:W-:Y:S01]  /*14010*/  F2FP.F16.E4M3.UNPACK_B R71, R45.H1 ;  /* 0x0000002dff47723e */ /* 0x000fe200030006ff */
        /* <DEDUP_REMOVED lines=9> */
[----:B------:R-:W-:Y:S01]  /*140b0*/  F2FP.SATFINITE.E4M3.F32.PACK_AB_MERGE_C R61, R62, R61, RZ ;  /* 0x0000003d3e3d723e */ /* 0x000fe200048070ff */
        /* <DEDUP_REMOVED lines=23> */
[----:B------:R-:W-:Y:S01]  /*14230*/  FMUL.FTZ R34, R34, R57 ;  /* 0x0000003922227220 */ /* 0x000fe20000410000 */
[--C-:B------:R-:W-:Y:S01]  /*14240*/  HADD2.F32 R45, -RZ, R44.reuse.H0_H0 ;  /* 0x2000002cff2d7230 */ /* 0x100fe20000004100 */
[----:B------:R-:W-:Y:S01]  /*14250*/  F2FP.SATFINITE.E4M3.F32.PACK_AB_MERGE_C R25, R48, R25, R35 ;  /* 0x000000193019723e */ /* 0x000fe20004807023 */
[C---:B------:R-:W-:Y:S01]  /*14260*/  FFMA.FTZ R73, R26.reuse, R57, -R67 ;  /* 0x000000391a497223 */ /* 0x040fe20000010843 */
[----:B------:R-:W-:Y:S01]  /*14270*/  FFMA.FTZ R75, R26, R71, R34 ;  /* 0x000000471a4b7223 */ /* 0x000fe20000010022 */
[----:B------:R-:W-:Y:S01]  /*14280*/  HADD2.F32 R57, -RZ, R55.H0_H0 ;  /* 0x20000037ff397230 */ /* 0x000fe20000004100 */
[----:B------:R-:W-:Y:S01]  /*14290*/  F2FP.SATFINITE.E4M3.F32.PACK_AB_MERGE_C R33, R32, R33, R47 ;  /* 0x000000212021723e */ /* 0x000fe2000480702f */
[----:B------:R-:W-:Y:S01]  /*142a0*/  HADD2.F32 R34, -RZ, R27.H0_H0 ;  /* 0x2000001bff227230 */ /* 0x000fe20000004100 */
[----:B------:R-:W-:Y:S01]  /*142b0*/  F2FP.SATFINITE.E4M3.F32.PACK_AB_MERGE_C R72, R73, R72, RZ ;  /* 0x000000484948723e */ /* 0x000fe200048070ff */
[----:B------:R-:W-:Y:S01]  /*142c0*/  HADD2.F32 R44, -RZ, R44.H1_H1 ;  /* 0x3000002cff2c7230 */ /* 0x000fe20000004100 */
[----:B------:R-:W-:Y:S01]  /*142d0*/  F2FP.SATFINITE.E4M3.F32.PACK_AB_MERGE_C R74, R75, R74, RZ ;  /* 0x0000004a4b4a723e */ /* 0x000fe200048070ff */
[----:B------:R-:W-:-:S02]  /*142e0*/  HADD2.F32 R55, -RZ, R55.H1_H1 ;  /* 0x30000037ff377230 */ /* 0x000fc40000004100 */
[C---:B------:R-:W-:Y:S01]  /*142f0*/  FMUL.FTZ R67, R34.reuse, R57 ;  /* 0x0000003922437220 */ /* 0x040fe20000410000 */
[----:B------:R-:W-:Y:S02]  /*14300*/  HADD2.F32 R27, -RZ, R27.H1_H1 ;  /* 0x3000001bff1b7230 */ /* 0x000fe40000004100 */
[----:B------:R-:W-:Y:S01]  /*14310*/  FMUL.FTZ R34, R34, R45 ;  /* 0x0000002d22227220 */ /* 0x000fe20000410000 */
[--C-:B------:R-:W-:Y:S01]  /*14320*/  HADD2.F32 R26, -RZ, R24.reuse.H0_H0 ;  /* 0x20000018ff1a7230 */ /* 0x100fe20000004100 */
[----:B------:R-:W-:Y:S01]  /*14330*/  F2FP.SATFINITE.E4M3.F32.PACK_AB_MERGE_C R35, R59, R50, R61 ;  /* 0x000000323b23723e */ /* 0x000fe2000480703d */
        /* <DEDUP_REMOVED lines=16> */
.L_x_3218:
[----:B------:R-:W-:Y:S05]  /*14440*/  BSYNC B1 ;  /* 0x0000000000017941 */ /* 0x000fea0003800000 */
.L_x_3217:
[----:B------:R-:W-:Y:S04]  /*14450*/  BSSY B1, `(.L_x_3219) ;  /* 0x0000101000017945 */ /* 0x000fe80003800000 */
[----:B------:R-:W-:Y:S05]  /*14460*/  @P2 BRA `(.L_x_3220) ;  /* 0x0000000c00fc2947 */ /* 0x000fea0003800000 */
[----:B-1----:R-:W2:Y:S04]  /*14470*/  LDL R35, [R1+0x54] ;  /* 0x0000540001237983 */ /* 0x002ea80000100800 */
[----:B------:R-:W3:Y:S01]  /*14480*/  LDL R68, [R1+0x18c] ;  /* 0x00018c0001447983 */ /* 0x000ee20000100800 */
[----:B0----5:R-:W-:Y:S01]  /*14490*/  SHF.R.U32.HI R25, RZ, 0x8, R28 ;  /* 0x00000008ff197819 */ /* 0x021fe2000001161c */
[----:B------:R-:W-:Y:S01]  /*144a0*/  VIADD R37, R220, 0x20 ;  /* 0x00000020dc257836 */ /* 0x000fe20000000000 */
[----:B------:R-:W-:Y:S02]  /*144b0*/  LOP3.LUT R24, R28, 0xff, RZ, 0xc0, !PT ;  /* 0x000000ff1c187812 */ /* 0x000fe400078ec0ff */
[----:B------:R-:W-:Y:S01]  /*144c0*/  LOP3.LUT R25, R25, 0xff, RZ, 0xc0, !PT ;  /* 0x000000ff19197812 */ /* 0x000fe200078ec0ff */
[----:B------:R-:W-:Y:S01]  /*144d0*/  IMAD.SHL.U32 R37, R37, 0x80, RZ ;  /* 0x0000008025257824 */ /* 0x000fe200078e00ff */
[----:B------:R-:W-:-:S02]  /*144e0*/  LEA.HI R34, R3, R0, RZ, 0x1c ;  /* 0x0000000003227211 */ /* 0x000fc400078fe0ff */
[----:B------:R-:W-:Y:S02]  /*144f0*/  PRMT R45, R25, 0x7604, R24 ;  /* 0x00007604192d7816 */ /* 0x000fe40000000018 */
[----:B------:R-:W-:Y:S01]  /*14500*/  LOP3.LUT R37, R37, 0x380, RZ, 0xc0, !PT ;  /* 0x0000038025257812 */ /* 0x000fe200078ec0ff */
[----:B------:R-:W-:Y:S01]  /*14510*/  IMAD.SHL.U32 R24, R34, 0x10, RZ ;  /* 0x0000001022187824 */ /* 0x000fe200078e00ff */
[----:B------:R-:W-:Y:S02]  /*14520*/  SHF.R.U32.HI R33, RZ, 0x8, R30 ;  /* 0x00000008ff217819 */ /* 0x000fe4000001161e */
[----:B------:R-:W-:Y:S02]  /*14530*/  LOP3.LUT R32, R30, 0xff, RZ, 0xc0, !PT ;  /* 0x000000ff1e207812 */ /* 0x000fe400078ec0ff */
[----:B------:R-:W-:Y:S01]  /*14540*/  LOP3.LUT R24, R37, 0x70, R24, 0xf8, !PT ;  /* 0x0000007025187812 */ /* 0x000fe200078ef818 */
[----:B------:R-:W-:Y:S01]  /*14550*/  VIADD R37, R220, 0x20 ;  /* 0x00000020dc257836 */ /* 0x000fe20000000000 */
[----:B------:R-:W-:-:S02]  /*14560*/  LOP3.LUT R33, R33, 0xff, RZ, 0xc0, !PT ;  /* 0x000000ff21217812 */ /* 0x000fc400078ec0ff */
[----:B------:R-:W-:Y:S01]  /*14570*/  SHF.R.S32.HI R25, RZ, 0x1f, R34 ;  /* 0x0000001fff197819 */ /* 0x000fe20000011422 */
[----:B------:R-:W-:Y:S01]  /*14580*/  IMAD.SHL.U32 R37, R37, 0x80, RZ ;  /* 0x0000008025257824 */ /* 0x000fe200078e00ff */
[----:B------:R-:W-:Y:S02]  /*14590*/  PRMT R49, R33, 0x7604, R32 ;  /* 0x0000760421317816 */ /* 0x000fe40000000020 */
[----:B------:R-:W-:Y:S02]  /*145a0*/  LEA.HI R33, R25, R34, RZ, 0x3 ;  /* 0x0000002219217211 */ /* 0x000fe400078f18ff */
[----:B------:R-:W-:Y:S02]  /*145b0*/  LOP3.LUT R37, R37, 0x380, RZ, 0xc0, !PT ;  /* 0x0000038025257812 */ /* 0x000fe400078ec0ff */
[----:B------:R-:W-:Y:S02]  /*145c0*/  SHF.R.U32.HI R27, RZ, 0x8, R29 ;  /* 0x00000008ff1b7819 */ /* 0x000fe4000001161d */
[----:B------:R-:W-:-:S02]  /*145d0*/  SHF.R.U32.HI R32, RZ, 0x8, R4 ;  /* 0x00000008ff207819 */ /* 0x000fc40000011604 */
[----:B------:R-:W-:Y:S02]  /*145e0*/  SHF.R.U32.HI R37, RZ, 0x3, R37 ;  /* 0x00000003ff257819 */ /* 0x000fe40000011625 */
[----:B------:R-:W-:Y:S02]  /*145f0*/  SHF.L.U32 R33, R33, 0xb, RZ ;  /* 0x0000000b21217819 */ /* 0x000fe400000006ff */
[----:B------:R-:W-:Y:S02]  /*14600*/  LOP3.LUT R26, R29, 0xff, RZ, 0xc0, !PT ;  /* 0x000000ff1d1a7812 */ /* 0x000fe400078ec0ff */
[----:B------:R-:W-:Y:S02]  /*14610*/  LOP3.LUT R27, R27, 0xff, RZ, 0xc0, !PT ;  /* 0x000000ff1b1b7812 */ /* 0x000fe400078ec0ff */
[----:B------:R-:W-:Y:S02]  /*14620*/  LOP3.LUT R34, R32, 0xff, RZ, 0xc0, !PT ;  /* 0x000000ff20227812 */ /* 0x000fe400078ec0ff */
[----:B------:R-:W-:-:S02]  /*14630*/  LOP3.LUT R32, R24, R37, RZ, 0x3c, !PT ;  /* 0x0000002518207212 */ /* 0x000fc400078e3cff */
[----:B------:R-:W-:Y:S02]  /*14640*/  LOP3.LUT R33, R33, 0xffffc000, RZ, 0xc0, !PT ;  /* 0xffffc00021217812 */ /* 0x000fe400078ec0ff */
[----:B------:R-:W-:Y:S02]  /*14650*/  PRMT R44, R27, 0x7604, R26 ;  /* 0x000076041b2c7816 */ /* 0x000fe4000000001a */
[----:B------:R-:W-:Y:S02]  /*14660*/  SHF.R.U32.HI R26, RZ, 0x8, R31 ;  /* 0x00000008ff1a7819 */ /* 0x000fe4000001161f */
        /* <DEDUP_REMOVED lines=16> */
[----:B------:R-:W-:Y:S02]  /*14770*/  SHF.R.U32.HI R53, RZ, 0x10, R5 ;  /* 0x00000010ff357819 */ /* 0x000fe40000011605 */
[----:B------:R-:W-:Y:S02]  /*14780*/  SHF.R.U32.HI R47, RZ, 0x10, R29 ;  /* 0x00000010ff2f7819 */ /* 0x000fe4000001161d */
[----:B------:R-:W-:Y:S01]  /*14790*/  PRMT R59, R51, 0x7604, R50 ;  /* 0x00007604333b7816 */ /* 0x000fe20000000032 */
[----:B------:R-:W-:Y:S01]  /*147a0*/  IMAD.U32 R53, R53, 0x10000, RZ ;  /* 0x0001000035357824 */ /* 0x000fe200078e00ff */
[----:B------:R-:W-:Y:S01]  /*147b0*/  SHF.R.U32.HI R51, RZ, 0x10, R31 ;  /* 0x00000010ff337819 */ /* 0x000fe2000001161f */
[----:B------:R-:W-:Y:S01]  /*147c0*/  IMAD.U32 R47, R47, 0x10000, RZ ;  /* 0x000100002f2f7824 */ /* 0x000fe200078e00ff */
[----:B------:R-:W-:-:S02]  /*147d0*/  LOP3.LUT R45, R45, 0xff0000, R28, 0xf8, !PT ;  /* 0x00ff00002d2d7812 */ /* 0x000fc400078ef81c */
[----:B------:R-:W-:Y:S01]  /*147e0*/  LOP3.LUT R57, R48, 0xff0000, R53, 0xf8, !PT ;  /* 0x00ff000030397812 */ /* 0x000fe200078ef835 */
[----:B------:R-:W-:Y:S01]  /*147f0*/  IMAD.U32 R51, R51, 0x10000, RZ ;  /* 0x0001000033337824 */ /* 0x000fe200078e00ff */
[----:B------:R-:W-:Y:S02]  /*14800*/  LOP3.LUT R47, R44, 0xff0000, R47, 0xf8, !PT ;  /* 0x00ff00002c2f7812 */ /* 0x000fe400078ef82f */
[----:B------:R-:W-:Y:S02]  /*14810*/  LOP3.LUT R49, R49, 0xff0000, R30, 0xf8, !PT ;  /* 0x00ff000031317812 */ /* 0x000fe400078ef81e */
[----:B------:R-:W-:Y:S02]  /*14820*/  LOP3.LUT R51, R46, 0xff0000, R51, 0xf8, !PT ;  /* 0x00ff00002e337812 */ /* 0x000fe400078ef833 */
[----:B------:R-:W-:Y:S02]  /*14830*/  LOP3.LUT R57, R57, 0xff000000, R5, 0xf8, !PT ;  /* 0xff00000039397812 */ /* 0x000fe400078ef805 */
        /* <DEDUP_REMOVED lines=8> */
[-C--:B------:R-:W-:Y:S02]  /*148c0*/  F2FP.F16.E4M3.UNPACK_B R56, R57.reuse ;  /* 0x00000039ff38723e */ /* 0x080fe400020006ff */
[----:B------:R-:W-:Y:S02]  /*148d0*/  LOP3.LUT R45, R45, 0xff000000, R4, 0xf8, !PT ;  /* 0xff0000002d2d7812 */ /* 0x000fe400078ef804 */
[----:B------:R-:W-:Y:S01]  /*148e0*/  LOP3.LUT R4, R59, 0xff000000, R6, 0xf8, !PT ;  /* 0xff0000003b047812 */ /* 0x000fe200078ef806 */
[--C-:B------:R-:W-:Y:S01]  /*148f0*/  HADD2.F32 R58, -RZ, R56.reuse.H0_H0 ;  /* 0x20000038ff3a7230 */ /* 0x100fe20000004100 */
[----:B------:R-:W-:Y:S01]  /*14900*/  LOP3.LUT R61, R52, 0xff0000, R61, 0xf8, !PT ;  /* 0x00ff0000343d7812 */ /* 0x000fe200078ef83d */
[----:B------:R-:W-:Y:S01]  /*14910*/  HADD2.F32 R59, -RZ, R56.H1_H1 ;  /* 0x30000038ff3b7230 */ /* 0x000fe20000004100 */
[----:B------:R-:W-:Y:S02]  /*14920*/  F2FP.F16.E4M3.UNPACK_B R57, R57.H1 ;  /* 0x00000039ff39723e */ /* 0x000fe400030006ff */
[----:B------:R-:W-:-:S03]  /*14930*/  LOP3.LUT R61, R61, 0xff000000, R7, 0xf8, !PT ;  /* 0xff0000003d3d7812 */ /* 0x000fc600078ef807 */
[----:B------:R-:W-:Y:S01]  /*14940*/  HADD2.F32 R56, -RZ, R57.H0_H0 ;  /* 0x20000039ff387230 */ /* 0x000fe20000004100 */
[----:B--2---:R-:W-:Y:S01]  /*14950*/  IADD3 R37, R32, R33, R35 ;  /* 0x0000002120257210 */ /* 0x004fe20007ffe023 */
[----:B---3--:R-:W0:Y:S04]  /*14960*/  LDS.128 R24, [R68+0x20400] ;  /* 0x0204000044187984 */ /* 0x008e280000000c00 */
[----:B------:R-:W-:-:S05]  /*14970*/  IMAD.IADD R37, R216, 0x1, R37 ;  /* 0x00000001d8257824 */ /* 0x000fca00078e0225 */
[----:B------:R-:W1:Y:S01]  /*14980*/  LDS.128 R32, [R37+0x20400] ;  /* 0x0204000025207984 */ /* 0x000e620000000c00 */
[-C--:B0-----:R-:W-:Y:S02]  /*14990*/  F2FP.F16.E4M3.UNPACK_B R51, R27.reuse ;  /* 0x0000001bff33723e */ /* 0x081fe400020006ff */
[----:B------:R-:W-:Y:S02]  /*149a0*/  F2FP.F16.E4M3.UNPACK_B R54, R27.H1 ;  /* 0x0000001bff36723e */ /* 0x000fe400030006ff */
[-C--:B------:R-:W-:Y:S02]  /*149b0*/  F2FP.F16.E4M3.UNPACK_B R27, R24.reuse ;  /* 0x00000018ff1b723e */ /* 0x080fe400020006ff */
[----:B------:R-:W-:Y:S02]  /*149c0*/  F2FP.F16.E4M3.UNPACK_B R46, R24.H1 ;  /* 0x00000018ff2e723e */ /* 0x000fe400030006ff */
[----:B-1----:R-:W-:Y:S02]  /*149d0*/  F2FP.F16.E4M3.UNPACK_B R30, R33 ;  /* 0x00000021ff1e723e */ /* 0x002fe400020006ff */
[----:B------:R-:W-:-:S02]  /*149e0*/  F2FP.F16.E4M3.UNPACK_B R24, R53 ;  /* 0x00000035ff18723e */ /* 0x000fc400020006ff */
[-C--:B------:R-:W-:Y:S01]  /*149f0*/  F2FP.F16.E4M3.UNPACK_B R29, R25.reuse ;  /* 0x00000019ff1d723e */ /* 0x080fe200020006ff */
[----:B------:R-:W-:Y:S01]  /*14a00*/  HADD2.F32 R6, -RZ, R30.H0_H0 ;  /* 0x2000001eff067230 */ /* 0x000fe20000004100 */
[----:B------:R-:W-:Y:S01]  /*14a10*/  F2FP.F16.E4M3.UNPACK_B R47, R25.H1 ;  /* 0x00000019ff2f723e */ /* 0x000fe200030006ff */
[----:B------:R-:W-:Y:S01]  /*14a20*/  HADD2.F32 R31, -RZ, R24.H0_H0 ;  /* 0x20000018ff1f7230 */ /* 0x000fe20000004100 */
[----:B------:R-:W-:Y:S01]  /*14a30*/  F2FP.F16.E4M3.UNPACK_B R48, R33.H1 ;  /* 0x00000021ff30723e */ /* 0x000fe200030006ff */
[----:B------:R-:W-:Y:S01]  /*14a40*/  HADD2.F32 R25, -RZ, R29.H0_H0 ;  /* 0x2000001dff197230 */ /* 0x000fe20000004100 */
[-C--:B------:R-:W-:Y:S01]  /*14a50*/  F2FP.F16.E4M3.UNPACK_B R33, R32.reuse ;  /* 0x00000020ff21723e */ /* 0x080fe200020006ff */
[----:B------:R-:W-:Y:S01]  /*14a60*/  HADD2.F32 R30, -RZ, R30.H1_H1 ;  /* 0x3000001eff1e7230 */ /* 0x000fe20000004100 */
[----:B------:R-:W-:Y:S01]  /*14a70*/  F2FP.F16.E4M3.UNPACK_B R49, R32.H1 ;  /* 0x00000020ff31723e */ /* 0x000fe200030006ff */
[----:B------:R-:W-:Y:S01]  /*14a80*/  FMUL.FTZ R32, R6, R58 ;  /* 0x0000003a06207220 */ /* 0x000fe20000410000 */
[----:B------:R-:W-:-:S02]  /*14a90*/  F2FP.F16.E4M3.UNPACK_B R52, R35 ;  /* 0x00000023ff34723e */ /* 0x000fc400020006ff */
[----:B------:R-:W-:Y:S01]  /*14aa0*/  F2FP.F16.E4M3.UNPACK_B R55, R35.H1 ;  /* 0x00000023ff37723e */ /* 0x000fe200030006ff */
[-C--:B------:R-:W-:Y:S01]  /*14ab0*/  FMUL.FTZ R35, R6, R31.reuse ;  /* 0x0000001f06237220 */ /* 0x080fe20000410000 */
[C---:B------:R-:W-:Y:S01]  /*14ac0*/  FFMA.FTZ R6, R25.reuse, R31, -R32 ;  /* 0x0000001f19067223 */ /* 0x040fe20000010820 */
[----:B------:R-:W-:Y:S01]  /*14ad0*/  F2FP.F16.E4M3.UNPACK_B R53, R53.H1 ;  /* 0x00000035ff35723e */ /* 0x000fe200030006ff */
[----:B------:R-:W-:Y:S01]  /*14ae0*/  FMUL.FTZ R63, R30, R59 ;  /* 0x0000003b1e3f7220 */ /* 0x000fe20000410000 */
[----:B------:R-:W-:Y:S01]  /*14af0*/  FFMA.FTZ R25, R25, R58, R35 ;  /* 0x0000003a19197223 */ /* 0x000fe20000010023 */
[----:B------:R-:W-:Y:S01]  /*14b00*/  HADD2.F32 R35, -RZ, R24.H1_H1 ;  /* 0x30000018ff237230 */ /* 0x000fe20000004100 */
[-C--:B------:R-:W-:Y:S01]  /*14b10*/  F2FP.F16.E4M3.UNPACK_B R7, R34.reuse ;  /* 0x00000022ff07723e */ /* 0x080fe200020006ff */
[----:B------:R-:W-:Y:S01]  /*14b20*/  HADD2.F32 R24, -RZ, R29.H1_H1 ;  /* 0x3000001dff187230 */ /* 0x000fe20000004100 */
[----:B------:R-:W-:Y:S01]  /*14b30*/  F2FP.F16.E4M3.UNPACK_B R34, R34.H1 ;  /* 0x00000022ff22723e */ /* 0x000fe200030006ff */
[----:B------:R-:W-:-:S02]  /*14b40*/  HADD2.F32 R29, -RZ, R48.H0_H0 ;  /* 0x20000030ff1d7230 */ /* 0x000fc40000004100 */
[-C--:B------:R-:W-:Y:S01]  /*14b50*/  FMUL.FTZ R30, R30, R35.reuse ;  /* 0x000000231e1e7220 */ /* 0x080fe20000410000 */
[----:B------:R-:W-:Y:S01]  /*14b60*/  HADD2.F32 R32, -RZ, R53.H0_H0 ;  /* 0x20000035ff207230 */ /* 0x000fe20000004100 */
[----:B------:R-:W-:Y:S01]  /*14b70*/  F2FP.F16.E4M3.UNPACK_B R5, R26 ;  /* 0x0000001aff05723e */ /* 0x000fe200020006ff */
[----:B------:R-:W-:Y:S02]  /*14b80*/  HADD2.F32 R31, -RZ, R47.H0_H0 ;  /* 0x2000002fff1f7230 */ /* 0x000fe40000004100 */
[C---:B------:R-:W-:Y:S01]  /*14b90*/  FMUL.FTZ R58, R29.reuse, R56 ;  /* 0x000000381d3a7220 */ /* 0x040fe20000410000 */
[----:B------:R-:W-:Y:S02]  /*14ba0*/  HADD2.F32 R53, -RZ, R53.H1_H1 ;  /* 0x30000035ff357230 */ /* 0x000fe40000004100 */
[-C--:B------:R-:W-:Y:S01]  /*14bb0*/  FMUL.FTZ R65, R29, R32.reuse ;  /* 0x000000201d417220 */ /* 0x080fe20000410000 */
[C---:B------:R-:W-:Y:S01]  /*14bc0*/  FFMA.FTZ R29, R24.reuse, R35, -R63 ;  /* 0x00000023181d7223 */ /* 0x040fe2000001083f */
[----:B------:R-:W-:Y:S01]  /*14bd0*/  FFMA.FTZ R24, R24, R59, R30 ;  /* 0x0000003b18187223 */ /* 0x000fe2000001001e */
[C---:B------:R-:W-:Y:S01]  /*14be0*/  FFMA.FTZ R30, R31.reuse, R32, -R58 ;  /* 0x000000201f1e7223 */ /* 0x040fe2000001083a */
[----:B------:R-:W-:Y:S01]  /*14bf0*/  FFMA.FTZ R31, R31, R56, R65 ;  /* 0x000000381f1f7223 */ /* 0x000fe20000010041 */
[----:B------:R-:W-:Y:S01]  /*14c00*/  F2FP.F16.E4M3.UNPACK_B R59, R61 ;  /* 0x0000003dff3b723e */ /* 0x000fe200020006ff */
[----:B------:R-:W-:Y:S01]  /*14c10*/  HADD2.F32 R58, -RZ, R57.H1_H1 ;  /* 0x30000039ff3a7230 */ /* 0x000fe20000004100 */
[----:B------:R-:W-:Y:S01]  /*14c20*/  F2FP.F16.E4M3.UNPACK_B R56, R50 ;  /* 0x00000032ff38723e */ /* 0x000fe200020006ff */
[----:B------:R-:W-:Y:S01]  /*14c30*/  HADD2.F32 R48, -RZ, R48.H1_H1 ;  /* 0x30000030ff307230 */ /* 0x000fe20000004100 */
[----:B------:R-:W-:Y:S01]  /*14c40*/  F2FP.F16.E4M3.UNPACK_B R26, R26.H1 ;  /* 0x0000001aff1a723e */ /* 0x000fe200030006ff */
[----:B------:R-:W-:-:S02]  /*14c50*/  HADD2.F32 R60, -RZ, R59.H0_H0 ;  /* 0x2000003bff3c7230 */ /* 0x000fc40000004100 */
[----:B------:R-:W-:Y:S02]  /*14c60*/  HADD2.F32 R35, -RZ, R52.H0_H0 ;  /* 0x20000034ff237230 */ /* 0x000fe40000004100 */
        /* <DEDUP_REMOVED lines=35> */
[----:B------:R-:W-:Y:S01]  /*14ea0*/  F2FP.SATFINITE.E4M3.F32.PACK_AB_MERGE_C R25, R24, R25, R31 ;  /* 0x000000191819723e */ /* 0x000fe2000480701f */
[----:B------:R-:W-:Y:S02]  /*14eb0*/  HADD2.F32 R62, -RZ, R61.H0_H0 ;  /* 0x2000003dff3e7230 */ /* 0x000fe40000004100 */
        /* <DEDUP_REMOVED lines=10> */
[----:B------:R-:W-:Y:S01]  /*14f60*/  F2FP.F16.E4M3.UNPACK_B R60, R45 ;  /* 0x0000002dff3c723e */ /* 0x000fe200020006ff */
[----:B------:R-:W-:Y:S01]  /*14f70*/  FFMA.FTZ R57, R57, R62, R65 ;  /* 0x0000003e39397223 */ /* 0x000fe20000010041 */
[----:B------:R-:W-:Y:S02]  /*14f80*/  HADD2.F32 R62, -RZ, R61.H1_H1 ;  /* 0x3000003dff3e7230 */ /* 0x000fe40000004100 */
[C---:B------:R-:W-:Y:S01]  /*14f90*/  FFMA.FTZ R55, R54.reuse, R59, -R67 ;  /* 0x0000003b36377223 */ /* 0x040fe20000010843 */
[----:B------:R-:W-:Y:S01]  /*14fa0*/  HADD2.F32 R59, -RZ, R58.H1_H1 ;  /* 0x3000003aff3b7230 */ /* 0x000fe20000004100 */
[----:B------:R-:W-:Y:S01]  /*14fb0*/  F2FP.F16.E4M3.UNPACK_B R58, R44 ;  /* 0x0000002cff3a723e */ /* 0x000fe200020006ff */
[----:B------:R-:W-:Y:S02]  /*14fc0*/  HADD2.F32 R46, -RZ, R46.H1_H1 ;  /* 0x3000002eff2e7230 */ /* 0x000fe40000004100 */
[C---:B------:R-:W-:Y:S01]  /*14fd0*/  FMUL.FTZ R45, R49.reuse, R62 ;  /* 0x0000003e312d7220 */ /* 0x040fe20000410000 */
[----:B------:R-:W-:Y:S01]  /*14fe0*/  FFMA.FTZ R54, R54, R63, R64 ;  /* 0x0000003f36367223 */ /* 0x000fe20000010040 */
[----:B------:R-:W-:Y:S01]  /*14ff0*/  FMUL.FTZ R63, R49, R59 ;  /* 0x0000003b313f7220 */ /* 0x000fe20000410000 */
[----:B------:R-:W-:-:S02]  /*15000*/  HADD2.F32 R61, -RZ, R60.H0_H0 ;  /* 0x2000003cff3d7230 */ /* 0x000fc40000004100 */
[C---:B------:R-:W-:Y:S01]  /*15010*/  FFMA.FTZ R45, R46.reuse, R59, -R45 ;  /* 0x0000003b2e2d7223 */ /* 0x040fe2000001082d */
[----:B------:R-:W-:Y:S02]  /*15020*/  HADD2.F32 R49, -RZ, R33.H0_H0 ;  /* 0x20000021ff317230 */ /* 0x000fe40000004100 */
[----:B------:R-:W-:Y:S01]  /*15030*/  FFMA.FTZ R64, R46, R62, R63 ;  /* 0x0000003e2e407223 */ /* 0x000fe2000001003f */
[----:B------:R-:W-:Y:S02]  /*15040*/  HADD2.F32 R59, -RZ, R58.H0_H0 ;  /* 0x2000003aff3b7230 */ /* 0x000fe40000004100 */
[----:B------:R-:W-:Y:S02]  /*15050*/  HADD2.F32 R44, -RZ, R27.H0_H0 ;  /* 0x2000001bff2c7230 */ /* 0x000fe40000004100 */
[C---:B------:R-:W-:Y:S01]  /*15060*/  FMUL.FTZ R63, R49.reuse, R61 ;  /* 0x0000003d313f7220 */ /* 0x040fe20000410000 */
        /* <DEDUP_REMOVED lines=10> */
[-C--:B------:R-:W-:Y:S01]  /*15110*/  FMUL.FTZ R63, R46, R58.reuse ;  /* 0x0000003a2e3f7220 */ /* 0x080fe20000410000 */
[----:B------:R-:W-:Y:S01]  /*15120*/  FFMA.FTZ R62, R27, R58, -R62 ;  /* 0x0000003a1b3e7223 */ /* 0x000fe2000001083e */
[----:B------:R-:W-:Y:S01]  /*15130*/  HADD2.F32 R58, -RZ, R59.H0_H0 ;  /* 0x2000003bff3a7230 */ /* 0x000fe20000004100 */
[----:B------:R-:W-:Y:S01]  /*15140*/  F2FP.F16.E4M3.UNPACK_B R4, R4 ;  /* 0x00000004ff04723e */ /* 0x000fe200020006ff */
        /* <DEDUP_REMOVED lines=8> */
[----:B------:R-:W-:Y:S01]  /*151d0*/  HADD2.F32 R49, -RZ, R49.H1_H1 ;  /* 0x30000031ff317230 */ /* 0x000fe20000004100 */
[----:B------:R-:W-:Y:S01]  /*151e0*/  F2FP.SATFINITE.E4M3.F32.PACK_AB_MERGE_C R57, R64, R57, RZ ;  /* 0x000000394039723e */ /* 0x000fe200048070ff */
[----:B------:R-:W-:-:S02]  /*151f0*/  HADD2.F32 R27, -RZ, R26.H0_H0 ;  /* 0x2000001aff1b7230 */ /* 0x000fc40000004100 */
[C---:B------:R-:W-:Y:S01]  /*15200*/  FMUL.FTZ R63, R34.reuse, R59 ;  /* 0x0000003b223f7220 */ /* 0x040fe20000410000 */
[----:B------:R-:W-:Y:S02]  /*15210*/  HADD2.F32 R26, -RZ, R26.H1_H1 ;  /* 0x3000001aff1a7230 */ /* 0x000fe40000004100 */
[----:B------:R-:W-:Y:S01]  /*15220*/  FMUL.FTZ R34, R34, R49 ;  /* 0x0000003122227220 */ /* 0x000fe20000410000 */
[----:B------:R-:W-:Y:S01]  /*15230*/  F2FP.SATFINITE.E4M3.F32.PACK_AB_MERGE_C R24, R60, R61, R57 ;  /* 0x0000003d3c18723e */ /* 0x000fe20004807039 */
[C---:B------:R-:W-:Y:S01]  /*15240*/  FFMA.FTZ R66, R27.reuse, R46, -R66 ;  /* 0x0000002e1b427223 */ /* 0x040fe20000010842 */
[----:B------:R-:W-:Y:S01]  /*15250*/  FFMA.FTZ R58, R27, R58, R44 ;  /* 0x0000003a1b3a7223 */ /* 0x000fe2000001002c */
[C---:B------:R-:W-:Y:S01]  /*15260*/  FFMA.FTZ R63, R26.reuse, R49, -R63 ;  /* 0x000000311a3f7223 */ /* 0x040fe2000001083f */
[----:B------:R-:W-:Y:S01]  /*15270*/  FFMA.FTZ R65, R26, R59, R34 ;  /* 0x0000003b1a417223 */ /* 0x000fe20000010022 */
[----:B------:R-:W-:Y:S02]  /*15280*/  HADD2.F32 R49, -RZ, R4.H0_H0 ;  /* 0x20000004ff317230 */ /* 0x000fe40000004100 */
[----:B------:R-:W-:Y:S01]  /*15290*/  HADD2.F32 R26, -RZ, R7.H0_H0 ;  /* 0x20000007ff1a7230 */ /* 0x000fe20000004100 */
[----:B------:R-:W-:Y:S01]  /*152a0*/  F2FP.SATFINITE.E4M3.F32.PACK_AB_MERGE_C R63, R63, R66, RZ ;  /* 0x000000423f3f723e */ /* 0x000fe200048070ff */
[----:B------:R-:W-:Y:S01]  /*152b0*/  HADD2.F32 R27, -RZ, R28.H0_H0 ;  /* 0x2000001cff1b7230 */ /* 0x000fe20000004100 */
[----:B------:R-:W-:Y:S01]  /*152c0*/  F2FP.SATFINITE.E4M3.F32.PACK_AB_MERGE_C R58, R65, R58, RZ ;  /* 0x0000003a413a723e */ /* 0x000fe200048070ff */
[----:B------:R-:W-:-:S02]  /*152d0*/  HADD2.F32 R34, -RZ, R4.H1_H1 ;  /* 0x30000004ff227230 */ /* 0x000fc40000004100 */
[C---:B------:R-:W-:Y:S01]  /*152e0*/  FMUL.FTZ R59, R26.reuse, R49 ;  /* 0x000000311a3b7220 */ /* 0x040fe20000410000 */
[----:B------:R-:W-:Y:S02]  /*152f0*/  HADD2.F32 R7, -RZ, R7.H1_H1 ;  /* 0x30000007ff077230 */ /* 0x000fe40000004100 */
[----:B------:R-:W-:Y:S01]  /*15300*/  FMUL.FTZ R26, R26, R27 ;  /* 0x0000001b1a1a7220 */ /* 0x000fe20000410000 */
[----:B------:R-:W-:Y:S02]  /*15310*/  HADD2.F32 R28, -RZ, R28.H1_H1 ;  /* 0x3000001cff1c7230 */ /* 0x000fe40000004100 */
        /* <DEDUP_REMOVED lines=20> */
.L_x_3220:
[----:B------:R-:W-:Y:S05]  /*15460*/  BSYNC B1 ;  /* 0x0000000000017941 */ /* 0x000fea0003800000 */
.L_x_3219:
[----:B------:R-:W-:Y:S04]  /*15470*/  BSSY B1, `(.L_x_3221) ;  /* 0x0000109000017945 */ /* 0x000fe80003800000 */
[----:B------:R-:W-:Y:S05]  /*15480*/  @P1 BRA `(.L_x_3222) ;  /* 0x00000010001c1947 */ /* 0x000fea0003800000 */
[----:B-----5:R-:W3:Y:S04]  /*15490*/  LDL R29, [R1+0x50] ;  /* 0x00005000011d7983 */ /* 0x020ee80000100800 */
[----:B------:R-:W4:Y:S01]  /*154a0*/  LDL R61, [R1+0x188] ;  /* 0x00018800013d7983 */ /* 0x000f220000100800 */
[----:B--2---:R-:W-:Y:S01]  /*154b0*/  SHF.R.U32.HI R4, RZ, 0x8, R20 ;  /* 0x00000008ff047819 */ /* 0x004fe20000011614 */
[----:B------:R-:W-:Y:S01]  /*154c0*/  VIADD R31, R220, 0x40 ;  /* 0x00000040dc1f7836 */ /* 0x000fe20000000000 */
[----:B------:R-:W-:Y:S02]  /*154d0*/  LOP3.LUT R5, R20, 0xff, RZ, 0xc0, !PT ;  /* 0x000000ff14057812 */ /* 0x000fe400078ec0ff */
[----:B------:R-:W-:Y:S01]  /*154e0*/  LOP3.LUT R4, R4, 0xff, RZ, 0xc0, !PT ;  /* 0x000000ff04047812 */ /* 0x000fe200078ec0ff */
[----:B------:R-:W-:Y:S01]  /*154f0*/  IMAD.SHL.U32 R31, R31, 0x80, RZ ;  /* 0x000000801f1f7824 */ /* 0x000fe200078e00ff */
[----:B01----:R-:W-:-:S02]  /*15500*/  LEA.HI R25, R3, R0, RZ, 0x1c ;  /* 0x0000000003197211 */ /* 0x003fc400078fe0ff */
[----:B------:R-:W-:Y:S02]  /*15510*/  PRMT R30, R4, 0x7604, R5 ;  /* 0x00007604041e7816 */ /* 0x000fe40000000005 */
[----:B------:R-:W-:Y:S01]  /*15520*/  SHF.R.U32.HI R4, RZ, 0x8, R38 ;  /* 0x00000008ff047819 */ /* 0x000fe20000011626 */
[----:B------:R-:W-:Y:S01]  /*15530*/  IMAD.SHL.U32 R27, R25, 0x10, RZ ;  /* 0x00000010191b7824 */ /* 0x000fe200078e00ff */
[----:B------:R-:W-:Y:S02]  /*15540*/  LOP3.LUT R31, R31, 0x380, RZ, 0xc0, !PT ;  /* 0x000003801f1f7812 */ /* 0x000fe400078ec0ff */
[----:B------:R-:W-:Y:S02]  /*15550*/  LOP3.LUT R5, R4, 0xff, RZ, 0xc0, !PT ;  /* 0x000000ff04057812 */ /* 0x000fe400078ec0ff */
[----:B------:R-:W-:Y:S01]  /*15560*/  LOP3.LUT R4, R31, 0x70, R27, 0xf8, !PT ;  /* 0x000000701f047812 */ /* 0x000fe200078ef81b */
[----:B------:R-:W-:Y:S01]  /*15570*/  VIADD R31, R220, 0x40 ;  /* 0x00000040dc1f7836 */ /* 0x000fe20000000000 */
[----:B------:R-:W-:-:S02]  /*15580*/  SHF.R.U32.HI R6, RZ, 0x8, R21 ;  /* 0x00000008ff067819 */ /* 0x000fc40000011615 */
[----:B------:R-:W-:Y:S02]  /*15590*/  SHF.R.S32.HI R26, RZ, 0x1f, R25 ;  /* 0x0000001fff1a7819 */ /* 0x000fe40000011419 */
[----:B------:R-:W-:Y:S02]  /*155a0*/  SHF.L.U32 R31, R31, 0x7, RZ ;  /* 0x000000071f1f7819 */ /* 0x000fe400000006ff */
[----:B------:R-:W-:Y:S02]  /*155b0*/  LOP3.LUT R7, R21, 0xff, RZ, 0xc0, !PT ;  /* 0x000000ff15077812 */ /* 0x000fe400078ec0ff */
[----:B------:R-:W-:Y:S02]  /*155c0*/  LOP3.LUT R6, R6, 0xff, RZ, 0xc0, !PT ;  /* 0x000000ff06067812 */ /* 0x000fe400078ec0ff */
[----:B------:R-:W-:Y:S02]  /*155d0*/  LEA.HI R28, R26, R25, RZ, 0x3 ;  /* 0x000000191a1c7211 */ /* 0x000fe400078f18ff */
[----:B------:R-:W-:-:S02]  /*155e0*/  LOP3.LUT R31, R31, 0x380, RZ, 0xc0, !PT ;  /* 0x000003801f1f7812 */ /* 0x000fc400078ec0ff */
[----:B------:R-:W-:Y:S01]  /*155f0*/  PRMT R32, R6, 0x7604, R7 ;  /* 0x0000760406207816 */ /* 0x000fe20000000007 */
[----:B------:R-:W-:Y:S01]  /*15600*/  IMAD.SHL.U32 R28, R28, 0x800, RZ ;  /* 0x000008001c1c7824 */ /* 0x000fe200078e00ff */
[----:B------:R-:W-:Y:S02]  /*15610*/  SHF.R.U32.HI R7, RZ, 0x8, R39 ;  /* 0x00000008ff077819 */ /* 0x000fe40000011627 */
[----:B------:R-:W-:Y:S02]  /*15620*/  SHF.R.U32.HI R25, RZ, 0x8, R40 ;  /* 0x00000008ff197819 */ /* 0x000fe40000011628 */
[----:B------:R-:W-:Y:S02]  /*15630*/  SHF.R.U32.HI R31, RZ, 0x3, R31 ;  /* 0x00000003ff1f7819 */ /* 0x000fe4000001161f */
[----:B------:R-:W-:Y:S02]  /*15640*/  LOP3.LUT R24, R39, 0xff, RZ, 0xc0, !PT ;  /* 0x000000ff27187812 */ /* 0x000fe400078ec0ff */
[----:B------:R-:W-:-:S02]  /*15650*/  LOP3.LUT R26, R40, 0xff, RZ, 0xc0, !PT ;  /* 0x000000ff281a7812 */ /* 0x000fc400078ec0ff */
[----:B------:R-:W-:Y:S02]  /*15660*/  LOP3.LUT R7, R7, 0xff, RZ, 0xc0, !PT ;  /* 0x000000ff07077812 */ /* 0x000fe400078ec0ff */
[----:B------:R-:W-:Y:S02]  /*15670*/  LOP3.LUT R25, R25, 0xff, RZ, 0xc0, !PT ;  /* 0x000000ff19197812 */ /* 0x000fe400078ec0ff */
[----:B------:R-:W-:Y:S02]  /*15680*/  LOP3.LUT R4, R4, R31, RZ, 0x3c, !PT ;  /* 0x0000001f04047212 */ /* 0x000fe400078e3cff */
[----:B------:R-:W-:Y:S02]  /*15690*/  LOP3.LUT R27, R28, 0xffffc000, RZ, 0xc0, !PT ;  /* 0xffffc0001c1b7812 */ /* 0x000fe400078ec0ff */
[----:B------:R-:W-:Y:S02]  /*156a0*/  PRMT R44, R7, 0x7604, R24 ;  /* 0x00007604072c7816 */ /* 0x000fe40000000018 */
[----:B------:R-:W-:-:S02]  /*156b0*/  PRMT R37, R25, 0x7604, R26 ;  /* 0x0000760419257816 */ /* 0x000fc4000000001a */
[----:B------:R-:W-:Y:S02]  /*156c0*/  SHF.R.U32.HI R24, RZ, 0x8, R41 ;  /* 0x00000008ff187819 */ /* 0x000fe40000011629 */
[----:B------:R-:W-:Y:S02]  /*156d0*/  SHF.R.U32.HI R26, RZ, 0x8, R42 ;  /* 0x00000008ff1a7819 */ /* 0x000fe4000001162a */
[----:B------:R-:W-:Y:S02]  /*156e0*/  LOP3.LUT R24, R24, 0xff, RZ, 0xc0, !PT ;  /* 0x000000ff18187812 */ /* 0x000fe400078ec0ff */
[----:B------:R-:W-:Y:S02]  /*156f0*/  LOP3.LUT R26, R26, 0xff, RZ, 0xc0, !PT ;  /* 0x000000ff1a1a7812 */ /* 0x000fe400078ec0ff */
[----:B------:R-:W-:Y:S02]  /*15700*/  LOP3.LUT R6, R38, 0xff, RZ, 0xc0, !PT ;  /* 0x000000ff26067812 */ /* 0x000fe400078ec0ff */
[----:B------:R-:W-:-:S02]  /*15710*/  SHF.R.U32.HI R31, RZ, 0x8, R43 ;  /* 0x00000008ff1f7819 */ /* 0x000fc4000001162b */
[----:B------:R-:W-:Y:S02]  /*15720*/  PRMT R34, R5, 0x7604, R6 ;  /* 0x0000760405227816 */ /* 0x000fe40000000006 */
[----:B------:R-:W-:Y:S02]  /*15730*/  LOP3.LUT R46, R43, 0xff, RZ, 0xc0, !PT ;  /* 0x000000ff2b2e7812 */ /* 0x000fe400078ec0ff */
[----:B------:R-:W-:Y:S02]  /*15740*/  LOP3.LUT R31, R31, 0xff, RZ, 0xc0, !PT ;  /* 0x000000ff1f1f7812 */ /* 0x000fe400078ec0ff */
[----:B------:R-:W-:Y:S02]  /*15750*/  SHF.R.U32.HI R33, RZ, 0x10, R38 ;  /* 0x00000010ff217819 */ /* 0x000fe40000011626 */
[----:B------:R-:W-:Y:S02]  /*15760*/  PRMT R53, R31, 0x7604, R46 ;  /* 0x000076041f357816 */ /* 0x000fe4000000002e */
[----:B------:R-:W-:-:S02]  /*15770*/  SHF.R.U32.HI R31, RZ, 0x10, R21 ;  /* 0x00000010ff1f7819 */ /* 0x000fc40000011615 */
[----:B------:R-:W-:Y:S02]  /*15780*/  LOP3.LUT R33, R33, 0xff, RZ, 0xc0, !PT ;  /* 0x000000ff21217812 */ /* 0x000fe400078ec0ff */
[----:B------:R-:W-:Y:S02]  /*15790*/  LOP3.LUT R31, R31, 0xff, RZ, 0xc0, !PT ;  /* 0x000000ff1f1f7812 */ /* 0x000fe400078ec0ff */
[----:B------:R-:W-:Y:S02]  /*157a0*/  PRMT R33, R33, 0x7054, R34 ;  /* 0x0000705421217816 */ /* 0x000fe40000000022 */
[----:B------:R-:W-:Y:S02]  /*157b0*/  PRMT R31, R31, 0x7054, R32 ;  /* 0x000070541f1f7816 */ /* 0x000fe40000000020 */
[----:B------:R-:W-:Y:S02]  /*157c0*/  SHF.R.U32.HI R32, RZ, 0x10, R41 ;  /* 0x00000010ff207819 */ /* 0x000fe40000011629 */
[----:B------:R-:W-:-:S02]  /*157d0*/  SHF.R.U32.HI R34, RZ, 0x10, R42 ;  /* 0x00000010ff227819 */ /* 0x000fc4000001162a */
[----:B------:R-:W-:Y:S02]  /*157e0*/  LOP3.LUT R32, R32, 0xff, RZ, 0xc0, !PT ;  /* 0x000000ff20207812 */ /* 0x000fe400078ec0ff */
[----:B------:R-:W-:Y:S02]  /*157f0*/  LOP3.LUT R34, R34, 0xff, RZ, 0xc0, !PT ;  /* 0x000000ff22227812 */ /* 0x000fe400078ec0ff */
[----:B------:R-:W-:-:S04]  /*15800*/  SHF.R.U32.HI R35, RZ, 0x10, R39 ;  /* 0x00000010ff237819 */ /* 0x000fc80000011627 */
[----:B------:R-:W-:-:S04]  /*15810*/  LOP3.LUT R35, R35, 0xff, RZ, 0xc0, !PT ;  /* 0x000000ff23237812 */ /* 0x000fc800078ec0ff */
[----:B------:R-:W-:Y:S02]  /*15820*/  PRMT R35, R35, 0x7054, R44 ;  /* 0x0000705423237816 */ /* 0x000fe4000000002c */
[----:B------:R-:W-:-:S04]  /*15830*/  SHF.R.U32.HI R44, RZ, 0x10, R43 ;  /* 0x00000010ff2c7819 */ /* 0x000fc8000001162b */
[----:B------:R-:W-:-:S04]  /*15840*/  LOP3.LUT R44, R44, 0xff, RZ, 0xc0, !PT ;  /* 0x000000ff2c2c7812 */ /* 0x000fc800078ec0ff */
[----:B------:R-:W-:-:S04]  /*15850*/  PRMT R53, R44, 0x7054, R53 ;  /* 0x000070542c357816 */ /* 0x000fc80000000035 */
[----:B------:R-:W-:Y:S02]  /*15860*/  LOP3.LUT R53, R53, 0xff000000, R43, 0xf8, !PT ;  /* 0xff00000035357812 */ /* 0x000fe400078ef82b */
[----:B---3--:R-:W-:Y:S02]  /*15870*/  IADD3 R25, R4, R27, R29 ;  /* 0x0000001b04197210 */ /* 0x008fe40007ffe01d */
[----:B------:R-:W-:Y:S02]  /*15880*/  LOP3.LUT R27, R41, 0xff, RZ, 0xc0, !PT ;  /* 0x000000ff291b7812 */ /* 0x000fe400078ec0ff */
[----:B------:R-:W-:Y:S01]  /*15890*/  LOP3.LUT R29, R42, 0xff, RZ, 0xc0, !PT ;  /* 0x000000ff2a1d7812 */ /* 0x000fe200078ec0ff */
[----:B------:R-:W-:Y:S01]  /*158a0*/  IMAD.IADD R28, R216, 0x1, R25 ;  /* 0x00000001d81c7824 */ /* 0x000fe200078e0219 */
[----:B------:R-:W-:Y:S01]  /*158b0*/  PRMT R45, R24, 0x7604, R27 ;  /* 0x00007604182d7816 */ /* 0x000fe2000000001b */
[----:B----4-:R-:W0:Y:S01]  /*158c0*/  LDS.128 R4, [R61+0x20400] ;  /* 0x020400003d047984 */ /* 0x010e220000000c00 */
[----:B------:R-:W-:-:S02]  /*158d0*/  PRMT R49, R26, 0x7604, R29 ;  /* 0x000076041a317816 */ /* 0x000fc4000000001d */
[----:B------:R-:W-:Y:S01]  /*158e0*/  SHF.R.U32.HI R29, RZ, 0x10, R20 ;  /* 0x00000010ff1d7819 */ /* 0x000fe20000011614 */
[----:B------:R-:W1:Y:S01]  /*158f0*/  LDS.128 R24, [R28+0x20400] ;  /* 0x020400001c187984 */ /* 0x000e620000000c00 */
[----:B------:R-:W-:Y:S02]  /*15900*/  PRMT R47, R32, 0x7054, R45 ;  /* 0x00007054202f7816 */ /* 0x000fe4000000002d */
[----:B------:R-:W-:Y:S02]  /*15910*/  LOP3.LUT R29, R29, 0xff, RZ, 0xc0, !PT ;  /* 0x000000ff1d1d7812 */ /* 0x000fe400078ec0ff */
[----:B------:R-:W-:Y:S02]  /*15920*/  PRMT R51, R34, 0x7054, R49 ;  /* 0x0000705422337816 */ /* 0x000fe40000000031 */
[----:B------:R-:W-:Y:S02]  /*15930*/  PRMT R29, R29, 0x7054, R30 ;  /* 0x000070541d1d7816 */ /* 0x000fe4000000001e */
[----:B------:R-:W-:-:S02]  /*15940*/  SHF.R.U32.HI R30, RZ, 0x10, R40 ;  /* 0x00000010ff1e7819 */ /* 0x000fc40000011628 */
[----:B------:R-:W-:Y:S02]  /*15950*/  LOP3.LUT R50, R47, 0xff000000, R41, 0xf8, !PT ;  /* 0xff0000002f327812 */ /* 0x000fe400078ef829 */
[----:B------:R-:W-:Y:S02]  /*15960*/  LOP3.LUT R30, R30, 0xff, RZ, 0xc0, !PT ;  /* 0x000000ff1e1e7812 */ /* 0x000fe400078ec0ff */
[----:B------:R-:W-:Y:S02]  /*15970*/  LOP3.LUT R29, R29, 0xff000000, R20, 0xf8, !PT ;  /* 0xff0000001d1d7812 */ /* 0x000fe400078ef814 */
[----:B------:R-:W-:Y:S02]  /*15980*/  PRMT R37, R30, 0x7054, R37 ;  /* 0x000070541e257816 */ /* 0x000fe40000000025 */
[----:B------:R-:W-:Y:S02]  /*15990*/  LOP3.LUT R45, R31, 0xff000000, R21, 0xf8, !PT ;  /* 0xff0000001f2d7812 */ /* 0x000fe400078ef815 */
[----:B------:R-:W-:-:S02]  /*159a0*/  LOP3.LUT R20, R33, 0xff000000, R38, 0xf8, !PT ;  /* 0xff00000021147812 */ /* 0x000fc400078ef826 */
[----:B------:R-:W-:Y:S02]  /*159b0*/  LOP3.LUT R21, R51, 0xff000000, R42, 0xf8, !PT ;  /* 0xff00000033157812 */ /* 0x000fe400078ef82a */
[-C--:B------:R-:W-:Y:S02]  /*159c0*/  F2FP.F16.E4M3.UNPACK_B R51, R50.reuse ;  /* 0x00000032ff33723e */ /* 0x080fe400020006ff */
[----:B------:R-:W-:Y:S02]  /*159d0*/  LOP3.LUT R31, R37, 0xff000000, R40, 0xf8, !PT ;  /* 0xff000000251f7812 */ /* 0x000fe400078ef828 */
[-C--:B------:R-:W-:Y:S01]  /*159e0*/  F2FP.F16.E4M3.UNPACK_B R40, R45.reuse ;  /* 0x0000002dff28723e */ /* 0x080fe200020006ff */
[--C-:B------:R-:W-:Y:S01]  /*159f0*/  HADD2.F32 R52, -RZ, R51.reuse.H0_H0 ;  /* 0x20000033ff347230 */ /* 0x100fe20000004100 */
[----:B------:R-:W-:Y:S01]  /*15a00*/  LOP3.LUT R49, R35, 0xff000000, R39, 0xf8, !PT ;  /* 0xff00000023317812 */ /* 0x000fe200078ef827 */
[----:B------:R-:W-:Y:S01]  /*15a10*/  HADD2.F32 R51, -RZ, R51.H1_H1 ;  /* 0x30000033ff337230 */ /* 0x000fe20000004100 */
[----:B------:R-:W-:Y:S01]  /*15a20*/  F2FP.F16.E4M3.UNPACK_B R50, R50.H1 ;  /* 0x00000032ff32723e */ /* 0x000fe200030006ff */
[--C-:B------:R-:W-:Y:S01]  /*15a30*/  HADD2.F32 R48, -RZ, R40.reuse.H0_H0 ;  /* 0x20000028ff307230 */ /* 0x100fe20000004100 */
[----:B------:R-:W-:Y:S01]  /*15a40*/  F2FP.F16.E4M3.UNPACK_B R45, R45.H1 ;  /* 0x0000002dff2d723e */ /* 0x000fe200030006ff */
[----:B------:R-:W-:Y:S01]  /*15a50*/  HADD2.F32 R43, -RZ, R40.H1_H1 ;  /* 0x30000028ff2b7230 */ /* 0x000fe20000004100 */
[----:B0-----:R-:W-:-:S02]  /*15a60*/  F2FP.F16.E4M3.UNPACK_B R32, R5 ;  /* 0x00000005ff20723e */ /* 0x001fc400020006ff */
[----:B------:R-:W-:Y:S01]  /*15a70*/  F2FP.F16.E4M3.UNPACK_B R37, R5.H1 ;  /* 0x00000005ff25723e */ /* 0x000fe200030006ff */
[----:B------:R-:W-:Y:S01]  /*15a80*/  HADD2.F32 R40, -RZ, R45.H0_H0 ;  /* 0x2000002dff287230 */ /* 0x000fe20000004100 */
[-C--:B-1----:R-:W-:Y:S01]  /*15a90*/  F2FP.F16.E4M3.UNPACK_B R38, R25.reuse ;  /* 0x00000019ff26723e */ /* 0x082fe200020006ff */
[----:B------:R-:W-:Y:S01]  /*15aa0*/  HADD2.F32 R33, -RZ, R32.H0_H0 ;  /* 0x20000020ff217230 */ /* 0x000fe20000004100 */
[-C--:B------:R-:W-:Y:S02]  /*15ab0*/  F2FP.F16.E4M3.UNPACK_B R34, R24.reuse ;  /* 0x00000018ff22723e */ /* 0x080fe400020006ff */
[----:B------:R-:W-:Y:S01]  /*15ac0*/  F2FP.F16.E4M3.UNPACK_B R41, R24.H1 ;  /* 0x00000018ff29723e */ /* 0x000fe200030006ff */
[--C-:B------:R-:W-:Y:S01]  /*15ad0*/  HADD2.F32 R5, -RZ, R38.reuse.H0_H0 ;  /* 0x20000026ff057230 */ /* 0x100fe20000004100 */
[----:B------:R-:W-:Y:S01]  /*15ae0*/  F2FP.F16.E4M3.UNPACK_B R39, R25.H1 ;  /* 0x00000019ff27723e */ /* 0x000fe200030006ff */
[----:B------:R-:W-:Y:S01]  /*15af0*/  HADD2.F32 R38, -RZ, R38.H1_H1 ;  /* 0x30000026ff267230 */ /* 0x000fe20000004100 */
[----:B------:R-:W-:-:S02]  /*15b00*/  F2FP.F16.E4M3.UNPACK_B R44, R27 ;  /* 0x0000001bff2c723e */ /* 0x000fc400020006ff */
[C---:B------:R-:W-:Y:S01]  /*15b10*/  FMUL.FTZ R24, R5.reuse, R52 ;  /* 0x0000003405187220 */ /* 0x040fe20000410000 */
[-C--:B------:R-:W-:Y:S01]  /*15b20*/  FMUL.FTZ R25, R5, R48.reuse ;  /* 0x0000003005197220 */ /* 0x080fe20000410000 */
[----:B------:R-:W-:Y:S01]  /*15b30*/  F2FP.F16.E4M3.UNPACK_B R47, R27.H1 ;  /* 0x0000001bff2f723e */ /* 0x000fe200030006ff */
[----:B------:R-:W-:Y:S02]  /*15b40*/  HADD2.F32 R27, -RZ, R39.H0_H0 ;  /* 0x20000027ff1b7230 */ /* 0x000fe40000004100 */
[C---:B------:R-:W-:Y:S01]  /*15b50*/  FFMA.FTZ R5, R33.reuse, R48, -R24 ;  /* 0x0000003021057223 */ /* 0x040fe20000010818 */
[----:B------:R-:W-:Y:S02]  /*15b60*/  HADD2.F32 R48, -RZ, R50.H0_H0 ;  /* 0x20000032ff307230 */ /* 0x000fe40000004100 */
[----:B------:R-:W-:Y:S01]  /*15b70*/  FFMA.FTZ R25, R33, R52, R25 ;  /* 0x0000003421197223 */ /* 0x000fe20000010019 */
[----:B------:R-:W-:Y:S02]  /*15b80*/  HADD2.F32 R33, -RZ, R37.H0_H0 ;  /* 0x20000025ff217230 */ /* 0x000fe40000004100 */
[----:B------:R-:W-:Y:S01]  /*15b90*/  FMUL.FTZ R57, R27, R40 ;  /* 0x000000281b397220 */ /* 0x000fe20000410000 */
[----:B------:R-:W-:-:S02]  /*15ba0*/  HADD2.F32 R24, -RZ, R32.H1_H1 ;  /* 0x30000020ff187230 */ /* 0x000fc40000004100 */
[----:B------:R-:W-:Y:S01]  /*15bb0*/  FMUL.FTZ R52, R27, R48 ;  /* 0x000000301b347220 */ /* 0x000fe20000410000 */
[C---:B------:R-:W-:Y:S01]  /*15bc0*/  FMUL.FTZ R55, R38.reuse, R51 ;  /* 0x0000003326377220 */ /* 0x040fe20000410000 */
[----:B------:R-:W-:Y:S01]  /*15bd0*/  FMUL.FTZ R38, R38, R43 ;  /* 0x0000002b26267220 */ /* 0x000fe20000410000 */
[----:B------:R-:W-:Y:S02]  /*15be0*/  HADD2.F32 R50, -RZ, R50.H1_H1 ;  /* 0x30000032ff327230 */ /* 0x000fe40000004100 */
[C---:B------:R-:W-:Y:S01]  /*15bf0*/  FFMA.FTZ R27, R33.reuse, R40, -R52 ;  /* 0x00000028211b7223 */ /* 0x040fe20000010834 */
[----:B------:R-:W-:Y:S01]  /*15c00*/  HADD2.F32 R40, -RZ, R45.H1_H1 ;  /* 0x3000002dff287230 */ /* 0x000fe20000004100 */
[----:B------:R-:W-:Y:S01]  /*15c10*/  F2FP.F16.E4M3.UNPACK_B R52, R53 ;  /* 0x00000035ff34723e */ /* 0x000fe200020006ff */
[----:B------:R-:W-:Y:S01]  /*15c20*/  HADD2.F32 R39, -RZ, R39.H1_H1 ;  /* 0x30000027ff277230 */ /* 0x000fe20000004100 */
[----:B------:R-:W-:Y:S01]  /*15c30*/  F2FP.F16.E4M3.UNPACK_B R45, R49 ;  /* 0x00000031ff2d723e */ /* 0x000fe200020006ff */
[C---:B------:R-:W-:Y:S01]  /*15c40*/  FFMA.FTZ R32, R24.reuse, R43, -R55 ;  /* 0x0000002b18207223 */ /* 0x040fe20000010837 */
[----:B------:R-:W-:Y:S01]  /*15c50*/  F2FP.F16.E4M3.UNPACK_B R42, R7 ;  /* 0x00000007ff2a723e */ /* 0x000fe200020006ff */
[----:B------:R-:W-:Y:S01]  /*15c60*/  FFMA.FTZ R24, R24, R51, R38 ;  /* 0x0000003318187223 */ /* 0x000fe20000010026 */
[----:B------:R-:W-:Y:S01]  /*15c70*/  FFMA.FTZ R33, R33, R48, R57 ;  /* 0x0000003021217223 */ /* 0x000fe20000010039 */
        /* <DEDUP_REMOVED lines=13> */
[----:B------:R-:W-:Y:S01]  /*15d50*/  F2FP.F16.E4M3.UNPACK_B R50, R53.H1 ;  /* 0x00000035ff32723e */ /* 0x000fe200030006ff */
[C---:B------:R-:W-:Y:S01]  /*15d60*/  FFMA.FTZ R37, R43.reuse, R51, R58 ;  /* 0x000000332b257223 */ /* 0x040fe2000001003a */
[----:B------:R-:W-:Y:S01]  /*15d70*/  HADD2.F32 R53, -RZ, R52.H1_H1 ;  /* 0x30000034ff357230 */ /* 0x000fe20000004100 */
[----:B------:R-:W-:Y:S01]  /*15d80*/  F2FP.F16.E4M3.UNPACK_B R46, R7.H1 ;  /* 0x00000007ff2e723e */ /* 0x000fe200030006ff */
[----:B------:R-:W-:Y:S02]  /*15d90*/  HADD2.F32 R51, -RZ, R45.H1_H1 ;  /* 0x3000002dff337230 */ /* 0x000fe40000004100 */
[----:B------:R-:W-:Y:S01]  /*15da0*/  FFMA.FTZ R39, R43, R48, -R56 ;  /* 0x000000302b277223 */ /* 0x000fe20000010838 */
[----:B------:R-:W-:Y:S02]  /*15db0*/  HADD2.F32 R42, -RZ, R42.H1_H1 ;  /* 0x3000002aff2a7230 */ /* 0x000fe40000004100 */
[----:B------:R-:W-:Y:S01]  /*15dc0*/  FMUL.FTZ R55, R44, R53 ;  /* 0x000000352c377220 */ /* 0x000fe20000410000 */
[----:B------:R-:W-:-:S02]  /*15dd0*/  HADD2.F32 R52, -RZ, R50.H0_H0 ;  /* 0x20000032ff347230 */ /* 0x000fc40000004100 */
[-C--:B------:R-:W-:Y:S01]  /*15de0*/  FMUL.FTZ R54, R44, R51.reuse ;  /* 0x000000332c367220 */ /* 0x080fe20000410000 */
[----:B------:R-:W-:Y:S02]  /*15df0*/  HADD2.F32 R43, -RZ, R47.H0_H0 ;  /* 0x2000002fff2b7230 */ /* 0x000fe40000004100 */
[C---:B------:R-:W-:Y:S01]  /*15e00*/  FFMA.FTZ R44, R42.reuse, R51, -R55 ;  /* 0x000000332a2c7223 */ /* 0x040fe20000010837 */
[----:B------:R-:W-:Y:S02]  /*15e10*/  HADD2.F32 R48, -RZ, R49.H0_H0 ;  /* 0x20000031ff307230 */ /* 0x000fe40000004100 */
[----:B------:R-:W-:Y:S01]  /*15e20*/  FFMA.FTZ R42, R42, R53, R54 ;  /* 0x000000352a2a7223 */ /* 0x000fe20000010036 */
[----:B------:R-:W-:Y:S02]  /*15e30*/  HADD2.F32 R45, -RZ, R46.H0_H0 ;  /* 0x2000002eff2d7230 */ /* 0x000fe40000004100 */
[C---:B------:R-:W-:Y:S01]  /*15e40*/  FMUL.FTZ R56, R43.reuse, R52 ;  /* 0x000000342b387220 */ /* 0x040fe20000410000 */
[----:B------:R-:W-:Y:S01]  /*15e50*/  F2FP.F16.E4M3.UNPACK_B R53, R31.H1 ;  /* 0x0000001fff35723e */ /* 0x000fe200030006ff */
[----:B------:R-:W-:Y:S01]  /*15e60*/  FMUL.FTZ R57, R43, R48 ;  /* 0x000000302b397220 */ /* 0x000fe20000410000 */
[----:B------:R-:W-:-:S02]  /*15e70*/  HADD2.F32 R55, -RZ, R50.H1_H1 ;  /* 0x30000032ff377230 */ /* 0x000fc40000004100 */
[C---:B------:R-:W-:Y:S01]  /*15e80*/  FFMA.FTZ R43, R45.reuse, R48, -R56 ;  /* 0x000000302d2b7223 */ /* 0x040fe20000010838 */
[----:B------:R-:W-:Y:S01]  /*15e90*/  F2FP.F16.E4M3.UNPACK_B R35, R4.H1 ;  /* 0x00000004ff23723e */ /* 0x000fe200030006ff */
[----:B------:R-:W-:Y:S01]  /*15ea0*/  HADD2.F32 R48, -RZ, R46.H1_H1 ;  /* 0x3000002eff307230 */ /* 0x000fe20000004100 */
[----:B------:R-:W-:Y:S01]  /*15eb0*/  F2FP.F16.E4M3.UNPACK_B R50, R29.H1 ;  /* 0x0000001dff32723e */ /* 0x000fe200030006ff */
[----:B------:R-:W-:Y:S02]  /*15ec0*/  HADD2.F32 R54, -RZ, R53.H0_H0 ;  /* 0x20000035ff367230 */ /* 0x000fe40000004100 */
[----:B------:R-:W-:Y:S01]  /*15ed0*/  FFMA.FTZ R45, R45, R52, R57 ;  /* 0x000000342d2d7223 */ /* 0x000fe20000010039 */
[----:B------:R-:W-:Y:S01]  /*15ee0*/  HADD2.F32 R46, -RZ, R41.H0_H0 ;  /* 0x20000029ff2e7230 */ /* 0x000fe20000004100 */
[----:B------:R-:W-:Y:S01]  /*15ef0*/  F2FP.F16.E4M3.UNPACK_B R30, R4 ;  /* 0x00000004ff1e723e */ /* 0x000fe200020006ff */
[----:B------:R-:W-:Y:S01]  /*15f00*/  HADD2.F32 R52, -RZ, R49.H1_H1 ;  /* 0x30000031ff347230 */ /* 0x000fe20000004100 */
[----:B------:R-:W-:Y:S01]  /*15f10*/  F2FP.F16.E4M3.UNPACK_B R4, R6 ;  /* 0x00000006ff04723e */ /* 0x000fe200020006ff */
[----:B------:R-:W-:-:S02]  /*15f20*/  HADD2.F32 R47, -RZ, R47.H1_H1 ;  /* 0x3000002fff2f7230 */ /* 0x000fc40000004100 */
[C---:B------:R-:W-:Y:S01]  /*15f30*/  FMUL.FTZ R56, R46.reuse, R54 ;  /* 0x000000362e387220 */ /* 0x040fe20000410000 */
[----:B------:R-:W-:Y:S01]  /*15f40*/  HADD2.F32 R51, -RZ, R50.H0_H0 ;  /* 0x20000032ff337230 */ /* 0x000fe20000004100 */
[----:B------:R-:W-:Y:S01]  /*15f50*/  F2FP.F16.E4M3.UNPACK_B R7, R6.H1 ;  /* 0x00000006ff07723e */ /* 0x000fe200030006ff */
[----:B------:R-:W-:Y:S02]  /*15f60*/  HADD2.F32 R49, -RZ, R35.H0_H0 ;  /* 0x20000023ff317230 */ /* 0x000fe40000004100 */
[C---:B------:R-:W-:Y:S01]  /*15f70*/  FMUL.FTZ R59, R47.reuse, R55 ;  /* 0x000000372f3b7220 */ /* 0x040fe20000410000 */
[----:B------:R-:W-:Y:S01]  /*15f80*/  FMUL.FTZ R58, R47, R52 ;  /* 0x000000342f3a7220 */ /* 0x000fe20000410000 */
[----:B------:R-:W-:Y:S02]  /*15f90*/  HADD2.F32 R41, -RZ, R41.H1_H1 ;  /* 0x30000029ff297230 */ /* 0x000fe40000004100 */
[-C--:B------:R-:W-:Y:S01]  /*15fa0*/  FMUL.FTZ R57, R46, R51.reuse ;  /* 0x000000332e397220 */ /* 0x080fe20000410000 */
[----:B------:R-:W-:Y:S01]  /*15fb0*/  FFMA.FTZ R47, R49, R51, -R56 ;  /* 0x00000033312f7223 */ /* 0x000fe20000010838 */
[----:B------:R-:W-:-:S02]  /*15fc0*/  HADD2.F32 R56, -RZ, R53.H1_H1 ;  /* 0x30000035ff387230 */ /* 0x000fc40000004100 */
[C---:B------:R-:W-:Y:S01]  /*15fd0*/  FFMA.FTZ R46, R48.reuse, R52, -R59 ;  /* 0x00000034302e7223 */ /* 0x040fe2000001083b */
[----:B------:R-:W-:Y:S01]  /*15fe0*/  FFMA.FTZ R48, R48, R55, R58 ;  /* 0x0000003730307223 */ /* 0x000fe2000001003a */
[----:B------:R-:W-:Y:S01]  /*15ff0*/  HADD2.F32 R52, -RZ, R50.H1_H1 ;  /* 0x30000032ff347230 */ /* 0x000fe20000004100 */
[----:B------:R-:W-:Y:S01]  /*16000*/  F2FP.F16.E4M3.UNPACK_B R51, R31 ;  /* 0x0000001fff33723e */ /* 0x000fe200020006ff */
[----:B------:R-:W-:Y:S01]  /*16010*/  HADD2.F32 R35, -RZ, R35.H1_H1 ;  /* 0x30000023ff237230 */ /* 0x000fe20000004100 */
[----:B------:R-:W-:Y:S01]  /*16020*/  F2FP.F16.E4M3.UNPACK_B R50, R29 ;  /* 0x0000001dff32723e */ /* 0x000fe200020006ff */
[----:B------:R-:W-:Y:S01]  /*16030*/  FMUL.FTZ R58, R41, R56 ;  /* 0x00000038293a7220 */ /* 0x000fe20000410000 */
[----:B------:R-:W-:Y:S01]  /*16040*/  FFMA.FTZ R49, R49, R54, R57 ;  /* 0x0000003631317223 */ /* 0x000fe20000010039 */
[-C--:B------:R-:W-:Y:S01]  /*16050*/  FMUL.FTZ R41, R41, R52.reuse ;  /* 0x0000003429297220 */ /* 0x080fe20000410000 */
[----:B------:R-:W-:Y:S02]  /*16060*/  HADD2.F32 R54, -RZ, R51.H0_H0 ;  /* 0x20000033ff367230 */ /* 0x000fe40000004100 */
        /* <DEDUP_REMOVED lines=11> */
[----:B------:R-:W-:Y:S01]  /*16120*/  HADD2.F32 R31, -RZ, R50.H1_H1 ;  /* 0x30000032ff1f7230 */ /* 0x000fe20000004100 */
[----:B------:R-:W-:Y:S01]  /*16130*/  F2FP.F16.E4M3.UNPACK_B R35, R21.H1 ;  /* 0x00000015ff23723e */ /* 0x000fe200030006ff */
[----:B------:R-:W-:-:S02]  /*16140*/  HADD2.F32 R30, -RZ, R30.H1_H1 ;  /* 0x3000001eff1e7230 */ /* 0x000fc40000004100 */
[C---:B------:R-:W-:Y:S01]  /*16150*/  FMUL.FTZ R41, R34.reuse, R51 ;  /* 0x0000003322297220 */ /* 0x040fe20000410000 */
[C---:B------:R-:W-:Y:S01]  /*16160*/  FFMA.FTZ R56, R29.reuse, R52, -R56 ;  /* 0x000000341d387223 */ /* 0x040fe20000010838 */
[----:B------:R-:W-:Y:S01]  /*16170*/  FFMA.FTZ R58, R29, R54, R58 ;  /* 0x000000361d3a7223 */ /* 0x000fe2000001003a */
[-C--:B------:R-:W-:Y:S01]  /*16180*/  F2FP.F16.E4M3.UNPACK_B R29, R20.reuse.H1 ;  /* 0x00000014ff1d723e */ /* 0x080fe200030006ff */
[-C--:B------:R-:W-:Y:S01]  /*16190*/  FMUL.FTZ R34, R34, R31.reuse ;  /* 0x0000001f22227220 */ /* 0x080fe20000410000 */
[C---:B------:R-:W-:Y:S01]  /*161a0*/  FFMA.FTZ R41, R30.reuse, R31, -R41 ;  /* 0x0000001f1e297223 */ /* 0x040fe20000010829 */
[----:B------:R-:W-:Y:S01]  /*161b0*/  HADD2.F32 R50, -RZ, R35.H0_H0 ;  /* 0x20000023ff327230 */ /* 0x000fe20000004100 */
[----:B------:R-:W-:Y:S01]  /*161c0*/  F2FP.F16.E4M3.UNPACK_B R20, R20 ;  /* 0x00000014ff14723e */ /* 0x000fe200020006ff */
[----:B------:R-:W-:Y:S02]  /*161d0*/  HADD2.F32 R31, -RZ, R26.H0_H0 ;  /* 0x2000001aff1f7230 */ /* 0x000fe40000004100 */
[----:B------:R-:W-:Y:S01]  /*161e0*/  FFMA.FTZ R51, R30, R51, R34 ;  /* 0x000000331e337223 */ /* 0x000fe20000010022 */
[--C-:B------:R-:W-:Y:S01]  /*161f0*/  HADD2.F32 R30, -RZ, R29.reuse.H0_H0 ;  /* 0x2000001dff1e7230 */ /* 0x100fe20000004100 */
[----:B------:R-:W-:Y:S01]  /*16200*/  F2FP.SATFINITE.E4M3.F32.PACK_AB_MERGE_C R27, R38, R27, RZ ;  /* 0x0000001b261b723e */ /* 0x000fe200048070ff */
[----:B------:R-:W-:-:S02]  /*16210*/  HADD2.F32 R34, -RZ, R29.H1_H1 ;  /* 0x3000001dff227230 */ /* 0x000fc40000004100 */
[C---:B------:R-:W-:Y:S01]  /*16220*/  FMUL.FTZ R52, R31.reuse, R50 ;  /* 0x000000321f347220 */ /* 0x040fe20000410000 */
[----:B------:R-:W-:Y:S02]  /*16230*/  HADD2.F32 R29, -RZ, R7.H0_H0 ;  /* 0x20000007ff1d7230 */ /* 0x000fe40000004100 */
[-C--:B------:R-:W-:Y:S01]  /*16240*/  FMUL.FTZ R54, R31, R30.reuse ;  /* 0x0000001e1f367220 */ /* 0x080fe20000410000 */
[----:B------:R-:W-:Y:S01]  /*16250*/  HADD2.F32 R35, -RZ, R35.H1_H1 ;  /* 0x30000023ff237230 */ /* 0x000fe20000004100 */
[----:B------:R-:W-:Y:S01]  /*16260*/  F2FP.SATFINITE.E4M3.F32.PACK_AB_MERGE_C R33, R40, R33, RZ ;  /* 0x000000212821723e */ /* 0x000fe200048070ff */
[----:B------:R-:W-:Y:S02]  /*16270*/  HADD2.F32 R26, -RZ, R26.H1_H1 ;  /* 0x3000001aff1a7230 */ /* 0x000fe40000004100 */
[C---:B------:R-:W-:Y:S01]  /*16280*/  FFMA.FTZ R52, R29.reuse, R30, -R52 ;  /* 0x0000001e1d347223 */ /* 0x040fe20000010834 */
[----:B------:R-:W-:Y:S02]  /*16290*/  HADD2.F32 R7, -RZ, R7.H1_H1 ;  /* 0x30000007ff077230 */ /* 0x000fe40000004100 */
[----:B------:R-:W-:Y:S01]  /*162a0*/  FFMA.FTZ R54, R29, R50, R54 ;  /* 0x000000321d367223 */ /* 0x000fe20000010036 */
[----:B------:R-:W-:-:S02]  /*162b0*/  HADD2.F32 R29, -RZ, R20.H1_H1 ;  /* 0x30000014ff1d7230 */ /* 0x000fc40000004100 */
[C---:B------:R-:W-:Y:S01]  /*162c0*/  FMUL.FTZ R30, R26.reuse, R35 ;  /* 0x000000231a1e7220 */ /* 0x040fe20000410000 */
[-C--:B------:R-:W-:Y:S01]  /*162d0*/  FMUL.FTZ R64, R26, R34.reuse ;  /* 0x000000221a407220 */ /* 0x080fe20000410000 */
[----:B------:R-:W-:Y:S01]  /*162e0*/  F2FP.F16.E4M3.UNPACK_B R26, R21 ;  /* 0x00000015ff1a723e */ /* 0x000fe200020006ff */
[----:B------:R-:W-:Y:S02]  /*162f0*/  HADD2.F32 R21, -RZ, R20.H0_H0 ;  /* 0x20000014ff157230 */ /* 0x000fe40000004100 */
[C---:B------:R-:W-:Y:S01]  /*16300*/  FFMA.FTZ R55, R7.reuse, R34, -R30 ;  /* 0x0000002207377223 */ /* 0x040fe2000001081e */
[----:B------:R-:W-:Y:S01]  /*16310*/  FFMA.FTZ R57, R7, R35, R64 ;  /* 0x0000002307397223 */ /* 0x000fe20000010040 */
[----:B------:R-:W-:Y:S01]  /*16320*/  HADD2.F32 R7, -RZ, R6.H0_H0 ;  /* 0x20000006ff077230 */ /* 0x000fe20000004100 */
[----:B------:R-:W-:Y:S01]  /*16330*/  F2FP.SATFINITE.E4M3.F32.PACK_AB_MERGE_C R45, R48, R45, RZ ;  /* 0x0000002d302d723e */ /* 0x000fe200048070ff */
[--C-:B------:R-:W-:Y:S01]  /*16340*/  HADD2.F32 R30, -RZ, R26.reuse.H0_H0 ;  /* 0x2000001aff1e7230 */ /* 0x100fe20000004100 */
[----:B------:R-:W-:Y:S01]  /*16350*/  F2FP.SATFINITE.E4M3.F32.PACK_AB_MERGE_C R52, R55, R52, RZ ;  /* 0x000000343734723e */ /* 0x000fe200048070ff */
[----:B------:R-:W-:Y:S01]  /*16360*/  HADD2.F32 R31, -RZ, R26.H1_H1 ;  /* 0x3000001aff1f7230 */ /* 0x000fe20000004100 */
[----:B------:R-:W-:Y:S01]  /*16370*/  F2FP.SATFINITE.E4M3.F32.PACK_AB_MERGE_C R49, R62, R49, RZ ;  /* 0x000000313e31723e */ /* 0x000fe200048070ff */
[----:B------:R-:W-:-:S02]  /*16380*/  HADD2.F32 R20, -RZ, R6.H1_H1 ;  /* 0x30000006ff147230 */ /* 0x000fc40000004100 */
[CC--:B------:R-:W-:Y:S01]  /*16390*/  FMUL.FTZ R35, R7.reuse, R30.reuse ;  /* 0x0000001e07237220 */ /* 0x0c0fe20000410000 */
[--C-:B------:R-:W-:Y:S02]  /*163a0*/  HADD2.F32 R6, -RZ, R4.reuse.H0_H0 ;  /* 0x20000004ff067230 */ /* 0x100fe40000004100 */
[----:B------:R-:W-:Y:S01]  /*163b0*/  FMUL.FTZ R7, R7, R21 ;  /* 0x0000001507077220 */ /* 0x000fe20000410000 */
[----:B------:R-:W-:Y:S02]  /*163c0*/  HADD2.F32 R4, -RZ, R4.H1_H1 ;  /* 0x30000004ff047230 */ /* 0x000fe40000004100 */
[C---:B------:R-:W-:Y:S01]  /*163d0*/  FMUL.FTZ R53, R20.reuse, R31 ;  /* 0x0000001f14357220 */ /* 0x040fe20000410000 */
        /* <DEDUP_REMOVED lines=13> */
[----:B------:R-:W-:Y:S02]  /*164b0*/  F2FP.SATFINITE.E4M3.F32.PACK_AB_MERGE_C R27, R42, R37, R45 ;  /* 0x000000252a1b723e */ /* 0x000fe4000480702d */
[----:B------:R-:W-:Y:S01]  /*164c0*/  F2FP.SATFINITE.E4M3.F32.PACK_AB_MERGE_C R24, R51, R58, R49 ;  /* 0x0000003a3318723e */ /* 0x000fe20004807031 */
[----:B------:R3:W-:Y:S01]  /*164d0*/  STS.128 [R61+0x20400], R4 ;  /* 0x020400043d007388 */ /* 0x0007e20000000c00 */
[----:B------:R-:W-:-:S05]  /*164e0*/  F2FP.SATFINITE.E4M3.F32.PACK_AB_MERGE_C R26, R31, R26, R54 ;  /* 0x0000001a1f1a723e */ /* 0x000fca0004807036 */
[----:B------:R3:W-:Y:S02]  /*164f0*/  STS.128 [R28+0x20400], R24 ;  /* 0x020400181c007388 */ /* 0x0007e40000000c00 */
.L_x_3222:
[----:B------:R-:W-:Y:S05]  /*16500*/  BSYNC B1 ;  /* 0x0000000000017941 */ /* 0x000fea0003800000 */
.L_x_3221:
[----:B------:R-:W-:Y:S05]  /*16510*/  @P0 BRA `(.L_x_3206) ;  /* 0x0000000c00fc0947 */ /* 0x000fea0003800000 */
[----:B-123--:R-:W2:Y:S04]  /*16520*/  LDL R26, [R1+0x4c] ;  /* 0x00004c00011a7983 */ /* 0x00eea80000100800 */
[----:B------:R-:W3:Y:S01]  /*16530*/  LDL R47, [R1+0x184] ;  /* 0x00018400012f7983 */ /* 0x000ee20000100800 */
[----:B------:R-:W-:Y:S01]  /*16540*/  LEA.HI R24, R3, R0, RZ, 0x1c ;  /* 0x0000000003187211 */ /* 0x000fe200078fe0ff */
[----:B0-----:R-:W-:Y:S01]  /*16550*/  VIADD R25, R220, 0x60 ;  /* 0x00000060dc197836 */ /* 0x001fe20000000000 */
[----:B-----5:R-:W-:Y:S02]  /*16560*/  SHF.R.U32.HI R3, RZ, 0x8, R12 ;  /* 0x00000008ff037819 */ /* 0x020fe4000001160c */
[----:B------:R-:W-:Y:S01]  /*16570*/  LOP3.LUT R0, R12, 0xff, RZ, 0xc0, !PT ;  /* 0x000000ff0c007812 */ /* 0x000fe200078ec0ff */
[----:B------:R-:W-:Y:S01]  /*16580*/  IMAD.SHL.U32 R25, R25, 0x80, RZ ;  /* 0x0000008019197824 */ /* 0x000fe200078e00ff */
[----:B------:R-:W-:-:S02]  /*16590*/  LOP3.LUT R3, R3, 0xff, RZ, 0xc0, !PT ;  /* 0x000000ff03037812 */ /* 0x000fc400078ec0ff */
[----:B------:R-:W-:Y:S02]  /*165a0*/  SHF.R.U32.HI R7, RZ, 0x8, R14 ;  /* 0x00000008ff077819 */ /* 0x000fe4000001160e */
[----:B------:R-:W-:Y:S01]  /*165b0*/  PRMT R21, R3, 0x7604, R0 ;  /* 0x0000760403157816 */ /* 0x000fe20000000000 */
[----:B------:R-:W-:Y:S01]  /*165c0*/  IMAD.SHL.U32 R0, R24, 0x10, RZ ;  /* 0x0000001018007824 */ /* 0x000fe200078e00ff */
[----:B------:R-:W-:Y:S02]  /*165d0*/  LOP3.LUT R25, R25, 0x380, RZ, 0xc0, !PT ;  /* 0x0000038019197812 */ /* 0x000fe400078ec0ff */
[----:B------:R-:W-:Y:S02]  /*165e0*/  LOP3.LUT R6, R14, 0xff, RZ, 0xc0, !PT ;  /* 0x000000ff0e067812 */ /* 0x000fe400078ec0ff */
[----:B------:R-:W-:Y:S01]  /*165f0*/  LOP3.LUT R0, R25, 0x70, R0, 0xf8, !PT ;  /* 0x0000007019007812 */ /* 0x000fe200078ef800 */
[----:B------:R-:W-:Y:S01]  /*16600*/  VIADD R25, R220, 0x60 ;  /* 0x00000060dc197836 */ /* 0x000fe20000000000 */
[----:B------:R-:W-:-:S02]  /*16610*/  LOP3.LUT R7, R7, 0xff, RZ, 0xc0, !PT ;  /* 0x000000ff07077812 */ /* 0x000fc400078ec0ff */
[----:B------:R-:W-:Y:S01]  /*16620*/  SHF.R.U32.HI R5, RZ, 0x8, R13 ;  /* 0x00000008ff057819 */ /* 0x000fe2000001160d */
[----:B------:R-:W-:Y:S01]  /*16630*/  IMAD.SHL.U32 R25, R25, 0x80, RZ ;  /* 0x0000008019197824 */ /* 0x000fe200078e00ff */
[----:B------:R-:W-:Y:S02]  /*16640*/  SHF.R.S32.HI R3, RZ, 0x1f, R24 ;  /* 0x0000001fff037819 */ /* 0x000fe40000011418 */
[----:B------:R-:W-:Y:S02]  /*16650*/  PRMT R29, R7, 0x7604, R6 ;  /* 0x00007604071d7816 */ /* 0x000fe40000000006 */
[----:B------:R-:W-:Y:S02]  /*16660*/  LOP3.LUT R4, R13, 0xff, RZ, 0xc0, !PT ;  /* 0x000000ff0d047812 */ /* 0x000fe400078ec0ff */
[----:B------:R-:W-:Y:S02]  /*16670*/  LOP3.LUT R5, R5, 0xff, RZ, 0xc0, !PT ;  /* 0x000000ff05057812 */ /* 0x000fe400078ec0ff */
[----:B------:R-:W-:-:S02]  /*16680*/  LEA.HI R7, R3, R24, RZ, 0x3 ;  /* 0x0000001803077211 */ /* 0x000fc400078f18ff */
[----:B------:R-:W-:Y:S02]  /*16690*/  LOP3.LUT R25, R25, 0x380, RZ, 0xc0, !PT ;  /* 0x0000038019197812 */ /* 0x000fe400078ec0ff */
[----:B------:R-:W-:Y:S01]  /*166a0*/  PRMT R20, R5, 0x7604, R4 ;  /* 0x0000760405147816 */ /* 0x000fe20000000004 */
[----:B------:R-:W-:Y:S01]  /*166b0*/  IMAD.SHL.U32 R7, R7, 0x800, RZ ;  /* 0x0000080007077824 */ /* 0x000fe200078e00ff */
[----:B------:R-:W-:Y:S02]  /*166c0*/  SHF.R.U32.HI R4, RZ, 0x8, R15 ;  /* 0x00000008ff047819 */ /* 0x000fe4000001160f */
[----:B------:R-:W-:Y:S02]  /*166d0*/  SHF.R.U32.HI R25, RZ, 0x3, R25 ;  /* 0x00000003ff197819 */ /* 0x000fe40000011619 */
[----:B------:R-:W-:Y:S02]  /*166e0*/  LOP3.LUT R3, R15, 0xff, RZ, 0xc0, !PT ;  /* 0x000000ff0f037812 */ /* 0x000fe400078ec0ff */
[----:B------:R-:W-:-:S02]  /*166f0*/  LOP3.LUT R4, R4, 0xff, RZ, 0xc0, !PT ;  /* 0x000000ff04047812 */ /* 0x000fc400078ec0ff */
[----:B------:R-:W-:Y:S02]  /*16700*/  LOP3.LUT R0, R0, R25, RZ, 0x3c, !PT ;  /* 0x0000001900007212 */ /* 0x000fe400078e3cff */
[----:B------:R-:W-:Y:S02]  /*16710*/  LOP3.LUT R25, R7, 0xffffc000, RZ, 0xc0, !PT ;  /* 0xffffc00007197812 */ /* 0x000fe400078ec0ff */
[----:B------:R-:W-:Y:S02]  /*16720*/  PRMT R28, R4, 0x7604, R3 ;  /* 0x00007604041c7816 */ /* 0x000fe40000000003 */
[----:B------:R-:W-:Y:S02]  /*16730*/  SHF.R.U32.HI R6, RZ, 0x8, R8 ;  /* 0x00000008ff067819 */ /* 0x000fe40000011608 */
[----:B------:R-:W-:Y:S02]  /*16740*/  SHF.R.U32.HI R24, RZ, 0x8, R9 ;  /* 0x00000008ff187819 */ /* 0x000fe40000011609 */
[----:B------:R-:W-:-:S02]  /*16750*/  LOP3.LUT R5, R8, 0xff, RZ, 0xc0, !PT ;  /* 0x000000ff08057812 */ /* 0x000fc400078ec0ff */
[----:B------:R-:W-:Y:S02]  /*16760*/  LOP3.LUT R6, R6, 0xff, RZ, 0xc0, !PT ;  /* 0x000000ff06067812 */ /* 0x000fe400078ec0ff */
[----:B------:R-:W-:Y:S02]  /*16770*/  SHF.R.U32.HI R35, RZ, 0x8, R11 ;  /* 0x00000008ff237819 */ /* 0x000fe4000001160b */
[----:B------:R-:W-:Y:S02]  /*16780*/  PRMT R33, R6, 0x7604, R5 ;  /* 0x0000760406217816 */ /* 0x000fe40000000005 */
        /* <DEDUP_REMOVED lines=8> */
[----:B------:R-:W-:Y:S02]  /*16810*/  LOP3.LUT R31, R10, 0xff, RZ, 0xc0, !PT ;  /* 0x000000ff0a1f7812 */ /* 0x000fe400078ec0ff */
[----:B------:R-:W-:Y:S01]  /*16820*/  LOP3.LUT R32, R32, 0xff, RZ, 0xc0, !PT ;  /* 0x000000ff20207812 */ /* 0x000fe200078ec0ff */
[----:B------:R-:W-:Y:S01]  /*16830*/  IMAD.U32 R39, R39, 0x10000, RZ ;  /* 0x0001000027277824 */ /* 0x000fe200078e00ff */
[----:B------:R-:W-:-:S02]  /*16840*/  LOP3.LUT R21, R21, 0xff0000, R12, 0xf8, !PT ;  /* 0x00ff000015157812 */ /* 0x000fc400078ef80c */
[----:B------:R-:W-:Y:S02]  /*16850*/  PRMT R37, R32, 0x7604, R31 ;  /* 0x0000760420257816 */ /* 0x000fe4000000001f */
[----:B------:R-:W-:Y:S02]  /*16860*/  LOP3.LUT R29, R29, 0xff0000, R14, 0xf8, !PT ;  /* 0x00ff00001d1d7812 */ /* 0x000fe400078ef80e */
[----:B------:R-:W-:Y:S02]  /*16870*/  LOP3.LUT R12, R21, 0xff000000, R12, 0xf8, !PT ;  /* 0xff000000150c7812 */ /* 0x000fe400078ef80c */
[----:B------:R-:W-:Y:S02]  /*16880*/  LOP3.LUT R41, R34, 0xff0000, R39, 0xf8, !PT ;  /* 0x00ff000022297812 */ /* 0x000fe400078ef827 */
[----:B------:R-:W-:Y:S02]  /*16890*/  LOP3.LUT R21, R33, 0xff0000, R8, 0xf8, !PT ;  /* 0x00ff000021157812 */ /* 0x000fe400078ef808 */
[----:B------:R-:W-:-:S02]  /*168a0*/  LOP3.LUT R39, R37, 0xff0000, R10, 0xf8, !PT ;  /* 0x00ff000025277812 */ /* 0x000fc400078ef80a */
[----:B------:R-:W-:Y:S02]  /*168b0*/  SHF.R.U32.HI R31, RZ, 0x10, R15 ;  /* 0x00000010ff1f7819 */ /* 0x000fe4000001160f */
[----:B------:R-:W-:-:S03]  /*168c0*/  LOP3.LUT R42, R41, 0xff000000, R11, 0xf8, !PT ;  /* 0xff000000292a7812 */ /* 0x000fc600078ef80b */
[----:B------:R-:W-:-:S05]  /*168d0*/  IMAD.U32 R31, R31, 0x10000, RZ ;  /* 0x000100001f1f7824 */ /* 0x000fca00078e00ff */
[----:B------:R-:W-:-:S04]  /*168e0*/  LOP3.LUT R31, R28, 0xff0000, R31, 0xf8, !PT ;  /* 0x00ff00001c1f7812 */ /* 0x000fc800078ef81f */
[----:B------:R-:W-:Y:S02]  /*168f0*/  LOP3.LUT R33, R31, 0xff000000, R15, 0xf8, !PT ;  /* 0xff0000001f217812 */ /* 0x000fe400078ef80f */
[----:B--2---:R-:W-:Y:S01]  /*16900*/  IADD3 R3, R0, R25, R26 ;  /* 0x0000001900037210 */ /* 0x004fe20007ffe01a */
[----:B---3--:R-:W0:Y:S04]  /*16910*/  LDS.128 R4, [R47+0x20400] ;  /* 0x020400002f047984 */ /* 0x008e280000000c00 */
[----:B------:R-:W-:Y:S01]  /*16920*/  IMAD.IADD R0, R216, 0x1, R3 ;  /* 0x00000001d8007824 */ /* 0x000fe200078e0203 */
[----:B------:R-:W-:-:S04]  /*16930*/  LOP3.LUT R3, R24, 0xff, RZ, 0xc0, !PT ;  /* 0x000000ff18037812 */ /* 0x000fc800078ec0ff */
[----:B------:R-:W1:Y:S01]  /*16940*/  LDS.128 R24, [R0+0x20400] ;  /* 0x0204000000187984 */ /* 0x000e620000000c00 */
[----:B------:R-:W-:Y:S02]  /*16950*/  PRMT R30, R3, 0x7604, R30 ;  /* 0x00007604031e7816 */ /* 0x000fe4000000001e */
[----:B------:R-:W-:Y:S02]  /*16960*/  SHF.R.U32.HI R3, RZ, 0x10, R13 ;  /* 0x00000010ff037819 */ /* 0x000fe4000001160d */
[----:B------:R-:W-:Y:S02]  /*16970*/  LOP3.LUT R35, R30, 0xff0000, R35, 0xf8, !PT ;  /* 0x00ff00001e237812 */ /* 0x000fe400078ef823 */
[----:B------:R-:W-:Y:S02]  /*16980*/  SHF.L.U32 R3, R3, 0x10, RZ ;  /* 0x0000001003037819 */ /* 0x000fe400000006ff */
[----:B------:R-:W-:Y:S02]  /*16990*/  LOP3.LUT R37, R35, 0xff000000, R9, 0xf8, !PT ;  /* 0xff00000023257812 */ /* 0x000fe400078ef809 */
[----:B------:R-:W-:-:S04]  /*169a0*/  LOP3.LUT R3, R20, 0xff0000, R3, 0xf8, !PT ;  /* 0x00ff000014037812 */ /* 0x000fc800078ef803 */
[----:B------:R-:W-:Y:S02]  /*169b0*/  LOP3.LUT R13, R3, 0xff000000, R13, 0xf8, !PT ;  /* 0xff000000030d7812 */ /* 0x000fe400078ef80d */
[----:B------:R-:W-:Y:S02]  /*169c0*/  LOP3.LUT R3, R29, 0xff000000, R14, 0xf8, !PT ;  /* 0xff0000001d037812 */ /* 0x000fe400078ef80e */
[----:B------:R-:W-:Y:S02]  /*169d0*/  LOP3.LUT R29, R21, 0xff000000, R8, 0xf8, !PT ;  /* 0xff000000151d7812 */ /* 0x000fe400078ef808 */
[----:B------:R-:W-:Y:S02]  /*169e0*/  LOP3.LUT R8, R39, 0xff000000, R10, 0xf8, !PT ;  /* 0xff00000027087812 */ /* 0x000fe400078ef80a */
[----:B------:R-:W-:Y:S02]  /*169f0*/  F2FP.F16.E4M3.UNPACK_B R39, R37 ;  /* 0x00000025ff27723e */ /* 0x000fe400020006ff */
[----:B------:R-:W-:-:S02]  /*16a00*/  F2FP.F16.E4M3.UNPACK_B R14, R13 ;  /* 0x0000000dff0e723e */ /* 0x000fc400020006ff */
[----:B------:R-:W-:Y:S01]  /*16a10*/  F2FP.F16.E4M3.UNPACK_B R37, R37.H1 ;  /* 0x00000025ff25723e */ /* 0x000fe200030006ff */
[--C-:B------:R-:W-:Y:S02]  /*16a20*/  HADD2.F32 R40, -RZ, R39.reuse.H0_H0 ;  /* 0x20000027ff287230 */ /* 0x100fe40000004100 */
[----:B------:R-:W-:Y:S02]  /*16a30*/  HADD2.F32 R28, -RZ, R14.H0_H0 ;  /* 0x2000000eff1c7230 */ /* 0x000fe40000004100 */
[----:B------:R-:W-:Y:S01]  /*16a40*/  HADD2.F32 R39, -RZ, R39.H1_H1 ;  /* 0x30000027ff277230 */ /* 0x000fe20000004100 */
[-C--:B0-----:R-:W-:Y:S02]  /*16a50*/  F2FP.F16.E4M3.UNPACK_B R10, R5.reuse ;  /* 0x00000005ff0a723e */ /* 0x081fe400020006ff */
[----:B------:R-:W-:Y:S02]  /*16a60*/  F2FP.F16.E4M3.UNPACK_B R20, R5.H1 ;  /* 0x00000005ff14723e */ /* 0x000fe400030006ff */
[----:B------:R-:W-:Y:S01]  /*16a70*/  F2FP.F16.E4M3.UNPACK_B R30, R7 ;  /* 0x00000007ff1e723e */ /* 0x000fe200020006ff */
[--C-:B------:R-:W-:Y:S01]  /*16a80*/  HADD2.F32 R9, -RZ, R10.reuse.H0_H0 ;  /* 0x2000000aff097230 */ /* 0x100fe20000004100 */
[-C--:B-1----:R-:W-:Y:S01]  /*16a90*/  F2FP.F16.E4M3.UNPACK_B R11, R25.reuse ;  /* 0x00000019ff0b723e */ /* 0x082fe200020006ff */
[----:B------:R-:W-:Y:S01]  /*16aa0*/  HADD2.F32 R10, -RZ, R10.H1_H1 ;  /* 0x3000000aff0a7230 */ /* 0x000fe20000004100 */
[----:B------:R-:W-:-:S02]  /*16ab0*/  F2FP.F16.E4M3.UNPACK_B R21, R25.H1 ;  /* 0x00000019ff15723e */ /* 0x000fc400030006ff */
[-C--:B------:R-:W-:Y:S01]  /*16ac0*/  F2FP.F16.E4M3.UNPACK_B R25, R24.reuse ;  /* 0x00000018ff19723e */ /* 0x080fe200020006ff */
[--C-:B------:R-:W-:Y:S01]  /*16ad0*/  HADD2.F32 R5, -RZ, R11.reuse.H0_H0 ;  /* 0x2000000bff057230 */ /* 0x100fe20000004100 */
[----:B------:R-:W-:Y:S01]  /*16ae0*/  F2FP.F16.E4M3.UNPACK_B R34, R24.H1 ;  /* 0x00000018ff22723e */ /* 0x000fe200030006ff */
[----:B------:R-:W-:Y:S01]  /*16af0*/  HADD2.F32 R11, -RZ, R11.H1_H1 ;  /* 0x3000000bff0b7230 */ /* 0x000fe20000004100 */
[-C--:B------:R-:W-:Y:S02]  /*16b00*/  F2FP.F16.E4M3.UNPACK_B R31, R27.reuse ;  /* 0x0000001bff1f723e */ /* 0x080fe400020006ff */
[C---:B------:R-:W-:Y:S01]  /*16b10*/  FMUL.FTZ R24, R5.reuse, R40 ;  /* 0x0000002805187220 */ /* 0x040fe20000410000 */
[----:B------:R-:W-:Y:S01]  /*16b20*/  F2FP.F16.E4M3.UNPACK_B R38, R27.H1 ;  /* 0x0000001bff26723e */ /* 0x000fe200030006ff */
[-C--:B------:R-:W-:Y:S01]  /*16b30*/  FMUL.FTZ R27, R5, R28.reuse ;  /* 0x0000001c051b7220 */ /* 0x080fe20000410000 */
[----:B------:R-:W-:Y:S01]  /*16b40*/  FMUL.FTZ R41, R11, R39 ;  /* 0x000000270b297220 */ /* 0x000fe20000410000 */
[C---:B------:R-:W-:Y:S01]  /*16b50*/  FFMA.FTZ R5, R9.reuse, R28, -R24 ;  /* 0x0000001c09057223 */ /* 0x040fe20000010818 */
[----:B------:R-:W-:Y:S01]  /*16b60*/  F2FP.F16.E4M3.UNPACK_B R24, R13.H1 ;  /* 0x0000000dff18723e */ /* 0x000fe200030006ff */
[----:B------:R-:W-:Y:S01]  /*16b70*/  FFMA.FTZ R9, R9, R40, R27 ;  /* 0x0000002809097223 */ /* 0x000fe2000001001b */
[----:B------:R-:W-:Y:S01]  /*16b80*/  HADD2.F32 R27, -RZ, R14.H1_H1 ;  /* 0x3000000eff1b7230 */ /* 0x000fe20000004100 */
[----:B------:R-:W-:Y:S01]  /*16b90*/  F2FP.F16.E4M3.UNPACK_B R35, R7.H1 ;  /* 0x00000007ff23723e */ /* 0x000fe200030006ff */
[----:B------:R-:W-:Y:S01]  /*16ba0*/  HADD2.F32 R40, -RZ, R37.H0_H0 ;  /* 0x20000025ff287230 */ /* 0x000fe20000004100 */
[----:B------:R-:W-:Y:S01]  /*16bb0*/  F2FP.F16.E4M3.UNPACK_B R32, R4.H1 ;  /* 0x00000004ff20723e */ /* 0x000fe200030006ff */
[----:B------:R-:W-:-:S02]  /*16bc0*/  HADD2.F32 R14, -RZ, R21.H0_H0 ;  /* 0x20000015ff0e7230 */ /* 0x000fc40000004100 */
[-C--:B------:R-:W-:Y:S01]  /*16bd0*/  FMUL.FTZ R44, R11, R27.reuse ;  /* 0x0000001b0b2c7220 */ /* 0x080fe20000410000 */
[----:B------:R-:W-:Y:S01]  /*16be0*/  HADD2.F32 R28, -RZ, R24.H0_H0 ;  /* 0x20000018ff1c7230 */ /* 0x000fe20000004100 */
[----:B------:R-:W-:Y:S01]  /*16bf0*/  F2FP.F16.E4M3.UNPACK_B R15, R4 ;  /* 0x00000004ff0f723e */ /* 0x000fe200020006ff */
[----:B------:R-:W-:Y:S02]  /*16c00*/  HADD2.F32 R13, -RZ, R20.H0_H0 ;  /* 0x20000014ff0d7230 */ /* 0x000fe40000004100 */
[C---:B------:R-:W-:Y:S01]  /*16c10*/  FMUL.FTZ R46, R14.reuse, R40 ;  /* 0x000000280e2e7220 */ /* 0x040fe20000410000 */
[----:B------:R-:W-:Y:S01]  /*16c20*/  F2FP.F16.E4M3.UNPACK_B R4, R6 ;  /* 0x00000006ff04723e */ /* 0x000fe200020006ff */
        /* <DEDUP_REMOVED lines=8> */
[----:B------:R-:W-:Y:S02]  /*16cb0*/  HADD2.F32 R27, -RZ, R24.H1_H1 ;  /* 0x30000018ff1b7230 */ /* 0x000fe40000004100 */
[----:B------:R-:W-:Y:S01]  /*16cc0*/  FFMA.FTZ R10, R10, R39, R44 ;  /* 0x000000270a0a7223 */ /* 0x000fe2000001002c */
[----:B------:R-:W-:Y:S01]  /*16cd0*/  HADD2.F32 R20, -RZ, R21.H1_H1 ;  /* 0x30000015ff147230 */ /* 0x000fe20000004100 */
[----:B------:R-:W-:Y:S01]  /*16ce0*/  F2FP.F16.E4M3.UNPACK_B R7, R6.H1 ;  /* 0x00000006ff07723e */ /* 0x000fe200030006ff */
[----:B------:R-:W-:Y:S01]  /*16cf0*/  HADD2.F32 R43, -RZ, R40.H0_H0 ;  /* 0x20000028ff2b7230 */ /* 0x000fe20000004100 */
[----:B------:R-:W-:Y:S01]  /*16d00*/  F2FP.F16.E4M3.UNPACK_B R6, R26 ;  /* 0x0000001aff06723e */ /* 0x000fe200020006ff */
[----:B------:R-:W-:-:S02]  /*16d10*/  HADD2.F32 R24, -RZ, R31.H0_H0 ;  /* 0x2000001fff187230 */ /* 0x000fc40000004100 */
[C---:B------:R-:W-:Y:S01]  /*16d20*/  FMUL.FTZ R45, R20.reuse, R41 ;  /* 0x00000029142d7220 */ /* 0x040fe20000410000 */
[--C-:B------:R-:W-:Y:S02]  /*16d30*/  HADD2.F32 R39, -RZ, R37.reuse.H0_H0 ;  /* 0x20000025ff277230 */ /* 0x100fe40000004100 */
[----:B------:R-:W-:Y:S01]  /*16d40*/  FMUL.FTZ R44, R20, R27 ;  /* 0x0000001b142c7220 */ /* 0x000fe20000410000 */
[----:B------:R-:W-:Y:S02]  /*16d50*/  HADD2.F32 R21, -RZ, R30.H0_H0 ;  /* 0x2000001eff157230 */ /* 0x000fe40000004100 */
[----:B------:R-:W-:Y:S01]  /*16d60*/  FMUL.FTZ R46, R24, R43 ;  /* 0x0000002b182e7220 */ /* 0x000fe20000410000 */
[----:B------:R-:W-:Y:S01]  /*16d70*/  FFMA.FTZ R20, R28, R27, -R45 ;  /* 0x0000001b1c147223 */ /* 0x000fe2000001082d */
[----:B------:R-:W-:Y:S01]  /*16d80*/  FMUL.FTZ R48, R24, R39 ;  /* 0x0000002718307220 */ /* 0x000fe20000410000 */
[----:B------:R-:W-:Y:S01]  /*16d90*/  FFMA.FTZ R28, R28, R41, R44 ;  /* 0x000000291c1c7223 */ /* 0x000fe2000001002c */
[----:B------:R-:W-:Y:S01]  /*16da0*/  FFMA.FTZ R24, R21, R39, -R46 ;  /* 0x0000002715187223 */ /* 0x000fe2000001082e */
[----:B------:R-:W-:Y:S01]  /*16db0*/  HADD2.F32 R39, -RZ, R37.H1_H1 ;  /* 0x30000025ff277230 */ /* 0x000fe20000004100 */
[----:B------:R-:W-:Y:S01]  /*16dc0*/  F2FP.F16.E4M3.UNPACK_B R41, R42.H1 ;  /* 0x0000002aff29723e */ /* 0x000fe200030006ff */
[----:B------:R-:W-:Y:S01]  /*16dd0*/  HADD2.F32 R42, -RZ, R40.H1_H1 ;  /* 0x30000028ff2a7230 */ /* 0x000fe20000004100 */
[----:B------:R-:W-:Y:S01]  /*16de0*/  F2FP.F16.E4M3.UNPACK_B R37, R33.H1 ;  /* 0x00000021ff25723e */ /* 0x000fe200030006ff */
[----:B------:R-:W-:-:S02]  /*16df0*/  HADD2.F32 R31, -RZ, R31.H1_H1 ;  /* 0x3000001fff1f7230 */ /* 0x000fc40000004100 */
[----:B------:R-:W-:Y:S01]  /*16e00*/  FFMA.FTZ R21, R21, R43, R48 ;  /* 0x0000002b15157223 */ /* 0x000fe20000010030 */
[----:B------:R-:W-:Y:S01]  /*16e10*/  HADD2.F32 R44, -RZ, R41.H0_H0 ;  /* 0x20000029ff2c7230 */ /* 0x000fe20000004100 */
[----:B------:R-:W-:Y:S01]  /*16e20*/  F2FP.F16.E4M3.UNPACK_B R26, R26.H1 ;  /* 0x0000001aff1a723e */ /* 0x000fe200030006ff */
[----:B------:R-:W-:Y:S02]  /*16e30*/  HADD2.F32 R27, -RZ, R38.H0_H0 ;  /* 0x20000026ff1b7230 */ /* 0x000fe40000004100 */
[C---:B------:R-:W-:Y:S01]  /*16e40*/  FMUL.FTZ R43, R31.reuse, R42 ;  /* 0x0000002a1f2b7220 */ /* 0x040fe20000410000 */
[----:B------:R-:W-:Y:S02]  /*16e50*/  HADD2.F32 R40, -RZ, R37.H0_H0 ;  /* 0x20000025ff287230 */ /* 0x000fe40000004100 */
[----:B------:R-:W-:Y:S01]  /*16e60*/  FMUL.FTZ R31, R31, R39 ;  /* 0x000000271f1f7220 */ /* 0x000fe20000410000 */
[----:B------:R-:W-:Y:S02]  /*16e70*/  HADD2.F32 R30, -RZ, R30.H1_H1 ;  /* 0x3000001eff1e7230 */ /* 0x000fe40000004100 */
[----:B------:R-:W-:Y:S01]  /*16e80*/  FMUL.FTZ R46, R27, R44 ;  /* 0x0000002c1b2e7220 */ /* 0x000fe20000410000 */
[----:B------:R-:W-:-:S02]  /*16e90*/  HADD2.F32 R33, -RZ, R35.H0_H0 ;  /* 0x20000023ff217230 */ /* 0x000fc40000004100 */
[----:B------:R-:W-:Y:S01]  /*16ea0*/  FMUL.FTZ R45, R27, R40 ;  /* 0x000000281b2d7220 */ /* 0x000fe20000410000 */
[----:B------:R-:W-:Y:S01]  /*16eb0*/  F2FP.SATFINITE.E4M3.F32.PACK_AB_MERGE_C R11, R20, R11, RZ ;  /* 0x0000000b140b723e */ /* 0x000fe200048070ff */
[C---:B------:R-:W-:Y:S01]  /*16ec0*/  FFMA.FTZ R27, R30.reuse, R39, -R43 ;  /* 0x000000271e1b7223 */ /* 0x040fe2000001082b */
[----:B------:R-:W-:Y:S01]  /*16ed0*/  FFMA.FTZ R30, R30, R42, R31 ;  /* 0x0000002a1e1e7223 */ /* 0x000fe2000001001f */
[C---:B------:R-:W-:Y:S01]  /*16ee0*/  FFMA.FTZ R31, R33.reuse, R40, -R46 ;  /* 0x00000028211f7223 */ /* 0x040fe2000001082e */
[----:B------:R-:W-:Y:S01]  /*16ef0*/  F2FP.F16.E4M3.UNPACK_B R43, R29.H1 ;  /* 0x0000001dff2b723e */ /* 0x000fe200030006ff */
[----:B------:R-:W-:Y:S01]  /*16f00*/  HADD2.F32 R42, -RZ, R37.H1_H1 ;  /* 0x30000025ff2a7230 */ /* 0x000fe20000004100 */
[----:B------:R-:W-:Y:S01]  /*16f10*/  F2FP.F16.E4M3.UNPACK_B R40, R12.H1 ;  /* 0x0000000cff28723e */ /* 0x000fe200030006ff */
[----:B------:R-:W-:Y:S02]  /*16f20*/  HADD2.F32 R46, -RZ, R41.H1_H1 ;  /* 0x30000029ff2e7230 */ /* 0x000fe40000004100 */
[----:B------:R-:W-:Y:S01]  /*16f30*/  FFMA.FTZ R33, R33, R44, R45 ;  /* 0x0000002c21217223 */ /* 0x000fe2000001002d */
[----:B------:R-:W-:Y:S01]  /*16f40*/  HADD2.F32 R39, -RZ, R38.H1_H1 ;  /* 0x30000026ff277230 */ /* 0x000fe20000004100 */
[----:B------:R-:W-:Y:S01]  /*16f50*/  F2FP.SATFINITE.E4M3.F32.PACK_AB_MERGE_C R13, R28, R13, RZ ;  /* 0x0000000d1c0d723e */ /* 0x000fe200048070ff */
[----:B------:R-:W-:Y:S01]  /*16f60*/  HADD2.F32 R37, -RZ, R35.H1_H1 ;  /* 0x30000023ff257230 */ /* 0x000fe20000004100 */
[----:B------:R-:W-:Y:S01]  /*16f70*/  F2FP.SATFINITE.E4M3.F32.PACK_AB_MERGE_C R5, R14, R5, R11 ;  /* 0x000000050e05723e */ /* 0x000fe2000480700b */
[----:B------:R-:W-:-:S02]  /*16f80*/  HADD2.F32 R44, -RZ, R43.H0_H0 ;  /* 0x2000002bff2c7230 */ /* 0x000fc40000004100 */
[C---:B------:R-:W-:Y:S01]  /*16f90*/  FMUL.FTZ R50, R39.reuse, R46 ;  /* 0x0000002e27327220 */ /* 0x040fe20000410000 */
[----:B------:R-:W-:Y:S02]  /*16fa0*/  HADD2.F32 R38, -RZ, R34.H0_H0 ;  /* 0x20000022ff267230 */ /* 0x000fe40000004100 */
[-C--:B------:R-:W-:Y:S01]  /*16fb0*/  FMUL.FTZ R45, R39, R42.reuse ;  /* 0x0000002a272d7220 */ /* 0x080fe20000410000 */
[----:B------:R-:W-:Y:S02]  /*16fc0*/  HADD2.F32 R41, -RZ, R40.H0_H0 ;  /* 0x20000028ff297230 */ /* 0x000fe40000004100 */
[C---:B------:R-:W-:Y:S01]  /*16fd0*/  FFMA.FTZ R50, R37.reuse, R42, -R50 ;  /* 0x0000002a25327223 */ /* 0x040fe20000010832 */
[----:B------:R-:W-:Y:S02]  /*16fe0*/  HADD2.F32 R35, -RZ, R32.H0_H0 ;  /* 0x20000020ff237230 */ /* 0x000fe40000004100 */
[C---:B------:R-:W-:Y:S01]  /*16ff0*/  FMUL.FTZ R48, R38.reuse, R44 ;  /* 0x0000002c26307220 */ /* 0x040fe20000410000 */
[----:B------:R-:W-:Y:S01]  /*17000*/  FFMA.FTZ R46, R37, R46, R45 ;  /* 0x0000002e252e7223 */ /* 0x000fe2000001002d */
[----:B------:R-:W-:Y:S01]  /*17010*/  FMUL.FTZ R39, R38, R41 ;  /* 0x0000002926277220 */ /* 0x000fe20000410000 */
[----:B------:R-:W-:Y:S01]  /*17020*/  HADD2.F32 R43, -RZ, R43.H1_H1 ;  /* 0x3000002bff2b7230 */ /* 0x000fe20000004100 */
[----:B------:R-:W-:Y:S01]  /*17030*/  F2FP.F16.E4M3.UNPACK_B R38, R29 ;  /* 0x0000001dff26723e */ /* 0x000fe200020006ff */
[----:B------:R-:W-:-:S02]  /*17040*/  HADD2.F32 R34, -RZ, R34.H1_H1 ;  /* 0x30000022ff227230 */ /* 0x000fc40000004100 */
[C---:B------:R-:W-:Y:S01]  /*17050*/  FFMA.FTZ R48, R35.reuse, R41, -R48 ;  /* 0x0000002923307223 */ /* 0x040fe20000010830 */
[----:B------:R-:W-:Y:S02]  /*17060*/  HADD2.F32 R37, -RZ, R40.H1_H1 ;  /* 0x30000028ff257230 */ /* 0x000fe40000004100 */
[----:B------:R-:W-:Y:S01]  /*17070*/  FFMA.FTZ R44, R35, R44, R39 ;  /* 0x0000002c232c7223 */ /* 0x000fe20000010027 */
        /* <DEDUP_REMOVED lines=29> */
[--C-:B------:R-:W-:Y:S01]  /*17250*/  HADD2.F32 R15, -RZ, R12.reuse.H0_H0 ;  /* 0x2000000cff0f7230 */ /* 0x100fe20000004100 */
[----:B------:R-:W-:Y:S01]  /*17260*/  F2FP.SATFINITE.E4M3.F32.PACK_AB_MERGE_C R11, R30, R21, R33 ;  /* 0x000000151e0b723e */ /* 0x000fe20004807021 */
[----:B------:R-:W-:Y:S02]  /*17270*/  HADD2.F32 R29, -RZ, R12.H1_H1 ;  /* 0x3000000cff1d7230 */ /* 0x000fe40000004100 */
[C---:B------:R-:W-:Y:S01]  /*17280*/  FMUL.FTZ R45, R25.reuse, R32 ;  /* 0x00000020192d7220 */ /* 0x040fe20000410000 */
[----:B------:R-:W-:Y:S02]  /*17290*/  HADD2.F32 R12, -RZ, R7.H0_H0 ;  /* 0x20000007ff0c7230 */ /* 0x000fe40000004100 */
[----:B------:R-:W-:Y:S01]  /*172a0*/  FMUL.FTZ R25, R25, R15 ;  /* 0x0000000f19197220 */ /* 0x000fe20000410000 */
[----:B------:R-:W-:Y:S02]  /*172b0*/  HADD2.F32 R35, -RZ, R35.H1_H1 ;  /* 0x30000023ff237230 */ /* 0x000fe40000004100 */
        /* <DEDUP_REMOVED lines=37> */
.L_x_3206:
[----:B------:R-:W-:Y:S05]  /*17510*/  BSYNC B0 ;  /* 0x0000000000007941 */ /* 0x000fea0003800000 */
.L_x_3178:
        /* <DEDUP_REMOVED lines=8> */
.L_x_3175:
[----:B----4-:R-:W4:Y:S01]  /*175a0*/  S2R R0, SR_TID.X ;  /* 0x0000000000007919 */ /* 0x010f220000002100 */
[----:B------:R-:W-:Y:S05]  /*175b0*/  WARPSYNC.ALL ;  /* 0x0000000000007948 */ /* 0x000fea0003800000 */
[----:B----4-:R-:W-:-:S05]  /*175c0*/  SHF.R.U32.HI R0, RZ, 0x7, R0 ;  /* 0x00000007ff007819 */ /* 0x010fca0000011600 */
[----:B0-23-5:R-:W-:Y:S02]  /*175d0*/  VIADD R5, R0, 0x8 ;  /* 0x0000000800057836 */ /* 0x02dfe40000000000 */
[----:B------:R-:W-:-:S03]  /*175e0*/  IMAD.U32 R0, RZ, RZ, UR38 ;  /* 0x00000026ff007e24 */ /* 0x000fc6000f8e00ff */
[----:B------:R0:W-:Y:S02]  /*175f0*/  BAR.SYNC.DEFER_BLOCKING R5, 0x100 ;  /* 0x000400050000751d */ /* 0x0001e40000010000 */
[----:B------:R-:W-:-:S13]  /*17600*/  ISETP.NE.AND P0, PT, R0, 0x3, PT ;  /* 0x000000030000780c */ /* 0x000fda0003f05270 */
[----:B0-----:R-:W-:Y:S05]  /*17610*/  @!P0 BRA `(.L_x_3223) ;  /* 0x0000000000048947 */ /* 0x001fea0003800000 */
[----:B------:R-:W-:Y:S01]  /*17620*/  BPT.TRAP 0x1 ;  /* 0x000000040000795c */ /* 0x000fe20000300000 */
.L_x_3223:
[----:B------:R-:W-:Y:S01]  /*17630*/  IMAD R4, R222, 0x8, R216 ;  /* 0x00000008de047824 */ /* 0x000fe200078e02d8 */
[----:B------:R-:W-:-:S04]  /*17640*/  SHF.L.U32 R14, R223, 0x1f, RZ ;  /* 0x0000001fdf0e7819 */ /* 0x000fc800000006ff */
[----:B------:R0:W2:Y:S01]  /*17650*/  SYNCS.PHASECHK.TRANS64.TRYWAIT P1, [R4+URZ+0x38830], R14 ;  /* 0x0388300e040075a7 */ /* 0x0000a2000802017f */
[----:B------:R-:W-:Y:S05]  /*17660*/  @!P0 BRA `(.L_x_3224) ;  /* 0x0000000000048947 */ /* 0x000fea0003800000 */
[----:B------:R-:W-:Y:S01]  /*17670*/  BPT.TRAP 0x1 ;  /* 0x000000040000795c */ /* 0x000fe20000300000 */
.L_x_3224:
[----:B--2---:R-:W-:Y:S05]  /*17680*/  @P1 BRA `(.L_x_3225) ;  /* 0x0000000000081947 */ /* 0x004fea0003800000 */
[----:B------:R-:W2:Y:S02]  /*17690*/  SYNCS.PHASECHK.TRANS64.TRYWAIT P1, [R4+URZ+0x38830], R14 ;  /* 0x0388300e040075a7 */ /* 0x000ea4000802017f */
[----:B--2---:R-:W-:Y:S05]  /*176a0*/  @!P1 BRA `(.L_x_3226) ;  /* 0x000001b000e89947 */ /* 0x004fea0003800000 */
.L_x_3225:
[----:B------:R-:W-:Y:S05]  /*176b0*/  WARPSYNC.ALL ;  /* 0x0000000000007948 */ /* 0x000fea0003800000 */
[----:B------:R-:W-:Y:S01]  /*176c0*/  R2UR UR4, R216 ;  /* 0x00000000d80472ca */ /* 0x000fe200000e0000 */
[----:B------:R-:W-:Y:S01]  /*176d0*/  IMAD.MOV.U32 R9, RZ, RZ, 0x40000040 ;  /* 0x40000040ff097424 */ /* 0x000fe200078e00ff */
[----:B------:R-:W-:Y:S01]  /*176e0*/  LOP3.LUT R8, R36, 0x10000, RZ, 0xfc, !PT ;  /* 0x0001000024087812 */ /* 0x000fe200078efcff */
[----:B------:R-:W-:Y:S01]  /*176f0*/  IMAD.MOV.U32 R7, RZ, RZ, 0x40000040 ;  /* 0x40000040ff077424 */ /* 0x000fe200078e00ff */
[----:B------:R-:W-:Y:S01]  /*17700*/  WARPGROUP.ARRIVE ;  /* 0x00000000000079c5 */ /* 0x000fe20000000000 */
[----:B------:R-:W-:Y:S01]  /*17710*/  IMAD.MOV.U32 R93, RZ, RZ, 0x40000040 ;  /* 0x40000040ff5d7424 */ /* 0x000fe200078e00ff */
[----:B------:R-:W-:Y:S01]  /*17720*/  R2UR UR5, R9 ;  /* 0x00000000090572ca */ /* 0x000fe200000e0000 */
[C---:B------:R-:W-:Y:S01]  /*17730*/  VIADD R92, R8.reuse, 0x2 ;  /* 0x00000002085c7836 */ /* 0x040fe20000000000 */
[----:B------:R-:W-:Y:S01]  /*17740*/  R2UR UR7, R7 ;  /* 0x00000000070772ca */ /* 0x000fe200000e0000 */
[----:B------:R-:W-:Y:S01]  /*17750*/  IMAD.MOV.U32 R11, RZ, RZ, 0x40000040 ;  /* 0x40000040ff0b7424 */ /* 0x000fe200078e00ff */
[----:B------:R-:W3:Y:S01]  /*17760*/  S2R R0, SR_TID.X ;  /* 0x0000000000007919 */ /* 0x000ee20000002100 */
[----:B------:R-:W-:-:S02]  /*17770*/  VIADD R90, R8, 0x4 ;  /* 0x00000004085a7836 */ /* 0x000fc40000000000 */
[----:B------:R-:W-:Y:S01]  /*17780*/  UIADD3 UR4, UR4, 0x28400, URZ ;  /* 0x0002840004047890 */ /* 0x000fe2000fffe03f */
[----:B------:R-:W-:Y:S01]  /*17790*/  IMAD.MOV.U32 R91, RZ, RZ, 0x40000040 ;  /* 0x40000040ff5b7424 */ /* 0x000fe200078e00ff */
[----:B------:R-:W-:Y:S01]  /*177a0*/  STL.64 [R1+0x18], R92 ;  /* 0x0000185c01007387 */ /* 0x000fe20000100a00 */
[C---:B------:R-:W-:Y:S01]  /*177b0*/  VIADD R88, R8.reuse, 0x6 ;  /* 0x0000000608587836 */ /* 0x040fe20000000000 */
[----:B------:R-:W-:Y:S01]  /*177c0*/  USHF.R.U32.HI UR4, URZ, 0x4, UR4 ;  /* 0x000000043f047899 */ /* 0x000fe20008011604 */
[----:B------:R-:W-:Y:S01]  /*177d0*/  IMAD.MOV.U32 R89, RZ, RZ, 0x40000040 ;  /* 0x40000040ff597424 */ /* 0x000fe200078e00ff */
[----:B------:R-:W-:Y:S01]  /*177e0*/  STL.64 [R1+0x10], R90 ;  /* 0x0000105a01007387 */ /* 0x000fe20000100a00 */
[C---:B------:R-:W-:Y:S01]  /*177f0*/  VIADD R20, R8.reuse, 0x400 ;  /* 0x0000040008147836 */ /* 0x040fe20000000000 */
[----:B------:R-:W-:Y:S01]  /*17800*/  ULOP3.LUT UR4, UR4, 0x3fff, URZ, 0xc0, !UPT ;  /* 0x00003fff04047892 */ /* 0x000fe2000f8ec03f */
[----:B------:R-:W-:Y:S01]  /*17810*/  IMAD.MOV.U32 R21, RZ, RZ, 0x40000040 ;  /* 0x40000040ff157424 */ /* 0x000fe200078e00ff */
[----:B------:R-:W-:Y:S01]  /*17820*/  STL.64 [R1+0x8], R88 ;  /* 0x0000085801007387 */ /* 0x000fe20000100a00 */
[C---:B------:R-:W-:Y:S01]  /*17830*/  VIADD R228, R8.reuse, 0x402 ;  /* 0x0000040208e47836 */ /* 0x040fe20000000000 */
[----:B------:R-:W-:Y:S01]  /*17840*/  ULOP3.LUT UR40, UR4, 0x10000, URZ, 0xfc, !UPT ;  /* 0x0001000004287892 */ /* 0x000fe2000f8efc3f */
[----:B------:R-:W-:Y:S01]  /*17850*/  IMAD.MOV.U32 R229, RZ, RZ, 0x40000040 ;  /* 0x40000040ffe57424 */ /* 0x000fe200078e00ff */
[----:B------:R4:W-:Y:S01]  /*17860*/  STL.64 [R1], R20 ;  /* 0x0000001401007387 */ /* 0x0009e20000100a00 */
[C---:B------:R-:W-:Y:S01]  /*17870*/  R2UR UR4, R8.reuse ;  /* 0x00000000080472ca */ /* 0x040fe200000e0000 */
[----:B------:R-:W-:-:S02]  /*17880*/  VIADD R226, R8, 0x404 ;  /* 0x0000040408e27836 */ /* 0x000fc40000000000 */
[----:B------:R-:W-:Y:S01]  /*17890*/  LEA R6, R222, UR40, 0xb ;  /* 0x00000028de067c11 */ /* 0x000fe2000f8e58ff */
[----:B------:R-:W-:Y:S02]  /*178a0*/  IMAD.MOV.U32 R227, RZ, RZ, 0x40000040 ;  /* 0x40000040ffe37424 */ /* 0x000fe400078e00ff */
[----:B------:R-:W-:Y:S01]  /*178b0*/  VIADD R12, R8, 0x406 ;  /* 0x00000406080c7836 */ /* 0x000fe20000000000 */
[C---:B------:R-:W-:Y:S01]  /*178c0*/  R2UR UR6, R6.reuse ;  /* 0x00000000060672ca */ /* 0x040fe200000e0000 */
[----:B------:R-:W-:Y:S01]  /*178d0*/  IMAD.MOV.U32 R13, RZ, RZ, 0x40000040 ;  /* 0x40000040ff0d7424 */ /* 0x000fe200078e00ff */
[----:B------:R-:W-:Y:S01]  /*178e0*/  IADD3 R10, R6, 0x2, RZ ;  /* 0x00000002060a7810 */ /* 0x000fe20007ffe0ff */
[----:B------:R-:W-:Y:S01]  /*178f0*/  IMAD.MOV.U32 R7, RZ, RZ, 0x40000040 ;  /* 0x40000040ff077424 */ /* 0x000fe200078e00ff */
[----:B---3--:R-:W-:-:S09]  /*17900*/  SHF.R.U32.HI R0, RZ, 0x7, R0 ;  /* 0x00000007ff007819 */ /* 0x008fd20000011600 */
[----:B------:R-:W-:Y:S01]  /*17910*/  QGMMA.64x128x32.F32.E4M3.E4M3 R24, gdesc[UR4], RZ, !UPT, gsb0 ;  /* 0x01e00000041879f3 */ /* 0x000fe2000c0008ff */
[----:B------:R-:W-:Y:S02]  /*17920*/  R2UR UR4, R92 ;  /* 0x000000005c0472ca */ /* 0x000fe400000e0000 */
[----:B------:R-:W-:Y:S02]  /*17930*/  R2UR UR5, R93 ;  /* 0x000000005d0572ca */ /* 0x000fe400000e0000 */
[----:B------:R-:W-:Y:S01]  /*17940*/  R2UR UR6, R10 ;  /* 0x000000000a0672ca */ /* 0x000fe200000e0000 */
[----:B------:R-:W-:Y:S01]  /*17950*/  VIADD R10, R6, 0x4 ;  /* 0x00000004060a7836 */ /* 0x000fe20000000000 */
[----:B------:R-:W-:Y:S01]  /*17960*/  R2UR UR7, R11 ;  /* 0x000000000b0772ca */ /* 0x000fe200000e0000 */
[----:B------:R-:W-:Y:S01]  /*17970*/  IMAD.MOV.U32 R11, RZ, RZ, 0x40000040 ;  /* 0x40000040ff0b7424 */ /* 0x000fe200078e00ff */
[----:B------:R-:W-:Y:S02]  /*17980*/  WARPGROUP.DEPBAR.LE gsb0, 0x0 ;  /* 0x00008000000079c5 */ /* 0x000fe40000010000 */
[----:B------:R-:W-:-:S09]  /*17990*/  WARPGROUP.ARRIVE ;  /* 0x00000000000079c5 */ /* 0x000fd20000000000 */
[----:B------:R-:W-:Y:S01]  /*179a0*/  QGMMA.64x128x32.F32.E4M3.E4M3 R24, gdesc[UR4], R24, gsb0 ;  /* 0x01e00000041879f3 */ /* 0x000fe20008000818 */
[----:B------:R-:W-:Y:S02]  /*179b0*/  R2UR UR4, R90 ;  /* 0x000000005a0472ca */ /* 0x000fe400000e0000 */
[----:B------:R-:W-:Y:S02]  /*179c0*/  R2UR UR5, R91 ;  /* 0x000000005b0572ca */ /* 0x000fe400000e0000 */
[----:B------:R-:W-:Y:S01]  /*179d0*/  R2UR UR6, R10 ;  /* 0x000000000a0672ca */ /* 0x000fe200000e0000 */
[----:B------:R-:W-:Y:S01]  /*179e0*/  VIADD R10, R6, 0x6 ;  /* 0x00000006060a7836 */ /* 0x000fe20000000000 */
[----:B------:R-:W-:Y:S02]  /*179f0*/  R2UR UR7, R11 ;  /* 0x000000000b0772ca */ /* 0x000fe400000e0000 */
[----:B------:R-:W-:Y:S01]  /*17a00*/  MOV R11, 0x40000040 ;  /* 0x40000040000b7802 */ /* 0x000fe20000000f00 */
[----:B------:R-:W-:-:S02]  /*17a10*/  WARPGROUP.DEPBAR.LE gsb0, 0x0 ;  /* 0x00008000000079c5 */ /* 0x000fc40000010000 */
[----:B------:R-:W-:-:S08]  /*17a20*/  WARPGROUP.ARRIVE ;  /* 0x00000000000079c5 */ /* 0x000fd00000000000 */
[----:B------:R-:W-:Y:S01]  /*17a30*/  QGMMA.64x128x32.F32.E4M3.E4M3 R24, gdesc[UR4], R24, gsb0 ;  /* 0x01e00000041879f3 */ /* 0x000fe20008000818 */
        /* <DEDUP_REMOVED lines=13> */
[----:B------:R-:W-:Y:S01]  /*17b10*/  R2UR UR7, R11 ;  /* 0x000000000b0772ca */ /* 0x000fe200000e0000 */
[----:B------:R-:W-:Y:S01]  /*17b20*/  IMAD.MOV.U32 R11, RZ, RZ, 0x40000040 ;  /* 0x40000040ff0b7424 */ /* 0x000fe200078e00ff */
[----:B----4-:R-:W-:Y:S01]  /*17b30*/  IADD3 R21, -R0, 0xb, RZ ;  /* 0x0000000b00157810 */ /* 0x010fe20007ffe1ff */
[----:B------:R-:W-:-:S02]  /*17b40*/  WARPGROUP.DEPBAR.LE gsb0, 0x0 ;  /* 0x00008000000079c5 */ /* 0x000fc40000010000 */
[----:B------:R-:W-:-:S08]  /*17b50*/  WARPGROUP.ARRIVE ;  /* 0x00000000000079c5 */ /* 0x000fd00000000000 */
[----:B------:R-:W-:Y:S01]  /*17b60*/  QGMMA.64x128x32.F32.E4M3.E4M3 R24, gdesc[UR4], R24, gsb0 ;  /* 0x01e00000041879f3 */ /* 0x000fe20008000818 */
[----:B------:R-:W-:Y:S02]  /*17b70*/  R2UR UR4, R228 ;  /* 0x00000000e40472ca */ /* 0x000fe400000e0000 */
[----:B------:R-:W-:Y:S02]  /*17b80*/  R2UR UR5, R229 ;  /* 0x00000000e50572ca */ /* 0x000fe400000e0000 */
[----:B------:R-:W-:Y:S02]  /*17b90*/  R2UR UR6, R10 ;  /* 0x000000000a0672ca */ /* 0x000fe400000e0000 */
[----:B------:R-:W-:Y:S01]  /*17ba0*/  R2UR UR7, R11 ;  /* 0x000000000b0772ca */ /* 0x000fe200000e0000 */
[----:B------:R-:W-:Y:S01]  /*17bb0*/  IMAD.MOV.U32 R11, RZ, RZ, 0x40000040 ;  /* 0x40000040ff0b7424 */ /* 0x000fe200078e00ff */
[C---:B------:R-:W-:Y:S01]  /*17bc0*/  IADD3 R10, R6.reuse, 0x404, RZ ;  /* 0x00000404060a7810 */ /* 0x040fe20007ffe0ff */
[----:B------:R-:W-:Y:S01]  /*17bd0*/  VIADD R6, R6, 0x406 ;  /* 0x0000040606067836 */ /* 0x000fe20000000000 */
[----:B------:R-:W-:-:S02]  /*17be0*/  WARPGROUP.DEPBAR.LE gsb0, 0x0 ;  /* 0x00008000000079c5 */ /* 0x000fc40000010000 */
[----:B------:R-:W-:-:S07]  /*17bf0*/  WARPGROUP.ARRIVE ;  /* 0x00000000000079c5 */ /* 0x000fce0000000000 */
[----:B------:R-:W-:Y:S01]  /*17c00*/  QGMMA.64x128x32.F32.E4M3.E4M3 R24, gdesc[UR4], R24, gsb0 ;  /* 0x01e00000041879f3 */ /* 0x000fe20008000818 */
[----:B------:R-:W-:Y:S02]  /*17c10*/  R2UR UR4, R226 ;  /* 0x00000000e20472ca */ /* 0x000fe400000e0000 */
[----:B------:R-:W-:Y:S02]  /*17c20*/  R2UR UR5, R227 ;  /* 0x00000000e30572ca */ /* 0x000fe400000e0000 */
[----:B------:R-:W-:Y:S02]  /*17c30*/  R2UR UR6, R10 ;  /* 0x000000000a0672ca */ /* 0x000fe400000e0000 */
[----:B------:R-:W-:Y:S01]  /*17c40*/  R2UR UR7, R11 ;  /* 0x000000000b0772ca */ /* 0x000fe200000e0000 */
[----:B------:R-:W-:Y:S02]  /*17c50*/  WARPGROUP.DEPBAR.LE gsb0, 0x0 ;  /* 0x00008000000079c5 */ /* 0x000fe40000010000 */
[----:B------:R-:W-:-:S10]  /*17c60*/  WARPGROUP.ARRIVE ;  /* 0x00000000000079c5 */ /* 0x000fd40000000000 */
[----:B------:R-:W-:Y:S01]  /*17c70*/  QGMMA.64x128x32.F32.E4M3.E4M3 R24, gdesc[UR4], R24, gsb0 ;  /* 0x01e00000041879f3 */ /* 0x000fe20008000818 */
[----:B------:R-:W-:Y:S02]  /*17c80*/  R2UR UR4, R12 ;  /* 0x000000000c0472ca */ /* 0x000fe400000e0000 */
[----:B------:R-:W-:Y:S02]  /*17c90*/  R2UR UR5, R13 ;  /* 0x000000000d0572ca */ /* 0x000fe400000e0000 */
[----:B------:R-:W-:Y:S02]  /*17ca0*/  R2UR UR6, R6 ;  /* 0x00000000060672ca */ /* 0x000fe400000e0000 */
[----:B------:R-:W-:Y:S01]  /*17cb0*/  R2UR UR7, R7 ;  /* 0x00000000070772ca */ /* 0x000fe200000e0000 */
[----:B------:R-:W-:Y:S02]  /*17cc0*/  WARPGROUP.DEPBAR.LE gsb0, 0x0 ;  /* 0x00008000000079c5 */ /* 0x000fe40000010000 */
[----:B------:R-:W-:-:S10]  /*17cd0*/  WARPGROUP.ARRIVE ;  /* 0x00000000000079c5 */ /* 0x000fd40000000000 */
[----:B------:R-:W-:Y:S03]  /*17ce0*/  QGMMA.64x128x32.F32.E4M3.E4M3 R24, gdesc[UR4], R24, gsb0 ;  /* 0x01e00000041879f3 */ /* 0x000fe60008000818 */
[----:B------:R-:W-:Y:S02]  /*17cf0*/  WARPGROUP.DEPBAR.LE gsb0, 0x0 ;  /* 0x00008000000079c5 */ /* 0x000fe40000010000 */
[----:B------:R3:W-:Y:S06]  /*17d00*/  BAR.ARV R21, 0x100 ;  /* 0x000400150000751d */ /* 0x0007ec0000002000 */
[----:B------:R-:W-:Y:S05]  /*17d10*/  @!P0 BRA `(.L_x_3227) ;  /* 0x0000000000048947 */ /* 0x000fea0003800000 */
[----:B------:R-:W-:Y:S01]  /*17d20*/  BPT.TRAP 0x1 ;  /* 0x000000040000795c */ /* 0x000fe20000300000 */
.L_x_3227:
[----:B------:R-:W4:Y:S01]  /*17d30*/  LDL R6, [R1+0x2c] ;  /* 0x00002c0001067983 */ /* 0x000f220000100800 */
[----:B-1----:R-:W1:Y:S03]  /*17d40*/  LDC R3, c[0x0][0x448] ;  /* 0x00011200ff037b82 */ /* 0x002e660000000800 */
[----:B------:R-:W4:Y:S04]  /*17d50*/  LDL R0, [R1+0x5c] ;  /* 0x00005c0001007983 */ /* 0x000f280000100800 */
[----:B------:R-:W5:Y:S04]  /*17d60*/  LDL R20, [R1+0x30] ;  /* 0x0000300001147983 */ /* 0x000f680000100800 */
[----:B------:R-:W2:Y:S04]  /*17d70*/  LDL R15, [R1+0x48] ;  /* 0x00004800010f7983 */ /* 0x000ea80000100800 */
[----:B------:R-:W3:Y:S01]  /*17d80*/  LDL R11, [R1+0x24] ;  /* 0x00002400010b7983 */ /* 0x000ee20000100800 */
[----:B------:R-:W-:-:S02]  /*17d90*/  LOP3.LUT R23, R23, 0xfffffff7, RZ, 0xc0, !PT ;  /* 0xfffffff717177812 */ /* 0x000fc400078ec0ff */
[----:B-1----:R-:W-:-:S13]  /*17da0*/  ISETP.NE.AND P1, PT, R3, 0x1, PT ;  /* 0x000000010300780c */ /* 0x002fda0003f25270 */
[----:B------:R-:W1:Y:S01]  /*17db0*/  @P1 LDC R3, c[0x0][0x44c] ;  /* 0x00011300ff031b82 */ /* 0x000e620000000800 */
[----:B------:R-:W-:-:S07]  /*17dc0*/  @P1 LOP3.LUT R23, R23, 0x8, RZ, 0xfc, !PT ;  /* 0x0000000817171812 */ /* 0x000fce00078efcff */
[----:B------:R-:W0:Y:S01]  /*17dd0*/  @P1 LDC R7, c[0x0][0x450] ;  /* 0x00011400ff071b82 */ /* 0x000e220000000800 */
[----:B----4-:R-:W-:-:S04]  /*17de0*/  IMAD.IADD R10, R0, 0x1, R6 ;  /* 0x00000001000a7824 */ /* 0x010fc800078e0206 */
[----:B-1----:R-:W-:-:S04]  /*17df0*/  @P1 IMAD.HI.U32 R0, R10, R3, RZ ;  /* 0x000000030a001227 */ /* 0x002fc800078e00ff */
[----:B------:R-:W-:Y:S01]  /*17e00*/  IMAD.MOV.U32 R3, RZ, RZ, -0x80 ;  /* 0xffffff80ff037424 */ /* 0x000fe200078e00ff */
[----:B0-----:R-:W-:-:S03]  /*17e10*/  @P1 SHF.R.U32.HI R10, RZ, R7, R0 ;  /* 0x00000007ff0a1219 */ /* 0x001fc60000011600 */
[----:B------:R-:W-:Y:S02]  /*17e20*/  IMAD R6, R168, R3, 0x80 ;  /* 0x00000080a8067424 */ /* 0x000fe400078e0203 */
[----:B------:R-:W0:Y:S03]  /*17e30*/  SHFL.IDX PT, R0, R10, 0x1, 0x1c1f ;  /* 0x003c1f000a007f89 */ /* 0x000e2600000e0000 */
[----:B-----5:R-:W-:Y:S01]  /*17e40*/  IADD3 R3, R20, 0x1, R6 ;  /* 0x0000000114037810 */ /* 0x020fe20007ffe006 */
[----:B------:R-:W1:Y:S01]  /*17e50*/  SHFL.IDX PT, R10, R10, RZ, 0x1c1f ;  /* 0x001c1fff0a0a7589 */ /* 0x000e6200000e0000 */
[----:B--2---:R-:W-:Y:S02]  /*17e60*/  IADD3 R6, -R15, R6, R20 ;  /* 0x000000060f067210 */ /* 0x004fe40007ffe114 */
[----:B---3--:R-:W-:-:S04]  /*17e70*/  IADD3 R3, -R11, R3, -R15 ;  /* 0x000000030b037210 */ /* 0x008fc80007ffe90f */
        /* <DEDUP_REMOVED lines=94> */
[----:B------:R-:W-:Y:S02]  /*18460*/  FMNMX.FTZ R20, R113, R20, !PT ;  /* 0x0000001471147209 */ /* 0x000fe40007810000 */
[----:B-1----:R-:W-:Y:S02]  /*18470*/  VIADDMNMX R3, R10, R3, R6, PT ;  /* 0x000000030a037246 */ /* 0x002fe40003800106 */
[----:B------:R-:W-:-:S02]  /*18480*/  FMNMX.FTZ R20, R87, R20, !PT ;  /* 0x0000001457147209 */ /* 0x000fc40007810000 */
[C---:B------:R-:W-:Y:S02]  /*18490*/  ISETP.GT.AND P2, PT, R3.reuse, 0x1, PT ;  /* 0x000000010300780c */ /* 0x040fe40003f44270 */
[----:B------:R-:W-:Y:S01]  /*184a0*/  ISETP.GT.AND P3, PT, R3, 0x8, PT ;  /* 0x000000080300780c */ /* 0x000fe20003f64270 */
[----:B------:R-:W0:Y:S01]  /*184b0*/  SHFL.BFLY PT, R115, R20, 0x2, 0x1f ;  /* 0x0c401f0014737f89 */ /* 0x000e2200000e0000 */
[----:B------:R-:W-:Y:S02]  /*184c0*/  FSEL R25, R25, -INF , P2 ;  /* 0xff80000019197808 */ /* 0x000fe40001000000 */
[----:B------:R-:W-:Y:S02]  /*184d0*/  ISETP.GT.AND P2, PT, R3, 0x10, PT ;  /* 0x000000100300780c */ /* 0x000fe40003f44270 */
[----:B------:R-:W-:Y:S02]  /*184e0*/  MOV R70, UR37 ;  /* 0x0000002500467c02 */ /* 0x000fe40008000f00 */
[----:B0-----:R-:W-:-:S05]  /*184f0*/  FMNMX.FTZ R26, R20, R115, !PT ;  /* 0x00000073141a7209 */ /* 0x001fca0007810000 */
[----:B------:R-:W0:Y:S02]  /*18500*/  SHFL.BFLY PT, R115, R26, 0x1, 0x1f ;  /* 0x0c201f001a737f89 */ /* 0x000e2400000e0000 */
[----:B0-----:R-:W-:-:S04]  /*18510*/  FMNMX.FTZ R0, R26, R115, !PT ;  /* 0x000000731a007209 */ /* 0x001fc80007810000 */
[----:B------:R-:W-:Y:S01]  /*18520*/  FSETP.NEU.FTZ.AND P1, PT, R0, -INF , PT ;  /* 0xff8000000000780b */ /* 0x000fe20003f3d000 */
[----:B------:R-:W-:-:S05]  /*18530*/  FFMA.FTZ R115, R2, R0, -8 ;  /* 0xc100000002737423 */ /* 0x000fca0000010000 */
[----:B------:R-:W-:Y:S02]  /*18540*/  FSEL R115, R115, RZ, P1 ;  /* 0x000000ff73737208 */ /* 0x000fe40000800000 */
[----:B------:R-:W-:-:S03]  /*18550*/  ISETP.GT.AND P1, PT, R3, RZ, PT ;  /* 0x000000ff0300720c */ /* 0x000fc60003f24270 */
[C-C-:B------:R-:W-:Y:S01]  /*18560*/  FFMA.FTZ R153, R2.reuse, R7, -R115.reuse ;  /* 0x0000000702997223 */ /* 0x140fe20000010873 */
[----:B------:R-:W-:-:S01]  /*18570*/  FFMA.FTZ R7, R2, R11, -R115 ;  /* 0x0000000b02077223 */ /* 0x000fc20000010873 */
[----:B------:R-:W-:Y:S01]  /*18580*/  FSEL R11, R24, -INF , P1 ;  /* 0xff800000180b7808 */ /* 0x000fe20000800000 */
[----:B------:R-:W-:-:S01]  /*18590*/  FFMA.FTZ R30, R2, R27, -R115 ;  /* 0x0000001b021e7223 */ /* 0x000fc20000010873 */
[----:B------:R-:W-:Y:S01]  /*185a0*/  ISETP.GT.AND P1, PT, R3, 0x9, PT ;  /* 0x000000090300780c */ /* 0x000fe20003f24270 */
[----:B------:R-:W-:-:S01]  /*185b0*/  FFMA.FTZ R10, R2, R31, -R115 ;  /* 0x0000001f020a7223 */ /* 0x000fc20000010873 */
[----:B------:R-:W-:Y:S01]  /*185c0*/  FSEL R27, R28, -INF , P3 ;  /* 0xff8000001c1b7808 */ /* 0x000fe20001800000 */
[----:B------:R-:W-:-:S01]  /*185d0*/  FFMA.FTZ R155, R2, R15, -R115 ;  /* 0x0000000f029b7223 */ /* 0x000fc20000010873 */
[----:B------:R-:W-:Y:S01]  /*185e0*/  FMNMX.FTZ R20, R11, R25, !PT ;  /* 0x000000190b147209 */ /* 0x000fe20007810000 */
[----:B------:R-:W-:-:S01]  /*185f0*/  FFMA.FTZ R28, R2, R35, -R115 ;  /* 0x00000023021c7223 */ /* 0x000fc20000010873 */
[----:B------:R-:W-:Y:S01]  /*18600*/  FSEL R29, R29, -INF , P1 ;  /* 0xff8000001d1d7808 */ /* 0x000fe20000800000 */
[----:B------:R0:W-:Y:S01]  /*18610*/  MUFU.EX2 R6, R30 ;  /* 0x0000001e00067308 */ /* 0x0001e20000000800 */
[----:B------:R-:W-:Y:S01]  /*18620*/  FMNMX.FTZ R20, R27, R20, !PT ;  /* 0x000000141b147209 */ /* 0x000fe20007810000 */
[C-C-:B------:R-:W-:Y:S01]  /*18630*/  FFMA.FTZ R157, R2.reuse, R91, -R115.reuse ;  /* 0x0000005b029d7223 */ /* 0x140fe20000010873 */
[----:B------:R-:W-:Y:S01]  /*18640*/  ISETP.GT.AND P1, PT, R3, 0x11, PT ;  /* 0x000000110300780c */ /* 0x000fe20003f24270 */
[--C-:B------:R-:W-:Y:S01]  /*18650*/  FFMA.FTZ R34, R2, R93, -R115.reuse ;  /* 0x0000005d02227223 */ /* 0x100fe20000010873 */
[----:B------:R-:W-:Y:S01]  /*18660*/  FSEL R31, R32, -INF , P2 ;  /* 0xff800000201f7808 */ /* 0x000fe20001000000 */
[C-C-:B------:R-:W-:Y:S01]  /*18670*/  FFMA.FTZ R32, R2.reuse, R43, -R115.reuse ;  /* 0x0000002b02207223 */ /* 0x140fe20000010873 */
[----:B------:R-:W-:Y:S01]  /*18680*/  FMNMX.FTZ R20, R29, R20, !PT ;  /* 0x000000141d147209 */ /* 0x000fe20007810000 */
[C-C-:B------:R-:W-:Y:S01]  /*18690*/  FFMA.FTZ R159, R2.reuse, R95, -R115.reuse ;  /* 0x0000005f029f7223 */ /* 0x140fe20000010873 */
[----:B------:R-:W-:Y:S01]  /*186a0*/  ISETP.GT.AND P2, PT, R3, 0x18, PT ;  /* 0x000000180300780c */ /* 0x000fe20003f44270 */
[C-C-:B0-----:R-:W-:Y:S01]  /*186b0*/  FFMA.FTZ R30, R2.reuse, R89, -R115.reuse ;  /* 0x00000059021e7223 */ /* 0x141fe20000010873 */
[----:B------:R-:W-:Y:S01]  /*186c0*/  FSEL R33, R33, -INF , P1 ;  /* 0xff80000021217808 */ /* 0x000fe20000800000 */
[C-C-:B------:R-:W-:Y:S01]  /*186d0*/  FFMA.FTZ R161, R2.reuse, R99, -R115.reuse ;  /* 0x0000006302a17223 */ /* 0x140fe20000010873 */
[----:B------:R-:W-:Y:S01]  /*186e0*/  FMNMX.FTZ R20, R31, R20, !PT ;  /* 0x000000141f147209 */ /* 0x000fe20007810000 */
[----:B------:R-:W0:Y:S01]  /*186f0*/  MUFU.EX2 R153, R153 ;  /* 0x0000009900997308 */ /* 0x000e220000000800 */
[----:B------:R-:W-:Y:S01]  /*18700*/  ISETP.GT.AND P1, PT, R3, 0x19, PT ;  /* 0x000000190300780c */ /* 0x000fe20003f24270 */
[--C-:B------:R-:W-:Y:S01]  /*18710*/  FFMA.FTZ R39, R2, R39, -R115.reuse ;  /* 0x0000002702277223 */ /* 0x100fe20000010873 */
[----:B------:R-:W-:Y:S01]  /*18720*/  FSEL R15, R36, -INF , P2 ;  /* 0xff800000240f7808 */ /* 0x000fe20001000000 */
[C-C-:B------:R-:W-:Y:S01]  /*18730*/  FFMA.FTZ R36, R2.reuse, R51, -R115.reuse ;  /* 0x0000003302247223 */ /* 0x140fe20000010873 */
[----:B------:R-:W-:Y:S01]  /*18740*/  FMNMX.FTZ R24, R33, R20, !PT ;  /* 0x0000001421187209 */ /* 0x000fe20007810000 */
[C-C-:B------:R-:W-:Y:S01]  /*18750*/  FFMA.FTZ R47, R2.reuse, R47, -R115.reuse ;  /* 0x0000002f022f7223 */ /* 0x140fe20000010873 */
[----:B------:R-:W-:Y:S01]  /*18760*/  ISETP.GT.AND P2, PT, R3, 0x20, PT ;  /* 0x000000200300780c */ /* 0x000fe20003f44270 */
[----:B------:R1:W-:Y:S01]  /*18770*/  MUFU.EX2 R20, R28 ;  /* 0x0000001c00147308 */ /* 0x0003e20000000800 */
[----:B------:R-:W-:Y:S01]  /*18780*/  FSEL R37, R37, -INF , P1 ;  /* 0xff80000025257808 */ /* 0x000fe20000800000 */
[C-C-:B------:R-:W-:Y:S01]  /*18790*/  FFMA.FTZ R55, R2.reuse, R55, -R115.reuse ;  /* 0x0000003702377223 */ /* 0x140fe20000010873 */
[----:B------:R-:W-:Y:S01]  /*187a0*/  FMNMX.FTZ R24, R15, R24, !PT ;  /* 0x000000180f187209 */ /* 0x000fe20007810000 */
[C-C-:B------:R-:W-:Y:S01]  /*187b0*/  FFMA.FTZ R42, R2.reuse, R101, -R115.reuse ;  /* 0x00000065022a7223 */ /* 0x140fe20000010873 */
[----:B------:R-:W-:Y:S01]  /*187c0*/  ISETP.GT.AND P1, PT, R3, 0x21, PT ;  /* 0x000000210300780c */ /* 0x000fe20003f24270 */
[--C-:B------:R-:W-:Y:S01]  /*187d0*/  FFMA.FTZ R163, R2, R103, -R115.reuse ;  /* 0x0000006702a37223 */ /* 0x100fe20000010873 */
[----:B------:R-:W-:Y:S01]  /*187e0*/  FSEL R35, R40, -INF , P2 ;  /* 0xff80000028237808 */ /* 0x000fe20001000000 */
[C-C-:B------:R-:W-:Y:S01]  /*187f0*/  FFMA.FTZ R40, R2.reuse, R59, -R115.reuse ;  /* 0x0000003b02287223 */ /* 0x140fe20000010873 */
[----:B------:R-:W-:Y:S01]  /*18800*/  FMNMX.FTZ R26, R37, R24, !PT ;  /* 0x00000018251a7209 */ /* 0x000fe20007810000 */
[----:B------:R-:W2:Y:S01]  /*18810*/  MUFU.EX2 R7, R7 ;  /* 0x0000000700077308 */ /* 0x000ea20000000800 */
[----:B------:R-:W-:Y:S01]  /*18820*/  ISETP.GT.AND P2, PT, R3, 0x28, PT ;  /* 0x000000280300780c */ /* 0x000fe20003f44270 */
[C-C-:B------:R-:W-:Y:S01]  /*18830*/  FFMA.FTZ R59, R2.reuse, R63, -R115.reuse ;  /* 0x0000003f023b7223 */ /* 0x140fe20000010873 */
[----:B------:R-:W-:Y:S01]  /*18840*/  FSEL R41, R41, -INF , P1 ;  /* 0xff80000029297808 */ /* 0x000fe20000800000 */
[C-C-:B------:R-:W-:Y:S01]  /*18850*/  FFMA.FTZ R63, R2.reuse, R71, -R115.reuse ;  /* 0x00000047023f7223 */ /* 0x140fe20000010873 */
[----:B------:R-:W-:Y:S01]  /*18860*/  FMNMX.FTZ R26, R35, R26, !PT ;  /* 0x0000001a231a7209 */ /* 0x000fe20007810000 */
[--C-:B------:R-:W-:Y:S01]  /*18870*/  FFMA.FTZ R165, R2, R107, -R115.reuse ;  /* 0x0000006b02a57223 */ /* 0x100fe20000010873 */
[----:B------:R-:W-:Y:S01]  /*18880*/  ISETP.GT.AND P1, PT, R3, 0x29, PT ;  /* 0x000000290300780c */ /* 0x000fe20003f24270 */
[----:B------:R3:W-:Y:S01]  /*18890*/  MUFU.EX2 R24, R30 ;  /* 0x0000001e00187308 */ /* 0x0007e20000000800 */
[----:B------:R-:W-:Y:S01]  /*188a0*/  FSEL R89, R44, -INF , P2 ;  /* 0xff8000002c597808 */ /* 0x000fe20001000000 */
[C-C-:B------:R-:W-:Y:S01]  /*188b0*/  FFMA.FTZ R44, R2.reuse, R105, -R115.reuse ;  /* 0x00000069022c7223 */ /* 0x140fe20000010873 */
[----:B------:R-:W-:Y:S01]  /*188c0*/  FMNMX.FTZ R26, R41, R26, !PT ;  /* 0x0000001a291a7209 */ /* 0x000fe20007810000 */
[C-C-:B------:R-:W-:Y:S01]  /*188d0*/  FFMA.FTZ R46, R2.reuse, R109, -R115.reuse ;  /* 0x0000006d022e7223 */ /* 0x140fe20000010873 */
[----:B------:R-:W-:Y:S01]  /*188e0*/  ISETP.GT.AND P2, PT, R3, 0x30, PT ;  /* 0x000000300300780c */ /* 0x000fe20003f44270 */
[C-C-:B------:R-:W-:Y:S01]  /*188f0*/  FFMA.FTZ R167, R2.reuse, R111, -R115.reuse ;  /* 0x0000006f02a77223 */ /* 0x140fe20000010873 */
[----:B------:R-:W-:Y:S01]  /*18900*/  FSEL R45, R45, -INF , P1 ;  /* 0xff8000002d2d7808 */ /* 0x000fe20000800000 */
[----:B------:R-:W-:Y:S01]  /*18910*/  MUFU.EX2 R10, R10 ;  /* 0x0000000a000a7308 */ /* 0x000fe20000000800 */
[----:B------:R-:W-:Y:S01]  /*18920*/  FMNMX.FTZ R26, R89, R26, !PT ;  /* 0x0000001a591a7209 */ /* 0x000fe20007810000 */
[C-C-:B------:R-:W-:Y:S01]  /*18930*/  FFMA.FTZ R83, R2.reuse, R83, -R115.reuse ;  /* 0x0000005302537223 */ /* 0x140fe20000010873 */
[----:B------:R-:W-:Y:S01]  /*18940*/  ISETP.GT.AND P1, PT, R3, 0x31, PT ;  /* 0x000000310300780c */ /* 0x000fe20003f24270 */
[--C-:B------:R-:W-:Y:S01]  /*18950*/  FFMA.FTZ R71, R2, R87, -R115.reuse ;  /* 0x0000005702477223 */ /* 0x100fe20000010873 */
[----:B------:R-:W-:Y:S01]  /*18960*/  FSEL R117, R48, -INF , P2 ;  /* 0xff80000030757808 */ /* 0x000fe20001000000 */
[----:B------:R-:W-:Y:S01]  /*18970*/  FFMA.FTZ R48, R2, R113, -R115 ;  /* 0x0000007102307223 */ /* 0x000fe20000010873 */
[----:B------:R-:W-:Y:S01]  /*18980*/  FMNMX.FTZ R26, R45, R26, !PT ;  /* 0x0000001a2d1a7209 */ /* 0x000fe20007810000 */
[----:B------:R-:W-:Y:S01]  /*18990*/  MUFU.EX2 R155, R155 ;  /* 0x0000009b009b7308 */ /* 0x000fe20000000800 */
[----:B------:R-:W-:-:S02]  /*189a0*/  ISETP.GT.AND P2, PT, R3, 0x38, PT ;  /* 0x000000380300780c */ /* 0x000fc40003f44270 */
[----:B------:R-:W-:Y:S02]  /*189b0*/  FSEL R49, R49, -INF , P1 ;  /* 0xff80000031317808 */ /* 0x000fe40000800000 */
[----:B------:R-:W-:Y:S02]  /*189c0*/  FMNMX.FTZ R26, R117, R26, !PT ;  /* 0x0000001a751a7209 */ /* 0x000fe40007810000 */
[----:B------:R-:W-:Y:S01]  /*189d0*/  ISETP.GT.AND P1, PT, R3, 0x39, PT ;  /* 0x000000390300780c */ /* 0x000fe20003f24270 */
[----:B------:R-:W-:Y:S01]  /*189e0*/  MUFU.EX2 R39, R39 ;  /* 0x0000002700277308 */ /* 0x000fe20000000800 */
[----:B------:R-:W-:Y:S02]  /*189f0*/  FSEL R91, R52, -INF , P2 ;  /* 0xff800000345b7808 */ /* 0x000fe40001000000 */
[----:B-1----:R-:W-:Y:S02]  /*18a00*/  FMNMX.FTZ R28, R49, R26, !PT ;  /* 0x0000001a311c7209 */ /* 0x002fe40007810000 */
[----:B------:R-:W-:-:S02]  /*18a10*/  ISETP.GT.AND P2, PT, R3, 0x40, PT ;  /* 0x000000400300780c */ /* 0x000fc40003f44270 */
[----:B------:R-:W-:Y:S01]  /*18a20*/  FSEL R53, R53, -INF , P1 ;  /* 0xff80000035357808 */ /* 0x000fe20000800000 */
[----:B------:R-:W-:Y:S01]  /*18a30*/  MUFU.EX2 R26, R32 ;  /* 0x00000020001a7308 */ /* 0x000fe20000000800 */
[----:B------:R-:W-:Y:S02]  /*18a40*/  FMNMX.FTZ R28, R91, R28, !PT ;  /* 0x0000001c5b1c7209 */ /* 0x000fe40007810000 */
[----:B------:R-:W-:Y:S02]  /*18a50*/  ISETP.GT.AND P1, PT, R3, 0x41, PT ;  /* 0x000000410300780c */ /* 0x000fe40003f24270 */
[----:B------:R-:W-:Y:S02]  /*18a60*/  FSEL R43, R56, -INF , P2 ;  /* 0xff800000382b7808 */ /* 0x000fe40001000000 */
[----:B---3--:R-:W-:Y:S01]  /*18a70*/  FMNMX.FTZ R30, R53, R28, !PT ;  /* 0x0000001c351e7209 */ /* 0x008fe20007810000 */
[----:B------:R-:W-:Y:S01]  /*18a80*/  MUFU.EX2 R157, R157 ;  /* 0x0000009d009d7308 */ /* 0x000fe20000000800 */
[----:B------:R-:W-:-:S02]  /*18a90*/  ISETP.GT.AND P2, PT, R3, 0x48, PT ;  /* 0x000000480300780c */ /* 0x000fc40003f44270 */
[----:B------:R-:W-:Y:S02]  /*18aa0*/  FSEL R57, R57, -INF , P1 ;  /* 0xff80000039397808 */ /* 0x000fe40000800000 */
[----:B------:R-:W-:Y:S02]  /*18ab0*/  FMNMX.FTZ R30, R43, R30, !PT ;  /* 0x0000001e2b1e7209 */ /* 0x000fe40007810000 */
[----:B------:R-:W-:Y:S01]  /*18ac0*/  ISETP.GT.AND P1, PT, R3, 0x49, PT ;  /* 0x000000490300780c */ /* 0x000fe20003f24270 */
[----:B------:R1:W-:Y:S01]  /*18ad0*/  MUFU.EX2 R28, R34 ;  /* 0x00000022001c7308 */ /* 0x0003e20000000800 */
[----:B------:R-:W-:Y:S02]  /*18ae0*/  FSEL R93, R60, -INF , P2 ;  /* 0xff8000003c5d7808 */ /* 0x000fe40001000000 */
[----:B------:R-:W-:Y:S02]  /*18af0*/  FMNMX.FTZ R30, R57, R30, !PT ;  /* 0x0000001e391e7209 */ /* 0x000fe40007810000 */
[----:B------:R-:W-:-:S02]  /*18b00*/  ISETP.GT.AND P2, PT, R3, 0x50, PT ;  /* 0x000000500300780c */ /* 0x000fc40003f44270 */
[----:B------:R-:W-:Y:S01]  /*18b10*/  FSEL R61, R61, -INF , P1 ;  /* 0xff8000003d3d7808 */ /* 0x000fe20000800000 */
[----:B------:R-:W-:Y:S01]  /*18b20*/  MUFU.EX2 R47, R47 ;  /* 0x0000002f002f7308 */ /* 0x000fe20000000800 */
[----:B------:R-:W-:Y:S01]  /*18b30*/  FMNMX.FTZ R30, R93, R30, !PT ;  /* 0x0000001e5d1e7209 */ /* 0x000fe20007810000 */
[----:B-1----:R-:W-:Y:S01]  /*18b40*/  FFMA.FTZ R34, R2, R97, -R115 ;  /* 0x0000006102227223 */ /* 0x002fe20000010873 */
[----:B------:R-:W-:Y:S02]  /*18b50*/  ISETP.GT.AND P1, PT, R3, 0x51, PT ;  /* 0x000000510300780c */ /* 0x000fe40003f24270 */
[----:B------:R-:W-:Y:S01]  /*18b60*/  FSEL R119, R64, -INF , P2 ;  /* 0xff80000040777808 */ /* 0x000fe20001000000 */
[----:B0-----:R-:W-:-:S01]  /*18b70*/  FADD.FTZ R64, R153, R6 ;  /* 0x0000000699407221 */ /* 0x001fc20000010000 */
        /* <DEDUP_REMOVED lines=8> */
[----:B------:R-:W-:Y:S02]  /*18c00*/  FMNMX.FTZ R32, R65, R30, !PT ;  /* 0x0000001e41207209 */ /* 0x000fe40007810000 */
[----:B------:R-:W-:-:S02]  /*18c10*/  ISETP.GT.AND P2, PT, R3, 0x60, PT ;  /* 0x000000600300780c */ /* 0x000fc40003f44270 */
[----:B------:R-:W-:Y:S01]  /*18c20*/  FSEL R69, R69, -INF , P1 ;  /* 0xff80000045457808 */ /* 0x000fe20000800000 */
[----:B------:R0:W-:Y:S01]  /*18c30*/  MUFU.EX2 R30, R36 ;  /* 0x00000024001e7308 */ /* 0x0001e20000000800 */
[----:B------:R-:W-:Y:S02]  /*18c40*/  FMNMX.FTZ R32, R95, R32, !PT ;  /* 0x000000205f207209 */ /* 0x000fe40007810000 */
[----:B------:R-:W-:Y:S02]  /*18c50*/  ISETP.GT.AND P1, PT, R3, 0x61, PT ;  /* 0x000000610300780c */ /* 0x000fe40003f24270 */
[----:B------:R-:W-:Y:S02]  /*18c60*/  FSEL R51, R72, -INF , P2 ;  /* 0xff80000048337808 */ /* 0x000fe40001000000 */
        /* <DEDUP_REMOVED lines=11> */
[----:B------:R-:W-:Y:S01]  /*18d20*/  MUFU.EX2 R42, R42 ;  /* 0x0000002a002a7308 */ /* 0x000fe20000000800 */
        /* <DEDUP_REMOVED lines=11> */
[----:B0-----:R-:W-:Y:S02]  /*18de0*/  FMNMX.FTZ R36, R81, R32, !PT ;  /* 0x0000002051247209 */ /* 0x001fe40007810000 */
[----:B------:R-:W-:-:S02]  /*18df0*/  FSEL R85, R85, -INF , P1 ;  /* 0xff80000055557808 */ /* 0x000fc40000800000 */
[----:B------:R-:W-:Y:S01]  /*18e00*/  FMNMX.FTZ R36, R99, R36, !PT ;  /* 0x0000002463247209 */ /* 0x000fe20007810000 */
[----:B------:R0:W-:Y:S03]  /*18e10*/  MUFU.EX2 R32, R40 ;  /* 0x0000002800207308 */ /* 0x0001e60000000800 */
[----:B------:R-:W-:Y:S01]  /*18e20*/  FMNMX.FTZ R3, R85, R36, !PT ;  /* 0x0000002455037209 */ /* 0x000fe20007810000 */
[C-C-:B------:R-:W-:Y:S01]  /*18e30*/  FFMA.FTZ R36, R2.reuse, R67, -R115.reuse ;  /* 0x0000004302247223 */ /* 0x140fe20000010873 */
[----:B------:R-:W-:-:S03]  /*18e40*/  FFMA.FTZ R67, R2, R79, -R115 ;  /* 0x0000004f02437223 */ /* 0x000fc60000010873 */
[----:B------:R-:W0:Y:S01]  /*18e50*/  SHFL.BFLY PT, R38, R3, 0x2, 0x1f ;  /* 0x0c401f0003267f89 */ /* 0x000e2200000e0000 */
[----:B------:R-:W-:Y:S08]  /*18e60*/  MUFU.EX2 R44, R44 ;  /* 0x0000002c002c7308 */ /* 0x000ff00000000800 */
[----:B------:R-:W-:Y:S08]  /*18e70*/  MUFU.EX2 R36, R36 ;  /* 0x0000002400247308 */ /* 0x000ff00000000800 */
[----:B------:R-:W-:Y:S01]  /*18e80*/  MUFU.EX2 R63, R63 ;  /* 0x0000003f003f7308 */ /* 0x000fe20000000800 */
[----:B0-----:R-:W-:Y:S01]  /*18e90*/  FMNMX.FTZ R40, R3, R38, !PT ;  /* 0x0000002603287209 */ /* 0x001fe20007810000 */
[----:B------:R-:W-:-:S06]  /*18ea0*/  FFMA.FTZ R38, R2, R75, -R115 ;  /* 0x0000004b02267223 */ /* 0x000fcc0000010873 */
        /* <DEDUP_REMOVED lines=20> */
[----:B------:R-:W-:Y:S01]  /*18ff0*/  FFMA.FTZ R54, R2, R37, -R50 ;  /* 0x0000002502367223 */ /* 0x000fe20000010832 */
[----:B--2---:R-:W-:-:S01]  /*19000*/  FADD.FTZ R41, R7, R64 ;  /* 0x0000004007297221 */ /* 0x004fc20000010000 */
        /* <DEDUP_REMOVED lines=8> */
[C-C-:B------:R-:W-:Y:S01]  /*19090*/  FFMA.FTZ R160, R2.reuse, R43, -R50.reuse ;  /* 0x0000002b02a07223 */ /* 0x140fe20000010832 */
[----:B------:R-:W-:-:S01]  /*190a0*/  FFMA.FTZ R164, R2, R51, -R50 ;  /* 0x0000003302a47223 */ /* 0x000fc20000010832 */
[C-C-:B------:R-:W-:Y:S01]  /*190b0*/  FFMA.FTZ R33, R2.reuse, R57, -R50.reuse ;  /* 0x0000003902217223 */ /* 0x140fe20000010832 */
[----:B------:R-:W-:-:S01]  /*190c0*/  FFMA.FTZ R43, R2, R93, -R50 ;  /* 0x0000005d022b7223 */ /* 0x000fc20000010832 */
[----:B------:R-:W1:Y:S01]  /*190d0*/  MUFU.EX2 R11, R11 ;  /* 0x0000000b000b7308 */ /* 0x000e620000000800 */
[----:B------:R-:W-:-:S01]  /*190e0*/  FFMA.FTZ R60, R2, R61, -R50 ;  /* 0x0000003d023c7223 */ /* 0x000fc20000010832 */
[C-C-:B------:R-:W-:Y:S01]  /*190f0*/  FFMA.FTZ R162, R2.reuse, R119, -R50.reuse ;  /* 0x0000007702a27223 */ /* 0x140fe20000010832 */
[----:B------:R-:W-:-:S01]  /*19100*/  FFMA.FTZ R49, R2, R95, -R50 ;  /* 0x0000005f02317223 */ /* 0x000fc20000010832 */
[C-C-:B------:R-:W-:Y:S01]  /*19110*/  FFMA.FTZ R166, R2.reuse, R121, -R50.reuse ;  /* 0x0000007902a67223 */ /* 0x140fe20000010832 */
[----:B------:R-:W-:-:S01]  /*19120*/  FFMA.FTZ R81, R2, R81, -R50 ;  /* 0x0000005102517223 */ /* 0x000fc20000010832 */
[C-C-:B------:R-:W-:Y:S01]  /*19130*/  FFMA.FTZ R99, R2.reuse, R99, -R50.reuse ;  /* 0x0000006302637223 */ /* 0x140fe20000010832 */
[----:B------:R-:W-:-:S01]  /*19140*/  FFMA.FTZ R85, R2, R85, -R50 ;  /* 0x0000005502557223 */ /* 0x000fc20000010832 */
[----:B------:R-:W2:Y:S01]  /*19150*/  MUFU.EX2 R52, R52 ;  /* 0x0000003400347308 */ /* 0x000ea20000000800 */
[----:B0-----:R-:W-:-:S07]  /*19160*/  FADD.FTZ R62, R152, R25 ;  /* 0x00000019983e7221 */ /* 0x001fce0000010000 */
[----:B------:R-:W0:Y:S01]  /*19170*/  MUFU.EX2 R154, R154 ;  /* 0x0000009a009a7308 */ /* 0x000e220000000800 */
[----:B-1----:R-:W-:-:S01]  /*19180*/  FADD.FTZ R35, R11, R62 ;  /* 0x0000003e0b237221 */ /* 0x002fc20000010000 */
[----:B------:R-:W-:-:S04]  /*19190*/  FADD.FTZ R62, R10, R41 ;  /* 0x000000290a3e7221 */ /* 0x000fc80000010000 */
[----:B------:R-:W-:Y:S02]  /*191a0*/  FADD.FTZ R41, R155, R62 ;  /* 0x0000003e9b297221 */ /* 0x000fe40000010000 */
[----:B------:R-:W1:Y:S01]  /*191b0*/  MUFU.EX2 R27, R27 ;  /* 0x0000001b001b7308 */ /* 0x000e620000000800 */
[----:B--2---:R-:W-:-:S01]  /*191c0*/  FADD.FTZ R35, R52, R35 ;  /* 0x0000002334237221 */ /* 0x004fc20000010000 */
[----:B------:R-:W-:Y:S01]  /*191d0*/  FADD.FTZ R41, R20, R41 ;  /* 0x0000002914297221 */ /* 0x000fe20000010000 */
[----:B------:R-:W-:-:S03]  /*191e0*/  F2FP.SATFINITE.E4M3.F32.PACK_AB_MERGE_C R52, R52, R11, RZ ;  /* 0x0000000b3434723e */ /* 0x000fc600048070ff */
[----:B------:R-:W-:Y:S01]  /*191f0*/  FADD.FTZ R64, R24, R41 ;  /* 0x0000002918407221 */ /* 0x000fe20000010000 */
[----:B------:R-:W-:Y:S01]  /*19200*/  F2FP.SATFINITE.E4M3.F32.PACK_AB_MERGE_C R24, R39, R24, RZ ;  /* 0x000000182718723e */ /* 0x000fe200048070ff */
[----:B------:R-:W2:Y:S01]  /*19210*/  MUFU.EX2 R31, R31 ;  /* 0x0000001f001f7308 */ /* 0x000ea20000000800 */
[----:B0-----:R-:W-:-:S01]  /*19220*/  FADD.FTZ R62, R154, R35 ;  /* 0x000000239a3e7221 */ /* 0x001fc20000010000 */
[----:B------:R-:W-:Y:S01]  /*19230*/  FADD.FTZ R64, R39, R64 ;  /* 0x0000004027407221 */ /* 0x000fe20000010000 */
[----:B------:R-:W-:-:S01]  /*19240*/  FFMA.FTZ R35, R2, R65, -R50 ;  /* 0x0000004102237223 */ /* 0x000fc20000010832 */
[----:B------:R-:W-:Y:S02]  /*19250*/  F2FP.SATFINITE.E4M3.F32.PACK_AB_MERGE_C R155, R20, R155, R24 ;  /* 0x0000009b149b723e */ /* 0x000fe40004807018 */
[----:B------:R-:W-:-:S01]  /*19260*/  FADD.FTZ R53, R157, R64 ;  /* 0x000000409d357221 */ /* 0x000fc20000010000 */
[----:B------:R-:W-:Y:S01]  /*19270*/  F2FP.SATFINITE.E4M3.F32.PACK_AB_MERGE_C R152, R25, R152, R52 ;  /* 0x000000981998723e */ /* 0x000fe20004807034 */
[----:B------:R-:W0:Y:S01]  /*19280*/  MUFU.EX2 R54, R54 ;  /* 0x0000003600367308 */ /* 0x000e220000000800 */
[----:B-1----:R-:W-:-:S01]  /*19290*/  FADD.FTZ R62, R27, R62 ;  /* 0x0000003e1b3e7221 */ /* 0x002fc20000010000 */
[----:B------:R-:W-:-:S04]  /*192a0*/  FADD.FTZ R53, R26, R53 ;  /* 0x000000351a357221 */ /* 0x000fc80000010000 */
[----:B------:R-:W-:Y:S01]  /*192b0*/  FADD.FTZ R66, R28, R53 ;  /* 0x000000351c427221 */ /* 0x000fe20000010000 */
[----:B------:R-:W-:Y:S01]  /*192c0*/  VIADD R53, R4, 0x38840 ;  /* 0x0003884004357836 */ /* 0x000fe20000000000 */
[----:B------:R-:W1:Y:S01]  /*192d0*/  MUFU.EX2 R156, R156 ;  /* 0x0000009c009c7308 */ /* 0x000e620000000800 */
[----:B--2---:R-:W-:-:S01]  /*192e0*/  FADD.FTZ R41, R31, R62 ;  /* 0x0000003e1f297221 */ /* 0x004fc20000010000 */
[C---:B------:R-:W-:Y:S01]  /*192f0*/  FADD.FTZ R66, R47.reuse, R66 ;  /* 0x000000422f427221 */ /* 0x040fe20000010000 */
[----:B------:R-:W-:Y:S02]  /*19300*/  F2FP.SATFINITE.E4M3.F32.PACK_AB_MERGE_C R28, R47, R28, RZ ;  /* 0x0000001c2f1c723e */ /* 0x000fe400048070ff */
[----:B------:R-:W-:Y:S01]  /*19310*/  PRMT R53, R70, 0x654, R53 ;  /* 0x0000065446357816 */ /* 0x000fe20000000035 */
[----:B------:R-:W-:-:S01]  /*19320*/  FADD.FTZ R51, R159, R66 ;  /* 0x000000429f337221 */ /* 0x000fc20000010000 */
[----:B------:R-:W-:Y:S01]  /*19330*/  F2FP.SATFINITE.E4M3.F32.PACK_AB_MERGE_C R157, R26, R157, R28 ;  /* 0x0000009d1a9d723e */ /* 0x000fe2000480701c */
[----:B------:R-:W2:Y:S01]  /*19340*/  MUFU.EX2 R15, R15 ;  /* 0x0000000f000f7308 */ /* 0x000ea20000000800 */
[----:B0-----:R-:W-:-:S01]  /*19350*/  FADD.FTZ R41, R54, R41 ;  /* 0x0000002936297221 */ /* 0x001fc20000010000 */
[----:B------:R-:W-:Y:S01]  /*19360*/  FADD.FTZ R51, R30, R51 ;  /* 0x000000331e337221 */ /* 0x000fe20000010000 */
[----:B------:R0:W-:Y:S01]  /*19370*/  SYNCS.ARRIVE.TRANS64.RED.A1T0 RZ, [R53+URZ], RZ ;  /* 0x000000ff35ff79a7 */ /* 0x0001e2000810043f */
[----:B------:R-:W-:-:S02]  /*19380*/  F2FP.SATFINITE.E4M3.F32.PACK_AB_MERGE_C R31, R54, R31, RZ ;  /* 0x0000001f361f723e */ /* 0x000fc400048070ff */
[----:B------:R-:W-:Y:S02]  /*19390*/  FADD.FTZ R66, R34, R51 ;  /* 0x0000003322427221 */ /* 0x000fe40000010000 */
[----:B------:R-:W3:Y:S01]  /*193a0*/  MUFU.EX2 R37, R37 ;  /* 0x0000002500257308 */ /* 0x000ee20000000800 */
[----:B-1----:R-:W-:-:S01]  /*193b0*/  FADD.FTZ R62, R156, R41 ;  /* 0x000000299c3e7221 */ /* 0x002fc20000010000 */
[C---:B------:R-:W-:Y:S01]  /*193c0*/  FADD.FTZ R66, R55.reuse, R66 ;  /* 0x0000004237427221 */ /* 0x040fe20000010000 */
[----:B------:R-:W-:Y:S02]  /*193d0*/  F2FP.SATFINITE.E4M3.F32.PACK_AB_MERGE_C R55, R55, R34, RZ ;  /* 0x000000223737723e */ /* 0x000fe400048070ff */
[----:B------:R-:W-:Y:S01]  /*193e0*/  F2FP.SATFINITE.E4M3.F32.PACK_AB_MERGE_C R154, R27, R154, R31 ;  /* 0x0000009a1b9a723e */ /* 0x000fe2000480701f */
[----:B------:R-:W-:-:S01]  /*193f0*/  FADD.FTZ R61, R161, R66 ;  /* 0x00000042a13d7221 */ /* 0x000fc20000010000 */
[----:B------:R-:W-:Y:S01]  /*19400*/  F2FP.SATFINITE.E4M3.F32.PACK_AB_MERGE_C R159, R30, R159, R55 ;  /* 0x0000009f1e9f723e */ /* 0x000fe20004807037 */
[----:B------:R-:W1:Y:S01]  /*19410*/  MUFU.EX2 R56, R56 ;  /* 0x0000003800387308 */ /* 0x000e620000000800 */
[----:B--2---:R-:W-:-:S01]  /*19420*/  FADD.FTZ R64, R15, R62 ;  /* 0x0000003e0f407221 */ /* 0x004fc20000010000 */
[----:B------:R-:W-:Y:S01]  /*19430*/  FADD.FTZ R61, R32, R61 ;  /* 0x0000003d203d7221 */ /* 0x000fe20000010000 */
[----:B------:R-:W-:-:S03]  /*19440*/  FFMA.FTZ R62, R2, R69, -R50 ;  /* 0x00000045023e7223 */ /* 0x000fc60000010832 */
[----:B------:R-:W-:Y:S01]  /*19450*/  FADD.FTZ R68, R42, R61 ;  /* 0x0000003d2a447221 */ /* 0x000fe20000010000 */
[----:B------:R-:W-:Y:S01]  /*19460*/  F2FP.SATFINITE.E4M3.F32.PACK_AB_MERGE_C R42, R59, R42, RZ ;  /* 0x0000002a3b2a723e */ /* 0x000fe200048070ff */
[----:B------:R-:W2:Y:S01]  /*19470*/  MUFU.EX2 R158, R158 ;  /* 0x0000009e009e7308 */ /* 0x000ea20000000800 */
[----:B---3--:R-:W-:-:S01]  /*19480*/  FADD.FTZ R41, R37, R64 ;  /* 0x0000004025297221 */ /* 0x008fc20000010000 */
[----:B------:R-:W-:Y:S01]  /*19490*/  FADD.FTZ R68, R59, R68 ;  /* 0x000000443b447221 */ /* 0x000fe20000010000 */
[----:B------:R-:W-:-:S03]  /*194a0*/  F2FP.SATFINITE.E4M3.F32.PACK_AB_MERGE_C R161, R32, R161, R42 ;  /* 0x000000a120a1723e */ /* 0x000fc6000480702a */
[----:B0-----:R-:W-:Y:S02]  /*194b0*/  FADD.FTZ R53, R163, R68 ;  /* 0x00000044a3357221 */ /* 0x001fe40000010000 */
[----:B------:R-:W0:Y:S01]  /*194c0*/  MUFU.EX2 R29, R29 ;  /* 0x0000001d001d7308 */ /* 0x000e220000000800 */
[----:B-1----:R-:W-:-:S01]  /*194d0*/  FADD.FTZ R41, R56, R41 ;  /* 0x0000002938297221 */ /* 0x002fc20000010000 */
[----:B------:R-:W-:Y:S01]  /*194e0*/  FADD.FTZ R53, R36, R53 ;  /* 0x0000003524357221 */ /* 0x000fe20000010000 */
[----:B------:R-:W-:-:S03]  /*194f0*/  F2FP.SATFINITE.E4M3.F32.PACK_AB_MERGE_C R37, R56, R37, RZ ;  /* 0x000000253825723e */ /* 0x000fc600048070ff */
[----:B------:R-:W-:Y:S01]  /*19500*/  FADD.FTZ R68, R44, R53 ;  /* 0x000000352c447221 */ /* 0x000fe20000010000 */
[----:B------:R-:W-:Y:S01]  /*19510*/  F2FP.SATFINITE.E4M3.F32.PACK_AB_MERGE_C R44, R63, R44, RZ ;  /* 0x0000002c3f2c723e */ /* 0x000fe200048070ff */
[----:B------:R-:W1:Y:S01]  /*19520*/  MUFU.EX2 R45, R45 ;  /* 0x0000002d002d7308 */ /* 0x000e620000000800 */
[----:B--2---:R-:W-:-:S01]  /*19530*/  FADD.FTZ R64, R158, R41 ;  /* 0x000000299e407221 */ /* 0x004fc20000010000 */
[----:B------:R-:W-:Y:S01]  /*19540*/  FFMA.FTZ R41, R2, R73, -R50 ;  /* 0x0000004902297223 */ /* 0x000fe20000010832 */
[----:B------:R-:W-:-:S01]  /*19550*/  FADD.FTZ R68, R63, R68 ;  /* 0x000000443f447221 */ /* 0x000fc20000010000 */
[----:B------:R-:W-:Y:S02]  /*19560*/  F2FP.SATFINITE.E4M3.F32.PACK_AB_MERGE_C R156, R15, R156, R37 ;  /* 0x0000009c0f9c723e */ /* 0x000fe40004807025 */
[----:B------:R-:W-:Y:S01]  /*19570*/  F2FP.SATFINITE.E4M3.F32.PACK_AB_MERGE_C R163, R36, R163, R44 ;  /* 0x000000a324a3723e */ /* 0x000fe2000480702c */
[----:B------:R-:W-:Y:S01]  /*19580*/  FADD.FTZ R39, R165, R68 ;  /* 0x00000044a5277221 */ /* 0x000fe20000010000 */
[----:B------:R-:W2:Y:S01]  /*19590*/  MUFU.EX2 R58, R58 ;  /* 0x0000003a003a7308 */ /* 0x000ea20000000800 */
[----:B0-----:R-:W-:-:S02]  /*195a0*/  FADD.FTZ R64, R29, R64 ;  /* 0x000000401d407221 */ /* 0x001fc40000010000 */
[----:B------:R-:W-:-:S04]  /*195b0*/  FADD.FTZ R39, R38, R39 ;  /* 0x0000002726277221 */ /* 0x000fc80000010000 */
[----:B------:R-:W-:Y:S01]  /*195c0*/  FADD.FTZ R56, R46, R39 ;  /* 0x000000272e387221 */ /* 0x000fe20000010000 */
[----:B------:R-:W0:Y:S01]  /*195d0*/  MUFU.EX2 R160, R160 ;  /* 0x000000a000a07308 */ /* 0x000e220000000800 */
[----:B-1----:R-:W-:-:S01]  /*195e0*/  FADD.FTZ R51, R45, R64 ;  /* 0x000000402d337221 */ /* 0x002fc20000010000 */
[C---:B------:R-:W-:Y:S01]  /*195f0*/  F2FP.SATFINITE.E4M3.F32.PACK_AB_MERGE_C R46, R67.reuse, R46, RZ ;  /* 0x0000002e432e723e */ /* 0x040fe200048070ff */
[----:B------:R-:W-:-:S03]  /*19600*/  FADD.FTZ R56, R67, R56 ;  /* 0x0000003843387221 */ /* 0x000fc60000010000 */
[----:B------:R-:W-:Y:S02]  /*19610*/  F2FP.SATFINITE.E4M3.F32.PACK_AB_MERGE_C R165, R38, R165, R46 ;  /* 0x000000a526a5723e */ /* 0x000fe4000480702e */
[----:B------:R-:W1:Y:S01]  /*19620*/  MUFU.EX2 R33, R33 ;  /* 0x0000002100217308 */ /* 0x000e620000000800 */
[----:B--2---:R-:W-:-:S01]  /*19630*/  FADD.FTZ R57, R58, R51 ;  /* 0x000000333a397221 */ /* 0x004fc20000010000 */
[----:B------:R-:W-:Y:S01]  /*19640*/  FFMA.FTZ R51, R2, R97, -R50 ;  /* 0x0000006102337223 */ /* 0x000fe20000010832 */
[----:B------:R-:W-:-:S04]  /*19650*/  F2FP.SATFINITE.E4M3.F32.PACK_AB_MERGE_C R45, R58, R45, RZ ;  /* 0x0000002d3a2d723e */ /* 0x000fc800048070ff */
[----:B------:R-:W-:Y:S01]  /*19660*/  F2FP.SATFINITE.E4M3.F32.PACK_AB_MERGE_C R158, R29, R158, R45 ;  /* 0x0000009e1d9e723e */ /* 0x000fe2000480702d */
[----:B------:R-:W2:Y:S01]  /*19670*/  MUFU.EX2 R43, R43 ;  /* 0x0000002b002b7308 */ /* 0x000ea20000000800 */
[----:B0-----:R-:W-:-:S07]  /*19680*/  FADD.FTZ R64, R160, R57 ;  /* 0x00000039a0407221 */ /* 0x001fce0000010000 */
[----:B------:R-:W0:Y:S01]  /*19690*/  MUFU.EX2 R60, R60 ;  /* 0x0000003c003c7308 */ /* 0x000e220000000800 */
[----:B-1----:R-:W-:-:S01]  /*196a0*/  FADD.FTZ R66, R33, R64 ;  /* 0x0000004021427221 */ /* 0x002fc20000010000 */
[----:B------:R-:W-:Y:S01]  /*196b0*/  FFMA.FTZ R64, R2, R77, -R50 ;  /* 0x0000004d02407223 */ /* 0x000fe20000010832 */
[----:B------:R-:W-:-:S04]  /*196c0*/  F2FP.SATFINITE.E4M3.F32.PACK_AB_MERGE_C R50, R10, R7, RZ ;  /* 0x000000070a32723e */ /* 0x000fc800048070ff */
[----:B------:R-:W-:Y:S01]  /*196d0*/  F2FP.SATFINITE.E4M3.F32.PACK_AB_MERGE_C R153, R6, R153, R50 ;  /* 0x000000990699723e */ /* 0x000fe20004807032 */
[----:B------:R-:W1:Y:S01]  /*196e0*/  MUFU.EX2 R162, R162 ;  /* 0x000000a200a27308 */ /* 0x000e620000000800 */
[----:B--2---:R-:W-:-:S07]  /*196f0*/  FADD.FTZ R57, R43, R66 ;  /* 0x000000422b397221 */ /* 0x004fce0000010000 */
[----:B------:R-:W2:Y:S01]  /*19700*/  MUFU.EX2 R35, R35 ;  /* 0x0000002300237308 */ /* 0x000ea20000000800 */
[----:B0-----:R-:W-:-:S01]  /*19710*/  FADD.FTZ R57, R60, R57 ;  /* 0x000000393c397221 */ /* 0x001fc20000010000 */
[----:B------:R-:W-:Y:S01]  /*19720*/  F2FP.SATFINITE.E4M3.F32.PACK_AB_MERGE_C R60, R60, R43, RZ ;  /* 0x0000002b3c3c723e */ /* 0x000fe200048070ff */
[----:B------:R-:W-:-:S03]  /*19730*/  FADD.FTZ R43, R167, R56 ;  /* 0x00000038a72b7221 */ /* 0x000fc60000010000 */
[----:B------:R-:W-:Y:S01]  /*19740*/  F2FP.SATFINITE.E4M3.F32.PACK_AB_MERGE_C R160, R33, R160, R60 ;  /* 0x000000a021a0723e */ /* 0x000fe2000480703c */
[----:B------:R-:W-:-:S01]  /*19750*/  FADD.FTZ R43, R40, R43 ;  /* 0x0000002b282b7221 */ /* 0x000fc20000010000 */
        /* <DEDUP_REMOVED lines=28> */
[C---:B-1----:R-:W-:Y:S01]  /*19920*/  FADD.FTZ R10, R71.reuse, R34 ;  /* 0x00000022470a7221 */ /* 0x042fe20000010000 */
[----:B------:R-:W-:-:S04]  /*19930*/  F2FP.SATFINITE.E4M3.F32.PACK_AB_MERGE_C R48, R71, R48, RZ ;  /* 0x000000304730723e */ /* 0x000fc800048070ff */
[----:B------:R-:W-:Y:S02]  /*19940*/  F2FP.SATFINITE.E4M3.F32.PACK_AB_MERGE_C R167, R40, R167, R48 ;  /* 0x000000a728a7723e */ /* 0x000fe40004807030 */
[C---:B--2---:R-:W-:Y:S01]  /*19950*/  F2FP.SATFINITE.E4M3.F32.PACK_AB_MERGE_C R34, R54.reuse, R11, RZ ;  /* 0x0000000b3622723e */ /* 0x044fe200048070ff */
[----:B------:R-:W-:-:S03]  /*19960*/  FADD.FTZ R11, R54, R39 ;  /* 0x00000027360b7221 */ /* 0x000fc60000010000 */
[----:B------:R-:W-:Y:S01]  /*19970*/  F2FP.SATFINITE.E4M3.F32.PACK_AB_MERGE_C R166, R7, R166, R34 ;  /* 0x000000a607a6723e */ /* 0x000fe20004807022 */
[----:B------:R-:W-:Y:S06]  /*19980*/  @!P0 BRA `(.L_x_3228) ;  /* 0x0000000000048947 */ /* 0x000fec0003800000 */
[----:B------:R-:W-:Y:S01]  /*19990*/  BPT.TRAP 0x1 ;  /* 0x000000040000795c */ /* 0x000fe20000300000 */
.L_x_3228:
[----:B------:R0:W1:Y:S01]  /*199a0*/  SYNCS.PHASECHK.TRANS64.TRYWAIT P1, [R4+URZ+0x38850], R14 ;  /* 0x0388500e040075a7 */ /* 0x000062000802017f */
[----:B------:R-:W-:Y:S05]  /*199b0*/  @!P0 BRA `(.L_x_3229) ;  /* 0x0000000000048947 */ /* 0x000fea0003800000 */
[----:B------:R-:W-:Y:S01]  /*199c0*/  BPT.TRAP 0x1 ;  /* 0x000000040000795c */ /* 0x000fe20000300000 */
.L_x_3229:
[----:B------:R-:W-:Y:S04]  /*199d0*/  BSSY B0, `(.L_x_3230) ;  /* 0x0000004000007945 */ /* 0x000fe80003800000 */
[----:B-1----:R-:W-:Y:S05]  /*199e0*/  @P1 BRA `(.L_x_3231) ;  /* 0x0000000000081947 */ /* 0x002fea0003800000 */
[----:B------:R-:W1:Y:S02]  /*199f0*/  SYNCS.PHASECHK.TRANS64.TRYWAIT P1, [R4+URZ+0x38850], R14 ;  /* 0x0388500e040075a7 */ /* 0x000e64000802017f */
[----:B-1----:R-:W-:Y:S05]  /*19a00*/  @!P1 BRA `(.L_x_3232) ;  /* 0x0000019000249947 */ /* 0x002fea0003800000 */
.L_x_3231:
[----:B------:R-:W-:Y:S05]  /*19a10*/  BSYNC B0 ;  /* 0x0000000000007941 */ /* 0x000fea0003800000 */
.L_x_3230:
[----:B------:R-:W-:Y:S05]  /*19a20*/  WARPSYNC.ALL ;  /* 0x0000000000007948 */ /* 0x000fea0003800000 */
[----:B------:R-:W-:Y:S01]  /*19a30*/  R2UR UR4, R216 ;  /* 0x00000000d80472ca */ /* 0x000fe200000e0000 */
[----:B------:R2:W-:Y:S01]  /*19a40*/  BAR.SYNC.DEFER_BLOCKING R5, 0x100 ;  /* 0x000400050000751d */ /* 0x0005e20000010000 */
[----:B------:R-:W-:Y:S02]  /*19a50*/  IMAD.MOV.U32 R25, RZ, RZ, 0x40000040 ;  /* 0x40000040ff197424 */ /* 0x000fe400078e00ff */
[----:B------:R-:W-:Y:S02]  /*19a60*/  IMAD.MOV.U32 R15, RZ, RZ, 0x40000040 ;  /* 0x40000040ff0f7424 */ /* 0x000fe400078e00ff */
[----:B------:R-:W-:Y:S01]  /*19a70*/  IMAD.MOV.U32 R7, RZ, RZ, 0x40000040 ;  /* 0x40000040ff077424 */ /* 0x000fe200078e00ff */
[----:B------:R-:W-:-:S02]  /*19a80*/  R2UR UR7, R25 ;  /* 0x00000000190772ca */ /* 0x000fc400000e0000 */
[----:B------:R-:W-:Y:S02]  /*19a90*/  R2UR UR19, R25 ;  /* 0x00000000191372ca */ /* 0x000fe400000e0000 */
[----:B------:R-:W-:Y:S02]  /*19aa0*/  R2UR UR11, R15 ;  /* 0x000000000f0b72ca */ /* 0x000fe400000e0000 */
[----:B------:R-:W-:Y:S01]  /*19ab0*/  UIADD3 UR4, UR4, 0x400, URZ ;  /* 0x0000040004047890 */ /* 0x000fe2000fffe03f */
[----:B------:R-:W-:-:S03]  /*19ac0*/  R2UR UR15, R7 ;  /* 0x00000000070f72ca */ /* 0x000fc600000e0000 */
[----:B------:R-:W-:-:S04]  /*19ad0*/  USHF.R.U32.HI UR4, URZ, 0x4, UR4 ;  /* 0x000000043f047899 */ /* 0x000fc80008011604 */
[----:B------:R-:W-:-:S04]  /*19ae0*/  ULOP3.LUT UR4, UR4, 0x3fff, URZ, 0xc0, !UPT ;  /* 0x00003fff04047892 */ /* 0x000fc8000f8ec03f */
[----:B------:R-:W-:-:S06]  /*19af0*/  ULOP3.LUT UR41, UR4, 0x10000, URZ, 0xfc, !UPT ;  /* 0x0001000004297892 */ /* 0x000fcc000f8efc3f */
[----:B------:R-:W-:-:S04]  /*19b00*/  LEA R24, R222, UR41, 0xb ;  /* 0x00000029de187c11 */ /* 0x000fc8000f8e58ff */
[C---:B------:R-:W-:Y:S01]  /*19b10*/  R2UR UR6, R24.reuse ;  /* 0x00000000180672ca */ /* 0x040fe200000e0000 */
[C---:B01----:R-:W-:Y:S02]  /*19b20*/  VIADD R14, R24.reuse, 0x2 ;  /* 0x00000002180e7836 */ /* 0x043fe40000000000 */
[C---:B------:R-:W-:Y:S02]  /*19b30*/  VIADD R6, R24.reuse, 0x4 ;  /* 0x0000000418067836 */ /* 0x040fe40000000000 */
[----:B------:R-:W-:Y:S01]  /*19b40*/  VIADD R24, R24, 0x6 ;  /* 0x0000000618187836 */ /* 0x000fe20000000000 */
[----:B------:R-:W-:Y:S02]  /*19b50*/  R2UR UR10, R14 ;  /* 0x000000000e0a72ca */ /* 0x000fe400000e0000 */
[----:B------:R-:W-:Y:S02]  /*19b60*/  R2UR UR14, R6 ;  /* 0x00000000060e72ca */ /* 0x000fe400000e0000 */
[----:B------:R-:W-:-:S02]  /*19b70*/  R2UR UR18, R24 ;  /* 0x00000000181272ca */ /* 0x000fc400000e0000 */
[----:B------:R-:W-:-:S06]  /*19b80*/  WARPGROUP.ARRIVE ;  /* 0x00000000000079c5 */ /* 0x000fcc0000000000 */
        /* <DEDUP_REMOVED lines=14> */
[----:B--2---:R-:W-:Y:S05]  /*19c70*/  @!P0 BRA `(.L_x_3233) ;  /* 0x0000000000048947 */ /* 0x004fea0003800000 */
[----:B------:R-:W-:Y:S01]  /*19c80*/  BPT.TRAP 0x1 ;  /* 0x000000040000795c */ /* 0x000fe20000300000 */
.L_x_3233:
[----:B------:R-:W2:Y:S01]  /*19c90*/  LDL R6, [R1+0x2c] ;  /* 0x00002c0001067983 */ /* 0x000ea20000100800 */
[----:B------:R-:W0:Y:S03]  /*19ca0*/  LDC R5, c[0x0][0x448] ;  /* 0x00011200ff057b82 */ /* 0x000e260000000800 */
[----:B------:R-:W3:Y:S04]  /*19cb0*/  LDL R15, [R1+0x24] ;  /* 0x00002400010f7983 */ /* 0x000ee80000100800 */
[----:B------:R-:W3:Y:S04]  /*19cc0*/  LDL R14, [R1+0x30] ;  /* 0x00003000010e7983 */ /* 0x000ee80000100800 */
[----:B------:R-:W4:Y:S01]  /*19cd0*/  LDL R7, [R1+0x3c] ;  /* 0x00003c0001077983 */ /* 0x000f220000100800 */
[----:B------:R-:W-:Y:S01]  /*19ce0*/  VIADD R4, R4, 0x38860 ;  /* 0x0003886004047836 */ /* 0x000fe20000000000 */
[----:B0-----:R-:W-:Y:S01]  /*19cf0*/  ISETP.NE.AND P1, PT, R5, 0x1, PT ;  /* 0x000000010500780c */ /* 0x001fe20003f25270 */
[----:B------:R-:W-:-:S05]  /*19d00*/  IMAD.U32 R5, RZ, RZ, UR37 ;  /* 0x00000025ff057e24 */ /* 0x000fca000f8e00ff */
[----:B------:R-:W-:-:S04]  /*19d10*/  PRMT R4, R5, 0x654, R4 ;  /* 0x0000065405047816 */ /* 0x000fc80000000004 */
[----:B------:R0:W-:Y:S03]  /*19d20*/  SYNCS.ARRIVE.TRANS64.RED.A1T0 RZ, [R4+URZ], RZ ;  /* 0x000000ff04ff79a7 */ /* 0x0001e6000810043f */
[----:B------:R-:W2:Y:S08]  /*19d30*/  @P1 LDC R5, c[0x0][0x44c] ;  /* 0x00011300ff051b82 */ /* 0x000eb00000000800 */
[----:B0-----:R-:W0:Y:S01]  /*19d40*/  @P1 LDC R4, c[0x0][0x450] ;  /* 0x00011400ff041b82 */ /* 0x001e220000000800 */
[----:B--2---:R-:W-:-:S05]  /*19d50*/  @P1 IMAD.HI.U32 R5, R6, R5, RZ ;  /* 0x0000000506051227 */ /* 0x004fca00078e00ff */
[----:B0-----:R-:W-:-:S04]  /*19d60*/  @P1 SHF.R.U32.HI R6, RZ, R4, R5 ;  /* 0x00000004ff061219 */ /* 0x001fc80000011605 */
[----:B---3--:R-:W-:-:S04]  /*19d70*/  IADD3 R4, R6, R14, -R15 ;  /* 0x0000000e06047210 */ /* 0x008fc80007ffe80f */
[----:B------:R-:W-:-:S04]  /*19d80*/  SHF.R.S32.HI R5, RZ, 0x1f, R4 ;  /* 0x0000001fff057819 */ /* 0x000fc80000011404 */
[----:B------:R-:W-:Y:S01]  /*19d90*/  LEA.HI R5, R5, R4, RZ, 0x7 ;  /* 0x0000000405057211 */ /* 0x000fe200078f38ff */
[----:B------:R-:W-:-:S03]  /*19da0*/  VIADD R4, R168, 0xfffffffe ;  /* 0xfffffffea8047836 */ /* 0x000fc60000000000 */
[----:B------:R-:W-:-:S04]  /*19db0*/  SHF.R.S32.HI R5, RZ, 0x7, R5 ;  /* 0x00000007ff057819 */ /* 0x000fc80000011405 */
[----:B----4-:R-:W-:-:S04]  /*19dc0*/  VIMNMX R7, R7, R5, !PT ;  /* 0x0000000507077248 */ /* 0x010fc80007fe0100 */
[----:B------:R-:W-:Y:S01]  /*19dd0*/  ISETP.GE.AND P1, PT, R4, R7, PT ;  /* 0x000000070400720c */ /* 0x000fe20003f26270 */
[----:B------:R0:W-:-:S12]  /*19de0*/  STL [R1+0x34], R7 ;  /* 0x0000340701007387 */ /* 0x0001d80000100800 */
[----:B0-----:R-:W-:Y:S05]  /*19df0*/  @!P1 BRA `(.L_x_3234) ;  /* 0x0000002c00f89947 */ /* 0x001fea0003800000 */
[----:B------:R-:W-:Y:S01]  /*19e00*/  MOV R15, R0 ;  /* 0x00000000000f7202 */ /* 0x000fe20000000f00 */
[----:B------:R-:W-:-:S07]  /*19e10*/  IMAD.MOV.U32 R14, RZ, RZ, R3 ;  /* 0x000000ffff0e7224 */ /* 0x000fce00078e0003 */
.L_x_3246:
[----:B------:R-:W-:Y:S01]  /*19e20*/  VIADD R222, R222, 0x1 ;  /* 0x00000001dede7836 */ /* 0x000fe20000000000 */
[----:B------:R-:W-:Y:S05]  /*19e30*/  YIELD ;  /* 0x0000000000007946 */ /* 0x000fea0003800000 */
[----:B------:R-:W-:-:S04]  /*19e40*/  ISETP.NE.AND P1, PT, R222, 0x2, PT ;  /* 0x00000002de00780c */ /* 0x000fc80003f25270 */
[----:B------:R-:W-:Y:S02]  /*19e50*/  SEL R7, R222, RZ, P1 ;  /* 0x000000ffde077207 */ /* 0x000fe40000800000 */
[----:B------:R-:W-:-:S03]  /*19e60*/  SEL R0, RZ, 0x1, P1 ;  /* 0x00000001ff007807 */ /* 0x000fc60000800000 */
[----:B------:R-:W-:Y:S01]  /*19e70*/  IMAD.MOV.U32 R222, RZ, RZ, R7 ;  /* 0x000000ffffde7224 */ /* 0x000fe200078e0007 */
[----:B------:R-:W-:Y:S01]  /*19e80*/  LOP3.LUT R223, R223, R0, RZ, 0x3c, !PT ;  /* 0x00000000dfdf7212 */ /* 0x000fe200078e3cff */
[----:B------:R-:W-:Y:S06]  /*19e90*/  @!P0 BRA `(.L_x_3235) ;  /* 0x0000000000048947 */ /* 0x000fec0003800000 */
[----:B------:R-:W-:Y:S01]  /*19ea0*/  BPT.TRAP 0x1 ;  /* 0x000000040000795c */ /* 0x000fe20000300000 */
.L_x_3235:
[----:B------:R-:W-:Y:S01]  /*19eb0*/  IMAD R5, R222, 0x8, R216 ;  /* 0x00000008de057824 */ /* 0x000fe200078e02d8 */
[----:B------:R-:W-:-:S04]  /*19ec0*/  SHF.L.U32 R6, R223, 0x1f, RZ ;  /* 0x0000001fdf067819 */ /* 0x000fc800000006ff */
[----:B------:R0:W1:Y:S01]  /*19ed0*/  SYNCS.PHASECHK.TRANS64.TRYWAIT P1, [R5+URZ+0x38830], R6 ;  /* 0x03883006050075a7 */ /* 0x000062000802017f */
[----:B------:R-:W-:Y:S05]  /*19ee0*/  @!P0 BRA `(.L_x_3236) ;  /* 0x0000000000048947 */ /* 0x000fea0003800000 */
[----:B------:R-:W-:Y:S01]  /*19ef0*/  BPT.TRAP 0x1 ;  /* 0x000000040000795c */ /* 0x000fe20000300000 */
.L_x_3236:
[----:B------:R-:W-:Y:S01]  /*19f00*/  LEA R20, R7, UR40, 0xb ;  /* 0x0000002807147c11 */ /* 0x000fe2000f8e58ff */
[----:B------:R-:W-:-:S04]  /*19f10*/  IMAD.MOV.U32 R21, RZ, RZ, 0x40000040 ;  /* 0x40000040ff157424 */ /* 0x000fc800078e00ff */
[C---:B------:R-:W-:Y:S02]  /*19f20*/  VIADD R152, R20.reuse, 0x2 ;  /* 0x0000000214987836 */ /* 0x040fe40000000000 */
[----:B------:R-:W-:Y:S01]  /*19f30*/  VIADD R0, R20, 0x4 ;  /* 0x0000000414007836 */ /* 0x000fe20000000000 */
[----:B-1----:R-:W-:Y:S06]  /*19f40*/  @P1 BRA `(.L_x_3237) ;  /* 0x0000000000081947 */ /* 0x002fec0003800000 */
[----:B------:R-:W1:Y:S02]  /*19f50*/  SYNCS.PHASECHK.TRANS64.TRYWAIT P1, [R5+URZ+0x38830], R6 ;  /* 0x03883006050075a7 */ /* 0x000e64000802017f */
[----:B-1----:R-:W-:Y:S05]  /*19f60*/  @!P1 BRA `(.L_x_3238) ;  /* 0x0000018800e09947 */ /* 0x002fea0003800000 */
.L_x_3237:
[----:B------:R2:W-:Y:S04]  /*19f70*/  STL.64 [R1+0x1a8], R10 ;  /* 0x0001a80a01007387 */ /* 0x0005e80000100a00 */
[----:B--2---:R-:W2:Y:S04]  /*19f80*/  LDL.64 R10, [R1+0x18] ;  /* 0x00001800010a7983 */ /* 0x004ea80000100a00 */
[----:B------:R0:W-:Y:S04]  /*19f90*/  STL.64 [R1+0x1a0], R6 ;  /* 0x0001a00601007387 */ /* 0x0001e80000100a00 */
[----:B01----:R-:W3:Y:S01]  /*19fa0*/  LDL.64 R6, [R1+0x10] ;  /* 0x0000100001067983 */ /* 0x003ee20000100a00 */
[----:B------:R-:W-:Y:S05]  /*19fb0*/  WARPSYNC.ALL ;  /* 0x0000000000007948 */ /* 0x000fea0003800000 */
[----:B------:R-:W-:Y:S01]  /*19fc0*/  VIADD R154, R20, 0x6 ;  /* 0x00000006149a7836 */ /* 0x000fe20000000000 */
[----:B------:R-:W-:Y:S01]  /*19fd0*/  R2UR UR10, R152 ;  /* 0x00000000980a72ca */ /* 0x000fe200000e0000 */
[----:B------:R-:W-:Y:S01]  /*19fe0*/  IMAD.MOV.U32 R153, RZ, RZ, 0x40000040 ;  /* 0x40000040ff997424 */ /* 0x000fe200078e00ff */
[----:B------:R-:W-:Y:S01]  /*19ff0*/  MOV R152, R0 ;  /* 0x0000000000987202 */ /* 0x000fe20000000f00 */
[----:B------:R-:W-:Y:S01]  /*1a000*/  IMAD.MOV.U32 R155, RZ, RZ, 0x40000040 ;  /* 0x40000040ff9b7424 */ /* 0x000fe200078e00ff */
[C---:B------:R-:W-:Y:S01]  /*1a010*/  R2UR UR6, R20.reuse ;  /* 0x00000000140672ca */ /* 0x040fe200000e0000 */
[----:B------:R-:W-:Y:S01]  /*1a020*/  VIADD R156, R20, 0x404 ;  /* 0x00000404149c7836 */ /* 0x000fe20000000000 */
[----:B------:R-:W-:Y:S01]  /*1a030*/  R2UR UR7, R21 ;  /* 0x00000000150772ca */ /* 0x000fe200000e0000 */
[----:B------:R-:W-:Y:S01]  /*1a040*/  IMAD.MOV.U32 R157, RZ, RZ, 0x40000040 ;  /* 0x40000040ff9d7424 */ /* 0x000fe200078e00ff */
[----:B------:R-:W-:Y:S01]  /*1a050*/  R2UR UR14, R152 ;  /* 0x00000000980e72ca */ /* 0x000fe200000e0000 */
[----:B------:R-:W-:Y:S01]  /*1a060*/  VIADD R152, R20, 0x400 ;  /* 0x0000040014987836 */ /* 0x000fe20000000000 */
[----:B------:R-:W-:Y:S01]  /*1a070*/  R2UR UR4, R8 ;  /* 0x00000000080472ca */ /* 0x000fe200000e0000 */
[----:B------:R0:W-:Y:S01]  /*1a080*/  STL.64 [R1+0x198], R4 ;  /* 0x0001980401007387 */ /* 0x0001e20000100a00 */
[----:B------:R-:W-:-:S02]  /*1a090*/  R2UR UR5, R9 ;  /* 0x00000000090572ca */ /* 0x000fc400000e0000 */
[----:B------:R-:W-:Y:S01]  /*1a0a0*/  R2UR UR18, R154 ;  /* 0x000000009a1272ca */ /* 0x000fe200000e0000 */
[----:B------:R-:W-:Y:S01]  /*1a0b0*/  VIADD R154, R20, 0x402 ;  /* 0x00000402149a7836 */ /* 0x000fe20000000000 */
[C---:B------:R-:W-:Y:S02]  /*1a0c0*/  R2UR UR11, R153.reuse ;  /* 0x00000000990b72ca */ /* 0x040fe400000e0000 */
[----:B------:R-:W-:Y:S02]  /*1a0d0*/  R2UR UR15, R153 ;  /* 0x00000000990f72ca */ /* 0x000fe400000e0000 */
[----:B------:R-:W-:Y:S02]  /*1a0e0*/  R2UR UR19, R155 ;  /* 0x000000009b1372ca */ /* 0x000fe400000e0000 */
[----:B------:R-:W-:Y:S01]  /*1a0f0*/  R2UR UR22, R152 ;  /* 0x00000000981672ca */ /* 0x000fe200000e0000 */
[----:B0-----:R-:W4:Y:S01]  /*1a100*/  LDL.64 R4, [R1+0x8] ;  /* 0x0000080001047983 */ /* 0x001f220000100a00 */
[----:B------:R-:W-:Y:S01]  /*1a110*/  R2UR UR23, R153 ;  /* 0x00000000991772ca */ /* 0x000fe200000e0000 */
[----:B------:R-:W-:Y:S01]  /*1a120*/  VIADD R20, R20, 0x406 ;  /* 0x0000040614147836 */ /* 0x000fe20000000000 */
[----:B------:R-:W-:Y:S01]  /*1a130*/  R2UR UR26, R154 ;  /* 0x000000009a1a72ca */ /* 0x000fe200000e0000 */
[----:B------:R-:W-:Y:S01]  /*1a140*/  IMAD.MOV.U32 R21, RZ, RZ, 0x40000040 ;  /* 0x40000040ff157424 */ /* 0x000fe200078e00ff */
[----:B------:R-:W-:-:S02]  /*1a150*/  R2UR UR27, R155 ;  /* 0x000000009b1b72ca */ /* 0x000fc400000e0000 */
[----:B------:R-:W-:Y:S02]  /*1a160*/  R2UR UR30, R156 ;  /* 0x000000009c1e72ca */ /* 0x000fe400000e0000 */
[----:B------:R-:W-:Y:S02]  /*1a170*/  R2UR UR31, R157 ;  /* 0x000000009d1f72ca */ /* 0x000fe400000e0000 */
[----:B------:R-:W-:Y:S01]  /*1a180*/  WARPGROUP.ARRIVE ;  /* 0x00000000000079c5 */ /* 0x000fe20000000000 */
[----:B------:R-:W-:Y:S02]  /*1a190*/  R2UR UR34, R20 ;  /* 0x00000000142272ca */ /* 0x000fe400000e0000 */
[----:B------:R-:W-:Y:S02]  /*1a1a0*/  R2UR UR35, R21 ;  /* 0x00000000152372ca */ /* 0x000fe400000e0000 */
[----:B------:R-:W4:Y:S01]  /*1a1b0*/  LDL.64 R20, [R1] ;  /* 0x0000000001147983 */ /* 0x000f220000100a00 */
[----:B------:R-:W-:Y:S03]  /*1a1c0*/  QGMMA.64x128x32.F32.E4M3.E4M3 R152, gdesc[UR4], RZ, !UPT, gsb0 ;  /* 0x01e00000049879f3 */ /* 0x000fe6000c0008ff */
[----:B------:R-:W-:-:S02]  /*1a1d0*/  WARPGROUP.DEPBAR.LE gsb0, 0x0 ;  /* 0x00008000000079c5 */ /* 0x000fc40000010000 */
[----:B------:R-:W-:Y:S01]  /*1a1e0*/  WARPGROUP.ARRIVE ;  /* 0x00000000000079c5 */ /* 0x000fe20000000000 */
[----:B--2---:R-:W-:Y:S02]  /*1a1f0*/  R2UR UR8, R10 ;  /* 0x000000000a0872ca */ /* 0x004fe400000e0000 */
[----:B------:R-:W-:Y:S02]  /*1a200*/  R2UR UR9, R11 ;  /* 0x000000000b0972ca */ /* 0x000fe400000e0000 */
[----:B------:R-:W-:Y:S01]  /*1a210*/  R2UR UR24, R228 ;  /* 0x00000000e41872ca */ /* 0x000fe200000e0000 */
[----:B------:R0:W5:Y:S10]  /*1a220*/  LDL.LU.64 R10, [R1+0x1a8] ;  /* 0x0001a800010a7983 */ /* 0x0001740000300a00 */
[----:B------:R-:W-:Y:S01]  /*1a230*/  QGMMA.64x128x32.F32.E4M3.E4M3 R152, gdesc[UR8], R152, gsb0 ;  /* 0x01e00000089879f3 */ /* 0x000fe20008000898 */
[----:B---3--:R-:W-:-:S02]  /*1a240*/  R2UR UR12, R6 ;  /* 0x00000000060c72ca */ /* 0x008fc400000e0000 */
[----:B------:R-:W-:Y:S02]  /*1a250*/  R2UR UR13, R7 ;  /* 0x00000000070d72ca */ /* 0x000fe400000e0000 */
[----:B------:R-:W-:Y:S01]  /*1a260*/  R2UR UR25, R229 ;  /* 0x00000000e51972ca */ /* 0x000fe200000e0000 */
[----:B------:R0:W5:Y:S01]  /*1a270*/  LDL.LU.64 R6, [R1+0x1a0] ;  /* 0x0001a00001067983 */ /* 0x0001620000300a00 */
[----:B------:R-:W-:Y:S02]  /*1a280*/  WARPGROUP.DEPBAR.LE gsb0, 0x0 ;  /* 0x00008000000079c5 */ /* 0x000fe40000010000 */
[----:B------:R-:W-:-:S07]  /*1a290*/  WARPGROUP.ARRIVE ;  /* 0x00000000000079c5 */ /* 0x000fce0000000000 */
[----:B------:R-:W-:Y:S01]  /*1a2a0*/  QGMMA.64x128x32.F32.E4M3.E4M3 R152, gdesc[UR12], R152, gsb0 ;  /* 0x01e000000c9879f3 */ /* 0x000fe20008000898 */
[----:B----4-:R-:W-:Y:S02]  /*1a2b0*/  R2UR UR16, R4 ;  /* 0x00000000041072ca */ /* 0x010fe400000e0000 */
[----:B------:R-:W-:Y:S02]  /*1a2c0*/  R2UR UR17, R5 ;  /* 0x00000000051172ca */ /* 0x000fe400000e0000 */
[----:B------:R-:W-:Y:S01]  /*1a2d0*/  R2UR UR20, R20 ;  /* 0x00000000141472ca */ /* 0x000fe200000e0000 */
[----:B------:R0:W5:Y:S01]  /*1a2e0*/  LDL.LU.64 R4, [R1+0x198] ;  /* 0x0001980001047983 */ /* 0x0001620000300a00 */
[----:B------:R-:W-:Y:S01]  /*1a2f0*/  R2UR UR21, R21 ;  /* 0x00000000151572ca */ /* 0x000fe200000e0000 */
[----:B------:R-:W-:Y:S02]  /*1a300*/  WARPGROUP.DEPBAR.LE gsb0, 0x0 ;  /* 0x00008000000079c5 */ /* 0x000fe40000010000 */
[----:B------:R-:W-:-:S06]  /*1a310*/  WARPGROUP.ARRIVE ;  /* 0x00000000000079c5 */ /* 0x000fcc0000000000 */
[----:B------:R-:W-:Y:S03]  /*1a320*/  QGMMA.64x128x32.F32.E4M3.E4M3 R152, gdesc[UR16], R152, gsb0 ;  /* 0x01e00000109879f3 */ /* 0x000fe60008000898 */
[----:B------:R-:W-:Y:S02]  /*1a330*/  WARPGROUP.DEPBAR.LE gsb0, 0x0 ;  /* 0x00008000000079c5 */ /* 0x000fe40000010000 */
[----:B------:R-:W-:-:S07]  /*1a340*/  WARPGROUP.ARRIVE ;  /* 0x00000000000079c5 */ /* 0x000fce0000000000 */
[----:B------:R-:W-:Y:S01]  /*1a350*/  QGMMA.64x128x32.F32.E4M3.E4M3 R152, gdesc[UR20], R152, gsb0 ;  /* 0x01e00000149879f3 */ /* 0x000fe20008000898 */
[----:B------:R-:W-:Y:S02]  /*1a360*/  R2UR UR28, R226 ;  /* 0x00000000e21c72ca */ /* 0x000fe400000e0000 */
[----:B------:R-:W-:Y:S01]  /*1a370*/  R2UR UR29, R227 ;  /* 0x00000000e31d72ca */ /* 0x000fe200000e0000 */
[----:B------:R-:W-:Y:S02]  /*1a380*/  WARPGROUP.DEPBAR.LE gsb0, 0x0 ;  /* 0x00008000000079c5 */ /* 0x000fe40000010000 */
[----:B------:R-:W-:-:S06]  /*1a390*/  WARPGROUP.ARRIVE ;  /* 0x00000000000079c5 */ /* 0x000fcc0000000000 */
[----:B------:R-:W-:Y:S01]  /*1a3a0*/  QGMMA.64x128x32.F32.E4M3.E4M3 R152, gdesc[UR24], R152, gsb0 ;  /* 0x01e00000189879f3 */ /* 0x000fe20008000898 */
[----:B------:R-:W-:Y:S02]  /*1a3b0*/  R2UR UR32, R12 ;  /* 0x000000000c2072ca */ /* 0x000fe400000e0000 */
[----:B------:R-:W-:Y:S01]  /*1a3c0*/  R2UR UR33, R13 ;  /* 0x000000000d2172ca */ /* 0x000fe200000e0000 */
[----:B------:R-:W-:Y:S02]  /*1a3d0*/  WARPGROUP.DEPBAR.LE gsb0, 0x0 ;  /* 0x00008000000079c5 */ /* 0x000fe40000010000 */
[----:B------:R-:W-:-:S06]  /*1a3e0*/  WARPGROUP.ARRIVE ;  /* 0x00000000000079c5 */ /* 0x000fcc0000000000 */
[----:B------:R-:W-:Y:S03]  /*1a3f0*/  QGMMA.64x128x32.F32.E4M3.E4M3 R152, gdesc[UR28], R152, gsb0 ;  /* 0x01e000001c9879f3 */ /* 0x000fe60008000898 */
[----:B------:R-:W1:Y:S01]  /*1a400*/  S2R R3, SR_TID.X ;  /* 0x0000000000037919 */ /* 0x000e620000002100 */
[----:B------:R-:W-:Y:S02]  /*1a410*/  WARPGROUP.DEPBAR.LE gsb0, 0x0 ;  /* 0x00008000000079c5 */ /* 0x000fe40000010000 */
[----:B------:R-:W-:-:S06]  /*1a420*/  WARPGROUP.ARRIVE ;  /* 0x00000000000079c5 */ /* 0x000fcc0000000000 */
[----:B------:R-:W-:Y:S01]  /*1a430*/  QGMMA.64x128x32.F32.E4M3.E4M3 R152, gdesc[UR32], R152, gsb0 ;  /* 0x01e00000209879f3 */ /* 0x000fe20008000898 */
[----:B-1----:R-:W-:-:S04]  /*1a440*/  SHF.R.U32.HI R3, RZ, 0x7, R3 ;  /* 0x00000007ff037819 */ /* 0x002fc80000011603 */
[----:B------:R-:W-:Y:S01]  /*1a450*/  IADD3 R21, -R3, 0xb, RZ ;  /* 0x0000000b03157810 */ /* 0x000fe20007ffe1ff */
[----:B------:R-:W-:-:S04]  /*1a460*/  WARPGROUP.DEPBAR.LE gsb0, 0x0 ;  /* 0x00008000000079c5 */ /* 0x000fc80000010000 */
[----:B------:R0:W-:Y:S06]  /*1a470*/  BAR.ARV R21, 0x100 ;  /* 0x000400150000751d */ /* 0x0001ec0000002000 */
[----:B------:R-:W-:Y:S05]  /*1a480*/  @!P0 BRA `(.L_x_3239) ;  /* 0x0000000000048947 */ /* 0x000fea0003800000 */
[----:B------:R-:W-:Y:S01]  /*1a490*/  BPT.TRAP 0x1 ;  /* 0x000000040000795c */ /* 0x000fe20000300000 */
.L_x_3239:
[----:B------:R1:W-:Y:S01]  /*1a4a0*/  STL [R1+0x1a0], R8 ;  /* 0x0001a00801007387 */ /* 0x0003e20000100800 */
[----:B------:R-:W2:Y:S03]  /*1a4b0*/  LDC R3, c[0x0][0x448] ;  /* 0x00011200ff037b82 */ /* 0x000ea60000000800 */
[----:B------:R-:W3:Y:S04]  /*1a4c0*/  LDL R0, [R1+0x5c] ;  /* 0x00005c0001007983 */ /* 0x000ee80000100800 */
[----:B-1----:R-:W3:Y:S04]  /*1a4d0*/  LDL R8, [R1+0x2c] ;  /* 0x00002c0001087983 */ /* 0x002ee80000100800 */
[----:B-----5:R1:W-:Y:S04]  /*1a4e0*/  STL [R1+0x19c], R7 ;  /* 0x00019c0701007387 */ /* 0x0203e80000100800 */
[----:B-1----:R-:W4:Y:S04]  /*1a4f0*/  LDL R7, [R1+0x48] ;  /* 0x0000480001077983 */ /* 0x002f280000100800 */
[----:B------:R1:W-:Y:S04]  /*1a500*/  STL [R1+0x198], R6 ;  /* 0x0001980601007387 */ /* 0x0003e80000100800 */
[----:B------:R-:W4:Y:S04]  /*1a510*/  LDL R225, [R1+0x24] ;  /* 0x0000240001e17983 */ /* 0x000f280000100800 */
[----:B-1----:R-:W4:Y:S01]  /*1a520*/  LDL R6, [R1+0x30] ;  /* 0x0000300001067983 */ /* 0x002f220000100800 */
[----:B--2---:R-:W-:-:S13]  /*1a530*/  ISETP.NE.AND P1, PT, R3, 0x1, PT ;  /* 0x000000010300780c */ /* 0x004fda0003f25270 */
[----:B------:R-:W1:Y:S08]  /*1a540*/  @P1 LDC R20, c[0x0][0x44c] ;  /* 0x00011300ff141b82 */ /* 0x000e700000000800 */
[----:B------:R-:W2:Y:S01]  /*1a550*/  @P1 LDC R3, c[0x0][0x450] ;  /* 0x00011400ff031b82 */ /* 0x000ea20000000800 */
[----:B---3--:R-:W-:Y:S01]  /*1a560*/  IMAD.IADD R0, R0, 0x1, R8 ;  /* 0x0000000100007824 */ /* 0x008fe200078e0208 */
[----:B------:R-:W-:Y:S01]  /*1a570*/  LOP3.LUT R23, R23, 0xfffffeff, RZ, 0xc0, !PT ;  /* 0xfffffeff17177812 */ /* 0x000fe200078ec0ff */
[----:B------:R3:W5:Y:S02]  /*1a580*/  LDL.LU R8, [R1+0x1a0] ;  /* 0x0001a00001087983 */ /* 0x0007640000300800 */
[----:B-1----:R-:W-:-:S05]  /*1a590*/  @P1 IMAD.HI.U32 R20, R0, R20, RZ ;  /* 0x0000001400141227 */ /* 0x002fca00078e00ff */
[----:B--2---:R-:W-:-:S05]  /*1a5a0*/  @P1 SHF.R.U32.HI R0, RZ, R3, R20 ;  /* 0x00000003ff001219 */ /* 0x004fca0000011614 */
[----:B------:R-:W1:Y:S01]  /*1a5b0*/  SHFL.IDX PT, R3, R0, RZ, 0x1c1f ;  /* 0x001c1fff00037589 */ /* 0x000e6200000e0000 */
[----:B------:R-:W-:-:S03]  /*1a5c0*/  IMAD.MOV.U32 R20, RZ, RZ, -0x80 ;  /* 0xffffff80ff147424 */ /* 0x000fc600078e00ff */
[----:B------:R-:W2:Y:S01]  /*1a5d0*/  SHFL.IDX PT, R0, R0, 0x1, 0x1c1f ;  /* 0x003c1f0000007f89 */ /* 0x000ea200000e0000 */
[----:B------:R-:W-:-:S05]  /*1a5e0*/  IMAD R20, R4, R20, 0x1 ;  /* 0x0000000104147424 */ /* 0x000fca00078e0214 */
[----:B----4-:R-:W-:Y:S02]  /*1a5f0*/  IADD3 R20, R6, R20, -R7 ;  /* 0x0000001406147210 */ /* 0x010fe40007ffe807 */
[----:B------:R-:W-:Y:S01]  /*1a600*/  @P0 LOP3.LUT R23, R23, 0x100, RZ, 0xfc, !PT ;  /* 0x0000010017170812 */ /* 0x000fe200078efcff */
[----:B------:R3:W5:Y:S01]  /*1a610*/  LDL.LU R7, [R1+0x19c] ;  /* 0x00019c0001077983 */ /* 0x0007620000300800 */
[----:B------:R-:W-:Y:S02]  /*1a620*/  IADD3 R20, R20, -R225, RZ ;  /* 0x800000e114147210 */ /* 0x000fe40007ffe0ff */
[----:B------:R-:W-:Y:S01]  /*1a630*/  LOP3.LUT R23, R23, 0xfffffdff, RZ, 0xc0, !PT ;  /* 0xfffffdff17177812 */ /* 0x000fe200078ec0ff */
[----:B------:R3:W5:Y:S02]  /*1a640*/  LDL.LU R6, [R1+0x198] ;  /* 0x0001980001067983 */ /* 0x0007640000300800 */
[----:B-1----:R-:W-:-:S05]  /*1a650*/  IMAD.IADD R3, R20, 0x1, R3 ;  /* 0x0000000114037824 */ /* 0x002fca00078e0203 */
[C---:B------:R-:W-:Y:S02]  /*1a660*/  ISETP.GT.AND P4, PT, R3.reuse, RZ, PT ;  /* 0x000000ff0300720c */ /* 0x040fe40003f84270 */
[C---:B------:R-:W-:Y:S02]  /*1a670*/  ISETP.GT.AND P3, PT, R3.reuse, 0x1, PT ;  /* 0x000000010300780c */ /* 0x040fe40003f64270 */
[C---:B------:R-:W-:Y:S02]  /*1a680*/  ISETP.GT.AND P2, PT, R3.reuse, 0x8, PT ;  /* 0x000000080300780c */ /* 0x040fe40003f44270 */
[----:B------:R-:W-:Y:S01]  /*1a690*/  ISETP.GT.AND P1, PT, R3, 0x9, PT ;  /* 0x000000090300780c */ /* 0x000fe20003f24270 */
[----:B--2---:R-:W-:Y:S01]  /*1a6a0*/  IMAD.IADD R0, R20, 0x1, R0 ;  /* 0x0000000114007824 */ /* 0x004fe200078e0200 */
[----:B------:R-:W-:Y:S02]  /*1a6b0*/  FSEL R152, R152, -INF , P4 ;  /* 0xff80000098987808 */ /* 0x000fe40002000000 */
[----:B------:R-:W-:-:S02]  /*1a6c0*/  FSEL R20, R153, -INF , P3 ;  /* 0xff80000099147808 */ /* 0x000fc40001800000 */
[----:B------:R-:W-:Y:S02]  /*1a6d0*/  FSEL R156, R156, -INF , P2 ;  /* 0xff8000009c9c7808 */ /* 0x000fe40001000000 */
[----:B------:R-:W-:Y:S02]  /*1a6e0*/  FSEL R157, R157, -INF , P1 ;  /* 0xff8000009d9d7808 */ /* 0x000fe40000800000 */
[C---:B------:R-:W-:Y:S02]  /*1a6f0*/  ISETP.GT.AND P4, PT, R3.reuse, 0x10, PT ;  /* 0x000000100300780c */ /* 0x040fe40003f84270 */
[C---:B------:R-:W-:Y:S02]  /*1a700*/  ISETP.GT.AND P3, PT, R3.reuse, 0x11, PT ;  /* 0x000000110300780c */ /* 0x040fe40003f64270 */
[C---:B------:R-:W-:Y:S02]  /*1a710*/  ISETP.GT.AND P2, PT, R3.reuse, 0x18, PT ;  /* 0x000000180300780c */ /* 0x040fe40003f44270 */
[----:B------:R-:W-:-:S02]  /*1a720*/  ISETP.GT.AND P1, PT, R3, 0x19, PT ;  /* 0x000000190300780c */ /* 0x000fc40003f24270 */
[----:B------:R-:W-:Y:S02]  /*1a730*/  FSEL R160, R160, -INF , P4 ;  /* 0xff800000a0a07808 */ /* 0x000fe40002000000 */
[----:B------:R-:W-:Y:S02]  /*1a740*/  FSEL R161, R161, -INF , P3 ;  /* 0xff800000a1a17808 */ /* 0x000fe40001800000 */
[----:B------:R-:W-:Y:S02]  /*1a750*/  FSEL R164, R164, -INF , P2 ;  /* 0xff800000a4a47808 */ /* 0x000fe40001000000 */
[----:B------:R-:W-:Y:S02]  /*1a760*/  FSEL R165, R165, -INF , P1 ;  /* 0xff800000a5a57808 */ /* 0x000fe40000800000 */
[C---:B------:R-:W-:Y:S02]  /*1a770*/  ISETP.GT.AND P4, PT, R3.reuse, 0x20, PT ;  /* 0x000000200300780c */ /* 0x040fe40003f84270 */
[----:B------:R-:W-:-:S02]  /*1a780*/  ISETP.GT.AND P3, PT, R3, 0x21, PT ;  /* 0x000000210300780c */ /* 0x000fc40003f64270 */
[C---:B------:R-:W-:Y:S02]  /*1a790*/  ISETP.GT.AND P2, PT, R3.reuse, 0x28, PT ;  /* 0x000000280300780c */ /* 0x040fe40003f44270 */
[----:B------:R-:W-:Y:S02]  /*1a7a0*/  ISETP.GT.AND P1, PT, R3, 0x29, PT ;  /* 0x000000290300780c */ /* 0x000fe40003f24270 */
[----:B------:R-:W-:Y:S02]  /*1a7b0*/  FSEL R168, R168, -INF , P4 ;  /* 0xff800000a8a87808 */ /* 0x000fe40002000000 */
[----:B------:R-:W-:Y:S02]  /*1a7c0*/  FSEL R169, R169, -INF , P3 ;  /* 0xff800000a9a97808 */ /* 0x000fe40001800000 */
[----:B------:R-:W-:Y:S02]  /*1a7d0*/  FSEL R172, R172, -INF , P2 ;  /* 0xff800000acac7808 */ /* 0x000fe40001000000 */
[----:B------:R-:W-:-:S02]  /*1a7e0*/  FSEL R173, R173, -INF , P1 ;  /* 0xff800000adad7808 */ /* 0x000fc40000800000 */
[C---:B------:R-:W-:Y:S02]  /*1a7f0*/  ISETP.GT.AND P4, PT, R3.reuse, 0x30, PT ;  /* 0x000000300300780c */ /* 0x040fe40003f84270 */
[C---:B------:R-:W-:Y:S02]  /*1a800*/  ISETP.GT.AND P3, PT, R3.reuse, 0x31, PT ;  /* 0x000000310300780c */ /* 0x040fe40003f64270 */
[C---:B------:R-:W-:Y:S02]  /*1a810*/  ISETP.GT.AND P2, PT, R3.reuse, 0x38, PT ;  /* 0x000000380300780c */ /* 0x040fe40003f44270 */
[----:B------:R-:W-:Y:S02]  /*1a820*/  ISETP.GT.AND P1, PT, R3, 0x39, PT ;  /* 0x000000390300780c */ /* 0x000fe40003f24270 */
        /* <DEDUP_REMOVED lines=20> */
[C---:B------:R-:W-:Y:S02]  /*1a970*/  ISETP.GT.AND P4, PT, R0.reuse, RZ, PT ;  /* 0x000000ff0000720c */ /* 0x040fe40003f84270 */
        /* <DEDUP_REMOVED lines=86> */
[----:B------:R-:W-:Y:S02]  /*1aee0*/  FSEL R210, R210, -INF , P4 ;  /* 0xff800000d2d27808 */ /* 0x000fe40002000000 */
[----:B------:R-:W-:Y:S02]  /*1aef0*/  FMNMX.FTZ R0, R207, R0, !PT ;  /* 0x00000000cf007209 */ /* 0x000fe40007810000 */
[----:B------:R-:W-:Y:S02]  /*1af00*/  FSEL R211, R211, -INF , P3 ;  /* 0xff800000d3d37808 */ /* 0x000fe40001800000 */
[----:B------:R-:W-:Y:S02]  /*1af10*/  FMNMX.FTZ R0, R210, R0, !PT ;  /* 0x00000000d2007209 */ /* 0x000fe40007810000 */
[----:B------:R-:W-:-:S02]  /*1af20*/  FSEL R214, R214, -INF , P2 ;  /* 0xff800000d6d67808 */ /* 0x000fc40001000000 */
[----:B------:R-:W-:Y:S02]  /*1af30*/  FMNMX.FTZ R0, R211, R0, !PT ;  /* 0x00000000d3007209 */ /* 0x000fe40007810000 */
[----:B------:R-:W-:Y:S02]  /*1af40*/  FSEL R215, R215, -INF , P1 ;  /* 0xff800000d7d77808 */ /* 0x000fe40000800000 */
[----:B------:R-:W-:-:S04]  /*1af50*/  FMNMX.FTZ R0, R214, R0, !PT ;  /* 0x00000000d6007209 */ /* 0x000fc80007810000 */
[----:B------:R-:W-:-:S05]  /*1af60*/  FMNMX.FTZ R0, R215, R0, !PT ;  /* 0x00000000d7007209 */ /* 0x000fca0007810000 */
[----:B------:R-:W1:Y:S02]  /*1af70*/  SHFL.BFLY PT, R153, R0, 0x2, 0x1f ;  /* 0x0c401f0000997f89 */ /* 0x000e6400000e0000 */
[----:B-1----:R-:W-:-:S05]  /*1af80*/  FMNMX.FTZ R0, R0, R153, !PT ;  /* 0x0000009900007209 */ /* 0x002fca0007810000 */
[----:B------:R-:W1:Y:S01]  /*1af90*/  SHFL.BFLY PT, R153, R0, 0x1, 0x1f ;  /* 0x0c201f0000997f89 */ /* 0x000e6200000e0000 */
[C---:B------:R-:W-:Y:S02]  /*1afa0*/  ISETP.GT.AND P0, PT, R3.reuse, 0x61, PT ;  /* 0x000000610300780c */ /* 0x040fe40003f04270 */
[----:B------:R-:W-:Y:S02]  /*1afb0*/  ISETP.GT.AND P1, PT, R3, 0x69, PT ;  /* 0x000000690300780c */ /* 0x000fe40003f24270 */
[----:B-1----:R-:W-:-:S04]  /*1afc0*/  FMNMX.FTZ R0, R0, R153, !PT ;  /* 0x0000009900007209 */ /* 0x002fc80007810000 */
[----:B------:R-:W-:-:S04]  /*1afd0*/  FSETP.NEU.FTZ.AND P6, PT, R0, -INF , PT ;  /* 0xff8000000000780b */ /* 0x000fc80003fdd000 */
[----:B------:R-:W-:-:S05]  /*1afe0*/  FSEL R153, R0, RZ, P6 ;  /* 0x000000ff00997208 */ /* 0x000fca0003000000 */
[----:B------:R-:W-:Y:S01]  /*1aff0*/  FADD.FTZ R153, -R153, R15 ;  /* 0x0000000f99997221 */ /* 0x000fe20000010100 */
[----:B------:R-:W-:-:S01]  /*1b000*/  FFMA.FTZ R15, R2, R0, -8 ;  /* 0xc1000000020f7423 */ /* 0x000fc20000010000 */
[----:B------:R-:W-:Y:S02]  /*1b010*/  @P0 LOP3.LUT R23, R23, 0x200, RZ, 0xfc, !PT ;  /* 0x0000020017170812 */ /* 0x000fe400078efcff */
[----:B------:R-:W-:Y:S02]  /*1b020*/  ISETP.GT.AND P2, PT, R3, 0x70, PT ;  /* 0x000000700300780c */ /* 0x000fe40003f44270 */
[----:B------:R-:W-:Y:S02]  /*1b030*/  FSEL R15, R15, RZ, P6 ;  /* 0x000000ff0f0f7208 */ /* 0x000fe40003000000 */
[C---:B------:R-:W-:Y:S02]  /*1b040*/  ISETP.GT.AND P3, PT, R3.reuse, 0x71, PT ;  /* 0x000000710300780c */ /* 0x040fe40003f64270 */
[----:B------:R-:W-:-:S02]  /*1b050*/  ISETP.GT.AND P4, PT, R3, 0x78, PT ;  /* 0x000000780300780c */ /* 0x000fc40003f84270 */
[C---:B------:R-:W-:Y:S02]  /*1b060*/  ISETP.GT.AND P5, PT, R3.reuse, 0x79, PT ;  /* 0x000000790300780c */ /* 0x040fe40003fa4270 */
[C---:B------:R-:W-:Y:S02]  /*1b070*/  ISETP.GT.AND P0, PT, R3.reuse, 0x60, PT ;  /* 0x000000600300780c */ /* 0x040fe40003f04270 */
[----:B------:R-:W-:Y:S02]  /*1b080*/  ISETP.GT.AND P6, PT, R3, 0x68, PT ;  /* 0x000000680300780c */ /* 0x000fe40003fc4270 */
        /* <DEDUP_REMOVED lines=24> */
[----:B------:R-:W-:Y:S02]  /*1b210*/  LOP3.LUT P0, RZ, R23, 0x200, RZ, 0xc0, !PT ;  /* 0x0000020017ff7812 */ /* 0x000fe4000780c0ff */
[----:B------:R-:W-:Y:S01]  /*1b220*/  FMNMX.FTZ R3, R197, R3, !PT ;  /* 0x00000003c5037209 */ /* 0x000fe20007810000 */
[--C-:B------:R-:W-:Y:S01]  /*1b230*/  FFMA.FTZ R158, R2, R158, -R15.reuse ;  /* 0x0000009e029e7223 */ /* 0x100fe2000001080f */
[----:B------:R-:W-:Y:S02]  /*1b240*/  FSEL R201, R201, -INF , P0 ;  /* 0xff800000c9c97808 */ /* 0x000fe40000000000 */
[----:B------:R-:W-:Y:S01]  /*1b250*/  FMNMX.FTZ R3, R200, R3, !PT ;  /* 0x00000003c8037209 */ /* 0x000fe20007810000 */
        /* <DEDUP_REMOVED lines=31> */
[----:B------:R-:W-:Y:S01]  /*1b450*/  FSEL R204, R204, -INF , P6 ;  /* 0xff800000cccc7808 */ /* 0x000fe20003000000 */
[----:B------:R-:W-:Y:S01]  /*1b460*/  FMUL.FTZ R15, R2, R153 ;  /* 0x00000099020f7220 */ /* 0x000fe20000410000 */
[----:B------:R-:W-:Y:S01]  /*1b470*/  FMNMX.FTZ R3, R201, R3, !PT ;  /* 0x00000003c9037209 */ /* 0x000fe20007810000 */
[----:B------:R-:W-:Y:S01]  /*1b480*/  MUFU.EX2 R158, R158 ;  /* 0x0000009e009e7308 */ /* 0x000fe20000000800 */
[----:B------:R-:W-:-:S02]  /*1b490*/  FSEL R205, R205, -INF , P1 ;  /* 0xff800000cdcd7808 */ /* 0x000fc40000800000 */
[----:B------:R-:W-:-:S05]  /*1b4a0*/  FMNMX.FTZ R3, R204, R3, !PT ;  /* 0x00000003cc037209 */ /* 0x000fca0007810000 */
[----:B------:R-:W1:Y:S01]  /*1b4b0*/  MUFU.EX2 R225, R159 ;  /* 0x0000009f00e17308 */ /* 0x000e620000000800 */
[----:B------:R-:W-:Y:S02]  /*1b4c0*/  FSEL R208, R208, -INF , P2 ;  /* 0xff800000d0d07808 */ /* 0x000fe40001000000 */
[----:B------:R-:W-:-:S05]  /*1b4d0*/  FMNMX.FTZ R3, R205, R3, !PT ;  /* 0x00000003cd037209 */ /* 0x000fca0007810000 */
[----:B------:R-:W-:Y:S01]  /*1b4e0*/  MUFU.EX2 R154, R154 ;  /* 0x0000009a009a7308 */ /* 0x000fe20000000800 */
[----:B------:R-:W-:-:S07]  /*1b4f0*/  FSEL R209, R209, -INF , P3 ;  /* 0xff800000d1d17808 */ /* 0x000fce0001800000 */
[----:B------:R-:W2:Y:S01]  /*1b500*/  MUFU.EX2 R155, R155 ;  /* 0x0000009b009b7308 */ /* 0x000ea20000000800 */
[----:B------:R-:W-:-:S07]  /*1b510*/  FMNMX.FTZ R3, R208, R3, !PT ;  /* 0x00000003d0037209 */ /* 0x000fce0007810000 */
[----:B------:R-:W4:Y:S01]  /*1b520*/  MUFU.EX2 R15, R15 ;  /* 0x0000000f000f7308 */ /* 0x000f220000000800 */
[----:B------:R-:W-:Y:S02]  /*1b530*/  FSEL R212, R212, -INF , P4 ;  /* 0xff800000d4d47808 */ /* 0x000fe40002000000 */
[----:B------:R-:W-:Y:S02]  /*1b540*/  FMNMX.FTZ R3, R209, R3, !PT ;  /* 0x00000003d1037209 */ /* 0x000fe40007810000 */
[----:B-1----:R-:W-:Y:S02]  /*1b550*/  F2FP.SATFINITE.E4M3.F32.PACK_AB_MERGE_C R153, R225, R158, RZ ;  /* 0x0000009ee199723e */ /* 0x002fe400048070ff */
[----:B------:R-:W-:Y:S02]  /*1b560*/  FSEL R213, R213, -INF , P5 ;  /* 0xff800000d5d57808 */ /* 0x000fe40002800000 */
[----:B------:R-:W-:Y:S02]  /*1b570*/  FMNMX.FTZ R3, R212, R3, !PT ;  /* 0x00000003d4037209 */ /* 0x000fe40007810000 */
[----:B--2---:R-:W-:Y:S01]  /*1b580*/  F2FP.SATFINITE.E4M3.F32.PACK_AB_MERGE_C R153, R155, R154, R153 ;  /* 0x0000009a9b99723e */ /* 0x004fe20004807099 */
[----:B----4-:R-:W-:-:S01]  /*1b590*/  FFMA.FTZ R10, R15, R10, R154 ;  /* 0x0000000a0f0a7223 */ /* 0x010fc2000001009a */
[----:B------:R-:W-:-:S05]  /*1b5a0*/  FMNMX.FTZ R154, R213, R3, !PT ;  /* 0x00000003d59a7209 */ /* 0x000fca0007810000 */
[----:B------:R-:W1:Y:S02]  /*1b5b0*/  SHFL.BFLY PT, R3, R154, 0x2, 0x1f ;  /* 0x0c401f009a037f89 */ /* 0x000e6400000e0000 */
[----:B-1----:R-:W-:-:S05]  /*1b5c0*/  FMNMX.FTZ R3, R154, R3, !PT ;  /* 0x000000039a037209 */ /* 0x002fca0007810000 */
[----:B------:R-:W1:Y:S02]  /*1b5d0*/  SHFL.BFLY PT, R154, R3, 0x1, 0x1f ;  /* 0x0c201f00039a7f89 */ /* 0x000e6400000e0000 */
[----:B-1----:R-:W-:-:S04]  /*1b5e0*/  FMNMX.FTZ R3, R3, R154, !PT ;  /* 0x0000009a03037209 */ /* 0x002fc80007810000 */
[----:B------:R-:W-:Y:S01]  /*1b5f0*/  FSETP.NEU.FTZ.AND P1, PT, R3, -INF , PT ;  /* 0xff8000000300780b */ /* 0x000fe20003f3d000 */
[----:B------:R-:W-:-:S03]  /*1b600*/  FFMA.FTZ R159, R2, R3, -8 ;  /* 0xc1000000029f7423 */ /* 0x000fc60000010003 */
[----:B------:R-:W-:Y:S02]  /*1b610*/  FSEL R154, R3, RZ, P1 ;  /* 0x000000ff039a7208 */ /* 0x000fe40000800000 */
[----:B------:R-:W-:-:S03]  /*1b620*/  FSEL R159, R159, RZ, P1 ;  /* 0x000000ff9f9f7208 */ /* 0x000fc60000800000 */
[----:B------:R-:W-:Y:S02]  /*1b630*/  FADD.FTZ R14, -R154, R14 ;  /* 0x0000000e9a0e7221 */ /* 0x000fe40000010100 */
[----:B------:R-:W-:-:S02]  /*1b640*/  FFMA.FTZ R152, R2, R152, -R159 ;  /* 0x0000009802987223 */ /* 0x000fc4000001089f */
[C---:B------:R-:W-:Y:S01]  /*1b650*/  FMUL.FTZ R14, R2.reuse, R14 ;  /* 0x0000000e020e7220 */ /* 0x040fe20000410000 */
[----:B------:R-:W-:-:S01]  /*1b660*/  FFMA.FTZ R20, R2, R20, -R159 ;  /* 0x0000001402147223 */ /* 0x000fc2000001089f */
[----:B------:R-:W-:Y:S02]  /*1b670*/  FADD.FTZ R10, R155, R10 ;  /* 0x0000000a9b0a7221 */ /* 0x000fe40000010000 */
[----:B------:R-:W-:Y:S01]  /*1b680*/  MUFU.EX2 R152, R152 ;  /* 0x0000009800987308 */ /* 0x000fe20000000800 */
[----:B------:R-:W-:-:S01]  /*1b690*/  FFMA.FTZ R154, R2, R156, -R159 ;  /* 0x0000009c029a7223 */ /* 0x000fc2000001089f */
[----:B------:R-:W-:-:S06]  /*1b6a0*/  FFMA.FTZ R155, R2, R157, -R159 ;  /* 0x0000009d029b7223 */ /* 0x000fcc000001089f */
[----:B------:R-:W1:Y:S08]  /*1b6b0*/  MUFU.EX2 R14, R14 ;  /* 0x0000000e000e7308 */ /* 0x000e700000000800 */
[----:B------:R-:W2:Y:S08]  /*1b6c0*/  MUFU.EX2 R20, R20 ;  /* 0x0000001400147308 */ /* 0x000eb00000000800 */
[----:B------:R-:W4:Y:S08]  /*1b6d0*/  MUFU.EX2 R154, R154 ;  /* 0x0000009a009a7308 */ /* 0x000f300000000800 */
[----:B------:R-:W0:Y:S01]  /*1b6e0*/  MUFU.EX2 R155, R155 ;  /* 0x0000009b009b7308 */ /* 0x000e220000000800 */
[----:B-1----:R-:W-:-:S04]  /*1b6f0*/  FFMA.FTZ R11, R14, R11, R152 ;  /* 0x0000000b0e0b7223 */ /* 0x002fc80000010098 */
[----:B--2---:R-:W-:-:S04]  /*1b700*/  FADD.FTZ R11, R20, R11 ;  /* 0x0000000b140b7221 */ /* 0x004fc80000010000 */
[----:B----4-:R-:W-:Y:S01]  /*1b710*/  FADD.FTZ R11, R154, R11 ;  /* 0x0000000b9a0b7221 */ /* 0x010fe20000010000 */
[----:B0-----:R-:W-:-:S04]  /*1b720*/  F2FP.SATFINITE.E4M3.F32.PACK_AB_MERGE_C R154, R155, R154, RZ ;  /* 0x0000009a9b9a723e */ /* 0x001fc800048070ff */
[----:B------:R-:W-:Y:S01]  /*1b730*/  F2FP.SATFINITE.E4M3.F32.PACK_AB_MERGE_C R152, R20, R152, R154 ;  /* 0x000000981498723e */ /* 0x000fe2000480709a */
[----:B------:R-:W-:-:S01]  /*1b740*/  FFMA.FTZ R154, R2, R160, -R159 ;  /* 0x000000a0029a7223 */ /* 0x000fc2000001089f */
[C-C-:B------:R-:W-:Y:S01]  /*1b750*/  FFMA.FTZ R20, R2.reuse, R161, -R159.reuse ;  /* 0x000000a102147223 */ /* 0x140fe2000001089f */
[----:B------:R-:W-:Y:S01]  /*1b760*/  MUFU.EX2 R162, R162 ;  /* 0x000000a200a27308 */ /* 0x000fe20000000800 */
[----:B------:R-:W-:-:S01]  /*1b770*/  FFMA.FTZ R156, R2, R164, -R159 ;  /* 0x000000a4029c7223 */ /* 0x000fc2000001089f */
[----:B------:R-:W-:-:S06]  /*1b780*/  FFMA.FTZ R160, R2, R165, -R159 ;  /* 0x000000a502a07223 */ /* 0x000fcc000001089f */
[----:B------:R-:W0:Y:S01]  /*1b790*/  MUFU.EX2 R154, R154 ;  /* 0x0000009a009a7308 */ /* 0x000e220000000800 */
[----:B------:R-:W-:-:S01]  /*1b7a0*/  FADD.FTZ R10, R158, R10 ;  /* 0x0000000a9e0a7221 */ /* 0x000fc20000010000 */
[----:B------:R-:W-:-:S06]  /*1b7b0*/  FFMA.FTZ R157, R2, R168, -R159 ;  /* 0x000000a8029d7223 */ /* 0x000fcc000001089f */
[----:B------:R-:W1:Y:S08]  /*1b7c0*/  MUFU.EX2 R20, R20 ;  /* 0x0000001400147308 */ /* 0x000e700000000800 */
[----:B------:R-:W2:Y:S01]  /*1b7d0*/  MUFU.EX2 R163, R163 ;  /* 0x000000a300a37308 */ /* 0x000ea20000000800 */
[----:B------:R-:W-:-:S01]  /*1b7e0*/  FADD.FTZ R11, R155, R11 ;  /* 0x0000000b9b0b7221 */ /* 0x000fc20000010000 */
[----:B------:R-:W-:-:S06]  /*1b7f0*/  FFMA.FTZ R158, R2, R169, -R159 ;  /* 0x000000a9029e7223 */ /* 0x000fcc000001089f */
[----:B------:R-:W4:Y:S01]  /*1b800*/  MUFU.EX2 R156, R156 ;  /* 0x0000009c009c7308 */ /* 0x000f220000000800 */
[----:B------:R-:W-:-:S07]  /*1b810*/  FADD.FTZ R225, R225, R10 ;  /* 0x0000000ae1e17221 */ /* 0x000fce0000010000 */
[----:B------:R-:W3:Y:S01]  /*1b820*/  MUFU.EX2 R166, R166 ;  /* 0x000000a600a67308 */ /* 0x000ee20000000800 */
[----:B0-----:R-:W-:-:S01]  /*1b830*/  FADD.FTZ R11, R154, R11 ;  /* 0x0000000b9a0b7221 */ /* 0x001fc20000010000 */
[----:B------:R-:W-:-:S06]  /*1b840*/  FFMA.FTZ R165, R2, R172, -R159 ;  /* 0x000000ac02a57223 */ /* 0x000fcc000001089f */
[----:B------:R-:W0:Y:S01]  /*1b850*/  MUFU.EX2 R160, R160 ;  /* 0x000000a000a07308 */ /* 0x000e220000000800 */
[----:B------:R-:W-:-:S07]  /*1b860*/  FADD.FTZ R225, R162, R225 ;  /* 0x000000e1a2e17221 */ /* 0x000fce0000010000 */
[----:B------:R-:W0:Y:S01]  /*1b870*/  MUFU.EX2 R167, R167 ;  /* 0x000000a700a77308 */ /* 0x000e220000000800 */
[----:B-1----:R-:W-:-:S01]  /*1b880*/  FADD.FTZ R11, R20, R11 ;  /* 0x0000000b140b7221 */ /* 0x002fc20000010000 */
[----:B------:R-:W-:-:S06]  /*1b890*/  FFMA.FTZ R168, R2, R173, -R159 ;  /* 0x000000ad02a87223 */ /* 0x000fcc000001089f */
[----:B------:R-:W1:Y:S01]  /*1b8a0*/  MUFU.EX2 R157, R157 ;  /* 0x0000009d009d7308 */ /* 0x000e620000000800 */
[----:B--2---:R-:W-:-:S07]  /*1b8b0*/  FADD.FTZ R225, R163, R225 ;  /* 0x000000e1a3e17221 */ /* 0x004fce0000010000 */
[----:B------:R-:W2:Y:S01]  /*1b8c0*/  MUFU.EX2 R170, R170 ;  /* 0x000000aa00aa7308 */ /* 0x000ea20000000800 */
[----:B----4-:R-:W-:-:S01]  /*1b8d0*/  FADD.FTZ R11, R156, R11 ;  /* 0x0000000b9c0b7221 */ /* 0x010fc20000010000 */
[----:B------:R-:W-:-:S06]  /*1b8e0*/  FFMA.FTZ R161, R2, R176, -R159 ;  /* 0x000000b002a17223 */ /* 0x000fcc000001089f */
[----:B------:R-:W4:Y:S01]  /*1b8f0*/  MUFU.EX2 R158, R158 ;  /* 0x0000009e009e7308 */ /* 0x000f220000000800 */
[----:B---3--:R-:W-:-:S07]  /*1b900*/  FADD.FTZ R225, R166, R225 ;  /* 0x000000e1a6e17221 */ /* 0x008fce0000010000 */
[----:B------:R-:W3:Y:S01]  /*1b910*/  MUFU.EX2 R171, R171 ;  /* 0x000000ab00ab7308 */ /* 0x000ee20000000800 */
[----:B------:R-:W-:Y:S02]  /*1b920*/  VIADD R169, R5, 0x38840 ;  /* 0x0003884005a97836 */ /* 0x000fe40000000000 */
[----:B0-----:R-:W-:Y:S01]  /*1b930*/  FADD.FTZ R11, R160, R11 ;  /* 0x0000000ba00b7221 */ /* 0x001fe20000010000 */
[----:B------:R-:W-:-:S04]  /*1b940*/  IMAD.U32 R172, RZ, RZ, UR37 ;  /* 0x00000025ffac7e24 */ /* 0x000fc8000f8e00ff */
[----:B------:R-:W0:Y:S01]  /*1b950*/  MUFU.EX2 R165, R165 ;  /* 0x000000a500a57308 */ /* 0x000e220000000800 */
[----:B------:R-:W-:-:S01]  /*1b960*/  FFMA.FTZ R164, R2, R177, -R159 ;  /* 0x000000b102a47223 */ /* 0x000fc2000001089f */
[----:B------:R-:W-:-:S06]  /*1b970*/  FADD.FTZ R225, R167, R225 ;  /* 0x000000e1a7e17221 */ /* 0x000fcc0000010000 */
[----:B------:R-:W0:Y:S01]  /*1b980*/  MUFU.EX2 R174, R174 ;  /* 0x000000ae00ae7308 */ /* 0x000e220000000800 */
[----:B-1----:R-:W-:-:S01]  /*1b990*/  FADD.FTZ R11, R157, R11 ;  /* 0x0000000b9d0b7221 */ /* 0x002fc20000010000 */
[----:B------:R-:W-:-:S06]  /*1b9a0*/  PRMT R169, R172, 0x654, R169 ;  /* 0x00000654aca97816 */ /* 0x000fcc00000000a9 */
[----:B------:R-:W1:Y:S01]  /*1b9b0*/  MUFU.EX2 R168, R168 ;  /* 0x000000a800a87308 */ /* 0x000e620000000800 */
[----:B--2---:R-:W-:-:S07]  /*1b9c0*/  FADD.FTZ R225, R170, R225 ;  /* 0x000000e1aae17221 */ /* 0x004fce0000010000 */
[----:B------:R-:W2:Y:S01]  /*1b9d0*/  MUFU.EX2 R175, R175 ;  /* 0x000000af00af7308 */ /* 0x000ea20000000800 */
[----:B------:R-:W-:-:S01]  /*1b9e0*/  FFMA.FTZ R180, R2, R180, -R159 ;  /* 0x000000b402b47223 */ /* 0x000fc2000001089f */
[----:B----4-:R-:W-:-:S06]  /*1b9f0*/  FADD.FTZ R11, R158, R11 ;  /* 0x0000000b9e0b7221 */ /* 0x010fcc0000010000 */
[----:B------:R-:W4:Y:S01]  /*1ba00*/  MUFU.EX2 R161, R161 ;  /* 0x000000a100a17308 */ /* 0x000f220000000800 */
[----:B------:R-:W-:-:S01]  /*1ba10*/  FFMA.FTZ R10, R2, R181, -R159 ;  /* 0x000000b5020a7223 */ /* 0x000fc2000001089f */
[----:B---3--:R-:W-:Y:S01]  /*1ba20*/  FADD.FTZ R225, R171, R225 ;  /* 0x000000e1abe17221 */ /* 0x008fe20000010000 */
[----:B------:R3:W-:Y:S05]  /*1ba30*/  SYNCS.ARRIVE.TRANS64.RED.A1T0 RZ, [R169+URZ], RZ ;  /* 0x000000ffa9ff79a7 */ /* 0x0007ea000810043f */
[----:B------:R-:W4:Y:S01]  /*1ba40*/  MUFU.EX2 R178, R178 ;  /* 0x000000b200b27308 */ /* 0x000f220000000800 */
[----:B------:R-:W-:Y:S01]  /*1ba50*/  F2FP.SATFINITE.E4M3.F32.PACK_AB_MERGE_C R155, R167, R166, RZ ;  /* 0x000000a6a79b723e */ /* 0x000fe200048070ff */
[----:B0-----:R-:W-:-:S06]  /*1ba60*/  FADD.FTZ R11, R165, R11 ;  /* 0x0000000ba50b7221 */ /* 0x001fcc0000010000 */
[----:B------:R-:W0:Y:S01]  /*1ba70*/  MUFU.EX2 R164, R164 ;  /* 0x000000a400a47308 */ /* 0x000e220000000800 */
[----:B------:R-:W-:-:S07]  /*1ba80*/  FADD.FTZ R225, R174, R225 ;  /* 0x000000e1aee17221 */ /* 0x000fce0000010000 */
[----:B------:R-:W0:Y:S01]  /*1ba90*/  MUFU.EX2 R179, R179 ;  /* 0x000000b300b37308 */ /* 0x000e220000000800 */
[----:B------:R-:W-:-:S01]  /*1baa0*/  FFMA.FTZ R184, R2, R184, -R159 ;  /* 0x000000b802b87223 */ /* 0x000fc2000001089f */
[----:B------:R-:W-:Y:S01]  /*1bab0*/  F2FP.SATFINITE.E4M3.F32.PACK_AB_MERGE_C R155, R163, R162, R155 ;  /* 0x000000a2a39b723e */ /* 0x000fe2000480709b */
[----:B-1----:R-:W-:-:S05]  /*1bac0*/  FADD.FTZ R11, R168, R11 ;  /* 0x0000000ba80b7221 */ /* 0x002fca0000010000 */
[----:B---3--:R-:W1:Y:S01]  /*1bad0*/  MUFU.EX2 R169, R180 ;  /* 0x000000b400a97308 */ /* 0x008e620000000800 */
[----:B------:R-:W-:-:S01]  /*1bae0*/  FFMA.FTZ R163, R2, R185, -R159 ;  /* 0x000000b902a37223 */ /* 0x000fc2000001089f */
[----:B--2---:R-:W-:-:S06]  /*1baf0*/  FADD.FTZ R225, R175, R225 ;  /* 0x000000e1afe17221 */ /* 0x004fcc0000010000 */
[----:B------:R-:W2:Y:S01]  /*1bb00*/  MUFU.EX2 R182, R182 ;  /* 0x000000b600b67308 */ /* 0x000ea20000000800 */
[----:B----4-:R-:W-:-:S01]  /*1bb10*/  FADD.FTZ R11, R161, R11 ;  /* 0x0000000ba10b7221 */ /* 0x010fc20000010000 */
[----:B------:R-:W-:-:S06]  /*1bb20*/  FFMA.FTZ R188, R2, R188, -R159 ;  /* 0x000000bc02bc7223 */ /* 0x000fcc000001089f */
[----:B------:R-:W3:Y:S01]  /*1bb30*/  MUFU.EX2 R10, R10 ;  /* 0x0000000a000a7308 */ /* 0x000ee20000000800 */
[----:B------:R-:W-:-:S07]  /*1bb40*/  FADD.FTZ R225, R178, R225 ;  /* 0x000000e1b2e17221 */ /* 0x000fce0000010000 */
[----:B------:R-:W4:Y:S01]  /*1bb50*/  MUFU.EX2 R183, R183 ;  /* 0x000000b700b77308 */ /* 0x000f220000000800 */
[----:B------:R-:W-:Y:S01]  /*1bb60*/  F2FP.SATFINITE.E4M3.F32.PACK_AB_MERGE_C R172, R160, R156, RZ ;  /* 0x0000009ca0ac723e */ /* 0x000fe200048070ff */
[----:B0-----:R-:W-:-:S06]  /*1bb70*/  FADD.FTZ R11, R164, R11 ;  /* 0x0000000ba40b7221 */ /* 0x001fcc0000010000 */
[----:B------:R-:W0:Y:S01]  /*1bb80*/  MUFU.EX2 R162, R184 ;  /* 0x000000b800a27308 */ /* 0x000e220000000800 */
[----:B------:R-:W-:-:S01]  /*1bb90*/  FFMA.FTZ R189, R2, R189, -R159 ;  /* 0x000000bd02bd7223 */ /* 0x000fc2000001089f */
[----:B------:R-:W-:-:S06]  /*1bba0*/  FADD.FTZ R225, R179, R225 ;  /* 0x000000e1b3e17221 */ /* 0x000fcc0000010000 */
[----:B------:R-:W0:Y:S01]  /*1bbb0*/  MUFU.EX2 R186, R186 ;  /* 0x000000ba00ba7308 */ /* 0x000e220000000800 */
[----:B------:R-:W-:Y:S01]  /*1bbc0*/  F2FP.SATFINITE.E4M3.F32.PACK_AB_MERGE_C R154, R20, R154, R172 ;  /* 0x0000009a149a723e */ /* 0x000fe200048070ac */
[----:B-1----:R-:W-:-:S06]  /*1bbd0*/  FADD.FTZ R11, R169, R11 ;  /* 0x0000000ba90b7221 */ /* 0x002fcc0000010000 */
[----:B------:R-:W1:Y:S01]  /*1bbe0*/  MUFU.EX2 R163, R163 ;  /* 0x000000a300a37308 */ /* 0x000e620000000800 */
[----:B------:R-:W-:-:S01]  /*1bbf0*/  FFMA.FTZ R20, R2, R192, -R159 ;  /* 0x000000c002147223 */ /* 0x000fc2000001089f */
[----:B--2---:R-:W-:-:S06]  /*1bc00*/  FADD.FTZ R225, R182, R225 ;  /* 0x000000e1b6e17221 */ /* 0x004fcc0000010000 */
[----:B------:R-:W2:Y:S01]  /*1bc10*/  MUFU.EX2 R187, R187 ;  /* 0x000000bb00bb7308 */ /* 0x000ea20000000800 */
[----:B---3--:R-:W-:-:S01]  /*1bc20*/  FADD.FTZ R11, R10, R11 ;  /* 0x0000000b0a0b7221 */ /* 0x008fc20000010000 */
[----:B------:R-:W-:-:S06]  /*1bc30*/  FFMA.FTZ R166, R2, R193, -R159 ;  /* 0x000000c102a67223 */ /* 0x000fcc000001089f */
[----:B------:R-:W3:Y:S01]  /*1bc40*/  MUFU.EX2 R188, R188 ;  /* 0x000000bc00bc7308 */ /* 0x000ee20000000800 */
[----:B----4-:R-:W-:-:S07]  /*1bc50*/  FADD.FTZ R225, R183, R225 ;  /* 0x000000e1b7e17221 */ /* 0x010fce0000010000 */
[----:B------:R-:W4:Y:S01]  /*1bc60*/  MUFU.EX2 R190, R190 ;  /* 0x000000be00be7308 */ /* 0x000f220000000800 */
        /* <DEDUP_REMOVED lines=43> */
[----:B----4-:R-:W-:-:S01]  /*1bf20*/  FADD.FTZ R225, R202, R225 ;  /* 0x000000e1cae17221 */ /* 0x010fc20000010000 */
[----:B------:R-:W-:-:S06]  /*1bf30*/  FFMA.FTZ R159, R2, R213, -R159 ;  /* 0x000000d5029f7223 */ /* 0x000fcc000001089f */
[----:B------:R-:W4:Y:S01]  /*1bf40*/  MUFU.EX2 R207, R207 ;  /* 0x000000cf00cf7308 */ /* 0x000f220000000800 */
[----:B0-----:R-:W-:-:S01]  /*1bf50*/  FADD.FTZ R11, R201, R11 ;  /* 0x0000000bc90b7221 */ /* 0x001fc20000010000 */
[----:B------:R-:W-:-:S06]  /*1bf60*/  FADD.FTZ R225, R203, R225 ;  /* 0x000000e1cbe17221 */ /* 0x000fcc0000010000 */
[----:B------:R-:W0:Y:S08]  /*1bf70*/  MUFU.EX2 R208, R208 ;  /* 0x000000d000d07308 */ /* 0x000e300000000800 */
[----:B------:R-:W0:Y:S01]  /*1bf80*/  MUFU.EX2 R210, R210 ;  /* 0x000000d200d27308 */ /* 0x000e220000000800 */
[----:B-1----:R-:W-:-:S01]  /*1bf90*/  FADD.FTZ R11, R204, R11 ;  /* 0x0000000bcc0b7221 */ /* 0x002fc20000010000 */
[----:B--2---:R-:W-:-:S06]  /*1bfa0*/  FADD.FTZ R225, R206, R225 ;  /* 0x000000e1cee17221 */ /* 0x004fcc0000010000 */
[----:B------:R-:W1:Y:S08]  /*1bfb0*/  MUFU.EX2 R209, R209 ;  /* 0x000000d100d17308 */ /* 0x000e700000000800 */
[----:B------:R-:W2:Y:S01]  /*1bfc0*/  MUFU.EX2 R211, R211 ;  /* 0x000000d300d37308 */ /* 0x000ea20000000800 */
[----:B---3--:R-:W-:-:S01]  /*1bfd0*/  FADD.FTZ R11, R205, R11 ;  /* 0x0000000bcd0b7221 */ /* 0x008fc20000010000 */
[----:B----4-:R-:W-:-:S06]  /*1bfe0*/  FADD.FTZ R225, R207, R225 ;  /* 0x000000e1cfe17221 */ /* 0x010fcc0000010000 */
[----:B------:R-:W3:Y:S01]  /*1bff0*/  MUFU.EX2 R212, R212 ;  /* 0x000000d400d47308 */ /* 0x000ee20000000800 */
[----:B------:R-:W-:-:S07]  /*1c000*/  LOP3.LUT P0, RZ, R23, 0x100, RZ, 0xc0, !PT ;  /* 0x0000010017ff7812 */ /* 0x000fce000780c0ff */
[----:B------:R-:W4:Y:S08]  /*1c010*/  MUFU.EX2 R214, R214 ;  /* 0x000000d600d67308 */ /* 0x000f300000000800 */
[----:B------:R-:W4:Y:S08]  /*1c020*/  MUFU.EX2 R215, R215 ;  /* 0x000000d700d77308 */ /* 0x000f300000000800 */
[----:B------:R-:W4:Y:S01]  /*1c030*/  MUFU.EX2 R159, R159 ;  /* 0x0000009f009f7308 */ /* 0x000f220000000800 */
[----:B0-----:R-:W-:-:S01]  /*1c040*/  FADD.FTZ R11, R208, R11 ;  /* 0x0000000bd00b7221 */ /* 0x001fc20000010000 */
[----:B------:R-:W-:Y:S01]  /*1c050*/  FADD.FTZ R225, R210, R225 ;  /* 0x000000e1d2e17221 */ /* 0x000fe20000010000 */
[----:B------:R-:W-:-:S02]  /*1c060*/  F2FP.SATFINITE.E4M3.F32.PACK_AB_MERGE_C R169, R10, R169, RZ ;  /* 0x000000a90aa9723e */ /* 0x000fc400048070ff */
[----:B-1----:R-:W-:Y:S01]  /*1c070*/  FADD.FTZ R11, R209, R11 ;  /* 0x0000000bd10b7221 */ /* 0x002fe20000010000 */
[----:B--2---:R-:W-:-:S01]  /*1c080*/  FADD.FTZ R10, R211, R225 ;  /* 0x000000e1d30a7221 */ /* 0x004fc20000010000 */
[----:B------:R-:W-:Y:S02]  /*1c090*/  F2FP.SATFINITE.E4M3.F32.PACK_AB_MERGE_C R156, R168, R165, RZ ;  /* 0x000000a5a89c723e */ /* 0x000fe400048070ff */
[----:B------:R-:W-:Y:S01]  /*1c0a0*/  F2FP.SATFINITE.E4M3.F32.PACK_AB_MERGE_C R160, R189, R188, RZ ;  /* 0x000000bcbda0723e */ /* 0x000fe200048070ff */
[----:B---3--:R-:W-:Y:S01]  /*1c0b0*/  FADD.FTZ R11, R212, R11 ;  /* 0x0000000bd40b7221 */ /* 0x008fe20000010000 */
[----:B------:R-:W-:Y:S01]  /*1c0c0*/  F2FP.SATFINITE.E4M3.F32.PACK_AB_MERGE_C R196, R197, R196, RZ ;  /* 0x000000c4c5c4723e */ /* 0x000fe200048070ff */
[----:B----4-:R-:W-:Y:S01]  /*1c0d0*/  FADD.FTZ R10, R214, R10 ;  /* 0x0000000ad60a7221 */ /* 0x010fe20000010000 */
[----:B------:R-:W-:Y:S02]  /*1c0e0*/  F2FP.SATFINITE.E4M3.F32.PACK_AB_MERGE_C R174, R175, R174, RZ ;  /* 0x000000aeafae723e */ /* 0x000fe400048070ff */
[----:B------:R-:W-:-:S02]  /*1c0f0*/  F2FP.SATFINITE.E4M3.F32.PACK_AB_MERGE_C R182, R183, R182, RZ ;  /* 0x000000b6b7b6723e */ /* 0x000fc400048070ff */
[----:B------:R-:W-:Y:S02]  /*1c100*/  F2FP.SATFINITE.E4M3.F32.PACK_AB_MERGE_C R190, R191, R190, RZ ;  /* 0x000000bebfbe723e */ /* 0x000fe400048070ff */
[----:B------:R-:W-:Y:S02]  /*1c110*/  F2FP.SATFINITE.E4M3.F32.PACK_AB_MERGE_C R198, R199, R198, RZ ;  /* 0x000000c6c7c6723e */ /* 0x000fe400048070ff */
[----:B------:R-:W-:Y:S02]  /*1c120*/  F2FP.SATFINITE.E4M3.F32.PACK_AB_MERGE_C R204, R205, R204, RZ ;  /* 0x000000cccdcc723e */ /* 0x000fe400048070ff */
[----:B------:R-:W-:Y:S02]  /*1c130*/  F2FP.SATFINITE.E4M3.F32.PACK_AB_MERGE_C R165, R207, R206, RZ ;  /* 0x000000cecfa5723e */ /* 0x000fe400048070ff */
[----:B------:R-:W-:Y:S02]  /*1c140*/  F2FP.SATFINITE.E4M3.F32.PACK_AB_MERGE_C R167, R215, R214, RZ ;  /* 0x000000d6d7a7723e */ /* 0x000fe400048070ff */
[C---:B------:R-:W-:Y:S01]  /*1c150*/  F2FP.SATFINITE.E4M3.F32.PACK_AB_MERGE_C R168, R159.reuse, R212, RZ ;  /* 0x000000d49fa8723e */ /* 0x040fe200048070ff */
[----:B------:R-:W-:-:S01]  /*1c160*/  FADD.FTZ R11, R159, R11 ;  /* 0x0000000b9f0b7221 */ /* 0x000fc20000010000 */
[----:B------:R-:W-:-:S02]  /*1c170*/  F2FP.SATFINITE.E4M3.F32.PACK_AB_MERGE_C R156, R158, R157, R156 ;  /* 0x0000009d9e9c723e */ /* 0x000fc4000480709c */
[----:B------:R-:W-:Y:S01]  /*1c180*/  F2FP.SATFINITE.E4M3.F32.PACK_AB_MERGE_C R160, R163, R162, R160 ;  /* 0x000000a2a3a0723e */ /* 0x000fe200048070a0 */
[----:B------:R-:W-:Y:S01]  /*1c190*/  FADD.FTZ R10, R215, R10 ;  /* 0x0000000ad70a7221 */ /* 0x000fe20000010000 */
[----:B------:R-:W-:Y:S01]  /*1c1a0*/  F2FP.SATFINITE.E4M3.F32.PACK_AB_MERGE_C R158, R164, R161, R169 ;  /* 0x000000a1a49e723e */ /* 0x000fe200048070a9 */
[----:B------:R-:W-:Y:S01]  /*1c1b0*/  FMUL.FTZ R24, R24, R14 ;  /* 0x0000000e18187220 */ /* 0x000fe20000410000 */
        /* <DEDUP_REMOVED lines=136> */
[----:B------:R-:W-:Y:S06]  /*1ca40*/  @!P0 BRA `(.L_x_3240) ;  /* 0x0000000000048947 */ /* 0x000fec0003800000 */
[----:B------:R-:W-:Y:S01]  /*1ca50*/  BPT.TRAP 0x1 ;  /* 0x000000040000795c */ /* 0x000fe20000300000 */
.L_x_3240:
[----:B-----5:R0:W1:Y:S01]  /*1ca60*/  SYNCS.PHASECHK.TRANS64.TRYWAIT P1, [R5+URZ+0x38850], R6 ;  /* 0x03885006050075a7 */ /* 0x020062000802017f */
[----:B------:R-:W-:Y:S05]  /*1ca70*/  @!P0 BRA `(.L_x_3241) ;  /* 0x0000000000048947 */ /* 0x000fea0003800000 */
[----:B------:R-:W-:Y:S01]  /*1ca80*/  BPT.TRAP 0x1 ;  /* 0x000000040000795c */ /* 0x000fe20000300000 */
.L_x_3241:
[----:B------:R-:W-:Y:S04]  /*1ca90*/  BSSY B0, `(.L_x_3242) ;  /* 0x0000004000007945 */ /* 0x000fe80003800000 */
[----:B-1----:R-:W-:Y:S05]  /*1caa0*/  @P1 BRA `(.L_x_3243) ;  /* 0x0000000000081947 */ /* 0x002fea0003800000 */
[----:B------:R-:W1:Y:S02]  /*1cab0*/  SYNCS.PHASECHK.TRANS64.TRYWAIT P1, [R5+URZ+0x38850], R6 ;  /* 0x03885006050075a7 */ /* 0x000e64000802017f */
[----:B-1----:R-:W-:Y:S05]  /*1cac0*/  @!P1 BRA `(.L_x_3244) ;  /* 0x00000160001c9947 */ /* 0x002fea0003800000 */
.L_x_3243:
[----:B------:R-:W-:Y:S05]  /*1cad0*/  BSYNC B0 ;  /* 0x0000000000007941 */ /* 0x000fea0003800000 */
.L_x_3242:
[----:B------:R-:W2:Y:S01]  /*1cae0*/  S2R R14, SR_TID.X ;  /* 0x00000000000e7919 */ /* 0x000ea20000002100 */
[----:B01----:R-:W-:Y:S01]  /*1caf0*/  LEA R6, R7, UR41, 0xb ;  /* 0x0000002907067c11 */ /* 0x003fe2000f8e58ff */
[----:B------:R-:W-:Y:S01]  /*1cb00*/  IMAD.MOV.U32 R7, RZ, RZ, 0x40000040 ;  /* 0x40000040ff077424 */ /* 0x000fe200078e00ff */
[----:B------:R-:W-:Y:S05]  /*1cb10*/  WARPSYNC.ALL ;  /* 0x0000000000007948 */ /* 0x000fea0003800000 */
[----:B------:R-:W-:Y:S01]  /*1cb20*/  R2UR UR7, R7 ;  /* 0x00000000070772ca */ /* 0x000fe200000e0000 */
[----:B------:R-:W-:Y:S01]  /*1cb30*/  IMAD.MOV.U32 R15, RZ, RZ, 0x40000040 ;  /* 0x40000040ff0f7424 */ /* 0x000fe200078e00ff */
[----:B------:R-:W-:-:S02]  /*1cb40*/  R2UR UR6, R6 ;  /* 0x00000000060672ca */ /* 0x000fc400000e0000 */
[----:B--2---:R-:W-:-:S05]  /*1cb50*/  SHF.R.U32.HI R14, RZ, 0x7, R14 ;  /* 0x00000007ff0e7819 */ /* 0x004fca000001160e */
        /* <DEDUP_REMOVED lines=9> */
[----:B------:R-:W-:Y:S01]  /*1cbf0*/  VIADD R6, R6, 0x6 ;  /* 0x0000000606067836 */ /* 0x000fe20000000000 */
[----:B------:R-:W-:Y:S01]  /*1cc00*/  MOV R15, 0x40000040 ;  /* 0x40000040000f7802 */ /* 0x000fe20000000f00 */
        /* <DEDUP_REMOVED lines=19> */
.L_x_3245:
[----:B------:R-:W2:Y:S01]  /*1cd40*/  LDL R7, [R1+0x34] ;  /* 0x0000340001077983 */ /* 0x000ea20000100800 */
[----:B------:R-:W-:Y:S02]  /*1cd50*/  VIADD R5, R5, 0x38860 ;  /* 0x0003886005057836 */ /* 0x000fe40000000000 */
[----:B------:R-:W-:Y:S02]  /*1cd60*/  IMAD.U32 R6, RZ, RZ, UR37 ;  /* 0x00000025ff067e24 */ /* 0x000fe4000f8e00ff */
[----:B------:R-:W-:Y:S02]  /*1cd70*/  IMAD.MOV.U32 R15, RZ, RZ, R0 ;  /* 0x000000ffff0f7224 */ /* 0x000fe400078e0000 */
[----:B------:R-:W-:Y:S01]  /*1cd80*/  IMAD.MOV.U32 R14, RZ, RZ, R3 ;  /* 0x000000ffff0e7224 */ /* 0x000fe200078e0003 */
[----:B------:R-:W-:-:S04]  /*1cd90*/  PRMT R5, R6, 0x654, R5 ;  /* 0x0000065406057816 */ /* 0x000fc80000000005 */
[----:B------:R0:W-:Y:S01]  /*1cda0*/  SYNCS.ARRIVE.TRANS64.RED.A1T0 RZ, [R5+URZ], RZ ;  /* 0x000000ff05ff79a7 */ /* 0x0001e2000810043f */
[C---:B--2---:R-:W-:Y:S01]  /*1cdb0*/  ISETP.GT.AND P1, PT, R4.reuse, R7, PT ;  /* 0x000000070400720c */ /* 0x044fe20003f24270 */
[----:B------:R-:W-:-:S12]  /*1cdc0*/  VIADD R4, R4, 0xffffffff ;  /* 0xffffffff04047836 */ /* 0x000fd80000000000 */
[----:B0-----:R-:W-:Y:S05]  /*1cdd0*/  @P1 BRA `(.L_x_3246) ;  /* 0xffffffd000101947 */ /* 0x001fea000383ffff */
.L_x_3234:
[----:B------:R-:W2:Y:S02]  /*1cde0*/  LDL R5, [R1+0x3c] ;  /* 0x00003c0001057983 */ /* 0x000ea40000100800 */
[----:B--2---:R-:W-:-:S13]  /*1cdf0*/  ISETP.GE.AND P1, PT, R4, R5, PT ;  /* 0x000000050400720c */ /* 0x004fda0003f26270 */
[----:B------:R-:W-:Y:S05]  /*1ce00*/  @!P1 BRA `(.L_x_3247) ;  /* 0x0000002400689947 */ /* 0x000fea0003800000 */
[----:B------:R-:W-:Y:S02]  /*1ce10*/  IMAD.MOV.U32 R14, RZ, RZ, R0 ;  /* 0x000000ffff0e7224 */ /* 0x000fe400078e0000 */
[----:B------:R-:W-:-:S07]  /*1ce20*/  IMAD.MOV.U32 R20, RZ, RZ, R3 ;  /* 0x000000ffff147224 */ /* 0x000fce00078e0003 */
.L_x_3259:
[----:B------:R-:W-:Y:S01]  /*1ce30*/  IADD3 R222, R222, 0x1, RZ ;  /* 0x00000001dede7810 */ /* 0x000fe20007ffe0ff */
        /* <DEDUP_REMOVED lines=8> */
.L_x_3248:
[----:B------:R-:W-:Y:S01]  /*1cec0*/  IMAD R5, R222, 0x8, R216 ;  /* 0x00000008de057824 */ /* 0x000fe200078e02d8 */
[----:B------:R-:W-:-:S04]  /*1ced0*/  SHF.L.U32 R6, R223, 0x1f, RZ ;  /* 0x0000001fdf067819 */ /* 0x000fc800000006ff */
[----:B------:R0:W1:Y:S01]  /*1cee0*/  SYNCS.PHASECHK.TRANS64.TRYWAIT P1, [R5+URZ+0x38830], R6 ;  /* 0x03883006050075a7 */ /* 0x000062000802017f */
[----:B------:R-:W-:Y:S05]  /*1cef0*/  @!P0 BRA `(.L_x_3249) ;  /* 0x0000000000048947 */ /* 0x000fea0003800000 */
[----:B------:R-:W-:Y:S01]  /*1cf00*/  BPT.TRAP 0x1 ;  /* 0x000000040000795c */ /* 0x000fe20000300000 */
.L_x_3249:
[----:B------:R-:W-:Y:S01]  /*1cf10*/  LEA R152, R7, UR40, 0xb ;  /* 0x0000002807987c11 */ /* 0x000fe2000f8e58ff */
[----:B------:R-:W-:-:S04]  /*1cf20*/  IMAD.MOV.U32 R153, RZ, RZ, 0x40000040 ;  /* 0x40000040ff997424 */ /* 0x000fc800078e00ff */
[C---:B------:R-:W-:Y:S02]  /*1cf30*/  VIADD R154, R152.reuse, 0x2 ;  /* 0x00000002989a7836 */ /* 0x040fe40000000000 */
[----:B------:R-:W-:Y:S01]  /*1cf40*/  VIADD R0, R152, 0x4 ;  /* 0x0000000498007836 */ /* 0x000fe20000000000 */
[----:B-1----:R-:W-:Y:S06]  /*1cf50*/  @P1 BRA `(.L_x_3250) ;  /* 0x0000000000081947 */ /* 0x002fec0003800000 */
[----:B------:R-:W1:Y:S02]  /*1cf60*/  SYNCS.PHASECHK.TRANS64.TRYWAIT P1, [R5+URZ+0x38830], R6 ;  /* 0x03883006050075a7 */ /* 0x000e64000802017f */
[----:B-1----:R-:W-:Y:S05]  /*1cf70*/  @!P1 BRA `(.L_x_3251) ;  /* 0x0000015c00049947 */ /* 0x002fea0003800000 */
.L_x_3250:
[----:B------:R2:W-:Y:S04]  /*1cf80*/  STL [R1+0x1b0], R14 ;  /* 0x0001b00e01007387 */ /* 0x0005e80000100800 */
[----:B--2---:R-:W2:Y:S04]  /*1cf90*/  LDL.64 R14, [R1+0x18] ;  /* 0x00001800010e7983 */ /* 0x004ea80000100a00 */
[----:B------:R3:W-:Y:S04]  /*1cfa0*/  STL.64 [R1+0x1a8], R10 ;  /* 0x0001a80a01007387 */ /* 0x0007e80000100a00 */
[----:B---3--:R-:W3:Y:S01]  /*1cfb0*/  LDL.64 R10, [R1+0x10] ;  /* 0x00001000010a7983 */ /* 0x008ee20000100a00 */
[----:B------:R-:W-:Y:S05]  /*1cfc0*/  WARPSYNC.ALL ;  /* 0x0000000000007948 */ /* 0x000fea0003800000 */
[----:B------:R-:W-:Y:S01]  /*1cfd0*/  R2UR UR10, R154 ;  /* 0x000000009a0a72ca */ /* 0x000fe200000e0000 */
[C---:B------:R-:W-:Y:S01]  /*1cfe0*/  VIADD R156, R152.reuse, 0x6 ;  /* 0x00000006989c7836 */ /* 0x040fe20000000000 */
[----:B------:R-:W-:Y:S01]  /*1cff0*/  MOV R157, 0x40000040 ;  /* 0x40000040009d7802 */ /* 0x000fe20000000f00 */
[----:B------:R-:W-:Y:S01]  /*1d000*/  IMAD.MOV.U32 R154, RZ, RZ, R0 ;  /* 0x000000ffff9a7224 */ /* 0x000fe200078e0000 */
[C---:B------:R-:W-:Y:S01]  /*1d010*/  R2UR UR6, R152.reuse ;  /* 0x00000000980672ca */ /* 0x040fe200000e0000 */
[----:B------:R-:W-:Y:S01]  /*1d020*/  VIADD R158, R152, 0x404 ;  /* 0x00000404989e7836 */ /* 0x000fe20000000000 */
[----:B------:R-:W-:Y:S01]  /*1d030*/  R2UR UR18, R156 ;  /* 0x000000009c1272ca */ /* 0x000fe200000e0000 */
[----:B------:R-:W-:Y:S01]  /*1d040*/  VIADD R156, R152, 0x402 ;  /* 0x00000402989c7836 */ /* 0x000fe20000000000 */
[----:B------:R-:W-:Y:S01]  /*1d050*/  R2UR UR14, R154 ;  /* 0x000000009a0e72ca */ /* 0x000fe200000e0000 */
[----:B------:R-:W-:Y:S01]  /*1d060*/  VIADD R154, R152, 0x400 ;  /* 0x00000400989a7836 */ /* 0x000fe20000000000 */
[----:B------:R-:W-:Y:S01]  /*1d070*/  R2UR UR7, R153 ;  /* 0x00000000990772ca */ /* 0x000fe200000e0000 */
[----:B------:R-:W-:Y:S01]  /*1d080*/  IMAD.MOV.U32 R155, RZ, RZ, 0x40000040 ;  /* 0x40000040ff9b7424 */ /* 0x000fe200078e00ff */
[----:B------:R-:W-:Y:S01]  /*1d090*/  R2UR UR4, R8 ;  /* 0x00000000080472ca */ /* 0x000fe200000e0000 */
[----:B------:R-:W-:Y:S01]  /*1d0a0*/  VIADD R152, R152, 0x406 ;  /* 0x0000040698987836 */ /* 0x000fe20000000000 */
[----:B------:R-:W-:Y:S01]  /*1d0b0*/  R2UR UR5, R9 ;  /* 0x00000000090572ca */ /* 0x000fe200000e0000 */
[----:B------:R-:W-:Y:S01]  /*1d0c0*/  IMAD.MOV.U32 R159, RZ, RZ, 0x40000040 ;  /* 0x40000040ff9f7424 */ /* 0x000fe200078e00ff */
[----:B------:R0:W-:Y:S01]  /*1d0d0*/  STL.64 [R1+0x1a0], R6 ;  /* 0x0001a00601007387 */ /* 0x0001e20000100a00 */
[----:B------:R-:W-:Y:S01]  /*1d0e0*/  IMAD.MOV.U32 R153, RZ, RZ, 0x40000040 ;  /* 0x40000040ff997424 */ /* 0x000fe200078e00ff */
[----:B------:R-:W-:-:S02]  /*1d0f0*/  R2UR UR11, R155 ;  /* 0x000000009b0b72ca */ /* 0x000fc400000e0000 */
[----:B------:R-:W-:Y:S02]  /*1d100*/  R2UR UR15, R155 ;  /* 0x000000009b0f72ca */ /* 0x000fe400000e0000 */
[----:B------:R-:W-:Y:S02]  /*1d110*/  R2UR UR19, R157 ;  /* 0x000000009d1372ca */ /* 0x000fe400000e0000 */
[----:B------:R-:W-:Y:S02]  /*1d120*/  R2UR UR22, R154 ;  /* 0x000000009a1672ca */ /* 0x000fe400000e0000 */
[----:B------:R-:W-:Y:S02]  /*1d130*/  R2UR UR23, R155 ;  /* 0x000000009b1772ca */ /* 0x000fe400000e0000 */
[----:B------:R-:W-:Y:S01]  /*1d140*/  R2UR UR26, R156 ;  /* 0x000000009c1a72ca */ /* 0x000fe200000e0000 */
[----:B01----:R-:W4:Y:S01]  /*1d150*/  LDL.64 R6, [R1+0x8] ;  /* 0x0000080001067983 */ /* 0x003f220000100a00 */
[----:B------:R-:W-:-:S02]  /*1d160*/  R2UR UR27, R157 ;  /* 0x000000009d1b72ca */ /* 0x000fc400000e0000 */
[----:B------:R-:W-:Y:S01]  /*1d170*/  R2UR UR30, R158 ;  /* 0x000000009e1e72ca */ /* 0x000fe200000e0000 */
[----:B------:R0:W-:Y:S01]  /*1d180*/  STL.64 [R1+0x198], R4 ;  /* 0x0001980401007387 */ /* 0x0001e20000100a00 */
[----:B------:R-:W-:Y:S02]  /*1d190*/  R2UR UR31, R159 ;  /* 0x000000009f1f72ca */ /* 0x000fe400000e0000 */
[----:B------:R-:W-:Y:S02]  /*1d1a0*/  R2UR UR34, R152 ;  /* 0x00000000982272ca */ /* 0x000fe400000e0000 */
[----:B------:R-:W-:Y:S02]  /*1d1b0*/  R2UR UR35, R153 ;  /* 0x00000000992372ca */ /* 0x000fe400000e0000 */
[----:B------:R-:W-:Y:S01]  /*1d1c0*/  WARPGROUP.ARRIVE ;  /* 0x00000000000079c5 */ /* 0x000fe20000000000 */
[----:B0-----:R-:W4:Y:S05]  /*1d1d0*/  LDL.64 R4, [R1] ;  /* 0x0000000001047983 */ /* 0x001f2a0000100a00 */
[----:B------:R-:W-:Y:S03]  /*1d1e0*/  QGMMA.64x128x32.F32.E4M3.E4M3 R152, gdesc[UR4], RZ, !UPT, gsb0 ;  /* 0x01e00000049879f3 */ /* 0x000fe6000c0008ff */
[----:B------:R-:W-:-:S02]  /*1d1f0*/  WARPGROUP.DEPBAR.LE gsb0, 0x0 ;  /* 0x00008000000079c5 */ /* 0x000fc40000010000 */
[----:B------:R-:W-:Y:S01]  /*1d200*/  WARPGROUP.ARRIVE ;  /* 0x00000000000079c5 */ /* 0x000fe20000000000 */
[----:B--2---:R-:W-:Y:S02]  /*1d210*/  R2UR UR8, R14 ;  /* 0x000000000e0872ca */ /* 0x004fe400000e0000 */
[----:B------:R-:W-:Y:S01]  /*1d220*/  R2UR UR9, R15 ;  /* 0x000000000f0972ca */ /* 0x000fe200000e0000 */
[----:B------:R0:W5:-:S12]  /*1d230*/  LDL.LU R14, [R1+0x1b0] ;  /* 0x0001b000010e7983 */ /* 0x0001580000300800 */
[----:B------:R-:W-:Y:S01]  /*1d240*/  QGMMA.64x128x32.F32.E4M3.E4M3 R152, gdesc[UR8], R152, gsb0 ;  /* 0x01e00000089879f3 */ /* 0x000fe20008000898 */
[----:B---3--:R-:W-:Y:S02]  /*1d250*/  R2UR UR12, R10 ;  /* 0x000000000a0c72ca */ /* 0x008fe400000e0000 */
        /* <DEDUP_REMOVED lines=10> */
[----:B------:R-:W-:Y:S02]  /*1d300*/  R2UR UR21, R5 ;  /* 0x00000000051572ca */ /* 0x000fe400000e0000 */
[----:B------:R-:W-:Y:S01]  /*1d310*/  R2UR UR25, R229 ;  /* 0x00000000e51972ca */ /* 0x000fe200000e0000 */
[----:B------:R0:W5:Y:S01]  /*1d320*/  LDL.LU.64 R4, [R1+0x198] ;  /* 0x0001980001047983 */ /* 0x0001620000300a00 */
[----:B------:R-:W-:-:S02]  /*1d330*/  WARPGROUP.DEPBAR.LE gsb0, 0x0 ;  /* 0x00008000000079c5 */ /* 0x000fc40000010000 */
        /* <DEDUP_REMOVED lines=25> */
.L_x_3252:
        /* <DEDUP_REMOVED lines=36> */
[----:B------:R-:W-:Y:S01]  /*1d710*/  FADD.FTZ R0, -R3, R20 ;  /* 0x0000001403007221 */ /* 0x000fe20000010100 */
[----:B------:R-:W-:-:S03]  /*1d720*/  FFMA.FTZ R15, R2, R3, -8 ;  /* 0xc1000000020f7423 */ /* 0x000fc60000010003 */
[C---:B------:R-:W-:Y:S01]  /*1d730*/  FMUL.FTZ R0, R2.reuse, R0 ;  /* 0x0000000002007220 */ /* 0x040fe20000410000 */
[----:B------:R-:W-:-:S01]  /*1d740*/  FFMA.FTZ R152, R2, R152, -R15 ;  /* 0x0000009802987223 */ /* 0x000fc2000001080f */
[C-C-:B------:R-:W-:Y:S01]  /*1d750*/  FFMA.FTZ R153, R2.reuse, R153, -R15.reuse ;  /* 0x0000009902997223 */ /* 0x140fe2000001080f */
[----:B------:R-:W-:-:S01]  /*1d760*/  FFMA.FTZ R156, R2, R156, -R15 ;  /* 0x0000009c029c7223 */ /* 0x000fc2000001080f */
        /* <DEDUP_REMOVED lines=9> */
[----:B-1---5:R-:W-:Y:S01]  /*1d800*/  FMNMX.FTZ R0, R154, R14, !PT ;  /* 0x0000000e9a007209 */ /* 0x022fe20007810000 */
[C-C-:B------:R-:W-:Y:S01]  /*1d810*/  FFMA.FTZ R172, R2.reuse, R172, -R15.reuse ;  /* 0x000000ac02ac7223 */ /* 0x140fe2000001080f */
[----:B------:R-:W-:-:S01]  /*1d820*/  FFMA.FTZ R173, R2, R173, -R15 ;  /* 0x000000ad02ad7223 */ /* 0x000fc2000001080f */
[C-C-:B------:R-:W-:Y:S01]  /*1d830*/  FFMA.FTZ R176, R2.reuse, R176, -R15.reuse ;  /* 0x000000b002b07223 */ /* 0x140fe2000001080f */
[----:B------:R-:W-:Y:S01]  /*1d840*/  FMNMX.FTZ R0, R155, R0, !PT ;  /* 0x000000009b007209 */ /* 0x000fe20007810000 */
[C-C-:B------:R-:W-:Y:S01]  /*1d850*/  FFMA.FTZ R177, R2.reuse, R177, -R15.reuse ;  /* 0x000000b102b17223 */ /* 0x140fe2000001080f */
[----:B------:R-:W-:-:S01]  /*1d860*/  FFMA.FTZ R180, R2, R180, -R15 ;  /* 0x000000b402b47223 */ /* 0x000fc2000001080f */
[----:B------:R-:W1:Y:S01]  /*1d870*/  MUFU.EX2 R153, R153 ;  /* 0x0000009900997308 */ /* 0x000e620000000800 */
[----:B------:R-:W-:Y:S01]  /*1d880*/  FMNMX.FTZ R0, R158, R0, !PT ;  /* 0x000000009e007209 */ /* 0x000fe20007810000 */
[C-C-:B------:R-:W-:Y:S01]  /*1d890*/  FFMA.FTZ R181, R2.reuse, R181, -R15.reuse ;  /* 0x000000b502b57223 */ /* 0x140fe2000001080f */
[----:B------:R-:W-:-:S01]  /*1d8a0*/  FFMA.FTZ R184, R2, R184, -R15 ;  /* 0x000000b802b87223 */ /* 0x000fc2000001080f */
[C-C-:B------:R-:W-:Y:S01]  /*1d8b0*/  FFMA.FTZ R185, R2.reuse, R185, -R15.reuse ;  /* 0x000000b902b97223 */ /* 0x140fe2000001080f */
[----:B------:R-:W-:Y:S01]  /*1d8c0*/  FMNMX.FTZ R0, R159, R0, !PT ;  /* 0x000000009f007209 */ /* 0x000fe20007810000 */
[C-C-:B------:R-:W-:Y:S01]  /*1d8d0*/  FFMA.FTZ R188, R2.reuse, R188, -R15.reuse ;  /* 0x000000bc02bc7223 */ /* 0x140fe2000001080f */
[----:B------:R-:W-:-:S01]  /*1d8e0*/  FFMA.FTZ R189, R2, R189, -R15 ;  /* 0x000000bd02bd7223 */ /* 0x000fc2000001080f */
[----:B------:R-:W3:Y:S01]  /*1d8f0*/  MUFU.EX2 R156, R156 ;  /* 0x0000009c009c7308 */ /* 0x000ee20000000800 */
[----:B------:R-:W-:Y:S01]  /*1d900*/  FMNMX.FTZ R0, R162, R0, !PT ;  /* 0x00000000a2007209 */ /* 0x000fe20007810000 */
[----:B--2---:R-:W-:Y:S01]  /*1d910*/  FFMA.FTZ R11, R20, R11, R152 ;  /* 0x0000000b140b7223 */ /* 0x004fe20000010098 */
[----:B------:R-:W-:-:S01]  /*1d920*/  FFMA.FTZ R192, R2, R192, -R15 ;  /* 0x000000c002c07223 */ /* 0x000fc2000001080f */
[C-C-:B------:R-:W-:Y:S01]  /*1d930*/  FFMA.FTZ R193, R2.reuse, R193, -R15.reuse ;  /* 0x000000c102c17223 */ /* 0x140fe2000001080f */
[----:B------:R-:W-:Y:S01]  /*1d940*/  FMNMX.FTZ R0, R163, R0, !PT ;  /* 0x00000000a3007209 */ /* 0x000fe20007810000 */
[C-C-:B------:R-:W-:Y:S01]  /*1d950*/  FFMA.FTZ R196, R2.reuse, R196, -R15.reuse ;  /* 0x000000c402c47223 */ /* 0x140fe2000001080f */
[----:B------:R-:W-:-:S01]  /*1d960*/  FFMA.FTZ R197, R2, R197, -R15 ;  /* 0x000000c502c57223 */ /* 0x000fc2000001080f */
[----:B------:R-:W2:Y:S01]  /*1d970*/  MUFU.EX2 R157, R157 ;  /* 0x0000009d009d7308 */ /* 0x000ea20000000800 */
[----:B------:R-:W-:Y:S01]  /*1d980*/  FMNMX.FTZ R0, R166, R0, !PT ;  /* 0x00000000a6007209 */ /* 0x000fe20007810000 */
[----:B-1----:R-:W-:Y:S01]  /*1d990*/  FADD.FTZ R11, R153, R11 ;  /* 0x0000000b990b7221 */ /* 0x002fe20000010000 */
[----:B------:R-:W-:-:S01]  /*1d9a0*/  FFMA.FTZ R200, R2, R200, -R15 ;  /* 0x000000c802c87223 */ /* 0x000fc2000001080f */
[C-C-:B------:R-:W-:Y:S01]  /*1d9b0*/  FFMA.FTZ R201, R2.reuse, R201, -R15.reuse ;  /* 0x000000c902c97223 */ /* 0x140fe2000001080f */
[----:B------:R-:W-:Y:S01]  /*1d9c0*/  FMNMX.FTZ R0, R167, R0, !PT ;  /* 0x00000000a7007209 */ /* 0x000fe20007810000 */
[C-C-:B------:R-:W-:Y:S01]  /*1d9d0*/  FFMA.FTZ R204, R2.reuse, R204, -R15.reuse ;  /* 0x000000cc02cc7223 */ /* 0x140fe2000001080f */
[----:B------:R-:W-:-:S01]  /*1d9e0*/  FFMA.FTZ R205, R2, R205, -R15 ;  /* 0x000000cd02cd7223 */ /* 0x000fc2000001080f */
[----:B------:R-:W-:Y:S01]  /*1d9f0*/  FFMA.FTZ R208, R2, R208, -R15 ;  /* 0x000000d002d07223 */ /* 0x000fe2000001080f */
[----:B------:R-:W-:Y:S01]  /*1da00*/  FMNMX.FTZ R0, R170, R0, !PT ;  /* 0x00000000aa007209 */ /* 0x000fe20007810000 */
[----:B---3--:R-:W-:Y:S01]  /*1da10*/  FADD.FTZ R11, R156, R11 ;  /* 0x0000000b9c0b7221 */ /* 0x008fe20000010000 */
[----:B------:R-:W-:-:S01]  /*1da20*/  FFMA.FTZ R209, R2, R209, -R15 ;  /* 0x000000d102d17223 */ /* 0x000fc2000001080f */
[C-C-:B------:R-:W-:Y:S01]  /*1da30*/  FFMA.FTZ R212, R2.reuse, R212, -R15.reuse ;  /* 0x000000d402d47223 */ /* 0x140fe2000001080f */
[----:B------:R-:W-:Y:S01]  /*1da40*/  FMNMX.FTZ R0, R171, R0, !PT ;  /* 0x00000000ab007209 */ /* 0x000fe20007810000 */
[----:B------:R-:W-:Y:S01]  /*1da50*/  FFMA.FTZ R15, R2, R213, -R15 ;  /* 0x000000d5020f7223 */ /* 0x000fe2000001080f */
[----:B------:R-:W-:Y:S01]  /*1da60*/  MUFU.EX2 R161, R161 ;  /* 0x000000a100a17308 */ /* 0x000fe20000000800 */
[----:B------:R-:W-:Y:S01]  /*1da70*/  FMUL.FTZ R24, R24, R20 ;  /* 0x0000001418187220 */ /* 0x000fe20000410000 */
[----:B------:R-:W-:Y:S01]  /*1da80*/  FMNMX.FTZ R0, R174, R0, !PT ;  /* 0x00000000ae007209 */ /* 0x000fe20007810000 */
[----:B--2---:R-:W-:-:S01]  /*1da90*/  FADD.FTZ R11, R157, R11 ;  /* 0x0000000b9d0b7221 */ /* 0x004fc20000010000 */
[----:B------:R-:W-:Y:S01]  /*1daa0*/  F2FP.SATFINITE.E4M3.F32.PACK_AB_MERGE_C R156, R157, R156, RZ ;  /* 0x0000009c9d9c723e */ /* 0x000fe200048070ff */
[----:B------:R-:W-:Y:S01]  /*1dab0*/  FMUL.FTZ R25, R25, R20 ;  /* 0x0000001419197220 */ /* 0x000fe20000410000 */
[----:B------:R-:W-:Y:S01]  /*1dac0*/  FMNMX.FTZ R0, R175, R0, !PT ;  /* 0x00000000af007209 */ /* 0x000fe20007810000 */
[----:B------:R-:W-:Y:S01]  /*1dad0*/  FMUL.FTZ R28, R28, R20 ;  /* 0x000000141c1c7220 */ /* 0x000fe20000410000 */
[----:B------:R-:W-:Y:S01]  /*1dae0*/  F2FP.SATFINITE.E4M3.F32.PACK_AB_MERGE_C R152, R153, R152, R156 ;  /* 0x000000989998723e */ /* 0x000fe2000480709c */
[----:B------:R-:W1:Y:S01]  /*1daf0*/  MUFU.EX2 R213, R160 ;  /* 0x000000a000d57308 */ /* 0x000e620000000800 */
[----:B------:R-:W-:Y:S01]  /*1db00*/  FMNMX.FTZ R0, R178, R0, !PT ;  /* 0x00000000b2007209 */ /* 0x000fe20007810000 */
[-C--:B------:R-:W-:Y:S01]  /*1db10*/  FMUL.FTZ R29, R29, R20.reuse ;  /* 0x000000141d1d7220 */ /* 0x080fe20000410000 */
[-C--:B------:R-:W-:Y:S01]  /*1db20*/  FMUL.FTZ R32, R32, R20.reuse ;  /* 0x0000001420207220 */ /* 0x080fe20000410000 */
[----:B------:R-:W-:Y:S01]  /*1db30*/  FMUL.FTZ R33, R33, R20 ;  /* 0x0000001421217220 */ /* 0x000fe20000410000 */
[----:B------:R-:W-:Y:S01]  /*1db40*/  FMNMX.FTZ R0, R179, R0, !PT ;  /* 0x00000000b3007209 */ /* 0x000fe20007810000 */
[-C--:B------:R-:W-:Y:S01]  /*1db50*/  FMUL.FTZ R36, R36, R20.reuse ;  /* 0x0000001424247220 */ /* 0x080fe20000410000 */
[----:B------:R-:W-:Y:S01]  /*1db60*/  FMUL.FTZ R37, R37, R20 ;  /* 0x0000001425257220 */ /* 0x000fe20000410000 */
[----:B------:R-:W2:Y:S01]  /*1db70*/  MUFU.EX2 R164, R164 ;  /* 0x000000a400a47308 */ /* 0x000ea20000000800 */
[----:B------:R-:W-:Y:S01]  /*1db80*/  FMNMX.FTZ R0, R182, R0, !PT ;  /* 0x00000000b6007209 */ /* 0x000fe20007810000 */
[-C--:B------:R-:W-:Y:S01]  /*1db90*/  FMUL.FTZ R40, R40, R20.reuse ;  /* 0x0000001428287220 */ /* 0x080fe20000410000 */
[-C--:B------:R-:W-:Y:S01]  /*1dba0*/  FMUL.FTZ R41, R41, R20.reuse ;  /* 0x0000001429297220 */ /* 0x080fe20000410000 */
[----:B------:R-:W-:Y:S01]  /*1dbb0*/  FMUL.FTZ R44, R44, R20 ;  /* 0x000000142c2c7220 */ /* 0x000fe20000410000 */
[----:B------:R-:W-:Y:S01]  /*1dbc0*/  FMNMX.FTZ R0, R183, R0, !PT ;  /* 0x00000000b7007209 */ /* 0x000fe20007810000 */
[-C--:B------:R-:W-:Y:S01]  /*1dbd0*/  FMUL.FTZ R45, R45, R20.reuse ;  /* 0x000000142d2d7220 */ /* 0x080fe20000410000 */
[----:B------:R-:W-:Y:S01]  /*1dbe0*/  FMUL.FTZ R48, R48, R20 ;  /* 0x0000001430307220 */ /* 0x000fe20000410000 */
[----:B------:R-:W3:Y:S01]  /*1dbf0*/  MUFU.EX2 R165, R165 ;  /* 0x000000a500a57308 */ /* 0x000ee20000000800 */
[----:B------:R-:W-:Y:S01]  /*1dc00*/  FMNMX.FTZ R0, R186, R0, !PT ;  /* 0x00000000ba007209 */ /* 0x000fe20007810000 */
[----:B-1----:R-:W-:Y:S01]  /*1dc10*/  FADD.FTZ R11, R213, R11 ;  /* 0x0000000bd50b7221 */ /* 0x002fe20000010000 */
[-C--:B------:R-:W-:Y:S01]  /*1dc20*/  FMUL.FTZ R49, R49, R20.reuse ;  /* 0x0000001431317220 */ /* 0x080fe20000410000 */
[----:B------:R-:W-:Y:S01]  /*1dc30*/  FMUL.FTZ R52, R52, R20 ;  /* 0x0000001434347220 */ /* 0x000fe20000410000 */
[----:B------:R-:W-:Y:S01]  /*1dc40*/  FMNMX.FTZ R0, R187, R0, !PT ;  /* 0x00000000bb007209 */ /* 0x000fe20007810000 */
[----:B------:R-:W-:Y:S01]  /*1dc50*/  FADD.FTZ R11, R161, R11 ;  /* 0x0000000ba10b7221 */ /* 0x000fe20000010000 */
[----:B------:R-:W-:Y:S01]  /*1dc60*/  FMUL.FTZ R53, R53, R20 ;  /* 0x0000001435357220 */ /* 0x000fe20000410000 */
[----:B------:R-:W1:Y:S01]  /*1dc70*/  MUFU.EX2 R168, R168 ;  /* 0x000000a800a87308 */ /* 0x000e620000000800 */
[----:B------:R-:W-:Y:S01]  /*1dc80*/  FMNMX.FTZ R0, R190, R0, !PT ;  /* 0x00000000be007209 */ /* 0x000fe20007810000 */
[----:B--2---:R-:W-:Y:S01]  /*1dc90*/  FADD.FTZ R11, R164, R11 ;  /* 0x0000000ba40b7221 */ /* 0x004fe20000010000 */
[-C--:B------:R-:W-:Y:S01]  /*1dca0*/  FMUL.FTZ R56, R56, R20.reuse ;  /* 0x0000001438387220 */ /* 0x080fe20000410000 */
[----:B------:R-:W-:Y:S01]  /*1dcb0*/  FMUL.FTZ R57, R57, R20 ;  /* 0x0000001439397220 */ /* 0x000fe20000410000 */
[----:B------:R-:W-:Y:S01]  /*1dcc0*/  FMNMX.FTZ R0, R191, R0, !PT ;  /* 0x00000000bf007209 */ /* 0x000fe20007810000 */
[-C--:B------:R-:W-:Y:S01]  /*1dcd0*/  FMUL.FTZ R60, R60, R20.reuse ;  /* 0x000000143c3c7220 */ /* 0x080fe20000410000 */
[----:B------:R-:W-:Y:S01]  /*1dce0*/  FMUL.FTZ R61, R61, R20 ;  /* 0x000000143d3d7220 */ /* 0x000fe20000410000 */
[----:B------:R-:W2:Y:S01]  /*1dcf0*/  MUFU.EX2 R169, R169 ;  /* 0x000000a900a97308 */ /* 0x000ea20000000800 */
[----:B------:R-:W-:Y:S01]  /*1dd00*/  FMNMX.FTZ R0, R194, R0, !PT ;  /* 0x00000000c2007209 */ /* 0x000fe20007810000 */
[----:B---3--:R-:W-:Y:S01]  /*1dd10*/  FADD.FTZ R11, R165, R11 ;  /* 0x0000000ba50b7221 */ /* 0x008fe20000010000 */
        /* <DEDUP_REMOVED lines=11> */
[-C--:B------:R-:W-:Y:S01]  /*1ddd0*/  FMUL.FTZ R76, R76, R20.reuse ;  /* 0x000000144c4c7220 */ /* 0x080fe20000410000 */
        /* <DEDUP_REMOVED lines=19> */
[C---:B-1----:R-:W-:Y:S01]  /*1df10*/  FADD.FTZ R11, R173.reuse, R11 ;  /* 0x0000000bad0b7221 */ /* 0x042fe20000010000 */
[----:B------:R-:W-:Y:S01]  /*1df20*/  F2FP.SATFINITE.E4M3.F32.PACK_AB_MERGE_C R172, R173, R172, RZ ;  /* 0x000000acadac723e */ /* 0x000fe200048070ff */
        /* <DEDUP_REMOVED lines=13> */
[----:B---3--:R-:W-:-:S01]  /*1e000*/  FADD.FTZ R11, R177, R11 ;  /* 0x0000000bb10b7221 */ /* 0x008fc20000010000 */
[----:B------:R-:W3:Y:S01]  /*1e010*/  SHFL.BFLY PT, R0, R153, 0x2, 0x1f ;  /* 0x0c401f0099007f89 */ /* 0x000ee200000e0000 */
        /* <DEDUP_REMOVED lines=22> */
[----:B----4-:R-:W-:-:S01]  /*1e180*/  FADD.FTZ R11, R184, R11 ;  /* 0x0000000bb80b7221 */ /* 0x010fc20000010000 */
[----:B---3--:R-:W-:Y:S01]  /*1e190*/  FMNMX.FTZ R0, R153, R0, !PT ;  /* 0x0000000099007209 */ /* 0x008fe20007810000 */
[-C--:B------:R-:W-:Y:S01]  /*1e1a0*/  FMUL.FTZ R141, R141, R20.reuse ;  /* 0x000000148d8d7220 */ /* 0x080fe20000410000 */
[-C--:B------:R-:W-:Y:S01]  /*1e1b0*/  FMUL.FTZ R144, R144, R20.reuse ;  /* 0x0000001490907220 */ /* 0x080fe20000410000 */
[-C--:B------:R-:W-:Y:S01]  /*1e1c0*/  FMUL.FTZ R145, R145, R20.reuse ;  /* 0x0000001491917220 */ /* 0x080fe20000410000 */
[----:B------:R-:W-:Y:S01]  /*1e1d0*/  FMUL.FTZ R148, R148, R20 ;  /* 0x0000001494947220 */ /* 0x000fe20000410000 */
[----:B------:R-:W3:Y:S01]  /*1e1e0*/  SHFL.BFLY PT, R153, R0, 0x1, 0x1f ;  /* 0x0c201f0000997f89 */ /* 0x000ee200000e0000 */
[----:B------:R-:W4:Y:S01]  /*1e1f0*/  MUFU.EX2 R189, R189 ;  /* 0x000000bd00bd7308 */ /* 0x000f220000000800 */
[----:B-1----:R-:W-:-:S01]  /*1e200*/  FADD.FTZ R11, R185, R11 ;  /* 0x0000000bb90b7221 */ /* 0x002fc20000010000 */
[----:B------:R-:W-:-:S06]  /*1e210*/  FMUL.FTZ R149, R149, R20 ;  /* 0x0000001495957220 */ /* 0x000fcc0000410000 */
[----:B------:R-:W1:Y:S01]  /*1e220*/  MUFU.EX2 R192, R192 ;  /* 0x000000c000c07308 */ /* 0x000e620000000800 */
[----:B--2---:R-:W-:-:S07]  /*1e230*/  FADD.FTZ R11, R188, R11 ;  /* 0x0000000bbc0b7221 */ /* 0x004fce0000010000 */
[----:B------:R-:W2:Y:S01]  /*1e240*/  MUFU.EX2 R193, R193 ;  /* 0x000000c100c17308 */ /* 0x000ea20000000800 */
[----:B----4-:R-:W-:-:S01]  /*1e250*/  FADD.FTZ R11, R189, R11 ;  /* 0x0000000bbd0b7221 */ /* 0x010fc20000010000 */
[----:B------:R-:W-:Y:S02]  /*1e260*/  F2FP.SATFINITE.E4M3.F32.PACK_AB_MERGE_C R188, R189, R188, RZ ;  /* 0x000000bcbdbc723e */ /* 0x000fe400048070ff */
[----:B---3--:R-:W-:-:S04]  /*1e270*/  FMNMX.FTZ R0, R0, R153, !PT ;  /* 0x0000009900007209 */ /* 0x008fc80007810000 */
[----:B------:R-:W3:Y:S01]  /*1e280*/  MUFU.EX2 R196, R196 ;  /* 0x000000c400c47308 */ /* 0x000ee20000000800 */
[----:B-1----:R-:W-:-:S01]  /*1e290*/  FADD.FTZ R11, R192, R11 ;  /* 0x0000000bc00b7221 */ /* 0x002fc20000010000 */
[----:B------:R-:W-:Y:S01]  /*1e2a0*/  FADD.FTZ R14, -R0, R14 ;  /* 0x0000000e000e7221 */ /* 0x000fe20000010100 */
[----:B------:R-:W-:-:S03]  /*1e2b0*/  FFMA.FTZ R157, R2, R0, -8 ;  /* 0xc1000000029d7423 */ /* 0x000fc60000010000 */
[C---:B------:R-:W-:Y:S01]  /*1e2c0*/  FMUL.FTZ R14, R2.reuse, R14 ;  /* 0x0000000e020e7220 */ /* 0x040fe20000410000 */
        /* <DEDUP_REMOVED lines=8> */
[----:B------:R-:W-:Y:S01]  /*1e350*/  FFMA.FTZ R174, R2, R175, -R157 ;  /* 0x000000af02ae7223 */ /* 0x000fe2000001089d */
[----:B------:R-:W-:-:S02]  /*1e360*/  IMAD.U32 R171, RZ, RZ, UR37 ;  /* 0x00000025ffab7e24 */ /* 0x000fc4000f8e00ff */
[C-C-:B------:R-:W-:Y:S01]  /*1e370*/  FFMA.FTZ R175, R2.reuse, R187, -R157.reuse ;  /* 0x000000bb02af7223 */ /* 0x140fe2000001089d */
[----:B------:R-:W-:-:S01]  /*1e380*/  FFMA.FTZ R190, R2, R190, -R157 ;  /* 0x000000be02be7223 */ /* 0x000fc2000001089d */
[----:B------:R-:W4:Y:S01]  /*1e390*/  MUFU.EX2 R14, R14 ;  /* 0x0000000e000e7308 */ /* 0x000f220000000800 */
[----:B-1----:R-:W-:-:S01]  /*1e3a0*/  FFMA.FTZ R15, R2, R162, -R157 ;  /* 0x000000a2020f7223 */ /* 0x002fc2000001089d */
        /* <DEDUP_REMOVED lines=15> */
[----:B--2---:R-:W-:-:S01]  /*1e4a0*/  FADD.FTZ R11, R193, R11 ;  /* 0x0000000bc10b7221 */ /* 0x004fc20000010000 */
[C-C-:B------:R-:W-:Y:S01]  /*1e4b0*/  FFMA.FTZ R210, R2.reuse, R210, -R157.reuse ;  /* 0x000000d202d27223 */ /* 0x140fe2000001089d */
[----:B------:R-:W-:-:S01]  /*1e4c0*/  FFMA.FTZ R211, R2, R211, -R157 ;  /* 0x000000d302d37223 */ /* 0x000fc2000001089d */
[----:B------:R-:W-:Y:S01]  /*1e4d0*/  FFMA.FTZ R214, R2, R214, -R157 ;  /* 0x000000d602d67223 */ /* 0x000fe2000001089d */
[----:B---3--:R-:W-:-:S01]  /*1e4e0*/  FADD.FTZ R11, R196, R11 ;  /* 0x0000000bc40b7221 */ /* 0x008fc20000010000 */
[-C--:B----4-:R-:W-:Y:S01]  /*1e4f0*/  FMUL.FTZ R26, R26, R14.reuse ;  /* 0x0000000e1a1a7220 */ /* 0x090fe20000410000 */
[----:B------:R-:W-:Y:S01]  /*1e500*/  FMUL.FTZ R27, R27, R14 ;  /* 0x0000000e1b1b7220 */ /* 0x000fe20000410000 */
[----:B------:R-:W2:Y:S01]  /*1e510*/  MUFU.EX2 R156, R156 ;  /* 0x0000009c009c7308 */ /* 0x000ea20000000800 */
[----:B-1----:R-:W-:-:S01]  /*1e520*/  FFMA.FTZ R10, R14, R10, R153 ;  /* 0x0000000a0e0a7223 */ /* 0x002fc20000010099 */
        /* <DEDUP_REMOVED lines=22> */
[----:B------:R-:W-:Y:S01]  /*1e690*/  MUFU.EX2 R162, R162 ;  /* 0x000000a200a27308 */ /* 0x000fe20000000800 */
[C---:B-1----:R-:W-:Y:S01]  /*1e6a0*/  F2FP.SATFINITE.E4M3.F32.PACK_AB_MERGE_C R156, R155.reuse, R156, RZ ;  /* 0x0000009c9b9c723e */ /* 0x042fe200048070ff */
[----:B------:R-:W-:Y:S01]  /*1e6b0*/  FADD.FTZ R10, R155, R10 ;  /* 0x0000000a9b0a7221 */ /* 0x000fe20000010000 */
[-C--:B------:R-:W-:Y:S01]  /*1e6c0*/  FMUL.FTZ R66, R66, R14.reuse ;  /* 0x0000000e42427220 */ /* 0x080fe20000410000 */
[----:B------:R-:W-:Y:S01]  /*1e6d0*/  FMUL.FTZ R67, R67, R14 ;  /* 0x0000000e43437220 */ /* 0x000fe20000410000 */
[----:B------:R-:W-:Y:S01]  /*1e6e0*/  F2FP.SATFINITE.E4M3.F32.PACK_AB_MERGE_C R153, R154, R153, R156 ;  /* 0x000000999a99723e */ /* 0x000fe2000480709c */
[C-C-:B------:R-:W-:Y:S01]  /*1e6f0*/  FFMA.FTZ R156, R2.reuse, R163, -R157.reuse ;  /* 0x000000a3029c7223 */ /* 0x140fe2000001089d */
[----:B------:R-:W-:-:S01]  /*1e700*/  FFMA.FTZ R163, R2, R178, -R157 ;  /* 0x000000b202a37223 */ /* 0x000fc2000001089d */
[----:B------:R-:W1:Y:S01]  /*1e710*/  MUFU.EX2 R166, R166 ;  /* 0x000000a600a67308 */ /* 0x000e620000000800 */
[----:B0-----:R-:W-:-:S01]  /*1e720*/  FADD.FTZ R10, R15, R10 ;  /* 0x0000000a0f0a7221 */ /* 0x001fc20000010000 */
[----:B------:R-:W-:Y:S01]  /*1e730*/  FFMA.FTZ R178, R2, R182, -R157 ;  /* 0x000000b602b27223 */ /* 0x000fe2000001089d */
[----:B------:R-:W-:-:S02]  /*1e740*/  VIADD R154, R5, 0x38840 ;  /* 0x00038840059a7836 */ /* 0x000fc40000000000 */
[-C--:B------:R-:W-:Y:S01]  /*1e750*/  FMUL.FTZ R70, R70, R14.reuse ;  /* 0x0000000e46467220 */ /* 0x080fe20000410000 */
[-C--:B------:R-:W-:Y:S01]  /*1e760*/  FMUL.FTZ R71, R71, R14.reuse ;  /* 0x0000000e47477220 */ /* 0x080fe20000410000 */
[-C--:B------:R-:W-:Y:S01]  /*1e770*/  FMUL.FTZ R74, R74, R14.reuse ;  /* 0x0000000e4a4a7220 */ /* 0x080fe20000410000 */
[----:B------:R-:W-:Y:S01]  /*1e780*/  FMUL.FTZ R75, R75, R14 ;  /* 0x0000000e4b4b7220 */ /* 0x000fe20000410000 */
[----:B------:R-:W0:Y:S01]  /*1e790*/  MUFU.EX2 R156, R156 ;  /* 0x0000009c009c7308 */ /* 0x000e220000000800 */
[----:B------:R-:W-:Y:S01]  /*1e7a0*/  PRMT R154, R171, 0x654, R154 ;  /* 0x00000654ab9a7816 */ /* 0x000fe2000000009a */
[C-C-:B------:R-:W-:Y:S01]  /*1e7b0*/  FFMA.FTZ R171, R2.reuse, R186, -R157.reuse ;  /* 0x000000ba02ab7223 */ /* 0x140fe2000001089d */
[----:B------:R-:W-:-:S01]  /*1e7c0*/  FFMA.FTZ R157, R2, R215, -R157 ;  /* 0x000000d7029d7223 */ /* 0x000fc2000001089d */
[-C--:B------:R-:W-:Y:S01]  /*1e7d0*/  FMUL.FTZ R78, R78, R14.reuse ;  /* 0x0000000e4e4e7220 */ /* 0x080fe20000410000 */
[----:B------:R2:W-:Y:S01]  /*1e7e0*/  SYNCS.ARRIVE.TRANS64.RED.A1T0 RZ, [R154+URZ], RZ ;  /* 0x000000ff9aff79a7 */ /* 0x0005e2000810043f */
[-C--:B------:R-:W-:Y:S01]  /*1e7f0*/  FMUL.FTZ R79, R79, R14.reuse ;  /* 0x0000000e4f4f7220 */ /* 0x080fe20000410000 */
[----:B------:R-:W-:Y:S01]  /*1e800*/  FMUL.FTZ R82, R82, R14 ;  /* 0x0000000e52527220 */ /* 0x000fe20000410000 */
[----:B------:R-:W3:Y:S01]  /*1e810*/  MUFU.EX2 R159, R159 ;  /* 0x0000009f009f7308 */ /* 0x000ee20000000800 */
[----:B-1----:R-:W-:Y:S01]  /*1e820*/  F2FP.SATFINITE.E4M3.F32.PACK_AB_MERGE_C R155, R166, R162, RZ ;  /* 0x000000a2a69b723e */ /* 0x002fe200048070ff */
[-C--:B------:R-:W-:Y:S01]  /*1e830*/  FMUL.FTZ R83, R83, R14.reuse ;  /* 0x0000000e53537220 */ /* 0x080fe20000410000 */
[-C--:B------:R-:W-:Y:S01]  /*1e840*/  FMUL.FTZ R86, R86, R14.reuse ;  /* 0x0000000e56567220 */ /* 0x080fe20000410000 */
[----:B------:R-:W-:Y:S01]  /*1e850*/  FMUL.FTZ R87, R87, R14 ;  /* 0x0000000e57577220 */ /* 0x000fe20000410000 */
[----:B--2---:R-:W-:Y:S01]  /*1e860*/  F2FP.SATFINITE.E4M3.F32.PACK_AB_MERGE_C R154, R165, R164, RZ ;  /* 0x000000a4a59a723e */ /* 0x004fe200048070ff */
[-C--:B------:R-:W-:Y:S01]  /*1e870*/  FMUL.FTZ R90, R90, R14.reuse ;  /* 0x0000000e5a5a7220 */ /* 0x080fe20000410000 */
[----:B------:R-:W-:Y:S01]  /*1e880*/  FMUL.FTZ R91, R91, R14 ;  /* 0x0000000e5b5b7220 */ /* 0x000fe20000410000 */
[----:B------:R-:W1:Y:S01]  /*1e890*/  MUFU.EX2 R160, R160 ;  /* 0x000000a000a07308 */ /* 0x000e620000000800 */
[----:B0-----:R-:W-:-:S01]  /*1e8a0*/  FADD.FTZ R10, R156, R10 ;  /* 0x0000000a9c0a7221 */ /* 0x001fc20000010000 */
[----:B------:R-:W-:Y:S01]  /*1e8b0*/  F2FP.SATFINITE.E4M3.F32.PACK_AB_MERGE_C R154, R161, R213, R154 ;  /* 0x000000d5a19a723e */ /* 0x000fe2000480709a */
[----:B------:R-:W-:Y:S01]  /*1e8c0*/  FMUL.FTZ R94, R94, R14 ;  /* 0x0000000e5e5e7220 */ /* 0x000fe20000410000 */
[----:B------:R-:W-:Y:S01]  /*1e8d0*/  F2FP.SATFINITE.E4M3.F32.PACK_AB_MERGE_C R155, R156, R15, R155 ;  /* 0x0000000f9c9b723e */ /* 0x000fe2000480709b */
[----:B------:R-:W-:-:S01]  /*1e8e0*/  FADD.FTZ R10, R162, R10 ;  /* 0x0000000aa20a7221 */ /* 0x000fc20000010000 */
[-C--:B------:R-:W-:Y:S01]  /*1e8f0*/  FMUL.FTZ R95, R95, R14.reuse ;  /* 0x0000000e5f5f7220 */ /* 0x080fe20000410000 */
[----:B------:R-:W-:Y:S01]  /*1e900*/  FMUL.FTZ R98, R98, R14 ;  /* 0x0000000e62627220 */ /* 0x000fe20000410000 */
[----:B------:R-:W0:Y:S01]  /*1e910*/  MUFU.EX2 R170, R170 ;  /* 0x000000aa00aa7308 */ /* 0x000e220000000800 */
[----:B------:R-:W-:-:S01]  /*1e920*/  FADD.FTZ R10, R166, R10 ;  /* 0x0000000aa60a7221 */ /* 0x000fc20000010000 */
[-C--:B------:R-:W-:Y:S01]  /*1e930*/  FMUL.FTZ R99, R99, R14.reuse ;  /* 0x0000000e63637220 */ /* 0x080fe20000410000 */
[-C--:B------:R-:W-:Y:S01]  /*1e940*/  FMUL.FTZ R102, R102, R14.reuse ;  /* 0x0000000e66667220 */ /* 0x080fe20000410000 */
[----:B------:R-:W-:Y:S01]  /*1e950*/  FMUL.FTZ R103, R103, R14 ;  /* 0x0000000e67677220 */ /* 0x000fe20000410000 */
[----:B---3--:R-:W-:-:S01]  /*1e960*/  FADD.FTZ R10, R159, R10 ;  /* 0x0000000a9f0a7221 */ /* 0x008fc20000010000 */
[-C--:B------:R-:W-:Y:S01]  /*1e970*/  FMUL.FTZ R106, R106, R14.reuse ;  /* 0x0000000e6a6a7220 */ /* 0x080fe20000410000 */
[----:B------:R-:W-:Y:S01]  /*1e980*/  FMUL.FTZ R107, R107, R14 ;  /* 0x0000000e6b6b7220 */ /* 0x000fe20000410000 */
[----:B------:R-:W2:Y:S01]  /*1e990*/  MUFU.EX2 R174, R174 ;  /* 0x000000ae00ae7308 */ /* 0x000ea20000000800 */
        /* <DEDUP_REMOVED lines=29> */
[----:B------:R-:W-:Y:S01]  /*1eb70*/  FMUL.FTZ R151, R151, R14 ;  /* 0x0000000e97977220 */ /* 0x000fe20000410000 */
[----:B------:R-:W-:Y:S01]  /*1eb80*/  F2FP.SATFINITE.E4M3.F32.PACK_AB_MERGE_C R156, R169, R168, R172 ;  /* 0x000000a8a99c723e */ /* 0x000fe200048070ac */
[----:B------:R-:W1:Y:S01]  /*1eb90*/  MUFU.EX2 R179, R179 ;  /* 0x000000b300b37308 */ /* 0x000e620000000800 */
[----:B0-----:R-:W-:-:S07]  /*1eba0*/  FADD.FTZ R10, R167, R10 ;  /* 0x0000000aa70a7221 */ /* 0x001fce0000010000 */
[----:B------:R-:W0:Y:S01]  /*1ebb0*/  MUFU.EX2 R171, R171 ;  /* 0x000000ab00ab7308 */ /* 0x000e220000000800 */
[----:B--2---:R-:W-:-:S07]  /*1ebc0*/  FADD.FTZ R10, R178, R10 ;  /* 0x0000000ab20a7221 */ /* 0x004fce0000010000 */
[----:B------:R-:W2:Y:S01]  /*1ebd0*/  MUFU.EX2 R175, R175 ;  /* 0x000000af00af7308 */ /* 0x000ea20000000800 */
[----:B-1----:R-:W-:-:S01]  /*1ebe0*/  FADD.FTZ R10, R179, R10 ;  /* 0x0000000ab30a7221 */ /* 0x002fc20000010000 */
[----:B------:R-:W-:-:S06]  /*1ebf0*/  F2FP.SATFINITE.E4M3.F32.PACK_AB_MERGE_C R178, R179, R178, RZ ;  /* 0x000000b2b3b2723e */ /* 0x000fcc00048070ff */
        /* <DEDUP_REMOVED lines=18> */
[----:B------:R-:W-:-:S06]  /*1ed20*/  F2FP.SATFINITE.E4M3.F32.PACK_AB_MERGE_C R198, R199, R198, RZ ;  /* 0x000000c6c7c6723e */ /* 0x000fcc00048070ff */
[----:B------:R-:W2:Y:S01]  /*1ed30*/  MUFU.EX2 R200, R200 ;  /* 0x000000c800c87308 */ /* 0x000ea20000000800 */
[----:B-1----:R-:W-:-:S01]  /*1ed40*/  FADD.FTZ R11, R197, R11 ;  /* 0x0000000bc50b7221 */ /* 0x002fc20000010000 */
        /* <DEDUP_REMOVED lines=32> */
[----:B--2---:R-:W-:Y:S01]  /*1ef50*/  FADD.FTZ R11, R212, R11 ;  /* 0x0000000bd40b7221 */ /* 0x004fe20000010000 */
[----:B------:R-:W-:-:S03]  /*1ef60*/  F2FP.SATFINITE.E4M3.F32.PACK_AB_MERGE_C R166, R158, R212, RZ ;  /* 0x000000d49ea6723e */ /* 0x000fc600048070ff */
[----:B------:R-:W-:Y:S01]  /*1ef70*/  FADD.FTZ R11, R158, R11 ;  /* 0x0000000b9e0b7221 */ /* 0x000fe20000010000 */
[----:B------:R-:W-:Y:S02]  /*1ef80*/  F2FP.SATFINITE.E4M3.F32.PACK_AB_MERGE_C R158, R177, R176, R180 ;  /* 0x000000b0b19e723e */ /* 0x000fe400048070b4 */
[----:B------:R-:W-:Y:S01]  /*1ef90*/  F2FP.SATFINITE.E4M3.F32.PACK_AB_MERGE_C R166, R209, R208, R166 ;  /* 0x000000d0d1a6723e */ /* 0x000fe200048070a6 */
[----:B-1----:R-:W-:-:S01]  /*1efa0*/  FADD.FTZ R10, R157, R10 ;  /* 0x0000000a9d0a7221 */ /* 0x002fc20000010000 */
[----:B------:R-:W-:Y:S02]  /*1efb0*/  F2FP.SATFINITE.E4M3.F32.PACK_AB_MERGE_C R173, R157, R214, RZ ;  /* 0x000000d69dad723e */ /* 0x000fe400048070ff */
[----:B------:R-:W-:Y:S02]  /*1efc0*/  F2FP.SATFINITE.E4M3.F32.PACK_AB_MERGE_C R157, R160, R159, R170 ;  /* 0x0000009fa09d723e */ /* 0x000fe400048070aa */
[----:B------:R-:W-:Y:S02]  /*1efd0*/  F2FP.SATFINITE.E4M3.F32.PACK_AB_MERGE_C R159, R167, R163, R178 ;  /* 0x000000a3a79f723e */ /* 0x000fe400048070b2 */
[----:B------:R-:W-:-:S02]  /*1efe0*/  F2FP.SATFINITE.E4M3.F32.PACK_AB_MERGE_C R160, R185, R184, R188 ;  /* 0x000000b8b9a0723e */ /* 0x000fc400048070bc */
[----:B------:R-:W-:Y:S02]  /*1eff0*/  F2FP.SATFINITE.E4M3.F32.PACK_AB_MERGE_C R163, R195, R194, R198 ;  /* 0x000000c2c3a3723e */ /* 0x000fe400048070c6 */
[----:B------:R-:W-:Y:S01]  /*1f000*/  F2FP.SATFINITE.E4M3.F32.PACK_AB_MERGE_C R167, R211, R210, R173 ;  /* 0x000000d2d3a7723e */ /* 0x000fe200048070ad */
[----:B------:R-:W-:Y:S06]  /*1f010*/  @!P0 BRA `(.L_x_3253) ;  /* 0x0000000000048947 */ /* 0x000fec0003800000 */
[----:B------:R-:W-:Y:S01]  /*1f020*/  BPT.TRAP 0x1 ;  /* 0x000000040000795c */ /* 0x000fe20000300000 */
.L_x_3253:
[----:B------:R0:W1:Y:S01]  /*1f030*/  SYNCS.PHASECHK.TRANS64.TRYWAIT P1, [R5+URZ+0x38850], R6 ;  /* 0x03885006050075a7 */ /* 0x000062000802017f */
[----:B------:R-:W-:Y:S05]  /*1f040*/  @!P0 BRA `(.L_x_3254) ;  /* 0x0000000000048947 */ /* 0x000fea0003800000 */
[----:B------:R-:W-:Y:S01]  /*1f050*/  BPT.TRAP 0x1 ;  /* 0x000000040000795c */ /* 0x000fe20000300000 */
.L_x_3254:
[----:B------:R-:W-:Y:S04]  /*1f060*/  BSSY B0, `(.L_x_3255) ;  /* 0x0000004000007945 */ /* 0x000fe80003800000 */
[----:B-1----:R-:W-:Y:S05]  /*1f070*/  @P1 BRA `(.L_x_3256) ;  /* 0x0000000000081947 */ /* 0x002fea0003800000 */
[----:B------:R-:W1:Y:S02]  /*1f080*/  SYNCS.PHASECHK.TRANS64.TRYWAIT P1, [R5+URZ+0x38850], R6 ;  /* 0x03885006050075a7 */ /* 0x000e64000802017f */
[----:B-1----:R-:W-:Y:S05]  /*1f090*/  @!P1 BRA `(.L_x_3257) ;  /* 0x0000013800d09947 */ /* 0x002fea0003800000 */
.L_x_3256:
[----:B------:R-:W-:Y:S05]  /*1f0a0*/  BSYNC B0 ;  /* 0x0000000000007941 */ /* 0x000fea0003800000 */
.L_x_3255:
        /* <DEDUP_REMOVED lines=8> */
[----:B------:R-:W-:Y:S01]  /*1f130*/  VIADD R7, R14, 0x8 ;  /* 0x000000080e077836 */ /* 0x000fe20000000000 */
[----:B------:R-:W-:-:S04]  /*1f140*/  IADD3 R14, R6, 0x2, RZ ;  /* 0x00000002060e7810 */ /* 0x000fc80007ffe0ff */
[----:B------:R0:W-:Y:S02]  /*1f150*/  BAR.SYNC.DEFER_BLOCKING R7, 0x100 ;  /* 0x000400070000751d */ /* 0x0001e40000010000 */
[----:B0-----:R-:W-:-:S04]  /*1f160*/  IMAD.MOV.U32 R7, RZ, RZ, 0x40000040 ;  /* 0x40000040ff077424 */ /* 0x001fc800078e00ff */
[----:B------:R-:W-:-:S06]  /*1f170*/  WARPGROUP.ARRIVE ;  /* 0x00000000000079c5 */ /* 0x000fcc0000000000 */
[----:B------:R-:W-:Y:S01]  /*1f180*/  QGMMA.64x256x32.F32.E4M3.E4M3 R24, R152, gdesc[UR4], R24, gsb0 ;  /* 0x03e0000498187df3 */ /* 0x000fe20008000818 */
[----:B------:R-:W-:Y:S01]  /*1f190*/  R2UR UR6, R14 ;  /* 0x000000000e0672ca */ /* 0x000fe200000e0000 */
[C---:B------:R-:W-:Y:S01]  /*1f1a0*/  VIADD R14, R6.reuse, 0x4 ;  /* 0x00000004060e7836 */ /* 0x040fe20000000000 */
[----:B------:R-:W-:Y:S01]  /*1f1b0*/  R2UR UR7, R15 ;  /* 0x000000000f0772ca */ /* 0x000fe200000e0000 */
[----:B------:R-:W-:Y:S02]  /*1f1c0*/  IMAD.MOV.U32 R15, RZ, RZ, 0x40000040 ;  /* 0x40000040ff0f7424 */ /* 0x000fe400078e00ff */
[----:B------:R-:W-:Y:S01]  /*1f1d0*/  VIADD R6, R6, 0x6 ;  /* 0x0000000606067836 */ /* 0x000fe20000000000 */
[----:B------:R-:W-:Y:S02]  /*1f1e0*/  WARPGROUP.DEPBAR.LE gsb0, 0x0 ;  /* 0x00008000000079c5 */ /* 0x000fe40000010000 */
[----:B------:R-:W-:-:S15]  /*1f1f0*/  WARPGROUP.ARRIVE ;  /* 0x00000000000079c5 */ /* 0x000fde0000000000 */
[----:B------:R-:W-:-:S04]  /*1f200*/  NOP ;  /* 0x0000000000007918 */ /* 0x000fc80000000000 */
        /* <DEDUP_REMOVED lines=16> */
.L_x_3258:
[----:B------:R-:W2:Y:S01]  /*1f310*/  LDL R7, [R1+0x3c] ;  /* 0x00003c0001077983 */ /* 0x000ea20000100800 */
[----:B------:R-:W-:Y:S01]  /*1f320*/  VIADD R5, R5, 0x38860 ;  /* 0x0003886005057836 */ /* 0x000fe20000000000 */
[----:B------:R-:W-:Y:S01]  /*1f330*/  MOV R20, R3 ;  /* 0x0000000300147202 */ /* 0x000fe20000000f00 */
[----:B------:R-:W-:Y:S02]  /*1f340*/  IMAD.U32 R6, RZ, RZ, UR37 ;  /* 0x00000025ff067e24 */ /* 0x000fe4000f8e00ff */
[----:B------:R-:W-:-:S03]  /*1f350*/  IMAD.MOV.U32 R14, RZ, RZ, R0 ;  /* 0x000000ffff0e7224 */ /* 0x000fc600078e0000 */
[----:B------:R-:W-:-:S04]  /*1f360*/  PRMT R5, R6, 0x654, R5 ;  /* 0x0000065406057816 */ /* 0x000fc80000000005 */
[----:B------:R0:W-:Y:S01]  /*1f370*/  SYNCS.ARRIVE.TRANS64.RED.A1T0 RZ, [R5+URZ], RZ ;  /* 0x000000ff05ff79a7 */ /* 0x0001e2000810043f */
[C---:B--2---:R-:W-:Y:S01]  /*1f380*/  ISETP.GT.AND P1, PT, R4.reuse, R7, PT ;  /* 0x000000070400720c */ /* 0x044fe20003f24270 */
[----:B------:R-:W-:-:S12]  /*1f390*/  VIADD R4, R4, 0xffffffff ;  /* 0xffffffff04047836 */ /* 0x000fd80000000000 */
[----:B0-----:R-:W-:Y:S05]  /*1f3a0*/  @P1 BRA `(.L_x_3259) ;  /* 0xffffffd800a01947 */ /* 0x001fea000383ffff */
.L_x_3247:
[----:B------:R-:W2:Y:S04]  /*1f3b0*/  LDL R152, [R1+0x74] ;  /* 0x0000740001987983 */ /* 0x000ea80000100800 */
[----:B------:R-:W3:Y:S01]  /*1f3c0*/  LDL R15, [R1+0x60] ;  /* 0x00006000010f7983 */ /* 0x000ee20000100800 */
[----:B------:R-:W-:Y:S05]  /*1f3d0*/  WARPSYNC.ALL ;  /* 0x0000000000007948 */ /* 0x000fea0003800000 */
[----:B------:R-:W0:Y:S01]  /*1f3e0*/  SHFL.BFLY PT, R4, R11, 0x2, 0x1f ;  /* 0x0c401f000b047f89 */ /* 0x000e2200000e0000 */
[----:B------:R-:W-:Y:S01]  /*1f3f0*/  CS2R R6, SRZ ;  /* 0x0000000000067805 */ /* 0x000fe2000001ff00 */
[----:B------:R-:W-:Y:S01]  /*1f400*/  IMAD.MOV.U32 R167, RZ, RZ, -0x800000 ;  /* 0xff800000ffa77424 */ /* 0x000fe200078e00ff */
[----:B------:R-:W-:Y:S01]  /*1f410*/  ULDC.64 UR4, c[0x0][0x9a0] ;  /* 0x0002680000047ab9 */ /* 0x000fe20000000a00 */
[----:B------:R-:W-:Y:S01]  /*1f420*/  IMAD.MOV.U32 R166, RZ, RZ, -0x800000 ;  /* 0xff800000ffa67424 */ /* 0x000fe200078e00ff */
[----:B------:R-:W4:Y:S01]  /*1f430*/  LDL.LU R9, [R1+0x78] ;  /* 0x0000780001097983 */ /* 0x000f220000300800 */
[----:B0-----:R-:W-:-:S05]  /*1f440*/  FADD.FTZ R4, R4, R11 ;  /* 0x0000000b04047221 */ /* 0x001fca0000010000 */
[----:B------:R-:W0:Y:S02]  /*1f450*/  SHFL.BFLY PT, R5, R4, 0x1, 0x1f ;  /* 0x0c201f0004057f89 */ /* 0x000e2400000e0000 */
[----:B0-----:R-:W-:Y:S01]  /*1f460*/  FADD.FTZ R5, R4, R5 ;  /* 0x0000000504057221 */ /* 0x001fe20000010000 */
[----:B------:R0:W-:Y:S08]  /*1f470*/  BAR.ARV R21, 0x100 ;  /* 0x000400150000751d */ /* 0x0001f00000002000 */
[----:B------:R-:W-:Y:S06]  /*1f480*/  BAR.ARV 0x8, 0x180 ;  /* 0x0206000000007b1d */ /* 0x000fec0000002000 */
[----:B------:R-:W-:-:S13]  /*1f490*/  FSETP.NE.FTZ.AND P0, PT, R5, RZ, PT ;  /* 0x000000ff0500720b */ /* 0x000fda0003f15000 */
[----:B------:R1:W-:Y:S02]  /*1f4a0*/  @P0 MUFU.RCP R6, R5 ;  /* 0x0000000500060308 */ /* 0x0003e40000001000 */
[----:B-1----:R-:W-:-:S05]  /*1f4b0*/  FMUL.FTZ R5, R5, 0.00390625 ;  /* 0x3b80000005057820 */ /* 0x002fca0000410000 */
[----:B------:R-:W-:-:S13]  /*1f4c0*/  FSETP.NE.FTZ.AND P0, PT, R5, RZ, PT ;  /* 0x000000ff0500720b */ /* 0x000fda0003f15000 */
[----:B------:R1:W5:Y:S02]  /*1f4d0*/  @P0 MUFU.LG2 R4, R5 ;  /* 0x0000000500040308 */ /* 0x0003640000000c00 */
[----:B-1----:R-:W-:Y:S01]  /*1f4e0*/  @P0 FMUL.FTZ R5, R2, 0.69314718246459960938 ;  /* 0x3f31721802050820 */ /* 0x002fe20000410000 */
[----:B-----5:R-:W-:-:S04]  /*1f4f0*/  @P0 FMUL.FTZ R4, R4, 0.69314718246459960938 ;  /* 0x3f31721804040820 */ /* 0x020fc80000410000 */
        /* <DEDUP_REMOVED lines=15> */
[----:B------:R-:W2:Y:S02]  /*1f5f0*/  @P0 LDC.64 R2, c[0x0][0x9c8] ;  /* 0x00027200ff020b82 */ /* 0x000ea40000000a00 */
[----:B--2---:R-:W-:-:S04]  /*1f600*/  @P0 IMAD R4, R152, R2, RZ ;  /* 0x0000000298040224 */ /* 0x004fc800078e02ff */
[C---:B---3--:R-:W-:Y:S02]  /*1f610*/  @P0 IMAD R4, R15.reuse, R3, R4 ;  /* 0x000000030f040224 */ /* 0x048fe400078e0204 */
[----:B------:R-:W-:-:S04]  /*1f620*/  @P0 IMAD.WIDE.U32 R2, R15, R2, RZ ;  /* 0x000000020f020225 */ /* 0x000fc800078e00ff */
[----:B------:R-:W-:Y:S02]  /*1f630*/  @P0 IMAD.IADD R5, R3, 0x1, R4 ;  /* 0x0000000103050824 */ /* 0x000fe400078e0204 */
[----:B------:R-:W-:Y:S02]  /*1f640*/  @P0 IMAD.MOV.U32 R4, RZ, RZ, R2 ;  /* 0x000000ffff040224 */ /* 0x000fe400078e0002 */
[----:B------:R-:W1:Y:S01]  /*1f650*/  @P0 LDC.64 R2, c[0x0][0x9d0] ;  /* 0x00027400ff020b82 */ /* 0x000e620000000a00 */
[----:B------:R-:W-:Y:S02]  /*1f660*/  IMAD.MOV.U32 R0, RZ, RZ, 0x3f800000 ;  /* 0x3f800000ff007424 */ /* 0x000fe400078e00ff */
[----:B-1----:R-:W-:-:S04]  /*1f670*/  @P0 IMAD.WIDE.U32 R4, R221, R2, R4 ;  /* 0x00000002dd040225 */ /* 0x002fc800078e0004 */
[----:B------:R-:W-:Y:S01]  /*1f680*/  @P0 IMAD R3, R221, R3, R5 ;  /* 0x00000003dd030224 */ /* 0x000fe200078e0205 */
[----:B------:R-:W-:-:S04]  /*1f690*/  @P0 LEA R2, P1, R4, UR4, 0x2 ;  /* 0x0000000404020c11 */ /* 0x000fc8000f8210ff */
[----:B------:R-:W-:-:S05]  /*1f6a0*/  @P0 LEA.HI.X R3, R4, UR5, R3, 0x2, P1 ;  /* 0x0000000504030c11 */ /* 0x000fca00088f1403 */
[----:B------:R-:W2:Y:S01]  /*1f6b0*/  @P0 LDG.E R0, desc[UR42][R2.64] ;  /* 0x0000002a02000981 */ /* 0x000ea2000c1e1900 */
[----:B----4-:R-:W-:-:S05]  /*1f6c0*/  VIADD R9, R9, 0x1 ;  /* 0x0000000109097836 */ /* 0x010fca0000000000 */
        /* <DEDUP_REMOVED lines=137> */
.L_x_3167:
        /* <DEDUP_REMOVED lines=38> */
[----:B------:R-:W-:Y:S02]  /*201c0*/  LOP3.LUT R54, R55, R54, RZ, 0x3c, !PT ;  /* 0x0000003637367212 */ /* 0x000fe400078e3cff */
[----:B------:R-:W-:Y:S02]  /*201d0*/  SHF.R.U64 R4, R4, 0x3, RZ ;  /* 0x0000000304047819 */ /* 0x000fe400000012ff */
[----:B------:R-:W-:Y:S02]  /*201e0*/  IADD3 R42, P3, R2, 0xc020, RZ ;  /* 0x0000c020022a7810 */ /* 0x000fe40007f7e0ff */
[----:B------:R-:W-:-:S02]  /*201f0*/  SHF.R.U64 R27, R27, 0x3, RZ ;  /* 0x000000031b1b7819 */ /* 0x000fc400000012ff */
[----:B------:R-:W-:Y:S02]  /*20200*/  IADD3.X R55, RZ, R3, RZ, P0, !PT ;  /* 0x00000003ff377210 */ /* 0x000fe400007fe4ff */
[----:B------:R-:W-:Y:S02]  /*20210*/  LOP3.LUT R20, R4, R20, RZ, 0x3c, !PT ;  /* 0x0000001404147212 */ /* 0x000fe400078e3cff */
[----:B------:R-:W-:Y:S02]  /*20220*/  MOV R9, R50 ;  /* 0x0000003200097202 */ /* 0x000fe40000000f00 */
[----:B------:R-:W-:Y:S02]  /*20230*/  LOP3.LUT R43, R42, 0x380, RZ, 0xc0, !PT ;  /* 0x000003802a2b7812 */ /* 0x000fe400078ec0ff */
[----:B------:R-:W-:Y:S01]  /*20240*/  LOP3.LUT R26, R27, R26, RZ, 0x3c, !PT ;  /* 0x0000001a1b1a7212 */ /* 0x000fe200078e3cff */
[----:B------:R-:W-:Y:S01]  /*20250*/  IMAD.X R27, RZ, RZ, R3, P4 ;  /* 0x000000ffff1b7224 */ /* 0x000fe200020e0603 */
[----:B------:R-:W-:Y:S01]  /*20260*/  MOV R4, R54 ;  /* 0x0000003600047202 */ /* 0x000fe20000000f00 */
[----:B------:R-:W-:Y:S01]  /*20270*/  STL [R1+0x10], R9 ;  /* 0x0000100901007387 */ /* 0x000fe20000100800 */
[----:B------:R-:W-:-:S02]  /*20280*/  IADD3 R50, P4, R2, 0x4020, RZ ;  /* 0x0000402002327810 */ /* 0x000fc40007f9e0ff */
[----:B------:R-:W-:Y:S01]  /*20290*/  IADD3 R30, P2, R2, 0x8040, RZ ;  /* 0x00008040021e7810 */ /* 0x000fe20007f5e0ff */
[----:B------:R0:W-:Y:S01]  /*202a0*/  STL [R1+0xc], R4 ;  /* 0x00000c0401007387 */ /* 0x0001e20000100800 */
[----:B------:R-:W-:Y:S01]  /*202b0*/  SHF.R.U64 R43, R43, 0x3, RZ ;  /* 0x000000032b2b7819 */ /* 0x000fe200000012ff */
[--C-:B------:R-:W-:Y:S01]  /*202c0*/  IMAD.X R51, RZ, RZ, R3.reuse, P4 ;  /* 0x000000ffff337224 */ /* 0x100fe200020e0603 */
[----:B------:R-:W-:Y:S02]  /*202d0*/  LOP3.LUT R31, R30, 0x380, RZ, 0xc0, !PT ;  /* 0x000003801e1f7812 */ /* 0x000fe400078ec0ff */
[----:B------:R-:W-:Y:S01]  /*202e0*/  LOP3.LUT R42, R43, R42, RZ, 0x3c, !PT ;  /* 0x0000002a2b2a7212 */ /* 0x000fe200078e3cff */
[----:B------:R-:W-:Y:S01]  /*202f0*/  IMAD.X R43, RZ, RZ, R3, P3 ;  /* 0x000000ffff2b7224 */ /* 0x000fe200018e0603 */
[----:B------:R-:W-:Y:S02]  /*20300*/  SHF.R.U64 R31, R31, 0x3, RZ ;  /* 0x000000031f1f7819 */ /* 0x000fe400000012ff */
[----:B------:R-:W-:-:S02]  /*20310*/  IADD3 R10, P1, R2, 0x8020, RZ ;  /* 0x00008020020a7810 */ /* 0x000fc40007f3e0ff */
        /* <DEDUP_REMOVED lines=8> */
[----:B------:R-:W-:Y:S02]  /*203a0*/  IADD3 R42, P2, R2, 0x4000, RZ ;  /* 0x00004000022a7810 */ /* 0x000fe40007f5e0ff */
[----:B------:R-:W-:Y:S01]  /*203b0*/  LOP3.LUT R11, R10, 0x380, RZ, 0xc0, !PT ;  /* 0x000003800a0b7812 */ /* 0x000fe200078ec0ff */
[----:B------:R1:W-:Y:S01]  /*203c0*/  STL [R1+0x4], R4 ;  /* 0x0000040401007387 */ /* 0x0003e20000100800 */
[----:B------:R-:W-:Y:S02]  /*203d0*/  IADD3 R12, P0, R2, 0x8000, RZ ;  /* 0x00008000020c7810 */ /* 0x000fe40007f1e0ff */
[----:B------:R-:W-:Y:S01]  /*203e0*/  SHF.R.U64 R11, R11, 0x3, RZ ;  /* 0x000000030b0b7819 */ /* 0x000fe200000012ff */
[----:B0-----:R-:W0:Y:S01]  /*203f0*/  S2R R9, SR_TID.X ;  /* 0x0000000000097919 */ /* 0x001e220000002100 */
[----:B------:R-:W-:Y:S02]  /*20400*/  LOP3.LUT R13, R12, 0x380, RZ, 0xc0, !PT ;  /* 0x000003800c0d7812 */ /* 0x000fe400078ec0ff */
[----:B------:R-:W-:Y:S01]  /*20410*/  LOP3.LUT R10, R11, R10, RZ, 0x3c, !PT ;  /* 0x0000000a0b0a7212 */ /* 0x000fe200078e3cff */
[----:B------:R-:W-:Y:S01]  /*20420*/  IMAD.X R11, RZ, RZ, R3, P1 ;  /* 0x000000ffff0b7224 */ /* 0x000fe200008e0603 */
[----:B------:R-:W-:-:S02]  /*20430*/  SHF.R.U64 R13, R13, 0x3, RZ ;  /* 0x000000030d0d7819 */ /* 0x000fc400000012ff */
[----:B-1----:R-:W-:Y:S02]  /*20440*/  LOP3.LUT R4, R42, 0x380, RZ, 0xc0, !PT ;  /* 0x000003802a047812 */ /* 0x002fe400078ec0ff */
[----:B------:R-:W-:Y:S01]  /*20450*/  LOP3.LUT R12, R13, R12, RZ, 0x3c, !PT ;  /* 0x0000000c0d0c7212 */ /* 0x000fe200078e3cff */
[----:B------:R-:W-:Y:S01]  /*20460*/  IMAD.X R13, RZ, RZ, R3, P0 ;  /* 0x000000ffff0d7224 */ /* 0x000fe200000e0603 */
[----:B------:R-:W-:Y:S02]  /*20470*/  SHF.R.U64 R4, R4, 0x3, RZ ;  /* 0x0000000304047819 */ /* 0x000fe400000012ff */
[----:B------:R-:W-:Y:S02]  /*20480*/  MOV R228, R10 ;  /* 0x0000000a00e47202 */ /* 0x000fe40000000f00 */
[----:B------:R-:W-:Y:S02]  /*20490*/  LOP3.LUT R42, R4, R42, RZ, 0x3c, !PT ;  /* 0x0000002a042a7212 */ /* 0x000fe400078e3cff */
[----:B------:R-:W-:-:S02]  /*204a0*/  MOV R4, R26 ;  /* 0x0000001a00047202 */ /* 0x000fc40000000f00 */
[C---:B------:R-:W-:Y:S02]  /*204b0*/  IADD3 R26, P1, R2.reuse, 0x60, RZ ;  /* 0x00000060021a7810 */ /* 0x040fe40007f3e0ff */
[C---:B------:R-:W-:Y:S01]  /*204c0*/  IADD3 R10, P0, R2.reuse, 0x40, RZ ;  /* 0x00000040020a7810 */ /* 0x040fe20007f1e0ff */
[----:B------:R1:W-:Y:S01]  /*204d0*/  STL [R1], R4 ;  /* 0x0000000401007387 */ /* 0x0003e20000100800 */
[----:B------:R-:W-:Y:S01]  /*204e0*/  IADD3 R14, P3, R2, 0x4060, RZ ;  /* 0x00004060020e7810 */ /* 0x000fe20007f7e0ff */
[--C-:B------:R-:W-:Y:S01]  /*204f0*/  IMAD.X R27, RZ, RZ, R3.reuse, P1 ;  /* 0x000000ffff1b7224 */ /* 0x100fe200008e0603 */
[----:B------:R-:W-:Y:S01]  /*20500*/  IADD3.X R43, RZ, R3, RZ, P2, !PT ;  /* 0x00000003ff2b7210 */ /* 0x000fe200017fe4ff */
[----:B------:R-:W-:Y:S01]  /*20510*/  IMAD.X R11, RZ, RZ, R3, P0 ;  /* 0x000000ffff0b7224 */ /* 0x000fe200000e0603 */
[----:B------:R-:W-:Y:S02]  /*20520*/  LOP3.LUT R15, R14, 0x380, RZ, 0xc0, !PT ;  /* 0x000003800e0f7812 */ /* 0x000fe400078ec0ff */
[----:B------:R-:W-:-:S02]  /*20530*/  MOV R227, R12 ;  /* 0x0000000c00e37202 */ /* 0x000fc40000000f00 */
[----:B------:R-:W-:Y:S02]  /*20540*/  SHF.R.U64 R15, R15, 0x3, RZ ;  /* 0x000000030f0f7819 */ /* 0x000fe400000012ff */
[----:B-1----:R-:W-:Y:S02]  /*20550*/  LOP3.LUT R4, R26, 0x380, RZ, 0xc0, !PT ;  /* 0x000003801a047812 */ /* 0x002fe400078ec0ff */
[----:B------:R-:W-:Y:S01]  /*20560*/  LOP3.LUT R14, R15, R14, RZ, 0x3c, !PT ;  /* 0x0000000e0f0e7212 */ /* 0x000fe200078e3cff */
[----:B------:R-:W-:Y:S01]  /*20570*/  IMAD.X R15, RZ, RZ, R3, P3 ;  /* 0x000000ffff0f7224 */ /* 0x000fe200018e0603 */
[----:B------:R-:W-:Y:S02]  /*20580*/  SHF.R.U64 R4, R4, 0x3, RZ ;  /* 0x0000000304047819 */ /* 0x000fe400000012ff */
[----:B------:R-:W-:Y:S02]  /*20590*/  MOV R225, R20 ;  /* 0x0000001400e17202 */ /* 0x000fe40000000f00 */
[----:B------:R-:W-:-:S02]  /*205a0*/  LOP3.LUT R26, R4, R26, RZ, 0x3c, !PT ;  /* 0x0000001a041a7212 */ /* 0x000fc400078e3cff */
[----:B------:R-:W-:Y:S02]  /*205b0*/  LOP3.LUT R4, R10, 0x380, RZ, 0xc0, !PT ;  /* 0x000003800a047812 */ /* 0x000fe400078ec0ff */
[----:B------:R-:W-:Y:S02]  /*205c0*/  MOV R229, R30 ;  /* 0x0000001e00e57202 */ /* 0x000fe40000000f00 */
[----:B------:R-:W-:Y:S02]  /*205d0*/  SHF.R.U64 R4, R4, 0x3, RZ ;  /* 0x0000000304047819 */ /* 0x000fe400000012ff */
[----:B------:R-:W-:Y:S02]  /*205e0*/  MOV R226, R14 ;  /* 0x0000000e00e27202 */ /* 0x000fe40000000f00 */
[----:B------:R-:W-:Y:S02]  /*205f0*/  LOP3.LUT R10, R4, R10, RZ, 0x3c, !PT ;  /* 0x0000000a040a7212 */ /* 0x000fe400078e3cff */
[----:B------:R-:W-:-:S02]  /*20600*/  MOV R215, R50 ;  /* 0x0000003200d77202 */ /* 0x000fc40000000f00 */
[----:B------:R-:W-:Y:S02]  /*20610*/  MOV R212, R10 ;  /* 0x0000000a00d47202 */ /* 0x000fe40000000f00 */
[----:B------:R-:W-:Y:S02]  /*20620*/  IADD3 R10, P0, R2, 0x20, RZ ;  /* 0x00000020020a7810 */ /* 0x000fe40007f1e0ff */
[----:B------:R-:W-:Y:S02]  /*20630*/  MOV R214, R42 ;  /* 0x0000002a00d67202 */ /* 0x000fe40000000f00 */
[----:B------:R-:W-:Y:S01]  /*20640*/  LOP3.LUT R4, R10, 0x380, RZ, 0xc0, !PT ;  /* 0x000003800a047812 */ /* 0x000fe200078ec0ff */
[----:B------:R-:W-:Y:S01]  /*20650*/  IMAD.X R11, RZ, RZ, R3, P0 ;  /* 0x000000ffff0b7224 */ /* 0x000fe200000e0603 */
[----:B------:R-:W-:Y:S02]  /*20660*/  MOV R213, R26 ;  /* 0x0000001a00d57202 */ /* 0x000fe40000000f00 */
[----:B------:R-:W-:-:S04]  /*20670*/  SHF.R.U64 R4, R4, 0x3, RZ ;  /* 0x0000000304047819 */ /* 0x000fc800000012ff */
[----:B------:R-:W-:Y:S02]  /*20680*/  LOP3.LUT R10, R4, R10, RZ, 0x3c, !PT ;  /* 0x0000000a040a7212 */ /* 0x000fe400078e3cff */
[----:B------:R-:W-:Y:S02]  /*20690*/  LOP3.LUT R4, R2, 0x380, RZ, 0xc0, !PT ;  /* 0x0000038002047812 */ /* 0x000fe400078ec0ff */
[----:B------:R-:W-:Y:S02]  /*206a0*/  MOV R211, R10 ;  /* 0x0000000a00d37202 */ /* 0x000fe40000000f00 */
[----:B------:R-:W-:-:S04]  /*206b0*/  SHF.R.U64 R4, R4, 0x3, RZ ;  /* 0x0000000304047819 */ /* 0x000fc800000012ff */
[----:B------:R-:W-:-:S04]  /*206c0*/  LOP3.LUT R2, R4, R2, RZ, 0x3c, !PT ;  /* 0x0000000204027212 */ /* 0x000fc800078e3cff */
[----:B------:R-:W-:Y:S02]  /*206d0*/  MOV R210, R2 ;  /* 0x0000000200d27202 */ /* 0x000fe40000000f00 */
[----:B0-----:R-:W-:-:S04]  /*206e0*/  LOP3.LUT P0, R2, R9, 0x3, RZ, 0xc0, !PT ;  /* 0x0000000309027812 */ /* 0x001fc8000780c0ff */
[----:B------:R-:W-:Y:S01]  /*206f0*/  ISETP.EQ.OR P0, PT, R2, 0x3, !P0 ;  /* 0x000000030200780c */ /* 0x000fe20004702670 */
[----:B------:R-:W-:-:S03]  /*20700*/  IMAD.SHL.U32 R2, R9, 0x4, RZ ;  /* 0x0000000409027824 */ /* 0x000fc600078e00ff */
[----:B------:R-:W-:Y:S02]  /*20710*/  SEL R13, R0, R29, P0 ;  /* 0x0000001d000d7207 */ /* 0x000fe40000000000 */
[----:B------:R-:W-:Y:S02]  /*20720*/  LOP3.LUT R2, R2, 0xc, RZ, 0xc0, !PT ;  /* 0x0000000c02027812 */ /* 0x000fe400078ec0ff */
[----:B------:R-:W-:Y:S02]  /*20730*/  SEL R21, R29, R0, P0 ;  /* 0x000000001d157207 */ /* 0x000fe40000000000 */
[----:B------:R-:W-:Y:S02]  /*20740*/  IADD3 R2, P1, R2, UR4, RZ ;  /* 0x0000000402027c10 */ /* 0x000fe4000ff3e0ff */
[----:B------:R-:W-:Y:S01]  /*20750*/  SEL R4, R5, R25, P0 ;  /* 0x0000001905047207 */ /* 0x000fe20000000000 */
[----:B------:R-:W-:Y:S01]  /*20760*/  UMOV UR4, 0xffffffff ;  /* 0xffffffff00047882 */ /* 0x000fe20000000000 */
[----:B------:R-:W-:Y:S01]  /*20770*/  SEL R5, R25, R5, P0 ;  /* 0x0000000519057207 */ /* 0x000fe20000000000 */
[----:B------:R-:W-:-:S05]  /*20780*/  IMAD.X R3, RZ, RZ, UR5, P1 ;  /* 0x00000005ff037e24 */ /* 0x000fca00088e06ff */
[----:B------:R0:W5:Y:S01]  /*20790*/  LDG.E.CONSTANT R0, desc[UR42][R2.64] ;  /* 0x0000002a02007981 */ /* 0x000162000c1e9900 */
[----:B------:R-:W-:Y:S05]  /*207a0*/  BRA.DIV UR4, `(.L_x_3262) ;  /* 0x0000012604207947 */ /* 0x000fea000b800000 */
[----:B------:R-:W-:Y:S01]  /*207b0*/  SEL R54, R112, R113, P0 ;  /* 0x0000007170367207 */ /* 0x000fe20000000000 */
[----:B-----5:R-:W-:Y:S01]  /*207c0*/  SHFL.IDX PT, R4, R4, R0, 0x1c1f ;  /* 0x001c1f0004047589 */ /* 0x020fe200000e0000 */
[----:B------:R-:W-:Y:S01]  /*207d0*/  SEL R55, R116, R117, P0 ;  /* 0x0000007574377207 */ /* 0x000fe20000000000 */
[----:B------:R-:W-:Y:S01]  /*207e0*/  IMAD.MOV.U32 R11, RZ, RZ, RZ ;  /* 0x000000ffff0b7224 */ /* 0x000fe200078e00ff */
[----:B------:R-:W-:Y:S01]  /*207f0*/  SEL R112, R113, R112, P0 ;  /* 0x0000007071707207 */ /* 0x000fe20000000000 */
[----:B0-----:R-:W-:Y:S01]  /*20800*/  SHFL.IDX PT, R3, R13, R0, 0x1c1f ;  /* 0x001c1f000d037589 */ /* 0x001fe200000e0000 */
        /* <DEDUP_REMOVED lines=183> */
[----:B0-----:R-:W-:-:S02]  /*21380*/  SEL R173, R47, R92, P0 ;  /* 0x0000005c2fad7207 */ /* 0x001fc40000000000 */
[----:B------:R-:W-:Y:S01]  /*21390*/  SEL R172, R92, R47, P0 ;  /* 0x0000002f5cac7207 */ /* 0x000fe20000000000 */
[----:B------:R-:W-:Y:S01]  /*213a0*/  SHFL.IDX PT, R21, R25, R0, 0x1c1f ;  /* 0x001c1f0019157589 */ /* 0x000fe200000e0000 */
[----:B-1----:R-:W-:Y:S02]  /*213b0*/  SEL R169, R50, R100, P0 ;  /* 0x0000006432a97207 */ /* 0x002fe40000000000 */
[----:B------:R-:W-:Y:S01]  /*213c0*/  SEL R168, R100, R50, P0 ;  /* 0x0000003264a87207 */ /* 0x000fe20000000000 */
[----:B------:R-:W0:Y:S01]  /*213d0*/  SHFL.IDX PT, R25, R44, R2, 0x1c1f ;  /* 0x001c1f022c197589 */ /* 0x000e2200000e0000 */
[----:B--2---:R-:W-:Y:S02]  /*213e0*/  SEL R147, R51, R104, P0 ;  /* 0x0000006833937207 */ /* 0x004fe40000000000 */
[----:B---3--:R-:W-:Y:S01]  /*213f0*/  SEL R47, R58, R62, P0 ;  /* 0x0000003e3a2f7207 */ /* 0x008fe20000000000 */
[----:B------:R-:W-:Y:S01]  /*21400*/  SHFL.IDX PT, R49, R49, R0, 0x1c1f ;  /* 0x001c1f0031317589 */ /* 0x000fe200000e0000 */
[----:B----4-:R-:W-:-:S02]  /*21410*/  SEL R50, R66, R74, P0 ;  /* 0x0000004a42327207 */ /* 0x010fc40000000000 */
[----:B------:R-:W-:Y:S01]  /*21420*/  SEL R192, R43, R52, P0 ;  /* 0x000000342bc07207 */ /* 0x000fe20000000000 */
[----:B------:R-:W1:Y:S01]  /*21430*/  SHFL.IDX PT, R96, R96, R2, 0x1c1f ;  /* 0x001c1f0260607589 */ /* 0x000e6200000e0000 */
        /* <DEDUP_REMOVED lines=31> */
[----:B0-----:R-:W-:Y:S01]  /*21630*/  SEL R196, R21, R25, P0 ;  /* 0x0000001915c47207 */ /* 0x001fe20000000000 */
        /* <DEDUP_REMOVED lines=23> */
[----:B-1----:R-:W-:Y:S01]  /*217b0*/  SEL R171, R49, R96, P0 ;  /* 0x0000006031ab7207 */ /* 0x002fe20000000000 */
[----:B------:R-:W1:Y:S01]  /*217c0*/  SHFL.IDX PT, R144, R144, R2, 0x1c1f ;  /* 0x001c1f0290907589 */ /* 0x000e6200000e0000 */
        /* <DEDUP_REMOVED lines=9> */
[----:B--2---:R-:W-:Y:S02]  /*21860*/  SEL R100, R53, R108, P0 ;  /* 0x0000006c35647207 */ /* 0x004fe40000000000 */
[----:B---3--:R-:W-:Y:S01]  /*21870*/  SEL R3, R54, R112, P0 ;  /* 0x0000007036037207 */ /* 0x008fe20000000000 */
[----:B------:R-:W2:Y:S01]  /*21880*/  SHFL.IDX PT, R159, R159, R2, 0x1c1f ;  /* 0x001c1f029f9f7589 */ /* 0x000ea200000e0000 */
[----:B----4-:R-:W-:-:S02]  /*21890*/  SEL R4, R55, R116, P0 ;  /* 0x0000007437047207 */ /* 0x010fc40000000000 */
[----:B------:R-:W-:Y:S01]  /*218a0*/  SEL R5, R56, R120, P0 ;  /* 0x0000007838057207 */ /* 0x000fe20000000000 */
[----:B------:R-:W-:Y:S01]  /*218b0*/  SHFL.IDX PT, R65, R65, R0, 0x1c1f ;  /* 0x001c1f0041417589 */ /* 0x000fe200000e0000 */
[----:B------:R-:W-:Y:S02]  /*218c0*/  SEL R6, R57, R124, P0 ;  /* 0x0000007c39067207 */ /* 0x000fe40000000000 */
[----:B0-----:R-:W-:Y:S01]  /*218d0*/  SEL R7, R61, R128, P0 ;  /* 0x000000803d077207 */ /* 0x001fe20000000000 */
[----:B------:R-:W0:Y:S01]  /*218e0*/  SHFL.IDX PT, R146, R146, R2, 0x1c1f ;  /* 0x001c1f0292927589 */ /* 0x000e2200000e0000 */
[----:B------:R-:W-:Y:S02]  /*218f0*/  SEL R8, R64, R132, P0 ;  /* 0x0000008440087207 */ /* 0x000fe40000000000 */
[----:B------:R-:W-:Y:S01]  /*21900*/  SEL R9, R69, R136, P0 ;  /* 0x0000008845097207 */ /* 0x000fe20000000000 */
[----:B------:R-:W3:Y:S01]  /*21910*/  SHFL.IDX PT, R44, R153, R2, 0x1c1f ;  /* 0x001c1f02992c7589 */ /* 0x000ee200000e0000 */
[----:B------:R-:W-:-:S02]  /*21920*/  SEL R10, R72, R140, P0 ;  /* 0x0000008c480a7207 */ /* 0x000fc40000000000 */
[----:B-1----:R-:W-:Y:S01]  /*21930*/  SEL R20, R73, R144, P0 ;  /* 0x0000009049147207 */ /* 0x002fe20000000000 */
[----:B------:R-:W-:Y:S01]  /*21940*/  SHFL.IDX PT, R85, R85, R0, 0x1c1f ;  /* 0x001c1f0055557589 */ /* 0x000fe200000e0000 */
[----:B------:R-:W-:Y:S02]  /*21950*/  SEL R21, R77, R148, P0 ;  /* 0x000000944d157207 */ /* 0x000fe40000000000 */
[----:B------:R-:W-:Y:S01]  /*21960*/  SEL R78, R106, R103, P0 ;  /* 0x000000676a4e7207 */ /* 0x000fe20000000000 */
[----:B------:R-:W1:Y:S01]  /*21970*/  SHFL.IDX PT, R154, R154, R2, 0x1c1f ;  /* 0x001c1f029a9a7589 */ /* 0x000e6200000e0000 */
[----:B------:R-:W-:Y:S02]  /*21980*/  SEL R82, R111, R107, P0 ;  /* 0x0000006b6f527207 */ /* 0x000fe40000000000 */
[----:B------:R-:W-:Y:S01]  /*21990*/  SEL R90, R123, R127, P0 ;  /* 0x0000007f7b5a7207 */ /* 0x000fe20000000000 */
[----:B------:R-:W4:Y:S01]  /*219a0*/  SHFL.IDX PT, R89, R155, R2, 0x1c1f ;  /* 0x001c1f029b597589 */ /* 0x000f2200000e0000 */
[----:B--2---:R-:W-:-:S02]  /*219b0*/  SEL R24, R81, R159, P0 ;  /* 0x0000009f51187207 */ /* 0x004fc40000000000 */
[----:B------:R-:W-:Y:S01]  /*219c0*/  SEL R53, R108, R53, P0 ;  /* 0x000000356c357207 */ /* 0x000fe20000000000 */
[----:B------:R-:W-:Y:S01]  /*219d0*/  SHFL.IDX PT, R93, R93, R0, 0x1c1f ;  /* 0x001c1f005d5d7589 */ /* 0x000fe200000e0000 */
[----:B------:R-:W-:Y:S02]  /*219e0*/  SEL R54, R112, R54, P0 ;  /* 0x0000003670367207 */ /* 0x000fe40000000000 */
[----:B------:R-:W-:Y:S01]  /*219f0*/  SEL R55, R116, R55, P0 ;  /* 0x0000003774377207 */ /* 0x000fe20000000000 */
[----:B------:R-:W2:Y:S01]  /*21a00*/  SHFL.IDX PT, R156, R156, R2, 0x1c1f ;  /* 0x001c1f029c9c7589 */ /* 0x000ea200000e0000 */
[----:B0-----:R-:W-:Y:S02]  /*21a10*/  SEL R25, R65, R146, P0 ;  /* 0x0000009241197207 */ /* 0x001fe40000000000 */
[----:B------:R-:W-:Y:S01]  /*21a20*/  SEL R56, R120, R56, P0 ;  /* 0x0000003878387207 */ /* 0x000fe20000000000 */
[----:B------:R-:W-:Y:S01]  /*21a30*/  SHFL.IDX PT, R97, R97, R0, 0x1c1f ;  /* 0x001c1f0061617589 */ /* 0x000fe200000e0000 */
[----:B---3--:R-:W-:-:S02]  /*21a40*/  SEL R26, R40, R44, P0 ;  /* 0x0000002c281a7207 */ /* 0x008fc40000000000 */
[----:B------:R-:W-:Y:S01]  /*21a50*/  SEL R57, R124, R57, P0 ;  /* 0x000000397c397207 */ /* 0x000fe20000000000 */
[----:B------:R-:W0:Y:S01]  /*21a60*/  SHFL.IDX PT, R157, R157, R2, 0x1c1f ;  /* 0x001c1f029d9d7589 */ /* 0x000e2200000e0000 */
[----:B------:R-:W-:Y:S02]  /*21a70*/  SEL R61, R128, R61, P0 ;  /* 0x0000003d803d7207 */ /* 0x000fe40000000000 */
[----:B------:R-:W-:Y:S01]  /*21a80*/  SEL R64, R132, R64, P0 ;  /* 0x0000004084407207 */ /* 0x000fe20000000000 */
[----:B------:R-:W-:Y:S01]  /*21a90*/  SHFL.IDX PT, R101, R101, R0, 0x1c1f ;  /* 0x001c1f0065657589 */ /* 0x000fe200000e0000 */
[----:B-1----:R-:W-:Y:S02]  /*21aa0*/  SEL R27, R85, R154, P0 ;  /* 0x0000009a551b7207 */ /* 0x002fe40000000000 */
[----:B------:R-:W-:Y:S01]  /*21ab0*/  SEL R69, R136, R69, P0 ;  /* 0x0000004588457207 */ /* 0x000fe20000000000 */
[----:B------:R-:W1:Y:S01]  /*21ac0*/  SHFL.IDX PT, R158, R158, R2, 0x1c1f ;  /* 0x001c1f029e9e7589 */ /* 0x000e6200000e0000 */
[----:B----4-:R-:W-:-:S02]  /*21ad0*/  SEL R32, R109, R89, P0 ;  /* 0x000000596d207207 */ /* 0x010fc40000000000 */
[----:B------:R-:W-:Y:S01]  /*21ae0*/  SEL R72, R140, R72, P0 ;  /* 0x000000488c487207 */ /* 0x000fe20000000000 */
[----:B------:R-:W3:Y:S01]  /*21af0*/  SHFL.IDX PT, R59, R59, R2, 0x1c1f ;  /* 0x001c1f023b3b7589 */ /* 0x000ee200000e0000 */
[----:B------:R-:W-:Y:S02]  /*21b00*/  SEL R73, R144, R73, P0 ;  /* 0x0000004990497207 */ /* 0x000fe40000000000 */
[----:B------:R-:W-:Y:S01]  /*21b10*/  SEL R77, R148, R77, P0 ;  /* 0x0000004d944d7207 */ /* 0x000fe20000000000 */
[----:B------:R-:W4:Y:S01]  /*21b20*/  SHFL.IDX PT, R113, R113, R2, 0x1c1f ;  /* 0x001c1f0271717589 */ /* 0x000f2200000e0000 */
[----:B--2---:R-:W-:Y:S02]  /*21b30*/  SEL R36, R93, R156, P0 ;  /* 0x0000009c5d247207 */ /* 0x004fe40000000000 */
[----:B------:R-:W-:Y:S01]  /*21b40*/  SEL R81, R159, R81, P0 ;  /* 0x000000519f517207 */ /* 0x000fe20000000000 */
[----:B------:R-:W-:Y:S01]  /*21b50*/  SHFL.IDX PT, R121, R63, R0, 0x1c1f ;  /* 0x001c1f003f797589 */ /* 0x000fe200000e0000 */
[----:B------:R-:W-:-:S02]  /*21b60*/  SEL R65, R146, R65, P0 ;  /* 0x0000004192417207 */ /* 0x000fc40000000000 */
[----:B------:R-:W-:Y:S01]  /*21b70*/  SEL R44, R44, R40, P0 ;  /* 0x000000282c2c7207 */ /* 0x000fe20000000000 */
[----:B------:R-:W2:Y:S01]  /*21b80*/  SHFL.IDX PT, R70, R70, R2, 0x1c1f ;  /* 0x001c1f0246467589 */ /* 0x000ea200000e0000 */
[----:B0-----:R-:W-:Y:S02]  /*21b90*/  SEL R37, R97, R157, P0 ;  /* 0x0000009d61257207 */ /* 0x001fe40000000000 */
[----:B------:R-:W-:Y:S01]  /*21ba0*/  SEL R85, R154, R85, P0 ;  /* 0x000000559a557207 */ /* 0x000fe20000000000 */
[----:B------:R-:W-:Y:S01]  /*21bb0*/  SHFL.IDX PT, R83, R83, R0, 0x1c1f ;  /* 0x001c1f0053537589 */ /* 0x000fe200000e0000 */
[----:B------:R-:W-:Y:S02]  /*21bc0*/  SEL R89, R89, R109, P0 ;  /* 0x0000006d59597207 */ /* 0x000fe40000000000 */
[----:B------:R-:W-:Y:S01]  /*21bd0*/  SEL R93, R156, R93, P0 ;  /* 0x0000005d9c5d7207 */ /* 0x000fe20000000000 */
[----:B------:R-:W0:Y:S01]  /*21be0*/  SHFL.IDX PT, R94, R94, R2, 0x1c1f ;  /* 0x001c1f025e5e7589 */ /* 0x000e2200000e0000 */
[----:B-1----:R-:W-:-:S02]  /*21bf0*/  SEL R45, R101, R158, P0 ;  /* 0x0000009e652d7207 */ /* 0x002fc40000000000 */
[----:B------:R-:W-:Y:S01]  /*21c00*/  SEL R97, R157, R97, P0 ;  /* 0x000000619d617207 */ /* 0x000fe20000000000 */
[----:B------:R-:W1:Y:S01]  /*21c10*/  SHFL.IDX PT, R102, R102, R2, 0x1c1f ;  /* 0x001c1f0266667589 */ /* 0x000e6200000e0000 */
[----:B---3--:R-:W-:Y:S02]  /*21c20*/  SEL R46, R105, R59, P0 ;  /* 0x0000003b692e7207 */ /* 0x008fe40000000000 */
[----:B------:R-:W-:Y:S01]  /*21c30*/  SEL R101, R158, R101, P0 ;  /* 0x000000659e657207 */ /* 0x000fe20000000000 */
[----:B------:R-:W3:Y:S01]  /*21c40*/  SHFL.IDX PT, R110, R110, R2, 0x1c1f ;  /* 0x001c1f026e6e7589 */ /* 0x000ee200000e0000 */
[----:B----4-:R-:W-:Y:S02]  /*21c50*/  SEL R48, R117, R113, P0 ;  /* 0x0000007175307207 */ /* 0x010fe40000000000 */
[----:B------:R-:W-:Y:S01]  /*21c60*/  SEL R59, R59, R105, P0 ;  /* 0x000000693b3b7207 */ /* 0x000fe20000000000 */
[----:B------:R-:W4:Y:S01]  /*21c70*/  SHFL.IDX PT, R118, R118, R2, 0x1c1f ;  /* 0x001c1f0276767589 */ /* 0x000f2200000e0000 */
[----:B------:R-:W-:-:S02]  /*21c80*/  SEL R113, R113, R117, P0 ;  /* 0x0000007571717207 */ /* 0x000fc40000000000 */
[----:B------:R-:W-:Y:S01]  /*21c90*/  SEL R103, R103, R106, P0 ;  /* 0x0000006a67677207 */ /* 0x000fe20000000000 */
[----:B------:R-:W4:Y:S01]  /*21ca0*/  SHFL.IDX PT, R119, R119, R0, 0x1c1f ;  /* 0x001c1f0077777589 */ /* 0x000f2200000e0000 */
[----:B--2---:R-:W-:Y:S02]  /*21cb0*/  SEL R49, R121, R70, P0 ;  /* 0x0000004679317207 */ /* 0x004fe40000000000 */
[----:B------:R-:W-:Y:S01]  /*21cc0*/  SEL R70, R70, R121, P0 ;  /* 0x0000007946467207 */ /* 0x000fe20000000000 */
[----:B------:R-:W-:Y:S01]  /*21cd0*/  SHFL.IDX PT, R122, R122, R0, 0x1c1f ;  /* 0x001c1f007a7a7589 */ /* 0x000fe200000e0000 */
[----:B------:R-:W-:Y:S02]  /*21ce0*/  SEL R107, R107, R111, P0 ;  /* 0x0000006f6b6b7207 */ /* 0x000fe40000000000 */
[----:B------:R-:W-:Y:S01]  /*21cf0*/  SEL R123, R127, R123, P0 ;  /* 0x0000007b7f7b7207 */ /* 0x000fe20000000000 */
[----:B------:R-:W2:Y:S01]  /*21d00*/  SHFL.IDX PT, R126, R126, R2, 0x1c1f ;  /* 0x001c1f027e7e7589 */ /* 0x000ea200000e0000 */
[----:B0-----:R-:W-:-:S02]  /*21d10*/  SEL R68, R83, R94, P0 ;  /* 0x0000005e53447207 */ /* 0x001fc40000000000 */
[----:B------:R-:W-:Y:S01]  /*21d20*/  SEL R83, R94, R83, P0 ;  /* 0x000000535e537207 */ /* 0x000fe20000000000 */
[----:B------:R-:W-:Y:S01]  /*21d30*/  SHFL.IDX PT, R125, R125, R0, 0x1c1f ;  /* 0x001c1f007d7d7589 */ /* 0x000fe200000e0000 */
[----:B-1----:R-:W-:Y:S02]  /*21d40*/  SEL R76, R87, R102, P0 ;  /* 0x00000066574c7207 */ /* 0x002fe40000000000 */
[----:B------:R-:W-:Y:S01]  /*21d50*/  SEL R87, R102, R87, P0 ;  /* 0x0000005766577207 */ /* 0x000fe20000000000 */
[----:B------:R-:W0:Y:S01]  /*21d60*/  SHFL.IDX PT, R134, R134, R2, 0x1c1f ;  /* 0x001c1f0286867589 */ /* 0x000e2200000e0000 */
[----:B---3--:R-:W-:Y:S02]  /*21d70*/  SEL R80, R91, R110, P0 ;  /* 0x0000006e5b507207 */ /* 0x008fe40000000000 */
[----:B------:R-:W-:Y:S01]  /*21d80*/  SEL R91, R110, R91, P0 ;  /* 0x0000005b6e5b7207 */ /* 0x000fe20000000000 */
[----:B------:R-:W-:Y:S01]  /*21d90*/  SHFL.IDX PT, R130, R133, R0, 0x1c1f ;  /* 0x001c1f0085827589 */ /* 0x000fe200000e0000 */
[----:B----4-:R-:W-:-:S02]  /*21da0*/  SEL R84, R114, R118, P0 ;  /* 0x0000007672547207 */ /* 0x010fc40000000000 */
[----:B------:R-:W-:Y:S01]  /*21db0*/  SEL R114, R118, R114, P0 ;  /* 0x0000007276727207 */ /* 0x000fe20000000000 */
[----:B------:R-:W1:Y:S01]  /*21dc0*/  SHFL.IDX PT, R129, R138, R2, 0x1c1f ;  /* 0x001c1f028a817589 */ /* 0x000e6200000e0000 */
[----:B------:R-:W-:Y:S02]  /*21dd0*/  SEL R86, R119, R115, P0 ;  /* 0x0000007377567207 */ /* 0x000fe40000000000 */
[----:B------:R-:W-:Y:S01]  /*21de0*/  SEL R115, R115, R119, P0 ;  /* 0x0000007773737207 */ /* 0x000fe20000000000 */
[----:B------:R-:W-:Y:S04]  /*21df0*/  SHFL.IDX PT, R131, R131, R0, 0x1c1f ;  /* 0x001c1f0083837589 */ /* 0x000fe800000e0000 */
[----:B------:R-:W3:Y:S01]  /*21e00*/  SHFL.IDX PT, R142, R142, R2, 0x1c1f ;  /* 0x001c1f028e8e7589 */ /* 0x000ee200000e0000 */
[----:B--2---:R-:W-:-:S02]  /*21e10*/  SEL R88, R122, R126, P0 ;  /* 0x0000007e7a587207 */ /* 0x004fc40000000000 */
[----:B------:R-:W-:Y:S01]  /*21e20*/  SEL R122, R126, R122, P0 ;  /* 0x0000007a7e7a7207 */ /* 0x000fe20000000000 */
[----:B------:R-:W-:Y:S04]  /*21e30*/  SHFL.IDX PT, R31, R31, R0, 0x1c1f ;  /* 0x001c1f001f1f7589 */ /* 0x000fe800000e0000 */
[----:B------:R-:W2:Y:S01]  /*21e40*/  SHFL.IDX PT, R30, R30, R2, 0x1c1f ;  /* 0x001c1f021e1e7589 */ /* 0x000ea200000e0000 */
[----:B0-----:R-:W-:Y:S02]  /*21e50*/  SEL R92, R125, R134, P0 ;  /* 0x000000867d5c7207 */ /* 0x001fe40000000000 */
[----:B------:R-:W-:Y:S01]  /*21e60*/  SEL R125, R134, R125, P0 ;  /* 0x0000007d867d7207 */ /* 0x000fe20000000000 */
[----:B------:R-:W-:Y:S04]  /*21e70*/  SHFL.IDX PT, R29, R29, R0, 0x1c1f ;  /* 0x001c1f001d1d7589 */ /* 0x000fe800000e0000 */
[----:B------:R-:W0:Y:S01]  /*21e80*/  SHFL.IDX PT, R28, R28, R2, 0x1c1f ;  /* 0x001c1f021c1c7589 */ /* 0x000e2200000e0000 */
[----:B-1----:R-:W-:-:S02]  /*21e90*/  SEL R96, R130, R129, P0 ;  /* 0x0000008182607207 */ /* 0x002fc40000000000 */
[----:B------:R-:W-:Y:S01]  /*21ea0*/  SEL R129, R129, R130, P0 ;  /* 0x0000008281817207 */ /* 0x000fe20000000000 */
[----:B------:R1:W4:Y:S04]  /*21eb0*/  SHFL.IDX PT, R63, R208, R0, 0x1c1f ;  /* 0x001c1f00d03f7589 */ /* 0x00032800000e0000 */
[----:B------:R1:W1:Y:S01]  /*21ec0*/  SHFL.IDX PT, R95, R95, R0, 0x1c1f ;  /* 0x001c1f005f5f7589 */ /* 0x00026200000e0000 */
[----:B---3--:R-:W-:Y:S02]  /*21ed0*/  SEL R99, R131, R142, P0 ;  /* 0x0000008e83637207 */ /* 0x008fe40000000000 */
[----:B------:R-:W-:Y:S01]  /*21ee0*/  SEL R131, R142, R131, P0 ;  /* 0x000000838e837207 */ /* 0x000fe20000000000 */
[----:B------:R3:W1:Y:S04]  /*21ef0*/  SHFL.IDX PT, R0, R209, R2, 0x1c1f ;  /* 0x001c1f02d1007589 */ /* 0x00066800000e0000 */
[----:B------:R3:W1:Y:S01]  /*21f00*/  SHFL.IDX PT, R150, R150, R2, 0x1c1f ;  /* 0x001c1f0296967589 */ /* 0x00066200000e0000 */
[----:B--2---:R-:W-:-:S02]  /*21f10*/  SEL R190, R31, R30, P0 ;  /* 0x0000001e1fbe7207 */ /* 0x004fc40000000000 */
[----:B------:R-:W-:Y:S02]  /*21f20*/  SEL R191, R30, R31, P0 ;  /* 0x0000001f1ebf7207 */ /* 0x000fe40000000000 */
[----:B0-----:R-:W-:Y:S02]  /*21f30*/  SEL R187, R29, R28, P0 ;  /* 0x0000001c1dbb7207 */ /* 0x001fe40000000000 */
[----:B---3--:R-:W-:-:S07]  /*21f40*/  SEL R186, R28, R29, P0 ;  /* 0x0000001d1cba7207 */ /* 0x008fce0000000000 */
.L_x_3665:
[----:B------:R-:W2:Y:S01]  /*21f50*/  LDL.LU R94, [R1] ;  /* 0x00000000015e7983 */ /* 0x000ea20000300800 */
[----:B------:R-:W-:Y:S05]  /*21f60*/  WARPSYNC.ALL ;  /* 0x0000000000007948 */ /* 0x000fea0003800000 */
[----:B------:R-:W3:Y:S01]  /*21f70*/  LDL.LU R2, [R1+0x4] ;  /* 0x0000040001027983 */ /* 0x000ee20000300800 */
[----:B------:R-:W-:Y:S01]  /*21f80*/  F2FP.BF16.F32.PACK_AB R12, R204, R206 ;  /* 0x000000cecc0c723e */ /* 0x000fe200000010ff */
[----:B------:R-:W-:Y:S01]  /*21f90*/  ULDC.64 UR4, c[0x0][0xc00] ;  /* 0x0003000000047ab9 */ /* 0x000fe20000000a00 */
[----:B------:R-:W-:Y:S01]  /*21fa0*/  F2FP.BF16.F32.PACK_AB R13, R25, R24 ;  /* 0x00000018190d723e */ /* 0x000fe200000010ff */
[----:B------:R-:W4:Y:S01]  /*21fb0*/  LDL.LU R108, [R1+0x8] ;  /* 0x00000800016c7983 */ /* 0x000f220000300800 */
[----:B------:R-:W-:Y:S01]  /*21fc0*/  F2FP.BF16.F32.PACK_AB R14, R205, R207 ;  /* 0x000000cfcd0e723e */ /* 0x000fe200000010ff */
[----:B------:R-:W-:Y:S01]  /*21fd0*/  ULDC.64 UR6, c[0x0][0xc08] ;  /* 0x0003020000067ab9 */ /* 0x000fe20000000a00 */
[----:B------:R-:W-:Y:S01]  /*21fe0*/  F2FP.BF16.F32.PACK_AB R15, R65, R81 ;  /* 0x00000051410f723e */ /* 0x000fe200000010ff */
[----:B------:R-:W-:Y:S01]  /*21ff0*/  BAR.SYNC.DEFER_BLOCKING 0x1, 0x100 ;  /* 0x0044000000007b1d */ /* 0x000fe20000010000 */
[----:B------:R-:W-:-:S02]  /*22000*/  F2FP.BF16.F32.PACK_AB R28, R200, R202 ;  /* 0x000000cac81c723e */ /* 0x000fc400000010ff */
[----:B------:R-:W-:Y:S02]  /*22010*/  F2FP.BF16.F32.PACK_AB R29, R27, R26 ;  /* 0x0000001a1b1d723e */ /* 0x000fe400000010ff */
[----:B------:R-:W-:-:S03]  /*22020*/  F2FP.BF16.F32.PACK_AB R30, R201, R203 ;  /* 0x000000cbc91e723e */ /* 0x000fc600000010ff */
[----:B------:R-:W0:Y:S01]  /*22030*/  LDC R110, c[0x0][0xbe8] ;  /* 0x0002fa00ff6e7b82 */ /* 0x000e220000000800 */
[----:B------:R-:W-:Y:S01]  /*22040*/  F2FP.BF16.F32.PACK_AB R31, R85, R44 ;  /* 0x0000002c551f723e */ /* 0x000fe200000010ff */
[----:B------:R-:W4:Y:S01]  /*22050*/  LDL.LU R106, [R1+0xc] ;  /* 0x00000c00016a7983 */ /* 0x000f220000300800 */
[----:B------:R-:W-:Y:S02]  /*22060*/  F2FP.BF16.F32.PACK_AB R40, R196, R198 ;  /* 0x000000c6c428723e */ /* 0x000fe400000010ff */
[----:B------:R-:W-:Y:S01]  /*22070*/  F2FP.BF16.F32.PACK_AB R41, R36, R32 ;  /* 0x000000202429723e */ /* 0x000fe200000010ff */
[----:B------:R-:W4:Y:S01]  /*22080*/  LDL.LU R105, [R1+0x10] ;  /* 0x0000100001697983 */ /* 0x000f220000300800 */
[----:B------:R-:W-:Y:S02]  /*22090*/  F2FP.BF16.F32.PACK_AB R42, R197, R199 ;  /* 0x000000c7c52a723e */ /* 0x000fe400000010ff */
[----:B------:R-:W-:Y:S01]  /*220a0*/  F2FP.BF16.F32.PACK_AB R43, R93, R89 ;  /* 0x000000595d2b723e */ /* 0x000fe200000010ff */
[----:B------:R-:W4:Y:S04]  /*220b0*/  LDL.LU R102, [R1+0x6c] ;  /* 0x00006c0001667983 */ /* 0x000f280000300800 */
[----:B------:R1:W-:Y:S04]  /*220c0*/  STSM.16.M88.4 [R210], R12 ;  /* 0x0000000cd2007844 */ /* 0x0003e80000000200 */
[----:B------:R1:W-:Y:S04]  /*220d0*/  STSM.16.M88.4 [R211], R28 ;  /* 0x0000001cd3007844 */ /* 0x0003e80000000200 */
[----:B------:R0:W-:Y:S01]  /*220e0*/  STSM.16.M88.4 [R212], R40 ;  /* 0x00000028d4007844 */ /* 0x0001e20000000200 */
[----:B-1----:R-:W-:-:S02]  /*220f0*/  F2FP.BF16.F32.PACK_AB R12, R192, R194 ;  /* 0x000000c2c00c723e */ /* 0x002fc400000010ff */
        /* <DEDUP_REMOVED lines=8> */
[----:B0-----:R-:W-:Y:S02]  /*22180*/  F2FP.BF16.F32.PACK_AB R40, R185, R187 ;  /* 0x000000bbb928723e */ /* 0x001fe400000010ff */
[----:B------:R-:W-:Y:S01]  /*22190*/  F2FP.BF16.F32.PACK_AB R41, R49, R48 ;  /* 0x000000303129723e */ /* 0x000fe200000010ff */
[----:B------:R0:W-:Y:S01]  /*221a0*/  STSM.16.M88.4 [R214], R28 ;  /* 0x0000001cd6007844 */ /* 0x0001e20000000200 */
[----:B------:R-:W-:Y:S02]  /*221b0*/  F2FP.BF16.F32.PACK_AB R42, R184, R186 ;  /* 0x000000bab82a723e */ /* 0x000fe400000010ff */
[----:B------:R-:W-:Y:S02]  /*221c0*/  F2FP.BF16.F32.PACK_AB R43, R70, R113 ;  /* 0x00000071462b723e */ /* 0x000fe400000010ff */
[----:B-1----:R-:W-:-:S03]  /*221d0*/  F2FP.BF16.F32.PACK_AB R12, R181, R183 ;  /* 0x000000b7b50c723e */ /* 0x002fc600000010ff */
[----:B------:R1:W-:Y:S01]  /*221e0*/  STSM.16.M88.4 [R215], R40 ;  /* 0x00000028d7007844 */ /* 0x0003e20000000200 */
[----:B------:R-:W-:Y:S02]  /*221f0*/  F2FP.BF16.F32.PACK_AB R13, R51, R50 ;  /* 0x00000032330d723e */ /* 0x000fe400000010ff */
[----:B------:R-:W-:Y:S02]  /*22200*/  F2FP.BF16.F32.PACK_AB R14, R180, R182 ;  /* 0x000000b6b40e723e */ /* 0x000fe400000010ff */
[----:B------:R-:W-:Y:S02]  /*22210*/  F2FP.BF16.F32.PACK_AB R15, R67, R66 ;  /* 0x00000042430f723e */ /* 0x000fe400000010ff */
[----:B0-----:R-:W-:Y:S02]  /*22220*/  F2FP.BF16.F32.PACK_AB R28, R177, R179 ;  /* 0x000000b3b11c723e */ /* 0x001fe400000010ff */
        /* <DEDUP_REMOVED lines=15> */
[----:B------:R-:W-:Y:S01]  /*22320*/  F2FP.BF16.F32.PACK_AB R29, R80, R78 ;  /* 0x0000004e501d723e */ /* 0x000fe200000010ff */
[----:B------:R-:W-:Y:S01]  /*22330*/  STSM.16.M88.4 [R228], R12 ;  /* 0x0000000ce4007844 */ /* 0x000fe20000000200 */
[----:B------:R-:W-:-:S02]  /*22340*/  F2FP.BF16.F32.PACK_AB R30, R53, R104 ;  /* 0x00000068351e723e */ /* 0x000fc400000010ff */
[----:B------:R-:W-:Y:S02]  /*22350*/  F2FP.BF16.F32.PACK_AB R31, R91, R103 ;  /* 0x000000675b1f723e */ /* 0x000fe400000010ff */
[----:B0-----:R-:W-:Y:S02]  /*22360*/  F2FP.BF16.F32.PACK_AB R40, R4, R3 ;  /* 0x000000030428723e */ /* 0x001fe400000010ff */
[----:B------:R-:W-:Y:S01]  /*22370*/  F2FP.BF16.F32.PACK_AB R41, R84, R82 ;  /* 0x000000525429723e */ /* 0x000fe200000010ff */
[----:B------:R-:W-:Y:S01]  /*22380*/  STSM.16.M88.4 [R229], R28 ;  /* 0x0000001ce5007844 */ /* 0x000fe20000000200 */
[----:B------:R-:W-:Y:S02]  /*22390*/  F2FP.BF16.F32.PACK_AB R42, R55, R54 ;  /* 0x00000036372a723e */ /* 0x000fe400000010ff */
[----:B------:R-:W-:-:S05]  /*223a0*/  F2FP.BF16.F32.PACK_AB R43, R114, R107 ;  /* 0x0000006b722b723e */ /* 0x000fca00000010ff */
[----:B--2---:R0:W-:Y:S04]  /*223b0*/  STSM.16.M88.4 [R94], R40 ;  /* 0x000000285e007844 */ /* 0x0041e80000000200 */
[----:B0-----:R-:W2:Y:S01]  /*223c0*/  LDL.LU R94, [R1+0x70] ;  /* 0x00007000015e7983 */ /* 0x001ea20000300800 */
[----:B------:R-:W-:Y:S02]  /*223d0*/  F2FP.BF16.F32.PACK_AB R12, R6, R5 ;  /* 0x00000005060c723e */ /* 0x000fe400000010ff */
[----:B------:R-:W-:Y:S02]  /*223e0*/  F2FP.BF16.F32.PACK_AB R13, R88, R86 ;  /* 0x00000056580d723e */ /* 0x000fe400000010ff */
[----:B------:R-:W-:Y:S02]  /*223f0*/  F2FP.BF16.F32.PACK_AB R14, R57, R56 ;  /* 0x00000038390e723e */ /* 0x000fe400000010ff */
[----:B------:R-:W-:-:S05]  /*22400*/  F2FP.BF16.F32.PACK_AB R15, R122, R115 ;  /* 0x000000737a0f723e */ /* 0x000fca00000010ff */
[----:B---3--:R0:W-:Y:S04]  /*22410*/  STSM.16.M88.4 [R2], R12 ;  /* 0x0000000c02007844 */ /* 0x0081e80000000200 */
[----:B0-----:R-:W3:Y:S01]  /*22420*/  LDL.LU R2, [R1+0x68] ;  /* 0x0000680001027983 */ /* 0x001ee20000300800 */
[----:B------:R-:W-:Y:S02]  /*22430*/  F2FP.BF16.F32.PACK_AB R28, R8, R7 ;  /* 0x00000007081c723e */ /* 0x000fe400000010ff */
[----:B------:R-:W-:Y:S02]  /*22440*/  F2FP.BF16.F32.PACK_AB R29, R92, R90 ;  /* 0x0000005a5c1d723e */ /* 0x000fe400000010ff */
[----:B------:R-:W-:Y:S02]  /*22450*/  F2FP.BF16.F32.PACK_AB R30, R64, R61 ;  /* 0x0000003d401e723e */ /* 0x000fe400000010ff */
[----:B------:R-:W-:-:S05]  /*22460*/  F2FP.BF16.F32.PACK_AB R31, R125, R123 ;  /* 0x0000007b7d1f723e */ /* 0x000fca00000010ff */
[----:B----4-:R0:W-:Y:S01]  /*22470*/  STSM.16.M88.4 [R108], R28 ;  /* 0x0000001c6c007844 */ /* 0x0101e20000000200 */
[----:B------:R-:W-:Y:S02]  /*22480*/  F2FP.BF16.F32.PACK_AB R40, R10, R9 ;  /* 0x000000090a28723e */ /* 0x000fe400000010ff */
[----:B------:R-:W-:Y:S02]  /*22490*/  F2FP.BF16.F32.PACK_AB R41, R99, R96 ;  /* 0x000000606329723e */ /* 0x000fe400000010ff */
[----:B------:R-:W-:Y:S02]  /*224a0*/  F2FP.BF16.F32.PACK_AB R42, R72, R69 ;  /* 0x00000045482a723e */ /* 0x000fe400000010ff */
[----:B------:R-:W-:Y:S02]  /*224b0*/  F2FP.BF16.F32.PACK_AB R43, R131, R129 ;  /* 0x00000081832b723e */ /* 0x000fe400000010ff */
[----:B------:R-:W-:Y:S02]  /*224c0*/  F2FP.BF16.F32.PACK_AB R12, R21, R20 ;  /* 0x00000014150c723e */ /* 0x000fe400000010ff */
[----:B------:R-:W-:-:S02]  /*224d0*/  F2FP.BF16.F32.PACK_AB R14, R77, R73 ;  /* 0x000000494d0e723e */ /* 0x000fc400000010ff */
[----:B0-----:R-:W-:Y:S02]  /*224e0*/  SEL R28, R63, R0, P0 ;  /* 0x000000003f1c7207 */ /* 0x001fe40000000000 */
[----:B------:R-:W-:Y:S02]  /*224f0*/  SEL R30, R0, R63, P0 ;  /* 0x0000003f001e7207 */ /* 0x000fe40000000000 */
[----:B------:R-:W-:Y:S02]  /*22500*/  SEL R29, R95, R150, P0 ;  /* 0x000000965f1d7207 */ /* 0x000fe40000000000 */
[----:B------:R-:W-:Y:S02]  /*22510*/  SEL R31, R150, R95, P0 ;  /* 0x0000005f961f7207 */ /* 0x000fe40000000000 */
[----:B------:R-:W-:Y:S02]  /*22520*/  F2FP.BF16.F32.PACK_AB R13, R29, R28 ;  /* 0x0000001c1d0d723e */ /* 0x000fe400000010ff */
[----:B------:R-:W-:Y:S01]  /*22530*/  F2FP.BF16.F32.PACK_AB R15, R31, R30 ;  /* 0x0000001e1f0f723e */ /* 0x000fe200000010ff */
[----:B------:R0:W-:Y:S04]  /*22540*/  STSM.16.M88.4 [R106], R40 ;  /* 0x000000286a007844 */ /* 0x0001e80000000200 */
[----:B------:R1:W-:Y:S01]  /*22550*/  STSM.16.M88.4 [R105], R12 ;  /* 0x0000000c69007844 */ /* 0x0003e20000000200 */
[----:B------:R-:W-:Y:S01]  /*22560*/  BAR.SYNC.DEFER_BLOCKING 0x1, 0x100 ;  /* 0x0044000000007b1d */ /* 0x000fe20000010000 */
[----:B------:R-:W-:-:S04]  /*22570*/  ISETP.NE.U32.AND P0, PT, RZ, UR4, PT ;  /* 0x00000004ff007c0c */ /* 0x000fc8000bf05070 */
[----:B------:R-:W-:Y:S02]  /*22580*/  ISETP.NE.AND.EX P0, PT, RZ, UR5, PT, P0 ;  /* 0x00000005ff007c0c */ /* 0x000fe4000bf05300 */
[----:B0-----:R-:W-:-:S04]  /*22590*/  IADD3 R40, P1, R102, UR4, RZ ;  /* 0x0000000466287c10 */ /* 0x001fc8000ff3e0ff */
[----:B--2---:R-:W-:-:S07]  /*225a0*/  IADD3.X R41, R94, UR5, RZ, P1, !PT ;  /* 0x000000055e297c10 */ /* 0x004fce0008ffe4ff */
[----:B------:R-:W5:Y:S01]  /*225b0*/  @P0 LDG.E R11, desc[UR42][R40.64] ;  /* 0x0000002a280b0981 */ /* 0x000f62000c1e1900 */
[----:B------:R-:W-:-:S04]  /*225c0*/  ISETP.NE.U32.AND P3, PT, RZ, UR6, PT ;  /* 0x00000006ff007c0c */ /* 0x000fc8000bf65070 */
[----:B------:R-:W-:-:S13]  /*225d0*/  ISETP.NE.AND.EX P3, PT, RZ, UR7, PT, P3 ;  /* 0x00000007ff007c0c */ /* 0x000fda000bf65330 */
[----:B-1----:R-:W-:Y:S01]  /*225e0*/  @P3 IADD3 R12, P1, R102, UR6, RZ ;  /* 0x00000006660c3c10 */ /* 0x002fe2000ff3e0ff */
[----:B------:R-:W-:-:S03]  /*225f0*/  ULDC UR6, c[0x0][0xa88] ;  /* 0x0002a20000067ab9 */ /* 0x000fc60000000800 */
[----:B------:R-:W-:Y:S01]  /*22600*/  @P3 IADD3.X R13, R94, UR7, RZ, P1, !PT ;  /* 0x000000075e0d3c10 */ /* 0x000fe20008ffe4ff */
[----:B------:R-:W-:Y:S01]  /*22610*/  IMAD.MOV.U32 R94, RZ, RZ, 0x9b8 ;  /* 0x000009b8ff5e7424 */ /* 0x000fe200078e00ff */
[----:B---3--:R-:W-:Y:S01]  /*22620*/  ISETP.GT.AND P2, PT, R2, 0x1, PT ;  /* 0x000000010200780c */ /* 0x008fe20003f44270 */
[----:B------:R-:W-:-:S03]  /*22630*/  IMAD.U32 R0, RZ, RZ, UR6 ;  /* 0x00000006ff007e24 */ /* 0x000fc6000f8e00ff */
[----:B------:R-:W-:-:S03]  /*22640*/  SEL R94, R94, 0x978, P2 ;  /* 0x000009785e5e7807 */ /* 0x000fc60001000000 */
[----:B------:R0:W5:Y:S01]  /*22650*/  @P3 LDG.E R0, desc[UR42][R12.64] ;  /* 0x0000002a0c003981 */ /* 0x000162000c1e1900 */
[----:B------:R1:W2:Y:S08]  /*22660*/  LDC.64 R42, c[0x0][R94+0x220] ;  /* 0x000088005e2a7b82 */ /* 0x0002b00000000a00 */
[----:B------:R1:W3:Y:S08]  /*22670*/  LDC.64 R14, c[0x0][R94+0x228] ;  /* 0x00008a005e0e7b82 */ /* 0x0002f00000000a00 */
[----:B0-----:R1:W0:Y:S01]  /*22680*/  LDC.64 R12, c[0x0][R94+0x218] ;  /* 0x000086005e0c7b82 */ /* 0x0012220000000a00 */
[----:B------:R-:W-:-:S13]  /*22690*/  ISETP.NE.AND P1, PT, R110, 0x1, PT ;  /* 0x000000016e00780c */ /* 0x000fda0003f25270 */
[----:B------:R-:W4:Y:S08]  /*226a0*/  @P1 LDC R2, c[0x0][0xbec] ;  /* 0x0002fb00ff021b82 */ /* 0x000f300000000800 */
[----:B------:R-:W0:Y:S01]  /*226b0*/  @P1 LDC R63, c[0x0][0xbf0] ;  /* 0x0002fc00ff3f1b82 */ /* 0x000e220000000800 */
[----:B-1----:R-:W-:Y:S05]  /*226c0*/  @P3 BRA `(.L_x_3263) ;  /* 0x0000000000103947 */ /* 0x002fea0003800000 */
[----:B------:R-:W-:Y:S05]  /*226d0*/  @!P0 BRA `(.L_x_3263) ;  /* 0x00000000000c8947 */ /* 0x000fea0003800000 */
[----:B-----5:R-:W2:Y:S04]  /*226e0*/  LDG.E R0, desc[UR42][R40.64] ;  /* 0x0000002a28007981 */ /* 0x020ea8000c1e1900 */
[----:B------:R-:W2:Y:S02]  /*226f0*/  LDG.E R40, desc[UR42][R40.64+0x4] ;  /* 0x0000042a28287981 */ /* 0x000ea4000c1e1900 */
[----:B--2---:R-:W-:-:S07]  /*22700*/  IMAD.IADD R0, R40, 0x1, -R0 ;  /* 0x0000000128007824 */ /* 0x004fce00078e0a00 */
.L_x_3263:
[----:B------:R-:W2:Y:S04]  /*22710*/  LDL R40, [R1+0x5c] ;  /* 0x00005c0001287983 */ /* 0x000ea80000100800 */
[----:B------:R-:W3:Y:S04]  /*22720*/  LDL.LU R41, [R1+0x60] ;  /* 0x0000600001297983 */ /* 0x000ee80000300800 */
[----:B------:R-:W4:Y:S04]  /*22730*/  LDL.LU R95, [R1+0x74] ;  /* 0x00007400015f7983 */ /* 0x000f280000300800 */
[----:B------:R-:W2:Y:S04]  /*22740*/  LDL R112, [R1+0x2c] ;  /* 0x00002c0001707983 */ /* 0x000ea80000100800 */
[----:B------:R-:W3:Y:S01]  /*22750*/  LDL R111, [R1+0x84] ;  /* 0x00008400016f7983 */ /* 0x000ee20000100800 */
[----:B------:R-:W-:-:S03]  /*22760*/  ISETP.NE.U32.AND P0, PT, RZ, UR4, PT ;  /* 0x00000004ff007c0c */ /* 0x000fc6000bf05070 */
[----:B------:R-:W3:Y:S01]  /*22770*/  LDL R117, [R1+0x190] ;  /* 0x0001900001757983 */ /* 0x000ee20000100800 */
[----:B------:R-:W-:-:S03]  /*22780*/  ISETP.NE.AND.EX P0, PT, RZ, UR5, PT, P0 ;  /* 0x00000005ff007c0c */ /* 0x000fc6000bf05300 */
[----:B------:R-:W3:Y:S01]  /*22790*/  LDL R116, [R1+0x104] ;  /* 0x0001040001747983 */ /* 0x000ee20000100800 */
[-C--:B0-----:R-:W-:Y:S02]  /*227a0*/  IMAD R106, R13, R221.reuse, RZ ;  /* 0x000000dd0d6a7224 */ /* 0x081fe400078e02ff */
[----:B------:R-:W-:-:S04]  /*227b0*/  IMAD.WIDE.U32 R12, R12, R221, RZ ;  /* 0x000000dd0c0c7225 */ /* 0x000fc800078e00ff */
[----:B------:R-:W-:Y:S02]  /*227c0*/  IMAD.IADD R106, R13, 0x1, R106 ;  /* 0x000000010d6a7824 */ /* 0x000fe400078e026a */
[----:B-----5:R-:W-:Y:S01]  /*227d0*/  IMAD R0, R0, R110, RZ ;  /* 0x0000006e00007224 */ /* 0x020fe200078e02ff */
[----:B----4-:R-:W-:Y:S02]  /*227e0*/  SEL R105, R95, RZ, !P0 ;  /* 0x000000ff5f697207 */ /* 0x010fe40004000000 */
[----:B--2---:R-:W-:-:S05]  /*227f0*/  IADD3 R102, R40, R112, RZ ;  /* 0x0000007028667210 */ /* 0x004fca0007ffe0ff */
[----:B------:R-:W-:-:S04]  /*22800*/  @P1 IMAD.HI.U32 R40, R102, R2, RZ ;  /* 0x0000000266281227 */ /* 0x000fc800078e00ff */
[----:B------:R-:W-:Y:S01]  /*22810*/  IMAD.MOV.U32 R2, RZ, RZ, R102 ;  /* 0x000000ffff027224 */ /* 0x000fe200078e0066 */
[----:B------:R-:W-:Y:S02]  /*22820*/  @P1 SHF.R.U32.HI R2, RZ, R63, R40 ;  /* 0x0000003fff021219 */ /* 0x000fe40000011628 */
[----:B---3--:R-:W-:Y:S02]  /*22830*/  SEL R63, R41, RZ, !P0 ;  /* 0x000000ff293f7207 */ /* 0x008fe40004000000 */
[----:B------:R0:W1:Y:S03]  /*22840*/  LDC.64 R40, c[0x0][R94+0x210] ;  /* 0x000084005e287b82 */ /* 0x0000660000000a00 */
[----:B------:R-:W-:-:S05]  /*22850*/  IMAD R43, R43, R63, RZ ;  /* 0x0000003f2b2b7224 */ /* 0x000fca00078e02ff */
[----:B0-----:R-:W0:Y:S01]  /*22860*/  LDC.64 R94, c[0x0][0xba8] ;  /* 0x0002ea00ff5e7b82 */ /* 0x001e220000000a00 */
[----:B------:R-:W-:Y:S01]  /*22870*/  SEL R109, R111, RZ, P2 ;  /* 0x000000ff6f6d7207 */ /* 0x000fe20001000000 */
[C---:B------:R-:W-:Y:S02]  /*22880*/  IMAD R105, R42.reuse, R105, R43 ;  /* 0x000000692a697224 */ /* 0x040fe400078e022b */
[----:B------:R-:W-:-:S04]  /*22890*/  IMAD.WIDE.U32 R42, R42, R63, RZ ;  /* 0x0000003f2a2a7225 */ /* 0x000fc800078e00ff */
[-C--:B------:R-:W-:Y:S01]  /*228a0*/  IMAD R108, R15, R109.reuse, RZ ;  /* 0x0000006d0f6c7224 */ /* 0x080fe200078e02ff */
[----:B------:R-:W-:Y:S01]  /*228b0*/  IADD3 R42, P0, P3, R42, R12, R11 ;  /* 0x0000000c2a2a7210 */ /* 0x000fe20007b1e00b */
[----:B------:R-:W-:-:S04]  /*228c0*/  IMAD.WIDE.U32 R14, R14, R109, RZ ;  /* 0x0000006d0e0e7225 */ /* 0x000fc800078e00ff */
[----:B------:R-:W-:Y:S01]  /*228d0*/  IMAD.IADD R105, R43, 0x1, R105 ;  /* 0x000000012b697824 */ /* 0x000fe200078e0269 */
[----:B------:R-:W-:Y:S02]  /*228e0*/  IADD3 R14, P4, P5, R2, R42, R14 ;  /* 0x0000002a020e7210 */ /* 0x000fe40007d9e00e */
[----:B------:R-:W-:Y:S01]  /*228f0*/  SHF.R.S32.HI R42, RZ, 0x1f, R11 ;  /* 0x0000001fff2a7819 */ /* 0x000fe2000001140b */
[----:B------:R-:W-:Y:S01]  /*22900*/  IMAD.IADD R108, R15, 0x1, R108 ;  /* 0x000000010f6c7824 */ /* 0x000fe200078e026c */
[----:B------:R-:W-:Y:S02]  /*22910*/  SHF.R.S32.HI R12, RZ, 0x1f, R2 ;  /* 0x0000001fff0c7819 */ /* 0x000fe40000011402 */
[----:B------:R-:W-:Y:S01]  /*22920*/  IADD3.X R105, R105, R106, R42, P0, P3 ;  /* 0x0000006a69697210 */ /* 0x000fe200007e642a */
[----:B0-----:R-:W0:Y:S03]  /*22930*/  @!P2 LDC R94, c[0x0][0xb50] ;  /* 0x0002d400ff5eab82 */ /* 0x001e260000000800 */
[----:B------:R-:W-:Y:S01]  /*22940*/  IADD3.X R15, R12, R105, R108, P4, P5 ;  /* 0x000000690c0f7210 */ /* 0x000fe200027ea46c */
[----:B------:R-:W-:-:S04]  /*22950*/  IMAD.MOV R12, RZ, RZ, -R2 ;  /* 0x000000ffff0c7224 */ /* 0x000fc800078e0a02 */
[----:B------:R-:W2:Y:S01]  /*22960*/  @!P2 LDC R95, c[0x0][0xb54] ;  /* 0x0002d500ff5fab82 */ /* 0x000ea20000000800 */
[----:B------:R-:W-:-:S05]  /*22970*/  IMAD R12, R110, R12, R102 ;  /* 0x0000000c6e0c7224 */ /* 0x000fca00078e0266 */
[----:B------:R-:W-:Y:S01]  /*22980*/  SHF.R.S32.HI R2, RZ, 0x1f, R12 ;  /* 0x0000001fff027819 */ /* 0x000fe2000001140c */
[-C--:B-1----:R-:W-:Y:S02]  /*22990*/  IMAD R13, R41, R12.reuse, RZ ;  /* 0x0000000c290d7224 */ /* 0x082fe400078e02ff */
[----:B------:R-:W-:-:S04]  /*229a0*/  IMAD.WIDE.U32 R14, R40, R12, R14 ;  /* 0x0000000c280e7225 */ /* 0x000fc800078e000e */
[----:B------:R-:W-:Y:S01]  /*229b0*/  IMAD R2, R40, R2, R13 ;  /* 0x0000000228027224 */ /* 0x000fe200078e020d */
[----:B0-----:R-:W-:-:S03]  /*229c0*/  LEA R94, P0, R14, R94, 0x2 ;  /* 0x0000005e0e5e7211 */ /* 0x001fc600078010ff */
[----:B------:R-:W-:-:S05]  /*229d0*/  IMAD.IADD R2, R15, 0x1, R2 ;  /* 0x000000010f027824 */ /* 0x000fca00078e0202 */
[----:B--2---:R-:W-:Y:S01]  /*229e0*/  LEA.HI.X R2, R14, R95, R2, 0x2, P0 ;  /* 0x0000005f0e027211 */ /* 0x004fe200000f1402 */
[----:B------:R-:W-:Y:S01]  /*229f0*/  SHFL.IDX PT, R12, R94, RZ, 0x1c1f ;  /* 0x001c1fff5e0c7589 */ /* 0x000fe200000e0000 */
[----:B------:R-:W-:-:S03]  /*22a00*/  IMAD.IADD R43, R117, 0x1, R112 ;  /* 0x00000001752b7824 */ /* 0x000fc600078e0270 */
[----:B------:R-:W0:Y:S04]  /*22a10*/  SHFL.IDX PT, R13, R2, RZ, 0x1c1f ;  /* 0x001c1fff020d7589 */ /* 0x000e2800000e0000 */
[----:B------:R-:W-:Y:S04]  /*22a20*/  SHFL.IDX PT, R14, R94, 0x1, 0x1c1f ;  /* 0x003c1f005e0e7f89 */ /* 0x000fe800000e0000 */
[----:B------:R1:W2:Y:S01]  /*22a30*/  SHFL.IDX PT, R15, R2, 0x1, 0x1c1f ;  /* 0x003c1f00020f7f89 */ /* 0x0002a200000e0000 */
[----:B------:R-:W-:Y:S01]  /*22a40*/  LOP3.LUT P0, RZ, R116, 0x3, RZ, 0xc0, !PT ;  /* 0x0000000374ff7812 */ /* 0x000fe2000780c0ff */
[----:B-1----:R-:W-:-:S03]  /*22a50*/  VIADD R2, R43, 0x8 ;  /* 0x000000082b027836 */ /* 0x002fc60000000000 */
[-C--:B------:R-:W-:Y:S02]  /*22a60*/  ISETP.GE.OR P3, PT, R43, R0.reuse, P0 ;  /* 0x000000002b00720c */ /* 0x080fe40000766670 */
[----:B------:R-:W-:-:S11]  /*22a70*/  ISETP.GE.OR P0, PT, R2, R0, P0 ;  /* 0x000000000200720c */ /* 0x000fd60000706670 */
[----:B0-----:R0:W-:Y:S04]  /*22a80*/  @!P3 ST.E desc[UR42][R12.64], R167 ;  /* 0x000000a70c00b985 */ /* 0x0011e8000c10192a */
[----:B--2---:R0:W-:Y:S01]  /*22a90*/  @!P0 ST.E desc[UR42][R14.64], R166 ;  /* 0x000000a60e008985 */ /* 0x0041e2000c10192a */
[----:B------:R-:W-:Y:S05]  /*22aa0*/  @P2 BRA `(.L_x_3264) ;  /* 0x00000010004c2947 */ /* 0x000fea0003800000 */
[----:B------:R-:W1:Y:S01]  /*22ab0*/  S2R R116, SR_TID.X ;  /* 0x0000000000747919 */ /* 0x000e620000002100 */
[----:B0-----:R-:W0:Y:S01]  /*22ac0*/  @P1 LDC R15, c[0x0][0xbec] ;  /* 0x0002fb00ff0f1b82 */ /* 0x001e220000000800 */
[----:B------:R-:W-:-:S07]  /*22ad0*/  ULDC.64 UR4, c[0x0][0xaa0] ;  /* 0x0002a80000047ab9 */ /* 0x000fce0000000a00 */
[----:B------:R-:W2:Y:S01]  /*22ae0*/  @P1 LDC R21, c[0x0][0xbf0] ;  /* 0x0002fc00ff151b82 */ /* 0x000ea20000000800 */
[----:B-1----:R-:W-:-:S05]  /*22af0*/  VIADD R9, R116, 0xffffff80 ;  /* 0xffffff8074097836 */ /* 0x002fca0000000000 */
[----:B------:R-:W-:-:S04]  /*22b00*/  SHF.R.S32.HI R2, RZ, 0x1f, R9 ;  /* 0x0000001fff027819 */ /* 0x000fc80000011409 */
[----:B------:R-:W-:-:S04]  /*22b10*/  LEA.HI R2, R2, R9, RZ, 0x3 ;  /* 0x0000000902027211 */ /* 0x000fc800078f18ff */
[----:B------:R-:W-:-:S04]  /*22b20*/  LOP3.LUT R2, R2, 0xfffffff8, RZ, 0xc0, !PT ;  /* 0xfffffff802027812 */ /* 0x000fc800078ec0ff */
[----:B------:R-:W-:-:S05]  /*22b30*/  IADD3 R9, R9, -R2, RZ ;  /* 0x8000000209097210 */ /* 0x000fca0007ffe0ff */
[----:B------:R-:W-:-:S04]  /*22b40*/  IMAD R3, R220, 0x8, R9 ;  /* 0x00000008dc037824 */ /* 0x000fc800078e0209 */
[----:B------:R-:W-:-:S04]  /*22b50*/  IMAD.SHL.U32 R3, R3, 0x8, RZ ;  /* 0x0000000803037824 */ /* 0x000fc800078e00ff */
[----:B------:R-:W-:-:S03]  /*22b60*/  IMAD.WIDE R38, R3, 0x2, R38 ;  /* 0x0000000203267825 */ /* 0x000fc600078e0226 */
[C---:B------:R-:W-:Y:S02]  /*22b70*/  IADD3 R49, P5, R38.reuse, 0x5000, RZ ;  /* 0x0000500026317810 */ /* 0x040fe40007fbe0ff */
[C---:B------:R-:W-:Y:S02]  /*22b80*/  IADD3 R25, P0, R38.reuse, 0x1000, RZ ;  /* 0x0000100026197810 */ /* 0x040fe40007f1e0ff */
[----:B------:R-:W-:Y:S02]  /*22b90*/  LOP3.LUT R48, R49, 0x380, RZ, 0xc0, !PT ;  /* 0x0000038031307812 */ /* 0x000fe400078ec0ff */
[C---:B------:R-:W-:Y:S02]  /*22ba0*/  IADD3 R29, P2, R38.reuse, 0x2000, RZ ;  /* 0x00002000261d7810 */ /* 0x040fe40007f5e0ff */
[C---:B------:R-:W-:Y:S02]  /*22bb0*/  IADD3 R37, P3, R38.reuse, 0x3000, RZ ;  /* 0x0000300026257810 */ /* 0x040fe40007f7e0ff */
[----:B------:R-:W-:-:S02]  /*22bc0*/  IADD3 R45, P4, R38, 0x4000, RZ ;  /* 0x00004000262d7810 */ /* 0x000fc40007f9e0ff */
[----:B------:R-:W-:Y:S02]  /*22bd0*/  SHF.R.U64 R48, R48, 0x3, RZ ;  /* 0x0000000330307819 */ /* 0x000fe400000012ff */
[----:B------:R-:W-:Y:S02]  /*22be0*/  LOP3.LUT R24, R25, 0x380, RZ, 0xc0, !PT ;  /* 0x0000038019187812 */ /* 0x000fe400078ec0ff */
[----:B------:R-:W-:Y:S02]  /*22bf0*/  LOP3.LUT R28, R29, 0x380, RZ, 0xc0, !PT ;  /* 0x000003801d1c7812 */ /* 0x000fe400078ec0ff */
[----:B------:R-:W-:Y:S02]  /*22c00*/  LOP3.LUT R36, R37, 0x380, RZ, 0xc0, !PT ;  /* 0x0000038025247812 */ /* 0x000fe400078ec0ff */
[----:B------:R-:W-:Y:S02]  /*22c10*/  LOP3.LUT R44, R45, 0x380, RZ, 0xc0, !PT ;  /* 0x000003802d2c7812 */ /* 0x000fe400078ec0ff */
[----:B------:R-:W-:Y:S01]  /*22c20*/  LOP3.LUT R48, R48, R49, RZ, 0x3c, !PT ;  /* 0x0000003130307212 */ /* 0x000fe200078e3cff */
[----:B------:R-:W-:Y:S01]  /*22c30*/  IMAD.X R49, RZ, RZ, R39, P5 ;  /* 0x000000ffff317224 */ /* 0x000fe200028e0627 */
[----:B------:R-:W-:-:S02]  /*22c40*/  SHF.R.U64 R24, R24, 0x3, RZ ;  /* 0x0000000318187819 */ /* 0x000fc400000012ff */
[----:B------:R-:W-:Y:S02]  /*22c50*/  SHF.R.U64 R28, R28, 0x3, RZ ;  /* 0x000000031c1c7819 */ /* 0x000fe400000012ff */
[----:B------:R-:W-:Y:S01]  /*22c60*/  SHF.R.U64 R36, R36, 0x3, RZ ;  /* 0x0000000324247819 */ /* 0x000fe200000012ff */
[----:B------:R-:W-:Y:S01]  /*22c70*/  IMAD R42, R42, UR4, RZ ;  /* 0x000000042a2a7c24 */ /* 0x000fe2000f8e02ff */
[----:B------:R-:W-:Y:S01]  /*22c80*/  SHF.R.U64 R44, R44, 0x3, RZ ;  /* 0x000000032c2c7819 */ /* 0x000fe200000012ff */
[----:B------:R-:W5:Y:S01]  /*22c90*/  LD.E.128 R48, desc[UR42][R48.64] ;  /* 0x0000002a30307980 */ /* 0x000f62000c101d00 */
[----:B------:R-:W-:Y:S02]  /*22ca0*/  IADD3 R73, P5, R38, 0xa000, RZ ;  /* 0x0000a00026497810 */ /* 0x000fe40007fbe0ff */
        /* <DEDUP_REMOVED lines=8> */
[----:B------:R-:W-:-:S02]  /*22d30*/  LOP3.LUT R72, R73, 0x380, RZ, 0xc0, !PT ;  /* 0x0000038049487812 */ /* 0x000fc400078ec0ff */
[C---:B------:R-:W-:Y:S01]  /*22d40*/  LOP3.LUT R5, R38.reuse, 0x380, RZ, 0xc0, !PT ;  /* 0x0000038026057812 */ /* 0x040fe200078ec0ff */
[----:B------:R-:W-:Y:S01]  /*22d50*/  IMAD R13, R11, UR5, R42 ;  /* 0x000000050b0d7c24 */ /* 0x000fe2000f8e022a */
[C---:B------:R-:W-:Y:S01]  /*22d60*/  IADD3 R53, P0, R38.reuse, 0x6000, RZ ;  /* 0x0000600026357810 */ /* 0x040fe20007f1e0ff */
[----:B------:R-:W5:Y:S01]  /*22d70*/  LD.E.128 R24, desc[UR42][R24.64] ;  /* 0x0000002a18187980 */ /* 0x000f62000c101d00 */
[C---:B------:R-:W-:Y:S02]  /*22d80*/  IADD3 R57, P2, R38.reuse, 0x7000, RZ ;  /* 0x0000700026397810 */ /* 0x040fe40007f5e0ff */
[C---:B------:R-:W-:Y:S01]  /*22d90*/  IADD3 R65, P3, R38.reuse, 0x8000, RZ ;  /* 0x0000800026417810 */ /* 0x040fe20007f7e0ff */
[----:B------:R-:W5:Y:S01]  /*22da0*/  LD.E.128 R28, desc[UR42][R28.64] ;  /* 0x0000002a1c1c7980 */ /* 0x000f62000c101d00 */
[----:B------:R-:W-:Y:S02]  /*22db0*/  IADD3 R69, P4, R38, 0x9000, RZ ;  /* 0x0000900026457810 */ /* 0x000fe40007f9e0ff */
[----:B------:R-:W-:Y:S01]  /*22dc0*/  SHF.R.U64 R72, R72, 0x3, RZ ;  /* 0x0000000348487819 */ /* 0x000fe200000012ff */
[----:B------:R-:W5:Y:S01]  /*22dd0*/  LD.E.128 R44, desc[UR42][R44.64] ;  /* 0x0000002a2c2c7980 */ /* 0x000f62000c101d00 */
[----:B------:R-:W-:-:S02]  /*22de0*/  LOP3.LUT R52, R53, 0x380, RZ, 0xc0, !PT ;  /* 0x0000038035347812 */ /* 0x000fc400078ec0ff */
[----:B------:R-:W-:Y:S02]  /*22df0*/  LOP3.LUT R56, R57, 0x380, RZ, 0xc0, !PT ;  /* 0x0000038039387812 */ /* 0x000fe400078ec0ff */
[----:B------:R-:W-:Y:S02]  /*22e00*/  LOP3.LUT R64, R65, 0x380, RZ, 0xc0, !PT ;  /* 0x0000038041407812 */ /* 0x000fe400078ec0ff */
[----:B------:R-:W-:Y:S02]  /*22e10*/  LOP3.LUT R68, R69, 0x380, RZ, 0xc0, !PT ;  /* 0x0000038045447812 */ /* 0x000fe400078ec0ff */
[----:B------:R-:W-:Y:S01]  /*22e20*/  LOP3.LUT R72, R72, R73, RZ, 0x3c, !PT ;  /* 0x0000004948487212 */ /* 0x000fe200078e3cff */
[----:B------:R-:W-:Y:S01]  /*22e30*/  IMAD.X R73, RZ, RZ, R39, P5 ;  /* 0x000000ffff497224 */ /* 0x000fe200028e0627 */
[----:B------:R-:W-:Y:S02]  /*22e40*/  SHF.R.U64 R52, R52, 0x3, RZ ;  /* 0x0000000334347819 */ /* 0x000fe400000012ff */
[----:B------:R-:W-:-:S02]  /*22e50*/  SHF.R.U64 R56, R56, 0x3, RZ ;  /* 0x0000000338387819 */ /* 0x000fc400000012ff */
[----:B------:R-:W-:Y:S01]  /*22e60*/  SHF.R.U64 R64, R64, 0x3, RZ ;  /* 0x0000000340407819 */ /* 0x000fe200000012ff */
[----:B------:R-:W5:Y:S01]  /*22e70*/  LD.E.128 R72, desc[UR42][R72.64] ;  /* 0x0000002a48487980 */ /* 0x000f62000c101d00 */
[----:B------:R-:W-:Y:S02]  /*22e80*/  SHF.R.U64 R68, R68, 0x3, RZ ;  /* 0x0000000344447819 */ /* 0x000fe400000012ff */
        /* <DEDUP_REMOVED lines=9> */
[----:B------:R-:W-:Y:S01]  /*22f20*/  LOP3.LUT R2, R3, 0x380, RZ, 0xc0, !PT ;  /* 0x0000038003027812 */ /* 0x000fe200078ec0ff */
[----:B------:R-:W5:Y:S01]  /*22f30*/  LD.E.128 R52, desc[UR42][R52.64] ;  /* 0x0000002a34347980 */ /* 0x000f62000c101d00 */
[----:B------:R-:W-:-:S02]  /*22f40*/  IADD3.X R65, RZ, R39, RZ, P3, !PT ;  /* 0x00000027ff417210 */ /* 0x000fc40001ffe4ff */
        /* <DEDUP_REMOVED lines=13> */
[----:B------:R-:W-:Y:S01]  /*23020*/  IMAD.WIDE.U32 R2, R11, UR4, RZ ;  /* 0x000000040b027c25 */ /* 0x000fe2000f8e00ff */
[----:B------:R-:W-:Y:S01]  /*23030*/  SHF.R.U64 R76, R76, 0x3, RZ ;  /* 0x000000034c4c7819 */ /* 0x000fe200000012ff */
[----:B------:R-:W-:Y:S01]  /*23040*/  ULDC.64 UR4, c[0x0][0xae8] ;  /* 0x0002ba0000047ab9 */ /* 0x000fe20000000a00 */
[----:B------:R-:W-:-:S02]  /*23050*/  SHF.R.U64 R80, R80, 0x3, RZ ;  /* 0x0000000350507819 */ /* 0x000fc400000012ff */
[----:B------:R-:W-:Y:S02]  /*23060*/  SHF.R.U64 R84, R84, 0x3, RZ ;  /* 0x0000000354547819 */ /* 0x000fe400000012ff */
[----:B------:R-:W-:Y:S02]  /*23070*/  SHF.R.U64 R88, R88, 0x3, RZ ;  /* 0x0000000358587819 */ /* 0x000fe400000012ff */
[----:B------:R-:W-:Y:S01]  /*23080*/  SHF.R.U64 R5, R5, 0x3, RZ ;  /* 0x0000000305057819 */ /* 0x000fe200000012ff */
[----:B------:R-:W-:Y:S01]  /*23090*/  IMAD.IADD R3, R3, 0x1, R13 ;  /* 0x0000000103037824 */ /* 0x000fe200078e020d */
[----:B------:R-:W-:Y:S01]  /*230a0*/  LEA R12, R9, R220, 0x5 ;  /* 0x000000dc090c7211 */ /* 0x000fe200078e28ff */
        /* <DEDUP_REMOVED lines=10> */
[----:B------:R-:W-:Y:S01]  /*23150*/  IMAD.MOV.U32 R5, RZ, RZ, R39 ;  /* 0x000000ffff057224 */ /* 0x000fe200078e0027 */
[----:B------:R-:W-:Y:S01]  /*23160*/  SHF.R.S32.HI R10, RZ, 0x1f, R63 ;  /* 0x0000001fff0a7819 */ /* 0x000fe2000001143f */
[C---:B------:R-:W-:Y:S01]  /*23170*/  IMAD.WIDE.U32 R2, R221.reuse, UR4, R2 ;  /* 0x00000004dd027c25 */ /* 0x040fe2000f8e0002 */
[----:B------:R-:W5:Y:S03]  /*23180*/  LD.E.128 R36, desc[UR42][R36.64] ;  /* 0x0000002a24247980 */ /* 0x000f66000c101d00 */
[----:B------:R-:W-:Y:S01]  /*23190*/  IMAD.IADD R12, R112, 0x1, R12 ;  /* 0x00000001700c7824 */ /* 0x000fe200078e020c */
[----:B------:R-:W5:Y:S01]  /*231a0*/  LD.E.128 R4, desc[UR42][R4.64] ;  /* 0x0000002a04047980 */ /* 0x000f62000c101d00 */
[----:B------:R-:W-:Y:S01]  /*231b0*/  IMAD R3, R221, UR5, R3 ;  /* 0x00000005dd037c24 */ /* 0x000fe2000f8e0203 */
[----:B------:R-:W-:Y:S01]  /*231c0*/  ULDC.64 UR4, c[0x0][0xaf0] ;  /* 0x0002bc0000047ab9 */ /* 0x000fe20000000a00 */
[----:B0-----:R-:W-:Y:S01]  /*231d0*/  @P1 IMAD.HI.U32 R8, R12, R15, RZ ;  /* 0x0000000f0c081227 */ /* 0x001fe200078e00ff */
[----:B------:R-:W5:Y:S04]  /*231e0*/  LD.E.128 R76, desc[UR42][R76.64] ;  /* 0x0000002a4c4c7980 */ /* 0x000f68000c101d00 */
[----:B------:R-:W5:Y:S01]  /*231f0*/  LD.E.128 R80, desc[UR42][R80.64] ;  /* 0x0000002a50507980 */ /* 0x000f62000c101d00 */
[----:B------:R-:W-:-:S03]  /*23200*/  IMAD R10, R10, UR4, RZ ;  /* 0x000000040a0a7c24 */ /* 0x000fc6000f8e02ff */
        /* <DEDUP_REMOVED lines=8> */
[----:B------:R-:W-:Y:S01]  /*23290*/  IMAD.MOV.U32 R9, RZ, RZ, R12 ;  /* 0x000000ffff097224 */ /* 0x000fe200078e000c */
[----:B--2---:R-:W-:Y:S01]  /*232a0*/  @P1 SHF.R.U32.HI R9, RZ, R21, R8 ;  /* 0x00000015ff091219 */ /* 0x004fe20000011608 */
[----:B------:R-:W-:-:S02]  /*232b0*/  IMAD R11, R63, UR5, R10 ;  /* 0x000000053f0b7c24 */ /* 0x000fc4000f8e020a */
[----:B------:R-:W-:Y:S01]  /*232c0*/  IMAD.WIDE.U32 R2, R63, UR4, R2 ;  /* 0x000000043f027c25 */ /* 0x000fe2000f8e0002 */
[----:B------:R-:W-:Y:S01]  /*232d0*/  SHF.R.S32.HI R8, RZ, 0x1f, R9 ;  /* 0x0000001fff087819 */ /* 0x000fe20000011409 */
[----:B------:R-:W-:Y:S02]  /*232e0*/  ULDC.64 UR4, c[0x0][0xae0] ;  /* 0x0002b80000047ab9 */ /* 0x000fe40000000a00 */
[----:B------:R-:W-:Y:S02]  /*232f0*/  IMAD.IADD R3, R3, 0x1, R11 ;  /* 0x0000000103037824 */ /* 0x000fe400078e020b */
[----:B------:R-:W-:Y:S02]  /*23300*/  IMAD.MOV R11, RZ, RZ, -R9 ;  /* 0x000000ffff0b7224 */ /* 0x000fe400078e0a09 */
[----:B------:R-:W-:Y:S02]  /*23310*/  IMAD R10, R8, UR4, RZ ;  /* 0x00000004080a7c24 */ /* 0x000fe4000f8e02ff */
[----:B------:R-:W-:-:S02]  /*23320*/  IMAD R11, R110, R11, R12 ;  /* 0x0000000b6e0b7224 */ /* 0x000fc400078e020c */
[----:B------:R-:W-:Y:S02]  /*23330*/  VIADD R8, R216, 0x38820 ;  /* 0x00038820d8087836 */ /* 0x000fe40000000000 */
[----:B------:R-:W-:-:S03]  /*23340*/  IMAD.WIDE.U32 R2, R9, UR4, R2 ;  /* 0x0000000409027c25 */ /* 0x000fc6000f8e0002 */
[----:B------:R-:W-:Y:S01]  /*23350*/  PRMT R8, RZ, 0x654, R8 ;  /* 0x00000654ff087816 */ /* 0x000fe20000000008 */
[----:B------:R-:W-:Y:S01]  /*23360*/  IMAD R13, R9, UR5, R10 ;  /* 0x00000005090d7c24 */ /* 0x000fe2000f8e020a */
[----:B------:R-:W-:Y:S01]  /*23370*/  SHF.R.S32.HI R9, RZ, 0x1f, R11 ;  /* 0x0000001fff097819 */ /* 0x000fe2000001140b */
[----:B------:R-:W-:Y:S01]  /*23380*/  ULDC.64 UR4, c[0x0][0xad8] ;  /* 0x0002b60000047ab9 */ /* 0x000fe20000000a00 */
[----:B0-----:R0:W-:Y:S01]  /*23390*/  SYNCS.ARRIVE.TRANS64.RED.A1T0 RZ, [R8+URZ], RZ ;  /* 0x000000ff08ff79a7 */ /* 0x0011e2000810043f */
[----:B------:R-:W-:Y:S02]  /*233a0*/  IMAD.IADD R3, R3, 0x1, R13 ;  /* 0x0000000103037824 */ /* 0x000fe400078e020d */
[----:B------:R-:W-:-:S04]  /*233b0*/  IMAD.WIDE.U32 R2, R11, UR4, R2 ;  /* 0x000000040b027c25 */ /* 0x000fc8000f8e0002 */
[----:B0-----:R-:W-:-:S04]  /*233c0*/  IMAD R8, R9, UR4, RZ ;  /* 0x0000000409087c24 */ /* 0x001fc8000f8e02ff */
[----:B------:R-:W-:Y:S01]  /*233d0*/  IMAD R11, R11, UR5, R8 ;  /* 0x000000050b0b7c24 */ /* 0x000fe2000f8e0208 */
[----:B------:R-:W-:Y:S02]  /*233e0*/  ULDC.64 UR4, c[0x0][0xa80] ;  /* 0x0002a00000047ab9 */ /* 0x000fe40000000a00 */
[----:B------:R-:W-:Y:S01]  /*233f0*/  LEA R21, P0, R2, UR4, 0x1 ;  /* 0x0000000402157c11 */ /* 0x000fe2000f8008ff */
[----:B------:R-:W-:Y:S01]  /*23400*/  IMAD.IADD R3, R3, 0x1, R11 ;  /* 0x0000000103037824 */ /* 0x000fe200078e020b */
[----:B------:R-:W-:Y:S01]  /*23410*/  UMOV UR4, 0xffffffff ;  /* 0xffffffff00047882 */ /* 0x000fe20000000000 */
[----:B------:R-:W-:-:S03]  /*23420*/  IMAD.IADD R41, R220, 0x1, R112 ;  /* 0x00000001dc297824 */ /* 0x000fc600078e0270 */
[----:B------:R-:W-:Y:S01]  /*23430*/  LEA.HI.X R32, R2, UR5, R3, 0x1, P0 ;  /* 0x0000000502207c11 */ /* 0x000fe200080f0c03 */
[----:B------:R-:W-:Y:S06]  /*23440*/  BRA.DIV UR4, `(.L_x_3265) ;  /* 0x0000013204e87947 */ /* 0x000fec000b800000 */
[----:B------:R0:W1:Y:S04]  /*23450*/  SHFL.IDX PT, R20, R32, RZ, 0x181f ;  /* 0x00181fff20147589 */ /* 0x00006800000e0000 */
[----:B------:R0:W2:Y:S02]  /*23460*/  SHFL.IDX PT, R14, R21, RZ, 0x181f ;  /* 0x00181fff150e7589 */ /* 0x0000a400000e0000 */
.L_x_3668:
        /* <DEDUP_REMOVED lines=11> */
[CC--:B--2---:R-:W-:Y:S02]  /*23520*/  @!P3 LEA R2, P5, R18.reuse, R14.reuse, 0x1 ;  /* 0x0000000e1202b211 */ /* 0x0c4fe400078a08ff */
[----:B------:R-:W-:Y:S02]  /*23530*/  @!P2 LEA R8, P4, R219, R14, 0x1 ;  /* 0x0000000edb08a211 */ /* 0x000fe400078808ff */
[----:B-1----:R-:W-:-:S05]  /*23540*/  @!P3 LEA.HI.X R3, R18, R20, R19, 0x1, P5 ;  /* 0x000000141203b211 */ /* 0x002fca00028f0c13 */
[----:B-----5:R1:W-:Y:S01]  /*23550*/  @!P3 ST.E.128 desc[UR42][R2.64], R4 ;  /* 0x000000040200b985 */ /* 0x0203e2000c101d2a */
[----:B---3--:R-:W-:Y:S02]  /*23560*/  ISETP.GE.AND P1, PT, R42, UR4, PT ;  /* 0x000000042a007c0c */ /* 0x008fe4000bf26270 */
[----:B----4-:R-:W-:Y:S02]  /*23570*/  ISETP.GE.AND P0, PT, R15, UR4, PT ;  /* 0x000000040f007c0c */ /* 0x010fe4000bf06270 */
[----:B------:R-:W-:-:S09]  /*23580*/  @!P2 LEA.HI.X R9, R219, R20, R12, 0x1, P4 ;  /* 0x00000014db09a211 */ /* 0x000fd200020f0c0c */
[CC--:B------:R-:W-:Y:S02]  /*23590*/  @!P1 LEA R10, P5, R42.reuse, R14.reuse, 0x1 ;  /* 0x0000000e2a0a9211 */ /* 0x0c0fe400078a08ff */
[C---:B------:R-:W-:Y:S02]  /*235a0*/  @!P0 LEA R12, P4, R15.reuse, R14, 0x1 ;  /* 0x0000000e0f0c8211 */ /* 0x040fe400078808ff */
[-C--:B------:R-:W-:Y:S02]  /*235b0*/  @!P1 LEA.HI.X R11, R42, R20.reuse, R43, 0x1, P5 ;  /* 0x000000142a0b9211 */ /* 0x080fe400028f0c2b */
[----:B------:R-:W-:Y:S01]  /*235c0*/  @!P0 LEA.HI.X R13, R15, R20, R40, 0x1, P4 ;  /* 0x000000140f0d8211 */ /* 0x000fe200020f0c28 */
[----:B------:R1:W-:Y:S04]  /*235d0*/  @!P2 ST.E.128 desc[UR42][R8.64], R44 ;  /* 0x0000002c0800a985 */ /* 0x0003e8000c101d2a */
[----:B------:R1:W-:Y:S04]  /*235e0*/  @!P1 ST.E.128 desc[UR42][R10.64], R64 ;  /* 0x000000400a009985 */ /* 0x0003e8000c101d2a */
[----:B------:R1:W-:Y:S02]  /*235f0*/  @!P0 ST.E.128 desc[UR42][R12.64], R80 ;  /* 0x000000500c008985 */ /* 0x0003e4000c101d2a */
.L_x_3267:
[----:B------:R-:W-:Y:S05]  /*23600*/  BSYNC B1 ;  /* 0x0000000000017941 */ /* 0x000fea0003800000 */
.L_x_3266:
[----:B------:R-:W-:-:S03]  /*23610*/  UMOV UR4, 0xffffffff ;  /* 0xffffffff00047882 */ /* 0x000fc60000000000 */
[----:B------:R-:W-:Y:S05]  /*23620*/  BRA.DIV UR4, `(.L_x_3268) ;  /* 0x0000013204a47947 */ /* 0x000fea000b800000 */
[----:B-1----:R1:W3:Y:S04]  /*23630*/  SHFL.IDX PT, R9, R32, 0x1, 0x181f ;  /* 0x00381f0020097f89 */ /* 0x0022e800000e0000 */
[----:B--2---:R1:W2:Y:S02]  /*23640*/  SHFL.IDX PT, R14, R21, 0x1, 0x181f ;  /* 0x00381f00150e7f89 */ /* 0x0042a400000e0000 */
.L_x_3672:
        /* <DEDUP_REMOVED lines=26> */
.L_x_3270:
[----:B------:R-:W-:Y:S05]  /*237f0*/  BSYNC B1 ;  /* 0x0000000000017941 */ /* 0x000fea0003800000 */
.L_x_3269:
[----:B------:R-:W-:-:S03]  /*23800*/  UMOV UR4, 0xffffffff ;  /* 0xffffffff00047882 */ /* 0x000fc60000000000 */
[----:B------:R-:W-:Y:S05]  /*23810*/  BRA.DIV UR4, `(.L_x_3271) ;  /* 0x0000013204707947 */ /* 0x000fea000b800000 */
[----:B--23--:R2:W3:Y:S04]  /*23820*/  SHFL.IDX PT, R9, R32, 0x2, 0x181f ;  /* 0x00581f0020097f89 */ /* 0x00c4e800000e0000 */
[----:B------:R2:W4:Y:S02]  /*23830*/  SHFL.IDX PT, R14, R21, 0x2, 0x181f ;  /* 0x00581f00150e7f89 */ /* 0x00052400000e0000 */
.L_x_3676:
[----:B------:R-:W-:Y:S01]  /*23840*/  IADD3 R3, R41, 0x40, RZ ;  /* 0x0000004029037810 */ /* 0x000fe20007ffe0ff */
[----:B------:R-:W-:Y:S03]  /*23850*/  BSSY B1, `(.L_x_3272) ;  /* 0x0000019000017945 */ /* 0x000fe60003800000 */
        /* <DEDUP_REMOVED lines=10> */
[CC--:B----4-:R-:W-:Y:S02]  /*23900*/  @!P3 LEA R2, P5, R18.reuse, R14.reuse, 0x1 ;  /* 0x0000000e1202b211 */ /* 0x0d0fe400078a08ff */
        /* <DEDUP_REMOVED lines=13> */
.L_x_3273:
[----:B------:R-:W-:Y:S05]  /*239e0*/  BSYNC B1 ;  /* 0x0000000000017941 */ /* 0x000fea0003800000 */
.L_x_3272:
[----:B------:R-:W-:-:S03]  /*239f0*/  UMOV UR4, 0xffffffff ;  /* 0xffffffff00047882 */ /* 0x000fc60000000000 */
[----:B------:R-:W-:Y:S05]  /*23a00*/  BRA.DIV UR4, `(.L_x_3274) ;  /* 0x00000132043c7947 */ /* 0x000fea000b800000 */
[----:B---3--:R3:W0:Y:S04]  /*23a10*/  SHFL.IDX PT, R8, R32, 0x3, 0x181f ;  /* 0x00781f0020087f89 */ /* 0x00862800000e0000 */
[----:B----4-:R3:W4:Y:S02]  /*23a20*/  SHFL.IDX PT, R14, R21, 0x3, 0x181f ;  /* 0x00781f00150e7f89 */ /* 0x01072400000e0000 */
.L_x_3680:
[----:B------:R-:W-:-:S05]  /*23a30*/  VIADD R3, R41, 0x60 ;  /* 0x0000006029037836 */ /* 0x000fca0000000000 */
[----:B------:R-:W-:-:S13]  /*23a40*/  ISETP.GE.AND P0, PT, R3, R0, PT ;  /* 0x000000000300720c */ /* 0x000fda0003f06270 */
[----:B------:R-:W-:Y:S05]  /*23a50*/  @P0 BRA `(.L_x_3275) ;  /* 0x0000003c00180947 */ /* 0x000fea0003800000 */
[----:B------:R-:W2:Y:S01]  /*23a60*/  LDL R10, [R1+0x40] ;  /* 0x00004000010a7983 */ /* 0x000ea20000100800 */
[----:B------:R-:W-:-:S03]  /*23a70*/  ULDC UR4, c[0x0][0xac8] ;  /* 0x0002b20000047ab9 */ /* 0x000fc60000000800 */
[----:B------:R-:W3:Y:S04]  /*23a80*/  LDL R12, [R1+0x64] ;  /* 0x00006400010c7983 */ /* 0x000ee80000100800 */
[----:B------:R-:W3:Y:S04]  /*23a90*/  LDL R11, [R1+0x80] ;  /* 0x00008000010b7983 */ /* 0x000ee80000100800 */
[----:B------:R-:W3:Y:S01]  /*23aa0*/  LDL R9, [R1+0x44] ;  /* 0x0000440001097983 */ /* 0x000ee20000100800 */
[----:B------:R-:W-:Y:S02]  /*23ab0*/  ISETP.GE.AND P3, PT, R18, UR4, PT ;  /* 0x0000000412007c0c */ /* 0x000fe4000bf66270 */
[----:B------:R-:W-:-:S11]  /*23ac0*/  ISETP.GE.AND P4, PT, R219, UR4, PT ;  /* 0x00000004db007c0c */ /* 0x000fd6000bf86270 */
[CC--:B----4-:R-:W-:Y:S02]  /*23ad0*/  @!P3 LEA R2, P0, R18.reuse, R14.reuse, 0x1 ;  /* 0x0000000e1202b211 */ /* 0x0d0fe400078008ff */
[----:B-----5:R-:W-:Y:S02]  /*23ae0*/  @!P4 LEA R4, P1, R219, R14, 0x1 ;  /* 0x0000000edb04c211 */ /* 0x020fe400078208ff */
[----:B0-----:R-:W-:-:S05]  /*23af0*/  @!P3 LEA.HI.X R3, R18, R8, R19, 0x1, P0 ;  /* 0x000000081203b211 */ /* 0x001fca00000f0c13 */
[----:B------:R0:W-:Y:S01]  /*23b00*/  @!P3 ST.E.128 desc[UR42][R2.64], R36 ;  /* 0x000000240200b985 */ /* 0x0001e2000c101d2a */
[----:B--2---:R-:W-:Y:S02]  /*23b10*/  ISETP.GE.AND P5, PT, R10, UR4, PT ;  /* 0x000000040a007c0c */ /* 0x004fe4000bfa6270 */
[----:B---3--:R-:W-:-:S11]  /*23b20*/  @!P4 LEA.HI.X R5, R219, R8, R12, 0x1, P1 ;  /* 0x00000008db05c211 */ /* 0x008fd600008f0c0c */
[----:B------:R-:W-:-:S04]  /*23b30*/  @!P5 LEA R6, P2, R10, R14, 0x1 ;  /* 0x0000000e0a06d211 */ /* 0x000fc800078408ff */
[----:B------:R-:W-:Y:S01]  /*23b40*/  @!P5 LEA.HI.X R7, R10, R8, R11, 0x1, P2 ;  /* 0x000000080a07d211 */ /* 0x000fe200010f0c0b */
[----:B------:R0:W-:Y:S04]  /*23b50*/  @!P4 ST.E.128 desc[UR42][R4.64], R56 ;  /* 0x000000380400c985 */ /* 0x0001e8000c101d2a */
[----:B------:R0:W-:Y:S01]  /*23b60*/  @!P5 ST.E.128 desc[UR42][R6.64], R76 ;  /* 0x0000004c0600d985 */ /* 0x0001e2000c101d2a */
[----:B------:R-:W-:-:S13]  /*23b70*/  ISETP.GE.AND P0, PT, R9, UR4, PT ;  /* 0x0000000409007c0c */ /* 0x000fda000bf06270 */
[----:B------:R-:W-:Y:S05]  /*23b80*/  @P0 BRA `(.L_x_3275) ;  /* 0x0000003800cc0947 */ /* 0x000fea0003800000 */
[----:B------:R-:W2:Y:S01]  /*23b90*/  LDL R10, [R1+0x7c] ;  /* 0x00007c00010a7983 */ /* 0x000ea20000100800 */
[----:B------:R-:W-:-:S04]  /*23ba0*/  LEA R14, P0, R9, R14, 0x1 ;  /* 0x0000000e090e7211 */ /* 0x000fc800078008ff */
[----:B--2---:R-:W-:-:S05]  /*23bb0*/  LEA.HI.X R15, R9, R8, R10, 0x1, P0 ;  /* 0x00000008090f7211 */ /* 0x004fca00000f0c0a */
[----:B------:R2:W-:Y:S01]  /*23bc0*/  ST.E.128 desc[UR42][R14.64], R92 ;  /* 0x0000005c0e007985 */ /* 0x0005e2000c101d2a */
[----:B------:R-:W-:Y:S05]  /*23bd0*/  BRA `(.L_x_3275) ;  /* 0x0000003800b87947 */ /* 0x000fea0003800000 */
.L_x_3264:
        /* <DEDUP_REMOVED lines=11> */
[----:B------:R-:W-:Y:S01]  /*23c90*/  IMAD.IADD R13, R13, 0x1, R15 ;  /* 0x000000010d0d7824 */ /* 0x000fe200078e020f */
        /* <DEDUP_REMOVED lines=9> */
[----:B------:R-:W-:Y:S02]  /*23d30*/  IMAD.MOV R11, RZ, RZ, -R14 ;  /* 0x000000ffff0b7224 */ /* 0x000fe400078e0a0e */
[----:B------:R-:W-:-:S04]  /*23d40*/  IMAD.WIDE.U32 R12, R111, UR4, R12 ;  /* 0x000000046f0c7c25 */ /* 0x000fc8000f8e000c */
[----:B------:R-:W-:Y:S01]  /*23d50*/  IMAD R13, R111, UR5, R13 ;  /* 0x000000056f0d7c24 */ /* 0x000fe2000f8e020d */
[----:B------:R-:W-:Y:S01]  /*23d60*/  ULDC.64 UR4, c[0x0][0xb30] ;  /* 0x0002cc0000047ab9 */ /* 0x000fe20000000a00 */
[----:B------:R-:W-:Y:S02]  /*23d70*/  IMAD R11, R110, R11, R102 ;  /* 0x0000000b6e0b7224 */ /* 0x000fe400078e0266 */
[----:B------:R-:W-:Y:S02]  /*23d80*/  IMAD R15, R15, UR4, RZ ;  /* 0x000000040f0f7c24 */ /* 0x000fe4000f8e02ff */
[----:B------:R-:W-:-:S04]  /*23d90*/  IMAD.WIDE.U32 R12, R14, UR4, R12 ;  /* 0x000000040e0c7c25 */ /* 0x000fc8000f8e000c */
[----:B------:R-:W-:Y:S01]  /*23da0*/  IMAD R15, R14, UR5, R15 ;  /* 0x000000050e0f7c24 */ /* 0x000fe2000f8e020f */
[----:B------:R-:W-:Y:S01]  /*23db0*/  ULDC.64 UR4, c[0x0][0xb28] ;  /* 0x0002ca0000047ab9 */ /* 0x000fe20000000a00 */
[----:B------:R-:W-:Y:S02]  /*23dc0*/  VIADD R14, R216, 0x38820 ;  /* 0x00038820d80e7836 */ /* 0x000fe40000000000 */
[----:B------:R-:W-:-:S03]  /*23dd0*/  IMAD.IADD R13, R13, 0x1, R15 ;  /* 0x000000010d0d7824 */ /* 0x000fc600078e020f */
[----:B------:R-:W-:Y:S01]  /*23de0*/  PRMT R14, RZ, 0x654, R14 ;  /* 0x00000654ff0e7816 */ /* 0x000fe2000000000e */
[----:B------:R-:W-:-:S03]  /*23df0*/  IMAD.WIDE.U32 R12, R11, UR4, R12 ;  /* 0x000000040b0c7c25 */ /* 0x000fc6000f8e000c */
[----:B------:R0:W-:Y:S02]  /*23e00*/  SYNCS.ARRIVE.TRANS64.RED.A1T0 RZ, [R14+URZ], RZ ;  /* 0x000000ff0eff79a7 */ /* 0x0001e4000810043f */
[----:B0-----:R-:W-:-:S05]  /*23e10*/  SHF.R.S32.HI R14, RZ, 0x1f, R11 ;  /* 0x0000001fff0e7819 */ /* 0x001fca000001140b */
[----:B------:R-:W-:-:S04]  /*23e20*/  IMAD R14, R14, UR4, RZ ;  /* 0x000000040e0e7c24 */ /* 0x000fc8000f8e02ff */
        /* <DEDUP_REMOVED lines=9> */
.L_x_3683:
        /* <DEDUP_REMOVED lines=41> */
[----:B------:R-:W-:-:S02]  /*24150*/  @!P0 IMAD.MOV.U32 R14, RZ, RZ, R202 ;  /* 0x000000ffff0e8224 */ /* 0x000fc400078e00ca */
[----:B------:R-:W-:Y:S01]  /*24160*/  @!P0 IMAD.MOV.U32 R15, RZ, RZ, R200 ;  /* 0x000000ffff0f8224 */ /* 0x000fe200078e00c8 */
[----:B------:R-:W-:Y:S02]  /*24170*/  @!P0 LEA.HI.X R13, R94, R42, R106, 0x2, P2 ;  /* 0x0000002a5e0d8211 */ /* 0x000fe400010f146a */
[----:B------:R-:W4:Y:S04]  /*24180*/  LDL R94, [R1+0xe4] ;  /* 0x0000e400015e7983 */ /* 0x000f280000100800 */
[----:B------:R1:W-:Y:S01]  /*24190*/  @!P0 ST.E.64 desc[UR42][R12.64], R14 ;  /* 0x0000000e0c008985 */ /* 0x0003e2000c101b2a */
[----:B------:R-:W-:-:S03]  /*241a0*/  ISETP.GE.AND P0, PT, R38, UR4, PT ;  /* 0x0000000426007c0c */ /* 0x000fc6000bf06270 */
[----:B------:R-:W5:Y:S01]  /*241b0*/  LDL R106, [R1+0xd4] ;  /* 0x0000d400016a7983 */ /* 0x000f620000100800 */
[----:B-1----:R-:W-:-:S04]  /*241c0*/  @!P1 LEA R12, P2, R63, R11, 0x2 ;  /* 0x0000000b3f0c9211 */ /* 0x002fc800078410ff */
[----:B------:R-:W-:Y:S02]  /*241d0*/  @!P1 LEA.HI.X R13, R63, R42, R105, 0x2, P2 ;  /* 0x0000002a3f0d9211 */ /* 0x000fe400010f1469 */
[----:B------:R-:W3:Y:S01]  /*241e0*/  LDL R63, [R1+0xe0] ;  /* 0x0000e000013f7983 */ /* 0x000ee20000100800 */
[----:B------:R-:W-:Y:S02]  /*241f0*/  @!P1 IMAD.MOV.U32 R14, RZ, RZ, R203 ;  /* 0x000000ffff0e9224 */ /* 0x000fe400078e00cb */
[----:B------:R-:W-:Y:S01]  /*24200*/  @!P1 IMAD.MOV.U32 R15, RZ, RZ, R201 ;  /* 0x000000ffff0f9224 */ /* 0x000fe200078e00c9 */
[----:B------:R-:W5:Y:S04]  /*24210*/  LDL R105, [R1+0xd8] ;  /* 0x0000d80001697983 */ /* 0x000f680000100800 */
[----:B------:R1:W-:Y:S02]  /*24220*/  @!P1 ST.E.64 desc[UR42][R12.64], R14 ;  /* 0x0000000e0c009985 */ /* 0x0003e4000c101b2a */
[----:B-1----:R-:W-:-:S04]  /*24230*/  @!P0 LEA R12, P2, R38, R11, 0x2 ;  /* 0x0000000b260c8211 */ /* 0x002fc800078410ff */
[----:B------:R-:W-:Y:S02]  /*24240*/  @!P0 LEA.HI.X R13, R38, R42, R102, 0x2, P2 ;  /* 0x0000002a260d8211 */ /* 0x000fe400010f1466 */
[----:B------:R-:W5:Y:S01]  /*24250*/  LDL R102, [R1+0x160] ;  /* 0x0001600001667983 */ /* 0x000f620000100800 */
[----:B------:R-:W-:Y:S01]  /*24260*/  ISETP.GE.AND P1, PT, R39, UR4, PT ;  /* 0x0000000427007c0c */ /* 0x000fe2000bf26270 */
[----:B------:R-:W-:Y:S01]  /*24270*/  @!P0 IMAD.MOV.U32 R14, RZ, RZ, R198 ;  /* 0x000000ffff0e8224 */ /* 0x000fe200078e00c6 */
[----:B------:R-:W-:Y:S01]  /*24280*/  @!P0 MOV R15, R196 ;  /* 0x000000c4000f8202 */ /* 0x000fe20000000f00 */
[----:B------:R-:W5:Y:S04]  /*24290*/  LDL R38, [R1+0xdc] ;  /* 0x0000dc0001267983 */ /* 0x000f680000100800 */
[----:B------:R1:W-:Y:S01]  /*242a0*/  @!P0 ST.E.64 desc[UR42][R12.64], R14 ;  /* 0x0000000e0c008985 */ /* 0x0003e2000c101b2a */
[----:B------:R-:W-:-:S05]  /*242b0*/  ISETP.GE.AND P0, PT, R110, UR4, PT ;  /* 0x000000046e007c0c */ /* 0x000fca000bf06270 */
[CC--:B-1----:R-:W-:Y:S01]  /*242c0*/  @!P1 LEA R12, P2, R39.reuse, R11.reuse, 0x2 ;  /* 0x0000000b270c9211 */ /* 0x0c2fe200078410ff */
[----:B------:R-:W-:Y:S02]  /*242d0*/  @!P1 IMAD.MOV.U32 R14, RZ, RZ, R199 ;  /* 0x000000ffff0e9224 */ /* 0x000fe400078e00c7 */
[----:B------:R-:W-:Y:S01]  /*242e0*/  @!P1 IMAD.MOV.U32 R15, RZ, RZ, R197 ;  /* 0x000000ffff0f9224 */ /* 0x000fe200078e00c5 */
[----:B------:R-:W-:Y:S02]  /*242f0*/  @!P1 LEA.HI.X R13, R39, R42, R43, 0x2, P2 ;  /* 0x0000002a270d9211 */ /* 0x000fe400010f142b */
[----:B------:R-:W5:Y:S04]  /*24300*/  LDL R39, [R1+0x15c] ;  /* 0x00015c0001277983 */ /* 0x000f680000100800 */
[----:B------:R1:W-:Y:S04]  /*24310*/  @!P1 ST.E.64 desc[UR42][R12.64], R14 ;  /* 0x0000000e0c009985 */ /* 0x0003e8000c101b2a */
[----:B------:R-:W5:Y:S01]  /*24320*/  LDL R43, [R1+0xd0] ;  /* 0x0000d000012b7983 */ /* 0x000f620000100800 */
[----:B-1----:R-:W-:Y:S01]  /*24330*/  @!P0 LEA R12, P2, R110, R11, 0x2 ;  /* 0x0000000b6e0c8211 */ /* 0x002fe200078410ff */
[----:B------:R-:W-:-:S02]  /*24340*/  @!P0 IMAD.MOV.U32 R14, RZ, RZ, R194 ;  /* 0x000000ffff0e8224 */ /* 0x000fc400078e00c2 */
[----:B------:R-:W-:Y:S01]  /*24350*/  @!P0 IMAD.MOV.U32 R15, RZ, RZ, R192 ;  /* 0x000000ffff0f8224 */ /* 0x000fe200078e00c0 */
[----:B------:R-:W-:Y:S02]  /*24360*/  @!P0 LEA.HI.X R13, R110, R42, R111, 0x2, P2 ;  /* 0x0000002a6e0d8211 */ /* 0x000fe400010f146f */
[----:B------:R-:W5:Y:S04]  /*24370*/  LDL R110, [R1+0x158] ;  /* 0x00015800016e7983 */ /* 0x000f680000100800 */
[----:B------:R1:W-:Y:S04]  /*24380*/  @!P0 ST.E.64 desc[UR42][R12.64], R14 ;  /* 0x0000000e0c008985 */ /* 0x0003e8000c101b2a */
[----:B------:R-:W5:Y:S01]  /*24390*/  LDL R111, [R1+0x154] ;  /* 0x00015400016f7983 */ /* 0x000f620000100800 */
[----:B--2---:R-:W-:-:S13]  /*243a0*/  ISETP.GE.AND P1, PT, R95, UR4, PT ;  /* 0x000000045f007c0c */ /* 0x004fda000bf26270 */
[C---:B-1----:R-:W-:Y:S01]  /*243b0*/  @!P1 LEA R12, P2, R95.reuse, R11, 0x2 ;  /* 0x0000000b5f0c9211 */ /* 0x042fe200078410ff */
[----:B------:R-:W-:Y:S02]  /*243c0*/  @!P1 IMAD.MOV.U32 R14, RZ, RZ, R195 ;  /* 0x000000ffff0e9224 */ /* 0x000fe400078e00c3 */
[----:B------:R-:W-:Y:S01]  /*243d0*/  @!P1 IMAD.MOV.U32 R15, RZ, RZ, R193 ;  /* 0x000000ffff0f9224 */ /* 0x000fe200078e00c1 */
[----:B------:R-:W-:Y:S02]  /*243e0*/  @!P1 LEA.HI.X R13, R95, R42, R109, 0x2, P2 ;  /* 0x0000002a5f0d9211 */ /* 0x000fe400010f146d */
[----:B------:R-:W2:Y:S01]  /*243f0*/  LDL R95, [R1+0xc8] ;  /* 0x0000c800015f7983 */ /* 0x000ea20000100800 */
[----:B----4-:R-:W-:-:S03]  /*24400*/  ISETP.GE.AND P0, PT, R94, UR4, PT ;  /* 0x000000045e007c0c */ /* 0x010fc6000bf06270 */
[----:B------:R1:W-:Y:S04]  /*24410*/  @!P1 ST.E.64 desc[UR42][R12.64], R14 ;  /* 0x0000000e0c009985 */ /* 0x0003e8000c101b2a */
[----:B------:R-:W4:Y:S06]  /*24420*/  LDL R109, [R1+0xbc] ;  /* 0x0000bc00016d7983 */ /* 0x000f2c0000100800 */
[C---:B-1----:R-:W-:Y:S01]  /*24430*/  @!P0 LEA R12, P1, R94.reuse, R11, 0x2 ;  /* 0x0000000b5e0c8211 */ /* 0x042fe200078210ff */
[----:B------:R-:W-:Y:S01]  /*24440*/  @!P0 IMAD.MOV.U32 R14, RZ, RZ, R190 ;  /* 0x000000ffff0e8224 */ /* 0x000fe200078e00be */
[----:B---3--:R-:W-:Y:S01]  /*24450*/  ISETP.GE.AND P2, PT, R63, UR4, PT ;  /* 0x000000043f007c0c */ /* 0x008fe2000bf46270 */
[----:B------:R-:W-:Y:S01]  /*24460*/  @!P0 IMAD.MOV.U32 R15, RZ, RZ, R188 ;  /* 0x000000ffff0f8224 */ /* 0x000fe200078e00bc */
[----:B------:R-:W-:-:S02]  /*24470*/  @!P0 LEA.HI.X R13, R94, R42, R108, 0x2, P1 ;  /* 0x0000002a5e0d8211 */ /* 0x000fc400008f146c */
[----:B------:R-:W3:Y:S04]  /*24480*/  LDL R94, [R1+0x150] ;  /* 0x00015000015e7983 */ /* 0x000ee80000100800 */
[----:B------:R1:W-:Y:S04]  /*24490*/  @!P0 ST.E.64 desc[UR42][R12.64], R14 ;  /* 0x0000000e0c008985 */ /* 0x0003e8000c101b2a */
[----:B------:R-:W4:Y:S01]  /*244a0*/  LDL R108, [R1+0xc0] ;  /* 0x0000c000016c7983 */ /* 0x000f220000100800 */
[----:B-1----:R-:W-:-:S04]  /*244b0*/  @!P2 LEA R12, P1, R63, R11, 0x2 ;  /* 0x0000000b3f0ca211 */ /* 0x002fc800078210ff */
[----:B-----5:R-:W-:Y:S02]  /*244c0*/  @!P2 LEA.HI.X R13, R63, R42, R102, 0x2, P1 ;  /* 0x0000002a3f0da211 */ /* 0x020fe400008f1466 */
[----:B------:R-:W5:Y:S04]  /*244d0*/  LDL R63, [R1+0xc4] ;  /* 0x0000c400013f7983 */ /* 0x000f680000100800 */
[----:B------:R-:W4:Y:S01]  /*244e0*/  LDL R102, [R1+0x148] ;  /* 0x0001480001667983 */ /* 0x000f220000100800 */
[----:B------:R-:W-:Y:S01]  /*244f0*/  ISETP.GE.AND P0, PT, R38, UR4, PT ;  /* 0x0000000426007c0c */ /* 0x000fe2000bf06270 */
[----:B------:R-:W-:Y:S01]  /*24500*/  @!P2 IMAD.MOV.U32 R14, RZ, RZ, R191 ;  /* 0x000000ffff0ea224 */ /* 0x000fe200078e00bf */
[----:B------:R-:W-:Y:S02]  /*24510*/  @!P2 MOV R15, R189 ;  /* 0x000000bd000fa202 */ /* 0x000fe40000000f00 */
[----:B------:R-:W-:-:S03]  /*24520*/  ISETP.GE.AND P1, PT, R105, UR4, PT ;  /* 0x0000000469007c0c */ /* 0x000fc6000bf26270 */
[----:B------:R1:W-:Y:S01]  /*24530*/  @!P2 ST.E.64 desc[UR42][R12.64], R14 ;  /* 0x0000000e0c00a985 */ /* 0x0003e2000c101b2a */
[----:B------:R-:W-:-:S05]  /*24540*/  ISETP.GE.AND P2, PT, R106, UR4, PT ;  /* 0x000000046a007c0c */ /* 0x000fca000bf46270 */
[----:B-1----:R-:W-:-:S04]  /*24550*/  @!P0 LEA R14, P3, R38, R11, 0x2 ;  /* 0x0000000b260e8211 */ /* 0x002fc800078610ff */
[-C--:B------:R-:W-:Y:S01]  /*24560*/  @!P0 LEA.HI.X R15, R38, R42.reuse, R39, 0x2, P3 ;  /* 0x0000002a260f8211 */ /* 0x080fe200018f1427 */
[----:B------:R-:W-:Y:S02]  /*24570*/  @!P0 IMAD.MOV.U32 R38, RZ, RZ, R187 ;  /* 0x000000ffff268224 */ /* 0x000fe400078e00bb */
[----:B------:R-:W-:Y:S01]  /*24580*/  @!P0 IMAD.MOV.U32 R39, RZ, RZ, R185 ;  /* 0x000000ffff278224 */ /* 0x000fe200078e00b9 */
[----:B------:R-:W-:Y:S02]  /*24590*/  ISETP.GE.AND P3, PT, R43, UR4, PT ;  /* 0x000000042b007c0c */ /* 0x000fe4000bf66270 */
[CC--:B------:R-:W-:Y:S02]  /*245a0*/  @!P1 LEA R12, P4, R105.reuse, R11.reuse, 0x2 ;  /* 0x0000000b690c9211 */ /* 0x0c0fe400078810ff */
[----:B------:R1:W-:Y:S01]  /*245b0*/  @!P0 ST.E.64 desc[UR42][R14.64], R38 ;  /* 0x000000260e008985 */ /* 0x0003e2000c101b2a */
[----:B------:R-:W-:Y:S02]  /*245c0*/  ISETP.GE.AND P0, PT, R116, UR4, PT ;  /* 0x0000000474007c0c */ /* 0x000fe4000bf06270 */
[----:B------:R-:W-:Y:S01]  /*245d0*/  @!P1 LEA.HI.X R13, R105, R42, R110, 0x2, P4 ;  /* 0x0000002a690d9211 */ /* 0x000fe200020f146e */
[----:B-1----:R-:W-:Y:S01]  /*245e0*/  @!P1 IMAD.MOV.U32 R38, RZ, RZ, R186 ;  /* 0x000000ffff269224 */ /* 0x002fe200078e00ba */
[----:B------:R-:W4:Y:S01]  /*245f0*/  LDL R105, [R1+0xb8] ;  /* 0x0000b80001697983 */ /* 0x000f220000100800 */
[----:B------:R-:W-:Y:S01]  /*24600*/  @!P1 IMAD.MOV.U32 R39, RZ, RZ, R184 ;  /* 0x000000ffff279224 */ /* 0x000fe200078e00b8 */
[----:B------:R-:W-:-:S02]  /*24610*/  @!P2 LEA R14, P4, R106, R11, 0x2 ;  /* 0x0000000b6a0ea211 */ /* 0x000fc400078810ff */
[----:B------:R-:W4:Y:S04]  /*24620*/  LDL R110, [R1+0x140] ;  /* 0x00014000016e7983 */ /* 0x000f280000100800 */
[----:B------:R1:W-:Y:S01]  /*24630*/  @!P1 ST.E.64 desc[UR42][R12.64], R38 ;  /* 0x000000260c009985 */ /* 0x0003e2000c101b2a */
[----:B------:R-:W-:-:S03]  /*24640*/  @!P2 LEA.HI.X R15, R106, R42, R111, 0x2, P4 ;  /* 0x0000002a6a0fa211 */ /* 0x000fc600020f146f */
[----:B------:R-:W4:Y:S04]  /*24650*/  LDL R111, [R1+0x13c] ;  /* 0x00013c00016f7983 */ /* 0x000f280000100800 */
[----:B------:R-:W4:Y:S01]  /*24660*/  LDL R106, [R1+0x138] ;  /* 0x00013800016a7983 */ /* 0x000f220000100800 */
        /* <DEDUP_REMOVED lines=8> */
[----:B------:R-:W4:Y:S04]  /*246f0*/  LDL R117, [R1+0x128] ;  /* 0x0001280001757983 */ /* 0x000f280000100800 */
[----:B------:R-:W4:Y:S01]  /*24700*/  LDL R116, [R1+0x124] ;  /* 0x0001240001747983 */ /* 0x000f220000100800 */
[----:B--2---:R-:W-:Y:S02]  /*24710*/  ISETP.GE.AND P1, PT, R95, UR4, PT ;  /* 0x000000045f007c0c */ /* 0x004fe4000bf26270 */
[----:B---3--:R-:W-:Y:S02]  /*24720*/  @!P3 LEA.HI.X R13, R43, R42, R94, 0x2, P5 ;  /* 0x0000002a2b0db211 */ /* 0x008fe400028f145e */
[----:B------:R-:W2:Y:S04]  /*24730*/  LDL R94, [R1+0xb4] ;  /* 0x0000b400015e7983 */ /* 0x000ea80000100800 */
[----:B------:R-:W3:Y:S04]  /*24740*/  LDL R43, [R1+0xb0] ;  /* 0x0000b000012b7983 */ /* 0x000ee80000100800 */
[----:B------:R1:W-:Y:S01]  /*24750*/  @!P3 ST.E.64 desc[UR42][R12.64], R38 ;  /* 0x000000260c00b985 */ /* 0x0003e2000c101b2a */
[----:B-----5:R-:W-:-:S02]  /*24760*/  ISETP.GE.AND P2, PT, R63, UR4, PT ;  /* 0x000000043f007c0c */ /* 0x020fc4000bf46270 */
[C---:B-1----:R-:W-:Y:S01]  /*24770*/  @!P1 LEA R12, P5, R95.reuse, R11, 0x2 ;  /* 0x0000000b5f0c9211 */ /* 0x042fe200078a10ff */
[----:B------:R-:W-:Y:S01]  /*24780*/  @!P0 IMAD.MOV.U32 R38, RZ, RZ, R179 ;  /* 0x000000ffff268224 */ /* 0x000fe200078e00b3 */
[----:B------:R-:W-:Y:S02]  /*24790*/  @!P0 MOV R39, R177 ;  /* 0x000000b100278202 */ /* 0x000fe40000000f00 */
[----:B----4-:R-:W-:Y:S02]  /*247a0*/  @!P1 LEA.HI.X R13, R95, R42, R102, 0x2, P5 ;  /* 0x0000002a5f0d9211 */ /* 0x010fe400028f1466 */
[----:B------:R-:W4:Y:S04]  /*247b0*/  LDL R102, [R1+0x134] ;  /* 0x0001340001667983 */ /* 0x000f280000100800 */
[----:B------:R1:W-:Y:S04]  /*247c0*/  @!P0 ST.E.64 desc[UR42][R14.64], R38 ;  /* 0x000000260e008985 */ /* 0x0003e8000c101b2a */
[----:B------:R-:W5:Y:S01]  /*247d0*/  LDL R95, [R1+0xa8] ;  /* 0x0000a800015f7983 */ /* 0x000f620000100800 */
[----:B-1----:R-:W-:-:S04]  /*247e0*/  @!P2 LEA R14, P4, R63, R11, 0x2 ;  /* 0x0000000b3f0ea211 */ /* 0x002fc800078810ff */
[----:B------:R-:W-:Y:S02]  /*247f0*/  @!P2 LEA.HI.X R15, R63, R42, R112, 0x2, P4 ;  /* 0x0000002a3f0fa211 */ /* 0x000fe400020f1470 */
[----:B------:R-:W5:Y:S01]  /*24800*/  LDL R63, [R1+0x130] ;  /* 0x00013000013f7983 */ /* 0x000f620000100800 */
[----:B------:R-:W-:Y:S01]  /*24810*/  ISETP.GE.AND P3, PT, R108, UR4, PT ;  /* 0x000000046c007c0c */ /* 0x000fe2000bf66270 */
[----:B------:R-:W-:Y:S02]  /*24820*/  @!P1 IMAD.MOV.U32 R38, RZ, RZ, R178 ;  /* 0x000000ffff269224 */ /* 0x000fe400078e00b2 */
[----:B------:R-:W-:Y:S01]  /*24830*/  @!P1 IMAD.MOV.U32 R39, RZ, RZ, R176 ;  /* 0x000000ffff279224 */ /* 0x000fe200078e00b0 */
[----:B------:R-:W-:Y:S01]  /*24840*/  ISETP.GE.AND P0, PT, R109, UR4, PT ;  /* 0x000000046d007c0c */ /* 0x000fe2000bf06270 */
[----:B------:R-:W5:Y:S04]  /*24850*/  LDL R112, [R1+0xa4] ;  /* 0x0000a40001707983 */ /* 0x000f680000100800 */
[----:B------:R1:W-:Y:S01]  /*24860*/  @!P1 ST.E.64 desc[UR42][R12.64], R38 ;  /* 0x000000260c009985 */ /* 0x0003e2000c101b2a */
[----:B------:R-:W-:-:S03]  /*24870*/  ISETP.GE.AND P1, PT, R105, UR4, PT ;  /* 0x0000000469007c0c */ /* 0x000fc6000bf26270 */
[C---:B-1----:R-:W-:Y:S01]  /*24880*/  @!P3 LEA R12, P5, R108.reuse, R11, 0x2 ;  /* 0x0000000b6c0cb211 */ /* 0x042fe200078a10ff */
[----:B------:R-:W-:Y:S02]  /*24890*/  @!P2 IMAD.MOV.U32 R38, RZ, RZ, R175 ;  /* 0x000000ffff26a224 */ /* 0x000fe400078e00af */
[----:B------:R-:W-:Y:S01]  /*248a0*/  @!P2 IMAD.MOV.U32 R39, RZ, RZ, R173 ;  /* 0x000000ffff27a224 */ /* 0x000fe200078e00ad */
[----:B------:R-:W-:Y:S02]  /*248b0*/  @!P3 LEA.HI.X R13, R108, R42, R110, 0x2, P5 ;  /* 0x0000002a6c0db211 */ /* 0x000fe400028f146e */
[----:B------:R-:W5:Y:S04]  /*248c0*/  LDL R110, [R1+0xa0] ;  /* 0x0000a000016e7983 */ /* 0x000f680000100800 */
[----:B------:R1:W-:Y:S04]  /*248d0*/  @!P2 ST.E.64 desc[UR42][R14.64], R38 ;  /* 0x000000260e00a985 */ /* 0x0003e8000c101b2a */
[----:B------:R-:W5:Y:S01]  /*248e0*/  LDL R108, [R1+0x9c] ;  /* 0x00009c00016c7983 */ /* 0x000f620000100800 */
[----:B-1----:R-:W-:-:S02]  /*248f0*/  @!P3 IMAD.MOV.U32 R38, RZ, RZ, R174 ;  /* 0x000000ffff26b224 */ /* 0x002fc400078e00ae */
[----:B------:R-:W-:Y:S01]  /*24900*/  @!P3 IMAD.MOV.U32 R39, RZ, RZ, R172 ;  /* 0x000000ffff27b224 */ /* 0x000fe200078e00ac */
[----:B------:R-:W-:-:S04]  /*24910*/  @!P0 LEA R14, P5, R109, R11, 0x2 ;  /* 0x0000000b6d0e8211 */ /* 0x000fc800078a10ff */
[----:B------:R1:W-:Y:S01]  /*24920*/  @!P3 ST.E.64 desc[UR42][R12.64], R38 ;  /* 0x000000260c00b985 */ /* 0x0003e2000c101b2a */
[----:B------:R-:W-:-:S03]  /*24930*/  @!P0 LEA.HI.X R15, R109, R42, R111, 0x2, P5 ;  /* 0x0000002a6d0f8211 */ /* 0x000fc600028f146f */
[----:B------:R-:W5:Y:S04]  /*24940*/  LDL R111, [R1+0x120] ;  /* 0x00012000016f7983 */ /* 0x000f680000100800 */
[----:B------:R-:W5:Y:S01]  /*24950*/  LDL R109, [R1+0x11c] ;  /* 0x00011c00016d7983 */ /* 0x000f620000100800 */
[C---:B-1----:R-:W-:Y:S01]  /*24960*/  @!P1 LEA R12, P3, R105.reuse, R11, 0x2 ;  /* 0x0000000b690c9211 */ /* 0x042fe200078610ff */
[----:B------:R-:W-:Y:S02]  /*24970*/  @!P0 IMAD.MOV.U32 R38, RZ, RZ, R171 ;  /* 0x000000ffff268224 */ /* 0x000fe400078e00ab */
[----:B------:R-:W-:Y:S01]  /*24980*/  @!P0 IMAD.MOV.U32 R39, RZ, RZ, R169 ;  /* 0x000000ffff278224 */ /* 0x000fe200078e00a9 */
[----:B------:R-:W-:Y:S02]  /*24990*/  @!P1 LEA.HI.X R13, R105, R42, R106, 0x2, P3 ;  /* 0x0000002a690d9211 */ /* 0x000fe400018f146a */
[----:B------:R-:W5:Y:S04]  /*249a0*/  LDL R105, [R1+0x98] ;  /* 0x0000980001697983 */ /* 0x000f680000100800 */
[----:B------:R1:W-:Y:S04]  /*249b0*/  @!P0 ST.E.64 desc[UR42][R14.64], R38 ;  /* 0x000000260e008985 */ /* 0x0003e8000c101b2a */
[----:B------:R-:W5:Y:S01]  /*249c0*/  LDL R106, [R1+0x118] ;  /* 0x00011800016a7983 */ /* 0x000f620000100800 */
[----:B-1----:R-:W-:Y:S01]  /*249d0*/  @!P1 IMAD.MOV.U32 R38, RZ, RZ, R170 ;  /* 0x000000ffff269224 */ /* 0x002fe200078e00aa */
[----:B------:R-:W-:-:S05]  /*249e0*/  @!P1 MOV R39, R168 ;  /* 0x000000a800279202 */ /* 0x000fca0000000f00 */
[----:B------:R1:W-:Y:S01]  /*249f0*/  @!P1 ST.E.64 desc[UR42][R12.64], R38 ;  /* 0x000000260c009985 */ /* 0x0003e2000c101b2a */
[----:B------:R-:W-:Y:S02]  /*24a00*/  ISETP.GE.AND P0, PT, R118, UR4, PT ;  /* 0x0000000476007c0c */ /* 0x000fe4000bf06270 */
[----:B--2---:R-:W-:Y:S02]  /*24a10*/  ISETP.GE.AND P2, PT, R94, UR4, PT ;  /* 0x000000045e007c0c */ /* 0x004fe4000bf46270 */
[----:B---3--:R-:W-:-:S11]  /*24a20*/  ISETP.GE.AND P4, PT, R43, UR4, PT ;  /* 0x000000042b007c0c */ /* 0x008fd6000bf86270 */
[CC--:B------:R-:W-:Y:S01]  /*24a30*/  @!P2 LEA R14, P3, R94.reuse, R11.reuse, 0x2 ;  /* 0x0000000b5e0ea211 */ /* 0x0c0fe200078610ff */
[----:B-1----:R-:W-:Y:S01]  /*24a40*/  @!P2 IMAD.MOV.U32 R38, RZ, RZ, R147 ;  /* 0x000000ffff26a224 */ /* 0x002fe200078e0093 */
[----:B------:R-:W-:Y:S01]  /*24a50*/  @!P4 LEA R12, P5, R43, R11, 0x2 ;  /* 0x0000000b2b0cc211 */ /* 0x000fe200078a10ff */
[----:B------:R-:W-:Y:S02]  /*24a60*/  @!P2 IMAD.MOV.U32 R39, RZ, RZ, R100 ;  /* 0x000000ffff27a224 */ /* 0x000fe400078e0064 */
[----:B------:R-:W2:Y:S01]  /*24a70*/  LDL R100, [R1+0x114] ;  /* 0x0001140001647983 */ /* 0x000ea20000100800 */
[----:B----4-:R-:W-:-:S03]  /*24a80*/  @!P2 LEA.HI.X R15, R94, R42, R102, 0x2, P3 ;  /* 0x0000002a5e0fa211 */ /* 0x010fc600018f1466 */
[----:B------:R-:W3:Y:S04]  /*24a90*/  LDL R102, [R1+0x94] ;  /* 0x0000940001667983 */ /* 0x000ee80000100800 */
[----:B------:R-:W4:Y:S01]  /*24aa0*/  LDL R94, [R1+0x90] ;  /* 0x00009000015e7983 */ /* 0x000f220000100800 */
[----:B-----5:R-:W-:-:S03]  /*24ab0*/  ISETP.GE.AND P1, PT, R95, UR4, PT ;  /* 0x000000045f007c0c */ /* 0x020fc6000bf26270 */
[----:B------:R1:W-:Y:S01]  /*24ac0*/  @!P2 ST.E.64 desc[UR42][R14.64], R38 ;  /* 0x000000260e00a985 */ /* 0x0003e2000c101b2a */
[----:B------:R-:W-:-:S03]  /*24ad0*/  @!P4 LEA.HI.X R13, R43, R42, R63, 0x2, P5 ;  /* 0x0000002a2b0dc211 */ /* 0x000fc600028f143f */
[----:B------:R-:W5:Y:S01]  /*24ae0*/  LDL R63, [R1+0x8c] ;  /* 0x00008c00013f7983 */ /* 0x000f620000100800 */
[----:B-1----:R-:W-:-:S03]  /*24af0*/  @!P4 IMAD.MOV.U32 R14, RZ, RZ, R104 ;  /* 0x000000ffff0ec224 */ /* 0x002fc600078e0068 */
[----:B------:R-:W5:Y:S01]  /*24b00*/  LDL R43, [R1+0x88] ;  /* 0x00008800012b7983 */ /* 0x000f620000100800 */
[----:B------:R-:W-:-:S03]  /*24b10*/  @!P4 IMAD.MOV.U32 R15, RZ, RZ, R53 ;  /* 0x000000ffff0fc224 */ /* 0x000fc600078e0035 */
[----:B------:R-:W5:Y:S04]  /*24b20*/  LDL R53, [R1+0x10c] ;  /* 0x00010c0001357983 */ /* 0x000f680000100800 */
[----:B------:R1:W-:Y:S02]  /*24b30*/  @!P4 ST.E.64 desc[UR42][R12.64], R14 ;  /* 0x0000000e0c00c985 */ /* 0x0003e4000c101b2a */
[----:B-1----:R-:W-:-:S04]  /*24b40*/  @!P1 LEA R12, P5, R95, R11, 0x2 ;  /* 0x0000000b5f0c9211 */ /* 0x002fc800078a10ff */
[----:B------:R-:W-:Y:S02]  /*24b50*/  @!P1 LEA.HI.X R13, R95, R42, R117, 0x2, P5 ;  /* 0x0000002a5f0d9211 */ /* 0x000fe400028f1475 */
[----:B------:R-:W5:Y:S01]  /*24b60*/  LDL R95, [R1+0x110] ;  /* 0x00011000015f7983 */ /* 0x000f620000100800 */
[----:B------:R-:W-:-:S03]  /*24b70*/  @!P0 IMAD.MOV.U32 R14, RZ, RZ, R3 ;  /* 0x000000ffff0e8224 */ /* 0x000fc600078e0003 */
[----:B------:R-:W5:Y:S01]  /*24b80*/  LDL R3, [R1+0x108] ;  /* 0x0001080001037983 */ /* 0x000f620000100800 */
[----:B------:R-:W-:Y:S02]  /*24b90*/  ISETP.GE.AND P2, PT, R112, UR4, PT ;  /* 0x0000000470007c0c */ /* 0x000fe4000bf46270 */
[----:B------:R-:W-:Y:S02]  /*24ba0*/  @!P0 LEA R38, P3, R118, R11, 0x2 ;  /* 0x0000000b76268211 */ /* 0x000fe400078610ff */
[----:B------:R-:W-:Y:S01]  /*24bb0*/  ISETP.GE.AND P4, PT, R110, UR4, PT ;  /* 0x000000046e007c0c */ /* 0x000fe2000bf86270 */
[----:B------:R-:W-:Y:S01]  /*24bc0*/  @!P0 IMAD.MOV.U32 R15, RZ, RZ, R4 ;  /* 0x000000ffff0f8224 */ /* 0x000fe200078e0004 */
[----:B------:R-:W-:Y:S02]  /*24bd0*/  @!P0 LEA.HI.X R39, R118, R42, R119, 0x2, P3 ;  /* 0x0000002a76278211 */ /* 0x000fe400018f1477 */
[----:B------:R-:W-:-:S03]  /*24be0*/  ISETP.GE.AND P3, PT, R108, UR4, PT ;  /* 0x000000046c007c0c */ /* 0x000fc6000bf66270 */
[----:B------:R1:W-:Y:S04]  /*24bf0*/  @!P0 ST.E.64 desc[UR42][R38.64], R14 ;  /* 0x0000000e26008985 */ /* 0x0003e8000c101b2a */
[----:B------:R0:W-:Y:S02]  /*24c00*/  @!P1 ST.E.64 desc[UR42][R12.64], R54 ;  /* 0x000000360c009985 */ /* 0x0001e4000c101b2a */
[-C--:B------:R-:W-:Y:S02]  /*24c10*/  @!P4 LEA R4, P1, R110, R11.reuse, 0x2 ;  /* 0x0000000b6e04c211 */ /* 0x080fe400078210ff */
[----:B-1----:R-:W-:-:S04]  /*24c20*/  @!P2 LEA R14, P0, R112, R11, 0x2 ;  /* 0x0000000b700ea211 */ /* 0x002fc800078010ff */
[-C--:B------:R-:W-:Y:S01]  /*24c30*/  @!P2 LEA.HI.X R15, R112, R42.reuse, R116, 0x2, P0 ;  /* 0x0000002a700fa211 */ /* 0x080fe200000f1474 */
[----:B0-----:R-:W-:Y:S01]  /*24c40*/  @!P2 IMAD.MOV.U32 R12, RZ, RZ, R5 ;  /* 0x000000ffff0ca224 */ /* 0x001fe200078e0005 */
[-C--:B------:R-:W-:Y:S01]  /*24c50*/  @!P4 LEA.HI.X R5, R110, R42.reuse, R111, 0x2, P1 ;  /* 0x0000002a6e05c211 */ /* 0x080fe200008f146f */
[----:B------:R-:W-:Y:S01]  /*24c60*/  @!P2 IMAD.MOV.U32 R13, RZ, RZ, R6 ;  /* 0x000000ffff0da224 */ /* 0x000fe200078e0006 */
[----:B------:R-:W-:Y:S02]  /*24c70*/  ISETP.GE.AND P0, PT, R105, UR4, PT ;  /* 0x0000000469007c0c */ /* 0x000fe4000bf06270 */
[C---:B------:R-:W-:Y:S02]  /*24c80*/  @!P3 LEA R38, P5, R108.reuse, R11, 0x2 ;  /* 0x0000000b6c26b211 */ /* 0x040fe400078a10ff */
[----:B------:R-:W-:Y:S02]  /*24c90*/  @!P2 ST.E.64 desc[UR42][R14.64], R12 ;  /* 0x0000000c0e00a985 */ /* 0x000fe4000c101b2a */
[----:B------:R-:W-:-:S02]  /*24ca0*/  @!P3 LEA.HI.X R39, R108, R42, R109, 0x2, P5 ;  /* 0x0000002a6c27b211 */ /* 0x000fc400028f146d */
[----:B------:R0:W-:Y:S05]  /*24cb0*/  @!P4 ST.E.64 desc[UR42][R4.64], R56 ;  /* 0x000000380400c985 */ /* 0x0001ea000c101b2a */
[C---:B------:R-:W-:Y:S01]  /*24cc0*/  @!P0 LEA R6, P2, R105.reuse, R11, 0x2 ;  /* 0x0000000b69068211 */ /* 0x040fe200078410ff */
[----:B0-----:R-:W-:Y:S01]  /*24cd0*/  @!P3 IMAD.MOV.U32 R4, RZ, RZ, R7 ;  /* 0x000000ffff04b224 */ /* 0x001fe200078e0007 */
[----:B------:R-:W-:Y:S01]  /*24ce0*/  @!P3 MOV R5, R8 ;  /* 0x000000080005b202 */ /* 0x000fe20000000f00 */
[----:B------:R-:W-:Y:S01]  /*24cf0*/  @!P0 IMAD.MOV.U32 R12, RZ, RZ, R61 ;  /* 0x000000ffff0c8224 */ /* 0x000fe200078e003d */
[----:B------:R-:W-:Y:S01]  /*24d00*/  @!P0 LEA.HI.X R7, R105, R42, R106, 0x2, P2 ;  /* 0x0000002a69078211 */ /* 0x000fe200010f146a */
[----:B------:R-:W-:-:S02]  /*24d10*/  @!P0 IMAD.MOV.U32 R13, RZ, RZ, R64 ;  /* 0x000000ffff0d8224 */ /* 0x000fc400078e0040 */
[----:B------:R0:W-:Y:S04]  /*24d20*/  @!P3 ST.E.64 desc[UR42][R38.64], R4 ;  /* 0x000000042600b985 */ /* 0x0001e8000c101b2a */
[----:B------:R1:W-:Y:S01]  /*24d30*/  @!P0 ST.E.64 desc[UR42][R6.64], R12 ;  /* 0x0000000c06008985 */ /* 0x0003e2000c101b2a */
[----:B---3--:R-:W-:Y:S02]  /*24d40*/  ISETP.GE.AND P1, PT, R102, UR4, PT ;  /* 0x0000000466007c0c */ /* 0x008fe4000bf26270 */
[----:B----4-:R-:W-:-:S11]  /*24d50*/  ISETP.GE.AND P4, PT, R94, UR4, PT ;  /* 0x000000045e007c0c */ /* 0x010fd6000bf86270 */
[CC--:B0-----:R-:W-:Y:S01]  /*24d60*/  @!P1 LEA R4, P2, R102.reuse, R11.reuse, 0x2 ;  /* 0x0000000b66049211 */ /* 0x0c1fe200078410ff */
[----:B-1----:R-:W-:Y:S02]  /*24d70*/  @!P1 IMAD.MOV.U32 R6, RZ, RZ, R9 ;  /* 0x000000ffff069224 */ /* 0x002fe400078e0009 */
[----:B------:R-:W-:Y:S01]  /*24d80*/  @!P1 IMAD.MOV.U32 R7, RZ, RZ, R10 ;  /* 0x000000ffff079224 */ /* 0x000fe200078e000a */
[----:B--2---:R-:W-:Y:S02]  /*24d90*/  @!P1 LEA.HI.X R5, R102, R42, R100, 0x2, P2 ;  /* 0x0000002a66059211 */ /* 0x004fe400010f1464 */
[----:B-----5:R-:W-:Y:S02]  /*24da0*/  ISETP.GE.AND P5, PT, R63, UR4, PT ;  /* 0x000000043f007c0c */ /* 0x020fe4000bfa6270 */
[----:B------:R-:W-:Y:S02]  /*24db0*/  ISETP.GE.AND P3, PT, R43, UR4, PT ;  /* 0x000000042b007c0c */ /* 0x000fe4000bf66270 */
[----:B------:R-:W-:Y:S01]  /*24dc0*/  @!P4 LEA R8, P0, R94, R11, 0x2 ;  /* 0x0000000b5e08c211 */ /* 0x000fe200078010ff */
[----:B------:R0:W-:Y:S01]  /*24dd0*/  @!P1 ST.E.64 desc[UR42][R4.64], R6 ;  /* 0x0000000604009985 */ /* 0x0001e2000c101b2a */
[----:B------:R-:W-:-:S07]  /*24de0*/  @!P4 IMAD.MOV.U32 R10, RZ, RZ, R69 ;  /* 0x000000ffff0ac224 */ /* 0x000fce00078e0045 */
[-C--:B0-----:R-:W-:Y:S02]  /*24df0*/  @!P5 LEA R4, P1, R63, R11.reuse, 0x2 ;  /* 0x0000000b3f04d211 */ /* 0x081fe400078210ff */
[----:B------:R-:W-:Y:S01]  /*24e00*/  @!P3 LEA R6, P2, R43, R11, 0x2 ;  /* 0x0000000b2b06b211 */ /* 0x000fe200078410ff */
[----:B------:R-:W-:Y:S01]  /*24e10*/  @!P4 IMAD.MOV.U32 R11, RZ, RZ, R72 ;  /* 0x000000ffff0bc224 */ /* 0x000fe200078e0048 */
[-C--:B------:R-:W-:Y:S02]  /*24e20*/  @!P5 LEA.HI.X R5, R63, R42.reuse, R53, 0x2, P1 ;  /* 0x0000002a3f05d211 */ /* 0x080fe400008f1435 */
[-C--:B------:R-:W-:Y:S02]  /*24e30*/  @!P4 LEA.HI.X R9, R94, R42.reuse, R95, 0x2, P0 ;  /* 0x0000002a5e09c211 */ /* 0x080fe400000f145f */
[----:B------:R-:W-:-:S03]  /*24e40*/  @!P3 LEA.HI.X R7, R43, R42, R3, 0x2, P2 ;  /* 0x0000002a2b07b211 */ /* 0x000fc600010f1403 */
[----:B------:R0:W-:Y:S04]  /*24e50*/  @!P4 ST.E.64 desc[UR42][R8.64], R10 ;  /* 0x0000000a0800c985 */ /* 0x0001e8000c101b2a */
[----:B------:R3:W-:Y:S01]  /*24e60*/  @!P5 ST.E.64 desc[UR42][R4.64], R20 ;  /* 0x000000140400d985 */ /* 0x0007e2000c101b2a */
[----:B0-----:R-:W-:Y:S02]  /*24e70*/  @!P3 IMAD.MOV.U32 R8, RZ, RZ, R73 ;  /* 0x000000ffff08b224 */ /* 0x001fe400078e0049 */
[----:B------:R-:W-:-:S05]  /*24e80*/  @!P3 IMAD.MOV.U32 R9, RZ, RZ, R77 ;  /* 0x000000ffff09b224 */ /* 0x000fca00078e004d */
[----:B------:R3:W-:Y:S02]  /*24e90*/  @!P3 ST.E.64 desc[UR42][R6.64], R8 ;  /* 0x000000080600b985 */ /* 0x0007e4000c101b2a */
.L_x_3278:
[----:B------:R-:W-:Y:S05]  /*24ea0*/  BSYNC B1 ;  /* 0x0000000000017941 */ /* 0x000fea0003800000 */
.L_x_3277:
[----:B------:R-:W-:-:S03]  /*24eb0*/  UMOV UR4, 0xffffffff ;  /* 0xffffffff00047882 */ /* 0x000fc60000000000 */
[----:B------:R-:W-:Y:S05]  /*24ec0*/  BRA.DIV UR4, `(.L_x_3279) ;  /* 0x0000011e048c7947 */ /* 0x000fea000b800000 */
[----:B0-----:R-:W0:Y:S04]  /*24ed0*/  SHFL.IDX PT, R41, R41, 0x1, 0x1c1f ;  /* 0x003c1f0029297f89 */ /* 0x001e2800000e0000 */
[----:B------:R-:W4:Y:S02]  /*24ee0*/  SHFL.IDX PT, R40, R40, 0x1, 0x1c1f ;  /* 0x003c1f0028287f89 */ /* 0x000f2400000e0000 */
.L_x_3687:
        /* <DEDUP_REMOVED lines=15> */
[----:B-1----:R-:W4:Y:S04]  /*24fe0*/  LDL R42, [R1+0x148] ;  /* 0x00014800012a7983 */ /* 0x002f280000100800 */
[----:B------:R-:W4:Y:S04]  /*24ff0*/  LDL R39, [R1+0x140] ;  /* 0x0001400001277983 */ /* 0x000f280000100800 */
        /* <DEDUP_REMOVED lines=23> */
[----:B--2---:R-:W2:Y:S04]  /*25170*/  LDL R11, [R1+0xb8] ;  /* 0x0000b800010b7983 */ /* 0x004ea80000100800 */
[----:B------:R-:W2:Y:S04]  /*25180*/  LDL R10, [R1+0x8c] ;  /* 0x00008c00010a7983 */ /* 0x000ea80000100800 */
[----:B------:R-:W2:Y:S04]  /*25190*/  LDL R8, [R1+0x98] ;  /* 0x0000980001087983 */ /* 0x000ea80000100800 */
[----:B------:R-:W2:Y:S04]  /*251a0*/  LDL R53, [R1+0x138] ;  /* 0x0001380001357983 */ /* 0x000ea80000100800 */
[----:B------:R-:W2:Y:S04]  /*251b0*/  LDL R15, [R1+0x94] ;  /* 0x00009400010f7983 */ /* 0x000ea80000100800 */
[----:B------:R-:W2:Y:S01]  /*251c0*/  LDL R38, [R1+0x118] ;  /* 0x0001180001267983 */ /* 0x000ea20000100800 */
[----:B-----5:R-:W-:Y:S01]  /*251d0*/  IMAD.MOV.U32 R77, RZ, RZ, R73 ;  /* 0x000000ffff4d7224 */ /* 0x020fe200078e0049 */
[----:B----4-:R-:W-:Y:S01]  /*251e0*/  MOV R73, R72 ;  /* 0x0000004800497202 */ /* 0x010fe20000000f00 */
[----:B------:R-:W-:Y:S01]  /*251f0*/  IMAD.MOV.U32 R72, RZ, RZ, R69 ;  /* 0x000000ffff487224 */ /* 0x000fe200078e0045 */
[----:B------:R-:W-:Y:S01]  /*25200*/  ISETP.GE.AND P0, PT, R94, UR4, PT ;  /* 0x000000045e007c0c */ /* 0x000fe2000bf06270 */
[----:B------:R-:W-:-:S02]  /*25210*/  IMAD.MOV.U32 R69, RZ, RZ, R64 ;  /* 0x000000ffff457224 */ /* 0x000fc400078e0040 */
[----:B------:R-:W-:Y:S02]  /*25220*/  IMAD.MOV.U32 R64, RZ, RZ, R63 ;  /* 0x000000ffff407224 */ /* 0x000fe400078e003f */
[----:B------:R-:W-:Y:S02]  /*25230*/  IMAD.MOV.U32 R63, RZ, RZ, R61 ;  /* 0x000000ffff3f7224 */ /* 0x000fe400078e003d */
[----:B------:R-:W-:Y:S02]  /*25240*/  IMAD.MOV.U32 R61, RZ, RZ, R57 ;  /* 0x000000ffff3d7224 */ /* 0x000fe400078e0039 */
[----:B------:R-:W-:Y:S02]  /*25250*/  IMAD.MOV.U32 R57, RZ, RZ, R56 ;  /* 0x000000ffff397224 */ /* 0x000fe400078e0038 */
[----:B------:R-:W-:Y:S02]  /*25260*/  IMAD.MOV.U32 R56, RZ, RZ, R55 ;  /* 0x000000ffff387224 */ /* 0x000fe400078e0037 */
[----:B------:R-:W-:-:S02]  /*25270*/  IMAD.MOV.U32 R55, RZ, RZ, R54 ;  /* 0x000000ffff377224 */ /* 0x000fc400078e0036 */
[----:B------:R-:W-:Y:S01]  /*25280*/  IMAD.MOV.U32 R54, RZ, RZ, R43 ;  /* 0x000000ffff367224 */ /* 0x000fe200078e002b */
[----:B------:R-:W-:Y:S01]  /*25290*/  MOV R43, R42 ;  /* 0x0000002a002b7202 */ /* 0x000fe20000000f00 */
[----:B------:R-:W-:Y:S02]  /*252a0*/  @!P0 IMAD.MOV.U32 R2, RZ, RZ, R40 ;  /* 0x000000ffff028224 */ /* 0x000fe400078e0028 */
[----:B------:R-:W-:Y:S02]  /*252b0*/  IMAD.MOV.U32 R42, RZ, RZ, R39 ;  /* 0x000000ffff2a7224 */ /* 0x000fe400078e0027 */
[----:B---3--:R-:W-:Y:S02]  /*252c0*/  IMAD.MOV.U32 R39, RZ, RZ, R21 ;  /* 0x000000ffff277224 */ /* 0x008fe400078e0015 */
[----:B------:R-:W-:Y:S02]  /*252d0*/  IMAD.MOV.U32 R21, RZ, RZ, R3 ;  /* 0x000000ffff157224 */ /* 0x000fe400078e0003 */
[----:B0-----:R-:W-:Y:S01]  /*252e0*/  @!P0 IMAD.MOV.U32 R3, RZ, RZ, R41 ;  /* 0x000000ffff038224 */ /* 0x001fe200078e0029 */
[----:B------:R-:W-:Y:S01]  /*252f0*/  ISETP.GE.AND P1, PT, R100, UR4, PT ;  /* 0x0000000464007c0c */ /* 0x000fe2000bf26270 */
[----:B------:R-:W-:-:S02]  /*25300*/  IMAD.MOV.U32 R95, RZ, RZ, R77 ;  /* 0x000000ffff5f7224 */ /* 0x000fc400078e004d */
[----:B------:R-:W-:Y:S01]  /*25310*/  IMAD.MOV.U32 R77, RZ, RZ, R72 ;  /* 0x000000ffff4d7224 */ /* 0x000fe200078e0048 */
[----:B------:R-:W-:Y:S01]  /*25320*/  MOV R72, R64 ;  /* 0x0000004000487202 */ /* 0x000fe20000000f00 */
[----:B------:R-:W-:-:S04]  /*25330*/  @!P0 IMAD.WIDE R2, R94, 0x4, R2 ;  /* 0x000000045e028825 */ /* 0x000fc800078e0202 */
        /* <DEDUP_REMOVED lines=14> */
[----:B------:R-:W-:Y:S01]  /*25420*/  IMAD.MOV.U32 R13, RZ, RZ, R4 ;  /* 0x000000ffff0d7224 */ /* 0x000fe200078e0004 */
[C---:B------:R-:W-:Y:S01]  /*25430*/  @!P1 LEA R4, P4, R100.reuse, R40, 0x2 ;  /* 0x0000002864049211 */ /* 0x040fe200078810ff */
[----:B------:R-:W-:Y:S02]  /*25440*/  IMAD.MOV.U32 R21, RZ, RZ, R14 ;  /* 0x000000ffff157224 */ /* 0x000fe400078e000e */
[----:B------:R-:W-:Y:S02]  /*25450*/  IMAD.MOV.U32 R14, RZ, RZ, R12 ;  /* 0x000000ffff0e7224 */ /* 0x000fe400078e000c */
[----:B------:R-:W-:Y:S01]  /*25460*/  IMAD.MOV.U32 R12, RZ, RZ, R5 ;  /* 0x000000ffff0c7224 */ /* 0x000fe200078e0005 */
[----:B------:R-:W-:Y:S01]  /*25470*/  @!P1 LEA.HI.X R5, R100, R41, R102, 0x2, P4 ;  /* 0x0000002964059211 */ /* 0x000fe200020f1466 */
[----:B------:R-:W-:Y:S01]  /*25480*/  IMAD.MOV.U32 R100, RZ, RZ, R94 ;  /* 0x000000ffff647224 */ /* 0x000fe200078e005e */
[----:B------:R-:W-:Y:S01]  /*25490*/  MOV R94, R73 ;  /* 0x00000049005e7202 */ /* 0x000fe20000000f00 */
[----:B------:R-:W-:-:S02]  /*254a0*/  IMAD.MOV.U32 R102, RZ, RZ, R95 ;  /* 0x000000ffff667224 */ /* 0x000fc400078e005f */
[----:B------:R-:W-:Y:S01]  /*254b0*/  IMAD.MOV.U32 R73, RZ, RZ, R69 ;  /* 0x000000ffff497224 */ /* 0x000fe200078e0045 */
[----:B------:R-:W-:Y:S01]  /*254c0*/  ISETP.GE.AND P2, PT, R111, UR4, PT ;  /* 0x000000046f007c0c */ /* 0x000fe2000bf46270 */
[----:B------:R-:W-:Y:S02]  /*254d0*/  IMAD.MOV.U32 R95, RZ, RZ, R77 ;  /* 0x000000ffff5f7224 */ /* 0x000fe400078e004d */
[----:B------:R-:W-:Y:S02]  /*254e0*/  IMAD.MOV.U32 R69, RZ, RZ, R63 ;  /* 0x000000ffff457224 */ /* 0x000fe400078e003f */
[----:B------:R-:W-:Y:S02]  /*254f0*/  IMAD.MOV.U32 R77, RZ, RZ, R72 ;  /* 0x000000ffff4d7224 */ /* 0x000fe400078e0048 */
[----:B------:R-:W-:Y:S02]  /*25500*/  IMAD.MOV.U32 R63, RZ, RZ, R55 ;  /* 0x000000ffff3f7224 */ /* 0x000fe400078e0037 */
[----:B------:R-:W-:-:S02]  /*25510*/  IMAD.MOV.U32 R72, RZ, RZ, R64 ;  /* 0x000000ffff487224 */ /* 0x000fc400078e0040 */
[----:B------:R-:W-:Y:S01]  /*25520*/  IMAD.MOV.U32 R55, RZ, RZ, R43 ;  /* 0x000000ffff377224 */ /* 0x000fe200078e002b */
[----:B------:R-:W-:Y:S01]  /*25530*/  MOV R43, R39 ;  /* 0x00000027002b7202 */ /* 0x000fe20000000f00 */
        /* <DEDUP_REMOVED lines=9> */
[----:B------:R-:W-:Y:S02]  /*255d0*/  @!P1 IMAD.MOV.U32 R6, RZ, RZ, R81 ;  /* 0x000000ffff069224 */ /* 0x000fe400078e0051 */
[----:B------:R-:W-:Y:S01]  /*255e0*/  @!P1 IMAD.MOV.U32 R7, RZ, RZ, R65 ;  /* 0x000000ffff079224 */ /* 0x000fe200078e0041 */
[----:B------:R-:W-:Y:S04]  /*255f0*/  @!P0 ST.E.64 desc[UR42][R2.64], R24 ;  /* 0x0000001802008985 */ /* 0x000fe8000c101b2a */
[----:B------:R0:W-:Y:S02]  /*25600*/  @!P1 ST.E.64 desc[UR42][R4.64], R6 ;  /* 0x0000000604009985 */ /* 0x0001e4000c101b2a */
[----:B0-----:R-:W-:-:S04]  /*25610*/  @!P2 LEA R4, P4, R111, R40, 0x2 ;  /* 0x000000286f04a211 */ /* 0x001fc800078810ff */
[----:B------:R-:W-:Y:S02]  /*25620*/  @!P2 LEA.HI.X R5, R111, R41, R117, 0x2, P4 ;  /* 0x000000296f05a211 */ /* 0x000fe400020f1475 */
[----:B------:R-:W3:Y:S01]  /*25630*/  LDL R117, [R1+0x170] ;  /* 0x0001700001757983 */ /* 0x000ee20000100800 */
[----:B------:R-:W-:Y:S02]  /*25640*/  ISETP.GE.AND P3, PT, R112, UR4, PT ;  /* 0x0000000470007c0c */ /* 0x000fe4000bf66270 */
[----:B------:R-:W-:Y:S01]  /*25650*/  ISETP.GE.AND P1, PT, R108, UR4, PT ;  /* 0x000000046c007c0c */ /* 0x000fe2000bf26270 */
[----:B------:R-:W-:Y:S01]  /*25660*/  @!P2 IMAD.MOV.U32 R6, RZ, RZ, R44 ;  /* 0x000000ffff06a224 */ /* 0x000fe200078e002c */
[----:B------:R-:W-:Y:S01]  /*25670*/  @!P2 MOV R7, R85 ;  /* 0x000000550007a202 */ /* 0x000fe20000000f00 */
[----:B------:R-:W4:Y:S08]  /*25680*/  LDL R111, [R1+0x174] ;  /* 0x00017400016f7983 */ /* 0x000f300000100800 */
[----:B------:R-:W-:-:S04]  /*25690*/  @!P3 LEA R2, P5, R112, R40, 0x2 ;  /* 0x000000287002b211 */ /* 0x000fc800078a10ff */
[----:B------:R-:W-:Y:S02]  /*256a0*/  @!P3 LEA.HI.X R3, R112, R41, R116, 0x2, P5 ;  /* 0x000000297003b211 */ /* 0x000fe400028f1474 */
[----:B------:R-:W-:Y:S01]  /*256b0*/  ISETP.GE.AND P0, PT, R110, UR4, PT ;  /* 0x000000046e007c0c */ /* 0x000fe2000bf06270 */
[----:B------:R-:W5:Y:S04]  /*256c0*/  LDL R116, [R1+0xdc] ;  /* 0x0000dc0001747983 */ /* 0x000f680000100800 */
[----:B------:R-:W-:Y:S04]  /*256d0*/  @!P3 ST.E.64 desc[UR42][R2.64], R26 ;  /* 0x0000001a0200b985 */ /* 0x000fe8000c101b2a */
[----:B------:R0:W-:Y:S04]  /*256e0*/  @!P2 ST.E.64 desc[UR42][R4.64], R6 ;  /* 0x000000060400a985 */ /* 0x0001e8000c101b2a */
[----:B------:R-:W2:Y:S01]  /*256f0*/  LDL R112, [R1+0xd8] ;  /* 0x0000d80001707983 */ /* 0x000ea20000100800 */
[----:B0-----:R-:W-:-:S04]  /*25700*/  @!P1 LEA R6, P4, R108, R40, 0x2 ;  /* 0x000000286c069211 */ /* 0x001fc800078810ff */
[-C--:B---3--:R-:W-:Y:S02]  /*25710*/  @!P1 LEA.HI.X R7, R108, R41.reuse, R117, 0x2, P4 ;  /* 0x000000296c079211 */ /* 0x088fe400020f1475 */
[----:B------:R-:W3:Y:S01]  /*25720*/  LDL R117, [R1+0x16c] ;  /* 0x00016c0001757983 */ /* 0x000ee20000100800 */
[----:B------:R-:W-:Y:S02]  /*25730*/  ISETP.GE.AND P3, PT, R106, UR4, PT ;  /* 0x000000046a007c0c */ /* 0x000fe4000bf66270 */
[CC--:B------:R-:W-:Y:S01]  /*25740*/  @!P0 LEA R2, P5, R110.reuse, R40.reuse, 0x2 ;  /* 0x000000286e028211 */ /* 0x0c0fe200078a10ff */
[----:B------:R-:W-:Y:S02]  /*25750*/  @!P0 IMAD.MOV.U32 R4, RZ, RZ, R32 ;  /* 0x000000ffff048224 */ /* 0x000fe400078e0020 */
[----:B------:R-:W-:Y:S01]  /*25760*/  @!P0 IMAD.MOV.U32 R5, RZ, RZ, R36 ;  /* 0x000000ffff058224 */ /* 0x000fe200078e0024 */
[----:B----4-:R-:W-:Y:S02]  /*25770*/  @!P0 LEA.HI.X R3, R110, R41, R111, 0x2, P5 ;  /* 0x000000296e038211 */ /* 0x010fe400028f146f */
[----:B------:R-:W-:Y:S01]  /*25780*/  ISETP.GE.AND P2, PT, R104, UR4, PT ;  /* 0x0000000468007c0c */ /* 0x000fe2000bf46270 */
[----:B------:R-:W4:Y:S04]  /*25790*/  LDL R110, [R1+0xd0] ;  /* 0x0000d000016e7983 */ /* 0x000f280000100800 */
[----:B------:R0:W-:Y:S02]  /*257a0*/  @!P0 ST.E.64 desc[UR42][R2.64], R4 ;  /* 0x0000000402008985 */ /* 0x0001e4000c101b2a */
[----:B0-----:R-:W-:-:S04]  /*257b0*/  @!P3 LEA R2, P5, R106, R40, 0x2 ;  /* 0x000000286a02b211 */ /* 0x001fc800078a10ff */
[----:B---3--:R-:W-:Y:S02]  /*257c0*/  @!P3 LEA.HI.X R3, R106, R41, R117, 0x2, P5 ;  /* 0x000000296a03b211 */ /* 0x008fe400028f1475 */
[----:B------:R-:W3:Y:S01]  /*257d0*/  LDL R117, [R1+0x168] ;  /* 0x0001680001757983 */ /* 0x000ee20000100800 */
[----:B------:R-:W-:Y:S02]  /*257e0*/  @!P1 IMAD.MOV.U32 R4, RZ, RZ, R89 ;  /* 0x000000ffff049224 */ /* 0x000fe400078e0059 */
[----:B------:R-:W-:-:S05]  /*257f0*/  @!P1 IMAD.MOV.U32 R5, RZ, RZ, R93 ;  /* 0x000000ffff059224 */ /* 0x000fca00078e005d */
[----:B------:R0:W-:Y:S02]  /*25800*/  @!P1 ST.E.64 desc[UR42][R6.64], R4 ;  /* 0x0000000406009985 */ /* 0x0001e4000c101b2a */
[----:B0-----:R-:W-:-:S04]  /*25810*/  @!P2 LEA R6, P4, R104, R40, 0x2 ;  /* 0x000000286806a211 */ /* 0x001fc800078810ff */
[----:B---3--:R-:W-:Y:S02]  /*25820*/  @!P2 LEA.HI.X R7, R104, R41, R117, 0x2, P4 ;  /* 0x000000296807a211 */ /* 0x008fe400020f1475 */
[----:B------:R-:W3:Y:S01]  /*25830*/  LDL R117, [R1+0x164] ;  /* 0x0001640001757983 */ /* 0x000ee20000100800 */
[----:B------:R-:W-:Y:S01]  /*25840*/  ISETP.GE.AND P0, PT, R105, UR4, PT ;  /* 0x0000000469007c0c */ /* 0x000fe2000bf06270 */
[----:B------:R-:W-:Y:S01]  /*25850*/  @!P3 IMAD.MOV.U32 R4, RZ, RZ, R37 ;  /* 0x000000ffff04b224 */ /* 0x000fe200078e0025 */
[----:B------:R-:W-:-:S05]  /*25860*/  @!P3 MOV R5, R45 ;  /* 0x0000002d0005b202 */ /* 0x000fca0000000f00 */
[----:B------:R0:W-:Y:S06]  /*25870*/  @!P3 ST.E.64 desc[UR42][R2.64], R4 ;  /* 0x000000040200b985 */ /* 0x0001ec000c101b2a */
        /* <DEDUP_REMOVED lines=10> */
[----:B-----5:R-:W-:-:S03]  /*25920*/  ISETP.GE.AND P3, PT, R116, UR4, PT ;  /* 0x0000000474007c0c */ /* 0x020fc6000bf66270 */
[----:B------:R0:W-:Y:S10]  /*25930*/  @!P0 ST.E.64 desc[UR42][R2.64], R46 ;  /* 0x0000002e02008985 */ /* 0x0001f4000c101b2a */
[----:B0-----:R-:W-:Y:S01]  /*25940*/  @!P3 LEA R2, P5, R116, R40, 0x2 ;  /* 0x000000287402b211 */ /* 0x001fe200078a10ff */
[----:B------:R-:W-:-:S02]  /*25950*/  IMAD.MOV.U32 R111, RZ, RZ, R102 ;  /* 0x000000ffff6f7224 */ /* 0x000fc400078e0066 */
        /* <DEDUP_REMOVED lines=9> */
[----:B------:R-:W-:Y:S01]  /*259f0*/  MOV R100, R95 ;  /* 0x0000005f00647202 */ /* 0x000fe20000000f00 */
[----:B------:R-:W-:Y:S01]  /*25a00*/  IMAD.MOV.U32 R69, RZ, RZ, R63 ;  /* 0x000000ffff457224 */ /* 0x000fe200078e003f */
[----:B------:R-:W-:Y:S01]  /*25a10*/  MOV R63, R61 ;  /* 0x0000003d003f7202 */ /* 0x000fe20000000f00 */
        /* <DEDUP_REMOVED lines=12> */
[----:B------:R-:W-:Y:S01]  /*25ae0*/  IMAD.MOV.U32 R63, RZ, RZ, R61 ;  /* 0x000000ffff3f7224 */ /* 0x000fe200078e003d */
[----:B---3--:R-:W-:Y:S01]  /*25af0*/  @!P3 LEA.HI.X R3, R116, R41, R117, 0x2, P5 ;  /* 0x000000297403b211 */ /* 0x008fe200028f1475 */
[----:B------:R-:W-:Y:S01]  /*25b00*/  IMAD.MOV.U32 R102, RZ, RZ, R95 ;  /* 0x000000ffff667224 */ /* 0x000fe200078e005f */
[----:B------:R-:W3:Y:S01]  /*25b10*/  LDL R116, [R1+0x158] ;  /* 0x0001580001747983 */ /* 0x000ee20000100800 */
[----:B------:R-:W-:-:S02]  /*25b20*/  IMAD.MOV.U32 R61, RZ, RZ, R55 ;  /* 0x000000ffff3d7224 */ /* 0x000fc400078e0037 */
[----:B------:R-:W-:Y:S01]  /*25b30*/  IMAD.MOV.U32 R95, RZ, RZ, R94 ;  /* 0x000000ffff5f7224 */ /* 0x000fe200078e005e */
[----:B------:R-:W-:Y:S01]  /*25b40*/  MOV R94, R77 ;  /* 0x0000004d005e7202 */ /* 0x000fe20000000f00 */
[----:B------:R-:W-:Y:S01]  /*25b50*/  IMAD.MOV.U32 R55, RZ, RZ, R54 ;  /* 0x000000ffff377224 */ /* 0x000fe200078e0036 */
[----:B------:R-:W-:Y:S01]  /*25b60*/  MOV R54, R43 ;  /* 0x0000002b00367202 */ /* 0x000fe20000000f00 */
[----:B------:R-:W-:Y:S01]  /*25b70*/  IMAD.MOV.U32 R77, RZ, RZ, R73 ;  /* 0x000000ffff4d7224 */ /* 0x000fe200078e0049 */
[----:B------:R-:W-:Y:S01]  /*25b80*/  @!P1 LOP3.LUT R59, R59, R58, RZ, 0x3c, !PT ;  /* 0x0000003a3b3b9212 */ /* 0x000fe200078e3cff */
[----:B------:R-:W-:Y:S01]  /*25b90*/  IMAD.MOV.U32 R43, RZ, RZ, R42 ;  /* 0x000000ffff2b7224 */ /* 0x000fe200078e002a */
[----:B--2---:R-:W-:Y:S01]  /*25ba0*/  ISETP.GE.AND P2, PT, R112, UR4, PT ;  /* 0x0000000470007c0c */ /* 0x004fe2000bf46270 */
[----:B------:R-:W-:Y:S01]  /*25bb0*/  IMAD.MOV.U32 R73, RZ, RZ, R72 ;  /* 0x000000ffff497224 */ /* 0x000fe200078e0048 */
[----:B------:R-:W-:Y:S01]  /*25bc0*/  ISETP.GE.AND P0, PT, R111, UR4, PT ;  /* 0x000000046f007c0c */ /* 0x000fe2000bf06270 */
[----:B------:R-:W-:Y:S01]  /*25bd0*/  IMAD.MOV.U32 R42, RZ, RZ, R21 ;  /* 0x000000ffff2a7224 */ /* 0x000fe200078e0015 */
[----:B------:R-:W2:Y:S01]  /*25be0*/  LDL R12, [R1+0x10c] ;  /* 0x00010c00010c7983 */ /* 0x000ea20000100800 */
[----:B------:R-:W-:-:S02]  /*25bf0*/  IMAD.MOV.U32 R72, RZ, RZ, R69 ;  /* 0x000000ffff487224 */ /* 0x000fc400078e0045 */
[----:B------:R-:W-:Y:S02]  /*25c00*/  IMAD.MOV.U32 R69, RZ, RZ, R61 ;  /* 0x000000ffff457224 */ /* 0x000fe400078e003d */
[----:B------:R-:W-:Y:S02]  /*25c10*/  IMAD.MOV.U32 R61, RZ, RZ, R55 ;  /* 0x000000ffff3d7224 */ /* 0x000fe400078e0037 */
[----:B------:R-:W-:Y:S02]  /*25c20*/  IMAD.MOV.U32 R55, RZ, RZ, R54 ;  /* 0x000000ffff377224 */ /* 0x000fe400078e0036 */
[----:B------:R-:W-:Y:S02]  /*25c30*/  IMAD.MOV.U32 R54, RZ, RZ, R43 ;  /* 0x000000ffff367224 */ /* 0x000fe400078e002b */
[----:B------:R-:W-:Y:S02]  /*25c40*/  IMAD.MOV.U32 R43, RZ, RZ, R42 ;  /* 0x000000ffff2b7224 */ /* 0x000fe400078e002a */
[----:B------:R-:W5:Y:S01]  /*25c50*/  LDL R42, [R1+0xa4] ;  /* 0x0000a400012a7983 */ /* 0x000f620000100800 */
[----:B------:R-:W-:Y:S01]  /*25c60*/  @!P1 LOP3.LUT R58, R59, R58, RZ, 0x3c, !PT ;  /* 0x0000003a3b3a9212 */ /* 0x000fe200078e3cff */
[----:B------:R-:W-:-:S03]  /*25c70*/  IMAD.MOV.U32 R104, RZ, RZ, R94 ;  /* 0x000000ffff687224 */ /* 0x000fc600078e005e */
[----:B------:R-:W-:Y:S01]  /*25c80*/  @!P1 LOP3.LUT R59, R59, R58, RZ, 0x3c, !PT ;  /* 0x0000003a3b3b9212 */ /* 0x000fe200078e3cff */
[----:B------:R-:W-:-:S04]  /*25c90*/  IMAD.MOV.U32 R105, RZ, RZ, R104 ;  /* 0x000000ffff697224 */ /* 0x000fc800078e0068 */
[----:B------:R0:W-:Y:S01]  /*25ca0*/  @!P1 ST.E.64 desc[UR42][R4.64], R58 ;  /* 0x0000003a04009985 */ /* 0x0001e2000c101b2a */
[----:B------:R-:W-:-:S03]  /*25cb0*/  IMAD.MOV.U32 R109, RZ, RZ, R105 ;  /* 0x000000ffff6d7224 */ /* 0x000fc600078e0069 */
[----:B------:R1:W-:Y:S01]  /*25cc0*/  @!P3 ST.E.64 desc[UR42][R2.64], R48 ;  /* 0x000000300200b985 */ /* 0x0003e2000c101b2a */
[-C--:B0-----:R-:W-:Y:S02]  /*25cd0*/  @!P2 LEA R4, P4, R112, R40.reuse, 0x2 ;  /* 0x000000287004a211 */ /* 0x081fe400078810ff */
[----:B-1----:R-:W-:Y:S01]  /*25ce0*/  @!P0 LEA R2, P5, R111, R40, 0x2 ;  /* 0x000000286f028211 */ /* 0x002fe200078a10ff */
[----:B------:R-:W-:Y:S02]  /*25cf0*/  IMAD.MOV.U32 R94, RZ, RZ, R77 ;  /* 0x000000ffff5e7224 */ /* 0x000fe400078e004d */
[----:B------:R-:W-:Y:S02]  /*25d00*/  IMAD.MOV.U32 R21, RZ, RZ, R13 ;  /* 0x000000ffff157224 */ /* 0x000fe400078e000d */
[----:B------:R-:W-:Y:S02]  /*25d10*/  IMAD.MOV.U32 R77, RZ, RZ, R73 ;  /* 0x000000ffff4d7224 */ /* 0x000fe400078e0049 */
[----:B------:R-:W-:-:S02]  /*25d20*/  IMAD.MOV.U32 R13, RZ, RZ, R9 ;  /* 0x000000ffff0d7224 */ /* 0x000fc400078e0009 */
[----:B------:R-:W-:Y:S01]  /*25d30*/  IMAD.MOV.U32 R73, RZ, RZ, R72 ;  /* 0x000000ffff497224 */ /* 0x000fe200078e0048 */
[----:B------:R-:W2:Y:S01]  /*25d40*/  LDL R9, [R1+0xa8] ;  /* 0x0000a80001097983 */ /* 0x000ea20000100800 */
[----:B------:R-:W-:Y:S02]  /*25d50*/  IMAD.MOV.U32 R72, RZ, RZ, R69 ;  /* 0x000000ffff487224 */ /* 0x000fe400078e0045 */
[----:B------:R-:W-:Y:S02]  /*25d60*/  IMAD.MOV.U32 R104, RZ, RZ, R94 ;  /* 0x000000ffff687224 */ /* 0x000fe400078e005e */
[----:B------:R-:W-:Y:S02]  /*25d70*/  IMAD.MOV.U32 R94, RZ, RZ, R77 ;  /* 0x000000ffff5e7224 */ /* 0x000fe400078e004d */
[----:B------:R-:W-:Y:S02]  /*25d80*/  IMAD.MOV.U32 R69, RZ, RZ, R61 ;  /* 0x000000ffff457224 */ /* 0x000fe400078e003d */
[----:B------:R-:W-:Y:S01]  /*25d90*/  IMAD.MOV.U32 R77, RZ, RZ, R73 ;  /* 0x000000ffff4d7224 */ /* 0x000fe200078e0049 */
[----:B------:R-:W-:Y:S01]  /*25da0*/  MOV R73, R72 ;  /* 0x0000004800497202 */ /* 0x000fe20000000f00 */
[----:B------:R-:W-:-:S02]  /*25db0*/  IMAD.MOV.U32 R61, RZ, RZ, R55 ;  /* 0x000000ffff3d7224 */ /* 0x000fc400078e0037 */
[----:B------:R-:W-:Y:S02]  /*25dc0*/  IMAD.MOV.U32 R55, RZ, RZ, R54 ;  /* 0x000000ffff377224 */ /* 0x000fe400078e0036 */
[----:B------:R-:W-:Y:S02]  /*25dd0*/  IMAD.MOV.U32 R105, RZ, RZ, R104 ;  /* 0x000000ffff697224 */ /* 0x000fe400078e0068 */
[----:B------:R-:W-:Y:S02]  /*25de0*/  IMAD.MOV.U32 R104, RZ, RZ, R94 ;  /* 0x000000ffff687224 */ /* 0x000fe400078e005e */
[----:B------:R-:W-:Y:S01]  /*25df0*/  IMAD.MOV.U32 R94, RZ, RZ, R77 ;  /* 0x000000ffff5e7224 */ /* 0x000fe200078e004d */
[----:B------:R-:W-:Y:S01]  /*25e00*/  MOV R77, R73 ;  /* 0x00000049004d7202 */ /* 0x000fe20000000f00 */
[----:B------:R-:W-:Y:S02]  /*25e10*/  IMAD.MOV.U32 R72, RZ, RZ, R69 ;  /* 0x000000ffff487224 */ /* 0x000fe400078e0045 */
[----:B------:R-:W-:-:S02]  /*25e20*/  IMAD.MOV.U32 R69, RZ, RZ, R61 ;  /* 0x000000ffff457224 */ /* 0x000fc400078e003d */
[----:B------:R-:W-:Y:S02]  /*25e30*/  IMAD.MOV.U32 R61, RZ, RZ, R55 ;  /* 0x000000ffff3d7224 */ /* 0x000fe400078e0037 */
[----:B------:R-:W-:Y:S01]  /*25e40*/  IMAD.MOV.U32 R73, RZ, RZ, R72 ;  /* 0x000000ffff497224 */ /* 0x000fe200078e0048 */
[----:B---3--:R-:W-:Y:S01]  /*25e50*/  @!P2 LEA.HI.X R5, R112, R41, R116, 0x2, P4 ;  /* 0x000000297005a211 */ /* 0x008fe200020f1474 */
[----:B------:R-:W-:-:S05]  /*25e60*/  IMAD.MOV.U32 R112, RZ, RZ, R109 ;  /* 0x000000ffff707224 */ /* 0x000fca00078e006d */
[----:B------:R-:W-:Y:S02]  /*25e70*/  @!P0 LEA.HI.X R3, R111, R41, R112, 0x2, P5 ;  /* 0x000000296f038211 */ /* 0x000fe400028f1470 */
[----:B------:R-:W3:Y:S01]  /*25e80*/  LDL R111, [R1+0x150] ;  /* 0x00015000016f7983 */ /* 0x000ee20000100800 */
[----:B------:R-:W-:Y:S02]  /*25e90*/  IMAD.MOV.U32 R109, RZ, RZ, R105 ;  /* 0x000000ffff6d7224 */ /* 0x000fe400078e0069 */
[----:B------:R-:W-:Y:S02]  /*25ea0*/  IMAD.MOV.U32 R105, RZ, RZ, R104 ;  /* 0x000000ffff697224 */ /* 0x000fe400078e0068 */
[----:B------:R-:W-:Y:S02]  /*25eb0*/  IMAD.MOV.U32 R104, RZ, RZ, R94 ;  /* 0x000000ffff687224 */ /* 0x000fe400078e005e */
[----:B------:R-:W-:Y:S02]  /*25ec0*/  IMAD.MOV.U32 R94, RZ, RZ, R77 ;  /* 0x000000ffff5e7224 */ /* 0x000fe400078e004d */
[----:B-----5:R-:W-:Y:S01]  /*25ed0*/  IMAD.MOV.U32 R54, RZ, RZ, R42 ;  /* 0x000000ffff367224 */ /* 0x020fe200078e002a */
[----:B------:R-:W-:Y:S01]  /*25ee0*/  MOV R42, R21 ;  /* 0x00000015002a7202 */ /* 0x000fe20000000f00 */
[----:B------:R-:W-:-:S02]  /*25ef0*/  IMAD.MOV.U32 R21, RZ, RZ, R11 ;  /* 0x000000ffff157224 */ /* 0x000fc400078e000b */
[----:B------:R-:W-:Y:S02]  /*25f00*/  IMAD.MOV.U32 R11, RZ, RZ, R10 ;  /* 0x000000ffff0b7224 */ /* 0x000fe400078e000a */
[----:B------:R-:W-:Y:S02]  /*25f10*/  IMAD.MOV.U32 R10, RZ, RZ, R8 ;  /* 0x000000ffff0a7224 */ /* 0x000fe400078e0008 */
[----:B------:R-:W-:Y:S01]  /*25f20*/  IMAD.MOV.U32 R77, RZ, RZ, R21 ;  /* 0x000000ffff4d7224 */ /* 0x000fe200078e0015 */
[----:B------:R-:W5:Y:S01]  /*25f30*/  LDL R8, [R1+0x88] ;  /* 0x0000880001087983 */ /* 0x000f620000100800 */
[----:B------:R-:W-:-:S03]  /*25f40*/  IMAD.MOV.U32 R21, RZ, RZ, R10 ;  /* 0x000000ffff157224 */ /* 0x000fc600078e000a */
[----:B------:R-:W5:Y:S01]  /*25f50*/  LDL R10, [R1+0x128] ;  /* 0x00012800010a7983 */ /* 0x000f620000100800 */
[----:B------:R-:W-:Y:S02]  /*25f60*/  IMAD.MOV.U32 R55, RZ, RZ, R54 ;  /* 0x000000ffff377224 */ /* 0x000fe400078e0036 */
[----:B------:R-:W-:Y:S02]  /*25f70*/  IMAD.MOV.U32 R54, RZ, RZ, R42 ;  /* 0x000000ffff367224 */ /* 0x000fe400078e002a */
[----:B------:R-:W5:Y:S02]  /*25f80*/  LDL R42, [R1+0x11c] ;  /* 0x00011c00012a7983 */ /* 0x000f640000100800 */
[----:B------:R-:W-:Y:S02]  /*25f90*/  IMAD.MOV.U32 R72, RZ, RZ, R54 ;  /* 0x000000ffff487224 */ /* 0x000fe400078e0036 */
[----:B------:R-:W5:Y:S01]  /*25fa0*/  LDL R54, [R1+0x120] ;  /* 0x0001200001367983 */ /* 0x000f620000100800 */
[----:B------:R-:W-:-:S02]  /*25fb0*/  ISETP.GE.AND P3, PT, R108, UR4, PT ;  /* 0x000000046c007c0c */ /* 0x000fc4000bf66270 */
[----:B----4-:R-:W-:Y:S01]  /*25fc0*/  ISETP.GE.AND P1, PT, R110, UR4, PT ;  /* 0x000000046e007c0c */ /* 0x010fe2000bf26270 */
[----:B------:R-:W-:Y:S01]  /*25fd0*/  @!P2 IMAD.MOV.U32 R7, RZ, RZ, R70 ;  /* 0x000000ffff07a224 */ /* 0x000fe200078e0046 */
[----:B------:R-:W-:-:S05]  /*25fe0*/  @!P2 MOV R6, R113 ;  /* 0x000000710006a202 */ /* 0x000fca0000000f00 */
[----:B------:R0:W-:Y:S01]  /*25ff0*/  @!P2 ST.E.64 desc[UR42][R4.64], R6 ;  /* 0x000000060400a985 */ /* 0x0001e2000c101b2a */
[----:B------:R-:W-:-:S03]  /*26000*/  ISETP.GE.AND P2, PT, R106, UR4, PT ;  /* 0x000000046a007c0c */ /* 0x000fc6000bf46270 */
[----:B------:R1:W-:Y:S01]  /*26010*/  @!P0 ST.E.64 desc[UR42][R2.64], R50 ;  /* 0x0000003202008985 */ /* 0x0003e2000c101b2a */
[----:B------:R-:W-:Y:S02]  /*26020*/  ISETP.GE.AND P0, PT, R100, UR4, PT ;  /* 0x0000000464007c0c */ /* 0x000fe4000bf06270 */
[-C--:B0-----:R-:W-:Y:S02]  /*26030*/  @!P1 LEA R4, P4, R110, R40.reuse, 0x2 ;  /* 0x000000286e049211 */ /* 0x081fe400078810ff */
[----:B-1----:R-:W-:-:S04]  /*26040*/  @!P3 LEA R2, P5, R108, R40, 0x2 ;  /* 0x000000286c02b211 */ /* 0x002fc800078a10ff */
[----:B------:R-:W-:Y:S01]  /*26050*/  @!P3 LEA.HI.X R3, R108, R41, R109, 0x2, P5 ;  /* 0x000000296c03b211 */ /* 0x000fe200028f146d */
[----:B------:R-:W-:Y:S02]  /*26060*/  IMAD.MOV.U32 R108, RZ, RZ, R105 ;  /* 0x000000ffff6c7224 */ /* 0x000fe400078e0069 */
[----:B------:R-:W-:Y:S02]  /*26070*/  IMAD.MOV.U32 R105, RZ, RZ, R94 ;  /* 0x000000ffff697224 */ /* 0x000fe400078e005e */
[----:B------:R-:W-:Y:S02]  /*26080*/  IMAD.MOV.U32 R94, RZ, RZ, R73 ;  /* 0x000000ffff5e7224 */ /* 0x000fe400078e0049 */
[----:B------:R-:W-:Y:S02]  /*26090*/  IMAD.MOV.U32 R73, RZ, RZ, R53 ;  /* 0x000000ffff497224 */ /* 0x000fe400078e0035 */
[----:B------:R-:W-:Y:S02]  /*260a0*/  @!P3 IMAD.MOV.U32 R53, RZ, RZ, R60 ;  /* 0x000000ffff35b224 */ /* 0x000fe400078e003c */
[----:B------:R-:W-:-:S02]  /*260b0*/  @!P2 IMAD.MOV.U32 R6, RZ, RZ, R71 ;  /* 0x000000ffff06a224 */ /* 0x000fc400078e0047 */
[----:B------:R-:W-:Y:S01]  /*260c0*/  @!P2 IMAD.MOV.U32 R7, RZ, RZ, R75 ;  /* 0x000000ffff07a224 */ /* 0x000fe200078e004b */
[----:B---3--:R-:W-:-:S05]  /*260d0*/  @!P1 LEA.HI.X R5, R110, R41, R111, 0x2, P4 ;  /* 0x000000296e059211 */ /* 0x008fca00020f146f */
[----:B------:R0:W-:Y:S01]  /*260e0*/  @!P1 ST.E.64 desc[UR42][R4.64], R66 ;  /* 0x0000004204009985 */ /* 0x0001e2000c101b2a */
[----:B------:R-:W-:-:S03]  /*260f0*/  ISETP.GE.AND P1, PT, R102, UR4, PT ;  /* 0x0000000466007c0c */ /* 0x000fc6000bf26270 */
[----:B------:R1:W-:Y:S01]  /*26100*/  @!P3 ST.E.64 desc[UR42][R2.64], R52 ;  /* 0x000000340200b985 */ /* 0x0003e2000c101b2a */
[----:B------:R-:W-:Y:S02]  /*26110*/  ISETP.GE.AND P3, PT, R95, UR4, PT ;  /* 0x000000045f007c0c */ /* 0x000fe4000bf66270 */
[-C--:B0-----:R-:W-:Y:S02]  /*26120*/  @!P2 LEA R4, P4, R106, R40.reuse, 0x2 ;  /* 0x000000286a04a211 */ /* 0x081fe400078810ff */
[----:B-1----:R-:W-:Y:S02]  /*26130*/  @!P0 LEA R2, P5, R100, R40, 0x2 ;  /* 0x0000002864028211 */ /* 0x002fe400078a10ff */
[-C--:B------:R-:W-:Y:S02]  /*26140*/  @!P2 LEA.HI.X R5, R106, R41.reuse, R108, 0x2, P4 ;  /* 0x000000296a05a211 */ /* 0x080fe400020f146c */
[----:B------:R-:W-:Y:S01]  /*26150*/  @!P0 LEA.HI.X R3, R100, R41, R105, 0x2, P5 ;  /* 0x0000002964038211 */ /* 0x000fe200028f1469 */
[----:B------:R-:W-:Y:S01]  /*26160*/  IMAD.MOV.U32 R100, RZ, RZ, R94 ;  /* 0x000000ffff647224 */ /* 0x000fe200078e005e */
[----:B------:R-:W-:Y:S01]  /*26170*/  MOV R94, R73 ;  /* 0x00000049005e7202 */ /* 0x000fe20000000f00 */
[----:B------:R-:W-:Y:S01]  /*26180*/  IMAD.MOV.U32 R73, RZ, RZ, R63 ;  /* 0x000000ffff497224 */ /* 0x000fe200078e003f */
[----:B------:R0:W-:Y:S01]  /*26190*/  @!P2 ST.E.64 desc[UR42][R4.64], R6 ;  /* 0x000000060400a985 */ /* 0x0001e2000c101b2a */
[----:B------:R-:W-:Y:S01]  /*261a0*/  ISETP.GE.AND P2, PT, R77, UR4, PT ;  /* 0x000000044d007c0c */ /* 0x000fe2000bf46270 */
[----:B------:R-:W-:-:S05]  /*261b0*/  @!P0 IMAD.MOV.U32 R63, RZ, RZ, R68 ;  /* 0x000000ffff3f8224 */ /* 0x000fca00078e0044 */
[----:B------:R1:W-:Y:S01]  /*261c0*/  @!P0 ST.E.64 desc[UR42][R2.64], R62 ;  /* 0x0000003e02008985 */ /* 0x0003e2000c101b2a */
[----:B------:R-:W-:Y:S02]  /*261d0*/  ISETP.GE.AND P0, PT, R72, UR4, PT ;  /* 0x0000000448007c0c */ /* 0x000fe4000bf06270 */
[CC--:B0-----:R-:W-:Y:S01]  /*261e0*/  @!P1 LEA R4, P4, R102.reuse, R40.reuse, 0x2 ;  /* 0x0000002866049211 */ /* 0x0c1fe200078810ff */
[----:B------:R-:W-:Y:S02]  /*261f0*/  @!P1 IMAD.MOV.U32 R6, RZ, RZ, R79 ;  /* 0x000000ffff069224 */ /* 0x000fe400078e004f */
[----:B------:R-:W-:Y:S01]  /*26200*/  @!P1 IMAD.MOV.U32 R7, RZ, RZ, R83 ;  /* 0x000000ffff079224 */ /* 0x000fe200078e0053 */
[----:B------:R-:W-:Y:S02]  /*26210*/  @!P1 LEA.HI.X R5, R102, R41, R104, 0x2, P4 ;  /* 0x0000002966059211 */ /* 0x000fe400020f1468 */
[----:B-1----:R-:W-:Y:S01]  /*26220*/  @!P3 LEA R2, P5, R95, R40, 0x2 ;  /* 0x000000285f02b211 */ /* 0x002fe200078a10ff */
[----:B------:R-:W-:-:S02]  /*26230*/  @!P3 IMAD.MOV.U32 R75, RZ, RZ, R76 ;  /* 0x000000ffff4bb224 */ /* 0x000fc400078e004c */
[----:B------:R0:W-:Y:S01]  /*26240*/  @!P1 ST.E.64 desc[UR42][R4.64], R6 ;  /* 0x0000000604009985 */ /* 0x0001e2000c101b2a */
[----:B------:R-:W-:Y:S02]  /*26250*/  ISETP.GE.AND P1, PT, R64, UR4, PT ;  /* 0x0000000440007c0c */ /* 0x000fe4000bf26270 */
[----:B------:R-:W-:-:S05]  /*26260*/  @!P3 LEA.HI.X R3, R95, R41, R100, 0x2, P5 ;  /* 0x000000295f03b211 */ /* 0x000fca00028f1464 */
[----:B------:R1:W-:Y:S01]  /*26270*/  @!P3 ST.E.64 desc[UR42][R2.64], R74 ;  /* 0x0000004a0200b985 */ /* 0x0003e2000c101b2a */
[CC--:B0-----:R-:W-:Y:S01]  /*26280*/  @!P2 LEA R4, P4, R77.reuse, R40.reuse, 0x2 ;  /* 0x000000284d04a211 */ /* 0x0c1fe200078810ff */
[----:B------:R-:W-:Y:S02]  /*26290*/  @!P2 IMAD.MOV.U32 R6, RZ, RZ, R98 ;  /* 0x000000ffff06a224 */ /* 0x000fe400078e0062 */
[----:B------:R-:W-:Y:S01]  /*262a0*/  @!P2 IMAD.MOV.U32 R7, RZ, RZ, R87 ;  /* 0x000000ffff07a224 */ /* 0x000fe200078e0057 */
[-C--:B------:R-:W-:Y:S02]  /*262b0*/  @!P2 LEA.HI.X R5, R77, R41.reuse, R94, 0x2, P4 ;  /* 0x000000294d05a211 */ /* 0x080fe400020f145e */
[----:B------:R-:W-:Y:S02]  /*262c0*/  ISETP.GE.AND P3, PT, R57, UR4, PT ;  /* 0x0000000439007c0c */ /* 0x000fe4000bf66270 */
[C---:B-1----:R-:W-:Y:S01]  /*262d0*/  @!P0 LEA R2, P5, R72.reuse, R40, 0x2 ;  /* 0x0000002848028211 */ /* 0x042fe200078a10ff */
[----:B------:R0:W-:Y:S01]  /*262e0*/  @!P2 ST.E.64 desc[UR42][R4.64], R6 ;  /* 0x000000060400a985 */ /* 0x0001e2000c101b2a */
[----:B--2---:R-:W-:Y:S01]  /*262f0*/  ISETP.GE.AND P2, PT, R9, UR4, PT ;  /* 0x0000000409007c0c */ /* 0x004fe2000bf46270 */
[----:B------:R-:W-:Y:S01]  /*26300*/  @!P0 IMAD.MOV.U32 R79, RZ, RZ, R80 ;  /* 0x000000ffff4f8224 */ /* 0x000fe200078e0050 */
[----:B------:R-:W-:-:S05]  /*26310*/  @!P0 LEA.HI.X R3, R72, R41, R73, 0x2, P5 ;  /* 0x0000002948038211 */ /* 0x000fca00028f1449 */
[----:B------:R1:W-:Y:S01]  /*26320*/  @!P0 ST.E.64 desc[UR42][R2.64], R78 ;  /* 0x0000004e02008985 */ /* 0x0003e2000c101b2a */
[----:B------:R-:W-:Y:S02]  /*26330*/  ISETP.GE.AND P0, PT, R55, UR4, PT ;  /* 0x0000000437007c0c */ /* 0x000fe4000bf06270 */
[CC--:B0-----:R-:W-:Y:S01]  /*26340*/  @!P1 LEA R4, P4, R64.reuse, R40.reuse, 0x2 ;  /* 0x0000002840049211 */ /* 0x0c1fe200078810ff */
[----:B------:R-:W-:Y:S01]  /*26350*/  @!P1 IMAD.MOV.U32 R6, RZ, RZ, R103 ;  /* 0x000000ffff069224 */ /* 0x000fe200078e0067 */
[----:B------:R-:W-:Y:S02]  /*26360*/  @!P1 MOV R7, R91 ;  /* 0x0000005b00079202 */ /* 0x000fe40000000f00 */
[----:B------:R-:W-:Y:S02]  /*26370*/  @!P1 LEA.HI.X R5, R64, R41, R69, 0x2, P4 ;  /* 0x0000002940059211 */ /* 0x000fe400020f1445 */
[----:B------:R-:W-:Y:S02]  /*26380*/  ISETP.GE.AND P4, PT, R43, UR4, PT ;  /* 0x000000042b007c0c */ /* 0x000fe4000bf86270 */
[----:B-1----:R-:W-:Y:S01]  /*26390*/  @!P3 LEA R2, P5, R57, R40, 0x2 ;  /* 0x000000283902b211 */ /* 0x002fe200078a10ff */
[----:B------:R0:W-:Y:S01]  /*263a0*/  @!P1 ST.E.64 desc[UR42][R4.64], R6 ;  /* 0x0000000604009985 */ /* 0x0001e2000c101b2a */
[----:B------:R-:W-:-:S02]  /*263b0*/  @!P3 IMAD.MOV.U32 R83, RZ, RZ, R84 ;  /* 0x000000ffff53b224 */ /* 0x000fc400078e0054 */
[----:B------:R-:W-:-:S05]  /*263c0*/  @!P3 LEA.HI.X R3, R57, R41, R61, 0x2, P5 ;  /* 0x000000293903b211 */ /* 0x000fca00028f143d */
[----:B------:R1:W-:Y:S01]  /*263d0*/  @!P3 ST.E.64 desc[UR42][R2.64], R82 ;  /* 0x000000520200b985 */ /* 0x0003e2000c101b2a */
[CC--:B0-----:R-:W-:Y:S01]  /*263e0*/  @!P2 LEA R4, P1, R9.reuse, R40.reuse, 0x2 ;  /* 0x000000280904a211 */ /* 0x0c1fe200078210ff */
[----:B------:R-:W-:Y:S02]  /*263f0*/  @!P2 IMAD.MOV.U32 R6, RZ, RZ, R107 ;  /* 0x000000ffff06a224 */ /* 0x000fe400078e006b */
[----:B------:R-:W-:Y:S01]  /*26400*/  @!P2 IMAD.MOV.U32 R7, RZ, RZ, R114 ;  /* 0x000000ffff07a224 */ /* 0x000fe200078e0072 */
[-C--:B-----5:R-:W-:Y:S02]  /*26410*/  @!P2 LEA.HI.X R5, R9, R41.reuse, R10, 0x2, P1 ;  /* 0x000000290905a211 */ /* 0x0a0fe400008f140a */
[----:B------:R-:W-:Y:S02]  /*26420*/  ISETP.GE.AND P1, PT, R39, UR4, PT ;  /* 0x0000000427007c0c */ /* 0x000fe4000bf26270 */
[-C--:B-1----:R-:W-:Y:S01]  /*26430*/  @!P0 LEA R2, P5, R55, R40.reuse, 0x2 ;  /* 0x0000002837028211 */ /* 0x082fe200078a10ff */
[----:B------:R-:W-:Y:S01]  /*26440*/  IMAD.MOV.U32 R10, RZ, RZ, R8 ;  /* 0x000000ffff0a7224 */ /* 0x000fe200078e0008 */
[----:B------:R0:W-:Y:S01]  /*26450*/  @!P2 ST.E.64 desc[UR42][R4.64], R6 ;  /* 0x000000060400a985 */ /* 0x0001e2000c101b2a */
[----:B------:R-:W-:Y:S01]  /*26460*/  @!P4 LEA R8, P3, R43, R40, 0x2 ;  /* 0x000000282b08c211 */ /* 0x000fe200078610ff */
[----:B------:R-:W-:Y:S01]  /*26470*/  @!P0 IMAD.MOV.U32 R87, RZ, RZ, R88 ;  /* 0x000000ffff578224 */ /* 0x000fe200078e0058 */
[----:B------:R-:W-:-:S02]  /*26480*/  @!P0 LEA.HI.X R3, R55, R41, R56, 0x2, P5 ;  /* 0x0000002937038211 */ /* 0x000fc400028f1438 */
[----:B------:R-:W-:Y:S02]  /*26490*/  ISETP.GE.AND P2, PT, R21, UR4, PT ;  /* 0x0000000415007c0c */ /* 0x000fe4000bf46270 */
[-C--:B------:R-:W-:Y:S01]  /*264a0*/  @!P4 LEA.HI.X R9, R43, R41.reuse, R54, 0x2, P3 ;  /* 0x000000292b09c211 */ /* 0x080fe200018f1436 */
[----:B------:R1:W-:Y:S01]  /*264b0*/  @!P0 ST.E.64 desc[UR42][R2.64], R86 ;  /* 0x0000005602008985 */ /* 0x0003e2000c101b2a */
[----:B------:R-:W-:Y:S01]  /*264c0*/  ISETP.GE.AND P3, PT, R15, UR4, PT ;  /* 0x000000040f007c0c */ /* 0x000fe2000bf66270 */
[----:B------:R-:W-:Y:S01]  /*264d0*/  @!P1 IMAD.MOV.U32 R91, RZ, RZ, R92 ;  /* 0x000000ffff5b9224 */ /* 0x000fe200078e005c */
[----:B------:R-:W-:Y:S02]  /*264e0*/  ISETP.GE.AND P5, PT, R13, UR4, PT ;  /* 0x000000040d007c0c */ /* 0x000fe4000bfa6270 */
[C---:B0-----:R-:W-:Y:S01]  /*264f0*/  @!P1 LEA R4, P0, R39.reuse, R40, 0x2 ;  /* 0x0000002827049211 */ /* 0x041fe200078010ff */
[----:B-1----:R-:W-:Y:S02]  /*26500*/  @!P4 IMAD.MOV.U32 R2, RZ, RZ, R115 ;  /* 0x000000ffff02c224 */ /* 0x002fe400078e0073 */
[----:B------:R-:W-:Y:S01]  /*26510*/  @!P4 IMAD.MOV.U32 R3, RZ, RZ, R122 ;  /* 0x000000ffff03c224 */ /* 0x000fe200078e007a */
[----:B------:R-:W-:-:S04]  /*26520*/  @!P1 LEA.HI.X R5, R39, R41, R42, 0x2, P0 ;  /* 0x0000002927059211 */ /* 0x000fc800000f142a */
[----:B------:R0:W-:Y:S01]  /*26530*/  @!P4 ST.E.64 desc[UR42][R8.64], R2 ;  /* 0x000000020800c985 */ /* 0x0001e2000c101b2a */
[----:B------:R-:W-:Y:S01]  /*26540*/  ISETP.GE.AND P4, PT, R11, UR4, PT ;  /* 0x000000040b007c0c */ /* 0x000fe2000bf86270 */
[----:B------:R-:W-:Y:S01]  /*26550*/  @!P2 IMAD.MOV.U32 R6, RZ, RZ, R123 ;  /* 0x000000ffff06a224 */ /* 0x000fe200078e007b */
[----:B------:R-:W-:Y:S01]  /*26560*/  @!P2 MOV R7, R125 ;  /* 0x0000007d0007a202 */ /* 0x000fe20000000f00 */
[----:B------:R1:W-:Y:S01]  /*26570*/  @!P1 ST.E.64 desc[UR42][R4.64], R90 ;  /* 0x0000005a04009985 */ /* 0x0003e2000c101b2a */
[----:B------:R-:W-:Y:S01]  /*26580*/  @!P3 IMAD.MOV.U32 R97, RZ, RZ, R99 ;  /* 0x000000ffff61b224 */ /* 0x000fe200078e0063 */
[----:B0-----:R-:W-:-:S04]  /*26590*/  @!P2 LEA R2, P0, R21, R40, 0x2 ;  /* 0x000000281502a211 */ /* 0x001fc800078010ff */
[----:B------:R-:W-:Y:S02]  /*265a0*/  @!P2 LEA.HI.X R3, R21, R41, R38, 0x2, P0 ;  /* 0x000000291503a211 */ /* 0x000fe400000f1426 */
[----:B-1----:R-:W-:-:S03]  /*265b0*/  @!P3 LEA R4, P0, R15, R40, 0x2 ;  /* 0x000000280f04b211 */ /* 0x002fc600078010ff */
[----:B------:R0:W-:Y:S01]  /*265c0*/  @!P2 ST.E.64 desc[UR42][R2.64], R6 ;  /* 0x000000060200a985 */ /* 0x0001e2000c101b2a */
[----:B------:R-:W-:-:S05]  /*265d0*/  @!P3 LEA.HI.X R5, R15, R41, R20, 0x2, P0 ;  /* 0x000000290f05b211 */ /* 0x000fca00000f1414 */
[----:B------:R1:W-:Y:S01]  /*265e0*/  @!P3 ST.E.64 desc[UR42][R4.64], R96 ;  /* 0x000000600400b985 */ /* 0x0003e2000c101b2a */
[-C--:B0-----:R-:W-:Y:S02]  /*265f0*/  @!P5 LEA R2, P1, R13, R40.reuse, 0x2 ;  /* 0x000000280d02d211 */ /* 0x081fe400078210ff */
[----:B------:R-:W-:Y:S02]  /*26600*/  @!P4 LEA R6, P2, R11, R40, 0x2 ;  /* 0x000000280b06c211 */ /* 0x000fe400078410ff */
[-C--:B------:R-:W-:Y:S01]  /*26610*/  @!P5 LEA.HI.X R3, R13, R41.reuse, R14, 0x2, P1 ;  /* 0x000000290d03d211 */ /* 0x080fe200008f140e */
[----:B-1----:R-:W-:Y:S01]  /*26620*/  @!P5 IMAD.MOV.U32 R4, RZ, RZ, R129 ;  /* 0x000000ffff04d224 */ /* 0x002fe200078e0081 */
[----:B------:R-:W-:Y:S01]  /*26630*/  @!P4 LEA.HI.X R7, R11, R41, R12, 0x2, P2 ;  /* 0x000000290b07c211 */ /* 0x000fe200010f140c */
[----:B------:R-:W-:-:S05]  /*26640*/  @!P5 IMAD.MOV.U32 R5, RZ, RZ, R131 ;  /* 0x000000ffff05d224 */ /* 0x000fca00078e0083 */
        /* <DEDUP_REMOVED lines=9> */
.L_x_3261:
[----:B------:R-:W0:Y:S01]  /*266e0*/  LDL.LU R4, [R1+0x6c] ;  /* 0x00006c0001047983 */ /* 0x000e220000300800 */
[----:B------:R-:W-:Y:S01]  /*266f0*/  ULDC.64 UR6, c[0x0][0xc08] ;  /* 0x0003020000067ab9 */ /* 0x000fe20000000a00 */
[----:B------:R-:W-:Y:S02]  /*26700*/  ULDC.64 UR4, c[0x0][0xc00] ;  /* 0x0003000000047ab9 */ /* 0x000fe40000000a00 */
[----:B------:R-:W2:Y:S01]  /*26710*/  LDL.LU R0, [R1+0x70] ;  /* 0x0000700001007983 */ /* 0x000ea20000300800 */
[----:B------:R-:W-:Y:S02]  /*26720*/  ISETP.NE.U32.AND P1, PT, RZ, UR6, PT ;  /* 0x00000006ff007c0c */ /* 0x000fe4000bf25070 */
[----:B------:R-:W-:Y:S01]  /*26730*/  ISETP.NE.U32.AND P0, PT, RZ, UR4, PT ;  /* 0x00000004ff007c0c */ /* 0x000fe2000bf05070 */
[----:B------:R-:W-:Y:S01]  /*26740*/  IMAD.MOV.U32 R15, RZ, RZ, RZ ;  /* 0x000000ffff0f7224 */ /* 0x000fe200078e00ff */
[----:B------:R-:W-:Y:S01]  /*26750*/  ISETP.NE.AND.EX P1, PT, RZ, UR7, PT, P1 ;  /* 0x00000007ff007c0c */ /* 0x000fe2000bf25310 */
[----:B------:R-:W3:Y:S01]  /*26760*/  LDL R6, [R1+0x68] ;  /* 0x0000680001067983 */ /* 0x000ee20000100800 */
[----:B------:R-:W-:Y:S01]  /*26770*/  ISETP.NE.AND.EX P0, PT, RZ, UR5, PT, P0 ;  /* 0x00000005ff007c0c */ /* 0x000fe2000bf05300 */
[----:B------:R-:W1:Y:S01]  /*26780*/  S2R R28, SR_TID.X ;  /* 0x00000000001c7919 */ /* 0x000e620000002100 */
[----:B0-----:R-:W-:Y:S01]  /*26790*/  IADD3 R2, P2, R4, UR4, RZ ;  /* 0x0000000404027c10 */ /* 0x001fe2000ff5e0ff */
[----:B------:R-:W-:-:S03]  /*267a0*/  ULDC UR4, c[0x0][0xa88] ;  /* 0x0002a20000047ab9 */ /* 0x000fc60000000800 */
[----:B--2---:R-:W-:-:S05]  /*267b0*/  IADD3.X R3, R0, UR5, RZ, P2, !PT ;  /* 0x0000000500037c10 */ /* 0x004fca00097fe4ff */
[----:B------:R-:W-:Y:S01]  /*267c0*/  @P1 IADD3 R4, P2, R4, UR6, RZ ;  /* 0x0000000604041c10 */ /* 0x000fe2000ff5e0ff */
[----:B------:R-:W-:Y:S01]  /*267d0*/  IMAD.U32 R20, RZ, RZ, UR4 ;  /* 0x00000004ff147e24 */ /* 0x000fe2000f8e00ff */
[----:B------:R0:W5:Y:S02]  /*267e0*/  @P0 LDG.E R15, desc[UR42][R2.64] ;  /* 0x0000002a020f0981 */ /* 0x000164000c1e1900 */
[----:B------:R-:W-:-:S05]  /*267f0*/  @P1 IADD3.X R5, R0, UR7, RZ, P2, !PT ;  /* 0x0000000700051c10 */ /* 0x000fca00097fe4ff */
[----:B------:R0:W5:Y:S01]  /*26800*/  @P1 LDG.E R20, desc[UR42][R4.64] ;  /* 0x0000002a04141981 */ /* 0x000162000c1e1900 */
[----:B-1----:R-:W-:Y:S01]  /*26810*/  VIADD R0, R28, 0xffffff80 ;  /* 0xffffff801c007836 */ /* 0x002fe20000000000 */
[----:B---3--:R-:W-:-:S04]  /*26820*/  ISETP.GT.AND P2, PT, R6, 0x1, PT ;  /* 0x000000010600780c */ /* 0x008fc80003f44270 */
[----:B------:R-:W-:Y:S01]  /*26830*/  ISETP.GT.AND P3, PT, R0, 0x7f, PT ;  /* 0x0000007f0000780c */ /* 0x000fe20003f64270 */
[----:B------:R-:W-:-:S12]  /*26840*/  @P1 BRA `(.L_x_3280) ;  /* 0x0000000000101947 */ /* 0x000fd80003800000 */
[----:B------:R-:W-:Y:S05]  /*26850*/  @!P0 BRA `(.L_x_3280) ;  /* 0x00000000000c8947 */ /* 0x000fea0003800000 */
[----:B0-----:R-:W2:Y:S04]  /*26860*/  LDG.E R5, desc[UR42][R2.64] ;  /* 0x0000002a02057981 */ /* 0x001ea8000c1e1900 */
[----:B-----5:R-:W2:Y:S02]  /*26870*/  LDG.E R20, desc[UR42][R2.64+0x4] ;  /* 0x0000042a02147981 */ /* 0x020ea4000c1e1900 */
[----:B--2---:R-:W-:-:S07]  /*26880*/  IMAD.IADD R20, R20, 0x1, -R5 ;  /* 0x0000000114147824 */ /* 0x004fce00078e0a05 */
.L_x_3280:
[----:B0-----:R-:W2:Y:S04]  /*26890*/  LDL.LU R2, [R1+0x60] ;  /* 0x0000600001027983 */ /* 0x001ea80000300800 */
        /* <DEDUP_REMOVED lines=8> */
[----:B0-----:R-:W-:Y:S01]  /*26920*/  IMAD R0, R20, R29, RZ ;  /* 0x0000001d14007224 */ /* 0x001fe200078e02ff */
[----:B--2---:R-:W-:-:S04]  /*26930*/  IADD3 R27, R2, -0x80, R28 ;  /* 0xffffff80021b7810 */ /* 0x004fc80007ffe01c */
[----:B------:R-:W-:-:S13]  /*26940*/  ISETP.GE.AND P0, PT, R27, R0, PT ;  /* 0x000000001b00720c */ /* 0x000fda0003f06270 */
[----:B------:R-:W-:Y:S05]  /*26950*/  @P0 BRA `(.L_x_3282) ;  /* 0x0000000000b00947 */ /* 0x000fea0003800000 */
[----:B------:R-:W2:Y:S01]  /*26960*/  LDL.LU R30, [R1+0x84] ;  /* 0x00008400011e7983 */ /* 0x000ea20000300800 */
        /* <DEDUP_REMOVED lines=20> */
[----:B----4-:R-:W-:Y:S02]  /*26ab0*/  @P0 SHF.R.U32.HI R21, RZ, R37, R0 ;  /* 0x00000025ff150219 */ /* 0x010fe40000011600 */
[----:B------:R-:W-:Y:S01]  /*26ac0*/  IADD3 R10, P0, P1, R12, R10, R15 ;  /* 0x0000000a0c0a7210 */ /* 0x000fe2000791e00f */
[----:B------:R-:W-:Y:S01]  /*26ad0*/  IMAD.IADD R12, R13, 0x1, R3 ;  /* 0x000000010d0c7824 */ /* 0x000fe200078e0203 */
[----:B------:R-:W-:Y:S01]  /*26ae0*/  IADD3 R11, R31, R11, RZ ;  /* 0x0000000b1f0b7210 */ /* 0x000fe20007ffe0ff */
        /* <DEDUP_REMOVED lines=19> */
.L_x_3282:
[----:B------:R-:W-:Y:S05]  /*26c20*/  BSYNC B1 ;  /* 0x0000000000017941 */ /* 0x000fea0003800000 */
.L_x_3281:
[----:B------:R-:W-:Y:S05]  /*26c30*/  @P2 BRA `(.L_x_3275) ;  /* 0x0000000800a02947 */ /* 0x000fea0003800000 */
[----:B0-----:R-:W2:Y:S01]  /*26c40*/  LDL.LU R8, [R1+0x2c] ;  /* 0x00002c0001087983 */ /* 0x001ea20000300800 */
[----:B------:R-:W0:Y:S01]  /*26c50*/  LDC R9, c[0x0][0xbe8] ;  /* 0x0002fa00ff097b82 */ /* 0x000e220000000800 */
        /* <DEDUP_REMOVED lines=17> */
[----:B------:R-:W-:-:S06]  /*26d70*/  IMAD.WIDE.U32 R2, R25, UR4, R2 ;  /* 0x0000000419027c25 */ /* 0x000fcc000f8e0002 */
[----:B------:R-:W0:Y:S08]  /*26d80*/  @P0 LDC R7, c[0x0][0xbec] ;  /* 0x0002fb00ff070b82 */ /* 0x000e300000000800 */
[----:B------:R-:W1:Y:S01]  /*26d90*/  @P0 LDC R11, c[0x0][0xbf0] ;  /* 0x0002fc00ff0b0b82 */ /* 0x000e620000000800 */
[----:B--2---:R-:W-:Y:S01]  /*26da0*/  IADD3 R6, R8, R0, RZ ;  /* 0x0000000008067210 */ /* 0x004fe20007ffe0ff */
[----:B------:R-:W-:-:S04]  /*26db0*/  IMAD.IADD R10, R220, 0x1, R8 ;  /* 0x00000001dc0a7824 */ /* 0x000fc800078e0208 */
[----:B0-----:R-:W-:-:S04]  /*26dc0*/  @P0 IMAD.HI.U32 R0, R6, R7, RZ ;  /* 0x0000000706000227 */ /* 0x001fc800078e00ff */
[----:B------:R-:W-:Y:S01]  /*26dd0*/  IMAD.MOV.U32 R5, RZ, RZ, R6 ;  /* 0x000000ffff057224 */ /* 0x000fe200078e0006 */
[----:B-1----:R-:W-:Y:S01]  /*26de0*/  @P0 SHF.R.U32.HI R5, RZ, R11, R0 ;  /* 0x0000000bff050219 */ /* 0x002fe20000011600 */
[----:B------:R-:W-:Y:S01]  /*26df0*/  IMAD R7, R25, UR5, R4 ;  /* 0x0000000519077c24 */ /* 0x000fe2000f8e0204 */
[----:B------:R-:W-:Y:S02]  /*26e00*/  ULDC.64 UR4, c[0x0][0xae0] ;  /* 0x0002b80000047ab9 */ /* 0x000fe40000000a00 */
[----:B------:R-:W-:Y:S01]  /*26e10*/  SHF.R.S32.HI R0, RZ, 0x1f, R5 ;  /* 0x0000001fff007819 */ /* 0x000fe20000011405 */
[----:B------:R-:W-:Y:S02]  /*26e20*/  IMAD.IADD R3, R3, 0x1, R7 ;  /* 0x0000000103037824 */ /* 0x000fe400078e0207 */
[----:B------:R-:W-:Y:S02]  /*26e30*/  IMAD.MOV R7, RZ, RZ, -R5 ;  /* 0x000000ffff077224 */ /* 0x000fe400078e0a05 */
[----:B------:R-:W-:-:S02]  /*26e40*/  IMAD R0, R0, UR4, RZ ;  /* 0x0000000400007c24 */ /* 0x000fc4000f8e02ff */
[----:B------:R-:W-:Y:S02]  /*26e50*/  IMAD R7, R9, R7, R6 ;  /* 0x0000000709077224 */ /* 0x000fe400078e0206 */
[----:B------:R-:W-:-:S04]  /*26e60*/  IMAD.WIDE.U32 R2, R5, UR4, R2 ;  /* 0x0000000405027c25 */ /* 0x000fc8000f8e0002 */
        /* <DEDUP_REMOVED lines=15> */
.L_x_3690:
        /* <DEDUP_REMOVED lines=12> */
[CC--:B--2---:R-:W-:Y:S02]  /*27020*/  @!P3 LEA R8, P5, R18.reuse, R14.reuse, 0x1 ;  /* 0x0000000e1208b211 */ /* 0x0c4fe400078a08ff */
        /* <DEDUP_REMOVED lines=13> */
.L_x_3285:
[----:B------:R-:W-:Y:S05]  /*27100*/  BSYNC B1 ;  /* 0x0000000000017941 */ /* 0x000fea0003800000 */
.L_x_3284:
[----:B------:R-:W-:-:S03]  /*27110*/  UMOV UR4, 0xffffffff ;  /* 0xffffffff00047882 */ /* 0x000fc60000000000 */
[----:B------:R-:W-:Y:S05]  /*27120*/  BRA.DIV UR4, `(.L_x_3286) ;  /* 0x000000fe04747947 */ /* 0x000fea000b800000 */
[----:B-1----:R1:W3:Y:S04]  /*27130*/  SHFL.IDX PT, R0, R3, 0x1, 0x181f ;  /* 0x00381f0003007f89 */ /* 0x0022e800000e0000 */
[----:B--2---:R1:W2:Y:S02]  /*27140*/  SHFL.IDX PT, R14, R2, 0x1, 0x181f ;  /* 0x00381f00020e7f89 */ /* 0x0042a400000e0000 */
.L_x_3694:
[----:B------:R-:W-:Y:S01]  /*27150*/  VIADD R4, R10, 0x20 ;  /* 0x000000200a047836 */ /* 0x000fe20000000000 */
[----:B------:R-:W-:Y:S04]  /*27160*/  BSSY B1, `(.L_x_3287) ;  /* 0x0000019000017945 */ /* 0x000fe80003800000 */
        /* <DEDUP_REMOVED lines=10> */
[CC--:B--2---:R-:W-:Y:S02]  /*27210*/  @!P3 LEA R8, P5, R18.reuse, R14.reuse, 0x1 ;  /* 0x0000000e1208b211 */ /* 0x0c4fe400078a08ff */
        /* <DEDUP_REMOVED lines=13> */
.L_x_3288:
[----:B------:R-:W-:Y:S05]  /*272f0*/  BSYNC B1 ;  /* 0x0000000000017941 */ /* 0x000fea0003800000 */
.L_x_3287:
[----:B------:R-:W-:-:S03]  /*27300*/  UMOV UR4, 0xffffffff ;  /* 0xffffffff00047882 */ /* 0x000fc60000000000 */
[----:B------:R-:W-:Y:S05]  /*27310*/  BRA.DIV UR4, `(.L_x_3289) ;  /* 0x000000fe04407947 */ /* 0x000fea000b800000 */
[----:B---3--:R3:W4:Y:S04]  /*27320*/  SHFL.IDX PT, R0, R3, 0x2, 0x181f ;  /* 0x00581f0003007f89 */ /* 0x00872800000e0000 */
[----:B--2---:R3:W2:Y:S02]  /*27330*/  SHFL.IDX PT, R14, R2, 0x2, 0x181f ;  /* 0x00581f00020e7f89 */ /* 0x0046a400000e0000 */
.L_x_3698:
[----:B------:R-:W-:Y:S01]  /*27340*/  VIADD R4, R10, 0x40 ;  /* 0x000000400a047836 */ /* 0x000fe20000000000 */
[----:B------:R-:W-:Y:S04]  /*27350*/  BSSY B1, `(.L_x_3290) ;  /* 0x0000019000017945 */ /* 0x000fe80003800000 */
[----:B------:R-:W-:-:S13]  /*27360*/  ISETP.GE.AND P0, PT, R4, R21, PT ;  /* 0x000000150400720c */ /* 0x000fda0003f06270 */
[----:B------:R-:W-:Y:S05]  /*27370*/  @P0 BRA `(.L_x_3291) ;  /* 0x0000000000580947 */ /* 0x000fea0003800000 */
[----:B------:R-:W5:Y:S01]  /*27380*/  LDL R13, [R1+0x40] ;  /* 0x00004000010d7983 */ /* 0x000f620000100800 */
[----:B------:R-:W-:-:S03]  /*27390*/  ULDC UR4, c[0x0][0xac8] ;  /* 0x0002b20000047ab9 */ /* 0x000fc60000000800 */
[----:B------:R-:W3:Y:S04]  /*273a0*/  LDL R11, [R1+0x44] ;  /* 0x00004400010b7983 */ /* 0x000ee80000100800 */
[----:B------:R-:W3:Y:S04]  /*273b0*/  LDL R15, [R1+0x64] ;  /* 0x00006400010f7983 */ /* 0x000ee80000100800 */
[----:B------:R-:W3:Y:S04]  /*273c0*/  LDL R20, [R1+0x80] ;  /* 0x0000800001147983 */ /* 0x000ee80000100800 */
[----:B------:R-:W3:Y:S01]  /*273d0*/  LDL R12, [R1+0x7c] ;  /* 0x00007c00010c7983 */ /* 0x000ee20000100800 */
[----:B------:R-:W-:-:S02]  /*273e0*/  ISETP.GE.AND P3, PT, R18, UR4, PT ;  /* 0x0000000412007c0c */ /* 0x000fc4000bf66270 */
[----:B------:R-:W-:-:S11]  /*273f0*/  ISETP.GE.AND P2, PT, R219, UR4, PT ;  /* 0x00000004db007c0c */ /* 0x000fd6000bf46270 */
[CC--:B--2---:R-:W-:Y:S02]  /*27400*/  @!P3 LEA R8, P5, R18.reuse, R14.reuse, 0x1 ;  /* 0x0000000e1208b211 */ /* 0x0c4fe400078a08ff */
[----:B------:R-:W-:Y:S02]  /*27410*/  @!P2 LEA R6, P4, R219, R14, 0x1 ;  /* 0x0000000edb06a211 */ /* 0x000fe400078808ff */
[----:B----4-:R-:W-:-:S05]  /*27420*/  @!P3 LEA.HI.X R9, R18, R0, R19, 0x1, P5 ;  /* 0x000000001209b211 */ /* 0x010fca00028f0c13 */
[----:B------:R2:W-:Y:S01]  /*27430*/  @!P3 ST.E.128 desc[UR42][R8.64], RZ ;  /* 0x000000ff0800b985 */ /* 0x0005e2000c101d2a */
[----:B-----5:R-:W-:Y:S02]  /*27440*/  ISETP.GE.AND P1, PT, R13, UR4, PT ;  /* 0x000000040d007c0c */ /* 0x020fe4000bf26270 */
[----:B---3--:R-:W-:Y:S02]  /*27450*/  ISETP.GE.AND P0, PT, R11, UR4, PT ;  /* 0x000000040b007c0c */ /* 0x008fe4000bf06270 */
        /* <DEDUP_REMOVED lines=8> */
.L_x_3291:
[----:B------:R-:W-:Y:S05]  /*274e0*/  BSYNC B1 ;  /* 0x0000000000017941 */ /* 0x000fea0003800000 */
.L_x_3290:
[----:B------:R-:W-:-:S03]  /*274f0*/  UMOV UR4, 0xffffffff ;  /* 0xffffffff00047882 */ /* 0x000fc60000000000 */
[----:B------:R-:W-:Y:S05]  /*27500*/  BRA.DIV UR4, `(.L_x_3292) ;  /* 0x000000fe040c7947 */ /* 0x000fea000b800000 */
[----:B----4-:R4:W0:Y:S04]  /*27510*/  SHFL.IDX PT, R0, R3, 0x3, 0x181f ;  /* 0x00781f0003007f89 */ /* 0x01082800000e0000 */
[----:B--2---:R4:W2:Y:S02]  /*27520*/  SHFL.IDX PT, R14, R2, 0x3, 0x181f ;  /* 0x00781f00020e7f89 */ /* 0x0048a400000e0000 */
.L_x_3702:
[----:B01-34-:R-:W-:-:S05]  /*27530*/  VIADD R2, R10, 0x60 ;  /* 0x000000600a027836 */ /* 0x01bfca0000000000 */
        /* <DEDUP_REMOVED lines=12> */
[----:B------:R-:W-:-:S05]  /*27600*/  @!P3 LEA.HI.X R3, R18, R0, R19, 0x1, P5 ;  /* 0x000000001203b211 */ /* 0x000fca00028f0c13 */
[----:B------:R0:W-:Y:S01]  /*27610*/  @!P3 ST.E.128 desc[UR42][R2.64], RZ ;  /* 0x000000ff0200b985 */ /* 0x0001e2000c101d2a */
[----:B---3--:R-:W-:Y:S02]  /*27620*/  ISETP.GE.AND P1, PT, R11, UR4, PT ;  /* 0x000000040b007c0c */ /* 0x008fe4000bf26270 */
[----:B----4-:R-:W-:Y:S02]  /*27630*/  ISETP.GE.AND P0, PT, R8, UR4, PT ;  /* 0x0000000408007c0c */ /* 0x010fe4000bf06270 */
[----:B-----5:R-:W-:-:S09]  /*27640*/  @!P2 LEA.HI.X R5, R219, R0, R13, 0x1, P4 ;  /* 0x00000000db05a211 */ /* 0x020fd200020f0c0d */
[CC--:B------:R-:W-:Y:S02]  /*27650*/  @!P1 LEA R6, P5, R11.reuse, R14.reuse, 0x1 ;  /* 0x0000000e0b069211 */ /* 0x0c0fe400078a08ff */
[C---:B------:R-:W-:Y:S02]  /*27660*/  @!P0 LEA R14, P4, R8.reuse, R14, 0x1 ;  /* 0x0000000e080e8211 */ /* 0x040fe400078808ff */
[-C--:B------:R-:W-:Y:S02]  /*27670*/  @!P1 LEA.HI.X R7, R11, R0.reuse, R12, 0x1, P5 ;  /* 0x000000000b079211 */ /* 0x080fe400028f0c0c */
[----:B------:R-:W-:Y:S01]  /*27680*/  @!P0 LEA.HI.X R15, R8, R0, R9, 0x1, P4 ;  /* 0x00000000080f8211 */ /* 0x000fe200020f0c09 */
[----:B------:R0:W-:Y:S04]  /*27690*/  @!P2 ST.E.128 desc[UR42][R4.64], RZ ;  /* 0x000000ff0400a985 */ /* 0x0001e8000c101d2a */
[----:B------:R0:W-:Y:S04]  /*276a0*/  @!P1 ST.E.128 desc[UR42][R6.64], RZ ;  /* 0x000000ff06009985 */ /* 0x0001e8000c101d2a */
[----:B------:R0:W-:Y:S02]  /*276b0*/  @!P0 ST.E.128 desc[UR42][R14.64], RZ ;  /* 0x000000ff0e008985 */ /* 0x0001e4000c101d2a */
.L_x_3275:
[----:B------:R-:W-:Y:S05]  /*276c0*/  BSYNC B0 ;  /* 0x0000000000007941 */ /* 0x000fea0003800000 */
.L_x_3260:
[----:B------:R-:W-:Y:S02]  /*276d0*/  ULDC UR4, c[0x0][0xc3c] ;  /* 0x00030f0000047ab9 */ /* 0x000fe40000000800 */
[----:B------:R-:W-:-:S13]  /*276e0*/  ISETP.GE.AND P0, PT, R35, UR4, PT ;  /* 0x0000000423007c0c */ /* 0x000fda000bf06270 */
[----:B------:R-:W-:Y:S05]  /*276f0*/  @!P0 BRA `(.L_x_3293) ;  /* 0xfffffda000d88947 */ /* 0x000fea000383ffff */
[----:B------:R-:W-:Y:S05]  /*27700*/  BRA `(.L_x_3057) ;  /* 0x0000009000ac7947 */ /* 0x000fea0003800000 */
.L_x_3055:
        /* <DEDUP_REMOVED lines=15> */
[----:B------:R-:W-:Y:S01]  /*27800*/  MOV R0, RZ ;  /* 0x000000ff00007202 */ /* 0x000fe20000000f00 */
        /* <DEDUP_REMOVED lines=42> */
.L_x_3297:
[----:B------:R-:W0:Y:S01]  /*27ab0*/  LDC R0, c[0x0][0xc3c] ;  /* 0x00030f00ff007b82 */ /* 0x000e220000000800 */
[----:B------:R-:W-:Y:S01]  /*27ac0*/  UIADD3 UR4, UR4, 0x1f, URZ ;  /* 0x0000001f04047890 */ /* 0x000fe2000fffe03f */
[----:B------:R-:W-:Y:S02]  /*27ad0*/  ULDC UR7, c[0x0][0xc3c] ;  /* 0x00030f0000077ab9 */ /* 0x000fe40000000800 */
[----:B-1----:R-:W-:-:S03]  /*27ae0*/  IMAD.U32 R31, RZ, RZ, UR7 ;  /* 0x00000007ff1f7e24 */ /* 0x002fc6000f8e00ff */
[----:B0-----:R-:W-:-:S13]  /*27af0*/  ISETP.LE.AND P6, PT, R0, UR4, PT ;  /* 0x0000000400007c0c */ /* 0x001fda000bfc3270 */
[----:B------:R-:W-:Y:S05]  /*27b00*/  @P6 BRA `(.L_x_3296) ;  /* 0x0000000800a86947 */ /* 0x000fea0003800000 */
[----:B------:R-:W-:-:S04]  /*27b10*/  IADD3 R9, R7, UR4, RZ ;  /* 0x0000000407097c10 */ /* 0x000fc8000fffe0ff */
        /* <DEDUP_REMOVED lines=30> */
.L_x_3295:
[----:B------:R-:W-:Y:S01]  /*27d00*/  IMAD.IADD R3, R6, 0x1, -R3 ;  /* 0x0000000106037824 */ /* 0x000fe200078e0a03 */
[----:B-1----:R-:W-:-:S03]  /*27d10*/  MOV R28, RZ ;  /* 0x000000ff001c7202 */ /* 0x002fc60000000f00 */
        /* <DEDUP_REMOVED lines=11> */
.L_x_3298:
[----:B-1----:R-:W-:Y:S02]  /*27dd0*/  IMAD R28, R28, UR5, R3 ;  /* 0x000000051c1c7c24 */ /* 0x002fe4000f8e0203 */
[----:B------:R-:W-:-:S03]  /*27de0*/  VIADD R31, R31, UR4 ;  /* 0x000000041f1f7c36 */ /* 0x000fc60008000000 */
[----:B0-----:R-:W-:Y:S01]  /*27df0*/  IADD3 R5, -R28, UR6, RZ ;  /* 0x000000061c057c10 */ /* 0x001fe2000fffe1ff */
[----:B------:R-:W-:Y:S06]  /*27e00*/  @!P1 BRA `(.L_x_3299) ;  /* 0x0000000000e89947 */ /* 0x000fec0003800000 */
[-C--:B--2---:R-:W-:Y:S02]  /*27e10*/  IABS R12, R0.reuse ;  /* 0x00000000000c7213 */ /* 0x084fe40000000000 */
[----:B------:R-:W-:Y:S02]  /*27e20*/  IABS R4, R9 ;  /* 0x0000000900047213 */ /* 0x000fe40000000000 */
[----:B------:R-:W0:Y:S01]  /*27e30*/  I2F.RP R6, R12 ;  /* 0x0000000c00067306 */ /* 0x000e220000209400 */
[----:B------:R-:W-:-:S07]  /*27e40*/  IABS R10, R0 ;  /* 0x00000000000a7213 */ /* 0x000fce0000000000 */
[----:B------:R-:W1:Y:S08]  /*27e50*/  I2F.RP R8, R4 ;  /* 0x0000000400087306 */ /* 0x000e700000209400 */
[----:B0-----:R-:W0:Y:S08]  /*27e60*/  MUFU.RCP R6, R6 ;  /* 0x0000000600067308 */ /* 0x001e300000001000 */
[----:B-1----:R-:W-:Y:S01]  /*27e70*/  MUFU.RCP R8, R8 ;  /* 0x0000000800087308 */ /* 0x002fe20000001000 */
        /* <DEDUP_REMOVED lines=19> */
[----:B------:R-:W-:Y:S01]  /*27fb0*/  @P0 IADD3 R2, R2, 0x1, RZ ;  /* 0x0000000102020810 */ /* 0x000fe20007ffe0ff */
[----:B0-----:R-:W-:-:S04]  /*27fc0*/  IMAD.MOV R11, RZ, RZ, -R3 ;  /* 0x000000ffff0b7224 */ /* 0x001fc800078e0a03 */
[----:B------:R-:W-:Y:S01]  /*27fd0*/  IMAD.MOV.U32 R8, RZ, RZ, R2 ;  /* 0x000000ffff087224 */ /* 0x000fe200078e0002 */
[----:B------:R-:W-:Y:S01]  /*27fe0*/  IABS R2, R9 ;  /* 0x0000000900027213 */ /* 0x000fe20000000000 */
[----:B------:R-:W-:Y:S02]  /*27ff0*/  IMAD R11, R11, R4, RZ ;  /* 0x000000040b0b7224 */ /* 0x000fe400078e02ff */
[----:B------:R-:W-:Y:S01]  /*28000*/  @!P2 IMAD.MOV R8, RZ, RZ, -R8 ;  /* 0x000000ffff08a224 */ /* 0x000fe200078e0a08 */
[----:B------:R-:W-:Y:S01]  /*28010*/  @!P1 LOP3.LUT R8, RZ, R0, RZ, 0x33, !PT ;  /* 0x00000000ff089212 */ /* 0x000fe200078e33ff */
[----:B------:R-:W-:Y:S02]  /*28020*/  IMAD.MOV R10, RZ, RZ, -R2 ;  /* 0x000000ffff0a7224 */ /* 0x000fe400078e0a02 */
[----:B------:R-:W-:Y:S01]  /*28030*/  IMAD.MOV.U32 R2, RZ, RZ, RZ ;  /* 0x000000ffff027224 */ /* 0x000fe200078e00ff */
[----:B------:R-:W-:-:S03]  /*28040*/  IABS R6, R8 ;  /* 0x0000000800067213 */ /* 0x000fc60000000000 */
        /* <DEDUP_REMOVED lines=13> */
[----:B------:R-:W-:-:S06]  /*28120*/  @P0 IADD3 R2, R2, 0x1, RZ ;  /* 0x0000000102020810 */ /* 0x000fcc0007ffe0ff */
        /* <DEDUP_REMOVED lines=8> */
.L_x_3299:
        /* <DEDUP_REMOVED lines=19> */
[-C--:B------:R-:W-:Y:S01]  /*282e0*/  @!P1 IADD3 R3, R3, -R10.reuse, RZ ;  /* 0x8000000a03039210 */ /* 0x080fe20007ffe0ff */
        /* <DEDUP_REMOVED lines=25> */
[----:B------:R-:W-:Y:S01]  /*28480*/  IMAD.HI.U32 R2, R3, R5, R2 ;  /* 0x0000000503027227 */ /* 0x000fe200078e0002 */
[----:B------:R-:W-:-:S05]  /*28490*/  IADD3 R3, RZ, -R10, RZ ;  /* 0x8000000aff037210 */ /* 0x000fca0007ffe0ff */
        /* <DEDUP_REMOVED lines=14> */
.L_x_3300:
[----:B------:R-:W-:-:S05]  /*28580*/  LOP3.LUT R29, RZ, R2, RZ, 0x33, !PT ;  /* 0x00000002ff1d7212 */ /* 0x000fca00078e33ff */
[----:B------:R-:W-:Y:S01]  /*28590*/  IMAD.IADD R29, R0, 0x1, R29 ;  /* 0x00000001001d7824 */ /* 0x000fe200078e021d */
[----:B------:R-:W-:Y:S06]  /*285a0*/  BRA `(.L_x_3301) ;  /* 0x00000000000c7947 */ /* 0x000fec0003800000 */
.L_x_3296:
[----:B------:R-:W-:Y:S02]  /*285b0*/  IMAD.MOV.U32 R29, RZ, RZ, RZ ;  /* 0x000000ffff1d7224 */ /* 0x000fe400078e00ff */
[----:B------:R-:W-:Y:S02]  /*285c0*/  IMAD.U32 R28, RZ, RZ, UR6 ;  /* 0x00000006ff1c7e24 */ /* 0x000fe4000f8e00ff */
[----:B------:R-:W-:-:S07]  /*285d0*/  IMAD.MOV.U32 R30, RZ, RZ, RZ ;  /* 0x000000ffff1e7224 */ /* 0x000fce00078e00ff */
.L_x_3301:
[----:B------:R-:W-:-:S13]  /*285e0*/  ISETP.NE.AND P0, PT, R7, RZ, PT ;  /* 0x000000ff0700720c */ /* 0x000fda0003f05270 */
[----:B------:R-:W0:Y:S01]  /*285f0*/  @!P0 S2R R3, SR_CgaCtaId ;  /* 0x0000000000038919 */ /* 0x000e220000008800 */
[----:B------:R-:W-:-:S04]  /*28600*/  @!P0 MOV R0, 0x400 ;  /* 0x0000040000008802 */ /* 0x000fc80000000f00 */
[----:B0-----:R-:W-:-:S05]  /*28610*/  @!P0 LEA R0, R3, R0, 0x18 ;  /* 0x0000000003008211 */ /* 0x001fca00078ec0ff */
[----:B------:R2:W-:Y:S01]  /*28620*/  @!P0 STS.128 [R0+0x388d0], R28 ;  /* 0x0388d01c00008388 */ /* 0x0005e20000000c00 */
[----:B------:R-:W-:Y:S06]  /*28630*/  BAR.ARV 0x5, 0x180 ;  /* 0x0146000000007b1d */ /* 0x000fec0000002000 */
.L_x_3294:
[----:B------:R3:W-:Y:S01]  /*28640*/  STL [R1+0x38], RZ ;  /* 0x000038ff01007387 */ /* 0x0007e20000100800 */
[----:B------:R-:W-:Y:S01]  /*28650*/  ULDC UR4, c[0x0][0xc3c] ;  /* 0x00030f0000047ab9 */ /* 0x000fe20000000800 */
[----:B------:R-:W-:Y:S01]  /*28660*/  MOV R35, 0x1 ;  /* 0x0000000100237802 */ /* 0x000fe20000000f00 */
[----:B------:R-:W-:Y:S01]  /*28670*/  IMAD.MOV.U32 R32, RZ, RZ, RZ ;  /* 0x000000ffff207224 */ /* 0x000fe200078e00ff */
[----:B-1----:R-:W-:-:S13]  /*28680*/  ISETP.GE.AND P0, PT, R31, UR4, PT ;  /* 0x000000041f007c0c */ /* 0x002fda000bf06270 */
[----:B---3--:R-:W-:Y:S05]  /*28690*/  @P0 BRA `(.L_x_3302) ;  /* 0x0000007c00cc0947 */ /* 0x008fea0003800000 */
[----:B------:R-:W1:Y:S01]  /*286a0*/  S2R R11, SR_TID.X ;  /* 0x00000000000b7919 */ /* 0x000e620000002100 */
[----:B------:R-:W3:Y:S01]  /*286b0*/  S2UR UR4, SR_CgaCtaId ;  /* 0x00000000000479c3 */ /* 0x000ee20000008800 */
[----:B------:R-:W-:Y:S01]  /*286c0*/  MOV R16, 0x400 ;  /* 0x0000040000107802 */ /* 0x000fe20000000f00 */
[----:B------:R-:W-:Y:S01]  /*286d0*/  BSSY B7, `(.L_x_3302) ;  /* 0x00007ef000077945 */ /* 0x000fe20003800000 */
[----:B------:R-:W-:Y:S01]  /*286e0*/  IMAD.MOV.U32 R36, RZ, RZ, 0x1 ;  /* 0x00000001ff247424 */ /* 0x000fe200078e00ff */
[----:B------:R-:W-:Y:S01]  /*286f0*/  CS2R R32, SRZ ;  /* 0x0000000000207805 */ /* 0x000fe2000001ff00 */
[----:B------:R-:W-:Y:S01]  /*28700*/  IMAD.MOV.U32 R35, RZ, RZ, 0x1 ;  /* 0x00000001ff237424 */ /* 0x000fe200078e00ff */
[----:B------:R-:W-:Y:S01]  /*28710*/  ULDC.64 UR40, c[0x0][0x198] ;  /* 0x0000660000287ab9 */ /* 0x000fe20000000a00 */
[----:B------:R-:W-:Y:S02]  /*28720*/  ULOP3.LUT UR39, UR36, 0x2, URZ, 0xfc, !UPT ;  /* 0x0000000224277892 */ /* 0x000fe4000f8efc3f */
[----:B------:R-:W-:Y:S01]  /*28730*/  ULOP3.LUT UR37, UR36, 0x1, URZ, 0xfc, !UPT ;  /* 0x0000000124257892 */ /* 0x000fe2000f8efc3f */
[----:B------:R-:W-:Y:S01]  /*28740*/  ULDC UR38, c[0x0][0xc] ;  /* 0x0000030000267ab9 */ /* 0x000fe20000000800 */
[C---:B-1----:R-:W-:Y:S01]  /*28750*/  IMAD.SHL.U32 R19, R11.reuse, 0x80, RZ ;  /* 0x000000800b137824 */ /* 0x042fe200078e00ff */
[----:B------:R-:W-:Y:S01]  /*28760*/  SHF.R.U32.HI R3, RZ, 0x1, R11 ;  /* 0x00000001ff037819 */ /* 0x000fe2000001160b */
[C---:B0-----:R-:W-:Y:S01]  /*28770*/  IMAD.SHL.U32 R2, R11.reuse, 0x10, RZ ;  /* 0x000000100b027824 */ /* 0x041fe200078e00ff */
[C---:B------:R-:W-:Y:S01]  /*28780*/  LOP3.LUT R10, R11.reuse, 0x7f, RZ, 0xc0, !PT ;  /* 0x0000007f0b0a7812 */ /* 0x040fe200078ec0ff */
[----:B------:R-:W-:Y:S01]  /*28790*/  IMAD.SHL.U32 R5, R11, 0x2, RZ ;  /* 0x000000020b057824 */ /* 0x000fe200078e00ff */
[----:B--2---:R-:W-:-:S02]  /*287a0*/  LOP3.LUT R0, R19, 0x380, RZ, 0xc0, !PT ;  /* 0x0000038013007812 */ /* 0x004fc400078ec0ff */
[----:B------:R-:W-:Y:S01]  /*287b0*/  LOP3.LUT R4, R2, 0x3f0, RZ, 0xc0, !PT ;  /* 0x000003f002047812 */ /* 0x000fe200078ec0ff */
[----:B------:R-:W-:Y:S01]  /*287c0*/  IMAD.SHL.U32 R7, R10, 0x40, RZ ;  /* 0x000000400a077824 */ /* 0x000fe200078e00ff */
[----:B------:R-:W-:Y:S01]  /*287d0*/  LOP3.LUT R3, R0, 0x30, R3, 0xf8, !PT ;  /* 0x0000003000037812 */ /* 0x000fe200078ef803 */
[----:B------:R-:W-:Y:S01]  /*287e0*/  IMAD.SHL.U32 R6, R10, 0x10, RZ ;  /* 0x000000100a067824 */ /* 0x000fe200078e00ff */
[----:B------:R-:W-:Y:S02]  /*287f0*/  LOP3.LUT R9, R4, 0x70, R5, 0x78, !PT ;  /* 0x0000007004097812 */ /* 0x000fe400078e7805 */
[----:B------:R-:W-:Y:S02]  /*28800*/  LOP3.LUT R5, R0, 0x10, R11, 0xf8, !PT ;  /* 0x0000001000057812 */ /* 0x000fe400078ef80b */
[----:B------:R-:W-:Y:S02]  /*28810*/  LOP3.LUT R4, R19, 0x400, RZ, 0xc0, !PT ;  /* 0x0000040013047812 */ /* 0x000fe400078ec0ff */
[----:B------:R-:W-:Y:S01]  /*28820*/  LOP3.LUT R0, R3, 0x70, R2, 0x78, !PT ;  /* 0x0000007003007812 */ /* 0x000fe200078e7802 */
[----:B------:R-:W-:Y:S01]  /*28830*/  IMAD.MOV.U32 R3, RZ, RZ, 0x20 ;  /* 0x00000020ff037424 */ /* 0x000fe200078e00ff */
[----:B------:R-:W-:-:S02]  /*28840*/  LOP3.LUT R4, R4, 0x1800, R7, 0xf8, !PT ;  /* 0x0000180004047812 */ /* 0x000fc400078ef807 */
[----:B------:R-:W-:Y:S02]  /*28850*/  LOP3.LUT R5, R5, 0x70, R2, 0x78, !PT ;  /* 0x0000007005057812 */ /* 0x000fe400078e7802 */
[----:B------:R-:W-:Y:S01]  /*28860*/  LOP3.LUT R19, R0, 0xc00, R19, 0xf8, !PT ;  /* 0x00000c0000137812 */ /* 0x000fe200078ef813 */
[----:B------:R-:W-:Y:S01]  /*28870*/  IMAD.MOV.U32 R0, RZ, RZ, 0x40 ;  /* 0x00000040ff007424 */ /* 0x000fe200078e00ff */
[----:B------:R-:W-:Y:S02]  /*28880*/  R2P PR, R11, 0x6 ;  /* 0x000000060b007804 */ /* 0x000fe40000000000 */
[----:B------:R-:W-:Y:S02]  /*28890*/  LOP3.LUT R8, R9, 0x400, R6, 0xf8, !PT ;  /* 0x0000040009087812 */ /* 0x000fe400078ef806 */
[----:B------:R-:W-:Y:S02]  /*288a0*/  LOP3.LUT R22, R4, R5, RZ, 0xfc, !PT ;  /* 0x0000000504167212 */ /* 0x000fe400078efcff */
[----:B---3--:R-:W-:Y:S01]  /*288b0*/  MOV R4, UR4 ;  /* 0x0000000400047c02 */ /* 0x008fe20008000f00 */
[----:B------:R-:W-:Y:S01]  /*288c0*/  STL [R1+0x20], R8 ;  /* 0x0000200801007387 */ /* 0x000fe20000100800 */
[----:B------:R-:W-:-:S02]  /*288d0*/  SEL R0, R0, 0xffffffc0, !P2 ;  /* 0xffffffc000007807 */ /* 0x000fc40005000000 */
[----:B------:R-:W-:Y:S01]  /*288e0*/  SEL R3, R3, 0xffffffe0, !P1 ;  /* 0xffffffe003037807 */ /* 0x000fe20004800000 */
[----:B------:R-:W-:Y:S01]  /*288f0*/  STL [R1+0x38], RZ ;  /* 0x000038ff01007387 */ /* 0x000fe20000100800 */
[----:B------:R-:W-:Y:S02]  /*28900*/  SHF.R.U32.HI R5, RZ, 0x3, R10 ;  /* 0x00000003ff057819 */ /* 0x000fe4000001160a */
[----:B------:R-:W-:Y:S01]  /*28910*/  LEA R16, R4, R16, 0x18 ;  /* 0x0000001004107211 */ /* 0x000fe200078ec0ff */
[----:B------:R-:W-:Y:S01]  /*28920*/  STL [R1+0x14], R0 ;  /* 0x0000140001007387 */ /* 0x000fe20000100800 */
[----:B------:R-:W-:Y:S02]  /*28930*/  LOP3.LUT R34, R2, 0x70, RZ, 0xc0, !PT ;  /* 0x0000007002227812 */ /* 0x000fe400078ec0ff */
[----:B------:R-:W-:Y:S01]  /*28940*/  LOP3.LUT R2, R5, 0x70, R2, 0xf8, !PT ;  /* 0x0000007005027812 */ /* 0x000fe200078ef802 */
[----:B------:R0:W-:Y:S01]  /*28950*/  STL [R1+0x10], R4 ;  /* 0x0000100401007387 */ /* 0x0001e20000100800 */
[----:B------:R-:W-:Y:S01]  /*28960*/  IMAD.IADD R2, R16, 0x1, R8 ;  /* 0x0000000110027824 */ /* 0x000fe200078e0208 */
[----:B------:R-:W-:-:S02]  /*28970*/  LOP3.LUT R37, R22, 0x2000, RZ, 0xfc, !PT ;  /* 0x0000200016257812 */ /* 0x000fc400078efcff */
[----:B------:R1:W-:Y:S01]  /*28980*/  STL [R1+0x18], R3 ;  /* 0x0000180301007387 */ /* 0x0003e20000100800 */
[C---:B0-----:R-:W-:Y:S02]  /*28990*/  IMAD.IADD R4, R0.reuse, 0x1, R3 ;  /* 0x0000000100047824 */ /* 0x041fe400078e0203 */
[----:B------:R-:W-:Y:S01]  /*289a0*/  IMAD.IADD R0, R0, 0x1, R19 ;  /* 0x0000000100007824 */ /* 0x000fe200078e0213 */
[----:B-1----:R-:W-:Y:S02]  /*289b0*/  LOP3.LUT R3, R34, 0x80, RZ, 0xfc, !PT ;  /* 0x0000008022037812 */ /* 0x002fe400078efcff */
[----:B------:R0:W-:Y:S04]  /*289c0*/  STL [R1+0x1c], R4 ;  /* 0x00001c0401007387 */ /* 0x0001e80000100800 */
[----:B------:R0:W-:Y:S04]  /*289d0*/  STL [R1+0x28], R2 ;  /* 0x0000280201007387 */ /* 0x0001e80000100800 */
[----:B------:R0:W-:Y:S02]  /*289e0*/  STL [R1+0x24], R0 ;  /* 0x0000240001007387 */ /* 0x0001e40000100800 */
.L_x_3420:
[----:B-1----:R-:W1:Y:S02]  /*289f0*/  LDC.64 R24, c[0x0][0xc88] ;  /* 0x00032200ff187b82 */ /* 0x002e640000000a00 */
        /* <DEDUP_REMOVED lines=10> */
[----:B0-2---:R-:W-:-:S11]  /*28aa0*/  SHF.R.S32.HI R0, RZ, 0x1f, R24 ;  /* 0x0000001fff007819 */ /* 0x005fd60000011418 */
[C---:B------:R-:W-:Y:S01]  /*28ab0*/  @P0 LEA R2, P1, R24.reuse, UR4, 0x2 ;  /* 0x0000000418020c11 */ /* 0x040fe2000f8210ff */
[C---:B------:R-:W-:Y:S01]  /*28ac0*/  IMAD.SHL.U32 R25, R24.reuse, 0x4, RZ ;  /* 0x0000000418197824 */ /* 0x040fe200078e00ff */
[C-C-:B------:R-:W-:Y:S01]  /*28ad0*/  SHF.L.U64.HI R26, R24.reuse, 0x2, R0.reuse ;  /* 0x00000002181a7819 */ /* 0x140fe20000010200 */
[----:B------:R0:W-:Y:S01]  /*28ae0*/  STL [R1+0x34], R0 ;  /* 0x0000340001007387 */ /* 0x0001e20000100800 */
[----:B------:R-:W-:Y:S01]  /*28af0*/  @P0 LEA.HI.X R3, R24, UR5, R0, 0x2, P1 ;  /* 0x0000000518030c11 */ /* 0x000fe200088f1400 */
[----:B------:R-:W-:-:S04]  /*28b00*/  ULDC.64 UR4, c[0x0][0xa00] ;  /* 0x0002800000047ab9 */ /* 0x000fc80000000a00 */
[----:B------:R1:W2:Y:S01]  /*28b10*/  @P0 LDG.E R10, desc[UR42][R2.64] ;  /* 0x0000002a020a0981 */ /* 0x0002a2000c1e1900 */
[----:B------:R-:W-:Y:S02]  /*28b20*/  ISETP.NE.U32.AND P0, PT, RZ, UR4, PT ;  /* 0x00000004ff007c0c */ /* 0x000fe4000bf05070 */
[----:B------:R-:W-:Y:S01]  /*28b30*/  ISETP.NE.U32.AND P2, PT, RZ, UR8, PT ;  /* 0x00000008ff007c0c */ /* 0x000fe2000bf45070 */
[----:B0-----:R-:W-:Y:S01]  /*28b40*/  IMAD.MOV.U32 R0, RZ, RZ, RZ ;  /* 0x000000ffff007224 */ /* 0x001fe200078e00ff */
[----:B------:R-:W-:Y:S02]  /*28b50*/  ISETP.NE.AND.EX P0, PT, RZ, UR5, PT, P0 ;  /* 0x00000005ff007c0c */ /* 0x000fe4000bf05300 */
[----:B------:R-:W-:Y:S02]  /*28b60*/  ISETP.NE.AND.EX P2, PT, RZ, UR9, PT, P2 ;  /* 0x00000009ff007c0c */ /* 0x000fe4000bf45320 */
[----:B------:R-:W-:Y:S02]  /*28b70*/  ISETP.NE.U32.AND P1, PT, RZ, UR6, PT ;  /* 0x00000006ff007c0c */ /* 0x000fe4000bf25070 */
[----:B-1----:R-:W-:-:S02]  /*28b80*/  IADD3 R2, P3, R25, UR4, RZ ;  /* 0x0000000419027c10 */ /* 0x002fc4000ff7e0ff */
[----:B------:R-:W-:Y:S02]  /*28b90*/  ISETP.NE.AND.EX P1, PT, RZ, UR7, PT, P1 ;  /* 0x00000007ff007c0c */ /* 0x000fe4000bf25310 */
[----:B------:R-:W-:Y:S02]  /*28ba0*/  IADD3.X R3, R26, UR5, RZ, P3, !PT ;  /* 0x000000051a037c10 */ /* 0x000fe40009ffe4ff */
[----:B------:R-:W-:-:S03]  /*28bb0*/  IADD3 R4, P4, R25, UR6, RZ ;  /* 0x0000000619047c10 */ /* 0x000fc6000ff9e0ff */
[----:B------:R-:W3:Y:S01]  /*28bc0*/  @P0 LDG.E R6, desc[UR42][R2.64] ;  /* 0x0000002a02060981 */ /* 0x000ee2000c1e1900 */
[----:B------:R-:W-:Y:S01]  /*28bd0*/  ULDC UR4, c[0x0][0x288] ;  /* 0x0000a20000047ab9 */ /* 0x000fe20000000800 */
[----:B------:R-:W-:Y:S01]  /*28be0*/  IADD3.X R5, R26, UR7, RZ, P4, !PT ;  /* 0x000000071a057c10 */ /* 0x000fe2000a7fe4ff */
[----:B------:R-:W-:Y:S01]  /*28bf0*/  IMAD.U32 R8, RZ, RZ, UR4 ;  /* 0x00000004ff087e24 */ /* 0x000fe2000f8e00ff */
[----:B------:R-:W-:-:S03]  /*28c00*/  ULDC.64 UR4, c[0x0][0x418] ;  /* 0x0001060000047ab9 */ /* 0x000fc60000000a00 */
[----:B------:R-:W5:Y:S04]  /*28c10*/  @P1 LDG.E R0, desc[UR42][R4.64] ;  /* 0x0000002a04001981 */ /* 0x000f68000c1e1900 */
[----:B---3--:R0:W-:Y:S02]  /*28c20*/  STL [R1+0x2c], R6 ;  /* 0x00002c0601007387 */ /* 0x0081e40000100800 */
[----:B0-----:R-:W-:-:S04]  /*28c30*/  @P2 IADD3 R6, P3, R25, UR8, RZ ;  /* 0x0000000819062c10 */ /* 0x001fc8000ff7e0ff */
[----:B------:R-:W-:-:S05]  /*28c40*/  @P2 IADD3.X R7, R26, UR9, RZ, P3, !PT ;  /* 0x000000091a072c10 */ /* 0x000fca0009ffe4ff */
[----:B------:R0:W3:Y:S01]  /*28c50*/  @P2 LDG.E R8, desc[UR42][R6.64] ;  /* 0x0000002a06082981 */ /* 0x0000e2000c1e1900 */
        /* <DEDUP_REMOVED lines=8> */
[----:B---3--:R0:W-:Y:S04]  /*28ce0*/  STL [R1+0x30], R8 ;  /* 0x0000300801007387 */ /* 0x0081e80000100800 */
[----:B--2---:R1:W-:Y:S01]  /*28cf0*/  STL [R1+0x8], R10 ;  /* 0x0000080a01007387 */ /* 0x0043e20000100800 */
[----:B------:R-:W-:Y:S01]  /*28d00*/  MOV R9, R8 ;  /* 0x0000000800097202 */ /* 0x000fe20000000f00 */
[----:B0-----:R-:W-:Y:S01]  /*28d10*/  IMAD.U32 R8, RZ, RZ, UR4 ;  /* 0x00000004ff087e24 */ /* 0x001fe2000f8e00ff */
[----:B------:R-:W-:Y:S06]  /*28d20*/  @P2 BRA `(.L_x_3303) ;  /* 0x0000000000142947 */ /* 0x000fec0003800000 */
[----:B------:R-:W-:Y:S05]  /*28d30*/  @!P0 BRA `(.L_x_3303) ;  /* 0x0000000000108947 */ /* 0x000fea0003800000 */
[----:B------:R-:W2:Y:S04]  /*28d40*/  LDG.E R7, desc[UR42][R2.64] ;  /* 0x0000002a02077981 */ /* 0x000ea8000c1e1900 */
[----:B------:R-:W2:Y:S02]  /*28d50*/  LDG.E R2, desc[UR42][R2.64+0x4] ;  /* 0x0000042a02027981 */ /* 0x000ea4000c1e1900 */
[----:B--2---:R-:W-:-:S05]  /*28d60*/  IMAD.IADD R9, R2, 0x1, -R7 ;  /* 0x0000000102097824 */ /* 0x004fca00078e0a07 */
[----:B------:R0:W-:Y:S02]  /*28d70*/  STL [R1+0x30], R9 ;  /* 0x0000300901007387 */ /* 0x0001e40000100800 */
.L_x_3303:
[----:B------:R-:W-:Y:S01]  /*28d80*/  IMAD.MOV.U32 R12, RZ, RZ, R24 ;  /* 0x000000ffff0c7224 */ /* 0x000fe200078e0018 */
[----:B------:R-:W-:Y:S01]  /*28d90*/  ULDC.64 UR4, c[0x0][0xa20] ;  /* 0x0002880000047ab9 */ /* 0x000fe20000000a00 */
[C---:B------:R-:W-:Y:S02]  /*28da0*/  LOP3.LUT R7, R30.reuse, 0xff000000, RZ, 0xc0, !PT ;  /* 0xff0000001e077812 */ /* 0x040fe400078ec0ff */
[----:B------:R-:W-:Y:S01]  /*28db0*/  ISETP.NE.U32.AND P0, PT, RZ, UR4, PT ;  /* 0x00000004ff007c0c */ /* 0x000fe2000bf05070 */
[----:B------:R2:W-:Y:S01]  /*28dc0*/  STL [R1], R12 ;  /* 0x0000000c01007387 */ /* 0x0005e20000100800 */
[----:B------:R-:W-:Y:S02]  /*28dd0*/  SHF.R.U32.HI R7, RZ, 0x8, R7 ;  /* 0x00000008ff077819 */ /* 0x000fe40000011607 */
[----:B------:R-:W-:Y:S02]  /*28de0*/  ISETP.NE.AND.EX P0, PT, RZ, UR5, PT, P0 ;  /* 0x00000005ff007c0c */ /* 0x000fe4000bf05300 */
[----:B------:R-:W-:-:S02]  /*28df0*/  LOP3.LUT R2, R30, 0xff0000, RZ, 0xc0, !PT ;  /* 0x00ff00001e027812 */ /* 0x000fc400078ec0ff */
[----:B------:R-:W-:Y:S02]  /*28e00*/  LOP3.LUT R17, R30, 0xffff, RZ, 0xc0, !PT ;  /* 0x0000ffff1e117812 */ /* 0x000fe400078ec0ff */
[----:B------:R-:W-:-:S07]  /*28e10*/  LEA.HI R7, R2, R7, RZ, 0x10 ;  /* 0x0000000702077211 */ /* 0x000fce00078f80ff */
[----:B--2---:R-:W-:Y:S05]  /*28e20*/  @!P0 BRA `(.L_x_3304) ;  /* 0x0000000000108947 */ /* 0x004fea0003800000 */
[----:B------:R-:W-:-:S04]  /*28e30*/  IADD3 R2, P0, R25, UR4, RZ ;  /* 0x0000000419027c10 */ /* 0x000fc8000ff1e0ff */
[----:B------:R-:W-:-:S05]  /*28e40*/  IADD3.X R3, R26, UR5, RZ, P0, !PT ;  /* 0x000000051a037c10 */ /* 0x000fca00087fe4ff */
[----:B------:R2:W5:Y:S01]  /*28e50*/  LDG.E R8, desc[UR42][R2.64] ;  /* 0x0000002a02087981 */ /* 0x000562000c1e1900 */
[----:B------:R-:W-:Y:S05]  /*28e60*/  BRA `(.L_x_3305) ;  /* 0x0000000000247947 */ /* 0x000fea0003800000 */
.L_x_3304:
[----:B------:R-:W-:Y:S02]  /*28e70*/  ULDC.64 UR4, c[0x0][0xa08] ;  /* 0x0002820000047ab9 */ /* 0x000fe40000000a00 */
[----:B------:R-:W-:-:S04]  /*28e80*/  ISETP.NE.U32.AND P0, PT, RZ, UR4, PT ;  /* 0x00000004ff007c0c */ /* 0x000fc8000bf05070 */
[----:B------:R-:W-:-:S13]  /*28e90*/  ISETP.NE.AND.EX P0, PT, RZ, UR5, PT, P0 ;  /* 0x00000005ff007c0c */ /* 0x000fda000bf05300 */
[----:B------:R-:W-:Y:S05]  /*28ea0*/  @!P0 BRA `(.L_x_3305) ;  /* 0x0000000000148947 */ /* 0x000fea0003800000 */
[----:B------:R-:W2:Y:S02]  /*28eb0*/  LDC.64 R2, c[0x0][0xa08] ;  /* 0x00028200ff027b82 */ /* 0x000ea40000000a00 */
[----:B--2---:R-:W-:-:S05]  /*28ec0*/  IMAD.WIDE R2, R12, 0x4, R2 ;  /* 0x000000040c027825 */ /* 0x004fca00078e0202 */
[----:B------:R-:W2:Y:S04]  /*28ed0*/  LDG.E R8, desc[UR42][R2.64] ;  /* 0x0000002a02087981 */ /* 0x000ea8000c1e1900 */
[----:B------:R-:W2:Y:S02]  /*28ee0*/  LDG.E R2, desc[UR42][R2.64+0x4] ;  /* 0x0000042a02027981 */ /* 0x000ea4000c1e1900 */
[----:B--2---:R-:W-:-:S07]  /*28ef0*/  IMAD.IADD R8, R2, 0x1, -R8 ;  /* 0x0000000102087824 */ /* 0x004fce00078e0a08 */
.L_x_3305:
[----:B--2---:R-:W2:Y:S01]  /*28f00*/  @P1 LDG.E R2, desc[UR42][R4.64] ;  /* 0x0000002a04021981 */ /* 0x004ea2000c1e1900 */
[----:B------:R-:W3:Y:S03]  /*28f10*/  LDC R3, c[0x0][0x448] ;  /* 0x00011200ff037b82 */ /* 0x000ee60000000800 */
[----:B------:R4:W2:Y:S01]  /*28f20*/  @P1 LDG.E R4, desc[UR42][R4.64+0x4] ;  /* 0x0000042a04041981 */ /* 0x0008a2000c1e1900 */
[----:B------:R-:W-:Y:S01]  /*28f30*/  BSSY B0, `(.L_x_3306) ;  /* 0x0000037000007945 */ /* 0x000fe20003800000 */
[----:B------:R-:W-:Y:S02]  /*28f40*/  LOP3.LUT R21, R7, 0xff, RZ, 0xc0, !PT ;  /* 0x000000ff07157812 */ /* 0x000fe400078ec0ff */
[----:B---3--:R-:W-:-:S13]  /*28f50*/  ISETP.NE.AND P0, PT, R3, 0x1, PT ;  /* 0x000000010300780c */ /* 0x008fda0003f05270 */
[----:B------:R-:W3:Y:S08]  /*28f60*/  @P0 LDC R3, c[0x0][0x44c] ;  /* 0x00011300ff030b82 */ /* 0x000ef00000000800 */
[----:B----4-:R-:W4:Y:S01]  /*28f70*/  @P0 LDC R5, c[0x0][0x450] ;  /* 0x00011400ff050b82 */ /* 0x010f220000000800 */
[----:B--2---:R-:W-:Y:S02]  /*28f80*/  @P1 IMAD.IADD R6, R4, 0x1, -R2 ;  /* 0x0000000104061824 */ /* 0x004fe400078e0a02 */
[----:B------:R-:W-:-:S04]  /*28f90*/  IMAD.SHL.U32 R2, R29, 0x80, RZ ;  /* 0x000000801d027824 */ /* 0x000fc800078e00ff */
[----:B------:R-:W-:-:S04]  /*28fa0*/  VIADD R2, R2, 0x7f ;  /* 0x0000007f02027836 */ /* 0x000fc80000000000 */
[----:B---3--:R-:W-:-:S05]  /*28fb0*/  @P0 IMAD.HI.U32 R3, R2, R3, RZ ;  /* 0x0000000302030227 */ /* 0x008fca00078e00ff */
[----:B----4-:R-:W-:Y:S01]  /*28fc0*/  @P0 SHF.R.U32.HI R2, RZ, R5, R3 ;  /* 0x00000005ff020219 */ /* 0x010fe20000011603 */
[----:B-----5:R-:W-:-:S05]  /*28fd0*/  IMAD.IADD R5, R8, 0x1, -R10 ;  /* 0x0000000108057824 */ /* 0x020fca00078e0a0a */
[----:B------:R-:W-:-:S04]  /*28fe0*/  IADD3 R27, R5, R6, RZ ;  /* 0x00000006051b7210 */ /* 0x000fc80007ffe0ff */
[C---:B------:R-:W-:Y:S01]  /*28ff0*/  IADD3 R18, R27.reuse, 0x80, -R9 ;  /* 0x000000801b127810 */ /* 0x040fe20007ffe809 */
[----:B------:R-:W-:-:S04]  /*29000*/  VIADD R3, R27, 0x7f ;  /* 0x0000007f1b037836 */ /* 0x000fc80000000000 */
[----:B------:R-:W-:Y:S01]  /*29010*/  IMAD.IADD R2, R18, 0x1, R2 ;  /* 0x0000000112027824 */ /* 0x000fe200078e0202 */
[----:B------:R-:W-:-:S04]  /*29020*/  SHF.R.S32.HI R4, RZ, 0x1f, R3 ;  /* 0x0000001fff047819 */ /* 0x000fc80000011403 */
[----:B------:R-:W-:Y:S02]  /*29030*/  LEA.HI R4, R4, R3, RZ, 0x7 ;  /* 0x0000000304047211 */ /* 0x000fe400078f38ff */
[----:B------:R-:W-:Y:S02]  /*29040*/  SHF.R.S32.HI R3, RZ, 0x1f, R2 ;  /* 0x0000001fff037819 */ /* 0x000fe40000011402 */
[----:B------:R-:W-:Y:S02]  /*29050*/  SHF.R.S32.HI R20, RZ, 0x7, R4 ;  /* 0x00000007ff147819 */ /* 0x000fe40000011404 */
[----:B------:R-:W-:Y:S01]  /*29060*/  LEA.HI R3, R3, R2, RZ, 0x7 ;  /* 0x0000000203037211 */ /* 0x000fe200078f38ff */
[----:B------:R-:W-:Y:S01]  /*29070*/  IMAD.MOV.U32 R2, RZ, RZ, RZ ;  /* 0x000000ffff027224 */ /* 0x000fe200078e00ff */
[----:B------:R-:W-:Y:S02]  /*29080*/  SHF.R.U32.HI R4, RZ, 0x10, R7 ;  /* 0x00000010ff047819 */ /* 0x000fe40000011607 */
[----:B------:R-:W-:-:S04]  /*29090*/  SHF.R.S32.HI R3, RZ, 0x7, R3 ;  /* 0x00000007ff037819 */ /* 0x000fc80000011403 */
[----:B------:R-:W-:-:S04]  /*290a0*/  VIMNMX R8, R20, R3, PT ;  /* 0x0000000314087248 */ /* 0x000fc80003fe0100 */
[----:B------:R-:W-:-:S13]  /*290b0*/  ISETP.GE.AND P0, PT, R8, 0x1, PT ;  /* 0x000000010800780c */ /* 0x000fda0003f06270 */
[----:B------:R-:W-:Y:S05]  /*290c0*/  @!P0 BRA `(.L_x_3307) ;  /* 0x0000000000748947 */ /* 0x000fea0003800000 */
[----:B------:R-:W-:Y:S01]  /*290d0*/  ISETP.NE.AND P0, PT, R4, RZ, PT ;  /* 0x000000ff0400720c */ /* 0x000fe20003f05270 */
[----:B------:R-:W-:-:S03]  /*290e0*/  ULDC UR4, c[0x0][0x9f0] ;  /* 0x00027c0000047ab9 */ /* 0x000fc60000000800 */
[----:B------:R-:W-:-:S04]  /*290f0*/  SEL R7, R4, UR4, P0 ;  /* 0x0000000404077c07 */ /* 0x000fc80008000000 */
[----:B0-----:R-:W-:Y:S02]  /*29100*/  IABS R9, R7 ;  /* 0x0000000700097213 */ /* 0x001fe40000000000 */
[----:B-1----:R-:W-:Y:S02]  /*29110*/  IADD3 R10, R7, -0x1, R8 ;  /* 0xffffffff070a7810 */ /* 0x002fe40007ffe008 */
        /* <DEDUP_REMOVED lines=23> */
[----:B------:R-:W-:-:S07]  /*29290*/  @!P2 LOP3.LUT R2, RZ, R7, RZ, 0x33, !PT ;  /* 0x00000007ff02a212 */ /* 0x000fce00078e33ff */
.L_x_3307:
[----:B------:R-:W-:Y:S05]  /*292a0*/  BSYNC B0 ;  /* 0x0000000000007941 */ /* 0x000fea0003800000 */
.L_x_3306:
[-C--:B------:R-:W-:Y:S01]  /*292b0*/  IMAD R3, R21, R2.reuse, RZ ;  /* 0x0000000215037224 */ /* 0x080fe200078e02ff */
        /* <DEDUP_REMOVED lines=19> */
[----:B------:R-:W2:Y:S02]  /*293f0*/  S2R R6, SR_TID.X ;  /* 0x0000000000067919 */ /* 0x000ea40000002100 */
[----:B--2---:R-:W-:-:S04]  /*29400*/  SHF.R.U32.HI R6, RZ, 0x5, R6 ;  /* 0x00000005ff067819 */ /* 0x004fc80000011606 */
[----:B------:R-:W-:-:S05]  /*29410*/  LOP3.LUT R6, R6, 0x3, RZ, 0xc0, !PT ;  /* 0x0000000306067812 */ /* 0x000fca00078ec0ff */
[----:B------:R2:W3:Y:S02]  /*29420*/  SHFL.IDX PT, R14, R6, RZ, 0x1f ;  /* 0x00001fff060e7589 */ /* 0x0004e400000e0000 */
.L_x_3705:
[----:B---3--:R-:W-:Y:S02]  /*29430*/  ISETP.NE.AND P0, PT, R14, RZ, PT ;  /* 0x000000ff0e00720c */ /* 0x008fe40003f05270 */
[----:B------:R-:W-:-:S11]  /*29440*/  PLOP3.LUT P6, PT, PT, PT, PT, 0x8, 0x0 ;  /* 0x000000000000781c */ /* 0x000fd60003fce170 */
[----:B------:R-:W-:Y:S05]  /*29450*/  @P0 BRA `(.L_x_3311) ;  /* 0x00000000000c0947 */ /* 0x000fea0003800000 */
[----:B------:R-:W-:-:S03]  /*29460*/  UMOV UR4, 0xffffffff ;  /* 0xffffffff00047882 */ /* 0x000fc60000000000 */
[----:B------:R-:W-:Y:S05]  /*29470*/  BRA.DIV UR4, `(.L_x_3312) ;  /* 0x000000de04ac7947 */ /* 0x000fea000b800000 */
[----:B------:R-:W-:-:S13]  /*29480*/  ELECT P6, URZ, PT ;  /* 0x00000000003f782f */ /* 0x000fda00038c0000 */
.L_x_3311:
[----:B--2---:R-:W2:Y:S01]  /*29490*/  LDL R6, [R1+0x38] ;  /* 0x0000380001067983 */ /* 0x004ea20000100800 */
[----:B------:R-:W-:Y:S01]  /*294a0*/  BSSY B1, `(.L_x_3313) ;  /* 0x0000008000017945 */ /* 0x000fe20003800000 */
[----:B--2---:R-:W-:-:S05]  /*294b0*/  VIADD R6, R6, 0x1 ;  /* 0x0000000106067836 */ /* 0x004fca0000000000 */
[----:B------:R-:W-:-:S04]  /*294c0*/  LEA.HI R7, R6, R6, RZ, 0x1 ;  /* 0x0000000606077211 */ /* 0x000fc800078f08ff */
[----:B------:R-:W-:-:S05]  /*294d0*/  LOP3.LUT R7, R7, 0xfffffffe, RZ, 0xc0, !PT ;  /* 0xfffffffe07077812 */ /* 0x000fca00078ec0ff */
[----:B------:R-:W-:-:S05]  /*294e0*/  IMAD.IADD R6, R6, 0x1, -R7 ;  /* 0x0000000106067824 */ /* 0x000fca00078e0a07 */
[----:B------:R-:W-:-:S04]  /*294f0*/  SHF.L.U32 R6, R6, 0x1f, RZ ;  /* 0x0000001f06067819 */ /* 0x000fc800000006ff */
[----:B------:R-:W2:Y:S02]  /*29500*/  SYNCS.PHASECHK.TRANS64.TRYWAIT P0, [R16+URZ+0x38820], R6 ;  /* 0x03882006100075a7 */ /* 0x000ea4000800017f */
[----:B--2---:R-:W-:Y:S05]  /*29510*/  @!P0 BRA `(.L_x_3314) ;  /* 0x000000dc00a48947 */ /* 0x004fea0003800000 */
.L_x_3708:
[----:B------:R-:W-:Y:S05]  /*29520*/  BSYNC B1 ;  /* 0x0000000000017941 */ /* 0x000fea0003800000 */
.L_x_3313:
[----:B------:R-:W-:Y:S04]  /*29530*/  BSSY B1, `(.L_x_3315) ;  /* 0x000006c000017945 */ /* 0x000fe80003800000 */
[----:B------:R-:W-:Y:S05]  /*29540*/  @!P6 BRA `(.L_x_3316) ;  /* 0x0000000400a8e947 */ /* 0x000fea0003800000 */
[----:B0-----:R-:W-:Y:S01]  /*29550*/  IMAD R9, R33, 0x8, R16 ;  /* 0x0000000821097824 */ /* 0x001fe200078e0210 */
[----:B------:R-:W-:Y:S01]  /*29560*/  SHF.L.U32 R11, R36, 0x1f, RZ ;  /* 0x0000001f240b7819 */ /* 0x000fe200000006ff */
[----:B------:R-:W0:Y:S01]  /*29570*/  S2R R7, SR_TID.X ;  /* 0x0000000000077919 */ /* 0x000e220000002100 */
[----:B------:R-:W-:Y:S02]  /*29580*/  BSSY B2, `(.L_x_3317) ;  /* 0x0000005000027945 */ /* 0x000fe40003800000 */
[----:B------:R-:W3:Y:S01]  /*29590*/  SYNCS.PHASECHK.TRANS64.TRYWAIT P0, [R9+URZ+0x388a0], R11 ;  /* 0x0388a00b090075a7 */ /* 0x000ee2000800017f */
[----:B0-----:R-:W-:-:S04]  /*295a0*/  LOP3.LUT R7, R7, 0x7f, RZ, 0xc0, !PT ;  /* 0x0000007f07077812 */ /* 0x001fc800078ec0ff */
[----:B------:R-:W-:Y:S01]  /*295b0*/  ISETP.NE.AND P1, PT, R7, RZ, PT ;  /* 0x000000ff0700720c */ /* 0x000fe20003f25270 */
[----:B---3--:R-:W-:-:S12]  /*295c0*/  @!P0 BRA `(.L_x_3318) ;  /* 0x000000dc008c8947 */ /* 0x008fd80003800000 */
.L_x_3709:
[----:B------:R-:W-:Y:S05]  /*295d0*/  BSYNC B2 ;  /* 0x0000000000027941 */ /* 0x000fea0003800000 */
.L_x_3317:
[----:B------:R-:W-:Y:S04]  /*295e0*/  BSSY B2, `(.L_x_3319) ;  /* 0x0000009000027945 */ /* 0x000fe80003800000 */
[----:B------:R-:W-:Y:S05]  /*295f0*/  @P1 BRA `(.L_x_3320) ;  /* 0x00000000001c1947 */ /* 0x000fea0003800000 */
[----:B--2---:R-:W2:Y:S02]  /*29600*/  S2R R6, SR_TID.X ;  /* 0x0000000000067919 */ /* 0x004ea40000002100 */
[----:B--2---:R-:W-:Y:S02]  /*29610*/  LOP3.LUT R7, R6, 0x1f, RZ, 0xc0, !PT ;  /* 0x0000001f06077812 */ /* 0x004fe400078ec0ff */
[----:B------:R-:W-:Y:S02]  /*29620*/  MOV R6, 0x8000 ;  /* 0x0000800000067802 */ /* 0x000fe40000000f00 */
[----:B------:R-:W-:Y:S02]  /*29630*/  ISETP.NE.AND P0, PT, R7, RZ, PT ;  /* 0x000000ff0700720c */ /* 0x000fe40003f05270 */
[----:B------:R3:W-:Y:S11]  /*29640*/  SYNCS.ARRIVE.TRANS64 RZ, [R9+URZ+0x38890], R6 ;  /* 0x0388900609ff79a7 */ /* 0x0007f6000800003f */
[----:B---3--:R-:W-:Y:S05]  /*29650*/  @!P0 BRA `(.L_x_3320) ;  /* 0x0000000000048947 */ /* 0x008fea0003800000 */
[----:B------:R-:W-:Y:S01]  /*29660*/  BPT.TRAP 0x1 ;  /* 0x000000040000795c */ /* 0x000fe20000300000 */
.L_x_3320:
[----:B------:R-:W-:Y:S05]  /*29670*/  BSYNC B2 ;  /* 0x0000000000027941 */ /* 0x000fea0003800000 */
.L_x_3319:
        /* <DEDUP_REMOVED lines=8> */
[----:B--2---:R-:W-:Y:S01]  /*29700*/  VIADD R6, R9, 0x38890 ;  /* 0x0003889009067836 */ /* 0x004fe20000000000 */
[----:B------:R-:W-:Y:S01]  /*29710*/  UMOV UR6, 0x0 ;  /* 0x0000000000067882 */ /* 0x000fe20000000000 */
[----:B-1----:R-:W-:Y:S01]  /*29720*/  VIADD R10, R8, 0x28400 ;  /* 0x00028400080a7836 */ /* 0x002fe20000000000 */
[----:B------:R-:W-:-:S09]  /*29730*/  UMOV UR7, 0x12f00000 ;  /* 0x12f0000000077882 */ /* 0x000fd20000000000 */
.L_x_3321:
        /* <DEDUP_REMOVED lines=10> */
[----:B------:R-:W-:Y:S01]  /*297e0*/  IMAD.MOV.U32 R12, RZ, RZ, 0x80 ;  /* 0x00000080ff0c7424 */ /* 0x000fe200078e00ff */
[----:B------:R-:W-:Y:S01]  /*297f0*/  PLOP3.LUT P0, PT, PT, PT, PT, 0x80, 0x0 ;  /* 0x000000000000781c */ /* 0x000fe20003f0f070 */
[----:B------:R-:W-:Y:S01]  /*29800*/  VIADD R10, R8, 0x2c400 ;  /* 0x0002c400080a7836 */ /* 0x000fe20000000000 */
[----:B------:R-:W-:Y:S01]  /*29810*/  UMOV UR6, 0x0 ;  /* 0x0000000000067882 */ /* 0x000fe20000000000 */
[----:B------:R-:W-:Y:S01]  /*29820*/  UMOV UR7, 0x12f00000 ;  /* 0x12f0000000077882 */ /* 0x000fe20000000000 */
[----:B------:R-:W-:-:S15]  /*29830*/  R2UR UR10, R12 ;  /* 0x000000000c0a72ca */ /* 0x000fde00000e0000 */
.L_x_3322:
        /* <DEDUP_REMOVED lines=10> */
[----:B------:R-:W1:Y:S01]  /*298e0*/  SYNCS.PHASECHK.TRANS64.TRYWAIT P0, [R9+URZ+0x388c0], R11 ;  /* 0x0388c00b090075a7 */ /* 0x000e62000800017f */
[----:B------:R-:W-:Y:S04]  /*298f0*/  BSSY B2, `(.L_x_3323) ;  /* 0x0000002000027945 */ /* 0x000fe80003800000 */
[----:B-1----:R-:W-:Y:S05]  /*29900*/  @!P0 BRA `(.L_x_3324) ;  /* 0x000000d800d08947 */ /* 0x002fea0003800000 */
.L_x_3710:
[----:B------:R-:W-:Y:S05]  /*29910*/  BSYNC B2 ;  /* 0x0000000000027941 */ /* 0x000fea0003800000 */
.L_x_3323:
[----:B------:R-:W-:Y:S01]  /*29920*/  BSSY B2, `(.L_x_3325) ;  /* 0x000000b000027945 */ /* 0x000fe20003800000 */
[----:B------:R-:W-:Y:S01]  /*29930*/  IMAD.MOV.U32 R10, RZ, RZ, 0x0 ;  /* 0x00000000ff0a7424 */ /* 0x000fe200078e00ff */
[----:B01----:R-:W-:Y:S02]  /*29940*/  MOV R11, 0x12f00000 ;  /* 0x12f00000000b7802 */ /* 0x003fe40000000f00 */
[----:B------:R-:W-:Y:S05]  /*29950*/  @P1 BRA `(.L_x_3326) ;  /* 0x00000000001c1947 */ /* 0x000fea0003800000 */
[----:B------:R-:W0:Y:S02]  /*29960*/  S2R R6, SR_TID.X ;  /* 0x0000000000067919 */ /* 0x000e240000002100 */
[----:B0-----:R-:W-:Y:S01]  /*29970*/  LOP3.LUT R14, R6, 0x1f, RZ, 0xc0, !PT ;  /* 0x0000001f060e7812 */ /* 0x001fe200078ec0ff */
[----:B------:R-:W-:-:S03]  /*29980*/  IMAD.MOV.U32 R6, RZ, RZ, 0x8000 ;  /* 0x00008000ff067424 */ /* 0x000fc600078e00ff */
[----:B------:R-:W-:Y:S01]  /*29990*/  ISETP.NE.AND P0, PT, R14, RZ, PT ;  /* 0x000000ff0e00720c */ /* 0x000fe20003f05270 */
[----:B------:R0:W-:-:S12]  /*299a0*/  SYNCS.ARRIVE.TRANS64 RZ, [R9+URZ+0x388b0], R6 ;  /* 0x0388b00609ff79a7 */ /* 0x0001d8000800003f */
[----:B0-----:R-:W-:Y:S05]  /*299b0*/  @!P0 BRA `(.L_x_3326) ;  /* 0x0000000000048947 */ /* 0x001fea0003800000 */
[----:B------:R-:W-:Y:S01]  /*299c0*/  BPT.TRAP 0x1 ;  /* 0x000000040000795c */ /* 0x000fe20000300000 */
.L_x_3326:
[----:B------:R-:W-:Y:S05]  /*299d0*/  BSYNC B2 ;  /* 0x0000000000027941 */ /* 0x000fea0003800000 */
.L_x_3325:
        /* <DEDUP_REMOVED lines=8> */
.L_x_3327:
        /* <DEDUP_REMOVED lines=15> */
.L_x_3328:
        /* <DEDUP_REMOVED lines=9> */
[----:B---3--:R-:W-:Y:S05]  /*29be0*/  @P0 BRA.U.ANY `(.L_x_3328) ;  /* 0xfffffffd00d80947 */ /* 0x008fea000393ffff */
.L_x_3316:
[----:B------:R-:W-:Y:S05]  /*29bf0*/  BSYNC B1 ;  /* 0x0000000000017941 */ /* 0x000fea0003800000 */
.L_x_3315:
[----:B-1----:R-:W-:Y:S01]  /*29c00*/  VIADD R10, R5, 0xfffffffe ;  /* 0xfffffffe050a7836 */ /* 0x002fe20000000000 */
        /* <DEDUP_REMOVED lines=8> */
.L_x_3343:
[----:B------:R-:W-:Y:S05]  /*29c90*/  YIELD ;  /* 0x0000000000007946 */ /* 0x000fea0003800000 */
[----:B------:R-:W-:Y:S04]  /*29ca0*/  BSSY B1, `(.L_x_3329) ;  /* 0x000006b000017945 */ /* 0x000fe80003800000 */
[----:B------:R-:W-:Y:S05]  /*29cb0*/  @!P6 BRA `(.L_x_3330) ;  /* 0x0000000400a4e947 */ /* 0x000fea0003800000 */
[----:B0-----:R-:W-:Y:S01]  /*29cc0*/  IMAD R9, R33, 0x8, R16 ;  /* 0x0000000821097824 */ /* 0x001fe200078e0210 */
[----:B------:R-:W-:Y:S01]  /*29cd0*/  SHF.L.U32 R8, R36, 0x1f, RZ ;  /* 0x0000001f24087819 */ /* 0x000fe200000006ff */
[----:B------:R-:W0:Y:S01]  /*29ce0*/  S2R R5, SR_TID.X ;  /* 0x0000000000057919 */ /* 0x000e220000002100 */
[----:B------:R-:W-:Y:S02]  /*29cf0*/  BSSY B2, `(.L_x_3331) ;  /* 0x0000005000027945 */ /* 0x000fe40003800000 */
[----:B------:R-:W1:Y:S01]  /*29d00*/  SYNCS.PHASECHK.TRANS64.TRYWAIT P1, [R9+URZ+0x388a0], R8 ;  /* 0x0388a008090075a7 */ /* 0x000e62000802017f */
[----:B0-----:R-:W-:-:S04]  /*29d10*/  LOP3.LUT R5, R5, 0x7f, RZ, 0xc0, !PT ;  /* 0x0000007f05057812 */ /* 0x001fc800078ec0ff */
[----:B------:R-:W-:Y:S01]  /*29d20*/  ISETP.NE.AND P2, PT, R5, RZ, PT ;  /* 0x000000ff0500720c */ /* 0x000fe20003f45270 */
[----:B-1----:R-:W-:-:S12]  /*29d30*/  @!P1 BRA `(.L_x_3332) ;  /* 0x000000d400d89947 */ /* 0x002fd80003800000 */
.L_x_3711:
[----:B------:R-:W-:Y:S05]  /*29d40*/  BSYNC B2 ;  /* 0x0000000000027941 */ /* 0x000fea0003800000 */
.L_x_3331:
[----:B------:R-:W-:Y:S04]  /*29d50*/  BSSY B2, `(.L_x_3333) ;  /* 0x0000009000027945 */ /* 0x000fe80003800000 */
[----:B------:R-:W-:Y:S05]  /*29d60*/  @P2 BRA `(.L_x_3334) ;  /* 0x00000000001c2947 */ /* 0x000fea0003800000 */
[----:B------:R-:W2:Y:S02]  /*29d70*/  S2R R5, SR_TID.X ;  /* 0x0000000000057919 */ /* 0x000ea40000002100 */
[----:B--2---:R-:W-:Y:S01]  /*29d80*/  LOP3.LUT R6, R5, 0x1f, RZ, 0xc0, !PT ;  /* 0x0000001f05067812 */ /* 0x004fe200078ec0ff */
[----:B------:R-:W-:-:S03]  /*29d90*/  IMAD.MOV.U32 R5, RZ, RZ, 0x8000 ;  /* 0x00008000ff057424 */ /* 0x000fc600078e00ff */
[----:B------:R-:W-:Y:S01]  /*29da0*/  ISETP.NE.AND P1, PT, R6, RZ, PT ;  /* 0x000000ff0600720c */ /* 0x000fe20003f25270 */
[----:B------:R1:W-:-:S12]  /*29db0*/  SYNCS.ARRIVE.TRANS64 RZ, [R9+URZ+0x38890], R5 ;  /* 0x0388900509ff79a7 */ /* 0x0003d8000800003f */
[----:B-1----:R-:W-:Y:S05]  /*29dc0*/  @!P1 BRA `(.L_x_3334) ;  /* 0x0000000000049947 */ /* 0x002fea0003800000 */
[----:B------:R-:W-:Y:S01]  /*29dd0*/  BPT.TRAP 0x1 ;  /* 0x000000040000795c */ /* 0x000fe20000300000 */
.L_x_3334:
[----:B------:R-:W-:Y:S05]  /*29de0*/  BSYNC B2 ;  /* 0x0000000000027941 */ /* 0x000fea0003800000 */
.L_x_3333:
[----:B------:R-:W-:Y:S01]  /*29df0*/  IMAD.MOV.U32 R14, RZ, RZ, RZ ;  /* 0x000000ffff0e7224 */ /* 0x000fe200078e00ff */
[----:B------:R-:W-:Y:S01]  /*29e00*/  LEA R7, R33, R16, 0xf ;  /* 0x0000001021077211 */ /* 0x000fe200078e78ff */
[----:B------:R-:W-:Y:S01]  /*29e10*/  UIADD3 UR4, UP0, UR40, 0x570, URZ ;  /* 0x0000057028047890 */ /* 0x000fe2000ff1e03f */
[----:B------:R-:W-:Y:S01]  /*29e20*/  PLOP3.LUT P1, PT, PT, PT, PT, 0x80, 0x0 ;  /* 0x000000000000781c */ /* 0x000fe20003f2f070 */
[----:B--2---:R-:W-:Y:S01]  /*29e30*/  IMAD R6, R10, 0x80, R0 ;  /* 0x000000800a067824 */ /* 0x004fe200078e0200 */
[----:B------:R-:W-:Y:S01]  /*29e40*/  R2UR UR10, R14 ;  /* 0x000000000e0a72ca */ /* 0x000fe200000e0000 */
[----:B------:R-:W-:Y:S01]  /*29e50*/  VIADD R5, R9, 0x38890 ;  /* 0x0003889009057836 */ /* 0x000fe20000000000 */
[----:B------:R-:W-:Y:S01]  /*29e60*/  UIADD3.X UR5, URZ, UR41, URZ, UP0, !UPT ;  /* 0x000000293f057290 */ /* 0x000fe200087fe43f */
[----:B------:R-:W-:Y:S01]  /*29e70*/  VIADD R11, R7, 0x28400 ;  /* 0x00028400070b7836 */ /* 0x000fe20000000000 */
[----:B------:R-:W-:Y:S01]  /*29e80*/  UMOV UR6, 0x0 ;  /* 0x0000000000067882 */ /* 0x000fe20000000000 */
[----:B------:R-:W-:-:S10]  /*29e90*/  UMOV UR7, 0x12f00000 ;  /* 0x12f0000000077882 */ /* 0x000fd40000000000 */
.L_x_3335:
        /* <DEDUP_REMOVED lines=16> */
.L_x_3336:
        /* <DEDUP_REMOVED lines=13> */
.L_x_3712:
[----:B------:R-:W-:Y:S05]  /*2a070*/  BSYNC B2 ;  /* 0x0000000000027941 */ /* 0x000fea0003800000 */
.L_x_3337:
        /* <DEDUP_REMOVED lines=11> */
.L_x_3340:
[----:B------:R-:W-:Y:S05]  /*2a130*/  BSYNC B2 ;  /* 0x0000000000027941 */ /* 0x000fea0003800000 */
.L_x_3339:
[----:B------:R-:W-:Y:S01]  /*2a140*/  R2UR UR10, R14 ;  /* 0x000000000e0a72ca */ /* 0x000fe200000e0000 */
[----:B------:R-:W-:Y:S01]  /*2a150*/  UIADD3 UR4, UP0, UR40, 0x670, URZ ;  /* 0x0000067028047890 */ /* 0x000fe2000ff1e03f */
[----:B------:R-:W-:Y:S01]  /*2a160*/  R2UR UR6, R12 ;  /* 0x000000000c0672ca */ /* 0x000fe200000e0000 */
[----:B01----:R-:W-:Y:S01]  /*2a170*/  VIADD R9, R9, 0x388b0 ;  /* 0x000388b009097836 */ /* 0x003fe20000000000 */
[----:B------:R-:W-:Y:S01]  /*2a180*/  R2UR UR7, R13 ;  /* 0x000000000d0772ca */ /* 0x000fe200000e0000 */
[----:B------:R-:W-:Y:S01]  /*2a190*/  UIADD3.X UR5, URZ, UR41, URZ, UP0, !UPT ;  /* 0x000000293f057290 */ /* 0x000fe200087fe43f */
[----:B------:R-:W-:Y:S02]  /*2a1a0*/  PLOP3.LUT P1, PT, PT, PT, PT, 0x80, 0x0 ;  /* 0x000000000000781c */ /* 0x000fe40003f2f070 */
[----:B------:R-:W-:-:S11]  /*2a1b0*/  IADD3 R5, R7, 0x10400, RZ ;  /* 0x0001040007057810 */ /* 0x000fd60007ffe0ff */
.L_x_3341:
        /* <DEDUP_REMOVED lines=15> */
.L_x_3342:
        /* <DEDUP_REMOVED lines=10> */
.L_x_3330:
[----:B------:R-:W-:Y:S05]  /*2a350*/  BSYNC B1 ;  /* 0x0000000000017941 */ /* 0x000fea0003800000 */
.L_x_3329:
[C---:B------:R-:W-:Y:S01]  /*2a360*/  ISETP.GT.AND P2, PT, R10.reuse, R3, PT ;  /* 0x000000030a00720c */ /* 0x040fe20003f44270 */
[----:B------:R-:W-:Y:S02]  /*2a370*/  VIADD R33, R33, 0x1 ;  /* 0x0000000121217836 */ /* 0x000fe40000000000 */
[----:B------:R-:W-:-:S03]  /*2a380*/  VIADD R10, R10, 0xffffffff ;  /* 0xffffffff0a0a7836 */ /* 0x000fc60000000000 */
[----:B------:R-:W-:-:S04]  /*2a390*/  ISETP.NE.AND P1, PT, R33, 0x2, PT ;  /* 0x000000022100780c */ /* 0x000fc80003f25270 */
[----:B------:R-:W-:Y:S02]  /*2a3a0*/  SEL R5, RZ, 0x1, P1 ;  /* 0x00000001ff057807 */ /* 0x000fe40000800000 */
[----:B------:R-:W-:Y:S02]  /*2a3b0*/  SEL R33, R33, RZ, P1 ;  /* 0x000000ff21217207 */ /* 0x000fe40000800000 */
[----:B------:R-:W-:Y:S01]  /*2a3c0*/  LOP3.LUT R36, R36, R5, RZ, 0x3c, !PT ;  /* 0x0000000524247212 */ /* 0x000fe200078e3cff */
[----:B------:R-:W-:Y:S06]  /*2a3d0*/  @P2 BRA `(.L_x_3343) ;  /* 0xfffffff8002c2947 */ /* 0x000fec000383ffff */
.L_x_3309:
[----:B------:R-:W-:Y:S05]  /*2a3e0*/  BSYNC B0 ;  /* 0x0000000000007941 */ /* 0x000fea0003800000 */
.L_x_3308:
[----:B------:R-:W3:Y:S01]  /*2a3f0*/  LDC R0, c[0x0][0x448] ;  /* 0x00011200ff007b82 */ /* 0x000ee20000000800 */
[----:B------:R-:W-:Y:S01]  /*2a400*/  ISETP.NE.AND P2, PT, R4, RZ, PT ;  /* 0x000000ff0400720c */ /* 0x000fe20003f45270 */
[----:B------:R-:W-:Y:S05]  /*2a410*/  @!P0 WARPSYNC.ALL ;  /* 0x0000000000008948 */ /* 0x000fea0003800000 */
[----:B------:R-:W-:Y:S01]  /*2a420*/  BSSY B0, `(.L_x_3344) ;  /* 0x000002b000007945 */ /* 0x000fe20003800000 */
[----:B------:R-:W-:-:S06]  /*2a430*/  IMAD.MOV.U32 R30, RZ, RZ, RZ ;  /* 0x000000ffff1e7224 */ /* 0x000fcc00078e00ff */
[----:B------:R-:W4:Y:S08]  /*2a440*/  @!P2 LDC R4, c[0x0][0x9f0] ;  /* 0x00027c00ff04ab82 */ /* 0x000f300000000800 */
[----:B------:R-:W-:Y:S01]  /*2a450*/  @!P0 BAR.SYNC.DEFER_BLOCKING 0xc, 0x180 ;  /* 0x0306000000008b1d */ /* 0x000fe20000010000 */
[----:B---3--:R-:W-:Y:S02]  /*2a460*/  ISETP.NE.AND P1, PT, R0, 0x1, PT ;  /* 0x000000010000780c */ /* 0x008fe40003f25270 */
[----:B------:R-:W-:-:S11]  /*2a470*/  LEA R0, R29, 0x7f, 0x7 ;  /* 0x0000007f1d007811 */ /* 0x000fd600078e38ff */
[----:B------:R-:W3:Y:S08]  /*2a480*/  @P1 LDC R2, c[0x0][0x44c] ;  /* 0x00011300ff021b82 */ /* 0x000ef00000000800 */
[----:B------:R-:W5:Y:S01]  /*2a490*/  @P1 LDC R3, c[0x0][0x450] ;  /* 0x00011400ff031b82 */ /* 0x000f620000000800 */
[----:B---3--:R-:W-:-:S05]  /*2a4a0*/  @P1 IMAD.HI.U32 R2, R0, R2, RZ ;  /* 0x0000000200021227 */ /* 0x008fca00078e00ff */
[----:B-----5:R-:W-:-:S05]  /*2a4b0*/  @P1 SHF.R.U32.HI R0, RZ, R3, R2 ;  /* 0x00000003ff001219 */ /* 0x020fca0000011602 */
[----:B------:R-:W-:-:S05]  /*2a4c0*/  IMAD.IADD R0, R18, 0x1, R0 ;  /* 0x0000000112007824 */ /* 0x000fca00078e0200 */
[----:B------:R-:W-:-:S04]  /*2a4d0*/  SHF.R.S32.HI R2, RZ, 0x1f, R0 ;  /* 0x0000001fff027819 */ /* 0x000fc80000011400 */
[----:B------:R-:W-:-:S04]  /*2a4e0*/  LEA.HI R2, R2, R0, RZ, 0x7 ;  /* 0x0000000002027211 */ /* 0x000fc800078f38ff */
[----:B------:R-:W-:-:S04]  /*2a4f0*/  SHF.R.S32.HI R2, RZ, 0x7, R2 ;  /* 0x00000007ff027819 */ /* 0x000fc80000011402 */
[----:B------:R-:W-:-:S04]  /*2a500*/  VIMNMX R20, R20, R2, PT ;  /* 0x0000000214147248 */ /* 0x000fc80003fe0100 */
[----:B------:R-:W-:-:S13]  /*2a510*/  ISETP.GE.AND P1, PT, R20, 0x1, PT ;  /* 0x000000011400780c */ /* 0x000fda0003f26270 */
[----:B----4-:R-:W-:Y:S05]  /*2a520*/  @!P1 BRA `(.L_x_3345) ;  /* 0x0000000000689947 */ /* 0x010fea0003800000 */
[-C--:B------:R-:W-:Y:S02]  /*2a530*/  IABS R0, R4.reuse ;  /* 0x0000000400007213 */ /* 0x080fe40000000000 */
[----:B--2---:R-:W-:Y:S02]  /*2a540*/  IABS R6, R4 ;  /* 0x0000000400067213 */ /* 0x004fe40000000000 */
[----:B------:R-:W2:Y:S03]  /*2a550*/  I2F.RP R2, R0 ;  /* 0x0000000000027306 */ /* 0x000ea60000209400 */
[----:B------:R-:W-:-:S05]  /*2a560*/  IMAD.MOV R6, RZ, RZ, -R6 ;  /* 0x000000ffff067224 */ /* 0x000fca00078e0a06 */
[----:B--2---:R-:W2:Y:S02]  /*2a570*/  MUFU.RCP R2, R2 ;  /* 0x0000000200027308 */ /* 0x004ea40000001000 */
[----:B--2---:R-:W-:-:S06]  /*2a580*/  VIADD R2, R2, 0xffffffe ;  /* 0x0ffffffe02027836 */ /* 0x004fcc0000000000 */
[----:B------:R-:W2:Y:S02]  /*2a590*/  F2I.FTZ.U32.TRUNC.NTZ R3, R2 ;  /* 0x0000000200037305 */ /* 0x000ea4000021f000 */
[----:B--2---:R-:W-:-:S04]  /*2a5a0*/  IMAD.MOV R2, RZ, RZ, -R3 ;  /* 0x000000ffff027224 */ /* 0x004fc800078e0a03 */
        /* <DEDUP_REMOVED lines=16> */
[----:B------:R-:W-:-:S05]  /*2a6b0*/  @!P1 LOP3.LUT R5, RZ, R4, RZ, 0x33, !PT ;  /* 0x00000004ff059212 */ /* 0x000fca00078e33ff */
[----:B------:R-:W-:-:S07]  /*2a6c0*/  IMAD.MOV.U32 R30, RZ, RZ, R5 ;  /* 0x000000ffff1e7224 */ /* 0x000fce00078e0005 */
.L_x_3345:
[----:B------:R-:W-:Y:S05]  /*2a6d0*/  BSYNC B0 ;  /* 0x0000000000007941 */ /* 0x000fea0003800000 */
.L_x_3344:
[----:B------:R-:W-:-:S05]  /*2a6e0*/  IMAD R0, R21, R30, RZ ;  /* 0x0000001e15007224 */ /* 0x000fca00078e02ff */
[----:B------:R3:W-:Y:S01]  /*2a6f0*/  STL [R1+0x4], R0 ;  /* 0x0000040001007387 */ /* 0x0007e20000100800 */
[----:B------:R-:W-:-:S04]  /*2a700*/  VIADDMNMX R30, R0, R30, R20, PT ;  /* 0x0000001e001e7246 */ /* 0x000fc80003800114 */
[----:B------:R-:W-:-:S13]  /*2a710*/  ISETP.GT.AND P0, PT, R30, R0, PT ;  /* 0x000000001e00720c */ /* 0x000fda0003f04270 */
[----:B---3--:R-:W-:Y:S05]  /*2a720*/  @P0 BRA `(.L_x_3346) ;  /* 0x0000000000440947 */ /* 0x008fea0003800000 */
[----:B------:R-:W3:Y:S02]  /*2a730*/  S2R R0, SR_TID.X ;  /* 0x0000000000007919 */ /* 0x000ee40000002100 */
[----:B---3--:R-:W-:-:S04]  /*2a740*/  LOP3.LUT R0, R0, 0x7f, RZ, 0xc0, !PT ;  /* 0x0000007f00007812 */ /* 0x008fc800078ec0ff */
[----:B------:R-:W-:-:S13]  /*2a750*/  ISETP.NE.AND P0, PT, R0, RZ, PT ;  /* 0x000000ff0000720c */ /* 0x000fda0003f05270 */
[----:B------:R-:W-:Y:S05]  /*2a760*/  @P0 BRA `(.L_x_3347) ;  /* 0x0000004c00780947 */ /* 0x000fea0003800000 */
[----:B------:R-:W3:Y:S01]  /*2a770*/  S2R R5, SR_LANEID ;  /* 0x0000000000057919 */ /* 0x000ee20000000000 */
[----:B------:R-:W-:Y:S01]  /*2a780*/  VOTEU.ANY UR4, UPT, PT ;  /* 0x0000000000047886 */ /* 0x000fe200038e0100 */
[----:B------:R-:W4:Y:S01]  /*2a790*/  LDC.64 R2, c[0x0][0xc60] ;  /* 0x00031800ff027b82 */ /* 0x000f220000000a00 */
[----:B------:R-:W3:Y:S02]  /*2a7a0*/  FLO.U32 R0, UR4 ;  /* 0x0000000400007d00 */ /* 0x000ee400080e0000 */
[----:B---3--:R-:W-:-:S06]  /*2a7b0*/  ISETP.EQ.U32.AND P0, PT, R0, R5, PT ;  /* 0x000000050000720c */ /* 0x008fcc0003f02070 */
[----:B------:R-:W4:Y:S07]  /*2a7c0*/  POPC R5, UR4 ;  /* 0x0000000400057d09 */ /* 0x000f2e0008000000 */
[----:B----4-:R-:W3:Y:S01]  /*2a7d0*/  @P0 ATOMG.E.ADD.STRONG.GPU PT, R3, desc[UR42][R2.64], R5 ;  /* 0x00000005020309a8 */ /* 0x010ee200081ee1ea */
[----:B------:R-:W4:Y:S02]  /*2a7e0*/  S2R R4, SR_LTMASK ;  /* 0x0000000000047919 */ /* 0x000f240000003900 */
[----:B----4-:R-:W-:-:S04]  /*2a7f0*/  LOP3.LUT R4, R4, UR4, RZ, 0xc0, !PT ;  /* 0x0000000404047c12 */ /* 0x010fc8000f8ec0ff */
[----:B------:R-:W4:Y:S01]  /*2a800*/  POPC R7, R4 ;  /* 0x0000000400077309 */ /* 0x000f220000000000 */
[----:B---3--:R-:W4:Y:S02]  /*2a810*/  SHFL.IDX PT, R0, R3, R0, 0x1f ;  /* 0x00001f0003007589 */ /* 0x008f2400000e0000 */
[----:B----4-:R-:W-:Y:S01]  /*2a820*/  IADD3 R28, R0, UR38, R7 ;  /* 0x00000026001c7c10 */ /* 0x010fe2000fffe007 */
[----:B------:R-:W-:Y:S06]  /*2a830*/  BRA `(.L_x_3347) ;  /* 0x0000004c00447947 */ /* 0x000fec0003800000 */
.L_x_3346:
        /* <DEDUP_REMOVED lines=9> */
[----:B-1----:R-:W-:Y:S01]  /*2a8d0*/  MOV R10, UR4 ;  /* 0x00000004000a7c02 */ /* 0x002fe20008000f00 */
[----:B------:R-:W1:Y:S01]  /*2a8e0*/  LDC.64 R2, c[0x4][R2] ;  /* 0x0100000002027b82 */ /* 0x000e620000000a00 */
[----:B------:R-:W-:Y:S02]  /*2a8f0*/  IMAD.U32 R5, RZ, RZ, UR7 ;  /* 0x00000007ff057e24 */ /* 0x000fe4000f8e00ff */
[----:B--2---:R-:W-:Y:S02]  /*2a900*/  IMAD.U32 R6, RZ, RZ, UR8 ;  /* 0x00000008ff067e24 */ /* 0x004fe4000f8e00ff */
[----:B------:R-:W-:-:S02]  /*2a910*/  IMAD.U32 R7, RZ, RZ, UR9 ;  /* 0x00000009ff077e24 */ /* 0x000fc4000f8e00ff */
[----:B------:R-:W-:Y:S02]  /*2a920*/  IMAD.U32 R11, RZ, RZ, UR5 ;  /* 0x00000005ff0b7e24 */ /* 0x000fe4000f8e00ff */
[----:B------:R-:W-:Y:S02]  /*2a930*/  IMAD.MOV.U32 R8, RZ, RZ, 0x70 ;  /* 0x00000070ff087424 */ /* 0x000fe400078e00ff */
[----:B------:R-:W-:Y:S02]  /*2a940*/  IMAD.MOV.U32 R12, RZ, RZ, 0x1 ;  /* 0x00000001ff0c7424 */ /* 0x000fe400078e00ff */
[----:B------:R-:W-:-:S07]  /*2a950*/  IMAD.MOV.U32 R13, RZ, RZ, RZ ;  /* 0x000000ffff0d7224 */ /* 0x000fce00078e00ff */
[----:B------:R-:W-:-:S07]  /*2a960*/  LEPC R20, `(.L_x_3349) ;  /* 0x000000001014794e */ /* 0x000fce0000000000 */
[----:B01----:R-:W-:Y:S05]  /*2a970*/  CALL.ABS.NOINC R2 ;  /* 0x0000000002007343 */ /* 0x003fea0003c00000 */
.L_x_3349:
[----:B------:R-:W-:Y:S05]  /*2a980*/  BSYNC B6 ;  /* 0x0000000000067941 */ /* 0x000fea0003800000 */
.L_x_3348:
        /* <DEDUP_REMOVED lines=22> */
.L_x_3351:
[----:B------:R-:W-:Y:S05]  /*2aaf0*/  BSYNC B6 ;  /* 0x0000000000067941 */ /* 0x000fea0003800000 */
.L_x_3350:
        /* <DEDUP_REMOVED lines=20> */
.L_x_3353:
[----:B------:R-:W-:Y:S05]  /*2ac40*/  BSYNC B6 ;  /* 0x0000000000067941 */ /* 0x000fea0003800000 */
.L_x_3352:
        /* <DEDUP_REMOVED lines=9> */
[----:B------:R-:W3:Y:S01]  /*2ace0*/  LDC.64 R2, c[0x4][R2] ;  /* 0x0100000002027b82 */ /* 0x000ee20000000a00 */
[----:B------:R-:W-:Y:S02]  /*2acf0*/  IMAD.U32 R5, RZ, RZ, UR5 ;  /* 0x00000005ff057e24 */ /* 0x000fe4000f8e00ff */
[----:B--2---:R-:W-:Y:S02]  /*2ad00*/  IMAD.U32 R6, RZ, RZ, UR6 ;  /* 0x00000006ff067e24 */ /* 0x004fe4000f8e00ff */
[----:B------:R-:W-:-:S02]  /*2ad10*/  IMAD.U32 R7, RZ, RZ, UR7 ;  /* 0x00000007ff077e24 */ /* 0x000fc4000f8e00ff */
[----:B-1----:R-:W-:Y:S02]  /*2ad20*/  IMAD.U32 R10, RZ, RZ, UR8 ;  /* 0x00000008ff0a7e24 */ /* 0x002fe4000f8e00ff */
[----:B------:R-:W-:Y:S02]  /*2ad30*/  IMAD.MOV.U32 R8, RZ, RZ, 0x70 ;  /* 0x00000070ff087424 */ /* 0x000fe400078e00ff */
[----:B------:R-:W-:Y:S02]  /*2ad40*/  IMAD.MOV.U32 R12, RZ, RZ, 0x1 ;  /* 0x00000001ff0c7424 */ /* 0x000fe400078e00ff */
[----:B------:R-:W-:-:S07]  /*2ad50*/  IMAD.MOV.U32 R13, RZ, RZ, RZ ;  /* 0x000000ffff0d7224 */ /* 0x000fce00078e00ff */
[----:B------:R-:W-:-:S07]  /*2ad60*/  LEPC R20, `(.L_x_3355) ;  /* 0x000000001014794e */ /* 0x000fce0000000000 */
[----:B0--3--:R-:W-:Y:S05]  /*2ad70*/  CALL.ABS.NOINC R2 ;  /* 0x0000000002007343 */ /* 0x009fea0003c00000 */
.L_x_3355:
[----:B------:R-:W-:Y:S05]  /*2ad80*/  BSYNC B6 ;  /* 0x0000000000067941 */ /* 0x000fea0003800000 */
.L_x_3354:
[----:B------:R3:W4:Y:S01]  /*2ad90*/  LDL R20, [R1] ;  /* 0x0000000001147983 */ /* 0x0007220000100800 */
[----:B------:R-:W-:Y:S01]  /*2ada0*/  ULDC.64 UR4, c[0x0][0x9f8] ;  /* 0x00027e0000047ab9 */ /* 0x000fe20000000a00 */
[----:B------:R-:W0:Y:S01]  /*2adb0*/  LDC R8, c[0x0][0x430] ;  /* 0x00010c00ff087b82 */ /* 0x000e220000000800 */
[----:B------:R-:W2:Y:S01]  /*2adc0*/  S2R R2, SR_TID.X ;  /* 0x0000000000027919 */ /* 0x000ea20000002100 */
[----:B------:R-:W-:Y:S01]  /*2add0*/  ISETP.NE.U32.AND P0, PT, RZ, UR4, PT ;  /* 0x00000004ff007c0c */ /* 0x000fe2000bf05070 */
[----:B------:R-:W3:Y:S03]  /*2ade0*/  LDL R21, [R1+0x8] ;  /* 0x0000080001157983 */ /* 0x000ee60000100800 */
[----:B------:R-:W-:Y:S02]  /*2adf0*/  ISETP.NE.AND.EX P0, PT, RZ, UR5, PT, P0 ;  /* 0x00000005ff007c0c */ /* 0x000fe4000bf05300 */
[----:B-1----:R-:W1:Y:S01]  /*2ae00*/  LDC R10, c[0x0][0x2f4] ;  /* 0x0000bd00ff0a7b82 */ /* 0x002e620000000800 */
[----:B--2---:R-:W-:-:S10]  /*2ae10*/  LOP3.LUT R0, R2, 0x7f, RZ, 0xc0, !PT ;  /* 0x0000007f02007812 */ /* 0x004fd400078ec0ff */
[----:B------:R-:W-:-:S04]  /*2ae20*/  @P0 IADD3 R2, P1, R25, UR4, RZ ;  /* 0x0000000419020c10 */ /* 0x000fc8000ff3e0ff */
[----:B------:R-:W-:Y:S01]  /*2ae30*/  @P0 IADD3.X R3, R26, UR5, RZ, P1, !PT ;  /* 0x000000051a030c10 */ /* 0x000fe20008ffe4ff */
[----:B------:R-:W2:Y:S04]  /*2ae40*/  S2R R4, SR_TID.X ;  /* 0x0000000000047919 */ /* 0x000ea80000002100 */
[----:B----4-:R-:W4:Y:S01]  /*2ae50*/  @P0 LDG.E R20, desc[UR42][R2.64] ;  /* 0x0000002a02140981 */ /* 0x010f22000c1e1900 */
[----:B0-----:R-:W-:Y:S01]  /*2ae60*/  ISETP.NE.AND P1, PT, R8, 0x1, PT ;  /* 0x000000010800780c */ /* 0x001fe20003f25270 */
[----:B--2---:R-:W-:Y:S01]  /*2ae70*/  IMAD.SHL.U32 R4, R4, 0x10, RZ ;  /* 0x0000001004047824 */ /* 0x004fe200078e00ff */
[----:B------:R-:W-:-:S04]  /*2ae80*/  SHF.R.U32.HI R0, RZ, 0x3, R0 ;  /* 0x00000003ff007819 */ /* 0x000fc80000011600 */
[----:B------:R-:W-:Y:S02]  /*2ae90*/  LOP3.LUT R4, R0, 0x70, R4, 0xf8, !PT ;  /* 0x0000007000047812 */ /* 0x000fe400078ef804 */
[----:B------:R-:W-:-:S04]  /*2aea0*/  LEA R0, R30, 0xffffff80, 0x7 ;  /* 0xffffff801e007811 */ /* 0x000fc800078e38ff */
[----:B------:R-:W-:Y:S01]  /*2aeb0*/  LOP3.LUT R4, R4, R0, RZ, 0xfc, !PT ;  /* 0x0000000004047212 */ /* 0x000fe200078efcff */
[----:B------:R-:W0:Y:S08]  /*2aec0*/  @P1 LDC R5, c[0x0][0x434] ;  /* 0x00010d00ff051b82 */ /* 0x000e300000000800 */
[----:B------:R-:W2:Y:S01]  /*2aed0*/  @P1 LDC R7, c[0x0][0x438] ;  /* 0x00010e00ff071b82 */ /* 0x000ea20000000800 */
[----:B------:R-:W-:-:S02]  /*2aee0*/  LOP3.LUT R23, R23, 0xfffffffd, RZ, 0xc0, !PT ;  /* 0xfffffffd17177812 */ /* 0x000fc400078ec0ff */
[----:B------:R-:W-:-:S04]  /*2aef0*/  MOV R11, UR39 ;  /* 0x00000027000b7c02 */ /* 0x000fc80008000f00 */
[----:B------:R-:W-:Y:S01]  /*2af00*/  ISETP.NE.AND P2, PT, R11, 0x3, PT ;  /* 0x000000030b00780c */ /* 0x000fe20003f45270 */
[----:B------:R-:W-:Y:S01]  /*2af10*/  UMOV UR4, 0xffffffff ;  /* 0xffffffff00047882 */ /* 0x000fe20000000000 */
[----:B----4-:R4:W-:Y:S01]  /*2af20*/  @P0 STL [R1], R20 ;  /* 0x0000001401000387 */ /* 0x0109e20000100800 */
[C---:B------:R-:W-:Y:S01]  /*2af30*/  ISETP.GE.AND P0, PT, R4.reuse, R27, PT ;  /* 0x0000001b0400720c */ /* 0x040fe20003f06270 */
[----:B---3--:R-:W-:-:S12]  /*2af40*/  IMAD.IADD R4, R4, 0x1, R21 ;  /* 0x0000000104047824 */ /* 0x008fd800078e0215 */
[----:B------:R-:W3:Y:S01]  /*2af50*/  @!P0 LDC.64 R2, c[0x0][0x428] ;  /* 0x00010a00ff028b82 */ /* 0x000ee20000000a00 */
[----:B0-----:R-:W-:-:S04]  /*2af60*/  @P1 IMAD.HI.U32 R5, R4, R5, RZ ;  /* 0x0000000504051227 */ /* 0x001fc800078e00ff */
[----:B------:R-:W-:Y:S01]  /*2af70*/  IMAD.MOV.U32 R6, RZ, RZ, R4 ;  /* 0x000000ffff067224 */ /* 0x000fe200078e0004 */
[----:B--2---:R-:W-:Y:S02]  /*2af80*/  @P1 SHF.R.U32.HI R6, RZ, R7, R5 ;  /* 0x00000007ff061219 */ /* 0x004fe40000011605 */
[----:B------:R-:W-:-:S03]  /*2af90*/  SHF.R.S32.HI R9, RZ, 0x1f, R20 ;  /* 0x0000001fff097819 */ /* 0x000fc60000011414 */
[--C-:B------:R-:W-:Y:S01]  /*2afa0*/  IMAD.MOV R5, RZ, RZ, -R6.reuse ;  /* 0x000000ffff057224 */ /* 0x100fe200078e0a06 */
[----:B------:R-:W-:-:S03]  /*2afb0*/  @!P0 SHF.R.S32.HI R7, RZ, 0x1f, R6 ;  /* 0x0000001fff078819 */ /* 0x000fc60000011406 */
[----:B------:R-:W-:Y:S02]  /*2afc0*/  IMAD R4, R8, R5, R4 ;  /* 0x0000000508047224 */ /* 0x000fe400078e0204 */
[-C--:B---3--:R-:W-:Y:S02]  /*2afd0*/  @!P0 IMAD R5, R9, R2.reuse, RZ ;  /* 0x0000000209058224 */ /* 0x088fe400078e02ff */
[----:B------:R-:W-:-:S04]  /*2afe0*/  @!P0 IMAD.WIDE.U32 R6, R20, R2, R6 ;  /* 0x0000000214068225 */ /* 0x000fc800078e0006 */
[----:B------:R-:W-:Y:S02]  /*2aff0*/  @!P0 IMAD R5, R20, R3, R5 ;  /* 0x0000000314058224 */ /* 0x000fe400078e0205 */
[----:B------:R-:W0:Y:S01]  /*2b000*/  @!P0 LDC.64 R2, c[0x0][0x418] ;  /* 0x00010600ff028b82 */ /* 0x000e220000000a00 */
[----:B------:R2:W-:Y:S01]  /*2b010*/  STL [R1+0xc], R9 ;  /* 0x00000c0901007387 */ /* 0x0005e20000100800 */
[----:B----4-:R-:W-:Y:S02]  /*2b020*/  LOP3.LUT R20, R34, 0x80, RZ, 0xfc, !PT ;  /* 0x0000008022147812 */ /* 0x010fe400078efcff */
[----:B0-----:R-:W-:Y:S01]  /*2b030*/  @!P0 LEA R8, P1, R6, R2, 0x2 ;  /* 0x0000000206088211 */ /* 0x001fe200078210ff */
[----:B------:R-:W-:-:S05]  /*2b040*/  @!P0 IMAD.IADD R2, R7, 0x1, R5 ;  /* 0x0000000107028824 */ /* 0x000fca00078e0205 */
[----:B--2---:R-:W-:Y:S02]  /*2b050*/  @!P0 LEA.HI.X R9, R6, R3, R2, 0x2, P1 ;  /* 0x0000000306098211 */ /* 0x004fe400008f1402 */
        /* <DEDUP_REMOVED lines=10> */
.L_x_3715:
[----:B------:R-:W-:Y:S05]  /*2b100*/  @!P2 BRA `(.L_x_3357) ;  /* 0x000000000004a947 */ /* 0x000fea0003800000 */
[----:B------:R-:W-:Y:S01]  /*2b110*/  BPT.TRAP 0x1 ;  /* 0x000000040000795c */ /* 0x000fe20000300000 */
.L_x_3357:
        /* <DEDUP_REMOVED lines=10> */
.L_x_3716:
[----:B------:R-:W-:Y:S05]  /*2b1c0*/  BSYNC B0 ;  /* 0x0000000000007941 */ /* 0x000fea0003800000 */
.L_x_3358:
        /* <DEDUP_REMOVED lines=27> */
[----:B------:R-:W-:Y:S01]  /*2b380*/  ISETP.GE.AND P3, PT, R7, 0x11, PT ;  /* 0x000000110700780c */ /* 0x000fe20003f66270 */
        /* <DEDUP_REMOVED lines=12> */
[----:B------:R-:W-:Y:S01]  /*2b450*/  ISETP.GE.AND P0, PT, R11, R12, PT ;  /* 0x0000000c0b00720c */ /* 0x000fe20003f06270 */
[----:B------:R-:W-:-:S08]  /*2b460*/  IMAD.IADD R5, R16, 0x1, R10 ;  /* 0x0000000110057824 */ /* 0x000fd000078e020a */
        /* <DEDUP_REMOVED lines=30> */
[----:B-1----:R-:W-:-:S04]  /*2b650*/  IADD3 R8, P2, R34, R8, RZ ;  /* 0x0000000822087210 */ /* 0x002fc80007f5e0ff */
[----:B--2---:R-:W-:Y:S02]  /*2b660*/  IADD3.X R9, RZ, R9, RZ, P2, !PT ;  /* 0x00000009ff097210 */ /* 0x004fe400017fe4ff */
        /* <DEDUP_REMOVED lines=16> */
[----:B-1----:R-:W-:-:S05]  /*2b770*/  IADD3 R8, P2, R34, R8, RZ ;  /* 0x0000000822087210 */ /* 0x002fca0007f5e0ff */
        /* <DEDUP_REMOVED lines=10> */
.L_x_3734:
        /* <DEDUP_REMOVED lines=11> */
.L_x_3361:
        /* <DEDUP_REMOVED lines=11> */
.L_x_3362:
[----:B------:R2:W-:Y:S01]  /*2b980*/  SYNCS.ARRIVE.TRANS64.A1T0 RZ, [R6+URZ+0x38870], RZ ;  /* 0x038870ff06ff79a7 */ /* 0x0005e2000810003f */
[----:B------:R-:W-:Y:S05]  /*2b990*/  @!P6 BRA `(.L_x_3363) ;  /* 0x000000000004e947 */ /* 0x000fea0003800000 */
[----:B------:R-:W-:Y:S01]  /*2b9a0*/  BPT.TRAP 0x1 ;  /* 0x000000040000795c */ /* 0x000fe20000300000 */
.L_x_3363:
[----:B------:R-:W3:Y:S01]  /*2b9b0*/  SYNCS.PHASECHK.TRANS64.TRYWAIT P0, [R6+URZ+0x38840], R25 ;  /* 0x03884019060075a7 */ /* 0x000ee2000800017f */
[----:B------:R-:W-:Y:S04]  /*2b9c0*/  BSSY B0, `(.L_x_3364) ;  /* 0x0000002000007945 */ /* 0x000fe80003800000 */
[----:B---3--:R-:W-:Y:S05]  /*2b9d0*/  @!P0 BRA `(.L_x_3365) ;  /* 0x000000c400f08947 */ /* 0x008fea0003800000 */
.L_x_3735:
[----:B------:R-:W-:Y:S05]  /*2b9e0*/  BSYNC B0 ;  /* 0x0000000000007941 */ /* 0x000fea0003800000 */
.L_x_3364:
[----:B------:R-:W-:Y:S01]  /*2b9f0*/  ULDC.64 UR4, c[0x0][0x300] ;  /* 0x0000c00000047ab9 */ /* 0x000fe20000000a00 */
[----:B------:R-:W4:Y:S01]  /*2ba00*/  LDC R7, c[0x0][0x2f4] ;  /* 0x0000bd00ff077b82 */ /* 0x000f220000000800 */
[----:B------:R-:W-:Y:S01]  /*2ba10*/  IMAD R0, R20, UR4, RZ ;  /* 0x0000000414007c24 */ /* 0x000fe2000f8e02ff */
[----:B------:R-:W-:Y:S01]  /*2ba20*/  ULDC.64 UR6, c[0x0][0x2e8] ;  /* 0x0000ba0000067ab9 */ /* 0x000fe20000000a00 */
[----:B-1----:R-:W-:Y:S01]  /*2ba30*/  IMAD.WIDE.U32 R8, R4, UR4, RZ ;  /* 0x0000000404087c25 */ /* 0x002fe2000f8e00ff */
        /* <DEDUP_REMOVED lines=16> */
[----:B------:R-:W-:Y:S08]  /*2bb40*/  BRA.DIV UR4, `(.L_x_3366) ;  /* 0x000000c604a87947 */ /* 0x000ff0000b800000 */
[----:B------:R-:W1:Y:S01]  /*2bb50*/  SHFL.IDX PT, R3, R4, RZ, 0x181f ;  /* 0x00181fff04037589 */ /* 0x000e6200000e0000 */
        /* <DEDUP_REMOVED lines=9> */
[----:B-1----:R-:W-:Y:S02]  /*2bbf0*/  @P4 IADD3 R3, P0, R34, R3, RZ ;  /* 0x0000000322034210 */ /* 0x002fe40007f1e0ff */
        /* <DEDUP_REMOVED lines=10> */
[----:B-1----:R-:W1:Y:S04]  /*2bca0*/  SHFL.IDX PT, R3, R4, 0x1, 0x181f ;  /* 0x00381f0004037f89 */ /* 0x002e6800000e0000 */
[----:B------:R-:W4:Y:S01]  /*2bcb0*/  SHFL.IDX PT, R2, R0, 0x1, 0x181f ;  /* 0x00381f0000027f89 */ /* 0x000f2200000e0000 */
[----:B-1----:R-:W-:-:S05]  /*2bcc0*/  @P3 IADD3 R3, P0, R34, R3, RZ ;  /* 0x0000000322033210 */ /* 0x002fca0007f1e0ff */
[----:B----4-:R-:W-:-:S05]  /*2bcd0*/  @P3 IMAD.X R2, RZ, RZ, R2, P0 ;  /* 0x000000ffff023224 */ /* 0x010fca00000e0602 */
[----:B------:R-:W-:-:S04]  /*2bce0*/  @P3 LOP3.LUT R3, R3, R2, RZ, 0x3c, !PT ;  /* 0x0000000203033212 */ /* 0x000fc800078e3cff */
[----:B------:R-:W-:-:S04]  /*2bcf0*/  @P3 LOP3.LUT R2, R3, R2, RZ, 0x3c, !PT ;  /* 0x0000000203023212 */ /* 0x000fc800078e3cff */
[----:B------:R-:W-:-:S05]  /*2bd00*/  @P3 LOP3.LUT R3, R3, R2, RZ, 0x3c, !PT ;  /* 0x0000000203033212 */ /* 0x000fca00078e3cff */
[----:B------:R-:W-:Y:S04]  /*2bd10*/  @P3 LDGSTS.E.BYPASS.LTC128B.128 [R5+0x28c00], desc[UR42][R2.64], !P6 ;  /* 0x28c0000002053fae */ /* 0x000fe8000f101d6a */
[----:B------:R1:W-:Y:S01]  /*2bd20*/  @P3 LDGSTS.E.BYPASS.LTC128B.128 [R5+0x2cc00], desc[UR42][R2.64+0x80], !P1 ;  /* 0x2cc0008002053fae */ /* 0x0003e2000c901d6a */
[----:B------:R-:W-:-:S03]  /*2bd30*/  LOP3.LUT P3, RZ, R23, 0x200, RZ, 0xc0, !PT ;  /* 0x0000020017ff7812 */ /* 0x000fc6000786c0ff */
[----:B-1----:R-:W1:Y:S04]  /*2bd40*/  SHFL.IDX PT, R3, R4, 0x2, 0x181f ;  /* 0x00581f0004037f89 */ /* 0x002e6800000e0000 */
[----:B------:R-:W4:Y:S01]  /*2bd50*/  SHFL.IDX PT, R2, R0, 0x2, 0x181f ;  /* 0x00581f0000027f89 */ /* 0x000f2200000e0000 */
[----:B-1----:R-:W-:-:S04]  /*2bd60*/  @P2 IADD3 R3, P0, R34, R3, RZ ;  /* 0x0000000322032210 */ /* 0x002fc80007f1e0ff */
[----:B----4-:R-:W-:-:S04]  /*2bd70*/  @P2 IADD3.X R2, RZ, R2, RZ, P0, !PT ;  /* 0x00000002ff022210 */ /* 0x010fc800007fe4ff */
        /* <DEDUP_REMOVED lines=14> */
[----:B------:R1:W-:Y:S04]  /*2be60*/  @P5 LDGSTS.E.BYPASS.LTC128B.128 [R5+0x2dc00], desc[UR42][R2.64+0x80], !P1 ;  /* 0x2dc0008002055fae */ /* 0x0003e8000c901d6a */
        /* <DEDUP_REMOVED lines=19> */
[----:B------:R-:W4:Y:S04]  /*2bfa0*/  SHFL.IDX PT, R2, R0, 0x6, 0x181f ;  /* 0x00d81f0000027f89 */ /* 0x000f2800000e0000 */
[----:B------:R-:W0:Y:S04]  /*2bfb0*/  SHFL.IDX PT, R4, R4, 0x7, 0x181f ;  /* 0x00f81f0004047f89 */ /* 0x000e2800000e0000 */
[----:B------:R-:W0:Y:S01]  /*2bfc0*/  SHFL.IDX PT, R0, R0, 0x7, 0x181f ;  /* 0x00f81f0000007f89 */ /* 0x000e2200000e0000 */
[----:B-1----:R-:W-:-:S05]  /*2bfd0*/  @P2 IADD3 R3, P0, R34, R3, RZ ;  /* 0x0000000322032210 */ /* 0x002fca0007f1e0ff */
[----:B----4-:R-:W-:-:S05]  /*2bfe0*/  @P2 IMAD.X R2, RZ, RZ, R2, P0 ;  /* 0x000000ffff022224 */ /* 0x010fca00000e0602 */
[----:B------:R-:W-:-:S04]  /*2bff0*/  @P2 LOP3.LUT R3, R3, R2, RZ, 0x3c, !PT ;  /* 0x0000000203032212 */ /* 0x000fc800078e3cff */
[----:B------:R-:W-:-:S04]  /*2c000*/  @P2 LOP3.LUT R2, R3, R2, RZ, 0x3c, !PT ;  /* 0x0000000203022212 */ /* 0x000fc800078e3cff */
[----:B------:R-:W-:-:S05]  /*2c010*/  @P2 LOP3.LUT R3, R3, R2, RZ, 0x3c, !PT ;  /* 0x0000000203032212 */ /* 0x000fca00078e3cff */
[----:B------:R1:W-:Y:S04]  /*2c020*/  @P2 LDGSTS.E.BYPASS.LTC128B.128 [R5+0x2b400], desc[UR42][R2.64], !P6 ;  /* 0x2b40000002052fae */ /* 0x0003e8000f101d6a */
[----:B0-----:R1:W-:Y:S02]  /*2c030*/  @P2 LDGSTS.E.BYPASS.LTC128B.128 [R5+0x2f400], desc[UR42][R2.64+0x80], !P1 ;  /* 0x2f40008002052fae */ /* 0x0013e4000c901d6a */
.L_x_3753:
[----:B------:R-:W-:Y:S02]  /*2c040*/  LOP3.LUT P2, RZ, R23, 0x40, RZ, 0xc0, !PT ;  /* 0x0000004017ff7812 */ /* 0x000fe4000784c0ff */
[----:B------:R-:W-:-:S11]  /*2c050*/  ISETP.GE.AND P3, PT, R34, R7, PT ;  /* 0x000000072200720c */ /* 0x000fd60003f66270 */
[----:B01----:R-:W-:-:S05]  /*2c060*/  @P2 IADD3 R2, P0, R34, R4, RZ ;  /* 0x0000000422022210 */ /* 0x003fca0007f1e0ff */
        /* <DEDUP_REMOVED lines=9> */
.L_x_3367:
        /* <DEDUP_REMOVED lines=11> */
.L_x_3368:
[----:B------:R1:W5:Y:S01]  /*2c1b0*/  LDL.LU R4, [R1+0x2c] ;  /* 0x00002c0001047983 */ /* 0x0003620000300800 */
[----:B------:R1:W-:Y:S03]  /*2c1c0*/  SYNCS.ARRIVE.TRANS64.A1T0 RZ, [R6+URZ+0x38830], RZ ;  /* 0x038830ff06ff79a7 */ /* 0x0003e6000810003f */
[----:B0-----:R1:W5:Y:S02]  /*2c1d0*/  LDL.LU R3, [R1+0x34] ;  /* 0x0000340001037983 */ /* 0x0013640000300800 */
[----:B------:R-:W-:Y:S05]  /*2c1e0*/  WARPSYNC.ALL ;  /* 0x0000000000007948 */ /* 0x000fea0003800000 */
[----:B------:R-:W-:Y:S01]  /*2c1f0*/  ULDC.64 UR6, c[0x0][0xa00] ;  /* 0x0002800000067ab9 */ /* 0x000fe20000000a00 */
[----:B------:R-:W-:Y:S01]  /*2c200*/  VIADD R0, R16, 0x20400 ;  /* 0x0002040010007836 */ /* 0x000fe20000000000 */
[----:B------:R-:W-:Y:S01]  /*2c210*/  BAR.SYNC.DEFER_BLOCKING 0x8, 0x180 ;  /* 0x0206000000007b1d */ /* 0x000fe20000010000 */
[----:B------:R-:W-:-:S03]  /*2c220*/  ISETP.NE.U32.AND P0, PT, RZ, UR6, PT ;  /* 0x00000006ff007c0c */ /* 0x000fc6000bf05070 */
[----:B------:R-:W-:Y:S02]  /*2c230*/  LOP3.LUT P1, RZ, R0, 0x3ff, RZ, 0xc0, !PT ;  /* 0x000003ff00ff7812 */ /* 0x000fe4000782c0ff */
[----:B------:R-:W-:Y:S01]  /*2c240*/  ISETP.NE.AND.EX P0, PT, RZ, UR7, PT, P0 ;  /* 0x00000007ff007c0c */ /* 0x000fe2000bf05300 */
[----:B------:R-:W-:Y:S01]  /*2c250*/  ULDC.64 UR4, c[0x0][0x298] ;  /* 0x0000a60000047ab9 */ /* 0x000fe20000000a00 */
[----:B------:R-:W-:Y:S02]  /*2c260*/  BSSY B6, `(.L_x_3369) ;  /* 0x000001a000067945 */ /* 0x000fe40003800000 */
[----:B------:R-:W-:Y:S02]  /*2c270*/  SEL R24, R24, RZ, !P0 ;  /* 0x000000ff18187207 */ /* 0x000fe40004000000 */
[----:B-----5:R-:W-:Y:S01]  /*2c280*/  SHF.R.S32.HI R2, RZ, 0x1f, R4 ;  /* 0x0000001fff027819 */ /* 0x020fe20000011404 */
[----:B------:R-:W-:Y:S01]  /*2c290*/  IMAD.WIDE.U32 R26, R4, UR4, RZ ;  /* 0x00000004041a7c25 */ /* 0x000fe2000f8e00ff */
[----:B------:R-:W-:-:S03]  /*2c2a0*/  SEL R0, R3, RZ, !P0 ;  /* 0x000000ff03007207 */ /* 0x000fc60004000000 */
[----:B------:R-:W-:Y:S02]  /*2c2b0*/  IMAD R2, R2, UR4, RZ ;  /* 0x0000000402027c24 */ /* 0x000fe4000f8e02ff */
[----:B------:R0:W-:Y:S02]  /*2c2c0*/  STL [R1+0x2c], R0 ;  /* 0x00002c0001007387 */ /* 0x0001e40000100800 */
[----:B---3--:R-:W-:-:S04]  /*2c2d0*/  IMAD R25, R4, UR5, R2 ;  /* 0x0000000504197c24 */ /* 0x008fc8000f8e0202 */
[----:B------:R-:W-:Y:S01]  /*2c2e0*/  IMAD.IADD R25, R27, 0x1, R25 ;  /* 0x000000011b197824 */ /* 0x000fe200078e0219 */
[----:B------:R-:W-:Y:S06]  /*2c2f0*/  @!P1 BRA `(.L_x_3370) ;  /* 0x0000000000409947 */ /* 0x000fec0003800000 */
[----:B------:R-:W-:Y:S01]  /*2c300*/  MOV R2, 0x0 ;  /* 0x0000000000027802 */ /* 0x000fe20000000f00 */
[----:B------:R-:W-:Y:S01]  /*2c310*/  ULDC.64 UR4, c[0x4][0x1b0] ;  /* 0x01006c0000047ab9 */ /* 0x000fe20000000a00 */
[----:B------:R-:W-:Y:S01]  /*2c320*/  ULDC.64 UR6, c[0x4][0x1b8] ;  /* 0x01006e0000067ab9 */ /* 0x000fe20000000a00 */
[----:B------:R-:W-:Y:S01]  /*2c330*/  ULDC.64 UR8, c[0x4][0x120] ;  /* 0x0100480000087ab9 */ /* 0x000fe20000000a00 */
[----:B------:R-:W-:Y:S01]  /*2c340*/  MOV R4, UR4 ;  /* 0x0000000400047c02 */ /* 0x000fe20008000f00 */
[----:B------:R-:W-:Y:S01]  /*2c350*/  IMAD.U32 R5, RZ, RZ, UR5 ;  /* 0x00000005ff057e24 */ /* 0x000fe2000f8e00ff */
[----:B------:R-:W3:Y:S01]  /*2c360*/  LDC.64 R2, c[0x4][R2] ;  /* 0x0100000002027b82 */ /* 0x000ee20000000a00 */
[----:B-12---:R-:W-:Y:S02]  /*2c370*/  IMAD.U32 R6, RZ, RZ, UR6 ;  /* 0x00000006ff067e24 */ /* 0x006fe4000f8e00ff */
[----:B------:R-:W-:Y:S02]  /*2c380*/  IMAD.U32 R7, RZ, RZ, UR7 ;  /* 0x00000007ff077e24 */ /* 0x000fe4000f8e00ff */
[----:B------:R-:W-:-:S02]  /*2c390*/  IMAD.U32 R10, RZ, RZ, UR8 ;  /* 0x00000008ff0a7e24 */ /* 0x000fc4000f8e00ff */
[----:B------:R-:W-:Y:S02]  /*2c3a0*/  IMAD.U32 R11, RZ, RZ, UR9 ;  /* 0x00000009ff0b7e24 */ /* 0x000fe4000f8e00ff */
[----:B------:R-:W-:Y:S02]  /*2c3b0*/  IMAD.MOV.U32 R8, RZ, RZ, 0x70 ;  /* 0x00000070ff087424 */ /* 0x000fe400078e00ff */
[----:B------:R-:W-:Y:S02]  /*2c3c0*/  IMAD.MOV.U32 R12, RZ, RZ, 0x1 ;  /* 0x00000001ff0c7424 */ /* 0x000fe400078e00ff */
[----:B------:R-:W-:-:S07]  /*2c3d0*/  IMAD.MOV.U32 R13, RZ, RZ, RZ ;  /* 0x000000ffff0d7224 */ /* 0x000fce00078e00ff */
[----:B------:R-:W-:-:S07]  /*2c3e0*/  LEPC R20, `(.L_x_3370) ;  /* 0x000000001014794e */ /* 0x000fce0000000000 */
[----:B0--3--:R-:W-:Y:S05]  /*2c3f0*/  CALL.ABS.NOINC R2 ;  /* 0x0000000002007343 */ /* 0x009fea0003c00000 */
.L_x_3370:
[----:B------:R-:W-:Y:S05]  /*2c400*/  BSYNC B6 ;  /* 0x0000000000067941 */ /* 0x000fea0003800000 */
.L_x_3369:
[----:B------:R-:W0:Y:S01]  /*2c410*/  LDL.LU R21, [R1+0x2c] ;  /* 0x00002c0001157983 */ /* 0x000e220000300800 */
[----:B------:R-:W3:Y:S01]  /*2c420*/  LDC R7, c[0x0][0x448] ;  /* 0x00011200ff077b82 */ /* 0x000ee20000000800 */
[----:B------:R-:W-:Y:S01]  /*2c430*/  MOV R3, R25 ;  /* 0x0000001900037202 */ /* 0x000fe20000000f00 */
[----:B------:R-:W-:Y:S01]  /*2c440*/  IMAD.MOV.U32 R2, RZ, RZ, R26 ;  /* 0x000000ffff027224 */ /* 0x000fe200078e001a */
[----:B------:R4:W5:Y:S01]  /*2c450*/  LDL R10, [R1+0x30] ;  /* 0x00003000010a7983 */ /* 0x0009620000100800 */
[----:B------:R-:W-:Y:S01]  /*2c460*/  ULDC.64 UR4, c[0x0][0x2d8] ;  /* 0x0000b60000047ab9 */ /* 0x000fe20000000a00 */
[----:B------:R-:W4:Y:S01]  /*2c470*/  S2R R20, SR_TID.X ;  /* 0x0000000000147919 */ /* 0x000f220000002100 */
[C---:B------:R-:W-:Y:S01]  /*2c480*/  IMAD.WIDE.U32 R2, R17.reuse, UR4, R2 ;  /* 0x0000000411027c25 */ /* 0x040fe2000f8e0002 */
[----:B------:R-:W-:Y:S01]  /*2c490*/  LOP3.LUT R9, R34, 0x80, RZ, 0xfc, !PT ;  /* 0x0000008022097812 */ /* 0x000fe200078efcff */
[----:B------:R-:W-:Y:S01]  /*2c4a0*/  ULDC.64 UR6, c[0x0][0x280] ;  /* 0x0000a00000067ab9 */ /* 0x000fe20000000a00 */
[----:B------:R0:W5:Y:S01]  /*2c4b0*/  LDL R8, [R1+0x28] ;  /* 0x0000280001087983 */ /* 0x0001620000100800 */
[----:B------:R-:W-:Y:S01]  /*2c4c0*/  IMAD R3, R17, UR5, R3 ;  /* 0x0000000511037c24 */ /* 0x000fe2000f8e0203 */
[----:B------:R-:W-:Y:S01]  /*2c4d0*/  ULDC.64 UR4, c[0x0][0x2e0] ;  /* 0x0000b80000047ab9 */ /* 0x000fe20000000a00 */
[----:B---3--:R-:W-:Y:S01]  /*2c4e0*/  ISETP.NE.AND P0, PT, R7, 0x1, PT ;  /* 0x000000010700780c */ /* 0x008fe20003f05270 */
[----:B------:R-:W-:-:S12]  /*2c4f0*/  IMAD.WIDE.U32 R2, R24, UR4, R2 ;  /* 0x0000000418027c25 */ /* 0x000fd8000f8e0002 */
[----:B-12---:R-:W1:Y:S01]  /*2c500*/  @P0 LDC R6, c[0x0][0x44c] ;  /* 0x00011300ff060b82 */ /* 0x006e620000000800 */
[----:B0-----:R-:W-:-:S04]  /*2c510*/  IMAD R0, R21, UR4, RZ ;  /* 0x0000000415007c24 */ /* 0x001fc8000f8e02ff */
[----:B------:R-:W-:Y:S01]  /*2c520*/  IMAD R0, R24, UR5, R0 ;  /* 0x0000000518007c24 */ /* 0x000fe2000f8e0200 */
[C---:B----4-:R-:W-:Y:S01]  /*2c530*/  LOP3.LUT R21, R20.reuse, 0x7f, RZ, 0xc0, !PT ;  /* 0x0000007f14157812 */ /* 0x050fe200078ec0ff */
[----:B------:R-:W-:Y:S02]  /*2c540*/  ULDC.64 UR4, c[0x0][0x2d0] ;  /* 0x0000b40000047ab9 */ /* 0x000fe40000000a00 */
[----:B------:R-:W-:Y:S02]  /*2c550*/  IMAD.IADD R3, R3, 0x1, R0 ;  /* 0x0000000103037824 */ /* 0x000fe400078e0200 */
[----:B------:R-:W0:Y:S01]  /*2c560*/  @P0 LDC R0, c[0x0][0x450] ;  /* 0x00011400ff000b82 */ /* 0x000e220000000800 */
[----:B------:R-:W-:Y:S01]  /*2c570*/  IMAD.SHL.U32 R20, R20, 0x10, RZ ;  /* 0x0000001014147824 */ /* 0x000fe200078e00ff */
[----:B------:R-:W-:-:S04]  /*2c580*/  SHF.R.U32.HI R21, RZ, 0x3, R21 ;  /* 0x00000003ff157819 */ /* 0x000fc80000011615 */
[----:B------:R-:W-:-:S05]  /*2c590*/  LOP3.LUT R20, R21, 0x70, R20, 0xf8, !PT ;  /* 0x0000007015147812 */ /* 0x000fca00078ef814 */
[----:B------:R-:W-:-:S04]  /*2c5a0*/  IMAD R5, R29, 0x80, R20 ;  /* 0x000000801d057824 */ /* 0x000fc800078e0214 */
[----:B-1----:R-:W-:-:S04]  /*2c5b0*/  @P0 IMAD.HI.U32 R6, R5, R6, RZ ;  /* 0x0000000605060227 */ /* 0x002fc800078e00ff */
[----:B------:R-:W-:Y:S01]  /*2c5c0*/  IMAD.MOV.U32 R4, RZ, RZ, R5 ;  /* 0x000000ffff047224 */ /* 0x000fe200078e0005 */
[----:B------:R-:W1:Y:S01]  /*2c5d0*/  S2R R20, SR_TID.X ;  /* 0x0000000000147919 */ /* 0x000e620000002100 */
[----:B0-----:R-:W-:-:S05]  /*2c5e0*/  @P0 SHF.R.U32.HI R4, RZ, R0, R6 ;  /* 0x00000000ff040219 */ /* 0x001fca0000011606 */
        /* <DEDUP_REMOVED lines=17> */
[----:B-1----:R-:W-:Y:S02]  /*2c700*/  LOP3.LUT R20, R20, 0x7f, RZ, 0xc0, !PT ;  /* 0x0000007f14147812 */ /* 0x002fe400078ec0ff */
[----:B------:R-:W-:Y:S02]  /*2c710*/  IADD3.X R4, R3, UR7, R4, P2, !PT ;  /* 0x0000000703047c10 */ /* 0x000fe400097fe404 */
[----:B------:R-:W-:Y:S01]  /*2c720*/  SHF.R.U32.HI R9, RZ, 0x3, R20 ;  /* 0x00000003ff097819 */ /* 0x000fe20000011614 */
[----:B------:R-:W-:Y:S06]  /*2c730*/  BRA.DIV UR4, `(.L_x_3371) ;  /* 0x000000c604707947 */ /* 0x000fec000b800000 */
[----:B------:R-:W0:Y:S01]  /*2c740*/  SHFL.IDX PT, R3, R0, RZ, 0x181f ;  /* 0x00181fff00037589 */ /* 0x000e2200000e0000 */
[----:B-----5:R-:W-:Y:S02]  /*2c750*/  IMAD R5, R10, R7, RZ ;  /* 0x000000070a057224 */ /* 0x020fe400078e02ff */
[----:B------:R-:W-:Y:S01]  /*2c760*/  IMAD R29, R29, 0x80, R9 ;  /* 0x000000801d1d7824 */ /* 0x000fe200078e0209 */
        /* <DEDUP_REMOVED lines=71> */
[----:B0-----:R-:W-:-:S04]  /*2cbe0*/  @!P3 IADD3 R3, P2, R34, R3, RZ ;  /* 0x000000032203b210 */ /* 0x001fc80007f5e0ff */
[----:B-1----:R-:W-:-:S04]  /*2cbf0*/  @!P3 IADD3.X R2, RZ, R2, RZ, P2, !PT ;  /* 0x00000002ff02b210 */ /* 0x002fc800017fe4ff */
[----:B------:R-:W-:-:S04]  /*2cc00*/  @!P3 LOP3.LUT R3, R3, R2, RZ, 0x3c, !PT ;  /* 0x000000020303b212 */ /* 0x000fc800078e3cff */
[----:B------:R-:W-:-:S04]  /*2cc10*/  @!P3 LOP3.LUT R2, R3, R2, RZ, 0x3c, !PT ;  /* 0x000000020302b212 */ /* 0x000fc800078e3cff */
[----:B------:R-:W-:-:S05]  /*2cc20*/  @!P3 LOP3.LUT R3, R3, R2, RZ, 0x3c, !PT ;  /* 0x000000020303b212 */ /* 0x000fca00078e3cff */
[----:B------:R0:W-:Y:S04]  /*2cc30*/  @!P3 LDGSTS.E.BYPASS.LTC128B.128 [R8+0x23400], desc[UR42][R2.64], !P0 ;  /* 0x234000000208bfae */ /* 0x0001e8000c101d6a */
[----:B--2---:R0:W-:Y:S02]  /*2cc40*/  @!P3 LDGSTS.E.BYPASS.LTC128B.128 [R8+0x27400], desc[UR42][R2.64+0x80], !P1 ;  /* 0x274000800208bfae */ /* 0x0041e4000c901d6a */
.L_x_3770:
[----:B------:R-:W-:Y:S01]  /*2cc50*/  VIADD R29, R29, 0x70 ;  /* 0x000000701d1d7836 */ /* 0x000fe20000000000 */
[----:B------:R-:W-:Y:S04]  /*2cc60*/  BSSY B0, `(.L_x_3372) ;  /* 0x000000a000007945 */ /* 0x000fe80003800000 */
[----:B------:R-:W-:-:S13]  /*2cc70*/  ISETP.GE.AND P2, PT, R29, R5, PT ;  /* 0x000000051d00720c */ /* 0x000fda0003f46270 */
[----:B------:R-:W-:Y:S05]  /*2cc80*/  @P2 BRA `(.L_x_3373) ;  /* 0x00000000001c2947 */ /* 0x000fea0003800000 */
[----:B01----:R-:W-:-:S05]  /*2cc90*/  IADD3 R2, P2, R34, R0, RZ ;  /* 0x0000000022027210 */ /* 0x003fca0007f5e0ff */
[----:B------:R-:W-:-:S05]  /*2cca0*/  IMAD.X R3, RZ, RZ, R4, P2 ;  /* 0x000000ffff037224 */ /* 0x000fca00010e0604 */
[----:B------:R-:W-:Y:S01]  /*2ccb0*/  @!PT LDS RZ, [RZ] ;  /* 0x00000000fffff984 */ /* 0x000fe20000000800 */
[----:B------:R-:W-:Y:S01]  /*2ccc0*/  @!PT LDS RZ, [RZ] ;  /* 0x00000000fffff984 */ /* 0x000fe20000000800 */
[----:B------:R-:W-:Y:S01]  /*2ccd0*/  @!PT LDS RZ, [RZ] ;  /* 0x00000000fffff984 */ /* 0x000fe20000000800 */
[----:B------:R2:W-:Y:S04]  /*2cce0*/  LDGSTS.E.BYPASS.LTC128B.128 [R8+0x23c00], desc[UR42][R2.64], !P0 ;  /* 0x23c0000002087fae */ /* 0x0005e8000c101d6a */
[----:B------:R2:W-:Y:S02]  /*2ccf0*/  LDGSTS.E.BYPASS.LTC128B.128 [R8+0x27c00], desc[UR42][R2.64+0x80], !P1 ;  /* 0x27c0008002087fae */ /* 0x0005e4000c901d6a */
.L_x_3373:
[----:B------:R-:W-:Y:S05]  /*2cd00*/  BSYNC B0 ;  /* 0x0000000000007941 */ /* 0x000fea0003800000 */
.L_x_3372:
[----:B------:R-:W-:Y:S01]  /*2cd10*/  NOP ;  /* 0x0000000000007918 */ /* 0x000fe20000000000 */
[----:B------:R-:W-:-:S13]  /*2cd20*/  PLOP3.LUT P0, PT, PT, PT, PT, 0x80, 0x0 ;  /* 0x000000000000781c */ /* 0x000fda0003f0f070 */
.L_x_3374:
        /* <DEDUP_REMOVED lines=14> */
[----:B0-----:R-:W2:Y:S01]  /*2ce10*/  LDL R2, [R1+0x4] ;  /* 0x0000040001027983 */ /* 0x001ea20000100800 */
[----:B------:R0:W-:Y:S01]  /*2ce20*/  SYNCS.ARRIVE.TRANS64.A1T0 RZ, [R16+URZ+0x38800], RZ ;  /* 0x038800ff10ff79a7 */ /* 0x0001e2000810003f */
[----:B------:R-:W-:Y:S01]  /*2ce30*/  VIADD R29, R30, 0xfffffffe ;  /* 0xfffffffe1e1d7836 */ /* 0x000fe20000000000 */
[----:B------:R-:W-:Y:S01]  /*2ce40*/  BSSY B0, `(.L_x_3375) ;  /* 0x0000004000007945 */ /* 0x000fe20003800000 */
[----:B------:R-:W1:Y:S03]  /*2ce50*/  SYNCS.PHASECHK.TRANS64.TRYWAIT P0, [R16+URZ+0x38820], R3 ;  /* 0x03882003100075a7 */ /* 0x000e66000800017f */
[----:B--2---:R-:W-:Y:S01]  /*2ce60*/  ISETP.GE.AND P1, PT, R29, R2, PT ;  /* 0x000000021d00720c */ /* 0x004fe20003f26270 */
[----:B01----:R-:W-:-:S12]  /*2ce70*/  @!P0 BRA `(.L_x_3376) ;  /* 0x000000c800608947 */ /* 0x003fd80003800000 */
.L_x_3771:
[----:B------:R-:W-:Y:S05]  /*2ce80*/  BSYNC B0 ;  /* 0x0000000000007941 */ /* 0x000fea0003800000 */
.L_x_3375:
[----:B------:R-:W-:Y:S05]  /*2ce90*/  @!P1 BRA `(.L_x_3377) ;  /* 0x0000001800849947 */ /* 0x000fea0003800000 */
[----:B------:R-:W-:Y:S02]  /*2cea0*/  IMAD.MOV.U32 R9, RZ, RZ, R32 ;  /* 0x000000ffff097224 */ /* 0x000fe400078e0020 */
[----:B------:R-:W-:-:S07]  /*2ceb0*/  IMAD.MOV.U32 R10, RZ, RZ, R35 ;  /* 0x000000ffff0a7224 */ /* 0x000fce00078e0023 */
.L_x_3397:
[----:B-1----:R-:W2:Y:S01]  /*2cec0*/  LDL R2, [R1+0x8] ;  /* 0x0000080001027983 */ /* 0x002ea20000100800 */
[----:B0-----:R-:W1:Y:S03]  /*2ced0*/  LDC R5, c[0x0][0x430] ;  /* 0x00010c00ff057b82 */ /* 0x001e660000000800 */
[----:B------:R-:W3:Y:S04]  /*2cee0*/  LDL R7, [R1+0xc] ;  /* 0x00000c0001077983 */ /* 0x000ee80000100800 */
[----:B------:R-:W4:Y:S01]  /*2cef0*/  LDL R6, [R1] ;  /* 0x0000000001067983 */ /* 0x000f220000100800 */
[----:B------:R-:W5:Y:S03]  /*2cf00*/  S2R R0, SR_TID.X ;  /* 0x0000000000007919 */ /* 0x000f660000002100 */
[----:B------:R-:W4:Y:S01]  /*2cf10*/  LDL R8, [R1+0x4] ;  /* 0x0000040001087983 */ /* 0x000f220000100800 */
[----:B-1----:R-:W-:-:S13]  /*2cf20*/  ISETP.NE.AND P0, PT, R5, 0x1, PT ;  /* 0x000000010500780c */ /* 0x002fda0003f05270 */
[----:B------:R-:W1:Y:S01]  /*2cf30*/  @P0 LDC R4, c[0x0][0x434] ;  /* 0x00010d00ff040b82 */ /* 0x000e620000000800 */
[----:B-----5:R-:W-:-:S04]  /*2cf40*/  LOP3.LUT R0, R0, 0x7f, RZ, 0xc0, !PT ;  /* 0x0000007f00007812 */ /* 0x020fc800078ec0ff */
[----:B0-----:R-:W-:-:S03]  /*2cf50*/  SHF.R.U32.HI R3, RZ, 0x3, R0 ;  /* 0x00000003ff037819 */ /* 0x001fc60000011600 */
[----:B------:R-:W0:Y:S02]  /*2cf60*/  @P0 LDC R0, c[0x0][0x438] ;  /* 0x00010e00ff000b82 */ /* 0x000e240000000800 */
[----:B------:R-:W-:Y:S01]  /*2cf70*/  IMAD R3, R29, 0x80, R3 ;  /* 0x000000801d037824 */ /* 0x000fe200078e0203 */
[----:B------:R-:W-:Y:S05]  /*2cf80*/  YIELD ;  /* 0x0000000000007946 */ /* 0x000fea0003800000 */
[----:B------:R-:W-:Y:S01]  /*2cf90*/  ULDC.64 UR4, c[0x0][0x428] ;  /* 0x00010a0000047ab9 */ /* 0x000fe20000000a00 */
[----:B--2---:R-:W-:-:S05]  /*2cfa0*/  IADD3 R3, R34, R3, R2 ;  /* 0x0000000322037210 */ /* 0x004fca0007ffe002 */
[----:B-1----:R-:W-:-:S04]  /*2cfb0*/  @P0 IMAD.HI.U32 R4, R3, R4, RZ ;  /* 0x0000000403040227 */ /* 0x002fc800078e00ff */
[----:B------:R-:W-:Y:S01]  /*2cfc0*/  IMAD.MOV.U32 R2, RZ, RZ, R3 ;  /* 0x000000ffff027224 */ /* 0x000fe200078e0003 */
[----:B0-----:R-:W-:-:S04]  /*2cfd0*/  @P0 SHF.R.U32.HI R2, RZ, R0, R4 ;  /* 0x00000000ff020219 */ /* 0x001fc80000011604 */
[----:B------:R-:W-:-:S05]  /*2cfe0*/  IADD3 R0, -R2, RZ, RZ ;  /* 0x000000ff02007210 */ /* 0x000fca0007ffe1ff */
[----:B------:R-:W-:Y:S01]  /*2cff0*/  IMAD R5, R5, R0, R3 ;  /* 0x0000000005057224 */ /* 0x000fe200078e0203 */
[----:B------:R-:W-:Y:S01]  /*2d000*/  SHF.R.S32.HI R3, RZ, 0x1f, R2 ;  /* 0x0000001fff037819 */ /* 0x000fe20000011402 */
[----:B---3--:R-:W-:-:S04]  /*2d010*/  IMAD R0, R7, UR4, RZ ;  /* 0x0000000407007c24 */ /* 0x008fc8000f8e02ff */
[C---:B----4-:R-:W-:Y:S02]  /*2d020*/  IMAD R0, R6.reuse, UR5, R0 ;  /* 0x0000000506007c24 */ /* 0x050fe4000f8e0200 */
[----:B------:R-:W-:Y:S01]  /*2d030*/  IMAD.WIDE.U32 R2, R6, UR4, R2 ;  /* 0x0000000406027c25 */ /* 0x000fe2000f8e0002 */
[----:B------:R-:W-:-:S03]  /*2d040*/  ULDC.64 UR4, c[0x0][0x418] ;  /* 0x0001060000047ab9 */ /* 0x000fc60000000a00 */
[----:B------:R-:W-:Y:S01]  /*2d050*/  IMAD.IADD R0, R0, 0x1, R3 ;  /* 0x0000000100007824 */ /* 0x000fe200078e0203 */
[----:B------:R-:W-:-:S04]  /*2d060*/  LEA R6, P0, R2, UR4, 0x2 ;  /* 0x0000000402067c11 */ /* 0x000fc8000f8010ff */
[----:B------:R-:W-:-:S05]  /*2d070*/  LEA.HI.X R7, R2, UR5, R0, 0x2, P0 ;  /* 0x0000000502077c11 */ /* 0x000fca00080f1400 */
[----:B------:R-:W2:Y:S01]  /*2d080*/  LDG.E R6, desc[UR42][R6.64] ;  /* 0x0000002a06067981 */ /* 0x000ea2000c1e1900 */
[----:B------:R-:W-:Y:S01]  /*2d090*/  ISETP.GT.AND P1, PT, R29, R8, PT ;  /* 0x000000081d00720c */ /* 0x000fe20003f24270 */
[----:B------:R-:W-:Y:S02]  /*2d0a0*/  IMAD.U32 R8, RZ, RZ, UR39 ;  /* 0x00000027ff087e24 */ /* 0x000fe4000f8e00ff */
[----:B------:R-:W-:-:S03]  /*2d0b0*/  VIADD R32, R9, 0x1 ;  /* 0x0000000109207836 */ /* 0x000fc60000000000 */
[----:B------:R-:W-:Y:S02]  /*2d0c0*/  ISETP.NE.AND P2, PT, R8, 0x3, PT ;  /* 0x000000030800780c */ /* 0x000fe40003f45270 */
[----:B------:R-:W-:-:S04]  /*2d0d0*/  ISETP.NE.AND P0, PT, R32, 0x2, PT ;  /* 0x000000022000780c */ /* 0x000fc80003f05270 */
[----:B------:R-:W-:Y:S01]  /*2d0e0*/  SEL R35, RZ, 0x1, P0 ;  /* 0x00000001ff237807 */ /* 0x000fe20000000000 */
[----:B------:R-:W-:Y:S01]  /*2d0f0*/  VIADD R29, R29, 0xffffffff ;  /* 0xffffffff1d1d7836 */ /* 0x000fe20000000000 */
[----:B------:R-:W-:Y:S02]  /*2d100*/  SEL R32, R32, RZ, P0 ;  /* 0x000000ff20207207 */ /* 0x000fe40000000000 */
[----:B------:R-:W-:Y:S02]  /*2d110*/  LOP3.LUT R35, R10, R35, RZ, 0x3c, !PT ;  /* 0x000000230a237212 */ /* 0x000fe400078e3cff */
[----:B--2---:R-:W-:Y:S01]  /*2d120*/  SHF.R.S32.HI R21, RZ, 0x1f, R6 ;  /* 0x0000001fff157819 */ /* 0x004fe20000011406 */
[----:B------:R-:W-:Y:S06]  /*2d130*/  @!P2 BRA `(.L_x_3378) ;  /* 0x000000000004a947 */ /* 0x000fec0003800000 */
[----:B------:R-:W-:Y:S01]  /*2d140*/  BPT.TRAP 0x1 ;  /* 0x000000040000795c */ /* 0x000fe20000300000 */
.L_x_3378:
[----:B------:R-:W-:Y:S01]  /*2d150*/  IMAD R0, R32, 0x8, R16 ;  /* 0x0000000820007824 */ /* 0x000fe200078e0210 */
[----:B------:R-:W-:Y:S01]  /*2d160*/  SHF.L.U32 R24, R35, 0x1f, RZ ;  /* 0x0000001f23187819 */ /* 0x000fe200000006ff */
[----:B------:R-:W-:Y:S01]  /*2d170*/  BSSY B0, `(.L_x_3379) ;  /* 0x0000004000007945 */ /* 0x000fe20003800000 */
[----:B------:R-:W-:Y:S02]  /*2d180*/  SHF.R.S32.HI R20, RZ, 0x1f, R5 ;  /* 0x0000001fff147819 */ /* 0x000fe40000011405 */
[----:B------:R-:W0:Y:S02]  /*2d190*/  SYNCS.PHASECHK.TRANS64.TRYWAIT P0, [R0+URZ+0x38880], R24 ;  /* 0x03888018000075a7 */ /* 0x000e24000800017f */
[----:B0-----:R-:W-:Y:S05]  /*2d1a0*/  @!P0 BRA `(.L_x_3380) ;  /* 0x000000c400a88947 */ /* 0x001fea0003800000 */
.L_x_3772:
[----:B------:R-:W-:Y:S05]  /*2d1b0*/  BSYNC B0 ;  /* 0x0000000000007941 */ /* 0x000fea0003800000 */
.L_x_3379:
        /* <DEDUP_REMOVED lines=25> */
[----:B------:R-:W-:-:S03]  /*2d350*/  IADD3 R4, R16, R4, RZ ;  /* 0x0000000410047210 */ /* 0x000fc60007ffe0ff */
        /* <DEDUP_REMOVED lines=44> */
.L_x_3790:
        /* <DEDUP_REMOVED lines=9> */
.L_x_3382:
        /* <DEDUP_REMOVED lines=11> */
.L_x_3383:
[----:B------:R2:W-:Y:S01]  /*2d760*/  SYNCS.ARRIVE.TRANS64.A1T0 RZ, [R0+URZ+0x38870], RZ ;  /* 0x038870ff00ff79a7 */ /* 0x0005e2000810003f */
[----:B------:R-:W-:Y:S05]  /*2d770*/  @!P3 BRA `(.L_x_3384) ;  /* 0x000000000004b947 */ /* 0x000fea0003800000 */
[----:B------:R-:W-:Y:S01]  /*2d780*/  BPT.TRAP 0x1 ;  /* 0x000000040000795c */ /* 0x000fe20000300000 */
.L_x_3384:
[----:B------:R-:W3:Y:S01]  /*2d790*/  SYNCS.PHASECHK.TRANS64.TRYWAIT P0, [R0+URZ+0x38840], R24 ;  /* 0x03884018000075a7 */ /* 0x000ee2000800017f */
[----:B------:R-:W-:Y:S04]  /*2d7a0*/  BSSY B0, `(.L_x_3385) ;  /* 0x0000002000007945 */ /* 0x000fe80003800000 */
[----:B---3--:R-:W-:Y:S05]  /*2d7b0*/  @!P0 BRA `(.L_x_3386) ;  /* 0x000000c800808947 */ /* 0x008fea0003800000 */
.L_x_3791:
[----:B------:R-:W-:Y:S05]  /*2d7c0*/  BSYNC B0 ;  /* 0x0000000000007941 */ /* 0x000fea0003800000 */
.L_x_3385:
        /* <DEDUP_REMOVED lines=12> */
[----:B------:R-:W-:-:S04]  /*2d890*/  ULDC.64 UR4, c[0x0][0x308] ;  /* 0x0000c20000047ab9 */ /* 0x000fc80000000a00 */
[----:B------:R-:W-:Y:S02]  /*2d8a0*/  IADD3 R3, R3, R21, RZ ;  /* 0x0000001503037210 */ /* 0x000fe40007ffe0ff */
[-C--:B-1----:R-:W-:Y:S01]  /*2d8b0*/  ISETP.GE.AND P2, PT, R11, R8.reuse, PT ;  /* 0x000000080b00720c */ /* 0x082fe20003f46270 */
[C---:B------:R-:W-:Y:S01]  /*2d8c0*/  IMAD.WIDE.U32 R2, R17.reuse, UR4, R2 ;  /* 0x0000000411027c25 */ /* 0x040fe2000f8e0002 */
[----:B------:R-:W-:Y:S01]  /*2d8d0*/  UMOV UR4, 0xffffffff ;  /* 0xffffffff00047882 */ /* 0x000fe20000000000 */
[----:B------:R-:W-:Y:S02]  /*2d8e0*/  ISETP.GE.AND P3, PT, R34, R8, PT ;  /* 0x000000082200720c */ /* 0x000fe40003f66270 */
[----:B------:R-:W-:Y:S01]  /*2d8f0*/  IMAD R5, R17, UR5, R3 ;  /* 0x0000000511057c24 */ /* 0x000fe2000f8e0203 */
[----:B------:R-:W-:-:S04]  /*2d900*/  IADD3 R6, P0, R2, UR6, RZ ;  /* 0x0000000602067c10 */ /* 0x000fc8000ff1e0ff */
[----:B------:R-:W-:Y:S01]  /*2d910*/  IADD3.X R5, R5, UR7, RZ, P0, !PT ;  /* 0x0000000705057c10 */ /* 0x000fe200087fe4ff */
[----:B------:R-:W-:Y:S08]  /*2d920*/  BRA.DIV UR4, `(.L_x_3387) ;  /* 0x000000ca04387947 */ /* 0x000ff0000b800000 */
        /* <DEDUP_REMOVED lines=45> */
.L_x_3809:
        /* <DEDUP_REMOVED lines=9> */
.L_x_3388:
        /* <DEDUP_REMOVED lines=11> */
.L_x_3389:
[----:B------:R2:W-:Y:S02]  /*2dd40*/  SYNCS.ARRIVE.TRANS64.A1T0 RZ, [R0+URZ+0x38830], RZ ;  /* 0x038830ff00ff79a7 */ /* 0x0005e4000810003f */
[----:B--23--:R-:W-:-:S04]  /*2dd50*/  MOV R0, UR37 ;  /* 0x0000002500007c02 */ /* 0x00cfc80008000f00 */
[----:B------:R-:W-:-:S13]  /*2dd60*/  ISETP.NE.AND P0, PT, R0, 0x3, PT ;  /* 0x000000030000780c */ /* 0x000fda0003f05270 */
[----:B------:R-:W-:Y:S05]  /*2dd70*/  @!P0 BRA `(.L_x_3390) ;  /* 0x0000000000048947 */ /* 0x000fea0003800000 */
[----:B------:R-:W-:Y:S01]  /*2dd80*/  BPT.TRAP 0x1 ;  /* 0x000000040000795c */ /* 0x000fe20000300000 */
.L_x_3390:
[----:B------:R-:W-:Y:S01]  /*2dd90*/  LOP3.LUT R0, R10, 0x1, RZ, 0x3c, !PT ;  /* 0x000000010a007812 */ /* 0x000fe200078e3cff */
[----:B------:R-:W-:Y:S01]  /*2dda0*/  IMAD R2, R9, 0x8, R16 ;  /* 0x0000000809027824 */ /* 0x000fe200078e0210 */
[----:B------:R-:W-:Y:S02]  /*2ddb0*/  BSSY B0, `(.L_x_3391) ;  /* 0x0000004000007945 */ /* 0x000fe40003800000 */
[----:B------:R-:W-:-:S04]  /*2ddc0*/  SHF.L.U32 R0, R0, 0x1f, RZ ;  /* 0x0000001f00007819 */ /* 0x000fc800000006ff */
[----:B------:R-:W0:Y:S02]  /*2ddd0*/  SYNCS.PHASECHK.TRANS64.TRYWAIT P2, [R2+URZ+0x38870], R0 ;  /* 0x03887000020075a7 */ /* 0x000e24000804017f */
[----:B0-----:R-:W-:Y:S05]  /*2dde0*/  @!P2 BRA `(.L_x_3392) ;  /* 0x000000cc004ca947 */ /* 0x001fea0003800000 */
.L_x_3810:
[----:B------:R-:W-:Y:S05]  /*2ddf0*/  BSYNC B0 ;  /* 0x0000000000007941 */ /* 0x000fea0003800000 */
.L_x_3391:
[----:B------:R-:W-:-:S05]  /*2de00*/  IMAD.U32 R3, RZ, RZ, UR39 ;  /* 0x00000027ff037e24 */ /* 0x000fca000f8e00ff */
[----:B------:R-:W-:-:S13]  /*2de10*/  ISETP.NE.AND P2, PT, R3, 0x3, PT ;  /* 0x000000030300780c */ /* 0x000fda0003f45270 */
[----:B------:R-:W-:Y:S05]  /*2de20*/  @!P2 BRA `(.L_x_3393) ;  /* 0x000000000004a947 */ /* 0x000fea0003800000 */
[----:B------:R-:W-:Y:S01]  /*2de30*/  BPT.TRAP 0x1 ;  /* 0x000000040000795c */ /* 0x000fe20000300000 */
.L_x_3393:
[----:B------:R-:W-:Y:S01]  /*2de40*/  SHF.L.U32 R3, R10, 0x1f, RZ ;  /* 0x0000001f0a037819 */ /* 0x000fe200000006ff */
[----:B0-----:R-:W-:-:S03]  /*2de50*/  IMAD.SHL.U32 R0, R9, 0x8000, RZ ;  /* 0x0000800009007824 */ /* 0x001fc600078e00ff */
[----:B------:R-:W0:Y:S02]  /*2de60*/  SYNCS.PHASECHK.TRANS64.TRYWAIT P2, [R2+URZ+0x38860], R3 ;  /* 0x03886003020075a7 */ /* 0x000e24000804017f */
[----:B0-----:R-:W-:Y:S05]  /*2de70*/  @!P2 BRA `(.L_x_3394) ;  /* 0x000000cc003ca947 */ /* 0x001fea0003800000 */
.L_x_3811:
[----:B------:R-:W2:Y:S01]  /*2de80*/  LDL R8, [R1+0x24] ;  /* 0x0000240001087983 */ /* 0x000ea20000100800 */
[----:B0-----:R-:W-:Y:S01]  /*2de90*/  LOP3.LUT R3, R0, R19, RZ, 0xfc, !PT ;  /* 0x0000001300037212 */ /* 0x001fe200078efcff */
[----:B------:R-:W-:Y:S05]  /*2dea0*/  WARPSYNC.ALL ;  /* 0x0000000000007948 */ /* 0x000fea0003800000 */
[----:B------:R-:W3:Y:S01]  /*2deb0*/  LDL R21, [R1+0x18] ;  /* 0x0000180001157983 */ /* 0x000ee20000100800 */
[----:B------:R-:W-:Y:S02]  /*2dec0*/  IMAD.IADD R3, R16, 0x1, R3 ;  /* 0x0000000110037824 */ /* 0x000fe400078e0203 */
[----:B------:R-:W-:Y:S01]  /*2ded0*/  VIADD R24, R0, 0x2000 ;  /* 0x0000200000187836 */ /* 0x000fe20000000000 */
[----:B------:R-:W4:Y:S04]  /*2dee0*/  LDL R26, [R1+0x14] ;  /* 0x00001400011a7983 */ /* 0x000f280000100800 */
[----:B-1----:R-:W0:Y:S02]  /*2def0*/  LDSM.16.MT88.4 R4, [R3+0x10400] ;  /* 0x010400000304783b */ /* 0x002e240000004200 */
[----:B0-----:R-:W-:-:S02]  /*2df00*/  PRMT R12, R4, 0x6420, R5 ;  /* 0x00006420040c7816 */ /* 0x001fc40000000005 */
[----:B------:R-:W-:Y:S02]  /*2df10*/  PRMT R13, R4, 0x7531, R5 ;  /* 0x00007531040d7816 */ /* 0x000fe40000000005 */
[----:B------:R-:W-:Y:S02]  /*2df20*/  LOP3.LUT R4, R0, R22, RZ, 0xfc, !PT ;  /* 0x0000001600047212 */ /* 0x000fe400078efcff */
[C-C-:B------:R-:W-:Y:S02]  /*2df30*/  PRMT R14, R6.reuse, 0x6420, R7.reuse ;  /* 0x00006420060e7816 */ /* 0x140fe40000000007 */
[----:B------:R-:W-:Y:S01]  /*2df40*/  PRMT R15, R6, 0x7531, R7 ;  /* 0x00007531060f7816 */ /* 0x000fe20000000007 */
[----:B------:R-:W-:Y:S02]  /*2df50*/  IMAD.IADD R4, R18, 0x1, R4 ;  /* 0x0000000112047824 */ /* 0x000fe400078e0204 */
[----:B------:R-:W-:Y:S01]  /*2df60*/  VIADD R20, R0, 0x6000 ;  /* 0x0000600000147836 */ /* 0x000fe20000000000 */
[----:B--2---:R-:W-:-:S05]  /*2df70*/  IADD3 R3, R16, R8, R0 ;  /* 0x0000000810037210 */ /* 0x004fca0007ffe000 */
[----:B------:R-:W0:Y:S04]  /*2df80*/  LDSM.16.MT88.4 R8, [R3+0x10400] ;  /* 0x010400000308783b */ /* 0x000e280000004200 */
[----:B------:R1:W-:Y:S02]  /*2df90*/  STSM.16.M88.4 [R4], R12 ;  /* 0x0000000c04007844 */ /* 0x0003e40000000200 */
[----:B-1----:R-:W-:Y:S01]  /*2dfa0*/  VIADD R12, R0, 0x4000 ;  /* 0x00004000000c7836 */ /* 0x002fe20000000000 */
[C-C-:B0-----:R-:W-:Y:S02]  /*2dfb0*/  PRMT R4, R8.reuse, 0x6420, R9.reuse ;  /* 0x0000642008047816 */ /* 0x141fe40000000009 */
[----:B------:R-:W-:Y:S02]  /*2dfc0*/  PRMT R5, R8, 0x7531, R9 ;  /* 0x0000753108057816 */ /* 0x000fe40000000009 */
[----:B------:R-:W-:-:S02]  /*2dfd0*/  LOP3.LUT R8, R24, R22, RZ, 0xfc, !PT ;  /* 0x0000001618087212 */ /* 0x000fc400078efcff */
[C-C-:B------:R-:W-:Y:S02]  /*2dfe0*/  PRMT R6, R10.reuse, 0x6420, R11.reuse ;  /* 0x000064200a067816 */ /* 0x140fe4000000000b */
[----:B------:R-:W-:Y:S01]  /*2dff0*/  PRMT R7, R10, 0x7531, R11 ;  /* 0x000075310a077816 */ /* 0x000fe2000000000b */
[----:B------:R-:W-:-:S05]  /*2e000*/  IMAD.IADD R8, R18, 0x1, R8 ;  /* 0x0000000112087824 */ /* 0x000fca00078e0208 */
[----:B------:R0:W-:Y:S02]  /*2e010*/  STSM.16.M88.4 [R8], R4 ;  /* 0x0000000408007844 */ /* 0x0001e40000000200 */
[----:B0-----:R-:W-:-:S05]  /*2e020*/  LOP3.LUT R4, R12, R19, RZ, 0xfc, !PT ;  /* 0x000000130c047212 */ /* 0x001fca00078efcff */
[----:B------:R-:W-:-:S05]  /*2e030*/  IMAD.IADD R4, R16, 0x1, R4 ;  /* 0x0000000110047824 */ /* 0x000fca00078e0204 */
[----:B------:R-:W0:Y:S01]  /*2e040*/  LDSM.16.MT88.4 R8, [R4+0x10400] ;  /* 0x010400000408783b */ /* 0x000e220000004200 */
[----:B------:R-:W-:-:S04]  /*2e050*/  LOP3.LUT R12, R12, R22, RZ, 0xfc, !PT ;  /* 0x000000160c0c7212 */ /* 0x000fc800078efcff */
[----:B------:R-:W-:Y:S02]  /*2e060*/  IADD3 R12, R18, R12, RZ ;  /* 0x0000000c120c7210 */ /* 0x000fe40007ffe0ff */
        /* <DEDUP_REMOVED lines=14> */
[----:B------:R-:W-:-:S05]  /*2e150*/  LOP3.LUT R4, R4, R19, RZ, 0xfc, !PT ;  /* 0x0000001304047212 */ /* 0x000fca00078efcff */
[----:B------:R-:W-:-:S05]  /*2e160*/  IMAD.IADD R4, R16, 0x1, R4 ;  /* 0x0000000110047824 */ /* 0x000fca00078e0204 */
[----:B------:R-:W0:Y:S01]  /*2e170*/  LDSM.16.MT88.4 R8, [R4+0x10400] ;  /* 0x010400000408783b */ /* 0x000e220000004200 */
[----:B---3--:R-:W-:-:S05]  /*2e180*/  IMAD.IADD R25, R21, 0x1, R0 ;  /* 0x0000000115197824 */ /* 0x008fca00078e0200 */
        /* <DEDUP_REMOVED lines=31> */
[----:B------:R-:W-:Y:S02]  /*2e380*/  LOP3.LUT R20, R20, R19, RZ, 0xfc, !PT ;  /* 0x0000001314147212 */ /* 0x000fe400078efcff */
[C-C-:B0-----:R-:W-:Y:S02]  /*2e390*/  PRMT R4, R8.reuse, 0x6420, R9.reuse ;  /* 0x0000642008047816 */ /* 0x141fe40000000009 */
[----:B------:R-:W-:Y:S02]  /*2e3a0*/  PRMT R5, R8, 0x7531, R9 ;  /* 0x0000753108057816 */ /* 0x000fe40000000009 */
[----:B------:R-:W-:-:S02]  /*2e3b0*/  PRMT R6, R10, 0x6420, R11 ;  /* 0x000064200a067816 */ /* 0x000fc4000000000b */
[----:B------:R-:W-:Y:S02]  /*2e3c0*/  PRMT R7, R10, 0x7531, R11 ;  /* 0x000075310a077816 */ /* 0x000fe4000000000b */
[----:B------:R-:W0:Y:S02]  /*2e3d0*/  LDSM.16.MT88.4 R8, [R3+0x12400] ;  /* 0x012400000308783b */ /* 0x000e240000004200 */
[C-C-:B0-----:R-:W-:Y:S02]  /*2e3e0*/  PRMT R12, R8.reuse, 0x6420, R9.reuse ;  /* 0x00006420080c7816 */ /* 0x141fe40000000009 */
[----:B------:R-:W-:Y:S02]  /*2e3f0*/  PRMT R13, R8, 0x7531, R9 ;  /* 0x00007531080d7816 */ /* 0x000fe40000000009 */
[----:B------:R-:W-:Y:S02]  /*2e400*/  IADD3 R8, R16, R20, RZ ;  /* 0x0000001410087210 */ /* 0x000fe40007ffe0ff */
[----:B------:R-:W2:Y:S01]  /*2e410*/  LDL R20, [R1+0x1c] ;  /* 0x00001c0001147983 */ /* 0x000ea20000100800 */
[----:B----4-:R-:W-:Y:S01]  /*2e420*/  IMAD.IADD R30, R26, 0x1, R0 ;  /* 0x000000011a1e7824 */ /* 0x010fe200078e0200 */
[----:B------:R-:W-:-:S02]  /*2e430*/  PRMT R14, R10, 0x6420, R11 ;  /* 0x000064200a0e7816 */ /* 0x000fc4000000000b */
[----:B------:R-:W-:Y:S02]  /*2e440*/  PRMT R15, R10, 0x7531, R11 ;  /* 0x000075310a0f7816 */ /* 0x000fe4000000000b */
        /* <DEDUP_REMOVED lines=10> */
[----:B------:R1:W-:Y:S02]  /*2e4f0*/  STSM.16.M88.4 [R21+0x4000], R4 ;  /* 0x0040000415007844 */ /* 0x0003e40000000200 */
[----:B-1----:R-:W-:-:S05]  /*2e500*/  VIADD R4, R0, 0x3000 ;  /* 0x0000300000047836 */ /* 0x002fca0000000000 */
[----:B------:R-:W-:-:S05]  /*2e510*/  LOP3.LUT R4, R4, R19, RZ, 0xfc, !PT ;  /* 0x0000001304047212 */ /* 0x000fca00078efcff */
[----:B------:R-:W-:Y:S01]  /*2e520*/  IMAD.IADD R4, R16, 0x1, R4 ;  /* 0x0000000110047824 */ /* 0x000fe200078e0204 */
[C-C-:B0-----:R-:W-:Y:S02]  /*2e530*/  PRMT R24, R8.reuse, 0x6420, R9.reuse ;  /* 0x0000642008187816 */ /* 0x141fe40000000009 */
[----:B------:R-:W-:Y:S02]  /*2e540*/  PRMT R25, R8, 0x7531, R9 ;  /* 0x0000753108197816 */ /* 0x000fe40000000009 */
[C-C-:B------:R-:W-:Y:S02]  /*2e550*/  PRMT R26, R10.reuse, 0x6420, R11.reuse ;  /* 0x000064200a1a7816 */ /* 0x140fe4000000000b */
[----:B------:R-:W-:-:S05]  /*2e560*/  PRMT R27, R10, 0x7531, R11 ;  /* 0x000075310a1b7816 */ /* 0x000fca000000000b */
        /* <DEDUP_REMOVED lines=8> */
[----:B------:R-:W-:Y:S02]  /*2e5f0*/  PRMT R5, R8, 0x7531, R9 ;  /* 0x0000753108057816 */ /* 0x000fe40000000009 */
[C-C-:B------:R-:W-:Y:S02]  /*2e600*/  PRMT R6, R10.reuse, 0x6420, R11.reuse ;  /* 0x000064200a067816 */ /* 0x140fe4000000000b */
[----:B------:R-:W-:Y:S01]  /*2e610*/  PRMT R7, R10, 0x7531, R11 ;  /* 0x000075310a077816 */ /* 0x000fe2000000000b */
[----:B------:R-:W-:-:S05]  /*2e620*/  IMAD.U32 R30, RZ, RZ, UR39 ;  /* 0x00000027ff1e7e24 */ /* 0x000fca000f8e00ff */
[----:B------:R-:W-:Y:S01]  /*2e630*/  ISETP.NE.AND P2, PT, R30, 0x3, PT ;  /* 0x000000031e00780c */ /* 0x000fe20003f45270 */
        /* <DEDUP_REMOVED lines=28> */
.L_x_3395:
[----:B-1----:R1:W-:Y:S01]  /*2e800*/  SYNCS.ARRIVE.TRANS64.A1T0 RZ, [R2+URZ+0x38850], RZ ;  /* 0x038850ff02ff79a7 */ /* 0x0023e2000810003f */
[----:B------:R-:W-:Y:S06]  /*2e810*/  BAR.SYNC.DEFER_BLOCKING 0x2, 0x80 ;  /* 0x0082000000007b1d */ /* 0x000fec0000010000 */
[----:B------:R-:W-:Y:S05]  /*2e820*/  @!P0 BRA `(.L_x_3396) ;  /* 0x0000000000048947 */ /* 0x000fea0003800000 */
[----:B------:R-:W-:Y:S01]  /*2e830*/  BPT.TRAP 0x1 ;  /* 0x000000040000795c */ /* 0x000fe20000300000 */
.L_x_3396:
[----:B------:R-:W2:Y:S01]  /*2e840*/  LDL R0, [R1+0x10] ;  /* 0x0000100001007983 */ /* 0x000ea20000100800 */
[----:B-1----:R-:W-:Y:S02]  /*2e850*/  VIADD R2, R2, 0x38880 ;  /* 0x0003888002027836 */ /* 0x002fe40000000000 */
[----:B------:R-:W-:Y:S02]  /*2e860*/  IMAD.MOV.U32 R9, RZ, RZ, R32 ;  /* 0x000000ffff097224 */ /* 0x000fe400078e0020 */
[----:B------:R-:W-:Y:S01]  /*2e870*/  IMAD.MOV.U32 R10, RZ, RZ, R35 ;  /* 0x000000ffff0a7224 */ /* 0x000fe200078e0023 */
[----:B--2---:R-:W-:-:S04]  /*2e880*/  PRMT R2, R0, 0x654, R2 ;  /* 0x0000065400027816 */ /* 0x004fc80000000002 */
[----:B------:R1:W-:Y:S01]  /*2e890*/  SYNCS.ARRIVE.TRANS64.RED.A1T0 RZ, [R2+URZ], RZ ;  /* 0x000000ff02ff79a7 */ /* 0x0003e2000810043f */
[----:B------:R-:W-:Y:S05]  /*2e8a0*/  @P1 BRA `(.L_x_3397) ;  /* 0xffffffe400841947 */ /* 0x000fea000383ffff */
.L_x_3377:
[----:B------:R-:W1:Y:S01]  /*2e8b0*/  S2R R0, SR_TID.X ;  /* 0x0000000000007919 */ /* 0x000e620000002100 */
[----:B------:R-:W-:Y:S01]  /*2e8c0*/  BSSY B0, `(.L_x_3398) ;  /* 0x0000012000007945 */ /* 0x000fe20003800000 */
[----:B-1----:R-:W-:Y:S02]  /*2e8d0*/  LOP3.LUT R2, R0, 0x7f, RZ, 0xc0, !PT ;  /* 0x0000007f00027812 */ /* 0x002fe400078ec0ff */
[----:B------:R-:W-:Y:S02]  /*2e8e0*/  MOV R0, UR37 ;  /* 0x0000002500007c02 */ /* 0x000fe40008000f00 */
        /* <DEDUP_REMOVED lines=15> */
.L_x_3399:
[----:B------:R-:W-:Y:S05]  /*2e9e0*/  BSYNC B0 ;  /* 0x0000000000007941 */ /* 0x000fea0003800000 */
.L_x_3398:
[----:B------:R-:W-:Y:S05]  /*2e9f0*/  @!P0 BRA `(.L_x_3400) ;  /* 0x0000000000048947 */ /* 0x000fea0003800000 */
[----:B------:R-:W-:Y:S01]  /*2ea00*/  BPT.TRAP 0x1 ;  /* 0x000000040000795c */ /* 0x000fe20000300000 */
.L_x_3400:
[----:B0-----:R-:W-:Y:S01]  /*2ea10*/  LOP3.LUT R3, R35, 0x1, RZ, 0x3c, !PT ;  /* 0x0000000123037812 */ /* 0x001fe200078e3cff */
[----:B------:R-:W-:Y:S01]  /*2ea20*/  IMAD R0, R32, 0x8, R16 ;  /* 0x0000000820007824 */ /* 0x000fe200078e0210 */
[----:B------:R-:W-:Y:S02]  /*2ea30*/  BSSY B0, `(.L_x_3401) ;  /* 0x0000004000007945 */ /* 0x000fe40003800000 */
[----:B------:R-:W-:-:S04]  /*2ea40*/  SHF.L.U32 R3, R3, 0x1f, RZ ;  /* 0x0000001f03037819 */ /* 0x000fc800000006ff */
[----:B------:R-:W0:Y:S02]  /*2ea50*/  SYNCS.PHASECHK.TRANS64.TRYWAIT P1, [R0+URZ+0x38870], R3 ;  /* 0x03887003000075a7 */ /* 0x000e24000802017f */
[----:B0-----:R-:W-:Y:S05]  /*2ea60*/  @!P1 BRA `(.L_x_3402) ;  /* 0x000000c000549947 */ /* 0x001fea0003800000 */
.L_x_3812:
[----:B------:R-:W-:Y:S05]  /*2ea70*/  BSYNC B0 ;  /* 0x0000000000007941 */ /* 0x000fea0003800000 */
.L_x_3401:
[----:B------:R-:W-:-:S05]  /*2ea80*/  IMAD.U32 R2, RZ, RZ, UR39 ;  /* 0x00000027ff027e24 */ /* 0x000fca000f8e00ff */
[----:B------:R-:W-:-:S13]  /*2ea90*/  ISETP.NE.AND P1, PT, R2, 0x3, PT ;  /* 0x000000030200780c */ /* 0x000fda0003f25270 */
[----:B------:R-:W-:Y:S05]  /*2eaa0*/  @!P1 BRA `(.L_x_3403) ;  /* 0x0000000000049947 */ /* 0x000fea0003800000 */
[----:B------:R-:W-:Y:S01]  /*2eab0*/  BPT.TRAP 0x1 ;  /* 0x000000040000795c */ /* 0x000fe20000300000 */
.L_x_3403:
[----:B0-----:R-:W-:-:S04]  /*2eac0*/  SHF.L.U32 R3, R35, 0x1f, RZ ;  /* 0x0000001f23037819 */ /* 0x001fc800000006ff */
[----:B------:R-:W0:Y:S02]  /*2ead0*/  SYNCS.PHASECHK.TRANS64.TRYWAIT P1, [R0+URZ+0x38860], R3 ;  /* 0x03886003000075a7 */ /* 0x000e24000802017f */
[----:B0-----:R-:W-:Y:S05]  /*2eae0*/  @!P1 BRA `(.L_x_3404) ;  /* 0x000000c000489947 */ /* 0x001fea0003800000 */
.L_x_3813:
[----:B------:R-:W2:Y:S01]  /*2eaf0*/  LDL R2, [R1+0x24] ;  /* 0x0000240001027983 */ /* 0x000ea20000100800 */
[----:B------:R-:W-:Y:S01]  /*2eb00*/  IMAD.SHL.U32 R20, R32, 0x8000, RZ ;  /* 0x0000800020147824 */ /* 0x000fe200078e00ff */
[----:B------:R-:W-:Y:S05]  /*2eb10*/  WARPSYNC.ALL ;  /* 0x0000000000007948 */ /* 0x000fea0003800000 */
[----:B------:R-:W3:Y:S01]  /*2eb20*/  LDL R25, [R1+0x18] ;  /* 0x0000180001197983 */ /* 0x000ee20000100800 */
[----:B0-----:R-:W-:-:S03]  /*2eb30*/  LOP3.LUT R3, R20, R19, RZ, 0xfc, !PT ;  /* 0x0000001314037212 */ /* 0x001fc600078efcff */
[----:B------:R-:W4:Y:S02]  /*2eb40*/  LDL R30, [R1+0x1c] ;  /* 0x00001c00011e7983 */ /* 0x000f240000100800 */
[----:B------:R-:W-:-:S06]  /*2eb50*/  IMAD.IADD R9, R16, 0x1, R3 ;  /* 0x0000000110097824 */ /* 0x000fcc00078e0203 */
        /* <DEDUP_REMOVED lines=9> */
[----:B--2---:R-:W-:-:S05]  /*2ebf0*/  IADD3 R2, R16, R2, R20 ;  /* 0x0000000210027210 */ /* 0x004fca0007ffe014 */
        /* <DEDUP_REMOVED lines=54> */
[----:B------:R-:W0:Y:S04]  /*2ef60*/  LDSM.16.MT88.4 R4, [R2+0x15400] ;  /* 0x015400000204783b */ /* 0x000e280000004200 */
[----:B------:R1:W-:Y:S04]  /*2ef70*/  STSM.16.M88.4 [R17+0x4000], R12 ;  /* 0x0040000c11007844 */ /* 0x0003e80000000200 */
[----:B-1----:R-:W2:Y:S01]  /*2ef80*/  LDL R17, [R1+0x14] ;  /* 0x0000140001117983 */ /* 0x002ea20000100800 */
[----:B------:R-:W-:-:S05]  /*2ef90*/  LOP3.LUT R21, R21, R19, RZ, 0xfc, !PT ;  /* 0x0000001315157212 */ /* 0x000fca00078efcff */
[----:B------:R-:W-:Y:S01]  /*2efa0*/  IMAD.IADD R21, R16, 0x1, R21 ;  /* 0x0000000110157824 */ /* 0x000fe200078e0215 */
[C-C-:B0-----:R-:W-:Y:S02]  /*2efb0*/  PRMT R8, R4.reuse, 0x6420, R5.reuse ;  /* 0x0000642004087816 */ /* 0x141fe40000000005 */
[----:B------:R-:W-:Y:S02]  /*2efc0*/  PRMT R9, R4, 0x7531, R5 ;  /* 0x0000753104097816 */ /* 0x000fe40000000005 */
[C-C-:B------:R-:W-:Y:S02]  /*2efd0*/  PRMT R10, R6.reuse, 0x6420, R7.reuse ;  /* 0x00006420060a7816 */ /* 0x140fe40000000007 */
        /* <DEDUP_REMOVED lines=8> */
[----:B------:R-:W0:Y:S01]  /*2f060*/  LDSM.16.MT88.4 R4, [R2+0x12400] ;  /* 0x012400000204783b */ /* 0x000e220000004200 */
[----:B------:R-:W-:Y:S02]  /*2f070*/  IADD3 R29, R16, R29, RZ ;  /* 0x0000001d101d7210 */ /* 0x000fe40007ffe0ff */
[C-C-:B0-----:R-:W-:Y:S02]  /*2f080*/  PRMT R8, R4.reuse, 0x6420, R5.reuse ;  /* 0x0000642004087816 */ /* 0x141fe40000000005 */
[----:B------:R-:W-:Y:S02]  /*2f090*/  PRMT R9, R4, 0x7531, R5 ;  /* 0x0000753104097816 */ /* 0x000fe40000000005 */
[C-C-:B------:R-:W-:Y:S02]  /*2f0a0*/  PRMT R10, R6.reuse, 0x6420, R7.reuse ;  /* 0x00006420060a7816 */ /* 0x140fe40000000007 */
[----:B------:R-:W-:Y:S01]  /*2f0b0*/  PRMT R11, R6, 0x7531, R7 ;  /* 0x00007531060b7816 */ /* 0x000fe20000000007 */
        /* <DEDUP_REMOVED lines=20> */
[----:B------:R-:W0:Y:S01]  /*2f200*/  LDSM.16.MT88.4 R4, [R24+0x10400] ;  /* 0x010400001804783b */ /* 0x000e220000004200 */
[----:B----4-:R-:W-:Y:S02]  /*2f210*/  IMAD.IADD R21, R30, 0x1, R20 ;  /* 0x000000011e157824 */ /* 0x010fe400078e0214 */
[----:B------:R-:W-:Y:S01]  /*2f220*/  VIADD R20, R20, 0x7000 ;  /* 0x0000700014147836 */ /* 0x000fe20000000000 */
[----:B0-----:R-:W-:-:S02]  /*2f230*/  PRMT R12, R4, 0x6420, R5 ;  /* 0x00006420040c7816 */ /* 0x001fc40000000005 */
[----:B------:R-:W-:Y:S02]  /*2f240*/  PRMT R13, R4, 0x7531, R5 ;  /* 0x00007531040d7816 */ /* 0x000fe40000000005 */
        /* <DEDUP_REMOVED lines=8> */
[----:B------:R-:W-:Y:S02]  /*2f2d0*/  LOP3.LUT R5, R20, R19, RZ, 0xfc, !PT ;  /* 0x0000001314057212 */ /* 0x000fe400078efcff */
[C-C-:B------:R-:W-:Y:S02]  /*2f2e0*/  PRMT R10, R6.reuse, 0x6420, R7.reuse ;  /* 0x00006420060a7816 */ /* 0x140fe40000000007 */
[----:B------:R-:W-:Y:S01]  /*2f2f0*/  PRMT R11, R6, 0x7531, R7 ;  /* 0x00007531060b7816 */ /* 0x000fe20000000007 */
[----:B------:R-:W-:-:S04]  /*2f300*/  IMAD.IADD R17, R16, 0x1, R5 ;  /* 0x0000000110117824 */ /* 0x000fc800078e0205 */
[----:B------:R-:W-:Y:S04]  /*2f310*/  STSM.16.M88.4 [R18], R8 ;  /* 0x0000000812007844 */ /* 0x000fe80000000200 */
        /* <DEDUP_REMOVED lines=22> */
.L_x_3405:
[----:B-1----:R1:W-:Y:S01]  /*2f480*/  SYNCS.ARRIVE.TRANS64.A1T0 RZ, [R0+URZ+0x38850], RZ ;  /* 0x038850ff00ff79a7 */ /* 0x0023e2000810003f */
[----:B------:R-:W-:Y:S06]  /*2f490*/  BAR.SYNC.DEFER_BLOCKING 0x2, 0x80 ;  /* 0x0082000000007b1d */ /* 0x000fec0000010000 */
[----:B------:R-:W-:Y:S05]  /*2f4a0*/  @!P0 BRA `(.L_x_3406) ;  /* 0x0000000000048947 */ /* 0x000fea0003800000 */
[----:B------:R-:W-:Y:S01]  /*2f4b0*/  BPT.TRAP 0x1 ;  /* 0x000000040000795c */ /* 0x000fe20000300000 */
.L_x_3406:
[----:B------:R-:W2:Y:S01]  /*2f4c0*/  LDL R2, [R1+0x10] ;  /* 0x0000100001027983 */ /* 0x000ea20000100800 */
[----:B-1----:R-:W-:Y:S02]  /*2f4d0*/  VIADD R0, R0, 0x38880 ;  /* 0x0003888000007836 */ /* 0x002fe40000000000 */
[----:B------:R-:W-:-:S05]  /*2f4e0*/  VIADD R32, R32, 0x1 ;  /* 0x0000000120207836 */ /* 0x000fca0000000000 */
[----:B------:R-:W-:-:S04]  /*2f4f0*/  ISETP.NE.AND P0, PT, R32, 0x2, PT ;  /* 0x000000022000780c */ /* 0x000fc80003f05270 */
[----:B------:R-:W-:Y:S02]  /*2f500*/  SEL R32, R32, RZ, P0 ;  /* 0x000000ff20207207 */ /* 0x000fe40000000000 */
[----:B--2---:R-:W-:-:S04]  /*2f510*/  PRMT R0, R2, 0x654, R0 ;  /* 0x0000065402007816 */ /* 0x004fc80000000000 */
[----:B------:R1:W-:Y:S02]  /*2f520*/  SYNCS.ARRIVE.TRANS64.RED.A1T0 RZ, [R0+URZ], RZ ;  /* 0x000000ff00ff79a7 */ /* 0x0003e4000810043f */
[----:B-1----:R-:W-:-:S04]  /*2f530*/  SEL R0, RZ, 0x1, P0 ;  /* 0x00000001ff007807 */ /* 0x002fc80000000000 */
[----:B------:R-:W-:-:S07]  /*2f540*/  LOP3.LUT R35, R35, R0, RZ, 0x3c, !PT ;  /* 0x0000000023237212 */ /* 0x000fce00078e3cff */
.L_x_3347:
[----:B------:R-:W-:-:S13]  /*2f550*/  LOP3.LUT P0, RZ, R23, 0x80, RZ, 0xc0, !PT ;  /* 0x0000008017ff7812 */ /* 0x000fda000780c0ff */
[----:B------:R-:W-:Y:S05]  /*2f560*/  @!P0 BRA `(.L_x_3407) ;  /* 0x0000000000288947 */ /* 0x000fea0003800000 */
[----:B------:R-:W-:Y:S05]  /*2f570*/  WARPSYNC.ALL ;  /* 0x0000000000007948 */ /* 0x000fea0003800000 */
[----:B------:R-:W3:Y:S08]  /*2f580*/  S2UR UR4, SR_CgaCtaId ;  /* 0x00000000000479c3 */ /* 0x000ef00000008800 */
[----:B------:R-:W-:Y:S01]  /*2f590*/  BAR.SYNC.DEFER_BLOCKING 0x5, 0x180 ;  /* 0x0146000000007b1d */ /* 0x000fe20000010000 */
[----:B--2---:R-:W-:Y:S01]  /*2f5a0*/  MOV R16, 0x400 ;  /* 0x0000040000107802 */ /* 0x004fe20000000f00 */
[----:B---3--:R-:W-:-:S05]  /*2f5b0*/  IMAD.U32 R0, RZ, RZ, UR4 ;  /* 0x00000004ff007e24 */ /* 0x008fca000f8e00ff */
[----:B------:R-:W-:Y:S01]  /*2f5c0*/  LEA R16, R0, R16, 0x18 ;  /* 0x0000001000107211 */ /* 0x000fe200078ec0ff */
[----:B------:R2:W-:Y:S04]  /*2f5d0*/  STL [R1+0x10], R0 ;  /* 0x0000100001007387 */ /* 0x0005e80000100800 */
[----:B------:R2:W3:Y:S01]  /*2f5e0*/  LDS.128 R28, [R16+0x388d0] ;  /* 0x0388d000101c7984 */ /* 0x0004e20000000c00 */
[----:B------:R-:W-:Y:S06]  /*2f5f0*/  BAR.ARV 0x4, 0x180 ;  /* 0x0106000000007b1d */ /* 0x000fec0000002000 */
[----:B------:R-:W-:Y:S05]  /*2f600*/  BRA `(.L_x_3408) ;  /* 0x0000000c00e07947 */ /* 0x000fea0003800000 */
.L_x_3407:
[----:B------:R-:W0:Y:S01]  /*2f610*/  S2R R0, SR_TID.X ;  /* 0x0000000000007919 */ /* 0x000e220000002100 */
[----:B------:R-:W-:Y:S01]  /*2f620*/  UMOV UR4, 0xffffffff ;  /* 0xffffffff00047882 */ /* 0x000fe20000000000 */
[----:B0-----:R-:W-:-:S04]  /*2f630*/  LOP3.LUT R8, R0, 0x1f, RZ, 0xc0, !PT ;  /* 0x0000001f00087812 */ /* 0x001fc800078ec0ff */
[----:B------:R-:W-:Y:S01]  /*2f640*/  ISETP.NE.AND P0, PT, R8, 0x1f, PT ;  /* 0x0000001f0800780c */ /* 0x000fe20003f05270 */
[----:B------:R-:W-:-:S12]  /*2f650*/  BRA.DIV UR4, `(.L_x_3409) ;  /* 0x000000b604807947 */ /* 0x000fd8000b800000 */
[----:B------:R-:W-:Y:S01]  /*2f660*/  IADD3 R9, R31, R8, RZ ;  /* 0x000000081f097210 */ /* 0x000fe20007ffe0ff */
[----:B------:R-:W-:-:S03]  /*2f670*/  ULDC UR4, c[0x0][0xc3c] ;  /* 0x00030f0000047ab9 */ /* 0x000fc60000000800 */
[----:B------:R-:W-:-:S13]  /*2f680*/  ISETP.GE.OR P1, PT, R9, UR4, !P0 ;  /* 0x0000000409007c0c */ /* 0x000fda000c726670 */
[----:B------:R-:W0:Y:S08]  /*2f690*/  @!P1 LDC.64 R2, c[0x0][0xc80] ;  /* 0x00032000ff029b82 */ /* 0x000e300000000a00 */
[----:B------:R-:W3:Y:S01]  /*2f6a0*/  @!P1 LDC.64 R4, c[0x0][0xc78] ;  /* 0x00031e00ff049b82 */ /* 0x000ee20000000a00 */
[----:B0-----:R-:W-:-:S05]  /*2f6b0*/  @!P1 IMAD.WIDE R2, R9, 0x4, R2 ;  /* 0x0000000409029825 */ /* 0x001fca00078e0202 */
[----:B------:R3:W4:Y:S02]  /*2f6c0*/  @!P1 LDG.E R7, desc[UR42][R2.64] ;  /* 0x0000002a02079981 */ /* 0x000724000c1e1900 */
        /* <DEDUP_REMOVED lines=9> */
[----:B--2---:R0:W-:Y:S02]  /*2f760*/  SHFL.IDX PT, R6, R28, 0x1, 0x1f ;  /* 0x00201f001c067f89 */ /* 0x0041e400000e0000 */
[----:B0-----:R-:W-:Y:S01]  /*2f770*/  MOV R28, RZ ;  /* 0x000000ff001c7202 */ /* 0x001fe20000000f00 */
[----:B----4-:R-:W-:-:S02]  /*2f780*/  @!P1 IMAD.MOV.U32 R29, RZ, RZ, R7 ;  /* 0x000000ffff1d9224 */ /* 0x010fc400078e0007 */
[----:B---3--:R-:W-:Y:S01]  /*2f790*/  @!P1 IMAD.MOV.U32 R5, RZ, RZ, R4 ;  /* 0x000000ffff059224 */ /* 0x008fe200078e0004 */
[----:B------:R-:W-:-:S03]  /*2f7a0*/  ISETP.NE.AND P1, PT, R8, RZ, PT ;  /* 0x000000ff0800720c */ /* 0x000fc60003f25270 */
[----:B------:R-:W-:-:S05]  /*2f7b0*/  IMAD R13, R5, R29, RZ ;  /* 0x0000001d050d7224 */ /* 0x000fca00078e02ff */
        /* <DEDUP_REMOVED lines=15> */
[----:B------:R0:W2:Y:S02]  /*2f8b0*/  SHFL.IDX PT, R14, R2, 0x1f, 0x1f ;  /* 0x03e01f00020e7f89 */ /* 0x0000a400000e0000 */
.L_x_3823:
[----:B------:R-:W-:Y:S02]  /*2f8c0*/  ULDC UR4, c[0x0][0xc38] ;  /* 0x00030e0000047ab9 */ /* 0x000fe40000000800 */
[----:B------:R-:W-:-:S04]  /*2f8d0*/  IMAD.U32 R4, RZ, RZ, UR4 ;  /* 0x00000004ff047e24 */ /* 0x000fc8000f8e00ff */
[----:B--2---:R-:W-:-:S04]  /*2f8e0*/  IMAD R3, R14, R4, RZ ;  /* 0x000000040e037224 */ /* 0x004fc800078e02ff */
[----:B------:R-:W-:-:S05]  /*2f8f0*/  IMAD.IADD R6, R6, 0x1, R3 ;  /* 0x0000000106067824 */ /* 0x000fca00078e0203 */
[----:B------:R-:W-:-:S13]  /*2f900*/  ISETP.GT.AND P6, PT, R6, R0, PT ;  /* 0x000000000600720c */ /* 0x000fda0003fc4270 */
[----:B------:R-:W-:Y:S05]  /*2f910*/  @P6 BRA `(.L_x_3410) ;  /* 0x0000000000a46947 */ /* 0x000fea0003800000 */
.L_x_3413:
[----:B0-----:R-:W0:Y:S01]  /*2f920*/  LDC R2, c[0x0][0xc3c] ;  /* 0x00030f00ff027b82 */ /* 0x001e220000000800 */
[----:B------:R-:W-:-:S05]  /*2f930*/  VIADD R31, R31, 0x1f ;  /* 0x0000001f1f1f7836 */ /* 0x000fca0000000000 */
[----:B0-----:R-:W-:-:S13]  /*2f940*/  ISETP.GE.AND P6, PT, R31, R2, PT ;  /* 0x000000021f00720c */ /* 0x001fda0003fc6270 */
[----:B------:R-:W-:Y:S05]  /*2f950*/  @P6 BRA `(.L_x_3411) ;  /* 0x0000000800c06947 */ /* 0x000fea0003800000 */
[----:B------:R-:W0:Y:S01]  /*2f960*/  S2R R3, SR_TID.X ;  /* 0x0000000000037919 */ /* 0x000e220000002100 */
[----:B------:R-:W-:Y:S01]  /*2f970*/  IMAD.MOV.U32 R29, RZ, RZ, RZ ;  /* 0x000000ffff1d7224 */ /* 0x000fe200078e00ff */
[----:B0-----:R-:W-:-:S05]  /*2f980*/  LOP3.LUT R3, R3, 0x1f, RZ, 0xc0, !PT ;  /* 0x0000001f03037812 */ /* 0x001fca00078ec0ff */
[----:B------:R-:W-:-:S05]  /*2f990*/  IMAD.IADD R7, R31, 0x1, R3 ;  /* 0x000000011f077824 */ /* 0x000fca00078e0203 */
[----:B------:R-:W-:-:S13]  /*2f9a0*/  ISETP.GE.OR P6, PT, R7, R2, !P0 ;  /* 0x000000020700720c */ /* 0x000fda00047c6670 */
[----:B------:R-:W0:Y:S08]  /*2f9b0*/  @!P6 LDC.64 R2, c[0x0][0xc80] ;  /* 0x00032000ff02eb82 */ /* 0x000e300000000a00 */
[----:B------:R-:W2:Y:S01]  /*2f9c0*/  @!P6 LDC.64 R4, c[0x0][0xc78] ;  /* 0x00031e00ff04eb82 */ /* 0x000ea20000000a00 */
[----:B0-----:R-:W-:-:S05]  /*2f9d0*/  @!P6 IMAD.WIDE R2, R7, 0x4, R2 ;  /* 0x000000040702e825 */ /* 0x001fca00078e0202 */
[----:B------:R2:W3:Y:S02]  /*2f9e0*/  @!P6 LDG.E R29, desc[UR42][R2.64] ;  /* 0x0000002a021de981 */ /* 0x0004e4000c1e1900 */
[----:B--2---:R-:W-:-:S04]  /*2f9f0*/  @!P6 IMAD.WIDE R2, R7, 0x4, R4 ;  /* 0x000000040702e825 */ /* 0x004fc800078e0204 */
[----:B------:R-:W-:-:S06]  /*2fa00*/  IMAD.MOV.U32 R5, RZ, RZ, RZ ;  /* 0x000000ffff057224 */ /* 0x000fcc00078e00ff */
[----:B------:R-:W3:Y:S01]  /*2fa10*/  @!P6 LDG.E R5, desc[UR42][R2.64] ;  /* 0x0000002a0205e981 */ /* 0x000ee2000c1e1900 */
[----:B------:R-:W-:Y:S01]  /*2fa20*/  UMOV UR4, 0xffffffff ;  /* 0xffffffff00047882 */ /* 0x000fe20000000000 */
[----:B---3--:R-:W-:Y:S02]  /*2fa30*/  IMAD R13, R5, R29, RZ ;  /* 0x0000001d050d7224 */ /* 0x008fe400078e02ff */
[----:B------:R-:W-:Y:S05]  /*2fa40*/  BRA.DIV UR4, `(.L_x_3412) ;  /* 0x000000b604bc7947 */ /* 0x000fea000b800000 */
        /* <DEDUP_REMOVED lines=15> */
[----:B------:R0:W2:Y:S02]  /*2fb40*/  SHFL.IDX PT, R14, R2, 0x1f, 0x1f ;  /* 0x03e01f00020e7f89 */ /* 0x0000a400000e0000 */
.L_x_3831:
[----:B------:R-:W-:Y:S02]  /*2fb50*/  ULDC UR4, c[0x0][0xc38] ;  /* 0x00030e0000047ab9 */ /* 0x000fe40000000800 */
[----:B------:R-:W-:-:S04]  /*2fb60*/  IMAD.U32 R4, RZ, RZ, UR4 ;  /* 0x00000004ff047e24 */ /* 0x000fc8000f8e00ff */
[----:B--2---:R-:W-:-:S04]  /*2fb70*/  IMAD R3, R14, R4, RZ ;  /* 0x000000040e037224 */ /* 0x004fc800078e02ff */
[----:B------:R-:W-:-:S05]  /*2fb80*/  IMAD.IADD R6, R3, 0x1, R6 ;  /* 0x0000000103067824 */ /* 0x000fca00078e0206 */
[----:B------:R-:W-:-:S13]  /*2fb90*/  ISETP.GT.AND P6, PT, R6, R0, PT ;  /* 0x000000000600720c */ /* 0x000fda0003fc4270 */
[----:B------:R-:W-:Y:S05]  /*2fba0*/  @!P6 BRA `(.L_x_3413) ;  /* 0xfffffffc005ce947 */ /* 0x000fea000383ffff */
.L_x_3410:
        /* <DEDUP_REMOVED lines=10> */
.L_x_3836:
[----:B------:R-:W-:-:S13]  /*2fc50*/  ISETP.NE.AND P0, PT, R3, RZ, PT ;  /* 0x000000ff0300720c */ /* 0x000fda0003f05270 */
[----:B------:R-:W-:Y:S05]  /*2fc60*/  @!P0 BRA `(.L_x_3415) ;  /* 0x0000000000108947 */ /* 0x000fea0003800000 */
[----:B------:R-:W-:Y:S01]  /*2fc70*/  UMOV UR4, 0xffffffff ;  /* 0xffffffff00047882 */ /* 0x000fe20000000000 */
[----:B------:R-:W-:Y:S02]  /*2fc80*/  VIADD R12, R7, 0xffffffff ;  /* 0xffffffff070c7836 */ /* 0x000fe40000000000 */
[----:B------:R-:W-:Y:S05]  /*2fc90*/  BRA.DIV UR4, `(.L_x_3416) ;  /* 0x000000ba04407947 */ /* 0x000fea000b800000 */
[----:B------:R0:W0:Y:S02]  /*2fca0*/  SHFL.IDX PT, R28, R2, R12, 0x1f ;  /* 0x00001f0c021c7589 */ /* 0x00002400000e0000 */
.L_x_3415:
[----:B----4-:R-:W-:Y:S01]  /*2fcb0*/  ISETP.NE.AND P0, PT, R5, 0x1, PT ;  /* 0x000000010500780c */ /* 0x010fe20003f05270 */
[----:B0-----:R-:W-:-:S04]  /*2fcc0*/  IMAD R28, R28, R4, R6 ;  /* 0x000000041c1c7224 */ /* 0x001fc800078e0206 */
[----:B------:R-:W-:-:S08]  /*2fcd0*/  IMAD.IADD R0, R0, 0x1, -R28 ;  /* 0x0000000100007824 */ /* 0x000fd000078e0a1c */
[----:B------:R-:W-:Y:S05]  /*2fce0*/  @!P0 BRA `(.L_x_3417) ;  /* 0x0000000000dc8947 */ /* 0x000fea0003800000 */
[----:B---3--:R-:W-:Y:S02]  /*2fcf0*/  IABS R4, R29 ;  /* 0x0000001d00047213 */ /* 0x008fe40000000000 */
[----:B------:R-:W-:Y:S02]  /*2fd00*/  IABS R6, R5 ;  /* 0x0000000500067213 */ /* 0x000fe40000000000 */
[----:B--2---:R-:W0:Y:S01]  /*2fd10*/  I2F.RP R7, R4 ;  /* 0x0000000400077306 */ /* 0x004e220000209400 */
[----:B------:R-:W-:-:S07]  /*2fd20*/  MOV R2, RZ ;  /* 0x000000ff00027202 */ /* 0x000fce0000000f00 */
[----:B-1----:R-:W-:Y:S08]  /*2fd30*/  I2F.RP R10, R6 ;  /* 0x00000006000a7306 */ /* 0x002ff00000209400 */
        /* <DEDUP_REMOVED lines=16> */
[----:B------:R-:W-:-:S02]  /*2fe40*/  @!P1 IMAD.IADD R9, R9, 0x1, -R4 ;  /* 0x0000000109099824 */ /* 0x000fc400078e0a04 */
[----:B------:R-:W-:Y:S01]  /*2fe50*/  @!P1 VIADD R7, R7, 0x1 ;  /* 0x0000000107079836 */ /* 0x000fe20000000000 */
[----:B------:R-:W-:Y:S02]  /*2fe60*/  ISETP.NE.AND P1, PT, R29, RZ, PT ;  /* 0x000000ff1d00720c */ /* 0x000fe40003f25270 */
[----:B------:R-:W-:Y:S02]  /*2fe70*/  ISETP.GE.U32.AND P0, PT, R9, R4, PT ;  /* 0x000000040900720c */ /* 0x000fe40003f06070 */
[----:B------:R-:W-:Y:S01]  /*2fe80*/  IABS R4, R5 ;  /* 0x0000000500047213 */ /* 0x000fe20000000000 */
[----:B0-----:R-:W-:-:S04]  /*2fe90*/  IMAD.MOV R9, RZ, RZ, -R3 ;  /* 0x000000ffff097224 */ /* 0x001fc800078e0a03 */
[----:B------:R-:W-:Y:S02]  /*2fea0*/  IMAD.MOV R4, RZ, RZ, -R4 ;  /* 0x000000ffff047224 */ /* 0x000fe400078e0a04 */
[----:B------:R-:W-:-:S04]  /*2feb0*/  IMAD R9, R9, R6, RZ ;  /* 0x0000000609097224 */ /* 0x000fc800078e02ff */
[----:B------:R-:W-:Y:S01]  /*2fec0*/  IMAD.HI.U32 R2, R3, R9, R2 ;  /* 0x0000000903027227 */ /* 0x000fe200078e0002 */
[----:B------:R-:W-:-:S03]  /*2fed0*/  LOP3.LUT R3, R0, R29, RZ, 0x3c, !PT ;  /* 0x0000001d00037212 */ /* 0x000fc600078e3cff */
[----:B------:R-:W-:Y:S01]  /*2fee0*/  @P0 VIADD R7, R7, 0x1 ;  /* 0x0000000107070836 */ /* 0x000fe20000000000 */
[----:B------:R-:W-:-:S13]  /*2fef0*/  ISETP.GE.AND P2, PT, R3, RZ, PT ;  /* 0x000000ff0300720c */ /* 0x000fda0003f46270 */
[----:B------:R-:W-:Y:S01]  /*2ff00*/  @!P2 IMAD.MOV R7, RZ, RZ, -R7 ;  /* 0x000000ffff07a224 */ /* 0x000fe200078e0a07 */
[----:B------:R-:W-:-:S04]  /*2ff10*/  @!P1 LOP3.LUT R7, RZ, R29, RZ, 0x33, !PT ;  /* 0x0000001dff079212 */ /* 0x000fc800078e33ff */
[----:B------:R-:W-:-:S05]  /*2ff20*/  IABS R3, R7 ;  /* 0x0000000700037213 */ /* 0x000fca0000000000 */
        /* <DEDUP_REMOVED lines=12> */
[--C-:B------:R-:W-:Y:S02]  /*2fff0*/  IMAD.MOV R4, RZ, RZ, -R2.reuse ;  /* 0x000000ffff047224 */ /* 0x100fe400078e0a02 */
[C---:B------:R-:W-:Y:S02]  /*30000*/  IMAD R30, R5.reuse, 0x1000000, R2 ;  /* 0x01000000051e7824 */ /* 0x040fe400078e0202 */
[--C-:B------:R-:W-:Y:S02]  /*30010*/  IMAD R5, R5, R4, R7.reuse ;  /* 0x0000000405057224 */ /* 0x100fe400078e0207 */
[----:B------:R-:W-:Y:S02]  /*30020*/  IMAD.MOV R2, RZ, RZ, -R7 ;  /* 0x000000ffff027224 */ /* 0x000fe400078e0a07 */
[----:B------:R-:W-:Y:S02]  /*30030*/  IMAD R30, R5, 0x10000, R30 ;  /* 0x00010000051e7824 */ /* 0x000fe400078e021e */
[----:B------:R-:W-:Y:S01]  /*30040*/  IMAD R2, R29, R2, R0 ;  /* 0x000000021d027224 */ /* 0x000fe200078e0200 */
[----:B------:R-:W-:Y:S06]  /*30050*/  BRA `(.L_x_3418) ;  /* 0x0000000000f47947 */ /* 0x000fec0003800000 */
.L_x_3417:
[----:B------:R-:W0:Y:S02]  /*30060*/  LDC.64 R2, c[0x0][0xc90] ;  /* 0x00032400ff027b82 */ /* 0x000e240000000a00 */
[----:B0-----:R-:W-:-:S05]  /*30070*/  IMAD.WIDE R2, R31, 0x4, R2 ;  /* 0x000000041f027825 */ /* 0x001fca00078e0202 */
[----:B--2---:R0:W3:Y:S02]  /*30080*/  LDG.E R7, desc[UR42][R2.64] ;  /* 0x0000002a02077981 */ /* 0x0040e4000c1e1900 */
[----:B0-----:R-:W-:Y:S01]  /*30090*/  MOV R2, RZ ;  /* 0x000000ff00027202 */ /* 0x001fe20000000f00 */
[----:B---3--:R-:W-:-:S05]  /*300a0*/  IMAD R5, R29, R7, RZ ;  /* 0x000000071d057224 */ /* 0x008fca00078e02ff */
[-C--:B------:R-:W-:Y:S02]  /*300b0*/  IABS R6, R5.reuse ;  /* 0x0000000500067213 */ /* 0x080fe40000000000 */
[----:B-1----:R-:W-:Y:S02]  /*300c0*/  IABS R10, R5 ;  /* 0x00000005000a7213 */ /* 0x002fe40000000000 */
[----:B------:R-:W0:Y:S08]  /*300d0*/  I2F.RP R8, R6 ;  /* 0x0000000600087306 */ /* 0x000e300000209400 */
[----:B0-----:R-:W0:Y:S02]  /*300e0*/  MUFU.RCP R8, R8 ;  /* 0x0000000800087308 */ /* 0x001e240000001000 */
[----:B0-----:R-:W-:-:S02]  /*300f0*/  VIADD R9, R8, 0xffffffe ;  /* 0x0ffffffe08097836 */ /* 0x001fc40000000000 */
[----:B------:R-:W-:-:S04]  /*30100*/  IMAD.MOV R8, RZ, RZ, -R10 ;  /* 0x000000ffff087224 */ /* 0x000fc800078e0a0a */
[----:B------:R-:W0:Y:S02]  /*30110*/  F2I.FTZ.U32.TRUNC.NTZ R3, R9 ;  /* 0x0000000900037305 */ /* 0x000e24000021f000 */
[----:B0-----:R-:W-:-:S04]  /*30120*/  IMAD.MOV R11, RZ, RZ, -R3 ;  /* 0x000000ffff0b7224 */ /* 0x001fc800078e0a03 */
[----:B------:R-:W-:-:S04]  /*30130*/  IMAD R11, R11, R6, RZ ;  /* 0x000000060b0b7224 */ /* 0x000fc800078e02ff */
[----:B------:R-:W-:Y:S01]  /*30140*/  IMAD.HI.U32 R3, R3, R11, R2 ;  /* 0x0000000b03037227 */ /* 0x000fe200078e0002 */
[----:B------:R-:W-:-:S05]  /*30150*/  IABS R2, R0 ;  /* 0x0000000000027213 */ /* 0x000fca0000000000 */
[----:B------:R-:W-:-:S04]  /*30160*/  IMAD.HI.U32 R3, R3, R2, RZ ;  /* 0x0000000203037227 */ /* 0x000fc800078e00ff */
        /* <DEDUP_REMOVED lines=9> */
[----:B------:R-:W-:-:S04]  /*30200*/  IMAD.MOV.U32 R2, RZ, RZ, R3 ;  /* 0x000000ffff027224 */ /* 0x000fc800078e0003 */
        /* <DEDUP_REMOVED lines=8> */
[----:B------:R-:W-:-:S04]  /*30290*/  IABS R7, R4 ;  /* 0x0000000400077213 */ /* 0x000fc80000000000 */
[----:B------:R-:W0:Y:S08]  /*302a0*/  I2F.RP R8, R7 ;  /* 0x0000000700087306 */ /* 0x000e300000209400 */
[----:B0-----:R-:W0:Y:S02]  /*302b0*/  MUFU.RCP R8, R8 ;  /* 0x0000000800087308 */ /* 0x001e240000001000 */
[----:B0-----:R-:W-:-:S06]  /*302c0*/  VIADD R3, R8, 0xffffffe ;  /* 0x0ffffffe08037836 */ /* 0x001fcc0000000000 */
[----:B------:R-:W0:Y:S02]  /*302d0*/  F2I.FTZ.U32.TRUNC.NTZ R3, R3 ;  /* 0x0000000300037305 */ /* 0x000e24000021f000 */
[----:B0-----:R-:W-:-:S05]  /*302e0*/  IADD3 R0, RZ, -R3, RZ ;  /* 0x80000003ff007210 */ /* 0x001fca0007ffe0ff */
        /* <DEDUP_REMOVED lines=20> */
.L_x_3418:
[----:B------:R-:W-:-:S05]  /*30430*/  LOP3.LUT R2, RZ, R2, RZ, 0x33, !PT ;  /* 0x00000002ff027212 */ /* 0x000fca00078e33ff */
[----:B------:R-:W-:Y:S01]  /*30440*/  IMAD.IADD R29, R29, 0x1, R2 ;  /* 0x000000011d1d7824 */ /* 0x000fe200078e0202 */
[----:B------:R-:W-:Y:S06]  /*30450*/  BRA `(.L_x_3419) ;  /* 0x00000000001c7947 */ /* 0x000fec0003800000 */
.L_x_3411:
[----:B------:R-:W-:Y:S01]  /*30460*/  UMOV UR4, URZ ;  /* 0x0000003f00047c82 */ /* 0x000fe20008000000 */
[----:B------:R-:W-:Y:S01]  /*30470*/  UMOV UR5, URZ ;  /* 0x0000003f00057c82 */ /* 0x000fe20008000000 */
[----:B------:R-:W-:Y:S01]  /*30480*/  ULDC UR6, c[0x0][0xc3c] ;  /* 0x00030f0000067ab9 */ /* 0x000fe20000000800 */
[----:B------:R-:W-:Y:S01]  /*30490*/  IMAD.MOV.U32 R28, RZ, RZ, R0 ;  /* 0x000000ffff1c7224 */ /* 0x000fe200078e0000 */
[----:B------:R-:W-:Y:S01]  /*304a0*/  MOV R29, UR4 ;  /* 0x00000004001d7c02 */ /* 0x000fe20008000f00 */
[----:B------:R-:W-:Y:S02]  /*304b0*/  IMAD.U32 R30, RZ, RZ, UR5 ;  /* 0x00000005ff1e7e24 */ /* 0x000fe4000f8e00ff */
[----:B------:R-:W-:-:S07]  /*304c0*/  IMAD.U32 R31, RZ, RZ, UR6 ;  /* 0x00000006ff1f7e24 */ /* 0x000fce000f8e00ff */
.L_x_3419:
[----:B------:R0:W2:Y:S01]  /*304d0*/  LDL R2, [R1+0x10] ;  /* 0x0000100001027983 */ /* 0x0000a20000100800 */
[----:B------:R-:W3:Y:S01]  /*304e0*/  S2R R0, SR_TID.X ;  /* 0x0000000000007919 */ /* 0x000ee20000002100 */
[----:B------:R-:W-:Y:S05]  /*304f0*/  WARPSYNC.ALL ;  /* 0x0000000000007948 */ /* 0x000fea0003800000 */
[----:B---3--:R-:W-:Y:S01]  /*30500*/  LOP3.LUT R0, R0, 0x1f, RZ, 0xc0, !PT ;  /* 0x0000001f00007812 */ /* 0x008fe200078ec0ff */
[----:B------:R-:W-:Y:S03]  /*30510*/  BAR.SYNC.DEFER_BLOCKING 0x4, 0x180 ;  /* 0x0106000000007b1d */ /* 0x000fe60000010000 */
[----:B------:R-:W-:-:S13]  /*30520*/  ISETP.NE.AND P0, PT, R0, RZ, PT ;  /* 0x000000ff0000720c */ /* 0x000fda0003f05270 */
[----:B------:R-:W-:Y:S01]  /*30530*/  @!P0 MOV R0, 0x400 ;  /* 0x0000040000008802 */ /* 0x000fe20000000f00 */
[----:B--2---:R-:W2:Y:S03]  /*30540*/  @!P0 S2R R2, SR_CgaCtaId ;  /* 0x0000000000028919 */ /* 0x004ea60000008800 */
[----:B--2---:R-:W-:Y:S01]  /*30550*/  @!P0 LEA R16, R2, R0, 0x18 ;  /* 0x0000000002108211 */ /* 0x004fe200078ec0ff */
[----:B------:R0:W-:Y:S04]  /*30560*/  @!P0 STL [R1+0x10], R2 ;  /* 0x0000100201008387 */ /* 0x0001e80000100800 */
[----:B------:R0:W-:Y:S01]  /*30570*/  @!P0 STS.128 [R16+0x388d0], R28 ;  /* 0x0388d01c10008388 */ /* 0x0001e20000000c00 */
[----:B------:R-:W-:Y:S06]  /*30580*/  BAR.ARV 0x5, 0x180 ;  /* 0x0146000000007b1d */ /* 0x000fec0000002000 */
.L_x_3408:
[----:B------:R-:W-:Y:S02]  /*30590*/  ULDC UR4, c[0x0][0xc3c] ;  /* 0x00030f0000047ab9 */ /* 0x000fe40000000800 */
[----:B---3--:R-:W-:-:S13]  /*305a0*/  ISETP.GE.AND P0, PT, R31, UR4, PT ;  /* 0x000000041f007c0c */ /* 0x008fda000bf06270 */
[----:B------:R-:W-:Y:S05]  /*305b0*/  @!P0 BRA `(.L_x_3420) ;  /* 0xffffff84000c8947 */ /* 0x000fea000383ffff */
[----:B------:R-:W-:Y:S05]  /*305c0*/  BSYNC B7 ;  /* 0x0000000000077941 */ /* 0x000fea0003800000 */
.L_x_3302:
[----:B--2---:R-:W2:Y:S01]  /*305d0*/  LDL.LU R0, [R1+0x38] ;  /* 0x0000380001007983 */ /* 0x004ea20000300800 */
[----:B------:R-:W-:Y:S01]  /*305e0*/  BSSY B0, `(.L_x_3421) ;  /* 0x000000b000007945 */ /* 0x000fe20003800000 */
[----:B------:R-:W3:Y:S01]  /*305f0*/  S2R R5, SR_CgaCtaId ;  /* 0x0000000000057919 */ /* 0x000ee20000008800 */
[----:B--2---:R-:W-:-:S05]  /*30600*/  VIADD R0, R0, 0x1 ;  /* 0x0000000100007836 */ /* 0x004fca0000000000 */
[----:B0-----:R-:W-:-:S04]  /*30610*/  LEA.HI R2, R0, R0, RZ, 0x1 ;  /* 0x0000000000027211 */ /* 0x001fc800078f08ff */
[----:B------:R-:W-:Y:S02]  /*30620*/  LOP3.LUT R3, R2, 0xfffffffe, RZ, 0xc0, !PT ;  /* 0xfffffffe02037812 */ /* 0x000fe400078ec0ff */
[----:B------:R-:W-:-:S03]  /*30630*/  MOV R2, 0x400 ;  /* 0x0000040000027802 */ /* 0x000fc60000000f00 */
[----:B------:R-:W-:Y:S01]  /*30640*/  IMAD.IADD R0, R0, 0x1, -R3 ;  /* 0x0000000100007824 */ /* 0x000fe200078e0a03 */
[----:B---3--:R-:W-:-:S04]  /*30650*/  LEA R5, R5, R2, 0x18 ;  /* 0x0000000205057211 */ /* 0x008fc800078ec0ff */
[----:B------:R-:W-:-:S04]  /*30660*/  SHF.L.U32 R0, R0, 0x1f, RZ ;  /* 0x0000001f00007819 */ /* 0x000fc800000006ff */
[----:B------:R-:W0:Y:S02]  /*30670*/  SYNCS.PHASECHK.TRANS64.TRYWAIT P0, [R5+URZ+0x38820], R0 ;  /* 0x03882000050075a7 */ /* 0x000e24000800017f */
[----:B0-----:R-:W-:Y:S05]  /*30680*/  @!P0 BRA `(.L_x_3422) ;  /* 0x000000ac00ec8947 */ /* 0x001fea0003800000 */
.L_x_3839:
[----:B------:R-:W-:Y:S05]  /*30690*/  BSYNC B0 ;  /* 0x0000000000007941 */ /* 0x000fea0003800000 */
.L_x_3421:
[----:B------:R-:W-:-:S03]  /*306a0*/  UMOV UR4, 0xffffffff ;  /* 0xffffffff00047882 */ /* 0x000fc60000000000 */
[----:B------:R-:W-:Y:S05]  /*306b0*/  BRA.DIV UR4, `(.L_x_3423) ;  /* 0x000000ae04f47947 */ /* 0x000fea000b800000 */
[----:B0-----:R-:W0:Y:S02]  /*306c0*/  S2R R0, SR_TID.X ;  /* 0x0000000000007919 */ /* 0x001e240000002100 */
[----:B0-----:R-:W-:-:S04]  /*306d0*/  SHF.R.U32.HI R0, RZ, 0x5, R0 ;  /* 0x00000005ff007819 */ /* 0x001fc80000011600 */
[----:B------:R-:W-:-:S05]  /*306e0*/  LOP3.LUT R0, R0, 0x3, RZ, 0xc0, !PT ;  /* 0x0000000300007812 */ /* 0x000fca00078ec0ff */
[----:B------:R0:W2:Y:S02]  /*306f0*/  SHFL.IDX PT, R14, R0, RZ, 0x1f ;  /* 0x00001fff000e7589 */ /* 0x0000a400000e0000 */
.L_x_3842:
[----:B--2---:R-:W-:-:S13]  /*30700*/  ISETP.NE.AND P0, PT, R14, RZ, PT ;  /* 0x000000ff0e00720c */ /* 0x004fda0003f05270 */
[----:B------:R-:W-:Y:S05]  /*30710*/  @P0 BRA `(.L_x_3057) ;  /* 0x0000000000a80947 */ /* 0x000fea0003800000 */
[----:B------:R-:W-:-:S03]  /*30720*/  UMOV UR4, 0xffffffff ;  /* 0xffffffff00047882 */ /* 0x000fc60000000000 */
[----:B------:R-:W-:Y:S05]  /*30730*/  BRA.DIV UR4, `(.L_x_3424) ;  /* 0x000000b204087947 */ /* 0x000fea000b800000 */
[----:B------:R-:W-:-:S13]  /*30740*/  ELECT P6, URZ, PT ;  /* 0x00000000003f782f */ /* 0x000fda00038c0000 */
.L_x_3845:
[----:B------:R-:W-:Y:S05]  /*30750*/  @!P6 BRA `(.L_x_3057) ;  /* 0x000000000098e947 */ /* 0x000fea0003800000 */
[----:B------:R-:W-:-:S06]  /*30760*/  ULOP3.LUT UR4, UR36, 0x2, URZ, 0xfc, !UPT ;  /* 0x0000000224047892 */ /* 0x000fcc000f8efc3f */
[----:B0-----:R-:W-:-:S05]  /*30770*/  IMAD.U32 R0, RZ, RZ, UR4 ;  /* 0x00000004ff007e24 */ /* 0x001fca000f8e00ff */
[----:B------:R-:W-:-:S13]  /*30780*/  ISETP.NE.AND P0, PT, R0, 0x3, PT ;  /* 0x000000030000780c */ /* 0x000fda0003f05270 */
[----:B------:R-:W-:Y:S05]  /*30790*/  @!P0 BRA `(.L_x_3425) ;  /* 0x0000000000048947 */ /* 0x000fea0003800000 */
[----:B------:R-:W-:Y:S01]  /*307a0*/  BPT.TRAP 0x1 ;  /* 0x000000040000795c */ /* 0x000fe20000300000 */
.L_x_3425:
[C---:B------:R-:W-:Y:S01]  /*307b0*/  IMAD R3, R32.reuse, 0x8, R5 ;  /* 0x0000000820037824 */ /* 0x040fe200078e0205 */
[----:B------:R-:W-:Y:S01]  /*307c0*/  SHF.L.U32 R2, R35, 0x1f, RZ ;  /* 0x0000001f23027819 */ /* 0x000fe200000006ff */
[----:B------:R-:W-:-:S03]  /*307d0*/  VIADD R32, R32, 0x1 ;  /* 0x0000000120207836 */ /* 0x000fc60000000000 */
[----:B------:R-:W0:Y:S02]  /*307e0*/  SYNCS.PHASECHK.TRANS64.TRYWAIT P1, [R3+URZ+0x38840], R2 ;  /* 0x03884002030075a7 */ /* 0x000e24000802017f */
[----:B------:R-:W-:-:S04]  /*307f0*/  ISETP.NE.AND P2, PT, R32, 0x2, PT ;  /* 0x000000022000780c */ /* 0x000fc80003f45270 */
[----:B------:R-:W-:Y:S01]  /*30800*/  SEL R0, RZ, 0x1, P2 ;  /* 0x00000001ff007807 */ /* 0x000fe20001000000 */
[----:B0-----:R-:W-:Y:S08]  /*30810*/  @!P1 BRA `(.L_x_3426) ;  /* 0x000000ac00f09947 */ /* 0x001ff00003800000 */
.L_x_3846:
[----:B------:R-:W-:Y:S02]  /*30820*/  SEL R32, R32, RZ, P2 ;  /* 0x000000ff20207207 */ /* 0x000fe40001000000 */
[----:B------:R-:W-:Y:S01]  /*30830*/  LOP3.LUT R0, R35, R0, RZ, 0x3c, !PT ;  /* 0x0000000023007212 */ /* 0x000fe200078e3cff */
[----:B------:R-:W-:Y:S06]  /*30840*/  @!P0 BRA `(.L_x_3427) ;  /* 0x0000000000048947 */ /* 0x000fec0003800000 */
[----:B------:R-:W-:Y:S01]  /*30850*/  BPT.TRAP 0x1 ;  /* 0x000000040000795c */ /* 0x000fe20000300000 */
.L_x_3427:
[----:B------:R-:W-:Y:S01]  /*30860*/  IMAD R5, R32, 0x8, R5 ;  /* 0x0000000820057824 */ /* 0x000fe200078e0205 */
[----:B------:R-:W-:-:S04]  /*30870*/  SHF.L.U32 R0, R0, 0x1f, RZ ;  /* 0x0000001f00007819 */ /* 0x000fc800000006ff */
[----:B------:R-:W2:Y:S02]  /*30880*/  SYNCS.PHASECHK.TRANS64.TRYWAIT P1, [R5+URZ+0x38840], R0 ;  /* 0x03884000050075a7 */ /* 0x000ea4000802017f */
[----:B--2---:R-:W-:Y:S05]  /*30890*/  @!P1 BRA `(.L_x_3428) ;  /* 0x000000ac00e49947 */ /* 0x004fea0003800000 */
.L_x_3847:
[----:B------:R-:W-:Y:S05]  /*308a0*/  @!P0 BRA `(.L_x_3429) ;  /* 0x0000000000048947 */ /* 0x000fea0003800000 */
[----:B------:R-:W-:Y:S01]  /*308b0*/  BPT.TRAP 0x1 ;  /* 0x000000040000795c */ /* 0x000fe20000300000 */
.L_x_3429:
[----:B------:R-:W3:Y:S02]  /*308c0*/  SYNCS.PHASECHK.TRANS64.TRYWAIT P1, [R3+URZ+0x38860], R2 ;  /* 0x03886002030075a7 */ /* 0x000ee4000802017f */
[----:B---3--:R-:W-:Y:S05]  /*308d0*/  @!P1 BRA `(.L_x_3430) ;  /* 0x000000ac00e89947 */ /* 0x008fea0003800000 */
.L_x_3848:
[----:B------:R-:W-:Y:S05]  /*308e0*/  @!P0 BRA `(.L_x_3431) ;  /* 0x0000000000048947 */ /* 0x000fea0003800000 */
[----:B------:R-:W-:Y:S01]  /*308f0*/  BPT.TRAP 0x1 ;  /* 0x000000040000795c */ /* 0x000fe20000300000 */
.L_x_3431:
[----:B------:R-:W4:Y:S02]  /*30900*/  SYNCS.PHASECHK.TRANS64.TRYWAIT P1, [R5+URZ+0x38860], R0 ;  /* 0x03886000050075a7 */ /* 0x000f24000802017f */
[----:B----4-:R-:W-:Y:S05]  /*30910*/  @!P1 BRA `(.L_x_3432) ;  /* 0x000000ac00ec9947 */ /* 0x010fea0003800000 */
.L_x_3849:
[----:B------:R-:W-:Y:S05]  /*30920*/  @!P0 BRA `(.L_x_3433) ;  /* 0x0000000000048947 */ /* 0x000fea0003800000 */
[----:B------:R-:W-:Y:S01]  /*30930*/  BPT.TRAP 0x1 ;  /* 0x000000040000795c */ /* 0x000fe20000300000 */
.L_x_3433:
[----:B------:R-:W5:Y:S02]  /*30940*/  SYNCS.PHASECHK.TRANS64.TRYWAIT P1, [R3+URZ+0x38880], R2 ;  /* 0x03888002030075a7 */ /* 0x000f64000802017f */
[----:B-----5:R-:W-:Y:S05]  /*30950*/  @!P1 BRA `(.L_x_3434) ;  /* 0x000000ac00f09947 */ /* 0x020fea0003800000 */
.L_x_3850:
[----:B------:R-:W-:Y:S05]  /*30960*/  @!P0 BRA `(.L_x_3435) ;  /* 0x0000000000048947 */ /* 0x000fea0003800000 */
[----:B------:R-:W-:Y:S01]  /*30970*/  BPT.TRAP 0x1 ;  /* 0x000000040000795c */ /* 0x000fe20000300000 */
.L_x_3435:
[----:B------:R0:W0:Y:S02]  /*30980*/  SYNCS.PHASECHK.TRANS64.TRYWAIT P0, [R5+URZ+0x38880], R0 ;  /* 0x03888000050075a7 */ /* 0x000024000800017f */
[----:B0-----:R-:W-:Y:S05]  /*30990*/  @!P0 NANOSLEEP.SYNCS 0x989680 ;  /* 0x009896800000895d */ /* 0x001fea0003900000 */
[----:B------:R-:W0:Y:S02]  /*309a0*/  @!P0 SYNCS.PHASECHK.TRANS64 P0, [R5+URZ+0x38880], R0 ;  /* 0x03888000050085a7 */ /* 0x000e24000800007f */
[----:B0-----:R-:W-:Y:S05]  /*309b0*/  @!P0 BRA `(.L_x_3435) ;  /* 0xfffffffc00f08947 */ /* 0x001fea000383ffff */
.L_x_3057:
[----:B------:R-:W-:Y:S05]  /*309c0*/  BSYNC B8 ;  /* 0x0000000000087941 */ /* 0x000fea0003800000 */
.L_x_3054:
[----:B------:R-:W-:Y:S05]  /*309d0*/  EXIT ;  /* 0x000000000000794d */ /* 0x000fea0003800000 */
.L_x_3081:
[----:B-1----:R1:W2:Y:S02]  /*309e0*/  SYNCS.PHASECHK.TRANS64.TRYWAIT P6, [R88+URZ+0x38890], R98 ;  /* 0x03889062580075a7 */ /* 0x0022a400080c017f */
[----:B--2---:R-:W-:Y:S05]  /*309f0*/  @!P6 NANOSLEEP.SYNCS 0x989680 ;  /* 0x009896800000e95d */ /* 0x004fea0003900000 */
[----:B------:R-:W2:Y:S02]  /*30a00*/  @!P6 SYNCS.PHASECHK.TRANS64 P6, [R88+URZ+0x38890], R98 ;  /* 0x038890625800e5a7 */ /* 0x000ea400080c007f */
[----:B--2---:R-:W-:Y:S05]  /*30a10*/  @!P6 BRA `(.L_x_3081) ;  /* 0xfffffffc00f0e947 */ /* 0x004fea000383ffff */
[----:B------:R-:W-:Y:S05]  /*30a20*/  BRA `(.L_x_3436) ;  /* 0xfffffd3000987947 */ /* 0x000fea000383ffff */
.L_x_3082:
        /* <DEDUP_REMOVED lines=8> */
.L_x_3438:
[----:B------:R-:W-:Y:S05]  /*30ab0*/  BSYNC B1 ;  /* 0x0000000000017941 */ /* 0x000fea0003800000 */
.L_x_3437:
        /* <DEDUP_REMOVED lines=8> */
.L_x_3439:
[----:B------:R-:W-:Y:S01]  /*30b40*/  IMAD.MOV.U32 R11, RZ, RZ, R14 ;  /* 0x000000ffff0b7224 */ /* 0x000fe200078e000e */
[----:B------:R-:W-:Y:S06]  /*30b50*/  BRA `(.L_x_3440) ;  /* 0xfffffd3000607947 */ /* 0x000fec000383ffff */
.L_x_3091:
[----:B------:R-:W-:Y:S01]  /*30b60*/  BSSY B1, `(.L_x_3441) ;  /* 0x0000008000017945 */ /* 0x000fe20003800000 */
[----:B0-----:R-:W-:Y:S01]  /*30b70*/  IMAD.MOV.U32 R13, RZ, RZ, R100 ;  /* 0x000000ffff0d7224 */ /* 0x001fe200078e0064 */
[----:B------:R-:W-:Y:S01]  /*30b80*/  MOV R12, 0x1 ;  /* 0x00000001000c7802 */ /* 0x000fe20000000f00 */
[----:B----4-:R-:W-:Y:S02]  /*30b90*/  IMAD.MOV.U32 R11, RZ, RZ, 0x181f ;  /* 0x0000181fff0b7424 */ /* 0x010fe400078e00ff */
[----:B------:R-:W-:-:S07]  /*30ba0*/  IMAD.MOV.U32 R15, RZ, RZ, -0x1 ;  /* 0xffffffffff0f7424 */ /* 0x000fce00078e00ff */
[----:B-123--:R-:W-:Y:S05]  /*30bb0*/  WARPSYNC.COLLECTIVE R15, `(.L_x_3442) ;  /* 0x000000000f087348 */ /* 0x00efea0003c00000 */
[----:B------:R0:W4:Y:S02]  /*30bc0*/  SHFL.IDX P6, R14, R13, R12, R11 ;  /* 0x0000000c0d0e7389 */ /* 0x00012400000c000b */
[----:B01234-:R-:W-:Y:S01]  /*30bd0*/  ENDCOLLECTIVE ;  /* 0x000000000000791b */ /* 0x01ffe20003800000 */
.L_x_3442:
[----:B------:R-:W-:Y:S05]  /*30be0*/  BSYNC B1 ;  /* 0x0000000000017941 */ /* 0x000fea0003800000 */
.L_x_3441:
        /* <DEDUP_REMOVED lines=8> */
.L_x_3443:
[----:B------:R-:W-:Y:S01]  /*30c70*/  IMAD.MOV.U32 R65, RZ, RZ, R14 ;  /* 0x000000ffff417224 */ /* 0x000fe200078e000e */
[----:B------:R-:W-:Y:S06]  /*30c80*/  BRA `(.L_x_3444) ;  /* 0xfffffd3c00f47947 */ /* 0x000fec000383ffff */
.L_x_3100:
        /* <DEDUP_REMOVED lines=8> */
.L_x_3446:
[----:B------:R-:W-:Y:S05]  /*30d10*/  BSYNC B1 ;  /* 0x0000000000017941 */ /* 0x000fea0003800000 */
.L_x_3445:
        /* <DEDUP_REMOVED lines=8> */
.L_x_3447:
[----:B------:R-:W-:Y:S01]  /*30da0*/  IMAD.MOV.U32 R57, RZ, RZ, R14 ;  /* 0x000000ffff397224 */ /* 0x000fe200078e000e */
[----:B------:R-:W-:Y:S06]  /*30db0*/  BRA `(.L_x_3448) ;  /* 0xfffffd4c00847947 */ /* 0x000fec000383ffff */
.L_x_3109:
        /* <DEDUP_REMOVED lines=8> */
.L_x_3450:
[----:B------:R-:W-:Y:S05]  /*30e40*/  BSYNC B1 ;  /* 0x0000000000017941 */ /* 0x000fea0003800000 */
.L_x_3449:
        /* <DEDUP_REMOVED lines=8> */
.L_x_3451:
[----:B------:R-:W-:Y:S01]  /*30ed0*/  IMAD.MOV.U32 R99, RZ, RZ, R14 ;  /* 0x000000ffff637224 */ /* 0x000fe200078e000e */
[----:B------:R-:W-:Y:S06]  /*30ee0*/  BRA `(.L_x_3452) ;  /* 0xfffffd5c00107947 */ /* 0x000fec000383ffff */
.L_x_3119:
[----:B-1----:R1:W2:Y:S02]  /*30ef0*/  SYNCS.PHASECHK.TRANS64.TRYWAIT P3, [R88+URZ+0x38890], R98 ;  /* 0x03889062580075a7 */ /* 0x0022a4000806017f */
[----:B--2---:R-:W-:Y:S05]  /*30f00*/  @!P3 NANOSLEEP.SYNCS 0x989680 ;  /* 0x009896800000b95d */ /* 0x004fea0003900000 */
[----:B------:R-:W2:Y:S02]  /*30f10*/  @!P3 SYNCS.PHASECHK.TRANS64 P3, [R88+URZ+0x38890], R98 ;  /* 0x038890625800b5a7 */ /* 0x000ea4000806007f */
[----:B--2---:R-:W-:Y:S05]  /*30f20*/  @!P3 BRA `(.L_x_3119) ;  /* 0xfffffffc00f0b947 */ /* 0x004fea000383ffff */
[----:B------:R-:W-:Y:S05]  /*30f30*/  BRA `(.L_x_3453) ;  /* 0xfffffd7000587947 */ /* 0x000fea000383ffff */
.L_x_3120:
[----:B------:R-:W-:Y:S01]  /*30f40*/  BSSY B1, `(.L_x_3454) ;  /* 0x0000008000017945 */ /* 0x000fe20003800000 */
[----:B------:R-:W-:Y:S01]  /*30f50*/  IMAD.MOV.U32 R13, RZ, RZ, R100 ;  /* 0x000000ffff0d7224 */ /* 0x000fe200078e0064 */
[----:B------:R-:W-:Y:S01]  /*30f60*/  MOV R12, RZ ;  /* 0x000000ff000c7202 */ /* 0x000fe20000000f00 */
[----:B------:R-:W-:Y:S02]  /*30f70*/  IMAD.MOV.U32 R11, RZ, RZ, 0x181f ;  /* 0x0000181fff0b7424 */ /* 0x000fe400078e00ff */
[----:B------:R-:W-:-:S07]  /*30f80*/  IMAD.MOV.U32 R15, RZ, RZ, -0x1 ;  /* 0xffffffffff0f7424 */ /* 0x000fce00078e00ff */
[----:B-1----:R-:W-:Y:S05]  /*30f90*/  WARPSYNC.COLLECTIVE R15, `(.L_x_3455) ;  /* 0x000000000f087348 */ /* 0x002fea0003c00000 */
[----:B------:R0:W2:Y:S02]  /*30fa0*/  SHFL.IDX P6, R14, R13, R12, R11 ;  /* 0x0000000c0d0e7389 */ /* 0x0000a400000c000b */
[----:B012---:R-:W-:Y:S01]  /*30fb0*/  ENDCOLLECTIVE ;  /* 0x000000000000791b */ /* 0x007fe20003800000 */
.L_x_3455:
[----:B------:R-:W-:Y:S05]  /*30fc0*/  BSYNC B1 ;  /* 0x0000000000017941 */ /* 0x000fea0003800000 */
.L_x_3454:
        /* <DEDUP_REMOVED lines=8> */
.L_x_3456:
[----:B------:R-:W-:Y:S01]  /*31050*/  IMAD.MOV.U32 R11, RZ, RZ, R14 ;  /* 0x000000ffff0b7224 */ /* 0x000fe200078e000e */
[----:B------:R-:W-:Y:S06]  /*31060*/  BRA `(.L_x_3457) ;  /* 0xfffffd7000247947 */ /* 0x000fec000383ffff */
.L_x_3125:
[----:B------:R-:W-:Y:S01]  /*31070*/  BSSY B1, `(.L_x_3458) ;  /* 0x0000008000017945 */ /* 0x000fe20003800000 */
[----:B----4-:R-:W-:Y:S01]  /*31080*/  IMAD.MOV.U32 R13, RZ, RZ, R100 ;  /* 0x000000ffff0d7224 */ /* 0x010fe200078e0064 */
[----:B------:R-:W-:Y:S01]  /*31090*/  MOV R12, 0x1 ;  /* 0x00000001000c7802 */ /* 0x000fe20000000f00 */
[----:B---3--:R-:W-:Y:S02]  /*310a0*/  IMAD.MOV.U32 R11, RZ, RZ, 0x181f ;  /* 0x0000181fff0b7424 */ /* 0x008fe400078e00ff */
[----:B------:R-:W-:-:S07]  /*310b0*/  IMAD.MOV.U32 R15, RZ, RZ, -0x1 ;  /* 0xffffffffff0f7424 */ /* 0x000fce00078e00ff */
[----:B012---:R-:W-:Y:S05]  /*310c0*/  WARPSYNC.COLLECTIVE R15, `(.L_x_3459) ;  /* 0x000000000f087348 */ /* 0x007fea0003c00000 */
[----:B------:R3:W4:Y:S02]  /*310d0*/  SHFL.IDX P6, R14, R13, R12, R11 ;  /* 0x0000000c0d0e7389 */ /* 0x00072400000c000b */
[----:B01234-:R-:W-:Y:S01]  /*310e0*/  ENDCOLLECTIVE ;  /* 0x000000000000791b */ /* 0x01ffe20003800000 */
.L_x_3459:
[----:B------:R-:W-:Y:S05]  /*310f0*/  BSYNC B1 ;  /* 0x0000000000017941 */ /* 0x000fea0003800000 */
.L_x_3458:
        /* <DEDUP_REMOVED lines=8> */
.L_x_3460:
[----:B------:R-:W-:Y:S01]  /*31180*/  IMAD.MOV.U32 R42, RZ, RZ, R14 ;  /* 0x000000ffff2a7224 */ /* 0x000fe200078e000e */
[----:B------:R-:W-:Y:S06]  /*31190*/  BRA `(.L_x_3461) ;  /* 0xfffffd7c00f47947 */ /* 0x000fec000383ffff */
.L_x_3130:
[----:B------:R-:W-:Y:S01]  /*311a0*/  BSSY B1, `(.L_x_3462) ;  /* 0x0000008000017945 */ /* 0x000fe20003800000 */
[----:B---34-:R-:W-:Y:S01]  /*311b0*/  IMAD.MOV.U32 R13, RZ, RZ, R100 ;  /* 0x000000ffff0d7224 */ /* 0x018fe200078e0064 */
[----:B------:R-:W-:Y:S01]  /*311c0*/  MOV R12, 0x2 ;  /* 0x00000002000c7802 */ /* 0x000fe20000000f00 */
[----:B------:R-:W-:Y:S02]  /*311d0*/  IMAD.MOV.U32 R11, RZ, RZ, 0x181f ;  /* 0x0000181fff0b7424 */ /* 0x000fe400078e00ff */
[----:B------:R-:W-:-:S07]  /*311e0*/  IMAD.MOV.U32 R15, RZ, RZ, -0x1 ;  /* 0xffffffffff0f7424 */ /* 0x000fce00078e00ff */
[----:B012---:R-:W-:Y:S05]  /*311f0*/  WARPSYNC.COLLECTIVE R15, `(.L_x_3463) ;  /* 0x000000000f087348 */ /* 0x007fea0003c00000 */
[----:B------:R3:W4:Y:S02]  /*31200*/  SHFL.IDX P6, R14, R13, R12, R11 ;  /* 0x0000000c0d0e7389 */ /* 0x00072400000c000b */
[----:B01234-:R-:W-:Y:S01]  /*31210*/  ENDCOLLECTIVE ;  /* 0x000000000000791b */ /* 0x01ffe20003800000 */
.L_x_3463:
[----:B------:R-:W-:Y:S05]  /*31220*/  BSYNC B1 ;  /* 0x0000000000017941 */ /* 0x000fea0003800000 */
.L_x_3462:
        /* <DEDUP_REMOVED lines=8> */
.L_x_3464:
[----:B------:R-:W-:Y:S01]  /*312b0*/  IMAD.MOV.U32 R42, RZ, RZ, R14 ;  /* 0x000000ffff2a7224 */ /* 0x000fe200078e000e */
[----:B------:R-:W-:Y:S06]  /*312c0*/  BRA `(.L_x_3465) ;  /* 0xfffffd8c00bc7947 */ /* 0x000fec000383ffff */
.L_x_3135:
[----:B------:R-:W-:Y:S01]  /*312d0*/  BSSY B1, `(.L_x_3466) ;  /* 0x0000008000017945 */ /* 0x000fe20003800000 */
[----:B-1--4-:R-:W-:Y:S01]  /*312e0*/  IMAD.MOV.U32 R13, RZ, RZ, R100 ;  /* 0x000000ffff0d7224 */ /* 0x012fe200078e0064 */
[----:B------:R-:W-:Y:S01]  /*312f0*/  MOV R12, 0x3 ;  /* 0x00000003000c7802 */ /* 0x000fe20000000f00 */
[----:B------:R-:W-:Y:S02]  /*31300*/  IMAD.MOV.U32 R11, RZ, RZ, 0x181f ;  /* 0x0000181fff0b7424 */ /* 0x000fe400078e00ff */
[----:B------:R-:W-:-:S07]  /*31310*/  IMAD.MOV.U32 R15, RZ, RZ, -0x1 ;  /* 0xffffffffff0f7424 */ /* 0x000fce00078e00ff */
[----:B0-23--:R-:W-:Y:S05]  /*31320*/  WARPSYNC.COLLECTIVE R15, `(.L_x_3467) ;  /* 0x000000000f087348 */ /* 0x00dfea0003c00000 */
[----:B------:R1:W4:Y:S02]  /*31330*/  SHFL.IDX P6, R14, R13, R12, R11 ;  /* 0x0000000c0d0e7389 */ /* 0x00032400000c000b */
[----:B01234-:R-:W-:Y:S01]  /*31340*/  ENDCOLLECTIVE ;  /* 0x000000000000791b */ /* 0x01ffe20003800000 */
.L_x_3467:
[----:B------:R-:W-:Y:S05]  /*31350*/  BSYNC B1 ;  /* 0x0000000000017941 */ /* 0x000fea0003800000 */
.L_x_3466:
        /* <DEDUP_REMOVED lines=8> */
.L_x_3468:
[----:B------:R-:W-:Y:S01]  /*313e0*/  IMAD.MOV.U32 R42, RZ, RZ, R14 ;  /* 0x000000ffff2a7224 */ /* 0x000fe200078e000e */
[----:B------:R-:W-:Y:S06]  /*313f0*/  BRA `(.L_x_3469) ;  /* 0xfffffd9c00887947 */ /* 0x000fec000383ffff */
.L_x_3140:
[----:B0-----:R0:W1:Y:S02]  /*31400*/  SYNCS.PHASECHK.TRANS64.TRYWAIT P2, [R88+URZ+0x38890], R98 ;  /* 0x03889062580075a7 */ /* 0x001064000804017f */
[----:B-1----:R-:W-:Y:S05]  /*31410*/  @!P2 NANOSLEEP.SYNCS 0x989680 ;  /* 0x009896800000a95d */ /* 0x002fea0003900000 */
[----:B------:R-:W1:Y:S02]  /*31420*/  @!P2 SYNCS.PHASECHK.TRANS64 P2, [R88+URZ+0x38890], R98 ;  /* 0x038890625800a5a7 */ /* 0x000e64000804007f */
[----:B-1----:R-:W-:Y:S05]  /*31430*/  @!P2 BRA `(.L_x_3140) ;  /* 0xfffffffc00f0a947 */ /* 0x002fea000383ffff */
[----:B------:R-:W-:Y:S05]  /*31440*/  BRA `(.L_x_3470) ;  /* 0xfffffdac00ac7947 */ /* 0x000fea000383ffff */
.L_x_3141:
[----:B------:R-:W-:Y:S01]  /*31450*/  BSSY B1, `(.L_x_3471) ;  /* 0x0000008000017945 */ /* 0x000fe20003800000 */
[----:B------:R-:W-:Y:S01]  /*31460*/  IMAD.MOV.U32 R13, RZ, RZ, R41 ;  /* 0x000000ffff0d7224 */ /* 0x000fe200078e0029 */
[----:B------:R-:W-:Y:S01]  /*31470*/  MOV R12, RZ ;  /* 0x000000ff000c7202 */ /* 0x000fe20000000f00 */
[----:B------:R-:W-:Y:S02]  /*31480*/  IMAD.MOV.U32 R11, RZ, RZ, 0x181f ;  /* 0x0000181fff0b7424 */ /* 0x000fe400078e00ff */
[----:B------:R-:W-:-:S07]  /*31490*/  IMAD.MOV.U32 R15, RZ, RZ, -0x1 ;  /* 0xffffffffff0f7424 */ /* 0x000fce00078e00ff */
[----:B0-----:R-:W-:Y:S05]  /*314a0*/  WARPSYNC.COLLECTIVE R15, `(.L_x_3472) ;  /* 0x000000000f087348 */ /* 0x001fea0003c00000 */
[----:B------:R1:W2:Y:S02]  /*314b0*/  SHFL.IDX P6, R14, R13, R12, R11 ;  /* 0x0000000c0d0e7389 */ /* 0x0002a400000c000b */
[----:B012---:R-:W-:Y:S01]  /*314c0*/  ENDCOLLECTIVE ;  /* 0x000000000000791b */ /* 0x007fe20003800000 */
.L_x_3472:
[----:B------:R-:W-:Y:S05]  /*314d0*/  BSYNC B1 ;  /* 0x0000000000017941 */ /* 0x000fea0003800000 */
.L_x_3471:
        /* <DEDUP_REMOVED lines=8> */
.L_x_3473:
[----:B------:R-:W-:Y:S05]  /*31560*/  BRA `(.L_x_3474) ;  /* 0xfffffdac00cc7947 */ /* 0x000fea000383ffff */
.L_x_3144:
        /* <DEDUP_REMOVED lines=8> */
.L_x_3476:
[----:B------:R-:W-:Y:S05]  /*315f0*/  BSYNC B1 ;  /* 0x0000000000017941 */ /* 0x000fea0003800000 */
.L_x_3475:
        /* <DEDUP_REMOVED lines=8> */
.L_x_3477:
[----:B------:R-:W-:Y:S05]  /*31680*/  BRA `(.L_x_3478) ;  /* 0xfffffdac00cc7947 */ /* 0x000fea000383ffff */
.L_x_3147:
[----:B------:R-:W-:Y:S01]  /*31690*/  BSSY B1, `(.L_x_3479) ;  /* 0x0000008000017945 */ /* 0x000fe20003800000 */
[----:B---3--:R-:W-:Y:S01]  /*316a0*/  IMAD.MOV.U32 R13, RZ, RZ, R41 ;  /* 0x000000ffff0d7224 */ /* 0x008fe200078e0029 */
[----:B------:R-:W-:Y:S01]  /*316b0*/  MOV R15, 0xffffffff ;  /* 0xffffffff000f7802 */ /* 0x000fe20000000f00 */
[----:B------:R-:W-:Y:S02]  /*316c0*/  IMAD.MOV.U32 R12, RZ, RZ, 0x2 ;  /* 0x00000002ff0c7424 */ /* 0x000fe400078e00ff */
[----:B------:R-:W-:-:S07]  /*316d0*/  IMAD.MOV.U32 R11, RZ, RZ, 0x181f ;  /* 0x0000181fff0b7424 */ /* 0x000fce00078e00ff */
[----:B012-4-:R-:W-:Y:S05]  /*316e0*/  WARPSYNC.COLLECTIVE R15, `(.L_x_3480) ;  /* 0x000000000f087348 */ /* 0x017fea0003c00000 */
[----:B------:R3:W0:Y:S02]  /*316f0*/  SHFL.IDX P6, R14, R13, R12, R11 ;  /* 0x0000000c0d0e7389 */ /* 0x00062400000c000b */
[----:B01234-:R-:W-:Y:S01]  /*31700*/  ENDCOLLECTIVE ;  /* 0x000000000000791b */ /* 0x01ffe20003800000 */
.L_x_3480:
[----:B------:R-:W-:Y:S05]  /*31710*/  BSYNC B1 ;  /* 0x0000000000017941 */ /* 0x000fea0003800000 */
.L_x_3479:
        /* <DEDUP_REMOVED lines=8> */
.L_x_3481:
[----:B------:R-:W-:Y:S05]  /*317a0*/  BRA `(.L_x_3482) ;  /* 0xfffffdac00d07947 */ /* 0x000fea000383ffff */
.L_x_3150:
        /* <DEDUP_REMOVED lines=8> */
.L_x_3484:
[----:B------:R-:W-:Y:S05]  /*31830*/  BSYNC B1 ;  /* 0x0000000000017941 */ /* 0x000fea0003800000 */
.L_x_3483:
        /* <DEDUP_REMOVED lines=8> */
.L_x_3485:
[----:B------:R-:W-:Y:S05]  /*318c0*/  BRA `(.L_x_3486) ;  /* 0xfffffdac00d47947 */ /* 0x000fea000383ffff */
.L_x_3154:
[----:B------:R0:W0:Y:S02]  /*318d0*/  SYNCS.PHASECHK.TRANS64.TRYWAIT P3, [R88+URZ+0x388b0], R98 ;  /* 0x0388b062580075a7 */ /* 0x000024000806017f */
[----:B0-----:R-:W-:Y:S05]  /*318e0*/  @!P3 NANOSLEEP.SYNCS 0x989680 ;  /* 0x009896800000b95d */ /* 0x001fea0003900000 */
[----:B------:R-:W0:Y:S02]  /*318f0*/  @!P3 SYNCS.PHASECHK.TRANS64 P3, [R88+URZ+0x388b0], R98 ;  /* 0x0388b0625800b5a7 */ /* 0x000e24000806007f */
[----:B0-----:R-:W-:Y:S05]  /*31900*/  @!P3 BRA `(.L_x_3154) ;  /* 0xfffffffc00f0b947 */ /* 0x001fea000383ffff */
[----:B------:R-:W-:Y:S05]  /*31910*/  BRA `(.L_x_3487) ;  /* 0xfffffdb0004c7947 */ /* 0x000fea000383ffff */
.L_x_3168:
[----:B------:R-:W-:Y:S01]  /*31920*/  BSSY B0, `(.L_x_3488) ;  /* 0x0000007000007945 */ /* 0x000fe20003800000 */
[----:B------:R-:W-:Y:S02]  /*31930*/  IMAD.MOV.U32 R12, RZ, RZ, RZ ;  /* 0x000000ffff0c7224 */ /* 0x000fe400078e00ff */
[----:B------:R-:W-:Y:S02]  /*31940*/  IMAD.MOV.U32 R11, RZ, RZ, 0x1f ;  /* 0x0000001fff0b7424 */ /* 0x000fe400078e00ff */
[----:B------:R-:W-:-:S07]  /*31950*/  IMAD.MOV.U32 R15, RZ, RZ, -0x1 ;  /* 0xffffffffff0f7424 */ /* 0x000fce00078e00ff */
[----:B-----5:R-:W-:Y:S05]  /*31960*/  WARPSYNC.COLLECTIVE R15, `(.L_x_3489) ;  /* 0x000000000f087348 */ /* 0x020fea0003c00000 */
[----:B------:R0:W1:Y:S02]  /*31970*/  SHFL.IDX P6, R14, R13, R12, R11 ;  /* 0x0000000c0d0e7389 */ /* 0x00006400000c000b */
[----:B01---5:R-:W-:Y:S01]  /*31980*/  ENDCOLLECTIVE ;  /* 0x000000000000791b */ /* 0x023fe20003800000 */
.L_x_3489:
[----:B------:R-:W-:Y:S05]  /*31990*/  BSYNC B0 ;  /* 0x0000000000007941 */ /* 0x000fea0003800000 */
.L_x_3488:
[----:B------:R-:W-:Y:S05]  /*319a0*/  BRA `(.L_x_3490) ;  /* 0xfffffdc000707947 */ /* 0x000fea000383ffff */
.L_x_3180:
        /* <DEDUP_REMOVED lines=8> */
.L_x_3492:
[----:B------:R-:W-:Y:S05]  /*31a30*/  BSYNC B1 ;  /* 0x0000000000017941 */ /* 0x000fea0003800000 */
.L_x_3491:
        /* <DEDUP_REMOVED lines=8> */
.L_x_3493:
[----:B------:R-:W-:Y:S02]  /*31ac0*/  IMAD.MOV.U32 R13, RZ, RZ, R37 ;  /* 0x000000ffff0d7224 */ /* 0x000fe400078e0025 */
[----:B------:R-:W-:-:S07]  /*31ad0*/  IMAD.MOV.U32 R4, RZ, RZ, R14 ;  /* 0x000000ffff047224 */ /* 0x000fce00078e000e */
[----:B------:R-:W-:Y:S05]  /*31ae0*/  WARPSYNC.COLLECTIVE R15, `(.L_x_3494) ;  /* 0x000000000f087348 */ /* 0x000fea0003c00000 */
[----:B------:R0:W1:Y:S02]  /*31af0*/  SHFL.IDX P6, R14, R13, R12, R11 ;  /* 0x0000000c0d0e7389 */ /* 0x00006400000c000b */
[----:B01----:R-:W-:Y:S01]  /*31b00*/  ENDCOLLECTIVE ;  /* 0x000000000000791b */ /* 0x003fe20003800000 */
.L_x_3494:
[----:B------:R-:W-:Y:S01]  /*31b10*/  MOV R13, R48 ;  /* 0x00000030000d7202 */ /* 0x000fe20000000f00 */
[----:B------:R-:W-:-:S07]  /*31b20*/  IMAD.MOV.U32 R9, RZ, RZ, R14 ;  /* 0x000000ffff097224 */ /* 0x000fce00078e000e */
[----:B------:R-:W-:Y:S05]  /*31b30*/  WARPSYNC.COLLECTIVE R15, `(.L_x_3495) ;  /* 0x000000000f087348 */ /* 0x000fea0003c00000 */
[----:B------:R0:W1:Y:S02]  /*31b40*/  SHFL.IDX P6, R14, R13, R12, R11 ;  /* 0x0000000c0d0e7389 */ /* 0x00006400000c000b */
[----:B01----:R-:W-:Y:S01]  /*31b50*/  ENDCOLLECTIVE ;  /* 0x000000000000791b */ /* 0x003fe20003800000 */
.L_x_3495:
[----:B------:R-:W-:Y:S05]  /*31b60*/  BRA `(.L_x_3496) ;  /* 0xfffffdc400d07947 */ /* 0x000fea000383ffff */
.L_x_3183:
[----:B------:R-:W-:Y:S01]  /*31b70*/  BSSY B1, `(.L_x_3497) ;  /* 0x0000008000017945 */ /* 0x000fe20003800000 */
[----:B0-----:R-:W-:Y:S02]  /*31b80*/  IMAD.MOV.U32 R13, RZ, RZ, R49 ;  /* 0x000000ffff0d7224 */ /* 0x001fe400078e0031 */
[----:B------:R-:W-:Y:S02]  /*31b90*/  IMAD.MOV.U32 R12, RZ, RZ, 0x1 ;  /* 0x00000001ff0c7424 */ /* 0x000fe400078e00ff */
[----:B------:R-:W-:Y:S02]  /*31ba0*/  IMAD.MOV.U32 R11, RZ, RZ, 0x181f ;  /* 0x0000181fff0b7424 */ /* 0x000fe400078e00ff */
[----:B------:R-:W-:-:S07]  /*31bb0*/  IMAD.MOV.U32 R15, RZ, RZ, -0x1 ;  /* 0xffffffffff0f7424 */ /* 0x000fce00078e00ff */
[----:B-12345:R-:W-:Y:S05]  /*31bc0*/  WARPSYNC.COLLECTIVE R15, `(.L_x_3498) ;  /* 0x000000000f087348 */ /* 0x03efea0003c00000 */
[----:B------:R0:W0:Y:S02]  /*31bd0*/  SHFL.IDX P6, R14, R13, R12, R11 ;  /* 0x0000000c0d0e7389 */ /* 0x00002400000c000b */
[----:B012345:R-:W-:Y:S01]  /*31be0*/  ENDCOLLECTIVE ;  /* 0x000000000000791b */ /* 0x03ffe20003800000 */
.L_x_3498:
[----:B------:R-:W-:Y:S05]  /*31bf0*/  BSYNC B1 ;  /* 0x0000000000017941 */ /* 0x000fea0003800000 */
.L_x_3497:
        /* <DEDUP_REMOVED lines=8> */
.L_x_3499:
[----:B------:R-:W-:Y:S01]  /*31c80*/  IMAD.MOV.U32 R13, RZ, RZ, R37 ;  /* 0x000000ffff0d7224 */ /* 0x000fe200078e0025 */
[----:B------:R-:W-:-:S07]  /*31c90*/  MOV R4, R14 ;  /* 0x0000000e00047202 */ /* 0x000fce0000000f00 */
[----:B------:R-:W-:Y:S05]  /*31ca0*/  WARPSYNC.COLLECTIVE R15, `(.L_x_3500) ;  /* 0x000000000f087348 */ /* 0x000fea0003c00000 */
[----:B------:R0:W1:Y:S02]  /*31cb0*/  SHFL.IDX P6, R14, R13, R12, R11 ;  /* 0x0000000c0d0e7389 */ /* 0x00006400000c000b */
[----:B01----:R-:W-:Y:S01]  /*31cc0*/  ENDCOLLECTIVE ;  /* 0x000000000000791b */ /* 0x003fe20003800000 */
.L_x_3500:
[----:B------:R-:W-:Y:S02]  /*31cd0*/  IMAD.MOV.U32 R13, RZ, RZ, R48 ;  /* 0x000000ffff0d7224 */ /* 0x000fe400078e0030 */
[----:B------:R-:W-:-:S07]  /*31ce0*/  IMAD.MOV.U32 R9, RZ, RZ, R14 ;  /* 0x000000ffff097224 */ /* 0x000fce00078e000e */
[----:B------:R-:W-:Y:S05]  /*31cf0*/  WARPSYNC.COLLECTIVE R15, `(.L_x_3501) ;  /* 0x000000000f087348 */ /* 0x000fea0003c00000 */
[----:B------:R0:W1:Y:S02]  /*31d00*/  SHFL.IDX P6, R14, R13, R12, R11 ;  /* 0x0000000c0d0e7389 */ /* 0x00006400000c000b */
[----:B01----:R-:W-:Y:S01]  /*31d10*/  ENDCOLLECTIVE ;  /* 0x000000000000791b */ /* 0x003fe20003800000 */
.L_x_3501:
[----:B------:R-:W-:Y:S05]  /*31d20*/  BRA `(.L_x_3502) ;  /* 0xfffffdc400f47947 */ /* 0x000fea000383ffff */
.L_x_3186:
        /* <DEDUP_REMOVED lines=8> */
.L_x_3504:
[----:B------:R-:W-:Y:S05]  /*31db0*/  BSYNC B1 ;  /* 0x0000000000017941 */ /* 0x000fea0003800000 */
.L_x_3503:
        /* <DEDUP_REMOVED lines=8> */
.L_x_3505:
[----:B------:R-:W-:Y:S02]  /*31e40*/  IMAD.MOV.U32 R13, RZ, RZ, R37 ;  /* 0x000000ffff0d7224 */ /* 0x000fe400078e0025 */
[----:B------:R-:W-:-:S07]  /*31e50*/  IMAD.MOV.U32 R4, RZ, RZ, R14 ;  /* 0x000000ffff047224 */ /* 0x000fce00078e000e */
[----:B------:R-:W-:Y:S05]  /*31e60*/  WARPSYNC.COLLECTIVE R15, `(.L_x_3506) ;  /* 0x000000000f087348 */ /* 0x000fea0003c00000 */
[----:B------:R0:W1:Y:S02]  /*31e70*/  SHFL.IDX P6, R14, R13, R12, R11 ;  /* 0x0000000c0d0e7389 */ /* 0x00006400000c000b */
[----:B01----:R-:W-:Y:S01]  /*31e80*/  ENDCOLLECTIVE ;  /* 0x000000000000791b */ /* 0x003fe20003800000 */
.L_x_3506:
[----:B------:R-:W-:Y:S02]  /*31e90*/  IMAD.MOV.U32 R13, RZ, RZ, R48 ;  /* 0x000000ffff0d7224 */ /* 0x000fe400078e0030 */
[----:B------:R-:W-:-:S07]  /*31ea0*/  IMAD.MOV.U32 R9, RZ, RZ, R14 ;  /* 0x000000ffff097224 */ /* 0x000fce00078e000e */
[----:B------:R-:W-:Y:S05]  /*31eb0*/  WARPSYNC.COLLECTIVE R15, `(.L_x_3507) ;  /* 0x000000000f087348 */ /* 0x000fea0003c00000 */
[----:B------:R0:W1:Y:S02]  /*31ec0*/  SHFL.IDX P6, R14, R13, R12, R11 ;  /* 0x0000000c0d0e7389 */ /* 0x00006400000c000b */
[----:B01----:R-:W-:Y:S01]  /*31ed0*/  ENDCOLLECTIVE ;  /* 0x000000000000791b */ /* 0x003fe20003800000 */
.L_x_3507:
[----:B------:R-:W-:Y:S05]  /*31ee0*/  BRA `(.L_x_3508) ;  /* 0xfffffdc8000c7947 */ /* 0x000fea000383ffff */
.L_x_3189:
[----:B------:R-:W-:Y:S01]  /*31ef0*/  BSSY B1, `(.L_x_3509) ;  /* 0x0000008000017945 */ /* 0x000fe20003800000 */
[----:B------:R-:W-:Y:S01]  /*31f00*/  IMAD.MOV.U32 R13, RZ, RZ, R49 ;  /* 0x000000ffff0d7224 */ /* 0x000fe200078e0031 */
[----:B------:R-:W-:Y:S01]  /*31f10*/  MOV R15, 0xffffffff ;  /* 0xffffffff000f7802 */ /* 0x000fe20000000f00 */
[----:B------:R-:W-:Y:S02]  /*31f20*/  IMAD.MOV.U32 R12, RZ, RZ, 0x3 ;  /* 0x00000003ff0c7424 */ /* 0x000fe400078e00ff */
[----:B------:R-:W-:-:S07]  /*31f30*/  IMAD.MOV.U32 R11, RZ, RZ, 0x181f ;  /* 0x0000181fff0b7424 */ /* 0x000fce00078e00ff */
[----:B0-23-5:R-:W-:Y:S05]  /*31f40*/  WARPSYNC.COLLECTIVE R15, `(.L_x_3510) ;  /* 0x000000000f087348 */ /* 0x02dfea0003c00000 */
[----:B0-----:R0:W1:Y:S02]  /*31f50*/  SHFL.IDX P6, R14, R13, R12, R11 ;  /* 0x0000000c0d0e7389 */ /* 0x00106400000c000b */
[----:B0123-5:R-:W-:Y:S01]  /*31f60*/  ENDCOLLECTIVE ;  /* 0x000000000000791b */ /* 0x02ffe20003800000 */
.L_x_3510:
[----:B------:R-:W-:Y:S05]  /*31f70*/  BSYNC B1 ;  /* 0x0000000000017941 */ /* 0x000fea0003800000 */
.L_x_3509:
        /* <DEDUP_REMOVED lines=8> */
.L_x_3511:
[----:B------:R-:W-:Y:S02]  /*32000*/  IMAD.MOV.U32 R13, RZ, RZ, R37 ;  /* 0x000000ffff0d7224 */ /* 0x000fe400078e0025 */
[----:B------:R-:W-:-:S07]  /*32010*/  IMAD.MOV.U32 R4, RZ, RZ, R14 ;  /* 0x000000ffff047224 */ /* 0x000fce00078e000e */
[----:B------:R-:W-:Y:S05]  /*32020*/  WARPSYNC.COLLECTIVE R15, `(.L_x_3512) ;  /* 0x000000000f087348 */ /* 0x000fea0003c00000 */
[----:B------:R0:W1:Y:S02]  /*32030*/  SHFL.IDX P6, R14, R13, R12, R11 ;  /* 0x0000000c0d0e7389 */ /* 0x00006400000c000b */
[----:B01----:R-:W-:Y:S01]  /*32040*/  ENDCOLLECTIVE ;  /* 0x000000000000791b */ /* 0x003fe20003800000 */
.L_x_3512:
[----:B------:R-:W-:Y:S02]  /*32050*/  IMAD.MOV.U32 R13, RZ, RZ, R48 ;  /* 0x000000ffff0d7224 */ /* 0x000fe400078e0030 */
[----:B------:R-:W-:-:S07]  /*32060*/  IMAD.MOV.U32 R37, RZ, RZ, R14 ;  /* 0x000000ffff257224 */ /* 0x000fce00078e000e */
[----:B------:R-:W-:Y:S05]  /*32070*/  WARPSYNC.COLLECTIVE R15, `(.L_x_3513) ;  /* 0x000000000f087348 */ /* 0x000fea0003c00000 */
[----:B------:R0:W1:Y:S02]  /*32080*/  SHFL.IDX P6, R14, R13, R12, R11 ;  /* 0x0000000c0d0e7389 */ /* 0x00006400000c000b */
[----:B01----:R-:W-:Y:S01]  /*32090*/  ENDCOLLECTIVE ;  /* 0x000000000000791b */ /* 0x003fe20003800000 */
.L_x_3513:
[----:B------:R-:W-:Y:S01]  /*320a0*/  MOV R48, R14 ;  /* 0x0000000e00307202 */ /* 0x000fe20000000f00 */
[----:B------:R-:W-:Y:S06]  /*320b0*/  BRA `(.L_x_3514) ;  /* 0xfffffdc800287947 */ /* 0x000fec000383ffff */
.L_x_3193:
[----:B-1----:R1:W4:Y:S02]  /*320c0*/  SYNCS.PHASECHK.TRANS64.TRYWAIT P0, [R216+URZ+0x38800], R51 ;  /* 0x03880033d80075a7 */ /* 0x002324000800017f */
[----:B----4-:R-:W-:Y:S05]  /*320d0*/  @!P0 NANOSLEEP.SYNCS 0x989680 ;  /* 0x009896800000895d */ /* 0x010fea0003900000 */
[----:B------:R-:W4:Y:S02]  /*320e0*/  @!P0 SYNCS.PHASECHK.TRANS64 P0, [R216+URZ+0x38800], R51 ;  /* 0x03880033d80085a7 */ /* 0x000f24000800007f */
[----:B----4-:R-:W-:Y:S05]  /*320f0*/  @!P0 BRA `(.L_x_3193) ;  /* 0xfffffffc00f08947 */ /* 0x010fea000383ffff */
[----:B------:R-:W-:Y:S05]  /*32100*/  BRA `(.L_x_3515) ;  /* 0xfffffdc800ac7947 */ /* 0x000fea000383ffff */
.L_x_3209:
        /* <DEDUP_REMOVED lines=9> */
.L_x_3517:
[----:B------:R-:W-:Y:S05]  /*321a0*/  BSYNC B1 ;  /* 0x0000000000017941 */ /* 0x000fea0003800000 */
.L_x_3516:
[----:B------:R0:W5:Y:S01]  /*321b0*/  LDL R8, [R1+0x24] ;  /* 0x0000240001087983 */ /* 0x0001620000100800 */
[----:B------:R-:W-:Y:S01]  /*321c0*/  IMAD.MOV.U32 R13, RZ, RZ, R55 ;  /* 0x000000ffff0d7224 */ /* 0x000fe200078e0037 */
[----:B------:R-:W-:Y:S01]  /*321d0*/  ISETP.GE.AND P0, PT, R16, R3, PT ;  /* 0x000000031000720c */ /* 0x000fe20003f06270 */
[----:B------:R-:W-:Y:S02]  /*321e0*/  IMAD.MOV.U32 R12, RZ, RZ, RZ ;  /* 0x000000ffff0c7224 */ /* 0x000fe400078e00ff */
[----:B------:R-:W-:Y:S02]  /*321f0*/  IMAD.MOV.U32 R11, RZ, RZ, 0x181f ;  /* 0x0000181fff0b7424 */ /* 0x000fe400078e00ff */
[----:B------:R-:W-:Y:S02]  /*32200*/  IMAD.MOV.U32 R15, RZ, RZ, -0x1 ;  /* 0xffffffffff0f7424 */ /* 0x000fe400078e00ff */
[----:B0-----:R-:W-:-:S07]  /*32210*/  IMAD.MOV.U32 R5, RZ, RZ, R14 ;  /* 0x000000ffff057224 */ /* 0x001fce00078e000e */
[----:B-----5:R-:W-:Y:S05]  /*32220*/  WARPSYNC.COLLECTIVE R15, `(.L_x_3518) ;  /* 0x000000000f087348 */ /* 0x020fea0003c00000 */
[----:B------:R0:W1:Y:S02]  /*32230*/  SHFL.IDX P6, R14, R13, R12, R11 ;  /* 0x0000000c0d0e7389 */ /* 0x00006400000c000b */
[----:B01---5:R-:W-:Y:S01]  /*32240*/  ENDCOLLECTIVE ;  /* 0x000000000000791b */ /* 0x023fe20003800000 */
.L_x_3518:
[----:B------:R-:W-:Y:S01]  /*32250*/  IMAD.MOV.U32 R13, RZ, RZ, R57 ;  /* 0x000000ffff0d7224 */ /* 0x000fe200078e0039 */
[----:B------:R-:W-:-:S07]  /*32260*/  MOV R7, R14 ;  /* 0x0000000e00077202 */ /* 0x000fce0000000f00 */
[----:B------:R-:W-:Y:S05]  /*32270*/  WARPSYNC.COLLECTIVE R15, `(.L_x_3519) ;  /* 0x000000000f087348 */ /* 0x000fea0003c00000 */
[----:B------:R0:W1:Y:S02]  /*32280*/  SHFL.IDX P6, R14, R13, R12, R11 ;  /* 0x0000000c0d0e7389 */ /* 0x00006400000c000b */
[----:B01----:R-:W-:Y:S01]  /*32290*/  ENDCOLLECTIVE ;  /* 0x000000000000791b */ /* 0x003fe20003800000 */
.L_x_3519:
[----:B------:R-:W-:Y:S02]  /*322a0*/  IMAD.MOV.U32 R13, RZ, RZ, R59 ;  /* 0x000000ffff0d7224 */ /* 0x000fe400078e003b */
[----:B------:R-:W-:-:S07]  /*322b0*/  IMAD.MOV.U32 R9, RZ, RZ, R14 ;  /* 0x000000ffff097224 */ /* 0x000fce00078e000e */
[----:B------:R-:W-:Y:S05]  /*322c0*/  WARPSYNC.COLLECTIVE R15, `(.L_x_3520) ;  /* 0x000000000f087348 */ /* 0x000fea0003c00000 */
[----:B------:R0:W1:Y:S02]  /*322d0*/  SHFL.IDX P6, R14, R13, R12, R11 ;  /* 0x0000000c0d0e7389 */ /* 0x00006400000c000b */
[----:B01----:R-:W-:Y:S01]  /*322e0*/  ENDCOLLECTIVE ;  /* 0x000000000000791b */ /* 0x003fe20003800000 */
.L_x_3520:
[----:B------:R-:W-:-:S05]  /*322f0*/  IMAD R37, R8, R37, RZ ;  /* 0x0000002508257224 */ /* 0x000fca00078e02ff */
[----:B------:R-:W-:-:S13]  /*32300*/  ISETP.GE.OR P1, PT, R10, R37, P0 ;  /* 0x000000250a00720c */ /* 0x000fda0000726670 */
[C---:B------:R-:W-:Y:S02]  /*32310*/  @!P1 IADD3 R4, P2, R16.reuse, R7, RZ ;  /* 0x0000000710049210 */ /* 0x040fe40007f5e0ff */
[----:B------:R-:W-:-:S03]  /*32320*/  @!P1 IADD3 R24, P3, R16, R14, RZ ;  /* 0x0000000e10189210 */ /* 0x000fc60007f7e0ff */
[--C-:B------:R-:W-:Y:S02]  /*32330*/  @!P1 IMAD.X R5, R5, 0x1, R17.reuse, P2 ;  /* 0x0000000105059824 */ /* 0x100fe400010e0611 */
[----:B------:R-:W-:-:S04]  /*32340*/  @!P1 IMAD.X R25, R9, 0x1, R17, P3 ;  /* 0x0000000109199824 */ /* 0x000fc800018e0611 */
[----:B------:R-:W5:Y:S04]  /*32350*/  @!P1 LD.E.128 R4, desc[UR42][R4.64] ;  /* 0x0000002a04049980 */ /* 0x000f68000c101d00 */
[----:B------:R-:W5:Y:S01]  /*32360*/  @!P1 LD.E.128 R24, desc[UR42][R24.64] ;  /* 0x0000002a18189980 */ /* 0x000f62000c101d00 */
[----:B------:R-:W-:Y:S01]  /*32370*/  IMAD.MOV.U32 R13, RZ, RZ, R53 ;  /* 0x000000ffff0d7224 */ /* 0x000fe200078e0035 */
[----:B------:R-:W-:Y:S01]  /*32380*/  CS2R R44, SRZ ;  /* 0x00000000002c7805 */ /* 0x000fe2000001ff00 */
[----:B------:R-:W-:Y:S01]  /*32390*/  IMAD.MOV.U32 R12, RZ, RZ, 0x1 ;  /* 0x00000001ff0c7424 */ /* 0x000fe200078e00ff */
[----:B------:R-:W-:Y:S02]  /*323a0*/  CS2R R46, SRZ ;  /* 0x00000000002e7805 */ /* 0x000fe4000001ff00 */
[----:B------:R-:W-:-:S02]  /*323b0*/  CS2R R48, SRZ ;  /* 0x0000000000307805 */ /* 0x000fc4000001ff00 */
[----:B------:R-:W-:-:S07]  /*323c0*/  CS2R R50, SRZ ;  /* 0x0000000000327805 */ /* 0x000fce000001ff00 */
[----:B-----5:R-:W-:Y:S05]  /*323d0*/  WARPSYNC.COLLECTIVE R15, `(.L_x_3521) ;  /* 0x000000000f087348 */ /* 0x020fea0003c00000 */
[----:B------:R0:W1:Y:S02]  /*323e0*/  SHFL.IDX P6, R14, R13, R12, R11 ;  /* 0x0000000c0d0e7389 */ /* 0x00006400000c000b */
[----:B01---5:R-:W-:Y:S01]  /*323f0*/  ENDCOLLECTIVE ;  /* 0x000000000000791b */ /* 0x023fe20003800000 */
.L_x_3521:
[----:B------:R-:W-:Y:S02]  /*32400*/  IMAD.MOV.U32 R13, RZ, RZ, R55 ;  /* 0x000000ffff0d7224 */ /* 0x000fe400078e0037 */
[----:B------:R-:W-:-:S07]  /*32410*/  IMAD.MOV.U32 R9, RZ, RZ, R14 ;  /* 0x000000ffff097224 */ /* 0x000fce00078e000e */
[----:B------:R-:W-:Y:S05]  /*32420*/  WARPSYNC.COLLECTIVE R15, `(.L_x_3522) ;  /* 0x000000000f087348 */ /* 0x000fea0003c00000 */
[----:B------:R0:W1:Y:S02]  /*32430*/  SHFL.IDX P6, R14, R13, R12, R11 ;  /* 0x0000000c0d0e7389 */ /* 0x00006400000c000b */
[----:B01----:R-:W-:Y:S01]  /*32440*/  ENDCOLLECTIVE ;  /* 0x000000000000791b */ /* 0x003fe20003800000 */
.L_x_3522:
[----:B------:R-:W-:Y:S01]  /*32450*/  IMAD.MOV.U32 R13, RZ, RZ, R57 ;  /* 0x000000ffff0d7224 */ /* 0x000fe200078e0039 */
[----:B------:R-:W-:-:S07]  /*32460*/  MOV R21, R14 ;  /* 0x0000000e00157202 */ /* 0x000fce0000000f00 */
[----:B------:R-:W-:Y:S05]  /*32470*/  WARPSYNC.COLLECTIVE R15, `(.L_x_3523) ;  /* 0x000000000f087348 */ /* 0x000fea0003c00000 */
[----:B------:R0:W1:Y:S02]  /*32480*/  SHFL.IDX P6, R14, R13, R12, R11 ;  /* 0x0000000c0d0e7389 */ /* 0x00006400000c000b */
[----:B01----:R-:W-:Y:S01]  /*32490*/  ENDCOLLECTIVE ;  /* 0x000000000000791b */ /* 0x003fe20003800000 */
.L_x_3523:
[----:B------:R-:W-:Y:S02]  /*324a0*/  IMAD.MOV.U32 R13, RZ, RZ, R59 ;  /* 0x000000ffff0d7224 */ /* 0x000fe400078e003b */
[----:B------:R-:W-:-:S07]  /*324b0*/  IMAD.MOV.U32 R33, RZ, RZ, R14 ;  /* 0x000000ffff217224 */ /* 0x000fce00078e000e */
[----:B------:R-:W-:Y:S05]  /*324c0*/  WARPSYNC.COLLECTIVE R15, `(.L_x_3524) ;  /* 0x000000000f087348 */ /* 0x000fea0003c00000 */
[----:B------:R0:W1:Y:S02]  /*324d0*/  SHFL.IDX P6, R14, R13, R12, R11 ;  /* 0x0000000c0d0e7389 */ /* 0x00006400000c000b */
[----:B01----:R-:W-:Y:S01]  /*324e0*/  ENDCOLLECTIVE ;  /* 0x000000000000791b */ /* 0x003fe20003800000 */
.L_x_3524:
[----:B------:R-:W-:Y:S02]  /*324f0*/  @!P1 IMAD.MOV.U32 R44, RZ, RZ, R4 ;  /* 0x000000ffff2c9224 */ /* 0x000fe400078e0004 */
[----:B------:R-:W-:Y:S01]  /*32500*/  @!P1 IMAD.MOV.U32 R45, RZ, RZ, R5 ;  /* 0x000000ffff2d9224 */ /* 0x000fe200078e0005 */
[----:B------:R-:W-:Y:S01]  /*32510*/  CS2R R4, SRZ ;  /* 0x0000000000047805 */ /* 0x000fe2000001ff00 */
[----:B------:R-:W-:Y:S01]  /*32520*/  @!P1 IMAD.MOV.U32 R46, RZ, RZ, R6 ;  /* 0x000000ffff2e9224 */ /* 0x000fe200078e0006 */
[----:B------:R-:W-:Y:S01]  /*32530*/  @!P1 MOV R50, R26 ;  /* 0x0000001a00329202 */ /* 0x000fe20000000f00 */
[----:B------:R-:W-:Y:S02]  /*32540*/  @!P1 IMAD.MOV.U32 R47, RZ, RZ, R7 ;  /* 0x000000ffff2f9224 */ /* 0x000fe400078e0007 */
[----:B------:R-:W-:Y:S02]  /*32550*/  @!P1 IMAD.MOV.U32 R48, RZ, RZ, R24 ;  /* 0x000000ffff309224 */ /* 0x000fe400078e0018 */
[----:B------:R-:W-:-:S02]  /*32560*/  @!P1 IMAD.MOV.U32 R49, RZ, RZ, R25 ;  /* 0x000000ffff319224 */ /* 0x000fc400078e0019 */
[----:B------:R-:W-:Y:S01]  /*32570*/  @!P1 IMAD.MOV.U32 R51, RZ, RZ, R27 ;  /* 0x000000ffff339224 */ /* 0x000fe200078e001b */
[----:B------:R-:W-:Y:S06]  /*32580*/  BRA `(.L_x_3525) ;  /* 0xfffffe0800387947 */ /* 0x000fec000383ffff */
.L_x_3212:
[----:B------:R-:W-:Y:S01]  /*32590*/  BSSY B1, `(.L_x_3526) ;  /* 0x0000008000017945 */ /* 0x000fe20003800000 */
[----:B------:R-:W-:Y:S02]  /*325a0*/  IMAD.MOV.U32 R13, RZ, RZ, R53 ;  /* 0x000000ffff0d7224 */ /* 0x000fe400078e0035 */
[----:B------:R-:W-:Y:S02]  /*325b0*/  IMAD.MOV.U32 R12, RZ, RZ, 0x2 ;  /* 0x00000002ff0c7424 */ /* 0x000fe400078e00ff */
[----:B------:R-:W-:Y:S02]  /*325c0*/  IMAD.MOV.U32 R11, RZ, RZ, 0x181f ;  /* 0x0000181fff0b7424 */ /* 0x000fe400078e00ff */
[----:B------:R-:W-:-:S07]  /*325d0*/  IMAD.MOV.U32 R15, RZ, RZ, -0x1 ;  /* 0xffffffffff0f7424 */ /* 0x000fce00078e00ff */
[----:B-----5:R-:W-:Y:S05]  /*325e0*/  WARPSYNC.COLLECTIVE R15, `(.L_x_3527) ;  /* 0x000000000f087348 */ /* 0x020fea0003c00000 */
[----:B------:R0:W1:Y:S02]  /*325f0*/  SHFL.IDX P6, R14, R13, R12, R11 ;  /* 0x0000000c0d0e7389 */ /* 0x00006400000c000b */
[----:B01---5:R-:W-:Y:S01]  /*32600*/  ENDCOLLECTIVE ;  /* 0x000000000000791b */ /* 0x023fe20003800000 */
.L_x_3527:
[----:B------:R-:W-:Y:S05]  /*32610*/  BSYNC B1 ;  /* 0x0000000000017941 */ /* 0x000fea0003800000 */
.L_x_3526:
[----:B------:R-:W-:Y:S01]  /*32620*/  IMAD.MOV.U32 R13, RZ, RZ, R55 ;  /* 0x000000ffff0d7224 */ /* 0x000fe200078e0037 */
[----:B------:R-:W-:Y:S01]  /*32630*/  MOV R15, 0xffffffff ;  /* 0xffffffff000f7802 */ /* 0x000fe20000000f00 */
[----:B------:R-:W-:Y:S02]  /*32640*/  IMAD.MOV.U32 R12, RZ, RZ, 0x2 ;  /* 0x00000002ff0c7424 */ /* 0x000fe400078e00ff */
[----:B------:R-:W-:Y:S02]  /*32650*/  IMAD.MOV.U32 R11, RZ, RZ, 0x181f ;  /* 0x0000181fff0b7424 */ /* 0x000fe400078e00ff */
[----:B------:R-:W-:Y:S02]  /*32660*/  IMAD.MOV.U32 R9, RZ, RZ, R14 ;  /* 0x000000ffff097224 */ /* 0x000fe400078e000e */
[----:B------:R-:W-:-:S07]  /*32670*/  VIADD R8, R10, 0x40 ;  /* 0x000000400a087836 */ /* 0x000fce0000000000 */
[----:B------:R-:W-:Y:S05]  /*32680*/  WARPSYNC.COLLECTIVE R15, `(.L_x_3528) ;  /* 0x000000000f087348 */ /* 0x000fea0003c00000 */
[----:B------:R0:W1:Y:S02]  /*32690*/  SHFL.IDX P6, R14, R13, R12, R11 ;  /* 0x0000000c0d0e7389 */ /* 0x00006400000c000b */
[----:B01----:R-:W-:Y:S01]  /*326a0*/  ENDCOLLECTIVE ;  /* 0x000000000000791b */ /* 0x003fe20003800000 */
.L_x_3528:
[----:B------:R-:W-:Y:S01]  /*326b0*/  ISETP.GE.OR P1, PT, R8, R37, P0 ;  /* 0x000000250800720c */ /* 0x000fe20000726670 */
[----:B------:R-:W-:Y:S02]  /*326c0*/  IMAD.MOV.U32 R13, RZ, RZ, R57 ;  /* 0x000000ffff0d7224 */ /* 0x000fe400078e0039 */
[----:B------:R-:W-:-:S10]  /*326d0*/  IMAD.MOV.U32 R21, RZ, RZ, R14 ;  /* 0x000000ffff157224 */ /* 0x000fd400078e000e */
[----:B------:R-:W-:Y:S05]  /*326e0*/  WARPSYNC.COLLECTIVE R15, `(.L_x_3529) ;  /* 0x000000000f087348 */ /* 0x000fea0003c00000 */
[----:B------:R0:W1:Y:S02]  /*326f0*/  SHFL.IDX P6, R14, R13, R12, R11 ;  /* 0x0000000c0d0e7389 */ /* 0x00006400000c000b */
[----:B01----:R-:W-:Y:S01]  /*32700*/  ENDCOLLECTIVE ;  /* 0x000000000000791b */ /* 0x003fe20003800000 */
.L_x_3529:
[----:B------:R-:W-:-:S05]  /*32710*/  @!P1 IADD3 R24, P2, R16, R21, RZ ;  /* 0x0000001510189210 */ /* 0x000fca0007f5e0ff */
[----:B------:R-:W-:Y:S02]  /*32720*/  @!P1 IMAD.X R9, R9, 0x1, R17, P2 ;  /* 0x0000000109099824 */ /* 0x000fe400010e0611 */
[----:B------:R-:W-:Y:S02]  /*32730*/  IMAD.MOV.U32 R13, RZ, RZ, R59 ;  /* 0x000000ffff0d7224 */ /* 0x000fe400078e003b */
[----:B------:R-:W-:-:S07]  /*32740*/  IMAD.MOV.U32 R25, RZ, RZ, R14 ;  /* 0x000000ffff197224 */ /* 0x000fce00078e000e */
[----:B------:R-:W-:Y:S05]  /*32750*/  WARPSYNC.COLLECTIVE R15, `(.L_x_3530) ;  /* 0x000000000f087348 */ /* 0x000fea0003c00000 */
[----:B------:R0:W1:Y:S02]  /*32760*/  SHFL.IDX P6, R14, R13, R12, R11 ;  /* 0x0000000c0d0e7389 */ /* 0x00006400000c000b */
[----:B01----:R-:W-:Y:S01]  /*32770*/  ENDCOLLECTIVE ;  /* 0x000000000000791b */ /* 0x003fe20003800000 */
.L_x_3530:
[----:B------:R-:W-:-:S05]  /*32780*/  @!P1 IADD3 R32, P3, R16, R14, RZ ;  /* 0x0000000e10209210 */ /* 0x000fca0007f7e0ff */
[----:B------:R-:W-:Y:S02]  /*32790*/  @!P1 IMAD.X R33, R25, 0x1, R17, P3 ;  /* 0x0000000119219824 */ /* 0x000fe400018e0611 */
[----:B------:R-:W-:-:S04]  /*327a0*/  @!P1 IMAD.MOV.U32 R25, RZ, RZ, R9 ;  /* 0x000000ffff199224 */ /* 0x000fc800078e0009 */
[----:B------:R-:W5:Y:S04]  /*327b0*/  @!P1 LD.E.128 R32, desc[UR42][R32.64] ;  /* 0x0000002a20209980 */ /* 0x000f68000c101d00 */
[----:B------:R-:W5:Y:S01]  /*327c0*/  @!P1 LD.E.128 R24, desc[UR42][R24.64] ;  /* 0x0000002a18189980 */ /* 0x000f62000c101d00 */
[----:B------:R-:W-:Y:S01]  /*327d0*/  IMAD.MOV.U32 R13, RZ, RZ, R53 ;  /* 0x000000ffff0d7224 */ /* 0x000fe200078e0035 */
[----:B------:R-:W-:-:S07]  /*327e0*/  MOV R12, 0x3 ;  /* 0x00000003000c7802 */ /* 0x000fce0000000f00 */
[----:B-----5:R-:W-:Y:S05]  /*327f0*/  WARPSYNC.COLLECTIVE R15, `(.L_x_3531) ;  /* 0x000000000f087348 */ /* 0x020fea0003c00000 */
[----:B------:R0:W1:Y:S02]  /*32800*/  SHFL.IDX P6, R14, R13, R12, R11 ;  /* 0x0000000c0d0e7389 */ /* 0x00006400000c000b */
[----:B01---5:R-:W-:Y:S01]  /*32810*/  ENDCOLLECTIVE ;  /* 0x000000000000791b */ /* 0x023fe20003800000 */
.L_x_3531:
[----:B------:R-:W-:Y:S02]  /*32820*/  IMAD.MOV.U32 R13, RZ, RZ, R55 ;  /* 0x000000ffff0d7224 */ /* 0x000fe400078e0037 */
[----:B------:R-:W-:-:S07]  /*32830*/  IMAD.MOV.U32 R53, RZ, RZ, R14 ;  /* 0x000000ffff357224 */ /* 0x000fce00078e000e */
[----:B------:R-:W-:Y:S05]  /*32840*/  WARPSYNC.COLLECTIVE R15, `(.L_x_3532) ;  /* 0x000000000f087348 */ /* 0x000fea0003c00000 */
[----:B------:R0:W1:Y:S02]  /*32850*/  SHFL.IDX P6, R14, R13, R12, R11 ;  /* 0x0000000c0d0e7389 */ /* 0x00006400000c000b */
[----:B01----:R-:W-:Y:S01]  /*32860*/  ENDCOLLECTIVE ;  /* 0x000000000000791b */ /* 0x003fe20003800000 */
.L_x_3532:
[----:B------:R-:W-:Y:S02]  /*32870*/  IMAD.MOV.U32 R13, RZ, RZ, R57 ;  /* 0x000000ffff0d7224 */ /* 0x000fe400078e0039 */
[----:B------:R-:W-:-:S07]  /*32880*/  IMAD.MOV.U32 R55, RZ, RZ, R14 ;  /* 0x000000ffff377224 */ /* 0x000fce00078e000e */
[----:B------:R-:W-:Y:S05]  /*32890*/  WARPSYNC.COLLECTIVE R15, `(.L_x_3533) ;  /* 0x000000000f087348 */ /* 0x000fea0003c00000 */
[----:B------:R0:W1:Y:S02]  /*328a0*/  SHFL.IDX P6, R14, R13, R12, R11 ;  /* 0x0000000c0d0e7389 */ /* 0x00006400000c000b */
[----:B01----:R-:W-:Y:S01]  /*328b0*/  ENDCOLLECTIVE ;  /* 0x000000000000791b */ /* 0x003fe20003800000 */
.L_x_3533:
[----:B------:R-:W-:Y:S02]  /*328c0*/  IMAD.MOV.U32 R13, RZ, RZ, R59 ;  /* 0x000000ffff0d7224 */ /* 0x000fe400078e003b */
[----:B------:R-:W-:-:S07]  /*328d0*/  IMAD.MOV.U32 R57, RZ, RZ, R14 ;  /* 0x000000ffff397224 */ /* 0x000fce00078e000e */
[----:B------:R-:W-:Y:S05]  /*328e0*/  WARPSYNC.COLLECTIVE R15, `(.L_x_3534) ;  /* 0x000000000f087348 */ /* 0x000fea0003c00000 */
[----:B------:R0:W1:Y:S02]  /*328f0*/  SHFL.IDX P6, R14, R13, R12, R11 ;  /* 0x0000000c0d0e7389 */ /* 0x00006400000c000b */
[----:B01----:R-:W-:Y:S01]  /*32900*/  ENDCOLLECTIVE ;  /* 0x000000000000791b */ /* 0x003fe20003800000 */
.L_x_3534:
        /* <DEDUP_REMOVED lines=8> */
[----:B------:R-:W-:Y:S01]  /*32990*/  @!P1 IMAD.MOV.U32 R20, RZ, RZ, R24 ;  /* 0x000000ffff149224 */ /* 0x000fe200078e0018 */
[----:B------:R-:W-:Y:S01]  /*329a0*/  @!P1 MOV R38, R26 ;  /* 0x0000001a00269202 */ /* 0x000fe20000000f00 */
[----:B------:R-:W-:Y:S02]  /*329b0*/  @!P1 IMAD.MOV.U32 R21, RZ, RZ, R25 ;  /* 0x000000ffff159224 */ /* 0x000fe400078e0019 */
[----:B------:R-:W-:Y:S02]  /*329c0*/  @!P1 IMAD.MOV.U32 R39, RZ, RZ, R27 ;  /* 0x000000ffff279224 */ /* 0x000fe400078e001b */
[----:B------:R-:W-:Y:S02]  /*329d0*/  @!P1 IMAD.MOV.U32 R42, RZ, RZ, R34 ;  /* 0x000000ffff2a9224 */ /* 0x000fe400078e0022 */
[----:B------:R-:W-:Y:S01]  /*329e0*/  @!P1 IMAD.MOV.U32 R43, RZ, RZ, R35 ;  /* 0x000000ffff2b9224 */ /* 0x000fe200078e0023 */
[----:B------:R-:W-:Y:S06]  /*329f0*/  BRA `(.L_x_3535) ;  /* 0xfffffe0400e47947 */ /* 0x000fec000383ffff */
.L_x_3216:
[----:B0-----:R0:W1:Y:S02]  /*32a00*/  SYNCS.PHASECHK.TRANS64.TRYWAIT P4, [R216+URZ+0x38800], R25 ;  /* 0x03880019d80075a7 */ /* 0x001064000808017f */
[----:B-1----:R-:W-:Y:S05]  /*32a10*/  @!P4 NANOSLEEP.SYNCS 0x989680 ;  /* 0x009896800000c95d */ /* 0x002fea0003900000 */
[----:B------:R-:W1:Y:S02]  /*32a20*/  @!P4 SYNCS.PHASECHK.TRANS64 P4, [R216+URZ+0x38800], R25 ;  /* 0x03880019d800c5a7 */ /* 0x000e64000808007f */
[----:B-1----:R-:W-:Y:S05]  /*32a30*/  @!P4 BRA `(.L_x_3216) ;  /* 0xfffffffc00f0c947 */ /* 0x002fea000383ffff */
[----:B------:R-:W-:Y:S05]  /*32a40*/  BRA `(.L_x_3536) ;  /* 0xfffffe08005c7947 */ /* 0x000fea000383ffff */
.L_x_3226:
[----:B--2---:R2:W3:Y:S02]  /*32a50*/  SYNCS.PHASECHK.TRANS64.TRYWAIT P1, [R4+URZ+0x38830], R14 ;  /* 0x0388300e040075a7 */ /* 0x0044e4000802017f */
[----:B---3--:R-:W-:Y:S05]  /*32a60*/  @!P1 NANOSLEEP.SYNCS 0x989680 ;  /* 0x009896800000995d */ /* 0x008fea0003900000 */
[----:B------:R-:W3:Y:S02]  /*32a70*/  @!P1 SYNCS.PHASECHK.TRANS64 P1, [R4+URZ+0x38830], R14 ;  /* 0x0388300e040095a7 */ /* 0x000ee4000802007f */
[----:B---3--:R-:W-:Y:S05]  /*32a80*/  @!P1 BRA `(.L_x_3226) ;  /* 0xfffffffc00f09947 */ /* 0x008fea000383ffff */
[----:B------:R-:W-:Y:S05]  /*32a90*/  BRA `(.L_x_3225) ;  /* 0xfffffe4c00047947 */ /* 0x000fea000383ffff */
.L_x_3232:
[----:B-1----:R1:W2:Y:S02]  /*32aa0*/  SYNCS.PHASECHK.TRANS64.TRYWAIT P1, [R4+URZ+0x38850], R14 ;  /* 0x0388500e040075a7 */ /* 0x0022a4000802017f */
[----:B--2---:R-:W-:Y:S05]  /*32ab0*/  @!P1 NANOSLEEP.SYNCS 0x989680 ;  /* 0x009896800000995d */ /* 0x004fea0003900000 */
[----:B------:R-:W2:Y:S02]  /*32ac0*/  @!P1 SYNCS.PHASECHK.TRANS64 P1, [R4+URZ+0x38850], R14 ;  /* 0x0388500e040095a7 */ /* 0x000ea4000802007f */
[----:B--2---:R-:W-:Y:S05]  /*32ad0*/  @!P1 BRA `(.L_x_3232) ;  /* 0xfffffffc00f09947 */ /* 0x004fea000383ffff */
[----:B------:R-:W-:Y:S05]  /*32ae0*/  BRA `(.L_x_3231) ;  /* 0xfffffe6c00c87947 */ /* 0x000fea000383ffff */
.L_x_3238:
[----:B-1----:R1:W2:Y:S02]  /*32af0*/  SYNCS.PHASECHK.TRANS64.TRYWAIT P1, [R5+URZ+0x38830], R6 ;  /* 0x03883006050075a7 */ /* 0x0022a4000802017f */
[----:B--2---:R-:W-:Y:S05]  /*32b00*/  @!P1 NANOSLEEP.SYNCS 0x989680 ;  /* 0x009896800000995d */ /* 0x004fea0003900000 */
[----:B------:R-:W2:Y:S02]  /*32b10*/  @!P1 SYNCS.PHASECHK.TRANS64 P1, [R5+URZ+0x38830], R6 ;  /* 0x03883006050095a7 */ /* 0x000ea4000802007f */
[----:B--2---:R-:W-:Y:S05]  /*32b20*/  @!P1 BRA `(.L_x_3238) ;  /* 0xfffffffc00f09947 */ /* 0x004fea000383ffff */
[----:B------:R-:W-:Y:S05]  /*32b30*/  BRA `(.L_x_3237) ;  /* 0xfffffe74000c7947 */ /* 0x000fea000383ffff */
.L_x_3244:
[----:B-1----:R1:W2:Y:S02]  /*32b40*/  SYNCS.PHASECHK.TRANS64.TRYWAIT P1, [R5+URZ+0x38850], R6 ;  /* 0x03885006050075a7 */ /* 0x0022a4000802017f */
[----:B--2---:R-:W-:Y:S05]  /*32b50*/  @!P1 NANOSLEEP.SYNCS 0x989680 ;  /* 0x009896800000995d */ /* 0x004fea0003900000 */
[----:B------:R-:W2:Y:S02]  /*32b60*/  @!P1 SYNCS.PHASECHK.TRANS64 P1, [R5+URZ+0x38850], R6 ;  /* 0x03885006050095a7 */ /* 0x000ea4000802007f */
[----:B--2---:R-:W-:Y:S05]  /*32b70*/  @!P1 BRA `(.L_x_3244) ;  /* 0xfffffffc00f09947 */ /* 0x004fea000383ffff */
[----:B------:R-:W-:Y:S05]  /*32b80*/  BRA `(.L_x_3243) ;  /* 0xfffffe9c00d07947 */ /* 0x000fea000383ffff */
.L_x_3251:
[----:B-1----:R1:W2:Y:S02]  /*32b90*/  SYNCS.PHASECHK.TRANS64.TRYWAIT P1, [R5+URZ+0x38830], R6 ;  /* 0x03883006050075a7 */ /* 0x0022a4000802017f */
[----:B--2---:R-:W-:Y:S05]  /*32ba0*/  @!P1 NANOSLEEP.SYNCS 0x989680 ;  /* 0x009896800000995d */ /* 0x004fea0003900000 */
[----:B------:R-:W2:Y:S02]  /*32bb0*/  @!P1 SYNCS.PHASECHK.TRANS64 P1, [R5+URZ+0x38830], R6 ;  /* 0x03883006050095a7 */ /* 0x000ea4000802007f */
[----:B--2---:R-:W-:Y:S05]  /*32bc0*/  @!P1 BRA `(.L_x_3251) ;  /* 0xfffffffc00f09947 */ /* 0x004fea000383ffff */
[----:B------:R-:W-:Y:S05]  /*32bd0*/  BRA `(.L_x_3250) ;  /* 0xfffffea000e87947 */ /* 0x000fea000383ffff */
.L_x_3257:
[----:B-1----:R1:W2:Y:S02]  /*32be0*/  SYNCS.PHASECHK.TRANS64.TRYWAIT P1, [R5+URZ+0x38850], R6 ;  /* 0x03885006050075a7 */ /* 0x0022a4000802017f */
[----:B--2---:R-:W-:Y:S05]  /*32bf0*/  @!P1 NANOSLEEP.SYNCS 0x989680 ;  /* 0x009896800000995d */ /* 0x004fea0003900000 */
[----:B------:R-:W2:Y:S02]  /*32c00*/  @!P1 SYNCS.PHASECHK.TRANS64 P1, [R5+URZ+0x38850], R6 ;  /* 0x03885006050095a7 */ /* 0x000ea4000802007f */
[----:B--2---:R-:W-:Y:S05]  /*32c10*/  @!P1 BRA `(.L_x_3257) ;  /* 0xfffffffc00f09947 */ /* 0x004fea000383ffff */
[----:B------:R-:W-:Y:S05]  /*32c20*/  BRA `(.L_x_3256) ;  /* 0xfffffec4001c7947 */ /* 0x000fea000383ffff */
.L_x_3262:
[----:B-----5:R-:W-:Y:S01]  /*32c30*/  IMAD.MOV.U32 R12, RZ, RZ, R0 ;  /* 0x000000ffff0c7224 */ /* 0x020fe200078e0000 */
[----:B0-----:R-:W-:Y:S01]  /*32c40*/  LOP3.LUT R2, R0, 0x2, RZ, 0x3c, !PT ;  /* 0x0000000200027812 */ /* 0x001fe200078e3cff */
[----:B------:R-:W-:Y:S01]  /*32c50*/  IMAD.MOV.U32 R11, RZ, RZ, 0x1c1f ;  /* 0x00001c1fff0b7424 */ /* 0x000fe200078e00ff */
[----:B------:R-:W-:Y:S01]  /*32c60*/  SEL R208, R6, R147, P0 ;  /* 0x0000009306d07207 */ /* 0x000fe20000000000 */
[----:B------:R-:W-:Y:S01]  /*32c70*/  IMAD.MOV.U32 R15, RZ, RZ, -0x1 ;  /* 0xffffffffff0f7424 */ /* 0x000fe200078e00ff */
[----:B------:R-:W-:Y:S02]  /*32c80*/  SEL R209, R147, R6, P0 ;  /* 0x0000000693d17207 */ /* 0x000fe40000000000 */
[----:B------:R-:W-:-:S07]  /*32c90*/  SEL R10, R7, R8, P0 ;  /* 0x00000008070a7207 */ /* 0x000fce0000000000 */
[----:B------:R-:W-:Y:S05]  /*32ca0*/  WARPSYNC.COLLECTIVE R15, `(.L_x_3537) ;  /* 0x000000000f087348 */ /* 0x000fea0003c00000 */
[----:B------:R0:W1:Y:S02]  /*32cb0*/  SHFL.IDX P6, R14, R13, R12, R11 ;  /* 0x0000000c0d0e7389 */ /* 0x00006400000c000b */
[----:B01----:R-:W-:Y:S01]  /*32cc0*/  ENDCOLLECTIVE ;  /* 0x000000000000791b */ /* 0x003fe20003800000 */
.L_x_3537:
        /* <DEDUP_REMOVED lines=17> */
.L_x_3538:
        /* <DEDUP_REMOVED lines=19> */
.L_x_3539:
        /* <DEDUP_REMOVED lines=18> */
.L_x_3540:
        /* <DEDUP_REMOVED lines=19> */
.L_x_3541:
        /* <DEDUP_REMOVED lines=17> */
.L_x_3542:
        /* <DEDUP_REMOVED lines=19> */
.L_x_3543:
        /* <DEDUP_REMOVED lines=18> */
.L_x_3544:
        /* <DEDUP_REMOVED lines=19> */
.L_x_3545:
        /* <DEDUP_REMOVED lines=17> */
.L_x_3546:
        /* <DEDUP_REMOVED lines=19> */
.L_x_3547:
[----:B------:R-:W-:Y:S02]  /*33830*/  SEL R200, R7, R10, P0 ;  /* 0x0000000a07c87207 */ /* 0x000fe40000000000 */
[----:B------:R-:W-:Y:S01]  /*33840*/  SEL R201, R10, R7, P0 ;  /* 0x000000070ac97207 */ /* 0x000fe20000000000 */
[----:B------:R-:W-:Y:S02]  /*33850*/  IMAD.MOV.U32 R13, RZ, RZ, R40 ;  /* 0x000000ffff0d7224 */ /* 0x000fe400078e0028 */
[----:B------:R-:W-:-:S07]  /*33860*/  IMAD.MOV.U32 R25, RZ, RZ, R14 ;  /* 0x000000ffff197224 */ /* 0x000fce00078e000e */
[----:B------:R-:W-:Y:S05]  /*33870*/  WARPSYNC.COLLECTIVE R15, `(.L_x_3548) ;  /* 0x000000000f087348 */ /* 0x000fea0003c00000 */
[----:B------:R0:W1:Y:S02]  /*33880*/  SHFL.IDX P6, R14, R13, R12, R11 ;  /* 0x0000000c0d0e7389 */ /* 0x00006400000c000b */
[----:B01----:R-:W-:Y:S01]  /*33890*/  ENDCOLLECTIVE ;  /* 0x000000000000791b */ /* 0x003fe20003800000 */
.L_x_3548:
        /* <DEDUP_REMOVED lines=8> */
.L_x_3549:
[----:B------:R-:W-:Y:S02]  /*33920*/  SEL R198, R20, R24, P0 ;  /* 0x0000001814c67207 */ /* 0x000fe40000000000 */
[----:B------:R-:W-:Y:S02]  /*33930*/  SEL R199, R24, R20, P0 ;  /* 0x0000001418c77207 */ /* 0x000fe40000000000 */
[----:B------:R-:W-:Y:S01]  /*33940*/  MOV R13, R32 ;  /* 0x00000020000d7202 */ /* 0x000fe20000000f00 */
[----:B------:R-:W-:-:S07]  /*33950*/  IMAD.MOV.U32 R43, RZ, RZ, R14 ;  /* 0x000000ffff2b7224 */ /* 0x000fce00078e000e */
[----:B------:R-:W-:Y:S05]  /*33960*/  WARPSYNC.COLLECTIVE R15, `(.L_x_3550) ;  /* 0x000000000f087348 */ /* 0x000fea0003c00000 */
[----:B------:R0:W1:Y:S02]  /*33970*/  SHFL.IDX P6, R14, R13, R12, R11 ;  /* 0x0000000c0d0e7389 */ /* 0x00006400000c000b */
[----:B01----:R-:W-:Y:S01]  /*33980*/  ENDCOLLECTIVE ;  /* 0x000000000000791b */ /* 0x003fe20003800000 */
.L_x_3550:
[----:B------:R-:W-:Y:S02]  /*33990*/  IMAD.MOV.U32 R13, RZ, RZ, R52 ;  /* 0x000000ffff0d7224 */ /* 0x000fe400078e0034 */
[----:B------:R-:W-:Y:S02]  /*339a0*/  IMAD.MOV.U32 R12, RZ, RZ, R2 ;  /* 0x000000ffff0c7224 */ /* 0x000fe400078e0002 */
[----:B------:R-:W-:-:S07]  /*339b0*/  IMAD.MOV.U32 R32, RZ, RZ, R14 ;  /* 0x000000ffff207224 */ /* 0x000fce00078e000e */
[----:B------:R-:W-:Y:S05]  /*339c0*/  WARPSYNC.COLLECTIVE R15, `(.L_x_3551) ;  /* 0x000000000f087348 */ /* 0x000fea0003c00000 */
[----:B------:R0:W1:Y:S02]  /*339d0*/  SHFL.IDX P6, R14, R13, R12, R11 ;  /* 0x0000000c0d0e7389 */ /* 0x00006400000c000b */
[----:B01----:R-:W-:Y:S01]  /*339e0*/  ENDCOLLECTIVE ;  /* 0x000000000000791b */ /* 0x003fe20003800000 */
.L_x_3551:
[----:B------:R-:W-:Y:S02]  /*339f0*/  IMAD.MOV.U32 R13, RZ, RZ, R48 ;  /* 0x000000ffff0d7224 */ /* 0x000fe400078e0030 */
[----:B------:R-:W-:-:S07]  /*33a00*/  IMAD.MOV.U32 R52, RZ, RZ, R14 ;  /* 0x000000ffff347224 */ /* 0x000fce00078e000e */
[----:B------:R-:W-:Y:S05]  /*33a10*/  WARPSYNC.COLLECTIVE R15, `(.L_x_3552) ;  /* 0x000000000f087348 */ /* 0x000fea0003c00000 */
[----:B------:R0:W1:Y:S02]  /*33a20*/  SHFL.IDX P6, R14, R13, R12, R11 ;  /* 0x0000000c0d0e7389 */ /* 0x00006400000c000b */
[----:B01----:R-:W-:Y:S01]  /*33a30*/  ENDCOLLECTIVE ;  /* 0x000000000000791b */ /* 0x003fe20003800000 */
.L_x_3552:
        /* <DEDUP_REMOVED lines=8> */
.L_x_3553:
[----:B------:R-:W-:Y:S02]  /*33ac0*/  SEL R194, R32, R48, P0 ;  /* 0x0000003020c27207 */ /* 0x000fe40000000000 */
[----:B------:R-:W-:Y:S02]  /*33ad0*/  SEL R195, R48, R32, P0 ;  /* 0x0000002030c37207 */ /* 0x000fe40000000000 */
[----:B------:R-:W-:Y:S01]  /*33ae0*/  MOV R13, R31 ;  /* 0x0000001f000d7202 */ /* 0x000fe20000000f00 */
[----:B------:R-:W-:-:S07]  /*33af0*/  IMAD.MOV.U32 R42, RZ, RZ, R14 ;  /* 0x000000ffff2a7224 */ /* 0x000fce00078e000e */
[----:B------:R-:W-:Y:S05]  /*33b00*/  WARPSYNC.COLLECTIVE R15, `(.L_x_3554) ;  /* 0x000000000f087348 */ /* 0x000fea0003c00000 */
[----:B------:R0:W1:Y:S02]  /*33b10*/  SHFL.IDX P6, R14, R13, R12, R11 ;  /* 0x0000000c0d0e7389 */ /* 0x00006400000c000b */
[----:B01----:R-:W-:Y:S01]  /*33b20*/  ENDCOLLECTIVE ;  /* 0x000000000000791b */ /* 0x003fe20003800000 */
.L_x_3554:
[----:B------:R-:W-:Y:S02]  /*33b30*/  IMAD.MOV.U32 R13, RZ, RZ, R60 ;  /* 0x000000ffff0d7224 */ /* 0x000fe400078e003c */
[----:B------:R-:W-:Y:S02]  /*33b40*/  IMAD.MOV.U32 R12, RZ, RZ, R2 ;  /* 0x000000ffff0c7224 */ /* 0x000fe400078e0002 */
[----:B------:R-:W-:-:S07]  /*33b50*/  IMAD.MOV.U32 R31, RZ, RZ, R14 ;  /* 0x000000ffff1f7224 */ /* 0x000fce00078e000e */
[----:B------:R-:W-:Y:S05]  /*33b60*/  WARPSYNC.COLLECTIVE R15, `(.L_x_3555) ;  /* 0x000000000f087348 */ /* 0x000fea0003c00000 */
[----:B------:R0:W1:Y:S02]  /*33b70*/  SHFL.IDX P6, R14, R13, R12, R11 ;  /* 0x0000000c0d0e7389 */ /* 0x00006400000c000b */
[----:B01----:R-:W-:Y:S01]  /*33b80*/  ENDCOLLECTIVE ;  /* 0x000000000000791b */ /* 0x003fe20003800000 */
.L_x_3555:
[----:B------:R-:W-:Y:S02]  /*33b90*/  IMAD.MOV.U32 R13, RZ, RZ, R30 ;  /* 0x000000ffff0d7224 */ /* 0x000fe400078e001e */
[----:B------:R-:W-:-:S07]  /*33ba0*/  IMAD.MOV.U32 R60, RZ, RZ, R14 ;  /* 0x000000ffff3c7224 */ /* 0x000fce00078e000e */
[----:B------:R-:W-:Y:S05]  /*33bb0*/  WARPSYNC.COLLECTIVE R15, `(.L_x_3556) ;  /* 0x000000000f087348 */ /* 0x000fea0003c00000 */
[----:B------:R0:W1:Y:S02]  /*33bc0*/  SHFL.IDX P6, R14, R13, R12, R11 ;  /* 0x0000000c0d0e7389 */ /* 0x00006400000c000b */
[----:B01----:R-:W-:Y:S01]  /*33bd0*/  ENDCOLLECTIVE ;  /* 0x000000000000791b */ /* 0x003fe20003800000 */
.L_x_3556:
        /* <DEDUP_REMOVED lines=8> */
.L_x_3557:
[----:B------:R-:W-:Y:S02]  /*33c60*/  SEL R190, R31, R30, P0 ;  /* 0x0000001e1fbe7207 */ /* 0x000fe40000000000 */
[----:B------:R-:W-:Y:S02]  /*33c70*/  SEL R191, R30, R31, P0 ;  /* 0x0000001f1ebf7207 */ /* 0x000fe40000000000 */
[----:B------:R-:W-:Y:S01]  /*33c80*/  MOV R13, R29 ;  /* 0x0000001d000d7202 */ /* 0x000fe20000000f00 */
[----:B------:R-:W-:-:S07]  /*33c90*/  IMAD.MOV.U32 R41, RZ, RZ, R14 ;  /* 0x000000ffff297224 */ /* 0x000fce00078e000e */
[----:B------:R-:W-:Y:S05]  /*33ca0*/  WARPSYNC.COLLECTIVE R15, `(.L_x_3558) ;  /* 0x000000000f087348 */ /* 0x000fea0003c00000 */
[----:B------:R0:W1:Y:S02]  /*33cb0*/  SHFL.IDX P6, R14, R13, R12, R11 ;  /* 0x0000000c0d0e7389 */ /* 0x00006400000c000b */
[----:B01----:R-:W-:Y:S01]  /*33cc0*/  ENDCOLLECTIVE ;  /* 0x000000000000791b */ /* 0x003fe20003800000 */
.L_x_3558:
[----:B------:R-:W-:Y:S02]  /*33cd0*/  IMAD.MOV.U32 R13, RZ, RZ, R68 ;  /* 0x000000ffff0d7224 */ /* 0x000fe400078e0044 */
[----:B------:R-:W-:Y:S02]  /*33ce0*/  IMAD.MOV.U32 R12, RZ, RZ, R2 ;  /* 0x000000ffff0c7224 */ /* 0x000fe400078e0002 */
[----:B------:R-:W-:-:S07]  /*33cf0*/  IMAD.MOV.U32 R29, RZ, RZ, R14 ;  /* 0x000000ffff1d7224 */ /* 0x000fce00078e000e */
[----:B------:R-:W-:Y:S05]  /*33d00*/  WARPSYNC.COLLECTIVE R15, `(.L_x_3559) ;  /* 0x000000000f087348 */ /* 0x000fea0003c00000 */
[----:B------:R0:W1:Y:S02]  /*33d10*/  SHFL.IDX P6, R14, R13, R12, R11 ;  /* 0x0000000c0d0e7389 */ /* 0x00006400000c000b */
[----:B01----:R-:W-:Y:S01]  /*33d20*/  ENDCOLLECTIVE ;  /* 0x000000000000791b */ /* 0x003fe20003800000 */
.L_x_3559:
[----:B------:R-:W-:Y:S02]  /*33d30*/  IMAD.MOV.U32 R13, RZ, RZ, R28 ;  /* 0x000000ffff0d7224 */ /* 0x000fe400078e001c */
[----:B------:R-:W-:-:S07]  /*33d40*/  IMAD.MOV.U32 R68, RZ, RZ, R14 ;  /* 0x000000ffff447224 */ /* 0x000fce00078e000e */
[----:B------:R-:W-:Y:S05]  /*33d50*/  WARPSYNC.COLLECTIVE R15, `(.L_x_3560) ;  /* 0x000000000f087348 */ /* 0x000fea0003c00000 */
[----:B------:R0:W1:Y:S02]  /*33d60*/  SHFL.IDX P6, R14, R13, R12, R11 ;  /* 0x0000000c0d0e7389 */ /* 0x00006400000c000b */
[----:B01----:R-:W-:Y:S01]  /*33d70*/  ENDCOLLECTIVE ;  /* 0x000000000000791b */ /* 0x003fe20003800000 */
.L_x_3560:
        /* <DEDUP_REMOVED lines=8> */
.L_x_3561:
[----:B------:R-:W-:Y:S02]  /*33e00*/  SEL R187, R29, R28, P0 ;  /* 0x0000001c1dbb7207 */ /* 0x000fe40000000000 */
[----:B------:R-:W-:Y:S02]  /*33e10*/  SEL R186, R28, R29, P0 ;  /* 0x0000001d1cba7207 */ /* 0x000fe40000000000 */
[----:B------:R-:W-:Y:S01]  /*33e20*/  MOV R13, R27 ;  /* 0x0000001b000d7202 */ /* 0x000fe20000000f00 */
[----:B------:R-:W-:-:S07]  /*33e30*/  IMAD.MOV.U32 R37, RZ, RZ, R14 ;  /* 0x000000ffff257224 */ /* 0x000fce00078e000e */
[----:B------:R-:W-:Y:S05]  /*33e40*/  WARPSYNC.COLLECTIVE R15, `(.L_x_3562) ;  /* 0x000000000f087348 */ /* 0x000fea0003c00000 */
[----:B------:R0:W1:Y:S02]  /*33e50*/  SHFL.IDX P6, R14, R13, R12, R11 ;  /* 0x0000000c0d0e7389 */ /* 0x00006400000c000b */
[----:B01----:R-:W-:Y:S01]  /*33e60*/  ENDCOLLECTIVE ;  /* 0x000000000000791b */ /* 0x003fe20003800000 */
.L_x_3562:
[----:B------:R-:W-:Y:S02]  /*33e70*/  IMAD.MOV.U32 R13, RZ, RZ, R76 ;  /* 0x000000ffff0d7224 */ /* 0x000fe400078e004c */
[----:B------:R-:W-:Y:S02]  /*33e80*/  IMAD.MOV.U32 R12, RZ, RZ, R2 ;  /* 0x000000ffff0c7224 */ /* 0x000fe400078e0002 */
[----:B------:R-:W-:-:S07]  /*33e90*/  IMAD.MOV.U32 R27, RZ, RZ, R14 ;  /* 0x000000ffff1b7224 */ /* 0x000fce00078e000e */
[----:B------:R-:W-:Y:S05]  /*33ea0*/  WARPSYNC.COLLECTIVE R15, `(.L_x_3563) ;  /* 0x000000000f087348 */ /* 0x000fea0003c00000 */
[----:B------:R0:W1:Y:S02]  /*33eb0*/  SHFL.IDX P6, R14, R13, R12, R11 ;  /* 0x0000000c0d0e7389 */ /* 0x00006400000c000b */
[----:B01----:R-:W-:Y:S01]  /*33ec0*/  ENDCOLLECTIVE ;  /* 0x000000000000791b */ /* 0x003fe20003800000 */
.L_x_3563:
[----:B------:R-:W-:Y:S02]  /*33ed0*/  IMAD.MOV.U32 R13, RZ, RZ, R26 ;  /* 0x000000ffff0d7224 */ /* 0x000fe400078e001a */
[----:B------:R-:W-:-:S07]  /*33ee0*/  IMAD.MOV.U32 R76, RZ, RZ, R14 ;  /* 0x000000ffff4c7224 */ /* 0x000fce00078e000e */
[----:B------:R-:W-:Y:S05]  /*33ef0*/  WARPSYNC.COLLECTIVE R15, `(.L_x_3564) ;  /* 0x000000000f087348 */ /* 0x000fea0003c00000 */
[----:B------:R0:W1:Y:S02]  /*33f00*/  SHFL.IDX P6, R14, R13, R12, R11 ;  /* 0x0000000c0d0e7389 */ /* 0x00006400000c000b */
[----:B01----:R-:W-:Y:S01]  /*33f10*/  ENDCOLLECTIVE ;  /* 0x000000000000791b */ /* 0x003fe20003800000 */
.L_x_3564:
        /* <DEDUP_REMOVED lines=8> */
.L_x_3565:
[----:B------:R-:W-:Y:S02]  /*33fa0*/  SEL R183, R27, R26, P0 ;  /* 0x0000001a1bb77207 */ /* 0x000fe40000000000 */
[----:B------:R-:W-:Y:S02]  /*33fb0*/  SEL R182, R26, R27, P0 ;  /* 0x0000001b1ab67207 */ /* 0x000fe40000000000 */
[----:B------:R-:W-:Y:S01]  /*33fc0*/  MOV R13, R36 ;  /* 0x00000024000d7202 */ /* 0x000fe20000000f00 */
[----:B------:R-:W-:-:S07]  /*33fd0*/  IMAD.MOV.U32 R45, RZ, RZ, R14 ;  /* 0x000000ffff2d7224 */ /* 0x000fce00078e000e */
[----:B------:R-:W-:Y:S05]  /*33fe0*/  WARPSYNC.COLLECTIVE R15, `(.L_x_3566) ;  /* 0x000000000f087348 */ /* 0x000fea0003c00000 */
[----:B------:R0:W1:Y:S02]  /*33ff0*/  SHFL.IDX P6, R14, R13, R12, R11 ;  /* 0x0000000c0d0e7389 */ /* 0x00006400000c000b */
[----:B01----:R-:W-:Y:S01]  /*34000*/  ENDCOLLECTIVE ;  /* 0x000000000000791b */ /* 0x003fe20003800000 */
.L_x_3566:
[----:B------:R-:W-:Y:S02]  /*34010*/  IMAD.MOV.U32 R13, RZ, RZ, R84 ;  /* 0x000000ffff0d7224 */ /* 0x000fe400078e0054 */
[----:B------:R-:W-:Y:S02]  /*34020*/  IMAD.MOV.U32 R12, RZ, RZ, R2 ;  /* 0x000000ffff0c7224 */ /* 0x000fe400078e0002 */
[----:B------:R-:W-:-:S07]  /*34030*/  IMAD.MOV.U32 R36, RZ, RZ, R14 ;  /* 0x000000ffff247224 */ /* 0x000fce00078e000e */
[----:B------:R-:W-:Y:S05]  /*34040*/  WARPSYNC.COLLECTIVE R15, `(.L_x_3567) ;  /* 0x000000000f087348 */ /* 0x000fea0003c00000 */
[----:B------:R0:W1:Y:S02]  /*34050*/  SHFL.IDX P6, R14, R13, R12, R11 ;  /* 0x0000000c0d0e7389 */ /* 0x00006400000c000b */
[----:B01----:R-:W-:Y:S01]  /*34060*/  ENDCOLLECTIVE ;  /* 0x000000000000791b */ /* 0x003fe20003800000 */
.L_x_3567:
[----:B------:R-:W-:Y:S02]  /*34070*/  IMAD.MOV.U32 R13, RZ, RZ, R80 ;  /* 0x000000ffff0d7224 */ /* 0x000fe400078e0050 */
[----:B------:R-:W-:-:S07]  /*34080*/  IMAD.MOV.U32 R84, RZ, RZ, R14 ;  /* 0x000000ffff547224 */ /* 0x000fce00078e000e */
[----:B------:R-:W-:Y:S05]  /*34090*/  WARPSYNC.COLLECTIVE R15, `(.L_x_3568) ;  /* 0x000000000f087348 */ /* 0x000fea0003c00000 */
[----:B------:R0:W1:Y:S02]  /*340a0*/  SHFL.IDX P6, R14, R13, R12, R11 ;  /* 0x0000000c0d0e7389 */ /* 0x00006400000c000b */
[----:B01----:R-:W-:Y:S01]  /*340b0*/  ENDCOLLECTIVE ;  /* 0x000000000000791b */ /* 0x003fe20003800000 */
.L_x_3568:
        /* <DEDUP_REMOVED lines=8> */
.L_x_3569:
[----:B------:R-:W-:Y:S02]  /*34140*/  SEL R179, R36, R80, P0 ;  /* 0x0000005024b37207 */ /* 0x000fe40000000000 */
[----:B------:R-:W-:Y:S02]  /*34150*/  SEL R178, R80, R36, P0 ;  /* 0x0000002450b27207 */ /* 0x000fe40000000000 */
[----:B------:R-:W-:Y:S01]  /*34160*/  MOV R13, R46 ;  /* 0x0000002e000d7202 */ /* 0x000fe20000000f00 */
[----:B------:R-:W-:-:S07]  /*34170*/  IMAD.MOV.U32 R47, RZ, RZ, R14 ;  /* 0x000000ffff2f7224 */ /* 0x000fce00078e000e */
[----:B------:R-:W-:Y:S05]  /*34180*/  WARPSYNC.COLLECTIVE R15, `(.L_x_3570) ;  /* 0x000000000f087348 */ /* 0x000fea0003c00000 */
[----:B------:R0:W1:Y:S02]  /*34190*/  SHFL.IDX P6, R14, R13, R12, R11 ;  /* 0x0000000c0d0e7389 */ /* 0x00006400000c000b */
[----:B01----:R-:W-:Y:S01]  /*341a0*/  ENDCOLLECTIVE ;  /* 0x000000000000791b */ /* 0x003fe20003800000 */
.L_x_3570:
[----:B------:R-:W-:Y:S02]  /*341b0*/  IMAD.MOV.U32 R13, RZ, RZ, R92 ;  /* 0x000000ffff0d7224 */ /* 0x000fe400078e005c */
[----:B------:R-:W-:Y:S02]  /*341c0*/  IMAD.MOV.U32 R12, RZ, RZ, R2 ;  /* 0x000000ffff0c7224 */ /* 0x000fe400078e0002 */
[----:B------:R-:W-:-:S07]  /*341d0*/  IMAD.MOV.U32 R46, RZ, RZ, R14 ;  /* 0x000000ffff2e7224 */ /* 0x000fce00078e000e */
[----:B------:R-:W-:Y:S05]  /*341e0*/  WARPSYNC.COLLECTIVE R15, `(.L_x_3571) ;  /* 0x000000000f087348 */ /* 0x000fea0003c00000 */
[----:B------:R0:W1:Y:S02]  /*341f0*/  SHFL.IDX P6, R14, R13, R12, R11 ;  /* 0x0000000c0d0e7389 */ /* 0x00006400000c000b */
[----:B01----:R-:W-:Y:S01]  /*34200*/  ENDCOLLECTIVE ;  /* 0x000000000000791b */ /* 0x003fe20003800000 */
.L_x_3571:
[----:B------:R-:W-:Y:S02]  /*34210*/  IMAD.MOV.U32 R13, RZ, RZ, R88 ;  /* 0x000000ffff0d7224 */ /* 0x000fe400078e0058 */
[----:B------:R-:W-:-:S07]  /*34220*/  IMAD.MOV.U32 R92, RZ, RZ, R14 ;  /* 0x000000ffff5c7224 */ /* 0x000fce00078e000e */
[----:B------:R-:W-:Y:S05]  /*34230*/  WARPSYNC.COLLECTIVE R15, `(.L_x_3572) ;  /* 0x000000000f087348 */ /* 0x000fea0003c00000 */
[----:B------:R0:W1:Y:S02]  /*34240*/  SHFL.IDX P6, R14, R13, R12, R11 ;  /* 0x0000000c0d0e7389 */ /* 0x00006400000c000b */
[----:B01----:R-:W-:Y:S01]  /*34250*/  ENDCOLLECTIVE ;  /* 0x000000000000791b */ /* 0x003fe20003800000 */
.L_x_3572:
        /* <DEDUP_REMOVED lines=8> */
.L_x_3573:
[----:B------:R-:W-:Y:S02]  /*342e0*/  SEL R175, R46, R88, P0 ;  /* 0x000000582eaf7207 */ /* 0x000fe40000000000 */
[----:B------:R-:W-:Y:S02]  /*342f0*/  SEL R174, R88, R46, P0 ;  /* 0x0000002e58ae7207 */ /* 0x000fe40000000000 */
[----:B------:R-:W-:Y:S01]  /*34300*/  MOV R13, R49 ;  /* 0x00000031000d7202 */ /* 0x000fe20000000f00 */
[----:B------:R-:W-:-:S07]  /*34310*/  IMAD.MOV.U32 R50, RZ, RZ, R14 ;  /* 0x000000ffff327224 */ /* 0x000fce00078e000e */
[----:B------:R-:W-:Y:S05]  /*34320*/  WARPSYNC.COLLECTIVE R15, `(.L_x_3574) ;  /* 0x000000000f087348 */ /* 0x000fea0003c00000 */
[----:B------:R0:W1:Y:S02]  /*34330*/  SHFL.IDX P6, R14, R13, R12, R11 ;  /* 0x0000000c0d0e7389 */ /* 0x00006400000c000b */
[----:B01----:R-:W-:Y:S01]  /*34340*/  ENDCOLLECTIVE ;  /* 0x000000000000791b */ /* 0x003fe20003800000 */
.L_x_3574:
[----:B------:R-:W-:Y:S02]  /*34350*/  IMAD.MOV.U32 R13, RZ, RZ, R100 ;  /* 0x000000ffff0d7224 */ /* 0x000fe400078e0064 */
[----:B------:R-:W-:Y:S02]  /*34360*/  IMAD.MOV.U32 R12, RZ, RZ, R2 ;  /* 0x000000ffff0c7224 */ /* 0x000fe400078e0002 */
[----:B------:R-:W-:-:S07]  /*34370*/  IMAD.MOV.U32 R49, RZ, RZ, R14 ;  /* 0x000000ffff317224 */ /* 0x000fce00078e000e */
[----:B------:R-:W-:Y:S05]  /*34380*/  WARPSYNC.COLLECTIVE R15, `(.L_x_3575) ;  /* 0x000000000f087348 */ /* 0x000fea0003c00000 */
[----:B------:R0:W1:Y:S02]  /*34390*/  SHFL.IDX P6, R14, R13, R12, R11 ;  /* 0x0000000c0d0e7389 */ /* 0x00006400000c000b */
[----:B01----:R-:W-:Y:S01]  /*343a0*/  ENDCOLLECTIVE ;  /* 0x000000000000791b */ /* 0x003fe20003800000 */
.L_x_3575:
[----:B------:R-:W-:Y:S02]  /*343b0*/  IMAD.MOV.U32 R13, RZ, RZ, R96 ;  /* 0x000000ffff0d7224 */ /* 0x000fe400078e0060 */
[----:B------:R-:W-:-:S07]  /*343c0*/  IMAD.MOV.U32 R100, RZ, RZ, R14 ;  /* 0x000000ffff647224 */ /* 0x000fce00078e000e */
[----:B------:R-:W-:Y:S05]  /*343d0*/  WARPSYNC.COLLECTIVE R15, `(.L_x_3576) ;  /* 0x000000000f087348 */ /* 0x000fea0003c00000 */
[----:B------:R0:W1:Y:S02]  /*343e0*/  SHFL.IDX P6, R14, R13, R12, R11 ;  /* 0x0000000c0d0e7389 */ /* 0x00006400000c000b */
[----:B01----:R-:W-:Y:S01]  /*343f0*/  ENDCOLLECTIVE ;  /* 0x000000000000791b */ /* 0x003fe20003800000 */
.L_x_3576:
        /* <DEDUP_REMOVED lines=8> */
.L_x_3577:
[----:B------:R-:W-:Y:S02]  /*34480*/  SEL R171, R49, R96, P0 ;  /* 0x0000006031ab7207 */ /* 0x000fe40000000000 */
[----:B------:R-:W-:Y:S02]  /*34490*/  SEL R170, R96, R49, P0 ;  /* 0x0000003160aa7207 */ /* 0x000fe40000000000 */
[----:B------:R-:W-:Y:S01]  /*344a0*/  MOV R13, R51 ;  /* 0x00000033000d7202 */ /* 0x000fe20000000f00 */
[----:B------:R-:W-:-:S07]  /*344b0*/  IMAD.MOV.U32 R53, RZ, RZ, R14 ;  /* 0x000000ffff357224 */ /* 0x000fce00078e000e */
[----:B------:R-:W-:Y:S05]  /*344c0*/  WARPSYNC.COLLECTIVE R15, `(.L_x_3578) ;  /* 0x000000000f087348 */ /* 0x000fea0003c00000 */
[----:B------:R0:W1:Y:S02]  /*344d0*/  SHFL.IDX P6, R14, R13, R12, R11 ;  /* 0x0000000c0d0e7389 */ /* 0x00006400000c000b */
[----:B01----:R-:W-:Y:S01]  /*344e0*/  ENDCOLLECTIVE ;  /* 0x000000000000791b */ /* 0x003fe20003800000 */
.L_x_3578:
[----:B------:R-:W-:Y:S02]  /*344f0*/  IMAD.MOV.U32 R13, RZ, RZ, R108 ;  /* 0x000000ffff0d7224 */ /* 0x000fe400078e006c */
[----:B------:R-:W-:Y:S02]  /*34500*/  IMAD.MOV.U32 R12, RZ, RZ, R2 ;  /* 0x000000ffff0c7224 */ /* 0x000fe400078e0002 */
[----:B------:R-:W-:-:S07]  /*34510*/  IMAD.MOV.U32 R51, RZ, RZ, R14 ;  /* 0x000000ffff337224 */ /* 0x000fce00078e000e */
[----:B------:R-:W-:Y:S05]  /*34520*/  WARPSYNC.COLLECTIVE R15, `(.L_x_3579) ;  /* 0x000000000f087348 */ /* 0x000fea0003c00000 */
[----:B------:R0:W1:Y:S02]  /*34530*/  SHFL.IDX P6, R14, R13, R12, R11 ;  /* 0x0000000c0d0e7389 */ /* 0x00006400000c000b */
[----:B01----:R-:W-:Y:S01]  /*34540*/  ENDCOLLECTIVE ;  /* 0x000000000000791b */ /* 0x003fe20003800000 */
.L_x_3579:
[----:B------:R-:W-:Y:S02]  /*34550*/  IMAD.MOV.U32 R13, RZ, RZ, R104 ;  /* 0x000000ffff0d7224 */ /* 0x000fe400078e0068 */
[----:B------:R-:W-:-:S07]  /*34560*/  IMAD.MOV.U32 R108, RZ, RZ, R14 ;  /* 0x000000ffff6c7224 */ /* 0x000fce00078e000e */
[----:B------:R-:W-:Y:S05]  /*34570*/  WARPSYNC.COLLECTIVE R15, `(.L_x_3580) ;  /* 0x000000000f087348 */ /* 0x000fea0003c00000 */
[----:B------:R0:W1:Y:S02]  /*34580*/  SHFL.IDX P6, R14, R13, R12, R11 ;  /* 0x0000000c0d0e7389 */ /* 0x00006400000c000b */
[----:B01----:R-:W-:Y:S01]  /*34590*/  ENDCOLLECTIVE ;  /* 0x000000000000791b */ /* 0x003fe20003800000 */
.L_x_3580:
        /* <DEDUP_REMOVED lines=8> */
.L_x_3581:
[----:B------:R-:W-:Y:S02]  /*34620*/  SEL R147, R51, R104, P0 ;  /* 0x0000006833937207 */ /* 0x000fe40000000000 */
[----:B------:R-:W-:Y:S02]  /*34630*/  SEL R104, R104, R51, P0 ;  /* 0x0000003368687207 */ /* 0x000fe40000000000 */
[----:B------:R-:W-:Y:S01]  /*34640*/  MOV R13, R54 ;  /* 0x00000036000d7202 */ /* 0x000fe20000000f00 */
[----:B------:R-:W-:-:S07]  /*34650*/  IMAD.MOV.U32 R55, RZ, RZ, R14 ;  /* 0x000000ffff377224 */ /* 0x000fce00078e000e */
[----:B------:R-:W-:Y:S05]  /*34660*/  WARPSYNC.COLLECTIVE R15, `(.L_x_3582) ;  /* 0x000000000f087348 */ /* 0x000fea0003c00000 */
[----:B------:R0:W1:Y:S02]  /*34670*/  SHFL.IDX P6, R14, R13, R12, R11 ;  /* 0x0000000c0d0e7389 */ /* 0x00006400000c000b */
[----:B01----:R-:W-:Y:S01]  /*34680*/  ENDCOLLECTIVE ;  /* 0x000000000000791b */ /* 0x003fe20003800000 */
.L_x_3582:
[----:B------:R-:W-:Y:S02]  /*34690*/  IMAD.MOV.U32 R13, RZ, RZ, R116 ;  /* 0x000000ffff0d7224 */ /* 0x000fe400078e0074 */
[----:B------:R-:W-:Y:S02]  /*346a0*/  IMAD.MOV.U32 R12, RZ, RZ, R2 ;  /* 0x000000ffff0c7224 */ /* 0x000fe400078e0002 */
[----:B------:R-:W-:-:S07]  /*346b0*/  IMAD.MOV.U32 R54, RZ, RZ, R14 ;  /* 0x000000ffff367224 */ /* 0x000fce00078e000e */
[----:B------:R-:W-:Y:S05]  /*346c0*/  WARPSYNC.COLLECTIVE R15, `(.L_x_3583) ;  /* 0x000000000f087348 */ /* 0x000fea0003c00000 */
[----:B------:R0:W1:Y:S02]  /*346d0*/  SHFL.IDX P6, R14, R13, R12, R11 ;  /* 0x0000000c0d0e7389 */ /* 0x00006400000c000b */
[----:B01----:R-:W-:Y:S01]  /*346e0*/  ENDCOLLECTIVE ;  /* 0x000000000000791b */ /* 0x003fe20003800000 */
.L_x_3583:
[----:B------:R-:W-:Y:S02]  /*346f0*/  IMAD.MOV.U32 R13, RZ, RZ, R112 ;  /* 0x000000ffff0d7224 */ /* 0x000fe400078e0070 */
[----:B------:R-:W-:-:S07]  /*34700*/  IMAD.MOV.U32 R116, RZ, RZ, R14 ;  /* 0x000000ffff747224 */ /* 0x000fce00078e000e */
[----:B------:R-:W-:Y:S05]  /*34710*/  WARPSYNC.COLLECTIVE R15, `(.L_x_3584) ;  /* 0x000000000f087348 */ /* 0x000fea0003c00000 */
[----:B------:R0:W1:Y:S02]  /*34720*/  SHFL.IDX P6, R14, R13, R12, R11 ;  /* 0x0000000c0d0e7389 */ /* 0x00006400000c000b */
[----:B01----:R-:W-:Y:S01]  /*34730*/  ENDCOLLECTIVE ;  /* 0x000000000000791b */ /* 0x003fe20003800000 */
.L_x_3584:
        /* <DEDUP_REMOVED lines=8> */
.L_x_3585:
[----:B------:R-:W-:Y:S02]  /*347c0*/  SEL R3, R54, R112, P0 ;  /* 0x0000007036037207 */ /* 0x000fe40000000000 */
[----:B------:R-:W-:Y:S02]  /*347d0*/  SEL R54, R112, R54, P0 ;  /* 0x0000003670367207 */ /* 0x000fe40000000000 */
[----:B------:R-:W-:Y:S01]  /*347e0*/  MOV R13, R56 ;  /* 0x00000038000d7202 */ /* 0x000fe20000000f00 */
[----:B------:R-:W-:-:S07]  /*347f0*/  IMAD.MOV.U32 R57, RZ, RZ, R14 ;  /* 0x000000ffff397224 */ /* 0x000fce00078e000e */
[----:B------:R-:W-:Y:S05]  /*34800*/  WARPSYNC.COLLECTIVE R15, `(.L_x_3586) ;  /* 0x000000000f087348 */ /* 0x000fea0003c00000 */
[----:B------:R0:W1:Y:S02]  /*34810*/  SHFL.IDX P6, R14, R13, R12, R11 ;  /* 0x0000000c0d0e7389 */ /* 0x00006400000c000b */
[----:B01----:R-:W-:Y:S01]  /*34820*/  ENDCOLLECTIVE ;  /* 0x000000000000791b */ /* 0x003fe20003800000 */
.L_x_3586:
[----:B------:R-:W-:Y:S02]  /*34830*/  IMAD.MOV.U32 R13, RZ, RZ, R124 ;  /* 0x000000ffff0d7224 */ /* 0x000fe400078e007c */
[----:B------:R-:W-:Y:S02]  /*34840*/  IMAD.MOV.U32 R12, RZ, RZ, R2 ;  /* 0x000000ffff0c7224 */ /* 0x000fe400078e0002 */
[----:B------:R-:W-:-:S07]  /*34850*/  IMAD.MOV.U32 R56, RZ, RZ, R14 ;  /* 0x000000ffff387224 */ /* 0x000fce00078e000e */
[----:B------:R-:W-:Y:S05]  /*34860*/  WARPSYNC.COLLECTIVE R15, `(.L_x_3587) ;  /* 0x000000000f087348 */ /* 0x000fea0003c00000 */
[----:B------:R0:W1:Y:S02]  /*34870*/  SHFL.IDX P6, R14, R13, R12, R11 ;  /* 0x0000000c0d0e7389 */ /* 0x00006400000c000b */
[----:B01----:R-:W-:Y:S01]  /*34880*/  ENDCOLLECTIVE ;  /* 0x000000000000791b */ /* 0x003fe20003800000 */
.L_x_3587:
[----:B------:R-:W-:Y:S02]  /*34890*/  IMAD.MOV.U32 R13, RZ, RZ, R120 ;  /* 0x000000ffff0d7224 */ /* 0x000fe400078e0078 */
[----:B------:R-:W-:-:S07]  /*348a0*/  IMAD.MOV.U32 R124, RZ, RZ, R14 ;  /* 0x000000ffff7c7224 */ /* 0x000fce00078e000e */
[----:B------:R-:W-:Y:S05]  /*348b0*/  WARPSYNC.COLLECTIVE R15, `(.L_x_3588) ;  /* 0x000000000f087348 */ /* 0x000fea0003c00000 */
[----:B------:R0:W1:Y:S02]  /*348c0*/  SHFL.IDX P6, R14, R13, R12, R11 ;  /* 0x0000000c0d0e7389 */ /* 0x00006400000c000b */
[----:B01----:R-:W-:Y:S01]  /*348d0*/  ENDCOLLECTIVE ;  /* 0x000000000000791b */ /* 0x003fe20003800000 */
.L_x_3588:
        /* <DEDUP_REMOVED lines=8> */
.L_x_3589:
[----:B------:R-:W-:Y:S02]  /*34960*/  SEL R5, R56, R120, P0 ;  /* 0x0000007838057207 */ /* 0x000fe40000000000 */
[----:B------:R-:W-:Y:S02]  /*34970*/  SEL R56, R120, R56, P0 ;  /* 0x0000003878387207 */ /* 0x000fe40000000000 */
[----:B------:R-:W-:Y:S01]  /*34980*/  MOV R13, R61 ;  /* 0x0000003d000d7202 */ /* 0x000fe20000000f00 */
[----:B------:R-:W-:-:S07]  /*34990*/  IMAD.MOV.U32 R64, RZ, RZ, R14 ;  /* 0x000000ffff407224 */ /* 0x000fce00078e000e */
[----:B------:R-:W-:Y:S05]  /*349a0*/  WARPSYNC.COLLECTIVE R15, `(.L_x_3590) ;  /* 0x000000000f087348 */ /* 0x000fea0003c00000 */
[----:B------:R0:W1:Y:S02]  /*349b0*/  SHFL.IDX P6, R14, R13, R12, R11 ;  /* 0x0000000c0d0e7389 */ /* 0x00006400000c000b */
[----:B01----:R-:W-:Y:S01]  /*349c0*/  ENDCOLLECTIVE ;  /* 0x000000000000791b */ /* 0x003fe20003800000 */
.L_x_3590:
[----:B------:R-:W-:Y:S02]  /*349d0*/  IMAD.MOV.U32 R13, RZ, RZ, R132 ;  /* 0x000000ffff0d7224 */ /* 0x000fe400078e0084 */
[----:B------:R-:W-:Y:S02]  /*349e0*/  IMAD.MOV.U32 R12, RZ, RZ, R2 ;  /* 0x000000ffff0c7224 */ /* 0x000fe400078e0002 */
[----:B------:R-:W-:-:S07]  /*349f0*/  IMAD.MOV.U32 R61, RZ, RZ, R14 ;  /* 0x000000ffff3d7224 */ /* 0x000fce00078e000e */
[----:B------:R-:W-:Y:S05]  /*34a00*/  WARPSYNC.COLLECTIVE R15, `(.L_x_3591) ;  /* 0x000000000f087348 */ /* 0x000fea0003c00000 */
[----:B------:R0:W1:Y:S02]  /*34a10*/  SHFL.IDX P6, R14, R13, R12, R11 ;  /* 0x0000000c0d0e7389 */ /* 0x00006400000c000b */
[----:B01----:R-:W-:Y:S01]  /*34a20*/  ENDCOLLECTIVE ;  /* 0x000000000000791b */ /* 0x003fe20003800000 */
.L_x_3591:
[----:B------:R-:W-:Y:S02]  /*34a30*/  IMAD.MOV.U32 R13, RZ, RZ, R128 ;  /* 0x000000ffff0d7224 */ /* 0x000fe400078e0080 */
[----:B------:R-:W-:-:S07]  /*34a40*/  IMAD.MOV.U32 R132, RZ, RZ, R14 ;  /* 0x000000ffff847224 */ /* 0x000fce00078e000e */
[----:B------:R-:W-:Y:S05]  /*34a50*/  WARPSYNC.COLLECTIVE R15, `(.L_x_3592) ;  /* 0x000000000f087348 */ /* 0x000fea0003c00000 */
[----:B------:R0:W1:Y:S02]  /*34a60*/  SHFL.IDX P6, R14, R13, R12, R11 ;  /* 0x0000000c0d0e7389 */ /* 0x00006400000c000b */
[----:B01----:R-:W-:Y:S01]  /*34a70*/  ENDCOLLECTIVE ;  /* 0x000000000000791b */ /* 0x003fe20003800000 */
.L_x_3592:
        /* <DEDUP_REMOVED lines=8> */
.L_x_3593:
[----:B------:R-:W-:Y:S02]  /*34b00*/  SEL R7, R61, R128, P0 ;  /* 0x000000803d077207 */ /* 0x000fe40000000000 */
[----:B------:R-:W-:Y:S02]  /*34b10*/  SEL R61, R128, R61, P0 ;  /* 0x0000003d803d7207 */ /* 0x000fe40000000000 */
[----:B------:R-:W-:Y:S01]  /*34b20*/  MOV R13, R69 ;  /* 0x00000045000d7202 */ /* 0x000fe20000000f00 */
[----:B------:R-:W-:-:S07]  /*34b30*/  IMAD.MOV.U32 R72, RZ, RZ, R14 ;  /* 0x000000ffff487224 */ /* 0x000fce00078e000e */
[----:B------:R-:W-:Y:S05]  /*34b40*/  WARPSYNC.COLLECTIVE R15, `(.L_x_3594) ;  /* 0x000000000f087348 */ /* 0x000fea0003c00000 */
[----:B------:R0:W1:Y:S02]  /*34b50*/  SHFL.IDX P6, R14, R13, R12, R11 ;  /* 0x0000000c0d0e7389 */ /* 0x00006400000c000b */
[----:B01----:R-:W-:Y:S01]  /*34b60*/  ENDCOLLECTIVE ;  /* 0x000000000000791b */ /* 0x003fe20003800000 */
.L_x_3594:
[----:B------:R-:W-:Y:S02]  /*34b70*/  IMAD.MOV.U32 R13, RZ, RZ, R140 ;  /* 0x000000ffff0d7224 */ /* 0x000fe400078e008c */
[----:B------:R-:W-:Y:S02]  /*34b80*/  IMAD.MOV.U32 R12, RZ, RZ, R2 ;  /* 0x000000ffff0c7224 */ /* 0x000fe400078e0002 */
[----:B------:R-:W-:-:S07]  /*34b90*/  IMAD.MOV.U32 R69, RZ, RZ, R14 ;  /* 0x000000ffff457224 */ /* 0x000fce00078e000e */
[----:B------:R-:W-:Y:S05]  /*34ba0*/  WARPSYNC.COLLECTIVE R15, `(.L_x_3595) ;  /* 0x000000000f087348 */ /* 0x000fea0003c00000 */
[----:B------:R0:W1:Y:S02]  /*34bb0*/  SHFL.IDX P6, R14, R13, R12, R11 ;  /* 0x0000000c0d0e7389 */ /* 0x00006400000c000b */
[----:B01----:R-:W-:Y:S01]  /*34bc0*/  ENDCOLLECTIVE ;  /* 0x000000000000791b */ /* 0x003fe20003800000 */
.L_x_3595:
[----:B------:R-:W-:Y:S02]  /*34bd0*/  IMAD.MOV.U32 R13, RZ, RZ, R136 ;  /* 0x000000ffff0d7224 */ /* 0x000fe400078e0088 */
[----:B------:R-:W-:-:S07]  /*34be0*/  IMAD.MOV.U32 R140, RZ, RZ, R14 ;  /* 0x000000ffff8c7224 */ /* 0x000fce00078e000e */
[----:B------:R-:W-:Y:S05]  /*34bf0*/  WARPSYNC.COLLECTIVE R15, `(.L_x_3596) ;  /* 0x000000000f087348 */ /* 0x000fea0003c00000 */
[----:B------:R0:W1:Y:S02]  /*34c00*/  SHFL.IDX P6, R14, R13, R12, R11 ;  /* 0x0000000c0d0e7389 */ /* 0x00006400000c000b */
[----:B01----:R-:W-:Y:S01]  /*34c10*/  ENDCOLLECTIVE ;  /* 0x000000000000791b */ /* 0x003fe20003800000 */
.L_x_3596:
        /* <DEDUP_REMOVED lines=8> */
.L_x_3597:
[----:B------:R-:W-:Y:S02]  /*34ca0*/  SEL R9, R69, R136, P0 ;  /* 0x0000008845097207 */ /* 0x000fe40000000000 */
[----:B------:R-:W-:Y:S02]  /*34cb0*/  SEL R69, R136, R69, P0 ;  /* 0x0000004588457207 */ /* 0x000fe40000000000 */
[----:B------:R-:W-:Y:S01]  /*34cc0*/  MOV R13, R73 ;  /* 0x00000049000d7202 */ /* 0x000fe20000000f00 */
[----:B------:R-:W-:-:S07]  /*34cd0*/  IMAD.MOV.U32 R77, RZ, RZ, R14 ;  /* 0x000000ffff4d7224 */ /* 0x000fce00078e000e */
[----:B------:R-:W-:Y:S05]  /*34ce0*/  WARPSYNC.COLLECTIVE R15, `(.L_x_3598) ;  /* 0x000000000f087348 */ /* 0x000fea0003c00000 */
[----:B------:R0:W1:Y:S02]  /*34cf0*/  SHFL.IDX P6, R14, R13, R12, R11 ;  /* 0x0000000c0d0e7389 */ /* 0x00006400000c000b */
[----:B01----:R-:W-:Y:S01]  /*34d00*/  ENDCOLLECTIVE ;  /* 0x000000000000791b */ /* 0x003fe20003800000 */
.L_x_3598:
[----:B------:R-:W-:Y:S02]  /*34d10*/  IMAD.MOV.U32 R13, RZ, RZ, R148 ;  /* 0x000000ffff0d7224 */ /* 0x000fe400078e0094 */
[----:B------:R-:W-:Y:S02]  /*34d20*/  IMAD.MOV.U32 R12, RZ, RZ, R2 ;  /* 0x000000ffff0c7224 */ /* 0x000fe400078e0002 */
[----:B------:R-:W-:-:S07]  /*34d30*/  IMAD.MOV.U32 R73, RZ, RZ, R14 ;  /* 0x000000ffff497224 */ /* 0x000fce00078e000e */
[----:B------:R-:W-:Y:S05]  /*34d40*/  WARPSYNC.COLLECTIVE R15, `(.L_x_3599) ;  /* 0x000000000f087348 */ /* 0x000fea0003c00000 */
[----:B------:R0:W1:Y:S02]  /*34d50*/  SHFL.IDX P6, R14, R13, R12, R11 ;  /* 0x0000000c0d0e7389 */ /* 0x00006400000c000b */
[----:B01----:R-:W-:Y:S01]  /*34d60*/  ENDCOLLECTIVE ;  /* 0x000000000000791b */ /* 0x003fe20003800000 */
.L_x_3599:
[----:B------:R-:W-:Y:S02]  /*34d70*/  IMAD.MOV.U32 R13, RZ, RZ, R144 ;  /* 0x000000ffff0d7224 */ /* 0x000fe400078e0090 */
[----:B------:R-:W-:-:S07]  /*34d80*/  IMAD.MOV.U32 R148, RZ, RZ, R14 ;  /* 0x000000ffff947224 */ /* 0x000fce00078e000e */
[----:B------:R-:W-:Y:S05]  /*34d90*/  WARPSYNC.COLLECTIVE R15, `(.L_x_3600) ;  /* 0x000000000f087348 */ /* 0x000fea0003c00000 */
[----:B------:R0:W1:Y:S02]  /*34da0*/  SHFL.IDX P6, R14, R13, R12, R11 ;  /* 0x0000000c0d0e7389 */ /* 0x00006400000c000b */
[----:B01----:R-:W-:Y:S01]  /*34db0*/  ENDCOLLECTIVE ;  /* 0x000000000000791b */ /* 0x003fe20003800000 */
.L_x_3600:
        /* <DEDUP_REMOVED lines=8> */
.L_x_3601:
[----:B------:R-:W-:Y:S02]  /*34e40*/  SEL R20, R73, R144, P0 ;  /* 0x0000009049147207 */ /* 0x000fe40000000000 */
[----:B------:R-:W-:Y:S02]  /*34e50*/  SEL R73, R144, R73, P0 ;  /* 0x0000004990497207 */ /* 0x000fe40000000000 */
[----:B------:R-:W-:Y:S01]  /*34e60*/  MOV R13, R81 ;  /* 0x00000051000d7202 */ /* 0x000fe20000000f00 */
[----:B------:R-:W-:-:S07]  /*34e70*/  IMAD.MOV.U32 R65, RZ, RZ, R14 ;  /* 0x000000ffff417224 */ /* 0x000fce00078e000e */
[----:B------:R-:W-:Y:S05]  /*34e80*/  WARPSYNC.COLLECTIVE R15, `(.L_x_3602) ;  /* 0x000000000f087348 */ /* 0x000fea0003c00000 */
[----:B------:R0:W1:Y:S02]  /*34e90*/  SHFL.IDX P6, R14, R13, R12, R11 ;  /* 0x0000000c0d0e7389 */ /* 0x00006400000c000b */
[----:B01----:R-:W-:Y:S01]  /*34ea0*/  ENDCOLLECTIVE ;  /* 0x000000000000791b */ /* 0x003fe20003800000 */
.L_x_3602:
[----:B------:R-:W-:Y:S02]  /*34eb0*/  IMAD.MOV.U32 R13, RZ, RZ, R146 ;  /* 0x000000ffff0d7224 */ /* 0x000fe400078e0092 */
[----:B------:R-:W-:Y:S02]  /*34ec0*/  IMAD.MOV.U32 R12, RZ, RZ, R2 ;  /* 0x000000ffff0c7224 */ /* 0x000fe400078e0002 */
[----:B------:R-:W-:-:S07]  /*34ed0*/  IMAD.MOV.U32 R81, RZ, RZ, R14 ;  /* 0x000000ffff517224 */ /* 0x000fce00078e000e */
[----:B------:R-:W-:Y:S05]  /*34ee0*/  WARPSYNC.COLLECTIVE R15, `(.L_x_3603) ;  /* 0x000000000f087348 */ /* 0x000fea0003c00000 */
[----:B------:R0:W1:Y:S02]  /*34ef0*/  SHFL.IDX P6, R14, R13, R12, R11 ;  /* 0x0000000c0d0e7389 */ /* 0x00006400000c000b */
[----:B01----:R-:W-:Y:S01]  /*34f00*/  ENDCOLLECTIVE ;  /* 0x000000000000791b */ /* 0x003fe20003800000 */
.L_x_3603:
[----:B------:R-:W-:Y:S02]  /*34f10*/  IMAD.MOV.U32 R13, RZ, RZ, R159 ;  /* 0x000000ffff0d7224 */ /* 0x000fe400078e009f */
[----:B------:R-:W-:-:S07]  /*34f20*/  IMAD.MOV.U32 R146, RZ, RZ, R14 ;  /* 0x000000ffff927224 */ /* 0x000fce00078e000e */
[----:B------:R-:W-:Y:S05]  /*34f30*/  WARPSYNC.COLLECTIVE R15, `(.L_x_3604) ;  /* 0x000000000f087348 */ /* 0x000fea0003c00000 */
[----:B------:R0:W1:Y:S02]  /*34f40*/  SHFL.IDX P6, R14, R13, R12, R11 ;  /* 0x0000000c0d0e7389 */ /* 0x00006400000c000b */
[----:B01----:R-:W-:Y:S01]  /*34f50*/  ENDCOLLECTIVE ;  /* 0x000000000000791b */ /* 0x003fe20003800000 */
.L_x_3604:
        /* <DEDUP_REMOVED lines=8> */
.L_x_3605:
[----:B------:R-:W-:Y:S02]  /*34fe0*/  SEL R24, R81, R159, P0 ;  /* 0x0000009f51187207 */ /* 0x000fe40000000000 */
[----:B------:R-:W-:Y:S02]  /*34ff0*/  SEL R81, R159, R81, P0 ;  /* 0x000000519f517207 */ /* 0x000fe40000000000 */
[----:B------:R-:W-:Y:S01]  /*35000*/  MOV R13, R109 ;  /* 0x0000006d000d7202 */ /* 0x000fe20000000f00 */
[----:B------:R-:W-:-:S07]  /*35010*/  IMAD.MOV.U32 R85, RZ, RZ, R14 ;  /* 0x000000ffff557224 */ /* 0x000fce00078e000e */
[----:B------:R-:W-:Y:S05]  /*35020*/  WARPSYNC.COLLECTIVE R15, `(.L_x_3606) ;  /* 0x000000000f087348 */ /* 0x000fea0003c00000 */
[----:B------:R0:W1:Y:S02]  /*35030*/  SHFL.IDX P6, R14, R13, R12, R11 ;  /* 0x0000000c0d0e7389 */ /* 0x00006400000c000b */
[----:B01----:R-:W-:Y:S01]  /*35040*/  ENDCOLLECTIVE ;  /* 0x000000000000791b */ /* 0x003fe20003800000 */
.L_x_3606:
[----:B------:R-:W-:Y:S02]  /*35050*/  IMAD.MOV.U32 R13, RZ, RZ, R154 ;  /* 0x000000ffff0d7224 */ /* 0x000fe400078e009a */
[----:B------:R-:W-:Y:S02]  /*35060*/  IMAD.MOV.U32 R12, RZ, RZ, R2 ;  /* 0x000000ffff0c7224 */ /* 0x000fe400078e0002 */
[----:B------:R-:W-:-:S07]  /*35070*/  IMAD.MOV.U32 R40, RZ, RZ, R14 ;  /* 0x000000ffff287224 */ /* 0x000fce00078e000e */
[----:B------:R-:W-:Y:S05]  /*35080*/  WARPSYNC.COLLECTIVE R15, `(.L_x_3607) ;  /* 0x000000000f087348 */ /* 0x000fea0003c00000 */
[----:B------:R0:W1:Y:S02]  /*35090*/  SHFL.IDX P6, R14, R13, R12, R11 ;  /* 0x0000000c0d0e7389 */ /* 0x00006400000c000b */
[----:B01----:R-:W-:Y:S01]  /*350a0*/  ENDCOLLECTIVE ;  /* 0x000000000000791b */ /* 0x003fe20003800000 */
.L_x_3607:
[----:B------:R-:W-:Y:S02]  /*350b0*/  IMAD.MOV.U32 R13, RZ, RZ, R153 ;  /* 0x000000ffff0d7224 */ /* 0x000fe400078e0099 */
[----:B------:R-:W-:-:S07]  /*350c0*/  IMAD.MOV.U32 R154, RZ, RZ, R14 ;  /* 0x000000ffff9a7224 */ /* 0x000fce00078e000e */
[----:B------:R-:W-:Y:S05]  /*350d0*/  WARPSYNC.COLLECTIVE R15, `(.L_x_3608) ;  /* 0x000000000f087348 */ /* 0x000fea0003c00000 */
[----:B------:R0:W1:Y:S02]  /*350e0*/  SHFL.IDX P6, R14, R13, R12, R11 ;  /* 0x0000000c0d0e7389 */ /* 0x00006400000c000b */
[----:B01----:R-:W-:Y:S01]  /*350f0*/  ENDCOLLECTIVE ;  /* 0x000000000000791b */ /* 0x003fe20003800000 */
.L_x_3608:
        /* <DEDUP_REMOVED lines=8> */
.L_x_3609:
[----:B------:R-:W-:Y:S02]  /*35180*/  SEL R26, R40, R44, P0 ;  /* 0x0000002c281a7207 */ /* 0x000fe40000000000 */
[----:B------:R-:W-:Y:S02]  /*35190*/  SEL R44, R44, R40, P0 ;  /* 0x000000282c2c7207 */ /* 0x000fe40000000000 */
[----:B------:R-:W-:Y:S01]  /*351a0*/  MOV R13, R89 ;  /* 0x00000059000d7202 */ /* 0x000fe20000000f00 */
[----:B------:R-:W-:-:S07]  /*351b0*/  IMAD.MOV.U32 R93, RZ, RZ, R14 ;  /* 0x000000ffff5d7224 */ /* 0x000fce00078e000e */
[----:B------:R-:W-:Y:S05]  /*351c0*/  WARPSYNC.COLLECTIVE R15, `(.L_x_3610) ;  /* 0x000000000f087348 */ /* 0x000fea0003c00000 */
[----:B------:R0:W1:Y:S02]  /*351d0*/  SHFL.IDX P6, R14, R13, R12, R11 ;  /* 0x0000000c0d0e7389 */ /* 0x00006400000c000b */
[----:B01----:R-:W-:Y:S01]  /*351e0*/  ENDCOLLECTIVE ;  /* 0x000000000000791b */ /* 0x003fe20003800000 */
.L_x_3610:
[----:B------:R-:W-:Y:S02]  /*351f0*/  IMAD.MOV.U32 R13, RZ, RZ, R156 ;  /* 0x000000ffff0d7224 */ /* 0x000fe400078e009c */
[----:B------:R-:W-:Y:S02]  /*35200*/  IMAD.MOV.U32 R12, RZ, RZ, R2 ;  /* 0x000000ffff0c7224 */ /* 0x000fe400078e0002 */
[----:B------:R-:W-:-:S07]  /*35210*/  IMAD.MOV.U32 R109, RZ, RZ, R14 ;  /* 0x000000ffff6d7224 */ /* 0x000fce00078e000e */
[----:B------:R-:W-:Y:S05]  /*35220*/  WARPSYNC.COLLECTIVE R15, `(.L_x_3611) ;  /* 0x000000000f087348 */ /* 0x000fea0003c00000 */
[----:B------:R0:W1:Y:S02]  /*35230*/  SHFL.IDX P6, R14, R13, R12, R11 ;  /* 0x0000000c0d0e7389 */ /* 0x00006400000c000b */
[----:B01----:R-:W-:Y:S01]  /*35240*/  ENDCOLLECTIVE ;  /* 0x000000000000791b */ /* 0x003fe20003800000 */
.L_x_3611:
[----:B------:R-:W-:Y:S02]  /*35250*/  IMAD.MOV.U32 R13, RZ, RZ, R155 ;  /* 0x000000ffff0d7224 */ /* 0x000fe400078e009b */
[----:B------:R-:W-:-:S07]  /*35260*/  IMAD.MOV.U32 R156, RZ, RZ, R14 ;  /* 0x000000ffff9c7224 */ /* 0x000fce00078e000e */
[----:B------:R-:W-:Y:S05]  /*35270*/  WARPSYNC.COLLECTIVE R15, `(.L_x_3612) ;  /* 0x000000000f087348 */ /* 0x000fea0003c00000 */
[----:B------:R0:W1:Y:S02]  /*35280*/  SHFL.IDX P6, R14, R13, R12, R11 ;  /* 0x0000000c0d0e7389 */ /* 0x00006400000c000b */
[----:B01----:R-:W-:Y:S01]  /*35290*/  ENDCOLLECTIVE ;  /* 0x000000000000791b */ /* 0x003fe20003800000 */
.L_x_3612:
        /* <DEDUP_REMOVED lines=8> */
.L_x_3613:
[----:B------:R-:W-:Y:S02]  /*35320*/  SEL R32, R109, R89, P0 ;  /* 0x000000596d207207 */ /* 0x000fe40000000000 */
[----:B------:R-:W-:Y:S02]  /*35330*/  SEL R89, R89, R109, P0 ;  /* 0x0000006d59597207 */ /* 0x000fe40000000000 */
[----:B------:R-:W-:Y:S01]  /*35340*/  MOV R13, R97 ;  /* 0x00000061000d7202 */ /* 0x000fe20000000f00 */
[----:B------:R-:W-:-:S07]  /*35350*/  IMAD.MOV.U32 R101, RZ, RZ, R14 ;  /* 0x000000ffff657224 */ /* 0x000fce00078e000e */
[----:B------:R-:W-:Y:S05]  /*35360*/  WARPSYNC.COLLECTIVE R15, `(.L_x_3614) ;  /* 0x000000000f087348 */ /* 0x000fea0003c00000 */
[----:B------:R0:W1:Y:S02]  /*35370*/  SHFL.IDX P6, R14, R13, R12, R11 ;  /* 0x0000000c0d0e7389 */ /* 0x00006400000c000b */
[----:B01----:R-:W-:Y:S01]  /*35380*/  ENDCOLLECTIVE ;  /* 0x000000000000791b */ /* 0x003fe20003800000 */
.L_x_3614:
[----:B------:R-:W-:Y:S02]  /*35390*/  IMAD.MOV.U32 R13, RZ, RZ, R158 ;  /* 0x000000ffff0d7224 */ /* 0x000fe400078e009e */
[----:B------:R-:W-:Y:S02]  /*353a0*/  IMAD.MOV.U32 R12, RZ, RZ, R2 ;  /* 0x000000ffff0c7224 */ /* 0x000fe400078e0002 */
[----:B------:R-:W-:-:S07]  /*353b0*/  IMAD.MOV.U32 R97, RZ, RZ, R14 ;  /* 0x000000ffff617224 */ /* 0x000fce00078e000e */
[----:B------:R-:W-:Y:S05]  /*353c0*/  WARPSYNC.COLLECTIVE R15, `(.L_x_3615) ;  /* 0x000000000f087348 */ /* 0x000fea0003c00000 */
[----:B------:R0:W1:Y:S02]  /*353d0*/  SHFL.IDX P6, R14, R13, R12, R11 ;  /* 0x0000000c0d0e7389 */ /* 0x00006400000c000b */
[----:B01----:R-:W-:Y:S01]  /*353e0*/  ENDCOLLECTIVE ;  /* 0x000000000000791b */ /* 0x003fe20003800000 */
.L_x_3615:
[----:B------:R-:W-:Y:S02]  /*353f0*/  IMAD.MOV.U32 R13, RZ, RZ, R157 ;  /* 0x000000ffff0d7224 */ /* 0x000fe400078e009d */
[----:B------:R-:W-:-:S07]  /*35400*/  IMAD.MOV.U32 R158, RZ, RZ, R14 ;  /* 0x000000ffff9e7224 */ /* 0x000fce00078e000e */
[----:B------:R-:W-:Y:S05]  /*35410*/  WARPSYNC.COLLECTIVE R15, `(.L_x_3616) ;  /* 0x000000000f087348 */ /* 0x000fea0003c00000 */
[----:B------:R0:W1:Y:S02]  /*35420*/  SHFL.IDX P6, R14, R13, R12, R11 ;  /* 0x0000000c0d0e7389 */ /* 0x00006400000c000b */
[----:B01----:R-:W-:Y:S01]  /*35430*/  ENDCOLLECTIVE ;  /* 0x000000000000791b */ /* 0x003fe20003800000 */
.L_x_3616:
        /* <DEDUP_REMOVED lines=8> */
.L_x_3617:
[----:B------:R-:W-:Y:S02]  /*354c0*/  SEL R37, R97, R157, P0 ;  /* 0x0000009d61257207 */ /* 0x000fe40000000000 */
[----:B------:R-:W-:Y:S02]  /*354d0*/  SEL R97, R157, R97, P0 ;  /* 0x000000619d617207 */ /* 0x000fe40000000000 */
[----:B------:R-:W-:Y:S01]  /*354e0*/  MOV R13, R105 ;  /* 0x00000069000d7202 */ /* 0x000fe20000000f00 */
[----:B------:R-:W-:-:S07]  /*354f0*/  IMAD.MOV.U32 R58, RZ, RZ, R14 ;  /* 0x000000ffff3a7224 */ /* 0x000fce00078e000e */
[----:B------:R-:W-:Y:S05]  /*35500*/  WARPSYNC.COLLECTIVE R15, `(.L_x_3618) ;  /* 0x000000000f087348 */ /* 0x000fea0003c00000 */
[----:B------:R0:W1:Y:S02]  /*35510*/  SHFL.IDX P6, R14, R13, R12, R11 ;  /* 0x0000000c0d0e7389 */ /* 0x00006400000c000b */
[----:B01----:R-:W-:Y:S01]  /*35520*/  ENDCOLLECTIVE ;  /* 0x000000000000791b */ /* 0x003fe20003800000 */
.L_x_3618:
[----:B------:R-:W-:Y:S02]  /*35530*/  IMAD.MOV.U32 R13, RZ, RZ, R62 ;  /* 0x000000ffff0d7224 */ /* 0x000fe400078e003e */
[----:B------:R-:W-:Y:S02]  /*35540*/  IMAD.MOV.U32 R12, RZ, RZ, R2 ;  /* 0x000000ffff0c7224 */ /* 0x000fe400078e0002 */
[----:B------:R-:W-:-:S07]  /*35550*/  IMAD.MOV.U32 R105, RZ, RZ, R14 ;  /* 0x000000ffff697224 */ /* 0x000fce00078e000e */
[----:B------:R-:W-:Y:S05]  /*35560*/  WARPSYNC.COLLECTIVE R15, `(.L_x_3619) ;  /* 0x000000000f087348 */ /* 0x000fea0003c00000 */
[----:B------:R0:W1:Y:S02]  /*35570*/  SHFL.IDX P6, R14, R13, R12, R11 ;  /* 0x0000000c0d0e7389 */ /* 0x00006400000c000b */
[----:B01----:R-:W-:Y:S01]  /*35580*/  ENDCOLLECTIVE ;  /* 0x000000000000791b */ /* 0x003fe20003800000 */
.L_x_3619:
[----:B------:R-:W-:Y:S02]  /*35590*/  IMAD.MOV.U32 R13, RZ, RZ, R59 ;  /* 0x000000ffff0d7224 */ /* 0x000fe400078e003b */
[----:B------:R-:W-:-:S07]  /*355a0*/  IMAD.MOV.U32 R62, RZ, RZ, R14 ;  /* 0x000000ffff3e7224 */ /* 0x000fce00078e000e */
[----:B------:R-:W-:Y:S05]  /*355b0*/  WARPSYNC.COLLECTIVE R15, `(.L_x_3620) ;  /* 0x000000000f087348 */ /* 0x000fea0003c00000 */
[----:B------:R0:W1:Y:S02]  /*355c0*/  SHFL.IDX P6, R14, R13, R12, R11 ;  /* 0x0000000c0d0e7389 */ /* 0x00006400000c000b */
[----:B01----:R-:W-:Y:S01]  /*355d0*/  ENDCOLLECTIVE ;  /* 0x000000000000791b */ /* 0x003fe20003800000 */
.L_x_3620:
        /* <DEDUP_REMOVED lines=8> */
.L_x_3621:
[----:B------:R-:W-:Y:S02]  /*35660*/  SEL R46, R105, R59, P0 ;  /* 0x0000003b692e7207 */ /* 0x000fe40000000000 */
[----:B------:R-:W-:Y:S02]  /*35670*/  SEL R59, R59, R105, P0 ;  /* 0x000000693b3b7207 */ /* 0x000fe40000000000 */
[----:B------:R-:W-:Y:S01]  /*35680*/  MOV R13, R117 ;  /* 0x00000075000d7202 */ /* 0x000fe20000000f00 */
[----:B------:R-:W-:-:S07]  /*35690*/  IMAD.MOV.U32 R121, RZ, RZ, R14 ;  /* 0x000000ffff797224 */ /* 0x000fce00078e000e */
[----:B------:R-:W-:Y:S05]  /*356a0*/  WARPSYNC.COLLECTIVE R15, `(.L_x_3622) ;  /* 0x000000000f087348 */ /* 0x000fea0003c00000 */
[----:B------:R0:W1:Y:S02]  /*356b0*/  SHFL.IDX P6, R14, R13, R12, R11 ;  /* 0x0000000c0d0e7389 */ /* 0x00006400000c000b */
[----:B01----:R-:W-:Y:S01]  /*356c0*/  ENDCOLLECTIVE ;  /* 0x000000000000791b */ /* 0x003fe20003800000 */
.L_x_3622:
[----:B------:R-:W-:Y:S02]  /*356d0*/  IMAD.MOV.U32 R13, RZ, RZ, R70 ;  /* 0x000000ffff0d7224 */ /* 0x000fe400078e0046 */
[----:B------:R-:W-:Y:S02]  /*356e0*/  IMAD.MOV.U32 R12, RZ, RZ, R2 ;  /* 0x000000ffff0c7224 */ /* 0x000fe400078e0002 */
[----:B------:R-:W-:-:S07]  /*356f0*/  IMAD.MOV.U32 R117, RZ, RZ, R14 ;  /* 0x000000ffff757224 */ /* 0x000fce00078e000e */
[----:B------:R-:W-:Y:S05]  /*35700*/  WARPSYNC.COLLECTIVE R15, `(.L_x_3623) ;  /* 0x000000000f087348 */ /* 0x000fea0003c00000 */
[----:B------:R0:W1:Y:S02]  /*35710*/  SHFL.IDX P6, R14, R13, R12, R11 ;  /* 0x0000000c0d0e7389 */ /* 0x00006400000c000b */
[----:B01----:R-:W-:Y:S01]  /*35720*/  ENDCOLLECTIVE ;  /* 0x000000000000791b */ /* 0x003fe20003800000 */
.L_x_3623:
[----:B------:R-:W-:Y:S02]  /*35730*/  IMAD.MOV.U32 R13, RZ, RZ, R113 ;  /* 0x000000ffff0d7224 */ /* 0x000fe400078e0071 */
[----:B------:R-:W-:-:S07]  /*35740*/  IMAD.MOV.U32 R70, RZ, RZ, R14 ;  /* 0x000000ffff467224 */ /* 0x000fce00078e000e */
[----:B------:R-:W-:Y:S05]  /*35750*/  WARPSYNC.COLLECTIVE R15, `(.L_x_3624) ;  /* 0x000000000f087348 */ /* 0x000fea0003c00000 */
[----:B------:R0:W1:Y:S02]  /*35760*/  SHFL.IDX P6, R14, R13, R12, R11 ;  /* 0x0000000c0d0e7389 */ /* 0x00006400000c000b */
[----:B01----:R-:W-:Y:S01]  /*35770*/  ENDCOLLECTIVE ;  /* 0x000000000000791b */ /* 0x003fe20003800000 */
.L_x_3624:
        /* <DEDUP_REMOVED lines=8> */
.L_x_3625:
[----:B------:R-:W-:Y:S02]  /*35800*/  SEL R48, R117, R113, P0 ;  /* 0x0000007175307207 */ /* 0x000fe40000000000 */
[----:B------:R-:W-:Y:S02]  /*35810*/  SEL R113, R113, R117, P0 ;  /* 0x0000007571717207 */ /* 0x000fe40000000000 */
[----:B------:R-:W-:Y:S01]  /*35820*/  MOV R13, R66 ;  /* 0x00000042000d7202 */ /* 0x000fe20000000f00 */
[----:B------:R-:W-:-:S07]  /*35830*/  IMAD.MOV.U32 R67, RZ, RZ, R14 ;  /* 0x000000ffff437224 */ /* 0x000fce00078e000e */
[----:B------:R-:W-:Y:S05]  /*35840*/  WARPSYNC.COLLECTIVE R15, `(.L_x_3626) ;  /* 0x000000000f087348 */ /* 0x000fea0003c00000 */
[----:B------:R0:W1:Y:S02]  /*35850*/  SHFL.IDX P6, R14, R13, R12, R11 ;  /* 0x0000000c0d0e7389 */ /* 0x00006400000c000b */
[----:B01----:R-:W-:Y:S01]  /*35860*/  ENDCOLLECTIVE ;  /* 0x000000000000791b */ /* 0x003fe20003800000 */
.L_x_3626:
[----:B------:R-:W-:Y:S02]  /*35870*/  IMAD.MOV.U32 R13, RZ, RZ, R78 ;  /* 0x000000ffff0d7224 */ /* 0x000fe400078e004e */
[----:B------:R-:W-:Y:S02]  /*35880*/  IMAD.MOV.U32 R12, RZ, RZ, R2 ;  /* 0x000000ffff0c7224 */ /* 0x000fe400078e0002 */
[----:B------:R-:W-:-:S07]  /*35890*/  IMAD.MOV.U32 R66, RZ, RZ, R14 ;  /* 0x000000ffff427224 */ /* 0x000fce00078e000e */
[----:B------:R-:W-:Y:S05]  /*358a0*/  WARPSYNC.COLLECTIVE R15, `(.L_x_3627) ;  /* 0x000000000f087348 */ /* 0x000fea0003c00000 */
[----:B------:R0:W1:Y:S02]  /*358b0*/  SHFL.IDX P6, R14, R13, R12, R11 ;  /* 0x0000000c0d0e7389 */ /* 0x00006400000c000b */
[----:B01----:R-:W-:Y:S01]  /*358c0*/  ENDCOLLECTIVE ;  /* 0x000000000000791b */ /* 0x003fe20003800000 */
.L_x_3627:
[----:B------:R-:W-:Y:S02]  /*358d0*/  IMAD.MOV.U32 R13, RZ, RZ, R74 ;  /* 0x000000ffff0d7224 */ /* 0x000fe400078e004a */
[----:B------:R-:W-:-:S07]  /*358e0*/  IMAD.MOV.U32 R78, RZ, RZ, R14 ;  /* 0x000000ffff4e7224 */ /* 0x000fce00078e000e */
[----:B------:R-:W-:Y:S05]  /*358f0*/  WARPSYNC.COLLECTIVE R15, `(.L_x_3628) ;  /* 0x000000000f087348 */ /* 0x000fea0003c00000 */
[----:B------:R0:W1:Y:S02]  /*35900*/  SHFL.IDX P6, R14, R13, R12, R11 ;  /* 0x0000000c0d0e7389 */ /* 0x00006400000c000b */
[----:B01----:R-:W-:Y:S01]  /*35910*/  ENDCOLLECTIVE ;  /* 0x000000000000791b */ /* 0x003fe20003800000 */
.L_x_3628:
        /* <DEDUP_REMOVED lines=8> */
.L_x_3629:
[----:B------:R-:W-:Y:S02]  /*359a0*/  SEL R50, R66, R74, P0 ;  /* 0x0000004a42327207 */ /* 0x000fe40000000000 */
[----:B------:R-:W-:Y:S02]  /*359b0*/  SEL R66, R74, R66, P0 ;  /* 0x000000424a427207 */ /* 0x000fe40000000000 */
[----:B------:R-:W-:Y:S01]  /*359c0*/  MOV R13, R71 ;  /* 0x00000047000d7202 */ /* 0x000fe20000000f00 */
[----:B------:R-:W-:-:S07]  /*359d0*/  IMAD.MOV.U32 R75, RZ, RZ, R14 ;  /* 0x000000ffff4b7224 */ /* 0x000fce00078e000e */
[----:B------:R-:W-:Y:S05]  /*359e0*/  WARPSYNC.COLLECTIVE R15, `(.L_x_3630) ;  /* 0x000000000f087348 */ /* 0x000fea0003c00000 */
[----:B------:R0:W1:Y:S02]  /*359f0*/  SHFL.IDX P6, R14, R13, R12, R11 ;  /* 0x0000000c0d0e7389 */ /* 0x00006400000c000b */
[----:B01----:R-:W-:Y:S01]  /*35a00*/  ENDCOLLECTIVE ;  /* 0x000000000000791b */ /* 0x003fe20003800000 */
.L_x_3630:
[----:B------:R-:W-:Y:S02]  /*35a10*/  IMAD.MOV.U32 R13, RZ, RZ, R86 ;  /* 0x000000ffff0d7224 */ /* 0x000fe400078e0056 */
[----:B------:R-:W-:Y:S02]  /*35a20*/  IMAD.MOV.U32 R12, RZ, RZ, R2 ;  /* 0x000000ffff0c7224 */ /* 0x000fe400078e0002 */
[----:B------:R-:W-:-:S07]  /*35a30*/  IMAD.MOV.U32 R71, RZ, RZ, R14 ;  /* 0x000000ffff477224 */ /* 0x000fce00078e000e */
[----:B------:R-:W-:Y:S05]  /*35a40*/  WARPSYNC.COLLECTIVE R15, `(.L_x_3631) ;  /* 0x000000000f087348 */ /* 0x000fea0003c00000 */
[----:B------:R0:W1:Y:S02]  /*35a50*/  SHFL.IDX P6, R14, R13, R12, R11 ;  /* 0x0000000c0d0e7389 */ /* 0x00006400000c000b */
[----:B01----:R-:W-:Y:S01]  /*35a60*/  ENDCOLLECTIVE ;  /* 0x000000000000791b */ /* 0x003fe20003800000 */
.L_x_3631:
[----:B------:R-:W-:Y:S02]  /*35a70*/  IMAD.MOV.U32 R13, RZ, RZ, R82 ;  /* 0x000000ffff0d7224 */ /* 0x000fe400078e0052 */
[----:B------:R-:W-:-:S07]  /*35a80*/  IMAD.MOV.U32 R86, RZ, RZ, R14 ;  /* 0x000000ffff567224 */ /* 0x000fce00078e000e */
[----:B------:R-:W-:Y:S05]  /*35a90*/  WARPSYNC.COLLECTIVE R15, `(.L_x_3632) ;  /* 0x000000000f087348 */ /* 0x000fea0003c00000 */
[----:B------:R0:W1:Y:S02]  /*35aa0*/  SHFL.IDX P6, R14, R13, R12, R11 ;  /* 0x0000000c0d0e7389 */ /* 0x00006400000c000b */
[----:B01----:R-:W-:Y:S01]  /*35ab0*/  ENDCOLLECTIVE ;  /* 0x000000000000791b */ /* 0x003fe20003800000 */
.L_x_3632:
        /* <DEDUP_REMOVED lines=8> */
.L_x_3633:
[----:B------:R-:W-:Y:S02]  /*35b40*/  SEL R52, R71, R82, P0 ;  /* 0x0000005247347207 */ /* 0x000fe40000000000 */
[----:B------:R-:W-:Y:S02]  /*35b50*/  SEL R71, R82, R71, P0 ;  /* 0x0000004752477207 */ /* 0x000fe40000000000 */
[----:B------:R-:W-:Y:S01]  /*35b60*/  MOV R13, R79 ;  /* 0x0000004f000d7202 */ /* 0x000fe20000000f00 */
[----:B------:R-:W-:-:S07]  /*35b70*/  IMAD.MOV.U32 R83, RZ, RZ, R14 ;  /* 0x000000ffff537224 */ /* 0x000fce00078e000e */
[----:B------:R-:W-:Y:S05]  /*35b80*/  WARPSYNC.COLLECTIVE R15, `(.L_x_3634) ;  /* 0x000000000f087348 */ /* 0x000fea0003c00000 */
[----:B------:R0:W1:Y:S02]  /*35b90*/  SHFL.IDX P6, R14, R13, R12, R11 ;  /* 0x0000000c0d0e7389 */ /* 0x00006400000c000b */
[----:B01----:R-:W-:Y:S01]  /*35ba0*/  ENDCOLLECTIVE ;  /* 0x000000000000791b */ /* 0x003fe20003800000 */
.L_x_3634:
[----:B------:R-:W-:Y:S02]  /*35bb0*/  IMAD.MOV.U32 R13, RZ, RZ, R94 ;  /* 0x000000ffff0d7224 */ /* 0x000fe400078e005e */
[----:B------:R-:W-:Y:S02]  /*35bc0*/  IMAD.MOV.U32 R12, RZ, RZ, R2 ;  /* 0x000000ffff0c7224 */ /* 0x000fe400078e0002 */
[----:B------:R-:W-:-:S07]  /*35bd0*/  IMAD.MOV.U32 R79, RZ, RZ, R14 ;  /* 0x000000ffff4f7224 */ /* 0x000fce00078e000e */
[----:B------:R-:W-:Y:S05]  /*35be0*/  WARPSYNC.COLLECTIVE R15, `(.L_x_3635) ;  /* 0x000000000f087348 */ /* 0x000fea0003c00000 */
[----:B------:R0:W1:Y:S02]  /*35bf0*/  SHFL.IDX P6, R14, R13, R12, R11 ;  /* 0x0000000c0d0e7389 */ /* 0x00006400000c000b */
[----:B01----:R-:W-:Y:S01]  /*35c00*/  ENDCOLLECTIVE ;  /* 0x000000000000791b */ /* 0x003fe20003800000 */
.L_x_3635:
[----:B------:R-:W-:Y:S02]  /*35c10*/  IMAD.MOV.U32 R13, RZ, RZ, R90 ;  /* 0x000000ffff0d7224 */ /* 0x000fe400078e005a */
[----:B------:R-:W-:-:S07]  /*35c20*/  IMAD.MOV.U32 R94, RZ, RZ, R14 ;  /* 0x000000ffff5e7224 */ /* 0x000fce00078e000e */
[----:B------:R-:W-:Y:S05]  /*35c30*/  WARPSYNC.COLLECTIVE R15, `(.L_x_3636) ;  /* 0x000000000f087348 */ /* 0x000fea0003c00000 */
[----:B------:R0:W1:Y:S02]  /*35c40*/  SHFL.IDX P6, R14, R13, R12, R11 ;  /* 0x0000000c0d0e7389 */ /* 0x00006400000c000b */
[----:B01----:R-:W-:Y:S01]  /*35c50*/  ENDCOLLECTIVE ;  /* 0x000000000000791b */ /* 0x003fe20003800000 */
.L_x_3636:
        /* <DEDUP_REMOVED lines=8> */
.L_x_3637:
[----:B------:R-:W-:Y:S02]  /*35ce0*/  SEL R62, R79, R90, P0 ;  /* 0x0000005a4f3e7207 */ /* 0x000fe40000000000 */
[----:B------:R-:W-:Y:S02]  /*35cf0*/  SEL R79, R90, R79, P0 ;  /* 0x0000004f5a4f7207 */ /* 0x000fe40000000000 */
[----:B------:R-:W-:Y:S01]  /*35d00*/  MOV R13, R129 ;  /* 0x00000081000d7202 */ /* 0x000fe20000000f00 */
[----:B------:R-:W-:-:S07]  /*35d10*/  IMAD.MOV.U32 R87, RZ, RZ, R14 ;  /* 0x000000ffff577224 */ /* 0x000fce00078e000e */
[----:B------:R-:W-:Y:S05]  /*35d20*/  WARPSYNC.COLLECTIVE R15, `(.L_x_3638) ;  /* 0x000000000f087348 */ /* 0x000fea0003c00000 */
[----:B------:R0:W1:Y:S02]  /*35d30*/  SHFL.IDX P6, R14, R13, R12, R11 ;  /* 0x0000000c0d0e7389 */ /* 0x00006400000c000b */
[----:B01----:R-:W-:Y:S01]  /*35d40*/  ENDCOLLECTIVE ;  /* 0x000000000000791b */ /* 0x003fe20003800000 */
.L_x_3638:
[----:B------:R-:W-:Y:S02]  /*35d50*/  IMAD.MOV.U32 R13, RZ, RZ, R102 ;  /* 0x000000ffff0d7224 */ /* 0x000fe400078e0066 */
[----:B------:R-:W-:Y:S02]  /*35d60*/  IMAD.MOV.U32 R12, RZ, RZ, R2 ;  /* 0x000000ffff0c7224 */ /* 0x000fe400078e0002 */
[----:B------:R-:W-:-:S07]  /*35d70*/  IMAD.MOV.U32 R99, RZ, RZ, R14 ;  /* 0x000000ffff637224 */ /* 0x000fce00078e000e */
[----:B------:R-:W-:Y:S05]  /*35d80*/  WARPSYNC.COLLECTIVE R15, `(.L_x_3639) ;  /* 0x000000000f087348 */ /* 0x000fea0003c00000 */
[----:B------:R0:W1:Y:S02]  /*35d90*/  SHFL.IDX P6, R14, R13, R12, R11 ;  /* 0x0000000c0d0e7389 */ /* 0x00006400000c000b */
[----:B01----:R-:W-:Y:S01]  /*35da0*/  ENDCOLLECTIVE ;  /* 0x000000000000791b */ /* 0x003fe20003800000 */
.L_x_3639:
[----:B------:R-:W-:Y:S02]  /*35db0*/  IMAD.MOV.U32 R13, RZ, RZ, R98 ;  /* 0x000000ffff0d7224 */ /* 0x000fe400078e0062 */
[----:B------:R-:W-:-:S07]  /*35dc0*/  IMAD.MOV.U32 R102, RZ, RZ, R14 ;  /* 0x000000ffff667224 */ /* 0x000fce00078e000e */
[----:B------:R-:W-:Y:S05]  /*35dd0*/  WARPSYNC.COLLECTIVE R15, `(.L_x_3640) ;  /* 0x000000000f087348 */ /* 0x000fea0003c00000 */
[----:B------:R0:W1:Y:S02]  /*35de0*/  SHFL.IDX P6, R14, R13, R12, R11 ;  /* 0x0000000c0d0e7389 */ /* 0x00006400000c000b */
[----:B01----:R-:W-:Y:S01]  /*35df0*/  ENDCOLLECTIVE ;  /* 0x000000000000791b */ /* 0x003fe20003800000 */
.L_x_3640:
        /* <DEDUP_REMOVED lines=8> */
.L_x_3641:
[----:B------:R-:W-:Y:S02]  /*35e80*/  SEL R74, R99, R98, P0 ;  /* 0x00000062634a7207 */ /* 0x000fe40000000000 */
[----:B------:R-:W-:Y:S02]  /*35e90*/  SEL R98, R98, R99, P0 ;  /* 0x0000006362627207 */ /* 0x000fe40000000000 */
[----:B------:R-:W-:Y:S01]  /*35ea0*/  MOV R13, R103 ;  /* 0x00000067000d7202 */ /* 0x000fe20000000f00 */
[----:B------:R-:W-:-:S07]  /*35eb0*/  IMAD.MOV.U32 R91, RZ, RZ, R14 ;  /* 0x000000ffff5b7224 */ /* 0x000fce00078e000e */
[----:B------:R-:W-:Y:S05]  /*35ec0*/  WARPSYNC.COLLECTIVE R15, `(.L_x_3642) ;  /* 0x000000000f087348 */ /* 0x000fea0003c00000 */
[----:B------:R0:W1:Y:S02]  /*35ed0*/  SHFL.IDX P6, R14, R13, R12, R11 ;  /* 0x0000000c0d0e7389 */ /* 0x00006400000c000b */
[----:B01----:R-:W-:Y:S01]  /*35ee0*/  ENDCOLLECTIVE ;  /* 0x000000000000791b */ /* 0x003fe20003800000 */
.L_x_3642:
[----:B------:R-:W-:Y:S02]  /*35ef0*/  IMAD.MOV.U32 R13, RZ, RZ, R110 ;  /* 0x000000ffff0d7224 */ /* 0x000fe400078e006e */
[----:B------:R-:W-:Y:S02]  /*35f00*/  IMAD.MOV.U32 R12, RZ, RZ, R2 ;  /* 0x000000ffff0c7224 */ /* 0x000fe400078e0002 */
[----:B------:R-:W-:-:S07]  /*35f10*/  IMAD.MOV.U32 R106, RZ, RZ, R14 ;  /* 0x000000ffff6a7224 */ /* 0x000fce00078e000e */
[----:B------:R-:W-:Y:S05]  /*35f20*/  WARPSYNC.COLLECTIVE R15, `(.L_x_3643) ;  /* 0x000000000f087348 */ /* 0x000fea0003c00000 */
[----:B------:R0:W1:Y:S02]  /*35f30*/  SHFL.IDX P6, R14, R13, R12, R11 ;  /* 0x0000000c0d0e7389 */ /* 0x00006400000c000b */
[----:B01----:R-:W-:Y:S01]  /*35f40*/  ENDCOLLECTIVE ;  /* 0x000000000000791b */ /* 0x003fe20003800000 */
.L_x_3643:
[----:B------:R-:W-:Y:S02]  /*35f50*/  IMAD.MOV.U32 R13, RZ, RZ, R107 ;  /* 0x000000ffff0d7224 */ /* 0x000fe400078e006b */
[----:B------:R-:W-:-:S07]  /*35f60*/  IMAD.MOV.U32 R110, RZ, RZ, R14 ;  /* 0x000000ffff6e7224 */ /* 0x000fce00078e000e */
[----:B------:R-:W-:Y:S05]  /*35f70*/  WARPSYNC.COLLECTIVE R15, `(.L_x_3644) ;  /* 0x000000000f087348 */ /* 0x000fea0003c00000 */
[----:B------:R0:W1:Y:S02]  /*35f80*/  SHFL.IDX P6, R14, R13, R12, R11 ;  /* 0x0000000c0d0e7389 */ /* 0x00006400000c000b */
[----:B01----:R-:W-:Y:S01]  /*35f90*/  ENDCOLLECTIVE ;  /* 0x000000000000791b */ /* 0x003fe20003800000 */
.L_x_3644:
        /* <DEDUP_REMOVED lines=8> */
.L_x_3645:
[----:B------:R-:W-:Y:S02]  /*36020*/  SEL R78, R106, R103, P0 ;  /* 0x000000676a4e7207 */ /* 0x000fe40000000000 */
[----:B------:R-:W-:Y:S02]  /*36030*/  SEL R103, R103, R106, P0 ;  /* 0x0000006a67677207 */ /* 0x000fe40000000000 */
[----:B------:R-:W-:Y:S01]  /*36040*/  MOV R13, R111 ;  /* 0x0000006f000d7202 */ /* 0x000fe20000000f00 */
[----:B------:R-:W-:-:S07]  /*36050*/  IMAD.MOV.U32 R114, RZ, RZ, R14 ;  /* 0x000000ffff727224 */ /* 0x000fce00078e000e */
[----:B------:R-:W-:Y:S05]  /*36060*/  WARPSYNC.COLLECTIVE R15, `(.L_x_3646) ;  /* 0x000000000f087348 */ /* 0x000fea0003c00000 */
[----:B------:R0:W1:Y:S02]  /*36070*/  SHFL.IDX P6, R14, R13, R12, R11 ;  /* 0x0000000c0d0e7389 */ /* 0x00006400000c000b */
[----:B01----:R-:W-:Y:S01]  /*36080*/  ENDCOLLECTIVE ;  /* 0x000000000000791b */ /* 0x003fe20003800000 */
.L_x_3646:
[----:B------:R-:W-:Y:S02]  /*36090*/  IMAD.MOV.U32 R13, RZ, RZ, R118 ;  /* 0x000000ffff0d7224 */ /* 0x000fe400078e0076 */
[----:B------:R-:W-:Y:S02]  /*360a0*/  IMAD.MOV.U32 R12, RZ, RZ, R2 ;  /* 0x000000ffff0c7224 */ /* 0x000fe400078e0002 */
[----:B------:R-:W-:-:S07]  /*360b0*/  IMAD.MOV.U32 R111, RZ, RZ, R14 ;  /* 0x000000ffff6f7224 */ /* 0x000fce00078e000e */
[----:B------:R-:W-:Y:S05]  /*360c0*/  WARPSYNC.COLLECTIVE R15, `(.L_x_3647) ;  /* 0x000000000f087348 */ /* 0x000fea0003c00000 */
[----:B------:R0:W1:Y:S02]  /*360d0*/  SHFL.IDX P6, R14, R13, R12, R11 ;  /* 0x0000000c0d0e7389 */ /* 0x00006400000c000b */
[----:B01----:R-:W-:Y:S01]  /*360e0*/  ENDCOLLECTIVE ;  /* 0x000000000000791b */ /* 0x003fe20003800000 */
.L_x_3647:
[----:B------:R-:W-:Y:S02]  /*360f0*/  IMAD.MOV.U32 R13, RZ, RZ, R115 ;  /* 0x000000ffff0d7224 */ /* 0x000fe400078e0073 */
[----:B------:R-:W-:-:S07]  /*36100*/  IMAD.MOV.U32 R118, RZ, RZ, R14 ;  /* 0x000000ffff767224 */ /* 0x000fce00078e000e */
[----:B------:R-:W-:Y:S05]  /*36110*/  WARPSYNC.COLLECTIVE R15, `(.L_x_3648) ;  /* 0x000000000f087348 */ /* 0x000fea0003c00000 */
[----:B------:R0:W1:Y:S02]  /*36120*/  SHFL.IDX P6, R14, R13, R12, R11 ;  /* 0x0000000c0d0e7389 */ /* 0x00006400000c000b */
[----:B01----:R-:W-:Y:S01]  /*36130*/  ENDCOLLECTIVE ;  /* 0x000000000000791b */ /* 0x003fe20003800000 */
.L_x_3648:
        /* <DEDUP_REMOVED lines=8> */
.L_x_3649:
[----:B------:R-:W-:Y:S02]  /*361c0*/  SEL R82, R111, R107, P0 ;  /* 0x0000006b6f527207 */ /* 0x000fe40000000000 */
[----:B------:R-:W-:Y:S02]  /*361d0*/  SEL R107, R107, R111, P0 ;  /* 0x0000006f6b6b7207 */ /* 0x000fe40000000000 */
[----:B------:R-:W-:Y:S01]  /*361e0*/  MOV R13, R119 ;  /* 0x00000077000d7202 */ /* 0x000fe20000000f00 */
[----:B------:R-:W-:-:S07]  /*361f0*/  IMAD.MOV.U32 R122, RZ, RZ, R14 ;  /* 0x000000ffff7a7224 */ /* 0x000fce00078e000e */
[----:B------:R-:W-:Y:S05]  /*36200*/  WARPSYNC.COLLECTIVE R15, `(.L_x_3650) ;  /* 0x000000000f087348 */ /* 0x000fea0003c00000 */
[----:B------:R0:W1:Y:S02]  /*36210*/  SHFL.IDX P6, R14, R13, R12, R11 ;  /* 0x0000000c0d0e7389 */ /* 0x00006400000c000b */
[----:B01----:R-:W-:Y:S01]  /*36220*/  ENDCOLLECTIVE ;  /* 0x000000000000791b */ /* 0x003fe20003800000 */
.L_x_3650:
[----:B------:R-:W-:Y:S02]  /*36230*/  IMAD.MOV.U32 R13, RZ, RZ, R126 ;  /* 0x000000ffff0d7224 */ /* 0x000fe400078e007e */
[----:B------:R-:W-:Y:S02]  /*36240*/  IMAD.MOV.U32 R12, RZ, RZ, R2 ;  /* 0x000000ffff0c7224 */ /* 0x000fe400078e0002 */
[----:B------:R-:W-:-:S07]  /*36250*/  IMAD.MOV.U32 R119, RZ, RZ, R14 ;  /* 0x000000ffff777224 */ /* 0x000fce00078e000e */
[----:B------:R-:W-:Y:S05]  /*36260*/  WARPSYNC.COLLECTIVE R15, `(.L_x_3651) ;  /* 0x000000000f087348 */ /* 0x000fea0003c00000 */
[----:B------:R0:W1:Y:S02]  /*36270*/  SHFL.IDX P6, R14, R13, R12, R11 ;  /* 0x0000000c0d0e7389 */ /* 0x00006400000c000b */
[----:B01----:R-:W-:Y:S01]  /*36280*/  ENDCOLLECTIVE ;  /* 0x000000000000791b */ /* 0x003fe20003800000 */
.L_x_3651:
[----:B------:R-:W-:Y:S02]  /*36290*/  IMAD.MOV.U32 R13, RZ, RZ, R123 ;  /* 0x000000ffff0d7224 */ /* 0x000fe400078e007b */
[----:B------:R-:W-:-:S07]  /*362a0*/  IMAD.MOV.U32 R126, RZ, RZ, R14 ;  /* 0x000000ffff7e7224 */ /* 0x000fce00078e000e */
[----:B------:R-:W-:Y:S05]  /*362b0*/  WARPSYNC.COLLECTIVE R15, `(.L_x_3652) ;  /* 0x000000000f087348 */ /* 0x000fea0003c00000 */
[----:B------:R0:W1:Y:S02]  /*362c0*/  SHFL.IDX P6, R14, R13, R12, R11 ;  /* 0x0000000c0d0e7389 */ /* 0x00006400000c000b */
[----:B01----:R-:W-:Y:S01]  /*362d0*/  ENDCOLLECTIVE ;  /* 0x000000000000791b */ /* 0x003fe20003800000 */
.L_x_3652:
        /* <DEDUP_REMOVED lines=8> */
.L_x_3653:
[----:B------:R-:W-:Y:S02]  /*36360*/  SEL R86, R119, R115, P0 ;  /* 0x0000007377567207 */ /* 0x000fe40000000000 */
[----:B------:R-:W-:Y:S02]  /*36370*/  SEL R115, R115, R119, P0 ;  /* 0x0000007773737207 */ /* 0x000fe40000000000 */
[----:B------:R-:W-:Y:S01]  /*36380*/  MOV R13, R127 ;  /* 0x0000007f000d7202 */ /* 0x000fe20000000f00 */
[----:B------:R-:W-:-:S07]  /*36390*/  IMAD.MOV.U32 R125, RZ, RZ, R14 ;  /* 0x000000ffff7d7224 */ /* 0x000fce00078e000e */
[----:B------:R-:W-:Y:S05]  /*363a0*/  WARPSYNC.COLLECTIVE R15, `(.L_x_3654) ;  /* 0x000000000f087348 */ /* 0x000fea0003c00000 */
[----:B------:R0:W1:Y:S02]  /*363b0*/  SHFL.IDX P6, R14, R13, R12, R11 ;  /* 0x0000000c0d0e7389 */ /* 0x00006400000c000b */
[----:B01----:R-:W-:Y:S01]  /*363c0*/  ENDCOLLECTIVE ;  /* 0x000000000000791b */ /* 0x003fe20003800000 */
.L_x_3654:
[----:B------:R-:W-:Y:S02]  /*363d0*/  IMAD.MOV.U32 R13, RZ, RZ, R134 ;  /* 0x000000ffff0d7224 */ /* 0x000fe400078e0086 */
[----:B------:R-:W-:Y:S02]  /*363e0*/  IMAD.MOV.U32 R12, RZ, RZ, R2 ;  /* 0x000000ffff0c7224 */ /* 0x000fe400078e0002 */
[----:B------:R-:W-:-:S07]  /*363f0*/  IMAD.MOV.U32 R123, RZ, RZ, R14 ;  /* 0x000000ffff7b7224 */ /* 0x000fce00078e000e */
[----:B------:R-:W-:Y:S05]  /*36400*/  WARPSYNC.COLLECTIVE R15, `(.L_x_3655) ;  /* 0x000000000f087348 */ /* 0x000fea0003c00000 */
[----:B------:R0:W1:Y:S02]  /*36410*/  SHFL.IDX P6, R14, R13, R12, R11 ;  /* 0x0000000c0d0e7389 */ /* 0x00006400000c000b */
[----:B01----:R-:W-:Y:S01]  /*36420*/  ENDCOLLECTIVE ;  /* 0x000000000000791b */ /* 0x003fe20003800000 */
.L_x_3655:
[----:B------:R-:W-:Y:S02]  /*36430*/  IMAD.MOV.U32 R13, RZ, RZ, R130 ;  /* 0x000000ffff0d7224 */ /* 0x000fe400078e0082 */
[----:B------:R-:W-:-:S07]  /*36440*/  IMAD.MOV.U32 R134, RZ, RZ, R14 ;  /* 0x000000ffff867224 */ /* 0x000fce00078e000e */
[----:B------:R-:W-:Y:S05]  /*36450*/  WARPSYNC.COLLECTIVE R15, `(.L_x_3656) ;  /* 0x000000000f087348 */ /* 0x000fea0003c00000 */
[----:B------:R0:W1:Y:S02]  /*36460*/  SHFL.IDX P6, R14, R13, R12, R11 ;  /* 0x0000000c0d0e7389 */ /* 0x00006400000c000b */
[----:B01----:R-:W-:Y:S01]  /*36470*/  ENDCOLLECTIVE ;  /* 0x000000000000791b */ /* 0x003fe20003800000 */
.L_x_3656:
        /* <DEDUP_REMOVED lines=8> */
.L_x_3657:
[----:B------:R-:W-:Y:S02]  /*36500*/  SEL R90, R123, R127, P0 ;  /* 0x0000007f7b5a7207 */ /* 0x000fe40000000000 */
[----:B------:R-:W-:Y:S02]  /*36510*/  SEL R123, R127, R123, P0 ;  /* 0x0000007b7f7b7207 */ /* 0x000fe40000000000 */
[----:B------:R-:W-:Y:S01]  /*36520*/  MOV R13, R133 ;  /* 0x00000085000d7202 */ /* 0x000fe20000000f00 */
[----:B------:R-:W-:-:S07]  /*36530*/  IMAD.MOV.U32 R131, RZ, RZ, R14 ;  /* 0x000000ffff837224 */ /* 0x000fce00078e000e */
[----:B------:R-:W-:Y:S05]  /*36540*/  WARPSYNC.COLLECTIVE R15, `(.L_x_3658) ;  /* 0x000000000f087348 */ /* 0x000fea0003c00000 */
[----:B------:R0:W1:Y:S02]  /*36550*/  SHFL.IDX P6, R14, R13, R12, R11 ;  /* 0x0000000c0d0e7389 */ /* 0x00006400000c000b */
[----:B01----:R-:W-:Y:S01]  /*36560*/  ENDCOLLECTIVE ;  /* 0x000000000000791b */ /* 0x003fe20003800000 */
.L_x_3658:
[----:B------:R-:W-:Y:S02]  /*36570*/  IMAD.MOV.U32 R13, RZ, RZ, R142 ;  /* 0x000000ffff0d7224 */ /* 0x000fe400078e008e */
[----:B------:R-:W-:Y:S02]  /*36580*/  IMAD.MOV.U32 R12, RZ, RZ, R2 ;  /* 0x000000ffff0c7224 */ /* 0x000fe400078e0002 */
[----:B------:R-:W-:-:S07]  /*36590*/  IMAD.MOV.U32 R130, RZ, RZ, R14 ;  /* 0x000000ffff827224 */ /* 0x000fce00078e000e */
[----:B------:R-:W-:Y:S05]  /*365a0*/  WARPSYNC.COLLECTIVE R15, `(.L_x_3659) ;  /* 0x000000000f087348 */ /* 0x000fea0003c00000 */
[----:B------:R0:W1:Y:S02]  /*365b0*/  SHFL.IDX P6, R14, R13, R12, R11 ;  /* 0x0000000c0d0e7389 */ /* 0x00006400000c000b */
[----:B01----:R-:W-:Y:S01]  /*365c0*/  ENDCOLLECTIVE ;  /* 0x000000000000791b */ /* 0x003fe20003800000 */
.L_x_3659:
[----:B------:R-:W-:Y:S02]  /*365d0*/  IMAD.MOV.U32 R13, RZ, RZ, R138 ;  /* 0x000000ffff0d7224 */ /* 0x000fe400078e008a */
[----:B------:R-:W-:-:S07]  /*365e0*/  IMAD.MOV.U32 R142, RZ, RZ, R14 ;  /* 0x000000ffff8e7224 */ /* 0x000fce00078e000e */
[----:B------:R-:W-:Y:S05]  /*365f0*/  WARPSYNC.COLLECTIVE R15, `(.L_x_3660) ;  /* 0x000000000f087348 */ /* 0x000fea0003c00000 */
[----:B------:R0:W1:Y:S02]  /*36600*/  SHFL.IDX P6, R14, R13, R12, R11 ;  /* 0x0000000c0d0e7389 */ /* 0x00006400000c000b */
[----:B01----:R-:W-:Y:S01]  /*36610*/  ENDCOLLECTIVE ;  /* 0x000000000000791b */ /* 0x003fe20003800000 */
.L_x_3660:
        /* <DEDUP_REMOVED lines=8> */
.L_x_3661:
[----:B------:R-:W-:Y:S02]  /*366a0*/  SEL R96, R130, R129, P0 ;  /* 0x0000008182607207 */ /* 0x000fe40000000000 */
[----:B------:R-:W-:Y:S02]  /*366b0*/  SEL R129, R129, R130, P0 ;  /* 0x0000008281817207 */ /* 0x000fe40000000000 */
[----:B------:R-:W-:Y:S01]  /*366c0*/  MOV R13, R208 ;  /* 0x000000d0000d7202 */ /* 0x000fe20000000f00 */
[----:B------:R-:W-:-:S07]  /*366d0*/  IMAD.MOV.U32 R95, RZ, RZ, R14 ;  /* 0x000000ffff5f7224 */ /* 0x000fce00078e000e */
[----:B------:R-:W-:Y:S05]  /*366e0*/  WARPSYNC.COLLECTIVE R15, `(.L_x_3662) ;  /* 0x000000000f087348 */ /* 0x000fea0003c00000 */
[----:B------:R0:W1:Y:S02]  /*366f0*/  SHFL.IDX P6, R14, R13, R12, R11 ;  /* 0x0000000c0d0e7389 */ /* 0x00006400000c000b */
[----:B01----:R-:W-:Y:S01]  /*36700*/  ENDCOLLECTIVE ;  /* 0x000000000000791b */ /* 0x003fe20003800000 */
.L_x_3662:
[----:B------:R-:W-:Y:S02]  /*36710*/  IMAD.MOV.U32 R13, RZ, RZ, R150 ;  /* 0x000000ffff0d7224 */ /* 0x000fe400078e0096 */
[----:B------:R-:W-:Y:S02]  /*36720*/  IMAD.MOV.U32 R12, RZ, RZ, R2 ;  /* 0x000000ffff0c7224 */ /* 0x000fe400078e0002 */
[----:B------:R-:W-:-:S07]  /*36730*/  IMAD.MOV.U32 R63, RZ, RZ, R14 ;  /* 0x000000ffff3f7224 */ /* 0x000fce00078e000e */
[----:B------:R-:W-:Y:S05]  /*36740*/  WARPSYNC.COLLECTIVE R15, `(.L_x_3663) ;  /* 0x000000000f087348 */ /* 0x000fea0003c00000 */
[----:B------:R0:W1:Y:S02]  /*36750*/  SHFL.IDX P6, R14, R13, R12, R11 ;  /* 0x0000000c0d0e7389 */ /* 0x00006400000c000b */
[----:B01----:R-:W-:Y:S01]  /*36760*/  ENDCOLLECTIVE ;  /* 0x000000000000791b */ /* 0x003fe20003800000 */
.L_x_3663:
[----:B------:R-:W-:Y:S02]  /*36770*/  IMAD.MOV.U32 R13, RZ, RZ, R209 ;  /* 0x000000ffff0d7224 */ /* 0x000fe400078e00d1 */
[----:B------:R-:W-:-:S07]  /*36780*/  IMAD.MOV.U32 R150, RZ, RZ, R14 ;  /* 0x000000ffff967224 */ /* 0x000fce00078e000e */
[----:B------:R-:W-:Y:S05]  /*36790*/  WARPSYNC.COLLECTIVE R15, `(.L_x_3664) ;  /* 0x000000000f087348 */ /* 0x000fea0003c00000 */
[----:B------:R0:W1:Y:S02]  /*367a0*/  SHFL.IDX P6, R14, R13, R12, R11 ;  /* 0x0000000c0d0e7389 */ /* 0x00006400000c000b */
[----:B01----:R-:W-:Y:S01]  /*367b0*/  ENDCOLLECTIVE ;  /* 0x000000000000791b */ /* 0x003fe20003800000 */
.L_x_3664:
[----:B------:R-:W-:Y:S02]  /*367c0*/  IMAD.MOV.U32 R11, RZ, RZ, RZ ;  /* 0x000000ffff0b7224 */ /* 0x000fe400078e00ff */
[----:B------:R-:W-:Y:S01]  /*367d0*/  IMAD.MOV.U32 R0, RZ, RZ, R14 ;  /* 0x000000ffff007224 */ /* 0x000fe200078e000e */
[----:B------:R-:W-:Y:S06]  /*367e0*/  BRA `(.L_x_3665) ;  /* 0xfffffeb400d87947 */ /* 0x000fec000383ffff */
.L_x_3265:
[----:B------:R-:W-:Y:S01]  /*367f0*/  IMAD.MOV.U32 R13, RZ, RZ, R32 ;  /* 0x000000ffff0d7224 */ /* 0x000fe200078e0020 */
[----:B------:R-:W-:Y:S01]  /*36800*/  MOV R11, 0x181f ;  /* 0x0000181f000b7802 */ /* 0x000fe20000000f00 */
[----:B------:R-:W-:Y:S02]  /*36810*/  IMAD.MOV.U32 R12, RZ, RZ, RZ ;  /* 0x000000ffff0c7224 */ /* 0x000fe400078e00ff */
[----:B------:R-:W-:-:S07]  /*36820*/  IMAD.MOV.U32 R15, RZ, RZ, -0x1 ;  /* 0xffffffffff0f7424 */ /* 0x000fce00078e00ff */
[----:B-----5:R-:W-:Y:S05]  /*36830*/  WARPSYNC.COLLECTIVE R15, `(.L_x_3666) ;  /* 0x000000000f087348 */ /* 0x020fea0003c00000 */
[----:B------:R0:W1:Y:S02]  /*36840*/  SHFL.IDX P6, R14, R13, R12, R11 ;  /* 0x0000000c0d0e7389 */ /* 0x00006400000c000b */
[----:B01---5:R-:W-:Y:S01]  /*36850*/  ENDCOLLECTIVE ;  /* 0x000000000000791b */ /* 0x023fe20003800000 */
.L_x_3666:
[----:B------:R-:W-:Y:S02]  /*36860*/  IMAD.MOV.U32 R13, RZ, RZ, R21 ;  /* 0x000000ffff0d7224 */ /* 0x000fe400078e0015 */
[----:B------:R-:W-:-:S07]  /*36870*/  IMAD.MOV.U32 R20, RZ, RZ, R14 ;  /* 0x000000ffff147224 */ /* 0x000fce00078e000e */
[----:B------:R-:W-:Y:S05]  /*36880*/  WARPSYNC.COLLECTIVE R15, `(.L_x_3667) ;  /* 0x000000000f087348 */ /* 0x000fea0003c00000 */
[----:B------:R0:W1:Y:S02]  /*36890*/  SHFL.IDX P6, R14, R13, R12, R11 ;  /* 0x0000000c0d0e7389 */ /* 0x00006400000c000b */
[----:B01----:R-:W-:Y:S01]  /*368a0*/  ENDCOLLECTIVE ;  /* 0x000000000000791b */ /* 0x003fe20003800000 */
.L_x_3667:
[----:B------:R-:W-:Y:S05]  /*368b0*/  BRA `(.L_x_3668) ;  /* 0xfffffec800ec7947 */ /* 0x000fea000383ffff */
.L_x_3268:
[----:B------:R-:W-:Y:S01]  /*368c0*/  BSSY B1, `(.L_x_3669) ;  /* 0x0000008000017945 */ /* 0x000fe20003800000 */
[----:B-1----:R-:W-:Y:S02]  /*368d0*/  IMAD.MOV.U32 R13, RZ, RZ, R32 ;  /* 0x000000ffff0d7224 */ /* 0x002fe400078e0020 */
[----:B------:R-:W-:Y:S02]  /*368e0*/  IMAD.MOV.U32 R12, RZ, RZ, 0x1 ;  /* 0x00000001ff0c7424 */ /* 0x000fe400078e00ff */
[----:B------:R-:W-:Y:S02]  /*368f0*/  IMAD.MOV.U32 R11, RZ, RZ, 0x181f ;  /* 0x0000181fff0b7424 */ /* 0x000fe400078e00ff */
[----:B------:R-:W-:-:S07]  /*36900*/  IMAD.MOV.U32 R15, RZ, RZ, -0x1 ;  /* 0xffffffffff0f7424 */ /* 0x000fce00078e00ff */
[----:B0-2--5:R-:W-:Y:S05]  /*36910*/  WARPSYNC.COLLECTIVE R15, `(.L_x_3670) ;  /* 0x000000000f087348 */ /* 0x025fea0003c00000 */
[----:B--2---:R1:W2:Y:S02]  /*36920*/  SHFL.IDX P6, R14, R13, R12, R11 ;  /* 0x0000000c0d0e7389 */ /* 0x0042a400000c000b */
[----:B012--5:R-:W-:Y:S01]  /*36930*/  ENDCOLLECTIVE ;  /* 0x000000000000791b */ /* 0x027fe20003800000 */
.L_x_3670:
[----:B------:R-:W-:Y:S05]  /*36940*/  BSYNC B1 ;  /* 0x0000000000017941 */ /* 0x000fea0003800000 */
.L_x_3669:
        /* <DEDUP_REMOVED lines=8> */
.L_x_3671:
[----:B------:R-:W-:Y:S05]  /*369d0*/  BRA `(.L_x_3672) ;  /* 0xfffffecc001c7947 */ /* 0x000fea000383ffff */
.L_x_3271:
[----:B------:R-:W-:Y:S01]  /*369e0*/  BSSY B1, `(.L_x_3673) ;  /* 0x0000008000017945 */ /* 0x000fe20003800000 */
[----:B------:R-:W-:Y:S02]  /*369f0*/  IMAD.MOV.U32 R13, RZ, RZ, R32 ;  /* 0x000000ffff0d7224 */ /* 0x000fe400078e0020 */
[----:B------:R-:W-:Y:S02]  /*36a00*/  IMAD.MOV.U32 R12, RZ, RZ, 0x2 ;  /* 0x00000002ff0c7424 */ /* 0x000fe400078e00ff */
[----:B------:R-:W-:Y:S02]  /*36a10*/  IMAD.MOV.U32 R11, RZ, RZ, 0x181f ;  /* 0x0000181fff0b7424 */ /* 0x000fe400078e00ff */
[----:B------:R-:W-:-:S07]  /*36a20*/  IMAD.MOV.U32 R15, RZ, RZ, -0x1 ;  /* 0xffffffffff0f7424 */ /* 0x000fce00078e00ff */
[----:B0123-5:R-:W-:Y:S05]  /*36a30*/  WARPSYNC.COLLECTIVE R15, `(.L_x_3674) ;  /* 0x000000000f087348 */ /* 0x02ffea0003c00000 */
[----:B--2---:R2:W4:Y:S02]  /*36a40*/  SHFL.IDX P6, R14, R13, R12, R11 ;  /* 0x0000000c0d0e7389 */ /* 0x00452400000c000b */
[----:B012345:R-:W-:Y:S01]  /*36a50*/  ENDCOLLECTIVE ;  /* 0x000000000000791b */ /* 0x03ffe20003800000 */
.L_x_3674:
[----:B------:R-:W-:Y:S05]  /*36a60*/  BSYNC B1 ;  /* 0x0000000000017941 */ /* 0x000fea0003800000 */
.L_x_3673:
        /* <DEDUP_REMOVED lines=8> */
.L_x_3675:
[----:B------:R-:W-:Y:S05]  /*36af0*/  BRA `(.L_x_3676) ;  /* 0xfffffecc00507947 */ /* 0x000fea000383ffff */
.L_x_3274:
        /* <DEDUP_REMOVED lines=8> */
.L_x_3678:
[----:B------:R-:W-:Y:S05]  /*36b80*/  BSYNC B1 ;  /* 0x0000000000017941 */ /* 0x000fea0003800000 */
.L_x_3677:
        /* <DEDUP_REMOVED lines=8> */
.L_x_3679:
[----:B------:R-:W-:Y:S05]  /*36c10*/  BRA `(.L_x_3680) ;  /* 0xfffffecc00847947 */ /* 0x000fea000383ffff */
.L_x_3276:
[----:B------:R-:W-:Y:S02]  /*36c20*/  IMAD.MOV.U32 R13, RZ, RZ, R41 ;  /* 0x000000ffff0d7224 */ /* 0x000fe400078e0029 */
[----:B------:R-:W-:Y:S02]  /*36c30*/  IMAD.MOV.U32 R12, RZ, RZ, RZ ;  /* 0x000000ffff0c7224 */ /* 0x000fe400078e00ff */
[----:B------:R-:W-:Y:S02]  /*36c40*/  IMAD.MOV.U32 R11, RZ, RZ, 0x1c1f ;  /* 0x00001c1fff0b7424 */ /* 0x000fe400078e00ff */
[----:B------:R-:W-:-:S07]  /*36c50*/  IMAD.MOV.U32 R15, RZ, RZ, -0x1 ;  /* 0xffffffffff0f7424 */ /* 0x000fce00078e00ff */
[----:B------:R-:W-:Y:S05]  /*36c60*/  WARPSYNC.COLLECTIVE R15, `(.L_x_3681) ;  /* 0x000000000f087348 */ /* 0x000fea0003c00000 */
[----:B------:R0:W1:Y:S02]  /*36c70*/  SHFL.IDX P6, R14, R13, R12, R11 ;  /* 0x0000000c0d0e7389 */ /* 0x00006400000c000b */
[----:B01----:R-:W-:Y:S01]  /*36c80*/  ENDCOLLECTIVE ;  /* 0x000000000000791b */ /* 0x003fe20003800000 */
.L_x_3681:
[----:B------:R-:W-:Y:S02]  /*36c90*/  IMAD.MOV.U32 R13, RZ, RZ, R40 ;  /* 0x000000ffff0d7224 */ /* 0x000fe400078e0028 */
[----:B------:R-:W-:-:S07]  /*36ca0*/  IMAD.MOV.U32 R42, RZ, RZ, R14 ;  /* 0x000000ffff2a7224 */ /* 0x000fce00078e000e */
[----:B------:R-:W-:Y:S05]  /*36cb0*/  WARPSYNC.COLLECTIVE R15, `(.L_x_3682) ;  /* 0x000000000f087348 */ /* 0x000fea0003c00000 */
[----:B------:R0:W1:Y:S02]  /*36cc0*/  SHFL.IDX P6, R14, R13, R12, R11 ;  /* 0x0000000c0d0e7389 */ /* 0x00006400000c000b */
[----:B01----:R-:W-:Y:S01]  /*36cd0*/  ENDCOLLECTIVE ;  /* 0x000000000000791b */ /* 0x003fe20003800000 */
.L_x_3682:
[----:B------:R-:W-:Y:S01]  /*36ce0*/  IMAD.MOV.U32 R11, RZ, RZ, R14 ;  /* 0x000000ffff0b7224 */ /* 0x000fe200078e000e */
[----:B------:R-:W-:Y:S06]  /*36cf0*/  BRA `(.L_x_3683) ;  /* 0xfffffed000707947 */ /* 0x000fec000383ffff */
.L_x_3279:
[----:B------:R-:W-:Y:S01]  /*36d00*/  BSSY B1, `(.L_x_3684) ;  /* 0x0000008000017945 */ /* 0x000fe20003800000 */
[----:B------:R-:W-:Y:S01]  /*36d10*/  IMAD.MOV.U32 R13, RZ, RZ, R41 ;  /* 0x000000ffff0d7224 */ /* 0x000fe200078e0029 */
[----:B--2---:R-:W-:Y:S01]  /*36d20*/  MOV R11, 0x1c1f ;  /* 0x00001c1f000b7802 */ /* 0x004fe20000000f00 */
[----:B------:R-:W-:Y:S02]  /*36d30*/  IMAD.MOV.U32 R12, RZ, RZ, 0x1 ;  /* 0x00000001ff0c7424 */ /* 0x000fe400078e00ff */
[----:B------:R-:W-:-:S07]  /*36d40*/  IMAD.MOV.U32 R15, RZ, RZ, -0x1 ;  /* 0xffffffffff0f7424 */ /* 0x000fce00078e00ff */
[----:B01-3--:R-:W-:Y:S05]  /*36d50*/  WARPSYNC.COLLECTIVE R15, `(.L_x_3685) ;  /* 0x000000000f087348 */ /* 0x00bfea0003c00000 */
[----:B------:R2:W4:Y:S02]  /*36d60*/  SHFL.IDX P6, R14, R13, R12, R11 ;  /* 0x0000000c0d0e7389 */ /* 0x00052400000c000b */
[----:B01234-:R-:W-:Y:S01]  /*36d70*/  ENDCOLLECTIVE ;  /* 0x000000000000791b */ /* 0x01ffe20003800000 */
.L_x_3685:
[----:B------:R-:W-:Y:S05]  /*36d80*/  BSYNC B1 ;  /* 0x0000000000017941 */ /* 0x000fea0003800000 */
.L_x_3684:
        /* <DEDUP_REMOVED lines=8> */
.L_x_3686:
[----:B------:R-:W-:Y:S01]  /*36e10*/  IMAD.MOV.U32 R40, RZ, RZ, R14 ;  /* 0x000000ffff287224 */ /* 0x000fe200078e000e */
[----:B------:R-:W-:Y:S06]  /*36e20*/  BRA `(.L_x_3687) ;  /* 0xfffffee000307947 */ /* 0x000fec000383ffff */
.L_x_3283:
[----:B------:R-:W-:Y:S01]  /*36e30*/  IMAD.MOV.U32 R13, RZ, RZ, R3 ;  /* 0x000000ffff0d7224 */ /* 0x000fe200078e0003 */
[----:B------:R-:W-:Y:S01]  /*36e40*/  MOV R11, 0x181f ;  /* 0x0000181f000b7802 */ /* 0x000fe20000000f00 */
[----:B------:R-:W-:Y:S02]  /*36e50*/  IMAD.MOV.U32 R12, RZ, RZ, RZ ;  /* 0x000000ffff0c7224 */ /* 0x000fe400078e00ff */
[----:B------:R-:W-:-:S07]  /*36e60*/  IMAD.MOV.U32 R15, RZ, RZ, -0x1 ;  /* 0xffffffffff0f7424 */ /* 0x000fce00078e00ff */
[----:B------:R-:W-:Y:S05]  /*36e70*/  WARPSYNC.COLLECTIVE R15, `(.L_x_3688) ;  /* 0x000000000f087348 */ /* 0x000fea0003c00000 */
[----:B------:R0:W1:Y:S02]  /*36e80*/  SHFL.IDX P6, R14, R13, R12, R11 ;  /* 0x0000000c0d0e7389 */ /* 0x00006400000c000b */
[----:B01----:R-:W-:Y:S01]  /*36e90*/  ENDCOLLECTIVE ;  /* 0x000000000000791b */ /* 0x003fe20003800000 */
.L_x_3688:
[----:B------:R-:W-:Y:S02]  /*36ea0*/  IMAD.MOV.U32 R13, RZ, RZ, R2 ;  /* 0x000000ffff0d7224 */ /* 0x000fe400078e0002 */
[----:B------:R-:W-:-:S07]  /*36eb0*/  IMAD.MOV.U32 R0, RZ, RZ, R14 ;  /* 0x000000ffff007224 */ /* 0x000fce00078e000e */
[----:B------:R-:W-:Y:S05]  /*36ec0*/  WARPSYNC.COLLECTIVE R15, `(.L_x_3689) ;  /* 0x000000000f087348 */ /* 0x000fea0003c00000 */
[----:B------:R0:W1:Y:S02]  /*36ed0*/  SHFL.IDX P6, R14, R13, R12, R11 ;  /* 0x0000000c0d0e7389 */ /* 0x00006400000c000b */
[----:B01----:R-:W-:Y:S01]  /*36ee0*/  ENDCOLLECTIVE ;  /* 0x000000000000791b */ /* 0x003fe20003800000 */
.L_x_3689:
[----:B------:R-:W-:Y:S05]  /*36ef0*/  BRA `(.L_x_3690) ;  /* 0xffffff0000187947 */ /* 0x000fea000383ffff */
.L_x_3286:
[----:B------:R-:W-:Y:S01]  /*36f00*/  BSSY B1, `(.L_x_3691) ;  /* 0x0000008000017945 */ /* 0x000fe20003800000 */
[----:B------:R-:W-:Y:S02]  /*36f10*/  IMAD.MOV.U32 R13, RZ, RZ, R3 ;  /* 0x000000ffff0d7224 */ /* 0x000fe400078e0003 */
[----:B------:R-:W-:Y:S02]  /*36f20*/  IMAD.MOV.U32 R12, RZ, RZ, 0x1 ;  /* 0x00000001ff0c7424 */ /* 0x000fe400078e00ff */
[----:B------:R-:W-:Y:S02]  /*36f30*/  IMAD.MOV.U32 R11, RZ, RZ, 0x181f ;  /* 0x0000181fff0b7424 */ /* 0x000fe400078e00ff */
[----:B-1----:R-:W-:-:S07]  /*36f40*/  IMAD.MOV.U32 R15, RZ, RZ, -0x1 ;  /* 0xffffffffff0f7424 */ /* 0x002fce00078e00ff */
[----:B0-2---:R-:W-:Y:S05]  /*36f50*/  WARPSYNC.COLLECTIVE R15, `(.L_x_3692) ;  /* 0x000000000f087348 */ /* 0x005fea0003c00000 */
[----:B--2---:R1:W2:Y:S02]  /*36f60*/  SHFL.IDX P6, R14, R13, R12, R11 ;  /* 0x0000000c0d0e7389 */ /* 0x0042a400000c000b */
[----:B012---:R-:W-:Y:S01]  /*36f70*/  ENDCOLLECTIVE ;  /* 0x000000000000791b */ /* 0x007fe20003800000 */
.L_x_3692:
[----:B------:R-:W-:Y:S05]  /*36f80*/  BSYNC B1 ;  /* 0x0000000000017941 */ /* 0x000fea0003800000 */
.L_x_3691:
        /* <DEDUP_REMOVED lines=8> */
.L_x_3693:
[----:B------:R-:W-:Y:S05]  /*37010*/  BRA `(.L_x_3694) ;  /* 0xffffff00004c7947 */ /* 0x000fea000383ffff */
.L_x_3289:
[----:B------:R-:W-:Y:S01]  /*37020*/  BSSY B1, `(.L_x_3695) ;  /* 0x0000008000017945 */ /* 0x000fe20003800000 */
[----:B------:R-:W-:Y:S02]  /*37030*/  IMAD.MOV.U32 R13, RZ, RZ, R3 ;  /* 0x000000ffff0d7224 */ /* 0x000fe400078e0003 */
[----:B------:R-:W-:Y:S02]  /*37040*/  IMAD.MOV.U32 R12, RZ, RZ, 0x2 ;  /* 0x00000002ff0c7424 */ /* 0x000fe400078e00ff */
[----:B------:R-:W-:Y:S02]  /*37050*/  IMAD.MOV.U32 R11, RZ, RZ, 0x181f ;  /* 0x0000181fff0b7424 */ /* 0x000fe400078e00ff */
[----:B--2---:R-:W-:-:S07]  /*37060*/  IMAD.MOV.U32 R15, RZ, RZ, -0x1 ;  /* 0xffffffffff0f7424 */ /* 0x004fce00078e00ff */
[----:B01-3--:R-:W-:Y:S05]  /*37070*/  WARPSYNC.COLLECTIVE R15, `(.L_x_3696) ;  /* 0x000000000f087348 */ /* 0x00bfea0003c00000 */
[----:B------:R2:W4:Y:S02]  /*37080*/  SHFL.IDX P6, R14, R13, R12, R11 ;  /* 0x0000000c0d0e7389 */ /* 0x00052400000c000b */
[----:B01234-:R-:W-:Y:S01]  /*37090*/  ENDCOLLECTIVE ;  /* 0x000000000000791b */ /* 0x01ffe20003800000 */
.L_x_3696:
[----:B------:R-:W-:Y:S05]  /*370a0*/  BSYNC B1 ;  /* 0x0000000000017941 */ /* 0x000fea0003800000 */
.L_x_3695:
        /* <DEDUP_REMOVED lines=8> */
.L_x_3697:
[----:B------:R-:W-:Y:S05]  /*37130*/  BRA `(.L_x_3698) ;  /* 0xffffff0000807947 */ /* 0x000fea000383ffff */
.L_x_3292:
[----:B------:R-:W-:Y:S01]  /*37140*/  BSSY B1, `(.L_x_3699) ;  /* 0x0000008000017945 */ /* 0x000fe20003800000 */
[----:B------:R-:W-:Y:S02]  /*37150*/  IMAD.MOV.U32 R13, RZ, RZ, R3 ;  /* 0x000000ffff0d7224 */ /* 0x000fe400078e0003 */
[----:B------:R-:W-:Y:S02]  /*37160*/  IMAD.MOV.U32 R12, RZ, RZ, 0x3 ;  /* 0x00000003ff0c7424 */ /* 0x000fe400078e00ff */
[----:B------:R-:W-:Y:S02]  /*37170*/  IMAD.MOV.U32 R11, RZ, RZ, 0x181f ;  /* 0x0000181fff0b7424 */ /* 0x000fe400078e00ff */
[----:B--2---:R-:W-:-:S07]  /*37180*/  IMAD.MOV.U32 R15, RZ, RZ, -0x1 ;  /* 0xffffffffff0f7424 */ /* 0x004fce00078e00ff */
[----:B01-34-:R-:W-:Y:S05]  /*37190*/  WARPSYNC.COLLECTIVE R15, `(.L_x_3700) ;  /* 0x000000000f087348 */ /* 0x01bfea0003c00000 */
[----:B------:R2:W0:Y:S02]  /*371a0*/  SHFL.IDX P6, R14, R13, R12, R11 ;  /* 0x0000000c0d0e7389 */ /* 0x00042400000c000b */
[----:B01234-:R-:W-:Y:S01]  /*371b0*/  ENDCOLLECTIVE ;  /* 0x000000000000791b */ /* 0x01ffe20003800000 */
.L_x_3700:
[----:B------:R-:W-:Y:S05]  /*371c0*/  BSYNC B1 ;  /* 0x0000000000017941 */ /* 0x000fea0003800000 */
.L_x_3699:
        /* <DEDUP_REMOVED lines=8> */
.L_x_3701:
[----:B------:R-:W-:Y:S05]  /*37250*/  BRA `(.L_x_3702) ;  /* 0xffffff0000b47947 */ /* 0x000fea000383ffff */
.L_x_3310:
        /* <DEDUP_REMOVED lines=8> */
[----:B01----:R-:W-:Y:S05]  /*372e0*/  WARPSYNC.COLLECTIVE R15, `(.L_x_3704) ;  /* 0x000000000f087348 */ /* 0x003fea0003c00000 */
[----:B------:R2:W3:Y:S02]  /*372f0*/  SHFL.IDX P6, R14, R13, R12, R11 ;  /* 0x0000000c0d0e7389 */ /* 0x0004e400000c000b */
[----:B0123--:R-:W-:Y:S01]  /*37300*/  ENDCOLLECTIVE ;  /* 0x000000000000791b */ /* 0x00ffe20003800000 */
.L_x_3704:
[----:B------:R-:W-:Y:S05]  /*37310*/  BSYNC B1 ;  /* 0x0000000000017941 */ /* 0x000fea0003800000 */
.L_x_3703:
[----:B------:R-:W-:Y:S05]  /*37320*/  BRA `(.L_x_3705) ;  /* 0xffffff2000407947 */ /* 0x000fea000383ffff */
.L_x_3312:
[----:B------:R-:W-:Y:S01]  /*37330*/  BSSY B1, `(.L_x_3706) ;  /* 0x0000006000017945 */ /* 0x000fe20003800000 */
[----:B------:R-:W-:-:S07]  /*37340*/  IMAD.MOV.U32 R15, RZ, RZ, -0x1 ;  /* 0xffffffffff0f7424 */ /* 0x000fce00078e00ff */
[----:B012---:R-:W-:Y:S05]  /*37350*/  WARPSYNC.COLLECTIVE R15, `(.L_x_3707) ;  /* 0x000000000f0c7348 */ /* 0x007fea0003c00000 */
[----:B------:R-:W-:Y:S02]  /*37360*/  ELECT P6, UR62, PT ;  /* 0x00000000003e782f */ /* 0x000fe400038c0000 */
[----:B------:R-:W-:Y:S01]  /*37370*/  MOV R14, UR62 ;  /* 0x0000003e000e7c02 */ /* 0x000fe20008000f00 */
[----:B012---:R-:W-:Y:S10]  /*37380*/  ENDCOLLECTIVE ;  /* 0x000000000000791b */ /* 0x007ff40003800000 */
.L_x_3707:
[----:B------:R-:W-:Y:S05]  /*37390*/  BSYNC B1 ;  /* 0x0000000000017941 */ /* 0x000fea0003800000 */
.L_x_3706:
[----:B------:R-:W-:Y:S05]  /*373a0*/  BRA `(.L_x_3311) ;  /* 0xffffff2000387947 */ /* 0x000fea000383ffff */
.L_x_3314:
[----:B--2---:R2:W3:Y:S02]  /*373b0*/  SYNCS.PHASECHK.TRANS64.TRYWAIT P0, [R16+URZ+0x38820], R6 ;  /* 0x03882006100075a7 */ /* 0x0044e4000800017f */
[----:B---3--:R-:W-:Y:S05]  /*373c0*/  @!P0 NANOSLEEP.SYNCS 0x989680 ;  /* 0x009896800000895d */ /* 0x008fea0003900000 */
[----:B------:R-:W3:Y:S02]  /*373d0*/  @!P0 SYNCS.PHASECHK.TRANS64 P0, [R16+URZ+0x38820], R6 ;  /* 0x03882006100085a7 */ /* 0x000ee4000800007f */
[----:B---3--:R-:W-:Y:S05]  /*373e0*/  @!P0 BRA `(.L_x_3314) ;  /* 0xfffffffc00f08947 */ /* 0x008fea000383ffff */
[----:B------:R-:W-:Y:S05]  /*373f0*/  BRA `(.L_x_3708) ;  /* 0xffffff2000487947 */ /* 0x000fea000383ffff */
.L_x_3318:
[----:B0-----:R0:W3:Y:S02]  /*37400*/  SYNCS.PHASECHK.TRANS64.TRYWAIT P0, [R9+URZ+0x388a0], R11 ;  /* 0x0388a00b090075a7 */ /* 0x0010e4000800017f */
[----:B---3--:R-:W-:Y:S05]  /*37410*/  @!P0 NANOSLEEP.SYNCS 0x989680 ;  /* 0x009896800000895d */ /* 0x008fea0003900000 */
[----:B------:R-:W3:Y:S02]  /*37420*/  @!P0 SYNCS.PHASECHK.TRANS64 P0, [R9+URZ+0x388a0], R11 ;  /* 0x0388a00b090085a7 */ /* 0x000ee4000800007f */
[----:B---3--:R-:W-:Y:S05]  /*37430*/  @!P0 BRA `(.L_x_3318) ;  /* 0xfffffffc00f08947 */ /* 0x008fea000383ffff */
[----:B------:R-:W-:Y:S05]  /*37440*/  BRA `(.L_x_3709) ;  /* 0xffffff2000607947 */ /* 0x000fea000383ffff */
.L_x_3324:
[----:B-1----:R1:W2:Y:S02]  /*37450*/  SYNCS.PHASECHK.TRANS64.TRYWAIT P0, [R9+URZ+0x388c0], R11 ;  /* 0x0388c00b090075a7 */ /* 0x0022a4000800017f */
[----:B--2---:R-:W-:Y:S05]  /*37460*/  @!P0 NANOSLEEP.SYNCS 0x989680 ;  /* 0x009896800000895d */ /* 0x004fea0003900000 */
[----:B------:R-:W2:Y:S02]  /*37470*/  @!P0 SYNCS.PHASECHK.TRANS64 P0, [R9+URZ+0x388c0], R11 ;  /* 0x0388c00b090085a7 */ /* 0x000ea4000800007f */
[----:B--2---:R-:W-:Y:S05]  /*37480*/  @!P0 BRA `(.L_x_3324) ;  /* 0xfffffffc00f08947 */ /* 0x004fea000383ffff */
[----:B------:R-:W-:Y:S05]  /*37490*/  BRA `(.L_x_3710) ;  /* 0xffffff24001c7947 */ /* 0x000fea000383ffff */
.L_x_3332:
[----:B0-----:R0:W1:Y:S02]  /*374a0*/  SYNCS.PHASECHK.TRANS64.TRYWAIT P1, [R9+URZ+0x388a0], R8 ;  /* 0x0388a008090075a7 */ /* 0x001064000802017f */
[----:B-1----:R-:W-:Y:S05]  /*374b0*/  @!P1 NANOSLEEP.SYNCS 0x989680 ;  /* 0x009896800000995d */ /* 0x002fea0003900000 */
[----:B------:R-:W1:Y:S02]  /*374c0*/  @!P1 SYNCS.PHASECHK.TRANS64 P1, [R9+URZ+0x388a0], R8 ;  /* 0x0388a008090095a7 */ /* 0x000e64000802007f */
[----:B-1----:R-:W-:Y:S05]  /*374d0*/  @!P1 BRA `(.L_x_3332) ;  /* 0xfffffffc00f09947 */ /* 0x002fea000383ffff */
[----:B------:R-:W-:Y:S05]  /*374e0*/  BRA `(.L_x_3711) ;  /* 0xffffff2800147947 */ /* 0x000fea000383ffff */
.L_x_3338:
[----:B-1----:R1:W2:Y:S02]  /*374f0*/  SYNCS.PHASECHK.TRANS64.TRYWAIT P1, [R9+URZ+0x388c0], R8 ;  /* 0x0388c008090075a7 */ /* 0x0022a4000802017f */
[----:B--2---:R-:W-:Y:S05]  /*37500*/  @!P1 NANOSLEEP.SYNCS 0x989680 ;  /* 0x009896800000995d */ /* 0x004fea0003900000 */
[----:B------:R-:W2:Y:S02]  /*37510*/  @!P1 SYNCS.PHASECHK.TRANS64 P1, [R9+URZ+0x388c0], R8 ;  /* 0x0388c008090095a7 */ /* 0x000ea4000802007f */
[----:B--2---:R-:W-:Y:S05]  /*37520*/  @!P1 BRA `(.L_x_3338) ;  /* 0xfffffffc00f09947 */ /* 0x004fea000383ffff */
[----:B------:R-:W-:Y:S05]  /*37530*/  BRA `(.L_x_3712) ;  /* 0xffffff2800cc7947 */ /* 0x000fea000383ffff */
.L_x_3356:
        /* <DEDUP_REMOVED lines=11> */
.L_x_3714:
[----:B------:R-:W-:Y:S05]  /*375f0*/  BSYNC B0 ;  /* 0x0000000000007941 */ /* 0x000fea0003800000 */
.L_x_3713:
[----:B------:R-:W-:Y:S05]  /*37600*/  BRA `(.L_x_3715) ;  /* 0xffffff3800bc7947 */ /* 0x000fea000383ffff */
.L_x_3359:
[----:B0-----:R0:W1:Y:S02]  /*37610*/  SYNCS.PHASECHK.TRANS64.TRYWAIT P0, [R6+URZ+0x38880], R25 ;  /* 0x03888019060075a7 */ /* 0x001064000800017f */
[----:B-1----:R-:W-:Y:S05]  /*37620*/  @!P0 NANOSLEEP.SYNCS 0x989680 ;  /* 0x009896800000895d */ /* 0x002fea0003900000 */
[----:B------:R-:W1:Y:S02]  /*37630*/  @!P0 SYNCS.PHASECHK.TRANS64 P0, [R6+URZ+0x38880], R25 ;  /* 0x03888019060085a7 */ /* 0x000e64000800007f */
[----:B-1----:R-:W-:Y:S05]  /*37640*/  @!P0 BRA `(.L_x_3359) ;  /* 0xfffffffc00f08947 */ /* 0x002fea000383ffff */
[----:B------:R-:W-:Y:S05]  /*37650*/  BRA `(.L_x_3716) ;  /* 0xffffff3800d87947 */ /* 0x000fea000383ffff */
.L_x_3360:
[----:B------:R-:W-:Y:S01]  /*37660*/  BSSY B0, `(.L_x_3717) ;  /* 0x0000008000007945 */ /* 0x000fe20003800000 */
[----:B------:R-:W-:Y:S01]  /*37670*/  MOV R13, R2 ;  /* 0x00000002000d7202 */ /* 0x000fe20000000f00 */
[----:B------:R-:W-:Y:S02]  /*37680*/  IMAD.MOV.U32 R12, RZ, RZ, RZ ;  /* 0x000000ffff0c7224 */ /* 0x000fe400078e00ff */
[----:B------:R-:W-:Y:S02]  /*37690*/  IMAD.MOV.U32 R11, RZ, RZ, 0x181f ;  /* 0x0000181fff0b7424 */ /* 0x000fe400078e00ff */
[----:B------:R-:W-:-:S07]  /*376a0*/  IMAD.MOV.U32 R15, RZ, RZ, -0x1 ;  /* 0xffffffffff0f7424 */ /* 0x000fce00078e00ff */
[----:B0-----:R-:W-:Y:S05]  /*376b0*/  WARPSYNC.COLLECTIVE R15, `(.L_x_3718) ;  /* 0x000000000f087348 */ /* 0x001fea0003c00000 */
[----:B------:R1:W2:Y:S02]  /*376c0*/  SHFL.IDX P6, R14, R13, R12, R11 ;  /* 0x0000000c0d0e7389 */ /* 0x0002a400000c000b */
[----:B012---:R-:W-:Y:S01]  /*376d0*/  ENDCOLLECTIVE ;  /* 0x000000000000791b */ /* 0x007fe20003800000 */
.L_x_3718:
[----:B------:R-:W-:Y:S05]  /*376e0*/  BSYNC B0 ;  /* 0x0000000000007941 */ /* 0x000fea0003800000 */
.L_x_3717:
[----:B------:R-:W-:Y:S01]  /*376f0*/  IMAD.MOV.U32 R13, RZ, RZ, R0 ;  /* 0x000000ffff0d7224 */ /* 0x000fe200078e0000 */
[----:B------:R-:W0:Y:S01]  /*37700*/  LDC R27, c[0x0][0x2f4] ;  /* 0x0000bd00ff1b7b82 */ /* 0x000e220000000800 */
[----:B------:R-:W-:Y:S01]  /*37710*/  IMAD.MOV.U32 R12, RZ, RZ, RZ ;  /* 0x000000ffff0c7224 */ /* 0x000fe200078e00ff */
[----:B------:R-:W-:Y:S01]  /*37720*/  LOP3.LUT R26, R34, 0x80, RZ, 0xfc, !PT ;  /* 0x00000080221a7812 */ /* 0x000fe200078efcff */
[----:B------:R-:W-:Y:S01]  /*37730*/  IMAD.MOV.U32 R11, RZ, RZ, 0x181f ;  /* 0x0000181fff0b7424 */ /* 0x000fe200078e00ff */
[----:B------:R-:W-:Y:S01]  /*37740*/  ISETP.GE.AND P3, PT, R7, 0x11, PT ;  /* 0x000000110700780c */ /* 0x000fe20003f66270 */
[----:B------:R-:W-:Y:S01]  /*37750*/  IMAD.MOV.U32 R15, RZ, RZ, -0x1 ;  /* 0xffffffffff0f7424 */ /* 0x000fe200078e00ff */
[----:B------:R-:W-:Y:S01]  /*37760*/  LOP3.LUT R23, R23, 0xffffffef, RZ, 0xc0, !PT ;  /* 0xffffffef17177812 */ /* 0x000fe200078ec0ff */
[----:B------:R-:W-:Y:S01]  /*37770*/  IMAD.MOV.U32 R5, RZ, RZ, R14 ;  /* 0x000000ffff057224 */ /* 0x000fe200078e000e */
[----:B------:R-:W-:-:S13]  /*37780*/  ISETP.GE.AND P5, PT, R7, 0x31, PT ;  /* 0x000000310700780c */ /* 0x000fda0003fa6270 */
[----:B0-----:R-:W-:Y:S05]  /*37790*/  WARPSYNC.COLLECTIVE R15, `(.L_x_3719) ;  /* 0x000000000f087348 */ /* 0x001fea0003c00000 */
[----:B------:R1:W2:Y:S02]  /*377a0*/  SHFL.IDX P6, R14, R13, R12, R11 ;  /* 0x0000000c0d0e7389 */ /* 0x0002a400000c000b */
[----:B012---:R-:W-:Y:S01]  /*377b0*/  ENDCOLLECTIVE ;  /* 0x000000000000791b */ /* 0x007fe20003800000 */
.L_x_3719:
[----:B------:R-:W-:Y:S02]  /*377c0*/  ISETP.GE.AND P4, PT, R7, 0x41, PT ;  /* 0x000000410700780c */ /* 0x000fe40003f86270 */
        /* <DEDUP_REMOVED lines=11> */
.L_x_3720:
[----:B------:R-:W-:-:S04]  /*37880*/  IADD3 R8, P0, R34, R8, RZ ;  /* 0x0000000822087210 */ /* 0x000fc80007f1e0ff */
[----:B------:R-:W-:Y:S01]  /*37890*/  IADD3.X R9, RZ, R5, RZ, P0, !PT ;  /* 0x00000005ff097210 */ /* 0x000fe200007fe4ff */
[----:B------:R-:W-:Y:S01]  /*378a0*/  IMAD.IADD R5, R16, 0x1, R10 ;  /* 0x0000000110057824 */ /* 0x000fe200078e020a */
        /* <DEDUP_REMOVED lines=12> */
.L_x_3721:
[----:B------:R-:W-:Y:S02]  /*37970*/  IMAD.MOV.U32 R13, RZ, RZ, R2 ;  /* 0x000000ffff0d7224 */ /* 0x000fe400078e0002 */
[----:B------:R-:W-:Y:S02]  /*37980*/  IMAD.MOV.U32 R12, RZ, RZ, 0x2 ;  /* 0x00000002ff0c7424 */ /* 0x000fe400078e00ff */
[----:B------:R-:W-:-:S07]  /*37990*/  IMAD.MOV.U32 R8, RZ, RZ, R14 ;  /* 0x000000ffff087224 */ /* 0x000fce00078e000e */
[----:B------:R-:W-:Y:S05]  /*379a0*/  WARPSYNC.COLLECTIVE R15, `(.L_x_3722) ;  /* 0x000000000f087348 */ /* 0x000fea0003c00000 */
[----:B------:R0:W1:Y:S02]  /*379b0*/  SHFL.IDX P6, R14, R13, R12, R11 ;  /* 0x0000000c0d0e7389 */ /* 0x00006400000c000b */
[----:B01----:R-:W-:Y:S01]  /*379c0*/  ENDCOLLECTIVE ;  /* 0x000000000000791b */ /* 0x003fe20003800000 */
.L_x_3722:
        /* <DEDUP_REMOVED lines=14> */
.L_x_3723:
[----:B------:R-:W-:Y:S02]  /*37ab0*/  IMAD.MOV.U32 R13, RZ, RZ, R2 ;  /* 0x000000ffff0d7224 */ /* 0x000fe400078e0002 */
[----:B------:R-:W-:Y:S02]  /*37ac0*/  IMAD.MOV.U32 R12, RZ, RZ, 0x3 ;  /* 0x00000003ff0c7424 */ /* 0x000fe400078e00ff */
[----:B------:R-:W-:-:S07]  /*37ad0*/  IMAD.MOV.U32 R8, RZ, RZ, R14 ;  /* 0x000000ffff087224 */ /* 0x000fce00078e000e */
[----:B------:R-:W-:Y:S05]  /*37ae0*/  WARPSYNC.COLLECTIVE R15, `(.L_x_3724) ;  /* 0x000000000f087348 */ /* 0x000fea0003c00000 */
[----:B------:R0:W1:Y:S02]  /*37af0*/  SHFL.IDX P6, R14, R13, R12, R11 ;  /* 0x0000000c0d0e7389 */ /* 0x00006400000c000b */
[----:B01----:R-:W-:Y:S01]  /*37b00*/  ENDCOLLECTIVE ;  /* 0x000000000000791b */ /* 0x003fe20003800000 */
.L_x_3724:
        /* <DEDUP_REMOVED lines=14> */
.L_x_3725:
[----:B------:R-:W-:Y:S01]  /*37bf0*/  MOV R13, R2 ;  /* 0x00000002000d7202 */ /* 0x000fe20000000f00 */
[----:B------:R-:W-:Y:S02]  /*37c00*/  IMAD.MOV.U32 R12, RZ, RZ, 0x4 ;  /* 0x00000004ff0c7424 */ /* 0x000fe400078e00ff */
[----:B------:R-:W-:-:S07]  /*37c10*/  IMAD.MOV.U32 R8, RZ, RZ, R14 ;  /* 0x000000ffff087224 */ /* 0x000fce00078e000e */
[----:B------:R-:W-:Y:S05]  /*37c20*/  WARPSYNC.COLLECTIVE R15, `(.L_x_3726) ;  /* 0x000000000f087348 */ /* 0x000fea0003c00000 */
[----:B------:R0:W1:Y:S02]  /*37c30*/  SHFL.IDX P6, R14, R13, R12, R11 ;  /* 0x0000000c0d0e7389 */ /* 0x00006400000c000b */
[----:B01----:R-:W-:Y:S01]  /*37c40*/  ENDCOLLECTIVE ;  /* 0x000000000000791b */ /* 0x003fe20003800000 */
.L_x_3726:
        /* <DEDUP_REMOVED lines=14> */
.L_x_3727:
[----:B------:R-:W-:Y:S02]  /*37d30*/  IMAD.MOV.U32 R13, RZ, RZ, R2 ;  /* 0x000000ffff0d7224 */ /* 0x000fe400078e0002 */
[----:B------:R-:W-:Y:S02]  /*37d40*/  IMAD.MOV.U32 R12, RZ, RZ, 0x5 ;  /* 0x00000005ff0c7424 */ /* 0x000fe400078e00ff */
[----:B------:R-:W-:-:S07]  /*37d50*/  IMAD.MOV.U32 R8, RZ, RZ, R14 ;  /* 0x000000ffff087224 */ /* 0x000fce00078e000e */
[----:B------:R-:W-:Y:S05]  /*37d60*/  WARPSYNC.COLLECTIVE R15, `(.L_x_3728) ;  /* 0x000000000f087348 */ /* 0x000fea0003c00000 */
[----:B------:R0:W1:Y:S02]  /*37d70*/  SHFL.IDX P6, R14, R13, R12, R11 ;  /* 0x0000000c0d0e7389 */ /* 0x00006400000c000b */
[----:B01----:R-:W-:Y:S01]  /*37d80*/  ENDCOLLECTIVE ;  /* 0x000000000000791b */ /* 0x003fe20003800000 */
.L_x_3728:
        /* <DEDUP_REMOVED lines=14> */
.L_x_3729:
[----:B------:R-:W-:Y:S02]  /*37e70*/  IMAD.MOV.U32 R13, RZ, RZ, R2 ;  /* 0x000000ffff0d7224 */ /* 0x000fe400078e0002 */
[----:B------:R-:W-:Y:S01]  /*37e80*/  IMAD.MOV.U32 R12, RZ, RZ, 0x6 ;  /* 0x00000006ff0c7424 */ /* 0x000fe200078e00ff */
[----:B------:R-:W-:-:S07]  /*37e90*/  MOV R8, R14 ;  /* 0x0000000e00087202 */ /* 0x000fce0000000f00 */
[----:B------:R-:W-:Y:S05]  /*37ea0*/  WARPSYNC.COLLECTIVE R15, `(.L_x_3730) ;  /* 0x000000000f087348 */ /* 0x000fea0003c00000 */
[----:B------:R0:W1:Y:S02]  /*37eb0*/  SHFL.IDX P6, R14, R13, R12, R11 ;  /* 0x0000000c0d0e7389 */ /* 0x00006400000c000b */
[----:B01----:R-:W-:Y:S01]  /*37ec0*/  ENDCOLLECTIVE ;  /* 0x000000000000791b */ /* 0x003fe20003800000 */
.L_x_3730:
        /* <DEDUP_REMOVED lines=14> */
.L_x_3731:
[----:B------:R-:W-:Y:S01]  /*37fb0*/  IMAD.MOV.U32 R13, RZ, RZ, R2 ;  /* 0x000000ffff0d7224 */ /* 0x000fe200078e0002 */
[----:B------:R-:W-:Y:S01]  /*37fc0*/  MOV R12, 0x7 ;  /* 0x00000007000c7802 */ /* 0x000fe20000000f00 */
[----:B------:R-:W-:-:S07]  /*37fd0*/  IMAD.MOV.U32 R8, RZ, RZ, R14 ;  /* 0x000000ffff087224 */ /* 0x000fce00078e000e */
[----:B------:R-:W-:Y:S05]  /*37fe0*/  WARPSYNC.COLLECTIVE R15, `(.L_x_3732) ;  /* 0x000000000f087348 */ /* 0x000fea0003c00000 */
[----:B------:R0:W1:Y:S02]  /*37ff0*/  SHFL.IDX P6, R14, R13, R12, R11 ;  /* 0x0000000c0d0e7389 */ /* 0x00006400000c000b */
[----:B01----:R-:W-:Y:S01]  /*38000*/  ENDCOLLECTIVE ;  /* 0x000000000000791b */ /* 0x003fe20003800000 */
.L_x_3732:
        /* <DEDUP_REMOVED lines=13> */
.L_x_3733:
        /* <DEDUP_REMOVED lines=10> */
[----:B------:R-:W-:Y:S01]  /*38180*/  @P6 LOP3.LUT R23, R23, 0x40, RZ, 0xfc, !PT ;  /* 0x0000004017176812 */ /* 0x000fe200078efcff */
[----:B0-----:R-:W-:Y:S06]  /*38190*/  BRA `(.L_x_3734) ;  /* 0xffffff3400a07947 */ /* 0x001fec000383ffff */
.L_x_3365:
[----:B---3--:R3:W4:Y:S02]  /*381a0*/  SYNCS.PHASECHK.TRANS64.TRYWAIT P0, [R6+URZ+0x38840], R25 ;  /* 0x03884019060075a7 */ /* 0x008724000800017f */
[----:B----4-:R-:W-:Y:S05]  /*381b0*/  @!P0 NANOSLEEP.SYNCS 0x989680 ;  /* 0x009896800000895d */ /* 0x010fea0003900000 */
[----:B------:R-:W4:Y:S02]  /*381c0*/  @!P0 SYNCS.PHASECHK.TRANS64 P0, [R6+URZ+0x38840], R25 ;  /* 0x03884019060085a7 */ /* 0x000f24000800007f */
[----:B----4-:R-:W-:Y:S05]  /*381d0*/  @!P0 BRA `(.L_x_3365) ;  /* 0xfffffffc00f08947 */ /* 0x010fea000383ffff */
[----:B------:R-:W-:Y:S05]  /*381e0*/  BRA `(.L_x_3735) ;  /* 0xffffff3400fc7947 */ /* 0x000fea000383ffff */
.L_x_3366:
        /* <DEDUP_REMOVED lines=8> */
.L_x_3737:
[----:B------:R-:W-:Y:S05]  /*38270*/  BSYNC B0 ;  /* 0x0000000000007941 */ /* 0x000fea0003800000 */
.L_x_3736:
        /* <DEDUP_REMOVED lines=8> */
.L_x_3738:
        /* <DEDUP_REMOVED lines=18> */
.L_x_3739:
[----:B------:R-:W-:Y:S01]  /*38420*/  MOV R13, R4 ;  /* 0x00000004000d7202 */ /* 0x000fe20000000f00 */
[----:B------:R-:W-:-:S07]  /*38430*/  IMAD.MOV.U32 R2, RZ, RZ, R14 ;  /* 0x000000ffff027224 */ /* 0x000fce00078e000e */
[----:B------:R-:W-:Y:S05]  /*38440*/  WARPSYNC.COLLECTIVE R15, `(.L_x_3740) ;  /* 0x000000000f087348 */ /* 0x000fea0003c00000 */
[----:B------:R0:W1:Y:S02]  /*38450*/  SHFL.IDX P6, R14, R13, R12, R11 ;  /* 0x0000000c0d0e7389 */ /* 0x00006400000c000b */
[----:B01----:R-:W-:Y:S01]  /*38460*/  ENDCOLLECTIVE ;  /* 0x000000000000791b */ /* 0x003fe20003800000 */
.L_x_3740:
        /* <DEDUP_REMOVED lines=18> */
.L_x_3741:
[----:B------:R-:W-:Y:S02]  /*38590*/  IMAD.MOV.U32 R13, RZ, RZ, R4 ;  /* 0x000000ffff0d7224 */ /* 0x000fe400078e0004 */
[----:B------:R-:W-:-:S07]  /*385a0*/  IMAD.MOV.U32 R2, RZ, RZ, R14 ;  /* 0x000000ffff027224 */ /* 0x000fce00078e000e */
[----:B------:R-:W-:Y:S05]  /*385b0*/  WARPSYNC.COLLECTIVE R15, `(.L_x_3742) ;  /* 0x000000000f087348 */ /* 0x000fea0003c00000 */
[----:B------:R0:W1:Y:S02]  /*385c0*/  SHFL.IDX P6, R14, R13, R12, R11 ;  /* 0x0000000c0d0e7389 */ /* 0x00006400000c000b */
[----:B01----:R-:W-:Y:S01]  /*385d0*/  ENDCOLLECTIVE ;  /* 0x000000000000791b */ /* 0x003fe20003800000 */
.L_x_3742:
[----:B------:R-:W-:Y:S01]  /*385e0*/  MOV R13, R0 ;  /* 0x00000000000d7202 */ /* 0x000fe20000000f00 */
        /* <DEDUP_REMOVED lines=17> */
.L_x_3743:
[----:B------:R-:W-:Y:S02]  /*38700*/  IMAD.MOV.U32 R13, RZ, RZ, R4 ;  /* 0x000000ffff0d7224 */ /* 0x000fe400078e0004 */
[----:B------:R-:W-:-:S07]  /*38710*/  IMAD.MOV.U32 R2, RZ, RZ, R14 ;  /* 0x000000ffff027224 */ /* 0x000fce00078e000e */
[----:B------:R-:W-:Y:S05]  /*38720*/  WARPSYNC.COLLECTIVE R15, `(.L_x_3744) ;  /* 0x000000000f087348 */ /* 0x000fea0003c00000 */
[----:B------:R0:W1:Y:S02]  /*38730*/  SHFL.IDX P6, R14, R13, R12, R11 ;  /* 0x0000000c0d0e7389 */ /* 0x00006400000c000b */
[----:B01----:R-:W-:Y:S01]  /*38740*/  ENDCOLLECTIVE ;  /* 0x000000000000791b */ /* 0x003fe20003800000 */
.L_x_3744:
        /* <DEDUP_REMOVED lines=16> */
.L_x_3745:
[----:B------:R-:W-:Y:S01]  /*38850*/  @!PT LDS RZ, [RZ] ;  /* 0x00000000fffff984 */ /* 0x000fe20000000800 */
[----:B------:R-:W-:Y:S01]  /*38860*/  @!PT LDS RZ, [RZ] ;  /* 0x00000000fffff984 */ /* 0x000fe20000000800 */
[----:B------:R-:W-:Y:S01]  /*38870*/  @!PT LDS RZ, [RZ] ;  /* 0x00000000fffff984 */ /* 0x000fe20000000800 */
[----:B------:R0:W-:Y:S01]  /*38880*/  @P5 LDGSTS.E.BYPASS.LTC128B.128 [R5+0x2dc00], desc[UR42][R2.64+0x80], !P1 ;  /* 0x2dc0008002055fae */ /* 0x0001e2000c901d6a */
[----:B------:R-:W-:Y:S02]  /*38890*/  ISETP.GE.AND P5, PT, R34, R7, PT ;  /* 0x000000072200720c */ /* 0x000fe40003fa6270 */
[----:B------:R-:W-:Y:S01]  /*388a0*/  MOV R13, R4 ;  /* 0x00000004000d7202 */ /* 0x000fe20000000f00 */
[----:B0-----:R-:W-:-:S10]  /*388b0*/  IMAD.MOV.U32 R2, RZ, RZ, R14 ;  /* 0x000000ffff027224 */ /* 0x001fd400078e000e */
[----:B------:R-:W-:Y:S05]  /*388c0*/  WARPSYNC.COLLECTIVE R15, `(.L_x_3746) ;  /* 0x000000000f087348 */ /* 0x000fea0003c00000 */
[----:B------:R0:W1:Y:S02]  /*388d0*/  SHFL.IDX P6, R14, R13, R12, R11 ;  /* 0x0000000c0d0e7389 */ /* 0x00006400000c000b */
[----:B01----:R-:W-:Y:S01]  /*388e0*/  ENDCOLLECTIVE ;  /* 0x000000000000791b */ /* 0x003fe20003800000 */
.L_x_3746:
[----:B------:R-:W-:Y:S02]  /*388f0*/  IMAD.MOV.U32 R13, RZ, RZ, R0 ;  /* 0x000000ffff0d7224 */ /* 0x000fe400078e0000 */
[----:B------:R-:W-:Y:S02]  /*38900*/  IMAD.MOV.U32 R12, RZ, RZ, 0x5 ;  /* 0x00000005ff0c7424 */ /* 0x000fe400078e00ff */
[----:B------:R-:W-:-:S07]  /*38910*/  IMAD.MOV.U32 R3, RZ, RZ, R14 ;  /* 0x000000ffff037224 */ /* 0x000fce00078e000e */
[----:B------:R-:W-:Y:S05]  /*38920*/  WARPSYNC.COLLECTIVE R15, `(.L_x_3747) ;  /* 0x000000000f087348 */ /* 0x000fea0003c00000 */
[----:B------:R0:W1:Y:S02]  /*38930*/  SHFL.IDX P6, R14, R13, R12, R11 ;  /* 0x0000000c0d0e7389 */ /* 0x00006400000c000b */
[----:B01----:R-:W-:Y:S01]  /*38940*/  ENDCOLLECTIVE ;  /* 0x000000000000791b */ /* 0x003fe20003800000 */
.L_x_3747:
        /* <DEDUP_REMOVED lines=15> */
.L_x_3748:
[----:B------:R-:W-:Y:S01]  /*38a40*/  MOV R13, R0 ;  /* 0x00000000000d7202 */ /* 0x000fe20000000f00 */
[----:B------:R-:W-:Y:S02]  /*38a50*/  IMAD.MOV.U32 R12, RZ, RZ, 0x6 ;  /* 0x00000006ff0c7424 */ /* 0x000fe400078e00ff */
[----:B------:R-:W-:-:S07]  /*38a60*/  IMAD.MOV.U32 R3, RZ, RZ, R14 ;  /* 0x000000ffff037224 */ /* 0x000fce00078e000e */
[----:B------:R-:W-:Y:S05]  /*38a70*/  WARPSYNC.COLLECTIVE R15, `(.L_x_3749) ;  /* 0x000000000f087348 */ /* 0x000fea0003c00000 */
[----:B------:R0:W1:Y:S02]  /*38a80*/  SHFL.IDX P6, R14, R13, R12, R11 ;  /* 0x0000000c0d0e7389 */ /* 0x00006400000c000b */
[----:B01----:R-:W-:Y:S01]  /*38a90*/  ENDCOLLECTIVE ;  /* 0x000000000000791b */ /* 0x003fe20003800000 */
.L_x_3749:
        /* <DEDUP_REMOVED lines=15> */
.L_x_3750:
[----:B------:R-:W-:Y:S02]  /*38b90*/  IMAD.MOV.U32 R13, RZ, RZ, R0 ;  /* 0x000000ffff0d7224 */ /* 0x000fe400078e0000 */
[----:B------:R-:W-:Y:S02]  /*38ba0*/  IMAD.MOV.U32 R12, RZ, RZ, 0x7 ;  /* 0x00000007ff0c7424 */ /* 0x000fe400078e00ff */
[----:B------:R-:W-:-:S07]  /*38bb0*/  IMAD.MOV.U32 R3, RZ, RZ, R14 ;  /* 0x000000ffff037224 */ /* 0x000fce00078e000e */
[----:B------:R-:W-:Y:S05]  /*38bc0*/  WARPSYNC.COLLECTIVE R15, `(.L_x_3751) ;  /* 0x000000000f087348 */ /* 0x000fea0003c00000 */
[----:B------:R0:W1:Y:S02]  /*38bd0*/  SHFL.IDX P6, R14, R13, R12, R11 ;  /* 0x0000000c0d0e7389 */ /* 0x00006400000c000b */
[----:B01----:R-:W-:Y:S01]  /*38be0*/  ENDCOLLECTIVE ;  /* 0x000000000000791b */ /* 0x003fe20003800000 */
.L_x_3751:
[----:B------:R-:W-:-:S05]  /*38bf0*/  @P2 IADD3 R3, P0, R34, R3, RZ ;  /* 0x0000000322032210 */ /* 0x000fca0007f1e0ff */
[----:B------:R-:W-:-:S05]  /*38c00*/  @P2 IMAD.X R2, RZ, RZ, R2, P0 ;  /* 0x000000ffff022224 */ /* 0x000fca00000e0602 */
[----:B------:R-:W-:Y:S02]  /*38c10*/  @P2 LOP3.LUT R3, R3, R2, RZ, 0x3c, !PT ;  /* 0x0000000203032212 */ /* 0x000fe400078e3cff */
[----:B------:R-:W-:Y:S02]  /*38c20*/  MOV R13, R4 ;  /* 0x00000004000d7202 */ /* 0x000fe40000000f00 */
[----:B------:R-:W-:-:S04]  /*38c30*/  @P2 LOP3.LUT R2, R3, R2, RZ, 0x3c, !PT ;  /* 0x0000000203022212 */ /* 0x000fc800078e3cff */
[----:B------:R-:W-:Y:S01]  /*38c40*/  @P2 LOP3.LUT R3, R3, R2, RZ, 0x3c, !PT ;  /* 0x0000000203032212 */ /* 0x000fe200078e3cff */
[----:B------:R-:W-:-:S07]  /*38c50*/  IMAD.MOV.U32 R0, RZ, RZ, R14 ;  /* 0x000000ffff007224 */ /* 0x000fce00078e000e */
[----:B------:R-:W-:Y:S05]  /*38c60*/  WARPSYNC.COLLECTIVE R15, `(.L_x_3752) ;  /* 0x000000000f087348 */ /* 0x000fea0003c00000 */
[----:B------:R0:W1:Y:S02]  /*38c70*/  SHFL.IDX P6, R14, R13, R12, R11 ;  /* 0x0000000c0d0e7389 */ /* 0x00006400000c000b */
[----:B01----:R-:W-:Y:S01]  /*38c80*/  ENDCOLLECTIVE ;  /* 0x000000000000791b */ /* 0x003fe20003800000 */
.L_x_3752:
[----:B------:R-:W-:Y:S01]  /*38c90*/  @!PT LDS RZ, [RZ] ;  /* 0x00000000fffff984 */ /* 0x000fe20000000800 */
[----:B------:R-:W-:Y:S01]  /*38ca0*/  @!PT LDS RZ, [RZ] ;  /* 0x00000000fffff984 */ /* 0x000fe20000000800 */
[----:B------:R-:W-:Y:S01]  /*38cb0*/  @!PT LDS RZ, [RZ] ;  /* 0x00000000fffff984 */ /* 0x000fe20000000800 */
[----:B------:R0:W-:Y:S04]  /*38cc0*/  @P2 LDGSTS.E.BYPASS.LTC128B.128 [R5+0x2b400], desc[UR42][R2.64], !P5 ;  /* 0x2b40000002052fae */ /* 0x0001e8000e901d6a */
[----:B------:R0:W-:Y:S01]  /*38cd0*/  @P2 LDGSTS.E.BYPASS.LTC128B.128 [R5+0x2f400], desc[UR42][R2.64+0x80], !P1 ;  /* 0x2f40008002052fae */ /* 0x0001e2000c901d6a */
[----:B------:R-:W-:Y:S01]  /*38ce0*/  IMAD.MOV.U32 R4, RZ, RZ, R14 ;  /* 0x000000ffff047224 */ /* 0x000fe200078e000e */
[----:B------:R-:W-:Y:S06]  /*38cf0*/  BRA `(.L_x_3753) ;  /* 0xffffff3000d07947 */ /* 0x000fec000383ffff */
.L_x_3371:
[----:B------:R-:W-:Y:S01]  /*38d00*/  IMAD.MOV.U32 R13, RZ, RZ, R4 ;  /* 0x000000ffff0d7224 */ /* 0x000fe200078e0004 */
[----:B------:R-:W-:Y:S01]  /*38d10*/  LEA R29, R29, R9, 0x7 ;  /* 0x000000091d1d7211 */ /* 0x000fe200078e38ff */
[----:B------:R-:W-:Y:S02]  /*38d20*/  IMAD.MOV.U32 R12, RZ, RZ, RZ ;  /* 0x000000ffff0c7224 */ /* 0x000fe400078e00ff */
[----:B------:R-:W-:Y:S02]  /*38d30*/  IMAD.MOV.U32 R11, RZ, RZ, 0x181f ;  /* 0x0000181fff0b7424 */ /* 0x000fe400078e00ff */
[----:B------:R-:W-:Y:S02]  /*38d40*/  IMAD.MOV.U32 R15, RZ, RZ, -0x1 ;  /* 0xffffffffff0f7424 */ /* 0x000fe400078e00ff */
[----:B-----5:R-:W-:Y:S02]  /*38d50*/  IMAD R5, R10, R7, RZ ;  /* 0x000000070a057224 */ /* 0x020fe400078e02ff */
[----:B------:R-:W-:-:S07]  /*38d60*/  VIADD R6, R29, 0x60 ;  /* 0x000000601d067836 */ /* 0x000fce0000000000 */
[----:B------:R-:W-:Y:S05]  /*38d70*/  WARPSYNC.COLLECTIVE R15, `(.L_x_3754) ;  /* 0x000000000f087348 */ /* 0x000fea0003c00000 */
[----:B------:R0:W1:Y:S02]  /*38d80*/  SHFL.IDX P6, R14, R13, R12, R11 ;  /* 0x0000000c0d0e7389 */ /* 0x00006400000c000b */
[----:B01----:R-:W-:Y:S01]  /*38d90*/  ENDCOLLECTIVE ;  /* 0x000000000000791b */ /* 0x003fe20003800000 */
.L_x_3754:
[----:B------:R-:W-:Y:S01]  /*38da0*/  ISETP.GE.AND P3, PT, R29, R5, PT ;  /* 0x000000051d00720c */ /* 0x000fe20003f66270 */
[----:B------:R-:W-:Y:S02]  /*38db0*/  IMAD.MOV.U32 R13, RZ, RZ, R0 ;  /* 0x000000ffff0d7224 */ /* 0x000fe400078e0000 */
[----:B------:R-:W-:-:S10]  /*38dc0*/  IMAD.MOV.U32 R2, RZ, RZ, R14 ;  /* 0x000000ffff027224 */ /* 0x000fd400078e000e */
[----:B------:R-:W-:Y:S05]  /*38dd0*/  WARPSYNC.COLLECTIVE R15, `(.L_x_3755) ;  /* 0x000000000f087348 */ /* 0x000fea0003c00000 */
[----:B------:R0:W1:Y:S02]  /*38de0*/  SHFL.IDX P6, R14, R13, R12, R11 ;  /* 0x0000000c0d0e7389 */ /* 0x00006400000c000b */
[----:B01----:R-:W-:Y:S01]  /*38df0*/  ENDCOLLECTIVE ;  /* 0x000000000000791b */ /* 0x003fe20003800000 */
.L_x_3755:
[----:B------:R-:W-:Y:S02]  /*38e00*/  IMAD.MOV.U32 R13, RZ, RZ, R4 ;  /* 0x000000ffff0d7224 */ /* 0x000fe400078e0004 */
[----:B------:R-:W-:Y:S02]  /*38e10*/  IMAD.MOV.U32 R12, RZ, RZ, 0x1 ;  /* 0x00000001ff0c7424 */ /* 0x000fe400078e00ff */
[----:B------:R-:W-:-:S07]  /*38e20*/  IMAD.MOV.U32 R3, RZ, RZ, R14 ;  /* 0x000000ffff037224 */ /* 0x000fce00078e000e */
[----:B------:R-:W-:Y:S05]  /*38e30*/  WARPSYNC.COLLECTIVE R15, `(.L_x_3756) ;  /* 0x000000000f087348 */ /* 0x000fea0003c00000 */
[----:B------:R0:W1:Y:S02]  /*38e40*/  SHFL.IDX P6, R14, R13, R12, R11 ;  /* 0x0000000c0d0e7389 */ /* 0x00006400000c000b */
[----:B01----:R-:W-:Y:S01]  /*38e50*/  ENDCOLLECTIVE ;  /* 0x000000000000791b */ /* 0x003fe20003800000 */
.L_x_3756:
        /* <DEDUP_REMOVED lines=17> */
.L_x_3757:
[----:B------:R-:W-:Y:S02]  /*38f70*/  IMAD.MOV.U32 R13, RZ, RZ, R4 ;  /* 0x000000ffff0d7224 */ /* 0x000fe400078e0004 */
[----:B------:R-:W-:Y:S02]  /*38f80*/  IMAD.MOV.U32 R12, RZ, RZ, 0x2 ;  /* 0x00000002ff0c7424 */ /* 0x000fe400078e00ff */
[----:B------:R-:W-:-:S07]  /*38f90*/  IMAD.MOV.U32 R3, RZ, RZ, R14 ;  /* 0x000000ffff037224 */ /* 0x000fce00078e000e */
[----:B------:R-:W-:Y:S05]  /*38fa0*/  WARPSYNC.COLLECTIVE R15, `(.L_x_3758) ;  /* 0x000000000f087348 */ /* 0x000fea0003c00000 */
[----:B------:R0:W1:Y:S02]  /*38fb0*/  SHFL.IDX P6, R14, R13, R12, R11 ;  /* 0x0000000c0d0e7389 */ /* 0x00006400000c000b */
[----:B01----:R-:W-:Y:S01]  /*38fc0*/  ENDCOLLECTIVE ;  /* 0x000000000000791b */ /* 0x003fe20003800000 */
.L_x_3758:
        /* <DEDUP_REMOVED lines=17> */
.L_x_3759:
[----:B------:R-:W-:Y:S01]  /*390e0*/  IMAD.MOV.U32 R13, RZ, RZ, R4 ;  /* 0x000000ffff0d7224 */ /* 0x000fe200078e0004 */
[----:B------:R-:W-:Y:S01]  /*390f0*/  MOV R12, 0x3 ;  /* 0x00000003000c7802 */ /* 0x000fe20000000f00 */
[----:B------:R-:W-:-:S07]  /*39100*/  IMAD.MOV.U32 R3, RZ, RZ, R14 ;  /* 0x000000ffff037224 */ /* 0x000fce00078e000e */
[----:B------:R-:W-:Y:S05]  /*39110*/  WARPSYNC.COLLECTIVE R15, `(.L_x_3760) ;  /* 0x000000000f087348 */ /* 0x000fea0003c00000 */
[----:B------:R0:W1:Y:S02]  /*39120*/  SHFL.IDX P6, R14, R13, R12, R11 ;  /* 0x0000000c0d0e7389 */ /* 0x00006400000c000b */
[----:B01----:R-:W-:Y:S01]  /*39130*/  ENDCOLLECTIVE ;  /* 0x000000000000791b */ /* 0x003fe20003800000 */
.L_x_3760:
        /* <DEDUP_REMOVED lines=17> */
.L_x_3761:
[----:B------:R-:W-:Y:S02]  /*39250*/  IMAD.MOV.U32 R13, RZ, RZ, R4 ;  /* 0x000000ffff0d7224 */ /* 0x000fe400078e0004 */
[----:B------:R-:W-:Y:S02]  /*39260*/  IMAD.MOV.U32 R12, RZ, RZ, 0x4 ;  /* 0x00000004ff0c7424 */ /* 0x000fe400078e00ff */
[----:B------:R-:W-:-:S07]  /*39270*/  IMAD.MOV.U32 R3, RZ, RZ, R14 ;  /* 0x000000ffff037224 */ /* 0x000fce00078e000e */
[----:B------:R-:W-:Y:S05]  /*39280*/  WARPSYNC.COLLECTIVE R15, `(.L_x_3762) ;  /* 0x000000000f087348 */ /* 0x000fea0003c00000 */
[----:B------:R0:W1:Y:S02]  /*39290*/  SHFL.IDX P6, R14, R13, R12, R11 ;  /* 0x0000000c0d0e7389 */ /* 0x00006400000c000b */
[----:B01----:R-:W-:Y:S01]  /*392a0*/  ENDCOLLECTIVE ;  /* 0x000000000000791b */ /* 0x003fe20003800000 */
.L_x_3762:
[----:B------:R-:W-:-:S05]  /*392b0*/  @!P3 IADD3 R3, P2, R34, R3, RZ ;  /* 0x000000032203b210 */ /* 0x000fca0007f5e0ff */
[----:B------:R-:W-:-:S05]  /*392c0*/  @!P3 IMAD.X R2, RZ, RZ, R2, P2 ;  /* 0x000000ffff02b224 */ /* 0x000fca00010e0602 */
        /* <DEDUP_REMOVED lines=15> */
.L_x_3763:
[----:B------:R-:W-:Y:S02]  /*393c0*/  IMAD.MOV.U32 R13, RZ, RZ, R4 ;  /* 0x000000ffff0d7224 */ /* 0x000fe400078e0004 */
[----:B------:R-:W-:Y:S02]  /*393d0*/  IMAD.MOV.U32 R12, RZ, RZ, 0x5 ;  /* 0x00000005ff0c7424 */ /* 0x000fe400078e00ff */
[----:B------:R-:W-:-:S07]  /*393e0*/  IMAD.MOV.U32 R3, RZ, RZ, R14 ;  /* 0x000000ffff037224 */ /* 0x000fce00078e000e */
[----:B------:R-:W-:Y:S05]  /*393f0*/  WARPSYNC.COLLECTIVE R15, `(.L_x_3764) ;  /* 0x000000000f087348 */ /* 0x000fea0003c00000 */
[----:B------:R0:W1:Y:S02]  /*39400*/  SHFL.IDX P6, R14, R13, R12, R11 ;  /* 0x0000000c0d0e7389 */ /* 0x00006400000c000b */
[----:B01----:R-:W-:Y:S01]  /*39410*/  ENDCOLLECTIVE ;  /* 0x000000000000791b */ /* 0x003fe20003800000 */
.L_x_3764:
        /* <DEDUP_REMOVED lines=17> */
.L_x_3765:
[----:B------:R-:W-:Y:S02]  /*39530*/  IMAD.MOV.U32 R13, RZ, RZ, R4 ;  /* 0x000000ffff0d7224 */ /* 0x000fe400078e0004 */
[----:B------:R-:W-:Y:S02]  /*39540*/  IMAD.MOV.U32 R12, RZ, RZ, 0x6 ;  /* 0x00000006ff0c7424 */ /* 0x000fe400078e00ff */
[----:B------:R-:W-:-:S07]  /*39550*/  IMAD.MOV.U32 R3, RZ, RZ, R14 ;  /* 0x000000ffff037224 */ /* 0x000fce00078e000e */
[----:B------:R-:W-:Y:S05]  /*39560*/  WARPSYNC.COLLECTIVE R15, `(.L_x_3766) ;  /* 0x000000000f087348 */ /* 0x000fea0003c00000 */
[----:B------:R0:W1:Y:S02]  /*39570*/  SHFL.IDX P6, R14, R13, R12, R11 ;  /* 0x0000000c0d0e7389 */ /* 0x00006400000c000b */
[----:B01----:R-:W-:Y:S01]  /*39580*/  ENDCOLLECTIVE ;  /* 0x000000000000791b */ /* 0x003fe20003800000 */
.L_x_3766:
        /* <DEDUP_REMOVED lines=16> */
.L_x_3767:
[----:B------:R-:W-:Y:S01]  /*39690*/  IMAD.MOV.U32 R13, RZ, RZ, R4 ;  /* 0x000000ffff0d7224 */ /* 0x000fe200078e0004 */
[----:B------:R-:W-:Y:S01]  /*396a0*/  MOV R12, 0x7 ;  /* 0x00000007000c7802 */ /* 0x000fe20000000f00 */
[----:B------:R-:W-:-:S07]  /*396b0*/  IMAD.MOV.U32 R3, RZ, RZ, R14 ;  /* 0x000000ffff037224 */ /* 0x000fce00078e000e */
[----:B------:R-:W-:Y:S05]  /*396c0*/  WARPSYNC.COLLECTIVE R15, `(.L_x_3768) ;  /* 0x000000000f087348 */ /* 0x000fea0003c00000 */
[----:B------:R0:W1:Y:S02]  /*396d0*/  SHFL.IDX P6, R14, R13, R12, R11 ;  /* 0x0000000c0d0e7389 */ /* 0x00006400000c000b */
[----:B01----:R-:W-:Y:S01]  /*396e0*/  ENDCOLLECTIVE ;  /* 0x000000000000791b */ /* 0x003fe20003800000 */
.L_x_3768:
[----:B------:R-:W-:-:S05]  /*396f0*/  @!P3 IADD3 R3, P2, R34, R3, RZ ;  /* 0x000000032203b210 */ /* 0x000fca0007f5e0ff */
[----:B------:R-:W-:-:S05]  /*39700*/  @!P3 IMAD.X R2, RZ, RZ, R2, P2 ;  /* 0x000000ffff02b224 */ /* 0x000fca00010e0602 */
[----:B------:R-:W-:Y:S01]  /*39710*/  @!P3 LOP3.LUT R3, R3, R2, RZ, 0x3c, !PT ;  /* 0x000000020303b212 */ /* 0x000fe200078e3cff */
[----:B------:R-:W-:-:S03]  /*39720*/  IMAD.MOV.U32 R13, RZ, RZ, R0 ;  /* 0x000000ffff0d7224 */ /* 0x000fc600078e0000 */
[----:B------:R-:W-:-:S04]  /*39730*/  @!P3 LOP3.LUT R2, R3, R2, RZ, 0x3c, !PT ;  /* 0x000000020302b212 */ /* 0x000fc800078e3cff */
[----:B------:R-:W-:Y:S01]  /*39740*/  @!P3 LOP3.LUT R3, R3, R2, RZ, 0x3c, !PT ;  /* 0x000000020303b212 */ /* 0x000fe200078e3cff */
[----:B------:R-:W-:-:S07]  /*39750*/  IMAD.MOV.U32 R4, RZ, RZ, R14 ;  /* 0x000000ffff047224 */ /* 0x000fce00078e000e */
[----:B------:R-:W-:Y:S05]  /*39760*/  WARPSYNC.COLLECTIVE R15, `(.L_x_3769) ;  /* 0x000000000f087348 */ /* 0x000fea0003c00000 */
[----:B------:R0:W1:Y:S02]  /*39770*/  SHFL.IDX P6, R14, R13, R12, R11 ;  /* 0x0000000c0d0e7389 */ /* 0x00006400000c000b */
[----:B01----:R-:W-:Y:S01]  /*39780*/  ENDCOLLECTIVE ;  /* 0x000000000000791b */ /* 0x003fe20003800000 */
.L_x_3769:
[----:B------:R-:W-:Y:S01]  /*39790*/  @!PT LDS RZ, [RZ] ;  /* 0x00000000fffff984 */ /* 0x000fe20000000800 */
[----:B------:R-:W-:Y:S01]  /*397a0*/  @!PT LDS RZ, [RZ] ;  /* 0x00000000fffff984 */ /* 0x000fe20000000800 */
[----:B------:R-:W-:Y:S01]  /*397b0*/  @!PT LDS RZ, [RZ] ;  /* 0x00000000fffff984 */ /* 0x000fe20000000800 */
[----:B------:R1:W-:Y:S04]  /*397c0*/  @!P3 LDGSTS.E.BYPASS.LTC128B.128 [R8+0x23400], desc[UR42][R2.64], !P0 ;  /* 0x234000000208bfae */ /* 0x0003e8000c101d6a */
[----:B------:R1:W-:Y:S01]  /*397d0*/  @!P3 LDGSTS.E.BYPASS.LTC128B.128 [R8+0x27400], desc[UR42][R2.64+0x80], !P1 ;  /* 0x274000800208bfae */ /* 0x0003e2000c901d6a */
[----:B------:R-:W-:Y:S01]  /*397e0*/  IMAD.MOV.U32 R0, RZ, RZ, R14 ;  /* 0x000000ffff007224 */ /* 0x000fe200078e000e */
[----:B------:R-:W-:Y:S06]  /*397f0*/  BRA `(.L_x_3770) ;  /* 0xffffff3400147947 */ /* 0x000fec000383ffff */
.L_x_3376:
[----:B0-----:R0:W1:Y:S02]  /*39800*/  SYNCS.PHASECHK.TRANS64.TRYWAIT P0, [R16+URZ+0x38820], R3 ;  /* 0x03882003100075a7 */ /* 0x001064000800017f */
[----:B-1----:R-:W-:Y:S05]  /*39810*/  @!P0 NANOSLEEP.SYNCS 0x989680 ;  /* 0x009896800000895d */ /* 0x002fea0003900000 */
[----:B------:R-:W1:Y:S02]  /*39820*/  @!P0 SYNCS.PHASECHK.TRANS64 P0, [R16+URZ+0x38820], R3 ;  /* 0x03882003100085a7 */ /* 0x000e64000800007f */
[----:B-1----:R-:W-:Y:S05]  /*39830*/  @!P0 BRA `(.L_x_3376) ;  /* 0xfffffffc00f08947 */ /* 0x002fea000383ffff */
[----:B------:R-:W-:Y:S05]  /*39840*/  BRA `(.L_x_3771) ;  /* 0xffffff34008c7947 */ /* 0x000fea000383ffff */
.L_x_3380:
[----:B0-----:R0:W1:Y:S02]  /*39850*/  SYNCS.PHASECHK.TRANS64.TRYWAIT P0, [R0+URZ+0x38880], R24 ;  /* 0x03888018000075a7 */ /* 0x001064000800017f */
[----:B-1----:R-:W-:Y:S05]  /*39860*/  @!P0 NANOSLEEP.SYNCS 0x989680 ;  /* 0x009896800000895d */ /* 0x002fea0003900000 */
[----:B------:R-:W1:Y:S02]  /*39870*/  @!P0 SYNCS.PHASECHK.TRANS64 P0, [R0+URZ+0x38880], R24 ;  /* 0x03888018000085a7 */ /* 0x000e64000800007f */
[----:B-1----:R-:W-:Y:S05]  /*39880*/  @!P0 BRA `(.L_x_3380) ;  /* 0xfffffffc00f08947 */ /* 0x002fea000383ffff */
[----:B------:R-:W-:Y:S05]  /*39890*/  BRA `(.L_x_3772) ;  /* 0xffffff3800447947 */ /* 0x000fea000383ffff */
.L_x_3381:
        /* <DEDUP_REMOVED lines=8> */
.L_x_3774:
[----:B------:R-:W-:Y:S05]  /*39920*/  BSYNC B0 ;  /* 0x0000000000007941 */ /* 0x000fea0003800000 */
.L_x_3773:
[----:B------:R-:W-:Y:S01]  /*39930*/  MOV R13, R8 ;  /* 0x00000008000d7202 */ /* 0x000fe20000000f00 */
        /* <DEDUP_REMOVED lines=8> */
.L_x_3775:
[----:B------:R-:W-:Y:S02]  /*399c0*/  IMAD.MOV.U32 R13, RZ, RZ, R7 ;  /* 0x000000ffff0d7224 */ /* 0x000fe400078e0007 */
[----:B------:R-:W-:Y:S02]  /*399d0*/  IMAD.MOV.U32 R12, RZ, RZ, 0x1 ;  /* 0x00000001ff0c7424 */ /* 0x000fe400078e00ff */
[----:B------:R-:W-:-:S07]  /*399e0*/  IMAD.MOV.U32 R2, RZ, RZ, R14 ;  /* 0x000000ffff027224 */ /* 0x000fce00078e000e */
[----:B------:R-:W-:Y:S05]  /*399f0*/  WARPSYNC.COLLECTIVE R15, `(.L_x_3776) ;  /* 0x000000000f087348 */ /* 0x000fea0003c00000 */
[----:B------:R0:W1:Y:S02]  /*39a00*/  SHFL.IDX P6, R14, R13, R12, R11 ;  /* 0x0000000c0d0e7389 */ /* 0x00006400000c000b */
[----:B01----:R-:W-:Y:S01]  /*39a10*/  ENDCOLLECTIVE ;  /* 0x000000000000791b */ /* 0x003fe20003800000 */
.L_x_3776:
        /* <DEDUP_REMOVED lines=12> */
.L_x_3777:
[----:B------:R-:W-:Y:S02]  /*39ae0*/  IMAD.MOV.U32 R13, RZ, RZ, R7 ;  /* 0x000000ffff0d7224 */ /* 0x000fe400078e0007 */
[----:B------:R-:W-:Y:S02]  /*39af0*/  IMAD.MOV.U32 R12, RZ, RZ, 0x2 ;  /* 0x00000002ff0c7424 */ /* 0x000fe400078e00ff */
[----:B------:R-:W-:-:S07]  /*39b00*/  IMAD.MOV.U32 R2, RZ, RZ, R14 ;  /* 0x000000ffff027224 */ /* 0x000fce00078e000e */
[----:B------:R-:W-:Y:S05]  /*39b10*/  WARPSYNC.COLLECTIVE R15, `(.L_x_3778) ;  /* 0x000000000f087348 */ /* 0x000fea0003c00000 */
[----:B------:R0:W1:Y:S02]  /*39b20*/  SHFL.IDX P6, R14, R13, R12, R11 ;  /* 0x0000000c0d0e7389 */ /* 0x00006400000c000b */
[----:B01----:R-:W-:Y:S01]  /*39b30*/  ENDCOLLECTIVE ;  /* 0x000000000000791b */ /* 0x003fe20003800000 */
.L_x_3778:
        /* <DEDUP_REMOVED lines=12> */
.L_x_3779:
[----:B------:R-:W-:Y:S02]  /*39c00*/  IMAD.MOV.U32 R13, RZ, RZ, R7 ;  /* 0x000000ffff0d7224 */ /* 0x000fe400078e0007 */
[----:B------:R-:W-:Y:S02]  /*39c10*/  IMAD.MOV.U32 R12, RZ, RZ, 0x3 ;  /* 0x00000003ff0c7424 */ /* 0x000fe400078e00ff */
[----:B------:R-:W-:-:S07]  /*39c20*/  IMAD.MOV.U32 R2, RZ, RZ, R14 ;  /* 0x000000ffff027224 */ /* 0x000fce00078e000e */
[----:B------:R-:W-:Y:S05]  /*39c30*/  WARPSYNC.COLLECTIVE R15, `(.L_x_3780) ;  /* 0x000000000f087348 */ /* 0x000fea0003c00000 */
[----:B------:R0:W1:Y:S02]  /*39c40*/  SHFL.IDX P6, R14, R13, R12, R11 ;  /* 0x0000000c0d0e7389 */ /* 0x00006400000c000b */
[----:B01----:R-:W-:Y:S01]  /*39c50*/  ENDCOLLECTIVE ;  /* 0x000000000000791b */ /* 0x003fe20003800000 */
.L_x_3780:
        /* <DEDUP_REMOVED lines=12> */
.L_x_3781:
[----:B------:R-:W-:Y:S02]  /*39d20*/  IMAD.MOV.U32 R13, RZ, RZ, R7 ;  /* 0x000000ffff0d7224 */ /* 0x000fe400078e0007 */
[----:B------:R-:W-:Y:S02]  /*39d30*/  IMAD.MOV.U32 R12, RZ, RZ, 0x4 ;  /* 0x00000004ff0c7424 */ /* 0x000fe400078e00ff */
[----:B------:R-:W-:-:S07]  /*39d40*/  IMAD.MOV.U32 R2, RZ, RZ, R14 ;  /* 0x000000ffff027224 */ /* 0x000fce00078e000e */
[----:B------:R-:W-:Y:S05]  /*39d50*/  WARPSYNC.COLLECTIVE R15, `(.L_x_3782) ;  /* 0x000000000f087348 */ /* 0x000fea0003c00000 */
[----:B------:R0:W1:Y:S02]  /*39d60*/  SHFL.IDX P6, R14, R13, R12, R11 ;  /* 0x0000000c0d0e7389 */ /* 0x00006400000c000b */
[----:B01----:R-:W-:Y:S01]  /*39d70*/  ENDCOLLECTIVE ;  /* 0x000000000000791b */ /* 0x003fe20003800000 */
.L_x_3782:
        /* <DEDUP_REMOVED lines=12> */
.L_x_3783:
[----:B------:R-:W-:Y:S02]  /*39e40*/  IMAD.MOV.U32 R13, RZ, RZ, R7 ;  /* 0x000000ffff0d7224 */ /* 0x000fe400078e0007 */
[----:B------:R-:W-:Y:S02]  /*39e50*/  IMAD.MOV.U32 R12, RZ, RZ, 0x5 ;  /* 0x00000005ff0c7424 */ /* 0x000fe400078e00ff */
[----:B------:R-:W-:-:S07]  /*39e60*/  IMAD.MOV.U32 R2, RZ, RZ, R14 ;  /* 0x000000ffff027224 */ /* 0x000fce00078e000e */
[----:B------:R-:W-:Y:S05]  /*39e70*/  WARPSYNC.COLLECTIVE R15, `(.L_x_3784) ;  /* 0x000000000f087348 */ /* 0x000fea0003c00000 */
[----:B------:R0:W1:Y:S02]  /*39e80*/  SHFL.IDX P6, R14, R13, R12, R11 ;  /* 0x0000000c0d0e7389 */ /* 0x00006400000c000b */
[----:B01----:R-:W-:Y:S01]  /*39e90*/  ENDCOLLECTIVE ;  /* 0x000000000000791b */ /* 0x003fe20003800000 */
.L_x_3784:
        /* <DEDUP_REMOVED lines=12> */
.L_x_3785:
[----:B------:R-:W-:Y:S02]  /*39f60*/  IMAD.MOV.U32 R13, RZ, RZ, R7 ;  /* 0x000000ffff0d7224 */ /* 0x000fe400078e0007 */
[----:B------:R-:W-:Y:S02]  /*39f70*/  IMAD.MOV.U32 R12, RZ, RZ, 0x6 ;  /* 0x00000006ff0c7424 */ /* 0x000fe400078e00ff */
[----:B------:R-:W-:-:S07]  /*39f80*/  IMAD.MOV.U32 R2, RZ, RZ, R14 ;  /* 0x000000ffff027224 */ /* 0x000fce00078e000e */
[----:B------:R-:W-:Y:S05]  /*39f90*/  WARPSYNC.COLLECTIVE R15, `(.L_x_3786) ;  /* 0x000000000f087348 */ /* 0x000fea0003c00000 */
[----:B------:R0:W1:Y:S02]  /*39fa0*/  SHFL.IDX P6, R14, R13, R12, R11 ;  /* 0x0000000c0d0e7389 */ /* 0x00006400000c000b */
[----:B01----:R-:W-:Y:S01]  /*39fb0*/  ENDCOLLECTIVE ;  /* 0x000000000000791b */ /* 0x003fe20003800000 */
.L_x_3786:
        /* <DEDUP_REMOVED lines=12> */
.L_x_3787:
[----:B------:R-:W-:Y:S02]  /*3a080*/  IMAD.MOV.U32 R13, RZ, RZ, R7 ;  /* 0x000000ffff0d7224 */ /* 0x000fe400078e0007 */
[----:B------:R-:W-:Y:S02]  /*3a090*/  IMAD.MOV.U32 R12, RZ, RZ, 0x7 ;  /* 0x00000007ff0c7424 */ /* 0x000fe400078e00ff */
[----:B------:R-:W-:-:S07]  /*3a0a0*/  IMAD.MOV.U32 R2, RZ, RZ, R14 ;  /* 0x000000ffff027224 */ /* 0x000fce00078e000e */
[----:B------:R-:W-:Y:S05]  /*3a0b0*/  WARPSYNC.COLLECTIVE R15, `(.L_x_3788) ;  /* 0x000000000f087348 */ /* 0x000fea0003c00000 */
[----:B------:R0:W1:Y:S02]  /*3a0c0*/  SHFL.IDX P6, R14, R13, R12, R11 ;  /* 0x0000000c0d0e7389 */ /* 0x00006400000c000b */
[----:B01----:R-:W-:Y:S01]  /*3a0d0*/  ENDCOLLECTIVE ;  /* 0x000000000000791b */ /* 0x003fe20003800000 */
.L_x_3788:
        /* <DEDUP_REMOVED lines=12> */
.L_x_3789:
[----:B------:R-:W-:Y:S01]  /*3a1a0*/  IMAD.MOV.U32 R2, RZ, RZ, R14 ;  /* 0x000000ffff027224 */ /* 0x000fe200078e000e */
[----:B------:R-:W-:Y:S06]  /*3a1b0*/  BRA `(.L_x_3790) ;  /* 0xffffff3400187947 */ /* 0x000fec000383ffff */
.L_x_3386:
[----:B---3--:R3:W4:Y:S02]  /*3a1c0*/  SYNCS.PHASECHK.TRANS64.TRYWAIT P0, [R0+URZ+0x38840], R24 ;  /* 0x03884018000075a7 */ /* 0x008724000800017f */
[----:B----4-:R-:W-:Y:S05]  /*3a1d0*/  @!P0 NANOSLEEP.SYNCS 0x989680 ;  /* 0x009896800000895d */ /* 0x010fea0003900000 */
[----:B------:R-:W4:Y:S02]  /*3a1e0*/  @!P0 SYNCS.PHASECHK.TRANS64 P0, [R0+URZ+0x38840], R24 ;  /* 0x03884018000085a7 */ /* 0x000f24000800007f */
[----:B----4-:R-:W-:Y:S05]  /*3a1f0*/  @!P0 BRA `(.L_x_3386) ;  /* 0xfffffffc00f08947 */ /* 0x010fea000383ffff */
[----:B------:R-:W-:Y:S05]  /*3a200*/  BRA `(.L_x_3791) ;  /* 0xffffff34006c7947 */ /* 0x000fea000383ffff */
.L_x_3387:
        /* <DEDUP_REMOVED lines=8> */
.L_x_3793:
[----:B------:R-:W-:Y:S05]  /*3a290*/  BSYNC B0 ;  /* 0x0000000000007941 */ /* 0x000fea0003800000 */
.L_x_3792:
        /* <DEDUP_REMOVED lines=8> */
.L_x_3794:
[----:B------:R-:W-:Y:S02]  /*3a320*/  IMAD.MOV.U32 R13, RZ, RZ, R5 ;  /* 0x000000ffff0d7224 */ /* 0x000fe400078e0005 */
[----:B------:R-:W-:Y:S02]  /*3a330*/  IMAD.MOV.U32 R12, RZ, RZ, 0x1 ;  /* 0x00000001ff0c7424 */ /* 0x000fe400078e00ff */
[----:B------:R-:W-:-:S07]  /*3a340*/  IMAD.MOV.U32 R2, RZ, RZ, R14 ;  /* 0x000000ffff027224 */ /* 0x000fce00078e000e */
[----:B------:R-:W-:Y:S05]  /*3a350*/  WARPSYNC.COLLECTIVE R15, `(.L_x_3795) ;  /* 0x000000000f087348 */ /* 0x000fea0003c00000 */
[----:B------:R0:W1:Y:S02]  /*3a360*/  SHFL.IDX P6, R14, R13, R12, R11 ;  /* 0x0000000c0d0e7389 */ /* 0x00006400000c000b */
[----:B01----:R-:W-:Y:S01]  /*3a370*/  ENDCOLLECTIVE ;  /* 0x000000000000791b */ /* 0x003fe20003800000 */
.L_x_3795:
        /* <DEDUP_REMOVED lines=12> */
.L_x_3796:
[----:B------:R-:W-:Y:S02]  /*3a440*/  IMAD.MOV.U32 R13, RZ, RZ, R5 ;  /* 0x000000ffff0d7224 */ /* 0x000fe400078e0005 */
[----:B------:R-:W-:Y:S01]  /*3a450*/  IMAD.MOV.U32 R12, RZ, RZ, 0x2 ;  /* 0x00000002ff0c7424 */ /* 0x000fe200078e00ff */
[----:B------:R-:W-:-:S07]  /*3a460*/  MOV R2, R14 ;  /* 0x0000000e00027202 */ /* 0x000fce0000000f00 */
[----:B------:R-:W-:Y:S05]  /*3a470*/  WARPSYNC.COLLECTIVE R15, `(.L_x_3797) ;  /* 0x000000000f087348 */ /* 0x000fea0003c00000 */
[----:B------:R0:W1:Y:S02]  /*3a480*/  SHFL.IDX P6, R14, R13, R12, R11 ;  /* 0x0000000c0d0e7389 */ /* 0x00006400000c000b */
[----:B01----:R-:W-:Y:S01]  /*3a490*/  ENDCOLLECTIVE ;  /* 0x000000000000791b */ /* 0x003fe20003800000 */
.L_x_3797:
        /* <DEDUP_REMOVED lines=12> */
.L_x_3798:
[----:B------:R-:W-:Y:S01]  /*3a560*/  IMAD.MOV.U32 R13, RZ, RZ, R5 ;  /* 0x000000ffff0d7224 */ /* 0x000fe200078e0005 */
[----:B------:R-:W-:Y:S01]  /*3a570*/  MOV R12, 0x3 ;  /* 0x00000003000c7802 */ /* 0x000fe20000000f00 */
[----:B------:R-:W-:-:S07]  /*3a580*/  IMAD.MOV.U32 R2, RZ, RZ, R14 ;  /* 0x000000ffff027224 */ /* 0x000fce00078e000e */
[----:B------:R-:W-:Y:S05]  /*3a590*/  WARPSYNC.COLLECTIVE R15, `(.L_x_3799) ;  /* 0x000000000f087348 */ /* 0x000fea0003c00000 */
[----:B------:R0:W1:Y:S02]  /*3a5a0*/  SHFL.IDX P6, R14, R13, R12, R11 ;  /* 0x0000000c0d0e7389 */ /* 0x00006400000c000b */
[----:B01----:R-:W-:Y:S01]  /*3a5b0*/  ENDCOLLECTIVE ;  /* 0x000000000000791b */ /* 0x003fe20003800000 */
.L_x_3799:
        /* <DEDUP_REMOVED lines=12> */
.L_x_3800:
[----:B------:R-:W-:Y:S02]  /*3a680*/  IMAD.MOV.U32 R13, RZ, RZ, R5 ;  /* 0x000000ffff0d7224 */ /* 0x000fe400078e0005 */
[----:B------:R-:W-:Y:S02]  /*3a690*/  IMAD.MOV.U32 R12, RZ, RZ, 0x4 ;  /* 0x00000004ff0c7424 */ /* 0x000fe400078e00ff */
[----:B------:R-:W-:-:S07]  /*3a6a0*/  IMAD.MOV.U32 R2, RZ, RZ, R14 ;  /* 0x000000ffff027224 */ /* 0x000fce00078e000e */
[----:B------:R-:W-:Y:S05]  /*3a6b0*/  WARPSYNC.COLLECTIVE R15, `(.L_x_3801) ;  /* 0x000000000f087348 */ /* 0x000fea0003c00000 */
[----:B------:R0:W1:Y:S02]  /*3a6c0*/  SHFL.IDX P6, R14, R13, R12, R11 ;  /* 0x0000000c0d0e7389 */ /* 0x00006400000c000b */
[----:B01----:R-:W-:Y:S01]  /*3a6d0*/  ENDCOLLECTIVE ;  /* 0x000000000000791b */ /* 0x003fe20003800000 */
.L_x_3801:
        /* <DEDUP_REMOVED lines=12> */
.L_x_3802:
[----:B------:R-:W-:Y:S02]  /*3a7a0*/  IMAD.MOV.U32 R13, RZ, RZ, R5 ;  /* 0x000000ffff0d7224 */ /* 0x000fe400078e0005 */
[----:B------:R-:W-:Y:S01]  /*3a7b0*/  IMAD.MOV.U32 R12, RZ, RZ, 0x5 ;  /* 0x00000005ff0c7424 */ /* 0x000fe200078e00ff */
[----:B------:R-:W-:-:S07]  /*3a7c0*/  MOV R2, R14 ;  /* 0x0000000e00027202 */ /* 0x000fce0000000f00 */
[----:B------:R-:W-:Y:S05]  /*3a7d0*/  WARPSYNC.COLLECTIVE R15, `(.L_x_3803) ;  /* 0x000000000f087348 */ /* 0x000fea0003c00000 */
[----:B------:R0:W1:Y:S02]  /*3a7e0*/  SHFL.IDX P6, R14, R13, R12, R11 ;  /* 0x0000000c0d0e7389 */ /* 0x00006400000c000b */
[----:B01----:R-:W-:Y:S01]  /*3a7f0*/  ENDCOLLECTIVE ;  /* 0x000000000000791b */ /* 0x003fe20003800000 */
.L_x_3803:
        /* <DEDUP_REMOVED lines=12> */
.L_x_3804:
[----:B------:R-:W-:Y:S01]  /*3a8c0*/  IMAD.MOV.U32 R13, RZ, RZ, R5 ;  /* 0x000000ffff0d7224 */ /* 0x000fe200078e0005 */
[----:B------:R-:W-:Y:S01]  /*3a8d0*/  MOV R12, 0x6 ;  /* 0x00000006000c7802 */ /* 0x000fe20000000f00 */
[----:B------:R-:W-:-:S07]  /*3a8e0*/  IMAD.MOV.U32 R2, RZ, RZ, R14 ;  /* 0x000000ffff027224 */ /* 0x000fce00078e000e */
[----:B------:R-:W-:Y:S05]  /*3a8f0*/  WARPSYNC.COLLECTIVE R15, `(.L_x_3805) ;  /* 0x000000000f087348 */ /* 0x000fea0003c00000 */
[----:B------:R0:W1:Y:S02]  /*3a900*/  SHFL.IDX P6, R14, R13, R12, R11 ;  /* 0x0000000c0d0e7389 */ /* 0x00006400000c000b */
[----:B01----:R-:W-:Y:S01]  /*3a910*/  ENDCOLLECTIVE ;  /* 0x000000000000791b */ /* 0x003fe20003800000 */
.L_x_3805:
        /* <DEDUP_REMOVED lines=12> */
.L_x_3806:
[----:B------:R-:W-:Y:S02]  /*3a9e0*/  IMAD.MOV.U32 R13, RZ, RZ, R5 ;  /* 0x000000ffff0d7224 */ /* 0x000fe400078e0005 */
[----:B------:R-:W-:Y:S02]  /*3a9f0*/  IMAD.MOV.U32 R12, RZ, RZ, 0x7 ;  /* 0x00000007ff0c7424 */ /* 0x000fe400078e00ff */
[----:B------:R-:W-:-:S07]  /*3aa00*/  IMAD.MOV.U32 R2, RZ, RZ, R14 ;  /* 0x000000ffff027224 */ /* 0x000fce00078e000e */
[----:B------:R-:W-:Y:S05]  /*3aa10*/  WARPSYNC.COLLECTIVE R15, `(.L_x_3807) ;  /* 0x000000000f087348 */ /* 0x000fea0003c00000 */
[----:B------:R0:W1:Y:S02]  /*3aa20*/  SHFL.IDX P6, R14, R13, R12, R11 ;  /* 0x0000000c0d0e7389 */ /* 0x00006400000c000b */
[----:B01----:R-:W-:Y:S01]  /*3aa30*/  ENDCOLLECTIVE ;  /* 0x000000000000791b */ /* 0x003fe20003800000 */
.L_x_3807:
        /* <DEDUP_REMOVED lines=12> */
.L_x_3808:
[----:B------:R-:W-:Y:S01]  /*3ab00*/  MOV R2, R14 ;  /* 0x0000000e00027202 */ /* 0x000fe20000000f00 */
[----:B------:R-:W-:Y:S06]  /*3ab10*/  BRA `(.L_x_3809) ;  /* 0xffffff3000387947 */ /* 0x000fec000383ffff */
.L_x_3392:
[----:B0-----:R0:W2:Y:S02]  /*3ab20*/  SYNCS.PHASECHK.TRANS64.TRYWAIT P2, [R2+URZ+0x38870], R0 ;  /* 0x03887000020075a7 */ /* 0x0010a4000804017f */
[----:B--2---:R-:W-:Y:S05]  /*3ab30*/  @!P2 NANOSLEEP.SYNCS 0x989680 ;  /* 0x009896800000a95d */ /* 0x004fea0003900000 */
[----:B------:R-:W2:Y:S02]  /*3ab40*/  @!P2 SYNCS.PHASECHK.TRANS64 P2, [R2+URZ+0x38870], R0 ;  /* 0x038870000200a5a7 */ /* 0x000ea4000804007f */
[----:B--2---:R-:W-:Y:S05]  /*3ab50*/  @!P2 BRA `(.L_x_3392) ;  /* 0xfffffffc00f0a947 */ /* 0x004fea000383ffff */
[----:B------:R-:W-:Y:S05]  /*3ab60*/  BRA `(.L_x_3810) ;  /* 0xffffff3000a07947 */ /* 0x000fea000383ffff */
.L_x_3394:
[----:B0-----:R0:W2:Y:S02]  /*3ab70*/  SYNCS.PHASECHK.TRANS64.TRYWAIT P2, [R2+URZ+0x38860], R3 ;  /* 0x03886003020075a7 */ /* 0x0010a4000804017f */
[----:B--2---:R-:W-:Y:S05]  /*3ab80*/  @!P2 NANOSLEEP.SYNCS 0x989680 ;  /* 0x009896800000a95d */ /* 0x004fea0003900000 */
[----:B------:R-:W2:Y:S02]  /*3ab90*/  @!P2 SYNCS.PHASECHK.TRANS64 P2, [R2+URZ+0x38860], R3 ;  /* 0x038860030200a5a7 */ /* 0x000ea4000804007f */
[----:B--2---:R-:W-:Y:S05]  /*3aba0*/  @!P2 BRA `(.L_x_3394) ;  /* 0xfffffffc00f0a947 */ /* 0x004fea000383ffff */
[----:B------:R-:W-:Y:S05]  /*3abb0*/  BRA `(.L_x_3811) ;  /* 0xffffff3000b07947 */ /* 0x000fea000383ffff */
.L_x_3402:
[----:B0-----:R0:W1:Y:S02]  /*3abc0*/  SYNCS.PHASECHK.TRANS64.TRYWAIT P1, [R0+URZ+0x38870], R3 ;  /* 0x03887003000075a7 */ /* 0x001064000802017f */
[----:B-1----:R-:W-:Y:S05]  /*3abd0*/  @!P1 NANOSLEEP.SYNCS 0x989680 ;  /* 0x009896800000995d */ /* 0x002fea0003900000 */
[----:B------:R-:W1:Y:S02]  /*3abe0*/  @!P1 SYNCS.PHASECHK.TRANS64 P1, [R0+URZ+0x38870], R3 ;  /* 0x03887003000095a7 */ /* 0x000e64000802007f */
[----:B-1----:R-:W-:Y:S05]  /*3abf0*/  @!P1 BRA `(.L_x_3402) ;  /* 0xfffffffc00f09947 */ /* 0x002fea000383ffff */
[----:B------:R-:W-:Y:S05]  /*3ac00*/  BRA `(.L_x_3812) ;  /* 0xffffff3c00987947 */ /* 0x000fea000383ffff */
.L_x_3404:
[----:B0-----:R0:W1:Y:S02]  /*3ac10*/  SYNCS.PHASECHK.TRANS64.TRYWAIT P1, [R0+URZ+0x38860], R3 ;  /* 0x03886003000075a7 */ /* 0x001064000802017f */
[----:B-1----:R-:W-:Y:S05]  /*3ac20*/  @!P1 NANOSLEEP.SYNCS 0x989680 ;  /* 0x009896800000995d */ /* 0x002fea0003900000 */
[----:B------:R-:W1:Y:S02]  /*3ac30*/  @!P1 SYNCS.PHASECHK.TRANS64 P1, [R0+URZ+0x38860], R3 ;  /* 0x03886003000095a7 */ /* 0x000e64000802007f */
[----:B-1----:R-:W-:Y:S05]  /*3ac40*/  @!P1 BRA `(.L_x_3404) ;  /* 0xfffffffc00f09947 */ /* 0x002fea000383ffff */
[----:B------:R-:W-:Y:S05]  /*3ac50*/  BRA `(.L_x_3813) ;  /* 0xffffff3c00a47947 */ /* 0x000fea000383ffff */
.L_x_3409:
[----:B------:R-:W-:Y:S01]  /*3ac60*/  BSSY B0, `(.L_x_3814) ;  /* 0x0000008000007945 */ /* 0x000fe20003800000 */
[----:B------:R-:W-:Y:S02]  /*3ac70*/  IMAD.MOV.U32 R13, RZ, RZ, R28 ;  /* 0x000000ffff0d7224 */ /* 0x000fe400078e001c */
[----:B------:R-:W-:Y:S02]  /*3ac80*/  IMAD.MOV.U32 R12, RZ, RZ, RZ ;  /* 0x000000ffff0c7224 */ /* 0x000fe400078e00ff */
[----:B------:R-:W-:Y:S02]  /*3ac90*/  IMAD.MOV.U32 R11, RZ, RZ, 0x1f ;  /* 0x0000001fff0b7424 */ /* 0x000fe400078e00ff */
[----:B------:R-:W-:-:S07]  /*3aca0*/  IMAD.MOV.U32 R15, RZ, RZ, -0x1 ;  /* 0xffffffffff0f7424 */ /* 0x000fce00078e00ff */
[----:B-12---:R-:W-:Y:S05]  /*3acb0*/  WARPSYNC.COLLECTIVE R15, `(.L_x_3815) ;  /* 0x000000000f087348 */ /* 0x006fea0003c00000 */
[----:B------:R0:W3:Y:S02]  /*3acc0*/  SHFL.IDX P6, R14, R13, R12, R11 ;  /* 0x0000000c0d0e7389 */ /* 0x0000e400000c000b */
[----:B0123--:R-:W-:Y:S01]  /*3acd0*/  ENDCOLLECTIVE ;  /* 0x000000000000791b */ /* 0x00ffe20003800000 */
.L_x_3815:
[----:B------:R-:W-:Y:S05]  /*3ace0*/  BSYNC B0 ;  /* 0x0000000000007941 */ /* 0x000fea0003800000 */
.L_x_3814:
[----:B------:R-:W-:Y:S01]  /*3acf0*/  IMAD.MOV.U32 R13, RZ, RZ, R28 ;  /* 0x000000ffff0d7224 */ /* 0x000fe200078e001c */
[----:B------:R-:W-:Y:S01]  /*3ad00*/  MOV R15, 0xffffffff ;  /* 0xffffffff000f7802 */ /* 0x000fe20000000f00 */
[----:B------:R-:W-:Y:S02]  /*3ad10*/  IMAD.MOV.U32 R12, RZ, RZ, 0x1 ;  /* 0x00000001ff0c7424 */ /* 0x000fe400078e00ff */
[----:B------:R-:W-:Y:S02]  /*3ad20*/  IMAD.MOV.U32 R11, RZ, RZ, 0x1f ;  /* 0x0000001fff0b7424 */ /* 0x000fe400078e00ff */
[----:B------:R-:W-:Y:S02]  /*3ad30*/  IMAD.IADD R9, R31, 0x1, R8 ;  /* 0x000000011f097824 */ /* 0x000fe400078e0208 */
[----:B------:R-:W-:-:S07]  /*3ad40*/  IMAD.MOV.U32 R0, RZ, RZ, R14 ;  /* 0x000000ffff007224 */ /* 0x000fce00078e000e */
[----:B------:R-:W-:Y:S05]  /*3ad50*/  WARPSYNC.COLLECTIVE R15, `(.L_x_3816) ;  /* 0x000000000f087348 */ /* 0x000fea0003c00000 */
[----:B------:R0:W1:Y:S02]  /*3ad60*/  SHFL.IDX P6, R14, R13, R12, R11 ;  /* 0x0000000c0d0e7389 */ /* 0x00006400000c000b */
[----:B01----:R-:W-:Y:S01]  /*3ad70*/  ENDCOLLECTIVE ;  /* 0x000000000000791b */ /* 0x003fe20003800000 */
.L_x_3816:
        /* <DEDUP_REMOVED lines=23> */
.L_x_3817:
[----:B------:R-:W-:Y:S02]  /*3aef0*/  MOV R12, 0x2 ;  /* 0x00000002000c7802 */ /* 0x000fe40000000f00 */
[----:B------:R-:W-:-:S05]  /*3af00*/  SEL R4, R14, RZ, P1 ;  /* 0x000000ff0e047207 */ /* 0x000fca0000800000 */
[----:B------:R-:W-:-:S04]  /*3af10*/  IMAD.IADD R4, R13, 0x1, R4 ;  /* 0x000000010d047824 */ /* 0x000fc800078e0204 */
[----:B------:R-:W-:-:S07]  /*3af20*/  IMAD.MOV.U32 R13, RZ, RZ, R4 ;  /* 0x000000ffff0d7224 */ /* 0x000fce00078e0004 */
[----:B------:R-:W-:Y:S05]  /*3af30*/  WARPSYNC.COLLECTIVE R15, `(.L_x_3818) ;  /* 0x000000000f087348 */ /* 0x000fea0003c00000 */
[----:B------:R0:W1:Y:S02]  /*3af40*/  SHFL.UP P6, R14, R13, R12, R11 ;  /* 0x0400000c0d0e7389 */ /* 0x00006400000c000b */
[----:B01----:R-:W-:Y:S01]  /*3af50*/  ENDCOLLECTIVE ;  /* 0x000000000000791b */ /* 0x003fe20003800000 */
.L_x_3818:
[----:B------:R-:W-:Y:S01]  /*3af60*/  IMAD.MOV.U32 R12, RZ, RZ, 0x4 ;  /* 0x00000004ff0c7424 */ /* 0x000fe200078e00ff */
[----:B------:R-:W-:-:S05]  /*3af70*/  SEL R3, R14, RZ, P2 ;  /* 0x000000ff0e037207 */ /* 0x000fca0001000000 */
[----:B------:R-:W-:-:S04]  /*3af80*/  IMAD.IADD R2, R4, 0x1, R3 ;  /* 0x0000000104027824 */ /* 0x000fc800078e0203 */
[----:B------:R-:W-:-:S07]  /*3af90*/  IMAD.MOV.U32 R13, RZ, RZ, R2 ;  /* 0x000000ffff0d7224 */ /* 0x000fce00078e0002 */
[----:B------:R-:W-:Y:S05]  /*3afa0*/  WARPSYNC.COLLECTIVE R15, `(.L_x_3819) ;  /* 0x000000000f087348 */ /* 0x000fea0003c00000 */
[----:B------:R0:W1:Y:S02]  /*3afb0*/  SHFL.UP P6, R14, R13, R12, R11 ;  /* 0x0400000c0d0e7389 */ /* 0x00006400000c000b */
[----:B01----:R-:W-:Y:S01]  /*3afc0*/  ENDCOLLECTIVE ;  /* 0x000000000000791b */ /* 0x003fe20003800000 */
.L_x_3819:
[----:B------:R-:W-:Y:S01]  /*3afd0*/  IMAD.MOV.U32 R12, RZ, RZ, 0x8 ;  /* 0x00000008ff0c7424 */ /* 0x000fe200078e00ff */
[----:B------:R-:W-:-:S05]  /*3afe0*/  SEL R3, R14, RZ, P3 ;  /* 0x000000ff0e037207 */ /* 0x000fca0001800000 */
[----:B------:R-:W-:-:S04]  /*3aff0*/  IMAD.IADD R3, R2, 0x1, R3 ;  /* 0x0000000102037824 */ /* 0x000fc800078e0203 */
[----:B------:R-:W-:-:S07]  /*3b000*/  IMAD.MOV.U32 R13, RZ, RZ, R3 ;  /* 0x000000ffff0d7224 */ /* 0x000fce00078e0003 */
[----:B------:R-:W-:Y:S05]  /*3b010*/  WARPSYNC.COLLECTIVE R15, `(.L_x_3820) ;  /* 0x000000000f087348 */ /* 0x000fea0003c00000 */
[----:B------:R0:W1:Y:S02]  /*3b020*/  SHFL.UP P6, R14, R13, R12, R11 ;  /* 0x0400000c0d0e7389 */ /* 0x00006400000c000b */
[----:B01----:R-:W-:Y:S01]  /*3b030*/  ENDCOLLECTIVE ;  /* 0x000000000000791b */ /* 0x003fe20003800000 */
.L_x_3820:
[----:B------:R-:W-:Y:S02]  /*3b040*/  MOV R12, 0x10 ;  /* 0x00000010000c7802 */ /* 0x000fe40000000f00 */
[----:B------:R-:W-:-:S05]  /*3b050*/  SEL R4, R14, RZ, P4 ;  /* 0x000000ff0e047207 */ /* 0x000fca0002000000 */
[----:B------:R-:W-:-:S04]  /*3b060*/  IMAD.IADD R4, R3, 0x1, R4 ;  /* 0x0000000103047824 */ /* 0x000fc800078e0204 */
[----:B------:R-:W-:-:S07]  /*3b070*/  IMAD.MOV.U32 R13, RZ, RZ, R4 ;  /* 0x000000ffff0d7224 */ /* 0x000fce00078e0004 */
[----:B------:R-:W-:Y:S05]  /*3b080*/  WARPSYNC.COLLECTIVE R15, `(.L_x_3821) ;  /* 0x000000000f087348 */ /* 0x000fea0003c00000 */
[----:B------:R0:W1:Y:S02]  /*3b090*/  SHFL.UP P6, R14, R13, R12, R11 ;  /* 0x0400000c0d0e7389 */ /* 0x00006400000c000b */
[----:B01----:R-:W-:Y:S01]  /*3b0a0*/  ENDCOLLECTIVE ;  /* 0x000000000000791b */ /* 0x003fe20003800000 */
.L_x_3821:
        /* <DEDUP_REMOVED lines=8> */
.L_x_3822:
[----:B------:R-:W-:Y:S05]  /*3b130*/  BRA `(.L_x_3823) ;  /* 0xffffff4400e07947 */ /* 0x000fea000383ffff */
.L_x_3412:
[----:B------:R-:W-:Y:S01]  /*3b140*/  BSSY B0, `(.L_x_3824) ;  /* 0x0000007000007945 */ /* 0x000fe20003800000 */
[----:B------:R-:W-:Y:S02]  /*3b150*/  IMAD.MOV.U32 R12, RZ, RZ, 0x1 ;  /* 0x00000001ff0c7424 */ /* 0x000fe400078e00ff */
[----:B------:R-:W-:Y:S02]  /*3b160*/  IMAD.MOV.U32 R11, RZ, RZ, RZ ;  /* 0x000000ffff0b7224 */ /* 0x000fe400078e00ff */
[----:B------:R-:W-:-:S07]  /*3b170*/  IMAD.MOV.U32 R15, RZ, RZ, -0x1 ;  /* 0xffffffffff0f7424 */ /* 0x000fce00078e00ff */
[----:B-1----:R-:W-:Y:S05]  /*3b180*/  WARPSYNC.COLLECTIVE R15, `(.L_x_3825) ;  /* 0x000000000f087348 */ /* 0x002fea0003c00000 */
[----:B------:R0:W2:Y:S02]  /*3b190*/  SHFL.UP P6, R14, R13, R12, R11 ;  /* 0x0400000c0d0e7389 */ /* 0x0000a400000c000b */
[----:B012---:R-:W-:Y:S01]  /*3b1a0*/  ENDCOLLECTIVE ;  /* 0x000000000000791b */ /* 0x007fe20003800000 */
.L_x_3825:
[----:B------:R-:W-:Y:S05]  /*3b1b0*/  BSYNC B0 ;  /* 0x0000000000007941 */ /* 0x000fea0003800000 */
.L_x_3824:
        /* <DEDUP_REMOVED lines=8> */
.L_x_3826:
[----:B------:R-:W-:Y:S01]  /*3b240*/  IMAD.MOV.U32 R12, RZ, RZ, 0x4 ;  /* 0x00000004ff0c7424 */ /* 0x000fe200078e00ff */
[----:B------:R-:W-:-:S05]  /*3b250*/  SEL R2, R14, RZ, P2 ;  /* 0x000000ff0e027207 */ /* 0x000fca0001000000 */
[----:B------:R-:W-:-:S04]  /*3b260*/  IMAD.IADD R2, R13, 0x1, R2 ;  /* 0x000000010d027824 */ /* 0x000fc800078e0202 */
[----:B------:R-:W-:-:S07]  /*3b270*/  IMAD.MOV.U32 R13, RZ, RZ, R2 ;  /* 0x000000ffff0d7224 */ /* 0x000fce00078e0002 */
[----:B------:R-:W-:Y:S05]  /*3b280*/  WARPSYNC.COLLECTIVE R15, `(.L_x_3827) ;  /* 0x000000000f087348 */ /* 0x000fea0003c00000 */
[----:B------:R0:W1:Y:S02]  /*3b290*/  SHFL.UP P6, R14, R13, R12, R11 ;  /* 0x0400000c0d0e7389 */ /* 0x00006400000c000b */
[----:B01----:R-:W-:Y:S01]  /*3b2a0*/  ENDCOLLECTIVE ;  /* 0x000000000000791b */ /* 0x003fe20003800000 */
.L_x_3827:
[----:B------:R-:W-:Y:S01]  /*3b2b0*/  IMAD.MOV.U32 R12, RZ, RZ, 0x8 ;  /* 0x00000008ff0c7424 */ /* 0x000fe200078e00ff */
[----:B------:R-:W-:-:S05]  /*3b2c0*/  SEL R3, R14, RZ, P3 ;  /* 0x000000ff0e037207 */ /* 0x000fca0001800000 */
[----:B------:R-:W-:-:S04]  /*3b2d0*/  IMAD.IADD R3, R2, 0x1, R3 ;  /* 0x0000000102037824 */ /* 0x000fc800078e0203 */
[----:B------:R-:W-:-:S07]  /*3b2e0*/  IMAD.MOV.U32 R13, RZ, RZ, R3 ;  /* 0x000000ffff0d7224 */ /* 0x000fce00078e0003 */
[----:B------:R-:W-:Y:S05]  /*3b2f0*/  WARPSYNC.COLLECTIVE R15, `(.L_x_3828) ;  /* 0x000000000f087348 */ /* 0x000fea0003c00000 */
[----:B------:R0:W1:Y:S02]  /*3b300*/  SHFL.UP P6, R14, R13, R12, R11 ;  /* 0x0400000c0d0e7389 */ /* 0x00006400000c000b */
[----:B01----:R-:W-:Y:S01]  /*3b310*/  ENDCOLLECTIVE ;  /* 0x000000000000791b */ /* 0x003fe20003800000 */
.L_x_3828:
[----:B------:R-:W-:Y:S01]  /*3b320*/  IMAD.MOV.U32 R12, RZ, RZ, 0x10 ;  /* 0x00000010ff0c7424 */ /* 0x000fe200078e00ff */
[----:B------:R-:W-:-:S04]  /*3b330*/  SEL R4, R14, RZ, P4 ;  /* 0x000000ff0e047207 */ /* 0x000fc80002000000 */
[----:B------:R-:W-:-:S05]  /*3b340*/  IADD3 R4, R3, R4, RZ ;  /* 0x0000000403047210 */ /* 0x000fca0007ffe0ff */
[----:B------:R-:W-:-:S07]  /*3b350*/  IMAD.MOV.U32 R13, RZ, RZ, R4 ;  /* 0x000000ffff0d7224 */ /* 0x000fce00078e0004 */
[----:B------:R-:W-:Y:S05]  /*3b360*/  WARPSYNC.COLLECTIVE R15, `(.L_x_3829) ;  /* 0x000000000f087348 */ /* 0x000fea0003c00000 */
[----:B------:R0:W1:Y:S02]  /*3b370*/  SHFL.UP P6, R14, R13, R12, R11 ;  /* 0x0400000c0d0e7389 */ /* 0x00006400000c000b */
[----:B01----:R-:W-:Y:S01]  /*3b380*/  ENDCOLLECTIVE ;  /* 0x000000000000791b */ /* 0x003fe20003800000 */
.L_x_3829:
        /* <DEDUP_REMOVED lines=8> */
.L_x_3830:
[----:B------:R-:W-:Y:S05]  /*3b410*/  BRA `(.L_x_3831) ;  /* 0xffffff4400cc7947 */ /* 0x000fea000383ffff */
.L_x_3414:
[----:B------:R-:W-:Y:S01]  /*3b420*/  BSSY B0, `(.L_x_3832) ;  /* 0x0000006000007945 */ /* 0x000fe20003800000 */
[----:B------:R-:W-:Y:S01]  /*3b430*/  PLOP3.LUT P6, PT, P6, PT, PT, 0x8, 0x0 ;  /* 0x000000000000781c */ /* 0x000fe200037ce170 */
[----:B------:R-:W-:-:S12]  /*3b440*/  IMAD.MOV.U32 R15, RZ, RZ, -0x1 ;  /* 0xffffffffff0f7424 */ /* 0x000fd800078e00ff */
[----:B01----:R-:W-:Y:S05]  /*3b450*/  WARPSYNC.COLLECTIVE R15, `(.L_x_3833) ;  /* 0x000000000f087348 */ /* 0x003fea0003c00000 */
[----:B------:R-:W-:Y:S01]  /*3b460*/  VOTE.ANY R14, PT, P6 ;  /* 0x00000000000e7806 */ /* 0x000fe200030e0100 */
[----:B01----:R-:W-:Y:S06]  /*3b470*/  ENDCOLLECTIVE ;  /* 0x000000000000791b */ /* 0x003fec0003800000 */
.L_x_3833:
[----:B------:R-:W-:Y:S05]  /*3b480*/  BSYNC B0 ;  /* 0x0000000000007941 */ /* 0x000fea0003800000 */
.L_x_3832:
[----:B------:R-:W-:Y:S01]  /*3b490*/  IMAD.MOV.U32 R3, RZ, RZ, R14 ;  /* 0x000000ffff037224 */ /* 0x000fe200078e000e */
[----:B------:R-:W-:Y:S01]  /*3b4a0*/  MOV R13, R29 ;  /* 0x0000001d000d7202 */ /* 0x000fe20000000f00 */
[----:B------:R-:W-:Y:S02]  /*3b4b0*/  IMAD.MOV.U32 R11, RZ, RZ, 0x1f ;  /* 0x0000001fff0b7424 */ /* 0x000fe400078e00ff */
[----:B------:R-:W0:Y:S01]  /*3b4c0*/  POPC R7, R3 ;  /* 0x0000000300077309 */ /* 0x000e220000000000 */
[----:B------:R-:W-:Y:S02]  /*3b4d0*/  IMAD.MOV.U32 R15, RZ, RZ, -0x1 ;  /* 0xffffffffff0f7424 */ /* 0x000fe400078e00ff */
[----:B0-----:R-:W-:Y:S02]  /*3b4e0*/  IMAD.MOV.U32 R12, RZ, RZ, R7 ;  /* 0x000000ffff0c7224 */ /* 0x001fe400078e0007 */
[----:B------:R-:W-:-:S07]  /*3b4f0*/  IMAD.IADD R31, R7, 0x1, R31 ;  /* 0x00000001071f7824 */ /* 0x000fce00078e021f */
[----:B------:R-:W-:Y:S05]  /*3b500*/  WARPSYNC.COLLECTIVE R15, `(.L_x_3834) ;  /* 0x000000000f087348 */ /* 0x000fea0003c00000 */
[----:B------:R0:W1:Y:S02]  /*3b510*/  SHFL.IDX P6, R14, R13, R12, R11 ;  /* 0x0000000c0d0e7389 */ /* 0x00006400000c000b */
[----:B01----:R-:W-:Y:S01]  /*3b520*/  ENDCOLLECTIVE ;  /* 0x000000000000791b */ /* 0x003fe20003800000 */
.L_x_3834:
[----:B------:R-:W-:Y:S02]  /*3b530*/  IMAD.MOV.U32 R13, RZ, RZ, R5 ;  /* 0x000000ffff0d7224 */ /* 0x000fe400078e0005 */
[----:B------:R-:W-:-:S07]  /*3b540*/  IMAD.MOV.U32 R29, RZ, RZ, R14 ;  /* 0x000000ffff1d7224 */ /* 0x000fce00078e000e */
[----:B------:R-:W-:Y:S05]  /*3b550*/  WARPSYNC.COLLECTIVE R15, `(.L_x_3835) ;  /* 0x000000000f087348 */ /* 0x000fea0003c00000 */
[----:B------:R0:W1:Y:S02]  /*3b560*/  SHFL.IDX P6, R14, R13, R12, R11 ;  /* 0x0000000c0d0e7389 */ /* 0x00006400000c000b */
[----:B01----:R-:W-:Y:S01]  /*3b570*/  ENDCOLLECTIVE ;  /* 0x000000000000791b */ /* 0x003fe20003800000 */
.L_x_3835:
[----:B------:R-:W-:Y:S01]  /*3b580*/  IMAD.MOV.U32 R5, RZ, RZ, R14 ;  /* 0x000000ffff057224 */ /* 0x000fe200078e000e */
[----:B------:R-:W-:Y:S06]  /*3b590*/  BRA `(.L_x_3836) ;  /* 0xffffff4400ac7947 */ /* 0x000fec000383ffff */
.L_x_3416:
[----:B------:R-:W-:Y:S01]  /*3b5a0*/  BSSY B0, `(.L_x_3837) ;  /* 0x0000007000007945 */ /* 0x000fe20003800000 */
[----:B------:R-:W-:Y:S01]  /*3b5b0*/  IMAD.MOV.U32 R13, RZ, RZ, R2 ;  /* 0x000000ffff0d7224 */ /* 0x000fe200078e0002 */
[----:B------:R-:W-:Y:S01]  /*3b5c0*/  MOV R11, 0x1f ;  /* 0x0000001f000b7802 */ /* 0x000fe20000000f00 */
[----:B------:R-:W-:-:S07]  /*3b5d0*/  IMAD.MOV.U32 R15, RZ, RZ, -0x1 ;  /* 0xffffffffff0f7424 */ /* 0x000fce00078e00ff */
[----:B01234-:R-:W-:Y:S05]  /*3b5e0*/  WARPSYNC.COLLECTIVE R15, `(.L_x_3838) ;  /* 0x000000000f087348 */ /* 0x01ffea0003c00000 */
[----:B------:R0:W0:Y:S02]  /*3b5f0*/  SHFL.IDX P6, R14, R13, R12, R11 ;  /* 0x0000000c0d0e7389 */ /* 0x00002400000c000b */
[----:B01234-:R-:W-:Y:S01]  /*3b600*/  ENDCOLLECTIVE ;  /* 0x000000000000791b */ /* 0x01ffe20003800000 */
.L_x_3838:
[----:B------:R-:W-:Y:S05]  /*3b610*/  BSYNC B0 ;  /* 0x0000000000007941 */ /* 0x000fea0003800000 */
.L_x_3837:
[----:B------:R-:W-:Y:S01]  /*3b620*/  IMAD.MOV.U32 R28, RZ, RZ, R14 ;  /* 0x000000ffff1c7224 */ /* 0x000fe200078e000e */
[----:B------:R-:W-:Y:S06]  /*3b630*/  BRA `(.L_x_3415) ;  /* 0xffffff44009c7947 */ /* 0x000fec000383ffff */
.L_x_3422:
[----:B0-----:R0:W2:Y:S02]  /*3b640*/  SYNCS.PHASECHK.TRANS64.TRYWAIT P0, [R5+URZ+0x38820], R0 ;  /* 0x03882000050075a7 */ /* 0x0010a4000800017f */
[----:B--2---:R-:W-:Y:S05]  /*3b650*/  @!P0 NANOSLEEP.SYNCS 0x989680 ;  /* 0x009896800000895d */ /* 0x004fea0003900000 */
[----:B------:R-:W2:Y:S02]  /*3b660*/  @!P0 SYNCS.PHASECHK.TRANS64 P0, [R5+URZ+0x38820], R0 ;  /* 0x03882000050085a7 */ /* 0x000ea4000800007f */
[----:B--2---:R-:W-:Y:S05]  /*3b670*/  @!P0 BRA `(.L_x_3422) ;  /* 0xfffffffc00f08947 */ /* 0x004fea000383ffff */
[----:B------:R-:W-:Y:S05]  /*3b680*/  BRA `(.L_x_3839) ;  /* 0xffffff5000007947 */ /* 0x000fea000383ffff */
.L_x_3423:
        /* <DEDUP_REMOVED lines=11> */
.L_x_3841:
[----:B------:R-:W-:Y:S05]  /*3b740*/  BSYNC B0 ;  /* 0x0000000000007941 */ /* 0x000fea0003800000 */
.L_x_3840:
[----:B------:R-:W-:Y:S05]  /*3b750*/  BRA `(.L_x_3842) ;  /* 0xffffff4c00e87947 */ /* 0x000fea000383ffff */
.L_x_3424:
[----:B------:R-:W-:Y:S01]  /*3b760*/  BSSY B0, `(.L_x_3843) ;  /* 0x0000006000007945 */ /* 0x000fe20003800000 */
[----:B------:R-:W-:-:S07]  /*3b770*/  IMAD.MOV.U32 R15, RZ, RZ, -0x1 ;  /* 0xffffffffff0f7424 */ /* 0x000fce00078e00ff */
[----:B01----:R-:W-:Y:S05]  /*3b780*/  WARPSYNC.COLLECTIVE R15, `(.L_x_3844) ;  /* 0x000000000f0c7348 */ /* 0x003fea0003c00000 */
[----:B------:R-:W-:Y:S02]  /*3b790*/  ELECT P6, UR62, PT ;  /* 0x00000000003e782f */ /* 0x000fe400038c0000 */
[----:B------:R-:W-:Y:S01]  /*3b7a0*/  MOV R14, UR62 ;  /* 0x0000003e000e7c02 */ /* 0x000fe20008000f00 */
[----:B01----:R-:W-:Y:S10]  /*3b7b0*/  ENDCOLLECTIVE ;  /* 0x000000000000791b */ /* 0x003ff40003800000 */
.L_x_3844:
[----:B------:R-:W-:Y:S05]  /*3b7c0*/  BSYNC B0 ;  /* 0x0000000000007941 */ /* 0x000fea0003800000 */
.L_x_3843:
[----:B------:R-:W-:Y:S05]  /*3b7d0*/  BRA `(.L_x_3845) ;  /* 0xffffff4c00dc7947 */ /* 0x000fea000383ffff */
.L_x_3426:
[----:B0-----:R0:W2:Y:S02]  /*3b7e0*/  SYNCS.PHASECHK.TRANS64.TRYWAIT P1, [R3+URZ+0x38840], R2 ;  /* 0x03884002030075a7 */ /* 0x0010a4000802017f */
[----:B--2---:R-:W-:Y:S05]  /*3b7f0*/  @!P1 NANOSLEEP.SYNCS 0x989680 ;  /* 0x009896800000995d */ /* 0x004fea0003900000 */
[----:B------:R-:W2:Y:S02]  /*3b800*/  @!P1 SYNCS.PHASECHK.TRANS64 P1, [R3+URZ+0x38840], R2 ;  /* 0x03884002030095a7 */ /* 0x000ea4000802007f */
[----:B--2---:R-:W-:Y:S05]  /*3b810*/  @!P1 BRA `(.L_x_3426) ;  /* 0xfffffffc00f09947 */ /* 0x004fea000383ffff */
[----:B------:R-:W-:Y:S05]  /*3b820*/  BRA `(.L_x_3846) ;  /* 0xffffff4c00fc7947 */ /* 0x000fea000383ffff */
.L_x_3428:
[----:B--2---:R2:W3:Y:S02]  /*3b830*/  SYNCS.PHASECHK.TRANS64.TRYWAIT P1, [R5+URZ+0x38840], R0 ;  /* 0x03884000050075a7 */ /* 0x0044e4000802017f */
[----:B---3--:R-:W-:Y:S05]  /*3b840*/  @!P1 NANOSLEEP.SYNCS 0x989680 ;  /* 0x009896800000995d */ /* 0x008fea0003900000 */
[----:B------:R-:W3:Y:S02]  /*3b850*/  @!P1 SYNCS.PHASECHK.TRANS64 P1, [R5+URZ+0x38840], R0 ;  /* 0x03884000050095a7 */ /* 0x000ee4000802007f */
[----:B---3--:R-:W-:Y:S05]  /*3b860*/  @!P1 BRA `(.L_x_3428) ;  /* 0xfffffffc00f09947 */ /* 0x008fea000383ffff */
[----:B------:R-:W-:Y:S05]  /*3b870*/  BRA `(.L_x_3847) ;  /* 0xffffff5000087947 */ /* 0x000fea000383ffff */
.L_x_3430:
[----:B---3--:R3:W4:Y:S02]  /*3b880*/  SYNCS.PHASECHK.TRANS64.TRYWAIT P1, [R3+URZ+0x38860], R2 ;  /* 0x03886002030075a7 */ /* 0x008724000802017f */
[----:B----4-:R-:W-:Y:S05]  /*3b890*/  @!P1 NANOSLEEP.SYNCS 0x989680 ;  /* 0x009896800000995d */ /* 0x010fea0003900000 */
[----:B------:R-:W4:Y:S02]  /*3b8a0*/  @!P1 SYNCS.PHASECHK.TRANS64 P1, [R3+URZ+0x38860], R2 ;  /* 0x03886002030095a7 */ /* 0x000f24000802007f */
[----:B----4-:R-:W-:Y:S05]  /*3b8b0*/  @!P1 BRA `(.L_x_3430) ;  /* 0xfffffffc00f09947 */ /* 0x010fea000383ffff */
[----:B------:R-:W-:Y:S05]  /*3b8c0*/  BRA `(.L_x_3848) ;  /* 0xffffff5000047947 */ /* 0x000fea000383ffff */
.L_x_3432:
[----:B----4-:R4:W0:Y:S02]  /*3b8d0*/  SYNCS.PHASECHK.TRANS64.TRYWAIT P1, [R5+URZ+0x38860], R0 ;  /* 0x03886000050075a7 */ /* 0x010824000802017f */
[----:B0-----:R-:W-:Y:S05]  /*3b8e0*/  @!P1 NANOSLEEP.SYNCS 0x989680 ;  /* 0x009896800000995d */ /* 0x001fea0003900000 */
[----:B------:R-:W0:Y:S02]  /*3b8f0*/  @!P1 SYNCS.PHASECHK.TRANS64 P1, [R5+URZ+0x38860], R0 ;  /* 0x03886000050095a7 */ /* 0x000e24000802007f */
[----:B0-----:R-:W-:Y:S05]  /*3b900*/  @!P1 BRA `(.L_x_3432) ;  /* 0xfffffffc00f09947 */ /* 0x001fea000383ffff */
[----:B------:R-:W-:Y:S05]  /*3b910*/  BRA `(.L_x_3849) ;  /* 0xffffff5000007947 */ /* 0x000fea000383ffff */
.L_x_3434:
[----:B------:R0:W0:Y:S02]  /*3b920*/  SYNCS.PHASECHK.TRANS64.TRYWAIT P1, [R3+URZ+0x38880], R2 ;  /* 0x03888002030075a7 */ /* 0x000024000802017f */
[----:B0-----:R-:W-:Y:S05]  /*3b930*/  @!P1 NANOSLEEP.SYNCS 0x989680 ;  /* 0x009896800000995d */ /* 0x001fea0003900000 */
[----:B------:R-:W0:Y:S02]  /*3b940*/  @!P1 SYNCS.PHASECHK.TRANS64 P1, [R3+URZ+0x38880], R2 ;  /* 0x03888002030095a7 */ /* 0x000e24000802007f */
[----:B0-----:R-:W-:Y:S05]  /*3b950*/  @!P1 BRA `(.L_x_3434) ;  /* 0xfffffffc00f09947 */ /* 0x001fea000383ffff */
[----:B------:R-:W-:Y:S05]  /*3b960*/  BRA `(.L_x_3850) ;  /* 0xffffff4c00fc7947 */ /* 0x000fea000383ffff */
.L_x_3851:
        /* <DEDUP_REMOVED lines=9> */
.L_x_16274:


//--------------------- .text._ZN7cutlass13device_kernelIN5flash11enable_sm90INS1_16FlashAttnFwdSm90INS1_25CollectiveMainloopFwdSm90ILi2EN4cute5tupleIJNS5_1CILi1EEES8_S8_EEENS6_IJNS7_ILi128EEENS7_ILi160EEENS7_ILi192EEEEEELi192ENS_12float_e4m3_tEfNS_4arch4Sm90ELb0ELb0ELb0ELb0ELb1ELb0ELb0ELb1ELb1ELb1ELb1ELb0EEENS1_21CollectiveEpilogueFwdINS6_IJSA_SC_SB_EEES9_NS_10bfloat16_tESG_Li256ELb0ELb1ELb1ELb1EEENS1_19SingleTileSchedulerILb0ELb1ELb1ELi128EEEEEEEEEvNT_6ParamsE --------------------------
	.section	.text._ZN7cutlass13device_kernelIN5flash11enable_sm90INS1_16FlashAttnFwdSm90INS1_25CollectiveMainloopFwdSm90ILi2EN4cute5tupleIJNS5_1CILi1EEES8_S8_EEENS6_IJNS7_ILi128EEENS7_ILi160EEENS7_ILi192EEEEEELi192ENS_12float_e4m3_tEfNS_4arch4Sm90ELb0ELb0ELb0ELb0ELb1ELb0ELb0ELb1ELb1ELb1ELb1ELb0EEENS1_21CollectiveEpilogueFwdINS6_IJSA_SC_SB_EEES9_NS_10bfloat16_tESG_Li256ELb0ELb1ELb1ELb1EEENS1_19SingleTileSchedulerILb0ELb1ELb1ELi128EEEEEEEEEvNT_6ParamsE,"ax",@progbits
	.align	128
.text._ZN7cutlass13device_kernelIN5flash11enable_sm90INS1_16FlashAttnFwdSm90INS1_25CollectiveMainloopFwdSm90ILi2EN4cute5tupleIJNS5_1CILi1EEES8_S8_EEENS6_IJNS7_ILi128EEENS7_ILi160EEENS7_ILi192EEEEEELi192ENS_12float_e4m3_tEfNS_4arch4Sm90ELb0ELb0ELb0ELb0ELb1ELb0ELb0ELb1ELb1ELb1ELb1ELb0EEENS1_21CollectiveEpilogueFwdINS6_IJSA_SC_SB_EEES9_NS_10bfloat16_tESG_Li256ELb0ELb1ELb1ELb1EEENS1_19SingleTileSchedulerILb0ELb1ELb1ELi128EEEEEEEEEvNT_6ParamsE:
        .type           _ZN7cutlass13device_kernelIN5flash11enable_sm90INS1_16FlashAttnFwdSm90INS1_25CollectiveMainloopFwdSm90ILi2EN4cute5tupleIJNS5_1CILi1EEES8_S8_EEENS6_IJNS7_ILi128EEENS7_ILi160EEENS7_ILi192EEEEEELi192ENS_12float_e4m3_tEfNS_4arch4Sm90ELb0ELb0ELb0ELb0ELb1ELb0ELb0ELb1ELb1ELb1ELb1ELb0EEENS1_21CollectiveEpilogueFwdINS6_IJSA_SC_SB_EEES9_NS_10bfloat16_tESG_Li256ELb0ELb1ELb1ELb1EEENS1_19SingleTileSchedulerILb0ELb1ELb1ELi128EEEEEEEEEvNT_6ParamsE,@function
        .size           _ZN7cutlass13device_kernelIN5flash11enable_sm90INS1_16FlashAttnFwdSm90INS1_25CollectiveMainloopFwdSm90ILi2EN4cute5tupleIJNS5_1CILi1EEES8_S8_EEENS6_IJNS7_ILi128EEENS7_ILi160EEENS7_ILi192EEEEEELi192ENS_12float_e4m3_tEfNS_4arch4Sm90ELb0ELb0ELb0ELb0ELb1ELb0ELb0ELb1ELb1ELb1ELb1ELb0EEENS1_21CollectiveEpilogueFwdINS6_IJSA_SC_SB_EEES9_NS_10bfloat16_tESG_Li256ELb0ELb1ELb1ELb1EEENS1_19SingleTileSchedulerILb0ELb1ELb1ELi128EEEEEEEEEvNT_6ParamsE,(.L_x_16275 - _ZN7cutlass13device_kernelIN5flash11enable_sm90INS1_16FlashAttnFwdSm90INS1_25CollectiveMainloopFwdSm90ILi2EN4cute5tupleIJNS5_1CILi1EEES8_S8_EEENS6_IJNS7_ILi128EEENS7_ILi160EEENS7_ILi192EEEEEELi192ENS_12float_e4m3_tEfNS_4arch4Sm90ELb0ELb0ELb0ELb0ELb1ELb0ELb0ELb1ELb1ELb1ELb1ELb0EEENS1_21CollectiveEpilogueFwdINS6_IJSA_SC_SB_EEES9_NS_10bfloat16_tESG_Li256ELb0ELb1ELb1ELb1EEENS1_19SingleTileSchedulerILb0ELb1ELb1ELi128EEEEEEEEEvNT_6ParamsE)
        .other          _ZN7cutlass13device_kernelIN5flash11enable_sm90INS1_16FlashAttnFwdSm90INS1_25CollectiveMainloopFwdSm90ILi2EN4cute5tupleIJNS5_1CILi1EEES8_S8_EEENS6_IJNS7_ILi128EEENS7_ILi160EEENS7_ILi192EEEEEELi192ENS_12float_e4m3_tEfNS_4arch4Sm90ELb0ELb0ELb0ELb0ELb1ELb0ELb0ELb1ELb1ELb1ELb1ELb0EEENS1_21CollectiveEpilogueFwdINS6_IJSA_SC_SB_EEES9_NS_10bfloat16_tESG_Li256ELb0ELb1ELb1ELb1EEENS1_19SingleTileSchedulerILb0ELb1ELb1ELi128EEEEEEEEEvNT_6ParamsE,@"STO_CUDA_ENTRY STV_DEFAULT"
_ZN7cutlass13device_kernelIN5flash11enable_sm90INS1_16FlashAttnFwdSm90INS1_25CollectiveMainloopFwdSm90ILi2EN4cute5tupleIJNS5_1CILi1EEES8_S8_EEENS6_IJNS7_ILi128EEENS7_ILi160EEENS7_ILi192EEEEEELi192ENS_12float_e4m3_tEfNS_4arch4Sm90ELb0ELb0ELb0ELb0ELb1ELb0ELb0ELb1ELb1ELb1ELb1ELb0EEENS1_21CollectiveEpilogueFwdINS6_IJSA_SC_SB_EEES9_NS_10bfloat16_tESG_Li256ELb0ELb1ELb1ELb1EEENS1_19SingleTileSchedulerILb0ELb1ELb1ELi128EEEEEEEEEvNT_6ParamsE:
        /* <DEDUP_REMOVED lines=45> */
.L_x_3852:
        /* <DEDUP_REMOVED lines=22> */
.L_x_3853:
        /* <DEDUP_REMOVED lines=18> */
.L_x_3854:
        /* <DEDUP_REMOVED lines=22> */
.L_x_3855:
        /* <DEDUP_REMOVED lines=23> */
.L_x_3856:
        /* <DEDUP_REMOVED lines=9> */
.L_x_3859:
[----:B------:R-:W-:-:S08]  /*08b0*/  NOP ;  /* 0x0000000000007918 */ /* 0x000fd00000000000 */
[----:B------:R-:W0:Y:S02]  /*08c0*/  USETMAXREG.TRY_ALLOC.CTAPOOL UP0, 0xe8 ;  /* 0x000000e8000079c8 */ /* 0x000e240008000600 */
[----:B0-----:R-:W-:-:S13]  /*08d0*/  PLOP3.LUT P0, PT, PT, PT, UP0, 0x80, 0x0 ;  /* 0x000000000000781c */ /* 0x001fda0003f0f008 */
[----:B------:R-:W-:Y:S05]  /*08e0*/  @!P0 BRA `(.L_x_3859) ;  /* 0xfffffffc00f08947 */ /* 0x000fea000383ffff */
[----:B-1----:R-:W0:Y:S01]  /*08f0*/  S2UR UR6, SR_CTAID.Y ;  /* 0x00000000000679c3 */ /* 0x002e220000002600 */
[----:B------:R-:W-:Y:S01]  /*0900*/  LOP3.LUT R0, R23, 0xffffff80, RZ, 0xc0, !PT ;  /* 0xffffff8017007812 */ /* 0x000fe200078ec0ff */
[----:B------:R-:W-:Y:S02]  /*0910*/  ULDC UR8, c[0x0][0xc50] ;  /* 0x0003140000087ab9 */ /* 0x000fe40000000800 */
[----:B------:R-:W-:-:S04]  /*0920*/  UISETP.NE.AND UP0, UPT, UR8, 0x1, UPT ;  /* 0x000000010800788c */ /* 0x000fc8000bf05270 */
[----:B------:R-:W-:Y:S08]  /*0930*/  BAR.ARV 0x8, 0x180 ;  /* 0x0206000000007b1d */ /* 0x000ff00000002000 */
[----:B------:R-:W1:Y:S01]  /*0940*/  S2UR UR49, SR_CTAID.Z ;  /* 0x00000000003179c3 */ /* 0x000e620000002700 */
[----:B------:R-:W-:Y:S01]  /*0950*/  ISETP.NE.AND P0, PT, R0, 0x80, PT ;  /* 0x000000800000780c */ /* 0x000fe20003f05270 */
[----:B------:R-:W-:Y:S01]  /*0960*/  @UP0 ULDC UR4, c[0x0][0xc54] ;  /* 0x0003150000040ab9 */ /* 0x000fe20000000800 */
[----:B------:R-:W-:Y:S01]  /*0970*/  @UP0 ULDC UR7, c[0x0][0xc58] ;  /* 0x0003160000070ab9 */ /* 0x000fe20000000800 */
[----:B0-----:R-:W-:-:S10]  /*0980*/  UIMAD.WIDE.U32 UR4, UR6, UR4, URZ ;  /* 0x00000004060472a5 */ /* 0x001fd4000f8e003f */
[----:B------:R-:W-:Y:S06]  /*0990*/  @!P0 BAR.ARV 0x9, 0x100 ;  /* 0x0244000000008b1d */ /* 0x000fec0000002000 */
[----:B------:R-:W-:Y:S01]  /*09a0*/  UMOV UR51, UR6 ;  /* 0x0000000600337c82 */ /* 0x000fe20008000000 */
[----:B------:R-:W-:Y:S01]  /*09b0*/  @UP0 USHF.R.U32.HI UR51, URZ, UR7, UR5 ;  /* 0x000000073f330299 */ /* 0x000fe20008011605 */
[----:B-1----:R-:W-:-:S03]  /*09c0*/  ISETP.LE.AND P0, PT, RZ, UR49, PT ;  /* 0x00000031ff007c0c */ /* 0x002fc6000bf03270 */
[----:B------:R-:W-:-:S04]  /*09d0*/  UIADD3 UR4, -UR51, URZ, URZ ;  /* 0x0000003f33047290 */ /* 0x000fc8000fffe13f */
[----:B------:R-:W-:-:S06]  /*09e0*/  UIMAD UR8, UR8, UR4, UR6 ;  /* 0x00000004080872a4 */ /* 0x000fcc000f8e0206 */
[----:B------:R-:W-:Y:S06]  /*09f0*/  @!P0 BRA `(.L_x_3860) ;  /* 0x0000010400a48947 */ /* 0x000fec0003800000 */
        /* <DEDUP_REMOVED lines=53> */
[----:B------:R-:W-:-:S04]  /*0d50*/  UIMAD.WIDE UR4, UR4, 0x66666667, URZ ;  /* 0x66666667040478a5 */ /* 0x000fc8000f8e023f */
[----:B------:R-:W-:Y:S02]  /*0d60*/  USHF.R.U32.HI UR6, URZ, 0x1f, UR5 ;  /* 0x0000001f3f067899 */ /* 0x000fe40008011605 */
[----:B------:R-:W-:Y:S01]  /*0d70*/  ULOP3.LUT UR38, UR8, 0xffff, URZ, 0xc0, !UPT ;  /* 0x0000ffff08267892 */ /* 0x000fe2000f8ec03f */
[----:B------:R-:W-:Y:S01]  /*0d80*/  UMOV UR4, URZ ;  /* 0x0000003f00047c82 */ /* 0x000fe20008000000 */
[----:B------:R-:W-:-:S04]  /*0d90*/  ULEA.HI.SX32 UR6, UR5, UR6, 0x1a ;  /* 0x0000000605067291 */ /* 0x000fc8000f8fd23f */
        /* <DEDUP_REMOVED lines=37> */
.L_x_3861:
        /* <DEDUP_REMOVED lines=9> */
[----:B------:R-:W-:Y:S01]  /*1080*/  VIADDMNMX R2, R3, UR38, R2, PT ;  /* 0x0000002603027c46 */ /* 0x000fe2000b800102 */
[----:B------:R-:W-:Y:S01]  /*1090*/  IMAD.MOV.U32 R9, RZ, RZ, RZ ;  /* 0x000000ffff097224 */ /* 0x000fe200078e00ff */
[----:B------:R-:W-:Y:S01]  /*10a0*/  R2UR UR37, R0 ;  /* 0x00000000002572ca */ /* 0x000fe200000e0000 */
[----:B------:R-:W-:Y:S01]  /*10b0*/  IMAD.MOV.U32 R0, RZ, RZ, RZ ;  /* 0x000000ffff007224 */ /* 0x000fe200078e00ff */
[----:B------:R-:W-:Y:S01]  /*10c0*/  R2UR UR54, R2 ;  /* 0x00000000023672ca */ /* 0x000fe200000e0000 */
[----:B------:R-:W-:Y:S01]  /*10d0*/  IMAD.MOV.U32 R2, RZ, RZ, RZ ;  /* 0x000000ffff027224 */ /* 0x000fe200078e00ff */
[----:B------:R-:W-:Y:S02]  /*10e0*/  CS2R R52, SRZ ;  /* 0x0000000000347805 */ /* 0x000fe4000001ff00 */
[----:B------:R-:W-:Y:S02]  /*10f0*/  CS2R R44, SRZ ;  /* 0x00000000002c7805 */ /* 0x000fe4000001ff00 */
[----:B------:R-:W-:-:S02]  /*1100*/  CS2R R6, SRZ ;  /* 0x0000000000067805 */ /* 0x000fc4000001ff00 */
[----:B------:R-:W-:Y:S02]  /*1110*/  CS2R R10, SRZ ;  /* 0x00000000000a7805 */ /* 0x000fe4000001ff00 */
[----:B------:R-:W-:Y:S02]  /*1120*/  CS2R R48, SRZ ;  /* 0x0000000000307805 */ /* 0x000fe4000001ff00 */
[----:B------:R-:W-:Y:S01]  /*1130*/  CS2R R50, SRZ ;  /* 0x0000000000327805 */ /* 0x000fe2000001ff00 */
[----:B------:R-:W-:Y:S01]  /*1140*/  IMAD.MOV.U32 R17, RZ, RZ, RZ ;  /* 0x000000ffff117224 */ /* 0x000fe200078e00ff */
[----:B------:R-:W-:Y:S01]  /*1150*/  CS2R R56, SRZ ;  /* 0x0000000000387805 */ /* 0x000fe2000001ff00 */
[----:B------:R-:W-:Y:S01]  /*1160*/  IMAD.MOV.U32 R58, RZ, RZ, RZ ;  /* 0x000000ffff3a7224 */ /* 0x000fe200078e00ff */
[----:B------:R-:W-:Y:S02]  /*1170*/  CS2R R18, SRZ ;  /* 0x0000000000127805 */ /* 0x000fe4000001ff00 */
[----:B------:R-:W-:Y:S01]  /*1180*/  CS2R R32, SRZ ;  /* 0x0000000000207805 */ /* 0x000fe2000001ff00 */
[----:B------:R-:W-:Y:S01]  /*1190*/  UISETP.GT.AND UP0, UPT, UR54, UR38, UPT ;  /* 0x000000263600728c */ /* 0x000fe2000bf04270 */
[----:B------:R-:W-:Y:S01]  /*11a0*/  IMAD.MOV.U32 R39, RZ, RZ, RZ ;  /* 0x000000ffff277224 */ /* 0x000fe200078e00ff */
[----:B------:R-:W-:-:S02]  /*11b0*/  CS2R R46, SRZ ;  /* 0x00000000002e7805 */ /* 0x000fc4000001ff00 */
[----:B------:R-:W-:Y:S01]  /*11c0*/  CS2R R20, SRZ ;  /* 0x0000000000147805 */ /* 0x000fe2000001ff00 */
[----:B------:R-:W-:Y:S01]  /*11d0*/  IMAD.MOV.U32 R22, RZ, RZ, RZ ;  /* 0x000000ffff167224 */ /* 0x000fe200078e00ff */
[----:B------:R-:W-:Y:S02]  /*11e0*/  CS2R R54, SRZ ;  /* 0x0000000000367805 */ /* 0x000fe4000001ff00 */
[----:B------:R-:W-:Y:S01]  /*11f0*/  PLOP3.LUT P1, PT, PT, PT, UP0, 0x80, 0x0 ;  /* 0x000000000000781c */ /* 0x000fe20003f2f008 */
[----:B------:R-:W-:Y:S01]  /*1200*/  IMAD.MOV.U32 R15, RZ, RZ, RZ ;  /* 0x000000ffff0f7224 */ /* 0x000fe200078e00ff */
[----:B------:R-:W-:Y:S01]  /*1210*/  CS2R R24, SRZ ;  /* 0x0000000000187805 */ /* 0x000fe2000001ff00 */
[----:B------:R-:W-:Y:S01]  /*1220*/  IMAD.MOV.U32 R29, RZ, RZ, RZ ;  /* 0x000000ffff1d7224 */ /* 0x000fe200078e00ff */
[----:B------:R-:W-:Y:S02]  /*1230*/  CS2R R64, SRZ ;  /* 0x0000000000407805 */ /* 0x000fe4000001ff00 */
[----:B------:R-:W-:Y:S01]  /*1240*/  CS2R R60, SRZ ;  /* 0x00000000003c7805 */ /* 0x000fe2000001ff00 */
[----:B------:R-:W-:Y:S01]  /*1250*/  IMAD.MOV.U32 R37, RZ, RZ, RZ ;  /* 0x000000ffff257224 */ /* 0x000fe200078e00ff */
[----:B------:R-:W-:-:S02]  /*1260*/  CS2R R62, SRZ ;  /* 0x00000000003e7805 */ /* 0x000fc4000001ff00 */
[----:B------:R-:W-:Y:S02]  /*1270*/  CS2R R120, SRZ ;  /* 0x0000000000787805 */ /* 0x000fe4000001ff00 */
[----:B------:R-:W-:Y:S01]  /*1280*/  CS2R R40, SRZ ;  /* 0x0000000000287805 */ /* 0x000fe2000001ff00 */
[----:B------:R-:W-:Y:S01]  /*1290*/  IMAD.MOV.U32 R66, RZ, RZ, RZ ;  /* 0x000000ffff427224 */ /* 0x000fe200078e00ff */
[----:B------:R-:W-:Y:S01]  /*12a0*/  CS2R R70, SRZ ;  /* 0x0000000000467805 */ /* 0x000fe2000001ff00 */
[----:B------:R-:W-:Y:S01]  /*12b0*/  IMAD.MOV.U32 R31, RZ, RZ, RZ ;  /* 0x000000ffff1f7224 */ /* 0x000fe200078e00ff */
        /* <DEDUP_REMOVED lines=17> */
[----:B------:R-:W-:Y:S01]  /*13d0*/  CS2R R98, SRZ ;  /* 0x0000000000627805 */ /* 0x000fe2000001ff00 */
[----:B------:R-:W-:Y:S01]  /*13e0*/  IMAD.MOV.U32 R104, RZ, RZ, RZ ;  /* 0x000000ffff687224 */ /* 0x000fe200078e00ff */
[----:B------:R-:W-:Y:S02]  /*13f0*/  CS2R R108, SRZ ;  /* 0x00000000006c7805 */ /* 0x000fe4000001ff00 */
[----:B------:R-:W-:Y:S01]  /*1400*/  CS2R R110, SRZ ;  /* 0x00000000006e7805 */ /* 0x000fe2000001ff00 */
[----:B------:R-:W-:Y:S01]  /*1410*/  IMAD.MOV.U32 R112, RZ, RZ, RZ ;  /* 0x000000ffff707224 */ /* 0x000fe200078e00ff */
[----:B------:R-:W-:Y:S01]  /*1420*/  CS2R R118, SRZ ;  /* 0x0000000000767805 */ /* 0x000fe2000001ff00 */
[----:B------:R-:W-:Y:S01]  /*1430*/  IMAD.MOV.U32 R124, RZ, RZ, RZ ;  /* 0x000000ffff7c7224 */ /* 0x000fe200078e00ff */
[----:B------:R-:W-:Y:S01]  /*1440*/  CS2R R114, SRZ ;  /* 0x0000000000727805 */ /* 0x000fe2000001ff00 */
        /* <DEDUP_REMOVED lines=36> */
.L_x_3863:
[----:B------:R-:W-:-:S04]  /*1690*/  SHF.L.U32 R2, RZ, 0x1f, RZ ;  /* 0x0000001fff027819 */ /* 0x000fc800000006ff */
[----:B------:R-:W0:Y:S02]  /*16a0*/  SYNCS.PHASECHK.TRANS64.TRYWAIT P0, [UR36+0x33400], R2 ;  /* 0x03340002ff0075a7 */ /* 0x000e240008000164 */
[----:B0-----:R-:W-:Y:S05]  /*16b0*/  @!P0 BRA `(.L_x_3864) ;  /* 0x000000f8007c8947 */ /* 0x001fea0003800000 */
.L_x_3950:
[----:B------:R-:W-:-:S06]  /*16c0*/  ULOP3.LUT UR4, UR48, 0x1, URZ, 0xfc, !UPT ;  /* 0x0000000130047892 */ /* 0x000fcc000f8efc3f */
[----:B------:R-:W-:-:S05]  /*16d0*/  IMAD.U32 R0, RZ, RZ, UR4 ;  /* 0x00000004ff007e24 */ /* 0x000fca000f8e00ff */
[----:B------:R-:W-:-:S13]  /*16e0*/  ISETP.NE.AND P0, PT, R0, 0x3, PT ;  /* 0x000000030000780c */ /* 0x000fda0003f05270 */
[----:B------:R-:W-:Y:S05]  /*16f0*/  @!P0 BRA `(.L_x_3865) ;  /* 0x0000000000048947 */ /* 0x000fea0003800000 */
[----:B------:R-:W-:Y:S01]  /*1700*/  BPT.TRAP 0x1 ;  /* 0x000000040000795c */ /* 0x000fe20000300000 */
.L_x_3865:
[----:B------:R1:W2:Y:S01]  /*1710*/  SYNCS.PHASECHK.TRANS64.TRYWAIT P1, [UR36+0x33430], R2 ;  /* 0x03343002ff0075a7 */ /* 0x0002a20008020164 */
[----:B------:R-:W-:Y:S05]  /*1720*/  @!P0 BRA `(.L_x_3866) ;  /* 0x0000000000048947 */ /* 0x000fea0003800000 */
[----:B------:R-:W-:Y:S01]  /*1730*/  BPT.TRAP 0x1 ;  /* 0x000000040000795c */ /* 0x000fe20000300000 */
.L_x_3866:
[----:B------:R-:W-:Y:S02]  /*1740*/  IMAD.U32 R4, RZ, RZ, UR40 ;  /* 0x00000028ff047e24 */ /* 0x000fe4000f8e00ff */
[----:B------:R-:W-:Y:S01]  /*1750*/  IMAD.MOV.U32 R0, RZ, RZ, RZ ;  /* 0x000000ffff007224 */ /* 0x000fe200078e00ff */
[----:B--2---:R-:W-:Y:S06]  /*1760*/  @P1 BRA `(.L_x_3867) ;  /* 0x0000000000081947 */ /* 0x004fec0003800000 */
[----:B------:R-:W2:Y:S02]  /*1770*/  SYNCS.PHASECHK.TRANS64.TRYWAIT P1, [UR36+0x33430], R2 ;  /* 0x03343002ff0075a7 */ /* 0x000ea40008020164 */
[----:B--2---:R-:W-:Y:S05]  /*1780*/  @!P1 BRA `(.L_x_3868) ;  /* 0x000000f800609947 */ /* 0x004fea0003800000 */
.L_x_3867:
[----:B------:R-:W-:Y:S05]  /*1790*/  WARPSYNC.ALL ;  /* 0x0000000000007948 */ /* 0x000fea0003800000 */
[----:B------:R-:W-:Y:S01]  /*17a0*/  IMAD.MOV.U32 R25, RZ, RZ, RZ ;  /* 0x000000ffff197224 */ /* 0x000fe200078e00ff */
[----:B01----:R-:W-:Y:S01]  /*17b0*/  LOP3.LUT R2, R4, 0x10000, RZ, 0xfc, !PT ;  /* 0x0001000004027812 */ /* 0x003fe200078efcff */
[----:B------:R-:W-:Y:S01]  /*17c0*/  IMAD.MOV.U32 R3, RZ, RZ, -0x7fffffe0 ;  /* 0x80000020ff037424 */ /* 0x000fe200078e00ff */
[----:B------:R-:W-:-:S04]  /*17d0*/  UIADD3 UR4, UR36, 0x24200, URZ ;  /* 0x0002420024047890 */ /* 0x000fc8000fffe03f */
[C---:B------:R-:W-:Y:S01]  /*17e0*/  R2UR UR5, R3.reuse ;  /* 0x00000000030572ca */ /* 0x040fe200000e0000 */
[----:B------:R-:W-:Y:S01]  /*17f0*/  WARPGROUP.ARRIVE ;  /* 0x00000000000079c5 */ /* 0x000fe20000000000 */
[----:B------:R-:W-:Y:S01]  /*1800*/  UMOV UR7, 0x80000020 ;  /* 0x8000002000077882 */ /* 0x000fe20000000000 */
[----:B------:R-:W-:Y:S01]  /*1810*/  USHF.R.U32.HI UR6, URZ, 0x4, UR4 ;  /* 0x000000043f067899 */ /* 0x000fe20008011604 */
[C---:B------:R-:W-:Y:S01]  /*1820*/  R2UR UR8, R2.reuse ;  /* 0x00000000020872ca */ /* 0x040fe200000e0000 */
[----:B------:R-:W-:Y:S01]  /*1830*/  UMOV UR11, 0x80000020 ;  /* 0x80000020000b7882 */ /* 0x000fe20000000000 */
[C---:B------:R-:W-:Y:S01]  /*1840*/  R2UR UR4, R2.reuse ;  /* 0x00000000020472ca */ /* 0x040fe200000e0000 */
[----:B------:R-:W-:Y:S01]  /*1850*/  ULOP3.LUT UR6, UR6, 0x3fff, URZ, 0xc0, !UPT ;  /* 0x00003fff06067892 */ /* 0x000fe2000f8ec03f */
[C---:B------:R-:W-:Y:S01]  /*1860*/  R2UR UR9, R3.reuse ;  /* 0x00000000030972ca */ /* 0x040fe200000e0000 */
[----:B------:R-:W-:Y:S01]  /*1870*/  UMOV UR15, 0x80000020 ;  /* 0x80000020000f7882 */ /* 0x000fe20000000000 */
[C---:B------:R-:W-:Y:S01]  /*1880*/  R2UR UR12, R2.reuse ;  /* 0x00000000020c72ca */ /* 0x040fe200000e0000 */
[----:B------:R-:W-:Y:S01]  /*1890*/  ULOP3.LUT UR52, UR6, 0x10000, URZ, 0xfc, !UPT ;  /* 0x0001000006347892 */ /* 0x000fe2000f8efc3f */
[C---:B------:R-:W-:Y:S01]  /*18a0*/  R2UR UR13, R3.reuse ;  /* 0x00000000030d72ca */ /* 0x040fe200000e0000 */
[----:B------:R-:W-:Y:S01]  /*18b0*/  UMOV UR19, 0x80000020 ;  /* 0x8000002000137882 */ /* 0x000fe20000000000 */
[C---:B------:R-:W-:Y:S01]  /*18c0*/  R2UR UR16, R2.reuse ;  /* 0x00000000021072ca */ /* 0x040fe200000e0000 */
[----:B------:R-:W-:Y:S01]  /*18d0*/  UIADD3 UR10, UR52, 0x80, URZ ;  /* 0x00000080340a7890 */ /* 0x000fe2000fffe03f */
[C---:B------:R-:W-:Y:S01]  /*18e0*/  R2UR UR17, R3.reuse ;  /* 0x00000000031172ca */ /* 0x040fe200000e0000 */
[----:B------:R-:W-:Y:S01]  /*18f0*/  UIADD3 UR14, UR52, 0x100, URZ ;  /* 0x00000100340e7890 */ /* 0x000fe2000fffe03f */
[----:B------:R-:W-:Y:S01]  /*1900*/  R2UR UR20, R2 ;  /* 0x00000000021472ca */ /* 0x000fe200000e0000 */
[----:B------:R-:W-:Y:S01]  /*1910*/  UMOV UR6, UR52 ;  /* 0x0000003400067c82 */ /* 0x000fe20008000000 */
[----:B------:R-:W-:Y:S01]  /*1920*/  UIADD3 UR18, UR52, 0x180, URZ ;  /* 0x0000018034127890 */ /* 0x000fe2000fffe03f */
[----:B------:R-:W-:Y:S01]  /*1930*/  QGMMA.64x32x32.F32.E4M3.E4M3 R92, gdesc[UR4], RZ, !UPT, gsb0 ;  /* 0x00600000045c79f3 */ /* 0x000fe2000c0008ff */
[----:B------:R-:W-:Y:S01]  /*1940*/  R2UR UR21, R3 ;  /* 0x00000000031572ca */ /* 0x000fe200000e0000 */
[----:B------:R-:W-:Y:S01]  /*1950*/  UIADD3 UR22, UR52, 0x200, URZ ;  /* 0x0000020034167890 */ /* 0x000fe2000fffe03f */
[----:B------:R-:W-:Y:S01]  /*1960*/  UMOV UR23, 0x80000020 ;  /* 0x8000002000177882 */ /* 0x000fe20000000000 */
[----:B------:R-:W-:Y:S01]  /*1970*/  UIADD3 UR26, UR52, 0x2, URZ ;  /* 0x00000002341a7890 */ /* 0x000fe2000fffe03f */
[----:B------:R-:W-:Y:S01]  /*1980*/  UMOV UR25, 0x80000020 ;  /* 0x8000002000197882 */ /* 0x000fe20000000000 */
[----:B------:R-:W-:Y:S01]  /*1990*/  UMOV UR27, 0x80000020 ;  /* 0x80000020001b7882 */ /* 0x000fe20000000000 */
[----:B------:R-:W-:Y:S01]  /*19a0*/  UIADD3 UR6, UR52, 0x82, URZ ;  /* 0x0000008234067890 */ /* 0x000fe2000fffe03f */
[----:B------:R-:W-:Y:S01]  /*19b0*/  UMOV UR5, UR25 ;  /* 0x0000001900057c82 */ /* 0x000fe20008000000 */
[----:B------:R-:W-:Y:S01]  /*19c0*/  UMOV UR7, 0x80000020 ;  /* 0x8000002000077882 */ /* 0x000fe20000000000 */
[----:B------:R-:W-:Y:S01]  /*19d0*/  UIADD3 UR30, UR52, 0x280, URZ ;  /* 0x00000280341e7890 */ /* 0x000fe2000fffe03f */
[----:B------:R-:W-:Y:S01]  /*19e0*/  UMOV UR29, 0x80000020 ;  /* 0x80000020001d7882 */ /* 0x000fe20000000000 */
        /* <DEDUP_REMOVED lines=10> */
[----:B------:R-:W-:-:S02]  /*1a90*/  WARPGROUP.DEPBAR.LE gsb0, 0x0 ;  /* 0x00008000000079c5 */ /* 0x000fc40000010000 */
[----:B------:R-:W-:-:S06]  /*1aa0*/  WARPGROUP.ARRIVE ;  /* 0x00000000000079c5 */ /* 0x000fcc0000000000 */
[----:B------:R-:W-:Y:S01]  /*1ab0*/  QGMMA.64x32x32.F32.E4M3.E4M3 R76, gdesc[UR8], RZ, !UPT, gsb0 ;  /* 0x00600000084c79f3 */ /* 0x000fe2000c0008ff */
[----:B------:R-:W-:Y:S01]  /*1ac0*/  UIADD3 UR10, UR52, 0x102, URZ ;  /* 0x00000102340a7890 */ /* 0x000fe2000fffe03f */
[----:B------:R-:W-:Y:S01]  /*1ad0*/  UMOV UR9, UR25 ;  /* 0x0000001900097c82 */ /* 0x000fe20008000000 */
[----:B------:R-:W-:Y:S01]  /*1ae0*/  UMOV UR11, 0x80000020 ;  /* 0x80000020000b7882 */ /* 0x000fe20000000000 */
[----:B------:R-:W-:Y:S02]  /*1af0*/  WARPGROUP.DEPBAR.LE gsb0, 0x0 ;  /* 0x00008000000079c5 */ /* 0x000fe40000010000 */
[----:B------:R-:W-:-:S06]  /*1b00*/  WARPGROUP.ARRIVE ;  /* 0x00000000000079c5 */ /* 0x000fcc0000000000 */
[----:B------:R-:W-:Y:S01]  /*1b10*/  QGMMA.64x32x32.F32.E4M3.E4M3 R60, gdesc[UR12], RZ, !UPT, gsb0 ;  /* 0x006000000c3c79f3 */ /* 0x000fe2000c0008ff */
[----:B------:R-:W-:-:S13]  /*1b20*/  R2UR UR12, R2 ;  /* 0x00000000020c72ca */ /* 0x000fda00000e0000 */
[----:B------:R-:W-:Y:S02]  /*1b30*/  UIADD3 UR24, UR12, 0x2, URZ ;  /* 0x000000020c187890 */ /* 0x000fe4000fffe03f */
[----:B------:R-:W-:Y:S02]  /*1b40*/  UIADD3 UR28, UR12, 0x200, URZ ;  /* 0x000002000c1c7890 */ /* 0x000fe4000fffe03f */
[----:B------:R-:W-:Y:S02]  /*1b50*/  UIADD3 UR32, UR12, 0x202, URZ ;  /* 0x000002020c207890 */ /* 0x000fe4000fffe03f */
[----:B------:R-:W-:Y:S01]  /*1b60*/  UIADD3 UR40, UR12, 0x400, URZ ;  /* 0x000004000c287890 */ /* 0x000fe2000fffe03f */
[----:B------:R-:W-:Y:S01]  /*1b70*/  UMOV UR4, UR24 ;  /* 0x0000001800047c82 */ /* 0x000fe20008000000 */
[----:B------:R-:W-:Y:S01]  /*1b80*/  UMOV UR8, UR24 ;  /* 0x0000001800087c82 */ /* 0x000fe20008000000 */
[----:B------:R-:W-:Y:S01]  /*1b90*/  UIADD3 UR44, UR12, 0x402, URZ ;  /* 0x000004020c2c7890 */ /* 0x000fe2000fffe03f */
[----:B------:R-:W-:-:S02]  /*1ba0*/  WARPGROUP.DEPBAR.LE gsb0, 0x0 ;  /* 0x00008000000079c5 */ /* 0x000fc40000010000 */
[----:B------:R-:W-:-:S06]  /*1bb0*/  WARPGROUP.ARRIVE ;  /* 0x00000000000079c5 */ /* 0x000fcc0000000000 */
[----:B------:R-:W-:Y:S03]  /*1bc0*/  QGMMA.64x32x32.F32.E4M3.E4M3 R44, gdesc[UR16], RZ, !UPT, gsb0 ;  /* 0x00600000102c79f3 */ /* 0x000fe6000c0008ff */
[----:B------:R-:W-:Y:S02]  /*1bd0*/  WARPGROUP.DEPBAR.LE gsb0, 0x0 ;  /* 0x00008000000079c5 */ /* 0x000fe40000010000 */
[----:B------:R-:W-:-:S06]  /*1be0*/  WARPGROUP.ARRIVE ;  /* 0x00000000000079c5 */ /* 0x000fcc0000000000 */
[----:B------:R-:W-:Y:S03]  /*1bf0*/  QGMMA.64x32x32.F32.E4M3.E4M3 R28, gdesc[UR20], RZ, !UPT, gsb0 ;  /* 0x00600000141c79f3 */ /* 0x000fe6000c0008ff */
[----:B------:R-:W-:Y:S02]  /*1c00*/  WARPGROUP.DEPBAR.LE gsb0, 0x0 ;  /* 0x00008000000079c5 */ /* 0x000fe40000010000 */
[----:B------:R-:W-:-:S06]  /*1c10*/  WARPGROUP.ARRIVE ;  /* 0x00000000000079c5 */ /* 0x000fcc0000000000 */
[----:B------:R-:W-:Y:S01]  /*1c20*/  QGMMA.64x32x32.F32.E4M3.E4M3 R92, gdesc[UR24], R92, gsb0 ;  /* 0x00600000185c79f3 */ /* 0x000fe2000800085c */
[----:B------:R-:W-:Y:S01]  /*1c30*/  UIADD3 UR26, UR52, 0x182, URZ ;  /* 0x00000182341a7890 */ /* 0x000fe2000fffe03f */
[----:B------:R-:W-:Y:S01]  /*1c40*/  UMOV UR27, 0x80000020 ;  /* 0x80000020001b7882 */ /* 0x000fe20000000000 */
[----:B------:R-:W-:Y:S02]  /*1c50*/  WARPGROUP.DEPBAR.LE gsb0, 0x0 ;  /* 0x00008000000079c5 */ /* 0x000fe40000010000 */
[----:B------:R-:W-:-:S06]  /*1c60*/  WARPGROUP.ARRIVE ;  /* 0x00000000000079c5 */ /* 0x000fcc0000000000 */
[----:B------:R-:W-:Y:S01]  /*1c70*/  QGMMA.64x32x32.F32.E4M3.E4M3 R76, gdesc[UR4], R76, gsb0 ;  /* 0x00600000044c79f3 */ /* 0x000fe2000800084c */
[----:B------:R-:W-:Y:S02]  /*1c80*/  UIADD3 UR4, UR52, 0x202, URZ ;  /* 0x0000020234047890 */ /* 0x000fe4000fffe03f */
[----:B------:R-:W-:Y:S01]  /*1c90*/  UIADD3 UR6, UR52, 0x300, URZ ;  /* 0x0000030034067890 */ /* 0x000fe2000fffe03f */
[----:B------:R-:W-:Y:S01]  /*1ca0*/  UMOV UR5, UR29 ;  /* 0x0000001d00057c82 */ /* 0x000fe20008000000 */
[----:B------:R-:W-:Y:S01]  /*1cb0*/  UMOV UR7, 0x80000020 ;  /* 0x8000002000077882 */ /* 0x000fe20000000000 */
[----:B------:R-:W-:Y:S02]  /*1cc0*/  WARPGROUP.DEPBAR.LE gsb0, 0x0 ;  /* 0x00008000000079c5 */ /* 0x000fe40000010000 */
[----:B------:R-:W-:-:S06]  /*1cd0*/  WARPGROUP.ARRIVE ;  /* 0x00000000000079c5 */ /* 0x000fcc0000000000 */
[----:B------:R-:W-:Y:S01]  /*1ce0*/  QGMMA.64x32x32.F32.E4M3.E4M3 R60, gdesc[UR8], R60, gsb0 ;  /* 0x00600000083c79f3 */ /* 0x000fe2000800083c */
[----:B------:R-:W-:Y:S01]  /*1cf0*/  UIADD3 UR10, UR52, 0x380, URZ ;  /* 0x00000380340a7890 */ /* 0x000fe2000fffe03f */
[----:B------:R-:W-:Y:S01]  /*1d00*/  UMOV UR8, UR28 ;  /* 0x0000001c00087c82 */ /* 0x000fe20008000000 */
[----:B------:R-:W-:Y:S01]  /*1d10*/  UMOV UR9, UR29 ;  /* 0x0000001d00097c82 */ /* 0x000fe20008000000 */
[----:B------:R-:W-:Y:S01]  /*1d20*/  UMOV UR11, 0x80000020 ;  /* 0x80000020000b7882 */ /* 0x000fe20000000000 */
[----:B------:R-:W-:Y:S02]  /*1d30*/  WARPGROUP.DEPBAR.LE gsb0, 0x0 ;  /* 0x00008000000079c5 */ /* 0x000fe40000010000 */
[----:B------:R-:W-:-:S06]  /*1d40*/  WARPGROUP.ARRIVE ;  /* 0x00000000000079c5 */ /* 0x000fcc0000000000 */
[----:B------:R-:W-:Y:S01]  /*1d50*/  QGMMA.64x32x32.F32.E4M3.E4M3 R44, gdesc[UR24], R44, gsb0 ;  /* 0x00600000182c79f3 */ /* 0x000fe2000800082c */
[----:B------:R-:W-:Y:S01]  /*1d60*/  UMOV UR26, UR4 ;  /* 0x00000004001a7c82 */ /* 0x000fe20008000000 */
[----:B------:R-:W-:Y:S01]  /*1d70*/  UMOV UR27, 0x80000020 ;  /* 0x80000020001b7882 */ /* 0x000fe20000000000 */
[----:B------:R-:W-:Y:S01]  /*1d80*/  UMOV UR4, UR28 ;  /* 0x0000001c00047c82 */ /* 0x000fe20008000000 */
[----:B------:R-:W-:Y:S02]  /*1d90*/  WARPGROUP.DEPBAR.LE gsb0, 0x0 ;  /* 0x00008000000079c5 */ /* 0x000fe40000010000 */
[----:B------:R-:W-:-:S06]  /*1da0*/  WARPGROUP.ARRIVE ;  /* 0x00000000000079c5 */ /* 0x000fcc0000000000 */
[----:B------:R-:W-:Y:S03]  /*1db0*/  QGMMA.64x32x32.F32.E4M3.E4M3 R28, gdesc[UR24], R28, gsb0 ;  /* 0x00600000181c79f3 */ /* 0x000fe6000800081c */
        /* <DEDUP_REMOVED lines=93> */
[----:B------:R-:W-:Y:S02]  /*2390*/  WARPGROUP.DEPBAR.LE gsb0, 0x0 ;  /* 0x00008000000079c5 */ /* 0x000fe40000010000 */
[----:B------:R-:W-:-:S06]  /*23a0*/  WARPGROUP.ARRIVE ;  /* 0x00000000000079c5 */ /* 0x000fcc0000000000 */
[----:B------:R-:W-:Y:S03]  /*23b0*/  QGMMA.64x32x32.F32.E4M3.E4M3 R60, gdesc[UR8], R60, gsb0 ;  /* 0x00600000083c79f3 */ /* 0x000fe6000800083c */
[----:B------:R-:W-:Y:S02]  /*23c0*/  WARPGROUP.DEPBAR.LE gsb0, 0x0 ;  /* 0x00008000000079c5 */ /* 0x000fe40000010000 */
[----:B------:R-:W-:-:S06]  /*23d0*/  WARPGROUP.ARRIVE ;  /* 0x00000000000079c5 */ /* 0x000fcc0000000000 */
[----:B------:R-:W-:Y:S01]  /*23e0*/  QGMMA.64x32x32.F32.E4M3.E4M3 R44, gdesc[UR44], R44, gsb0 ;  /* 0x006000002c2c79f3 */ /* 0x000fe2000800082c */
[----:B------:R-:W-:Y:S01]  /*23f0*/  UMOV UR46, UR4 ;  /* 0x00000004002e7c82 */ /* 0x000fe20008000000 */
[----:B------:R-:W-:Y:S01]  /*2400*/  UMOV UR47, 0x80000020 ;  /* 0x80000020002f7882 */ /* 0x000fe20000000000 */
[----:B------:R-:W-:Y:S02]  /*2410*/  WARPGROUP.DEPBAR.LE gsb0, 0x0 ;  /* 0x00008000000079c5 */ /* 0x000fe40000010000 */
[----:B------:R-:W-:-:S06]  /*2420*/  WARPGROUP.ARRIVE ;  /* 0x00000000000079c5 */ /* 0x000fcc0000000000 */
[----:B------:R-:W-:Y:S03]  /*2430*/  QGMMA.64x32x32.F32.E4M3.E4M3 R28, gdesc[UR44], R28, gsb0 ;  /* 0x006000002c1c79f3 */ /* 0x000fe6000800081c */
[----:B------:R-:W-:Y:S02]  /*2440*/  WARPGROUP.DEPBAR.LE gsb0, 0x0 ;  /* 0x00008000000079c5 */ /* 0x000fe40000010000 */
[----:B------:R-:W-:Y:S05]  /*2450*/  @!P0 BRA `(.L_x_3869) ;  /* 0x0000000000048947 */ /* 0x000fea0003800000 */
[----:B------:R-:W-:Y:S01]  /*2460*/  BPT.TRAP 0x1 ;  /* 0x000000040000795c */ /* 0x000fe20000300000 */
.L_x_3869:
[----:B------:R-:W-:Y:S01]  /*2470*/  LOP3.LUT R4, R17, 0xffffff80, RZ, 0xc0, !PT ;  /* 0xffffff8011047812 */ /* 0x000fe200078ec0ff */
[----:B------:R-:W-:Y:S01]  /*2480*/  IMAD.MOV.U32 R6, RZ, RZ, -0x2 ;  /* 0xfffffffeff067424 */ /* 0x000fe200078e00ff */
[----:B------:R-:W-:Y:S01]  /*2490*/  P2R R15, PR, RZ, 0x1 ;  /* 0x00000001ff0f7803 */ /* 0x000fe20000000000 */
[----:B------:R-:W-:Y:S01]  /*24a0*/  UIADD3 UR58, UR54, -0x2, URZ ;  /* 0xfffffffe363a7890 */ /* 0x000fe2000fffe03f */
[--C-:B------:R-:W-:Y:S01]  /*24b0*/  IMAD.MOV.U32 R113, RZ, RZ, R25.reuse ;  /* 0x000000ffff717224 */ /* 0x100fe200078e0019 */
[----:B------:R-:W-:Y:S01]  /*24c0*/  UIADD3 UR4, UR36, 0x33440, URZ ;  /* 0x0003344024047890 */ /* 0x000fe2000fffe03f */
[----:B------:R-:W-:Y:S01]  /*24d0*/  IMAD.IADD R4, R23, 0x1, -R4 ;  /* 0x0000000117047824 */ /* 0x000fe200078e0a04 */
[----:B------:R-:W-:Y:S01]  /*24e0*/  UISETP.GE.AND UP0, UPT, UR58, UR38, UPT ;  /* 0x000000263a00728c */ /* 0x000fe2000bf06270 */
[--C-:B------:R-:W-:Y:S01]  /*24f0*/  IMAD.MOV.U32 R112, RZ, RZ, R25.reuse ;  /* 0x000000ffff707224 */ /* 0x100fe200078e0019 */
[----:B------:R-:W-:Y:S01]  /*2500*/  UPRMT UR4, UR53, 0x654, UR4 ;  /* 0x0000065435047896 */ /* 0x000fe20008000004 */
[--C-:B------:R-:W-:Y:S01]  /*2510*/  IMAD.MOV.U32 R115, RZ, RZ, R25.reuse ;  /* 0x000000ffff737224 */ /* 0x100fe200078e0019 */
[----:B------:R-:W-:Y:S01]  /*2520*/  SHF.R.S32.HI R5, RZ, 0x1f, R4 ;  /* 0x0000001fff057819 */ /* 0x000fe20000011404 */
[----:B------:R-:W-:-:S02]  /*2530*/  IMAD.MOV.U32 R114, RZ, RZ, R25 ;  /* 0x000000ffff727224 */ /* 0x000fc400078e0019 */
[--C-:B------:R-:W-:Y:S01]  /*2540*/  IMAD.MOV.U32 R117, RZ, RZ, R25.reuse ;  /* 0x000000ffff757224 */ /* 0x100fe200078e0019 */
[----:B------:R-:W-:Y:S01]  /*2550*/  LEA.HI R5, R5, R4, RZ, 0x2 ;  /* 0x0000000405057211 */ /* 0x000fe200078f10ff */
[--C-:B------:R-:W-:Y:S02]  /*2560*/  IMAD.MOV.U32 R116, RZ, RZ, R25.reuse ;  /* 0x000000ffff747224 */ /* 0x100fe400078e0019 */
[----:B------:R-:W-:Y:S01]  /*2570*/  SYNCS.ARRIVE.TRANS64.RED.A1T0 RZ, [UR4], RZ ;  /* 0x000000ffffff79a7 */ /* 0x000fe20008100404 */
[----:B------:R-:W-:Y:S01]  /*2580*/  LOP3.LUT R5, R5, 0x7ffffffc, RZ, 0xc0, !PT ;  /* 0x7ffffffc05057812 */ /* 0x000fe200078ec0ff */
[--C-:B------:R-:W-:Y:S02]  /*2590*/  IMAD.MOV.U32 R119, RZ, RZ, R25.reuse ;  /* 0x000000ffff777224 */ /* 0x100fe400078e0019 */
[----:B------:R-:W-:Y:S02]  /*25a0*/  IMAD.MOV.U32 R118, RZ, RZ, R25 ;  /* 0x000000ffff767224 */ /* 0x000fe400078e0019 */
[----:B------:R-:W-:-:S02]  /*25b0*/  IMAD.IADD R5, R4, 0x1, -R5 ;  /* 0x0000000104057824 */ /* 0x000fc400078e0a05 */
[----:B------:R-:W-:Y:S01]  /*25c0*/  IMAD.U32 R4, RZ, RZ, UR54 ;  /* 0x00000036ff047e24 */ /* 0x000fe2000f8e00ff */
[----:B------:R-:W0:Y:S01]  /*25d0*/  S2UR UR54, SR_CgaCtaId ;  /* 0x00000000003679c3 */ /* 0x000e220000008800 */
[----:B------:R-:W-:-:S04]  /*25e0*/  IMAD R5, R5, R6, 0xa0 ;  /* 0x000000a005057424 */ /* 0x000fc800078e0206 */
[----:B------:R-:W-:Y:S01]  /*25f0*/  VIADD R5, R5, UR55 ;  /* 0x0000003705057c36 */ /* 0x000fe20008000000 */
[----:B------:R-:W-:-:S03]  /*2600*/  UMOV UR55, URZ ;  /* 0x0000003f00377c82 */ /* 0x000fc60008000000 */
        /* <DEDUP_REMOVED lines=68> */
[C---:B------:R-:W-:Y:S02]  /*2a50*/  ISETP.GT.AND P5, PT, R5.reuse, 0x49, PT ;  /* 0x000000490500780c */ /* 0x040fe40003fa4270 */
        /* <DEDUP_REMOVED lines=46> */
[C---:B------:R-:W-:Y:S02]  /*2d40*/  ISETP.GT.AND P0, PT, R5.reuse, 0x79, PT ;  /* 0x000000790500780c */ /* 0x040fe40003f04270 */
[----:B------:R-:W-:Y:S02]  /*2d50*/  FSEL R54, R54, -INF , P1 ;  /* 0xff80000036367808 */ /* 0x000fe40000800000 */
[----:B------:R-:W-:Y:S02]  /*2d60*/  ISETP.GT.AND P1, PT, R5, 0x88, PT ;  /* 0x000000880500780c */ /* 0x000fe40003f24270 */
[----:B------:R-:W-:Y:S02]  /*2d70*/  FSEL R7, R56, -INF , P6 ;  /* 0xff80000038077808 */ /* 0x000fe40003000000 */
[----:B------:R-:W-:Y:S02]  /*2d80*/  FMNMX.FTZ R4, R53, R4, !PT ;  /* 0x0000000435047209 */ /* 0x000fe40007810000 */
[----:B------:R-:W-:-:S02]  /*2d90*/  FSEL R44, R57, -INF , P0 ;  /* 0xff800000392c7808 */ /* 0x000fc40000000000 */
[----:B------:R-:W-:Y:S02]  /*2da0*/  ISETP.GT.AND P0, PT, R5, 0x81, PT ;  /* 0x000000810500780c */ /* 0x000fe40003f04270 */
[----:B------:R-:W-:Y:S02]  /*2db0*/  FSEL R47, R47, -INF , P5 ;  /* 0xff8000002f2f7808 */ /* 0x000fe40002800000 */
[----:B------:R-:W-:Y:S02]  /*2dc0*/  FSEL R68, R32, -INF , P1 ;  /* 0xff80000020447808 */ /* 0x000fe40000800000 */
[----:B------:R-:W-:Y:S02]  /*2dd0*/  P2R R13, PR, RZ, 0x2 ;  /* 0x00000002ff0d7803 */ /* 0x000fe40000000000 */
[----:B------:R-:W-:Y:S02]  /*2de0*/  ISETP.GT.AND P5, PT, R5, 0x80, PT ;  /* 0x000000800500780c */ /* 0x000fe40003fa4270 */
[----:B------:R-:W-:-:S02]  /*2df0*/  FMNMX.FTZ R9, R7, R4, !PT ;  /* 0x0000000407097209 */ /* 0x000fc40007810000 */
[----:B------:R-:W-:Y:S02]  /*2e00*/  ISETP.GT.AND P1, PT, R5, 0x79, PT ;  /* 0x000000790500780c */ /* 0x000fe40003f24270 */
[----:B------:R-:W-:Y:S02]  /*2e10*/  FSEL R61, R29, -INF , P0 ;  /* 0xff8000001d3d7808 */ /* 0x000fe40000000000 */
[----:B------:R-:W-:Y:S02]  /*2e20*/  P2R R14, PR, RZ, 0x1 ;  /* 0x00000001ff0e7803 */ /* 0x000fe40000000000 */
[----:B------:R-:W-:Y:S02]  /*2e30*/  ISETP.GT.AND P0, PT, R5, 0x80, PT ;  /* 0x000000800500780c */ /* 0x000fe40003f04270 */
[----:B------:R-:W-:Y:S02]  /*2e40*/  FSEL R64, R28, -INF , P5 ;  /* 0xff8000001c407808 */ /* 0x000fe40002800000 */
[----:B------:R-:W-:-:S02]  /*2e50*/  FMNMX.FTZ R9, R44, R9, !PT ;  /* 0x000000092c097209 */ /* 0x000fc40007810000 */
[----:B------:R-:W-:Y:S02]  /*2e60*/  FSEL R59, R59, -INF , P1 ;  /* 0xff8000003b3b7808 */ /* 0x000fe40000800000 */
[----:B------:R-:W-:Y:S02]  /*2e70*/  ISETP.NE.AND P1, PT, R13, RZ, PT ;  /* 0x000000ff0d00720c */ /* 0x000fe40003f25270 */
[----:B------:R-:W-:Y:S02]  /*2e80*/  FMNMX.FTZ R13, R94, R95, !PT ;  /* 0x0000005f5e0d7209 */ /* 0x000fe40007810000 */
[----:B------:R-:W-:Y:S02]  /*2e90*/  FSEL R30, R30, -INF , P0 ;  /* 0xff8000001e1e7808 */ /* 0x000fe40000000000 */
[----:B------:R-:W-:Y:S02]  /*2ea0*/  FMNMX.FTZ R4, R64, R9, !PT ;  /* 0x0000000940047209 */ /* 0x000fe40007810000 */
[----:B------:R-:W-:-:S02]  /*2eb0*/  ISETP.NE.AND P0, PT, R14, RZ, PT ;  /* 0x000000ff0e00720c */ /* 0x000fc40003f05270 */
[----:B------:R-:W-:Y:S02]  /*2ec0*/  FMNMX.FTZ R14, R98, R13, !PT ;  /* 0x0000000d620e7209 */ /* 0x000fe40007810000 */
[----:B------:R-:W-:Y:S02]  /*2ed0*/  FSEL R55, R55, -INF , P2 ;  /* 0xff80000037377808 */ /* 0x000fe40001000000 */
[----:B------:R-:W-:Y:S02]  /*2ee0*/  ISETP.GT.AND P2, PT, R5, 0x89, PT ;  /* 0x000000890500780c */ /* 0x000fe40003f44270 */
[----:B------:R-:W-:Y:S02]  /*2ef0*/  FMNMX.FTZ R9, R61, R4, !PT ;  /* 0x000000043d097209 */ /* 0x000fe40007810000 */
[----:B------:R-:W-:Y:S02]  /*2f00*/  FSEL R31, R31, -INF , P0 ;  /* 0xff8000001f1f7808 */ /* 0x000fe40000000000 */
[----:B------:R-:W-:-:S02]  /*2f10*/  ISETP.NE.AND P0, PT, R15, RZ, PT ;  /* 0x000000ff0f00720c */ /* 0x000fc40003f05270 */
[----:B------:R-:W-:Y:S02]  /*2f20*/  FMNMX.FTZ R15, R99, R14, !PT ;  /* 0x0000000e630f7209 */ /* 0x000fe40007810000 */
[----:B------:R-:W-:Y:S02]  /*2f30*/  FSEL R51, R51, -INF , P3 ;  /* 0xff80000033337808 */ /* 0x000fe40001800000 */
[----:B------:R-:W-:Y:S02]  /*2f40*/  FSEL R69, R33, -INF , P2 ;  /* 0xff80000021457808 */ /* 0x000fe40001000000 */
[----:B------:R-:W-:Y:S02]  /*2f50*/  FMNMX.FTZ R4, R68, R9, !PT ;  /* 0x0000000944047209 */ /* 0x000fe40007810000 */
[----:B------:R-:W-:Y:S02]  /*2f60*/  ISETP.GT.AND P3, PT, R5, 0x90, PT ;  /* 0x000000900500780c */ /* 0x000fe40003f64270 */
[----:B------:R-:W-:-:S02]  /*2f70*/  FMNMX.FTZ R18, R102, R15, !PT ;  /* 0x0000000f66127209 */ /* 0x000fc40007810000 */
[----:B------:R-:W-:Y:S02]  /*2f80*/  FSEL R50, R50, -INF , P4 ;  /* 0xff80000032327808 */ /* 0x000fe40002000000 */
[----:B------:R-:W-:Y:S02]  /*2f90*/  FSEL R72, R36, -INF , P3 ;  /* 0xff80000024487808 */ /* 0x000fe40001800000 */
[----:B------:R-:W-:Y:S02]  /*2fa0*/  FMNMX.FTZ R9, R69, R4, !PT ;  /* 0x0000000445097209 */ /* 0x000fe40007810000 */
[----:B------:R-:W-:Y:S02]  /*2fb0*/  ISETP.GT.AND P4, PT, R5, 0x91, PT ;  /* 0x000000910500780c */ /* 0x000fe40003f84270 */
[----:B------:R-:W-:Y:S02]  /*2fc0*/  FMNMX.FTZ R15, R103, R18, !PT ;  /* 0x00000012670f7209 */ /* 0x000fe40007810000 */
[----:B------:R-:W-:-:S02]  /*2fd0*/  FSEL R65, R37, -INF , P4 ;  /* 0xff80000025417808 */ /* 0x000fc40002000000 */
[----:B------:R-:W-:Y:S02]  /*2fe0*/  FMNMX.FTZ R4, R72, R9, !PT ;  /* 0x0000000948047209 */ /* 0x000fe40007810000 */
[----:B------:R-:W-:Y:S02]  /*2ff0*/  ISETP.GT.AND P5, PT, R5, 0x98, PT ;  /* 0x000000980500780c */ /* 0x000fe40003fa4270 */
[----:B------:R-:W-:Y:S02]  /*3000*/  FMNMX.FTZ R18, R106, R15, !PT ;  /* 0x0000000f6a127209 */ /* 0x000fe40007810000 */
[----:B------:R-:W-:Y:S02]  /*3010*/  FSEL R57, R40, -INF , P5 ;  /* 0xff80000028397808 */ /* 0x000fe40002800000 */
[----:B------:R-:W-:Y:S02]  /*3020*/  FMNMX.FTZ R4, R65, R4, !PT ;  /* 0x0000000441047209 */ /* 0x000fe40007810000 */
[----:B------:R-:W-:-:S02]  /*3030*/  ISETP.GT.AND P6, PT, R5, 0x99, PT ;  /* 0x000000990500780c */ /* 0x000fc40003fc4270 */
[----:B------:R-:W-:Y:S02]  /*3040*/  FMNMX.FTZ R17, R107, R18, !PT ;  /* 0x000000126b117209 */ /* 0x000fe40007810000 */
[----:B------:R-:W-:Y:S02]  /*3050*/  FSEL R56, R41, -INF , P6 ;  /* 0xff80000029387808 */ /* 0x000fe40003000000 */
[----:B------:R-:W-:Y:S02]  /*3060*/  FMNMX.FTZ R9, R57, R4, !PT ;  /* 0x0000000439097209 */ /* 0x000fe40007810000 */
[----:B------:R-:W-:Y:S02]  /*3070*/  FMNMX.FTZ R18, R78, R17, !PT ;  /* 0x000000114e127209 */ /* 0x000fe40007810000 */
[----:B------:R-:W-:Y:S02]  /*3080*/  FMNMX.FTZ R9, R56, R9, !PT ;  /* 0x0000000938097209 */ /* 0x000fe40007810000 */
[----:B------:R-:W-:-:S02]  /*3090*/  FMNMX.FTZ R19, R79, R18, !PT ;  /* 0x000000124f137209 */ /* 0x000fc40007810000 */
[----:B------:R-:W-:Y:S01]  /*30a0*/  P2R R10, PR, RZ, 0x8 ;  /* 0x00000008ff0a7803 */ /* 0x000fe20000000000 */
[----:B------:R-:W1:Y:S01]  /*30b0*/  SHFL.BFLY PT, R4, R9, 0x2, 0x1f ;  /* 0x0c401f0009047f89 */ /* 0x000e6200000e0000 */
[----:B------:R-:W-:Y:S02]  /*30c0*/  FMNMX.FTZ R20, R82, R19, !PT ;  /* 0x0000001352147209 */ /* 0x000fe40007810000 */
[----:B------:R-:W-:Y:S02]  /*30d0*/  P2R R12, PR, RZ, 0x4 ;  /* 0x00000004ff0c7803 */ /* 0x000fe40000000000 */
[----:B------:R-:W-:Y:S02]  /*30e0*/  FMNMX.FTZ R19, R83, R20, !PT ;  /* 0x0000001453137209 */ /* 0x000fe40007810000 */
[----:B------:R-:W-:Y:S02]  /*30f0*/  ISETP.GT.AND P2, PT, R5, 0x78, PT ;  /* 0x000000780500780c */ /* 0x000fe40003f44270 */
[----:B------:R-:W-:-:S02]  /*3100*/  FMNMX.FTZ R20, R86, R19, !PT ;  /* 0x0000001356147209 */ /* 0x000fc40007810000 */
[----:B------:R-:W-:Y:S02]  /*3110*/  FSEL R58, R58, -INF , P2 ;  /* 0xff8000003a3a7808 */ /* 0x000fe40001000000 */
[----:B------:R-:W-:Y:S02]  /*3120*/  FMNMX.FTZ R21, R87, R20, !PT ;  /* 0x0000001457157209 */ /* 0x000fe40007810000 */
[----:B------:R-:W-:Y:S02]  /*3130*/  ISETP.NE.AND P2, PT, R12, RZ, PT ;  /* 0x000000ff0c00720c */ /* 0x000fe40003f45270 */
[----:B------:R-:W-:-:S04]  /*3140*/  FMNMX.FTZ R22, R90, R21, !PT ;  /* 0x000000155a167209 */ /* 0x000fc80007810000 */
[----:B------:R-:W-:Y:S02]  /*3150*/  FMNMX.FTZ R21, R91, R22, !PT ;  /* 0x000000165b157209 */ /* 0x000fe40007810000 */
[----:B-1----:R-:W-:Y:S02]  /*3160*/  FMNMX.FTZ R6, R9, R4, !PT ;  /* 0x0000000409067209 */ /* 0x002fe40007810000 */
[----:B------:R-:W-:-:S03]  /*3170*/  FMNMX.FTZ R22, R62, R21, !PT ;  /* 0x000000153e167209 */ /* 0x000fc60007810000 */
[----:B------:R-:W1:Y:S01]  /*3180*/  SHFL.BFLY PT, R11, R6, 0x1, 0x1f ;  /* 0x0c201f00060b7f89 */ /* 0x000e6200000e0000 */
[----:B------:R-:W-:-:S04]  /*3190*/  FMNMX.FTZ R29, R63, R22, !PT ;  /* 0x000000163f1d7209 */ /* 0x000fc80007810000 */
[----:B------:R-:W-:-:S04]  /*31a0*/  FMNMX.FTZ R28, R66, R29, !PT ;  /* 0x0000001d421c7209 */ /* 0x000fc80007810000 */
[----:B------:R-:W-:-:S04]  /*31b0*/  FMNMX.FTZ R29, R67, R28, !PT ;  /* 0x0000001c431d7209 */ /* 0x000fc80007810000 */
[----:B------:R-:W-:-:S04]  /*31c0*/  FMNMX.FTZ R28, R70, R29, !PT ;  /* 0x0000001d461c7209 */ /* 0x000fc80007810000 */
[----:B------:R-:W-:-:S04]  /*31d0*/  FMNMX.FTZ R29, R71, R28, !PT ;  /* 0x0000001c471d7209 */ /* 0x000fc80007810000 */
[----:B------:R-:W-:Y:S02]  /*31e0*/  FMNMX.FTZ R28, R74, R29, !PT ;  /* 0x0000001d4a1c7209 */ /* 0x000fe40007810000 */
[----:B-1----:R-:W-:Y:S01]  /*31f0*/  FMNMX.FTZ R4, R6, R11, !PT ;  /* 0x0000000b06047209 */ /* 0x002fe20007810000 */
[----:B------:R-:W-:Y:S01]  /*3200*/  IMAD.U32 R11, RZ, RZ, UR37 ;  /* 0x00000025ff0b7e24 */ /* 0x000fe2000f8e00ff */
[----:B------:R-:W-:Y:S02]  /*3210*/  FMNMX.FTZ R29, R75, R28, !PT ;  /* 0x0000001c4b1d7209 */ /* 0x000fe40007810000 */
[C---:B------:R-:W-:Y:S01]  /*3220*/  FSETP.NEU.FTZ.AND P3, PT, R4.reuse, -INF , PT ;  /* 0xff8000000400780b */ /* 0x040fe20003f7d000 */
[----:B------:R-:W-:Y:S01]  /*3230*/  FFMA.FTZ R8, R4, R11, -8 ;  /* 0xc100000004087423 */ /* 0x000fe2000001000b */
[----:B------:R-:W-:-:S04]  /*3240*/  FMNMX.FTZ R28, R46, R29, !PT ;  /* 0x0000001d2e1c7209 */ /* 0x000fc80007810000 */
[----:B------:R-:W-:Y:S02]  /*3250*/  FMNMX.FTZ R29, R47, R28, !PT ;  /* 0x0000001c2f1d7209 */ /* 0x000fe40007810000 */
[----:B------:R-:W-:Y:S02]  /*3260*/  FSEL R111, R8, RZ, P3 ;  /* 0x000000ff086f7208 */ /* 0x000fe40001800000 */
[----:B------:R-:W-:Y:S02]  /*3270*/  FMNMX.FTZ R28, R50, R29, !PT ;  /* 0x0000001d321c7209 */ /* 0x000fe40007810000 */
[----:B------:R-:W-:Y:S01]  /*3280*/  ISETP.NE.AND P3, PT, R10, RZ, PT ;  /* 0x000000ff0a00720c */ /* 0x000fe20003f65270 */
[--C-:B------:R-:W-:Y:S01]  /*3290*/  FFMA.FTZ R36, R27, UR37, -R111.reuse ;  /* 0x000000251b247c23 */ /* 0x100fe2000801086f */
[----:B------:R-:W-:Y:S01]  /*32a0*/  FMNMX.FTZ R27, R51, R28, !PT ;  /* 0x0000001c331b7209 */ /* 0x000fe20007810000 */
[--C-:B------:R-:W-:Y:S01]  /*32b0*/  FFMA.FTZ R14, R76, UR37, -R111.reuse ;  /* 0x000000254c0e7c23 */ /* 0x100fe2000801086f */
[--C-:B------:R-:W-:Y:S01]  /*32c0*/  FFMA.FTZ R77, R77, UR37, -R111.reuse ;  /* 0x000000254d4d7c23 */ /* 0x100fe2000801086f */
[----:B------:R1:W-:Y:S01]  /*32d0*/  MUFU.EX2 R29, R36 ;  /* 0x00000024001d7308 */ /* 0x0003e20000000800 */
[----:B------:R-:W-:Y:S01]  /*32e0*/  FMNMX.FTZ R28, R54, R27, !PT ;  /* 0x0000001b361c7209 */ /* 0x000fe20007810000 */
[--C-:B------:R-:W-:Y:S01]  /*32f0*/  FFMA.FTZ R80, R80, UR37, -R111.reuse ;  /* 0x0000002550507c23 */ /* 0x100fe2000801086f */
[----:B------:R-:W-:Y:S01]  /*3300*/  FSEL R76, R34, -INF , P1 ;  /* 0xff800000224c7808 */ /* 0x000fe20000800000 */
[--C-:B------:R-:W-:Y:S01]  /*3310*/  FFMA.FTZ R40, R73, UR37, -R111.reuse ;  /* 0x0000002549287c23 */ /* 0x100fe2000801086f */
[----:B------:R-:W-:Y:S01]  /*3320*/  FMNMX.FTZ R33, R55, R28, !PT ;  /* 0x0000001c37217209 */ /* 0x000fe20007810000 */
[--C-:B------:R-:W-:Y:S01]  /*3330*/  FFMA.FTZ R18, R81, UR37, -R111.reuse ;  /* 0x0000002551127c23 */ /* 0x100fe2000801086f */
[----:B------:R-:W-:Y:S01]  /*3340*/  FSEL R73, R38, -INF , P3 ;  /* 0xff80000026497808 */ /* 0x000fe20001800000 */
[----:B------:R2:W-:Y:S01]  /*3350*/  MUFU.EX2 R15, R77 ;  /* 0x0000004d000f7308 */ /* 0x0005e20000000800 */
[----:B------:R-:W-:Y:S01]  /*3360*/  FMNMX.FTZ R32, R58, R33, !PT ;  /* 0x000000213a207209 */ /* 0x000fe20007810000 */
[--C-:B------:R-:W-:Y:S01]  /*3370*/  FFMA.FTZ R84, R84, UR37, -R111.reuse ;  /* 0x0000002554547c23 */ /* 0x100fe2000801086f */
[----:B------:R-:W-:Y:S01]  /*3380*/  FSEL R81, R42, -INF , P5 ;  /* 0xff8000002a517808 */ /* 0x000fe20002800000 */
[--C-:B------:R-:W-:Y:S01]  /*3390*/  FFMA.FTZ R60, R60, UR37, -R111.reuse ;  /* 0x000000253c3c7c23 */ /* 0x100fe2000801086f */
[----:B------:R-:W-:Y:S01]  /*33a0*/  FMNMX.FTZ R33, R59, R32, !PT ;  /* 0x000000203b217209 */ /* 0x000fe20007810000 */
[--C-:B------:R-:W-:Y:S01]  /*33b0*/  FFMA.FTZ R38, R53, UR37, -R111.reuse ;  /* 0x0000002535267c23 */ /* 0x100fe2000801086f */
[--C-:B------:R-:W-:Y:S01]  /*33c0*/  FFMA.FTZ R5, R92, UR37, -R111.reuse ;  /* 0x000000255c057c23 */ /* 0x100fe2000801086f */
[----:B------:R3:W-:Y:S01]  /*33d0*/  MUFU.EX2 R17, R80 ;  /* 0x0000005000117308 */ /* 0x0007e20000000800 */
[----:B-1----:R-:W-:Y:S01]  /*33e0*/  FMNMX.FTZ R36, R30, R33, !PT ;  /* 0x000000211e247209 */ /* 0x002fe20007810000 */
[--C-:B------:R-:W-:Y:S01]  /*33f0*/  FFMA.FTZ R6, R93, UR37, -R111.reuse ;  /* 0x000000255d067c23 */ /* 0x100fe2000801086f */
[----:B--2---:R-:W-:Y:S01]  /*3400*/  FSEL R77, R35, -INF , P2 ;  /* 0xff800000234d7808 */ /* 0x004fe20001000000 */
[--C-:B------:R-:W-:Y:S01]  /*3410*/  FFMA.FTZ R53, R56, UR37, -R111.reuse ;  /* 0x0000002538357c23 */ /* 0x100fe2000801086f */
[----:B------:R-:W-:Y:S01]  /*3420*/  FMNMX.FTZ R33, R31, R36, !PT ;  /* 0x000000241f217209 */ /* 0x000fe20007810000 */
[--C-:B------:R-:W-:Y:S01]  /*3430*/  FFMA.FTZ R8, R96, UR37, -R111.reuse ;  /* 0x0000002560087c23 */ /* 0x100fe2000801086f */
[--C-:B------:R-:W-:Y:S01]  /*3440*/  FFMA.FTZ R9, R97, UR37, -R111.reuse ;  /* 0x0000002561097c23 */ /* 0x100fe2000801086f */
[----:B------:R1:W-:Y:S01]  /*3450*/  MUFU.EX2 R19, R84 ;  /* 0x0000005400137308 */ /* 0x0003e20000000800 */
[----:B------:R-:W-:Y:S01]  /*3460*/  FMNMX.FTZ R34, R76, R33, !PT ;  /* 0x000000214c227209 */ /* 0x000fe20007810000 */
[--C-:B------:R-:W-:Y:S01]  /*3470*/  FFMA.FTZ R10, R100, UR37, -R111.reuse ;  /* 0x00000025640a7c23 */ /* 0x100fe2000801086f */
[----:B---3--:R-:W-:Y:S01]  /*3480*/  FSEL R80, R39, -INF , P4 ;  /* 0xff80000027507808 */ /* 0x008fe20002000000 */
[--C-:B------:R-:W-:Y:S01]  /*3490*/  FFMA.FTZ R39, R49, UR37, -R111.reuse ;  /* 0x0000002531277c23 */ /* 0x100fe2000801086f */
[----:B------:R-:W-:Y:S01]  /*34a0*/  FMNMX.FTZ R34, R77, R34, !PT ;  /* 0x000000224d227209 */ /* 0x000fe20007810000 */
[--C-:B------:R-:W-:Y:S01]  /*34b0*/  FFMA.FTZ R11, R101, UR37, -R111.reuse ;  /* 0x00000025650b7c23 */ /* 0x100fe2000801086f */
[--C-:B------:R-:W-:Y:S01]  /*34c0*/  FFMA.FTZ R12, R104, UR37, -R111.reuse ;  /* 0x00000025680c7c23 */ /* 0x100fe2000801086f */
[----:B------:R2:W-:Y:S01]  /*34d0*/  MUFU.EX2 R33, R40 ;  /* 0x0000002800217308 */ /* 0x0005e20000000800 */
[----:B------:R-:W-:Y:S01]  /*34e0*/  FMNMX.FTZ R35, R73, R34, !PT ;  /* 0x0000002249237209 */ /* 0x000fe20007810000 */
[--C-:B------:R-:W-:Y:S01]  /*34f0*/  FFMA.FTZ R20, R85, UR37, -R111.reuse ;  /* 0x0000002555147c23 */ /* 0x100fe2000801086f */
[----:B-1----:R-:W-:Y:S01]  /*3500*/  FSEL R84, R43, -INF , P6 ;  /* 0xff8000002b547808 */ /* 0x002fe20003000000 */
[--C-:B------:R-:W-:Y:S01]  /*3510*/  FFMA.FTZ R43, R61, UR37, -R111.reuse ;  /* 0x000000253d2b7c23 */ /* 0x100fe2000801086f */
[----:B------:R-:W-:Y:S01]  /*3520*/  FMNMX.FTZ R36, R80, R35, !PT ;  /* 0x0000002350247209 */ /* 0x000fe20007810000 */
[--C-:B------:R-:W-:Y:S01]  /*3530*/  FFMA.FTZ R105, R105, UR37, -R111.reuse ;  /* 0x0000002569697c23 */ /* 0x100fe2000801086f */
[--C-:B------:R-:W-:Y:S01]  /*3540*/  FFMA.FTZ R35, R45, UR37, -R111.reuse ;  /* 0x000000252d237c23 */ /* 0x100fe2000801086f */
[----:B------:R1:W-:Y:S01]  /*3550*/  MUFU.EX2 R34, R60 ;  /* 0x0000003c00227308 */ /* 0x0003e20000000800 */
[----:B------:R-:W-:Y:S01]  /*3560*/  FMNMX.FTZ R37, R81, R36, !PT ;  /* 0x0000002451257209 */ /* 0x000fe20007810000 */
[--C-:B--2---:R-:W-:Y:S01]  /*3570*/  FFMA.FTZ R40, R7, UR37, -R111.reuse ;  /* 0x0000002507287c23 */ /* 0x104fe2000801086f */
[--C-:B------:R-:W-:Y:S01]  /*3580*/  FFMA.FTZ R7, R44, UR37, -R111.reuse ;  /* 0x000000252c077c23 */ /* 0x100fe2000801086f */
[--C-:B------:R-:W-:Y:S01]  /*3590*/  FFMA.FTZ R36, R48, UR37, -R111.reuse ;  /* 0x0000002530247c23 */ /* 0x100fe2000801086f */
[----:B------:R-:W-:Y:S01]  /*35a0*/  FMNMX.FTZ R41, R84, R37, !PT ;  /* 0x0000002554297209 */ /* 0x000fe20007810000 */
[--C-:B------:R-:W-:Y:S01]  /*35b0*/  FFMA.FTZ R37, R52, UR37, -R111.reuse ;  /* 0x0000002534257c23 */ /* 0x100fe2000801086f */
[--C-:B------:R-:W-:Y:S01]  /*35c0*/  FFMA.FTZ R48, R72, UR37, -R111.reuse ;  /* 0x0000002548307c23 */ /* 0x100fe2000801086f */
[----:B------:R-:W-:Y:S01]  /*35d0*/  MUFU.EX2 R5, R5 ;  /* 0x0000000500057308 */ /* 0x000fe20000000800 */
[----:B-1----:R-:W-:Y:S01]  /*35e0*/  IMAD.U32 R60, RZ, RZ, UR37 ;  /* 0x00000025ff3c7e24 */ /* 0x002fe2000f8e00ff */
[----:B------:R-:W1:Y:S01]  /*35f0*/  SHFL.BFLY PT, R42, R41, 0x2, 0x1f ;  /* 0x0c401f00292a7f89 */ /* 0x000e6200000e0000 */
        /* <DEDUP_REMOVED lines=11> */
[----:B------:R-:W-:-:S02]  /*36b0*/  IMAD.MOV.U32 R89, RZ, RZ, R25 ;  /* 0x000000ffff597224 */ /* 0x000fc400078e0019 */
[----:B------:R-:W-:Y:S01]  /*36c0*/  MUFU.EX2 R8, R8 ;  /* 0x0000000800087308 */ /* 0x000fe20000000800 */
[--C-:B------:R-:W-:Y:S02]  /*36d0*/  IMAD.MOV.U32 R93, RZ, RZ, R25.reuse ;  /* 0x000000ffff5d7224 */ /* 0x100fe400078e0019 */
[--C-:B------:R-:W-:Y:S02]  /*36e0*/  IMAD.MOV.U32 R92, RZ, RZ, R25.reuse ;  /* 0x000000ffff5c7224 */ /* 0x100fe400078e0019 */
[--C-:B------:R-:W-:Y:S02]  /*36f0*/  IMAD.MOV.U32 R97, RZ, RZ, R25.reuse ;  /* 0x000000ffff617224 */ /* 0x100fe400078e0019 */
[--C-:B------:R-:W-:Y:S01]  /*3700*/  IMAD.MOV.U32 R96, RZ, RZ, R25.reuse ;  /* 0x000000ffff607224 */ /* 0x100fe200078e0019 */
[----:B------:R-:W2:Y:S01]  /*3710*/  MUFU.EX2 R9, R9 ;  /* 0x0000000900097308 */ /* 0x000ea20000000800 */
[----:B------:R-:W-:Y:S01]  /*3720*/  IMAD.MOV.U32 R101, RZ, RZ, R25 ;  /* 0x000000ffff657224 */ /* 0x000fe200078e0019 */
[----:B-1----:R-:W-:Y:S01]  /*3730*/  FMNMX.FTZ R49, R41, R42, !PT ;  /* 0x0000002a29317209 */ /* 0x002fe20007810000 */
[----:B------:R-:W-:Y:S01]  /*3740*/  FFMA.FTZ R42, R64, UR37, -R111 ;  /* 0x00000025402a7c23 */ /* 0x000fe2000801086f */
[----:B------:R-:W-:-:S02]  /*3750*/  IMAD.MOV.U32 R100, RZ, RZ, R25 ;  /* 0x000000ffff647224 */ /* 0x000fc400078e0019 */
[--C-:B------:R-:W-:Y:S01]  /*3760*/  IMAD.MOV.U32 R104, RZ, RZ, R25.reuse ;  /* 0x000000ffff687224 */ /* 0x100fe200078e0019 */
[----:B------:R-:W1:Y:S01]  /*3770*/  SHFL.BFLY PT, R52, R49, 0x1, 0x1f ;  /* 0x0c201f0031347f89 */ /* 0x000e6200000e0000 */
[----:B------:R1:W-:Y:S01]  /*3780*/  MUFU.EX2 R41, R7 ;  /* 0x0000000700297308 */ /* 0x0003e20000000800 */
[--C-:B------:R-:W-:Y:S02]  /*3790*/  IMAD.MOV.U32 R109, RZ, RZ, R25.reuse ;  /* 0x000000ffff6d7224 */ /* 0x100fe400078e0019 */
[----:B------:R-:W-:-:S05]  /*37a0*/  IMAD.MOV.U32 R110, RZ, RZ, R25 ;  /* 0x000000ffff6e7224 */ /* 0x000fca00078e0019 */
[----:B------:R-:W3:Y:S01]  /*37b0*/  MUFU.EX2 R10, R10 ;  /* 0x0000000a000a7308 */ /* 0x000ee20000000800 */
[----:B--2---:R-:W-:-:S04]  /*37c0*/  F2FP.SATFINITE.E4M3.F32.PACK_AB_MERGE_C R200, R9, R8, RZ ;  /* 0x0000000809c8723e */ /* 0x004fc800048070ff */
[----:B------:R-:W-:-:S03]  /*37d0*/  F2FP.SATFINITE.E4M3.F32.PACK_AB_MERGE_C R200, R6, R5, R200 ;  /* 0x0000000506c8723e */ /* 0x000fc600048070c8 */
[----:B------:R-:W2:Y:S01]  /*37e0*/  MUFU.EX2 R11, R11 ;  /* 0x0000000b000b7308 */ /* 0x000ea20000000800 */
[----:B-1----:R-:W-:Y:S01]  /*37f0*/  FMNMX.FTZ R7, R49, R52, !PT ;  /* 0x0000003431077209 */ /* 0x002fe20007810000 */
[--C-:B------:R-:W-:Y:S01]  /*3800*/  FFMA.FTZ R52, R57, UR37, -R111.reuse ;  /* 0x0000002539347c23 */ /* 0x100fe2000801086f */
[----:B------:R-:W-:-:S05]  /*3810*/  FFMA.FTZ R49, R65, UR37, -R111 ;  /* 0x0000002541317c23 */ /* 0x000fca000801086f */
[----:B------:R-:W1:Y:S01]  /*3820*/  MUFU.EX2 R12, R12 ;  /* 0x0000000c000c7308 */ /* 0x000e620000000800 */
[C---:B------:R-:W-:Y:S01]  /*3830*/  FSETP.NEU.FTZ.AND P1, PT, R7.reuse, -INF , PT ;  /* 0xff8000000700780b */ /* 0x040fe20003f3d000 */
[----:B------:R-:W-:Y:S01]  /*3840*/  FFMA.FTZ R57, R7, R60, -8 ;  /* 0xc100000007397423 */ /* 0x000fe2000001003c */
[----:B------:R-:W-:-:S04]  /*3850*/  IMAD.MOV.U32 R111, RZ, RZ, R25 ;  /* 0x000000ffff6f7224 */ /* 0x000fc800078e0019 */
[----:B------:R-:W-:Y:S01]  /*3860*/  FSEL R72, R57, RZ, P1 ;  /* 0x000000ff39487208 */ /* 0x000fe20000800000 */
[----:B------:R-:W-:Y:S01]  /*3870*/  MUFU.EX2 R13, R105 ;  /* 0x00000069000d7308 */ /* 0x000fe20000000800 */
        /* <DEDUP_REMOVED lines=9> */
[----:B------:R-:W-:Y:S01]  /*3910*/  FFMA.FTZ R65, R79, UR37, -R72 ;  /* 0x000000254f417c23 */ /* 0x000fe20008010848 */
[----:B------:R-:W-:Y:S01]  /*3920*/  FADD.FTZ R79, R5, R6 ;  /* 0x00000006054f7221 */ /* 0x000fe20000010000 */
[--C-:B------:R-:W-:Y:S01]  /*3930*/  FFMA.FTZ R107, R107, UR37, -R72.reuse ;  /* 0x000000256b6b7c23 */ /* 0x100fe20008010848 */
[--C-:B------:R-:W-:Y:S01]  /*3940*/  FFMA.FTZ R64, R78, UR37, -R72.reuse ;  /* 0x000000254e407c23 */ /* 0x100fe20008010848 */
[--C-:B------:R-:W-:Y:S01]  /*3950*/  FFMA.FTZ R68, R86, UR37, -R72.reuse ;  /* 0x0000002556447c23 */ /* 0x100fe20008010848 */
[----:B------:R-:W-:Y:S01]  /*3960*/  FADD.FTZ R78, R8, R79 ;  /* 0x0000004f084e7221 */ /* 0x000fe20000010000 */
[----:B------:R-:W4:Y:S01]  /*3970*/  MUFU.EX2 R57, R57 ;  /* 0x0000003900397308 */ /* 0x000f220000000800 */
[--C-:B------:R-:W-:Y:S01]  /*3980*/  FFMA.FTZ R82, R82, UR37, -R72.reuse ;  /* 0x0000002552527c23 */ /* 0x100fe20008010848 */
[----:B------:R-:W-:Y:S01]  /*3990*/  FFMA.FTZ R83, R83, UR37, -R72 ;  /* 0x0000002553537c23 */ /* 0x000fe20008010848 */
[----:B------:R-:W-:Y:S01]  /*39a0*/  FADD.FTZ R79, R9, R78 ;  /* 0x0000004e094f7221 */ /* 0x000fe20000010000 */
[--C-:B------:R-:W-:Y:S01]  /*39b0*/  FFMA.FTZ R69, R87, UR37, -R72.reuse ;  /* 0x0000002557457c23 */ /* 0x100fe20008010848 */
[--C-:B------:R-:W-:Y:S01]  /*39c0*/  FFMA.FTZ R90, R90, UR37, -R72.reuse ;  /* 0x000000255a5a7c23 */ /* 0x100fe20008010848 */
[--C-:B------:R-:W-:Y:S01]  /*39d0*/  FFMA.FTZ R91, R91, UR37, -R72.reuse ;  /* 0x000000255b5b7c23 */ /* 0x100fe20008010848 */
[----:B---3--:R-:W-:Y:S01]  /*39e0*/  FADD.FTZ R78, R10, R79 ;  /* 0x0000004f0a4e7221 */ /* 0x008fe20000010000 */
[----:B------:R-:W3:Y:S01]  /*39f0*/  MUFU.EX2 R98, R98 ;  /* 0x0000006200627308 */ /* 0x000ee20000000800 */
[--C-:B------:R-:W-:Y:S01]  /*3a00*/  FFMA.FTZ R62, R62, UR37, -R72.reuse ;  /* 0x000000253e3e7c23 */ /* 0x100fe20008010848 */
[----:B------:R-:W-:Y:S01]  /*3a10*/  FFMA.FTZ R63, R63, UR37, -R72 ;  /* 0x000000253f3f7c23 */ /* 0x000fe20008010848 */
[----:B--2---:R-:W-:Y:S01]  /*3a20*/  FADD.FTZ R79, R11, R78 ;  /* 0x0000004e0b4f7221 */ /* 0x004fe20000010000 */
[--C-:B------:R-:W-:Y:S01]  /*3a30*/  FFMA.FTZ R66, R66, UR37, -R72.reuse ;  /* 0x0000002542427c23 */ /* 0x100fe20008010848 */
[--C-:B------:R-:W-:Y:S01]  /*3a40*/  FFMA.FTZ R67, R67, UR37, -R72.reuse ;  /* 0x0000002543437c23 */ /* 0x100fe20008010848 */
[--C-:B------:R-:W-:Y:S01]  /*3a50*/  FFMA.FTZ R70, R70, UR37, -R72.reuse ;  /* 0x0000002546467c23 */ /* 0x100fe20008010848 */
[----:B-1----:R-:W-:Y:S01]  /*3a60*/  FADD.FTZ R78, R12, R79 ;  /* 0x0000004f0c4e7221 */ /* 0x002fe20000010000 */
[----:B------:R-:W1:Y:S01]  /*3a70*/  MUFU.EX2 R99, R99 ;  /* 0x0000006300637308 */ /* 0x000e620000000800 */
[----:B----4-:R-:W-:Y:S01]  /*3a80*/  FADD.FTZ R85, R56, R57 ;  /* 0x0000003938557221 */ /* 0x010fe20000010000 */
[----:B------:R-:W-:Y:S01]  /*3a90*/  FFMA.FTZ R71, R71, UR37, -R72 ;  /* 0x0000002547477c23 */ /* 0x000fe20008010848 */
[----:B------:R-:W-:Y:S01]  /*3aa0*/  FADD.FTZ R79, R13, R78 ;  /* 0x0000004e0d4f7221 */ /* 0x000fe20000010000 */
[--C-:B------:R-:W-:Y:S01]  /*3ab0*/  FFMA.FTZ R74, R74, UR37, -R72.reuse ;  /* 0x000000254a4a7c23 */ /* 0x100fe20008010848 */
[--C-:B------:R-:W-:Y:S01]  /*3ac0*/  FFMA.FTZ R75, R75, UR37, -R72.reuse ;  /* 0x000000254b4b7c23 */ /* 0x100fe20008010848 */
[--C-:B------:R-:W-:Y:S01]  /*3ad0*/  FFMA.FTZ R46, R46, UR37, -R72.reuse ;  /* 0x000000252e2e7c23 */ /* 0x100fe20008010848 */
[--C-:B------:R-:W-:Y:S01]  /*3ae0*/  FFMA.FTZ R47, R47, UR37, -R72.reuse ;  /* 0x000000252f2f7c23 */ /* 0x100fe20008010848 */
[----:B------:R-:W2:Y:S01]  /*3af0*/  MUFU.EX2 R60, R60 ;  /* 0x0000003c003c7308 */ /* 0x000ea20000000800 */
[----:B---3--:R-:W-:Y:S01]  /*3b00*/  FADD.FTZ R86, R98, R85 ;  /* 0x0000005562567221 */ /* 0x008fe20000010000 */
[--C-:B------:R-:W-:Y:S01]  /*3b10*/  FFMA.FTZ R50, R50, UR37, -R72.reuse ;  /* 0x0000002532327c23 */ /* 0x100fe20008010848 */
[--C-:B------:R-:W-:Y:S01]  /*3b20*/  FFMA.FTZ R51, R51, UR37, -R72.reuse ;  /* 0x0000002533337c23 */ /* 0x100fe20008010848 */
[--C-:B------:R-:W-:Y:S01]  /*3b30*/  FFMA.FTZ R54, R54, UR37, -R72.reuse ;  /* 0x0000002536367c23 */ /* 0x100fe20008010848 */
[--C-:B------:R-:W-:Y:S01]  /*3b40*/  FFMA.FTZ R55, R55, UR37, -R72.reuse ;  /* 0x0000002537377c23 */ /* 0x100fe20008010848 */
[--C-:B------:R-:W-:Y:S01]  /*3b50*/  FFMA.FTZ R58, R58, UR37, -R72.reuse ;  /* 0x000000253a3a7c23 */ /* 0x100fe20008010848 */
[----:B------:R-:W-:Y:S01]  /*3b60*/  FFMA.FTZ R59, R59, UR37, -R72 ;  /* 0x000000253b3b7c23 */ /* 0x000fe20008010848 */
[----:B------:R-:W3:Y:S01]  /*3b70*/  MUFU.EX2 R61, R61 ;  /* 0x0000003d003d7308 */ /* 0x000ee20000000800 */
[----:B-1----:R-:W-:Y:S01]  /*3b80*/  FADD.FTZ R85, R99, R86 ;  /* 0x0000005663557221 */ /* 0x002fe20000010000 */
[--C-:B------:R-:W-:Y:S01]  /*3b90*/  FFMA.FTZ R30, R30, UR37, -R72.reuse ;  /* 0x000000251e1e7c23 */ /* 0x100fe20008010848 */
[--C-:B------:R-:W-:Y:S01]  /*3ba0*/  FFMA.FTZ R31, R31, UR37, -R72.reuse ;  /* 0x000000251f1f7c23 */ /* 0x100fe20008010848 */
[--C-:B------:R-:W-:Y:S01]  /*3bb0*/  FFMA.FTZ R76, R76, UR37, -R72.reuse ;  /* 0x000000254c4c7c23 */ /* 0x100fe20008010848 */
[--C-:B------:R-:W-:Y:S01]  /*3bc0*/  FFMA.FTZ R77, R77, UR37, -R72.reuse ;  /* 0x000000254d4d7c23 */ /* 0x100fe20008010848 */
[--C-:B------:R-:W-:Y:S01]  /*3bd0*/  FFMA.FTZ R73, R73, UR37, -R72.reuse ;  /* 0x0000002549497c23 */ /* 0x100fe20008010848 */
[--C-:B------:R-:W-:Y:S01]  /*3be0*/  FFMA.FTZ R80, R80, UR37, -R72.reuse ;  /* 0x0000002550507c23 */ /* 0x100fe20008010848 */
[----:B------:R-:W1:Y:S01]  /*3bf0*/  MUFU.EX2 R106, R106 ;  /* 0x0000006a006a7308 */ /* 0x000e620000000800 */
[----:B--2---:R-:W-:Y:S01]  /*3c00*/  FADD.FTZ R86, R60, R85 ;  /* 0x000000553c567221 */ /* 0x004fe20000010000 */
[--C-:B------:R-:W-:Y:S01]  /*3c10*/  FFMA.FTZ R81, R81, UR37, -R72.reuse ;  /* 0x0000002551517c23 */ /* 0x100fe20008010848 */
[----:B------:R-:W-:Y:S01]  /*3c20*/  FFMA.FTZ R72, R84, UR37, -R72 ;  /* 0x0000002554487c23 */ /* 0x000fe20008010848 */
[----:B------:R-:W-:Y:S01]  /*3c30*/  F2FP.SATFINITE.E4M3.F32.PACK_AB_MERGE_C R202, R13, R12, RZ ;  /* 0x0000000c0dca723e */ /* 0x000fe200048070ff */
[--C-:B------:R-:W-:Y:S01]  /*3c40*/  IMAD.MOV.U32 R87, RZ, RZ, R25.reuse ;  /* 0x000000ffff577224 */ /* 0x100fe200078e0019 */
[----:B------:R-:W-:Y:S01]  /*3c50*/  F2FP.SATFINITE.E4M3.F32.PACK_AB_MERGE_C R98, R99, R98, RZ ;  /* 0x000000626362723e */ /* 0x000fe200048070ff */
[--C-:B------:R-:W-:Y:S01]  /*3c60*/  IMAD.MOV.U32 R95, RZ, RZ, R25.reuse ;  /* 0x000000ffff5f7224 */ /* 0x100fe200078e0019 */
[----:B------:R-:W2:Y:S01]  /*3c70*/  MUFU.EX2 R107, R107 ;  /* 0x0000006b006b7308 */ /* 0x000ea20000000800 */
[----:B---3--:R-:W-:Y:S01]  /*3c80*/  FADD.FTZ R85, R61, R86 ;  /* 0x000000563d557221 */ /* 0x008fe20000010000 */
[----:B------:R-:W-:Y:S01]  /*3c90*/  F2FP.SATFINITE.E4M3.F32.PACK_AB_MERGE_C R202, R11, R10, R202 ;  /* 0x0000000a0bca723e */ /* 0x000fe200048070ca */
[--C-:B------:R-:W-:Y:S01]  /*3ca0*/  IMAD.MOV.U32 R94, RZ, RZ, R25.reuse ;  /* 0x000000ffff5e7224 */ /* 0x100fe200078e0019 */
[----:B------:R-:W-:Y:S01]  /*3cb0*/  F2FP.SATFINITE.E4M3.F32.PACK_AB_MERGE_C R201, R57, R56, R98 ;  /* 0x0000003839c9723e */ /* 0x000fe20004807062 */
[----:B------:R-:W-:-:S02]  /*3cc0*/  IMAD.MOV.U32 R57, RZ, RZ, R25 ;  /* 0x000000ffff397224 */ /* 0x000fc400078e0019 */
[----:B------:R-:W-:Y:S01]  /*3cd0*/  IMAD.MOV.U32 R56, RZ, RZ, R25 ;  /* 0x000000ffff387224 */ /* 0x000fe200078e0019 */
[----:B------:R-:W3:Y:S01]  /*3ce0*/  MUFU.EX2 R14, R14 ;  /* 0x0000000e000e7308 */ /* 0x000ee20000000800 */
[----:B-1----:R-:W-:Y:S01]  /*3cf0*/  FADD.FTZ R86, R106, R85 ;  /* 0x000000556a567221 */ /* 0x002fe20000010000 */
[--C-:B------:R-:W-:Y:S02]  /*3d00*/  IMAD.MOV.U32 R99, RZ, RZ, R25.reuse ;  /* 0x000000ffff637224 */ /* 0x100fe400078e0019 */
[--C-:B------:R-:W-:Y:S02]  /*3d10*/  IMAD.MOV.U32 R98, RZ, RZ, R25.reuse ;  /* 0x000000ffff627224 */ /* 0x100fe400078e0019 */
[--C-:B------:R-:W-:Y:S02]  /*3d20*/  IMAD.MOV.U32 R103, RZ, RZ, R25.reuse ;  /* 0x000000ffff677224 */ /* 0x100fe400078e0019 */
[----:B------:R-:W1:Y:S01]  /*3d30*/  MUFU.EX2 R64, R64 ;  /* 0x0000004000407308 */ /* 0x000e620000000800 */
[C---:B--2---:R-:W-:Y:S01]  /*3d40*/  FADD.FTZ R85, R107.reuse, R86 ;  /* 0x000000566b557221 */ /* 0x044fe20000010000 */
[----:B------:R-:W-:Y:S01]  /*3d50*/  F2FP.SATFINITE.E4M3.F32.PACK_AB_MERGE_C R106, R107, R106, RZ ;  /* 0x0000006a6b6a723e */ /* 0x000fe200048070ff */
[----:B------:R-:W-:-:S02]  /*3d60*/  IMAD.MOV.U32 R102, RZ, RZ, R25 ;  /* 0x000000ffff667224 */ /* 0x000fc400078e0019 */
[--C-:B------:R-:W-:Y:S01]  /*3d70*/  IMAD.MOV.U32 R105, RZ, RZ, R25.reuse ;  /* 0x000000ffff697224 */ /* 0x100fe200078e0019 */
[----:B------:R-:W-:Y:S01]  /*3d80*/  F2FP.SATFINITE.E4M3.F32.PACK_AB_MERGE_C R203, R61, R60, R106 ;  /* 0x0000003c3dcb723e */ /* 0x000fe2000480706a */
[----:B------:R-:W-:Y:S01]  /*3d90*/  IMAD.MOV.U32 R61, RZ, RZ, R25 ;  /* 0x000000ffff3d7224 */ /* 0x000fe200078e0019 */
[----:B------:R-:W2:Y:S01]  /*3da0*/  MUFU.EX2 R65, R65 ;  /* 0x0000004100417308 */ /* 0x000ea20000000800 */
[----:B---3--:R-:W-:Y:S01]  /*3db0*/  FADD.FTZ R78, R14, R79 ;  /* 0x0000004f0e4e7221 */ /* 0x008fe20000010000 */
[--C-:B------:R-:W-:Y:S02]  /*3dc0*/  IMAD.MOV.U32 R60, RZ, RZ, R25.reuse ;  /* 0x000000ffff3c7224 */ /* 0x100fe400078e0019 */
[--C-:B------:R-:W-:Y:S02]  /*3dd0*/  IMAD.MOV.U32 R107, RZ, RZ, R25.reuse ;  /* 0x000000ffff6b7224 */ /* 0x100fe400078e0019 */
[----:B------:R-:W-:Y:S01]  /*3de0*/  FADD.FTZ R78, R15, R78 ;  /* 0x0000004e0f4e7221 */ /* 0x000fe20000010000 */
[----:B------:R-:W-:Y:S01]  /*3df0*/  IMAD.MOV.U32 R106, RZ, RZ, R25 ;  /* 0x000000ffff6a7224 */ /* 0x000fe200078e0019 */
[----:B------:R-:W3:Y:S01]  /*3e00*/  MUFU.EX2 R82, R82 ;  /* 0x0000005200527308 */ /* 0x000ee20000000800 */
[----:B-1----:R-:W-:Y:S01]  /*3e10*/  FADD.FTZ R86, R64, R85 ;  /* 0x0000005540567221 */ /* 0x002fe20000010000 */
[----:B------:R-:W-:-:S06]  /*3e20*/  FADD.FTZ R85, R17, R78 ;  /* 0x0000004e11557221 */ /* 0x000fcc0000010000 */
[----:B------:R-:W1:Y:S01]  /*3e30*/  MUFU.EX2 R18, R18 ;  /* 0x0000001200127308 */ /* 0x000e620000000800 */
[----:B--2---:R-:W-:-:S07]  /*3e40*/  FADD.FTZ R79, R65, R86 ;  /* 0x00000056414f7221 */ /* 0x004fce0000010000 */
[----:B------:R-:W2:Y:S01]  /*3e50*/  MUFU.EX2 R83, R83 ;  /* 0x0000005300537308 */ /* 0x000ea20000000800 */
[----:B---3--:R-:W-:-:S07]  /*3e60*/  FADD.FTZ R78, R82, R79 ;  /* 0x0000004f524e7221 */ /* 0x008fce0000010000 */
[----:B------:R-:W3:Y:S01]  /*3e70*/  MUFU.EX2 R68, R68 ;  /* 0x0000004400447308 */ /* 0x000ee20000000800 */
[C---:B-1----:R-:W-:Y:S01]  /*3e80*/  FADD.FTZ R86, R18.reuse, R85 ;  /* 0x0000005512567221 */ /* 0x042fe20000010000 */
[----:B------:R-:W-:-:S03]  /*3e90*/  F2FP.SATFINITE.E4M3.F32.PACK_AB_MERGE_C R204, R18, R17, RZ ;  /* 0x0000001112cc723e */ /* 0x000fc600048070ff */
[----:B------:R-:W-:Y:S01]  /*3ea0*/  FADD.FTZ R85, R19, R86 ;  /* 0x0000005613557221 */ /* 0x000fe20000010000 */
[----:B------:R-:W-:Y:S02]  /*3eb0*/  F2FP.SATFINITE.E4M3.F32.PACK_AB_MERGE_C R204, R15, R14, R204 ;  /* 0x0000000e0fcc723e */ /* 0x000fe400048070cc */
[----:B------:R-:W1:Y:S01]  /*3ec0*/  MUFU.EX2 R20, R20 ;  /* 0x0000001400147308 */ /* 0x000e620000000800 */
[C---:B--2---:R-:W-:Y:S01]  /*3ed0*/  FADD.FTZ R79, R83.reuse, R78 ;  /* 0x0000004e534f7221 */ /* 0x044fe20000010000 */
[----:B------:R-:W-:Y:S01]  /*3ee0*/  F2FP.SATFINITE.E4M3.F32.PACK_AB_MERGE_C R82, R83, R82, RZ ;  /* 0x000000525352723e */ /* 0x000fe200048070ff */
[----:B------:R-:W-:-:S03]  /*3ef0*/  IMAD.MOV.U32 R83, RZ, RZ, R25 ;  /* 0x000000ffff537224 */ /* 0x000fc600078e0019 */
[----:B------:R-:W-:Y:S01]  /*3f00*/  F2FP.SATFINITE.E4M3.F32.PACK_AB_MERGE_C R205, R65, R64, R82 ;  /* 0x0000004041cd723e */ /* 0x000fe20004807052 */
[----:B------:R-:W-:Y:S01]  /*3f10*/  IMAD.MOV.U32 R65, RZ, RZ, R25 ;  /* 0x000000ffff417224 */ /* 0x000fe200078e0019 */
[----:B------:R-:W2:Y:S01]  /*3f20*/  MUFU.EX2 R69, R69 ;  /* 0x0000004500457308 */ /* 0x000ea20000000800 */
[----:B---3--:R-:W-:Y:S01]  /*3f30*/  FADD.FTZ R78, R68, R79 ;  /* 0x0000004f444e7221 */ /* 0x008fe20000010000 */
[--C-:B------:R-:W-:Y:S02]  /*3f40*/  IMAD.MOV.U32 R64, RZ, RZ, R25.reuse ;  /* 0x000000ffff407224 */ /* 0x100fe400078e0019 */
[----:B------:R-:W-:-:S04]  /*3f50*/  IMAD.MOV.U32 R82, RZ, RZ, R25 ;  /* 0x000000ffff527224 */ /* 0x000fc800078e0019 */
[----:B------:R3:W4:Y:S01]  /*3f60*/  MUFU.EX2 R21, R88 ;  /* 0x0000005800157308 */ /* 0x0007220000000800 */
[----:B-1----:R-:W-:-:S07]  /*3f70*/  FADD.FTZ R86, R20, R85 ;  /* 0x0000005514567221 */ /* 0x002fce0000010000 */
[----:B------:R-:W1:Y:S01]  /*3f80*/  MUFU.EX2 R90, R90 ;  /* 0x0000005a005a7308 */ /* 0x000e620000000800 */
[----:B--2---:R-:W-:Y:S01]  /*3f90*/  FADD.FTZ R79, R69, R78 ;  /* 0x0000004e454f7221 */ /* 0x004fe20000010000 */
[----:B---3--:R-:W-:-:S06]  /*3fa0*/  IMAD.MOV.U32 R88, RZ, RZ, R25 ;  /* 0x000000ffff587224 */ /* 0x008fcc00078e0019 */
[----:B------:R-:W2:Y:S01]  /*3fb0*/  MUFU.EX2 R22, R22 ;  /* 0x0000001600167308 */ /* 0x000ea20000000800 */
[----:B----4-:R-:W-:Y:S01]  /*3fc0*/  FADD.FTZ R85, R21, R86 ;  /* 0x0000005615557221 */ /* 0x010fe20000010000 */
[----:B------:R-:W-:-:S06]  /*3fd0*/  IMAD.MOV.U32 R86, RZ, RZ, R25 ;  /* 0x000000ffff567224 */ /* 0x000fcc00078e0019 */
[----:B------:R-:W3:Y:S01]  /*3fe0*/  MUFU.EX2 R91, R91 ;  /* 0x0000005b005b7308 */ /* 0x000ee20000000800 */
[----:B-1----:R-:W-:-:S07]  /*3ff0*/  FADD.FTZ R78, R90, R79 ;  /* 0x0000004f5a4e7221 */ /* 0x002fce0000010000 */
[----:B------:R-:W1:Y:S01]  /*4000*/  MUFU.EX2 R23, R23 ;  /* 0x0000001700177308 */ /* 0x000e620000000800 */
[C---:B--2---:R-:W-:Y:S01]  /*4010*/  FADD.FTZ R84, R22.reuse, R85 ;  /* 0x0000005516547221 */ /* 0x044fe20000010000 */
[----:B------:R-:W-:Y:S01]  /*4020*/  F2FP.SATFINITE.E4M3.F32.PACK_AB_MERGE_C R21, R22, R21, RZ ;  /* 0x000000151615723e */ /* 0x000fe200048070ff */
[----:B------:R-:W-:-:S03]  /*4030*/  IMAD.MOV.U32 R85, RZ, RZ, R25 ;  /* 0x000000ffff557224 */ /* 0x000fc600078e0019 */
[----:B------:R-:W-:Y:S02]  /*4040*/  F2FP.SATFINITE.E4M3.F32.PACK_AB_MERGE_C R206, R20, R19, R21 ;  /* 0x0000001314ce723e */ /* 0x000fe40004807015 */
[----:B------:R-:W2:Y:S01]  /*4050*/  MUFU.EX2 R62, R62 ;  /* 0x0000003e003e7308 */ /* 0x000ea20000000800 */
[C---:B---3--:R-:W-:Y:S01]  /*4060*/  FADD.FTZ R9, R91.reuse, R78 ;  /* 0x0000004e5b097221 */ /* 0x048fe20000010000 */
[----:B------:R-:W-:Y:S01]  /*4070*/  F2FP.SATFINITE.E4M3.F32.PACK_AB_MERGE_C R90, R91, R90, RZ ;  /* 0x0000005a5b5a723e */ /* 0x000fe200048070ff */
[--C-:B------:R-:W-:Y:S02]  /*4080*/  IMAD.MOV.U32 R78, RZ, RZ, R25.reuse ;  /* 0x000000ffff4e7224 */ /* 0x100fe400078e0019 */
[--C-:B------:R-:W-:Y:S01]  /*4090*/  IMAD.MOV.U32 R91, RZ, RZ, R25.reuse ;  /* 0x000000ffff5b7224 */ /* 0x100fe200078e0019 */
[----:B------:R-:W-:Y:S01]  /*40a0*/  F2FP.SATFINITE.E4M3.F32.PACK_AB_MERGE_C R207, R69, R68, R90 ;  /* 0x0000004445cf723e */ /* 0x000fe2000480705a */
[--C-:B------:R-:W-:Y:S01]  /*40b0*/  IMAD.MOV.U32 R69, RZ, RZ, R25.reuse ;  /* 0x000000ffff457224 */ /* 0x100fe200078e0019 */
[----:B------:R-:W3:Y:S01]  /*40c0*/  MUFU.EX2 R24, R24 ;  /* 0x0000001800187308 */ /* 0x000ee20000000800 */
[----:B-1----:R-:W-:Y:S01]  /*40d0*/  FADD.FTZ R79, R23, R84 ;  /* 0x00000054174f7221 */ /* 0x002fe20000010000 */
[----:B------:R-:W-:-:S02]  /*40e0*/  IMAD.MOV.U32 R68, RZ, RZ, R25 ;  /* 0x000000ffff447224 */ /* 0x000fc400078e0019 */
[--C-:B------:R-:W-:Y:S02]  /*40f0*/  IMAD.MOV.U32 R84, RZ, RZ, R25.reuse ;  /* 0x000000ffff547224 */ /* 0x100fe400078e0019 */
[----:B------:R-:W-:Y:S02]  /*4100*/  IMAD.MOV.U32 R90, RZ, RZ, R25 ;  /* 0x000000ffff5a7224 */ /* 0x000fe400078e0019 */
[----:B------:R-:W1:Y:S01]  /*4110*/  MUFU.EX2 R63, R63 ;  /* 0x0000003f003f7308 */ /* 0x000e620000000800 */
[----:B--2---:R-:W-:-:S07]  /*4120*/  FADD.FTZ R8, R62, R9 ;  /* 0x000000093e087221 */ /* 0x004fce0000010000 */
[----:B------:R-:W2:Y:S01]  /*4130*/  MUFU.EX2 R26, R26 ;  /* 0x0000001a001a7308 */ /* 0x000ea20000000800 */
[----:B---3--:R-:W-:-:S07]  /*4140*/  FADD.FTZ R79, R24, R79 ;  /* 0x0000004f184f7221 */ /* 0x008fce0000010000 */
[----:B------:R-:W3:Y:S01]  /*4150*/  MUFU.EX2 R66, R66 ;  /* 0x0000004200427308 */ /* 0x000ee20000000800 */
[----:B-1----:R-:W-:-:S07]  /*4160*/  FADD.FTZ R9, R63, R8 ;  /* 0x000000083f097221 */ /* 0x002fce0000010000 */
[----:B------:R-:W1:Y:S01]  /*4170*/  MUFU.EX2 R67, R67 ;  /* 0x0000004300437308 */ /* 0x000e620000000800 */
[----:B--2---:R-:W-:Y:S01]  /*4180*/  FADD.FTZ R8, R26, R79 ;  /* 0x0000004f1a087221 */ /* 0x004fe20000010000 */
[C---:B------:R-:W-:Y:S01]  /*4190*/  F2FP.SATFINITE.E4M3.F32.PACK_AB_MERGE_C R26, R29.reuse, R26, RZ ;  /* 0x0000001a1d1a723e */ /* 0x040fe200048070ff */
[--C-:B------:R-:W-:Y:S02]  /*41a0*/  IMAD.MOV.U32 R79, RZ, RZ, R25.reuse ;  /* 0x000000ffff4f7224 */ /* 0x100fe400078e0019 */
[----:B------:R-:W-:Y:S01]  /*41b0*/  FADD.FTZ R8, R29, R8 ;  /* 0x000000081d087221 */ /* 0x000fe20000010000 */
[----:B------:R-:W-:Y:S01]  /*41c0*/  F2FP.SATFINITE.E4M3.F32.PACK_AB_MERGE_C R208, R24, R23, R26 ;  /* 0x0000001718d0723e */ /* 0x000fe2000480701a */
[----:B------:R-:W-:Y:S01]  /*41d0*/  IMAD.MOV.U32 R24, RZ, RZ, R25 ;  /* 0x000000ffff187224 */ /* 0x000fe200078e0019 */
[----:B------:R2:W4:Y:S01]  /*41e0*/  MUFU.EX2 R27, R108 ;  /* 0x0000006c001b7308 */ /* 0x0005220000000800 */
[----:B---3--:R-:W-:Y:S01]  /*41f0*/  FADD.FTZ R12, R66, R9 ;  /* 0x00000009420c7221 */ /* 0x008fe20000010000 */
[----:B------:R-:W-:-:S02]  /*4200*/  IMAD.MOV.U32 R26, RZ, RZ, R25 ;  /* 0x000000ffff1a7224 */ /* 0x000fc400078e0019 */
[----:B------:R-:W-:-:S04]  /*4210*/  IMAD.MOV.U32 R29, RZ, RZ, R25 ;  /* 0x000000ffff1d7224 */ /* 0x000fc800078e0019 */
[----:B------:R-:W3:Y:S01]  /*4220*/  MUFU.EX2 R70, R70 ;  /* 0x0000004600467308 */ /* 0x000ee20000000800 */
[C---:B-1----:R-:W-:Y:S01]  /*4230*/  FADD.FTZ R9, R67.reuse, R12 ;  /* 0x0000000c43097221 */ /* 0x042fe20000010000 */
[----:B------:R-:W-:Y:S01]  /*4240*/  F2FP.SATFINITE.E4M3.F32.PACK_AB_MERGE_C R66, R67, R66, RZ ;  /* 0x000000424342723e */ /* 0x000fe200048070ff */
[--C-:B------:R-:W-:Y:S02]  /*4250*/  IMAD.MOV.U32 R67, RZ, RZ, R25.reuse ;  /* 0x000000ffff437224 */ /* 0x100fe400078e0019 */
[--C-:B--2---:R-:W-:Y:S01]  /*4260*/  IMAD.MOV.U32 R108, RZ, RZ, R25.reuse ;  /* 0x000000ffff6c7224 */ /* 0x104fe200078e0019 */
[----:B------:R-:W-:Y:S01]  /*4270*/  F2FP.SATFINITE.E4M3.F32.PACK_AB_MERGE_C R209, R63, R62, R66 ;  /* 0x0000003e3fd1723e */ /* 0x000fe20004807042 */
[--C-:B------:R-:W-:Y:S01]  /*4280*/  IMAD.MOV.U32 R63, RZ, RZ, R25.reuse ;  /* 0x000000ffff3f7224 */ /* 0x100fe200078e0019 */
[----:B------:R-:W1:Y:S01]  /*4290*/  MUFU.EX2 R28, R28 ;  /* 0x0000001c001c7308 */ /* 0x000e620000000800 */
[----:B----4-:R-:W-:Y:S01]  /*42a0*/  FADD.FTZ R13, R27, R8 ;  /* 0x000000081b0d7221 */ /* 0x010fe20000010000 */
[----:B------:R-:W-:-:S02]  /*42b0*/  IMAD.MOV.U32 R62, RZ, RZ, R25 ;  /* 0x000000ffff3e7224 */ /* 0x000fc400078e0019 */
[----:B------:R-:W-:-:S04]  /*42c0*/  IMAD.MOV.U32 R66, RZ, RZ, R25 ;  /* 0x000000ffff427224 */ /* 0x000fc800078e0019 */
[----:B------:R-:W2:Y:S01]  /*42d0*/  MUFU.EX2 R71, R71 ;  /* 0x0000004700477308 */ /* 0x000ea20000000800 */
[----:B---3--:R-:W-:-:S07]  /*42e0*/  FADD.FTZ R8, R70, R9 ;  /* 0x0000000946087221 */ /* 0x008fce0000010000 */
[----:B------:R-:W3:Y:S01]  /*42f0*/  MUFU.EX2 R32, R32 ;  /* 0x0000002000207308 */ /* 0x000ee20000000800 */
[----:B-1----:R-:W-:-:S07]  /*4300*/  FADD.FTZ R13, R28, R13 ;  /* 0x0000000d1c0d7221 */ /* 0x002fce0000010000 */
[----:B------:R-:W1:Y:S01]  /*4310*/  MUFU.EX2 R74, R74 ;  /* 0x0000004a004a7308 */ /* 0x000e620000000800 */
[----:B--2---:R-:W-:-:S07]  /*4320*/  FADD.FTZ R9, R71, R8 ;  /* 0x0000000847097221 */ /* 0x004fce0000010000 */
[----:B------:R-:W2:Y:S01]  /*4330*/  MUFU.EX2 R75, R75 ;  /* 0x0000004b004b7308 */ /* 0x000ea20000000800 */
[----:B---3--:R-:W-:Y:S01]  /*4340*/  FADD.FTZ R8, R32, R13 ;  /* 0x0000000d20087221 */ /* 0x008fe20000010000 */
[----:B------:R-:W-:-:S03]  /*4350*/  F2FP.SATFINITE.E4M3.F32.PACK_AB_MERGE_C R32, R33, R32, RZ ;  /* 0x000000202120723e */ /* 0x000fc600048070ff */
[----:B------:R-:W-:Y:S01]  /*4360*/  FADD.FTZ R33, R33, R8 ;  /* 0x0000000821217221 */ /* 0x000fe20000010000 */
[----:B------:R-:W-:Y:S01]  /*4370*/  F2FP.SATFINITE.E4M3.F32.PACK_AB_MERGE_C R210, R28, R27, R32 ;  /* 0x0000001b1cd2723e */ /* 0x000fe20004807020 */
[----:B------:R-:W-:Y:S01]  /*4380*/  IMAD.MOV.U32 R27, RZ, RZ, R25 ;  /* 0x000000ffff1b7224 */ /* 0x000fe200078e0019 */
[----:B------:R-:W3:Y:S01]  /*4390*/  MUFU.EX2 R46, R46 ;  /* 0x0000002e002e7308 */ /* 0x000ee20000000800 */
[----:B-1----:R-:W-:Y:S01]  /*43a0*/  FADD.FTZ R6, R74, R9 ;  /* 0x000000094a067221 */ /* 0x002fe20000010000 */
[--C-:B------:R-:W-:Y:S02]  /*43b0*/  IMAD.MOV.U32 R28, RZ, RZ, R25.reuse ;  /* 0x000000ffff1c7224 */ /* 0x100fe400078e0019 */
[----:B------:R-:W-:-:S04]  /*43c0*/  IMAD.MOV.U32 R32, RZ, RZ, R25 ;  /* 0x000000ffff207224 */ /* 0x000fc800078e0019 */
[----:B------:R-:W1:Y:S01]  /*43d0*/  MUFU.EX2 R35, R35 ;  /* 0x0000002300237308 */ /* 0x000e620000000800 */
[C---:B--2---:R-:W-:Y:S01]  /*43e0*/  F2FP.SATFINITE.E4M3.F32.PACK_AB_MERGE_C R74, R75.reuse, R74, RZ ;  /* 0x0000004a4b4a723e */ /* 0x044fe200048070ff */
[----:B------:R-:W-:Y:S01]  /*43f0*/  FADD.FTZ R75, R75, R6 ;  /* 0x000000064b4b7221 */ /* 0x000fe20000010000 */
[----:B------:R-:W-:Y:S01]  /*4400*/  FADD.FTZ R6, R34, R33 ;  /* 0x0000002122067221 */ /* 0x000fe20000010000 */
[--C-:B------:R-:W-:Y:S01]  /*4410*/  IMAD.MOV.U32 R33, RZ, RZ, R25.reuse ;  /* 0x000000ffff217224 */ /* 0x100fe200078e0019 */
[----:B------:R-:W-:Y:S01]  /*4420*/  F2FP.SATFINITE.E4M3.F32.PACK_AB_MERGE_C R211, R71, R70, R74 ;  /* 0x0000004647d3723e */ /* 0x000fe2000480704a */
[----:B------:R-:W-:Y:S02]  /*4430*/  IMAD.MOV.U32 R71, RZ, RZ, R25 ;  /* 0x000000ffff477224 */ /* 0x000fe400078e0019 */
[----:B------:R-:W2:Y:S01]  /*4440*/  MUFU.EX2 R47, R47 ;  /* 0x0000002f002f7308 */ /* 0x000ea20000000800 */
[----:B---3--:R-:W-:Y:S01]  /*4450*/  FADD.FTZ R8, R46, R75 ;  /* 0x0000004b2e087221 */ /* 0x008fe20000010000 */
[----:B------:R-:W-:-:S02]  /*4460*/  IMAD.MOV.U32 R70, RZ, RZ, R25 ;  /* 0x000000ffff467224 */ /* 0x000fc400078e0019 */
[--C-:B------:R-:W-:Y:S02]  /*4470*/  IMAD.MOV.U32 R75, RZ, RZ, R25.reuse ;  /* 0x000000ffff4b7224 */ /* 0x100fe400078e0019 */
[----:B------:R-:W-:Y:S02]  /*4480*/  IMAD.MOV.U32 R74, RZ, RZ, R25 ;  /* 0x000000ffff4a7224 */ /* 0x000fe400078e0019 */
[----:B------:R-:W3:Y:S01]  /*4490*/  MUFU.EX2 R36, R36 ;  /* 0x0000002400247308 */ /* 0x000ee20000000800 */
[----:B-1----:R-:W-:-:S07]  /*44a0*/  FADD.FTZ R5, R35, R6 ;  /* 0x0000000623057221 */ /* 0x002fce0000010000 */
[----:B------:R-:W1:Y:S01]  /*44b0*/  MUFU.EX2 R50, R50 ;  /* 0x0000003200327308 */ /* 0x000e620000000800 */
[----:B--2---:R-:W-:-:S07]  /*44c0*/  FADD.FTZ R9, R47, R8 ;  /* 0x000000082f097221 */ /* 0x004fce0000010000 */
[----:B------:R-:W2:Y:S01]  /*44d0*/  MUFU.EX2 R39, R39 ;  /* 0x0000002700277308 */ /* 0x000ea20000000800 */
[----:B---3--:R-:W-:-:S07]  /*44e0*/  FADD.FTZ R6, R36, R5 ;  /* 0x0000000524067221 */ /* 0x008fce0000010000 */
[----:B------:R-:W3:Y:S01]  /*44f0*/  MUFU.EX2 R51, R51 ;  /* 0x0000003300337308 */ /* 0x000ee20000000800 */
[----:B-1----:R-:W-:-:S07]  /*4500*/  FADD.FTZ R8, R50, R9 ;  /* 0x0000000932087221 */ /* 0x002fce0000010000 */
[----:B------:R-:W1:Y:S01]  /*4510*/  MUFU.EX2 R37, R37 ;  /* 0x0000002500257308 */ /* 0x000e620000000800 */
[C---:B--2---:R-:W-:Y:S01]  /*4520*/  FADD.FTZ R6, R39.reuse, R6 ;  /* 0x0000000627067221 */ /* 0x044fe20000010000 */
[----:B------:R-:W-:Y:S01]  /*4530*/  F2FP.SATFINITE.E4M3.F32.PACK_AB_MERGE_C R36, R39, R36, RZ ;  /* 0x000000242724723e */ /* 0x000fe200048070ff */
[----:B------:R-:W-:-:S03]  /*4540*/  IMAD.MOV.U32 R39, RZ, RZ, R25 ;  /* 0x000000ffff277224 */ /* 0x000fc600078e0019 */
[----:B------:R-:W-:Y:S01]  /*4550*/  F2FP.SATFINITE.E4M3.F32.PACK_AB_MERGE_C R212, R35, R34, R36 ;  /* 0x0000002223d4723e */ /* 0x000fe20004807024 */
[--C-:B------:R-:W-:Y:S01]  /*4560*/  IMAD.MOV.U32 R35, RZ, RZ, R25.reuse ;  /* 0x000000ffff237224 */ /* 0x100fe200078e0019 */
[----:B------:R-:W2:Y:S01]  /*4570*/  MUFU.EX2 R54, R54 ;  /* 0x0000003600367308 */ /* 0x000ea20000000800 */
[C---:B---3--:R-:W-:Y:S01]  /*4580*/  F2FP.SATFINITE.E4M3.F32.PACK_AB_MERGE_C R50, R51.reuse, R50, RZ ;  /* 0x000000323332723e */ /* 0x048fe200048070ff */
[----:B------:R-:W-:Y:S01]  /*4590*/  FADD.FTZ R51, R51, R8 ;  /* 0x0000000833337221 */ /* 0x000fe20000010000 */
[--C-:B------:R-:W-:Y:S02]  /*45a0*/  IMAD.MOV.U32 R34, RZ, RZ, R25.reuse ;  /* 0x000000ffff227224 */ /* 0x100fe400078e0019 */
[----:B------:R-:W-:Y:S01]  /*45b0*/  F2FP.SATFINITE.E4M3.F32.PACK_AB_MERGE_C R213, R47, R46, R50 ;  /* 0x0000002e2fd5723e */ /* 0x000fe20004807032 */
[--C-:B------:R-:W-:Y:S02]  /*45c0*/  IMAD.MOV.U32 R36, RZ, RZ, R25.reuse ;  /* 0x000000ffff247224 */ /* 0x100fe400078e0019 */
[----:B------:R-:W3:Y:S01]  /*45d0*/  MUFU.EX2 R38, R38 ;  /* 0x0000002600267308 */ /* 0x000ee20000000800 */
[----:B-1----:R-:W-:Y:S01]  /*45e0*/  FADD.FTZ R5, R37, R6 ;  /* 0x0000000625057221 */ /* 0x002fe20000010000 */
[----:B------:R-:W-:-:S02]  /*45f0*/  IMAD.MOV.U32 R47, RZ, RZ, R25 ;  /* 0x000000ffff2f7224 */ /* 0x000fc400078e0019 */
[--C-:B------:R-:W-:Y:S02]  /*4600*/  IMAD.MOV.U32 R46, RZ, RZ, R25.reuse ;  /* 0x000000ffff2e7224 */ /* 0x100fe400078e0019 */
[----:B------:R-:W-:Y:S02]  /*4610*/  IMAD.MOV.U32 R50, RZ, RZ, R25 ;  /* 0x000000ffff327224 */ /* 0x000fe400078e0019 */
[----:B------:R-:W1:Y:S01]  /*4620*/  MUFU.EX2 R55, R55 ;  /* 0x0000003700377308 */ /* 0x000e620000000800 */
[----:B--2---:R-:W-:Y:S01]  /*4630*/  FADD.FTZ R6, R54, R51 ;  /* 0x0000003336067221 */ /* 0x004fe20000010000 */
[----:B------:R-:W-:-:S06]  /*4640*/  IMAD.MOV.U32 R51, RZ, RZ, R25 ;  /* 0x000000ffff337224 */ /* 0x000fcc00078e0019 */
[----:B------:R-:W2:Y:S01]  /*4650*/  MUFU.EX2 R40, R40 ;  /* 0x0000002800287308 */ /* 0x000ea20000000800 */
[----:B---3--:R-:W-:-:S07]  /*4660*/  FADD.FTZ R5, R38, R5 ;  /* 0x0000000526057221 */ /* 0x008fce0000010000 */
[----:B------:R-:W3:Y:S01]  /*4670*/  MUFU.EX2 R58, R58 ;  /* 0x0000003a003a7308 */ /* 0x000ee20000000800 */
[----:B-1----:R-:W-:-:S07]  /*4680*/  FADD.FTZ R9, R55, R6 ;  /* 0x0000000637097221 */ /* 0x002fce0000010000 */
[----:B------:R-:W1:Y:S01]  /*4690*/  MUFU.EX2 R59, R59 ;  /* 0x0000003b003b7308 */ /* 0x000e620000000800 */
[----:B--2---:R-:W-:Y:S01]  /*46a0*/  F2FP.SATFINITE.E4M3.F32.PACK_AB_MERGE_C R8, R41, R40, RZ ;  /* 0x000000282908723e */ /* 0x004fe200048070ff */
[----:B------:R-:W-:-:S03]  /*46b0*/  FADD.FTZ R40, R40, R5 ;  /* 0x0000000528287221 */ /* 0x000fc60000010000 */
[----:B------:R-:W-:Y:S01]  /*46c0*/  F2FP.SATFINITE.E4M3.F32.PACK_AB_MERGE_C R214, R38, R37, R8 ;  /* 0x0000002526d6723e */ /* 0x000fe20004807008 */
[----:B------:R-:W-:Y:S01]  /*46d0*/  FADD.FTZ R41, R41, R40 ;  /* 0x0000002829297221 */ /* 0x000fe20000010000 */
[----:B------:R-:W-:Y:S01]  /*46e0*/  IMAD.MOV.U32 R37, RZ, RZ, R25 ;  /* 0x000000ffff257224 */ /* 0x000fe200078e0019 */
[----:B------:R-:W-:Y:S01]  /*46f0*/  MUFU.EX2 R44, R44 ;  /* 0x0000002c002c7308 */ /* 0x000fe20000000800 */
[----:B---3--:R-:W-:Y:S01]  /*4700*/  FADD.FTZ R6, R58, R9 ;  /* 0x000000093a067221 */ /* 0x008fe20000010000 */
[--C-:B------:R-:W-:Y:S02]  /*4710*/  IMAD.MOV.U32 R38, RZ, RZ, R25.reuse ;  /* 0x000000ffff267224 */ /* 0x100fe400078e0019 */
[----:B------:R-:W-:-:S04]  /*4720*/  IMAD.MOV.U32 R40, RZ, RZ, R25 ;  /* 0x000000ffff287224 */ /* 0x000fc800078e0019 */
[----:B------:R-:W2:Y:S01]  /*4730*/  MUFU.EX2 R45, R45 ;  /* 0x0000002d002d7308 */ /* 0x000ea20000000800 */
[C---:B-1----:R-:W-:Y:S01]  /*4740*/  F2FP.SATFINITE.E4M3.F32.PACK_AB_MERGE_C R58, R59.reuse, R58, RZ ;  /* 0x0000003a3b3a723e */ /* 0x042fe200048070ff */
[----:B------:R-:W-:-:S03]  /*4750*/  FADD.FTZ R59, R59, R6 ;  /* 0x000000063b3b7221 */ /* 0x000fc60000010000 */
[----:B------:R-:W-:Y:S01]  /*4760*/  F2FP.SATFINITE.E4M3.F32.PACK_AB_MERGE_C R215, R55, R54, R58 ;  /* 0x0000003637d7723e */ /* 0x000fe2000480703a */
[--C-:B------:R-:W-:Y:S02]  /*4770*/  IMAD.MOV.U32 R55, RZ, RZ, R25.reuse ;  /* 0x000000ffff377224 */ /* 0x100fe400078e0019 */
[----:B------:R-:W1:Y:S01]  /*4780*/  MUFU.EX2 R42, R42 ;  /* 0x0000002a002a7308 */ /* 0x000e620000000800 */
[--C-:B------:R-:W-:Y:S02]  /*4790*/  IMAD.MOV.U32 R54, RZ, RZ, R25.reuse ;  /* 0x000000ffff367224 */ /* 0x100fe400078e0019 */
[----:B------:R-:W-:-:S05]  /*47a0*/  IMAD.MOV.U32 R58, RZ, RZ, R25 ;  /* 0x000000ffff3a7224 */ /* 0x000fca00078e0019 */
[----:B------:R-:W3:Y:S01]  /*47b0*/  MUFU.EX2 R30, R30 ;  /* 0x0000001e001e7308 */ /* 0x000ee20000000800 */
[----:B--2---:R-:W-:-:S07]  /*47c0*/  F2FP.SATFINITE.E4M3.F32.PACK_AB_MERGE_C R5, R45, R44, RZ ;  /* 0x0000002c2d05723e */ /* 0x004fce00048070ff */
[----:B------:R-:W2:Y:S01]  /*47d0*/  MUFU.EX2 R43, R43 ;  /* 0x0000002b002b7308 */ /* 0x000ea20000000800 */
[----:B-1----:R-:W-:Y:S01]  /*47e0*/  FADD.FTZ R6, R42, R41 ;  /* 0x000000292a067221 */ /* 0x002fe20000010000 */
[----:B------:R-:W-:-:S06]  /*47f0*/  IMAD.MOV.U32 R41, RZ, RZ, R25 ;  /* 0x000000ffff297224 */ /* 0x000fcc00078e0019 */
[----:B------:R-:W1:Y:S01]  /*4800*/  MUFU.EX2 R31, R31 ;  /* 0x0000001f001f7308 */ /* 0x000e620000000800 */
[----:B---3--:R-:W-:Y:S01]  /*4810*/  FADD.FTZ R8, R30, R59 ;  /* 0x0000003b1e087221 */ /* 0x008fe20000010000 */
[----:B------:R-:W-:-:S06]  /*4820*/  IMAD.MOV.U32 R59, RZ, RZ, R25 ;  /* 0x000000ffff3b7224 */ /* 0x000fcc00078e0019 */
[----:B------:R-:W3:Y:S01]  /*4830*/  MUFU.EX2 R76, R76 ;  /* 0x0000004c004c7308 */ /* 0x000ee20000000800 */
[C---:B--2---:R-:W-:Y:S01]  /*4840*/  F2FP.SATFINITE.E4M3.F32.PACK_AB_MERGE_C R216, R43.reuse, R42, R5 ;  /* 0x0000002a2bd8723e */ /* 0x044fe20004807005 */
[----:B------:R-:W-:Y:S01]  /*4850*/  FADD.FTZ R43, R43, R6 ;  /* 0x000000062b2b7221 */ /* 0x000fe20000010000 */
[----:B------:R-:W-:-:S03]  /*4860*/  IMAD.MOV.U32 R42, RZ, RZ, R25 ;  /* 0x000000ffff2a7224 */ /* 0x000fc600078e0019 */
[----:B------:R-:W-:Y:S01]  /*4870*/  FADD.FTZ R44, R44, R43 ;  /* 0x0000002b2c2c7221 */ /* 0x000fe20000010000 */
[--C-:B------:R-:W-:Y:S01]  /*4880*/  IMAD.MOV.U32 R43, RZ, RZ, R25.reuse ;  /* 0x000000ffff2b7224 */ /* 0x100fe200078e0019 */
[----:B------:R-:W2:Y:S01]  /*4890*/  MUFU.EX2 R77, R77 ;  /* 0x0000004d004d7308 */ /* 0x000ea20000000800 */
[----:B-1----:R-:W-:Y:S01]  /*48a0*/  FADD.FTZ R5, R31, R8 ;  /* 0x000000081f057221 */ /* 0x002fe20000010000 */
[----:B------:R-:W-:Y:S01]  /*48b0*/  FADD.FTZ R45, R45, R44 ;  /* 0x0000002c2d2d7221 */ /* 0x000fe20000010000 */
[----:B------:R-:W-:-:S05]  /*48c0*/  IMAD.MOV.U32 R44, RZ, RZ, R25 ;  /* 0x000000ffff2c7224 */ /* 0x000fca00078e0019 */
[----:B------:R-:W1:Y:S01]  /*48d0*/  MUFU.EX2 R48, R48 ;  /* 0x0000003000307308 */ /* 0x000e620000000800 */
[----:B---3--:R-:W-:-:S07]  /*48e0*/  FADD.FTZ R6, R76, R5 ;  /* 0x000000054c067221 */ /* 0x008fce0000010000 */
[----:B------:R-:W3:Y:S01]  /*48f0*/  MUFU.EX2 R73, R73 ;  /* 0x0000004900497308 */ /* 0x000ee20000000800 */
[C---:B--2---:R-:W-:Y:S01]  /*4900*/  FADD.FTZ R6, R77.reuse, R6 ;  /* 0x000000064d067221 */ /* 0x044fe20000010000 */
[----:B------:R-:W-:Y:S01]  /*4910*/  F2FP.SATFINITE.E4M3.F32.PACK_AB_MERGE_C R76, R77, R76, RZ ;  /* 0x0000004c4d4c723e */ /* 0x000fe200048070ff */
[----:B------:R-:W-:-:S03]  /*4920*/  IMAD.MOV.U32 R77, RZ, RZ, R25 ;  /* 0x000000ffff4d7224 */ /* 0x000fc600078e0019 */
[----:B------:R-:W-:Y:S01]  /*4930*/  F2FP.SATFINITE.E4M3.F32.PACK_AB_MERGE_C R217, R31, R30, R76 ;  /* 0x0000001e1fd9723e */ /* 0x000fe2000480704c */
[----:B------:R-:W-:Y:S01]  /*4940*/  IMAD.MOV.U32 R31, RZ, RZ, R25 ;  /* 0x000000ffff1f7224 */ /* 0x000fe200078e0019 */
[----:B------:R-:W2:Y:S01]  /*4950*/  MUFU.EX2 R49, R49 ;  /* 0x0000003100317308 */ /* 0x000ea20000000800 */
[----:B-1----:R-:W-:Y:S01]  /*4960*/  FADD.FTZ R8, R48, R45 ;  /* 0x0000002d30087221 */ /* 0x002fe20000010000 */
[--C-:B------:R-:W-:Y:S02]  /*4970*/  IMAD.MOV.U32 R30, RZ, RZ, R25.reuse ;  /* 0x000000ffff1e7224 */ /* 0x100fe400078e0019 */
[--C-:B------:R-:W-:Y:S02]  /*4980*/  IMAD.MOV.U32 R45, RZ, RZ, R25.reuse ;  /* 0x000000ffff2d7224 */ /* 0x100fe400078e0019 */
[----:B------:R-:W-:Y:S02]  /*4990*/  IMAD.MOV.U32 R76, RZ, RZ, R25 ;  /* 0x000000ffff4c7224 */ /* 0x000fe400078e0019 */
[----:B------:R-:W1:Y:S01]  /*49a0*/  MUFU.EX2 R80, R80 ;  /* 0x0000005000507308 */ /* 0x000e620000000800 */
[----:B---3--:R-:W-:-:S07]  /*49b0*/  FADD.FTZ R5, R73, R6 ;  /* 0x0000000649057221 */ /* 0x008fce0000010000 */
[----:B------:R-:W-:Y:S01]  /*49c0*/  MUFU.EX2 R52, R52 ;  /* 0x0000003400347308 */ /* 0x000fe20000000800 */
[----:B--2---:R-:W-:-:S07]  /*49d0*/  FADD.FTZ R9, R49, R8 ;  /* 0x0000000831097221 */ /* 0x004fce0000010000 */
[----:B------:R-:W2:Y:S01]  /*49e0*/  MUFU.EX2 R53, R53 ;  /* 0x0000003500357308 */ /* 0x000ea20000000800 */
[----:B-1----:R-:W-:-:S07]  /*49f0*/  FADD.FTZ R6, R80, R5 ;  /* 0x0000000550067221 */ /* 0x002fce0000010000 */
[----:B------:R-:W1:Y:S08]  /*4a00*/  MUFU.EX2 R81, R81 ;  /* 0x0000005100517308 */ /* 0x000e700000000800 */
[----:B------:R-:W3:Y:S01]  /*4a10*/  MUFU.EX2 R72, R72 ;  /* 0x0000004800487308 */ /* 0x000ee20000000800 */
[----:B--2---:R-:W-:Y:S01]  /*4a20*/  F2FP.SATFINITE.E4M3.F32.PACK_AB_MERGE_C R8, R53, R52, RZ ;  /* 0x000000343508723e */ /* 0x004fe200048070ff */
[----:B------:R-:W-:-:S03]  /*4a30*/  FADD.FTZ R52, R52, R9 ;  /* 0x0000000934347221 */ /* 0x000fc60000010000 */
[----:B------:R-:W-:Y:S01]  /*4a40*/  F2FP.SATFINITE.E4M3.F32.PACK_AB_MERGE_C R218, R49, R48, R8 ;  /* 0x0000003031da723e */ /* 0x000fe20004807008 */
[--C-:B------:R-:W-:Y:S02]  /*4a50*/  IMAD.MOV.U32 R49, RZ, RZ, R25.reuse ;  /* 0x000000ffff317224 */ /* 0x100fe400078e0019 */
[--C-:B------:R-:W-:Y:S02]  /*4a60*/  IMAD.MOV.U32 R48, RZ, RZ, R25.reuse ;  /* 0x000000ffff307224 */ /* 0x100fe400078e0019 */
[----:B-1----:R-:W-:Y:S01]  /*4a70*/  FADD.FTZ R5, R81, R6 ;  /* 0x0000000651057221 */ /* 0x002fe20000010000 */
[----:B------:R-:W-:Y:S01]  /*4a80*/  FADD.FTZ R6, R53, R52 ;  /* 0x0000003435067221 */ /* 0x000fe20000010000 */
[--C-:B------:R-:W-:Y:S02]  /*4a90*/  IMAD.MOV.U32 R53, RZ, RZ, R25.reuse ;  /* 0x000000ffff357224 */ /* 0x100fe400078e0019 */
[----:B------:R-:W-:Y:S01]  /*4aa0*/  IMAD.MOV.U32 R52, RZ, RZ, R25 ;  /* 0x000000ffff347224 */ /* 0x000fe200078e0019 */
[C---:B---3--:R-:W-:Y:S01]  /*4ab0*/  F2FP.SATFINITE.E4M3.F32.PACK_AB_MERGE_C R10, R72.reuse, R81, RZ ;  /* 0x00000051480a723e */ /* 0x048fe200048070ff */
[----:B------:R-:W-:Y:S01]  /*4ac0*/  FADD.FTZ R5, R72, R5 ;  /* 0x0000000548057221 */ /* 0x000fe20000010000 */
[----:B------:R-:W-:-:S02]  /*4ad0*/  IMAD.MOV.U32 R72, RZ, RZ, R25 ;  /* 0x000000ffff487224 */ /* 0x000fc400078e0019 */
[----:B------:R-:W-:Y:S01]  /*4ae0*/  F2FP.SATFINITE.E4M3.F32.PACK_AB_MERGE_C R219, R80, R73, R10 ;  /* 0x0000004950db723e */ /* 0x000fe2000480700a */
[--C-:B------:R-:W-:Y:S02]  /*4af0*/  IMAD.MOV.U32 R73, RZ, RZ, R25.reuse ;  /* 0x000000ffff497224 */ /* 0x100fe400078e0019 */
[--C-:B------:R-:W-:Y:S02]  /*4b00*/  IMAD.MOV.U32 R81, RZ, RZ, R25.reuse ;  /* 0x000000ffff517224 */ /* 0x100fe400078e0019 */
[----:B------:R-:W-:Y:S01]  /*4b10*/  IMAD.MOV.U32 R80, RZ, RZ, R25 ;  /* 0x000000ffff507224 */ /* 0x000fe200078e0019 */
[----:B0-----:R-:W-:Y:S06]  /*4b20*/  @!P1 BRA `(.L_x_3870) ;  /* 0x00000030009c9947 */ /* 0x001fec0003800000 */
[----:B------:R-:W-:Y:S01]  /*4b30*/  IMAD.MOV.U32 R8, RZ, RZ, R7 ;  /* 0x000000ffff087224 */ /* 0x000fe200078e0007 */
[----:B------:R-:W-:Y:S01]  /*4b40*/  CS2R R118, SRZ ;  /* 0x0000000000767805 */ /* 0x000fe2000001ff00 */
[----:B------:R-:W-:Y:S01]  /*4b50*/  IMAD.MOV.U32 R9, RZ, RZ, R4 ;  /* 0x000000ffff097224 */ /* 0x000fe200078e0004 */
        /* <DEDUP_REMOVED lines=47> */
[----:B------:R-:W-:Y:S01]  /*4e50*/  UMOV UR60, URZ ;  /* 0x0000003f003c7c82 */ /* 0x000fe20008000000 */
[----:B------:R-:W-:-:S05]  /*4e60*/  UMOV UR53, URZ ;  /* 0x0000003f00357c82 */ /* 0x000fca0008000000 */
.L_x_3881:
[----:B------:R-:W-:Y:S01]  /*4e70*/  ISETP.NE.AND P2, PT, RZ, UR50, PT ;  /* 0x00000032ff007c0c */ /* 0x000fe2000bf45270 */
[----:B------:R-:W-:-:S04]  /*4e80*/  UISETP.NE.AND UP0, UPT, UR53, 0x1, UPT ;  /* 0x000000013500788c */ /* 0x000fc8000bf05270 */
[----:B------:R-:W-:-:S04]  /*4e90*/  USEL UR55, URZ, 0x1, UP0 ;  /* 0x000000013f377887 */ /* 0x000fc80008000000 */
[----:B------:R-:W-:-:S04]  /*4ea0*/  ULOP3.LUT UR55, UR60, UR55, URZ, 0x3c, !UPT ;  /* 0x000000373c377292 */ /* 0x000fc8000f8e3c3f */
[----:B------:R-:W-:Y:S08]  /*4eb0*/  @P2 BRA `(.L_x_3871) ;  /* 0x0000000000382947 */ /* 0x000ff00003800000 */
[----:B------:R-:W-:Y:S05]  /*4ec0*/  @!P0 BRA `(.L_x_3872) ;  /* 0x0000000000048947 */ /* 0x000fea0003800000 */
[----:B------:R-:W-:Y:S01]  /*4ed0*/  BPT.TRAP 0x1 ;  /* 0x000000040000795c */ /* 0x000fe20000300000 */
.L_x_3872:
[----:B------:R-:W-:Y:S01]  /*4ee0*/  UIADD3 UR4, UR53, 0x1, URZ ;  /* 0x0000000135047890 */ /* 0x000fe2000fffe03f */
[----:B------:R-:W-:-:S03]  /*4ef0*/  IMAD.U32 R0, RZ, RZ, UR55 ;  /* 0x00000037ff007e24 */ /* 0x000fc6000f8e00ff */
[----:B------:R-:W-:Y:S02]  /*4f00*/  UISETP.NE.AND UP0, UPT, UR4, 0x2, UPT ;  /* 0x000000020400788c */ /* 0x000fe4000bf05270 */
[----:B------:R-:W-:Y:S02]  /*4f10*/  SHF.L.U32 R0, R0, 0x1f, RZ ;  /* 0x0000001f00007819 */ /* 0x000fe400000006ff */
[----:B------:R-:W-:-:S04]  /*4f20*/  USEL UR4, UR4, URZ, UP0 ;  /* 0x0000003f04047287 */ /* 0x000fc80008000000 */
[----:B------:R-:W-:-:S09]  /*4f30*/  ULEA UR4, UR4, UR36, 0x3 ;  /* 0x0000002404047291 */ /* 0x000fd2000f8e183f */
[----:B------:R0:W1:Y:S01]  /*4f40*/  SYNCS.PHASECHK.TRANS64.TRYWAIT P1, [UR4+0x33430], R0 ;  /* 0x03343000ff0075a7 */ /* 0x0000620008020144 */
[----:B------:R-:W-:Y:S05]  /*4f50*/  @!P0 BRA `(.L_x_3873) ;  /* 0x0000000000048947 */ /* 0x000fea0003800000 */
[----:B------:R-:W-:Y:S01]  /*4f60*/  BPT.TRAP 0x1 ;  /* 0x000000040000795c */ /* 0x000fe20000300000 */
.L_x_3873:
[----:B-1----:R-:W-:Y:S05]  /*4f70*/  @P1 BRA `(.L_x_3871) ;  /* 0x0000000000081947 */ /* 0x002fea0003800000 */
[----:B------:R-:W1:Y:S02]  /*4f80*/  SYNCS.PHASECHK.TRANS64.TRYWAIT P1, [UR4+0x33430], R0 ;  /* 0x03343000ff0075a7 */ /* 0x000e640008020144 */
[----:B-1----:R-:W-:Y:S05]  /*4f90*/  @!P1 BRA `(.L_x_3874) ;  /* 0x000000c000749947 */ /* 0x002fea0003800000 */
.L_x_3871:
[----:B01----:R-:W-:Y:S01]  /*4fa0*/  VIADD R0, R16, 0x8 ;  /* 0x0000000810007836 */ /* 0x003fe20000000000 */
[----:B------:R-:W-:Y:S01]  /*4fb0*/  UIADD3 UR59, UR53, 0x1, URZ ;  /* 0x00000001353b7890 */ /* 0x000fe2000fffe03f */
[C---:B------:R-:W-:Y:S01]  /*4fc0*/  R2UR UR4, R2.reuse ;  /* 0x00000000020472ca */ /* 0x040fe200000e0000 */
[----:B------:R-:W-:Y:S01]  /*4fd0*/  UMOV UR7, 0x80000020 ;  /* 0x8000002000077882 */ /* 0x000fe20000000000 */
[C---:B------:R-:W-:Y:S01]  /*4fe0*/  R2UR UR5, R3.reuse ;  /* 0x00000000030572ca */ /* 0x040fe200000e0000 */
[----:B------:R0:W-:Y:S01]  /*4ff0*/  BAR.SYNC.DEFER_BLOCKING R0, 0x100 ;  /* 0x000400000000751d */ /* 0x0001e20000010000 */
[----:B------:R-:W-:Y:S01]  /*5000*/  UISETP.NE.AND UP0, UPT, UR59, 0x2, UPT ;  /* 0x000000023b00788c */ /* 0x000fe2000bf05270 */
[C---:B------:R-:W-:Y:S02]  /*5010*/  R2UR UR8, R2.reuse ;  /* 0x00000000020872ca */ /* 0x040fe400000e0000 */
[C---:B------:R-:W-:Y:S01]  /*5020*/  R2UR UR9, R3.reuse ;  /* 0x00000000030972ca */ /* 0x040fe200000e0000 */
[----:B------:R-:W-:Y:S01]  /*5030*/  USEL UR59, UR59, URZ, UP0 ;  /* 0x0000003f3b3b7287 */ /* 0x000fe20008000000 */
[C---:B------:R-:W-:Y:S01]  /*5040*/  R2UR UR12, R2.reuse ;  /* 0x00000000020c72ca */ /* 0x040fe200000e0000 */
[----:B------:R-:W-:Y:S01]  /*5050*/  UMOV UR11, 0x80000020 ;  /* 0x80000020000b7882 */ /* 0x000fe20000000000 */
[C---:B------:R-:W-:Y:S01]  /*5060*/  R2UR UR13, R3.reuse ;  /* 0x00000000030d72ca */ /* 0x040fe200000e0000 */
[----:B------:R-:W-:Y:S01]  /*5070*/  UIMAD UR61, UR59, 0x780, UR52 ;  /* 0x000007803b3d78a4 */ /* 0x000fe2000f8e0234 */
[C---:B------:R-:W-:Y:S01]  /*5080*/  R2UR UR16, R2.reuse ;  /* 0x00000000021072ca */ /* 0x040fe200000e0000 */
[----:B------:R-:W-:Y:S01]  /*5090*/  UMOV UR15, 0x80000020 ;  /* 0x80000020000f7882 */ /* 0x000fe20000000000 */
[C---:B------:R-:W-:Y:S01]  /*50a0*/  R2UR UR17, R3.reuse ;  /* 0x00000000031172ca */ /* 0x040fe200000e0000 */
[----:B------:R-:W-:Y:S01]  /*50b0*/  UIADD3 UR10, UR61, 0x80, URZ ;  /* 0x000000803d0a7890 */ /* 0x000fe2000fffe03f */
[----:B------:R-:W-:Y:S01]  /*50c0*/  R2UR UR20, R2 ;  /* 0x00000000021472ca */ /* 0x000fe200000e0000 */
[----:B------:R-:W-:Y:S01]  /*50d0*/  UIADD3 UR14, UR61, 0x100, URZ ;  /* 0x000001003d0e7890 */ /* 0x000fe2000fffe03f */
[----:B------:R-:W-:Y:S01]  /*50e0*/  R2UR UR21, R3 ;  /* 0x00000000031572ca */ /* 0x000fe200000e0000 */
[----:B------:R-:W-:Y:S01]  /*50f0*/  UMOV UR6, UR61 ;  /* 0x0000003d00067c82 */ /* 0x000fe20008000000 */
[----:B------:R-:W-:Y:S01]  /*5100*/  UIADD3 UR18, UR61, 0x180, URZ ;  /* 0x000001803d127890 */ /* 0x000fe2000fffe03f */
[----:B0-----:R-:W-:Y:S01]  /*5110*/  IMAD.U32 R0, RZ, RZ, UR59 ;  /* 0x0000003bff007e24 */ /* 0x001fe2000f8e00ff */
[----:B------:R-:W-:Y:S01]  /*5120*/  UMOV UR19, 0x80000020 ;  /* 0x8000002000137882 */ /* 0x000fe20000000000 */
[----:B------:R-:W-:Y:S01]  /*5130*/  UIADD3 UR22, UR61, 0x200, URZ ;  /* 0x000002003d167890 */ /* 0x000fe2000fffe03f */
[----:B------:R-:W-:Y:S01]  /*5140*/  UMOV UR23, 0x80000020 ;  /* 0x8000002000177882 */ /* 0x000fe20000000000 */
[----:B------:R-:W-:Y:S01]  /*5150*/  WARPGROUP.ARRIVE ;  /* 0x00000000000079c5 */ /* 0x000fe20000000000 */
[----:B------:R-:W-:Y:S01]  /*5160*/  UIADD3 UR26, UR61, 0x2, URZ ;  /* 0x000000023d1a7890 */ /* 0x000fe2000fffe03f */
[----:B------:R-:W-:Y:S01]  /*5170*/  UMOV UR27, 0x80000020 ;  /* 0x80000020001b7882 */ /* 0x000fe20000000000 */
[----:B------:R-:W-:-:S03]  /*5180*/  UIADD3 UR30, UR61, 0x280, URZ ;  /* 0x000002803d1e7890 */ /* 0x000fc6000fffe03f */
[----:B------:R-:W-:Y:S01]  /*5190*/  QGMMA.64x32x32.F32.E4M3.E4M3 R184, gdesc[UR4], RZ, !UPT, gsb0 ;  /* 0x0060000004b879f3 */ /* 0x000fe2000c0008ff */
[----:B------:R-:W-:Y:S01]  /*51a0*/  UIADD3 UR6, UR61, 0x82, URZ ;  /* 0x000000823d067890 */ /* 0x000fe2000fffe03f */
[----:B------:R-:W-:Y:S01]  /*51b0*/  UMOV UR4, UR24 ;  /* 0x0000001800047c82 */ /* 0x000fe20008000000 */
[----:B------:R-:W-:Y:S01]  /*51c0*/  UMOV UR5, UR25 ;  /* 0x0000001900057c82 */ /* 0x000fe20008000000 */
[----:B------:R-:W-:Y:S01]  /*51d0*/  UMOV UR7, 0x80000020 ;  /* 0x8000002000077882 */ /* 0x000fe20000000000 */
        /* <DEDUP_REMOVED lines=9> */
[----:B------:R-:W-:Y:S01]  /*5270*/  QGMMA.64x32x32.F32.E4M3.E4M3 R168, gdesc[UR8], RZ, !UPT, gsb0 ;  /* 0x0060000008a879f3 */ /* 0x000fe2000c0008ff */
[----:B------:R-:W-:Y:S02]  /*5280*/  UIADD3 UR8, UR61, 0x102, URZ ;  /* 0x000001023d087890 */ /* 0x000fe4000fffe03f */
[----:B------:R-:W-:Y:S02]  /*5290*/  UIADD3 UR9, UR61, 0x182, URZ ;  /* 0x000001823d097890 */ /* 0x000fe4000fffe03f */
[----:B------:R-:W-:Y:S01]  /*52a0*/  UIADD3 UR10, UR61, 0x202, URZ ;  /* 0x000002023d0a7890 */ /* 0x000fe2000fffe03f */
[----:B------:R-:W-:Y:S02]  /*52b0*/  WARPGROUP.DEPBAR.LE gsb0, 0x0 ;  /* 0x00008000000079c5 */ /* 0x000fe40000010000 */
[----:B------:R-:W-:-:S06]  /*52c0*/  WARPGROUP.ARRIVE ;  /* 0x00000000000079c5 */ /* 0x000fcc0000000000 */
[----:B------:R-:W-:Y:S03]  /*52d0*/  QGMMA.64x32x32.F32.E4M3.E4M3 R152, gdesc[UR12], RZ, !UPT, gsb0 ;  /* 0x006000000c9879f3 */ /* 0x000fe6000c0008ff */
        /* <DEDUP_REMOVED lines=9> */
[----:B------:R-:W-:Y:S01]  /*5370*/  UMOV UR26, UR6 ;  /* 0x00000006001a7c82 */ /* 0x000fe20008000000 */
[----:B------:R-:W-:Y:S01]  /*5380*/  UMOV UR27, 0x80000020 ;  /* 0x80000020001b7882 */ /* 0x000fe20000000000 */
[----:B------:R-:W-:Y:S01]  /*5390*/  UMOV UR6, UR8 ;  /* 0x0000000800067c82 */ /* 0x000fe20008000000 */
[----:B------:R-:W-:Y:S01]  /*53a0*/  UIADD3 UR8, UR61, 0x380, URZ ;  /* 0x000003803d087890 */ /* 0x000fe2000fffe03f */
[----:B------:R-:W-:Y:S02]  /*53b0*/  WARPGROUP.DEPBAR.LE gsb0, 0x0 ;  /* 0x00008000000079c5 */ /* 0x000fe40000010000 */
[----:B------:R-:W-:-:S06]  /*53c0*/  WARPGROUP.ARRIVE ;  /* 0x00000000000079c5 */ /* 0x000fcc0000000000 */
[----:B------:R-:W-:Y:S01]  /*53d0*/  QGMMA.64x32x32.F32.E4M3.E4M3 R168, gdesc[UR24], R168, gsb0 ;  /* 0x0060000018a879f3 */ /* 0x000fe200080008a8 */
[----:B------:R-:W-:Y:S01]  /*53e0*/  UMOV UR26, UR9 ;  /* 0x00000009001a7c82 */ /* 0x000fe20008000000 */
[----:B------:R-:W-:Y:S01]  /*53f0*/  UMOV UR27, 0x80000020 ;  /* 0x80000020001b7882 */ /* 0x000fe20000000000 */
[----:B------:R-:W-:Y:S01]  /*5400*/  UIADD3 UR9, UR61, 0x400, URZ ;  /* 0x000004003d097890 */ /* 0x000fe2000fffe03f */
        /* <DEDUP_REMOVED lines=94> */
[----:B------:R-:W-:Y:S01]  /*59f0*/  UIADD3 UR61, UR61, 0x702, URZ ;  /* 0x000007023d3d7890 */ /* 0x000fe2000fffe03f */
        /* <DEDUP_REMOVED lines=31> */
[----:B------:R-:W-:Y:S05]  /*5bf0*/  @P2 BRA `(.L_x_3875) ;  /* 0x00000000002c2947 */ /* 0x000fea0003800000 */
[----:B------:R-:W-:Y:S05]  /*5c00*/  @!P0 BRA `(.L_x_3876) ;  /* 0x0000000000048947 */ /* 0x000fea0003800000 */
[----:B------:R-:W-:Y:S01]  /*5c10*/  BPT.TRAP 0x1 ;  /* 0x000000040000795c */ /* 0x000fe20000300000 */
.L_x_3876:
[----:B------:R-:W-:Y:S01]  /*5c20*/  ULEA UR4, UR53, UR36, 0x3 ;  /* 0x0000002435047291 */ /* 0x000fe2000f8e183f */
[----:B------:R-:W-:-:S05]  /*5c30*/  IMAD.U32 R4, RZ, RZ, UR60 ;  /* 0x0000003cff047e24 */ /* 0x000fca000f8e00ff */
[----:B------:R-:W-:-:S04]  /*5c40*/  SHF.L.U32 R4, R4, 0x1f, RZ ;  /* 0x0000001f04047819 */ /* 0x000fc800000006ff */
[----:B------:R0:W1:Y:S01]  /*5c50*/  SYNCS.PHASECHK.TRANS64.TRYWAIT P1, [UR4+0x33450], R4 ;  /* 0x03345004ff0075a7 */ /* 0x0000620008020144 */
[----:B------:R-:W-:Y:S05]  /*5c60*/  @!P0 BRA `(.L_x_3877) ;  /* 0x0000000000048947 */ /* 0x000fea0003800000 */
[----:B------:R-:W-:Y:S01]  /*5c70*/  BPT.TRAP 0x1 ;  /* 0x000000040000795c */ /* 0x000fe20000300000 */
.L_x_3877:
[----:B-1----:R-:W-:Y:S05]  /*5c80*/  @P1 BRA `(.L_x_3875) ;  /* 0x0000000000081947 */ /* 0x002fea0003800000 */
[----:B------:R-:W1:Y:S02]  /*5c90*/  SYNCS.PHASECHK.TRANS64.TRYWAIT P1, [UR4+0x33450], R4 ;  /* 0x03345004ff0075a7 */ /* 0x000e640008020144 */
[----:B-1----:R-:W-:Y:S05]  /*5ca0*/  @!P1 BRA `(.L_x_3878) ;  /* 0x000000b400489947 */ /* 0x002fea0003800000 */
.L_x_3875:
[----:B------:R-:W-:Y:S01]  /*5cb0*/  UIADD3 UR4, UR36, 0x200, URZ ;  /* 0x0000020024047890 */ /* 0x000fe2000fffe03f */
[----:B------:R-:W-:Y:S01]  /*5cc0*/  WARPGROUP.ARRIVE ;  /* 0x00000000000079c5 */ /* 0x000fe20000000000 */
[----:B------:R-:W-:Y:S01]  /*5cd0*/  UMOV UR7, 0xc0000010 ;  /* 0xc000001000077882 */ /* 0x000fe20000000000 */
[----:B01----:R-:W-:Y:S01]  /*5ce0*/  IADD3 R4, -R16, 0xb, RZ ;  /* 0x0000000b10047810 */ /* 0x003fe20007ffe1ff */
[----:B------:R-:W-:-:S04]  /*5cf0*/  USHF.R.U32.HI UR4, URZ, 0x4, UR4 ;  /* 0x000000043f047899 */ /* 0x000fc80008011604 */
[----:B------:R-:W-:-:S04]  /*5d00*/  ULOP3.LUT UR4, UR4, 0x3fff, URZ, 0xc0, !UPT ;  /* 0x00003fff04047892 */ /* 0x000fc8000f8ec03f */
[----:B------:R-:W-:-:S04]  /*5d10*/  ULOP3.LUT UR4, UR4, 0x10000, URZ, 0xfc, !UPT ;  /* 0x0001000004047892 */ /* 0x000fc8000f8efc3f */
[----:B------:R-:W-:-:S07]  /*5d20*/  UIMAD UR4, UR53, 0x780, UR4 ;  /* 0x00000780350478a4 */ /* 0x000fce000f8e0204 */
[----:B------:R-:W-:Y:S02]  /*5d30*/  UMOV UR6, UR4 ;  /* 0x0000000400067c82 */ /* 0x000fe40008000000 */
[----:B------:R-:W-:Y:S01]  /*5d40*/  QGMMA.64x192x32.F32.E4M3.E4M3 R24, R200, gdesc[UR4], R24, gsb0 ;  /* 0x02e00004c8187df3 */ /* 0x000fe20008000818 */
[----:B------:R-:W-:Y:S01]  /*5d50*/  UIADD3 UR6, UR4, 0x180, URZ ;  /* 0x0000018004067890 */ /* 0x000fe2000fffe03f */
[----:B------:R-:W-:Y:S01]  /*5d60*/  UMOV UR7, 0xc0000010 ;  /* 0xc000001000077882 */ /* 0x000fe20000000000 */
[----:B------:R-:W-:Y:S02]  /*5d70*/  WARPGROUP.DEPBAR.LE gsb0, 0x0 ;  /* 0x00008000000079c5 */ /* 0x000fe40000010000 */
[----:B------:R-:W-:-:S15]  /*5d80*/  WARPGROUP.ARRIVE ;  /* 0x00000000000079c5 */ /* 0x000fde0000000000 */
        /* <DEDUP_REMOVED lines=15> */
[----:B------:R-:W-:Y:S03]  /*5e80*/  QGMMA.64x192x32.F32.E4M3.E4M3 R24, R216, gdesc[UR4], R24, gsb0 ;  /* 0x02e00004d8187df3 */ /* 0x000fe60008000818 */
[----:B------:R-:W-:Y:S02]  /*5e90*/  WARPGROUP.DEPBAR.LE gsb0, 0x0 ;  /* 0x00008000000079c5 */ /* 0x000fe40000010000 */
[----:B------:R0:W-:Y:S06]  /*5ea0*/  BAR.ARV R4, 0x100 ;  /* 0x000400040000751d */ /* 0x0001ec0000002000 */
[----:B------:R-:W-:Y:S05]  /*5eb0*/  @!P0 BRA `(.L_x_3879) ;  /* 0x0000000000048947 */ /* 0x000fea0003800000 */
[----:B------:R-:W-:Y:S01]  /*5ec0*/  BPT.TRAP 0x1 ;  /* 0x000000040000795c */ /* 0x000fe20000300000 */
.L_x_3879:
[----:B0-----:R-:W-:Y:S01]  /*5ed0*/  FMNMX.FTZ R4, R184, R9, !PT ;  /* 0x00000009b8047209 */ /* 0x001fe20007810000 */
[----:B------:R-:W-:Y:S01]  /*5ee0*/  IMAD.U32 R15, RZ, RZ, UR37 ;  /* 0x00000025ff0f7e24 */ /* 0x000fe2000f8e00ff */
        /* <DEDUP_REMOVED lines=79> */
[----:B------:R-:W-:Y:S01]  /*63e0*/  R2UR UR4, R0 ;  /* 0x00000000000472ca */ /* 0x000fe200000e0000 */
[----:B------:R-:W0:Y:S04]  /*63f0*/  SHFL.BFLY PT, R4, R11, 0x2, 0x1f ;  /* 0x0c401f000b047f89 */ /* 0x000e2800000e0000 */
[----:B------:R-:W1:Y:S08]  /*6400*/  SHFL.BFLY PT, R7, R10, 0x2, 0x1f ;  /* 0x0c401f000a077f89 */ /* 0x000e7000000e0000 */
[----:B------:R-:W-:-:S04]  /*6410*/  ULEA UR4, UR4, UR36, 0x3 ;  /* 0x0000002404047291 */ /* 0x000fc8000f8e183f */
[----:B------:R-:W-:-:S04]  /*6420*/  UIADD3 UR4, UR4, 0x33440, URZ ;  /* 0x0003344004047890 */ /* 0x000fc8000fffe03f */
[----:B------:R-:W-:Y:S01]  /*6430*/  UPRMT UR4, UR54, 0x654, UR4 ;  /* 0x0000065436047896 */ /* 0x000fe20008000004 */
[----:B0-----:R-:W-:Y:S02]  /*6440*/  FMNMX.FTZ R12, R11, R4, !PT ;  /* 0x000000040b0c7209 */ /* 0x001fe40007810000 */
[----:B-1----:R-:W-:-:S06]  /*6450*/  FMNMX.FTZ R13, R10, R7, !PT ;  /* 0x000000070a0d7209 */ /* 0x002fcc0007810000 */
[----:B------:R-:W-:Y:S01]  /*6460*/  SYNCS.ARRIVE.TRANS64.RED.A1T0 RZ, [UR4], RZ ;  /* 0x000000ffffff79a7 */ /* 0x000fe20008100404 */
[----:B------:R-:W0:Y:S04]  /*6470*/  SHFL.BFLY PT, R7, R12, 0x1, 0x1f ;  /* 0x0c201f000c077f89 */ /* 0x000e2800000e0000 */
[----:B------:R-:W1:Y:S01]  /*6480*/  SHFL.BFLY PT, R14, R13, 0x1, 0x1f ;  /* 0x0c201f000d0e7f89 */ /* 0x000e6200000e0000 */
[----:B0-----:R-:W-:Y:S02]  /*6490*/  FMNMX.FTZ R4, R12, R7, !PT ;  /* 0x000000070c047209 */ /* 0x001fe40007810000 */
[----:B-1----:R-:W-:-:S03]  /*64a0*/  FMNMX.FTZ R7, R13, R14, !PT ;  /* 0x0000000e0d077209 */ /* 0x002fc60007810000 */
[C---:B------:R-:W-:Y:S01]  /*64b0*/  FFMA.FTZ R200, R4.reuse, R15, -8 ;  /* 0xc100000004c87423 */ /* 0x040fe2000001000f */
[----:B------:R-:W-:-:S03]  /*64c0*/  FADD.FTZ R9, -R4, R9 ;  /* 0x0000000904097221 */ /* 0x000fc60000010100 */
[--C-:B------:R-:W-:Y:S01]  /*64d0*/  FFMA.FTZ R23, R176, UR37, -R200.reuse ;  /* 0x00000025b0177c23 */ /* 0x100fe200080108c8 */
[----:B------:R-:W-:Y:S02]  /*64e0*/  IMAD.U32 R176, RZ, RZ, UR37 ;  /* 0x00000025ffb07e24 */ /* 0x000fe4000f8e00ff */
[--C-:B------:R-:W-:Y:S01]  /*64f0*/  FFMA.FTZ R22, R173, UR37, -R200.reuse ;  /* 0x00000025ad167c23 */ /* 0x100fe200080108c8 */
[----:B------:R-:W-:-:S01]  /*6500*/  FFMA.FTZ R173, R133, UR37, -R200 ;  /* 0x0000002585ad7c23 */ /* 0x000fc200080108c8 */
[C---:B------:R-:W-:Y:S01]  /*6510*/  FADD.FTZ R8, -R7.reuse, R8 ;  /* 0x0000000807087221 */ /* 0x040fe20000010100 */
[----:B------:R-:W-:-:S01]  /*6520*/  FFMA.FTZ R133, R7, R176, -8 ;  /* 0xc100000007857423 */ /* 0x000fc200000100b0 */
[--C-:B------:R-:W-:Y:S01]  /*6530*/  FFMA.FTZ R19, R168, UR37, -R200.reuse ;  /* 0x00000025a8137c23 */ /* 0x100fe200080108c8 */
[----:B------:R-:W-:Y:S01]  /*6540*/  FMUL.FTZ R9, R9, UR37 ;  /* 0x0000002509097c20 */ /* 0x000fe20008410000 */
[--C-:B------:R-:W-:Y:S01]  /*6550*/  FFMA.FTZ R10, R184, UR37, -R200.reuse ;  /* 0x00000025b80a7c23 */ /* 0x100fe200080108c8 */
[----:B------:R-:W-:-:S01]  /*6560*/  FFMA.FTZ R168, R177, UR37, -R200 ;  /* 0x00000025b1a87c23 */ /* 0x000fc200080108c8 */
[----:B------:R-:W-:Y:S01]  /*6570*/  FMUL.FTZ R8, R8, UR37 ;  /* 0x0000002508087c20 */ /* 0x000fe20008410000 */
[----:B------:R-:W-:-:S01]  /*6580*/  FFMA.FTZ R177, R186, UR37, -R133 ;  /* 0x00000025bab17c23 */ /* 0x000fc20008010885 */
[----:B------:R-:W-:Y:S01]  /*6590*/  FFMA.FTZ R11, R185, UR37, -R200 ;  /* 0x00000025b90b7c23 */ /* 0x000fe200080108c8 */
[----:B------:R-:W-:-:S01]  /*65a0*/  FFMA.FTZ R176, R187, UR37, -R133 ;  /* 0x00000025bbb07c23 */ /* 0x000fc20008010885 */
[----:B------:R-:W-:Y:S01]  /*65b0*/  MUFU.EX2 R9, R9 ;  /* 0x0000000900097308 */ /* 0x000fe20000000800 */
[----:B------:R-:W-:-:S01]  /*65c0*/  FFMA.FTZ R20, R169, UR37, -R200 ;  /* 0x00000025a9147c23 */ /* 0x000fc200080108c8 */
[--C-:B------:R-:W-:Y:S01]  /*65d0*/  FFMA.FTZ R12, R188, UR37, -R200.reuse ;  /* 0x00000025bc0c7c23 */ /* 0x100fe200080108c8 */
[----:B------:R-:W-:-:S01]  /*65e0*/  FFMA.FTZ R169, R180, UR37, -R200 ;  /* 0x00000025b4a97c23 */ /* 0x000fc200080108c8 */
[----:B------:R-:W-:Y:S01]  /*65f0*/  FFMA.FTZ R180, R190, UR37, -R133 ;  /* 0x00000025beb47c23 */ /* 0x000fe20008010885 */
[----:B------:R-:W-:-:S01]  /*6600*/  FFMA.FTZ R21, R172, UR37, -R200 ;  /* 0x00000025ac157c23 */ /* 0x000fc200080108c8 */
[--C-:B------:R-:W-:Y:S01]  /*6610*/  FFMA.FTZ R13, R189, UR37, -R200.reuse ;  /* 0x00000025bd0d7c23 */ /* 0x100fe200080108c8 */
        /* <DEDUP_REMOVED lines=17> */
[----:B------:R-:W1:Y:S01]  /*6730*/  MUFU.EX2 R177, R177 ;  /* 0x000000b100b17308 */ /* 0x000e620000000800 */
[----:B0-----:R-:W-:-:S01]  /*6740*/  FFMA.FTZ R6, R9, R6, R10 ;  /* 0x0000000609067223 */ /* 0x001fc2000001000a */
[--C-:B------:R-:W-:Y:S01]  /*6750*/  FFMA.FTZ R179, R179, UR37, -R133.reuse ;  /* 0x00000025b3b37c23 */ /* 0x100fe20008010885 */
        /* <DEDUP_REMOVED lines=14> */
[----:B-1----:R-:W-:-:S01]  /*6840*/  FFMA.FTZ R5, R8, R5, R177 ;  /* 0x0000000508057223 */ /* 0x002fc200000100b1 */
[----:B------:R-:W-:Y:S01]  /*6850*/  FFMA.FTZ R161, R161, UR37, -R200 ;  /* 0x00000025a1a17c23 */ /* 0x000fe200080108c8 */
[----:B------:R-:W-:-:S01]  /*6860*/  FFMA.FTZ R163, R163, UR37, -R133 ;  /* 0x00000025a3a37c23 */ /* 0x000fc20008010885 */
[----:B------:R-:W-:Y:S01]  /*6870*/  FFMA.FTZ R164, R164, UR37, -R200 ;  /* 0x00000025a4a47c23 */ /* 0x000fe200080108c8 */
[----:B------:R-:W-:-:S01]  /*6880*/  FFMA.FTZ R166, R166, UR37, -R133 ;  /* 0x00000025a6a67c23 */ /* 0x000fc20008010885 */
[----:B------:R-:W-:Y:S01]  /*6890*/  FFMA.FTZ R165, R165, UR37, -R200 ;  /* 0x00000025a5a57c23 */ /* 0x000fe200080108c8 */
[----:B------:R-:W-:-:S01]  /*68a0*/  FFMA.FTZ R167, R167, UR37, -R133 ;  /* 0x00000025a7a77c23 */ /* 0x000fc20008010885 */
[----:B------:R-:W1:Y:S01]  /*68b0*/  MUFU.EX2 R12, R12 ;  /* 0x0000000c000c7308 */ /* 0x000e620000000800 */
[----:B0-----:R-:W-:-:S01]  /*68c0*/  FADD.FTZ R189, R11, R6 ;  /* 0x000000060bbd7221 */ /* 0x001fc20000010000 */
        /* <DEDUP_REMOVED lines=15> */
[----:B-1----:R-:W-:-:S01]  /*69c0*/  FADD.FTZ R6, R12, R189 ;  /* 0x000000bd0c067221 */ /* 0x002fc20000010000 */
        /* <DEDUP_REMOVED lines=12> */
[--C-:B------:R-:W-:Y:S01]  /*6a90*/  FFMA.FTZ R125, R125, UR37, -R200.reuse ;  /* 0x000000257d7d7c23 */ /* 0x100fe200080108c8 */
[----:B------:R-:W-:-:S01]  /*6aa0*/  FFMA.FTZ R128, R128, UR37, -R200 ;  /* 0x0000002580807c23 */ /* 0x000fc200080108c8 */
[----:B------:R-:W0:Y:S01]  /*6ab0*/  MUFU.EX2 R14, R14 ;  /* 0x0000000e000e7308 */ /* 0x000e220000000800 */
[----:B--2---:R-:W-:-:S01]  /*6ac0*/  FADD.FTZ R5, R13, R6 ;  /* 0x000000060d057221 */ /* 0x004fc20000010000 */
[--C-:B------:R-:W-:Y:S01]  /*6ad0*/  FFMA.FTZ R129, R129, UR37, -R200.reuse ;  /* 0x0000002581817c23 */ /* 0x100fe200080108c8 */
[----:B------:R-:W-:-:S01]  /*6ae0*/  FFMA.FTZ R132, R132, UR37, -R200 ;  /* 0x0000002584847c23 */ /* 0x000fc200080108c8 */
[----:B------:R-:W-:-:S04]  /*6af0*/  FFMA.FTZ R134, R134, UR37, -R133 ;  /* 0x0000002586867c23 */ /* 0x000fc80008010885 */
        /* <DEDUP_REMOVED lines=86> */
[--C-:B------:R-:W-:Y:S01]  /*7060*/  FFMA.FTZ R189, R127, UR37, -R133.reuse ;  /* 0x000000257fbd7c23 */ /* 0x100fe20008010885 */
[----:B------:R-:W-:-:S05]  /*7070*/  FFMA.FTZ R127, R130, UR37, -R133 ;  /* 0x00000025827f7c23 */ /* 0x000fca0008010885 */
        /* <DEDUP_REMOVED lines=20> */
[--C-:B------:R-:W-:Y:S01]  /*71c0*/  FFMA.FTZ R130, R131, UR37, -R133.reuse ;  /* 0x0000002583827c23 */ /* 0x100fe20008010885 */
[----:B------:R-:W-:-:S05]  /*71d0*/  FFMA.FTZ R133, R135, UR37, -R133 ;  /* 0x0000002587857c23 */ /* 0x000fca0008010885 */
        /* <DEDUP_REMOVED lines=36> */
[----:B--2---:R-:W-:-:S03]  /*7420*/  FADD.FTZ R6, R173, R6 ;  /* 0x00000006ad067221 */ /* 0x004fc60000010000 */
[----:B-1----:R-:W-:Y:S01]  /*7430*/  FADD.FTZ R5, R133, R5 ;  /* 0x0000000585057221 */ /* 0x002fe20000010000 */
[----:B------:R-:W-:Y:S06]  /*7440*/  @!P0 BRA `(.L_x_3880) ;  /* 0x0000000000048947 */ /* 0x000fec0003800000 */
[----:B------:R-:W-:Y:S01]  /*7450*/  BPT.TRAP 0x1 ;  /* 0x000000040000795c */ /* 0x000fe20000300000 */
.L_x_3880:
[----:B------:R-:W-:Y:S01]  /*7460*/  UISETP.GT.AND UP0, UPT, UR58, UR38, UPT ;  /* 0x000000263a00728c */ /* 0x000fe2000bf04270 */
[----:B------:R-:W-:Y:S01]  /*7470*/  F2FP.SATFINITE.E4M3.F32.PACK_AB_MERGE_C R12, R13, R12, RZ ;  /* 0x0000000c0d0c723e */ /* 0x000fe200048070ff */
[----:B------:R-:W-:Y:S01]  /*7480*/  ULEA UR4, UR53, UR36, 0x3 ;  /* 0x0000002435047291 */ /* 0x000fe2000f8e183f */
[----:B------:R-:W-:Y:S01]  /*7490*/  F2FP.SATFINITE.E4M3.F32.PACK_AB_MERGE_C R180, R181, R180, RZ ;  /* 0x000000b4b5b4723e */ /* 0x000fe200048070ff */
[----:B------:R-:W-:Y:S01]  /*74a0*/  UIADD3 UR58, UR58, -0x1, URZ ;  /* 0xffffffff3a3a7890 */ /* 0x000fe2000fffe03f */
[----:B------:R-:W-:Y:S01]  /*74b0*/  F2FP.SATFINITE.E4M3.F32.PACK_AB_MERGE_C R17, R18, R17, RZ ;  /* 0x000000111211723e */ /* 0x000fe200048070ff */
[----:B------:R-:W-:Y:S01]  /*74c0*/  UIADD3 UR4, UR4, 0x33460, URZ ;  /* 0x0003346004047890 */ /* 0x000fe2000fffe03f */
[----:B------:R-:W-:Y:S01]  /*74d0*/  PLOP3.LUT P1, PT, PT, PT, UP0, 0x80, 0x0 ;  /* 0x000000000000781c */ /* 0x000fe20003f2f008 */
[----:B------:R-:W-:Y:S01]  /*74e0*/  UMOV UR60, UR55 ;  /* 0x00000037003c7c82 */ /* 0x000fe20008000000 */
[----:B------:R-:W-:Y:S01]  /*74f0*/  F2FP.SATFINITE.E4M3.F32.PACK_AB_MERGE_C R186, R187, R186, RZ ;  /* 0x000000babbba723e */ /* 0x000fe200048070ff */
[----:B------:R-:W-:Y:S01]  /*7500*/  UPRMT UR4, UR54, 0x654, UR4 ;  /* 0x0000065436047896 */ /* 0x000fe20008000004 */
[----:B------:R-:W-:Y:S01]  /*7510*/  F2FP.SATFINITE.E4M3.F32.PACK_AB_MERGE_C R21, R22, R21, RZ ;  /* 0x000000151615723e */ /* 0x000fe200048070ff */
[-C--:B------:R-:W-:Y:S01]  /*7520*/  FMUL.FTZ R24, R24, R9.reuse ;  /* 0x0000000918187220 */ /* 0x080fe20000410000 */
[----:B------:R-:W-:Y:S01]  /*7530*/  F2FP.SATFINITE.E4M3.F32.PACK_AB_MERGE_C R174, R175, R174, RZ ;  /* 0x000000aeafae723e */ /* 0x000fe200048070ff */
[----:B------:R-:W-:Y:S01]  /*7540*/  FMUL.FTZ R25, R25, R9 ;  /* 0x0000000919197220 */ /* 0x000fe20000410000 */
[----:B------:R-:W-:Y:S01]  /*7550*/  F2FP.SATFINITE.E4M3.F32.PACK_AB_MERGE_C R169, R172, R169, RZ ;  /* 0x000000a9aca9723e */ /* 0x000fe200048070ff */
[-C--:B------:R-:W-:Y:S01]  /*7560*/  FMUL.FTZ R28, R28, R9.reuse ;  /* 0x000000091c1c7220 */ /* 0x080fe20000410000 */
[----:B------:R-:W-:Y:S01]  /*7570*/  F2FP.SATFINITE.E4M3.F32.PACK_AB_MERGE_C R182, R183, R182, RZ ;  /* 0x000000b6b7b6723e */ /* 0x000fe200048070ff */
[-C--:B------:R-:W-:Y:S01]  /*7580*/  FMUL.FTZ R29, R29, R9.reuse ;  /* 0x000000091d1d7220 */ /* 0x080fe20000410000 */
[----:B------:R-:W-:Y:S01]  /*7590*/  F2FP.SATFINITE.E4M3.F32.PACK_AB_MERGE_C R156, R157, R156, RZ ;  /* 0x0000009c9d9c723e */ /* 0x000fe200048070ff */
[----:B------:R-:W-:Y:S01]  /*75a0*/  SYNCS.ARRIVE.TRANS64.RED.A1T0 RZ, [UR4], RZ ;  /* 0x000000ffffff79a7 */ /* 0x000fe20008100404 */
[----:B------:R-:W-:Y:S01]  /*75b0*/  F2FP.SATFINITE.E4M3.F32.PACK_AB_MERGE_C R158, R159, R158, RZ ;  /* 0x0000009e9f9e723e */ /* 0x000fe200048070ff */
[-C--:B------:R-:W-:Y:S01]  /*75c0*/  FMUL.FTZ R32, R32, R9.reuse ;  /* 0x0000000920207220 */ /* 0x080fe20000410000 */
        /* <DEDUP_REMOVED lines=20> */
[----:B------:R-:W-:Y:S01]  /*7710*/  R2UR UR53, R0 ;  /* 0x00000000003572ca */ /* 0x000fe200000e0000 */
        /* <DEDUP_REMOVED lines=81> */
[----:B------:R-:W-:Y:S01]  /*7c30*/  F2FP.SATFINITE.E4M3.F32.PACK_AB_MERGE_C R200, R11, R10, R12 ;  /* 0x0000000a0bc8723e */ /* 0x000fe2000480700c */
[----:B------:R-:W-:Y:S01]  /*7c40*/  IMAD.MOV.U32 R8, RZ, RZ, R7 ;  /* 0x000000ffff087224 */ /* 0x000fe200078e0007 */
[----:B------:R-:W-:Y:S01]  /*7c50*/  F2FP.SATFINITE.E4M3.F32.PACK_AB_MERGE_C R201, R176, R177, R180 ;  /* 0x000000b1b0c9723e */ /* 0x000fe200048070b4 */
[----:B------:R-:W-:Y:S01]  /*7c60*/  IMAD.MOV.U32 R9, RZ, RZ, R4 ;  /* 0x000000ffff097224 */ /* 0x000fe200078e0004 */
[----:B------:R-:W-:-:S02]  /*7c70*/  F2FP.SATFINITE.E4M3.F32.PACK_AB_MERGE_C R202, R15, R14, R17 ;  /* 0x0000000e0fca723e */ /* 0x000fc40004807011 */
[----:B------:R-:W-:Y:S02]  /*7c80*/  F2FP.SATFINITE.E4M3.F32.PACK_AB_MERGE_C R203, R185, R184, R186 ;  /* 0x000000b8b9cb723e */ /* 0x000fe400048070ba */
[----:B------:R-:W-:Y:S02]  /*7c90*/  F2FP.SATFINITE.E4M3.F32.PACK_AB_MERGE_C R204, R20, R19, R21 ;  /* 0x0000001314cc723e */ /* 0x000fe40004807015 */
[----:B------:R-:W-:Y:S02]  /*7ca0*/  F2FP.SATFINITE.E4M3.F32.PACK_AB_MERGE_C R205, R171, R170, R174 ;  /* 0x000000aaabcd723e */ /* 0x000fe400048070ae */
[----:B------:R-:W-:Y:S02]  /*7cb0*/  F2FP.SATFINITE.E4M3.F32.PACK_AB_MERGE_C R206, R168, R23, R169 ;  /* 0x00000017a8ce723e */ /* 0x000fe400048070a9 */
[----:B------:R-:W-:Y:S02]  /*7cc0*/  F2FP.SATFINITE.E4M3.F32.PACK_AB_MERGE_C R207, R179, R178, R182 ;  /* 0x000000b2b3cf723e */ /* 0x000fe400048070b6 */
        /* <DEDUP_REMOVED lines=11> */
[----:B------:R-:W-:Y:S01]  /*7d80*/  F2FP.SATFINITE.E4M3.F32.PACK_AB_MERGE_C R219, R130, R127, R13 ;  /* 0x0000007f82db723e */ /* 0x000fe2000480700d */
[----:B------:R-:W-:Y:S06]  /*7d90*/  @P1 BRA `(.L_x_3881) ;  /* 0xffffffd000341947 */ /* 0x000fec000383ffff */
.L_x_3870:
[----:B------:R-:W-:Y:S06]  /*7da0*/  BAR.ARV 0x8, 0x180 ;  /* 0x0206000000007b1d */ /* 0x000fec0000002000 */
[----:B------:R-:W-:Y:S05]  /*7db0*/  @!P0 BRA `(.L_x_3882) ;  /* 0x0000000000048947 */ /* 0x000fea0003800000 */
[----:B------:R-:W-:Y:S01]  /*7dc0*/  BPT.TRAP 0x1 ;  /* 0x000000040000795c */ /* 0x000fe20000300000 */
.L_x_3882:
[----:B------:R-:W-:Y:S01]  /*7dd0*/  R2UR UR9, R0 ;  /* 0x00000000000972ca */ /* 0x000fe200000e0000 */
[----:B------:R-:W-:-:S05]  /*7de0*/  IMAD.U32 R2, RZ, RZ, UR55 ;  /* 0x00000037ff027e24 */ /* 0x000fca000f8e00ff */
[----:B------:R-:W-:-:S07]  /*7df0*/  SHF.L.U32 R2, R2, 0x1f, RZ ;  /* 0x0000001f02027819 */ /* 0x000fce00000006ff */
[----:B------:R-:W-:-:S09]  /*7e00*/  ULEA UR9, UR9, UR36, 0x3 ;  /* 0x0000002409097291 */ /* 0x000fd2000f8e183f */
[----:B------:R0:W1:Y:S01]  /*7e10*/  SYNCS.PHASECHK.TRANS64.TRYWAIT P1, [UR9+0x33450], R2 ;  /* 0x03345002ff0075a7 */ /* 0x0000620008020149 */
[----:B------:R-:W-:Y:S05]  /*7e20*/  @!P0 BRA `(.L_x_3883) ;  /* 0x0000000000048947 */ /* 0x000fea0003800000 */
[----:B------:R-:W-:Y:S01]  /*7e30*/  BPT.TRAP 0x1 ;  /* 0x000000040000795c */ /* 0x000fe20000300000 */
.L_x_3883:
[----:B-1----:R-:W-:Y:S05]  /*7e40*/  @P1 BRA `(.L_x_3884) ;  /* 0x0000000000081947 */ /* 0x002fea0003800000 */
[----:B------:R-:W1:Y:S02]  /*7e50*/  SYNCS.PHASECHK.TRANS64.TRYWAIT P1, [UR9+0x33450], R2 ;  /* 0x03345002ff0075a7 */ /* 0x000e640008020149 */
[----:B-1----:R-:W-:Y:S05]  /*7e60*/  @!P1 BRA `(.L_x_3885) ;  /* 0x0000009000f09947 */ /* 0x002fea0003800000 */
.L_x_3884:
[----:B------:R-:W-:Y:S01]  /*7e70*/  UIADD3 UR36, UR36, 0x200, URZ ;  /* 0x0000020024247890 */ /* 0x000fe2000fffe03f */
[----:B------:R-:W-:Y:S01]  /*7e80*/  R2UR UR4, R0 ;  /* 0x00000000000472ca */ /* 0x000fe200000e0000 */
[----:B------:R-:W-:Y:S01]  /*7e90*/  WARPGROUP.ARRIVE ;  /* 0x00000000000079c5 */ /* 0x000fe20000000000 */
[----:B------:R-:W-:Y:S01]  /*7ea0*/  UMOV UR7, 0xc0000010 ;  /* 0xc000001000077882 */ /* 0x000fe20000000000 */
[----:B------:R-:W-:Y:S01]  /*7eb0*/  USHF.R.U32.HI UR36, URZ, 0x4, UR36 ;  /* 0x000000043f247899 */ /* 0x000fe20008011624 */
[----:B------:R-:W-:Y:S01]  /*7ec0*/  IMAD.MOV.U32 R8, RZ, RZ, 0x3f800000 ;  /* 0x3f800000ff087424 */ /* 0x000fe200078e00ff */
[----:B------:R-:W-:Y:S02]  /*7ed0*/  ULDC.64 UR10, c[0x0][0x9a0] ;  /* 0x00026800000a7ab9 */ /* 0x000fe40000000a00 */
[----:B------:R-:W-:Y:S02]  /*7ee0*/  ULOP3.LUT UR36, UR36, 0x3fff, URZ, 0xc0, !UPT ;  /* 0x00003fff24247892 */ /* 0x000fe4000f8ec03f */
[----:B------:R-:W-:-:S02]  /*7ef0*/  UISETP.NE.U32.AND UP0, UPT, UR10, URZ, UPT ;  /* 0x0000003f0a00728c */ /* 0x000fc4000bf05070 */
[----:B------:R-:W-:Y:S02]  /*7f00*/  ULOP3.LUT UR8, UR36, 0x10000, URZ, 0xfc, !UPT ;  /* 0x0001000024087892 */ /* 0x000fe4000f8efc3f */
[----:B------:R-:W-:Y:S02]  /*7f10*/  UISETP.NE.AND.EX UP0, UPT, UR11, URZ, UPT, UP0 ;  /* 0x0000003f0b00728c */ /* 0x000fe4000bf05300 */
[----:B------:R-:W-:-:S04]  /*7f20*/  UIMAD UR8, UR4, 0x780, UR8 ;  /* 0x00000780040878a4 */ /* 0x000fc8000f8e0208 */
[----:B------:R-:W-:Y:S01]  /*7f30*/  UIADD3 UR4, UR8, 0x180, URZ ;  /* 0x0000018008047890 */ /* 0x000fe2000fffe03f */
[----:B------:R-:W-:Y:S02]  /*7f40*/  PLOP3.LUT P1, PT, PT, PT, UP0, 0x80, 0x0 ;  /* 0x000000000000781c */ /* 0x000fe40003f2f008 */
[----:B------:R-:W-:-:S06]  /*7f50*/  UMOV UR6, UR8 ;  /* 0x0000000800067c82 */ /* 0x000fcc0008000000 */
[----:B------:R-:W-:Y:S01]  /*7f60*/  QGMMA.64x192x32.F32.E4M3.E4M3 R24, R200, gdesc[UR4], R24, gsb0 ;  /* 0x02e00004c8187df3 */ /* 0x000fe20008000818 */
[----:B------:R-:W-:Y:S01]  /*7f70*/  UMOV UR7, 0xc0000010 ;  /* 0xc000001000077882 */ /* 0x000fe20000000000 */
[----:B------:R-:W-:Y:S01]  /*7f80*/  UMOV UR6, UR4 ;  /* 0x0000000400067c82 */ /* 0x000fe20008000000 */
[----:B------:R-:W-:Y:S01]  /*7f90*/  UIADD3 UR4, UR8, 0x300, URZ ;  /* 0x0000030008047890 */ /* 0x000fe2000fffe03f */
[----:B------:R-:W-:Y:S01]  /*7fa0*/  @UP0 ULDC.64 UR12, c[0x0][0x9c8] ;  /* 0x00027200000c0ab9 */ /* 0x000fe20000000a00 */
[----:B------:R-:W-:Y:S02]  /*7fb0*/  WARPGROUP.DEPBAR.LE gsb0, 0x0 ;  /* 0x00008000000079c5 */ /* 0x000fe40000010000 */
[----:B------:R-:W-:-:S13]  /*7fc0*/  WARPGROUP.ARRIVE ;  /* 0x00000000000079c5 */ /* 0x000fda0000000000 */
[----:B------:R-:W-:Y:S01]  /*7fd0*/  QGMMA.64x192x32.F32.E4M3.E4M3 R24, R204, gdesc[UR4], R24, gsb0 ;  /* 0x02e00004cc187df3 */ /* 0x000fe20008000818 */
[----:B------:R-:W-:Y:S01]  /*7fe0*/  UMOV UR6, UR4 ;  /* 0x0000000400067c82 */ /* 0x000fe20008000000 */
[----:B------:R-:W-:Y:S01]  /*7ff0*/  UMOV UR7, 0xc0000010 ;  /* 0xc000001000077882 */ /* 0x000fe20000000000 */
[----:B------:R-:W-:Y:S01]  /*8000*/  @UP0 UIMAD.WIDE.U32 UR4, UR49, UR12, URZ ;  /* 0x0000000c310402a5 */ /* 0x000fe2000f8e003f */
[----:B------:R-:W-:Y:S02]  /*8010*/  WARPGROUP.DEPBAR.LE gsb0, 0x0 ;  /* 0x00008000000079c5 */ /* 0x000fe40000010000 */
[----:B------:R-:W-:-:S14]  /*8020*/  WARPGROUP.ARRIVE ;  /* 0x00000000000079c5 */ /* 0x000fdc0000000000 */
[----:B------:R-:W-:Y:S01]  /*8030*/  QGMMA.64x192x32.F32.E4M3.E4M3 R24, R208, gdesc[UR4], R24, gsb0 ;  /* 0x02e00004d0187df3 */ /* 0x000fe20008000818 */
[----:B------:R-:W-:Y:S02]  /*8040*/  @UP0 UIMAD UR6, UR39, UR12, URZ ;  /* 0x0000000c270602a4 */ /* 0x000fe4000f8e023f */
[----:B------:R-:W-:Y:S02]  /*8050*/  @UP0 USHF.R.S32.HI UR7, URZ, 0x1f, UR51 ;  /* 0x0000001f3f070899 */ /* 0x000fe40008011433 */
        /* <DEDUP_REMOVED lines=11> */
[----:B------:R0:W2:Y:S01]  /*8110*/  @P1 LDG.E R8, desc[UR56][R2.64] ;  /* 0x0000003802081981 */ /* 0x0000a2000c1e1900 */
[----:B------:R-:W-:Y:S01]  /*8120*/  UIADD3 UR4, UR8, 0x480, URZ ;  /* 0x0000048008047890 */ /* 0x000fe2000fffe03f */
[----:B------:R-:W-:-:S06]  /*8130*/  UMOV UR7, 0xc0000010 ;  /* 0xc000001000077882 */ /* 0x000fcc0000000000 */
[----:B------:R-:W-:Y:S01]  /*8140*/  UMOV UR6, UR4 ;  /* 0x0000000400067c82 */ /* 0x000fe20008000000 */
[----:B------:R-:W-:Y:S01]  /*8150*/  UIADD3 UR8, UR8, 0x600, URZ ;  /* 0x0000060008087890 */ /* 0x000fe2000fffe03f */
[----:B------:R-:W-:Y:S02]  /*8160*/  WARPGROUP.DEPBAR.LE gsb0, 0x0 ;  /* 0x00008000000079c5 */ /* 0x000fe40000010000 */
[----:B------:R-:W-:-:S06]  /*8170*/  WARPGROUP.ARRIVE ;  /* 0x00000000000079c5 */ /* 0x000fcc0000000000 */
[----:B------:R-:W-:Y:S01]  /*8180*/  QGMMA.64x192x32.F32.E4M3.E4M3 R24, R212, gdesc[UR4], R24, gsb0 ;  /* 0x02e00004d4187df3 */ /* 0x000fe20008000818 */
[----:B------:R-:W-:Y:S01]  /*8190*/  UMOV UR6, UR8 ;  /* 0x0000000800067c82 */ /* 0x000fe20008000000 */
[----:B------:R-:W-:Y:S01]  /*81a0*/  UMOV UR7, 0xc0000010 ;  /* 0xc000001000077882 */ /* 0x000fe20000000000 */
[----:B------:R-:W1:Y:S04]  /*81b0*/  SHFL.BFLY PT, R9, R6, 0x2, 0x1f ;  /* 0x0c401f0006097f89 */ /* 0x000e6800000e0000 */
[----:B------:R-:W3:Y:S01]  /*81c0*/  SHFL.BFLY PT, R10, R5, 0x2, 0x1f ;  /* 0x0c401f00050a7f89 */ /* 0x000ee200000e0000 */
[----:B-1----:R-:W-:Y:S01]  /*81d0*/  FADD.FTZ R9, R9, R6 ;  /* 0x0000000609097221 */ /* 0x002fe20000010000 */
[----:B---3--:R-:W-:-:S04]  /*81e0*/  FADD.FTZ R10, R10, R5 ;  /* 0x000000050a0a7221 */ /* 0x008fc80000010000 */
[----:B------:R-:W1:Y:S04]  /*81f0*/  SHFL.BFLY PT, R0, R9, 0x1, 0x1f ;  /* 0x0c201f0009007f89 */ /* 0x000e6800000e0000 */
[----:B0-----:R-:W0:Y:S01]  /*8200*/  SHFL.BFLY PT, R3, R10, 0x1, 0x1f ;  /* 0x0c201f000a037f89 */ /* 0x001e2200000e0000 */
[----:B-1----:R-:W-:Y:S01]  /*8210*/  FADD.FTZ R11, R9, R0 ;  /* 0x00000000090b7221 */ /* 0x002fe20000010000 */
[----:B0-----:R-:W-:-:S04]  /*8220*/  FADD.FTZ R12, R10, R3 ;  /* 0x000000030a0c7221 */ /* 0x001fc80000010000 */
[C---:B------:R-:W-:Y:S01]  /*8230*/  FSETP.NE.FTZ.AND P1, PT, R11.reuse, RZ, PT ;  /* 0x000000ff0b00720b */ /* 0x040fe20003f35000 */
[----:B------:R-:W-:Y:S01]  /*8240*/  FMUL.FTZ R13, R11, 0.00390625 ;  /* 0x3b8000000b0d7820 */ /* 0x000fe20000410000 */
[----:B------:R-:W-:Y:S01]  /*8250*/  FMUL.FTZ R14, R12, 0.00390625 ;  /* 0x3b8000000c0e7820 */ /* 0x000fe20000410000 */
[----:B------:R-:W-:-:S03]  /*8260*/  IMAD.MOV.U32 R3, RZ, RZ, RZ ;  /* 0x000000ffff037224 */ /* 0x000fc600078e00ff */
[----:B------:R-:W-:Y:S02]  /*8270*/  FSETP.NE.FTZ.AND P2, PT, R13, RZ, PT ;  /* 0x000000ff0d00720b */ /* 0x000fe40003f55000 */
[----:B------:R-:W-:-:S05]  /*8280*/  FSETP.NE.FTZ.AND P3, PT, R14, RZ, PT ;  /* 0x000000ff0e00720b */ /* 0x000fca0003f75000 */
[----:B------:R-:W-:Y:S01]  /*8290*/  @P1 MUFU.RCP R3, R11 ;  /* 0x0000000b00031308 */ /* 0x000fe20000001000 */
[----:B------:R-:W-:Y:S01]  /*82a0*/  FSETP.NE.FTZ.AND P1, PT, R12, RZ, PT ;  /* 0x000000ff0c00720b */ /* 0x000fe20003f35000 */
[----:B------:R-:W-:-:S06]  /*82b0*/  IMAD.MOV.U32 R9, RZ, RZ, RZ ;  /* 0x000000ffff097224 */ /* 0x000fcc00078e00ff */
[----:B------:R-:W0:Y:S01]  /*82c0*/  @P2 MUFU.LG2 R6, R13 ;  /* 0x0000000d00062308 */ /* 0x000e220000000c00 */
[----:B------:R-:W-:Y:S02]  /*82d0*/  WARPGROUP.DEPBAR.LE gsb0, 0x0 ;  /* 0x00008000000079c5 */ /* 0x000fe40000010000 */
[----:B------:R-:W-:-:S06]  /*82e0*/  WARPGROUP.ARRIVE ;  /* 0x00000000000079c5 */ /* 0x000fcc0000000000 */
[----:B------:R-:W-:Y:S01]  /*82f0*/  QGMMA.64x192x32.F32.E4M3.E4M3 R24, R216, gdesc[UR4], R24, gsb0 ;  /* 0x02e00004d8187df3 */ /* 0x000fe20008000818 */
[----:B------:R-:W1:Y:S08]  /*8300*/  @P3 MUFU.LG2 R10, R14 ;  /* 0x0000000e000a3308 */ /* 0x000e700000000c00 */
[----:B------:R-:W3:Y:S01]  /*8310*/  @P1 MUFU.RCP R9, R12 ;  /* 0x0000000c00091308 */ /* 0x000ee20000001000 */
[----:B------:R-:W-:-:S02]  /*8320*/  IMAD.U32 R5, RZ, RZ, UR37 ;  /* 0x00000025ff057e24 */ /* 0x000fc4000f8e00ff */
[----:B------:R-:W-:Y:S02]  /*8330*/  IMAD.U32 R15, RZ, RZ, UR37 ;  /* 0x00000025ff0f7e24 */ /* 0x000fe4000f8e00ff */
[----:B0-----:R-:W-:Y:S01]  /*8340*/  @P2 FMUL.FTZ R6, R6, 0.69314718246459960938 ;  /* 0x3f31721806062820 */ /* 0x001fe20000410000 */
[----:B------:R-:W-:Y:S01]  /*8350*/  @P2 FMUL.FTZ R5, R5, 0.69314718246459960938 ;  /* 0x3f31721805052820 */ /* 0x000fe20000410000 */
[----:B------:R-:W-:Y:S01]  /*8360*/  @P3 FMUL.FTZ R11, R15, 0.69314718246459960938 ;  /* 0x3f3172180f0b3820 */ /* 0x000fe20000410000 */
[----:B-1----:R-:W-:Y:S01]  /*8370*/  @P3 FMUL.FTZ R10, R10, 0.69314718246459960938 ;  /* 0x3f3172180a0a3820 */ /* 0x002fe20000410000 */
[----:B------:R-:W-:Y:S02]  /*8380*/  IMAD.MOV.U32 R2, RZ, RZ, -0x800000 ;  /* 0xff800000ff027424 */ /* 0x000fe400078e00ff */
[----:B--2---:R-:W-:Y:S01]  /*8390*/  FMUL.FTZ R3, R3, R8 ;  /* 0x0000000803037220 */ /* 0x004fe20000410000 */
[----:B------:R-:W-:Y:S02]  /*83a0*/  IMAD.MOV.U32 R0, RZ, RZ, -0x800000 ;  /* 0xff800000ff007424 */ /* 0x000fe400078e00ff */
[----:B------:R-:W-:Y:S01]  /*83b0*/  @P2 FFMA.FTZ R2, R5, R4, R6 ;  /* 0x0000000405022223 */ /* 0x000fe20000010006 */
[----:B------:R-:W-:Y:S01]  /*83c0*/  @P3 FFMA.FTZ R0, R11, R7, R10 ;  /* 0x000000070b003223 */ /* 0x000fe2000001000a */
[----:B---3--:R-:W-:Y:S01]  /*83d0*/  FMUL.FTZ R8, R9, R8 ;  /* 0x0000000809087220 */ /* 0x008fe20000410000 */
[----:B------:R-:W-:-:S02]  /*83e0*/  WARPGROUP.DEPBAR.LE gsb0, 0x0 ;  /* 0x00008000000079c5 */ /* 0x000fc40000010000 */
[----:B------:R-:W-:Y:S05]  /*83f0*/  @!P0 BRA `(.L_x_3886) ;  /* 0x0000000000048947 */ /* 0x000fea0003800000 */
[----:B------:R-:W-:Y:S01]  /*8400*/  BPT.TRAP 0x1 ;  /* 0x000000040000795c */ /* 0x000fe20000300000 */
.L_x_3886:
[----:B------:R-:W-:Y:S01]  /*8410*/  UIADD3 UR4, UR9, 0x33460, URZ ;  /* 0x0003346009047890 */ /* 0x000fe2000fffe03f */
[-C--:B------:R-:W-:Y:S01]  /*8420*/  FMUL.FTZ R122, R69, R3.reuse ;  /* 0x00000003457a7220 */ /* 0x080fe20000410000 */
[-C--:B------:R-:W-:Y:S01]  /*8430*/  FMUL.FTZ R15, R48, R3.reuse ;  /* 0x00000003300f7220 */ /* 0x080fe20000410000 */
[-C--:B------:R-:W-:Y:S01]  /*8440*/  FMUL.FTZ R69, R72, R3.reuse ;  /* 0x0000000348457220 */ /* 0x080fe20000410000 */
[----:B------:R-:W-:Y:S01]  /*8450*/  UPRMT UR4, UR54, 0x654, UR4 ;  /* 0x0000065436047896 */ /* 0x000fe20008000004 */
        /* <DEDUP_REMOVED lines=8> */
[----:B------:R-:W-:Y:S01]  /*84e0*/  SYNCS.ARRIVE.TRANS64.RED.A1T0 RZ, [UR4], RZ ;  /* 0x000000ffffff79a7 */ /* 0x000fe20008100404 */
        /* <DEDUP_REMOVED lines=79> */
[----:B------:R-:W-:Y:S01]  /*89e0*/  PLOP3.LUT P0, PT, PT, PT, PT, 0x8, 0x0 ;  /* 0x000000000000781c */ /* 0x000fe20003f0e170 */
[-C--:B------:R-:W-:Y:S01]  /*89f0*/  FMUL.FTZ R51, R102, R8.reuse ;  /* 0x0000000866337220 */ /* 0x080fe20000410000 */
[-C--:B------:R-:W-:Y:S01]  /*8a00*/  FMUL.FTZ R99, R99, R8.reuse ;  /* 0x0000000863637220 */ /* 0x080fe20000410000 */
[-C--:B------:R-:W-:Y:S01]  /*8a10*/  FMUL.FTZ R110, R110, R8.reuse ;  /* 0x000000086e6e7220 */ /* 0x080fe20000410000 */
[-C--:B------:R-:W-:Y:S01]  /*8a20*/  FMUL.FTZ R86, R107, R8.reuse ;  /* 0x000000086b567220 */ /* 0x080fe20000410000 */
[-C--:B------:R-:W-:Y:S01]  /*8a30*/  FMUL.FTZ R118, R118, R8.reuse ;  /* 0x0000000876767220 */ /* 0x080fe20000410000 */
[----:B------:R-:W-:-:S07]  /*8a40*/  FMUL.FTZ R115, R115, R8 ;  /* 0x0000000873737220 */ /* 0x000fce0000410000 */
.L_x_3862:
[----:B------:R-:W-:Y:S05]  /*8a50*/  @P0 BRA `(.L_x_3887) ;  /* 0x0000002c006c0947 */ /* 0x000fea0003800000 */
[----:B------:R-:W0:Y:S01]  /*8a60*/  S2R R67, SR_TID.X ;  /* 0x0000000000437919 */ /* 0x000e220000002100 */
[----:B------:R-:W-:Y:S01]  /*8a70*/  ULDC.64 UR4, c[0x4][0xd8] ;  /* 0x0100360000047ab9 */ /* 0x000fe20000000a00 */
[----:B------:R-:W1:Y:S01]  /*8a80*/  LDC R113, c[0x0][0xbe8] ;  /* 0x0002fa00ff717b82 */ /* 0x000e620000000800 */
        /* <DEDUP_REMOVED lines=11> */
[----:B-1----:R-:W-:Y:S01]  /*8b40*/  ISETP.NE.AND P2, PT, R113, 0x1, PT ;  /* 0x000000017100780c */ /* 0x002fe20003f45270 */
[----:B------:R-:W-:Y:S01]  /*8b50*/  UIMAD UR6, UR7, UR8, URZ ;  /* 0x00000008070672a4 */ /* 0x000fe2000f8e023f */
[----:B------:R-:W-:Y:S01]  /*8b60*/  ISETP.EQ.OR P0, PT, R8, 0x3, !P0 ;  /* 0x000000030800780c */ /* 0x000fe20004702670 */
[----:B------:R-:W-:Y:S01]  /*8b70*/  UIMAD UR8, UR7, UR10, URZ ;  /* 0x0000000a070872a4 */ /* 0x000fe2000f8e023f */
[----:B------:R-:W-:Y:S01]  /*8b80*/  BSSY B0, `(.L_x_3888) ;  /* 0x000021e000007945 */ /* 0x000fe20003800000 */
[----:B------:R-:W-:Y:S01]  /*8b90*/  UIMAD UR9, UR51, UR9, UR6 ;  /* 0x00000009330972a4 */ /* 0x000fe2000f8e0206 */
[----:B------:R-:W-:Y:S01]  /*8ba0*/  SEL R180, R60, R121, P0 ;  /* 0x000000793cb47207 */ /* 0x000fe20000000000 */
[----:B------:R-:W-:Y:S01]  /*8bb0*/  UIMAD.WIDE.U32 UR6, UR51, UR10, URZ ;  /* 0x0000000a330672a5 */ /* 0x000fe2000f8e003f */
[----:B------:R-:W-:Y:S01]  /*8bc0*/  SEL R23, R121, R60, P0 ;  /* 0x0000003c79177207 */ /* 0x000fe20000000000 */
[----:B------:R-:W-:Y:S01]  /*8bd0*/  UIADD3 UR9, UR5, UR9, URZ ;  /* 0x0000000905097290 */ /* 0x000fe2000fffe03f */
[----:B------:R-:W-:Y:S01]  /*8be0*/  SEL R146, R46, R47, P0 ;  /* 0x0000002f2e927207 */ /* 0x000fe20000000000 */
[----:B------:R-:W-:Y:S01]  /*8bf0*/  UIMAD UR8, UR51, UR11, UR8 ;  /* 0x0000000b330872a4 */ /* 0x000fe2000f8e0208 */
[----:B------:R-:W-:Y:S01]  /*8c00*/  SEL R60, R47, R46, P0 ;  /* 0x0000002e2f3c7207 */ /* 0x000fe20000000000 */
[----:B------:R-:W-:Y:S01]  /*8c10*/  VIADD R46, R67, 0xffffff80 ;  /* 0xffffff80432e7836 */ /* 0x000fe20000000000 */
[----:B------:R-:W-:Y:S01]  /*8c20*/  SEL R148, R56, R7, P0 ;  /* 0x0000000738947207 */ /* 0x000fe20000000000 */
[----:B------:R-:W-:Y:S01]  /*8c30*/  UIADD3 UR8, UR7, UR8, URZ ;  /* 0x0000000807087290 */ /* 0x000fe2000fffe03f */
[----:B------:R-:W-:-:S02]  /*8c40*/  SEL R56, R7, R56, P0 ;  /* 0x0000003807387207 */ /* 0x000fc40000000000 */
[----:B0-----:R-:W-:Y:S02]  /*8c50*/  SHF.R.S32.HI R5, RZ, 0x1f, R46 ;  /* 0x0000001fff057819 */ /* 0x001fe4000001142e */
[----:B------:R-:W-:Y:S02]  /*8c60*/  SEL R8, R9, R10, P0 ;  /* 0x0000000a09087207 */ /* 0x000fe40000000000 */
[----:B------:R-:W-:Y:S02]  /*8c70*/  LEA.HI R4, R5, R46, RZ, 0x7 ;  /* 0x0000002e05047211 */ /* 0x000fe400078f38ff */
[----:B------:R-:W-:Y:S02]  /*8c80*/  SEL R9, R10, R9, P0 ;  /* 0x000000090a097207 */ /* 0x000fe40000000000 */
[----:B------:R-:W-:Y:S02]  /*8c90*/  LOP3.LUT R7, R4, 0xffffff80, RZ, 0xc0, !PT ;  /* 0xffffff8004077812 */ /* 0x000fe400078ec0ff */
[----:B------:R-:W-:-:S02]  /*8ca0*/  SEL R10, R12, R33, P0 ;  /* 0x000000210c0a7207 */ /* 0x000fc40000000000 */
[----:B------:R-:W-:Y:S02]  /*8cb0*/  SEL R36, R11, R22, P0 ;  /* 0x000000160b247207 */ /* 0x000fe40000000000 */
[----:B------:R-:W-:Y:S02]  /*8cc0*/  SEL R16, R22, R11, P0 ;  /* 0x0000000b16107207 */ /* 0x000fe40000000000 */
[----:B------:R-:W-:Y:S02]  /*8cd0*/  SEL R176, R25, R122, P0 ;  /* 0x0000007a19b07207 */ /* 0x000fe40000000000 */
[----:B------:R-:W-:Y:S02]  /*8ce0*/  SEL R12, R33, R12, P0 ;  /* 0x0000000c210c7207 */ /* 0x000fe40000000000 */
[----:B------:R-:W-:Y:S02]  /*8cf0*/  SEL R25, R122, R25, P0 ;  /* 0x000000197a197207 */ /* 0x000fe40000000000 */
[----:B------:R-:W-:-:S02]  /*8d00*/  SHF.R.S32.HI R11, RZ, 0x7, R4 ;  /* 0x00000007ff0b7819 */ /* 0x000fc40000011404 */
[----:B------:R-:W-:Y:S02]  /*8d10*/  SEL R122, R96, R97, P0 ;  /* 0x00000061607a7207 */ /* 0x000fe40000000000 */
[----:B------:R-:W-:Y:S01]  /*8d20*/  SEL R33, R97, R96, P0 ;  /* 0x0000006061217207 */ /* 0x000fe20000000000 */
[----:B------:R-:W-:Y:S01]  /*8d30*/  IMAD.IADD R96, R46, 0x1, -R7 ;  /* 0x000000012e607824 */ /* 0x000fe200078e0a07 */
[----:B------:R-:W-:Y:S02]  /*8d40*/  LEA.HI R5, R5, R46, RZ, 0x2 ;  /* 0x0000002e05057211 */ /* 0x000fe400078f10ff */
[----:B------:R-:W-:Y:S02]  /*8d50*/  LEA.HI R4, R4, R11, RZ, 0x1 ;  /* 0x0000000b04047211 */ /* 0x000fe400078f08ff */
[----:B------:R-:W-:Y:S02]  /*8d60*/  LOP3.LUT R7, R5, 0xfffffffc, RZ, 0xc0, !PT ;  /* 0xfffffffc05077812 */ /* 0x000fe400078ec0ff */
[----:B------:R-:W-:-:S02]  /*8d70*/  SEL R140, R29, R64, P0 ;  /* 0x000000401d8c7207 */ /* 0x000fc40000000000 */
[----:B------:R-:W-:Y:S02]  /*8d80*/  SEL R59, R64, R29, P0 ;  /* 0x0000001d403b7207 */ /* 0x000fe40000000000 */
[----:B------:R-:W-:Y:S02]  /*8d90*/  SEL R28, R17, R18, P0 ;  /* 0x00000012111c7207 */ /* 0x000fe40000000000 */
[----:B------:R-:W-:Y:S02]  /*8da0*/  SHF.R.S32.HI R29, RZ, 0x1f, R96 ;  /* 0x0000001fff1d7819 */ /* 0x000fe40000011460 */
[----:B------:R-:W-:Y:S02]  /*8db0*/  SEL R17, R18, R17, P0 ;  /* 0x0000001112117207 */ /* 0x000fe40000000000 */
[----:B------:R-:W-:Y:S02]  /*8dc0*/  SEL R38, R19, R20, P0 ;  /* 0x0000001413267207 */ /* 0x000fe40000000000 */
[----:B------:R-:W-:-:S02]  /*8dd0*/  SEL R144, R57, R52, P0 ;  /* 0x0000003439907207 */ /* 0x000fc40000000000 */
[----:B------:R-:W-:Y:S02]  /*8de0*/  LOP3.LUT R4, R4, 0x3fffffe, RZ, 0xc0, !PT ;  /* 0x03fffffe04047812 */ /* 0x000fe400078ec0ff */
[----:B------:R-:W-:Y:S02]  /*8df0*/  SEL R19, R20, R19, P0 ;  /* 0x0000001314137207 */ /* 0x000fe40000000000 */
[----:B------:R-:W-:Y:S01]  /*8e00*/  SEL R42, R15, R32, P0 ;  /* 0x000000200f2a7207 */ /* 0x000fe20000000000 */
[----:B------:R-:W-:Y:S01]  /*8e10*/  IMAD.IADD R11, R11, 0x1, -R4 ;  /* 0x000000010b0b7824 */ /* 0x000fe200078e0a04 */
[----:B------:R-:W-:Y:S01]  /*8e20*/  SEL R18, R32, R15, P0 ;  /* 0x0000000f20127207 */ /* 0x000fe20000000000 */
[----:B------:R-:W-:Y:S01]  /*8e30*/  IMAD.IADD R15, R46, 0x1, -R7 ;  /* 0x000000012e0f7824 */ /* 0x000fe200078e0a07 */
[----:B------:R-:W-:Y:S01]  /*8e40*/  SEL R57, R52, R57, P0 ;  /* 0x0000003934397207 */ /* 0x000fe20000000000 */
[----:B------:R-:W-:Y:S01]  /*8e50*/  IMAD.U32 R7, RZ, RZ, UR5 ;  /* 0x00000005ff077e24 */ /* 0x000fe2000f8e00ff */
[----:B------:R-:W-:Y:S01]  /*8e60*/  SEL R178, R37, R40, P0 ;  /* 0x0000002825b27207 */ /* 0x000fe20000000000 */
[----:B------:R-:W-:Y:S01]  /*8e70*/  IMAD.U32 R7, RZ, RZ, UR9 ;  /* 0x00000009ff077e24 */ /* 0x000fe2000f8e00ff */
[----:B------:R-:W-:-:S02]  /*8e80*/  SEL R20, R40, R37, P0 ;  /* 0x0000002528147207 */ /* 0x000fc40000000000 */
[----:B------:R-:W-:Y:S02]  /*8e90*/  SEL R142, R54, R55, P0 ;  /* 0x00000037368e7207 */ /* 0x000fe40000000000 */
[----:B------:R-:W-:Y:S02]  /*8ea0*/  SEL R106, R55, R54, P0 ;  /* 0x00000036376a7207 */ /* 0x000fe40000000000 */
[----:B------:R-:W-:Y:S02]  /*8eb0*/  SEL R138, R62, R63, P0 ;  /* 0x0000003f3e8a7207 */ /* 0x000fe40000000000 */
[----:B------:R-:W-:Y:S02]  /*8ec0*/  SEL R52, R63, R62, P0 ;  /* 0x0000003e3f347207 */ /* 0x000fe40000000000 */
[----:B------:R-:W-:Y:S02]  /*8ed0*/  SEL R54, R31, R68, P0 ;  /* 0x000000441f367207 */ /* 0x000fe40000000000 */
[----:B------:R-:W-:-:S02]  /*8ee0*/  SEL R62, R68, R31, P0 ;  /* 0x0000001f443e7207 */ /* 0x000fc40000000000 */
[----:B------:R-:W-:Y:S01]  /*8ef0*/  LEA.HI R37, R29, R96, RZ, 0x2 ;  /* 0x000000601d257211 */ /* 0x000fe200078f10ff */
[----:B------:R-:W0:Y:S01]  /*8f00*/  S2R R31, SR_CTAID.X ;  /* 0x00000000001f7919 */ /* 0x000e220000002500 */
[----:B------:R-:W-:Y:S02]  /*8f10*/  SEL R14, R13, R6, P0 ;  /* 0x000000060d0e7207 */ /* 0x000fe40000000000 */
[----:B------:R-:W-:Y:S02]  /*8f20*/  SEL R13, R6, R13, P0 ;  /* 0x0000000d060d7207 */ /* 0x000fe40000000000 */
[----:B------:R-:W-:Y:S02]  /*8f30*/  LEA.HI R4, R29, R96, RZ, 0x5 ;  /* 0x000000601d047211 */ /* 0x000fe400078f28ff */
[----:B------:R-:W-:Y:S02]  /*8f40*/  SEL R174, R120, R65, P0 ;  /* 0x0000004178ae7207 */ /* 0x000fe40000000000 */
[----:B------:R-:W-:-:S02]  /*8f50*/  SEL R22, R65, R120, P0 ;  /* 0x0000007841167207 */ /* 0x000fc40000000000 */
[----:B------:R-:W-:Y:S02]  /*8f60*/  SEL R168, R72, R81, P0 ;  /* 0x0000005148a87207 */ /* 0x000fe40000000000 */
[----:B------:R-:W-:Y:S02]  /*8f70*/  SEL R26, R81, R72, P0 ;  /* 0x00000048511a7207 */ /* 0x000fe40000000000 */
[--C-:B------:R-:W-:Y:S02]  /*8f80*/  SHF.R.S32.HI R5, RZ, 0x2, R37.reuse ;  /* 0x00000002ff057819 */ /* 0x100fe40000011425 */
[----:B------:R-:W-:Y:S02]  /*8f90*/  SHF.R.S32.HI R6, RZ, 0x1f, R37 ;  /* 0x0000001fff067819 */ /* 0x000fe40000011425 */
[----:B------:R-:W-:Y:S02]  /*8fa0*/  LEA.HI R29, R15, R15, RZ, 0x1 ;  /* 0x0000000f0f1d7211 */ /* 0x000fe400078f08ff */
        /* <DEDUP_REMOVED lines=10> */
[----:B------:R-:W-:Y:S02]  /*9050*/  LEA.HI R6, R6, R5, RZ, 0x3 ;  /* 0x0000000506067211 */ /* 0x000fe400078f18ff */
[----:B------:R-:W-:Y:S02]  /*9060*/  LOP3.LUT R48, R29, 0x1ffffffe, RZ, 0xc0, !PT ;  /* 0x1ffffffe1d307812 */ /* 0x000fe400078ec0ff */
[----:B------:R-:W-:-:S02]  /*9070*/  SEL R182, R21, R24, P0 ;  /* 0x0000001815b67207 */ /* 0x000fc40000000000 */
[----:B------:R-:W-:Y:S01]  /*9080*/  SEL R68, R98, R99, P0 ;  /* 0x0000006362447207 */ /* 0x000fe20000000000 */
[----:B------:R-:W-:Y:S01]  /*9090*/  IMAD.IADD R48, R15, 0x1, -R48 ;  /* 0x000000010f307824 */ /* 0x000fe200078e0a30 */
[----:B------:R-:W-:Y:S02]  /*90a0*/  SEL R82, R99, R98, P0 ;  /* 0x0000006263527207 */ /* 0x000fe40000000000 */
[----:B------:R-:W-:Y:S02]  /*90b0*/  SEL R70, R51, R104, P0 ;  /* 0x0000006833467207 */ /* 0x000fe40000000000 */
[----:B------:R-:W-:Y:S02]  /*90c0*/  SEL R21, R24, R21, P0 ;  /* 0x0000001518157207 */ /* 0x000fe40000000000 */
[----:B------:R-:W-:Y:S02]  /*90d0*/  SEL R116, R76, R77, P0 ;  /* 0x0000004d4c747207 */ /* 0x000fe40000000000 */
[----:B------:R-:W-:-:S02]  /*90e0*/  SEL R27, R77, R76, P0 ;  /* 0x0000004c4d1b7207 */ /* 0x000fc40000000000 */
[----:B------:R-:W-:Y:S02]  /*90f0*/  SEL R132, R74, R75, P0 ;  /* 0x0000004b4a847207 */ /* 0x000fe40000000000 */
[----:B------:R-:W-:Y:S02]  /*9100*/  SEL R97, R75, R74, P0 ;  /* 0x0000004a4b617207 */ /* 0x000fe40000000000 */
[----:B------:R-:W-:Y:S02]  /*9110*/  LOP3.LUT R6, R6, 0xfffffff8, RZ, 0xc0, !PT ;  /* 0xfffffff806067812 */ /* 0x000fe400078ec0ff */
[----:B------:R-:W-:Y:S02]  /*9120*/  SEL R170, R84, R85, P0 ;  /* 0x0000005554aa7207 */ /* 0x000fe40000000000 */
[----:B------:R-:W-:Y:S01]  /*9130*/  SEL R32, R85, R84, P0 ;  /* 0x0000005455207207 */ /* 0x000fe20000000000 */
[----:B------:R-:W-:Y:S01]  /*9140*/  IMAD.IADD R5, R5, 0x1, -R6 ;  /* 0x0000000105057824 */ /* 0x000fe200078e0a06 */
[----:B------:R-:W-:Y:S01]  /*9150*/  SEL R172, R69, R44, P0 ;  /* 0x0000002c45ac7207 */ /* 0x000fe20000000000 */
[----:B------:R-:W-:Y:S01]  /*9160*/  IMAD.U32 R6, RZ, RZ, UR4 ;  /* 0x00000004ff067e24 */ /* 0x000fe2000f8e00ff */
[----:B------:R-:W-:Y:S01]  /*9170*/  SEL R24, R44, R69, P0 ;  /* 0x000000452c187207 */ /* 0x000fe20000000000 */
[----:B------:R-:W1:Y:S01]  /*9180*/  S2UR UR4, SR_CTAID.Y ;  /* 0x00000000000479c3 */ /* 0x000e620000002600 */
        /* <DEDUP_REMOVED lines=9> */
[----:B------:R-:W-:Y:S01]  /*9220*/  IMAD R46, R4, 0x10, R5 ;  /* 0x00000010042e7824 */ /* 0x000fe200078e0205 */
[----:B------:R-:W-:Y:S01]  /*9230*/  SEL R128, R94, R95, P0 ;  /* 0x0000005f5e807207 */ /* 0x000fe20000000000 */
[----:B------:R-:W-:Y:S01]  /*9240*/  IMAD.U32 R5, RZ, RZ, UR7 ;  /* 0x00000007ff057e24 */ /* 0x000fe2000f8e00ff */
        /* <DEDUP_REMOVED lines=9> */
[----:B0-----:R-:W-:Y:S01]  /*92e0*/  IMAD R48, R31, 0x80, R48 ;  /* 0x000000801f307824 */ /* 0x001fe200078e0230 */
        /* <DEDUP_REMOVED lines=13> */
[----:B------:R-:W-:Y:S01]  /*93c0*/  IMAD R100, R31, 0x80, R11 ;  /* 0x000000801f647824 */ /* 0x000fe200078e020b */
[----:B------:R-:W-:Y:S02]  /*93d0*/  SEL R162, R108, R109, P0 ;  /* 0x0000006d6ca27207 */ /* 0x000fe40000000000 */
[----:B------:R-:W-:Y:S02]  /*93e0*/  SEL R150, R58, R39, P0 ;  /* 0x000000273a967207 */ /* 0x000fe40000000000 */
[----:B------:R-:W-:Y:S02]  /*93f0*/  SEL R126, R90, R43, P0 ;  /* 0x0000002b5a7e7207 */ /* 0x000fe40000000000 */
[----:B------:R-:W-:-:S02]  /*9400*/  SEL R124, R110, R111, P0 ;  /* 0x0000006f6e7c7207 */ /* 0x000fc40000000000 */
[C---:B------:R-:W-:Y:S01]  /*9410*/  LOP3.LUT P1, RZ, R96.reuse, 0x3, RZ, 0xc0, !PT ;  /* 0x0000000360ff7812 */ /* 0x040fe2000782c0ff */
[----:B------:R-:W-:Y:S01]  /*9420*/  IMAD.IADD R96, R96, 0x1, -R37 ;  /* 0x0000000160607824 */ /* 0x000fe200078e0a25 */
[----:B------:R-:W-:Y:S02]  /*9430*/  SEL R44, R109, R108, P0 ;  /* 0x0000006c6d2c7207 */ /* 0x000fe40000000000 */
[----:B------:R-:W-:Y:S01]  /*9440*/  SEL R58, R39, R58, P0 ;  /* 0x0000003a273a7207 */ /* 0x000fe20000000000 */
[----:B------:R-:W-:Y:S01]  /*9450*/  IMAD.SHL.U32 R96, R96, 0x2, RZ ;  /* 0x0000000260607824 */ /* 0x000fe200078e00ff */
[----:B------:R-:W-:Y:S02]  /*9460*/  SEL R90, R43, R90, P0 ;  /* 0x0000005a2b5a7207 */ /* 0x000fe40000000000 */
[----:B------:R-:W-:Y:S02]  /*9470*/  SEL R81, R104, R51, P0 ;  /* 0x0000003368517207 */ /* 0x000fe40000000000 */
[----:B------:R-:W-:-:S02]  /*9480*/  SEL R79, R111, R110, P0 ;  /* 0x0000006e6f4f7207 */ /* 0x000fc40000000000 */
[----:B--2---:R-:W-:Y:S01]  /*9490*/  LOP3.LUT R65, R3, 0x2, RZ, 0x3c, !PT ;  /* 0x0000000203417812 */ /* 0x004fe200078e3cff */
        /* <DEDUP_REMOVED lines=14> */
[----:B------:R-:W2:Y:S01]  /*9580*/  SHFL.IDX PT, R64, R13, R65, 0x1c1f ;  /* 0x001c1f410d407589 */ /* 0x000ea200000e0000 */
[----:B0-----:R-:W-:-:S02]  /*9590*/  SEL R88, R76, R77, P0 ;  /* 0x0000004d4c587207 */ /* 0x001fc40000000000 */
[----:B------:R-:W-:Y:S01]  /*95a0*/  SEL R76, R77, R76, P0 ;  /* 0x0000004c4d4c7207 */ /* 0x000fe20000000000 */
[----:B------:R-:W0:Y:S04]  /*95b0*/  SHFL.IDX PT, R68, R19, R65, 0x1c1f ;  /* 0x001c1f4113447589 */ /* 0x000e2800000e0000 */
[----:B------:R-:W3:Y:S04]  /*95c0*/  SHFL.IDX PT, R70, R21, R65, 0x1c1f ;  /* 0x001c1f4115467589 */ /* 0x000ee800000e0000 */
[----:B------:R-:W-:Y:S04]  /*95d0*/  SHFL.IDX PT, R115, R174, R3, 0x1c1f ;  /* 0x001c1f03ae737589 */ /* 0x000fe800000e0000 */
[----:B------:R-:W-:Y:S04]  /*95e0*/  SHFL.IDX PT, R114, R176, R3, 0x1c1f ;  /* 0x001c1f03b0727589 */ /* 0x000fe800000e0000 */
[----:B------:R-:W-:Y:S04]  /*95f0*/  SHFL.IDX PT, R25, R25, R65, 0x1c1f ;  /* 0x001c1f4119197589 */ /* 0x000fe800000e0000 */
[----:B------:R-:W4:Y:S01]  /*9600*/  SHFL.IDX PT, R22, R22, R65, 0x1c1f ;  /* 0x001c1f4116167589 */ /* 0x000f2200000e0000 */
[----:B--2---:R-:W-:-:S03]  /*9610*/  SEL R95, R63, R64, P0 ;  /* 0x000000403f5f7207 */ /* 0x004fc60000000000 */
[----:B------:R-:W-:Y:S01]  /*9620*/  SHFL.IDX PT, R86, R10, R3, 0x1c1f ;  /* 0x001c1f030a567589 */ /* 0x000fe200000e0000 */
[----:B0-----:R-:W-:Y:S02]  /*9630*/  SEL R89, R67, R68, P0 ;  /* 0x0000004443597207 */ /* 0x001fe40000000000 */
[----:B------:R-:W-:Y:S01]  /*9640*/  SEL R77, R68, R67, P0 ;  /* 0x00000043444d7207 */ /* 0x000fe20000000000 */
[----:B------:R-:W-:Y:S01]  /*9650*/  SHFL.IDX PT, R87, R12, R65, 0x1c1f ;  /* 0x001c1f410c577589 */ /* 0x000fe200000e0000 */
[----:B---3--:R-:W-:-:S03]  /*9660*/  SEL R73, R69, R70, P0 ;  /* 0x0000004645497207 */ /* 0x008fc60000000000 */
[----:B------:R-:W-:Y:S04]  /*9670*/  SHFL.IDX PT, R66, R28, R3, 0x1c1f ;  /* 0x001c1f031c427589 */ /* 0x000fe800000e0000 */
[----:B------:R-:W0:Y:S04]  /*9680*/  SHFL.IDX PT, R17, R17, R65, 0x1c1f ;  /* 0x001c1f4111117589 */ /* 0x000e2800000e0000 */
[----:B------:R-:W-:Y:S04]  /*9690*/  SHFL.IDX PT, R71, R178, R3, 0x1c1f ;  /* 0x001c1f03b2477589 */ /* 0x000fe800000e0000 */
[----:B------:R-:W-:Y:S01]  /*96a0*/  SHFL.IDX PT, R20, R20, R65, 0x1c1f ;  /* 0x001c1f4114147589 */ /* 0x000fe200000e0000 */
[----:B----4-:R-:W-:-:S03]  /*96b0*/  SEL R68, R115, R22, P0 ;  /* 0x0000001673447207 */ /* 0x010fc60000000000 */
[----:B------:R-:W-:Y:S04]  /*96c0*/  SHFL.IDX PT, R112, R180, R3, 0x1c1f ;  /* 0x001c1f03b4707589 */ /* 0x000fe800000e0000 */
[----:B------:R-:W-:Y:S04]  /*96d0*/  SHFL.IDX PT, R117, R172, R3, 0x1c1f ;  /* 0x001c1f03ac757589 */ /* 0x000fe800000e0000 */
[----:B------:R-:W-:Y:S04]  /*96e0*/  SHFL.IDX PT, R116, R116, R3, 0x1c1f ;  /* 0x001c1f0374747589 */ /* 0x000fe800000e0000 */
[----:B------:R-:W2:Y:S01]  /*96f0*/  SHFL.IDX PT, R23, R23, R65, 0x1c1f ;  /* 0x001c1f4117177589 */ /* 0x000ea200000e0000 */
[----:B0-----:R-:W-:-:S03]  /*9700*/  SEL R93, R66, R17, P0 ;  /* 0x00000011425d7207 */ /* 0x001fc60000000000 */
[----:B------:R-:W0:Y:S04]  /*9710*/  SHFL.IDX PT, R27, R27, R65, 0x1c1f ;  /* 0x001c1f411b1b7589 */ /* 0x000e2800000e0000 */
[----:B------:R-:W-:Y:S04]  /*9720*/  SHFL.IDX PT, R24, R24, R65, 0x1c1f ;  /* 0x001c1f4118187589 */ /* 0x000fe800000e0000 */
[----:B------:R-:W-:Y:S04]  /*9730*/  SHFL.IDX PT, R119, R168, R3, 0x1c1f ;  /* 0x001c1f03a8777589 */ /* 0x000fe800000e0000 */
[----:B------:R-:W-:Y:S04]  /*9740*/  SHFL.IDX PT, R118, R170, R3, 0x1c1f ;  /* 0x001c1f03aa767589 */ /* 0x000fe800000e0000 */
        /* <DEDUP_REMOVED lines=28> */
[----:B------:R3:W-:Y:S01]  /*9910*/  SHFL.IDX PT, R11, R92, R3, 0x1c1f ;  /* 0x001c1f035c0b7589 */ /* 0x0007e200000e0000 */
[----:B--2---:R-:W-:-:S03]  /*9920*/  SEL R94, R98, R99, P0 ;  /* 0x00000063625e7207 */ /* 0x004fc60000000000 */
[----:B------:R-:W2:Y:S01]  /*9930*/  SHFL.IDX PT, R40, R40, R65, 0x1c1f ;  /* 0x001c1f4128287589 */ /* 0x000ea200000e0000 */
[----:B------:R-:W-:Y:S02]  /*9940*/  SEL R98, R99, R98, P0 ;  /* 0x0000006263627207 */ /* 0x000fe40000000000 */
[----:B------:R-:W-:Y:S01]  /*9950*/  SEL R99, R64, R63, P0 ;  /* 0x0000003f40637207 */ /* 0x000fe20000000000 */
[----:B------:R-:W4:Y:S01]  /*9960*/  SHFL.IDX PT, R16, R41, R65, 0x1c1f ;  /* 0x001c1f4129107589 */ /* 0x000f2200000e0000 */
[----:B------:R-:W-:Y:S02]  /*9970*/  SEL R64, R22, R115, P0 ;  /* 0x0000007316407207 */ /* 0x000fe40000000000 */
[----:B---3--:R-:W-:Y:S01]  /*9980*/  SEL R3, R72, R9, P0 ;  /* 0x0000000948037207 */ /* 0x008fe20000000000 */
[----:B------:R-:W3:Y:S01]  /*9990*/  SHFL.IDX PT, R12, R49, R65, 0x1c1f ;  /* 0x001c1f41310c7589 */ /* 0x000ee200000e0000 */
[----:B------:R-:W-:Y:S02]  /*99a0*/  SEL R9, R9, R72, P0 ;  /* 0x0000004809097207 */ /* 0x000fe40000000000 */
[----:B------:R-:W-:Y:S01]  /*99b0*/  SEL R72, R74, R75, P0 ;  /* 0x0000004b4a487207 */ /* 0x000fe20000000000 */
[----:B------:R-:W5:Y:S01]  /*99c0*/  SHFL.IDX PT, R18, R53, R65, 0x1c1f ;  /* 0x001c1f4135127589 */ /* 0x000f6200000e0000 */
        /* <DEDUP_REMOVED lines=13> */
[----:B0-----:R-:W-:Y:S01]  /*9aa0*/  SEL R63, R27, R116, P0 ;  /* 0x000000741b3f7207 */ /* 0x001fe20000000000 */
[----:B------:R-:W0:Y:S01]  /*9ab0*/  SHFL.IDX PT, R33, R33, R65, 0x1c1f ;  /* 0x001c1f4121217589 */ /* 0x000e2200000e0000 */
[----:B------:R-:W1:Y:S01]  /*9ac0*/  LDC R112, c[0x0][0xc50] ;  /* 0x00031400ff707b82 */ /* 0x000e620000000800 */
[----:B--2---:R-:W-:Y:S02]  /*9ad0*/  SEL R21, R111, R40, P0 ;  /* 0x000000286f157207 */ /* 0x004fe40000000000 */
[----:B------:R2:W-:Y:S01]  /*9ae0*/  SHFL.IDX PT, R123, R44, R65, 0x1c1f ;  /* 0x001c1f412c7b7589 */ /* 0x0005e200000e0000 */
[----:B------:R-:W-:Y:S01]  /*9af0*/  SEL R23, R40, R111, P0 ;  /* 0x0000006f28177207 */ /* 0x000fe20000000000 */
[----:B------:R-:W-:Y:S01]  /*9b00*/  IMAD R111, RZ, RZ, -UR51 ;  /* 0x80000033ff6f7e24 */ /* 0x000fe2000f8e02ff */
[----:B----4-:R-:W-:Y:S01]  /*9b10*/  SEL R40, R107, R16, P0 ;  /* 0x000000106b287207 */ /* 0x010fe20000000000 */
[----:B------:R-:W-:Y:S01]  /*9b20*/  SHFL.IDX PT, R35, R35, R65, 0x1c1f ;  /* 0x001c1f4123237589 */ /* 0x000fe200000e0000 */
[----:B---3--:R-:W-:-:S02]  /*9b30*/  SEL R41, R105, R12, P0 ;  /* 0x0000000c69297207 */ /* 0x008fc40000000000 */
[----:B-----5:R-:W-:Y:S01]  /*9b40*/  SEL R17, R18, R103, P0 ;  /* 0x0000006712117207 */ /* 0x020fe20000000000 */
[----:B------:R3:W4:Y:S01]  /*9b50*/  SHFL.IDX PT, R125, R45, R65, 0x1c1f ;  /* 0x001c1f412d7d7589 */ /* 0x00072200000e0000 */
[----:B--2---:R-:W-:-:S03]  /*9b60*/  SEL R44, R16, R107, P0 ;  /* 0x0000006b102c7207 */ /* 0x004fc60000000000 */
[----:B------:R2:W-:Y:S01]  /*9b70*/  SHFL.IDX PT, R124, R58, R65, 0x1c1f ;  /* 0x001c1f413a7c7589 */ /* 0x0005e200000e0000 */
[----:B------:R-:W5:Y:S03]  /*9b80*/  @P2 LDC R107, c[0x0][0xbec] ;  /* 0x0002fb00ff6b2b82 */ /* 0x000f660000000800 */
[----:B------:R2:W5:Y:S01]  /*9b90*/  SHFL.IDX PT, R126, R56, R65, 0x1c1f ;  /* 0x001c1f41387e7589 */ /* 0x00056200000e0000 */
[----:B---3--:R-:W-:-:S03]  /*9ba0*/  SEL R45, R12, R105, P0 ;  /* 0x000000690c2d7207 */ /* 0x008fc60000000000 */
[----:B------:R3:W-:Y:S01]  /*9bb0*/  SHFL.IDX PT, R128, R60, R65, 0x1c1f ;  /* 0x001c1f413c807589 */ /* 0x0007e200000e0000 */
[----:B0-----:R-:W-:Y:S02]  /*9bc0*/  SEL R20, R122, R33, P0 ;  /* 0x000000217a147207 */ /* 0x001fe40000000000 */
[----:B--2---:R-:W-:Y:S01]  /*9bd0*/  SEL R58, R119, R26, P0 ;  /* 0x0000001a773a7207 */ /* 0x004fe20000000000 */
[----:B------:R0:W2:Y:S01]  /*9be0*/  SHFL.IDX PT, R127, R57, R65, 0x1c1f ;  /* 0x001c1f41397f7589 */ /* 0x0000a200000e0000 */
[----:B------:R-:W-:Y:S02]  /*9bf0*/  SEL R22, R33, R122, P0 ;  /* 0x0000007a21167207 */ /* 0x000fe40000000000 */
[----:B------:R-:W-:Y:S01]  /*9c00*/  SEL R56, R26, R119, P0 ;  /* 0x000000771a387207 */ /* 0x000fe20000000000 */
[----:B------:R-:W-:Y:S01]  /*9c10*/  SHFL.IDX PT, R106, R106, R65, 0x1c1f ;  /* 0x001c1f416a6a7589 */ /* 0x000fe200000e0000 */
[----:B------:R-:W-:Y:S01]  /*9c20*/  SEL R26, R121, R30, P0 ;  /* 0x0000001e791a7207 */ /* 0x000fe20000000000 */
[----:B-1----:R-:W-:Y:S01]  /*9c30*/  IMAD R119, R112, R111, UR4 ;  /* 0x0000000470777e24 */ /* 0x002fe2000f8e026f */
[----:B---3--:R-:W-:Y:S01]  /*9c40*/  SEL R60, R117, R24, P0 ;  /* 0x00000018753c7207 */ /* 0x008fe20000000000 */
[----:B------:R1:W-:Y:S01]  /*9c50*/  SHFL.IDX PT, R109, R59, R65, 0x1c1f ;  /* 0x001c1f413b6d7589 */ /* 0x0003e200000e0000 */
[----:B----4-:R-:W-:Y:S01]  /*9c60*/  SEL R12, R104, R125, P0 ;  /* 0x0000007d680c7207 */ /* 0x010fe20000000000 */
[----:B------:R-:W-:Y:S01]  /*9c70*/  ULDC.64 UR4, c[0x0][0xbe0] ;  /* 0x0002f80000047ab9 */ /* 0x000fe20000000a00 */
[----:B------:R-:W-:Y:S01]  /*9c80*/  SEL R16, R125, R104, P0 ;  /* 0x000000687d107207 */ /* 0x000fe20000000000 */
[----:B------:R-:W-:Y:S01]  /*9c90*/  SHFL.IDX PT, R52, R52, R65, 0x1c1f ;  /* 0x001c1f4134347589 */ /* 0x000fe200000e0000 */
[----:B------:R-:W-:-:S02]  /*9ca0*/  SEL R32, R110, R35, P0 ;  /* 0x000000236e207207 */ /* 0x000fc40000000000 */
[----:B------:R-:W-:Y:S01]  /*9cb0*/  SEL R34, R35, R110, P0 ;  /* 0x0000006e23227207 */ /* 0x000fe20000000000 */
[----:B------:R3:W4:Y:S01]  /*9cc0*/  SHFL.IDX PT, R49, R61, R65, 0x1c1f ;  /* 0x001c1f413d317589 */ /* 0x00072200000e0000 */
[----:B0-----:R-:W-:Y:S01]  /*9cd0*/  SEL R57, R13, R118, P0 ;  /* 0x000000760d397207 */ /* 0x001fe20000000000 */
[----:B------:R-:W0:Y:S01]  /*9ce0*/  @P2 LDC R110, c[0x0][0xbf0] ;  /* 0x0002fc00ff6e2b82 */ /* 0x000e220000000800 */
[----:B-1----:R-:W-:Y:S01]  /*9cf0*/  SEL R59, R118, R13, P0 ;  /* 0x0000000d763b7207 */ /* 0x002fe20000000000 */
[----:B------:R-:W-:Y:S01]  /*9d00*/  SHFL.IDX PT, R102, R102, R65, 0x1c1f ;  /* 0x001c1f4166667589 */ /* 0x000fe200000e0000 */
[----:B------:R-:W-:Y:S01]  /*9d10*/  SEL R13, R103, R18, P0 ;  /* 0x00000012670d7207 */ /* 0x000fe20000000000 */
[----:B-----5:R-:W-:Y:S01]  /*9d20*/  @P2 IMAD.HI.U32 R103, R48, R107, RZ ;  /* 0x0000006b30672227 */ /* 0x020fe200078e00ff */
[----:B------:R-:W-:Y:S01]  /*9d30*/  SEL R18, R101, R126, P0 ;  /* 0x0000007e65127207 */ /* 0x000fe20000000000 */
[----:B------:R1:W5:Y:S01]  /*9d40*/  SHFL.IDX PT, R53, R62, R65, 0x1c1f ;  /* 0x001c1f413e357589 */ /* 0x00036200000e0000 */
[----:B------:R-:W-:-:S02]  /*9d50*/  SEL R33, R108, R123, P0 ;  /* 0x0000007b6c217207 */ /* 0x000fc40000000000 */
[----:B---3--:R-:W-:Y:S01]  /*9d60*/  SEL R61, R116, R27, P0 ;  /* 0x0000001b743d7207 */ /* 0x008fe20000000000 */
[----:B------:R-:W-:Y:S01]  /*9d70*/  SHFL.IDX PT, R84, R84, R65, 0x1c1f ;  /* 0x001c1f4154547589 */ /* 0x000fe200000e0000 */
[----:B------:R-:W-:Y:S02]  /*9d80*/  SEL R35, R123, R108, P0 ;  /* 0x0000006c7b237207 */ /* 0x000fe40000000000 */
[----:B------:R-:W-:Y:S01]  /*9d90*/  SEL R27, R120, R19, P0 ;  /* 0x00000013781b7207 */ /* 0x000fe20000000000 */
[----:B------:R-:W-:Y:S01]  /*9da0*/  SHFL.IDX PT, R97, R97, R65, 0x1c1f ;  /* 0x001c1f4161617589 */ /* 0x000fe200000e0000 */
[----:B-1----:R-:W-:-:S03]  /*9db0*/  SEL R62, R24, R117, P0 ;  /* 0x00000075183e7207 */ /* 0x002fc60000000000 */
[----:B------:R-:W-:Y:S01]  /*9dc0*/  SHFL.IDX PT, R80, R80, R65, 0x1c1f ;  /* 0x001c1f4150507589 */ /* 0x000fe200000e0000 */
[----:B------:R-:W1:Y:S01]  /*9dd0*/  LDC.64 R116, c[0x0][0xb40] ;  /* 0x0002d000ff747b82 */ /* 0x000e620000000a00 */
[----:B------:R-:W-:Y:S02]  /*9de0*/  SEL R24, R30, R121, P0 ;  /* 0x000000791e187207 */ /* 0x000fe40000000000 */
[----:B------:R-:W-:Y:S01]  /*9df0*/  SHFL.IDX PT, R91, R91, R65, 0x1c1f ;  /* 0x001c1f415b5b7589 */ /* 0x000fe200000e0000 */
[----:B------:R-:W-:-:S03]  /*9e00*/  SEL R30, R126, R101, P0 ;  /* 0x000000657e1e7207 */ /* 0x000fc60000000000 */
[----:B------:R-:W-:Y:S01]  /*9e10*/  SHFL.IDX PT, R85, R85, R65, 0x1c1f ;  /* 0x001c1f4155557589 */ /* 0x000fe200000e0000 */
[----:B------:R-:W3:Y:S03]  /*9e20*/  @P2 LDC R121, c[0x0][0xbec] ;  /* 0x0002fb00ff792b82 */ /* 0x000ee60000000800 */
[----:B------:R-:W-:Y:S04]  /*9e30*/  SHFL.IDX PT, R90, R90, R65, 0x1c1f ;  /* 0x001c1f415a5a7589 */ /* 0x000fe800000e0000 */
[----:B------:R-:W-:Y:S04]  /*9e40*/  SHFL.IDX PT, R81, R81, R65, 0x1c1f ;  /* 0x001c1f4151517589 */ /* 0x000fe800000e0000 */
[----:B------:R-:W-:Y:S04]  /*9e50*/  SHFL.IDX PT, R82, R82, R65, 0x1c1f ;  /* 0x001c1f4152527589 */ /* 0x000fe800000e0000 */
[----:B------:R-:W-:Y:S01]  /*9e60*/  SHFL.IDX PT, R79, R79, R65, 0x1c1f ;  /* 0x001c1f414f4f7589 */ /* 0x000fe200000e0000 */
[----:B-1----:R-:W-:-:S02]  /*9e70*/  IMAD R108, R116, UR39, RZ ;  /* 0x00000027746c7c24 */ /* 0x002fc4000f8e02ff */
[----:B------:R-:W-:Y:S01]  /*9e80*/  IMAD.WIDE.U32 R4, R116, UR49, R4 ;  /* 0x0000003174047c25 */ /* 0x000fe2000f8e0004 */
[----:B------:R-:W-:Y:S03]  /*9e90*/  SHFL.IDX PT, R83, R83, R65, 0x1c1f ;  /* 0x001c1f4153537589 */ /* 0x000fe600000e0000 */
[----:B------:R-:W-:Y:S01]  /*9ea0*/  IMAD R111, R117, UR49, R108 ;  /* 0x00000031756f7c24 */ /* 0x000fe2000f8e026c */
[----:B------:R1:W-:Y:S01]  /*9eb0*/  SHFL.IDX PT, R78, R78, R65, 0x1c1f ;  /* 0x001c1f414e4e7589 */ /* 0x0003e200000e0000 */
[----:B------:R-:W-:Y:S01]  /*9ec0*/  SHF.R.S32.HI R108, RZ, 0x1f, R119 ;  /* 0x0000001fff6c7819 */ /* 0x000fe20000011477 */
[----:B---3--:R-:W-:-:S04]  /*9ed0*/  @P2 IMAD.HI.U32 R121, R48, R121, RZ ;  /* 0x0000007930792227 */ /* 0x008fc800078e00ff */
[----:B------:R-:W-:Y:S02]  /*9ee0*/  IMAD.IADD R111, R5, 0x1, R111 ;  /* 0x00000001056f7824 */ /* 0x000fe400078e026f */
[C---:B------:R-:W-:Y:S01]  /*9ef0*/  IMAD R5, R108.reuse, UR4, RZ ;  /* 0x000000046c057c24 */ /* 0x040fe2000f8e02ff */
[----:B-1----:R-:W-:Y:S01]  /*9f00*/  SEL R65, R25, R114, P0 ;  /* 0x0000007219417207 */ /* 0x002fe20000000000 */
[----:B------:R-:W-:Y:S01]  /*9f10*/  IMAD R108, R108, UR6, RZ ;  /* 0x000000066c6c7c24 */ /* 0x000fe2000f8e02ff */
[----:B------:R-:W1:Y:S01]  /*9f20*/  LDC.64 R114, c[0x0][0xbd8] ;  /* 0x0002f600ff727b82 */ /* 0x000e620000000a00 */
[----:B------:R-:W-:Y:S01]  /*9f30*/  IMAD R107, R119, UR5, R5 ;  /* 0x00000005776b7c24 */ /* 0x000fe2000f8e0205 */
[----:B------:R-:W-:Y:S02]  /*9f40*/  SEL R25, R19, R120, P0 ;  /* 0x0000007813197207 */ /* 0x000fe40000000000 */
[----:B------:R-:W-:Y:S02]  /*9f50*/  SEL R19, R31, R124, P0 ;  /* 0x0000007c1f137207 */ /* 0x000fe40000000000 */
[----:B------:R-:W-:Y:S01]  /*9f60*/  SEL R31, R124, R31, P0 ;  /* 0x0000001f7c1f7207 */ /* 0x000fe20000000000 */
[----:B-1----:R-:W-:-:S04]  /*9f70*/  IMAD R104, R114, UR39, RZ ;  /* 0x0000002772687c24 */ /* 0x002fc8000f8e02ff */
[----:B------:R-:W-:Y:S02]  /*9f80*/  IMAD R101, R115, UR49, R104 ;  /* 0x0000003173657c24 */ /* 0x000fe4000f8e0268 */
[----:B------:R-:W-:Y:S01]  /*9f90*/  IMAD.WIDE.U32 R104, R114, UR49, R6 ;  /* 0x0000003172687c25 */ /* 0x000fe2000f8e0006 */
[----:B--2---:R-:W-:Y:S01]  /*9fa0*/  SEL R6, R42, R127, P0 ;  /* 0x0000007f2a067207 */ /* 0x004fe20000000000 */
[----:B------:R-:W1:Y:S01]  /*9fb0*/  @P2 LDC R114, c[0x0][0xbf0] ;  /* 0x0002fc00ff722b82 */ /* 0x000e620000000800 */
[----:B------:R-:W-:Y:S01]  /*9fc0*/  SEL R7, R43, R128, P0 ;  /* 0x000000802b077207 */ /* 0x000fe20000000000 */
[----:B------:R-:W-:Y:S01]  /*9fd0*/  IMAD.IADD R105, R105, 0x1, R101 ;  /* 0x0000000169697824 */ /* 0x000fe200078e0265 */
[----:B------:R-:W-:Y:S01]  /*9fe0*/  SEL R42, R127, R42, P0 ;  /* 0x0000002a7f2a7207 */ /* 0x000fe20000000000 */
[----:B------:R-:W-:Y:S01]  /*9ff0*/  IMAD.MOV.U32 R101, RZ, RZ, R48 ;  /* 0x000000ffff657224 */ /* 0x000fe200078e0030 */
[----:B0-----:R-:W-:Y:S01]  /*a000*/  @P2 SHF.R.U32.HI R101, RZ, R110, R103 ;  /* 0x0000006eff652219 */ /* 0x001fe20000011667 */
[----:B------:R-:W-:Y:S01]  /*a010*/  IMAD.MOV.U32 R110, RZ, RZ, R4 ;  /* 0x000000ffff6e7224 */ /* 0x000fe200078e0004 */
[----:B------:R-:W-:Y:S01]  /*a020*/  SEL R43, R128, R43, P0 ;  /* 0x0000002b802b7207 */ /* 0x000fe20000000000 */
[----:B------:R-:W-:Y:S01]  /*a030*/  IMAD.WIDE.U32 R4, R119, UR4, R104 ;  /* 0x0000000477047c25 */ /* 0x000fe2000f8e0068 */
[----:B------:R-:W-:Y:S01]  /*a040*/  SHF.R.S32.HI R105, RZ, 0x1f, R101 ;  /* 0x0000001fff697819 */ /* 0x000fe20000011465 */
[----:B------:R-:W-:-:S02]  /*a050*/  ULDC.64 UR4, c[0x0][0xb30] ;  /* 0x0002cc0000047ab9 */ /* 0x000fc40000000a00 */
[----:B------:R-:W-:Y:S02]  /*a060*/  IMAD.MOV.U32 R103, RZ, RZ, R48 ;  /* 0x000000ffff677224 */ /* 0x000fe400078e0030 */
[C---:B------:R-:W-:Y:S02]  /*a070*/  IMAD R115, R119.reuse, UR7, R108 ;  /* 0x0000000777737c24 */ /* 0x040fe4000f8e026c */
[----:B------:R-:W-:Y:S01]  /*a080*/  IMAD.WIDE.U32 R110, R119, UR6, R110 ;  /* 0x00000006776e7c25 */ /* 0x000fe2000f8e006e */
[----:B------:R-:W-:-:S03]  /*a090*/  ULDC.64 UR6, c[0x0][0xbc8] ;  /* 0x0002f20000067ab9 */ /* 0x000fc60000000a00 */
[----:B------:R-:W-:Y:S01]  /*a0a0*/  IMAD.IADD R111, R111, 0x1, R115 ;  /* 0x000000016f6f7824 */ /* 0x000fe200078e0273 */
[----:B-1----:R-:W-:Y:S02]  /*a0b0*/  @P2 SHF.R.U32.HI R103, RZ, R114, R121 ;  /* 0x00000072ff672219 */ /* 0x002fe40000011679 */
[----:B------:R-:W-:Y:S01]  /*a0c0*/  IADD3 R104, P2, R101, R4, RZ ;  /* 0x0000000465687210 */ /* 0x000fe20007f5e0ff */
[----:B------:R-:W-:Y:S01]  /*a0d0*/  IMAD.MOV R101, RZ, RZ, -R101 ;  /* 0x000000ffff657224 */ /* 0x000fe200078e0a65 */
[--C-:B------:R-:W-:Y:S01]  /*a0e0*/  SHF.R.S32.HI R4, RZ, 0x1f, R103.reuse ;  /* 0x0000001fff047819 */ /* 0x100fe20000011467 */
[----:B------:R-:W-:Y:S01]  /*a0f0*/  IMAD.MOV R108, RZ, RZ, -R103 ;  /* 0x000000ffff6c7224 */ /* 0x000fe200078e0a67 */
[----:B------:R-:W-:Y:S01]  /*a100*/  IADD3.X R105, R105, R5, R107, P2, !PT ;  /* 0x0000000569697210 */ /* 0x000fe200017fe46b */
[----:B------:R-:W-:Y:S02]  /*a110*/  IMAD R101, R113, R101, R48 ;  /* 0x0000006571657224 */ /* 0x000fe400078e0230 */
[----:B------:R-:W-:-:S02]  /*a120*/  IMAD R4, R4, UR4, RZ ;  /* 0x0000000404047c24 */ /* 0x000fc4000f8e02ff */
[----:B------:R-:W-:Y:S01]  /*a130*/  IMAD R107, R113, R108, R48 ;  /* 0x0000006c716b7224 */ /* 0x000fe200078e0230 */
[----:B------:R-:W-:Y:S01]  /*a140*/  SHF.R.S32.HI R48, RZ, 0x1f, R101 ;  /* 0x0000001fff307819 */ /* 0x000fe20000011465 */
[C---:B------:R-:W-:Y:S01]  /*a150*/  IMAD R115, R103.reuse, UR5, R4 ;  /* 0x0000000567737c24 */ /* 0x040fe2000f8e0204 */
[----:B------:R-:W0:Y:S01]  /*a160*/  S2UR UR5, SR_CgaCtaId ;  /* 0x00000000000579c3 */ /* 0x000e220000008800 */
[----:B------:R-:W-:Y:S01]  /*a170*/  IMAD.WIDE.U32 R4, R103, UR4, R110 ;  /* 0x0000000467047c25 */ /* 0x000fe2000f8e006e */
[----:B------:R-:W-:Y:S01]  /*a180*/  SHF.R.S32.HI R103, RZ, 0x1f, R107 ;  /* 0x0000001fff677819 */ /* 0x000fe2000001146b */
[----:B------:R-:W-:Y:S02]  /*a190*/  UMOV UR4, 0x400 ;  /* 0x0000040000047882 */ /* 0x000fe40000000000 */
[----:B------:R-:W-:Y:S02]  /*a1a0*/  IMAD R48, R48, UR6, RZ ;  /* 0x0000000630307c24 */ /* 0x000fe4000f8e02ff */
[----:B------:R-:W-:-:S02]  /*a1b0*/  IMAD.IADD R5, R5, 0x1, R115 ;  /* 0x0000000105057824 */ /* 0x000fc400078e0273 */
[----:B------:R-:W-:Y:S02]  /*a1c0*/  IMAD R108, R103, UR8, RZ ;  /* 0x00000008676c7c24 */ /* 0x000fe4000f8e02ff */
[C---:B------:R-:W-:Y:S01]  /*a1d0*/  IMAD R103, R101.reuse, UR7, R48 ;  /* 0x0000000765677c24 */ /* 0x040fe2000f8e0230 */
[----:B----4-:R-:W-:Y:S01]  /*a1e0*/  SEL R48, R50, R49, P0 ;  /* 0x0000003132307207 */ /* 0x010fe20000000000 */
[----:B------:R-:W-:Y:S01]  /*a1f0*/  IMAD.WIDE.U32 R104, R101, UR6, R104 ;  /* 0x0000000665687c25 */ /* 0x000fe2000f8e0068 */
[----:B------:R-:W-:Y:S01]  /*a200*/  ULDC.64 UR6, c[0x0][0xba8] ;  /* 0x0002ea0000067ab9 */ /* 0x000fe20000000a00 */
[----:B------:R-:W-:Y:S02]  /*a210*/  SEL R50, R49, R50, P0 ;  /* 0x0000003231327207 */ /* 0x000fe40000000000 */
[----:B------:R-:W-:Y:S01]  /*a220*/  IMAD.WIDE.U32 R110, R107, UR8, R4 ;  /* 0x000000086b6e7c25 */ /* 0x000fe2000f8e0004 */
[----:B------:R-:W-:Y:S01]  /*a230*/  LEA R112, P2, R104, UR6, 0x2 ;  /* 0x0000000668707c11 */ /* 0x000fe2000f8410ff */
[----:B------:R-:W-:Y:S01]  /*a240*/  ULDC UR6, c[0x0][0xa88] ;  /* 0x0002a20000067ab9 */ /* 0x000fe20000000800 */
[----:B------:R-:W-:Y:S01]  /*a250*/  SEL R4, R46, R109, P0 ;  /* 0x0000006d2e047207 */ /* 0x000fe20000000000 */
[----:B------:R-:W-:Y:S01]  /*a260*/  IMAD.IADD R5, R105, 0x1, R103 ;  /* 0x0000000169057824 */ /* 0x000fe200078e0267 */
[----:B------:R-:W-:Y:S01]  /*a270*/  SEL R46, R109, R46, P0 ;  /* 0x0000002e6d2e7207 */ /* 0x000fe20000000000 */
[----:B------:R-:W-:Y:S01]  /*a280*/  IMAD R101, R107, UR9, R108 ;  /* 0x000000096b657c24 */ /* 0x000fe2000f8e026c */
[----:B------:R-:W-:Y:S01]  /*a290*/  ULDC.64 UR8, c[0x0][0xb00] ;  /* 0x0002c00000087ab9 */ /* 0x000fe20000000a00 */
[----:B------:R-:W-:Y:S01]  /*a2a0*/  SHFL.IDX PT, R108, R112, RZ, 0x1c1f ;  /* 0x001c1fff706c7589 */ /* 0x000fe200000e0000 */
[----:B------:R-:W-:Y:S01]  /*a2b0*/  LEA.HI.X R114, R104, UR7, R5, 0x2, P2 ;  /* 0x0000000768727c11 */ /* 0x000fe200090f1405 */
[----:B------:R-:W-:Y:S01]  /*a2c0*/  IMAD.IADD R107, R111, 0x1, R101 ;  /* 0x000000016f6b7824 */ /* 0x000fe200078e0265 */
[C---:B------:R-:W-:Y:S01]  /*a2d0*/  LEA R103, P3, R110.reuse, UR8, 0x2 ;  /* 0x000000086e677c11 */ /* 0x040fe2000f8610ff */
[----:B0-----:R-:W-:Y:S01]  /*a2e0*/  ULEA UR4, UR5, UR4, 0x18 ;  /* 0x0000000405047291 */ /* 0x001fe2000f8ec03f */
[----:B------:R-:W-:Y:S01]  /*a2f0*/  SEL R5, R47, R106, P0 ;  /* 0x0000006a2f057207 */ /* 0x000fe20000000000 */
[----:B------:R-:W0:Y:S01]  /*a300*/  SHFL.IDX PT, R109, R114, RZ, 0x1c1f ;  /* 0x001c1fff726d7589 */ /* 0x000e2200000e0000 */
[----:B------:R-:W-:Y:S01]  /*a310*/  LEA.HI.X R107, R110, UR9, R107, 0x2, P3 ;  /* 0x000000096e6b7c11 */ /* 0x000fe200098f146b */
[----:B------:R-:W-:Y:S01]  /*a320*/  IMAD R101, R113, UR6, RZ ;  /* 0x0000000671657c24 */ /* 0x000fe2000f8e02ff */
[----:B------:R-:W-:Y:S01]  /*a330*/  SEL R47, R106, R47, P0 ;  /* 0x0000002f6a2f7207 */ /* 0x000fe20000000000 */
[----:B------:R-:W-:Y:S01]  /*a340*/  SHFL.IDX PT, R110, R112, 0x1, 0x1c1f ;  /* 0x003c1f00706e7f89 */ /* 0x000fe200000e0000 */
[C---:B------:R-:W-:Y:S01]  /*a350*/  VIADD R106, R100.reuse, 0x8 ;  /* 0x00000008646a7836 */ /* 0x040fe20000000000 */
[----:B------:R-:W-:Y:S01]  /*a360*/  UIADD3 UR4, UR4, 0x33420, URZ ;  /* 0x0003342004047890 */ /* 0x000fe2000fffe03f */
[CC--:B------:R-:W-:Y:S01]  /*a370*/  ISETP.GE.OR P2, PT, R100.reuse, R101.reuse, P1 ;  /* 0x000000656400720c */ /* 0x0c0fe20000f46670 */
[----:B------:R-:W1:Y:S01]  /*a380*/  SHFL.IDX PT, R111, R114, 0x1, 0x1c1f ;  /* 0x003c1f00726f7f89 */ /* 0x000e6200000e0000 */
[-C--:B------:R-:W-:Y:S01]  /*a390*/  ISETP.GE.AND P3, PT, R100, R101.reuse, PT ;  /* 0x000000656400720c */ /* 0x080fe20003f66270 */
[----:B------:R-:W-:Y:S01]  /*a3a0*/  UPRMT UR4, URZ, 0x654, UR4 ;  /* 0x000006543f047896 */ /* 0x000fe20008000004 */
[----:B------:R-:W-:Y:S01]  /*a3b0*/  ISETP.GE.OR P1, PT, R106, R101, P1 ;  /* 0x000000656a00720c */ /* 0x000fe20000f26670 */
[----:B------:R2:W3:Y:S01]  /*a3c0*/  SHFL.IDX PT, R104, R103, RZ, 0x1c1f ;  /* 0x001c1fff67687589 */ /* 0x0004e200000e0000 */
[----:B------:R-:W-:-:S02]  /*a3d0*/  SEL R49, R51, R52, P0 ;  /* 0x0000003433317207 */ /* 0x000fc40000000000 */
[----:B------:R-:W-:Y:S01]  /*a3e0*/  SEL R51, R52, R51, P0 ;  /* 0x0000003334337207 */ /* 0x000fe20000000000 */
[----:B------:R2:W4:Y:S01]  /*a3f0*/  SHFL.IDX PT, R105, R107, RZ, 0x1c1f ;  /* 0x001c1fff6b697589 */ /* 0x00052200000e0000 */
[----:B-----5:R-:W-:Y:S02]  /*a400*/  SEL R52, R54, R53, P0 ;  /* 0x0000003536347207 */ /* 0x020fe40000000000 */
[----:B------:R-:W-:Y:S01]  /*a410*/  SYNCS.ARRIVE.TRANS64.RED.A1T0 RZ, [UR4], RZ ;  /* 0x000000ffffff79a7 */ /* 0x000fe20008100404 */
[----:B------:R-:W-:Y:S02]  /*a420*/  SEL R54, R53, R54, P0 ;  /* 0x0000003635367207 */ /* 0x000fe40000000000 */
[----:B------:R-:W-:Y:S01]  /*a430*/  SEL R53, R55, R102, P0 ;  /* 0x0000006637357207 */ /* 0x000fe20000000000 */
[----:B0-----:R2:W-:Y:S01]  /*a440*/  @!P2 ST.E desc[UR56][R108.64], R2 ;  /* 0x000000026c00a985 */ /* 0x0015e2000c101938 */
[----:B------:R-:W-:-:S03]  /*a450*/  SEL R55, R102, R55, P0 ;  /* 0x0000003766377207 */ /* 0x000fc60000000000 */
[----:B-1----:R2:W-:Y:S01]  /*a460*/  @!P1 ST.E desc[UR56][R110.64], R0 ;  /* 0x000000006e009985 */ /* 0x0025e2000c101938 */
[----:B------:R-:W-:Y:S05]  /*a470*/  @P3 BRA `(.L_x_3889) ;  /* 0x0000000800383947 */ /* 0x000fea0003800000 */
[C---:B--2---:R-:W-:Y:S01]  /*a480*/  VIADD R0, R96.reuse, 0x8 ;  /* 0x0000000860007836 */ /* 0x044fe20000000000 */
[----:B------:R-:W-:Y:S01]  /*a490*/  ULDC UR4, c[0x0][0xac8] ;  /* 0x0002b20000047ab9 */ /* 0x000fe20000000800 */
[C---:B------:R-:W-:Y:S01]  /*a4a0*/  VIADD R100, R96.reuse, 0x10 ;  /* 0x0000001060647836 */ /* 0x040fe20000000000 */
[C---:B------:R-:W-:Y:S01]  /*a4b0*/  ISETP.GE.AND P4, PT, R96.reuse, UR4, PT ;  /* 0x0000000460007c0c */ /* 0x040fe2000bf86270 */
[----:B------:R-:W-:Y:S01]  /*a4c0*/  VIADD R102, R96, 0x18 ;  /* 0x0000001860667836 */ /* 0x000fe20000000000 */
[----:B------:R-:W-:Y:S01]  /*a4d0*/  ISETP.GE.AND P5, PT, R0, UR4, PT ;  /* 0x0000000400007c0c */ /* 0x000fe2000bfa6270 */
[----:B------:R-:W-:Y:S01]  /*a4e0*/  VIADD R112, R96, 0x20 ;  /* 0x0000002060707836 */ /* 0x000fe20000000000 */
[----:B------:R-:W-:Y:S01]  /*a4f0*/  ISETP.GE.AND P3, PT, R100, UR4, PT ;  /* 0x0000000464007c0c */ /* 0x000fe2000bf66270 */
[----:B------:R-:W-:Y:S01]  /*a500*/  VIADD R114, R96, 0x30 ;  /* 0x0000003060727836 */ /* 0x000fe20000000000 */
[----:B------:R-:W-:Y:S02]  /*a510*/  ISETP.GE.AND P1, PT, R102, UR4, PT ;  /* 0x0000000466007c0c */ /* 0x000fe4000bf26270 */
[----:B------:R-:W-:-:S05]  /*a520*/  ISETP.GE.AND P2, PT, R112, UR4, PT ;  /* 0x0000000470007c0c */ /* 0x000fca000bf46270 */
[--C-:B---34-:R-:W-:Y:S02]  /*a530*/  @!P4 IMAD.WIDE R108, R96, 0x4, R104.reuse ;  /* 0x00000004606cc825 */ /* 0x118fe400078e0268 */
[----:B------:R-:W-:Y:S02]  /*a540*/  @!P5 LEA.HI R0, R0, R0, RZ, 0x1 ;  /* 0x000000000000d211 */ /* 0x000fe400078f08ff */
[----:B------:R-:W-:Y:S01]  /*a550*/  @!P3 LEA.HI R100, R100, R100, RZ, 0x1 ;  /* 0x000000646464b211 */ /* 0x000fe200078f08ff */
[----:B------:R0:W-:Y:S01]  /*a560*/  @!P4 ST.E.64 desc[UR56][R108.64], R94 ;  /* 0x0000005e6c00c985 */ /* 0x0001e2000c101b38 */
[----:B------:R-:W-:Y:S01]  /*a570*/  @!P5 LOP3.LUT R111, R0, 0xfffffffe, RZ, 0xc0, !PT ;  /* 0xfffffffe006fd812 */ /* 0x000fe200078ec0ff */
[----:B------:R-:W-:Y:S01]  /*a580*/  VIADD R0, R96, 0x28 ;  /* 0x0000002860007836 */ /* 0x000fe20000000000 */
[----:B------:R-:W-:Y:S01]  /*a590*/  @!P3 LOP3.LUT R113, R100, 0xfffffffe, RZ, 0xc0, !PT ;  /* 0xfffffffe6471b812 */ /* 0x000fe200078ec0ff */
[----:B------:R-:W-:Y:S01]  /*a5a0*/  VIADD R100, R96, 0x38 ;  /* 0x0000003860647836 */ /* 0x000fe20000000000 */
[----:B------:R-:W-:Y:S01]  /*a5b0*/  @!P1 LEA.HI R102, R102, R102, RZ, 0x1 ;  /* 0x0000006666669211 */ /* 0x000fe200078f08ff */
[----:B------:R-:W-:Y:S01]  /*a5c0*/  @!P5 IMAD.WIDE R110, R111, 0x4, R104 ;  /* 0x000000046f6ed825 */ /* 0x000fe200078e0268 */
[----:B------:R-:W-:-:S02]  /*a5d0*/  ISETP.GE.AND P4, PT, R0, UR4, PT ;  /* 0x0000000400007c0c */ /* 0x000fc4000bf86270 */
[----:B------:R-:W-:Y:S02]  /*a5e0*/  @!P2 LEA.HI R112, R112, R112, RZ, 0x1 ;  /* 0x000000707070a211 */ /* 0x000fe400078f08ff */
[----:B------:R1:W-:Y:S01]  /*a5f0*/  @!P5 ST.E.64 desc[UR56][R110.64], R98 ;  /* 0x000000626e00d985 */ /* 0x0003e2000c101b38 */
[----:B------:R-:W-:Y:S02]  /*a600*/  ISETP.GE.AND P5, PT, R114, UR4, PT ;  /* 0x0000000472007c0c */ /* 0x000fe4000bfa6270 */
[----:B------:R-:W-:Y:S01]  /*a610*/  @!P1 LOP3.LUT R115, R102, 0xfffffffe, RZ, 0xc0, !PT ;  /* 0xfffffffe66739812 */ /* 0x000fe200078ec0ff */
[--C-:B0-----:R-:W-:Y:S01]  /*a620*/  @!P3 IMAD.WIDE R94, R113, 0x4, R104.reuse ;  /* 0x00000004715eb825 */ /* 0x101fe200078e0268 */
[----:B------:R-:W-:Y:S02]  /*a630*/  ISETP.GE.AND P6, PT, R100, UR4, PT ;  /* 0x0000000464007c0c */ /* 0x000fe4000bfc6270 */
[----:B------:R-:W-:Y:S01]  /*a640*/  @!P2 LOP3.LUT R109, R112, 0xfffffffe, RZ, 0xc0, !PT ;  /* 0xfffffffe706da812 */ /* 0x000fe200078ec0ff */
[----:B------:R-:W-:Y:S01]  /*a650*/  VIADD R102, R96, 0x40 ;  /* 0x0000004060667836 */ /* 0x000fe20000000000 */
[----:B------:R-:W-:Y:S01]  /*a660*/  @!P4 LEA.HI R0, R0, R0, RZ, 0x1 ;  /* 0x000000000000c211 */ /* 0x000fe200078f08ff */
[----:B------:R0:W-:Y:S02]  /*a670*/  @!P3 ST.E.64 desc[UR56][R94.64], R92 ;  /* 0x0000005c5e00b985 */ /* 0x0001e4000c101b38 */
[----:B------:R-:W-:Y:S01]  /*a680*/  @!P2 IMAD.WIDE R108, R109, 0x4, R104 ;  /* 0x000000046d6ca825 */ /* 0x000fe200078e0268 */
[----:B------:R-:W-:-:S02]  /*a690*/  ISETP.GE.AND P3, PT, R102, UR4, PT ;  /* 0x0000000466007c0c */ /* 0x000fc4000bf66270 */
[----:B-1----:R-:W-:Y:S01]  /*a6a0*/  @!P4 LOP3.LUT R111, R0, 0xfffffffe, RZ, 0xc0, !PT ;  /* 0xfffffffe006fc812 */ /* 0x002fe200078ec0ff */
[----:B------:R-:W-:Y:S01]  /*a6b0*/  @!P1 IMAD.WIDE R98, R115, 0x4, R104 ;  /* 0x0000000473629825 */ /* 0x000fe200078e0268 */
[----:B------:R-:W-:Y:S02]  /*a6c0*/  @!P5 LEA.HI R114, R114, R114, RZ, 0x1 ;  /* 0x000000727272d211 */ /* 0x000fe400078f08ff */
[----:B------:R-:W-:Y:S01]  /*a6d0*/  @!P6 LEA.HI R100, R100, R100, RZ, 0x1 ;  /* 0x000000646464e211 */ /* 0x000fe200078f08ff */
[C---:B------:R-:W-:Y:S01]  /*a6e0*/  VIADD R110, R96.reuse, 0x48 ;  /* 0x00000048606e7836 */ /* 0x040fe20000000000 */
[----:B------:R1:W-:Y:S01]  /*a6f0*/  @!P1 ST.E.64 desc[UR56][R98.64], R86 ;  /* 0x0000005662009985 */ /* 0x0003e2000c101b38 */
[----:B------:R-:W-:Y:S01]  /*a700*/  VIADD R0, R96, 0x50 ;  /* 0x0000005060007836 */ /* 0x000fe20000000000 */
[----:B0-----:R-:W-:Y:S02]  /*a710*/  @!P5 LOP3.LUT R93, R114, 0xfffffffe, RZ, 0xc0, !PT ;  /* 0xfffffffe725dd812 */ /* 0x001fe400078ec0ff */
[----:B------:R0:W-:Y:S01]  /*a720*/  @!P2 ST.E.64 desc[UR56][R108.64], R88 ;  /* 0x000000586c00a985 */ /* 0x0001e2000c101b38 */
[----:B------:R-:W-:-:S02]  /*a730*/  ISETP.GE.AND P1, PT, R110, UR4, PT ;  /* 0x000000046e007c0c */ /* 0x000fc4000bf26270 */
[----:B------:R-:W-:Y:S02]  /*a740*/  ISETP.GE.AND P2, PT, R0, UR4, PT ;  /* 0x0000000400007c0c */ /* 0x000fe4000bf46270 */
[----:B------:R-:W-:Y:S02]  /*a750*/  @!P6 LOP3.LUT R95, R100, 0xfffffffe, RZ, 0xc0, !PT ;  /* 0xfffffffe645fe812 */ /* 0x000fe400078ec0ff */
[----:B------:R-:W-:Y:S01]  /*a760*/  @!P3 LEA.HI R102, R102, R102, RZ, 0x1 ;  /* 0x000000666666b211 */ /* 0x000fe200078f08ff */
[----:B-1----:R-:W-:-:S04]  /*a770*/  @!P4 IMAD.WIDE R86, R111, 0x4, R104 ;  /* 0x000000046f56c825 */ /* 0x002fc800078e0268 */
[----:B------:R-:W-:Y:S01]  /*a780*/  VIADD R98, R96, 0x58 ;  /* 0x0000005860627836 */ /* 0x000fe20000000000 */
[----:B------:R1:W-:Y:S01]  /*a790*/  @!P4 ST.E.64 desc[UR56][R86.64], R76 ;  /* 0x0000004c5600c985 */ /* 0x0003e2000c101b38 */
[--C-:B0-----:R-:W-:Y:S01]  /*a7a0*/  @!P5 IMAD.WIDE R88, R93, 0x4, R104.reuse ;  /* 0x000000045d58d825 */ /* 0x101fe200078e0268 */
[----:B------:R-:W-:Y:S02]  /*a7b0*/  @!P1 LEA.HI R110, R110, R110, RZ, 0x1 ;  /* 0x0000006e6e6e9211 */ /* 0x000fe400078f08ff */
[----:B------:R-:W-:Y:S01]  /*a7c0*/  ISETP.GE.AND P4, PT, R98, UR4, PT ;  /* 0x0000000462007c0c */ /* 0x000fe2000bf86270 */
[----:B------:R-:W-:Y:S01]  /*a7d0*/  @!P6 IMAD.WIDE R92, R95, 0x4, R104 ;  /* 0x000000045f5ce825 */ /* 0x000fe200078e0268 */
[----:B------:R-:W-:Y:S01]  /*a7e0*/  @!P3 LOP3.LUT R95, R102, 0xfffffffe, RZ, 0xc0, !PT ;  /* 0xfffffffe665fb812 */ /* 0x000fe200078ec0ff */
[----:B------:R0:W-:Y:S01]  /*a7f0*/  @!P5 ST.E.64 desc[UR56][R88.64], R72 ;  /* 0x000000485800d985 */ /* 0x0001e2000c101b38 */
[----:B------:R-:W-:Y:S01]  /*a800*/  @!P2 LEA.HI R0, R0, R0, RZ, 0x1 ;  /* 0x000000000000a211 */ /* 0x000fe200078f08ff */
[----:B------:R-:W-:-:S02]  /*a810*/  VIADD R99, R96, 0x60 ;  /* 0x0000006060637836 */ /* 0x000fc40000000000 */
[--C-:B------:R-:W-:Y:S01]  /*a820*/  @!P3 IMAD.WIDE R94, R95, 0x4, R104.reuse ;  /* 0x000000045f5eb825 */ /* 0x100fe200078e0268 */
[----:B------:R2:W-:Y:S01]  /*a830*/  @!P6 ST.E.64 desc[UR56][R92.64], R74 ;  /* 0x0000004a5c00e985 */ /* 0x0005e2000c101b38 */
[----:B-1----:R-:W-:Y:S02]  /*a840*/  @!P1 LOP3.LUT R77, R110, 0xfffffffe, RZ, 0xc0, !PT ;  /* 0xfffffffe6e4d9812 */ /* 0x002fe400078ec0ff */
[----:B------:R-:W-:Y:S01]  /*a850*/  VIADD R76, R96, 0x70 ;  /* 0x00000070604c7836 */ /* 0x000fe20000000000 */
[----:B------:R-:W-:Y:S01]  /*a860*/  @!P2 LOP3.LUT R87, R0, 0xfffffffe, RZ, 0xc0, !PT ;  /* 0xfffffffe0057a812 */ /* 0x000fe200078ec0ff */
[----:B------:R1:W-:Y:S01]  /*a870*/  @!P3 ST.E.64 desc[UR56][R94.64], R70 ;  /* 0x000000465e00b985 */ /* 0x0003e2000c101b38 */
[----:B------:R-:W-:Y:S01]  /*a880*/  @!P4 LEA.HI R98, R98, R98, RZ, 0x1 ;  /* 0x000000626262c211 */ /* 0x000fe200078f08ff */
[----:B------:R-:W-:Y:S01]  /*a890*/  VIADD R0, R96, 0x68 ;  /* 0x0000006860007836 */ /* 0x000fe20000000000 */
[----:B------:R-:W-:Y:S01]  /*a8a0*/  ISETP.GE.AND P3, PT, R99, UR4, PT ;  /* 0x0000000463007c0c */ /* 0x000fe2000bf66270 */
[----:B0-----:R-:W-:Y:S01]  /*a8b0*/  @!P1 IMAD.WIDE R72, R77, 0x4, R104 ;  /* 0x000000044d489825 */ /* 0x001fe200078e0268 */
[----:B------:R-:W-:-:S03]  /*a8c0*/  ISETP.GE.AND P6, PT, R76, UR4, PT ;  /* 0x000000044c007c0c */ /* 0x000fc6000bfc6270 */
[----:B------:R-:W-:Y:S01]  /*a8d0*/  VIADD R77, R96, 0x78 ;  /* 0x00000078604d7836 */ /* 0x000fe20000000000 */
[----:B------:R0:W-:Y:S01]  /*a8e0*/  @!P1 ST.E.64 desc[UR56][R72.64], R66 ;  /* 0x0000004248009985 */ /* 0x0001e2000c101b38 */
[----:B--2---:R-:W-:Y:S01]  /*a8f0*/  @!P2 IMAD.WIDE R74, R87, 0x4, R104 ;  /* 0x00000004574aa825 */ /* 0x004fe200078e0268 */
[----:B------:R-:W-:Y:S02]  /*a900*/  ISETP.GE.AND P1, PT, R0, UR4, PT ;  /* 0x0000000400007c0c */ /* 0x000fe4000bf26270 */
[----:B------:R-:W-:Y:S01]  /*a910*/  ISETP.GE.AND P5, PT, R77, UR4, PT ;  /* 0x000000044d007c0c */ /* 0x000fe2000bfa6270 */
[----:B------:R-:W-:Y:S01]  /*a920*/  VIADD R86, R96, 0x80 ;  /* 0x0000008060567836 */ /* 0x000fe20000000000 */
[----:B-1----:R-:W-:Y:S01]  /*a930*/  @!P4 LOP3.LUT R71, R98, 0xfffffffe, RZ, 0xc0, !PT ;  /* 0xfffffffe6247c812 */ /* 0x002fe200078ec0ff */
[----:B------:R-:W-:Y:S01]  /*a940*/  VIADD R87, R96, 0x88 ;  /* 0x0000008860577836 */ /* 0x000fe20000000000 */
[----:B------:R1:W-:Y:S01]  /*a950*/  @!P2 ST.E.64 desc[UR56][R74.64], R68 ;  /* 0x000000444a00a985 */ /* 0x0003e2000c101b38 */
[----:B------:R-:W-:-:S02]  /*a960*/  @!P3 LEA.HI R99, R99, R99, RZ, 0x1 ;  /* 0x000000636363b211 */ /* 0x000fc400078f08ff */
[----:B------:R-:W-:Y:S02]  /*a970*/  ISETP.GE.AND P2, PT, R86, UR4, PT ;  /* 0x0000000456007c0c */ /* 0x000fe4000bf46270 */
[----:B------:R-:W-:Y:S01]  /*a980*/  @!P6 LEA.HI R76, R76, R76, RZ, 0x1 ;  /* 0x0000004c4c4ce211 */ /* 0x000fe200078f08ff */
[----:B0-----:R-:W-:Y:S01]  /*a990*/  @!P4 IMAD.WIDE R66, R71, 0x4, R104 ;  /* 0x000000044742c825 */ /* 0x001fe200078e0268 */
[----:B------:R-:W-:Y:S02]  /*a9a0*/  @!P1 LEA.HI R0, R0, R0, RZ, 0x1 ;  /* 0x0000000000009211 */ /* 0x000fe400078f08ff */
[----:B------:R-:W-:Y:S02]  /*a9b0*/  @!P6 LOP3.LUT R73, R76, 0xfffffffe, RZ, 0xc0, !PT ;  /* 0xfffffffe4c49e812 */ /* 0x000fe400078ec0ff */
[----:B------:R0:W-:Y:S01]  /*a9c0*/  @!P4 ST.E.64 desc[UR56][R66.64], R64 ;  /* 0x000000404200c985 */ /* 0x0001e2000c101b38 */
[----:B------:R-:W-:Y:S02]  /*a9d0*/  ISETP.GE.AND P4, PT, R87, UR4, PT ;  /* 0x0000000457007c0c */ /* 0x000fe4000bf86270 */
[----:B-1----:R-:W-:-:S02]  /*a9e0*/  @!P3 LOP3.LUT R69, R99, 0xfffffffe, RZ, 0xc0, !PT ;  /* 0xfffffffe6345b812 */ /* 0x002fc400078ec0ff */
[----:B------:R-:W-:Y:S02]  /*a9f0*/  @!P5 LEA.HI R77, R77, R77, RZ, 0x1 ;  /* 0x0000004d4d4dd211 */ /* 0x000fe400078f08ff */
[----:B------:R-:W-:Y:S01]  /*aa00*/  @!P1 LOP3.LUT R71, R0, 0xfffffffe, RZ, 0xc0, !PT ;  /* 0xfffffffe00479812 */ /* 0x000fe200078ec0ff */
[----:B------:R-:W-:Y:S01]  /*aa10*/  @!P3 IMAD.WIDE R68, R69, 0x4, R104 ;  /* 0x000000044544b825 */ /* 0x000fe200078e0268 */
[----:B------:R-:W-:-:S03]  /*aa20*/  @!P2 LEA.HI R86, R86, R86, RZ, 0x1 ;  /* 0x000000565656a211 */ /* 0x000fc600078f08ff */
[--C-:B------:R-:W-:Y:S01]  /*aa30*/  @!P1 IMAD.WIDE R70, R71, 0x4, R104.reuse ;  /* 0x0000000447469825 */ /* 0x100fe200078e0268 */
[----:B------:R1:W-:Y:S01]  /*aa40*/  @!P3 ST.E.64 desc[UR56][R68.64], R60 ;  /* 0x0000003c4400b985 */ /* 0x0003e2000c101b38 */
[----:B------:R-:W-:Y:S02]  /*aa50*/  @!P4 LEA.HI R87, R87, R87, RZ, 0x1 ;  /* 0x000000575757c211 */ /* 0x000fe400078f08ff */
[----:B0-----:R-:W-:Y:S01]  /*aa60*/  @!P5 LOP3.LUT R67, R77, 0xfffffffe, RZ, 0xc0, !PT ;  /* 0xfffffffe4d43d812 */ /* 0x001fe200078ec0ff */
[--C-:B------:R-:W-:Y:S01]  /*aa70*/  @!P6 IMAD.WIDE R64, R73, 0x4, R104.reuse ;  /* 0x000000044940e825 */ /* 0x100fe200078e0268 */
[----:B------:R-:W-:Y:S01]  /*aa80*/  @!P2 LOP3.LUT R73, R86, 0xfffffffe, RZ, 0xc0, !PT ;  /* 0xfffffffe5649a812 */ /* 0x000fe200078ec0ff */
[----:B------:R0:W-:Y:S01]  /*aa90*/  @!P1 ST.E.64 desc[UR56][R70.64], R62 ;  /* 0x0000003e46009985 */ /* 0x0001e2000c101b38 */
[----:B------:R-:W-:Y:S01]  /*aaa0*/  @!P4 LOP3.LUT R87, R87, 0xfffffffe, RZ, 0xc0, !PT ;  /* 0xfffffffe5757c812 */ /* 0x000fe200078ec0ff */
[----:B------:R-:W-:Y:S02]  /*aab0*/  @!P5 IMAD.WIDE R66, R67, 0x4, R104 ;  /* 0x000000044342d825 */ /* 0x000fe400078e0268 */
[----:B------:R2:W-:Y:S02]  /*aac0*/  @!P6 ST.E.64 desc[UR56][R64.64], R58 ;  /* 0x0000003a4000e985 */ /* 0x0005e4000c101b38 */
[----:B------:R-:W-:-:S02]  /*aad0*/  VIADD R0, R96, 0x90 ;  /* 0x0000009060007836 */ /* 0x000fc40000000000 */
[--C-:B-1----:R-:W-:Y:S01]  /*aae0*/  @!P2 IMAD.WIDE R60, R73, 0x4, R104.reuse ;  /* 0x00000004493ca825 */ /* 0x102fe200078e0268 */
[----:B------:R-:W-:Y:S02]  /*aaf0*/  @!P5 ST.E.64 desc[UR56][R66.64], R56 ;  /* 0x000000384200d985 */ /* 0x000fe4000c101b38 */
[----:B------:R-:W-:Y:S01]  /*ab00*/  ISETP.GE.AND P1, PT, R0, UR4, PT ;  /* 0x0000000400007c0c */ /* 0x000fe2000bf26270 */
[----:B------:R-:W-:Y:S01]  /*ab10*/  VIADD R68, R96, 0x98 ;  /* 0x0000009860447836 */ /* 0x000fe20000000000 */
[----:B------:R-:W-:Y:S01]  /*ab20*/  @!P2 ST.E.64 desc[UR56][R60.64], R26 ;  /* 0x0000001a3c00a985 */ /* 0x000fe2000c101b38 */
[----:B0-----:R-:W-:-:S03]  /*ab30*/  @!P4 IMAD.WIDE R62, R87, 0x4, R104 ;  /* 0x00000004573ec825 */ /* 0x001fc600078e0268 */
[----:B------:R-:W-:Y:S01]  /*ab40*/  ISETP.GE.AND P2, PT, R68, UR4, PT ;  /* 0x0000000444007c0c */ /* 0x000fe2000bf46270 */
[C---:B------:R-:W-:Y:S01]  /*ab50*/  VIADD R69, R96.reuse, 0xa0 ;  /* 0x000000a060457836 */ /* 0x040fe20000000000 */
[----:B------:R0:W-:Y:S01]  /*ab60*/  @!P4 ST.E.64 desc[UR56][R62.64], R24 ;  /* 0x000000183e00c985 */ /* 0x0001e2000c101b38 */
[C---:B------:R-:W-:Y:S02]  /*ab70*/  VIADD R70, R96.reuse, 0xa8 ;  /* 0x000000a860467836 */ /* 0x040fe40000000000 */
[C---:B--2---:R-:W-:Y:S01]  /*ab80*/  VIADD R58, R96.reuse, 0xb0 ;  /* 0x000000b0603a7836 */ /* 0x044fe20000000000 */
[----:B------:R-:W-:Y:S01]  /*ab90*/  ISETP.GE.AND P3, PT, R69, UR4, PT ;  /* 0x0000000445007c0c */ /* 0x000fe2000bf66270 */
[----:B------:R-:W-:Y:S01]  /*aba0*/  VIADD R59, R96, 0xb8 ;  /* 0x000000b8603b7836 */ /* 0x000fe20000000000 */
[----:B------:R-:W-:Y:S02]  /*abb0*/  ISETP.GE.AND P4, PT, R70, UR4, PT ;  /* 0x0000000446007c0c */ /* 0x000fe4000bf86270 */
[----:B------:R-:W-:-:S02]  /*abc0*/  ISETP.GE.AND P5, PT, R58, UR4, PT ;  /* 0x000000043a007c0c */ /* 0x000fc4000bfa6270 */
[----:B------:R-:W-:Y:S02]  /*abd0*/  ISETP.GE.AND P6, PT, R59, UR4, PT ;  /* 0x000000043b007c0c */ /* 0x000fe4000bfc6270 */
[----:B------:R-:W-:Y:S02]  /*abe0*/  @!P1 LEA.HI R0, R0, R0, RZ, 0x1 ;  /* 0x0000000000009211 */ /* 0x000fe400078f08ff */
[----:B------:R-:W-:Y:S02]  /*abf0*/  @!P2 LEA.HI R68, R68, R68, RZ, 0x1 ;  /* 0x000000444444a211 */ /* 0x000fe400078f08ff */
[----:B0-----:R-:W-:Y:S02]  /*ac00*/  @!P1 LOP3.LUT R25, R0, 0xfffffffe, RZ, 0xc0, !PT ;  /* 0xfffffffe00199812 */ /* 0x001fe400078ec0ff */
[----:B------:R-:W-:Y:S02]  /*ac10*/  @!P3 LEA.HI R69, R69, R69, RZ, 0x1 ;  /* 0x000000454545b211 */ /* 0x000fe400078f08ff */
[----:B------:R-:W-:-:S02]  /*ac20*/  @!P4 LEA.HI R70, R70, R70, RZ, 0x1 ;  /* 0x000000464646c211 */ /* 0x000fc400078f08ff */
[----:B------:R-:W-:Y:S02]  /*ac30*/  @!P5 LEA.HI R58, R58, R58, RZ, 0x1 ;  /* 0x0000003a3a3ad211 */ /* 0x000fe400078f08ff */
[----:B------:R-:W-:Y:S02]  /*ac40*/  @!P6 LEA.HI R24, R59, R59, RZ, 0x1 ;  /* 0x0000003b3b18e211 */ /* 0x000fe400078f08ff */
[----:B------:R-:W-:Y:S02]  /*ac50*/  @!P2 LOP3.LUT R27, R68, 0xfffffffe, RZ, 0xc0, !PT ;  /* 0xfffffffe441ba812 */ /* 0x000fe400078ec0ff */
[----:B------:R-:W-:Y:S02]  /*ac60*/  @!P3 LOP3.LUT R57, R69, 0xfffffffe, RZ, 0xc0, !PT ;  /* 0xfffffffe4539b812 */ /* 0x000fe400078ec0ff */
[----:B------:R-:W-:Y:S01]  /*ac70*/  @!P4 LOP3.LUT R59, R70, 0xfffffffe, RZ, 0xc0, !PT ;  /* 0xfffffffe463bc812 */ /* 0x000fe200078ec0ff */
[----:B------:R-:W-:Y:S01]  /*ac80*/  @!P2 IMAD.WIDE R26, R27, 0x4, R104 ;  /* 0x000000041b1aa825 */ /* 0x000fe200078e0268 */
[----:B------:R-:W-:-:S02]  /*ac90*/  @!P5 LOP3.LUT R61, R58, 0xfffffffe, RZ, 0xc0, !PT ;  /* 0xfffffffe3a3dd812 */ /* 0x000fc400078ec0ff */
[----:B------:R-:W-:Y:S01]  /*aca0*/  @!P6 LOP3.LUT R63, R24, 0xfffffffe, RZ, 0xc0, !PT ;  /* 0xfffffffe183fe812 */ /* 0x000fe200078ec0ff */
[----:B------:R-:W-:-:S04]  /*acb0*/  @!P1 IMAD.WIDE R24, R25, 0x4, R104 ;  /* 0x0000000419189825 */ /* 0x000fc800078e0268 */
        /* <DEDUP_REMOVED lines=8> */
[----:B------:R0:W-:Y:S04]  /*ad40*/  @!P5 ST.E.64 desc[UR56][R60.64], R40 ;  /* 0x000000283c00d985 */ /* 0x0001e8000c101b38 */
[----:B------:R0:W-:Y:S02]  /*ad50*/  @!P6 ST.E.64 desc[UR56][R104.64], R44 ;  /* 0x0000002c6800e985 */ /* 0x0001e4000c101b38 */
.L_x_3889:
[----:B------:R-:W-:Y:S05]  /*ad60*/  BSYNC B0 ;  /* 0x0000000000007941 */ /* 0x000fea0003800000 */
.L_x_3888:
[----:B------:R-:W-:Y:S01]  /*ad70*/  ISETP.GE.AND P1, PT, R106, R101, PT ;  /* 0x000000656a00720c */ /* 0x000fe20003f26270 */
[----:B0-----:R1:W0:Y:S01]  /*ad80*/  SHFL.IDX PT, R21, R107, 0x1, 0x1c1f ;  /* 0x003c1f006b157f89 */ /* 0x00122200000e0000 */
[----:B------:R-:W-:Y:S02]  /*ad90*/  SEL R40, R38, R91, P0 ;  /* 0x0000005b26287207 */ /* 0x000fe40000000000 */
[----:B------:R-:W-:Y:S01]  /*ada0*/  SEL R22, R29, R90, P0 ;  /* 0x0000005a1d167207 */ /* 0x000fe20000000000 */
[----:B------:R1:W0:Y:S01]  /*adb0*/  SHFL.IDX PT, R20, R103, 0x1, 0x1c1f ;  /* 0x003c1f0067147f89 */ /* 0x00022200000e0000 */
        /* <DEDUP_REMOVED lines=18> */
[----:B--2---:R-:W-:Y:S02]  /*aee0*/  SEL R2, R11, R78, P0 ;  /* 0x0000004e0b027207 */ /* 0x004fe40000000000 */
[----:B------:R-:W-:Y:S01]  /*aef0*/  SEL R8, R78, R11, P0 ;  /* 0x0000000b4e087207 */ /* 0x000fe20000000000 */
[----:B01----:R-:W-:Y:S06]  /*af00*/  @P1 BRA `(.L_x_3860) ;  /* 0x0000006000601947 */ /* 0x003fec0003800000 */
[C---:B------:R-:W-:Y:S01]  /*af10*/  VIADD R0, R96.reuse, 0x8 ;  /* 0x0000000860007836 */ /* 0x040fe20000000000 */
[----:B------:R-:W-:Y:S01]  /*af20*/  ULDC UR4, c[0x0][0xac8] ;  /* 0x0002b20000047ab9 */ /* 0x000fe20000000800 */
[C---:B------:R-:W-:Y:S01]  /*af30*/  VIADD R32, R96.reuse, 0x10 ;  /* 0x0000001060207836 */ /* 0x040fe20000000000 */
[C---:B------:R-:W-:Y:S01]  /*af40*/  ISETP.GE.AND P0, PT, R96.reuse, UR4, PT ;  /* 0x0000000460007c0c */ /* 0x040fe2000bf06270 */
[----:B------:R-:W-:Y:S01]  /*af50*/  VIADD R33, R96, 0x18 ;  /* 0x0000001860217836 */ /* 0x000fe20000000000 */
[----:B------:R-:W-:Y:S01]  /*af60*/  ISETP.GE.AND P1, PT, R0, UR4, PT ;  /* 0x0000000400007c0c */ /* 0x000fe2000bf26270 */
[----:B------:R-:W-:Y:S01]  /*af70*/  VIADD R56, R96, 0x20 ;  /* 0x0000002060387836 */ /* 0x000fe20000000000 */
[----:B------:R-:W-:Y:S01]  /*af80*/  ISETP.GE.AND P5, PT, R32, UR4, PT ;  /* 0x0000000420007c0c */ /* 0x000fe2000bfa6270 */
[C---:B------:R-:W-:Y:S01]  /*af90*/  VIADD R58, R96.reuse, 0x28 ;  /* 0x00000028603a7836 */ /* 0x040fe20000000000 */
[----:B------:R-:W-:Y:S01]  /*afa0*/  ISETP.GE.AND P6, PT, R33, UR4, PT ;  /* 0x0000000421007c0c */ /* 0x000fe2000bfc6270 */
[----:B------:R-:W-:Y:S01]  /*afb0*/  VIADD R59, R96, 0x30 ;  /* 0x00000030603b7836 */ /* 0x000fe20000000000 */
[----:B------:R-:W-:-:S02]  /*afc0*/  ISETP.GE.AND P2, PT, R56, UR4, PT ;  /* 0x0000000438007c0c */ /* 0x000fc4000bf46270 */
[----:B------:R-:W-:Y:S02]  /*afd0*/  ISETP.GE.AND P3, PT, R58, UR4, PT ;  /* 0x000000043a007c0c */ /* 0x000fe4000bf66270 */
[----:B------:R-:W-:Y:S01]  /*afe0*/  ISETP.GE.AND P4, PT, R59, UR4, PT ;  /* 0x000000043b007c0c */ /* 0x000fe2000bf86270 */
[----:B------:R-:W-:Y:S02]  /*aff0*/  @!P0 IMAD.WIDE R10, R96, 0x4, R20 ;  /* 0x00000004600a8825 */ /* 0x000fe400078e0214 */
[----:B------:R-:W-:Y:S02]  /*b000*/  @!P1 LEA.HI R0, R0, R0, RZ, 0x1 ;  /* 0x0000000000009211 */ /* 0x000fe400078f08ff */
[----:B------:R-:W-:Y:S01]  /*b010*/  @!P5 LEA.HI R32, R32, R32, RZ, 0x1 ;  /* 0x000000202020d211 */ /* 0x000fe200078f08ff */
[----:B------:R0:W-:Y:S01]  /*b020*/  @!P0 ST.E.64 desc[UR56][R10.64], R12 ;  /* 0x0000000c0a008985 */ /* 0x0001e2000c101b38 */
[----:B------:R-:W-:Y:S02]  /*b030*/  @!P6 LEA.HI R44, R33, R33, RZ, 0x1 ;  /* 0x00000021212ce211 */ /* 0x000fe400078f08ff */
[----:B------:R-:W-:Y:S01]  /*b040*/  @!P1 LOP3.LUT R33, R0, 0xfffffffe, RZ, 0xc0, !PT ;  /* 0xfffffffe00219812 */ /* 0x000fe200078ec0ff */
[----:B------:R-:W-:Y:S01]  /*b050*/  VIADD R0, R96, 0x38 ;  /* 0x0000003860007836 */ /* 0x000fe20000000000 */
[----:B------:R-:W-:-:S02]  /*b060*/  @!P5 LOP3.LUT R45, R32, 0xfffffffe, RZ, 0xc0, !PT ;  /* 0xfffffffe202dd812 */ /* 0x000fc400078ec0ff */
[----:B------:R-:W-:Y:S01]  /*b070*/  @!P6 LOP3.LUT R57, R44, 0xfffffffe, RZ, 0xc0, !PT ;  /* 0xfffffffe2c39e812 */ /* 0x000fe200078ec0ff */
[----:B------:R-:W-:Y:S01]  /*b080*/  VIADD R44, R96, 0x40 ;  /* 0x00000040602c7836 */ /* 0x000fe20000000000 */
[----:B------:R-:W-:Y:S02]  /*b090*/  @!P2 LEA.HI R56, R56, R56, RZ, 0x1 ;  /* 0x000000383838a211 */ /* 0x000fe400078f08ff */
[----:B------:R-:W-:Y:S02]  /*b0a0*/  @!P3 LEA.HI R58, R58, R58, RZ, 0x1 ;  /* 0x0000003a3a3ab211 */ /* 0x000fe400078f08ff */
[----:B------:R-:W-:Y:S01]  /*b0b0*/  @!P4 LEA.HI R59, R59, R59, RZ, 0x1 ;  /* 0x0000003b3b3bc211 */ /* 0x000fe200078f08ff */
[----:B0-----:R-:W-:-:S03]  /*b0c0*/  @!P1 IMAD.WIDE R10, R33, 0x4, R20 ;  /* 0x00000004210a9825 */ /* 0x001fc600078e0214 */
[----:B------:R-:W-:Y:S01]  /*b0d0*/  @!P4 LOP3.LUT R59, R59, 0xfffffffe, RZ, 0xc0, !PT ;  /* 0xfffffffe3b3bc812 */ /* 0x000fe200078ec0ff */
[--C-:B------:R-:W-:Y:S01]  /*b0e0*/  @!P5 IMAD.WIDE R12, R45, 0x4, R20.reuse ;  /* 0x000000042d0cd825 */ /* 0x100fe200078e0214 */
[----:B------:R0:W-:Y:S01]  /*b0f0*/  @!P1 ST.E.64 desc[UR56][R10.64], R16 ;  /* 0x000000100a009985 */ /* 0x0001e2000c101b38 */
[----:B------:R-:W-:Y:S02]  /*b100*/  ISETP.GE.AND P1, PT, R44, UR4, PT ;  /* 0x000000042c007c0c */ /* 0x000fe4000bf26270 */
[----:B------:R-:W-:Y:S01]  /*b110*/  @!P6 IMAD.WIDE R32, R57, 0x4, R20 ;  /* 0x000000043920e825 */ /* 0x000fe200078e0214 */
[----:B------:R1:W-:Y:S01]  /*b120*/  @!P5 ST.E.64 desc[UR56][R12.64], R18 ;  /* 0x000000120c00d985 */ /* 0x0003e2000c101b38 */
[----:B------:R-:W-:Y:S02]  /*b130*/  ISETP.GE.AND P5, PT, R0, UR4, PT ;  /* 0x0000000400007c0c */ /* 0x000fe4000bfa6270 */
[----:B------:R-:W-:Y:S01]  /*b140*/  VIADD R57, R96, 0x48 ;  /* 0x0000004860397836 */ /* 0x000fe20000000000 */
[----:B------:R-:W-:Y:S01]  /*b150*/  @!P2 LOP3.LUT R45, R56, 0xfffffffe, RZ, 0xc0, !PT ;  /* 0xfffffffe382da812 */ /* 0x000fe200078ec0ff */
[----:B------:R2:W-:Y:S03]  /*b160*/  @!P6 ST.E.64 desc[UR56][R32.64], R30 ;  /* 0x0000001e2000e985 */ /* 0x0005e6000c101b38 */
[----:B------:R-:W-:-:S02]  /*b170*/  ISETP.GE.AND P0, PT, R57, UR4, PT ;  /* 0x0000000439007c0c */ /* 0x000fc4000bf06270 */
[----:B0-----:R-:W-:Y:S01]  /*b180*/  @!P3 LOP3.LUT R17, R58, 0xfffffffe, RZ, 0xc0, !PT ;  /* 0xfffffffe3a11b812 */ /* 0x001fe200078ec0ff */
[--C-:B------:R-:W-:Y:S01]  /*b190*/  @!P2 IMAD.WIDE R10, R45, 0x4, R20.reuse ;  /* 0x000000042d0aa825 */ /* 0x100fe200078e0214 */
[----:B------:R-:W-:Y:S02]  /*b1a0*/  @!P1 LEA.HI R44, R44, R44, RZ, 0x1 ;  /* 0x0000002c2c2c9211 */ /* 0x000fe400078f08ff */
[----:B------:R-:W-:Y:S01]  /*b1b0*/  @!P5 LEA.HI R0, R0, R0, RZ, 0x1 ;  /* 0x000000000000d211 */ /* 0x000fe200078f08ff */
[--C-:B-1----:R-:W-:Y:S01]  /*b1c0*/  @!P3 IMAD.WIDE R12, R17, 0x4, R20.reuse ;  /* 0x00000004110cb825 */ /* 0x102fe200078e0214 */
[----:B------:R0:W-:Y:S02]  /*b1d0*/  @!P2 ST.E.64 desc[UR56][R10.64], R6 ;  /* 0x000000060a00a985 */ /* 0x0001e4000c101b38 */
[----:B------:R-:W-:Y:S01]  /*b1e0*/  @!P5 LOP3.LUT R19, R0, 0xfffffffe, RZ, 0xc0, !PT ;  /* 0xfffffffe0013d812 */ /* 0x000fe200078ec0ff */
[----:B------:R-:W-:Y:S01]  /*b1f0*/  VIADD R18, R96, 0x50 ;  /* 0x0000005060127836 */ /* 0x000fe20000000000 */
[----:B------:R1:W-:Y:S01]  /*b200*/  @!P3 ST.E.64 desc[UR56][R12.64], R42 ;  /* 0x0000002a0c00b985 */ /* 0x0003e2000c101b38 */
[----:B------:R-:W-:Y:S01]  /*b210*/  @!P4 IMAD.WIDE R16, R59, 0x4, R20 ;  /* 0x000000043b10c825 */ /* 0x000fe200078e0214 */
[----:B------:R-:W-:-:S02]  /*b220*/  @!P0 LEA.HI R57, R57, R57, RZ, 0x1 ;  /* 0x0000003939398211 */ /* 0x000fc400078f08ff */
[----:B------:R-:W-:Y:S01]  /*b230*/  ISETP.GE.AND P2, PT, R18, UR4, PT ;  /* 0x0000000412007c0c */ /* 0x000fe2000bf46270 */
[C---:B------:R-:W-:Y:S01]  /*b240*/  VIADD R0, R96.reuse, 0x58 ;  /* 0x0000005860007836 */ /* 0x040fe20000000000 */
[----:B------:R-:W-:Y:S01]  /*b250*/  @!P0 LOP3.LUT R57, R57, 0xfffffffe, RZ, 0xc0, !PT ;  /* 0xfffffffe39398812 */ /* 0x000fe200078ec0ff */
[----:B------:R5:W-:Y:S01]  /*b260*/  @!P4 ST.E.64 desc[UR56][R16.64], R4 ;  /* 0x000000041000c985 */ /* 0x000be2000c101b38 */
[----:B--2---:R-:W-:Y:S01]  /*b270*/  VIADD R30, R96, 0x60 ;  /* 0x00000060601e7836 */ /* 0x004fe20000000000 */
[----:B0-----:R-:W-:Y:S01]  /*b280*/  @!P1 LOP3.LUT R11, R44, 0xfffffffe, RZ, 0xc0, !PT ;  /* 0xfffffffe2c0b9812 */ /* 0x001fe200078ec0ff */
[----:B------:R-:W-:Y:S01]  /*b290*/  @!P5 IMAD.WIDE R6, R19, 0x4, R20 ;  /* 0x000000041306d825 */ /* 0x000fe200078e0214 */
[----:B------:R-:W-:Y:S02]  /*b2a0*/  ISETP.GE.AND P3, PT, R0, UR4, PT ;  /* 0x0000000400007c0c */ /* 0x000fe4000bf66270 */
[----:B------:R-:W-:Y:S01]  /*b2b0*/  ISETP.GE.AND P4, PT, R30, UR4, PT ;  /* 0x000000041e007c0c */ /* 0x000fe2000bf86270 */
[----:B-1----:R-:W-:Y:S01]  /*b2c0*/  VIADD R12, R96, 0x68 ;  /* 0x00000068600c7836 */ /* 0x002fe20000000000 */
[----:B------:R0:W-:Y:S02]  /*b2d0*/  @!P5 ST.E.64 desc[UR56][R6.64], R46 ;  /* 0x0000002e0600d985 */ /* 0x0001e4000c101b38 */
[----:B------:R-:W-:-:S02]  /*b2e0*/  @!P2 LEA.HI R18, R18, R18, RZ, 0x1 ;  /* 0x000000121212a211 */ /* 0x000fc400078f08ff */
[----:B------:R-:W-:Y:S01]  /*b2f0*/  ISETP.GE.AND P5, PT, R12, UR4, PT ;  /* 0x000000040c007c0c */ /* 0x000fe2000bfa6270 */
[----:B-----5:R-:W-:-:S04]  /*b300*/  @!P1 IMAD.WIDE R4, R11, 0x4, R20 ;  /* 0x000000040b049825 */ /* 0x020fc800078e0214 */
[----:B------:R-:W-:Y:S01]  /*b310*/  VIADD R16, R96, 0x70 ;  /* 0x0000007060107836 */ /* 0x000fe20000000000 */
[----:B------:R1:W-:Y:S01]  /*b320*/  @!P1 ST.E.64 desc[UR56][R4.64], R48 ;  /* 0x0000003004009985 */ /* 0x0003e2000c101b38 */
[----:B------:R-:W-:Y:S01]  /*b330*/  @!P0 IMAD.WIDE R10, R57, 0x4, R20 ;  /* 0x00000004390a8825 */ /* 0x000fe200078e0214 */
[----:B------:R-:W-:Y:S02]  /*b340*/  @!P3 LEA.HI R0, R0, R0, RZ, 0x1 ;  /* 0x000000000000b211 */ /* 0x000fe400078f08ff */
[----:B------:R-:W-:Y:S01]  /*b350*/  ISETP.GE.AND P1, PT, R16, UR4, PT ;  /* 0x0000000410007c0c */ /* 0x000fe2000bf26270 */
[----:B------:R-:W-:Y:S01]  /*b360*/  VIADD R17, R96, 0x78 ;  /* 0x0000007860117836 */ /* 0x000fe20000000000 */
[----:B------:R2:W-:Y:S01]  /*b370*/  @!P0 ST.E.64 desc[UR56][R10.64], R50 ;  /* 0x000000320a008985 */ /* 0x0005e2000c101b38 */
[----:B0-----:R-:W-:Y:S01]  /*b380*/  @!P2 LOP3.LUT R7, R18, 0xfffffffe, RZ, 0xc0, !PT ;  /* 0xfffffffe1207a812 */ /* 0x001fe200078ec0ff */
[----:B------:R-:W-:Y:S01]  /*b390*/  VIADD R18, R96, 0x80 ;  /* 0x0000008060127836 */ /* 0x000fe20000000000 */
[----:B------:R-:W-:-:S02]  /*b3a0*/  @!P3 LOP3.LUT R13, R0, 0xfffffffe, RZ, 0xc0, !PT ;  /* 0xfffffffe000db812 */ /* 0x000fc400078ec0ff */
[----:B------:R-:W-:Y:S02]  /*b3b0*/  ISETP.GE.AND P0, PT, R17, UR4, PT ;  /* 0x0000000411007c0c */ /* 0x000fe4000bf06270 */
[----:B------:R-:W-:Y:S01]  /*b3c0*/  @!P4 LEA.HI R30, R30, R30, RZ, 0x1 ;  /* 0x0000001e1e1ec211 */ /* 0x000fe200078f08ff */
[--C-:B-1----:R-:W-:Y:S01]  /*b3d0*/  @!P2 IMAD.WIDE R4, R7, 0x4, R20.reuse ;  /* 0x000000040704a825 */ /* 0x102fe200078e0214 */
[----:B------:R-:W-:Y:S02]  /*b3e0*/  @!P5 LEA.HI R12, R12, R12, RZ, 0x1 ;  /* 0x0000000c0c0cd211 */ /* 0x000fe400078f08ff */
[----:B------:R-:W-:Y:S01]  /*b3f0*/  @!P1 LEA.HI R16, R16, R16, RZ, 0x1 ;  /* 0x0000001010109211 */ /* 0x000fe200078f08ff */
[----:B------:R-:W-:Y:S01]  /*b400*/  @!P3 IMAD.WIDE R6, R13, 0x4, R20 ;  /* 0x000000040d06b825 */ /* 0x000fe200078e0214 */
[----:B------:R-:W-:Y:S01]  /*b410*/  @!P5 LOP3.LUT R13, R12, 0xfffffffe, RZ, 0xc0, !PT ;  /* 0xfffffffe0c0dd812 */ /* 0x000fe200078ec0ff */
[----:B------:R0:W-:Y:S01]  /*b420*/  @!P2 ST.E.64 desc[UR56][R4.64], R52 ;  /* 0x000000340400a985 */ /* 0x0001e2000c101b38 */
[----:B--2---:R-:W-:-:S02]  /*b430*/  @!P4 LOP3.LUT R11, R30, 0xfffffffe, RZ, 0xc0, !PT ;  /* 0xfffffffe1e0bc812 */ /* 0x004fc400078ec0ff */
        /* <DEDUP_REMOVED lines=18> */
[----:B------:R-:W-:Y:S01]  /*b560*/  VIADD R17, R96, 0xa8 ;  /* 0x000000a860117836 */ /* 0x000fe20000000000 */
[----:B--2---:R-:W-:Y:S01]  /*b570*/  @!P2 LOP3.LUT R11, R18, 0xfffffffe, RZ, 0xc0, !PT ;  /* 0xfffffffe120ba812 */ /* 0x004fe200078ec0ff */
[C---:B------:R-:W-:Y:S02]  /*b580*/  VIADD R10, R96.reuse, 0x98 ;  /* 0x00000098600a7836 */ /* 0x040fe40000000000 */
[C---:B------:R-:W-:Y:S01]  /*b590*/  VIADD R19, R96.reuse, 0xb0 ;  /* 0x000000b060137836 */ /* 0x040fe20000000000 */
[----:B------:R-:W-:Y:S01]  /*b5a0*/  ISETP.GE.AND P5, PT, R17, UR4, PT ;  /* 0x0000000411007c0c */ /* 0x000fe2000bfa6270 */
[----:B0-----:R-:W-:Y:S01]  /*b5b0*/  VIADD R12, R96, 0xa0 ;  /* 0x000000a0600c7836 */ /* 0x001fe20000000000 */
[----:B------:R-:W-:Y:S01]  /*b5c0*/  ISETP.GE.AND P0, PT, R10, UR4, PT ;  /* 0x000000040a007c0c */ /* 0x000fe2000bf06270 */
[----:B------:R-:W-:Y:S01]  /*b5d0*/  VIADD R96, R96, 0xb8 ;  /* 0x000000b860607836 */ /* 0x000fe20000000000 */
[----:B------:R-:W-:Y:S01]  /*b5e0*/  ISETP.GE.AND P6, PT, R19, UR4, PT ;  /* 0x0000000413007c0c */ /* 0x000fe2000bfc6270 */
[----:B-1----:R-:W-:Y:S01]  /*b5f0*/  @!P2 IMAD.WIDE R4, R11, 0x4, R20 ;  /* 0x000000040b04a825 */ /* 0x002fe200078e0214 */
[----:B------:R-:W-:-:S02]  /*b600*/  ISETP.GE.AND P4, PT, R12, UR4, PT ;  /* 0x000000040c007c0c */ /* 0x000fc4000bf86270 */
[----:B------:R-:W-:Y:S02]  /*b610*/  @!P1 LEA.HI R0, R0, R0, RZ, 0x1 ;  /* 0x0000000000009211 */ /* 0x000fe400078f08ff */
[----:B------:R-:W-:Y:S01]  /*b620*/  @!P3 LEA.HI R16, R16, R16, RZ, 0x1 ;  /* 0x000000101010b211 */ /* 0x000fe200078f08ff */
[----:B------:R0:W-:Y:S01]  /*b630*/  @!P2 ST.E.64 desc[UR56][R4.64], R22 ;  /* 0x000000160400a985 */ /* 0x0001e2000c101b38 */
[----:B------:R-:W-:Y:S02]  /*b640*/  @!P1 LOP3.LUT R11, R0, 0xfffffffe, RZ, 0xc0, !PT ;  /* 0xfffffffe000b9812 */ /* 0x000fe400078ec0ff */
[----:B-----5:R-:W-:Y:S02]  /*b650*/  @!P3 LOP3.LUT R7, R16, 0xfffffffe, RZ, 0xc0, !PT ;  /* 0xfffffffe1007b812 */ /* 0x020fe400078ec0ff */
[----:B------:R-:W-:Y:S01]  /*b660*/  @!P0 LEA.HI R0, R10, R10, RZ, 0x1 ;  /* 0x0000000a0a008211 */ /* 0x000fe200078f08ff */
[----:B------:R-:W-:Y:S01]  /*b670*/  @!P1 IMAD.WIDE R10, R11, 0x4, R20 ;  /* 0x000000040b0a9825 */ /* 0x000fe200078e0214 */
[----:B------:R-:W-:-:S02]  /*b680*/  @!P6 LEA.HI R16, R19, R19, RZ, 0x1 ;  /* 0x000000131310e211 */ /* 0x000fc400078f08ff */
[----:B------:R-:W-:Y:S01]  /*b690*/  @!P4 LEA.HI R12, R12, R12, RZ, 0x1 ;  /* 0x0000000c0c0cc211 */ /* 0x000fe200078f08ff */
[--C-:B------:R-:W-:Y:S01]  /*b6a0*/  @!P3 IMAD.WIDE R6, R7, 0x4, R20.reuse ;  /* 0x000000040706b825 */ /* 0x100fe200078e0214 */
[----:B------:R-:W-:Y:S02]  /*b6b0*/  @!P0 LOP3.LUT R13, R0, 0xfffffffe, RZ, 0xc0, !PT ;  /* 0xfffffffe000d8812 */ /* 0x000fe400078ec0ff */
[----:B------:R-:W-:Y:S02]  /*b6c0*/  @!P5 LEA.HI R0, R17, R17, RZ, 0x1 ;  /* 0x000000111100d211 */ /* 0x000fe400078f08ff */
[----:B------:R-:W-:Y:S01]  /*b6d0*/  @!P4 LOP3.LUT R17, R12, 0xfffffffe, RZ, 0xc0, !PT ;  /* 0xfffffffe0c11c812 */ /* 0x000fe200078ec0ff */
[--C-:B------:R-:W-:Y:S01]  /*b6e0*/  @!P0 IMAD.WIDE R12, R13, 0x4, R20.reuse ;  /* 0x000000040d0c8825 */ /* 0x100fe200078e0214 */
[----:B------:R-:W-:Y:S01]  /*b6f0*/  @!P5 LOP3.LUT R19, R0, 0xfffffffe, RZ, 0xc0, !PT ;  /* 0xfffffffe0013d812 */ /* 0x000fe200078ec0ff */
[----:B------:R1:W-:Y:S01]  /*b700*/  @!P3 ST.E.64 desc[UR56][R6.64], R90 ;  /* 0x0000005a0600b985 */ /* 0x0003e2000c101b38 */
[----:B0-----:R-:W-:Y:S01]  /*b710*/  @!P6 LOP3.LUT R23, R16, 0xfffffffe, RZ, 0xc0, !PT ;  /* 0xfffffffe1017e812 */ /* 0x001fe200078ec0ff */
[----:B------:R-:W-:-:S02]  /*b720*/  @!P4 IMAD.WIDE R4, R17, 0x4, R20 ;  /* 0x000000041104c825 */ /* 0x000fc400078e0214 */
[----:B------:R2:W-:Y:S02]  /*b730*/  @!P1 ST.E.64 desc[UR56][R10.64], R26 ;  /* 0x0000001a0a009985 */ /* 0x0005e4000c101b38 */
[----:B------:R-:W-:Y:S02]  /*b740*/  @!P6 IMAD.WIDE R16, R23, 0x4, R20 ;  /* 0x000000041710e825 */ /* 0x000fe400078e0214 */
[----:B------:R2:W-:Y:S01]  /*b750*/  @!P0 ST.E.64 desc[UR56][R12.64], R24 ;  /* 0x000000180c008985 */ /* 0x0005e2000c101b38 */
[----:B------:R-:W-:-:S03]  /*b760*/  ISETP.GE.AND P0, PT, R96, UR4, PT ;  /* 0x0000000460007c0c */ /* 0x000fc6000bf06270 */
[----:B------:R2:W-:Y:S01]  /*b770*/  @!P4 ST.E.64 desc[UR56][R4.64], R14 ;  /* 0x0000000e0400c985 */ /* 0x0005e2000c101b38 */
[----:B-1----:R-:W-:-:S05]  /*b780*/  @!P5 IMAD.WIDE R6, R19, 0x4, R20 ;  /* 0x000000041306d825 */ /* 0x002fca00078e0214 */
[----:B------:R2:W-:Y:S04]  /*b790*/  @!P5 ST.E.64 desc[UR56][R6.64], R28 ;  /* 0x0000001c0600d985 */ /* 0x0005e8000c101b38 */
[----:B------:R2:W-:Y:S01]  /*b7a0*/  @!P6 ST.E.64 desc[UR56][R16.64], R2 ;  /* 0x000000021000e985 */ /* 0x0005e2000c101b38 */
[----:B------:R-:W-:Y:S05]  /*b7b0*/  @P0 BRA `(.L_x_3860) ;  /* 0x0000005800340947 */ /* 0x000fea0003800000 */
[----:B------:R-:W-:-:S04]  /*b7c0*/  LEA.HI R96, R96, R96, RZ, 0x1 ;  /* 0x0000006060607211 */ /* 0x000fc800078f08ff */
[----:B--2---:R-:W-:-:S05]  /*b7d0*/  LOP3.LUT R3, R96, 0xfffffffe, RZ, 0xc0, !PT ;  /* 0xfffffffe60037812 */ /* 0x004fca00078ec0ff */
[----:B------:R-:W-:-:S05]  /*b7e0*/  IMAD.WIDE R20, R3, 0x4, R20 ;  /* 0x0000000403147825 */ /* 0x000fca00078e0214 */
[----:B------:R1:W-:Y:S01]  /*b7f0*/  ST.E.64 desc[UR56][R20.64], R8 ;  /* 0x0000000814007985 */ /* 0x0003e2000c101b38 */
[----:B------:R-:W-:Y:S05]  /*b800*/  BRA `(.L_x_3860) ;  /* 0x0000005800207947 */ /* 0x000fea0003800000 */
.L_x_3887:
        /* <DEDUP_REMOVED lines=58> */
.L_x_3858:
        /* <DEDUP_REMOVED lines=18> */
.L_x_3890:
[----:B------:R-:W-:Y:S01]  /*bcd0*/  ULDC UR7, c[0x0][0xc50] ;  /* 0x0003140000077ab9 */ /* 0x000fe20000000800 */
[----:B------:R-:W-:Y:S01]  /*bce0*/  UMOV UR39, UR6 ;  /* 0x0000000600277c82 */ /* 0x000fe20008000000 */
[----:B------:R-:W-:-:S11]  /*bcf0*/  UISETP.NE.AND UP0, UPT, UR7, 0x1, UPT ;  /* 0x000000010700788c */ /* 0x000fd6000bf05270 */
[----:B------:R-:W-:Y:S01]  /*bd00*/  @UP0 ULDC UR4, c[0x0][0xc54] ;  /* 0x0003150000040ab9 */ /* 0x000fe20000000800 */
[----:B------:R-:W-:Y:S01]  /*bd10*/  @UP0 ULDC UR8, c[0x0][0xc58] ;  /* 0x0003160000080ab9 */ /* 0x000fe20000000800 */
[----:B------:R-:W-:-:S04]  /*bd20*/  UIMAD.WIDE.U32 UR4, UR6, UR4, URZ ;  /* 0x00000004060472a5 */ /* 0x000fc8000f8e003f */
[----:B------:R-:W-:-:S12]  /*bd30*/  @UP0 USHF.R.U32.HI UR39, URZ, UR8, UR5 ;  /* 0x000000083f270299 */ /* 0x000fd80008011605 */
.L_x_3891:
        /* <DEDUP_REMOVED lines=10> */
[----:B------:R-:W-:Y:S01]  /*bde0*/  IMAD.MOV.U32 R19, RZ, RZ, RZ ;  /* 0x000000ffff137224 */ /* 0x000fe200078e00ff */
[----:B0-----:R-:W-:-:S04]  /*bdf0*/  ISETP.NE.U32.AND P0, PT, R2, RZ, PT ;  /* 0x000000ff0200720c */ /* 0x001fc80003f05070 */
[----:B------:R-:W-:Y:S01]  /*be00*/  ISETP.NE.AND.EX P0, PT, R3, RZ, PT, P0 ;  /* 0x000000ff0300720c */ /* 0x000fe20003f05300 */
[----:B------:R-:W-:-:S03]  /*be10*/  UISETP.NE.U32.AND UP0, UPT, UR4, URZ, UPT ;  /* 0x0000003f0400728c */ /* 0x000fc6000bf05070 */
[----:B------:R-:W-:-:S09]  /*be20*/  ULDC UR4, c[0x0][0x424] ;  /* 0x0001090000047ab9 */ /* 0x000fd20000000800 */
        /* <DEDUP_REMOVED lines=10> */
[----:B------:R-:W-:Y:S02]  /*bed0*/  UIMAD.WIDE UR4, UR4, 0x66666667, URZ ;  /* 0x66666667040478a5 */ /* 0x000fe4000f8e023f */
[----:B------:R-:W-:Y:S02]  /*bee0*/  ULOP3.LUT UR43, UR6, 0xffff, URZ, 0xc0, !UPT ;  /* 0x0000ffff062b7892 */ /* 0x000fe4000f8ec03f */
[----:B------:R-:W-:Y:S01]  /*bef0*/  USHF.R.U32.HI UR40, URZ, 0x1f, UR5 ;  /* 0x0000001f3f287899 */ /* 0x000fe20008011605 */
[----:B------:R-:W-:-:S03]  /*bf00*/  UMOV UR38, URZ ;  /* 0x0000003f00267c82 */ /* 0x000fc60008000000 */
[----:B------:R-:W-:-:S04]  /*bf10*/  ULEA.HI.SX32 UR40, UR5, UR40, 0x1a ;  /* 0x0000002805287291 */ /* 0x000fc8000f8fd23f */
[----:B01----:R-:W-:Y:S08]  /*bf20*/  @!P0 BRA `(.L_x_3893) ;  /* 0x0000000000848947 */ /* 0x003ff00003800000 */
[----:B------:R-:W-:Y:S01]  /*bf30*/  USHF.R.U32.HI UR6, URZ, 0x10, UR6 ;  /* 0x000000103f067899 */ /* 0x000fe20008011606 */
[----:B------:R-:W-:-:S03]  /*bf40*/  UMOV UR4, URZ ;  /* 0x0000003f00047c82 */ /* 0x000fc60008000000 */
        /* <DEDUP_REMOVED lines=31> */
.L_x_3893:
[----:B------:R-:W-:Y:S02]  /*c140*/  UIMAD UR44, UR43, UR38, URZ ;  /* 0x000000262b2c72a4 */ /* 0x000fe4000f8e023f */
[----:B------:R-:W-:-:S04]  /*c150*/  IMAD.U32 R3, RZ, RZ, UR38 ;  /* 0x00000026ff037e24 */ /* 0x000fc8000f8e00ff */
[----:B------:R-:W-:-:S05]  /*c160*/  IMAD.U32 R2, RZ, RZ, UR44 ;  /* 0x0000002cff027e24 */ /* 0x000fca000f8e00ff */
[----:B------:R-:W-:Y:S01]  /*c170*/  VIADDMNMX R2, R2, R3, UR40, PT ;  /* 0x0000002802027e46 */ /* 0x000fe2000b800103 */
[----:B------:R-:W-:-:S03]  /*c180*/  IMAD.MOV.U32 R3, RZ, RZ, 0x1 ;  /* 0x00000001ff037424 */ /* 0x000fc600078e00ff */
        /* <DEDUP_REMOVED lines=29> */
.L_x_3894:
        /* <DEDUP_REMOVED lines=20> */
.L_x_3895:
        /* <DEDUP_REMOVED lines=20> */
.L_x_3896:
        /* <DEDUP_REMOVED lines=18> */
.L_x_3897:
[----:B------:R-:W0:Y:S01]  /*c700*/  LDC.64 R2, c[0x0][0x9f8] ;  /* 0x00027e00ff027b82 */ /* 0x000e220000000a00 */
[----:B------:R-:W-:-:S07]  /*c710*/  IMAD.MOV.U32 R33, RZ, RZ, R34 ;  /* 0x000000ffff217224 */ /* 0x000fce00078e0022 */
[----:B------:R-:W1:Y:S01]  /*c720*/  LDC R21, c[0x0][0x430] ;  /* 0x00010c00ff157b82 */ /* 0x000e620000000800 */
[----:B0-----:R-:W-:-:S04]  /*c730*/  ISETP.NE.U32.AND P0, PT, R2, RZ, PT ;  /* 0x000000ff0200720c */ /* 0x001fc80003f05070 */
[----:B------:R-:W-:-:S13]  /*c740*/  ISETP.NE.AND.EX P0, PT, R3, RZ, PT, P0 ;  /* 0x000000ff0300720c */ /* 0x000fda0003f05300 */
[----:B------:R-:W0:Y:S02]  /*c750*/  @P0 LDC.64 R2, c[0x0][0x9f8] ;  /* 0x00027e00ff020b82 */ /* 0x000e240000000a00 */
[----:B0-----:R-:W-:-:S05]  /*c760*/  @P0 IMAD.WIDE R2, R34, 0x4, R2 ;  /* 0x0000000422020825 */ /* 0x001fca00078e0202 */
[----:B------:R0:W5:Y:S01]  /*c770*/  @P0 LDG.E R33, desc[UR56][R2.64] ;  /* 0x0000003802210981 */ /* 0x000162000c1e1900 */
[----:B------:R-:W-:Y:S01]  /*c780*/  UMOV UR4, 0xffffffff ;  /* 0xffffffff00047882 */ /* 0x000fe20000000000 */
[C---:B------:R-:W-:Y:S01]  /*c790*/  LOP3.LUT R18, R23.reuse, 0x7f, RZ, 0xc0, !PT ;  /* 0x0000007f17127812 */ /* 0x040fe200078ec0ff */
[----:B------:R-:W-:-:S03]  /*c7a0*/  IMAD.SHL.U32 R8, R23, 0x20, RZ ;  /* 0x0000002017087824 */ /* 0x000fc600078e00ff */
[----:B------:R-:W-:Y:S01]  /*c7b0*/  SHF.R.U32.HI R31, RZ, 0x2, R18 ;  /* 0x00000002ff1f7819 */ /* 0x000fe20000011612 */
[----:B-1----:R-:W-:Y:S06]  /*c7c0*/  BRA.DIV UR4, `(.L_x_3898) ;  /* 0x0000004a04b07947 */ /* 0x002fec000b800000 */
.L_x_3952:
[----:B------:R-:W-:Y:S01]  /*c7d0*/  UMOV UR4, 0xa0 ;  /* 0x000000a000047882 */ /* 0x000fe20000000000 */
[----:B------:R-:W-:Y:S01]  /*c7e0*/  ISETP.NE.AND P3, PT, R21, 0x1, PT ;  /* 0x000000011500780c */ /* 0x000fe20003f65270 */
[----:B------:R-:W-:Y:S01]  /*c7f0*/  UIMAD UR4, UR45, UR4, -0xa0 ;  /* 0xffffff602d0474a4 */ /* 0x000fe2000f8e0204 */
[----:B------:R-:W-:Y:S02]  /*c800*/  LOP3.LUT R29, R31, 0x60, R8, 0xf8, !PT ;  /* 0x000000601f1d7812 */ /* 0x000fe400078ef808 */
[----:B-----5:R-:W-:Y:S02]  /*c810*/  SHF.R.S32.HI R24, RZ, 0x1f, R33 ;  /* 0x0000001fff187819 */ /* 0x020fe40000011421 */
[C---:B------:R-:W-:Y:S01]  /*c820*/  LOP3.LUT R20, R29.reuse, 0x80, RZ, 0xfc, !PT ;  /* 0x000000801d147812 */ /* 0x040fe200078efcff */
[----:B0-----:R-:W-:Y:S01]  /*c830*/  VIADD R2, R29, UR4 ;  /* 0x000000041d027c36 */ /* 0x001fe20008000000 */
[----:B------:R-:W-:Y:S01]  /*c840*/  LOP3.LUT R22, R22, 0xffffffdf, RZ, 0xc0, !PT ;  /* 0xffffffdf16167812 */ /* 0x000fe200078ec0ff */
[----:B------:R0:W-:Y:S02]  /*c850*/  STL [R1+0x4], R24 ;  /* 0x0000041801007387 */ /* 0x0001e40000100800 */
[C---:B------:R-:W-:Y:S01]  /*c860*/  IMAD.IADD R9, R2.reuse, 0x1, R19 ;  /* 0x0000000102097824 */ /* 0x040fe200078e0213 */
[----:B------:R-:W-:Y:S01]  /*c870*/  ISETP.GE.AND P1, PT, R2, UR36, PT ;  /* 0x0000002402007c0c */ /* 0x000fe2000bf26270 */
[----:B------:R-:W1:Y:S01]  /*c880*/  @P3 LDC R0, c[0x0][0x434] ;  /* 0x00010d00ff003b82 */ /* 0x000e620000000800 */
[----:B------:R-:W-:Y:S01]  /*c890*/  VIADD R6, R20, UR4 ;  /* 0x0000000414067c36 */ /* 0x000fe20008000000 */
[----:B------:R-:W-:Y:S01]  /*c8a0*/  @P3 LOP3.LUT R22, R22, 0x20, RZ, 0xfc, !PT ;  /* 0x0000002016163812 */ /* 0x000fe200078efcff */
[----:B------:R-:W-:Y:S01]  /*c8b0*/  IMAD.MOV.U32 R12, RZ, RZ, R9 ;  /* 0x000000ffff0c7224 */ /* 0x000fe200078e0009 */
[----:B------:R0:W-:Y:S01]  /*c8c0*/  STL [R1+0x8], R20 ;  /* 0x0000081401007387 */ /* 0x0001e20000100800 */
[C---:B------:R-:W-:Y:S01]  /*c8d0*/  IMAD.IADD R13, R6.reuse, 0x1, R19 ;  /* 0x00000001060d7824 */ /* 0x040fe200078e0213 */
[----:B------:R-:W-:-:S02]  /*c8e0*/  ISETP.GE.AND P0, PT, R6, UR36, PT ;  /* 0x0000002406007c0c */ /* 0x000fc4000bf06270 */
[----:B------:R-:W2:Y:S01]  /*c8f0*/  @P3 LDC R3, c[0x0][0x438] ;  /* 0x00010e00ff033b82 */ /* 0x000ea20000000800 */
[----:B------:R-:W-:Y:S01]  /*c900*/  IMAD.MOV.U32 R15, RZ, RZ, R13 ;  /* 0x000000ffff0f7224 */ /* 0x000fe200078e000d */
[----:B------:R-:W-:-:S06]  /*c910*/  ISETP.GT.U32.OR P0, PT, R20, 0x9f, P0 ;  /* 0x0000009f1400780c */ /* 0x000fcc0000704470 */
[----:B------:R-:W3:Y:S01]  /*c920*/  @!P1 LDC.64 R4, c[0x0][0x428] ;  /* 0x00010a00ff049b82 */ /* 0x000ee20000000a00 */
[----:B-1----:R-:W-:-:S07]  /*c930*/  @P3 IMAD.HI.U32 R0, R9, R0, RZ ;  /* 0x0000000009003227 */ /* 0x002fce00078e00ff */
[----:B------:R-:W1:Y:S01]  /*c940*/  @P3 LDC R14, c[0x0][0x434] ;  /* 0x00010d00ff0e3b82 */ /* 0x000e620000000800 */
[----:B--2---:R-:W-:-:S07]  /*c950*/  @P3 SHF.R.U32.HI R12, RZ, R3, R0 ;  /* 0x00000003ff0c3219 */ /* 0x004fce0000011600 */
[----:B------:R-:W2:Y:S01]  /*c960*/  @P3 LDC R17, c[0x0][0x438] ;  /* 0x00010e00ff113b82 */ /* 0x000ea20000000800 */
[--C-:B------:R-:W-:Y:S01]  /*c970*/  @!P1 SHF.R.S32.HI R3, RZ, 0x1f, R12.reuse ;  /* 0x0000001fff039819 */ /* 0x100fe2000001140c */
[----:B------:R-:W-:Y:S02]  /*c980*/  @!P1 IMAD.MOV.U32 R2, RZ, RZ, R12 ;  /* 0x000000ffff029224 */ /* 0x000fe400078e000c */
[----:B---3--:R-:W-:-:S04]  /*c990*/  @!P1 IMAD R0, R24, R4, RZ ;  /* 0x0000000418009224 */ /* 0x008fc800078e02ff */
[----:B------:R-:W3:Y:S01]  /*c9a0*/  @!P0 LDC.64 R10, c[0x0][0x428] ;  /* 0x00010a00ff0a8b82 */ /* 0x000ee20000000a00 */
[----:B------:R-:W-:-:S04]  /*c9b0*/  @!P1 IMAD.WIDE.U32 R2, R33, R4, R2 ;  /* 0x0000000421029225 */ /* 0x000fc800078e0002 */
[----:B------:R-:W-:-:S03]  /*c9c0*/  @!P1 IMAD R7, R33, R5, R0 ;  /* 0x0000000521079224 */ /* 0x000fc600078e0200 */
[----:B------:R-:W4:Y:S01]  /*c9d0*/  @!P1 LDC.64 R4, c[0x0][0x418] ;  /* 0x00010600ff049b82 */ /* 0x000f220000000a00 */
[----:B------:R-:W-:-:S07]  /*c9e0*/  @!P1 IMAD.IADD R0, R3, 0x1, R7 ;  /* 0x0000000103009824 */ /* 0x000fce00078e0207 */
[----:B------:R-:W0:Y:S01]  /*c9f0*/  @!P0 LDC.64 R6, c[0x0][0x418] ;  /* 0x00010600ff068b82 */ /* 0x000e220000000a00 */
[----:B----4-:R-:W-:-:S04]  /*ca00*/  @!P1 LEA R4, P2, R2, R4, 0x2 ;  /* 0x0000000402049211 */ /* 0x010fc800078410ff */
[----:B------:R-:W-:Y:S01]  /*ca10*/  @!P1 LEA.HI.X R5, R2, R5, R0, 0x2, P2 ;  /* 0x0000000502059211 */ /* 0x000fe200010f1400 */
[----:B-1----:R-:W-:-:S05]  /*ca20*/  @P3 IMAD.HI.U32 R0, R13, R14, RZ ;  /* 0x0000000e0d003227 */ /* 0x002fca00078e00ff */
[----:B--2---:R-:W-:Y:S01]  /*ca30*/  @P3 SHF.R.U32.HI R15, RZ, R17, R0 ;  /* 0x00000011ff0f3219 */ /* 0x004fe20000011600 */
[----:B---3--:R-:W-:-:S03]  /*ca40*/  @!P0 IMAD R0, R24, R10, RZ ;  /* 0x0000000a18008224 */ /* 0x008fc600078e02ff */
[--C-:B------:R-:W-:Y:S01]  /*ca50*/  @!P0 SHF.R.S32.HI R3, RZ, 0x1f, R15.reuse ;  /* 0x0000001fff038819 */ /* 0x100fe2000001140f */
[----:B------:R-:W-:Y:S02]  /*ca60*/  @!P0 IMAD.MOV.U32 R2, RZ, RZ, R15 ;  /* 0x000000ffff028224 */ /* 0x000fe400078e000f */
[C---:B------:R-:W-:Y:S02]  /*ca70*/  @!P0 IMAD R11, R33.reuse, R11, R0 ;  /* 0x0000000b210b8224 */ /* 0x040fe400078e0200 */
[----:B------:R-:W-:-:S04]  /*ca80*/  @!P0 IMAD.WIDE.U32 R2, R33, R10, R2 ;  /* 0x0000000a21028225 */ /* 0x000fc800078e0002 */
[----:B------:R-:W-:Y:S01]  /*ca90*/  @!P0 IMAD.IADD R0, R11, 0x1, R3 ;  /* 0x000000010b008824 */ /* 0x000fe200078e0203 */
[----:B0-----:R-:W-:Y:S01]  /*caa0*/  @!P0 LEA R6, P2, R2, R6, 0x2 ;  /* 0x0000000602068211 */ /* 0x001fe200078410ff */
[----:B------:R-:W-:-:S03]  /*cab0*/  IMAD.SHL.U32 R17, R23, 0x40, RZ ;  /* 0x0000004017117824 */ /* 0x000fc600078e00ff */
[----:B------:R-:W-:Y:S01]  /*cac0*/  @!P0 LEA.HI.X R7, R2, R7, R0, 0x2, P2 ;  /* 0x0000000702078211 */ /* 0x000fe200010f1400 */
[----:B------:R-:W-:Y:S01]  /*cad0*/  IMAD.MOV.U32 R0, RZ, RZ, RZ ;  /* 0x000000ffff007224 */ /* 0x000fe200078e00ff */
[----:B------:R-:W-:Y:S02]  /*cae0*/  SHF.R.U32.HI R2, RZ, 0x1, R23 ;  /* 0x00000001ff027819 */ /* 0x000fe40000011617 */
[----:B------:R-:W-:-:S03]  /*caf0*/  LOP3.LUT R3, R17, 0x180, RZ, 0xc0, !PT ;  /* 0x0000018011037812 */ /* 0x000fc600078ec0ff */
[----:B------:R0:W5:Y:S01]  /*cb00*/  @!P1 LDG.E R0, desc[UR56][R4.64] ;  /* 0x0000003804009981 */ /* 0x000162000c1e1900 */
[----:B------:R-:W-:Y:S01]  /*cb10*/  LOP3.LUT R2, R3, 0x30, R2, 0xf8, !PT ;  /* 0x0000003003027812 */ /* 0x000fe200078ef802 */
[----:B------:R-:W-:Y:S02]  /*cb20*/  IMAD.SHL.U32 R3, R23, 0x8, RZ ;  /* 0x0000000817037824 */ /* 0x000fe400078e00ff */
[----:B------:R-:W-:-:S03]  /*cb30*/  IMAD.MOV R10, RZ, RZ, -R12 ;  /* 0x000000ffff0a7224 */ /* 0x000fc600078e0a0c */
[----:B------:R-:W-:Y:S01]  /*cb40*/  LOP3.LUT R2, R2, 0x30, R3, 0x78, !PT ;  /* 0x0000003002027812 */ /* 0x000fe200078e7803 */
[----:B0-----:R-:W-:-:S03]  /*cb50*/  IMAD.MOV.U32 R4, RZ, RZ, RZ ;  /* 0x000000ffff047224 */ /* 0x001fc600078e00ff */
[----:B------:R-:W-:Y:S01]  /*cb60*/  LOP3.LUT R17, R2, 0x640, R17, 0xf8, !PT ;  /* 0x0000064002117812 */ /* 0x000fe200078ef811 */
[----:B------:R-:W-:Y:S01]  /*cb70*/  IMAD.SHL.U32 R3, R18, 0x10, RZ ;  /* 0x0000001012037824 */ /* 0x000fe200078e00ff */
[----:B------:R-:W-:Y:S01]  /*cb80*/  LOP3.LUT R2, R8, 0x80, RZ, 0xc0, !PT ;  /* 0x0000008008027812 */ /* 0x000fe200078ec0ff */
[----:B------:R-:W-:Y:S01]  /*cb90*/  IMAD R5, R21, R10, R9 ;  /* 0x0000000a15057224 */ /* 0x000fe200078e0209 */
[----:B------:R0:W5:Y:S01]  /*cba0*/  @!P0 LDG.E R4, desc[UR56][R6.64] ;  /* 0x0000003806048981 */ /* 0x000162000c1e1900 */
[----:B------:R-:W1:Y:S01]  /*cbb0*/  LDC R9, c[0x0][0x2f4] ;  /* 0x0000bd00ff097b82 */ /* 0x000e620000000800 */
[----:B------:R-:W-:Y:S01]  /*cbc0*/  LOP3.LUT R2, R2, 0x10, R23, 0xf8, !PT ;  /* 0x0000001002027812 */ /* 0x000fe200078ef817 */
[----:B------:R-:W-:Y:S01]  /*cbd0*/  ULOP3.LUT UR4, UR48, 0x2, URZ, 0xfc, !UPT ;  /* 0x0000000230047892 */ /* 0x000fe2000f8efc3f */
[----:B------:R-:W-:Y:S01]  /*cbe0*/  LOP3.LUT R3, R3, 0x600, RZ, 0xc0, !PT ;  /* 0x0000060003037812 */ /* 0x000fe200078ec0ff */
[----:B------:R-:W-:Y:S01]  /*cbf0*/  IMAD.U32 R36, RZ, RZ, UR39 ;  /* 0x00000027ff247e24 */ /* 0x000fe2000f8e00ff */
[----:B------:R-:W-:Y:S01]  /*cc00*/  ISETP.GT.U32.AND P0, PT, R20, 0x9f, PT ;  /* 0x0000009f1400780c */ /* 0x000fe20003f04070 */
[----:B------:R-:W-:Y:S01]  /*cc10*/  IMAD.MOV R12, RZ, RZ, -R15 ;  /* 0x000000ffff0c7224 */ /* 0x000fe200078e0a0f */
[----:B------:R-:W-:Y:S01]  /*cc20*/  LOP3.LUT R22, R22, 0xfffffff7, RZ, 0xc0, !PT ;  /* 0xfffffff716167812 */ /* 0x000fe200078ec0ff */
[----:B0-----:R-:W-:Y:S01]  /*cc30*/  IMAD.SHL.U32 R7, R23, 0x4, RZ ;  /* 0x0000000417077824 */ /* 0x001fe200078e00ff */
[----:B------:R-:W-:Y:S01]  /*cc40*/  SHF.R.S32.HI R36, RZ, 0x1f, R36 ;  /* 0x0000001fff247819 */ /* 0x000fe20000011424 */
[----:B------:R-:W-:-:S03]  /*cc50*/  IMAD R6, R21, R12, R13 ;  /* 0x0000000c15067224 */ /* 0x000fc600078e020d */
[----:B------:R-:W-:Y:S02]  /*cc60*/  LOP3.LUT R2, R2, 0x10, R7, 0x78, !PT ;  /* 0x0000001002027812 */ /* 0x000fe400078e7807 */
[----:B------:R-:W-:-:S03]  /*cc70*/  LOP3.LUT R7, R3, 0x60, R8, 0xf8, !PT ;  /* 0x0000006003077812 */ /* 0x000fc600078ef808 */
[----:B------:R-:W-:Y:S02]  /*cc80*/  @P0 LOP3.LUT R22, R22, 0x8, RZ, 0xfc, !PT ;  /* 0x0000000816160812 */ /* 0x000fe400078efcff */
[----:B------:R-:W-:Y:S01]  /*cc90*/  LOP3.LUT R7, R7, 0x100, R8, 0xf8, !PT ;  /* 0x0000010007077812 */ /* 0x000fe200078ef808 */
[----:B------:R-:W-:Y:S01]  /*cca0*/  IMAD.U32 R8, RZ, RZ, UR4 ;  /* 0x00000004ff087e24 */ /* 0x000fe2000f8e00ff */
[----:B------:R-:W-:Y:S02]  /*ccb0*/  LOP3.LUT R22, R22, 0xffffffef, RZ, 0xc0, !PT ;  /* 0xffffffef16167812 */ /* 0x000fe400078ec0ff */
[----:B------:R-:W-:Y:S01]  /*ccc0*/  LOP3.LUT R18, R7, R2, RZ, 0xfc, !PT ;  /* 0x0000000207127212 */ /* 0x000fe200078efcff */
[----:B------:R-:W-:Y:S01]  /*ccd0*/  IMAD.SHL.U32 R2, R23, 0x10, RZ ;  /* 0x0000001017027824 */ /* 0x000fe200078e00ff */
[----:B------:R-:W-:Y:S01]  /*cce0*/  ISETP.NE.AND P0, PT, R8, 0x3, PT ;  /* 0x000000030800780c */ /* 0x000fe20003f05270 */
[----:B------:R-:W-:Y:S01]  /*ccf0*/  IMAD.U32 R7, RZ, RZ, UR45 ;  /* 0x0000002dff077e24 */ /* 0x000fe2000f8e00ff */
[----:B------:R-:W-:-:S02]  /*cd00*/  SHF.R.U32.HI R23, RZ, 0x3, R23 ;  /* 0x00000003ff177819 */ /* 0x000fc40000011617 */
[----:B------:R-:W-:Y:S01]  /*cd10*/  LOP3.LUT R37, R2, 0x30, RZ, 0xc0, !PT ;  /* 0x0000003002257812 */ /* 0x000fe200078ec0ff */
[----:B------:R-:W-:-:S03]  /*cd20*/  VIADD R7, R7, 0xffffffff ;  /* 0xffffffff07077836 */ /* 0x000fc60000000000 */
[CC--:B-1----:R-:W-:Y:S02]  /*cd30*/  ISETP.GE.AND P3, PT, R37.reuse, R9.reuse, PT ;  /* 0x000000092500720c */ /* 0x0c2fe40003f66270 */
[C---:B------:R-:W-:Y:S02]  /*cd40*/  LOP3.LUT R28, R37.reuse, 0x40, RZ, 0xfc, !PT ;  /* 0x00000040251c7812 */ /* 0x040fe400078efcff */
[----:B------:R-:W-:Y:S02]  /*cd50*/  LOP3.LUT R27, R37, 0x80, RZ, 0xfc, !PT ;  /* 0x00000080251b7812 */ /* 0x000fe400078efcff */
[----:B------:R-:W-:Y:S02]  /*cd60*/  @P0 LOP3.LUT R22, R22, 0x10, RZ, 0xfc, !PT ;  /* 0x0000001016160812 */ /* 0x000fe400078efcff */
[----:B------:R-:W-:Y:S02]  /*cd70*/  ISETP.GE.AND P2, PT, R28, R9, PT ;  /* 0x000000091c00720c */ /* 0x000fe40003f46270 */
[----:B------:R-:W-:-:S02]  /*cd80*/  LOP3.LUT R22, R22, 0xfffffffb, RZ, 0xc0, !PT ;  /* 0xfffffffb16167812 */ /* 0x000fc400078ec0ff */
[----:B------:R-:W-:Y:S02]  /*cd90*/  ISETP.GE.AND P1, PT, R27, R9, PT ;  /* 0x000000091b00720c */ /* 0x000fe40003f26270 */
[----:B------:R-:W-:-:S04]  /*cda0*/  @P3 LOP3.LUT R22, R22, 0x4, RZ, 0xfc, !PT ;  /* 0x0000000416163812 */ /* 0x000fc800078efcff */
[----:B------:R-:W-:-:S04]  /*cdb0*/  LOP3.LUT R22, R22, 0xfffffffd, RZ, 0xc0, !PT ;  /* 0xfffffffd16167812 */ /* 0x000fc800078ec0ff */
[----:B------:R-:W-:-:S04]  /*cdc0*/  @P2 LOP3.LUT R22, R22, 0x2, RZ, 0xfc, !PT ;  /* 0x0000000216162812 */ /* 0x000fc800078efcff */
[----:B------:R-:W-:-:S04]  /*cdd0*/  LOP3.LUT R22, R22, 0xfffffffe, RZ, 0xc0, !PT ;  /* 0xfffffffe16167812 */ /* 0x000fc800078ec0ff */
[----:B------:R-:W-:Y:S01]  /*cde0*/  @P1 LOP3.LUT R22, R22, 0x1, RZ, 0xfc, !PT ;  /* 0x0000000116161812 */ /* 0x000fe200078efcff */
[----:B------:R-:W-:Y:S06]  /*cdf0*/  @!P0 BRA `(.L_x_3899) ;  /* 0x0000000000048947 */ /* 0x000fec0003800000 */
[----:B------:R-:W-:Y:S01]  /*ce00*/  BPT.TRAP 0x1 ;  /* 0x000000040000795c */ /* 0x000fe20000300000 */
.L_x_3899:
[----:B------:R-:W-:Y:S01]  /*ce10*/  IMAD.MOV.U32 R35, RZ, RZ, 0x1 ;  /* 0x00000001ff237424 */ /* 0x000fe200078e00ff */
[----:B------:R-:W-:Y:S01]  /*ce20*/  SHF.R.S32.HI R21, RZ, 0x1f, R5 ;  /* 0x0000001fff157819 */ /* 0x000fe20000011405 */
[----:B------:R-:W-:-:S03]  /*ce30*/  IMAD.SHL.U32 R8, R23, 0x80, RZ ;  /* 0x0000008017087824 */ /* 0x000fc600078e00ff */
[----:B------:R-:W-:Y:S02]  /*ce40*/  SHF.L.U32 R35, R35, 0x1f, RZ ;  /* 0x0000001f23237819 */ /* 0x000fe400000006ff */
[----:B------:R-:W-:Y:S01]  /*ce50*/  LOP3.LUT R9, R8, 0x180, RZ, 0xc0, !PT ;  /* 0x0000018008097812 */ /* 0x000fe200078ec0ff */
[----:B------:R-:W-:Y:S01]  /*ce60*/  IMAD.SHL.U32 R8, R23, 0x10, RZ ;  /* 0x0000001017087824 */ /* 0x000fe200078e00ff */
[----:B------:R-:W0:Y:S02]  /*ce70*/  SYNCS.PHASECHK.TRANS64.TRYWAIT P0, [UR41+0x33480], R35 ;  /* 0x03348023ff0075a7 */ /* 0x000e240008000169 */
[----:B------:R-:W-:Y:S02]  /*ce80*/  LOP3.LUT R9, R9, 0x30, R2, 0xf8, !PT ;  /* 0x0000003009097812 */ /* 0x000fe400078ef802 */
[----:B------:R-:W-:Y:S02]  /*ce90*/  LOP3.LUT R2, R2, 0x40, RZ, 0xc0, !PT ;  /* 0x0000004002027812 */ /* 0x000fe400078ec0ff */
[----:B------:R-:W-:-:S04]  /*cea0*/  LOP3.LUT R8, R9, 0x30, R8, 0x78, !PT ;  /* 0x0000003009087812 */ /* 0x000fc800078e7808 */
[----:B------:R-:W-:-:S05]  /*ceb0*/  IADD3 R2, R8, R3, R2 ;  /* 0x0000000308027210 */ /* 0x000fca0007ffe002 */
[----:B------:R1:W-:Y:S02]  /*cec0*/  STL [R1], R2 ;  /* 0x0000000201007387 */ /* 0x0003e40000100800 */
[----:B01----:R-:W-:Y:S05]  /*ced0*/  @!P0 BRA `(.L_x_3900) ;  /* 0x00000044000c8947 */ /* 0x003fea0003800000 */
.L_x_3953:
[----:B------:R-:W-:Y:S01]  /*cee0*/  ULDC.64 UR4, c[0x0][0x328] ;  /* 0x0000ca0000047ab9 */ /* 0x000fe20000000a00 */
[----:B-----5:R-:W-:Y:S01]  /*cef0*/  SHF.R.S32.HI R24, RZ, 0x1f, R0 ;  /* 0x0000001fff187819 */ /* 0x020fe20000011400 */
[----:B------:R-:W-:Y:S01]  /*cf00*/  IMAD R2, R21, UR4, RZ ;  /* 0x0000000415027c24 */ /* 0x000fe2000f8e02ff */
[----:B------:R-:W-:Y:S01]  /*cf10*/  ULDC.64 UR6, c[0x0][0x338] ;  /* 0x0000ce0000067ab9 */ /* 0x000fe20000000a00 */
[----:B------:R-:W-:Y:S02]  /*cf20*/  SHF.R.S32.HI R25, RZ, 0x1f, R6 ;  /* 0x0000001fff197819 */ /* 0x000fe40000011406 */
[C---:B------:R-:W-:Y:S01]  /*cf30*/  IMAD R9, R5.reuse, UR5, R2 ;  /* 0x0000000505097c24 */ /* 0x040fe2000f8e0202 */
[----:B------:R-:W-:Y:S01]  /*cf40*/  SHF.R.S32.HI R26, RZ, 0x1f, R4 ;  /* 0x0000001fff1a7819 */ /* 0x000fe20000011404 */
[----:B------:R-:W-:Y:S01]  /*cf50*/  IMAD.WIDE.U32 R2, R5, UR4, RZ ;  /* 0x0000000405027c25 */ /* 0x000fe2000f8e00ff */
[----:B------:R-:W-:-:S03]  /*cf60*/  LOP3.LUT R22, R22, 0xffffffbf, RZ, 0xc0, !PT ;  /* 0xffffffbf16167812 */ /* 0x000fc600078ec0ff */
[----:B------:R-:W-:Y:S02]  /*cf70*/  IMAD.IADD R3, R3, 0x1, R9 ;  /* 0x0000000103037824 */ /* 0x000fe400078e0209 */
[----:B------:R-:W-:Y:S02]  /*cf80*/  IMAD R9, R24, UR6, RZ ;  /* 0x0000000618097c24 */ /* 0x000fe4000f8e02ff */
[----:B------:R-:W-:-:S04]  /*cf90*/  IMAD.WIDE.U32 R2, R0, UR6, R2 ;  /* 0x0000000600027c25 */ /* 0x000fc8000f8e0002 */
[----:B------:R-:W-:Y:S02]  /*cfa0*/  IMAD R9, R0, UR7, R9 ;  /* 0x0000000700097c24 */ /* 0x000fe4000f8e0209 */
[----:B------:R-:W-:Y:S02]  /*cfb0*/  IMAD.MOV.U32 R8, RZ, RZ, R2 ;  /* 0x000000ffff087224 */ /* 0x000fe400078e0002 */
[----:B------:R-:W-:Y:S02]  /*cfc0*/  IMAD.IADD R9, R3, 0x1, R9 ;  /* 0x0000000103097824 */ /* 0x000fe400078e0209 */
[----:B------:R-:W-:-:S04]  /*cfd0*/  IMAD R3, R25, UR4, RZ ;  /* 0x0000000419037c24 */ /* 0x000fc8000f8e02ff */
[C---:B------:R-:W-:Y:S02]  /*cfe0*/  IMAD R10, R6.reuse, UR5, R3 ;  /* 0x00000005060a7c24 */ /* 0x040fe4000f8e0203 */
[----:B------:R-:W-:Y:S01]  /*cff0*/  IMAD.WIDE.U32 R2, R6, UR4, RZ ;  /* 0x0000000406027c25 */ /* 0x000fe2000f8e00ff */
[----:B------:R-:W-:-:S03]  /*d000*/  ULDC.64 UR4, c[0x0][0x330] ;  /* 0x0000cc0000047ab9 */ /* 0x000fc60000000a00 */
[----:B------:R-:W-:Y:S02]  /*d010*/  IMAD.IADD R3, R3, 0x1, R10 ;  /* 0x0000000103037824 */ /* 0x000fe400078e020a */
[----:B------:R-:W-:Y:S02]  /*d020*/  IMAD R10, R26, UR6, RZ ;  /* 0x000000061a0a7c24 */ /* 0x000fe4000f8e02ff */
[----:B------:R-:W-:Y:S01]  /*d030*/  IMAD.WIDE.U32 R2, R4, UR6, R2 ;  /* 0x0000000604027c25 */ /* 0x000fe2000f8e0002 */
[----:B------:R-:W-:-:S03]  /*d040*/  R2UR UR6, R36 ;  /* 0x00000000240672ca */ /* 0x000fc600000e0000 */
[----:B------:R-:W-:Y:S02]  /*d050*/  IMAD R10, R4, UR7, R10 ;  /* 0x00000007040a7c24 */ /* 0x000fe4000f8e020a */
[----:B------:R-:W-:Y:S02]  /*d060*/  IMAD.U32 R12, RZ, RZ, UR4 ;  /* 0x00000004ff0c7e24 */ /* 0x000fe4000f8e00ff */
[----:B------:R-:W-:Y:S02]  /*d070*/  IMAD.IADD R3, R3, 0x1, R10 ;  /* 0x0000000103037824 */ /* 0x000fe400078e020a */
[----:B------:R-:W-:-:S04]  /*d080*/  IMAD.WIDE.U32 R10, R12, UR39, R8 ;  /* 0x000000270c0a7c25 */ /* 0x000fc8000f8e0008 */
[----:B------:R-:W-:Y:S01]  /*d090*/  UIMAD UR4, UR6, UR4, URZ ;  /* 0x00000004060472a4 */ /* 0x000fe2000f8e023f */
[----:B------:R-:W-:Y:S02]  /*d0a0*/  IMAD.WIDE.U32 R2, R12, UR39, R2 ;  /* 0x000000270c027c25 */ /* 0x000fe4000f8e0002 */
[----:B------:R-:W-:Y:S01]  /*d0b0*/  ULDC.64 UR6, c[0x0][0x318] ;  /* 0x0000c60000067ab9 */ /* 0x000fe20000000a00 */
[----:B------:R-:W-:Y:S01]  /*d0c0*/  UIMAD UR4, UR39, UR5, UR4 ;  /* 0x00000005270472a4 */ /* 0x000fe2000f8e0204 */
[----:B------:R-:W-:Y:S01]  /*d0d0*/  IMAD.U32 R12, RZ, RZ, UR7 ;  /* 0x00000007ff0c7e24 */ /* 0x000fe2000f8e00ff */
[----:B------:R-:W-:-:S04]  /*d0e0*/  IADD3 R9, P0, R10, UR6, RZ ;  /* 0x000000060a097c10 */ /* 0x000fc8000ff1e0ff */
[----:B------:R-:W-:Y:S02]  /*d0f0*/  IADD3.X R8, R12, UR4, R11, P0, !PT ;  /* 0x000000040c087c10 */ /* 0x000fe400087fe40b */
[----:B------:R-:W-:Y:S01]  /*d100*/  IADD3 R20, P0, R2, UR6, RZ ;  /* 0x0000000602147c10 */ /* 0x000fe2000ff1e0ff */
[----:B------:R-:W-:-:S03]  /*d110*/  IMAD.MOV.U32 R2, RZ, RZ, -0xa0 ;  /* 0xffffff60ff027424 */ /* 0x000fc600078e00ff */
[----:B------:R-:W-:Y:S01]  /*d120*/  IADD3.X R10, R12, UR4, R3, P0, !PT ;  /* 0x000000040c0a7c10 */ /* 0x000fe200087fe403 */
[----:B------:R-:W-:Y:S01]  /*d130*/  IMAD R7, R7, R2, UR36 ;  /* 0x0000002407077e24 */ /* 0x000fe2000f8e0202 */
[----:B------:R-:W-:-:S03]  /*d140*/  UMOV UR4, 0xffffffff ;  /* 0xffffffff00047882 */ /* 0x000fc60000000000 */
[----:B------:R-:W-:-:S05]  /*d150*/  IMAD.IADD R7, R7, 0x1, -R31 ;  /* 0x0000000107077824 */ /* 0x000fca00078e0a1f */
[----:B------:R-:W-:-:S13]  /*d160*/  ISETP.GE.AND P0, PT, R7, 0x1, PT ;  /* 0x000000010700780c */ /* 0x000fda0003f06270 */
[----:B------:R-:W-:Y:S01]  /*d170*/  @P0 LOP3.LUT R22, R22, 0x40, RZ, 0xfc, !PT ;  /* 0x0000004016160812 */ /* 0x000fe200078efcff */
[----:B------:R-:W-:Y:S06]  /*d180*/  BRA.DIV UR4, `(.L_x_3901) ;  /* 0x0000004204747947 */ /* 0x000fec000b800000 */
[----:B------:R-:W2:Y:S01]  /*d190*/  LDL R12, [R1] ;  /* 0x00000000010c7983 */ /* 0x000ea20000100800 */
[----:B------:R-:W1:Y:S01]  /*d1a0*/  LDC R11, c[0x0][0x2f4] ;  /* 0x0000bd00ff0b7b82 */ /* 0x000e620000000800 */
[C---:B------:R-:W-:Y:S02]  /*d1b0*/  ISETP.GE.AND P6, PT, R7.reuse, 0x81, PT ;  /* 0x000000810700780c */ /* 0x040fe40003fc6270 */
[----:B------:R-:W3:Y:S01]  /*d1c0*/  SHFL.IDX PT, R2, R9, RZ, 0x1c1f ;  /* 0x001c1fff09027589 */ /* 0x000ee200000e0000 */
[----:B------:R-:W-:Y:S02]  /*d1d0*/  LOP3.LUT R22, R22, 0xffffff7f, RZ, 0xc0, !PT ;  /* 0xffffff7f16167812 */ /* 0x000fe400078ec0ff */
[C---:B------:R-:W-:Y:S01]  /*d1e0*/  ISETP.GE.AND P5, PT, R7.reuse, 0x21, PT ;  /* 0x000000210700780c */ /* 0x040fe20003fa6270 */
[----:B------:R-:W4:Y:S01]  /*d1f0*/  SHFL.IDX PT, R3, R8, RZ, 0x1c1f ;  /* 0x001c1fff08037589 */ /* 0x000f2200000e0000 */
[----:B------:R-:W-:-:S03]  /*d200*/  ISETP.GE.AND P4, PT, R7, 0x41, PT ;  /* 0x000000410700780c */ /* 0x000fc60003f86270 */
[----:B------:R-:W-:Y:S03]  /*d210*/  SHFL.IDX PT, R10, R10, RZ, 0x1c1f ;  /* 0x001c1fff0a0a7589 */ /* 0x000fe600000e0000 */
[----:B------:R-:W-:Y:S01]  /*d220*/  @P6 LOP3.LUT R22, R22, 0x80, RZ, 0xfc, !PT ;  /* 0x0000008016166812 */ /* 0x000fe200078efcff */
[----:B------:R-:W-:Y:S01]  /*d230*/  SHFL.IDX PT, R14, R20, RZ, 0x1c1f ;  /* 0x001c1fff140e7589 */ /* 0x000fe200000e0000 */
[CC--:B-1----:R-:W-:Y:S02]  /*d240*/  ISETP.GE.AND P2, PT, R37.reuse, R11.reuse, PT ;  /* 0x0000000b2500720c */ /* 0x0c2fe40003f46270 */
[----:B------:R-:W-:Y:S02]  /*d250*/  ISETP.GE.AND P1, PT, R28, R11, PT ;  /* 0x0000000b1c00720c */ /* 0x000fe40003f26270 */
[----:B---3--:R-:W-:Y:S02]  /*d260*/  IADD3 R2, P0, R37, R2, RZ ;  /* 0x0000000225027210 */ /* 0x008fe40007f1e0ff */
[----:B------:R-:W-:-:S03]  /*d270*/  ISETP.LT.OR P3, PT, R7, 0x1, P1 ;  /* 0x000000010700780c */ /* 0x000fc60000f61670 */
[----:B----4-:R-:W-:Y:S01]  /*d280*/  IMAD.X R3, RZ, RZ, R3, P0 ;  /* 0x000000ffff037224 */ /* 0x010fe200000e0603 */
[----:B------:R-:W-:Y:S01]  /*d290*/  ISETP.LT.OR P0, PT, R7, 0x1, P2 ;  /* 0x000000010700780c */ /* 0x000fe20001701670 */
[----:B--2---:R-:W-:-:S12]  /*d2a0*/  VIADD R23, R12, UR41 ;  /* 0x000000290c177c36 */ /* 0x004fd80008000000 */
[----:B------:R-:W-:Y:S01]  /*d2b0*/  LDGSTS.E.BYPASS.LTC128B.128 [R23+0xf200], desc[UR56][R2.64], !P0 ;  /* 0x0f20000002177fae */ /* 0x000fe2000c101d78 */
[----:B------:R-:W-:-:S03]  /*d2c0*/  ISETP.GE.AND P0, PT, R27, R11, PT ;  /* 0x0000000b1b00720c */ /* 0x000fc60003f06270 */
        /* <DEDUP_REMOVED lines=10> */
[----:B------:R-:W-:Y:S01]  /*d370*/  LDGSTS.E.BYPASS.LTC128B.128 [R23+0x12200], desc[UR56][R2.64+0x40], !P3 ;  /* 0x1220004002177fae */ /* 0x000fe2000d901d78 */
[----:B------:R-:W-:-:S13]  /*d380*/  ISETP.LT.OR P3, PT, R7, 0x21, P0 ;  /* 0x000000210700780c */ /* 0x000fda0000761670 */
[----:B------:R1:W-:Y:S04]  /*d390*/  LDGSTS.E.BYPASS.LTC128B.128 [R23+0x14a00], desc[UR56][R2.64+0x80], !P3 ;  /* 0x14a0008002177fae */ /* 0x0003e8000d901d78 */
[----:B-1----:R-:W1:Y:S04]  /*d3a0*/  SHFL.IDX PT, R2, R9, 0x2, 0x1c1f ;  /* 0x005c1f0009027f89 */ /* 0x002e6800000e0000 */
[----:B------:R-:W2:Y:S04]  /*d3b0*/  SHFL.IDX PT, R3, R8, 0x2, 0x1c1f ;  /* 0x005c1f0008037f89 */ /* 0x000ea800000e0000 */
[----:B------:R-:W-:Y:S01]  /*d3c0*/  SHFL.IDX PT, R8, R8, 0x3, 0x1c1f ;  /* 0x007c1f0008087f89 */ /* 0x000fe200000e0000 */
        /* <DEDUP_REMOVED lines=8> */
[----:B-1----:R-:W1:Y:S02]  /*d450*/  SHFL.IDX PT, R2, R9, 0x3, 0x1c1f ;  /* 0x007c1f0009027f89 */ /* 0x002e6400000e0000 */
[----:B-1----:R-:W-:-:S05]  /*d460*/  IADD3 R2, P3, R37, R2, RZ ;  /* 0x0000000225027210 */ /* 0x002fca0007f7e0ff */
[----:B------:R-:W-:Y:S01]  /*d470*/  IMAD.X R3, RZ, RZ, R8, P3 ;  /* 0x000000ffff037224 */ /* 0x000fe200018e0608 */
[----:B------:R-:W-:-:S13]  /*d480*/  ISETP.LT.OR P3, PT, R7, 0x61, P2 ;  /* 0x000000610700780c */ /* 0x000fda0001761670 */
[----:B------:R1:W-:Y:S01]  /*d490*/  LDGSTS.E.BYPASS.LTC128B.128 [R23+0x10a00], desc[UR56][R2.64], !P3 ;  /* 0x10a0000002177fae */ /* 0x0003e2000d901d78 */
[----:B------:R-:W-:-:S13]  /*d4a0*/  ISETP.LT.OR P3, PT, R7, 0x61, P1 ;  /* 0x000000610700780c */ /* 0x000fda0000f61670 */
[----:B------:R1:W-:Y:S01]  /*d4b0*/  LDGSTS.E.BYPASS.LTC128B.128 [R23+0x13200], desc[UR56][R2.64+0x40], !P3 ;  /* 0x1320004002177fae */ /* 0x0003e2000d901d78 */
[----:B------:R-:W-:-:S13]  /*d4c0*/  ISETP.LT.OR P3, PT, R7, 0x61, P0 ;  /* 0x000000610700780c */ /* 0x000fda0000761670 */
[----:B------:R1:W-:Y:S01]  /*d4d0*/  LDGSTS.E.BYPASS.LTC128B.128 [R23+0x15a00], desc[UR56][R2.64+0x80], !P3 ;  /* 0x15a0008002177fae */ /* 0x0003e2000d901d78 */
[----:B------:R-:W-:-:S13]  /*d4e0*/  ISETP.GE.AND P3, PT, R7, 0x61, PT ;  /* 0x000000610700780c */ /* 0x000fda0003f66270 */
.L_x_3965:
[C---:B------:R-:W-:Y:S02]  /*d4f0*/  ISETP.LT.OR P2, PT, R7.reuse, 0x81, P2 ;  /* 0x000000810700780c */ /* 0x040fe40001741670 */
[C---:B------:R-:W-:Y:S02]  /*d500*/  ISETP.LT.OR P1, PT, R7.reuse, 0x81, P1 ;  /* 0x000000810700780c */ /* 0x040fe40000f21670 */
[----:B------:R-:W-:Y:S02]  /*d510*/  ISETP.LT.OR P0, PT, R7, 0x81, P0 ;  /* 0x000000810700780c */ /* 0x000fe40000701670 */
[----:B-12---:R-:W-:-:S05]  /*d520*/  IADD3 R2, P6, R37, R14, RZ ;  /* 0x0000000e25027210 */ /* 0x006fca0007fde0ff */
[----:B------:R-:W-:-:S05]  /*d530*/  IMAD.X R3, RZ, RZ, R10, P6 ;  /* 0x000000ffff037224 */ /* 0x000fca00030e060a */
[----:B------:R-:W-:Y:S01]  /*d540*/  @!PT LDS RZ, [RZ] ;  /* 0x00000000fffff984 */ /* 0x000fe20000000800 */
[----:B------:R-:W-:Y:S01]  /*d550*/  @!PT LDS RZ, [RZ] ;  /* 0x00000000fffff984 */ /* 0x000fe20000000800 */
[----:B------:R-:W-:Y:S01]  /*d560*/  @!PT LDS RZ, [RZ] ;  /* 0x00000000fffff984 */ /* 0x000fe20000000800 */
[----:B------:R1:W-:Y:S04]  /*d570*/  LDGSTS.E.BYPASS.LTC128B.128 [R23+0x11200], desc[UR56][R2.64], !P2 ;  /* 0x1120000002177fae */ /* 0x0003e8000d101d78 */
        /* <DEDUP_REMOVED lines=11> */
.L_x_3902:
[----:B------:R-:W-:Y:S01]  /*d630*/  SYNCS.ARRIVE.TRANS64.A1T0 RZ, [UR41+0x33470], RZ ;  /* 0x033470ffffff79a7 */ /* 0x000fe20008100029 */
[----:B------:R-:W-:Y:S05]  /*d640*/  @!P6 BRA `(.L_x_3903) ;  /* 0x000000000004e947 */ /* 0x000fea0003800000 */
[----:B------:R-:W-:Y:S01]  /*d650*/  BPT.TRAP 0x1 ;  /* 0x000000040000795c */ /* 0x000fe20000300000 */
.L_x_3903:
[----:B------:R-:W1:Y:S02]  /*d660*/  SYNCS.PHASECHK.TRANS64.TRYWAIT P0, [UR41+0x33440], R35 ;  /* 0x03344023ff0075a7 */ /* 0x000e640008000169 */
[----:B-1----:R-:W-:Y:S05]  /*d670*/  @!P0 BRA `(.L_x_3904) ;  /* 0x0000004400388947 */ /* 0x002fea0003800000 */
.L_x_3966:
[----:B------:R-:W-:Y:S01]  /*d680*/  ULDC.64 UR8, c[0x0][0x300] ;  /* 0x0000c00000087ab9 */ /* 0x000fe20000000a00 */
[----:B------:R-:W-:Y:S01]  /*d690*/  ULDC.64 UR10, c[0x0][0x310] ;  /* 0x0000c400000a7ab9 */ /* 0x000fe20000000a00 */
[----:B------:R-:W-:Y:S01]  /*d6a0*/  IMAD R2, R21, UR8, RZ ;  /* 0x0000000815027c24 */ /* 0x000fe2000f8e02ff */
[----:B------:R-:W-:Y:S01]  /*d6b0*/  R2UR UR6, R36 ;  /* 0x00000000240672ca */ /* 0x000fe200000e0000 */
[----:B------:R-:W-:Y:S01]  /*d6c0*/  ULDC.64 UR4, c[0x0][0x308] ;  /* 0x0000c20000047ab9 */ /* 0x000fe20000000a00 */
[----:B------:R-:W-:Y:S02]  /*d6d0*/  IMAD R25, R25, UR8, RZ ;  /* 0x0000000819197c24 */ /* 0x000fe4000f8e02ff */
[C---:B------:R-:W-:Y:S02]  /*d6e0*/  IMAD R7, R5.reuse, UR9, R2 ;  /* 0x0000000905077c24 */ /* 0x040fe4000f8e0202 */
[----:B------:R-:W-:-:S04]  /*d6f0*/  IMAD.WIDE.U32 R2, R5, UR8, RZ ;  /* 0x0000000805027c25 */ /* 0x000fc8000f8e00ff */
[----:B------:R-:W-:Y:S02]  /*d700*/  IMAD.IADD R3, R3, 0x1, R7 ;  /* 0x0000000103037824 */ /* 0x000fe400078e0207 */
[----:B------:R-:W-:Y:S02]  /*d710*/  IMAD R5, R24, UR10, RZ ;  /* 0x0000000a18057c24 */ /* 0x000fe4000f8e02ff */
[----:B------:R-:W-:-:S04]  /*d720*/  IMAD.WIDE.U32 R2, R0, UR10, R2 ;  /* 0x0000000a00027c25 */ /* 0x000fc8000f8e0002 */
[----:B------:R-:W-:Y:S02]  /*d730*/  IMAD R5, R0, UR11, R5 ;  /* 0x0000000b00057c24 */ /* 0x000fe4000f8e0205 */
[----:B------:R-:W-:Y:S01]  /*d740*/  IMAD.U32 R7, RZ, RZ, UR4 ;  /* 0x00000004ff077e24 */ /* 0x000fe2000f8e00ff */
[----:B------:R-:W-:Y:S01]  /*d750*/  UIMAD UR4, UR6, UR4, URZ ;  /* 0x00000004060472a4 */ /* 0x000fe2000f8e023f */
[----:B------:R-:W-:Y:S02]  /*d760*/  IMAD.IADD R3, R3, 0x1, R5 ;  /* 0x0000000103037824 */ /* 0x000fe400078e0205 */
[----:B------:R-:W-:Y:S01]  /*d770*/  ULDC.64 UR6, c[0x0][0x2e8] ;  /* 0x0000ba0000067ab9 */ /* 0x000fe20000000a00 */
[----:B------:R-:W-:Y:S02]  /*d780*/  UIMAD UR4, UR39, UR5, UR4 ;  /* 0x00000005270472a4 */ /* 0x000fe4000f8e0204 */
[----:B------:R-:W-:-:S04]  /*d790*/  IMAD.WIDE.U32 R2, R7, UR39, R2 ;  /* 0x0000002707027c25 */ /* 0x000fc8000f8e0002 */
[----:B------:R-:W-:Y:S01]  /*d7a0*/  IMAD.U32 R8, RZ, RZ, UR7 ;  /* 0x00000007ff087e24 */ /* 0x000fe2000f8e00ff */
[----:B------:R-:W-:Y:S01]  /*d7b0*/  IADD3 R0, P0, R2, UR6, RZ ;  /* 0x0000000602007c10 */ /* 0x000fe2000ff1e0ff */
[----:B------:R-:W-:Y:S02]  /*d7c0*/  IMAD R25, R6, UR9, R25 ;  /* 0x0000000906197c24 */ /* 0x000fe4000f8e0219 */
[----:B------:R-:W-:Y:S01]  /*d7d0*/  IMAD R9, R26, UR10, RZ ;  /* 0x0000000a1a097c24 */ /* 0x000fe2000f8e02ff */
[----:B------:R-:W-:Y:S01]  /*d7e0*/  IADD3.X R5, R8, UR4, R3, P0, !PT ;  /* 0x0000000408057c10 */ /* 0x000fe200087fe403 */
[----:B------:R-:W-:-:S04]  /*d7f0*/  IMAD.WIDE.U32 R2, R6, UR8, RZ ;  /* 0x0000000806027c25 */ /* 0x000fc8000f8e00ff */
[----:B------:R-:W-:Y:S02]  /*d800*/  IMAD.IADD R3, R3, 0x1, R25 ;  /* 0x0000000103037824 */ /* 0x000fe400078e0219 */
[C---:B------:R-:W-:Y:S02]  /*d810*/  IMAD R9, R4.reuse, UR11, R9 ;  /* 0x0000000b04097c24 */ /* 0x040fe4000f8e0209 */
[----:B------:R-:W-:-:S04]  /*d820*/  IMAD.WIDE.U32 R2, R4, UR10, R2 ;  /* 0x0000000a04027c25 */ /* 0x000fc8000f8e0002 */
[----:B------:R-:W-:Y:S02]  /*d830*/  IMAD.IADD R3, R3, 0x1, R9 ;  /* 0x0000000103037824 */ /* 0x000fe400078e0209 */
[----:B------:R-:W-:-:S03]  /*d840*/  IMAD.WIDE.U32 R2, R7, UR39, R2 ;  /* 0x0000002707027c25 */ /* 0x000fc6000f8e0002 */
[----:B------:R-:W-:-:S04]  /*d850*/  IADD3 R4, P0, R2, UR6, RZ ;  /* 0x0000000602047c10 */ /* 0x000fc8000ff1e0ff */
[----:B------:R-:W-:Y:S01]  /*d860*/  IADD3.X R8, R8, UR4, R3, P0, !PT ;  /* 0x0000000408087c10 */ /* 0x000fe200087fe403 */
[----:B------:R-:W-:-:S03]  /*d870*/  UMOV UR4, 0xffffffff ;  /* 0xffffffff00047882 */ /* 0x000fc60000000000 */
[----:B------:R-:W-:Y:S05]  /*d880*/  BRA.DIV UR4, `(.L_x_3905) ;  /* 0x0000004204c87947 */ /* 0x000fea000b800000 */
[----:B------:R-:W2:Y:S01]  /*d890*/  SHFL.IDX PT, R14, R0, RZ, 0x1c1f ;  /* 0x001c1fff000e7589 */ /* 0x000ea200000e0000 */
[----:B------:R-:W3:Y:S01]  /*d8a0*/  LDC R7, c[0x0][0x2f4] ;  /* 0x0000bd00ff077b82 */ /* 0x000ee20000000800 */
[----:B------:R-:W-:Y:S02]  /*d8b0*/  P2R R6, PR, RZ, 0x8 ;  /* 0x00000008ff067803 */ /* 0x000fe40000000000 */
[----:B------:R-:W4:Y:S01]  /*d8c0*/  SHFL.IDX PT, R2, R5, RZ, 0x1c1f ;  /* 0x001c1fff05027589 */ /* 0x000f2200000e0000 */
[----:B------:R-:W-:-:S03]  /*d8d0*/  LOP3.LUT P3, RZ, R22, 0x40, RZ, 0xc0, !PT ;  /* 0x0000004016ff7812 */ /* 0x000fc6000786c0ff */
[----:B------:R-:W-:Y:S10]  /*d8e0*/  SHFL.IDX PT, R8, R8, RZ, 0x1c1f ;  /* 0x001c1fff08087589 */ /* 0x000ff400000e0000 */
[----:B--2---:R-:W-:-:S02]  /*d8f0*/  @P3 IADD3 R14, P0, R37, R14, RZ ;  /* 0x0000000e250e3210 */ /* 0x004fc40007f1e0ff */
[-C--:B---3--:R-:W-:Y:S02]  /*d900*/  ISETP.GE.AND P6, PT, R37, R7.reuse, PT ;  /* 0x000000072500720c */ /* 0x088fe40003fc6270 */
[-C--:B------:R-:W-:Y:S01]  /*d910*/  ISETP.GE.AND P2, PT, R28, R7.reuse, PT ;  /* 0x000000071c00720c */ /* 0x080fe20003f46270 */
[----:B----4-:R-:W-:Y:S01]  /*d920*/  @P3 IMAD.X R3, RZ, RZ, R2, P0 ;  /* 0x000000ffff033224 */ /* 0x010fe200000e0602 */
[----:B------:R-:W-:Y:S01]  /*d930*/  ISETP.GE.AND P1, PT, R27, R7, PT ;  /* 0x000000071b00720c */ /* 0x000fe20003f26270 */
[----:B------:R-:W-:Y:S02]  /*d940*/  @P3 IMAD.MOV.U32 R2, RZ, RZ, R14 ;  /* 0x000000ffff023224 */ /* 0x000fe400078e000e */
[----:B------:R-:W2:Y:S06]  /*d950*/  SHFL.IDX PT, R14, R0, 0x1, 0x1c1f ;  /* 0x003c1f00000e7f89 */ /* 0x000eac00000e0000 */
[----:B------:R-:W-:Y:S04]  /*d960*/  @P3 LDGSTS.E.BYPASS.LTC128B.128 [R23+0x24200], desc[UR56][R2.64], !P6 ;  /* 0x2420000002173fae */ /* 0x000fe8000f101d78 */
[----:B------:R-:W-:Y:S04]  /*d970*/  @P3 LDGSTS.E.BYPASS.LTC128B.128 [R23+0x26a00], desc[UR56][R2.64+0x40], !P2 ;  /* 0x26a0004002173fae */ /* 0x000fe8000d101d78 */
[----:B------:R3:W-:Y:S01]  /*d980*/  @P3 LDGSTS.E.BYPASS.LTC128B.128 [R23+0x29200], desc[UR56][R2.64+0x80], !P1 ;  /* 0x2920008002173fae */ /* 0x0007e2000c901d78 */
[----:B------:R-:W-:-:S03]  /*d990*/  ISETP.NE.AND P3, PT, R6, RZ, PT ;  /* 0x000000ff0600720c */ /* 0x000fc60003f65270 */
[----:B------:R-:W4:Y:S01]  /*d9a0*/  SHFL.IDX PT, R6, R5, 0x1, 0x1c1f ;  /* 0x003c1f0005067f89 */ /* 0x000f2200000e0000 */
[----:B--2---:R-:W-:-:S05]  /*d9b0*/  @P5 IADD3 R14, P0, R37, R14, RZ ;  /* 0x0000000e250e5210 */ /* 0x004fca0007f1e0ff */
[----:B---3--:R-:W-:Y:S02]  /*d9c0*/  @P5 IMAD.MOV.U32 R2, RZ, RZ, R14 ;  /* 0x000000ffff025224 */ /* 0x008fe400078e000e */
[----:B------:R-:W2:Y:S01]  /*d9d0*/  SHFL.IDX PT, R14, R0, 0x2, 0x1c1f ;  /* 0x005c1f00000e7f89 */ /* 0x000ea200000e0000 */
[----:B----4-:R-:W-:-:S03]  /*d9e0*/  @P5 IMAD.X R7, RZ, RZ, R6, P0 ;  /* 0x000000ffff075224 */ /* 0x010fc600000e0606 */
[----:B------:R-:W3:Y:S01]  /*d9f0*/  SHFL.IDX PT, R6, R5, 0x2, 0x1c1f ;  /* 0x005c1f0005067f89 */ /* 0x000ee200000e0000 */
[----:B------:R-:W-:-:S05]  /*da00*/  @P5 IMAD.MOV.U32 R3, RZ, RZ, R7 ;  /* 0x000000ffff035224 */ /* 0x000fca00078e0007 */
[----:B------:R-:W-:Y:S01]  /*da10*/  @P5 LDGSTS.E.BYPASS.LTC128B.128 [R23+0x24a00], desc[UR56][R2.64], !P6 ;  /* 0x24a0000002175fae */ /* 0x000fe2000f101d78 */
[----:B--2---:R-:W-:-:S03]  /*da20*/  @P4 IADD3 R14, P0, R37, R14, RZ ;  /* 0x0000000e250e4210 */ /* 0x004fc60007f1e0ff */
[----:B------:R-:W-:Y:S04]  /*da30*/  @P5 LDGSTS.E.BYPASS.LTC128B.128 [R23+0x27200], desc[UR56][R2.64+0x40], !P2 ;  /* 0x2720004002175fae */ /* 0x000fe8000d101d78 */
[----:B------:R2:W-:Y:S01]  /*da40*/  @P5 LDGSTS.E.BYPASS.LTC128B.128 [R23+0x29a00], desc[UR56][R2.64+0x80], !P1 ;  /* 0x29a0008002175fae */ /* 0x0005e2000c901d78 */
[----:B---3--:R-:W-:-:S03]  /*da50*/  @P4 IMAD.X R7, RZ, RZ, R6, P0 ;  /* 0x000000ffff074224 */ /* 0x008fc600000e0606 */
[----:B------:R-:W-:Y:S01]  /*da60*/  SHFL.IDX PT, R6, R5, 0x3, 0x1c1f ;  /* 0x007c1f0005067f89 */ /* 0x000fe200000e0000 */
[----:B--2---:R-:W-:-:S03]  /*da70*/  @P4 IMAD.MOV.U32 R2, RZ, RZ, R14 ;  /* 0x000000ffff024224 */ /* 0x004fc600078e000e */
[----:B------:R-:W2:Y:S01]  /*da80*/  SHFL.IDX PT, R14, R0, 0x3, 0x1c1f ;  /* 0x007c1f00000e7f89 */ /* 0x000ea200000e0000 */
[----:B------:R-:W-:-:S05]  /*da90*/  @P4 IMAD.MOV.U32 R3, RZ, RZ, R7 ;  /* 0x000000ffff034224 */ /* 0x000fca00078e0007 */
[----:B------:R-:W-:Y:S04]  /*daa0*/  @P4 LDGSTS.E.BYPASS.LTC128B.128 [R23+0x25200], desc[UR56][R2.64], !P6 ;  /* 0x2520000002174fae */ /* 0x000fe8000f101d78 */
[----:B------:R-:W-:Y:S04]  /*dab0*/  @P4 LDGSTS.E.BYPASS.LTC128B.128 [R23+0x27a00], desc[UR56][R2.64+0x40], !P2 ;  /* 0x27a0004002174fae */ /* 0x000fe8000d101d78 */
[----:B------:R3:W-:Y:S01]  /*dac0*/  @P4 LDGSTS.E.BYPASS.LTC128B.128 [R23+0x2a200], desc[UR56][R2.64+0x80], !P1 ;  /* 0x2a20008002174fae */ /* 0x0007e2000c901d78 */
[----:B--2---:R-:W-:-:S05]  /*dad0*/  @P3 IADD3 R14, P0, R37, R14, RZ ;  /* 0x0000000e250e3210 */ /* 0x004fca0007f1e0ff */
[----:B------:R-:W-:Y:S02]  /*dae0*/  @P3 IMAD.X R7, RZ, RZ, R6, P0 ;  /* 0x000000ffff073224 */ /* 0x000fe400000e0606 */
[----:B---3--:R-:W-:Y:S02]  /*daf0*/  @P3 IMAD.MOV.U32 R2, RZ, RZ, R14 ;  /* 0x000000ffff023224 */ /* 0x008fe400078e000e */
[----:B------:R-:W-:Y:S01]  /*db00*/  @P3 IMAD.MOV.U32 R3, RZ, RZ, R7 ;  /* 0x000000ffff033224 */ /* 0x000fe200078e0007 */
[----:B------:R2:W3:Y:S04]  /*db10*/  SHFL.IDX PT, R14, R4, RZ, 0x1c1f ;  /* 0x001c1fff040e7589 */ /* 0x0004e800000e0000 */
[----:B------:R2:W-:Y:S04]  /*db20*/  @P3 LDGSTS.E.BYPASS.LTC128B.128 [R23+0x25a00], desc[UR56][R2.64], !P6 ;  /* 0x25a0000002173fae */ /* 0x0005e8000f101d78 */
[----:B------:R2:W-:Y:S04]  /*db30*/  @P3 LDGSTS.E.BYPASS.LTC128B.128 [R23+0x28200], desc[UR56][R2.64+0x40], !P2 ;  /* 0x2820004002173fae */ /* 0x0005e8000d101d78 */
[----:B------:R2:W-:Y:S02]  /*db40*/  @P3 LDGSTS.E.BYPASS.LTC128B.128 [R23+0x2aa00], desc[UR56][R2.64+0x80], !P1 ;  /* 0x2aa0008002173fae */ /* 0x0005e4000c901d78 */
.L_x_3978:
[----:B------:R-:W-:Y:S01]  /*db50*/  LOP3.LUT P0, RZ, R22, 0x80, RZ, 0xc0, !PT ;  /* 0x0000008016ff7812 */ /* 0x000fe2000780c0ff */
[----:B------:R-:W-:-:S12]  /*db60*/  BSSY B0, `(.L_x_3906) ;  /* 0x000000e000007945 */ /* 0x000fd80003800000 */
[----:B------:R-:W-:Y:S05]  /*db70*/  @!P0 BRA `(.L_x_3907) ;  /* 0x0000000000308947 */ /* 0x000fea0003800000 */
[----:B------:R-:W4:Y:S01]  /*db80*/  LDC R0, c[0x0][0x2f4] ;  /* 0x0000bd00ff007b82 */ /* 0x000f220000000800 */
[----:B--23--:R-:W-:-:S05]  /*db90*/  IADD3 R2, P0, R37, R14, RZ ;  /* 0x0000000e25027210 */ /* 0x00cfca0007f1e0ff */
[----:B------:R-:W-:Y:S01]  /*dba0*/  IMAD.X R3, RZ, RZ, R8, P0 ;  /* 0x000000ffff037224 */ /* 0x000fe200000e0608 */
[-C--:B----4-:R-:W-:Y:S02]  /*dbb0*/  ISETP.GE.AND P3, PT, R37, R0.reuse, PT ;  /* 0x000000002500720c */ /* 0x090fe40003f66270 */
[-C--:B------:R-:W-:Y:S02]  /*dbc0*/  ISETP.GE.AND P2, PT, R28, R0.reuse, PT ;  /* 0x000000001c00720c */ /* 0x080fe40003f46270 */
[----:B------:R-:W-:-:S09]  /*dbd0*/  ISETP.GE.AND P1, PT, R27, R0, PT ;  /* 0x000000001b00720c */ /* 0x000fd20003f26270 */
[----:B------:R-:W-:Y:S01]  /*dbe0*/  @!PT LDS RZ, [RZ] ;  /* 0x00000000fffff984 */ /* 0x000fe20000000800 */
[----:B------:R-:W-:Y:S01]  /*dbf0*/  @!PT LDS RZ, [RZ] ;  /* 0x00000000fffff984 */ /* 0x000fe20000000800 */
[----:B------:R-:W-:Y:S01]  /*dc00*/  @!PT LDS RZ, [RZ] ;  /* 0x00000000fffff984 */ /* 0x000fe20000000800 */
[----:B------:R4:W-:Y:S04]  /*dc10*/  LDGSTS.E.BYPASS.LTC128B.128 [R23+0x26200], desc[UR56][R2.64], !P3 ;  /* 0x2620000002177fae */ /* 0x0009e8000d901d78 */
[----:B------:R4:W-:Y:S04]  /*dc20*/  LDGSTS.E.BYPASS.LTC128B.128 [R23+0x28a00], desc[UR56][R2.64+0x40], !P2 ;  /* 0x28a0004002177fae */ /* 0x0009e8000d101d78 */
[----:B------:R4:W-:Y:S02]  /*dc30*/  LDGSTS.E.BYPASS.LTC128B.128 [R23+0x2b200], desc[UR56][R2.64+0x80], !P1 ;  /* 0x2b20008002177fae */ /* 0x0009e4000c901d78 */
.L_x_3907:
[----:B------:R-:W-:Y:S05]  /*dc40*/  BSYNC B0 ;  /* 0x0000000000007941 */ /* 0x000fea0003800000 */
.L_x_3906:
[----:B------:R-:W-:Y:S01]  /*dc50*/  NOP ;  /* 0x0000000000007918 */ /* 0x000fe20000000000 */
[----:B------:R-:W-:Y:S01]  /*dc60*/  SYNCS.ARRIVE.TRANS64.RED.A0T1 RZ, [UR41+0x33430], RZ ;  /* 0x033430ffffff79a7 */ /* 0x000fe20008200429 */
[----:B------:R-:W-:Y:S01]  /*dc70*/  ARRIVES.LDGSTSBAR.64.TRANSCNT [UR41+0x33430] ;  /* 0x03343000ff0079b0 */ /* 0x000fe20008000aa9 */
[----:B------:R-:W-:Y:S01]  /*dc80*/  NOP ;  /* 0x0000000000007918 */ /* 0x000fe20000000000 */
[----:B------:R-:W-:-:S06]  /*dc90*/  ULOP3.LUT UR4, UR48, 0x2, URZ, 0xfc, !UPT ;  /* 0x0000000230047892 */ /* 0x000fcc000f8efc3f */
[----:B--2-4-:R-:W-:-:S05]  /*dca0*/  IMAD.U32 R2, RZ, RZ, UR4 ;  /* 0x00000004ff027e24 */ /* 0x014fca000f8e00ff */
[----:B------:R-:W-:-:S13]  /*dcb0*/  ISETP.NE.AND P0, PT, R2, 0x3, PT ;  /* 0x000000030200780c */ /* 0x000fda0003f05270 */
[----:B------:R-:W-:Y:S05]  /*dcc0*/  @!P0 BRA `(.L_x_3908) ;  /* 0x0000000000048947 */ /* 0x000fea0003800000 */
[----:B------:R-:W-:Y:S01]  /*dcd0*/  BPT.TRAP 0x1 ;  /* 0x000000040000795c */ /* 0x000fe20000300000 */
.L_x_3908:
        /* <DEDUP_REMOVED lines=29> */
[----:B0123--:R-:W-:Y:S05]  /*deb0*/  CALL.ABS.NOINC R2 ;  /* 0x0000000002007343 */ /* 0x00ffea0003c00000 */
.L_x_3909:
[----:B------:R-:W2:Y:S01]  /*dec0*/  LDC R0, c[0x0][0x448] ;  /* 0x00011200ff007b82 */ /* 0x000ea20000000800 */
[----:B------:R-:W-:Y:S01]  /*ded0*/  ULDC.64 UR4, c[0x0][0x2e0] ;  /* 0x0000b80000047ab9 */ /* 0x000fe20000000a00 */
[----:B------:R-:W-:Y:S02]  /*dee0*/  IMAD R29, R32, 0x80, R29 ;  /* 0x00000080201d7824 */ /* 0x000fe400078e021d */
[----:B------:R-:W-:Y:S02]  /*def0*/  IMAD R7, R24, UR4, RZ ;  /* 0x0000000418077c24 */ /* 0x000fe4000f8e02ff */
[----:B------:R-:W-:Y:S02]  /*df00*/  IMAD.U32 R4, RZ, RZ, UR36 ;  /* 0x00000024ff047e24 */ /* 0x000fe4000f8e00ff */
[----:B------:R-:W-:Y:S02]  /*df10*/  IMAD R9, R34, UR5, R7 ;  /* 0x0000000522097c24 */ /* 0x000fe4000f8e0207 */
[----:B------:R-:W-:-:S02]  /*df20*/  IMAD.U32 R5, RZ, RZ, UR37 ;  /* 0x00000025ff057e24 */ /* 0x000fc4000f8e00ff */
[----:B------:R-:W-:Y:S02]  /*df30*/  IMAD.MOV.U32 R5, RZ, RZ, R29 ;  /* 0x000000ffff057224 */ /* 0x000fe400078e001d */
[----:B------:R-:W-:Y:S02]  /*df40*/  IMAD.U32 R3, RZ, RZ, UR42 ;  /* 0x0000002aff037e24 */ /* 0x000fe4000f8e00ff */
[----:B------:R-:W-:-:S04]  /*df50*/  IMAD.MOV.U32 R2, RZ, RZ, R4 ;  /* 0x000000ffff027224 */ /* 0x000fc800078e0004 */
[----:B------:R-:W-:Y:S01]  /*df60*/  IMAD.WIDE.U32 R2, R34, UR4, R2 ;  /* 0x0000000422027c25 */ /* 0x000fe2000f8e0002 */
[----:B------:R-:W-:Y:S01]  /*df70*/  ULDC.64 UR4, c[0x0][0x2d0] ;  /* 0x0000b40000047ab9 */ /* 0x000fe20000000a00 */
[----:B--2---:R-:W-:Y:S02]  /*df80*/  ISETP.NE.AND P0, PT, R0, 0x1, PT ;  /* 0x000000010000780c */ /* 0x004fe40003f05270 */
[----:B------:R-:W-:-:S11]  /*df90*/  IMAD.IADD R3, R3, 0x1, R9 ;  /* 0x0000000103037824 */ /* 0x000fd600078e0209 */
[----:B------:R-:W2:Y:S08]  /*dfa0*/  @P0 LDC R8, c[0x0][0x44c] ;  /* 0x00011300ff080b82 */ /* 0x000eb00000000800 */
[----:B------:R-:W4:Y:S01]  /*dfb0*/  @P0 LDC R6, c[0x0][0x450] ;  /* 0x00011400ff060b82 */ /* 0x000f220000000800 */
[----:B--2---:R-:W-:-:S05]  /*dfc0*/  @P0 IMAD.HI.U32 R7, R29, R8, RZ ;  /* 0x000000081d070227 */ /* 0x004fca00078e00ff */
[----:B----4-:R-:W-:-:S04]  /*dfd0*/  @P0 SHF.R.U32.HI R5, RZ, R6, R7 ;  /* 0x00000006ff050219 */ /* 0x010fc80000011607 */
[----:B------:R-:W-:Y:S01]  /*dfe0*/  SHF.R.S32.HI R4, RZ, 0x1f, R5 ;  /* 0x0000001fff047819 */ /* 0x000fe20000011405 */
[----:B------:R-:W-:-:S04]  /*dff0*/  IMAD.WIDE.U32 R2, R5, UR4, R2 ;  /* 0x0000000405027c25 */ /* 0x000fc8000f8e0002 */
[----:B------:R-:W-:-:S04]  /*e000*/  IMAD R4, R4, UR4, RZ ;  /* 0x0000000404047c24 */ /* 0x000fc8000f8e02ff */
[----:B------:R-:W-:Y:S01]  /*e010*/  IMAD R7, R5, UR5, R4 ;  /* 0x0000000505077c24 */ /* 0x000fe2000f8e0204 */
[----:B------:R-:W-:Y:S01]  /*e020*/  ULDC.64 UR4, c[0x0][0x2c8] ;  /* 0x0000b20000047ab9 */ /* 0x000fe20000000a00 */
[----:B------:R-:W-:Y:S02]  /*e030*/  IMAD.MOV R4, RZ, RZ, -R5 ;  /* 0x000000ffff047224 */ /* 0x000fe400078e0a05 */
[----:B------:R-:W-:Y:S02]  /*e040*/  IMAD.IADD R3, R3, 0x1, R7 ;  /* 0x0000000103037824 */ /* 0x000fe400078e0207 */
[----:B------:R-:W-:-:S04]  /*e050*/  IMAD R29, R0, R4, R29 ;  /* 0x00000004001d7224 */ /* 0x000fc800078e021d */
        /* <DEDUP_REMOVED lines=8> */
[----:B------:R-:W-:Y:S01]  /*e0e0*/  IADD3.X R5, R3, UR5, R5, P0, !PT ;  /* 0x0000000503057c10 */ /* 0x000fe200087fe405 */
[----:B------:R-:W-:Y:S01]  /*e0f0*/  UMOV UR5, 0xffffffff ;  /* 0xffffffff00057882 */ /* 0x000fe20000000000 */
[----:B------:R-:W-:-:S02]  /*e100*/  ISETP.GE.AND P1, PT, R27, UR4, PT ;  /* 0x000000041b007c0c */ /* 0x000fc4000bf26270 */
[----:B------:R-:W-:Y:S01]  /*e110*/  ISETP.GE.AND P3, PT, R37, UR4, PT ;  /* 0x0000000425007c0c */ /* 0x000fe2000bf66270 */
[----:B------:R-:W-:-:S12]  /*e120*/  BRA.DIV UR5, `(.L_x_3910) ;  /* 0x00000042054c7947 */ /* 0x000fd8000b800000 */
[----:B---3--:R-:W2:Y:S01]  /*e130*/  SHFL.IDX PT, R14, R4, RZ, 0x1c1f ;  /* 0x001c1fff040e7589 */ /* 0x008ea200000e0000 */
[----:B------:R-:W-:Y:S01]  /*e140*/  ULDC UR4, c[0x0][0x288] ;  /* 0x0000a20000047ab9 */ /* 0x000fe20000000800 */
[----:B------:R-:W-:Y:S02]  /*e150*/  IMAD R7, R32, 0x80, R31 ;  /* 0x0000008020077824 */ /* 0x000fe400078e021f */
[----:B------:R-:W3:Y:S01]  /*e160*/  SHFL.IDX PT, R2, R5, RZ, 0x1c1f ;  /* 0x001c1fff05027589 */ /* 0x000ee200000e0000 */
[----:B------:R-:W-:Y:S02]  /*e170*/  IMAD R0, R0, UR4, RZ ;  /* 0x0000000400007c24 */ /* 0x000fe4000f8e02ff */
[C---:B------:R-:W-:Y:S01]  /*e180*/  VIADD R9, R7.reuse, 0x20 ;  /* 0x0000002007097836 */ /* 0x040fe20000000000 */
[----:B------:R-:W-:Y:S02]  /*e190*/  SHFL.IDX PT, R6, R5, 0x1, 0x1c1f ;  /* 0x003c1f0005067f89 */ /* 0x000fe400000e0000 */
[----:B------:R-:W-:-:S13]  /*e1a0*/  ISETP.GE.AND P0, PT, R7, R0, PT ;  /* 0x000000000700720c */ /* 0x000fda0003f06270 */
[----:B--2---:R-:W-:-:S05]  /*e1b0*/  @!P0 IADD3 R14, P4, R37, R14, RZ ;  /* 0x0000000e250e8210 */ /* 0x004fca0007f9e0ff */
[----:B---3--:R-:W-:Y:S02]  /*e1c0*/  @!P0 IMAD.X R3, RZ, RZ, R2, P4 ;  /* 0x000000ffff038224 */ /* 0x008fe400020e0602 */
[----:B------:R-:W-:Y:S02]  /*e1d0*/  @!P0 IMAD.MOV.U32 R2, RZ, RZ, R14 ;  /* 0x000000ffff028224 */ /* 0x000fe400078e000e */
[----:B------:R-:W2:Y:S04]  /*e1e0*/  SHFL.IDX PT, R14, R4, 0x1, 0x1c1f ;  /* 0x003c1f00040e7f89 */ /* 0x000ea800000e0000 */
[----:B------:R-:W-:Y:S04]  /*e1f0*/  @!P0 LDGSTS.E.BYPASS.LTC128B.128 [R23+0x1e200], desc[UR56][R2.64], !P3 ;  /* 0x1e20000002178fae */ /* 0x000fe8000d901d78 */
[----:B------:R-:W-:Y:S04]  /*e200*/  @!P0 LDGSTS.E.BYPASS.LTC128B.128 [R23+0x20200], desc[UR56][R2.64+0x40], !P2 ;  /* 0x2020004002178fae */ /* 0x000fe8000d101d78 */
[----:B------:R3:W-:Y:S01]  /*e210*/  @!P0 LDGSTS.E.BYPASS.LTC128B.128 [R23+0x22200], desc[UR56][R2.64+0x80], !P1 ;  /* 0x2220008002178fae */ /* 0x0007e2000c901d78 */
[----:B------:R-:W-:-:S13]  /*e220*/  ISETP.GE.AND P0, PT, R9, R0, PT ;  /* 0x000000000900720c */ /* 0x000fda0003f06270 */
[----:B--2---:R-:W-:-:S05]  /*e230*/  @!P0 IADD3 R14, P4, R37, R14, RZ ;  /* 0x0000000e250e8210 */ /* 0x004fca0007f9e0ff */
[----:B------:R-:W-:Y:S02]  /*e240*/  @!P0 IMAD.X R9, RZ, RZ, R6, P4 ;  /* 0x000000ffff098224 */ /* 0x000fe400020e0606 */
[----:B---3--:R-:W-:Y:S01]  /*e250*/  @!P0 IMAD.MOV.U32 R2, RZ, RZ, R14 ;  /* 0x000000ffff028224 */ /* 0x008fe200078e000e */
[----:B------:R-:W-:Y:S01]  /*e260*/  SHFL.IDX PT, R6, R5, 0x2, 0x1c1f ;  /* 0x005c1f0005067f89 */ /* 0x000fe200000e0000 */
[----:B------:R-:W-:Y:S02]  /*e270*/  @!P0 IMAD.MOV.U32 R3, RZ, RZ, R9 ;  /* 0x000000ffff038224 */ /* 0x000fe400078e0009 */
[----:B------:R-:W-:Y:S01]  /*e280*/  VIADD R9, R7, 0x40 ;  /* 0x0000004007097836 */ /* 0x000fe20000000000 */
        /* <DEDUP_REMOVED lines=8> */
[----:B------:R2:W3:Y:S01]  /*e310*/  SHFL.IDX PT, R6, R5, 0x3, 0x1c1f ;  /* 0x007c1f0005067f89 */ /* 0x0004e200000e0000 */
[----:B------:R-:W-:-:S03]  /*e320*/  @!P0 IMAD.MOV.U32 R3, RZ, RZ, R9 ;  /* 0x000000ffff038224 */ /* 0x000fc600078e0009 */
[----:B------:R2:W4:Y:S04]  /*e330*/  SHFL.IDX PT, R14, R4, 0x3, 0x1c1f ;  /* 0x007c1f00040e7f89 */ /* 0x00052800000e0000 */
[----:B------:R2:W-:Y:S04]  /*e340*/  @!P0 LDGSTS.E.BYPASS.LTC128B.128 [R23+0x1f200], desc[UR56][R2.64], !P3 ;  /* 0x1f20000002178fae */ /* 0x0005e8000d901d78 */
[----:B------:R2:W-:Y:S04]  /*e350*/  @!P0 LDGSTS.E.BYPASS.LTC128B.128 [R23+0x21200], desc[UR56][R2.64+0x40], !P2 ;  /* 0x2120004002178fae */ /* 0x0005e8000d101d78 */
[----:B------:R2:W-:Y:S02]  /*e360*/  @!P0 LDGSTS.E.BYPASS.LTC128B.128 [R23+0x23200], desc[UR56][R2.64+0x80], !P1 ;  /* 0x2320008002178fae */ /* 0x0005e4000c901d78 */
.L_x_3987:
[----:B------:R-:W-:Y:S01]  /*e370*/  VIADD R7, R7, 0x60 ;  /* 0x0000006007077836 */ /* 0x000fe20000000000 */
[----:B------:R-:W-:Y:S04]  /*e380*/  BSSY B0, `(.L_x_3911) ;  /* 0x000000b000007945 */ /* 0x000fe80003800000 */
[----:B------:R-:W-:-:S13]  /*e390*/  ISETP.GE.AND P0, PT, R7, R0, PT ;  /* 0x000000000700720c */ /* 0x000fda0003f06270 */
[----:B------:R-:W-:Y:S05]  /*e3a0*/  @P0 BRA `(.L_x_3912) ;  /* 0x0000000000200947 */ /* 0x000fea0003800000 */
[----:B--2-4-:R-:W-:-:S05]  /*e3b0*/  IADD3 R2, P0, R37, R14, RZ ;  /* 0x0000000e25027210 */ /* 0x014fca0007f1e0ff */
[----:B---3--:R-:W-:-:S05]  /*e3c0*/  IMAD.X R3, RZ, RZ, R6, P0 ;  /* 0x000000ffff037224 */ /* 0x008fca00000e0606 */
[----:B------:R-:W-:Y:S01]  /*e3d0*/  @!PT LDS RZ, [RZ] ;  /* 0x00000000fffff984 */ /* 0x000fe20000000800 */
[----:B------:R-:W-:Y:S01]  /*e3e0*/  @!PT LDS RZ, [RZ] ;  /* 0x00000000fffff984 */ /* 0x000fe20000000800 */
[----:B------:R-:W-:Y:S01]  /*e3f0*/  @!PT LDS RZ, [RZ] ;  /* 0x00000000fffff984 */ /* 0x000fe20000000800 */
[----:B------:R2:W-:Y:S04]  /*e400*/  LDGSTS.E.BYPASS.LTC128B.128 [R23+0x1fa00], desc[UR56][R2.64], !P3 ;  /* 0x1fa0000002177fae */ /* 0x0005e8000d901d78 */
[----:B------:R2:W-:Y:S04]  /*e410*/  LDGSTS.E.BYPASS.LTC128B.128 [R23+0x21a00], desc[UR56][R2.64+0x40], !P2 ;  /* 0x21a0004002177fae */ /* 0x0005e8000d101d78 */
[----:B------:R2:W-:Y:S02]  /*e420*/  LDGSTS.E.BYPASS.LTC128B.128 [R23+0x23a00], desc[UR56][R2.64+0x80], !P1 ;  /* 0x23a0008002177fae */ /* 0x0005e4000c901d78 */
.L_x_3912:
[----:B------:R-:W-:Y:S05]  /*e430*/  BSYNC B0 ;  /* 0x0000000000007941 */ /* 0x000fea0003800000 */
.L_x_3911:
[----:B------:R-:W-:Y:S01]  /*e440*/  NOP ;  /* 0x0000000000007918 */ /* 0x000fe20000000000 */
[----:B------:R-:W-:Y:S01]  /*e450*/  SYNCS.ARRIVE.TRANS64.RED.A0T1 RZ, [UR41+0x33400], RZ ;  /* 0x033400ffffff79a7 */ /* 0x000fe20008200429 */
[----:B--2---:R-:W-:Y:S01]  /*e460*/  IMAD.MOV.U32 R3, RZ, RZ, 0x1 ;  /* 0x00000001ff037424 */ /* 0x004fe200078e00ff */
[----:B------:R-:W-:Y:S04]  /*e470*/  ARRIVES.LDGSTSBAR.64.TRANSCNT [UR41+0x33400] ;  /* 0x03340000ff0079b0 */ /* 0x000fe80008000aa9 */
[----:B------:R-:W-:Y:S01]  /*e480*/  SHF.L.U32 R3, R3, 0x1f, RZ ;  /* 0x0000001f03037819 */ /* 0x000fe200000006ff */
[----:B------:R-:W-:Y:S01]  /*e490*/  NOP ;  /* 0x0000000000007918 */ /* 0x000fe20000000000 */
[----:B------:R-:W-:Y:S02]  /*e4a0*/  SYNCS.ARRIVE.TRANS64.A1T0 RZ, [UR41+0x33400], RZ ;  /* 0x033400ffffff79a7 */ /* 0x000fe40008100029 */
[----:B------:R-:W2:Y:S02]  /*e4b0*/  SYNCS.PHASECHK.TRANS64.TRYWAIT P0, [UR41+0x33420], R3 ;  /* 0x03342003ff0075a7 */ /* 0x000ea40008000169 */
[----:B--2---:R-:W-:Y:S05]  /*e4c0*/  @!P0 BRA `(.L_x_3913) ;  /* 0x0000004000a48947 */ /* 0x004fea0003800000 */
.L_x_3988:
[----:B------:R-:W-:Y:S01]  /*e4d0*/  UIADD3 UR4, UR45, -0x2, URZ ;  /* 0xfffffffe2d047890 */ /* 0x000fe2000fffe03f */
[----:B------:R-:W-:-:S03]  /*e4e0*/  IMAD.MOV.U32 R32, RZ, RZ, 0x1 ;  /* 0x00000001ff207424 */ /* 0x000fc600078e00ff */
[----:B------:R-:W-:-:S06]  /*e4f0*/  UISETP.GE.AND UP0, UPT, UR4, UR44, UPT ;  /* 0x0000002c0400728c */ /* 0x000fcc000bf06270 */
[----:B------:R-:W-:-:S13]  /*e500*/  PLOP3.LUT P0, PT, PT, PT, UP0, 0x80, 0x0 ;  /* 0x000000000000781c */ /* 0x000fda0003f0f008 */
[----:B------:R-:W-:Y:S05]  /*e510*/  @!P0 BRA `(.L_x_3914) ;  /* 0x0000001800f88947 */ /* 0x000fea0003800000 */
[----:B------:R-:W5:Y:S01]  /*e520*/  S2R R0, SR_TID.X ;  /* 0x0000000000007919 */ /* 0x000f620000002100 */
[----:B------:R-:W-:Y:S01]  /*e530*/  UIADD3 UR4, UR43, 0x1, URZ ;  /* 0x000000012b047890 */ /* 0x000fe2000fffe03f */
[----:B--2---:R-:W-:Y:S01]  /*e540*/  LOP3.LUT R3, RZ, UR40, RZ, 0x33, !PT ;  /* 0x00000028ff037c12 */ /* 0x004fe2000f8e33ff */
[----:B------:R-:W-:Y:S02]  /*e550*/  IMAD.MOV.U32 R25, RZ, RZ, 0x1 ;  /* 0x00000001ff197424 */ /* 0x000fe400078e00ff */
[----:B------:R-:W-:Y:S01]  /*e560*/  UIMAD UR4, UR4, UR38, URZ ;  /* 0x00000026040472a4 */ /* 0x000fe2000f8e023f */
[----:B------:R-:W-:Y:S02]  /*e570*/  IMAD.MOV.U32 R24, RZ, RZ, RZ ;  /* 0x000000ffff187224 */ /* 0x000fe400078e00ff */
[----:B-----5:R-:W-:-:S05]  /*e580*/  IMAD.SHL.U32 R0, R0, 0x20, RZ ;  /* 0x0000002000007824 */ /* 0x020fca00078e00ff */
[----:B------:R-:W-:-:S04]  /*e590*/  LOP3.LUT R0, R0, 0x60, RZ, 0xc0, !PT ;  /* 0x0000006000007812 */ /* 0x000fc800078ec0ff */
[----:B------:R-:W-:Y:S02]  /*e5a0*/  IADD3 R19, R0, R19, R31 ;  /* 0x0000001300137210 */ /* 0x000fe40007ffe01f */
[----:B------:R-:W-:-:S03]  /*e5b0*/  LOP3.LUT R0, RZ, UR4, RZ, 0x33, !PT ;  /* 0x00000004ff007c12 */ /* 0x000fc6000f8e33ff */
[----:B------:R-:W-:Y:S01]  /*e5c0*/  VIADD R19, R19, 0xfffffe20 ;  /* 0xfffffe2013137836 */ /* 0x000fe20000000000 */
[----:B------:R-:W-:-:S04]  /*e5d0*/  VIMNMX R0, R0, R3, !PT ;  /* 0x0000000300007248 */ /* 0x000fc80007fe0100 */
[C---:B------:R-:W-:Y:S01]  /*e5e0*/  IADD3 R34, -R0.reuse, -0x2, RZ ;  /* 0xfffffffe00227810 */ /* 0x040fe20007ffe1ff */
[----:B------:R-:W-:-:S07]  /*e5f0*/  IMAD R19, R0, -0xa0, R19 ;  /* 0xffffff6000137824 */ /* 0x000fce00078e0213 */
.L_x_3929:
[----:B0-2---:R-:W2:Y:S01]  /*e600*/  LDL R8, [R1+0x8] ;  /* 0x0000080001087983 */ /* 0x005ea20000100800 */
[----:B------:R-:W0:Y:S03]  /*e610*/  LDC R0, c[0x0][0x430] ;  /* 0x00010c00ff007b82 */ /* 0x000e260000000800 */
[----:B---3--:R-:W3:Y:S01]  /*e620*/  LDL R6, [R1+0x4] ;  /* 0x0000040001067983 */ /* 0x008ee20000100800 */
[----:B------:R-:W-:Y:S01]  /*e630*/  VIADD R10, R19, 0x80 ;  /* 0x00000080130a7836 */ /* 0x000fe20000000000 */
[----:B------:R-:W-:Y:S01]  /*e640*/  ULDC.64 UR4, c[0x0][0x428] ;  /* 0x00010a0000047ab9 */ /* 0x000fe20000000a00 */
[----:B0-----:R-:W-:-:S13]  /*e650*/  ISETP.NE.AND P0, PT, R0, 0x1, PT ;  /* 0x000000010000780c */ /* 0x001fda0003f05270 */
[----:B------:R-:W0:Y:S08]  /*e660*/  @P0 LDC R0, c[0x0][0x434] ;  /* 0x00010d00ff000b82 */ /* 0x000e300000000800 */
[----:B------:R-:W1:Y:S08]  /*e670*/  @P0 LDC R3, c[0x0][0x438] ;  /* 0x00010e00ff030b82 */ /* 0x000e700000000800 */
[----:B------:R-:W4:Y:S08]  /*e680*/  @P0 LDC R5, c[0x0][0x434] ;  /* 0x00010d00ff050b82 */ /* 0x000f300000000800 */
[----:B------:R-:W4:Y:S01]  /*e690*/  @P0 LDC R9, c[0x0][0x438] ;  /* 0x00010e00ff090b82 */ /* 0x000f220000000800 */
[----:B0-----:R-:W-:-:S04]  /*e6a0*/  @P0 IMAD.HI.U32 R0, R19, R0, RZ ;  /* 0x0000000013000227 */ /* 0x001fc800078e00ff */
[----:B------:R-:W-:Y:S01]  /*e6b0*/  IMAD.MOV.U32 R7, RZ, RZ, R19 ;  /* 0x000000ffff077224 */ /* 0x000fe200078e0013 */
[----:B-1----:R-:W-:Y:S01]  /*e6c0*/  @P0 SHF.R.U32.HI R7, RZ, R3, R0 ;  /* 0x00000003ff070219 */ /* 0x002fe20000011600 */
[----:B----4-:R-:W-:-:S03]  /*e6d0*/  @P0 IMAD.HI.U32 R0, R10, R5, RZ ;  /* 0x000000050a000227 */ /* 0x010fc600078e00ff */
[--C-:B------:R-:W-:Y:S01]  /*e6e0*/  SHF.R.S32.HI R5, RZ, 0x1f, R7.reuse ;  /* 0x0000001fff057819 */ /* 0x100fe20000011407 */
[----:B------:R-:W-:Y:S01]  /*e6f0*/  IMAD.MOV.U32 R4, RZ, RZ, R7 ;  /* 0x000000ffff047224 */ /* 0x000fe200078e0007 */
[----:B------:R-:W-:-:S03]  /*e700*/  @P0 SHF.R.U32.HI R10, RZ, R9, R0 ;  /* 0x00000009ff0a0219 */ /* 0x000fc60000011600 */
[----:B------:R-:W-:Y:S01]  /*e710*/  IMAD.WIDE.U32 R4, R33, UR4, R4 ;  /* 0x0000000421047c25 */ /* 0x000fe2000f8e0004 */
[----:B--2---:R-:W-:-:S03]  /*e720*/  ISETP.GT.U32.AND P1, PT, R8, 0x9f, PT ;  /* 0x0000009f0800780c */ /* 0x004fc60003f24070 */
[----:B---3--:R-:W-:-:S04]  /*e730*/  IMAD R0, R6, UR4, RZ ;  /* 0x0000000406007c24 */ /* 0x008fc8000f8e02ff */
[----:B------:R-:W-:-:S06]  /*e740*/  IMAD R11, R33, UR5, R0 ;  /* 0x00000005210b7c24 */ /* 0x000fcc000f8e0200 */
[--C-:B------:R-:W-:Y:S01]  /*e750*/  @!P1 SHF.R.S32.HI R3, RZ, 0x1f, R10.reuse ;  /* 0x0000001fff039819 */ /* 0x100fe2000001140a */
[----:B------:R-:W-:Y:S02]  /*e760*/  @!P1 IMAD.MOV.U32 R2, RZ, RZ, R10 ;  /* 0x000000ffff029224 */ /* 0x000fe400078e000a */
[----:B------:R-:W-:Y:S02]  /*e770*/  IMAD.IADD R5, R11, 0x1, R5 ;  /* 0x000000010b057824 */ /* 0x000fe400078e0205 */
[----:B------:R-:W-:Y:S01]  /*e780*/  @!P1 IMAD.WIDE.U32 R2, R33, UR4, R2 ;  /* 0x0000000421029c25 */ /* 0x000fe2000f8e0002 */
[----:B------:R-:W-:Y:S02]  /*e790*/  ULDC.64 UR4, c[0x0][0x418] ;  /* 0x0001060000047ab9 */ /* 0x000fe40000000a00 */
[----:B------:R-:W-:-:S04]  /*e7a0*/  LEA R8, P0, R4, UR4, 0x2 ;  /* 0x0000000404087c11 */ /* 0x000fc8000f8010ff */
[----:B------:R-:W-:-:S05]  /*e7b0*/  LEA.HI.X R9, R4, UR5, R5, 0x2, P0 ;  /* 0x0000000504097c11 */ /* 0x000fca00080f1405 */
[----:B------:R-:W2:Y:S01]  /*e7c0*/  LDG.E R8, desc[UR56][R8.64] ;  /* 0x0000003808087981 */ /* 0x000ea2000c1e1900 */
[----:B------:R-:W-:Y:S01]  /*e7d0*/  @!P1 IMAD.IADD R3, R11, 0x1, R3 ;  /* 0x000000010b039824 */ /* 0x000fe200078e0203 */
[----:B------:R-:W-:Y:S01]  /*e7e0*/  ULOP3.LUT UR6, UR48, 0x2, URZ, 0xfc, !UPT ;  /* 0x0000000230067892 */ /* 0x000fe2000f8efc3f */
[----:B------:R-:W-:Y:S01]  /*e7f0*/  @!P1 LEA R4, P0, R2, UR4, 0x2 ;  /* 0x0000000402049c11 */ /* 0x000fe2000f8010ff */
[----:B------:R-:W-:-:S03]  /*e800*/  IMAD.MOV.U32 R6, RZ, RZ, RZ ;  /* 0x000000ffff067224 */ /* 0x000fc600078e00ff */
[----:B------:R-:W-:Y:S01]  /*e810*/  @!P1 LEA.HI.X R5, R2, UR5, R3, 0x2, P0 ;  /* 0x0000000502059c11 */ /* 0x000fe200080f1403 */
[----:B------:R-:W-:-:S04]  /*e820*/  IMAD.U32 R12, RZ, RZ, UR6 ;  /* 0x00000006ff0c7e24 */ /* 0x000fc8000f8e00ff */
[----:B------:R0:W5:Y:S01]  /*e830*/  @!P1 LDG.E R6, desc[UR56][R4.64] ;  /* 0x0000003804069981 */ /* 0x000162000c1e1900 */
[----:B------:R-:W-:Y:S01]  /*e840*/  ISETP.NE.AND P1, PT, R12, 0x3, PT ;  /* 0x000000030c00780c */ /* 0x000fe20003f25270 */
[----:B------:R-:W-:Y:S02]  /*e850*/  VIADD R0, R24, 0x1 ;  /* 0x0000000118007836 */ /* 0x000fe40000000000 */
[----:B------:R-:W-:-:S03]  /*e860*/  VIADD R34, R34, 0xffffffff ;  /* 0xffffffff22227836 */ /* 0x000fc60000000000 */
[----:B------:R-:W-:-:S04]  /*e870*/  ISETP.NE.AND P0, PT, R0, 0x2, PT ;  /* 0x000000020000780c */ /* 0x000fc80003f05270 */
[----:B------:R-:W-:Y:S02]  /*e880*/  SEL R32, RZ, 0x1, P0 ;  /* 0x00000001ff207807 */ /* 0x000fe40000000000 */
[----:B------:R-:W-:Y:S02]  /*e890*/  SEL R0, R0, RZ, P0 ;  /* 0x000000ff00007207 */ /* 0x000fe40000000000 */
[----:B------:R-:W-:Y:S02]  /*e8a0*/  ISETP.GT.AND P2, PT, R34, UR44, PT ;  /* 0x0000002c22007c0c */ /* 0x000fe4000bf44270 */
[----:B------:R-:W-:Y:S02]  /*e8b0*/  LOP3.LUT R32, R25, R32, RZ, 0x3c, !PT ;  /* 0x0000002019207212 */ /* 0x000fe400078e3cff */
[----:B--2---:R-:W-:Y:S01]  /*e8c0*/  SHF.R.S32.HI R27, RZ, 0x1f, R8 ;  /* 0x0000001fff1b7819 */ /* 0x004fe20000011408 */
[----:B0-----:R-:W-:Y:S08]  /*e8d0*/  @!P1 BRA `(.L_x_3915) ;  /* 0x0000000000049947 */ /* 0x001ff00003800000 */
[----:B------:R-:W-:Y:S01]  /*e8e0*/  BPT.TRAP 0x1 ;  /* 0x000000040000795c */ /* 0x000fe20000300000 */
.L_x_3915:
[----:B------:R-:W-:Y:S02]  /*e8f0*/  LEA R4, R0, UR41, 0x3 ;  /* 0x0000002900047c11 */ /* 0x000fe4000f8e18ff */
[----:B------:R-:W-:-:S04]  /*e900*/  SHF.L.U32 R29, R32, 0x1f, RZ ;  /* 0x0000001f201d7819 */ /* 0x000fc800000006ff */
[----:B------:R-:W0:Y:S02]  /*e910*/  SYNCS.PHASECHK.TRANS64.TRYWAIT P0, [R4+URZ+0x33480], R29 ;  /* 0x0334801d040075a7 */ /* 0x000e24000800017f */
[----:B0-----:R-:W-:Y:S05]  /*e920*/  @!P0 BRA `(.L_x_3916) ;  /* 0x0000003c00a08947 */ /* 0x001fea0003800000 */
.L_x_3989:
[----:B------:R-:W-:Y:S01]  /*e930*/  ULDC UR4, c[0x0][0x430] ;  /* 0x00010c0000047ab9 */ /* 0x000fe20000000800 */
[----:B-----5:R-:W-:Y:S01]  /*e940*/  SHF.R.S32.HI R30, RZ, 0x1f, R6 ;  /* 0x0000001fff1e7819 */ /* 0x020fe20000011406 */
[----:B------:R-:W-:Y:S01]  /*e950*/  UIADD3 UR4, -UR4, URZ, URZ ;  /* 0x0000003f04047290 */ /* 0x000fe2000fffe13f */
[----:B------:R-:W-:Y:S01]  /*e960*/  R2UR UR6, R36 ;  /* 0x00000000240672ca */ /* 0x000fe200000e0000 */
[----:B------:R-:W1:Y:S01]  /*e970*/  LDC R13, c[0x0][0x2f4] ;  /* 0x0000bd00ff0d7b82 */ /* 0x000e620000000800 */
[C---:B------:R-:W-:Y:S02]  /*e980*/  LOP3.LUT P3, RZ, R22.reuse, 0x2, RZ, 0xc0, !PT ;  /* 0x0000000216ff7812 */ /* 0x040fe4000786c0ff */
[----:B------:R-:W-:Y:S01]  /*e990*/  LOP3.LUT P1, RZ, R22, 0x1, RZ, 0xc0, !PT ;  /* 0x0000000116ff7812 */ /* 0x000fe2000782c0ff */
[--C-:B------:R-:W-:Y:S02]  /*e9a0*/  IMAD R5, R10, UR4, R19.reuse ;  /* 0x000000040a057c24 */ /* 0x100fe4000f8e0213 */
[----:B------:R-:W-:Y:S01]  /*e9b0*/  IMAD R7, R7, UR4, R19 ;  /* 0x0000000407077c24 */ /* 0x000fe2000f8e0213 */
[----:B------:R-:W-:Y:S01]  /*e9c0*/  ULDC.64 UR4, c[0x0][0x328] ;  /* 0x0000ca0000047ab9 */ /* 0x000fe20000000a00 */
[----:B------:R-:W-:-:S02]  /*e9d0*/  VIADD R5, R5, 0x80 ;  /* 0x0000008005057836 */ /* 0x000fc40000000000 */
[----:B------:R-:W-:Y:S01]  /*e9e0*/  IMAD.WIDE.U32 R10, R7, UR4, RZ ;  /* 0x00000004070a7c25 */ /* 0x000fe2000f8e00ff */
[----:B------:R-:W-:Y:S02]  /*e9f0*/  SHF.R.S32.HI R28, RZ, 0x1f, R7 ;  /* 0x0000001fff1c7819 */ /* 0x000fe40000011407 */
[----:B------:R-:W-:-:S03]  /*ea00*/  SHF.R.S32.HI R31, RZ, 0x1f, R5 ;  /* 0x0000001fff1f7819 */ /* 0x000fc60000011405 */
[----:B------:R-:W-:Y:S02]  /*ea10*/  IMAD R12, R28, UR4, RZ ;  /* 0x000000041c0c7c24 */ /* 0x000fe4000f8e02ff */
[----:B------:R-:W-:Y:S02]  /*ea20*/  IMAD R2, R31, UR4, RZ ;  /* 0x000000041f027c24 */ /* 0x000fe4000f8e02ff */
[----:B------:R-:W-:Y:S02]  /*ea30*/  IMAD R12, R7, UR5, R12 ;  /* 0x00000005070c7c24 */ /* 0x000fe4000f8e020c */
[C---:B------:R-:W-:Y:S02]  /*ea40*/  IMAD R9, R5.reuse, UR5, R2 ;  /* 0x0000000505097c24 */ /* 0x040fe4000f8e0202 */
[----:B------:R-:W-:Y:S01]  /*ea50*/  IMAD.WIDE.U32 R2, R5, UR4, RZ ;  /* 0x0000000405027c25 */ /* 0x000fe2000f8e00ff */
[----:B------:R-:W-:Y:S01]  /*ea60*/  ULDC.64 UR4, c[0x0][0x338] ;  /* 0x0000ce0000047ab9 */ /* 0x000fe20000000a00 */
[----:B-1----:R-:W-:-:S02]  /*ea70*/  ISETP.GE.AND P4, PT, R37, R13, PT ;  /* 0x0000000d2500720c */ /* 0x002fc40003f86270 */
[----:B------:R-:W-:Y:S02]  /*ea80*/  IMAD.IADD R11, R11, 0x1, R12 ;  /* 0x000000010b0b7824 */ /* 0x000fe400078e020c */
[----:B------:R-:W-:Y:S02]  /*ea90*/  IMAD R12, R27, UR4, RZ ;  /* 0x000000041b0c7c24 */ /* 0x000fe4000f8e02ff */
[----:B------:R-:W-:Y:S02]  /*eaa0*/  IMAD.IADD R3, R3, 0x1, R9 ;  /* 0x0000000103037824 */ /* 0x000fe400078e0209 */
[----:B------:R-:W-:Y:S02]  /*eab0*/  IMAD R9, R30, UR4, RZ ;  /* 0x000000041e097c24 */ /* 0x000fe4000f8e02ff */
[C---:B------:R-:W-:Y:S02]  /*eac0*/  IMAD R12, R8.reuse, UR5, R12 ;  /* 0x00000005080c7c24 */ /* 0x040fe4000f8e020c */
[----:B------:R-:W-:-:S04]  /*ead0*/  IMAD.WIDE.U32 R10, R8, UR4, R10 ;  /* 0x00000004080a7c25 */ /* 0x000fc8000f8e000a */
[C---:B------:R-:W-:Y:S02]  /*eae0*/  IMAD R9, R6.reuse, UR5, R9 ;  /* 0x0000000506097c24 */ /* 0x040fe4000f8e0209 */
[----:B------:R-:W-:Y:S01]  /*eaf0*/  IMAD.WIDE.U32 R2, R6, UR4, R2 ;  /* 0x0000000406027c25 */ /* 0x000fe2000f8e0002 */
[----:B------:R-:W-:-:S03]  /*eb00*/  ULDC.64 UR4, c[0x0][0x330] ;  /* 0x0000cc0000047ab9 */ /* 0x000fc60000000a00 */
[----:B------:R-:W-:Y:S02]  /*eb10*/  IMAD.IADD R11, R11, 0x1, R12 ;  /* 0x000000010b0b7824 */ /* 0x000fe400078e020c */
[----:B------:R-:W-:Y:S01]  /*eb20*/  IMAD.U32 R12, RZ, RZ, UR4 ;  /* 0x00000004ff0c7e24 */ /* 0x000fe2000f8e00ff */
[----:B------:R-:W-:Y:S01]  /*eb30*/  UIMAD UR4, UR6, UR4, URZ ;  /* 0x00000004060472a4 */ /* 0x000fe2000f8e023f */
[----:B------:R-:W-:Y:S02]  /*eb40*/  IMAD.IADD R3, R3, 0x1, R9 ;  /* 0x0000000103037824 */ /* 0x000fe400078e0209 */
[----:B------:R-:W-:Y:S01]  /*eb50*/  IMAD.WIDE.U32 R10, R12, UR39, R10 ;  /* 0x000000270c0a7c25 */ /* 0x000fe2000f8e000a */
[----:B------:R-:W-:Y:S01]  /*eb60*/  ULDC.64 UR6, c[0x0][0x318] ;  /* 0x0000c60000067ab9 */ /* 0x000fe20000000a00 */
[----:B------:R-:W-:Y:S02]  /*eb70*/  UIMAD UR4, UR39, UR5, UR4 ;  /* 0x00000005270472a4 */ /* 0x000fe4000f8e0204 */
[----:B------:R-:W-:Y:S01]  /*eb80*/  IMAD.U32 R21, RZ, RZ, UR7 ;  /* 0x00000007ff157e24 */ /* 0x000fe2000f8e00ff */
[----:B------:R-:W-:Y:S01]  /*eb90*/  IADD3 R9, P0, R10, UR6, RZ ;  /* 0x000000060a097c10 */ /* 0x000fe2000ff1e0ff */
[----:B------:R-:W-:-:S03]  /*eba0*/  IMAD.WIDE.U32 R2, R12, UR39, R2 ;  /* 0x000000270c027c25 */ /* 0x000fc6000f8e0002 */
[----:B------:R-:W-:Y:S02]  /*ebb0*/  IADD3.X R20, R21, UR4, R11, P0, !PT ;  /* 0x0000000415147c10 */ /* 0x000fe400087fe40b */
[----:B------:R-:W-:-:S04]  /*ebc0*/  IADD3 R26, P0, R2, UR6, RZ ;  /* 0x00000006021a7c10 */ /* 0x000fc8000ff1e0ff */
[----:B------:R-:W-:Y:S01]  /*ebd0*/  IADD3.X R21, R21, UR4, R3, P0, !PT ;  /* 0x0000000415157c10 */ /* 0x000fe200087fe403 */
[----:B------:R-:W-:-:S03]  /*ebe0*/  UMOV UR4, 0xffffffff ;  /* 0xffffffff00047882 */ /* 0x000fc60000000000 */
[----:B------:R-:W-:Y:S05]  /*ebf0*/  BRA.DIV UR4, `(.L_x_3917) ;  /* 0x0000003e04007947 */ /* 0x000fea000b800000 */
[----:B------:R-:W1:Y:S01]  /*ec00*/  SHFL.IDX PT, R2, R9, RZ, 0x1c1f ;  /* 0x001c1fff09027589 */ /* 0x000e6200000e0000 */
[----:B------:R-:W-:-:S03]  /*ec10*/  IMAD R10, R0, 0x7800, R23 ;  /* 0x00007800000a7824 */ /* 0x000fc600078e0217 */
[----:B------:R-:W2:Y:S04]  /*ec20*/  SHFL.IDX PT, R3, R20, RZ, 0x1c1f ;  /* 0x001c1fff14037589 */ /* 0x000ea800000e0000 */
[----:B------:R-:W-:Y:S04]  /*ec30*/  SHFL.IDX PT, R35, R20, 0x2, 0x1c1f ;  /* 0x005c1f0014237f89 */ /* 0x000fe800000e0000 */
[----:B------:R-:W-:Y:S04]  /*ec40*/  SHFL.IDX PT, R21, R21, RZ, 0x1c1f ;  /* 0x001c1fff15157589 */ /* 0x000fe800000e0000 */
[----:B------:R-:W-:Y:S01]  /*ec50*/  SHFL.IDX PT, R14, R26, RZ, 0x1c1f ;  /* 0x001c1fff1a0e7589 */ /* 0x000fe200000e0000 */
[----:B-1----:R-:W-:-:S05]  /*ec60*/  IADD3 R2, P0, R37, R2, RZ ;  /* 0x0000000225027210 */ /* 0x002fca0007f1e0ff */
[----:B--2---:R-:W-:-:S05]  /*ec70*/  IMAD.X R3, RZ, RZ, R3, P0 ;  /* 0x000000ffff037224 */ /* 0x004fca00000e0603 */
[----:B------:R-:W-:Y:S04]  /*ec80*/  LDGSTS.E.BYPASS.LTC128B.128 [R10+0xf200], desc[UR56][R2.64], !P4 ;  /* 0x0f200000020a7fae */ /* 0x000fe8000e101d78 */
[----:B------:R-:W-:Y:S04]  /*ec90*/  LDGSTS.E.BYPASS.LTC128B.128 [R10+0x11a00], desc[UR56][R2.64+0x40], !P3 ;  /* 0x11a00040020a7fae */ /* 0x000fe8000d901d78 */
[----:B------:R1:W-:Y:S04]  /*eca0*/  LDGSTS.E.BYPASS.LTC128B.128 [R10+0x14200], desc[UR56][R2.64+0x80], !P1 ;  /* 0x14200080020a7fae */ /* 0x0003e8000c901d78 */
[----:B-1----:R-:W1:Y:S04]  /*ecb0*/  SHFL.IDX PT, R2, R9, 0x1, 0x1c1f ;  /* 0x003c1f0009027f89 */ /* 0x002e6800000e0000 */
[----:B------:R-:W2:Y:S01]  /*ecc0*/  SHFL.IDX PT, R3, R20, 0x1, 0x1c1f ;  /* 0x003c1f0014037f89 */ /* 0x000ea200000e0000 */
[----:B-1----:R-:W-:-:S05]  /*ecd0*/  IADD3 R2, P0, R37, R2, RZ ;  /* 0x0000000225027210 */ /* 0x002fca0007f1e0ff */
[----:B--2---:R-:W-:-:S05]  /*ece0*/  IMAD.X R3, RZ, RZ, R3, P0 ;  /* 0x000000ffff037224 */ /* 0x004fca00000e0603 */
[----:B------:R-:W-:Y:S04]  /*ecf0*/  LDGSTS.E.BYPASS.LTC128B.128 [R10+0xfa00], desc[UR56][R2.64], !P4 ;  /* 0x0fa00000020a7fae */ /* 0x000fe8000e101d78 */
[----:B------:R-:W-:Y:S04]  /*ed00*/  LDGSTS.E.BYPASS.LTC128B.128 [R10+0x12200], desc[UR56][R2.64+0x40], !P3 ;  /* 0x12200040020a7fae */ /* 0x000fe8000d901d78 */
[----:B------:R1:W-:Y:S04]  /*ed10*/  LDGSTS.E.BYPASS.LTC128B.128 [R10+0x14a00], desc[UR56][R2.64+0x80], !P1 ;  /* 0x14a00080020a7fae */ /* 0x0003e8000c901d78 */
[----:B-1----:R-:W1:Y:S02]  /*ed20*/  SHFL.IDX PT, R2, R9, 0x2, 0x1c1f ;  /* 0x005c1f0009027f89 */ /* 0x002e6400000e0000 */
[----:B-1----:R-:W-:-:S05]  /*ed30*/  IADD3 R2, P0, R37, R2, RZ ;  /* 0x0000000225027210 */ /* 0x002fca0007f1e0ff */
[----:B------:R-:W-:Y:S02]  /*ed40*/  IMAD.X R3, RZ, RZ, R35, P0 ;  /* 0x000000ffff037224 */ /* 0x000fe400000e0623 */
[----:B------:R-:W-:Y:S04]  /*ed50*/  SHFL.IDX PT, R35, R20, 0x3, 0x1c1f ;  /* 0x007c1f0014237f89 */ /* 0x000fe800000e0000 */
[----:B------:R-:W-:Y:S04]  /*ed60*/  LDGSTS.E.BYPASS.LTC128B.128 [R10+0x10200], desc[UR56][R2.64], !P4 ;  /* 0x10200000020a7fae */ /* 0x000fe8000e101d78 */
[----:B------:R-:W-:Y:S04]  /*ed70*/  LDGSTS.E.BYPASS.LTC128B.128 [R10+0x12a00], desc[UR56][R2.64+0x40], !P3 ;  /* 0x12a00040020a7fae */ /* 0x000fe8000d901d78 */
[----:B------:R1:W-:Y:S04]  /*ed80*/  LDGSTS.E.BYPASS.LTC128B.128 [R10+0x15200], desc[UR56][R2.64+0x80], !P1 ;  /* 0x15200080020a7fae */ /* 0x0003e8000c901d78 */
[----:B-1----:R-:W1:Y:S02]  /*ed90*/  SHFL.IDX PT, R2, R9, 0x3, 0x1c1f ;  /* 0x007c1f0009027f89 */ /* 0x002e6400000e0000 */
[----:B-1----:R-:W-:-:S05]  /*eda0*/  IADD3 R2, P0, R37, R2, RZ ;  /* 0x0000000225027210 */ /* 0x002fca0007f1e0ff */
[----:B------:R-:W-:-:S05]  /*edb0*/  IMAD.X R3, RZ, RZ, R35, P0 ;  /* 0x000000ffff037224 */ /* 0x000fca00000e0623 */
[----:B------:R1:W-:Y:S04]  /*edc0*/  LDGSTS.E.BYPASS.LTC128B.128 [R10+0x10a00], desc[UR56][R2.64], !P4 ;  /* 0x10a00000020a7fae */ /* 0x0003e8000e101d78 */
[----:B------:R1:W-:Y:S04]  /*edd0*/  LDGSTS.E.BYPASS.LTC128B.128 [R10+0x13200], desc[UR56][R2.64+0x40], !P3 ;  /* 0x13200040020a7fae */ /* 0x0003e8000d901d78 */
[----:B------:R1:W-:Y:S02]  /*ede0*/  LDGSTS.E.BYPASS.LTC128B.128 [R10+0x15a00], desc[UR56][R2.64+0x80], !P1 ;  /* 0x15a00080020a7fae */ /* 0x0003e4000c901d78 */
.L_x_4001:
[----:B-1----:R-:W-:Y:S02]  /*edf0*/  IADD3 R2, P0, R37, R14, RZ ;  /* 0x0000000e25027210 */ /* 0x002fe40007f1e0ff */
[----:B------:R-:W-:-:S03]  /*ee00*/  R2UR UR4, R4 ;  /* 0x00000000040472ca */ /* 0x000fc600000e0000 */
        /* <DEDUP_REMOVED lines=16> */
.L_x_3918:
[----:B------:R1:W-:Y:S01]  /*ef10*/  SYNCS.ARRIVE.TRANS64.A1T0 RZ, [R4+URZ+0x33470], RZ ;  /* 0x033470ff04ff79a7 */ /* 0x0003e2000810003f */
[----:B------:R-:W-:Y:S05]  /*ef20*/  @!P1 BRA `(.L_x_3919) ;  /* 0x0000000000049947 */ /* 0x000fea0003800000 */
[----:B------:R-:W-:Y:S01]  /*ef30*/  BPT.TRAP 0x1 ;  /* 0x000000040000795c */ /* 0x000fe20000300000 */
.L_x_3919:
[----:B------:R-:W2:Y:S02]  /*ef40*/  SYNCS.PHASECHK.TRANS64.TRYWAIT P0, [R4+URZ+0x33440], R29 ;  /* 0x0334401d040075a7 */ /* 0x000ea4000800017f */
[----:B--2---:R-:W-:Y:S05]  /*ef50*/  @!P0 BRA `(.L_x_3920) ;  /* 0x0000003c00a48947 */ /* 0x004fea0003800000 */
.L_x_4002:
[----:B------:R-:W-:Y:S01]  /*ef60*/  ULDC.64 UR8, c[0x0][0x310] ;  /* 0x0000c40000087ab9 */ /* 0x000fe20000000a00 */
[----:B------:R-:W-:Y:S01]  /*ef70*/  ULDC.64 UR10, c[0x0][0x300] ;  /* 0x0000c000000a7ab9 */ /* 0x000fe20000000a00 */
[----:B------:R-:W-:Y:S01]  /*ef80*/  IMAD R27, R27, UR8, RZ ;  /* 0x000000081b1b7c24 */ /* 0x000fe2000f8e02ff */
[----:B------:R-:W-:Y:S01]  /*ef90*/  R2UR UR6, R36 ;  /* 0x00000000240672ca */ /* 0x000fe200000e0000 */
[----:B------:R-:W-:Y:S01]  /*efa0*/  IMAD.WIDE.U32 R2, R8, UR8, RZ ;  /* 0x0000000808027c25 */ /* 0x000fe2000f8e00ff */
[----:B------:R-:W-:Y:S01]  /*efb0*/  ULDC.64 UR4, c[0x0][0x308] ;  /* 0x0000c20000047ab9 */ /* 0x000fe20000000a00 */
[----:B------:R-:W3:Y:S01]  /*efc0*/  LDC R10, c[0x0][0x2f4] ;  /* 0x0000bd00ff0a7b82 */ /* 0x000ee20000000800 */
[----:B------:R-:W-:Y:S01]  /*efd0*/  LOP3.LUT P3, RZ, R22, 0x2, RZ, 0xc0, !PT ;  /* 0x0000000216ff7812 */ /* 0x000fe2000786c0ff */
[----:B------:R-:W-:Y:S01]  /*efe0*/  IMAD R27, R8, UR9, R27 ;  /* 0x00000009081b7c24 */ /* 0x000fe2000f8e021b */
[----:B------:R-:W-:Y:S01]  /*eff0*/  LOP3.LUT P1, RZ, R22, 0x1, RZ, 0xc0, !PT ;  /* 0x0000000116ff7812 */ /* 0x000fe2000782c0ff */
[----:B------:R-:W-:-:S02]  /*f000*/  IMAD R28, R28, UR10, RZ ;  /* 0x0000000a1c1c7c24 */ /* 0x000fc4000f8e02ff */
[----:B------:R-:W-:Y:S02]  /*f010*/  IMAD.IADD R3, R3, 0x1, R27 ;  /* 0x0000000103037824 */ /* 0x000fe400078e021b */
[C---:B------:R-:W-:Y:S02]  /*f020*/  IMAD R9, R7.reuse, UR11, R28 ;  /* 0x0000000b07097c24 */ /* 0x040fe4000f8e021c */
[----:B------:R-:W-:-:S04]  /*f030*/  IMAD.WIDE.U32 R2, R7, UR10, R2 ;  /* 0x0000000a07027c25 */ /* 0x000fc8000f8e0002 */
[----:B------:R-:W-:Y:S02]  /*f040*/  IMAD.IADD R3, R3, 0x1, R9 ;  /* 0x0000000103037824 */ /* 0x000fe400078e0209 */
[----:B------:R-:W-:Y:S01]  /*f050*/  IMAD.U32 R7, RZ, RZ, UR4 ;  /* 0x00000004ff077e24 */ /* 0x000fe2000f8e00ff */
[----:B------:R-:W-:-:S03]  /*f060*/  UIMAD UR4, UR6, UR4, URZ ;  /* 0x00000004060472a4 */ /* 0x000fc6000f8e023f */
[----:B------:R-:W-:Y:S01]  /*f070*/  IMAD.WIDE.U32 R2, R7, UR39, R2 ;  /* 0x0000002707027c25 */ /* 0x000fe2000f8e0002 */
[----:B------:R-:W-:Y:S01]  /*f080*/  ULDC.64 UR6, c[0x0][0x2e8] ;  /* 0x0000ba0000067ab9 */ /* 0x000fe20000000a00 */
[----:B------:R-:W-:Y:S02]  /*f090*/  UIMAD UR4, UR39, UR5, UR4 ;  /* 0x00000005270472a4 */ /* 0x000fe4000f8e0204 */
[----:B------:R-:W-:Y:S01]  /*f0a0*/  IMAD.U32 R27, RZ, RZ, UR7 ;  /* 0x00000007ff1b7e24 */ /* 0x000fe2000f8e00ff */
[----:B------:R-:W-:Y:S02]  /*f0b0*/  IADD3 R20, P0, R2, UR6, RZ ;  /* 0x0000000602147c10 */ /* 0x000fe4000ff1e0ff */
[----:B---3--:R-:W-:Y:S02]  /*f0c0*/  ISETP.GE.AND P4, PT, R37, R10, PT ;  /* 0x0000000a2500720c */ /* 0x008fe40003f86270 */
[----:B------:R-:W-:Y:S01]  /*f0d0*/  IADD3.X R21, R27, UR4, R3, P0, !PT ;  /* 0x000000041b157c10 */ /* 0x000fe200087fe403 */
[----:B------:R-:W-:-:S04]  /*f0e0*/  IMAD R3, R30, UR8, RZ ;  /* 0x000000081e037c24 */ /* 0x000fc8000f8e02ff */
[C---:B------:R-:W-:Y:S02]  /*f0f0*/  IMAD R9, R6.reuse, UR9, R3 ;  /* 0x0000000906097c24 */ /* 0x040fe4000f8e0203 */
[----:B------:R-:W-:-:S04]  /*f100*/  IMAD.WIDE.U32 R2, R6, UR8, RZ ;  /* 0x0000000806027c25 */ /* 0x000fc8000f8e00ff */
[----:B------:R-:W-:Y:S02]  /*f110*/  IMAD.IADD R3, R3, 0x1, R9 ;  /* 0x0000000103037824 */ /* 0x000fe400078e0209 */
[----:B------:R-:W-:Y:S02]  /*f120*/  IMAD R6, R31, UR10, RZ ;  /* 0x0000000a1f067c24 */ /* 0x000fe4000f8e02ff */
[----:B------:R-:W-:-:S04]  /*f130*/  IMAD.WIDE.U32 R2, R5, UR10, R2 ;  /* 0x0000000a05027c25 */ /* 0x000fc8000f8e0002 */
[----:B------:R-:W-:-:S04]  /*f140*/  IMAD R9, R5, UR11, R6 ;  /* 0x0000000b05097c24 */ /* 0x000fc8000f8e0206 */
[----:B------:R-:W-:Y:S02]  /*f150*/  IMAD.IADD R3, R3, 0x1, R9 ;  /* 0x0000000103037824 */ /* 0x000fe400078e0209 */
[----:B------:R-:W-:-:S03]  /*f160*/  IMAD.WIDE.U32 R2, R7, UR39, R2 ;  /* 0x0000002707027c25 */ /* 0x000fc6000f8e0002 */
[----:B------:R-:W-:-:S04]  /*f170*/  IADD3 R5, P0, R2, UR6, RZ ;  /* 0x0000000602057c10 */ /* 0x000fc8000ff1e0ff */
[----:B------:R-:W-:Y:S01]  /*f180*/  IADD3.X R27, R27, UR4, R3, P0, !PT ;  /* 0x000000041b1b7c10 */ /* 0x000fe200087fe403 */
[----:B------:R-:W-:-:S03]  /*f190*/  UMOV UR4, 0xffffffff ;  /* 0xffffffff00047882 */ /* 0x000fc60000000000 */
[----:B------:R-:W-:Y:S05]  /*f1a0*/  BRA.DIV UR4, `(.L_x_3921) ;  /* 0x0000003e04247947 */ /* 0x000fea000b800000 */
[----:B------:R-:W3:Y:S04]  /*f1b0*/  LDL R12, [R1] ;  /* 0x00000000010c7983 */ /* 0x000ee80000100800 */
[----:B------:R-:W4:Y:S04]  /*f1c0*/  SHFL.IDX PT, R14, R20, RZ, 0x1c1f ;  /* 0x001c1fff140e7589 */ /* 0x000f2800000e0000 */
[----:B------:R-:W5:Y:S04]  /*f1d0*/  SHFL.IDX PT, R3, R21, RZ, 0x1c1f ;  /* 0x001c1fff15037589 */ /* 0x000f6800000e0000 */
[----:B------:R-:W-:Y:S01]  /*f1e0*/  SHFL.IDX PT, R27, R27, RZ, 0x1c1f ;  /* 0x001c1fff1b1b7589 */ /* 0x000fe200000e0000 */
[----:B----4-:R-:W-:-:S03]  /*f1f0*/  IADD3 R10, P0, R37, R14, RZ ;  /* 0x0000000e250a7210 */ /* 0x010fc60007f1e0ff */
[----:B------:R-:W4:Y:S02]  /*f200*/  SHFL.IDX PT, R14, R20, 0x1, 0x1c1f ;  /* 0x003c1f00140e7f89 */ /* 0x000f2400000e0000 */
[----:B-----5:R-:W-:Y:S02]  /*f210*/  IMAD.X R11, RZ, RZ, R3, P0 ;  /* 0x000000ffff0b7224 */ /* 0x020fe400000e0603 */
[----:B------:R-:W5:Y:S01]  /*f220*/  SHFL.IDX PT, R3, R21, 0x1, 0x1c1f ;  /* 0x003c1f0015037f89 */ /* 0x000f6200000e0000 */
[----:B----4-:R-:W-:-:S03]  /*f230*/  IADD3 R8, P0, R37, R14, RZ ;  /* 0x0000000e25087210 */ /* 0x010fc60007f1e0ff */
[----:B------:R-:W4:Y:S02]  /*f240*/  SHFL.IDX PT, R14, R20, 0x2, 0x1c1f ;  /* 0x005c1f00140e7f89 */ /* 0x000f2400000e0000 */
[----:B-----5:R-:W-:Y:S02]  /*f250*/  IMAD.X R9, RZ, RZ, R3, P0 ;  /* 0x000000ffff097224 */ /* 0x020fe400000e0603 */
[----:B------:R-:W5:Y:S04]  /*f260*/  SHFL.IDX PT, R3, R21, 0x2, 0x1c1f ;  /* 0x005c1f0015037f89 */ /* 0x000f6800000e0000 */
[----:B------:R-:W-:Y:S01]  /*f270*/  SHFL.IDX PT, R21, R21, 0x3, 0x1c1f ;  /* 0x007c1f0015157f89 */ /* 0x000fe200000e0000 */
[----:B----4-:R-:W-:-:S03]  /*f280*/  IADD3 R6, P0, R37, R14, RZ ;  /* 0x0000000e25067210 */ /* 0x010fc60007f1e0ff */
[----:B------:R-:W4:Y:S02]  /*f290*/  SHFL.IDX PT, R14, R20, 0x3, 0x1c1f ;  /* 0x007c1f00140e7f89 */ /* 0x000f2400000e0000 */
[----:B-----5:R-:W-:Y:S01]  /*f2a0*/  IMAD.X R7, RZ, RZ, R3, P0 ;  /* 0x000000ffff077224 */ /* 0x020fe200000e0603 */
[----:B----4-:R-:W-:Y:S02]  /*f2b0*/  IADD3 R2, P0, R37, R14, RZ ;  /* 0x0000000e25027210 */ /* 0x010fe40007f1e0ff */
[----:B------:R4:W0:Y:S03]  /*f2c0*/  SHFL.IDX PT, R14, R5, RZ, 0x1c1f ;  /* 0x001c1fff050e7589 */ /* 0x00082600000e0000 */
[----:B------:R-:W-:Y:S02]  /*f2d0*/  IMAD.X R3, RZ, RZ, R21, P0 ;  /* 0x000000ffff037224 */ /* 0x000fe400000e0615 */
[----:B---3--:R-:W-:-:S04]  /*f2e0*/  IMAD R26, R0, 0x7800, R12 ;  /* 0x00007800001a7824 */ /* 0x008fc800078e020c */
[----:B------:R-:W-:-:S05]  /*f2f0*/  VIADD R26, R26, UR41 ;  /* 0x000000291a1a7c36 */ /* 0x000fca0008000000 */
[----:B------:R4:W-:Y:S04]  /*f300*/  LDGSTS.E.BYPASS.LTC128B.128 [R26+0x24200], desc[UR56][R10.64], !P4 ;  /* 0x242000000a1a7fae */ /* 0x0009e8000e101d78 */
        /* <DEDUP_REMOVED lines=10> */
[----:B0-----:R4:W-:Y:S02]  /*f3b0*/  LDGSTS.E.BYPASS.LTC128B.128 [R26+0x2aa00], desc[UR56][R2.64+0x80], !P1 ;  /* 0x2aa00080021a7fae */ /* 0x0019e4000c901d78 */
.L_x_4014:
[----:B----4-:R-:W-:Y:S02]  /*f3c0*/  IADD3 R2, P0, R37, R14, RZ ;  /* 0x0000000e25027210 */ /* 0x010fe40007f1e0ff */
        /* <DEDUP_REMOVED lines=17> */
.L_x_3922:
[----:B------:R-:W-:Y:S01]  /*f4e0*/  IMAD.U32 R2, RZ, RZ, UR48 ;  /* 0x00000030ff027e24 */ /* 0x000fe2000f8e00ff */
[----:B------:R0:W-:Y:S04]  /*f4f0*/  SYNCS.ARRIVE.TRANS64.A1T0 RZ, [R4+URZ+0x33430], RZ ;  /* 0x033430ff04ff79a7 */ /* 0x0001e8000810003f */
[----:B------:R-:W-:-:S04]  /*f500*/  LOP3.LUT R2, R2, 0x1, RZ, 0xfc, !PT ;  /* 0x0000000102027812 */ /* 0x000fc800078efcff */
[----:B------:R-:W-:-:S13]  /*f510*/  ISETP.NE.AND P0, PT, R2, 0x3, PT ;  /* 0x000000030200780c */ /* 0x000fda0003f05270 */
[----:B0-----:R-:W-:Y:S05]  /*f520*/  @!P0 BRA `(.L_x_3923) ;  /* 0x0000000000048947 */ /* 0x001fea0003800000 */
[----:B------:R-:W-:Y:S01]  /*f530*/  BPT.TRAP 0x1 ;  /* 0x000000040000795c */ /* 0x000fe20000300000 */
.L_x_3923:
[----:B------:R-:W-:Y:S02]  /*f540*/  LOP3.LUT R2, R25, 0x1, RZ, 0x3c, !PT ;  /* 0x0000000119027812 */ /* 0x000fe400078e3cff */
[----:B------:R-:W-:Y:S02]  /*f550*/  LEA R3, R24, UR41, 0x3 ;  /* 0x0000002918037c11 */ /* 0x000fe4000f8e18ff */
[----:B------:R-:W-:-:S04]  /*f560*/  SHF.L.U32 R2, R2, 0x1f, RZ ;  /* 0x0000001f02027819 */ /* 0x000fc800000006ff */
[----:B------:R-:W0:Y:S02]  /*f570*/  SYNCS.PHASECHK.TRANS64.TRYWAIT P1, [R3+URZ+0x33470], R2 ;  /* 0x03347002030075a7 */ /* 0x000e24000802017f */
[----:B0-----:R-:W-:Y:S05]  /*f580*/  @!P1 BRA `(.L_x_3924) ;  /* 0x0000003c00a09947 */ /* 0x001fea0003800000 */
.L_x_4015:
[----:B------:R-:W-:-:S06]  /*f590*/  ULOP3.LUT UR4, UR48, 0x2, URZ, 0xfc, !UPT ;  /* 0x0000000230047892 */ /* 0x000fcc000f8efc3f */
[----:B-12---:R-:W-:-:S05]  /*f5a0*/  IMAD.U32 R4, RZ, RZ, UR4 ;  /* 0x00000004ff047e24 */ /* 0x006fca000f8e00ff */
[----:B------:R-:W-:-:S13]  /*f5b0*/  ISETP.NE.AND P1, PT, R4, 0x3, PT ;  /* 0x000000030400780c */ /* 0x000fda0003f25270 */
[----:B------:R-:W-:Y:S05]  /*f5c0*/  @!P1 BRA `(.L_x_3925) ;  /* 0x0000000000049947 */ /* 0x000fea0003800000 */
[----:B------:R-:W-:Y:S01]  /*f5d0*/  BPT.TRAP 0x1 ;  /* 0x000000040000795c */ /* 0x000fe20000300000 */
.L_x_3925:
[----:B------:R-:W-:Y:S01]  /*f5e0*/  SHF.L.U32 R4, R25, 0x1f, RZ ;  /* 0x0000001f19047819 */ /* 0x000fe200000006ff */
[----:B0-----:R-:W-:-:S03]  /*f5f0*/  IMAD R2, R24, 0x7800, RZ ;  /* 0x0000780018027824 */ /* 0x001fc600078e02ff */
[----:B------:R-:W0:Y:S02]  /*f600*/  SYNCS.PHASECHK.TRANS64.TRYWAIT P1, [R3+URZ+0x33460], R4 ;  /* 0x03346004030075a7 */ /* 0x000e24000802017f */
[----:B0-----:R-:W-:Y:S05]  /*f610*/  @!P1 BRA `(.L_x_3926) ;  /* 0x0000003c00909947 */ /* 0x001fea0003800000 */
.L_x_4016:
[C---:B------:R-:W-:Y:S01]  /*f620*/  LOP3.LUT R12, R2.reuse, R17, RZ, 0xfc, !PT ;  /* 0x00000011020c7212 */ /* 0x040fe200078efcff */
[----:B------:R-:W-:Y:S05]  /*f630*/  WARPSYNC.ALL ;  /* 0x0000000000007948 */ /* 0x000fea0003800000 */
[----:B0-----:R0:W1:Y:S01]  /*f640*/  LDSM.16.MT88.4 R4, [R12+UR41+0xf200] ;  /* 0x00f200290c04783b */ /* 0x0010620008004200 */
[C---:B------:R-:W-:Y:S01]  /*f650*/  VIADD R13, R2.reuse, 0x2800 ;  /* 0x00002800020d7836 */ /* 0x040fe20000000000 */
[----:B------:R-:W-:Y:S01]  /*f660*/  ULOP3.LUT UR4, UR48, 0x2, URZ, 0xfc, !UPT ;  /* 0x0000000230047892 */ /* 0x000fe2000f8efc3f */
[C---:B------:R-:W-:Y:S02]  /*f670*/  VIADD R14, R2.reuse, 0x800 ;  /* 0x00000800020e7836 */ /* 0x040fe40000000000 */
[----:B------:R-:W-:-:S02]  /*f680*/  VIADD R24, R2, 0x5000 ;  /* 0x0000500002187836 */ /* 0x000fc40000000000 */
[----:B0-----:R-:W-:Y:S02]  /*f690*/  VIADD R12, R2, 0x1000 ;  /* 0x00001000020c7836 */ /* 0x001fe40000000000 */
[----:B------:R-:W-:-:S05]  /*f6a0*/  IMAD.U32 R27, RZ, RZ, UR4 ;  /* 0x00000004ff1b7e24 */ /* 0x000fca000f8e00ff */
[----:B------:R-:W-:Y:S02]  /*f6b0*/  ISETP.NE.AND P1, PT, R27, 0x3, PT ;  /* 0x000000031b00780c */ /* 0x000fe40003f25270 */
[C-C-:B-1----:R-:W-:Y:S02]  /*f6c0*/  PRMT R8, R4.reuse, 0x6420, R5.reuse ;  /* 0x0000642004087816 */ /* 0x142fe40000000005 */
[----:B------:R-:W-:Y:S02]  /*f6d0*/  PRMT R9, R4, 0x7531, R5 ;  /* 0x0000753104097816 */ /* 0x000fe40000000005 */
[----:B------:R-:W-:Y:S02]  /*f6e0*/  LOP3.LUT R5, R2, R18, RZ, 0xfc, !PT ;  /* 0x0000001202057212 */ /* 0x000fe400078efcff */
[C-C-:B------:R-:W-:Y:S02]  /*f6f0*/  PRMT R10, R6.reuse, 0x6420, R7.reuse ;  /* 0x00006420060a7816 */ /* 0x140fe40000000007 */
[----:B------:R-:W-:Y:S01]  /*f700*/  PRMT R11, R6, 0x7531, R7 ;  /* 0x00007531060b7816 */ /* 0x000fe20000000007 */
[----:B------:R-:W-:Y:S01]  /*f710*/  IMAD.IADD R15, R16, 0x1, R5 ;  /* 0x00000001100f7824 */ /* 0x000fe200078e0205 */
[----:B------:R-:W-:-:S02]  /*f720*/  LOP3.LUT R4, R13, R17, RZ, 0xfc, !PT ;  /* 0x000000110d047212 */ /* 0x000fc400078efcff */
[----:B------:R-:W-:Y:S02]  /*f730*/  LOP3.LUT R13, R13, R18, RZ, 0xfc, !PT ;  /* 0x000000120d0d7212 */ /* 0x000fe400078efcff */
[----:B------:R0:W-:Y:S03]  /*f740*/  STSM.16.M88.4 [R15], R8 ;  /* 0x000000080f007844 */ /* 0x0001e60000000200 */
[----:B------:R-:W-:Y:S01]  /*f750*/  IMAD.IADD R13, R16, 0x1, R13 ;  /* 0x00000001100d7824 */ /* 0x000fe200078e020d */
[----:B------:R-:W1:Y:S01]  /*f760*/  LDSM.16.MT88.4 R4, [R4+UR41+0xf200] ;  /* 0x00f200290404783b */ /* 0x000e620008004200 */
[----:B0-----:R-:W-:Y:S02]  /*f770*/  LOP3.LUT R15, R24, R17, RZ, 0xfc, !PT ;  /* 0x00000011180f7212 */ /* 0x001fe400078efcff */
[C-C-:B-1----:R-:W-:Y:S02]  /*f780*/  PRMT R8, R4.reuse, 0x6420, R5.reuse ;  /* 0x0000642004087816 */ /* 0x142fe40000000005 */
[----:B------:R-:W-:-:S02]  /*f790*/  PRMT R9, R4, 0x7531, R5 ;  /* 0x0000753104097816 */ /* 0x000fc40000000005 */
[----:B------:R-:W-:Y:S02]  /*f7a0*/  LOP3.LUT R5, R14, R18, RZ, 0xfc, !PT ;  /* 0x000000120e057212 */ /* 0x000fe400078efcff */
[C-C-:B------:R-:W-:Y:S02]  /*f7b0*/  PRMT R10, R6.reuse, 0x6420, R7.reuse ;  /* 0x00006420060a7816 */ /* 0x140fe40000000007 */
[----:B------:R-:W-:Y:S01]  /*f7c0*/  PRMT R11, R6, 0x7531, R7 ;  /* 0x00007531060b7816 */ /* 0x000fe20000000007 */
[----:B------:R-:W-:-:S05]  /*f7d0*/  IMAD.IADD R20, R16, 0x1, R5 ;  /* 0x0000000110147824 */ /* 0x000fca00078e0205 */
[----:B------:R0:W-:Y:S04]  /*f7e0*/  STSM.16.M88.4 [R20], R8 ;  /* 0x0000000814007844 */ /* 0x0001e80000000200 */
[----:B------:R-:W1:Y:S01]  /*f7f0*/  LDSM.16.MT88.4 R4, [R15+UR41+0xf200] ;  /* 0x00f200290f04783b */ /* 0x000e620008004200 */
[----:B0-----:R-:W-:Y:S01]  /*f800*/  VIADD R20, R2, 0x2000 ;  /* 0x0000200002147836 */ /* 0x001fe20000000000 */
[C-C-:B-1----:R-:W-:Y:S02]  /*f810*/  PRMT R8, R4.reuse, 0x6420, R5.reuse ;  /* 0x0000642004087816 */ /* 0x142fe40000000005 */
[----:B------:R-:W-:Y:S02]  /*f820*/  PRMT R9, R4, 0x7531, R5 ;  /* 0x0000753104097816 */ /* 0x000fe40000000005 */
[----:B------:R-:W-:-:S02]  /*f830*/  LOP3.LUT R5, R12, R18, RZ, 0xfc, !PT ;  /* 0x000000120c057212 */ /* 0x000fc400078efcff */
[C-C-:B------:R-:W-:Y:S02]  /*f840*/  PRMT R10, R6.reuse, 0x6420, R7.reuse ;  /* 0x00006420060a7816 */ /* 0x140fe40000000007 */
[----:B------:R-:W-:Y:S01]  /*f850*/  PRMT R11, R6, 0x7531, R7 ;  /* 0x00007531060b7816 */ /* 0x000fe20000000007 */
[----:B------:R-:W-:Y:S01]  /*f860*/  IMAD.IADD R21, R16, 0x1, R5 ;  /* 0x0000000110157824 */ /* 0x000fe200078e0205 */
[-C--:B------:R-:W-:Y:S01]  /*f870*/  LOP3.LUT R4, R14, R17.reuse, RZ, 0xfc, !PT ;  /* 0x000000110e047212 */ /* 0x080fe200078efcff */
[----:B------:R-:W-:Y:S01]  /*f880*/  VIADD R14, R2, 0x1800 ;  /* 0x00001800020e7836 */ /* 0x000fe20000000000 */
[----:B------:R-:W-:Y:S02]  /*f890*/  LOP3.LUT R12, R12, R17, RZ, 0xfc, !PT ;  /* 0x000000110c0c7212 */ /* 0x000fe400078efcff */
[----:B------:R0:W-:Y:S04]  /*f8a0*/  STSM.16.M88.4 [R21], R8 ;  /* 0x0000000815007844 */ /* 0x0001e80000000200 */
[----:B------:R-:W1:Y:S01]  /*f8b0*/  LDSM.16.MT88.4 R4, [R4+UR41+0xf200] ;  /* 0x00f200290404783b */ /* 0x000e620008004200 */
[----:B0-----:R-:W-:Y:S01]  /*f8c0*/  VIADD R21, R2, 0x3000 ;  /* 0x0000300002157836 */ /* 0x001fe20000000000 */
[----:B-1----:R-:W-:-:S02]  /*f8d0*/  PRMT R8, R4, 0x6420, R5 ;  /* 0x0000642004087816 */ /* 0x002fc40000000005 */
[----:B------:R-:W-:Y:S02]  /*f8e0*/  PRMT R9, R4, 0x7531, R5 ;  /* 0x0000753104097816 */ /* 0x000fe40000000005 */
[-C--:B------:R-:W-:Y:S02]  /*f8f0*/  LOP3.LUT R5, R14, R18.reuse, RZ, 0xfc, !PT ;  /* 0x000000120e057212 */ /* 0x080fe400078efcff */
[C-C-:B------:R-:W-:Y:S02]  /*f900*/  PRMT R10, R6.reuse, 0x6420, R7.reuse ;  /* 0x00006420060a7816 */ /* 0x140fe40000000007 */
[----:B------:R-:W-:Y:S01]  /*f910*/  PRMT R11, R6, 0x7531, R7 ;  /* 0x00007531060b7816 */ /* 0x000fe20000000007 */
[----:B------:R-:W-:Y:S01]  /*f920*/  IMAD.IADD R15, R16, 0x1, R5 ;  /* 0x00000001100f7824 */ /* 0x000fe200078e0205 */
[C---:B------:R-:W-:Y:S02]  /*f930*/  LOP3.LUT R5, R21.reuse, R17, RZ, 0xfc, !PT ;  /* 0x0000001115057212 */ /* 0x040fe400078efcff */
[----:B------:R-:W-:-:S02]  /*f940*/  LOP3.LUT R21, R21, R18, RZ, 0xfc, !PT ;  /* 0x0000001215157212 */ /* 0x000fc400078efcff */
[----:B------:R0:W-:Y:S01]  /*f950*/  STSM.16.M88.4 [R15], R8 ;  /* 0x000000080f007844 */ /* 0x0001e20000000200 */
[----:B------:R-:W-:Y:S02]  /*f960*/  LOP3.LUT R14, R14, R17, RZ, 0xfc, !PT ;  /* 0x000000110e0e7212 */ /* 0x000fe400078efcff */
[----:B------:R-:W-:Y:S01]  /*f970*/  IMAD.IADD R21, R16, 0x1, R21 ;  /* 0x0000000110157824 */ /* 0x000fe200078e0215 */
[----:B------:R-:W1:Y:S01]  /*f980*/  LDSM.16.MT88.4 R4, [R5+UR41+0xf200] ;  /* 0x00f200290504783b */ /* 0x000e620008004200 */
[----:B0-----:R-:W-:-:S05]  /*f990*/  VIADD R15, R2, 0x5800 ;  /* 0x00005800020f7836 */ /* 0x001fca0000000000 */
[C---:B------:R-:W-:Y:S02]  /*f9a0*/  LOP3.LUT R26, R15.reuse, R17, RZ, 0xfc, !PT ;  /* 0x000000110f1a7212 */ /* 0x040fe400078efcff */
[----:B------:R-:W-:-:S05]  /*f9b0*/  LOP3.LUT R15, R15, R18, RZ, 0xfc, !PT ;  /* 0x000000120f0f7212 */ /* 0x000fca00078efcff */
[----:B------:R-:W-:Y:S01]  /*f9c0*/  IMAD.IADD R15, R16, 0x1, R15 ;  /* 0x00000001100f7824 */ /* 0x000fe200078e020f */
[C-C-:B-1----:R-:W-:Y:S02]  /*f9d0*/  PRMT R10, R6.reuse, 0x6420, R7.reuse ;  /* 0x00006420060a7816 */ /* 0x142fe40000000007 */
[----:B------:R-:W-:Y:S02]  /*f9e0*/  PRMT R11, R6, 0x7531, R7 ;  /* 0x00007531060b7816 */ /* 0x000fe40000000007 */
[----:B------:R-:W-:Y:S02]  /*f9f0*/  LOP3.LUT R7, R20, R18, RZ, 0xfc, !PT ;  /* 0x0000001214077212 */ /* 0x000fe400078efcff */
[C-C-:B------:R-:W-:Y:S02]  /*fa00*/  PRMT R8, R4.reuse, 0x6420, R5.reuse ;  /* 0x0000642004087816 */ /* 0x140fe40000000005 */
[----:B------:R-:W-:Y:S01]  /*fa10*/  PRMT R9, R4, 0x7531, R5 ;  /* 0x0000753104097816 */ /* 0x000fe20000000005 */
[----:B------:R-:W-:Y:S01]  /*fa20*/  IMAD.IADD R25, R16, 0x1, R7 ;  /* 0x0000000110197824 */ /* 0x000fe200078e0207 */
[----:B------:R-:W-:-:S04]  /*fa30*/  LOP3.LUT R20, R20, R17, RZ, 0xfc, !PT ;  /* 0x0000001114147212 */ /* 0x000fc800078efcff */
[----:B------:R0:W-:Y:S04]  /*fa40*/  STSM.16.M88.4 [R25], R8 ;  /* 0x0000000819007844 */ /* 0x0001e80000000200 */
[----:B------:R1:W2:Y:S01]  /*fa50*/  LDSM.16.MT88.4 R4, [R26+UR41+0xf200] ;  /* 0x00f200291a04783b */ /* 0x0002a20008004200 */
[----:B0-----:R-:W-:-:S05]  /*fa60*/  VIADD R25, R2, 0x3800 ;  /* 0x0000380002197836 */ /* 0x001fca0000000000 */
[C---:B-1----:R-:W-:Y:S02]  /*fa70*/  LOP3.LUT R26, R25.reuse, R17, RZ, 0xfc, !PT ;  /* 0x00000011191a7212 */ /* 0x042fe400078efcff */
[----:B------:R-:W-:-:S05]  /*fa80*/  LOP3.LUT R25, R25, R18, RZ, 0xfc, !PT ;  /* 0x0000001219197212 */ /* 0x000fca00078efcff */
[----:B------:R-:W-:Y:S01]  /*fa90*/  IMAD.IADD R25, R16, 0x1, R25 ;  /* 0x0000000110197824 */ /* 0x000fe200078e0219 */
[C-C-:B--2---:R-:W-:Y:S02]  /*faa0*/  PRMT R8, R4.reuse, 0x6420, R5.reuse ;  /* 0x0000642004087816 */ /* 0x144fe40000000005 */
[----:B------:R-:W-:Y:S02]  /*fab0*/  PRMT R9, R4, 0x7531, R5 ;  /* 0x0000753104097816 */ /* 0x000fe40000000005 */
[C-C-:B------:R-:W-:Y:S02]  /*fac0*/  PRMT R10, R6.reuse, 0x6420, R7.reuse ;  /* 0x00006420060a7816 */ /* 0x140fe40000000007 */
[----:B------:R-:W-:-:S05]  /*fad0*/  PRMT R11, R6, 0x7531, R7 ;  /* 0x00007531060b7816 */ /* 0x000fca0000000007 */
        /* <DEDUP_REMOVED lines=11> */
[----:B------:R-:W1:Y:S01]  /*fb90*/  LDSM.16.MT88.4 R4, [R26+UR41+0xf200] ;  /* 0x00f200291a04783b */ /* 0x000e620008004200 */
[----:B0-----:R-:W-:Y:S01]  /*fba0*/  VIADD R21, R2, 0x4000 ;  /* 0x0000400002157836 */ /* 0x001fe20000000000 */
[C-C-:B-1----:R-:W-:Y:S02]  /*fbb0*/  PRMT R8, R4.reuse, 0x6420, R5.reuse ;  /* 0x0000642004087816 */ /* 0x142fe40000000005 */
[----:B------:R-:W-:Y:S02]  /*fbc0*/  PRMT R9, R4, 0x7531, R5 ;  /* 0x0000753104097816 */ /* 0x000fe40000000005 */
[----:B------:R-:W-:-:S02]  /*fbd0*/  PRMT R10, R6, 0x6420, R7 ;  /* 0x00006420060a7816 */ /* 0x000fc40000000007 */
[----:B------:R-:W-:-:S05]  /*fbe0*/  PRMT R11, R6, 0x7531, R7 ;  /* 0x00007531060b7816 */ /* 0x000fca0000000007 */
[----:B------:R-:W-:Y:S04]  /*fbf0*/  STSM.16.M88.4 [R25], R8 ;  /* 0x0000000819007844 */ /* 0x000fe80000000200 */
[----:B------:R0:W1:Y:S02]  /*fc00*/  LDSM.16.MT88.4 R4, [R12+UR41+0xf200] ;  /* 0x00f200290c04783b */ /* 0x0000640008004200 */
[----:B0-----:R-:W-:Y:S01]  /*fc10*/  VIADD R12, R2, 0x4800 ;  /* 0x00004800020c7836 */ /* 0x001fe20000000000 */
[C-C-:B-1----:R-:W-:Y:S02]  /*fc20*/  PRMT R8, R4.reuse, 0x6420, R5.reuse ;  /* 0x0000642004087816 */ /* 0x142fe40000000005 */
[----:B------:R-:W-:Y:S02]  /*fc30*/  PRMT R9, R4, 0x7531, R5 ;  /* 0x0000753104097816 */ /* 0x000fe40000000005 */
[----:B------:R-:W-:-:S02]  /*fc40*/  LOP3.LUT R5, R21, R18, RZ, 0xfc, !PT ;  /* 0x0000001215057212 */ /* 0x000fc400078efcff */
[C-C-:B------:R-:W-:Y:S02]  /*fc50*/  PRMT R10, R6.reuse, 0x6420, R7.reuse ;  /* 0x00006420060a7816 */ /* 0x140fe40000000007 */
[----:B------:R-:W-:Y:S01]  /*fc60*/  PRMT R11, R6, 0x7531, R7 ;  /* 0x00007531060b7816 */ /* 0x000fe20000000007 */
[----:B------:R-:W-:Y:S01]  /*fc70*/  IMAD.IADD R26, R16, 0x1, R5 ;  /* 0x00000001101a7824 */ /* 0x000fe200078e0205 */
[----:B------:R-:W-:-:S04]  /*fc80*/  LOP3.LUT R21, R21, R17, RZ, 0xfc, !PT ;  /* 0x0000001115157212 */ /* 0x000fc800078efcff */
[----:B------:R-:W-:Y:S04]  /*fc90*/  STSM.16.M88.4 [R26], R8 ;  /* 0x000000081a007844 */ /* 0x000fe80000000200 */
[----:B------:R0:W1:Y:S02]  /*fca0*/  LDSM.16.MT88.4 R4, [R14+UR41+0xf200] ;  /* 0x00f200290e04783b */ /* 0x0000640008004200 */
[C---:B0-----:R-:W-:Y:S02]  /*fcb0*/  VIADD R14, R2.reuse, 0x6800 ;  /* 0x00006800020e7836 */ /* 0x041fe40000000000 */
[----:B------:R-:W-:Y:S01]  /*fcc0*/  VIADD R2, R2, 0x7000 ;  /* 0x0000700002027836 */ /* 0x000fe20000000000 */
[C-C-:B-1----:R-:W-:Y:S02]  /*fcd0*/  PRMT R8, R4.reuse, 0x6420, R5.reuse ;  /* 0x0000642004087816 */ /* 0x142fe40000000005 */
[----:B------:R-:W-:-:S02]  /*fce0*/  PRMT R9, R4, 0x7531, R5 ;  /* 0x0000753104097816 */ /* 0x000fc40000000005 */
[----:B------:R-:W-:Y:S02]  /*fcf0*/  LOP3.LUT R5, R12, R18, RZ, 0xfc, !PT ;  /* 0x000000120c057212 */ /* 0x000fe400078efcff */
[C-C-:B------:R-:W-:Y:S02]  /*fd00*/  PRMT R10, R6.reuse, 0x6420, R7.reuse ;  /* 0x00006420060a7816 */ /* 0x140fe40000000007 */
[----:B------:R-:W-:Y:S01]  /*fd10*/  PRMT R11, R6, 0x7531, R7 ;  /* 0x00007531060b7816 */ /* 0x000fe20000000007 */
[----:B------:R-:W-:Y:S01]  /*fd20*/  IMAD.IADD R25, R16, 0x1, R5 ;  /* 0x0000000110197824 */ /* 0x000fe200078e0205 */
[----:B------:R-:W-:-:S04]  /*fd30*/  LOP3.LUT R12, R12, R17, RZ, 0xfc, !PT ;  /* 0x000000110c0c7212 */ /* 0x000fc800078efcff */
[----:B------:R0:W-:Y:S04]  /*fd40*/  STSM.16.M88.4 [R25], R8 ;  /* 0x0000000819007844 */ /* 0x0001e80000000200 */
[----:B------:R-:W1:Y:S01]  /*fd50*/  LDSM.16.MT88.4 R4, [R21+UR41+0xf200] ;  /* 0x00f200291504783b */ /* 0x000e620008004200 */
[----:B0-----:R-:W-:Y:S02]  /*fd60*/  LOP3.LUT R25, R14, R17, RZ, 0xfc, !PT ;  /* 0x000000110e197212 */ /* 0x001fe400078efcff */
[C-C-:B-1----:R-:W-:Y:S02]  /*fd70*/  PRMT R8, R4.reuse, 0x6420, R5.reuse ;  /* 0x0000642004087816 */ /* 0x142fe40000000005 */
[----:B------:R-:W-:Y:S02]  /*fd80*/  PRMT R9, R4, 0x7531, R5 ;  /* 0x0000753104097816 */ /* 0x000fe40000000005 */
[----:B------:R-:W-:-:S02]  /*fd90*/  LOP3.LUT R5, R24, R18, RZ, 0xfc, !PT ;  /* 0x0000001218057212 */ /* 0x000fc400078efcff */
[C-C-:B------:R-:W-:Y:S02]  /*fda0*/  PRMT R10, R6.reuse, 0x6420, R7.reuse ;  /* 0x00006420060a7816 */ /* 0x140fe40000000007 */
[----:B------:R-:W-:Y:S01]  /*fdb0*/  PRMT R11, R6, 0x7531, R7 ;  /* 0x00007531060b7816 */ /* 0x000fe20000000007 */
[----:B------:R-:W-:-:S05]  /*fdc0*/  IMAD.IADD R24, R16, 0x1, R5 ;  /* 0x0000000110187824 */ /* 0x000fca00078e0205 */
[----:B------:R-:W-:Y:S04]  /*fdd0*/  STSM.16.M88.4 [R24], R8 ;  /* 0x0000000818007844 */ /* 0x000fe80000000200 */
[----:B------:R-:W0:Y:S02]  /*fde0*/  LDSM.16.MT88.4 R4, [R25+UR41+0xf200] ;  /* 0x00f200291904783b */ /* 0x000e240008004200 */
[C-C-:B0-----:R-:W-:Y:S02]  /*fdf0*/  PRMT R8, R4.reuse, 0x6420, R5.reuse ;  /* 0x0000642004087816 */ /* 0x141fe40000000005 */
[----:B------:R-:W-:Y:S02]  /*fe00*/  PRMT R9, R4, 0x7531, R5 ;  /* 0x0000753104097816 */ /* 0x000fe40000000005 */
[----:B------:R-:W-:-:S02]  /*fe10*/  PRMT R10, R6, 0x6420, R7 ;  /* 0x00006420060a7816 */ /* 0x000fc40000000007 */
[----:B------:R-:W-:-:S05]  /*fe20*/  PRMT R11, R6, 0x7531, R7 ;  /* 0x00007531060b7816 */ /* 0x000fca0000000007 */
        /* <DEDUP_REMOVED lines=10> */
[----:B------:R-:W-:-:S02]  /*fed0*/  LOP3.LUT R5, R14, R18, RZ, 0xfc, !PT ;  /* 0x000000120e057212 */ /* 0x000fc400078efcff */
[C-C-:B------:R-:W-:Y:S02]  /*fee0*/  PRMT R10, R6.reuse, 0x6420, R7.reuse ;  /* 0x00006420060a7816 */ /* 0x140fe40000000007 */
[----:B------:R-:W-:Y:S01]  /*fef0*/  PRMT R11, R6, 0x7531, R7 ;  /* 0x00007531060b7816 */ /* 0x000fe20000000007 */
[----:B------:R-:W-:Y:S01]  /*ff00*/  IMAD.IADD R14, R16, 0x1, R5 ;  /* 0x00000001100e7824 */ /* 0x000fe200078e0205 */
[----:B------:R-:W-:-:S04]  /*ff10*/  LOP3.LUT R4, R2, R17, RZ, 0xfc, !PT ;  /* 0x0000001102047212 */ /* 0x000fc800078efcff */
[----:B------:R-:W-:Y:S04]  /*ff20*/  STSM.16.M88.4 [R14], R8 ;  /* 0x000000080e007844 */ /* 0x000fe80000000200 */
[----:B------:R-:W0:Y:S02]  /*ff30*/  LDSM.16.MT88.4 R4, [R4+UR41+0xf200] ;  /* 0x00f200290404783b */ /* 0x000e240008004200 */
[C-C-:B0-----:R-:W-:Y:S02]  /*ff40*/  PRMT R8, R4.reuse, 0x6420, R5.reuse ;  /* 0x0000642004087816 */ /* 0x141fe40000000005 */
[----:B------:R-:W-:Y:S02]  /*ff50*/  PRMT R9, R4, 0x7531, R5 ;  /* 0x0000753104097816 */ /* 0x000fe40000000005 */
[----:B------:R-:W-:-:S02]  /*ff60*/  LOP3.LUT R5, R2, R18, RZ, 0xfc, !PT ;  /* 0x0000001202057212 */ /* 0x000fc400078efcff */
[C-C-:B------:R-:W-:Y:S02]  /*ff70*/  PRMT R10, R6.reuse, 0x6420, R7.reuse ;  /* 0x00006420060a7816 */ /* 0x140fe40000000007 */
[----:B------:R-:W-:Y:S01]  /*ff80*/  PRMT R11, R6, 0x7531, R7 ;  /* 0x00007531060b7816 */ /* 0x000fe20000000007 */
[----:B------:R-:W-:-:S05]  /*ff90*/  IMAD.IADD R5, R16, 0x1, R5 ;  /* 0x0000000110057824 */ /* 0x000fca00078e0205 */
[----:B------:R0:W-:Y:S01]  /*ffa0*/  STSM.16.M88.4 [R5], R8 ;  /* 0x0000000805007844 */ /* 0x0001e20000000200 */
        /* <DEDUP_REMOVED lines=8> */
.L_x_3927:
[----:B-1----:R1:W-:Y:S01]  /*10030*/  SYNCS.ARRIVE.TRANS64.A1T0 RZ, [R3+URZ+0x33450], RZ ;  /* 0x033450ff03ff79a7 */ /* 0x0023e2000810003f */
[----:B------:R-:W-:Y:S06]  /*10040*/  BAR.SYNC.DEFER_BLOCKING 0x2, 0x80 ;  /* 0x0082000000007b1d */ /* 0x000fec0000010000 */
[----:B------:R-:W-:Y:S05]  /*10050*/  @!P0 BRA `(.L_x_3928) ;  /* 0x0000000000048947 */ /* 0x000fea0003800000 */
[----:B------:R-:W-:Y:S01]  /*10060*/  BPT.TRAP 0x1 ;  /* 0x000000040000795c */ /* 0x000fe20000300000 */
.L_x_3928:
[----:B------:R-:W2:Y:S01]  /*10070*/  S2R R2, SR_CgaCtaId ;  /* 0x0000000000027919 */ /* 0x000ea20000008800 */
[----:B-1----:R-:W-:Y:S02]  /*10080*/  VIADD R3, R3, 0x33480 ;  /* 0x0003348003037836 */ /* 0x002fe40000000000 */
[----:B------:R-:W-:Y:S02]  /*10090*/  VIADD R19, R19, 0xffffff60 ;  /* 0xffffff6013137836 */ /* 0x000fe40000000000 */
[----:B------:R-:W-:Y:S02]  /*100a0*/  IMAD.MOV.U32 R25, RZ, RZ, R32 ;  /* 0x000000ffff197224 */ /* 0x000fe400078e0020 */
[----:B------:R-:W-:Y:S01]  /*100b0*/  IMAD.MOV.U32 R24, RZ, RZ, R0 ;  /* 0x000000ffff187224 */ /* 0x000fe200078e0000 */
[----:B--2---:R-:W-:-:S04]  /*100c0*/  PRMT R3, R2, 0x654, R3 ;  /* 0x0000065402037816 */ /* 0x004fc80000000003 */
[----:B------:R2:W-:Y:S01]  /*100d0*/  SYNCS.ARRIVE.TRANS64.RED.A1T0 RZ, [R3+URZ], RZ ;  /* 0x000000ff03ff79a7 */ /* 0x0005e2000810043f */
[----:B------:R-:W-:Y:S05]  /*100e0*/  @P2 BRA `(.L_x_3929) ;  /* 0xffffffe400442947 */ /* 0x000fea000383ffff */
[----:B------:R-:W-:Y:S05]  /*100f0*/  BRA `(.L_x_3930) ;  /* 0x0000000000047947 */ /* 0x000fea0003800000 */
.L_x_3914:
[----:B------:R-:W-:-:S07]  /*10100*/  IMAD.MOV.U32 R0, RZ, RZ, RZ ;  /* 0x000000ffff007224 */ /* 0x000fce00078e00ff */
.L_x_3930:
[----:B------:R-:W-:-:S06]  /*10110*/  ULOP3.LUT UR4, UR48, 0x1, URZ, 0xfc, !UPT ;  /* 0x0000000130047892 */ /* 0x000fcc000f8efc3f */
[----:B------:R-:W-:-:S05]  /*10120*/  IMAD.U32 R2, RZ, RZ, UR4 ;  /* 0x00000004ff027e24 */ /* 0x000fca000f8e00ff */
[----:B------:R-:W-:-:S13]  /*10130*/  ISETP.NE.AND P1, PT, R2, 0x3, PT ;  /* 0x000000030200780c */ /* 0x000fda0003f25270 */
[----:B------:R-:W-:Y:S05]  /*10140*/  @!P1 BRA `(.L_x_3931) ;  /* 0x0000000000049947 */ /* 0x000fea0003800000 */
[----:B------:R-:W-:Y:S01]  /*10150*/  BPT.TRAP 0x1 ;  /* 0x000000040000795c */ /* 0x000fe20000300000 */
.L_x_3931:
[----:B------:R-:W-:Y:S01]  /*10160*/  LOP3.LUT R2, R32, 0x1, RZ, 0x3c, !PT ;  /* 0x0000000120027812 */ /* 0x000fe200078e3cff */
[----:B------:R-:W-:Y:S01]  /*10170*/  BSSY B0, `(.L_x_3932) ;  /* 0x0000005000007945 */ /* 0x000fe20003800000 */
[----:B--2---:R-:W-:Y:S02]  /*10180*/  LEA R3, R0, UR41, 0x3 ;  /* 0x0000002900037c11 */ /* 0x004fe4000f8e18ff */
[----:B------:R-:W-:-:S04]  /*10190*/  SHF.L.U32 R2, R2, 0x1f, RZ ;  /* 0x0000001f02027819 */ /* 0x000fc800000006ff */
[----:B------:R-:W2:Y:S02]  /*101a0*/  SYNCS.PHASECHK.TRANS64.TRYWAIT P0, [R3+URZ+0x33470], R2 ;  /* 0x03347002030075a7 */ /* 0x000ea4000800017f */
[----:B--2---:R-:W-:Y:S05]  /*101b0*/  @!P0 BRA `(.L_x_3933) ;  /* 0x0000003000bc8947 */ /* 0x004fea0003800000 */
.L_x_4017:
[----:B------:R-:W-:Y:S05]  /*101c0*/  BSYNC B0 ;  /* 0x0000000000007941 */ /* 0x000fea0003800000 */
.L_x_3932:
[----:B------:R-:W-:-:S06]  /*101d0*/  ULOP3.LUT UR4, UR48, 0x2, URZ, 0xfc, !UPT ;  /* 0x0000000230047892 */ /* 0x000fcc000f8efc3f */
[----:B------:R-:W-:-:S05]  /*101e0*/  IMAD.U32 R4, RZ, RZ, UR4 ;  /* 0x00000004ff047e24 */ /* 0x000fca000f8e00ff */
[----:B------:R-:W-:-:S13]  /*101f0*/  ISETP.NE.AND P0, PT, R4, 0x3, PT ;  /* 0x000000030400780c */ /* 0x000fda0003f05270 */
[----:B------:R-:W-:Y:S05]  /*10200*/  @!P0 BRA `(.L_x_3934) ;  /* 0x0000000000048947 */ /* 0x000fea0003800000 */
[----:B------:R-:W-:Y:S01]  /*10210*/  BPT.TRAP 0x1 ;  /* 0x000000040000795c */ /* 0x000fe20000300000 */
.L_x_3934:
[----:B------:R-:W-:Y:S01]  /*10220*/  SHF.L.U32 R4, R32, 0x1f, RZ ;  /* 0x0000001f20047819 */ /* 0x000fe200000006ff */
[----:B--2---:R-:W-:-:S03]  /*10230*/  IMAD R2, R0, 0x7800, RZ ;  /* 0x0000780000027824 */ /* 0x004fc600078e02ff */
[----:B------:R-:W2:Y:S02]  /*10240*/  SYNCS.PHASECHK.TRANS64.TRYWAIT P0, [R3+URZ+0x33460], R4 ;  /* 0x03346004030075a7 */ /* 0x000ea4000800017f */
[----:B------:R-:W-:Y:S01]  /*10250*/  LOP3.LUT R12, R2, R17, RZ, 0xfc, !PT ;  /* 0x00000011020c7212 */ /* 0x000fe200078efcff */
[----:B--2---:R-:W-:Y:S06]  /*10260*/  @!P0 BRA `(.L_x_3935) ;  /* 0x0000003000a48947 */ /* 0x004fec0003800000 */
.L_x_4018:
[----:B------:R-:W-:Y:S05]  /*10270*/  WARPSYNC.ALL ;  /* 0x0000000000007948 */ /* 0x000fea0003800000 */
[----:B0-23--:R0:W2:Y:S01]  /*10280*/  LDSM.16.MT88.4 R4, [R12+UR41+0xf200] ;  /* 0x00f200290c04783b */ /* 0x00d0a20008004200 */
[C---:B------:R-:W-:Y:S01]  /*10290*/  LOP3.LUT R15, R2.reuse, R18, RZ, 0xfc, !PT ;  /* 0x00000012020f7212 */ /* 0x040fe200078efcff */
[C---:B------:R-:W-:Y:S01]  /*102a0*/  VIADD R13, R2.reuse, 0x2800 ;  /* 0x00002800020d7836 */ /* 0x040fe20000000000 */
[----:B------:R-:W-:Y:S01]  /*102b0*/  ULOP3.LUT UR4, UR48, 0x2, URZ, 0xfc, !UPT ;  /* 0x0000000230047892 */ /* 0x000fe2000f8efc3f */
[----:B----4-:R-:W-:Y:S02]  /*102c0*/  VIADD R14, R2, 0x800 ;  /* 0x00000800020e7836 */ /* 0x010fe40000000000 */
[----:B------:R-:W-:-:S02]  /*102d0*/  IMAD.IADD R15, R16, 0x1, R15 ;  /* 0x00000001100f7824 */ /* 0x000fc400078e020f */
[----:B------:R-:W-:Y:S01]  /*102e0*/  VIADD R21, R2, 0x5000 ;  /* 0x0000500002157836 */ /* 0x000fe20000000000 */
[-C--:B------:R-:W-:Y:S01]  /*102f0*/  LOP3.LUT R19, R14, R18.reuse, RZ, 0xfc, !PT ;  /* 0x000000120e137212 */ /* 0x080fe200078efcff */
[----:B0-----:R-:W-:Y:S02]  /*10300*/  VIADD R12, R2, 0x1000 ;  /* 0x00001000020c7836 */ /* 0x001fe40000000000 */
[----:B------:R-:W-:Y:S01]  /*10310*/  IMAD.U32 R24, RZ, RZ, UR4 ;  /* 0x00000004ff187e24 */ /* 0x000fe2000f8e00ff */
[C---:B------:R-:W-:Y:S01]  /*10320*/  LOP3.LUT R20, R21.reuse, R17, RZ, 0xfc, !PT ;  /* 0x0000001115147212 */ /* 0x040fe200078efcff */
[----:B------:R-:W-:Y:S01]  /*10330*/  IMAD.IADD R19, R16, 0x1, R19 ;  /* 0x0000000110137824 */ /* 0x000fe200078e0213 */
[----:B------:R-:W-:Y:S02]  /*10340*/  LOP3.LUT R21, R21, R18, RZ, 0xfc, !PT ;  /* 0x0000001215157212 */ /* 0x000fe400078efcff */
[----:B------:R-:W-:-:S03]  /*10350*/  ISETP.NE.AND P0, PT, R24, 0x3, PT ;  /* 0x000000031800780c */ /* 0x000fc60003f05270 */
[----:B------:R-:W-:Y:S01]  /*10360*/  IMAD.IADD R21, R16, 0x1, R21 ;  /* 0x0000000110157824 */ /* 0x000fe200078e0215 */
[C-C-:B--2---:R-:W-:Y:S02]  /*10370*/  PRMT R8, R4.reuse, 0x6420, R5.reuse ;  /* 0x0000642004087816 */ /* 0x144fe40000000005 */
[----:B------:R-:W-:Y:S02]  /*10380*/  PRMT R9, R4, 0x7531, R5 ;  /* 0x0000753104097816 */ /* 0x000fe40000000005 */
[C-C-:B------:R-:W-:Y:S02]  /*10390*/  PRMT R10, R6.reuse, 0x6420, R7.reuse ;  /* 0x00006420060a7816 */ /* 0x140fe40000000007 */
[----:B------:R-:W-:Y:S02]  /*103a0*/  PRMT R11, R6, 0x7531, R7 ;  /* 0x00007531060b7816 */ /* 0x000fe40000000007 */
[C---:B------:R-:W-:Y:S02]  /*103b0*/  LOP3.LUT R4, R13.reuse, R17, RZ, 0xfc, !PT ;  /* 0x000000110d047212 */ /* 0x040fe400078efcff */
[-C--:B------:R-:W-:Y:S01]  /*103c0*/  LOP3.LUT R13, R13, R18.reuse, RZ, 0xfc, !PT ;  /* 0x000000120d0d7212 */ /* 0x080fe200078efcff */
[----:B------:R0:W-:Y:S04]  /*103d0*/  STSM.16.M88.4 [R15], R8 ;  /* 0x000000080f007844 */ /* 0x0001e80000000200 */
[----:B------:R-:W2:Y:S01]  /*103e0*/  LDSM.16.MT88.4 R4, [R4+UR41+0xf200] ;  /* 0x00f200290404783b */ /* 0x000ea20008004200 */
[----:B------:R-:W-:Y:S01]  /*103f0*/  IMAD.IADD R13, R16, 0x1, R13 ;  /* 0x00000001100d7824 */ /* 0x000fe200078e020d */
[----:B0-----:R-:W-:-:S02]  /*10400*/  LOP3.LUT R15, R12, R18, RZ, 0xfc, !PT ;  /* 0x000000120c0f7212 */ /* 0x001fc400078efcff */
[----:B------:R-:W-:-:S03]  /*10410*/  LOP3.LUT R12, R12, R17, RZ, 0xfc, !PT ;  /* 0x000000110c0c7212 */ /* 0x000fc600078efcff */
[----:B------:R-:W-:Y:S02]  /*10420*/  IMAD.IADD R22, R16, 0x1, R15 ;  /* 0x0000000110167824 */ /* 0x000fe400078e020f */
[----:B------:R-:W-:Y:S01]  /*10430*/  VIADD R15, R2, 0x3000 ;  /* 0x00003000020f7836 */ /* 0x000fe20000000000 */
[C-C-:B--2---:R-:W-:Y:S02]  /*10440*/  PRMT R8, R4.reuse, 0x6420, R5.reuse ;  /* 0x0000642004087816 */ /* 0x144fe40000000005 */
[----:B------:R-:W-:Y:S02]  /*10450*/  PRMT R9, R4, 0x7531, R5 ;  /* 0x0000753104097816 */ /* 0x000fe40000000005 */
[C-C-:B------:R-:W-:Y:S02]  /*10460*/  PRMT R10, R6.reuse, 0x6420, R7.reuse ;  /* 0x00006420060a7816 */ /* 0x140fe40000000007 */
[----:B------:R-:W-:-:S05]  /*10470*/  PRMT R11, R6, 0x7531, R7 ;  /* 0x00007531060b7816 */ /* 0x000fca0000000007 */
[----:B------:R-:W-:Y:S04]  /*10480*/  STSM.16.M88.4 [R19], R8 ;  /* 0x0000000813007844 */ /* 0x000fe80000000200 */
[----:B------:R0:W2:Y:S02]  /*10490*/  LDSM.16.MT88.4 R4, [R20+UR41+0xf200] ;  /* 0x00f200291404783b */ /* 0x0000a40008004200 */
[----:B0-----:R-:W-:Y:S01]  /*104a0*/  VIADD R20, R2, 0x2000 ;  /* 0x0000200002147836 */ /* 0x001fe20000000000 */
[C-C-:B--2---:R-:W-:Y:S02]  /*104b0*/  PRMT R8, R4.reuse, 0x6420, R5.reuse ;  /* 0x0000642004087816 */ /* 0x144fe40000000005 */
[----:B------:R-:W-:Y:S02]  /*104c0*/  PRMT R9, R4, 0x7531, R5 ;  /* 0x0000753104097816 */ /* 0x000fe40000000005 */
[----:B------:R-:W-:-:S02]  /*104d0*/  PRMT R10, R6, 0x6420, R7 ;  /* 0x00006420060a7816 */ /* 0x000fc40000000007 */
[----:B------:R-:W-:Y:S02]  /*104e0*/  PRMT R11, R6, 0x7531, R7 ;  /* 0x00007531060b7816 */ /* 0x000fe40000000007 */
[-C--:B------:R-:W-:Y:S01]  /*104f0*/  LOP3.LUT R4, R14, R17.reuse, RZ, 0xfc, !PT ;  /* 0x000000110e047212 */ /* 0x080fe200078efcff */
[----:B------:R-:W-:Y:S02]  /*10500*/  VIADD R14, R2, 0x1800 ;  /* 0x00001800020e7836 */ /* 0x000fe40000000000 */
[----:B------:R-:W-:Y:S03]  /*10510*/  STSM.16.M88.4 [R22], R8 ;  /* 0x0000000816007844 */ /* 0x000fe60000000200 */
[C---:B------:R-:W-:Y:S01]  /*10520*/  LOP3.LUT R19, R14.reuse, R18, RZ, 0xfc, !PT ;  /* 0x000000120e137212 */ /* 0x040fe200078efcff */
[----:B------:R-:W0:Y:S01]  /*10530*/  LDSM.16.MT88.4 R4, [R4+UR41+0xf200] ;  /* 0x00f200290404783b */ /* 0x000e220008004200 */
[----:B------:R-:W-:-:S03]  /*10540*/  LOP3.LUT R14, R14, R17, RZ, 0xfc, !PT ;  /* 0x000000110e0e7212 */ /* 0x000fc600078efcff */
[----:B------:R-:W-:Y:S02]  /*10550*/  IMAD.IADD R23, R16, 0x1, R19 ;  /* 0x0000000110177824 */ /* 0x000fe400078e0213 */
[----:B------:R-:W-:Y:S01]  /*10560*/  VIADD R19, R2, 0x5800 ;  /* 0x0000580002137836 */ /* 0x000fe20000000000 */
[C-C-:B0-----:R-:W-:Y:S02]  /*10570*/  PRMT R8, R4.reuse, 0x6420, R5.reuse ;  /* 0x0000642004087816 */ /* 0x141fe40000000005 */
[----:B------:R-:W-:Y:S02]  /*10580*/  PRMT R9, R4, 0x7531, R5 ;  /* 0x0000753104097816 */ /* 0x000fe40000000005 */
[C-C-:B------:R-:W-:Y:S02]  /*10590*/  PRMT R10, R6.reuse, 0x6420, R7.reuse ;  /* 0x00006420060a7816 */ /* 0x140fe40000000007 */
[----:B------:R-:W-:Y:S02]  /*105a0*/  PRMT R11, R6, 0x7531, R7 ;  /* 0x00007531060b7816 */ /* 0x000fe40000000007 */
[----:B------:R-:W-:-:S02]  /*105b0*/  LOP3.LUT R5, R15, R17, RZ, 0xfc, !PT ;  /* 0x000000110f057212 */ /* 0x000fc400078efcff */
[-C--:B------:R-:W-:Y:S01]  /*105c0*/  LOP3.LUT R15, R15, R18.reuse, RZ, 0xfc, !PT ;  /* 0x000000120f0f7212 */ /* 0x080fe200078efcff */
[----:B------:R0:W-:Y:S04]  /*105d0*/  STSM.16.M88.4 [R23], R8 ;  /* 0x0000000817007844 */ /* 0x0001e80000000200 */
[----:B------:R-:W2:Y:S01]  /*105e0*/  LDSM.16.MT88.4 R4, [R5+UR41+0xf200] ;  /* 0x00f200290504783b */ /* 0x000ea20008004200 */
[----:B------:R-:W-:Y:S01]  /*105f0*/  IMAD.IADD R15, R16, 0x1, R15 ;  /* 0x00000001100f7824 */ /* 0x000fe200078e020f */
[C---:B0-----:R-:W-:Y:S02]  /*10600*/  LOP3.LUT R23, R19.reuse, R17, RZ, 0xfc, !PT ;  /* 0x0000001113177212 */ /* 0x041fe400078efcff */
[----:B------:R-:W-:-:S05]  /*10610*/  LOP3.LUT R19, R19, R18, RZ, 0xfc, !PT ;  /* 0x0000001213137212 */ /* 0x000fca00078efcff */
[----:B------:R-:W-:Y:S01]  /*10620*/  IMAD.IADD R19, R16, 0x1, R19 ;  /* 0x0000000110137824 */ /* 0x000fe200078e0213 */
[C-C-:B--2---:R-:W-:Y:S02]  /*10630*/  PRMT R10, R6.reuse, 0x6420, R7.reuse ;  /* 0x00006420060a7816 */ /* 0x144fe40000000007 */
[----:B------:R-:W-:Y:S02]  /*10640*/  PRMT R11, R6, 0x7531, R7 ;  /* 0x00007531060b7816 */ /* 0x000fe40000000007 */
[----:B------:R-:W-:Y:S02]  /*10650*/  LOP3.LUT R7, R20, R18, RZ, 0xfc, !PT ;  /* 0x0000001214077212 */ /* 0x000fe400078efcff */
[C-C-:B------:R-:W-:Y:S02]  /*10660*/  PRMT R8, R4.reuse, 0x6420, R5.reuse ;  /* 0x0000642004087816 */ /* 0x140fe40000000005 */
[----:B------:R-:W-:Y:S01]  /*10670*/  PRMT R9, R4, 0x7531, R5 ;  /* 0x0000753104097816 */ /* 0x000fe20000000005 */
[----:B------:R-:W-:Y:S01]  /*10680*/  IMAD.IADD R22, R16, 0x1, R7 ;  /* 0x0000000110167824 */ /* 0x000fe200078e0207 */
[----:B------:R-:W-:-:S04]  /*10690*/  LOP3.LUT R20, R20, R17, RZ, 0xfc, !PT ;  /* 0x0000001114147212 */ /* 0x000fc800078efcff */
[----:B------:R0:W-:Y:S04]  /*106a0*/  STSM.16.M88.4 [R22], R8 ;  /* 0x0000000816007844 */ /* 0x0001e80000000200 */
[----:B------:R2:W3:Y:S01]  /*106b0*/  LDSM.16.MT88.4 R4, [R23+UR41+0xf200] ;  /* 0x00f200291704783b */ /* 0x0004e20008004200 */
[----:B0-----:R-:W-:-:S05]  /*106c0*/  VIADD R22, R2, 0x3800 ;  /* 0x0000380002167836 */ /* 0x001fca0000000000 */
[C---:B--2---:R-:W-:Y:S02]  /*106d0*/  LOP3.LUT R23, R22.reuse, R17, RZ, 0xfc, !PT ;  /* 0x0000001116177212 */ /* 0x044fe400078efcff */
[----:B------:R-:W-:-:S05]  /*106e0*/  LOP3.LUT R25, R22, R18, RZ, 0xfc, !PT ;  /* 0x0000001216197212 */ /* 0x000fca00078efcff */
[----:B------:R-:W-:Y:S01]  /*106f0*/  IMAD.IADD R25, R16, 0x1, R25 ;  /* 0x0000000110197824 */ /* 0x000fe200078e0219 */
[C-C-:B---3--:R-:W-:Y:S02]  /*10700*/  PRMT R8, R4.reuse, 0x6420, R5.reuse ;  /* 0x0000642004087816 */ /* 0x148fe40000000005 */
[----:B------:R-:W-:Y:S02]  /*10710*/  PRMT R9, R4, 0x7531, R5 ;  /* 0x0000753104097816 */ /* 0x000fe40000000005 */
[C-C-:B------:R-:W-:Y:S02]  /*10720*/  PRMT R10, R6.reuse, 0x6420, R7.reuse ;  /* 0x00006420060a7816 */ /* 0x140fe40000000007 */
[----:B------:R-:W-:-:S05]  /*10730*/  PRMT R11, R6, 0x7531, R7 ;  /* 0x00007531060b7816 */ /* 0x000fca0000000007 */
        /* <DEDUP_REMOVED lines=11> */
[----:B------:R-:W2:Y:S01]  /*107f0*/  LDSM.16.MT88.4 R4, [R23+UR41+0xf200] ;  /* 0x00f200291704783b */ /* 0x000ea20008004200 */
[----:B0-----:R-:W-:Y:S01]  /*10800*/  VIADD R15, R2, 0x4000 ;  /* 0x00004000020f7836 */ /* 0x001fe20000000000 */
[C-C-:B--2---:R-:W-:Y:S02]  /*10810*/  PRMT R8, R4.reuse, 0x6420, R5.reuse ;  /* 0x0000642004087816 */ /* 0x144fe40000000005 */
[----:B------:R-:W-:Y:S02]  /*10820*/  PRMT R9, R4, 0x7531, R5 ;  /* 0x0000753104097816 */ /* 0x000fe40000000005 */
[----:B------:R-:W-:-:S02]  /*10830*/  PRMT R10, R6, 0x6420, R7 ;  /* 0x00006420060a7816 */ /* 0x000fc40000000007 */
[----:B------:R-:W-:-:S05]  /*10840*/  PRMT R11, R6, 0x7531, R7 ;  /* 0x00007531060b7816 */ /* 0x000fca0000000007 */
[----:B------:R-:W-:Y:S04]  /*10850*/  STSM.16.M88.4 [R25], R8 ;  /* 0x0000000819007844 */ /* 0x000fe80000000200 */
[----:B------:R0:W2:Y:S02]  /*10860*/  LDSM.16.MT88.4 R4, [R12+UR41+0xf200] ;  /* 0x00f200290c04783b */ /* 0x0000a40008004200 */
[----:B0-----:R-:W-:Y:S01]  /*10870*/  VIADD R12, R2, 0x4800 ;  /* 0x00004800020c7836 */ /* 0x001fe20000000000 */
[C-C-:B--2---:R-:W-:Y:S02]  /*10880*/  PRMT R8, R4.reuse, 0x6420, R5.reuse ;  /* 0x0000642004087816 */ /* 0x144fe40000000005 */
[----:B------:R-:W-:Y:S02]  /*10890*/  PRMT R9, R4, 0x7531, R5 ;  /* 0x0000753104097816 */ /* 0x000fe40000000005 */
[----:B------:R-:W-:-:S02]  /*108a0*/  LOP3.LUT R5, R15, R18, RZ, 0xfc, !PT ;  /* 0x000000120f057212 */ /* 0x000fc400078efcff */
[C-C-:B------:R-:W-:Y:S02]  /*108b0*/  PRMT R10, R6.reuse, 0x6420, R7.reuse ;  /* 0x00006420060a7816 */ /* 0x140fe40000000007 */
[----:B------:R-:W-:Y:S01]  /*108c0*/  PRMT R11, R6, 0x7531, R7 ;  /* 0x00007531060b7816 */ /* 0x000fe20000000007 */
[----:B------:R-:W-:Y:S01]  /*108d0*/  IMAD.IADD R22, R16, 0x1, R5 ;  /* 0x0000000110167824 */ /* 0x000fe200078e0205 */
[----:B------:R-:W-:-:S04]  /*108e0*/  LOP3.LUT R15, R15, R17, RZ, 0xfc, !PT ;  /* 0x000000110f0f7212 */ /* 0x000fc800078efcff */
[----:B------:R-:W-:Y:S04]  /*108f0*/  STSM.16.M88.4 [R22], R8 ;  /* 0x0000000816007844 */ /* 0x000fe80000000200 */
[----:B------:R0:W2:Y:S02]  /*10900*/  LDSM.16.MT88.4 R4, [R14+UR41+0xf200] ;  /* 0x00f200290e04783b */ /* 0x0000a40008004200 */
[C---:B0-----:R-:W-:Y:S02]  /*10910*/  VIADD R14, R2.reuse, 0x6800 ;  /* 0x00006800020e7836 */ /* 0x041fe40000000000 */
[----:B------:R-:W-:-:S03]  /*10920*/  VIADD R2, R2, 0x7000 ;  /* 0x0000700002027836 */ /* 0x000fc60000000000 */
[-C--:B------:R-:W-:Y:S02]  /*10930*/  LOP3.LUT R22, R14, R17.reuse, RZ, 0xfc, !PT ;  /* 0x000000110e167212 */ /* 0x080fe400078efcff */
[C-C-:B--2---:R-:W-:Y:S02]  /*10940*/  PRMT R8, R4.reuse, 0x6420, R5.reuse ;  /* 0x0000642004087816 */ /* 0x144fe40000000005 */
[----:B------:R-:W-:Y:S02]  /*10950*/  PRMT R9, R4, 0x7531, R5 ;  /* 0x0000753104097816 */ /* 0x000fe40000000005 */
[----:B------:R-:W-:Y:S02]  /*10960*/  LOP3.LUT R5, R12, R18, RZ, 0xfc, !PT ;  /* 0x000000120c057212 */ /* 0x000fe400078efcff */
[C-C-:B------:R-:W-:Y:S02]  /*10970*/  PRMT R10, R6.reuse, 0x6420, R7.reuse ;  /* 0x00006420060a7816 */ /* 0x140fe40000000007 */
[----:B------:R-:W-:Y:S01]  /*10980*/  PRMT R11, R6, 0x7531, R7 ;  /* 0x00007531060b7816 */ /* 0x000fe20000000007 */
[----:B------:R-:W-:Y:S01]  /*10990*/  IMAD.IADD R23, R16, 0x1, R5 ;  /* 0x0000000110177824 */ /* 0x000fe200078e0205 */
[----:B------:R-:W-:-:S04]  /*109a0*/  LOP3.LUT R12, R12, R17, RZ, 0xfc, !PT ;  /* 0x000000110c0c7212 */ /* 0x000fc800078efcff */
[----:B------:R-:W-:Y:S04]  /*109b0*/  STSM.16.M88.4 [R23], R8 ;  /* 0x0000000817007844 */ /* 0x000fe80000000200 */
[----:B------:R0:W2:Y:S02]  /*109c0*/  LDSM.16.MT88.4 R4, [R15+UR41+0xf200] ;  /* 0x00f200290f04783b */ /* 0x0000a40008004200 */
[----:B0-----:R-:W-:-:S05]  /*109d0*/  LOP3.LUT R15, R14, R18, RZ, 0xfc, !PT ;  /* 0x000000120e0f7212 */ /* 0x001fca00078efcff */
[----:B------:R-:W-:Y:S01]  /*109e0*/  IMAD.IADD R15, R16, 0x1, R15 ;  /* 0x00000001100f7824 */ /* 0x000fe200078e020f */
[C-C-:B--2---:R-:W-:Y:S02]  /*109f0*/  PRMT R8, R4.reuse, 0x6420, R5.reuse ;  /* 0x0000642004087816 */ /* 0x144fe40000000005 */
[----:B------:R-:W-:Y:S02]  /*10a00*/  PRMT R9, R4, 0x7531, R5 ;  /* 0x0000753104097816 */ /* 0x000fe40000000005 */
[C-C-:B------:R-:W-:Y:S02]  /*10a10*/  PRMT R10, R6.reuse, 0x6420, R7.reuse ;  /* 0x00006420060a7816 */ /* 0x140fe40000000007 */
        /* <DEDUP_REMOVED lines=13> */
[----:B------:R0:W-:Y:S04]  /*10af0*/  STSM.16.M88.4 [R13], R8 ;  /* 0x000000080d007844 */ /* 0x0001e80000000200 */
[----:B------:R-:W2:Y:S01]  /*10b00*/  LDSM.16.MT88.4 R4, [R12+UR41+0xf200] ;  /* 0x00f200290c04783b */ /* 0x000ea20008004200 */
[----:B0-----:R-:W-:-:S05]  /*10b10*/  LOP3.LUT R13, R2, R18, RZ, 0xfc, !PT ;  /* 0x00000012020d7212 */ /* 0x001fca00078efcff */
[----:B------:R-:W-:Y:S01]  /*10b20*/  IMAD.IADD R13, R16, 0x1, R13 ;  /* 0x00000001100d7824 */ /* 0x000fe200078e020d */
[C-C-:B--2---:R-:W-:Y:S02]  /*10b30*/  PRMT R8, R4.reuse, 0x6420, R5.reuse ;  /* 0x0000642004087816 */ /* 0x144fe40000000005 */
[----:B------:R-:W-:Y:S02]  /*10b40*/  PRMT R9, R4, 0x7531, R5 ;  /* 0x0000753104097816 */ /* 0x000fe40000000005 */
[C-C-:B------:R-:W-:Y:S02]  /*10b50*/  PRMT R10, R6.reuse, 0x6420, R7.reuse ;  /* 0x00006420060a7816 */ /* 0x140fe40000000007 */
[----:B------:R-:W-:Y:S02]  /*10b60*/  PRMT R11, R6, 0x7531, R7 ;  /* 0x00007531060b7816 */ /* 0x000fe40000000007 */
[----:B------:R-:W-:-:S03]  /*10b70*/  LOP3.LUT R4, R2, R17, RZ, 0xfc, !PT ;  /* 0x0000001102047212 */ /* 0x000fc600078efcff */
[----:B------:R-:W-:Y:S04]  /*10b80*/  STSM.16.M88.4 [R15], R8 ;  /* 0x000000080f007844 */ /* 0x000fe80000000200 */
[----:B------:R-:W0:Y:S02]  /*10b90*/  LDSM.16.MT88.4 R4, [R4+UR41+0xf200] ;  /* 0x00f200290404783b */ /* 0x000e240008004200 */
[C-C-:B0-----:R-:W-:Y:S02]  /*10ba0*/  PRMT R8, R4.reuse, 0x6420, R5.reuse ;  /* 0x0000642004087816 */ /* 0x141fe40000000005 */
[----:B------:R-:W-:Y:S02]  /*10bb0*/  PRMT R9, R4, 0x7531, R5 ;  /* 0x0000753104097816 */ /* 0x000fe40000000005 */
[----:B------:R-:W-:-:S02]  /*10bc0*/  PRMT R10, R6, 0x6420, R7 ;  /* 0x00006420060a7816 */ /* 0x000fc40000000007 */
[----:B------:R-:W-:-:S05]  /*10bd0*/  PRMT R11, R6, 0x7531, R7 ;  /* 0x00007531060b7816 */ /* 0x000fca0000000007 */
[----:B------:R0:W-:Y:S01]  /*10be0*/  STSM.16.M88.4 [R13], R8 ;  /* 0x000000080d007844 */ /* 0x0001e20000000200 */
[----:B------:R-:W-:Y:S01]  /*10bf0*/  @!PT LDS RZ, [RZ] ;  /* 0x00000000fffff984 */ /* 0x000fe20000000800 */
[----:B------:R-:W-:Y:S01]  /*10c00*/  @!PT LDS RZ, [RZ] ;  /* 0x00000000fffff984 */ /* 0x000fe20000000800 */
[----:B------:R-:W-:Y:S01]  /*10c10*/  @!PT LDS RZ, [RZ] ;  /* 0x00000000fffff984 */ /* 0x000fe20000000800 */
[----:B------:R-:W-:Y:S01]  /*10c20*/  @!PT LDS RZ, [RZ] ;  /* 0x00000000fffff984 */ /* 0x000fe20000000800 */
[----:B------:R2:W-:Y:S06]  /*10c30*/  MEMBAR.ALL.CTA ;  /* 0x0000000000007992 */ /* 0x0005ec0000008000 */
[----:B--2---:R-:W2:Y:S01]  /*10c40*/  FENCE.VIEW.ASYNC.S ;  /* 0x00000000000073c6 */ /* 0x004ea20000000000 */
[----:B------:R-:W-:Y:S05]  /*10c50*/  @!P0 BRA `(.L_x_3936) ;  /* 0x0000000000048947 */ /* 0x000fea0003800000 */
[----:B------:R-:W-:Y:S01]  /*10c60*/  BPT.TRAP 0x1 ;  /* 0x000000040000795c */ /* 0x000fe20000300000 */
.L_x_3936:
[----:B--2---:R2:W-:Y:S01]  /*10c70*/  SYNCS.ARRIVE.TRANS64.A1T0 RZ, [R3+URZ+0x33450], RZ ;  /* 0x033450ff03ff79a7 */ /* 0x0045e2000810003f */
[----:B------:R-:W-:Y:S06]  /*10c80*/  BAR.SYNC.DEFER_BLOCKING 0x2, 0x80 ;  /* 0x0082000000007b1d */ /* 0x000fec0000010000 */
[----:B------:R-:W-:Y:S05]  /*10c90*/  @!P1 BRA `(.L_x_3937) ;  /* 0x0000000000049947 */ /* 0x000fea0003800000 */
[----:B------:R-:W-:Y:S01]  /*10ca0*/  BPT.TRAP 0x1 ;  /* 0x000000040000795c */ /* 0x000fe20000300000 */
.L_x_3937:
[----:B------:R-:W3:Y:S01]  /*10cb0*/  S2R R2, SR_CgaCtaId ;  /* 0x0000000000027919 */ /* 0x000ee20000008800 */
[----:B--2---:R-:W-:-:S05]  /*10cc0*/  VIADD R3, R3, 0x33480 ;  /* 0x0003348003037836 */ /* 0x004fca0000000000 */
[----:B---3--:R-:W-:Y:S01]  /*10cd0*/  PRMT R3, R2, 0x654, R3 ;  /* 0x0000065402037816 */ /* 0x008fe20000000003 */
[----:B------:R-:W-:-:S03]  /*10ce0*/  VIADD R2, R0, 0x1 ;  /* 0x0000000100027836 */ /* 0x000fc60000000000 */
[----:B------:R2:W-:Y:S02]  /*10cf0*/  SYNCS.ARRIVE.TRANS64.RED.A1T0 RZ, [R3+URZ], RZ ;  /* 0x000000ff03ff79a7 */ /* 0x0005e4000810043f */
[----:B------:R-:W-:-:S04]  /*10d00*/  ISETP.NE.AND P0, PT, R2, 0x2, PT ;  /* 0x000000020200780c */ /* 0x000fc80003f05270 */
[----:B------:R-:W-:Y:S01]  /*10d10*/  SEL R5, RZ, 0x1, P0 ;  /* 0x00000001ff057807 */ /* 0x000fe20000000000 */
[----:B--2---:R-:W-:Y:S01]  /*10d20*/  IMAD.MOV.U32 R3, RZ, RZ, RZ ;  /* 0x000000ffff037224 */ /* 0x004fe200078e00ff */
[----:B------:R-:W-:Y:S02]  /*10d30*/  SEL R2, R2, RZ, P0 ;  /* 0x000000ff02027207 */ /* 0x000fe40000000000 */
[----:B------:R-:W-:-:S07]  /*10d40*/  LOP3.LUT R0, R32, R5, RZ, 0x3c, !PT ;  /* 0x0000000520007212 */ /* 0x000fce00078e3cff */
.L_x_3892:
[----:B------:R-:W2:Y:S01]  /*10d50*/  S2R R5, SR_CgaCtaId ;  /* 0x0000000000057919 */ /* 0x000ea20000008800 */
[----:B------:R-:W-:Y:S02]  /*10d60*/  MOV R4, 0x400 ;  /* 0x0000040000047802 */ /* 0x000fe40000000f00 */
[----:B------:R-:W-:Y:S02]  /*10d70*/  SHF.L.U32 R3, R3, 0x1f, RZ ;  /* 0x0000001f03037819 */ /* 0x000fe400000006ff */
[----:B--2---:R-:W-:-:S04]  /*10d80*/  LEA R6, R5, R4, 0x18 ;  /* 0x0000000405067211 */ /* 0x004fc800078ec0ff */
[----:B------:R-:W2:Y:S02]  /*10d90*/  SYNCS.PHASECHK.TRANS64.TRYWAIT P0, [R6+URZ+0x33420], R3 ;  /* 0x03342003060075a7 */ /* 0x000ea4000800017f */
[----:B--2---:R-:W-:Y:S05]  /*10da0*/  @!P0 BRA `(.L_x_3938) ;  /* 0x0000002400e88947 */ /* 0x004fea0003800000 */
.L_x_4019:
[----:B------:R-:W3:Y:S02]  /*10db0*/  S2R R4, SR_TID.X ;  /* 0x0000000000047919 */ /* 0x000ee40000002100 */
[----:B---3--:R-:W-:-:S04]  /*10dc0*/  SHF.R.U32.HI R4, RZ, 0x5, R4 ;  /* 0x00000005ff047819 */ /* 0x008fc80000011604 */
[----:B------:R-:W-:-:S05]  /*10dd0*/  LOP3.LUT R4, R4, 0x3, RZ, 0xc0, !PT ;  /* 0x0000000304047812 */ /* 0x000fca00078ec0ff */
[----:B--2---:R-:W2:Y:S02]  /*10de0*/  SHFL.IDX PT, R3, R4, RZ, 0x1f ;  /* 0x00001fff04037589 */ /* 0x004ea400000e0000 */
[----:B--2---:R-:W-:-:S13]  /*10df0*/  ISETP.NE.AND P0, PT, R3, RZ, PT ;  /* 0x000000ff0300720c */ /* 0x004fda0003f05270 */
        /* <DEDUP_REMOVED lines=8> */
.L_x_3939:
[----:B------:R-:W-:Y:S01]  /*10e80*/  IMAD R5, R2, 0x8, R6 ;  /* 0x0000000802057824 */ /* 0x000fe200078e0206 */
[----:B------:R-:W-:Y:S01]  /*10e90*/  SHF.L.U32 R4, R0, 0x1f, RZ ;  /* 0x0000001f00047819 */ /* 0x000fe200000006ff */
[----:B------:R-:W-:-:S03]  /*10ea0*/  VIADD R2, R2, 0x1 ;  /* 0x0000000102027836 */ /* 0x000fc60000000000 */
[----:B------:R-:W2:Y:S02]  /*10eb0*/  SYNCS.PHASECHK.TRANS64.TRYWAIT P1, [R5+URZ+0x33440], R4 ;  /* 0x03344004050075a7 */ /* 0x000ea4000802017f */
[----:B------:R-:W-:-:S04]  /*10ec0*/  ISETP.NE.AND P2, PT, R2, 0x2, PT ;  /* 0x000000020200780c */ /* 0x000fc80003f45270 */
[----:B------:R-:W-:Y:S01]  /*10ed0*/  SEL R3, RZ, 0x1, P2 ;  /* 0x00000001ff037807 */ /* 0x000fe20001000000 */
[----:B--2---:R-:W-:Y:S08]  /*10ee0*/  @!P1 BRA `(.L_x_3940) ;  /* 0x0000002400ac9947 */ /* 0x004ff00003800000 */
.L_x_4020:
[----:B------:R-:W-:Y:S02]  /*10ef0*/  SEL R2, R2, RZ, P2 ;  /* 0x000000ff02027207 */ /* 0x000fe40001000000 */
[----:B------:R-:W-:Y:S01]  /*10f00*/  LOP3.LUT R0, R0, R3, RZ, 0x3c, !PT ;  /* 0x0000000300007212 */ /* 0x000fe200078e3cff */
[----:B------:R-:W-:Y:S06]  /*10f10*/  @!P0 BRA `(.L_x_3941) ;  /* 0x0000000000048947 */ /* 0x000fec0003800000 */
[----:B------:R-:W-:Y:S01]  /*10f20*/  BPT.TRAP 0x1 ;  /* 0x000000040000795c */ /* 0x000fe20000300000 */
.L_x_3941:
[----:B------:R-:W-:Y:S01]  /*10f30*/  IMAD R3, R2, 0x8, R6 ;  /* 0x0000000802037824 */ /* 0x000fe200078e0206 */
[----:B------:R-:W-:-:S04]  /*10f40*/  SHF.L.U32 R0, R0, 0x1f, RZ ;  /* 0x0000001f00007819 */ /* 0x000fc800000006ff */
[----:B------:R-:W3:Y:S02]  /*10f50*/  SYNCS.PHASECHK.TRANS64.TRYWAIT P1, [R3+URZ+0x33440], R0 ;  /* 0x03344000030075a7 */ /* 0x000ee4000802017f */
[----:B---3--:R-:W-:Y:S05]  /*10f60*/  @!P1 BRA `(.L_x_3942) ;  /* 0x0000002400a09947 */ /* 0x008fea0003800000 */
.L_x_4021:
[----:B------:R-:W-:Y:S05]  /*10f70*/  @!P0 BRA `(.L_x_3943) ;  /* 0x0000000000048947 */ /* 0x000fea0003800000 */
[----:B------:R-:W-:Y:S01]  /*10f80*/  BPT.TRAP 0x1 ;  /* 0x000000040000795c */ /* 0x000fe20000300000 */
.L_x_3943:
[----:B------:R-:W4:Y:S02]  /*10f90*/  SYNCS.PHASECHK.TRANS64.TRYWAIT P1, [R5+URZ+0x33460], R4 ;  /* 0x03346004050075a7 */ /* 0x000f24000802017f */
[----:B----4-:R-:W-:Y:S05]  /*10fa0*/  @!P1 BRA `(.L_x_3944) ;  /* 0x0000002400a49947 */ /* 0x010fea0003800000 */
.L_x_4022:
[----:B------:R-:W-:Y:S05]  /*10fb0*/  @!P0 BRA `(.L_x_3945) ;  /* 0x0000000000048947 */ /* 0x000fea0003800000 */
[----:B------:R-:W-:Y:S01]  /*10fc0*/  BPT.TRAP 0x1 ;  /* 0x000000040000795c */ /* 0x000fe20000300000 */
.L_x_3945:
[----:B------:R-:W0:Y:S02]  /*10fd0*/  SYNCS.PHASECHK.TRANS64.TRYWAIT P1, [R3+URZ+0x33460], R0 ;  /* 0x03346000030075a7 */ /* 0x000e24000802017f */
[----:B0-----:R-:W-:Y:S05]  /*10fe0*/  @!P1 BRA `(.L_x_3946) ;  /* 0x0000002400a89947 */ /* 0x001fea0003800000 */
.L_x_4023:
[----:B------:R-:W-:Y:S05]  /*10ff0*/  @!P0 BRA `(.L_x_3947) ;  /* 0x0000000000048947 */ /* 0x000fea0003800000 */
[----:B------:R-:W-:Y:S01]  /*11000*/  BPT.TRAP 0x1 ;  /* 0x000000040000795c */ /* 0x000fe20000300000 */
.L_x_3947:
[----:B------:R-:W0:Y:S02]  /*11010*/  SYNCS.PHASECHK.TRANS64.TRYWAIT P1, [R5+URZ+0x33480], R4 ;  /* 0x03348004050075a7 */ /* 0x000e24000802017f */
[----:B0-----:R-:W-:Y:S05]  /*11020*/  @!P1 BRA `(.L_x_3948) ;  /* 0x0000002400ac9947 */ /* 0x001fea0003800000 */
.L_x_4024:
[----:B------:R-:W-:Y:S05]  /*11030*/  @!P0 BRA `(.L_x_3949) ;  /* 0x0000000000048947 */ /* 0x000fea0003800000 */
[----:B------:R-:W-:Y:S01]  /*11040*/  BPT.TRAP 0x1 ;  /* 0x000000040000795c */ /* 0x000fe20000300000 */
.L_x_3949:
[----:B------:R0:W0:Y:S02]  /*11050*/  SYNCS.PHASECHK.TRANS64.TRYWAIT P0, [R3+URZ+0x33480], R0 ;  /* 0x03348000030075a7 */ /* 0x000024000800017f */
[----:B0-----:R-:W-:Y:S05]  /*11060*/  @!P0 NANOSLEEP.SYNCS 0x989680 ;  /* 0x009896800000895d */ /* 0x001fea0003900000 */
[----:B------:R-:W0:Y:S02]  /*11070*/  @!P0 SYNCS.PHASECHK.TRANS64 P0, [R3+URZ+0x33480], R0 ;  /* 0x03348000030085a7 */ /* 0x000e24000800007f */
[----:B0-----:R-:W-:Y:S05]  /*11080*/  @!P0 BRA `(.L_x_3949) ;  /* 0xfffffffc00f08947 */ /* 0x001fea000383ffff */
.L_x_3860:
[----:B------:R-:W-:Y:S05]  /*11090*/  BSYNC B6 ;  /* 0x0000000000067941 */ /* 0x000fea0003800000 */
.L_x_3857:
[----:B------:R-:W-:Y:S05]  /*110a0*/  EXIT ;  /* 0x000000000000794d */ /* 0x000fea0003800000 */
.L_x_3864:
[----:B0-----:R-:W-:-:S04]  /*110b0*/  IMAD.U32 R3, RZ, RZ, UR36 ;  /* 0x00000024ff037e24 */ /* 0x001fc8000f8e00ff */
[----:B------:R0:W1:Y:S03]  /*110c0*/  SYNCS.PHASECHK.TRANS64.TRYWAIT P0, [R3+URZ+0x33400], R2 ;  /* 0x03340002030075a7 */ /* 0x000066000800017f */
[----:B-1----:R-:W-:Y:S05]  /*110d0*/  @!P0 NANOSLEEP.SYNCS 0x989680 ;  /* 0x009896800000895d */ /* 0x002fea0003900000 */
[----:B------:R-:W1:Y:S02]  /*110e0*/  @!P0 SYNCS.PHASECHK.TRANS64 P0, [R3+URZ+0x33400], R2 ;  /* 0x03340002030085a7 */ /* 0x000e64000800007f */
[----:B-1----:R-:W-:Y:S05]  /*110f0*/  @!P0 BRA `(.L_x_3864) ;  /* 0xfffffffc00ec8947 */ /* 0x002fea000383ffff */
[----:B------:R-:W-:Y:S05]  /*11100*/  BRA `(.L_x_3950) ;  /* 0xffffff04006c7947 */ /* 0x000fea000383ffff */
.L_x_3868:
[----:B0-----:R-:W-:-:S04]  /*11110*/  IMAD.U32 R3, RZ, RZ, UR36 ;  /* 0x00000024ff037e24 */ /* 0x001fc8000f8e00ff */
[----:B------:R0:W2:Y:S03]  /*11120*/  SYNCS.PHASECHK.TRANS64.TRYWAIT P1, [R3+URZ+0x33430], R2 ;  /* 0x03343002030075a7 */ /* 0x0000a6000802017f */
[----:B--2---:R-:W-:Y:S05]  /*11130*/  @!P1 NANOSLEEP.SYNCS 0x989680 ;  /* 0x009896800000995d */ /* 0x004fea0003900000 */
[----:B------:R-:W2:Y:S02]  /*11140*/  @!P1 SYNCS.PHASECHK.TRANS64 P1, [R3+URZ+0x33430], R2 ;  /* 0x03343002030095a7 */ /* 0x000ea4000802007f */
[----:B--2---:R-:W-:Y:S05]  /*11150*/  @!P1 BRA `(.L_x_3868) ;  /* 0xfffffffc00ec9947 */ /* 0x004fea000383ffff */
[----:B------:R-:W-:Y:S05]  /*11160*/  BRA `(.L_x_3867) ;  /* 0xffffff0400887947 */ /* 0x000fea000383ffff */
.L_x_3874:
[----:B-1----:R-:W-:-:S04]  /*11170*/  IMAD.U32 R7, RZ, RZ, UR4 ;  /* 0x00000004ff077e24 */ /* 0x002fc8000f8e00ff */
[----:B------:R1:W2:Y:S03]  /*11180*/  SYNCS.PHASECHK.TRANS64.TRYWAIT P1, [R7+URZ+0x33430], R0 ;  /* 0x03343000070075a7 */ /* 0x0002a6000802017f */
[----:B--2---:R-:W-:Y:S05]  /*11190*/  @!P1 NANOSLEEP.SYNCS 0x989680 ;  /* 0x009896800000995d */ /* 0x004fea0003900000 */
[----:B------:R-:W2:Y:S02]  /*111a0*/  @!P1 SYNCS.PHASECHK.TRANS64 P1, [R7+URZ+0x33430], R0 ;  /* 0x03343000070095a7 */ /* 0x000ea4000802007f */
[----:B--2---:R-:W-:Y:S05]  /*111b0*/  @!P1 BRA `(.L_x_3874) ;  /* 0xfffffffc00ec9947 */ /* 0x004fea000383ffff */
[----:B------:R-:W-:Y:S05]  /*111c0*/  BRA `(.L_x_3871) ;  /* 0xffffff3c00747947 */ /* 0x000fea000383ffff */
.L_x_3878:
[----:B-1----:R-:W-:-:S04]  /*111d0*/  IMAD.U32 R7, RZ, RZ, UR4 ;  /* 0x00000004ff077e24 */ /* 0x002fc8000f8e00ff */
[----:B------:R1:W2:Y:S03]  /*111e0*/  SYNCS.PHASECHK.TRANS64.TRYWAIT P1, [R7+URZ+0x33450], R4 ;  /* 0x03345004070075a7 */ /* 0x0002a6000802017f */
[----:B--2---:R-:W-:Y:S05]  /*111f0*/  @!P1 NANOSLEEP.SYNCS 0x989680 ;  /* 0x009896800000995d */ /* 0x004fea0003900000 */
[----:B------:R-:W2:Y:S02]  /*11200*/  @!P1 SYNCS.PHASECHK.TRANS64 P1, [R7+URZ+0x33450], R4 ;  /* 0x03345004070095a7 */ /* 0x000ea4000802007f */
[----:B--2---:R-:W-:Y:S05]  /*11210*/  @!P1 BRA `(.L_x_3878) ;  /* 0xfffffffc00ec9947 */ /* 0x004fea000383ffff */
[----:B------:R-:W-:Y:S05]  /*11220*/  BRA `(.L_x_3875) ;  /* 0xffffff4800a07947 */ /* 0x000fea000383ffff */
.L_x_3885:
[----:B-1----:R-:W-:-:S04]  /*11230*/  IMAD.U32 R3, RZ, RZ, UR9 ;  /* 0x00000009ff037e24 */ /* 0x002fc8000f8e00ff */
[----:B------:R1:W2:Y:S03]  /*11240*/  SYNCS.PHASECHK.TRANS64.TRYWAIT P1, [R3+URZ+0x33450], R2 ;  /* 0x03345002030075a7 */ /* 0x0002a6000802017f */
[----:B--2---:R-:W-:Y:S05]  /*11250*/  @!P1 NANOSLEEP.SYNCS 0x989680 ;  /* 0x009896800000995d */ /* 0x004fea0003900000 */
[----:B------:R-:W2:Y:S02]  /*11260*/  @!P1 SYNCS.PHASECHK.TRANS64 P1, [R3+URZ+0x33450], R2 ;  /* 0x03345002030095a7 */ /* 0x000ea4000802007f */
[----:B--2---:R-:W-:Y:S05]  /*11270*/  @!P1 BRA `(.L_x_3885) ;  /* 0xfffffffc00ec9947 */ /* 0x004fea000383ffff */
[----:B------:R-:W-:Y:S05]  /*11280*/  BRA `(.L_x_3884) ;  /* 0xffffff6800f87947 */ /* 0x000fea000383ffff */
.L_x_3898:
[----:B------:R-:W-:Y:S02]  /*11290*/  IMAD.MOV.U32 R13, RZ, RZ, R22 ;  /* 0x000000ffff0d7224 */ /* 0x000fe400078e0016 */
[----:B------:R-:W-:Y:S02]  /*112a0*/  IMAD.MOV.U32 R12, RZ, RZ, RZ ;  /* 0x000000ffff0c7224 */ /* 0x000fe400078e00ff */
[----:B------:R-:W-:Y:S02]  /*112b0*/  IMAD.MOV.U32 R11, RZ, RZ, 0x1f ;  /* 0x0000001fff0b7424 */ /* 0x000fe400078e00ff */
[----:B------:R-:W-:-:S07]  /*112c0*/  IMAD.MOV.U32 R15, RZ, RZ, -0x1 ;  /* 0xffffffffff0f7424 */ /* 0x000fce00078e00ff */
[----:B0----5:R-:W-:Y:S05]  /*112d0*/  WARPSYNC.COLLECTIVE R15, `(.L_x_3951) ;  /* 0x000000000f087348 */ /* 0x021fea0003c00000 */
[----:B------:R1:W2:Y:S02]  /*112e0*/  SHFL.IDX P6, R14, R13, R12, R11 ;  /* 0x0000000c0d0e7389 */ /* 0x0002a400000c000b */
[----:B012--5:R-:W-:Y:S01]  /*112f0*/  ENDCOLLECTIVE ;  /* 0x000000000000791b */ /* 0x027fe20003800000 */
.L_x_3951:
[----:B------:R-:W-:Y:S05]  /*11300*/  BRA `(.L_x_3952) ;  /* 0xffffffb400307947 */ /* 0x000fea000383ffff */
.L_x_3900:
[----:B0-----:R0:W1:Y:S02]  /*11310*/  SYNCS.PHASECHK.TRANS64.TRYWAIT P0, [R30+URZ+0x33480], R35 ;  /* 0x033480231e0075a7 */ /* 0x001064000800017f */
[----:B-1----:R-:W-:Y:S05]  /*11320*/  @!P0 NANOSLEEP.SYNCS 0x989680 ;  /* 0x009896800000895d */ /* 0x002fea0003900000 */
[----:B------:R-:W1:Y:S02]  /*11330*/  @!P0 SYNCS.PHASECHK.TRANS64 P0, [R30+URZ+0x33480], R35 ;  /* 0x033480231e0085a7 */ /* 0x000e64000800007f */
[----:B-1----:R-:W-:Y:S05]  /*11340*/  @!P0 BRA `(.L_x_3900) ;  /* 0xfffffffc00f08947 */ /* 0x002fea000383ffff */
[----:B------:R-:W-:Y:S05]  /*11350*/  BRA `(.L_x_3953) ;  /* 0xffffffb800e07947 */ /* 0x000fea000383ffff */
.L_x_3901:
        /* <DEDUP_REMOVED lines=8> */
.L_x_3955:
[----:B------:R-:W-:Y:S05]  /*113e0*/  BSYNC B0 ;  /* 0x0000000000007941 */ /* 0x000fea0003800000 */
.L_x_3954:
[----:B------:R0:W5:Y:S01]  /*113f0*/  LDL R23, [R1] ;  /* 0x0000000001177983 */ /* 0x0001620000100800 */
[----:B------:R-:W-:Y:S01]  /*11400*/  IMAD.MOV.U32 R13, RZ, RZ, R9 ;  /* 0x000000ffff0d7224 */ /* 0x000fe200078e0009 */
[----:B------:R-:W-:Y:S01]  /*11410*/  LOP3.LUT R22, R22, 0xffffff7f, RZ, 0xc0, !PT ;  /* 0xffffff7f16167812 */ /* 0x000fe200078ec0ff */
[----:B------:R-:W-:Y:S01]  /*11420*/  IMAD.MOV.U32 R12, RZ, RZ, RZ ;  /* 0x000000ffff0c7224 */ /* 0x000fe200078e00ff */
[C---:B------:R-:W-:Y:S01]  /*11430*/  ISETP.GE.AND P5, PT, R7.reuse, 0x21, PT ;  /* 0x000000210700780c */ /* 0x040fe20003fa6270 */
[----:B------:R-:W-:Y:S01]  /*11440*/  IMAD.MOV.U32 R11, RZ, RZ, 0x1c1f ;  /* 0x00001c1fff0b7424 */ /* 0x000fe200078e00ff */
[----:B------:R-:W-:Y:S01]  /*11450*/  ISETP.GE.AND P4, PT, R7, 0x41, PT ;  /* 0x000000410700780c */ /* 0x000fe20003f86270 */
[----:B------:R-:W-:Y:S02]  /*11460*/  IMAD.MOV.U32 R15, RZ, RZ, -0x1 ;  /* 0xffffffffff0f7424 */ /* 0x000fe400078e00ff */
[----:B0-----:R-:W-:-:S10]  /*11470*/  IMAD.MOV.U32 R3, RZ, RZ, R14 ;  /* 0x000000ffff037224 */ /* 0x001fd400078e000e */
[----:B-----5:R-:W-:Y:S05]  /*11480*/  WARPSYNC.COLLECTIVE R15, `(.L_x_3956) ;  /* 0x000000000f087348 */ /* 0x020fea0003c00000 */
[----:B------:R0:W1:Y:S02]  /*11490*/  SHFL.IDX P6, R14, R13, R12, R11 ;  /* 0x0000000c0d0e7389 */ /* 0x00006400000c000b */
[----:B01---5:R-:W-:Y:S01]  /*114a0*/  ENDCOLLECTIVE ;  /* 0x000000000000791b */ /* 0x023fe20003800000 */
.L_x_3956:
[----:B------:R-:W0:Y:S01]  /*114b0*/  LDC R15, c[0x0][0x2f4] ;  /* 0x0000bd00ff0f7b82 */ /* 0x000e220000000800 */
[----:B------:R-:W-:Y:S02]  /*114c0*/  IMAD.MOV.U32 R13, RZ, RZ, R8 ;  /* 0x000000ffff0d7224 */ /* 0x000fe400078e0008 */
[----:B------:R-:W-:Y:S02]  /*114d0*/  IMAD.MOV.U32 R12, RZ, RZ, 0x1 ;  /* 0x00000001ff0c7424 */ /* 0x000fe400078e00ff */
[----:B------:R-:W-:-:S05]  /*114e0*/  IMAD.MOV.U32 R2, RZ, RZ, R14 ;  /* 0x000000ffff027224 */ /* 0x000fca00078e000e */
[----:B------:R-:W-:-:S05]  /*114f0*/  IADD3 R2, P0, R37, R2, RZ ;  /* 0x0000000225027210 */ /* 0x000fca0007f1e0ff */
[----:B------:R-:W-:Y:S01]  /*11500*/  IMAD.X R3, RZ, RZ, R3, P0 ;  /* 0x000000ffff037224 */ /* 0x000fe200000e0603 */
[-C--:B0-----:R-:W-:Y:S02]  /*11510*/  ISETP.GE.AND P2, PT, R37, R15.reuse, PT ;  /* 0x0000000f2500720c */ /* 0x081fe40003f46270 */
[----:B------:R-:W-:Y:S02]  /*11520*/  ISETP.GE.AND P1, PT, R28, R15, PT ;  /* 0x0000000f1c00720c */ /* 0x000fe40003f26270 */
[C---:B------:R-:W-:Y:S02]  /*11530*/  ISETP.LT.OR P0, PT, R7.reuse, 0x1, P2 ;  /* 0x000000010700780c */ /* 0x040fe40001701670 */
[----:B------:R-:W-:Y:S01]  /*11540*/  ISETP.LT.OR P3, PT, R7, 0x1, P1 ;  /* 0x000000010700780c */ /* 0x000fe20000f61670 */
[----:B------:R-:W-:-:S10]  /*11550*/  VIADD R23, R23, UR41 ;  /* 0x0000002917177c36 */ /* 0x000fd40008000000 */
[----:B------:R-:W-:Y:S01]  /*11560*/  @!PT LDS RZ, [RZ] ;  /* 0x00000000fffff984 */ /* 0x000fe20000000800 */
[----:B------:R-:W-:Y:S01]  /*11570*/  @!PT LDS RZ, [RZ] ;  /* 0x00000000fffff984 */ /* 0x000fe20000000800 */
[----:B------:R-:W-:Y:S01]  /*11580*/  @!PT LDS RZ, [RZ] ;  /* 0x00000000fffff984 */ /* 0x000fe20000000800 */
[----:B------:R0:W-:Y:S01]  /*11590*/  LDGSTS.E.BYPASS.LTC128B.128 [R23+0xf200], desc[UR56][R2.64], !P0 ;  /* 0x0f20000002177fae */ /* 0x0001e2000c101d78 */
[----:B------:R-:W-:Y:S01]  /*115a0*/  ISETP.GE.AND P0, PT, R27, R15, PT ;  /* 0x0000000f1b00720c */ /* 0x000fe20003f06270 */
[----:B------:R-:W-:Y:S02]  /*115b0*/  IMAD.MOV.U32 R15, RZ, RZ, -0x1 ;  /* 0xffffffffff0f7424 */ /* 0x000fe400078e00ff */
[----:B------:R0:W-:Y:S01]  /*115c0*/  LDGSTS.E.BYPASS.LTC128B.128 [R23+0x11a00], desc[UR56][R2.64+0x40], !P3 ;  /* 0x11a0004002177fae */ /* 0x0001e2000d901d78 */
[----:B------:R-:W-:-:S13]  /*115d0*/  ISETP.LT.OR P3, PT, R7, 0x1, P0 ;  /* 0x000000010700780c */ /* 0x000fda0000761670 */
[----:B0-----:R-:W-:Y:S05]  /*115e0*/  WARPSYNC.COLLECTIVE R15, `(.L_x_3957) ;  /* 0x000000000f087348 */ /* 0x001fea0003c00000 */
[----:B------:R1:W2:Y:S02]  /*115f0*/  SHFL.IDX P6, R14, R13, R12, R11 ;  /* 0x0000000c0d0e7389 */ /* 0x0002a400000c000b */
[----:B012---:R-:W-:Y:S01]  /*11600*/  ENDCOLLECTIVE ;  /* 0x000000000000791b */ /* 0x007fe20003800000 */
.L_x_3957:
[----:B------:R-:W-:Y:S01]  /*11610*/  @!PT LDS RZ, [RZ] ;  /* 0x00000000fffff984 */ /* 0x000fe20000000800 */
[----:B------:R-:W-:Y:S01]  /*11620*/  @!PT LDS RZ, [RZ] ;  /* 0x00000000fffff984 */ /* 0x000fe20000000800 */
[----:B------:R-:W-:Y:S01]  /*11630*/  @!PT LDS RZ, [RZ] ;  /* 0x00000000fffff984 */ /* 0x000fe20000000800 */
[----:B------:R0:W-:Y:S01]  /*11640*/  LDGSTS.E.BYPASS.LTC128B.128 [R23+0x14200], desc[UR56][R2.64+0x80], !P3 ;  /* 0x1420008002177fae */ /* 0x0001e2000d901d78 */
[----:B------:R-:W-:Y:S02]  /*11650*/  IMAD.MOV.U32 R13, RZ, RZ, R9 ;  /* 0x000000ffff0d7224 */ /* 0x000fe400078e0009 */
[----:B0-----:R-:W-:-:S07]  /*11660*/  IMAD.MOV.U32 R3, RZ, RZ, R14 ;  /* 0x000000ffff037224 */ /* 0x001fce00078e000e */
[----:B------:R-:W-:Y:S05]  /*11670*/  WARPSYNC.COLLECTIVE R15, `(.L_x_3958) ;  /* 0x000000000f087348 */ /* 0x000fea0003c00000 */
[----:B------:R0:W1:Y:S02]  /*11680*/  SHFL.IDX P6, R14, R13, R12, R11 ;  /* 0x0000000c0d0e7389 */ /* 0x00006400000c000b */
[----:B01----:R-:W-:Y:S01]  /*11690*/  ENDCOLLECTIVE ;  /* 0x000000000000791b */ /* 0x003fe20003800000 */
.L_x_3958:
[----:B------:R-:W-:Y:S02]  /*116a0*/  IMAD.MOV.U32 R13, RZ, RZ, R8 ;  /* 0x000000ffff0d7224 */ /* 0x000fe400078e0008 */
[----:B------:R-:W-:Y:S02]  /*116b0*/  IMAD.MOV.U32 R12, RZ, RZ, 0x2 ;  /* 0x00000002ff0c7424 */ /* 0x000fe400078e00ff */
[----:B------:R-:W-:-:S07]  /*116c0*/  IMAD.MOV.U32 R2, RZ, RZ, R14 ;  /* 0x000000ffff027224 */ /* 0x000fce00078e000e */
[----:B------:R-:W-:Y:S05]  /*116d0*/  WARPSYNC.COLLECTIVE R15, `(.L_x_3959) ;  /* 0x000000000f087348 */ /* 0x000fea0003c00000 */
[----:B------:R0:W1:Y:S02]  /*116e0*/  SHFL.IDX P6, R14, R13, R12, R11 ;  /* 0x0000000c0d0e7389 */ /* 0x00006400000c000b */
[----:B01----:R-:W-:Y:S01]  /*116f0*/  ENDCOLLECTIVE ;  /* 0x000000000000791b */ /* 0x003fe20003800000 */
.L_x_3959:
        /* <DEDUP_REMOVED lines=9> */
[----:B------:R-:W-:Y:S01]  /*11790*/  LDGSTS.E.BYPASS.LTC128B.128 [R23+0x12200], desc[UR56][R2.64+0x40], !P3 ;  /* 0x1220004002177fae */ /* 0x000fe2000d901d78 */
[----:B------:R-:W-:-:S13]  /*117a0*/  ISETP.LT.OR P3, PT, R7, 0x21, P0 ;  /* 0x000000210700780c */ /* 0x000fda0000761670 */
[----:B------:R0:W-:Y:S02]  /*117b0*/  LDGSTS.E.BYPASS.LTC128B.128 [R23+0x14a00], desc[UR56][R2.64+0x80], !P3 ;  /* 0x14a0008002177fae */ /* 0x0001e4000d901d78 */
[----:B0-----:R-:W-:-:S07]  /*117c0*/  IMAD.MOV.U32 R3, RZ, RZ, R14 ;  /* 0x000000ffff037224 */ /* 0x001fce00078e000e */
[----:B------:R-:W-:Y:S05]  /*117d0*/  WARPSYNC.COLLECTIVE R15, `(.L_x_3960) ;  /* 0x000000000f087348 */ /* 0x000fea0003c00000 */
[----:B------:R0:W1:Y:S02]  /*117e0*/  SHFL.IDX P6, R14, R13, R12, R11 ;  /* 0x0000000c0d0e7389 */ /* 0x00006400000c000b */
[----:B01----:R-:W-:Y:S01]  /*117f0*/  ENDCOLLECTIVE ;  /* 0x000000000000791b */ /* 0x003fe20003800000 */
.L_x_3960:
[----:B------:R-:W-:Y:S02]  /*11800*/  IMAD.MOV.U32 R13, RZ, RZ, R8 ;  /* 0x000000ffff0d7224 */ /* 0x000fe400078e0008 */
[----:B------:R-:W-:Y:S02]  /*11810*/  IMAD.MOV.U32 R12, RZ, RZ, 0x3 ;  /* 0x00000003ff0c7424 */ /* 0x000fe400078e00ff */
[----:B------:R-:W-:-:S07]  /*11820*/  IMAD.MOV.U32 R2, RZ, RZ, R14 ;  /* 0x000000ffff027224 */ /* 0x000fce00078e000e */
[----:B------:R-:W-:Y:S05]  /*11830*/  WARPSYNC.COLLECTIVE R15, `(.L_x_3961) ;  /* 0x000000000f087348 */ /* 0x000fea0003c00000 */
[----:B------:R0:W1:Y:S02]  /*11840*/  SHFL.IDX P6, R14, R13, R12, R11 ;  /* 0x0000000c0d0e7389 */ /* 0x00006400000c000b */
[----:B01----:R-:W-:Y:S01]  /*11850*/  ENDCOLLECTIVE ;  /* 0x000000000000791b */ /* 0x003fe20003800000 */
.L_x_3961:
        /* <DEDUP_REMOVED lines=13> */
.L_x_3962:
[----:B------:R-:W-:Y:S01]  /*11930*/  @!PT LDS RZ, [RZ] ;  /* 0x00000000fffff984 */ /* 0x000fe20000000800 */
[----:B------:R-:W-:Y:S01]  /*11940*/  @!PT LDS RZ, [RZ] ;  /* 0x00000000fffff984 */ /* 0x000fe20000000800 */
[----:B------:R-:W-:Y:S01]  /*11950*/  @!PT LDS RZ, [RZ] ;  /* 0x00000000fffff984 */ /* 0x000fe20000000800 */
[----:B------:R-:W-:Y:S01]  /*11960*/  LDGSTS.E.BYPASS.LTC128B.128 [R23+0x12a00], desc[UR56][R2.64+0x40], !P3 ;  /* 0x12a0004002177fae */ /* 0x000fe2000d901d78 */
[----:B------:R-:W-:Y:S01]  /*11970*/  ISETP.LT.OR P3, PT, R7, 0x41, P0 ;  /* 0x000000410700780c */ /* 0x000fe20000761670 */
[----:B------:R-:W-:Y:S02]  /*11980*/  IMAD.MOV.U32 R13, RZ, RZ, R10 ;  /* 0x000000ffff0d7224 */ /* 0x000fe400078e000a */
[----:B------:R-:W-:-:S10]  /*11990*/  IMAD.MOV.U32 R12, RZ, RZ, RZ ;  /* 0x000000ffff0c7224 */ /* 0x000fd400078e00ff */
[----:B------:R0:W-:Y:S02]  /*119a0*/  LDGSTS.E.BYPASS.LTC128B.128 [R23+0x15200], desc[UR56][R2.64+0x80], !P3 ;  /* 0x1520008002177fae */ /* 0x0001e4000d901d78 */
[----:B0-----:R-:W-:-:S07]  /*119b0*/  IMAD.MOV.U32 R2, RZ, RZ, R14 ;  /* 0x000000ffff027224 */ /* 0x001fce00078e000e */
[----:B------:R-:W-:Y:S05]  /*119c0*/  WARPSYNC.COLLECTIVE R15, `(.L_x_3963) ;  /* 0x000000000f087348 */ /* 0x000fea0003c00000 */
[----:B------:R0:W1:Y:S02]  /*119d0*/  SHFL.IDX P6, R14, R13, R12, R11 ;  /* 0x0000000c0d0e7389 */ /* 0x00006400000c000b */
[----:B01----:R-:W-:Y:S01]  /*119e0*/  ENDCOLLECTIVE ;  /* 0x000000000000791b */ /* 0x003fe20003800000 */
.L_x_3963:
        /* <DEDUP_REMOVED lines=13> */
.L_x_3964:
[----:B------:R-:W-:Y:S01]  /*11ac0*/  @!PT LDS RZ, [RZ] ;  /* 0x00000000fffff984 */ /* 0x000fe20000000800 */
[----:B------:R-:W-:Y:S01]  /*11ad0*/  @!PT LDS RZ, [RZ] ;  /* 0x00000000fffff984 */ /* 0x000fe20000000800 */
[----:B------:R-:W-:Y:S01]  /*11ae0*/  @!PT LDS RZ, [RZ] ;  /* 0x00000000fffff984 */ /* 0x000fe20000000800 */
[----:B------:R2:W-:Y:S01]  /*11af0*/  LDGSTS.E.BYPASS.LTC128B.128 [R23+0x13200], desc[UR56][R2.64+0x40], !P3 ;  /* 0x1320004002177fae */ /* 0x0005e2000d901d78 */
[C---:B------:R-:W-:Y:S02]  /*11b00*/  ISETP.LT.OR P3, PT, R7.reuse, 0x61, P0 ;  /* 0x000000610700780c */ /* 0x040fe40000761670 */
[----:B------:R-:W-:-:S11]  /*11b10*/  ISETP.GE.AND P6, PT, R7, 0x81, PT ;  /* 0x000000810700780c */ /* 0x000fd60003fc6270 */
[----:B------:R2:W-:Y:S01]  /*11b20*/  LDGSTS.E.BYPASS.LTC128B.128 [R23+0x15a00], desc[UR56][R2.64+0x80], !P3 ;  /* 0x15a0008002177fae */ /* 0x0005e2000d901d78 */
[----:B------:R-:W-:Y:S02]  /*11b30*/  ISETP.GE.AND P3, PT, R7, 0x61, PT ;  /* 0x000000610700780c */ /* 0x000fe40003f66270 */
[----:B------:R-:W-:Y:S01]  /*11b40*/  @P6 LOP3.LUT R22, R22, 0x80, RZ, 0xfc, !PT ;  /* 0x0000008016166812 */ /* 0x000fe200078efcff */
[----:B------:R-:W-:Y:S10]  /*11b50*/  BRA `(.L_x_3965) ;  /* 0xffffffb800647947 */ /* 0x000ff4000383ffff */
.L_x_3904:
[----:B-1----:R1:W2:Y:S02]  /*11b60*/  SYNCS.PHASECHK.TRANS64.TRYWAIT P0, [R30+URZ+0x33440], R35 ;  /* 0x033440231e0075a7 */ /* 0x0022a4000800017f */
[----:B--2---:R-:W-:Y:S05]  /*11b70*/  @!P0 NANOSLEEP.SYNCS 0x989680 ;  /* 0x009896800000895d */ /* 0x004fea0003900000 */
[----:B------:R-:W2:Y:S02]  /*11b80*/  @!P0 SYNCS.PHASECHK.TRANS64 P0, [R30+URZ+0x33440], R35 ;  /* 0x033440231e0085a7 */ /* 0x000ea4000800007f */
[----:B--2---:R-:W-:Y:S05]  /*11b90*/  @!P0 BRA `(.L_x_3904) ;  /* 0xfffffffc00f08947 */ /* 0x004fea000383ffff */
[----:B------:R-:W-:Y:S05]  /*11ba0*/  BRA `(.L_x_3966) ;  /* 0xffffffb800b47947 */ /* 0x000fea000383ffff */
.L_x_3905:
        /* <DEDUP_REMOVED lines=8> */
.L_x_3968:
[----:B------:R-:W-:Y:S05]  /*11c30*/  BSYNC B0 ;  /* 0x0000000000007941 */ /* 0x000fea0003800000 */
.L_x_3967:
[----:B------:R-:W-:Y:S01]  /*11c40*/  IMAD.MOV.U32 R13, RZ, RZ, R0 ;  /* 0x000000ffff0d7224 */ /* 0x000fe200078e0000 */
[----:B------:R-:W0:Y:S01]  /*11c50*/  LDC R10, c[0x0][0x2f4] ;  /* 0x0000bd00ff0a7b82 */ /* 0x000e220000000800 */
[----:B------:R-:W-:Y:S02]  /*11c60*/  IMAD.MOV.U32 R12, RZ, RZ, RZ ;  /* 0x000000ffff0c7224 */ /* 0x000fe400078e00ff */
[----:B------:R-:W-:Y:S02]  /*11c70*/  IMAD.MOV.U32 R11, RZ, RZ, 0x1c1f ;  /* 0x00001c1fff0b7424 */ /* 0x000fe400078e00ff */
[----:B------:R-:W-:Y:S02]  /*11c80*/  IMAD.MOV.U32 R15, RZ, RZ, -0x1 ;  /* 0xffffffffff0f7424 */ /* 0x000fe400078e00ff */
[----:B------:R-:W-:-:S07]  /*11c90*/  IMAD.MOV.U32 R2, RZ, RZ, R14 ;  /* 0x000000ffff027224 */ /* 0x000fce00078e000e */
[----:B0-----:R-:W-:Y:S05]  /*11ca0*/  WARPSYNC.COLLECTIVE R15, `(.L_x_3969) ;  /* 0x000000000f087348 */ /* 0x001fea0003c00000 */
[----:B------:R1:W2:Y:S02]  /*11cb0*/  SHFL.IDX P6, R14, R13, R12, R11 ;  /* 0x0000000c0d0e7389 */ /* 0x0002a400000c000b */
[----:B012---:R-:W-:Y:S01]  /*11cc0*/  ENDCOLLECTIVE ;  /* 0x000000000000791b */ /* 0x007fe20003800000 */
.L_x_3969:
[-C--:B------:R-:W-:Y:S01]  /*11cd0*/  ISETP.GE.AND P2, PT, R28, R10.reuse, PT ;  /* 0x0000000a1c00720c */ /* 0x080fe20003f46270 */
[----:B------:R-:W-:Y:S01]  /*11ce0*/  IMAD.MOV.U32 R13, RZ, RZ, R5 ;  /* 0x000000ffff0d7224 */ /* 0x000fe200078e0005 */
[----:B------:R-:W-:Y:S01]  /*11cf0*/  ISETP.GE.AND P1, PT, R27, R10, PT ;  /* 0x0000000a1b00720c */ /* 0x000fe20003f26270 */
        /* <DEDUP_REMOVED lines=10> */
[----:B------:R0:W-:Y:S04]  /*11da0*/  @P6 LDGSTS.E.BYPASS.LTC128B.128 [R23+0x26a00], desc[UR56][R2.64+0x40], !P2 ;  /* 0x26a0004002176fae */ /* 0x0001e8000d101d78 */
[----:B------:R0:W-:Y:S02]  /*11db0*/  @P6 LDGSTS.E.BYPASS.LTC128B.128 [R23+0x29200], desc[UR56][R2.64+0x80], !P1 ;  /* 0x2920008002176fae */ /* 0x0001e4000c901d78 */
[----:B0-----:R-:W-:Y:S05]  /*11dc0*/  WARPSYNC.COLLECTIVE R15, `(.L_x_3970) ;  /* 0x000000000f087348 */ /* 0x001fea0003c00000 */
[----:B------:R1:W2:Y:S02]  /*11dd0*/  SHFL.IDX P6, R14, R13, R12, R11 ;  /* 0x0000000c0d0e7389 */ /* 0x0002a400000c000b */
[----:B012---:R-:W-:Y:S01]  /*11de0*/  ENDCOLLECTIVE ;  /* 0x000000000000791b */ /* 0x007fe20003800000 */
.L_x_3970:
[----:B------:R-:W-:Y:S02]  /*11df0*/  IMAD.MOV.U32 R13, RZ, RZ, R0 ;  /* 0x000000ffff0d7224 */ /* 0x000fe400078e0000 */
[----:B------:R-:W-:-:S07]  /*11e00*/  IMAD.MOV.U32 R6, RZ, RZ, R14 ;  /* 0x000000ffff067224 */ /* 0x000fce00078e000e */
[----:B------:R-:W-:Y:S05]  /*11e10*/  WARPSYNC.COLLECTIVE R15, `(.L_x_3971) ;  /* 0x000000000f087348 */ /* 0x000fea0003c00000 */
[----:B------:R0:W1:Y:S02]  /*11e20*/  SHFL.IDX P6, R14, R13, R12, R11 ;  /* 0x0000000c0d0e7389 */ /* 0x00006400000c000b */
[----:B01----:R-:W-:Y:S01]  /*11e30*/  ENDCOLLECTIVE ;  /* 0x000000000000791b */ /* 0x003fe20003800000 */
.L_x_3971:
        /* <DEDUP_REMOVED lines=14> */
.L_x_3972:
[----:B------:R-:W-:Y:S01]  /*11f20*/  @!PT LDS RZ, [RZ] ;  /* 0x00000000fffff984 */ /* 0x000fe20000000800 */
[----:B------:R-:W-:Y:S01]  /*11f30*/  @!PT LDS RZ, [RZ] ;  /* 0x00000000fffff984 */ /* 0x000fe20000000800 */
[----:B------:R-:W-:Y:S01]  /*11f40*/  @!PT LDS RZ, [RZ] ;  /* 0x00000000fffff984 */ /* 0x000fe20000000800 */
[----:B------:R0:W-:Y:S04]  /*11f50*/  @P5 LDGSTS.E.BYPASS.LTC128B.128 [R23+0x27200], desc[UR56][R2.64+0x40], !P2 ;  /* 0x2720004002175fae */ /* 0x0001e8000d101d78 */
[----:B------:R0:W-:Y:S01]  /*11f60*/  @P5 LDGSTS.E.BYPASS.LTC128B.128 [R23+0x29a00], desc[UR56][R2.64+0x80], !P1 ;  /* 0x29a0008002175fae */ /* 0x0001e2000c901d78 */
[----:B------:R-:W-:Y:S01]  /*11f70*/  ISETP.GE.AND P5, PT, R37, R10, PT ;  /* 0x0000000a2500720c */ /* 0x000fe20003fa6270 */
[----:B------:R-:W-:Y:S02]  /*11f80*/  IMAD.MOV.U32 R13, RZ, RZ, R0 ;  /* 0x000000ffff0d7224 */ /* 0x000fe400078e0000 */
[----:B------:R-:W-:-:S10]  /*11f90*/  IMAD.MOV.U32 R6, RZ, RZ, R14 ;  /* 0x000000ffff067224 */ /* 0x000fd400078e000e */
[----:B0-----:R-:W-:Y:S05]  /*11fa0*/  WARPSYNC.COLLECTIVE R15, `(.L_x_3973) ;  /* 0x000000000f087348 */ /* 0x001fea0003c00000 */
[----:B------:R1:W2:Y:S02]  /*11fb0*/  SHFL.IDX P6, R14, R13, R12, R11 ;  /* 0x0000000c0d0e7389 */ /* 0x0002a400000c000b */
[----:B012---:R-:W-:Y:S01]  /*11fc0*/  ENDCOLLECTIVE ;  /* 0x000000000000791b */ /* 0x007fe20003800000 */
.L_x_3973:
[----:B------:R-:W-:Y:S02]  /*11fd0*/  IMAD.MOV.U32 R13, RZ, RZ, R5 ;  /* 0x000000ffff0d7224 */ /* 0x000fe400078e0005 */
[----:B------:R-:W-:Y:S01]  /*11fe0*/  IMAD.MOV.U32 R12, RZ, RZ, 0x3 ;  /* 0x00000003ff0c7424 */ /* 0x000fe200078e00ff */
[----:B------:R-:W-:-:S05]  /*11ff0*/  @P4 IADD3 R14, P0, R37, R14, RZ ;  /* 0x0000000e250e4210 */ /* 0x000fca0007f1e0ff */
[----:B------:R-:W-:-:S08]  /*12000*/  @P4 IMAD.MOV.U32 R2, RZ, RZ, R14 ;  /* 0x000000ffff024224 */ /* 0x000fd000078e000e */
[----:B------:R-:W-:Y:S05]  /*12010*/  WARPSYNC.COLLECTIVE R15, `(.L_x_3974) ;  /* 0x000000000f087348 */ /* 0x000fea0003c00000 */
[----:B------:R0:W1:Y:S02]  /*12020*/  SHFL.IDX P6, R14, R13, R12, R11 ;  /* 0x0000000c0d0e7389 */ /* 0x00006400000c000b */
[----:B01----:R-:W-:Y:S01]  /*12030*/  ENDCOLLECTIVE ;  /* 0x000000000000791b */ /* 0x003fe20003800000 */
.L_x_3974:
[----:B------:R-:W-:-:S04]  /*12040*/  @P4 IMAD.X R7, RZ, RZ, R6, P0 ;  /* 0x000000ffff074224 */ /* 0x000fc800000e0606 */
[----:B------:R-:W-:-:S05]  /*12050*/  @P4 IMAD.MOV.U32 R3, RZ, RZ, R7 ;  /* 0x000000ffff034224 */ /* 0x000fca00078e0007 */
[----:B------:R-:W-:Y:S01]  /*12060*/  @!PT LDS RZ, [RZ] ;  /* 0x00000000fffff984 */ /* 0x000fe20000000800 */
[----:B------:R-:W-:Y:S01]  /*12070*/  @!PT LDS RZ, [RZ] ;  /* 0x00000000fffff984 */ /* 0x000fe20000000800 */
[----:B------:R-:W-:Y:S01]  /*12080*/  @!PT LDS RZ, [RZ] ;  /* 0x00000000fffff984 */ /* 0x000fe20000000800 */
[----:B------:R0:W-:Y:S01]  /*12090*/  @P4 LDGSTS.E.BYPASS.LTC128B.128 [R23+0x25200], desc[UR56][R2.64], !P5 ;  /* 0x2520000002174fae */ /* 0x0001e2000e901d78 */
[----:B------:R-:W-:-:S03]  /*120a0*/  IMAD.MOV.U32 R13, RZ, RZ, R0 ;  /* 0x000000ffff0d7224 */ /* 0x000fc600078e0000 */
[----:B------:R0:W-:Y:S04]  /*120b0*/  @P4 LDGSTS.E.BYPASS.LTC128B.128 [R23+0x27a00], desc[UR56][R2.64+0x40], !P2 ;  /* 0x27a0004002174fae */ /* 0x0001e8000d101d78 */
[----:B------:R0:W-:Y:S01]  /*120c0*/  @P4 LDGSTS.E.BYPASS.LTC128B.128 [R23+0x2a200], desc[UR56][R2.64+0x80], !P1 ;  /* 0x2a20008002174fae */ /* 0x0001e2000c901d78 */
[----:B------:R-:W-:-:S07]  /*120d0*/  IMAD.MOV.U32 R6, RZ, RZ, R14 ;  /* 0x000000ffff067224 */ /* 0x000fce00078e000e */
[----:B0-----:R-:W-:Y:S05]  /*120e0*/  WARPSYNC.COLLECTIVE R15, `(.L_x_3975) ;  /* 0x000000000f087348 */ /* 0x001fea0003c00000 */
[----:B------:R1:W2:Y:S02]  /*120f0*/  SHFL.IDX P6, R14, R13, R12, R11 ;  /* 0x0000000c0d0e7389 */ /* 0x0002a400000c000b */
[----:B012---:R-:W-:Y:S01]  /*12100*/  ENDCOLLECTIVE ;  /* 0x000000000000791b */ /* 0x007fe20003800000 */
.L_x_3975:
[----:B------:R-:W-:Y:S02]  /*12110*/  IMAD.MOV.U32 R13, RZ, RZ, R8 ;  /* 0x000000ffff0d7224 */ /* 0x000fe400078e0008 */
[----:B------:R-:W-:Y:S01]  /*12120*/  IMAD.MOV.U32 R12, RZ, RZ, RZ ;  /* 0x000000ffff0c7224 */ /* 0x000fe200078e00ff */
[----:B------:R-:W-:-:S05]  /*12130*/  @P3 IADD3 R14, P0, R37, R14, RZ ;  /* 0x0000000e250e3210 */ /* 0x000fca0007f1e0ff */
[----:B------:R-:W-:-:S08]  /*12140*/  @P3 IMAD.MOV.U32 R2, RZ, RZ, R14 ;  /* 0x000000ffff023224 */ /* 0x000fd000078e000e */
[----:B------:R-:W-:Y:S05]  /*12150*/  WARPSYNC.COLLECTIVE R15, `(.L_x_3976) ;  /* 0x000000000f087348 */ /* 0x000fea0003c00000 */
[----:B------:R0:W1:Y:S02]  /*12160*/  SHFL.IDX P6, R14, R13, R12, R11 ;  /* 0x0000000c0d0e7389 */ /* 0x00006400000c000b */
[----:B01----:R-:W-:Y:S01]  /*12170*/  ENDCOLLECTIVE ;  /* 0x000000000000791b */ /* 0x003fe20003800000 */
.L_x_3976:
        /* <DEDUP_REMOVED lines=13> */
.L_x_3977:
[----:B------:R-:W-:Y:S05]  /*12250*/  BRA `(.L_x_3978) ;  /* 0xffffffb8003c7947 */ /* 0x000fea000383ffff */
.L_x_3910:
[----:B------:R-:W-:Y:S02]  /*12260*/  IMAD.MOV.U32 R13, RZ, RZ, R5 ;  /* 0x000000ffff0d7224 */ /* 0x000fe400078e0005 */
[----:B------:R-:W-:Y:S02]  /*12270*/  IMAD.MOV.U32 R12, RZ, RZ, RZ ;  /* 0x000000ffff0c7224 */ /* 0x000fe400078e00ff */
[----:B------:R-:W-:Y:S02]  /*12280*/  IMAD.MOV.U32 R11, RZ, RZ, 0x1c1f ;  /* 0x00001c1fff0b7424 */ /* 0x000fe400078e00ff */
[----:B------:R-:W-:Y:S02]  /*12290*/  IMAD.MOV.U32 R15, RZ, RZ, -0x1 ;  /* 0xffffffffff0f7424 */ /* 0x000fe400078e00ff */
[----:B------:R-:W-:-:S07]  /*122a0*/  IMAD R7, R32, 0x80, R31 ;  /* 0x0000008020077824 */ /* 0x000fce00078e021f */
[----:B01-3--:R-:W-:Y:S05]  /*122b0*/  WARPSYNC.COLLECTIVE R15, `(.L_x_3979) ;  /* 0x000000000f087348 */ /* 0x00bfea0003c00000 */
[----:B---3--:R2:W3:Y:S02]  /*122c0*/  SHFL.IDX P6, R14, R13, R12, R11 ;  /* 0x0000000c0d0e7389 */ /* 0x0084e400000c000b */
[----:B0123--:R-:W-:Y:S01]  /*122d0*/  ENDCOLLECTIVE ;  /* 0x000000000000791b */ /* 0x00ffe20003800000 */
.L_x_3979:
[----:B------:R-:W-:Y:S02]  /*122e0*/  VIADD R9, R7, 0x20 ;  /* 0x0000002007097836 */ /* 0x000fe40000000000 */
[----:B------:R-:W-:Y:S02]  /*122f0*/  IMAD.MOV.U32 R13, RZ, RZ, R4 ;  /* 0x000000ffff0d7224 */ /* 0x000fe400078e0004 */
[----:B------:R-:W-:-:S07]  /*12300*/  IMAD.MOV.U32 R2, RZ, RZ, R14 ;  /* 0x000000ffff027224 */ /* 0x000fce00078e000e */
[----:B------:R-:W-:Y:S05]  /*12310*/  WARPSYNC.COLLECTIVE R15, `(.L_x_3980) ;  /* 0x000000000f087348 */ /* 0x000fea0003c00000 */
[----:B------:R0:W1:Y:S02]  /*12320*/  SHFL.IDX P6, R14, R13, R12, R11 ;  /* 0x0000000c0d0e7389 */ /* 0x00006400000c000b */
[----:B01----:R-:W-:Y:S01]  /*12330*/  ENDCOLLECTIVE ;  /* 0x000000000000791b */ /* 0x003fe20003800000 */
.L_x_3980:
        /* <DEDUP_REMOVED lines=11> */
.L_x_3981:
[----:B------:R-:W-:Y:S01]  /*123f0*/  @!PT LDS RZ, [RZ] ;  /* 0x00000000fffff984 */ /* 0x000fe20000000800 */
[----:B------:R-:W-:Y:S01]  /*12400*/  @!PT LDS RZ, [RZ] ;  /* 0x00000000fffff984 */ /* 0x000fe20000000800 */
[----:B------:R-:W-:Y:S01]  /*12410*/  @!PT LDS RZ, [RZ] ;  /* 0x00000000fffff984 */ /* 0x000fe20000000800 */
[----:B------:R0:W-:Y:S04]  /*12420*/  @!P0 LDGSTS.E.BYPASS.LTC128B.128 [R23+0x1e200], desc[UR56][R2.64], !P3 ;  /* 0x1e20000002178fae */ /* 0x0001e8000d901d78 */
[----:B------:R0:W-:Y:S04]  /*12430*/  @!P0 LDGSTS.E.BYPASS.LTC128B.128 [R23+0x20200], desc[UR56][R2.64+0x40], !P2 ;  /* 0x2020004002178fae */ /* 0x0001e8000d101d78 */
[----:B------:R0:W-:Y:S01]  /*12440*/  @!P0 LDGSTS.E.BYPASS.LTC128B.128 [R23+0x22200], desc[UR56][R2.64+0x80], !P1 ;  /* 0x2220008002178fae */ /* 0x0001e2000c901d78 */
[----:B------:R-:W-:Y:S01]  /*12450*/  ISETP.GE.AND P0, PT, R9, R0, PT ;  /* 0x000000000900720c */ /* 0x000fe20003f06270 */
[----:B------:R-:W-:-:S02]  /*12460*/  IMAD.MOV.U32 R13, RZ, RZ, R4 ;  /* 0x000000ffff0d7224 */ /* 0x000fc400078e0004 */
[----:B------:R-:W-:-:S10]  /*12470*/  IMAD.MOV.U32 R6, RZ, RZ, R14 ;  /* 0x000000ffff067224 */ /* 0x000fd400078e000e */
[----:B0-----:R-:W-:Y:S05]  /*12480*/  WARPSYNC.COLLECTIVE R15, `(.L_x_3982) ;  /* 0x000000000f087348 */ /* 0x001fea0003c00000 */
[----:B------:R1:W2:Y:S02]  /*12490*/  SHFL.IDX P6, R14, R13, R12, R11 ;  /* 0x0000000c0d0e7389 */ /* 0x0002a400000c000b */
[----:B012---:R-:W-:Y:S01]  /*124a0*/  ENDCOLLECTIVE ;  /* 0x000000000000791b */ /* 0x007fe20003800000 */
.L_x_3982:
[----:B------:R-:W-:Y:S02]  /*124b0*/  IMAD.MOV.U32 R13, RZ, RZ, R5 ;  /* 0x000000ffff0d7224 */ /* 0x000fe400078e0005 */
[----:B------:R-:W-:Y:S01]  /*124c0*/  IMAD.MOV.U32 R12, RZ, RZ, 0x2 ;  /* 0x00000002ff0c7424 */ /* 0x000fe200078e00ff */
[----:B------:R-:W-:-:S05]  /*124d0*/  @!P0 IADD3 R14, P4, R37, R14, RZ ;  /* 0x0000000e250e8210 */ /* 0x000fca0007f9e0ff */
[----:B------:R-:W-:-:S08]  /*124e0*/  @!P0 IMAD.MOV.U32 R2, RZ, RZ, R14 ;  /* 0x000000ffff028224 */ /* 0x000fd000078e000e */
[----:B------:R-:W-:Y:S05]  /*124f0*/  WARPSYNC.COLLECTIVE R15, `(.L_x_3983) ;  /* 0x000000000f087348 */ /* 0x000fea0003c00000 */
[----:B------:R0:W1:Y:S02]  /*12500*/  SHFL.IDX P6, R14, R13, R12, R11 ;  /* 0x0000000c0d0e7389 */ /* 0x00006400000c000b */
[----:B01----:R-:W-:Y:S01]  /*12510*/  ENDCOLLECTIVE ;  /* 0x000000000000791b */ /* 0x003fe20003800000 */
.L_x_3983:
[----:B------:R-:W-:-:S04]  /*12520*/  @!P0 IMAD.X R9, RZ, RZ, R6, P4 ;  /* 0x000000ffff098224 */ /* 0x000fc800020e0606 */
[----:B------:R-:W-:Y:S02]  /*12530*/  @!P0 IMAD.MOV.U32 R3, RZ, RZ, R9 ;  /* 0x000000ffff038224 */ /* 0x000fe400078e0009 */
[----:B------:R-:W-:-:S03]  /*12540*/  VIADD R9, R7, 0x40 ;  /* 0x0000004007097836 */ /* 0x000fc60000000000 */
[----:B------:R-:W-:Y:S01]  /*12550*/  @!PT LDS RZ, [RZ] ;  /* 0x00000000fffff984 */ /* 0x000fe20000000800 */
[----:B------:R-:W-:Y:S01]  /*12560*/  @!PT LDS RZ, [RZ] ;  /* 0x00000000fffff984 */ /* 0x000fe20000000800 */
[----:B------:R-:W-:Y:S01]  /*12570*/  @!PT LDS RZ, [RZ] ;  /* 0x00000000fffff984 */ /* 0x000fe20000000800 */
[----:B------:R0:W-:Y:S01]  /*12580*/  @!P0 LDGSTS.E.BYPASS.LTC128B.128 [R23+0x1ea00], desc[UR56][R2.64], !P3 ;  /* 0x1ea0000002178fae */ /* 0x0001e2000d901d78 */
[----:B------:R-:W-:-:S03]  /*12590*/  IMAD.MOV.U32 R13, RZ, RZ, R4 ;  /* 0x000000ffff0d7224 */ /* 0x000fc600078e0004 */
[----:B------:R0:W-:Y:S04]  /*125a0*/  @!P0 LDGSTS.E.BYPASS.LTC128B.128 [R23+0x20a00], desc[UR56][R2.64+0x40], !P2 ;  /* 0x20a0004002178fae */ /* 0x0001e8000d101d78 */
[----:B------:R0:W-:Y:S01]  /*125b0*/  @!P0 LDGSTS.E.BYPASS.LTC128B.128 [R23+0x22a00], desc[UR56][R2.64+0x80], !P1 ;  /* 0x22a0008002178fae */ /* 0x0001e2000c901d78 */
[----:B------:R-:W-:Y:S01]  /*125c0*/  ISETP.GE.AND P0, PT, R9, R0, PT ;  /* 0x000000000900720c */ /* 0x000fe20003f06270 */
[----:B------:R-:W-:-:S12]  /*125d0*/  IMAD.MOV.U32 R6, RZ, RZ, R14 ;  /* 0x000000ffff067224 */ /* 0x000fd800078e000e */
[----:B0-----:R-:W-:Y:S05]  /*125e0*/  WARPSYNC.COLLECTIVE R15, `(.L_x_3984) ;  /* 0x000000000f087348 */ /* 0x001fea0003c00000 */
[----:B------:R1:W2:Y:S02]  /*125f0*/  SHFL.IDX P6, R14, R13, R12, R11 ;  /* 0x0000000c0d0e7389 */ /* 0x0002a400000c000b */
[----:B012---:R-:W-:Y:S01]  /*12600*/  ENDCOLLECTIVE ;  /* 0x000000000000791b */ /* 0x007fe20003800000 */
.L_x_3984:
[----:B------:R-:W-:Y:S02]  /*12610*/  IMAD.MOV.U32 R13, RZ, RZ, R5 ;  /* 0x000000ffff0d7224 */ /* 0x000fe400078e0005 */
[----:B------:R-:W-:Y:S01]  /*12620*/  IMAD.MOV.U32 R12, RZ, RZ, 0x3 ;  /* 0x00000003ff0c7424 */ /* 0x000fe200078e00ff */
[----:B------:R-:W-:-:S05]  /*12630*/  @!P0 IADD3 R14, P4, R37, R14, RZ ;  /* 0x0000000e250e8210 */ /* 0x000fca0007f9e0ff */
[----:B------:R-:W-:-:S08]  /*12640*/  @!P0 IMAD.MOV.U32 R2, RZ, RZ, R14 ;  /* 0x000000ffff028224 */ /* 0x000fd000078e000e */
[----:B------:R-:W-:Y:S05]  /*12650*/  WARPSYNC.COLLECTIVE R15, `(.L_x_3985) ;  /* 0x000000000f087348 */ /* 0x000fea0003c00000 */
[----:B------:R0:W1:Y:S02]  /*12660*/  SHFL.IDX P6, R14, R13, R12, R11 ;  /* 0x0000000c0d0e7389 */ /* 0x00006400000c000b */
[----:B01----:R-:W-:Y:S01]  /*12670*/  ENDCOLLECTIVE ;  /* 0x000000000000791b */ /* 0x003fe20003800000 */
.L_x_3985:
[----:B------:R-:W-:-:S04]  /*12680*/  @!P0 IMAD.X R9, RZ, RZ, R6, P4 ;  /* 0x000000ffff098224 */ /* 0x000fc800020e0606 */
[----:B------:R-:W-:-:S05]  /*12690*/  @!P0 IMAD.MOV.U32 R3, RZ, RZ, R9 ;  /* 0x000000ffff038224 */ /* 0x000fca00078e0009 */
[----:B------:R-:W-:Y:S01]  /*126a0*/  @!PT LDS RZ, [RZ] ;  /* 0x00000000fffff984 */ /* 0x000fe20000000800 */
[----:B------:R-:W-:Y:S01]  /*126b0*/  @!PT LDS RZ, [RZ] ;  /* 0x00000000fffff984 */ /* 0x000fe20000000800 */
[----:B------:R-:W-:Y:S01]  /*126c0*/  @!PT LDS RZ, [RZ] ;  /* 0x00000000fffff984 */ /* 0x000fe20000000800 */
[----:B------:R0:W-:Y:S01]  /*126d0*/  @!P0 LDGSTS.E.BYPASS.LTC128B.128 [R23+0x1f200], desc[UR56][R2.64], !P3 ;  /* 0x1f20000002178fae */ /* 0x0001e2000d901d78 */
[----:B------:R-:W-:-:S03]  /*126e0*/  IMAD.MOV.U32 R13, RZ, RZ, R4 ;  /* 0x000000ffff0d7224 */ /* 0x000fc600078e0004 */
[----:B------:R0:W-:Y:S04]  /*126f0*/  @!P0 LDGSTS.E.BYPASS.LTC128B.128 [R23+0x21200], desc[UR56][R2.64+0x40], !P2 ;  /* 0x2120004002178fae */ /* 0x0001e8000d101d78 */
[----:B------:R0:W-:Y:S01]  /*12700*/  @!P0 LDGSTS.E.BYPASS.LTC128B.128 [R23+0x23200], desc[UR56][R2.64+0x80], !P1 ;  /* 0x2320008002178fae */ /* 0x0001e2000c901d78 */
[----:B------:R-:W-:-:S07]  /*12710*/  IMAD.MOV.U32 R6, RZ, RZ, R14 ;  /* 0x000000ffff067224 */ /* 0x000fce00078e000e */
[----:B0-----:R-:W-:Y:S05]  /*12720*/  WARPSYNC.COLLECTIVE R15, `(.L_x_3986) ;  /* 0x000000000f087348 */ /* 0x001fea0003c00000 */
[----:B------:R1:W2:Y:S02]  /*12730*/  SHFL.IDX P6, R14, R13, R12, R11 ;  /* 0x0000000c0d0e7389 */ /* 0x0002a400000c000b */
[----:B012---:R-:W-:Y:S01]  /*12740*/  ENDCOLLECTIVE ;  /* 0x000000000000791b */ /* 0x007fe20003800000 */
.L_x_3986:
[----:B------:R-:W-:Y:S05]  /*12750*/  BRA `(.L_x_3987) ;  /* 0xffffffbc00047947 */ /* 0x000fea000383ffff */
.L_x_3913:
[----:B--2---:R2:W0:Y:S02]  /*12760*/  SYNCS.PHASECHK.TRANS64.TRYWAIT P0, [R30+URZ+0x33420], R3 ;  /* 0x033420031e0075a7 */ /* 0x004424000800017f */
[----:B0-----:R-:W-:Y:S05]  /*12770*/  @!P0 NANOSLEEP.SYNCS 0x989680 ;  /* 0x009896800000895d */ /* 0x001fea0003900000 */
[----:B------:R-:W0:Y:S02]  /*12780*/  @!P0 SYNCS.PHASECHK.TRANS64 P0, [R30+URZ+0x33420], R3 ;  /* 0x033420031e0085a7 */ /* 0x000e24000800007f */
[----:B0-----:R-:W-:Y:S05]  /*12790*/  @!P0 BRA `(.L_x_3913) ;  /* 0xfffffffc00f08947 */ /* 0x001fea000383ffff */
[----:B------:R-:W-:Y:S05]  /*127a0*/  BRA `(.L_x_3988) ;  /* 0xffffffbc00487947 */ /* 0x000fea000383ffff */
.L_x_3916:
[----:B0-----:R0:W1:Y:S02]  /*127b0*/  SYNCS.PHASECHK.TRANS64.TRYWAIT P0, [R4+URZ+0x33480], R29 ;  /* 0x0334801d040075a7 */ /* 0x001064000800017f */
[----:B-1----:R-:W-:Y:S05]  /*127c0*/  @!P0 NANOSLEEP.SYNCS 0x989680 ;  /* 0x009896800000895d */ /* 0x002fea0003900000 */
[----:B------:R-:W1:Y:S02]  /*127d0*/  @!P0 SYNCS.PHASECHK.TRANS64 P0, [R4+URZ+0x33480], R29 ;  /* 0x0334801d040085a7 */ /* 0x000e64000800007f */
[----:B-1----:R-:W-:Y:S05]  /*127e0*/  @!P0 BRA `(.L_x_3916) ;  /* 0xfffffffc00f08947 */ /* 0x002fea000383ffff */
[----:B------:R-:W-:Y:S05]  /*127f0*/  BRA `(.L_x_3989) ;  /* 0xffffffc0004c7947 */ /* 0x000fea000383ffff */
.L_x_3917:
        /* <DEDUP_REMOVED lines=8> */
.L_x_3991:
[----:B------:R-:W-:Y:S05]  /*12880*/  BSYNC B0 ;  /* 0x0000000000007941 */ /* 0x000fea0003800000 */
.L_x_3990:
        /* <DEDUP_REMOVED lines=9> */
.L_x_3992:
[----:B------:R-:W-:Y:S02]  /*12920*/  IMAD.MOV.U32 R13, RZ, RZ, R20 ;  /* 0x000000ffff0d7224 */ /* 0x000fe400078e0014 */
[----:B------:R-:W-:Y:S02]  /*12930*/  IMAD.MOV.U32 R12, RZ, RZ, 0x1 ;  /* 0x00000001ff0c7424 */ /* 0x000fe400078e00ff */
[----:B------:R-:W-:-:S07]  /*12940*/  IMAD.MOV.U32 R2, RZ, RZ, R14 ;  /* 0x000000ffff027224 */ /* 0x000fce00078e000e */
[----:B------:R-:W-:Y:S05]  /*12950*/  WARPSYNC.COLLECTIVE R15, `(.L_x_3993) ;  /* 0x000000000f087348 */ /* 0x000fea0003c00000 */
[----:B------:R0:W1:Y:S02]  /*12960*/  SHFL.IDX P6, R14, R13, R12, R11 ;  /* 0x0000000c0d0e7389 */ /* 0x00006400000c000b */
[----:B01----:R-:W-:Y:S01]  /*12970*/  ENDCOLLECTIVE ;  /* 0x000000000000791b */ /* 0x003fe20003800000 */
.L_x_3993:
[----:B------:R-:W-:-:S05]  /*12980*/  IADD3 R2, P0, R37, R2, RZ ;  /* 0x0000000225027210 */ /* 0x000fca0007f1e0ff */
[----:B------:R-:W-:-:S05]  /*12990*/  IMAD.X R3, RZ, RZ, R3, P0 ;  /* 0x000000ffff037224 */ /* 0x000fca00000e0603 */
[----:B------:R-:W-:Y:S01]  /*129a0*/  @!PT LDS RZ, [RZ] ;  /* 0x00000000fffff984 */ /* 0x000fe20000000800 */
[----:B------:R-:W-:Y:S01]  /*129b0*/  @!PT LDS RZ, [RZ] ;  /* 0x00000000fffff984 */ /* 0x000fe20000000800 */
[----:B------:R-:W-:Y:S01]  /*129c0*/  @!PT LDS RZ, [RZ] ;  /* 0x00000000fffff984 */ /* 0x000fe20000000800 */
[----:B------:R-:W-:Y:S01]  /*129d0*/  LDGSTS.E.BYPASS.LTC128B.128 [R10+0xf200], desc[UR56][R2.64], !P4 ;  /* 0x0f200000020a7fae */ /* 0x000fe2000e101d78 */
[----:B------:R-:W-:-:S03]  /*129e0*/  IMAD.MOV.U32 R13, RZ, RZ, R9 ;  /* 0x000000ffff0d7224 */ /* 0x000fc600078e0009 */
[----:B------:R-:W-:Y:S04]  /*129f0*/  LDGSTS.E.BYPASS.LTC128B.128 [R10+0x11a00], desc[UR56][R2.64+0x40], !P3 ;  /* 0x11a00040020a7fae */ /* 0x000fe8000d901d78 */
[----:B------:R0:W-:Y:S02]  /*12a00*/  LDGSTS.E.BYPASS.LTC128B.128 [R10+0x14200], desc[UR56][R2.64+0x80], !P1 ;  /* 0x14200080020a7fae */ /* 0x0001e4000c901d78 */
[----:B0-----:R-:W-:-:S07]  /*12a10*/  IMAD.MOV.U32 R3, RZ, RZ, R14 ;  /* 0x000000ffff037224 */ /* 0x001fce00078e000e */
[----:B------:R-:W-:Y:S05]  /*12a20*/  WARPSYNC.COLLECTIVE R15, `(.L_x_3994) ;  /* 0x000000000f087348 */ /* 0x000fea0003c00000 */
[----:B------:R0:W1:Y:S02]  /*12a30*/  SHFL.IDX P6, R14, R13, R12, R11 ;  /* 0x0000000c0d0e7389 */ /* 0x00006400000c000b */
[----:B01----:R-:W-:Y:S01]  /*12a40*/  ENDCOLLECTIVE ;  /* 0x000000000000791b */ /* 0x003fe20003800000 */
.L_x_3994:
[----:B------:R-:W-:Y:S02]  /*12a50*/  IMAD.MOV.U32 R13, RZ, RZ, R20 ;  /* 0x000000ffff0d7224 */ /* 0x000fe400078e0014 */
[----:B------:R-:W-:Y:S02]  /*12a60*/  IMAD.MOV.U32 R12, RZ, RZ, 0x2 ;  /* 0x00000002ff0c7424 */ /* 0x000fe400078e00ff */
[----:B------:R-:W-:-:S07]  /*12a70*/  IMAD.MOV.U32 R2, RZ, RZ, R14 ;  /* 0x000000ffff027224 */ /* 0x000fce00078e000e */
[----:B------:R-:W-:Y:S05]  /*12a80*/  WARPSYNC.COLLECTIVE R15, `(.L_x_3995) ;  /* 0x000000000f087348 */ /* 0x000fea0003c00000 */
[----:B------:R0:W1:Y:S02]  /*12a90*/  SHFL.IDX P6, R14, R13, R12, R11 ;  /* 0x0000000c0d0e7389 */ /* 0x00006400000c000b */
[----:B01----:R-:W-:Y:S01]  /*12aa0*/  ENDCOLLECTIVE ;  /* 0x000000000000791b */ /* 0x003fe20003800000 */
.L_x_3995:
[----:B------:R-:W-:-:S05]  /*12ab0*/  IADD3 R2, P0, R37, R2, RZ ;  /* 0x0000000225027210 */ /* 0x000fca0007f1e0ff */
[----:B------:R-:W-:-:S05]  /*12ac0*/  IMAD.X R3, RZ, RZ, R3, P0 ;  /* 0x000000ffff037224 */ /* 0x000fca00000e0603 */
[----:B------:R-:W-:Y:S01]  /*12ad0*/  @!PT LDS RZ, [RZ] ;  /* 0x00000000fffff984 */ /* 0x000fe20000000800 */
[----:B------:R-:W-:Y:S01]  /*12ae0*/  @!PT LDS RZ, [RZ] ;  /* 0x00000000fffff984 */ /* 0x000fe20000000800 */
[----:B------:R-:W-:Y:S01]  /*12af0*/  @!PT LDS RZ, [RZ] ;  /* 0x00000000fffff984 */ /* 0x000fe20000000800 */
[----:B------:R0:W-:Y:S01]  /*12b00*/  LDGSTS.E.BYPASS.LTC128B.128 [R10+0xfa00], desc[UR56][R2.64], !P4 ;  /* 0x0fa00000020a7fae */ /* 0x0001e2000e101d78 */
[----:B------:R-:W-:-:S03]  /*12b10*/  IMAD.MOV.U32 R13, RZ, RZ, R9 ;  /* 0x000000ffff0d7224 */ /* 0x000fc600078e0009 */
[----:B------:R0:W-:Y:S04]  /*12b20*/  LDGSTS.E.BYPASS.LTC128B.128 [R10+0x12200], desc[UR56][R2.64+0x40], !P3 ;  /* 0x12200040020a7fae */ /* 0x0001e8000d901d78 */
[----:B------:R0:W-:Y:S01]  /*12b30*/  LDGSTS.E.BYPASS.LTC128B.128 [R10+0x14a00], desc[UR56][R2.64+0x80], !P1 ;  /* 0x14a00080020a7fae */ /* 0x0001e2000c901d78 */
[----:B------:R-:W-:-:S07]  /*12b40*/  IMAD.MOV.U32 R35, RZ, RZ, R14 ;  /* 0x000000ffff237224 */ /* 0x000fce00078e000e */
[----:B0-----:R-:W-:Y:S05]  /*12b50*/  WARPSYNC.COLLECTIVE R15, `(.L_x_3996) ;  /* 0x000000000f087348 */ /* 0x001fea0003c00000 */
[----:B------:R1:W2:Y:S02]  /*12b60*/  SHFL.IDX P6, R14, R13, R12, R11 ;  /* 0x0000000c0d0e7389 */ /* 0x0002a400000c000b */
[----:B012---:R-:W-:Y:S01]  /*12b70*/  ENDCOLLECTIVE ;  /* 0x000000000000791b */ /* 0x007fe20003800000 */
.L_x_3996:
[----:B------:R-:W-:Y:S02]  /*12b80*/  IMAD.MOV.U32 R13, RZ, RZ, R20 ;  /* 0x000000ffff0d7224 */ /* 0x000fe400078e0014 */
[----:B------:R-:W-:Y:S02]  /*12b90*/  IMAD.MOV.U32 R12, RZ, RZ, 0x3 ;  /* 0x00000003ff0c7424 */ /* 0x000fe400078e00ff */
[----:B------:R-:W-:-:S07]  /*12ba0*/  IMAD.MOV.U32 R2, RZ, RZ, R14 ;  /* 0x000000ffff027224 */ /* 0x000fce00078e000e */
[----:B------:R-:W-:Y:S05]  /*12bb0*/  WARPSYNC.COLLECTIVE R15, `(.L_x_3997) ;  /* 0x000000000f087348 */ /* 0x000fea0003c00000 */
[----:B------:R0:W1:Y:S02]  /*12bc0*/  SHFL.IDX P6, R14, R13, R12, R11 ;  /* 0x0000000c0d0e7389 */ /* 0x00006400000c000b */
[----:B01----:R-:W-:Y:S01]  /*12bd0*/  ENDCOLLECTIVE ;  /* 0x000000000000791b */ /* 0x003fe20003800000 */
.L_x_3997:
        /* <DEDUP_REMOVED lines=13> */
.L_x_3998:
[----:B------:R-:W-:Y:S02]  /*12cb0*/  IMAD.MOV.U32 R13, RZ, RZ, R21 ;  /* 0x000000ffff0d7224 */ /* 0x000fe400078e0015 */
[----:B------:R-:W-:Y:S02]  /*12cc0*/  IMAD.MOV.U32 R12, RZ, RZ, RZ ;  /* 0x000000ffff0c7224 */ /* 0x000fe400078e00ff */
[----:B------:R-:W-:-:S07]  /*12cd0*/  IMAD.MOV.U32 R2, RZ, RZ, R14 ;  /* 0x000000ffff027224 */ /* 0x000fce00078e000e */
[----:B------:R-:W-:Y:S05]  /*12ce0*/  WARPSYNC.COLLECTIVE R15, `(.L_x_3999) ;  /* 0x000000000f087348 */ /* 0x000fea0003c00000 */
[----:B------:R0:W1:Y:S02]  /*12cf0*/  SHFL.IDX P6, R14, R13, R12, R11 ;  /* 0x0000000c0d0e7389 */ /* 0x00006400000c000b */
[----:B01----:R-:W-:Y:S01]  /*12d00*/  ENDCOLLECTIVE ;  /* 0x000000000000791b */ /* 0x003fe20003800000 */
.L_x_3999:
        /* <DEDUP_REMOVED lines=13> */
.L_x_4000:
[----:B------:R-:W-:Y:S05]  /*12de0*/  BRA `(.L_x_4001) ;  /* 0xffffffc000007947 */ /* 0x000fea000383ffff */
.L_x_3920:
[----:B--2---:R2:W3:Y:S02]  /*12df0*/  SYNCS.PHASECHK.TRANS64.TRYWAIT P0, [R4+URZ+0x33440], R29 ;  /* 0x0334401d040075a7 */ /* 0x0044e4000800017f */
[----:B---3--:R-:W-:Y:S05]  /*12e00*/  @!P0 NANOSLEEP.SYNCS 0x989680 ;  /* 0x009896800000895d */ /* 0x008fea0003900000 */
[----:B------:R-:W3:Y:S02]  /*12e10*/  @!P0 SYNCS.PHASECHK.TRANS64 P0, [R4+URZ+0x33440], R29 ;  /* 0x0334401d040085a7 */ /* 0x000ee4000800007f */
[----:B---3--:R-:W-:Y:S05]  /*12e20*/  @!P0 BRA `(.L_x_3920) ;  /* 0xfffffffc00f08947 */ /* 0x008fea000383ffff */
[----:B------:R-:W-:Y:S05]  /*12e30*/  BRA `(.L_x_4002) ;  /* 0xffffffc000487947 */ /* 0x000fea000383ffff */
.L_x_3921:
        /* <DEDUP_REMOVED lines=8> */
.L_x_4004:
[----:B------:R-:W-:Y:S05]  /*12ec0*/  BSYNC B0 ;  /* 0x0000000000007941 */ /* 0x000fea0003800000 */
.L_x_4003:
[----:B------:R0:W5:Y:S01]  /*12ed0*/  LDL R10, [R1] ;  /* 0x00000000010a7983 */ /* 0x0001620000100800 */
[----:B------:R-:W-:Y:S02]  /*12ee0*/  IMAD.MOV.U32 R13, RZ, RZ, R20 ;  /* 0x000000ffff0d7224 */ /* 0x000fe400078e0014 */
[----:B------:R-:W-:Y:S02]  /*12ef0*/  IMAD.MOV.U32 R12, RZ, RZ, RZ ;  /* 0x000000ffff0c7224 */ /* 0x000fe400078e00ff */
[----:B------:R-:W-:Y:S02]  /*12f00*/  IMAD.MOV.U32 R11, RZ, RZ, 0x1c1f ;  /* 0x00001c1fff0b7424 */ /* 0x000fe400078e00ff */
[----:B------:R-:W-:Y:S02]  /*12f10*/  IMAD.MOV.U32 R15, RZ, RZ, -0x1 ;  /* 0xffffffffff0f7424 */ /* 0x000fe400078e00ff */
[----:B0-----:R-:W-:-:S07]  /*12f20*/  IMAD.MOV.U32 R3, RZ, RZ, R14 ;  /* 0x000000ffff037224 */ /* 0x001fce00078e000e */
[----:B-----5:R-:W-:Y:S05]  /*12f30*/  WARPSYNC.COLLECTIVE R15, `(.L_x_4005) ;  /* 0x000000000f087348 */ /* 0x020fea0003c00000 */
[----:B------:R0:W1:Y:S02]  /*12f40*/  SHFL.IDX P6, R14, R13, R12, R11 ;  /* 0x0000000c0d0e7389 */ /* 0x00006400000c000b */
[----:B01---5:R-:W-:Y:S01]  /*12f50*/  ENDCOLLECTIVE ;  /* 0x000000000000791b */ /* 0x023fe20003800000 */
.L_x_4005:
[----:B------:R-:W-:Y:S02]  /*12f60*/  IMAD.MOV.U32 R13, RZ, RZ, R21 ;  /* 0x000000ffff0d7224 */ /* 0x000fe400078e0015 */
[----:B------:R-:W-:Y:S01]  /*12f70*/  IMAD.MOV.U32 R12, RZ, RZ, 0x1 ;  /* 0x00000001ff0c7424 */ /* 0x000fe200078e00ff */
[----:B------:R-:W-:-:S13]  /*12f80*/  IADD3 R2, P0, R37, R14, RZ ;  /* 0x0000000e25027210 */ /* 0x000fda0007f1e0ff */
[----:B------:R-:W-:Y:S05]  /*12f90*/  WARPSYNC.COLLECTIVE R15, `(.L_x_4006) ;  /* 0x000000000f087348 */ /* 0x000fea0003c00000 */
[----:B------:R0:W1:Y:S02]  /*12fa0*/  SHFL.IDX P6, R14, R13, R12, R11 ;  /* 0x0000000c0d0e7389 */ /* 0x00006400000c000b */
[----:B01----:R-:W-:Y:S01]  /*12fb0*/  ENDCOLLECTIVE ;  /* 0x000000000000791b */ /* 0x003fe20003800000 */
.L_x_4006:
[----:B------:R-:W-:Y:S02]  /*12fc0*/  IMAD.X R3, RZ, RZ, R3, P0 ;  /* 0x000000ffff037224 */ /* 0x000fe400000e0603 */
[----:B------:R-:W-:Y:S02]  /*12fd0*/  IMAD.MOV.U32 R13, RZ, RZ, R20 ;  /* 0x000000ffff0d7224 */ /* 0x000fe400078e0014 */
[----:B------:R-:W-:-:S04]  /*12fe0*/  IMAD R26, R0, 0x7800, R10 ;  /* 0x00007800001a7824 */ /* 0x000fc800078e020a */
[----:B------:R-:W-:-:S05]  /*12ff0*/  VIADD R26, R26, UR41 ;  /* 0x000000291a1a7c36 */ /* 0x000fca0008000000 */
[----:B------:R-:W-:Y:S01]  /*13000*/  @!PT LDS RZ, [RZ] ;  /* 0x00000000fffff984 */ /* 0x000fe20000000800 */
[----:B------:R-:W-:Y:S01]  /*13010*/  @!PT LDS RZ, [RZ] ;  /* 0x00000000fffff984 */ /* 0x000fe20000000800 */
[----:B------:R-:W-:Y:S01]  /*13020*/  @!PT LDS RZ, [RZ] ;  /* 0x00000000fffff984 */ /* 0x000fe20000000800 */
[----:B------:R-:W-:Y:S04]  /*13030*/  LDGSTS.E.BYPASS.LTC128B.128 [R26+0x24200], desc[UR56][R2.64], !P4 ;  /* 0x24200000021a7fae */ /* 0x000fe8000e101d78 */
[----:B------:R-:W-:Y:S04]  /*13040*/  LDGSTS.E.BYPASS.LTC128B.128 [R26+0x26a00], desc[UR56][R2.64+0x40], !P3 ;  /* 0x26a00040021a7fae */ /* 0x000fe8000d901d78 */
[----:B------:R0:W-:Y:S02]  /*13050*/  LDGSTS.E.BYPASS.LTC128B.128 [R26+0x29200], desc[UR56][R2.64+0x80], !P1 ;  /* 0x29200080021a7fae */ /* 0x0001e4000c901d78 */
[----:B0-----:R-:W-:-:S07]  /*13060*/  IMAD.MOV.U32 R3, RZ, RZ, R14 ;  /* 0x000000ffff037224 */ /* 0x001fce00078e000e */
[----:B------:R-:W-:Y:S05]  /*13070*/  WARPSYNC.COLLECTIVE R15, `(.L_x_4007) ;  /* 0x000000000f087348 */ /* 0x000fea0003c00000 */
[----:B------:R0:W1:Y:S02]  /*13080*/  SHFL.IDX P6, R14, R13, R12, R11 ;  /* 0x0000000c0d0e7389 */ /* 0x00006400000c000b */
[----:B01----:R-:W-:Y:S01]  /*13090*/  ENDCOLLECTIVE ;  /* 0x000000000000791b */ /* 0x003fe20003800000 */
.L_x_4007:
[----:B------:R-:W-:Y:S02]  /*130a0*/  IMAD.MOV.U32 R13, RZ, RZ, R21 ;  /* 0x000000ffff0d7224 */ /* 0x000fe400078e0015 */
[----:B------:R-:W-:Y:S01]  /*130b0*/  IMAD.MOV.U32 R12, RZ, RZ, 0x2 ;  /* 0x00000002ff0c7424 */ /* 0x000fe200078e00ff */
[----:B------:R-:W-:-:S13]  /*130c0*/  IADD3 R2, P0, R37, R14, RZ ;  /* 0x0000000e25027210 */ /* 0x000fda0007f1e0ff */
[----:B------:R-:W-:Y:S05]  /*130d0*/  WARPSYNC.COLLECTIVE R15, `(.L_x_4008) ;  /* 0x000000000f087348 */ /* 0x000fea0003c00000 */
[----:B------:R0:W1:Y:S02]  /*130e0*/  SHFL.IDX P6, R14, R13, R12, R11 ;  /* 0x0000000c0d0e7389 */ /* 0x00006400000c000b */
[----:B01----:R-:W-:Y:S01]  /*130f0*/  ENDCOLLECTIVE ;  /* 0x000000000000791b */ /* 0x003fe20003800000 */
.L_x_4008:
[----:B------:R-:W-:-:S05]  /*13100*/  IMAD.X R3, RZ, RZ, R3, P0 ;  /* 0x000000ffff037224 */ /* 0x000fca00000e0603 */
[----:B------:R-:W-:Y:S01]  /*13110*/  @!PT LDS RZ, [RZ] ;  /* 0x00000000fffff984 */ /* 0x000fe20000000800 */
[----:B------:R-:W-:Y:S01]  /*13120*/  @!PT LDS RZ, [RZ] ;  /* 0x00000000fffff984 */ /* 0x000fe20000000800 */
[----:B------:R-:W-:Y:S01]  /*13130*/  @!PT LDS RZ, [RZ] ;  /* 0x00000000fffff984 */ /* 0x000fe20000000800 */
[----:B------:R-:W-:Y:S04]  /*13140*/  LDGSTS.E.BYPASS.LTC128B.128 [R26+0x24a00], desc[UR56][R2.64], !P4 ;  /* 0x24a00000021a7fae */ /* 0x000fe8000e101d78 */
[----:B------:R-:W-:Y:S01]  /*13150*/  LDGSTS.E.BYPASS.LTC128B.128 [R26+0x27200], desc[UR56][R2.64+0x40], !P3 ;  /* 0x27200040021a7fae */ /* 0x000fe2000d901d78 */
[----:B------:R-:W-:-:S03]  /*13160*/  IMAD.MOV.U32 R13, RZ, RZ, R20 ;  /* 0x000000ffff0d7224 */ /* 0x000fc600078e0014 */
[----:B------:R0:W-:Y:S02]  /*13170*/  LDGSTS.E.BYPASS.LTC128B.128 [R26+0x29a00], desc[UR56][R2.64+0x80], !P1 ;  /* 0x29a00080021a7fae */ /* 0x0001e4000c901d78 */
[----:B0-----:R-:W-:-:S07]  /*13180*/  IMAD.MOV.U32 R3, RZ, RZ, R14 ;  /* 0x000000ffff037224 */ /* 0x001fce00078e000e */
[----:B------:R-:W-:Y:S05]  /*13190*/  WARPSYNC.COLLECTIVE R15, `(.L_x_4009) ;  /* 0x000000000f087348 */ /* 0x000fea0003c00000 */
[----:B------:R0:W1:Y:S02]  /*131a0*/  SHFL.IDX P6, R14, R13, R12, R11 ;  /* 0x0000000c0d0e7389 */ /* 0x00006400000c000b */
[----:B01----:R-:W-:Y:S01]  /*131b0*/  ENDCOLLECTIVE ;  /* 0x000000000000791b */ /* 0x003fe20003800000 */
.L_x_4009:
[----:B------:R-:W-:Y:S02]  /*131c0*/  IMAD.MOV.U32 R13, RZ, RZ, R21 ;  /* 0x000000ffff0d7224 */ /* 0x000fe400078e0015 */
[----:B------:R-:W-:Y:S01]  /*131d0*/  IMAD.MOV.U32 R12, RZ, RZ, 0x3 ;  /* 0x00000003ff0c7424 */ /* 0x000fe200078e00ff */
[----:B------:R-:W-:-:S13]  /*131e0*/  IADD3 R2, P0, R37, R14, RZ ;  /* 0x0000000e25027210 */ /* 0x000fda0007f1e0ff */
[----:B------:R-:W-:Y:S05]  /*131f0*/  WARPSYNC.COLLECTIVE R15, `(.L_x_4010) ;  /* 0x000000000f087348 */ /* 0x000fea0003c00000 */
[----:B------:R0:W1:Y:S02]  /*13200*/  SHFL.IDX P6, R14, R13, R12, R11 ;  /* 0x0000000c0d0e7389 */ /* 0x00006400000c000b */
[----:B01----:R-:W-:Y:S01]  /*13210*/  ENDCOLLECTIVE ;  /* 0x000000000000791b */ /* 0x003fe20003800000 */
.L_x_4010:
[----:B------:R-:W-:-:S05]  /*13220*/  IMAD.X R3, RZ, RZ, R3, P0 ;  /* 0x000000ffff037224 */ /* 0x000fca00000e0603 */
[----:B------:R-:W-:Y:S01]  /*13230*/  @!PT LDS RZ, [RZ] ;  /* 0x00000000fffff984 */ /* 0x000fe20000000800 */
[----:B------:R-:W-:Y:S01]  /*13240*/  @!PT LDS RZ, [RZ] ;  /* 0x00000000fffff984 */ /* 0x000fe20000000800 */
[----:B------:R-:W-:Y:S01]  /*13250*/  @!PT LDS RZ, [RZ] ;  /* 0x00000000fffff984 */ /* 0x000fe20000000800 */
[----:B------:R0:W-:Y:S04]  /*13260*/  LDGSTS.E.BYPASS.LTC128B.128 [R26+0x25200], desc[UR56][R2.64], !P4 ;  /* 0x25200000021a7fae */ /* 0x0001e8000e101d78 */
[----:B------:R0:W-:Y:S01]  /*13270*/  LDGSTS.E.BYPASS.LTC128B.128 [R26+0x27a00], desc[UR56][R2.64+0x40], !P3 ;  /* 0x27a00040021a7fae */ /* 0x0001e2000d901d78 */
[----:B------:R-:W-:-:S03]  /*13280*/  IMAD.MOV.U32 R13, RZ, RZ, R20 ;  /* 0x000000ffff0d7224 */ /* 0x000fc600078e0014 */
[----:B------:R0:W-:Y:S01]  /*13290*/  LDGSTS.E.BYPASS.LTC128B.128 [R26+0x2a200], desc[UR56][R2.64+0x80], !P1 ;  /* 0x2a200080021a7fae */ /* 0x0001e2000c901d78 */
[----:B------:R-:W-:-:S07]  /*132a0*/  IMAD.MOV.U32 R21, RZ, RZ, R14 ;  /* 0x000000ffff157224 */ /* 0x000fce00078e000e */
[----:B0-----:R-:W-:Y:S05]  /*132b0*/  WARPSYNC.COLLECTIVE R15, `(.L_x_4011) ;  /* 0x000000000f087348 */ /* 0x001fea0003c00000 */
[----:B------:R1:W2:Y:S02]  /*132c0*/  SHFL.IDX P6, R14, R13, R12, R11 ;  /* 0x0000000c0d0e7389 */ /* 0x0002a400000c000b */
[----:B012---:R-:W-:Y:S01]  /*132d0*/  ENDCOLLECTIVE ;  /* 0x000000000000791b */ /* 0x007fe20003800000 */
.L_x_4011:
[----:B------:R-:W-:Y:S02]  /*132e0*/  IMAD.MOV.U32 R13, RZ, RZ, R27 ;  /* 0x000000ffff0d7224 */ /* 0x000fe400078e001b */
[----:B------:R-:W-:Y:S01]  /*132f0*/  IMAD.MOV.U32 R12, RZ, RZ, RZ ;  /* 0x000000ffff0c7224 */ /* 0x000fe200078e00ff */
[----:B------:R-:W-:-:S13]  /*13300*/  IADD3 R2, P0, R37, R14, RZ ;  /* 0x0000000e25027210 */ /* 0x000fda0007f1e0ff */
[----:B------:R-:W-:Y:S05]  /*13310*/  WARPSYNC.COLLECTIVE R15, `(.L_x_4012) ;  /* 0x000000000f087348 */ /* 0x000fea0003c00000 */
[----:B------:R0:W1:Y:S02]  /*13320*/  SHFL.IDX P6, R14, R13, R12, R11 ;  /* 0x0000000c0d0e7389 */ /* 0x00006400000c000b */
[----:B01----:R-:W-:Y:S01]  /*13330*/  ENDCOLLECTIVE ;  /* 0x000000000000791b */ /* 0x003fe20003800000 */
.L_x_4012:
        /* <DEDUP_REMOVED lines=12> */
.L_x_4013:
[----:B------:R-:W-:Y:S05]  /*13400*/  BRA `(.L_x_4014) ;  /* 0xffffffbc00ec7947 */ /* 0x000fea000383ffff */
.L_x_3924:
[----:B0-----:R0:W3:Y:S02]  /*13410*/  SYNCS.PHASECHK.TRANS64.TRYWAIT P1, [R3+URZ+0x33470], R2 ;  /* 0x03347002030075a7 */ /* 0x0010e4000802017f */
[----:B---3--:R-:W-:Y:S05]  /*13420*/  @!P1 NANOSLEEP.SYNCS 0x989680 ;  /* 0x009896800000995d */ /* 0x008fea0003900000 */
[----:B------:R-:W3:Y:S02]  /*13430*/  @!P1 SYNCS.PHASECHK.TRANS64 P1, [R3+URZ+0x33470], R2 ;  /* 0x03347002030095a7 */ /* 0x000ee4000802007f */
[----:B---3--:R-:W-:Y:S05]  /*13440*/  @!P1 BRA `(.L_x_3924) ;  /* 0xfffffffc00f09947 */ /* 0x008fea000383ffff */
[----:B------:R-:W-:Y:S05]  /*13450*/  BRA `(.L_x_4015) ;  /* 0xffffffc0004c7947 */ /* 0x000fea000383ffff */
.L_x_3926:
[----:B0-----:R0:W1:Y:S02]  /*13460*/  SYNCS.PHASECHK.TRANS64.TRYWAIT P1, [R3+URZ+0x33460], R4 ;  /* 0x03346004030075a7 */ /* 0x001064000802017f */
[----:B-1----:R-:W-:Y:S05]  /*13470*/  @!P1 NANOSLEEP.SYNCS 0x989680 ;  /* 0x009896800000995d */ /* 0x002fea0003900000 */
[----:B------:R-:W1:Y:S02]  /*13480*/  @!P1 SYNCS.PHASECHK.TRANS64 P1, [R3+URZ+0x33460], R4 ;  /* 0x03346004030095a7 */ /* 0x000e64000802007f */
[----:B-1----:R-:W-:Y:S05]  /*13490*/  @!P1 BRA `(.L_x_3926) ;  /* 0xfffffffc00f09947 */ /* 0x002fea000383ffff */
[----:B------:R-:W-:Y:S05]  /*134a0*/  BRA `(.L_x_4016) ;  /* 0xffffffc0005c7947 */ /* 0x000fea000383ffff */
.L_x_3933:
[----:B--2---:R2:W0:Y:S02]  /*134b0*/  SYNCS.PHASECHK.TRANS64.TRYWAIT P0, [R3+URZ+0x33470], R2 ;  /* 0x03347002030075a7 */ /* 0x004424000800017f */
[----:B0-----:R-:W-:Y:S05]  /*134c0*/  @!P0 NANOSLEEP.SYNCS 0x989680 ;  /* 0x009896800000895d */ /* 0x001fea0003900000 */
[----:B------:R-:W0:Y:S02]  /*134d0*/  @!P0 SYNCS.PHASECHK.TRANS64 P0, [R3+URZ+0x33470], R2 ;  /* 0x03347002030085a7 */ /* 0x000e24000800007f */
[----:B0-----:R-:W-:Y:S05]  /*134e0*/  @!P0 BRA `(.L_x_3933) ;  /* 0xfffffffc00f08947 */ /* 0x001fea000383ffff */
[----:B------:R-:W-:Y:S05]  /*134f0*/  BRA `(.L_x_4017) ;  /* 0xffffffcc00307947 */ /* 0x000fea000383ffff */
.L_x_3935:
[----:B--2---:R2:W0:Y:S02]  /*13500*/  SYNCS.PHASECHK.TRANS64.TRYWAIT P0, [R3+URZ+0x33460], R4 ;  /* 0x03346004030075a7 */ /* 0x004424000800017f */
[----:B0-----:R-:W-:Y:S05]  /*13510*/  @!P0 NANOSLEEP.SYNCS 0x989680 ;  /* 0x009896800000895d */ /* 0x001fea0003900000 */
[----:B------:R-:W0:Y:S02]  /*13520*/  @!P0 SYNCS.PHASECHK.TRANS64 P0, [R3+URZ+0x33460], R4 ;  /* 0x03346004030085a7 */ /* 0x000e24000800007f */
[----:B0-----:R-:W-:Y:S05]  /*13530*/  @!P0 BRA `(.L_x_3935) ;  /* 0xfffffffc00f08947 */ /* 0x001fea000383ffff */
[----:B------:R-:W-:Y:S05]  /*13540*/  BRA `(.L_x_4018) ;  /* 0xffffffcc00487947 */ /* 0x000fea000383ffff */
.L_x_3938:
[----:B--2---:R2:W3:Y:S02]  /*13550*/  SYNCS.PHASECHK.TRANS64.TRYWAIT P0, [R6+URZ+0x33420], R3 ;  /* 0x03342003060075a7 */ /* 0x0044e4000800017f */
[----:B---3--:R-:W-:Y:S05]  /*13560*/  @!P0 NANOSLEEP.SYNCS 0x989680 ;  /* 0x009896800000895d */ /* 0x008fea0003900000 */
[----:B------:R-:W3:Y:S02]  /*13570*/  @!P0 SYNCS.PHASECHK.TRANS64 P0, [R6+URZ+0x33420], R3 ;  /* 0x03342003060085a7 */ /* 0x000ee4000800007f */
[----:B---3--:R-:W-:Y:S05]  /*13580*/  @!P0 BRA `(.L_x_3938) ;  /* 0xfffffffc00f08947 */ /* 0x008fea000383ffff */
[----:B------:R-:W-:Y:S05]  /*13590*/  BRA `(.L_x_4019) ;  /* 0xffffffd800047947 */ /* 0x000fea000383ffff */
.L_x_3940:
[----:B--2---:R2:W3:Y:S02]  /*135a0*/  SYNCS.PHASECHK.TRANS64.TRYWAIT P1, [R5+URZ+0x33440], R4 ;  /* 0x03344004050075a7 */ /* 0x0044e4000802017f */
[----:B---3--:R-:W-:Y:S05]  /*135b0*/  @!P1 NANOSLEEP.SYNCS 0x989680 ;  /* 0x009896800000995d */ /* 0x008fea0003900000 */
[----:B------:R-:W3:Y:S02]  /*135c0*/  @!P1 SYNCS.PHASECHK.TRANS64 P1, [R5+URZ+0x33440], R4 ;  /* 0x03344004050095a7 */ /* 0x000ee4000802007f */
[----:B---3--:R-:W-:Y:S05]  /*135d0*/  @!P1 BRA `(.L_x_3940) ;  /* 0xfffffffc00f09947 */ /* 0x008fea000383ffff */
[----:B------:R-:W-:Y:S05]  /*135e0*/  BRA `(.L_x_4020) ;  /* 0xffffffd800407947 */ /* 0x000fea000383ffff */
.L_x_3942:
[----:B---3--:R3:W4:Y:S02]  /*135f0*/  SYNCS.PHASECHK.TRANS64.TRYWAIT P1, [R3+URZ+0x33440], R0 ;  /* 0x03344000030075a7 */ /* 0x008724000802017f */
[----:B----4-:R-:W-:Y:S05]  /*13600*/  @!P1 NANOSLEEP.SYNCS 0x989680 ;  /* 0x009896800000995d */ /* 0x010fea0003900000 */
[----:B------:R-:W4:Y:S02]  /*13610*/  @!P1 SYNCS.PHASECHK.TRANS64 P1, [R3+URZ+0x33440], R0 ;  /* 0x03344000030095a7 */ /* 0x000f24000802007f */
[----:B----4-:R-:W-:Y:S05]  /*13620*/  @!P1 BRA `(.L_x_3942) ;  /* 0xfffffffc00f09947 */ /* 0x010fea000383ffff */
[----:B------:R-:W-:Y:S05]  /*13630*/  BRA `(.L_x_4021) ;  /* 0xffffffd8004c7947 */ /* 0x000fea000383ffff */
.L_x_3944:
[----:B----4-:R4:W0:Y:S02]  /*13640*/  SYNCS.PHASECHK.TRANS64.TRYWAIT P1, [R5+URZ+0x33460], R4 ;  /* 0x03346004050075a7 */ /* 0x010824000802017f */
[----:B0-----:R-:W-:Y:S05]  /*13650*/  @!P1 NANOSLEEP.SYNCS 0x989680 ;  /* 0x009896800000995d */ /* 0x001fea0003900000 */
[----:B------:R-:W0:Y:S02]  /*13660*/  @!P1 SYNCS.PHASECHK.TRANS64 P1, [R5+URZ+0x33460], R4 ;  /* 0x03346004050095a7 */ /* 0x000e24000802007f */
[----:B0-----:R-:W-:Y:S05]  /*13670*/  @!P1 BRA `(.L_x_3944) ;  /* 0xfffffffc00f09947 */ /* 0x001fea000383ffff */
[----:B------:R-:W-:Y:S05]  /*13680*/  BRA `(.L_x_4022) ;  /* 0xffffffd800487947 */ /* 0x000fea000383ffff */
.L_x_3946:
[----:B------:R0:W0:Y:S02]  /*13690*/  SYNCS.PHASECHK.TRANS64.TRYWAIT P1, [R3+URZ+0x33460], R0 ;  /* 0x03346000030075a7 */ /* 0x000024000802017f */
[----:B0-----:R-:W-:Y:S05]  /*136a0*/  @!P1 NANOSLEEP.SYNCS 0x989680 ;  /* 0x009896800000995d */ /* 0x001fea0003900000 */
[----:B------:R-:W0:Y:S02]  /*136b0*/  @!P1 SYNCS.PHASECHK.TRANS64 P1, [R3+URZ+0x33460], R0 ;  /* 0x03346000030095a7 */ /* 0x000e24000802007f */
[----:B0-----:R-:W-:Y:S05]  /*136c0*/  @!P1 BRA `(.L_x_3946) ;  /* 0xfffffffc00f09947 */ /* 0x001fea000383ffff */
[----:B------:R-:W-:Y:S05]  /*136d0*/  BRA `(.L_x_4023) ;  /* 0xffffffd800447947 */ /* 0x000fea000383ffff */
.L_x_3948:
[----:B------:R0:W0:Y:S02]  /*136e0*/  SYNCS.PHASECHK.TRANS64.TRYWAIT P1, [R5+URZ+0x33480], R4 ;  /* 0x03348004050075a7 */ /* 0x000024000802017f */
[----:B0-----:R-:W-:Y:S05]  /*136f0*/  @!P1 NANOSLEEP.SYNCS 0x989680 ;  /* 0x009896800000995d */ /* 0x001fea0003900000 */
[----:B------:R-:W0:Y:S02]  /*13700*/  @!P1 SYNCS.PHASECHK.TRANS64 P1, [R5+URZ+0x33480], R4 ;  /* 0x03348004050095a7 */ /* 0x000e24000802007f */
[----:B0-----:R-:W-:Y:S05]  /*13710*/  @!P1 BRA `(.L_x_3948) ;  /* 0xfffffffc00f09947 */ /* 0x001fea000383ffff */
[----:B------:R-:W-:Y:S05]  /*13720*/  BRA `(.L_x_4024) ;  /* 0xffffffd800407947 */ /* 0x000fea000383ffff */
.L_x_4025:
        /* <DEDUP_REMOVED lines=13> */
.L_x_16275:


//--------------------- .text._ZN7cutlass13device_kernelIN5flash11enable_sm90INS1_16FlashAttnFwdSm90INS1_25CollectiveMainloopFwdSm90ILi2EN4cute5tupleIJNS5_1CILi1EEES8_S8_EEENS6_IJNS7_ILi128EEENS7_ILi160EEENS7_ILi192EEEEEELi192ENS_12float_e4m3_tEfNS_4arch4Sm90ELb0ELb0ELb0ELb1ELb1ELb0ELb0ELb1ELb1ELb1ELb1ELb0EEENS1_21CollectiveEpilogueFwdINS6_IJSA_SC_SB_EEES9_NS_10bfloat16_tESG_Li256ELb1ELb1ELb1ELb1EEENS1_36VarlenDynamicPersistentTileSchedulerILi128ELi160ELi256ELi128ELb1ELb1ELb1ELb0ELb1ELb1EEEEEEEEEvNT_6ParamsE --------------------------
	.section	.text._ZN7cutlass13device_kernelIN5flash11enable_sm90INS1_16FlashAttnFwdSm90INS1_25CollectiveMainloopFwdSm90ILi2EN4cute5tupleIJNS5_1CILi1EEES8_S8_EEENS6_IJNS7_ILi128EEENS7_ILi160EEENS7_ILi192EEEEEELi192ENS_12float_e4m3_tEfNS_4arch4Sm90ELb0ELb0ELb0ELb1ELb1ELb0ELb0ELb1ELb1ELb1ELb1ELb0EEENS1_21CollectiveEpilogueFwdINS6_IJSA_SC_SB_EEES9_NS_10bfloat16_tESG_Li256ELb1ELb1ELb1ELb1EEENS1_36VarlenDynamicPersistentTileSchedulerILi128ELi160ELi256ELi128ELb1ELb1ELb1ELb0ELb1ELb1EEEEEEEEEvNT_6ParamsE,"ax",@progbits
	.align	128
.text._ZN7cutlass13device_kernelIN5flash11enable_sm90INS1_16FlashAttnFwdSm90INS1_25CollectiveMainloopFwdSm90ILi2EN4cute5tupleIJNS5_1CILi1EEES8_S8_EEENS6_IJNS7_ILi128EEENS7_ILi160EEENS7_ILi192EEEEEELi192ENS_12float_e4m3_tEfNS_4arch4Sm90ELb0ELb0ELb0ELb1ELb1ELb0ELb0ELb1ELb1ELb1ELb1ELb0EEENS1_21CollectiveEpilogueFwdINS6_IJSA_SC_SB_EEES9_NS_10bfloat16_tESG_Li256ELb1ELb1ELb1ELb1EEENS1_36VarlenDynamicPersistentTileSchedulerILi128ELi160ELi256ELi128ELb1ELb1ELb1ELb0ELb1ELb1EEEEEEEEEvNT_6ParamsE:
        .type           _ZN7cutlass13device_kernelIN5flash11enable_sm90INS1_16FlashAttnFwdSm90INS1_25CollectiveMainloopFwdSm90ILi2EN4cute5tupleIJNS5_1CILi1EEES8_S8_EEENS6_IJNS7_ILi128EEENS7_ILi160EEENS7_ILi192EEEEEELi192ENS_12float_e4m3_tEfNS_4arch4Sm90ELb0ELb0ELb0ELb1ELb1ELb0ELb0ELb1ELb1ELb1ELb1ELb0EEENS1_21CollectiveEpilogueFwdINS6_IJSA_SC_SB_EEES9_NS_10bfloat16_tESG_Li256ELb1ELb1ELb1ELb1EEENS1_36VarlenDynamicPersistentTileSchedulerILi128ELi160ELi256ELi128ELb1ELb1ELb1ELb0ELb1ELb1EEEEEEEEEvNT_6ParamsE,@function
        .size           _ZN7cutlass13device_kernelIN5flash11enable_sm90INS1_16FlashAttnFwdSm90INS1_25CollectiveMainloopFwdSm90ILi2EN4cute5tupleIJNS5_1CILi1EEES8_S8_EEENS6_IJNS7_ILi128EEENS7_ILi160EEENS7_ILi192EEEEEELi192ENS_12float_e4m3_tEfNS_4arch4Sm90ELb0ELb0ELb0ELb1ELb1ELb0ELb0ELb1ELb1ELb1ELb1ELb0EEENS1_21CollectiveEpilogueFwdINS6_IJSA_SC_SB_EEES9_NS_10bfloat16_tESG_Li256ELb1ELb1ELb1ELb1EEENS1_36VarlenDynamicPersistentTileSchedulerILi128ELi160ELi256ELi128ELb1ELb1ELb1ELb0ELb1ELb1EEEEEEEEEvNT_6ParamsE,(.L_x_16276 - _ZN7cutlass13device_kernelIN5flash11enable_sm90INS1_16FlashAttnFwdSm90INS1_25CollectiveMainloopFwdSm90ILi2EN4cute5tupleIJNS5_1CILi1EEES8_S8_EEENS6_IJNS7_ILi128EEENS7_ILi160EEENS7_ILi192EEEEEELi192ENS_12float_e4m3_tEfNS_4arch4Sm90ELb0ELb0ELb0ELb1ELb1ELb0ELb0ELb1ELb1ELb1ELb1ELb0EEENS1_21CollectiveEpilogueFwdINS6_IJSA_SC_SB_EEES9_NS_10bfloat16_tESG_Li256ELb1ELb1ELb1ELb1EEENS1_36VarlenDynamicPersistentTileSchedulerILi128ELi160ELi256ELi128ELb1ELb1ELb1ELb0ELb1ELb1EEEEEEEEEvNT_6ParamsE)
        .other          _ZN7cutlass13device_kernelIN5flash11enable_sm90INS1_16FlashAttnFwdSm90INS1_25CollectiveMainloopFwdSm90ILi2EN4cute5tupleIJNS5_1CILi1EEES8_S8_EEENS6_IJNS7_ILi128EEENS7_ILi160EEENS7_ILi192EEEEEELi192ENS_12float_e4m3_tEfNS_4arch4Sm90ELb0ELb0ELb0ELb1ELb1ELb0ELb0ELb1ELb1ELb1ELb1ELb0EEENS1_21CollectiveEpilogueFwdINS6_IJSA_SC_SB_EEES9_NS_10bfloat16_tESG_Li256ELb1ELb1ELb1ELb1EEENS1_36VarlenDynamicPersistentTileSchedulerILi128ELi160ELi256ELi128ELb1ELb1ELb1ELb0ELb1ELb1EEEEEEEEEvNT_6ParamsE,@"STO_CUDA_ENTRY STV_DEFAULT"
_ZN7cutlass13device_kernelIN5flash11enable_sm90INS1_16FlashAttnFwdSm90INS1_25CollectiveMainloopFwdSm90ILi2EN4cute5tupleIJNS5_1CILi1EEES8_S8_EEENS6_IJNS7_ILi128EEENS7_ILi160EEENS7_ILi192EEEEEELi192ENS_12float_e4m3_tEfNS_4arch4Sm90ELb0ELb0ELb0ELb1ELb1ELb0ELb0ELb1ELb1ELb1ELb1ELb0EEENS1_21CollectiveEpilogueFwdINS6_IJSA_SC_SB_EEES9_NS_10bfloat16_tESG_Li256ELb1ELb1ELb1ELb1EEENS1_36VarlenDynamicPersistentTileSchedulerILi128ELi160ELi256ELi128ELb1ELb1ELb1ELb0ELb1ELb1EEEEEEEEEvNT_6ParamsE:
        /* <DEDUP_REMOVED lines=45> */
.L_x_4026:
        /* <DEDUP_REMOVED lines=22> */
.L_x_4027:
        /* <DEDUP_REMOVED lines=18> */
.L_x_4028:
        /* <DEDUP_REMOVED lines=22> */
.L_x_4029:
        /* <DEDUP_REMOVED lines=24> */
.L_x_4030:
        /* <DEDUP_REMOVED lines=8> */
.L_x_4032:
        /* <DEDUP_REMOVED lines=9> */
[----:B0-----:R-:W-:-:S04]  /*0940*/  LOP3.LUT R0, R2, 0xffffff80, RZ, 0xc0, !PT ;  /* 0xffffff8002007812 */ /* 0x001fc800078ec0ff */
        /* <DEDUP_REMOVED lines=8> */
[----:B------:R-:W-:Y:S01]  /*09d0*/  VIADD R12, R2, 0xffffff80 ;  /* 0xffffff80020c7836 */ /* 0x000fe20000000000 */
[----:B------:R-:W-:Y:S01]  /*09e0*/  R2UR UR6, R9 ;  /* 0x00000000090672ca */ /* 0x000fe200000e0000 */
[----:B------:R-:W-:Y:S01]  /*09f0*/  ULOP3.LUT UR49, UR43, 0x1, URZ, 0xfc, !UPT ;  /* 0x000000012b317892 */ /* 0x000fe2000f8efc3f */
[----:B------:R-:W-:Y:S01]  /*0a00*/  R2UR UR5, R10 ;  /* 0x000000000a0572ca */ /* 0x000fe200000e0000 */
[----:B------:R-:W-:Y:S01]  /*0a10*/  UMOV UR48, URZ ;  /* 0x0000003f00307c82 */ /* 0x000fe20008000000 */
[----:B------:R-:W-:Y:S01]  /*0a20*/  SHF.R.S32.HI R0, RZ, 0x1f, R12 ;  /* 0x0000001fff007819 */ /* 0x000fe2000001140c */
[----:B------:R-:W-:Y:S01]  /*0a30*/  UMOV UR47, URZ ;  /* 0x0000003f002f7c82 */ /* 0x000fe20008000000 */
[----:B------:R-:W-:Y:S01]  /*0a40*/  R2UR UR7, R11 ;  /* 0x000000000b0772ca */ /* 0x000fe200000e0000 */
[----:B------:R-:W-:Y:S01]  /*0a50*/  UMOV UR46, URZ ;  /* 0x0000003f002e7c82 */ /* 0x000fe20008000000 */
[CC--:B------:R-:W-:Y:S02]  /*0a60*/  LEA.HI R2, R0.reuse, R12.reuse, RZ, 0x7 ;  /* 0x0000000c00027211 */ /* 0x0c0fe400078f38ff */
[----:B------:R-:W-:-:S02]  /*0a70*/  LEA.HI R3, R0, R12, RZ, 0x4 ;  /* 0x0000000c00037211 */ /* 0x000fc400078f20ff */
[----:B------:R-:W-:Y:S02]  /*0a80*/  LOP3.LUT R228, R2, 0xffffff80, RZ, 0xc0, !PT ;  /* 0xffffff8002e47812 */ /* 0x000fe400078ec0ff */
[-C--:B------:R-:W-:Y:S02]  /*0a90*/  LEA.HI R4, R0, R12.reuse, RZ, 0x5 ;  /* 0x0000000c00047211 */ /* 0x080fe400078f28ff */
[----:B------:R-:W-:Y:S01]  /*0aa0*/  SHF.R.S32.HI R6, RZ, 0x4, R3 ;  /* 0x00000004ff067819 */ /* 0x000fe20000011403 */
[----:B------:R-:W-:Y:S01]  /*0ab0*/  IMAD.IADD R228, R12, 0x1, -R228 ;  /* 0x000000010ce47824 */ /* 0x000fe200078e0ae4 */
[----:B------:R-:W-:Y:S01]  /*0ac0*/  LEA.HI R11, R0, R12, RZ, 0x2 ;  /* 0x0000000c000b7211 */ /* 0x000fe200078f10ff */
[----:B------:R-:W-:Y:S01]  /*0ad0*/  IMAD.SHL.U32 R5, R4, 0x20, RZ ;  /* 0x0000002004057824 */ /* 0x000fe200078e00ff */
[----:B------:R-:W-:Y:S02]  /*0ae0*/  LOP3.LUT R4, R3, 0x3fffff0, RZ, 0xc0, !PT ;  /* 0x03fffff003047812 */ /* 0x000fe400078ec0ff */
[----:B------:R-:W-:-:S02]  /*0af0*/  SHF.R.S32.HI R7, RZ, 0x1f, R228 ;  /* 0x0000001fff077819 */ /* 0x000fc400000114e4 */
[----:B------:R-:W-:Y:S01]  /*0b00*/  LEA.HI R3, R3, R6, RZ, 0x1 ;  /* 0x0000000603037211 */ /* 0x000fe200078f08ff */
[----:B------:R-:W-:Y:S01]  /*0b10*/  IMAD.IADD R4, R12, 0x1, -R4 ;  /* 0x000000010c047824 */ /* 0x000fe200078e0a04 */
[----:B------:R-:W-:Y:S02]  /*0b20*/  LEA.HI R8, R7, R228, RZ, 0x2 ;  /* 0x000000e407087211 */ /* 0x000fe400078f10ff */
[----:B------:R-:W-:Y:S02]  /*0b30*/  LOP3.LUT R5, R5, 0xfffffc00, RZ, 0xc0, !PT ;  /* 0xfffffc0005057812 */ /* 0x000fe400078ec0ff */
[----:B------:R-:W-:Y:S02]  /*0b40*/  LOP3.LUT R3, R3, 0x1ffffffe, RZ, 0xc0, !PT ;  /* 0x1ffffffe03037812 */ /* 0x000fe400078ec0ff */
[--C-:B------:R-:W-:Y:S01]  /*0b50*/  SHF.R.S32.HI R9, RZ, 0x2, R8.reuse ;  /* 0x00000002ff097819 */ /* 0x100fe20000011408 */
[----:B------:R-:W-:Y:S01]  /*0b60*/  IMAD R4, R4, 0x40, R5 ;  /* 0x0000004004047824 */ /* 0x000fe200078e0205 */
[----:B------:R-:W-:Y:S01]  /*0b70*/  SHF.R.S32.HI R10, RZ, 0x1f, R8 ;  /* 0x0000001fff0a7819 */ /* 0x000fe20000011408 */
[----:B------:R-:W-:Y:S01]  /*0b80*/  IMAD.IADD R3, R6, 0x1, -R3 ;  /* 0x0000000106037824 */ /* 0x000fe200078e0a03 */
[----:B------:R-:W-:-:S02]  /*0b90*/  SHF.R.S32.HI R13, RZ, 0x7, R2 ;  /* 0x00000007ff0d7819 */ /* 0x000fc40000011402 */
[----:B------:R-:W-:Y:S01]  /*0ba0*/  LEA.HI R10, R10, R9, RZ, 0x3 ;  /* 0x000000090a0a7211 */ /* 0x000fe200078f18ff */
[----:B------:R-:W-:Y:S01]  /*0bb0*/  IMAD R3, R3, 0x8, R4 ;  /* 0x0000000803037824 */ /* 0x000fe200078e0204 */
[----:B------:R-:W-:Y:S02]  /*0bc0*/  LOP3.LUT R11, R11, 0xfffffffc, RZ, 0xc0, !PT ;  /* 0xfffffffc0b0b7812 */ /* 0x000fe400078ec0ff */
[----:B------:R-:W-:Y:S02]  /*0bd0*/  LOP3.LUT R10, R10, 0xfffffff8, RZ, 0xc0, !PT ;  /* 0xfffffff80a0a7812 */ /* 0x000fe400078ec0ff */
[----:B------:R-:W-:Y:S01]  /*0be0*/  LEA.HI R7, R7, R228, RZ, 0x5 ;  /* 0x000000e407077211 */ /* 0x000fe200078f28ff */
[----:B------:R-:W-:Y:S01]  /*0bf0*/  IMAD.IADD R11, R12, 0x1, -R11 ;  /* 0x000000010c0b7824 */ /* 0x000fe200078e0a0b */
[----:B------:R-:W-:Y:S01]  /*0c00*/  LEA.HI R2, R2, R13, RZ, 0x1 ;  /* 0x0000000d02027211 */ /* 0x000fe200078f08ff */
[----:B------:R0:W-:Y:S01]  /*0c10*/  STL [R1+0x2c], R3 ;  /* 0x00002c0301007387 */ /* 0x0001e20000100800 */
[----:B------:R-:W-:Y:S01]  /*0c20*/  SHF.R.S32.HI R7, RZ, 0x5, R7 ;  /* 0x00000005ff077819 */ /* 0x000fe20000011407 */
[----:B------:R-:W-:Y:S01]  /*0c30*/  IMAD.IADD R10, R9, 0x1, -R10 ;  /* 0x00000001090a7824 */ /* 0x000fe200078e0a0a */
[----:B------:R-:W-:-:S02]  /*0c40*/  LOP3.LUT R2, R2, 0x3fffffe, RZ, 0xc0, !PT ;  /* 0x03fffffe02027812 */ /* 0x000fc400078ec0ff */
[----:B------:R-:W-:Y:S01]  /*0c50*/  LEA.HI R5, R11, R11, RZ, 0x1 ;  /* 0x0000000b0b057211 */ /* 0x000fe200078f08ff */
[----:B------:R-:W-:Y:S01]  /*0c60*/  IMAD R7, R7, 0x10, R10 ;  /* 0x0000001007077824 */ /* 0x000fe200078e020a */
[----:B------:R-:W-:Y:S01]  /*0c70*/  LEA.HI R0, R0, R12, RZ, 0x3 ;  /* 0x0000000c00007211 */ /* 0x000fe200078f18ff */
[----:B------:R-:W-:Y:S01]  /*0c80*/  IMAD.IADD R2, R13, 0x1, -R2 ;  /* 0x000000010d027824 */ /* 0x000fe200078e0a02 */
[----:B------:R-:W-:Y:S02]  /*0c90*/  LOP3.LUT R4, R5, 0x1ffffffe, RZ, 0xc0, !PT ;  /* 0x1ffffffe05047812 */ /* 0x000fe400078ec0ff */
[----:B0-----:R-:W-:Y:S01]  /*0ca0*/  LOP3.LUT R3, R8, 0x7ffffffc, RZ, 0xc0, !PT ;  /* 0x7ffffffc08037812 */ /* 0x001fe200078ec0ff */
[----:B------:R-:W-:Y:S01]  /*0cb0*/  IMAD R5, R2, 0x40, R7 ;  /* 0x0000004002057824 */ /* 0x000fe200078e0207 */
[----:B------:R-:W-:Y:S01]  /*0cc0*/  LOP3.LUT R16, R0, 0xfffffff8, RZ, 0xc0, !PT ;  /* 0xfffffff800107812 */ /* 0x000fe200078ec0ff */
[----:B------:R-:W-:Y:S01]  /*0cd0*/  IMAD.IADD R4, R11, 0x1, -R4 ;  /* 0x000000010b047824 */ /* 0x000fe200078e0a04 */
[----:B------:R-:W-:Y:S01]  /*0ce0*/  SHF.R.S32.HI R227, RZ, 0x3, R0 ;  /* 0x00000003ffe37819 */ /* 0x000fe20000011400 */
[----:B------:R-:W-:Y:S01]  /*0cf0*/  IMAD.IADD R3, R228, 0x1, -R3 ;  /* 0x00000001e4037824 */ /* 0x000fe200078e0a03 */
[----:B------:R0:W-:Y:S01]  /*0d00*/  STL [R1+0x24], R5 ;  /* 0x0000240501007387 */ /* 0x0001e20000100800 */
[----:B------:R-:W-:-:S02]  /*0d10*/  IMAD.IADD R16, R12, 0x1, -R16 ;  /* 0x000000010c107824 */ /* 0x000fc400078e0a10 */
[----:B------:R-:W-:-:S04]  /*0d20*/  IMAD.SHL.U32 R2, R3, 0x2, RZ ;  /* 0x0000000203027824 */ /* 0x000fc800078e00ff */
[C---:B------:R-:W-:Y:S02]  /*0d30*/  VIADD R225, R2.reuse, 0x10 ;  /* 0x0000001002e17836 */ /* 0x040fe40000000000 */
[C---:B------:R-:W-:Y:S02]  /*0d40*/  VIADD R222, R2.reuse, 0x90 ;  /* 0x0000009002de7836 */ /* 0x040fe40000000000 */
[C---:B------:R-:W-:Y:S01]  /*0d50*/  VIADD R23, R2.reuse, 0xa8 ;  /* 0x000000a802177836 */ /* 0x040fe20000000000 */
[----:B------:R-:W-:Y:S01]  /*0d60*/  SHF.R.S32.HI R0, RZ, 0x1f, R225 ;  /* 0x0000001fff007819 */ /* 0x000fe200000114e1 */
[C---:B------:R-:W-:Y:S01]  /*0d70*/  VIADD R226, R2.reuse, 0x8 ;  /* 0x0000000802e27836 */ /* 0x040fe20000000000 */
[----:B------:R-:W-:Y:S01]  /*0d80*/  SHF.R.S32.HI R0, RZ, 0x1f, R222 ;  /* 0x0000001fff007819 */ /* 0x000fe200000114de */
[----:B------:R-:W-:Y:S01]  /*0d90*/  VIADD R224, R2, 0x80 ;  /* 0x0000008002e07836 */ /* 0x000fe20000000000 */
[----:B------:R-:W-:Y:S01]  /*0da0*/  SHF.R.S32.HI R0, RZ, 0x1f, R23 ;  /* 0x0000001fff007819 */ /* 0x000fe20000011417 */
[----:B------:R-:W-:Y:S01]  /*0db0*/  IMAD R0, R4, 0x8, R5 ;  /* 0x0000000804007824 */ /* 0x000fe200078e0205 */
        /* <DEDUP_REMOVED lines=15> */
.L_x_4082:
[----:B------:R-:W-:Y:S01]  /*0eb0*/  ULDC.64 UR8, c[0x0][0xc88] ;  /* 0x0003220000087ab9 */ /* 0x000fe20000000a00 */
[----:B------:R-:W-:Y:S01]  /*0ec0*/  ULDC.64 UR14, c[0x0][0x998] ;  /* 0x00026600000e7ab9 */ /* 0x000fe20000000a00 */
[----:B------:R-:W-:Y:S01]  /*0ed0*/  UIMAD.WIDE UR8, UR7, 0x4, UR8 ;  /* 0x00000004070878a5 */ /* 0x000fe2000f8e0208 */
[----:B------:R-:W-:Y:S01]  /*0ee0*/  ISETP.NE.U32.AND P1, PT, RZ, UR14, PT ;  /* 0x0000000eff007c0c */ /* 0x000fe2000bf25070 */
[----:B------:R-:W-:Y:S01]  /*0ef0*/  ULDC.64 UR12, c[0x0][0x990] ;  /* 0x00026400000c7ab9 */ /* 0x000fe20000000a00 */
[----:B------:R-:W-:Y:S01]  /*0f00*/  ULDC.64 UR10, c[0x0][0xa20] ;  /* 0x00028800000a7ab9 */ /* 0x000fe20000000a00 */
[----:B------:R-:W-:Y:S02]  /*0f10*/  ULOP3.LUT UR38, UR5, 0xffff, URZ, 0xc0, !UPT ;  /* 0x0000ffff05267892 */ /* 0x000fe4000f8ec03f */
[----:B0-23--:R-:W-:Y:S01]  /*0f20*/  IMAD.U32 R4, RZ, RZ, UR8 ;  /* 0x00000008ff047e24 */ /* 0x00dfe2000f8e00ff */
        /* <DEDUP_REMOVED lines=13> */
[----:B----4-:R-:W0:Y:S01]  /*1000*/  @P1 LDC.64 R8, c[0x0][0x9b8] ;  /* 0x00026e00ff081b82 */ /* 0x010e220000000a00 */
[----:B------:R-:W-:-:S07]  /*1010*/  PLOP3.LUT P5, PT, PT, PT, UP1, 0x80, 0x0 ;  /* 0x000000000000781c */ /* 0x000fce0003faf018 */
[----:B-1----:R-:W1:Y:S08]  /*1020*/  @P0 LDC.64 R6, c[0x0][0x9a8] ;  /* 0x00026a00ff060b82 */ /* 0x002e700000000a00 */
        /* <DEDUP_REMOVED lines=58> */
.L_x_4033:
[----:B------:R-:W-:Y:S01]  /*13d0*/  UIADD3 UR55, -UR55, UR4, URZ ;  /* 0x0000000437377290 */ /* 0x000fe2000fffe13f */
[----:B-----5:R-:W-:Y:S01]  /*13e0*/  FMUL.FTZ R0, R3, R0 ;  /* 0x0000000003007220 */ /* 0x020fe20000410000 */
[----:B------:R-:W-:Y:S02]  /*13f0*/  ULOP3.LUT UR5, UR5, 0xff0000, URZ, 0xc0, !UPT ;  /* 0x00ff000005057892 */ /* 0x000fe4000f8ec03f */
[----:B------:R-:W-:Y:S02]  /*1400*/  UISETP.GE.AND UP0, UPT, UR55, 0x1, UPT ;  /* 0x000000013700788c */ /* 0x000fe4000bf06270 */
[----:B------:R-:W-:Y:S02]  /*1410*/  UIADD3 UR6, UR55, 0x9f, URZ ;  /* 0x0000009f37067890 */ /* 0x000fe4000fffe03f */
[----:B------:R-:W-:Y:S02]  /*1420*/  USHF.R.U32.HI UR8, URZ, 0x8, UR8 ;  /* 0x000000083f087899 */ /* 0x000fe40008011608 */
[----:B------:R-:W-:Y:S01]  /*1430*/  PLOP3.LUT P0, PT, PT, PT, UP0, 0x80, 0x0 ;  /* 0x000000000000781c */ /* 0x000fe20003f0f008 */
[----:B------:R-:W-:-:S02]  /*1440*/  UIMAD.WIDE UR6, UR6, 0x66666667, URZ ;  /* 0x66666667060678a5 */ /* 0x000fc4000f8e023f */
[----:B------:R-:W-:Y:S02]  /*1450*/  ULEA.HI UR5, UR5, UR8, URZ, 0x10 ;  /* 0x0000000805057291 */ /* 0x000fe4000f8f803f */
[----:B------:R-:W-:Y:S01]  /*1460*/  USHF.R.U32.HI UR6, URZ, 0x1f, UR7 ;  /* 0x0000001f3f067899 */ /* 0x000fe20008011607 */
[----:B------:R-:W-:Y:S01]  /*1470*/  ULDC UR11, c[0x0][0x988] ;  /* 0x00026200000b7ab9 */ /* 0x000fe20000000800 */
[----:B------:R-:W-:Y:S01]  /*1480*/  UMOV UR4, URZ ;  /* 0x0000003f00047c82 */ /* 0x000fe20008000000 */
[----:B------:R-:W-:Y:S02]  /*1490*/  ULOP3.LUT UR39, UR5, 0xff, URZ, 0xc0, !UPT ;  /* 0x000000ff05277892 */ /* 0x000fe4000f8ec03f */
[----:B------:R-:W-:Y:S02]  /*14a0*/  USHF.R.U32.HI UR45, URZ, 0x10, UR5 ;  /* 0x000000103f2d7899 */ /* 0x000fe40008011605 */
[----:B------:R-:W-:Y:S01]  /*14b0*/  ULEA.HI.SX32 UR9, UR7, UR6, 0x1a ;  /* 0x0000000607097291 */ /* 0x000fe2000f8fd23f */
        /* <DEDUP_REMOVED lines=37> */
.L_x_4034:
[----:B------:R-:W-:Y:S01]  /*1710*/  UIMAD UR40, UR39, UR4, URZ ;  /* 0x00000004272872a4 */ /* 0x000fe2000f8e023f */
[----:B------:R-:W-:Y:S02]  /*1720*/  IMAD.U32 R3, RZ, RZ, UR9 ;  /* 0x00000009ff037e24 */ /* 0x000fe4000f8e00ff */
[----:B------:R-:W-:Y:S01]  /*1730*/  FMUL.FTZ R0, R0, UR11 ;  /* 0x0000000b00007c20 */ /* 0x000fe20008410000 */
[----:B------:R-:W-:Y:S01]  /*1740*/  IMAD.U32 R4, RZ, RZ, UR4 ;  /* 0x00000004ff047e24 */ /* 0x000fe2000f8e00ff */
[----:B------:R-:W-:Y:S02]  /*1750*/  PLOP3.LUT P0, PT, PT, PT, PT, 0x80, 0x0 ;  /* 0x000000000000781c */ /* 0x000fe40003f0f070 */
[----:B------:R-:W-:Y:S02]  /*1760*/  CS2R R84, SRZ ;  /* 0x0000000000547805 */ /* 0x000fe4000001ff00 */
[----:B------:R-:W-:Y:S02]  /*1770*/  CS2R R20, SRZ ;  /* 0x0000000000147805 */ /* 0x000fe4000001ff00 */
[----:B------:R-:W-:-:S02]  /*1780*/  R2UR UR41, R0 ;  /* 0x00000000002972ca */ /* 0x000fc400000e0000 */
[----:B------:R-:W-:Y:S02]  /*1790*/  CS2R R126, SRZ ;  /* 0x00000000007e7805 */ /* 0x000fe4000001ff00 */
[----:B------:R-:W-:Y:S01]  /*17a0*/  VIADDMNMX R3, R4, UR40, R3, PT ;  /* 0x0000002804037c46 */ /* 0x000fe2000b800103 */
[----:B------:R-:W-:Y:S01]  /*17b0*/  IMAD.MOV.U32 R63, RZ, RZ, RZ ;  /* 0x000000ffff3f7224 */ /* 0x000fe200078e00ff */
[----:B------:R-:W-:Y:S01]  /*17c0*/  CS2R R92, SRZ ;  /* 0x00000000005c7805 */ /* 0x000fe2000001ff00 */
[----:B------:R-:W-:Y:S01]  /*17d0*/  IMAD.MOV.U32 R112, RZ, RZ, RZ ;  /* 0x000000ffff707224 */ /* 0x000fe200078e00ff */
[----:B------:R-:W-:Y:S01]  /*17e0*/  R2UR UR54, R3 ;  /* 0x00000000033672ca */ /* 0x000fe200000e0000 */
[----:B------:R-:W-:Y:S01]  /*17f0*/  IMAD.MOV.U32 R88, RZ, RZ, RZ ;  /* 0x000000ffff587224 */ /* 0x000fe200078e00ff */
[----:B------:R-:W-:Y:S01]  /*1800*/  CS2R R124, SRZ ;  /* 0x00000000007c7805 */ /* 0x000fe2000001ff00 */
[----:B------:R-:W-:Y:S01]  /*1810*/  IMAD.MOV.U32 R55, RZ, RZ, RZ ;  /* 0x000000ffff377224 */ /* 0x000fe200078e00ff */
[----:B------:R-:W-:Y:S01]  /*1820*/  CS2R R32, SRZ ;  /* 0x0000000000207805 */ /* 0x000fe2000001ff00 */
[----:B------:R-:W-:Y:S01]  /*1830*/  IMAD.MOV.U32 R141, RZ, RZ, RZ ;  /* 0x000000ffff8d7224 */ /* 0x000fe200078e00ff */
[----:B------:R-:W-:-:S02]  /*1840*/  CS2R R36, SRZ ;  /* 0x0000000000247805 */ /* 0x000fc4000001ff00 */
[----:B------:R-:W-:Y:S02]  /*1850*/  CS2R R76, SRZ ;  /* 0x00000000004c7805 */ /* 0x000fe4000001ff00 */
[----:B------:R-:W-:Y:S02]  /*1860*/  CS2R R134, SRZ ;  /* 0x0000000000867805 */ /* 0x000fe4000001ff00 */
[----:B------:R-:W-:Y:S01]  /*1870*/  CS2R R128, SRZ ;  /* 0x0000000000807805 */ /* 0x000fe2000001ff00 */
[----:B------:R-:W-:Y:S01]  /*1880*/  IMAD.MOV.U32 R143, RZ, RZ, RZ ;  /* 0x000000ffff8f7224 */ /* 0x000fe200078e00ff */
[----:B------:R-:W-:Y:S02]  /*1890*/  CS2R R68, SRZ ;  /* 0x0000000000447805 */ /* 0x000fe4000001ff00 */
[----:B------:R-:W-:Y:S01]  /*18a0*/  CS2R R122, SRZ ;  /* 0x00000000007a7805 */ /* 0x000fe2000001ff00 */
[----:B------:R-:W-:Y:S01]  /*18b0*/  UISETP.GT.AND UP0, UPT, UR54, UR40, UPT ;  /* 0x000000283600728c */ /* 0x000fe2000bf04270 */
[----:B------:R-:W-:Y:S01]  /*18c0*/  CS2R R60, SRZ ;  /* 0x00000000003c7805 */ /* 0x000fe2000001ff00 */
[----:B------:R-:W-:Y:S01]  /*18d0*/  IMAD.MOV.U32 R145, RZ, RZ, RZ ;  /* 0x000000ffff917224 */ /* 0x000fe200078e00ff */
[----:B------:R-:W-:Y:S01]  /*18e0*/  CS2R R130, SRZ ;  /* 0x0000000000827805 */ /* 0x000fe2000001ff00 */
[----:B------:R-:W-:Y:S01]  /*18f0*/  IMAD.MOV.U32 R155, RZ, RZ, RZ ;  /* 0x000000ffff9b7224 */ /* 0x000fe200078e00ff */
[----:B------:R-:W-:-:S02]  /*1900*/  CS2R R52, SRZ ;  /* 0x0000000000347805 */ /* 0x000fc4000001ff00 */
[----:B------:R-:W-:Y:S02]  /*1910*/  PLOP3.LUT P1, PT, PT, PT, UP0, 0x80, 0x0 ;  /* 0x000000000000781c */ /* 0x000fe40003f2f008 */
        /* <DEDUP_REMOVED lines=23> */
[----:B------:R-:W-:Y:S01]  /*1a90*/  CS2R R48, SRZ ;  /* 0x0000000000307805 */ /* 0x000fe2000001ff00 */
[----:B------:R-:W-:Y:S01]  /*1aa0*/  IMAD.MOV.U32 R94, RZ, RZ, RZ ;  /* 0x000000ffff5e7224 */ /* 0x000fe200078e00ff */
[----:B------:R-:W-:Y:S01]  /*1ab0*/  CS2R R8, SRZ ;  /* 0x0000000000087805 */ /* 0x000fe2000001ff00 */
[----:B------:R-:W-:Y:S01]  /*1ac0*/  IMAD.MOV.U32 R171, RZ, RZ, RZ ;  /* 0x000000ffffab7224 */ /* 0x000fe200078e00ff */
[----:B------:R-:W-:Y:S02]  /*1ad0*/  CS2R R78, SRZ ;  /* 0x00000000004e7805 */ /* 0x000fe4000001ff00 */
[----:B------:R-:W-:Y:S01]  /*1ae0*/  CS2R R6, SRZ ;  /* 0x0000000000067805 */ /* 0x000fe2000001ff00 */
[----:B------:R-:W-:Y:S01]  /*1af0*/  IMAD.MOV.U32 R90, RZ, RZ, RZ ;  /* 0x000000ffff5a7224 */ /* 0x000fe200078e00ff */
[----:B------:R-:W-:Y:S01]  /*1b00*/  CS2R R4, SRZ ;  /* 0x0000000000047805 */ /* 0x000fe2000001ff00 */
[----:B------:R-:W-:Y:S02]  /*1b10*/  IMAD.MOV.U32 R139, RZ, RZ, RZ ;  /* 0x000000ffff8b7224 */ /* 0x000fe400078e00ff */
[----:B------:R-:W-:-:S02]  /*1b20*/  IMAD.MOV.U32 R80, RZ, RZ, RZ ;  /* 0x000000ffff507224 */ /* 0x000fc400078e00ff */
[----:B------:R-:W-:Y:S02]  /*1b30*/  IMAD.MOV.U32 R86, RZ, RZ, RZ ;  /* 0x000000ffff567224 */ /* 0x000fe400078e00ff */
[----:B------:R-:W-:Y:S02]  /*1b40*/  IMAD.MOV.U32 R116, RZ, RZ, RZ ;  /* 0x000000ffff747224 */ /* 0x000fe400078e00ff */
[----:B------:R-:W-:Y:S02]  /*1b50*/  IMAD.MOV.U32 R82, RZ, RZ, RZ ;  /* 0x000000ffff527224 */ /* 0x000fe400078e00ff */
[----:B------:R-:W-:Y:S02]  /*1b60*/  IMAD.MOV.U32 R3, RZ, RZ, RZ ;  /* 0x000000ffff037224 */ /* 0x000fe400078e00ff */
        /* <DEDUP_REMOVED lines=13> */
[----:B------:R-:W-:-:S05]  /*1c40*/  SHF.R.S32.HI R12, RZ, 0x7, R12 ;  /* 0x00000007ff0c7819 */ /* 0x000fca000001140c */
        /* <DEDUP_REMOVED lines=25> */
.L_x_4036:
[----:B------:R-:W-:Y:S01]  /*1de0*/  ULEA.HI UR4, UR48, UR48, URZ, 0x1 ;  /* 0x0000003030047291 */ /* 0x000fe2000f8f083f */
[----:B------:R-:W-:-:S03]  /*1df0*/  IMAD.U32 R3, RZ, RZ, UR49 ;  /* 0x00000031ff037e24 */ /* 0x000fc6000f8e00ff */
[----:B------:R-:W-:Y:S02]  /*1e00*/  ULOP3.LUT UR4, UR4, 0xfffffffe, URZ, 0xc0, !UPT ;  /* 0xfffffffe04047892 */ /* 0x000fe4000f8ec03f */
[----:B------:R-:W-:Y:S02]  /*1e10*/  ISETP.NE.AND P0, PT, R3, 0x3, PT ;  /* 0x000000030300780c */ /* 0x000fe40003f05270 */
[----:B------:R-:W-:-:S06]  /*1e20*/  UIADD3 UR4, UR48, -UR4, URZ ;  /* 0x8000000430047290 */ /* 0x000fcc000fffe03f */
[----:B------:R-:W-:-:S05]  /*1e30*/  IMAD.U32 R0, RZ, RZ, UR4 ;  /* 0x00000004ff007e24 */ /* 0x000fca000f8e00ff */
[----:B------:R-:W-:-:S04]  /*1e40*/  SHF.L.U32 R0, R0, 0x1f, RZ ;  /* 0x0000001f00007819 */ /* 0x000fc800000006ff */
[----:B------:R-:W0:Y:S02]  /*1e50*/  SYNCS.PHASECHK.TRANS64.TRYWAIT P1, [UR50+0x33400], R0 ;  /* 0x03340000ff0075a7 */ /* 0x000e240008020172 */
[----:B0-----:R-:W-:Y:S05]  /*1e60*/  @!P1 BRA `(.L_x_4037) ;  /* 0x0000013c005c9947 */ /* 0x001fea0003800000 */
.L_x_4183:
[----:B------:R-:W-:Y:S05]  /*1e70*/  @!P0 BRA `(.L_x_4038) ;  /* 0x0000000000048947 */ /* 0x000fea0003800000 */
[----:B------:R-:W-:Y:S01]  /*1e80*/  BPT.TRAP 0x1 ;  /* 0x000000040000795c */ /* 0x000fe20000300000 */
.L_x_4038:
[----:B------:R-:W-:Y:S02]  /*1e90*/  IMAD.U32 R4, RZ, RZ, UR46 ;  /* 0x0000002eff047e24 */ /* 0x000fe4000f8e00ff */
[----:B0-----:R-:W-:-:S03]  /*1ea0*/  IMAD.U32 R3, RZ, RZ, UR47 ;  /* 0x0000002fff037e24 */ /* 0x001fc6000f8e00ff */
[----:B------:R-:W-:Y:S02]  /*1eb0*/  LEA R4, R4, UR50, 0x3 ;  /* 0x0000003204047c11 */ /* 0x000fe4000f8e18ff */
[----:B------:R-:W-:-:S04]  /*1ec0*/  SHF.L.U32 R3, R3, 0x1f, RZ ;  /* 0x0000001f03037819 */ /* 0x000fc800000006ff */
[----:B------:R0:W1:Y:S01]  /*1ed0*/  SYNCS.PHASECHK.TRANS64.TRYWAIT P1, [R4+URZ+0x33430], R3 ;  /* 0x03343003040075a7 */ /* 0x000062000802017f */
[----:B------:R-:W-:Y:S05]  /*1ee0*/  @!P0 BRA `(.L_x_4039) ;  /* 0x0000000000048947 */ /* 0x000fea0003800000 */
[----:B------:R-:W-:Y:S01]  /*1ef0*/  BPT.TRAP 0x1 ;  /* 0x000000040000795c */ /* 0x000fe20000300000 */
.L_x_4039:
[----:B------:R-:W-:Y:S01]  /*1f00*/  IMAD.MOV.U32 R25, RZ, RZ, RZ ;  /* 0x000000ffff197224 */ /* 0x000fe200078e00ff */
[----:B-1----:R-:W-:Y:S06]  /*1f10*/  @P1 BRA `(.L_x_4040) ;  /* 0x0000000000081947 */ /* 0x002fec0003800000 */
[----:B------:R-:W1:Y:S02]  /*1f20*/  SYNCS.PHASECHK.TRANS64.TRYWAIT P1, [R4+URZ+0x33430], R3 ;  /* 0x03343003040075a7 */ /* 0x000e64000802017f */
[----:B-1----:R-:W-:Y:S05]  /*1f30*/  @!P1 BRA `(.L_x_4041) ;  /* 0x0000013c00409947 */ /* 0x002fea0003800000 */
.L_x_4040:
[----:B------:R-:W-:Y:S05]  /*1f40*/  WARPSYNC.ALL ;  /* 0x0000000000007948 */ /* 0x000fea0003800000 */
[----:B------:R-:W-:Y:S01]  /*1f50*/  UIADD3 UR50, UR50, 0x24200, URZ ;  /* 0x0002420032327890 */ /* 0x000fe2000fffe03f */
[----:B------:R-:W-:Y:S01]  /*1f60*/  WARPGROUP.ARRIVE ;  /* 0x00000000000079c5 */ /* 0x000fe20000000000 */
[----:B------:R-:W-:Y:S02]  /*1f70*/  ULOP3.LUT UR28, UR56, 0x10000, URZ, 0xfc, !UPT ;  /* 0x00010000381c7892 */ /* 0x000fe4000f8efc3f */
[----:B------:R-:W-:Y:S01]  /*1f80*/  USHF.R.U32.HI UR50, URZ, 0x4, UR50 ;  /* 0x000000043f327899 */ /* 0x000fe20008011632 */
[----:B------:R-:W-:Y:S01]  /*1f90*/  UMOV UR25, 0x80000020 ;  /* 0x8000002000197882 */ /* 0x000fe20000000000 */
[----:B------:R-:W-:-:S02]  /*1fa0*/  UMOV UR27, 0x80000020 ;  /* 0x80000020001b7882 */ /* 0x000fc40000000000 */
[----:B------:R-:W-:Y:S01]  /*1fb0*/  ULOP3.LUT UR50, UR50, 0x3fff, URZ, 0xc0, !UPT ;  /* 0x00003fff32327892 */ /* 0x000fe2000f8ec03f */
[----:B------:R-:W-:Y:S01]  /*1fc0*/  UMOV UR24, UR28 ;  /* 0x0000001c00187c82 */ /* 0x000fe20008000000 */
[----:B------:R-:W-:Y:S02]  /*1fd0*/  UMOV UR5, UR25 ;  /* 0x0000001900057c82 */ /* 0x000fe40008000000 */
[----:B------:R-:W-:Y:S01]  /*1fe0*/  ULOP3.LUT UR50, UR50, 0x10000, URZ, 0xfc, !UPT ;  /* 0x0001000032327892 */ /* 0x000fe2000f8efc3f */
[----:B------:R-:W-:Y:S01]  /*1ff0*/  UMOV UR4, UR24 ;  /* 0x0000001800047c82 */ /* 0x000fe20008000000 */
[----:B------:R-:W-:Y:S02]  /*2000*/  UMOV UR7, 0x80000020 ;  /* 0x8000002000077882 */ /* 0x000fe40000000000 */
[----:B------:R-:W-:Y:S01]  /*2010*/  UIMAD UR30, UR46, 0x780, UR50 ;  /* 0x000007802e1e78a4 */ /* 0x000fe2000f8e0232 */
[----:B------:R-:W-:Y:S01]  /*2020*/  UMOV UR11, 0x80000020 ;  /* 0x80000020000b7882 */ /* 0x000fe20000000000 */
[----:B------:R-:W-:-:S02]  /*2030*/  UMOV UR15, 0x80000020 ;  /* 0x80000020000f7882 */ /* 0x000fc40000000000 */
[----:B------:R-:W-:Y:S02]  /*2040*/  UIADD3 UR6, UR30, 0x80, URZ ;  /* 0x000000801e067890 */ /* 0x000fe4000fffe03f */
[----:B------:R-:W-:Y:S02]  /*2050*/  UIADD3 UR8, UR30, 0x100, URZ ;  /* 0x000001001e087890 */ /* 0x000fe4000fffe03f */
[----:B------:R-:W-:Y:S01]  /*2060*/  UMOV UR26, UR30 ;  /* 0x0000001e001a7c82 */ /* 0x000fe20008000000 */
[----:B------:R-:W-:Y:S01]  /*2070*/  UIADD3 UR9, UR30, 0x180, URZ ;  /* 0x000001801e097890 */ /* 0x000fe2000fffe03f */
[----:B------:R-:W-:Y:S01]  /*2080*/  QGMMA.64x32x32.F32.E4M3.E4M3 R92, gdesc[UR24], RZ, !UPT, gsb0 ;  /* 0x00600000185c79f3 */ /* 0x000fe2000c0008ff */
[----:B------:R-:W-:Y:S01]  /*2090*/  UMOV UR26, UR6 ;  /* 0x00000006001a7c82 */ /* 0x000fe20008000000 */
[----:B------:R-:W-:Y:S01]  /*20a0*/  UMOV UR27, 0x80000020 ;  /* 0x80000020001b7882 */ /* 0x000fe20000000000 */
[----:B------:R-:W-:Y:S01]  /*20b0*/  UMOV UR6, UR8 ;  /* 0x0000000800067c82 */ /* 0x000fe20008000000 */
[----:B------:R-:W-:-:S02]  /*20c0*/  UIADD3 UR10, UR30, 0x200, URZ ;  /* 0x000002001e0a7890 */ /* 0x000fc4000fffe03f */
[----:B------:R-:W-:Y:S02]  /*20d0*/  UIADD3 UR12, UR30, 0x102, URZ ;  /* 0x000001021e0c7890 */ /* 0x000fe4000fffe03f */
[----:B------:R-:W-:Y:S02]  /*20e0*/  UIADD3 UR13, UR30, 0x182, URZ ;  /* 0x000001821e0d7890 */ /* 0x000fe4000fffe03f */
[----:B------:R-:W-:Y:S02]  /*20f0*/  UIADD3 UR14, UR30, 0x202, URZ ;  /* 0x000002021e0e7890 */ /* 0x000fe4000fffe03f */
[----:B------:R-:W-:Y:S01]  /*2100*/  UIADD3 UR18, UR30, 0x382, URZ ;  /* 0x000003821e127890 */ /* 0x000fe2000fffe03f */
[----:B------:R-:W-:Y:S01]  /*2110*/  UMOV UR19, 0x80000020 ;  /* 0x8000002000137882 */ /* 0x000fe20000000000 */
[----:B------:R-:W-:Y:S01]  /*2120*/  UIADD3 UR22, UR30, 0x600, URZ ;  /* 0x000006001e167890 */ /* 0x000fe2000fffe03f */
[----:B------:R-:W-:Y:S01]  /*2130*/  UMOV UR23, 0x80000020 ;  /* 0x8000002000177882 */ /* 0x000fe20000000000 */
[----:B------:R-:W-:Y:S01]  /*2140*/  UMOV UR31, 0x80000020 ;  /* 0x80000020001f7882 */ /* 0x000fe20000000000 */
[----:B------:R-:W-:-:S02]  /*2150*/  WARPGROUP.DEPBAR.LE gsb0, 0x0 ;  /* 0x00008000000079c5 */ /* 0x000fc40000010000 */
[----:B------:R-:W-:-:S06]  /*2160*/  WARPGROUP.ARRIVE ;  /* 0x00000000000079c5 */ /* 0x000fcc0000000000 */
[----:B------:R-:W-:Y:S01]  /*2170*/  QGMMA.64x32x32.F32.E4M3.E4M3 R76, gdesc[UR24], RZ, !UPT, gsb0 ;  /* 0x00600000184c79f3 */ /* 0x000fe2000c0008ff */
[----:B------:R-:W-:Y:S01]  /*2180*/  UMOV UR26, UR9 ;  /* 0x00000009001a7c82 */ /* 0x000fe20008000000 */
[----:B------:R-:W-:Y:S01]  /*2190*/  UMOV UR27, 0x80000020 ;  /* 0x80000020001b7882 */ /* 0x000fe20000000000 */
[----:B------:R-:W-:Y:S02]  /*21a0*/  WARPGROUP.DEPBAR.LE gsb0, 0x0 ;  /* 0x00008000000079c5 */ /* 0x000fe40000010000 */
[----:B------:R-:W-:-:S06]  /*21b0*/  WARPGROUP.ARRIVE ;  /* 0x00000000000079c5 */ /* 0x000fcc0000000000 */
[----:B------:R-:W-:Y:S01]  /*21c0*/  QGMMA.64x32x32.F32.E4M3.E4M3 R60, gdesc[UR4], RZ, !UPT, gsb0 ;  /* 0x00600000043c79f3 */ /* 0x000fe2000c0008ff */
[----:B------:R-:W-:Y:S02]  /*21d0*/  UIADD3 UR4, UR28, 0x2, URZ ;  /* 0x000000021c047890 */ /* 0x000fe4000fffe03f */
[----:B------:R-:W-:Y:S01]  /*21e0*/  UIADD3 UR6, UR30, 0x2, URZ ;  /* 0x000000021e067890 */ /* 0x000fe2000fffe03f */
[----:B------:R-:W-:Y:S01]  /*21f0*/  UMOV UR5, 0x80000020 ;  /* 0x8000002000057882 */ /* 0x000fe20000000000 */
[----:B------:R-:W-:Y:S01]  /*2200*/  UMOV UR7, 0x80000020 ;  /* 0x8000002000077882 */ /* 0x000fe20000000000 */
[----:B------:R-:W-:Y:S02]  /*2210*/  UMOV UR9, UR5 ;  /* 0x0000000500097c82 */ /* 0x000fe40008000000 */
[----:B------:R-:W-:Y:S01]  /*2220*/  UMOV UR8, UR4 ;  /* 0x0000000400087c82 */ /* 0x000fe20008000000 */
[----:B------:R-:W-:Y:S02]  /*2230*/  WARPGROUP.DEPBAR.LE gsb0, 0x0 ;  /* 0x00008000000079c5 */ /* 0x000fe40000010000 */
[----:B------:R-:W-:-:S06]  /*2240*/  WARPGROUP.ARRIVE ;  /* 0x00000000000079c5 */ /* 0x000fcc0000000000 */
[----:B------:R-:W-:Y:S01]  /*2250*/  QGMMA.64x32x32.F32.E4M3.E4M3 R44, gdesc[UR24], RZ, !UPT, gsb0 ;  /* 0x00600000182c79f3 */ /* 0x000fe2000c0008ff */
[----:B------:R-:W-:Y:S01]  /*2260*/  UMOV UR26, UR10 ;  /* 0x0000000a001a7c82 */ /* 0x000fe20008000000 */
[----:B------:R-:W-:Y:S01]  /*2270*/  UMOV UR27, 0x80000020 ;  /* 0x80000020001b7882 */ /* 0x000fe20000000000 */
[----:B------:R-:W-:Y:S01]  /*2280*/  UIADD3 UR10, UR30, 0x82, URZ ;  /* 0x000000821e0a7890 */ /* 0x000fe2000fffe03f */
        /* <DEDUP_REMOVED lines=16> */
[----:B------:R-:W-:Y:S01]  /*2390*/  QGMMA.64x32x32.F32.E4M3.E4M3 R60, gdesc[UR8], R60, gsb0 ;  /* 0x00600000083c79f3 */ /* 0x000fe2000800083c */
        /* <DEDUP_REMOVED lines=15> */
[----:B------:R-:W-:Y:S02]  /*2490*/  UIADD3 UR6, UR30, 0x300, URZ ;  /* 0x000003001e067890 */ /* 0x000fe4000fffe03f */
        /* <DEDUP_REMOVED lines=97> */
[----:B------:R-:W-:-:S03]  /*2ab0*/  UIADD3 UR6, UR30, 0x702, URZ ;  /* 0x000007021e067890 */ /* 0x000fc6000fffe03f */
        /* <DEDUP_REMOVED lines=20> */
.L_x_4042:
[----:B01----:R-:W-:Y:S01]  /*2c00*/  IMAD.U32 R3, RZ, RZ, UR55 ;  /* 0x00000037ff037e24 */ /* 0x003fe2000f8e00ff */
[----:B------:R-:W-:Y:S01]  /*2c10*/  P2R R6, PR, RZ, 0x1 ;  /* 0x00000001ff067803 */ /* 0x000fe20000000000 */
[----:B------:R-:W-:Y:S01]  /*2c20*/  IMAD.U32 R0, RZ, RZ, UR54 ;  /* 0x00000036ff007e24 */ /* 0x000fe2000f8e00ff */
[----:B------:R-:W-:Y:S01]  /*2c30*/  R2UR UR6, R4 ;  /* 0x00000000040672ca */ /* 0x000fe200000e0000 */
[----:B------:R-:W-:Y:S01]  /*2c40*/  IMAD.U32 R9, RZ, RZ, UR41 ;  /* 0x00000029ff097e24 */ /* 0x000fe2000f8e00ff */
[----:B------:R-:W-:Y:S01]  /*2c50*/  IADD3 R3, R3, 0xa0, -R2 ;  /* 0x000000a003037810 */ /* 0x000fe20007ffe802 */
[----:B------:R-:W-:Y:S01]  /*2c60*/  UIADD3 UR54, UR54, -0x2, URZ ;  /* 0xfffffffe36367890 */ /* 0x000fe2000fffe03f */
[--C-:B------:R-:W-:Y:S02]  /*2c70*/  IMAD.MOV.U32 R109, RZ, RZ, R25.reuse ;  /* 0x000000ffff6d7224 */ /* 0x100fe400078e0019 */
[----:B------:R-:W-:Y:S01]  /*2c80*/  IMAD.MOV.U32 R108, RZ, RZ, R25 ;  /* 0x000000ffff6c7224 */ /* 0x000fe200078e0019 */
[----:B------:R-:W-:Y:S01]  /*2c90*/  UISETP.GE.AND UP0, UPT, UR54, UR40, UPT ;  /* 0x000000283600728c */ /* 0x000fe2000bf06270 */
[----:B------:R-:W-:-:S02]  /*2ca0*/  IMAD R3, R0, -0xa0, R3 ;  /* 0xffffff6000037824 */ /* 0x000fc400078e0203 */
[--C-:B------:R-:W-:Y:S02]  /*2cb0*/  IMAD.MOV.U32 R111, RZ, RZ, R25.reuse ;  /* 0x000000ffff6f7224 */ /* 0x100fe400078e0019 */
[--C-:B------:R-:W-:Y:S01]  /*2cc0*/  IMAD.MOV.U32 R110, RZ, RZ, R25.reuse ;  /* 0x000000ffff6e7224 */ /* 0x100fe200078e0019 */
[C---:B------:R-:W-:Y:S01]  /*2cd0*/  ISETP.GT.AND P6, PT, R3.reuse, RZ, PT ;  /* 0x000000ff0300720c */ /* 0x040fe20003fc4270 */
[----:B------:R-:W-:Y:S01]  /*2ce0*/  UIADD3 UR6, UR6, 0x33440, URZ ;  /* 0x0003344006067890 */ /* 0x000fe2000fffe03f */
[C---:B------:R-:W-:Y:S01]  /*2cf0*/  ISETP.GT.AND P5, PT, R3.reuse, 0x1, PT ;  /* 0x000000010300780c */ /* 0x040fe20003fa4270 */
[--C-:B------:R-:W-:Y:S01]  /*2d00*/  IMAD.MOV.U32 R113, RZ, RZ, R25.reuse ;  /* 0x000000ffff717224 */ /* 0x100fe200078e0019 */
[----:B------:R-:W-:Y:S01]  /*2d10*/  ISETP.GT.AND P4, PT, R3, 0x8, PT ;  /* 0x000000080300780c */ /* 0x000fe20003f84270 */
[----:B------:R-:W-:Y:S01]  /*2d20*/  UPRMT UR6, UR51, 0x654, UR6 ;  /* 0x0000065433067896 */ /* 0x000fe20008000006 */
[----:B------:R-:W-:Y:S01]  /*2d30*/  FSEL R92, R92, -INF , P6 ;  /* 0xff8000005c5c7808 */ /* 0x000fe20003000000 */
[--C-:B------:R-:W-:Y:S01]  /*2d40*/  IMAD.MOV.U32 R112, RZ, RZ, R25.reuse ;  /* 0x000000ffff707224 */ /* 0x100fe200078e0019 */
[----:B------:R-:W-:Y:S01]  /*2d50*/  FSEL R93, R93, -INF , P5 ;  /* 0xff8000005d5d7808 */ /* 0x000fe20002800000 */
[--C-:B------:R-:W-:Y:S01]  /*2d60*/  IMAD.MOV.U32 R115, RZ, RZ, R25.reuse ;  /* 0x000000ffff737224 */ /* 0x100fe200078e0019 */
[C---:B------:R-:W-:Y:S01]  /*2d70*/  ISETP.GT.AND P3, PT, R3.reuse, 0x9, PT ;  /* 0x000000090300780c */ /* 0x040fe20003f64270 */
[--C-:B------:R-:W-:Y:S01]  /*2d80*/  IMAD.MOV.U32 R114, RZ, RZ, R25.reuse ;  /* 0x000000ffff727224 */ /* 0x100fe200078e0019 */
[----:B------:R-:W-:Y:S01]  /*2d90*/  FSEL R96, R96, -INF , P4 ;  /* 0xff80000060607808 */ /* 0x000fe20002000000 */
[--C-:B------:R-:W-:Y:S01]  /*2da0*/  IMAD.MOV.U32 R117, RZ, RZ, R25.reuse ;  /* 0x000000ffff757224 */ /* 0x100fe200078e0019 */
[----:B------:R-:W-:Y:S01]  /*2db0*/  FMNMX.FTZ R5, R92, R93, !PT ;  /* 0x0000005d5c057209 */ /* 0x000fe20007810000 */
[----:B------:R-:W-:Y:S01]  /*2dc0*/  SYNCS.ARRIVE.TRANS64.RED.A1T0 RZ, [UR6], RZ ;  /* 0x000000ffffff79a7 */ /* 0x000fe20008100406 */
[----:B------:R-:W-:Y:S01]  /*2dd0*/  ISETP.GT.AND P1, PT, R3, 0x10, PT ;  /* 0x000000100300780c */ /* 0x000fe20003f24270 */
[--C-:B------:R-:W-:Y:S01]  /*2de0*/  IMAD.MOV.U32 R116, RZ, RZ, R25.reuse ;  /* 0x000000ffff747224 */ /* 0x100fe200078e0019 */
[----:B------:R-:W-:Y:S01]  /*2df0*/  FSEL R97, R97, -INF , P3 ;  /* 0xff80000061617808 */ /* 0x000fe20001800000 */
[--C-:B------:R-:W-:Y:S01]  /*2e00*/  IMAD.MOV.U32 R119, RZ, RZ, R25.reuse ;  /* 0x000000ffff777224 */ /* 0x100fe200078e0019 */
[----:B------:R-:W-:Y:S01]  /*2e10*/  FMNMX.FTZ R0, R96, R5, !PT ;  /* 0x0000000560007209 */ /* 0x000fe20007810000 */
[----:B------:R-:W-:Y:S01]  /*2e20*/  IMAD.MOV.U32 R118, RZ, RZ, R25 ;  /* 0x000000ffff767224 */ /* 0x000fe200078e0019 */
        /* <DEDUP_REMOVED lines=103> */
[----:B------:R-:W-:Y:S02]  /*34a0*/  ISETP.GT.AND P0, PT, R3, 0x79, PT ;  /* 0x000000790300780c */ /* 0x000fe40003f04270 */
[----:B------:R-:W-:Y:S02]  /*34b0*/  FSEL R56, R56, -INF , P6 ;  /* 0xff80000038387808 */ /* 0x000fe40003000000 */
[----:B------:R-:W-:Y:S02]  /*34c0*/  FMNMX.FTZ R5, R53, R0, !PT ;  /* 0x0000000035057209 */ /* 0x000fe40007810000 */
[----:B------:R-:W-:Y:S02]  /*34d0*/  FSEL R47, R47, -INF , P5 ;  /* 0xff8000002f2f7808 */ /* 0x000fe40002800000 */
[----:B------:R-:W-:Y:S02]  /*34e0*/  ISETP.GT.AND P5, PT, R3, 0x80, PT ;  /* 0x000000800300780c */ /* 0x000fe40003fa4270 */
[----:B------:R-:W-:-:S02]  /*34f0*/  FSEL R57, R57, -INF , P0 ;  /* 0xff80000039397808 */ /* 0x000fc40000000000 */
[----:B------:R-:W-:Y:S02]  /*3500*/  FMNMX.FTZ R0, R56, R5, !PT ;  /* 0x0000000538007209 */ /* 0x000fe40007810000 */
        /* <DEDUP_REMOVED lines=12> */
[----:B------:R-:W-:Y:S02]  /*35d0*/  FSEL R33, R33, -INF , P2 ;  /* 0xff80000021217808 */ /* 0x000fe40001000000 */
[----:B------:R-:W-:Y:S02]  /*35e0*/  FMNMX.FTZ R0, R32, R5, !PT ;  /* 0x0000000520007209 */ /* 0x000fe40007810000 */
[----:B------:R-:W-:Y:S02]  /*35f0*/  ISETP.GT.AND P3, PT, R3, 0x90, PT ;  /* 0x000000900300780c */ /* 0x000fe40003f64270 */
[----:B------:R-:W-:Y:S02]  /*3600*/  FSEL R50, R50, -INF , P4 ;  /* 0xff80000032327808 */ /* 0x000fe40002000000 */
[----:B------:R-:W-:-:S02]  /*3610*/  FSEL R36, R36, -INF , P3 ;  /* 0xff80000024247808 */ /* 0x000fc40001800000 */
[----:B------:R-:W-:Y:S02]  /*3620*/  FMNMX.FTZ R5, R33, R0, !PT ;  /* 0x0000000021057209 */ /* 0x000fe40007810000 */
[----:B------:R-:W-:Y:S02]  /*3630*/  ISETP.GT.AND P4, PT, R3, 0x91, PT ;  /* 0x000000910300780c */ /* 0x000fe40003f84270 */
[----:B------:R-:W-:Y:S02]  /*3640*/  FMNMX.FTZ R0, R36, R5, !PT ;  /* 0x0000000524007209 */ /* 0x000fe40007810000 */
[----:B------:R-:W-:Y:S02]  /*3650*/  FSEL R37, R37, -INF , P4 ;  /* 0xff80000025257808 */ /* 0x000fe40002000000 */
[----:B------:R-:W-:Y:S02]  /*3660*/  ISETP.GT.AND P5, PT, R3, 0x98, PT ;  /* 0x000000980300780c */ /* 0x000fe40003fa4270 */
[----:B------:R-:W-:-:S02]  /*3670*/  FMNMX.FTZ R5, R37, R0, !PT ;  /* 0x0000000025057209 */ /* 0x000fc40007810000 */
[----:B------:R-:W-:Y:S02]  /*3680*/  FSEL R40, R40, -INF , P5 ;  /* 0xff80000028287808 */ /* 0x000fe40002800000 */
[----:B------:R-:W-:Y:S02]  /*3690*/  ISETP.GT.AND P6, PT, R3, 0x99, PT ;  /* 0x000000990300780c */ /* 0x000fe40003fc4270 */
[----:B------:R-:W-:Y:S02]  /*36a0*/  FMNMX.FTZ R0, R40, R5, !PT ;  /* 0x0000000528007209 */ /* 0x000fe40007810000 */
[----:B------:R-:W-:Y:S02]  /*36b0*/  FSEL R41, R41, -INF , P6 ;  /* 0xff80000029297808 */ /* 0x000fe40003000000 */
[----:B------:R-:W-:Y:S02]  /*36c0*/  P2R R13, PR, RZ, 0x1 ;  /* 0x00000001ff0d7803 */ /* 0x000fe40000000000 */
[----:B------:R-:W-:-:S02]  /*36d0*/  FMNMX.FTZ R5, R41, R0, !PT ;  /* 0x0000000029057209 */ /* 0x000fc40007810000 */
[----:B------:R-:W-:Y:S02]  /*36e0*/  P2R R12, PR, RZ, 0x2 ;  /* 0x00000002ff0c7803 */ /* 0x000fe40000000000 */
[----:B------:R-:W-:Y:S01]  /*36f0*/  P2R R11, PR, RZ, 0x4 ;  /* 0x00000004ff0b7803 */ /* 0x000fe20000000000 */
[----:B------:R-:W0:Y:S01]  /*3700*/  SHFL.BFLY PT, R0, R5, 0x2, 0x1f ;  /* 0x0c401f0005007f89 */ /* 0x000e2200000e0000 */
[C---:B------:R-:W-:Y:S02]  /*3710*/  ISETP.GT.AND P2, PT, R3.reuse, 0x78, PT ;  /* 0x000000780300780c */ /* 0x040fe40003f44270 */
[C---:B------:R-:W-:Y:S02]  /*3720*/  ISETP.GT.AND P1, PT, R3.reuse, 0x79, PT ;  /* 0x000000790300780c */ /* 0x040fe40003f24270 */
[----:B------:R-:W-:Y:S02]  /*3730*/  ISETP.GT.AND P0, PT, R3, 0x80, PT ;  /* 0x000000800300780c */ /* 0x000fe40003f04270 */
[----:B------:R-:W-:-:S02]  /*3740*/  FMNMX.FTZ R3, R94, R95, !PT ;  /* 0x0000005f5e037209 */ /* 0x000fc40007810000 */
[----:B------:R-:W-:Y:S02]  /*3750*/  P2R R8, PR, RZ, 0x8 ;  /* 0x00000008ff087803 */ /* 0x000fe40000000000 */
[----:B------:R-:W-:Y:S02]  /*3760*/  FMNMX.FTZ R20, R98, R3, !PT ;  /* 0x0000000362147209 */ /* 0x000fe40007810000 */
[----:B------:R-:W-:Y:S02]  /*3770*/  FSEL R30, R30, -INF , P0 ;  /* 0xff8000001e1e7808 */ /* 0x000fe40000000000 */
[----:B------:R-:W-:Y:S02]  /*3780*/  FMNMX.FTZ R3, R99, R20, !PT ;  /* 0x0000001463037209 */ /* 0x000fe40007810000 */
[----:B------:R-:W-:Y:S02]  /*3790*/  ISETP.NE.AND P0, PT, R13, RZ, PT ;  /* 0x000000ff0d00720c */ /* 0x000fe40003f05270 */
[----:B------:R-:W-:-:S02]  /*37a0*/  FMNMX.FTZ R20, R102, R3, !PT ;  /* 0x0000000366147209 */ /* 0x000fc40007810000 */
[----:B------:R-:W-:Y:S02]  /*37b0*/  FSEL R58, R58, -INF , P2 ;  /* 0xff8000003a3a7808 */ /* 0x000fe40001000000 */
[----:B------:R-:W-:Y:S02]  /*37c0*/  FMNMX.FTZ R3, R103, R20, !PT ;  /* 0x0000001467037209 */ /* 0x000fe40007810000 */
[----:B0-----:R-:W-:Y:S02]  /*37d0*/  FMNMX.FTZ R7, R5, R0, !PT ;  /* 0x0000000005077209 */ /* 0x001fe40007810000 */
[----:B------:R-:W-:Y:S02]  /*37e0*/  FMNMX.FTZ R24, R106, R3, !PT ;  /* 0x000000036a187209 */ /* 0x000fe40007810000 */
[----:B------:R-:W-:Y:S01]  /*37f0*/  FSEL R59, R59, -INF , P1 ;  /* 0xff8000003b3b7808 */ /* 0x000fe20000800000 */
[----:B------:R-:W0:Y:S01]  /*3800*/  SHFL.BFLY PT, R0, R7, 0x1, 0x1f ;  /* 0x0c201f0007007f89 */ /* 0x000e2200000e0000 */
[----:B------:R-:W-:-:S02]  /*3810*/  FMNMX.FTZ R3, R107, R24, !PT ;  /* 0x000000186b037209 */ /* 0x000fc40007810000 */
[----:B------:R-:W-:Y:S02]  /*3820*/  ISETP.NE.AND P1, PT, R12, RZ, PT ;  /* 0x000000ff0c00720c */ /* 0x000fe40003f25270 */
[----:B------:R-:W-:Y:S02]  /*3830*/  FMNMX.FTZ R24, R78, R3, !PT ;  /* 0x000000034e187209 */ /* 0x000fe40007810000 */
[----:B------:R-:W-:Y:S02]  /*3840*/  FSEL R31, R31, -INF , P0 ;  /* 0xff8000001f1f7808 */ /* 0x000fe40000000000 */
[----:B------:R-:W-:Y:S02]  /*3850*/  FMNMX.FTZ R3, R79, R24, !PT ;  /* 0x000000184f037209 */ /* 0x000fe40007810000 */
[----:B------:R-:W-:Y:S02]  /*3860*/  ISETP.NE.AND P2, PT, R11, RZ, PT ;  /* 0x000000ff0b00720c */ /* 0x000fe40003f45270 */
[----:B------:R-:W-:-:S02]  /*3870*/  FMNMX.FTZ R26, R82, R3, !PT ;  /* 0x00000003521a7209 */ /* 0x000fc40007810000 */
[----:B------:R-:W-:Y:S02]  /*3880*/  FSEL R35, R35, -INF , P2 ;  /* 0xff80000023237808 */ /* 0x000fe40001000000 */
[----:B------:R-:W-:Y:S02]  /*3890*/  FMNMX.FTZ R3, R83, R26, !PT ;  /* 0x0000001a53037209 */ /* 0x000fe40007810000 */
[----:B------:R-:W-:Y:S02]  /*38a0*/  ISETP.NE.AND P0, PT, R6, RZ, PT ;  /* 0x000000ff0600720c */ /* 0x000fe40003f05270 */
[----:B------:R-:W-:Y:S02]  /*38b0*/  FMNMX.FTZ R26, R86, R3, !PT ;  /* 0x00000003561a7209 */ /* 0x000fe40007810000 */
[----:B0-----:R-:W-:Y:S02]  /*38c0*/  FMNMX.FTZ R0, R7, R0, !PT ;  /* 0x0000000007007209 */ /* 0x001fe40007810000 */
[----:B------:R-:W-:-:S02]  /*38d0*/  FMNMX.FTZ R3, R87, R26, !PT ;  /* 0x0000001a57037209 */ /* 0x000fc40007810000 */
[C---:B------:R-:W-:Y:S01]  /*38e0*/  FSETP.NEU.FTZ.AND P3, PT, R0.reuse, -INF , PT ;  /* 0xff8000000000780b */ /* 0x040fe20003f7d000 */
[----:B------:R-:W-:-:S05]  /*38f0*/  FFMA.FTZ R10, R0, R9, -8 ;  /* 0xc1000000000a7423 */ /* 0x000fca0000010009 */
[----:B------:R-:W-:Y:S02]  /*3900*/  FSEL R10, R10, RZ, P3 ;  /* 0x000000ff0a0a7208 */ /* 0x000fe40001800000 */
[----:B------:R-:W-:-:S03]  /*3910*/  ISETP.NE.AND P3, PT, R8, RZ, PT ;  /* 0x000000ff0800720c */ /* 0x000fc60003f65270 */
        /* <DEDUP_REMOVED lines=11> */
[----:B------:R-:W-:Y:S01]  /*39d0*/  FSEL R84, R43, -INF , P6 ;  /* 0xff8000002b547808 */ /* 0x000fe20003000000 */
        /* <DEDUP_REMOVED lines=32> */
[----:B------:R-:W-:Y:S01]  /*3be0*/  FFMA.FTZ R41, R41, UR41, -R10 ;  /* 0x0000002929297c23 */ /* 0x000fe2000801080a */
[----:B------:R-:W-:Y:S01]  /*3bf0*/  FMNMX.FTZ R3, R47, R80, !PT ;  /* 0x000000502f037209 */ /* 0x000fe20007810000 */
[----:B------:R-:W-:Y:S01]  /*3c00*/  MUFU.EX2 R5, R5 ;  /* 0x0000000500057308 */ /* 0x000fe20000000800 */
[----:B------:R-:W-:-:S02]  /*3c10*/  IMAD.MOV.U32 R92, RZ, RZ, R25 ;  /* 0x000000ffff5c7224 */ /* 0x000fc400078e0019 */
[----:B------:R-:W-:Y:S01]  /*3c20*/  FMNMX.FTZ R80, R50, R3, !PT ;  /* 0x0000000332507209 */ /* 0x000fe20007810000 */
[--C-:B------:R-:W-:Y:S02]  /*3c30*/  IMAD.MOV.U32 R97, RZ, RZ, R25.reuse ;  /* 0x000000ffff617224 */ /* 0x100fe400078e0019 */
[--C-:B------:R-:W-:Y:S01]  /*3c40*/  IMAD.MOV.U32 R96, RZ, RZ, R25.reuse ;  /* 0x000000ffff607224 */ /* 0x100fe200078e0019 */
[----:B------:R-:W-:Y:S01]  /*3c50*/  FMNMX.FTZ R3, R51, R80, !PT ;  /* 0x0000005033037209 */ /* 0x000fe20007810000 */
[----:B------:R-:W-:Y:S01]  /*3c60*/  MUFU.EX2 R6, R6 ;  /* 0x0000000600067308 */ /* 0x000fe20000000800 */
[--C-:B------:R-:W-:Y:S02]  /*3c70*/  IMAD.MOV.U32 R101, RZ, RZ, R25.reuse ;  /* 0x000000ffff657224 */ /* 0x100fe400078e0019 */
[----:B------:R-:W-:Y:S01]  /*3c80*/  FMNMX.FTZ R68, R54, R3, !PT ;  /* 0x0000000336447209 */ /* 0x000fe20007810000 */
[--C-:B------:R-:W-:Y:S02]  /*3c90*/  IMAD.MOV.U32 R100, RZ, RZ, R25.reuse ;  /* 0x000000ffff647224 */ /* 0x100fe400078e0019 */
[--C-:B------:R-:W-:Y:S01]  /*3ca0*/  IMAD.MOV.U32 R105, RZ, RZ, R25.reuse ;  /* 0x000000ffff697224 */ /* 0x100fe200078e0019 */
[----:B------:R-:W-:Y:S01]  /*3cb0*/  FMNMX.FTZ R3, R55, R68, !PT ;  /* 0x0000004437037209 */ /* 0x000fe20007810000 */
[----:B------:R-:W-:Y:S01]  /*3cc0*/  FFMA.FTZ R68, R69, UR41, -R10 ;  /* 0x0000002945447c23 */ /* 0x000fe2000801080a */
[----:B------:R-:W-:Y:S01]  /*3cd0*/  FSEL R69, R34, -INF , P1 ;  /* 0xff80000022457808 */ /* 0x000fe20000800000 */
[----:B------:R-:W-:Y:S01]  /*3ce0*/  MUFU.EX2 R7, R7 ;  /* 0x0000000700077308 */ /* 0x000fe20000000800 */
[----:B------:R-:W-:Y:S01]  /*3cf0*/  FMNMX.FTZ R80, R58, R3, !PT ;  /* 0x000000033a507209 */ /* 0x000fe20007810000 */
[----:B------:R-:W-:-:S03]  /*3d00*/  IMAD.MOV.U32 R104, RZ, RZ, R25 ;  /* 0x000000ffff687224 */ /* 0x000fc600078e0019 */
[----:B------:R-:W-:-:S03]  /*3d10*/  FMNMX.FTZ R3, R59, R80, !PT ;  /* 0x000000503b037209 */ /* 0x000fc60007810000 */
[----:B------:R0:W-:Y:S01]  /*3d20*/  MUFU.EX2 R34, R81 ;  /* 0x0000005100227308 */ /* 0x0001e20000000800 */
[----:B------:R-:W-:-:S04]  /*3d30*/  FMNMX.FTZ R72, R30, R3, !PT ;  /* 0x000000031e487209 */ /* 0x000fc80007810000 */
[----:B------:R-:W-:-:S03]  /*3d40*/  FMNMX.FTZ R72, R31, R72, !PT ;  /* 0x000000481f487209 */ /* 0x000fc60007810000 */
[----:B------:R-:W1:Y:S01]  /*3d50*/  MUFU.EX2 R8, R8 ;  /* 0x0000000800087308 */ /* 0x000e620000000800 */
[----:B------:R-:W-:Y:S02]  /*3d60*/  FMNMX.FTZ R80, R69, R72, !PT ;  /* 0x0000004845507209 */ /* 0x000fe40007810000 */
[----:B------:R-:W-:Y:S01]  /*3d70*/  FSEL R72, R38, -INF , P3 ;  /* 0xff80000026487808 */ /* 0x000fe20001800000 */
[----:B------:R-:W-:-:S01]  /*3d80*/  FFMA.FTZ R38, R44, UR41, -R10 ;  /* 0x000000292c267c23 */ /* 0x000fc2000801080a */
[----:B------:R-:W-:Y:S01]  /*3d90*/  FMNMX.FTZ R3, R35, R80, !PT ;  /* 0x0000005023037209 */ /* 0x000fe20007810000 */
[----:B------:R-:W-:-:S01]  /*3da0*/  FFMA.FTZ R44, R53, UR41, -R10 ;  /* 0x00000029352c7c23 */ /* 0x000fc2000801080a */
[----:B------:R-:W-:Y:S01]  /*3db0*/  FSEL R80, R39, -INF , P4 ;  /* 0xff80000027507808 */ /* 0x000fe20002000000 */
[----:B------:R-:W-:-:S01]  /*3dc0*/  FFMA.FTZ R39, R45, UR41, -R10 ;  /* 0x000000292d277c23 */ /* 0x000fc2000801080a */
[----:B------:R-:W-:Y:S01]  /*3dd0*/  FMNMX.FTZ R3, R72, R3, !PT ;  /* 0x0000000348037209 */ /* 0x000fe20007810000 */
[----:B------:R-:W-:-:S01]  /*3de0*/  FFMA.FTZ R45, R49, UR41, -R10 ;  /* 0x00000029312d7c23 */ /* 0x000fc2000801080a */
[----:B0-----:R-:W-:Y:S01]  /*3df0*/  FSEL R81, R42, -INF , P5 ;  /* 0xff8000002a517808 */ /* 0x001fe20002800000 */
[----:B------:R-:W-:-:S01]  /*3e00*/  FFMA.FTZ R49, R57, UR41, -R10 ;  /* 0x0000002939317c23 */ /* 0x000fc2000801080a */
[----:B------:R-:W-:Y:S01]  /*3e10*/  FMNMX.FTZ R42, R80, R3, !PT ;  /* 0x00000003502a7209 */ /* 0x000fe20007810000 */
[----:B------:R-:W-:Y:S03]  /*3e20*/  MUFU.EX2 R9, R9 ;  /* 0x0000000900097308 */ /* 0x000fe60000000800 */
[----:B------:R-:W-:Y:S01]  /*3e30*/  FMNMX.FTZ R3, R81, R42, !PT ;  /* 0x0000002a51037209 */ /* 0x000fe20007810000 */
[--C-:B------:R-:W-:Y:S01]  /*3e40*/  FFMA.FTZ R42, R48, UR41, -R10.reuse ;  /* 0x00000029302a7c23 */ /* 0x100fe2000801080a */
[----:B------:R-:W-:-:S01]  /*3e50*/  FFMA.FTZ R48, R56, UR41, -R10 ;  /* 0x0000002938307c23 */ /* 0x000fc2000801080a */
[----:B-1----:R-:W-:-:S02]  /*3e60*/  F2FP.SATFINITE.E4M3.F32.PACK_AB_MERGE_C R200, R8, R7, RZ ;  /* 0x0000000708c8723e */ /* 0x002fc400048070ff */
[----:B------:R-:W-:Y:S01]  /*3e70*/  FMNMX.FTZ R3, R84, R3, !PT ;  /* 0x0000000354037209 */ /* 0x000fe20007810000 */
[----:B------:R-:W-:Y:S01]  /*3e80*/  MUFU.EX2 R12, R12 ;  /* 0x0000000c000c7308 */ /* 0x000fe20000000800 */
[----:B------:R-:W-:-:S03]  /*3e90*/  F2FP.SATFINITE.E4M3.F32.PACK_AB_MERGE_C R200, R6, R5, R200 ;  /* 0x0000000506c8723e */ /* 0x000fc600048070c8 */
[----:B------:R-:W0:Y:S04]  /*3ea0*/  SHFL.BFLY PT, R88, R3, 0x2, 0x1f ;  /* 0x0c401f0003587f89 */ /* 0x000e2800000e0000 */
[----:B------:R-:W-:Y:S08]  /*3eb0*/  MUFU.EX2 R11, R11 ;  /* 0x0000000b000b7308 */ /* 0x000ff00000000800 */
[----:B------:R-:W1:Y:S08]  /*3ec0*/  MUFU.EX2 R14, R14 ;  /* 0x0000000e000e7308 */ /* 0x000e700000000800 */
[----:B------:R-:W-:Y:S01]  /*3ed0*/  MUFU.EX2 R13, R13 ;  /* 0x0000000d000d7308 */ /* 0x000fe20000000800 */
[----:B0-----:R-:W-:-:S07]  /*3ee0*/  FMNMX.FTZ R88, R3, R88, !PT ;  /* 0x0000005803587209 */ /* 0x001fce0007810000 */
[----:B------:R-:W-:Y:S01]  /*3ef0*/  MUFU.EX2 R20, R20 ;  /* 0x0000001400147308 */ /* 0x000fe20000000800 */
[----:B------:R-:W0:Y:S01]  /*3f00*/  SHFL.BFLY PT, R3, R88, 0x1, 0x1f ;  /* 0x0c201f0058037f89 */ /* 0x000e2200000e0000 */
[----:B-1----:R-:W-:-:S04]  /*3f10*/  F2FP.SATFINITE.E4M3.F32.PACK_AB_MERGE_C R202, R14, R11, RZ ;  /* 0x0000000b0eca723e */ /* 0x002fc800048070ff */
[----:B------:R-:W-:Y:S02]  /*3f20*/  F2FP.SATFINITE.E4M3.F32.PACK_AB_MERGE_C R202, R12, R9, R202 ;  /* 0x000000090cca723e */ /* 0x000fe400048070ca */
[----:B------:R-:W-:Y:S08]  /*3f30*/  MUFU.EX2 R15, R15 ;  /* 0x0000000f000f7308 */ /* 0x000ff00000000800 */
[----:B------:R-:W1:Y:S08]  /*3f40*/  MUFU.EX2 R24, R24 ;  /* 0x0000001800187308 */ /* 0x000e700000000800 */
[----:B------:R-:W-:Y:S01]  /*3f50*/  MUFU.EX2 R21, R21 ;  /* 0x0000001500157308 */ /* 0x000fe20000000800 */
[----:B0-----:R-:W-:-:S04]  /*3f60*/  FMNMX.FTZ R3, R88, R3, !PT ;  /* 0x0000000358037209 */ /* 0x001fc80007810000 */
[C---:B------:R-:W-:Y:S01]  /*3f70*/  FSETP.NEU.FTZ.AND P1, PT, R3.reuse, -INF , PT ;  /* 0xff8000000300780b */ /* 0x040fe20003f3d000 */
[----:B------:R-:W-:-:S02]  /*3f80*/  FFMA.FTZ R52, R3, R52, -8 ;  /* 0xc100000003347423 */ /* 0x000fc40000010034 */
[----:B------:R-:W-:Y:S01]  /*3f90*/  MUFU.EX2 R26, R26 ;  /* 0x0000001a001a7308 */ /* 0x000fe20000000800 */
[----:B-1----:R-:W-:Y:S02]  /*3fa0*/  F2FP.SATFINITE.E4M3.F32.PACK_AB_MERGE_C R204, R24, R15, RZ ;  /* 0x0000000f18cc723e */ /* 0x002fe400048070ff */
[----:B------:R-:W-:Y:S02]  /*3fb0*/  FSEL R85, R52, RZ, P1 ;  /* 0x000000ff34557208 */ /* 0x000fe40000800000 */
[----:B------:R-:W-:Y:S02]  /*3fc0*/  PLOP3.LUT P1, PT, PT, PT, UP0, 0x80, 0x0 ;  /* 0x000000000000781c */ /* 0x000fe40003f2f008 */
[----:B------:R-:W-:Y:S01]  /*3fd0*/  F2FP.SATFINITE.E4M3.F32.PACK_AB_MERGE_C R204, R20, R13, R204 ;  /* 0x0000000d14cc723e */ /* 0x000fe200048070cc */
        /* <DEDUP_REMOVED lines=16> */
[----:B------:R-:W-:Y:S01]  /*40e0*/  FFMA.FTZ R67, R71, UR41, -R85 ;  /* 0x0000002947437c23 */ /* 0x000fe20008010855 */
[----:B------:R-:W-:-:S01]  /*40f0*/  FADD.FTZ R70, R5, R6 ;  /* 0x0000000605467221 */ /* 0x000fc20000010000 */
[--C-:B------:R-:W-:Y:S01]  /*4100*/  FFMA.FTZ R107, R107, UR41, -R85.reuse ;  /* 0x000000296b6b7c23 */ /* 0x100fe20008010855 */
[----:B------:R-:W-:-:S01]  /*4110*/  FFMA.FTZ R79, R79, UR41, -R85 ;  /* 0x000000294f4f7c23 */ /* 0x000fc20008010855 */
[----:B------:R-:W-:Y:S01]  /*4120*/  FFMA.FTZ R82, R82, UR41, -R85 ;  /* 0x0000002952527c23 */ /* 0x000fe20008010855 */
[----:B------:R-:W-:-:S01]  /*4130*/  FADD.FTZ R93, R7, R70 ;  /* 0x00000046075d7221 */ /* 0x000fc20000010000 */
[----:B------:R-:W1:Y:S01]  /*4140*/  MUFU.EX2 R98, R98 ;  /* 0x0000006200627308 */ /* 0x000e620000000800 */
        /* <DEDUP_REMOVED lines=8> */
[----:B0-----:R-:W-:-:S01]  /*41d0*/  FADD.FTZ R71, R10, R53 ;  /* 0x000000350a477221 */ /* 0x001fc20000010000 */
[--C-:B------:R-:W-:Y:S01]  /*41e0*/  FFMA.FTZ R47, R47, UR41, -R85.reuse ;  /* 0x000000292f2f7c23 */ /* 0x100fe20008010855 */
[----:B------:R-:W-:-:S01]  /*41f0*/  FFMA.FTZ R50, R50, UR41, -R85 ;  /* 0x0000002932327c23 */ /* 0x000fc20008010855 */
[--C-:B------:R-:W-:Y:S01]  /*4200*/  FFMA.FTZ R51, R51, UR41, -R85.reuse ;  /* 0x0000002933337c23 */ /* 0x100fe20008010855 */
[----:B------:R-:W-:-:S01]  /*4210*/  FFMA.FTZ R54, R54, UR41, -R85 ;  /* 0x0000002936367c23 */ /* 0x000fc20008010855 */
[--C-:B------:R-:W-:Y:S01]  /*4220*/  FFMA.FTZ R55, R55, UR41, -R85.reuse ;  /* 0x0000002937377c23 */ /* 0x100fe20008010855 */
[----:B------:R-:W-:-:S01]  /*4230*/  FFMA.FTZ R58, R58, UR41, -R85 ;  /* 0x000000293a3a7c23 */ /* 0x000fc20008010855 */
[----:B------:R-:W0:Y:S01]  /*4240*/  MUFU.EX2 R52, R52 ;  /* 0x0000003400347308 */ /* 0x000e220000000800 */
[----:B-1----:R-:W-:-:S01]  /*4250*/  FADD.FTZ R70, R98, R71 ;  /* 0x0000004762467221 */ /* 0x002fc20000010000 */
[--C-:B------:R-:W-:Y:S01]  /*4260*/  FFMA.FTZ R59, R59, UR41, -R85.reuse ;  /* 0x000000293b3b7c23 */ /* 0x100fe20008010855 */
[----:B------:R-:W-:-:S01]  /*4270*/  FFMA.FTZ R30, R30, UR41, -R85 ;  /* 0x000000291e1e7c23 */ /* 0x000fc20008010855 */
[--C-:B------:R-:W-:Y:S01]  /*4280*/  FFMA.FTZ R31, R31, UR41, -R85.reuse ;  /* 0x000000291f1f7c23 */ /* 0x100fe20008010855 */
        /* <DEDUP_REMOVED lines=8> */
[----:B------:R-:W-:Y:S01]  /*4310*/  F2FP.SATFINITE.E4M3.F32.PACK_AB_MERGE_C R98, R99, R98, RZ ;  /* 0x000000626362723e */ /* 0x000fe200048070ff */
[----:B------:R-:W-:-:S02]  /*4320*/  IMAD.MOV.U32 R85, RZ, RZ, R25 ;  /* 0x000000ffff557224 */ /* 0x000fc400078e0019 */
[----:B------:R-:W2:Y:S01]  /*4330*/  MUFU.EX2 R106, R106 ;  /* 0x0000006a006a7308 */ /* 0x000ea20000000800 */
[----:B0-----:R-:W-:-:S01]  /*4340*/  FADD.FTZ R70, R52, R71 ;  /* 0x0000004734467221 */ /* 0x001fc20000010000 */
[----:B------:R-:W-:Y:S01]  /*4350*/  F2FP.SATFINITE.E4M3.F32.PACK_AB_MERGE_C R201, R53, R10, R98 ;  /* 0x0000000a35c9723e */ /* 0x000fe20004807062 */
[--C-:B------:R-:W-:Y:S02]  /*4360*/  IMAD.MOV.U32 R53, RZ, RZ, R25.reuse ;  /* 0x000000ffff357224 */ /* 0x100fe400078e0019 */
[--C-:B------:R-:W-:Y:S02]  /*4370*/  IMAD.MOV.U32 R95, RZ, RZ, R25.reuse ;  /* 0x000000ffff5f7224 */ /* 0x100fe400078e0019 */
[----:B------:R-:W-:Y:S01]  /*4380*/  IMAD.MOV.U32 R94, RZ, RZ, R25 ;  /* 0x000000ffff5e7224 */ /* 0x000fe200078e0019 */
[----:B------:R0:W-:Y:S01]  /*4390*/  MUFU.EX2 R89, R88 ;  /* 0x0000005800597308 */ /* 0x0001e20000000800 */
[----:B-1----:R-:W-:-:S01]  /*43a0*/  FADD.FTZ R71, R57, R70 ;  /* 0x0000004639477221 */ /* 0x002fc20000010000 */
[----:B------:R-:W-:-:S02]  /*43b0*/  IMAD.MOV.U32 R99, RZ, RZ, R25 ;  /* 0x000000ffff637224 */ /* 0x000fc400078e0019 */
[--C-:B------:R-:W-:Y:S02]  /*43c0*/  IMAD.MOV.U32 R98, RZ, RZ, R25.reuse ;  /* 0x000000ffff627224 */ /* 0x100fe400078e0019 */
[----:B------:R-:W-:Y:S02]  /*43d0*/  IMAD.MOV.U32 R103, RZ, RZ, R25 ;  /* 0x000000ffff677224 */ /* 0x000fe400078e0019 */
[----:B------:R-:W1:Y:S01]  /*43e0*/  MUFU.EX2 R107, R107 ;  /* 0x0000006b006b7308 */ /* 0x000e620000000800 */
[----:B0-----:R-:W-:-:S01]  /*43f0*/  FADD.FTZ R88, R8, R93 ;  /* 0x0000005d08587221 */ /* 0x001fc20000010000 */
[----:B--2---:R-:W-:Y:S01]  /*4400*/  FADD.FTZ R4, R106, R71 ;  /* 0x000000476a047221 */ /* 0x004fe20000010000 */
[----:B------:R-:W-:Y:S02]  /*4410*/  IMAD.MOV.U32 R102, RZ, RZ, R25 ;  /* 0x000000ffff667224 */ /* 0x000fe400078e0019 */
[----:B------:R-:W-:-:S03]  /*4420*/  FADD.FTZ R93, R9, R88 ;  /* 0x00000058095d7221 */ /* 0x000fc60000010000 */
[----:B------:R-:W0:Y:S01]  /*4430*/  MUFU.EX2 R56, R56 ;  /* 0x0000003800387308 */ /* 0x000e220000000800 */
[----:B------:R-:W-:-:S04]  /*4440*/  FADD.FTZ R88, R12, R93 ;  /* 0x0000005d0c587221 */ /* 0x000fc80000010000 */
[----:B------:R-:W-:Y:S01]  /*4450*/  FADD.FTZ R93, R11, R88 ;  /* 0x000000580b5d7221 */ /* 0x000fe20000010000 */
[----:B------:R-:W-:Y:S02]  /*4460*/  IMAD.MOV.U32 R88, RZ, RZ, R25 ;  /* 0x000000ffff587224 */ /* 0x000fe400078e0019 */
[----:B------:R-:W2:Y:S01]  /*4470*/  MUFU.EX2 R79, R79 ;  /* 0x0000004f004f7308 */ /* 0x000ea20000000800 */
[----:B------:R-:W-:-:S01]  /*4480*/  FADD.FTZ R70, R14, R93 ;  /* 0x0000005d0e467221 */ /* 0x000fc20000010000 */
[C---:B-1----:R-:W-:Y:S01]  /*4490*/  FADD.FTZ R71, R107.reuse, R4 ;  /* 0x000000046b477221 */ /* 0x042fe20000010000 */
[----:B------:R-:W-:Y:S01]  /*44a0*/  F2FP.SATFINITE.E4M3.F32.PACK_AB_MERGE_C R106, R107, R106, RZ ;  /* 0x0000006a6b6a723e */ /* 0x000fe200048070ff */
[----:B------:R-:W-:Y:S02]  /*44b0*/  IMAD.MOV.U32 R107, RZ, RZ, R25 ;  /* 0x000000ffff6b7224 */ /* 0x000fe400078e0019 */
[----:B------:R-:W-:-:S01]  /*44c0*/  FADD.FTZ R93, R13, R70 ;  /* 0x000000460d5d7221 */ /* 0x000fc20000010000 */
[----:B------:R-:W-:Y:S01]  /*44d0*/  F2FP.SATFINITE.E4M3.F32.PACK_AB_MERGE_C R203, R57, R52, R106 ;  /* 0x0000003439cb723e */ /* 0x000fe2000480706a */
[----:B------:R-:W1:Y:S01]  /*44e0*/  MUFU.EX2 R82, R82 ;  /* 0x0000005200527308 */ /* 0x000e620000000800 */
[----:B0-----:R-:W-:-:S01]  /*44f0*/  FADD.FTZ R4, R56, R71 ;  /* 0x0000004738047221 */ /* 0x001fc20000010000 */
[----:B------:R-:W-:Y:S01]  /*4500*/  FADD.FTZ R70, R20, R93 ;  /* 0x0000005d14467221 */ /* 0x000fe20000010000 */
[----:B------:R-:W-:-:S02]  /*4510*/  IMAD.MOV.U32 R52, RZ, RZ, R25 ;  /* 0x000000ffff347224 */ /* 0x000fc400078e0019 */
[----:B------:R-:W-:Y:S02]  /*4520*/  IMAD.MOV.U32 R57, RZ, RZ, R25 ;  /* 0x000000ffff397224 */ /* 0x000fe400078e0019 */
[----:B------:R-:W-:-:S01]  /*4530*/  FADD.FTZ R93, R15, R70 ;  /* 0x000000460f5d7221 */ /* 0x000fc20000010000 */
[----:B------:R-:W-:Y:S01]  /*4540*/  IMAD.MOV.U32 R106, RZ, RZ, R25 ;  /* 0x000000ffff6a7224 */ /* 0x000fe200078e0019 */
[----:B------:R-:W0:Y:S01]  /*4550*/  MUFU.EX2 R78, R78 ;  /* 0x0000004e004e7308 */ /* 0x000e220000000800 */
[----:B--2---:R-:W-:-:S01]  /*4560*/  FADD.FTZ R71, R79, R4 ;  /* 0x000000044f477221 */ /* 0x004fc20000010000 */
[----:B------:R-:W-:Y:S01]  /*4570*/  FADD.FTZ R70, R24, R93 ;  /* 0x0000005d18467221 */ /* 0x000fe20000010000 */
[----:B------:R-:W-:-:S03]  /*4580*/  IMAD.MOV.U32 R24, RZ, RZ, R25 ;  /* 0x000000ffff187224 */ /* 0x000fc600078e0019 */
[----:B------:R-:W-:Y:S02]  /*4590*/  FADD.FTZ R93, R21, R70 ;  /* 0x00000046155d7221 */ /* 0x000fe40000010000 */
[----:B------:R-:W2:Y:S01]  /*45a0*/  MUFU.EX2 R83, R83 ;  /* 0x0000005300537308 */ /* 0x000ea20000000800 */
[----:B-1----:R-:W-:-:S01]  /*45b0*/  FADD.FTZ R4, R82, R71 ;  /* 0x0000004752047221 */ /* 0x002fc20000010000 */
[----:B------:R-:W-:Y:S01]  /*45c0*/  FADD.FTZ R70, R26, R93 ;  /* 0x0000005d1a467221 */ /* 0x000fe20000010000 */
[C---:B------:R-:W-:Y:S02]  /*45d0*/  F2FP.SATFINITE.E4M3.F32.PACK_AB_MERGE_C R82, R89.reuse, R82, RZ ;  /* 0x000000525952723e */ /* 0x040fe400048070ff */
[----:B------:R-:W-:Y:S01]  /*45e0*/  FADD.FTZ R71, R89, R4 ;  /* 0x0000000459477221 */ /* 0x000fe20000010000 */
[----:B------:R-:W-:Y:S01]  /*45f0*/  IMAD.MOV.U32 R89, RZ, RZ, R25 ;  /* 0x000000ffff597224 */ /* 0x000fe200078e0019 */
[----:B------:R-:W-:Y:S01]  /*4600*/  F2FP.SATFINITE.E4M3.F32.PACK_AB_MERGE_C R205, R79, R56, R82 ;  /* 0x000000384fcd723e */ /* 0x000fe20004807052 */
[----:B------:R-:W1:Y:S01]  /*4610*/  MUFU.EX2 R27, R27 ;  /* 0x0000001b001b7308 */ /* 0x000e620000000800 */
[----:B0-----:R-:W-:-:S01]  /*4620*/  FADD.FTZ R4, R78, R71 ;  /* 0x000000474e047221 */ /* 0x001fc20000010000 */
[----:B------:R-:W-:-:S02]  /*4630*/  IMAD.MOV.U32 R56, RZ, RZ, R25 ;  /* 0x000000ffff387224 */ /* 0x000fc400078e0019 */
[--C-:B------:R-:W-:Y:S02]  /*4640*/  IMAD.MOV.U32 R79, RZ, RZ, R25.reuse ;  /* 0x000000ffff4f7224 */ /* 0x100fe400078e0019 */
[----:B------:R-:W-:Y:S02]  /*4650*/  IMAD.MOV.U32 R82, RZ, RZ, R25 ;  /* 0x000000ffff527224 */ /* 0x000fe400078e0019 */
[----:B------:R-:W0:Y:S01]  /*4660*/  MUFU.EX2 R90, R90 ;  /* 0x0000005a005a7308 */ /* 0x000e220000000800 */
[----:B--2---:R-:W-:-:S07]  /*4670*/  FADD.FTZ R71, R83, R4 ;  /* 0x0000000453477221 */ /* 0x004fce0000010000 */
[----:B------:R-:W2:Y:S01]  /*4680*/  MUFU.EX2 R76, R76 ;  /* 0x0000004c004c7308 */ /* 0x000ea20000000800 */
[----:B-1----:R-:W-:-:S01]  /*4690*/  FADD.FTZ R93, R27, R70 ;  /* 0x000000461b5d7221 */ /* 0x002fc20000010000 */
[----:B------:R-:W-:-:S06]  /*46a0*/  IMAD.MOV.U32 R70, RZ, RZ, R25 ;  /* 0x000000ffff467224 */ /* 0x000fcc00078e0019 */
[----:B------:R-:W1:Y:S01]  /*46b0*/  MUFU.EX2 R91, R91 ;  /* 0x0000005b005b7308 */ /* 0x000e620000000800 */
[----:B0-----:R-:W-:-:S01]  /*46c0*/  FADD.FTZ R4, R90, R71 ;  /* 0x000000475a047221 */ /* 0x001fc20000010000 */
[----:B------:R-:W-:-:S06]  /*46d0*/  IMAD.MOV.U32 R71, RZ, RZ, R25 ;  /* 0x000000ffff477224 */ /* 0x000fcc00078e0019 */
[----:B------:R-:W0:Y:S01]  /*46e0*/  MUFU.EX2 R60, R60 ;  /* 0x0000003c003c7308 */ /* 0x000e220000000800 */
[----:B--2---:R-:W-:-:S01]  /*46f0*/  FADD.FTZ R93, R76, R93 ;  /* 0x0000005d4c5d7221 */ /* 0x004fc20000010000 */
[----:B------:R-:W-:Y:S01]  /*4700*/  F2FP.SATFINITE.E4M3.F32.PACK_AB_MERGE_C R206, R76, R27, RZ ;  /* 0x0000001b4cce723e */ /* 0x000fe200048070ff */
[--C-:B------:R-:W-:Y:S02]  /*4710*/  IMAD.MOV.U32 R27, RZ, RZ, R25.reuse ;  /* 0x000000ffff1b7224 */ /* 0x100fe400078e0019 */
[--C-:B------:R-:W-:Y:S01]  /*4720*/  IMAD.MOV.U32 R76, RZ, RZ, R25.reuse ;  /* 0x000000ffff4c7224 */ /* 0x100fe200078e0019 */
[----:B------:R-:W-:Y:S01]  /*4730*/  F2FP.SATFINITE.E4M3.F32.PACK_AB_MERGE_C R206, R26, R21, R206 ;  /* 0x000000151ace723e */ /* 0x000fe200048070ce */
[----:B------:R-:W-:Y:S01]  /*4740*/  IMAD.MOV.U32 R26, RZ, RZ, R25 ;  /* 0x000000ffff1a7224 */ /* 0x000fe200078e0019 */
[----:B------:R-:W2:Y:S01]  /*4750*/  MUFU.EX2 R62, R62 ;  /* 0x0000003e003e7308 */ /* 0x000ea20000000800 */
[----:B-1----:R-:W-:-:S01]  /*4760*/  FADD.FTZ R7, R91, R4 ;  /* 0x000000045b077221 */ /* 0x002fc20000010000 */
[----:B------:R-:W-:Y:S01]  /*4770*/  F2FP.SATFINITE.E4M3.F32.PACK_AB_MERGE_C R90, R91, R90, RZ ;  /* 0x0000005a5b5a723e */ /* 0x000fe200048070ff */
[----:B------:R-:W-:-:S03]  /*4780*/  IMAD.MOV.U32 R91, RZ, RZ, R25 ;  /* 0x000000ffff5b7224 */ /* 0x000fc600078e0019 */
[----:B------:R-:W-:Y:S01]  /*4790*/  F2FP.SATFINITE.E4M3.F32.PACK_AB_MERGE_C R207, R83, R78, R90 ;  /* 0x0000004e53cf723e */ /* 0x000fe2000480705a */
[----:B------:R-:W-:Y:S01]  /*47a0*/  IMAD.MOV.U32 R78, RZ, RZ, R25 ;  /* 0x000000ffff4e7224 */ /* 0x000fe200078e0019 */
[----:B------:R-:W1:Y:S01]  /*47b0*/  MUFU.EX2 R61, R61 ;  /* 0x0000003d003d7308 */ /* 0x000e620000000800 */
[----:B0-----:R-:W-:-:S01]  /*47c0*/  FADD.FTZ R4, R60, R93 ;  /* 0x0000005d3c047221 */ /* 0x001fc20000010000 */
[--C-:B------:R-:W-:Y:S02]  /*47d0*/  IMAD.MOV.U32 R83, RZ, RZ, R25.reuse ;  /* 0x000000ffff537224 */ /* 0x100fe400078e0019 */
[--C-:B------:R-:W-:Y:S02]  /*47e0*/  IMAD.MOV.U32 R90, RZ, RZ, R25.reuse ;  /* 0x000000ffff5a7224 */ /* 0x100fe400078e0019 */
[----:B------:R-:W-:Y:S02]  /*47f0*/  IMAD.MOV.U32 R93, RZ, RZ, R25 ;  /* 0x000000ffff5d7224 */ /* 0x000fe400078e0019 */
        /* <DEDUP_REMOVED lines=12> */
[----:B------:R-:W-:Y:S01]  /*48c0*/  F2FP.SATFINITE.E4M3.F32.PACK_AB_MERGE_C R208, R77, R64, RZ ;  /* 0x000000404dd0723e */ /* 0x000fe200048070ff */
[--C-:B------:R-:W-:Y:S02]  /*48d0*/  IMAD.MOV.U32 R64, RZ, RZ, R25.reuse ;  /* 0x000000ffff407224 */ /* 0x100fe400078e0019 */
[--C-:B------:R-:W-:Y:S01]  /*48e0*/  IMAD.MOV.U32 R77, RZ, RZ, R25.reuse ;  /* 0x000000ffff4d7224 */ /* 0x100fe200078e0019 */
[----:B------:R-:W-:Y:S01]  /*48f0*/  F2FP.SATFINITE.E4M3.F32.PACK_AB_MERGE_C R208, R61, R60, R208 ;  /* 0x0000003c3dd0723e */ /* 0x000fe200048070d0 */
[----:B------:R-:W-:Y:S01]  /*4900*/  IMAD.MOV.U32 R61, RZ, RZ, R25 ;  /* 0x000000ffff3d7224 */ /* 0x000fe200078e0019 */
[----:B------:R-:W0:Y:S01]  /*4910*/  MUFU.EX2 R66, R66 ;  /* 0x0000004200427308 */ /* 0x000e220000000800 */
[----:B--2---:R-:W-:-:S01]  /*4920*/  FADD.FTZ R7, R87, R8 ;  /* 0x0000000857077221 */ /* 0x004fc20000010000 */
[----:B------:R-:W-:Y:S01]  /*4930*/  F2FP.SATFINITE.E4M3.F32.PACK_AB_MERGE_C R86, R87, R86, RZ ;  /* 0x000000565756723e */ /* 0x000fe200048070ff */
[----:B------:R-:W-:-:S02]  /*4940*/  IMAD.MOV.U32 R60, RZ, RZ, R25 ;  /* 0x000000ffff3c7224 */ /* 0x000fc400078e0019 */
[--C-:B------:R-:W-:Y:S01]  /*4950*/  IMAD.MOV.U32 R87, RZ, RZ, R25.reuse ;  /* 0x000000ffff577224 */ /* 0x100fe200078e0019 */
[----:B------:R-:W-:Y:S01]  /*4960*/  F2FP.SATFINITE.E4M3.F32.PACK_AB_MERGE_C R209, R63, R62, R86 ;  /* 0x0000003e3fd1723e */ /* 0x000fe20004807056 */
[----:B------:R-:W-:Y:S01]  /*4970*/  IMAD.MOV.U32 R63, RZ, RZ, R25 ;  /* 0x000000ffff3f7224 */ /* 0x000fe200078e0019 */
[----:B------:R-:W2:Y:S01]  /*4980*/  MUFU.EX2 R68, R68 ;  /* 0x0000004400447308 */ /* 0x000ea20000000800 */
[----:B-1----:R-:W-:-:S01]  /*4990*/  FADD.FTZ R11, R65, R4 ;  /* 0x00000004410b7221 */ /* 0x002fc20000010000 */
[--C-:B------:R-:W-:Y:S02]  /*49a0*/  IMAD.MOV.U32 R62, RZ, RZ, R25.reuse ;  /* 0x000000ffff3e7224 */ /* 0x100fe400078e0019 */
[----:B------:R-:W-:-:S04]  /*49b0*/  IMAD.MOV.U32 R86, RZ, RZ, R25 ;  /* 0x000000ffff567224 */ /* 0x000fc800078e0019 */
[----:B------:R-:W1:Y:S01]  /*49c0*/  MUFU.EX2 R67, R67 ;  /* 0x0000004300437308 */ /* 0x000e620000000800 */
[----:B0-----:R-:W-:-:S07]  /*49d0*/  FADD.FTZ R4, R66, R7 ;  /* 0x0000000742047221 */ /* 0x001fce0000010000 */
[----:B------:R-:W0:Y:S01]  /*49e0*/  MUFU.EX2 R74, R74 ;  /* 0x0000004a004a7308 */ /* 0x000e220000000800 */
[----:B--2---:R-:W-:-:S07]  /*49f0*/  FADD.FTZ R11, R68, R11 ;  /* 0x0000000b440b7221 */ /* 0x004fce0000010000 */
[----:B------:R-:W2:Y:S01]  /*4a00*/  MUFU.EX2 R73, R73 ;  /* 0x0000004900497308 */ /* 0x000ea20000000800 */
[----:B-1----:R-:W-:-:S01]  /*4a10*/  FADD.FTZ R7, R67, R4 ;  /* 0x0000000443077221 */ /* 0x002fc20000010000 */
[----:B------:R-:W-:-:S06]  /*4a20*/  FADD.FTZ R4, R34, R11 ;  /* 0x0000000b22047221 */ /* 0x000fcc0000010000 */
[----:B------:R-:W1:Y:S01]  /*4a30*/  MUFU.EX2 R75, R75 ;  /* 0x0000004b004b7308 */ /* 0x000e620000000800 */
[----:B0-----:R-:W-:-:S07]  /*4a40*/  FADD.FTZ R6, R74, R7 ;  /* 0x000000074a067221 */ /* 0x001fce0000010000 */
[----:B------:R-:W0:Y:S01]  /*4a50*/  MUFU.EX2 R38, R38 ;  /* 0x0000002600267308 */ /* 0x000e220000000800 */
[C---:B--2---:R-:W-:Y:S01]  /*4a60*/  F2FP.SATFINITE.E4M3.F32.PACK_AB_MERGE_C R210, R73.reuse, R34, RZ ;  /* 0x0000002249d2723e */ /* 0x044fe200048070ff */
[----:B------:R-:W-:Y:S01]  /*4a70*/  FADD.FTZ R73, R73, R4 ;  /* 0x0000000449497221 */ /* 0x000fe20000010000 */
[--C-:B------:R-:W-:Y:S02]  /*4a80*/  IMAD.MOV.U32 R34, RZ, RZ, R25.reuse ;  /* 0x000000ffff227224 */ /* 0x100fe400078e0019 */
[----:B------:R-:W-:Y:S01]  /*4a90*/  F2FP.SATFINITE.E4M3.F32.PACK_AB_MERGE_C R210, R68, R65, R210 ;  /* 0x0000004144d2723e */ /* 0x000fe200048070d2 */
[--C-:B------:R-:W-:Y:S02]  /*4aa0*/  IMAD.MOV.U32 R65, RZ, RZ, R25.reuse ;  /* 0x000000ffff417224 */ /* 0x100fe400078e0019 */
[----:B------:R-:W2:Y:S01]  /*4ab0*/  MUFU.EX2 R46, R46 ;  /* 0x0000002e002e7308 */ /* 0x000ea20000000800 */
[C---:B-1----:R-:W-:Y:S01]  /*4ac0*/  F2FP.SATFINITE.E4M3.F32.PACK_AB_MERGE_C R74, R75.reuse, R74, RZ ;  /* 0x0000004a4b4a723e */ /* 0x042fe200048070ff */
[----:B------:R-:W-:Y:S01]  /*4ad0*/  FADD.FTZ R75, R75, R6 ;  /* 0x000000064b4b7221 */ /* 0x000fe20000010000 */
[----:B------:R-:W-:-:S02]  /*4ae0*/  IMAD.MOV.U32 R68, RZ, RZ, R25 ;  /* 0x000000ffff447224 */ /* 0x000fc400078e0019 */
[----:B------:R-:W-:Y:S01]  /*4af0*/  F2FP.SATFINITE.E4M3.F32.PACK_AB_MERGE_C R211, R67, R66, R74 ;  /* 0x0000004243d3723e */ /* 0x000fe2000480704a */
[----:B------:R-:W-:Y:S02]  /*4b00*/  IMAD.MOV.U32 R67, RZ, RZ, R25 ;  /* 0x000000ffff437224 */ /* 0x000fe400078e0019 */
[----:B------:R-:W1:Y:S01]  /*4b10*/  MUFU.EX2 R39, R39 ;  /* 0x0000002700277308 */ /* 0x000e620000000800 */
[----:B0-----:R-:W-:-:S01]  /*4b20*/  FADD.FTZ R4, R38, R73 ;  /* 0x0000004926047221 */ /* 0x001fc20000010000 */
[--C-:B------:R-:W-:Y:S02]  /*4b30*/  IMAD.MOV.U32 R66, RZ, RZ, R25.reuse ;  /* 0x000000ffff427224 */ /* 0x100fe400078e0019 */
[--C-:B------:R-:W-:Y:S02]  /*4b40*/  IMAD.MOV.U32 R73, RZ, RZ, R25.reuse ;  /* 0x000000ffff497224 */ /* 0x100fe400078e0019 */
[----:B------:R-:W-:Y:S02]  /*4b50*/  IMAD.MOV.U32 R74, RZ, RZ, R25 ;  /* 0x000000ffff4a7224 */ /* 0x000fe400078e0019 */
[----:B------:R-:W0:Y:S01]  /*4b60*/  MUFU.EX2 R47, R47 ;  /* 0x0000002f002f7308 */ /* 0x000e220000000800 */
[----:B--2---:R-:W-:-:S01]  /*4b70*/  FADD.FTZ R6, R46, R75 ;  /* 0x0000004b2e067221 */ /* 0x004fc20000010000 */
[----:B------:R-:W-:-:S06]  /*4b80*/  IMAD.MOV.U32 R75, RZ, RZ, R25 ;  /* 0x000000ffff4b7224 */ /* 0x000fcc00078e0019 */
        /* <DEDUP_REMOVED lines=14> */
[--C-:B------:R-:W-:Y:S01]  /*4c70*/  IMAD.MOV.U32 R39, RZ, RZ, R25.reuse ;  /* 0x000000ffff277224 */ /* 0x100fe200078e0019 */
[----:B------:R-:W0:Y:S01]  /*4c80*/  MUFU.EX2 R54, R54 ;  /* 0x0000003600367308 */ /* 0x000e220000000800 */
[C---:B--2---:R-:W-:Y:S01]  /*4c90*/  F2FP.SATFINITE.E4M3.F32.PACK_AB_MERGE_C R50, R51.reuse, R50, RZ ;  /* 0x000000323332723e */ /* 0x044fe200048070ff */
[----:B------:R-:W-:Y:S01]  /*4ca0*/  FADD.FTZ R51, R51, R8 ;  /* 0x0000000833337221 */ /* 0x000fe20000010000 */
[----:B------:R-:W-:-:S02]  /*4cb0*/  IMAD.MOV.U32 R38, RZ, RZ, R25 ;  /* 0x000000ffff267224 */ /* 0x000fc400078e0019 */
[----:B------:R-:W-:Y:S01]  /*4cc0*/  F2FP.SATFINITE.E4M3.F32.PACK_AB_MERGE_C R213, R47, R46, R50 ;  /* 0x0000002e2fd5723e */ /* 0x000fe20004807032 */
[----:B------:R-:W-:Y:S02]  /*4cd0*/  IMAD.MOV.U32 R47, RZ, RZ, R25 ;  /* 0x000000ffff2f7224 */ /* 0x000fe400078e0019 */
[----:B------:R-:W2:Y:S01]  /*4ce0*/  MUFU.EX2 R44, R44 ;  /* 0x0000002c002c7308 */ /* 0x000ea20000000800 */
[----:B-1----:R-:W-:-:S01]  /*4cf0*/  FADD.FTZ R5, R43, R6 ;  /* 0x000000062b057221 */ /* 0x002fc20000010000 */
[--C-:B------:R-:W-:Y:S02]  /*4d00*/  IMAD.MOV.U32 R46, RZ, RZ, R25.reuse ;  /* 0x000000ffff2e7224 */ /* 0x100fe400078e0019 */
[----:B------:R-:W-:-:S04]  /*4d10*/  IMAD.MOV.U32 R50, RZ, RZ, R25 ;  /* 0x000000ffff327224 */ /* 0x000fc800078e0019 */
[----:B------:R-:W1:Y:S01]  /*4d20*/  MUFU.EX2 R55, R55 ;  /* 0x0000003700377308 */ /* 0x000e620000000800 */
[----:B0-----:R-:W-:-:S01]  /*4d30*/  FADD.FTZ R6, R54, R51 ;  /* 0x0000003336067221 */ /* 0x001fc20000010000 */
[----:B------:R-:W-:-:S06]  /*4d40*/  IMAD.MOV.U32 R51, RZ, RZ, R25 ;  /* 0x000000ffff337224 */ /* 0x000fcc00078e0019 */
[----:B------:R-:W-:Y:S01]  /*4d50*/  MUFU.EX2 R48, R48 ;  /* 0x0000003000307308 */ /* 0x000fe20000000800 */
[----:B--2---:R-:W-:-:S07]  /*4d60*/  FADD.FTZ R7, R44, R5 ;  /* 0x000000052c077221 */ /* 0x004fce0000010000 */
[----:B------:R-:W0:Y:S01]  /*4d70*/  MUFU.EX2 R49, R49 ;  /* 0x0000003100317308 */ /* 0x000e220000000800 */
[----:B-1----:R-:W-:-:S07]  /*4d80*/  FADD.FTZ R9, R55, R6 ;  /* 0x0000000637097221 */ /* 0x002fce0000010000 */
[----:B------:R-:W1:Y:S08]  /*4d90*/  MUFU.EX2 R58, R58 ;  /* 0x0000003a003a7308 */ /* 0x000e700000000800 */
[----:B------:R-:W2:Y:S01]  /*4da0*/  MUFU.EX2 R59, R59 ;  /* 0x0000003b003b7308 */ /* 0x000ea20000000800 */
[----:B0-----:R-:W-:Y:S01]  /*4db0*/  F2FP.SATFINITE.E4M3.F32.PACK_AB_MERGE_C R8, R49, R48, RZ ;  /* 0x000000303108723e */ /* 0x001fe200048070ff */
[----:B------:R-:W-:-:S03]  /*4dc0*/  FADD.FTZ R48, R48, R7 ;  /* 0x0000000730307221 */ /* 0x000fc60000010000 */
[----:B------:R-:W-:Y:S01]  /*4dd0*/  F2FP.SATFINITE.E4M3.F32.PACK_AB_MERGE_C R214, R44, R43, R8 ;  /* 0x0000002b2cd6723e */ /* 0x000fe20004807008 */
[----:B------:R-:W-:-:S01]  /*4de0*/  FADD.FTZ R49, R49, R48 ;  /* 0x0000003031317221 */ /* 0x000fc20000010000 */
[----:B------:R-:W-:Y:S01]  /*4df0*/  IMAD.MOV.U32 R43, RZ, RZ, R25 ;  /* 0x000000ffff2b7224 */ /* 0x000fe200078e0019 */
[----:B------:R-:W-:Y:S01]  /*4e00*/  MUFU.EX2 R32, R32 ;  /* 0x0000002000207308 */ /* 0x000fe20000000800 */
[----:B-1----:R-:W-:-:S01]  /*4e10*/  FADD.FTZ R6, R58, R9 ;  /* 0x000000093a067221 */ /* 0x002fc20000010000 */
[--C-:B------:R-:W-:Y:S02]  /*4e20*/  IMAD.MOV.U32 R44, RZ, RZ, R25.reuse ;  /* 0x000000ffff2c7224 */ /* 0x100fe400078e0019 */
[----:B------:R-:W-:-:S04]  /*4e30*/  IMAD.MOV.U32 R48, RZ, RZ, R25 ;  /* 0x000000ffff307224 */ /* 0x000fc800078e0019 */
[----:B------:R-:W0:Y:S01]  /*4e40*/  MUFU.EX2 R33, R33 ;  /* 0x0000002100217308 */ /* 0x000e220000000800 */
[C---:B--2---:R-:W-:Y:S01]  /*4e50*/  F2FP.SATFINITE.E4M3.F32.PACK_AB_MERGE_C R58, R59.reuse, R58, RZ ;  /* 0x0000003a3b3a723e */ /* 0x044fe200048070ff */
[----:B------:R-:W-:-:S03]  /*4e60*/  FADD.FTZ R59, R59, R6 ;  /* 0x000000063b3b7221 */ /* 0x000fc60000010000 */
[----:B------:R-:W-:Y:S01]  /*4e70*/  F2FP.SATFINITE.E4M3.F32.PACK_AB_MERGE_C R215, R55, R54, R58 ;  /* 0x0000003637d7723e */ /* 0x000fe2000480703a */
[--C-:B------:R-:W-:Y:S02]  /*4e80*/  IMAD.MOV.U32 R55, RZ, RZ, R25.reuse ;  /* 0x000000ffff377224 */ /* 0x100fe400078e0019 */
[----:B------:R-:W1:Y:S01]  /*4e90*/  MUFU.EX2 R28, R28 ;  /* 0x0000001c001c7308 */ /* 0x000e620000000800 */
[--C-:B------:R-:W-:Y:S02]  /*4ea0*/  IMAD.MOV.U32 R54, RZ, RZ, R25.reuse ;  /* 0x000000ffff367224 */ /* 0x100fe400078e0019 */
[----:B------:R-:W-:-:S05]  /*4eb0*/  IMAD.MOV.U32 R58, RZ, RZ, R25 ;  /* 0x000000ffff3a7224 */ /* 0x000fca00078e0019 */
[----:B------:R-:W2:Y:S01]  /*4ec0*/  MUFU.EX2 R30, R30 ;  /* 0x0000001e001e7308 */ /* 0x000ea20000000800 */
[----:B0-----:R-:W-:-:S07]  /*4ed0*/  F2FP.SATFINITE.E4M3.F32.PACK_AB_MERGE_C R7, R33, R32, RZ ;  /* 0x000000202107723e */ /* 0x001fce00048070ff */
[----:B------:R-:W0:Y:S01]  /*4ee0*/  MUFU.EX2 R29, R29 ;  /* 0x0000001d001d7308 */ /* 0x000e220000000800 */
[----:B-1----:R-:W-:-:S01]  /*4ef0*/  FADD.FTZ R6, R28, R49 ;  /* 0x000000311c067221 */ /* 0x002fc20000010000 */
[----:B------:R-:W-:-:S06]  /*4f00*/  IMAD.MOV.U32 R49, RZ, RZ, R25 ;  /* 0x000000ffff317224 */ /* 0x000fcc00078e0019 */
[----:B------:R-:W1:Y:S01]  /*4f10*/  MUFU.EX2 R31, R31 ;  /* 0x0000001f001f7308 */ /* 0x000e620000000800 */
[----:B--2---:R-:W-:-:S01]  /*4f20*/  FADD.FTZ R8, R30, R59 ;  /* 0x0000003b1e087221 */ /* 0x004fc20000010000 */
[----:B------:R-:W-:-:S06]  /*4f30*/  IMAD.MOV.U32 R59, RZ, RZ, R25 ;  /* 0x000000ffff3b7224 */ /* 0x000fcc00078e0019 */
[----:B------:R-:W2:Y:S01]  /*4f40*/  MUFU.EX2 R69, R69 ;  /* 0x0000004500457308 */ /* 0x000ea20000000800 */
[C---:B0-----:R-:W-:Y:S01]  /*4f50*/  F2FP.SATFINITE.E4M3.F32.PACK_AB_MERGE_C R216, R29.reuse, R28, R7 ;  /* 0x0000001c1dd8723e */ /* 0x041fe20004807007 */
[----:B------:R-:W-:Y:S01]  /*4f60*/  FADD.FTZ R29, R29, R6 ;  /* 0x000000061d1d7221 */ /* 0x000fe20000010000 */
[----:B------:R-:W-:-:S03]  /*4f70*/  IMAD.MOV.U32 R28, RZ, RZ, R25 ;  /* 0x000000ffff1c7224 */ /* 0x000fc600078e0019 */
[----:B------:R-:W-:Y:S01]  /*4f80*/  FADD.FTZ R32, R32, R29 ;  /* 0x0000001d20207221 */ /* 0x000fe20000010000 */
[----:B------:R-:W-:Y:S01]  /*4f90*/  IMAD.MOV.U32 R29, RZ, RZ, R25 ;  /* 0x000000ffff1d7224 */ /* 0x000fe200078e0019 */
[----:B------:R0:W3:Y:S01]  /*4fa0*/  MUFU.EX2 R4, R35 ;  /* 0x0000002300047308 */ /* 0x0000e20000000800 */
[----:B-1----:R-:W-:-:S01]  /*4fb0*/  FADD.FTZ R8, R31, R8 ;  /* 0x000000081f087221 */ /* 0x002fc20000010000 */
[----:B------:R-:W-:Y:S01]  /*4fc0*/  FADD.FTZ R33, R33, R32 ;  /* 0x0000002021217221 */ /* 0x000fe20000010000 */
[----:B------:R-:W-:-:S05]  /*4fd0*/  IMAD.MOV.U32 R32, RZ, RZ, R25 ;  /* 0x000000ffff207224 */ /* 0x000fca00078e0019 */
[----:B------:R-:W-:Y:S01]  /*4fe0*/  MUFU.EX2 R40, R40 ;  /* 0x0000002800287308 */ /* 0x000fe20000000800 */
[----:B--2---:R-:W-:-:S01]  /*4ff0*/  FADD.FTZ R7, R69, R8 ;  /* 0x0000000845077221 */ /* 0x004fc20000010000 */
[----:B0-----:R-:W-:-:S06]  /*5000*/  IMAD.MOV.U32 R35, RZ, RZ, R25 ;  /* 0x000000ffff237224 */ /* 0x001fcc00078e0019 */
[----:B------:R-:W0:Y:S01]  /*5010*/  MUFU.EX2 R41, R41 ;  /* 0x0000002900297308 */ /* 0x000e220000000800 */
[----:B---3--:R-:W-:-:S01]  /*5020*/  FADD.FTZ R7, R4, R7 ;  /* 0x0000000704077221 */ /* 0x008fc20000010000 */
[----:B------:R-:W-:-:S04]  /*5030*/  F2FP.SATFINITE.E4M3.F32.PACK_AB_MERGE_C R69, R4, R69, RZ ;  /* 0x000000450445723e */ /* 0x000fc800048070ff */
[----:B------:R-:W-:Y:S01]  /*5040*/  F2FP.SATFINITE.E4M3.F32.PACK_AB_MERGE_C R217, R31, R30, R69 ;  /* 0x0000001e1fd9723e */ /* 0x000fe20004807045 */
[--C-:B------:R-:W-:Y:S01]  /*5050*/  IMAD.MOV.U32 R31, RZ, RZ, R25.reuse ;  /* 0x000000ffff1f7224 */ /* 0x100fe200078e0019 */
        /* <DEDUP_REMOVED lines=8> */
[----:B------:R1:W3:Y:S01]  /*50e0*/  MUFU.EX2 R5, R80 ;  /* 0x0000005000057308 */ /* 0x0002e20000000800 */
[----:B--2---:R-:W-:-:S07]  /*50f0*/  FADD.FTZ R6, R72, R7 ;  /* 0x0000000748067221 */ /* 0x004fce0000010000 */
[----:B------:R-:W-:Y:S01]  /*5100*/  MUFU.EX2 R81, R81 ;  /* 0x0000005100517308 */ /* 0x000fe20000000800 */
[C---:B0-----:R-:W-:Y:S01]  /*5110*/  F2FP.SATFINITE.E4M3.F32.PACK_AB_MERGE_C R218, R37.reuse, R36, R8 ;  /* 0x0000002425da723e */ /* 0x041fe20004807008 */
[----:B------:R-:W-:Y:S01]  /*5120*/  FADD.FTZ R37, R37, R4 ;  /* 0x0000000425257221 */ /* 0x000fe20000010000 */
[--C-:B------:R-:W-:Y:S02]  /*5130*/  IMAD.MOV.U32 R36, RZ, RZ, R25.reuse ;  /* 0x000000ffff247224 */ /* 0x100fe400078e0019 */
[----:B-1----:R-:W-:Y:S02]  /*5140*/  IMAD.MOV.U32 R80, RZ, RZ, R25 ;  /* 0x000000ffff507224 */ /* 0x002fe400078e0019 */
[----:B------:R-:W-:-:S01]  /*5150*/  FADD.FTZ R4, R40, R37 ;  /* 0x0000002528047221 */ /* 0x000fc20000010000 */
[----:B------:R-:W-:Y:S01]  /*5160*/  IMAD.MOV.U32 R37, RZ, RZ, R25 ;  /* 0x000000ffff257224 */ /* 0x000fe200078e0019 */
[----:B------:R-:W0:Y:S01]  /*5170*/  MUFU.EX2 R84, R84 ;  /* 0x0000005400547308 */ /* 0x000e220000000800 */
[----:B---3--:R-:W-:-:S01]  /*5180*/  FADD.FTZ R6, R5, R6 ;  /* 0x0000000605067221 */ /* 0x008fc20000010000 */
[----:B------:R-:W-:Y:S01]  /*5190*/  FADD.FTZ R4, R41, R4 ;  /* 0x0000000429047221 */ /* 0x000fe20000010000 */
[----:B------:R-:W-:-:S02]  /*51a0*/  IMAD.MOV.U32 R41, RZ, RZ, R25 ;  /* 0x000000ffff297224 */ /* 0x000fc400078e0019 */
[----:B------:R-:W-:Y:S01]  /*51b0*/  IMAD.MOV.U32 R40, RZ, RZ, R25 ;  /* 0x000000ffff287224 */ /* 0x000fe200078e0019 */
[----:B0-----:R-:W-:Y:S01]  /*51c0*/  F2FP.SATFINITE.E4M3.F32.PACK_AB_MERGE_C R7, R84, R81, RZ ;  /* 0x000000515407723e */ /* 0x001fe200048070ff */
[----:B------:R-:W-:-:S03]  /*51d0*/  FADD.FTZ R81, R81, R6 ;  /* 0x0000000651517221 */ /* 0x000fc60000010000 */
[----:B------:R-:W-:Y:S01]  /*51e0*/  F2FP.SATFINITE.E4M3.F32.PACK_AB_MERGE_C R219, R5, R72, R7 ;  /* 0x0000004805db723e */ /* 0x000fe20004807007 */
[----:B------:R-:W-:-:S01]  /*51f0*/  FADD.FTZ R5, R84, R81 ;  /* 0x0000005154057221 */ /* 0x000fc20000010000 */
[--C-:B------:R-:W-:Y:S02]  /*5200*/  IMAD.MOV.U32 R72, RZ, RZ, R25.reuse ;  /* 0x000000ffff487224 */ /* 0x100fe400078e0019 */
[--C-:B------:R-:W-:Y:S02]  /*5210*/  IMAD.MOV.U32 R81, RZ, RZ, R25.reuse ;  /* 0x000000ffff517224 */ /* 0x100fe400078e0019 */
[----:B------:R-:W-:Y:S01]  /*5220*/  IMAD.MOV.U32 R84, RZ, RZ, R25 ;  /* 0x000000ffff547224 */ /* 0x000fe200078e0019 */
[----:B------:R-:W-:Y:S06]  /*5230*/  @!P1 BRA `(.L_x_4043) ;  /* 0x0000003000a49947 */ /* 0x000fec0003800000 */
        /* <DEDUP_REMOVED lines=50> */
[----:B------:R-:W-:Y:S01]  /*5560*/  UMOV UR55, UR47 ;  /* 0x0000002f00377c82 */ /* 0x000fe20008000000 */
[----:B------:R-:W-:-:S05]  /*5570*/  UMOV UR51, UR46 ;  /* 0x0000002e00337c82 */ /* 0x000fca0008000000 */
.L_x_4054:
[----:B------:R-:W-:Y:S01]  /*5580*/  ISETP.NE.AND P2, PT, RZ, UR44, PT ;  /* 0x0000002cff007c0c */ /* 0x000fe2000bf45270 */
[----:B------:R-:W-:-:S04]  /*5590*/  UISETP.NE.AND UP0, UPT, UR51, 0x1, UPT ;  /* 0x000000013300788c */ /* 0x000fc8000bf05270 */
[----:B------:R-:W-:-:S04]  /*55a0*/  USEL UR47, URZ, 0x1, UP0 ;  /* 0x000000013f2f7887 */ /* 0x000fc80008000000 */
[----:B------:R-:W-:-:S04]  /*55b0*/  ULOP3.LUT UR47, UR55, UR47, URZ, 0x3c, !UPT ;  /* 0x0000002f372f7292 */ /* 0x000fc8000f8e3c3f */
[----:B------:R-:W-:Y:S08]  /*55c0*/  @P2 BRA `(.L_x_4044) ;  /* 0x0000000000442947 */ /* 0x000ff00003800000 */
[----:B------:R-:W-:Y:S05]  /*55d0*/  @!P0 BRA `(.L_x_4045) ;  /* 0x0000000000048947 */ /* 0x000fea0003800000 */
[----:B------:R-:W-:Y:S01]  /*55e0*/  BPT.TRAP 0x1 ;  /* 0x000000040000795c */ /* 0x000fe20000300000 */
.L_x_4045:
[----:B------:R-:W0:Y:S01]  /*55f0*/  S2UR UR10, SR_CgaCtaId ;  /* 0x00000000000a79c3 */ /* 0x000e220000008800 */
[----:B------:R-:W-:Y:S01]  /*5600*/  UIADD3 UR6, UR51, 0x1, URZ ;  /* 0x0000000133067890 */ /* 0x000fe2000fffe03f */
[----:B------:R-:W-:Y:S01]  /*5610*/  IMAD.U32 R0, RZ, RZ, UR47 ;  /* 0x0000002fff007e24 */ /* 0x000fe2000f8e00ff */
[----:B------:R-:W-:Y:S02]  /*5620*/  UMOV UR7, 0x400 ;  /* 0x0000040000077882 */ /* 0x000fe40000000000 */
[----:B------:R-:W-:Y:S02]  /*5630*/  UISETP.NE.AND UP0, UPT, UR6, 0x2, UPT ;  /* 0x000000020600788c */ /* 0x000fe4000bf05270 */
[----:B------:R-:W-:Y:S02]  /*5640*/  SHF.L.U32 R0, R0, 0x1f, RZ ;  /* 0x0000001f00007819 */ /* 0x000fe400000006ff */
[----:B------:R-:W-:Y:S02]  /*5650*/  USEL UR6, UR6, URZ, UP0 ;  /* 0x0000003f06067287 */ /* 0x000fe40008000000 */
[----:B0-----:R-:W-:-:S04]  /*5660*/  ULEA UR7, UR10, UR7, 0x18 ;  /* 0x000000070a077291 */ /* 0x001fc8000f8ec03f */
[----:B------:R-:W-:-:S09]  /*5670*/  ULEA UR6, UR6, UR7, 0x3 ;  /* 0x0000000706067291 */ /* 0x000fd2000f8e183f */
[----:B------:R0:W1:Y:S01]  /*5680*/  SYNCS.PHASECHK.TRANS64.TRYWAIT P1, [UR6+0x33430], R0 ;  /* 0x03343000ff0075a7 */ /* 0x0000620008020146 */
[----:B------:R-:W-:Y:S05]  /*5690*/  @!P0 BRA `(.L_x_4046) ;  /* 0x0000000000048947 */ /* 0x000fea0003800000 */
[----:B------:R-:W-:Y:S01]  /*56a0*/  BPT.TRAP 0x1 ;  /* 0x000000040000795c */ /* 0x000fe20000300000 */
.L_x_4046:
[----:B-1----:R-:W-:Y:S05]  /*56b0*/  @P1 BRA `(.L_x_4044) ;  /* 0x0000000000081947 */ /* 0x002fea0003800000 */
[----:B------:R-:W1:Y:S02]  /*56c0*/  SYNCS.PHASECHK.TRANS64.TRYWAIT P1, [UR6+0x33430], R0 ;  /* 0x03343000ff0075a7 */ /* 0x000e640008020146 */
[----:B-1----:R-:W-:Y:S05]  /*56d0*/  @!P1 BRA `(.L_x_4047) ;  /* 0x00000104006c9947 */ /* 0x002fea0003800000 */
.L_x_4044:
[----:B-1----:R-:W1:Y:S01]  /*56e0*/  S2R R3, SR_TID.X ;  /* 0x0000000000037919 */ /* 0x002e620000002100 */
[----:B------:R-:W-:Y:S01]  /*56f0*/  UIADD3 UR46, UR51, 0x1, URZ ;  /* 0x00000001332e7890 */ /* 0x000fe2000fffe03f */
[----:B------:R-:W-:Y:S01]  /*5700*/  UMOV UR27, 0x80000020 ;  /* 0x80000020001b7882 */ /* 0x000fe20000000000 */
[----:B------:R-:W-:Y:S02]  /*5710*/  UMOV UR28, UR24 ;  /* 0x00000018001c7c82 */ /* 0x000fe40008000000 */
[----:B------:R-:W-:Y:S01]  /*5720*/  UISETP.NE.AND UP0, UPT, UR46, 0x2, UPT ;  /* 0x000000022e00788c */ /* 0x000fe2000bf05270 */
[----:B------:R-:W-:Y:S01]  /*5730*/  UMOV UR29, UR25 ;  /* 0x00000019001d7c82 */ /* 0x000fe20008000000 */
[----:B------:R-:W-:Y:S02]  /*5740*/  UMOV UR31, 0x80000020 ;  /* 0x80000020001f7882 */ /* 0x000fe40000000000 */
[----:B------:R-:W-:Y:S01]  /*5750*/  USEL UR46, UR46, URZ, UP0 ;  /* 0x0000003f2e2e7287 */ /* 0x000fe20008000000 */
[----:B------:R-:W-:Y:S01]  /*5760*/  UMOV UR32, UR24 ;  /* 0x0000001800207c82 */ /* 0x000fe20008000000 */
[----:B------:R-:W-:-:S02]  /*5770*/  UMOV UR33, UR25 ;  /* 0x0000001900217c82 */ /* 0x000fc40008000000 */
[----:B------:R-:W-:Y:S01]  /*5780*/  UIMAD UR56, UR46, 0x780, UR50 ;  /* 0x000007802e3878a4 */ /* 0x000fe2000f8e0232 */
[----:B------:R-:W-:Y:S01]  /*5790*/  UMOV UR35, 0x80000020 ;  /* 0x8000002000237882 */ /* 0x000fe20000000000 */
[----:B------:R-:W-:Y:S02]  /*57a0*/  UMOV UR7, 0x80000020 ;  /* 0x8000002000077882 */ /* 0x000fe40000000000 */
[----:B------:R-:W-:Y:S02]  /*57b0*/  UIADD3 UR30, UR56, 0x80, URZ ;  /* 0x00000080381e7890 */ /* 0x000fe4000fffe03f */
[----:B------:R-:W-:Y:S02]  /*57c0*/  UIADD3 UR34, UR56, 0x100, URZ ;  /* 0x0000010038227890 */ /* 0x000fe4000fffe03f */
[----:B------:R-:W-:Y:S01]  /*57d0*/  UMOV UR26, UR56 ;  /* 0x00000038001a7c82 */ /* 0x000fe20008000000 */
[----:B------:R-:W-:Y:S02]  /*57e0*/  UIADD3 UR6, UR56, 0x2, URZ ;  /* 0x0000000238067890 */ /* 0x000fe4000fffe03f */
[----:B------:R-:W-:Y:S01]  /*57f0*/  UIADD3 UR10, UR56, 0x202, URZ ;  /* 0x00000202380a7890 */ /* 0x000fe2000fffe03f */
[----:B------:R-:W-:Y:S01]  /*5800*/  UMOV UR11, 0x80000020 ;  /* 0x80000020000b7882 */ /* 0x000fe20000000000 */
[----:B------:R-:W-:Y:S01]  /*5810*/  UIADD3 UR14, UR56, 0x282, URZ ;  /* 0x00000282380e7890 */ /* 0x000fe2000fffe03f */
[----:B------:R-:W-:Y:S01]  /*5820*/  UMOV UR15, 0x80000020 ;  /* 0x80000020000f7882 */ /* 0x000fe20000000000 */
[----:B------:R-:W-:Y:S01]  /*5830*/  UIADD3 UR18, UR56, 0x500, URZ ;  /* 0x0000050038127890 */ /* 0x000fe2000fffe03f */
[----:B-1----:R-:W-:Y:S01]  /*5840*/  SHF.R.U32.HI R3, RZ, 0x7, R3 ;  /* 0x00000007ff037819 */ /* 0x002fe20000011603 */
[----:B------:R-:W-:Y:S01]  /*5850*/  UMOV UR19, 0x80000020 ;  /* 0x8000002000137882 */ /* 0x000fe20000000000 */
[----:B------:R-:W-:Y:S01]  /*5860*/  UIADD3 UR22, UR56, 0x502, URZ ;  /* 0x0000050238167890 */ /* 0x000fe2000fffe03f */
[----:B------:R-:W-:-:S02]  /*5870*/  UMOV UR23, 0x80000020 ;  /* 0x8000002000177882 */ /* 0x000fc40000000000 */
[----:B0-----:R-:W-:-:S05]  /*5880*/  VIADD R0, R3, 0x8 ;  /* 0x0000000803007836 */ /* 0x001fca0000000000 */
[----:B------:R0:W-:Y:S06]  /*5890*/  BAR.SYNC.DEFER_BLOCKING R0, 0x100 ;  /* 0x000400000000751d */ /* 0x0001ec0000010000 */
[----:B------:R-:W-:-:S06]  /*58a0*/  WARPGROUP.ARRIVE ;  /* 0x00000000000079c5 */ /* 0x000fcc0000000000 */
[----:B------:R-:W-:Y:S01]  /*58b0*/  QGMMA.64x32x32.F32.E4M3.E4M3 R184, gdesc[UR24], RZ, !UPT, gsb0 ;  /* 0x0060000018b879f3 */ /* 0x000fe2000c0008ff */
[----:B------:R-:W-:Y:S01]  /*58c0*/  UIADD3 UR26, UR56, 0x180, URZ ;  /* 0x00000180381a7890 */ /* 0x000fe2000fffe03f */
[----:B------:R-:W-:Y:S01]  /*58d0*/  UMOV UR27, 0x80000020 ;  /* 0x80000020001b7882 */ /* 0x000fe20000000000 */
[----:B------:R-:W-:Y:S02]  /*58e0*/  WARPGROUP.DEPBAR.LE gsb0, 0x0 ;  /* 0x00008000000079c5 */ /* 0x000fe40000010000 */
[----:B------:R-:W-:-:S06]  /*58f0*/  WARPGROUP.ARRIVE ;  /* 0x00000000000079c5 */ /* 0x000fcc0000000000 */
[----:B------:R-:W-:Y:S01]  /*5900*/  QGMMA.64x32x32.F32.E4M3.E4M3 R168, gdesc[UR28], RZ, !UPT, gsb0 ;  /* 0x006000001ca879f3 */ /* 0x000fe2000c0008ff */
[----:B------:R-:W-:Y:S01]  /*5910*/  UIADD3 UR30, UR56, 0x200, URZ ;  /* 0x00000200381e7890 */ /* 0x000fe2000fffe03f */
[----:B------:R-:W-:Y:S01]  /*5920*/  UMOV UR28, UR24 ;  /* 0x00000018001c7c82 */ /* 0x000fe20008000000 */
[----:B------:R-:W-:Y:S01]  /*5930*/  UMOV UR29, UR25 ;  /* 0x00000019001d7c82 */ /* 0x000fe20008000000 */
        /* <DEDUP_REMOVED lines=10> */
[----:B------:R-:W-:Y:S03]  /*59e0*/  QGMMA.64x32x32.F32.E4M3.E4M3 R136, gdesc[UR24], RZ, !UPT, gsb0 ;  /* 0x00600000188879f3 */ /* 0x000fe6000c0008ff */
        /* <DEDUP_REMOVED lines=124> */
[----:B------:R-:W-:Y:S01]  /*61b0*/  UIADD3 UR56, UR56, 0x702, URZ ;  /* 0x0000070238387890 */ /* 0x000fe2000fffe03f */
[----:B------:R-:W-:Y:S02]  /*61c0*/  WARPGROUP.DEPBAR.LE gsb0, 0x0 ;  /* 0x00008000000079c5 */ /* 0x000fe40000010000 */
[----:B------:R-:W-:-:S06]  /*61d0*/  WARPGROUP.ARRIVE ;  /* 0x00000000000079c5 */ /* 0x000fcc0000000000 */
[----:B------:R-:W-:Y:S03]  /*61e0*/  QGMMA.64x32x32.F32.E4M3.E4M3 R168, gdesc[UR28], R168, gsb0 ;  /* 0x006000001ca879f3 */ /* 0x000fe600080008a8 */
        /* <DEDUP_REMOVED lines=12> */
[----:B0-----:R-:W-:Y:S05]  /*62b0*/  @P2 BRA `(.L_x_4048) ;  /* 0x0000000000382947 */ /* 0x001fea0003800000 */
[----:B------:R-:W-:Y:S05]  /*62c0*/  @!P0 BRA `(.L_x_4049) ;  /* 0x0000000000048947 */ /* 0x000fea0003800000 */
[----:B------:R-:W-:Y:S01]  /*62d0*/  BPT.TRAP 0x1 ;  /* 0x000000040000795c */ /* 0x000fe20000300000 */
.L_x_4049:
        /* <DEDUP_REMOVED lines=9> */
.L_x_4050:
[----:B-1----:R-:W-:Y:S05]  /*6370*/  @P1 BRA `(.L_x_4048) ;  /* 0x0000000000081947 */ /* 0x002fea0003800000 */
[----:B------:R-:W1:Y:S02]  /*6380*/  SYNCS.PHASECHK.TRANS64.TRYWAIT P1, [UR6+0x33450], R0 ;  /* 0x03345000ff0075a7 */ /* 0x000e640008020146 */
[----:B-1----:R-:W-:Y:S05]  /*6390*/  @!P1 BRA `(.L_x_4051) ;  /* 0x000000f800549947 */ /* 0x002fea0003800000 */
.L_x_4048:
[----:B------:R-:W2:Y:S01]  /*63a0*/  S2UR UR11, SR_CgaCtaId ;  /* 0x00000000000b79c3 */ /* 0x000ea20000008800 */
[----:B------:R-:W-:Y:S01]  /*63b0*/  UMOV UR6, 0x400 ;  /* 0x0000040000067882 */ /* 0x000fe20000000000 */
[----:B------:R-:W-:Y:S01]  /*63c0*/  WARPGROUP.ARRIVE ;  /* 0x00000000000079c5 */ /* 0x000fe20000000000 */
[----:B------:R-:W-:-:S05]  /*63d0*/  UMOV UR7, 0xc0000010 ;  /* 0xc000001000077882 */ /* 0x000fca0000000000 */
[----:B-1----:R-:W1:Y:S01]  /*63e0*/  S2R R3, SR_TID.X ;  /* 0x0000000000037919 */ /* 0x002e620000002100 */
[----:B--2---:R-:W-:-:S04]  /*63f0*/  ULEA UR14, UR11, UR6, 0x18 ;  /* 0x000000060b0e7291 */ /* 0x004fc8000f8ec03f */
[----:B------:R-:W-:-:S04]  /*6400*/  UIADD3 UR6, UR14, 0x200, URZ ;  /* 0x000002000e067890 */ /* 0x000fc8000fffe03f */
[----:B------:R-:W-:-:S04]  /*6410*/  USHF.R.U32.HI UR6, URZ, 0x4, UR6 ;  /* 0x000000043f067899 */ /* 0x000fc80008011606 */
[----:B------:R-:W-:Y:S01]  /*6420*/  ULOP3.LUT UR6, UR6, 0x3fff, URZ, 0xc0, !UPT ;  /* 0x00003fff06067892 */ /* 0x000fe2000f8ec03f */
[----:B-1----:R-:W-:-:S03]  /*6430*/  SHF.R.U32.HI R3, RZ, 0x7, R3 ;  /* 0x00000007ff037819 */ /* 0x002fc60000011603 */
[----:B------:R-:W-:Y:S01]  /*6440*/  ULOP3.LUT UR6, UR6, 0x10000, URZ, 0xfc, !UPT ;  /* 0x0001000006067892 */ /* 0x000fe2000f8efc3f */
[----:B0-----:R-:W-:-:S03]  /*6450*/  IADD3 R0, -R3, 0xb, RZ ;  /* 0x0000000b03007810 */ /* 0x001fc60007ffe1ff */
        /* <DEDUP_REMOVED lines=27> */
.L_x_4052:
[----:B0-----:R-:W-:Y:S01]  /*6610*/  FMNMX.FTZ R0, R184, R7, !PT ;  /* 0x00000007b8007209 */ /* 0x001fe20007810000 */
[----:B------:R-:W-:-:S03]  /*6620*/  ULEA UR6, UR46, UR14, 0x3 ;  /* 0x0000000e2e067291 */ /* 0x000fc6000f8e183f */
[----:B------:R-:W-:Y:S01]  /*6630*/  FMNMX.FTZ R3, R185, R0, !PT ;  /* 0x00000000b9037209 */ /* 0x000fe20007810000 */
[----:B------:R-:W-:Y:S01]  /*6640*/  UIADD3 UR6, UR6, 0x33440, URZ ;  /* 0x0003344006067890 */ /* 0x000fe2000fffe03f */
[----:B------:R-:W-:-:S03]  /*6650*/  FMNMX.FTZ R0, R186, R6, !PT ;  /* 0x00000006ba007209 */ /* 0x000fc60007810000 */
[----:B------:R-:W-:Y:S01]  /*6660*/  UPRMT UR6, UR11, 0x654, UR6 ;  /* 0x000006540b067896 */ /* 0x000fe20008000006 */
[----:B------:R-:W-:Y:S02]  /*6670*/  FMNMX.FTZ R9, R187, R0, !PT ;  /* 0x00000000bb097209 */ /* 0x000fe40007810000 */
[----:B------:R-:W-:Y:S02]  /*6680*/  FMNMX.FTZ R0, R188, R3, !PT ;  /* 0x00000003bc007209 */ /* 0x000fe40007810000 */
[----:B------:R-:W-:Y:S02]  /*6690*/  FMNMX.FTZ R8, R190, R9, !PT ;  /* 0x00000009be087209 */ /* 0x000fe40007810000 */
[----:B------:R-:W-:Y:S02]  /*66a0*/  FMNMX.FTZ R3, R189, R0, !PT ;  /* 0x00000000bd037209 */ /* 0x000fe40007810000 */
[----:B------:R-:W-:Y:S01]  /*66b0*/  FMNMX.FTZ R9, R191, R8, !PT ;  /* 0x00000008bf097209 */ /* 0x000fe20007810000 */
[----:B------:R-:W-:Y:S01]  /*66c0*/  SYNCS.ARRIVE.TRANS64.RED.A1T0 RZ, [UR6], RZ ;  /* 0x000000ffffff79a7 */ /* 0x000fe20008100406 */
        /* <DEDUP_REMOVED lines=71> */
[----:B------:R-:W-:-:S03]  /*6b40*/  FMNMX.FTZ R8, R135, R8, !PT ;  /* 0x0000000887087209 */ /* 0x000fc60007810000 */
[----:B------:R-:W0:Y:S04]  /*6b50*/  SHFL.BFLY PT, R0, R9, 0x2, 0x1f ;  /* 0x0c401f0009007f89 */ /* 0x000e2800000e0000 */
[----:B------:R-:W1:Y:S01]  /*6b60*/  SHFL.BFLY PT, R3, R8, 0x2, 0x1f ;  /* 0x0c401f0008037f89 */ /* 0x000e6200000e0000 */
[----:B0-----:R-:W-:Y:S01]  /*6b70*/  FMNMX.FTZ R10, R9, R0, !PT ;  /* 0x00000000090a7209 */ /* 0x001fe20007810000 */
[----:B------:R-:W-:Y:S01]  /*6b80*/  IMAD.U32 R9, RZ, RZ, UR41 ;  /* 0x00000029ff097e24 */ /* 0x000fe2000f8e00ff */
[----:B-1----:R-:W-:-:S03]  /*6b90*/  FMNMX.FTZ R11, R8, R3, !PT ;  /* 0x00000003080b7209 */ /* 0x002fc60007810000 */
[----:B------:R-:W0:Y:S04]  /*6ba0*/  SHFL.BFLY PT, R3, R10, 0x1, 0x1f ;  /* 0x0c201f000a037f89 */ /* 0x000e2800000e0000 */
[----:B------:R-:W1:Y:S01]  /*6bb0*/  SHFL.BFLY PT, R12, R11, 0x1, 0x1f ;  /* 0x0c201f000b0c7f89 */ /* 0x000e6200000e0000 */
[----:B0-----:R-:W-:Y:S02]  /*6bc0*/  FMNMX.FTZ R0, R10, R3, !PT ;  /* 0x000000030a007209 */ /* 0x001fe40007810000 */
[----:B-1----:R-:W-:-:S03]  /*6bd0*/  FMNMX.FTZ R3, R11, R12, !PT ;  /* 0x0000000c0b037209 */ /* 0x002fc60007810000 */
[C---:B------:R-:W-:Y:S01]  /*6be0*/  FFMA.FTZ R8, R0.reuse, R9, -8 ;  /* 0xc100000000087423 */ /* 0x040fe20000010009 */
[----:B------:R-:W-:-:S03]  /*6bf0*/  FADD.FTZ R7, -R0, R7 ;  /* 0x0000000700077221 */ /* 0x000fc60000010100 */
[--C-:B------:R-:W-:Y:S01]  /*6c00*/  FFMA.FTZ R11, R188, UR41, -R8.reuse ;  /* 0x00000029bc0b7c23 */ /* 0x100fe20008010808 */
[----:B------:R-:W-:-:S01]  /*6c10*/  FFMA.FTZ R188, R132, UR41, -R8 ;  /* 0x0000002984bc7c23 */ /* 0x000fc20008010808 */
[--C-:B------:R-:W-:Y:S01]  /*6c20*/  FFMA.FTZ R21, R168, UR41, -R8.reuse ;  /* 0x00000029a8157c23 */ /* 0x100fe20008010808 */
[----:B------:R-:W-:Y:S02]  /*6c30*/  IMAD.U32 R132, RZ, RZ, UR41 ;  /* 0x00000029ff847e24 */ /* 0x000fe4000f8e00ff */
[--C-:B------:R-:W-:Y:S01]  /*6c40*/  FFMA.FTZ R168, R169, UR41, -R8.reuse ;  /* 0x00000029a9a87c23 */ /* 0x100fe20008010808 */
[----:B------:R-:W-:-:S01]  /*6c50*/  FFMA.FTZ R169, R172, UR41, -R8 ;  /* 0x00000029aca97c23 */ /* 0x000fc20008010808 */
[----:B------:R-:W-:Y:S01]  /*6c60*/  FFMA.FTZ R172, R173, UR41, -R8 ;  /* 0x00000029adac7c23 */ /* 0x000fe20008010808 */
[----:B------:R-:W-:-:S01]  /*6c70*/  FADD.FTZ R6, -R3, R6 ;  /* 0x0000000603067221 */ /* 0x000fc20000010100 */
[----:B------:R-:W-:Y:S01]  /*6c80*/  FFMA.FTZ R173, R176, UR41, -R8 ;  /* 0x00000029b0ad7c23 */ /* 0x000fe20008010808 */
[----:B------:R-:W-:-:S01]  /*6c90*/  FFMA.FTZ R132, R3, R132, -8 ;  /* 0xc100000003847423 */ /* 0x000fc20000010084 */
[--C-:B------:R-:W-:Y:S01]  /*6ca0*/  FFMA.FTZ R176, R177, UR41, -R8.reuse ;  /* 0x00000029b1b07c23 */ /* 0x100fe20008010808 */
[----:B------:R-:W-:-:S01]  /*6cb0*/  FFMA.FTZ R177, R180, UR41, -R8 ;  /* 0x00000029b4b17c23 */ /* 0x000fc20008010808 */
[----:B------:R-:W-:Y:S01]  /*6cc0*/  FMUL.FTZ R7, R7, UR41 ;  /* 0x0000002907077c20 */ /* 0x000fe20008410000 */
[----:B------:R-:W-:-:S01]  /*6cd0*/  FFMA.FTZ R10, R184, UR41, -R8 ;  /* 0x00000029b80a7c23 */ /* 0x000fc20008010808 */
[----:B------:R-:W-:Y:S01]  /*6ce0*/  FFMA.FTZ R180, R181, UR41, -R8 ;  /* 0x00000029b5b47c23 */ /* 0x000fe20008010808 */
[----:B------:R-:W-:Y:S01]  /*6cf0*/  FMUL.FTZ R6, R6, UR41 ;  /* 0x0000002906067c20 */ /* 0x000fe20008410000 */
[----:B------:R-:W-:Y:S01]  /*6d00*/  FFMA.FTZ R181, R186, UR41, -R132 ;  /* 0x00000029bab57c23 */ /* 0x000fe20008010884 */
[----:B------:R-:W-:-:S01]  /*6d10*/  FFMA.FTZ R9, R185, UR41, -R8 ;  /* 0x00000029b9097c23 */ /* 0x000fc20008010808 */
[--C-:B------:R-:W-:Y:S01]  /*6d20*/  FFMA.FTZ R184, R187, UR41, -R132.reuse ;  /* 0x00000029bbb87c23 */ /* 0x100fe20008010884 */
[----:B------:R-:W-:Y:S01]  /*6d30*/  MUFU.EX2 R7, R7 ;  /* 0x0000000700077308 */ /* 0x000fe20000000800 */
[----:B------:R-:W-:-:S01]  /*6d40*/  FFMA.FTZ R185, R190, UR41, -R132 ;  /* 0x00000029beb97c23 */ /* 0x000fc20008010884 */
[----:B------:R-:W-:Y:S01]  /*6d50*/  FFMA.FTZ R12, R189, UR41, -R8 ;  /* 0x00000029bd0c7c23 */ /* 0x000fe20008010808 */
[----:B------:R-:W-:-:S01]  /*6d60*/  FFMA.FTZ R186, R191, UR41, -R132 ;  /* 0x00000029bfba7c23 */ /* 0x000fc20008010884 */
[----:B------:R-:W-:Y:S01]  /*6d70*/  FFMA.FTZ R13, R192, UR41, -R8 ;  /* 0x00000029c00d7c23 */ /* 0x000fe20008010808 */
        /* <DEDUP_REMOVED lines=31> */
[----:B0-----:R-:W-:Y:S01]  /*6f70*/  FFMA.FTZ R4, R7, R4, R10 ;  /* 0x0000000407047223 */ /* 0x001fe2000001000a */
[----:B------:R-:W-:-:S01]  /*6f80*/  FFMA.FTZ R189, R198, UR41, -R132 ;  /* 0x00000029c6bd7c23 */ /* 0x000fc20008010884 */
[--C-:B------:R-:W-:Y:S01]  /*6f90*/  FFMA.FTZ R190, R199, UR41, -R132.reuse ;  /* 0x00000029c7be7c23 */ /* 0x100fe20008010884 */
[----:B------:R-:W-:-:S01]  /*6fa0*/  FFMA.FTZ R191, R162, UR41, -R132 ;  /* 0x00000029a2bf7c23 */ /* 0x000fc20008010884 */
[----:B------:R-:W0:Y:S01]  /*6fb0*/  MUFU.EX2 R184, R184 ;  /* 0x000000b800b87308 */ /* 0x000e220000000800 */
[----:B-1----:R-:W-:-:S01]  /*6fc0*/  FFMA.FTZ R5, R6, R5, R181 ;  /* 0x0000000506057223 */ /* 0x002fc200000100b5 */
        /* <DEDUP_REMOVED lines=10> */
[--C-:B------:R-:W-:Y:S01]  /*7070*/  FFMA.FTZ R154, R154, UR41, -R132.reuse ;  /* 0x000000299a9a7c23 */ /* 0x100fe20008010884 */
[----:B------:R-:W-:-:S01]  /*7080*/  FFMA.FTZ R155, R155, UR41, -R132 ;  /* 0x000000299b9b7c23 */ /* 0x000fc20008010884 */
[--C-:B------:R-:W-:Y:S01]  /*7090*/  FFMA.FTZ R158, R158, UR41, -R132.reuse ;  /* 0x000000299e9e7c23 */ /* 0x100fe20008010884 */
[----:B------:R-:W-:-:S01]  /*70a0*/  FFMA.FTZ R159, R159, UR41, -R132 ;  /* 0x000000299f9f7c23 */ /* 0x000fc20008010884 */
[----:B------:R-:W-:Y:S01]  /*70b0*/  MUFU.EX2 R185, R185 ;  /* 0x000000b900b97308 */ /* 0x000fe20000000800 */
        /* <DEDUP_REMOVED lines=21> */
[----:B-1----:R-:W-:-:S02]  /*7210*/  FADD.FTZ R5, R11, R4 ;  /* 0x000000040b057221 */ /* 0x002fc40000010000 */
[----:B------:R1:W-:Y:S02]  /*7220*/  MUFU.EX2 R133, R188 ;  /* 0x000000bc00857308 */ /* 0x0003e40000000800 */
[----:B0-----:R-:W-:-:S06]  /*7230*/  FADD.FTZ R4, R12, R5 ;  /* 0x000000050c047221 */ /* 0x001fcc0000010000 */
[----:B------:R-:W0:Y:S01]  /*7240*/  MUFU.EX2 R13, R13 ;  /* 0x0000000d000d7308 */ /* 0x000e220000000800 */
[----:B-1----:R-:W-:-:S01]  /*7250*/  FFMA.FTZ R188, R195, UR41, -R132 ;  /* 0x00000029c3bc7c23 */ /* 0x002fc20008010884 */
[----:B------:R-:W-:Y:S01]  /*7260*/  FFMA.FTZ R132, R135, UR41, -R132 ;  /* 0x0000002987847c23 */ /* 0x000fe20008010884 */
[----:B------:R-:W-:-:S04]  /*7270*/  FADD.FTZ R135, R185, R192 ;  /* 0x000000c0b9877221 */ /* 0x000fc80000010000 */
[----:B--2---:R-:W-:Y:S01]  /*7280*/  FADD.FTZ R192, R186, R135 ;  /* 0x00000087bac07221 */ /* 0x004fe20000010000 */
[----:B------:R-:W1:Y:S08]  /*7290*/  MUFU.EX2 R187, R187 ;  /* 0x000000bb00bb7308 */ /* 0x000e700000000800 */
        /* <DEDUP_REMOVED lines=133> */
[----:B0-----:R-:W-:-:S04]  /*7af0*/  FADD.FTZ R4, R129, R4 ;  /* 0x0000000481047221 */ /* 0x001fc80000010000 */
[----:B------:R-:W-:-:S03]  /*7b00*/  FADD.FTZ R191, R133, R4 ;  /* 0x0000000485bf7221 */ /* 0x000fc60000010000 */
[----:B------:R-:W0:Y:S01]  /*7b10*/  MUFU.EX2 R8, R8 ;  /* 0x0000000800087308 */ /* 0x000e220000000800 */
[----:B-1----:R-:W-:-:S07]  /*7b20*/  FADD.FTZ R5, R131, R192 ;  /* 0x000000c083057221 */ /* 0x002fce0000010000 */
[----:B------:R-:W1:Y:S01]  /*7b30*/  MUFU.EX2 R135, R132 ;  /* 0x0000008400877308 */ /* 0x000e620000000800 */
[----:B--2---:R-:W-:-:S01]  /*7b40*/  FADD.FTZ R192, R134, R5 ;  /* 0x0000000586c07221 */ /* 0x004fc20000010000 */
[----:B0-----:R-:W-:-:S03]  /*7b50*/  FADD.FTZ R4, R8, R191 ;  /* 0x000000bf08047221 */ /* 0x001fc60000010000 */
[----:B-1----:R-:W-:Y:S01]  /*7b60*/  FADD.FTZ R5, R135, R192 ;  /* 0x000000c087057221 */ /* 0x002fe20000010000 */
[----:B------:R-:W-:Y:S06]  /*7b70*/  @!P0 BRA `(.L_x_4053) ;  /* 0x0000000000048947 */ /* 0x000fec0003800000 */
[----:B------:R-:W-:Y:S01]  /*7b80*/  BPT.TRAP 0x1 ;  /* 0x000000040000795c */ /* 0x000fe20000300000 */
.L_x_4053:
        /* <DEDUP_REMOVED lines=12> */
[----:B------:R-:W-:Y:S01]  /*7c50*/  UMOV UR51, UR46 ;  /* 0x0000002e00337c82 */ /* 0x000fe20008000000 */
        /* <DEDUP_REMOVED lines=135> */
.L_x_4043:
[----:B------:R-:W-:Y:S06]  /*84d0*/  BAR.ARV 0x8, 0x180 ;  /* 0x0206000000007b1d */ /* 0x000fec0000002000 */
[----:B------:R-:W-:Y:S05]  /*84e0*/  @!P0 BRA `(.L_x_4055) ;  /* 0x0000000000048947 */ /* 0x000fea0003800000 */
[----:B------:R-:W-:Y:S01]  /*84f0*/  BPT.TRAP 0x1 ;  /* 0x000000040000795c */ /* 0x000fe20000300000 */
.L_x_4055:
        /* <DEDUP_REMOVED lines=9> */
.L_x_4056:
[----:B-1----:R-:W-:Y:S05]  /*8590*/  @P1 BRA `(.L_x_4057) ;  /* 0x0000000000081947 */ /* 0x002fea0003800000 */
[----:B------:R-:W1:Y:S02]  /*85a0*/  SYNCS.PHASECHK.TRANS64.TRYWAIT P1, [UR5+0x33450], R6 ;  /* 0x03345006ff0075a7 */ /* 0x000e640008020145 */
[----:B-1----:R-:W-:Y:S05]  /*85b0*/  @!P1 BRA `(.L_x_4058) ;  /* 0x000000d400e49947 */ /* 0x002fea0003800000 */
.L_x_4057:
[----:B------:R-:W-:Y:S01]  /*85c0*/  UIADD3 UR4, UR4, 0x200, URZ ;  /* 0x0000020004047890 */ /* 0x000fe2000fffe03f */
[----:B------:R-:W-:Y:S01]  /*85d0*/  WARPGROUP.ARRIVE ;  /* 0x00000000000079c5 */ /* 0x000fe20000000000 */
[----:B------:R-:W-:Y:S02]  /*85e0*/  UMOV UR7, 0xc0000010 ;  /* 0xc000001000077882 */ /* 0x000fe40000000000 */
        /* <DEDUP_REMOVED lines=16> */
[----:B------:R-:W-:Y:S02]  /*86f0*/  ULDC.64 UR6, c[0x0][0x9a0] ;  /* 0x0002680000067ab9 */ /* 0x000fe40000000a00 */
[----:B------:R-:W-:-:S04]  /*8700*/  ISETP.NE.U32.AND P1, PT, RZ, UR6, PT ;  /* 0x00000006ff007c0c */ /* 0x000fc8000bf25070 */
[----:B------:R-:W-:-:S13]  /*8710*/  ISETP.NE.AND.EX P1, PT, RZ, UR7, PT, P1 ;  /* 0x00000007ff007c0c */ /* 0x000fda000bf25310 */
[----:B------:R-:W0:Y:S08]  /*8720*/  @P1 LDC.64 R8, c[0x0][0x9c8] ;  /* 0x00027200ff081b82 */ /* 0x000e300000000a00 */
[----:B------:R-:W2:Y:S01]  /*8730*/  @P1 LDC.64 R10, c[0x0][0x9d0] ;  /* 0x00027400ff0a1b82 */ /* 0x000ea20000000a00 */
[----:B01----:R-:W-:-:S04]  /*8740*/  @P1 IMAD R6, R8, UR37, RZ ;  /* 0x0000002508061c24 */ /* 0x003fc8000f8e02ff */
[----:B------:R-:W-:Y:S02]  /*8750*/  @P1 IMAD R9, R9, UR36, R6 ;  /* 0x0000002409091c24 */ /* 0x000fe4000f8e0206 */
[----:B------:R-:W-:-:S04]  /*8760*/  @P1 IMAD.WIDE.U32 R6, R8, UR36, RZ ;  /* 0x0000002408061c25 */ /* 0x000fc8000f8e00ff */
[----:B------:R-:W-:Y:S02]  /*8770*/  @P1 IMAD.IADD R7, R7, 0x1, R9 ;  /* 0x0000000107071824 */ /* 0x000fe400078e0209 */
[----:B--2---:R-:W-:-:S04]  /*8780*/  @P1 IMAD.WIDE.U32 R6, R10, UR38, R6 ;  /* 0x000000260a061c25 */ /* 0x004fc8000f8e0006 */
[----:B------:R-:W-:Y:S01]  /*8790*/  @P1 IMAD R7, R11, UR38, R7 ;  /* 0x000000260b071c24 */ /* 0x000fe2000f8e0207 */
[----:B------:R-:W-:-:S04]  /*87a0*/  @P1 LEA R8, P2, R6, UR6, 0x2 ;  /* 0x0000000606081c11 */ /* 0x000fc8000f8410ff */
[----:B------:R-:W-:Y:S01]  /*87b0*/  @P1 LEA.HI.X R9, R6, UR7, R7, 0x2, P2 ;  /* 0x0000000706091c11 */ /* 0x000fe200090f1407 */
[----:B------:R-:W-:-:S06]  /*87c0*/  IMAD.MOV.U32 R6, RZ, RZ, 0x3f800000 ;  /* 0x3f800000ff067424 */ /* 0x000fcc00078e00ff */
[----:B------:R0:W2:Y:S01]  /*87d0*/  @P1 LDG.E R6, desc[UR52][R8.64] ;  /* 0x0000003408061981 */ /* 0x0000a2000c1e1900 */
[----:B------:R-:W-:Y:S01]  /*87e0*/  UIADD3 UR6, UR4, 0x480, URZ ;  /* 0x0000048004067890 */ /* 0x000fe2000fffe03f */
[----:B------:R-:W-:Y:S01]  /*87f0*/  UMOV UR7, 0xc0000010 ;  /* 0xc000001000077882 */ /* 0x000fe20000000000 */
[----:B------:R-:W-:Y:S02]  /*8800*/  WARPGROUP.DEPBAR.LE gsb0, 0x0 ;  /* 0x00008000000079c5 */ /* 0x000fe40000010000 */
[----:B------:R-:W-:-:S06]  /*8810*/  WARPGROUP.ARRIVE ;  /* 0x00000000000079c5 */ /* 0x000fcc0000000000 */
[----:B------:R-:W-:Y:S01]  /*8820*/  QGMMA.64x192x32.F32.E4M3.E4M3 R24, R212, gdesc[UR4], R24, gsb0 ;  /* 0x02e00004d4187df3 */ /* 0x000fe20008000818 */
[----:B------:R-:W-:Y:S01]  /*8830*/  UIADD3 UR4, UR4, 0x600, URZ ;  /* 0x0000060004047890 */ /* 0x000fe2000fffe03f */
[----:B------:R-:W-:-:S06]  /*8840*/  UMOV UR7, 0xc0000010 ;  /* 0xc000001000077882 */ /* 0x000fcc0000000000 */
[----:B------:R-:W-:Y:S01]  /*8850*/  UMOV UR6, UR4 ;  /* 0x0000000400067c82 */ /* 0x000fe20008000000 */
[----:B------:R-:W1:Y:S04]  /*8860*/  SHFL.BFLY PT, R7, R4, 0x2, 0x1f ;  /* 0x0c401f0004077f89 */ /* 0x000e6800000e0000 */
[----:B------:R-:W3:Y:S01]  /*8870*/  SHFL.BFLY PT, R12, R5, 0x2, 0x1f ;  /* 0x0c401f00050c7f89 */ /* 0x000ee200000e0000 */
[----:B-1----:R-:W-:-:S01]  /*8880*/  FADD.FTZ R7, R7, R4 ;  /* 0x0000000407077221 */ /* 0x002fc20000010000 */
[----:B---3--:R-:W-:-:S04]  /*8890*/  FADD.FTZ R12, R12, R5 ;  /* 0x000000050c0c7221 */ /* 0x008fc80000010000 */
[----:B------:R-:W1:Y:S04]  /*88a0*/  SHFL.BFLY PT, R10, R7, 0x1, 0x1f ;  /* 0x0c201f00070a7f89 */ /* 0x000e6800000e0000 */
[----:B0-----:R-:W0:Y:S01]  /*88b0*/  SHFL.BFLY PT, R9, R12, 0x1, 0x1f ;  /* 0x0c201f000c097f89 */ /* 0x001e2200000e0000 */
[----:B-1----:R-:W-:-:S01]  /*88c0*/  FADD.FTZ R10, R7, R10 ;  /* 0x0000000a070a7221 */ /* 0x002fc20000010000 */
        /* <DEDUP_REMOVED lines=9> */
[----:B------:R-:W-:Y:S01]  /*8960*/  IMAD.MOV.U32 R7, RZ, RZ, RZ ;  /* 0x000000ffff077224 */ /* 0x000fe200078e00ff */
[----:B------:R-:W-:Y:S02]  /*8970*/  WARPGROUP.DEPBAR.LE gsb0, 0x0 ;  /* 0x00008000000079c5 */ /* 0x000fe40000010000 */
[----:B------:R-:W-:-:S06]  /*8980*/  WARPGROUP.ARRIVE ;  /* 0x00000000000079c5 */ /* 0x000fcc0000000000 */
[----:B------:R-:W-:Y:S01]  /*8990*/  QGMMA.64x192x32.F32.E4M3.E4M3 R24, R216, gdesc[UR4], R24, gsb0 ;  /* 0x02e00004d8187df3 */ /* 0x000fe20008000818 */
[----:B------:R-:W0:Y:S08]  /*89a0*/  @P2 MUFU.LG2 R4, R13 ;  /* 0x0000000d00042308 */ /* 0x000e300000000c00 */
        /* <DEDUP_REMOVED lines=9> */
[----:B------:R-:W-:Y:S01]  /*8a40*/  @P2 FFMA.FTZ R20, R5, R0, R4 ;  /* 0x0000000005142223 */ /* 0x000fe20000010004 */
[----:B------:R-:W-:Y:S02]  /*8a50*/  IMAD.MOV.U32 R21, RZ, RZ, -0x800000 ;  /* 0xff800000ff157424 */ /* 0x000fe400078e00ff */
[----:B------:R-:W-:Y:S01]  /*8a60*/  @P3 FFMA.FTZ R21, R15, R3, R8 ;  /* 0x000000030f153223 */ /* 0x000fe20000010008 */
[-C--:B--2---:R-:W-:Y:S01]  /*8a70*/  FMUL.FTZ R9, R9, R6.reuse ;  /* 0x0000000609097220 */ /* 0x084fe20000410000 */
[----:B---3--:R-:W-:Y:S01]  /*8a80*/  FMUL.FTZ R137, R7, R6 ;  /* 0x0000000607897220 */ /* 0x008fe20000410000 */
[----:B------:R-:W-:-:S02]  /*8a90*/  WARPGROUP.DEPBAR.LE gsb0, 0x0 ;  /* 0x00008000000079c5 */ /* 0x000fc40000010000 */
[----:B------:R-:W-:Y:S05]  /*8aa0*/  @!P0 BRA `(.L_x_4059) ;  /* 0x0000000000048947 */ /* 0x000fea0003800000 */
[----:B------:R-:W-:Y:S01]  /*8ab0*/  BPT.TRAP 0x1 ;  /* 0x000000040000795c */ /* 0x000fe20000300000 */
.L_x_4059:
[----:B------:R-:W-:Y:S01]  /*8ac0*/  UIADD3 UR4, UR5, 0x33460, URZ ;  /* 0x0003346005047890 */ /* 0x000fe2000fffe03f */
[-C--:B------:R-:W-:Y:S01]  /*8ad0*/  FMUL.FTZ R122, R48, R9.reuse ;  /* 0x00000009307a7220 */ /* 0x080fe20000410000 */
[-C--:B------:R-:W-:Y:S01]  /*8ae0*/  FMUL.FTZ R48, R93, R9.reuse ;  /* 0x000000095d307220 */ /* 0x080fe20000410000 */
[----:B------:R-:W-:Y:S01]  /*8af0*/  UIADD3 UR46, UR46, 0x1, URZ ;  /* 0x000000012e2e7890 */ /* 0x000fe2000fffe03f */
        /* <DEDUP_REMOVED lines=13> */
[----:B------:R-:W-:Y:S01]  /*8bd0*/  FMUL.FTZ R69, R71, R137 ;  /* 0x0000008947457220 */ /* 0x000fe20000410000 */
[----:B------:R-:W-:Y:S01]  /*8be0*/  UISETP.NE.AND UP0, UPT, UR46, 0x2, UPT ;  /* 0x000000022e00788c */ /* 0x000fe2000bf05270 */
[-C--:B------:R-:W-:Y:S01]  /*8bf0*/  FMUL.FTZ R32, R37, R9.reuse ;  /* 0x0000000925207220 */ /* 0x080fe20000410000 */
[-C--:B------:R-:W-:Y:S01]  /*8c00*/  FMUL.FTZ R40, R64, R9.reuse ;  /* 0x0000000940287220 */ /* 0x080fe20000410000 */
[-C--:B------:R-:W-:Y:S01]  /*8c10*/  FMUL.FTZ R24, R77, R9.reuse ;  /* 0x000000094d187220 */ /* 0x080fe20000410000 */
[-C--:B------:R-:W-:Y:S01]  /*8c20*/  FMUL.FTZ R112, R25, R9.reuse ;  /* 0x0000000919707220 */ /* 0x080fe20000410000 */
[-C--:B------:R-:W-:Y:S01]  /*8c30*/  FMUL.FTZ R101, R57, R9.reuse ;  /* 0x0000000939657220 */ /* 0x080fe20000410000 */
[----:B------:R-:W-:Y:S01]  /*8c40*/  FMUL.FTZ R49, R92, R9 ;  /* 0x000000095c317220 */ /* 0x000fe20000410000 */
        /* <DEDUP_REMOVED lines=70> */
[----:B------:R-:W-:Y:S01]  /*90b0*/  USEL UR4, URZ, 0x1, UP0 ;  /* 0x000000013f047887 */ /* 0x000fe20008000000 */
[-C--:B------:R-:W-:Y:S01]  /*90c0*/  FMUL.FTZ R78, R102, R137.reuse ;  /* 0x00000089664e7220 */ /* 0x080fe20000410000 */
[-C--:B------:R-:W-:Y:S01]  /*90d0*/  FMUL.FTZ R90, R99, R137.reuse ;  /* 0x00000089635a7220 */ /* 0x080fe20000410000 */
[-C--:B------:R-:W-:Y:S01]  /*90e0*/  FMUL.FTZ R139, R110, R137.reuse ;  /* 0x000000896e8b7220 */ /* 0x080fe20000410000 */
[-C--:B------:R-:W-:Y:S01]  /*90f0*/  FMUL.FTZ R86, R107, R137.reuse ;  /* 0x000000896b567220 */ /* 0x080fe20000410000 */
[-C--:B------:R-:W-:Y:S01]  /*9100*/  FMUL.FTZ R27, R118, R137.reuse ;  /* 0x00000089761b7220 */ /* 0x080fe20000410000 */
[----:B------:R-:W-:Y:S01]  /*9110*/  PLOP3.LUT P0, PT, PT, PT, PT, 0x8, 0x0 ;  /* 0x000000000000781c */ /* 0x000fe20003f0e170 */
[----:B------:R-:W-:Y:S01]  /*9120*/  FMUL.FTZ R137, R115, R137 ;  /* 0x0000008973897220 */ /* 0x000fe20000410000 */
[----:B------:R-:W-:-:S02]  /*9130*/  UIADD3 UR48, UR48, 0x1, URZ ;  /* 0x0000000130307890 */ /* 0x000fc4000fffe03f */
[----:B------:R-:W-:Y:S02]  /*9140*/  USEL UR46, UR46, URZ, UP0 ;  /* 0x0000003f2e2e7287 */ /* 0x000fe40008000000 */
[----:B------:R-:W-:-:S12]  /*9150*/  ULOP3.LUT UR47, UR47, UR4, URZ, 0x3c, !UPT ;  /* 0x000000042f2f7292 */ /* 0x000fd8000f8e3c3f */
.L_x_4035:
        /* <DEDUP_REMOVED lines=15> */
[----:B------:R-:W1:Y:S01]  /*9250*/  S2UR UR4, SR_SWINHI ;  /* 0x00000000000479c3 */ /* 0x000e620000002f00 */
[----:B------:R-:W-:Y:S01]  /*9260*/  ULDC.64 UR14, c[0x0][0xc00] ;  /* 0x00030000000e7ab9 */ /* 0x000fe20000000a00 */
[----:B------:R-:W-:Y:S01]  /*9270*/  ULDC.64 UR12, c[0x0][0xc00] ;  /* 0x00030000000c7ab9 */ /* 0x000fe20000000a00 */
[----:B------:R-:W2:Y:S01]  /*9280*/  LDL R148, [R1+0x28] ;  /* 0x0000280001947983 */ /* 0x000ea20000100800 */
[----:B0-----:R-:W-:-:S05]  /*9290*/  IMAD.SHL.U32 R12, R29, 0x4, RZ ;  /* 0x000000041d0c7824 */ /* 0x001fca00078e00ff */
[----:B------:R-:W-:Y:S01]  /*92a0*/  LOP3.LUT R12, R12, 0xc, RZ, 0xc0, !PT ;  /* 0x0000000c0c0c7812 */ /* 0x000fe200078ec0ff */
[----:B------:R-:W-:Y:S03]  /*92b0*/  BAR.SYNC.DEFER_BLOCKING 0x1, 0x100 ;  /* 0x0044000000007b1d */ /* 0x000fe60000010000 */
[----:B------:R-:W-:-:S05]  /*92c0*/  IADD3 R12, P0, R12, UR10, RZ ;  /* 0x0000000a0c0c7c10 */ /* 0x000fca000ff1e0ff */
[----:B------:R-:W-:-:S05]  /*92d0*/  IMAD.X R13, RZ, RZ, UR11, P0 ;  /* 0x0000000bff0d7e24 */ /* 0x000fca00080e06ff */
[----:B------:R0:W3:Y:S01]  /*92e0*/  LDG.E.CONSTANT R28, desc[UR52][R12.64] ;  /* 0x000000340c1c7981 */ /* 0x0000e2000c1e9900 */
[----:B------:R-:W-:-:S03]  /*92f0*/  LOP3.LUT P0, R14, R29, 0x3, RZ, 0xc0, !PT ;  /* 0x000000031d0e7812 */ /* 0x000fc6000780c0ff */
[----:B------:R-:W4:Y:S01]  /*9300*/  LDL R13, [R1+0x2c] ;  /* 0x00002c00010d7983 */ /* 0x000f220000100800 */
[----:B0-----:R-:W-:Y:S01]  /*9310*/  IMAD.MOV.U32 R12, RZ, RZ, 0x2 ;  /* 0x00000002ff0c7424 */ /* 0x001fe200078e00ff */
[----:B------:R-:W-:Y:S01]  /*9320*/  ISETP.EQ.OR P0, PT, R14, 0x3, !P0 ;  /* 0x000000030e00780c */ /* 0x000fe20004702670 */
[----:B------:R-:W-:Y:S01]  /*9330*/  UMOV UR10, UR8 ;  /* 0x00000008000a7c82 */ /* 0x000fe20008000000 */
[----:B-1----:R-:W-:Y:S02]  /*9340*/  UMOV UR11, UR4 ;  /* 0x00000004000b7c82 */ /* 0x002fe40008000000 */
        /* <DEDUP_REMOVED lines=95> */
[----:B------:R-:W-:Y:S01]  /*9940*/  SEL R73, R73, R98, P0 ;  /* 0x0000006249497207 */ /* 0x000fe20000000000 */
[----:B------:R-:W-:Y:S01]  /*9950*/  UIMAD.WIDE UR12, UR36, 0x4, UR12 ;  /* 0x00000004240c78a5 */ /* 0x000fe2000f8e020c */
[----:B----4-:R-:W-:-:S03]  /*9960*/  IMAD.WIDE R12, R13, R12, UR10 ;  /* 0x0000000a0d0c7e25 */ /* 0x010fc6000f8e020c */
[C---:B------:R-:W-:Y:S02]  /*9970*/  LOP3.LUT R3, R12.reuse, 0x380, RZ, 0xc0, !PT ;  /* 0x000003800c037812 */ /* 0x040fe400078ec0ff */
[C---:B------:R-:W-:Y:S02]  /*9980*/  IADD3 R197, P4, R12.reuse, 0x8060, RZ ;  /* 0x000080600cc57810 */ /* 0x040fe40007f9e0ff */
[C---:B------:R-:W-:Y:S02]  /*9990*/  IADD3 R10, P3, R12.reuse, 0x8040, RZ ;  /* 0x000080400c0a7810 */ /* 0x040fe40007f7e0ff */
[C---:B------:R-:W-:Y:S02]  /*99a0*/  IADD3 R195, P6, R12.reuse, 0x8020, RZ ;  /* 0x000080200cc37810 */ /* 0x040fe40007fde0ff */
[C---:B------:R-:W-:Y:S02]  /*99b0*/  IADD3 R193, P5, R12.reuse, 0x8000, RZ ;  /* 0x000080000cc17810 */ /* 0x040fe40007fbe0ff */
[----:B------:R-:W-:-:S02]  /*99c0*/  IADD3 R191, P2, R12, 0x4060, RZ ;  /* 0x000040600cbf7810 */ /* 0x000fc40007f5e0ff */
[----:B------:R-:W-:Y:S01]  /*99d0*/  SHF.R.U64 R3, R3, 0x3, RZ ;  /* 0x0000000303037819 */ /* 0x000fe200000012ff */
[--C-:B------:R-:W-:Y:S01]  /*99e0*/  IMAD.X R27, RZ, RZ, R13.reuse, P4 ;  /* 0x000000ffff1b7224 */ /* 0x100fe200020e060d */
[----:B------:R-:W-:Y:S01]  /*99f0*/  LOP3.LUT R8, R10, 0x380, RZ, 0xc0, !PT ;  /* 0x000003800a087812 */ /* 0x000fe200078ec0ff */
[--C-:B------:R-:W-:Y:S01]  /*9a00*/  IMAD.X R25, RZ, RZ, R13.reuse, P3 ;  /* 0x000000ffff197224 */ /* 0x100fe200018e060d */
[C---:B------:R-:W-:Y:S01]  /*9a10*/  IADD3 R6, P1, R12.reuse, 0x4040, RZ ;  /* 0x000040400c067810 */ /* 0x040fe20007f3e0ff */
[--C-:B------:R-:W-:Y:S01]  /*9a20*/  IMAD.X R137, RZ, RZ, R13.reuse, P6 ;  /* 0x000000ffff897224 */ /* 0x100fe200030e060d */
[C---:B------:R-:W-:Y:S01]  /*9a30*/  IADD3 R189, P4, R12.reuse, 0x4020, RZ ;  /* 0x000040200cbd7810 */ /* 0x040fe20007f9e0ff */
[--C-:B------:R-:W-:Y:S01]  /*9a40*/  IMAD.X R15, RZ, RZ, R13.reuse, P5 ;  /* 0x000000ffff0f7224 */ /* 0x100fe200028e060d */
[C---:B------:R-:W-:Y:S01]  /*9a50*/  IADD3 R187, P3, R12.reuse, 0x4000, RZ ;  /* 0x000040000cbb7810 */ /* 0x040fe20007f7e0ff */
[----:B------:R-:W-:Y:S01]  /*9a60*/  IMAD.X R139, RZ, RZ, R13, P2 ;  /* 0x000000ffff8b7224 */ /* 0x000fe200010e060d */
[----:B------:R-:W-:-:S02]  /*9a70*/  IADD3 R37, P6, R12, 0x20, RZ ;  /* 0x000000200c257810 */ /* 0x000fc40007fde0ff */
[C---:B------:R-:W-:Y:S02]  /*9a80*/  IADD3 R185, P5, R12.reuse, 0x60, RZ ;  /* 0x000000600cb97810 */ /* 0x040fe40007fbe0ff */
[----:B------:R-:W-:Y:S02]  /*9a90*/  IADD3 R4, P2, R12, 0x40, RZ ;  /* 0x000000400c047810 */ /* 0x000fe40007f5e0ff */
[----:B------:R-:W-:Y:S02]  /*9aa0*/  LOP3.LUT R0, R195, 0x380, RZ, 0xc0, !PT ;  /* 0x00000380c3007812 */ /* 0x000fe400078ec0ff */
[----:B------:R-:W-:Y:S02]  /*9ab0*/  LOP3.LUT R12, R3, R12, RZ, 0x3c, !PT ;  /* 0x0000000c030c7212 */ /* 0x000fe400078e3cff */
[----:B------:R-:W-:Y:S02]  /*9ac0*/  SHF.R.U64 R3, R8, 0x3, RZ ;  /* 0x0000000308037819 */ /* 0x000fe400000012ff */
[----:B------:R-:W-:-:S02]  /*9ad0*/  SHF.R.U64 R0, R0, 0x3, RZ ;  /* 0x0000000300007819 */ /* 0x000fc400000012ff */
[----:B------:R-:W-:Y:S02]  /*9ae0*/  LOP3.LUT R14, R197, 0x380, RZ, 0xc0, !PT ;  /* 0x00000380c50e7812 */ /* 0x000fe400078ec0ff */
[----:B------:R-:W-:Y:S02]  /*9af0*/  LOP3.LUT R24, R3, R10, RZ, 0x3c, !PT ;  /* 0x0000000a03187212 */ /* 0x000fe400078e3cff */
[----:B------:R-:W-:Y:S02]  /*9b00*/  LOP3.LUT R10, R193, 0x380, RZ, 0xc0, !PT ;  /* 0x00000380c10a7812 */ /* 0x000fe400078ec0ff */
[----:B------:R-:W-:Y:S02]  /*9b10*/  LOP3.LUT R136, R0, R195, RZ, 0x3c, !PT ;  /* 0x000000c300887212 */ /* 0x000fe400078e3cff */
[----:B------:R-:W-:Y:S02]  /*9b20*/  LOP3.LUT R3, R6, 0x380, RZ, 0xc0, !PT ;  /* 0x0000038006037812 */ /* 0x000fe400078ec0ff */
[----:B------:R-:W-:-:S02]  /*9b30*/  LOP3.LUT R0, R189, 0x380, RZ, 0xc0, !PT ;  /* 0x00000380bd007812 */ /* 0x000fc400078ec0ff */
[----:B------:R-:W-:Y:S02]  /*9b40*/  SHF.R.U64 R14, R14, 0x3, RZ ;  /* 0x000000030e0e7819 */ /* 0x000fe400000012ff */
[----:B------:R-:W-:Y:S02]  /*9b50*/  SHF.R.U64 R10, R10, 0x3, RZ ;  /* 0x000000030a0a7819 */ /* 0x000fe400000012ff */
[----:B------:R-:W-:Y:S02]  /*9b60*/  SHF.R.U64 R3, R3, 0x3, RZ ;  /* 0x0000000303037819 */ /* 0x000fe400000012ff */
[----:B------:R-:W-:Y:S02]  /*9b70*/  SHF.R.U64 R0, R0, 0x3, RZ ;  /* 0x0000000300007819 */ /* 0x000fe400000012ff */
[----:B------:R-:W-:Y:S02]  /*9b80*/  LOP3.LUT R26, R14, R197, RZ, 0x3c, !PT ;  /* 0x000000c50e1a7212 */ /* 0x000fe400078e3cff */
[----:B------:R-:W-:-:S02]  /*9b90*/  LOP3.LUT R14, R10, R193, RZ, 0x3c, !PT ;  /* 0x000000c10a0e7212 */ /* 0x000fc400078e3cff */
[----:B------:R-:W-:Y:S02]  /*9ba0*/  LOP3.LUT R8, R191, 0x380, RZ, 0xc0, !PT ;  /* 0x00000380bf087812 */ /* 0x000fe400078ec0ff */
[----:B------:R-:W-:Y:S02]  /*9bb0*/  LOP3.LUT R10, R3, R6, RZ, 0x3c, !PT ;  /* 0x00000006030a7212 */ /* 0x000fe400078e3cff */
[----:B------:R-:W-:Y:S02]  /*9bc0*/  LOP3.LUT R140, R0, R189, RZ, 0x3c, !PT ;  /* 0x000000bd008c7212 */ /* 0x000fe400078e3cff */
[----:B------:R-:W-:Y:S02]  /*9bd0*/  LOP3.LUT R6, R187, 0x380, RZ, 0xc0, !PT ;  /* 0x00000380bb067812 */ /* 0x000fe400078ec0ff */
[----:B------:R-:W-:Y:S02]  /*9be0*/  LOP3.LUT R0, R37, 0x380, RZ, 0xc0, !PT ;  /* 0x0000038025007812 */ /* 0x000fe400078ec0ff */
[----:B------:R-:W-:-:S02]  /*9bf0*/  LOP3.LUT R44, R185, 0x380, RZ, 0xc0, !PT ;  /* 0x00000380b92c7812 */ /* 0x000fc400078ec0ff */
[----:B------:R-:W-:Y:S02]  /*9c00*/  SHF.R.U64 R8, R8, 0x3, RZ ;  /* 0x0000000308087819 */ /* 0x000fe400000012ff */
[----:B------:R-:W-:Y:S02]  /*9c10*/  LOP3.LUT R3, R4, 0x380, RZ, 0xc0, !PT ;  /* 0x0000038004037812 */ /* 0x000fe400078ec0ff */
[----:B------:R-:W-:Y:S02]  /*9c20*/  SHF.R.U64 R6, R6, 0x3, RZ ;  /* 0x0000000306067819 */ /* 0x000fe400000012ff */
[----:B------:R-:W-:Y:S02]  /*9c30*/  SHF.R.U64 R0, R0, 0x3, RZ ;  /* 0x0000000300007819 */ /* 0x000fe400000012ff */
[----:B------:R-:W-:Y:S02]  /*9c40*/  SHF.R.U64 R44, R44, 0x3, RZ ;  /* 0x000000032c2c7819 */ /* 0x000fe400000012ff */
[----:B---3--:R-:W-:-:S02]  /*9c50*/  LOP3.LUT R94, R28, 0x2, RZ, 0x3c, !PT ;  /* 0x000000021c5e7812 */ /* 0x008fc400078e3cff */
[----:B------:R-:W-:Y:S01]  /*9c60*/  LOP3.LUT R138, R8, R191, RZ, 0x3c, !PT ;  /* 0x000000bf088a7212 */ /* 0x000fe200078e3cff */
[----:B------:R-:W-:Y:S01]  /*9c70*/  SHFL.IDX PT, R120, R133, R28, 0x1c1f ;  /* 0x001c1f1c85787589 */ /* 0x000fe200000e0000 */
[----:B------:R-:W-:Y:S02]  /*9c80*/  SHF.R.U64 R3, R3, 0x3, RZ ;  /* 0x0000000303037819 */ /* 0x000fe400000012ff */
[----:B------:R-:W-:Y:S01]  /*9c90*/  LOP3.LUT R8, R6, R187, RZ, 0x3c, !PT ;  /* 0x000000bb06087212 */ /* 0x000fe200078e3cff */
[----:B------:R-:W-:Y:S01]  /*9ca0*/  SHFL.IDX PT, R132, R81, R28, 0x1c1f ;  /* 0x001c1f1c51847589 */ /* 0x000fe200000e0000 */
[----:B------:R-:W-:Y:S01]  /*9cb0*/  LOP3.LUT R6, R0, R37, RZ, 0x3c, !PT ;  /* 0x0000002500067212 */ /* 0x000fe200078e3cff */
[--C-:B------:R-:W-:Y:S01]  /*9cc0*/  IMAD.X R141, RZ, RZ, R13.reuse, P4 ;  /* 0x000000ffff8d7224 */ /* 0x100fe200020e060d */
[----:B------:R-:W-:Y:S01]  /*9cd0*/  LOP3.LUT R142, R44, R185, RZ, 0x3c, !PT ;  /* 0x000000b92c8e7212 */ /* 0x000fe200078e3cff */
[----:B------:R-:W-:Y:S01]  /*9ce0*/  SHFL.IDX PT, R129, R129, R28, 0x1c1f ;  /* 0x001c1f1c81817589 */ /* 0x000fe200000e0000 */
[----:B------:R-:W-:Y:S01]  /*9cf0*/  MOV R0, R26 ;  /* 0x0000001a00007202 */ /* 0x000fe20000000f00 */
[----:B------:R-:W-:-:S02]  /*9d00*/  IMAD.X R143, RZ, RZ, R13, P5 ;  /* 0x000000ffff8f7224 */ /* 0x000fc400028e060d */
[----:B------:R-:W0:Y:S01]  /*9d10*/  SHFL.IDX PT, R133, R29, R94, 0x1c1f ;  /* 0x001c1f5e1d857589 */ /* 0x000e2200000e0000 */
[--C-:B------:R-:W-:Y:S01]  /*9d20*/  IMAD.X R11, RZ, RZ, R13.reuse, P1 ;  /* 0x000000ffff0b7224 */ /* 0x100fe200008e060d */
[----:B------:R-:W-:Y:S02]  /*9d30*/  LOP3.LUT R4, R3, R4, RZ, 0x3c, !PT ;  /* 0x0000000403047212 */ /* 0x000fe400078e3cff */
[----:B------:R-:W1:Y:S01]  /*9d40*/  SHFL.IDX PT, R128, R55, R94, 0x1c1f ;  /* 0x001c1f5e37807589 */ /* 0x000e6200000e0000 */
[--C-:B------:R-:W-:Y:S02]  /*9d50*/  IMAD.X R9, RZ, RZ, R13.reuse, P3 ;  /* 0x000000ffff097224 */ /* 0x100fe400018e060d */
[--C-:B------:R-:W-:Y:S01]  /*9d60*/  IMAD.X R7, RZ, RZ, R13.reuse, P6 ;  /* 0x000000ffff077224 */ /* 0x100fe200030e060d */
[----:B------:R-:W-:Y:S01]  /*9d70*/  SHFL.IDX PT, R27, R97, R28, 0x1c1f ;  /* 0x001c1f1c611b7589 */ /* 0x000fe200000e0000 */
[----:B------:R-:W-:-:S03]  /*9d80*/  IMAD.X R5, RZ, RZ, R13, P2 ;  /* 0x000000ffff057224 */ /* 0x000fc600010e060d */
[----:B------:R-:W-:Y:S01]  /*9d90*/  SHFL.IDX PT, R44, R125, R28, 0x1c1f ;  /* 0x001c1f1c7d2c7589 */ /* 0x000fe200000e0000 */
[----:B------:R-:W-:-:S03]  /*9da0*/  MOV R3, R24 ;  /* 0x0000001800037202 */ /* 0x000fc60000000f00 */
[----:B------:R-:W-:Y:S01]  /*9db0*/  SHFL.IDX PT, R117, R117, R28, 0x1c1f ;  /* 0x001c1f1c75757589 */ /* 0x000fe200000e0000 */
[----:B------:R-:W-:-:S03]  /*9dc0*/  MOV R136, R136 ;  /* 0x0000008800887202 */ /* 0x000fc60000000f00 */
[----:B------:R-:W-:Y:S04]  /*9dd0*/  SHFL.IDX PT, R124, R83, R28, 0x1c1f ;  /* 0x001c1f1c537c7589 */ /* 0x000fe800000e0000 */
[----:B------:R-:W-:Y:S04]  /*9de0*/  SHFL.IDX PT, R26, R101, R28, 0x1c1f ;  /* 0x001c1f1c651a7589 */ /* 0x000fe800000e0000 */
[----:B------:R-:W-:Y:S04]  /*9df0*/  SHFL.IDX PT, R97, R131, R28, 0x1c1f ;  /* 0x001c1f1c83617589 */ /* 0x000fe800000e0000 */
[----:B------:R-:W3:Y:S04]  /*9e00*/  SHFL.IDX PT, R96, R30, R94, 0x1c1f ;  /* 0x001c1f5e1e607589 */ /* 0x000ee800000e0000 */
[----:B------:R-:W-:Y:S04]  /*9e10*/  SHFL.IDX PT, R125, R31, R94, 0x1c1f ;  /* 0x001c1f5e1f7d7589 */ /* 0x000fe800000e0000 */
[----:B------:R-:W4:Y:S01]  /*9e20*/  SHFL.IDX PT, R56, R56, R94, 0x1c1f ;  /* 0x001c1f5e38387589 */ /* 0x000f2200000e0000 */
[----:B------:R-:W-:-:S03]  /*9e30*/  MOV R137, R14 ;  /* 0x0000000e00897202 */ /* 0x000fc60000000f00 */
[----:B------:R-:W-:Y:S01]  /*9e40*/  SHFL.IDX PT, R100, R95, R28, 0x1c1f ;  /* 0x001c1f1c5f647589 */ /* 0x000fe200000e0000 */
[----:B------:R-:W-:-:S03]  /*9e50*/  MOV R138, R138 ;  /* 0x0000008a008a7202 */ /* 0x000fc60000000f00 */
[----:B------:R-:W-:Y:S01]  /*9e60*/  SHFL.IDX PT, R52, R121, R28, 0x1c1f ;  /* 0x001c1f1c79347589 */ /* 0x000fe200000e0000 */
[----:B------:R-:W-:-:S03]  /*9e70*/  MOV R140, R140 ;  /* 0x0000008c008c7202 */ /* 0x000fc60000000f00 */
[----:B------:R-:W-:Y:S01]  /*9e80*/  SHFL.IDX PT, R116, R33, R94, 0x1c1f ;  /* 0x001c1f5e21747589 */ /* 0x000fe200000e0000 */
[----:B------:R-:W-:-:S03]  /*9e90*/  MOV R142, R142 ;  /* 0x0000008e008e7202 */ /* 0x000fc60000000f00 */
[----:B------:R-:W2:Y:S01]  /*9ea0*/  SHFL.IDX PT, R101, R38, R94, 0x1c1f ;  /* 0x001c1f5e26657589 */ /* 0x000ea200000e0000 */
[----:B------:R-:W-:-:S03]  /*9eb0*/  MOV R13, R12 ;  /* 0x0000000c000d7202 */ /* 0x000fc60000000f00 */
[----:B------:R-:W-:Y:S01]  /*9ec0*/  SHFL.IDX PT, R88, R85, R28, 0x1c1f ;  /* 0x001c1f1c55587589 */ /* 0x000fe200000e0000 */
[----:B------:R-:W-:-:S03]  /*9ed0*/  MOV R139, R10 ;  /* 0x0000000a008b7202 */ /* 0x000fc60000000f00 */
[----:B------:R-:W-:Y:S01]  /*9ee0*/  SHFL.IDX PT, R93, R93, R28, 0x1c1f ;  /* 0x001c1f1c5d5d7589 */ /* 0x000fe200000e0000 */
[----:B------:R-:W-:-:S03]  /*9ef0*/  MOV R141, R8 ;  /* 0x00000008008d7202 */ /* 0x000fc60000000f00 */
[----:B------:R-:W-:Y:S01]  /*9f00*/  SHFL.IDX PT, R153, R153, R28, 0x1c1f ;  /* 0x001c1f1c99997589 */ /* 0x000fe200000e0000 */
[----:B------:R-:W-:-:S03]  /*9f10*/  MOV R37, R6 ;  /* 0x0000000600257202 */ /* 0x000fc60000000f00 */
[----:B------:R-:W-:Y:S01]  /*9f20*/  SHFL.IDX PT, R157, R157, R28, 0x1c1f ;  /* 0x001c1f1c9d9d7589 */ /* 0x000fe200000e0000 */
[----:B------:R-:W-:-:S03]  /*9f30*/  MOV R143, R4 ;  /* 0x00000004008f7202 */ /* 0x000fc60000000f00 */
[----:B------:R-:W-:Y:S04]  /*9f40*/  SHFL.IDX PT, R83, R163, R28, 0x1c1f ;  /* 0x001c1f1ca3537589 */ /* 0x000fe800000e0000 */
[----:B------:R-:W2:Y:S04]  /*9f50*/  SHFL.IDX PT, R95, R32, R94, 0x1c1f ;  /* 0x001c1f5e205f7589 */ /* 0x000ea800000e0000 */
[----:B------:R-:W-:Y:S04]  /*9f60*/  SHFL.IDX PT, R36, R36, R94, 0x1c1f ;  /* 0x001c1f5e24247589 */ /* 0x000fe800000e0000 */
[----:B------:R-:W-:Y:S04]  /*9f70*/  SHFL.IDX PT, R33, R50, R94, 0x1c1f ;  /* 0x001c1f5e32217589 */ /* 0x000fe800000e0000 */
[----:B------:R-:W2:Y:S04]  /*9f80*/  SHFL.IDX PT, R121, R58, R94, 0x1c1f ;  /* 0x001c1f5e3a797589 */ /* 0x000ea800000e0000 */
[----:B------:R-:W2:Y:S04]  /*9f90*/  SHFL.IDX PT, R64, R64, R94, 0x1c1f ;  /* 0x001c1f5e40407589 */ /* 0x000ea800000e0000 */
[----:B------:R-:W2:Y:S04]  /*9fa0*/  SHFL.IDX PT, R66, R66, R94, 0x1c1f ;  /* 0x001c1f5e42427589 */ /* 0x000ea800000e0000 */
[----:B------:R-:W-:Y:S04]  /*9fb0*/  SHFL.IDX PT, R85, R161, R28, 0x1c1f ;  /* 0x001c1f1ca1557589 */ /* 0x000fe800000e0000 */
[----:B------:R-:W-:Y:S04]  /*9fc0*/  SHFL.IDX PT, R25, R169, R28, 0x1c1f ;  /* 0x001c1f1ca9197589 */ /* 0x000fe800000e0000 */
[----:B------:R-:W-:Y:S04]  /*9fd0*/  SHFL.IDX PT, R24, R171, R28, 0x1c1f ;  /* 0x001c1f1cab187589 */ /* 0x000fe800000e0000 */
[----:B------:R-:W2:Y:S04]  /*9fe0*/  SHFL.IDX PT, R98, R39, R94, 0x1c1f ;  /* 0x001c1f5e27627589 */ /* 0x000ea800000e0000 */
[----:B------:R-:W2:Y:S04]  /*9ff0*/  SHFL.IDX PT, R163, R41, R94, 0x1c1f ;  /* 0x001c1f5e29a37589 */ /* 0x000ea800000e0000 */
[----:B------:R-:W-:Y:S04]  /*a000*/  SHFL.IDX PT, R55, R75, R94, 0x1c1f ;  /* 0x001c1f5e4b377589 */ /* 0x000fe800000e0000 */
[----:B------:R-:W2:Y:S04]  /*a010*/  SHFL.IDX PT, R50, R74, R94, 0x1c1f ;  /* 0x001c1f5e4a327589 */ /* 0x000ea800000e0000 */
[----:B------:R-:W-:Y:S04]  /*a020*/  SHFL.IDX PT, R87, R87, R28, 0x1c1f ;  /* 0x001c1f1c57577589 */ /* 0x000fe800000e0000 */
[----:B------:R3:W-:Y:S04]  /*a030*/  SHFL.IDX PT, R90, R135, R28, 0x1c1f ;  /* 0x001c1f1c875a7589 */ /* 0x0007e800000e0000 */
[----:B------:R-:W-:Y:S04]  /*a040*/  SHFL.IDX PT, R147, R147, R28, 0x1c1f ;  /* 0x001c1f1c93937589 */ /* 0x000fe800000e0000 */
[----:B------:R-:W-:Y:S04]  /*a050*/  SHFL.IDX PT, R81, R165, R28, 0x1c1f ;  /* 0x001c1f1ca5517589 */ /* 0x000fe800000e0000 */
        /* <DEDUP_REMOVED lines=16> */
[----:B------:R-:W-:Y:S04]  /*a160*/  SHFL.IDX PT, R47, R47, R94, 0x1c1f ;  /* 0x001c1f5e2f2f7589 */ /* 0x000fe800000e0000 */
[----:B------:R-:W-:Y:S04]  /*a170*/  SHFL.IDX PT, R31, R53, R94, 0x1c1f ;  /* 0x001c1f5e351f7589 */ /* 0x000fe800000e0000 */
[----:B------:R-:W2:Y:S04]  /*a180*/  SHFL.IDX PT, R62, R62, R94, 0x1c1f ;  /* 0x001c1f5e3e3e7589 */ /* 0x000ea800000e0000 */
        /* <DEDUP_REMOVED lines=25> */
[----:B------:R-:W2:Y:S04]  /*a320*/  SHFL.IDX PT, R53, R78, R94, 0x1c1f ;  /* 0x001c1f5e4e357589 */ /* 0x000ea800000e0000 */
[----:B------:R-:W-:Y:S04]  /*a330*/  SHFL.IDX PT, R28, R54, R94, 0x1c1f ;  /* 0x001c1f5e361c7589 */ /* 0x000fe800000e0000 */
[----:B------:R-:W2:Y:S04]  /*a340*/  SHFL.IDX PT, R86, R86, R94, 0x1c1f ;  /* 0x001c1f5e56567589 */ /* 0x000ea800000e0000 */
[----:B------:R2:W2:Y:S04]  /*a350*/  SHFL.IDX PT, R32, R65, R94, 0x1c1f ;  /* 0x001c1f5e41207589 */ /* 0x0004a800000e0000 */
[----:B------:R-:W2:Y:S04]  /*a360*/  SHFL.IDX PT, R51, R79, R94, 0x1c1f ;  /* 0x001c1f5e4f337589 */ /* 0x000ea800000e0000 */
[----:B------:R2:W2:Y:S04]  /*a370*/  SHFL.IDX PT, R35, R82, R94, 0x1c1f ;  /* 0x001c1f5e52237589 */ /* 0x0004a800000e0000 */
[----:B------:R-:W-:Y:S04]  /*a380*/  SHFL.IDX PT, R46, R46, R94, 0x1c1f ;  /* 0x001c1f5e2e2e7589 */ /* 0x000fe800000e0000 */
[----:B------:R-:W2:Y:S04]  /*a390*/  SHFL.IDX PT, R38, R69, R94, 0x1c1f ;  /* 0x001c1f5e45267589 */ /* 0x000ea800000e0000 */
[----:B------:R2:W2:Y:S04]  /*a3a0*/  SHFL.IDX PT, R39, R80, R94, 0x1c1f ;  /* 0x001c1f5e50277589 */ /* 0x0004a800000e0000 */
[----:B------:R2:W2:Y:S04]  /*a3b0*/  SHFL.IDX PT, R146, R43, R94, 0x1c1f ;  /* 0x001c1f5e2b927589 */ /* 0x0004a800000e0000 */
[----:B------:R-:W-:Y:S04]  /*a3c0*/  SHFL.IDX PT, R73, R73, R94, 0x1c1f ;  /* 0x001c1f5e49497589 */ /* 0x000fe800000e0000 */
[----:B------:R2:W2:Y:S01]  /*a3d0*/  SHFL.IDX PT, R72, R72, R94, 0x1c1f ;  /* 0x001c1f5e48487589 */ /* 0x0004a200000e0000 */
[----:B0-----:R-:W-:-:S02]  /*a3e0*/  SEL R134, R132, R133, P0 ;  /* 0x0000008584867207 */ /* 0x001fc40000000000 */
[----:B-1----:R-:W-:Y:S02]  /*a3f0*/  SEL R130, R129, R128, P0 ;  /* 0x0000008081827207 */ /* 0x002fe40000000000 */
[----:B------:R-:W-:Y:S02]  /*a400*/  SEL R132, R133, R132, P0 ;  /* 0x0000008485847207 */ /* 0x000fe40000000000 */
[----:B------:R-:W-:Y:S02]  /*a410*/  SEL R128, R128, R129, P0 ;  /* 0x0000008180807207 */ /* 0x000fe40000000000 */
[----:B---3--:R-:W-:Y:S02]  /*a420*/  SEL R135, R117, R96, P0 ;  /* 0x0000006075877207 */ /* 0x008fe40000000000 */
[----:B------:R-:W-:Y:S02]  /*a430*/  SEL R133, R96, R117, P0 ;  /* 0x0000007560857207 */ /* 0x000fe40000000000 */
[----:B----4-:R-:W-:-:S02]  /*a440*/  SEL R131, R97, R56, P0 ;  /* 0x0000003861837207 */ /* 0x010fc40000000000 */
[----:B------:R-:W-:Y:S02]  /*a450*/  SEL R129, R56, R97, P0 ;  /* 0x0000006138817207 */ /* 0x000fe40000000000 */
[----:B------:R-:W-:Y:S02]  /*a460*/  SEL R126, R124, R125, P0 ;  /* 0x0000007d7c7e7207 */ /* 0x000fe40000000000 */
[----:B------:R-:W-:Y:S02]  /*a470*/  SEL R124, R125, R124, P0 ;  /* 0x0000007c7d7c7207 */ /* 0x000fe40000000000 */
[----:B--2---:R-:W-:Y:S02]  /*a480*/  SEL R102, R100, R101, P0 ;  /* 0x0000006564667207 */ /* 0x004fe40000000000 */
        /* <DEDUP_REMOVED lines=70> */
[----:B------:R0:W-:Y:S01]  /*a8f0*/  STSM.16.M88.4 [R13], R24 ;  /* 0x000000180d007844 */ /* 0x0001e20000000200 */
        /* <DEDUP_REMOVED lines=16> */
[----:B------:R-:W-:Y:S02]  /*aa00*/  SEL R75, R144, R73, P0 ;  /* 0x00000049904b7207 */ /* 0x000fe40000000000 */
[----:B------:R-:W-:Y:S02]  /*aa10*/  F2FP.BF16.F32.PACK_AB R8, R119, R118 ;  /* 0x000000767708723e */ /* 0x000fe400000010ff */
[----:B------:R-:W-:Y:S02]  /*aa20*/  F2FP.BF16.F32.PACK_AB R10, R117, R116 ;  /* 0x00000074750a723e */ /* 0x000fe400000010ff */
[----:B------:R-:W-:Y:S02]  /*aa30*/  F2FP.BF16.F32.PACK_AB R11, R113, R112 ;  /* 0x00000070710b723e */ /* 0x000fe400000010ff */
[----:B------:R-:W-:Y:S02]  /*aa40*/  F2FP.BF16.F32.PACK_AB R9, R115, R114 ;  /* 0x000000727309723e */ /* 0x000fe400000010ff */
[----:B------:R-:W-:-:S02]  /*aa50*/  SEL R72, R72, R145, P0 ;  /* 0x0000009148487207 */ /* 0x000fc40000000000 */
[----:B------:R-:W-:Y:S02]  /*aa60*/  SEL R73, R73, R144, P0 ;  /* 0x0000009049497207 */ /* 0x000fe40000000000 */
[----:B------:R-:W-:Y:S02]  /*aa70*/  SEL R46, R44, R31, P0 ;  /* 0x0000001f2c2e7207 */ /* 0x000fe40000000000 */
[----:B------:R-:W-:Y:S02]  /*aa80*/  F2FP.BF16.F32.PACK_AB R12, R111, R110 ;  /* 0x0000006e6f0c723e */ /* 0x000fe400000010ff */
[----:B------:R-:W-:Y:S02]  /*aa90*/  F2FP.BF16.F32.PACK_AB R14, R109, R108 ;  /* 0x0000006c6d0e723e */ /* 0x000fe400000010ff */
[----:B------:R-:W-:Y:S02]  /*aaa0*/  F2FP.BF16.F32.PACK_AB R15, R105, R104 ;  /* 0x00000068690f723e */ /* 0x000fe400000010ff */
[----:B0-----:R-:W-:-:S02]  /*aab0*/  F2FP.BF16.F32.PACK_AB R13, R107, R106 ;  /* 0x0000006a6b0d723e */ /* 0x001fc400000010ff */
[----:B------:R-:W-:Y:S02]  /*aac0*/  SEL R54, R52, R33, P0 ;  /* 0x0000002134367207 */ /* 0x000fe40000000000 */
[----:B------:R-:W-:Y:S02]  /*aad0*/  SEL R44, R31, R44, P0 ;  /* 0x0000002c1f2c7207 */ /* 0x000fe40000000000 */
[----:B------:R-:W-:Y:S02]  /*aae0*/  F2FP.BF16.F32.PACK_AB R24, R103, R102 ;  /* 0x000000666718723e */ /* 0x000fe400000010ff */
[----:B------:R-:W-:Y:S02]  /*aaf0*/  F2FP.BF16.F32.PACK_AB R26, R101, R100 ;  /* 0x00000064651a723e */ /* 0x000fe400000010ff */
[----:B------:R-:W-:Y:S02]  /*ab00*/  F2FP.BF16.F32.PACK_AB R27, R97, R96 ;  /* 0x00000060611b723e */ /* 0x000fe400000010ff */
[----:B------:R-:W-:Y:S01]  /*ab10*/  F2FP.BF16.F32.PACK_AB R25, R99, R98 ;  /* 0x000000626319723e */ /* 0x000fe200000010ff */
[----:B------:R0:W-:Y:S01]  /*ab20*/  STSM.16.M88.4 [R37], R4 ;  /* 0x0000000425007844 */ /* 0x0001e20000000200 */
[----:B------:R-:W-:-:S02]  /*ab30*/  SEL R52, R33, R52, P0 ;  /* 0x0000003421347207 */ /* 0x000fc40000000000 */
[----:B------:R-:W-:Y:S02]  /*ab40*/  F2FP.BF16.F32.PACK_AB R28, R95, R94 ;  /* 0x0000005e5f1c723e */ /* 0x000fe400000010ff */
[----:B------:R-:W-:Y:S02]  /*ab50*/  F2FP.BF16.F32.PACK_AB R30, R93, R92 ;  /* 0x0000005c5d1e723e */ /* 0x000fe400000010ff */
[----:B------:R-:W-:Y:S02]  /*ab60*/  F2FP.BF16.F32.PACK_AB R31, R89, R88 ;  /* 0x00000058591f723e */ /* 0x000fe400000010ff */
[----:B------:R-:W-:Y:S01]  /*ab70*/  F2FP.BF16.F32.PACK_AB R29, R91, R90 ;  /* 0x0000005a5b1d723e */ /* 0x000fe200000010ff */
[----:B------:R1:W-:Y:S01]  /*ab80*/  STSM.16.M88.4 [R143], R8 ;  /* 0x000000088f007844 */ /* 0x0003e20000000200 */
[----:B------:R-:W-:Y:S02]  /*ab90*/  F2FP.BF16.F32.PACK_AB R32, R87, R86 ;  /* 0x000000565720723e */ /* 0x000fe400000010ff */
[----:B------:R-:W-:-:S02]  /*aba0*/  F2FP.BF16.F32.PACK_AB R34, R85, R84 ;  /* 0x000000545522723e */ /* 0x000fc400000010ff */
[----:B------:R-:W-:Y:S02]  /*abb0*/  F2FP.BF16.F32.PACK_AB R35, R81, R80 ;  /* 0x000000505123723e */ /* 0x000fe400000010ff */
[----:B------:R-:W-:Y:S01]  /*abc0*/  F2FP.BF16.F32.PACK_AB R33, R83, R82 ;  /* 0x000000525321723e */ /* 0x000fe200000010ff */
[----:B------:R2:W-:Y:S01]  /*abd0*/  STSM.16.M88.4 [R142], R12 ;  /* 0x0000000c8e007844 */ /* 0x0005e20000000200 */
[----:B------:R-:W-:Y:S02]  /*abe0*/  F2FP.BF16.F32.PACK_AB R36, R79, R78 ;  /* 0x0000004e4f24723e */ /* 0x000fe400000010ff */
[----:B------:R-:W-:Y:S02]  /*abf0*/  F2FP.BF16.F32.PACK_AB R38, R77, R76 ;  /* 0x0000004c4d26723e */ /* 0x000fe400000010ff */
[----:B------:R-:W-:Y:S02]  /*ac00*/  F2FP.BF16.F32.PACK_AB R39, R73, R72 ;  /* 0x000000484927723e */ /* 0x000fe400000010ff */
[----:B0-----:R-:W-:Y:S01]  /*ac10*/  F2FP.BF16.F32.PACK_AB R37, R75, R74 ;  /* 0x0000004a4b25723e */ /* 0x001fe200000010ff */
[----:B------:R0:W-:Y:S01]  /*ac20*/  STSM.16.M88.4 [R141], R24 ;  /* 0x000000188d007844 */ /* 0x0001e20000000200 */
[----:B------:R-:W-:-:S02]  /*ac30*/  F2FP.BF16.F32.PACK_AB R4, R71, R70 ;  /* 0x000000464704723e */ /* 0x000fc400000010ff */
[----:B------:R-:W-:Y:S02]  /*ac40*/  F2FP.BF16.F32.PACK_AB R6, R69, R68 ;  /* 0x000000444506723e */ /* 0x000fe400000010ff */
[----:B------:R-:W-:Y:S02]  /*ac50*/  F2FP.BF16.F32.PACK_AB R7, R65, R64 ;  /* 0x000000404107723e */ /* 0x000fe400000010ff */
[----:B------:R-:W-:Y:S01]  /*ac60*/  F2FP.BF16.F32.PACK_AB R5, R67, R66 ;  /* 0x000000424305723e */ /* 0x000fe200000010ff */
[----:B------:R3:W-:Y:S01]  /*ac70*/  STSM.16.M88.4 [R140], R28 ;  /* 0x0000001c8c007844 */ /* 0x0007e20000000200 */
[----:B-1----:R-:W-:Y:S02]  /*ac80*/  F2FP.BF16.F32.PACK_AB R8, R63, R62 ;  /* 0x0000003e3f08723e */ /* 0x002fe400000010ff */
[----:B------:R-:W-:Y:S02]  /*ac90*/  F2FP.BF16.F32.PACK_AB R10, R61, R60 ;  /* 0x0000003c3d0a723e */ /* 0x000fe400000010ff */
[----:B------:R-:W-:-:S02]  /*aca0*/  F2FP.BF16.F32.PACK_AB R11, R57, R56 ;  /* 0x00000038390b723e */ /* 0x000fc400000010ff */
[----:B------:R-:W-:Y:S01]  /*acb0*/  F2FP.BF16.F32.PACK_AB R9, R59, R58 ;  /* 0x0000003a3b09723e */ /* 0x000fe200000010ff */
[----:B------:R-:W-:Y:S01]  /*acc0*/  STSM.16.M88.4 [R139], R32 ;  /* 0x000000208b007844 */ /* 0x000fe20000000200 */
[----:B--2---:R-:W-:Y:S02]  /*acd0*/  F2FP.BF16.F32.PACK_AB R12, R55, R54 ;  /* 0x00000036370c723e */ /* 0x004fe400000010ff */
[----:B------:R-:W-:Y:S02]  /*ace0*/  F2FP.BF16.F32.PACK_AB R14, R53, R52 ;  /* 0x00000034350e723e */ /* 0x000fe400000010ff */
[----:B------:R-:W-:Y:S02]  /*acf0*/  F2FP.BF16.F32.PACK_AB R15, R49, R48 ;  /* 0x00000030310f723e */ /* 0x000fe400000010ff */
[----:B------:R-:W-:Y:S01]  /*ad00*/  F2FP.BF16.F32.PACK_AB R13, R51, R50 ;  /* 0x00000032330d723e */ /* 0x000fe200000010ff */
[----:B------:R-:W-:Y:S01]  /*ad10*/  STSM.16.M88.4 [R138], R36 ;  /* 0x000000248a007844 */ /* 0x000fe20000000200 */
[----:B0-----:R-:W-:-:S02]  /*ad20*/  F2FP.BF16.F32.PACK_AB R25, R43, R42 ;  /* 0x0000002a2b19723e */ /* 0x001fc400000010ff */
[----:B------:R-:W-:Y:S02]  /*ad30*/  F2FP.BF16.F32.PACK_AB R26, R45, R44 ;  /* 0x0000002c2d1a723e */ /* 0x000fe400000010ff */
[----:B------:R-:W-:Y:S02]  /*ad40*/  F2FP.BF16.F32.PACK_AB R27, R41, R40 ;  /* 0x00000028291b723e */ /* 0x000fe400000010ff */
[----:B------:R-:W-:Y:S01]  /*ad50*/  F2FP.BF16.F32.PACK_AB R24, R47, R46 ;  /* 0x0000002e2f18723e */ /* 0x000fe200000010ff */
[----:B------:R-:W-:Y:S04]  /*ad60*/  STSM.16.M88.4 [R137], R4 ;  /* 0x0000000489007844 */ /* 0x000fe80000000200 */
[----:B------:R-:W-:Y:S04]  /*ad70*/  STSM.16.M88.4 [R136], R8 ;  /* 0x0000000888007844 */ /* 0x000fe80000000200 */
[----:B------:R0:W-:Y:S04]  /*ad80*/  STSM.16.M88.4 [R3], R12 ;  /* 0x0000000c03007844 */ /* 0x0001e80000000200 */
[----:B------:R1:W-:Y:S01]  /*ad90*/  STSM.16.M88.4 [R0], R24 ;  /* 0x0000001800007844 */ /* 0x0003e20000000200 */
[----:B------:R-:W-:Y:S01]  /*ada0*/  BAR.SYNC.DEFER_BLOCKING 0x1, 0x100 ;  /* 0x0044000000007b1d */ /* 0x000fe20000010000 */
[----:B------:R-:W-:-:S04]  /*adb0*/  ISETP.NE.U32.AND P0, PT, RZ, UR14, PT ;  /* 0x0000000eff007c0c */ /* 0x000fc8000bf05070 */
[----:B------:R-:W-:Y:S01]  /*adc0*/  ISETP.NE.AND.EX P0, PT, RZ, UR15, PT, P0 ;  /* 0x0000000fff007c0c */ /* 0x000fe2000bf05300 */
[----:B---3--:R-:W-:Y:S02]  /*add0*/  IMAD.U32 R28, RZ, RZ, UR12 ;  /* 0x0000000cff1c7e24 */ /* 0x008fe4000f8e00ff */
[----:B------:R-:W-:Y:S01]  /*ade0*/  IMAD.U32 R29, RZ, RZ, UR13 ;  /* 0x0000000dff1d7e24 */ /* 0x000fe2000f8e00ff */
[----:B0-----:R-:W0:Y:S01]  /*adf0*/  LDC R3, c[0x0][0xbe8] ;  /* 0x0002fa00ff037b82 */ /* 0x001e220000000800 */
[----:B------:R-:W-:-:S08]  /*ae00*/  ULDC.64 UR12, c[0x0][0xc08] ;  /* 0x00030200000c7ab9 */ /* 0x000fd00000000a00 */
[----:B------:R-:W2:Y:S01]  /*ae10*/  @P0 LDG.E R30, desc[UR52][R28.64] ;  /* 0x000000341c1e0981 */ /* 0x000ea2000c1e1900 */
[----:B------:R-:W-:-:S04]  /*ae20*/  UISETP.NE.U32.AND UP0, UPT, UR12, URZ, UPT ;  /* 0x0000003f0c00728c */ /* 0x000fc8000bf05070 */
[----:B------:R-:W-:Y:S01]  /*ae30*/  UISETP.NE.AND.EX UP0, UPT, UR13, URZ, UPT, UP0 ;  /* 0x0000003f0d00728c */ /* 0x000fe2000bf05300 */
[----:B0-----:R-:W-:-:S10]  /*ae40*/  ISETP.NE.AND P1, PT, R3, 0x1, PT ;  /* 0x000000010300780c */ /* 0x001fd40003f25270 */
[----:B------:R-:W-:-:S03]  /*ae50*/  @UP0 ULEA UR12, UP1, UR36, UR12, 0x2 ;  /* 0x0000000c240c0291 */ /* 0x000fc6000f82103f */
[----:B-1----:R-:W0:Y:S01]  /*ae60*/  @P1 LDC R0, c[0x0][0xbec] ;  /* 0x0002fb00ff001b82 */ /* 0x002e220000000800 */
[----:B------:R-:W-:Y:S02]  /*ae70*/  @UP0 ULEA.HI.X UR13, UR36, UR13, UR37, 0x2, UP1 ;  /* 0x0000000d240d0291 */ /* 0x000fe400088f1425 */
[----:B------:R-:W-:Y:S01]  /*ae80*/  UISETP.GT.AND UP1, UPT, UR45, 0x1, UPT ;  /* 0x000000012d00788c */ /* 0x000fe2000bf24270 */
[----:B------:R-:W-:-:S04]  /*ae90*/  UMOV UR20, 0x9b8 ;  /* 0x000009b800147882 */ /* 0x000fc80000000000 */
[----:B------:R-:W1:Y:S01]  /*aea0*/  @P1 LDC R9, c[0x0][0xbf0] ;  /* 0x0002fc00ff091b82 */ /* 0x000e620000000800 */
[----:B------:R-:W-:Y:S01]  /*aeb0*/  USEL UR20, UR20, 0x978, UP1 ;  /* 0x0000097814147887 */ /* 0x000fe20008800000 */
[----:B------:R-:W-:Y:S01]  /*aec0*/  PLOP3.LUT P4, PT, PT, PT, UP0, 0x80, 0x0 ;  /* 0x000000000000781c */ /* 0x000fe20003f8f008 */
[----:B------:R-:W-:Y:S01]  /*aed0*/  UISETP.NE.U32.AND UP0, UPT, UR14, URZ, UPT ;  /* 0x0000003f0e00728c */ /* 0x000fe2000bf05070 */
[----:B------:R-:W-:Y:S01]  /*aee0*/  IMAD.U32 R11, RZ, RZ, UR42 ;  /* 0x0000002aff0b7e24 */ /* 0x000fe2000f8e00ff */
[----:B------:R-:W-:Y:S02]  /*aef0*/  ULDC UR4, c[0x0][0xa88] ;  /* 0x0002a20000047ab9 */ /* 0x000fe40000000800 */
[----:B------:R-:W-:Y:S01]  /*af00*/  UISETP.NE.AND.EX UP0, UPT, UR15, URZ, UPT, UP0 ;  /* 0x0000003f0f00728c */ /* 0x000fe2000bf05300 */
[----:B------:R-:W-:Y:S01]  /*af10*/  IMAD.U32 R8, RZ, RZ, UR4 ;  /* 0x00000004ff087e24 */ /* 0x000fe2000f8e00ff */
[----:B------:R-:W-:Y:S01]  /*af20*/  UMOV UR4, URZ ;  /* 0x0000003f00047c82 */ /* 0x000fe20008000000 */
[----:B------:R-:W-:Y:S01]  /*af30*/  USEL UR9, UR39, URZ, UP1 ;  /* 0x0000003f27097287 */ /* 0x000fe20008800000 */
[----:B------:R-:W-:Y:S01]  /*af40*/  IMAD R11, R11, 0x80, R148 ;  /* 0x000000800b0b7824 */ /* 0x000fe200078e0294 */
[----:B------:R-:W-:Y:S01]  /*af50*/  USEL UR36, UR36, URZ, !UP0 ;  /* 0x0000003f24247287 */ /* 0x000fe2000c000000 */
[----:B------:R-:W-:Y:S01]  /*af60*/  IMAD.U32 R4, RZ, RZ, UR12 ;  /* 0x0000000cff047e24 */ /* 0x000fe2000f8e00ff */
[----:B------:R-:W-:Y:S01]  /*af70*/  ULDC.64 UR16, c[0x0][UR20+0x218] ;  /* 0x0000860014107abb */ /* 0x000fe20008000a00 */
[----:B------:R-:W-:Y:S01]  /*af80*/  ULDC.64 UR18, c[0x0][UR20+0x228] ;  /* 0x00008a0014127abb */ /* 0x000fe20008000a00 */
[----:B------:R-:W-:Y:S01]  /*af90*/  IMAD.U32 R5, RZ, RZ, UR13 ;  /* 0x0000000dff057e24 */ /* 0x000fe2000f8e00ff */
[----:B------:R-:W-:Y:S01]  /*afa0*/  ULDC.64 UR14, c[0x0][UR20+0x220] ;  /* 0x00008800140e7abb */ /* 0x000fe20008000a00 */
[----:B------:R-:W-:Y:S01]  /*afb0*/  UIMAD.WIDE.U32 UR12, UR16, UR38, URZ ;  /* 0x00000026100c72a5 */ /* 0x000fe2000f8e003f */
[----:B0-----:R-:W-:Y:S01]  /*afc0*/  @P1 IMAD.HI.U32 R0, R11, R0, RZ ;  /* 0x000000000b001227 */ /* 0x001fe200078e00ff */
[----:B------:R-:W-:Y:S01]  /*afd0*/  UIMAD.WIDE.U32 UR22, UR18, UR9, URZ ;  /* 0x00000009121672a5 */ /* 0x000fe2000f8e003f */
[----:B------:R0:W5:Y:S01]  /*afe0*/  @P4 LDG.E R8, desc[UR52][R4.64] ;  /* 0x0000003404084981 */ /* 0x000162000c1e1900 */
[----:B------:R-:W-:-:S02]  /*aff0*/  UIMAD UR16, UR17, UR38, URZ ;  /* 0x00000026111072a4 */ /* 0x000fc4000f8e023f */
[----:B------:R-:W-:Y:S02]  /*b000*/  UIMAD UR18, UR19, UR9, URZ ;  /* 0x00000009131272a4 */ /* 0x000fe4000f8e023f */
[----:B------:R-:W-:Y:S02]  /*b010*/  USEL UR37, UR37, URZ, !UP0 ;  /* 0x0000003f25257287 */ /* 0x000fe4000c000000 */
[----:B------:R-:W-:Y:S01]  /*b020*/  UIMAD UR9, UR15, UR36, URZ ;  /* 0x000000240f0972a4 */ /* 0x000fe2000f8e023f */
[----:B------:R-:W-:Y:S01]  /*b030*/  IMAD.MOV.U32 R7, RZ, RZ, R11 ;  /* 0x000000ffff077224 */ /* 0x000fe200078e000b */
[----:B------:R-:W-:Y:S01]  /*b040*/  UIADD3 UR13, UR13, UR16, URZ ;  /* 0x000000100d0d7290 */ /* 0x000fe2000fffe03f */
[----:B-1----:R-:W-:Y:S01]  /*b050*/  @P1 SHF.R.U32.HI R7, RZ, R9, R0 ;  /* 0x00000009ff071219 */ /* 0x002fe20000011600 */
[----:B------:R-:W-:Y:S02]  /*b060*/  UIMAD.WIDE.U32 UR16, UR14, UR36, URZ ;  /* 0x000000240e1072a5 */ /* 0x000fe4000f8e003f */
[----:B------:R-:W-:-:S02]  /*b070*/  UIMAD UR9, UR14, UR37, UR9 ;  /* 0x000000250e0972a4 */ /* 0x000fc4000f8e0209 */
[----:B------:R-:W-:Y:S01]  /*b080*/  UIADD3 UR18, UR23, UR18, URZ ;  /* 0x0000001217127290 */ /* 0x000fe2000fffe03f */
[----:B0-----:R-:W-:Y:S01]  /*b090*/  IMAD.U32 R4, RZ, RZ, UR22 ;  /* 0x00000016ff047e24 */ /* 0x001fe2000f8e00ff */
[----:B------:R-:W-:Y:S01]  /*b0a0*/  UIADD3 UR9, UR17, UR9, URZ ;  /* 0x0000000911097290 */ /* 0x000fe2000fffe03f */
[--C-:B------:R-:W-:Y:S02]  /*b0b0*/  IMAD.MOV R0, RZ, RZ, -R7.reuse ;  /* 0x000000ffff007224 */ /* 0x100fe400078e0a07 */
[----:B------:R-:W-:Y:S01]  /*b0c0*/  IMAD.U32 R5, RZ, RZ, UR23 ;  /* 0x00000017ff057e24 */ /* 0x000fe2000f8e00ff */
[----:B------:R-:W-:Y:S01]  /*b0d0*/  SHF.R.S32.HI R5, RZ, 0x1f, R7 ;  /* 0x0000001fff057819 */ /* 0x000fe20000011407 */
[----:B------:R-:W-:Y:S02]  /*b0e0*/  IMAD R9, R3, R0, R11 ;  /* 0x0000000003097224 */ /* 0x000fe400078e020b */
[----:B------:R-:W-:-:S03]  /*b0f0*/  IMAD.U32 R6, RZ, RZ, UR18 ;  /* 0x00000012ff067e24 */ /* 0x000fc6000f8e00ff */
[----:B------:R-:W-:Y:S02]  /*b100*/  SHF.R.S32.HI R0, RZ, 0x1f, R9 ;  /* 0x0000001fff007819 */ /* 0x000fe40000011409 */
[----:B--2---:R-:W-:-:S13]  /*b110*/  @P0 R2UR UR4, R30 ;  /* 0x000000001e0402ca */ /* 0x004fda00000e0000 */
[----:B------:R-:W-:Y:S02]  /*b120*/  UIADD3 UR12, UP0, UP2, UR16, UR12, UR4 ;  /* 0x0000000c100c7290 */ /* 0x000fe4000fa1e004 */
[----:B------:R-:W-:Y:S01]  /*b130*/  USHF.R.S32.HI UR14, URZ, 0x1f, UR4 ;  /* 0x0000001f3f0e7899 */ /* 0x000fe20008011404 */
[----:B------:R-:W-:Y:S01]  /*b140*/  ULDC.64 UR16, c[0x0][0xba8] ;  /* 0x0002ea0000107ab9 */ /* 0x000fe20000000a00 */
[----:B------:R-:W-:Y:S02]  /*b150*/  @!UP1 ULDC UR16, c[0x0][0xb50] ;  /* 0x0002d40000109ab9 */ /* 0x000fe40000000800 */
[----:B------:R-:W-:Y:S01]  /*b160*/  UIADD3.X UR9, UR9, UR13, UR14, UP0, UP2 ;  /* 0x0000000d09097290 */ /* 0x000fe200087e440e */
[----:B------:R-:W-:Y:S01]  /*b170*/  IADD3 R4, P2, P3, R7, UR12, R4 ;  /* 0x0000000c07047c10 */ /* 0x000fe2000fb5e004 */
[----:B------:R-:W-:Y:S01]  /*b180*/  @!UP1 ULDC UR17, c[0x0][0xb54] ;  /* 0x0002d50000119ab9 */ /* 0x000fe20000000800 */
[----:B------:R-:W-:Y:S02]  /*b190*/  ULDC.64 UR12, c[0x0][UR20+0x210] ;  /* 0x00008400140c7abb */ /* 0x000fe40008000a00 */
[----:B------:R-:W-:Y:S01]  /*b1a0*/  IMAD R7, R9, UR13, RZ ;  /* 0x0000000d09077c24 */ /* 0x000fe2000f8e02ff */
[----:B------:R-:W-:-:S03]  /*b1b0*/  IADD3.X R5, R5, UR9, R6, P2, P3 ;  /* 0x0000000905057c10 */ /* 0x000fc600097e6406 */
[----:B------:R-:W-:Y:S02]  /*b1c0*/  IMAD R7, R0, UR12, R7 ;  /* 0x0000000c00077c24 */ /* 0x000fe4000f8e0207 */
[----:B------:R-:W-:-:S04]  /*b1d0*/  IMAD.WIDE.U32 R4, R9, UR12, R4 ;  /* 0x0000000c09047c25 */ /* 0x000fc8000f8e0004 */
[----:B------:R-:W-:Y:S01]  /*b1e0*/  IMAD.IADD R5, R5, 0x1, R7 ;  /* 0x0000000105057824 */ /* 0x000fe200078e0207 */
[----:B------:R-:W-:-:S04]  /*b1f0*/  LEA R10, P2, R4, UR16, 0x2 ;  /* 0x00000010040a7c11 */ /* 0x000fc8000f8410ff */
[----:B------:R-:W-:Y:S01]  /*b200*/  LEA.HI.X R12, R4, UR17, R5, 0x2, P2 ;  /* 0x00000011040c7c11 */ /* 0x000fe200090f1405 */
[----:B------:R-:W-:Y:S08]  /*b210*/  @P4 BRA `(.L_x_4062) ;  /* 0x0000000000104947 */ /* 0x000ff00003800000 */
[----:B------:R-:W-:Y:S05]  /*b220*/  @!P0 BRA `(.L_x_4062) ;  /* 0x00000000000c8947 */ /* 0x000fea0003800000 */
[----:B------:R-:W2:Y:S04]  /*b230*/  LDG.E R5, desc[UR52][R28.64] ;  /* 0x000000341c057981 */ /* 0x000ea8000c1e1900 */
[----:B-----5:R-:W2:Y:S02]  /*b240*/  LDG.E R8, desc[UR52][R28.64+0x4] ;  /* 0x000004341c087981 */ /* 0x020ea4000c1e1900 */
[----:B--2---:R-:W-:-:S07]  /*b250*/  IMAD.IADD R8, R8, 0x1, -R5 ;  /* 0x0000000108087824 */ /* 0x004fce00078e0a05 */
.L_x_4062:
[----:B------:R-:W2:Y:S01]  /*b260*/  LDL R0, [R1+0x24] ;  /* 0x0000240001007983 */ /* 0x000ea20000100800 */
[----:B------:R-:W-:Y:S01]  /*b270*/  IMAD.U32 R13, RZ, RZ, UR42 ;  /* 0x0000002aff0d7e24 */ /* 0x000fe2000f8e00ff */
[----:B------:R-:W-:Y:S02]  /*b280*/  LOP3.LUT P0, RZ, R228, 0x3, RZ, 0xc0, !PT ;  /* 0x00000003e4ff7812 */ /* 0x000fe4000780c0ff */
[----:B------:R-:W-:Y:S01]  /*b290*/  SHFL.IDX PT, R4, R10, RZ, 0x1c1f ;  /* 0x001c1fff0a047589 */ /* 0x000fe200000e0000 */
[----:B------:R-:W-:-:S03]  /*b2a0*/  PLOP3.LUT P3, PT, PT, PT, UP1, 0x80, 0x0 ;  /* 0x000000000000781c */ /* 0x000fc60003f6f018 */
[----:B------:R-:W0:Y:S04]  /*b2b0*/  SHFL.IDX PT, R5, R12, RZ, 0x1c1f ;  /* 0x001c1fff0c057589 */ /* 0x000e2800000e0000 */
[----:B------:R-:W-:Y:S04]  /*b2c0*/  SHFL.IDX PT, R6, R10, 0x1, 0x1c1f ;  /* 0x003c1f000a067f89 */ /* 0x000fe800000e0000 */
[----:B------:R-:W1:Y:S01]  /*b2d0*/  SHFL.IDX PT, R7, R12, 0x1, 0x1c1f ;  /* 0x003c1f000c077f89 */ /* 0x000e6200000e0000 */
[----:B--2---:R-:W-:Y:S02]  /*b2e0*/  IMAD R13, R13, 0x80, R0 ;  /* 0x000000800d0d7824 */ /* 0x004fe400078e0200 */
[----:B-----5:R-:W-:-:S02]  /*b2f0*/  IMAD R0, R8, R3, RZ ;  /* 0x0000000308007224 */ /* 0x020fc400078e02ff */
[----:B------:R-:W-:-:S03]  /*b300*/  VIADD R9, R13, 0x8 ;  /* 0x000000080d097836 */ /* 0x000fc60000000000 */
[-C--:B------:R-:W-:Y:S02]  /*b310*/  ISETP.GE.OR P2, PT, R13, R0.reuse, P0 ;  /* 0x000000000d00720c */ /* 0x080fe40000746670 */
[----:B------:R-:W-:-:S11]  /*b320*/  ISETP.GE.OR P0, PT, R9, R0, P0 ;  /* 0x000000000900720c */ /* 0x000fd60000706670 */
[----:B0-----:R0:W-:Y:S01]  /*b330*/  @!P2 ST.E desc[UR52][R4.64], R20 ;  /* 0x000000140400a985 */ /* 0x0011e2000c101934 */
[----:B------:R-:W-:-:S03]  /*b340*/  ISETP.GE.AND P2, PT, R13, R0, PT ;  /* 0x000000000d00720c */ /* 0x000fc60003f46270 */
[----:B-1----:R0:W-:Y:S01]  /*b350*/  @!P0 ST.E desc[UR52][R6.64], R21 ;  /* 0x0000001506008985 */ /* 0x0021e2000c101934 */
[----:B------:R-:W-:Y:S01]  /*b360*/  ISETP.GE.AND P0, PT, R9, R0, PT ;  /* 0x000000000900720c */ /* 0x000fe20003f06270 */
[----:B------:R-:W-:-:S12]  /*b370*/  @P3 BRA `(.L_x_4063) ;  /* 0x0000000c004c3947 */ /* 0x000fd80003800000 */
[----:B------:R-:W-:Y:S01]  /*b380*/  IMAD.SHL.U32 R66, R16, 0x8, RZ ;  /* 0x0000000810427824 */ /* 0x000fe200078e00ff */
[----:B------:R-:W1:Y:S01]  /*b390*/  @P1 LDC R60, c[0x0][0xbec] ;  /* 0x0002fb00ff3c1b82 */ /* 0x000e620000000800 */
[----:B0-----:R-:W-:Y:S01]  /*b3a0*/  IMAD.MOV.U32 R5, RZ, RZ, 0x2 ;  /* 0x00000002ff057424 */ /* 0x001fe200078e00ff */
[----:B------:R-:W-:Y:S01]  /*b3b0*/  ULDC.64 UR12, c[0x0][0xaa0] ;  /* 0x0002a800000c7ab9 */ /* 0x000fe20000000a00 */
[----:B------:R-:W-:-:S04]  /*b3c0*/  IMAD R4, R227, 0x40, R66 ;  /* 0x00000040e3047824 */ /* 0x000fc800078e0242 */
[----:B------:R-:W-:Y:S01]  /*b3d0*/  IMAD.WIDE R4, R4, R5, UR10 ;  /* 0x0000000a04047e25 */ /* 0x000fe2000f8e0205 */
[----:B------:R-:W0:Y:S01]  /*b3e0*/  @P1 LDC R21, c[0x0][0xbf0] ;  /* 0x0002fc00ff151b82 */ /* 0x000e220000000800 */
[----:B------:R-:W-:Y:S01]  /*b3f0*/  UIMAD UR9, UR14, UR12, URZ ;  /* 0x0000000c0e0972a4 */ /* 0x000fe2000f8e023f */
[C---:B------:R-:W-:Y:S02]  /*b400*/  IADD3 R9, P4, R4.reuse, 0x1000, RZ ;  /* 0x0000100004097810 */ /* 0x040fe40007f9e0ff */
[C---:B------:R-:W-:Y:S02]  /*b410*/  IADD3 R13, P3, R4.reuse, 0x2000, RZ ;  /* 0x00002000040d7810 */ /* 0x040fe40007f7e0ff */
[C---:B------:R-:W-:Y:S02]  /*b420*/  IADD3 R25, P6, R4.reuse, 0x3000, RZ ;  /* 0x0000300004197810 */ /* 0x040fe40007fde0ff */
[C---:B------:R-:W-:Y:S02]  /*b430*/  IADD3 R29, P5, R4.reuse, 0x4000, RZ ;  /* 0x00004000041d7810 */ /* 0x040fe40007fbe0ff */
[----:B------:R-:W-:Y:S01]  /*b440*/  IADD3 R33, P2, R4, 0x5000, RZ ;  /* 0x0000500004217810 */ /* 0x000fe20007f5e0ff */
[----:B------:R-:W-:Y:S01]  /*b450*/  UIMAD.WIDE.U32 UR10, UR4, UR12, URZ ;  /* 0x0000000c040a72a5 */ /* 0x000fe2000f8e003f */
[----:B------:R-:W-:Y:S01]  /*b460*/  LOP3.LUT R8, R9, 0x380, RZ, 0xc0, !PT ;  /* 0x0000038009087812 */ /* 0x000fe200078ec0ff */
[----:B------:R-:W-:Y:S01]  /*b470*/  UIMAD UR9, UR4, UR13, UR9 ;  /* 0x0000000d040972a4 */ /* 0x000fe2000f8e0209 */
[----:B------:R-:W-:Y:S01]  /*b480*/  LOP3.LUT R12, R13, 0x380, RZ, 0xc0, !PT ;  /* 0x000003800d0c7812 */ /* 0x000fe200078ec0ff */
[----:B------:R-:W-:Y:S01]  /*b490*/  IMAD R20, R16, 0x20, R227 ;  /* 0x0000002010147824 */ /* 0x000fe200078e02e3 */
[----:B------:R-:W-:Y:S01]  /*b4a0*/  LOP3.LUT R24, R25, 0x380, RZ, 0xc0, !PT ;  /* 0x0000038019187812 */ /* 0x000fe200078ec0ff */
[----:B------:R-:W-:Y:S01]  /*b4b0*/  IMAD.U32 R63, RZ, RZ, UR42 ;  /* 0x0000002aff3f7e24 */ /* 0x000fe2000f8e00ff */
[----:B------:R-:W-:Y:S01]  /*b4c0*/  LOP3.LUT R28, R29, 0x380, RZ, 0xc0, !PT ;  /* 0x000003801d1c7812 */ /* 0x000fe200078ec0ff */
[----:B------:R-:W-:Y:S01]  /*b4d0*/  ULDC.64 UR14, c[0x0][0xaf0] ;  /* 0x0002bc00000e7ab9 */ /* 0x000fe20000000a00 */
[----:B------:R-:W-:Y:S01]  /*b4e0*/  LOP3.LUT R32, R33, 0x380, RZ, 0xc0, !PT ;  /* 0x0000038021207812 */ /* 0x000fe200078ec0ff */
[----:B------:R-:W-:Y:S01]  /*b4f0*/  UIADD3 UR11, UR11, UR9, URZ ;  /* 0x000000090b0b7290 */ /* 0x000fe2000fffe03f */
[----:B------:R-:W-:Y:S01]  /*b500*/  SHF.R.U64 R8, R8, 0x3, RZ ;  /* 0x0000000308087819 */ /* 0x000fe200000012ff */
[----:B------:R-:W-:Y:S01]  /*b510*/  ULDC.64 UR12, c[0x0][0xae8] ;  /* 0x0002ba00000c7ab9 */ /* 0x000fe20000000a00 */
[----:B------:R-:W-:Y:S01]  /*b520*/  SHF.R.U64 R12, R12, 0x3, RZ ;  /* 0x000000030c0c7819 */ /* 0x000fe200000012ff */
[----:B------:R-:W-:Y:S01]  /*b530*/  IMAD R63, R63, 0x80, R20 ;  /* 0x000000803f3f7824 */ /* 0x000fe200078e0214 */
[----:B------:R-:W-:-:S02]  /*b540*/  SHF.R.U64 R24, R24, 0x3, RZ ;  /* 0x0000000318187819 */ /* 0x000fc400000012ff */
[----:B------:R-:W-:Y:S01]  /*b550*/  SHF.R.U64 R28, R28, 0x3, RZ ;  /* 0x000000031c1c7819 */ /* 0x000fe200000012ff */
[----:B------:R-:W-:Y:S01]  /*b560*/  USHF.R.S32.HI UR4, URZ, 0x1f, UR36 ;  /* 0x0000001f3f047899 */ /* 0x000fe20008011424 */
[----:B------:R-:W-:Y:S01]  /*b570*/  SHF.R.U64 R32, R32, 0x3, RZ ;  /* 0x0000000320207819 */ /* 0x000fe200000012ff */
[----:B------:R-:W-:Y:S01]  /*b580*/  UIMAD.WIDE.U32 UR10, UR38, UR12, UR10 ;  /* 0x0000000c260a72a5 */ /* 0x000fe2000f8e000a */
        /* <DEDUP_REMOVED lines=9> */
[----:B-1----:R-:W-:Y:S01]  /*b620*/  @P1 IMAD.HI.U32 R20, R63, R60, RZ ;  /* 0x0000003c3f141227 */ /* 0x002fe200078e00ff */
[C---:B------:R-:W-:Y:S01]  /*b630*/  IADD3 R37, P0, R4.reuse, 0x6000, RZ ;  /* 0x0000600004257810 */ /* 0x040fe20007f1e0ff */
[----:B------:R-:W-:Y:S01]  /*b640*/  UIMAD UR4, UR4, UR14, URZ ;  /* 0x0000000e040472a4 */ /* 0x000fe2000f8e023f */
[C---:B------:R-:W-:Y:S01]  /*b650*/  IADD3 R41, P4, R4.reuse, 0x7000, RZ ;  /* 0x0000700004297810 */ /* 0x040fe20007f9e0ff */
[----:B------:R-:W-:Y:S01]  /*b660*/  IMAD.X R33, RZ, RZ, R5, P2 ;  /* 0x000000ffff217224 */ /* 0x000fe200010e0605 */
[C---:B------:R-:W-:Y:S01]  /*b670*/  IADD3 R45, P3, R4.reuse, 0x8000, RZ ;  /* 0x00008000042d7810 */ /* 0x040fe20007f7e0ff */
[----:B------:R-:W-:Y:S01]  /*b680*/  UIMAD UR11, UR38, UR13, UR11 ;  /* 0x0000000d260b72a4 */ /* 0x000fe2000f8e020b */
[C---:B------:R-:W-:Y:S01]  /*b690*/  IADD3 R49, P6, R4.reuse, 0x9000, RZ ;  /* 0x0000900004317810 */ /* 0x040fe20007fde0ff */
[----:B------:R-:W-:Y:S01]  /*b6a0*/  IMAD.MOV.U32 R61, RZ, RZ, R63 ;  /* 0x000000ffff3d7224 */ /* 0x000fe200078e003f */
[C---:B------:R-:W-:Y:S01]  /*b6b0*/  IADD3 R53, P5, R4.reuse, 0xa000, RZ ;  /* 0x0000a00004357810 */ /* 0x040fe20007fbe0ff */
[----:B------:R-:W-:Y:S01]  /*b6c0*/  UIMAD UR4, UR36, UR15, UR4 ;  /* 0x0000000f240472a4 */ /* 0x000fe2000f8e0204 */
[----:B------:R-:W-:Y:S01]  /*b6d0*/  IADD3 R7, P2, R4, 0xb000, RZ ;  /* 0x0000b00004077810 */ /* 0x000fe20007f5e0ff */
[----:B------:R-:W-:Y:S01]  /*b6e0*/  UIMAD.WIDE.U32 UR36, UR36, UR14, UR10 ;  /* 0x0000000e242472a5 */ /* 0x000fe2000f8e000a */
[----:B------:R-:W-:Y:S01]  /*b6f0*/  LOP3.LUT R36, R37, 0x380, RZ, 0xc0, !PT ;  /* 0x0000038025247812 */ /* 0x000fe200078ec0ff */
[----:B------:R-:W5:Y:S01]  /*b700*/  LD.E.128 R12, desc[UR52][R12.64] ;  /* 0x000000340c0c7980 */ /* 0x000f62000c101d00 */
[----:B------:R-:W-:Y:S01]  /*b710*/  LOP3.LUT R40, R41, 0x380, RZ, 0xc0, !PT ;  /* 0x0000038029287812 */ /* 0x000fe200078ec0ff */
[----:B------:R-:W-:Y:S01]  /*b720*/  IMAD.X R57, RZ, RZ, R5, P2 ;  /* 0x000000ffff397224 */ /* 0x000fe200010e0605 */
[----:B------:R-:W-:Y:S01]  /*b730*/  LOP3.LUT R44, R45, 0x380, RZ, 0xc0, !PT ;  /* 0x000003802d2c7812 */ /* 0x000fe200078ec0ff */
[----:B------:R-:W5:Y:S01]  /*b740*/  LD.E.128 R24, desc[UR52][R24.64] ;  /* 0x0000003418187980 */ /* 0x000f62000c101d00 */
[----:B------:R-:W-:-:S02]  /*b750*/  LOP3.LUT R48, R49, 0x380, RZ, 0xc0, !PT ;  /* 0x0000038031307812 */ /* 0x000fc400078ec0ff */
[----:B------:R-:W-:Y:S01]  /*b760*/  LOP3.LUT R52, R53, 0x380, RZ, 0xc0, !PT ;  /* 0x0000038035347812 */ /* 0x000fe200078ec0ff */
[----:B------:R-:W5:Y:S01]  /*b770*/  LD.E.128 R28, desc[UR52][R28.64] ;  /* 0x000000341c1c7980 */ /* 0x000f62000c101d00 */
[----:B0-----:R-:W-:Y:S02]  /*b780*/  @P1 SHF.R.U32.HI R61, RZ, R21, R20 ;  /* 0x00000015ff3d1219 */ /* 0x001fe40000011614 */
[----:B------:R-:W-:Y:S01]  /*b790*/  LOP3.LUT R11, R4, 0x380, RZ, 0xc0, !PT ;  /* 0x00000380040b7812 */ /* 0x000fe200078ec0ff */
[----:B------:R-:W5:Y:S01]  /*b7a0*/  LD.E.128 R32, desc[UR52][R32.64] ;  /* 0x0000003420207980 */ /* 0x000f62000c101d00 */
[----:B------:R-:W-:Y:S01]  /*b7b0*/  LOP3.LUT R6, R7, 0x380, RZ, 0xc0, !PT ;  /* 0x0000038007067812 */ /* 0x000fe200078ec0ff */
[----:B------:R-:W-:Y:S01]  /*b7c0*/  UIADD3 UR4, UR37, UR4, URZ ;  /* 0x0000000425047290 */ /* 0x000fe2000fffe03f */
[----:B------:R-:W-:Y:S01]  /*b7d0*/  SHF.R.U64 R36, R36, 0x3, RZ ;  /* 0x0000000324247819 */ /* 0x000fe200000012ff */
[----:B------:R-:W-:Y:S01]  /*b7e0*/  IMAD.MOV R62, RZ, RZ, -R61 ;  /* 0x000000ffff3e7224 */ /* 0x000fe200078e0a3d */
[----:B------:R-:W-:Y:S01]  /*b7f0*/  SHF.R.U64 R40, R40, 0x3, RZ ;  /* 0x0000000328287819 */ /* 0x000fe200000012ff */
[----:B------:R-:W-:Y:S01]  /*b800*/  ULDC.64 UR10, c[0x0][0xae0] ;  /* 0x0002b800000a7ab9 */ /* 0x000fe20000000a00 */
[----:B------:R-:W-:-:S02]  /*b810*/  SHF.R.U64 R44, R44, 0x3, RZ ;  /* 0x000000032c2c7819 */ /* 0x000fc400000012ff */
[----:B------:R-:W-:Y:S02]  /*b820*/  SHF.R.U64 R48, R48, 0x3, RZ ;  /* 0x0000000330307819 */ /* 0x000fe400000012ff */
[----:B------:R-:W-:Y:S02]  /*b830*/  SHF.R.U64 R52, R52, 0x3, RZ ;  /* 0x0000000334347819 */ /* 0x000fe400000012ff */
[----:B------:R-:W-:Y:S02]  /*b840*/  SHF.R.S32.HI R60, RZ, 0x1f, R61 ;  /* 0x0000001fff3c7819 */ /* 0x000fe4000001143d */
[----:B------:R-:W-:Y:S02]  /*b850*/  SHF.R.U64 R11, R11, 0x3, RZ ;  /* 0x000000030b0b7819 */ /* 0x000fe400000012ff */
[----:B------:R-:W-:Y:S01]  /*b860*/  SHF.R.U64 R6, R6, 0x3, RZ ;  /* 0x0000000306067819 */ /* 0x000fe200000012ff */
[----:B------:R-:W-:Y:S01]  /*b870*/  IMAD R60, R60, UR10, RZ ;  /* 0x0000000a3c3c7c24 */ /* 0x000fe2000f8e02ff */
        /* <DEDUP_REMOVED lines=11> */
[----:B------:R-:W-:Y:S01]  /*b930*/  IMAD R3, R3, R62, R63 ;  /* 0x0000003e03037224 */ /* 0x000fe200078e023f */
[----:B------:R-:W-:Y:S01]  /*b940*/  LOP3.LUT R56, R6, R7, RZ, 0x3c, !PT ;  /* 0x0000000706387212 */ /* 0x000fe200078e3cff */
[----:B------:R-:W-:Y:S01]  /*b950*/  IMAD.U32 R21, RZ, RZ, UR37 ;  /* 0x00000025ff157e24 */ /* 0x000fe2000f8e00ff */
[----:B------:R-:W5:Y:S01]  /*b960*/  LD.E.128 R8, desc[UR52][R8.64] ;  /* 0x0000003408087980 */ /* 0x000f62000c101d00 */
[----:B------:R-:W-:-:S02]  /*b970*/  IMAD.U32 R20, RZ, RZ, UR36 ;  /* 0x00000024ff147e24 */ /* 0x000fc4000f8e00ff */
[----:B------:R-:W-:Y:S01]  /*b980*/  IMAD.U32 R21, RZ, RZ, UR4 ;  /* 0x00000004ff157e24 */ /* 0x000fe2000f8e00ff */
[----:B------:R-:W5:Y:S01]  /*b990*/  LD.E.128 R4, desc[UR52][R4.64] ;  /* 0x0000003404047980 */ /* 0x000f62000c101d00 */
[C---:B------:R-:W-:Y:S01]  /*b9a0*/  IMAD R63, R61.reuse, UR11, R60 ;  /* 0x0000000b3d3f7c24 */ /* 0x040fe2000f8e023c */
[----:B------:R-:W-:Y:S01]  /*b9b0*/  SHF.R.S32.HI R60, RZ, 0x1f, R3 ;  /* 0x0000001fff3c7819 */ /* 0x000fe20000011403 */
[----:B------:R-:W-:Y:S01]  /*b9c0*/  IMAD.WIDE.U32 R20, R61, UR10, R20 ;  /* 0x0000000a3d147c25 */ /* 0x000fe2000f8e0014 */
[----:B------:R-:W5:Y:S01]  /*b9d0*/  LD.E.128 R36, desc[UR52][R36.64] ;  /* 0x0000003424247980 */ /* 0x000f62000c101d00 */
[----:B------:R-:W-:Y:S02]  /*b9e0*/  ULDC.64 UR10, c[0x0][0xad8] ;  /* 0x0002b600000a7ab9 */ /* 0x000fe40000000a00 */
[----:B------:R-:W-:Y:S01]  /*b9f0*/  IMAD.U32 R62, RZ, RZ, UR42 ;  /* 0x0000002aff3e7e24 */ /* 0x000fe2000f8e00ff */
[----:B------:R-:W5:Y:S04]  /*ba00*/  LD.E.128 R40, desc[UR52][R40.64] ;  /* 0x0000003428287980 */ /* 0x000f68000c101d00 */
[----:B------:R-:W5:Y:S04]  /*ba10*/  LD.E.128 R44, desc[UR52][R44.64] ;  /* 0x000000342c2c7980 */ /* 0x000f68000c101d00 */
[----:B------:R-:W5:Y:S04]  /*ba20*/  LD.E.128 R48, desc[UR52][R48.64] ;  /* 0x0000003430307980 */ /* 0x000f68000c101d00 */
[----:B------:R-:W5:Y:S04]  /*ba30*/  LD.E.128 R52, desc[UR52][R52.64] ;  /* 0x0000003434347980 */ /* 0x000f68000c101d00 */
[----:B------:R-:W5:Y:S01]  /*ba40*/  LD.E.128 R56, desc[UR52][R56.64] ;  /* 0x0000003438387980 */ /* 0x000f62000c101d00 */
[----:B------:R-:W-:Y:S01]  /*ba50*/  IMAD.IADD R21, R21, 0x1, R63 ;  /* 0x0000000115157824 */ /* 0x000fe200078e023f */
[----:B------:R-:W-:Y:S01]  /*ba60*/  @!PT LDS RZ, [RZ] ;  /* 0x00000000fffff984 */ /* 0x000fe20000000800 */
[----:B------:R-:W-:Y:S01]  /*ba70*/  @!PT LDS RZ, [RZ] ;  /* 0x00000000fffff984 */ /* 0x000fe20000000800 */
[----:B------:R-:W-:Y:S01]  /*ba80*/  @!PT LDS RZ, [RZ] ;  /* 0x00000000fffff984 */ /* 0x000fe20000000800 */
[----:B------:R-:W-:Y:S01]  /*ba90*/  @!PT LDS RZ, [RZ] ;  /* 0x00000000fffff984 */ /* 0x000fe20000000800 */
[----:B------:R0:W-:Y:S06]  /*baa0*/  MEMBAR.ALL.CTA ;  /* 0x0000000000007992 */ /* 0x0001ec0000008000 */
[----:B0-----:R-:W0:Y:S01]  /*bab0*/  FENCE.VIEW.ASYNC.S ;  /* 0x00000000000073c6 */ /* 0x001e220000000000 */
[----:B------:R-:W-:-:S02]  /*bac0*/  IMAD R60, R60, UR10, RZ ;  /* 0x0000000a3c3c7c24 */ /* 0x000fc4000f8e02ff */
[----:B------:R-:W-:Y:S02]  /*bad0*/  IMAD R67, R62, 0x80, R227 ;  /* 0x000000803e437824 */ /* 0x000fe400078e02e3 */
[C---:B------:R-:W-:Y:S02]  /*bae0*/  IMAD R63, R3.reuse, UR11, R60 ;  /* 0x0000000b033f7c24 */ /* 0x040fe4000f8e023c */
[----:B------:R-:W-:Y:S01]  /*baf0*/  IMAD.WIDE.U32 R20, R3, UR10, R20 ;  /* 0x0000000a03147c25 */ /* 0x000fe2000f8e0014 */
[----:B------:R-:W-:Y:S01]  /*bb00*/  UIADD3 UR8, UR8, 0x33420, URZ ;  /* 0x0003342008087890 */ /* 0x000fe2000fffe03f */
[C---:B------:R-:W-:Y:S01]  /*bb10*/  ISETP.GE.AND P2, PT, R67.reuse, R0, PT ;  /* 0x000000004300720c */ /* 0x040fe20003f46270 */
[----:B------:R-:W-:Y:S01]  /*bb20*/  ULDC.64 UR10, c[0x0][0xa80] ;  /* 0x0002a000000a7ab9 */ /* 0x000fe20000000a00 */
[----:B------:R-:W-:Y:S01]  /*bb30*/  VIADD R3, R67, 0x40 ;  /* 0x0000004043037836 */ /* 0x000fe20000000000 */
[----:B------:R-:W-:Y:S01]  /*bb40*/  UPRMT UR8, URZ, 0x654, UR8 ;  /* 0x000006543f087896 */ /* 0x000fe20008000008 */
[----:B------:R-:W-:-:S03]  /*bb50*/  LEA R64, P3, R20, UR10, 0x1 ;  /* 0x0000000a14407c11 */ /* 0x000fc6000f8608ff */
[----:B------:R-:W-:Y:S01]  /*bb60*/  ISETP.GE.AND P1, PT, R3, R0, PT ;  /* 0x000000000300720c */ /* 0x000fe20003f26270 */
[----:B------:R-:W-:Y:S02]  /*bb70*/  IMAD.IADD R3, R21, 0x1, R63 ;  /* 0x0000000115037824 */ /* 0x000fe400078e023f */
[----:B------:R-:W-:-:S03]  /*bb80*/  VIADD R61, R67, 0x20 ;  /* 0x00000020433d7836 */ /* 0x000fc60000000000 */
[----:B------:R-:W-:Y:S01]  /*bb90*/  LEA.HI.X R65, R20, UR11, R3, 0x1, P3 ;  /* 0x0000000b14417c11 */ /* 0x000fe200098f0c03 */
[C---:B------:R-:W-:Y:S01]  /*bba0*/  VIADD R69, R66.reuse, 0x40 ;  /* 0x0000004042457836 */ /* 0x040fe20000000000 */
[----:B0-----:R-:W-:Y:S01]  /*bbb0*/  SYNCS.ARRIVE.TRANS64.RED.A1T0 RZ, [UR8], RZ ;  /* 0x000000ffffff79a7 */ /* 0x001fe20008100408 */
[----:B------:R-:W-:Y:S01]  /*bbc0*/  VIADD R71, R66, 0x80 ;  /* 0x0000008042477836 */ /* 0x000fe20000000000 */
[----:B------:R0:W1:Y:S01]  /*bbd0*/  SHFL.IDX PT, R62, R64, RZ, 0x181f ;  /* 0x00181fff403e7589 */ /* 0x00006200000e0000 */
[----:B------:R-:W-:Y:S03]  /*bbe0*/  BSSY B1, `(.L_x_4064) ;  /* 0x0000014000017945 */ /* 0x000fe60003800000 */
[----:B------:R0:W2:Y:S01]  /*bbf0*/  SHFL.IDX PT, R3, R65, RZ, 0x181f ;  /* 0x00181fff41037589 */ /* 0x0000a200000e0000 */
[----:B------:R-:W-:Y:S02]  /*bc00*/  ISETP.GE.AND P0, PT, R61, R0, PT ;  /* 0x000000003d00720c */ /* 0x000fe40003f06270 */
[----:B------:R-:W-:-:S02]  /*bc10*/  SHF.R.S32.HI R68, RZ, 0x1f, R66 ;  /* 0x0000001fff447819 */ /* 0x000fc40000011442 */
[----:B------:R-:W-:Y:S02]  /*bc20*/  SHF.R.S32.HI R70, RZ, 0x1f, R69 ;  /* 0x0000001fff467819 */ /* 0x000fe40000011445 */
[----:B------:R-:W-:Y:S01]  /*bc30*/  SHF.R.S32.HI R72, RZ, 0x1f, R71 ;  /* 0x0000001fff487819 */ /* 0x000fe20000011447 */
[----:B0-----:R-:W-:Y:S06]  /*bc40*/  @P2 BRA `(.L_x_4065) ;  /* 0x0000000000342947 */ /* 0x001fec0003800000 */
[----:B------:R-:W-:Y:S02]  /*bc50*/  ULDC UR4, c[0x0][0xac8] ;  /* 0x0002b20000047ab9 */ /* 0x000fe40000000800 */
[----:B------:R-:W-:Y:S02]  /*bc60*/  ISETP.GE.AND P4, PT, R66, UR4, PT ;  /* 0x0000000442007c0c */ /* 0x000fe4000bf86270 */
[----:B------:R-:W-:Y:S02]  /*bc70*/  ISETP.GE.AND P3, PT, R69, UR4, PT ;  /* 0x0000000445007c0c */ /* 0x000fe4000bf66270 */
[----:B------:R-:W-:-:S09]  /*bc80*/  ISETP.GE.AND P2, PT, R71, UR4, PT ;  /* 0x0000000447007c0c */ /* 0x000fd2000bf46270 */
[CC--:B-1----:R-:W-:Y:S02]  /*bc90*/  @!P4 LEA R20, P6, R66.reuse, R62.reuse, 0x1 ;  /* 0x0000003e4214c211 */ /* 0x0c2fe400078c08ff */
[-C--:B------:R-:W-:Y:S02]  /*bca0*/  @!P3 LEA R60, P5, R69, R62.reuse, 0x1 ;  /* 0x0000003e453cb211 */ /* 0x080fe400078a08ff */
[-C--:B--2---:R-:W-:Y:S02]  /*bcb0*/  @!P4 LEA.HI.X R21, R66, R3.reuse, R68, 0x1, P6 ;  /* 0x000000034215c211 */ /* 0x084fe400030f0c44 */
[----:B------:R-:W-:Y:S02]  /*bcc0*/  @!P2 LEA R62, P6, R71, R62, 0x1 ;  /* 0x0000003e473ea211 */ /* 0x000fe400078c08ff */
[-C--:B------:R-:W-:Y:S01]  /*bcd0*/  @!P3 LEA.HI.X R61, R69, R3.reuse, R70, 0x1, P5 ;  /* 0x00000003453db211 */ /* 0x080fe200028f0c46 */
[----:B-----5:R0:W-:Y:S01]  /*bce0*/  @!P4 ST.E.128 desc[UR52][R20.64], R4 ;  /* 0x000000041400c985 */ /* 0x0201e2000c101d34 */
[----:B------:R-:W-:-:S03]  /*bcf0*/  @!P2 LEA.HI.X R63, R71, R3, R72, 0x1, P6 ;  /* 0x00000003473fa211 */ /* 0x000fc600030f0c48 */
[----:B------:R0:W-:Y:S04]  /*bd00*/  @!P3 ST.E.128 desc[UR52][R60.64], R28 ;  /* 0x0000001c3c00b985 */ /* 0x0001e8000c101d34 */
[----:B------:R0:W-:Y:S02]  /*bd10*/  @!P2 ST.E.128 desc[UR52][R62.64], R44 ;  /* 0x0000002c3e00a985 */ /* 0x0001e4000c101d34 */
.L_x_4065:
[----:B------:R-:W-:Y:S05]  /*bd20*/  BSYNC B1 ;  /* 0x0000000000017941 */ /* 0x000fea0003800000 */
.L_x_4064:
[----:B--2---:R2:W3:Y:S01]  /*bd30*/  SHFL.IDX PT, R3, R65, 0x1, 0x181f ;  /* 0x00381f0041037f89 */ /* 0x0044e200000e0000 */
[----:B------:R-:W-:Y:S03]  /*bd40*/  BSSY B1, `(.L_x_4066) ;  /* 0x0000010000017945 */ /* 0x000fe60003800000 */
[----:B0-----:R2:W0:Y:S01]  /*bd50*/  SHFL.IDX PT, R20, R64, 0x1, 0x181f ;  /* 0x00381f0040147f89 */ /* 0x00142200000e0000 */
[----:B------:R-:W-:Y:S05]  /*bd60*/  @P0 BRA `(.L_x_4067) ;  /* 0x0000000000340947 */ /* 0x000fea0003800000 */
[----:B------:R-:W-:Y:S02]  /*bd70*/  ULDC UR4, c[0x0][0xac8] ;  /* 0x0002b20000047ab9 */ /* 0x000fe40000000800 */
[----:B------:R-:W-:Y:S02]  /*bd80*/  ISETP.GE.AND P4, PT, R66, UR4, PT ;  /* 0x0000000442007c0c */ /* 0x000fe4000bf86270 */
[----:B------:R-:W-:Y:S02]  /*bd90*/  ISETP.GE.AND P5, PT, R69, UR4, PT ;  /* 0x0000000445007c0c */ /* 0x000fe4000bfa6270 */
[----:B------:R-:W-:-:S09]  /*bda0*/  ISETP.GE.AND P6, PT, R71, UR4, PT ;  /* 0x0000000447007c0c */ /* 0x000fd2000bfc6270 */
[CC--:B0----5:R-:W-:Y:S02]  /*bdb0*/  @!P4 LEA R4, P0, R66.reuse, R20.reuse, 0x1 ;  /* 0x000000144204c211 */ /* 0x0e1fe400078008ff */
[-C--:B------:R-:W-:Y:S02]  /*bdc0*/  @!P5 LEA R6, P2, R69, R20.reuse, 0x1 ;  /* 0x000000144506d211 */ /* 0x080fe400078408ff */
[----:B------:R-:W-:Y:S02]  /*bdd0*/  @!P6 LEA R20, P3, R71, R20, 0x1 ;  /* 0x000000144714e211 */ /* 0x000fe400078608ff */
[-C--:B---3--:R-:W-:Y:S02]  /*bde0*/  @!P4 LEA.HI.X R5, R66, R3.reuse, R68, 0x1, P0 ;  /* 0x000000034205c211 */ /* 0x088fe400000f0c44 */
[-C--:B------:R-:W-:Y:S02]  /*bdf0*/  @!P5 LEA.HI.X R7, R69, R3.reuse, R70, 0x1, P2 ;  /* 0x000000034507d211 */ /* 0x080fe400010f0c46 */
[----:B------:R-:W-:Y:S01]  /*be00*/  @!P6 LEA.HI.X R21, R71, R3, R72, 0x1, P3 ;  /* 0x000000034715e211 */ /* 0x000fe200018f0c48 */
[----:B------:R4:W-:Y:S04]  /*be10*/  @!P4 ST.E.128 desc[UR52][R4.64], R8 ;  /* 0x000000080400c985 */ /* 0x0009e8000c101d34 */
[----:B------:R4:W-:Y:S04]  /*be20*/  @!P5 ST.E.128 desc[UR52][R6.64], R32 ;  /* 0x000000200600d985 */ /* 0x0009e8000c101d34 */
[----:B------:R4:W-:Y:S02]  /*be30*/  @!P6 ST.E.128 desc[UR52][R20.64], R48 ;  /* 0x000000301400e985 */ /* 0x0009e4000c101d34 */
.L_x_4067:
[----:B------:R-:W-:Y:S05]  /*be40*/  BSYNC B1 ;  /* 0x0000000000017941 */ /* 0x000fea0003800000 */
.L_x_4066:
[----:B---3--:R3:W0:Y:S01]  /*be50*/  SHFL.IDX PT, R3, R65, 0x2, 0x181f ;  /* 0x00581f0041037f89 */ /* 0x00862200000e0000 */
[----:B------:R-:W-:Y:S03]  /*be60*/  BSSY B1, `(.L_x_4068) ;  /* 0x0000010000017945 */ /* 0x000fe60003800000 */
[----:B----45:R3:W4:Y:S01]  /*be70*/  SHFL.IDX PT, R8, R64, 0x2, 0x181f ;  /* 0x00581f0040087f89 */ /* 0x03072200000e0000 */
[----:B------:R-:W-:Y:S05]  /*be80*/  @P1 BRA `(.L_x_4069) ;  /* 0x0000000000341947 */ /* 0x000fea0003800000 */
[----:B------:R-:W-:Y:S02]  /*be90*/  ULDC UR4, c[0x0][0xac8] ;  /* 0x0002b20000047ab9 */ /* 0x000fe40000000800 */
[----:B------:R-:W-:Y:S02]  /*bea0*/  ISETP.GE.AND P3, PT, R66, UR4, PT ;  /* 0x0000000442007c0c */ /* 0x000fe4000bf66270 */
[----:B------:R-:W-:Y:S02]  /*beb0*/  ISETP.GE.AND P4, PT, R69, UR4, PT ;  /* 0x0000000445007c0c */ /* 0x000fe4000bf86270 */
[----:B------:R-:W-:-:S09]  /*bec0*/  ISETP.GE.AND P5, PT, R71, UR4, PT ;  /* 0x0000000447007c0c */ /* 0x000fd2000bfa6270 */
[CC--:B----4-:R-:W-:Y:S02]  /*bed0*/  @!P3 LEA R4, P0, R66.reuse, R8.reuse, 0x1 ;  /* 0x000000084204b211 */ /* 0x0d0fe400078008ff */
[-C--:B------:R-:W-:Y:S02]  /*bee0*/  @!P4 LEA R6, P1, R69, R8.reuse, 0x1 ;  /* 0x000000084506c211 */ /* 0x080fe400078208ff */
[----:B------:R-:W-:Y:S02]  /*bef0*/  @!P5 LEA R8, P2, R71, R8, 0x1 ;  /* 0x000000084708d211 */ /* 0x000fe400078408ff */
[-C--:B0-----:R-:W-:Y:S02]  /*bf00*/  @!P3 LEA.HI.X R5, R66, R3.reuse, R68, 0x1, P0 ;  /* 0x000000034205b211 */ /* 0x081fe400000f0c44 */
[-C--:B------:R-:W-:Y:S02]  /*bf10*/  @!P4 LEA.HI.X R7, R69, R3.reuse, R70, 0x1, P1 ;  /* 0x000000034507c211 */ /* 0x080fe400008f0c46 */
[----:B------:R-:W-:Y:S01]  /*bf20*/  @!P5 LEA.HI.X R9, R71, R3, R72, 0x1, P2 ;  /* 0x000000034709d211 */ /* 0x000fe200010f0c48 */
[----:B------:R0:W-:Y:S04]  /*bf30*/  @!P3 ST.E.128 desc[UR52][R4.64], R12 ;  /* 0x0000000c0400b985 */ /* 0x0001e8000c101d34 */
[----:B------:R0:W-:Y:S04]  /*bf40*/  @!P4 ST.E.128 desc[UR52][R6.64], R36 ;  /* 0x000000240600c985 */ /* 0x0001e8000c101d34 */
[----:B------:R0:W-:Y:S02]  /*bf50*/  @!P5 ST.E.128 desc[UR52][R8.64], R52 ;  /* 0x000000340800d985 */ /* 0x0001e4000c101d34 */
.L_x_4069:
[----:B------:R-:W-:Y:S05]  /*bf60*/  BSYNC B1 ;  /* 0x0000000000017941 */ /* 0x000fea0003800000 */
.L_x_4068:
[----:B0-----:R-:W-:Y:S01]  /*bf70*/  VIADD R3, R67, 0x60 ;  /* 0x0000006043037836 */ /* 0x001fe20000000000 */
[----:B--23--:R-:W0:Y:S04]  /*bf80*/  SHFL.IDX PT, R65, R65, 0x3, 0x181f ;  /* 0x00781f0041417f89 */ /* 0x00ce2800000e0000 */
[----:B------:R-:W-:Y:S01]  /*bf90*/  ISETP.GE.AND P0, PT, R3, R0, PT ;  /* 0x000000000300720c */ /* 0x000fe20003f06270 */
[----:B------:R-:W2:-:S12]  /*bfa0*/  SHFL.IDX PT, R64, R64, 0x3, 0x181f ;  /* 0x00781f0040407f89 */ /* 0x000e9800000e0000 */
[----:B------:R-:W-:Y:S05]  /*bfb0*/  @P0 BRA `(.L_x_4070) ;  /* 0x0000002000780947 */ /* 0x000fea0003800000 */
[----:B------:R-:W-:Y:S02]  /*bfc0*/  ULDC UR4, c[0x0][0xac8] ;  /* 0x0002b20000047ab9 */ /* 0x000fe40000000800 */
[----:B------:R-:W-:Y:S02]  /*bfd0*/  ISETP.GE.AND P2, PT, R66, UR4, PT ;  /* 0x0000000442007c0c */ /* 0x000fe4000bf46270 */
[----:B------:R-:W-:-:S11]  /*bfe0*/  ISETP.GE.AND P3, PT, R69, UR4, PT ;  /* 0x0000000445007c0c */ /* 0x000fd6000bf66270 */
[CC--:B--2---:R-:W-:Y:S02]  /*bff0*/  @!P2 LEA R4, P0, R66.reuse, R64.reuse, 0x1 ;  /* 0x000000404204a211 */ /* 0x0c4fe400078008ff */
[C---:B------:R-:W-:Y:S02]  /*c000*/  @!P3 LEA R6, P1, R69.reuse, R64, 0x1 ;  /* 0x000000404506b211 */ /* 0x040fe400078208ff */
[-C--:B0-----:R-:W-:Y:S02]  /*c010*/  @!P2 LEA.HI.X R5, R66, R65.reuse, R68, 0x1, P0 ;  /* 0x000000414205a211 */ /* 0x081fe400000f0c44 */
[----:B------:R-:W-:Y:S02]  /*c020*/  @!P3 LEA.HI.X R7, R69, R65, R70, 0x1, P1 ;  /* 0x000000414507b211 */ /* 0x000fe400008f0c46 */
[----:B------:R-:W-:Y:S01]  /*c030*/  ISETP.GE.AND P0, PT, R71, UR4, PT ;  /* 0x0000000447007c0c */ /* 0x000fe2000bf06270 */
[----:B------:R0:W-:Y:S04]  /*c040*/  @!P2 ST.E.128 desc[UR52][R4.64], R24 ;  /* 0x000000180400a985 */ /* 0x0001e8000c101d34 */
[----:B------:R0:W-:Y:S08]  /*c050*/  @!P3 ST.E.128 desc[UR52][R6.64], R40 ;  /* 0x000000280600b985 */ /* 0x0001f0000c101d34 */
[----:B------:R-:W-:Y:S05]  /*c060*/  @P0 BRA `(.L_x_4070) ;  /* 0x00000020004c0947 */ /* 0x000fea0003800000 */
[----:B0-----:R-:W-:-:S04]  /*c070*/  LEA R4, P0, R71, R64, 0x1 ;  /* 0x0000004047047211 */ /* 0x001fc800078008ff */
[----:B------:R-:W-:-:S05]  /*c080*/  LEA.HI.X R5, R71, R65, R72, 0x1, P0 ;  /* 0x0000004147057211 */ /* 0x000fca00000f0c48 */
[----:B------:R0:W-:Y:S01]  /*c090*/  ST.E.128 desc[UR52][R4.64], R56 ;  /* 0x0000003804007985 */ /* 0x0001e2000c101d34 */
[----:B------:R-:W-:Y:S05]  /*c0a0*/  BRA `(.L_x_4070) ;  /* 0x00000020003c7947 */ /* 0x000fea0003800000 */
.L_x_4063:
[----:B------:R-:W-:Y:S01]  /*c0b0*/  ULDC.64 UR12, c[0x0][0xb08] ;  /* 0x0002c200000c7ab9 */ /* 0x000fe20000000a00 */
[----:B------:R-:W1:Y:S01]  /*c0c0*/  @P1 LDC R0, c[0x0][0xbec] ;  /* 0x0002fb00ff001b82 */ /* 0x000e620000000800 */
[----:B------:R-:W-:Y:S01]  /*c0d0*/  UIMAD UR9, UR14, UR12, URZ ;  /* 0x0000000c0e0972a4 */ /* 0x000fe2000f8e023f */
[----:B0-----:R-:W-:Y:S01]  /*c0e0*/  IMAD.MOV.U32 R7, RZ, RZ, R11 ;  /* 0x000000ffff077224 */ /* 0x001fe200078e000b */
[----:B------:R-:W-:Y:S01]  /*c0f0*/  UIMAD.WIDE.U32 UR10, UR4, UR12, URZ ;  /* 0x0000000c040a72a5 */ /* 0x000fe2000f8e003f */
[----:B------:R-:W-:Y:S01]  /*c100*/  BSSY B1, `(.L_x_4071) ;  /* 0x00000ae000017945 */ /* 0x000fe20003800000 */
[----:B------:R-:W-:Y:S01]  /*c110*/  UIMAD UR9, UR4, UR13, UR9 ;  /* 0x0000000d040972a4 */ /* 0x000fe2000f8e0209 */
[----:B------:R-:W-:Y:S01]  /*c120*/  SHF.R.S32.HI R26, RZ, 0x1f, R22 ;  /* 0x0000001fff1a7819 */ /* 0x000fe20000011416 */
[----:B------:R-:W-:Y:S01]  /*c130*/  USHF.R.S32.HI UR4, URZ, 0x1f, UR36 ;  /* 0x0000001f3f047899 */ /* 0x000fe20008011424 */
[----:B------:R-:W0:Y:S01]  /*c140*/  @P1 LDC R5, c[0x0][0xbf0] ;  /* 0x0002fc00ff051b82 */ /* 0x000e220000000800 */
[----:B------:R-:W-:Y:S01]  /*c150*/  UIADD3 UR11, UR11, UR9, URZ ;  /* 0x000000090b0b7290 */ /* 0x000fe2000fffe03f */
[----:B------:R-:W-:Y:S01]  /*c160*/  SHF.R.S32.HI R28, RZ, 0x1f, R23 ;  /* 0x0000001fff1c7819 */ /* 0x000fe20000011417 */
[----:B------:R-:W-:Y:S01]  /*c170*/  ULDC.64 UR12, c[0x0][0xb38] ;  /* 0x0002ce00000c7ab9 */ /* 0x000fe20000000a00 */
[----:B------:R-:W-:Y:S01]  /*c180*/  UIADD3 UR8, UR8, 0x33420, URZ ;  /* 0x0003342008087890 */ /* 0x000fe2000fffe03f */
[----:B------:R-:W-:Y:S01]  /*c190*/  SHF.R.S32.HI R29, RZ, 0x1f, R220 ;  /* 0x0000001fff1d7819 */ /* 0x000fe200000114dc */
[----:B------:R-:W-:Y:S01]  /*c1a0*/  UIMAD.WIDE.U32 UR10, UR38, UR12, UR10 ;  /* 0x0000000c260a72a5 */ /* 0x000fe2000f8e000a */
[----:B------:R-:W-:Y:S01]  /*c1b0*/  SHF.R.S32.HI R30, RZ, 0x1f, R221 ;  /* 0x0000001fff1e7819 */ /* 0x000fe200000114dd */
[----:B------:R-:W-:Y:S01]  /*c1c0*/  UPRMT UR8, URZ, 0x654, UR8 ;  /* 0x000006543f087896 */ /* 0x000fe20008000008 */
[----:B------:R-:W-:Y:S01]  /*c1d0*/  SHF.R.S32.HI R31, RZ, 0x1f, R222 ;  /* 0x0000001fff1f7819 */ /* 0x000fe200000114de */
[----:B------:R-:W-:Y:S01]  /*c1e0*/  UIMAD UR11, UR38, UR13, UR11 ;  /* 0x0000000d260b72a4 */ /* 0x000fe2000f8e020b */
[----:B------:R-:W-:-:S02]  /*c1f0*/  SHF.R.S32.HI R32, RZ, 0x1f, R223 ;  /* 0x0000001fff207819 */ /* 0x000fc400000114df */
[----:B------:R-:W-:Y:S01]  /*c200*/  ULDC.64 UR12, c[0x0][0xb40] ;  /* 0x0002d000000c7ab9 */ /* 0x000fe20000000a00 */
[----:B------:R-:W-:Y:S01]  /*c210*/  SHF.R.S32.HI R33, RZ, 0x1f, R224 ;  /* 0x0000001fff217819 */ /* 0x000fe200000114e0 */
[----:B------:R-:W-:Y:S01]  /*c220*/  UIMAD UR4, UR4, UR12, URZ ;  /* 0x0000000c040472a4 */ /* 0x000fe2000f8e023f */
[----:B-1----:R-:W-:Y:S01]  /*c230*/  @P1 IMAD.HI.U32 R0, R11, R0, RZ ;  /* 0x000000000b001227 */ /* 0x002fe200078e00ff */
[----:B------:R-:W-:Y:S01]  /*c240*/  SYNCS.ARRIVE.TRANS64.RED.A1T0 RZ, [UR8], RZ ;  /* 0x000000ffffff79a7 */ /* 0x000fe20008100408 */
[----:B------:R-:W-:Y:S01]  /*c250*/  SHF.R.S32.HI R34, RZ, 0x1f, R225 ;  /* 0x0000001fff227819 */ /* 0x000fe200000114e1 */
[----:B------:R-:W-:Y:S01]  /*c260*/  UIMAD UR4, UR36, UR13, UR4 ;  /* 0x0000000d240472a4 */ /* 0x000fe2000f8e0204 */
[----:B------:R-:W-:Y:S01]  /*c270*/  SHF.R.S32.HI R35, RZ, 0x1f, R226 ;  /* 0x0000001fff237819 */ /* 0x000fe200000114e2 */
[----:B------:R-:W-:-:S03]  /*c280*/  UIMAD.WIDE.U32 UR36, UR36, UR12, UR10 ;  /* 0x0000000c242472a5 */ /* 0x000fc6000f8e000a */
[----:B------:R-:W-:Y:S01]  /*c290*/  ULDC.64 UR12, c[0x0][0xb48] ;  /* 0x0002d200000c7ab9 */ /* 0x000fe20000000a00 */
[----:B------:R-:W-:Y:S01]  /*c2a0*/  UIADD3 UR11, UR37, UR4, URZ ;  /* 0x00000004250b7290 */ /* 0x000fe2000fffe03f */
[----:B0-----:R-:W-:Y:S02]  /*c2b0*/  @P1 SHF.R.U32.HI R7, RZ, R5, R0 ;  /* 0x00000005ff071219 */ /* 0x001fe40000011600 */
[----:B------:R-:W-:Y:S02]  /*c2c0*/  UMOV UR10, UR36 ;  /* 0x00000024000a7c82 */ /* 0x000fe40008000000 */
[----:B------:R-:W-:Y:S01]  /*c2d0*/  UIMAD.WIDE.U32 UR10, UR39, UR12, UR10 ;  /* 0x0000000c270a72a5 */ /* 0x000fe2000f8e000a */
[--C-:B------:R-:W-:Y:S01]  /*c2e0*/  SHF.R.S32.HI R0, RZ, 0x1f, R7.reuse ;  /* 0x0000001fff007819 */ /* 0x100fe20000011407 */
[----:B------:R-:W-:Y:S02]  /*c2f0*/  IMAD.MOV R4, RZ, RZ, -R7 ;  /* 0x000000ffff047224 */ /* 0x000fe400078e0a07 */
[----:B------:R-:W-:-:S02]  /*c300*/  UIMAD UR39, UR39, UR13, UR11 ;  /* 0x0000000d272772a4 */ /* 0x000fc4000f8e020b */
[----:B------:R-:W-:Y:S01]  /*c310*/  IMAD R3, R3, R4, R11 ;  /* 0x0000000403037224 */ /* 0x000fe200078e020b */
[----:B------:R-:W-:Y:S01]  /*c320*/  ULDC.64 UR12, c[0x0][0xb30] ;  /* 0x0002cc00000c7ab9 */ /* 0x000fe20000000a00 */
[----:B------:R-:W-:Y:S02]  /*c330*/  IMAD.U32 R5, RZ, RZ, UR11 ;  /* 0x0000000bff057e24 */ /* 0x000fe4000f8e00ff */
[----:B------:R-:W-:Y:S02]  /*c340*/  IMAD R0, R0, UR12, RZ ;  /* 0x0000000c00007c24 */ /* 0x000fe4000f8e02ff */
[----:B------:R-:W-:Y:S01]  /*c350*/  IMAD.U32 R4, RZ, RZ, UR10 ;  /* 0x0000000aff047e24 */ /* 0x000fe2000f8e00ff */
[----:B------:R-:W-:Y:S01]  /*c360*/  ULDC.64 UR10, c[0x0][0xb28] ;  /* 0x0002ca00000a7ab9 */ /* 0x000fe20000000a00 */
[----:B------:R-:W-:Y:S02]  /*c370*/  IMAD.U32 R5, RZ, RZ, UR39 ;  /* 0x00000027ff057e24 */ /* 0x000fe4000f8e00ff */
        /* <DEDUP_REMOVED lines=10> */
[----:B------:R-:W-:Y:S02]  /*c420*/  LEA.HI.X R3, R4, UR11, R3, 0x2, P1 ;  /* 0x0000000b04037c11 */ /* 0x000fe400088f1403 */
[----:B------:R0:W1:Y:S04]  /*c430*/  SHFL.IDX PT, R4, R0, RZ, 0x1c1f ;  /* 0x001c1fff00047589 */ /* 0x00006800000e0000 */
[----:B------:R0:W2:Y:S01]  /*c440*/  SHFL.IDX PT, R5, R3, RZ, 0x1c1f ;  /* 0x001c1fff03057589 */ /* 0x0000a200000e0000 */
[----:B------:R-:W-:Y:S05]  /*c450*/  @P2 BRA `(.L_x_4072) ;  /* 0x0000000400e02947 */ /* 0x000fea0003800000 */
[----:B------:R-:W-:Y:S01]  /*c460*/  ULDC UR4, c[0x0][0xac8] ;  /* 0x0002b20000047ab9 */ /* 0x000fe20000000800 */
[C---:B------:R-:W-:Y:S01]  /*c470*/  VIADD R15, R2.reuse, 0x20 ;  /* 0x00000020020f7836 */ /* 0x040fe20000000000 */
[C---:B------:R-:W-:Y:S01]  /*c480*/  ISETP.GE.AND P1, PT, R2.reuse, UR4, PT ;  /* 0x0000000402007c0c */ /* 0x040fe2000bf26270 */
[----:B------:R-:W-:Y:S01]  /*c490*/  VIADD R21, R2, 0x28 ;  /* 0x0000002802157836 */ /* 0x000fe20000000000 */
[----:B------:R-:W-:Y:S01]  /*c4a0*/  ISETP.GE.AND P2, PT, R226, UR4, PT ;  /* 0x00000004e2007c0c */ /* 0x000fe2000bf46270 */
[C---:B------:R-:W-:Y:S01]  /*c4b0*/  VIADD R25, R2.reuse, 0x30 ;  /* 0x0000003002197836 */ /* 0x040fe20000000000 */
[----:B------:R-:W-:Y:S01]  /*c4c0*/  ISETP.GE.AND P5, PT, R225, UR4, PT ;  /* 0x00000004e1007c0c */ /* 0x000fe2000bfa6270 */
[----:B------:R-:W-:Y:S01]  /*c4d0*/  VIADD R27, R2, 0x40 ;  /* 0x00000040021b7836 */ /* 0x000fe20000000000 */
[----:B------:R-:W-:Y:S02]  /*c4e0*/  ISETP.GE.AND P3, PT, R18, UR4, PT ;  /* 0x0000000412007c0c */ /* 0x000fe4000bf66270 */
[----:B------:R-:W-:-:S02]  /*c4f0*/  ISETP.GE.AND P4, PT, R15, UR4, PT ;  /* 0x000000040f007c0c */ /* 0x000fc4000bf86270 */
[----:B------:R-:W-:Y:S02]  /*c500*/  SHF.R.S32.HI R13, RZ, 0x1f, R18 ;  /* 0x0000001fff0d7819 */ /* 0x000fe40000011412 */
[----:B------:R-:W-:Y:S01]  /*c510*/  SHF.R.S32.HI R20, RZ, 0x1f, R15 ;  /* 0x0000001fff147819 */ /* 0x000fe2000001140f */
[----:B-12---:R-:W-:Y:S01]  /*c520*/  @!P1 IMAD.WIDE R6, R2, 0x4, R4 ;  /* 0x0000000402069825 */ /* 0x006fe200078e0204 */
[----:B------:R-:W-:Y:S02]  /*c530*/  SHF.R.S32.HI R24, RZ, 0x1f, R21 ;  /* 0x0000001fff187819 */ /* 0x000fe40000011415 */
[C---:B------:R-:W-:Y:S02]  /*c540*/  @!P2 LEA R8, P6, R226.reuse, R4, 0x2 ;  /* 0x00000004e208a211 */ /* 0x040fe400078c10ff */
[----:B------:R1:W-:Y:S01]  /*c550*/  @!P1 ST.E.64 desc[UR52][R6.64], R134 ;  /* 0x0000008606009985 */ /* 0x0003e2000c101b34 */
[----:B------:R-:W-:Y:S02]  /*c560*/  ISETP.GE.AND P1, PT, R21, UR4, PT ;  /* 0x0000000415007c0c */ /* 0x000fe4000bf26270 */
[----:B------:R-:W-:-:S02]  /*c570*/  @!P2 LEA.HI.X R9, R226, R5, R35, 0x2, P6 ;  /* 0x00000005e209a211 */ /* 0x000fc400030f1423 */
[----:B------:R-:W-:-:S03]  /*c580*/  @!P3 LEA R12, P6, R18, R4, 0x2 ;  /* 0x00000004120cb211 */ /* 0x000fc600078c10ff */
[----:B------:R2:W-:Y:S01]  /*c590*/  @!P2 ST.E.64 desc[UR52][R8.64], R132 ;  /* 0x000000840800a985 */ /* 0x0005e2000c101b34 */
[CC--:B------:R-:W-:Y:S02]  /*c5a0*/  @!P5 LEA R10, P2, R225.reuse, R4.reuse, 0x2 ;  /* 0x00000004e10ad211 */ /* 0x0c0fe400078410ff */
[-C--:B------:R-:W-:Y:S02]  /*c5b0*/  @!P3 LEA.HI.X R13, R18, R5.reuse, R13, 0x2, P6 ;  /* 0x00000005120db211 */ /* 0x080fe400030f140d */
[-C--:B------:R-:W-:Y:S02]  /*c5c0*/  @!P5 LEA.HI.X R11, R225, R5.reuse, R34, 0x2, P2 ;  /* 0x00000005e10bd211 */ /* 0x080fe400010f1422 */
[-C--:B------:R-:W-:Y:S02]  /*c5d0*/  @!P4 LEA R14, P2, R15, R4.reuse, 0x2 ;  /* 0x000000040f0ec211 */ /* 0x080fe400078410ff */
[----:B-1----:R-:W-:Y:S01]  /*c5e0*/  @!P1 LEA R6, P6, R21, R4, 0x2 ;  /* 0x0000000415069211 */ /* 0x002fe200078c10ff */
[----:B------:R1:W-:Y:S01]  /*c5f0*/  @!P5 ST.E.64 desc[UR52][R10.64], R126 ;  /* 0x0000007e0a00d985 */ /* 0x0003e2000c101b34 */
[----:B------:R-:W-:-:S02]  /*c600*/  @!P4 LEA.HI.X R15, R15, R5, R20, 0x2, P2 ;  /* 0x000000050f0fc211 */ /* 0x000fc400010f1414 */
[----:B------:R-:W-:Y:S01]  /*c610*/  @!P1 LEA.HI.X R7, R21, R5, R24, 0x2, P6 ;  /* 0x0000000515079211 */ /* 0x000fe200030f1418 */
[----:B------:R-:W-:Y:S01]  /*c620*/  VIADD R21, R2, 0x38 ;  /* 0x0000003802157836 */ /* 0x000fe20000000000 */
[----:B------:R-:W-:Y:S01]  /*c630*/  ISETP.GE.AND P2, PT, R25, UR4, PT ;  /* 0x0000000419007c0c */ /* 0x000fe2000bf46270 */
[----:B------:R3:W-:Y:S01]  /*c640*/  @!P3 ST.E.64 desc[UR52][R12.64], R124 ;  /* 0x0000007c0c00b985 */ /* 0x0007e2000c101b34 */
[----:B------:R-:W-:Y:S02]  /*c650*/  ISETP.GE.AND P5, PT, R27, UR4, PT ;  /* 0x000000041b007c0c */ /* 0x000fe4000bfa6270 */
[----:B------:R-:W-:Y:S01]  /*c660*/  ISETP.GE.AND P3, PT, R21, UR4, PT ;  /* 0x0000000415007c0c */ /* 0x000fe2000bf66270 */
[----:B------:R4:W-:Y:S01]  /*c670*/  @!P4 ST.E.64 desc[UR52][R14.64], R118 ;  /* 0x000000760e00c985 */ /* 0x0009e2000c101b34 */
[----:B--2---:R-:W-:Y:S02]  /*c680*/  SHF.R.S32.HI R9, RZ, 0x1f, R25 ;  /* 0x0000001fff097819 */ /* 0x004fe40000011419 */
[----:B------:R-:W-:Y:S01]  /*c690*/  SHF.R.S32.HI R20, RZ, 0x1f, R27 ;  /* 0x0000001fff147819 */ /* 0x000fe2000001141b */
[----:B------:R2:W-:Y:S01]  /*c6a0*/  @!P1 ST.E.64 desc[UR52][R6.64], R116 ;  /* 0x0000007406009985 */ /* 0x0005e2000c101b34 */
[----:B-1----:R-:W-:-:S03]  /*c6b0*/  SHF.R.S32.HI R11, RZ, 0x1f, R21 ;  /* 0x0000001fff0b7819 */ /* 0x002fc60000011415 */
[----:B------:R-:W-:-:S04]  /*c6c0*/  @!P2 LEA R8, P6, R25, R4, 0x2 ;  /* 0x000000041908a211 */ /* 0x000fc800078c10ff */
[-C--:B------:R-:W-:Y:S01]  /*c6d0*/  @!P2 LEA.HI.X R9, R25, R5.reuse, R9, 0x2, P6 ;  /* 0x000000051909a211 */ /* 0x080fe200030f1409 */
[C---:B------:R-:W-:Y:S01]  /*c6e0*/  VIADD R25, R2.reuse, 0x48 ;  /* 0x0000004802197836 */ /* 0x040fe20000000000 */
[-C--:B------:R-:W-:Y:S02]  /*c6f0*/  @!P3 LEA R10, P4, R21, R4.reuse, 0x2 ;  /* 0x00000004150ab211 */ /* 0x080fe400078810ff */
[----:B---3--:R-:W-:Y:S01]  /*c700*/  @!P5 LEA R12, P6, R27, R4, 0x2 ;  /* 0x000000041b0cd211 */ /* 0x008fe200078c10ff */
[----:B------:R1:W-:Y:S01]  /*c710*/  @!P2 ST.E.64 desc[UR52][R8.64], R110 ;  /* 0x0000006e0800a985 */ /* 0x0003e2000c101b34 */
[-C--:B------:R-:W-:Y:S01]  /*c720*/  @!P3 LEA.HI.X R11, R21, R5.reuse, R11, 0x2, P4 ;  /* 0x00000005150bb211 */ /* 0x080fe200020f140b */
[C---:B------:R-:W-:Y:S01]  /*c730*/  VIADD R21, R2.reuse, 0x50 ;  /* 0x0000005002157836 */ /* 0x040fe20000000000 */
[----:B------:R-:W-:Y:S02]  /*c740*/  ISETP.GE.AND P4, PT, R25, UR4, PT ;  /* 0x0000000419007c0c */ /* 0x000fe4000bf86270 */
[----:B------:R-:W-:Y:S01]  /*c750*/  @!P5 LEA.HI.X R13, R27, R5, R20, 0x2, P6 ;  /* 0x000000051b0dd211 */ /* 0x000fe200030f1414 */
[----:B------:R-:W-:Y:S01]  /*c760*/  VIADD R27, R2, 0x58 ;  /* 0x00000058021b7836 */ /* 0x000fe20000000000 */
[----:B------:R-:W-:Y:S01]  /*c770*/  ISETP.GE.AND P1, PT, R21, UR4, PT ;  /* 0x0000000415007c0c */ /* 0x000fe2000bf26270 */
[----:B------:R3:W-:Y:S01]  /*c780*/  @!P3 ST.E.64 desc[UR52][R10.64], R108 ;  /* 0x0000006c0a00b985 */ /* 0x0007e2000c101b34 */
[----:B----4-:R-:W-:-:S02]  /*c790*/  SHF.R.S32.HI R15, RZ, 0x1f, R25 ;  /* 0x0000001fff0f7819 */ /* 0x010fc40000011419 */
[----:B------:R-:W-:Y:S01]  /*c7a0*/  ISETP.GE.AND P2, PT, R27, UR4, PT ;  /* 0x000000041b007c0c */ /* 0x000fe2000bf46270 */
[----:B------:R4:W-:Y:S01]  /*c7b0*/  @!P5 ST.E.64 desc[UR52][R12.64], R102 ;  /* 0x000000660c00d985 */ /* 0x0009e2000c101b34 */
[----:B--2---:R-:W-:Y:S02]  /*c7c0*/  SHF.R.S32.HI R7, RZ, 0x1f, R21 ;  /* 0x0000001fff077819 */ /* 0x004fe40000011415 */
[----:B------:R-:W-:Y:S02]  /*c7d0*/  SHF.R.S32.HI R20, RZ, 0x1f, R27 ;  /* 0x0000001fff147819 */ /* 0x000fe4000001141b */
[----:B------:R-:W-:-:S03]  /*c7e0*/  @!P4 LEA R14, P6, R25, R4, 0x2 ;  /* 0x00000004190ec211 */ /* 0x000fc600078c10ff */
[-C--:B------:R-:W-:Y:S02]  /*c7f0*/  @!P1 LEA R6, P3, R21, R4.reuse, 0x2 ;  /* 0x0000000415069211 */ /* 0x080fe400078610ff */
[-C--:B------:R-:W-:Y:S01]  /*c800*/  @!P4 LEA.HI.X R15, R25, R5.reuse, R15, 0x2, P6 ;  /* 0x00000005190fc211 */ /* 0x080fe200030f140f */
[C---:B------:R-:W-:Y:S01]  /*c810*/  VIADD R25, R2.reuse, 0x60 ;  /* 0x0000006002197836 */ /* 0x040fe20000000000 */
[-C--:B------:R-:W-:Y:S01]  /*c820*/  @!P1 LEA.HI.X R7, R21, R5.reuse, R7, 0x2, P3 ;  /* 0x0000000515079211 */ /* 0x080fe200018f1407 */
[C---:B------:R-:W-:Y:S01]  /*c830*/  VIADD R21, R2.reuse, 0x68 ;  /* 0x0000006802157836 */ /* 0x040fe20000000000 */
[----:B-1----:R-:W-:Y:S01]  /*c840*/  @!P2 LEA R8, P6, R27, R4, 0x2 ;  /* 0x000000041b08a211 */ /* 0x002fe200078c10ff */
[----:B------:R1:W-:Y:S01]  /*c850*/  @!P4 ST.E.64 desc[UR52][R14.64], R100 ;  /* 0x000000640e00c985 */ /* 0x0003e2000c101b34 */
[----:B------:R-:W-:Y:S02]  /*c860*/  ISETP.GE.AND P3, PT, R25, UR4, PT ;  /* 0x0000000419007c0c */ /* 0x000fe4000bf66270 */
[----:B------:R-:W-:Y:S01]  /*c870*/  @!P2 LEA.HI.X R9, R27, R5, R20, 0x2, P6 ;  /* 0x000000051b09a211 */ /* 0x000fe200030f1414 */
[----:B------:R-:W-:Y:S01]  /*c880*/  VIADD R27, R2, 0x70 ;  /* 0x00000070021b7836 */ /* 0x000fe20000000000 */
[----:B------:R-:W-:Y:S01]  /*c890*/  ISETP.GE.AND P5, PT, R21, UR4, PT ;  /* 0x0000000415007c0c */ /* 0x000fe2000bfa6270 */
[----:B------:R2:W-:Y:S01]  /*c8a0*/  @!P1 ST.E.64 desc[UR52][R6.64], R94 ;  /* 0x0000005e06009985 */ /* 0x0005e2000c101b34 */
[----:B---3--:R-:W-:-:S02]  /*c8b0*/  SHF.R.S32.HI R11, RZ, 0x1f, R25 ;  /* 0x0000001fff0b7819 */ /* 0x008fc40000011419 */
[----:B------:R-:W-:Y:S01]  /*c8c0*/  ISETP.GE.AND P4, PT, R27, UR4, PT ;  /* 0x000000041b007c0c */ /* 0x000fe2000bf86270 */
[----:B------:R3:W-:Y:S01]  /*c8d0*/  @!P2 ST.E.64 desc[UR52][R8.64], R92 ;  /* 0x0000005c0800a985 */ /* 0x0007e2000c101b34 */
[----:B------:R-:W-:Y:S02]  /*c8e0*/  ISETP.GE.AND P1, PT, R17, UR4, PT ;  /* 0x0000000411007c0c */ /* 0x000fe4000bf26270 */
[----:B------:R-:W-:Y:S02]  /*c8f0*/  SHF.R.S32.HI R24, RZ, 0x1f, R21 ;  /* 0x0000001fff187819 */ /* 0x000fe40000011415 */
[C---:B------:R-:W-:Y:S02]  /*c900*/  @!P3 LEA R10, P6, R25.reuse, R4, 0x2 ;  /* 0x00000004190ab211 */ /* 0x040fe400078c10ff */
[----:B------:R-:W-:Y:S02]  /*c910*/  ISETP.GE.AND P2, PT, R224, UR4, PT ;  /* 0x00000004e0007c0c */ /* 0x000fe4000bf46270 */
[----:B------:R-:W-:-:S02]  /*c920*/  @!P3 LEA.HI.X R11, R25, R5, R11, 0x2, P6 ;  /* 0x00000005190bb211 */ /* 0x000fc400030f140b */
[CC--:B------:R-:W-:Y:S02]  /*c930*/  @!P5 LEA R20, P6, R21.reuse, R4.reuse, 0x2 ;  /* 0x000000041514d211 */ /* 0x0c0fe400078c10ff */
[----:B----4-:R-:W-:Y:S01]  /*c940*/  SHF.R.S32.HI R13, RZ, 0x1f, R27 ;  /* 0x0000001fff0d7819 */ /* 0x010fe2000001141b */
[----:B------:R4:W-:Y:S01]  /*c950*/  @!P3 ST.E.64 desc[UR52][R10.64], R86 ;  /* 0x000000560a00b985 */ /* 0x0009e2000c101b34 */
[-C--:B------:R-:W-:Y:S02]  /*c960*/  @!P5 LEA.HI.X R21, R21, R5.reuse, R24, 0x2, P6 ;  /* 0x000000051515d211 */ /* 0x080fe400030f1418 */
[C---:B------:R-:W-:Y:S02]  /*c970*/  @!P4 LEA R12, P6, R27.reuse, R4, 0x2 ;  /* 0x000000041b0cc211 */ /* 0x040fe400078c10ff */
[----:B-1----:R-:W-:Y:S01]  /*c980*/  SHF.R.S32.HI R15, RZ, 0x1f, R17 ;  /* 0x0000001fff0f7819 */ /* 0x002fe20000011411 */
[----:B------:R-:W-:Y:S01]  /*c990*/  @!P5 ST.E.64 desc[UR52][R20.64], R84 ;  /* 0x000000541400d985 */ /* 0x000fe2000c101b34 */
[----:B------:R-:W-:-:S02]  /*c9a0*/  @!P4 LEA.HI.X R13, R27, R5, R13, 0x2, P6 ;  /* 0x000000051b0dc211 */ /* 0x000fc400030f140d */
[-C--:B------:R-:W-:Y:S02]  /*c9b0*/  @!P1 LEA R14, P6, R17, R4.reuse, 0x2 ;  /* 0x00000004110e9211 */ /* 0x080fe400078c10ff */
[----:B------:R-:W-:Y:S01]  /*c9c0*/  ISETP.GE.AND P5, PT, R223, UR4, PT ;  /* 0x00000004df007c0c */ /* 0x000fe2000bfa6270 */
[----:B------:R1:W-:Y:S01]  /*c9d0*/  @!P4 ST.E.64 desc[UR52][R12.64], R78 ;  /* 0x0000004e0c00c985 */ /* 0x0003e2000c101b34 */
[----:B------:R-:W-:Y:S02]  /*c9e0*/  ISETP.GE.AND P3, PT, R222, UR4, PT ;  /* 0x00000004de007c0c */ /* 0x000fe4000bf66270 */
[----:B------:R-:W-:Y:S02]  /*c9f0*/  @!P1 LEA.HI.X R15, R17, R5, R15, 0x2, P6 ;  /* 0x00000005110f9211 */ /* 0x000fe400030f140f */
[----:B--2---:R-:W-:-:S03]  /*ca00*/  @!P2 LEA R6, P4, R224, R4, 0x2 ;  /* 0x00000004e006a211 */ /* 0x004fc600078810ff */
[----:B------:R2:W-:Y:S01]  /*ca10*/  @!P1 ST.E.64 desc[UR52][R14.64], R76 ;  /* 0x0000004c0e009985 */ /* 0x0005e2000c101b34 */
[-C--:B------:R-:W-:Y:S02]  /*ca20*/  @!P2 LEA.HI.X R7, R224, R5.reuse, R33, 0x2, P4 ;  /* 0x00000005e007a211 */ /* 0x080fe400020f1421 */
[----:B------:R-:W-:Y:S02]  /*ca30*/  ISETP.GE.AND P1, PT, R221, UR4, PT ;  /* 0x00000004dd007c0c */ /* 0x000fe4000bf26270 */
[CC--:B---3--:R-:W-:Y:S01]  /*ca40*/  @!P5 LEA R8, P6, R223.reuse, R4.reuse, 0x2 ;  /* 0x00000004df08d211 */ /* 0x0c8fe200078c10ff */
[----:B------:R3:W-:Y:S01]  /*ca50*/  @!P2 ST.E.64 desc[UR52][R6.64], R70 ;  /* 0x000000460600a985 */ /* 0x0007e2000c101b34 */
[----:B------:R-:W-:Y:S02]  /*ca60*/  ISETP.GE.AND P2, PT, R220, UR4, PT ;  /* 0x00000004dc007c0c */ /* 0x000fe4000bf46270 */
[----:B----4-:R-:W-:Y:S02]  /*ca70*/  @!P3 LEA R10, P4, R222, R4, 0x2 ;  /* 0x00000004de0ab211 */ /* 0x010fe400078810ff */
[----:B------:R-:W-:-:S02]  /*ca80*/  @!P5 LEA.HI.X R9, R223, R5, R32, 0x2, P6 ;  /* 0x00000005df09d211 */ /* 0x000fc400030f1420 */
[-C--:B------:R-:W-:Y:S02]  /*ca90*/  @!P3 LEA.HI.X R11, R222, R5.reuse, R31, 0x2, P4 ;  /* 0x00000005de0bb211 */ /* 0x080fe400020f141f */
[----:B------:R-:W-:Y:S01]  /*caa0*/  ISETP.GE.AND P6, PT, R22, UR4, PT ;  /* 0x0000000416007c0c */ /* 0x000fe2000bfc6270 */
[----:B------:R4:W-:Y:S01]  /*cab0*/  @!P5 ST.E.64 desc[UR52][R8.64], R68 ;  /* 0x000000440800d985 */ /* 0x0009e2000c101b34 */
[----:B-1----:R-:W-:Y:S02]  /*cac0*/  @!P1 LEA R12, P4, R221, R4, 0x2 ;  /* 0x00000004dd0c9211 */ /* 0x002fe400078810ff */
[----:B------:R-:W-:Y:S01]  /*cad0*/  ISETP.GE.AND P5, PT, R23, UR4, PT ;  /* 0x0000000417007c0c */ /* 0x000fe2000bfa6270 */
[----:B------:R1:W-:Y:S01]  /*cae0*/  @!P3 ST.E.64 desc[UR52][R10.64], R62 ;  /* 0x0000003e0a00b985 */ /* 0x0003e2000c101b34 */
[----:B------:R-:W-:Y:S02]  /*caf0*/  ISETP.GE.AND P3, PT, R19, UR4, PT ;  /* 0x0000000413007c0c */ /* 0x000fe4000bf66270 */
[----:B------:R-:W-:-:S02]  /*cb00*/  @!P1 LEA.HI.X R13, R221, R5, R30, 0x2, P4 ;  /* 0x00000005dd0d9211 */ /* 0x000fc400020f141e */
[----:B--2---:R-:W-:-:S03]  /*cb10*/  @!P2 LEA R14, P4, R220, R4, 0x2 ;  /* 0x00000004dc0ea211 */ /* 0x004fc600078810ff */
[----:B------:R1:W-:Y:S01]  /*cb20*/  @!P1 ST.E.64 desc[UR52][R12.64], R60 ;  /* 0x0000003c0c009985 */ /* 0x0003e2000c101b34 */
[----:B------:R-:W-:-:S03]  /*cb30*/  @!P2 LEA.HI.X R15, R220, R5, R29, 0x2, P4 ;  /* 0x00000005dc0fa211 */ /* 0x000fc600020f141d */
[-C--:B---3--:R-:W-:Y:S02]  /*cb40*/  @!P5 LEA R6, P1, R23, R4.reuse, 0x2 ;  /* 0x000000041706d211 */ /* 0x088fe400078210ff */
[----:B------:R1:W-:Y:S01]  /*cb50*/  @!P2 ST.E.64 desc[UR52][R14.64], R54 ;  /* 0x000000360e00a985 */ /* 0x0003e2000c101b34 */
[CC--:B----4-:R-:W-:Y:S02]  /*cb60*/  @!P6 LEA R8, P2, R22.reuse, R4.reuse, 0x2 ;  /* 0x000000041608e211 */ /* 0x0d0fe400078410ff */
[----:B------:R-:W-:Y:S02]  /*cb70*/  @!P3 LEA R4, P4, R19, R4, 0x2 ;  /* 0x000000041304b211 */ /* 0x000fe400078810ff */
[-C--:B------:R-:W-:Y:S02]  /*cb80*/  @!P5 LEA.HI.X R7, R23, R5.reuse, R28, 0x2, P1 ;  /* 0x000000051707d211 */ /* 0x080fe400008f141c */
[-C--:B------:R-:W-:Y:S02]  /*cb90*/  @!P6 LEA.HI.X R9, R22, R5.reuse, R26, 0x2, P2 ;  /* 0x000000051609e211 */ /* 0x080fe400010f141a */
[----:B------:R-:W-:Y:S01]  /*cba0*/  @!P3 LEA.HI.X R5, R19, R5, R229, 0x2, P4 ;  /* 0x000000051305b211 */ /* 0x000fe200020f14e5 */
[----:B------:R1:W-:Y:S04]  /*cbb0*/  @!P5 ST.E.64 desc[UR52][R6.64], R52 ;  /* 0x000000340600d985 */ /* 0x0003e8000c101b34 */
[----:B------:R1:W-:Y:S04]  /*cbc0*/  @!P6 ST.E.64 desc[UR52][R8.64], R46 ;  /* 0x0000002e0800e985 */ /* 0x0003e8000c101b34 */
[----:B------:R1:W-:Y:S02]  /*cbd0*/  @!P3 ST.E.64 desc[UR52][R4.64], R44 ;  /* 0x0000002c0400b985 */ /* 0x0003e4000c101b34 */
.L_x_4072:
[----:B------:R-:W-:Y:S05]  /*cbe0*/  BSYNC B1 ;  /* 0x0000000000017941 */ /* 0x000fea0003800000 */
.L_x_4071:
[----:B-1----:R1:W3:Y:S04]  /*cbf0*/  SHFL.IDX PT, R7, R3, 0x1, 0x1c1f ;  /* 0x003c1f0003077f89 */ /* 0x0022e800000e0000 */
[----:B------:R1:W4:Y:S01]  /*cc00*/  SHFL.IDX PT, R6, R0, 0x1, 0x1c1f ;  /* 0x003c1f0000067f89 */ /* 0x00032200000e0000 */
[----:B------:R-:W-:Y:S05]  /*cc10*/  @P0 BRA `(.L_x_4070) ;  /* 0x0000001400600947 */ /* 0x000fea0003800000 */
[C---:B01----:R-:W-:Y:S01]  /*cc20*/  VIADD R3, R2.reuse, 0x20 ;  /* 0x0000002002037836 */ /* 0x043fe20000000000 */
[----:B------:R-:W-:Y:S01]  /*cc30*/  ULDC UR4, c[0x0][0xac8] ;  /* 0x0002b20000047ab9 */ /* 0x000fe20000000800 */
[----:B------:R-:W-:Y:S01]  /*cc40*/  VIADD R9, R2, 0x28 ;  /* 0x0000002802097836 */ /* 0x000fe20000000000 */
[----:B------:R-:W-:Y:S01]  /*cc50*/  ISETP.GE.AND P1, PT, R226, UR4, PT ;  /* 0x00000004e2007c0c */ /* 0x000fe2000bf26270 */
[C---:B------:R-:W-:Y:S01]  /*cc60*/  VIADD R25, R2.reuse, 0x30 ;  /* 0x0000003002197836 */ /* 0x040fe20000000000 */
[----:B------:R-:W-:Y:S01]  /*cc70*/  ISETP.GE.AND P2, PT, R3, UR4, PT ;  /* 0x0000000403007c0c */ /* 0x000fe2000bf46270 */
[C---:B------:R-:W-:Y:S01]  /*cc80*/  VIADD R27, R2.reuse, 0x38 ;  /* 0x00000038021b7836 */ /* 0x040fe20000000000 */
[----:B------:R-:W-:Y:S02]  /*cc90*/  ISETP.GE.AND P5, PT, R9, UR4, PT ;  /* 0x0000000409007c0c */ /* 0x000fe4000bfa6270 */
[----:B------:R-:W-:Y:S02]  /*cca0*/  ISETP.GE.AND P3, PT, R2, UR4, PT ;  /* 0x0000000402007c0c */ /* 0x000fe4000bf66270 */
[----:B------:R-:W-:-:S02]  /*ccb0*/  SHF.R.S32.HI R0, RZ, 0x1f, R3 ;  /* 0x0000001fff007819 */ /* 0x000fc40000011403 */
[----:B------:R-:W-:-:S03]  /*ccc0*/  SHF.R.S32.HI R13, RZ, 0x1f, R18 ;  /* 0x0000001fff0d7819 */ /* 0x000fc60000011412 */
[-C--:B----4-:R-:W-:Y:S02]  /*ccd0*/  @!P1 LEA R8, P4, R226, R6.reuse, 0x2 ;  /* 0x00000006e2089211 */ /* 0x090fe400078810ff */
[-C--:B------:R-:W-:Y:S02]  /*cce0*/  @!P2 LEA R14, P0, R3, R6.reuse, 0x2 ;  /* 0x00000006030ea211 */ /* 0x080fe400078010ff */
[----:B------:R-:W-:Y:S02]  /*ccf0*/  @!P5 LEA R20, P6, R9, R6, 0x2 ;  /* 0x000000060914d211 */ /* 0x000fe400078c10ff */
[-C--:B---3--:R-:W-:Y:S01]  /*cd00*/  @!P2 LEA.HI.X R15, R3, R7.reuse, R0, 0x2, P0 ;  /* 0x00000007030fa211 */ /* 0x088fe200000f1400 */
[C---:B--2---:R-:W-:Y:S01]  /*cd10*/  @!P3 IMAD.WIDE R4, R2.reuse, 0x4, R6 ;  /* 0x000000040204b825 */ /* 0x044fe200078e0206 */
[----:B------:R-:W-:Y:S02]  /*cd20*/  SHF.R.S32.HI R0, RZ, 0x1f, R9 ;  /* 0x0000001fff007819 */ /* 0x000fe40000011409 */
[----:B------:R-:W-:Y:S01]  /*cd30*/  ISETP.GE.AND P0, PT, R225, UR4, PT ;  /* 0x00000004e1007c0c */ /* 0x000fe2000bf06270 */
[----:B------:R-:W-:Y:S01]  /*cd40*/  VIADD R3, R2, 0x40 ;  /* 0x0000004002037836 */ /* 0x000fe20000000000 */
[-C--:B------:R-:W-:Y:S01]  /*cd50*/  @!P5 LEA.HI.X R21, R9, R7.reuse, R0, 0x2, P6 ;  /* 0x000000070915d211 */ /* 0x080fe200030f1400 */
[----:B------:R0:W-:Y:S01]  /*cd60*/  @!P3 ST.E.64 desc[UR52][R4.64], R130 ;  /* 0x000000820400b985 */ /* 0x0001e2000c101b34 */
[----:B------:R-:W-:-:S02]  /*cd70*/  @!P1 LEA.HI.X R9, R226, R7, R35, 0x2, P4 ;  /* 0x00000007e2099211 */ /* 0x000fc400020f1423 */
[----:B------:R-:W-:Y:S02]  /*cd80*/  ISETP.GE.AND P4, PT, R18, UR4, PT ;  /* 0x0000000412007c0c */ /* 0x000fe4000bf86270 */
[----:B------:R-:W-:Y:S01]  /*cd90*/  SHF.R.S32.HI R0, RZ, 0x1f, R25 ;  /* 0x0000001fff007819 */ /* 0x000fe20000011419 */
[----:B------:R1:W-:Y:S01]  /*cda0*/  @!P1 ST.E.64 desc[UR52][R8.64], R128 ;  /* 0x0000008008009985 */ /* 0x0003e2000c101b34 */
[----:B------:R-:W-:-:S03]  /*cdb0*/  ISETP.GE.AND P1, PT, R25, UR4, PT ;  /* 0x0000000419007c0c */ /* 0x000fc6000bf26270 */
[----:B------:R-:W-:-:S04]  /*cdc0*/  @!P0 LEA R10, P3, R225, R6, 0x2 ;  /* 0x00000006e10a8211 */ /* 0x000fc800078610ff */
[----:B------:R-:W-:Y:S02]  /*cdd0*/  @!P0 LEA.HI.X R11, R225, R7, R34, 0x2, P3 ;  /* 0x00000007e10b8211 */ /* 0x000fe400018f1422 */
[----:B------:R-:W-:-:S03]  /*cde0*/  @!P4 LEA R12, P3, R18, R6, 0x2 ;  /* 0x00000006120cc211 */ /* 0x000fc600078610ff */
[----:B------:R2:W-:Y:S01]  /*cdf0*/  @!P0 ST.E.64 desc[UR52][R10.64], R122 ;  /* 0x0000007a0a008985 */ /* 0x0005e2000c101b34 */
[-C--:B------:R-:W-:Y:S02]  /*ce00*/  @!P4 LEA.HI.X R13, R18, R7.reuse, R13, 0x2, P3 ;  /* 0x00000007120dc211 */ /* 0x080fe400018f140d */
[----:B------:R-:W-:Y:S02]  /*ce10*/  ISETP.GE.AND P0, PT, R27, UR4, PT ;  /* 0x000000041b007c0c */ /* 0x000fe4000bf06270 */
[----:B------:R-:W-:Y:S01]  /*ce20*/  ISETP.GE.AND P3, PT, R3, UR4, PT ;  /* 0x0000000403007c0c */ /* 0x000fe2000bf66270 */
[----:B------:R3:W-:Y:S01]  /*ce30*/  @!P4 ST.E.64 desc[UR52][R12.64], R120 ;  /* 0x000000780c00c985 */ /* 0x0007e2000c101b34 */
[CC--:B0-----:R-:W-:Y:S02]  /*ce40*/  @!P1 LEA R4, P6, R25.reuse, R6.reuse, 0x2 ;  /* 0x0000000619049211 */ /* 0x0c1fe400078c10ff */
[----:B-1----:R-:W-:Y:S01]  /*ce50*/  SHF.R.S32.HI R9, RZ, 0x1f, R27 ;  /* 0x0000001fff097819 */ /* 0x002fe2000001141b */
[----:B------:R0:W-:Y:S01]  /*ce60*/  @!P2 ST.E.64 desc[UR52][R14.64], R114 ;  /* 0x000000720e00a985 */ /* 0x0001e2000c101b34 */
[----:B------:R-:W-:Y:S01]  /*ce70*/  @!P1 LEA.HI.X R5, R25, R7, R0, 0x2, P6 ;  /* 0x0000000719059211 */ /* 0x000fe200030f1400 */
[----:B------:R-:W-:Y:S01]  /*ce80*/  VIADD R25, R2, 0x48 ;  /* 0x0000004802197836 */ /* 0x000fe20000000000 */
[----:B------:R-:W-:Y:S01]  /*ce90*/  SHF.R.S32.HI R0, RZ, 0x1f, R3 ;  /* 0x0000001fff007819 */ /* 0x000fe20000011403 */
[----:B------:R1:W-:Y:S02]  /*cea0*/  @!P5 ST.E.64 desc[UR52][R20.64], R112 ;  /* 0x000000701400d985 */ /* 0x0003e4000c101b34 */
[----:B------:R-:W-:-:S02]  /*ceb0*/  @!P0 LEA R8, P4, R27, R6, 0x2 ;  /* 0x000000061b088211 */ /* 0x000fc400078810ff */
[----:B--2---:R-:W-:Y:S01]  /*cec0*/  @!P3 LEA R10, P6, R3, R6, 0x2 ;  /* 0x00000006030ab211 */ /* 0x004fe200078c10ff */
[----:B------:R2:W-:Y:S01]  /*ced0*/  @!P1 ST.E.64 desc[UR52][R4.64], R106 ;  /* 0x0000006a04009985 */ /* 0x0005e2000c101b34 */
[-C--:B------:R-:W-:Y:S01]  /*cee0*/  @!P0 LEA.HI.X R9, R27, R7.reuse, R9, 0x2, P4 ;  /* 0x000000071b098211 */ /* 0x080fe200020f1409 */
[C---:B------:R-:W-:Y:S01]  /*cef0*/  VIADD R27, R2.reuse, 0x58 ;  /* 0x00000058021b7836 */ /* 0x040fe20000000000 */
[----:B------:R-:W-:Y:S01]  /*cf00*/  @!P3 LEA.HI.X R11, R3, R7, R0, 0x2, P6 ;  /* 0x00000007030bb211 */ /* 0x000fe200030f1400 */
[----:B------:R-:W-:Y:S01]  /*cf10*/  VIADD R3, R2, 0x50 ;  /* 0x0000005002037836 */ /* 0x000fe20000000000 */
[----:B------:R-:W-:Y:S01]  /*cf20*/  ISETP.GE.AND P4, PT, R25, UR4, PT ;  /* 0x0000000419007c0c */ /* 0x000fe2000bf86270 */
[----:B------:R4:W-:Y:S01]  /*cf30*/  @!P0 ST.E.64 desc[UR52][R8.64], R104 ;  /* 0x0000006808008985 */ /* 0x0009e2000c101b34 */
[----:B------:R-:W-:Y:S02]  /*cf40*/  ISETP.GE.AND P2, PT, R27, UR4, PT ;  /* 0x000000041b007c0c */ /* 0x000fe4000bf46270 */
[----:B------:R-:W-:Y:S01]  /*cf50*/  ISETP.GE.AND P5, PT, R3, UR4, PT ;  /* 0x0000000403007c0c */ /* 0x000fe2000bfa6270 */
[----:B------:R5:W-:Y:S01]  /*cf60*/  @!P3 ST.E.64 desc[UR52][R10.64], R98 ;  /* 0x000000620a00b985 */ /* 0x000be2000c101b34 */
[----:B------:R-:W-:-:S02]  /*cf70*/  SHF.R.S32.HI R0, RZ, 0x1f, R25 ;  /* 0x0000001fff007819 */ /* 0x000fc40000011419 */
[----:B------:R-:W-:-:S05]  /*cf80*/  SHF.R.S32.HI R24, RZ, 0x1f, R27 ;  /* 0x0000001fff187819 */ /* 0x000fca000001141b */
[----:B---3--:R-:W-:-:S04]  /*cf90*/  @!P4 LEA R12, P6, R25, R6, 0x2 ;  /* 0x00000006190cc211 */ /* 0x008fc800078c10ff */
[-C--:B------:R-:W-:Y:S01]  /*cfa0*/  @!P4 LEA.HI.X R13, R25, R7.reuse, R0, 0x2, P6 ;  /* 0x00000007190dc211 */ /* 0x080fe200030f1400 */
[C---:B------:R-:W-:Y:S01]  /*cfb0*/  VIADD R25, R2.reuse, 0x60 ;  /* 0x0000006002197836 */ /* 0x040fe20000000000 */
[----:B------:R-:W-:Y:S02]  /*cfc0*/  SHF.R.S32.HI R0, RZ, 0x1f, R3 ;  /* 0x0000001fff007819 */ /* 0x000fe40000011403 */
[-C--:B0-----:R-:W-:Y:S01]  /*cfd0*/  @!P5 LEA R14, P1, R3, R6.reuse, 0x2 ;  /* 0x00000006030ed211 */ /* 0x081fe200078210ff */
[----:B------:R0:W-:Y:S01]  /*cfe0*/  @!P4 ST.E.64 desc[UR52][R12.64], R96 ;  /* 0x000000600c00c985 */ /* 0x0001e2000c101b34 */
[----:B-1----:R-:W-:Y:S02]  /*cff0*/  @!P2 LEA R20, P6, R27, R6, 0x2 ;  /* 0x000000061b14a211 */ /* 0x002fe400078c10ff */
[----:B------:R-:W-:Y:S01]  /*d000*/  @!P5 LEA.HI.X R15, R3, R7, R0, 0x2, P1 ;  /* 0x00000007030fd211 */ /* 0x000fe200008f1400 */
[----:B------:R-:W-:Y:S01]  /*d010*/  VIADD R3, R2, 0x68 ;  /* 0x0000006802037836 */ /* 0x000fe20000000000 */
[----:B------:R-:W-:-:S02]  /*d020*/  ISETP.GE.AND P1, PT, R25, UR4, PT ;  /* 0x0000000419007c0c */ /* 0x000fc4000bf26270 */
[----:B------:R-:W-:Y:S01]  /*d030*/  @!P2 LEA.HI.X R21, R27, R7, R24, 0x2, P6 ;  /* 0x000000071b15a211 */ /* 0x000fe200030f1418 */
[----:B------:R-:W-:Y:S01]  /*d040*/  VIADD R27, R2, 0x70 ;  /* 0x00000070021b7836 */ /* 0x000fe20000000000 */
[----:B------:R-:W-:Y:S01]  /*d050*/  ISETP.GE.AND P0, PT, R3, UR4, PT ;  /* 0x0000000403007c0c */ /* 0x000fe2000bf06270 */
[----:B------:R-:W-:Y:S01]  /*d060*/  @!P5 ST.E.64 desc[UR52][R14.64], R90 ;  /* 0x0000005a0e00d985 */ /* 0x000fe2000c101b34 */
[----:B------:R-:W-:Y:S02]  /*d070*/  SHF.R.S32.HI R0, RZ, 0x1f, R25 ;  /* 0x0000001fff007819 */ /* 0x000fe40000011419 */
[----:B------:R-:W-:Y:S01]  /*d080*/  ISETP.GE.AND P3, PT, R27, UR4, PT ;  /* 0x000000041b007c0c */ /* 0x000fe2000bf66270 */
[----:B------:R-:W-:Y:S01]  /*d090*/  @!P2 ST.E.64 desc[UR52][R20.64], R88 ;  /* 0x000000581400a985 */ /* 0x000fe2000c101b34 */
[----:B------:R-:W-:Y:S02]  /*d0a0*/  ISETP.GE.AND P5, PT, R17, UR4, PT ;  /* 0x0000000411007c0c */ /* 0x000fe4000bfa6270 */
[----:B------:R-:W-:-:S02]  /*d0b0*/  ISETP.GE.AND P4, PT, R224, UR4, PT ;  /* 0x00000004e0007c0c */ /* 0x000fc4000bf86270 */
[----:B--2---:R-:W-:-:S04]  /*d0c0*/  @!P1 LEA R4, P6, R25, R6, 0x2 ;  /* 0x0000000619049211 */ /* 0x004fc800078c10ff */
[-C--:B------:R-:W-:Y:S02]  /*d0d0*/  @!P1 LEA.HI.X R5, R25, R7.reuse, R0, 0x2, P6 ;  /* 0x0000000719059211 */ /* 0x080fe400030f1400 */
[----:B------:R-:W-:Y:S02]  /*d0e0*/  SHF.R.S32.HI R0, RZ, 0x1f, R3 ;  /* 0x0000001fff007819 */ /* 0x000fe40000011403 */
[----:B------:R-:W-:Y:S01]  /*d0f0*/  @!P0 LEA R24, P6, R3, R6, 0x2 ;  /* 0x0000000603188211 */ /* 0x000fe200078c10ff */
[----:B------:R1:W-:Y:S01]  /*d100*/  @!P1 ST.E.64 desc[UR52][R4.64], R82 ;  /* 0x0000005204009985 */ /* 0x0003e2000c101b34 */
[----:B------:R-:W-:Y:S02]  /*d110*/  ISETP.GE.AND P1, PT, R223, UR4, PT ;  /* 0x00000004df007c0c */ /* 0x000fe4000bf26270 */
[----:B------:R-:W-:Y:S02]  /*d120*/  @!P0 LEA.HI.X R25, R3, R7, R0, 0x2, P6 ;  /* 0x0000000703198211 */ /* 0x000fe400030f1400 */
[----:B------:R-:W-:-:S02]  /*d130*/  SHF.R.S32.HI R0, RZ, 0x1f, R27 ;  /* 0x0000001fff007819 */ /* 0x000fc4000001141b */
[-C--:B----4-:R-:W-:Y:S01]  /*d140*/  @!P3 LEA R8, P6, R27, R6.reuse, 0x2 ;  /* 0x000000061b08b211 */ /* 0x090fe200078c10ff */
[----:B------:R-:W-:Y:S01]  /*d150*/  @!P0 ST.E.64 desc[UR52][R24.64], R80 ;  /* 0x0000005018008985 */ /* 0x000fe2000c101b34 */
[-C--:B-----5:R-:W-:Y:S02]  /*d160*/  @!P5 LEA R10, P2, R17, R6.reuse, 0x2 ;  /* 0x00000006110ad211 */ /* 0x0a0fe400078410ff */
[----:B------:R-:W-:Y:S02]  /*d170*/  @!P3 LEA.HI.X R9, R27, R7, R0, 0x2, P6 ;  /* 0x000000071b09b211 */ /* 0x000fe400030f1400 */
[----:B------:R-:W-:Y:S02]  /*d180*/  SHF.R.S32.HI R0, RZ, 0x1f, R17 ;  /* 0x0000001fff007819 */ /* 0x000fe40000011411 */
[----:B------:R-:W-:Y:S01]  /*d190*/  ISETP.GE.AND P0, PT, R222, UR4, PT ;  /* 0x00000004de007c0c */ /* 0x000fe2000bf06270 */
[----:B------:R2:W-:Y:S01]  /*d1a0*/  @!P3 ST.E.64 desc[UR52][R8.64], R74 ;  /* 0x0000004a0800b985 */ /* 0x0005e2000c101b34 */
[----:B0-----:R-:W-:-:S02]  /*d1b0*/  @!P4 LEA R12, P6, R224, R6, 0x2 ;  /* 0x00000006e00cc211 */ /* 0x001fc400078c10ff */
[-C--:B------:R-:W-:Y:S02]  /*d1c0*/  @!P5 LEA.HI.X R11, R17, R7.reuse, R0, 0x2, P2 ;  /* 0x00000007110bd211 */ /* 0x080fe400010f1400 */
[-C--:B------:R-:W-:Y:S02]  /*d1d0*/  @!P4 LEA.HI.X R13, R224, R7.reuse, R33, 0x2, P6 ;  /* 0x00000007e00dc211 */ /* 0x080fe400030f1421 */
[----:B------:R-:W-:Y:S01]  /*d1e0*/  ISETP.GE.AND P2, PT, R221, UR4, PT ;  /* 0x00000004dd007c0c */ /* 0x000fe2000bf46270 */
[----:B------:R0:W-:Y:S01]  /*d1f0*/  @!P5 ST.E.64 desc[UR52][R10.64], R72 ;  /* 0x000000480a00d985 */ /* 0x0001e2000c101b34 */
[C---:B-1----:R-:W-:Y:S02]  /*d200*/  @!P1 LEA R4, P3, R223.reuse, R6, 0x2 ;  /* 0x00000006df049211 */ /* 0x042fe400078610ff */
[----:B------:R-:W-:Y:S01]  /*d210*/  ISETP.GE.AND P5, PT, R220, UR4, PT ;  /* 0x00000004dc007c0c */ /* 0x000fe2000bfa6270 */
[----:B------:R1:W-:Y:S01]  /*d220*/  @!P4 ST.E.64 desc[UR52][R12.64], R66 ;  /* 0x000000420c00c985 */ /* 0x0003e2000c101b34 */
[----:B------:R-:W-:-:S02]  /*d230*/  @!P1 LEA.HI.X R5, R223, R7, R32, 0x2, P3 ;  /* 0x00000007df059211 */ /* 0x000fc400018f1420 */
[----:B------:R-:W-:Y:S02]  /*d240*/  ISETP.GE.AND P4, PT, R23, UR4, PT ;  /* 0x0000000417007c0c */ /* 0x000fe4000bf86270 */
[----:B------:R-:W-:Y:S01]  /*d250*/  ISETP.GE.AND P3, PT, R22, UR4, PT ;  /* 0x0000000416007c0c */ /* 0x000fe2000bf66270 */
[----:B------:R3:W-:Y:S01]  /*d260*/  @!P1 ST.E.64 desc[UR52][R4.64], R64 ;  /* 0x0000004004009985 */ /* 0x0007e2000c101b34 */
[CC--:B------:R-:W-:Y:S02]  /*d270*/  @!P0 LEA R14, P6, R222.reuse, R6.reuse, 0x2 ;  /* 0x00000006de0e8211 */ /* 0x0c0fe400078c10ff */
[C---:B--2---:R-:W-:Y:S02]  /*d280*/  @!P2 LEA R8, P1, R221.reuse, R6, 0x2 ;  /* 0x00000006dd08a211 */ /* 0x044fe400078210ff */
[-C--:B------:R-:W-:Y:S02]  /*d290*/  @!P0 LEA.HI.X R15, R222, R7.reuse, R31, 0x2, P6 ;  /* 0x00000007de0f8211 */ /* 0x080fe400030f141f */
[----:B------:R-:W-:-:S03]  /*d2a0*/  @!P2 LEA.HI.X R9, R221, R7, R30, 0x2, P1 ;  /* 0x00000007dd09a211 */ /* 0x000fc600008f141e */
[----:B------:R3:W-:Y:S01]  /*d2b0*/  @!P0 ST.E.64 desc[UR52][R14.64], R58 ;  /* 0x0000003a0e008985 */ /* 0x0007e2000c101b34 */
[-C--:B0-----:R-:W-:Y:S02]  /*d2c0*/  @!P5 LEA R10, P0, R220, R6.reuse, 0x2 ;  /* 0x00000006dc0ad211 */ /* 0x081fe400078010ff */
[CC--:B-1----:R-:W-:Y:S01]  /*d2d0*/  @!P4 LEA R12, P1, R23.reuse, R6.reuse, 0x2 ;  /* 0x00000006170cc211 */ /* 0x0c2fe200078210ff */
[----:B------:R3:W-:Y:S01]  /*d2e0*/  @!P2 ST.E.64 desc[UR52][R8.64], R56 ;  /* 0x000000380800a985 */ /* 0x0007e2000c101b34 */
[----:B------:R-:W-:Y:S02]  /*d2f0*/  @!P3 LEA R20, P6, R22, R6, 0x2 ;  /* 0x000000061614b211 */ /* 0x000fe400078c10ff */
[-C--:B------:R-:W-:Y:S02]  /*d300*/  @!P5 LEA.HI.X R11, R220, R7.reuse, R29, 0x2, P0 ;  /* 0x00000007dc0bd211 */ /* 0x080fe400000f141d */
[-C--:B------:R-:W-:Y:S02]  /*d310*/  @!P4 LEA.HI.X R13, R23, R7.reuse, R28, 0x2, P1 ;  /* 0x00000007170dc211 */ /* 0x080fe400008f141c */
[----:B------:R-:W-:Y:S01]  /*d320*/  @!P3 LEA.HI.X R21, R22, R7, R26, 0x2, P6 ;  /* 0x000000071615b211 */ /* 0x000fe200030f141a */
[----:B------:R3:W-:Y:S01]  /*d330*/  @!P5 ST.E.64 desc[UR52][R10.64], R50 ;  /* 0x000000320a00d985 */ /* 0x0007e2000c101b34 */
[----:B------:R-:W-:-:S03]  /*d340*/  ISETP.GE.AND P0, PT, R19, UR4, PT ;  /* 0x0000000413007c0c */ /* 0x000fc6000bf06270 */
[----:B------:R3:W-:Y:S04]  /*d350*/  @!P4 ST.E.64 desc[UR52][R12.64], R48 ;  /* 0x000000300c00c985 */ /* 0x0007e8000c101b34 */
[----:B------:R3:W-:Y:S06]  /*d360*/  @!P3 ST.E.64 desc[UR52][R20.64], R42 ;  /* 0x0000002a1400b985 */ /* 0x0007ec000c101b34 */
[----:B------:R-:W-:Y:S05]  /*d370*/  @P0 BRA `(.L_x_4070) ;  /* 0x0000000c00880947 */ /* 0x000fea0003800000 */
[----:B---3--:R-:W-:-:S04]  /*d380*/  LEA R4, P0, R19, R6, 0x2 ;  /* 0x0000000613047211 */ /* 0x008fc800078010ff */
[----:B------:R-:W-:-:S05]  /*d390*/  LEA.HI.X R5, R19, R7, R229, 0x2, P0 ;  /* 0x0000000713057211 */ /* 0x000fca00000f14e5 */
[----:B------:R0:W-:Y:S01]  /*d3a0*/  ST.E.64 desc[UR52][R4.64], R40 ;  /* 0x0000002804007985 */ /* 0x0001e2000c101b34 */
[----:B------:R-:W-:Y:S05]  /*d3b0*/  BRA `(.L_x_4070) ;  /* 0x0000000c00787947 */ /* 0x000fea0003800000 */
.L_x_4061:
        /* <DEDUP_REMOVED lines=31> */
.L_x_4073:
[----:B------:R-:W-:Y:S01]  /*d5b0*/  USEL UR36, UR36, URZ, !UP0 ;  /* 0x0000003f24247287 */ /* 0x000fe2000c000000 */
[----:B------:R-:W-:Y:S01]  /*d5c0*/  BSSY B1, `(.L_x_4074) ;  /* 0x0000039000017945 */ /* 0x000fe20003800000 */
[----:B------:R-:W-:-:S03]  /*d5d0*/  USEL UR37, UR37, URZ, !UP0 ;  /* 0x0000003f25257287 */ /* 0x000fc6000c000000 */
[----:B------:R-:W-:Y:S09]  /*d5e0*/  @P0 BRA `(.L_x_4075) ;  /* 0x0000000000d80947 */ /* 0x000ff20003800000 */
[----:B------:R-:W0:Y:S01]  /*d5f0*/  S2R R4, SR_TID.X ;  /* 0x0000000000047919 */ /* 0x000e220000002100 */
[----:B------:R-:W1:Y:S01]  /*d600*/  LDC R9, c[0x0][0xbe8] ;  /* 0x0002fa00ff097b82 */ /* 0x000e620000000800 */
[----:B------:R-:W-:-:S04]  /*d610*/  IMAD.U32 R3, RZ, RZ, UR42 ;  /* 0x0000002aff037e24 */ /* 0x000fc8000f8e00ff */
[----:B0-----:R-:W-:Y:S02]  /*d620*/  IMAD R3, R3, 0x80, R4 ;  /* 0x0000008003037824 */ /* 0x001fe400078e0204 */
[----:B-1---5:R-:W-:Y:S02]  /*d630*/  IMAD R4, R0, R9, RZ ;  /* 0x0000000900047224 */ /* 0x022fe400078e02ff */
[----:B------:R-:W-:-:S05]  /*d640*/  VIADD R6, R3, 0xffffff80 ;  /* 0xffffff8003067836 */ /* 0x000fca0000000000 */
        /* <DEDUP_REMOVED lines=48> */
.L_x_4075:
[----:B------:R-:W-:Y:S05]  /*d950*/  BSYNC B1 ;  /* 0x0000000000017941 */ /* 0x000fea0003800000 */
.L_x_4074:
[----:B------:R-:W-:-:S06]  /*d960*/  UISETP.GT.AND UP0, UPT, UR45, 0x1, UPT ;  /* 0x000000012d00788c */ /* 0x000fcc000bf04270 */
[----:B------:R-:W-:-:S13]  /*d970*/  PLOP3.LUT P0, PT, PT, PT, UP0, 0x80, 0x0 ;  /* 0x000000000000781c */ /* 0x000fda0003f0f008 */
[----:B------:R-:W-:Y:S05]  /*d980*/  @P0 BRA `(.L_x_4070) ;  /* 0x0000000800040947 */ /* 0x000fea0003800000 */
[----:B------:R-:W1:Y:S01]  /*d990*/  LDC R11, c[0x0][0xbe8] ;  /* 0x0002fa00ff0b7b82 */ /* 0x000e620000000800 */
[----:B------:R-:W-:Y:S01]  /*d9a0*/  ULDC.64 UR12, c[0x0][0xaa0] ;  /* 0x0002a800000c7ab9 */ /* 0x000fe20000000a00 */
[----:B0-----:R-:W-:Y:S01]  /*d9b0*/  IMAD R3, R16, 0x20, R227 ;  /* 0x0000002010037824 */ /* 0x001fe200078e02e3 */
[----:B------:R-:W-:Y:S01]  /*d9c0*/  UIMAD UR10, UR16, UR12, URZ ;  /* 0x0000000c100a72a4 */ /* 0x000fe2000f8e023f */
[----:B------:R-:W-:Y:S01]  /*d9d0*/  IMAD.U32 R8, RZ, RZ, UR42 ;  /* 0x0000002aff087e24 */ /* 0x000fe2000f8e00ff */
[----:B------:R-:W-:Y:S01]  /*d9e0*/  UIMAD.WIDE.U32 UR8, UR4, UR12, URZ ;  /* 0x0000000c040872a5 */ /* 0x000fe2000f8e003f */
[----:B------:R-:W-:Y:S01]  /*d9f0*/  BSSY B1, `(.L_x_4076) ;  /* 0x0000044000017945 */ /* 0x000fe20003800000 */
[----:B------:R-:W-:Y:S01]  /*da00*/  UIMAD UR10, UR4, UR13, UR10 ;  /* 0x0000000d040a72a4 */ /* 0x000fe2000f8e020a */
[----:B------:R-:W-:-:S03]  /*da10*/  IMAD R8, R8, 0x80, R3 ;  /* 0x0000008008087824 */ /* 0x000fc600078e0203 */
[----:B------:R-:W-:Y:S01]  /*da20*/  UIADD3 UR9, UR9, UR10, URZ ;  /* 0x0000000a09097290 */ /* 0x000fe2000fffe03f */
[----:B------:R-:W-:Y:S02]  /*da30*/  IMAD.MOV.U32 R3, RZ, RZ, R8 ;  /* 0x000000ffff037224 */ /* 0x000fe400078e0008 */
[----:B------:R-:W-:Y:S02]  /*da40*/  ULDC.64 UR10, c[0x0][0xae8] ;  /* 0x0002ba00000a7ab9 */ /* 0x000fe40000000a00 */
[----:B------:R-:W-:-:S04]  /*da50*/  UIMAD.WIDE.U32 UR8, UR38, UR10, UR8 ;  /* 0x0000000a260872a5 */ /* 0x000fc8000f8e0008 */
[----:B------:R-:W-:-:S03]  /*da60*/  UIMAD UR9, UR38, UR11, UR9 ;  /* 0x0000000b260972a4 */ /* 0x000fc6000f8e0209 */
[----:B------:R-:W-:Y:S01]  /*da70*/  ULDC.64 UR10, c[0x0][0xaf0] ;  /* 0x0002bc00000a7ab9 */ /* 0x000fe20000000a00 */
[----:B-1----:R-:W-:Y:S01]  /*da80*/  ISETP.NE.AND P0, PT, R11, 0x1, PT ;  /* 0x000000010b00780c */ /* 0x002fe20003f05270 */
[----:B------:R-:W-:-:S04]  /*da90*/  UIMAD UR37, UR37, UR10, URZ ;  /* 0x0000000a252572a4 */ /* 0x000fc8000f8e023f */
[----:B------:R-:W-:Y:S02]  /*daa0*/  UIMAD UR4, UR36, UR11, UR37 ;  /* 0x0000000b240472a4 */ /* 0x000fe4000f8e0225 */
[----:B------:R-:W-:-:S03]  /*dab0*/  UIMAD.WIDE.U32 UR36, UR36, UR10, UR8 ;  /* 0x0000000a242472a5 */ /* 0x000fc6000f8e0008 */
[----:B------:R-:W-:Y:S01]  /*dac0*/  ULDC.64 UR8, c[0x0][0xae0] ;  /* 0x0002b80000087ab9 */ /* 0x000fe20000000a00 */
[----:B------:R-:W-:Y:S02]  /*dad0*/  UIADD3 UR4, UR37, UR4, URZ ;  /* 0x0000000425047290 */ /* 0x000fe4000fffe03f */
[----:B------:R-:W0:Y:S08]  /*dae0*/  @P0 LDC R5, c[0x0][0xbec] ;  /* 0x0002fb00ff050b82 */ /* 0x000e300000000800 */
[----:B------:R-:W1:Y:S01]  /*daf0*/  @P0 LDC R7, c[0x0][0xbf0] ;  /* 0x0002fc00ff070b82 */ /* 0x000e620000000800 */
[----:B0-----:R-:W-:-:S04]  /*db00*/  @P0 IMAD.HI.U32 R4, R8, R5, RZ ;  /* 0x0000000508040227 */ /* 0x001fc800078e00ff */
[----:B------:R-:W-:Y:S02]  /*db10*/  IMAD.U32 R5, RZ, RZ, UR37 ;  /* 0x00000025ff057e24 */ /* 0x000fe4000f8e00ff */
[----:B------:R-:W-:Y:S01]  /*db20*/  IMAD.U32 R5, RZ, RZ, UR4 ;  /* 0x00000004ff057e24 */ /* 0x000fe2000f8e00ff */
[----:B-1----:R-:W-:-:S04]  /*db30*/  @P0 SHF.R.U32.HI R3, RZ, R7, R4 ;  /* 0x00000007ff030219 */ /* 0x002fc80000011604 */
[--C-:B------:R-:W-:Y:S01]  /*db40*/  SHF.R.S32.HI R4, RZ, 0x1f, R3.reuse ;  /* 0x0000001fff047819 */ /* 0x100fe20000011403 */
[----:B------:R-:W-:-:S04]  /*db50*/  IMAD.MOV R7, RZ, RZ, -R3 ;  /* 0x000000ffff077224 */ /* 0x000fc800078e0a03 */
[----:B------:R-:W-:Y:S02]  /*db60*/  IMAD R6, R4, UR8, RZ ;  /* 0x0000000804067c24 */ /* 0x000fe4000f8e02ff */
[----:B------:R-:W-:Y:S02]  /*db70*/  IMAD.U32 R4, RZ, RZ, UR36 ;  /* 0x00000024ff047e24 */ /* 0x000fe4000f8e00ff */
[----:B------:R-:W-:Y:S02]  /*db80*/  IMAD R7, R11, R7, R8 ;  /* 0x000000070b077224 */ /* 0x000fe400078e0208 */
[C---:B------:R-:W-:Y:S02]  /*db90*/  IMAD R9, R3.reuse, UR9, R6 ;  /* 0x0000000903097c24 */ /* 0x040fe4000f8e0206 */
[----:B------:R-:W-:Y:S01]  /*dba0*/  IMAD.WIDE.U32 R4, R3, UR8, R4 ;  /* 0x0000000803047c25 */ /* 0x000fe2000f8e0004 */
[----:B------:R-:W-:Y:S01]  /*dbb0*/  SHF.R.S32.HI R3, RZ, 0x1f, R7 ;  /* 0x0000001fff037819 */ /* 0x000fe20000011407 */
[----:B------:R-:W-:-:S02]  /*dbc0*/  ULDC.64 UR8, c[0x0][0xad8] ;  /* 0x0002b60000087ab9 */ /* 0x000fc40000000a00 */
[----:B------:R-:W-:Y:S02]  /*dbd0*/  IMAD.U32 R8, RZ, RZ, UR42 ;  /* 0x0000002aff087e24 */ /* 0x000fe4000f8e00ff */
[----:B------:R-:W-:Y:S02]  /*dbe0*/  IMAD.IADD R5, R5, 0x1, R9 ;  /* 0x0000000105057824 */ /* 0x000fe400078e0209 */
[----:B------:R-:W-:Y:S02]  /*dbf0*/  IMAD R8, R8, 0x80, R227 ;  /* 0x0000008008087824 */ /* 0x000fe400078e02e3 */
[----:B------:R-:W-:Y:S02]  /*dc00*/  IMAD R6, R3, UR8, RZ ;  /* 0x0000000803067c24 */ /* 0x000fe4000f8e02ff */
[----:B-----5:R-:W-:Y:S02]  /*dc10*/  IMAD R11, R0, R11, RZ ;  /* 0x0000000b000b7224 */ /* 0x020fe400078e02ff */
[----:B------:R-:W-:-:S02]  /*dc20*/  VIADD R3, R8, 0x40 ;  /* 0x0000004008037836 */ /* 0x000fc40000000000 */
[C---:B------:R-:W-:Y:S01]  /*dc30*/  IMAD R9, R7.reuse, UR9, R6 ;  /* 0x0000000907097c24 */ /* 0x040fe2000f8e0206 */
[-C--:B------:R-:W-:Y:S01]  /*dc40*/  ISETP.GE.AND P2, PT, R8, R11.reuse, PT ;  /* 0x0000000b0800720c */ /* 0x080fe20003f46270 */
[----:B------:R-:W-:Y:S01]  /*dc50*/  IMAD.WIDE.U32 R4, R7, UR8, R4 ;  /* 0x0000000807047c25 */ /* 0x000fe2000f8e0004 */
[----:B------:R-:W-:Y:S01]  /*dc60*/  ISETP.GE.AND P1, PT, R3, R11, PT ;  /* 0x0000000b0300720c */ /* 0x000fe20003f26270 */
[----:B------:R-:W-:Y:S02]  /*dc70*/  ULDC.64 UR8, c[0x0][0xa80] ;  /* 0x0002a00000087ab9 */ /* 0x000fe40000000a00 */
[----:B------:R-:W-:Y:S01]  /*dc80*/  IMAD.IADD R3, R5, 0x1, R9 ;  /* 0x0000000105037824 */ /* 0x000fe200078e0209 */
[----:B------:R-:W-:Y:S01]  /*dc90*/  LEA R6, P3, R4, UR8, 0x1 ;  /* 0x0000000804067c11 */ /* 0x000fe2000f8608ff */
[----:B------:R-:W-:Y:S02]  /*dca0*/  VIADD R0, R8, 0x20 ;  /* 0x0000002008007836 */ /* 0x000fe40000000000 */
[----:B------:R-:W-:Y:S01]  /*dcb0*/  IMAD.SHL.U32 R7, R16, 0x8, RZ ;  /* 0x0000000810077824 */ /* 0x000fe200078e00ff */
[----:B------:R-:W-:-:S02]  /*dcc0*/  LEA.HI.X R3, R4, UR9, R3, 0x1, P3 ;  /* 0x0000000904037c11 */ /* 0x000fc400098f0c03 */
[----:B------:R-:W-:Y:S01]  /*dcd0*/  ISETP.GE.AND P0, PT, R0, R11, PT ;  /* 0x0000000b0000720c */ /* 0x000fe20003f06270 */
[C---:B------:R-:W-:Y:S01]  /*dce0*/  VIADD R9, R7.reuse, 0x40 ;  /* 0x0000004007097836 */ /* 0x040fe20000000000 */
[----:B------:R0:W1:Y:S01]  /*dcf0*/  SHFL.IDX PT, R4, R6, RZ, 0x181f ;  /* 0x00181fff06047589 */ /* 0x00006200000e0000 */
[----:B------:R-:W-:Y:S01]  /*dd00*/  VIADD R13, R7, 0x80 ;  /* 0x00000080070d7836 */ /* 0x000fe20000000000 */
[----:B------:R-:W-:Y:S02]  /*dd10*/  SHF.R.S32.HI R10, RZ, 0x1f, R7 ;  /* 0x0000001fff0a7819 */ /* 0x000fe40000011407 */
[----:B------:R0:W2:Y:S01]  /*dd20*/  SHFL.IDX PT, R0, R3, RZ, 0x181f ;  /* 0x00181fff03007589 */ /* 0x0000a200000e0000 */
[----:B------:R-:W-:Y:S02]  /*dd30*/  SHF.R.S32.HI R12, RZ, 0x1f, R9 ;  /* 0x0000001fff0c7819 */ /* 0x000fe40000011409 */
[----:B------:R-:W-:Y:S01]  /*dd40*/  SHF.R.S32.HI R14, RZ, 0x1f, R13 ;  /* 0x0000001fff0e7819 */ /* 0x000fe2000001140d */
[----:B------:R-:W-:Y:S06]  /*dd50*/  @P2 BRA `(.L_x_4077) ;  /* 0x0000000000342947 */ /* 0x000fec0003800000 */
[----:B------:R-:W-:Y:S02]  /*dd60*/  ULDC UR4, c[0x0][0xac8] ;  /* 0x0002b20000047ab9 */ /* 0x000fe40000000800 */
[----:B------:R-:W-:Y:S02]  /*dd70*/  ISETP.GE.AND P4, PT, R7, UR4, PT ;  /* 0x0000000407007c0c */ /* 0x000fe4000bf86270 */
[----:B------:R-:W-:Y:S02]  /*dd80*/  ISETP.GE.AND P3, PT, R9, UR4, PT ;  /* 0x0000000409007c0c */ /* 0x000fe4000bf66270 */
[----:B------:R-:W-:-:S09]  /*dd90*/  ISETP.GE.AND P2, PT, R13, UR4, PT ;  /* 0x000000040d007c0c */ /* 0x000fd2000bf46270 */
[-C--:B-1----:R-:W-:Y:S02]  /*dda0*/  @!P4 LEA R20, P6, R7, R4.reuse, 0x1 ;  /* 0x000000040714c211 */ /* 0x082fe400078c08ff */
[----:B------:R-:W-:Y:S02]  /*ddb0*/  @!P3 LEA R24, P5, R9, R4, 0x1 ;  /* 0x000000040918b211 */ /* 0x000fe400078a08ff */
[----:B--2---:R-:W-:Y:S02]  /*ddc0*/  @!P4 LEA.HI.X R21, R7, R0, R10, 0x1, P6 ;  /* 0x000000000715c211 */ /* 0x004fe400030f0c0a */
[----:B------:R-:W-:Y:S02]  /*ddd0*/  @!P2 LEA R4, P6, R13, R4, 0x1 ;  /* 0x000000040d04a211 */ /* 0x000fe400078c08ff */
[-C--:B------:R-:W-:Y:S01]  /*dde0*/  @!P3 LEA.HI.X R25, R9, R0.reuse, R12, 0x1, P5 ;  /* 0x000000000919b211 */ /* 0x080fe200028f0c0c */
[----:B------:R3:W-:Y:S01]  /*ddf0*/  @!P4 ST.E.128 desc[UR52][R20.64], RZ ;  /* 0x000000ff1400c985 */ /* 0x0007e2000c101d34 */
[----:B------:R-:W-:-:S03]  /*de00*/  @!P2 LEA.HI.X R5, R13, R0, R14, 0x1, P6 ;  /* 0x000000000d05a211 */ /* 0x000fc600030f0c0e */
[----:B------:R3:W-:Y:S04]  /*de10*/  @!P3 ST.E.128 desc[UR52][R24.64], RZ ;  /* 0x000000ff1800b985 */ /* 0x0007e8000c101d34 */
[----:B------:R3:W-:Y:S02]  /*de20*/  @!P2 ST.E.128 desc[UR52][R4.64], RZ ;  /* 0x000000ff0400a985 */ /* 0x0007e4000c101d34 */
.L_x_4077:
[----:B------:R-:W-:Y:S05]  /*de30*/  BSYNC B1 ;  /* 0x0000000000017941 */ /* 0x000fea0003800000 */
.L_x_4076:
[----:B--2---:R2:W4:Y:S01]  /*de40*/  SHFL.IDX PT, R0, R3, 0x1, 0x181f ;  /* 0x00381f0003007f89 */ /* 0x00452200000e0000 */
[----:B------:R-:W-:Y:S03]  /*de50*/  BSSY B1, `(.L_x_4078) ;  /* 0x0000010000017945 */ /* 0x000fe60003800000 */
[----:B-1-3--:R2:W1:Y:S01]  /*de60*/  SHFL.IDX PT, R4, R6, 0x1, 0x181f ;  /* 0x00381f0006047f89 */ /* 0x00a46200000e0000 */
[----:B------:R-:W-:Y:S05]  /*de70*/  @P0 BRA `(.L_x_4079) ;  /* 0x0000000000340947 */ /* 0x000fea0003800000 */
[----:B------:R-:W-:Y:S02]  /*de80*/  ULDC UR4, c[0x0][0xac8] ;  /* 0x0002b20000047ab9 */ /* 0x000fe40000000800 */
[----:B------:R-:W-:Y:S02]  /*de90*/  ISETP.GE.AND P4, PT, R7, UR4, PT ;  /* 0x0000000407007c0c */ /* 0x000fe4000bf86270 */
[----:B------:R-:W-:Y:S02]  /*dea0*/  ISETP.GE.AND P5, PT, R9, UR4, PT ;  /* 0x0000000409007c0c */ /* 0x000fe4000bfa6270 */
[----:B------:R-:W-:-:S09]  /*deb0*/  ISETP.GE.AND P6, PT, R13, UR4, PT ;  /* 0x000000040d007c0c */ /* 0x000fd2000bfc6270 */
[-C--:B-1----:R-:W-:Y:S02]  /*dec0*/  @!P4 LEA R20, P0, R7, R4.reuse, 0x1 ;  /* 0x000000040714c211 */ /* 0x082fe400078008ff */
[-C--:B------:R-:W-:Y:S02]  /*ded0*/  @!P5 LEA R24, P2, R9, R4.reuse, 0x1 ;  /* 0x000000040918d211 */ /* 0x080fe400078408ff */
[----:B------:R-:W-:Y:S02]  /*dee0*/  @!P6 LEA R4, P3, R13, R4, 0x1 ;  /* 0x000000040d04e211 */ /* 0x000fe400078608ff */
[-C--:B----4-:R-:W-:Y:S02]  /*def0*/  @!P4 LEA.HI.X R21, R7, R0.reuse, R10, 0x1, P0 ;  /* 0x000000000715c211 */ /* 0x090fe400000f0c0a */
[-C--:B------:R-:W-:Y:S02]  /*df00*/  @!P5 LEA.HI.X R25, R9, R0.reuse, R12, 0x1, P2 ;  /* 0x000000000919d211 */ /* 0x080fe400010f0c0c */
[----:B------:R-:W-:Y:S01]  /*df10*/  @!P6 LEA.HI.X R5, R13, R0, R14, 0x1, P3 ;  /* 0x000000000d05e211 */ /* 0x000fe200018f0c0e */
[----:B------:R3:W-:Y:S04]  /*df20*/  @!P4 ST.E.128 desc[UR52][R20.64], RZ ;  /* 0x000000ff1400c985 */ /* 0x0007e8000c101d34 */
[----:B------:R3:W-:Y:S04]  /*df30*/  @!P5 ST.E.128 desc[UR52][R24.64], RZ ;  /* 0x000000ff1800d985 */ /* 0x0007e8000c101d34 */
[----:B------:R3:W-:Y:S02]  /*df40*/  @!P6 ST.E.128 desc[UR52][R4.64], RZ ;  /* 0x000000ff0400e985 */ /* 0x0007e4000c101d34 */
.L_x_4079:
[----:B------:R-:W-:Y:S05]  /*df50*/  BSYNC B1 ;  /* 0x0000000000017941 */ /* 0x000fea0003800000 */
.L_x_4078:
[----:B----4-:R4:W0:Y:S01]  /*df60*/  SHFL.IDX PT, R0, R3, 0x2, 0x181f ;  /* 0x00581f0003007f89 */ /* 0x01082200000e0000 */
        /* <DEDUP_REMOVED lines=10> */
[-C--:B0-----:R-:W-:Y:S02]  /*e010*/  @!P3 LEA.HI.X R21, R7, R0.reuse, R10, 0x1, P0 ;  /* 0x000000000715b211 */ /* 0x081fe400000f0c0a */
[-C--:B------:R-:W-:Y:S02]  /*e020*/  @!P4 LEA.HI.X R25, R9, R0.reuse, R12, 0x1, P1 ;  /* 0x000000000919c211 */ /* 0x080fe400008f0c0c */
[----:B------:R-:W-:Y:S01]  /*e030*/  @!P5 LEA.HI.X R5, R13, R0, R14, 0x1, P2 ;  /* 0x000000000d05d211 */ /* 0x000fe200010f0c0e */
[----:B------:R3:W-:Y:S04]  /*e040*/  @!P3 ST.E.128 desc[UR52][R20.64], RZ ;  /* 0x000000ff1400b985 */ /* 0x0007e8000c101d34 */
[----:B------:R3:W-:Y:S04]  /*e050*/  @!P4 ST.E.128 desc[UR52][R24.64], RZ ;  /* 0x000000ff1800c985 */ /* 0x0007e8000c101d34 */
[----:B------:R3:W-:Y:S02]  /*e060*/  @!P5 ST.E.128 desc[UR52][R4.64], RZ ;  /* 0x000000ff0400d985 */ /* 0x0007e4000c101d34 */
.L_x_4081:
[----:B------:R-:W-:Y:S05]  /*e070*/  BSYNC B1 ;  /* 0x0000000000017941 */ /* 0x000fea0003800000 */
.L_x_4080:
        /* <DEDUP_REMOVED lines=8> */
[----:B------:R-:W-:-:S09]  /*e100*/  ISETP.GE.AND P5, PT, R13, UR4, PT ;  /* 0x000000040d007c0c */ /* 0x000fd2000bfa6270 */
[-C--:B--2---:R-:W-:Y:S02]  /*e110*/  @!P3 LEA R6, P0, R7, R4.reuse, 0x1 ;  /* 0x000000040706b211 */ /* 0x084fe400078008ff */
        /* <DEDUP_REMOVED lines=8> */
.L_x_4070:
[----:B------:R-:W-:Y:S05]  /*e1a0*/  BSYNC B0 ;  /* 0x0000000000007941 */ /* 0x000fea0003800000 */
.L_x_4060:
[----:B------:R-:W-:Y:S02]  /*e1b0*/  ULDC UR4, c[0x0][0xc3c] ;  /* 0x00030f0000047ab9 */ /* 0x000fe40000000800 */
[----:B------:R-:W-:-:S06]  /*e1c0*/  UISETP.GE.AND UP0, UPT, UR7, UR4, UPT ;  /* 0x000000040700728c */ /* 0x000fcc000bf06270 */
[----:B------:R-:W-:-:S13]  /*e1d0*/  PLOP3.LUT P0, PT, PT, PT, UP0, 0x80, 0x0 ;  /* 0x000000000000781c */ /* 0x000fda0003f0f008 */
[----:B------:R-:W-:Y:S05]  /*e1e0*/  @!P0 BRA `(.L_x_4082) ;  /* 0xffffff2c00308947 */ /* 0x000fea000383ffff */
[----:B------:R-:W-:Y:S05]  /*e1f0*/  EXIT ;  /* 0x000000000000794d */ /* 0x000fea0003800000 */
.L_x_4031:
        /* <DEDUP_REMOVED lines=10> */
[----:B------:R-:W0:Y:S04]  /*e2a0*/  @P0 LDS.128 R4, [R2+0x334d0] ;  /* 0x0334d00002040984 */ /* 0x000e280000000c00 */
[----:B0-----:R0:W-:Y:S01]  /*e2b0*/  @P0 STL.64 [R1], R4 ;  /* 0x0000000401000387 */ /* 0x0011e20000100a00 */
[----:B------:R-:W-:-:S03]  /*e2c0*/  IMAD.MOV.U32 R0, RZ, RZ, R7 ;  /* 0x000000ffff007224 */ /* 0x000fc600078e0007 */
[----:B------:R0:W-:Y:S02]  /*e2d0*/  @P0 STL [R1+0x8], R6 ;  /* 0x0000080601000387 */ /* 0x0001e40000100800 */
[----:B------:R-:W-:Y:S01]  /*e2e0*/  @P0 R2UR UR39, R0 ;  /* 0x00000000002702ca */ /* 0x000fe200000e0000 */
[----:B------:R-:W-:Y:S06]  /*e2f0*/  @P0 BAR.ARV 0x4, 0x180 ;  /* 0x0106000000000b1d */ /* 0x000fec0000002000 */
[----:B------:R-:W-:Y:S08]  /*e300*/  @P0 BRA `(.L_x_4083) ;  /* 0x0000000800cc0947 */ /* 0x000ff00003800000 */
[----:B0-----:R-:W0:Y:S01]  /*e310*/  S2R R4, SR_TID.X ;  /* 0x0000000000047919 */ /* 0x001e220000002100 */
        /* <DEDUP_REMOVED lines=44> */
.L_x_4086:
[----:B------:R-:W-:-:S04]  /*e5e0*/  UIADD3 UR4, UR4, 0x1f, URZ ;  /* 0x0000001f04047890 */ /* 0x000fc8000fffe03f */
[----:B------:R-:W-:-:S06]  /*e5f0*/  UISETP.GE.AND UP0, UPT, UR4, UR5, UPT ;  /* 0x000000050400728c */ /* 0x000fcc000bf06270 */
[----:B------:R-:W-:-:S13]  /*e600*/  PLOP3.LUT P6, PT, PT, PT, UP0, 0x40, 0x0 ;  /* 0x000000000000781c */ /* 0x000fda0003fce808 */
[----:B------:R-:W-:Y:S05]  /*e610*/  @!P6 BRA `(.L_x_4085) ;  /* 0x0000000400cce947 */ /* 0x000fea0003800000 */
[----:B------:R-:W-:Y:S01]  /*e620*/  VIADD R9, R7, UR4 ;  /* 0x0000000407097c36 */ /* 0x000fe20008000000 */
[----:B------:R-:W0:Y:S01]  /*e630*/  LDC R12, c[0x0][0xc38] ;  /* 0x00030e00ff0c7b82 */ /* 0x000e220000000800 */
[----:B------:R-:W-:-:S03]  /*e640*/  IMAD.MOV.U32 R0, RZ, RZ, RZ ;  /* 0x000000ffff007224 */ /* 0x000fc600078e00ff */
[----:B------:R-:W-:-:S13]  /*e650*/  ISETP.GE.OR P6, PT, R9, UR5, !P0 ;  /* 0x0000000509007c0c */ /* 0x000fda000c7c6670 */
[----:B------:R-:W1:Y:S08]  /*e660*/  @!P6 LDC.64 R4, c[0x0][0xc80] ;  /* 0x00032000ff04eb82 */ /* 0x000e700000000a00 */
[----:B------:R-:W2:Y:S01]  /*e670*/  @!P6 LDC.64 R2, c[0x0][0xc78] ;  /* 0x00031e00ff02eb82 */ /* 0x000ea20000000a00 */
[----:B-1----:R-:W-:-:S05]  /*e680*/  @!P6 IMAD.WIDE R4, R9, 0x4, R4 ;  /* 0x000000040904e825 */ /* 0x002fca00078e0204 */
[----:B------:R-:W3:Y:S01]  /*e690*/  @!P6 LDG.E R0, desc[UR52][R4.64] ;  /* 0x000000340400e981 */ /* 0x000ee2000c1e1900 */
[----:B--2---:R-:W-:-:S04]  /*e6a0*/  @!P6 IMAD.WIDE R2, R9, 0x4, R2 ;  /* 0x000000040902e825 */ /* 0x004fc800078e0202 */
[----:B------:R-:W-:-:S06]  /*e6b0*/  IMAD.MOV.U32 R9, RZ, RZ, RZ ;  /* 0x000000ffff097224 */ /* 0x000fcc00078e00ff */
[----:B------:R-:W3:Y:S02]  /*e6c0*/  @!P6 LDG.E R9, desc[UR52][R2.64] ;  /* 0x000000340209e981 */ /* 0x000ee4000c1e1900 */
[----:B---3--:R-:W-:-:S05]  /*e6d0*/  IMAD R15, R0, R9, RZ ;  /* 0x00000009000f7224 */ /* 0x008fca00078e02ff */
        /* <DEDUP_REMOVED lines=20> */
.L_x_4084:
        /* <DEDUP_REMOVED lines=21> */
.L_x_4087:
[----:B01----:R-:W-:Y:S01]  /*e970*/  IMAD R5, R8, R12, R11 ;  /* 0x0000000c08057224 */ /* 0x003fe200078e020b */
[----:B------:R-:W-:Y:S01]  /*e980*/  IABS R2, R9 ;  /* 0x0000000900027213 */ /* 0x000fe20000000000 */
[----:B------:R-:W-:Y:S01]  /*e990*/  IMAD.MOV.U32 R11, RZ, RZ, R15 ;  /* 0x000000ffff0b7224 */ /* 0x000fe200078e000f */
[----:B------:R-:W-:Y:S01]  /*e9a0*/  IABS R12, R0 ;  /* 0x00000000000c7213 */ /* 0x000fe20000000000 */
[----:B------:R-:W-:Y:S01]  /*e9b0*/  UIADD3 UR39, UR39, UR4, URZ ;  /* 0x0000000427277290 */ /* 0x000fe2000fffe03f */
[----:B------:R0:W-:Y:S01]  /*e9c0*/  STL [R1], R5 ;  /* 0x0000000501007387 */ /* 0x0001e20000100800 */
[----:B------:R-:W-:Y:S02]  /*e9d0*/  IMAD R11, R11, R4, RZ ;  /* 0x000000040b0b7224 */ /* 0x000fe400078e02ff */
[----:B------:R-:W-:Y:S02]  /*e9e0*/  IMAD.MOV R12, RZ, RZ, -R12 ;  /* 0x000000ffff0c7224 */ /* 0x000fe400078e0a0c */
[----:B0-----:R-:W-:-:S02]  /*e9f0*/  IMAD.IADD R5, R6, 0x1, -R5 ;  /* 0x0000000106057824 */ /* 0x001fc400078e0a05 */
[----:B------:R-:W-:Y:S02]  /*ea00*/  IMAD.MOV.U32 R6, RZ, RZ, R2 ;  /* 0x000000ffff067224 */ /* 0x000fe400078e0002 */
[----:B------:R-:W-:Y:S01]  /*ea10*/  IMAD.MOV.U32 R2, RZ, RZ, RZ ;  /* 0x000000ffff027224 */ /* 0x000fe200078e00ff */
[----:B------:R-:W-:Y:S01]  /*ea20*/  IABS R10, R5 ;  /* 0x00000005000a7213 */ /* 0x000fe20000000000 */
[----:B------:R-:W0:Y:S02]  /*ea30*/  I2F.RP R8, R6 ;  /* 0x0000000600087306 */ /* 0x000e240000209400 */
        /* <DEDUP_REMOVED lines=12> */
[----:B------:R-:W0:Y:S01]  /*eb00*/  F2I.FTZ.U32.TRUNC.NTZ R3, R10 ;  /* 0x0000000a00037305 */ /* 0x000e22000021f000 */
[----:B------:R-:W-:Y:S02]  /*eb10*/  ISETP.NE.AND P1, PT, R0, RZ, PT ;  /* 0x000000ff0000720c */ /* 0x000fe40003f25270 */
[----:B------:R-:W-:-:S07]  /*eb20*/  ISETP.GE.AND P2, PT, R4, RZ, PT ;  /* 0x000000ff0400720c */ /* 0x000fce0003f46270 */
        /* <DEDUP_REMOVED lines=19> */
[----:B------:R-:W-:Y:S01]  /*ec60*/  ISETP.GE.U32.AND P0, PT, R3, R6, PT ;  /* 0x000000060300720c */ /* 0x000fe20003f06070 */
[----:B------:R-:W-:Y:S01]  /*ec70*/  IMAD R6, R0, R8, RZ ;  /* 0x0000000800067224 */ /* 0x000fe200078e02ff */
[----:B------:R-:W-:-:S04]  /*ec80*/  LOP3.LUT R3, R8, R9, RZ, 0x3c, !PT ;  /* 0x0000000908037212 */ /* 0x000fc800078e3cff */
[----:B------:R-:W-:-:S07]  /*ec90*/  ISETP.GE.AND P2, PT, R3, RZ, PT ;  /* 0x000000ff0300720c */ /* 0x000fce0003f46270 */
[----:B------:R-:W-:-:S06]  /*eca0*/  @P0 VIADD R2, R2, 0x1 ;  /* 0x0000000102020836 */ /* 0x000fcc0000000000 */
[----:B------:R-:W-:Y:S01]  /*ecb0*/  @!P2 IMAD.MOV R2, RZ, RZ, -R2 ;  /* 0x000000ffff02a224 */ /* 0x000fe200078e0a02 */
[----:B------:R-:W-:-:S05]  /*ecc0*/  @!P1 LOP3.LUT R2, RZ, R9, RZ, 0x33, !PT ;  /* 0x00000009ff029212 */ /* 0x000fca00078e33ff */
[----:B------:R-:W-:-:S04]  /*ecd0*/  IMAD.MOV R4, RZ, RZ, -R2 ;  /* 0x000000ffff047224 */ /* 0x000fc800078e0a02 */
[C---:B------:R-:W-:Y:S02]  /*ece0*/  IMAD R0, R9.reuse, R4, R8 ;  /* 0x0000000409007224 */ /* 0x040fe400078e0208 */
[----:B------:R-:W-:Y:S02]  /*ecf0*/  IMAD R9, R9, 0x1000000, R2 ;  /* 0x0100000009097824 */ /* 0x000fe400078e0202 */
[----:B------:R-:W-:Y:S02]  /*ed00*/  IMAD.IADD R2, R5, 0x1, -R6 ;  /* 0x0000000105027824 */ /* 0x000fe400078e0a06 */
[----:B------:R-:W-:-:S05]  /*ed10*/  IMAD R0, R0, 0x10000, R9 ;  /* 0x0001000000007824 */ /* 0x000fca00078e0209 */
[----:B------:R0:W-:Y:S04]  /*ed20*/  STL [R1+0x8], R0 ;  /* 0x0000080001007387 */ /* 0x0001e80000100800 */
[----:B------:R0:W-:Y:S01]  /*ed30*/  STL [R1+0x4], R2 ;  /* 0x0000040201007387 */ /* 0x0001e20000100800 */
[----:B------:R-:W-:Y:S05]  /*ed40*/  BRA `(.L_x_4088) ;  /* 0x0000000000107947 */ /* 0x000fea0003800000 */
.L_x_4085:
[----:B------:R1:W-:Y:S01]  /*ed50*/  STL [R1], R6 ;  /* 0x0000000601007387 */ /* 0x0003e20000100800 */
[----:B------:R-:W-:-:S03]  /*ed60*/  ULDC UR39, c[0x0][0xc3c] ;  /* 0x00030f0000277ab9 */ /* 0x000fc60000000800 */
[----:B------:R1:W-:Y:S04]  /*ed70*/  STL [R1+0x4], RZ ;  /* 0x000004ff01007387 */ /* 0x0003e80000100800 */
[----:B------:R1:W-:Y:S02]  /*ed80*/  STL [R1+0x8], RZ ;  /* 0x000008ff01007387 */ /* 0x0003e40000100800 */
.L_x_4088:
[----:B------:R-:W2:Y:S04]  /*ed90*/  LDL R8, [R1] ;  /* 0x0000000001087983 */ /* 0x000ea80000100800 */
[----:B------:R-:W2:Y:S04]  /*eda0*/  LDL R9, [R1+0x4] ;  /* 0x0000040001097983 */ /* 0x000ea80000100800 */
[----:B------:R-:W2:Y:S01]  /*edb0*/  LDL R10, [R1+0x8] ;  /* 0x00000800010a7983 */ /* 0x000ea20000100800 */
[----:B------:R-:W-:Y:S01]  /*edc0*/  ISETP.NE.AND P0, PT, R7, RZ, PT ;  /* 0x000000ff0700720c */ /* 0x000fe20003f05270 */
[----:B0-----:R-:W-:-:S12]  /*edd0*/  IMAD.U32 R2, RZ, RZ, UR39 ;  /* 0x00000027ff027e24 */ /* 0x001fd8000f8e00ff */
[----:B------:R-:W0:Y:S01]  /*ede0*/  @!P0 S2R R3, SR_CgaCtaId ;  /* 0x0000000000038919 */ /* 0x000e220000008800 */
[----:B------:R-:W-:Y:S01]  /*edf0*/  @!P0 MOV R0, 0x400 ;  /* 0x0000040000008802 */ /* 0x000fe20000000f00 */
[----:B------:R-:W-:-:S03]  /*ee00*/  @!P0 IMAD.MOV.U32 R11, RZ, RZ, R2 ;  /* 0x000000ffff0b8224 */ /* 0x000fc600078e0002 */
[----:B0-----:R-:W-:-:S05]  /*ee10*/  @!P0 LEA R0, R3, R0, 0x18 ;  /* 0x0000000003008211 */ /* 0x001fca00078ec0ff */
[----:B--2---:R2:W-:Y:S01]  /*ee20*/  @!P0 STS.128 [R0+0x334d0], R8 ;  /* 0x0334d00800008388 */ /* 0x0045e20000000c00 */
[----:B------:R-:W-:Y:S06]  /*ee30*/  BAR.ARV 0x5, 0x180 ;  /* 0x0146000000007b1d */ /* 0x000fec0000002000 */
.L_x_4083:
[----:B------:R-:W-:Y:S01]  /*ee40*/  ULDC UR4, c[0x0][0xc3c] ;  /* 0x00030f0000047ab9 */ /* 0x000fe20000000800 */
[----:B------:R3:W-:Y:S01]  /*ee50*/  STL [R1+0x20], RZ ;  /* 0x000020ff01007387 */ /* 0x0007e20000100800 */
[----:B------:R-:W-:Y:S01]  /*ee60*/  UISETP.GE.AND UP0, UPT, UR39, UR4, UPT ;  /* 0x000000042700728c */ /* 0x000fe2000bf06270 */
[----:B------:R-:W-:Y:S02]  /*ee70*/  IMAD.MOV.U32 R33, RZ, RZ, 0x1 ;  /* 0x00000001ff217424 */ /* 0x000fe400078e00ff */
[----:B------:R-:W-:-:S03]  /*ee80*/  IMAD.MOV.U32 R30, RZ, RZ, RZ ;  /* 0x000000ffff1e7224 */ /* 0x000fc600078e00ff */
[----:B------:R-:W-:-:S13]  /*ee90*/  PLOP3.LUT P0, PT, PT, PT, UP0, 0x80, 0x0 ;  /* 0x000000000000781c */ /* 0x000fda0003f0f008 */
[----:B---3--:R-:W-:Y:S05]  /*eea0*/  @P0 BRA `(.L_x_4089) ;  /* 0x0000006800440947 */ /* 0x008fea0003800000 */
[----:B--2---:R-:W2:Y:S01]  /*eeb0*/  S2R R8, SR_TID.X ;  /* 0x0000000000087919 */ /* 0x004ea20000002100 */
[----:B------:R-:W3:Y:S01]  /*eec0*/  S2UR UR4, SR_CgaCtaId ;  /* 0x00000000000479c3 */ /* 0x000ee20000008800 */
[----:B------:R-:W-:Y:S01]  /*eed0*/  MOV R18, 0x400 ;  /* 0x0000040000127802 */ /* 0x000fe20000000f00 */
[----:B------:R-:W-:Y:S01]  /*eee0*/  IMAD.MOV.U32 R33, RZ, RZ, 0x1 ;  /* 0x00000001ff217424 */ /* 0x000fe200078e00ff */
[----:B------:R-:W-:Y:S01]  /*eef0*/  STL [R1+0x20], RZ ;  /* 0x000020ff01007387 */ /* 0x000fe20000100800 */
[----:B------:R-:W-:Y:S01]  /*ef00*/  IMAD.MOV.U32 R30, RZ, RZ, RZ ;  /* 0x000000ffff1e7224 */ /* 0x000fe200078e00ff */
[----:B------:R-:W-:Y:S02]  /*ef10*/  ULOP3.LUT UR42, UR43, 0x2, URZ, 0xfc, !UPT ;  /* 0x000000022b2a7892 */ /* 0x000fe4000f8efc3f */
[----:B------:R-:W-:Y:S01]  /*ef20*/  ULOP3.LUT UR44, UR43, 0x1, URZ, 0xfc, !UPT ;  /* 0x000000012b2c7892 */ /* 0x000fe2000f8efc3f */
[----:B------:R-:W-:Y:S01]  /*ef30*/  ULDC UR45, c[0x0][0xc] ;  /* 0x00000300002d7ab9 */ /* 0x000fe20000000800 */
[C---:B--2---:R-:W-:Y:S01]  /*ef40*/  IMAD.SHL.U32 R16, R8.reuse, 0x40, RZ ;  /* 0x0000004008107824 */ /* 0x044fe200078e00ff */
[----:B------:R-:W-:Y:S01]  /*ef50*/  SHF.R.U32.HI R0, RZ, 0x1, R8 ;  /* 0x00000001ff007819 */ /* 0x000fe20000011608 */
[----:B------:R-:W-:-:S02]  /*ef60*/  IMAD.SHL.U32 R36, R8, 0x10, RZ ;  /* 0x0000001008247824 */ /* 0x000fc400078e00ff */
[----:B------:R-:W-:Y:S01]  /*ef70*/  IMAD.SHL.U32 R7, R8, 0x2, RZ ;  /* 0x0000000208077824 */ /* 0x000fe200078e00ff */
[----:B------:R-:W-:Y:S01]  /*ef80*/  LOP3.LUT R3, R16, 0x180, RZ, 0xc0, !PT ;  /* 0x0000018010037812 */ /* 0x000fe200078ec0ff */
[----:B------:R-:W-:Y:S01]  /*ef90*/  IMAD.SHL.U32 R2, R8, 0x20, RZ ;  /* 0x0000002008027824 */ /* 0x000fe200078e00ff */
[----:B01----:R-:W-:Y:S01]  /*efa0*/  LOP3.LUT R6, R36, 0x1b0, RZ, 0xc0, !PT ;  /* 0x000001b024067812 */ /* 0x003fe200078ec0ff */
[C---:B------:R-:W-:Y:S01]  /*efb0*/  IMAD.SHL.U32 R9, R8.reuse, 0x4, RZ ;  /* 0x0000000408097824 */ /* 0x040fe200078e00ff */
[----:B------:R-:W-:Y:S01]  /*efc0*/  LOP3.LUT R0, R3, 0x30, R0, 0xf8, !PT ;  /* 0x0000003003007812 */ /* 0x000fe200078ef800 */
[----:B------:R-:W-:Y:S01]  /*efd0*/  IMAD.SHL.U32 R3, R8, 0x8, RZ ;  /* 0x0000000808037824 */ /* 0x000fe200078e00ff */
[----:B------:R-:W-:Y:S02]  /*efe0*/  LOP3.LUT R7, R6, 0x30, R7, 0x78, !PT ;  /* 0x0000003006077812 */ /* 0x000fe400078e7807 */
[----:B------:R-:W-:Y:S02]  /*eff0*/  LOP3.LUT R4, R2, 0x80, RZ, 0xc0, !PT ;  /* 0x0000008002047812 */ /* 0x000fe400078ec0ff */
[----:B------:R-:W-:-:S02]  /*f000*/  LOP3.LUT R3, R0, 0x30, R3, 0x78, !PT ;  /* 0x0000003000037812 */ /* 0x000fc400078e7803 */
[----:B------:R-:W-:Y:S02]  /*f010*/  LOP3.LUT R0, R7, 0x640, R36, 0xf8, !PT ;  /* 0x0000064007007812 */ /* 0x000fe400078ef824 */
[----:B------:R-:W-:Y:S01]  /*f020*/  LOP3.LUT R16, R3, 0x640, R16, 0xf8, !PT ;  /* 0x0000064003107812 */ /* 0x000fe200078ef810 */
[----:B---3--:R-:W-:Y:S01]  /*f030*/  IMAD.U32 R3, RZ, RZ, UR4 ;  /* 0x00000004ff037e24 */ /* 0x008fe2000f8e00ff */
[----:B------:R-:W-:Y:S02]  /*f040*/  LOP3.LUT R5, R36, 0x600, RZ, 0xc0, !PT ;  /* 0x0000060024057812 */ /* 0x000fe400078ec0ff */
[----:B------:R-:W-:Y:S02]  /*f050*/  LOP3.LUT R4, R4, 0x10, R8, 0xf8, !PT ;  /* 0x0000001004047812 */ /* 0x000fe400078ef808 */
[----:B------:R-:W-:Y:S01]  /*f060*/  LEA R18, R3, R18, 0x18 ;  /* 0x0000001203127211 */ /* 0x000fe200078ec0ff */
[----:B------:R-:W-:Y:S01]  /*f070*/  STL [R1+0x14], R3 ;  /* 0x0000140301007387 */ /* 0x000fe20000100800 */
[----:B------:R-:W-:-:S02]  /*f080*/  LOP3.LUT R5, R5, 0x60, R2, 0xf8, !PT ;  /* 0x0000006005057812 */ /* 0x000fc400078ef802 */
[----:B------:R-:W-:Y:S01]  /*f090*/  LOP3.LUT R4, R4, 0x10, R9, 0x78, !PT ;  /* 0x0000001004047812 */ /* 0x000fe200078e7809 */
[----:B------:R0:W-:Y:S01]  /*f0a0*/  STL [R1+0x18], R0 ;  /* 0x0000180001007387 */ /* 0x0001e20000100800 */
[----:B------:R-:W-:Y:S02]  /*f0b0*/  LOP3.LUT R5, R5, 0x100, R2, 0xf8, !PT ;  /* 0x0000010005057812 */ /* 0x000fe400078ef802 */
[----:B------:R-:W-:Y:S02]  /*f0c0*/  LOP3.LUT R8, R8, 0x7f, RZ, 0xc0, !PT ;  /* 0x0000007f08087812 */ /* 0x000fe400078ec0ff */
[----:B------:R-:W-:Y:S02]  /*f0d0*/  LOP3.LUT R17, R5, R4, RZ, 0xfc, !PT ;  /* 0x0000000405117212 */ /* 0x000fe400078efcff */
[----:B------:R-:W-:Y:S02]  /*f0e0*/  SHF.R.U32.HI R4, RZ, 0x2, R8 ;  /* 0x00000002ff047819 */ /* 0x000fe40000011608 */
[----:B------:R-:W-:Y:S01]  /*f0f0*/  LOP3.LUT R36, R36, 0x30, RZ, 0xc0, !PT ;  /* 0x0000003024247812 */ /* 0x000fe200078ec0ff */
[----:B0-----:R-:W-:Y:S01]  /*f100*/  IMAD.IADD R0, R18, 0x1, R0 ;  /* 0x0000000112007824 */ /* 0x001fe200078e0200 */
[----:B------:R-:W-:-:S02]  /*f110*/  LOP3.LUT R2, R4, 0x60, R2, 0xf8, !PT ;  /* 0x0000006004027812 */ /* 0x000fc400078ef802 */
[C---:B------:R-:W-:Y:S02]  /*f120*/  LOP3.LUT R4, R36.reuse, 0x40, RZ, 0xfc, !PT ;  /* 0x0000004024047812 */ /* 0x040fe400078efcff */
[----:B------:R0:W-:Y:S01]  /*f130*/  STL [R1+0x1c], R0 ;  /* 0x00001c0001007387 */ /* 0x0001e20000100800 */
[----:B------:R-:W-:Y:S02]  /*f140*/  LOP3.LUT R3, R36, 0x80, RZ, 0xfc, !PT ;  /* 0x0000008024037812 */ /* 0x000fe400078efcff */
[----:B------:R-:W-:-:S07]  /*f150*/  LOP3.LUT R2, R2, 0x80, RZ, 0xfc, !PT ;  /* 0x0000008002027812 */ /* 0x000fce00078efcff */
.L_x_4165:
[----:B------:R-:W-:Y:S01]  /*f160*/  ULDC.64 UR4, c[0x0][0xc88] ;  /* 0x0003220000047ab9 */ /* 0x000fe20000000a00 */
[----:B------:R-:W-:Y:S01]  /*f170*/  ULDC.64 UR6, c[0x0][0xa18] ;  /* 0x0002860000067ab9 */ /* 0x000fe20000000a00 */
[----:B------:R-:W-:Y:S01]  /*f180*/  UIMAD.WIDE UR4, UR39, 0x4, UR4 ;  /* 0x00000004270478a5 */ /* 0x000fe2000f8e0204 */
[----:B------:R-:W-:Y:S01]  /*f190*/  IMAD.MOV.U32 R37, RZ, RZ, RZ ;  /* 0x000000ffff257224 */ /* 0x000fe200078e00ff */
[----:B0-----:R-:W0:Y:S04]  /*f1a0*/  LDC R0, c[0x0][0x424] ;  /* 0x00010900ff007b82 */ /* 0x001e280000000800 */
[----:B--2---:R-:W-:Y:S02]  /*f1b0*/  IMAD.U32 R2, RZ, RZ, UR4 ;  /* 0x00000004ff027e24 */ /* 0x004fe4000f8e00ff */
[----:B------:R-:W-:Y:S01]  /*f1c0*/  IMAD.U32 R3, RZ, RZ, UR5 ;  /* 0x00000005ff037e24 */ /* 0x000fe2000f8e00ff */
[----:B------:R-:W-:Y:S01]  /*f1d0*/  ULDC.64 UR4, c[0x0][0xa28] ;  /* 0x00028a0000047ab9 */ /* 0x000fe20000000a00 */
[----:B-1----:R-:W1:Y:S03]  /*f1e0*/  LDC R7, c[0x0][0x2f0] ;  /* 0x0000bc00ff077b82 */ /* 0x002e660000000800 */
        /* <DEDUP_REMOVED lines=21> */
[----:B--2---:R-:W-:-:S03]  /*f340*/  IMAD.U32 R2, RZ, RZ, UR4 ;  /* 0x00000004ff027e24 */ /* 0x004fc6000f8e00ff */
[----:B------:R-:W-:Y:S01]  /*f350*/  UISETP.NE.AND.EX UP0, UPT, UR7, URZ, UPT, UP0 ;  /* 0x0000003f0700728c */ /* 0x000fe2000bf05300 */
[----:B------:R-:W-:-:S05]  /*f360*/  IMAD.U32 R3, RZ, RZ, UR5 ;  /* 0x00000005ff037e24 */ /* 0x000fca000f8e00ff */
[----:B------:R-:W-:Y:S02]  /*f370*/  PLOP3.LUT P1, PT, PT, PT, UP0, 0x80, 0x0 ;  /* 0x000000000000781c */ /* 0x000fe40003f2f008 */
[----:B------:R-:W-:Y:S01]  /*f380*/  PLOP3.LUT P2, PT, PT, PT, UP2, 0x80, 0x0 ;  /* 0x000000000000781c */ /* 0x000fe20003f4f028 */
[----:B------:R-:W5:Y:S02]  /*f390*/  @P0 LDG.E R6, desc[UR52][R2.64] ;  /* 0x0000003402060981 */ /* 0x000f64000c1e1900 */
[----:B------:R-:W-:-:S04]  /*f3a0*/  @UP0 UIADD3 UR4, UP1, UR36, UR6, URZ ;  /* 0x0000000624040290 */ /* 0x000fc8000ff3e03f */
[----:B------:R-:W-:Y:S02]  /*f3b0*/  @UP0 UIADD3.X UR5, UR37, UR7, URZ, UP1, !UPT ;  /* 0x0000000725050290 */ /* 0x000fe40008ffe43f */
[----:B------:R-:W-:-:S04]  /*f3c0*/  IMAD.U32 R4, RZ, RZ, UR4 ;  /* 0x00000004ff047e24 */ /* 0x000fc8000f8e00ff */
        /* <DEDUP_REMOVED lines=12> */
.L_x_4090:
        /* <DEDUP_REMOVED lines=16> */
.L_x_4091:
        /* <DEDUP_REMOVED lines=9> */
.L_x_4092:
[----:B------:R-:W2:Y:S01]  /*f620*/  LDL R22, [R1+0x8] ;  /* 0x0000080001167983 */ /* 0x000ea20000100800 */
[----:B-----5:R-:W-:-:S04]  /*f630*/  IMAD.IADD R23, R0, 0x1, -R37 ;  /* 0x0000000100177824 */ /* 0x020fc800078e0a25 */
[C---:B-1----:R-:W-:Y:S01]  /*f640*/  VIADD R2, R23.reuse, 0x9f ;  /* 0x0000009f17027836 */ /* 0x042fe20000000000 */
[----:B------:R-:W-:-:S03]  /*f650*/  ISETP.GE.AND P0, PT, R23, 0x1, PT ;  /* 0x000000011700780c */ /* 0x000fc60003f06270 */
[----:B------:R-:W-:Y:S01]  /*f660*/  IMAD.HI R2, R2, 0x66666667, RZ ;  /* 0x6666666702027827 */ /* 0x000fe200078e02ff */
[----:B--2---:R-:W-:-:S04]  /*f670*/  LOP3.LUT R0, R22, 0xff000000, RZ, 0xc0, !PT ;  /* 0xff00000016007812 */ /* 0x004fc800078ec0ff */
[----:B------:R-:W-:Y:S02]  /*f680*/  SHF.R.U32.HI R3, RZ, 0x8, R0 ;  /* 0x00000008ff037819 */ /* 0x000fe40000011600 */
[----:B------:R-:W-:-:S04]  /*f690*/  LOP3.LUT R0, R22, 0xff0000, RZ, 0xc0, !PT ;  /* 0x00ff000016007812 */ /* 0x000fc800078ec0ff */
[----:B------:R-:W-:Y:S02]  /*f6a0*/  LEA.HI R5, R0, R3, RZ, 0x10 ;  /* 0x0000000300057211 */ /* 0x000fe400078f80ff */
[----:B------:R-:W-:Y:S02]  /*f6b0*/  SHF.R.U32.HI R3, RZ, 0x1f, R2 ;  /* 0x0000001fff037819 */ /* 0x000fe40000011602 */
[----:B------:R-:W-:Y:S02]  /*f6c0*/  LOP3.LUT R4, R5, 0xff, RZ, 0xc0, !PT ;  /* 0x000000ff05047812 */ /* 0x000fe400078ec0ff */
[----:B------:R-:W-:Y:S01]  /*f6d0*/  LEA.HI.SX32 R0, R2, R3, 0x1a ;  /* 0x0000000302007211 */ /* 0x000fe200078fd2ff */
[----:B------:R-:W-:Y:S01]  /*f6e0*/  IMAD.MOV.U32 R3, RZ, RZ, RZ ;  /* 0x000000ffff037224 */ /* 0x000fe200078e00ff */
        /* <DEDUP_REMOVED lines=8> */
[----:B------:R-:W-:Y:S02]  /*f770*/  ISETP.GE.AND P2, PT, R9, RZ, PT ;  /* 0x000000ff0900720c */ /* 0x000fe40003f46270 */
[----:B-1----:R-:W1:Y:S02]  /*f780*/  MUFU.RCP R7, R7 ;  /* 0x0000000700077308 */ /* 0x002e640000001000 */
[----:B-1----:R-:W-:Y:S01]  /*f790*/  VIADD R2, R7, 0xffffffe ;  /* 0x0ffffffe07027836 */ /* 0x002fe20000000000 */
[----:B------:R-:W-:-:S05]  /*f7a0*/  IABS R7, R5 ;  /* 0x0000000500077213 */ /* 0x000fca0000000000 */
[----:B------:R1:W2:Y:S01]  /*f7b0*/  F2I.FTZ.U32.TRUNC.NTZ R3, R2 ;  /* 0x0000000200037305 */ /* 0x0002a2000021f000 */
[----:B------:R-:W-:Y:S02]  /*f7c0*/  IMAD.MOV R7, RZ, RZ, -R7 ;  /* 0x000000ffff077224 */ /* 0x000fe400078e0a07 */
[----:B-1----:R-:W-:Y:S02]  /*f7d0*/  IMAD.MOV.U32 R2, RZ, RZ, RZ ;  /* 0x000000ffff027224 */ /* 0x002fe400078e00ff */
[----:B--2---:R-:W-:-:S04]  /*f7e0*/  IMAD.MOV R11, RZ, RZ, -R3 ;  /* 0x000000ffff0b7224 */ /* 0x004fc800078e0a03 */
        /* <DEDUP_REMOVED lines=13> */
.L_x_4093:
[-C--:B------:R-:W-:Y:S01]  /*f8c0*/  IMAD R2, R4, R3.reuse, RZ ;  /* 0x0000000304027224 */ /* 0x080fe200078e02ff */
[----:B------:R-:W-:Y:S04]  /*f8d0*/  BSSY B7, `(.L_x_4094) ;  /* 0x0000523000077945 */ /* 0x000fe80003800000 */
[----:B------:R-:W-:Y:S01]  /*f8e0*/  VIADDMNMX R0, R2, R3, R0, PT ;  /* 0x0000000302007246 */ /* 0x000fe20003800100 */
[----:B------:R1:W-:Y:S03]  /*f8f0*/  STL [R1+0x10], R2 ;  /* 0x0000100201007387 */ /* 0x0003e60000100800 */
[----:B------:R-:W-:-:S13]  /*f900*/  R2UR UR46, R0 ;  /* 0x00000000002e72ca */ /* 0x000fda00000e0000 */
[----:B------:R-:W-:-:S13]  /*f910*/  ISETP.LT.AND P0, PT, R2, UR46, PT ;  /* 0x0000002e02007c0c */ /* 0x000fda000bf01270 */
        /* <DEDUP_REMOVED lines=16> */
[----:B-1----:R-:W-:-:S05]  /*fa20*/  IADD3 R0, R0, UR45, R7 ;  /* 0x0000002d00007c10 */ /* 0x002fca000fffe007 */
[----:B------:R1:W-:Y:S01]  /*fa30*/  STL [R1], R0 ;  /* 0x0000000001007387 */ /* 0x0003e20000100800 */
[----:B------:R-:W-:Y:S05]  /*fa40*/  BRA `(.L_x_4096) ;  /* 0x00000050002c7947 */ /* 0x000fea0003800000 */
.L_x_4095:
        /* <DEDUP_REMOVED lines=20> */
.L_x_4098:
[----:B------:R-:W-:Y:S05]  /*fb90*/  BSYNC B6 ;  /* 0x0000000000067941 */ /* 0x000fea0003800000 */
.L_x_4097:
        /* <DEDUP_REMOVED lines=22> */
.L_x_4100:
[----:B------:R-:W-:Y:S05]  /*fd00*/  BSYNC B6 ;  /* 0x0000000000067941 */ /* 0x000fea0003800000 */
.L_x_4099:
        /* <DEDUP_REMOVED lines=20> */
.L_x_4102:
[----:B------:R-:W-:Y:S05]  /*fe50*/  BSYNC B6 ;  /* 0x0000000000067941 */ /* 0x000fea0003800000 */
.L_x_4101:
        /* <DEDUP_REMOVED lines=19> */
.L_x_4104:
[----:B------:R-:W-:Y:S05]  /*ff90*/  BSYNC B6 ;  /* 0x0000000000067941 */ /* 0x000fea0003800000 */
.L_x_4103:
[----:B------:R-:W-:Y:S01]  /*ffa0*/  ULDC.64 UR4, c[0x0][0x9f8] ;  /* 0x00027e0000047ab9 */ /* 0x000fe20000000a00 */
[----:B------:R-:W1:Y:S01]  /*ffb0*/  LDC R9, c[0x0][0x430] ;  /* 0x00010c00ff097b82 */ /* 0x000e620000000800 */
[----:B------:R-:W-:-:S04]  /*ffc0*/  UISETP.NE.U32.AND UP0, UPT, UR4, URZ, UPT ;  /* 0x0000003f0400728c */ /* 0x000fc8000bf05070 */
[----:B------:R-:W-:-:S06]  /*ffd0*/  UISETP.NE.AND.EX UP0, UPT, UR5, URZ, UPT, UP0 ;  /* 0x0000003f0500728c */ /* 0x000fcc000bf05300 */
[----:B------:R-:W-:-:S05]  /*ffe0*/  PLOP3.LUT P0, PT, PT, PT, UP0, 0x80, 0x0 ;  /* 0x000000000000781c */ /* 0x000fca0003f0f008 */
[----:B------:R-:W-:-:S04]  /*fff0*/  @UP0 UIADD3 UR4, UP1, UR36, UR4, URZ ;  /* 0x0000000424040290 */ /* 0x000fc8000ff3e03f */
[----:B------:R-:W-:Y:S02]  /*10000*/  @UP0 UIADD3.X UR5, UR37, UR5, URZ, UP1, !UPT ;  /* 0x0000000525050290 */ /* 0x000fe40008ffe43f */
[----:B------:R-:W-:-:S04]  /*10010*/  IMAD.U32 R2, RZ, RZ, UR4 ;  /* 0x00000004ff027e24 */ /* 0x000fc8000f8e00ff */
[----:B------:R-:W-:-:S05]  /*10020*/  IMAD.U32 R3, RZ, RZ, UR5 ;  /* 0x00000005ff037e24 */ /* 0x000fca000f8e00ff */
[----:B------:R2:W5:Y:S01]  /*10030*/  @P0 LDG.E R32, desc[UR52][R2.64] ;  /* 0x0000003402200981 */ /* 0x000562000c1e1900 */
[----:B-1----:R-:W-:Y:S01]  /*10040*/  ISETP.NE.AND P1, PT, R9, 0x1, PT ;  /* 0x000000010900780c */ /* 0x002fe20003f25270 */
[----:B------:R-:W-:Y:S01]  /*10050*/  UMOV UR4, 0xffffffff ;  /* 0xffffffff00047882 */ /* 0x000fe20000000000 */
[----:B------:R-:W-:-:S11]  /*10060*/  LOP3.LUT R34, R34, 0xffffffbf, RZ, 0xc0, !PT ;  /* 0xffffffbf22227812 */ /* 0x000fd600078ec0ff */
[----:B------:R-:W1:Y:S01]  /*10070*/  @P1 LDC R5, c[0x0][0x434] ;  /* 0x00010d00ff051b82 */ /* 0x000e620000000800 */
[----:B------:R-:W-:Y:S01]  /*10080*/  @P1 LOP3.LUT R34, R34, 0x40, RZ, 0xfc, !PT ;  /* 0x0000004022221812 */ /* 0x000fe200078efcff */
[----:B--2---:R-:W-:Y:S06]  /*10090*/  BRA.DIV UR4, `(.L_x_4105) ;  /* 0x0000005e04447947 */ /* 0x004fec000b800000 */
.L_x_4185:
[----:B------:R-:W2:Y:S01]  /*100a0*/  S2R R0, SR_TID.X ;  /* 0x0000000000007919 */ /* 0x000ea20000002100 */
[----:B------:R-:W3:Y:S01]  /*100b0*/  @P1 LDC R2, c[0x0][0x438] ;  /* 0x00010e00ff021b82 */ /* 0x000ee20000000800 */
[----:B------:R-:W-:Y:S01]  /*100c0*/  UMOV UR4, 0xa0 ;  /* 0x000000a000047882 */ /* 0x000fe20000000000 */
[----:B-----5:R-:W-:Y:S01]  /*100d0*/  SHF.R.S32.HI R11, RZ, 0x1f, R32 ;  /* 0x0000001fff0b7819 */ /* 0x020fe20000011420 */
[----:B------:R-:W4:Y:S01]  /*100e0*/  S2R R3, SR_TID.X ;  /* 0x0000000000037919 */ /* 0x000f220000002100 */
[----:B------:R-:W-:Y:S01]  /*100f0*/  UIMAD UR4, UR46, UR4, -0xa0 ;  /* 0xffffff602e0474a4 */ /* 0x000fe2000f8e0204 */
[----:B------:R-:W0:Y:S03]  /*10100*/  S2R R6, SR_TID.X ;  /* 0x0000000000067919 */ /* 0x000e260000002100 */
[----:B------:R-:W3:Y:S01]  /*10110*/  @P1 LDC R8, c[0x0][0x434] ;  /* 0x00010d00ff081b82 */ /* 0x000ee20000000800 */
[----:B------:R3:W-:Y:S01]  /*10120*/  STL [R1+0xc], R11 ;  /* 0x00000c0b01007387 */ /* 0x0007e20000100800 */
[----:B--2---:R-:W-:-:S04]  /*10130*/  LOP3.LUT R0, R0, 0x7f, RZ, 0xc0, !PT ;  /* 0x0000007f00007812 */ /* 0x004fc800078ec0ff */
[----:B------:R-:W-:Y:S01]  /*10140*/  SHF.R.U32.HI R4, RZ, 0x2, R0 ;  /* 0x00000002ff047819 */ /* 0x000fe20000011600 */
[C---:B----4-:R-:W-:Y:S01]  /*10150*/  IMAD.SHL.U32 R0, R3.reuse, 0x20, RZ ;  /* 0x0000002003007824 */ /* 0x050fe200078e00ff */
[----:B------:R-:W-:Y:S01]  /*10160*/  LOP3.LUT R3, R3, 0x7f, RZ, 0xc0, !PT ;  /* 0x0000007f03037812 */ /* 0x000fe200078ec0ff */
[----:B0-----:R-:W-:-:S03]  /*10170*/  IMAD.SHL.U32 R13, R6, 0x20, RZ ;  /* 0x00000020060d7824 */ /* 0x001fc600078e00ff */
[----:B------:R-:W-:Y:S02]  /*10180*/  LOP3.LUT R0, R4, 0x60, R0, 0xf8, !PT ;  /* 0x0000006004007812 */ /* 0x000fe400078ef800 */
[----:B------:R-:W-:-:S03]  /*10190*/  SHF.R.U32.HI R3, RZ, 0x2, R3 ;  /* 0x00000002ff037819 */ /* 0x000fc60000011603 */
[----:B------:R-:W-:Y:S01]  /*101a0*/  VIADD R4, R0, UR4 ;  /* 0x0000000400047c36 */ /* 0x000fe20008000000 */
[----:B------:R-:W-:-:S03]  /*101b0*/  LOP3.LUT R13, R3, 0x60, R13, 0xf8, !PT ;  /* 0x00000060030d7812 */ /* 0x000fc600078ef80d */
[----:B------:R-:W-:Y:S01]  /*101c0*/  IMAD.IADD R0, R4, 0x1, R37 ;  /* 0x0000000104007824 */ /* 0x000fe200078e0225 */
[----:B------:R-:W-:-:S03]  /*101d0*/  LOP3.LUT R13, R13, 0x80, RZ, 0xfc, !PT ;  /* 0x000000800d0d7812 */ /* 0x000fc600078efcff */
[----:B-1----:R-:W-:-:S04]  /*101e0*/  @P1 IMAD.HI.U32 R5, R0, R5, RZ ;  /* 0x0000000500051227 */ /* 0x002fc800078e00ff */
[----:B------:R-:W-:Y:S01]  /*101f0*/  IMAD.MOV.U32 R10, RZ, RZ, R0 ;  /* 0x000000ffff0a7224 */ /* 0x000fe200078e0000 */
[----:B---3--:R-:W-:Y:S01]  /*10200*/  @P1 SHF.R.U32.HI R10, RZ, R2, R5 ;  /* 0x00000002ff0a1219 */ /* 0x008fe20000011605 */
[----:B------:R-:W-:Y:S01]  /*10210*/  VIADD R6, R13, UR4 ;  /* 0x000000040d067c36 */ /* 0x000fe20008000000 */
[----:B------:R-:W0:Y:S03]  /*10220*/  @P1 LDC R2, c[0x0][0x438] ;  /* 0x00010e00ff021b82 */ /* 0x000e260000000800 */
[C---:B------:R-:W-:Y:S01]  /*10230*/  IMAD.IADD R5, R6.reuse, 0x1, R37 ;  /* 0x0000000106057824 */ /* 0x040fe200078e0225 */
[----:B------:R-:W-:Y:S01]  /*10240*/  ISETP.GE.AND P0, PT, R6, R23, PT ;  /* 0x000000170600720c */ /* 0x000fe20003f06270 */
[----:B------:R-:W-:Y:S02]  /*10250*/  IMAD.MOV R6, RZ, RZ, -R10 ;  /* 0x000000ffff067224 */ /* 0x000fe400078e0a0a */
[----:B------:R-:W-:Y:S01]  /*10260*/  @P1 IMAD.HI.U32 R3, R5, R8, RZ ;  /* 0x0000000805031227 */ /* 0x000fe200078e00ff */
[----:B------:R-:W-:-:S03]  /*10270*/  ISETP.GT.U32.OR P0, PT, R13, 0x9f, P0 ;  /* 0x0000009f0d00780c */ /* 0x000fc60000704470 */
[----:B------:R-:W-:Y:S02]  /*10280*/  IMAD.MOV.U32 R8, RZ, RZ, R5 ;  /* 0x000000ffff087224 */ /* 0x000fe400078e0005 */
[----:B------:R-:W-:Y:S01]  /*10290*/  IMAD R6, R9, R6, R0 ;  /* 0x0000000609067224 */ /* 0x000fe200078e0200 */
[----:B0-----:R-:W-:-:S07]  /*102a0*/  @P1 SHF.R.U32.HI R8, RZ, R2, R3 ;  /* 0x00000002ff081219 */ /* 0x001fce0000011603 */
[----:B------:R-:W0:Y:S01]  /*102b0*/  @!P0 LDC.64 R2, c[0x0][0x428] ;  /* 0x00010a00ff028b82 */ /* 0x000e220000000a00 */
[----:B------:R-:W-:Y:S01]  /*102c0*/  ISETP.GE.AND P1, PT, R4, R23, PT ;  /* 0x000000170400720c */ /* 0x000fe20003f26270 */
[----:B------:R-:W-:-:S04]  /*102d0*/  IMAD.MOV R7, RZ, RZ, -R8 ;  /* 0x000000ffff077224 */ /* 0x000fc800078e0a08 */
[----:B------:R-:W-:Y:S01]  /*102e0*/  IMAD R7, R9, R7, R5 ;  /* 0x0000000709077224 */ /* 0x000fe200078e0205 */
[----:B------:R-:W-:Y:S01]  /*102f0*/  @!P0 SHF.R.S32.HI R9, RZ, 0x1f, R8 ;  /* 0x0000001fff098819 */ /* 0x000fe20000011408 */
[----:B------:R-:W1:Y:S01]  /*10300*/  @!P0 LDC.64 R4, c[0x0][0x418] ;  /* 0x00010600ff048b82 */ /* 0x000e620000000a00 */
[----:B0-----:R-:W-:-:S04]  /*10310*/  @!P0 IMAD R0, R11, R2, RZ ;  /* 0x000000020b008224 */ /* 0x001fc800078e02ff */
[C---:B------:R-:W-:Y:S02]  /*10320*/  @!P0 IMAD R0, R32.reuse, R3, R0 ;  /* 0x0000000320008224 */ /* 0x040fe400078e0200 */
[----:B------:R-:W-:Y:S02]  /*10330*/  @!P0 IMAD.WIDE.U32 R2, R32, R2, R8 ;  /* 0x0000000220028225 */ /* 0x000fe400078e0008 */
[----:B------:R-:W0:Y:S02]  /*10340*/  LDC R9, c[0x0][0x2f4] ;  /* 0x0000bd00ff097b82 */ /* 0x000e240000000800 */
[----:B------:R-:W-:Y:S01]  /*10350*/  @!P0 IMAD.IADD R0, R0, 0x1, R3 ;  /* 0x0000000100008824 */ /* 0x000fe200078e0203 */
[----:B-1----:R-:W-:Y:S01]  /*10360*/  @!P0 LEA R4, P2, R2, R4, 0x2 ;  /* 0x0000000402048211 */ /* 0x002fe200078410ff */
[----:B------:R-:W-:-:S03]  /*10370*/  IMAD.MOV.U32 R8, RZ, RZ, RZ ;  /* 0x000000ffff087224 */ /* 0x000fc600078e00ff */
[----:B------:R-:W-:Y:S02]  /*10380*/  @!P0 LEA.HI.X R5, R2, R5, R0, 0x2, P2 ;  /* 0x0000000502058211 */ /* 0x000fe400010f1400 */
[----:B------:R-:W1:Y:S03]  /*10390*/  @!P1 LDC.64 R2, c[0x0][0x428] ;  /* 0x00010a00ff029b82 */ /* 0x000e660000000a00 */
[----:B------:R2:W5:Y:S05]  /*103a0*/  @!P0 LDG.E R8, desc[UR52][R4.64] ;  /* 0x0000003404088981 */ /* 0x00056a000c1e1900 */
[----:B--2---:R-:W2:Y:S01]  /*103b0*/  @!P1 LDC.64 R4, c[0x0][0x418] ;  /* 0x00010600ff049b82 */ /* 0x004ea20000000a00 */
[----:B-1----:R-:W-:Y:S01]  /*103c0*/  @!P1 IMAD R0, R11, R2, RZ ;  /* 0x000000020b009224 */ /* 0x002fe200078e02ff */
[----:B------:R-:W-:-:S03]  /*103d0*/  @!P1 SHF.R.S32.HI R11, RZ, 0x1f, R10 ;  /* 0x0000001fff0b9819 */ /* 0x000fc6000001140a */
[C---:B------:R-:W-:Y:S02]  /*103e0*/  @!P1 IMAD R0, R32.reuse, R3, R0 ;  /* 0x0000000320009224 */ /* 0x040fe400078e0200 */
[----:B------:R-:W-:Y:S01]  /*103f0*/  @!P1 IMAD.WIDE.U32 R2, R32, R2, R10 ;  /* 0x0000000220029225 */ /* 0x000fe200078e000a */
[----:B------:R-:W-:-:S03]  /*10400*/  ISETP.GT.U32.AND P2, PT, R13, 0x9f, PT ;  /* 0x0000009f0d00780c */ /* 0x000fc60003f44070 */
[----:B------:R-:W-:Y:S01]  /*10410*/  @!P1 IMAD.IADD R0, R3, 0x1, R0 ;  /* 0x0000000103009824 */ /* 0x000fe200078e0200 */
[----:B--2---:R-:W-:-:S04]  /*10420*/  @!P1 LEA R10, P0, R2, R4, 0x2 ;  /* 0x00000004020a9211 */ /* 0x004fc800078010ff */
[----:B------:R-:W-:Y:S01]  /*10430*/  @!P1 LEA.HI.X R11, R2, R5, R0, 0x2, P0 ;  /* 0x00000005020b9211 */ /* 0x000fe200000f1400 */
[----:B------:R-:W-:Y:S01]  /*10440*/  IMAD.MOV.U32 R5, RZ, RZ, RZ ;  /* 0x000000ffff057224 */ /* 0x000fe200078e00ff */
[----:B------:R-:W-:Y:S01]  /*10450*/  LOP3.LUT R34, R34, 0xfffffff7, RZ, 0xc0, !PT ;  /* 0xfffffff722227812 */ /* 0x000fe200078ec0ff */
[----:B------:R-:W-:-:S04]  /*10460*/  IMAD.U32 R14, RZ, RZ, UR42 ;  /* 0x0000002aff0e7e24 */ /* 0x000fc8000f8e00ff */
[----:B------:R1:W5:Y:S01]  /*10470*/  @!P1 LDG.E R5, desc[UR52][R10.64] ;  /* 0x000000340a059981 */ /* 0x000362000c1e1900 */
[----:B0-----:R-:W-:Y:S01]  /*10480*/  ISETP.GE.AND P1, PT, R36, R9, PT ;  /* 0x000000092400720c */ /* 0x001fe20003f26270 */
[----:B------:R-:W-:Y:S01]  /*10490*/  IMAD.U32 R0, RZ, RZ, UR46 ;  /* 0x0000002eff007e24 */ /* 0x000fe2000f8e00ff */
[----:B------:R-:W-:Y:S02]  /*104a0*/  @P2 LOP3.LUT R34, R34, 0x8, RZ, 0xfc, !PT ;  /* 0x0000000822222812 */ /* 0x000fe400078efcff */
[----:B------:R-:W-:Y:S01]  /*104b0*/  ISETP.NE.AND P3, PT, R14, 0x3, PT ;  /* 0x000000030e00780c */ /* 0x000fe20003f65270 */
[----:B------:R-:W-:Y:S01]  /*104c0*/  VIADD R0, R0, 0xffffffff ;  /* 0xffffffff00007836 */ /* 0x000fe20000000000 */
[----:B------:R-:W-:Y:S02]  /*104d0*/  LOP3.LUT R34, R34, 0xffffffef, RZ, 0xc0, !PT ;  /* 0xffffffef22227812 */ /* 0x000fe400078ec0ff */
[----:B------:R-:W-:Y:S02]  /*104e0*/  LOP3.LUT R12, R36, 0x40, RZ, 0xfc, !PT ;  /* 0x00000040240c7812 */ /* 0x000fe400078efcff */
[----:B------:R-:W-:-:S02]  /*104f0*/  LOP3.LUT R34, R34, 0xfffffffb, RZ, 0xc0, !PT ;  /* 0xfffffffb22227812 */ /* 0x000fc400078ec0ff */
[----:B------:R-:W-:Y:S02]  /*10500*/  ISETP.GE.AND P0, PT, R12, R9, PT ;  /* 0x000000090c00720c */ /* 0x000fe40003f06270 */
[----:B------:R-:W-:Y:S02]  /*10510*/  @P1 LOP3.LUT R34, R34, 0x4, RZ, 0xfc, !PT ;  /* 0x0000000422221812 */ /* 0x000fe400078efcff */
[----:B------:R-:W-:Y:S02]  /*10520*/  LOP3.LUT R12, R36, 0x80, RZ, 0xfc, !PT ;  /* 0x00000080240c7812 */ /* 0x000fe400078efcff */
[----:B------:R-:W-:Y:S02]  /*10530*/  @P3 LOP3.LUT R34, R34, 0x10, RZ, 0xfc, !PT ;  /* 0x0000001022223812 */ /* 0x000fe400078efcff */
[----:B------:R-:W-:Y:S02]  /*10540*/  LOP3.LUT R22, R22, 0xffff, RZ, 0xc0, !PT ;  /* 0x0000ffff16167812 */ /* 0x000fe400078ec0ff */
[----:B------:R-:W-:-:S04]  /*10550*/  LOP3.LUT R34, R34, 0xfffffffd, RZ, 0xc0, !PT ;  /* 0xfffffffd22227812 */ /* 0x000fc800078ec0ff */
[----:B------:R-:W-:Y:S02]  /*10560*/  @P0 LOP3.LUT R34, R34, 0x2, RZ, 0xfc, !PT ;  /* 0x0000000222220812 */ /* 0x000fe400078efcff */
[----:B------:R-:W-:Y:S02]  /*10570*/  ISETP.GE.AND P0, PT, R12, R9, PT ;  /* 0x000000090c00720c */ /* 0x000fe40003f06270 */
[----:B------:R-:W-:-:S11]  /*10580*/  LOP3.LUT R34, R34, 0xfffffffe, RZ, 0xc0, !PT ;  /* 0xfffffffe22227812 */ /* 0x000fd600078ec0ff */
[----:B------:R-:W-:Y:S01]  /*10590*/  @P0 LOP3.LUT R34, R34, 0x1, RZ, 0xfc, !PT ;  /* 0x0000000122220812 */ /* 0x000fe200078efcff */
[----:B-1----:R-:W-:Y:S06]  /*105a0*/  @!P3 BRA `(.L_x_4106) ;  /* 0x000000000004b947 */ /* 0x002fec0003800000 */
[----:B------:R-:W-:Y:S01]  /*105b0*/  BPT.TRAP 0x1 ;  /* 0x000000040000795c */ /* 0x000fe20000300000 */
.L_x_4106:
[----:B------:R-:W-:Y:S01]  /*105c0*/  IMAD R4, R30, 0x8, R18 ;  /* 0x000000081e047824 */ /* 0x000fe200078e0212 */
[----:B------:R-:W-:Y:S01]  /*105d0*/  SHF.L.U32 R31, R33, 0x1f, RZ ;  /* 0x0000001f211f7819 */ /* 0x000fe200000006ff */
[----:B------:R-:W-:Y:S01]  /*105e0*/  BSSY B0, `(.L_x_4107) ;  /* 0x0000004000007945 */ /* 0x000fe20003800000 */
[----:B------:R-:W-:Y:S02]  /*105f0*/  SHF.R.S32.HI R25, RZ, 0x1f, R6 ;  /* 0x0000001fff197819 */ /* 0x000fe40000011406 */
[----:B------:R-:W0:Y:S02]  /*10600*/  SYNCS.PHASECHK.TRANS64.TRYWAIT P0, [R4+URZ+0x33480], R31 ;  /* 0x0334801f040075a7 */ /* 0x000e24000800017f */
[----:B0-----:R-:W-:Y:S05]  /*10610*/  @!P0 BRA `(.L_x_4108) ;  /* 0x0000005800108947 */ /* 0x001fea0003800000 */
.L_x_4186:
[----:B------:R-:W-:Y:S05]  /*10620*/  BSYNC B0 ;  /* 0x0000000000007941 */ /* 0x000fea0003800000 */
.L_x_4107:
[----:B------:R-:W2:Y:S01]  /*10630*/  LDL R12, [R1+0x18] ;  /* 0x00001800010c7983 */ /* 0x000ea20000100800 */
[----:B------:R-:W-:Y:S01]  /*10640*/  ULDC.64 UR4, c[0x0][0x328] ;  /* 0x0000ca0000047ab9 */ /* 0x000fe20000000a00 */
[----:B-----5:R-:W-:Y:S01]  /*10650*/  SHF.R.S32.HI R27, RZ, 0x1f, R5 ;  /* 0x0000001fff1b7819 */ /* 0x020fe20000011405 */
[----:B------:R-:W-:Y:S01]  /*10660*/  IMAD R9, R25, UR4, RZ ;  /* 0x0000000419097c24 */ /* 0x000fe2000f8e02ff */
[----:B------:R-:W1:Y:S01]  /*10670*/  S2R R13, SR_TID.X ;  /* 0x00000000000d7919 */ /* 0x000e620000002100 */
[C---:B------:R-:W-:Y:S01]  /*10680*/  IMAD.WIDE.U32 R2, R6.reuse, UR4, RZ ;  /* 0x0000000406027c25 */ /* 0x040fe2000f8e00ff */
[----:B------:R-:W-:Y:S01]  /*10690*/  ULDC.64 UR6, c[0x0][0x338] ;  /* 0x0000ce0000067ab9 */ /* 0x000fe20000000a00 */
[----:B------:R-:W-:Y:S02]  /*106a0*/  SHF.R.S32.HI R26, RZ, 0x1f, R7 ;  /* 0x0000001fff1a7819 */ /* 0x000fe40000011407 */
[----:B------:R-:W-:Y:S01]  /*106b0*/  IMAD R9, R6, UR5, R9 ;  /* 0x0000000506097c24 */ /* 0x000fe2000f8e0209 */
[----:B------:R-:W-:Y:S01]  /*106c0*/  SHF.R.S32.HI R28, RZ, 0x1f, R8 ;  /* 0x0000001fff1c7819 */ /* 0x000fe20000011408 */
[----:B------:R-:W-:Y:S01]  /*106d0*/  IMAD R10, R27, UR6, RZ ;  /* 0x000000061b0a7c24 */ /* 0x000fe2000f8e02ff */
[----:B------:R-:W-:Y:S01]  /*106e0*/  LOP3.LUT R34, R34, 0xffffffdf, RZ, 0xc0, !PT ;  /* 0xffffffdf22227812 */ /* 0x000fe200078ec0ff */
[----:B------:R-:W-:-:S02]  /*106f0*/  IMAD.IADD R3, R3, 0x1, R9 ;  /* 0x0000000103037824 */ /* 0x000fc400078e0209 */
[C---:B------:R-:W-:Y:S02]  /*10700*/  IMAD R10, R5.reuse, UR7, R10 ;  /* 0x00000007050a7c24 */ /* 0x040fe4000f8e020a */
[----:B------:R-:W-:-:S04]  /*10710*/  IMAD.WIDE.U32 R2, R5, UR6, R2 ;  /* 0x0000000605027c25 */ /* 0x000fc8000f8e0002 */
[----:B------:R-:W-:Y:S02]  /*10720*/  IMAD R9, R0, -0xa0, R23 ;  /* 0xffffff6000097824 */ /* 0x000fe400078e0217 */
[----:B------:R-:W-:Y:S02]  /*10730*/  IMAD R0, R26, UR4, RZ ;  /* 0x000000041a007c24 */ /* 0x000fe4000f8e02ff */
[----:B------:R-:W-:Y:S02]  /*10740*/  IMAD.IADD R11, R3, 0x1, R10 ;  /* 0x00000001030b7824 */ /* 0x000fe400078e020a */
[----:B------:R-:W-:Y:S02]  /*10750*/  IMAD.MOV.U32 R10, RZ, RZ, R2 ;  /* 0x000000ffff0a7224 */ /* 0x000fe400078e0002 */
[C---:B------:R-:W-:Y:S02]  /*10760*/  IMAD R0, R7.reuse, UR5, R0 ;  /* 0x0000000507007c24 */ /* 0x040fe4000f8e0200 */
[----:B------:R-:W-:Y:S01]  /*10770*/  IMAD.WIDE.U32 R2, R7, UR4, RZ ;  /* 0x0000000407027c25 */ /* 0x000fe2000f8e00ff */
[----:B------:R-:W-:-:S03]  /*10780*/  ULDC.64 UR4, c[0x0][0x330] ;  /* 0x0000cc0000047ab9 */ /* 0x000fc60000000a00 */
[----:B------:R-:W-:Y:S01]  /*10790*/  IMAD.IADD R3, R3, 0x1, R0 ;  /* 0x0000000103037824 */ /* 0x000fe200078e0200 */
[----:B-1----:R-:W-:Y:S01]  /*107a0*/  LOP3.LUT R13, R13, 0x7f, RZ, 0xc0, !PT ;  /* 0x0000007f0d0d7812 */ /* 0x002fe200078ec0ff */
[----:B------:R-:W-:Y:S02]  /*107b0*/  IMAD R0, R28, UR6, RZ ;  /* 0x000000061c007c24 */ /* 0x000fe4000f8e02ff */
[----:B------:R-:W-:Y:S01]  /*107c0*/  IMAD.WIDE.U32 R2, R8, UR6, R2 ;  /* 0x0000000608027c25 */ /* 0x000fe2000f8e0002 */
[----:B------:R-:W-:-:S03]  /*107d0*/  SHF.R.U32.HI R13, RZ, 0x2, R13 ;  /* 0x00000002ff0d7819 */ /* 0x000fc6000001160d */
[----:B------:R-:W-:Y:S01]  /*107e0*/  IMAD R0, R8, UR7, R0 ;  /* 0x0000000708007c24 */ /* 0x000fe2000f8e0200 */
[----:B------:R-:W-:Y:S01]  /*107f0*/  ULDC.64 UR6, c[0x0][0x318] ;  /* 0x0000c60000067ab9 */ /* 0x000fe20000000a00 */
[----:B------:R-:W-:-:S04]  /*10800*/  IMAD.WIDE.U32 R10, R22, UR4, R10 ;  /* 0x00000004160a7c25 */ /* 0x000fc8000f8e000a */
[----:B------:R-:W-:Y:S01]  /*10810*/  IMAD.IADD R3, R3, 0x1, R0 ;  /* 0x0000000103037824 */ /* 0x000fe200078e0200 */
[----:B------:R-:W-:Y:S01]  /*10820*/  IADD3 R20, P0, R10, UR6, RZ ;  /* 0x000000060a147c10 */ /* 0x000fe2000ff1e0ff */
[C---:B------:R-:W-:Y:S02]  /*10830*/  IMAD R23, R22.reuse, UR5, RZ ;  /* 0x0000000516177c24 */ /* 0x040fe4000f8e02ff */
[----:B------:R-:W-:Y:S01]  /*10840*/  IMAD.WIDE.U32 R2, R22, UR4, R2 ;  /* 0x0000000416027c25 */ /* 0x000fe2000f8e0002 */
[----:B------:R-:W-:Y:S02]  /*10850*/  UMOV UR4, 0xffffffff ;  /* 0xffffffff00047882 */ /* 0x000fe40000000000 */
[----:B------:R-:W-:Y:S01]  /*10860*/  IADD3.X R10, R11, UR7, R23, P0, !PT ;  /* 0x000000070b0a7c10 */ /* 0x000fe200087fe417 */
[----:B------:R-:W-:Y:S01]  /*10870*/  IMAD.IADD R9, R9, 0x1, -R13 ;  /* 0x0000000109097824 */ /* 0x000fe200078e0a0d */
[----:B------:R-:W-:-:S04]  /*10880*/  IADD3 R24, P0, R2, UR6, RZ ;  /* 0x0000000602187c10 */ /* 0x000fc8000ff1e0ff */
[----:B------:R-:W-:Y:S02]  /*10890*/  IADD3.X R23, R23, UR7, R3, P0, !PT ;  /* 0x0000000717177c10 */ /* 0x000fe400087fe403 */
[----:B------:R-:W-:-:S13]  /*108a0*/  ISETP.GE.AND P0, PT, R9, 0x1, PT ;  /* 0x000000010900780c */ /* 0x000fda0003f06270 */
[----:B------:R-:W-:Y:S01]  /*108b0*/  @P0 LOP3.LUT R34, R34, 0x20, RZ, 0xfc, !PT ;  /* 0x0000002022220812 */ /* 0x000fe200078efcff */
[----:B--2---:R-:W-:Y:S01]  /*108c0*/  IMAD R21, R30, 0x7800, R12 ;  /* 0x000078001e157824 */ /* 0x004fe200078e020c */
[----:B------:R-:W-:Y:S06]  /*108d0*/  BRA.DIV UR4, `(.L_x_4109) ;  /* 0x0000005604747947 */ /* 0x000fec000b800000 */
[----:B------:R-:W1:Y:S01]  /*108e0*/  SHFL.IDX PT, R2, R20, RZ, 0x1c1f ;  /* 0x001c1fff14027589 */ /* 0x000e6200000e0000 */
[----:B------:R-:W2:Y:S01]  /*108f0*/  LDC R12, c[0x0][0x2f4] ;  /* 0x0000bd00ff0c7b82 */ /* 0x000ea20000000800 */
[C---:B------:R-:W-:Y:S02]  /*10900*/  LOP3.LUT R13, R36.reuse, 0x40, RZ, 0xfc, !PT ;  /* 0x00000040240d7812 */ /* 0x040fe400078efcff */
[----:B------:R-:W3:Y:S01]  /*10910*/  SHFL.IDX PT, R0, R10, RZ, 0x1c1f ;  /* 0x001c1fff0a007589 */ /* 0x000ee200000e0000 */
[----:B------:R-:W-:Y:S02]  /*10920*/  LOP3.LUT R11, R36, 0x80, RZ, 0xfc, !PT ;  /* 0x00000080240b7812 */ /* 0x000fe400078efcff */
[C---:B------:R-:W-:Y:S01]  /*10930*/  ISETP.GE.AND P6, PT, R9.reuse, 0x81, PT ;  /* 0x000000810900780c */ /* 0x040fe20003fc6270 */
[----:B------:R-:W-:Y:S01]  /*10940*/  SHFL.IDX PT, R23, R23, RZ, 0x1c1f ;  /* 0x001c1fff17177589 */ /* 0x000fe200000e0000 */
[----:B------:R-:W-:Y:S02]  /*10950*/  LOP3.LUT R34, R34, 0xffffff7f, RZ, 0xc0, !PT ;  /* 0xffffff7f22227812 */ /* 0x000fe400078ec0ff */
[----:B------:R-:W-:-:S02]  /*10960*/  ISETP.GE.AND P5, PT, R9, 0x21, PT ;  /* 0x000000210900780c */ /* 0x000fc40003fa6270 */
[----:B------:R-:W-:-:S07]  /*10970*/  ISETP.GE.AND P4, PT, R9, 0x41, PT ;  /* 0x000000410900780c */ /* 0x000fce0003f86270 */
[----:B------:R-:W-:Y:S02]  /*10980*/  @P6 LOP3.LUT R34, R34, 0x80, RZ, 0xfc, !PT ;  /* 0x0000008022226812 */ /* 0x000fe400078efcff */
[C---:B-1----:R-:W-:Y:S02]  /*10990*/  IADD3 R2, P0, R36.reuse, R2, RZ ;  /* 0x0000000224027210 */ /* 0x042fe40007f1e0ff */
[-C--:B--2---:R-:W-:Y:S02]  /*109a0*/  ISETP.GE.AND P2, PT, R36, R12.reuse, PT ;  /* 0x0000000c2400720c */ /* 0x084fe40003f46270 */
[----:B------:R-:W-:Y:S01]  /*109b0*/  ISETP.GE.AND P1, PT, R13, R12, PT ;  /* 0x0000000c0d00720c */ /* 0x000fe20003f26270 */
[----:B---3--:R-:W-:Y:S01]  /*109c0*/  IMAD.X R3, RZ, RZ, R0, P0 ;  /* 0x000000ffff037224 */ /* 0x008fe200000e0600 */
[C---:B------:R-:W-:Y:S01]  /*109d0*/  ISETP.LT.OR P0, PT, R9.reuse, 0x1, P2 ;  /* 0x000000010900780c */ /* 0x040fe20001701670 */
[----:B------:R-:W-:Y:S01]  /*109e0*/  IMAD.IADD R0, R18, 0x1, R21 ;  /* 0x0000000112007824 */ /* 0x000fe200078e0215 */
[----:B------:R-:W-:-:S11]  /*109f0*/  ISETP.LT.OR P3, PT, R9, 0x1, P1 ;  /* 0x000000010900780c */ /* 0x000fd60000f61670 */
        /* <DEDUP_REMOVED lines=30> */
[----:B------:R-:W-:Y:S01]  /*10be0*/  LDGSTS.E.BYPASS.LTC128B.128 [R0+0x10a00], desc[UR52][R2.64], !P3 ;  /* 0x10a0000002007fae */ /* 0x000fe2000d901d74 */
[----:B------:R-:W-:-:S13]  /*10bf0*/  ISETP.LT.OR P3, PT, R9, 0x61, P1 ;  /* 0x000000610900780c */ /* 0x000fda0000f61670 */
[----:B------:R-:W-:Y:S01]  /*10c00*/  LDGSTS.E.BYPASS.LTC128B.128 [R0+0x13200], desc[UR52][R2.64+0x40], !P3 ;  /* 0x1320004002007fae */ /* 0x000fe2000d901d74 */
[----:B------:R-:W-:-:S13]  /*10c10*/  ISETP.LT.OR P3, PT, R9, 0x61, P0 ;  /* 0x000000610900780c */ /* 0x000fda0000761670 */
[----:B------:R1:W-:Y:S01]  /*10c20*/  LDGSTS.E.BYPASS.LTC128B.128 [R0+0x15a00], desc[UR52][R2.64+0x80], !P3 ;  /* 0x15a0008002007fae */ /* 0x0003e2000d901d74 */
[----:B------:R-:W-:-:S03]  /*10c30*/  ISETP.GE.AND P3, PT, R9, 0x61, PT ;  /* 0x000000610900780c */ /* 0x000fc60003f66270 */
[----:B-1----:R1:W2:Y:S10]  /*10c40*/  SHFL.IDX PT, R2, R24, RZ, 0x1c1f ;  /* 0x001c1fff18027589 */ /* 0x0022b400000e0000 */
.L_x_4198:
[C---:B------:R-:W-:Y:S02]  /*10c50*/  ISETP.LT.OR P2, PT, R9.reuse, 0x81, P2 ;  /* 0x000000810900780c */ /* 0x040fe40001741670 */
        /* <DEDUP_REMOVED lines=8> */
[----:B------:R2:W-:Y:S04]  /*10ce0*/  LDGSTS.E.BYPASS.LTC128B.128 [R0+0x13a00], desc[UR52][R2.64+0x40], !P1 ;  /* 0x13a0004002007fae */ /* 0x0005e8000c901d74 */
[----:B------:R2:W-:Y:S01]  /*10cf0*/  LDGSTS.E.BYPASS.LTC128B.128 [R0+0x16200], desc[UR52][R2.64+0x80], !P0 ;  /* 0x1620008002007fae */ /* 0x0005e2000c101d74 */
[----:B------:R-:W-:Y:S01]  /*10d00*/  PLOP3.LUT P0, PT, PT, PT, PT, 0x80, 0x0 ;  /* 0x000000000000781c */ /* 0x000fe20003f0f070 */
[----:B------:R-:W-:-:S12]  /*10d10*/  NOP ;  /* 0x0000000000007918 */ /* 0x000fd80000000000 */
.L_x_4110:
        /* <DEDUP_REMOVED lines=11> */
.L_x_4111:
[----:B------:R2:W-:Y:S01]  /*10dd0*/  SYNCS.ARRIVE.TRANS64.A1T0 RZ, [R4+URZ+0x33470], RZ ;  /* 0x033470ff04ff79a7 */ /* 0x0005e2000810003f */
[----:B------:R-:W-:Y:S05]  /*10de0*/  @!P2 BRA `(.L_x_4112) ;  /* 0x000000000004a947 */ /* 0x000fea0003800000 */
[----:B------:R-:W-:Y:S01]  /*10df0*/  BPT.TRAP 0x1 ;  /* 0x000000040000795c */ /* 0x000fe20000300000 */
.L_x_4112:
[----:B------:R-:W3:Y:S01]  /*10e00*/  SYNCS.PHASECHK.TRANS64.TRYWAIT P0, [R4+URZ+0x33440], R31 ;  /* 0x0334401f040075a7 */ /* 0x000ee2000800017f */
[----:B------:R-:W-:Y:S04]  /*10e10*/  BSSY B0, `(.L_x_4113) ;  /* 0x0000002000007945 */ /* 0x000fe80003800000 */
[----:B---3--:R-:W-:Y:S05]  /*10e20*/  @!P0 BRA `(.L_x_4114) ;  /* 0x00000058002c8947 */ /* 0x008fea0003800000 */
.L_x_4199:
[----:B------:R-:W-:Y:S05]  /*10e30*/  BSYNC B0 ;  /* 0x0000000000007941 */ /* 0x000fea0003800000 */
.L_x_4113:
[----:B------:R-:W-:Y:S01]  /*10e40*/  ULDC.64 UR4, c[0x0][0x300] ;  /* 0x0000c00000047ab9 */ /* 0x000fe20000000a00 */
[----:B------:R-:W-:Y:S01]  /*10e50*/  ULDC.64 UR6, c[0x0][0x310] ;  /* 0x0000c40000067ab9 */ /* 0x000fe20000000a00 */
[----:B------:R-:W-:Y:S02]  /*10e60*/  IMAD R9, R25, UR4, RZ ;  /* 0x0000000419097c24 */ /* 0x000fe4000f8e02ff */
[----:B------:R-:W-:-:S04]  /*10e70*/  IMAD.WIDE.U32 R2, R6, UR4, RZ ;  /* 0x0000000406027c25 */ /* 0x000fc8000f8e00ff */
[----:B------:R-:W-:Y:S02]  /*10e80*/  IMAD R9, R6, UR5, R9 ;  /* 0x0000000506097c24 */ /* 0x000fe4000f8e0209 */
[----:B------:R-:W-:Y:S02]  /*10e90*/  IMAD R27, R27, UR6, RZ ;  /* 0x000000061b1b7c24 */ /* 0x000fe4000f8e02ff */
[----:B------:R-:W-:Y:S02]  /*10ea0*/  IMAD.IADD R3, R3, 0x1, R9 ;  /* 0x0000000103037824 */ /* 0x000fe400078e0209 */
[C---:B------:R-:W-:Y:S02]  /*10eb0*/  IMAD R27, R5.reuse, UR7, R27 ;  /* 0x00000007051b7c24 */ /* 0x040fe4000f8e021b */
[----:B------:R-:W-:-:S04]  /*10ec0*/  IMAD.WIDE.U32 R2, R5, UR6, R2 ;  /* 0x0000000605027c25 */ /* 0x000fc8000f8e0002 */
[----:B------:R-:W-:Y:S02]  /*10ed0*/  IMAD R5, R26, UR4, RZ ;  /* 0x000000041a057c24 */ /* 0x000fe4000f8e02ff */
[----:B------:R-:W-:Y:S02]  /*10ee0*/  IMAD.IADD R11, R3, 0x1, R27 ;  /* 0x00000001030b7824 */ /* 0x000fe400078e021b */
[----:B------:R-:W-:Y:S02]  /*10ef0*/  IMAD.MOV.U32 R10, RZ, RZ, R2 ;  /* 0x000000ffff0a7224 */ /* 0x000fe400078e0002 */
        /* <DEDUP_REMOVED lines=14> */
[----:B------:R-:W-:Y:S02]  /*10fe0*/  IADD3.X R10, R11, UR7, R8, P0, !PT ;  /* 0x000000070b0a7c10 */ /* 0x000fe400087fe408 */
[----:B------:R-:W-:-:S04]  /*10ff0*/  IADD3 R7, P0, R2, UR6, RZ ;  /* 0x0000000602077c10 */ /* 0x000fc8000ff1e0ff */
[----:B------:R-:W-:Y:S01]  /*11000*/  IADD3.X R6, R8, UR7, R3, P0, !PT ;  /* 0x0000000708067c10 */ /* 0x000fe200087fe403 */
[----:B------:R-:W-:Y:S08]  /*11010*/  BRA.DIV UR4, `(.L_x_4115) ;  /* 0x0000005604c47947 */ /* 0x000ff0000b800000 */
[----:B------:R-:W4:Y:S01]  /*11020*/  SHFL.IDX PT, R3, R5, RZ, 0x1c1f ;  /* 0x001c1fff05037589 */ /* 0x000f2200000e0000 */
[----:B------:R-:W-:Y:S01]  /*11030*/  LOP3.LUT R34, R34, 0xfffffdff, RZ, 0xc0, !PT ;  /* 0xfffffdff22227812 */ /* 0x000fe200078ec0ff */
[----:B------:R-:W5:Y:S01]  /*11040*/  LDC R9, c[0x0][0x2f4] ;  /* 0x0000bd00ff097b82 */ /* 0x000f620000000800 */
[----:B------:R-:W-:Y:S01]  /*11050*/  LOP3.LUT R11, R36, 0x40, RZ, 0xfc, !PT ;  /* 0x00000040240b7812 */ /* 0x000fe200078efcff */
[----:B------:R-:W0:Y:S01]  /*11060*/  SHFL.IDX PT, R2, R10, RZ, 0x1c1f ;  /* 0x001c1fff0a027589 */ /* 0x000e2200000e0000 */
[----:B------:R-:W-:Y:S02]  /*11070*/  @P3 LOP3.LUT R34, R34, 0x200, RZ, 0xfc, !PT ;  /* 0x0000020022223812 */ /* 0x000fe400078efcff */
[----:B------:R-:W-:Y:S01]  /*11080*/  LOP3.LUT R8, R36, 0x80, RZ, 0xfc, !PT ;  /* 0x0000008024087812 */ /* 0x000fe200078efcff */
[----:B------:R-:W-:Y:S01]  /*11090*/  SHFL.IDX PT, R6, R6, RZ, 0x1c1f ;  /* 0x001c1fff06067589 */ /* 0x000fe200000e0000 */
[----:B------:R-:W-:-:S03]  /*110a0*/  LOP3.LUT P3, RZ, R34, 0x20, RZ, 0xc0, !PT ;  /* 0x0000002022ff7812 */ /* 0x000fc6000786c0ff */
[----:B------:R-:W-:Y:S10]  /*110b0*/  SHFL.IDX PT, R14, R7, RZ, 0x1c1f ;  /* 0x001c1fff070e7589 */ /* 0x000ff400000e0000 */
[----:B----4-:R-:W-:-:S02]  /*110c0*/  @P3 IADD3 R3, P0, R36, R3, RZ ;  /* 0x0000000324033210 */ /* 0x010fc40007f1e0ff */
[-C--:B-----5:R-:W-:Y:S02]  /*110d0*/  ISETP.GE.AND P6, PT, R36, R9.reuse, PT ;  /* 0x000000092400720c */ /* 0x0a0fe40003fc6270 */
[-C--:B------:R-:W-:Y:S01]  /*110e0*/  ISETP.GE.AND P2, PT, R11, R9.reuse, PT ;  /* 0x000000090b00720c */ /* 0x080fe20003f46270 */
[----:B0-----:R-:W-:Y:S01]  /*110f0*/  @P3 IMAD.X R2, RZ, RZ, R2, P0 ;  /* 0x000000ffff023224 */ /* 0x001fe200000e0602 */
[----:B------:R-:W-:-:S04]  /*11100*/  ISETP.GE.AND P1, PT, R8, R9, PT ;  /* 0x000000090800720c */ /* 0x000fc80003f26270 */
[----:B------:R-:W-:-:S04]  /*11110*/  @P3 LOP3.LUT R3, R3, R2, RZ, 0x3c, !PT ;  /* 0x0000000203033212 */ /* 0x000fc800078e3cff */
[----:B------:R-:W-:-:S04]  /*11120*/  @P3 LOP3.LUT R2, R3, R2, RZ, 0x3c, !PT ;  /* 0x0000000203023212 */ /* 0x000fc800078e3cff */
[----:B------:R-:W-:-:S05]  /*11130*/  @P3 LOP3.LUT R3, R3, R2, RZ, 0x3c, !PT ;  /* 0x0000000203033212 */ /* 0x000fca00078e3cff */
[----:B------:R-:W-:Y:S04]  /*11140*/  @P3 LDGSTS.E.BYPASS.LTC128B.128 [R0+0x24200], desc[UR52][R2.64], !P6 ;  /* 0x2420000002003fae */ /* 0x000fe8000f101d74 */
[----:B------:R-:W-:Y:S04]  /*11150*/  @P3 LDGSTS.E.BYPASS.LTC128B.128 [R0+0x26a00], desc[UR52][R2.64+0x40], !P2 ;  /* 0x26a0004002003fae */ /* 0x000fe8000d101d74 */
[----:B------:R0:W-:Y:S01]  /*11160*/  @P3 LDGSTS.E.BYPASS.LTC128B.128 [R0+0x29200], desc[UR52][R2.64+0x80], !P1 ;  /* 0x2920008002003fae */ /* 0x0001e2000c901d74 */
[----:B------:R-:W-:-:S03]  /*11170*/  LOP3.LUT P3, RZ, R34, 0x200, RZ, 0xc0, !PT ;  /* 0x0000020022ff7812 */ /* 0x000fc6000786c0ff */
[----:B0-----:R-:W0:Y:S04]  /*11180*/  SHFL.IDX PT, R3, R5, 0x1, 0x1c1f ;  /* 0x003c1f0005037f89 */ /* 0x001e2800000e0000 */
[----:B------:R-:W4:Y:S01]  /*11190*/  SHFL.IDX PT, R2, R10, 0x1, 0x1c1f ;  /* 0x003c1f000a027f89 */ /* 0x000f2200000e0000 */
[----:B0-----:R-:W-:-:S05]  /*111a0*/  @P5 IADD3 R3, P0, R36, R3, RZ ;  /* 0x0000000324035210 */ /* 0x001fca0007f1e0ff */
[----:B----4-:R-:W-:-:S05]  /*111b0*/  @P5 IMAD.X R2, RZ, RZ, R2, P0 ;  /* 0x000000ffff025224 */ /* 0x010fca00000e0602 */
[----:B------:R-:W-:-:S04]  /*111c0*/  @P5 LOP3.LUT R3, R3, R2, RZ, 0x3c, !PT ;  /* 0x0000000203035212 */ /* 0x000fc800078e3cff */
[----:B------:R-:W-:-:S04]  /*111d0*/  @P5 LOP3.LUT R2, R3, R2, RZ, 0x3c, !PT ;  /* 0x0000000203025212 */ /* 0x000fc800078e3cff */
[----:B------:R-:W-:-:S05]  /*111e0*/  @P5 LOP3.LUT R3, R3, R2, RZ, 0x3c, !PT ;  /* 0x0000000203035212 */ /* 0x000fca00078e3cff */
[----:B------:R-:W-:Y:S04]  /*111f0*/  @P5 LDGSTS.E.BYPASS.LTC128B.128 [R0+0x24a00], desc[UR52][R2.64], !P6 ;  /* 0x24a0000002005fae */ /* 0x000fe8000f101d74 */
[----:B------:R-:W-:Y:S04]  /*11200*/  @P5 LDGSTS.E.BYPASS.LTC128B.128 [R0+0x27200], desc[UR52][R2.64+0x40], !P2 ;  /* 0x2720004002005fae */ /* 0x000fe8000d101d74 */
[----:B------:R0:W-:Y:S04]  /*11210*/  @P5 LDGSTS.E.BYPASS.LTC128B.128 [R0+0x29a00], desc[UR52][R2.64+0x80], !P1 ;  /* 0x29a0008002005fae */ /* 0x0001e8000c901d74 */
[----:B0-----:R-:W0:Y:S04]  /*11220*/  SHFL.IDX PT, R3, R5, 0x2, 0x1c1f ;  /* 0x005c1f0005037f89 */ /* 0x001e2800000e0000 */
[----:B------:R-:W4:Y:S04]  /*11230*/  SHFL.IDX PT, R2, R10, 0x2, 0x1c1f ;  /* 0x005c1f000a027f89 */ /* 0x000f2800000e0000 */
[----:B------:R-:W5:Y:S04]  /*11240*/  SHFL.IDX PT, R5, R5, 0x3, 0x1c1f ;  /* 0x007c1f0005057f89 */ /* 0x000f6800000e0000 */
[----:B------:R-:W1:Y:S01]  /*11250*/  SHFL.IDX PT, R10, R10, 0x3, 0x1c1f ;  /* 0x007c1f000a0a7f89 */ /* 0x000e6200000e0000 */
[----:B0-----:R-:W-:-:S05]  /*11260*/  @P4 IADD3 R3, P0, R36, R3, RZ ;  /* 0x0000000324034210 */ /* 0x001fca0007f1e0ff */
[----:B----4-:R-:W-:Y:S01]  /*11270*/  @P4 IMAD.X R2, RZ, RZ, R2, P0 ;  /* 0x000000ffff024224 */ /* 0x010fe200000e0602 */
[----:B-----5:R-:W-:-:S04]  /*11280*/  @P3 IADD3 R8, P0, R36, R5, RZ ;  /* 0x0000000524083210 */ /* 0x020fc80007f1e0ff */
[----:B------:R-:W-:Y:S01]  /*11290*/  @P4 LOP3.LUT R3, R3, R2, RZ, 0x3c, !PT ;  /* 0x0000000203034212 */ /* 0x000fe200078e3cff */
[----:B-1----:R-:W-:-:S03]  /*112a0*/  @P3 IMAD.X R9, RZ, RZ, R10, P0 ;  /* 0x000000ffff093224 */ /* 0x002fc600000e060a */
[----:B------:R-:W-:-:S04]  /*112b0*/  @P4 LOP3.LUT R2, R3, R2, RZ, 0x3c, !PT ;  /* 0x0000000203024212 */ /* 0x000fc800078e3cff */
[----:B------:R-:W-:-:S05]  /*112c0*/  @P4 LOP3.LUT R3, R3, R2, RZ, 0x3c, !PT ;  /* 0x0000000203034212 */ /* 0x000fca00078e3cff */
[----:B------:R-:W-:Y:S04]  /*112d0*/  @P4 LDGSTS.E.BYPASS.LTC128B.128 [R0+0x25200], desc[UR52][R2.64], !P6 ;  /* 0x2520000002004fae */ /* 0x000fe8000f101d74 */
[----:B------:R-:W-:Y:S04]  /*112e0*/  @P4 LDGSTS.E.BYPASS.LTC128B.128 [R0+0x27a00], desc[UR52][R2.64+0x40], !P2 ;  /* 0x27a0004002004fae */ /* 0x000fe8000d101d74 */
[----:B------:R0:W-:Y:S02]  /*112f0*/  @P4 LDGSTS.E.BYPASS.LTC128B.128 [R0+0x2a200], desc[UR52][R2.64+0x80], !P1 ;  /* 0x2a20008002004fae */ /* 0x0001e4000c901d74 */
[----:B0-----:R-:W-:-:S02]  /*11300*/  @P3 IMAD.MOV.U32 R2, RZ, RZ, R8 ;  /* 0x000000ffff023224 */ /* 0x001fc400078e0008 */
[----:B------:R-:W-:-:S05]  /*11310*/  @P3 IMAD.MOV.U32 R3, RZ, RZ, R9 ;  /* 0x000000ffff033224 */ /* 0x000fca00078e0009 */
[----:B------:R0:W-:Y:S04]  /*11320*/  @P3 LDGSTS.E.BYPASS.LTC128B.128 [R0+0x25a00], desc[UR52][R2.64], !P6 ;  /* 0x25a0000002003fae */ /* 0x0001e8000f101d74 */
[----:B------:R0:W-:Y:S04]  /*11330*/  @P3 LDGSTS.E.BYPASS.LTC128B.128 [R0+0x28200], desc[UR52][R2.64+0x40], !P2 ;  /* 0x2820004002003fae */ /* 0x0001e8000d101d74 */
[----:B------:R0:W-:Y:S02]  /*11340*/  @P3 LDGSTS.E.BYPASS.LTC128B.128 [R0+0x2aa00], desc[UR52][R2.64+0x80], !P1 ;  /* 0x2aa0008002003fae */ /* 0x0001e4000c901d74 */
.L_x_4211:
[----:B------:R-:W-:Y:S01]  /*11350*/  LOP3.LUT P0, RZ, R34, 0x80, RZ, 0xc0, !PT ;  /* 0x0000008022ff7812 */ /* 0x000fe2000780c0ff */
[----:B------:R-:W-:-:S12]  /*11360*/  BSSY B0, `(.L_x_4116) ;  /* 0x0000010000007945 */ /* 0x000fd80003800000 */
[----:B------:R-:W-:Y:S05]  /*11370*/  @!P0 BRA `(.L_x_4117) ;  /* 0x0000000000388947 */ /* 0x000fea0003800000 */
[----:B------:R-:W1:Y:S01]  /*11380*/  LDC R7, c[0x0][0x2f4] ;  /* 0x0000bd00ff077b82 */ /* 0x000e620000000800 */
[C---:B------:R-:W-:Y:S02]  /*11390*/  LOP3.LUT R8, R36.reuse, 0x40, RZ, 0xfc, !PT ;  /* 0x0000004024087812 */ /* 0x040fe400078efcff */
[C---:B------:R-:W-:Y:S02]  /*113a0*/  LOP3.LUT R5, R36.reuse, 0x80, RZ, 0xfc, !PT ;  /* 0x0000008024057812 */ /* 0x040fe400078efcff */
[----:B0-----:R-:W-:-:S05]  /*113b0*/  IADD3 R2, P0, R36, R14, RZ ;  /* 0x0000000e24027210 */ /* 0x001fca0007f1e0ff */
[----:B------:R-:W-:Y:S01]  /*113c0*/  IMAD.X R3, RZ, RZ, R6, P0 ;  /* 0x000000ffff037224 */ /* 0x000fe200000e0606 */
[-C--:B-1----:R-:W-:Y:S02]  /*113d0*/  ISETP.GE.AND P3, PT, R36, R7.reuse, PT ;  /* 0x000000072400720c */ /* 0x082fe40003f66270 */
        /* <DEDUP_REMOVED lines=8> */
.L_x_4117:
[----:B------:R-:W-:Y:S05]  /*11460*/  BSYNC B0 ;  /* 0x0000000000007941 */ /* 0x000fea0003800000 */
.L_x_4116:
[----:B------:R-:W-:Y:S01]  /*11470*/  NOP ;  /* 0x0000000000007918 */ /* 0x000fe20000000000 */
[----:B------:R-:W-:-:S13]  /*11480*/  PLOP3.LUT P0, PT, PT, PT, PT, 0x80, 0x0 ;  /* 0x000000000000781c */ /* 0x000fda0003f0f070 */
.L_x_4118:
[----:B------:R-:W-:Y:S02]  /*11490*/  PLOP3.LUT P1, PT, P1, P0, PT, 0xa2, 0x0 ;  /* 0x000000000000781c */ /* 0x000fe40000f21472 */
[----:B------:R-:W-:-:S08]  /*114a0*/  @P0 R2UR P1, UR4, R4 ;  /* 0x00000000040402ca */ /* 0x000fd00000020000 */
[----:B------:R-:W-:-:S05]  /*114b0*/  @P0 PLOP3.LUT P0, PT, P1, PT, PT, 0x80, 0x0 ;  /* 0x000000000000081c */ /* 0x000fca0000f0f070 */
[----:B------:R-:W-:Y:S01]  /*114c0*/  @!P1 SYNCS.ARRIVE.TRANS64.RED.A0T1 RZ, [UR4+0x33430], RZ ;  /* 0x033430ffffff99a7 */ /* 0x000fe20008200404 */
[----:B------:R-:W-:Y:S07]  /*114d0*/  @!P1 ARRIVES.LDGSTSBAR.64.TRANSCNT [UR4+0x33430] ;  /* 0x03343000ff0099b0 */ /* 0x000fee0008000a84 */
[----:B------:R-:W-:Y:S05]  /*114e0*/  @P0 BRA.U.ANY `(.L_x_4118) ;  /* 0xfffffffd00e80947 */ /* 0x000fea000393ffff */
[----:B------:R-:W-:Y:S01]  /*114f0*/  NOP ;  /* 0x0000000000007918 */ /* 0x000fe20000000000 */
[----:B01----:R-:W-:-:S05]  /*11500*/  IMAD.U32 R0, RZ, RZ, UR42 ;  /* 0x0000002aff007e24 */ /* 0x003fca000f8e00ff */
[----:B------:R-:W-:-:S13]  /*11510*/  ISETP.NE.AND P2, PT, R0, 0x3, PT ;  /* 0x000000030000780c */ /* 0x000fda0003f45270 */
[----:B------:R-:W-:Y:S05]  /*11520*/  @!P2 BRA `(.L_x_4119) ;  /* 0x000000000004a947 */ /* 0x000fea0003800000 */
[----:B------:R-:W-:Y:S01]  /*11530*/  BPT.TRAP 0x1 ;  /* 0x000000040000795c */ /* 0x000fe20000300000 */
.L_x_4119:
        /* <DEDUP_REMOVED lines=9> */
[----:B------:R-:W-:Y:S02]  /*115d0*/  ULDC.64 UR6, c[0x0][0x298] ;  /* 0x0000a60000067ab9 */ /* 0x000fe40000000a00 */
[----:B------:R-:W-:Y:S02]  /*115e0*/  UIMAD UR4, UR4, UR6, URZ ;  /* 0x00000006040472a4 */ /* 0x000fe4000f8e023f */
[----:B------:R-:W-:Y:S02]  /*115f0*/  UIMAD.WIDE.U32 UR36, UR38, UR6, URZ ;  /* 0x00000006262472a5 */ /* 0x000fe4000f8e003f */
[----:B------:R-:W-:Y:S02]  /*11600*/  UIMAD UR4, UR38, UR7, UR4 ;  /* 0x00000007260472a4 */ /* 0x000fe4000f8e0204 */
[----:B------:R-:W-:-:S02]  /*11610*/  USEL UR38, UR41, URZ, !UP0 ;  /* 0x0000003f29267287 */ /* 0x000fc4000c000000 */
[----:B------:R-:W-:Y:S01]  /*11620*/  UIADD3 UR41, UR37, UR4, URZ ;  /* 0x0000000425297290 */ /* 0x000fe2000fffe03f */
[----:B------:R-:W-:Y:S11]  /*11630*/  @!P0 BRA `(.L_x_4121) ;  /* 0x0000000000408947 */ /* 0x000ff60003800000 */
[----:B------:R-:W-:Y:S01]  /*11640*/  MOV R2, 0x0 ;  /* 0x0000000000027802 */ /* 0x000fe20000000f00 */
[----:B------:R-:W-:Y:S01]  /*11650*/  ULDC.64 UR6, c[0x4][0x1b0] ;  /* 0x01006c0000067ab9 */ /* 0x000fe20000000a00 */
[----:B------:R-:W-:Y:S01]  /*11660*/  ULDC.64 UR8, c[0x4][0x1b8] ;  /* 0x01006e0000087ab9 */ /* 0x000fe20000000a00 */
[----:B------:R-:W-:Y:S01]  /*11670*/  ULDC.64 UR4, c[0x4][0xd0] ;  /* 0x0100340000047ab9 */ /* 0x000fe20000000a00 */
[----:B0-23--:R-:W-:Y:S02]  /*11680*/  IMAD.U32 R4, RZ, RZ, UR6 ;  /* 0x00000006ff047e24 */ /* 0x00dfe4000f8e00ff */
        /* <DEDUP_REMOVED lines=11> */
.L_x_4121:
[----:B------:R-:W-:Y:S05]  /*11740*/  BSYNC B6 ;  /* 0x0000000000067941 */ /* 0x000fea0003800000 */
.L_x_4120:
[----:B------:R-:W4:Y:S01]  /*11750*/  LDL.LU R21, [R1+0x4] ;  /* 0x0000040001157983 */ /* 0x000f220000300800 */
[----:B------:R-:W1:Y:S01]  /*11760*/  LDC R6, c[0x0][0x448] ;  /* 0x00011200ff067b82 */ /* 0x000e620000000800 */
[----:B------:R-:W0:Y:S01]  /*11770*/  S2R R2, SR_TID.X ;  /* 0x0000000000027919 */ /* 0x000e220000002100 */
[----:B------:R-:W2:Y:S01]  /*11780*/  S2R R20, SR_TID.X ;  /* 0x0000000000147919 */ /* 0x000ea20000002100 */
[----:B------:R-:W-:Y:S01]  /*11790*/  R2UR UR8, R22 ;  /* 0x00000000160872ca */ /* 0x000fe200000e0000 */
[----:B------:R-:W-:Y:S01]  /*117a0*/  ULDC.64 UR6, c[0x0][0x2d8] ;  /* 0x0000b60000067ab9 */ /* 0x000fe20000000a00 */
[----:B------:R0:W5:Y:S01]  /*117b0*/  LDL R8, [R1+0x1c] ;  /* 0x00001c0001087983 */ /* 0x0001620000100800 */
[----:B-1----:R-:W-:Y:S02]  /*117c0*/  ISETP.NE.AND P0, PT, R6, 0x1, PT ;  /* 0x000000010600780c */ /* 0x002fe40003f05270 */
[----:B0-----:R-:W-:-:S11]  /*117d0*/  LOP3.LUT R2, R2, 0x7f, RZ, 0xc0, !PT ;  /* 0x0000007f02027812 */ /* 0x001fd600078ec0ff */
[----:B------:R-:W0:Y:S01]  /*117e0*/  @P0 LDC R0, c[0x0][0x450] ;  /* 0x00011400ff000b82 */ /* 0x000e220000000800 */
[----:B------:R-:W-:Y:S01]  /*117f0*/  SHF.R.U32.HI R2, RZ, 0x2, R2 ;  /* 0x00000002ff027819 */ /* 0x000fe20000011602 */
[----:B--2---:R-:W-:-:S05]  /*11800*/  IMAD.SHL.U32 R20, R20, 0x20, RZ ;  /* 0x0000002014147824 */ /* 0x004fca00078e00ff */
[----:B------:R-:W-:Y:S02]  /*11810*/  LOP3.LUT R20, R2, 0x60, R20, 0xf8, !PT ;  /* 0x0000006002147812 */ /* 0x000fe400078ef814 */
[----:B------:R-:W1:Y:S01]  /*11820*/  @P0 LDC R2, c[0x0][0x44c] ;  /* 0x00011300ff020b82 */ /* 0x000e620000000800 */
[----:B------:R-:W-:Y:S01]  /*11830*/  R2UR UR10, R22 ;  /* 0x00000000160a72ca */ /* 0x000fe200000e0000 */
[----:B------:R-:W-:Y:S01]  /*11840*/  UMOV UR4, UR36 ;  /* 0x0000002400047c82 */ /* 0x000fe20008000000 */
[----:B------:R-:W-:Y:S02]  /*11850*/  UMOV UR5, UR41 ;  /* 0x0000002900057c82 */ /* 0x000fe40008000000 */
[----:B------:R-:W-:-:S03]  /*11860*/  UIMAD.WIDE.U32 UR4, UR8, UR6, UR4 ;  /* 0x00000006080472a5 */ /* 0x000fc6000f8e0004 */
[----:B------:R-:W-:Y:S02]  /*11870*/  ULDC.64 UR8, c[0x0][0x2e0] ;  /* 0x0000b80000087ab9 */ /* 0x000fe40000000a00 */
[----:B------:R-:W-:-:S04]  /*11880*/  UIMAD UR6, UR40, UR8, URZ ;  /* 0x00000008280672a4 */ /* 0x000fc8000f8e023f */
[----:B------:R-:W-:Y:S02]  /*11890*/  UIMAD UR5, UR10, UR7, UR5 ;  /* 0x000000070a0572a4 */ /* 0x000fe4000f8e0205 */
[----:B------:R-:W-:Y:S02]  /*118a0*/  UIMAD UR6, UR38, UR9, UR6 ;  /* 0x00000009260672a4 */ /* 0x000fe4000f8e0206 */
[----:B------:R-:W-:-:S04]  /*118b0*/  UIMAD.WIDE.U32 UR4, UR38, UR8, UR4 ;  /* 0x00000008260472a5 */ /* 0x000fc8000f8e0004 */
[----:B------:R-:W-:-:S03]  /*118c0*/  UIADD3 UR5, UR5, UR6, URZ ;  /* 0x0000000605057290 */ /* 0x000fc6000fffe03f */
[----:B------:R-:W-:Y:S01]  /*118d0*/  ULDC.64 UR6, c[0x0][0x2d0] ;  /* 0x0000b40000067ab9 */ /* 0x000fe20000000a00 */
[C---:B------:R-:W-:Y:S02]  /*118e0*/  LOP3.LUT R10, R36.reuse, 0x40, RZ, 0xfc, !PT ;  /* 0x00000040240a7812 */ /* 0x040fe400078efcff */
[----:B------:R-:W-:Y:S01]  /*118f0*/  LOP3.LUT R11, R36, 0x80, RZ, 0xfc, !PT ;  /* 0x00000080240b7812 */ /* 0x000fe200078efcff */
[----:B----4-:R-:W-:-:S05]  /*11900*/  IMAD.SHL.U32 R5, R21, 0x80, RZ ;  /* 0x0000008015057824 */ /* 0x010fca00078e00ff */
[----:B------:R-:W-:-:S05]  /*11910*/  LOP3.LUT R9, R20, R5, RZ, 0xfc, !PT ;  /* 0x0000000514097212 */ /* 0x000fca00078efcff */
[----:B-1----:R-:W-:-:S04]  /*11920*/  @P0 IMAD.HI.U32 R3, R9, R2, RZ ;  /* 0x0000000209030227 */ /* 0x002fc800078e00ff */
[----:B------:R-:W-:Y:S01]  /*11930*/  IMAD.MOV.U32 R2, RZ, RZ, R9 ;  /* 0x000000ffff027224 */ /* 0x000fe200078e0009 */
[----:B0-----:R-:W-:Y:S01]  /*11940*/  @P0 SHF.R.U32.HI R2, RZ, R0, R3 ;  /* 0x00000000ff020219 */ /* 0x001fe20000011603 */
[----:B------:R-:W0:Y:S03]  /*11950*/  S2R R20, SR_TID.X ;  /* 0x0000000000147919 */ /* 0x000e260000002100 */
[----:B------:R-:W-:-:S05]  /*11960*/  SHF.R.S32.HI R0, RZ, 0x1f, R2 ;  /* 0x0000001fff007819 */ /* 0x000fca0000011402 */
[----:B------:R-:W-:Y:S02]  /*11970*/  IMAD R7, R0, UR6, RZ ;  /* 0x0000000600077c24 */ /* 0x000fe4000f8e02ff */
[----:B------:R-:W-:Y:S02]  /*11980*/  IMAD.MOV R0, RZ, RZ, -R2 ;  /* 0x000000ffff007224 */ /* 0x000fe400078e0a02 */
[----:B------:R-:W-:Y:S02]  /*11990*/  IMAD.U32 R3, RZ, RZ, UR6 ;  /* 0x00000006ff037e24 */ /* 0x000fe4000f8e00ff */
[----:B------:R-:W-:Y:S02]  /*119a0*/  IMAD R0, R6, R0, R9 ;  /* 0x0000000006007224 */ /* 0x000fe400078e0209 */
[C---:B------:R-:W-:Y:S02]  /*119b0*/  IMAD R7, R2.reuse, UR7, R7 ;  /* 0x0000000702077c24 */ /* 0x040fe4000f8e0207 */
[----:B------:R-:W-:Y:S01]  /*119c0*/  IMAD.WIDE.U32 R2, R2, R3, UR4 ;  /* 0x0000000402027e25 */ /* 0x000fe2000f8e0003 */
[----:B---3--:R-:W-:Y:S01]  /*119d0*/  SHF.R.S32.HI R4, RZ, 0x1f, R0 ;  /* 0x0000001fff047819 */ /* 0x008fe20000011400 */
[----:B------:R-:W-:-:S02]  /*119e0*/  ULDC.64 UR4, c[0x0][0x2c8] ;  /* 0x0000b20000047ab9 */ /* 0x000fc40000000a00 */
[----:B------:R-:W-:Y:S02]  /*119f0*/  IMAD.IADD R3, R3, 0x1, R7 ;  /* 0x0000000103037824 */ /* 0x000fe400078e0207 */
[----:B------:R-:W-:Y:S02]  /*11a00*/  IMAD R4, R4, UR4, RZ ;  /* 0x0000000404047c24 */ /* 0x000fe4000f8e02ff */
[----:B------:R-:W-:-:S04]  /*11a10*/  IMAD.WIDE.U32 R2, R0, UR4, R2 ;  /* 0x0000000400027c25 */ /* 0x000fc8000f8e0002 */
[----:B------:R-:W-:Y:S01]  /*11a20*/  IMAD R7, R0, UR5, R4 ;  /* 0x0000000500077c24 */ /* 0x000fe2000f8e0204 */
[----:B------:R-:W-:Y:S02]  /*11a30*/  ULDC.64 UR4, c[0x0][0x280] ;  /* 0x0000a00000047ab9 */ /* 0x000fe40000000a00 */
[----:B------:R-:W-:Y:S01]  /*11a40*/  IADD3 R0, P0, R2, UR4, RZ ;  /* 0x0000000402007c10 */ /* 0x000fe2000ff1e0ff */
[----:B------:R-:W-:Y:S01]  /*11a50*/  ULDC UR4, c[0x0][0x2b8] ;  /* 0x0000ae0000047ab9 */ /* 0x000fe20000000800 */
[----:B0-----:R-:W-:Y:S02]  /*11a60*/  LOP3.LUT R20, R20, 0x7f, RZ, 0xc0, !PT ;  /* 0x0000007f14147812 */ /* 0x001fe400078ec0ff */
[----:B------:R-:W-:Y:S01]  /*11a70*/  IADD3.X R4, R3, UR5, R7, P0, !PT ;  /* 0x0000000503047c10 */ /* 0x000fe200087fe407 */
[----:B------:R-:W-:Y:S01]  /*11a80*/  UMOV UR5, 0xffffffff ;  /* 0xffffffff00057882 */ /* 0x000fe20000000000 */
[----:B------:R-:W-:Y:S02]  /*11a90*/  ISETP.GE.AND P3, PT, R36, UR4, PT ;  /* 0x0000000424007c0c */ /* 0x000fe4000bf66270 */
[----:B------:R-:W-:-:S02]  /*11aa0*/  ISETP.GE.AND P2, PT, R10, UR4, PT ;  /* 0x000000040a007c0c */ /* 0x000fc4000bf46270 */
[----:B------:R-:W-:Y:S02]  /*11ab0*/  ISETP.GE.AND P1, PT, R11, UR4, PT ;  /* 0x000000040b007c0c */ /* 0x000fe4000bf26270 */
[----:B------:R-:W-:Y:S01]  /*11ac0*/  SHF.R.U32.HI R10, RZ, 0x2, R20 ;  /* 0x00000002ff0a7819 */ /* 0x000fe20000011614 */
[----:B------:R-:W-:Y:S10]  /*11ad0*/  BRA.DIV UR5, `(.L_x_4122) ;  /* 0x0000005205e87947 */ /* 0x000ff4000b800000 */
[----:B------:R-:W0:Y:S01]  /*11ae0*/  SHFL.IDX PT, R14, R0, RZ, 0x1c1f ;  /* 0x001c1fff000e7589 */ /* 0x000e2200000e0000 */
[----:B------:R-:W-:Y:S02]  /*11af0*/  IMAD R29, R29, R6, RZ ;  /* 0x000000061d1d7224 */ /* 0x000fe400078e02ff */
        /* <DEDUP_REMOVED lines=9> */
[----:B------:R-:W-:Y:S04]  /*11b90*/  @!P0 LDGSTS.E.BYPASS.LTC128B.128 [R8+0x20200], desc[UR52][R2.64+0x40], !P2 ;  /* 0x2020004002088fae */ /* 0x000fe8000d101d74 */
[----:B------:R1:W-:Y:S01]  /*11ba0*/  @!P0 LDGSTS.E.BYPASS.LTC128B.128 [R8+0x22200], desc[UR52][R2.64+0x80], !P1 ;  /* 0x2220008002088fae */ /* 0x0003e2000c901d74 */
[----:B------:R-:W-:Y:S01]  /*11bb0*/  ISETP.GE.AND P0, PT, R6, R29, PT ;  /* 0x0000001d0600720c */ /* 0x000fe20003f06270 */
[----:B------:R-:W-:-:S02]  /*11bc0*/  VIADD R6, R5, 0x40 ;  /* 0x0000004005067836 */ /* 0x000fc40000000000 */
[----:B-1----:R-:W1:Y:S10]  /*11bd0*/  SHFL.IDX PT, R2, R4, 0x1, 0x1c1f ;  /* 0x003c1f0004027f89 */ /* 0x002e7400000e0000 */
[----:B0-----:R-:W-:-:S05]  /*11be0*/  @!P0 IADD3 R14, P4, R36, R14, RZ ;  /* 0x0000000e240e8210 */ /* 0x001fca0007f9e0ff */
[----:B-1----:R-:W-:Y:S02]  /*11bf0*/  @!P0 IMAD.X R7, RZ, RZ, R2, P4 ;  /* 0x000000ffff078224 */ /* 0x002fe400020e0602 */
[----:B------:R-:W-:Y:S02]  /*11c00*/  @!P0 IMAD.MOV.U32 R2, RZ, RZ, R14 ;  /* 0x000000ffff028224 */ /* 0x000fe400078e000e */
[----:B------:R-:W-:Y:S01]  /*11c10*/  @!P0 IMAD.MOV.U32 R3, RZ, RZ, R7 ;  /* 0x000000ffff038224 */ /* 0x000fe200078e0007 */
[----:B------:R-:W0:Y:S04]  /*11c20*/  SHFL.IDX PT, R14, R0, 0x2, 0x1c1f ;  /* 0x005c1f00000e7f89 */ /* 0x000e2800000e0000 */
[----:B------:R-:W-:Y:S04]  /*11c30*/  @!P0 LDGSTS.E.BYPASS.LTC128B.128 [R8+0x1ea00], desc[UR52][R2.64], !P3 ;  /* 0x1ea0000002088fae */ /* 0x000fe8000d901d74 */
        /* <DEDUP_REMOVED lines=11> */
[----:B------:R1:W-:Y:S04]  /*11cf0*/  @!P0 LDGSTS.E.BYPASS.LTC128B.128 [R8+0x21200], desc[UR52][R2.64+0x40], !P2 ;  /* 0x2120004002088fae */ /* 0x0003e8000d101d74 */
[----:B0-----:R1:W-:Y:S02]  /*11d00*/  @!P0 LDGSTS.E.BYPASS.LTC128B.128 [R8+0x23200], desc[UR52][R2.64+0x80], !P1 ;  /* 0x2320008002088fae */ /* 0x0013e4000c901d74 */
.L_x_4220:
        /* <DEDUP_REMOVED lines=10> */
[----:B------:R0:W-:Y:S04]  /*11db0*/  LDGSTS.E.BYPASS.LTC128B.128 [R8+0x21a00], desc[UR52][R2.64+0x40], !P2 ;  /* 0x21a0004002087fae */ /* 0x0001e8000d101d74 */
[----:B------:R0:W-:Y:S02]  /*11dc0*/  LDGSTS.E.BYPASS.LTC128B.128 [R8+0x23a00], desc[UR52][R2.64+0x80], !P1 ;  /* 0x23a0008002087fae */ /* 0x0001e4000c901d74 */
.L_x_4124:
[----:B------:R-:W-:Y:S05]  /*11dd0*/  BSYNC B0 ;  /* 0x0000000000007941 */ /* 0x000fea0003800000 */
.L_x_4123:
[----:B------:R-:W-:Y:S01]  /*11de0*/  NOP ;  /* 0x0000000000007918 */ /* 0x000fe20000000000 */
[----:B------:R-:W-:-:S13]  /*11df0*/  PLOP3.LUT P0, PT, PT, PT, PT, 0x80, 0x0 ;  /* 0x000000000000781c */ /* 0x000fda0003f0f070 */
.L_x_4125:
        /* <DEDUP_REMOVED lines=16> */
[----:B------:R-:W1:Y:S03]  /*11f00*/  SYNCS.PHASECHK.TRANS64.TRYWAIT P0, [R18+URZ+0x33420], R3 ;  /* 0x03342003120075a7 */ /* 0x000e66000800017f */
[----:B01----:R-:W-:Y:S05]  /*11f10*/  @!P0 BRA `(.L_x_4127) ;  /* 0x0000005400148947 */ /* 0x003fea0003800000 */
.L_x_4221:
[----:B------:R-:W-:Y:S05]  /*11f20*/  BSYNC B0 ;  /* 0x0000000000007941 */ /* 0x000fea0003800000 */
.L_x_4126:
[----:B------:R-:W3:Y:S01]  /*11f30*/  LDL R0, [R1+0x10] ;  /* 0x0000100001007983 */ /* 0x000ee20000100800 */
[----:B------:R-:W-:-:S06]  /*11f40*/  UIADD3 UR4, UR46, -0x2, URZ ;  /* 0xfffffffe2e047890 */ /* 0x000fcc000fffe03f */
[----:B---3--:R-:W-:-:S13]  /*11f50*/  ISETP.LE.AND P0, PT, R0, UR4, PT ;  /* 0x0000000400007c0c */ /* 0x008fda000bf03270 */
[----:B------:R-:W-:Y:S05]  /*11f60*/  @!P0 BRA `(.L_x_4128) ;  /* 0x0000001c005c8947 */ /* 0x000fea0003800000 */
[----:B------:R-:W-:Y:S02]  /*11f70*/  IMAD.MOV.U32 R20, RZ, RZ, R30 ;  /* 0x000000ffff147224 */ /* 0x000fe400078e001e */
[----:B------:R-:W-:Y:S02]  /*11f80*/  IMAD.MOV.U32 R21, RZ, RZ, R33 ;  /* 0x000000ffff157224 */ /* 0x000fe400078e0021 */
[----:B------:R-:W-:-:S07]  /*11f90*/  IMAD.U32 R31, RZ, RZ, UR4 ;  /* 0x00000004ff1f7e24 */ /* 0x000fce000f8e00ff */
.L_x_4148:
[----:B---3--:R-:W3:Y:S01]  /*11fa0*/  LDL R9, [R1+0xc] ;  /* 0x00000c0001097983 */ /* 0x008ee20000100800 */
[----:B-1----:R-:W1:Y:S01]  /*11fb0*/  LDC R2, c[0x0][0x430] ;  /* 0x00010c00ff027b82 */ /* 0x002e620000000800 */
[----:B------:R-:W4:Y:S01]  /*11fc0*/  S2R R0, SR_TID.X ;  /* 0x0000000000007919 */ /* 0x000f220000002100 */
[----:B------:R-:W0:Y:S01]  /*11fd0*/  S2R R6, SR_TID.X ;  /* 0x0000000000067919 */ /* 0x000e220000002100 */
[----:B------:R-:W2:Y:S01]  /*11fe0*/  S2R R8, SR_TID.X ;  /* 0x0000000000087919 */ /* 0x000ea20000002100 */
[----:B------:R-:W-:Y:S01]  /*11ff0*/  IMAD R4, R31, 0xa0, R37 ;  /* 0x000000a01f047824 */ /* 0x000fe200078e0225 */
[----:B------:R-:W-:Y:S05]  /*12000*/  YIELD ;  /* 0x0000000000007946 */ /* 0x000fea0003800000 */
[----:B------:R-:W-:Y:S01]  /*12010*/  ULDC.64 UR4, c[0x0][0x428] ;  /* 0x00010a0000047ab9 */ /* 0x000fe20000000a00 */
[----:B------:R-:W-:Y:S01]  /*12020*/  ULDC.64 UR6, c[0x0][0x418] ;  /* 0x0001060000067ab9 */ /* 0x000fe20000000a00 */
[----:B------:R-:W3:Y:S01]  /*12030*/  LDL R11, [R1+0x10] ;  /* 0x00001000010b7983 */ /* 0x000ee20000100800 */
[----:B-1----:R-:W-:-:S02]  /*12040*/  ISETP.NE.AND P0, PT, R2, 0x1, PT ;  /* 0x000000010200780c */ /* 0x002fc40003f05270 */
[----:B----4-:R-:W-:-:S11]  /*12050*/  LOP3.LUT R2, R0, 0x7f, RZ, 0xc0, !PT ;  /* 0x0000007f00027812 */ /* 0x010fd600078ec0ff */
[----:B------:R-:W1:Y:S01]  /*12060*/  @P0 LDC R5, c[0x0][0x434] ;  /* 0x00010d00ff050b82 */ /* 0x000e620000000800 */
[----:B------:R-:W-:Y:S02]  /*12070*/  SHF.R.U32.HI R7, RZ, 0x2, R2 ;  /* 0x00000002ff077819 */ /* 0x000fe40000011602 */
[C---:B0-----:R-:W-:Y:S01]  /*12080*/  LOP3.LUT R2, R6.reuse, 0x7f, RZ, 0xc0, !PT ;  /* 0x0000007f06027812 */ /* 0x041fe200078ec0ff */
[----:B------:R-:W-:-:S04]  /*12090*/  IMAD.SHL.U32 R6, R6, 0x20, RZ ;  /* 0x0000002006067824 */ /* 0x000fc800078e00ff */
[----:B------:R-:W0:Y:S01]  /*120a0*/  @P0 LDC R0, c[0x0][0x438] ;  /* 0x00010e00ff000b82 */ /* 0x000e220000000800 */
[----:B------:R-:W-:Y:S02]  /*120b0*/  LOP3.LUT R6, R7, 0x60, R6, 0xf8, !PT ;  /* 0x0000006007067812 */ /* 0x000fe400078ef806 */
[----:B------:R-:W-:-:S05]  /*120c0*/  SHF.R.U32.HI R7, RZ, 0x2, R2 ;  /* 0x00000002ff077819 */ /* 0x000fca0000011602 */
[----:B------:R-:W4:Y:S01]  /*120d0*/  @P0 LDC R3, c[0x0][0x434] ;  /* 0x00010d00ff030b82 */ /* 0x000f220000000800 */
[----:B--2---:R-:W-:Y:S02]  /*120e0*/  IMAD.SHL.U32 R8, R8, 0x20, RZ ;  /* 0x0000002008087824 */ /* 0x004fe400078e00ff */
[----:B------:R-:W-:-:S05]  /*120f0*/  IMAD.IADD R6, R6, 0x1, R4 ;  /* 0x0000000106067824 */ /* 0x000fca00078e0204 */
[----:B------:R-:W2:Y:S01]  /*12100*/  @P0 LDC R2, c[0x0][0x438] ;  /* 0x00010e00ff020b82 */ /* 0x000ea20000000800 */
[----:B------:R-:W-:Y:S01]  /*12110*/  LOP3.LUT R8, R7, 0x60, R8, 0xf8, !PT ;  /* 0x0000006007087812 */ /* 0x000fe200078ef808 */
[----:B-1----:R-:W-:-:S03]  /*12120*/  @P0 IMAD.HI.U32 R5, R6, R5, RZ ;  /* 0x0000000506050227 */ /* 0x002fc600078e00ff */
[----:B------:R-:W-:Y:S01]  /*12130*/  LOP3.LUT R8, R8, 0x80, RZ, 0xfc, !PT ;  /* 0x0000008008087812 */ /* 0x000fe200078efcff */
[----:B------:R-:W-:Y:S01]  /*12140*/  IMAD.MOV.U32 R7, RZ, RZ, R6 ;  /* 0x000000ffff077224 */ /* 0x000fe200078e0006 */
[----:B0-----:R-:W-:-:S03]  /*12150*/  @P0 SHF.R.U32.HI R7, RZ, R0, R5 ;  /* 0x00000000ff070219 */ /* 0x001fc60000011605 */
[----:B------:R-:W-:-:S04]  /*12160*/  IMAD.IADD R0, R8, 0x1, R4 ;  /* 0x0000000108007824 */ /* 0x000fc800078e0204 */
[----:B----4-:R-:W-:-:S04]  /*12170*/  @P0 IMAD.HI.U32 R3, R0, R3, RZ ;  /* 0x0000000300030227 */ /* 0x010fc800078e00ff */
[----:B------:R-:W-:Y:S01]  /*12180*/  IMAD.MOV.U32 R10, RZ, RZ, R0 ;  /* 0x000000ffff0a7224 */ /* 0x000fe200078e0000 */
[----:B------:R-:W-:Y:S02]  /*12190*/  ISETP.GT.U32.AND P1, PT, R8, 0x9f, PT ;  /* 0x0000009f0800780c */ /* 0x000fe40003f24070 */
[----:B--2---:R-:W-:Y:S01]  /*121a0*/  @P0 SHF.R.U32.HI R10, RZ, R2, R3 ;  /* 0x00000002ff0a0219 */ /* 0x004fe20000011603 */
[--C-:B------:R-:W-:Y:S01]  /*121b0*/  IMAD.MOV.U32 R2, RZ, RZ, R7.reuse ;  /* 0x000000ffff027224 */ /* 0x100fe200078e0007 */
[----:B------:R-:W-:-:S03]  /*121c0*/  SHF.R.S32.HI R3, RZ, 0x1f, R7 ;  /* 0x0000001fff037819 */ /* 0x000fc60000011407 */
[----:B------:R-:W-:-:S03]  /*121d0*/  IMAD.WIDE.U32 R2, R32, UR4, R2 ;  /* 0x0000000420027c25 */ /* 0x000fc6000f8e0002 */
[----:B------:R-:W-:Y:S01]  /*121e0*/  LEA R8, P0, R2, UR6, 0x2 ;  /* 0x0000000602087c11 */ /* 0x000fe2000f8010ff */
[----:B---3--:R-:W-:-:S04]  /*121f0*/  IMAD R5, R9, UR4, RZ ;  /* 0x0000000409057c24 */ /* 0x008fc8000f8e02ff */
[----:B------:R-:W-:-:S04]  /*12200*/  IMAD R4, R32, UR5, R5 ;  /* 0x0000000520047c24 */ /* 0x000fc8000f8e0205 */
[----:B------:R-:W-:-:S05]  /*12210*/  IMAD.IADD R3, R4, 0x1, R3 ;  /* 0x0000000104037824 */ /* 0x000fca00078e0203 */
[----:B------:R-:W-:Y:S01]  /*12220*/  LEA.HI.X R9, R2, UR7, R3, 0x2, P0 ;  /* 0x0000000702097c11 */ /* 0x000fe200080f1403 */
[--C-:B------:R-:W-:Y:S01]  /*12230*/  @!P1 IMAD.MOV.U32 R2, RZ, RZ, R10.reuse ;  /* 0x000000ffff029224 */ /* 0x100fe200078e000a */
[----:B------:R-:W-:-:S03]  /*12240*/  @!P1 SHF.R.S32.HI R3, RZ, 0x1f, R10 ;  /* 0x0000001fff039819 */ /* 0x000fc6000001140a */
[----:B------:R-:W-:Y:S01]  /*12250*/  @!P1 IMAD.WIDE.U32 R2, R32, UR4, R2 ;  /* 0x0000000420029c25 */ /* 0x000fe2000f8e0002 */
[----:B------:R-:W-:-:S03]  /*12260*/  ULDC UR4, c[0x0][0x430] ;  /* 0x00010c0000047ab9 */ /* 0x000fc60000000800 */
[----:B------:R-:W-:Y:S01]  /*12270*/  @!P1 IMAD.IADD R3, R4, 0x1, R3 ;  /* 0x0000000104039824 */ /* 0x000fe200078e0203 */
[----:B------:R-:W-:-:S04]  /*12280*/  @!P1 LEA R4, P0, R2, UR6, 0x2 ;  /* 0x0000000602049c11 */ /* 0x000fc8000f8010ff */
[----:B------:R-:W-:Y:S01]  /*12290*/  @!P1 LEA.HI.X R5, R2, UR7, R3, 0x2, P0 ;  /* 0x0000000702059c11 */ /* 0x000fe200080f1403 */
[----:B------:R-:W-:Y:S02]  /*122a0*/  IMAD.MOV R2, RZ, RZ, -R7 ;  /* 0x000000ffff027224 */ /* 0x000fe400078e0a07 */
[----:B------:R0:W2:Y:S01]  /*122b0*/  LDG.E R7, desc[UR52][R8.64] ;  /* 0x0000003408077981 */ /* 0x0000a2000c1e1900 */
[----:B------:R-:W-:Y:S02]  /*122c0*/  IMAD.U32 R12, RZ, RZ, UR42 ;  /* 0x0000002aff0c7e24 */ /* 0x000fe4000f8e00ff */
[----:B0-----:R-:W-:Y:S02]  /*122d0*/  IMAD.MOV.U32 R8, RZ, RZ, RZ ;  /* 0x000000ffff087224 */ /* 0x001fe400078e00ff */
[----:B------:R-:W-:-:S04]  /*122e0*/  VIADD R30, R20, 0x1 ;  /* 0x00000001141e7836 */ /* 0x000fc80000000000 */
[----:B------:R0:W5:Y:S01]  /*122f0*/  @!P1 LDG.E R8, desc[UR52][R4.64] ;  /* 0x0000003404089981 */ /* 0x000162000c1e1900 */
[----:B------:R-:W-:Y:S01]  /*12300*/  ISETP.NE.AND P1, PT, R12, 0x3, PT ;  /* 0x000000030c00780c */ /* 0x000fe20003f25270 */
[----:B------:R-:W-:Y:S01]  /*12310*/  IMAD.MOV R3, RZ, RZ, -R10 ;  /* 0x000000ffff037224 */ /* 0x000fe200078e0a0a */
[----:B------:R-:W-:Y:S01]  /*12320*/  ISETP.NE.AND P0, PT, R30, 0x2, PT ;  /* 0x000000021e00780c */ /* 0x000fe20003f05270 */
[----:B------:R-:W-:-:S03]  /*12330*/  IMAD R6, R2, UR4, R6 ;  /* 0x0000000402067c24 */ /* 0x000fc6000f8e0206 */
[----:B------:R-:W-:Y:S01]  /*12340*/  SEL R33, RZ, 0x1, P0 ;  /* 0x00000001ff217807 */ /* 0x000fe20000000000 */
[----:B0-----:R-:W-:Y:S02]  /*12350*/  IMAD R5, R3, UR4, R0 ;  /* 0x0000000403057c24 */ /* 0x001fe4000f8e0200 */
[----:B------:R-:W-:Y:S01]  /*12360*/  IMAD.MOV.U32 R0, RZ, RZ, R31 ;  /* 0x000000ffff007224 */ /* 0x000fe200078e001f */
[----:B------:R-:W-:Y:S01]  /*12370*/  SEL R30, R30, RZ, P0 ;  /* 0x000000ff1e1e7207 */ /* 0x000fe20000000000 */
[----:B------:R-:W-:Y:S01]  /*12380*/  VIADD R31, R31, 0xffffffff ;  /* 0xffffffff1f1f7836 */ /* 0x000fe20000000000 */
[----:B------:R-:W-:Y:S02]  /*12390*/  LOP3.LUT R33, R21, R33, RZ, 0x3c, !PT ;  /* 0x0000002115217212 */ /* 0x000fe400078e3cff */
[----:B------:R-:W-:Y:S02]  /*123a0*/  ISETP.GT.AND P2, PT, R0, R11, PT ;  /* 0x0000000b0000720c */ /* 0x000fe40003f44270 */
[----:B--2---:R-:W-:Y:S01]  /*123b0*/  SHF.R.S32.HI R26, RZ, 0x1f, R7 ;  /* 0x0000001fff1a7819 */ /* 0x004fe20000011407 */
[----:B------:R-:W-:Y:S10]  /*123c0*/  @!P1 BRA `(.L_x_4129) ;  /* 0x0000000000049947 */ /* 0x000ff40003800000 */
[----:B------:R-:W-:Y:S01]  /*123d0*/  BPT.TRAP 0x1 ;  /* 0x000000040000795c */ /* 0x000fe20000300000 */
.L_x_4129:
[----:B------:R-:W-:Y:S01]  /*123e0*/  IMAD R4, R30, 0x8, R18 ;  /* 0x000000081e047824 */ /* 0x000fe200078e0212 */
[----:B------:R-:W-:Y:S01]  /*123f0*/  SHF.L.U32 R28, R33, 0x1f, RZ ;  /* 0x0000001f211c7819 */ /* 0x000fe200000006ff */
[----:B------:R-:W-:Y:S01]  /*12400*/  BSSY B0, `(.L_x_4130) ;  /* 0x0000004000007945 */ /* 0x000fe20003800000 */
[----:B------:R-:W-:Y:S02]  /*12410*/  SHF.R.S32.HI R27, RZ, 0x1f, R6 ;  /* 0x0000001fff1b7819 */ /* 0x000fe40000011406 */
[----:B------:R-:W0:Y:S02]  /*12420*/  SYNCS.PHASECHK.TRANS64.TRYWAIT P0, [R4+URZ+0x33480], R28 ;  /* 0x0334801c040075a7 */ /* 0x000e24000800017f */
[----:B0-----:R-:W-:Y:S05]  /*12430*/  @!P0 BRA `(.L_x_4131) ;  /* 0x0000004c00e08947 */ /* 0x001fea0003800000 */
.L_x_4222:
[----:B------:R-:W-:Y:S05]  /*12440*/  BSYNC B0 ;  /* 0x0000000000007941 */ /* 0x000fea0003800000 */
.L_x_4130:
[----:B------:R-:W2:Y:S01]  /*12450*/  LDL R15, [R1+0x18] ;  /* 0x00001800010f7983 */ /* 0x000ea20000100800 */
[----:B------:R-:W-:Y:S01]  /*12460*/  ULDC.64 UR4, c[0x0][0x328] ;  /* 0x0000ca0000047ab9 */ /* 0x000fe20000000a00 */
[----:B------:R-:W-:Y:S01]  /*12470*/  ULDC.64 UR6, c[0x0][0x338] ;  /* 0x0000ce0000067ab9 */ /* 0x000fe20000000a00 */
[----:B------:R-:W-:Y:S01]  /*12480*/  IMAD R0, R27, UR4, RZ ;  /* 0x000000041b007c24 */ /* 0x000fe2000f8e02ff */
[----:B------:R-:W-:Y:S01]  /*12490*/  SHF.R.S32.HI R29, RZ, 0x1f, R5 ;  /* 0x0000001fff1d7819 */ /* 0x000fe20000011405 */
[----:B------:R-:W-:Y:S01]  /*124a0*/  IMAD.WIDE.U32 R2, R6, UR4, RZ ;  /* 0x0000000406027c25 */ /* 0x000fe2000f8e00ff */
[----:B-----5:R-:W-:Y:S01]  /*124b0*/  SHF.R.S32.HI R25, RZ, 0x1f, R8 ;  /* 0x0000001fff197819 */ /* 0x020fe20000011408 */
[----:B------:R-:W1:Y:S01]  /*124c0*/  LDC R12, c[0x0][0x2f4] ;  /* 0x0000bd00ff0c7b82 */ /* 0x000e620000000800 */
[----:B------:R-:W-:Y:S01]  /*124d0*/  LOP3.LUT R14, R36, 0x80, RZ, 0xfc, !PT ;  /* 0x00000080240e7812 */ /* 0x000fe200078efcff */
[----:B------:R-:W-:Y:S01]  /*124e0*/  IMAD R0, R6, UR5, R0 ;  /* 0x0000000506007c24 */ /* 0x000fe2000f8e0200 */
[----:B------:R-:W-:Y:S01]  /*124f0*/  LOP3.LUT R13, R36, 0x40, RZ, 0xfc, !PT ;  /* 0x00000040240d7812 */ /* 0x000fe200078efcff */
[----:B------:R-:W-:-:S02]  /*12500*/  IMAD R10, R26, UR6, RZ ;  /* 0x000000061a0a7c24 */ /* 0x000fc4000f8e02ff */
        /* <DEDUP_REMOVED lines=8> */
[----:B------:R-:W-:Y:S01]  /*12590*/  ULDC.64 UR4, c[0x0][0x330] ;  /* 0x0000cc0000047ab9 */ /* 0x000fe20000000a00 */
[----:B-1----:R-:W-:-:S02]  /*125a0*/  ISETP.GE.AND P1, PT, R14, R12, PT ;  /* 0x0000000c0e00720c */ /* 0x002fc40003f26270 */
[----:B------:R-:W-:Y:S01]  /*125b0*/  IMAD.IADD R3, R3, 0x1, R0 ;  /* 0x0000000103037824 */ /* 0x000fe200078e0200 */
[-C--:B------:R-:W-:Y:S01]  /*125c0*/  ISETP.GE.AND P3, PT, R13, R12.reuse, PT ;  /* 0x0000000c0d00720c */ /* 0x080fe20003f66270 */
[----:B------:R-:W-:Y:S01]  /*125d0*/  IMAD R0, R25, UR6, RZ ;  /* 0x0000000619007c24 */ /* 0x000fe2000f8e02ff */
[----:B------:R-:W-:Y:S01]  /*125e0*/  ISETP.GE.AND P4, PT, R36, R12, PT ;  /* 0x0000000c2400720c */ /* 0x000fe20003f86270 */
        /* <DEDUP_REMOVED lines=12> */
[----:B--2---:R-:W-:Y:S01]  /*126b0*/  IMAD R35, R30, 0x7800, R15 ;  /* 0x000078001e237824 */ /* 0x004fe200078e020f */
[----:B------:R-:W-:Y:S07]  /*126c0*/  BRA.DIV UR4, `(.L_x_4132) ;  /* 0x0000004e04507947 */ /* 0x000fee000b800000 */
[----:B------:R-:W1:Y:S04]  /*126d0*/  SHFL.IDX PT, R2, R9, RZ, 0x1c1f ;  /* 0x001c1fff09027589 */ /* 0x000e6800000e0000 */
[----:B------:R-:W2:Y:S04]  /*126e0*/  SHFL.IDX PT, R0, R10, RZ, 0x1c1f ;  /* 0x001c1fff0a007589 */ /* 0x000ea800000e0000 */
[----:B------:R-:W-:Y:S01]  /*126f0*/  SHFL.IDX PT, R23, R23, RZ, 0x1c1f ;  /* 0x001c1fff17177589 */ /* 0x000fe200000e0000 */
[----:B-1----:R-:W-:-:S05]  /*12700*/  IADD3 R2, P0, R36, R2, RZ ;  /* 0x0000000224027210 */ /* 0x002fca0007f1e0ff */
[----:B--2---:R-:W-:Y:S02]  /*12710*/  IMAD.X R3, RZ, RZ, R0, P0 ;  /* 0x000000ffff037224 */ /* 0x004fe400000e0600 */
[----:B------:R-:W-:Y:S02]  /*12720*/  IMAD.IADD R0, R18, 0x1, R35 ;  /* 0x0000000112007824 */ /* 0x000fe400078e0223 */
[----:B------:R-:W-:Y:S04]  /*12730*/  SHFL.IDX PT, R35, R10, 0x2, 0x1c1f ;  /* 0x005c1f000a237f89 */ /* 0x000fe800000e0000 */
        /* <DEDUP_REMOVED lines=20> */
[----:B------:R-:W-:Y:S04]  /*12880*/  LDGSTS.E.BYPASS.LTC128B.128 [R0+0x10a00], desc[UR52][R2.64], !P4 ;  /* 0x10a0000002007fae */ /* 0x000fe8000e101d74 */
[----:B------:R-:W-:Y:S04]  /*12890*/  LDGSTS.E.BYPASS.LTC128B.128 [R0+0x13200], desc[UR52][R2.64+0x40], !P3 ;  /* 0x1320004002007fae */ /* 0x000fe8000d901d74 */
[----:B------:R1:W-:Y:S04]  /*128a0*/  LDGSTS.E.BYPASS.LTC128B.128 [R0+0x15a00], desc[UR52][R2.64+0x80], !P1 ;  /* 0x15a0008002007fae */ /* 0x0003e8000c901d74 */
[----:B-1----:R1:W2:Y:S02]  /*128b0*/  SHFL.IDX PT, R2, R24, RZ, 0x1c1f ;  /* 0x001c1fff18027589 */ /* 0x0022a400000e0000 */
.L_x_4234:
[----:B--2---:R-:W-:-:S05]  /*128c0*/  IADD3 R2, P0, R36, R2, RZ ;  /* 0x0000000224027210 */ /* 0x004fca0007f1e0ff */
[----:B------:R-:W-:Y:S01]  /*128d0*/  IMAD.X R3, RZ, RZ, R23, P0 ;  /* 0x000000ffff037224 */ /* 0x000fe200000e0617 */
[----:B------:R-:W-:-:S04]  /*128e0*/  PLOP3.LUT P0, PT, PT, PT, PT, 0x80, 0x0 ;  /* 0x000000000000781c */ /* 0x000fc80003f0f070 */
[----:B------:R-:W-:Y:S01]  /*128f0*/  @!PT LDS RZ, [RZ] ;  /* 0x00000000fffff984 */ /* 0x000fe20000000800 */
[----:B------:R-:W-:Y:S01]  /*12900*/  @!PT LDS RZ, [RZ] ;  /* 0x00000000fffff984 */ /* 0x000fe20000000800 */
[----:B------:R-:W-:Y:S01]  /*12910*/  @!PT LDS RZ, [RZ] ;  /* 0x00000000fffff984 */ /* 0x000fe20000000800 */
[----:B------:R2:W-:Y:S04]  /*12920*/  LDGSTS.E.BYPASS.LTC128B.128 [R0+0x11200], desc[UR52][R2.64], !P4 ;  /* 0x1120000002007fae */ /* 0x0005e8000e101d74 */
[----:B------:R2:W-:Y:S04]  /*12930*/  LDGSTS.E.BYPASS.LTC128B.128 [R0+0x13a00], desc[UR52][R2.64+0x40], !P3 ;  /* 0x13a0004002007fae */ /* 0x0005e8000d901d74 */
[----:B------:R2:W-:Y:S01]  /*12940*/  LDGSTS.E.BYPASS.LTC128B.128 [R0+0x16200], desc[UR52][R2.64+0x80], !P1 ;  /* 0x1620008002007fae */ /* 0x0005e2000c901d74 */
[----:B------:R-:W-:Y:S01]  /*12950*/  NOP ;  /* 0x0000000000007918 */ /* 0x000fe20000000000 */
.L_x_4133:
        /* <DEDUP_REMOVED lines=11> */
.L_x_4134:
[----:B------:R2:W-:Y:S01]  /*12a10*/  SYNCS.ARRIVE.TRANS64.A1T0 RZ, [R4+URZ+0x33470], RZ ;  /* 0x033470ff04ff79a7 */ /* 0x0005e2000810003f */
[----:B------:R-:W-:Y:S05]  /*12a20*/  @!P3 BRA `(.L_x_4135) ;  /* 0x000000000004b947 */ /* 0x000fea0003800000 */
[----:B------:R-:W-:Y:S01]  /*12a30*/  BPT.TRAP 0x1 ;  /* 0x000000040000795c */ /* 0x000fe20000300000 */
.L_x_4135:
[----:B------:R-:W3:Y:S01]  /*12a40*/  SYNCS.PHASECHK.TRANS64.TRYWAIT P0, [R4+URZ+0x33440], R28 ;  /* 0x0334401c040075a7 */ /* 0x000ee2000800017f */
[----:B------:R-:W-:Y:S04]  /*12a50*/  BSSY B0, `(.L_x_4136) ;  /* 0x0000002000007945 */ /* 0x000fe80003800000 */
[----:B---3--:R-:W-:Y:S05]  /*12a60*/  @!P0 BRA `(.L_x_4137) ;  /* 0x0000004c00e88947 */ /* 0x008fea0003800000 */
.L_x_4235:
[----:B------:R-:W-:Y:S05]  /*12a70*/  BSYNC B0 ;  /* 0x0000000000007941 */ /* 0x000fea0003800000 */
.L_x_4136:
[----:B------:R-:W-:Y:S01]  /*12a80*/  ULDC.64 UR4, c[0x0][0x310] ;  /* 0x0000c40000047ab9 */ /* 0x000fe20000000a00 */
[----:B------:R-:W-:Y:S01]  /*12a90*/  ULDC.64 UR6, c[0x0][0x300] ;  /* 0x0000c00000067ab9 */ /* 0x000fe20000000a00 */
[----:B------:R-:W-:Y:S01]  /*12aa0*/  IMAD R9, R26, UR4, RZ ;  /* 0x000000041a097c24 */ /* 0x000fe2000f8e02ff */
[----:B------:R-:W4:Y:S01]  /*12ab0*/  LDC R12, c[0x0][0x2f4] ;  /* 0x0000bd00ff0c7b82 */ /* 0x000f220000000800 */
[C---:B------:R-:W-:Y:S01]  /*12ac0*/  IMAD.WIDE.U32 R2, R7.reuse, UR4, RZ ;  /* 0x0000000407027c25 */ /* 0x040fe2000f8e00ff */
[C---:B------:R-:W-:Y:S02]  /*12ad0*/  LOP3.LUT R14, R36.reuse, 0x80, RZ, 0xfc, !PT ;  /* 0x00000080240e7812 */ /* 0x040fe400078efcff */
[----:B------:R-:W-:Y:S01]  /*12ae0*/  LOP3.LUT R13, R36, 0x40, RZ, 0xfc, !PT ;  /* 0x00000040240d7812 */ /* 0x000fe200078efcff */
[----:B------:R-:W-:Y:S02]  /*12af0*/  IMAD R9, R7, UR5, R9 ;  /* 0x0000000507097c24 */ /* 0x000fe4000f8e0209 */
[----:B------:R-:W-:-:S02]  /*12b00*/  IMAD R27, R27, UR6, RZ ;  /* 0x000000061b1b7c24 */ /* 0x000fc4000f8e02ff */
[----:B------:R-:W-:Y:S02]  /*12b10*/  IMAD.IADD R3, R3, 0x1, R9 ;  /* 0x0000000103037824 */ /* 0x000fe400078e0209 */
[----:B------:R-:W-:Y:S02]  /*12b20*/  IMAD R9, R25, UR4, RZ ;  /* 0x0000000419097c24 */ /* 0x000fe4000f8e02ff */
[----:B------:R-:W-:-:S04]  /*12b30*/  IMAD.WIDE.U32 R2, R6, UR6, R2 ;  /* 0x0000000606027c25 */ /* 0x000fc8000f8e0002 */
[----:B------:R-:W-:Y:S02]  /*12b40*/  IMAD R6, R6, UR7, R27 ;  /* 0x0000000706067c24 */ /* 0x000fe4000f8e021b */
[----:B------:R-:W-:Y:S02]  /*12b50*/  IMAD R9, R8, UR5, R9 ;  /* 0x0000000508097c24 */ /* 0x000fe4000f8e0209 */
[----:B------:R-:W-:Y:S02]  /*12b60*/  IMAD.IADD R7, R3, 0x1, R6 ;  /* 0x0000000103077824 */ /* 0x000fe400078e0206 */
[----:B------:R-:W-:Y:S01]  /*12b70*/  IMAD.MOV.U32 R6, RZ, RZ, R2 ;  /* 0x000000ffff067224 */ /* 0x000fe200078e0002 */
[-C--:B----4-:R-:W-:Y:S01]  /*12b80*/  ISETP.GE.AND P1, PT, R14, R12.reuse, PT ;  /* 0x0000000c0e00720c */ /* 0x090fe20003f26270 */
[----:B------:R-:W-:Y:S01]  /*12b90*/  IMAD.WIDE.U32 R2, R8, UR4, RZ ;  /* 0x0000000408027c25 */ /* 0x000fe2000f8e00ff */
[----:B------:R-:W-:Y:S01]  /*12ba0*/  ULDC.64 UR4, c[0x0][0x308] ;  /* 0x0000c20000047ab9 */ /* 0x000fe20000000a00 */
[----:B------:R-:W-:-:S02]  /*12bb0*/  ISETP.GE.AND P3, PT, R13, R12, PT ;  /* 0x0000000c0d00720c */ /* 0x000fc40003f66270 */
[----:B------:R-:W-:Y:S01]  /*12bc0*/  IMAD.IADD R3, R3, 0x1, R9 ;  /* 0x0000000103037824 */ /* 0x000fe200078e0209 */
[----:B------:R-:W-:Y:S01]  /*12bd0*/  ISETP.GE.AND P4, PT, R36, R12, PT ;  /* 0x0000000c2400720c */ /* 0x000fe20003f86270 */
[----:B------:R-:W-:Y:S02]  /*12be0*/  IMAD R10, R29, UR6, RZ ;  /* 0x000000061d0a7c24 */ /* 0x000fe4000f8e02ff */
[----:B------:R-:W-:-:S04]  /*12bf0*/  IMAD.WIDE.U32 R8, R5, UR6, R2 ;  /* 0x0000000605087c25 */ /* 0x000fc8000f8e0002 */
[----:B------:R-:W-:-:S04]  /*12c00*/  IMAD.WIDE.U32 R2, R22, UR4, R6 ;  /* 0x0000000416027c25 */ /* 0x000fc8000f8e0006 */
[----:B------:R-:W-:Y:S01]  /*12c10*/  IMAD R10, R5, UR7, R10 ;  /* 0x00000007050a7c24 */ /* 0x000fe2000f8e020a */
[----:B------:R-:W-:Y:S01]  /*12c20*/  ULDC.64 UR6, c[0x0][0x2e8] ;  /* 0x0000ba0000067ab9 */ /* 0x000fe20000000a00 */
[----:B------:R-:W-:Y:S01]  /*12c30*/  IMAD R11, R22, UR5, RZ ;  /* 0x00000005160b7c24 */ /* 0x000fe2000f8e02ff */
[----:B------:R-:W-:Y:S01]  /*12c40*/  IADD3 R5, P0, R2, UR6, RZ ;  /* 0x0000000602057c10 */ /* 0x000fe2000ff1e0ff */
[----:B------:R-:W-:-:S03]  /*12c50*/  IMAD.MOV.U32 R2, RZ, RZ, R8 ;  /* 0x000000ffff027224 */ /* 0x000fc600078e0008 */
[----:B------:R-:W-:Y:S01]  /*12c60*/  IADD3.X R6, R11, UR7, R3, P0, !PT ;  /* 0x000000070b067c10 */ /* 0x000fe200087fe403 */
[----:B------:R-:W-:Y:S02]  /*12c70*/  IMAD.IADD R3, R9, 0x1, R10 ;  /* 0x0000000109037824 */ /* 0x000fe400078e020a */
[----:B------:R-:W-:Y:S01]  /*12c80*/  IMAD.WIDE.U32 R2, R22, UR4, R2 ;  /* 0x0000000416027c25 */ /* 0x000fe2000f8e0002 */
[----:B------:R-:W-:Y:S02]  /*12c90*/  UMOV UR4, 0xffffffff ;  /* 0xffffffff00047882 */ /* 0x000fe40000000000 */
[----:B------:R-:W-:-:S04]  /*12ca0*/  IADD3 R7, P0, R2, UR6, RZ ;  /* 0x0000000602077c10 */ /* 0x000fc8000ff1e0ff */
[----:B------:R-:W-:Y:S01]  /*12cb0*/  IADD3.X R8, R11, UR7, R3, P0, !PT ;  /* 0x000000070b087c10 */ /* 0x000fe200087fe403 */
[----:B------:R-:W-:Y:S08]  /*12cc0*/  BRA.DIV UR4, `(.L_x_4138) ;  /* 0x0000004e04647947 */ /* 0x000ff0000b800000 */
[----:B------:R-:W4:Y:S04]  /*12cd0*/  SHFL.IDX PT, R2, R5, RZ, 0x1c1f ;  /* 0x001c1fff05027589 */ /* 0x000f2800000e0000 */
[----:B------:R-:W5:Y:S04]  /*12ce0*/  SHFL.IDX PT, R3, R6, RZ, 0x1c1f ;  /* 0x001c1fff06037589 */ /* 0x000f6800000e0000 */
[----:B------:R-:W-:Y:S04]  /*12cf0*/  SHFL.IDX PT, R9, R6, 0x2, 0x1c1f ;  /* 0x005c1f0006097f89 */ /* 0x000fe800000e0000 */
[----:B------:R-:W-:Y:S04]  /*12d00*/  SHFL.IDX PT, R8, R8, RZ, 0x1c1f ;  /* 0x001c1fff08087589 */ /* 0x000fe800000e0000 */
[----:B------:R-:W-:Y:S01]  /*12d10*/  SHFL.IDX PT, R14, R7, RZ, 0x1c1f ;  /* 0x001c1fff070e7589 */ /* 0x000fe200000e0000 */
[----:B----4-:R-:W-:-:S05]  /*12d20*/  IADD3 R2, P0, R36, R2, RZ ;  /* 0x0000000224027210 */ /* 0x010fca0007f1e0ff */
[----:B-----5:R-:W-:-:S05]  /*12d30*/  IMAD.X R3, RZ, RZ, R3, P0 ;  /* 0x000000ffff037224 */ /* 0x020fca00000e0603 */
[----:B------:R-:W-:Y:S04]  /*12d40*/  LDGSTS.E.BYPASS.LTC128B.128 [R0+0x24200], desc[UR52][R2.64], !P4 ;  /* 0x2420000002007fae */ /* 0x000fe8000e101d74 */
[----:B------:R-:W-:Y:S04]  /*12d50*/  LDGSTS.E.BYPASS.LTC128B.128 [R0+0x26a00], desc[UR52][R2.64+0x40], !P3 ;  /* 0x26a0004002007fae */ /* 0x000fe8000d901d74 */
[----:B------:R4:W-:Y:S04]  /*12d60*/  LDGSTS.E.BYPASS.LTC128B.128 [R0+0x29200], desc[UR52][R2.64+0x80], !P1 ;  /* 0x2920008002007fae */ /* 0x0009e8000c901d74 */
[----:B----4-:R-:W4:Y:S04]  /*12d70*/  SHFL.IDX PT, R2, R5, 0x1, 0x1c1f ;  /* 0x003c1f0005027f89 */ /* 0x010f2800000e0000 */
[----:B------:R-:W5:Y:S01]  /*12d80*/  SHFL.IDX PT, R3, R6, 0x1, 0x1c1f ;  /* 0x003c1f0006037f89 */ /* 0x000f6200000e0000 */
[----:B----4-:R-:W-:-:S05]  /*12d90*/  IADD3 R2, P0, R36, R2, RZ ;  /* 0x0000000224027210 */ /* 0x010fca0007f1e0ff */
[----:B-----5:R-:W-:-:S05]  /*12da0*/  IMAD.X R3, RZ, RZ, R3, P0 ;  /* 0x000000ffff037224 */ /* 0x020fca00000e0603 */
[----:B------:R-:W-:Y:S04]  /*12db0*/  LDGSTS.E.BYPASS.LTC128B.128 [R0+0x24a00], desc[UR52][R2.64], !P4 ;  /* 0x24a0000002007fae */ /* 0x000fe8000e101d74 */
[----:B------:R-:W-:Y:S04]  /*12dc0*/  LDGSTS.E.BYPASS.LTC128B.128 [R0+0x27200], desc[UR52][R2.64+0x40], !P3 ;  /* 0x2720004002007fae */ /* 0x000fe8000d901d74 */
[----:B------:R4:W-:Y:S04]  /*12dd0*/  LDGSTS.E.BYPASS.LTC128B.128 [R0+0x29a00], desc[UR52][R2.64+0x80], !P1 ;  /* 0x29a0008002007fae */ /* 0x0009e8000c901d74 */
[----:B----4-:R-:W4:Y:S02]  /*12de0*/  SHFL.IDX PT, R2, R5, 0x2, 0x1c1f ;  /* 0x005c1f0005027f89 */ /* 0x010f2400000e0000 */
[----:B----4-:R-:W-:-:S05]  /*12df0*/  IADD3 R2, P0, R36, R2, RZ ;  /* 0x0000000224027210 */ /* 0x010fca0007f1e0ff */
[----:B------:R-:W-:Y:S02]  /*12e00*/  IMAD.X R3, RZ, RZ, R9, P0 ;  /* 0x000000ffff037224 */ /* 0x000fe400000e0609 */
[----:B------:R-:W-:Y:S04]  /*12e10*/  SHFL.IDX PT, R9, R6, 0x3, 0x1c1f ;  /* 0x007c1f0006097f89 */ /* 0x000fe800000e0000 */
[----:B------:R-:W-:Y:S04]  /*12e20*/  LDGSTS.E.BYPASS.LTC128B.128 [R0+0x25200], desc[UR52][R2.64], !P4 ;  /* 0x2520000002007fae */ /* 0x000fe8000e101d74 */
[----:B------:R-:W-:Y:S04]  /*12e30*/  LDGSTS.E.BYPASS.LTC128B.128 [R0+0x27a00], desc[UR52][R2.64+0x40], !P3 ;  /* 0x27a0004002007fae */ /* 0x000fe8000d901d74 */
[----:B------:R4:W-:Y:S04]  /*12e40*/  LDGSTS.E.BYPASS.LTC128B.128 [R0+0x2a200], desc[UR52][R2.64+0x80], !P1 ;  /* 0x2a20008002007fae */ /* 0x0009e8000c901d74 */
[----:B----4-:R-:W4:Y:S02]  /*12e50*/  SHFL.IDX PT, R2, R5, 0x3, 0x1c1f ;  /* 0x007c1f0005027f89 */ /* 0x010f2400000e0000 */
[----:B----4-:R-:W-:-:S05]  /*12e60*/  IADD3 R2, P0, R36, R2, RZ ;  /* 0x0000000224027210 */ /* 0x010fca0007f1e0ff */
[----:B------:R-:W-:-:S05]  /*12e70*/  IMAD.X R3, RZ, RZ, R9, P0 ;  /* 0x000000ffff037224 */ /* 0x000fca00000e0609 */
[----:B------:R4:W-:Y:S04]  /*12e80*/  LDGSTS.E.BYPASS.LTC128B.128 [R0+0x25a00], desc[UR52][R2.64], !P4 ;  /* 0x25a0000002007fae */ /* 0x0009e8000e101d74 */
[----:B------:R4:W-:Y:S04]  /*12e90*/  LDGSTS.E.BYPASS.LTC128B.128 [R0+0x28200], desc[UR52][R2.64+0x40], !P3 ;  /* 0x2820004002007fae */ /* 0x0009e8000d901d74 */
[----:B------:R4:W-:Y:S02]  /*12ea0*/  LDGSTS.E.BYPASS.LTC128B.128 [R0+0x2aa00], desc[UR52][R2.64+0x80], !P1 ;  /* 0x2aa0008002007fae */ /* 0x0009e4000c901d74 */
.L_x_4247:
[----:B----4-:R-:W-:-:S05]  /*12eb0*/  IADD3 R2, P0, R36, R14, RZ ;  /* 0x0000000e24027210 */ /* 0x010fca0007f1e0ff */
        /* <DEDUP_REMOVED lines=9> */
.L_x_4139:
[----:B------:R-:W-:Y:S02]  /*12f50*/  PLOP3.LUT P1, PT, P1, P0, PT, 0xa2, 0x0 ;  /* 0x000000000000781c */ /* 0x000fe40000f21472 */
[----:B------:R-:W-:-:S08]  /*12f60*/  @P0 R2UR P1, UR4, R4 ;  /* 0x00000000040402ca */ /* 0x000fd00000020000 */
[----:B------:R-:W-:-:S05]  /*12f70*/  @P0 PLOP3.LUT P0, PT, P1, PT, PT, 0x80, 0x0 ;  /* 0x000000000000081c */ /* 0x000fca0000f0f070 */
[----:B------:R-:W-:Y:S01]  /*12f80*/  @!P1 SYNCS.ARRIVE.TRANS64.RED.A0T1 RZ, [UR4+0x33430], RZ ;  /* 0x033430ffffff99a7 */ /* 0x000fe20008200404 */
[----:B------:R-:W-:Y:S07]  /*12f90*/  @!P1 ARRIVES.LDGSTSBAR.64.TRANSCNT [UR4+0x33430] ;  /* 0x03343000ff0099b0 */ /* 0x000fee0008000a84 */
[----:B------:R-:W-:Y:S05]  /*12fa0*/  @P0 BRA.U.ANY `(.L_x_4139) ;  /* 0xfffffffd00e80947 */ /* 0x000fea000393ffff */
[----:B------:R-:W-:Y:S01]  /*12fb0*/  NOP ;  /* 0x0000000000007918 */ /* 0x000fe20000000000 */
[----:B----4-:R-:W-:-:S05]  /*12fc0*/  IMAD.U32 R0, RZ, RZ, UR42 ;  /* 0x0000002aff007e24 */ /* 0x010fca000f8e00ff */
[----:B------:R-:W-:-:S13]  /*12fd0*/  ISETP.NE.AND P3, PT, R0, 0x3, PT ;  /* 0x000000030000780c */ /* 0x000fda0003f65270 */
[----:B------:R-:W-:Y:S05]  /*12fe0*/  @!P3 BRA `(.L_x_4140) ;  /* 0x000000000004b947 */ /* 0x000fea0003800000 */
[----:B------:R-:W-:Y:S01]  /*12ff0*/  BPT.TRAP 0x1 ;  /* 0x000000040000795c */ /* 0x000fe20000300000 */
.L_x_4140:
[----:B------:R-:W-:Y:S01]  /*13000*/  IMAD.U32 R0, RZ, RZ, UR44 ;  /* 0x0000002cff007e24 */ /* 0x000fe2000f8e00ff */
[----:B------:R4:W-:Y:S04]  /*13010*/  SYNCS.ARRIVE.TRANS64.A1T0 RZ, [R4+URZ+0x33430], RZ ;  /* 0x033430ff04ff79a7 */ /* 0x0009e8000810003f */
[----:B------:R-:W-:-:S13]  /*13020*/  ISETP.NE.AND P0, PT, R0, 0x3, PT ;  /* 0x000000030000780c */ /* 0x000fda0003f05270 */
[----:B----4-:R-:W-:Y:S05]  /*13030*/  @!P0 BRA `(.L_x_4141) ;  /* 0x0000000000048947 */ /* 0x010fea0003800000 */
[----:B------:R-:W-:Y:S01]  /*13040*/  BPT.TRAP 0x1 ;  /* 0x000000040000795c */ /* 0x000fe20000300000 */
.L_x_4141:
[----:B------:R-:W-:Y:S01]  /*13050*/  LOP3.LUT R3, R21, 0x1, RZ, 0x3c, !PT ;  /* 0x0000000115037812 */ /* 0x000fe200078e3cff */
[----:B------:R-:W-:Y:S01]  /*13060*/  IMAD R2, R20, 0x8, R18 ;  /* 0x0000000814027824 */ /* 0x000fe200078e0212 */
[----:B------:R-:W-:Y:S02]  /*13070*/  BSSY B0, `(.L_x_4142) ;  /* 0x0000004000007945 */ /* 0x000fe40003800000 */
[----:B------:R-:W-:-:S04]  /*13080*/  SHF.L.U32 R3, R3, 0x1f, RZ ;  /* 0x0000001f03037819 */ /* 0x000fc800000006ff */
[----:B------:R-:W4:Y:S02]  /*13090*/  SYNCS.PHASECHK.TRANS64.TRYWAIT P1, [R2+URZ+0x33470], R3 ;  /* 0x03347003020075a7 */ /* 0x000f24000802017f */
[----:B----4-:R-:W-:Y:S05]  /*130a0*/  @!P1 BRA `(.L_x_4143) ;  /* 0x0000004c00e49947 */ /* 0x010fea0003800000 */
.L_x_4248:
[----:B------:R-:W-:Y:S05]  /*130b0*/  BSYNC B0 ;  /* 0x0000000000007941 */ /* 0x000fea0003800000 */
.L_x_4142:
[----:B------:R-:W-:-:S05]  /*130c0*/  IMAD.U32 R0, RZ, RZ, UR42 ;  /* 0x0000002aff007e24 */ /* 0x000fca000f8e00ff */
[----:B------:R-:W-:-:S13]  /*130d0*/  ISETP.NE.AND P1, PT, R0, 0x3, PT ;  /* 0x000000030000780c */ /* 0x000fda0003f25270 */
[----:B------:R-:W-:Y:S05]  /*130e0*/  @!P1 BRA `(.L_x_4144) ;  /* 0x0000000000049947 */ /* 0x000fea0003800000 */
[----:B------:R-:W-:Y:S01]  /*130f0*/  BPT.TRAP 0x1 ;  /* 0x000000040000795c */ /* 0x000fe20000300000 */
.L_x_4144:
[----:B----4-:R-:W-:Y:S01]  /*13100*/  SHF.L.U32 R3, R21, 0x1f, RZ ;  /* 0x0000001f15037819 */ /* 0x010fe200000006ff */
[----:B------:R-:W-:-:S03]  /*13110*/  IMAD R0, R20, 0x7800, RZ ;  /* 0x0000780014007824 */ /* 0x000fc600078e02ff */
[----:B------:R-:W4:Y:S02]  /*13120*/  SYNCS.PHASECHK.TRANS64.TRYWAIT P1, [R2+URZ+0x33460], R3 ;  /* 0x03346003020075a7 */ /* 0x000f24000802017f */
[----:B----4-:R-:W-:Y:S05]  /*13130*/  @!P1 BRA `(.L_x_4145) ;  /* 0x0000004c00d49947 */ /* 0x010fea0003800000 */
.L_x_4249:
[----:B----4-:R-:W-:Y:S01]  /*13140*/  LOP3.LUT R3, R0, R16, RZ, 0xfc, !PT ;  /* 0x0000001000037212 */ /* 0x010fe200078efcff */
[----:B------:R-:W-:Y:S05]  /*13150*/  WARPSYNC.ALL ;  /* 0x0000000000007948 */ /* 0x000fea0003800000 */
[----:B------:R-:W-:Y:S02]  /*13160*/  IMAD.IADD R6, R18, 0x1, R3 ;  /* 0x0000000112067824 */ /* 0x000fe400078e0203 */
[C---:B------:R-:W-:Y:S02]  /*13170*/  VIADD R3, R0.reuse, 0x2800 ;  /* 0x0000280000037836 */ /* 0x040fe40000000000 */
[----:B------:R-:W-:-:S02]  /*13180*/  VIADD R13, R0, 0x800 ;  /* 0x00000800000d7836 */ /* 0x000fc40000000000 */
[----:B0-23--:R-:W0:Y:S01]  /*13190*/  LDSM.16.MT88.4 R4, [R6+0xf200] ;  /* 0x00f200000604783b */ /* 0x00de220000004200 */
[C---:B------:R-:W-:Y:S02]  /*131a0*/  VIADD R20, R0.reuse, 0x5000 ;  /* 0x0000500000147836 */ /* 0x040fe40000000000 */
[C---:B------:R-:W-:Y:S02]  /*131b0*/  VIADD R21, R0.reuse, 0x3000 ;  /* 0x0000300000157836 */ /* 0x040fe40000000000 */
[C---:B------:R-:W-:Y:S02]  /*131c0*/  VIADD R15, R0.reuse, 0x2000 ;  /* 0x00002000000f7836 */ /* 0x040fe40000000000 */
[----:B------:R-:W-:Y:S02]  /*131d0*/  VIADD R14, R0, 0x5800 ;  /* 0x00005800000e7836 */ /* 0x000fe40000000000 */
[----:B------:R-:W-:-:S05]  /*131e0*/  IMAD.U32 R23, RZ, RZ, UR42 ;  /* 0x0000002aff177e24 */ /* 0x000fca000f8e00ff */
[----:B------:R-:W-:Y:S02]  /*131f0*/  ISETP.NE.AND P1, PT, R23, 0x3, PT ;  /* 0x000000031700780c */ /* 0x000fe40003f25270 */
[C-C-:B0-----:R-:W-:Y:S02]  /*13200*/  PRMT R8, R4.reuse, 0x6420, R5.reuse ;  /* 0x0000642004087816 */ /* 0x141fe40000000005 */
[----:B------:R-:W-:Y:S02]  /*13210*/  PRMT R9, R4, 0x7531, R5 ;  /* 0x0000753104097816 */ /* 0x000fe40000000005 */
[-C--:B------:R-:W-:Y:S02]  /*13220*/  LOP3.LUT R4, R0, R17.reuse, RZ, 0xfc, !PT ;  /* 0x0000001100047212 */ /* 0x080fe400078efcff */
[----:B------:R-:W-:Y:S02]  /*13230*/  LOP3.LUT R5, R3, R16, RZ, 0xfc, !PT ;  /* 0x0000001003057212 */ /* 0x000fe400078efcff */
[C-C-:B------:R-:W-:Y:S01]  /*13240*/  PRMT R10, R6.reuse, 0x6420, R7.reuse ;  /* 0x00006420060a7816 */ /* 0x140fe20000000007 */
[----:B------:R-:W-:Y:S01]  /*13250*/  IMAD.IADD R12, R19, 0x1, R4 ;  /* 0x00000001130c7824 */ /* 0x000fe200078e0204 */
[----:B------:R-:W-:Y:S01]  /*13260*/  PRMT R11, R6, 0x7531, R7 ;  /* 0x00007531060b7816 */ /* 0x000fe20000000007 */
[----:B------:R-:W-:Y:S01]  /*13270*/  IMAD.IADD R7, R18, 0x1, R5 ;  /* 0x0000000112077824 */ /* 0x000fe200078e0205 */
[----:B------:R-:W-:-:S03]  /*13280*/  LOP3.LUT R3, R3, R17, RZ, 0xfc, !PT ;  /* 0x0000001103037212 */ /* 0x000fc600078efcff */
[----:B------:R0:W-:Y:S02]  /*13290*/  STSM.16.M88.4 [R12], R8 ;  /* 0x000000080c007844 */ /* 0x0001e40000000200 */
[----:B------:R-:W-:Y:S02]  /*132a0*/  IMAD.IADD R3, R19, 0x1, R3 ;  /* 0x0000000113037824 */ /* 0x000fe400078e0203 */
[----:B------:R-:W2:Y:S01]  /*132b0*/  LDSM.16.MT88.4 R4, [R7+0xf200] ;  /* 0x00f200000704783b */ /* 0x000ea20000004200 */
[----:B0-----:R-:W-:Y:S01]  /*132c0*/  VIADD R12, R0, 0x1000 ;  /* 0x00001000000c7836 */ /* 0x001fe20000000000 */
[C-C-:B--2---:R-:W-:Y:S02]  /*132d0*/  PRMT R8, R4.reuse, 0x6420, R5.reuse ;  /* 0x0000642004087816 */ /* 0x144fe40000000005 */
[----:B------:R-:W-:Y:S02]  /*132e0*/  PRMT R9, R4, 0x7531, R5 ;  /* 0x0000753104097816 */ /* 0x000fe40000000005 */
[----:B------:R-:W-:-:S02]  /*132f0*/  LOP3.LUT R4, R13, R17, RZ, 0xfc, !PT ;  /* 0x000000110d047212 */ /* 0x000fc400078efcff */
[-C--:B------:R-:W-:Y:S02]  /*13300*/  LOP3.LUT R5, R20, R16.reuse, RZ, 0xfc, !PT ;  /* 0x0000001014057212 */ /* 0x080fe400078efcff */
[C-C-:B------:R-:W-:Y:S01]  /*13310*/  PRMT R10, R6.reuse, 0x6420, R7.reuse ;  /* 0x00006420060a7816 */ /* 0x140fe20000000007 */
[----:B------:R-:W-:Y:S01]  /*13320*/  IMAD.IADD R4, R19, 0x1, R4 ;  /* 0x0000000113047824 */ /* 0x000fe200078e0204 */
[----:B------:R-:W-:Y:S01]  /*13330*/  PRMT R11, R6, 0x7531, R7 ;  /* 0x00007531060b7816 */ /* 0x000fe20000000007 */
[----:B------:R-:W-:Y:S01]  /*13340*/  IMAD.IADD R5, R18, 0x1, R5 ;  /* 0x0000000112057824 */ /* 0x000fe200078e0205 */
[----:B------:R-:W-:Y:S02]  /*13350*/  LOP3.LUT R13, R13, R16, RZ, 0xfc, !PT ;  /* 0x000000100d0d7212 */ /* 0x000fe400078efcff */
[----:B------:R-:W-:Y:S01]  /*13360*/  LOP3.LUT R20, R20, R17, RZ, 0xfc, !PT ;  /* 0x0000001114147212 */ /* 0x000fe200078efcff */
[----:B------:R-:W-:Y:S04]  /*13370*/  STSM.16.M88.4 [R4], R8 ;  /* 0x0000000804007844 */ /* 0x000fe80000000200 */
[----:B------:R-:W0:Y:S01]  /*13380*/  LDSM.16.MT88.4 R4, [R5+0xf200] ;  /* 0x00f200000504783b */ /* 0x000e220000004200 */
[----:B------:R-:W-:Y:S01]  /*13390*/  IMAD.IADD R20, R19, 0x1, R20 ;  /* 0x0000000113147824 */ /* 0x000fe200078e0214 */
[----:B0-----:R-:W-:-:S02]  /*133a0*/  PRMT R8, R4, 0x6420, R5 ;  /* 0x0000642004087816 */ /* 0x001fc40000000005 */
[----:B------:R-:W-:Y:S02]  /*133b0*/  PRMT R9, R4, 0x7531, R5 ;  /* 0x0000753104097816 */ /* 0x000fe40000000005 */
[----:B------:R-:W-:Y:S02]  /*133c0*/  LOP3.LUT R4, R12, R17, RZ, 0xfc, !PT ;  /* 0x000000110c047212 */ /* 0x000fe400078efcff */
[C-C-:B------:R-:W-:Y:S02]  /*133d0*/  PRMT R10, R6.reuse, 0x6420, R7.reuse ;  /* 0x00006420060a7816 */ /* 0x140fe40000000007 */
[----:B------:R-:W-:Y:S01]  /*133e0*/  PRMT R11, R6, 0x7531, R7 ;  /* 0x00007531060b7816 */ /* 0x000fe20000000007 */
[----:B------:R-:W-:Y:S01]  /*133f0*/  IMAD.IADD R4, R19, 0x1, R4 ;  /* 0x0000000113047824 */ /* 0x000fe200078e0204 */
[----:B------:R-:W-:Y:S01]  /*13400*/  LOP3.LUT R12, R12, R16, RZ, 0xfc, !PT ;  /* 0x000000100c0c7212 */ /* 0x000fe200078efcff */
[----:B------:R-:W-:Y:S02]  /*13410*/  IMAD.IADD R6, R18, 0x1, R13 ;  /* 0x0000000112067824 */ /* 0x000fe400078e020d */
[----:B------:R-:W-:Y:S01]  /*13420*/  VIADD R13, R0, 0x1800 ;  /* 0x00001800000d7836 */ /* 0x000fe20000000000 */
[----:B------:R-:W-:Y:S04]  /*13430*/  STSM.16.M88.4 [R4], R8 ;  /* 0x0000000804007844 */ /* 0x000fe80000000200 */
[----:B------:R-:W0:Y:S02]  /*13440*/  LDSM.16.MT88.4 R4, [R6+0xf200] ;  /* 0x00f200000604783b */ /* 0x000e240000004200 */
[----:B0-----:R-:W-:-:S02]  /*13450*/  PRMT R8, R4, 0x6420, R5 ;  /* 0x0000642004087816 */ /* 0x001fc40000000005 */
[----:B------:R-:W-:Y:S02]  /*13460*/  PRMT R9, R4, 0x7531, R5 ;  /* 0x0000753104097816 */ /* 0x000fe40000000005 */
[----:B------:R-:W-:Y:S02]  /*13470*/  LOP3.LUT R4, R13, R17, RZ, 0xfc, !PT ;  /* 0x000000110d047212 */ /* 0x000fe400078efcff */
[C-C-:B------:R-:W-:Y:S02]  /*13480*/  PRMT R10, R6.reuse, 0x6420, R7.reuse ;  /* 0x00006420060a7816 */ /* 0x140fe40000000007 */
[----:B------:R-:W-:Y:S01]  /*13490*/  PRMT R11, R6, 0x7531, R7 ;  /* 0x00007531060b7816 */ /* 0x000fe20000000007 */
[----:B------:R-:W-:Y:S01]  /*134a0*/  IMAD.IADD R4, R19, 0x1, R4 ;  /* 0x0000000113047824 */ /* 0x000fe200078e0204 */
[----:B------:R-:W-:-:S04]  /*134b0*/  LOP3.LUT R13, R13, R16, RZ, 0xfc, !PT ;  /* 0x000000100d0d7212 */ /* 0x000fc800078efcff */
[----:B------:R0:W-:Y:S02]  /*134c0*/  STSM.16.M88.4 [R4], R8 ;  /* 0x0000000804007844 */ /* 0x0001e40000000200 */
[C---:B0-----:R-:W-:Y:S02]  /*134d0*/  LOP3.LUT R4, R21.reuse, R16, RZ, 0xfc, !PT ;  /* 0x0000001015047212 */ /* 0x041fe400078efcff */
[----:B------:R-:W-:-:S03]  /*134e0*/  LOP3.LUT R21, R21, R17, RZ, 0xfc, !PT ;  /* 0x0000001115157212 */ /* 0x000fc600078efcff */
[----:B------:R-:W-:Y:S02]  /*134f0*/  IMAD.IADD R4, R18, 0x1, R4 ;  /* 0x0000000112047824 */ /* 0x000fe400078e0204 */
[----:B------:R-:W-:-:S04]  /*13500*/  IMAD.IADD R21, R19, 0x1, R21 ;  /* 0x0000000113157824 */ /* 0x000fc800078e0215 */
[----:B------:R-:W0:Y:S02]  /*13510*/  LDSM.16.MT88.4 R4, [R4+0xf200] ;  /* 0x00f200000404783b */ /* 0x000e240000004200 */
[C-C-:B0-----:R-:W-:Y:S02]  /*13520*/  PRMT R8, R4.reuse, 0x6420, R5.reuse ;  /* 0x0000642004087816 */ /* 0x141fe40000000005 */
[----:B------:R-:W-:Y:S02]  /*13530*/  PRMT R9, R4, 0x7531, R5 ;  /* 0x0000753104097816 */ /* 0x000fe40000000005 */
[----:B------:R-:W-:Y:S02]  /*13540*/  LOP3.LUT R4, R15, R17, RZ, 0xfc, !PT ;  /* 0x000000110f047212 */ /* 0x000fe400078efcff */
[C-C-:B------:R-:W-:Y:S02]  /*13550*/  PRMT R10, R6.reuse, 0x6420, R7.reuse ;  /* 0x00006420060a7816 */ /* 0x140fe40000000007 */
[----:B------:R-:W-:Y:S01]  /*13560*/  PRMT R11, R6, 0x7531, R7 ;  /* 0x00007531060b7816 */ /* 0x000fe20000000007 */
[----:B------:R-:W-:Y:S01]  /*13570*/  IMAD.IADD R4, R19, 0x1, R4 ;  /* 0x0000000113047824 */ /* 0x000fe200078e0204 */
[----:B------:R-:W-:-:S04]  /*13580*/  LOP3.LUT R15, R15, R16, RZ, 0xfc, !PT ;  /* 0x000000100f0f7212 */ /* 0x000fc800078efcff */
[----:B------:R0:W-:Y:S01]  /*13590*/  STSM.16.M88.4 [R4], R8 ;  /* 0x0000000804007844 */ /* 0x0001e20000000200 */
[----:B------:R-:W-:Y:S01]  /*135a0*/  IMAD.IADD R15, R18, 0x1, R15 ;  /* 0x00000001120f7824 */ /* 0x000fe200078e020f */
[C---:B0-----:R-:W-:Y:S02]  /*135b0*/  LOP3.LUT R4, R14.reuse, R16, RZ, 0xfc, !PT ;  /* 0x000000100e047212 */ /* 0x041fe400078efcff */
[----:B------:R-:W-:-:S03]  /*135c0*/  LOP3.LUT R14, R14, R17, RZ, 0xfc, !PT ;  /* 0x000000110e0e7212 */ /* 0x000fc600078efcff */
[----:B------:R-:W-:Y:S02]  /*135d0*/  IMAD.IADD R4, R18, 0x1, R4 ;  /* 0x0000000112047824 */ /* 0x000fe400078e0204 */
[----:B------:R-:W-:-:S04]  /*135e0*/  IMAD.IADD R14, R19, 0x1, R14 ;  /* 0x00000001130e7824 */ /* 0x000fc800078e020e */
[----:B------:R-:W0:Y:S02]  /*135f0*/  LDSM.16.MT88.4 R4, [R4+0xf200] ;  /* 0x00f200000404783b */ /* 0x000e240000004200 */
[C-C-:B0-----:R-:W-:Y:S02]  /*13600*/  PRMT R8, R4.reuse, 0x6420, R5.reuse ;  /* 0x0000642004087816 */ /* 0x141fe40000000005 */
[----:B------:R-:W-:Y:S01]  /*13610*/  PRMT R9, R4, 0x7531, R5 ;  /* 0x0000753104097816 */ /* 0x000fe20000000005 */
[----:B------:R-:W-:Y:S01]  /*13620*/  IMAD.IADD R4, R18, 0x1, R12 ;  /* 0x0000000112047824 */ /* 0x000fe200078e020c */
[--C-:B------:R-:W-:Y:S01]  /*13630*/  PRMT R10, R6, 0x6420, R7.reuse ;  /* 0x00006420060a7816 */ /* 0x100fe20000000007 */
[----:B------:R-:W-:Y:S01]  /*13640*/  VIADD R12, R0, 0x4800 ;  /* 0x00004800000c7836 */ /* 0x000fe20000000000 */
[----:B------:R-:W-:-:S05]  /*13650*/  PRMT R11, R6, 0x7531, R7 ;  /* 0x00007531060b7816 */ /* 0x000fca0000000007 */
[----:B------:R0:W-:Y:S04]  /*13660*/  STSM.16.M88.4 [R3], R8 ;  /* 0x0000000803007844 */ /* 0x0001e80000000200 */
[----:B------:R-:W2:Y:S01]  /*13670*/  LDSM.16.MT88.4 R4, [R4+0xf200] ;  /* 0x00f200000404783b */ /* 0x000ea20000004200 */
[----:B0-----:R-:W-:Y:S01]  /*13680*/  VIADD R3, R0, 0x3800 ;  /* 0x0000380000037836 */ /* 0x001fe20000000000 */
[C-C-:B--2---:R-:W-:Y:S02]  /*13690*/  PRMT R8, R4.reuse, 0x6420, R5.reuse ;  /* 0x0000642004087816 */ /* 0x144fe40000000005 */
[----:B------:R-:W-:Y:S02]  /*136a0*/  PRMT R9, R4, 0x7531, R5 ;  /* 0x0000753104097816 */ /* 0x000fe40000000005 */
[----:B------:R-:W-:-:S02]  /*136b0*/  LOP3.LUT R4, R3, R16, RZ, 0xfc, !PT ;  /* 0x0000001003047212 */ /* 0x000fc400078efcff */
[C-C-:B------:R-:W-:Y:S02]  /*136c0*/  PRMT R10, R6.reuse, 0x6420, R7.reuse ;  /* 0x00006420060a7816 */ /* 0x140fe40000000007 */
        /* <DEDUP_REMOVED lines=9> */
[----:B------:R-:W-:-:S02]  /*13760*/  PRMT R10, R6, 0x6420, R7 ;  /* 0x00006420060a7816 */ /* 0x000fc40000000007 */
[----:B------:R-:W-:-:S05]  /*13770*/  PRMT R11, R6, 0x7531, R7 ;  /* 0x00007531060b7816 */ /* 0x000fca0000000007 */
[----:B------:R0:W-:Y:S02]  /*13780*/  STSM.16.M88.4 [R3], R8 ;  /* 0x0000000803007844 */ /* 0x0001e40000000200 */
[----:B0-----:R-:W-:-:S05]  /*13790*/  VIADD R3, R0, 0x6000 ;  /* 0x0000600000037836 */ /* 0x001fca0000000000 */
[C---:B------:R-:W-:Y:S02]  /*137a0*/  LOP3.LUT R4, R3.reuse, R16, RZ, 0xfc, !PT ;  /* 0x0000001003047212 */ /* 0x040fe400078efcff */
        /* <DEDUP_REMOVED lines=12> */
[----:B0-----:R-:W-:Y:S02]  /*13870*/  IMAD.IADD R4, R18, 0x1, R13 ;  /* 0x0000000112047824 */ /* 0x001fe400078e020d */
[C---:B------:R-:W-:Y:S02]  /*13880*/  VIADD R13, R0.reuse, 0x6800 ;  /* 0x00006800000d7836 */ /* 0x040fe40000000000 */
[----:B------:R-:W-:Y:S02]  /*13890*/  VIADD R0, R0, 0x7000 ;  /* 0x0000700000007836 */ /* 0x000fe40000000000 */
[----:B------:R-:W0:Y:S02]  /*138a0*/  LDSM.16.MT88.4 R4, [R4+0xf200] ;  /* 0x00f200000404783b */ /* 0x000e240000004200 */
[----:B0-----:R-:W-:-:S02]  /*138b0*/  PRMT R8, R4, 0x6420, R5 ;  /* 0x0000642004087816 */ /* 0x001fc40000000005 */
[----:B------:R-:W-:Y:S02]  /*138c0*/  PRMT R9, R4, 0x7531, R5 ;  /* 0x0000753104097816 */ /* 0x000fe40000000005 */
[----:B------:R-:W-:Y:S02]  /*138d0*/  LOP3.LUT R4, R12, R17, RZ, 0xfc, !PT ;  /* 0x000000110c047212 */ /* 0x000fe400078efcff */
[C-C-:B------:R-:W-:Y:S02]  /*138e0*/  PRMT R10, R6.reuse, 0x6420, R7.reuse ;  /* 0x00006420060a7816 */ /* 0x140fe40000000007 */
[----:B------:R-:W-:Y:S01]  /*138f0*/  PRMT R11, R6, 0x7531, R7 ;  /* 0x00007531060b7816 */ /* 0x000fe20000000007 */
[----:B------:R-:W-:-:S05]  /*13900*/  IMAD.IADD R4, R19, 0x1, R4 ;  /* 0x0000000113047824 */ /* 0x000fca00078e0204 */
[----:B------:R0:W-:Y:S02]  /*13910*/  STSM.16.M88.4 [R4], R8 ;  /* 0x0000000804007844 */ /* 0x0001e40000000200 */
[----:B0-----:R-:W-:-:S06]  /*13920*/  IMAD.IADD R4, R18, 0x1, R21 ;  /* 0x0000000112047824 */ /* 0x001fcc00078e0215 */
[----:B------:R-:W0:Y:S02]  /*13930*/  LDSM.16.MT88.4 R4, [R4+0xf200] ;  /* 0x00f200000404783b */ /* 0x000e240000004200 */
[C-C-:B0-----:R-:W-:Y:S02]  /*13940*/  PRMT R8, R4.reuse, 0x6420, R5.reuse ;  /* 0x0000642004087816 */ /* 0x141fe40000000005 */
[----:B------:R-:W-:Y:S02]  /*13950*/  PRMT R9, R4, 0x7531, R5 ;  /* 0x0000753104097816 */ /* 0x000fe40000000005 */
[C---:B------:R-:W-:Y:S02]  /*13960*/  LOP3.LUT R4, R13.reuse, R16, RZ, 0xfc, !PT ;  /* 0x000000100d047212 */ /* 0x040fe400078efcff */
[C-C-:B------:R-:W-:Y:S02]  /*13970*/  PRMT R10, R6.reuse, 0x6420, R7.reuse ;  /* 0x00006420060a7816 */ /* 0x140fe40000000007 */
[----:B------:R-:W-:Y:S01]  /*13980*/  PRMT R11, R6, 0x7531, R7 ;  /* 0x00007531060b7816 */ /* 0x000fe20000000007 */
[----:B------:R-:W-:Y:S01]  /*13990*/  IMAD.IADD R4, R18, 0x1, R4 ;  /* 0x0000000112047824 */ /* 0x000fe200078e0204 */
[----:B------:R-:W-:-:S03]  /*139a0*/  LOP3.LUT R13, R13, R17, RZ, 0xfc, !PT ;  /* 0x000000110d0d7212 */ /* 0x000fc600078efcff */
[----:B------:R-:W-:Y:S02]  /*139b0*/  STSM.16.M88.4 [R20], R8 ;  /* 0x0000000814007844 */ /* 0x000fe40000000200 */
[----:B------:R-:W-:Y:S02]  /*139c0*/  IMAD.IADD R13, R19, 0x1, R13 ;  /* 0x00000001130d7824 */ /* 0x000fe400078e020d */
[----:B------:R-:W0:Y:S02]  /*139d0*/  LDSM.16.MT88.4 R4, [R4+0xf200] ;  /* 0x00f200000404783b */ /* 0x000e240000004200 */
[C-C-:B0-----:R-:W-:Y:S02]  /*139e0*/  PRMT R8, R4.reuse, 0x6420, R5.reuse ;  /* 0x0000642004087816 */ /* 0x141fe40000000005 */
[----:B------:R-:W-:Y:S02]  /*139f0*/  PRMT R9, R4, 0x7531, R5 ;  /* 0x0000753104097816 */ /* 0x000fe40000000005 */
[----:B------:R-:W-:-:S02]  /*13a00*/  PRMT R10, R6, 0x6420, R7 ;  /* 0x00006420060a7816 */ /* 0x000fc40000000007 */
[----:B------:R-:W-:-:S05]  /*13a10*/  PRMT R11, R6, 0x7531, R7 ;  /* 0x00007531060b7816 */ /* 0x000fca0000000007 */
[----:B------:R-:W-:Y:S04]  /*13a20*/  STSM.16.M88.4 [R14], R8 ;  /* 0x000000080e007844 */ /* 0x000fe80000000200 */
[----:B------:R-:W0:Y:S02]  /*13a30*/  LDSM.16.MT88.4 R4, [R15+0xf200] ;  /* 0x00f200000f04783b */ /* 0x000e240000004200 */
[C-C-:B0-----:R-:W-:Y:S02]  /*13a40*/  PRMT R8, R4.reuse, 0x6420, R5.reuse ;  /* 0x0000642004087816 */ /* 0x141fe40000000005 */
[----:B------:R-:W-:Y:S02]  /*13a50*/  PRMT R9, R4, 0x7531, R5 ;  /* 0x0000753104097816 */ /* 0x000fe40000000005 */
[----:B------:R-:W-:-:S02]  /*13a60*/  LOP3.LUT R5, R12, R16, RZ, 0xfc, !PT ;  /* 0x000000100c057212 */ /* 0x000fc400078efcff */
[C-C-:B------:R-:W-:Y:S02]  /*13a70*/  PRMT R10, R6.reuse, 0x6420, R7.reuse ;  /* 0x00006420060a7816 */ /* 0x140fe40000000007 */
[----:B------:R-:W-:Y:S01]  /*13a80*/  PRMT R11, R6, 0x7531, R7 ;  /* 0x00007531060b7816 */ /* 0x000fe20000000007 */
[----:B------:R-:W-:-:S04]  /*13a90*/  IMAD.IADD R5, R18, 0x1, R5 ;  /* 0x0000000112057824 */ /* 0x000fc800078e0205 */
[----:B------:R0:W-:Y:S04]  /*13aa0*/  STSM.16.M88.4 [R3], R8 ;  /* 0x0000000803007844 */ /* 0x0001e80000000200 */
[----:B------:R-:W2:Y:S01]  /*13ab0*/  LDSM.16.MT88.4 R4, [R5+0xf200] ;  /* 0x00f200000504783b */ /* 0x000ea20000004200 */
[C---:B0-----:R-:W-:Y:S02]  /*13ac0*/  LOP3.LUT R3, R0.reuse, R16, RZ, 0xfc, !PT ;  /* 0x0000001000037212 */ /* 0x041fe400078efcff */
[----:B------:R-:W-:-:S03]  /*13ad0*/  LOP3.LUT R0, R0, R17, RZ, 0xfc, !PT ;  /* 0x0000001100007212 */ /* 0x000fc600078efcff */
[----:B------:R-:W-:Y:S02]  /*13ae0*/  IMAD.IADD R3, R18, 0x1, R3 ;  /* 0x0000000112037824 */ /* 0x000fe400078e0203 */
[----:B------:R-:W-:Y:S01]  /*13af0*/  IMAD.IADD R0, R19, 0x1, R0 ;  /* 0x0000000113007824 */ /* 0x000fe200078e0200 */
[C-C-:B--2---:R-:W-:Y:S02]  /*13b00*/  PRMT R8, R4.reuse, 0x6420, R5.reuse ;  /* 0x0000642004087816 */ /* 0x144fe40000000005 */
[----:B------:R-:W-:Y:S02]  /*13b10*/  PRMT R9, R4, 0x7531, R5 ;  /* 0x0000753104097816 */ /* 0x000fe40000000005 */
[C-C-:B------:R-:W-:Y:S02]  /*13b20*/  PRMT R10, R6.reuse, 0x6420, R7.reuse ;  /* 0x00006420060a7816 */ /* 0x140fe40000000007 */
[----:B------:R-:W-:-:S05]  /*13b30*/  PRMT R11, R6, 0x7531, R7 ;  /* 0x00007531060b7816 */ /* 0x000fca0000000007 */
[----:B------:R-:W-:Y:S04]  /*13b40*/  STSM.16.M88.4 [R13], R8 ;  /* 0x000000080d007844 */ /* 0x000fe80000000200 */
[----:B------:R-:W0:Y:S02]  /*13b50*/  LDSM.16.MT88.4 R4, [R3+0xf200] ;  /* 0x00f200000304783b */ /* 0x000e240000004200 */
        /* <DEDUP_REMOVED lines=13> */
.L_x_4146:
[----:B--2---:R2:W-:Y:S01]  /*13c30*/  SYNCS.ARRIVE.TRANS64.A1T0 RZ, [R2+URZ+0x33450], RZ ;  /* 0x033450ff02ff79a7 */ /* 0x0045e2000810003f */
[----:B------:R-:W-:Y:S06]  /*13c40*/  BAR.SYNC.DEFER_BLOCKING 0x2, 0x80 ;  /* 0x0082000000007b1d */ /* 0x000fec0000010000 */
[----:B------:R-:W-:Y:S05]  /*13c50*/  @!P0 BRA `(.L_x_4147) ;  /* 0x0000000000048947 */ /* 0x000fea0003800000 */
[----:B------:R-:W-:Y:S01]  /*13c60*/  BPT.TRAP 0x1 ;  /* 0x000000040000795c */ /* 0x000fe20000300000 */
.L_x_4147:
[----:B0-----:R-:W3:Y:S01]  /*13c70*/  LDL R0, [R1+0x14] ;  /* 0x0000140001007983 */ /* 0x001ee20000100800 */
[----:B--2---:R-:W-:Y:S02]  /*13c80*/  VIADD R2, R2, 0x33480 ;  /* 0x0003348002027836 */ /* 0x004fe40000000000 */
[----:B------:R-:W-:Y:S02]  /*13c90*/  IMAD.MOV.U32 R20, RZ, RZ, R30 ;  /* 0x000000ffff147224 */ /* 0x000fe400078e001e */
[----:B------:R-:W-:Y:S01]  /*13ca0*/  IMAD.MOV.U32 R21, RZ, RZ, R33 ;  /* 0x000000ffff157224 */ /* 0x000fe200078e0021 */
[----:B---3--:R-:W-:-:S04]  /*13cb0*/  PRMT R2, R0, 0x654, R2 ;  /* 0x0000065400027816 */ /* 0x008fc80000000002 */
[----:B------:R3:W-:Y:S01]  /*13cc0*/  SYNCS.ARRIVE.TRANS64.RED.A1T0 RZ, [R2+URZ], RZ ;  /* 0x000000ff02ff79a7 */ /* 0x0007e2000810043f */
[----:B------:R-:W-:Y:S05]  /*13cd0*/  @P2 BRA `(.L_x_4148) ;  /* 0xffffffe000b02947 */ /* 0x000fea000383ffff */
.L_x_4128:
[----:B------:R-:W3:Y:S01]  /*13ce0*/  S2R R0, SR_TID.X ;  /* 0x0000000000007919 */ /* 0x000ee20000002100 */
[----:B------:R-:W-:Y:S01]  /*13cf0*/  BSSY B0, `(.L_x_4149) ;  /* 0x0000013000007945 */ /* 0x000fe20003800000 */
[----:B---3--:R-:W-:Y:S01]  /*13d00*/  LOP3.LUT R2, R0, 0x7f, RZ, 0xc0, !PT ;  /* 0x0000007f00027812 */ /* 0x008fe200078ec0ff */
[----:B------:R-:W-:-:S03]  /*13d10*/  IMAD.U32 R0, RZ, RZ, UR44 ;  /* 0x0000002cff007e24 */ /* 0x000fc6000f8e00ff */
[----:B------:R-:W-:Y:S02]  /*13d20*/  ISETP.NE.AND P1, PT, R2, RZ, PT ;  /* 0x000000ff0200720c */ /* 0x000fe40003f25270 */
[----:B------:R-:W-:-:S11]  /*13d30*/  ISETP.NE.AND P0, PT, R0, 0x3, PT ;  /* 0x000000030000780c */ /* 0x000fd60003f05270 */
[----:B------:R-:W-:Y:S05]  /*13d40*/  @P1 BRA `(.L_x_4150) ;  /* 0x0000000000341947 */ /* 0x000fea0003800000 */
[----:B------:R-:W3:Y:S01]  /*13d50*/  S2R R5, SR_LANEID ;  /* 0x0000000000057919 */ /* 0x000ee20000000000 */
[----:B------:R-:W-:Y:S01]  /*13d60*/  VOTEU.ANY UR4, UPT, PT ;  /* 0x0000000000047886 */ /* 0x000fe200038e0100 */
[----:B0-----:R-:W0:Y:S01]  /*13d70*/  LDC.64 R2, c[0x0][0xc60] ;  /* 0x00031800ff027b82 */ /* 0x001e220000000a00 */
[----:B------:R-:W3:Y:S02]  /*13d80*/  FLO.U32 R0, UR4 ;  /* 0x0000000400007d00 */ /* 0x000ee400080e0000 */
[----:B---3--:R-:W-:-:S06]  /*13d90*/  ISETP.EQ.U32.AND P1, PT, R0, R5, PT ;  /* 0x000000050000720c */ /* 0x008fcc0003f22070 */
[----:B------:R-:W0:Y:S07]  /*13da0*/  POPC R5, UR4 ;  /* 0x0000000400057d09 */ /* 0x000e2e0008000000 */
[----:B0-----:R-:W3:Y:S01]  /*13db0*/  @P1 ATOMG.E.ADD.STRONG.GPU PT, R3, desc[UR52][R2.64], R5 ;  /* 0x00000005020319a8 */ /* 0x001ee200081ee1f4 */
[----:B------:R-:W0:Y:S02]  /*13dc0*/  S2R R4, SR_LTMASK ;  /* 0x0000000000047919 */ /* 0x000e240000003900 */
[----:B0-----:R-:W-:-:S04]  /*13dd0*/  LOP3.LUT R4, R4, UR4, RZ, 0xc0, !PT ;  /* 0x0000000404047c12 */ /* 0x001fc8000f8ec0ff */
[----:B------:R-:W0:Y:S01]  /*13de0*/  POPC R7, R4 ;  /* 0x0000000400077309 */ /* 0x000e220000000000 */
[----:B---3--:R-:W0:Y:S02]  /*13df0*/  SHFL.IDX PT, R0, R3, R0, 0x1f ;  /* 0x00001f0003007589 */ /* 0x008e2400000e0000 */
[----:B0-----:R-:W-:-:S05]  /*13e00*/  IADD3 R0, R0, UR45, R7 ;  /* 0x0000002d00007c10 */ /* 0x001fca000fffe007 */
[----:B------:R3:W-:Y:S02]  /*13e10*/  STL [R1], R0 ;  /* 0x0000000001007387 */ /* 0x0007e40000100800 */
.L_x_4150:
[----:B------:R-:W-:Y:S05]  /*13e20*/  BSYNC B0 ;  /* 0x0000000000007941 */ /* 0x000fea0003800000 */
.L_x_4149:
[----:B------:R-:W-:Y:S05]  /*13e30*/  @!P0 BRA `(.L_x_4151) ;  /* 0x0000000000048947 */ /* 0x000fea0003800000 */
[----:B------:R-:W-:Y:S01]  /*13e40*/  BPT.TRAP 0x1 ;  /* 0x000000040000795c */ /* 0x000fe20000300000 */
.L_x_4151:
[----:B0-----:R-:W-:Y:S01]  /*13e50*/  LOP3.LUT R3, R33, 0x1, RZ, 0x3c, !PT ;  /* 0x0000000121037812 */ /* 0x001fe200078e3cff */
[----:B---3--:R-:W-:Y:S01]  /*13e60*/  IMAD R0, R30, 0x8, R18 ;  /* 0x000000081e007824 */ /* 0x008fe200078e0212 */
[----:B------:R-:W-:Y:S02]  /*13e70*/  BSSY B0, `(.L_x_4152) ;  /* 0x0000004000007945 */ /* 0x000fe40003800000 */
[----:B------:R-:W-:-:S04]  /*13e80*/  SHF.L.U32 R3, R3, 0x1f, RZ ;  /* 0x0000001f03037819 */ /* 0x000fc800000006ff */
[----:B------:R-:W0:Y:S02]  /*13e90*/  SYNCS.PHASECHK.TRANS64.TRYWAIT P1, [R0+URZ+0x33470], R3 ;  /* 0x03347003000075a7 */ /* 0x000e24000802017f */
[----:B0-----:R-:W-:Y:S05]  /*13ea0*/  @!P1 BRA `(.L_x_4153) ;  /* 0x00000040008c9947 */ /* 0x001fea0003800000 */
.L_x_4250:
[----:B------:R-:W-:Y:S05]  /*13eb0*/  BSYNC B0 ;  /* 0x0000000000007941 */ /* 0x000fea0003800000 */
.L_x_4152:
[----:B------:R-:W-:-:S05]  /*13ec0*/  IMAD.U32 R2, RZ, RZ, UR42 ;  /* 0x0000002aff027e24 */ /* 0x000fca000f8e00ff */
[----:B------:R-:W-:-:S13]  /*13ed0*/  ISETP.NE.AND P1, PT, R2, 0x3, PT ;  /* 0x000000030200780c */ /* 0x000fda0003f25270 */
[----:B------:R-:W-:Y:S05]  /*13ee0*/  @!P1 BRA `(.L_x_4154) ;  /* 0x0000000000049947 */ /* 0x000fea0003800000 */
[----:B------:R-:W-:Y:S01]  /*13ef0*/  BPT.TRAP 0x1 ;  /* 0x000000040000795c */ /* 0x000fe20000300000 */
.L_x_4154:
[----:B0-----:R-:W-:-:S04]  /*13f00*/  SHF.L.U32 R3, R33, 0x1f, RZ ;  /* 0x0000001f21037819 */ /* 0x001fc800000006ff */
[----:B------:R-:W0:Y:S02]  /*13f10*/  SYNCS.PHASECHK.TRANS64.TRYWAIT P1, [R0+URZ+0x33460], R3 ;  /* 0x03346003000075a7 */ /* 0x000e24000802017f */
[----:B0-----:R-:W-:Y:S05]  /*13f20*/  @!P1 BRA `(.L_x_4155) ;  /* 0x0000004000809947 */ /* 0x001fea0003800000 */
.L_x_4251:
[----:B------:R-:W-:Y:S01]  /*13f30*/  IMAD R2, R30, 0x7800, RZ ;  /* 0x000078001e027824 */ /* 0x000fe200078e02ff */
[----:B------:R-:W-:Y:S05]  /*13f40*/  WARPSYNC.ALL ;  /* 0x0000000000007948 */ /* 0x000fea0003800000 */
[CC--:B0-----:R-:W-:Y:S01]  /*13f50*/  LOP3.LUT R3, R2.reuse, R16.reuse, RZ, 0xfc, !PT ;  /* 0x0000001002037212 */ /* 0x0c1fe200078efcff */
[C---:B------:R-:W-:Y:S02]  /*13f60*/  VIADD R13, R2.reuse, 0x2800 ;  /* 0x00002800020d7836 */ /* 0x040fe40000000000 */
[----:B------:R-:W-:Y:S02]  /*13f70*/  VIADD R21, R2, 0x5000 ;  /* 0x0000500002157836 */ /* 0x000fe40000000000 */
[----:B------:R-:W-:Y:S01]  /*13f80*/  IMAD.IADD R5, R18, 0x1, R3 ;  /* 0x0000000112057824 */ /* 0x000fe200078e0203 */
[----:B------:R-:W-:Y:S01]  /*13f90*/  LOP3.LUT R3, R13, R16, RZ, 0xfc, !PT ;  /* 0x000000100d037212 */ /* 0x000fe200078efcff */
[----:B------:R-:W-:-:S02]  /*13fa0*/  VIADD R20, R2, 0x2000 ;  /* 0x0000200002147836 */ /* 0x000fc40000000000 */
[----:B-1----:R-:W-:Y:S02]  /*13fb0*/  IMAD.U32 R24, RZ, RZ, UR42 ;  /* 0x0000002aff187e24 */ /* 0x002fe4000f8e00ff */
[----:B------:R-:W0:Y:S03]  /*13fc0*/  LDSM.16.MT88.4 R4, [R5+0xf200] ;  /* 0x00f200000504783b */ /* 0x000e260000004200 */
[----:B------:R-:W-:Y:S02]  /*13fd0*/  ISETP.NE.AND P1, PT, R24, 0x3, PT ;  /* 0x000000031800780c */ /* 0x000fe40003f25270 */
[C-C-:B0-----:R-:W-:Y:S02]  /*13fe0*/  PRMT R8, R4.reuse, 0x6420, R5.reuse ;  /* 0x0000642004087816 */ /* 0x141fe40000000005 */
[----:B------:R-:W-:Y:S02]  /*13ff0*/  PRMT R9, R4, 0x7531, R5 ;  /* 0x0000753104097816 */ /* 0x000fe40000000005 */
[----:B------:R-:W-:-:S02]  /*14000*/  LOP3.LUT R4, R2, R17, RZ, 0xfc, !PT ;  /* 0x0000001102047212 */ /* 0x000fc400078efcff */
[C-C-:B------:R-:W-:Y:S02]  /*14010*/  PRMT R10, R6.reuse, 0x6420, R7.reuse ;  /* 0x00006420060a7816 */ /* 0x140fe40000000007 */
[----:B------:R-:W-:Y:S01]  /*14020*/  PRMT R11, R6, 0x7531, R7 ;  /* 0x00007531060b7816 */ /* 0x000fe20000000007 */
[----:B------:R-:W-:Y:S02]  /*14030*/  IMAD.IADD R12, R19, 0x1, R4 ;  /* 0x00000001130c7824 */ /* 0x000fe400078e0204 */
[----:B------:R-:W-:Y:S02]  /*14040*/  IMAD.IADD R6, R18, 0x1, R3 ;  /* 0x0000000112067824 */ /* 0x000fe400078e0203 */
[C---:B------:R-:W-:Y:S01]  /*14050*/  VIADD R3, R2.reuse, 0x800 ;  /* 0x0000080002037836 */ /* 0x040fe20000000000 */
[----:B------:R0:W-:Y:S04]  /*14060*/  STSM.16.M88.4 [R12], R8 ;  /* 0x000000080c007844 */ /* 0x0001e80000000200 */
[----:B------:R-:W1:Y:S01]  /*14070*/  LDSM.16.MT88.4 R4, [R6+0xf200] ;  /* 0x00f200000604783b */ /* 0x000e620000004200 */
[----:B0-----:R-:W-:Y:S01]  /*14080*/  VIADD R12, R2, 0x1000 ;  /* 0x00001000020c7836 */ /* 0x001fe20000000000 */
[----:B-1----:R-:W-:-:S02]  /*14090*/  PRMT R8, R4, 0x6420, R5 ;  /* 0x0000642004087816 */ /* 0x002fc40000000005 */
[----:B------:R-:W-:Y:S02]  /*140a0*/  PRMT R9, R4, 0x7531, R5 ;  /* 0x0000753104097816 */ /* 0x000fe40000000005 */
[----:B------:R-:W-:Y:S02]  /*140b0*/  LOP3.LUT R4, R3, R17, RZ, 0xfc, !PT ;  /* 0x0000001103047212 */ /* 0x000fe400078efcff */
[-C--:B------:R-:W-:Y:S02]  /*140c0*/  LOP3.LUT R5, R21, R16.reuse, RZ, 0xfc, !PT ;  /* 0x0000001015057212 */ /* 0x080fe400078efcff */
[C-C-:B------:R-:W-:Y:S01]  /*140d0*/  PRMT R10, R6.reuse, 0x6420, R7.reuse ;  /* 0x00006420060a7816 */ /* 0x140fe20000000007 */
[----:B--2---:R-:W-:Y:S01]  /*140e0*/  IMAD.IADD R14, R19, 0x1, R4 ;  /* 0x00000001130e7824 */ /* 0x004fe200078e0204 */
[----:B------:R-:W-:Y:S01]  /*140f0*/  PRMT R11, R6, 0x7531, R7 ;  /* 0x00007531060b7816 */ /* 0x000fe20000000007 */
[----:B------:R-:W-:Y:S01]  /*14100*/  IMAD.IADD R5, R18, 0x1, R5 ;  /* 0x0000000112057824 */ /* 0x000fe200078e0205 */
[----:B------:R-:W-:-:S03]  /*14110*/  LOP3.LUT R3, R3, R16, RZ, 0xfc, !PT ;  /* 0x0000001003037212 */ /* 0x000fc600078efcff */
[----:B------:R0:W-:Y:S04]  /*14120*/  STSM.16.M88.4 [R14], R8 ;  /* 0x000000080e007844 */ /* 0x0001e80000000200 */
[----:B------:R-:W1:Y:S01]  /*14130*/  LDSM.16.MT88.4 R4, [R5+0xf200] ;  /* 0x00f200000504783b */ /* 0x000e620000004200 */
[----:B0-----:R-:W-:Y:S01]  /*14140*/  VIADD R14, R2, 0x1800 ;  /* 0x00001800020e7836 */ /* 0x001fe20000000000 */
[C-C-:B-1----:R-:W-:Y:S02]  /*14150*/  PRMT R8, R4.reuse, 0x6420, R5.reuse ;  /* 0x0000642004087816 */ /* 0x142fe40000000005 */
        /* <DEDUP_REMOVED lines=13> */
[----:B------:R-:W-:Y:S02]  /*14230*/  LOP3.LUT R5, R3, R16, RZ, 0xfc, !PT ;  /* 0x0000001003057212 */ /* 0x000fe400078efcff */
[C-C-:B------:R-:W-:Y:S01]  /*14240*/  PRMT R10, R6.reuse, 0x6420, R7.reuse ;  /* 0x00006420060a7816 */ /* 0x140fe20000000007 */
[----:B------:R-:W-:Y:S01]  /*14250*/  IMAD.IADD R22, R19, 0x1, R4 ;  /* 0x0000000113167824 */ /* 0x000fe200078e0204 */
[----:B------:R-:W-:Y:S01]  /*14260*/  PRMT R11, R6, 0x7531, R7 ;  /* 0x00007531060b7816 */ /* 0x000fe20000000007 */
[----:B------:R-:W-:-:S04]  /*14270*/  IMAD.IADD R6, R18, 0x1, R5 ;  /* 0x0000000112067824 */ /* 0x000fc800078e0205 */
[----:B------:R-:W-:Y:S04]  /*14280*/  STSM.16.M88.4 [R22], R8 ;  /* 0x0000000816007844 */ /* 0x000fe80000000200 */
[----:B------:R-:W0:Y:S02]  /*14290*/  LDSM.16.MT88.4 R4, [R6+0xf200] ;  /* 0x00f200000604783b */ /* 0x000e240000004200 */
[C-C-:B0-----:R-:W-:Y:S02]  /*142a0*/  PRMT R8, R4.reuse, 0x6420, R5.reuse ;  /* 0x0000642004087816 */ /* 0x141fe40000000005 */
[----:B------:R-:W-:Y:S02]  /*142b0*/  PRMT R9, R4, 0x7531, R5 ;  /* 0x0000753104097816 */ /* 0x000fe40000000005 */
[----:B------:R-:W-:-:S02]  /*142c0*/  LOP3.LUT R4, R20, R17, RZ, 0xfc, !PT ;  /* 0x0000001114047212 */ /* 0x000fc400078efcff */
        /* <DEDUP_REMOVED lines=10> */
[----:B------:R-:W-:Y:S01]  /*14370*/  LOP3.LUT R5, R12, R16, RZ, 0xfc, !PT ;  /* 0x000000100c057212 */ /* 0x000fe200078efcff */
[----:B------:R-:W-:Y:S01]  /*14380*/  VIADD R12, R2, 0x3800 ;  /* 0x00003800020c7836 */ /* 0x000fe20000000000 */
[C-C-:B------:R-:W-:Y:S01]  /*14390*/  PRMT R10, R6.reuse, 0x6420, R7.reuse ;  /* 0x00006420060a7816 */ /* 0x140fe20000000007 */
[----:B------:R-:W-:Y:S01]  /*143a0*/  IMAD.IADD R13, R19, 0x1, R4 ;  /* 0x00000001130d7824 */ /* 0x000fe200078e0204 */
[----:B------:R-:W-:Y:S01]  /*143b0*/  PRMT R11, R6, 0x7531, R7 ;  /* 0x00007531060b7816 */ /* 0x000fe20000000007 */
[----:B------:R-:W-:-:S04]  /*143c0*/  IMAD.IADD R6, R18, 0x1, R5 ;  /* 0x0000000112067824 */ /* 0x000fc800078e0205 */
[----:B------:R0:W-:Y:S04]  /*143d0*/  STSM.16.M88.4 [R13], R8 ;  /* 0x000000080d007844 */ /* 0x0001e80000000200 */
[----:B------:R-:W1:Y:S01]  /*143e0*/  LDSM.16.MT88.4 R4, [R6+0xf200] ;  /* 0x00f200000604783b */ /* 0x000e620000004200 */
[----:B0-----:R-:W-:Y:S01]  /*143f0*/  VIADD R13, R2, 0x6000 ;  /* 0x00006000020d7836 */ /* 0x001fe20000000000 */
[C-C-:B-1----:R-:W-:Y:S02]  /*14400*/  PRMT R8, R4.reuse, 0x6420, R5.reuse ;  /* 0x0000642004087816 */ /* 0x142fe40000000005 */
[----:B------:R-:W-:Y:S02]  /*14410*/  PRMT R9, R4, 0x7531, R5 ;  /* 0x0000753104097816 */ /* 0x000fe40000000005 */
[----:B------:R-:W-:-:S02]  /*14420*/  LOP3.LUT R4, R3, R17, RZ, 0xfc, !PT ;  /* 0x0000001103047212 */ /* 0x000fc400078efcff */
        /* <DEDUP_REMOVED lines=8> */
[----:B------:R-:W1:Y:S01]  /*144b0*/  LDSM.16.MT88.4 R4, [R5+0xf200] ;  /* 0x00f200000504783b */ /* 0x000e620000004200 */
[----:B0-----:R-:W-:Y:S02]  /*144c0*/  LOP3.LUT R3, R13, R16, RZ, 0xfc, !PT ;  /* 0x000000100d037212 */ /* 0x001fe400078efcff */
[C-C-:B-1----:R-:W-:Y:S02]  /*144d0*/  PRMT R10, R6.reuse, 0x6420, R7.reuse ;  /* 0x00006420060a7816 */ /* 0x142fe40000000007 */
[----:B------:R-:W-:Y:S01]  /*144e0*/  PRMT R11, R6, 0x7531, R7 ;  /* 0x00007531060b7816 */ /* 0x000fe20000000007 */
[----:B------:R-:W-:Y:S01]  /*144f0*/  IMAD.IADD R6, R18, 0x1, R3 ;  /* 0x0000000112067824 */ /* 0x000fe200078e0203 */
[--C-:B------:R-:W-:Y:S01]  /*14500*/  PRMT R8, R4, 0x6420, R5.reuse ;  /* 0x0000642004087816 */ /* 0x100fe20000000005 */
[----:B------:R-:W-:Y:S01]  /*14510*/  VIADD R3, R2, 0x4000 ;  /* 0x0000400002037836 */ /* 0x000fe20000000000 */
[----:B------:R-:W-:-:S05]  /*14520*/  PRMT R9, R4, 0x7531, R5 ;  /* 0x0000753104097816 */ /* 0x000fca0000000005 */
[----:B------:R0:W-:Y:S04]  /*14530*/  STSM.16.M88.4 [R12], R8 ;  /* 0x000000080c007844 */ /* 0x0001e80000000200 */
[----:B------:R-:W1:Y:S01]  /*14540*/  LDSM.16.MT88.4 R4, [R6+0xf200] ;  /* 0x00f200000604783b */ /* 0x000e620000004200 */
[----:B0-----:R-:W-:Y:S01]  /*14550*/  VIADD R12, R2, 0x4800 ;  /* 0x00004800020c7836 */ /* 0x001fe20000000000 */
[C-C-:B-1----:R-:W-:Y:S02]  /*14560*/  PRMT R8, R4.reuse, 0x6420, R5.reuse ;  /* 0x0000642004087816 */ /* 0x142fe40000000005 */
[----:B------:R-:W-:Y:S02]  /*14570*/  PRMT R9, R4, 0x7531, R5 ;  /* 0x0000753104097816 */ /* 0x000fe40000000005 */
[----:B------:R-:W-:-:S02]  /*14580*/  LOP3.LUT R4, R3, R17, RZ, 0xfc, !PT ;  /* 0x0000001103047212 */ /* 0x000fc400078efcff */
[-C--:B------:R-:W-:Y:S02]  /*14590*/  LOP3.LUT R5, R14, R16.reuse, RZ, 0xfc, !PT ;  /* 0x000000100e057212 */ /* 0x080fe400078efcff */
[C-C-:B------:R-:W-:Y:S01]  /*145a0*/  PRMT R10, R6.reuse, 0x6420, R7.reuse ;  /* 0x00006420060a7816 */ /* 0x140fe20000000007 */
[----:B------:R-:W-:Y:S01]  /*145b0*/  IMAD.IADD R22, R19, 0x1, R4 ;  /* 0x0000000113167824 */ /* 0x000fe200078e0204 */
[----:B------:R-:W-:Y:S01]  /*145c0*/  PRMT R11, R6, 0x7531, R7 ;  /* 0x00007531060b7816 */ /* 0x000fe20000000007 */
[----:B------:R-:W-:Y:S01]  /*145d0*/  IMAD.IADD R5, R18, 0x1, R5 ;  /* 0x0000000112057824 */ /* 0x000fe200078e0205 */
[----:B------:R-:W-:-:S03]  /*145e0*/  LOP3.LUT R3, R3, R16, RZ, 0xfc, !PT ;  /* 0x0000001003037212 */ /* 0x000fc600078efcff */
[----:B------:R-:W-:Y:S04]  /*145f0*/  STSM.16.M88.4 [R22], R8 ;  /* 0x0000000816007844 */ /* 0x000fe80000000200 */
[----:B------:R-:W0:Y:S02]  /*14600*/  LDSM.16.MT88.4 R4, [R5+0xf200] ;  /* 0x00f200000504783b */ /* 0x000e240000004200 */
        /* <DEDUP_REMOVED lines=8> */
[----:B------:R-:W-:Y:S01]  /*14690*/  STSM.16.M88.4 [R14], R8 ;  /* 0x000000080e007844 */ /* 0x000fe20000000200 */
[----:B------:R-:W-:-:S03]  /*146a0*/  VIADD R2, R2, 0x7000 ;  /* 0x0000700002027836 */ /* 0x000fc60000000000 */
[----:B------:R-:W0:Y:S02]  /*146b0*/  LDSM.16.MT88.4 R4, [R6+0xf200] ;  /* 0x00f200000604783b */ /* 0x000e240000004200 */
[C-C-:B0-----:R-:W-:Y:S02]  /*146c0*/  PRMT R8, R4.reuse, 0x6420, R5.reuse ;  /* 0x0000642004087816 */ /* 0x141fe40000000005 */
        /* <DEDUP_REMOVED lines=54> */
.L_x_4156:
[----:B-1----:R1:W-:Y:S01]  /*14a30*/  SYNCS.ARRIVE.TRANS64.A1T0 RZ, [R0+URZ+0x33450], RZ ;  /* 0x033450ff00ff79a7 */ /* 0x0023e2000810003f */
[----:B------:R-:W-:Y:S06]  /*14a40*/  BAR.SYNC.DEFER_BLOCKING 0x2, 0x80 ;  /* 0x0082000000007b1d */ /* 0x000fec0000010000 */
[----:B------:R-:W-:Y:S05]  /*14a50*/  @!P0 BRA `(.L_x_4157) ;  /* 0x0000000000048947 */ /* 0x000fea0003800000 */
[----:B------:R-:W-:Y:S01]  /*14a60*/  BPT.TRAP 0x1 ;  /* 0x000000040000795c */ /* 0x000fe20000300000 */
.L_x_4157:
[----:B0-----:R-:W2:Y:S01]  /*14a70*/  LDL R2, [R1+0x14] ;  /* 0x0000140001027983 */ /* 0x001ea20000100800 */
[----:B-1----:R-:W-:Y:S02]  /*14a80*/  VIADD R0, R0, 0x33480 ;  /* 0x0003348000007836 */ /* 0x002fe40000000000 */
[----:B------:R-:W-:-:S05]  /*14a90*/  VIADD R30, R30, 0x1 ;  /* 0x000000011e1e7836 */ /* 0x000fca0000000000 */
[----:B------:R-:W-:-:S04]  /*14aa0*/  ISETP.NE.AND P0, PT, R30, 0x2, PT ;  /* 0x000000021e00780c */ /* 0x000fc80003f05270 */
[----:B------:R-:W-:Y:S02]  /*14ab0*/  SEL R30, R30, RZ, P0 ;  /* 0x000000ff1e1e7207 */ /* 0x000fe40000000000 */
[----:B--2---:R-:W-:-:S04]  /*14ac0*/  PRMT R0, R2, 0x654, R0 ;  /* 0x0000065402007816 */ /* 0x004fc80000000000 */
[----:B------:R0:W-:Y:S02]  /*14ad0*/  SYNCS.ARRIVE.TRANS64.RED.A1T0 RZ, [R0+URZ], RZ ;  /* 0x000000ff00ff79a7 */ /* 0x0001e4000810043f */
[----:B0-----:R-:W-:-:S04]  /*14ae0*/  SEL R0, RZ, 0x1, P0 ;  /* 0x00000001ff007807 */ /* 0x001fc80000000000 */
[----:B------:R-:W-:-:S07]  /*14af0*/  LOP3.LUT R33, R33, R0, RZ, 0x3c, !PT ;  /* 0x0000000021217212 */ /* 0x000fce00078e3cff */
.L_x_4096:
[----:B------:R-:W-:Y:S05]  /*14b00*/  BSYNC B7 ;  /* 0x0000000000077941 */ /* 0x000fea0003800000 */
.L_x_4094:
[----:B------:R-:W-:-:S13]  /*14b10*/  LOP3.LUT P0, RZ, R34, 0x100, RZ, 0xc0, !PT ;  /* 0x0000010022ff7812 */ /* 0x000fda000780c0ff */
[----:B------:R-:W-:Y:S05]  /*14b20*/  @!P0 BRA `(.L_x_4158) ;  /* 0x0000000000348947 */ /* 0x000fea0003800000 */
[----:B------:R-:W1:Y:S08]  /*14b30*/  S2UR UR4, SR_CgaCtaId ;  /* 0x00000000000479c3 */ /* 0x000e700000008800 */
[----:B------:R-:W-:Y:S01]  /*14b40*/  BAR.SYNC.DEFER_BLOCKING 0x5, 0x180 ;  /* 0x0146000000007b1d */ /* 0x000fe20000010000 */
[----:B------:R-:W-:Y:S01]  /*14b50*/  MOV R18, 0x400 ;  /* 0x0000040000127802 */ /* 0x000fe20000000f00 */
[----:B-1----:R-:W-:-:S05]  /*14b60*/  IMAD.U32 R0, RZ, RZ, UR4 ;  /* 0x00000004ff007e24 */ /* 0x002fca000f8e00ff */
[----:B------:R-:W-:Y:S01]  /*14b70*/  LEA R18, R0, R18, 0x18 ;  /* 0x0000001200127211 */ /* 0x000fe200078ec0ff */
[----:B------:R-:W-:Y:S04]  /*14b80*/  STL [R1+0x14], R0 ;  /* 0x0000140001007387 */ /* 0x000fe80000100800 */
[----:B------:R-:W1:Y:S04]  /*14b90*/  LDS.128 R4, [R18+0x334d0] ;  /* 0x0334d00012047984 */ /* 0x000e680000000c00 */
[----:B-1----:R1:W-:Y:S01]  /*14ba0*/  STL.64 [R1], R4 ;  /* 0x0000000401007387 */ /* 0x0023e20000100a00 */
[----:B------:R-:W-:-:S03]  /*14bb0*/  IMAD.MOV.U32 R0, RZ, RZ, R7 ;  /* 0x000000ffff007224 */ /* 0x000fc600078e0007 */
[----:B------:R1:W-:Y:S02]  /*14bc0*/  STL [R1+0x8], R6 ;  /* 0x0000080601007387 */ /* 0x0003e40000100800 */
[----:B------:R-:W-:Y:S01]  /*14bd0*/  R2UR UR39, R0 ;  /* 0x00000000002772ca */ /* 0x000fe200000e0000 */
[----:B------:R-:W-:Y:S06]  /*14be0*/  BAR.ARV 0x4, 0x180 ;  /* 0x0106000000007b1d */ /* 0x000fec0000002000 */
[----:B------:R-:W-:Y:S08]  /*14bf0*/  BRA `(.L_x_4159) ;  /* 0x0000000800e07947 */ /* 0x000ff00003800000 */
.L_x_4158:
[----:B-1----:R-:W2:Y:S01]  /*14c00*/  LDL.LU R0, [R1] ;  /* 0x0000000001007983 */ /* 0x002ea20000300800 */
[----:B------:R-:W-:Y:S01]  /*14c10*/  ULDC UR4, c[0x0][0xc3c] ;  /* 0x00030f0000047ab9 */ /* 0x000fe20000000800 */
[----:B------:R-:W1:Y:S02]  /*14c20*/  S2R R2, SR_TID.X ;  /* 0x0000000000027919 */ /* 0x000e640000002100 */
[----:B-1----:R-:W-:-:S04]  /*14c30*/  LOP3.LUT R9, R2, 0x1f, RZ, 0xc0, !PT ;  /* 0x0000001f02097812 */ /* 0x002fc800078ec0ff */
[C---:B------:R-:W-:Y:S01]  /*14c40*/  ISETP.NE.AND P0, PT, R9.reuse, 0x1f, PT ;  /* 0x0000001f0900780c */ /* 0x040fe20003f05270 */
[----:B------:R-:W-:-:S05]  /*14c50*/  VIADD R7, R9, UR39 ;  /* 0x0000002709077c36 */ /* 0x000fca0008000000 */
[----:B------:R-:W-:Y:S01]  /*14c60*/  ISETP.GE.OR P1, PT, R7, UR4, !P0 ;  /* 0x0000000407007c0c */ /* 0x000fe2000c726670 */
[----:B------:R-:W-:-:S12]  /*14c70*/  ULDC UR4, c[0x0][0xc3c] ;  /* 0x00030f0000047ab9 */ /* 0x000fd80000000800 */
[----:B------:R-:W1:Y:S08]  /*14c80*/  @!P1 LDC.64 R2, c[0x0][0xc80] ;  /* 0x00032000ff029b82 */ /* 0x000e700000000a00 */
[----:B------:R-:W3:Y:S01]  /*14c90*/  @!P1 LDC.64 R4, c[0x0][0xc78] ;  /* 0x00031e00ff049b82 */ /* 0x000ee20000000a00 */
[----:B-1----:R-:W-:-:S04]  /*14ca0*/  @!P1 IMAD.WIDE R2, R7, 0x4, R2 ;  /* 0x0000000407029825 */ /* 0x002fc800078e0202 */
[----:B--2---:R-:W-:Y:S02]  /*14cb0*/  IMAD.MOV.U32 R10, RZ, RZ, R0 ;  /* 0x000000ffff0a7224 */ /* 0x004fe400078e0000 */
[----:B------:R-:W-:-:S06]  /*14cc0*/  IMAD.MOV.U32 R0, RZ, RZ, RZ ;  /* 0x000000ffff007224 */ /* 0x000fcc00078e00ff */
[----:B------:R3:W2:Y:S02]  /*14cd0*/  @!P1 LDG.E R0, desc[UR52][R2.64] ;  /* 0x0000003402009981 */ /* 0x0006a4000c1e1900 */
[----:B---3--:R-:W-:-:S04]  /*14ce0*/  @!P1 IMAD.WIDE R2, R7, 0x4, R4 ;  /* 0x0000000407029825 */ /* 0x008fc800078e0204 */
[----:B------:R-:W-:-:S06]  /*14cf0*/  IMAD.MOV.U32 R5, RZ, RZ, RZ ;  /* 0x000000ffff057224 */ /* 0x000fcc00078e00ff */
[----:B------:R-:W2:Y:S01]  /*14d00*/  @!P1 LDG.E R5, desc[UR52][R2.64] ;  /* 0x0000003402059981 */ /* 0x000ea2000c1e1900 */
[C---:B------:R-:W-:Y:S02]  /*14d10*/  ISETP.NE.AND P1, PT, R9.reuse, RZ, PT ;  /* 0x000000ff0900720c */ /* 0x040fe40003f25270 */
[C---:B------:R-:W-:Y:S01]  /*14d20*/  ISETP.GE.U32.AND P2, PT, R9.reuse, 0x2, PT ;  /* 0x000000020900780c */ /* 0x040fe20003f46070 */
[----:B------:R-:W-:Y:S01]  /*14d30*/  SHFL.IDX PT, R11, R10, 0x1, 0x1f ;  /* 0x00201f000a0b7f89 */ /* 0x000fe200000e0000 */
[C---:B------:R-:W-:Y:S02]  /*14d40*/  ISETP.GE.U32.AND P3, PT, R9.reuse, 0x4, PT ;  /* 0x000000040900780c */ /* 0x040fe40003f66070 */
[C---:B------:R-:W-:Y:S02]  /*14d50*/  ISETP.GE.U32.AND P4, PT, R9.reuse, 0x8, PT ;  /* 0x000000080900780c */ /* 0x040fe40003f86070 */
[----:B------:R-:W-:Y:S01]  /*14d60*/  ISETP.GE.U32.AND P5, PT, R9, 0x10, PT ;  /* 0x000000100900780c */ /* 0x000fe20003fa6070 */
        /* <DEDUP_REMOVED lines=9> */
[----:B------:R-:W-:Y:S02]  /*14e00*/  IMAD.IADD R4, R6, 0x1, R3 ;  /* 0x0000000106047824 */ /* 0x000fe400078e0203 */
[----:B------:R-:W-:Y:S04]  /*14e10*/  SHFL.IDX PT, R6, R10, RZ, 0x1f ;  /* 0x00001fff0a067589 */ /* 0x000fe800000e0000 */
[----:B------:R-:W1:Y:S02]  /*14e20*/  SHFL.UP PT, R2, R4, 0x8, RZ ;  /* 0x0500000004027989 */ /* 0x000e6400000e00ff */
[----:B-1----:R-:W-:-:S05]  /*14e30*/  SEL R3, R2, RZ, P4 ;  /* 0x000000ff02037207 */ /* 0x002fca0002000000 */
[----:B------:R-:W-:-:S05]  /*14e40*/  IMAD.IADD R7, R4, 0x1, R3 ;  /* 0x0000000104077824 */ /* 0x000fca00078e0203 */
[----:B------:R-:W1:Y:S02]  /*14e50*/  SHFL.UP PT, R2, R7, 0x10, RZ ;  /* 0x0600000007027989 */ /* 0x000e6400000e00ff */
[----:B-1----:R-:W-:-:S05]  /*14e60*/  SEL R2, R2, RZ, P5 ;  /* 0x000000ff02027207 */ /* 0x002fca0002800000 */
[----:B------:R-:W-:Y:S02]  /*14e70*/  IMAD.IADD R3, R7, 0x1, R2 ;  /* 0x0000000107037824 */ /* 0x000fe400078e0202 */
[----:B------:R-:W1:Y:S01]  /*14e80*/  LDC R2, c[0x0][0xc38] ;  /* 0x00030e00ff027b82 */ /* 0x000e620000000800 */
[----:B------:R-:W-:Y:S02]  /*14e90*/  IMAD.MOV.U32 R7, RZ, RZ, RZ ;  /* 0x000000ffff077224 */ /* 0x000fe400078e00ff */
[----:B------:R-:W1:Y:S02]  /*14ea0*/  SHFL.IDX PT, R9, R3, 0x1f, 0x1f ;  /* 0x03e01f0003097f89 */ /* 0x000e6400000e0000 */
[----:B-1----:R-:W-:-:S04]  /*14eb0*/  IMAD R4, R9, R2, RZ ;  /* 0x0000000209047224 */ /* 0x002fc800078e02ff */
[----:B------:R-:W-:-:S05]  /*14ec0*/  IMAD.IADD R9, R11, 0x1, R4 ;  /* 0x000000010b097824 */ /* 0x000fca00078e0204 */
[----:B------:R-:W-:-:S13]  /*14ed0*/  ISETP.GT.AND P6, PT, R9, R6, PT ;  /* 0x000000060900720c */ /* 0x000fda0003fc4270 */
[----:B------:R-:W-:Y:S05]  /*14ee0*/  @P6 BRA `(.L_x_4160) ;  /* 0x0000000000986947 */ /* 0x000fea0003800000 */
.L_x_4162:
[----:B------:R-:W-:-:S04]  /*14ef0*/  UIADD3 UR39, UR39, 0x1f, URZ ;  /* 0x0000001f27277890 */ /* 0x000fc8000fffe03f */
[----:B------:R-:W-:-:S06]  /*14f00*/  UISETP.GE.AND UP0, UPT, UR39, UR4, UPT ;  /* 0x000000042700728c */ /* 0x000fcc000bf06270 */
[----:B------:R-:W-:-:S13]  /*14f10*/  PLOP3.LUT P6, PT, PT, PT, UP0, 0x40, 0x0 ;  /* 0x000000000000781c */ /* 0x000fda0003fce808 */
[----:B------:R-:W-:Y:S05]  /*14f20*/  @!P6 BRA `(.L_x_4161) ;  /* 0x0000000400b8e947 */ /* 0x000fea0003800000 */
[----:B------:R-:W1:Y:S02]  /*14f30*/  S2R R0, SR_TID.X ;  /* 0x0000000000007919 */ /* 0x000e640000002100 */
[----:B-1----:R-:W-:-:S05]  /*14f40*/  LOP3.LUT R0, R0, 0x1f, RZ, 0xc0, !PT ;  /* 0x0000001f00007812 */ /* 0x002fca00078ec0ff */
[----:B------:R-:W-:Y:S02]  /*14f50*/  VIADD R11, R0, UR39 ;  /* 0x00000027000b7c36 */ /* 0x000fe40008000000 */
[----:B------:R-:W-:-:S03]  /*14f60*/  IMAD.MOV.U32 R0, RZ, RZ, RZ ;  /* 0x000000ffff007224 */ /* 0x000fc600078e00ff */
[----:B------:R-:W-:-:S13]  /*14f70*/  ISETP.GE.OR P6, PT, R11, UR4, !P0 ;  /* 0x000000040b007c0c */ /* 0x000fda000c7c6670 */
[----:B------:R-:W1:Y:S08]  /*14f80*/  @!P6 LDC.64 R2, c[0x0][0xc80] ;  /* 0x00032000ff02eb82 */ /* 0x000e700000000a00 */
[----:B------:R-:W2:Y:S01]  /*14f90*/  @!P6 LDC.64 R4, c[0x0][0xc78] ;  /* 0x00031e00ff04eb82 */ /* 0x000ea20000000a00 */
[----:B-1----:R-:W-:-:S05]  /*14fa0*/  @!P6 IMAD.WIDE R2, R11, 0x4, R2 ;  /* 0x000000040b02e825 */ /* 0x002fca00078e0202 */
[----:B------:R2:W3:Y:S02]  /*14fb0*/  @!P6 LDG.E R0, desc[UR52][R2.64] ;  /* 0x000000340200e981 */ /* 0x0004e4000c1e1900 */
        /* <DEDUP_REMOVED lines=19> */
[----:B------:R-:W1:Y:S03]  /*150f0*/  LDC R2, c[0x0][0xc38] ;  /* 0x00030e00ff027b82 */ /* 0x000e660000000800 */
[----:B------:R-:W1:Y:S02]  /*15100*/  SHFL.IDX PT, R13, R3, 0x1f, 0x1f ;  /* 0x03e01f00030d7f89 */ /* 0x000e6400000e0000 */
[----:B-1----:R-:W-:-:S04]  /*15110*/  IMAD R4, R13, R2, RZ ;  /* 0x000000020d047224 */ /* 0x002fc800078e02ff */
[----:B------:R-:W-:-:S05]  /*15120*/  IMAD.IADD R9, R4, 0x1, R9 ;  /* 0x0000000104097824 */ /* 0x000fca00078e0209 */
[----:B------:R-:W-:-:S13]  /*15130*/  ISETP.GT.AND P6, PT, R9, R6, PT ;  /* 0x000000060900720c */ /* 0x000fda0003fc4270 */
[----:B------:R-:W-:Y:S05]  /*15140*/  @!P6 BRA `(.L_x_4162) ;  /* 0xfffffffc0068e947 */ /* 0x000fea000383ffff */
.L_x_4160:
        /* <DEDUP_REMOVED lines=8> */
[----:B------:R-:W1:Y:S04]  /*151d0*/  SHFL.IDX PT, R0, R0, R13, 0x1f ;  /* 0x00001f0d00007589 */ /* 0x000e6800000e0000 */
[----:B------:R2:W3:Y:S01]  /*151e0*/  SHFL.IDX PT, R5, R5, R10, 0x1f ;  /* 0x00001f0a05057589 */ /* 0x0004e200000e0000 */
[----:B-1----:R-:W-:-:S04]  /*151f0*/  IABS R4, R0 ;  /* 0x0000000000047213 */ /* 0x002fc80000000000 */
[----:B------:R-:W1:Y:S08]  /*15200*/  I2F.RP R8, R4 ;  /* 0x0000000400087306 */ /* 0x000e700000209400 */
[----:B-1----:R-:W1:Y:S02]  /*15210*/  MUFU.RCP R8, R8 ;  /* 0x0000000800087308 */ /* 0x002e640000001000 */
[----:B-1----:R-:W-:-:S06]  /*15220*/  VIADD R11, R8, 0xffffffe ;  /* 0x0ffffffe080b7836 */ /* 0x002fcc0000000000 */
[----:B------:R-:W1:Y:S01]  /*15230*/  F2I.FTZ.U32.TRUNC.NTZ R11, R11 ;  /* 0x0000000b000b7305 */ /* 0x000e62000021f000 */
[----:B--23--:R-:W-:Y:S05]  /*15240*/  @!P0 BRA `(.L_x_4163) ;  /* 0x00000000000c8947 */ /* 0x00cfea0003800000 */
[----:B------:R-:W-:-:S06]  /*15250*/  UIADD3 UR5, UR4, -0x1, URZ ;  /* 0xffffffff04057890 */ /* 0x000fcc000fffe03f */
[----:B------:R-:W-:-:S05]  /*15260*/  IMAD.U32 R8, RZ, RZ, UR5 ;  /* 0x00000005ff087e24 */ /* 0x000fca000f8e00ff */
[----:B------:R2:W3:Y:S02]  /*15270*/  SHFL.IDX PT, R7, R3, R8, 0x1f ;  /* 0x00001f0803077589 */ /* 0x0004e400000e0000 */
.L_x_4163:
[----:B---3--:R-:W-:Y:S01]  /*15280*/  IMAD R10, R7, R2, R9 ;  /* 0x00000002070a7224 */ /* 0x008fe200078e0209 */
[----:B------:R-:W-:Y:S01]  /*15290*/  IABS R7, R5 ;  /* 0x0000000500077213 */ /* 0x000fe20000000000 */
[--C-:B-1----:R-:W-:Y:S01]  /*152a0*/  IMAD.MOV R9, RZ, RZ, -R11.reuse ;  /* 0x000000ffff097224 */ /* 0x102fe200078e0a0b */
[----:B------:R-:W-:Y:S01]  /*152b0*/  UIADD3 UR39, UR4, UR39, URZ ;  /* 0x0000002704277290 */ /* 0x000fe2000fffe03f */
[----:B------:R-:W-:Y:S01]  /*152c0*/  IMAD.MOV.U32 R2, RZ, RZ, RZ ;  /* 0x000000ffff027224 */ /* 0x000fe200078e00ff */
[----:B--2---:R-:W1:Y:S01]  /*152d0*/  I2F.RP R8, R7 ;  /* 0x0000000700087306 */ /* 0x004e620000209400 */
[----:B------:R-:W-:Y:S01]  /*152e0*/  IMAD R9, R9, R4, RZ ;  /* 0x0000000409097224 */ /* 0x000fe200078e02ff */
[----:B------:R2:W-:Y:S01]  /*152f0*/  STL [R1], R10 ;  /* 0x0000000a01007387 */ /* 0x0005e20000100800 */
[----:B------:R-:W-:Y:S02]  /*15300*/  IMAD.MOV.U32 R3, RZ, RZ, R11 ;  /* 0x000000ffff037224 */ /* 0x000fe400078e000b */
[----:B------:R-:W-:Y:S01]  /*15310*/  IMAD.HI.U32 R11, R11, R9, R2 ;  /* 0x000000090b0b7227 */ /* 0x000fe200078e0002 */
[----:B------:R-:W-:-:S03]  /*15320*/  IABS R3, R0 ;  /* 0x0000000000037213 */ /* 0x000fc60000000000 */
[----:B------:R-:W-:Y:S02]  /*15330*/  IMAD.IADD R9, R6, 0x1, -R10 ;  /* 0x0000000106097824 */ /* 0x000fe400078e0a0a */
[----:B------:R-:W-:Y:S01]  /*15340*/  IMAD.MOV R3, RZ, RZ, -R3 ;  /* 0x000000ffff037224 */ /* 0x000fe200078e0a03 */
[----:B-1----:R-:W1:Y:S02]  /*15350*/  MUFU.RCP R8, R8 ;  /* 0x0000000800087308 */ /* 0x002e640000001000 */
[----:B------:R-:W-:-:S05]  /*15360*/  IABS R2, R9 ;  /* 0x0000000900027213 */ /* 0x000fca0000000000 */
[----:B------:R-:W-:-:S04]  /*15370*/  IMAD.HI.U32 R6, R11, R2, RZ ;  /* 0x000000020b067227 */ /* 0x000fc800078e00ff */
[----:B------:R-:W-:-:S05]  /*15380*/  IMAD R11, R6, R3, R2 ;  /* 0x00000003060b7224 */ /* 0x000fca00078e0202 */
[----:B------:R-:W-:Y:S01]  /*15390*/  ISETP.GT.U32.AND P1, PT, R4, R11, PT ;  /* 0x0000000b0400720c */ /* 0x000fe20003f24070 */
[----:B-1----:R-:W-:-:S06]  /*153a0*/  VIADD R3, R8, 0xffffffe ;  /* 0x0ffffffe08037836 */ /* 0x002fcc0000000000 */
[----:B------:R-:W1:Y:S06]  /*153b0*/  F2I.FTZ.U32.TRUNC.NTZ R3, R3 ;  /* 0x0000000300037305 */ /* 0x000e6c000021f000 */
[----:B------:R-:W-:Y:S02]  /*153c0*/  @!P1 IMAD.IADD R11, R11, 0x1, -R4 ;  /* 0x000000010b0b9824 */ /* 0x000fe400078e0a04 */
[----:B------:R-:W-:Y:S01]  /*153d0*/  @!P1 VIADD R6, R6, 0x1 ;  /* 0x0000000106069836 */ /* 0x000fe20000000000 */
[----:B------:R-:W-:Y:S02]  /*153e0*/  ISETP.NE.AND P1, PT, R0, RZ, PT ;  /* 0x000000ff0000720c */ /* 0x000fe40003f25270 */
[----:B------:R-:W-:Y:S01]  /*153f0*/  ISETP.GE.U32.AND P0, PT, R11, R4, PT ;  /* 0x000000040b00720c */ /* 0x000fe20003f06070 */
[----:B-1----:R-:W-:-:S04]  /*15400*/  IMAD.MOV R2, RZ, RZ, -R3 ;  /* 0x000000ffff027224 */ /* 0x002fc800078e0a03 */
[----:B------:R-:W-:Y:S02]  /*15410*/  IMAD R11, R2, R7, RZ ;  /* 0x00000007020b7224 */ /* 0x000fe400078e02ff */
[----:B------:R-:W-:-:S06]  /*15420*/  IMAD.MOV.U32 R2, RZ, RZ, RZ ;  /* 0x000000ffff027224 */ /* 0x000fcc00078e00ff */
        /* <DEDUP_REMOVED lines=30> */
.L_x_4161:
[----:B------:R1:W-:Y:S01]  /*15610*/  STL [R1], R6 ;  /* 0x0000000601007387 */ /* 0x0003e20000100800 */
[----:B------:R-:W-:-:S03]  /*15620*/  ULDC UR39, c[0x0][0xc3c] ;  /* 0x00030f0000277ab9 */ /* 0x000fc60000000800 */
[----:B------:R1:W-:Y:S04]  /*15630*/  STL [R1+0x4], RZ ;  /* 0x000004ff01007387 */ /* 0x0003e80000100800 */
[----:B------:R1:W-:Y:S02]  /*15640*/  STL [R1+0x8], RZ ;  /* 0x000008ff01007387 */ /* 0x0003e40000100800 */
.L_x_4164:
[----:B------:R-:W3:Y:S04]  /*15650*/  LDL R3, [R1+0x4] ;  /* 0x0000040001037983 */ /* 0x000ee80000100800 */
[----:B--2---:R-:W2:Y:S04]  /*15660*/  LDL R2, [R1+0x8] ;  /* 0x0000080001027983 */ /* 0x004ea80000100800 */
[----:B------:R-:W4:Y:S01]  /*15670*/  LDL R4, [R1] ;  /* 0x0000000001047983 */ /* 0x000f220000100800 */
[----:B------:R-:W5:Y:S01]  /*15680*/  S2R R0, SR_TID.X ;  /* 0x0000000000007919 */ /* 0x000f620000002100 */
[----:B------:R-:W-:Y:S01]  /*15690*/  BAR.SYNC.DEFER_BLOCKING 0x4, 0x180 ;  /* 0x0106000000007b1d */ /* 0x000fe20000010000 */
[----:B---3--:R-:W-:-:S02]  /*156a0*/  IMAD.MOV.U32 R5, RZ, RZ, R3 ;  /* 0x000000ffff057224 */ /* 0x008fc400078e0003 */
[----:B--2---:R-:W-:-:S03]  /*156b0*/  IMAD.MOV.U32 R3, RZ, RZ, R2 ;  /* 0x000000ffff037224 */ /* 0x004fc600078e0002 */
[----:B------:R2:W3:Y:S01]  /*156c0*/  LDL R2, [R1+0x14] ;  /* 0x0000140001027983 */ /* 0x0004e20000100800 */
[----:B-----5:R-:W-:Y:S01]  /*156d0*/  LOP3.LUT R0, R0, 0x1f, RZ, 0xc0, !PT ;  /* 0x0000001f00007812 */ /* 0x020fe200078ec0ff */
[----:B-1----:R-:W-:-:S03]  /*156e0*/  IMAD.MOV.U32 R6, RZ, RZ, R3 ;  /* 0x000000ffff067224 */ /* 0x002fc600078e0003 */
[----:B------:R-:W-:-:S13]  /*156f0*/  ISETP.NE.AND P0, PT, R0, RZ, PT ;  /* 0x000000ff0000720c */ /* 0x000fda0003f05270 */
[----:B------:R-:W-:Y:S01]  /*15700*/  @!P0 MOV R0, 0x400 ;  /* 0x0000040000008802 */ /* 0x000fe20000000f00 */
[----:B---3--:R-:W1:Y:S03]  /*15710*/  @!P0 S2R R2, SR_CgaCtaId ;  /* 0x0000000000028919 */ /* 0x008e660000008800 */
[----:B-1----:R-:W-:Y:S01]  /*15720*/  @!P0 LEA R18, R2, R0, 0x18 ;  /* 0x0000000002128211 */ /* 0x002fe200078ec0ff */
[----:B------:R-:W-:Y:S01]  /*15730*/  IMAD.U32 R0, RZ, RZ, UR39 ;  /* 0x00000027ff007e24 */ /* 0x000fe2000f8e00ff */
[----:B------:R2:W-:Y:S03]  /*15740*/  @!P0 STL [R1+0x14], R2 ;  /* 0x0000140201008387 */ /* 0x0005e60000100800 */
[----:B------:R-:W-:-:S05]  /*15750*/  @!P0 IMAD.MOV.U32 R7, RZ, RZ, R0 ;  /* 0x000000ffff078224 */ /* 0x000fca00078e0000 */
[----:B----4-:R2:W-:Y:S01]  /*15760*/  @!P0 STS.128 [R18+0x334d0], R4 ;  /* 0x0334d00412008388 */ /* 0x0105e20000000c00 */
[----:B------:R-:W-:Y:S06]  /*15770*/  BAR.ARV 0x5, 0x180 ;  /* 0x0146000000007b1d */ /* 0x000fec0000002000 */
.L_x_4159:
[----:B------:R-:W-:Y:S02]  /*15780*/  ULDC UR4, c[0x0][0xc3c] ;  /* 0x00030f0000047ab9 */ /* 0x000fe40000000800 */
[----:B------:R-:W-:-:S06]  /*15790*/  UISETP.GE.AND UP0, UPT, UR39, UR4, UPT ;  /* 0x000000042700728c */ /* 0x000fcc000bf06270 */
[----:B------:R-:W-:-:S13]  /*157a0*/  PLOP3.LUT P0, PT, PT, PT, UP0, 0x80, 0x0 ;  /* 0x000000000000781c */ /* 0x000fda0003f0f008 */
[----:B------:R-:W-:Y:S05]  /*157b0*/  @!P0 BRA `(.L_x_4165) ;  /* 0xffffff9800688947 */ /* 0x000fea000383ffff */
.L_x_4089:
[----:B--2---:R-:W2:Y:S01]  /*157c0*/  LDL.LU R0, [R1+0x20] ;  /* 0x0000200001007983 */ /* 0x004ea20000300800 */
[----:B------:R-:W-:Y:S01]  /*157d0*/  BSSY B0, `(.L_x_4166) ;  /* 0x000000b000007945 */ /* 0x000fe20003800000 */
[----:B01----:R-:W0:Y:S01]  /*157e0*/  S2R R5, SR_CgaCtaId ;  /* 0x0000000000057919 */ /* 0x003e220000008800 */
[----:B--2---:R-:W-:-:S05]  /*157f0*/  VIADD R0, R0, 0x1 ;  /* 0x0000000100007836 */ /* 0x004fca0000000000 */
[----:B------:R-:W-:-:S04]  /*15800*/  LEA.HI R2, R0, R0, RZ, 0x1 ;  /* 0x0000000000027211 */ /* 0x000fc800078f08ff */
[----:B------:R-:W-:Y:S02]  /*15810*/  LOP3.LUT R3, R2, 0xfffffffe, RZ, 0xc0, !PT ;  /* 0xfffffffe02037812 */ /* 0x000fe400078ec0ff */
[----:B------:R-:W-:-:S03]  /*15820*/  MOV R2, 0x400 ;  /* 0x0000040000027802 */ /* 0x000fc60000000f00 */
[----:B------:R-:W-:Y:S01]  /*15830*/  IMAD.IADD R0, R0, 0x1, -R3 ;  /* 0x0000000100007824 */ /* 0x000fe200078e0a03 */
[----:B0-----:R-:W-:-:S04]  /*15840*/  LEA R5, R5, R2, 0x18 ;  /* 0x0000000205057211 */ /* 0x001fc800078ec0ff */
[----:B------:R-:W-:-:S04]  /*15850*/  SHF.L.U32 R0, R0, 0x1f, RZ ;  /* 0x0000001f00007819 */ /* 0x000fc800000006ff */
[----:B------:R-:W0:Y:S02]  /*15860*/  SYNCS.PHASECHK.TRANS64.TRYWAIT P0, [R5+URZ+0x33420], R0 ;  /* 0x03342000050075a7 */ /* 0x000e24000800017f */
[----:B0-----:R-:W-:Y:S05]  /*15870*/  @!P0 BRA `(.L_x_4167) ;  /* 0x0000002800408947 */ /* 0x001fea0003800000 */
.L_x_4252:
[----:B------:R-:W-:Y:S05]  /*15880*/  BSYNC B0 ;  /* 0x0000000000007941 */ /* 0x000fea0003800000 */
.L_x_4166:
[----:B------:R-:W-:-:S03]  /*15890*/  UMOV UR4, 0xffffffff ;  /* 0xffffffff00047882 */ /* 0x000fc60000000000 */
[----:B------:R-:W-:Y:S05]  /*158a0*/  BRA.DIV UR4, `(.L_x_4168) ;  /* 0x0000002a04487947 */ /* 0x000fea000b800000 */
[----:B0-----:R-:W0:Y:S02]  /*158b0*/  S2R R0, SR_TID.X ;  /* 0x0000000000007919 */ /* 0x001e240000002100 */
[----:B0-----:R-:W-:-:S04]  /*158c0*/  SHF.R.U32.HI R0, RZ, 0x5, R0 ;  /* 0x00000005ff007819 */ /* 0x001fc80000011600 */
[----:B------:R-:W-:-:S05]  /*158d0*/  LOP3.LUT R0, R0, 0x3, RZ, 0xc0, !PT ;  /* 0x0000000300007812 */ /* 0x000fca00078ec0ff */
[----:B------:R0:W1:Y:S02]  /*158e0*/  SHFL.IDX PT, R14, R0, RZ, 0x1f ;  /* 0x00001fff000e7589 */ /* 0x00006400000e0000 */
.L_x_4255:
[----:B-1----:R-:W-:Y:S01]  /*158f0*/  ISETP.NE.AND P0, PT, R14, RZ, PT ;  /* 0x000000ff0e00720c */ /* 0x002fe20003f05270 */
[----:B------:R-:W-:-:S12]  /*15900*/  BSSY B0, `(.L_x_4169) ;  /* 0x000002c000007945 */ /* 0x000fd80003800000 */
[----:B------:R-:W-:Y:S05]  /*15910*/  @P0 BRA `(.L_x_4170) ;  /* 0x0000000000a80947 */ /* 0x000fea0003800000 */
[----:B------:R-:W-:-:S03]  /*15920*/  UMOV UR4, 0xffffffff ;  /* 0xffffffff00047882 */ /* 0x000fc60000000000 */
[----:B------:R-:W-:Y:S05]  /*15930*/  BRA.DIV UR4, `(.L_x_4171) ;  /* 0x0000002a04587947 */ /* 0x000fea000b800000 */
[----:B------:R-:W-:-:S13]  /*15940*/  ELECT P6, URZ, PT ;  /* 0x00000000003f782f */ /* 0x000fda00038c0000 */
.L_x_4258:
[----:B------:R-:W-:Y:S05]  /*15950*/  @!P6 BRA `(.L_x_4170) ;  /* 0x000000000098e947 */ /* 0x000fea0003800000 */
[----:B------:R-:W-:-:S06]  /*15960*/  ULOP3.LUT UR4, UR43, 0x2, URZ, 0xfc, !UPT ;  /* 0x000000022b047892 */ /* 0x000fcc000f8efc3f */
[----:B0-----:R-:W-:-:S05]  /*15970*/  IMAD.U32 R0, RZ, RZ, UR4 ;  /* 0x00000004ff007e24 */ /* 0x001fca000f8e00ff */
[----:B------:R-:W-:-:S13]  /*15980*/  ISETP.NE.AND P0, PT, R0, 0x3, PT ;  /* 0x000000030000780c */ /* 0x000fda0003f05270 */
[----:B------:R-:W-:Y:S05]  /*15990*/  @!P0 BRA `(.L_x_4172) ;  /* 0x0000000000048947 */ /* 0x000fea0003800000 */
[----:B------:R-:W-:Y:S01]  /*159a0*/  BPT.TRAP 0x1 ;  /* 0x000000040000795c */ /* 0x000fe20000300000 */
.L_x_4172:
[C---:B------:R-:W-:Y:S01]  /*159b0*/  IMAD R3, R30.reuse, 0x8, R5 ;  /* 0x000000081e037824 */ /* 0x040fe200078e0205 */
[----:B------:R-:W-:Y:S01]  /*159c0*/  SHF.L.U32 R2, R33, 0x1f, RZ ;  /* 0x0000001f21027819 */ /* 0x000fe200000006ff */
[----:B------:R-:W-:-:S03]  /*159d0*/  VIADD R30, R30, 0x1 ;  /* 0x000000011e1e7836 */ /* 0x000fc60000000000 */
[----:B------:R-:W0:Y:S02]  /*159e0*/  SYNCS.PHASECHK.TRANS64.TRYWAIT P1, [R3+URZ+0x33440], R2 ;  /* 0x03344002030075a7 */ /* 0x000e24000802017f */
[----:B------:R-:W-:-:S04]  /*159f0*/  ISETP.NE.AND P2, PT, R30, 0x2, PT ;  /* 0x000000021e00780c */ /* 0x000fc80003f45270 */
[----:B------:R-:W-:Y:S01]  /*15a00*/  SEL R0, RZ, 0x1, P2 ;  /* 0x00000001ff007807 */ /* 0x000fe20001000000 */
[----:B0-----:R-:W-:Y:S08]  /*15a10*/  @!P1 BRA `(.L_x_4173) ;  /* 0x0000002800409947 */ /* 0x001ff00003800000 */
.L_x_4259:
[----:B------:R-:W-:Y:S02]  /*15a20*/  SEL R30, R30, RZ, P2 ;  /* 0x000000ff1e1e7207 */ /* 0x000fe40001000000 */
[----:B------:R-:W-:Y:S01]  /*15a30*/  LOP3.LUT R0, R33, R0, RZ, 0x3c, !PT ;  /* 0x0000000021007212 */ /* 0x000fe200078e3cff */
[----:B------:R-:W-:Y:S06]  /*15a40*/  @!P0 BRA `(.L_x_4174) ;  /* 0x0000000000048947 */ /* 0x000fec0003800000 */
[----:B------:R-:W-:Y:S01]  /*15a50*/  BPT.TRAP 0x1 ;  /* 0x000000040000795c */ /* 0x000fe20000300000 */
.L_x_4174:
[----:B------:R-:W-:Y:S01]  /*15a60*/  IMAD R5, R30, 0x8, R5 ;  /* 0x000000081e057824 */ /* 0x000fe200078e0205 */
[----:B------:R-:W-:-:S04]  /*15a70*/  SHF.L.U32 R0, R0, 0x1f, RZ ;  /* 0x0000001f00007819 */ /* 0x000fc800000006ff */
[----:B------:R-:W1:Y:S02]  /*15a80*/  SYNCS.PHASECHK.TRANS64.TRYWAIT P1, [R5+URZ+0x33440], R0 ;  /* 0x03344000050075a7 */ /* 0x000e64000802017f */
[----:B-1----:R-:W-:Y:S05]  /*15a90*/  @!P1 BRA `(.L_x_4175) ;  /* 0x0000002800349947 */ /* 0x002fea0003800000 */
.L_x_4260:
[----:B------:R-:W-:Y:S05]  /*15aa0*/  @!P0 BRA `(.L_x_4176) ;  /* 0x0000000000048947 */ /* 0x000fea0003800000 */
[----:B------:R-:W-:Y:S01]  /*15ab0*/  BPT.TRAP 0x1 ;  /* 0x000000040000795c */ /* 0x000fe20000300000 */
.L_x_4176:
[----:B------:R-:W2:Y:S02]  /*15ac0*/  SYNCS.PHASECHK.TRANS64.TRYWAIT P1, [R3+URZ+0x33460], R2 ;  /* 0x03346002030075a7 */ /* 0x000ea4000802017f */
[----:B--2---:R-:W-:Y:S05]  /*15ad0*/  @!P1 BRA `(.L_x_4177) ;  /* 0x0000002800389947 */ /* 0x004fea0003800000 */
.L_x_4261:
[----:B------:R-:W-:Y:S05]  /*15ae0*/  @!P0 BRA `(.L_x_4178) ;  /* 0x0000000000048947 */ /* 0x000fea0003800000 */
[----:B------:R-:W-:Y:S01]  /*15af0*/  BPT.TRAP 0x1 ;  /* 0x000000040000795c */ /* 0x000fe20000300000 */
.L_x_4178:
[----:B------:R-:W3:Y:S02]  /*15b00*/  SYNCS.PHASECHK.TRANS64.TRYWAIT P1, [R5+URZ+0x33460], R0 ;  /* 0x03346000050075a7 */ /* 0x000ee4000802017f */
[----:B---3--:R-:W-:Y:S05]  /*15b10*/  @!P1 BRA `(.L_x_4179) ;  /* 0x00000028003c9947 */ /* 0x008fea0003800000 */
.L_x_4262:
[----:B------:R-:W-:Y:S05]  /*15b20*/  @!P0 BRA `(.L_x_4180) ;  /* 0x0000000000048947 */ /* 0x000fea0003800000 */
[----:B------:R-:W-:Y:S01]  /*15b30*/  BPT.TRAP 0x1 ;  /* 0x000000040000795c */ /* 0x000fe20000300000 */
.L_x_4180:
[----:B------:R-:W4:Y:S02]  /*15b40*/  SYNCS.PHASECHK.TRANS64.TRYWAIT P1, [R3+URZ+0x33480], R2 ;  /* 0x03348002030075a7 */ /* 0x000f24000802017f */
[----:B----4-:R-:W-:Y:S05]  /*15b50*/  @!P1 BRA `(.L_x_4181) ;  /* 0x0000002800409947 */ /* 0x010fea0003800000 */
.L_x_4263:
[----:B------:R-:W-:Y:S05]  /*15b60*/  @!P0 BRA `(.L_x_4182) ;  /* 0x0000000000048947 */ /* 0x000fea0003800000 */
[----:B------:R-:W-:Y:S01]  /*15b70*/  BPT.TRAP 0x1 ;  /* 0x000000040000795c */ /* 0x000fe20000300000 */
.L_x_4182:
[----:B------:R0:W0:Y:S02]  /*15b80*/  SYNCS.PHASECHK.TRANS64.TRYWAIT P0, [R5+URZ+0x33480], R0 ;  /* 0x03348000050075a7 */ /* 0x000024000800017f */
[----:B0-----:R-:W-:Y:S05]  /*15b90*/  @!P0 NANOSLEEP.SYNCS 0x989680 ;  /* 0x009896800000895d */ /* 0x001fea0003900000 */
[----:B------:R-:W0:Y:S02]  /*15ba0*/  @!P0 SYNCS.PHASECHK.TRANS64 P0, [R5+URZ+0x33480], R0 ;  /* 0x03348000050085a7 */ /* 0x000e24000800007f */
[----:B0-----:R-:W-:Y:S05]  /*15bb0*/  @!P0 BRA `(.L_x_4182) ;  /* 0xfffffffc00f08947 */ /* 0x001fea000383ffff */
.L_x_4170:
[----:B------:R-:W-:Y:S05]  /*15bc0*/  BSYNC B0 ;  /* 0x0000000000007941 */ /* 0x000fea0003800000 */
.L_x_4169:
[----:B------:R-:W-:Y:S05]  /*15bd0*/  EXIT ;  /* 0x000000000000794d */ /* 0x000fea0003800000 */
.L_x_4037:
[----:B0-----:R-:W-:-:S04]  /*15be0*/  IMAD.U32 R3, RZ, RZ, UR50 ;  /* 0x00000032ff037e24 */ /* 0x001fc8000f8e00ff */
[----:B------:R0:W1:Y:S03]  /*15bf0*/  SYNCS.PHASECHK.TRANS64.TRYWAIT P1, [R3+URZ+0x33400], R0 ;  /* 0x03340000030075a7 */ /* 0x000066000802017f */
[----:B-1----:R-:W-:Y:S05]  /*15c00*/  @!P1 NANOSLEEP.SYNCS 0x989680 ;  /* 0x009896800000995d */ /* 0x002fea0003900000 */
[----:B------:R-:W1:Y:S02]  /*15c10*/  @!P1 SYNCS.PHASECHK.TRANS64 P1, [R3+URZ+0x33400], R0 ;  /* 0x03340000030095a7 */ /* 0x000e64000802007f */
[----:B-1----:R-:W-:Y:S05]  /*15c20*/  @!P1 BRA `(.L_x_4037) ;  /* 0xfffffffc00ec9947 */ /* 0x002fea000383ffff */
[----:B------:R-:W-:Y:S05]  /*15c30*/  BRA `(.L_x_4183) ;  /* 0xfffffec0008c7947 */ /* 0x000fea000383ffff */
.L_x_4041:
[----:B-1----:R1:W2:Y:S02]  /*15c40*/  SYNCS.PHASECHK.TRANS64.TRYWAIT P1, [R4+URZ+0x33430], R3 ;  /* 0x03343003040075a7 */ /* 0x0022a4000802017f */
[----:B--2---:R-:W-:Y:S05]  /*15c50*/  @!P1 NANOSLEEP.SYNCS 0x989680 ;  /* 0x009896800000995d */ /* 0x004fea0003900000 */
[----:B------:R-:W2:Y:S02]  /*15c60*/  @!P1 SYNCS.PHASECHK.TRANS64 P1, [R4+URZ+0x33430], R3 ;  /* 0x03343003040095a7 */ /* 0x000ea4000802007f */
[----:B--2---:R-:W-:Y:S05]  /*15c70*/  @!P1 BRA `(.L_x_4041) ;  /* 0xfffffffc00f09947 */ /* 0x004fea000383ffff */
[----:B------:R-:W-:Y:S05]  /*15c80*/  BRA `(.L_x_4040) ;  /* 0xfffffec000ac7947 */ /* 0x000fea000383ffff */
.L_x_4047:
[----:B-1----:R-:W-:-:S04]  /*15c90*/  IMAD.U32 R3, RZ, RZ, UR6 ;  /* 0x00000006ff037e24 */ /* 0x002fc8000f8e00ff */
[----:B------:R1:W2:Y:S03]  /*15ca0*/  SYNCS.PHASECHK.TRANS64.TRYWAIT P1, [R3+URZ+0x33430], R0 ;  /* 0x03343000030075a7 */ /* 0x0002a6000802017f */
[----:B--2---:R-:W-:Y:S05]  /*15cb0*/  @!P1 NANOSLEEP.SYNCS 0x989680 ;  /* 0x009896800000995d */ /* 0x004fea0003900000 */
[----:B------:R-:W2:Y:S02]  /*15cc0*/  @!P1 SYNCS.PHASECHK.TRANS64 P1, [R3+URZ+0x33430], R0 ;  /* 0x03343000030095a7 */ /* 0x000ea4000802007f */
[----:B--2---:R-:W-:Y:S05]  /*15cd0*/  @!P1 BRA `(.L_x_4047) ;  /* 0xfffffffc00ec9947 */ /* 0x004fea000383ffff */
[----:B------:R-:W-:Y:S05]  /*15ce0*/  BRA `(.L_x_4044) ;  /* 0xfffffef8007c7947 */ /* 0x000fea000383ffff */
.L_x_4051:
[----:B-1----:R-:W-:-:S04]  /*15cf0*/  IMAD.U32 R3, RZ, RZ, UR6 ;  /* 0x00000006ff037e24 */ /* 0x002fc8000f8e00ff */
[----:B------:R1:W2:Y:S03]  /*15d00*/  SYNCS.PHASECHK.TRANS64.TRYWAIT P1, [R3+URZ+0x33450], R0 ;  /* 0x03345000030075a7 */ /* 0x0002a6000802017f */
[----:B--2---:R-:W-:Y:S05]  /*15d10*/  @!P1 NANOSLEEP.SYNCS 0x989680 ;  /* 0x009896800000995d */ /* 0x004fea0003900000 */
[----:B------:R-:W2:Y:S02]  /*15d20*/  @!P1 SYNCS.PHASECHK.TRANS64 P1, [R3+URZ+0x33450], R0 ;  /* 0x03345000030095a7 */ /* 0x000ea4000802007f */
[----:B--2---:R-:W-:Y:S05]  /*15d30*/  @!P1 BRA `(.L_x_4051) ;  /* 0xfffffffc00ec9947 */ /* 0x004fea000383ffff */
[----:B------:R-:W-:Y:S05]  /*15d40*/  BRA `(.L_x_4048) ;  /* 0xffffff0400947947 */ /* 0x000fea000383ffff */
.L_x_4058:
[----:B-1----:R-:W-:-:S04]  /*15d50*/  IMAD.U32 R7, RZ, RZ, UR5 ;  /* 0x00000005ff077e24 */ /* 0x002fc8000f8e00ff */
[----:B------:R1:W2:Y:S03]  /*15d60*/  SYNCS.PHASECHK.TRANS64.TRYWAIT P1, [R7+URZ+0x33450], R6 ;  /* 0x03345006070075a7 */ /* 0x0002a6000802017f */
[----:B--2---:R-:W-:Y:S05]  /*15d70*/  @!P1 NANOSLEEP.SYNCS 0x989680 ;  /* 0x009896800000995d */ /* 0x004fea0003900000 */
[----:B------:R-:W2:Y:S02]  /*15d80*/  @!P1 SYNCS.PHASECHK.TRANS64 P1, [R7+URZ+0x33450], R6 ;  /* 0x03345006070095a7 */ /* 0x000ea4000802007f */
[----:B--2---:R-:W-:Y:S05]  /*15d90*/  @!P1 BRA `(.L_x_4058) ;  /* 0xfffffffc00ec9947 */ /* 0x004fea000383ffff */
[----:B------:R-:W-:Y:S05]  /*15da0*/  BRA `(.L_x_4057) ;  /* 0xffffff2800047947 */ /* 0x000fea000383ffff */
.L_x_4105:
[----:B------:R-:W2:Y:S01]  /*15db0*/  S2R R20, SR_TID.X ;  /* 0x0000000000147919 */ /* 0x000ea20000002100 */
[----:B------:R-:W-:Y:S02]  /*15dc0*/  IMAD.MOV.U32 R12, RZ, RZ, RZ ;  /* 0x000000ffff0c7224 */ /* 0x000fe400078e00ff */
[----:B------:R-:W-:Y:S02]  /*15dd0*/  IMAD.MOV.U32 R11, RZ, RZ, 0x1f ;  /* 0x0000001fff0b7424 */ /* 0x000fe400078e00ff */
[----:B------:R-:W-:Y:S01]  /*15de0*/  IMAD.MOV.U32 R15, RZ, RZ, -0x1 ;  /* 0xffffffffff0f7424 */ /* 0x000fe200078e00ff */
[----:B--2---:R-:W-:-:S04]  /*15df0*/  SHF.R.U32.HI R20, RZ, 0x5, R20 ;  /* 0x00000005ff147819 */ /* 0x004fc80000011614 */
[----:B------:R-:W-:-:S05]  /*15e00*/  LOP3.LUT R20, R20, 0x3, RZ, 0xc0, !PT ;  /* 0x0000000314147812 */ /* 0x000fca00078ec0ff */
[----:B------:R-:W-:-:S07]  /*15e10*/  IMAD.MOV.U32 R13, RZ, RZ, R20 ;  /* 0x000000ffff0d7224 */ /* 0x000fce00078e0014 */
[----:B01---5:R-:W-:Y:S05]  /*15e20*/  WARPSYNC.COLLECTIVE R15, `(.L_x_4184) ;  /* 0x000000000f087348 */ /* 0x023fea0003c00000 */
[----:B------:R2:W3:Y:S02]  /*15e30*/  SHFL.IDX P6, R14, R13, R12, R11 ;  /* 0x0000000c0d0e7389 */ /* 0x0004e400000c000b */
[----:B0123-5:R-:W-:Y:S01]  /*15e40*/  ENDCOLLECTIVE ;  /* 0x000000000000791b */ /* 0x02ffe20003800000 */
.L_x_4184:
[----:B------:R-:W-:Y:S05]  /*15e50*/  BRA `(.L_x_4185) ;  /* 0xffffffa000907947 */ /* 0x000fea000383ffff */
.L_x_4108:
[----:B0-----:R0:W1:Y:S02]  /*15e60*/  SYNCS.PHASECHK.TRANS64.TRYWAIT P0, [R4+URZ+0x33480], R31 ;  /* 0x0334801f040075a7 */ /* 0x001064000800017f */
[----:B-1----:R-:W-:Y:S05]  /*15e70*/  @!P0 NANOSLEEP.SYNCS 0x989680 ;  /* 0x009896800000895d */ /* 0x002fea0003900000 */
[----:B------:R-:W1:Y:S02]  /*15e80*/  @!P0 SYNCS.PHASECHK.TRANS64 P0, [R4+URZ+0x33480], R31 ;  /* 0x0334801f040085a7 */ /* 0x000e64000800007f */
[----:B-1----:R-:W-:Y:S05]  /*15e90*/  @!P0 BRA `(.L_x_4108) ;  /* 0xfffffffc00f08947 */ /* 0x002fea000383ffff */
[----:B------:R-:W-:Y:S05]  /*15ea0*/  BRA `(.L_x_4186) ;  /* 0xffffffa400dc7947 */ /* 0x000fea000383ffff */
.L_x_4109:
        /* <DEDUP_REMOVED lines=8> */
.L_x_4188:
[----:B------:R-:W-:Y:S05]  /*15f30*/  BSYNC B0 ;  /* 0x0000000000007941 */ /* 0x000fea0003800000 */
.L_x_4187:
[----:B------:R-:W-:Y:S01]  /*15f40*/  IMAD.MOV.U32 R13, RZ, RZ, R20 ;  /* 0x000000ffff0d7224 */ /* 0x000fe200078e0014 */
[----:B------:R-:W-:Y:S01]  /*15f50*/  LOP3.LUT R35, R36, 0x80, RZ, 0xfc, !PT ;  /* 0x0000008024237812 */ /* 0x000fe200078efcff */
[----:B------:R-:W-:Y:S01]  /*15f60*/  IMAD.MOV.U32 R12, RZ, RZ, RZ ;  /* 0x000000ffff0c7224 */ /* 0x000fe200078e00ff */
[----:B------:R-:W-:Y:S01]  /*15f70*/  LOP3.LUT R34, R34, 0xffffff7f, RZ, 0xc0, !PT ;  /* 0xffffff7f22227812 */ /* 0x000fe200078ec0ff */
[----:B------:R-:W-:Y:S01]  /*15f80*/  IMAD.MOV.U32 R11, RZ, RZ, 0x1c1f ;  /* 0x00001c1fff0b7424 */ /* 0x000fe200078e00ff */
[C---:B------:R-:W-:Y:S01]  /*15f90*/  ISETP.GE.AND P5, PT, R9.reuse, 0x21, PT ;  /* 0x000000210900780c */ /* 0x040fe20003fa6270 */
[----:B------:R-:W-:Y:S01]  /*15fa0*/  IMAD.MOV.U32 R15, RZ, RZ, -0x1 ;  /* 0xffffffffff0f7424 */ /* 0x000fe200078e00ff */
[----:B------:R-:W-:Y:S01]  /*15fb0*/  ISETP.GE.AND P4, PT, R9, 0x41, PT ;  /* 0x000000410900780c */ /* 0x000fe20003f86270 */
[----:B------:R-:W-:-:S12]  /*15fc0*/  IMAD.MOV.U32 R0, RZ, RZ, R14 ;  /* 0x000000ffff007224 */ /* 0x000fd800078e000e */
[----:B------:R-:W-:Y:S05]  /*15fd0*/  WARPSYNC.COLLECTIVE R15, `(.L_x_4189) ;  /* 0x000000000f087348 */ /* 0x000fea0003c00000 */
[----:B------:R0:W1:Y:S02]  /*15fe0*/  SHFL.IDX P6, R14, R13, R12, R11 ;  /* 0x0000000c0d0e7389 */ /* 0x00006400000c000b */
[----:B01----:R-:W-:Y:S01]  /*15ff0*/  ENDCOLLECTIVE ;  /* 0x000000000000791b */ /* 0x003fe20003800000 */
.L_x_4189:
[----:B------:R-:W0:Y:S01]  /*16000*/  LDC R15, c[0x0][0x2f4] ;  /* 0x0000bd00ff0f7b82 */ /* 0x000e220000000800 */
[----:B------:R-:W-:Y:S01]  /*16010*/  LOP3.LUT R11, R36, 0x40, RZ, 0xfc, !PT ;  /* 0x00000040240b7812 */ /* 0x000fe200078efcff */
[----:B------:R-:W-:Y:S02]  /*16020*/  IMAD.MOV.U32 R13, RZ, RZ, R10 ;  /* 0x000000ffff0d7224 */ /* 0x000fe400078e000a */
[----:B------:R-:W-:Y:S02]  /*16030*/  IMAD.MOV.U32 R12, RZ, RZ, 0x1 ;  /* 0x00000001ff0c7424 */ /* 0x000fe400078e00ff */
[----:B------:R-:W-:-:S05]  /*16040*/  IMAD.MOV.U32 R2, RZ, RZ, R14 ;  /* 0x000000ffff027224 */ /* 0x000fca00078e000e */
[----:B------:R-:W-:-:S05]  /*16050*/  IADD3 R2, P0, R36, R2, RZ ;  /* 0x0000000224027210 */ /* 0x000fca0007f1e0ff */
[----:B------:R-:W-:Y:S02]  /*16060*/  IMAD.X R3, RZ, RZ, R0, P0 ;  /* 0x000000ffff037224 */ /* 0x000fe400000e0600 */
[----:B------:R-:W-:Y:S01]  /*16070*/  IMAD.IADD R0, R18, 0x1, R21 ;  /* 0x0000000112007824 */ /* 0x000fe200078e0215 */
[-C--:B0-----:R-:W-:Y:S02]  /*16080*/  ISETP.GE.AND P2, PT, R36, R15.reuse, PT ;  /* 0x0000000f2400720c */ /* 0x081fe40003f46270 */
[----:B------:R-:W-:Y:S01]  /*16090*/  ISETP.GE.AND P1, PT, R11, R15, PT ;  /* 0x0000000f0b00720c */ /* 0x000fe20003f26270 */
[----:B------:R-:W-:Y:S01]  /*160a0*/  IMAD.MOV.U32 R11, RZ, RZ, 0x1c1f ;  /* 0x00001c1fff0b7424 */ /* 0x000fe200078e00ff */
[C---:B------:R-:W-:Y:S02]  /*160b0*/  ISETP.LT.OR P0, PT, R9.reuse, 0x1, P2 ;  /* 0x000000010900780c */ /* 0x040fe40001701670 */
[----:B------:R-:W-:-:S11]  /*160c0*/  ISETP.LT.OR P3, PT, R9, 0x1, P1 ;  /* 0x000000010900780c */ /* 0x000fd60000f61670 */
        /* <DEDUP_REMOVED lines=11> */
.L_x_4190:
        /* <DEDUP_REMOVED lines=9> */
.L_x_4191:
[----:B------:R-:W-:Y:S02]  /*16210*/  IMAD.MOV.U32 R13, RZ, RZ, R10 ;  /* 0x000000ffff0d7224 */ /* 0x000fe400078e000a */
[----:B------:R-:W-:Y:S02]  /*16220*/  IMAD.MOV.U32 R12, RZ, RZ, 0x2 ;  /* 0x00000002ff0c7424 */ /* 0x000fe400078e00ff */
[----:B------:R-:W-:-:S07]  /*16230*/  IMAD.MOV.U32 R2, RZ, RZ, R14 ;  /* 0x000000ffff027224 */ /* 0x000fce00078e000e */
[----:B------:R-:W-:Y:S05]  /*16240*/  WARPSYNC.COLLECTIVE R15, `(.L_x_4192) ;  /* 0x000000000f087348 */ /* 0x000fea0003c00000 */
[----:B------:R0:W1:Y:S02]  /*16250*/  SHFL.IDX P6, R14, R13, R12, R11 ;  /* 0x0000000c0d0e7389 */ /* 0x00006400000c000b */
[----:B01----:R-:W-:Y:S01]  /*16260*/  ENDCOLLECTIVE ;  /* 0x000000000000791b */ /* 0x003fe20003800000 */
.L_x_4192:
        /* <DEDUP_REMOVED lines=16> */
.L_x_4193:
[----:B------:R-:W-:Y:S02]  /*16370*/  IMAD.MOV.U32 R13, RZ, RZ, R10 ;  /* 0x000000ffff0d7224 */ /* 0x000fe400078e000a */
[----:B------:R-:W-:Y:S02]  /*16380*/  IMAD.MOV.U32 R12, RZ, RZ, 0x3 ;  /* 0x00000003ff0c7424 */ /* 0x000fe400078e00ff */
[----:B------:R-:W-:-:S07]  /*16390*/  IMAD.MOV.U32 R2, RZ, RZ, R14 ;  /* 0x000000ffff027224 */ /* 0x000fce00078e000e */
[----:B------:R-:W-:Y:S05]  /*163a0*/  WARPSYNC.COLLECTIVE R15, `(.L_x_4194) ;  /* 0x000000000f087348 */ /* 0x000fea0003c00000 */
[----:B------:R0:W1:Y:S02]  /*163b0*/  SHFL.IDX P6, R14, R13, R12, R11 ;  /* 0x0000000c0d0e7389 */ /* 0x00006400000c000b */
[----:B01----:R-:W-:Y:S01]  /*163c0*/  ENDCOLLECTIVE ;  /* 0x000000000000791b */ /* 0x003fe20003800000 */
.L_x_4194:
        /* <DEDUP_REMOVED lines=13> */
.L_x_4195:
        /* <DEDUP_REMOVED lines=12> */
.L_x_4196:
        /* <DEDUP_REMOVED lines=13> */
.L_x_4197:
[----:B------:R-:W-:Y:S01]  /*16630*/  @!PT LDS RZ, [RZ] ;  /* 0x00000000fffff984 */ /* 0x000fe20000000800 */
[----:B------:R-:W-:Y:S01]  /*16640*/  @!PT LDS RZ, [RZ] ;  /* 0x00000000fffff984 */ /* 0x000fe20000000800 */
[----:B------:R-:W-:Y:S01]  /*16650*/  @!PT LDS RZ, [RZ] ;  /* 0x00000000fffff984 */ /* 0x000fe20000000800 */
[----:B------:R-:W-:Y:S01]  /*16660*/  LDGSTS.E.BYPASS.LTC128B.128 [R0+0x13200], desc[UR52][R2.64+0x40], !P3 ;  /* 0x1320004002007fae */ /* 0x000fe2000d901d74 */
[C---:B------:R-:W-:Y:S02]  /*16670*/  ISETP.LT.OR P3, PT, R9.reuse, 0x61, P0 ;  /* 0x000000610900780c */ /* 0x040fe40000761670 */
[----:B------:R-:W-:-:S11]  /*16680*/  ISETP.GE.AND P6, PT, R9, 0x81, PT ;  /* 0x000000810900780c */ /* 0x000fd60003fc6270 */
[----:B------:R0:W-:Y:S01]  /*16690*/  LDGSTS.E.BYPASS.LTC128B.128 [R0+0x15a00], desc[UR52][R2.64+0x80], !P3 ;  /* 0x15a0008002007fae */ /* 0x0001e2000d901d74 */
[----:B------:R-:W-:Y:S01]  /*166a0*/  ISETP.GE.AND P3, PT, R9, 0x61, PT ;  /* 0x000000610900780c */ /* 0x000fe20003f66270 */
[----:B0-----:R-:W-:Y:S01]  /*166b0*/  IMAD.MOV.U32 R2, RZ, RZ, R14 ;  /* 0x000000ffff027224 */ /* 0x001fe200078e000e */
[----:B------:R-:W-:Y:S01]  /*166c0*/  @P6 LOP3.LUT R34, R34, 0x80, RZ, 0xfc, !PT ;  /* 0x0000008022226812 */ /* 0x000fe200078efcff */
[----:B------:R-:W-:Y:S10]  /*166d0*/  BRA `(.L_x_4198) ;  /* 0xffffffa4005c7947 */ /* 0x000ff4000383ffff */
.L_x_4114:
[----:B---3--:R3:W4:Y:S02]  /*166e0*/  SYNCS.PHASECHK.TRANS64.TRYWAIT P0, [R4+URZ+0x33440], R31 ;  /* 0x0334401f040075a7 */ /* 0x008724000800017f */
[----:B----4-:R-:W-:Y:S05]  /*166f0*/  @!P0 NANOSLEEP.SYNCS 0x989680 ;  /* 0x009896800000895d */ /* 0x010fea0003900000 */
[----:B------:R-:W4:Y:S02]  /*16700*/  @!P0 SYNCS.PHASECHK.TRANS64 P0, [R4+URZ+0x33440], R31 ;  /* 0x0334401f040085a7 */ /* 0x000f24000800007f */
[----:B----4-:R-:W-:Y:S05]  /*16710*/  @!P0 BRA `(.L_x_4114) ;  /* 0xfffffffc00f08947 */ /* 0x010fea000383ffff */
[----:B------:R-:W-:Y:S05]  /*16720*/  BRA `(.L_x_4199) ;  /* 0xffffffa400c07947 */ /* 0x000fea000383ffff */
.L_x_4115:
        /* <DEDUP_REMOVED lines=8> */
.L_x_4201:
[----:B------:R-:W-:Y:S05]  /*167b0*/  BSYNC B0 ;  /* 0x0000000000007941 */ /* 0x000fea0003800000 */
.L_x_4200:
[----:B------:R-:W-:Y:S01]  /*167c0*/  IMAD.MOV.U32 R13, RZ, RZ, R5 ;  /* 0x000000ffff0d7224 */ /* 0x000fe200078e0005 */
[----:B------:R-:W0:Y:S01]  /*167d0*/  LDC R20, c[0x0][0x2f4] ;  /* 0x0000bd00ff147b82 */ /* 0x000e220000000800 */
[----:B------:R-:W-:Y:S01]  /*167e0*/  IMAD.MOV.U32 R12, RZ, RZ, RZ ;  /* 0x000000ffff0c7224 */ /* 0x000fe200078e00ff */
[C---:B------:R-:W-:Y:S01]  /*167f0*/  LOP3.LUT R23, R36.reuse, 0x40, RZ, 0xfc, !PT ;  /* 0x0000004024177812 */ /* 0x040fe200078efcff */
[----:B------:R-:W-:Y:S01]  /*16800*/  IMAD.MOV.U32 R11, RZ, RZ, 0x1c1f ;  /* 0x00001c1fff0b7424 */ /* 0x000fe200078e00ff */
[----:B------:R-:W-:Y:S01]  /*16810*/  LOP3.LUT R21, R36, 0x80, RZ, 0xfc, !PT ;  /* 0x0000008024157812 */ /* 0x000fe200078efcff */
[----:B------:R-:W-:Y:S02]  /*16820*/  IMAD.MOV.U32 R15, RZ, RZ, -0x1 ;  /* 0xffffffffff0f7424 */ /* 0x000fe400078e00ff */
[----:B------:R-:W-:-:S07]  /*16830*/  IMAD.MOV.U32 R2, RZ, RZ, R14 ;  /* 0x000000ffff027224 */ /* 0x000fce00078e000e */
[----:B0-----:R-:W-:Y:S05]  /*16840*/  WARPSYNC.COLLECTIVE R15, `(.L_x_4202) ;  /* 0x000000000f087348 */ /* 0x001fea0003c00000 */
[----:B------:R1:W2:Y:S02]  /*16850*/  SHFL.IDX P6, R14, R13, R12, R11 ;  /* 0x0000000c0d0e7389 */ /* 0x0002a400000c000b */
[----:B012---:R-:W-:Y:S01]  /*16860*/  ENDCOLLECTIVE ;  /* 0x000000000000791b */ /* 0x007fe20003800000 */
.L_x_4202:
[-C--:B------:R-:W-:Y:S01]  /*16870*/  ISETP.GE.AND P2, PT, R23, R20.reuse, PT ;  /* 0x000000141700720c */ /* 0x080fe20003f46270 */
[----:B------:R-:W-:Y:S01]  /*16880*/  IMAD.MOV.U32 R13, RZ, RZ, R10 ;  /* 0x000000ffff0d7224 */ /* 0x000fe200078e000a */
[----:B------:R-:W-:Y:S01]  /*16890*/  ISETP.GE.AND P1, PT, R21, R20, PT ;  /* 0x000000141500720c */ /* 0x000fe20003f26270 */
        /* <DEDUP_REMOVED lines=18> */
.L_x_4203:
[----:B------:R-:W-:Y:S02]  /*169c0*/  IMAD.MOV.U32 R13, RZ, RZ, R5 ;  /* 0x000000ffff0d7224 */ /* 0x000fe400078e0005 */
[----:B------:R-:W-:-:S07]  /*169d0*/  IMAD.MOV.U32 R2, RZ, RZ, R14 ;  /* 0x000000ffff027224 */ /* 0x000fce00078e000e */
[----:B------:R-:W-:Y:S05]  /*169e0*/  WARPSYNC.COLLECTIVE R15, `(.L_x_4204) ;  /* 0x000000000f087348 */ /* 0x000fea0003c00000 */
[----:B------:R0:W1:Y:S02]  /*169f0*/  SHFL.IDX P6, R14, R13, R12, R11 ;  /* 0x0000000c0d0e7389 */ /* 0x00006400000c000b */
[----:B01----:R-:W-:Y:S01]  /*16a00*/  ENDCOLLECTIVE ;  /* 0x000000000000791b */ /* 0x003fe20003800000 */
.L_x_4204:
        /* <DEDUP_REMOVED lines=16> */
.L_x_4205:
[----:B------:R-:W-:Y:S01]  /*16b10*/  @!PT LDS RZ, [RZ] ;  /* 0x00000000fffff984 */ /* 0x000fe20000000800 */
[----:B------:R-:W-:Y:S01]  /*16b20*/  @!PT LDS RZ, [RZ] ;  /* 0x00000000fffff984 */ /* 0x000fe20000000800 */
[----:B------:R-:W-:Y:S01]  /*16b30*/  @!PT LDS RZ, [RZ] ;  /* 0x00000000fffff984 */ /* 0x000fe20000000800 */
[----:B------:R-:W-:Y:S04]  /*16b40*/  @P5 LDGSTS.E.BYPASS.LTC128B.128 [R0+0x27200], desc[UR52][R2.64+0x40], !P2 ;  /* 0x2720004002005fae */ /* 0x000fe8000d101d74 */
[----:B------:R0:W-:Y:S01]  /*16b50*/  @P5 LDGSTS.E.BYPASS.LTC128B.128 [R0+0x29a00], desc[UR52][R2.64+0x80], !P1 ;  /* 0x29a0008002005fae */ /* 0x0001e2000c901d74 */
[----:B------:R-:W-:Y:S01]  /*16b60*/  ISETP.GE.AND P5, PT, R36, R20, PT ;  /* 0x000000142400720c */ /* 0x000fe20003fa6270 */
[----:B------:R-:W-:Y:S02]  /*16b70*/  IMAD.MOV.U32 R13, RZ, RZ, R5 ;  /* 0x000000ffff0d7224 */ /* 0x000fe400078e0005 */
[----:B0-----:R-:W-:-:S10]  /*16b80*/  IMAD.MOV.U32 R2, RZ, RZ, R14 ;  /* 0x000000ffff027224 */ /* 0x001fd400078e000e */
[----:B------:R-:W-:Y:S05]  /*16b90*/  WARPSYNC.COLLECTIVE R15, `(.L_x_4206) ;  /* 0x000000000f087348 */ /* 0x000fea0003c00000 */
[----:B------:R0:W1:Y:S02]  /*16ba0*/  SHFL.IDX P6, R14, R13, R12, R11 ;  /* 0x0000000c0d0e7389 */ /* 0x00006400000c000b */
[----:B01----:R-:W-:Y:S01]  /*16bb0*/  ENDCOLLECTIVE ;  /* 0x000000000000791b */ /* 0x003fe20003800000 */
.L_x_4206:
[----:B------:R-:W-:Y:S02]  /*16bc0*/  IMAD.MOV.U32 R13, RZ, RZ, R10 ;  /* 0x000000ffff0d7224 */ /* 0x000fe400078e000a */
[----:B------:R-:W-:Y:S02]  /*16bd0*/  IMAD.MOV.U32 R12, RZ, RZ, 0x3 ;  /* 0x00000003ff0c7424 */ /* 0x000fe400078e00ff */
[----:B------:R-:W-:-:S07]  /*16be0*/  IMAD.MOV.U32 R3, RZ, RZ, R14 ;  /* 0x000000ffff037224 */ /* 0x000fce00078e000e */
[----:B------:R-:W-:Y:S05]  /*16bf0*/  WARPSYNC.COLLECTIVE R15, `(.L_x_4207) ;  /* 0x000000000f087348 */ /* 0x000fea0003c00000 */
[----:B------:R0:W1:Y:S02]  /*16c00*/  SHFL.IDX P6, R14, R13, R12, R11 ;  /* 0x0000000c0d0e7389 */ /* 0x00006400000c000b */
[----:B01----:R-:W-:Y:S01]  /*16c10*/  ENDCOLLECTIVE ;  /* 0x000000000000791b */ /* 0x003fe20003800000 */
.L_x_4207:
        /* <DEDUP_REMOVED lines=10> */
.L_x_4208:
[----:B------:R-:W-:Y:S01]  /*16cc0*/  @!PT LDS RZ, [RZ] ;  /* 0x00000000fffff984 */ /* 0x000fe20000000800 */
[----:B------:R-:W-:Y:S01]  /*16cd0*/  @!PT LDS RZ, [RZ] ;  /* 0x00000000fffff984 */ /* 0x000fe20000000800 */
[----:B------:R-:W-:Y:S01]  /*16ce0*/  @!PT LDS RZ, [RZ] ;  /* 0x00000000fffff984 */ /* 0x000fe20000000800 */
[----:B------:R0:W-:Y:S04]  /*16cf0*/  @P4 LDGSTS.E.BYPASS.LTC128B.128 [R0+0x25200], desc[UR52][R2.64], !P5 ;  /* 0x2520000002004fae */ /* 0x0001e8000e901d74 */
[----:B------:R0:W-:Y:S04]  /*16d00*/  @P4 LDGSTS.E.BYPASS.LTC128B.128 [R0+0x27a00], desc[UR52][R2.64+0x40], !P2 ;  /* 0x27a0004002004fae */ /* 0x0001e8000d101d74 */
[----:B------:R0:W-:Y:S01]  /*16d10*/  @P4 LDGSTS.E.BYPASS.LTC128B.128 [R0+0x2a200], desc[UR52][R2.64+0x80], !P1 ;  /* 0x2a20008002004fae */ /* 0x0001e2000c901d74 */
[----:B------:R-:W-:Y:S02]  /*16d20*/  IMAD.MOV.U32 R13, RZ, RZ, R6 ;  /* 0x000000ffff0d7224 */ /* 0x000fe400078e0006 */
[----:B------:R-:W-:-:S02]  /*16d30*/  IMAD.MOV.U32 R12, RZ, RZ, RZ ;  /* 0x000000ffff0c7224 */ /* 0x000fc400078e00ff */
[----:B------:R-:W-:-:S07]  /*16d40*/  IMAD.MOV.U32 R5, RZ, RZ, R14 ;  /* 0x000000ffff057224 */ /* 0x000fce00078e000e */
[----:B0-----:R-:W-:Y:S05]  /*16d50*/  WARPSYNC.COLLECTIVE R15, `(.L_x_4209) ;  /* 0x000000000f087348 */ /* 0x001fea0003c00000 */
[----:B------:R1:W2:Y:S02]  /*16d60*/  SHFL.IDX P6, R14, R13, R12, R11 ;  /* 0x0000000c0d0e7389 */ /* 0x0002a400000c000b */
[----:B012---:R-:W-:Y:S01]  /*16d70*/  ENDCOLLECTIVE ;  /* 0x000000000000791b */ /* 0x007fe20003800000 */
.L_x_4209:
[----:B------:R-:W-:-:S05]  /*16d80*/  @P3 IADD3 R8, P0, R36, R5, RZ ;  /* 0x0000000524083210 */ /* 0x000fca0007f1e0ff */
[----:B------:R-:W-:Y:S02]  /*16d90*/  @P3 IMAD.X R9, RZ, RZ, R10, P0 ;  /* 0x000000ffff093224 */ /* 0x000fe400000e060a */
[----:B------:R-:W-:Y:S02]  /*16da0*/  @P3 IMAD.MOV.U32 R2, RZ, RZ, R8 ;  /* 0x000000ffff023224 */ /* 0x000fe400078e0008 */
[----:B------:R-:W-:Y:S02]  /*16db0*/  @P3 IMAD.MOV.U32 R3, RZ, RZ, R9 ;  /* 0x000000ffff033224 */ /* 0x000fe400078e0009 */
[----:B------:R-:W-:-:S03]  /*16dc0*/  IMAD.MOV.U32 R13, RZ, RZ, R7 ;  /* 0x000000ffff0d7224 */ /* 0x000fc600078e0007 */
[----:B------:R-:W-:Y:S01]  /*16dd0*/  @!PT LDS RZ, [RZ] ;  /* 0x00000000fffff984 */ /* 0x000fe20000000800 */
[----:B------:R-:W-:Y:S01]  /*16de0*/  @!PT LDS RZ, [RZ] ;  /* 0x00000000fffff984 */ /* 0x000fe20000000800 */
[----:B------:R-:W-:Y:S01]  /*16df0*/  @!PT LDS RZ, [RZ] ;  /* 0x00000000fffff984 */ /* 0x000fe20000000800 */
[----:B------:R0:W-:Y:S04]  /*16e00*/  @P3 LDGSTS.E.BYPASS.LTC128B.128 [R0+0x25a00], desc[UR52][R2.64], !P5 ;  /* 0x25a0000002003fae */ /* 0x0001e8000e901d74 */
[----:B------:R0:W-:Y:S01]  /*16e10*/  @P3 LDGSTS.E.BYPASS.LTC128B.128 [R0+0x28200], desc[UR52][R2.64+0x40], !P2 ;  /* 0x2820004002003fae */ /* 0x0001e2000d101d74 */
[----:B------:R-:W-:-:S03]  /*16e20*/  IMAD.MOV.U32 R6, RZ, RZ, R14 ;  /* 0x000000ffff067224 */ /* 0x000fc600078e000e */
[----:B------:R0:W-:Y:S04]  /*16e30*/  @P3 LDGSTS.E.BYPASS.LTC128B.128 [R0+0x2aa00], desc[UR52][R2.64+0x80], !P1 ;  /* 0x2aa0008002003fae */ /* 0x0001e8000c901d74 */
[----:B0-----:R-:W-:Y:S05]  /*16e40*/  WARPSYNC.COLLECTIVE R15, `(.L_x_4210) ;  /* 0x000000000f087348 */ /* 0x001fea0003c00000 */
[----:B------:R1:W2:Y:S02]  /*16e50*/  SHFL.IDX P6, R14, R13, R12, R11 ;  /* 0x0000000c0d0e7389 */ /* 0x0002a400000c000b */
[----:B012---:R-:W-:Y:S01]  /*16e60*/  ENDCOLLECTIVE ;  /* 0x000000000000791b */ /* 0x007fe20003800000 */
.L_x_4210:
[----:B------:R-:W-:Y:S05]  /*16e70*/  BRA `(.L_x_4211) ;  /* 0xffffffa400347947 */ /* 0x000fea000383ffff */
.L_x_4122:
        /* <DEDUP_REMOVED lines=9> */
.L_x_4212:
[C---:B------:R-:W-:Y:S01]  /*16f10*/  VIADD R6, R5.reuse, 0x20 ;  /* 0x0000002005067836 */ /* 0x040fe20000000000 */
[----:B------:R-:W-:Y:S01]  /*16f20*/  ISETP.GE.AND P0, PT, R5, R29, PT ;  /* 0x0000001d0500720c */ /* 0x000fe20003f06270 */
[----:B------:R-:W-:Y:S02]  /*16f30*/  IMAD.MOV.U32 R13, RZ, RZ, R0 ;  /* 0x000000ffff0d7224 */ /* 0x000fe400078e0000 */
[----:B------:R-:W-:-:S10]  /*16f40*/  IMAD.MOV.U32 R2, RZ, RZ, R14 ;  /* 0x000000ffff027224 */ /* 0x000fd400078e000e */
[----:B------:R-:W-:Y:S05]  /*16f50*/  WARPSYNC.COLLECTIVE R15, `(.L_x_4213) ;  /* 0x000000000f087348 */ /* 0x000fea0003c00000 */
[----:B------:R0:W1:Y:S02]  /*16f60*/  SHFL.IDX P6, R14, R13, R12, R11 ;  /* 0x0000000c0d0e7389 */ /* 0x00006400000c000b */
[----:B01----:R-:W-:Y:S01]  /*16f70*/  ENDCOLLECTIVE ;  /* 0x000000000000791b */ /* 0x003fe20003800000 */
.L_x_4213:
        /* <DEDUP_REMOVED lines=8> */
.L_x_4214:
[----:B------:R-:W-:Y:S01]  /*17000*/  @!PT LDS RZ, [RZ] ;  /* 0x00000000fffff984 */ /* 0x000fe20000000800 */
[----:B------:R-:W-:Y:S01]  /*17010*/  @!PT LDS RZ, [RZ] ;  /* 0x00000000fffff984 */ /* 0x000fe20000000800 */
[----:B------:R-:W-:Y:S01]  /*17020*/  @!PT LDS RZ, [RZ] ;  /* 0x00000000fffff984 */ /* 0x000fe20000000800 */
[----:B------:R-:W-:Y:S04]  /*17030*/  @!P0 LDGSTS.E.BYPASS.LTC128B.128 [R8+0x1e200], desc[UR52][R2.64], !P3 ;  /* 0x1e20000002088fae */ /* 0x000fe8000d901d74 */
[----:B------:R-:W-:Y:S04]  /*17040*/  @!P0 LDGSTS.E.BYPASS.LTC128B.128 [R8+0x20200], desc[UR52][R2.64+0x40], !P2 ;  /* 0x2020004002088fae */ /* 0x000fe8000d101d74 */
[----:B------:R0:W-:Y:S01]  /*17050*/  @!P0 LDGSTS.E.BYPASS.LTC128B.128 [R8+0x22200], desc[UR52][R2.64+0x80], !P1 ;  /* 0x2220008002088fae */ /* 0x0001e2000c901d74 */
[----:B------:R-:W-:Y:S01]  /*17060*/  ISETP.GE.AND P0, PT, R6, R29, PT ;  /* 0x0000001d0600720c */ /* 0x000fe20003f06270 */
[----:B------:R-:W-:-:S02]  /*17070*/  IMAD.MOV.U32 R13, RZ, RZ, R0 ;  /* 0x000000ffff0d7224 */ /* 0x000fc400078e0000 */
[----:B------:R-:W-:Y:S02]  /*17080*/  VIADD R6, R5, 0x40 ;  /* 0x0000004005067836 */ /* 0x000fe40000000000 */
[----:B0-----:R-:W-:-:S08]  /*17090*/  IMAD.MOV.U32 R2, RZ, RZ, R14 ;  /* 0x000000ffff027224 */ /* 0x001fd000078e000e */
[----:B------:R-:W-:Y:S05]  /*170a0*/  WARPSYNC.COLLECTIVE R15, `(.L_x_4215) ;  /* 0x000000000f087348 */ /* 0x000fea0003c00000 */
[----:B------:R0:W1:Y:S02]  /*170b0*/  SHFL.IDX P6, R14, R13, R12, R11 ;  /* 0x0000000c0d0e7389 */ /* 0x00006400000c000b */
[----:B01----:R-:W-:Y:S01]  /*170c0*/  ENDCOLLECTIVE ;  /* 0x000000000000791b */ /* 0x003fe20003800000 */
.L_x_4215:
        /* <DEDUP_REMOVED lines=8> */
.L_x_4216:
[----:B------:R-:W-:-:S05]  /*17150*/  @!P0 IMAD.MOV.U32 R3, RZ, RZ, R7 ;  /* 0x000000ffff038224 */ /* 0x000fca00078e0007 */
[----:B------:R-:W-:Y:S01]  /*17160*/  @!PT LDS RZ, [RZ] ;  /* 0x00000000fffff984 */ /* 0x000fe20000000800 */
[----:B------:R-:W-:Y:S01]  /*17170*/  @!PT LDS RZ, [RZ] ;  /* 0x00000000fffff984 */ /* 0x000fe20000000800 */
[----:B------:R-:W-:Y:S01]  /*17180*/  @!PT LDS RZ, [RZ] ;  /* 0x00000000fffff984 */ /* 0x000fe20000000800 */
[----:B------:R-:W-:Y:S04]  /*17190*/  @!P0 LDGSTS.E.BYPASS.LTC128B.128 [R8+0x1ea00], desc[UR52][R2.64], !P3 ;  /* 0x1ea0000002088fae */ /* 0x000fe8000d901d74 */
[----:B------:R-:W-:Y:S01]  /*171a0*/  @!P0 LDGSTS.E.BYPASS.LTC128B.128 [R8+0x20a00], desc[UR52][R2.64+0x40], !P2 ;  /* 0x20a0004002088fae */ /* 0x000fe2000d101d74 */
[----:B------:R-:W-:-:S03]  /*171b0*/  IMAD.MOV.U32 R13, RZ, RZ, R0 ;  /* 0x000000ffff0d7224 */ /* 0x000fc600078e0000 */
[----:B------:R0:W-:Y:S01]  /*171c0*/  @!P0 LDGSTS.E.BYPASS.LTC128B.128 [R8+0x22a00], desc[UR52][R2.64+0x80], !P1 ;  /* 0x22a0008002088fae */ /* 0x0001e2000c901d74 */
[----:B------:R-:W-:Y:S01]  /*171d0*/  ISETP.GE.AND P0, PT, R6, R29, PT ;  /* 0x0000001d0600720c */ /* 0x000fe20003f06270 */
[----:B0-----:R-:W-:-:S12]  /*171e0*/  IMAD.MOV.U32 R2, RZ, RZ, R14 ;  /* 0x000000ffff027224 */ /* 0x001fd800078e000e */
[----:B------:R-:W-:Y:S05]  /*171f0*/  WARPSYNC.COLLECTIVE R15, `(.L_x_4217) ;  /* 0x000000000f087348 */ /* 0x000fea0003c00000 */
[----:B------:R0:W1:Y:S02]  /*17200*/  SHFL.IDX P6, R14, R13, R12, R11 ;  /* 0x0000000c0d0e7389 */ /* 0x00006400000c000b */
[----:B01----:R-:W-:Y:S01]  /*17210*/  ENDCOLLECTIVE ;  /* 0x000000000000791b */ /* 0x003fe20003800000 */
.L_x_4217:
        /* <DEDUP_REMOVED lines=8> */
.L_x_4218:
[----:B------:R-:W-:-:S05]  /*172a0*/  @!P0 IMAD.MOV.U32 R3, RZ, RZ, R7 ;  /* 0x000000ffff038224 */ /* 0x000fca00078e0007 */
[----:B------:R-:W-:Y:S01]  /*172b0*/  @!PT LDS RZ, [RZ] ;  /* 0x00000000fffff984 */ /* 0x000fe20000000800 */
[----:B------:R-:W-:Y:S01]  /*172c0*/  @!PT LDS RZ, [RZ] ;  /* 0x00000000fffff984 */ /* 0x000fe20000000800 */
[----:B------:R-:W-:Y:S01]  /*172d0*/  @!PT LDS RZ, [RZ] ;  /* 0x00000000fffff984 */ /* 0x000fe20000000800 */
[----:B------:R0:W-:Y:S04]  /*172e0*/  @!P0 LDGSTS.E.BYPASS.LTC128B.128 [R8+0x1f200], desc[UR52][R2.64], !P3 ;  /* 0x1f20000002088fae */ /* 0x0001e8000d901d74 */
[----:B------:R0:W-:Y:S01]  /*172f0*/  @!P0 LDGSTS.E.BYPASS.LTC128B.128 [R8+0x21200], desc[UR52][R2.64+0x40], !P2 ;  /* 0x2120004002088fae */ /* 0x0001e2000d101d74 */
[----:B------:R-:W-:-:S03]  /*17300*/  IMAD.MOV.U32 R13, RZ, RZ, R0 ;  /* 0x000000ffff0d7224 */ /* 0x000fc600078e0000 */
[----:B------:R0:W-:Y:S01]  /*17310*/  @!P0 LDGSTS.E.BYPASS.LTC128B.128 [R8+0x23200], desc[UR52][R2.64+0x80], !P1 ;  /* 0x2320008002088fae */ /* 0x0001e2000c901d74 */
[----:B------:R-:W-:-:S07]  /*17320*/  IMAD.MOV.U32 R4, RZ, RZ, R14 ;  /* 0x000000ffff047224 */ /* 0x000fce00078e000e */
[----:B0-----:R-:W-:Y:S05]  /*17330*/  WARPSYNC.COLLECTIVE R15, `(.L_x_4219) ;  /* 0x000000000f087348 */ /* 0x001fea0003c00000 */
[----:B------:R1:W2:Y:S02]  /*17340*/  SHFL.IDX P6, R14, R13, R12, R11 ;  /* 0x0000000c0d0e7389 */ /* 0x0002a400000c000b */
[----:B012---:R-:W-:Y:S01]  /*17350*/  ENDCOLLECTIVE ;  /* 0x000000000000791b */ /* 0x007fe20003800000 */
.L_x_4219:
[----:B------:R-:W-:Y:S05]  /*17360*/  BRA `(.L_x_4220) ;  /* 0xffffffa800687947 */ /* 0x000fea000383ffff */
.L_x_4127:
[----:B0-----:R0:W1:Y:S02]  /*17370*/  SYNCS.PHASECHK.TRANS64.TRYWAIT P0, [R18+URZ+0x33420], R3 ;  /* 0x03342003120075a7 */ /* 0x001064000800017f */
[----:B-1----:R-:W-:Y:S05]  /*17380*/  @!P0 NANOSLEEP.SYNCS 0x989680 ;  /* 0x009896800000895d */ /* 0x002fea0003900000 */
[----:B------:R-:W1:Y:S02]  /*17390*/  @!P0 SYNCS.PHASECHK.TRANS64 P0, [R18+URZ+0x33420], R3 ;  /* 0x03342003120085a7 */ /* 0x000e64000800007f */
[----:B-1----:R-:W-:Y:S05]  /*173a0*/  @!P0 BRA `(.L_x_4127) ;  /* 0xfffffffc00f08947 */ /* 0x002fea000383ffff */
[----:B------:R-:W-:Y:S05]  /*173b0*/  BRA `(.L_x_4221) ;  /* 0xffffffa800d87947 */ /* 0x000fea000383ffff */
.L_x_4131:
[----:B0-----:R0:W1:Y:S02]  /*173c0*/  SYNCS.PHASECHK.TRANS64.TRYWAIT P0, [R4+URZ+0x33480], R28 ;  /* 0x0334801c040075a7 */ /* 0x001064000800017f */
[----:B-1----:R-:W-:Y:S05]  /*173d0*/  @!P0 NANOSLEEP.SYNCS 0x989680 ;  /* 0x009896800000895d */ /* 0x002fea0003900000 */
[----:B------:R-:W1:Y:S02]  /*173e0*/  @!P0 SYNCS.PHASECHK.TRANS64 P0, [R4+URZ+0x33480], R28 ;  /* 0x0334801c040085a7 */ /* 0x000e64000800007f */
[----:B-1----:R-:W-:Y:S05]  /*173f0*/  @!P0 BRA `(.L_x_4131) ;  /* 0xfffffffc00f08947 */ /* 0x002fea000383ffff */
[----:B------:R-:W-:Y:S05]  /*17400*/  BRA `(.L_x_4222) ;  /* 0xffffffb0000c7947 */ /* 0x000fea000383ffff */
.L_x_4132:
        /* <DEDUP_REMOVED lines=8> */
.L_x_4224:
[----:B------:R-:W-:Y:S05]  /*17490*/  BSYNC B0 ;  /* 0x0000000000007941 */ /* 0x000fea0003800000 */
.L_x_4223:
        /* <DEDUP_REMOVED lines=8> */
.L_x_4225:
[----:B------:R-:W-:Y:S02]  /*17520*/  IMAD.MOV.U32 R13, RZ, RZ, R10 ;  /* 0x000000ffff0d7224 */ /* 0x000fe400078e000a */
[----:B------:R-:W-:Y:S02]  /*17530*/  IMAD.MOV.U32 R12, RZ, RZ, 0x1 ;  /* 0x00000001ff0c7424 */ /* 0x000fe400078e00ff */
[----:B------:R-:W-:-:S07]  /*17540*/  IMAD.MOV.U32 R2, RZ, RZ, R14 ;  /* 0x000000ffff027224 */ /* 0x000fce00078e000e */
[----:B------:R-:W-:Y:S05]  /*17550*/  WARPSYNC.COLLECTIVE R15, `(.L_x_4226) ;  /* 0x000000000f087348 */ /* 0x000fea0003c00000 */
[----:B------:R0:W1:Y:S02]  /*17560*/  SHFL.IDX P6, R14, R13, R12, R11 ;  /* 0x0000000c0d0e7389 */ /* 0x00006400000c000b */
[----:B01----:R-:W-:Y:S01]  /*17570*/  ENDCOLLECTIVE ;  /* 0x000000000000791b */ /* 0x003fe20003800000 */
.L_x_4226:
[----:B------:R-:W-:-:S05]  /*17580*/  IADD3 R2, P0, R36, R2, RZ ;  /* 0x0000000224027210 */ /* 0x000fca0007f1e0ff */
[----:B------:R-:W-:Y:S02]  /*17590*/  IMAD.X R3, RZ, RZ, R0, P0 ;  /* 0x000000ffff037224 */ /* 0x000fe400000e0600 */
[----:B------:R-:W-:Y:S02]  /*175a0*/  IMAD.IADD R0, R18, 0x1, R35 ;  /* 0x0000000112007824 */ /* 0x000fe400078e0223 */
[----:B------:R-:W-:-:S03]  /*175b0*/  IMAD.MOV.U32 R13, RZ, RZ, R9 ;  /* 0x000000ffff0d7224 */ /* 0x000fc600078e0009 */
        /* <DEDUP_REMOVED lines=10> */
.L_x_4227:
[----:B------:R-:W-:Y:S02]  /*17660*/  IMAD.MOV.U32 R13, RZ, RZ, R10 ;  /* 0x000000ffff0d7224 */ /* 0x000fe400078e000a */
[----:B------:R-:W-:Y:S02]  /*17670*/  IMAD.MOV.U32 R12, RZ, RZ, 0x2 ;  /* 0x00000002ff0c7424 */ /* 0x000fe400078e00ff */
[----:B------:R-:W-:-:S07]  /*17680*/  IMAD.MOV.U32 R2, RZ, RZ, R14 ;  /* 0x000000ffff027224 */ /* 0x000fce00078e000e */
[----:B------:R-:W-:Y:S05]  /*17690*/  WARPSYNC.COLLECTIVE R15, `(.L_x_4228) ;  /* 0x000000000f087348 */ /* 0x000fea0003c00000 */
[----:B------:R0:W1:Y:S02]  /*176a0*/  SHFL.IDX P6, R14, R13, R12, R11 ;  /* 0x0000000c0d0e7389 */ /* 0x00006400000c000b */
[----:B01----:R-:W-:Y:S01]  /*176b0*/  ENDCOLLECTIVE ;  /* 0x000000000000791b */ /* 0x003fe20003800000 */
.L_x_4228:
        /* <DEDUP_REMOVED lines=13> */
.L_x_4229:
[----:B------:R-:W-:Y:S02]  /*17790*/  IMAD.MOV.U32 R13, RZ, RZ, R10 ;  /* 0x000000ffff0d7224 */ /* 0x000fe400078e000a */
[----:B------:R-:W-:Y:S02]  /*177a0*/  IMAD.MOV.U32 R12, RZ, RZ, 0x3 ;  /* 0x00000003ff0c7424 */ /* 0x000fe400078e00ff */
[----:B------:R-:W-:-:S07]  /*177b0*/  IMAD.MOV.U32 R2, RZ, RZ, R14 ;  /* 0x000000ffff027224 */ /* 0x000fce00078e000e */
[----:B------:R-:W-:Y:S05]  /*177c0*/  WARPSYNC.COLLECTIVE R15, `(.L_x_4230) ;  /* 0x000000000f087348 */ /* 0x000fea0003c00000 */
[----:B------:R0:W1:Y:S02]  /*177d0*/  SHFL.IDX P6, R14, R13, R12, R11 ;  /* 0x0000000c0d0e7389 */ /* 0x00006400000c000b */
[----:B01----:R-:W-:Y:S01]  /*177e0*/  ENDCOLLECTIVE ;  /* 0x000000000000791b */ /* 0x003fe20003800000 */
.L_x_4230:
        /* <DEDUP_REMOVED lines=13> */
.L_x_4231:
[----:B------:R-:W-:Y:S02]  /*178c0*/  IMAD.MOV.U32 R13, RZ, RZ, R23 ;  /* 0x000000ffff0d7224 */ /* 0x000fe400078e0017 */
[----:B------:R-:W-:Y:S02]  /*178d0*/  IMAD.MOV.U32 R12, RZ, RZ, RZ ;  /* 0x000000ffff0c7224 */ /* 0x000fe400078e00ff */
[----:B------:R-:W-:-:S07]  /*178e0*/  IMAD.MOV.U32 R2, RZ, RZ, R14 ;  /* 0x000000ffff027224 */ /* 0x000fce00078e000e */
[----:B------:R-:W-:Y:S05]  /*178f0*/  WARPSYNC.COLLECTIVE R15, `(.L_x_4232) ;  /* 0x000000000f087348 */ /* 0x000fea0003c00000 */
[----:B------:R0:W1:Y:S02]  /*17900*/  SHFL.IDX P6, R14, R13, R12, R11 ;  /* 0x0000000c0d0e7389 */ /* 0x00006400000c000b */
[----:B01----:R-:W-:Y:S01]  /*17910*/  ENDCOLLECTIVE ;  /* 0x000000000000791b */ /* 0x003fe20003800000 */
.L_x_4232:
        /* <DEDUP_REMOVED lines=13> */
.L_x_4233:
[----:B------:R-:W-:Y:S01]  /*179f0*/  IMAD.MOV.U32 R2, RZ, RZ, R14 ;  /* 0x000000ffff027224 */ /* 0x000fe200078e000e */
[----:B------:R-:W-:Y:S06]  /*17a00*/  BRA `(.L_x_4234) ;  /* 0xffffffac00ac7947 */ /* 0x000fec000383ffff */
.L_x_4137:
[----:B---3--:R3:W4:Y:S02]  /*17a10*/  SYNCS.PHASECHK.TRANS64.TRYWAIT P0, [R4+URZ+0x33440], R28 ;  /* 0x0334401c040075a7 */ /* 0x008724000800017f */
[----:B----4-:R-:W-:Y:S05]  /*17a20*/  @!P0 NANOSLEEP.SYNCS 0x989680 ;  /* 0x009896800000895d */ /* 0x010fea0003900000 */
[----:B------:R-:W4:Y:S02]  /*17a30*/  @!P0 SYNCS.PHASECHK.TRANS64 P0, [R4+URZ+0x33440], R28 ;  /* 0x0334401c040085a7 */ /* 0x000f24000800007f */
[----:B----4-:R-:W-:Y:S05]  /*17a40*/  @!P0 BRA `(.L_x_4137) ;  /* 0xfffffffc00f08947 */ /* 0x010fea000383ffff */
[----:B------:R-:W-:Y:S05]  /*17a50*/  BRA `(.L_x_4235) ;  /* 0xffffffb000047947 */ /* 0x000fea000383ffff */
.L_x_4138:
        /* <DEDUP_REMOVED lines=8> */
.L_x_4237:
[----:B------:R-:W-:Y:S05]  /*17ae0*/  BSYNC B0 ;  /* 0x0000000000007941 */ /* 0x000fea0003800000 */
.L_x_4236:
        /* <DEDUP_REMOVED lines=8> */
.L_x_4238:
[----:B------:R-:W-:Y:S02]  /*17b70*/  IMAD.MOV.U32 R13, RZ, RZ, R6 ;  /* 0x000000ffff0d7224 */ /* 0x000fe400078e0006 */
[----:B------:R-:W-:Y:S02]  /*17b80*/  IMAD.MOV.U32 R12, RZ, RZ, 0x1 ;  /* 0x00000001ff0c7424 */ /* 0x000fe400078e00ff */
[----:B------:R-:W-:-:S07]  /*17b90*/  IMAD.MOV.U32 R2, RZ, RZ, R14 ;  /* 0x000000ffff027224 */ /* 0x000fce00078e000e */
[----:B------:R-:W-:Y:S05]  /*17ba0*/  WARPSYNC.COLLECTIVE R15, `(.L_x_4239) ;  /* 0x000000000f087348 */ /* 0x000fea0003c00000 */
[----:B------:R0:W1:Y:S02]  /*17bb0*/  SHFL.IDX P6, R14, R13, R12, R11 ;  /* 0x0000000c0d0e7389 */ /* 0x00006400000c000b */
[----:B01----:R-:W-:Y:S01]  /*17bc0*/  ENDCOLLECTIVE ;  /* 0x000000000000791b */ /* 0x003fe20003800000 */
.L_x_4239:
        /* <DEDUP_REMOVED lines=13> */
.L_x_4240:
[----:B------:R-:W-:Y:S02]  /*17ca0*/  IMAD.MOV.U32 R13, RZ, RZ, R6 ;  /* 0x000000ffff0d7224 */ /* 0x000fe400078e0006 */
[----:B------:R-:W-:Y:S02]  /*17cb0*/  IMAD.MOV.U32 R12, RZ, RZ, 0x2 ;  /* 0x00000002ff0c7424 */ /* 0x000fe400078e00ff */
[----:B------:R-:W-:-:S07]  /*17cc0*/  IMAD.MOV.U32 R2, RZ, RZ, R14 ;  /* 0x000000ffff027224 */ /* 0x000fce00078e000e */
[----:B------:R-:W-:Y:S05]  /*17cd0*/  WARPSYNC.COLLECTIVE R15, `(.L_x_4241) ;  /* 0x000000000f087348 */ /* 0x000fea0003c00000 */
[----:B------:R0:W1:Y:S02]  /*17ce0*/  SHFL.IDX P6, R14, R13, R12, R11 ;  /* 0x0000000c0d0e7389 */ /* 0x00006400000c000b */
[----:B01----:R-:W-:Y:S01]  /*17cf0*/  ENDCOLLECTIVE ;  /* 0x000000000000791b */ /* 0x003fe20003800000 */
.L_x_4241:
        /* <DEDUP_REMOVED lines=13> */
.L_x_4242:
[----:B------:R-:W-:Y:S02]  /*17dd0*/  IMAD.MOV.U32 R13, RZ, RZ, R6 ;  /* 0x000000ffff0d7224 */ /* 0x000fe400078e0006 */
[----:B------:R-:W-:Y:S02]  /*17de0*/  IMAD.MOV.U32 R12, RZ, RZ, 0x3 ;  /* 0x00000003ff0c7424 */ /* 0x000fe400078e00ff */
[----:B------:R-:W-:-:S07]  /*17df0*/  IMAD.MOV.U32 R2, RZ, RZ, R14 ;  /* 0x000000ffff027224 */ /* 0x000fce00078e000e */
[----:B------:R-:W-:Y:S05]  /*17e00*/  WARPSYNC.COLLECTIVE R15, `(.L_x_4243) ;  /* 0x000000000f087348 */ /* 0x000fea0003c00000 */
[----:B------:R0:W1:Y:S02]  /*17e10*/  SHFL.IDX P6, R14, R13, R12, R11 ;  /* 0x0000000c0d0e7389 */ /* 0x00006400000c000b */
[----:B01----:R-:W-:Y:S01]  /*17e20*/  ENDCOLLECTIVE ;  /* 0x000000000000791b */ /* 0x003fe20003800000 */
.L_x_4243:
        /* <DEDUP_REMOVED lines=13> */
.L_x_4244:
[----:B------:R-:W-:Y:S02]  /*17f00*/  IMAD.MOV.U32 R13, RZ, RZ, R8 ;  /* 0x000000ffff0d7224 */ /* 0x000fe400078e0008 */
[----:B------:R-:W-:Y:S02]  /*17f10*/  IMAD.MOV.U32 R12, RZ, RZ, RZ ;  /* 0x000000ffff0c7224 */ /* 0x000fe400078e00ff */
[----:B------:R-:W-:-:S07]  /*17f20*/  IMAD.MOV.U32 R2, RZ, RZ, R14 ;  /* 0x000000ffff027224 */ /* 0x000fce00078e000e */
[----:B------:R-:W-:Y:S05]  /*17f30*/  WARPSYNC.COLLECTIVE R15, `(.L_x_4245) ;  /* 0x000000000f087348 */ /* 0x000fea0003c00000 */
[----:B------:R0:W1:Y:S02]  /*17f40*/  SHFL.IDX P6, R14, R13, R12, R11 ;  /* 0x0000000c0d0e7389 */ /* 0x00006400000c000b */
[----:B01----:R-:W-:Y:S01]  /*17f50*/  ENDCOLLECTIVE ;  /* 0x000000000000791b */ /* 0x003fe20003800000 */
.L_x_4245:
        /* <DEDUP_REMOVED lines=13> */
.L_x_4246:
[----:B------:R-:W-:Y:S05]  /*18030*/  BRA `(.L_x_4247) ;  /* 0xffffffac009c7947 */ /* 0x000fea000383ffff */
.L_x_4143:
[----:B----4-:R4:W0:Y:S02]  /*18040*/  SYNCS.PHASECHK.TRANS64.TRYWAIT P1, [R2+URZ+0x33470], R3 ;  /* 0x03347003020075a7 */ /* 0x010824000802017f */
[----:B0-----:R-:W-:Y:S05]  /*18050*/  @!P1 NANOSLEEP.SYNCS 0x989680 ;  /* 0x009896800000995d */ /* 0x001fea0003900000 */
[----:B------:R-:W0:Y:S02]  /*18060*/  @!P1 SYNCS.PHASECHK.TRANS64 P1, [R2+URZ+0x33470], R3 ;  /* 0x03347003020095a7 */ /* 0x000e24000802007f */
[----:B0-----:R-:W-:Y:S05]  /*18070*/  @!P1 BRA `(.L_x_4143) ;  /* 0xfffffffc00f09947 */ /* 0x001fea000383ffff */
[----:B------:R-:W-:Y:S05]  /*18080*/  BRA `(.L_x_4248) ;  /* 0xffffffb000087947 */ /* 0x000fea000383ffff */
.L_x_4145:
[----:B----4-:R4:W0:Y:S02]  /*18090*/  SYNCS.PHASECHK.TRANS64.TRYWAIT P1, [R2+URZ+0x33460], R3 ;  /* 0x03346003020075a7 */ /* 0x010824000802017f */
[----:B0-----:R-:W-:Y:S05]  /*180a0*/  @!P1 NANOSLEEP.SYNCS 0x989680 ;  /* 0x009896800000995d */ /* 0x001fea0003900000 */
[----:B------:R-:W0:Y:S02]  /*180b0*/  @!P1 SYNCS.PHASECHK.TRANS64 P1, [R2+URZ+0x33460], R3 ;  /* 0x03346003020095a7 */ /* 0x000e24000802007f */
[----:B0-----:R-:W-:Y:S05]  /*180c0*/  @!P1 BRA `(.L_x_4145) ;  /* 0xfffffffc00f09947 */ /* 0x001fea000383ffff */
[----:B------:R-:W-:Y:S05]  /*180d0*/  BRA `(.L_x_4249) ;  /* 0xffffffb000187947 */ /* 0x000fea000383ffff */
.L_x_4153:
[----:B0-----:R0:W3:Y:S02]  /*180e0*/  SYNCS.PHASECHK.TRANS64.TRYWAIT P1, [R0+URZ+0x33470], R3 ;  /* 0x03347003000075a7 */ /* 0x0010e4000802017f */
[----:B---3--:R-:W-:Y:S05]  /*180f0*/  @!P1 NANOSLEEP.SYNCS 0x989680 ;  /* 0x009896800000995d */ /* 0x008fea0003900000 */
[----:B------:R-:W3:Y:S02]  /*18100*/  @!P1 SYNCS.PHASECHK.TRANS64 P1, [R0+URZ+0x33470], R3 ;  /* 0x03347003000095a7 */ /* 0x000ee4000802007f */
[----:B---3--:R-:W-:Y:S05]  /*18110*/  @!P1 BRA `(.L_x_4153) ;  /* 0xfffffffc00f09947 */ /* 0x008fea000383ffff */
[----:B------:R-:W-:Y:S05]  /*18120*/  BRA `(.L_x_4250) ;  /* 0xffffffbc00607947 */ /* 0x000fea000383ffff */
.L_x_4155:
[----:B0-----:R0:W3:Y:S02]  /*18130*/  SYNCS.PHASECHK.TRANS64.TRYWAIT P1, [R0+URZ+0x33460], R3 ;  /* 0x03346003000075a7 */ /* 0x0010e4000802017f */
[----:B---3--:R-:W-:Y:S05]  /*18140*/  @!P1 NANOSLEEP.SYNCS 0x989680 ;  /* 0x009896800000995d */ /* 0x008fea0003900000 */
[----:B------:R-:W3:Y:S02]  /*18150*/  @!P1 SYNCS.PHASECHK.TRANS64 P1, [R0+URZ+0x33460], R3 ;  /* 0x03346003000095a7 */ /* 0x000ee4000802007f */
[----:B---3--:R-:W-:Y:S05]  /*18160*/  @!P1 BRA `(.L_x_4155) ;  /* 0xfffffffc00f09947 */ /* 0x008fea000383ffff */
[----:B------:R-:W-:Y:S05]  /*18170*/  BRA `(.L_x_4251) ;  /* 0xffffffbc006c7947 */ /* 0x000fea000383ffff */
.L_x_4167:
[----:B0-----:R0:W1:Y:S02]  /*18180*/  SYNCS.PHASECHK.TRANS64.TRYWAIT P0, [R5+URZ+0x33420], R0 ;  /* 0x03342000050075a7 */ /* 0x001064000800017f */
[----:B-1----:R-:W-:Y:S05]  /*18190*/  @!P0 NANOSLEEP.SYNCS 0x989680 ;  /* 0x009896800000895d */ /* 0x002fea0003900000 */
[----:B------:R-:W1:Y:S02]  /*181a0*/  @!P0 SYNCS.PHASECHK.TRANS64 P0, [R5+URZ+0x33420], R0 ;  /* 0x03342000050085a7 */ /* 0x000e64000800007f */
[----:B-1----:R-:W-:Y:S05]  /*181b0*/  @!P0 BRA `(.L_x_4167) ;  /* 0xfffffffc00f08947 */ /* 0x002fea000383ffff */
[----:B------:R-:W-:Y:S05]  /*181c0*/  BRA `(.L_x_4252) ;  /* 0xffffffd400ac7947 */ /* 0x000fea000383ffff */
.L_x_4168:
        /* <DEDUP_REMOVED lines=11> */
.L_x_4254:
[----:B------:R-:W-:Y:S05]  /*18280*/  BSYNC B0 ;  /* 0x0000000000007941 */ /* 0x000fea0003800000 */
.L_x_4253:
[----:B------:R-:W-:Y:S05]  /*18290*/  BRA `(.L_x_4255) ;  /* 0xffffffd400947947 */ /* 0x000fea000383ffff */
.L_x_4171:
[----:B------:R-:W-:Y:S01]  /*182a0*/  BSSY B1, `(.L_x_4256) ;  /* 0x0000006000017945 */ /* 0x000fe20003800000 */
[----:B------:R-:W-:-:S07]  /*182b0*/  IMAD.MOV.U32 R15, RZ, RZ, -0x1 ;  /* 0xffffffffff0f7424 */ /* 0x000fce00078e00ff */
[----:B0-----:R-:W-:Y:S05]  /*182c0*/  WARPSYNC.COLLECTIVE R15, `(.L_x_4257) ;  /* 0x000000000f0c7348 */ /* 0x001fea0003c00000 */
[----:B------:R-:W-:Y:S02]  /*182d0*/  ELECT P6, UR62, PT ;  /* 0x00000000003e782f */ /* 0x000fe400038c0000 */
[----:B------:R-:W-:Y:S01]  /*182e0*/  MOV R14, UR62 ;  /* 0x0000003e000e7c02 */ /* 0x000fe20008000f00 */
[----:B0-----:R-:W-:Y:S10]  /*182f0*/  ENDCOLLECTIVE ;  /* 0x000000000000791b */ /* 0x001ff40003800000 */
.L_x_4257:
[----:B------:R-:W-:Y:S05]  /*18300*/  BSYNC B1 ;  /* 0x0000000000017941 */ /* 0x000fea0003800000 */
.L_x_4256:
[----:B------:R-:W-:Y:S05]  /*18310*/  BRA `(.L_x_4258) ;  /* 0xffffffd4008c7947 */ /* 0x000fea000383ffff */
.L_x_4173:
[----:B0-----:R0:W1:Y:S02]  /*18320*/  SYNCS.PHASECHK.TRANS64.TRYWAIT P1, [R3+URZ+0x33440], R2 ;  /* 0x03344002030075a7 */ /* 0x001064000802017f */
[----:B-1----:R-:W-:Y:S05]  /*18330*/  @!P1 NANOSLEEP.SYNCS 0x989680 ;  /* 0x009896800000995d */ /* 0x002fea0003900000 */
[----:B------:R-:W1:Y:S02]  /*18340*/  @!P1 SYNCS.PHASECHK.TRANS64 P1, [R3+URZ+0x33440], R2 ;  /* 0x03344002030095a7 */ /* 0x000e64000802007f */
[----:B-1----:R-:W-:Y:S05]  /*18350*/  @!P1 BRA `(.L_x_4173) ;  /* 0xfffffffc00f09947 */ /* 0x002fea000383ffff */
[----:B------:R-:W-:Y:S05]  /*18360*/  BRA `(.L_x_4259) ;  /* 0xffffffd400ac7947 */ /* 0x000fea000383ffff */
.L_x_4175:
[----:B-1----:R1:W2:Y:S02]  /*18370*/  SYNCS.PHASECHK.TRANS64.TRYWAIT P1, [R5+URZ+0x33440], R0 ;  /* 0x03344000050075a7 */ /* 0x0022a4000802017f */
[----:B--2---:R-:W-:Y:S05]  /*18380*/  @!P1 NANOSLEEP.SYNCS 0x989680 ;  /* 0x009896800000995d */ /* 0x004fea0003900000 */
[----:B------:R-:W2:Y:S02]  /*18390*/  @!P1 SYNCS.PHASECHK.TRANS64 P1, [R5+URZ+0x33440], R0 ;  /* 0x03344000050095a7 */ /* 0x000ea4000802007f */
[----:B--2---:R-:W-:Y:S05]  /*183a0*/  @!P1 BRA `(.L_x_4175) ;  /* 0xfffffffc00f09947 */ /* 0x004fea000383ffff */
[----:B------:R-:W-:Y:S05]  /*183b0*/  BRA `(.L_x_4260) ;  /* 0xffffffd400b87947 */ /* 0x000fea000383ffff */
.L_x_4177:
[----:B--2---:R2:W3:Y:S02]  /*183c0*/  SYNCS.PHASECHK.TRANS64.TRYWAIT P1, [R3+URZ+0x33460], R2 ;  /* 0x03346002030075a7 */ /* 0x0044e4000802017f */
[----:B---3--:R-:W-:Y:S05]  /*183d0*/  @!P1 NANOSLEEP.SYNCS 0x989680 ;  /* 0x009896800000995d */ /* 0x008fea0003900000 */
[----:B------:R-:W3:Y:S02]  /*183e0*/  @!P1 SYNCS.PHASECHK.TRANS64 P1, [R3+URZ+0x33460], R2 ;  /* 0x03346002030095a7 */ /* 0x000ee4000802007f */
[----:B---3--:R-:W-:Y:S05]  /*183f0*/  @!P1 BRA `(.L_x_4177) ;  /* 0xfffffffc00f09947 */ /* 0x008fea000383ffff */
[----:B------:R-:W-:Y:S05]  /*18400*/  BRA `(.L_x_4261) ;  /* 0xffffffd400b47947 */ /* 0x000fea000383ffff */
.L_x_4179:
[----:B---3--:R3:W4:Y:S02]  /*18410*/  SYNCS.PHASECHK.TRANS64.TRYWAIT P1, [R5+URZ+0x33460], R0 ;  /* 0x03346000050075a7 */ /* 0x008724000802017f */
[----:B----4-:R-:W-:Y:S05]  /*18420*/  @!P1 NANOSLEEP.SYNCS 0x989680 ;  /* 0x009896800000995d */ /* 0x010fea0003900000 */
[----:B------:R-:W4:Y:S02]  /*18430*/  @!P1 SYNCS.PHASECHK.TRANS64 P1, [R5+URZ+0x33460], R0 ;  /* 0x03346000050095a7 */ /* 0x000f24000802007f */
[----:B----4-:R-:W-:Y:S05]  /*18440*/  @!P1 BRA `(.L_x_4179) ;  /* 0xfffffffc00f09947 */ /* 0x010fea000383ffff */
[----:B------:R-:W-:Y:S05]  /*18450*/  BRA `(.L_x_4262) ;  /* 0xffffffd400b07947 */ /* 0x000fea000383ffff */
.L_x_4181:
[----:B----4-:R4:W0:Y:S02]  /*18460*/  SYNCS.PHASECHK.TRANS64.TRYWAIT P1, [R3+URZ+0x33480], R2 ;  /* 0x03348002030075a7 */ /* 0x010824000802017f */
[----:B0-----:R-:W-:Y:S05]  /*18470*/  @!P1 NANOSLEEP.SYNCS 0x989680 ;  /* 0x009896800000995d */ /* 0x001fea0003900000 */
[----:B------:R-:W0:Y:S02]  /*18480*/  @!P1 SYNCS.PHASECHK.TRANS64 P1, [R3+URZ+0x33480], R2 ;  /* 0x03348002030095a7 */ /* 0x000e24000802007f */
[----:B0-----:R-:W-:Y:S05]  /*18490*/  @!P1 BRA `(.L_x_4181) ;  /* 0xfffffffc00f09947 */ /* 0x001fea000383ffff */
[----:B------:R-:W-:Y:S05]  /*184a0*/  BRA `(.L_x_4263) ;  /* 0xffffffd400ac7947 */ /* 0x000fea000383ffff */
.L_x_4264:
        /* <DEDUP_REMOVED lines=13> */
.L_x_16276:


//--------------------- .text._ZN7cutlass13device_kernelIN5flash11enable_sm90INS1_16FlashAttnFwdSm90INS1_25CollectiveMainloopFwdSm90ILi2EN4cute5tupleIJNS5_1CILi1EEES8_S8_EEENS6_IJNS7_ILi128EEENS7_ILi160EEENS7_ILi192EEEEEELi192ENS_12float_e4m3_tEfNS_4arch4Sm90ELb0ELb0ELb0ELb1ELb1ELb1ELb0ELb1ELb1ELb1ELb1ELb0EEENS1_21CollectiveEpilogueFwdINS6_IJSA_SC_SB_EEES9_NS_10bfloat16_tESG_Li256ELb1ELb1ELb1ELb1EEENS1_36VarlenDynamicPersistentTileSchedulerILi128ELi160ELi256ELi128ELb1ELb1ELb1ELb0ELb1ELb1EEEEEEEEEvNT_6ParamsE --------------------------
	.section	.text._ZN7cutlass13device_kernelIN5flash11enable_sm90INS1_16FlashAttnFwdSm90INS1_25CollectiveMainloopFwdSm90ILi2EN4cute5tupleIJNS5_1CILi1EEES8_S8_EEENS6_IJNS7_ILi128EEENS7_ILi160EEENS7_ILi192EEEEEELi192ENS_12float_e4m3_tEfNS_4arch4Sm90ELb0ELb0ELb0ELb1ELb1ELb1ELb0ELb1ELb1ELb1ELb1ELb0EEENS1_21CollectiveEpilogueFwdINS6_IJSA_SC_SB_EEES9_NS_10bfloat16_tESG_Li256ELb1ELb1ELb1ELb1EEENS1_36VarlenDynamicPersistentTileSchedulerILi128ELi160ELi256ELi128ELb1ELb1ELb1ELb0ELb1ELb1EEEEEEEEEvNT_6ParamsE,"ax",@progbits
	.align	128
.text._ZN7cutlass13device_kernelIN5flash11enable_sm90INS1_16FlashAttnFwdSm90INS1_25CollectiveMainloopFwdSm90ILi2EN4cute5tupleIJNS5_1CILi1EEES8_S8_EEENS6_IJNS7_ILi128EEENS7_ILi160EEENS7_ILi192EEEEEELi192ENS_12float_e4m3_tEfNS_4arch4Sm90ELb0ELb0ELb0ELb1ELb1ELb1ELb0ELb1ELb1ELb1ELb1ELb0EEENS1_21CollectiveEpilogueFwdINS6_IJSA_SC_SB_EEES9_NS_10bfloat16_tESG_Li256ELb1ELb1ELb1ELb1EEENS1_36VarlenDynamicPersistentTileSchedulerILi128ELi160ELi256ELi128ELb1ELb1ELb1ELb0ELb1ELb1EEEEEEEEEvNT_6ParamsE:
        .type           _ZN7cutlass13device_kernelIN5flash11enable_sm90INS1_16FlashAttnFwdSm90INS1_25CollectiveMainloopFwdSm90ILi2EN4cute5tupleIJNS5_1CILi1EEES8_S8_EEENS6_IJNS7_ILi128EEENS7_ILi160EEENS7_ILi192EEEEEELi192ENS_12float_e4m3_tEfNS_4arch4Sm90ELb0ELb0ELb0ELb1ELb1ELb1ELb0ELb1ELb1ELb1ELb1ELb0EEENS1_21CollectiveEpilogueFwdINS6_IJSA_SC_SB_EEES9_NS_10bfloat16_tESG_Li256ELb1ELb1ELb1ELb1EEENS1_36VarlenDynamicPersistentTileSchedulerILi128ELi160ELi256ELi128ELb1ELb1ELb1ELb0ELb1ELb1EEEEEEEEEvNT_6ParamsE,@function
        .size           _ZN7cutlass13device_kernelIN5flash11enable_sm90INS1_16FlashAttnFwdSm90INS1_25CollectiveMainloopFwdSm90ILi2EN4cute5tupleIJNS5_1CILi1EEES8_S8_EEENS6_IJNS7_ILi128EEENS7_ILi160EEENS7_ILi192EEEEEELi192ENS_12float_e4m3_tEfNS_4arch4Sm90ELb0ELb0ELb0ELb1ELb1ELb1ELb0ELb1ELb1ELb1ELb1ELb0EEENS1_21CollectiveEpilogueFwdINS6_IJSA_SC_SB_EEES9_NS_10bfloat16_tESG_Li256ELb1ELb1ELb1ELb1EEENS1_36VarlenDynamicPersistentTileSchedulerILi128ELi160ELi256ELi128ELb1ELb1ELb1ELb0ELb1ELb1EEEEEEEEEvNT_6ParamsE,(.L_x_16277 - _ZN7cutlass13device_kernelIN5flash11enable_sm90INS1_16FlashAttnFwdSm90INS1_25CollectiveMainloopFwdSm90ILi2EN4cute5tupleIJNS5_1CILi1EEES8_S8_EEENS6_IJNS7_ILi128EEENS7_ILi160EEENS7_ILi192EEEEEELi192ENS_12float_e4m3_tEfNS_4arch4Sm90ELb0ELb0ELb0ELb1ELb1ELb1ELb0ELb1ELb1ELb1ELb1ELb0EEENS1_21CollectiveEpilogueFwdINS6_IJSA_SC_SB_EEES9_NS_10bfloat16_tESG_Li256ELb1ELb1ELb1ELb1EEENS1_36VarlenDynamicPersistentTileSchedulerILi128ELi160ELi256ELi128ELb1ELb1ELb1ELb0ELb1ELb1EEEEEEEEEvNT_6ParamsE)
        .other          _ZN7cutlass13device_kernelIN5flash11enable_sm90INS1_16FlashAttnFwdSm90INS1_25CollectiveMainloopFwdSm90ILi2EN4cute5tupleIJNS5_1CILi1EEES8_S8_EEENS6_IJNS7_ILi128EEENS7_ILi160EEENS7_ILi192EEEEEELi192ENS_12float_e4m3_tEfNS_4arch4Sm90ELb0ELb0ELb0ELb1ELb1ELb1ELb0ELb1ELb1ELb1ELb1ELb0EEENS1_21CollectiveEpilogueFwdINS6_IJSA_SC_SB_EEES9_NS_10bfloat16_tESG_Li256ELb1ELb1ELb1ELb1EEENS1_36VarlenDynamicPersistentTileSchedulerILi128ELi160ELi256ELi128ELb1ELb1ELb1ELb0ELb1ELb1EEEEEEEEEvNT_6ParamsE,@"STO_CUDA_ENTRY STV_DEFAULT"
_ZN7cutlass13device_kernelIN5flash11enable_sm90INS1_16FlashAttnFwdSm90INS1_25CollectiveMainloopFwdSm90ILi2EN4cute5tupleIJNS5_1CILi1EEES8_S8_EEENS6_IJNS7_ILi128EEENS7_ILi160EEENS7_ILi192EEEEEELi192ENS_12float_e4m3_tEfNS_4arch4Sm90ELb0ELb0ELb0ELb1ELb1ELb1ELb0ELb1ELb1ELb1ELb1ELb0EEENS1_21CollectiveEpilogueFwdINS6_IJSA_SC_SB_EEES9_NS_10bfloat16_tESG_Li256ELb1ELb1ELb1ELb1EEENS1_36VarlenDynamicPersistentTileSchedulerILi128ELi160ELi256ELi128ELb1ELb1ELb1ELb0ELb1ELb1EEEEEEEEEvNT_6ParamsE:
        /* <DEDUP_REMOVED lines=18> */
.L_x_4266:
[----:B------:R-:W-:Y:S05]  /*0120*/  BSYNC B0 ;  /* 0x0000000000007941 */ /* 0x000fea0003800000 */
.L_x_4265:
        /* <DEDUP_REMOVED lines=41> */
.L_x_4267:
        /* <DEDUP_REMOVED lines=22> */
.L_x_4268:
        /* <DEDUP_REMOVED lines=18> */
.L_x_4269:
        /* <DEDUP_REMOVED lines=22> */
.L_x_4270:
        /* <DEDUP_REMOVED lines=23> */
.L_x_4271:
        /* <DEDUP_REMOVED lines=8> */
.L_x_4274:
[----:B------:R-:W-:-:S08]  /*0990*/  NOP ;  /* 0x0000000000007918 */ /* 0x000fd00000000000 */
[----:B------:R-:W0:Y:S02]  /*09a0*/  USETMAXREG.TRY_ALLOC.CTAPOOL UP0, 0xe8 ;  /* 0x000000e8000079c8 */ /* 0x000e240008000600 */
[----:B0-----:R-:W-:-:S13]  /*09b0*/  PLOP3.LUT P0, PT, PT, PT, UP0, 0x80, 0x0 ;  /* 0x000000000000781c */ /* 0x001fda0003f0f008 */
[----:B------:R-:W-:Y:S05]  /*09c0*/  @!P0 BRA `(.L_x_4274) ;  /* 0xfffffffc00f08947 */ /* 0x000fea000383ffff */
[----:B------:R-:W2:Y:S01]  /*09d0*/  LDL.LU R0, [R1+0x8] ;  /* 0x0000080001007983 */ /* 0x000ea20000300800 */
[----:B------:R-:W0:Y:S01]  /*09e0*/  S2R R2, SR_TID.X ;  /* 0x0000000000027919 */ /* 0x000e220000002100 */
[----:B------:R-:W1:Y:S01]  /*09f0*/  S2UR UR38, SR_CgaCtaId ;  /* 0x00000000002679c3 */ /* 0x000e620000008800 */
[----:B------:R-:W-:Y:S01]  /*0a00*/  UMOV UR4, 0x400 ;  /* 0x0000040000047882 */ /* 0x000fe20000000000 */
[----:B0-----:R-:W-:-:S06]  /*0a10*/  SHF.R.U32.HI R2, RZ, 0x7, R2 ;  /* 0x00000007ff027819 */ /* 0x001fcc0000011602 */
[----:B------:R-:W-:Y:S06]  /*0a20*/  BAR.ARV 0x8, 0x180 ;  /* 0x0206000000007b1d */ /* 0x000fec0000002000 */
[----:B------:R-:W-:-:S13]  /*0a30*/  ISETP.NE.AND P0, PT, R2, 0x1, PT ;  /* 0x000000010200780c */ /* 0x000fda0003f05270 */
[----:B------:R-:W-:Y:S08]  /*0a40*/  @!P0 BAR.ARV 0x9, 0x100 ;  /* 0x0244000000008b1d */ /* 0x000ff00000002000 */
[----:B------:R-:W-:Y:S01]  /*0a50*/  BAR.SYNC.DEFER_BLOCKING 0x5, 0x180 ;  /* 0x0146000000007b1d */ /* 0x000fe20000010000 */
[----:B-1----:R-:W-:-:S06]  /*0a60*/  ULEA UR4, UR38, UR4, 0x18 ;  /* 0x0000000426047291 */ /* 0x002fcc000f8ec03f */
[----:B------:R-:W-:Y:S01]  /*0a70*/  IMAD.U32 R18, RZ, RZ, UR4 ;  /* 0x00000004ff127e24 */ /* 0x000fe2000f8e00ff */
[----:B------:R-:W-:-:S04]  /*0a80*/  ULDC UR4, c[0x0][0xc3c] ;  /* 0x00030f0000047ab9 */ /* 0x000fc80000000800 */
[----:B------:R-:W0:Y:S01]  /*0a90*/  LDS.128 R128, [R18+0x334d0] ;  /* 0x0334d00012807984 */ /* 0x000e220000000c00 */
[----:B------:R-:W-:Y:S06]  /*0aa0*/  BAR.ARV 0x4, 0x180 ;  /* 0x0106000000007b1d */ /* 0x000fec0000002000 */
[----:B--2---:R-:W-:-:S04]  /*0ab0*/  LOP3.LUT R0, R0, 0xffffffef, RZ, 0xc0, !PT ;  /* 0xffffffef00007812 */ /* 0x004fc800078ec0ff */
[----:B------:R-:W-:-:S05]  /*0ac0*/  @P0 LOP3.LUT R0, R0, 0x10, RZ, 0xfc, !PT ;  /* 0x0000001000000812 */ /* 0x000fca00078efcff */
[----:B------:R1:W-:Y:S01]  /*0ad0*/  STL [R1+0x8], R0 ;  /* 0x0000080001007387 */ /* 0x0003e20000100800 */
[----:B0-----:R-:W-:-:S13]  /*0ae0*/  ISETP.GE.AND P0, PT, R131, UR4, PT ;  /* 0x0000000483007c0c */ /* 0x001fda000bf06270 */
[----:B-1----:R-:W-:Y:S05]  /*0af0*/  @P0 BRA `(.L_x_4275) ;  /* 0x000002f000700947 */ /* 0x002fea0003800000 */
[----:B------:R-:W0:Y:S01]  /*0b00*/  S2R R0, SR_TID.X ;  /* 0x0000000000007919 */ /* 0x000e220000002100 */
[----:B------:R-:W-:Y:S01]  /*0b10*/  R2UR UR48, R18 ;  /* 0x00000000123072ca */ /* 0x000fe200000e0000 */
[----:B------:R-:W-:Y:S01]  /*0b20*/  IMAD.MOV.U32 R19, RZ, RZ, RZ ;  /* 0x000000ffff137224 */ /* 0x000fe200078e00ff */
[----:B------:R-:W-:Y:S01]  /*0b30*/  ULOP3.LUT UR49, UR36, 0x1, URZ, 0xfc, !UPT ;  /* 0x0000000124317892 */ /* 0x000fe2000f8efc3f */
[----:B------:R-:W-:-:S10]  /*0b40*/  UMOV UR37, URZ ;  /* 0x0000003f00257c82 */ /* 0x000fd40008000000 */
[----:B------:R-:W-:Y:S01]  /*0b50*/  UIADD3 UR48, UR48, 0x1e200, URZ ;  /* 0x0001e20030307890 */ /* 0x000fe2000fffe03f */
[----:B0-----:R-:W-:-:S05]  /*0b60*/  VIADD R0, R0, 0xffffff80 ;  /* 0xffffff8000007836 */ /* 0x001fca0000000000 */
[----:B------:R-:W-:Y:S02]  /*0b70*/  SHF.R.S32.HI R3, RZ, 0x1f, R0 ;  /* 0x0000001fff037819 */ /* 0x000fe40000011400 */
[-C--:B------:R-:W-:Y:S02]  /*0b80*/  LEA.HI R4, R0, R0.reuse, RZ, 0x1 ;  /* 0x0000000000047211 */ /* 0x080fe400078f08ff */
[CC--:B------:R-:W-:Y:S02]  /*0b90*/  LEA.HI R7, R3.reuse, R0.reuse, RZ, 0x5 ;  /* 0x0000000003077211 */ /* 0x0c0fe400078f28ff */
[CC--:B------:R-:W-:Y:S02]  /*0ba0*/  LEA.HI R2, R3.reuse, R0.reuse, RZ, 0x7 ;  /* 0x0000000003027211 */ /* 0x0c0fe400078f38ff */
[-C--:B------:R-:W-:Y:S01]  /*0bb0*/  LEA.HI R6, R3, R0.reuse, RZ, 0x4 ;  /* 0x0000000003067211 */ /* 0x080fe200078f20ff */
[----:B------:R-:W-:Y:S01]  /*0bc0*/  IMAD.SHL.U32 R8, R7, 0x20, RZ ;  /* 0x0000002007087824 */ /* 0x000fe200078e00ff */
[----:B------:R-:W-:-:S02]  /*0bd0*/  LEA.HI R5, R3, R0, RZ, 0x2 ;  /* 0x0000000003057211 */ /* 0x000fc400078f10ff */
[----:B------:R-:W-:Y:S02]  /*0be0*/  LOP3.LUT R3, R4, 0xfffffffe, RZ, 0xc0, !PT ;  /* 0xfffffffe04037812 */ /* 0x000fe400078ec0ff */
[----:B------:R-:W-:Y:S02]  /*0bf0*/  LOP3.LUT R7, R6, 0x3fffff0, RZ, 0xc0, !PT ;  /* 0x03fffff006077812 */ /* 0x000fe400078ec0ff */
[----:B------:R-:W-:Y:S01]  /*0c00*/  LOP3.LUT R9, R2, 0xffffff80, RZ, 0xc0, !PT ;  /* 0xffffff8002097812 */ /* 0x000fe200078ec0ff */
[C---:B------:R-:W-:Y:S01]  /*0c10*/  IMAD.IADD R16, R0.reuse, 0x1, -R3 ;  /* 0x0000000100107824 */ /* 0x040fe200078e0a03 */
[----:B------:R-:W-:Y:S01]  /*0c20*/  LOP3.LUT R11, R5, 0xfffffffc, RZ, 0xc0, !PT ;  /* 0xfffffffc050b7812 */ /* 0x000fe200078ec0ff */
[C---:B------:R-:W-:Y:S01]  /*0c30*/  IMAD.IADD R7, R0.reuse, 0x1, -R7 ;  /* 0x0000000100077824 */ /* 0x040fe200078e0a07 */
[----:B------:R-:W-:Y:S01]  /*0c40*/  SHF.R.S32.HI R10, RZ, 0x1, R4 ;  /* 0x00000001ff0a7819 */ /* 0x000fe20000011404 */
[C---:B------:R-:W-:Y:S01]  /*0c50*/  IMAD.IADD R20, R0.reuse, 0x1, -R9 ;  /* 0x0000000100147824 */ /* 0x040fe200078e0a09 */
[----:B------:R-:W-:Y:S01]  /*0c60*/  IADD3 R11, R0, -R11, RZ ;  /* 0x8000000b000b7210 */ /* 0x000fe20007ffe0ff */
[----:B------:R-:W-:Y:S01]  /*0c70*/  IMAD.SHL.U32 R224, R16, 0x8, RZ ;  /* 0x0000000810e07824 */ /* 0x000fe200078e00ff */
[--C-:B------:R-:W-:Y:S01]  /*0c80*/  SHF.R.S32.HI R0, RZ, 0x2, R5.reuse ;  /* 0x00000002ff007819 */ /* 0x100fe20000011405 */
[----:B------:R-:W-:Y:S01]  /*0c90*/  VIADD R13, R10, 0x80 ;  /* 0x000000800a0d7836 */ /* 0x000fe20000000000 */
[----:B------:R-:W-:Y:S01]  /*0ca0*/  LOP3.LUT R8, R8, 0xfffffc00, RZ, 0xc0, !PT ;  /* 0xfffffc0008087812 */ /* 0x000fe200078ec0ff */
[----:B------:R-:W-:Y:S01]  /*0cb0*/  STL [R1+0xc4], R20 ;  /* 0x0000c41401007387 */ /* 0x000fe20000100800 */
[----:B------:R-:W-:Y:S01]  /*0cc0*/  SHF.R.S32.HI R5, RZ, 0x1f, R5 ;  /* 0x0000001fff057819 */ /* 0x000fe20000011405 */
[----:B------:R-:W-:Y:S01]  /*0cd0*/  IMAD.SHL.U32 R16, R16, 0x10, RZ ;  /* 0x0000001010107824 */ /* 0x000fe200078e00ff */
[----:B------:R-:W-:Y:S01]  /*0ce0*/  LEA.HI R4, R4, R10, RZ, 0x1 ;  /* 0x0000000a04047211 */ /* 0x000fe200078f08ff */
[----:B------:R-:W-:Y:S01]  /*0cf0*/  IMAD R9, R7, 0x40, R8 ;  /* 0x0000004007097824 */ /* 0x000fe200078e0208 */
[----:B------:R-:W-:Y:S01]  /*0d00*/  SHF.R.S32.HI R3, RZ, 0x7, R2 ;  /* 0x00000007ff037819 */ /* 0x000fe20000011402 */
[C---:B------:R-:W-:Y:S01]  /*0d10*/  VIADD R23, R16.reuse, 0x60 ;  /* 0x0000006010177836 */ /* 0x040fe20000000000 */
[----:B------:R-:W-:Y:S01]  /*0d20*/  LEA.HI R5, R5, R0, RZ, 0x2 ;  /* 0x0000000005057211 */ /* 0x000fe200078f10ff */
[C---:B------:R-:W-:Y:S01]  /*0d30*/  VIADD R22, R16.reuse, 0x80 ;  /* 0x0000008010167836 */ /* 0x040fe20000000000 */
[----:B------:R-:W-:Y:S01]  /*0d40*/  SHF.R.S32.HI R7, RZ, 0x4, R6 ;  /* 0x00000004ff077819 */ /* 0x000fe20000011406 */
[----:B------:R-:W-:Y:S01]  /*0d50*/  VIADD R220, R16, 0xa0 ;  /* 0x000000a010dc7836 */ /* 0x000fe20000000000 */
[----:B------:R-:W-:-:S02]  /*0d60*/  LOP3.LUT R4, R4, 0x3fffffe, RZ, 0xc0, !PT ;  /* 0x03fffffe04047812 */ /* 0x000fc400078ec0ff */
[----:B------:R-:W-:Y:S02]  /*0d70*/  LEA.HI R2, R2, R3, RZ, 0x1 ;  /* 0x0000000302027211 */ /* 0x000fe400078f08ff */
[----:B------:R-:W-:Y:S01]  /*0d80*/  LOP3.LUT R5, R5, 0xfffffffc, RZ, 0xc0, !PT ;  /* 0xfffffffc05057812 */ /* 0x000fe200078ec0ff */
[----:B------:R-:W-:Y:S01]  /*0d90*/  IMAD.IADD R4, R10, 0x1, -R4 ;  /* 0x000000010a047824 */ /* 0x000fe200078e0a04 */
[----:B------:R-:W-:Y:S02]  /*0da0*/  LEA.HI R6, R6, R7, RZ, 0x1 ;  /* 0x0000000706067211 */ /* 0x000fe400078f08ff */
[----:B------:R-:W-:Y:S01]  /*0db0*/  LOP3.LUT R2, R2, 0x3fffffe, RZ, 0xc0, !PT ;  /* 0x03fffffe02027812 */ /* 0x000fe200078ec0ff */
[----:B------:R-:W-:Y:S01]  /*0dc0*/  IMAD.IADD R5, R0, 0x1, -R5 ;  /* 0x0000000100057824 */ /* 0x000fe200078e0a05 */
[----:B------:R-:W-:Y:S01]  /*0dd0*/  LOP3.LUT R6, R6, 0x1ffffffe, RZ, 0xc0, !PT ;  /* 0x1ffffffe06067812 */ /* 0x000fe200078ec0ff */
[----:B------:R-:W-:Y:S01]  /*0de0*/  IMAD R12, R7, 0x8, R4 ;  /* 0x00000008070c7824 */ /* 0x000fe200078e0204 */
[----:B------:R-:W-:Y:S01]  /*0df0*/  SHF.R.S32.HI R0, RZ, 0x1f, R20 ;  /* 0x0000001fff007819 */ /* 0x000fe20000011414 */
[----:B------:R-:W-:Y:S01]  /*0e00*/  IMAD.IADD R2, R3, 0x1, -R2 ;  /* 0x0000000103027824 */ /* 0x000fe200078e0a02 */
[----:B------:R-:W-:Y:S01]  /*0e10*/  SHF.R.S32.HI R4, RZ, 0x1f, R13 ;  /* 0x0000001fff047819 */ /* 0x000fe2000001140d */
[----:B------:R-:W-:Y:S01]  /*0e20*/  IMAD.IADD R6, R7, 0x1, -R6 ;  /* 0x0000000107067824 */ /* 0x000fe200078e0a06 */
[----:B------:R-:W-:Y:S01]  /*0e30*/  LEA.HI R3, R0, R20, RZ, 0x2 ;  /* 0x0000001400037211 */ /* 0x000fe200078f10ff */
[----:B------:R-:W-:Y:S01]  /*0e40*/  IMAD.SHL.U32 R5, R5, 0x80, RZ ;  /* 0x0000008005057824 */ /* 0x000fe200078e00ff */
[----:B------:R-:W-:Y:S01]  /*0e50*/  LEA.HI R10, R4, R13, RZ, 0x3 ;  /* 0x0000000d040a7211 */ /* 0x000fe200078f18ff */
[----:B------:R-:W-:Y:S01]  /*0e60*/  IMAD.SHL.U32 R36, R12, 0x40, RZ ;  /* 0x000000400c247824 */ /* 0x000fe200078e00ff */
[----:B------:R-:W-:-:S02]  /*0e70*/  SHF.R.S32.HI R4, RZ, 0x2, R3 ;  /* 0x00000002ff047819 */ /* 0x000fc40000011403 */
[----:B------:R-:W-:Y:S01]  /*0e80*/  SHF.R.S32.HI R7, RZ, 0x1f, R3 ;  /* 0x0000001fff077819 */ /* 0x000fe20000011403 */
[----:B------:R-:W-:Y:S01]  /*0e90*/  IMAD.SHL.U32 R10, R10, 0x40, RZ ;  /* 0x000000400a0a7824 */ /* 0x000fe200078e00ff */
[----:B------:R-:W-:Y:S02]  /*0ea0*/  LEA R6, R6, R9, 0x3 ;  /* 0x0000000906067211 */ /* 0x000fe400078e18ff */
[----:B------:R-:W-:Y:S02]  /*0eb0*/  LEA.HI R8, R13, R13, RZ, 0x1 ;  /* 0x0000000d0d087211 */ /* 0x000fe400078f08ff */
[----:B------:R-:W-:Y:S01]  /*0ec0*/  LEA.HI R7, R7, R4, RZ, 0x3 ;  /* 0x0000000407077211 */ /* 0x000fe200078f18ff */
[----:B------:R0:W-:Y:S01]  /*0ed0*/  STL [R1+0x138], R6 ;  /* 0x0001380601007387 */ /* 0x0001e20000100800 */
[----:B------:R-:W-:Y:S02]  /*0ee0*/  LOP3.LUT R9, R8, 0x3fffffe, RZ, 0xc0, !PT ;  /* 0x03fffffe08097812 */ /* 0x000fe400078ec0ff */
[----:B------:R-:W-:-:S02]  /*0ef0*/  LOP3.LUT R7, R7, 0xfffffff8, RZ, 0xc0, !PT ;  /* 0xfffffff807077812 */ /* 0x000fc400078ec0ff */
[----:B------:R-:W-:Y:S01]  /*0f00*/  LEA.HI R0, R0, R20, RZ, 0x5 ;  /* 0x0000001400007211 */ /* 0x000fe200078f28ff */
[----:B------:R-:W-:Y:S01]  /*0f10*/  IMAD.IADD R9, R13, 0x1, -R9 ;  /* 0x000000010d097824 */ /* 0x000fe200078e0a09 */
[----:B------:R-:W-:Y:S01]  /*0f20*/  LOP3.LUT R10, R10, 0xfffffe00, RZ, 0xc0, !PT ;  /* 0xfffffe000a0a7812 */ /* 0x000fe200078ec0ff */
[----:B------:R-:W-:Y:S01]  /*0f30*/  VIADD R13, R224, 0x20 ;  /* 0x00000020e00d7836 */ /* 0x000fe20000000000 */
[----:B------:R-:W-:Y:S02]  /*0f40*/  IADD3 R7, R4, -R7, RZ ;  /* 0x8000000704077210 */ /* 0x000fe40007ffe0ff */
[----:B0-----:R-:W-:Y:S01]  /*0f50*/  LEA.HI R6, R11, R11, RZ, 0x1 ;  /* 0x0000000b0b067211 */ /* 0x001fe200078f08ff */
[----:B------:R-:W-:Y:S01]  /*0f60*/  IMAD R9, R9, 0x40, R10 ;  /* 0x0000004009097824 */ /* 0x000fe200078e020a */
[----:B------:R-:W-:Y:S01]  /*0f70*/  SHF.R.S32.HI R0, RZ, 0x5, R0 ;  /* 0x00000005ff007819 */ /* 0x000fe20000011400 */
[----:B------:R-:W-:Y:S01]  /*0f80*/  IMAD.IADD R221, R224, 0x1, R13 ;  /* 0x00000001e0dd7824 */ /* 0x000fe200078e020d */
[----:B------:R-:W-:-:S02]  /*0f90*/  LOP3.LUT R6, R6, 0x1ffffffe, RZ, 0xc0, !PT ;  /* 0x1ffffffe06067812 */ /* 0x000fc400078ec0ff */
[----:B------:R-:W-:Y:S01]  /*0fa0*/  LOP3.LUT R15, R5, 0x180, RZ, 0xc0, !PT ;  /* 0x00000180050f7812 */ /* 0x000fe200078ec0ff */
[----:B------:R-:W-:Y:S01]  /*0fb0*/  IMAD R7, R0, 0x10, R7 ;  /* 0x0000001000077824 */ /* 0x000fe200078e0207 */
[----:B------:R-:W-:Y:S01]  /*0fc0*/  STL [R1+0x38], R9 ;  /* 0x0000380901007387 */ /* 0x000fe20000100800 */
[----:B------:R-:W-:Y:S01]  /*0fd0*/  IMAD.IADD R6, R11, 0x1, -R6 ;  /* 0x000000010b067824 */ /* 0x000fe200078e0a06 */
[----:B------:R-:W-:Y:S01]  /*0fe0*/  SHF.R.U32.HI R14, RZ, 0x3, R15 ;  /* 0x00000003ff0e7819 */ /* 0x000fe2000001160f */
[C---:B------:R-:W-:Y:S01]  /*0ff0*/  VIADD R11, R224.reuse, 0x40 ;  /* 0x00000040e00b7836 */ /* 0x040fe20000000000 */
[----:B------:R0:W-:Y:S01]  /*1000*/  STL [R1+0x14], R13 ;  /* 0x0000140d01007387 */ /* 0x0001e20000100800 */
[----:B------:R-:W-:Y:S01]  /*1010*/  LOP3.LUT R3, R3, 0x7ffffffc, RZ, 0xc0, !PT ;  /* 0x7ffffffc03037812 */ /* 0x000fe200078ec0ff */
[C---:B------:R-:W-:Y:S01]  /*1020*/  VIADD R0, R224.reuse, 0x30 ;  /* 0x00000030e0007836 */ /* 0x040fe20000000000 */
[----:B------:R-:W-:Y:S01]  /*1030*/  SHF.R.S32.HI R8, RZ, 0x1, R8 ;  /* 0x00000001ff087819 */ /* 0x000fe20000011408 */
[----:B------:R1:W-:Y:S01]  /*1040*/  STL [R1+0x10], R11 ;  /* 0x0000100b01007387 */ /* 0x0003e20000100800 */
[----:B------:R-:W-:Y:S01]  /*1050*/  IMAD.IADD R222, R224, 0x1, R11 ;  /* 0x00000001e0de7824 */ /* 0x000fe200078e020b */
[----:B------:R-:W-:Y:S01]  /*1060*/  SHF.R.S32.HI R4, RZ, 0x1f, R221 ;  /* 0x0000001fff047819 */ /* 0x000fe200000114dd */
[----:B------:R-:W-:Y:S01]  /*1070*/  IMAD.IADD R3, R20, 0x1, -R3 ;  /* 0x0000000114037824 */ /* 0x000fe200078e0a03 */
[----:B------:R-:W-:Y:S01]  /*1080*/  STL [R1+0x2c], R36 ;  /* 0x00002c2401007387 */ /* 0x000fe20000100800 */
[----:B------:R-:W-:Y:S01]  /*1090*/  IMAD.SHL.U32 R8, R8, 0x80, RZ ;  /* 0x0000008008087824 */ /* 0x000fe200078e00ff */
[----:B0-----:R-:W-:Y:S01]  /*10a0*/  LEA R13, R2, R7, 0x6 ;  /* 0x00000007020d7211 */ /* 0x001fe200078e30ff */
[----:B------:R-:W-:Y:S01]  /*10b0*/  VIADD R2, R224, 0x10 ;  /* 0x00000010e0027836 */ /* 0x000fe20000000000 */
[----:B------:R-:W-:Y:S01]  /*10c0*/  STL [R1+0x24], R15 ;  /* 0x0000240f01007387 */ /* 0x000fe20000100800 */
[----:B------:R-:W-:Y:S01]  /*10d0*/  IMAD.SHL.U32 R37, R3, 0x2, RZ ;  /* 0x0000000203257824 */ /* 0x000fe200078e00ff */
[----:B------:R-:W-:-:S02]  /*10e0*/  SHF.R.S32.HI R9, RZ, 0x1f, R222 ;  /* 0x0000001fff097819 */ /* 0x000fc400000114de */
[----:B------:R-:W-:Y:S01]  /*10f0*/  STL [R1+0x28], R14 ;  /* 0x0000280e01007387 */ /* 0x000fe20000100800 */
[----:B------:R-:W-:Y:S01]  /*1100*/  VIADD R35, R37, 0x8 ;  /* 0x0000000825237836 */ /* 0x000fe20000000000 */
[-C--:B------:R-:W-:Y:S01]  /*1110*/  LEA.HI R10, R9, R222.reuse, RZ, 0x6 ;  /* 0x000000de090a7211 */ /* 0x080fe200078f30ff */
[C---:B------:R-:W-:Y:S01]  /*1120*/  VIADD R34, R37.reuse, 0x10 ;  /* 0x0000001025227836 */ /* 0x040fe20000000000 */
[----:B------:R-:W-:Y:S01]  /*1130*/  STL [R1+0x130], R13 ;  /* 0x0001300d01007387 */ /* 0x000fe20000100800 */
[CC--:B------:R-:W-:Y:S01]  /*1140*/  LEA.HI R5, R4.reuse, R221.reuse, RZ, 0x6 ;  /* 0x000000dd04057211 */ /* 0x0c0fe200078f30ff */
[----:B------:R-:W-:Y:S01]  /*1150*/  VIADD R33, R37, 0x18 ;  /* 0x0000001825217836 */ /* 0x000fe20000000000 */
[----:B------:R-:W-:Y:S01]  /*1160*/  LEA.HI R227, R9, R222, RZ, 0x4 ;  /* 0x000000de09e37211 */ /* 0x000fe200078f20ff */
[----:B------:R-:W-:Y:S01]  /*1170*/  STL [R1+0x4], RZ ;  /* 0x000004ff01007387 */ /* 0x000fe20000100800 */
[C---:B------:R-:W-:Y:S01]  /*1180*/  VIADD R32, R37.reuse, 0x20 ;  /* 0x0000002025207836 */ /* 0x040fe20000000000 */
[----:B------:R-:W-:Y:S01]  /*1190*/  LEA.HI R4, R4, R221, RZ, 0x4 ;  /* 0x000000dd04047211 */ /* 0x000fe200078f20ff */
[C---:B------:R-:W-:Y:S01]  /*11a0*/  VIADD R30, R37.reuse, 0x30 ;  /* 0x00000030251e7836 */ /* 0x040fe20000000000 */
[----:B------:R-:W-:Y:S01]  /*11b0*/  STL [R1+0x30], RZ ;  /* 0x000030ff01007387 */ /* 0x000fe20000100800 */
[----:B------:R-:W-:Y:S01]  /*11c0*/  IADD3 R31, R37, 0x28, RZ ;  /* 0x00000028251f7810 */ /* 0x000fe20007ffe0ff */
[----:B------:R-:W-:Y:S01]  /*11d0*/  IMAD.SHL.U32 R12, R10, 0x80, RZ ;  /* 0x000000800a0c7824 */ /* 0x000fe200078e00ff */
[----:B-1----:R-:W-:Y:S01]  /*11e0*/  LOP3.LUT R11, R15, 0x30, R227, 0xf8, !PT ;  /* 0x000000300f0b7812 */ /* 0x002fe200078ef8e3 */
[----:B------:R-:W-:Y:S01]  /*11f0*/  STL [R1+0x20], RZ ;  /* 0x000020ff01007387 */ /* 0x000fe20000100800 */
[C---:B------:R-:W-:Y:S01]  /*1200*/  VIADD R29, R37.reuse, 0x38 ;  /* 0x00000038251d7836 */ /* 0x040fe20000000000 */
[----:B------:R-:W-:Y:S01]  /*1210*/  IADD3 R21, R37, 0x68, RZ ;  /* 0x0000006825157810 */ /* 0x000fe20007ffe0ff */
[----:B------:R-:W-:Y:S01]  /*1220*/  IMAD.SHL.U32 R9, R5, 0x80, RZ ;  /* 0x0000008005097824 */ /* 0x000fe200078e00ff */
[----:B------:R0:W-:Y:S01]  /*1230*/  STL [R1+0xc], R2 ;  /* 0x00000c0201007387 */ /* 0x0001e20000100800 */
[----:B------:R-:W-:Y:S01]  /*1240*/  VIADD R28, R37, 0x40 ;  /* 0x00000040251c7836 */ /* 0x000fe20000000000 */
[----:B------:R-:W-:Y:S01]  /*1250*/  LOP3.LUT R5, R15, 0x30, R4, 0xf8, !PT ;  /* 0x000000300f057812 */ /* 0x000fe200078ef804 */
[C---:B------:R-:W-:Y:S01]  /*1260*/  VIADD R27, R37.reuse, 0x48 ;  /* 0x00000048251b7836 */ /* 0x040fe20000000000 */
[----:B------:R1:W-:Y:S01]  /*1270*/  STL [R1+0x18], R0 ;  /* 0x0000180001007387 */ /* 0x0003e20000100800 */
[C---:B------:R-:W-:Y:S01]  /*1280*/  VIADD R26, R37.reuse, 0x50 ;  /* 0x00000050251a7836 */ /* 0x040fe20000000000 */
[----:B------:R-:W-:Y:S01]  /*1290*/  LOP3.LUT R12, R12, 0xffffe000, RZ, 0xc0, !PT ;  /* 0xffffe0000c0c7812 */ /* 0x000fe200078ec0ff */
[----:B------:R-:W-:Y:S01]  /*12a0*/  VIADD R25, R37, 0x58 ;  /* 0x0000005825197836 */ /* 0x000fe20000000000 */
[-C--:B------:R-:W-:Y:S01]  /*12b0*/  LOP3.LUT R11, R11, R14.reuse, RZ, 0x3c, !PT ;  /* 0x0000000e0b0b7212 */ /* 0x080fe200078e3cff */
[C---:B------:R-:W-:Y:S01]  /*12c0*/  VIADD R24, R37.reuse, 0x60 ;  /* 0x0000006025187836 */ /* 0x040fe20000000000 */
[----:B0-----:R-:W-:Y:S01]  /*12d0*/  IADD3 R2, R224, 0x50, RZ ;  /* 0x00000050e0027810 */ /* 0x001fe20007ffe0ff */
[----:B------:R-:W-:Y:S01]  /*12e0*/  VIADD R20, R37, 0x70 ;  /* 0x0000007025147836 */ /* 0x000fe20000000000 */
[----:B------:R-:W-:Y:S01]  /*12f0*/  LOP3.LUT R9, R9, 0xffffe000, RZ, 0xc0, !PT ;  /* 0xffffe00009097812 */ /* 0x000fe200078ec0ff */
[----:B------:R-:W-:Y:S01]  /*1300*/  VIADD R7, R37, 0xa0 ;  /* 0x000000a025077836 */ /* 0x000fe20000000000 */
[----:B-1----:R-:W-:Y:S01]  /*1310*/  SHF.R.S32.HI R0, RZ, 0x1f, R23 ;  /* 0x0000001fff007819 */ /* 0x002fe20000011417 */
[----:B------:R0:W-:Y:S01]  /*1320*/  STL [R1+0x1c], R2 ;  /* 0x00001c0201007387 */ /* 0x0001e20000100800 */
[----:B------:R-:W-:-:S02]  /*1330*/  LOP3.LUT R10, R5, R14, RZ, 0x3c, !PT ;  /* 0x0000000e050a7212 */ /* 0x000fc400078e3cff */
[-C--:B------:R-:W-:Y:S01]  /*1340*/  IADD3 R11, R11, R36.reuse, R12 ;  /* 0x000000240b0b7210 */ /* 0x080fe20007ffe00c */
[----:B------:R1:W-:Y:S01]  /*1350*/  STL [R1], R0 ;  /* 0x0000000001007387 */ /* 0x0003e20000100800 */
[----:B------:R-:W-:Y:S01]  /*1360*/  IADD3 R9, R10, R36, R9 ;  /* 0x000000240a097210 */ /* 0x000fe20007ffe009 */
[C---:B------:R-:W-:Y:S01]  /*1370*/  VIADD R12, R37.reuse, 0x88 ;  /* 0x00000088250c7836 */ /* 0x040fe20000000000 */
[----:B------:R-:W-:Y:S01]  /*1380*/  SHF.R.S32.HI R226, RZ, 0x4, R4 ;  /* 0x00000004ffe27819 */ /* 0x000fe20000011404 */
[C---:B------:R-:W-:Y:S01]  /*1390*/  VIADD R10, R37.reuse, 0x90 ;  /* 0x00000090250a7836 */ /* 0x040fe20000000000 */
[C---:B------:R-:W-:Y:S01]  /*13a0*/  IADD3 R5, R37.reuse, 0xa8, RZ ;  /* 0x000000a825057810 */ /* 0x040fe20007ffe0ff */
[C---:B------:R-:W-:Y:S01]  /*13b0*/  VIADD R4, R37.reuse, 0xb0 ;  /* 0x000000b025047836 */ /* 0x040fe20000000000 */
[----:B0-----:R-:W-:Y:S01]  /*13c0*/  LOP3.LUT R2, R8, 0x180, RZ, 0xc0, !PT ;  /* 0x0000018008027812 */ /* 0x001fe200078ec0ff */
[----:B------:R-:W-:Y:S01]  /*13d0*/  VIADD R8, R37, 0x98 ;  /* 0x0000009825087836 */ /* 0x000fe20000000000 */
[----:B------:R-:W-:-:S02]  /*13e0*/  SHF.R.S32.HI R17, RZ, 0x1f, R16 ;  /* 0x0000001fff117819 */ /* 0x000fc40000011410 */
[C---:B-1----:R-:W-:Y:S01]  /*13f0*/  LOP3.LUT R0, R15.reuse, 0x10, R16, 0xf8, !PT ;  /* 0x000000100f007812 */ /* 0x042fe200078ef810 */
[----:B------:R0:W-:Y:S01]  /*1400*/  STL [R1+0x34], R2 ;  /* 0x0000340201007387 */ /* 0x0001e20000100800 */
[----:B------:R-:W-:Y:S02]  /*1410*/  SHF.R.S32.HI R229, RZ, 0x1f, R22 ;  /* 0x0000001fffe57819 */ /* 0x000fe40000011416 */
[----:B------:R-:W-:Y:S01]  /*1420*/  LOP3.LUT R0, R0, R14, RZ, 0x3c, !PT ;  /* 0x0000000e00007212 */ /* 0x000fe200078e3cff */
[----:B------:R1:W-:Y:S01]  /*1430*/  STL [R1+0x64], R37 ;  /* 0x0000642501007387 */ /* 0x0003e20000100800 */
[----:B------:R-:W-:Y:S02]  /*1440*/  SHF.R.S32.HI R228, RZ, 0x1f, R220 ;  /* 0x0000001fffe47819 */ /* 0x000fe400000114dc */
[----:B------:R-:W-:Y:S01]  /*1450*/  SHF.R.S32.HI R227, RZ, 0x4, R227 ;  /* 0x00000004ffe37819 */ /* 0x000fe200000114e3 */
[----:B------:R-:W-:Y:S01]  /*1460*/  STL [R1+0xc0], R35 ;  /* 0x0000c02301007387 */ /* 0x000fe20000100800 */
[----:B0-----:R-:W-:Y:S01]  /*1470*/  LOP3.LUT R2, R15, 0x30, R16, 0xf8, !PT ;  /* 0x000000300f027812 */ /* 0x001fe200078ef810 */
[----:B------:R-:W-:-:S02]  /*1480*/  VIADD R15, R37, 0x78 ;  /* 0x00000078250f7836 */ /* 0x000fc40000000000 */
[----:B------:R-:W-:Y:S01]  /*1490*/  STL [R1+0xbc], R34 ;  /* 0x0000bc2201007387 */ /* 0x000fe20000100800 */
[----:B------:R-:W-:Y:S01]  /*14a0*/  LOP3.LUT R3, R2, R14, RZ, 0x3c, !PT ;  /* 0x0000000e02037212 */ /* 0x000fe200078e3cff */
[C---:B------:R-:W-:Y:S02]  /*14b0*/  VIADD R14, R37.reuse, 0x80 ;  /* 0x00000080250e7836 */ /* 0x040fe40000000000 */
[----:B------:R-:W-:Y:S01]  /*14c0*/  STL [R1+0xb8], R33 ;  /* 0x0000b82101007387 */ /* 0x000fe20000100800 */
[----:B------:R-:W-:Y:S02]  /*14d0*/  VIADD R2, R37, 0xb8 ;  /* 0x000000b825027836 */ /* 0x000fe40000000000 */
[----:B-1----:R-:W-:Y:S01]  /*14e0*/  IMAD.IADD R37, R36, 0x1, R0 ;  /* 0x0000000124257824 */ /* 0x002fe200078e0200 */
[----:B------:R0:W-:Y:S01]  /*14f0*/  STL [R1+0xb4], R32 ;  /* 0x0000b42001007387 */ /* 0x0001e20000100800 */
[----:B------:R-:W-:Y:S02]  /*1500*/  IADD3 R0, R18, R36, R3 ;  /* 0x0000002412007210 */ /* 0x000fe40007ffe003 */
[----:B------:R-:W-:Y:S01]  /*1510*/  SHF.R.S32.HI R3, RZ, 0x1f, R35 ;  /* 0x0000001fff037819 */ /* 0x000fe20000011423 */
[----:B------:R-:W-:Y:S04]  /*1520*/  STL [R1+0xb0], R31 ;  /* 0x0000b01f01007387 */ /* 0x000fe80000100800 */
[----:B------:R-:W-:Y:S01]  /*1530*/  STL [R1+0xac], R30 ;  /* 0x0000ac1e01007387 */ /* 0x000fe20000100800 */
[----:B0-----:R-:W-:-:S03]  /*1540*/  SHF.R.S32.HI R32, RZ, 0x1f, R32 ;  /* 0x0000001fff207819 */ /* 0x001fc60000011420 */
[----:B------:R0:W-:Y:S04]  /*1550*/  STL [R1+0xa8], R29 ;  /* 0x0000a81d01007387 */ /* 0x0001e80000100800 */
        /* <DEDUP_REMOVED lines=19> */
[----:B------:R-:W-:Y:S04]  /*1690*/  STL [R1+0x44], R37 ;  /* 0x0000442501007387 */ /* 0x000fe80000100800 */
[----:B------:R0:W-:Y:S04]  /*16a0*/  STL [R1+0x6c], R4 ;  /* 0x00006c0401007387 */ /* 0x0001e80000100800 */
[----:B------:R1:W-:Y:S04]  /*16b0*/  STL [R1+0x12c], R0 ;  /* 0x00012c0001007387 */ /* 0x0003e80000100800 */
[----:B------:R-:W-:Y:S01]  /*16c0*/  STL [R1+0x68], R2 ;  /* 0x0000680201007387 */ /* 0x000fe20000100800 */
[----:B0-----:R-:W-:-:S03]  /*16d0*/  SHF.R.S32.HI R4, RZ, 0x1f, R4 ;  /* 0x0000001fff047819 */ /* 0x001fc60000011404 */
[----:B------:R0:W-:Y:S01]  /*16e0*/  STL [R1+0x120], R3 ;  /* 0x0001200301007387 */ /* 0x0001e20000100800 */
[----:B-1----:R-:W-:-:S05]  /*16f0*/  SHF.R.S32.HI R0, RZ, 0x1f, R34 ;  /* 0x0000001fff007819 */ /* 0x002fca0000011422 */
[----:B------:R1:W-:Y:S01]  /*1700*/  STL [R1+0x11c], R0 ;  /* 0x00011c0001007387 */ /* 0x0003e20000100800 */
[----:B0-----:R-:W-:-:S05]  /*1710*/  SHF.R.S32.HI R3, RZ, 0x1f, R33 ;  /* 0x0000001fff037819 */ /* 0x001fca0000011421 */
[----:B------:R0:W-:Y:S01]  /*1720*/  STL [R1+0x118], R3 ;  /* 0x0001180301007387 */ /* 0x0001e20000100800 */
[----:B-1----:R-:W-:-:S03]  /*1730*/  SHF.R.S32.HI R0, RZ, 0x1f, R31 ;  /* 0x0000001fff007819 */ /* 0x002fc6000001141f */
[----:B------:R-:W-:Y:S04]  /*1740*/  STL [R1+0x114], R32 ;  /* 0x0001142001007387 */ /* 0x000fe80000100800 */
        /* <DEDUP_REMOVED lines=29> */
[----:B------:R-:W-:Y:S01]  /*1920*/  STL [R1+0xcc], R4 ;  /* 0x0000cc0401007387 */ /* 0x000fe20000100800 */
[----:B------:R-:W-:-:S03]  /*1930*/  IMAD.IADD R2, R18, 0x1, R11 ;  /* 0x0000000112027824 */ /* 0x000fc600078e020b */
[----:B------:R1:W-:Y:S01]  /*1940*/  STL [R1+0xc8], R0 ;  /* 0x0000c80001007387 */ /* 0x0003e20000100800 */
[----:B0-----:R-:W-:-:S05]  /*1950*/  IMAD.IADD R3, R18, 0x1, R9 ;  /* 0x0000000112037824 */ /* 0x001fca00078e0209 */
[----:B------:R0:W-:Y:S01]  /*1960*/  STL [R1+0x128], R3 ;  /* 0x0001280301007387 */ /* 0x0001e20000100800 */
[----:B-1----:R-:W-:-:S03]  /*1970*/  IMAD R0, R6, 0x8, R13 ;  /* 0x0000000806007824 */ /* 0x002fc600078e020d */
[----:B------:R0:W-:Y:S04]  /*1980*/  STL [R1+0x124], R2 ;  /* 0x0001240201007387 */ /* 0x0001e80000100800 */
[----:B------:R0:W-:Y:S02]  /*1990*/  STL [R1+0x134], R0 ;  /* 0x0001340001007387 */ /* 0x0001e40000100800 */
.L_x_4487:
[----:B01-3--:R-:W0:Y:S02]  /*19a0*/  LDC.64 R2, c[0x0][0xc88] ;  /* 0x00032200ff027b82 */ /* 0x00be240000000a00 */
[----:B0-----:R-:W-:-:S05]  /*19b0*/  IMAD.WIDE R2, R131, 0x4, R2 ;  /* 0x0000000483027825 */ /* 0x001fca00078e0202 */
[----:B--2---:R-:W2:Y:S01]  /*19c0*/  LDG.E R27, desc[UR50][R2.64] ;  /* 0x00000032021b7981 */ /* 0x004ea2000c1e1900 */
[----:B------:R-:W-:Y:S05]  /*19d0*/  YIELD ;  /* 0x0000000000007946 */ /* 0x000fea0003800000 */
[----:B------:R-:W-:Y:S01]  /*19e0*/  ULDC.64 UR4, c[0x0][0xa28] ;  /* 0x00028a0000047ab9 */ /* 0x000fe20000000a00 */
[----:B------:R-:W-:Y:S01]  /*19f0*/  ULDC.64 UR8, c[0x0][0xa18] ;  /* 0x0002860000087ab9 */ /* 0x000fe20000000a00 */
[----:B------:R-:W-:Y:S01]  /*1a00*/  ISETP.NE.U32.AND P1, PT, RZ, UR4, PT ;  /* 0x00000004ff007c0c */ /* 0x000fe2000bf25070 */
[----:B------:R-:W-:Y:S01]  /*1a10*/  ULDC.64 UR6, c[0x0][0xa08] ;  /* 0x0002820000067ab9 */ /* 0x000fe20000000a00 */
[----:B------:R-:W-:Y:S01]  /*1a20*/  MOV R10, RZ ;  /* 0x000000ff000a7202 */ /* 0x000fe20000000f00 */
[----:B------:R-:W-:Y:S01]  /*1a30*/  IMAD.MOV.U32 R118, RZ, RZ, RZ ;  /* 0x000000ffff767224 */ /* 0x000fe200078e00ff */
[----:B------:R-:W-:-:S02]  /*1a40*/  ISETP.NE.AND.EX P1, PT, RZ, UR5, PT, P1 ;  /* 0x00000005ff007c0c */ /* 0x000fc4000bf25310 */
[----:B------:R-:W-:-:S04]  /*1a50*/  ISETP.NE.U32.AND P0, PT, RZ, UR6, PT ;  /* 0x00000006ff007c0c */ /* 0x000fc8000bf05070 */
[----:B------:R-:W-:Y:S02]  /*1a60*/  ISETP.NE.AND.EX P0, PT, RZ, UR7, PT, P0 ;  /* 0x00000007ff007c0c */ /* 0x000fe4000bf05300 */
[----:B--2---:R-:W-:Y:S01]  /*1a70*/  SHF.R.S32.HI R0, RZ, 0x1f, R27 ;  /* 0x0000001fff007819 */ /* 0x004fe2000001141b */
[----:B------:R-:W-:-:S04]  /*1a80*/  IMAD.SHL.U32 R29, R27, 0x4, RZ ;  /* 0x000000041b1d7824 */ /* 0x000fc800078e00ff */
[C---:B------:R-:W-:Y:S01]  /*1a90*/  @P1 LEA R4, P2, R27.reuse, UR4, 0x2 ;  /* 0x000000041b041c11 */ /* 0x040fe2000f8410ff */
[----:B------:R0:W-:Y:S01]  /*1aa0*/  STL [R1+0x48], R27 ;  /* 0x0000481b01007387 */ /* 0x0001e20000100800 */
[C-C-:B------:R-:W-:Y:S02]  /*1ab0*/  SHF.L.U64.HI R28, R27.reuse, 0x2, R0.reuse ;  /* 0x000000021b1c7819 */ /* 0x140fe40000010200 */
[----:B------:R-:W-:Y:S01]  /*1ac0*/  @P1 LEA.HI.X R5, R27, UR5, R0, 0x2, P2 ;  /* 0x000000051b051c11 */ /* 0x000fe200090f1400 */
[----:B------:R-:W-:Y:S01]  /*1ad0*/  ULDC UR4, c[0x0][0x288] ;  /* 0x0000a20000047ab9 */ /* 0x000fe20000000800 */
[----:B------:R-:W-:Y:S01]  /*1ae0*/  ISETP.NE.U32.AND P2, PT, RZ, UR8, PT ;  /* 0x00000008ff007c0c */ /* 0x000fe2000bf45070 */
[----:B------:R0:W-:Y:S01]  /*1af0*/  STL [R1+0x58], R0 ;  /* 0x0000580001007387 */ /* 0x0001e20000100800 */
[C---:B------:R-:W-:Y:S02]  /*1b00*/  IADD3 R8, P3, R29.reuse, UR6, RZ ;  /* 0x000000061d087c10 */ /* 0x040fe4000ff7e0ff */
[----:B------:R-:W-:Y:S01]  /*1b10*/  ISETP.NE.AND.EX P2, PT, RZ, UR9, PT, P2 ;  /* 0x00000009ff007c0c */ /* 0x000fe2000bf45320 */
[----:B------:R0:W5:Y:S01]  /*1b20*/  @P1 LDG.E R10, desc[UR50][R4.64] ;  /* 0x00000032040a1981 */ /* 0x000162000c1e1900 */
[----:B------:R-:W-:Y:S01]  /*1b30*/  IMAD.U32 R132, RZ, RZ, UR4 ;  /* 0x00000004ff847e24 */ /* 0x000fe2000f8e00ff */
[C---:B------:R-:W-:Y:S01]  /*1b40*/  IADD3.X R9, R28.reuse, UR7, RZ, P3, !PT ;  /* 0x000000071c097c10 */ /* 0x040fe20009ffe4ff */
[----:B------:R-:W-:Y:S01]  /*1b50*/  ULDC.64 UR4, c[0x0][0x418] ;  /* 0x0001060000047ab9 */ /* 0x000fe20000000a00 */
[----:B------:R0:W-:Y:S04]  /*1b60*/  STL [R1+0x50], R29 ;  /* 0x0000501d01007387 */ /* 0x0001e80000100800 */
[----:B------:R0:W5:Y:S04]  /*1b70*/  @P0 LDG.E R118, desc[UR50][R8.64] ;  /* 0x0000003208760981 */ /* 0x000168000c1e1900 */
[----:B------:R-:W-:Y:S01]  /*1b80*/  @P2 IADD3 R6, P1, R29, UR8, RZ ;  /* 0x000000081d062c10 */ /* 0x000fe2000ff3e0ff */
[----:B------:R-:W-:Y:S01]  /*1b90*/  UISETP.NE.U32.AND UP0, UPT, UR4, URZ, UPT ;  /* 0x0000003f0400728c */ /* 0x000fe2000bf05070 */
[----:B------:R0:W-:Y:S02]  /*1ba0*/  STL [R1+0x54], R28 ;  /* 0x0000541c01007387 */ /* 0x0001e40000100800 */
[----:B------:R-:W-:Y:S01]  /*1bb0*/  @P2 IADD3.X R7, R28, UR9, RZ, P1, !PT ;  /* 0x000000091c072c10 */ /* 0x000fe20008ffe4ff */
[----:B------:R-:W-:-:S04]  /*1bc0*/  ULDC UR4, c[0x0][0x424] ;  /* 0x0001090000047ab9 */ /* 0x000fc80000000800 */
[----:B------:R0:W5:Y:S01]  /*1bd0*/  @P2 LDG.E R132, desc[UR50][R6.64] ;  /* 0x0000003206842981 */ /* 0x000162000c1e1900 */
[----:B------:R-:W-:-:S03]  /*1be0*/  UISETP.NE.AND.EX UP0, UPT, UR5, URZ, UPT, UP0 ;  /* 0x0000003f0500728c */ /* 0x000fc6000bf05300 */
[----:B------:R-:W-:Y:S01]  /*1bf0*/  ULDC UR5, c[0x0][0x2f0] ;  /* 0x0000bc0000057ab9 */ /* 0x000fe20000000800 */
[----:B------:R-:W-:-:S04]  /*1c00*/  USEL UR4, UR4, 0x1, UP0 ;  /* 0x0000000104047887 */ /* 0x000fc80008000000 */
[----:B------:R-:W-:-:S03]  /*1c10*/  UIMAD UR4, UR4, UR5, URZ ;  /* 0x00000005040472a4 */ /* 0x000fc6000f8e023f */
[----:B------:R-:W-:Y:S02]  /*1c20*/  ULDC UR5, c[0x0][0x348] ;  /* 0x0000d20000057ab9 */ /* 0x000fe40000000800 */
[----:B------:R-:W-:Y:S02]  /*1c30*/  IMAD.U32 R2, RZ, RZ, UR5 ;  /* 0x00000005ff027e24 */ /* 0x000fe4000f8e00ff */
[----:B------:R-:W-:Y:S01]  /*1c40*/  IMAD.U32 R25, RZ, RZ, UR4 ;  /* 0x00000004ff197e24 */ /* 0x000fe2000f8e00ff */
        /* <DEDUP_REMOVED lines=10> */
.L_x_4276:
        /* <DEDUP_REMOVED lines=14> */
.L_x_4277:
[----:B------:R-:W-:Y:S05]  /*1dd0*/  @!P0 BRA `(.L_x_4278) ;  /* 0x00000000000c8947 */ /* 0x000fea0003800000 */
[----:B------:R-:W2:Y:S04]  /*1de0*/  LDG.E R0, desc[UR50][R8.64] ;  /* 0x0000003208007981 */ /* 0x000ea8000c1e1900 */
[----:B------:R-:W2:Y:S02]  /*1df0*/  LDG.E R25, desc[UR50][R8.64+0x4] ;  /* 0x0000043208197981 */ /* 0x000ea4000c1e1900 */
[----:B--2---:R-:W-:-:S07]  /*1e00*/  IMAD.IADD R25, R25, 0x1, -R0 ;  /* 0x0000000119197824 */ /* 0x004fce00078e0a00 */
.L_x_4278:
[----:B------:R-:W-:Y:S01]  /*1e10*/  ULDC.64 UR4, c[0x0][0xa10] ;  /* 0x0002840000047ab9 */ /* 0x000fe20000000a00 */
[----:B------:R-:W2:Y:S01]  /*1e20*/  LDL.LU R26, [R1+0x8] ;  /* 0x00000800011a7983 */ /* 0x000ea20000300800 */
[----:B------:R-:W-:-:S04]  /*1e30*/  ISETP.NE.U32.AND P0, PT, RZ, UR4, PT ;  /* 0x00000004ff007c0c */ /* 0x000fc8000bf05070 */
[----:B------:R-:W-:Y:S01]  /*1e40*/  ISETP.NE.AND.EX P0, PT, RZ, UR5, PT, P0 ;  /* 0x00000005ff007c0c */ /* 0x000fe2000bf05300 */
[----:B------:R-:W-:-:S12]  /*1e50*/  ULDC.64 UR4, c[0x0][0xa30] ;  /* 0x00028c0000047ab9 */ /* 0x000fd80000000a00 */
[----:B0-----:R-:W0:Y:S02]  /*1e60*/  @P0 LDC.64 R4, c[0x0][0xa10] ;  /* 0x00028400ff040b82 */ /* 0x001e240000000a00 */
[----:B0-----:R-:W-:-:S05]  /*1e70*/  @P0 IMAD.WIDE R4, R27, 0x4, R4 ;  /* 0x000000041b040825 */ /* 0x001fca00078e0204 */
[----:B------:R-:W3:Y:S04]  /*1e80*/  @P0 LDG.E R0, desc[UR50][R4.64] ;  /* 0x0000003204000981 */ /* 0x000ee8000c1e1900 */
[----:B------:R-:W3:Y:S01]  /*1e90*/  @P0 LDG.E R3, desc[UR50][R4.64+0x4] ;  /* 0x0000043204030981 */ /* 0x000ee2000c1e1900 */
[----:B------:R-:W-:Y:S01]  /*1ea0*/  ISETP.NE.U32.AND P1, PT, RZ, UR4, PT ;  /* 0x00000004ff007c0c */ /* 0x000fe2000bf25070 */
[----:B-----5:R-:W-:-:S03]  /*1eb0*/  IMAD.MOV.U32 R130, RZ, RZ, R25 ;  /* 0x000000ffff827224 */ /* 0x020fc600078e0019 */
[----:B------:R-:W-:-:S13]  /*1ec0*/  ISETP.NE.AND.EX P1, PT, RZ, UR5, PT, P1 ;  /* 0x00000005ff007c0c */ /* 0x000fda000bf25310 */
[----:B------:R-:W-:-:S04]  /*1ed0*/  @P1 IADD3 R6, P2, R29, UR4, RZ ;  /* 0x000000041d061c10 */ /* 0x000fc8000ff5e0ff */
[----:B------:R-:W-:-:S05]  /*1ee0*/  @P1 IADD3.X R7, R28, UR5, RZ, P2, !PT ;  /* 0x000000051c071c10 */ /* 0x000fca00097fe4ff */
[----:B------:R0:W5:Y:S01]  /*1ef0*/  @P1 LDG.E R130, desc[UR50][R6.64] ;  /* 0x0000003206821981 */ /* 0x000162000c1e1900 */
[----:B------:R-:W-:Y:S01]  /*1f00*/  IADD3 R9, R25, -R10, RZ ;  /* 0x8000000a19097210 */ /* 0x000fe20007ffe0ff */
[----:B------:R-:W-:Y:S01]  /*1f10*/  BSSY B0, `(.L_x_4279) ;  /* 0x000002e000007945 */ /* 0x000fe20003800000 */
[----:B------:R-:W-:Y:S02]  /*1f20*/  LOP3.LUT R12, R11, 0xff, RZ, 0xc0, !PT ;  /* 0x000000ff0b0c7812 */ /* 0x000fe400078ec0ff */
[----:B------:R-:W-:-:S03]  /*1f30*/  SHF.R.U32.HI R8, RZ, 0x10, R11 ;  /* 0x00000010ff087819 */ /* 0x000fc6000001160b */
[----:B------:R0:W-:Y:S01]  /*1f40*/  STL [R1+0x60], R12 ;  /* 0x0000600c01007387 */ /* 0x0001e20000100800 */
[----:B--2---:R-:W-:Y:S01]  /*1f50*/  LOP3.LUT R26, R26, 0xfffffff7, RZ, 0xc0, !PT ;  /* 0xfffffff71a1a7812 */ /* 0x004fe200078ec0ff */
[----:B---3--:R-:W-:-:S04]  /*1f60*/  @P0 IMAD.IADD R2, R3, 0x1, -R0 ;  /* 0x0000000103020824 */ /* 0x008fc800078e0a00 */
[----:B------:R-:W-:-:S04]  /*1f70*/  IMAD.IADD R144, R9, 0x1, R2 ;  /* 0x0000000109907824 */ /* 0x000fc800078e0202 */
[C---:B------:R-:W-:Y:S01]  /*1f80*/  VIADD R0, R144.reuse, 0x9f ;  /* 0x0000009f90007836 */ /* 0x040fe20000000000 */
[----:B------:R-:W-:-:S03]  /*1f90*/  ISETP.GE.AND P3, PT, R144, 0x1, PT ;  /* 0x000000019000780c */ /* 0x000fc60003f66270 */
[----:B------:R-:W-:-:S05]  /*1fa0*/  IMAD.HI R0, R0, 0x66666667, RZ ;  /* 0x6666666700007827 */ /* 0x000fca00078e02ff */
[----:B------:R-:W-:-:S04]  /*1fb0*/  SHF.R.U32.HI R131, RZ, 0x1f, R0 ;  /* 0x0000001fff837819 */ /* 0x000fc80000011600 */
[----:B------:R-:W-:Y:S01]  /*1fc0*/  LEA.HI.SX32 R131, R0, R131, 0x1a ;  /* 0x0000008300837211 */ /* 0x000fe200078fd2ff */
[----:B------:R-:W-:Y:S01]  /*1fd0*/  IMAD.MOV.U32 R0, RZ, RZ, RZ ;  /* 0x000000ffff007224 */ /* 0x000fe200078e00ff */
[----:B------:R-:W-:-:S05]  /*1fe0*/  @P3 LOP3.LUT R26, R26, 0x8, RZ, 0xfc, !PT ;  /* 0x000000081a1a3812 */ /* 0x000fca00078efcff */
[----:B------:R0:W-:Y:S04]  /*1ff0*/  STL [R1+0x8], R26 ;  /* 0x0000081a01007387 */ /* 0x0001e80000100800 */
[----:B------:R0:W-:Y:S01]  /*2000*/  STL [R1+0x4c], R8 ;  /* 0x00004c0801007387 */ /* 0x0001e20000100800 */
[----:B------:R-:W-:Y:S05]  /*2010*/  @!P3 BRA `(.L_x_4280) ;  /* 0x000000000074b947 */ /* 0x000fea0003800000 */
[----:B------:R-:W-:Y:S01]  /*2020*/  ISETP.NE.AND P0, PT, R8, RZ, PT ;  /* 0x000000ff0800720c */ /* 0x000fe20003f05270 */
[----:B------:R-:W-:-:S03]  /*2030*/  ULDC UR4, c[0x0][0x9f0] ;  /* 0x00027c0000047ab9 */ /* 0x000fc60000000800 */
[----:B------:R-:W-:-:S04]  /*2040*/  SEL R10, R8, UR4, P0 ;  /* 0x00000004080a7c07 */ /* 0x000fc80008000000 */
[-C--:B0-----:R-:W-:Y:S02]  /*2050*/  IABS R6, R10.reuse ;  /* 0x0000000a00067213 */ /* 0x081fe40000000000 */
        /* <DEDUP_REMOVED lines=10> */
[----:B0-----:R-:W-:Y:S01]  /*2100*/  MOV R4, RZ ;  /* 0x000000ff00047202 */ /* 0x001fe20000000f00 */
        /* <DEDUP_REMOVED lines=14> */
.L_x_4280:
[----:B------:R-:W-:Y:S05]  /*21f0*/  BSYNC B0 ;  /* 0x0000000000007941 */ /* 0x000fea0003800000 */
.L_x_4279:
[----:B------:R-:W-:-:S05]  /*2200*/  IMAD R3, R12, R0, RZ ;  /* 0x000000000c037224 */ /* 0x000fca00078e02ff */
[C---:B------:R-:W-:Y:S01]  /*2210*/  VIADDMNMX R0, R3.reuse, R0, R131, PT ;  /* 0x0000000003007246 */ /* 0x040fe20003800183 */
[----:B------:R-:W-:-:S04]  /*2220*/  IMAD R3, R3, 0xa0, -R9 ;  /* 0x000000a003037824 */ /* 0x000fc800078e0a09 */
[----:B------:R-:W-:Y:S01]  /*2230*/  IMAD R5, R0, 0xa0, -R9 ;  /* 0x000000a000057824 */ /* 0x000fe200078e0a09 */
[----:B------:R-:W-:-:S04]  /*2240*/  VIMNMX R3, RZ, R3, !PT ;  /* 0x00000003ff037248 */ /* 0x000fc80007fe0100 */
[----:B------:R-:W-:Y:S01]  /*2250*/  VIMNMX R0, R5, R2, PT ;  /* 0x0000000205007248 */ /* 0x000fe20003fe0100 */
[----:B------:R-:W-:-:S03]  /*2260*/  IMAD.WIDE.U32 R4, R3, -0x33333333, RZ ;  /* 0xcccccccd03047825 */ /* 0x000fc600078e00ff */
[----:B------:R-:W-:Y:S02]  /*2270*/  ISETP.GT.AND P0, PT, R0, R3, PT ;  /* 0x000000030000720c */ /* 0x000fe40003f04270 */
[----:B------:R-:W-:-:S05]  /*2280*/  SHF.R.U32.HI R115, RZ, 0x7, R5 ;  /* 0x00000007ff737819 */ /* 0x000fca0000011605 */
[----:B------:R-:W-:-:S06]  /*2290*/  IMAD.MOV.U32 R24, RZ, RZ, R115 ;  /* 0x000000ffff187224 */ /* 0x000fcc00078e0073 */
[----:B------:R-:W-:-:S04]  /*22a0*/  @P0 VIADD R0, R0, 0x9f ;  /* 0x0000009f00000836 */ /* 0x000fc80000000000 */
[----:B------:R-:W-:-:S05]  /*22b0*/  @P0 IMAD.HI R0, R0, 0x66666667, RZ ;  /* 0x6666666700000827 */ /* 0x000fca00078e02ff */
[----:B------:R-:W-:-:S04]  /*22c0*/  @P0 SHF.R.U32.HI R3, RZ, 0x1f, R0 ;  /* 0x0000001fff030819 */ /* 0x000fc80000011600 */
[----:B------:R-:W-:Y:S02]  /*22d0*/  @P0 LEA.HI.SX32 R24, R0, R3, 0x1a ;  /* 0x0000000300180211 */ /* 0x000fe400078fd2ff */
[----:B------:R-:W-:Y:S02]  /*22e0*/  PLOP3.LUT P0, PT, PT, PT, PT, 0x80, 0x0 ;  /* 0x000000000000781c */ /* 0x000fe40003f0f070 */
[----:B------:R-:W-:-:S13]  /*22f0*/  ISETP.GT.AND P1, PT, R24, R115, PT ;  /* 0x000000731800720c */ /* 0x000fda0003f24270 */
[----:B------:R-:W-:Y:S05]  /*2300*/  @!P1 BRA `(.L_x_4281) ;  /* 0x000000f000749947 */ /* 0x000fea0003800000 */
[----:B------:R-:W-:Y:S01]  /*2310*/  IADD3 R0, R18, 0x24200, RZ ;  /* 0x0002420012007810 */ /* 0x000fe20007ffe0ff */
[----:B------:R-:W-:Y:S03]  /*2320*/  BSSY B6, `(.L_x_4282) ;  /* 0x0000013000067945 */ /* 0x000fe60003800000 */
[----:B------:R-:W-:-:S13]  /*2330*/  LOP3.LUT P0, RZ, R0, 0x1bf, RZ, 0xc0, !PT ;  /* 0x000001bf00ff7812 */ /* 0x000fda000780c0ff */
[----:B------:R-:W-:Y:S05]  /*2340*/  @!P0 BRA `(.L_x_4283) ;  /* 0x0000000000408947 */ /* 0x000fea0003800000 */
[----:B------:R-:W-:Y:S01]  /*2350*/  MOV R14, 0x0 ;  /* 0x00000000000e7802 */ /* 0x000fe20000000f00 */
[----:B------:R-:W-:Y:S01]  /*2360*/  ULDC.64 UR4, c[0x4][0x1b0] ;  /* 0x01006c0000047ab9 */ /* 0x000fe20000000a00 */
[----:B------:R-:W-:Y:S01]  /*2370*/  ULDC.64 UR6, c[0x4][0xc8] ;  /* 0x0100320000067ab9 */ /* 0x000fe20000000a00 */
[----:B------:R-:W-:Y:S01]  /*2380*/  IMAD.U32 R4, RZ, RZ, UR4 ;  /* 0x00000004ff047e24 */ /* 0x000fe2000f8e00ff */
[----:B0-----:R-:W-:Y:S01]  /*2390*/  MOV R12, 0x1 ;  /* 0x00000001000c7802 */ /* 0x001fe20000000f00 */
        /* <DEDUP_REMOVED lines=8> */
[----:B------:R-:W-:-:S07]  /*2420*/  IMAD.MOV.U32 R13, RZ, RZ, RZ ;  /* 0x000000ffff0d7224 */ /* 0x000fce00078e00ff */
[----:B------:R-:W-:-:S07]  /*2430*/  LEPC R20, `(.L_x_4283) ;  /* 0x000000001014794e */ /* 0x000fce0000000000 */
[----:B0----5:R-:W-:Y:S05]  /*2440*/  CALL.ABS.NOINC R14 ;  /* 0x000000000e007343 */ /* 0x021fea0003c00000 */
.L_x_4283:
[----:B------:R-:W-:Y:S05]  /*2450*/  BSYNC B6 ;  /* 0x0000000000067941 */ /* 0x000fea0003800000 */
.L_x_4282:
        /* <DEDUP_REMOVED lines=13> */
[----:B0-----:R-:W-:-:S02]  /*2530*/  IMAD.U32 R6, RZ, RZ, UR4 ;  /* 0x00000004ff067e24 */ /* 0x001fc4000f8e00ff */
[----:B------:R-:W-:Y:S02]  /*2540*/  IMAD.U32 R7, RZ, RZ, UR5 ;  /* 0x00000005ff077e24 */ /* 0x000fe4000f8e00ff */
[----:B------:R-:W-:Y:S02]  /*2550*/  IMAD.MOV.U32 R8, RZ, RZ, 0x70 ;  /* 0x00000070ff087424 */ /* 0x000fe400078e00ff */
[----:B------:R-:W-:Y:S02]  /*2560*/  IMAD.MOV.U32 R12, RZ, RZ, 0x1 ;  /* 0x00000001ff0c7424 */ /* 0x000fe400078e00ff */
[----:B------:R-:W-:-:S07]  /*2570*/  IMAD.MOV.U32 R13, RZ, RZ, RZ ;  /* 0x000000ffff0d7224 */ /* 0x000fce00078e00ff */
[----:B------:R-:W-:-:S07]  /*2580*/  LEPC R20, `(.L_x_4285) ;  /* 0x000000001014794e */ /* 0x000fce0000000000 */
[----:B-1---5:R-:W-:Y:S05]  /*2590*/  CALL.ABS.NOINC R14 ;  /* 0x000000000e007343 */ /* 0x022fea0003c00000 */
.L_x_4285:
[----:B------:R-:W-:Y:S05]  /*25a0*/  BSYNC B6 ;  /* 0x0000000000067941 */ /* 0x000fea0003800000 */
.L_x_4284:
[----:B------:R-:W2:Y:S01]  /*25b0*/  LDL R33, [R1+0x24] ;  /* 0x0000240001217983 */ /* 0x000ea20000100800 */
[----:B------:R-:W-:Y:S01]  /*25c0*/  ULDC.64 UR4, c[0x0][0x9f8] ;  /* 0x00027e0000047ab9 */ /* 0x000fe20000000a00 */
[----:B------:R-:W-:Y:S01]  /*25d0*/  IMAD.MOV.U32 R0, RZ, RZ, R27 ;  /* 0x000000ffff007224 */ /* 0x000fe200078e001b */
[----:B------:R-:W-:Y:S01]  /*25e0*/  ISETP.NE.U32.AND P0, PT, RZ, UR4, PT ;  /* 0x00000004ff007c0c */ /* 0x000fe2000bf05070 */
[----:B------:R-:W3:Y:S01]  /*25f0*/  LDL R14, [R1+0x28] ;  /* 0x00002800010e7983 */ /* 0x000ee20000100800 */
[----:B------:R-:W1:Y:S01]  /*2600*/  LDC R27, c[0x0][0x3f4] ;  /* 0x0000fd00ff1b7b82 */ /* 0x000e620000000800 */
[----:B------:R-:W-:Y:S01]  /*2610*/  IMAD.MOV.U32 R21, RZ, RZ, R26 ;  /* 0x000000ffff157224 */ /* 0x000fe200078e001a */
[----:B------:R-:W-:Y:S01]  /*2620*/  ISETP.NE.AND.EX P0, PT, RZ, UR5, PT, P0 ;  /* 0x00000005ff007c0c */ /* 0x000fe2000bf05300 */
[----:B------:R-:W4:Y:S04]  /*2630*/  LDL R32, [R1+0x34] ;  /* 0x0000340001207983 */ /* 0x000f280000100800 */
[----:B------:R-:W4:Y:S01]  /*2640*/  LDL R31, [R1+0x2c] ;  /* 0x00002c00011f7983 */ /* 0x000f220000100800 */
[----:B------:R-:W1:Y:S03]  /*2650*/  LDC.64 R102, c[0x0][0x3f8] ;  /* 0x0000fe00ff667b82 */ /* 0x000e660000000a00 */
[----:B------:R-:W4:Y:S04]  /*2660*/  LDL R15, [R1+0x38] ;  /* 0x00003800010f7983 */ /* 0x000f280000100800 */
[----:B------:R-:W-:Y:S01]  /*2670*/  @P0 IADD3 R4, P1, R29, UR4, RZ ;  /* 0x000000041d040c10 */ /* 0x000fe2000ff3e0ff */
[----:B------:R-:W0:Y:S03]  /*2680*/  S2R R20, SR_TID.X ;  /* 0x0000000000147919 */ /* 0x000e260000002100 */
[----:B------:R-:W-:-:S05]  /*2690*/  @P0 IADD3.X R5, R28, UR5, RZ, P1, !PT ;  /* 0x000000051c050c10 */ /* 0x000fca0008ffe4ff */
[----:B------:R1:W4:Y:S01]  /*26a0*/  @P0 LDG.E R0, desc[UR50][R4.64] ;  /* 0x0000003204000981 */ /* 0x000322000c1e1900 */
[----:B------:R-:W-:Y:S01]  /*26b0*/  IMAD.IADD R118, R118, 0x1, R25 ;  /* 0x0000000176767824 */ /* 0x000fe200078e0219 */
[----:B0-----:R-:W-:Y:S01]  /*26c0*/  SHF.R.U32.HI R30, RZ, 0x7, R20 ;  /* 0x00000007ff1e7819 */ /* 0x001fe20000011614 */
[C---:B------:R-:W-:Y:S02]  /*26d0*/  VIADD R3, R20.reuse, 0xffffff80 ;  /* 0xffffff8014037836 */ /* 0x040fe40000000000 */
[----:B------:R-:W-:Y:S01]  /*26e0*/  VIADD R29, R20, 0xffffff80 ;  /* 0xffffff80141d7836 */ /* 0x000fe20000000000 */
[----:B------:R-:W-:Y:S01]  /*26f0*/  ISETP.NE.AND P6, PT, R30, 0x1, PT ;  /* 0x000000011e00780c */ /* 0x000fe20003fc5270 */
[----:B------:R-:W-:Y:S01]  /*2700*/  VIADD R20, R20, 0xffffff80 ;  /* 0xffffff8014147836 */ /* 0x000fe20000000000 */
[----:B------:R-:W-:Y:S02]  /*2710*/  SHF.R.S32.HI R8, RZ, 0x1f, R3 ;  /* 0x0000001fff087819 */ /* 0x000fe40000011403 */
[----:B------:R-:W-:-:S02]  /*2720*/  LEA.HI R6, R3, R3, RZ, 0x1 ;  /* 0x0000000303067211 */ /* 0x000fc400078f08ff */
[----:B------:R-:W-:Y:S02]  /*2730*/  LEA.HI R8, R8, R3, RZ, 0x2 ;  /* 0x0000000308087211 */ /* 0x000fe400078f10ff */
[----:B------:R-:W-:Y:S02]  /*2740*/  LOP3.LUT R6, R6, 0xfffffffe, RZ, 0xc0, !PT ;  /* 0xfffffffe06067812 */ /* 0x000fe400078ec0ff */
[--C-:B------:R-:W-:Y:S02]  /*2750*/  SHF.R.S32.HI R116, RZ, 0x2, R8.reuse ;  /* 0x00000002ff747819 */ /* 0x100fe40000011408 */
[----:B------:R-:W-:Y:S01]  /*2760*/  SHF.R.S32.HI R7, RZ, 0x1f, R8 ;  /* 0x0000001fff077819 */ /* 0x000fe20000011408 */
[----:B------:R-:W-:Y:S05]  /*2770*/  @!P6 WARPSYNC.ALL ;  /* 0x000000000000e948 */ /* 0x000fea0003800000 */
[----:B------:R-:W-:Y:S01]  /*2780*/  ULDC UR4, c[0x0][0x2f4] ;  /* 0x0000bd0000047ab9 */ /* 0x000fe20000000800 */
[----:B------:R-:W-:Y:S01]  /*2790*/  IADD3 R109, R3, -R6, RZ ;  /* 0x80000006036d7210 */ /* 0x000fe20007ffe0ff */
[----:B------:R-:W0:Y:S01]  /*27a0*/  LDC.64 R8, c[0x0][0x408] ;  /* 0x00010200ff087b82 */ /* 0x000e220000000a00 */
[----:B------:R-:W-:-:S02]  /*27b0*/  ISETP.GE.AND P1, PT, R221, UR4, PT ;  /* 0x00000004dd007c0c */ /* 0x000fc4000bf26270 */
[----:B------:R-:W-:Y:S02]  /*27c0*/  ISETP.GE.AND P0, PT, R16, UR4, PT ;  /* 0x0000000410007c0c */ /* 0x000fe4000bf06270 */
[----:B------:R-:W-:Y:S02]  /*27d0*/  SEL R3, RZ, 0xffffffff, P1 ;  /* 0xffffffffff037807 */ /* 0x000fe40000800000 */
[----:B------:R-:W-:Y:S02]  /*27e0*/  LEA.HI R7, R7, R116, RZ, 0x2 ;  /* 0x0000007407077211 */ /* 0x000fe400078f10ff */
[----:B-1----:R-:W-:Y:S01]  /*27f0*/  SEL R4, RZ, 0x1, P0 ;  /* 0x00000001ff047807 */ /* 0x002fe20000000000 */
[----:B------:R-:W-:Y:S01]  /*2800*/  IMAD.SHL.U32 R3, R3, 0x2, RZ ;  /* 0x0000000203037824 */ /* 0x000fe200078e00ff */
[----:B------:R-:W-:Y:S02]  /*2810*/  LOP3.LUT R7, R7, 0xfffffffc, RZ, 0xc0, !PT ;  /* 0xfffffffc07077812 */ /* 0x000fe400078ec0ff */
[----:B------:R-:W-:-:S02]  /*2820*/  ISETP.GE.AND P0, PT, R222, UR4, PT ;  /* 0x00000004de007c0c */ /* 0x000fc4000bf06270 */
[----:B------:R-:W-:Y:S02]  /*2830*/  ISETP.GE.AND P1, PT, R23, UR4, PT ;  /* 0x0000000417007c0c */ /* 0x000fe4000bf26270 */
[----:B------:R-:W-:Y:S01]  /*2840*/  LOP3.LUT R4, R3, 0x2, R4, 0xe2, !PT ;  /* 0x0000000203047812 */ /* 0x000fe200078ee204 */
[----:B------:R-:W-:Y:S01]  /*2850*/  IMAD.IADD R116, R116, 0x1, -R7 ;  /* 0x0000000174747824 */ /* 0x000fe200078e0a07 */
[----:B------:R-:W-:Y:S02]  /*2860*/  SEL R3, RZ, 0x4, P0 ;  /* 0x00000004ff037807 */ /* 0x000fe40000000000 */
[----:B------:R-:W-:Y:S02]  /*2870*/  SEL R5, RZ, 0x8, P1 ;  /* 0x00000008ff057807 */ /* 0x000fe40000800000 */
[----:B------:R-:W-:Y:S02]  /*2880*/  ISETP.GE.AND P0, PT, R22, UR4, PT ;  /* 0x0000000416007c0c */ /* 0x000fe4000bf06270 */
[----:B------:R-:W-:-:S02]  /*2890*/  LEA.HI R20, R20, R29, RZ, 0x1 ;  /* 0x0000001d14147211 */ /* 0x000fc400078f08ff */
[----:B------:R-:W-:Y:S02]  /*28a0*/  LOP3.LUT R3, R5, R4, R3, 0xfe, !PT ;  /* 0x0000000405037212 */ /* 0x000fe400078efe03 */
[----:B------:R-:W-:Y:S02]  /*28b0*/  SEL R4, RZ, 0x10, P0 ;  /* 0x00000010ff047807 */ /* 0x000fe40000000000 */
[----:B------:R-:W-:Y:S02]  /*28c0*/  LOP3.LUT P0, RZ, R116, 0x2, RZ, 0xc0, !PT ;  /* 0x0000000274ff7812 */ /* 0x000fe4000780c0ff */
[----:B------:R-:W-:-:S04]  /*28d0*/  SHF.R.S32.HI R20, RZ, 0x1, R20 ;  /* 0x00000001ff147819 */ /* 0x000fc80000011414 */
[----:B------:R-:W-:Y:S02]  /*28e0*/  SHF.R.S32.HI R7, RZ, 0x1f, R20 ;  /* 0x0000001fff077819 */ /* 0x000fe40000011414 */
[----:B------:R-:W-:Y:S02]  /*28f0*/  LOP3.LUT R28, R3, R4, RZ, 0xfc, !PT ;  /* 0x00000004031c7212 */ /* 0x000fe400078efcff */
[----:B------:R-:W-:Y:S01]  /*2900*/  LOP3.LUT R21, R21, 0xfffffffb, RZ, 0xc0, !PT ;  /* 0xfffffffb15157812 */ /* 0x000fe200078ec0ff */
[-C--:B0-----:R-:W-:Y:S01]  /*2910*/  IMAD R4, R7, R8.reuse, RZ ;  /* 0x0000000807047224 */ /* 0x081fe200078e02ff */
[----:B------:R-:W-:Y:S02]  /*2920*/  SHF.R.S32.HI R225, RZ, 0x1f, R224 ;  /* 0x0000001fffe17819 */ /* 0x000fe400000114e0 */
[----:B------:R-:W-:Y:S01]  /*2930*/  ISETP.GE.AND P1, PT, R221, R27, PT ;  /* 0x0000001bdd00720c */ /* 0x000fe20003f26270 */
[C---:B------:R-:W-:Y:S01]  /*2940*/  IMAD R5, R20.reuse, R9, R4 ;  /* 0x0000000914057224 */ /* 0x040fe200078e0204 */
[----:B------:R-:W-:Y:S01]  /*2950*/  @P0 LOP3.LUT R21, R21, 0x4, RZ, 0xfc, !PT ;  /* 0x0000000415150812 */ /* 0x000fe200078efcff */
[----:B------:R-:W-:Y:S01]  /*2960*/  IMAD.WIDE.U32 R96, R20, R8, R16 ;  /* 0x0000000814607225 */ /* 0x000fe200078e0010 */
[----:B------:R-:W-:-:S02]  /*2970*/  ISETP.GE.AND P2, PT, R222, R27, PT ;  /* 0x0000001bde00720c */ /* 0x000fc40003f46270 */
[----:B------:R-:W-:Y:S01]  /*2980*/  ISETP.GE.AND P0, PT, R16, R27, PT ;  /* 0x0000001b1000720c */ /* 0x000fe20003f06270 */
[----:B------:R-:W-:Y:S01]  /*2990*/  IMAD.WIDE.U32 R98, R20, R8, R224 ;  /* 0x0000000814627225 */ /* 0x000fe200078e00e0 */
[C---:B------:R-:W-:Y:S02]  /*29a0*/  SEL R4, R27.reuse, RZ, P1 ;  /* 0x000000ff1b047207 */ /* 0x040fe40000800000 */
[----:B------:R-:W-:Y:S01]  /*29b0*/  SEL R3, R27, RZ, P0 ;  /* 0x000000ff1b037207 */ /* 0x000fe20000000000 */
[----:B------:R-:W-:Y:S01]  /*29c0*/  IMAD.IADD R99, R99, 0x1, R5 ;  /* 0x0000000163637824 */ /* 0x000fe200078e0205 */
[----:B------:R-:W-:Y:S01]  /*29d0*/  IADD3 R97, R5, R97, RZ ;  /* 0x0000006105617210 */ /* 0x000fe20007ffe0ff */
[----:B------:R-:W-:Y:S02]  /*29e0*/  IMAD R6, R7, R102, RZ ;  /* 0x0000006607067224 */ /* 0x000fe400078e02ff */
[----:B------:R-:W-:Y:S01]  /*29f0*/  IMAD.IADD R5, R221, 0x1, R4 ;  /* 0x00000001dd057824 */ /* 0x000fe200078e0204 */
[----:B------:R-:W-:Y:S01]  /*2a00*/  LOP3.LUT R21, R21, 0xfffffffe, RZ, 0xc0, !PT ;  /* 0xfffffffe15157812 */ /* 0x000fe200078ec0ff */
[----:B------:R-:W-:-:S02]  /*2a10*/  IMAD.IADD R3, R16, 0x1, R3 ;  /* 0x0000000110037824 */ /* 0x000fc400078e0203 */
[----:B------:R-:W-:Y:S01]  /*2a20*/  IMAD R11, R20, R103, R6 ;  /* 0x00000067140b7224 */ /* 0x000fe200078e0206 */
[----:B------:R-:W-:Y:S02]  /*2a30*/  SHF.R.S32.HI R6, RZ, 0x1f, R5 ;  /* 0x0000001fff067819 */ /* 0x000fe40000011405 */
[----:B------:R-:W-:Y:S02]  /*2a40*/  @P2 LOP3.LUT R21, R21, 0x1, RZ, 0xfc, !PT ;  /* 0x0000000115152812 */ /* 0x000fe400078efcff */
[----:B------:R-:W-:Y:S02]  /*2a50*/  SEL R7, R27, RZ, P2 ;  /* 0x000000ff1b077207 */ /* 0x000fe40001000000 */
[----:B------:R-:W-:Y:S02]  /*2a60*/  SHF.R.S32.HI R4, RZ, 0x1f, R3 ;  /* 0x0000001fff047819 */ /* 0x000fe40000011403 */
[CC--:B------:R-:W-:Y:S01]  /*2a70*/  LEA.HI R25, R6.reuse, R5.reuse, RZ, 0x4 ;  /* 0x0000000506197211 */ /* 0x0c0fe200078f20ff */
[----:B------:R0:W-:Y:S01]  /*2a80*/  STL [R1+0x8], R21 ;  /* 0x0000081501007387 */ /* 0x0001e20000100800 */
[----:B------:R-:W-:Y:S01]  /*2a90*/  LEA.HI R6, R6, R5, RZ, 0x6 ;  /* 0x0000000506067211 */ /* 0x000fe200078f30ff */
[----:B------:R-:W-:-:S03]  /*2aa0*/  IMAD.IADD R12, R222, 0x1, R7 ;  /* 0x00000001de0c7824 */ /* 0x000fc600078e0207 */
[----:B------:R-:W-:Y:S02]  /*2ab0*/  SHF.R.S32.HI R7, RZ, 0x6, R6 ;  /* 0x00000006ff077819 */ /* 0x000fe40000011406 */
[CC--:B0-----:R-:W-:Y:S02]  /*2ac0*/  LEA.HI R21, R4.reuse, R3.reuse, RZ, 0x4 ;  /* 0x0000000304157211 */ /* 0x0c1fe400078f20ff */
[----:B------:R-:W-:Y:S01]  /*2ad0*/  LEA.HI R4, R4, R3, RZ, 0x6 ;  /* 0x0000000304047211 */ /* 0x000fe200078f30ff */
[----:B------:R-:W-:-:S03]  /*2ae0*/  IMAD.WIDE.U32 R106, R20, R102, R224 ;  /* 0x00000066146a7225 */ /* 0x000fc600078e00e0 */
[----:B------:R-:W-:Y:S01]  /*2af0*/  SHF.R.S32.HI R5, RZ, 0x6, R4 ;  /* 0x00000006ff057819 */ /* 0x000fe20000011404 */
[----:B------:R-:W-:Y:S01]  /*2b00*/  IMAD.WIDE.U32 R104, R20, R102, R16 ;  /* 0x0000006614687225 */ /* 0x000fe200078e0010 */
[----:B------:R-:W-:-:S03]  /*2b10*/  SHF.R.S32.HI R13, RZ, 0x1f, R12 ;  /* 0x0000001fff0d7819 */ /* 0x000fc6000001140c */
[----:B------:R-:W-:Y:S02]  /*2b20*/  IMAD.IADD R107, R107, 0x1, R11 ;  /* 0x000000016b6b7824 */ /* 0x000fe400078e020b */
[----:B------:R-:W-:Y:S01]  /*2b30*/  IMAD.IADD R105, R11, 0x1, R105 ;  /* 0x000000010b697824 */ /* 0x000fe200078e0269 */
[CC--:B------:R-:W-:Y:S02]  /*2b40*/  LEA.HI R26, R13.reuse, R12.reuse, RZ, 0x4 ;  /* 0x0000000c0d1a7211 */ /* 0x0c0fe400078f20ff */
[----:B------:R-:W-:Y:S01]  /*2b50*/  LEA.HI R12, R13, R12, RZ, 0x6 ;  /* 0x0000000c0d0c7211 */ /* 0x000fe200078f30ff */
[----:B------:R-:W-:-:S03]  /*2b60*/  IMAD.WIDE.U32 R100, R8, 0xa0, RZ ;  /* 0x000000a008647825 */ /* 0x000fc600078e00ff */
[----:B------:R-:W-:Y:S02]  /*2b70*/  SHF.R.S32.HI R12, RZ, 0x6, R12 ;  /* 0x00000006ff0c7819 */ /* 0x000fe4000001140c */
[----:B------:R-:W-:Y:S01]  /*2b80*/  ISETP.GE.AND P2, PT, R220, UR4, PT ;  /* 0x00000004dc007c0c */ /* 0x000fe2000bf46270 */
[----:B------:R-:W-:Y:S01]  /*2b90*/  IMAD R121, R103, 0xa0, RZ ;  /* 0x000000a067797824 */ /* 0x000fe200078e02ff */
[----:B------:R-:W-:Y:S01]  /*2ba0*/  SHF.R.S32.HI R112, RZ, 0x4, R21 ;  /* 0x00000004ff707819 */ /* 0x000fe20000011415 */
[CC--:B-----5:R-:W-:Y:S01]  /*2bb0*/  IMAD.WIDE.U32 R106, R130.reuse, R102.reuse, R106 ;  /* 0x00000066826a7225 */ /* 0x0e0fe200078e006a */
[----:B------:R-:W-:Y:S02]  /*2bc0*/  SHF.R.S32.HI R111, RZ, 0x4, R25 ;  /* 0x00000004ff6f7819 */ /* 0x000fe40000011419 */
[----:B------:R-:W-:Y:S01]  /*2bd0*/  SHF.R.S32.HI R110, RZ, 0x4, R26 ;  /* 0x00000004ff6e7819 */ /* 0x000fe2000001141a */
[----:B------:R-:W-:Y:S01]  /*2be0*/  IMAD.WIDE.U32 R104, R130, R102, R104 ;  /* 0x0000006682687225 */ /* 0x000fe200078e0068 */
[----:B------:R-:W-:-:S03]  /*2bf0*/  LEA R109, R109, R20, 0x7 ;  /* 0x000000146d6d7211 */ /* 0x000fc600078e38ff */
[----:B------:R-:W-:-:S04]  /*2c00*/  IMAD.WIDE.U32 R98, R130, R8, R98 ;  /* 0x0000000882627225 */ /* 0x000fc800078e0062 */
[----:B------:R-:W-:-:S04]  /*2c10*/  IMAD.WIDE.U32 R96, R130, R8, R96 ;  /* 0x0000000882607225 */ /* 0x000fc800078e0060 */
[----:B------:R-:W-:Y:S02]  /*2c20*/  VIADD R138, R30, 0x8 ;  /* 0x000000081e8a7836 */ /* 0x000fe40000000000 */
[----:B------:R-:W-:Y:S01]  /*2c30*/  IMAD.SHL.U32 R114, R27, 0x2, RZ ;  /* 0x000000021b727824 */ /* 0x000fe200078e00ff */
[C---:B--2---:R-:W-:Y:S02]  /*2c40*/  LOP3.LUT R6, R33.reuse, 0x30, R25, 0xf8, !PT ;  /* 0x0000003021067812 */ /* 0x044fe400078ef819 */
[--C-:B------:R-:W-:Y:S02]  /*2c50*/  LOP3.LUT R4, R33, 0x30, R21.reuse, 0xf8, !PT ;  /* 0x0000003021047812 */ /* 0x100fe400078ef815 */
[----:B---3--:R-:W-:Y:S02]  /*2c60*/  LOP3.LUT R6, R6, R14, RZ, 0x3c, !PT ;  /* 0x0000000e06067212 */ /* 0x008fe400078e3cff */
[----:B----4-:R-:W-:Y:S02]  /*2c70*/  SHF.R.U32.HI R3, RZ, 0x3, R32 ;  /* 0x00000003ff037819 */ /* 0x010fe40000011620 */
[----:B------:R-:W-:Y:S01]  /*2c80*/  LOP3.LUT R10, R32, 0x30, R21, 0xf8, !PT ;  /* 0x00000030200a7812 */ /* 0x000fe200078ef815 */
[----:B------:R-:W-:-:S02]  /*2c90*/  IMAD R127, R7, 0x2800, R31 ;  /* 0x00002800077f7824 */ /* 0x000fc400078e021f */
[C---:B------:R-:W-:Y:S02]  /*2ca0*/  IMAD R128, R5.reuse, 0x2800, R31 ;  /* 0x0000280005807824 */ /* 0x040fe400078e021f */
[----:B------:R-:W-:Y:S01]  /*2cb0*/  IMAD R126, R5, 0x2800, R15 ;  /* 0x00002800057e7824 */ /* 0x000fe200078e020f */
[----:B------:R-:W-:Y:S01]  /*2cc0*/  LOP3.LUT R5, R4, R14, RZ, 0x3c, !PT ;  /* 0x0000000e04057212 */ /* 0x000fe200078e3cff */
[----:B------:R-:W-:Y:S01]  /*2cd0*/  IMAD.IADD R127, R127, 0x1, R6 ;  /* 0x000000017f7f7824 */ /* 0x000fe200078e0206 */
[-C--:B------:R-:W-:Y:S02]  /*2ce0*/  LOP3.LUT R11, R10, R3.reuse, RZ, 0x3c, !PT ;  /* 0x000000030a0b7212 */ /* 0x080fe400078e3cff */
[----:B------:R-:W-:Y:S01]  /*2cf0*/  LOP3.LUT R6, R32, 0x30, R25, 0xf8, !PT ;  /* 0x0000003020067812 */ /* 0x000fe200078ef819 */
[----:B------:R-:W-:Y:S02]  /*2d00*/  IMAD.IADD R128, R128, 0x1, R5 ;  /* 0x0000000180807824 */ /* 0x000fe400078e0205 */
[----:B------:R-:W-:Y:S01]  /*2d10*/  IMAD.IADD R126, R126, 0x1, R11 ;  /* 0x000000017e7e7824 */ /* 0x000fe200078e020b */
[----:B------:R-:W-:Y:S01]  /*2d20*/  LOP3.LUT R5, R6, R3, RZ, 0x3c, !PT ;  /* 0x0000000306057212 */ /* 0x000fe200078e3cff */
[----:B------:R-:W-:Y:S01]  /*2d30*/  IMAD R124, R7, 0x2800, R15 ;  /* 0x00002800077c7824 */ /* 0x000fe200078e020f */
[----:B------:R-:W-:-:S02]  /*2d40*/  SHF.R.S32.HI R11, RZ, 0x1f, R130 ;  /* 0x0000001fff0b7819 */ /* 0x000fc40000011482 */
[--C-:B------:R-:W-:Y:S01]  /*2d50*/  LOP3.LUT R4, R33, 0x30, R26.reuse, 0xf8, !PT ;  /* 0x0000003021047812 */ /* 0x100fe200078ef81a */
[----:B------:R-:W-:Y:S02]  /*2d60*/  IMAD.IADD R124, R124, 0x1, R5 ;  /* 0x000000017c7c7824 */ /* 0x000fe400078e0205 */
[C---:B------:R-:W-:Y:S02]  /*2d70*/  IMAD R5, R11.reuse, R102, RZ ;  /* 0x000000660b057224 */ /* 0x040fe400078e02ff */
[----:B------:R-:W-:Y:S02]  /*2d80*/  IMAD R6, R11, R8, RZ ;  /* 0x000000080b067224 */ /* 0x000fe400078e02ff */
[----:B------:R-:W-:Y:S01]  /*2d90*/  IMAD R11, R9, 0xa0, RZ ;  /* 0x000000a0090b7824 */ /* 0x000fe200078e02ff */
[----:B------:R-:W-:Y:S01]  /*2da0*/  LOP3.LUT R10, R32, 0x30, R26, 0xf8, !PT ;  /* 0x00000030200a7812 */ /* 0x000fe200078ef81a */
[----:B------:R-:W-:Y:S01]  /*2db0*/  IMAD R125, R12, 0x2800, R31 ;  /* 0x000028000c7d7824 */ /* 0x000fe200078e021f */
[----:B------:R-:W-:Y:S01]  /*2dc0*/  LOP3.LUT R4, R4, R14, RZ, 0x3c, !PT ;  /* 0x0000000e04047212 */ /* 0x000fe200078e3cff */
[----:B------:R-:W-:Y:S01]  /*2dd0*/  IMAD.IADD R122, R101, 0x1, R11 ;  /* 0x00000001657a7824 */ /* 0x000fe200078e020b */
[----:B------:R-:W-:Y:S01]  /*2de0*/  SEL R11, RZ, 0x20, P2 ;  /* 0x00000020ff0b7807 */ /* 0x000fe20001000000 */
[----:B------:R-:W-:Y:S01]  /*2df0*/  IMAD R13, R130, R103, R5 ;  /* 0x00000067820d7224 */ /* 0x000fe200078e0205 */
[----:B------:R-:W-:Y:S01]  /*2e00*/  LOP3.LUT R10, R10, R3, RZ, 0x3c, !PT ;  /* 0x000000030a0a7212 */ /* 0x000fe200078e3cff */
[----:B------:R-:W-:Y:S01]  /*2e10*/  IMAD R123, R12, 0x2800, R15 ;  /* 0x000028000c7b7824 */ /* 0x000fe200078e020f */
[----:B------:R-:W-:Y:S01]  /*2e20*/  IADD3 R125, R125, R4, RZ ;  /* 0x000000047d7d7210 */ /* 0x000fe20007ffe0ff */
[C---:B------:R-:W-:Y:S01]  /*2e30*/  IMAD.SHL.U32 R5, R102.reuse, 0x80, RZ ;  /* 0x0000008066057824 */ /* 0x040fe200078e00ff */
[C---:B------:R-:W-:Y:S01]  /*2e40*/  SHF.L.U64.HI R4, R102.reuse, 0x7, R103 ;  /* 0x0000000766047819 */ /* 0x040fe20000010267 */
[----:B------:R-:W-:Y:S01]  /*2e50*/  IMAD.WIDE.U32 R102, R102, 0xa0, RZ ;  /* 0x000000a066667825 */ /* 0x000fe200078e00ff */
[----:B------:R-:W-:-:S02]  /*2e60*/  LOP3.LUT R21, R21, 0xfffffff0, RZ, 0xc0, !PT ;  /* 0xfffffff015157812 */ /* 0x000fc400078ec0ff */
[----:B------:R-:W-:Y:S01]  /*2e70*/  LOP3.LUT R25, R25, 0xfffffff0, RZ, 0xc0, !PT ;  /* 0xfffffff019197812 */ /* 0x000fe200078ec0ff */
[----:B------:R-:W-:Y:S01]  /*2e80*/  IMAD R15, R130, R9, R6 ;  /* 0x00000009820f7224 */ /* 0x000fe200078e0206 */
[----:B------:R-:W-:Y:S02]  /*2e90*/  LOP3.LUT R26, R26, 0xfffffff0, RZ, 0xc0, !PT ;  /* 0xfffffff01a1a7812 */ /* 0x000fe400078ec0ff */
[----:B------:R-:W-:Y:S01]  /*2ea0*/  LOP3.LUT R11, R28, R11, RZ, 0xfc, !PT ;  /* 0x0000000b1c0b7212 */ /* 0x000fe200078efcff */
[----:B------:R-:W-:Y:S01]  /*2eb0*/  IMAD.IADD R123, R123, 0x1, R10 ;  /* 0x000000017b7b7824 */ /* 0x000fe200078e020a */
[C---:B------:R-:W-:Y:S01]  /*2ec0*/  SHF.L.U64.HI R6, R8.reuse, 0x7, R9 ;  /* 0x0000000708067819 */ /* 0x040fe20000010209 */
[----:B------:R-:W-:Y:S01]  /*2ed0*/  IMAD.SHL.U32 R7, R8, 0x80, RZ ;  /* 0x0000008008077824 */ /* 0x000fe200078e00ff */
[----:B------:R-:W-:Y:S01]  /*2ee0*/  SHF.R.S32.HI R117, RZ, 0x1f, R0 ;  /* 0x0000001fff757819 */ /* 0x000fe20000011400 */
[----:B------:R-:W-:Y:S01]  /*2ef0*/  IMAD.IADD R121, R103, 0x1, R121 ;  /* 0x0000000167797824 */ /* 0x000fe200078e0279 */
[----:B------:R-:W-:Y:S01]  /*2f00*/  SHF.R.S32.HI R108, RZ, 0x1f, R21 ;  /* 0x0000001fff6c7819 */ /* 0x000fe20000011415 */
[----:B------:R-:W-:Y:S01]  /*2f10*/  IMAD.IADD R8, R107, 0x1, R13 ;  /* 0x000000016b087824 */ /* 0x000fe200078e020d */
[----:B------:R-:W-:Y:S01]  /*2f20*/  SHF.R.S32.HI R95, RZ, 0x1f, R25 ;  /* 0x0000001fff5f7819 */ /* 0x000fe20000011419 */
[----:B------:R-:W-:Y:S01]  /*2f30*/  IMAD.IADD R9, R13, 0x1, R105 ;  /* 0x000000010d097824 */ /* 0x000fe200078e0269 */
[----:B------:R-:W-:Y:S01]  /*2f40*/  SHF.R.S32.HI R27, RZ, 0x1f, R26 ;  /* 0x0000001fff1b7819 */ /* 0x000fe2000001141a */
[----:B------:R-:W-:Y:S01]  /*2f50*/  IMAD.IADD R10, R99, 0x1, R15 ;  /* 0x00000001630a7824 */ /* 0x000fe200078e020f */
[----:B------:R-:W-:Y:S01]  /*2f60*/  LOP3.LUT R28, R28, 0x1, RZ, 0xc0, !PT ;  /* 0x000000011c1c7812 */ /* 0x000fe200078ec0ff */
[----:B------:R-:W-:Y:S01]  /*2f70*/  IMAD.IADD R20, R15, 0x1, R97 ;  /* 0x000000010f147824 */ /* 0x000fe200078e0261 */
[----:B------:R-:W-:-:S02]  /*2f80*/  LOP3.LUT R29, R11, 0x2, RZ, 0xc0, !PT ;  /* 0x000000020b1d7812 */ /* 0x000fc400078ec0ff */
[C---:B------:R-:W-:Y:S02]  /*2f90*/  LOP3.LUT R30, R11.reuse, 0x4, RZ, 0xc0, !PT ;  /* 0x000000040b1e7812 */ /* 0x040fe400078ec0ff */
[C---:B------:R-:W-:Y:S02]  /*2fa0*/  LOP3.LUT R31, R11.reuse, 0x8, RZ, 0xc0, !PT ;  /* 0x000000080b1f7812 */ /* 0x040fe400078ec0ff */
[C---:B------:R-:W-:Y:S02]  /*2fb0*/  LOP3.LUT R32, R11.reuse, 0x10, RZ, 0xc0, !PT ;  /* 0x000000100b207812 */ /* 0x040fe400078ec0ff */
[----:B------:R-:W-:Y:S01]  /*2fc0*/  LOP3.LUT R33, R11, 0x20, RZ, 0xc0, !PT ;  /* 0x000000200b217812 */ /* 0x000fe200078ec0ff */
[----:B------:R-:W-:Y:S06]  /*2fd0*/  @!P6 BAR.SYNC.DEFER_BLOCKING 0x9, 0x100 ;  /* 0x024400000000eb1d */ /* 0x000fec0000010000 */
.L_x_4391:
[----:B------:R-:W2:Y:S01]  /*2fe0*/  LDL R40, [R1+0x44] ;  /* 0x0000440001287983 */ /* 0x000ea20000100800 */
[----:B0-----:R-:W0:Y:S03]  /*2ff0*/  LDC R36, c[0x0][0x430] ;  /* 0x00010c00ff247b82 */ /* 0x001e260000000800 */
[----:B------:R-:W3:Y:S01]  /*3000*/  LDL.LU R38, [R1+0x8] ;  /* 0x0000080001267983 */ /* 0x000ee20000300800 */
[----:B------:R-:W-:-:S04]  /*3010*/  VIADD R24, R24, 0xffffffff ;  /* 0xffffffff18187836 */ /* 0x000fc80000000000 */
[----:B------:R-:W-:Y:S01]  /*3020*/  IMAD R15, R24, 0xa0, R109 ;  /* 0x000000a0180f7824 */ /* 0x000fe200078e026d */
[----:B------:R-:W1:Y:S03]  /*3030*/  LDC R113, c[0x0][0x3f4] ;  /* 0x0000fd00ff717b82 */ /* 0x000e660000000800 */
[----:B------:R-:W-:-:S04]  /*3040*/  IMAD.IADD R39, R118, 0x1, R15 ;  /* 0x0000000176277824 */ /* 0x000fc800078e020f */
[----:B------:R-:W-:Y:S01]  /*3050*/  IMAD.MOV.U32 R11, RZ, RZ, R39 ;  /* 0x000000ffff0b7224 */ /* 0x000fe200078e0027 */
[----:B0-----:R-:W-:-:S13]  /*3060*/  ISETP.NE.AND P2, PT, R36, 0x1, PT ;  /* 0x000000012400780c */ /* 0x001fda0003f45270 */
[----:B------:R-:W0:Y:S08]  /*3070*/  @P2 LDC R12, c[0x0][0x434] ;  /* 0x00010d00ff0c2b82 */ /* 0x000e300000000800 */
[----:B----4-:R-:W4:Y:S01]  /*3080*/  @P2 LDC R13, c[0x0][0x438] ;  /* 0x00010e00ff0d2b82 */ /* 0x010f220000000800 */
[----:B0-----:R-:W-:-:S05]  /*3090*/  @P2 IMAD.HI.U32 R12, R39, R12, RZ ;  /* 0x0000000c270c2227 */ /* 0x001fca00078e00ff */
[----:B----4-:R-:W-:Y:S02]  /*30a0*/  @P2 SHF.R.U32.HI R11, RZ, R13, R12 ;  /* 0x0000000dff0b2219 */ /* 0x010fe4000001160c */
[----:B------:R-:W-:-:S04]  /*30b0*/  ISETP.GE.AND P2, PT, R15, R2, PT ;  /* 0x000000020f00720c */ /* 0x000fc80003f46270 */
[----:B------:R-:W-:-:S13]  /*30c0*/  ISETP.GT.OR P2, PT, R109, 0x9f, P2 ;  /* 0x0000009f6d00780c */ /* 0x000fda0001744670 */
[----:B------:R-:W0:Y:S01]  /*30d0*/  @!P2 LDC.64 R14, c[0x0][0x428] ;  /* 0x00010a00ff0eab82 */ /* 0x000e220000000a00 */
[----:B------:R-:W-:-:S07]  /*30e0*/  @!P2 SHF.R.S32.HI R35, RZ, 0x1f, R11 ;  /* 0x0000001fff23a819 */ /* 0x000fce000001140b */
[----:B------:R-:W4:Y:S01]  /*30f0*/  @!P2 LDC.64 R12, c[0x0][0x418] ;  /* 0x00010600ff0cab82 */ /* 0x000f220000000a00 */
[----:B0-----:R-:W-:-:S04]  /*3100*/  @!P2 IMAD R34, R117, R14, RZ ;  /* 0x0000000e7522a224 */ /* 0x001fc800078e02ff */
[----:B------:R-:W-:Y:S01]  /*3110*/  @!P2 IMAD R37, R0, R15, R34 ;  /* 0x0000000f0025a224 */ /* 0x000fe200078e0222 */
[----:B------:R-:W-:-:S05]  /*3120*/  @!P2 MOV R34, R11 ;  /* 0x0000000b0022a202 */ /* 0x000fca0000000f00 */
[----:B------:R-:W-:-:S04]  /*3130*/  @!P2 IMAD.WIDE.U32 R14, R0, R14, R34 ;  /* 0x0000000e000ea225 */ /* 0x000fc800078e0022 */
[----:B------:R-:W-:Y:S01]  /*3140*/  @!P2 IMAD.IADD R15, R15, 0x1, R37 ;  /* 0x000000010f0fa824 */ /* 0x000fe200078e0225 */
[----:B----4-:R-:W-:Y:S01]  /*3150*/  @!P2 LEA R12, P3, R14, R12, 0x2 ;  /* 0x0000000c0e0ca211 */ /* 0x010fe200078610ff */
[----:B------:R-:W-:-:S03]  /*3160*/  IMAD.MOV.U32 R34, RZ, RZ, RZ ;  /* 0x000000ffff227224 */ /* 0x000fc600078e00ff */
[----:B------:R-:W-:-:S05]  /*3170*/  @!P2 LEA.HI.X R13, R14, R13, R15, 0x2, P3 ;  /* 0x0000000d0e0da211 */ /* 0x000fca00018f140f */
[----:B-----5:R0:W5:Y:S01]  /*3180*/  @!P2 LDG.E R34, desc[UR50][R12.64] ;  /* 0x000000320c22a981 */ /* 0x020162000c1e1900 */
[----:B------:R-:W-:Y:S01]  /*3190*/  ISETP.GT.AND P2, PT, R24, R115, PT ;  /* 0x000000731800720c */ /* 0x000fe20003f44270 */
[----:B------:R-:W-:Y:S01]  /*31a0*/  IMAD.MOV R35, RZ, RZ, -R11 ;  /* 0x000000ffff237224 */ /* 0x000fe200078e0a0b */
[----:B------:R-:W-:Y:S01]  /*31b0*/  LOP3.LUT P4, RZ, R116, 0x2, RZ, 0xc0, !PT ;  /* 0x0000000274ff7812 */ /* 0x000fe2000788c0ff */
[----:B------:R-:W-:Y:S05]  /*31c0*/  YIELD ;  /* 0x0000000000007946 */ /* 0x000fea0003800000 */
[----:B------:R-:W-:Y:S01]  /*31d0*/  BSSY B0, `(.L_x_4286) ;  /* 0x0000d9e000007945 */ /* 0x000fe20003800000 */
[----:B------:R-:W-:-:S02]  /*31e0*/  IMAD R35, R36, R35, R39 ;  /* 0x0000002324237224 */ /* 0x000fc400078e0227 */
[----:B--2---:R-:W-:Y:S01]  /*31f0*/  IMAD R11, R19, 0x7800, R40 ;  /* 0x00007800130b7824 */ /* 0x004fe200078e0228 */
[----:B---3--:R-:W-:-:S03]  /*3200*/  LOP3.LUT R38, R38, 0xfffffffd, RZ, 0xc0, !PT ;  /* 0xfffffffd26267812 */ /* 0x008fc600078ec0ff */
[C---:B------:R-:W-:Y:S02]  /*3210*/  VIADD R89, R11.reuse, 0x20 ;  /* 0x000000200b597836 */ /* 0x040fe40000000000 */
[----:B------:R-:W-:Y:S01]  /*3220*/  @P4 VIADD R89, R11, 0xffffffe0 ;  /* 0xffffffe00b594836 */ /* 0x000fe20000000000 */
[----:B------:R-:W-:Y:S01]  /*3230*/  @P2 LOP3.LUT R38, R38, 0x2, RZ, 0xfc, !PT ;  /* 0x0000000226262812 */ /* 0x000fe200078efcff */
[C---:B------:R-:W-:Y:S01]  /*3240*/  IMAD.IADD R88, R18.reuse, 0x1, R11 ;  /* 0x0000000112587824 */ /* 0x040fe200078e020b */
[----:B-1----:R-:W-:Y:S01]  /*3250*/  ISETP.GE.AND P2, PT, R113, 0x1, PT ;  /* 0x000000017100780c */ /* 0x002fe20003f46270 */
[----:B------:R-:W-:Y:S02]  /*3260*/  IMAD.IADD R89, R18, 0x1, R89 ;  /* 0x0000000112597824 */ /* 0x000fe400078e0259 */
[----:B------:R0:W-:Y:S10]  /*3270*/  STL [R1+0x8], R38 ;  /* 0x0000082601007387 */ /* 0x0001f40000100800 */
[----:B0-----:R-:W-:Y:S05]  /*3280*/  @!P2 BRA `(.L_x_4287) ;  /* 0x000000d0006ca947 */ /* 0x001fea0003800000 */
[----:B------:R-:W-:Y:S01]  /*3290*/  SHF.R.S32.HI R90, RZ, 0x1f, R35 ;  /* 0x0000001fff5a7819 */ /* 0x000fe20000011423 */
[----:B------:R-:W-:Y:S01]  /*32a0*/  ULDC.64 UR4, c[0x0][0x300] ;  /* 0x0000c00000047ab9 */ /* 0x000fe20000000a00 */
[----:B-----5:R-:W-:Y:S01]  /*32b0*/  SHF.R.S32.HI R91, RZ, 0x1f, R34 ;  /* 0x0000001fff5b7819 */ /* 0x020fe20000011422 */
[----:B------:R-:W-:Y:S01]  /*32c0*/  IMAD.WIDE.U32 R12, R35, UR4, RZ ;  /* 0x00000004230c7c25 */ /* 0x000fe2000f8e00ff */
[----:B------:R-:W-:-:S03]  /*32d0*/  ULDC.64 UR6, c[0x0][0x2e8] ;  /* 0x0000ba0000067ab9 */ /* 0x000fc60000000a00 */
[----:B------:R-:W-:Y:S02]  /*32e0*/  IMAD R14, R90, UR4, RZ ;  /* 0x000000045a0e7c24 */ /* 0x000fe4000f8e02ff */
[----:B------:R-:W-:Y:S02]  /*32f0*/  IMAD R92, R24, -0xa0, R2 ;  /* 0xffffff60185c7824 */ /* 0x000fe400078e0202 */
[----:B------:R-:W-:Y:S01]  /*3300*/  IMAD R11, R35, UR5, R14 ;  /* 0x00000005230b7c24 */ /* 0x000fe2000f8e020e */
[----:B------:R-:W-:Y:S02]  /*3310*/  ULDC.64 UR4, c[0x0][0x310] ;  /* 0x0000c40000047ab9 */ /* 0x000fe40000000a00 */
[----:B------:R-:W-:Y:S01]  /*3320*/  IMAD R15, R91, UR4, RZ ;  /* 0x000000045b0f7c24 */ /* 0x000fe2000f8e02ff */
[----:B------:R-:W-:Y:S02]  /*3330*/  VIMNMX R92, R92, 0xa0, PT ;  /* 0x000000a05c5c7848 */ /* 0x000fe40003fe0100 */
[----:B------:R-:W-:Y:S01]  /*3340*/  IADD3 R13, R13, R11, RZ ;  /* 0x0000000b0d0d7210 */ /* 0x000fe20007ffe0ff */
[C---:B------:R-:W-:Y:S01]  /*3350*/  IMAD R15, R34.reuse, UR5, R15 ;  /* 0x00000005220f7c24 */ /* 0x040fe2000f8e020f */
[----:B------:R-:W-:Y:S01]  /*3360*/  SHF.R.S32.HI R11, RZ, 0x1f, R24 ;  /* 0x0000001fff0b7819 */ /* 0x000fe20000011418 */
[----:B------:R-:W-:Y:S01]  /*3370*/  IMAD.WIDE.U32 R12, R34, UR4, R12 ;  /* 0x00000004220c7c25 */ /* 0x000fe2000f8e000c */
[----:B------:R-:W-:-:S03]  /*3380*/  ULDC.64 UR4, c[0x0][0x308] ;  /* 0x0000c20000047ab9 */ /* 0x000fc60000000a00 */
[----:B------:R-:W-:Y:S02]  /*3390*/  IMAD.IADD R13, R13, 0x1, R15 ;  /* 0x000000010d0d7824 */ /* 0x000fe400078e020f */
[----:B------:R-:W-:-:S04]  /*33a0*/  IMAD.WIDE.U32 R14, R102, R24, RZ ;  /* 0x00000018660e7225 */ /* 0x000fc800078e00ff */
[----:B------:R-:W-:Y:S01]  /*33b0*/  IMAD.WIDE.U32 R12, R223, UR4, R12 ;  /* 0x00000004df0c7c25 */ /* 0x000fe2000f8e000c */
[----:B------:R-:W-:-:S03]  /*33c0*/  ULDC.U8 UR4, c[0x0][0x410] ;  /* 0x0001040000047ab9 */ /* 0x000fc60000000000 */
[----:B------:R-:W-:Y:S01]  /*33d0*/  IMAD R119, R223, UR5, R13 ;  /* 0x00000005df777c24 */ /* 0x000fe2000f8e020d */
[----:B------:R-:W-:Y:S01]  /*33e0*/  IADD3 R120, P2, R12, UR6, RZ ;  /* 0x000000060c787c10 */ /* 0x000fe2000ff5e0ff */
[-C--:B------:R-:W-:Y:S02]  /*33f0*/  IMAD R12, R121, R24.reuse, RZ ;  /* 0x00000018790c7224 */ /* 0x080fe400078e02ff */
[----:B------:R-:W-:Y:S01]  /*3400*/  IMAD R13, R122, R24, RZ ;  /* 0x000000187a0d7224 */ /* 0x000fe200078e02ff */
[----:B------:R-:W-:Y:S01]  /*3410*/  IADD3.X R119, R119, UR7, RZ, P2, !PT ;  /* 0x0000000777777c10 */ /* 0x000fe200097fe4ff */
[C---:B------:R-:W-:Y:S01]  /*3420*/  IMAD R37, R11.reuse, R102, R12 ;  /* 0x000000660b257224 */ /* 0x040fe200078e020c */
[----:B------:R-:W-:Y:S01]  /*3430*/  ISETP.NE.AND P2, PT, RZ, UR4, PT ;  /* 0x00000004ff007c0c */ /* 0x000fe2000bf45270 */
[----:B------:R-:W-:Y:S02]  /*3440*/  IMAD R39, R11, R100, R13 ;  /* 0x000000640b277224 */ /* 0x000fe400078e020d */
[----:B------:R-:W-:-:S04]  /*3450*/  IMAD.WIDE.U32 R12, R100, R24, RZ ;  /* 0x00000018640c7225 */ /* 0x000fc800078e00ff */
[----:B------:R-:W-:Y:S02]  /*3460*/  IMAD.IADD R11, R15, 0x1, R37 ;  /* 0x000000010f0b7824 */ /* 0x000fe400078e0225 */
[----:B------:R-:W-:-:S04]  /*3470*/  IMAD.IADD R86, R13, 0x1, R39 ;  /* 0x000000010d567824 */ /* 0x000fc800078e0227 */
[----:B------:R-:W-:Y:S05]  /*3480*/  @!P2 BRA `(.L_x_4288) ;  /* 0x000000640088a947 */ /* 0x000fea0003800000 */
[----:B------:R0:W5:Y:S04]  /*3490*/  LDL R94, [R1+0xc] ;  /* 0x00000c00015e7983 */ /* 0x0001680000100800 */
[----:B------:R0:W5:Y:S04]  /*34a0*/  LDL R93, [R1+0x14] ;  /* 0x00001400015d7983 */ /* 0x0001680000100800 */
[----:B------:R0:W5:Y:S01]  /*34b0*/  LDL R87, [R1+0x18] ;  /* 0x0000180001577983 */ /* 0x0001620000100800 */
[----:B------:R-:W-:Y:S01]  /*34c0*/  BSSY B1, `(.L_x_4289) ;  /* 0x0000046000017945 */ /* 0x000fe20003800000 */
[----:B------:R-:W-:-:S02]  /*34d0*/  CS2R R36, SRZ ;  /* 0x0000000000247805 */ /* 0x000fc4000001ff00 */
[----:B------:R-:W-:Y:S01]  /*34e0*/  CS2R R60, SRZ ;  /* 0x00000000003c7805 */ /* 0x000fe2000001ff00 */
[----:B------:R-:W1:Y:S01]  /*34f0*/  S2R R50, SR_TID.X ;  /* 0x0000000000327919 */ /* 0x000e620000002100 */
        /* <DEDUP_REMOVED lines=21> */
[C---:B-1----:R-:W-:Y:S02]  /*3650*/  VIADD R85, R50.reuse, 0xffffff80 ;  /* 0xffffff8032557836 */ /* 0x042fe40000000000 */
[----:B------:R-:W-:Y:S01]  /*3660*/  VIADD R84, R50, 0xffffff80 ;  /* 0xffffff8032547836 */ /* 0x000fe20000000000 */
[----:B------:R-:W-:-:S04]  /*3670*/  CS2R R50, SRZ ;  /* 0x0000000000327805 */ /* 0x000fc8000001ff00 */
[----:B------:R-:W-:-:S04]  /*3680*/  LEA.HI R84, R84, R85, RZ, 0x1 ;  /* 0x0000005554547211 */ /* 0x000fc800078f08ff */
[----:B------:R-:W-:-:S04]  /*3690*/  SHF.R.S32.HI R84, RZ, 0x1, R84 ;  /* 0x00000001ff547819 */ /* 0x000fc80000011454 */
[----:B------:R-:W-:-:S13]  /*36a0*/  ISETP.GE.AND P3, PT, R84, R92, PT ;  /* 0x0000005c5400720c */ /* 0x000fda0003f66270 */
[----:B0-----:R-:W-:Y:S05]  /*36b0*/  @P3 BRA `(.L_x_4290) ;  /* 0x0000000000983947 */ /* 0x001fea0003800000 */
[----:B------:R-:W2:Y:S01]  /*36c0*/  LDL R134, [R1+0x10] ;  /* 0x0000100001867983 */ /* 0x000ea20000100800 */
[----:B------:R-:W-:-:S03]  /*36d0*/  ULDC.64 UR4, c[0x0][0x3e8] ;  /* 0x0000fa0000047ab9 */ /* 0x000fc60000000a00 */
[----:B------:R-:W3:Y:S01]  /*36e0*/  LDL R133, [R1+0x1c] ;  /* 0x00001c0001857983 */ /* 0x000ee20000100800 */
[----:B------:R-:W-:Y:S02]  /*36f0*/  IADD3 R62, P2, P4, R106, UR4, R14 ;  /* 0x000000046a3e7c10 */ /* 0x000fe4000fc5e00e */
[----:B------:R-:W-:Y:S02]  /*3700*/  CS2R R80, SRZ ;  /* 0x0000000000507805 */ /* 0x000fe4000001ff00 */
        /* <DEDUP_REMOVED lines=8> */
[----:B------:R-:W5:Y:S04]  /*3790*/  @!P2 LDG.E.64 R80, desc[UR50][R62.64] ;  /* 0x000000323e50a981 */ /* 0x000f68000c1e1b00 */
[----:B------:R-:W5:Y:S02]  /*37a0*/  @!P2 LDG.E.64 R82, desc[UR50][R84.64] ;  /* 0x000000325452a981 */ /* 0x000f64000c1e1b00 */
[----:B-----5:R-:W-:Y:S02]  /*37b0*/  ISETP.GE.AND P2, PT, R94, R113, PT ;  /* 0x000000715e00720c */ /* 0x020fe40003f46270 */
[----:B------:R-:W-:Y:S02]  /*37c0*/  CS2R R72, SRZ ;  /* 0x0000000000487805 */ /* 0x000fe4000001ff00 */
[----:B------:R-:W-:-:S09]  /*37d0*/  CS2R R74, SRZ ;  /* 0x00000000004a7805 */ /* 0x000fd2000001ff00 */
[----:B------:R-:W5:Y:S04]  /*37e0*/  @!P2 LDG.E.64 R76, desc[UR50][R62.64+0x10] ;  /* 0x000010323e4ca981 */ /* 0x000f68000c1e1b00 */
[----:B------:R-:W5:Y:S01]  /*37f0*/  @!P2 LDG.E.64 R78, desc[UR50][R84.64+0x10] ;  /* 0x00001032544ea981 */ /* 0x000f62000c1e1b00 */
[----:B------:R-:W-:Y:S02]  /*3800*/  ISETP.GE.AND P2, PT, R93, R113, PT ;  /* 0x000000715d00720c */ /* 0x000fe40003f46270 */
        /* <DEDUP_REMOVED lines=9> */
[----:B------:R-:W-:Y:S02]  /*38a0*/  CS2R R60, SRZ ;  /* 0x00000000003c7805 */ /* 0x000fe4000001ff00 */
[----:B--2---:R-:W-:-:S13]  /*38b0*/  ISETP.GE.AND P2, PT, R134, R113, PT ;  /* 0x000000718600720c */ /* 0x004fda0003f46270 */
[----:B------:R-:W5:Y:S04]  /*38c0*/  @!P2 LDG.E.64 R64, desc[UR50][R62.64+0x40] ;  /* 0x000040323e40a981 */ /* 0x000f68000c1e1b00 */
[----:B------:R-:W5:Y:S01]  /*38d0*/  @!P2 LDG.E.64 R66, desc[UR50][R84.64+0x40] ;  /* 0x000040325442a981 */ /* 0x000f62000c1e1b00 */
[----:B---3--:R-:W-:-:S13]  /*38e0*/  ISETP.GE.AND P2, PT, R133, R113, PT ;  /* 0x000000718500720c */ /* 0x008fda0003f46270 */
[----:B------:R0:W5:Y:S02]  /*38f0*/  @!P2 LDG.E.64 R60, desc[UR50][R62.64+0x50] ;  /* 0x000050323e3ca981 */ /* 0x000164000c1e1b00 */
[----:B0-----:R-:W-:-:S06]  /*3900*/  CS2R R62, SRZ ;  /* 0x00000000003e7805 */ /* 0x001fcc000001ff00 */
[----:B------:R0:W5:Y:S02]  /*3910*/  @!P2 LDG.E.64 R62, desc[UR50][R84.64+0x50] ;  /* 0x00005032543ea981 */ /* 0x000164000c1e1b00 */
.L_x_4290:
[----:B------:R-:W-:Y:S05]  /*3920*/  BSYNC B1 ;  /* 0x0000000000017941 */ /* 0x000fea0003800000 */
.L_x_4289:
[----:B0-----:R-:W0:Y:S01]  /*3930*/  S2R R84, SR_TID.X ;  /* 0x0000000000547919 */ /* 0x001e220000002100 */
[----:B------:R-:W-:Y:S01]  /*3940*/  BSSY B1, `(.L_x_4291) ;  /* 0x0000032000017945 */ /* 0x000fe20003800000 */
[C---:B0-----:R-:W-:Y:S02]  /*3950*/  VIADD R85, R84.reuse, 0xffffff80 ;  /* 0xffffff8054557836 */ /* 0x041fe40000000000 */
[----:B------:R-:W-:-:S05]  /*3960*/  VIADD R84, R84, 0xffffff80 ;  /* 0xffffff8054547836 */ /* 0x000fca0000000000 */
[----:B------:R-:W-:-:S04]  /*3970*/  LEA.HI R84, R84, R85, RZ, 0x1 ;  /* 0x0000005554547211 */ /* 0x000fc800078f08ff */
[----:B------:R-:W-:-:S04]  /*3980*/  SHF.R.S32.HI R84, RZ, 0x1, R84 ;  /* 0x00000001ff547819 */ /* 0x000fc80000011454 */
[----:B------:R-:W-:-:S04]  /*3990*/  IADD3 R84, R84, 0x80, RZ ;  /* 0x0000008054547810 */ /* 0x000fc80007ffe0ff */
[----:B------:R-:W-:-:S13]  /*39a0*/  ISETP.GE.AND P4, PT, R84, R92, PT ;  /* 0x0000005c5400720c */ /* 0x000fda0003f86270 */
[----:B------:R-:W-:Y:S05]  /*39b0*/  @P4 BRA `(.L_x_4292) ;  /* 0x0000000000a84947 */ /* 0x000fea0003800000 */
[----:B------:R-:W2:Y:S04]  /*39c0*/  LDL R85, [R1+0x10] ;  /* 0x0000100001557983 */ /* 0x000ea80000100800 */
[----:B------:R-:W3:Y:S01]  /*39d0*/  LDL R84, [R1+0x1c] ;  /* 0x00001c0001547983 */ /* 0x000ee20000100800 */
[----:B------:R-:W-:Y:S01]  /*39e0*/  IADD3 R14, P2, P5, R106, R14, R5 ;  /* 0x0000000e6a0e7210 */ /* 0x000fe20007d5e005 */
[----:B------:R-:W-:-:S03]  /*39f0*/  ULDC.64 UR4, c[0x0][0x3e8] ;  /* 0x0000fa0000047ab9 */ /* 0x000fc60000000a00 */
        /* <DEDUP_REMOVED lines=10> */
[----:B------:R-:W-:Y:S02]  /*3aa0*/  CS2R R58, SRZ ;  /* 0x00000000003a7805 */ /* 0x000fe4000001ff00 */
[----:B------:R-:W-:Y:S02]  /*3ab0*/  CS2R R52, SRZ ;  /* 0x0000000000347805 */ /* 0x000fe4000001ff00 */
[----:B------:R-:W-:-:S05]  /*3ac0*/  CS2R R54, SRZ ;  /* 0x0000000000367805 */ /* 0x000fca000001ff00 */
[----:B------:R0:W5:Y:S04]  /*3ad0*/  @!P2 LDG.E.64 R56, desc[UR50][R14.64] ;  /* 0x000000320e38a981 */ /* 0x000168000c1e1b00 */
[----:B------:R0:W5:Y:S02]  /*3ae0*/  @!P2 LDG.E.64 R58, desc[UR50][R12.64] ;  /* 0x000000320c3aa981 */ /* 0x000164000c1e1b00 */
[----:B-----5:R-:W-:Y:S02]  /*3af0*/  ISETP.GE.AND P2, PT, R94, R113, PT ;  /* 0x000000715e00720c */ /* 0x020fe40003f46270 */
[----:B------:R-:W-:Y:S02]  /*3b00*/  CS2R R48, SRZ ;  /* 0x0000000000307805 */ /* 0x000fe4000001ff00 */
[----:B------:R-:W-:-:S09]  /*3b10*/  CS2R R50, SRZ ;  /* 0x0000000000327805 */ /* 0x000fd2000001ff00 */
[----:B------:R0:W5:Y:S04]  /*3b20*/  @!P2 LDG.E.64 R52, desc[UR50][R14.64+0x10] ;  /* 0x000010320e34a981 */ /* 0x000168000c1e1b00 */
[----:B------:R0:W5:Y:S01]  /*3b30*/  @!P2 LDG.E.64 R54, desc[UR50][R12.64+0x10] ;  /* 0x000010320c36a981 */ /* 0x000162000c1e1b00 */
[----:B------:R-:W-:Y:S02]  /*3b40*/  ISETP.GE.AND P2, PT, R93, R113, PT ;  /* 0x000000715d00720c */ /* 0x000fe40003f46270 */
        /* <DEDUP_REMOVED lines=9> */
[----:B------:R-:W-:Y:S02]  /*3be0*/  CS2R R36, SRZ ;  /* 0x0000000000247805 */ /* 0x000fe4000001ff00 */
[----:B------:R-:W-:Y:S02]  /*3bf0*/  CS2R R38, SRZ ;  /* 0x0000000000267805 */ /* 0x000fe4000001ff00 */
[----:B--2---:R-:W-:-:S13]  /*3c00*/  ISETP.GE.AND P2, PT, R85, R113, PT ;  /* 0x000000715500720c */ /* 0x004fda0003f46270 */
[----:B------:R0:W5:Y:S04]  /*3c10*/  @!P2 LDG.E.64 R40, desc[UR50][R14.64+0x40] ;  /* 0x000040320e28a981 */ /* 0x000168000c1e1b00 */
[----:B------:R0:W5:Y:S01]  /*3c20*/  @!P2 LDG.E.64 R42, desc[UR50][R12.64+0x40] ;  /* 0x000040320c2aa981 */ /* 0x000162000c1e1b00 */
[----:B---3--:R-:W-:-:S13]  /*3c30*/  ISETP.GE.AND P2, PT, R84, R113, PT ;  /* 0x000000715400720c */ /* 0x008fda0003f46270 */
[----:B------:R0:W5:Y:S04]  /*3c40*/  @!P2 LDG.E.64 R36, desc[UR50][R14.64+0x50] ;  /* 0x000050320e24a981 */ /* 0x000168000c1e1b00 */
[----:B------:R0:W5:Y:S02]  /*3c50*/  @!P2 LDG.E.64 R38, desc[UR50][R12.64+0x50] ;  /* 0x000050320c26a981 */ /* 0x000164000c1e1b00 */
.L_x_4292:
[----:B------:R-:W-:Y:S05]  /*3c60*/  BSYNC B1 ;  /* 0x0000000000017941 */ /* 0x000fea0003800000 */
.L_x_4291:
[----:B------:R-:W-:Y:S01]  /*3c70*/  UISETP.NE.AND UP0, UPT, UR49, 0x3, UPT ;  /* 0x000000033100788c */ /* 0x000fe2000bf05270 */
[----:B-----5:R-:W-:Y:S01]  /*3c80*/  IMAD.MOV.U32 R142, RZ, RZ, R60 ;  /* 0x000000ffff8e7224 */ /* 0x020fe200078e003c */
[----:B------:R-:W-:Y:S01]  /*3c90*/  MOV R147, R66 ;  /* 0x0000004200937202 */ /* 0x000fe20000000f00 */
[----:B------:R-:W-:Y:S01]  /*3ca0*/  IMAD.MOV.U32 R146, RZ, RZ, R64 ;  /* 0x000000ffff927224 */ /* 0x000fe200078e0040 */
[----:B------:R-:W-:Y:S01]  /*3cb0*/  MOV R135, R48 ;  /* 0x0000003000877202 */ /* 0x000fe20000000f00 */
[----:B------:R-:W-:Y:S01]  /*3cc0*/  IMAD.MOV.U32 R148, RZ, RZ, R68 ;  /* 0x000000ffff947224 */ /* 0x000fe200078e0044 */
[----:B------:R-:W-:Y:S01]  /*3cd0*/  PLOP3.LUT P2, PT, PT, PT, UP0, 0x80, 0x0 ;  /* 0x000000000000781c */ /* 0x000fe20003f4f008 */
        /* <DEDUP_REMOVED lines=21> */
.L_x_4293:
[----:B------:R-:W2:Y:S01]  /*3e30*/  LDL R11, [R1+0x4] ;  /* 0x00000400010b7983 */ /* 0x000ea20000100800 */
[----:B------:R-:W-:Y:S01]  /*3e40*/  IMAD R93, R19, 0x8, R18 ;  /* 0x00000008135d7824 */ /* 0x000fe200078e0212 */
[----:B------:R-:W-:Y:S01]  /*3e50*/  BSSY B1, `(.L_x_4294) ;  /* 0x0000004000017945 */ /* 0x000fe20003800000 */
[----:B--2---:R-:W-:-:S04]  /*3e60*/  SHF.L.U32 R94, R11, 0x1f, RZ ;  /* 0x0000001f0b5e7819 */ /* 0x004fc800000006ff */
[----:B------:R-:W1:Y:S02]  /*3e70*/  SYNCS.PHASECHK.TRANS64.TRYWAIT P5, [R93+URZ+0x33490], R94 ;  /* 0x0334905e5d0075a7 */ /* 0x000e6400080a017f */
[----:B-1----:R-:W-:Y:S05]  /*3e80*/  @!P5 BRA `(.L_x_4295) ;  /* 0x000002bc0094d947 */ /* 0x002fea0003800000 */
.L_x_4632:
[----:B------:R-:W-:Y:S05]  /*3e90*/  BSYNC B1 ;  /* 0x0000000000017941 */ /* 0x000fea0003800000 */
.L_x_4294:
[----:B------:R-:W-:-:S03]  /*3ea0*/  UMOV UR4, 0xffffffff ;  /* 0xffffffff00047882 */ /* 0x000fc60000000000 */
[----:B------:R-:W-:Y:S05]  /*3eb0*/  BRA.DIV UR4, `(.L_x_4296) ;  /* 0x000002be049c7947 */ /* 0x000fea000b800000 */
[----:B------:R2:W3:Y:S04]  /*3ec0*/  SHFL.IDX PT, R145, R119, RZ, 0x1e1f ;  /* 0x001e1fff77917589 */ /* 0x0004e800000e0000 */
[----:B------:R2:W4:Y:S02]  /*3ed0*/  SHFL.IDX PT, R11, R120, RZ, 0x1e1f ;  /* 0x001e1fff780b7589 */ /* 0x00052400000e0000 */
.L_x_4636:
[----:B------:R-:W-:Y:S04]  /*3ee0*/  BSSY B1, `(.L_x_4297) ;  /* 0x00002e2000017945 */ /* 0x000fe80003800000 */
[----:B------:R-:W-:Y:S05]  /*3ef0*/  @P3 BRA `(.L_x_4298) ;  /* 0x0000002c00803947 */ /* 0x000fea0003800000 */
[----:B------:R-:W-:Y:S01]  /*3f00*/  ISETP.NE.AND P3, PT, R28, RZ, PT ;  /* 0x000000ff1c00720c */ /* 0x000fe20003f65270 */
[----:B------:R-:W-:-:S12]  /*3f10*/  BSSY B2, `(.L_x_4299) ;  /* 0x0000079000027945 */ /* 0x000fd80003800000 */
[----:B------:R-:W-:Y:S05]  /*3f20*/  @!P3 BRA `(.L_x_4300) ;  /* 0x0000000400dcb947 */ /* 0x000fea0003800000 */
        /* <DEDUP_REMOVED lines=12> */
[--C-:B------:R-:W-:Y:S01]  /*3ff0*/  SHF.R.U32.HI R80, RZ, 0x10, R83.reuse ;  /* 0x00000010ff507819 */ /* 0x100fe20000011653 */
[----:B------:R-:W-:Y:S01]  /*4000*/  IMAD.SHL.U32 R158, R158, 0x100, RZ ;  /* 0x000001009e9e7824 */ /* 0x000fe200078e00ff */
[----:B------:R-:W-:Y:S02]  /*4010*/  LOP3.LUT R159, R83, 0xff, RZ, 0xc0, !PT ;  /* 0x000000ff539f7812 */ /* 0x000fe400078ec0ff */
[----:B------:R-:W-:Y:S02]  /*4020*/  LOP3.LUT R81, R81, 0xff00, R156, 0xf8, !PT ;  /* 0x0000ff0051517812 */ /* 0x000fe400078ef89c */
[----:B------:R-:W-:Y:S02]  /*4030*/  SHF.R.U32.HI R83, RZ, 0x18, R83 ;  /* 0x00000018ff537819 */ /* 0x000fe40000011653 */
[----:B------:R-:W-:Y:S02]  /*4040*/  LOP3.LUT R81, R81, 0xff0000, R82, 0xf8, !PT ;  /* 0x00ff000051517812 */ /* 0x000fe400078ef852 */
[----:B------:R-:W-:-:S02]  /*4050*/  PRMT R83, R83, 0x654, R159 ;  /* 0x0000065453537816 */ /* 0x000fc4000000009f */
[----:B------:R-:W-:Y:S02]  /*4060*/  F2FP.F16.E4M3.UNPACK_B R82, R155.H1 ;  /* 0x0000009bff52723e */ /* 0x000fe400030006ff */
        /* <DEDUP_REMOVED lines=39> */
[----:B------:R-:W-:Y:S02]  /*42e0*/  F2FP.F16.E4M3.UNPACK_B R82, R14 ;  /* 0x0000000eff52723e */ /* 0x000fe400020006ff */
        /* <DEDUP_REMOVED lines=10> */
[CC--:B------:R-:W-:Y:S01]  /*4390*/  FFMA.FTZ R160, R80.reuse, R15.reuse, -R160 ;  /* 0x0000000f50a07223 */ /* 0x0c0fe200000108a0 */
        /* <DEDUP_REMOVED lines=26> */
[C---:B------:R-:W-:Y:S01]  /*4540*/  FMUL.FTZ R156, R15.reuse, R159 ;  /* 0x0000009f0f9c7220 */ /* 0x040fe20000410000 */
[----:B------:R-:W-:Y:S01]  /*4550*/  F2FP.SATFINITE.E4M3.F32.PACK_AB_MERGE_C R157, R158, R157, R13 ;  /* 0x0000009d9e9d723e */ /* 0x000fe2000480700d */
[C---:B------:R-:W-:Y:S01]  /*4560*/  FMUL.FTZ R159, R82.reuse, R159 ;  /* 0x0000009f529f7220 */ /* 0x040fe20000410000 */
[----:B------:R-:W-:Y:S01]  /*4570*/  MOV R13, R83 ;  /* 0x00000053000d7202 */ /* 0x000fe20000000f00 */
[-C--:B------:R-:W-:Y:S02]  /*4580*/  FFMA.FTZ R156, R82, R81.reuse, -R156 ;  /* 0x00000051529c7223 */ /* 0x080fe4000001089c */
        /* <DEDUP_REMOVED lines=11> */
[----:B------:R-:W-:-:S05]  /*4640*/  F2FP.SATFINITE.E4M3.F32.PACK_AB_MERGE_C R81, R155, R81, R156 ;  /* 0x000000519b51723e */ /* 0x000fca000480709c */
[----:B------:R-:W-:-:S07]  /*4650*/  IMAD.MOV.U32 R12, RZ, RZ, R81 ;  /* 0x000000ffff0c7224 */ /* 0x000fce00078e0051 */
.L_x_4302:
[----:B------:R-:W-:Y:S05]  /*4660*/  BSYNC B3 ;  /* 0x0000000000037941 */ /* 0x000fea0003800000 */
.L_x_4301:
[----:B----4-:R-:W-:-:S05]  /*4670*/  IADD3 R80, P3, R16, R11, RZ ;  /* 0x0000000b10507210 */ /* 0x010fca0007f7e0ff */
[----:B---3--:R-:W-:-:S05]  /*4680*/  IMAD.X R81, R145, 0x1, R17, P3 ;  /* 0x0000000191517824 */ /* 0x008fca00018e0611 */
[----:B0-----:R0:W-:Y:S03]  /*4690*/  ST.E.128 desc[UR50][R80.64], R12 ;  /* 0x0000000c50007985 */ /* 0x0011e6000c101d32 */
.L_x_4300:
[----:B------:R-:W-:Y:S05]  /*46a0*/  BSYNC B2 ;  /* 0x0000000000027941 */ /* 0x000fea0003800000 */
.L_x_4299:
[----:B------:R-:W-:Y:S01]  /*46b0*/  ISETP.NE.AND P3, PT, R29, RZ, PT ;  /* 0x000000ff1d00720c */ /* 0x000fe20003f65270 */
[----:B------:R-:W-:-:S12]  /*46c0*/  BSSY B2, `(.L_x_4303) ;  /* 0x000007b000027945 */ /* 0x000fd80003800000 */
[----:B------:R-:W-:Y:S05]  /*46d0*/  @!P3 BRA `(.L_x_4304) ;  /* 0x0000000400e4b947 */ /* 0x000fea0003800000 */
[----:B0-----:R-:W5:Y:S01]  /*46e0*/  LDL R80, [R1+0xc] ;  /* 0x00000c0001507983 */ /* 0x001f620000100800 */
[----:B------:R-:W-:Y:S03]  /*46f0*/  BSSY B3, `(.L_x_4305) ;  /* 0x0000073000037945 */ /* 0x000fe60003800000 */
[----:B------:R0:W0:Y:S01]  /*4700*/  LDS.128 R12, [R89+0x24200] ;  /* 0x02420000590c7984 */ /* 0x0000220000000c00 */
[----:B-----5:R-:W-:-:S13]  /*4710*/  ISETP.GE.AND P3, PT, R80, R113, PT ;  /* 0x000000715000720c */ /* 0x020fda0003f66270 */
[----:B0-----:R-:W-:Y:S05]  /*4720*/  @P3 BRA `(.L_x_4306) ;  /* 0x0000000400bc3947 */ /* 0x001fea0003800000 */
[--C-:B------:R-:W-:Y:S02]  /*4730*/  SHF.R.U32.HI R80, RZ, 0x8, R77.reuse ;  /* 0x00000008ff507819 */ /* 0x100fe4000001164d */
[--C-:B------:R-:W-:Y:S02]  /*4740*/  SHF.R.U32.HI R81, RZ, 0x18, R77.reuse ;  /* 0x00000018ff517819 */ /* 0x100fe4000001164d */
[----:B------:R-:W-:Y:S01]  /*4750*/  LOP3.LUT R78, R77, 0xff, RZ, 0xc0, !PT ;  /* 0x000000ff4d4e7812 */ /* 0x000fe200078ec0ff */
[----:B------:R-:W-:Y:S01]  /*4760*/  IMAD.SHL.U32 R80, R80, 0x100, RZ ;  /* 0x0000010050507824 */ /* 0x000fe200078e00ff */
[----:B------:R-:W-:Y:S02]  /*4770*/  SHF.R.U32.HI R77, RZ, 0x10, R77 ;  /* 0x00000010ff4d7819 */ /* 0x000fe4000001164d */
[----:B------:R-:W-:Y:S02]  /*4780*/  PRMT R78, R81, 0x654, R78 ;  /* 0x00000654514e7816 */ /* 0x000fe4000000004e */
[----:B------:R-:W-:Y:S01]  /*4790*/  SHF.R.U32.HI R154, RZ, 0x8, R79 ;  /* 0x00000008ff9a7819 */ /* 0x000fe2000001164f */
[----:B------:R-:W-:Y:S01]  /*47a0*/  IMAD.U32 R77, R77, 0x10000, RZ ;  /* 0x000100004d4d7824 */ /* 0x000fe200078e00ff */
[----:B------:R-:W-:-:S02]  /*47b0*/  LOP3.LUT R78, R78, 0xff00, R80, 0xf8, !PT ;  /* 0x0000ff004e4e7812 */ /* 0x000fc400078ef850 */
[----:B------:R-:W-:Y:S01]  /*47c0*/  SHF.R.U32.HI R82, RZ, 0x18, R79 ;  /* 0x00000018ff527819 */ /* 0x000fe2000001164f */
[----:B------:R-:W-:Y:S01]  /*47d0*/  IMAD.SHL.U32 R154, R154, 0x100, RZ ;  /* 0x000001009a9a7824 */ /* 0x000fe200078e00ff */
[----:B------:R-:W-:Y:S02]  /*47e0*/  LOP3.LUT R83, R79, 0xff, RZ, 0xc0, !PT ;  /* 0x000000ff4f537812 */ /* 0x000fe400078ec0ff */
[----:B------:R-:W-:Y:S02]  /*47f0*/  LOP3.LUT R77, R78, 0xff0000, R77, 0xf8, !PT ;  /* 0x00ff00004e4d7812 */ /* 0x000fe400078ef84d */
[----:B------:R-:W-:Y:S02]  /*4800*/  PRMT R82, R82, 0x654, R83 ;  /* 0x0000065452527816 */ /* 0x000fe40000000053 */
[----:B------:R-:W-:Y:S02]  /*4810*/  F2FP.F16.E4M3.UNPACK_B R78, R152.H1 ;  /* 0x00000098ff4e723e */ /* 0x000fe400030006ff */
[----:B------:R-:W-:-:S02]  /*4820*/  F2FP.F16.E4M3.UNPACK_B R80, R13 ;  /* 0x0000000dff50723e */ /* 0x000fc400020006ff */
[----:B------:R-:W-:Y:S02]  /*4830*/  SHF.R.U32.HI R76, RZ, 0x10, R79 ;  /* 0x00000010ff4c7819 */ /* 0x000fe4000001164f */
        /* <DEDUP_REMOVED lines=21> */
[----:B------:R-:W-:Y:S01]  /*4990*/  IMAD.U32 R13, R76, 0x10000, RZ ;  /* 0x000100004c0d7824 */ /* 0x000fe200078e00ff */
[----:B------:R-:W-:Y:S02]  /*49a0*/  MOV R76, R15 ;  /* 0x0000000f004c7202 */ /* 0x000fe40000000f00 */
        /* <DEDUP_REMOVED lines=71> */
.L_x_4306:
[----:B------:R-:W-:Y:S05]  /*4e20*/  BSYNC B3 ;  /* 0x0000000000037941 */ /* 0x000fea0003800000 */
.L_x_4305:
[----:B------:R-:W-:-:S05]  /*4e30*/  IMAD.SHL.U32 R77, R226, 0x10, RZ ;  /* 0x00000010e24d7824 */ /* 0x000fca00078e00ff */
[----:B----4-:R-:W-:-:S04]  /*4e40*/  IADD3 R76, P3, R11, R77, RZ ;  /* 0x0000004d0b4c7210 */ /* 0x010fc80007f7e0ff */
[----:B---3--:R-:W-:-:S05]  /*4e50*/  LEA.HI.X.SX32 R77, R77, R145, 0x1, P3 ;  /* 0x000000914d4d7211 */ /* 0x008fca00018f0eff */
[----:B------:R0:W-:Y:S04]  /*4e60*/  ST.E.128 desc[UR50][R76.64], R12 ;  /* 0x0000000c4c007985 */ /* 0x0001e8000c101d32 */
.L_x_4304:
[----:B------:R-:W-:Y:S05]  /*4e70*/  BSYNC B2 ;  /* 0x0000000000027941 */ /* 0x000fea0003800000 */
.L_x_4303:
        /* <DEDUP_REMOVED lines=13> */
[----:B------:R-:W-:Y:S02]  /*4f50*/  SHF.R.U32.HI R78, RZ, 0x8, R75 ;  /* 0x00000008ff4e7819 */ /* 0x000fe4000001164b */
[----:B------:R-:W-:-:S02]  /*4f60*/  PRMT R73, R73, 0x654, R77 ;  /* 0x0000065449497816 */ /* 0x000fc4000000004d */
[--C-:B------:R-:W-:Y:S01]  /*4f70*/  SHF.R.U32.HI R72, RZ, 0x10, R75.reuse ;  /* 0x00000010ff487819 */ /* 0x100fe2000001164b */
[----:B------:R-:W-:Y:S01]  /*4f80*/  IMAD.SHL.U32 R78, R78, 0x100, RZ ;  /* 0x000001004e4e7824 */ /* 0x000fe200078e00ff */
[----:B------:R-:W-:Y:S02]  /*4f90*/  LOP3.LUT R79, R75, 0xff, RZ, 0xc0, !PT ;  /* 0x000000ff4b4f7812 */ /* 0x000fe400078ec0ff */
[----:B------:R-:W-:Y:S02]  /*4fa0*/  LOP3.LUT R73, R73, 0xff00, R76, 0xf8, !PT ;  /* 0x0000ff0049497812 */ /* 0x000fe400078ef84c */
[----:B------:R-:W-:Y:S02]  /*4fb0*/  SHF.L.U32 R74, R74, 0x10, RZ ;  /* 0x000000104a4a7819 */ /* 0x000fe400000006ff */
[----:B------:R-:W-:Y:S02]  /*4fc0*/  SHF.R.U32.HI R75, RZ, 0x18, R75 ;  /* 0x00000018ff4b7819 */ /* 0x000fe4000001164b */
[----:B------:R-:W-:-:S02]  /*4fd0*/  LOP3.LUT R73, R73, 0xff0000, R74, 0xf8, !PT ;  /* 0x00ff000049497812 */ /* 0x000fc400078ef84a */
[----:B------:R-:W-:Y:S02]  /*4fe0*/  PRMT R75, R75, 0x654, R79 ;  /* 0x000006544b4b7816 */ /* 0x000fe4000000004f */
[----:B------:R-:W-:Y:S02]  /*4ff0*/  F2FP.F16.E4M3.UNPACK_B R74, R151.H1 ;  /* 0x00000097ff4a723e */ /* 0x000fe400030006ff */
[----:B------:R-:W-:Y:S02]  /*5000*/  F2FP.F16.E4M3.UNPACK_B R76, R13 ;  /* 0x0000000dff4c723e */ /* 0x000fe400020006ff */
        /* <DEDUP_REMOVED lines=94> */
.L_x_4310:
[----:B------:R-:W-:Y:S05]  /*55f0*/  BSYNC B3 ;  /* 0x0000000000037941 */ /* 0x000fea0003800000 */
.L_x_4309:
[----:B------:R-:W-:-:S05]  /*5600*/  IMAD.SHL.U32 R73, R227, 0x10, RZ ;  /* 0x00000010e3497824 */ /* 0x000fca00078e00ff */
[----:B----4-:R-:W-:-:S04]  /*5610*/  IADD3 R72, P3, R11, R73, RZ ;  /* 0x000000490b487210 */ /* 0x010fc80007f7e0ff */
[----:B---3--:R-:W-:-:S05]  /*5620*/  LEA.HI.X.SX32 R73, R73, R145, 0x1, P3 ;  /* 0x0000009149497211 */ /* 0x008fca00018f0eff */
[----:B------:R0:W-:Y:S04]  /*5630*/  ST.E.128 desc[UR50][R72.64], R12 ;  /* 0x0000000c48007985 */ /* 0x0001e8000c101d32 */
.L_x_4308:
[----:B------:R-:W-:Y:S05]  /*5640*/  BSYNC B2 ;  /* 0x0000000000027941 */ /* 0x000fea0003800000 */
.L_x_4307:
        /* <DEDUP_REMOVED lines=17> */
[----:B------:R-:W-:Y:S01]  /*5760*/  SHF.R.U32.HI R74, RZ, 0x18, R71 ;  /* 0x00000018ff4a7819 */ /* 0x000fe20000011647 */
[----:B------:R-:W-:Y:S01]  /*5770*/  IMAD.SHL.U32 R76, R76, 0x100, RZ ;  /* 0x000001004c4c7824 */ /* 0x000fe200078e00ff */
[----:B------:R-:W-:Y:S02]  /*5780*/  LOP3.LUT R75, R71, 0xff, RZ, 0xc0, !PT ;  /* 0x000000ff474b7812 */ /* 0x000fe400078ec0ff */
[----:B------:R-:W-:Y:S02]  /*5790*/  LOP3.LUT R69, R70, 0xff0000, R69, 0xf8, !PT ;  /* 0x00ff000046457812 */ /* 0x000fe400078ef845 */
[----:B------:R-:W-:Y:S02]  /*57a0*/  PRMT R74, R74, 0x654, R75 ;  /* 0x000006544a4a7816 */ /* 0x000fe4000000004b */
[----:B------:R-:W-:-:S02]  /*57b0*/  F2FP.F16.E4M3.UNPACK_B R70, R149.H1 ;  /* 0x00000095ff46723e */ /* 0x000fc400030006ff */
[----:B------:R-:W-:Y:S02]  /*57c0*/  F2FP.F16.E4M3.UNPACK_B R72, R13 ;  /* 0x0000000dff48723e */ /* 0x000fe400020006ff */
        /* <DEDUP_REMOVED lines=88> */
[-C--:B------:R-:W-:Y:S01]  /*5d50*/  FFMA.FTZ R69, R15, R148.reuse, -R69 ;  /* 0x000000940f457223 */ /* 0x080fe20000010845 */
[----:B------:R-:W-:Y:S01]  /*5d60*/  F2FP.SATFINITE.E4M3.F32.PACK_AB_MERGE_C R15, R77, R79, R68 ;  /* 0x0000004f4d0f723e */ /* 0x000fe20004807044 */
[----:B------:R-:W-:-:S05]  /*5d70*/  FFMA.FTZ R149, R12, R148, R149 ;  /* 0x000000940c957223 */ /* 0x000fca0000010095 */
[----:B------:R-:W-:-:S07]  /*5d80*/  F2FP.SATFINITE.E4M3.F32.PACK_AB_MERGE_C R12, R149, R69, R72 ;  /* 0x00000045950c723e */ /* 0x000fce0004807048 */
.L_x_4314:
[----:B------:R-:W-:Y:S05]  /*5d90*/  BSYNC B3 ;  /* 0x0000000000037941 */ /* 0x000fea0003800000 */
.L_x_4313:
[----:B------:R-:W3:Y:S01]  /*5da0*/  LDL R70, [R1] ;  /* 0x0000000001467983 */ /* 0x000ee20000100800 */
[----:B----4-:R-:W-:-:S05]  /*5db0*/  IADD3 R68, P3, R23, R11, RZ ;  /* 0x0000000b17447210 */ /* 0x010fca0007f7e0ff */
[----:B---3--:R-:W-:-:S05]  /*5dc0*/  IMAD.X R69, R145, 0x1, R70, P3 ;  /* 0x0000000191457824 */ /* 0x008fca00018e0646 */
[----:B------:R0:W-:Y:S03]  /*5dd0*/  ST.E.128 desc[UR50][R68.64], R12 ;  /* 0x0000000c44007985 */ /* 0x0001e6000c101d32 */
.L_x_4312:
[----:B------:R-:W-:Y:S05]  /*5de0*/  BSYNC B2 ;  /* 0x0000000000027941 */ /* 0x000fea0003800000 */
.L_x_4311:
        /* <DEDUP_REMOVED lines=10> */
[----:B------:R-:W-:Y:S01]  /*5e90*/  SHF.R.U32.HI R73, RZ, 0x18, R65 ;  /* 0x00000018ff497819 */ /* 0x000fe20000011641 */
[----:B------:R-:W-:Y:S01]  /*5ea0*/  IMAD.SHL.U32 R64, R64, 0x100, RZ ;  /* 0x0000010040407824 */ /* 0x000fe200078e00ff */
[----:B------:R-:W-:Y:S02]  /*5eb0*/  LOP3.LUT R69, R67, 0xff, RZ, 0xc0, !PT ;  /* 0x000000ff43457812 */ /* 0x000fe400078ec0ff */
[--C-:B------:R-:W-:Y:S02]  /*5ec0*/  SHF.R.U32.HI R70, RZ, 0x18, R67.reuse ;  /* 0x00000018ff467819 */ /* 0x100fe40000011643 */
[----:B------:R-:W-:-:S02]  /*5ed0*/  SHF.R.U32.HI R71, RZ, 0x8, R67 ;  /* 0x00000008ff477819 */ /* 0x000fc40000011643 */
[----:B------:R-:W-:Y:S02]  /*5ee0*/  SHF.R.U32.HI R66, RZ, 0x10, R65 ;  /* 0x00000010ff427819 */ /* 0x000fe40000011641 */
[----:B------:R-:W-:Y:S02]  /*5ef0*/  SHF.R.U32.HI R65, RZ, 0x10, R67 ;  /* 0x00000010ff417819 */ /* 0x000fe40000011643 */
[----:B------:R-:W-:Y:S02]  /*5f00*/  PRMT R67, R73, 0x654, R68 ;  /* 0x0000065449437816 */ /* 0x000fe40000000044 */
[----:B------:R-:W-:Y:S02]  /*5f10*/  PRMT R70, R70, 0x654, R69 ;  /* 0x0000065446467816 */ /* 0x000fe40000000045 */
[----:B------:R-:W-:Y:S02]  /*5f20*/  SHF.L.U32 R69, R71, 0x8, RZ ;  /* 0x0000000847457819 */ /* 0x000fe400000006ff */
[----:B------:R-:W-:-:S02]  /*5f30*/  LOP3.LUT R68, R67, 0xff00, R64, 0xf8, !PT ;  /* 0x0000ff0043447812 */ /* 0x000fc400078ef840 */
[----:B------:R-:W-:Y:S02]  /*5f40*/  LOP3.LUT R67, R70, 0xff00, R69, 0xf8, !PT ;  /* 0x0000ff0046437812 */ /* 0x000fe400078ef845 */
[----:B------:R-:W-:Y:S02]  /*5f50*/  F2FP.F16.E4M3.UNPACK_B R64, R147.H1 ;  /* 0x00000093ff40723e */ /* 0x000fe400030006ff */
[----:B------:R-:W-:Y:S02]  /*5f60*/  F2FP.F16.E4M3.UNPACK_B R70, R13 ;  /* 0x0000000dff46723e */ /* 0x000fe400020006ff */
[-C--:B------:R-:W-:Y:S01]  /*5f70*/  F2FP.F16.E4M3.UNPACK_B R71, R146.reuse.H1 ;  /* 0x00000092ff47723e */ /* 0x080fe200030006ff */
[----:B------:R-:W-:Y:S01]  /*5f80*/  HADD2.F32 R73, -RZ, R64.H0_H0 ;  /* 0x20000040ff497230 */ /* 0x000fe20000004100 */
[----:B------:R-:W-:Y:S01]  /*5f90*/  F2FP.F16.E4M3.UNPACK_B R147, R147 ;  /* 0x00000093ff93723e */ /* 0x000fe200020006ff */
[--C-:B------:R-:W-:Y:S01]  /*5fa0*/  HADD2.F32 R69, -RZ, R70.reuse.H1_H1 ;  /* 0x30000046ff457230 */ /* 0x100fe20000004100 */
[----:B------:R-:W-:Y:S01]  /*5fb0*/  F2FP.F16.E4M3.UNPACK_B R146, R146 ;  /* 0x00000092ff92723e */ /* 0x000fe200020006ff */
        /* <DEDUP_REMOVED lines=13> */
[----:B------:R-:W-:Y:S01]  /*6090*/  FFMA.FTZ R64, R64, R71, -R73 ;  /* 0x0000004740407223 */ /* 0x000fe20000010849 */
[----:B------:R-:W-:Y:S01]  /*60a0*/  F2FP.F16.E4M3.UNPACK_B R73, R15 ;  /* 0x0000000fff49723e */ /* 0x000fe200020006ff */
[----:B------:R-:W-:Y:S01]  /*60b0*/  FFMA.FTZ R13, R13, R71, R72 ;  /* 0x000000470d0d7223 */ /* 0x000fe20000010048 */
[----:B------:R-:W-:Y:S01]  /*60c0*/  IMAD.U32 R71, R66, 0x10000, RZ ;  /* 0x0001000042477824 */ /* 0x000fe200078e00ff */
[----:B------:R-:W-:Y:S01]  /*60d0*/  F2FP.F16.E4M3.UNPACK_B R15, R15.H1 ;  /* 0x0000000fff0f723e */ /* 0x000fe200030006ff */
[----:B------:R-:W-:Y:S02]  /*60e0*/  IMAD.U32 R66, R65, 0x10000, RZ ;  /* 0x0001000041427824 */ /* 0x000fe400078e00ff */
[----:B------:R-:W-:-:S02]  /*60f0*/  F2FP.SATFINITE.E4M3.F32.PACK_AB_MERGE_C R13, R13, R64, RZ ;  /* 0x000000400d0d723e */ /* 0x000fc400048070ff */
[----:B------:R-:W-:Y:S01]  /*6100*/  LOP3.LUT R65, R68, 0xff0000, R71, 0xf8, !PT ;  /* 0x00ff000044417812 */ /* 0x000fe200078ef847 */
[--C-:B------:R-:W-:Y:S01]  /*6110*/  HADD2.F32 R71, -RZ, R73.reuse.H1_H1 ;  /* 0x30000049ff477230 */ /* 0x100fe20000004100 */
[----:B------:R-:W-:Y:S01]  /*6120*/  LOP3.LUT R66, R67, 0xff0000, R66, 0xf8, !PT ;  /* 0x00ff000043427812 */ /* 0x000fe200078ef842 */
[----:B------:R-:W-:Y:S01]  /*6130*/  HADD2.F32 R73, -RZ, R73.H0_H0 ;  /* 0x20000049ff497230 */ /* 0x000fe20000004100 */
[----:B------:R-:W-:Y:S02]  /*6140*/  F2FP.F16.E4M3.UNPACK_B R68, R65.H1 ;  /* 0x00000041ff44723e */ /* 0x000fe400030006ff */
[-C--:B------:R-:W-:Y:S02]  /*6150*/  F2FP.F16.E4M3.UNPACK_B R67, R66.reuse.H1 ;  /* 0x00000042ff43723e */ /* 0x080fe400030006ff */
[----:B------:R-:W-:Y:S01]  /*6160*/  F2FP.F16.E4M3.UNPACK_B R66, R66 ;  /* 0x00000042ff42723e */ /* 0x000fe200020006ff */
[----:B------:R-:W-:Y:S01]  /*6170*/  HADD2.F32 R72, -RZ, R68.H0_H0 ;  /* 0x20000044ff487230 */ /* 0x000fe20000004100 */
[----:B------:R-:W-:Y:S01]  /*6180*/  F2FP.SATFINITE.E4M3.F32.PACK_AB_MERGE_C R13, R69, R70, R13 ;  /* 0x00000046450d723e */ /* 0x000fe2000480700d */
[----:B------:R-:W-:-:S02]  /*6190*/  HADD2.F32 R74, -RZ, R67.H0_H0 ;  /* 0x20000043ff4a7230 */ /* 0x000fc40000004100 */
[----:B------:R-:W-:Y:S02]  /*61a0*/  HADD2.F32 R67, -RZ, R67.H1_H1 ;  /* 0x30000043ff437230 */ /* 0x000fe40000004100 */
[----:B------:R-:W-:Y:S02]  /*61b0*/  HADD2.F32 R68, -RZ, R68.H1_H1 ;  /* 0x30000044ff447230 */ /* 0x000fe40000004100 */
[----:B------:R-:W-:-:S04]  /*61c0*/  FMUL.FTZ R75, R71, R74 ;  /* 0x0000004a474b7220 */ /* 0x000fc80000410000 */
[C---:B------:R-:W-:Y:S01]  /*61d0*/  FFMA.FTZ R75, R73.reuse, R72, -R75 ;  /* 0x00000048494b7223 */ /* 0x040fe2000001084b */
[----:B------:R-:W-:-:S04]  /*61e0*/  FMUL.FTZ R73, R73, R74 ;  /* 0x0000004a49497220 */ /* 0x000fc80000410000 */
[----:B------:R-:W-:Y:S01]  /*61f0*/  FFMA.FTZ R73, R71, R72, R73 ;  /* 0x0000004847497223 */ /* 0x000fe20000010049 */
[--C-:B------:R-:W-:Y:S02]  /*6200*/  HADD2.F32 R71, -RZ, R15.reuse.H1_H1 ;  /* 0x3000000fff477230 */ /* 0x100fe40000004100 */
[----:B------:R-:W-:-:S03]  /*6210*/  HADD2.F32 R15, -RZ, R15.H0_H0 ;  /* 0x2000000fff0f7230 */ /* 0x000fc60000004100 */
[----:B------:R-:W-:-:S04]  /*6220*/  FMUL.FTZ R72, R71, R67 ;  /* 0x0000004347487220 */ /* 0x000fc80000410000 */
[C---:B------:R-:W-:Y:S01]  /*6230*/  FFMA.FTZ R72, R15.reuse, R68, -R72 ;  /* 0x000000440f487223 */ /* 0x040fe20000010848 */
[----:B------:R-:W-:Y:S01]  /*6240*/  FMUL.FTZ R15, R15, R67 ;  /* 0x000000430f0f7220 */ /* 0x000fe20000410000 */
[----:B------:R-:W-:-:S03]  /*6250*/  F2FP.F16.E4M3.UNPACK_B R67, R65 ;  /* 0x00000041ff43723e */ /* 0x000fc600020006ff */
[----:B------:R-:W-:Y:S01]  /*6260*/  FFMA.FTZ R15, R71, R68, R15 ;  /* 0x00000044470f7223 */ /* 0x000fe2000001000f */
[-C--:B------:R-:W-:Y:S01]  /*6270*/  F2FP.F16.E4M3.UNPACK_B R68, R14.reuse ;  /* 0x0000000eff44723e */ /* 0x080fe200020006ff */
[----:B------:R-:W-:Y:S01]  /*6280*/  HADD2.F32 R71, -RZ, R66.H0_H0 ;  /* 0x20000042ff477230 */ /* 0x000fe20000004100 */
[----:B------:R-:W-:Y:S01]  /*6290*/  F2FP.F16.E4M3.UNPACK_B R14, R14.H1 ;  /* 0x0000000eff0e723e */ /* 0x000fe200030006ff */
[--C-:B------:R-:W-:Y:S01]  /*62a0*/  HADD2.F32 R69, -RZ, R67.reuse.H0_H0 ;  /* 0x20000043ff457230 */ /* 0x100fe20000004100 */
[----:B------:R-:W-:Y:S01]  /*62b0*/  F2FP.SATFINITE.E4M3.F32.PACK_AB_MERGE_C R72, R15, R72, RZ ;  /* 0x000000480f48723e */ /* 0x000fe200048070ff */
[--C-:B------:R-:W-:Y:S02]  /*62c0*/  HADD2.F32 R64, -RZ, R68.reuse.H1_H1 ;  /* 0x30000044ff407230 */ /* 0x100fe40000004100 */
[----:B------:R-:W-:Y:S01]  /*62d0*/  HADD2.F32 R68, -RZ, R68.H0_H0 ;  /* 0x20000044ff447230 */ /* 0x000fe20000004100 */
[----:B------:R-:W-:Y:S01]  /*62e0*/  F2FP.SATFINITE.E4M3.F32.PACK_AB_MERGE_C R15, R73, R75, R72 ;  /* 0x0000004b490f723e */ /* 0x000fe20004807048 */
[----:B------:R-:W-:-:S02]  /*62f0*/  HADD2.F32 R67, -RZ, R67.H1_H1 ;  /* 0x30000043ff437230 */ /* 0x000fc40000004100 */
[-C--:B------:R-:W-:Y:S01]  /*6300*/  FMUL.FTZ R65, R64, R71.reuse ;  /* 0x0000004740417220 */ /* 0x080fe20000410000 */
[----:B------:R-:W-:-:S03]  /*6310*/  FMUL.FTZ R71, R68, R71 ;  /* 0x0000004744477220 */ /* 0x000fc60000410000 */
[-C--:B------:R-:W-:Y:S01]  /*6320*/  FFMA.FTZ R65, R68, R69.reuse, -R65 ;  /* 0x0000004544417223 */ /* 0x080fe20000010841 */
[----:B------:R-:W-:Y:S01]  /*6330*/  F2FP.F16.E4M3.UNPACK_B R68, R12.H1 ;  /* 0x0000000cff44723e */ /* 0x000fe200030006ff */
[----:B------:R-:W-:Y:S01]  /*6340*/  FFMA.FTZ R64, R64, R69, R71 ;  /* 0x0000004540407223 */ /* 0x000fe20000010047 */
[----:B------:R-:W-:Y:S02]  /*6350*/  HADD2.F32 R69, -RZ, R66.H1_H1 ;  /* 0x30000042ff457230 */ /* 0x000fe40000004100 */
[--C-:B------:R-:W-:Y:S02]  /*6360*/  HADD2.F32 R66, -RZ, R14.reuse.H1_H1 ;  /* 0x3000000eff427230 */ /* 0x100fe40000004100 */
[----:B------:R-:W-:-:S03]  /*6370*/  HADD2.F32 R14, -RZ, R14.H0_H0 ;  /* 0x2000000eff0e7230 */ /* 0x000fc60000004100 */
[-C--:B------:R-:W-:Y:S02]  /*6380*/  FMUL.FTZ R71, R66, R69.reuse ;  /* 0x0000004542477220 */ /* 0x080fe40000410000 */
[C---:B------:R-:W-:Y:S02]  /*6390*/  FMUL.FTZ R69, R14.reuse, R69 ;  /* 0x000000450e457220 */ /* 0x040fe40000410000 */
[-C--:B------:R-:W-:Y:S01]  /*63a0*/  FFMA.FTZ R14, R14, R67.reuse, -R71 ;  /* 0x000000430e0e7223 */ /* 0x080fe20000010847 */
[----:B------:R-:W-:Y:S02]  /*63b0*/  HADD2.F32 R71, -RZ, R147.H1_H1 ;  /* 0x30000093ff477230 */ /* 0x000fe40000004100 */
[----:B------:R-:W-:Y:S01]  /*63c0*/  FFMA.FTZ R67, R66, R67, R69 ;  /* 0x0000004342437223 */ /* 0x000fe20000010045 */
[--C-:B------:R-:W-:Y:S02]  /*63d0*/  HADD2.F32 R66, -RZ, R68.reuse.H1_H1 ;  /* 0x30000044ff427230 */ /* 0x100fe40000004100 */
[----:B------:R-:W-:-:S02]  /*63e0*/  HADD2.F32 R68, -RZ, R68.H0_H0 ;  /* 0x20000044ff447230 */ /* 0x000fc40000004100 */
[--C-:B------:R-:W-:Y:S02]  /*63f0*/  HADD2.F32 R69, -RZ, R146.reuse.H1_H1 ;  /* 0x30000092ff457230 */ /* 0x100fe40000004100 */
[-C--:B------:R-:W-:Y:S01]  /*6400*/  FMUL.FTZ R77, R66, R71.reuse ;  /* 0x00000047424d7220 */ /* 0x080fe20000410000 */
[----:B------:R-:W-:Y:S02]  /*6410*/  HADD2.F32 R147, -RZ, R147.H0_H0 ;  /* 0x20000093ff937230 */ /* 0x000fe40000004100 */
[C---:B------:R-:W-:Y:S01]  /*6420*/  FMUL.FTZ R71, R68.reuse, R71 ;  /* 0x0000004744477220 */ /* 0x040fe20000410000 */
[----:B------:R-:W-:Y:S01]  /*6430*/  F2FP.SATFINITE.E4M3.F32.PACK_AB_MERGE_C R14, R67, R14, RZ ;  /* 0x0000000e430e723e */ /* 0x000fe200048070ff */
[-C--:B------:R-:W-:Y:S02]  /*6440*/  FFMA.FTZ R68, R68, R69.reuse, -R77 ;  /* 0x0000004544447223 */ /* 0x080fe4000001084d */
[----:B------:R-:W-:Y:S01]  /*6450*/  FFMA.FTZ R71, R66, R69, R71 ;  /* 0x0000004542477223 */ /* 0x000fe20000010047 */
[----:B------:R-:W-:Y:S01]  /*6460*/  F2FP.F16.E4M3.UNPACK_B R66, R12 ;  /* 0x0000000cff42723e */ /* 0x000fe200020006ff */
[----:B------:R-:W-:Y:S01]  /*6470*/  HADD2.F32 R69, -RZ, R146.H0_H0 ;  /* 0x20000092ff457230 */ /* 0x000fe20000004100 */
[----:B------:R-:W-:-:S02]  /*6480*/  F2FP.SATFINITE.E4M3.F32.PACK_AB_MERGE_C R14, R64, R65, R14 ;  /* 0x00000041400e723e */ /* 0x000fc4000480700e */
        /* <DEDUP_REMOVED lines=8> */
.L_x_4318:
[----:B------:R-:W-:Y:S05]  /*6510*/  BSYNC B3 ;  /* 0x0000000000037941 */ /* 0x000fea0003800000 */
.L_x_4317:
[----:B----4-:R-:W-:-:S05]  /*6520*/  IADD3 R64, P3, R22, R11, RZ ;  /* 0x0000000b16407210 */ /* 0x010fca0007f7e0ff */
[----:B---3--:R-:W-:-:S05]  /*6530*/  IMAD.X R65, R145, 0x1, R229, P3 ;  /* 0x0000000191417824 */ /* 0x008fca00018e06e5 */
[----:B------:R0:W-:Y:S03]  /*6540*/  ST.E.128 desc[UR50][R64.64], R12 ;  /* 0x0000000c40007985 */ /* 0x0001e6000c101d32 */
.L_x_4316:
[----:B------:R-:W-:Y:S05]  /*6550*/  BSYNC B2 ;  /* 0x0000000000027941 */ /* 0x000fea0003800000 */
.L_x_4315:
[----:B------:R-:W-:-:S13]  /*6560*/  ISETP.NE.AND P3, PT, R33, RZ, PT ;  /* 0x000000ff2100720c */ /* 0x000fda0003f65270 */
[----:B------:R-:W-:Y:S05]  /*6570*/  @!P3 BRA `(.L_x_4298) ;  /* 0x0000000400e0b947 */ /* 0x000fea0003800000 */
[----:B------:R-:W5:Y:S01]  /*6580*/  LDL R66, [R1+0x1c] ;  /* 0x00001c0001427983 */ /* 0x000f620000100800 */
[----:B0---4-:R-:W-:Y:S01]  /*6590*/  IADD3 R64, P3, R220, R11, RZ ;  /* 0x0000000bdc407210 */ /* 0x011fe20007f7e0ff */
[----:B------:R-:W-:Y:S02]  /*65a0*/  BSSY B2, `(.L_x_4319) ;  /* 0x0000074000027945 */ /* 0x000fe40003800000 */
[----:B------:R0:W4:Y:S02]  /*65b0*/  LDS.128 R12, [R89+0x29200] ;  /* 0x02920000590c7984 */ /* 0x0001240000000c00 */
[----:B---3--:R-:W-:Y:S01]  /*65c0*/  IMAD.X R65, R145, 0x1, R228, P3 ;  /* 0x0000000191417824 */ /* 0x008fe200018e06e4 */
[----:B-----5:R-:W-:-:S13]  /*65d0*/  ISETP.GE.AND P3, PT, R66, R113, PT ;  /* 0x000000714200720c */ /* 0x020fda0003f66270 */
[----:B0---4-:R-:W-:Y:S05]  /*65e0*/  @P3 BRA `(.L_x_4320) ;  /* 0x0000000400bc3947 */ /* 0x011fea0003800000 */
[----:B------:R-:W-:Y:S01]  /*65f0*/  IMAD.MOV.U32 R60, RZ, RZ, R13 ;  /* 0x000000ffff3c7224 */ /* 0x000fe200078e000d */
[----:B------:R-:W-:Y:S02]  /*6600*/  F2FP.F16.E4M3.UNPACK_B R13, R143.H1 ;  /* 0x0000008fff0d723e */ /* 0x000fe400030006ff */
[----:B------:R-:W-:Y:S02]  /*6610*/  F2FP.F16.E4M3.UNPACK_B R11, R142.H1 ;  /* 0x0000008eff0b723e */ /* 0x000fe400030006ff */
[----:B------:R-:W-:Y:S01]  /*6620*/  F2FP.F16.E4M3.UNPACK_B R62, R60 ;  /* 0x0000003cff3e723e */ /* 0x000fe200020006ff */
[----:B------:R-:W-:Y:S01]  /*6630*/  HADD2.F32 R68, -RZ, R13.H0_H0 ;  /* 0x2000000dff447230 */ /* 0x000fe20000004100 */
[----:B------:R-:W-:Y:S01]  /*6640*/  SHF.R.U32.HI R73, RZ, 0x18, R61 ;  /* 0x00000018ff497819 */ /* 0x000fe2000001163d */
[----:B------:R-:W-:Y:S02]  /*6650*/  HADD2.F32 R66, -RZ, R11.H0_H0 ;  /* 0x2000000bff427230 */ /* 0x000fe40000004100 */
[----:B------:R-:W-:-:S02]  /*6660*/  HADD2.F32 R67, -RZ, R62.H1_H1 ;  /* 0x3000003eff437230 */ /* 0x000fc40000004100 */
[----:B------:R-:W-:Y:S02]  /*6670*/  HADD2.F32 R62, -RZ, R62.H0_H0 ;  /* 0x2000003eff3e7230 */ /* 0x000fe40000004100 */
[----:B------:R-:W-:Y:S02]  /*6680*/  HADD2.F32 R13, -RZ, R13.H1_H1 ;  /* 0x3000000dff0d7230 */ /* 0x000fe40000004100 */
[-C--:B------:R-:W-:Y:S01]  /*6690*/  FMUL.FTZ R69, R67, R68.reuse ;  /* 0x0000004443457220 */ /* 0x080fe20000410000 */
[----:B------:R-:W-:Y:S02]  /*66a0*/  HADD2.F32 R11, -RZ, R11.H1_H1 ;  /* 0x3000000bff0b7230 */ /* 0x000fe40000004100 */
[C---:B------:R-:W-:Y:S01]  /*66b0*/  FMUL.FTZ R68, R62.reuse, R68 ;  /* 0x000000443e447220 */ /* 0x040fe20000410000 */
[----:B------:R-:W-:-:S03]  /*66c0*/  FFMA.FTZ R62, R62, R66, -R69 ;  /* 0x000000423e3e7223 */ /* 0x000fc60000010845 */
[----:B------:R-:W-:Y:S01]  /*66d0*/  FFMA.FTZ R67, R67, R66, R68 ;  /* 0x0000004243437223 */ /* 0x000fe20000010044 */
[----:B------:R-:W-:Y:S01]  /*66e0*/  F2FP.F16.E4M3.UNPACK_B R66, R60.H1 ;  /* 0x0000003cff42723e */ /* 0x000fe200030006ff */
[----:B------:R-:W-:-:S04]  /*66f0*/  IMAD.MOV.U32 R60, RZ, RZ, R12 ;  /* 0x000000ffff3c7224 */ /* 0x000fc800078e000c */
[--C-:B------:R-:W-:Y:S02]  /*6700*/  HADD2.F32 R68, -RZ, R66.reuse.H1_H1 ;  /* 0x30000042ff447230 */ /* 0x100fe40000004100 */
[----:B------:R-:W-:-:S03]  /*6710*/  HADD2.F32 R66, -RZ, R66.H0_H0 ;  /* 0x20000042ff427230 */ /* 0x000fc60000004100 */
[-C--:B------:R-:W-:Y:S02]  /*6720*/  FMUL.FTZ R69, R68, R13.reuse ;  /* 0x0000000d44457220 */ /* 0x080fe40000410000 */
[C---:B------:R-:W-:Y:S02]  /*6730*/  FMUL.FTZ R71, R66.reuse, R13 ;  /* 0x0000000d42477220 */ /* 0x040fe40000410000 */
[----:B------:R-:W-:Y:S01]  /*6740*/  FFMA.FTZ R13, R66, R11, -R69 ;  /* 0x0000000b420d7223 */ /* 0x000fe20000010845 */
[----:B------:R-:W-:Y:S01]  /*6750*/  F2FP.F16.E4M3.UNPACK_B R69, R143 ;  /* 0x0000008fff45723e */ /* 0x000fe200020006ff */
[----:B------:R-:W-:Y:S01]  /*6760*/  FFMA.FTZ R68, R68, R11, R71 ;  /* 0x0000000b44447223 */ /* 0x000fe20000010047 */
[----:B------:R-:W-:Y:S02]  /*6770*/  F2FP.F16.E4M3.UNPACK_B R11, R60.H1 ;  /* 0x0000003cff0b723e */ /* 0x000fe400030006ff */
[----:B------:R-:W-:Y:S01]  /*6780*/  F2FP.F16.E4M3.UNPACK_B R66, R142 ;  /* 0x0000008eff42723e */ /* 0x000fe200020006ff */
[----:B------:R-:W-:Y:S01]  /*6790*/  HADD2.F32 R71, -RZ, R69.H1_H1 ;  /* 0x30000045ff477230 */ /* 0x000fe20000004100 */
[----:B------:R-:W-:Y:S01]  /*67a0*/  F2FP.F16.E4M3.UNPACK_B R60, R60 ;  /* 0x0000003cff3c723e */ /* 0x000fe200020006ff */
[----:B------:R-:W-:-:S02]  /*67b0*/  HADD2.F32 R12, -RZ, R11.H1_H1 ;  /* 0x3000000bff0c7230 */ /* 0x000fc40000004100 */
[----:B------:R-:W-:Y:S02]  /*67c0*/  HADD2.F32 R11, -RZ, R11.H0_H0 ;  /* 0x2000000bff0b7230 */ /* 0x000fe40000004100 */
[--C-:B------:R-:W-:Y:S02]  /*67d0*/  HADD2.F32 R70, -RZ, R66.reuse.H1_H1 ;  /* 0x30000042ff467230 */ /* 0x100fe40000004100 */
[CC--:B------:R-:W-:Y:S01]  /*67e0*/  FMUL.FTZ R72, R12.reuse, R71.reuse ;  /* 0x000000470c487220 */ /* 0x0c0fe20000410000 */
[----:B------:R-:W-:Y:S02]  /*67f0*/  HADD2.F32 R69, -RZ, R69.H0_H0 ;  /* 0x20000045ff457230 */ /* 0x000fe40000004100 */
[C---:B------:R-:W-:Y:S01]  /*6800*/  FMUL.FTZ R71, R11.reuse, R71 ;  /* 0x000000470b477220 */ /* 0x040fe20000410000 */
[----:B------:R-:W-:Y:S02]  /*6810*/  HADD2.F32 R66, -RZ, R66.H0_H0 ;  /* 0x20000042ff427230 */ /* 0x000fe40000004100 */
[-C--:B------:R-:W-:Y:S01]  /*6820*/  FFMA.FTZ R11, R11, R70.reuse, -R72 ;  /* 0x000000460b0b7223 */ /* 0x080fe20000010848 */
[----:B------:R-:W-:Y:S01]  /*6830*/  FFMA.FTZ R12, R12, R70, R71 ;  /* 0x000000460c0c7223 */ /* 0x000fe20000010047 */
[----:B------:R-:W-:Y:S01]  /*6840*/  F2FP.SATFINITE.E4M3.F32.PACK_AB_MERGE_C R70, R68, R13, RZ ;  /* 0x0000000d4446723e */ /* 0x000fe200048070ff */
[----:B------:R-:W-:-:S02]  /*6850*/  HADD2.F32 R13, -RZ, R60.H1_H1 ;  /* 0x3000003cff0d7230 */ /* 0x000fc40000004100 */
[----:B------:R-:W-:Y:S01]  /*6860*/  HADD2.F32 R60, -RZ, R60.H0_H0 ;  /* 0x2000003cff3c7230 */ /* 0x000fe20000004100 */
[----:B------:R-:W-:Y:S02]  /*6870*/  F2FP.SATFINITE.E4M3.F32.PACK_AB_MERGE_C R62, R67, R62, R70 ;  /* 0x0000003e433e723e */ /* 0x000fe40004807046 */
[CC--:B------:R-:W-:Y:S01]  /*6880*/  FMUL.FTZ R71, R13.reuse, R69.reuse ;  /* 0x000000450d477220 */ /* 0x0c0fe20000410000 */
[----:B------:R-:W-:Y:S01]  /*6890*/  SHF.R.U32.HI R70, RZ, 0x18, R63 ;  /* 0x00000018ff467819 */ /* 0x000fe2000001163f */
[C---:B------:R-:W-:Y:S01]  /*68a0*/  FMUL.FTZ R68, R60.reuse, R69 ;  /* 0x000000453c447220 */ /* 0x040fe20000410000 */
[----:B------:R-:W-:Y:S01]  /*68b0*/  SHF.R.U32.HI R69, RZ, 0x10, R61 ;  /* 0x00000010ff457819 */ /* 0x000fe2000001163d */
[-C--:B------:R-:W-:Y:S01]  /*68c0*/  FFMA.FTZ R60, R60, R66.reuse, -R71 ;  /* 0x000000423c3c7223 */ /* 0x080fe20000010847 */
[----:B------:R-:W-:Y:S01]  /*68d0*/  SHF.R.U32.HI R71, RZ, 0x8, R61 ;  /* 0x00000008ff477819 */ /* 0x000fe2000001163d */
[----:B------:R-:W-:Y:S01]  /*68e0*/  FFMA.FTZ R13, R13, R66, R68 ;  /* 0x000000420d0d7223 */ /* 0x000fe20000010044 */
[----:B------:R-:W-:-:S02]  /*68f0*/  LOP3.LUT R66, R61, 0xff, RZ, 0xc0, !PT ;  /* 0x000000ff3d427812 */ /* 0x000fc400078ec0ff */
[----:B------:R-:W-:Y:S02]  /*6900*/  LOP3.LUT R61, R63, 0xff, RZ, 0xc0, !PT ;  /* 0x000000ff3f3d7812 */ /* 0x000fe400078ec0ff */
[--C-:B------:R-:W-:Y:S02]  /*6910*/  SHF.R.U32.HI R68, RZ, 0x8, R63.reuse ;  /* 0x00000008ff447819 */ /* 0x100fe4000001163f */
[----:B------:R-:W-:Y:S02]  /*6920*/  SHF.R.U32.HI R67, RZ, 0x10, R63 ;  /* 0x00000010ff437819 */ /* 0x000fe4000001163f */
[----:B------:R-:W-:Y:S01]  /*6930*/  PRMT R63, R70, 0x654, R61 ;  /* 0x00000654463f7816 */ /* 0x000fe2000000003d */
[----:B------:R-:W-:Y:S01]  /*6940*/  IMAD.SHL.U32 R61, R71, 0x100, RZ ;  /* 0x00000100473d7824 */ /* 0x000fe200078e00ff */
[----:B------:R-:W-:Y:S02]  /*6950*/  SHF.L.U32 R68, R68, 0x8, RZ ;  /* 0x0000000844447819 */ /* 0x000fe400000006ff */
[----:B------:R-:W-:-:S02]  /*6960*/  PRMT R66, R73, 0x654, R66 ;  /* 0x0000065449427816 */ /* 0x000fc40000000042 */
[----:B------:R-:W-:Y:S01]  /*6970*/  LOP3.LUT R63, R63, 0xff00, R68, 0xf8, !PT ;  /* 0x0000ff003f3f7812 */ /* 0x000fe200078ef844 */
[----:B------:R-:W-:Y:S01]  /*6980*/  IMAD.U32 R68, R67, 0x10000, RZ ;  /* 0x0001000043447824 */ /* 0x000fe200078e00ff */
[----:B------:R-:W-:Y:S01]  /*6990*/  LOP3.LUT R61, R66, 0xff00, R61, 0xf8, !PT ;  /* 0x0000ff00423d7812 */ /* 0x000fe200078ef83d */
[----:B------:R-:W-:Y:S01]  /*69a0*/  IMAD.U32 R66, R69, 0x10000, RZ ;  /* 0x0001000045427824 */ /* 0x000fe200078e00ff */
[----:B------:R-:W-:Y:S01]  /*69b0*/  F2FP.SATFINITE.E4M3.F32.PACK_AB_MERGE_C R11, R12, R11, RZ ;  /* 0x0000000b0c0b723e */ /* 0x000fe200048070ff */
[----:B------:R-:W-:Y:S01]  /*69c0*/  IMAD.MOV.U32 R67, RZ, RZ, R15 ;  /* 0x000000ffff437224 */ /* 0x000fe200078e000f */
[----:B------:R-:W-:Y:S02]  /*69d0*/  LOP3.LUT R63, R63, 0xff0000, R68, 0xf8, !PT ;  /* 0x00ff00003f3f7812 */ /* 0x000fe400078ef844 */
[----:B------:R-:W-:Y:S02]  /*69e0*/  LOP3.LUT R61, R61, 0xff0000, R66, 0xf8, !PT ;  /* 0x00ff00003d3d7812 */ /* 0x000fe400078ef842 */
[----:B------:R-:W-:-:S02]  /*69f0*/  F2FP.F16.E4M3.UNPACK_B R15, R67 ;  /* 0x00000043ff0f723e */ /* 0x000fc400020006ff */
[----:B------:R-:W-:Y:S02]  /*6a00*/  F2FP.F16.E4M3.UNPACK_B R71, R63.H1 ;  /* 0x0000003fff47723e */ /* 0x000fe400030006ff */
[----:B------:R-:W-:Y:S01]  /*6a10*/  F2FP.F16.E4M3.UNPACK_B R68, R61.H1 ;  /* 0x0000003dff44723e */ /* 0x000fe200030006ff */
[----:B------:R-:W-:Y:S01]  /*6a20*/  HADD2.F32 R69, -RZ, R15.H1_H1 ;  /* 0x3000000fff457230 */ /* 0x000fe20000004100 */
[----:B------:R-:W-:Y:S01]  /*6a30*/  F2FP.SATFINITE.E4M3.F32.PACK_AB_MERGE_C R12, R13, R60, R11 ;  /* 0x0000003c0d0c723e */ /* 0x000fe2000480700b */
[----:B------:R-:W-:Y:S02]  /*6a40*/  HADD2.F32 R66, -RZ, R71.H0_H0 ;  /* 0x20000047ff427230 */ /* 0x000fe40000004100 */
[----:B------:R-:W-:Y:S02]  /*6a50*/  HADD2.F32 R15, -RZ, R15.H0_H0 ;  /* 0x2000000fff0f7230 */ /* 0x000fe40000004100 */
[----:B------:R-:W-:Y:S02]  /*6a60*/  HADD2.F32 R70, -RZ, R68.H0_H0 ;  /* 0x20000044ff467230 */ /* 0x000fe40000004100 */
[----:B------:R-:W-:Y:S01]  /*6a70*/  FMUL.FTZ R72, R69, R66 ;  /* 0x0000004245487220 */ /* 0x000fe20000410000 */
[----:B------:R-:W-:-:S02]  /*6a80*/  HADD2.F32 R71, -RZ, R71.H1_H1 ;  /* 0x30000047ff477230 */ /* 0x000fc40000004100 */
[C---:B------:R-:W-:Y:S01]  /*6a90*/  FMUL.FTZ R74, R15.reuse, R66 ;  /* 0x000000420f4a7220 */ /* 0x040fe20000410000 */
[----:B------:R-:W-:Y:S02]  /*6aa0*/  HADD2.F32 R68, -RZ, R68.H1_H1 ;  /* 0x30000044ff447230 */ /* 0x000fe40000004100 */
[-C--:B------:R-:W-:Y:S01]  /*6ab0*/  FFMA.FTZ R66, R15, R70.reuse, -R72 ;  /* 0x000000460f427223 */ /* 0x080fe20000010848 */
[----:B------:R-:W-:Y:S01]  /*6ac0*/  F2FP.F16.E4M3.UNPACK_B R72, R63 ;  /* 0x0000003fff48723e */ /* 0x000fe200020006ff */
[----:B------:R-:W-:Y:S01]  /*6ad0*/  FFMA.FTZ R15, R69, R70, R74 ;  /* 0x00000046450f7223 */ /* 0x000fe2000001004a */
[----:B------:R-:W-:Y:S01]  /*6ae0*/  F2FP.F16.E4M3.UNPACK_B R69, R67.H1 ;  /* 0x00000043ff45723e */ /* 0x000fe200030006ff */
[----:B------:R-:W-:Y:S01]  /*6af0*/  IMAD.MOV.U32 R67, RZ, RZ, R14 ;  /* 0x000000ffff437224 */ /* 0x000fe200078e000e */
[----:B------:R-:W-:Y:S01]  /*6b00*/  F2FP.F16.E4M3.UNPACK_B R63, R61 ;  /* 0x0000003dff3f723e */ /* 0x000fe200020006ff */
[----:B------:R-:W-:Y:S02]  /*6b10*/  HADD2.F32 R61, -RZ, R72.H1_H1 ;  /* 0x30000048ff3d7230 */ /* 0x000fe40000004100 */
[----:B------:R-:W-:-:S02]  /*6b20*/  HADD2.F32 R70, -RZ, R69.H1_H1 ;  /* 0x30000045ff467230 */ /* 0x000fc40000004100 */
[----:B------:R-:W-:Y:S02]  /*6b30*/  HADD2.F32 R69, -RZ, R69.H0_H0 ;  /* 0x20000045ff457230 */ /* 0x000fe40000004100 */
[----:B------:R-:W-:Y:S02]  /*6b40*/  HADD2.F32 R72, -RZ, R72.H0_H0 ;  /* 0x20000048ff487230 */ /* 0x000fe40000004100 */
[-C--:B------:R-:W-:Y:S01]  /*6b50*/  FMUL.FTZ R14, R70, R71.reuse ;  /* 0x00000047460e7220 */ /* 0x080fe20000410000 */
[----:B------:R-:W-:Y:S02]  /*6b60*/  IMAD.MOV.U32 R13, RZ, RZ, R62 ;  /* 0x000000ffff0d7224 */ /* 0x000fe400078e003e */
[C---:B------:R-:W-:Y:S01]  /*6b70*/  FMUL.FTZ R71, R69.reuse, R71 ;  /* 0x0000004745477220 */ /* 0x040fe20000410000 */
[----:B------:R-:W-:-:S03]  /*6b80*/  FFMA.FTZ R14, R69, R68, -R14 ;  /* 0x00000044450e7223 */ /* 0x000fc6000001080e */
[----:B------:R-:W-:Y:S01]  /*6b90*/  FFMA.FTZ R69, R70, R68, R71 ;  /* 0x0000004446457223 */ /* 0x000fe20000010047 */
[-C--:B------:R-:W-:Y:S01]  /*6ba0*/  F2FP.F16.E4M3.UNPACK_B R68, R67.reuse.H1 ;  /* 0x00000043ff44723e */ /* 0x080fe200030006ff */
[--C-:B------:R-:W-:Y:S01]  /*6bb0*/  HADD2.F32 R71, -RZ, R63.reuse.H1_H1 ;  /* 0x3000003fff477230 */ /* 0x100fe20000004100 */
[----:B------:R-:W-:Y:S01]  /*6bc0*/  F2FP.F16.E4M3.UNPACK_B R67, R67 ;  /* 0x00000043ff43723e */ /* 0x000fe200020006ff */
[----:B------:R-:W-:Y:S01]  /*6bd0*/  HADD2.F32 R63, -RZ, R63.H0_H0 ;  /* 0x2000003fff3f7230 */ /* 0x000fe20000004100 */
[----:B------:R-:W-:Y:S01]  /*6be0*/  F2FP.SATFINITE.E4M3.F32.PACK_AB_MERGE_C R69, R69, R14, RZ ;  /* 0x0000000e4545723e */ /* 0x000fe200048070ff */
[--C-:B------:R-:W-:Y:S02]  /*6bf0*/  HADD2.F32 R70, -RZ, R68.reuse.H1_H1 ;  /* 0x30000044ff467230 */ /* 0x100fe40000004100 */
[----:B------:R-:W-:Y:S01]  /*6c00*/  HADD2.F32 R68, -RZ, R68.H0_H0 ;  /* 0x20000044ff447230 */ /* 0x000fe20000004100 */
[----:B------:R-:W-:Y:S02]  /*6c10*/  F2FP.SATFINITE.E4M3.F32.PACK_AB_MERGE_C R15, R15, R66, R69 ;  /* 0x000000420f0f723e */ /* 0x000fe40004807045 */
[----:B------:R-:W-:-:S02]  /*6c20*/  FMUL.FTZ R73, R70, R61 ;  /* 0x0000003d46497220 */ /* 0x000fc40000410000 */
        /* <DEDUP_REMOVED lines=11> */
.L_x_4320:
[----:B------:R-:W-:Y:S05]  /*6ce0*/  BSYNC B2 ;  /* 0x0000000000027941 */ /* 0x000fea0003800000 */
.L_x_4319:
[----:B------:R0:W-:Y:S02]  /*6cf0*/  ST.E.128 desc[UR50][R64.64], R12 ;  /* 0x0000000c40007985 */ /* 0x0001e4000c101d32 */
.L_x_4298:
[----:B------:R-:W-:Y:S05]  /*6d00*/  BSYNC B1 ;  /* 0x0000000000017941 */ /* 0x000fea0003800000 */
.L_x_4297:
[----:B------:R-:W-:-:S03]  /*6d10*/  UMOV UR4, 0xffffffff ;  /* 0xffffffff00047882 */ /* 0x000fc60000000000 */
[----:B------:R-:W-:Y:S05]  /*6d20*/  BRA.DIV UR4, `(.L_x_4321) ;  /* 0x00000292044c7947 */ /* 0x000fea000b800000 */
[----:B--2---:R-:W2:Y:S04]  /*6d30*/  SHFL.IDX PT, R119, R119, 0x1, 0x1e1f ;  /* 0x003e1f0077777f89 */ /* 0x004ea800000e0000 */
[----:B------:R-:W0:Y:S02]  /*6d40*/  SHFL.IDX PT, R120, R120, 0x1, 0x1e1f ;  /* 0x003e1f0078787f89 */ /* 0x000e2400000e0000 */
.L_x_4640:
[----:B------:R-:W-:Y:S05]  /*6d50*/  @P4 BRA `(.L_x_4322) ;  /* 0x0000009c00944947 */ /* 0x000fea0003800000 */
[----:B------:R-:W-:Y:S01]  /*6d60*/  ISETP.NE.AND P3, PT, R28, RZ, PT ;  /* 0x000000ff1c00720c */ /* 0x000fe20003f65270 */
[----:B------:R-:W-:-:S12]  /*6d70*/  BSSY B1, `(.L_x_4323) ;  /* 0x0000077000017945 */ /* 0x000fd80003800000 */
[----:B------:R-:W-:Y:S05]  /*6d80*/  @!P3 BRA `(.L_x_4324) ;  /* 0x0000000400d4b947 */ /* 0x000fea0003800000 */
[----:B0-----:R0:W0:Y:S01]  /*6d90*/  LDS.128 R12, [R88+0x26200] ;  /* 0x02620000580c7984 */ /* 0x0010220000000c00 */
[----:B------:R-:W-:Y:S01]  /*6da0*/  IADD3 R60, P3, R16, R120, RZ ;  /* 0x00000078103c7210 */ /* 0x000fe20007f7e0ff */
[----:B------:R-:W-:Y:S04]  /*6db0*/  BSSY B2, `(.L_x_4325) ;  /* 0x0000071000027945 */ /* 0x000fe80003800000 */
[----:B--2---:R-:W-:Y:S01]  /*6dc0*/  IMAD.X R61, R119, 0x1, R17, P3 ;  /* 0x00000001773d7824 */ /* 0x004fe200018e0611 */
        /* <DEDUP_REMOVED lines=8> */
[--C-:B------:R-:W-:Y:S01]  /*6e50*/  SHF.R.U32.HI R71, RZ, 0x18, R57.reuse ;  /* 0x00000018ff477819 */ /* 0x100fe20000011639 */
[----:B------:R-:W-:Y:S01]  /*6e60*/  HADD2.F32 R11, -RZ, R11.H0_H0 ;  /* 0x2000000bff0b7230 */ /* 0x000fe20000004100 */
[----:B------:R-:W-:Y:S01]  /*6e70*/  SHF.R.U32.HI R70, RZ, 0x8, R57 ;  /* 0x00000008ff467819 */ /* 0x000fe20000011639 */
        /* <DEDUP_REMOVED lines=29> */
[----:B------:R-:W-:Y:S01]  /*7050*/  SHF.R.U32.HI R69, RZ, 0x10, R57 ;  /* 0x00000010ff457819 */ /* 0x000fe20000011639 */
        /* <DEDUP_REMOVED lines=12> */
[----:B------:R-:W-:Y:S02]  /*7120*/  SHF.R.U32.HI R66, RZ, 0x8, R59 ;  /* 0x00000008ff427819 */ /* 0x000fe4000001163b */
[----:B------:R-:W-:Y:S02]  /*7130*/  PRMT R57, R68, 0x654, R57 ;  /* 0x0000065444397816 */ /* 0x000fe40000000039 */
[----:B------:R-:W-:Y:S02]  /*7140*/  SHF.L.U32 R66, R66, 0x8, RZ ;  /* 0x0000000842427819 */ /* 0x000fe400000006ff */
[----:B------:R-:W-:Y:S02]  /*7150*/  PRMT R64, R71, 0x654, R64 ;  /* 0x0000065447407816 */ /* 0x000fe40000000040 */
[----:B------:R-:W-:Y:S01]  /*7160*/  LOP3.LUT R59, R57, 0xff00, R66, 0xf8, !PT ;  /* 0x0000ff00393b7812 */ /* 0x000fe200078ef842 */
[----:B------:R-:W-:Y:S01]  /*7170*/  IMAD.U32 R66, R67, 0x10000, RZ ;  /* 0x0001000043427824 */ /* 0x000fe200078e00ff */
[----:B------:R-:W-:Y:S01]  /*7180*/  F2FP.SATFINITE.E4M3.F32.PACK_AB_MERGE_C R12, R65, R62, R58 ;  /* 0x0000003e410c723e */ /* 0x000fe2000480703a */
[----:B------:R-:W-:-:S03]  /*7190*/  IMAD.SHL.U32 R57, R70, 0x100, RZ ;  /* 0x0000010046397824 */ /* 0x000fc600078e00ff */
        /* <DEDUP_REMOVED lines=34> */
[----:B------:R-:W-:Y:S02]  /*73c0*/  HADD2.F32 R70, -RZ, R69.H1_H1 ;  /* 0x30000045ff467230 */ /* 0x000fe40000004100 */
[CC--:B------:R-:W-:Y:S01]  /*73d0*/  FMUL.FTZ R72, R68.reuse, R57.reuse ;  /* 0x0000003944487220 */ /* 0x0c0fe20000410000 */
[----:B------:R-:W-:Y:S02]  /*73e0*/  HADD2.F32 R71, -RZ, R71.H0_H0 ;  /* 0x20000047ff477230 */ /* 0x000fe40000004100 */
[C---:B------:R-:W-:Y:S01]  /*73f0*/  FMUL.FTZ R73, R59.reuse, R57 ;  /* 0x000000393b497220 */ /* 0x040fe20000410000 */
[----:B------:R-:W-:Y:S02]  /*7400*/  HADD2.F32 R69, -RZ, R69.H0_H0 ;  /* 0x20000045ff457230 */ /* 0x000fe40000004100 */
[-C--:B------:R-:W-:Y:S01]  /*7410*/  FFMA.FTZ R57, R59, R70.reuse, -R72 ;  /* 0x000000463b397223 */ /* 0x080fe20000010848 */
[--C-:B------:R-:W-:Y:S02]  /*7420*/  HADD2.F32 R59, -RZ, R66.reuse.H1_H1 ;  /* 0x30000042ff3b7230 */ /* 0x100fe40000004100 */
[----:B------:R-:W-:Y:S01]  /*7430*/  FFMA.FTZ R70, R68, R70, R73 ;  /* 0x0000004644467223 */ /* 0x000fe20000010049 */
[----:B------:R-:W-:Y:S01]  /*7440*/  HADD2.F32 R66, -RZ, R66.H0_H0 ;  /* 0x20000042ff427230 */ /* 0x000fe20000004100 */
[----:B------:R-:W-:Y:S01]  /*7450*/  F2FP.SATFINITE.E4M3.F32.PACK_AB_MERGE_C R15, R64, R15, R67 ;  /* 0x0000000f400f723e */ /* 0x000fe20004807043 */
[----:B------:R-:W-:-:S02]  /*7460*/  FMUL.FTZ R73, R59, R71 ;  /* 0x000000473b497220 */ /* 0x000fc40000410000 */
[----:B------:R-:W-:Y:S01]  /*7470*/  F2FP.SATFINITE.E4M3.F32.PACK_AB_MERGE_C R57, R70, R57, RZ ;  /* 0x000000394639723e */ /* 0x000fe200048070ff */
[C---:B------:R-:W-:Y:S01]  /*7480*/  FMUL.FTZ R68, R66.reuse, R71 ;  /* 0x0000004742447220 */ /* 0x040fe20000410000 */
[----:B------:R-:W-:-:S03]  /*7490*/  FFMA.FTZ R73, R66, R69, -R73 ;  /* 0x0000004542497223 */ /* 0x000fc60000010849 */
[----:B------:R-:W-:-:S05]  /*74a0*/  FFMA.FTZ R68, R59, R69, R68 ;  /* 0x000000453b447223 */ /* 0x000fca0000010044 */
[----:B------:R-:W-:-:S07]  /*74b0*/  F2FP.SATFINITE.E4M3.F32.PACK_AB_MERGE_C R14, R68, R73, R57 ;  /* 0x00000049440e723e */ /* 0x000fce0004807039 */
.L_x_4326:
[----:B------:R-:W-:Y:S05]  /*74c0*/  BSYNC B2 ;  /* 0x0000000000027941 */ /* 0x000fea0003800000 */
.L_x_4325:
[----:B0-----:R0:W-:Y:S02]  /*74d0*/  ST.E.128 desc[UR50][R60.64], R12 ;  /* 0x0000000c3c007985 */ /* 0x0011e4000c101d32 */
.L_x_4324:
[----:B------:R-:W-:Y:S05]  /*74e0*/  BSYNC B1 ;  /* 0x0000000000017941 */ /* 0x000fea0003800000 */
.L_x_4323:
[----:B------:R-:W-:Y:S01]  /*74f0*/  ISETP.NE.AND P3, PT, R29, RZ, PT ;  /* 0x000000ff1d00720c */ /* 0x000fe20003f65270 */
[----:B------:R-:W-:-:S12]  /*7500*/  BSSY B1, `(.L_x_4327) ;  /* 0x0000078000017945 */ /* 0x000fd80003800000 */
[----:B------:R-:W-:Y:S05]  /*7510*/  @!P3 BRA `(.L_x_4328) ;  /* 0x0000000400d8b947 */ /* 0x000fea0003800000 */
[----:B------:R-:W5:Y:S01]  /*7520*/  LDL R58, [R1+0xc] ;  /* 0x00000c00013a7983 */ /* 0x000f620000100800 */
[----:B----4-:R-:W-:Y:S01]  /*7530*/  IMAD.SHL.U32 R11, R226, 0x10, RZ ;  /* 0x00000010e20b7824 */ /* 0x010fe200078e00ff */
[----:B------:R-:W-:Y:S02]  /*7540*/  BSSY B2, `(.L_x_4329) ;  /* 0x0000072000027945 */ /* 0x000fe40003800000 */
[----:B0-----:R0:W4:Y:S02]  /*7550*/  LDS.128 R12, [R89+0x26200] ;  /* 0x02620000590c7984 */ /* 0x0011240000000c00 */
[----:B------:R-:W-:-:S04]  /*7560*/  IADD3 R56, P3, R11, R120, RZ ;  /* 0x000000780b387210 */ /* 0x000fc80007f7e0ff */
[----:B--2---:R-:W-:Y:S02]  /*7570*/  LEA.HI.X.SX32 R57, R11, R119, 0x1, P3 ;  /* 0x000000770b397211 */ /* 0x004fe400018f0eff */
[----:B-----5:R-:W-:-:S13]  /*7580*/  ISETP.GE.AND P3, PT, R58, R113, PT ;  /* 0x000000713a00720c */ /* 0x020fda0003f66270 */
[----:B0---4-:R-:W-:Y:S05]  /*7590*/  @P3 BRA `(.L_x_4330) ;  /* 0x0000000400b03947 */ /* 0x011fea0003800000 */
[----:B------:R-:W-:Y:S02]  /*75a0*/  SHF.R.U32.HI R61, RZ, 0x8, R53 ;  /* 0x00000008ff3d7819 */ /* 0x000fe40000011635 */
[----:B------:R-:W-:Y:S02]  /*75b0*/  LOP3.LUT R52, R55, 0xff, RZ, 0xc0, !PT ;  /* 0x000000ff37347812 */ /* 0x000fe400078ec0ff */
[--C-:B------:R-:W-:Y:S02]  /*75c0*/  SHF.R.U32.HI R59, RZ, 0x18, R55.reuse ;  /* 0x00000018ff3b7819 */ /* 0x100fe40000011637 */
[----:B------:R-:W-:Y:S02]  /*75d0*/  SHF.R.U32.HI R54, RZ, 0x8, R55 ;  /* 0x00000008ff367819 */ /* 0x000fe40000011637 */
[----:B------:R-:W-:Y:S02]  /*75e0*/  LOP3.LUT R11, R53, 0xff, RZ, 0xc0, !PT ;  /* 0x000000ff350b7812 */ /* 0x000fe400078ec0ff */
[----:B------:R-:W-:-:S02]  /*75f0*/  SHF.R.U32.HI R60, RZ, 0x18, R53 ;  /* 0x00000018ff3c7819 */ /* 0x000fc40000011635 */
[----:B------:R-:W-:Y:S01]  /*7600*/  SHF.R.U32.HI R62, RZ, 0x10, R53 ;  /* 0x00000010ff3e7819 */ /* 0x000fe20000011635 */
[----:B------:R-:W-:Y:S01]  /*7610*/  IMAD.MOV.U32 R53, RZ, RZ, R12 ;  /* 0x000000ffff357224 */ /* 0x000fe200078e000c */
[----:B------:R-:W-:Y:S01]  /*7620*/  PRMT R59, R59, 0x654, R52 ;  /* 0x000006543b3b7816 */ /* 0x000fe20000000034 */
[----:B------:R-:W-:Y:S01]  /*7630*/  IMAD.SHL.U32 R52, R61, 0x100, RZ ;  /* 0x000001003d347824 */ /* 0x000fe200078e00ff */
[----:B------:R-:W-:Y:S02]  /*7640*/  SHF.R.U32.HI R58, RZ, 0x10, R55 ;  /* 0x00000010ff3a7819 */ /* 0x000fe40000011637 */
[----:B------:R-:W-:Y:S02]  /*7650*/  SHF.L.U32 R54, R54, 0x8, RZ ;  /* 0x0000000836367819 */ /* 0x000fe400000006ff */
[----:B------:R-:W-:Y:S01]  /*7660*/  PRMT R55, R60, 0x654, R11 ;  /* 0x000006543c377816 */ /* 0x000fe2000000000b */
[----:B------:R-:W-:Y:S01]  /*7670*/  IMAD.MOV.U32 R11, RZ, RZ, R13 ;  /* 0x000000ffff0b7224 */ /* 0x000fe200078e000d */
[----:B------:R-:W-:Y:S01]  /*7680*/  LOP3.LUT R59, R59, 0xff00, R54, 0xf8, !PT ;  /* 0x0000ff003b3b7812 */ /* 0x000fe200078ef836 */
[----:B------:R-:W-:Y:S01]  /*7690*/  IMAD.U32 R13, R62, 0x10000, RZ ;  /* 0x000100003e0d7824 */ /* 0x000fe200078e00ff */
[----:B------:R-:W-:Y:S01]  /*76a0*/  LOP3.LUT R52, R55, 0xff00, R52, 0xf8, !PT ;  /* 0x0000ff0037347812 */ /* 0x000fe200078ef834 */
[----:B------:R-:W-:Y:S01]  /*76b0*/  IMAD.U32 R54, R58, 0x10000, RZ ;  /* 0x000100003a367824 */ /* 0x000fe200078e00ff */
[----:B------:R-:W-:-:S02]  /*76c0*/  F2FP.F16.E4M3.UNPACK_B R55, R139.H1 ;  /* 0x0000008bff37723e */ /* 0x000fc400030006ff */
        /* <DEDUP_REMOVED lines=20> */
[----:B------:R-:W-:-:S02]  /*7810*/  F2FP.F16.E4M3.UNPACK_B R54, R53.H1 ;  /* 0x00000035ff36723e */ /* 0x000fc400030006ff */
[-C--:B------:R-:W-:Y:S01]  /*7820*/  FFMA.FTZ R63, R55, R59.reuse, -R62 ;  /* 0x0000003b373f7223 */ /* 0x080fe2000001083e */
[----:B------:R-:W-:Y:S01]  /*7830*/  FFMA.FTZ R66, R58, R59, R65 ;  /* 0x0000003b3a427223 */ /* 0x000fe20000010041 */
[----:B------:R-:W-:Y:S01]  /*7840*/  HADD2.F32 R62, -RZ, R139.H1_H1 ;  /* 0x3000008bff3e7230 */ /* 0x000fe20000004100 */
[----:B------:R-:W-:Y:S01]  /*7850*/  F2FP.F16.E4M3.UNPACK_B R137, R137 ;  /* 0x00000089ff89723e */ /* 0x000fe200020006ff */
[--C-:B------:R-:W-:Y:S01]  /*7860*/  HADD2.F32 R59, -RZ, R54.reuse.H1_H1 ;  /* 0x30000036ff3b7230 */ /* 0x100fe20000004100 */
[----:B------:R-:W-:Y:S01]  /*7870*/  F2FP.F16.E4M3.UNPACK_B R53, R53 ;  /* 0x00000035ff35723e */ /* 0x000fe200020006ff */
[----:B------:R-:W-:Y:S02]  /*7880*/  HADD2.F32 R55, -RZ, R54.H0_H0 ;  /* 0x20000036ff377230 */ /* 0x000fe40000004100 */
[----:B------:R-:W-:Y:S02]  /*7890*/  HADD2.F32 R60, -RZ, R137.H1_H1 ;  /* 0x30000089ff3c7230 */ /* 0x000fe40000004100 */
[----:B------:R-:W-:Y:S01]  /*78a0*/  FMUL.FTZ R64, R59, R62 ;  /* 0x0000003e3b407220 */ /* 0x000fe20000410000 */
[----:B------:R-:W-:-:S02]  /*78b0*/  HADD2.F32 R139, -RZ, R139.H0_H0 ;  /* 0x2000008bff8b7230 */ /* 0x000fc40000004100 */
[C---:B------:R-:W-:Y:S01]  /*78c0*/  FMUL.FTZ R62, R55.reuse, R62 ;  /* 0x0000003e373e7220 */ /* 0x040fe20000410000 */
[--C-:B------:R-:W-:Y:S02]  /*78d0*/  HADD2.F32 R58, -RZ, R53.reuse.H1_H1 ;  /* 0x30000035ff3a7230 */ /* 0x100fe40000004100 */
[-C--:B------:R-:W-:Y:S01]  /*78e0*/  FFMA.FTZ R64, R55, R60.reuse, -R64 ;  /* 0x0000003c37407223 */ /* 0x080fe20000010840 */
[----:B------:R-:W-:Y:S02]  /*78f0*/  HADD2.F32 R54, -RZ, R53.H0_H0 ;  /* 0x20000035ff367230 */ /* 0x000fe40000004100 */
[----:B------:R-:W-:Y:S01]  /*7900*/  FFMA.FTZ R61, R59, R60, R62 ;  /* 0x0000003c3b3d7223 */ /* 0x000fe2000001003e */
[----:B------:R-:W-:Y:S01]  /*7910*/  HADD2.F32 R137, -RZ, R137.H0_H0 ;  /* 0x20000089ff897230 */ /* 0x000fe20000004100 */
[----:B------:R-:W-:Y:S01]  /*7920*/  F2FP.F16.E4M3.UNPACK_B R59, R15.H1 ;  /* 0x0000000fff3b723e */ /* 0x000fe200030006ff */
[-C--:B------:R-:W-:Y:S01]  /*7930*/  FMUL.FTZ R53, R58, R139.reuse ;  /* 0x0000008b3a357220 */ /* 0x080fe20000410000 */
[----:B------:R-:W-:Y:S01]  /*7940*/  F2FP.F16.E4M3.UNPACK_B R62, R52.H1 ;  /* 0x00000034ff3e723e */ /* 0x000fe200030006ff */
[----:B------:R-:W-:Y:S01]  /*7950*/  FMUL.FTZ R139, R54, R139 ;  /* 0x0000008b368b7220 */ /* 0x000fe20000410000 */
[----:B------:R-:W-:Y:S01]  /*7960*/  F2FP.SATFINITE.E4M3.F32.PACK_AB_MERGE_C R55, R66, R63, RZ ;  /* 0x0000003f4237723e */ /* 0x000fe200048070ff */
[----:B------:R-:W-:Y:S01]  /*7970*/  FFMA.FTZ R53, R54, R137, -R53 ;  /* 0x0000008936357223 */ /* 0x000fe20000010835 */
[--C-:B------:R-:W-:Y:S01]  /*7980*/  HADD2.F32 R65, -RZ, R59.reuse.H0_H0 ;  /* 0x2000003bff417230 */ /* 0x100fe20000004100 */
[----:B------:R-:W-:Y:S01]  /*7990*/  F2FP.SATFINITE.E4M3.F32.PACK_AB_MERGE_C R54, R61, R64, RZ ;  /* 0x000000403d36723e */ /* 0x000fe200048070ff */
[----:B------:R-:W-:Y:S01]  /*79a0*/  HADD2.F32 R66, -RZ, R59.H1_H1 ;  /* 0x3000003bff427230 */ /* 0x000fe20000004100 */
[----:B------:R-:W-:Y:S01]  /*79b0*/  F2FP.F16.E4M3.UNPACK_B R59, R13.H1 ;  /* 0x0000000dff3b723e */ /* 0x000fe200030006ff */
[----:B------:R-:W-:Y:S01]  /*79c0*/  HADD2.F32 R67, -RZ, R62.H1_H1 ;  /* 0x3000003eff437230 */ /* 0x000fe20000004100 */
[----:B------:R-:W-:Y:S01]  /*79d0*/  F2FP.F16.E4M3.UNPACK_B R60, R14.H1 ;  /* 0x0000000eff3c723e */ /* 0x000fe200030006ff */
[----:B------:R-:W-:Y:S01]  /*79e0*/  FFMA.FTZ R58, R58, R137, R139 ;  /* 0x000000893a3a7223 */ /* 0x000fe2000001008b */
        /* <DEDUP_REMOVED lines=9> */
[----:B------:R-:W-:Y:S01]  /*7a80*/  HADD2.F32 R67, -RZ, R52.H1_H1 ;  /* 0x30000034ff437230 */ /* 0x000fe20000004100 */
[----:B------:R-:W-:Y:S01]  /*7a90*/  F2FP.F16.E4M3.UNPACK_B R14, R14 ;  /* 0x0000000eff0e723e */ /* 0x000fe200020006ff */
[----:B------:R-:W-:Y:S01]  /*7aa0*/  FMUL.FTZ R70, R64, R69 ;  /* 0x0000004540467220 */ /* 0x000fe20000410000 */
[----:B------:R-:W-:Y:S01]  /*7ab0*/  F2FP.F16.E4M3.UNPACK_B R65, R15 ;  /* 0x0000000fff41723e */ /* 0x000fe200020006ff */
[----:B------:R-:W-:Y:S01]  /*7ac0*/  FFMA.FTZ R60, R66, R68, R71 ;  /* 0x00000044423c7223 */ /* 0x000fe20000010047 */
[----:B------:R-:W-:-:S02]  /*7ad0*/  HADD2.F32 R66, -RZ, R62.H0_H0 ;  /* 0x2000003eff427230 */ /* 0x000fc40000004100 */
[C---:B------:R-:W-:Y:S01]  /*7ae0*/  FMUL.FTZ R69, R63.reuse, R69 ;  /* 0x000000453f457220 */ /* 0x040fe20000410000 */
[----:B------:R-:W-:Y:S01]  /*7af0*/  FFMA.FTZ R15, R63, R67, -R70 ;  /* 0x000000433f0f7223 */ /* 0x000fe20000010846 */
[--C-:B------:R-:W-:Y:S01]  /*7b00*/  HADD2.F32 R62, -RZ, R14.reuse.H0_H0 ;  /* 0x2000000eff3e7230 */ /* 0x100fe20000004100 */
[----:B------:R-:W-:Y:S01]  /*7b10*/  F2FP.SATFINITE.E4M3.F32.PACK_AB_MERGE_C R60, R60, R13, RZ ;  /* 0x0000000d3c3c723e */ /* 0x000fe200048070ff */
[----:B------:R-:W-:Y:S02]  /*7b20*/  HADD2.F32 R63, -RZ, R65.H0_H0 ;  /* 0x20000041ff3f7230 */ /* 0x000fe40000004100 */
[----:B------:R-:W-:Y:S01]  /*7b30*/  FFMA.FTZ R68, R64, R67, R69 ;  /* 0x0000004340447223 */ /* 0x000fe20000010045 */
[----:B------:R-:W-:Y:S01]  /*7b40*/  HADD2.F32 R14, -RZ, R14.H1_H1 ;  /* 0x3000000eff0e7230 */ /* 0x000fe20000004100 */
[----:B------:R-:W-:Y:S01]  /*7b50*/  F2FP.SATFINITE.E4M3.F32.PACK_AB_MERGE_C R13, R12, R11, R55 ;  /* 0x0000000b0c0d723e */ /* 0x000fe20004807037 */
[----:B------:R-:W-:Y:S01]  /*7b60*/  HADD2.F32 R61, -RZ, R61.H0_H0 ;  /* 0x2000003dff3d7230 */ /* 0x000fe20000004100 */
[----:B------:R-:W-:Y:S01]  /*7b70*/  F2FP.SATFINITE.E4M3.F32.PACK_AB_MERGE_C R12, R58, R53, R54 ;  /* 0x000000353a0c723e */ /* 0x000fe20004807036 */
[----:B------:R-:W-:Y:S01]  /*7b80*/  HADD2.F32 R65, -RZ, R65.H1_H1 ;  /* 0x30000041ff417230 */ /* 0x000fe20000004100 */
[----:B------:R-:W-:Y:S01]  /*7b90*/  F2FP.SATFINITE.E4M3.F32.PACK_AB_MERGE_C R15, R68, R15, RZ ;  /* 0x0000000f440f723e */ /* 0x000fe200048070ff */
[----:B------:R-:W-:-:S02]  /*7ba0*/  HADD2.F32 R64, -RZ, R59.H0_H0 ;  /* 0x2000003bff407230 */ /* 0x000fc40000004100 */
[-C--:B------:R-:W-:Y:S01]  /*7bb0*/  FMUL.FTZ R67, R14, R61.reuse ;  /* 0x0000003d0e437220 */ /* 0x080fe20000410000 */
[----:B------:R-:W-:Y:S02]  /*7bc0*/  HADD2.F32 R59, -RZ, R52.H0_H0 ;  /* 0x20000034ff3b7230 */ /* 0x000fe40000004100 */
[-C--:B------:R-:W-:Y:S01]  /*7bd0*/  FMUL.FTZ R52, R65, R66.reuse ;  /* 0x0000004241347220 */ /* 0x080fe20000410000 */
[C---:B------:R-:W-:Y:S01]  /*7be0*/  FMUL.FTZ R61, R62.reuse, R61 ;  /* 0x0000003d3e3d7220 */ /* 0x040fe20000410000 */
[C---:B------:R-:W-:Y:S01]  /*7bf0*/  FMUL.FTZ R66, R63.reuse, R66 ;  /* 0x000000423f427220 */ /* 0x040fe20000410000 */
[-C--:B------:R-:W-:Y:S02]  /*7c00*/  FFMA.FTZ R67, R62, R59.reuse, -R67 ;  /* 0x0000003b3e437223 */ /* 0x080fe40000010843 */
[----:B------:R-:W-:Y:S01]  /*7c10*/  FFMA.FTZ R14, R14, R59, R61 ;  /* 0x0000003b0e0e7223 */ /* 0x000fe2000001003d */
[-C--:B------:R-:W-:Y:S01]  /*7c20*/  FFMA.FTZ R52, R63, R64.reuse, -R52 ;  /* 0x000000403f347223 */ /* 0x080fe20000010834 */
[----:B------:R-:W-:-:S03]  /*7c30*/  FFMA.FTZ R65, R65, R64, R66 ;  /* 0x0000004041417223 */ /* 0x000fc60000010042 */
[----:B------:R-:W-:Y:S02]  /*7c40*/  F2FP.SATFINITE.E4M3.F32.PACK_AB_MERGE_C R14, R14, R67, R15 ;  /* 0x000000430e0e723e */ /* 0x000fe4000480700f */
[----:B------:R-:W-:-:S07]  /*7c50*/  F2FP.SATFINITE.E4M3.F32.PACK_AB_MERGE_C R15, R65, R52, R60 ;  /* 0x00000034410f723e */ /* 0x000fce000480703c */
.L_x_4330:
[----:B------:R-:W-:Y:S05]  /*7c60*/  BSYNC B2 ;  /* 0x0000000000027941 */ /* 0x000fea0003800000 */
.L_x_4329:
[----:B------:R0:W-:Y:S02]  /*7c70*/  ST.E.128 desc[UR50][R56.64], R12 ;  /* 0x0000000c38007985 */ /* 0x0001e4000c101d32 */
.L_x_4328:
[----:B------:R-:W-:Y:S05]  /*7c80*/  BSYNC B1 ;  /* 0x0000000000017941 */ /* 0x000fea0003800000 */
.L_x_4327:
        /* <DEDUP_REMOVED lines=21> */
[----:B------:R-:W-:Y:S02]  /*7de0*/  PRMT R48, R48, 0x654, R11 ;  /* 0x0000065430307816 */ /* 0x000fe4000000000b */
[----:B------:R-:W-:Y:S01]  /*7df0*/  PRMT R50, R50, 0x654, R49 ;  /* 0x0000065432327816 */ /* 0x000fe20000000031 */
[----:B------:R-:W-:Y:S01]  /*7e00*/  IMAD.MOV.U32 R49, RZ, RZ, R12 ;  /* 0x000000ffff317224 */ /* 0x000fe200078e000c */
[----:B------:R-:W-:Y:S02]  /*7e10*/  MOV R11, R13 ;  /* 0x0000000d000b7202 */ /* 0x000fe40000000f00 */
        /* <DEDUP_REMOVED lines=94> */
.L_x_4334:
[----:B------:R-:W-:Y:S05]  /*8400*/  BSYNC B2 ;  /* 0x0000000000027941 */ /* 0x000fea0003800000 */
.L_x_4333:
[----:B------:R0:W-:Y:S02]  /*8410*/  ST.E.128 desc[UR50][R52.64], R12 ;  /* 0x0000000c34007985 */ /* 0x0001e4000c101d32 */
.L_x_4332:
[----:B------:R-:W-:Y:S05]  /*8420*/  BSYNC B1 ;  /* 0x0000000000017941 */ /* 0x000fea0003800000 */
.L_x_4331:
[----:B------:R-:W-:Y:S01]  /*8430*/  ISETP.NE.AND P3, PT, R31, RZ, PT ;  /* 0x000000ff1f00720c */ /* 0x000fe20003f65270 */
[----:B------:R-:W-:-:S12]  /*8440*/  BSSY B1, `(.L_x_4335) ;  /* 0x0000078000017945 */ /* 0x000fd80003800000 */
[----:B------:R-:W-:Y:S05]  /*8450*/  @!P3 BRA `(.L_x_4336) ;  /* 0x0000000400d8b947 */ /* 0x000fea0003800000 */
[----:B0-----:R-:W2:Y:S04]  /*8460*/  LDL R12, [R1] ;  /* 0x00000000010c7983 */ /* 0x001ea80000100800 */
[----:B----4-:R-:W4:Y:S01]  /*8470*/  LDL R11, [R1+0x18] ;  /* 0x00001800010b7983 */ /* 0x010f220000100800 */
[----:B------:R-:W-:Y:S01]  /*8480*/  IADD3 R48, P3, R23, R120, RZ ;  /* 0x0000007817307210 */ /* 0x000fe20007f7e0ff */
[----:B------:R-:W-:Y:S04]  /*8490*/  BSSY B2, `(.L_x_4337) ;  /* 0x0000071000027945 */ /* 0x000fe80003800000 */
[----:B--2---:R-:W-:-:S02]  /*84a0*/  IMAD.X R49, R119, 0x1, R12, P3 ;  /* 0x0000000177317824 */ /* 0x004fc400018e060c */
[----:B------:R0:W2:Y:S01]  /*84b0*/  LDS.128 R12, [R89+0x28a00] ;  /* 0x028a0000590c7984 */ /* 0x0000a20000000c00 */
[----:B----4-:R-:W-:-:S13]  /*84c0*/  ISETP.GE.AND P3, PT, R11, R113, PT ;  /* 0x000000710b00720c */ /* 0x010fda0003f66270 */
[----:B0-----:R-:W-:Y:S05]  /*84d0*/  @P3 BRA `(.L_x_4338) ;  /* 0x0000000400b03947 */ /* 0x001fea0003800000 */
[----:B------:R-:W-:Y:S02]  /*84e0*/  SHF.R.U32.HI R53, RZ, 0x8, R45 ;  /* 0x00000008ff357819 */ /* 0x000fe4000001162d */
[----:B------:R-:W-:Y:S02]  /*84f0*/  LOP3.LUT R44, R47, 0xff, RZ, 0xc0, !PT ;  /* 0x000000ff2f2c7812 */ /* 0x000fe400078ec0ff */
[----:B------:R-:W-:Y:S02]  /*8500*/  SHF.R.U32.HI R51, RZ, 0x18, R47 ;  /* 0x00000018ff337819 */ /* 0x000fe4000001162f */
[----:B------:R-:W-:Y:S02]  /*8510*/  LOP3.LUT R11, R45, 0xff, RZ, 0xc0, !PT ;  /* 0x000000ff2d0b7812 */ /* 0x000fe400078ec0ff */
[----:B------:R-:W-:Y:S02]  /*8520*/  SHF.R.U32.HI R52, RZ, 0x18, R45 ;  /* 0x00000018ff347819 */ /* 0x000fe4000001162d */
[----:B------:R-:W-:-:S02]  /*8530*/  SHF.R.U32.HI R46, RZ, 0x8, R47 ;  /* 0x00000008ff2e7819 */ /* 0x000fc4000001162f */
[----:B------:R-:W-:Y:S02]  /*8540*/  SHF.R.U32.HI R50, RZ, 0x10, R47 ;  /* 0x00000010ff327819 */ /* 0x000fe4000001162f */
[----:B------:R-:W-:Y:S01]  /*8550*/  PRMT R51, R51, 0x654, R44 ;  /* 0x0000065433337816 */ /* 0x000fe2000000002c */
[----:B------:R-:W-:Y:S01]  /*8560*/  IMAD.SHL.U32 R44, R53, 0x100, RZ ;  /* 0x00000100352c7824 */ /* 0x000fe200078e00ff */
[----:B------:R-:W-:Y:S01]  /*8570*/  PRMT R47, R52, 0x654, R11 ;  /* 0x00000654342f7816 */ /* 0x000fe2000000000b */
[----:B------:R-:W-:Y:S01]  /*8580*/  IMAD.SHL.U32 R46, R46, 0x100, RZ ;  /* 0x000001002e2e7824 */ /* 0x000fe200078e00ff */
[----:B------:R-:W-:Y:S01]  /*8590*/  SHF.R.U32.HI R54, RZ, 0x10, R45 ;  /* 0x00000010ff367819 */ /* 0x000fe2000001162d */
[----:B--2---:R-:W-:Y:S01]  /*85a0*/  IMAD.MOV.U32 R11, RZ, RZ, R13 ;  /* 0x000000ffff0b7224 */ /* 0x004fe200078e000d */
[----:B------:R-:W-:Y:S01]  /*85b0*/  LOP3.LUT R47, R47, 0xff00, R44, 0xf8, !PT ;  /* 0x0000ff002f2f7812 */ /* 0x000fe200078ef82c */
[----:B------:R-:W-:Y:S01]  /*85c0*/  IMAD.U32 R13, R50, 0x10000, RZ ;  /* 0x00010000320d7824 */ /* 0x000fe200078e00ff */
[----:B------:R-:W-:-:S02]  /*85d0*/  LOP3.LUT R46, R51, 0xff00, R46, 0xf8, !PT ;  /* 0x0000ff00332e7812 */ /* 0x000fc400078ef82e */
[----:B------:R-:W-:Y:S02]  /*85e0*/  F2FP.F16.E4M3.UNPACK_B R50, R134.H1 ;  /* 0x00000086ff32723e */ /* 0x000fe400030006ff */
[----:B------:R-:W-:Y:S02]  /*85f0*/  F2FP.F16.E4M3.UNPACK_B R44, R11 ;  /* 0x0000000bff2c723e */ /* 0x000fe400020006ff */
[----:B------:R-:W-:Y:S01]  /*8600*/  MOV R45, R12 ;  /* 0x0000000c002d7202 */ /* 0x000fe20000000f00 */
[----:B------:R-:W-:Y:S01]  /*8610*/  IMAD.U32 R12, R54, 0x10000, RZ ;  /* 0x00010000360c7824 */ /* 0x000fe200078e00ff */
[----:B------:R-:W-:Y:S01]  /*8620*/  LOP3.LUT R13, R46, 0xff0000, R13, 0xf8, !PT ;  /* 0x00ff00002e0d7812 */ /* 0x000fe200078ef80d */
[----:B------:R-:W-:Y:S01]  /*8630*/  HADD2.F32 R55, -RZ, R50.H0_H0 ;  /* 0x20000032ff377230 */ /* 0x000fe20000004100 */
[----:B------:R-:W-:Y:S01]  /*8640*/  F2FP.F16.E4M3.UNPACK_B R51, R133.H1 ;  /* 0x00000085ff33723e */ /* 0x000fe200030006ff */
[--C-:B------:R-:W-:Y:S01]  /*8650*/  HADD2.F32 R46, -RZ, R44.reuse.H1_H1 ;  /* 0x3000002cff2e7230 */ /* 0x100fe20000004100 */
[----:B------:R-:W-:Y:S01]  /*8660*/  F2FP.F16.E4M3.UNPACK_B R11, R11.H1 ;  /* 0x0000000bff0b723e */ /* 0x000fe200030006ff */
[----:B------:R-:W-:Y:S01]  /*8670*/  HADD2.F32 R44, -RZ, R44.H0_H0 ;  /* 0x2000002cff2c7230 */ /* 0x000fe20000004100 */
[----:B------:R-:W-:Y:S01]  /*8680*/  LOP3.LUT R12, R47, 0xff0000, R12, 0xf8, !PT ;  /* 0x00ff00002f0c7812 */ /* 0x000fe200078ef80c */
[----:B------:R-:W-:-:S02]  /*8690*/  HADD2.F32 R53, -RZ, R51.H0_H0 ;  /* 0x20000033ff357230 */ /* 0x000fc40000004100 */
[-C--:B------:R-:W-:Y:S01]  /*86a0*/  FMUL.FTZ R57, R46, R55.reuse ;  /* 0x000000372e397220 */ /* 0x080fe20000410000 */
[----:B------:R-:W-:Y:S02]  /*86b0*/  HADD2.F32 R52, -RZ, R50.H1_H1 ;  /* 0x30000032ff347230 */ /* 0x000fe40000004100 */
        /* <DEDUP_REMOVED lines=36> */
[----:B------:R-:W-:Y:S01]  /*8900*/  F2FP.F16.E4M3.UNPACK_B R55, R12.H1 ;  /* 0x0000000cff37723e */ /* 0x000fe200030006ff */
[----:B------:R-:W-:Y:S01]  /*8910*/  HADD2.F32 R52, -RZ, R52.H1_H1 ;  /* 0x30000034ff347230 */ /* 0x000fe20000004100 */
[----:B------:R-:W-:Y:S01]  /*8920*/  F2FP.F16.E4M3.UNPACK_B R51, R14.H1 ;  /* 0x0000000eff33723e */ /* 0x000fe200030006ff */
[----:B------:R-:W-:Y:S01]  /*8930*/  HADD2.F32 R58, -RZ, R58.H0_H0 ;  /* 0x2000003aff3a7230 */ /* 0x000fe20000004100 */
[----:B------:R-:W-:Y:S01]  /*8940*/  F2FP.F16.E4M3.UNPACK_B R57, R13 ;  /* 0x0000000dff39723e */ /* 0x000fe200020006ff */
[----:B------:R-:W-:Y:S01]  /*8950*/  HADD2.F32 R56, -RZ, R55.H1_H1 ;  /* 0x30000037ff387230 */ /* 0x000fe20000004100 */
[----:B------:R-:W-:Y:S01]  /*8960*/  F2FP.F16.E4M3.UNPACK_B R54, R12 ;  /* 0x0000000cff36723e */ /* 0x000fe200020006ff */
[----:B------:R-:W-:-:S02]  /*8970*/  HADD2.F32 R13, -RZ, R51.H1_H1 ;  /* 0x30000033ff0d7230 */ /* 0x000fc40000004100 */
[CC--:B------:R-:W-:Y:S01]  /*8980*/  FMUL.FTZ R12, R52.reuse, R59.reuse ;  /* 0x0000003b340c7220 */ /* 0x0c0fe20000410000 */
[----:B------:R-:W-:Y:S02]  /*8990*/  HADD2.F32 R60, -RZ, R57.H1_H1 ;  /* 0x30000039ff3c7230 */ /* 0x000fe40000004100 */
[C---:B------:R-:W-:Y:S01]  /*89a0*/  FMUL.FTZ R59, R53.reuse, R59 ;  /* 0x0000003b353b7220 */ /* 0x040fe20000410000 */
[----:B------:R-:W-:Y:S02]  /*89b0*/  HADD2.F32 R51, -RZ, R51.H0_H0 ;  /* 0x20000033ff337230 */ /* 0x000fe40000004100 */
[----:B------:R-:W-:Y:S01]  /*89c0*/  FFMA.FTZ R61, R53, R56, -R12 ;  /* 0x00000038353d7223 */ /* 0x000fe2000001080c */
[----:B------:R-:W-:Y:S02]  /*89d0*/  HADD2.F32 R12, -RZ, R54.H1_H1 ;  /* 0x30000036ff0c7230 */ /* 0x000fe40000004100 */
[-C--:B------:R-:W-:Y:S01]  /*89e0*/  FMUL.FTZ R62, R13, R60.reuse ;  /* 0x0000003c0d3e7220 */ /* 0x080fe20000410000 */
[----:B------:R-:W-:Y:S01]  /*89f0*/  F2FP.F16.E4M3.UNPACK_B R15, R15 ;  /* 0x0000000fff0f723e */ /* 0x000fe200020006ff */
[C---:B------:R-:W-:Y:S01]  /*8a00*/  FMUL.FTZ R60, R51.reuse, R60 ;  /* 0x0000003c333c7220 */ /* 0x040fe20000410000 */
[----:B------:R-:W-:Y:S01]  /*8a10*/  F2FP.F16.E4M3.UNPACK_B R14, R14 ;  /* 0x0000000eff0e723e */ /* 0x000fe200020006ff */
[----:B------:R-:W-:Y:S01]  /*8a20*/  FFMA.FTZ R56, R52, R56, R59 ;  /* 0x0000003834387223 */ /* 0x000fe2000001003b */
[-C--:B------:R-:W-:Y:S01]  /*8a30*/  FFMA.FTZ R62, R51, R12.reuse, -R62 ;  /* 0x0000000c333e7223 */ /* 0x080fe2000001083e */
[----:B------:R-:W-:Y:S01]  /*8a40*/  FFMA.FTZ R59, R13, R12, R60 ;  /* 0x0000000c0d3b7223 */ /* 0x000fe2000001003c */
[----:B------:R-:W-:-:S02]  /*8a50*/  HADD2.F32 R13, -RZ, R15.H0_H0 ;  /* 0x2000000fff0d7230 */ /* 0x000fc40000004100 */
[--C-:B------:R-:W-:Y:S01]  /*8a60*/  HADD2.F32 R12, -RZ, R14.reuse.H0_H0 ;  /* 0x2000000eff0c7230 */ /* 0x100fe20000004100 */
[----:B------:R-:W-:Y:S01]  /*8a70*/  F2FP.SATFINITE.E4M3.F32.PACK_AB_MERGE_C R56, R56, R61, RZ ;  /* 0x0000003d3838723e */ /* 0x000fe200048070ff */
[----:B------:R-:W-:Y:S01]  /*8a80*/  HADD2.F32 R15, -RZ, R15.H1_H1 ;  /* 0x3000000fff0f7230 */ /* 0x000fe20000004100 */
[----:B------:R-:W-:Y:S01]  /*8a90*/  F2FP.SATFINITE.E4M3.F32.PACK_AB_MERGE_C R59, R59, R62, RZ ;  /* 0x0000003e3b3b723e */ /* 0x000fe200048070ff */
[----:B------:R-:W-:Y:S02]  /*8aa0*/  HADD2.F32 R14, -RZ, R14.H1_H1 ;  /* 0x3000000eff0e7230 */ /* 0x000fe40000004100 */
[----:B------:R-:W-:Y:S02]  /*8ab0*/  HADD2.F32 R57, -RZ, R57.H0_H0 ;  /* 0x20000039ff397230 */ /* 0x000fe40000004100 */
[----:B------:R-:W-:Y:S02]  /*8ac0*/  HADD2.F32 R51, -RZ, R54.H0_H0 ;  /* 0x20000036ff337230 */ /* 0x000fe40000004100 */
[----:B------:R-:W-:Y:S01]  /*8ad0*/  FMUL.FTZ R54, R15, R58 ;  /* 0x0000003a0f367220 */ /* 0x000fe20000410000 */
[----:B------:R-:W-:-:S02]  /*8ae0*/  HADD2.F32 R52, -RZ, R55.H0_H0 ;  /* 0x20000037ff347230 */ /* 0x000fc40000004100 */
[-C--:B------:R-:W-:Y:S01]  /*8af0*/  FMUL.FTZ R53, R14, R57.reuse ;  /* 0x000000390e357220 */ /* 0x080fe20000410000 */
[C---:B------:R-:W-:Y:S01]  /*8b00*/  FMUL.FTZ R58, R13.reuse, R58 ;  /* 0x0000003a0d3a7220 */ /* 0x040fe20000410000 */
[C---:B------:R-:W-:Y:S01]  /*8b10*/  FMUL.FTZ R57, R12.reuse, R57 ;  /* 0x000000390c397220 */ /* 0x040fe20000410000 */
[-C--:B------:R-:W-:Y:S02]  /*8b20*/  FFMA.FTZ R54, R13, R52.reuse, -R54 ;  /* 0x000000340d367223 */ /* 0x080fe40000010836 */
[----:B------:R-:W-:Y:S01]  /*8b30*/  FFMA.FTZ R15, R15, R52, R58 ;  /* 0x000000340f0f7223 */ /* 0x000fe2000001003a */
[-C--:B------:R-:W-:Y:S01]  /*8b40*/  FFMA.FTZ R53, R12, R51.reuse, -R53 ;  /* 0x000000330c357223 */ /* 0x080fe20000010835 */
[----:B------:R-:W-:Y:S01]  /*8b50*/  FFMA.FTZ R14, R14, R51, R57 ;  /* 0x000000330e0e7223 */ /* 0x000fe20000010039 */
[----:B------:R-:W-:Y:S02]  /*8b60*/  F2FP.SATFINITE.E4M3.F32.PACK_AB_MERGE_C R13, R44, R11, R47 ;  /* 0x0000000b2c0d723e */ /* 0x000fe4000480702f */
[----:B------:R-:W-:-:S02]  /*8b70*/  F2FP.SATFINITE.E4M3.F32.PACK_AB_MERGE_C R12, R46, R45, R50 ;  /* 0x0000002d2e0c723e */ /* 0x000fc40004807032 */
[----:B------:R-:W-:Y:S02]  /*8b80*/  F2FP.SATFINITE.E4M3.F32.PACK_AB_MERGE_C R14, R14, R53, R59 ;  /* 0x000000350e0e723e */ /* 0x000fe4000480703b */
[----:B------:R-:W-:-:S07]  /*8b90*/  F2FP.SATFINITE.E4M3.F32.PACK_AB_MERGE_C R15, R15, R54, R56 ;  /* 0x000000360f0f723e */ /* 0x000fce0004807038 */
.L_x_4338:
[----:B------:R-:W-:Y:S05]  /*8ba0*/  BSYNC B2 ;  /* 0x0000000000027941 */ /* 0x000fea0003800000 */
.L_x_4337:
[----:B--2---:R0:W-:Y:S02]  /*8bb0*/  ST.E.128 desc[UR50][R48.64], R12 ;  /* 0x0000000c30007985 */ /* 0x0041e4000c101d32 */
.L_x_4336:
[----:B------:R-:W-:Y:S05]  /*8bc0*/  BSYNC B1 ;  /* 0x0000000000017941 */ /* 0x000fea0003800000 */
.L_x_4335:
[----:B------:R-:W-:Y:S01]  /*8bd0*/  ISETP.NE.AND P3, PT, R32, RZ, PT ;  /* 0x000000ff2000720c */ /* 0x000fe20003f65270 */
[----:B------:R-:W-:-:S12]  /*8be0*/  BSSY B1, `(.L_x_4339) ;  /* 0x0000077000017945 */ /* 0x000fd80003800000 */
[----:B------:R-:W-:Y:S05]  /*8bf0*/  @!P3 BRA `(.L_x_4340) ;  /* 0x0000000400d4b947 */ /* 0x000fea0003800000 */
[----:B----4-:R-:W4:Y:S01]  /*8c00*/  LDL R11, [R1+0x10] ;  /* 0x00001000010b7983 */ /* 0x010f220000100800 */
[----:B0-----:R-:W-:Y:S01]  /*8c10*/  IADD3 R44, P3, R22, R120, RZ ;  /* 0x00000078162c7210 */ /* 0x001fe20007f7e0ff */
[----:B------:R-:W-:Y:S02]  /*8c20*/  BSSY B2, `(.L_x_4341) ;  /* 0x0000071000027945 */ /* 0x000fe40003800000 */
[----:B------:R0:W0:Y:S02]  /*8c30*/  LDS.128 R12, [R88+0x2b200] ;  /* 0x02b20000580c7984 */ /* 0x0000240000000c00 */
[----:B--2---:R-:W-:Y:S01]  /*8c40*/  IMAD.X R45, R119, 0x1, R229, P3 ;  /* 0x00000001772d7824 */ /* 0x004fe200018e06e5 */
[----:B----4-:R-:W-:-:S13]  /*8c50*/  ISETP.GE.AND P3, PT, R11, R113, PT ;  /* 0x000000710b00720c */ /* 0x010fda0003f66270 */
[----:B0-----:R-:W-:Y:S05]  /*8c60*/  @P3 BRA `(.L_x_4342) ;  /* 0x0000000400b03947 */ /* 0x001fea0003800000 */
        /* <DEDUP_REMOVED lines=11> */
[----:B------:R-:W-:Y:S01]  /*8d20*/  IMAD.MOV.U32 R11, RZ, RZ, R13 ;  /* 0x000000ffff0b7224 */ /* 0x000fe200078e000d */
[----:B------:R-:W-:Y:S01]  /*8d30*/  PRMT R42, R42, 0x654, R41 ;  /* 0x000006542a2a7816 */ /* 0x000fe20000000029 */
[----:B------:R-:W-:Y:S01]  /*8d40*/  IMAD.MOV.U32 R41, RZ, RZ, R12 ;  /* 0x000000ffff297224 */ /* 0x000fe200078e000c */
[----:B------:R-:W-:Y:S02]  /*8d50*/  LOP3.LUT R13, R40, 0xff00, R43, 0xf8, !PT ;  /* 0x0000ff00280d7812 */ /* 0x000fe400078ef82b */
[----:B------:R-:W-:Y:S01]  /*8d60*/  LOP3.LUT R42, R42, 0xff00, R47, 0xf8, !PT ;  /* 0x0000ff002a2a7812 */ /* 0x000fe200078ef82f */
[----:B------:R-:W-:Y:S01]  /*8d70*/  IMAD.U32 R47, R46, 0x10000, RZ ;  /* 0x000100002e2f7824 */ /* 0x000fe200078e00ff */
[----:B------:R-:W-:-:S02]  /*8d80*/  SHF.L.U32 R40, R48, 0x10, RZ ;  /* 0x0000001030287819 */ /* 0x000fc400000006ff */
        /* <DEDUP_REMOVED lines=27> */
[----:B------:R-:W-:-:S02]  /*8f40*/  HADD2.F32 R46, -RZ, R42.H0_H0 ;  /* 0x2000002aff2e7230 */ /* 0x000fc40000004100 */
[----:B------:R-:W-:Y:S02]  /*8f50*/  HADD2.F32 R47, -RZ, R42.H1_H1 ;  /* 0x3000002aff2f7230 */ /* 0x000fe40000004100 */
[----:B------:R-:W-:Y:S02]  /*8f60*/  HADD2.F32 R87, -RZ, R87.H0_H0 ;  /* 0x20000057ff577230 */ /* 0x000fe40000004100 */
[-C--:B------:R-:W-:Y:S01]  /*8f70*/  FMUL.FTZ R50, R46, R48.reuse ;  /* 0x000000302e327220 */ /* 0x080fe20000410000 */
[--C-:B------:R-:W-:Y:S02]  /*8f80*/  HADD2.F32 R43, -RZ, R41.reuse.H1_H1 ;  /* 0x30000029ff2b7230 */ /* 0x100fe40000004100 */
[----:B------:R-:W-:Y:S01]  /*8f90*/  FMUL.FTZ R51, R47, R48 ;  /* 0x000000302f337220 */ /* 0x000fe20000410000 */
[----:B------:R-:W-:Y:S02]  /*8fa0*/  HADD2.F32 R42, -RZ, R41.H0_H0 ;  /* 0x20000029ff2a7230 */ /* 0x000fe40000004100 */
[----:B------:R-:W-:-:S02]  /*8fb0*/  HADD2.F32 R41, -RZ, R86.H1_H1 ;  /* 0x30000056ff297230 */ /* 0x000fc40000004100 */
[-C--:B------:R-:W-:Y:S01]  /*8fc0*/  FMUL.FTZ R49, R43, R87.reuse ;  /* 0x000000572b317220 */ /* 0x080fe20000410000 */
[----:B------:R-:W-:Y:S02]  /*8fd0*/  HADD2.F32 R86, -RZ, R86.H0_H0 ;  /* 0x20000056ff567230 */ /* 0x000fe40000004100 */
[----:B------:R-:W-:Y:S01]  /*8fe0*/  FMUL.FTZ R48, R42, R87 ;  /* 0x000000572a307220 */ /* 0x000fe20000410000 */
[-C--:B------:R-:W-:Y:S01]  /*8ff0*/  FFMA.FTZ R51, R46, R41.reuse, -R51 ;  /* 0x000000292e337223 */ /* 0x080fe20000010833 */
[----:B------:R-:W-:Y:S01]  /*9000*/  FFMA.FTZ R50, R47, R41, R50 ;  /* 0x000000292f327223 */ /* 0x000fe20000010032 */
[-C--:B------:R-:W-:Y:S01]  /*9010*/  FFMA.FTZ R41, R42, R86.reuse, -R49 ;  /* 0x000000562a297223 */ /* 0x080fe20000010831 */
[----:B------:R-:W-:Y:S01]  /*9020*/  FFMA.FTZ R42, R43, R86, R48 ;  /* 0x000000562b2a7223 */ /* 0x000fe20000010030 */
[----:B------:R-:W-:Y:S02]  /*9030*/  F2FP.F16.E4M3.UNPACK_B R47, R15.H1 ;  /* 0x0000000fff2f723e */ /* 0x000fe400030006ff */
[----:B------:R-:W-:-:S02]  /*9040*/  F2FP.SATFINITE.E4M3.F32.PACK_AB_MERGE_C R43, R53, R52, RZ ;  /* 0x00000034352b723e */ /* 0x000fc400048070ff */
[----:B------:R-:W-:Y:S01]  /*9050*/  F2FP.F16.E4M3.UNPACK_B R53, R40.H1 ;  /* 0x00000028ff35723e */ /* 0x000fe200030006ff */
[--C-:B------:R-:W-:Y:S01]  /*9060*/  HADD2.F32 R48, -RZ, R47.reuse.H0_H0 ;  /* 0x2000002fff307230 */ /* 0x100fe20000004100 */
[----:B------:R-:W-:Y:S01]  /*9070*/  F2FP.SATFINITE.E4M3.F32.PACK_AB_MERGE_C R58, R50, R51, RZ ;  /* 0x00000033323a723e */ /* 0x000fe200048070ff */
[----:B------:R-:W-:Y:S01]  /*9080*/  HADD2.F32 R47, -RZ, R47.H1_H1 ;  /* 0x3000002fff2f7230 */ /* 0x000fe20000004100 */
[-C--:B------:R-:W-:Y:S01]  /*9090*/  F2FP.F16.E4M3.UNPACK_B R50, R13.reuse.H1 ;  /* 0x0000000dff32723e */ /* 0x080fe200030006ff */
[--C-:B------:R-:W-:Y:S01]  /*90a0*/  HADD2.F32 R54, -RZ, R53.reuse.H1_H1 ;  /* 0x30000035ff367230 */ /* 0x100fe20000004100 */
[----:B------:R-:W-:Y:S01]  /*90b0*/  F2FP.F16.E4M3.UNPACK_B R46, R14.H1 ;  /* 0x0000000eff2e723e */ /* 0x000fe200030006ff */
[----:B------:R-:W-:Y:S01]  /*90c0*/  HADD2.F32 R53, -RZ, R53.H0_H0 ;  /* 0x20000035ff357230 */ /* 0x000fe20000004100 */
[----:B------:R-:W-:Y:S01]  /*90d0*/  F2FP.F16.E4M3.UNPACK_B R52, R40 ;  /* 0x00000028ff34723e */ /* 0x000fe200020006ff */
[----:B------:R-:W-:Y:S01]  /*90e0*/  HADD2.F32 R51, -RZ, R50.H1_H1 ;  /* 0x30000032ff337230 */ /* 0x000fe20000004100 */
[----:B------:R-:W-:Y:S01]  /*90f0*/  F2FP.F16.E4M3.UNPACK_B R49, R13 ;  /* 0x0000000dff31723e */ /* 0x000fe200020006ff */
[----:B------:R-:W-:-:S02]  /*9100*/  HADD2.F32 R40, -RZ, R46.H1_H1 ;  /* 0x3000002eff287230 */ /* 0x000fc40000004100 */
[----:B------:R-:W-:Y:S01]  /*9110*/  FMUL.FTZ R13, R47, R54 ;  /* 0x000000362f0d7220 */ /* 0x000fe20000410000 */
[----:B------:R-:W-:Y:S01]  /*9120*/  HADD2.F32 R55, -RZ, R52.H1_H1 ;  /* 0x30000034ff377230 */ /* 0x000fe20000004100 */
[----:B------:R-:W-:Y:S01]  /*9130*/  F2FP.F16.E4M3.UNPACK_B R15, R15 ;  /* 0x0000000fff0f723e */ /* 0x000fe200020006ff */
[----:B------:R-:W-:Y:S02]  /*9140*/  HADD2.F32 R46, -RZ, R46.H0_H0 ;  /* 0x2000002eff2e7230 */ /* 0x000fe40000004100 */
[----:B------:R-:W-:Y:S01]  /*9150*/  FFMA.FTZ R56, R48, R51, -R13 ;  /* 0x0000003330387223 */ /* 0x000fe2000001080d */
[----:B------:R-:W-:Y:S02]  /*9160*/  HADD2.F32 R13, -RZ, R49.H1_H1 ;  /* 0x30000031ff0d7230 */ /* 0x000fe40000004100 */
[-C--:B------:R-:W-:Y:S01]  /*9170*/  FMUL.FTZ R57, R40, R55.reuse ;  /* 0x0000003728397220 */ /* 0x080fe20000410000 */
[----:B------:R-:W-:Y:S01]  /*9180*/  F2FP.F16.E4M3.UNPACK_B R14, R14 ;  /* 0x0000000eff0e723e */ /* 0x000fe200020006ff */
[----:B------:R-:W-:Y:S01]  /*9190*/  FMUL.FTZ R55, R46, R55 ;  /* 0x000000372e377220 */ /* 0x000fe20000410000 */
[----:B------:R-:W-:Y:S01]  /*91a0*/  FMUL.FTZ R54, R48, R54 ;  /* 0x0000003630367220 */ /* 0x000fe20000410000 */
[----:B------:R-:W-:Y:S01]  /*91b0*/  FFMA.FTZ R57, R46, R13, -R57 ;  /* 0x0000000d2e397223 */ /* 0x000fe20000010839 */
[----:B------:R-:W-:-:S02]  /*91c0*/  HADD2.F32 R52, -RZ, R52.H0_H0 ;  /* 0x20000034ff347230 */ /* 0x000fc40000004100 */
[----:B------:R-:W-:Y:S01]  /*91d0*/  FFMA.FTZ R48, R40, R13, R55 ;  /* 0x0000000d28307223 */ /* 0x000fe20000010037 */
[--C-:B------:R-:W-:Y:S02]  /*91e0*/  HADD2.F32 R40, -RZ, R15.reuse.H0_H0 ;  /* 0x2000000fff287230 */ /* 0x100fe40000004100 */
[----:B------:R-:W-:Y:S01]  /*91f0*/  FFMA.FTZ R59, R47, R51, R54 ;  /* 0x000000332f3b7223 */ /* 0x000fe20000010036 */
[--C-:B------:R-:W-:Y:S02]  /*9200*/  HADD2.F32 R13, -RZ, R14.reuse.H0_H0 ;  /* 0x2000000eff0d7230 */ /* 0x100fe40000004100 */
[----:B------:R-:W-:Y:S02]  /*9210*/  HADD2.F32 R15, -RZ, R15.H1_H1 ;  /* 0x3000000fff0f7230 */ /* 0x000fe40000004100 */
[----:B------:R-:W-:Y:S01]  /*9220*/  FMUL.FTZ R54, R40, R53 ;  /* 0x0000003528367220 */ /* 0x000fe20000410000 */
[----:B------:R-:W-:Y:S02]  /*9230*/  HADD2.F32 R14, -RZ, R14.H1_H1 ;  /* 0x3000000eff0e7230 */ /* 0x000fe40000004100 */
[----:B------:R-:W-:Y:S01]  /*9240*/  FMUL.FTZ R47, R13, R52 ;  /* 0x000000340d2f7220 */ /* 0x000fe20000410000 */
[----:B------:R-:W-:-:S02]  /*9250*/  HADD2.F32 R50, -RZ, R50.H0_H0 ;  /* 0x20000032ff327230 */ /* 0x000fc40000004100 */
        /* <DEDUP_REMOVED lines=13> */
.L_x_4342:
[----:B------:R-:W-:Y:S05]  /*9330*/  BSYNC B2 ;  /* 0x0000000000027941 */ /* 0x000fea0003800000 */
.L_x_4341:
[----:B------:R0:W-:Y:S02]  /*9340*/  ST.E.128 desc[UR50][R44.64], R12 ;  /* 0x0000000c2c007985 */ /* 0x0001e4000c101d32 */
.L_x_4340:
[----:B------:R-:W-:Y:S05]  /*9350*/  BSYNC B1 ;  /* 0x0000000000017941 */ /* 0x000fea0003800000 */
.L_x_4339:
[----:B------:R-:W-:-:S13]  /*9360*/  ISETP.NE.AND P3, PT, R33, RZ, PT ;  /* 0x000000ff2100720c */ /* 0x000fda0003f65270 */
        /* <DEDUP_REMOVED lines=8> */
[--C-:B------:R-:W-:Y:S02]  /*93f0*/  SHF.R.U32.HI R43, RZ, 0x8, R37.reuse ;  /* 0x00000008ff2b7819 */ /* 0x100fe40000011625 */
[----:B------:R-:W-:Y:S02]  /*9400*/  LOP3.LUT R11, R37, 0xff, RZ, 0xc0, !PT ;  /* 0x000000ff250b7812 */ /* 0x000fe400078ec0ff */
[----:B------:R-:W-:Y:S02]  /*9410*/  SHF.R.U32.HI R38, RZ, 0x18, R37 ;  /* 0x00000018ff267819 */ /* 0x000fe40000011625 */
[----:B------:R-:W-:Y:S02]  /*9420*/  SHF.R.U32.HI R36, RZ, 0x8, R39 ;  /* 0x00000008ff247819 */ /* 0x000fe40000011627 */
[----:B------:R-:W-:Y:S01]  /*9430*/  PRMT R38, R38, 0x654, R11 ;  /* 0x0000065426267816 */ /* 0x000fe2000000000b */
[----:B------:R-:W-:Y:S01]  /*9440*/  IMAD.SHL.U32 R11, R43, 0x100, RZ ;  /* 0x000001002b0b7824 */ /* 0x000fe200078e00ff */
[----:B------:R-:W-:-:S02]  /*9450*/  SHF.R.U32.HI R44, RZ, 0x10, R39 ;  /* 0x00000010ff2c7819 */ /* 0x000fc40000011627 */
[----:B------:R-:W-:Y:S01]  /*9460*/  LOP3.LUT R42, R39, 0xff0000ff, RZ, 0xc0, !PT ;  /* 0xff0000ff272a7812 */ /* 0x000fe200078ec0ff */
[----:B------:R-:W-:Y:S01]  /*9470*/  IMAD.SHL.U32 R39, R36, 0x100, RZ ;  /* 0x0000010024277824 */ /* 0x000fe200078e00ff */
[----:B------:R-:W-:Y:S01]  /*9480*/  SHF.R.U32.HI R45, RZ, 0x10, R37 ;  /* 0x00000010ff2d7819 */ /* 0x000fe20000011625 */
[----:B------:R-:W-:Y:S01]  /*9490*/  IMAD.MOV.U32 R36, RZ, RZ, R12 ;  /* 0x000000ffff247224 */ /* 0x000fe200078e000c */
[----:B------:R-:W-:Y:S01]  /*94a0*/  LOP3.LUT R37, R38, 0xff00, R11, 0xf8, !PT ;  /* 0x0000ff0026257812 */ /* 0x000fe200078ef80b */
[----:B------:R-:W-:Y:S01]  /*94b0*/  IMAD.U32 R38, R44, 0x10000, RZ ;  /* 0x000100002c267824 */ /* 0x000fe200078e00ff */
[----:B------:R-:W-:Y:S01]  /*94c0*/  LOP3.LUT R43, R42, 0xff00, R39, 0xf8, !PT ;  /* 0x0000ff002a2b7812 */ /* 0x000fe200078ef827 */
[----:B------:R-:W-:Y:S01]  /*94d0*/  IMAD.U32 R12, R45, 0x10000, RZ ;  /* 0x000100002d0c7824 */ /* 0x000fe200078e00ff */
[----:B------:R-:W-:Y:S02]  /*94e0*/  F2FP.F16.E4M3.UNPACK_B R39, R85.H1 ;  /* 0x00000055ff27723e */ /* 0x000fe400030006ff */
[----:B------:R-:W-:-:S02]  /*94f0*/  F2FP.F16.E4M3.UNPACK_B R11, R13 ;  /* 0x0000000dff0b723e */ /* 0x000fc400020006ff */
[----:B------:R-:W-:Y:S01]  /*9500*/  LOP3.LUT R45, R43, 0xff0000, R38, 0xf8, !PT ;  /* 0x00ff00002b2d7812 */ /* 0x000fe200078ef826 */
[----:B------:R-:W-:Y:S01]  /*9510*/  HADD2.F32 R43, -RZ, R39.H0_H0 ;  /* 0x20000027ff2b7230 */ /* 0x000fe20000004100 */
[----:B------:R-:W-:Y:S01]  /*9520*/  LOP3.LUT R42, R37, 0xff0000, R12, 0xf8, !PT ;  /* 0x00ff0000252a7812 */ /* 0x000fe200078ef80c */
[----:B------:R-:W-:Y:S01]  /*9530*/  HADD2.F32 R12, -RZ, R11.H1_H1 ;  /* 0x3000000bff0c7230 */ /* 0x000fe20000004100 */
[----:B------:R-:W-:Y:S01]  /*9540*/  F2FP.F16.E4M3.UNPACK_B R38, R84.H1 ;  /* 0x00000054ff26723e */ /* 0x000fe200030006ff */
[----:B------:R-:W-:Y:S01]  /*9550*/  HADD2.F32 R44, -RZ, R39.H1_H1 ;  /* 0x30000027ff2c7230 */ /* 0x000fe20000004100 */
[----:B------:R-:W-:Y:S01]  /*9560*/  F2FP.F16.E4M3.UNPACK_B R13, R13.H1 ;  /* 0x0000000dff0d723e */ /* 0x000fe200030006ff */
[----:B------:R-:W-:Y:S02]  /*9570*/  HADD2.F32 R11, -RZ, R11.H0_H0 ;  /* 0x2000000bff0b7230 */ /* 0x000fe40000004100 */
[----:B------:R-:W-:Y:S01]  /*9580*/  FMUL.FTZ R46, R12, R43 ;  /* 0x0000002b0c2e7220 */ /* 0x000fe20000410000 */
[----:B------:R-:W-:Y:S01]  /*9590*/  HADD2.F32 R39, -RZ, R38.H0_H0 ;  /* 0x20000026ff277230 */ /* 0x000fe20000004100 */
[----:B------:R-:W-:Y:S01]  /*95a0*/  F2FP.F16.E4M3.UNPACK_B R85, R85 ;  /* 0x00000055ff55723e */ /* 0x000fe200020006ff */
[----:B------:R-:W-:-:S02]  /*95b0*/  HADD2.F32 R37, -RZ, R13.H1_H1 ;  /* 0x3000000dff257230 */ /* 0x000fc40000004100 */
[C---:B------:R-:W-:Y:S01]  /*95c0*/  FMUL.FTZ R43, R11.reuse, R43 ;  /* 0x0000002b0b2b7220 */ /* 0x040fe20000410000 */
[----:B------:R-:W-:Y:S02]  /*95d0*/  HADD2.F32 R13, -RZ, R13.H0_H0 ;  /* 0x2000000dff0d7230 */ /* 0x000fe40000004100 */
[-C--:B------:R-:W-:Y:S01]  /*95e0*/  FFMA.FTZ R11, R11, R39.reuse, -R46 ;  /* 0x000000270b0b7223 */ /* 0x080fe2000001082e */
[----:B------:R-:W-:Y:S02]  /*95f0*/  HADD2.F32 R38, -RZ, R38.H1_H1 ;  /* 0x30000026ff267230 */ /* 0x000fe40000004100 */
[-C--:B------:R-:W-:Y:S01]  /*9600*/  FMUL.FTZ R46, R37, R44.reuse ;  /* 0x0000002c252e7220 */ /* 0x080fe20000410000 */
[----:B------:R-:W-:Y:S01]  /*9610*/  FFMA.FTZ R12, R12, R39, R43 ;  /* 0x000000270c0c7223 */ /* 0x000fe2000001002b */
[C---:B------:R-:W-:Y:S01]  /*9620*/  FMUL.FTZ R44, R13.reuse, R44 ;  /* 0x0000002c0d2c7220 */ /* 0x040fe20000410000 */
[--C-:B------:R-:W-:Y:S02]  /*9630*/  HADD2.F32 R43, -RZ, R85.reuse.H1_H1 ;  /* 0x30000055ff2b7230 */ /* 0x100fe40000004100 */
[----:B------:R-:W-:Y:S01]  /*9640*/  FFMA.FTZ R47, R13, R38, -R46 ;  /* 0x000000260d2f7223 */ /* 0x000fe2000001082e */
[----:B------:R-:W-:Y:S01]  /*9650*/  F2FP.F16.E4M3.UNPACK_B R13, R36.H1 ;  /* 0x00000024ff0d723e */ /* 0x000fe200030006ff */
[----:B------:R-:W-:Y:S01]  /*9660*/  FFMA.FTZ R50, R37, R38, R44 ;  /* 0x0000002625327223 */ /* 0x000fe2000001002c */
[----:B------:R-:W-:Y:S01]  /*9670*/  F2FP.F16.E4M3.UNPACK_B R36, R36 ;  /* 0x00000024ff24723e */ /* 0x000fe200020006ff */
[----:B------:R-:W-:Y:S01]  /*9680*/  HADD2.F32 R85, -RZ, R85.H0_H0 ;  /* 0x20000055ff557230 */ /* 0x000fe20000004100 */
[----:B------:R-:W-:Y:S01]  /*9690*/  F2FP.F16.E4M3.UNPACK_B R84, R84 ;  /* 0x00000054ff54723e */ /* 0x000fe200020006ff */
[--C-:B------:R-:W-:Y:S01]  /*96a0*/  HADD2.F32 R37, -RZ, R13.reuse.H0_H0 ;  /* 0x2000000dff257230 */ /* 0x100fe20000004100 */
[----:B------:R-:W-:Y:S01]  /*96b0*/  F2FP.SATFINITE.E4M3.F32.PACK_AB_MERGE_C R53, R50, R47, RZ ;  /* 0x0000002f3235723e */ /* 0x000fe200048070ff */
[----:B------:R-:W-:-:S02]  /*96c0*/  HADD2.F32 R38, -RZ, R13.H1_H1 ;  /* 0x3000000dff267230 */ /* 0x000fc40000004100 */
[--C-:B------:R-:W-:Y:S02]  /*96d0*/  HADD2.F32 R13, -RZ, R36.reuse.H0_H0 ;  /* 0x20000024ff0d7230 */ /* 0x100fe40000004100 */
[----:B------:R-:W-:Y:S02]  /*96e0*/  HADD2.F32 R36, -RZ, R36.H1_H1 ;  /* 0x30000024ff247230 */ /* 0x000fe40000004100 */
[-C--:B------:R-:W-:Y:S01]  /*96f0*/  FMUL.FTZ R46, R38, R43.reuse ;  /* 0x0000002b262e7220 */ /* 0x080fe20000410000 */
[--C-:B------:R-:W-:Y:S02]  /*9700*/  HADD2.F32 R39, -RZ, R84.reuse.H1_H1 ;  /* 0x30000054ff277230 */ /* 0x100fe40000004100 */
        /* <DEDUP_REMOVED lines=8> */
[----:B------:R-:W-:-:S02]  /*9790*/  F2FP.F16.E4M3.UNPACK_B R36, R15.H1 ;  /* 0x0000000fff24723e */ /* 0x000fc400030006ff */
[-C--:B------:R-:W-:Y:S02]  /*97a0*/  F2FP.F16.E4M3.UNPACK_B R44, R45.reuse.H1 ;  /* 0x0000002dff2c723e */ /* 0x080fe400030006ff */
[----:B------:R-:W-:Y:S01]  /*97b0*/  F2FP.F16.E4M3.UNPACK_B R39, R42.H1 ;  /* 0x0000002aff27723e */ /* 0x000fe200030006ff */
[----:B------:R-:W-:Y:S01]  /*97c0*/  HADD2.F32 R38, -RZ, R36.H1_H1 ;  /* 0x30000024ff267230 */ /* 0x000fe20000004100 */
[----:B------:R-:W-:Y:S01]  /*97d0*/  F2FP.F16.E4M3.UNPACK_B R13, R14.H1 ;  /* 0x0000000eff0d723e */ /* 0x000fe200030006ff */
[----:B------:R-:W-:Y:S01]  /*97e0*/  HADD2.F32 R47, -RZ, R44.H1_H1 ;  /* 0x3000002cff2f7230 */ /* 0x000fe20000004100 */
[----:B------:R-:W-:Y:S01]  /*97f0*/  F2FP.F16.E4M3.UNPACK_B R45, R45 ;  /* 0x0000002dff2d723e */ /* 0x000fe200020006ff */
[----:B------:R-:W-:Y:S01]  /*9800*/  HADD2.F32 R37, -RZ, R36.H0_H0 ;  /* 0x20000024ff257230 */ /* 0x000fe20000004100 */
        /* <DEDUP_REMOVED lines=19> */
[--C-:B------:R-:W-:Y:S02]  /*9940*/  HADD2.F32 R13, -RZ, R14.reuse.H0_H0 ;  /* 0x2000000eff0d7230 */ /* 0x100fe40000004100 */
[----:B------:R-:W-:Y:S01]  /*9950*/  HADD2.F32 R15, -RZ, R15.H1_H1 ;  /* 0x3000000fff0f7230 */ /* 0x000fe20000004100 */
[----:B------:R-:W-:Y:S01]  /*9960*/  F2FP.SATFINITE.E4M3.F32.PACK_AB_MERGE_C R47, R47, R50, RZ ;  /* 0x000000322f2f723e */ /* 0x000fe200048070ff */
        /* <DEDUP_REMOVED lines=13> */
[----:B------:R-:W-:-:S02]  /*9a40*/  F2FP.SATFINITE.E4M3.F32.PACK_AB_MERGE_C R13, R12, R11, R53 ;  /* 0x0000000b0c0d723e */ /* 0x000fc40004807035 */
[----:B------:R-:W-:Y:S02]  /*9a50*/  F2FP.SATFINITE.E4M3.F32.PACK_AB_MERGE_C R12, R85, R48, R52 ;  /* 0x00000030550c723e */ /* 0x000fe40004807034 */
[----:B------:R-:W-:Y:S02]  /*9a60*/  F2FP.SATFINITE.E4M3.F32.PACK_AB_MERGE_C R14, R45, R38, R47 ;  /* 0x000000262d0e723e */ /* 0x000fe4000480702f */
[----:B------:R-:W-:-:S07]  /*9a70*/  F2FP.SATFINITE.E4M3.F32.PACK_AB_MERGE_C R15, R44, R37, R46 ;  /* 0x000000252c0f723e */ /* 0x000fce000480702e */
.L_x_4344:
[----:B------:R-:W-:Y:S05]  /*9a80*/  BSYNC B1 ;  /* 0x0000000000017941 */ /* 0x000fea0003800000 */
.L_x_4343:
[----:B------:R0:W-:Y:S01]  /*9a90*/  ST.E.128 desc[UR50][R40.64], R12 ;  /* 0x0000000c28007985 */ /* 0x0001e2000c101d32 */
[----:B------:R-:W-:Y:S05]  /*9aa0*/  BRA `(.L_x_4322) ;  /* 0x0000007000407947 */ /* 0x000fea0003800000 */
.L_x_4288:
[----:B------:R-:W0:Y:S01]  /*9ab0*/  S2R R64, SR_TID.X ;  /* 0x0000000000407919 */ /* 0x000e220000002100 */
[----:B------:R-:W-:Y:S01]  /*9ac0*/  BSSY B1, `(.L_x_4345) ;  /* 0x0000034000017945 */ /* 0x000fe20003800000 */
        /* <DEDUP_REMOVED lines=17> */
[C---:B0-----:R-:W-:Y:S01]  /*9be0*/  VIADD R72, R64.reuse, 0xffffff80 ;  /* 0xffffff8040487836 */ /* 0x041fe20000000000 */
[----:B------:R-:W-:-:S02]  /*9bf0*/  IADD3 R73, R64, -0x80, RZ ;  /* 0xffffff8040497810 */ /* 0x000fc40007ffe0ff */
[----:B------:R-:W-:Y:S02]  /*9c00*/  CS2R R64, SRZ ;  /* 0x0000000000407805 */ /* 0x000fe4000001ff00 */
[----:B------:R-:W-:-:S04]  /*9c10*/  LEA.HI R72, R72, R73, RZ, 0x1 ;  /* 0x0000004948487211 */ /* 0x000fc800078f08ff */
[----:B------:R-:W-:-:S04]  /*9c20*/  SHF.R.S32.HI R72, RZ, 0x1, R72 ;  /* 0x00000001ff487819 */ /* 0x000fc80000011448 */
[----:B------:R-:W-:-:S13]  /*9c30*/  ISETP.GE.AND P3, PT, R72, R92, PT ;  /* 0x0000005c4800720c */ /* 0x000fda0003f66270 */
[----:B------:R-:W-:Y:S05]  /*9c40*/  @P3 BRA `(.L_x_4346) ;  /* 0x00000000006c3947 */ /* 0x000fea0003800000 */
[----:B------:R-:W-:Y:S01]  /*9c50*/  ULDC.64 UR4, c[0x0][0x3e8] ;  /* 0x0000fa0000047ab9 */ /* 0x000fe20000000a00 */
[----:B------:R-:W-:Y:S02]  /*9c60*/  CS2R R46, SRZ ;  /* 0x00000000002e7805 */ /* 0x000fe4000001ff00 */
[----:B------:R-:W-:Y:S02]  /*9c70*/  IADD3 R72, P2, P4, R104, UR4, R14 ;  /* 0x0000000468487c10 */ /* 0x000fe4000fc5e00e */
[----:B------:R-:W-:Y:S02]  /*9c80*/  CS2R R44, SRZ ;  /* 0x00000000002c7805 */ /* 0x000fe4000001ff00 */
[----:B------:R-:W-:Y:S02]  /*9c90*/  CS2R R58, SRZ ;  /* 0x00000000003a7805 */ /* 0x000fe4000001ff00 */
[----:B------:R-:W-:Y:S02]  /*9ca0*/  CS2R R56, SRZ ;  /* 0x0000000000387805 */ /* 0x000fe4000001ff00 */
[----:B------:R-:W-:Y:S01]  /*9cb0*/  IADD3.X R73, R9, UR5, R11, P2, P4 ;  /* 0x0000000509497c10 */ /* 0x000fe200097e840b */
[----:B------:R-:W-:-:S02]  /*9cc0*/  ULDC.64 UR4, c[0x0][0x400] ;  /* 0x0001000000047ab9 */ /* 0x000fc40000000a00 */
[----:B------:R-:W-:-:S04]  /*9cd0*/  IADD3 R74, P2, P4, R96, UR4, R12 ;  /* 0x00000004604a7c10 */ /* 0x000fc8000fc5e00c */
[----:B------:R-:W-:Y:S02]  /*9ce0*/  IADD3.X R75, R20, UR5, R86, P2, P4 ;  /* 0x00000005144b7c10 */ /* 0x000fe400097e8456 */
[----:B------:R-:W-:Y:S02]  /*9cf0*/  ISETP.GE.AND P2, PT, R16, R113, PT ;  /* 0x000000711000720c */ /* 0x000fe40003f46270 */
[----:B------:R-:W-:Y:S02]  /*9d00*/  CS2R R42, SRZ ;  /* 0x00000000002a7805 */ /* 0x000fe4000001ff00 */
[----:B------:R-:W-:Y:S02]  /*9d10*/  CS2R R40, SRZ ;  /* 0x0000000000287805 */ /* 0x000fe4000001ff00 */
[----:B------:R-:W-:Y:S02]  /*9d20*/  CS2R R54, SRZ ;  /* 0x0000000000367805 */ /* 0x000fe4000001ff00 */
[----:B------:R-:W-:-:S05]  /*9d30*/  CS2R R52, SRZ ;  /* 0x0000000000347805 */ /* 0x000fca000001ff00 */
[----:B------:R0:W5:Y:S04]  /*9d40*/  @!P2 LDG.E.128 R44, desc[UR50][R72.64] ;  /* 0x00000032482ca981 */ /* 0x000168000c1e1d00 */
[----:B------:R0:W5:Y:S01]  /*9d50*/  @!P2 LDG.E.128 R56, desc[UR50][R74.64] ;  /* 0x000000324a38a981 */ /* 0x000162000c1e1d00 */
[----:B------:R-:W-:Y:S02]  /*9d60*/  ISETP.GE.AND P2, PT, R221, R113, PT ;  /* 0x00000071dd00720c */ /* 0x000fe40003f46270 */
[----:B------:R-:W-:Y:S02]  /*9d70*/  CS2R R38, SRZ ;  /* 0x0000000000267805 */ /* 0x000fe4000001ff00 */
[----:B------:R-:W-:Y:S02]  /*9d80*/  CS2R R36, SRZ ;  /* 0x0000000000247805 */ /* 0x000fe4000001ff00 */
[----:B------:R-:W-:-:S02]  /*9d90*/  CS2R R50, SRZ ;  /* 0x0000000000327805 */ /* 0x000fc4000001ff00 */
[----:B------:R-:W-:-:S05]  /*9da0*/  CS2R R48, SRZ ;  /* 0x0000000000307805 */ /* 0x000fca000001ff00 */
[----:B------:R0:W5:Y:S04]  /*9db0*/  @!P2 LDG.E.128 R40, desc[UR50][R72.64+0x20] ;  /* 0x000020324828a981 */ /* 0x000168000c1e1d00 */
[----:B------:R0:W5:Y:S01]  /*9dc0*/  @!P2 LDG.E.128 R52, desc[UR50][R74.64+0x20] ;  /* 0x000020324a34a981 */ /* 0x000162000c1e1d00 */
[----:B------:R-:W-:-:S13]  /*9dd0*/  ISETP.GE.AND P2, PT, R222, R113, PT ;  /* 0x00000071de00720c */ /* 0x000fda0003f46270 */
[----:B------:R0:W5:Y:S04]  /*9de0*/  @!P2 LDG.E.128 R36, desc[UR50][R72.64+0x40] ;  /* 0x000040324824a981 */ /* 0x000168000c1e1d00 */
[----:B------:R0:W5:Y:S02]  /*9df0*/  @!P2 LDG.E.128 R48, desc[UR50][R74.64+0x40] ;  /* 0x000040324a30a981 */ /* 0x000164000c1e1d00 */
.L_x_4346:
[----:B------:R-:W-:Y:S05]  /*9e00*/  BSYNC B1 ;  /* 0x0000000000017941 */ /* 0x000fea0003800000 */
.L_x_4345:
[----:B------:R-:W1:Y:S01]  /*9e10*/  S2R R76, SR_TID.X ;  /* 0x00000000004c7919 */ /* 0x000e620000002100 */
[----:B------:R-:W-:Y:S01]  /*9e20*/  BSSY B1, `(.L_x_4347) ;  /* 0x000002d000017945 */ /* 0x000fe20003800000 */
[----:B0-----:R-:W-:Y:S02]  /*9e30*/  CS2R R74, SRZ ;  /* 0x00000000004a7805 */ /* 0x001fe4000001ff00 */
[----:B------:R-:W-:Y:S02]  /*9e40*/  CS2R R72, SRZ ;  /* 0x0000000000487805 */ /* 0x000fe4000001ff00 */
[----:B------:R-:W-:Y:S02]  /*9e50*/  CS2R R78, SRZ ;  /* 0x00000000004e7805 */ /* 0x000fe4000001ff00 */
[----:B------:R-:W-:Y:S02]  /*9e60*/  CS2R R82, SRZ ;  /* 0x0000000000527805 */ /* 0x000fe4000001ff00 */
[----:B------:R-:W-:Y:S01]  /*9e70*/  CS2R R80, SRZ ;  /* 0x0000000000507805 */ /* 0x000fe2000001ff00 */
[----:B-1----:R-:W-:-:S02]  /*9e80*/  VIADD R85, R76, 0xffffff80 ;  /* 0xffffff804c557836 */ /* 0x002fc40000000000 */
[----:B------:R-:W-:Y:S01]  /*9e90*/  VIADD R84, R76, 0xffffff80 ;  /* 0xffffff804c547836 */ /* 0x000fe20000000000 */
[----:B------:R-:W-:-:S04]  /*9ea0*/  CS2R R76, SRZ ;  /* 0x00000000004c7805 */ /* 0x000fc8000001ff00 */
[----:B------:R-:W-:-:S04]  /*9eb0*/  LEA.HI R84, R84, R85, RZ, 0x1 ;  /* 0x0000005554547211 */ /* 0x000fc800078f08ff */
[----:B------:R-:W-:-:S05]  /*9ec0*/  SHF.R.S32.HI R84, RZ, 0x1, R84 ;  /* 0x00000001ff547819 */ /* 0x000fca0000011454 */
[----:B------:R-:W-:-:S05]  /*9ed0*/  VIADD R84, R84, 0x80 ;  /* 0x0000008054547836 */ /* 0x000fca0000000000 */
[----:B------:R-:W-:-:S13]  /*9ee0*/  ISETP.GE.AND P4, PT, R84, R92, PT ;  /* 0x0000005c5400720c */ /* 0x000fda0003f86270 */
[----:B------:R-:W-:Y:S05]  /*9ef0*/  @P4 BRA `(.L_x_4348) ;  /* 0x00000000007c4947 */ /* 0x000fea0003800000 */
[----:B------:R-:W-:Y:S01]  /*9f00*/  IADD3 R14, P2, P5, R104, R14, R5 ;  /* 0x0000000e680e7210 */ /* 0x000fe20007d5e005 */
[----:B------:R-:W-:Y:S01]  /*9f10*/  ULDC.64 UR4, c[0x0][0x3e8] ;  /* 0x0000fa0000047ab9 */ /* 0x000fe20000000a00 */
[----:B------:R-:W-:Y:S02]  /*9f20*/  CS2R R70, SRZ ;  /* 0x0000000000467805 */ /* 0x000fe4000001ff00 */
[----:B------:R-:W-:Y:S02]  /*9f30*/  CS2R R68, SRZ ;  /* 0x0000000000447805 */ /* 0x000fe4000001ff00 */
[----:B------:R-:W-:Y:S02]  /*9f40*/  IADD3.X R11, R9, R11, R4, P2, P5 ;  /* 0x0000000b090b7210 */ /* 0x000fe400017ea404 */
[----:B------:R-:W-:Y:S02]  /*9f50*/  CS2R R82, SRZ ;  /* 0x0000000000527805 */ /* 0x000fe4000001ff00 */
[----:B------:R-:W-:-:S02]  /*9f60*/  IADD3 R12, P2, P5, R96, R12, R7 ;  /* 0x0000000c600c7210 */ /* 0x000fc40007d5e007 */
[----:B------:R-:W-:Y:S02]  /*9f70*/  CS2R R80, SRZ ;  /* 0x0000000000507805 */ /* 0x000fe4000001ff00 */
        /* <DEDUP_REMOVED lines=23> */
.L_x_4348:
[----:B------:R-:W-:Y:S05]  /*a0f0*/  BSYNC B1 ;  /* 0x0000000000017941 */ /* 0x000fea0003800000 */
.L_x_4347:
        /* <DEDUP_REMOVED lines=28> */
.L_x_4349:
[----:B------:R-:W2:Y:S01]  /*a2c0*/  LDL R11, [R1+0x4] ;  /* 0x00000400010b7983 */ /* 0x000ea20000100800 */
[----:B------:R-:W-:Y:S01]  /*a2d0*/  IMAD R93, R19, 0x8, R18 ;  /* 0x00000008135d7824 */ /* 0x000fe200078e0212 */
[----:B------:R-:W-:Y:S01]  /*a2e0*/  BSSY B1, `(.L_x_4350) ;  /* 0x0000004000017945 */ /* 0x000fe20003800000 */
[----:B--2---:R-:W-:-:S04]  /*a2f0*/  SHF.L.U32 R94, R11, 0x1f, RZ ;  /* 0x0000001f0b5e7819 */ /* 0x004fc800000006ff */
[----:B------:R-:W1:Y:S02]  /*a300*/  SYNCS.PHASECHK.TRANS64.TRYWAIT P5, [R93+URZ+0x33490], R94 ;  /* 0x0334905e5d0075a7 */ /* 0x000e6400080a017f */
[----:B-1----:R-:W-:Y:S05]  /*a310*/  @!P5 BRA `(.L_x_4351) ;  /* 0x0000025c001cd947 */ /* 0x002fea0003800000 */
.L_x_4641:
[----:B------:R-:W-:Y:S05]  /*a320*/  BSYNC B1 ;  /* 0x0000000000017941 */ /* 0x000fea0003800000 */
.L_x_4350:
[----:B------:R-:W2:Y:S01]  /*a330*/  LDC R133, c[0x0][0x2f4] ;  /* 0x0000bd00ff857b82 */ /* 0x000ea20000000800 */
[----:B------:R-:W-:Y:S01]  /*a340*/  UMOV UR4, 0xffffffff ;  /* 0xffffffff00047882 */ /* 0x000fe20000000000 */
[----:B--2---:R-:W-:Y:S02]  /*a350*/  IMAD.IADD R139, R133, 0x1, -R114 ;  /* 0x00000001858b7824 */ /* 0x004fe400078e0a72 */
[----:B------:R-:W-:Y:S05]  /*a360*/  BRA.DIV UR4, `(.L_x_4352) ;  /* 0x0000025e041c7947 */ /* 0x000fea000b800000 */
[----:B------:R2:W3:Y:S04]  /*a370*/  SHFL.IDX PT, R149, R119, RZ, 0x1e1f ;  /* 0x001e1fff77957589 */ /* 0x0004e800000e0000 */
[----:B------:R2:W4:Y:S02]  /*a380*/  SHFL.IDX PT, R11, R120, RZ, 0x1e1f ;  /* 0x001e1fff780b7589 */ /* 0x00052400000e0000 */
.L_x_4645:
[----:B------:R-:W-:Y:S04]  /*a390*/  BSSY B1, `(.L_x_4353) ;  /* 0x000030e000017945 */ /* 0x000fe80003800000 */
[----:B------:R-:W-:Y:S05]  /*a3a0*/  @P3 BRA `(.L_x_4354) ;  /* 0x0000003000303947 */ /* 0x000fea0003800000 */
[----:B------:R-:W-:Y:S01]  /*a3b0*/  ISETP.NE.AND P3, PT, R28, RZ, PT ;  /* 0x000000ff1c00720c */ /* 0x000fe20003f65270 */
[----:B------:R-:W-:-:S12]  /*a3c0*/  BSSY B2, `(.L_x_4355) ;  /* 0x0000101000027945 */ /* 0x000fd80003800000 */
[----:B------:R-:W-:Y:S05]  /*a3d0*/  @!P3 BRA `(.L_x_4356) ;  /* 0x0000000c00fcb947 */ /* 0x000fea0003800000 */
[----:B------:R-:W5:Y:S04]  /*a3e0*/  LDL R84, [R1+0x24] ;  /* 0x0000240001547983 */ /* 0x000f680000100800 */
[----:B0-----:R-:W2:Y:S04]  /*a3f0*/  LDL R15, [R1+0x2c] ;  /* 0x00002c00010f7983 */ /* 0x001ea80000100800 */
[----:B------:R-:W3:Y:S01]  /*a400*/  LDL R14, [R1+0x28] ;  /* 0x00002800010e7983 */ /* 0x000ee20000100800 */
[----:B------:R-:W-:Y:S01]  /*a410*/  SEL R12, R114, R139, !P0 ;  /* 0x0000008b720c7207 */ /* 0x000fe20004000000 */
[----:B------:R-:W-:Y:S01]  /*a420*/  BSSY B3, `(.L_x_4357) ;  /* 0x00000f3000037945 */ /* 0x000fe20003800000 */
[----:B------:R-:W-:-:S02]  /*a430*/  ISETP.GE.AND P3, PT, R16, R113, PT ;  /* 0x000000711000720c */ /* 0x000fc40003f66270 */
[----:B------:R-:W-:-:S04]  /*a440*/  SHF.R.S32.HI R13, RZ, 0x1f, R12 ;  /* 0x0000001fff0d7819 */ /* 0x000fc8000001140c */
[----:B------:R-:W-:-:S04]  /*a450*/  LEA.HI R13, R13, R12, RZ, 0x5 ;  /* 0x0000000c0d0d7211 */ /* 0x000fc800078f28ff */
[----:B------:R-:W-:-:S04]  /*a460*/  LEA.HI.SX32 R162, R13, R112, 0x1b ;  /* 0x000000700da27211 */ /* 0x000fc800078fdaff */
[----:B------:R-:W-:-:S04]  /*a470*/  SHF.R.S32.HI R13, RZ, 0x1f, R162 ;  /* 0x0000001fff0d7819 */ /* 0x000fc800000114a2 */
[----:B------:R-:W-:Y:S01]  /*a480*/  LEA.HI R13, R13, R162, RZ, 0x2 ;  /* 0x000000a20d0d7211 */ /* 0x000fe200078f10ff */
[----:B------:R-:W-:-:S03]  /*a490*/  IMAD.SHL.U32 R162, R162, 0x10, RZ ;  /* 0x00000010a2a27824 */ /* 0x000fc600078e00ff */
[----:B------:R-:W-:Y:S02]  /*a4a0*/  SHF.R.S32.HI R13, RZ, 0x2, R13 ;  /* 0x00000002ff0d7819 */ /* 0x000fe4000001140d */
[----:B-----5:R-:W-:-:S03]  /*a4b0*/  LOP3.LUT R12, R84, 0x30, R162, 0xf8, !PT ;  /* 0x00000030540c7812 */ /* 0x020fc600078ef8a2 */
[----:B--2---:R-:W-:Y:S01]  /*a4c0*/  IMAD R13, R13, 0x2800, R15 ;  /* 0x000028000d0d7824 */ /* 0x004fe200078e020f */
[----:B---3--:R-:W-:-:S04]  /*a4d0*/  LOP3.LUT R12, R12, R14, RZ, 0x3c, !PT ;  /* 0x0000000e0c0c7212 */ /* 0x008fc800078e3cff */
[----:B------:R-:W-:-:S05]  /*a4e0*/  IADD3 R12, R13, R12, RZ ;  /* 0x0000000c0d0c7210 */ /* 0x000fca0007ffe0ff */
[C---:B------:R-:W-:Y:S02]  /*a4f0*/  IMAD R84, R19.reuse, 0x7800, R12 ;  /* 0x0000780013547824 */ /* 0x040fe400078e020c */
[----:B------:R-:W-:Y:S02]  /*a500*/  IMAD R12, R19, 0x7800, R128 ;  /* 0x00007800130c7824 */ /* 0x000fe400078e0280 */
[C---:B------:R-:W-:Y:S02]  /*a510*/  IMAD.IADD R84, R18.reuse, 0x1, R84 ;  /* 0x0000000112547824 */ /* 0x040fe400078e0254 */
[----:B------:R-:W-:-:S04]  /*a520*/  IMAD.IADD R12, R18, 0x1, R12 ;  /* 0x00000001120c7824 */ /* 0x000fc800078e020c */
[----:B------:R-:W0:Y:S04]  /*a530*/  LDS.128 R84, [R84+0x24200] ;  /* 0x0242000054547984 */ /* 0x000e280000000c00 */
[----:B------:R-:W2:Y:S01]  /*a540*/  LDS.128 R12, [R12+0x24200] ;  /* 0x024200000c0c7984 */ /* 0x000ea20000000c00 */
[----:B------:R-:W-:Y:S05]  /*a550*/  @P3 BRA `(.L_x_4358) ;  /* 0x0000000c007c3947 */ /* 0x000fea0003800000 */
[--C-:B------:R-:W-:Y:S02]  /*a560*/  SHF.R.U32.HI R58, RZ, 0x8, R45.reuse ;  /* 0x00000008ff3a7819 */ /* 0x100fe4000001162d */
[----:B------:R-:W-:Y:S02]  /*a570*/  SHF.R.U32.HI R56, RZ, 0x10, R45 ;  /* 0x00000010ff387819 */ /* 0x000fe4000001162d */
[----:B------:R-:W-:Y:S01]  /*a580*/  LOP3.LUT R46, R45, 0xff, RZ, 0xc0, !PT ;  /* 0x000000ff2d2e7812 */ /* 0x000fe200078ec0ff */
[----:B------:R-:W-:Y:S01]  /*a590*/  IMAD.SHL.U32 R58, R58, 0x100, RZ ;  /* 0x000001003a3a7824 */ /* 0x000fe200078e00ff */
[--C-:B------:R-:W-:Y:S01]  /*a5a0*/  SHF.R.U32.HI R44, RZ, 0x10, R47.reuse ;  /* 0x00000010ff2c7819 */ /* 0x100fe2000001162f */
[----:B------:R-:W-:Y:S01]  /*a5b0*/  IMAD.U32 R56, R56, 0x10000, RZ ;  /* 0x0001000038387824 */ /* 0x000fe200078e00ff */
[--C-:B------:R-:W-:Y:S02]  /*a5c0*/  SHF.R.U32.HI R163, RZ, 0x8, R47.reuse ;  /* 0x00000008ffa37819 */ /* 0x100fe4000001162f */
[----:B------:R-:W-:Y:S01]  /*a5d0*/  LOP3.LUT R164, R47, 0xff, RZ, 0xc0, !PT ;  /* 0x000000ff2fa47812 */ /* 0x000fe200078ec0ff */
[----:B------:R-:W-:Y:S01]  /*a5e0*/  IMAD.U32 R44, R44, 0x10000, RZ ;  /* 0x000100002c2c7824 */ /* 0x000fe200078e00ff */
[----:B------:R-:W-:-:S02]  /*a5f0*/  SHF.R.U32.HI R166, RZ, 0x18, R47 ;  /* 0x00000018ffa67819 */ /* 0x000fc4000001162f */
[----:B------:R-:W-:Y:S02]  /*a600*/  SHF.R.U32.HI R165, RZ, 0x8, R57 ;  /* 0x00000008ffa57819 */ /* 0x000fe40000011639 */
[----:B------:R-:W-:Y:S02]  /*a610*/  SHF.R.U32.HI R45, RZ, 0x18, R45 ;  /* 0x00000018ff2d7819 */ /* 0x000fe4000001162d */
[--C-:B------:R-:W-:Y:S01]  /*a620*/  SHF.R.U32.HI R47, RZ, 0x10, R57.reuse ;  /* 0x00000010ff2f7819 */ /* 0x100fe20000011639 */
[----:B------:R-:W-:Y:S01]  /*a630*/  IMAD.SHL.U32 R165, R165, 0x100, RZ ;  /* 0x00000100a5a57824 */ /* 0x000fe200078e00ff */
[----:B------:R-:W-:Y:S02]  /*a640*/  LOP3.LUT R167, R57, 0xff, RZ, 0xc0, !PT ;  /* 0x000000ff39a77812 */ /* 0x000fe400078ec0ff */
[----:B------:R-:W-:Y:S01]  /*a650*/  SHF.R.U32.HI R57, RZ, 0x18, R57 ;  /* 0x00000018ff397819 */ /* 0x000fe20000011639 */
[----:B------:R-:W-:Y:S01]  /*a660*/  IMAD.U32 R47, R47, 0x10000, RZ ;  /* 0x000100002f2f7824 */ /* 0x000fe200078e00ff */
[----:B------:R-:W-:-:S02]  /*a670*/  PRMT R168, R45, 0x654, R46 ;  /* 0x000006542da87816 */ /* 0x000fc4000000002e */
[----:B------:R-:W-:Y:S02]  /*a680*/  PRMT R167, R57, 0x654, R167 ;  /* 0x0000065439a77816 */ /* 0x000fe400000000a7 */
[----:B------:R-:W-:Y:S02]  /*a690*/  LOP3.LUT R58, R168, 0xff00, R58, 0xf8, !PT ;  /* 0x0000ff00a83a7812 */ /* 0x000fe400078ef83a */
[----:B------:R-:W-:Y:S02]  /*a6a0*/  LOP3.LUT R167, R167, 0xff00, R165, 0xf8, !PT ;  /* 0x0000ff00a7a77812 */ /* 0x000fe400078ef8a5 */
[--C-:B------:R-:W-:Y:S02]  /*a6b0*/  SHF.R.U32.HI R45, RZ, 0x10, R59.reuse ;  /* 0x00000010ff2d7819 */ /* 0x100fe4000001163b */
[--C-:B------:R-:W-:Y:S02]  /*a6c0*/  SHF.R.U32.HI R46, RZ, 0x8, R59.reuse ;  /* 0x00000008ff2e7819 */ /* 0x100fe4000001163b */
[----:B------:R-:W-:Y:S01]  /*a6d0*/  LOP3.LUT R169, R59, 0xff, RZ, 0xc0, !PT ;  /* 0x000000ff3ba97812 */ /* 0x000fe200078ec0ff */
[----:B------:R-:W-:Y:S01]  /*a6e0*/  IMAD.U32 R45, R45, 0x10000, RZ ;  /* 0x000100002d2d7824 */ /* 0x000fe200078e00ff */
[----:B------:R-:W-:-:S02]  /*a6f0*/  SHF.R.U32.HI R59, RZ, 0x18, R59 ;  /* 0x00000018ff3b7819 */ /* 0x000fc4000001163b */
[----:B------:R-:W-:Y:S02]  /*a700*/  LOP3.LUT R165, R58, 0xff0000, R56, 0xf8, !PT ;  /* 0x00ff00003aa57812 */ /* 0x000fe400078ef838 */
[----:B------:R-:W-:Y:S02]  /*a710*/  LOP3.LUT R58, R167, 0xff0000, R47, 0xf8, !PT ;  /* 0x00ff0000a73a7812 */ /* 0x000fe400078ef82f */
[----:B------:R-:W-:Y:S01]  /*a720*/  PRMT R57, R59, 0x654, R169 ;  /* 0x000006543b397816 */ /* 0x000fe200000000a9 */
[----:B------:R-:W-:Y:S01]  /*a730*/  IMAD.SHL.U32 R59, R163, 0x100, RZ ;  /* 0x00000100a33b7824 */ /* 0x000fe200078e00ff */
[----:B------:R-:W-:Y:S02]  /*a740*/  PRMT R164, R166, 0x654, R164 ;  /* 0x00000654a6a47816 */ /* 0x000fe400000000a4 */
[----:B0-----:R-:W-:Y:S02]  /*a750*/  F2FP.F16.E4M3.UNPACK_B R163, R85 ;  /* 0x00000055ffa3723e */ /* 0x001fe400020006ff */
[----:B------:R-:W-:-:S02]  /*a760*/  F2FP.F16.E4M3.UNPACK_B R166, R58 ;  /* 0x0000003affa6723e */ /* 0x000fc400020006ff */
[----:B--2---:R-:W-:Y:S01]  /*a770*/  F2FP.F16.E4M3.UNPACK_B R47, R13 ;  /* 0x0000000dff2f723e */ /* 0x004fe200020006ff */
[----:B------:R-:W-:Y:S01]  /*a780*/  HADD2.F32 R56, -RZ, R163.H0_H0 ;  /* 0x200000a3ff387230 */ /* 0x000fe20000004100 */
[----:B------:R-:W-:Y:S01]  /*a790*/  LOP3.LUT R59, R164, 0xff00, R59, 0xf8, !PT ;  /* 0x0000ff00a43b7812 */ /* 0x000fe200078ef83b */
        /* <DEDUP_REMOVED lines=13> */
[----:B------:R-:W-:Y:S01]  /*a870*/  HADD2.F32 R168, -RZ, R163.H1_H1 ;  /* 0x300000a3ffa87230 */ /* 0x000fe20000004100 */
[----:B------:R-:W-:Y:S02]  /*a880*/  SHF.L.U32 R46, R46, 0x8, RZ ;  /* 0x000000082e2e7819 */ /* 0x000fe400000006ff */
[----:B------:R-:W-:-:S02]  /*a890*/  LOP3.LUT R59, R59, 0xff0000, R44, 0xf8, !PT ;  /* 0x00ff00003b3b7812 */ /* 0x000fc400078ef82c */
[CC--:B------:R-:W-:Y:S01]  /*a8a0*/  FMUL.FTZ R163, R168.reuse, R166.reuse ;  /* 0x000000a6a8a37220 */ /* 0x0c0fe20000410000 */
[----:B------:R-:W-:Y:S01]  /*a8b0*/  FMUL.FTZ R166, R47, R166 ;  /* 0x000000a62fa67220 */ /* 0x000fe20000410000 */
[----:B------:R-:W-:Y:S02]  /*a8c0*/  LOP3.LUT R57, R57, 0xff00, R46, 0xf8, !PT ;  /* 0x0000ff0039397812 */ /* 0x000fe400078ef82e */
[-C--:B------:R-:W-:Y:S01]  /*a8d0*/  FFMA.FTZ R163, R47, R167.reuse, -R163 ;  /* 0x000000a72fa37223 */ /* 0x080fe200000108a3 */
[----:B------:R-:W-:Y:S01]  /*a8e0*/  FFMA.FTZ R47, R168, R167, R166 ;  /* 0x000000a7a82f7223 */ /* 0x000fe200000100a6 */
[----:B------:R-:W-:Y:S01]  /*a8f0*/  F2FP.F16.E4M3.UNPACK_B R166, R58.H1 ;  /* 0x0000003affa6723e */ /* 0x000fe200030006ff */
[----:B------:R-:W-:Y:S01]  /*a900*/  HADD2.F32 R168, -RZ, R165.H0_H0 ;  /* 0x200000a5ffa87230 */ /* 0x000fe20000004100 */
[----:B------:R-:W-:Y:S01]  /*a910*/  F2FP.F16.E4M3.UNPACK_B R167, R13.H1 ;  /* 0x0000000dffa7723e */ /* 0x000fe200030006ff */
[----:B------:R-:W-:Y:S01]  /*a920*/  HADD2.F32 R13, -RZ, R85.H0_H0 ;  /* 0x20000055ff0d7230 */ /* 0x000fe20000004100 */
[----:B------:R-:W-:Y:S01]  /*a930*/  LOP3.LUT R44, R57, 0xff0000, R45, 0xf8, !PT ;  /* 0x00ff0000392c7812 */ /* 0x000fe200078ef82d */
[----:B------:R-:W-:-:S02]  /*a940*/  HADD2.F32 R169, -RZ, R166.H0_H0 ;  /* 0x200000a6ffa97230 */ /* 0x000fc40000004100 */
[----:B------:R-:W-:Y:S02]  /*a950*/  HADD2.F32 R58, -RZ, R167.H0_H0 ;  /* 0x200000a7ff3a7230 */ /* 0x000fe40000004100 */
[----:B------:R-:W-:Y:S02]  /*a960*/  HADD2.F32 R85, -RZ, R85.H1_H1 ;  /* 0x30000055ff557230 */ /* 0x000fe40000004100 */
[-C--:B------:R-:W-:Y:S01]  /*a970*/  FMUL.FTZ R170, R13, R169.reuse ;  /* 0x000000a90daa7220 */ /* 0x080fe20000410000 */
[----:B------:R-:W-:Y:S02]  /*a980*/  HADD2.F32 R166, -RZ, R166.H1_H1 ;  /* 0x300000a6ffa67230 */ /* 0x000fe40000004100 */
[C---:B------:R-:W-:Y:S01]  /*a990*/  FMUL.FTZ R169, R58.reuse, R169 ;  /* 0x000000a93aa97220 */ /* 0x040fe20000410000 */
[----:B------:R-:W-:Y:S02]  /*a9a0*/  IMAD.MOV.U32 R45, RZ, RZ, R87 ;  /* 0x000000ffff2d7224 */ /* 0x000fe400078e0057 */
[----:B------:R-:W-:Y:S01]  /*a9b0*/  FFMA.FTZ R58, R58, R168, -R170 ;  /* 0x000000a83a3a7223 */ /* 0x000fe200000108aa */
[----:B------:R-:W-:-:S02]  /*a9c0*/  IMAD.MOV.U32 R87, RZ, RZ, R15 ;  /* 0x000000ffff577224 */ /* 0x000fc400078e000f */
[----:B------:R-:W-:Y:S01]  /*a9d0*/  FFMA.FTZ R13, R13, R168, R169 ;  /* 0x000000a80d0d7223 */ /* 0x000fe200000100a9 */
[----:B------:R-:W-:Y:S01]  /*a9e0*/  HADD2.F32 R168, -RZ, R167.H1_H1 ;  /* 0x300000a7ffa87230 */ /* 0x000fe20000004100 */
[----:B------:R-:W-:Y:S01]  /*a9f0*/  F2FP.F16.E4M3.UNPACK_B R46, R45 ;  /* 0x0000002dff2e723e */ /* 0x000fe200020006ff */
[----:B------:R-:W-:Y:S02]  /*aa00*/  HADD2.F32 R167, -RZ, R165.H1_H1 ;  /* 0x300000a5ffa77230 */ /* 0x000fe40000004100 */
[-C--:B------:R-:W-:Y:S01]  /*aa10*/  FMUL.FTZ R165, R85, R166.reuse ;  /* 0x000000a655a57220 */ /* 0x080fe20000410000 */
[----:B------:R-:W-:Y:S01]  /*aa20*/  F2FP.F16.E4M3.UNPACK_B R15, R87 ;  /* 0x00000057ff0f723e */ /* 0x000fe200020006ff */
[C---:B------:R-:W-:Y:S01]  /*aa30*/  FMUL.FTZ R166, R168.reuse, R166 ;  /* 0x000000a6a8a67220 */ /* 0x040fe20000410000 */
[----:B------:R-:W-:Y:S01]  /*aa40*/  F2FP.F16.E4M3.UNPACK_B R45, R45.H1 ;  /* 0x0000002dff2d723e */ /* 0x000fe200030006ff */
[----:B------:R-:W-:Y:S01]  /*aa50*/  FFMA.FTZ R165, R168, R167, -R165 ;  /* 0x000000a7a8a57223 */ /* 0x000fe200000108a5 */
[----:B------:R-:W-:-:S02]  /*aa60*/  HADD2.F32 R168, -RZ, R46.H0_H0 ;  /* 0x2000002effa87230 */ /* 0x000fc40000004100 */
[----:B------:R-:W-:Y:S01]  /*aa70*/  FFMA.FTZ R85, R85, R167, R166 ;  /* 0x000000a755557223 */ /* 0x000fe200000100a6 */
[-C--:B------:R-:W-:Y:S01]  /*aa80*/  F2FP.F16.E4M3.UNPACK_B R166, R44.reuse ;  /* 0x0000002cffa6723e */ /* 0x080fe200020006ff */
[--C-:B------:R-:W-:Y:S01]  /*aa90*/  HADD2.F32 R170, -RZ, R15.reuse.H0_H0 ;  /* 0x2000000fffaa7230 */ /* 0x100fe20000004100 */
[-C--:B------:R-:W-:Y:S01]  /*aaa0*/  F2FP.F16.E4M3.UNPACK_B R167, R59.reuse ;  /* 0x0000003bffa7723e */ /* 0x080fe200020006ff */
[----:B------:R-:W-:Y:S01]  /*aab0*/  HADD2.F32 R15, -RZ, R15.H1_H1 ;  /* 0x3000000fff0f7230 */ /* 0x000fe20000004100 */
[----:B------:R-:W-:Y:S01]  /*aac0*/  F2FP.F16.E4M3.UNPACK_B R44, R44.H1 ;  /* 0x0000002cff2c723e */ /* 0x000fe200030006ff */
[--C-:B------:R-:W-:Y:S01]  /*aad0*/  HADD2.F32 R57, -RZ, R166.reuse.H0_H0 ;  /* 0x200000a6ff397230 */ /* 0x100fe20000004100 */
[----:B------:R-:W-:Y:S01]  /*aae0*/  F2FP.F16.E4M3.UNPACK_B R59, R59.H1 ;  /* 0x0000003bff3b723e */ /* 0x000fe200030006ff */
[----:B------:R-:W-:Y:S01]  /*aaf0*/  HADD2.F32 R169, -RZ, R167.H0_H0 ;  /* 0x200000a7ffa97230 */ /* 0x000fe20000004100 */
[----:B------:R-:W-:Y:S01]  /*ab00*/  F2FP.SATFINITE.E4M3.F32.PACK_AB_MERGE_C R58, R165, R58, RZ ;  /* 0x0000003aa53a723e */ /* 0x000fe200048070ff */
[----:B------:R-:W-:-:S02]  /*ab10*/  HADD2.F32 R166, -RZ, R166.H1_H1 ;  /* 0x300000a6ffa67230 */ /* 0x000fc40000004100 */
        /* <DEDUP_REMOVED lines=131> */
.L_x_4358:
[----:B------:R-:W-:Y:S05]  /*b350*/  BSYNC B3 ;  /* 0x0000000000037941 */ /* 0x000fea0003800000 */
.L_x_4357:
[----:B----4-:R-:W-:-:S05]  /*b360*/  IADD3 R44, P3, R21, R11, RZ ;  /* 0x0000000b152c7210 */ /* 0x010fca0007f7e0ff */
[----:B------:R-:W-:Y:S01]  /*b370*/  IMAD.X R45, R149, 0x1, R108, P3 ;  /* 0x00000001952d7824 */ /* 0x000fe200018e066c */
[----:B------:R-:W-:-:S04]  /*b380*/  ISETP.GE.AND P3, PT, R162, R133, PT ;  /* 0x00000085a200720c */ /* 0x000fc80003f66270 */
[----:B--2---:R2:W-:Y:S09]  /*b390*/  ST.E.128 desc[UR50][R44.64], R12 ;  /* 0x0000000c2c007985 */ /* 0x0045f2000c101d32 */
[----:B------:R-:W-:-:S04]  /*b3a0*/  @!P3 IADD3 R46, P5, R11, R162, RZ ;  /* 0x000000a20b2eb210 */ /* 0x000fc80007fbe0ff */
[----:B------:R-:W-:-:S05]  /*b3b0*/  @!P3 LEA.HI.X.SX32 R47, R162, R149, 0x1, P5 ;  /* 0x00000095a22fb211 */ /* 0x000fca00028f0eff */
[----:B0-----:R2:W-:Y:S04]  /*b3c0*/  @!P3 ST.E.128 desc[UR50][R46.64], R84 ;  /* 0x000000542e00b985 */ /* 0x0015e8000c101d32 */
.L_x_4356:
[----:B------:R-:W-:Y:S05]  /*b3d0*/  BSYNC B2 ;  /* 0x0000000000027941 */ /* 0x000fea0003800000 */
.L_x_4355:
[----:B------:R-:W-:Y:S01]  /*b3e0*/  ISETP.NE.AND P3, PT, R29, RZ, PT ;  /* 0x000000ff1d00720c */ /* 0x000fe20003f65270 */
[----:B------:R-:W-:-:S12]  /*b3f0*/  BSSY B2, `(.L_x_4359) ;  /* 0x0000101000027945 */ /* 0x000fd80003800000 */
[----:B------:R-:W-:Y:S05]  /*b400*/  @!P3 BRA `(.L_x_4360) ;  /* 0x0000000c00fcb947 */ /* 0x000fea0003800000 */
[----:B--2---:R-:W2:Y:S04]  /*b410*/  LDL R44, [R1+0x24] ;  /* 0x00002400012c7983 */ /* 0x004ea80000100800 */
[----:B0-----:R-:W5:Y:S04]  /*b420*/  LDL R15, [R1+0x2c] ;  /* 0x00002c00010f7983 */ /* 0x001f680000100800 */
        /* <DEDUP_REMOVED lines=11> */
[----:B--2---:R-:W-:-:S03]  /*b4e0*/  LOP3.LUT R12, R44, 0x30, R56, 0xf8, !PT ;  /* 0x000000302c0c7812 */ /* 0x004fc600078ef838 */
[----:B-----5:R-:W-:Y:S01]  /*b4f0*/  IMAD R13, R13, 0x2800, R15 ;  /* 0x000028000d0d7824 */ /* 0x020fe200078e020f */
        /* <DEDUP_REMOVED lines=37> */
[----:B------:R-:W-:Y:S01]  /*b750*/  LOP3.LUT R59, R54, 0xff0000, R52, 0xf8, !PT ;  /* 0x00ff0000363b7812 */ /* 0x000fe200078ef834 */
[----:B------:R-:W-:Y:S01]  /*b760*/  IMAD.U32 R42, R42, 0x10000, RZ ;  /* 0x000100002a2a7824 */ /* 0x000fe200078e00ff */
[----:B------:R-:W-:-:S02]  /*b770*/  LOP3.LUT R52, R43, 0xff0000, R87, 0xf8, !PT ;  /* 0x00ff00002b347812 */ /* 0x000fc400078ef857 */
[----:B0-----:R-:W-:Y:S02]  /*b780*/  MOV R54, R45 ;  /* 0x0000002d00367202 */ /* 0x001fe40000000f00 */
[----:B------:R-:W-:Y:S02]  /*b790*/  LOP3.LUT R55, R55, 0xff00, R57, 0xf8, !PT ;  /* 0x0000ff0037377812 */ /* 0x000fe400078ef839 */
[----:B------:R-:W-:Y:S02]  /*b7a0*/  F2FP.F16.E4M3.UNPACK_B R57, R54 ;  /* 0x00000036ff39723e */ /* 0x000fe400020006ff */
[----:B------:R-:W-:Y:S02]  /*b7b0*/  F2FP.F16.E4M3.UNPACK_B R84, R52 ;  /* 0x00000034ff54723e */ /* 0x000fe400020006ff */
[----:B--2---:R-:W-:Y:S01]  /*b7c0*/  F2FP.F16.E4M3.UNPACK_B R43, R13 ;  /* 0x0000000dff2b723e */ /* 0x004fe200020006ff */
[----:B------:R-:W-:Y:S01]  /*b7d0*/  HADD2.F32 R45, -RZ, R57.H0_H0 ;  /* 0x20000039ff2d7230 */ /* 0x000fe20000004100 */
[----:B------:R-:W-:Y:S01]  /*b7e0*/  F2FP.F16.E4M3.UNPACK_B R85, R59 ;  /* 0x0000003bff55723e */ /* 0x000fe200020006ff */
[----:B------:R-:W-:Y:S01]  /*b7f0*/  HADD2.F32 R87, -RZ, R84.H0_H0 ;  /* 0x20000054ff577230 */ /* 0x000fe20000004100 */
[----:B------:R-:W-:Y:S01]  /*b800*/  PRMT R53, R53, 0x654, R158 ;  /* 0x0000065435357816 */ /* 0x000fe2000000009e */
[----:B------:R-:W-:Y:S01]  /*b810*/  HADD2.F32 R58, -RZ, R43.H0_H0 ;  /* 0x2000002bff3a7230 */ /* 0x000fe20000004100 */
[----:B------:R-:W-:Y:S01]  /*b820*/  F2FP.F16.E4M3.UNPACK_B R54, R54.H1 ;  /* 0x00000036ff36723e */ /* 0x000fe200030006ff */
        /* <DEDUP_REMOVED lines=10> */
[----:B------:R-:W-:Y:S02]  /*b8d0*/  LOP3.LUT R41, R53, 0xff00, R41, 0xf8, !PT ;  /* 0x0000ff0035297812 */ /* 0x000fe400078ef829 */
[CC--:B------:R-:W-:Y:S01]  /*b8e0*/  FMUL.FTZ R57, R86.reuse, R84.reuse ;  /* 0x0000005456397220 */ /* 0x0c0fe20000410000 */
[----:B------:R-:W-:Y:S01]  /*b8f0*/  FMUL.FTZ R84, R43, R84 ;  /* 0x000000542b547220 */ /* 0x000fe20000410000 */
[----:B------:R-:W-:Y:S01]  /*b900*/  LOP3.LUT R53, R55, 0xff0000, R40, 0xf8, !PT ;  /* 0x00ff000037357812 */ /* 0x000fe200078ef828 */
        /* <DEDUP_REMOVED lines=9> */
[----:B------:R-:W-:Y:S01]  /*b9a0*/  F2FP.F16.E4M3.UNPACK_B R15, R55 ;  /* 0x00000037ff0f723e */ /* 0x000fe200020006ff */
[----:B------:R-:W-:-:S02]  /*b9b0*/  HADD2.F32 R52, -RZ, R85.H0_H0 ;  /* 0x20000055ff347230 */ /* 0x000fc40000004100 */
[----:B------:R-:W-:Y:S02]  /*b9c0*/  HADD2.F32 R54, -RZ, R54.H1_H1 ;  /* 0x30000036ff367230 */ /* 0x000fe40000004100 */
[CC--:B------:R-:W-:Y:S01]  /*b9d0*/  FMUL.FTZ R158, R13.reuse, R87.reuse ;  /* 0x000000570d9e7220 */ /* 0x0c0fe20000410000 */
[----:B------:R-:W-:Y:S02]  /*b9e0*/  HADD2.F32 R84, -RZ, R84.H1_H1 ;  /* 0x30000054ff547230 */ /* 0x000fe40000004100 */
[C---:B------:R-:W-:Y:S01]  /*b9f0*/  FMUL.FTZ R87, R52.reuse, R87 ;  /* 0x0000005734577220 */ /* 0x040fe20000410000 */
[----:B------:R-:W-:Y:S02]  /*ba00*/  IMAD.MOV.U32 R41, RZ, RZ, R47 ;  /* 0x000000ffff297224 */ /* 0x000fe400078e002f */
[-C--:B------:R-:W-:Y:S01]  /*ba10*/  FFMA.FTZ R52, R52, R86.reuse, -R158 ;  /* 0x0000005634347223 */ /* 0x080fe2000001089e */
[----:B------:R-:W-:Y:S02]  /*ba20*/  HADD2.F32 R158, -RZ, R15.H0_H0 ;  /* 0x2000000fff9e7230 */ /* 0x000fe40000004100 */
[----:B------:R-:W-:Y:S01]  /*ba30*/  FFMA.FTZ R13, R13, R86, R87 ;  /* 0x000000560d0d7223 */ /* 0x000fe20000010057 */
[----:B------:R-:W-:Y:S01]  /*ba40*/  HADD2.F32 R86, -RZ, R85.H1_H1 ;  /* 0x30000055ff567230 */ /* 0x000fe20000004100 */
[----:B------:R-:W-:Y:S01]  /*ba50*/  F2FP.F16.E4M3.UNPACK_B R42, R41 ;  /* 0x00000029ff2a723e */ /* 0x000fe200020006ff */
[----:B------:R-:W-:-:S02]  /*ba60*/  HADD2.F32 R85, -RZ, R59.H1_H1 ;  /* 0x3000003bff557230 */ /* 0x000fc40000004100 */
[-C--:B------:R-:W-:Y:S01]  /*ba70*/  FMUL.FTZ R59, R54, R84.reuse ;  /* 0x00000054363b7220 */ /* 0x080fe20000410000 */
[----:B------:R-:W-:Y:S02]  /*ba80*/  HADD2.F32 R15, -RZ, R15.H1_H1 ;  /* 0x3000000fff0f7230 */ /* 0x000fe40000004100 */
[C---:B------:R-:W-:Y:S01]  /*ba90*/  FMUL.FTZ R84, R86.reuse, R84 ;  /* 0x0000005456547220 */ /* 0x040fe20000410000 */
[----:B------:R-:W-:Y:S01]  /*baa0*/  F2FP.F16.E4M3.UNPACK_B R41, R41.H1 ;  /* 0x00000029ff29723e */ /* 0x000fe200030006ff */
[-C--:B------:R-:W-:Y:S01]  /*bab0*/  FFMA.FTZ R59, R86, R85.reuse, -R59 ;  /* 0x00000055563b7223 */ /* 0x080fe2000001083b */
[----:B------:R-:W-:Y:S02]  /*bac0*/  HADD2.F32 R86, -RZ, R42.H0_H0 ;  /* 0x2000002aff567230 */ /* 0x000fe40000004100 */
[----:B------:R-:W-:Y:S01]  /*bad0*/  FFMA.FTZ R54, R54, R85, R84 ;  /* 0x0000005536367223 */ /* 0x000fe20000010054 */
[----:B------:R-:W-:Y:S02]  /*bae0*/  F2FP.F16.E4M3.UNPACK_B R84, R40 ;  /* 0x00000028ff54723e */ /* 0x000fe400020006ff */
[----:B------:R-:W-:-:S02]  /*baf0*/  F2FP.F16.E4M3.UNPACK_B R85, R53 ;  /* 0x00000035ff55723e */ /* 0x000fc400020006ff */
        /* <DEDUP_REMOVED lines=29> */
[----:B------:R-:W-:Y:S01]  /*bcd0*/  HADD2.F32 R41, -RZ, R41.H1_H1 ;  /* 0x30000029ff297230 */ /* 0x000fe20000004100 */
[----:B------:R-:W-:Y:S01]  /*bce0*/  MOV R13, R57 ;  /* 0x00000039000d7202 */ /* 0x000fe20000000f00 */
[----:B------:R-:W-:-:S02]  /*bcf0*/  HADD2.F32 R85, -RZ, R47.H0_H0 ;  /* 0x2000002fff557230 */ /* 0x000fc40000004100 */
        /* <DEDUP_REMOVED lines=50> */
[-C--:B------:R-:W-:Y:S01]  /*c020*/  FFMA.FTZ R52, R12, R156.reuse, -R52 ;  /* 0x0000009c0c347223 */ /* 0x080fe20000010834 */
[----:B------:R-:W-:Y:S01]  /*c030*/  F2FP.SATFINITE.E4M3.F32.PACK_AB_MERGE_C R40, R40, R87, RZ ;  /* 0x000000572828723e */ /* 0x000fe200048070ff */
[----:B------:R-:W-:Y:S01]  /*c040*/  FFMA.FTZ R12, R44, R156, R154 ;  /* 0x0000009c2c0c7223 */ /* 0x000fe2000001009a */
[----:B------:R-:W-:Y:S01]  /*c050*/  IMAD.MOV.U32 R44, RZ, RZ, R14 ;  /* 0x000000ffff2c7224 */ /* 0x000fe200078e000e */
[-C--:B------:R-:W-:Y:S01]  /*c060*/  F2FP.F16.E4M3.UNPACK_B R14, R155.reuse.H1 ;  /* 0x0000009bff0e723e */ /* 0x080fe200030006ff */
        /* <DEDUP_REMOVED lines=13> */
[CC--:B------:R-:W-:Y:S01]  /*c140*/  FMUL.FTZ R156, R53.reuse, R158.reuse ;  /* 0x0000009e359c7220 */ /* 0x0c0fe20000410000 */
[----:B------:R-:W-:Y:S02]  /*c150*/  HADD2.F32 R47, -RZ, R47.H1_H1 ;  /* 0x3000002fff2f7230 */ /* 0x000fe40000004100 */
[----:B------:R-:W-:Y:S01]  /*c160*/  FMUL.FTZ R158, R84, R158 ;  /* 0x0000009e549e7220 */ /* 0x000fe20000410000 */
        /* <DEDUP_REMOVED lines=22> */
[----:B------:R-:W-:Y:S01]  /*c2d0*/  F2FP.SATFINITE.E4M3.F32.PACK_AB_MERGE_C R14, R14, R158, RZ ;  /* 0x0000009e0e0e723e */ /* 0x000fe200048070ff */
[C---:B------:R-:W-:Y:S01]  /*c2e0*/  FMUL.FTZ R155, R44.reuse, R155 ;  /* 0x0000009b2c9b7220 */ /* 0x040fe20000410000 */
[----:B------:R-:W-:Y:S02]  /*c2f0*/  IMAD.MOV.U32 R15, RZ, RZ, R42 ;  /* 0x000000ffff0f7224 */ /* 0x000fe400078e002a */
[----:B------:R-:W-:Y:S01]  /*c300*/  FFMA.FTZ R52, R44, R157, -R52 ;  /* 0x0000009d2c347223 */ /* 0x000fe20000010834 */
[----:B------:R-:W-:-:S02]  /*c310*/  IMAD.MOV.U32 R44, RZ, RZ, R40 ;  /* 0x000000ffff2c7224 */ /* 0x000fc400078e0028 */
[----:B------:R-:W-:Y:S02]  /*c320*/  FFMA.FTZ R155, R46, R157, R155 ;  /* 0x0000009d2e9b7223 */ /* 0x000fe4000001009b */
[----:B------:R-:W-:-:S03]  /*c330*/  F2FP.SATFINITE.E4M3.F32.PACK_AB_MERGE_C R47, R52, R84, R47 ;  /* 0x00000054342f723e */ /* 0x000fc6000480702f */
[----:B------:R-:W-:Y:S02]  /*c340*/  F2FP.SATFINITE.E4M3.F32.PACK_AB_MERGE_C R154, R155, R154, R14 ;  /* 0x0000009a9b9a723e */ /* 0x000fe4000480700e */
[----:B------:R-:W-:-:S03]  /*c350*/  IMAD.MOV.U32 R14, RZ, RZ, R47 ;  /* 0x000000ffff0e7224 */ /* 0x000fc600078e002f */
[----:B------:R-:W-:Y:S02]  /*c360*/  IMAD.MOV.U32 R46, RZ, RZ, R154 ;  /* 0x000000ffff2e7224 */ /* 0x000fe400078e009a */
[----:B------:R-:W-:-:S07]  /*c370*/  IMAD.MOV.U32 R47, RZ, RZ, R41 ;  /* 0x000000ffff2f7224 */ /* 0x000fce00078e0029 */
.L_x_4362:
[----:B------:R-:W-:Y:S05]  /*c380*/  BSYNC B3 ;  /* 0x0000000000037941 */ /* 0x000fea0003800000 */
.L_x_4361:
[----:B----4-:R-:W-:-:S05]  /*c390*/  IADD3 R40, P3, R25, R11, RZ ;  /* 0x0000000b19287210 */ /* 0x010fca0007f7e0ff */
[----:B------:R-:W-:Y:S01]  /*c3a0*/  IMAD.X R41, R149, 0x1, R95, P3 ;  /* 0x0000000195297824 */ /* 0x000fe200018e065f */
[----:B------:R-:W-:-:S04]  /*c3b0*/  ISETP.GE.AND P3, PT, R56, R133, PT ;  /* 0x000000853800720c */ /* 0x000fc80003f66270 */
[----:B--2---:R2:W-:Y:S09]  /*c3c0*/  ST.E.128 desc[UR50][R40.64], R12 ;  /* 0x0000000c28007985 */ /* 0x0045f2000c101d32 */
[----:B------:R-:W-:-:S04]  /*c3d0*/  @!P3 IADD3 R42, P5, R11, R56, RZ ;  /* 0x000000380b2ab210 */ /* 0x000fc80007fbe0ff */
[----:B------:R-:W-:-:S05]  /*c3e0*/  @!P3 LEA.HI.X.SX32 R43, R56, R149, 0x1, P5 ;  /* 0x00000095382bb211 */ /* 0x000fca00028f0eff */
[----:B0-----:R2:W-:Y:S04]  /*c3f0*/  @!P3 ST.E.128 desc[UR50][R42.64], R44 ;  /* 0x0000002c2a00b985 */ /* 0x0015e8000c101d32 */
.L_x_4360:
[----:B------:R-:W-:Y:S05]  /*c400*/  BSYNC B2 ;  /* 0x0000000000027941 */ /* 0x000fea0003800000 */
.L_x_4359:
[----:B------:R-:W-:-:S13]  /*c410*/  ISETP.NE.AND P3, PT, R30, RZ, PT ;  /* 0x000000ff1e00720c */ /* 0x000fda0003f65270 */
[----:B------:R-:W-:Y:S05]  /*c420*/  @!P3 BRA `(.L_x_4354) ;  /* 0x000000100010b947 */ /* 0x000fea0003800000 */
[----:B0-2---:R-:W2:Y:S04]  /*c430*/  LDL R12, [R1+0x8] ;  /* 0x00000800010c7983 */ /* 0x005ea80000100800 */
[----:B------:R-:W5:Y:S04]  /*c440*/  LDL R15, [R1+0x24] ;  /* 0x00002400010f7983 */ /* 0x000f680000100800 */
[----:B------:R-:W3:Y:S04]  /*c450*/  LDL R14, [R1+0x2c] ;  /* 0x00002c00010e7983 */ /* 0x000ee80000100800 */
[----:B------:R-:W4:Y:S01]  /*c460*/  LDL R13, [R1+0x28] ;  /* 0x00002800010d7983 */ /* 0x000f220000100800 */
[----:B------:R-:W-:Y:S01]  /*c470*/  ISETP.GE.AND P3, PT, R222, R113, PT ;  /* 0x00000071de00720c */ /* 0x000fe20003f66270 */
[----:B------:R-:W-:Y:S01]  /*c480*/  BSSY B2, `(.L_x_4363) ;  /* 0x00000f7000027945 */ /* 0x000fe20003800000 */
[----:B--2---:R-:W-:-:S04]  /*c490*/  LOP3.LUT P5, RZ, R12, 0x1, RZ, 0xc0, !PT ;  /* 0x000000010cff7812 */ /* 0x004fc800078ac0ff */
[----:B------:R-:W-:Y:S01]  /*c4a0*/  SEL R12, R114, R139, !P5 ;  /* 0x0000008b720c7207 */ /* 0x000fe20006800000 */
[----:B-----5:R-:W-:Y:S01]  /*c4b0*/  IMAD.MOV.U32 R40, RZ, RZ, R15 ;  /* 0x000000ffff287224 */ /* 0x020fe200078e000f */
[----:B---3--:R-:W-:Y:S01]  /*c4c0*/  MOV R15, R14 ;  /* 0x0000000e000f7202 */ /* 0x008fe20000000f00 */
[----:B----4-:R-:W-:Y:S01]  /*c4d0*/  IMAD.MOV.U32 R14, RZ, RZ, R13 ;  /* 0x000000ffff0e7224 */ /* 0x010fe200078e000d */
[----:B------:R-:W-:-:S04]  /*c4e0*/  SHF.R.S32.HI R13, RZ, 0x1f, R12 ;  /* 0x0000001fff0d7819 */ /* 0x000fc8000001140c */
[----:B------:R-:W-:-:S04]  /*c4f0*/  LEA.HI R13, R13, R12, RZ, 0x5 ;  /* 0x0000000c0d0d7211 */ /* 0x000fc800078f28ff */
[----:B------:R-:W-:-:S04]  /*c500*/  LEA.HI.SX32 R13, R13, R110, 0x1b ;  /* 0x0000006e0d0d7211 */ /* 0x000fc800078fdaff */
[----:B------:R-:W-:Y:S01]  /*c510*/  SHF.R.S32.HI R12, RZ, 0x1f, R13 ;  /* 0x0000001fff0c7819 */ /* 0x000fe2000001140d */
[----:B------:R-:W-:-:S03]  /*c520*/  IMAD.SHL.U32 R44, R13, 0x10, RZ ;  /* 0x000000100d2c7824 */ /* 0x000fc600078e00ff */
[----:B------:R-:W-:-:S04]  /*c530*/  LEA.HI R12, R12, R13, RZ, 0x2 ;  /* 0x0000000d0c0c7211 */ /* 0x000fc800078f10ff */
[----:B------:R-:W-:Y:S02]  /*c540*/  SHF.R.S32.HI R13, RZ, 0x2, R12 ;  /* 0x00000002ff0d7819 */ /* 0x000fe4000001140c */
[----:B------:R-:W-:-:S03]  /*c550*/  LOP3.LUT R12, R40, 0x30, R44, 0xf8, !PT ;  /* 0x00000030280c7812 */ /* 0x000fc600078ef82c */
[----:B------:R-:W-:Y:S01]  /*c560*/  IMAD R13, R13, 0x2800, R15 ;  /* 0x000028000d0d7824 */ /* 0x000fe200078e020f */
[----:B------:R-:W-:-:S05]  /*c570*/  LOP3.LUT R12, R12, R14, RZ, 0x3c, !PT ;  /* 0x0000000e0c0c7212 */ /* 0x000fca00078e3cff */
[----:B------:R-:W-:Y:S02]  /*c580*/  IMAD.IADD R12, R13, 0x1, R12 ;  /* 0x000000010d0c7824 */ /* 0x000fe400078e020c */
        /* <DEDUP_REMOVED lines=8> */
[--C-:B------:R-:W-:Y:S02]  /*c610*/  SHF.R.U32.HI R46, RZ, 0x8, R37.reuse ;  /* 0x00000008ff2e7819 */ /* 0x100fe40000011625 */
[----:B------:R-:W-:Y:S01]  /*c620*/  LOP3.LUT R38, R37, 0xff, RZ, 0xc0, !PT ;  /* 0x000000ff25267812 */ /* 0x000fe200078ec0ff */
[----:B------:R-:W-:Y:S01]  /*c630*/  IMAD.U32 R45, R45, 0x10000, RZ ;  /* 0x000100002d2d7824 */ /* 0x000fe200078e00ff */
[----:B------:R-:W-:Y:S02]  /*c640*/  SHF.R.U32.HI R37, RZ, 0x18, R37 ;  /* 0x00000018ff257819 */ /* 0x000fe40000011625 */
[----:B------:R-:W-:Y:S02]  /*c650*/  LOP3.LUT R48, R39, 0xff, RZ, 0xc0, !PT ;  /* 0x000000ff27307812 */ /* 0x000fe400078ec0ff */
[----:B------:R-:W-:-:S02]  /*c660*/  SHF.R.U32.HI R52, RZ, 0x18, R39 ;  /* 0x00000018ff347819 */ /* 0x000fc40000011627 */
[--C-:B------:R-:W-:Y:S02]  /*c670*/  SHF.R.U32.HI R36, RZ, 0x10, R39.reuse ;  /* 0x00000010ff247819 */ /* 0x100fe40000011627 */
[----:B------:R-:W-:Y:S02]  /*c680*/  SHF.R.U32.HI R47, RZ, 0x8, R39 ;  /* 0x00000008ff2f7819 */ /* 0x000fe40000011627 */
[--C-:B------:R-:W-:Y:S01]  /*c690*/  SHF.R.U32.HI R39, RZ, 0x10, R49.reuse ;  /* 0x00000010ff277819 */ /* 0x100fe20000011631 */
[----:B------:R-:W-:Y:S01]  /*c6a0*/  IMAD.U32 R36, R36, 0x10000, RZ ;  /* 0x0001000024247824 */ /* 0x000fe200078e00ff */
[--C-:B------:R-:W-:Y:S01]  /*c6b0*/  SHF.R.U32.HI R50, RZ, 0x8, R49.reuse ;  /* 0x00000008ff327819 */ /* 0x100fe20000011631 */
[----:B------:R-:W-:Y:S01]  /*c6c0*/  IMAD.SHL.U32 R47, R47, 0x100, RZ ;  /* 0x000001002f2f7824 */ /* 0x000fe200078e00ff */
[----:B------:R-:W-:Y:S01]  /*c6d0*/  LOP3.LUT R53, R49, 0xff, RZ, 0xc0, !PT ;  /* 0x000000ff31357812 */ /* 0x000fe200078ec0ff */
[----:B------:R-:W-:Y:S01]  /*c6e0*/  IMAD.U32 R39, R39, 0x10000, RZ ;  /* 0x0001000027277824 */ /* 0x000fe200078e00ff */
[----:B------:R-:W-:-:S02]  /*c6f0*/  SHF.R.U32.HI R49, RZ, 0x18, R49 ;  /* 0x00000018ff317819 */ /* 0x000fc40000011631 */
[----:B------:R-:W-:Y:S02]  /*c700*/  PRMT R54, R37, 0x654, R38 ;  /* 0x0000065425367816 */ /* 0x000fe40000000026 */
[--C-:B------:R-:W-:Y:S02]  /*c710*/  SHF.R.U32.HI R37, RZ, 0x10, R51.reuse ;  /* 0x00000010ff257819 */ /* 0x100fe40000011633 */
[--C-:B------:R-:W-:Y:S02]  /*c720*/  SHF.R.U32.HI R38, RZ, 0x8, R51.reuse ;  /* 0x00000008ff267819 */ /* 0x100fe40000011633 */
[----:B------:R-:W-:Y:S01]  /*c730*/  LOP3.LUT R55, R51, 0xff, RZ, 0xc0, !PT ;  /* 0x000000ff33377812 */ /* 0x000fe200078ec0ff */
[----:B------:R-:W-:Y:S01]  /*c740*/  IMAD.U32 R37, R37, 0x10000, RZ ;  /* 0x0001000025257824 */ /* 0x000fe200078e00ff */
[----:B------:R-:W-:Y:S01]  /*c750*/  PRMT R48, R52, 0x654, R48 ;  /* 0x0000065434307816 */ /* 0x000fe20000000030 */
[----:B------:R-:W-:Y:S01]  /*c760*/  IMAD.SHL.U32 R52, R46, 0x100, RZ ;  /* 0x000001002e347824 */ /* 0x000fe200078e00ff */
[----:B------:R-:W-:Y:S01]  /*c770*/  SHF.R.U32.HI R51, RZ, 0x18, R51 ;  /* 0x00000018ff337819 */ /* 0x000fe20000011633 */
[----:B------:R-:W-:Y:S01]  /*c780*/  IMAD.SHL.U32 R38, R38, 0x100, RZ ;  /* 0x0000010026267824 */ /* 0x000fe200078e00ff */
[----:B------:R-:W-:-:S02]  /*c790*/  PRMT R49, R49, 0x654, R53 ;  /* 0x0000065431317816 */ /* 0x000fc40000000035 */
[----:B------:R-:W-:Y:S02]  /*c7a0*/  SHF.L.U32 R50, R50, 0x8, RZ ;  /* 0x0000000832327819 */ /* 0x000fe400000006ff */
[----:B------:R-:W-:Y:S02]  /*c7b0*/  PRMT R46, R51, 0x654, R55 ;  /* 0x00000654332e7816 */ /* 0x000fe40000000037 */
[----:B------:R-:W-:Y:S02]  /*c7c0*/  LOP3.LUT R51, R54, 0xff00, R52, 0xf8, !PT ;  /* 0x0000ff0036337812 */ /* 0x000fe400078ef834 */
[----:B------:R-:W-:Y:S02]  /*c7d0*/  LOP3.LUT R49, R49, 0xff00, R50, 0xf8, !PT ;  /* 0x0000ff0031317812 */ /* 0x000fe400078ef832 */
[----:B------:R-:W-:Y:S01]  /*c7e0*/  LOP3.LUT R48, R48, 0xff00, R47, 0xf8, !PT ;  /* 0x0000ff0030307812 */ /* 0x000fe200078ef82f */
[----:B--2---:R-:W-:Y:S01]  /*c7f0*/  IMAD.MOV.U32 R47, RZ, RZ, R41 ;  /* 0x000000ffff2f7224 */ /* 0x004fe200078e0029 */
[----:B------:R-:W-:-:S02]  /*c800*/  LOP3.LUT R51, R51, 0xff0000, R45, 0xf8, !PT ;  /* 0x00ff000033337812 */ /* 0x000fc400078ef82d */
[----:B------:R-:W-:Y:S02]  /*c810*/  LOP3.LUT R45, R49, 0xff0000, R39, 0xf8, !PT ;  /* 0x00ff0000312d7812 */ /* 0x000fe400078ef827 */
[----:B------:R-:W-:Y:S02]  /*c820*/  F2FP.F16.E4M3.UNPACK_B R49, R47 ;  /* 0x0000002fff31723e */ /* 0x000fe400020006ff */
[----:B------:R-:W-:Y:S02]  /*c830*/  F2FP.F16.E4M3.UNPACK_B R52, R45 ;  /* 0x0000002dff34723e */ /* 0x000fe400020006ff */
[----:B0-----:R-:W-:Y:S01]  /*c840*/  F2FP.F16.E4M3.UNPACK_B R39, R13 ;  /* 0x0000000dff27723e */ /* 0x001fe200020006ff */
[----:B------:R-:W-:Y:S01]  /*c850*/  HADD2.F32 R41, -RZ, R49.H0_H0 ;  /* 0x20000031ff297230 */ /* 0x000fe20000004100 */
[----:B------:R-:W-:Y:S01]  /*c860*/  F2FP.F16.E4M3.UNPACK_B R53, R51 ;  /* 0x00000033ff35723e */ /* 0x000fe200020006ff */
[----:B------:R-:W-:Y:S01]  /*c870*/  HADD2.F32 R55, -RZ, R52.H0_H0 ;  /* 0x20000034ff377230 */ /* 0x000fe20000004100 */
[----:B------:R-:W-:Y:S01]  /*c880*/  F2FP.F16.E4M3.UNPACK_B R47, R47.H1 ;  /* 0x0000002fff2f723e */ /* 0x000fe200030006ff */
        /* <DEDUP_REMOVED lines=11> */
[----:B------:R-:W-:-:S02]  /*c940*/  LOP3.LUT R38, R46, 0xff00, R38, 0xf8, !PT ;  /* 0x0000ff002e267812 */ /* 0x000fc400078ef826 */
[----:B------:R-:W-:Y:S02]  /*c950*/  LOP3.LUT R46, R48, 0xff0000, R36, 0xf8, !PT ;  /* 0x00ff0000302e7812 */ /* 0x000fe400078ef824 */
[-C--:B------:R-:W-:Y:S01]  /*c960*/  FMUL.FTZ R49, R54, R52.reuse ;  /* 0x0000003436317220 */ /* 0x080fe20000410000 */
[C---:B------:R-:W-:Y:S01]  /*c970*/  FMUL.FTZ R52, R39.reuse, R52 ;  /* 0x0000003427347220 */ /* 0x040fe20000410000 */
        /* <DEDUP_REMOVED lines=8> */
[----:B------:R-:W-:Y:S01]  /*ca00*/  MOV R48, R15 ;  /* 0x0000000f00307202 */ /* 0x000fe20000000f00 */
        /* <DEDUP_REMOVED lines=12> */
[----:B------:R-:W-:Y:S02]  /*cad0*/  HADD2.F32 R54, -RZ, R53.H1_H1 ;  /* 0x30000035ff367230 */ /* 0x000fe40000004100 */
[----:B------:R-:W-:-:S02]  /*cae0*/  HADD2.F32 R53, -RZ, R51.H1_H1 ;  /* 0x30000033ff357230 */ /* 0x000fc40000004100 */
[CC--:B------:R-:W-:Y:S01]  /*caf0*/  FMUL.FTZ R51, R47.reuse, R52.reuse ;  /* 0x000000342f337220 */ /* 0x0c0fe20000410000 */
[----:B------:R-:W-:Y:S02]  /*cb00*/  HADD2.F32 R15, -RZ, R15.H1_H1 ;  /* 0x3000000fff0f7230 */ /* 0x000fe40000004100 */
[C---:B------:R-:W-:Y:S01]  /*cb10*/  FMUL.FTZ R52, R54.reuse, R52 ;  /* 0x0000003436347220 */ /* 0x040fe20000410000 */
        /* <DEDUP_REMOVED lines=25> */
[C---:B------:R-:W-:Y:S01]  /*ccb0*/  FFMA.FTZ R38, R15.reuse, R53, -R38 ;  /* 0x000000350f267223 */ /* 0x040fe20000010826 */
        /* <DEDUP_REMOVED lines=39> */
[-C--:B------:R-:W-:Y:S01]  /*cf30*/  FMUL.FTZ R46, R45, R36.reuse ;  /* 0x000000242d2e7220 */ /* 0x080fe20000410000 */
        /* <DEDUP_REMOVED lines=72> */
[----:B------:R-:W-:Y:S01]  /*d3c0*/  IMAD.MOV.U32 R14, RZ, RZ, R43 ;  /* 0x000000ffff0e7224 */ /* 0x000fe200078e002b */
[----:B------:R-:W-:Y:S02]  /*d3d0*/  MOV R43, R57 ;  /* 0x00000039002b7202 */ /* 0x000fe40000000f00 */
[----:B------:R-:W-:-:S07]  /*d3e0*/  IMAD.MOV.U32 R42, RZ, RZ, R56 ;  /* 0x000000ffff2a7224 */ /* 0x000fce00078e0038 */
.L_x_4364:
[----:B------:R-:W-:Y:S05]  /*d3f0*/  BSYNC B2 ;  /* 0x0000000000027941 */ /* 0x000fea0003800000 */
.L_x_4363:
[----:B------:R-:W-:-:S13]  /*d400*/  ISETP.GE.AND P3, PT, R44, R133, PT ;  /* 0x000000852c00720c */ /* 0x000fda0003f66270 */
[----:B------:R-:W-:-:S04]  /*d410*/  @!P3 IADD3 R36, P5, R11, R44, RZ ;  /* 0x0000002c0b24b210 */ /* 0x000fc80007fbe0ff */
[----:B------:R-:W-:Y:S02]  /*d420*/  @!P3 LEA.HI.X.SX32 R37, R44, R149, 0x1, P5 ;  /* 0x000000952c25b211 */ /* 0x000fe400028f0eff */
[----:B------:R-:W-:-:S05]  /*d430*/  IADD3 R38, P5, R26, R11, RZ ;  /* 0x0000000b1a267210 */ /* 0x000fca0007fbe0ff */
[----:B------:R-:W-:-:S05]  /*d440*/  IMAD.X R39, R149, 0x1, R27, P5 ;  /* 0x0000000195277824 */ /* 0x000fca00028e061b */
[----:B0-----:R0:W-:Y:S04]  /*d450*/  ST.E.128 desc[UR50][R38.64], R12 ;  /* 0x0000000c26007985 */ /* 0x0011e8000c101d32 */
[----:B--2---:R0:W-:Y:S02]  /*d460*/  @!P3 ST.E.128 desc[UR50][R36.64], R40 ;  /* 0x000000282400b985 */ /* 0x0041e4000c101d32 */
.L_x_4354:
[----:B------:R-:W-:Y:S05]  /*d470*/  BSYNC B1 ;  /* 0x0000000000017941 */ /* 0x000fea0003800000 */
.L_x_4353:
[----:B------:R-:W-:-:S03]  /*d480*/  UMOV UR4, 0xffffffff ;  /* 0xffffffff00047882 */ /* 0x000fc60000000000 */
[----:B------:R-:W-:Y:S05]  /*d490*/  BRA.DIV UR4, `(.L_x_4365) ;  /* 0x0000022e041c7947 */ /* 0x000fea000b800000 */
[----:B--2---:R-:W2:Y:S04]  /*d4a0*/  SHFL.IDX PT, R119, R119, 0x1, 0x1e1f ;  /* 0x003e1f0077777f89 */ /* 0x004ea800000e0000 */
[----:B------:R-:W0:Y:S02]  /*d4b0*/  SHFL.IDX PT, R120, R120, 0x1, 0x1e1f ;  /* 0x003e1f0078787f89 */ /* 0x000e2400000e0000 */
.L_x_4649:
[----:B------:R-:W-:Y:S05]  /*d4c0*/  @P4 BRA `(.L_x_4322) ;  /* 0x0000003400b84947 */ /* 0x000fea0003800000 */
[----:B------:R-:W-:Y:S01]  /*d4d0*/  ISETP.NE.AND P3, PT, R28, RZ, PT ;  /* 0x000000ff1c00720c */ /* 0x000fe20003f65270 */
[----:B------:R-:W-:-:S12]  /*d4e0*/  BSSY B1, `(.L_x_4366) ;  /* 0x00000f8000017945 */ /* 0x000fd80003800000 */
[----:B------:R-:W-:Y:S05]  /*d4f0*/  @!P3 BRA `(.L_x_4367) ;  /* 0x0000000c00d8b947 */ /* 0x000fea0003800000 */
[----:B0-----:R-:W5:Y:S04]  /*d500*/  LDL R15, [R1+0x34] ;  /* 0x00003400010f7983 */ /* 0x001f680000100800 */
[----:B------:R-:W3:Y:S01]  /*d510*/  LDL R14, [R1+0x38] ;  /* 0x00003800010e7983 */ /* 0x000ee20000100800 */
[----:B----4-:R-:W-:Y:S01]  /*d520*/  SEL R11, R114, R139, !P0 ;  /* 0x0000008b720b7207 */ /* 0x010fe20004000000 */
[----:B------:R-:W-:Y:S01]  /*d530*/  BSSY B2, `(.L_x_4368) ;  /* 0x00000ed000027945 */ /* 0x000fe20003800000 */
[----:B------:R-:W-:Y:S02]  /*d540*/  IADD3 R40, P3, R21, R120, RZ ;  /* 0x0000007815287210 */ /* 0x000fe40007f7e0ff */
[----:B------:R-:W-:-:S03]  /*d550*/  SHF.R.S32.HI R12, RZ, 0x1f, R11 ;  /* 0x0000001fff0c7819 */ /* 0x000fc6000001140b */
[----:B--2---:R-:W-:Y:S01]  /*d560*/  IMAD.X R41, R119, 0x1, R108, P3 ;  /* 0x0000000177297824 */ /* 0x004fe200018e066c */
[----:B------:R-:W-:Y:S02]  /*d570*/  LEA.HI R11, R12, R11, RZ, 0x5 ;  /* 0x0000000b0c0b7211 */ /* 0x000fe400078f28ff */
[----:B------:R-:W-:Y:S02]  /*d580*/  ISETP.GE.AND P3, PT, R16, R113, PT ;  /* 0x000000711000720c */ /* 0x000fe40003f66270 */
[----:B------:R-:W-:-:S04]  /*d590*/  LEA.HI.SX32 R11, R11, R112, 0x1b ;  /* 0x000000700b0b7211 */ /* 0x000fc800078fdaff */
[----:B------:R-:W-:-:S04]  /*d5a0*/  SHF.R.S32.HI R12, RZ, 0x1f, R11 ;  /* 0x0000001fff0c7819 */ /* 0x000fc8000001140b */
[----:B------:R-:W-:Y:S01]  /*d5b0*/  LEA.HI R12, R12, R11, RZ, 0x2 ;  /* 0x0000000b0c0c7211 */ /* 0x000fe200078f10ff */
[----:B------:R-:W-:-:S03]  /*d5c0*/  IMAD.SHL.U32 R11, R11, 0x10, RZ ;  /* 0x000000100b0b7824 */ /* 0x000fc600078e00ff */
[----:B------:R-:W-:Y:S02]  /*d5d0*/  SHF.R.S32.HI R13, RZ, 0x2, R12 ;  /* 0x00000002ff0d7819 */ /* 0x000fe4000001140c */
[----:B-----5:R-:W-:-:S04]  /*d5e0*/  LOP3.LUT R12, R15, 0x30, R11, 0xf8, !PT ;  /* 0x000000300f0c7812 */ /* 0x020fc800078ef80b */
[----:B------:R-:W-:Y:S01]  /*d5f0*/  LOP3.LUT R12, R12, R3, RZ, 0x3c, !PT ;  /* 0x000000030c0c7212 */ /* 0x000fe200078e3cff */
[----:B---3--:R-:W-:-:S04]  /*d600*/  IMAD R13, R13, 0x2800, R14 ;  /* 0x000028000d0d7824 */ /* 0x008fc800078e020e */
        /* <DEDUP_REMOVED lines=9> */
[----:B------:R-:W-:Y:S02]  /*d6a0*/  SHF.R.U32.HI R44, RZ, 0x18, R81 ;  /* 0x00000018ff2c7819 */ /* 0x000fe40000011651 */
[----:B------:R-:W-:Y:S02]  /*d6b0*/  LOP3.LUT R43, R81, 0xff, RZ, 0xc0, !PT ;  /* 0x000000ff512b7812 */ /* 0x000fe400078ec0ff */
[----:B------:R-:W-:Y:S02]  /*d6c0*/  SHF.R.U32.HI R49, RZ, 0x18, R69 ;  /* 0x00000018ff317819 */ /* 0x000fe40000011645 */
[----:B------:R-:W-:Y:S02]  /*d6d0*/  LOP3.LUT R42, R69, 0xff, RZ, 0xc0, !PT ;  /* 0x000000ff452a7812 */ /* 0x000fe400078ec0ff */
[----:B------:R-:W-:-:S02]  /*d6e0*/  SHF.R.U32.HI R45, RZ, 0x8, R81 ;  /* 0x00000008ff2d7819 */ /* 0x000fc40000011651 */
[----:B------:R-:W-:Y:S01]  /*d6f0*/  PRMT R44, R44, 0x654, R43 ;  /* 0x000006542c2c7816 */ /* 0x000fe2000000002b */
[----:B------:R-:W-:Y:S01]  /*d700*/  IMAD.SHL.U32 R43, R48, 0x100, RZ ;  /* 0x00000100302b7824 */ /* 0x000fe200078e00ff */
[----:B------:R-:W-:Y:S02]  /*d710*/  SHF.R.U32.HI R46, RZ, 0x10, R81 ;  /* 0x00000010ff2e7819 */ /* 0x000fe40000011651 */
[----:B------:R-:W-:Y:S02]  /*d720*/  PRMT R42, R49, 0x654, R42 ;  /* 0x00000654312a7816 */ /* 0x000fe4000000002a */
[----:B------:R-:W-:Y:S02]  /*d730*/  SHF.R.U32.HI R47, RZ, 0x10, R69 ;  /* 0x00000010ff2f7819 */ /* 0x000fe40000011645 */
[----:B------:R-:W-:Y:S02]  /*d740*/  SHF.L.U32 R45, R45, 0x8, RZ ;  /* 0x000000082d2d7819 */ /* 0x000fe400000006ff */
[----:B------:R-:W-:Y:S01]  /*d750*/  LOP3.LUT R42, R42, 0xff00, R43, 0xf8, !PT ;  /* 0x0000ff002a2a7812 */ /* 0x000fe200078ef82b */
[----:B------:R-:W-:Y:S01]  /*d760*/  IMAD.U32 R43, R46, 0x10000, RZ ;  /* 0x000100002e2b7824 */ /* 0x000fe200078e00ff */
[----:B------:R-:W-:Y:S01]  /*d770*/  LOP3.LUT R44, R44, 0xff00, R45, 0xf8, !PT ;  /* 0x0000ff002c2c7812 */ /* 0x000fe200078ef82d */
[----:B------:R-:W-:Y:S01]  /*d780*/  IMAD.U32 R45, R47, 0x10000, RZ ;  /* 0x000100002f2d7824 */ /* 0x000fe200078e00ff */
[----:B------:R-:W-:Y:S01]  /*d790*/  SHF.R.U32.HI R54, RZ, 0x18, R83 ;  /* 0x00000018ff367819 */ /* 0x000fe20000011653 */
[----:B--2---:R-:W-:Y:S01]  /*d7a0*/  IMAD.MOV.U32 R47, RZ, RZ, R37 ;  /* 0x000000ffff2f7224 */ /* 0x004fe200078e0025 */
[----:B------:R-:W-:-:S02]  /*d7b0*/  LOP3.LUT R46, R44, 0xff0000, R43, 0xf8, !PT ;  /* 0x00ff00002c2e7812 */ /* 0x000fc400078ef82b */
[----:B0-----:R-:W-:Y:S02]  /*d7c0*/  F2FP.F16.E4M3.UNPACK_B R43, R13 ;  /* 0x0000000dff2b723e */ /* 0x001fe400020006ff */
[-C--:B------:R-:W-:Y:S02]  /*d7d0*/  F2FP.F16.E4M3.UNPACK_B R49, R47.reuse ;  /* 0x0000002fff31723e */ /* 0x080fe400020006ff */
[-C--:B------:R-:W-:Y:S01]  /*d7e0*/  F2FP.F16.E4M3.UNPACK_B R48, R46.reuse ;  /* 0x0000002eff30723e */ /* 0x080fe200020006ff */
[----:B------:R-:W-:Y:S01]  /*d7f0*/  HADD2.F32 R44, -RZ, R43.H0_H0 ;  /* 0x2000002bff2c7230 */ /* 0x000fe20000004100 */
[----:B------:R-:W-:Y:S01]  /*d800*/  LOP3.LUT R45, R42, 0xff0000, R45, 0xf8, !PT ;  /* 0x00ff00002a2d7812 */ /* 0x000fe200078ef82d */
[--C-:B------:R-:W-:Y:S01]  /*d810*/  HADD2.F32 R42, -RZ, R49.reuse.H0_H0 ;  /* 0x20000031ff2a7230 */ /* 0x100fe20000004100 */
[----:B------:R-:W-:Y:S01]  /*d820*/  F2FP.F16.E4M3.UNPACK_B R47, R47.H1 ;  /* 0x0000002fff2f723e */ /* 0x000fe200030006ff */
[----:B------:R-:W-:Y:S01]  /*d830*/  HADD2.F32 R49, -RZ, R49.H1_H1 ;  /* 0x30000031ff317230 */ /* 0x000fe20000004100 */
[-C--:B------:R-:W-:Y:S01]  /*d840*/  F2FP.F16.E4M3.UNPACK_B R37, R45.reuse ;  /* 0x0000002dff25723e */ /* 0x080fe200020006ff */
[--C-:B------:R-:W-:Y:S01]  /*d850*/  HADD2.F32 R50, -RZ, R48.reuse.H1_H1 ;  /* 0x30000030ff327230 */ /* 0x100fe20000004100 */
[----:B------:R-:W-:Y:S01]  /*d860*/  F2FP.F16.E4M3.UNPACK_B R46, R46.H1 ;  /* 0x0000002eff2e723e */ /* 0x000fe200030006ff */
[----:B------:R-:W-:Y:S01]  /*d870*/  HADD2.F32 R43, -RZ, R43.H1_H1 ;  /* 0x3000002bff2b7230 */ /* 0x000fe20000004100 */
[----:B------:R-:W-:Y:S01]  /*d880*/  F2FP.F16.E4M3.UNPACK_B R45, R45.H1 ;  /* 0x0000002dff2d723e */ /* 0x000fe200030006ff */
[----:B------:R-:W-:-:S02]  /*d890*/  HADD2.F32 R53, -RZ, R48.H0_H0 ;  /* 0x20000030ff357230 */ /* 0x000fc40000004100 */
[-C--:B------:R-:W-:Y:S01]  /*d8a0*/  FMUL.FTZ R52, R49, R50.reuse ;  /* 0x0000003231347220 */ /* 0x080fe20000410000 */
[--C-:B------:R-:W-:Y:S02]  /*d8b0*/  HADD2.F32 R48, -RZ, R37.reuse.H1_H1 ;  /* 0x30000025ff307230 */ /* 0x100fe40000004100 */
[C---:B------:R-:W-:Y:S01]  /*d8c0*/  FMUL.FTZ R50, R43.reuse, R50 ;  /* 0x000000322b327220 */ /* 0x040fe20000410000 */
[----:B------:R-:W-:Y:S02]  /*d8d0*/  HADD2.F32 R51, -RZ, R37.H0_H0 ;  /* 0x20000025ff337230 */ /* 0x000fe40000004100 */
[-C--:B------:R-:W-:Y:S01]  /*d8e0*/  FMUL.FTZ R55, R42, R53.reuse ;  /* 0x000000352a377220 */ /* 0x080fe20000410000 */
[----:B------:R-:W-:Y:S01]  /*d8f0*/  FMUL.FTZ R53, R44, R53 ;  /* 0x000000352c357220 */ /* 0x000fe20000410000 */
[-C--:B------:R-:W-:Y:S01]  /*d900*/  FFMA.FTZ R43, R43, R48.reuse, -R52 ;  /* 0x000000302b2b7223 */ /* 0x080fe20000010834 */
[----:B------:R-:W-:Y:S01]  /*d910*/  FFMA.FTZ R37, R49, R48, R50 ;  /* 0x0000003031257223 */ /* 0x000fe20000010032 */
[----:B------:R-:W-:Y:S01]  /*d920*/  F2FP.F16.E4M3.UNPACK_B R48, R13.H1 ;  /* 0x0000000dff30723e */ /* 0x000fe200030006ff */
[----:B------:R-:W-:-:S02]  /*d930*/  HADD2.F32 R13, -RZ, R47.H0_H0 ;  /* 0x2000002fff0d7230 */ /* 0x000fc40000004100 */
[-C--:B------:R-:W-:Y:S01]  /*d940*/  FFMA.FTZ R44, R44, R51.reuse, -R55 ;  /* 0x000000332c2c7223 */ /* 0x080fe20000010837 */
[--C-:B------:R-:W-:Y:S02]  /*d950*/  HADD2.F32 R50, -RZ, R46.reuse.H0_H0 ;  /* 0x2000002eff327230 */ /* 0x100fe40000004100 */
[----:B------:R-:W-:Y:S01]  /*d960*/  FFMA.FTZ R42, R42, R51, R53 ;  /* 0x000000332a2a7223 */ /* 0x000fe20000010035 */
[----:B------:R-:W-:Y:S01]  /*d970*/  HADD2.F32 R47, -RZ, R47.H1_H1 ;  /* 0x3000002fff2f7230 */ /* 0x000fe20000004100 */
[----:B------:R-:W-:Y:S01]  /*d980*/  SHF.R.U32.HI R55, RZ, 0x18, R71 ;  /* 0x00000018ff377819 */ /* 0x000fe20000011647 */
[----:B------:R-:W-:Y:S02]  /*d990*/  HADD2.F32 R46, -RZ, R46.H1_H1 ;  /* 0x3000002eff2e7230 */ /* 0x000fe40000004100 */
[----:B------:R-:W-:Y:S01]  /*d9a0*/  FMUL.FTZ R51, R13, R50 ;  /* 0x000000320d337220 */ /* 0x000fe20000410000 */
[----:B------:R-:W-:Y:S02]  /*d9b0*/  HADD2.F32 R52, -RZ, R48.H0_H0 ;  /* 0x20000030ff347230 */ /* 0x000fe40000004100 */
[----:B------:R-:W-:-:S02]  /*d9c0*/  HADD2.F32 R49, -RZ, R45.H0_H0 ;  /* 0x2000002dff317230 */ /* 0x000fc40000004100 */
[----:B------:R-:W-:Y:S01]  /*d9d0*/  FMUL.FTZ R53, R47, R46 ;  /* 0x0000002e2f357220 */ /* 0x000fe20000410000 */
[----:B------:R-:W-:Y:S02]  /*d9e0*/  HADD2.F32 R48, -RZ, R48.H1_H1 ;  /* 0x30000030ff307230 */ /* 0x000fe40000004100 */
[C---:B------:R-:W-:Y:S01]  /*d9f0*/  FMUL.FTZ R50, R52.reuse, R50 ;  /* 0x0000003234327220 */ /* 0x040fe20000410000 */
[----:B------:R-:W-:Y:S02]  /*da00*/  HADD2.F32 R45, -RZ, R45.H1_H1 ;  /* 0x3000002dff2d7230 */ /* 0x000fe40000004100 */
[-C--:B------:R-:W-:Y:S01]  /*da10*/  FFMA.FTZ R52, R52, R49.reuse, -R51 ;  /* 0x0000003134347223 */ /* 0x080fe20000010833 */
[----:B------:R-:W-:Y:S01]  /*da20*/  LOP3.LUT R51, R83, 0xff, RZ, 0xc0, !PT ;  /* 0x000000ff53337812 */ /* 0x000fe200078ec0ff */
[C---:B------:R-:W-:Y:S01]  /*da30*/  FMUL.FTZ R46, R48.reuse, R46 ;  /* 0x0000002e302e7220 */ /* 0x040fe20000410000 */
[----:B------:R-:W-:Y:S01]  /*da40*/  FFMA.FTZ R13, R13, R49, R50 ;  /* 0x000000310d0d7223 */ /* 0x000fe20000010032 */
[-C--:B------:R-:W-:Y:S01]  /*da50*/  FFMA.FTZ R53, R48, R45.reuse, -R53 ;  /* 0x0000002d30357223 */ /* 0x080fe20000010835 */
[----:B------:R-:W-:Y:S01]  /*da60*/  SHF.R.U32.HI R48, RZ, 0x8, R71 ;  /* 0x00000008ff307819 */ /* 0x000fe20000011647 */
[----:B------:R-:W-:Y:S01]  /*da70*/  FFMA.FTZ R45, R47, R45, R46 ;  /* 0x0000002d2f2d7223 */ /* 0x000fe2000001002e */
[----:B------:R-:W-:-:S02]  /*da80*/  LOP3.LUT R50, R71, 0xff, RZ, 0xc0, !PT ;  /* 0x000000ff47327812 */ /* 0x000fc400078ec0ff */
[----:B------:R-:W-:Y:S02]  /*da90*/  SHF.R.U32.HI R49, RZ, 0x8, R83 ;  /* 0x00000008ff317819 */ /* 0x000fe40000011653 */
[----:B------:R-:W-:Y:S01]  /*daa0*/  PRMT R54, R54, 0x654, R51 ;  /* 0x0000065436367816 */ /* 0x000fe20000000033 */
[----:B------:R-:W-:Y:S01]  /*dab0*/  IMAD.SHL.U32 R51, R48, 0x100, RZ ;  /* 0x0000010030337824 */ /* 0x000fe200078e00ff */
[----:B------:R-:W-:Y:S01]  /*dac0*/  SHF.R.U32.HI R47, RZ, 0x10, R83 ;  /* 0x00000010ff2f7819 */ /* 0x000fe20000011653 */
[----:B------:R-:W-:Y:S01]  /*dad0*/  IMAD.SHL.U32 R49, R49, 0x100, RZ ;  /* 0x0000010031317824 */ /* 0x000fe200078e00ff */
[----:B------:R-:W-:Y:S02]  /*dae0*/  PRMT R50, R55, 0x654, R50 ;  /* 0x0000065437327816 */ /* 0x000fe40000000032 */
[----:B------:R-:W-:Y:S02]  /*daf0*/  SHF.R.U32.HI R46, RZ, 0x10, R71 ;  /* 0x00000010ff2e7819 */ /* 0x000fe40000011647 */
[----:B------:R-:W-:Y:S01]  /*db00*/  LOP3.LUT R51, R50, 0xff00, R51, 0xf8, !PT ;  /* 0x0000ff0032337812 */ /* 0x000fe200078ef833 */
[----:B------:R-:W-:Y:S01]  /*db10*/  IMAD.U32 R50, R47, 0x10000, RZ ;  /* 0x000100002f327824 */ /* 0x000fe200078e00ff */
[----:B------:R-:W-:Y:S01]  /*db20*/  LOP3.LUT R49, R54, 0xff00, R49, 0xf8, !PT ;  /* 0x0000ff0036317812 */ /* 0x000fe200078ef831 */
[----:B------:R-:W-:Y:S01]  /*db30*/  IMAD.U32 R46, R46, 0x10000, RZ ;  /* 0x000100002e2e7824 */ /* 0x000fe200078e00ff */
[----:B------:R-:W-:-:S02]  /*db40*/  F2FP.F16.E4M3.UNPACK_B R48, R15 ;  /* 0x0000000fff30723e */ /* 0x000fc400020006ff */
[----:B------:R-:W-:Y:S02]  /*db50*/  LOP3.LUT R50, R49, 0xff0000, R50, 0xf8, !PT ;  /* 0x00ff000031327812 */ /* 0x000fe400078ef832 */
[----:B------:R-:W-:Y:S01]  /*db60*/  LOP3.LUT R51, R51, 0xff0000, R46, 0xf8, !PT ;  /* 0x00ff000033337812 */ /* 0x000fe200078ef82e */
[--C-:B------:R-:W-:Y:S01]  /*db70*/  HADD2.F32 R49, -RZ, R48.reuse.H0_H0 ;  /* 0x20000030ff317230 */ /* 0x100fe20000004100 */
[----:B------:R-:W-:Y:S01]  /*db80*/  F2FP.F16.E4M3.UNPACK_B R46, R39 ;  /* 0x00000027ff2e723e */ /* 0x000fe200020006ff */
[----:B------:R-:W-:Y:S01]  /*db90*/  HADD2.F32 R48, -RZ, R48.H1_H1 ;  /* 0x30000030ff307230 */ /* 0x000fe20000004100 */
[-C--:B------:R-:W-:Y:S02]  /*dba0*/  F2FP.F16.E4M3.UNPACK_B R54, R50.reuse ;  /* 0x00000032ff36723e */ /* 0x080fe400020006ff */
[-C--:B------:R-:W-:Y:S01]  /*dbb0*/  F2FP.F16.E4M3.UNPACK_B R55, R51.reuse ;  /* 0x00000033ff37723e */ /* 0x080fe200020006ff */
[----:B------:R-:W-:Y:S01]  /*dbc0*/  HADD2.F32 R47, -RZ, R46.H0_H0 ;  /* 0x2000002eff2f7230 */ /* 0x000fe20000004100 */
[----:B------:R-:W-:Y:S01]  /*dbd0*/  F2FP.F16.E4M3.UNPACK_B R50, R50.H1 ;  /* 0x00000032ff32723e */ /* 0x000fe200030006ff */
[----:B------:R-:W-:Y:S01]  /*dbe0*/  HADD2.F32 R57, -RZ, R54.H0_H0 ;  /* 0x20000036ff397230 */ /* 0x000fe20000004100 */
[----:B------:R-:W-:Y:S01]  /*dbf0*/  F2FP.F16.E4M3.UNPACK_B R51, R51.H1 ;  /* 0x00000033ff33723e */ /* 0x000fe200030006ff */
[----:B------:R-:W-:Y:S01]  /*dc00*/  HADD2.F32 R56, -RZ, R55.H0_H0 ;  /* 0x20000037ff387230 */ /* 0x000fe20000004100 */
[----:B------:R-:W-:Y:S01]  /*dc10*/  F2FP.SATFINITE.E4M3.F32.PACK_AB_MERGE_C R52, R53, R52, RZ ;  /* 0x000000343534723e */ /* 0x000fe200048070ff */
[----:B------:R-:W-:-:S02]  /*dc20*/  HADD2.F32 R46, -RZ, R46.H1_H1 ;  /* 0x3000002eff2e7230 */ /* 0x000fc40000004100 */
[-C--:B------:R-:W-:Y:S01]  /*dc30*/  FMUL.FTZ R58, R47, R57.reuse ;  /* 0x000000392f3a7220 */ /* 0x080fe20000410000 */
[C---:B------:R-:W-:Y:S01]  /*dc40*/  FMUL.FTZ R57, R49.reuse, R57 ;  /* 0x0000003931397220 */ /* 0x040fe20000410000 */
[----:B------:R-:W-:Y:S01]  /*dc50*/  HADD2.F32 R55, -RZ, R55.H1_H1 ;  /* 0x30000037ff377230 */ /* 0x000fe20000004100 */
[----:B------:R-:W-:Y:S01]  /*dc60*/  F2FP.F16.E4M3.UNPACK_B R53, R148.H1 ;  /* 0x00000094ff35723e */ /* 0x000fe200030006ff */
[-C--:B------:R-:W-:Y:S01]  /*dc70*/  FFMA.FTZ R49, R49, R56.reuse, -R58 ;  /* 0x0000003831317223 */ /* 0x080fe2000001083a */
[----:B------:R-:W-:Y:S01]  /*dc80*/  FFMA.FTZ R47, R47, R56, R57 ;  /* 0x000000382f2f7223 */ /* 0x000fe20000010039 */
[----:B------:R-:W-:Y:S01]  /*dc90*/  HADD2.F32 R57, -RZ, R54.H1_H1 ;  /* 0x30000036ff397230 */ /* 0x000fe20000004100 */
[----:B------:R-:W-:Y:S01]  /*dca0*/  F2FP.F16.E4M3.UNPACK_B R54, R39.H1 ;  /* 0x00000027ff36723e */ /* 0x000fe200030006ff */
[----:B------:R-:W-:Y:S01]  /*dcb0*/  HADD2.F32 R56, -RZ, R51.H0_H0 ;  /* 0x20000033ff387230 */ /* 0x000fe20000004100 */
[----:B------:R-:W-:Y:S01]  /*dcc0*/  F2FP.F16.E4M3.UNPACK_B R148, R148 ;  /* 0x00000094ff94723e */ /* 0x000fe200020006ff */
[----:B------:R-:W-:-:S02]  /*dcd0*/  HADD2.F32 R69, -RZ, R53.H0_H0 ;  /* 0x20000035ff457230 */ /* 0x000fc40000004100 */
[-C--:B------:R-:W-:Y:S01]  /*dce0*/  FMUL.FTZ R59, R46, R57.reuse ;  /* 0x000000392e3b7220 */ /* 0x080fe20000410000 */
[C---:B------:R-:W-:Y:S01]  /*dcf0*/  FMUL.FTZ R57, R48.reuse, R57 ;  /* 0x0000003930397220 */ /* 0x040fe20000410000 */
[----:B------:R-:W-:Y:S01]  /*dd00*/  HADD2.F32 R53, -RZ, R53.H1_H1 ;  /* 0x30000035ff357230 */ /* 0x000fe20000004100 */
[----:B------:R-:W-:Y:S01]  /*dd10*/  F2FP.SATFINITE.E4M3.F32.PACK_AB_MERGE_C R45, R45, R13, RZ ;  /* 0x0000000d2d2d723e */ /* 0x000fe200048070ff */
[-C--:B------:R-:W-:Y:S01]  /*dd20*/  FFMA.FTZ R48, R48, R55.reuse, -R59 ;  /* 0x0000003730307223 */ /* 0x080fe2000001083b */
[----:B------:R-:W-:Y:S01]  /*dd30*/  FFMA.FTZ R46, R46, R55, R57 ;  /* 0x000000372e2e7223 */ /* 0x000fe20000010039 */
[----:B------:R-:W-:Y:S01]  /*dd40*/  F2FP.F16.E4M3.UNPACK_B R55, R15.H1 ;  /* 0x0000000fff37723e */ /* 0x000fe200030006ff */
[----:B------:R-:W-:Y:S01]  /*dd50*/  HADD2.F32 R15, -RZ, R54.H0_H0 ;  /* 0x20000036ff0f7230 */ /* 0x000fe20000004100 */
[----:B------:R-:W-:Y:S01]  /*dd60*/  F2FP.SATFINITE.E4M3.F32.PACK_AB_MERGE_C R13, R43, R44, R52 ;  /* 0x0000002c2b0d723e */ /* 0x000fe20004807034 */
[----:B------:R-:W-:Y:S01]  /*dd70*/  HADD2.F32 R57, -RZ, R50.H0_H0 ;  /* 0x20000032ff397230 */ /* 0x000fe20000004100 */
[----:B------:R-:W-:Y:S01]  /*dd80*/  F2FP.SATFINITE.E4M3.F32.PACK_AB_MERGE_C R37, R37, R42, R45 ;  /* 0x0000002a2525723e */ /* 0x000fe2000480702d */
[----:B------:R-:W-:-:S02]  /*dd90*/  HADD2.F32 R39, -RZ, R55.H0_H0 ;  /* 0x20000037ff277230 */ /* 0x000fc40000004100 */
[----:B------:R-:W-:Y:S02]  /*dda0*/  HADD2.F32 R54, -RZ, R54.H1_H1 ;  /* 0x30000036ff367230 */ /* 0x000fe40000004100 */
[-C--:B------:R-:W-:Y:S01]  /*ddb0*/  FMUL.FTZ R58, R15, R57.reuse ;  /* 0x000000390f3a7220 */ /* 0x080fe20000410000 */
[----:B------:R-:W-:-:S03]  /*ddc0*/  FMUL.FTZ R57, R39, R57 ;  /* 0x0000003927397220 */ /* 0x000fc60000410000 */
[-C--:B------:R-:W-:Y:S01]  /*ddd0*/  FFMA.FTZ R39, R39, R56.reuse, -R58 ;  /* 0x0000003827277223 */ /* 0x080fe2000001083a */
[----:B------:R-:W-:Y:S01]  /*dde0*/  FFMA.FTZ R15, R15, R56, R57 ;  /* 0x000000380f0f7223 */ /* 0x000fe20000010039 */
[----:B------:R-:W-:Y:S02]  /*ddf0*/  HADD2.F32 R57, -RZ, R50.H1_H1 ;  /* 0x30000032ff397230 */ /* 0x000fe40000004100 */
[----:B------:R-:W-:Y:S02]  /*de00*/  HADD2.F32 R50, -RZ, R55.H1_H1 ;  /* 0x30000037ff327230 */ /* 0x000fe40000004100 */
[----:B------:R-:W-:Y:S02]  /*de10*/  HADD2.F32 R55, -RZ, R51.H1_H1 ;  /* 0x30000033ff377230 */ /* 0x000fe40000004100 */
[-C--:B------:R-:W-:Y:S01]  /*de20*/  FMUL.FTZ R51, R54, R57.reuse ;  /* 0x0000003936337220 */ /* 0x080fe20000410000 */
[----:B------:R-:W-:-:S03]  /*de30*/  FMUL.FTZ R57, R50, R57 ;  /* 0x0000003932397220 */ /* 0x000fc60000410000 */
[-C--:B------:R-:W-:Y:S01]  /*de40*/  FFMA.FTZ R51, R50, R55.reuse, -R51 ;  /* 0x0000003732337223 */ /* 0x080fe20000010833 */
[----:B------:R-:W-:Y:S01]  /*de50*/  FFMA.FTZ R50, R54, R55, R57 ;  /* 0x0000003736327223 */ /* 0x000fe20000010039 */
[----:B------:R-:W-:Y:S02]  /*de60*/  F2FP.F16.E4M3.UNPACK_B R55, R36.H1 ;  /* 0x00000024ff37723e */ /* 0x000fe400030006ff */
[----:B------:R-:W-:Y:S02]  /*de70*/  F2FP.F16.E4M3.UNPACK_B R54, R12.H1 ;  /* 0x0000000cff36723e */ /* 0x000fe400030006ff */
        /* <DEDUP_REMOVED lines=13> */
[-C--:B------:R-:W-:Y:S01]  /*df50*/  FMUL.FTZ R56, R55, R53.reuse ;  /* 0x0000003537387220 */ /* 0x080fe20000410000 */
[----:B------:R-:W-:Y:S01]  /*df60*/  FMUL.FTZ R53, R54, R53 ;  /* 0x0000003536357220 */ /* 0x000fe20000410000 */
[----:B------:R-:W-:Y:S01]  /*df70*/  F2FP.F16.E4M3.UNPACK_B R146, R146 ;  /* 0x00000092ff92723e */ /* 0x000fe200020006ff */
[----:B------:R-:W-:-:S02]  /*df80*/  HADD2.F32 R59, -RZ, R148.H0_H0 ;  /* 0x20000094ff3b7230 */ /* 0x000fc40000004100 */
[-C--:B------:R-:W-:Y:S01]  /*df90*/  FFMA.FTZ R54, R54, R57.reuse, -R56 ;  /* 0x0000003936367223 */ /* 0x080fe20000010838 */
[----:B------:R-:W-:Y:S01]  /*dfa0*/  FFMA.FTZ R53, R55, R57, R53 ;  /* 0x0000003937357223 */ /* 0x000fe20000010035 */
        /* <DEDUP_REMOVED lines=13> */
[----:B------:R-:W-:Y:S02]  /*e080*/  MOV R36, R14 ;  /* 0x0000000e00247202 */ /* 0x000fe40000000f00 */
[-C--:B------:R-:W-:Y:S02]  /*e090*/  F2FP.F16.E4M3.UNPACK_B R14, R147.reuse.H1 ;  /* 0x00000093ff0e723e */ /* 0x080fe400030006ff */
[-C--:B------:R-:W-:Y:S01]  /*e0a0*/  FMUL.FTZ R12, R55, R148.reuse ;  /* 0x00000094370c7220 */ /* 0x080fe20000410000 */
[----:B------:R-:W-:Y:S01]  /*e0b0*/  FMUL.FTZ R148, R57, R148 ;  /* 0x0000009439947220 */ /* 0x000fe20000410000 */
[----:B------:R-:W-:Y:S01]  /*e0c0*/  F2FP.F16.E4M3.UNPACK_B R147, R147 ;  /* 0x00000093ff93723e */ /* 0x000fe200020006ff */
[----:B------:R-:W-:-:S02]  /*e0d0*/  HADD2.F32 R80, -RZ, R14.H0_H0 ;  /* 0x2000000eff507230 */ /* 0x000fc40000004100 */
[-C--:B------:R-:W-:Y:S01]  /*e0e0*/  FFMA.FTZ R57, R57, R146.reuse, -R12 ;  /* 0x0000009239397223 */ /* 0x080fe2000001080c */
[----:B------:R-:W-:Y:S01]  /*e0f0*/  FFMA.FTZ R12, R55, R146, R148 ;  /* 0x00000092370c7223 */ /* 0x000fe20000010094 */
[-C--:B------:R-:W-:Y:S01]  /*e100*/  F2FP.F16.E4M3.UNPACK_B R55, R38.reuse.H1 ;  /* 0x00000026ff37723e */ /* 0x080fe200030006ff */
[----:B------:R-:W-:Y:S01]  /*e110*/  HADD2.F32 R14, -RZ, R14.H1_H1 ;  /* 0x3000000eff0e7230 */ /* 0x000fe20000004100 */
[----:B------:R-:W-:Y:S02]  /*e120*/  F2FP.F16.E4M3.UNPACK_B R38, R38 ;  /* 0x00000026ff26723e */ /* 0x000fe400020006ff */
[----:B------:R-:W-:Y:S01]  /*e130*/  F2FP.SATFINITE.E4M3.F32.PACK_AB_MERGE_C R58, R57, R58, R54 ;  /* 0x0000003a393a723e */ /* 0x000fe20004807036 */
[--C-:B------:R-:W-:Y:S01]  /*e140*/  HADD2.F32 R56, -RZ, R55.reuse.H0_H0 ;  /* 0x20000037ff387230 */ /* 0x100fe20000004100 */
[----:B------:R-:W-:Y:S01]  /*e150*/  F2FP.F16.E4M3.UNPACK_B R54, R36.H1 ;  /* 0x00000024ff36723e */ /* 0x000fe200030006ff */
[----:B------:R-:W-:Y:S01]  /*e160*/  HADD2.F32 R55, -RZ, R55.H1_H1 ;  /* 0x30000037ff377230 */ /* 0x000fe20000004100 */
[----:B------:R-:W-:-:S02]  /*e170*/  F2FP.F16.E4M3.UNPACK_B R57, R145.H1 ;  /* 0x00000091ff39723e */ /* 0x000fc400030006ff */
[----:B------:R-:W-:Y:S01]  /*e180*/  FMUL.FTZ R71, R56, R80 ;  /* 0x0000005038477220 */ /* 0x000fe20000410000 */
[--C-:B------:R-:W-:Y:S01]  /*e190*/  HADD2.F32 R68, -RZ, R54.reuse.H0_H0 ;  /* 0x20000036ff447230 */ /* 0x100fe20000004100 */
[----:B------:R-:W-:Y:S01]  /*e1a0*/  F2FP.F16.E4M3.UNPACK_B R36, R36 ;  /* 0x00000024ff24723e */ /* 0x000fe200020006ff */
[--C-:B------:R-:W-:Y:S01]  /*e1b0*/  HADD2.F32 R70, -RZ, R57.reuse.H0_H0 ;  /* 0x20000039ff467230 */ /* 0x100fe20000004100 */
[----:B------:R-:W-:Y:S01]  /*e1c0*/  F2FP.F16.E4M3.UNPACK_B R145, R145 ;  /* 0x00000091ff91723e */ /* 0x000fe200020006ff */
[----:B------:R-:W-:Y:S02]  /*e1d0*/  HADD2.F32 R81, -RZ, R54.H1_H1 ;  /* 0x30000036ff517230 */ /* 0x000fe40000004100 */
[C---:B------:R-:W-:Y:S01]  /*e1e0*/  FMUL.FTZ R80, R68.reuse, R80 ;  /* 0x0000005044507220 */ /* 0x040fe20000410000 */
[----:B------:R-:W-:Y:S01]  /*e1f0*/  FMUL.FTZ R54, R55, R14 ;  /* 0x0000000e37367220 */ /* 0x000fe20000410000 */
[-C--:B------:R-:W-:Y:S01]  /*e200*/  FFMA.FTZ R71, R68, R70.reuse, -R71 ;  /* 0x0000004644477223 */ /* 0x080fe20000010847 */
[----:B------:R-:W-:Y:S01]  /*e210*/  F2FP.SATFINITE.E4M3.F32.PACK_AB_MERGE_C R50, R50, R15, RZ ;  /* 0x0000000f3232723e */ /* 0x000fe200048070ff */
[----:B------:R-:W-:Y:S01]  /*e220*/  FFMA.FTZ R80, R56, R70, R80 ;  /* 0x0000004638507223 */ /* 0x000fe20000010050 */
[----:B------:R-:W-:-:S02]  /*e230*/  HADD2.F32 R56, -RZ, R57.H1_H1 ;  /* 0x30000039ff387230 */ /* 0x000fc40000004100 */
[----:B------:R-:W-:Y:S01]  /*e240*/  FMUL.FTZ R14, R81, R14 ;  /* 0x0000000e510e7220 */ /* 0x000fe20000410000 */
[----:B------:R-:W-:Y:S01]  /*e250*/  HADD2.F32 R70, -RZ, R147.H0_H0 ;  /* 0x20000093ff467230 */ /* 0x000fe20000004100 */
[----:B------:R-:W-:Y:S01]  /*e260*/  F2FP.SATFINITE.E4M3.F32.PACK_AB_MERGE_C R15, R48, R49, R39 ;  /* 0x00000031300f723e */ /* 0x000fe20004807027 */
[----:B------:R-:W-:Y:S02]  /*e270*/  HADD2.F32 R57, -RZ, R36.H0_H0 ;  /* 0x20000024ff397230 */ /* 0x000fe40000004100 */
[-C--:B------:R-:W-:Y:S01]  /*e280*/  FFMA.FTZ R14, R55, R56.reuse, R14 ;  /* 0x00000038370e7223 */ /* 0x080fe2000001000e */
[----:B------:R-:W-:Y:S02]  /*e290*/  HADD2.F32 R55, -RZ, R38.H0_H0 ;  /* 0x20000026ff377230 */ /* 0x000fe40000004100 */
[----:B------:R-:W-:Y:S01]  /*e2a0*/  FFMA.FTZ R54, R81, R56, -R54 ;  /* 0x0000003851367223 */ /* 0x000fe20000010836 */
[----:B------:R-:W-:Y:S01]  /*e2b0*/  HADD2.F32 R56, -RZ, R145.H0_H0 ;  /* 0x20000091ff387230 */ /* 0x000fe20000004100 */
[----:B------:R-:W-:Y:S01]  /*e2c0*/  F2FP.SATFINITE.E4M3.F32.PACK_AB_MERGE_C R39, R46, R47, R50 ;  /* 0x0000002f2e27723e */ /* 0x000fe20004807032 */
[----:B------:R-:W-:-:S02]  /*e2d0*/  HADD2.F32 R147, -RZ, R147.H1_H1 ;  /* 0x30000093ff937230 */ /* 0x000fc40000004100 */
[-C--:B------:R-:W-:Y:S01]  /*e2e0*/  FMUL.FTZ R68, R55, R70.reuse ;  /* 0x0000004637447220 */ /* 0x080fe20000410000 */
[----:B------:R-:W-:Y:S01]  /*e2f0*/  FMUL.FTZ R70, R57, R70 ;  /* 0x0000004639467220 */ /* 0x000fe20000410000 */
[----:B------:R-:W-:Y:S01]  /*e300*/  HADD2.F32 R38, -RZ, R38.H1_H1 ;  /* 0x30000026ff267230 */ /* 0x000fe20000004100 */
[----:B------:R-:W-:Y:S01]  /*e310*/  F2FP.SATFINITE.E4M3.F32.PACK_AB_MERGE_C R54, R54, R71, RZ ;  /* 0x000000473636723e */ /* 0x000fe200048070ff */
[----:B------:R-:W-:Y:S02]  /*e320*/  HADD2.F32 R36, -RZ, R36.H1_H1 ;  /* 0x30000024ff247230 */ /* 0x000fe40000004100 */
[-C--:B------:R-:W-:Y:S01]  /*e330*/  FFMA.FTZ R70, R55, R56.reuse, R70 ;  /* 0x0000003837467223 */ /* 0x080fe20000010046 */
[----:B------:R-:W-:Y:S02]  /*e340*/  HADD2.F32 R145, -RZ, R145.H1_H1 ;  /* 0x30000091ff917230 */ /* 0x000fe40000004100 */
[-C--:B------:R-:W-:Y:S01]  /*e350*/  FMUL.FTZ R55, R38, R147.reuse ;  /* 0x0000009326377220 */ /* 0x080fe20000410000 */
[----:B------:R-:W-:Y:S01]  /*e360*/  FFMA.FTZ R68, R57, R56, -R68 ;  /* 0x0000003839447223 */ /* 0x000fe20000010844 */
[----:B------:R-:W-:Y:S01]  /*e370*/  FMUL.FTZ R147, R36, R147 ;  /* 0x0000009324937220 */ /* 0x000fe20000410000 */
[----:B------:R-:W-:Y:S01]  /*e380*/  F2FP.SATFINITE.E4M3.F32.PACK_AB_MERGE_C R80, R14, R80, RZ ;  /* 0x000000500e50723e */ /* 0x000fe200048070ff */
[----:B------:R-:W-:Y:S01]  /*e390*/  FFMA.FTZ R55, R36, R145, -R55 ;  /* 0x0000009124377223 */ /* 0x000fe20000010837 */
[----:B------:R-:W-:Y:S01]  /*e3a0*/  F2FP.SATFINITE.E4M3.F32.PACK_AB_MERGE_C R36, R53, R69, RZ ;  /* 0x000000453524723e */ /* 0x000fe200048070ff */
[----:B------:R-:W-:-:S03]  /*e3b0*/  FFMA.FTZ R145, R38, R145, R147 ;  /* 0x0000009126917223 */ /* 0x000fc60000010093 */
[----:B------:R-:W-:Y:S01]  /*e3c0*/  F2FP.SATFINITE.E4M3.F32.PACK_AB_MERGE_C R36, R12, R59, R36 ;  /* 0x0000003b0c24723e */ /* 0x000fe20004807024 */
[----:B------:R-:W-:Y:S01]  /*e3d0*/  IMAD.MOV.U32 R12, RZ, RZ, R58 ;  /* 0x000000ffff0c7224 */ /* 0x000fe200078e003a */
[----:B------:R-:W-:Y:S02]  /*e3e0*/  F2FP.SATFINITE.E4M3.F32.PACK_AB_MERGE_C R14, R55, R68, R54 ;  /* 0x00000044370e723e */ /* 0x000fe40004807036 */
[----:B------:R-:W-:-:S07]  /*e3f0*/  F2FP.SATFINITE.E4M3.F32.PACK_AB_MERGE_C R38, R145, R70, R80 ;  /* 0x000000469126723e */ /* 0x000fce0004807050 */
.L_x_4369:
[----:B------:R-:W-:Y:S05]  /*e400*/  BSYNC B2 ;  /* 0x0000000000027941 */ /* 0x000fea0003800000 */
.L_x_4368:
[----:B------:R-:W-:Y:S01]  /*e410*/  ISETP.GE.AND P3, PT, R11, R133, PT ;  /* 0x000000850b00720c */ /* 0x000fe20003f66270 */
[----:B0-----:R0:W-:-:S12]  /*e420*/  ST.E.128 desc[UR50][R40.64], R12 ;  /* 0x0000000c28007985 */ /* 0x0011d8000c101d32 */
[----:B------:R-:W-:-:S04]  /*e430*/  @!P3 IADD3 R42, P4, R11, R120, RZ ;  /* 0x000000780b2ab210 */ /* 0x000fc80007f9e0ff */
[----:B------:R-:W-:-:S05]  /*e440*/  @!P3 LEA.HI.X.SX32 R43, R11, R119, 0x1, P4 ;  /* 0x000000770b2bb211 */ /* 0x000fca00020f0eff */
[----:B--2---:R0:W-:Y:S04]  /*e450*/  @!P3 ST.E.128 desc[UR50][R42.64], R36 ;  /* 0x000000242a00b985 */ /* 0x0041e8000c101d32 */
.L_x_4367:
[----:B------:R-:W-:Y:S05]  /*e460*/  BSYNC B1 ;  /* 0x0000000000017941 */ /* 0x000fea0003800000 */
.L_x_4366:
        /* <DEDUP_REMOVED lines=13> */
[----:B------:R-:W-:Y:S01]  /*e540*/  SHF.R.S32.HI R11, RZ, 0x1f, R12 ;  /* 0x0000001fff0b7819 */ /* 0x000fe2000001140c */
[----:B------:R-:W-:-:S03]  /*e550*/  IMAD.SHL.U32 R44, R12, 0x10, RZ ;  /* 0x000000100c2c7824 */ /* 0x000fc600078e00ff */
[----:B------:R-:W-:-:S04]  /*e560*/  LEA.HI R11, R11, R12, RZ, 0x2 ;  /* 0x0000000c0b0b7211 */ /* 0x000fc800078f10ff */
        /* <DEDUP_REMOVED lines=8> */
[----:B------:R-:W-:-:S03]  /*e5f0*/  IMAD.IADD R36, R18, 0x1, R13 ;  /* 0x0000000112247824 */ /* 0x000fc600078e020d */
[----:B------:R0:W2:Y:S04]  /*e600*/  LDS.128 R12, [R11+0x24200] ;  /* 0x024200000b0c7984 */ /* 0x0000a80000000c00 */
[----:B------:R-:W3:Y:S01]  /*e610*/  LDS.128 R36, [R36+0x24200] ;  /* 0x0242000024247984 */ /* 0x000ee20000000c00 */
[----:B------:R-:W-:Y:S05]  /*e620*/  @P3 BRA `(.L_x_4373) ;  /* 0x0000000c00683947 */ /* 0x000fea0003800000 */
[----:B------:R-:W-:Y:S01]  /*e630*/  SHF.R.U32.HI R52, RZ, 0x8, R65 ;  /* 0x00000008ff347819 */ /* 0x000fe20000011641 */
[----:B--2---:R-:W-:Y:S01]  /*e640*/  IMAD.MOV.U32 R46, RZ, RZ, R12 ;  /* 0x000000ffff2e7224 */ /* 0x004fe200078e000c */
[----:B------:R-:W-:Y:S01]  /*e650*/  SHF.R.U32.HI R50, RZ, 0x8, R77 ;  /* 0x00000008ff327819 */ /* 0x000fe2000001164d */
[----:B------:R-:W-:Y:S01]  /*e660*/  IMAD.MOV.U32 R42, RZ, RZ, R14 ;  /* 0x000000ffff2a7224 */ /* 0x000fe200078e000e */
[----:B------:R-:W-:Y:S01]  /*e670*/  LOP3.LUT R53, R65, 0xff, RZ, 0xc0, !PT ;  /* 0x000000ff41357812 */ /* 0x000fe200078ec0ff */
[----:B------:R-:W-:Y:S01]  /*e680*/  IMAD.SHL.U32 R52, R52, 0x100, RZ ;  /* 0x0000010034347824 */ /* 0x000fe200078e00ff */
[----:B------:R-:W-:Y:S01]  /*e690*/  SHF.R.U32.HI R64, RZ, 0x18, R65 ;  /* 0x00000018ff407819 */ /* 0x000fe20000011641 */
[----:B------:R-:W-:Y:S01]  /*e6a0*/  IMAD.SHL.U32 R50, R50, 0x100, RZ ;  /* 0x0000010032327824 */ /* 0x000fe200078e00ff */
[----:B------:R-:W-:Y:S02]  /*e6b0*/  LOP3.LUT R55, R77, 0xff, RZ, 0xc0, !PT ;  /* 0x000000ff4d377812 */ /* 0x000fe400078ec0ff */
[----:B------:R-:W-:-:S02]  /*e6c0*/  SHF.R.U32.HI R58, RZ, 0x18, R77 ;  /* 0x00000018ff3a7819 */ /* 0x000fc4000001164d */
[--C-:B------:R-:W-:Y:S02]  /*e6d0*/  SHF.R.U32.HI R51, RZ, 0x8, R79.reuse ;  /* 0x00000008ff337819 */ /* 0x100fe4000001164f */
[----:B------:R-:W-:Y:S02]  /*e6e0*/  LOP3.LUT R56, R79, 0xff, RZ, 0xc0, !PT ;  /* 0x000000ff4f387812 */ /* 0x000fe400078ec0ff */
[----:B------:R-:W-:Y:S01]  /*e6f0*/  SHF.R.U32.HI R57, RZ, 0x18, R79 ;  /* 0x00000018ff397819 */ /* 0x000fe2000001164f */
[----:B------:R-:W-:Y:S01]  /*e700*/  IMAD.SHL.U32 R51, R51, 0x100, RZ ;  /* 0x0000010033337824 */ /* 0x000fe200078e00ff */
[----:B------:R-:W-:Y:S02]  /*e710*/  SHF.R.U32.HI R48, RZ, 0x10, R65 ;  /* 0x00000010ff307819 */ /* 0x000fe40000011641 */
[----:B------:R-:W-:Y:S02]  /*e720*/  SHF.R.U32.HI R49, RZ, 0x8, R67 ;  /* 0x00000008ff317819 */ /* 0x000fe40000011643 */
[----:B------:R-:W-:Y:S01]  /*e730*/  PRMT R53, R64, 0x654, R53 ;  /* 0x0000065440357816 */ /* 0x000fe20000000035 */
[----:B------:R-:W-:Y:S01]  /*e740*/  IMAD.U32 R14, R48, 0x10000, RZ ;  /* 0x00010000300e7824 */ /* 0x000fe200078e00ff */
[----:B------:R-:W-:Y:S01]  /*e750*/  PRMT R55, R58, 0x654, R55 ;  /* 0x000006543a377816 */ /* 0x000fe20000000037 */
[----:B------:R-:W-:Y:S01]  /*e760*/  IMAD.SHL.U32 R49, R49, 0x100, RZ ;  /* 0x0000010031317824 */ /* 0x000fe200078e00ff */
[----:B---3--:R-:W-:-:S02]  /*e770*/  MOV R47, R36 ;  /* 0x00000024002f7202 */ /* 0x008fc40000000f00 */
[----:B------:R-:W-:Y:S02]  /*e780*/  LOP3.LUT R54, R67, 0xff, RZ, 0xc0, !PT ;  /* 0x000000ff43367812 */ /* 0x000fe400078ec0ff */
[--C-:B------:R-:W-:Y:S02]  /*e790*/  SHF.R.U32.HI R59, RZ, 0x18, R67.reuse ;  /* 0x00000018ff3b7819 */ /* 0x100fe40000011643 */
[----:B------:R-:W-:Y:S02]  /*e7a0*/  PRMT R56, R57, 0x654, R56 ;  /* 0x0000065439387816 */ /* 0x000fe40000000038 */
[----:B0-----:R-:W-:Y:S02]  /*e7b0*/  SHF.R.U32.HI R11, RZ, 0x10, R67 ;  /* 0x00000010ff0b7819 */ /* 0x001fe40000011643 */
[----:B------:R-:W-:Y:S02]  /*e7c0*/  LOP3.LUT R53, R53, 0xff00, R52, 0xf8, !PT ;  /* 0x0000ff0035357812 */ /* 0x000fe400078ef834 */
[----:B------:R-:W-:Y:S01]  /*e7d0*/  LOP3.LUT R57, R55, 0xff00, R50, 0xf8, !PT ;  /* 0x0000ff0037397812 */ /* 0x000fe200078ef832 */
[----:B------:R-:W-:Y:S01]  /*e7e0*/  IMAD.U32 R11, R11, 0x10000, RZ ;  /* 0x000100000b0b7824 */ /* 0x000fe200078e00ff */
[----:B------:R-:W-:-:S02]  /*e7f0*/  F2FP.F16.E4M3.UNPACK_B R55, R143.H1 ;  /* 0x0000008fff37723e */ /* 0x000fc400030006ff */
[----:B------:R-:W-:Y:S02]  /*e800*/  F2FP.F16.E4M3.UNPACK_B R52, R47.H1 ;  /* 0x0000002fff34723e */ /* 0x000fe400030006ff */
[----:B------:R-:W-:Y:S01]  /*e810*/  PRMT R54, R59, 0x654, R54 ;  /* 0x000006543b367816 */ /* 0x000fe20000000036 */
[--C-:B------:R-:W-:Y:S01]  /*e820*/  HADD2.F32 R12, -RZ, R55.reuse.H0_H0 ;  /* 0x20000037ff0c7230 */ /* 0x100fe20000004100 */
[----:B------:R-:W-:Y:S01]  /*e830*/  F2FP.F16.E4M3.UNPACK_B R48, R46.H1 ;  /* 0x0000002eff30723e */ /* 0x000fe200030006ff */
[--C-:B------:R-:W-:Y:S01]  /*e840*/  HADD2.F32 R50, -RZ, R52.reuse.H0_H0 ;  /* 0x20000034ff327230 */ /* 0x100fe20000004100 */
[----:B------:R-:W-:Y:S01]  /*e850*/  SHF.R.U32.HI R43, RZ, 0x10, R77 ;  /* 0x00000010ff2b7819 */ /* 0x000fe2000001164d */
[----:B------:R-:W-:Y:S01]  /*e860*/  HADD2.F32 R55, -RZ, R55.H1_H1 ;  /* 0x30000037ff377230 */ /* 0x000fe20000004100 */
[----:B------:R-:W-:Y:S01]  /*e870*/  SHF.R.U32.HI R45, RZ, 0x10, R79 ;  /* 0x00000010ff2d7819 */ /* 0x000fe2000001164f */
[----:B------:R-:W-:Y:S01]  /*e880*/  HADD2.F32 R52, -RZ, R52.H1_H1 ;  /* 0x30000034ff347230 */ /* 0x000fe20000004100 */
[----:B------:R-:W-:-:S02]  /*e890*/  LOP3.LUT R56, R56, 0xff00, R51, 0xf8, !PT ;  /* 0x0000ff0038387812 */ /* 0x000fc400078ef833 */
[----:B------:R-:W-:Y:S02]  /*e8a0*/  F2FP.F16.E4M3.UNPACK_B R51, R141.H1 ;  /* 0x0000008dff33723e */ /* 0x000fe400030006ff */
[----:B------:R-:W-:Y:S01]  /*e8b0*/  LOP3.LUT R54, R54, 0xff00, R49, 0xf8, !PT ;  /* 0x0000ff0036367812 */ /* 0x000fe200078ef831 */
[--C-:B------:R-:W-:Y:S01]  /*e8c0*/  HADD2.F32 R49, -RZ, R48.reuse.H0_H0 ;  /* 0x20000030ff317230 */ /* 0x100fe20000004100 */
[----:B------:R-:W-:Y:S01]  /*e8d0*/  SHF.L.U32 R36, R43, 0x10, RZ ;  /* 0x000000102b247819 */ /* 0x000fe200000006ff */
[----:B------:R-:W-:Y:S01]  /*e8e0*/  IMAD.U32 R43, R45, 0x10000, RZ ;  /* 0x000100002d2b7824 */ /* 0x000fe200078e00ff */
[----:B------:R-:W-:Y:S01]  /*e8f0*/  LOP3.LUT R11, R54, 0xff0000, R11, 0xf8, !PT ;  /* 0x00ff0000360b7812 */ /* 0x000fe200078ef80b */
[----:B------:R-:W-:Y:S01]  /*e900*/  HADD2.F32 R45, -RZ, R51.H0_H0 ;  /* 0x20000033ff2d7230 */ /* 0x000fe20000004100 */
[----:B------:R-:W-:Y:S01]  /*e910*/  LOP3.LUT R14, R53, 0xff0000, R14, 0xf8, !PT ;  /* 0x00ff0000350e7812 */ /* 0x000fe200078ef80e */
[-C--:B------:R-:W-:Y:S01]  /*e920*/  FMUL.FTZ R54, R50, R12.reuse ;  /* 0x0000000c32367220 */ /* 0x080fe20000410000 */
[----:B------:R-:W-:Y:S01]  /*e930*/  FMUL.FTZ R53, R49, R12 ;  /* 0x0000000c31357220 */ /* 0x000fe20000410000 */
[----:B------:R-:W-:Y:S01]  /*e940*/  LOP3.LUT R12, R56, 0xff0000, R43, 0xf8, !PT ;  /* 0x00ff0000380c7812 */ /* 0x000fe200078ef82b */
[----:B------:R-:W-:-:S02]  /*e950*/  HADD2.F32 R48, -RZ, R48.H1_H1 ;  /* 0x30000030ff307230 */ /* 0x000fc40000004100 */
[-C--:B------:R-:W-:Y:S01]  /*e960*/  FFMA.FTZ R43, R49, R45.reuse, -R54 ;  /* 0x0000002d312b7223 */ /* 0x080fe20000010836 */
[----:B------:R-:W-:Y:S01]  /*e970*/  FFMA.FTZ R45, R50, R45, R53 ;  /* 0x0000002d322d7223 */ /* 0x000fe20000010035 */
[----:B------:R-:W-:Y:S01]  /*e980*/  HADD2.F32 R53, -RZ, R51.H1_H1 ;  /* 0x30000033ff357230 */ /* 0x000fe20000004100 */
[----:B------:R-:W-:Y:S02]  /*e990*/  F2FP.F16.E4M3.UNPACK_B R143, R143 ;  /* 0x0000008fff8f723e */ /* 0x000fe400020006ff */
[----:B------:R-:W-:Y:S02]  /*e9a0*/  F2FP.F16.E4M3.UNPACK_B R51, R47 ;  /* 0x0000002fff33723e */ /* 0x000fe400020006ff */
[----:B------:R-:W-:Y:S01]  /*e9b0*/  F2FP.F16.E4M3.UNPACK_B R50, R46 ;  /* 0x0000002eff32723e */ /* 0x000fe200020006ff */
[----:B------:R-:W-:Y:S01]  /*e9c0*/  HADD2.F32 R46, -RZ, R143.H0_H0 ;  /* 0x2000008fff2e7230 */ /* 0x000fe20000004100 */
[----:B------:R-:W-:Y:S01]  /*e9d0*/  F2FP.F16.E4M3.UNPACK_B R141, R141 ;  /* 0x0000008dff8d723e */ /* 0x000fe200020006ff */
[----:B------:R-:W-:Y:S01]  /*e9e0*/  HADD2.F32 R49, -RZ, R51.H0_H0 ;  /* 0x20000033ff317230 */ /* 0x000fe20000004100 */
[----:B------:R-:W-:Y:S01]  /*e9f0*/  LOP3.LUT R36, R57, 0xff0000, R36, 0xf8, !PT ;  /* 0x00ff000039247812 */ /* 0x000fe200078ef824 */
[----:B------:R-:W-:-:S02]  /*ea00*/  HADD2.F32 R47, -RZ, R50.H0_H0 ;  /* 0x20000032ff2f7230 */ /* 0x000fc40000004100 */
        /* <DEDUP_REMOVED lines=9> */
[----:B------:R-:W-:Y:S01]  /*eaa0*/  F2FP.F16.E4M3.UNPACK_B R57, R142.H1 ;  /* 0x0000008eff39723e */ /* 0x000fe200030006ff */
[----:B------:R-:W-:Y:S01]  /*eab0*/  HADD2.F32 R143, -RZ, R143.H1_H1 ;  /* 0x3000008fff8f7230 */ /* 0x000fe20000004100 */
[----:B------:R-:W-:Y:S01]  /*eac0*/  F2FP.F16.E4M3.UNPACK_B R53, R38.H1 ;  /* 0x00000026ff35723e */ /* 0x000fe200030006ff */
[----:B------:R-:W-:Y:S01]  /*ead0*/  HADD2.F32 R52, -RZ, R51.H1_H1 ;  /* 0x30000033ff347230 */ /* 0x000fe20000004100 */
[----:B------:R-:W-:Y:S01]  /*eae0*/  F2FP.F16.E4M3.UNPACK_B R54, R42.H1 ;  /* 0x0000002aff36723e */ /* 0x000fe200030006ff */
[----:B------:R-:W-:Y:S01]  /*eaf0*/  HADD2.F32 R50, -RZ, R50.H1_H1 ;  /* 0x30000032ff327230 */ /* 0x000fe20000004100 */
[----:B------:R-:W-:Y:S01]  /*eb00*/  F2FP.F16.E4M3.UNPACK_B R56, R140.H1 ;  /* 0x0000008cff38723e */ /* 0x000fe200030006ff */
[----:B------:R-:W-:-:S02]  /*eb10*/  HADD2.F32 R141, -RZ, R141.H1_H1 ;  /* 0x3000008dff8d7230 */ /* 0x000fc40000004100 */
[-C--:B------:R-:W-:Y:S01]  /*eb20*/  FMUL.FTZ R59, R52, R143.reuse ;  /* 0x0000008f343b7220 */ /* 0x080fe20000410000 */
[----:B------:R-:W-:Y:S02]  /*eb30*/  HADD2.F32 R64, -RZ, R57.H0_H0 ;  /* 0x20000039ff407230 */ /* 0x000fe40000004100 */
[C---:B------:R-:W-:Y:S01]  /*eb40*/  FMUL.FTZ R143, R50.reuse, R143 ;  /* 0x0000008f328f7220 */ /* 0x040fe20000410000 */
[----:B------:R-:W-:Y:S02]  /*eb50*/  HADD2.F32 R55, -RZ, R53.H0_H0 ;  /* 0x20000035ff377230 */ /* 0x000fe40000004100 */
[----:B------:R-:W-:Y:S01]  /*eb60*/  FFMA.FTZ R50, R50, R141, -R59 ;  /* 0x0000008d32327223 */ /* 0x000fe2000001083b */
[----:B------:R-:W-:Y:S01]  /*eb70*/  HADD2.F32 R51, -RZ, R54.H0_H0 ;  /* 0x20000036ff337230 */ /* 0x000fe20000004100 */
[----:B------:R-:W-:Y:S01]  /*eb80*/  F2FP.F16.E4M3.UNPACK_B R142, R142 ;  /* 0x0000008eff8e723e */ /* 0x000fe200020006ff */
[----:B------:R-:W-:Y:S02]  /*eb90*/  HADD2.F32 R58, -RZ, R56.H0_H0 ;  /* 0x20000038ff3a7230 */ /* 0x000fe40000004100 */
        /* <DEDUP_REMOVED lines=8> */
[-C--:B------:R-:W-:Y:S01]  /*ec20*/  FMUL.FTZ R65, R57, R59.reuse ;  /* 0x0000003b39417220 */ /* 0x080fe20000410000 */
[----:B------:R-:W-:Y:S01]  /*ec30*/  F2FP.F16.E4M3.UNPACK_B R55, R38 ;  /* 0x00000026ff37723e */ /* 0x000fe200020006ff */
[C---:B------:R-:W-:Y:S01]  /*ec40*/  FMUL.FTZ R64, R54.reuse, R59 ;  /* 0x0000003b36407220 */ /* 0x040fe20000410000 */
[----:B------:R-:W-:Y:S01]  /*ec50*/  F2FP.F16.E4M3.UNPACK_B R140, R140 ;  /* 0x0000008cff8c723e */ /* 0x000fe200020006ff */
[----:B------:R-:W-:Y:S01]  /*ec60*/  FFMA.FTZ R38, R54, R58, -R65 ;  /* 0x0000003a36267223 */ /* 0x000fe20000010841 */
[----:B------:R-:W-:Y:S01]  /*ec70*/  F2FP.F16.E4M3.UNPACK_B R42, R42 ;  /* 0x0000002aff2a723e */ /* 0x000fe200020006ff */
[----:B------:R-:W-:-:S02]  /*ec80*/  HADD2.F32 R65, -RZ, R142.H0_H0 ;  /* 0x2000008eff417230 */ /* 0x000fc40000004100 */
[----:B------:R-:W-:Y:S01]  /*ec90*/  FFMA.FTZ R64, R57, R58, R64 ;  /* 0x0000003a39407223 */ /* 0x000fe20000010040 */
[--C-:B------:R-:W-:Y:S01]  /*eca0*/  HADD2.F32 R56, -RZ, R55.reuse.H0_H0 ;  /* 0x20000037ff387230 */ /* 0x100fe20000004100 */
        /* <DEDUP_REMOVED lines=8> */
[----:B------:R-:W-:Y:S01]  /*ed30*/  FFMA.FTZ R52, R52, R141, R143 ;  /* 0x0000008d34347223 */ /* 0x000fe2000001008f */
[----:B------:R-:W-:Y:S02]  /*ed40*/  HADD2.F32 R55, -RZ, R42.H1_H1 ;  /* 0x3000002aff377230 */ /* 0x000fe40000004100 */
[----:B------:R-:W-:Y:S01]  /*ed50*/  FFMA.FTZ R42, R54, R59, -R67 ;  /* 0x0000003b362a7223 */ /* 0x000fe20000010843 */
[----:B------:R-:W-:Y:S02]  /*ed60*/  HADD2.F32 R140, -RZ, R140.H1_H1 ;  /* 0x3000008cff8c7230 */ /* 0x000fe40000004100 */
[-C--:B------:R-:W-:Y:S01]  /*ed70*/  FMUL.FTZ R54, R57, R142.reuse ;  /* 0x0000008e39367220 */ /* 0x080fe20000410000 */
[----:B------:R-:W-:Y:S01]  /*ed80*/  F2FP.SATFINITE.E4M3.F32.PACK_AB_MERGE_C R45, R50, R47, R43 ;  /* 0x0000002f322d723e */ /* 0x000fe2000480702b */
[C---:B------:R-:W-:Y:S01]  /*ed90*/  FMUL.FTZ R142, R55.reuse, R142 ;  /* 0x0000008e378e7220 */ /* 0x040fe20000410000 */
[----:B------:R-:W-:Y:S01]  /*eda0*/  F2FP.F16.E4M3.UNPACK_B R48, R37 ;  /* 0x00000025ff30723e */ /* 0x000fe200020006ff */
[----:B------:R-:W-:Y:S01]  /*edb0*/  FFMA.FTZ R55, R55, R140, -R54 ;  /* 0x0000008c37377223 */ /* 0x000fe20000010836 */
[----:B------:R-:W-:Y:S01]  /*edc0*/  F2FP.F16.E4M3.UNPACK_B R54, R36 ;  /* 0x00000024ff36723e */ /* 0x000fe200020006ff */
[----:B------:R-:W-:Y:S01]  /*edd0*/  FFMA.FTZ R65, R56, R59, R65 ;  /* 0x0000003b38417223 */ /* 0x000fe20000010041 */
[----:B------:R-:W-:Y:S01]  /*ede0*/  F2FP.F16.E4M3.UNPACK_B R47, R13 ;  /* 0x0000000dff2f723e */ /* 0x000fe200020006ff */
[----:B------:R-:W-:Y:S01]  /*edf0*/  FFMA.FTZ R142, R57, R140, R142 ;  /* 0x0000008c398e7223 */ /* 0x000fe2000001008e */
[----:B------:R-:W-:Y:S01]  /*ee00*/  F2FP.SATFINITE.E4M3.F32.PACK_AB_MERGE_C R38, R38, R51, RZ ;  /* 0x000000332626723e */ /* 0x000fe200048070ff */
[----:B------:R-:W-:Y:S01]  /*ee10*/  HADD2.F32 R50, -RZ, R48.H0_H0 ;  /* 0x20000030ff327230 */ /* 0x000fe20000004100 */
[----:B------:R-:W-:Y:S01]  /*ee20*/  F2FP.SATFINITE.E4M3.F32.PACK_AB_MERGE_C R43, R52, R49, R46 ;  /* 0x00000031342b723e */ /* 0x000fe2000480702e */
[----:B------:R-:W-:Y:S01]  /*ee30*/  HADD2.F32 R49, -RZ, R54.H0_H0 ;  /* 0x20000036ff317230 */ /* 0x000fe20000004100 */
[----:B------:R-:W-:Y:S01]  /*ee40*/  F2FP.SATFINITE.E4M3.F32.PACK_AB_MERGE_C R53, R64, R53, RZ ;  /* 0x000000354035723e */ /* 0x000fe200048070ff */
[----:B------:R-:W-:Y:S01]  /*ee50*/  HADD2.F32 R46, -RZ, R47.H0_H0 ;  /* 0x2000002fff2e7230 */ /* 0x000fe20000004100 */
[----:B------:R-:W-:Y:S01]  /*ee60*/  F2FP.F16.E4M3.UNPACK_B R52, R14 ;  /* 0x0000000eff34723e */ /* 0x000fe200020006ff */
[----:B------:R-:W-:Y:S01]  /*ee70*/  HADD2.F32 R51, -RZ, R48.H1_H1 ;  /* 0x30000030ff337230 */ /* 0x000fe20000004100 */
[----:B------:R-:W-:Y:S01]  /*ee80*/  F2FP.SATFINITE.E4M3.F32.PACK_AB_MERGE_C R42, R55, R42, R38 ;  /* 0x0000002a372a723e */ /* 0x000fe20004807026 */
[----:B------:R-:W-:Y:S01]  /*ee90*/  FMUL.FTZ R55, R50, R49 ;  /* 0x0000003132377220 */ /* 0x000fe20000410000 */
[----:B------:R-:W-:Y:S01]  /*eea0*/  F2FP.SATFINITE.E4M3.F32.PACK_AB_MERGE_C R38, R142, R65, R53 ;  /* 0x000000418e26723e */ /* 0x000fe20004807035 */
[----:B------:R-:W-:-:S02]  /*eeb0*/  HADD2.F32 R53, -RZ, R52.H0_H0 ;  /* 0x20000034ff357230 */ /* 0x000fc40000004100 */
        /* <DEDUP_REMOVED lines=8> */
[C---:B------:R-:W-:Y:S01]  /*ef40*/  FMUL.FTZ R54, R49.reuse, R54 ;  /* 0x0000003631367220 */ /* 0x040fe20000410000 */
[----:B------:R-:W-:Y:S01]  /*ef50*/  F2FP.F16.E4M3.UNPACK_B R50, R37.H1 ;  /* 0x00000025ff32723e */ /* 0x000fe200030006ff */
[----:B------:R-:W-:Y:S01]  /*ef60*/  HADD2.F32 R37, -RZ, R48.H0_H0 ;  /* 0x20000030ff257230 */ /* 0x000fe20000004100 */
[----:B------:R-:W-:Y:S01]  /*ef70*/  F2FP.F16.E4M3.UNPACK_B R53, R36.H1 ;  /* 0x00000024ff35723e */ /* 0x000fe200030006ff */
[-C--:B------:R-:W-:Y:S01]  /*ef80*/  FFMA.FTZ R13, R49, R52.reuse, -R56 ;  /* 0x00000034310d7223 */ /* 0x080fe20000010838 */
[----:B------:R-:W-:Y:S01]  /*ef90*/  FFMA.FTZ R36, R51, R52, R54 ;  /* 0x0000003433247223 */ /* 0x000fe20000010036 */
[----:B------:R-:W-:Y:S01]  /*efa0*/  F2FP.F16.E4M3.UNPACK_B R14, R14.H1 ;  /* 0x0000000eff0e723e */ /* 0x000fe200030006ff */
[--C-:B------:R-:W-:Y:S01]  /*efb0*/  HADD2.F32 R49, -RZ, R50.reuse.H0_H0 ;  /* 0x20000032ff317230 */ /* 0x100fe20000004100 */
[-C--:B------:R-:W-:Y:S01]  /*efc0*/  F2FP.F16.E4M3.UNPACK_B R59, R12.reuse ;  /* 0x0000000cff3b723e */ /* 0x080fe200020006ff */
[----:B------:R-:W-:Y:S01]  /*efd0*/  HADD2.F32 R52, -RZ, R53.H0_H0 ;  /* 0x20000035ff347230 */ /* 0x000fe20000004100 */
[----:B------:R-:W-:Y:S01]  /*efe0*/  F2FP.F16.E4M3.UNPACK_B R57, R11.H1 ;  /* 0x0000000bff39723e */ /* 0x000fe200030006ff */
[----:B------:R-:W-:Y:S01]  /*eff0*/  HADD2.F32 R51, -RZ, R50.H1_H1 ;  /* 0x30000032ff337230 */ /* 0x000fe20000004100 */
[----:B------:R-:W-:Y:S01]  /*f000*/  F2FP.F16.E4M3.UNPACK_B R64, R12.H1 ;  /* 0x0000000cff40723e */ /* 0x000fe200030006ff */
[----:B------:R-:W-:-:S02]  /*f010*/  HADD2.F32 R50, -RZ, R14.H0_H0 ;  /* 0x2000000eff327230 */ /* 0x000fc40000004100 */
[-C--:B------:R-:W-:Y:S01]  /*f020*/  FMUL.FTZ R56, R49, R52.reuse ;  /* 0x0000003431387220 */ /* 0x080fe20000410000 */
[----:B------:R-:W-:Y:S02]  /*f030*/  HADD2.F32 R54, -RZ, R53.H1_H1 ;  /* 0x30000035ff367230 */ /* 0x000fe40000004100 */
[C---:B------:R-:W-:Y:S01]  /*f040*/  FMUL.FTZ R52, R37.reuse, R52 ;  /* 0x0000003425347220 */ /* 0x040fe20000410000 */
        /* <DEDUP_REMOVED lines=56> */
.L_x_4373:
[----:B------:R-:W-:Y:S05]  /*f3d0*/  BSYNC B2 ;  /* 0x0000000000027941 */ /* 0x000fea0003800000 */
.L_x_4372:
[----:B------:R-:W-:Y:S01]  /*f3e0*/  ISETP.GE.AND P3, PT, R44, R133, PT ;  /* 0x000000852c00720c */ /* 0x000fe20003f66270 */
[----:B--2---:R2:W-:-:S12]  /*f3f0*/  ST.E.128 desc[UR50][R40.64], R12 ;  /* 0x0000000c28007985 */ /* 0x0045d8000c101d32 */
[----:B------:R-:W-:-:S04]  /*f400*/  @!P3 IADD3 R42, P4, R44, R120, RZ ;  /* 0x000000782c2ab210 */ /* 0x000fc80007f9e0ff */
[----:B------:R-:W-:-:S05]  /*f410*/  @!P3 LEA.HI.X.SX32 R43, R44, R119, 0x1, P4 ;  /* 0x000000772c2bb211 */ /* 0x000fca00020f0eff */
[----:B---3--:R2:W-:Y:S04]  /*f420*/  @!P3 ST.E.128 desc[UR50][R42.64], R36 ;  /* 0x000000242a00b985 */ /* 0x0085e8000c101d32 */
.L_x_4371:
[----:B------:R-:W-:Y:S05]  /*f430*/  BSYNC B1 ;  /* 0x0000000000017941 */ /* 0x000fea0003800000 */
.L_x_4370:
[----:B------:R-:W-:-:S13]  /*f440*/  ISETP.NE.AND P3, PT, R30, RZ, PT ;  /* 0x000000ff1e00720c */ /* 0x000fda0003f65270 */
[----:B------:R-:W-:Y:S05]  /*f450*/  @!P3 BRA `(.L_x_4322) ;  /* 0x0000001400d4b947 */ /* 0x000fea0003800000 */
[----:B0---4-:R-:W4:Y:S04]  /*f460*/  LDL R11, [R1+0x8] ;  /* 0x00000800010b7983 */ /* 0x011f280000100800 */
[----:B--2---:R-:W2:Y:S04]  /*f470*/  LDL R13, [R1+0x34] ;  /* 0x00003400010d7983 */ /* 0x004ea80000100800 */
[----:B------:R-:W5:Y:S01]  /*f480*/  LDL R12, [R1+0x38] ;  /* 0x00003800010c7983 */ /* 0x000f620000100800 */
[----:B------:R-:W-:-:S05]  /*f490*/  IADD3 R40, P3, R26, R120, RZ ;  /* 0x000000781a287210 */ /* 0x000fca0007f7e0ff */
[----:B------:R-:W-:Y:S01]  /*f4a0*/  IMAD.X R41, R119, 0x1, R27, P3 ;  /* 0x0000000177297824 */ /* 0x000fe200018e061b */
[----:B------:R-:W-:Y:S01]  /*f4b0*/  ISETP.GE.AND P3, PT, R222, R113, PT ;  /* 0x00000071de00720c */ /* 0x000fe20003f66270 */
[----:B------:R-:W-:Y:S01]  /*f4c0*/  BSSY B1, `(.L_x_4374) ;  /* 0x00000f0000017945 */ /* 0x000fe20003800000 */
[----:B----4-:R-:W-:-:S04]  /*f4d0*/  LOP3.LUT P4, RZ, R11, 0x1, RZ, 0xc0, !PT ;  /* 0x000000010bff7812 */ /* 0x010fc8000788c0ff */
[----:B------:R-:W-:Y:S01]  /*f4e0*/  SEL R139, R114, R139, !P4 ;  /* 0x0000008b728b7207 */ /* 0x000fe20006000000 */
[----:B--2---:R-:W-:Y:S02]  /*f4f0*/  IMAD.MOV.U32 R14, RZ, RZ, R13 ;  /* 0x000000ffff0e7224 */ /* 0x004fe400078e000d */
[----:B-----5:R-:W-:Y:S01]  /*f500*/  IMAD.MOV.U32 R13, RZ, RZ, R12 ;  /* 0x000000ffff0d7224 */ /* 0x020fe200078e000c */
[----:B------:R-:W-:-:S04]  /*f510*/  SHF.R.S32.HI R12, RZ, 0x1f, R139 ;  /* 0x0000001fff0c7819 */ /* 0x000fc8000001148b */
[----:B------:R-:W-:-:S04]  /*f520*/  LEA.HI R139, R12, R139, RZ, 0x5 ;  /* 0x0000008b0c8b7211 */ /* 0x000fc800078f28ff */
[----:B------:R-:W-:-:S04]  /*f530*/  LEA.HI.SX32 R139, R139, R110, 0x1b ;  /* 0x0000006e8b8b7211 */ /* 0x000fc800078fdaff */
[----:B------:R-:W-:Y:S02]  /*f540*/  SHF.R.S32.HI R12, RZ, 0x1f, R139 ;  /* 0x0000001fff0c7819 */ /* 0x000fe4000001148b */
[----:B------:R-:W-:Y:S02]  /*f550*/  SHF.L.U32 R42, R139, 0x4, RZ ;  /* 0x000000048b2a7819 */ /* 0x000fe400000006ff */
        /* <DEDUP_REMOVED lines=9> */
[----:B------:R-:W-:-:S03]  /*f5f0*/  IMAD.IADD R36, R18, 0x1, R13 ;  /* 0x0000000112247824 */ /* 0x000fc600078e020d */
[----:B------:R0:W2:Y:S04]  /*f600*/  LDS.128 R12, [R11+0x24200] ;  /* 0x024200000b0c7984 */ /* 0x0000a80000000c00 */
[----:B------:R-:W4:Y:S01]  /*f610*/  LDS.128 R36, [R36+0x24200] ;  /* 0x0242000024247984 */ /* 0x000f220000000c00 */
[----:B------:R-:W-:Y:S05]  /*f620*/  @P3 BRA `(.L_x_4375) ;  /* 0x0000000c00643947 */ /* 0x000fea0003800000 */
[----:B------:R-:W-:Y:S01]  /*f630*/  SHF.R.U32.HI R44, RZ, 0x8, R61 ;  /* 0x00000008ff2c7819 */ /* 0x000fe2000001163d */
[----:B--2---:R-:W-:Y:S01]  /*f640*/  IMAD.MOV.U32 R46, RZ, RZ, R12 ;  /* 0x000000ffff2e7224 */ /* 0x004fe200078e000c */
[----:B------:R-:W-:Y:S01]  /*f650*/  SHF.R.U32.HI R53, RZ, 0x8, R75 ;  /* 0x00000008ff357819 */ /* 0x000fe2000001164b */
[----:B----4-:R-:W-:Y:S01]  /*f660*/  IMAD.MOV.U32 R47, RZ, RZ, R36 ;  /* 0x000000ffff2f7224 */ /* 0x010fe200078e0024 */
[----:B------:R-:W-:Y:S01]  /*f670*/  SHF.R.U32.HI R60, RZ, 0x18, R61 ;  /* 0x00000018ff3c7819 */ /* 0x000fe2000001163d */
[----:B------:R-:W-:Y:S01]  /*f680*/  IMAD.SHL.U32 R12, R44, 0x100, RZ ;  /* 0x000001002c0c7824 */ /* 0x000fe200078e00ff */
[----:B0-----:R-:W-:Y:S01]  /*f690*/  LOP3.LUT R11, R61, 0xff, RZ, 0xc0, !PT ;  /* 0x000000ff3d0b7812 */ /* 0x001fe200078ec0ff */
[----:B------:R-:W-:Y:S01]  /*f6a0*/  IMAD.SHL.U32 R53, R53, 0x100, RZ ;  /* 0x0000010035357824 */ /* 0x000fe200078e00ff */
[----:B------:R-:W-:Y:S01]  /*f6b0*/  SHF.R.U32.HI R54, RZ, 0x8, R63 ;  /* 0x00000008ff367819 */ /* 0x000fe2000001163f */
[----:B------:R-:W-:Y:S01]  /*f6c0*/  IMAD.MOV.U32 R43, RZ, RZ, R14 ;  /* 0x000000ffff2b7224 */ /* 0x000fe200078e000e */
[----:B------:R-:W-:-:S02]  /*f6d0*/  SHF.R.U32.HI R52, RZ, 0x18, R73 ;  /* 0x00000018ff347819 */ /* 0x000fc40000011649 */
[----:B------:R-:W-:Y:S02]  /*f6e0*/  LOP3.LUT R49, R73, 0xff, RZ, 0xc0, !PT ;  /* 0x000000ff49317812 */ /* 0x000fe400078ec0ff */
[----:B------:R-:W-:Y:S02]  /*f6f0*/  SHF.R.U32.HI R57, RZ, 0x18, R63 ;  /* 0x00000018ff397819 */ /* 0x000fe4000001163f */
[----:B------:R-:W-:Y:S02]  /*f700*/  LOP3.LUT R48, R63, 0xff, RZ, 0xc0, !PT ;  /* 0x000000ff3f307812 */ /* 0x000fe400078ec0ff */
[----:B------:R-:W-:Y:S02]  /*f710*/  SHF.R.U32.HI R58, RZ, 0x10, R61 ;  /* 0x00000010ff3a7819 */ /* 0x000fe4000001163d */
[----:B------:R-:W-:Y:S02]  /*f720*/  SHF.R.U32.HI R51, RZ, 0x8, R73 ;  /* 0x00000008ff337819 */ /* 0x000fe40000011649 */
[----:B------:R-:W-:Y:S01]  /*f730*/  SHF.R.U32.HI R56, RZ, 0x10, R63 ;  /* 0x00000010ff387819 */ /* 0x000fe2000001163f */
[----:B------:R-:W-:Y:S01]  /*f740*/  IMAD.U32 R14, R58, 0x10000, RZ ;  /* 0x000100003a0e7824 */ /* 0x000fe200078e00ff */
[----:B------:R-:W-:Y:S01]  /*f750*/  PRMT R11, R60, 0x654, R11 ;  /* 0x000006543c0b7816 */ /* 0x000fe2000000000b */
[----:B------:R-:W-:Y:S01]  /*f760*/  IMAD.SHL.U32 R51, R51, 0x100, RZ ;  /* 0x0000010033337824 */ /* 0x000fe200078e00ff */
[----:B------:R-:W-:Y:S01]  /*f770*/  PRMT R36, R52, 0x654, R49 ;  /* 0x0000065434247816 */ /* 0x000fe20000000031 */
[----:B------:R-:W-:Y:S01]  /*f780*/  IMAD.SHL.U32 R49, R54, 0x100, RZ ;  /* 0x0000010036317824 */ /* 0x000fe200078e00ff */
[----:B------:R-:W-:-:S02]  /*f790*/  LOP3.LUT R50, R75, 0xff0000ff, RZ, 0xc0, !PT ;  /* 0xff0000ff4b327812 */ /* 0x000fc400078ec0ff */
[----:B------:R-:W-:Y:S02]  /*f7a0*/  PRMT R48, R57, 0x654, R48 ;  /* 0x0000065439307816 */ /* 0x000fe40000000030 */
[----:B------:R-:W-:Y:S01]  /*f7b0*/  LOP3.LUT R11, R11, 0xff00, R12, 0xf8, !PT ;  /* 0x0000ff000b0b7812 */ /* 0x000fe200078ef80c */
[----:B------:R-:W-:Y:S01]  /*f7c0*/  IMAD.U32 R12, R56, 0x10000, RZ ;  /* 0x00010000380c7824 */ /* 0x000fe200078e00ff */
[----:B------:R-:W-:Y:S02]  /*f7d0*/  LOP3.LUT R54, R50, 0xff00, R53, 0xf8, !PT ;  /* 0x0000ff0032367812 */ /* 0x000fe400078ef835 */
[----:B------:R-:W-:Y:S02]  /*f7e0*/  LOP3.LUT R49, R48, 0xff00, R49, 0xf8, !PT ;  /* 0x0000ff0030317812 */ /* 0x000fe400078ef831 */
[----:B------:R-:W-:Y:S02]  /*f7f0*/  F2FP.F16.E4M3.UNPACK_B R52, R134.H1 ;  /* 0x00000086ff34723e */ /* 0x000fe400030006ff */
[----:B------:R-:W-:-:S02]  /*f800*/  F2FP.F16.E4M3.UNPACK_B R50, R47.H1 ;  /* 0x0000002fff32723e */ /* 0x000fc400030006ff */
[----:B------:R-:W-:Y:S02]  /*f810*/  F2FP.F16.E4M3.UNPACK_B R48, R46.H1 ;  /* 0x0000002eff30723e */ /* 0x000fe400030006ff */
[----:B------:R-:W-:Y:S02]  /*f820*/  SHF.R.U32.HI R45, RZ, 0x10, R73 ;  /* 0x00000010ff2d7819 */ /* 0x000fe40000011649 */
[----:B------:R-:W-:Y:S02]  /*f830*/  LOP3.LUT R36, R36, 0xff00, R51, 0xf8, !PT ;  /* 0x0000ff0024247812 */ /* 0x000fe400078ef833 */
[----:B------:R-:W-:Y:S01]  /*f840*/  LOP3.LUT R14, R11, 0xff0000, R14, 0xf8, !PT ;  /* 0x00ff00000b0e7812 */ /* 0x000fe200078ef80e */
[----:B------:R-:W-:Y:S01]  /*f850*/  IMAD.U32 R53, R45, 0x10000, RZ ;  /* 0x000100002d357824 */ /* 0x000fe200078e00ff */
[----:B------:R-:W-:Y:S01]  /*f860*/  LOP3.LUT R11, R49, 0xff0000, R12, 0xf8, !PT ;  /* 0x00ff0000310b7812 */ /* 0x000fe200078ef80c */
[----:B------:R-:W-:Y:S01]  /*f870*/  HADD2.F32 R12, -RZ, R52.H0_H0 ;  /* 0x20000034ff0c7230 */ /* 0x000fe20000004100 */
[----:B------:R-:W-:Y:S01]  /*f880*/  F2FP.F16.E4M3.UNPACK_B R51, R136.H1 ;  /* 0x00000088ff33723e */ /* 0x000fe200030006ff */
[----:B------:R-:W-:Y:S01]  /*f890*/  HADD2.F32 R49, -RZ, R50.H0_H0 ;  /* 0x20000032ff317230 */ /* 0x000fe20000004100 */
[----:B------:R-:W-:Y:S01]  /*f8a0*/  SHF.R.U32.HI R55, RZ, 0x10, R75 ;  /* 0x00000010ff377819 */ /* 0x000fe2000001164b */
[----:B------:R-:W-:Y:S01]  /*f8b0*/  HADD2.F32 R52, -RZ, R52.H1_H1 ;  /* 0x30000034ff347230 */ /* 0x000fe20000004100 */
[----:B------:R-:W-:Y:S01]  /*f8c0*/  MOV R44, R38 ;  /* 0x00000026002c7202 */ /* 0x000fe20000000f00 */
[----:B------:R-:W-:-:S02]  /*f8d0*/  HADD2.F32 R38, -RZ, R48.H0_H0 ;  /* 0x20000030ff267230 */ /* 0x000fc40000004100 */
[-C--:B------:R-:W-:Y:S01]  /*f8e0*/  FMUL.FTZ R57, R49, R12.reuse ;  /* 0x0000000c31397220 */ /* 0x080fe20000410000 */
[--C-:B------:R-:W-:Y:S01]  /*f8f0*/  HADD2.F32 R45, -RZ, R51.reuse.H0_H0 ;  /* 0x20000033ff2d7230 */ /* 0x100fe20000004100 */
[----:B------:R-:W-:Y:S01]  /*f900*/  LOP3.LUT R36, R36, 0xff0000, R53, 0xf8, !PT ;  /* 0x00ff000024247812 */ /* 0x000fe200078ef835 */
[----:B------:R-:W-:Y:S02]  /*f910*/  IMAD.U32 R55, R55, 0x10000, RZ ;  /* 0x0001000037377824 */ /* 0x000fe400078e00ff */
[C---:B------:R-:W-:Y:S01]  /*f920*/  FMUL.FTZ R56, R38.reuse, R12 ;  /* 0x0000000c26387220 */ /* 0x040fe20000410000 */
[----:B------:R-:W-:Y:S02]  /*f930*/  HADD2.F32 R53, -RZ, R50.H1_H1 ;  /* 0x30000032ff357230 */ /* 0x000fe40000004100 */
[-C--:B------:R-:W-:Y:S01]  /*f940*/  FFMA.FTZ R38, R38, R45.reuse, -R57 ;  /* 0x0000002d26267223 */ /* 0x080fe20000010839 */
[----:B------:R-:W-:Y:S01]  /*f950*/  F2FP.F16.E4M3.UNPACK_B R134, R134 ;  /* 0x00000086ff86723e */ /* 0x000fe200020006ff */
[----:B------:R-:W-:Y:S01]  /*f960*/  FFMA.FTZ R45, R49, R45, R56 ;  /* 0x0000002d312d7223 */ /* 0x000fe20000010038 */
[----:B------:R-:W-:Y:S01]  /*f970*/  LOP3.LUT R12, R54, 0xff0000, R55, 0xf8, !PT ;  /* 0x00ff0000360c7812 */ /* 0x000fe200078ef837 */
[----:B------:R-:W-:Y:S01]  /*f980*/  HADD2.F32 R54, -RZ, R51.H1_H1 ;  /* 0x30000033ff367230 */ /* 0x000fe20000004100 */
[----:B------:R-:W-:Y:S01]  /*f990*/  F2FP.F16.E4M3.UNPACK_B R51, R47 ;  /* 0x0000002fff33723e */ /* 0x000fe200020006ff */
[----:B------:R-:W-:Y:S01]  /*f9a0*/  HADD2.F32 R49, -RZ, R48.H1_H1 ;  /* 0x30000030ff317230 */ /* 0x000fe20000004100 */
[----:B------:R-:W-:Y:S01]  /*f9b0*/  F2FP.F16.E4M3.UNPACK_B R50, R46 ;  /* 0x0000002eff32723e */ /* 0x000fe200020006ff */
[----:B------:R-:W-:Y:S01]  /*f9c0*/  FMUL.FTZ R46, R53, R52 ;  /* 0x00000034352e7220 */ /* 0x000fe20000410000 */
[----:B------:R-:W-:Y:S01]  /*f9d0*/  F2FP.F16.E4M3.UNPACK_B R136, R136 ;  /* 0x00000088ff88723e */ /* 0x000fe200020006ff */
[----:B------:R-:W-:-:S02]  /*f9e0*/  HADD2.F32 R55, -RZ, R134.H0_H0 ;  /* 0x20000086ff377230 */ /* 0x000fc40000004100 */
[C---:B------:R-:W-:Y:S01]  /*f9f0*/  FMUL.FTZ R56, R49.reuse, R52 ;  /* 0x0000003431387220 */ /* 0x040fe20000410000 */
[----:B------:R-:W-:Y:S02]  /*fa00*/  HADD2.F32 R52, -RZ, R51.H0_H0 ;  /* 0x20000033ff347230 */ /* 0x000fe40000004100 */
[-C--:B------:R-:W-:Y:S01]  /*fa10*/  FFMA.FTZ R47, R49, R54.reuse, -R46 ;  /* 0x00000036312f7223 */ /* 0x080fe2000001082e */
[----:B------:R-:W-:Y:S02]  /*fa20*/  HADD2.F32 R48, -RZ, R50.H0_H0 ;  /* 0x20000032ff307230 */ /* 0x000fe40000004100 */
[----:B------:R-:W-:Y:S01]  /*fa30*/  FFMA.FTZ R46, R53, R54, R56 ;  /* 0x00000036352e7223 */ /* 0x000fe20000010038 */
[----:B------:R-:W-:Y:S02]  /*fa40*/  HADD2.F32 R49, -RZ, R136.H0_H0 ;  /* 0x20000088ff317230 */ /* 0x000fe40000004100 */
[----:B------:R-:W-:Y:S01]  /*fa50*/  FMUL.FTZ R57, R52, R55 ;  /* 0x0000003734397220 */ /* 0x000fe20000410000 */
[----:B------:R-:W-:-:S02]  /*fa60*/  HADD2.F32 R134, -RZ, R134.H1_H1 ;  /* 0x30000086ff867230 */ /* 0x000fc40000004100 */
[C---:B------:R-:W-:Y:S01]  /*fa70*/  FMUL.FTZ R55, R48.reuse, R55 ;  /* 0x0000003730377220 */ /* 0x040fe20000410000 */
[----:B------:R-:W-:Y:S02]  /*fa80*/  HADD2.F32 R53, -RZ, R51.H1_H1 ;  /* 0x30000033ff357230 */ /* 0x000fe40000004100 */
[----:B------:R-:W-:Y:S01]  /*fa90*/  FFMA.FTZ R48, R48, R49, -R57 ;  /* 0x0000003130307223 */ /* 0x000fe20000010839 */
[----:B------:R-:W-:Y:S01]  /*faa0*/  HADD2.F32 R50, -RZ, R50.H1_H1 ;  /* 0x30000032ff327230 */ /* 0x000fe20000004100 */
[----:B------:R-:W-:Y:S01]  /*fab0*/  F2FP.F16.E4M3.UNPACK_B R57, R135.H1 ;  /* 0x00000087ff39723e */ /* 0x000fe200030006ff */
[----:B------:R-:W-:Y:S01]  /*fac0*/  HADD2.F32 R136, -RZ, R136.H1_H1 ;  /* 0x30000088ff887230 */ /* 0x000fe20000004100 */
[----:B------:R-:W-:Y:S01]  /*fad0*/  F2FP.F16.E4M3.UNPACK_B R54, R44.H1 ;  /* 0x0000002cff36723e */ /* 0x000fe200030006ff */
        /* <DEDUP_REMOVED lines=9> */
[----:B------:R-:W-:Y:S01]  /*fb70*/  HADD2.F32 R58, -RZ, R56.H0_H0 ;  /* 0x20000038ff3a7230 */ /* 0x000fe20000004100 */
[----:B------:R-:W-:Y:S01]  /*fb80*/  F2FP.F16.E4M3.UNPACK_B R135, R135 ;  /* 0x00000087ff87723e */ /* 0x000fe200020006ff */
[----:B------:R-:W-:Y:S02]  /*fb90*/  HADD2.F32 R53, -RZ, R52.H0_H0 ;  /* 0x20000034ff357230 */ /* 0x000fe40000004100 */
[-C--:B------:R-:W-:Y:S01]  /*fba0*/  FMUL.FTZ R62, R55, R60.reuse ;  /* 0x0000003c373e7220 */ /* 0x080fe20000410000 */
[----:B------:R-:W-:Y:S01]  /*fbb0*/  HADD2.F32 R57, -RZ, R57.H1_H1 ;  /* 0x30000039ff397230 */ /* 0x000fe20000004100 */
[----:B------:R-:W-:Y:S01]  /*fbc0*/  F2FP.F16.E4M3.UNPACK_B R43, R43 ;  /* 0x0000002bff2b723e */ /* 0x000fe200020006ff */
[----:B------:R-:W-:Y:S02]  /*fbd0*/  HADD2.F32 R54, -RZ, R54.H1_H1 ;  /* 0x30000036ff367230 */ /* 0x000fe40000004100 */
[C---:B------:R-:W-:Y:S01]  /*fbe0*/  FMUL.FTZ R60, R53.reuse, R60 ;  /* 0x0000003c353c7220 */ /* 0x040fe20000410000 */
[----:B------:R-:W-:Y:S01]  /*fbf0*/  FFMA.FTZ R62, R53, R58, -R62 ;  /* 0x0000003a353e7223 */ /* 0x000fe2000001083e */
[----:B------:R-:W-:Y:S01]  /*fc00*/  HADD2.F32 R52, -RZ, R52.H1_H1 ;  /* 0x30000034ff347230 */ /* 0x000fe20000004100 */
[----:B------:R-:W-:Y:S01]  /*fc10*/  F2FP.F16.E4M3.UNPACK_B R137, R137 ;  /* 0x00000089ff89723e */ /* 0x000fe200020006ff */
[----:B------:R-:W-:-:S02]  /*fc20*/  HADD2.F32 R53, -RZ, R56.H1_H1 ;  /* 0x30000038ff357230 */ /* 0x000fc40000004100 */
[-C--:B------:R-:W-:Y:S01]  /*fc30*/  FMUL.FTZ R59, R54, R57.reuse ;  /* 0x00000039363b7220 */ /* 0x080fe20000410000 */
[----:B------:R-:W-:Y:S01]  /*fc40*/  FFMA.FTZ R60, R55, R58, R60 ;  /* 0x0000003a373c7223 */ /* 0x000fe2000001003c */
[C---:B------:R-:W-:Y:S01]  /*fc50*/  FMUL.FTZ R57, R52.reuse, R57 ;  /* 0x0000003934397220 */ /* 0x040fe20000410000 */
[--C-:B------:R-:W-:Y:S02]  /*fc60*/  HADD2.F32 R55, -RZ, R135.reuse.H0_H0 ;  /* 0x20000087ff377230 */ /* 0x100fe40000004100 */
[-C--:B------:R-:W-:Y:S01]  /*fc70*/  FFMA.FTZ R59, R52, R53.reuse, -R59 ;  /* 0x00000035343b7223 */ /* 0x080fe2000001083b */
[----:B------:R-:W-:Y:S01]  /*fc80*/  F2FP.F16.E4M3.UNPACK_B R52, R44 ;  /* 0x0000002cff34723e */ /* 0x000fe200020006ff */
[----:B------:R-:W-:Y:S01]  /*fc90*/  FFMA.FTZ R61, R54, R53, R57 ;  /* 0x00000035363d7223 */ /* 0x000fe20000010039 */
[----:B------:R-:W-:Y:S01]  /*fca0*/  HADD2.F32 R135, -RZ, R135.H1_H1 ;  /* 0x30000087ff877230 */ /* 0x000fe20000004100 */
[----:B------:R-:W-:Y:S01]  /*fcb0*/  F2FP.SATFINITE.E4M3.F32.PACK_AB_MERGE_C R38, R47, R38, RZ ;  /* 0x000000262f26723e */ /* 0x000fe200048070ff */
[----:B------:R-:W-:Y:S01]  /*fcc0*/  HADD2.F32 R44, -RZ, R43.H0_H0 ;  /* 0x2000002bff2c7230 */ /* 0x000fe20000004100 */
[----:B------:R-:W-:Y:S01]  /*fcd0*/  F2FP.F16.E4M3.UNPACK_B R47, R13 ;  /* 0x0000000dff2f723e */ /* 0x000fe200020006ff */
[--C-:B------:R-:W-:Y:S01]  /*fce0*/  HADD2.F32 R53, -RZ, R52.reuse.H0_H0 ;  /* 0x20000034ff357230 */ /* 0x100fe20000004100 */
[----:B------:R-:W-:Y:S01]  /*fcf0*/  F2FP.SATFINITE.E4M3.F32.PACK_AB_MERGE_C R60, R61, R60, RZ ;  /* 0x0000003c3d3c723e */ /* 0x000fe200048070ff */
[----:B------:R-:W-:-:S02]  /*fd00*/  HADD2.F32 R52, -RZ, R52.H1_H1 ;  /* 0x30000034ff347230 */ /* 0x000fc40000004100 */
[-C--:B------:R-:W-:Y:S01]  /*fd10*/  FMUL.FTZ R56, R44, R55.reuse ;  /* 0x000000372c387220 */ /* 0x080fe20000410000 */
[----:B------:R-:W-:Y:S02]  /*fd20*/  HADD2.F32 R43, -RZ, R43.H1_H1 ;  /* 0x3000002bff2b7230 */ /* 0x000fe40000004100 */
[----:B------:R-:W-:Y:S01]  /*fd30*/  FMUL.FTZ R57, R53, R55 ;  /* 0x0000003735397220 */ /* 0x000fe20000410000 */
[--C-:B------:R-:W-:Y:S02]  /*fd40*/  HADD2.F32 R54, -RZ, R137.reuse.H0_H0 ;  /* 0x20000089ff367230 */ /* 0x100fe40000004100 */
[-C--:B------:R-:W-:Y:S01]  /*fd50*/  FMUL.FTZ R58, R52, R135.reuse ;  /* 0x00000087343a7220 */ /* 0x080fe20000410000 */
[----:B------:R-:W-:Y:S02]  /*fd60*/  HADD2.F32 R137, -RZ, R137.H1_H1 ;  /* 0x30000089ff897230 */ /* 0x000fe40000004100 */
[----:B------:R-:W-:Y:S01]  /*fd70*/  FMUL.FTZ R135, R43, R135 ;  /* 0x000000872b877220 */ /* 0x000fe20000410000 */
[-C--:B------:R-:W-:Y:S01]  /*fd80*/  FFMA.FTZ R57, R44, R54.reuse, -R57 ;  /* 0x000000362c397223 */ /* 0x080fe20000010839 */
[----:B------:R-:W-:-:S02]  /*fd90*/  FFMA.FTZ R56, R53, R54, R56 ;  /* 0x0000003635387223 */ /* 0x000fc40000010038 */
[----:B------:R-:W-:Y:S01]  /*fda0*/  FFMA.FTZ R135, R52, R137, R135 ;  /* 0x0000008934877223 */ /* 0x000fe20000010087 */
[----:B------:R-:W-:Y:S01]  /*fdb0*/  F2FP.SATFINITE.E4M3.F32.PACK_AB_MERGE_C R44, R46, R45, RZ ;  /* 0x0000002d2e2c723e */ /* 0x000fe200048070ff */
[----:B------:R-:W-:Y:S01]  /*fdc0*/  FFMA.FTZ R58, R43, R137, -R58 ;  /* 0x000000892b3a7223 */ /* 0x000fe2000001083a */
[----:B------:R-:W-:Y:S01]  /*fdd0*/  F2FP.F16.E4M3.UNPACK_B R52, R37 ;  /* 0x00000025ff34723e */ /* 0x000fe200020006ff */
[----:B------:R-:W-:Y:S01]  /*fde0*/  HADD2.F32 R46, -RZ, R47.H0_H0 ;  /* 0x2000002fff2e7230 */ /* 0x000fe20000004100 */
[----:B------:R-:W-:Y:S02]  /*fdf0*/  F2FP.F16.E4M3.UNPACK_B R53, R36 ;  /* 0x00000024ff35723e */ /* 0x000fe400020006ff */
[----:B------:R-:W-:Y:S01]  /*fe00*/  F2FP.SATFINITE.E4M3.F32.PACK_AB_MERGE_C R45, R51, R48, R38 ;  /* 0x00000030332d723e */ /* 0x000fe20004807026 */
[--C-:B------:R-:W-:Y:S01]  /*fe10*/  HADD2.F32 R48, -RZ, R52.reuse.H0_H0 ;  /* 0x20000034ff307230 */ /* 0x100fe20000004100 */
[----:B------:R-:W-:Y:S01]  /*fe20*/  F2FP.SATFINITE.E4M3.F32.PACK_AB_MERGE_C R44, R50, R49, R44 ;  /* 0x00000031322c723e */ /* 0x000fe2000480702c */
[--C-:B------:R-:W-:Y:S01]  /*fe30*/  HADD2.F32 R49, -RZ, R53.reuse.H0_H0 ;  /* 0x20000035ff317230 */ /* 0x100fe20000004100 */
[----:B------:R-:W-:Y:S01]  /*fe40*/  F2FP.SATFINITE.E4M3.F32.PACK_AB_MERGE_C R43, R59, R62, RZ ;  /* 0x0000003e3b2b723e */ /* 0x000fe200048070ff */
[----:B------:R-:W-:Y:S01]  /*fe50*/  HADD2.F32 R52, -RZ, R52.H1_H1 ;  /* 0x30000034ff347230 */ /* 0x000fe20000004100 */
[----:B------:R-:W-:Y:S01]  /*fe60*/  F2FP.F16.E4M3.UNPACK_B R50, R14 ;  /* 0x0000000eff32723e */ /* 0x000fe200020006ff */
[----:B------:R-:W-:Y:S01]  /*fe70*/  HADD2.F32 R53, -RZ, R53.H1_H1 ;  /* 0x30000035ff357230 */ /* 0x000fe20000004100 */
[----:B------:R-:W-:Y:S01]  /*fe80*/  F2FP.SATFINITE.E4M3.F32.PACK_AB_MERGE_C R43, R58, R57, R43 ;  /* 0x000000393a2b723e */ /* 0x000fe2000480702b */
[-C--:B------:R-:W-:Y:S01]  /*fe90*/  FMUL.FTZ R55, R48, R49.reuse ;  /* 0x0000003130377220 */ /* 0x080fe20000410000 */
[----:B------:R-:W-:Y:S01]  /*fea0*/  FMUL.FTZ R57, R46, R49 ;  /* 0x000000312e397220 */ /* 0x000fe20000410000 */
[----:B------:R-:W-:-:S02]  /*feb0*/  HADD2.F32 R51, -RZ, R50.H0_H0 ;  /* 0x20000032ff337230 */ /* 0x000fc40000004100 */
[----:B------:R-:W-:Y:S01]  /*fec0*/  FMUL.FTZ R54, R52, R53 ;  /* 0x0000003534367220 */ /* 0x000fe20000410000 */
[----:B------:R-:W-:Y:S01]  /*fed0*/  HADD2.F32 R49, -RZ, R47.H1_H1 ;  /* 0x3000002fff317230 */ /* 0x000fe20000004100 */
[----:B------:R-:W-:Y:S01]  /*fee0*/  F2FP.F16.E4M3.UNPACK_B R14, R14.H1 ;  /* 0x0000000eff0e723e */ /* 0x000fe200030006ff */
[-C--:B------:R-:W-:Y:S01]  /*fef0*/  FFMA.FTZ R46, R46, R51.reuse, -R55 ;  /* 0x000000332e2e7223 */ /* 0x080fe20000010837 */
[----:B------:R-:W-:Y:S01]  /*ff00*/  FFMA.FTZ R47, R48, R51, R57 ;  /* 0x00000033302f7223 */ /* 0x000fe20000010039 */
[----:B------:R-:W-:Y:S02]  /*ff10*/  HADD2.F32 R51, -RZ, R50.H1_H1 ;  /* 0x30000032ff337230 */ /* 0x000fe40000004100 */
[C---:B------:R-:W-:Y:S01]  /*ff20*/  FMUL.FTZ R55, R49.reuse, R53 ;  /* 0x0000003531377220 */ /* 0x040fe20000410000 */
[----:B------:R-:W-:Y:S02]  /*ff30*/  F2FP.F16.E4M3.UNPACK_B R48, R13.H1 ;  /* 0x0000000dff30723e */ /* 0x000fe400030006ff */
[----:B------:R-:W-:Y:S01]  /*ff40*/  F2FP.F16.E4M3.UNPACK_B R50, R37.H1 ;  /* 0x00000025ff32723e */ /* 0x000fe200030006ff */
[-C--:B------:R-:W-:Y:S01]  /*ff50*/  FFMA.FTZ R13, R49, R51.reuse, -R54 ;  /* 0x00000033310d7223 */ /* 0x080fe20000010836 */
[----:B------:R-:W-:Y:S01]  /*ff60*/  F2FP.F16.E4M3.UNPACK_B R53, R36.H1 ;  /* 0x00000024ff35723e */ /* 0x000fe200030006ff */
[----:B------:R-:W-:Y:S01]  /*ff70*/  FFMA.FTZ R36, R52, R51, R55 ;  /* 0x0000003334247223 */ /* 0x000fe20000010037 */
[----:B------:R-:W-:Y:S01]  /*ff80*/  HADD2.F32 R37, -RZ, R48.H0_H0 ;  /* 0x20000030ff257230 */ /* 0x000fe20000004100 */
[----:B------:R-:W-:Y:S01]  /*ff90*/  F2FP.SATFINITE.E4M3.F32.PACK_AB_MERGE_C R38, R135, R56, R60 ;  /* 0x000000388726723e */ /* 0x000fe2000480703c */
[----:B------:R-:W-:Y:S01]  /*ffa0*/  HADD2.F32 R49, -RZ, R50.H0_H0 ;  /* 0x20000032ff317230 */ /* 0x000fe20000004100 */
[----:B------:R-:W-:Y:S01]  /*ffb0*/  F2FP.F16.E4M3.UNPACK_B R58, R12.H1 ;  /* 0x0000000cff3a723e */ /* 0x000fe200030006ff */
[----:B------:R-:W-:-:S02]  /*ffc0*/  HADD2.F32 R54, -RZ, R53.H0_H0 ;  /* 0x20000035ff367230 */ /* 0x000fc40000004100 */
[----:B------:R-:W-:Y:S02]  /*ffd0*/  HADD2.F32 R48, -RZ, R48.H1_H1 ;  /* 0x30000030ff307230 */ /* 0x000fe40000004100 */
[----:B------:R-:W-:Y:S02]  /*ffe0*/  HADD2.F32 R51, -RZ, R53.H1_H1 ;  /* 0x30000035ff337230 */ /* 0x000fe40000004100 */
[-C--:B------:R-:W-:Y:S01]  /*fff0*/  FMUL.FTZ R56, R49, R54.reuse ;  /* 0x0000003631387220 */ /* 0x080fe20000410000 */
[----:B------:R-:W-:Y:S02]  /*10000*/  HADD2.F32 R50, -RZ, R50.H1_H1 ;  /* 0x30000032ff327230 */ /* 0x000fe40000004100 */
[----:B------:R-:W-:Y:S01]  /*10010*/  FMUL.FTZ R54, R37, R54 ;  /* 0x0000003625367220 */ /* 0x000fe20000410000 */
[--C-:B------:R-:W-:Y:S02]  /*10020*/  HADD2.F32 R52, -RZ, R14.reuse.H0_H0 ;  /* 0x2000000eff347230 */ /* 0x100fe40000004100 */
[----:B------:R-:W-:Y:S01]  /*10030*/  FMUL.FTZ R57, R48, R51 ;  /* 0x0000003330397220 */ /* 0x000fe20000410000 */
[----:B------:R-:W-:-:S02]  /*10040*/  HADD2.F32 R53, -RZ, R14.H1_H1 ;  /* 0x3000000eff357230 */ /* 0x000fc40000004100 */
[C---:B------:R-:W-:Y:S01]  /*10050*/  FMUL.FTZ R55, R50.reuse, R51 ;  /* 0x0000003332377220 */ /* 0x040fe20000410000 */
[----:B------:R-:W-:Y:S01]  /*10060*/  F2FP.F16.E4M3.UNPACK_B R51, R39 ;  /* 0x00000027ff33723e */ /* 0x000fe200020006ff */
[-C--:B------:R-:W-:Y:S01]  /*10070*/  FFMA.FTZ R14, R37, R52.reuse, -R56 ;  /* 0x00000034250e7223 */ /* 0x080fe20000010838 */
[----:B------:R-:W-:Y:S01]  /*10080*/  FFMA.FTZ R37, R49, R52, R54 ;  /* 0x0000003431257223 */ /* 0x000fe20000010036 */
[-C--:B------:R-:W-:Y:S01]  /*10090*/  FFMA.FTZ R62, R50, R53.reuse, R57 ;  /* 0x00000035323e7223 */ /* 0x080fe20000010039 */
[----:B------:R-:W-:Y:S01]  /*100a0*/  FFMA.FTZ R49, R48, R53, -R55 ;  /* 0x0000003530317223 */ /* 0x000fe20000010837 */
[----:B------:R-:W-:Y:S01]  /*100b0*/  F2FP.F16.E4M3.UNPACK_B R57, R12 ;  /* 0x0000000cff39723e */ /* 0x000fe200020006ff */
[----:B------:R-:W-:Y:S01]  /*100c0*/  HADD2.F32 R53, -RZ, R51.H0_H0 ;  /* 0x20000033ff357230 */ /* 0x000fe20000004100 */
[-C--:B------:R-:W-:Y:S01]  /*100d0*/  F2FP.F16.E4M3.UNPACK_B R48, R15.reuse ;  /* 0x0000000fff30723e */ /* 0x080fe200020006ff */
[----:B------:R-:W-:Y:S01]  /*100e0*/  HADD2.F32 R59, -RZ, R58.H0_H0 ;  /* 0x2000003aff3b7230 */ /* 0x000fe20000004100 */
[----:B------:R-:W-:Y:S01]  /*100f0*/  F2FP.F16.E4M3.UNPACK_B R15, R15.H1 ;  /* 0x0000000fff0f723e */ /* 0x000fe200030006ff */
[----:B------:R-:W-:Y:S01]  /*10100*/  HADD2.F32 R60, -RZ, R57.H0_H0 ;  /* 0x20000039ff3c7230 */ /* 0x000fe20000004100 */
[----:B------:R-:W-:Y:S01]  /*10110*/  F2FP.F16.E4M3.UNPACK_B R52, R39.H1 ;  /* 0x00000027ff34723e */ /* 0x000fe200030006ff */
[----:B------:R-:W-:Y:S01]  /*10120*/  HADD2.F32 R39, -RZ, R48.H0_H0 ;  /* 0x20000030ff277230 */ /* 0x000fe20000004100 */
[-C--:B------:R-:W-:Y:S01]  /*10130*/  F2FP.F16.E4M3.UNPACK_B R12, R11.reuse ;  /* 0x0000000bff0c723e */ /* 0x080fe200020006ff */
[----:B------:R-:W-:Y:S01]  /*10140*/  HADD2.F32 R50, -RZ, R15.H0_H0 ;  /* 0x2000000fff327230 */ /* 0x000fe20000004100 */
[----:B------:R-:W-:Y:S01]  /*10150*/  F2FP.F16.E4M3.UNPACK_B R54, R11.H1 ;  /* 0x0000000bff36723e */ /* 0x000fe200030006ff */
[----:B------:R-:W-:-:S02]  /*10160*/  HADD2.F32 R11, -RZ, R52.H0_H0 ;  /* 0x20000034ff0b7230 */ /* 0x000fc40000004100 */
[-C--:B------:R-:W-:Y:S01]  /*10170*/  FMUL.FTZ R64, R53, R60.reuse ;  /* 0x0000003c35407220 */ /* 0x080fe20000410000 */
[----:B------:R-:W-:Y:S02]  /*10180*/  HADD2.F32 R56, -RZ, R12.H0_H0 ;  /* 0x2000000cff387230 */ /* 0x000fe40000004100 */
[----:B------:R-:W-:Y:S01]  /*10190*/  FMUL.FTZ R60, R39, R60 ;  /* 0x0000003c273c7220 */ /* 0x000fe20000410000 */
        /* <DEDUP_REMOVED lines=18> */
[----:B------:R-:W-:Y:S01]  /*102c0*/  FMUL.FTZ R50, R48, R57 ;  /* 0x0000003930327220 */ /* 0x000fe20000410000 */
        /* <DEDUP_REMOVED lines=8> */
[----:B------:R-:W-:Y:S01]  /*10350*/  F2FP.SATFINITE.E4M3.F32.PACK_AB_MERGE_C R13, R13, R46, R14 ;  /* 0x0000002e0d0d723e */ /* 0x000fe2000480700e */
[----:B------:R-:W-:Y:S01]  /*10360*/  IMAD.MOV.U32 R14, RZ, RZ, R43 ;  /* 0x000000ffff0e7224 */ /* 0x000fe200078e002b */
[----:B------:R-:W-:Y:S01]  /*10370*/  F2FP.SATFINITE.E4M3.F32.PACK_AB_MERGE_C R37, R36, R47, R37 ;  /* 0x0000002f2425723e */ /* 0x000fe20004807025 */
[----:B------:R-:W-:Y:S01]  /*10380*/  IMAD.MOV.U32 R36, RZ, RZ, R44 ;  /* 0x000000ffff247224 */ /* 0x000fe200078e002c */
[----:B------:R-:W-:-:S02]  /*10390*/  F2FP.SATFINITE.E4M3.F32.PACK_AB_MERGE_C R15, R11, R64, R56 ;  /* 0x000000400b0f723e */ /* 0x000fc40004807038 */
[----:B------:R-:W-:Y:S02]  /*103a0*/  F2FP.SATFINITE.E4M3.F32.PACK_AB_MERGE_C R39, R51, R60, R39 ;  /* 0x0000003c3327723e */ /* 0x000fe40004807027 */
[----:B------:R-:W-:-:S07]  /*103b0*/  MOV R12, R45 ;  /* 0x0000002d000c7202 */ /* 0x000fce0000000f00 */
.L_x_4375:
[----:B------:R-:W-:Y:S05]  /*103c0*/  BSYNC B1 ;  /* 0x0000000000017941 */ /* 0x000fea0003800000 */
.L_x_4374:
[----:B--2---:R2:W-:Y:S01]  /*103d0*/  ST.E.128 desc[UR50][R40.64], R12 ;  /* 0x0000000c28007985 */ /* 0x0045e2000c101d32 */
[----:B------:R-:W-:-:S13]  /*103e0*/  ISETP.GE.AND P3, PT, R42, R133, PT ;  /* 0x000000852a00720c */ /* 0x000fda0003f66270 */
[----:B------:R-:W-:Y:S05]  /*103f0*/  @P3 BRA `(.L_x_4322) ;  /* 0x0000000400ec3947 */ /* 0x000fea0003800000 */
[----:B--2---:R-:W-:-:S04]  /*10400*/  IADD3 R12, P3, R42, R120, RZ ;  /* 0x000000782a0c7210 */ /* 0x004fc80007f7e0ff */
[----:B------:R-:W-:-:S05]  /*10410*/  LEA.HI.X.SX32 R13, R42, R119, 0x1, P3 ;  /* 0x000000772a0d7211 */ /* 0x000fca00018f0eff */
[----:B----4-:R2:W-:Y:S01]  /*10420*/  ST.E.128 desc[UR50][R12.64], R36 ;  /* 0x000000240c007985 */ /* 0x0105e2000c101d32 */
[----:B------:R-:W-:Y:S05]  /*10430*/  BRA `(.L_x_4322) ;  /* 0x0000000400dc7947 */ /* 0x000fea0003800000 */
.L_x_4287:
[----:B------:R-:W-:-:S06]  /*10440*/  UISETP.NE.AND UP0, UPT, UR49, 0x3, UPT ;  /* 0x000000033100788c */ /* 0x000fcc000bf05270 */
[----:B------:R-:W-:-:S13]  /*10450*/  PLOP3.LUT P2, PT, PT, PT, UP0, 0x80, 0x0 ;  /* 0x000000000000781c */ /* 0x000fda0003f4f008 */
[----:B------:R-:W-:Y:S05]  /*10460*/  @!P2 BRA `(.L_x_4376) ;  /* 0x000000000004a947 */ /* 0x000fea0003800000 */
[----:B------:R-:W-:Y:S01]  /*10470*/  BPT.TRAP 0x1 ;  /* 0x000000040000795c */ /* 0x000fe20000300000 */
.L_x_4376:
[----:B------:R-:W2:Y:S01]  /*10480*/  LDL R11, [R1+0x4] ;  /* 0x00000400010b7983 */ /* 0x000ea20000100800 */
[----:B------:R-:W-:Y:S01]  /*10490*/  IMAD R93, R19, 0x8, R18 ;  /* 0x00000008135d7824 */ /* 0x000fe200078e0212 */
[----:B------:R-:W-:Y:S01]  /*104a0*/  BSSY B1, `(.L_x_4377) ;  /* 0x0000005000017945 */ /* 0x000fe20003800000 */
[----:B------:R-:W-:Y:S02]  /*104b0*/  SHF.R.S32.HI R90, RZ, 0x1f, R35 ;  /* 0x0000001fff5a7819 */ /* 0x000fe40000011423 */
[----:B--2---:R-:W-:-:S04]  /*104c0*/  SHF.L.U32 R94, R11, 0x1f, RZ ;  /* 0x0000001f0b5e7819 */ /* 0x004fc800000006ff */
[----:B------:R-:W0:Y:S02]  /*104d0*/  SYNCS.PHASECHK.TRANS64.TRYWAIT P3, [R93+URZ+0x33490], R94 ;  /* 0x0334905e5d0075a7 */ /* 0x000e24000806017f */
[----:B0-----:R-:W-:Y:S05]  /*104e0*/  @!P3 BRA `(.L_x_4378) ;  /* 0x000001fc0054b947 */ /* 0x001fea0003800000 */
.L_x_4650:
[----:B------:R-:W-:Y:S05]  /*104f0*/  BSYNC B1 ;  /* 0x0000000000017941 */ /* 0x000fea0003800000 */
.L_x_4377:
[----:B------:R-:W1:Y:S01]  /*10500*/  S2R R36, SR_TID.X ;  /* 0x0000000000247919 */ /* 0x000e620000002100 */
        /* <DEDUP_REMOVED lines=15> */
[----:B------:R-:W-:Y:S01]  /*10600*/  IMAD.WIDE.U32 R12, R223, UR4, R12 ;  /* 0x00000004df0c7c25 */ /* 0x000fe2000f8e000c */
[----:B------:R-:W-:-:S03]  /*10610*/  UMOV UR4, 0xffffffff ;  /* 0xffffffff00047882 */ /* 0x000fc60000000000 */
[----:B------:R-:W-:Y:S01]  /*10620*/  IMAD R44, R223, UR5, R13 ;  /* 0x00000005df2c7c24 */ /* 0x000fe2000f8e020d */
[----:B------:R-:W-:Y:S01]  /*10630*/  IADD3 R42, P3, R12, UR6, RZ ;  /* 0x000000060c2a7c10 */ /* 0x000fe2000ff7e0ff */
[C---:B-1----:R-:W-:Y:S02]  /*10640*/  VIADD R37, R36.reuse, 0xffffff80 ;  /* 0xffffff8024257836 */ /* 0x042fe40000000000 */
[----:B------:R-:W-:Y:S01]  /*10650*/  VIADD R36, R36, 0xffffff80 ;  /* 0xffffff8024247836 */ /* 0x000fe20000000000 */
[----:B------:R-:W-:-:S04]  /*10660*/  IADD3.X R44, R44, UR7, RZ, P3, !PT ;  /* 0x000000072c2c7c10 */ /* 0x000fc80009ffe4ff */
[----:B------:R-:W-:-:S04]  /*10670*/  LEA.HI R36, R36, R37, RZ, 0x1 ;  /* 0x0000002524247211 */ /* 0x000fc800078f08ff */
[----:B------:R-:W-:-:S04]  /*10680*/  SHF.R.S32.HI R36, RZ, 0x1, R36 ;  /* 0x00000001ff247819 */ /* 0x000fc80000011424 */
[----:B------:R-:W-:-:S04]  /*10690*/  IADD3 R47, -R36, R92, RZ ;  /* 0x0000005c242f7210 */ /* 0x000fc80007ffe1ff */
[----:B------:R-:W-:Y:S01]  /*106a0*/  ISETP.GE.AND P3, PT, R47, 0x1, PT ;  /* 0x000000012f00780c */ /* 0x000fe20003f66270 */
[----:B------:R-:W-:-:S12]  /*106b0*/  BRA.DIV UR4, `(.L_x_4379) ;  /* 0x000001fa04f47947 */ /* 0x000fd8000b800000 */
[----:B------:R1:W2:Y:S04]  /*106c0*/  SHFL.IDX PT, R43, R44, RZ, 0x1e1f ;  /* 0x001e1fff2c2b7589 */ /* 0x0002a800000e0000 */
[----:B------:R1:W3:Y:S02]  /*106d0*/  SHFL.IDX PT, R45, R42, RZ, 0x1e1f ;  /* 0x001e1fff2a2d7589 */ /* 0x0002e400000e0000 */
.L_x_4654:
[----:B------:R-:W-:Y:S04]  /*106e0*/  BSSY B1, `(.L_x_4380) ;  /* 0x0000024000017945 */ /* 0x000fe80003800000 */
[----:B------:R-:W-:Y:S05]  /*106f0*/  @!P3 BRA `(.L_x_4381) ;  /* 0x000000000088b947 */ /* 0x000fea0003800000 */
[----:B------:R-:W4:Y:S01]  /*10700*/  LDL R11, [R1] ;  /* 0x00000000010b7983 */ /* 0x000f220000100800 */
[----:B------:R-:W-:Y:S02]  /*10710*/  ULDC UR4, c[0x0][0x2f4] ;  /* 0x0000bd0000047ab9 */ /* 0x000fe40000000800 */
[----:B------:R-:W-:-:S13]  /*10720*/  ISETP.GE.AND P5, PT, R16, UR4, PT ;  /* 0x0000000410007c0c */ /* 0x000fda000bfa6270 */
[----:B------:R-:W5:Y:S01]  /*10730*/  @!P5 LDS.128 R12, [R88+0x24200] ;  /* 0x02420000580cd984 */ /* 0x000f620000000c00 */
[----:B---3--:R-:W-:-:S05]  /*10740*/  @!P5 IADD3 R40, P3, R16, R45, RZ ;  /* 0x0000002d1028d210 */ /* 0x008fca0007f7e0ff */
[----:B--2---:R-:W-:Y:S01]  /*10750*/  @!P5 IMAD.X R41, R43, 0x1, R17, P3 ;  /* 0x000000012b29d824 */ /* 0x004fe200018e0611 */
[----:B------:R-:W-:-:S13]  /*10760*/  ISETP.GE.AND P3, PT, R23, UR4, PT ;  /* 0x0000000417007c0c */ /* 0x000fda000bf66270 */
[----:B------:R-:W-:Y:S01]  /*10770*/  @!P3 IADD3 R38, P4, R23, R45, RZ ;  /* 0x0000002d1726b210 */ /* 0x000fe20007f9e0ff */
[----:B-----5:R2:W-:Y:S01]  /*10780*/  @!P5 ST.E.128 desc[UR50][R40.64], R12 ;  /* 0x0000000c2800d985 */ /* 0x0205e2000c101d32 */
[----:B------:R-:W-:-:S13]  /*10790*/  ISETP.GE.AND P5, PT, R221, UR4, PT ;  /* 0x00000004dd007c0c */ /* 0x000fda000bfa6270 */
[----:B------:R-:W3:Y:S01]  /*107a0*/  @!P5 LDS.128 R12, [R89+0x24200] ;  /* 0x02420000590cd984 */ /* 0x000ee20000000c00 */
[----:B------:R-:W-:Y:S02]  /*107b0*/  @!P5 IMAD.SHL.U32 R46, R226, 0x10, RZ ;  /* 0x00000010e22ed824 */ /* 0x000fe400078e00ff */
[----:B----4-:R-:W-:Y:S01]  /*107c0*/  @!P3 IMAD.X R39, R43, 0x1, R11, P4 ;  /* 0x000000012b27b824 */ /* 0x010fe200020e060b */
[----:B------:R-:W-:-:S13]  /*107d0*/  ISETP.GE.AND P4, PT, R22, UR4, PT ;  /* 0x0000000416007c0c */ /* 0x000fda000bf86270 */
[----:B------:R-:W-:-:S05]  /*107e0*/  @!P4 IADD3 R36, P6, R22, R45, RZ ;  /* 0x0000002d1624c210 */ /* 0x000fca0007fde0ff */
[----:B------:R-:W-:Y:S01]  /*107f0*/  @!P4 IMAD.X R37, R43, 0x1, R229, P6 ;  /* 0x000000012b25c824 */ /* 0x000fe200030e06e5 */
[----:B--2---:R-:W-:-:S04]  /*10800*/  @!P5 IADD3 R40, P6, R46, R45, RZ ;  /* 0x0000002d2e28d210 */ /* 0x004fc80007fde0ff */
[----:B------:R-:W-:-:S05]  /*10810*/  @!P5 LEA.HI.X.SX32 R41, R46, R43, 0x1, P6 ;  /* 0x0000002b2e29d211 */ /* 0x000fca00030f0eff */
[----:B---3--:R2:W-:Y:S01]  /*10820*/  @!P5 ST.E.128 desc[UR50][R40.64], R12 ;  /* 0x0000000c2800d985 */ /* 0x0085e2000c101d32 */
[----:B------:R-:W-:-:S13]  /*10830*/  ISETP.GE.AND P5, PT, R222, UR4, PT ;  /* 0x00000004de007c0c */ /* 0x000fda000bfa6270 */
[----:B------:R-:W3:Y:S01]  /*10840*/  @!P5 LDS.128 R12, [R88+0x26a00] ;  /* 0x026a0000580cd984 */ /* 0x000ee20000000c00 */
[----:B------:R-:W-:-:S05]  /*10850*/  @!P5 IMAD.SHL.U32 R46, R227, 0x10, RZ ;  /* 0x00000010e32ed824 */ /* 0x000fca00078e00ff */
[----:B--2---:R-:W-:-:S04]  /*10860*/  @!P5 IADD3 R40, P6, R46, R45, RZ ;  /* 0x0000002d2e28d210 */ /* 0x004fc80007fde0ff */
[----:B------:R-:W-:-:S05]  /*10870*/  @!P5 LEA.HI.X.SX32 R41, R46, R43, 0x1, P6 ;  /* 0x0000002b2e29d211 */ /* 0x000fca00030f0eff */
[----:B---3--:R2:W-:Y:S01]  /*10880*/  @!P5 ST.E.128 desc[UR50][R40.64], R12 ;  /* 0x0000000c2800d985 */ /* 0x0085e2000c101d32 */
[----:B------:R-:W-:-:S03]  /*10890*/  ISETP.GE.AND P5, PT, R220, UR4, PT ;  /* 0x00000004dc007c0c */ /* 0x000fc6000bfa6270 */
[----:B------:R-:W3:Y:S10]  /*108a0*/  @!P3 LDS.128 R12, [R89+0x26a00] ;  /* 0x026a0000590cb984 */ /* 0x000ef40000000c00 */
[----:B--2---:R-:W-:-:S05]  /*108b0*/  @!P5 IADD3 R40, P6, R220, R45, RZ ;  /* 0x0000002ddc28d210 */ /* 0x004fca0007fde0ff */
[----:B------:R-:W-:Y:S01]  /*108c0*/  @!P5 IMAD.X R41, R43, 0x1, R228, P6 ;  /* 0x000000012b29d824 */ /* 0x000fe200030e06e4 */
[----:B---3--:R-:W-:Y:S04]  /*108d0*/  @!P3 ST.E.128 desc[UR50][R38.64], R12 ;  /* 0x0000000c2600b985 */ /* 0x008fe8000c101d32 */
[----:B------:R-:W2:Y:S04]  /*108e0*/  @!P4 LDS.128 R12, [R88+0x29200] ;  /* 0x02920000580cc984 */ /* 0x000ea80000000c00 */
[----:B--2---:R-:W-:Y:S04]  /*108f0*/  @!P4 ST.E.128 desc[UR50][R36.64], R12 ;  /* 0x0000000c2400c985 */ /* 0x004fe8000c101d32 */
[----:B------:R-:W2:Y:S04]  /*10900*/  @!P5 LDS.128 R12, [R89+0x29200] ;  /* 0x02920000590cd984 */ /* 0x000ea80000000c00 */
[----:B--2---:R4:W-:Y:S02]  /*10910*/  @!P5 ST.E.128 desc[UR50][R40.64], R12 ;  /* 0x0000000c2800d985 */ /* 0x0049e4000c101d32 */
.L_x_4381:
[----:B------:R-:W-:Y:S05]  /*10920*/  BSYNC B1 ;  /* 0x0000000000017941 */ /* 0x000fea0003800000 */
.L_x_4380:
[----:B------:R-:W-:-:S03]  /*10930*/  UMOV UR4, 0xffffffff ;  /* 0xffffffff00047882 */ /* 0x000fc60000000000 */
[----:B------:R-:W-:Y:S05]  /*10940*/  BRA.DIV UR4, `(.L_x_4382) ;  /* 0x000001fa049c7947 */ /* 0x000fea000b800000 */
[----:B--2---:R2:W0:Y:S04]  /*10950*/  SHFL.IDX PT, R43, R44, 0x1, 0x1e1f ;  /* 0x003e1f002c2b7f89 */ /* 0x00442800000e0000 */
[----:B---3--:R2:W3:Y:S02]  /*10960*/  SHFL.IDX PT, R45, R42, 0x1, 0x1e1f ;  /* 0x003e1f002a2d7f89 */ /* 0x0084e400000e0000 */
.L_x_4658:
[----:B------:R-:W-:-:S13]  /*10970*/  ISETP.GE.AND P3, PT, R47, 0x81, PT ;  /* 0x000000812f00780c */ /* 0x000fda0003f66270 */
[----:B------:R-:W-:Y:S05]  /*10980*/  @!P3 BRA `(.L_x_4322) ;  /* 0x000000000088b947 */ /* 0x000fea0003800000 */
[----:B------:R-:W5:Y:S01]  /*10990*/  LDL R11, [R1] ;  /* 0x00000000010b7983 */ /* 0x000f620000100800 */
[----:B------:R-:W-:Y:S02]  /*109a0*/  ULDC UR4, c[0x0][0x2f4] ;  /* 0x0000bd0000047ab9 */ /* 0x000fe40000000800 */
[----:B------:R-:W-:-:S13]  /*109b0*/  ISETP.GE.AND P5, PT, R16, UR4, PT ;  /* 0x0000000410007c0c */ /* 0x000fda000bfa6270 */
[----:B----4-:R-:W4:Y:S01]  /*109c0*/  @!P5 LDS.128 R12, [R88+0x26200] ;  /* 0x02620000580cd984 */ /* 0x010f220000000c00 */
[----:B---3--:R-:W-:-:S05]  /*109d0*/  @!P5 IADD3 R40, P3, R16, R45, RZ ;  /* 0x0000002d1028d210 */ /* 0x008fca0007f7e0ff */
[----:B0-----:R-:W-:Y:S01]  /*109e0*/  @!P5 IMAD.X R41, R43, 0x1, R17, P3 ;  /* 0x000000012b29d824 */ /* 0x001fe200018e0611 */
[----:B------:R-:W-:-:S13]  /*109f0*/  ISETP.GE.AND P3, PT, R23, UR4, PT ;  /* 0x0000000417007c0c */ /* 0x000fda000bf66270 */
[----:B------:R-:W-:Y:S01]  /*10a00*/  @!P3 IADD3 R38, P4, R23, R45, RZ ;  /* 0x0000002d1726b210 */ /* 0x000fe20007f9e0ff */
[----:B----4-:R0:W-:Y:S01]  /*10a10*/  @!P5 ST.E.128 desc[UR50][R40.64], R12 ;  /* 0x0000000c2800d985 */ /* 0x0101e2000c101d32 */
[----:B------:R-:W-:-:S13]  /*10a20*/  ISETP.GE.AND P5, PT, R221, UR4, PT ;  /* 0x00000004dd007c0c */ /* 0x000fda000bfa6270 */
[----:B------:R-:W3:Y:S01]  /*10a30*/  @!P5 LDS.128 R12, [R89+0x26200] ;  /* 0x02620000590cd984 */ /* 0x000ee20000000c00 */
[----:B-12---:R-:W-:Y:S01]  /*10a40*/  @!P5 IMAD.SHL.U32 R42, R226, 0x10, RZ ;  /* 0x00000010e22ad824 */ /* 0x006fe200078e00ff */
[----:B-----5:R-:W-:Y:S02]  /*10a50*/  @!P3 IADD3.X R39, R43, R11, RZ, P4, !PT ;  /* 0x0000000b2b27b210 */ /* 0x020fe400027fe4ff */
[----:B------:R-:W-:-:S13]  /*10a60*/  ISETP.GE.AND P4, PT, R22, UR4, PT ;  /* 0x0000000416007c0c */ /* 0x000fda000bf86270 */
[----:B------:R-:W-:-:S05]  /*10a70*/  @!P4 IADD3 R36, P6, R22, R45, RZ ;  /* 0x0000002d1624c210 */ /* 0x000fca0007fde0ff */
[----:B------:R-:W-:Y:S01]  /*10a80*/  @!P4 IMAD.X R37, R43, 0x1, R229, P6 ;  /* 0x000000012b25c824 */ /* 0x000fe200030e06e5 */
[----:B0-----:R-:W-:-:S04]  /*10a90*/  @!P5 IADD3 R40, P6, R42, R45, RZ ;  /* 0x0000002d2a28d210 */ /* 0x001fc80007fde0ff */
[----:B------:R-:W-:-:S05]  /*10aa0*/  @!P5 LEA.HI.X.SX32 R41, R42, R43, 0x1, P6 ;  /* 0x0000002b2a29d211 */ /* 0x000fca00030f0eff */
[----:B---3--:R0:W-:Y:S01]  /*10ab0*/  @!P5 ST.E.128 desc[UR50][R40.64], R12 ;  /* 0x0000000c2800d985 */ /* 0x0081e2000c101d32 */
[----:B------:R-:W-:-:S13]  /*10ac0*/  ISETP.GE.AND P5, PT, R222, UR4, PT ;  /* 0x00000004de007c0c */ /* 0x000fda000bfa6270 */
[----:B------:R-:W1:Y:S01]  /*10ad0*/  @!P5 LDS.128 R12, [R88+0x28a00] ;  /* 0x028a0000580cd984 */ /* 0x000e620000000c00 */
[----:B------:R-:W-:-:S05]  /*10ae0*/  @!P5 IMAD.SHL.U32 R42, R227, 0x10, RZ ;  /* 0x00000010e32ad824 */ /* 0x000fca00078e00ff */
[----:B0-----:R-:W-:-:S04]  /*10af0*/  @!P5 IADD3 R40, P6, R42, R45, RZ ;  /* 0x0000002d2a28d210 */ /* 0x001fc80007fde0ff */
[----:B------:R-:W-:-:S05]  /*10b00*/  @!P5 LEA.HI.X.SX32 R41, R42, R43, 0x1, P6 ;  /* 0x0000002b2a29d211 */ /* 0x000fca00030f0eff */
[----:B-1----:R0:W-:Y:S01]  /*10b10*/  @!P5 ST.E.128 desc[UR50][R40.64], R12 ;  /* 0x0000000c2800d985 */ /* 0x0021e2000c101d32 */
[----:B------:R-:W-:-:S03]  /*10b20*/  ISETP.GE.AND P5, PT, R220, UR4, PT ;  /* 0x00000004dc007c0c */ /* 0x000fc6000bfa6270 */
[----:B------:R-:W1:Y:S10]  /*10b30*/  @!P3 LDS.128 R12, [R89+0x28a00] ;  /* 0x028a0000590cb984 */ /* 0x000e740000000c00 */
[----:B0-----:R-:W-:-:S05]  /*10b40*/  @!P5 IADD3 R40, P6, R220, R45, RZ ;  /* 0x0000002ddc28d210 */ /* 0x001fca0007fde0ff */
[----:B------:R-:W-:Y:S01]  /*10b50*/  @!P5 IMAD.X R41, R43, 0x1, R228, P6 ;  /* 0x000000012b29d824 */ /* 0x000fe200030e06e4 */
[----:B-1----:R-:W-:Y:S04]  /*10b60*/  @!P3 ST.E.128 desc[UR50][R38.64], R12 ;  /* 0x0000000c2600b985 */ /* 0x002fe8000c101d32 */
[----:B------:R-:W0:Y:S04]  /*10b70*/  @!P4 LDS.128 R12, [R88+0x2b200] ;  /* 0x02b20000580cc984 */ /* 0x000e280000000c00 */
[----:B0-----:R-:W-:Y:S04]  /*10b80*/  @!P4 ST.E.128 desc[UR50][R36.64], R12 ;  /* 0x0000000c2400c985 */ /* 0x001fe8000c101d32 */
[----:B------:R-:W0:Y:S04]  /*10b90*/  @!P5 LDS.128 R12, [R89+0x2b200] ;  /* 0x02b20000590cd984 */ /* 0x000e280000000c00 */
[----:B0-----:R0:W-:Y:S02]  /*10ba0*/  @!P5 ST.E.128 desc[UR50][R40.64], R12 ;  /* 0x0000000c2800d985 */ /* 0x0011e4000c101d32 */
.L_x_4322:
[----:B------:R-:W-:Y:S05]  /*10bb0*/  BSYNC B0 ;  /* 0x0000000000007941 */ /* 0x000fea0003800000 */
.L_x_4286:
[----:B0---4-:R-:W0:Y:S01]  /*10bc0*/  S2R R11, SR_TID.X ;  /* 0x00000000000b7919 */ /* 0x011e220000002100 */
[----:B------:R-:W-:Y:S01]  /*10bd0*/  @!PT LDS RZ, [RZ] ;  /* 0x00000000fffff984 */ /* 0x000fe20000000800 */
[----:B------:R-:W-:Y:S01]  /*10be0*/  @!PT LDS RZ, [RZ] ;  /* 0x00000000fffff984 */ /* 0x000fe20000000800 */
[----:B------:R-:W-:Y:S01]  /*10bf0*/  @!PT LDS RZ, [RZ] ;  /* 0x00000000fffff984 */ /* 0x000fe20000000800 */
[----:B------:R-:W-:Y:S01]  /*10c00*/  @!PT LDS RZ, [RZ] ;  /* 0x00000000fffff984 */ /* 0x000fe20000000800 */
[----:B------:R4:W-:Y:S06]  /*10c10*/  MEMBAR.ALL.CTA ;  /* 0x0000000000007992 */ /* 0x0009ec0000008000 */
[----:B----4-:R-:W4:Y:S01]  /*10c20*/  FENCE.VIEW.ASYNC.S ;  /* 0x00000000000073c6 */ /* 0x010f220000000000 */
[----:B------:R-:W-:Y:S05]  /*10c30*/  WARPSYNC.ALL ;  /* 0x0000000000007948 */ /* 0x000fea0003800000 */
[----:B------:R-:W-:Y:S01]  /*10c40*/  BSSY B0, `(.L_x_4383) ;  /* 0x0000008000007945 */ /* 0x000fe20003800000 */
[----:B----4-:R4:W-:Y:S01]  /*10c50*/  BAR.SYNC.DEFER_BLOCKING R138, 0x80 ;  /* 0x0002008a0000751d */ /* 0x0109e20000010000 */
[----:B0-----:R-:W-:-:S13]  /*10c60*/  LOP3.LUT P3, RZ, R11, 0x7f, RZ, 0xc0, !PT ;  /* 0x0000007f0bff7812 */ /* 0x001fda000786c0ff */
[----:B------:R-:W-:-:S05]  /*10c70*/  @!P3 VIADD R11, R93, 0x334a0 ;  /* 0x000334a05d0bb836 */ /* 0x000fca0000000000 */
[----:B------:R-:W-:-:S04]  /*10c80*/  @!P3 PRMT R11, RZ, 0x654, R11 ;  /* 0x00000654ff0bb816 */ /* 0x000fc8000000000b */
[----:B------:R4:W-:Y:S01]  /*10c90*/  @!P3 SYNCS.ARRIVE.TRANS64.RED.A1T0 RZ, [R11+URZ], RZ ;  /* 0x000000ff0bffb9a7 */ /* 0x0009e2000810043f */
[----:B------:R-:W-:Y:S05]  /*10ca0*/  @!P2 BRA `(.L_x_4384) ;  /* 0x000000000004a947 */ /* 0x000fea0003800000 */
[----:B------:R-:W-:Y:S01]  /*10cb0*/  BPT.TRAP 0x1 ;  /* 0x000000040000795c */ /* 0x000fe20000300000 */
.L_x_4384:
[----:B------:R-:W-:Y:S05]  /*10cc0*/  BSYNC B0 ;  /* 0x0000000000007941 */ /* 0x000fea0003800000 */
.L_x_4383:
[----:B------:R-:W0:Y:S01]  /*10cd0*/  SYNCS.PHASECHK.TRANS64.TRYWAIT P2, [R93+URZ+0x334b0], R94 ;  /* 0x0334b05e5d0075a7 */ /* 0x000e22000804017f */
[----:B------:R-:W-:Y:S01]  /*10ce0*/  ULDC UR39, c[0x0][0x2f4] ;  /* 0x0000bd0000277ab9 */ /* 0x000fe20000000800 */
[----:B------:R-:W-:Y:S04]  /*10cf0*/  BSSY B0, `(.L_x_4385) ;  /* 0x0000002000007945 */ /* 0x000fe80003800000 */
[----:B0-----:R-:W-:Y:S05]  /*10d00*/  @!P2 BRA `(.L_x_4386) ;  /* 0x000001f400f8a947 */ /* 0x001fea0003800000 */
.L_x_4659:
[----:B------:R-:W-:Y:S05]  /*10d10*/  BSYNC B0 ;  /* 0x0000000000007941 */ /* 0x000fea0003800000 */
.L_x_4385:
[----:B-12---:R0:W5:Y:S01]  /*10d20*/  LDL R44, [R1] ;  /* 0x00000000012c7983 */ /* 0x0061620000100800 */
[----:B------:R-:W-:Y:S01]  /*10d30*/  ULDC.64 UR4, c[0x0][0x328] ;  /* 0x0000ca0000047ab9 */ /* 0x000fe20000000a00 */
[----:B------:R-:W-:Y:S01]  /*10d40*/  ULDC.64 UR6, c[0x0][0x318] ;  /* 0x0000c60000067ab9 */ /* 0x000fe20000000a00 */
[----:B------:R-:W-:Y:S01]  /*10d50*/  IMAD R90, R90, UR4, RZ ;  /* 0x000000045a5a7c24 */ /* 0x000fe2000f8e02ff */
[----:B----4-:R-:W1:Y:S01]  /*10d60*/  S2R R11, SR_TID.X ;  /* 0x00000000000b7919 */ /* 0x010e620000002100 */
[C---:B------:R-:W-:Y:S01]  /*10d70*/  IMAD.WIDE.U32 R12, R35.reuse, UR4, RZ ;  /* 0x00000004230c7c25 */ /* 0x040fe2000f8e00ff */
[----:B------:R-:W-:Y:S03]  /*10d80*/  BSSY B0, `(.L_x_4387) ;  /* 0x0000036000007945 */ /* 0x000fe60003800000 */
[----:B------:R-:W-:Y:S01]  /*10d90*/  IMAD R35, R35, UR5, R90 ;  /* 0x0000000523237c24 */ /* 0x000fe2000f8e025a */
[----:B------:R-:W-:-:S02]  /*10da0*/  ULDC.64 UR4, c[0x0][0x338] ;  /* 0x0000ce0000047ab9 */ /* 0x000fc40000000a00 */
[----:B------:R-:W-:Y:S02]  /*10db0*/  IMAD R91, R91, UR4, RZ ;  /* 0x000000045b5b7c24 */ /* 0x000fe4000f8e02ff */
[----:B------:R-:W-:Y:S02]  /*10dc0*/  IMAD.IADD R13, R13, 0x1, R35 ;  /* 0x000000010d0d7824 */ /* 0x000fe400078e0223 */
[C---:B------:R-:W-:Y:S02]  /*10dd0*/  IMAD R91, R34.reuse, UR5, R91 ;  /* 0x00000005225b7c24 */ /* 0x040fe4000f8e025b */
[----:B------:R-:W-:Y:S01]  /*10de0*/  IMAD.WIDE.U32 R12, R34, UR4, R12 ;  /* 0x00000004220c7c25 */ /* 0x000fe2000f8e000c */
[----:B------:R-:W-:-:S03]  /*10df0*/  ULDC.64 UR4, c[0x0][0x330] ;  /* 0x0000cc0000047ab9 */ /* 0x000fc60000000a00 */
[----:B------:R-:W-:Y:S02]  /*10e00*/  IMAD.IADD R13, R13, 0x1, R91 ;  /* 0x000000010d0d7824 */ /* 0x000fe400078e025b */
[----:B------:R-:W-:-:S03]  /*10e10*/  IMAD.WIDE.U32 R12, R223, UR4, R12 ;  /* 0x00000004df0c7c25 */ /* 0x000fc6000f8e000c */
[----:B------:R-:W-:Y:S01]  /*10e20*/  IADD3 R40, P2, R12, UR6, RZ ;  /* 0x000000060c287c10 */ /* 0x000fe2000ff5e0ff */
[C---:B-1----:R-:W-:Y:S01]  /*10e30*/  VIADD R14, R11.reuse, 0xffffff80 ;  /* 0xffffff800b0e7836 */ /* 0x042fe20000000000 */
[----:B------:R-:W-:Y:S01]  /*10e40*/  IADD3 R15, R11, -0x80, RZ ;  /* 0xffffff800b0f7810 */ /* 0x000fe20007ffe0ff */
[----:B------:R-:W-:Y:S02]  /*10e50*/  IMAD R11, R223, UR5, R13 ;  /* 0x00000005df0b7c24 */ /* 0x000fe4000f8e020d */
[----:B------:R0:W1:Y:S01]  /*10e60*/  SHFL.IDX PT, R43, R40, RZ, 0x1e1f ;  /* 0x001e1fff282b7589 */ /* 0x00006200000e0000 */
[----:B------:R-:W-:Y:S02]  /*10e70*/  LEA.HI R14, R14, R15, RZ, 0x1 ;  /* 0x0000000f0e0e7211 */ /* 0x000fe400078f08ff */
[----:B------:R-:W-:Y:S02]  /*10e80*/  IADD3.X R11, R11, UR7, RZ, P2, !PT ;  /* 0x000000070b0b7c10 */ /* 0x000fe400097fe4ff */
[----:B------:R-:W-:-:S03]  /*10e90*/  SHF.R.S32.HI R14, RZ, 0x1, R14 ;  /* 0x00000001ff0e7819 */ /* 0x000fc6000001140e */
[----:B------:R0:W2:Y:S02]  /*10ea0*/  SHFL.IDX PT, R41, R11, RZ, 0x1e1f ;  /* 0x001e1fff0b297589 */ /* 0x0000a400000e0000 */
[----:B------:R-:W-:-:S05]  /*10eb0*/  IMAD.IADD R92, R92, 0x1, -R14 ;  /* 0x000000015c5c7824 */ /* 0x000fca00078e0a0e */
[----:B------:R-:W-:-:S13]  /*10ec0*/  ISETP.GE.AND P2, PT, R92, 0x1, PT ;  /* 0x000000015c00780c */ /* 0x000fda0003f46270 */
[----:B01----:R-:W-:Y:S05]  /*10ed0*/  @!P2 BRA `(.L_x_4388) ;  /* 0x000000000080a947 */ /* 0x003fea0003800000 */
[----:B------:R-:W-:-:S13]  /*10ee0*/  ISETP.GE.AND P5, PT, R16, UR39, PT ;  /* 0x0000002710007c0c */ /* 0x000fda000bfa6270 */
[----:B------:R-:W0:Y:S01]  /*10ef0*/  @!P5 LDS.128 R12, [R88+0xf200] ;  /* 0x00f20000580cd984 */ /* 0x000e220000000c00 */
[----:B------:R-:W-:-:S05]  /*10f00*/  @!P5 IADD3 R38, P2, R16, R43, RZ ;  /* 0x0000002b1026d210 */ /* 0x000fca0007f5e0ff */
[----:B--2---:R-:W-:Y:S01]  /*10f10*/  @!P5 IMAD.X R39, R41, 0x1, R17, P2 ;  /* 0x000000012927d824 */ /* 0x004fe200010e0611 */
[----:B------:R-:W-:-:S13]  /*10f20*/  ISETP.GE.AND P2, PT, R23, UR39, PT ;  /* 0x0000002717007c0c */ /* 0x000fda000bf46270 */
[----:B------:R-:W-:-:S05]  /*10f30*/  @!P2 IADD3 R36, P4, R23, R43, RZ ;  /* 0x0000002b1724a210 */ /* 0x000fca0007f9e0ff */
[----:B-----5:R-:W-:Y:S01]  /*10f40*/  @!P2 IMAD.X R37, R41, 0x1, R44, P4 ;  /* 0x000000012925a824 */ /* 0x020fe200020e062c */
[----:B------:R-:W-:-:S13]  /*10f50*/  ISETP.GE.AND P4, PT, R22, UR39, PT ;  /* 0x0000002716007c0c */ /* 0x000fda000bf86270 */
[----:B------:R-:W-:Y:S01]  /*10f60*/  @!P4 IADD3 R34, P6, R22, R43, RZ ;  /* 0x0000002b1622c210 */ /* 0x000fe20007fde0ff */
[----:B0-----:R0:W-:Y:S01]  /*10f70*/  @!P5 ST.E.128 desc[UR50][R38.64], R12 ;  /* 0x0000000c2600d985 */ /* 0x0011e2000c101d32 */
[----:B------:R-:W-:-:S03]  /*10f80*/  ISETP.GE.AND P5, PT, R221, UR39, PT ;  /* 0x00000027dd007c0c */ /* 0x000fc6000bfa6270 */
[----:B------:R-:W-:-:S10]  /*10f90*/  @!P4 IMAD.X R35, R41, 0x1, R229, P6 ;  /* 0x000000012923c824 */ /* 0x000fd400030e06e5 */
[----:B------:R-:W1:Y:S01]  /*10fa0*/  @!P5 LDS.128 R12, [R89+0xf200] ;  /* 0x00f20000590cd984 */ /* 0x000e620000000c00 */
[----:B------:R-:W-:-:S05]  /*10fb0*/  @!P5 IMAD.SHL.U32 R42, R226, 0x10, RZ ;  /* 0x00000010e22ad824 */ /* 0x000fca00078e00ff */
[----:B0-----:R-:W-:-:S04]  /*10fc0*/  @!P5 IADD3 R38, P6, R42, R43, RZ ;  /* 0x0000002b2a26d210 */ /* 0x001fc80007fde0ff */
[----:B------:R-:W-:-:S05]  /*10fd0*/  @!P5 LEA.HI.X.SX32 R39, R42, R41, 0x1, P6 ;  /* 0x000000292a27d211 */ /* 0x000fca00030f0eff */
[----:B-1----:R0:W-:Y:S01]  /*10fe0*/  @!P5 ST.E.128 desc[UR50][R38.64], R12 ;  /* 0x0000000c2600d985 */ /* 0x0021e2000c101d32 */
        /* <DEDUP_REMOVED lines=8> */
[----:B0-----:R-:W-:-:S04]  /*11070*/  @!P5 IADD3 R38, P6, R220, R43, RZ ;  /* 0x0000002bdc26d210 */ /* 0x001fc80007fde0ff */
[----:B------:R-:W-:Y:S01]  /*11080*/  @!P5 IADD3.X R39, R41, R228, RZ, P6, !PT ;  /* 0x000000e42927d210 */ /* 0x000fe200037fe4ff */
[----:B-1----:R-:W-:Y:S04]  /*11090*/  @!P2 ST.E.128 desc[UR50][R36.64], R12 ;  /* 0x0000000c2400a985 */ /* 0x002fe8000c101d32 */
[----:B------:R-:W0:Y:S04]  /*110a0*/  @!P4 LDS.128 R12, [R88+0x14200] ;  /* 0x01420000580cc984 */ /* 0x000e280000000c00 */
[----:B0-----:R-:W-:Y:S04]  /*110b0*/  @!P4 ST.E.128 desc[UR50][R34.64], R12 ;  /* 0x0000000c2200c985 */ /* 0x001fe8000c101d32 */
[----:B------:R-:W0:Y:S04]  /*110c0*/  @!P5 LDS.128 R12, [R89+0x14200] ;  /* 0x01420000590cd984 */ /* 0x000e280000000c00 */
[----:B0-----:R0:W-:Y:S02]  /*110d0*/  @!P5 ST.E.128 desc[UR50][R38.64], R12 ;  /* 0x0000000c2600d985 */ /* 0x0011e4000c101d32 */
.L_x_4388:
[----:B------:R-:W-:Y:S05]  /*110e0*/  BSYNC B0 ;  /* 0x0000000000007941 */ /* 0x000fea0003800000 */
.L_x_4387:
[----:B------:R-:W-:Y:S01]  /*110f0*/  ISETP.GE.AND P2, PT, R92, 0x81, PT ;  /* 0x000000815c00780c */ /* 0x000fe20003f46270 */
[----:B------:R-:W1:Y:S01]  /*11100*/  SHFL.IDX PT, R11, R11, 0x1, 0x1e1f ;  /* 0x003e1f000b0b7f89 */ /* 0x000e6200000e0000 */
[----:B------:R-:W-:Y:S03]  /*11110*/  BSSY B0, `(.L_x_4389) ;  /* 0x0000023000007945 */ /* 0x000fe60003800000 */
[----:B--2---:R2:W4:Y:S08]  /*11120*/  SHFL.IDX PT, R41, R40, 0x1, 0x1e1f ;  /* 0x003e1f0028297f89 */ /* 0x00453000000e0000 */
[----:B--2---:R-:W-:Y:S05]  /*11130*/  @!P2 BRA `(.L_x_4390) ;  /* 0x000000000080a947 */ /* 0x004fea0003800000 */
[----:B------:R-:W-:-:S13]  /*11140*/  ISETP.GE.AND P5, PT, R16, UR39, PT ;  /* 0x0000002710007c0c */ /* 0x000fda000bfa6270 */
[----:B0-----:R-:W0:Y:S01]  /*11150*/  @!P5 LDS.128 R12, [R88+0x11200] ;  /* 0x01120000580cd984 */ /* 0x001e220000000c00 */
[----:B----4-:R-:W-:-:S05]  /*11160*/  @!P5 IADD3 R38, P2, R16, R41, RZ ;  /* 0x000000291026d210 */ /* 0x010fca0007f5e0ff */
[----:B-1----:R-:W-:Y:S01]  /*11170*/  @!P5 IMAD.X R39, R11, 0x1, R17, P2 ;  /* 0x000000010b27d824 */ /* 0x002fe200010e0611 */
        /* <DEDUP_REMOVED lines=28> */
.L_x_4390:
[----:B------:R-:W-:Y:S05]  /*11340*/  BSYNC B0 ;  /* 0x0000000000007941 */ /* 0x000fea0003800000 */
.L_x_4389:
[----:B-1----:R-:W3:Y:S04]  /*11350*/  LDL R11, [R1+0x8] ;  /* 0x00000800010b7983 */ /* 0x002ee80000100800 */
[----:B0-2---:R-:W2:Y:S01]  /*11360*/  LDL.LU R12, [R1+0x4] ;  /* 0x00000400010c7983 */ /* 0x005ea20000300800 */
[----:B------:R-:W-:Y:S01]  /*11370*/  IADD3 R19, R19, 0x1, RZ ;  /* 0x0000000113137810 */ /* 0x000fe20007ffe0ff */
[----:B------:R-:W-:Y:S01]  /*11380*/  @!P3 VIADD R93, R93, 0x334c0 ;  /* 0x000334c05d5db836 */ /* 0x000fe20000000000 */
[----:B------:R-:W-:Y:S01]  /*11390*/  @!PT LDS RZ, [RZ] ;  /* 0x00000000fffff984 */ /* 0x000fe20000000800 */
[----:B------:R-:W-:Y:S01]  /*113a0*/  @!PT LDS RZ, [RZ] ;  /* 0x00000000fffff984 */ /* 0x000fe20000000800 */
[----:B------:R-:W-:Y:S01]  /*113b0*/  @!PT LDS RZ, [RZ] ;  /* 0x00000000fffff984 */ /* 0x000fe20000000800 */
[----:B------:R-:W-:Y:S01]  /*113c0*/  @!PT LDS RZ, [RZ] ;  /* 0x00000000fffff984 */ /* 0x000fe20000000800 */
[----:B------:R0:W-:Y:S06]  /*113d0*/  MEMBAR.ALL.CTA ;  /* 0x0000000000007992 */ /* 0x0001ec0000008000 */
[----:B0-----:R-:W0:Y:S02]  /*113e0*/  FENCE.VIEW.ASYNC.S ;  /* 0x00000000000073c6 */ /* 0x001e240000000000 */
[----:B0-----:R0:W-:Y:S01]  /*113f0*/  BAR.SYNC.DEFER_BLOCKING R138, 0x80 ;  /* 0x0002008a0000751d */ /* 0x0011e20000010000 */
[----:B------:R-:W-:-:S02]  /*11400*/  ISETP.NE.AND P2, PT, R19, 0x2, PT ;  /* 0x000000021300780c */ /* 0x000fc40003f45270 */
[----:B------:R-:W-:Y:S02]  /*11410*/  @!P3 PRMT R93, RZ, 0x654, R93 ;  /* 0x00000654ff5db816 */ /* 0x000fe4000000005d */
[----:B------:R-:W-:Y:S02]  /*11420*/  SEL R19, R19, RZ, P2 ;  /* 0x000000ff13137207 */ /* 0x000fe40001000000 */
[----:B------:R0:W-:Y:S01]  /*11430*/  @!P3 SYNCS.ARRIVE.TRANS64.RED.A1T0 RZ, [R93+URZ], RZ ;  /* 0x000000ff5dffb9a7 */ /* 0x0001e2000810043f */
[----:B---3--:R-:W-:Y:S02]  /*11440*/  LOP3.LUT P4, RZ, R11, 0x2, RZ, 0xc0, !PT ;  /* 0x000000020bff7812 */ /* 0x008fe4000788c0ff */
[----:B------:R-:W-:-:S04]  /*11450*/  SEL R11, RZ, 0x1, P2 ;  /* 0x00000001ff0b7807 */ /* 0x000fc80001000000 */
[----:B--2---:R-:W-:-:S05]  /*11460*/  LOP3.LUT R12, R12, R11, RZ, 0x3c, !PT ;  /* 0x0000000b0c0c7212 */ /* 0x004fca00078e3cff */
[----:B------:R0:W-:Y:S02]  /*11470*/  STL [R1+0x4], R12 ;  /* 0x0000040c01007387 */ /* 0x0001e40000100800 */
[----:B------:R-:W-:Y:S05]  /*11480*/  @P4 BRA `(.L_x_4391) ;  /* 0xffffff1800d44947 */ /* 0x000fea000383ffff */
[----:B0-----:R-:W0:Y:S01]  /*11490*/  S2R R12, SR_TID.X ;  /* 0x00000000000c7919 */ /* 0x001e220000002100 */
[----:B------:R-:W-:Y:S02]  /*114a0*/  PLOP3.LUT P0, PT, PT, PT, PT, 0x8, 0x0 ;  /* 0x000000000000781c */ /* 0x000fe40003f0e170 */
[----:B0-----:R-:W-:-:S04]  /*114b0*/  SHF.R.U32.HI R12, RZ, 0x7, R12 ;  /* 0x00000007ff0c7819 */ /* 0x001fc8000001160c */
[----:B------:R-:W-:-:S13]  /*114c0*/  ISETP.NE.AND P4, PT, R12, 0x1, PT ;  /* 0x000000010c00780c */ /* 0x000fda0003f85270 */
[----:B------:R-:W-:Y:S06]  /*114d0*/  @!P4 BAR.ARV 0x9, 0x100 ;  /* 0x024400000000cb1d */ /* 0x000fec0000002000 */
.L_x_4281:
[----:B------:R-:W-:Y:S05]  /*114e0*/  @P0 BRA `(.L_x_4392) ;  /* 0x00000000000c0947 */ /* 0x000fea0003800000 */
[----:B------:R-:W1:Y:S01]  /*114f0*/  FENCE.VIEW.ASYNC.G ;  /* 0x00000000000073c6 */ /* 0x000e620000000100 */
[----:B------:R-:W-:Y:S05]  /*11500*/  WARPSYNC.ALL ;  /* 0x0000000000007948 */ /* 0x000fea0003800000 */
[----:B-1----:R-:W-:Y:S06]  /*11510*/  BAR.ARV 0xc, 0x180 ;  /* 0x0306000000007b1d */ /* 0x002fec0000002000 */
.L_x_4392:
[----:B------:R-:W2:Y:S01]  /*11520*/  LDL R0, [R1+0x8] ;  /* 0x0000080001007983 */ /* 0x000ea20000100800 */
[----:B------:R-:W-:Y:S01]  /*11530*/  ULDC.64 UR4, c[0x0][0x990] ;  /* 0x0002640000047ab9 */ /* 0x000fe20000000a00 */
[----:B------:R-:W-:Y:S02]  /*11540*/  ULDC.64 UR6, c[0x0][0x998] ;  /* 0x0002660000067ab9 */ /* 0x000fe40000000a00 */
[----:B------:R-:W3:Y:S04]  /*11550*/  LDL R4, [R1+0x58] ;  /* 0x0000580001047983 */ /* 0x000ee80000100800 */
[----:B0-----:R-:W4:Y:S01]  /*11560*/  LDL R6, [R1+0x48] ;  /* 0x0000480001067983 */ /* 0x001f220000100800 */
        /* <DEDUP_REMOVED lines=25> */
[----:B------:R-:W-:Y:S01]  /*11700*/  @P1 LEA.HI.X R11, R8, UR7, R3, 0x2, P3 ;  /* 0x00000007080b1c11 */ /* 0x000fe200098f1403 */
[----:B------:R-:W-:Y:S01]  /*11710*/  IMAD.MOV.U32 R3, RZ, RZ, 0x3f800000 ;  /* 0x3f800000ff037424 */ /* 0x000fe200078e00ff */
[----:B------:R-:W-:-:S03]  /*11720*/  @P0 LEA.HI.X R7, R4, UR5, R5, 0x2, P2 ;  /* 0x0000000504070c11 */ /* 0x000fc600090f1405 */
[----:B------:R-:W2:Y:S04]  /*11730*/  @P1 LDG.E R0, desc[UR50][R10.64] ;  /* 0x000000320a001981 */ /* 0x000ea8000c1e1900 */
[----:B------:R-:W2:Y:S01]  /*11740*/  @P0 LDG.E R3, desc[UR50][R6.64] ;  /* 0x0000003206030981 */ /* 0x000ea2000c1e1900 */
[----:B------:R-:W-:Y:S01]  /*11750*/  BSSY B0, `(.L_x_4393) ;  /* 0x0000023000007945 */ /* 0x000fe20003800000 */
[----:B------:R-:W-:Y:S02]  /*11760*/  IMAD.MOV.U32 R4, RZ, RZ, RZ ;  /* 0x000000ffff047224 */ /* 0x000fe400078e00ff */
        /* <DEDUP_REMOVED lines=15> */
[----:B0-----:R-:W-:Y:S01]  /*11860*/  VIADD R4, R3, 0xffffffe ;  /* 0x0ffffffe03047836 */ /* 0x001fe20000000000 */
[----:B------:R-:W-:-:S05]  /*11870*/  IADD3 R3, RZ, -R10, RZ ;  /* 0x8000000aff037210 */ /* 0x000fca0007ffe0ff */
        /* <DEDUP_REMOVED lines=16> */
.L_x_4394:
[----:B------:R-:W-:Y:S05]  /*11980*/  BSYNC B0 ;  /* 0x0000000000007941 */ /* 0x000fea0003800000 */
.L_x_4393:
[----:B------:R-:W2:Y:S01]  /*11990*/  LDL R0, [R1+0x60] ;  /* 0x0000600001007983 */ /* 0x000ea20000100800 */
[----:B------:R-:W-:Y:S01]  /*119a0*/  PLOP3.LUT P0, PT, PT, PT, PT, 0x80, 0x0 ;  /* 0x000000000000781c */ /* 0x000fe20003f0f070 */
[----:B------:R-:W-:Y:S01]  /*119b0*/  IMAD.MOV.U32 R69, RZ, RZ, RZ ;  /* 0x000000ffff457224 */ /* 0x000fe200078e00ff */
[----:B------:R-:W-:Y:S02]  /*119c0*/  CS2R R146, SRZ ;  /* 0x0000000000927805 */ /* 0x000fe4000001ff00 */
[----:B------:R-:W-:Y:S02]  /*119d0*/  CS2R R12, SRZ ;  /* 0x00000000000c7805 */ /* 0x000fe4000001ff00 */
[----:B------:R-:W-:Y:S02]  /*119e0*/  CS2R R136, SRZ ;  /* 0x0000000000887805 */ /* 0x000fe4000001ff00 */
[----:B------:R-:W-:Y:S02]  /*119f0*/  CS2R R64, SRZ ;  /* 0x0000000000407805 */ /* 0x000fe4000001ff00 */
[----:B------:R-:W-:-:S02]  /*11a00*/  CS2R R122, SRZ ;  /* 0x00000000007a7805 */ /* 0x000fc4000001ff00 */
[----:B------:R-:W-:Y:S02]  /*11a10*/  MOV R145, RZ ;  /* 0x000000ff00917202 */ /* 0x000fe40000000f00 */
[----:B------:R-:W-:Y:S01]  /*11a20*/  CS2R R92, SRZ ;  /* 0x00000000005c7805 */ /* 0x000fe2000001ff00 */
[----:B------:R-:W-:Y:S01]  /*11a30*/  IMAD.MOV.U32 R138, RZ, RZ, RZ ;  /* 0x000000ffff8a7224 */ /* 0x000fe200078e00ff */
        /* <DEDUP_REMOVED lines=24> */
[----:B-----5:R-:W-:Y:S02]  /*11bc0*/  CS2R R44, SRZ ;  /* 0x00000000002c7805 */ /* 0x020fe4000001ff00 */
[----:B------:R-:W-:Y:S02]  /*11bd0*/  CS2R R28, SRZ ;  /* 0x00000000001c7805 */ /* 0x000fe4000001ff00 */
[----:B------:R-:W-:Y:S01]  /*11be0*/  CS2R R56, SRZ ;  /* 0x0000000000387805 */ /* 0x000fe2000001ff00 */
[----:B------:R-:W-:Y:S01]  /*11bf0*/  IMAD.MOV.U32 R87, RZ, RZ, RZ ;  /* 0x000000ffff577224 */ /* 0x000fe200078e00ff */
        /* <DEDUP_REMOVED lines=12> */
[----:B------:R-:W-:Y:S01]  /*11cc0*/  CS2R R6, SRZ ;  /* 0x0000000000067805 */ /* 0x000fe2000001ff00 */
[----:B------:R-:W-:Y:S01]  /*11cd0*/  IMAD.MOV.U32 R118, RZ, RZ, RZ ;  /* 0x000000ffff767224 */ /* 0x000fe200078e00ff */
        /* <DEDUP_REMOVED lines=14> */
[----:B------:R-:W0:Y:S04]  /*11dc0*/  SHFL.IDX PT, R0, R13, RZ, 0x1f ;  /* 0x00001fff0d007589 */ /* 0x000e2800000e0000 */
[----:B0-----:R0:W-:Y:S02]  /*11dd0*/  STL [R1+0x40], R0 ;  /* 0x0000400001007387 */ /* 0x0011e40000100800 */
.L_x_4662:
[----:B------:R-:W0:Y:S01]  /*11de0*/  LDL R3, [R1+0x40] ;  /* 0x0000400001037983 */ /* 0x000e220000100800 */
[----:B------:R-:W-:-:S06]  /*11df0*/  ULOP3.LUT UP0, URZ, UR48, 0x9f, URZ, 0xc0, !UPT ;  /* 0x0000009f303f7892 */ /* 0x000fcc000f80c03f */
[----:B------:R-:W-:Y:S02]  /*11e00*/  PLOP3.LUT P0, PT, PT, PT, UP0, 0x80, 0x0 ;  /* 0x000000000000781c */ /* 0x000fe40003f0f008 */
[----:B0-----:R-:W-:-:S04]  /*11e10*/  LEA.HI R0, R3, R3, RZ, 0x1 ;  /* 0x0000000303007211 */ /* 0x001fc800078f08ff */
[----:B------:R-:W-:-:S04]  /*11e20*/  LOP3.LUT R0, R0, 0x3e, RZ, 0xc0, !PT ;  /* 0x0000003e00007812 */ /* 0x000fc800078ec0ff */
[----:B------:R-:W-:-:S04]  /*11e30*/  IADD3 R0, R3, -R0, RZ ;  /* 0x8000000003007210 */ /* 0x000fc80007ffe0ff */
[----:B------:R-:W-:-:S04]  /*11e40*/  LEA R0, R0, UR48, 0xc ;  /* 0x0000003000007c11 */ /* 0x000fc8000f8e60ff */
[----:B------:R-:W-:-:S04]  /*11e50*/  SHF.R.U32.HI R0, RZ, 0x4, R0 ;  /* 0x00000004ff007819 */ /* 0x000fc80000011600 */
[----:B------:R-:W-:Y:S01]  /*11e60*/  LOP3.LUT R44, R0, 0x3fff, RZ, 0xc0, !PT ;  /* 0x00003fff002c7812 */ /* 0x000fe200078ec0ff */
[----:B------:R-:W-:Y:S06]  /*11e70*/  @!P0 BRA `(.L_x_4397) ;  /* 0x0000000000408947 */ /* 0x000fec0003800000 */
[----:B-1----:R-:W-:Y:S01]  /*11e80*/  MOV R14, 0x0 ;  /* 0x00000000000e7802 */ /* 0x002fe20000000f00 */
[----:B------:R-:W-:Y:S01]  /*11e90*/  ULDC.64 UR4, c[0x4][0x1b0] ;  /* 0x01006c0000047ab9 */ /* 0x000fe20000000a00 */
[----:B------:R-:W-:Y:S01]  /*11ea0*/  ULDC.64 UR6, c[0x4][0x1b8] ;  /* 0x01006e0000067ab9 */ /* 0x000fe20000000a00 */
[----:B------:R-:W-:Y:S01]  /*11eb0*/  IMAD.U32 R4, RZ, RZ, UR4 ;  /* 0x00000004ff047e24 */ /* 0x000fe2000f8e00ff */
[----:B------:R-:W-:Y:S01]  /*11ec0*/  MOV R12, 0x1 ;  /* 0x00000001000c7802 */ /* 0x000fe20000000f00 */
        /* <DEDUP_REMOVED lines=10> */
[----:B0-----:R-:W-:Y:S05]  /*11f70*/  CALL.ABS.NOINC R14 ;  /* 0x000000000e007343 */ /* 0x001fea0003c00000 */
.L_x_4397:
[----:B------:R-:W-:Y:S02]  /*11f80*/  ULDC UR4, c[0x0][0x3f4] ;  /* 0x0000fd0000047ab9 */ /* 0x000fe40000000800 */
[----:B------:R-:W-:-:S13]  /*11f90*/  ISETP.LT.AND P0, PT, RZ, UR4, PT ;  /* 0x00000004ff007c0c */ /* 0x000fda000bf01270 */
[----:B------:R-:W-:Y:S05]  /*11fa0*/  @P0 BRA `(.L_x_4398) ;  /* 0x0000000000400947 */ /* 0x000fea0003800000 */
[----:B------:R-:W-:-:S04]  /*11fb0*/  ULEA.HI UR4, UR37, UR37, URZ, 0x1 ;  /* 0x0000002525047291 */ /* 0x000fc8000f8f083f */
[----:B------:R-:W-:-:S04]  /*11fc0*/  ULOP3.LUT UR4, UR4, 0xfffffffe, URZ, 0xc0, !UPT ;  /* 0xfffffffe04047892 */ /* 0x000fc8000f8ec03f */
[----:B------:R-:W-:-:S06]  /*11fd0*/  UIADD3 UR4, UR37, -UR4, URZ ;  /* 0x8000000425047290 */ /* 0x000fcc000fffe03f */
[----:B------:R-:W-:-:S05]  /*11fe0*/  IMAD.U32 R3, RZ, RZ, UR4 ;  /* 0x00000004ff037e24 */ /* 0x000fca000f8e00ff */
[----:B------:R-:W-:-:S04]  /*11ff0*/  SHF.L.U32 R3, R3, 0x1f, RZ ;  /* 0x0000001f03037819 */ /* 0x000fc800000006ff */
[----:B------:R0:W2:Y:S03]  /*12000*/  SYNCS.PHASECHK.TRANS64.TRYWAIT P0, [R18+URZ+0x33400], R3 ;  /* 0x03340003120075a7 */ /* 0x0000a6000800017f */
[----:B--2---:R-:W-:Y:S05]  /*12010*/  @!P0 NANOSLEEP.SYNCS 0x989680 ;  /* 0x009896800000895d */ /* 0x004fea0003900000 */
[----:B------:R-:W2:Y:S01]  /*12020*/  @!P0 SYNCS.PHASECHK.TRANS64 P0, [R18+URZ+0x33400], R3 ;  /* 0x03340003120085a7 */ /* 0x000ea2000800007f */
[----:B------:R-:W-:Y:S04]  /*12030*/  BSSY B0, `(.L_x_4399) ;  /* 0x0000006000007945 */ /* 0x000fe80003800000 */
[----:B--2---:R-:W-:Y:S05]  /*12040*/  @P0 BRA `(.L_x_4400) ;  /* 0x0000000000100947 */ /* 0x004fea0003800000 */
.L_x_4401:
[----:B--2---:R2:W3:Y:S02]  /*12050*/  SYNCS.PHASECHK.TRANS64.TRYWAIT P0, [R18+URZ+0x33400], R3 ;  /* 0x03340003120075a7 */ /* 0x0044e4000800017f */
[----:B---3--:R-:W-:Y:S05]  /*12060*/  @!P0 NANOSLEEP.SYNCS 0x989680 ;  /* 0x009896800000895d */ /* 0x008fea0003900000 */
[----:B------:R-:W3:Y:S02]  /*12070*/  @!P0 SYNCS.PHASECHK.TRANS64 P0, [R18+URZ+0x33400], R3 ;  /* 0x03340003120085a7 */ /* 0x000ee4000800007f */
[----:B---3--:R-:W-:Y:S05]  /*12080*/  @!P0 BRA `(.L_x_4401) ;  /* 0xfffffffc00f08947 */ /* 0x008fea000383ffff */
.L_x_4400:
[----:B------:R-:W-:Y:S05]  /*12090*/  BSYNC B0 ;  /* 0x0000000000007941 */ /* 0x000fea0003800000 */
.L_x_4399:
[----:B------:R-:W-:Y:S05]  /*120a0*/  BRA `(.L_x_4402) ;  /* 0x0000006c00807947 */ /* 0x000fea0003800000 */
.L_x_4398:
[----:B------:R-:W0:Y:S01]  /*120b0*/  LDC.64 R24, c[0x0][0x3e8] ;  /* 0x0000fa00ff187b82 */ /* 0x000e220000000a00 */
[----:B------:R-:W-:Y:S01]  /*120c0*/  ULOP3.LUT UP0, URZ, UR48, 0x1bf, URZ, 0xc0, !UPT ;  /* 0x000001bf303f7892 */ /* 0x000fe2000f80c03f */
[----:B------:R-:W-:Y:S01]  /*120d0*/  SHF.R.S32.HI R0, RZ, 0x1f, R130 ;  /* 0x0000001fff007819 */ /* 0x000fe20000011482 */
[----:B------:R-:W-:Y:S01]  /*120e0*/  ULDC.64 UR4, c[0x0][0x3f8] ;  /* 0x0000fe0000047ab9 */ /* 0x000fe20000000a00 */
[----:B------:R-:W-:-:S03]  /*120f0*/  ULDC.64 UR6, c[0x0][0x408] ;  /* 0x0001020000067ab9 */ /* 0x000fc60000000a00 */
[----:B------:R-:W-:Y:S01]  /*12100*/  PLOP3.LUT P0, PT, PT, PT, UP0, 0x80, 0x0 ;  /* 0x000000000000781c */ /* 0x000fe20003f0f008 */
[----:B------:R-:W2:Y:S01]  /*12110*/  LDC.64 R26, c[0x0][0x400] ;  /* 0x00010000ff1a7b82 */ /* 0x000ea20000000a00 */
[C---:B------:R-:W-:Y:S02]  /*12120*/  IMAD R3, R0.reuse, UR4, RZ ;  /* 0x0000000400037c24 */ /* 0x040fe4000f8e02ff */
[----:B------:R-:W-:Y:S02]  /*12130*/  IMAD R5, R0, UR6, RZ ;  /* 0x0000000600057c24 */ /* 0x000fe4000f8e02ff */
[C---:B------:R-:W-:Y:S02]  /*12140*/  IMAD R3, R130.reuse, UR5, R3 ;  /* 0x0000000582037c24 */ /* 0x040fe4000f8e0203 */
[C---:B------:R-:W-:Y:S02]  /*12150*/  IMAD R5, R130.reuse, UR7, R5 ;  /* 0x0000000782057c24 */ /* 0x040fe4000f8e0205 */
[----:B0-----:R-:W-:-:S04]  /*12160*/  IMAD.WIDE.U32 R24, R130, UR4, R24 ;  /* 0x0000000482187c25 */ /* 0x001fc8000f8e0018 */
[----:B------:R-:W-:Y:S02]  /*12170*/  IMAD.IADD R28, R3, 0x1, R25 ;  /* 0x00000001031c7824 */ /* 0x000fe400078e0219 */
[----:B--2---:R-:W-:-:S04]  /*12180*/  IMAD.WIDE.U32 R26, R130, UR6, R26 ;  /* 0x00000006821a7c25 */ /* 0x004fc8000f8e001a */
[----:B------:R-:W-:Y:S01]  /*12190*/  IMAD.IADD R45, R5, 0x1, R27 ;  /* 0x00000001052d7824 */ /* 0x000fe200078e021b */
[----:B------:R-:W-:Y:S06]  /*121a0*/  @!P0 BRA `(.L_x_4403) ;  /* 0x0000000000408947 */ /* 0x000fec0003800000 */
[----:B-1----:R-:W-:Y:S01]  /*121b0*/  MOV R14, 0x0 ;  /* 0x00000000000e7802 */ /* 0x002fe20000000f00 */
        /* <DEDUP_REMOVED lines=14> */
[----:B0-----:R-:W-:Y:S05]  /*122a0*/  CALL.ABS.NOINC R14 ;  /* 0x000000000e007343 */ /* 0x001fea0003c00000 */
.L_x_4403:
[----:B------:R-:W0:Y:S01]  /*122b0*/  S2R R20, SR_TID.X ;  /* 0x0000000000147919 */ /* 0x000e220000002100 */
[----:B------:R-:W-:Y:S01]  /*122c0*/  ULDC.U8 UR4, c[0x0][0x410] ;  /* 0x0001040000047ab9 */ /* 0x000fe20000000000 */
[----:B------:R-:W-:Y:S01]  /*122d0*/  BSSY B0, `(.L_x_4404) ;  /* 0x00006b5000007945 */ /* 0x000fe20003800000 */
[----:B------:R-:W-:Y:S01]  /*122e0*/  ISETP.NE.AND P0, PT, RZ, UR4, PT ;  /* 0x00000004ff007c0c */ /* 0x000fe2000bf05270 */
[C---:B0-----:R-:W-:Y:S02]  /*122f0*/  VIADD R42, R20.reuse, 0xffffff80 ;  /* 0xffffff80142a7836 */ /* 0x041fe40000000000 */
[----:B------:R-:W-:-:S05]  /*12300*/  VIADD R40, R20, 0xffffff80 ;  /* 0xffffff8014287836 */ /* 0x000fca0000000000 */
[----:B------:R-:W-:-:S04]  /*12310*/  LEA.HI R40, R40, R42, RZ, 0x1 ;  /* 0x0000002a28287211 */ /* 0x000fc800078f08ff */
[----:B------:R-:W-:-:S04]  /*12320*/  SHF.R.S32.HI R40, RZ, 0x1, R40 ;  /* 0x00000001ff287819 */ /* 0x000fc80000011428 */
[----:B------:R-:W-:Y:S01]  /*12330*/  LEA R4, R129, R40, 0x7 ;  /* 0x0000002881047211 */ /* 0x000fe200078e38ff */
[----:B------:R-:W-:Y:S06]  /*12340*/  @!P0 BRA `(.L_x_4405) ;  /* 0x00000034007c8947 */ /* 0x000fec0003800000 */
[----:B------:R-:W-:-:S03]  /*12350*/  UMOV UR4, 0xffffffff ;  /* 0xffffffff00047882 */ /* 0x000fc60000000000 */
[----:B------:R-:W-:Y:S05]  /*12360*/  BRA.DIV UR4, `(.L_x_4406) ;  /* 0x000001e2049c7947 */ /* 0x000fea000b800000 */
[----:B------:R0:W2:Y:S04]  /*12370*/  SHFL.IDX PT, R7, R24, RZ, 0x1e1f ;  /* 0x001e1fff18077589 */ /* 0x0000a800000e0000 */
[----:B------:R0:W3:Y:S04]  /*12380*/  SHFL.IDX PT, R39, R26, RZ, 0x1e1f ;  /* 0x001e1fff1a277589 */ /* 0x0000e800000e0000 */
[----:B------:R0:W4:Y:S04]  /*12390*/  SHFL.IDX PT, R0, R28, RZ, 0x1e1f ;  /* 0x001e1fff1c007589 */ /* 0x00012800000e0000 */
[----:B------:R0:W0:Y:S02]  /*123a0*/  SHFL.IDX PT, R3, R45, RZ, 0x1e1f ;  /* 0x001e1fff2d037589 */ /* 0x00002400000e0000 */
.L_x_4668:
[----:B------:R-:W-:Y:S01]  /*123b0*/  ULDC UR4, c[0x0][0x448] ;  /* 0x0001120000047ab9 */ /* 0x000fe20000000800 */
[----:B------:R-:W-:Y:S01]  /*123c0*/  BSSY B1, `(.L_x_4407) ;  /* 0x0000052000017945 */ /* 0x000fe20003800000 */
[----:B------:R-:W-:Y:S01]  /*123d0*/  IMAD R132, R132, UR4, RZ ;  /* 0x0000000484847c24 */ /* 0x000fe2000f8e02ff */
[----:B------:R-:W-:Y:S02]  /*123e0*/  CS2R R8, SRZ ;  /* 0x0000000000087805 */ /* 0x000fe4000001ff00 */
[----:B------:R-:W-:Y:S02]  /*123f0*/  CS2R R12, SRZ ;  /* 0x00000000000c7805 */ /* 0x000fe4000001ff00 */
[----:B------:R-:W-:Y:S02]  /*12400*/  CS2R R20, SRZ ;  /* 0x0000000000147805 */ /* 0x000fe4000001ff00 */
[----:B0-----:R-:W-:Y:S02]  /*12410*/  CS2R R26, SRZ ;  /* 0x00000000001a7805 */ /* 0x001fe4000001ff00 */
[----:B------:R-:W-:-:S02]  /*12420*/  ISETP.GE.AND P0, PT, R4, R132, PT ;  /* 0x000000840400720c */ /* 0x000fc40003f06270 */
[----:B------:R-:W-:Y:S02]  /*12430*/  CS2R R30, SRZ ;  /* 0x00000000001e7805 */ /* 0x000fe4000001ff00 */
[----:B------:R-:W-:Y:S02]  /*12440*/  CS2R R36, SRZ ;  /* 0x0000000000247805 */ /* 0x000fe4000001ff00 */
[----:B------:R-:W-:Y:S02]  /*12450*/  CS2R R10, SRZ ;  /* 0x00000000000a7805 */ /* 0x000fe4000001ff00 */
[----:B-1----:R-:W-:Y:S02]  /*12460*/  CS2R R14, SRZ ;  /* 0x00000000000e7805 */ /* 0x002fe4000001ff00 */
[----:B------:R-:W-:Y:S02]  /*12470*/  CS2R R24, SRZ ;  /* 0x0000000000187805 */ /* 0x000fe4000001ff00 */
[----:B------:R-:W-:-:S02]  /*12480*/  CS2R R28, SRZ ;  /* 0x00000000001c7805 */ /* 0x000fc4000001ff00 */
[----:B------:R-:W-:Y:S02]  /*12490*/  CS2R R32, SRZ ;  /* 0x0000000000207805 */ /* 0x000fe4000001ff00 */
[----:B------:R-:W-:Y:S01]  /*124a0*/  CS2R R34, SRZ ;  /* 0x0000000000227805 */ /* 0x000fe2000001ff00 */
[----:B------:R-:W-:Y:S06]  /*124b0*/  @P0 BRA `(.L_x_4408) ;  /* 0x0000000400080947 */ /* 0x000fec0003800000 */
[----:B------:R-:W2:Y:S01]  /*124c0*/  LDL R46, [R1+0xc] ;  /* 0x00000c00012e7983 */ /* 0x000ea20000100800 */
[----:B------:R-:W-:-:S03]  /*124d0*/  ULDC UR4, c[0x0][0x3f4] ;  /* 0x0000fd0000047ab9 */ /* 0x000fc60000000800 */
[----:B------:R-:W3:Y:S04]  /*124e0*/  LDL R45, [R1+0x14] ;  /* 0x00001400012d7983 */ /* 0x000ee80000100800 */
[----:B------:R-:W4:Y:S04]  /*124f0*/  LDL R43, [R1+0x18] ;  /* 0x00001800012b7983 */ /* 0x000f280000100800 */
[----:B------:R-:W4:Y:S04]  /*12500*/  LDL R42, [R1+0x10] ;  /* 0x00001000012a7983 */ /* 0x000f280000100800 */
[----:B------:R-:W4:Y:S01]  /*12510*/  LDL R38, [R1+0x1c] ;  /* 0x00001c0001267983 */ /* 0x000f220000100800 */
[----:B------:R-:W-:-:S02]  /*12520*/  CS2R R30, SRZ ;  /* 0x00000000001e7805 */ /* 0x000fc4000001ff00 */
[----:B------:R-:W-:Y:S02]  /*12530*/  CS2R R32, SRZ ;  /* 0x0000000000207805 */ /* 0x000fe4000001ff00 */
[----:B------:R-:W-:Y:S02]  /*12540*/  CS2R R26, SRZ ;  /* 0x00000000001a7805 */ /* 0x000fe4000001ff00 */
[----:B------:R-:W-:Y:S02]  /*12550*/  CS2R R36, SRZ ;  /* 0x0000000000247805 */ /* 0x000fe4000001ff00 */
[----:B--2---:R-:W-:Y:S02]  /*12560*/  ISETP.GE.AND P4, PT, R46, UR4, PT ;  /* 0x000000042e007c0c */ /* 0x004fe4000bf86270 */
[----:B------:R-:W-:Y:S02]  /*12570*/  SHF.R.S32.HI R6, RZ, 0x1f, R46 ;  /* 0x0000001fff067819 */ /* 0x000fe4000001142e */
[----:B---3--:R-:W-:-:S02]  /*12580*/  ISETP.GE.AND P3, PT, R45, UR4, PT ;  /* 0x000000042d007c0c */ /* 0x008fc4000bf66270 */
[----:B----4-:R-:W-:-:S07]  /*12590*/  ISETP.GE.AND P2, PT, R43, UR4, PT ;  /* 0x000000042b007c0c */ /* 0x010fce000bf46270 */
[C---:B------:R-:W-:Y:S02]  /*125a0*/  @!P4 IADD3 R4, P0, R46.reuse, R7, RZ ;  /* 0x000000072e04c210 */ /* 0x040fe40007f1e0ff */
[----:B------:R-:W-:-:S03]  /*125b0*/  @!P4 IADD3 R8, P1, R46, R39, RZ ;  /* 0x000000272e08c210 */ /* 0x000fc60007f3e0ff */
[--C-:B------:R-:W-:Y:S02]  /*125c0*/  @!P4 IMAD.X R5, R0, 0x1, R6.reuse, P0 ;  /* 0x000000010005c824 */ /* 0x100fe400000e0606 */
[----:B------:R-:W-:Y:S01]  /*125d0*/  @!P4 IMAD.X R9, R3, 0x1, R6, P1 ;  /* 0x000000010309c824 */ /* 0x000fe200008e0606 */
[----:B------:R-:W-:Y:S02]  /*125e0*/  ISETP.GE.AND P1, PT, R42, UR4, PT ;  /* 0x000000042a007c0c */ /* 0x000fe4000bf26270 */
[----:B------:R0:W5:Y:S01]  /*125f0*/  @!P4 LD.E.64 R30, desc[UR50][R4.64] ;  /* 0x00000032041ec980 */ /* 0x000162000c101b00 */
[----:B------:R-:W-:-:S03]  /*12600*/  SHF.R.S32.HI R10, RZ, 0x1f, R45 ;  /* 0x0000001fff0a7819 */ /* 0x000fc6000001142d */
[----:B------:R1:W5:Y:S01]  /*12610*/  @!P4 LD.E.64 R32, desc[UR50][R8.64] ;  /* 0x000000320820c980 */ /* 0x000362000c101b00 */
[C---:B------:R-:W-:Y:S02]  /*12620*/  @!P3 IADD3 R20, P4, R45.reuse, R7, RZ ;  /* 0x000000072d14b210 */ /* 0x040fe40007f9e0ff */
[----:B------:R-:W-:Y:S02]  /*12630*/  @!P3 IADD3 R24, P5, R45, R39, RZ ;  /* 0x000000272d18b210 */ /* 0x000fe40007fbe0ff */
[----:B------:R-:W-:Y:S01]  /*12640*/  SHF.R.S32.HI R11, RZ, 0x1f, R43 ;  /* 0x0000001fff0b7819 */ /* 0x000fe2000001142b */
[--C-:B------:R-:W-:Y:S01]  /*12650*/  @!P3 IMAD.X R21, R0, 0x1, R10.reuse, P4 ;  /* 0x000000010015b824 */ /* 0x100fe200020e060a */
[----:B------:R-:W-:Y:S01]  /*12660*/  ISETP.GE.AND P0, PT, R224, UR4, PT ;  /* 0x00000004e0007c0c */ /* 0x000fe2000bf06270 */
[----:B------:R-:W-:Y:S01]  /*12670*/  @!P3 IMAD.X R25, R3, 0x1, R10, P5 ;  /* 0x000000010319b824 */ /* 0x000fe200028e060a */
[C---:B------:R-:W-:Y:S02]  /*12680*/  @!P2 IADD3 R12, P4, R43.reuse, R7, RZ ;  /* 0x000000072b0ca210 */ /* 0x040fe40007f9e0ff */
[----:B------:R-:W-:Y:S01]  /*12690*/  @!P2 IADD3 R14, P5, R43, R39, RZ ;  /* 0x000000272b0ea210 */ /* 0x000fe20007fbe0ff */
[----:B------:R2:W5:Y:S01]  /*126a0*/  @!P3 LD.E.64 R26, desc[UR50][R20.64] ;  /* 0x00000032141ab980 */ /* 0x000562000c101b00 */
[----:B------:R-:W-:Y:S01]  /*126b0*/  SHF.R.S32.HI R6, RZ, 0x1f, R42 ;  /* 0x0000001fff067819 */ /* 0x000fe2000001142a */
[--C-:B------:R-:W-:Y:S01]  /*126c0*/  @!P2 IMAD.X R13, R0, 0x1, R11.reuse, P4 ;  /* 0x00000001000da824 */ /* 0x100fe200020e060b */
[C---:B------:R-:W-:Y:S01]  /*126d0*/  @!P1 IADD3 R34, P4, R42.reuse, R7, RZ ;  /* 0x000000072a229210 */ /* 0x040fe20007f9e0ff */
[----:B------:R-:W-:Y:S01]  /*126e0*/  @!P2 IMAD.X R15, R3, 0x1, R11, P5 ;  /* 0x00000001030fa824 */ /* 0x000fe200028e060b */
[----:B------:R-:W-:-:S02]  /*126f0*/  @!P1 IADD3 R10, P5, R42, R39, RZ ;  /* 0x000000272a0a9210 */ /* 0x000fc40007fbe0ff */
[----:B------:R-:W-:Y:S01]  /*12700*/  SHF.R.S32.HI R28, RZ, 0x1f, R38 ;  /* 0x0000001fff1c7819 */ /* 0x000fe20000011426 */
[----:B------:R-:W-:Y:S01]  /*12710*/  @!P1 IMAD.X R35, R0, 0x1, R6, P4 ;  /* 0x0000000100239824 */ /* 0x000fe200020e0606 */
[----:B------:R-:W-:Y:S02]  /*12720*/  ISETP.GE.AND P4, PT, R38, UR4, PT ;  /* 0x0000000426007c0c */ /* 0x000fe4000bf86270 */
[----:B------:R-:W-:Y:S02]  /*12730*/  @!P1 IADD3.X R11, R3, R6, RZ, P5, !PT ;  /* 0x00000006030b9210 */ /* 0x000fe40002ffe4ff */
[----:B0-----:R-:W-:Y:S02]  /*12740*/  @!P0 SHF.R.S32.HI R5, RZ, 0x1f, R224 ;  /* 0x0000001fff058819 */ /* 0x001fe400000114e0 */
[----:B-1----:R-:W-:-:S05]  /*12750*/  @!P0 IADD3 R8, P5, R224, R7, RZ ;  /* 0x00000007e0088210 */ /* 0x002fca0007fbe0ff */
[--C-:B------:R-:W-:Y:S01]  /*12760*/  @!P0 IMAD.X R9, R0, 0x1, R5.reuse, P5 ;  /* 0x0000000100098824 */ /* 0x100fe200028e0605 */
[----:B------:R-:W-:Y:S02]  /*12770*/  @!P0 IADD3 R4, P5, R224, R39, RZ ;  /* 0x00000027e0048210 */ /* 0x000fe40007fbe0ff */
[----:B--2---:R-:W-:Y:S02]  /*12780*/  CS2R R20, SRZ ;  /* 0x0000000000147805 */ /* 0x004fe4000001ff00 */
[----:B------:R-:W5:Y:S01]  /*12790*/  @!P0 LD.E.64 R36, desc[UR50][R8.64] ;  /* 0x0000003208248980 */ /* 0x000f62000c101b00 */
[----:B------:R-:W-:Y:S01]  /*127a0*/  @!P0 IMAD.X R5, R3, 0x1, R5, P5 ;  /* 0x0000000103058824 */ /* 0x000fe200028e0605 */
[----:B------:R-:W-:Y:S02]  /*127b0*/  @!P4 IADD3 R6, P5, R38, R7, RZ ;  /* 0x000000072606c210 */ /* 0x000fe40007fbe0ff */
[----:B------:R0:W5:Y:S03]  /*127c0*/  @!P2 LD.E.64 R20, desc[UR50][R12.64] ;  /* 0x000000320c14a980 */ /* 0x000166000c101b00 */
[----:B------:R-:W-:Y:S01]  /*127d0*/  @!P4 IMAD.X R7, R0, 0x1, R28, P5 ;  /* 0x000000010007c824 */ /* 0x000fe200028e061c */
[----:B------:R-:W-:-:S05]  /*127e0*/  @!P4 IADD3 R38, P5, R38, R39, RZ ;  /* 0x000000272626c210 */ /* 0x000fca0007fbe0ff */
[----:B------:R-:W-:Y:S01]  /*127f0*/  @!P4 IMAD.X R39, R3, 0x1, R28, P5 ;  /* 0x000000010327c824 */ /* 0x000fe200028e061c */
[----:B------:R-:W-:-:S06]  /*12800*/  CS2R R28, SRZ ;  /* 0x00000000001c7805 */ /* 0x000fcc000001ff00 */
[----:B------:R1:W5:Y:S01]  /*12810*/  @!P3 LD.E.64 R28, desc[UR50][R24.64] ;  /* 0x00000032181cb980 */ /* 0x000362000c101b00 */
[----:B0-----:R-:W-:Y:S02]  /*12820*/  CS2R R12, SRZ ;  /* 0x00000000000c7805 */ /* 0x001fe4000001ff00 */
[----:B------:R-:W-:-:S04]  /*12830*/  CS2R R8, SRZ ;  /* 0x0000000000087805 */ /* 0x000fc8000001ff00 */
[----:B------:R0:W5:Y:S01]  /*12840*/  @!P1 LD.E.64 R12, desc[UR50][R34.64] ;  /* 0x00000032220c9980 */ /* 0x000162000c101b00 */
[----:B-1----:R-:W-:-:S03]  /*12850*/  CS2R R24, SRZ ;  /* 0x0000000000187805 */ /* 0x002fc6000001ff00 */
[----:B------:R-:W5:Y:S04]  /*12860*/  @!P4 LD.E.64 R8, desc[UR50][R6.64] ;  /* 0x000000320608c980 */ /* 0x000f68000c101b00 */
[----:B------:R1:W5:Y:S01]  /*12870*/  @!P2 LD.E.64 R24, desc[UR50][R14.64] ;  /* 0x000000320e18a980 */ /* 0x000362000c101b00 */
[----:B0-----:R-:W-:-:S06]  /*12880*/  CS2R R34, SRZ ;  /* 0x0000000000227805 */ /* 0x001fcc000001ff00 */
[----:B------:R-:W5:Y:S01]  /*12890*/  @!P0 LD.E.64 R34, desc[UR50][R4.64] ;  /* 0x0000003204228980 */ /* 0x000f62000c101b00 */
[----:B-1----:R-:W-:-:S06]  /*128a0*/  CS2R R14, SRZ ;  /* 0x00000000000e7805 */ /* 0x002fcc000001ff00 */
[----:B------:R0:W5:Y:S02]  /*128b0*/  @!P1 LD.E.64 R14, desc[UR50][R10.64] ;  /* 0x000000320a0e9980 */ /* 0x000164000c101b00 */
[----:B0-----:R-:W-:-:S06]  /*128c0*/  CS2R R10, SRZ ;  /* 0x00000000000a7805 */ /* 0x001fcc000001ff00 */
[----:B------:R0:W5:Y:S02]  /*128d0*/  @!P4 LD.E.64 R10, desc[UR50][R38.64] ;  /* 0x00000032260ac980 */ /* 0x000164000c101b00 */
.L_x_4408:
[----:B------:R-:W-:Y:S05]  /*128e0*/  BSYNC B1 ;  /* 0x0000000000017941 */ /* 0x000fea0003800000 */
.L_x_4407:
[----:B------:R-:W-:Y:S01]  /*128f0*/  ULEA.HI UR4, UR37, UR37, URZ, 0x1 ;  /* 0x0000002525047291 */ /* 0x000fe2000f8f083f */
[----:B----4-:R-:W-:Y:S01]  /*12900*/  IMAD R0, R129, -0x80, R132 ;  /* 0xffffff8081007824 */ /* 0x010fe200078e0284 */
[----:B------:R-:W-:Y:S02]  /*12910*/  BSSY B1, `(.L_x_4409) ;  /* 0x0000009000017945 */ /* 0x000fe40003800000 */
[----:B------:R-:W-:Y:S02]  /*12920*/  ULOP3.LUT UR4, UR4, 0xfffffffe, URZ, 0xc0, !UPT ;  /* 0xfffffffe04047892 */ /* 0x000fe4000f8ec03f */
[----:B------:R-:W-:Y:S02]  /*12930*/  VIMNMX R0, R0, 0x80, PT ;  /* 0x0000008000007848 */ /* 0x000fe40003fe0100 */
[----:B------:R-:W-:Y:S02]  /*12940*/  UIADD3 UR4, UR37, -UR4, URZ ;  /* 0x8000000425047290 */ /* 0x000fe4000fffe03f */
[----:B------:R-:W-:-:S04]  /*12950*/  ISETP.GE.AND P1, PT, R40, R0, PT ;  /* 0x000000002800720c */ /* 0x000fc80003f26270 */
[----:B------:R-:W-:-:S05]  /*12960*/  IMAD.U32 R3, RZ, RZ, UR4 ;  /* 0x00000004ff037e24 */ /* 0x000fca000f8e00ff */
[----:B------:R-:W-:-:S04]  /*12970*/  SHF.L.U32 R3, R3, 0x1f, RZ ;  /* 0x0000001f03037819 */ /* 0x000fc800000006ff */
[----:B------:R-:W1:Y:S02]  /*12980*/  SYNCS.PHASECHK.TRANS64.TRYWAIT P0, [R18+URZ+0x33400], R3 ;  /* 0x03340003120075a7 */ /* 0x000e64000800017f */
[----:B-1----:R-:W-:Y:S05]  /*12990*/  @!P0 BRA `(.L_x_4410) ;  /* 0x000001dc00848947 */ /* 0x002fea0003800000 */
.L_x_4669:
[----:B------:R-:W-:Y:S05]  /*129a0*/  BSYNC B1 ;  /* 0x0000000000017941 */ /* 0x000fea0003800000 */
.L_x_4409:
[----:B------:R-:W-:Y:S05]  /*129b0*/  @P1 BRA `(.L_x_4411) ;  /* 0x0000006400181947 */ /* 0x000fea0003800000 */
[----:B------:R-:W1:Y:S01]  /*129c0*/  LDL R40, [R1+0x44] ;  /* 0x0000440001287983 */ /* 0x000e620000100800 */
[----:B------:R-:W4:Y:S03]  /*129d0*/  LDC R5, c[0x0][0x3f4] ;  /* 0x0000fd00ff057b82 */ /* 0x000f260000000800 */
[----:B0--3--:R-:W3:Y:S04]  /*129e0*/  LDL R39, [R1+0xc] ;  /* 0x00000c0001277983 */ /* 0x009ee80000100800 */
[----:B------:R-:W3:Y:S04]  /*129f0*/  LDL R38, [R1+0x14] ;  /* 0x0000140001267983 */ /* 0x000ee80000100800 */
[----:B--2---:R-:W2:Y:S04]  /*12a00*/  LDL R7, [R1+0x18] ;  /* 0x0000180001077983 */ /* 0x004ea80000100800 */
[----:B------:R-:W2:Y:S04]  /*12a10*/  LDL R6, [R1+0x10] ;  /* 0x0000100001067983 */ /* 0x000ea80000100800 */
[----:B------:R-:W2:Y:S01]  /*12a20*/  LDL R4, [R1+0x1c] ;  /* 0x00001c0001047983 */ /* 0x000ea20000100800 */
[----:B------:R-:W-:Y:S01]  /*12a30*/  LEA.HI R41, R41, R48, RZ, 0x2 ;  /* 0x0000003029297211 */ /* 0x000fe200078f10ff */
[----:B------:R-:W-:Y:S03]  /*12a40*/  BSSY B1, `(.L_x_4412) ;  /* 0x0000086000017945 */ /* 0x000fe60003800000 */
[----:B------:R-:W-:-:S02]  /*12a50*/  SHF.R.S32.HI R0, RZ, 0x2, R41 ;  /* 0x00000002ff007819 */ /* 0x000fc40000011429 */
[----:B------:R-:W-:Y:S02]  /*12a60*/  SHF.R.S32.HI R41, RZ, 0x1f, R41 ;  /* 0x0000001fff297819 */ /* 0x000fe40000011429 */
[----:B----4-:R-:W-:Y:S02]  /*12a70*/  ISETP.GE.AND P6, PT, R224, R5, PT ;  /* 0x00000005e000720c */ /* 0x010fe40003fc6270 */
[----:B------:R-:W-:-:S04]  /*12a80*/  LEA.HI R41, R41, R0, RZ, 0x2 ;  /* 0x0000000029297211 */ /* 0x000fc800078f10ff */
[----:B------:R-:W-:-:S05]  /*12a90*/  LOP3.LUT R41, R41, 0xfffffffc, RZ, 0xc0, !PT ;  /* 0xfffffffc29297812 */ /* 0x000fca00078ec0ff */
[----:B------:R-:W-:-:S05]  /*12aa0*/  IMAD.IADD R41, R0, 0x1, -R41 ;  /* 0x0000000100297824 */ /* 0x000fca00078e0a29 */
[----:B------:R-:W-:Y:S01]  /*12ab0*/  LOP3.LUT P0, RZ, R41, 0x2, RZ, 0xc0, !PT ;  /* 0x0000000229ff7812 */ /* 0x000fe2000780c0ff */
[----:B-1----:R-:W-:Y:S01]  /*12ac0*/  IMAD.IADD R3, R18, 0x1, R40 ;  /* 0x0000000112037824 */ /* 0x002fe200078e0228 */
[----:B---3--:R-:W-:-:S04]  /*12ad0*/  ISETP.GE.AND P1, PT, R39, R5, PT ;  /* 0x000000052700720c */ /* 0x008fc80003f26270 */
[----:B------:R-:W-:Y:S02]  /*12ae0*/  IADD3 R0, R3, 0x20, RZ ;  /* 0x0000002003007810 */ /* 0x000fe40007ffe0ff */
[-C--:B------:R-:W-:Y:S02]  /*12af0*/  ISETP.GE.AND P2, PT, R38, R5.reuse, PT ;  /* 0x000000052600720c */ /* 0x080fe40003f46270 */
[-C--:B--2---:R-:W-:Y:S02]  /*12b00*/  ISETP.GE.AND P3, PT, R7, R5.reuse, PT ;  /* 0x000000050700720c */ /* 0x084fe40003f66270 */
[-C--:B------:R-:W-:Y:S02]  /*12b10*/  ISETP.GE.AND P4, PT, R6, R5.reuse, PT ;  /* 0x000000050600720c */ /* 0x080fe40003f86270 */
[----:B------:R-:W-:Y:S01]  /*12b20*/  ISETP.GE.AND P5, PT, R4, R5, PT ;  /* 0x000000050400720c */ /* 0x000fe20003fa6270 */
[----:B------:R-:W-:-:S12]  /*12b30*/  @P6 BRA `(.L_x_4413) ;  /* 0x0000000400d86947 */ /* 0x000fd80003800000 */
[----:B------:R-:W0:Y:S01]  /*12b40*/  LDS.128 R4, [R3+0x1e200] ;  /* 0x01e2000003047984 */ /* 0x000e220000000c00 */
        /* <DEDUP_REMOVED lines=24> */
[----:B0-----:R-:W-:Y:S02]  /*12cd0*/  F2FP.F16.E4M3.UNPACK_B R38, R6.H1 ;  /* 0x00000006ff26723e */ /* 0x001fe400030006ff */
[----:B------:R-:W-:Y:S02]  /*12ce0*/  LOP3.LUT R39, R39, 0xff0000, R36, 0xf8, !PT ;  /* 0x00ff000027277812 */ /* 0x000fe400078ef824 */
[----:B------:R-:W-:Y:S01]  /*12cf0*/  LOP3.LUT R43, R43, 0xff0000, R34, 0xf8, !PT ;  /* 0x00ff00002b2b7812 */ /* 0x000fe200078ef822 */
[--C-:B------:R-:W-:Y:S01]  /*12d00*/  HADD2.F32 R37, -RZ, R38.reuse.H0_H0 ;  /* 0x20000026ff257230 */ /* 0x100fe20000004100 */
[----:B------:R-:W-:Y:S01]  /*12d10*/  F2FP.F16.E4M3.UNPACK_B R47, R46 ;  /* 0x0000002eff2f723e */ /* 0x000fe200020006ff */
[----:B------:R-:W-:Y:S01]  /*12d20*/  HADD2.F32 R38, -RZ, R38.H1_H1 ;  /* 0x30000026ff267230 */ /* 0x000fe20000004100 */
[----:B------:R-:W-:-:S02]  /*12d30*/  F2FP.F16.E4M3.UNPACK_B R42, R41 ;  /* 0x00000029ff2a723e */ /* 0x000fc400020006ff */
[----:B------:R-:W-:Y:S01]  /*12d40*/  LOP3.LUT R40, R39, 0xff000000, R36, 0xf8, !PT ;  /* 0xff00000027287812 */ /* 0x000fe200078ef824 */
[--C-:B------:R-:W-:Y:S01]  /*12d50*/  HADD2.F32 R48, -RZ, R47.reuse.H1_H1 ;  /* 0x3000002fff307230 */ /* 0x100fe20000004100 */
[----:B------:R-:W-:Y:S01]  /*12d60*/  LOP3.LUT R45, R43, 0xff000000, R34, 0xf8, !PT ;  /* 0xff0000002b2d7812 */ /* 0x000fe200078ef822 */
[----:B------:R-:W-:Y:S01]  /*12d70*/  HADD2.F32 R43, -RZ, R42.H1_H1 ;  /* 0x3000002aff2b7230 */ /* 0x000fe20000004100 */
[----:B------:R-:W-:Y:S01]  /*12d80*/  F2FP.F16.E4M3.UNPACK_B R36, R6 ;  /* 0x00000006ff24723e */ /* 0x000fe200020006ff */
[----:B------:R-:W-:Y:S01]  /*12d90*/  HADD2.F32 R47, -RZ, R47.H0_H0 ;  /* 0x2000002fff2f7230 */ /* 0x000fe20000004100 */
[-C--:B------:R-:W-:Y:S01]  /*12da0*/  F2FP.F16.E4M3.UNPACK_B R34, R5.reuse ;  /* 0x00000005ff22723e */ /* 0x080fe200020006ff */
[C---:B------:R-:W-:Y:S01]  /*12db0*/  FMUL.FTZ R50, R38.reuse, R48 ;  /* 0x0000003026327220 */ /* 0x040fe20000410000 */
[----:B------:R-:W-:Y:S01]  /*12dc0*/  F2FP.F16.E4M3.UNPACK_B R35, R5.H1 ;  /* 0x00000005ff23723e */ /* 0x000fe200030006ff */
[----:B------:R-:W-:Y:S01]  /*12dd0*/  FMUL.FTZ R51, R38, R43 ;  /* 0x0000002b26337220 */ /* 0x000fe20000410000 */
[----:B------:R-:W-:Y:S01]  /*12de0*/  HADD2.F32 R5, -RZ, R36.H1_H1 ;  /* 0x30000024ff057230 */ /* 0x000fe20000004100 */
        /* <DEDUP_REMOVED lines=9> */
[----:B------:R-:W-:Y:S01]  /*12e80*/  F2FP.F16.E4M3.UNPACK_B R7, R7.H1 ;  /* 0x00000007ff07723e */ /* 0x000fe200030006ff */
[----:B------:R-:W-:-:S02]  /*12e90*/  HADD2.F32 R5, -RZ, R39.H1_H1 ;  /* 0x30000027ff057230 */ /* 0x000fc40000004100 */
[C---:B------:R-:W-:Y:S01]  /*12ea0*/  FFMA.FTZ R43, R36.reuse, R42, -R37 ;  /* 0x0000002a242b7223 */ /* 0x040fe20000010825 */
[--C-:B------:R-:W-:Y:S02]  /*12eb0*/  HADD2.F32 R48, -RZ, R46.reuse.H0_H0 ;  /* 0x2000002eff307230 */ /* 0x100fe40000004100 */
[----:B------:R-:W-:Y:S01]  /*12ec0*/  FFMA.FTZ R50, R36, R47, R38 ;  /* 0x0000002f24327223 */ /* 0x000fe20000010026 */
[----:B------:R-:W-:Y:S01]  /*12ed0*/  HADD2.F32 R38, -RZ, R41.H0_H0 ;  /* 0x20000029ff267230 */ /* 0x000fe20000004100 */
[----:B------:R-:W-:Y:S01]  /*12ee0*/  F2FP.F16.E4M3.UNPACK_B R6, R4 ;  /* 0x00000004ff06723e */ /* 0x000fe200020006ff */
        /* <DEDUP_REMOVED lines=8> */
[----:B------:R-:W-:Y:S02]  /*12f70*/  HADD2.F32 R5, -RZ, R7.H0_H0 ;  /* 0x20000007ff057230 */ /* 0x000fe40000004100 */
[C---:B------:R-:W-:Y:S01]  /*12f80*/  FMUL.FTZ R38, R36.reuse, R46 ;  /* 0x0000002e24267220 */ /* 0x040fe20000410000 */
[----:B------:R-:W-:Y:S01]  /*12f90*/  F2FP.F16.E4M3.UNPACK_B R37, R45 ;  /* 0x0000002dff25723e */ /* 0x000fe200020006ff */
[-C--:B------:R-:W-:Y:S01]  /*12fa0*/  FMUL.FTZ R56, R36, R41.reuse ;  /* 0x0000002924387220 */ /* 0x080fe20000410000 */
[----:B------:R-:W-:Y:S01]  /*12fb0*/  F2FP.F16.E4M3.UNPACK_B R36, R40 ;  /* 0x00000028ff24723e */ /* 0x000fe200020006ff */
[----:B------:R-:W-:Y:S01]  /*12fc0*/  FFMA.FTZ R54, R39, R48, R54 ;  /* 0x0000003027367223 */ /* 0x000fe20000010036 */
[C---:B------:R-:W-:Y:S01]  /*12fd0*/  FFMA.FTZ R48, R5.reuse, R41, -R38 ;  /* 0x0000002905307223 */ /* 0x040fe20000010826 */
[----:B------:R-:W-:Y:S01]  /*12fe0*/  FFMA.FTZ R51, R5, R46, R56 ;  /* 0x0000002e05337223 */ /* 0x000fe20000010038 */
[----:B------:R-:W-:Y:S01]  /*12ff0*/  HADD2.F32 R7, -RZ, R4.H1_H1 ;  /* 0x30000004ff077230 */ /* 0x000fe20000004100 */
[----:B------:R-:W-:Y:S01]  /*13000*/  F2FP.F16.E4M3.UNPACK_B R40, R40.H1 ;  /* 0x00000028ff28723e */ /* 0x000fe200030006ff */
[----:B------:R-:W-:Y:S01]  /*13010*/  HADD2.F32 R42, -RZ, R37.H1_H1 ;  /* 0x30000025ff2a7230 */ /* 0x000fe20000004100 */
[----:B------:R-:W-:Y:S01]  /*13020*/  F2FP.F16.E4M3.UNPACK_B R45, R45.H1 ;  /* 0x0000002dff2d723e */ /* 0x000fe200030006ff */
[----:B------:R-:W-:-:S02]  /*13030*/  HADD2.F32 R38, -RZ, R36.H1_H1 ;  /* 0x30000024ff267230 */ /* 0x000fc40000004100 */
[----:B------:R-:W-:Y:S02]  /*13040*/  HADD2.F32 R5, -RZ, R4.H0_H0 ;  /* 0x20000004ff057230 */ /* 0x000fe40000004100 */
[----:B------:R-:W-:Y:S01]  /*13050*/  FMUL.FTZ R46, R7, R42 ;  /* 0x0000002a072e7220 */ /* 0x000fe20000410000 */
[----:B------:R-:W-:Y:S02]  /*13060*/  HADD2.F32 R39, -RZ, R37.H0_H0 ;  /* 0x20000025ff277230 */ /* 0x000fe40000004100 */
[----:B------:R-:W-:Y:S02]  /*13070*/  HADD2.F32 R4, -RZ, R6.H1_H1 ;  /* 0x30000006ff047230 */ /* 0x000fe40000004100 */
[-C--:B------:R-:W-:Y:S01]  /*13080*/  FFMA.FTZ R46, R5, R38.reuse, -R46 ;  /* 0x00000026052e7223 */ /* 0x080fe2000001082e */
[----:B------:R-:W-:Y:S02]  /*13090*/  HADD2.F32 R37, -RZ, R36.H0_H0 ;  /* 0x20000024ff257230 */ /* 0x000fe40000004100 */
[----:B------:R-:W-:Y:S01]  /*130a0*/  FMUL.FTZ R36, R7, R38 ;  /* 0x0000002607247220 */ /* 0x000fe20000410000 */
[----:B------:R-:W-:-:S02]  /*130b0*/  HADD2.F32 R6, -RZ, R6.H0_H0 ;  /* 0x20000006ff067230 */ /* 0x000fc40000004100 */
[C---:B------:R-:W-:Y:S01]  /*130c0*/  FMUL.FTZ R7, R4.reuse, R39 ;  /* 0x0000002704077220 */ /* 0x040fe20000410000 */
[-C--:B------:R-:W-:Y:S01]  /*130d0*/  FMUL.FTZ R4, R4, R37.reuse ;  /* 0x0000002504047220 */ /* 0x080fe20000410000 */
[----:B------:R-:W-:Y:S02]  /*130e0*/  FFMA.FTZ R41, R5, R42, R36 ;  /* 0x0000002a05297223 */ /* 0x000fe40000010024 */
[C---:B------:R-:W-:Y:S01]  /*130f0*/  FFMA.FTZ R37, R6.reuse, R37, -R7 ;  /* 0x0000002506257223 */ /* 0x040fe20000010807 */
[----:B------:R-:W-:Y:S02]  /*13100*/  HADD2.F32 R5, -RZ, R35.H1_H1 ;  /* 0x30000023ff057230 */ /* 0x000fe40000004100 */
[----:B------:R-:W-:Y:S01]  /*13110*/  FFMA.FTZ R38, R6, R39, R4 ;  /* 0x0000002706267223 */ /* 0x000fe20000010004 */
[----:B------:R-:W-:Y:S02]  /*13120*/  HADD2.F32 R6, -RZ, R40.H1_H1 ;  /* 0x30000028ff067230 */ /* 0x000fe40000004100 */
[----:B------:R-:W-:-:S02]  /*13130*/  HADD2.F32 R36, -RZ, R45.H1_H1 ;  /* 0x3000002dff247230 */ /* 0x000fc40000004100 */
[----:B------:R-:W-:Y:S02]  /*13140*/  HADD2.F32 R45, -RZ, R45.H0_H0 ;  /* 0x2000002dff2d7230 */ /* 0x000fe40000004100 */
[C---:B------:R-:W-:Y:S01]  /*13150*/  FMUL.FTZ R39, R5.reuse, R6 ;  /* 0x0000000605277220 */ /* 0x040fe20000410000 */
[----:B------:R-:W-:Y:S02]  /*13160*/  HADD2.F32 R4, -RZ, R34.H1_H1 ;  /* 0x30000022ff047230 */ /* 0x000fe40000004100 */
[----:B------:R-:W-:Y:S02]  /*13170*/  HADD2.F32 R7, -RZ, R40.H0_H0 ;  /* 0x20000028ff077230 */ /* 0x000fe40000004100 */
[----:B------:R-:W-:Y:S01]  /*13180*/  FMUL.FTZ R40, R5, R36 ;  /* 0x0000002405287220 */ /* 0x000fe20000410000 */
[----:B------:R-:W-:Y:S02]  /*13190*/  HADD2.F32 R35, -RZ, R35.H0_H0 ;  /* 0x20000023ff237230 */ /* 0x000fe40000004100 */
[----:B------:R-:W-:Y:S01]  /*131a0*/  FMUL.FTZ R5, R4, R45 ;  /* 0x0000002d04057220 */ /* 0x000fe20000410000 */
[----:B------:R-:W-:-:S02]  /*131b0*/  HADD2.F32 R34, -RZ, R34.H0_H0 ;  /* 0x20000022ff227230 */ /* 0x000fc40000004100 */
[-C--:B------:R-:W-:Y:S01]  /*131c0*/  FMUL.FTZ R4, R4, R7.reuse ;  /* 0x0000000704047220 */ /* 0x080fe20000410000 */
[C---:B------:R-:W-:Y:S01]  /*131d0*/  FFMA.FTZ R40, R35.reuse, R6, -R40 ;  /* 0x0000000623287223 */ /* 0x040fe20000010828 */
[----:B------:R-:W-:Y:S01]  /*131e0*/  FFMA.FTZ R39, R35, R36, R39 ;  /* 0x0000002423277223 */ /* 0x000fe20000010027 */
[C---:B------:R-:W-:Y:S01]  /*131f0*/  FFMA.FTZ R5, R34.reuse, R7, -R5 ;  /* 0x0000000722057223 */ /* 0x040fe20000010805 */
[----:B------:R-:W-:Y:S01]  /*13200*/  FFMA.FTZ R34, R34, R45, R4 ;  /* 0x0000002d22227223 */ /* 0x000fe20000010004 */
[----:B------:R-:W-:Y:S02]  /*13210*/  F2FP.SATFINITE.E4M3.F32.PACK_AB_MERGE_C R6, R52, R49, RZ ;  /* 0x000000313406723e */ /* 0x000fe400048070ff */
[----:B------:R-:W-:Y:S02]  /*13220*/  F2FP.SATFINITE.E4M3.F32.PACK_AB_MERGE_C R7, R51, R48, RZ ;  /* 0x000000303307723e */ /* 0x000fe400048070ff */
[----:B------:R-:W-:Y:S02]  /*13230*/  F2FP.SATFINITE.E4M3.F32.PACK_AB_MERGE_C R4, R41, R46, RZ ;  /* 0x0000002e2904723e */ /* 0x000fe400048070ff */
[----:B------:R-:W-:-:S02]  /*13240*/  F2FP.SATFINITE.E4M3.F32.PACK_AB_MERGE_C R39, R39, R40, RZ ;  /* 0x000000282727723e */ /* 0x000fc400048070ff */
[----:B------:R-:W-:Y:S02]  /*13250*/  F2FP.SATFINITE.E4M3.F32.PACK_AB_MERGE_C R6, R50, R43, R6 ;  /* 0x0000002b3206723e */ /* 0x000fe40004807006 */
[----:B------:R-:W-:Y:S02]  /*13260*/  F2FP.SATFINITE.E4M3.F32.PACK_AB_MERGE_C R7, R54, R47, R7 ;  /* 0x0000002f3607723e */ /* 0x000fe40004807007 */
[----:B------:R-:W-:Y:S02]  /*13270*/  F2FP.SATFINITE.E4M3.F32.PACK_AB_MERGE_C R4, R38, R37, R4 ;  /* 0x000000252604723e */ /* 0x000fe40004807004 */
[----:B------:R-:W-:-:S05]  /*13280*/  F2FP.SATFINITE.E4M3.F32.PACK_AB_MERGE_C R5, R34, R5, R39 ;  /* 0x000000052205723e */ /* 0x000fca0004807027 */
[----:B------:R0:W-:Y:S02]  /*13290*/  STS.128 [R3+0x1e200], R4 ;  /* 0x01e2000403007388 */ /* 0x0001e40000000c00 */
.L_x_4413:
[----:B------:R-:W-:Y:S05]  /*132a0*/  BSYNC B1 ;  /* 0x0000000000017941 */ /* 0x000fea0003800000 */
.L_x_4412:
[----:B------:R-:W-:Y:S01]  /*132b0*/  BSSY B1, `(.L_x_4414) ;  /* 0x000007d000017945 */ /* 0x000fe20003800000 */
[----:B------:R-:W-:-:S03]  /*132c0*/  @P0 VIADD R0, R3, 0xffffffe0 ;  /* 0xffffffe003000836 */ /* 0x000fc60000000000 */
[----:B------:R-:W-:Y:S05]  /*132d0*/  @P1 BRA `(.L_x_4415) ;  /* 0x0000000400e81947 */ /* 0x000fea0003800000 */
[----:B0-----:R-:W0:Y:S01]  /*132e0*/  LDS.128 R4, [R0+0x1e200] ;  /* 0x01e2000000047984 */ /* 0x001e220000000c00 */
        /* <DEDUP_REMOVED lines=11> */
[----:B------:R-:W-:-:S02]  /*133a0*/  LOP3.LUT R35, R30, 0xff, RZ, 0xc0, !PT ;  /* 0x000000ff1e237812 */ /* 0x000fc400078ec0ff */
[----:B------:R-:W-:Y:S02]  /*133b0*/  LOP3.LUT R34, R34, 0xff, RZ, 0xc0, !PT ;  /* 0x000000ff22227812 */ /* 0x000fe400078ec0ff */
[----:B------:R-:W-:Y:S02]  /*133c0*/  SHF.R.U32.HI R36, RZ, 0x10, R31 ;  /* 0x00000010ff247819 */ /* 0x000fe4000001161f */
[----:B------:R-:W-:Y:S02]  /*133d0*/  LOP3.LUT R39, R32, 0xff, RZ, 0xc0, !PT ;  /* 0x000000ff20277812 */ /* 0x000fe400078ec0ff */
[----:B------:R-:W-:Y:S02]  /*133e0*/  LOP3.LUT R38, R38, 0xff, RZ, 0xc0, !PT ;  /* 0x000000ff26267812 */ /* 0x000fe400078ec0ff */
[----:B------:R-:W-:Y:S02]  /*133f0*/  LOP3.LUT R40, R40, 0xff, RZ, 0xc0, !PT ;  /* 0x000000ff28287812 */ /* 0x000fe400078ec0ff */
[----:B------:R-:W-:-:S02]  /*13400*/  PRMT R35, R34, 0x7604, R35 ;  /* 0x0000760422237816 */ /* 0x000fc40000000023 */
[----:B------:R-:W-:Y:S02]  /*13410*/  LOP3.LUT R36, R36, 0xff, RZ, 0xc0, !PT ;  /* 0x000000ff24247812 */ /* 0x000fe400078ec0ff */
[----:B------:R-:W-:Y:S02]  /*13420*/  SHF.R.U32.HI R34, RZ, 0x10, R30 ;  /* 0x00000010ff227819 */ /* 0x000fe4000001161e */
[----:B------:R-:W-:Y:S02]  /*13430*/  PRMT R39, R38, 0x7604, R39 ;  /* 0x0000760426277816 */ /* 0x000fe40000000027 */
        /* <DEDUP_REMOVED lines=8> */
[----:B0-----:R-:W-:-:S02]  /*134c0*/  F2FP.F16.E4M3.UNPACK_B R34, R6.H1 ;  /* 0x00000006ff22723e */ /* 0x001fc400030006ff */
[----:B------:R-:W-:Y:S02]  /*134d0*/  PRMT R39, R38, 0x7054, R39 ;  /* 0x0000705426277816 */ /* 0x000fe40000000027 */
[----:B------:R-:W-:Y:S01]  /*134e0*/  F2FP.F16.E4M3.UNPACK_B R42, R41 ;  /* 0x00000029ff2a723e */ /* 0x000fe200020006ff */
[--C-:B------:R-:W-:Y:S01]  /*134f0*/  HADD2.F32 R33, -RZ, R34.reuse.H0_H0 ;  /* 0x20000022ff217230 */ /* 0x100fe20000004100 */
[----:B------:R-:W-:Y:S01]  /*13500*/  F2FP.F16.E4M3.UNPACK_B R38, R37 ;  /* 0x00000025ff26723e */ /* 0x000fe200020006ff */
[----:B------:R-:W-:Y:S01]  /*13510*/  HADD2.F32 R34, -RZ, R34.H1_H1 ;  /* 0x30000022ff227230 */ /* 0x000fe20000004100 */
[----:B------:R-:W-:Y:S01]  /*13520*/  LOP3.LUT R40, R39, 0xff000000, R32, 0xf8, !PT ;  /* 0xff00000027287812 */ /* 0x000fe200078ef820 */
[----:B------:R-:W-:Y:S01]  /*13530*/  HADD2.F32 R43, -RZ, R42.H1_H1 ;  /* 0x3000002aff2b7230 */ /* 0x000fe20000004100 */
[----:B------:R-:W-:Y:S01]  /*13540*/  F2FP.F16.E4M3.UNPACK_B R32, R6 ;  /* 0x00000006ff20723e */ /* 0x000fe200020006ff */
[----:B------:R-:W-:Y:S01]  /*13550*/  HADD2.F32 R39, -RZ, R38.H1_H1 ;  /* 0x30000026ff277230 */ /* 0x000fe20000004100 */
[----:B------:R-:W-:Y:S01]  /*13560*/  LOP3.LUT R36, R35, 0xff000000, R30, 0xf8, !PT ;  /* 0xff00000023247812 */ /* 0x000fe200078ef81e */
[----:B------:R-:W-:-:S02]  /*13570*/  HADD2.F32 R42, -RZ, R42.H0_H0 ;  /* 0x2000002aff2a7230 */ /* 0x000fc40000004100 */
[C---:B------:R-:W-:Y:S01]  /*13580*/  FMUL.FTZ R46, R34.reuse, R43 ;  /* 0x0000002b222e7220 */ /* 0x040fe20000410000 */
[----:B------:R-:W-:Y:S01]  /*13590*/  F2FP.F16.E4M3.UNPACK_B R30, R5 ;  /* 0x00000005ff1e723e */ /* 0x000fe200020006ff */
[----:B------:R-:W-:Y:S01]  /*135a0*/  FMUL.FTZ R34, R34, R39 ;  /* 0x0000002722227220 */ /* 0x000fe20000410000 */
[----:B------:R-:W-:Y:S01]  /*135b0*/  F2FP.F16.E4M3.UNPACK_B R31, R5.H1 ;  /* 0x00000005ff1f723e */ /* 0x000fe200030006ff */
[----:B------:R-:W-:Y:S01]  /*135c0*/  HADD2.F32 R5, -RZ, R32.H1_H1 ;  /* 0x30000020ff057230 */ /* 0x000fe20000004100 */
[----:B------:R-:W-:Y:S01]  /*135d0*/  F2FP.F16.E4M3.UNPACK_B R35, R7 ;  /* 0x00000007ff23723e */ /* 0x000fe200020006ff */
[----:B------:R-:W-:Y:S01]  /*135e0*/  HADD2.F32 R38, -RZ, R38.H0_H0 ;  /* 0x20000026ff267230 */ /* 0x000fe20000004100 */
[----:B------:R-:W-:Y:S01]  /*135f0*/  F2FP.F16.E4M3.UNPACK_B R41, R41.H1 ;  /* 0x00000029ff29723e */ /* 0x000fe200030006ff */
[C---:B------:R-:W-:Y:S01]  /*13600*/  FFMA.FTZ R45, R33.reuse, R39, -R46 ;  /* 0x00000027212d7223 */ /* 0x040fe2000001082e */
[----:B------:R-:W-:Y:S01]  /*13610*/  F2FP.F16.E4M3.UNPACK_B R37, R37.H1 ;  /* 0x00000025ff25723e */ /* 0x000fe200030006ff */
[----:B------:R-:W-:Y:S01]  /*13620*/  FFMA.FTZ R50, R33, R43, R34 ;  /* 0x0000002b21327223 */ /* 0x000fe20000010022 */
[----:B------:R-:W-:-:S02]  /*13630*/  HADD2.F32 R32, -RZ, R32.H0_H0 ;  /* 0x20000020ff207230 */ /* 0x000fc40000004100 */
[C---:B------:R-:W-:Y:S01]  /*13640*/  FMUL.FTZ R33, R5.reuse, R42 ;  /* 0x0000002a05217220 */ /* 0x040fe20000410000 */
[-C--:B------:R-:W-:Y:S01]  /*13650*/  FMUL.FTZ R39, R5, R38.reuse ;  /* 0x0000002605277220 */ /* 0x080fe20000410000 */
[----:B------:R-:W-:Y:S01]  /*13660*/  F2FP.F16.E4M3.UNPACK_B R7, R7.H1 ;  /* 0x00000007ff07723e */ /* 0x000fe200030006ff */
[----:B------:R-:W-:Y:S02]  /*13670*/  HADD2.F32 R5, -RZ, R35.H1_H1 ;  /* 0x30000023ff057230 */ /* 0x000fe40000004100 */
[C---:B------:R-:W-:Y:S01]  /*13680*/  FFMA.FTZ R43, R32.reuse, R38, -R33 ;  /* 0x00000026202b7223 */ /* 0x040fe20000010821 */
[----:B------:R-:W-:Y:S02]  /*13690*/  HADD2.F32 R46, -RZ, R41.H0_H0 ;  /* 0x20000029ff2e7230 */ /* 0x000fe40000004100 */
[----:B------:R-:W-:Y:S01]  /*136a0*/  FFMA.FTZ R48, R32, R42, R39 ;  /* 0x0000002a20307223 */ /* 0x000fe20000010027 */
[----:B------:R-:W-:Y:S01]  /*136b0*/  HADD2.F32 R34, -RZ, R37.H0_H0 ;  /* 0x20000025ff227230 */ /* 0x000fe20000004100 */
[----:B------:R-:W-:Y:S01]  /*136c0*/  F2FP.F16.E4M3.UNPACK_B R6, R4 ;  /* 0x00000004ff06723e */ /* 0x000fe200020006ff */
[----:B------:R-:W-:-:S02]  /*136d0*/  HADD2.F32 R35, -RZ, R35.H0_H0 ;  /* 0x20000023ff237230 */ /* 0x000fc40000004100 */
[C---:B------:R-:W-:Y:S01]  /*136e0*/  FMUL.FTZ R38, R5.reuse, R46 ;  /* 0x0000002e05267220 */ /* 0x040fe20000410000 */
        /* <DEDUP_REMOVED lines=8> */
[----:B------:R-:W-:Y:S01]  /*13770*/  F2FP.F16.E4M3.UNPACK_B R4, R4.H1 ;  /* 0x00000004ff04723e */ /* 0x000fe200030006ff */
[-C--:B------:R-:W-:Y:S01]  /*13780*/  FMUL.FTZ R42, R32, R37.reuse ;  /* 0x00000025202a7220 */ /* 0x080fe20000410000 */
[----:B------:R-:W-:Y:S01]  /*13790*/  F2FP.F16.E4M3.UNPACK_B R33, R40 ;  /* 0x00000028ff21723e */ /* 0x000fe200020006ff */
[C---:B------:R-:W-:Y:S01]  /*137a0*/  FFMA.FTZ R49, R5.reuse, R37, -R34 ;  /* 0x0000002505317223 */ /* 0x040fe20000010822 */
[-C--:B------:R-:W-:Y:S01]  /*137b0*/  F2FP.F16.E4M3.UNPACK_B R32, R36.reuse ;  /* 0x00000024ff20723e */ /* 0x080fe200020006ff */
        /* <DEDUP_REMOVED lines=44> */
.L_x_4415:
[----:B------:R-:W-:Y:S05]  /*13a80*/  BSYNC B1 ;  /* 0x0000000000017941 */ /* 0x000fea0003800000 */
.L_x_4414:
[----:B------:R-:W-:Y:S04]  /*13a90*/  BSSY B1, `(.L_x_4416) ;  /* 0x0000078000017945 */ /* 0x000fe80003800000 */
[----:B------:R-:W-:Y:S05]  /*13aa0*/  @P2 BRA `(.L_x_4417) ;  /* 0x0000000400d82947 */ /* 0x000fea0003800000 */
[----:B01----:R-:W0:Y:S01]  /*13ab0*/  LDS.128 R4, [R3+0x20200] ;  /* 0x0202000003047984 */ /* 0x003e220000000c00 */
[----:B-----5:R-:W-:Y:S02]  /*13ac0*/  SHF.R.U32.HI R33, RZ, 0x8, R27 ;  /* 0x00000008ff217819 */ /* 0x020fe4000001161b */
[----:B------:R-:W-:Y:S02]  /*13ad0*/  LOP3.LUT R32, R27, 0xff, RZ, 0xc0, !PT ;  /* 0x000000ff1b207812 */ /* 0x000fe400078ec0ff */
[----:B------:R-:W-:Y:S02]  /*13ae0*/  LOP3.LUT R33, R33, 0xff, RZ, 0xc0, !PT ;  /* 0x000000ff21217812 */ /* 0x000fe400078ec0ff */
[----:B------:R-:W-:Y:S02]  /*13af0*/  SHF.R.U32.HI R37, RZ, 0x8, R29 ;  /* 0x00000008ff257819 */ /* 0x000fe4000001161d */
[----:B------:R-:W-:Y:S02]  /*13b00*/  PRMT R32, R33, 0x7604, R32 ;  /* 0x0000760421207816 */ /* 0x000fe40000000020 */
[----:B------:R-:W-:-:S02]  /*13b10*/  LOP3.LUT R34, R29, 0xff, RZ, 0xc0, !PT ;  /* 0x000000ff1d227812 */ /* 0x000fc400078ec0ff */
[----:B------:R-:W-:Y:S02]  /*13b20*/  LOP3.LUT R37, R37, 0xff, RZ, 0xc0, !PT ;  /* 0x000000ff25257812 */ /* 0x000fe400078ec0ff */
[----:B------:R-:W-:Y:S02]  /*13b30*/  SHF.R.U32.HI R36, RZ, 0x10, R29 ;  /* 0x00000010ff247819 */ /* 0x000fe4000001161d */
[----:B------:R-:W-:Y:S02]  /*13b40*/  SHF.R.U32.HI R38, RZ, 0x10, R27 ;  /* 0x00000010ff267819 */ /* 0x000fe4000001161b */
[----:B------:R-:W-:Y:S02]  /*13b50*/  SHF.R.U32.HI R33, RZ, 0x8, R28 ;  /* 0x00000008ff217819 */ /* 0x000fe4000001161c */
[----:B------:R-:W-:Y:S02]  /*13b60*/  SHF.R.U32.HI R31, RZ, 0x8, R26 ;  /* 0x00000008ff1f7819 */ /* 0x000fe4000001161a */
[----:B------:R-:W-:Y:S01]  /*13b70*/  PRMT R34, R37, 0x7604, R34 ;  /* 0x0000760425227816 */ /* 0x000fe20000000022 */
[----:B------:R-:W-:Y:S01]  /*13b80*/  IMAD.U32 R37, R36, 0x10000, RZ ;  /* 0x0001000024257824 */ /* 0x000fe200078e00ff */
[----:B------:R-:W-:Y:S01]  /*13b90*/  LOP3.LUT R35, R33, 0xff, RZ, 0xc0, !PT ;  /* 0x000000ff21237812 */ /* 0x000fe200078ec0ff */
[----:B------:R-:W-:Y:S01]  /*13ba0*/  IMAD.U32 R33, R38, 0x10000, RZ ;  /* 0x0001000026217824 */ /* 0x000fe200078e00ff */
[----:B------:R-:W-:-:S02]  /*13bb0*/  LOP3.LUT R30, R26, 0xff, RZ, 0xc0, !PT ;  /* 0x000000ff1a1e7812 */ /* 0x000fc400078ec0ff */
[----:B------:R-:W-:Y:S02]  /*13bc0*/  LOP3.LUT R31, R31, 0xff, RZ, 0xc0, !PT ;  /* 0x000000ff1f1f7812 */ /* 0x000fe400078ec0ff */
[----:B------:R-:W-:Y:S02]  /*13bd0*/  LOP3.LUT R37, R34, 0xff0000, R37, 0xf8, !PT ;  /* 0x00ff000022257812 */ /* 0x000fe400078ef825 */
[----:B------:R-:W-:Y:S02]  /*13be0*/  PRMT R31, R31, 0x7604, R30 ;  /* 0x000076041f1f7816 */ /* 0x000fe4000000001e */
[----:B------:R-:W-:Y:S02]  /*13bf0*/  LOP3.LUT R30, R28, 0xff, RZ, 0xc0, !PT ;  /* 0x000000ff1c1e7812 */ /* 0x000fe400078ec0ff */
[----:B------:R-:W-:Y:S02]  /*13c00*/  LOP3.LUT R33, R32, 0xff0000, R33, 0xf8, !PT ;  /* 0x00ff000020217812 */ /* 0x000fe400078ef821 */
[----:B------:R-:W-:-:S02]  /*13c10*/  LOP3.LUT R37, R37, 0xff000000, R29, 0xf8, !PT ;  /* 0xff00000025257812 */ /* 0x000fc400078ef81d */
[----:B------:R-:W-:Y:S02]  /*13c20*/  PRMT R35, R35, 0x7604, R30 ;  /* 0x0000760423237816 */ /* 0x000fe4000000001e */
[----:B------:R-:W-:Y:S02]  /*13c30*/  LOP3.LUT R33, R33, 0xff000000, R27, 0xf8, !PT ;  /* 0xff00000021217812 */ /* 0x000fe400078ef81b */
[-C--:B0-----:R-:W-:Y:S02]  /*13c40*/  F2FP.F16.E4M3.UNPACK_B R30, R6.reuse.H1 ;  /* 0x00000006ff1e723e */ /* 0x081fe400030006ff */
[----:B------:R-:W-:Y:S02]  /*13c50*/  F2FP.F16.E4M3.UNPACK_B R38, R37 ;  /* 0x00000025ff26723e */ /* 0x000fe400020006ff */
[----:B------:R-:W-:Y:S01]  /*13c60*/  LOP3.LUT R35, R35, 0xff0000, R28, 0xf8, !PT ;  /* 0x00ff000023237812 */ /* 0x000fe200078ef81c */
[--C-:B------:R-:W-:Y:S01]  /*13c70*/  HADD2.F32 R29, -RZ, R30.reuse.H0_H0 ;  /* 0x2000001eff1d7230 */ /* 0x100fe20000004100 */
        /* <DEDUP_REMOVED lines=8> */
[----:B------:R-:W-:Y:S01]  /*13d00*/  LOP3.LUT R32, R31, 0xff000000, R26, 0xf8, !PT ;  /* 0xff0000001f207812 */ /* 0x000fe200078ef81a */
        /* <DEDUP_REMOVED lines=80> */
.L_x_4417:
[----:B------:R-:W-:Y:S05]  /*14210*/  BSYNC B1 ;  /* 0x0000000000017941 */ /* 0x000fea0003800000 */
.L_x_4416:
[----:B------:R-:W-:Y:S04]  /*14220*/  BSSY B1, `(.L_x_4418) ;  /* 0x000007c000017945 */ /* 0x000fe80003800000 */
[----:B------:R-:W-:Y:S05]  /*14230*/  @P3 BRA `(.L_x_4419) ;  /* 0x0000000400e83947 */ /* 0x000fea0003800000 */
[----:B012---:R-:W0:Y:S01]  /*14240*/  LDS.128 R4, [R0+0x20200] ;  /* 0x0202000000047984 */ /* 0x007e220000000c00 */
        /* <DEDUP_REMOVED lines=121> */
.L_x_4419:
[----:B------:R-:W-:Y:S05]  /*149e0*/  BSYNC B1 ;  /* 0x0000000000017941 */ /* 0x000fea0003800000 */
.L_x_4418:
[----:B------:R-:W-:Y:S04]  /*149f0*/  BSSY B1, `(.L_x_4420) ;  /* 0x0000078000017945 */ /* 0x000fe80003800000 */
[----:B------:R-:W-:Y:S05]  /*14a00*/  @P4 BRA `(.L_x_4421) ;  /* 0x0000000400d84947 */ /* 0x000fea0003800000 */
[----:B0123--:R-:W0:Y:S01]  /*14a10*/  LDS.128 R4, [R3+0x22200] ;  /* 0x0222000003047984 */ /* 0x00fe220000000c00 */
        /* <DEDUP_REMOVED lines=117> */
.L_x_4421:
[----:B------:R-:W-:Y:S05]  /*15170*/  BSYNC B1 ;  /* 0x0000000000017941 */ /* 0x000fea0003800000 */
.L_x_4420:
[----:B------:R-:W-:Y:S05]  /*15180*/  @P5 BRA `(.L_x_4411) ;  /* 0x0000003c00245947 */ /* 0x000fea0003800000 */
[----:B01234-:R-:W0:Y:S01]  /*15190*/  LDS.128 R4, [R0+0x22200] ;  /* 0x0222000000047984 */ /* 0x01fe220000000c00 */
        /* <DEDUP_REMOVED lines=120> */
[----:B------:R0:W-:Y:S01]  /*15920*/  STS.128 [R0+0x22200], R4 ;  /* 0x0222000400007388 */ /* 0x0001e20000000c00 */
[----:B------:R-:W-:Y:S05]  /*15930*/  BRA `(.L_x_4411) ;  /* 0x0000003400387947 */ /* 0x000fea0003800000 */
.L_x_4405:
[----:B------:R-:W-:-:S03]  /*15940*/  UMOV UR4, 0xffffffff ;  /* 0xffffffff00047882 */ /* 0x000fc60000000000 */
[----:B------:R-:W-:Y:S05]  /*15950*/  BRA.DIV UR4, `(.L_x_4422) ;  /* 0x000001ae04a87947 */ /* 0x000fea000b800000 */
[----:B------:R0:W2:Y:S04]  /*15960*/  SHFL.IDX PT, R37, R24, RZ, 0x1e1f ;  /* 0x001e1fff18257589 */ /* 0x0000a800000e0000 */
[----:B------:R0:W3:Y:S04]  /*15970*/  SHFL.IDX PT, R47, R26, RZ, 0x1e1f ;  /* 0x001e1fff1a2f7589 */ /* 0x0000e800000e0000 */
[----:B------:R0:W4:Y:S04]  /*15980*/  SHFL.IDX PT, R3, R28, RZ, 0x1e1f ;  /* 0x001e1fff1c037589 */ /* 0x00012800000e0000 */
[----:B------:R-:W0:Y:S02]  /*15990*/  SHFL.IDX PT, R45, R45, RZ, 0x1e1f ;  /* 0x001e1fff2d2d7589 */ /* 0x000e2400000e0000 */
.L_x_4675:
[----:B------:R-:W-:Y:S01]  /*159a0*/  ULDC UR4, c[0x0][0x448] ;  /* 0x0001120000047ab9 */ /* 0x000fe20000000800 */
[----:B------:R-:W-:Y:S01]  /*159b0*/  BSSY B1, `(.L_x_4423) ;  /* 0x0000036000017945 */ /* 0x000fe20003800000 */
[----:B------:R-:W-:Y:S01]  /*159c0*/  IMAD R0, R132, UR4, RZ ;  /* 0x0000000484007c24 */ /* 0x000fe2000f8e02ff */
[----:B0-----:R-:W-:Y:S02]  /*159d0*/  CS2R R28, SRZ ;  /* 0x00000000001c7805 */ /* 0x001fe4000001ff00 */
[----:B------:R-:W-:Y:S02]  /*159e0*/  CS2R R30, SRZ ;  /* 0x00000000001e7805 */ /* 0x000fe4000001ff00 */
[----:B------:R-:W-:Y:S02]  /*159f0*/  CS2R R6, SRZ ;  /* 0x0000000000067805 */ /* 0x000fe4000001ff00 */
[----:B------:R-:W-:Y:S02]  /*15a00*/  CS2R R8, SRZ ;  /* 0x0000000000087805 */ /* 0x000fe4000001ff00 */
[----:B------:R-:W-:-:S02]  /*15a10*/  ISETP.GE.AND P0, PT, R4, R0, PT ;  /* 0x000000000400720c */ /* 0x000fc40003f06270 */
[----:B------:R-:W-:Y:S02]  /*15a20*/  CS2R R4, SRZ ;  /* 0x0000000000047805 */ /* 0x000fe4000001ff00 */
[----:B------:R-:W-:Y:S02]  /*15a30*/  CS2R R10, SRZ ;  /* 0x00000000000a7805 */ /* 0x000fe4000001ff00 */
[----:B------:R-:W-:Y:S02]  /*15a40*/  CS2R R32, SRZ ;  /* 0x0000000000207805 */ /* 0x000fe4000001ff00 */
[----:B------:R-:W-:Y:S02]  /*15a50*/  CS2R R34, SRZ ;  /* 0x0000000000227805 */ /* 0x000fe4000001ff00 */
[----:B------:R-:W-:Y:S02]  /*15a60*/  CS2R R12, SRZ ;  /* 0x00000000000c7805 */ /* 0x000fe4000001ff00 */
[----:B-1----:R-:W-:-:S02]  /*15a70*/  CS2R R14, SRZ ;  /* 0x00000000000e7805 */ /* 0x002fc4000001ff00 */
[----:B------:R-:W-:Y:S02]  /*15a80*/  CS2R R24, SRZ ;  /* 0x0000000000187805 */ /* 0x000fe4000001ff00 */
[----:B------:R-:W-:Y:S01]  /*15a90*/  CS2R R26, SRZ ;  /* 0x00000000001a7805 */ /* 0x000fe2000001ff00 */
[----:B------:R-:W-:Y:S06]  /*15aa0*/  @P0 BRA `(.L_x_4424) ;  /* 0x0000000000980947 */ /* 0x000fec0003800000 */
[----:B------:R-:W-:Y:S01]  /*15ab0*/  ULDC UR4, c[0x0][0x3f4] ;  /* 0x0000fd0000047ab9 */ /* 0x000fe20000000800 */
[----:B------:R-:W-:Y:S02]  /*15ac0*/  CS2R R32, SRZ ;  /* 0x0000000000207805 */ /* 0x000fe4000001ff00 */
[----:B------:R-:W-:Y:S02]  /*15ad0*/  ISETP.GE.AND P1, PT, R221, UR4, PT ;  /* 0x00000004dd007c0c */ /* 0x000fe4000bf26270 */
[----:B------:R-:W-:Y:S02]  /*15ae0*/  CS2R R34, SRZ ;  /* 0x0000000000227805 */ /* 0x000fe4000001ff00 */
[----:B------:R-:W-:Y:S02]  /*15af0*/  ISETP.GE.AND P2, PT, R16, UR4, PT ;  /* 0x0000000410007c0c */ /* 0x000fe4000bf46270 */
[----:B------:R-:W-:Y:S02]  /*15b00*/  CS2R R28, SRZ ;  /* 0x00000000001c7805 */ /* 0x000fe4000001ff00 */
[----:B------:R-:W-:-:S02]  /*15b10*/  ISETP.GE.AND P0, PT, R222, UR4, PT ;  /* 0x00000004de007c0c */ /* 0x000fc4000bf06270 */
[----:B------:R-:W-:Y:S02]  /*15b20*/  CS2R R30, SRZ ;  /* 0x00000000001e7805 */ /* 0x000fe4000001ff00 */
[----:B------:R-:W-:Y:S02]  /*15b30*/  CS2R R12, SRZ ;  /* 0x00000000000c7805 */ /* 0x000fe4000001ff00 */
[----:B------:R-:W-:Y:S02]  /*15b40*/  CS2R R14, SRZ ;  /* 0x00000000000e7805 */ /* 0x000fe4000001ff00 */
[----:B------:R-:W-:Y:S02]  /*15b50*/  @!P1 SHF.L.U32 R20, R226, 0x4, RZ ;  /* 0x00000004e2149819 */ /* 0x000fe400000006ff */
[----:B--2---:R-:W-:-:S03]  /*15b60*/  @!P2 IADD3 R40, P3, R16, R37, RZ ;  /* 0x000000251028a210 */ /* 0x004fc60007f7e0ff */
[----:B------:R-:W-:Y:S01]  /*15b70*/  @!P0 IMAD.SHL.U32 R38, R227, 0x10, RZ ;  /* 0x00000010e3268824 */ /* 0x000fe200078e00ff */
[----:B------:R-:W-:Y:S02]  /*15b80*/  @!P1 SHF.R.S32.HI R4, RZ, 0x1f, R20 ;  /* 0x0000001fff049819 */ /* 0x000fe40000011414 */
[C---:B------:R-:W-:Y:S01]  /*15b90*/  @!P1 IADD3 R42, P5, R20.reuse, R37, RZ ;  /* 0x00000025142a9210 */ /* 0x040fe20007fbe0ff */
[C---:B----4-:R-:W-:Y:S01]  /*15ba0*/  @!P2 IMAD.X R41, R3.reuse, 0x1, R17, P3 ;  /* 0x000000010329a824 */ /* 0x050fe200018e0611 */
[----:B---3--:R-:W-:Y:S02]  /*15bb0*/  @!P1 IADD3 R20, P4, R20, R47, RZ ;  /* 0x0000002f14149210 */ /* 0x008fe40007f9e0ff */
[C---:B------:R-:W-:Y:S01]  /*15bc0*/  @!P0 IADD3 R36, P3, R38.reuse, R37, RZ ;  /* 0x0000002526248210 */ /* 0x040fe20007f7e0ff */
[----:B------:R-:W-:Y:S01]  /*15bd0*/  @!P1 IMAD.X R43, R3, 0x1, R4, P5 ;  /* 0x00000001032b9824 */ /* 0x000fe200028e0604 */
[----:B------:R-:W-:Y:S01]  /*15be0*/  @!P0 SHF.R.S32.HI R6, RZ, 0x1f, R38 ;  /* 0x0000001fff068819 */ /* 0x000fe20000011426 */
[----:B------:R-:W-:Y:S01]  /*15bf0*/  @!P1 IMAD.X R21, R45, 0x1, R4, P4 ;  /* 0x000000012d159824 */ /* 0x000fe200020e0604 */
[----:B------:R-:W-:-:S02]  /*15c00*/  @!P0 IADD3 R38, P5, R38, R47, RZ ;  /* 0x0000002f26268210 */ /* 0x000fc40007fbe0ff */
[----:B------:R-:W-:Y:S02]  /*15c10*/  CS2R R24, SRZ ;  /* 0x0000000000187805 */ /* 0x000fe4000001ff00 */
[----:B------:R-:W-:Y:S01]  /*15c20*/  @!P2 IADD3 R46, P4, R16, R47, RZ ;  /* 0x0000002f102ea210 */ /* 0x000fe20007f9e0ff */
[--C-:B------:R-:W-:Y:S01]  /*15c30*/  @!P0 IMAD.X R37, R3, 0x1, R6.reuse, P3 ;  /* 0x0000000103258824 */ /* 0x100fe200018e0606 */
[----:B------:R-:W-:Y:S01]  /*15c40*/  CS2R R4, SRZ ;  /* 0x0000000000047805 */ /* 0x000fe2000001ff00 */
[----:B------:R-:W-:Y:S01]  /*15c50*/  @!P0 IMAD.X R39, R45, 0x1, R6, P5 ;  /* 0x000000012d278824 */ /* 0x000fe200028e0606 */
[----:B------:R-:W-:Y:S02]  /*15c60*/  CS2R R6, SRZ ;  /* 0x0000000000067805 */ /* 0x000fe4000001ff00 */
[----:B------:R-:W-:Y:S02]  /*15c70*/  CS2R R26, SRZ ;  /* 0x00000000001a7805 */ /* 0x000fe4000001ff00 */
[----:B------:R-:W-:-:S02]  /*15c80*/  CS2R R8, SRZ ;  /* 0x0000000000087805 */ /* 0x000fc4000001ff00 */
[----:B------:R-:W-:Y:S01]  /*15c90*/  CS2R R10, SRZ ;  /* 0x00000000000a7805 */ /* 0x000fe2000001ff00 */
[----:B------:R-:W-:Y:S01]  /*15ca0*/  @!P2 IMAD.X R47, R45, 0x1, R17, P4 ;  /* 0x000000012d2fa824 */ /* 0x000fe200020e0611 */
[----:B------:R0:W5:Y:S04]  /*15cb0*/  @!P2 LD.E.128 R32, desc[UR50][R40.64] ;  /* 0x000000322820a980 */ /* 0x000168000c101d00 */
[----:B------:R0:W5:Y:S04]  /*15cc0*/  @!P2 LD.E.128 R28, desc[UR50][R46.64] ;  /* 0x000000322e1ca980 */ /* 0x000168000c101d00 */
[----:B------:R0:W5:Y:S04]  /*15cd0*/  @!P1 LD.E.128 R12, desc[UR50][R42.64] ;  /* 0x000000322a0c9980 */ /* 0x000168000c101d00 */
[----:B------:R0:W5:Y:S04]  /*15ce0*/  @!P1 LD.E.128 R4, desc[UR50][R20.64] ;  /* 0x0000003214049980 */ /* 0x000168000c101d00 */
[----:B------:R0:W5:Y:S04]  /*15cf0*/  @!P0 LD.E.128 R24, desc[UR50][R36.64] ;  /* 0x0000003224188980 */ /* 0x000168000c101d00 */
[----:B------:R0:W5:Y:S02]  /*15d00*/  @!P0 LD.E.128 R8, desc[UR50][R38.64] ;  /* 0x0000003226088980 */ /* 0x000164000c101d00 */
.L_x_4424:
[----:B------:R-:W-:Y:S05]  /*15d10*/  BSYNC B1 ;  /* 0x0000000000017941 */ /* 0x000fea0003800000 */
.L_x_4423:
[----:B------:R-:W-:Y:S01]  /*15d20*/  ULEA.HI UR4, UR37, UR37, URZ, 0x1 ;  /* 0x0000002525047291 */ /* 0x000fe2000f8f083f */
[----:B0-----:R-:W0:Y:S01]  /*15d30*/  S2R R20, SR_TID.X ;  /* 0x0000000000147919 */ /* 0x001e220000002100 */
[----:B------:R-:W-:Y:S01]  /*15d40*/  IMAD R0, R129, -0x80, R0 ;  /* 0xffffff8081007824 */ /* 0x000fe200078e0200 */
[----:B------:R-:W-:Y:S01]  /*15d50*/  BSSY B1, `(.L_x_4425) ;  /* 0x000000d000017945 */ /* 0x000fe20003800000 */
[----:B------:R-:W-:-:S03]  /*15d60*/  ULOP3.LUT UR4, UR4, 0xfffffffe, URZ, 0xc0, !UPT ;  /* 0xfffffffe04047892 */ /* 0x000fc6000f8ec03f */
[----:B------:R-:W-:Y:S01]  /*15d70*/  VIMNMX R0, R0, 0x80, PT ;  /* 0x0000008000007848 */ /* 0x000fe20003fe0100 */
[----:B------:R-:W-:-:S06]  /*15d80*/  UIADD3 UR4, UR37, -UR4, URZ ;  /* 0x8000000425047290 */ /* 0x000fcc000fffe03f */
[----:B----4-:R-:W-:-:S04]  /*15d90*/  MOV R3, UR4 ;  /* 0x0000000400037c02 */ /* 0x010fc80008000f00 */
[----:B------:R-:W-:-:S04]  /*15da0*/  SHF.L.U32 R3, R3, 0x1f, RZ ;  /* 0x0000001f03037819 */ /* 0x000fc800000006ff */
[----:B------:R-:W1:Y:S01]  /*15db0*/  SYNCS.PHASECHK.TRANS64.TRYWAIT P0, [R18+URZ+0x33400], R3 ;  /* 0x03340003120075a7 */ /* 0x000e62000800017f */
[C---:B0-----:R-:W-:Y:S02]  /*15dc0*/  VIADD R21, R20.reuse, 0xffffff80 ;  /* 0xffffff8014157836 */ /* 0x041fe40000000000 */
[----:B------:R-:W-:-:S05]  /*15dd0*/  VIADD R20, R20, 0xffffff80 ;  /* 0xffffff8014147836 */ /* 0x000fca0000000000 */
[----:B------:R-:W-:-:S04]  /*15de0*/  LEA.HI R20, R20, R21, RZ, 0x1 ;  /* 0x0000001514147211 */ /* 0x000fc800078f08ff */
[----:B------:R-:W-:-:S04]  /*15df0*/  SHF.R.S32.HI R20, RZ, 0x1, R20 ;  /* 0x00000001ff147819 */ /* 0x000fc80000011414 */
[----:B------:R-:W-:Y:S01]  /*15e00*/  ISETP.GE.AND P1, PT, R20, R0, PT ;  /* 0x000000001400720c */ /* 0x000fe20003f26270 */
[----:B-1----:R-:W-:-:S12]  /*15e10*/  @!P0 BRA `(.L_x_4426) ;  /* 0x000001a800ec8947 */ /* 0x002fd80003800000 */
.L_x_4676:
[----:B------:R-:W-:Y:S05]  /*15e20*/  BSYNC B1 ;  /* 0x0000000000017941 */ /* 0x000fea0003800000 */
.L_x_4425:
[----:B------:R-:W-:Y:S05]  /*15e30*/  @P1 BRA `(.L_x_4411) ;  /* 0x0000002c00f81947 */ /* 0x000fea0003800000 */
[----:B------:R1:W5:Y:S01]  /*15e40*/  LDL R69, [R1+0x24] ;  /* 0x0000240001457983 */ /* 0x0003620000100800 */
[----:B0-----:R-:W0:Y:S03]  /*15e50*/  LDC R3, c[0x0][0x3f4] ;  /* 0x0000fd00ff037b82 */ /* 0x001e260000000800 */
[----:B------:R1:W5:Y:S04]  /*15e60*/  LDL R68, [R1+0x28] ;  /* 0x0000280001447983 */ /* 0x0003680000100800 */
[----:B------:R1:W5:Y:S01]  /*15e70*/  LDL R67, [R1+0x2c] ;  /* 0x00002c0001437983 */ /* 0x0003620000100800 */
[----:B------:R-:W-:Y:S01]  /*15e80*/  BSSY B1, `(.L_x_4427) ;  /* 0x00000ff000017945 */ /* 0x000fe20003800000 */
[----:B0-----:R-:W-:-:S02]  /*15e90*/  ISETP.GE.AND P0, PT, R16, R3, PT ;  /* 0x000000031000720c */ /* 0x001fc40003f06270 */
[-C--:B------:R-:W-:Y:S02]  /*15ea0*/  ISETP.GE.AND P1, PT, R221, R3.reuse, PT ;  /* 0x00000003dd00720c */ /* 0x080fe40003f26270 */
[----:B------:R-:W-:-:S09]  /*15eb0*/  ISETP.GE.AND P2, PT, R222, R3, PT ;  /* 0x00000003de00720c */ /* 0x000fd20003f46270 */
[----:B-1----:R-:W-:Y:S05]  /*15ec0*/  @P0 BRA `(.L_x_4428) ;  /* 0x0000000c00e80947 */ /* 0x002fea0003800000 */
[----:B------:R-:W4:Y:S01]  /*15ed0*/  LDL R70, [R1+0x12c] ;  /* 0x00012c0001467983 */ /* 0x000f220000100800 */
[----:B------:R-:W-:Y:S02]  /*15ee0*/  LEA.HI R0, R48, R48, RZ, 0x1 ;  /* 0x0000003030007211 */ /* 0x000fe400078f08ff */
[----:B-----5:R-:W-:Y:S02]  /*15ef0*/  LOP3.LUT R20, R32, 0xff, RZ, 0xc0, !PT ;  /* 0x000000ff20147812 */ /* 0x020fe400078ec0ff */
[----:B------:R-:W-:Y:S02]  /*15f00*/  LOP3.LUT R21, R0, 0xfffffffe, RZ, 0xc0, !PT ;  /* 0xfffffffe00157812 */ /* 0x000fe400078ec0ff */
[----:B------:R-:W-:Y:S02]  /*15f10*/  SHF.R.U32.HI R0, RZ, 0x8, R32 ;  /* 0x00000008ff007819 */ /* 0x000fe40000011620 */
[----:B--2---:R-:W-:Y:S01]  /*15f20*/  SHF.R.U32.HI R37, RZ, 0x8, R33 ;  /* 0x00000008ff257819 */ /* 0x004fe20000011621 */
[----:B------:R-:W-:Y:S01]  /*15f30*/  IMAD.IADD R48, R48, 0x1, -R21 ;  /* 0x0000000130307824 */ /* 0x000fe200078e0a15 */
[----:B------:R-:W-:-:S02]  /*15f40*/  LOP3.LUT R21, R0, 0xff, RZ, 0xc0, !PT ;  /* 0x000000ff00157812 */ /* 0x000fc400078ec0ff */
[----:B------:R-:W-:Y:S02]  /*15f50*/  SHF.R.U32.HI R39, RZ, 0x8, R34 ;  /* 0x00000008ff277819 */ /* 0x000fe40000011622 */
[----:B------:R-:W-:Y:S02]  /*15f60*/  LEA.HI R0, R3, R48, RZ, 0x1c ;  /* 0x0000003003007211 */ /* 0x000fe400078fe0ff */
[----:B------:R-:W-:Y:S02]  /*15f70*/  PRMT R45, R21, 0x7604, R20 ;  /* 0x00007604152d7816 */ /* 0x000fe40000000014 */
[----:B------:R-:W-:Y:S02]  /*15f80*/  SHF.R.S32.HI R21, RZ, 0x1f, R0 ;  /* 0x0000001fff157819 */ /* 0x000fe40000011400 */
[----:B------:R-:W-:Y:S02]  /*15f90*/  LOP3.LUT R36, R33, 0xff, RZ, 0xc0, !PT ;  /* 0x000000ff21247812 */ /* 0x000fe400078ec0ff */
[----:B------:R-:W-:Y:S01]  /*15fa0*/  LEA.HI R21, R21, R0, RZ, 0x2 ;  /* 0x0000000015157211 */ /* 0x000fe200078f10ff */
[----:B------:R-:W-:Y:S01]  /*15fb0*/  IMAD.SHL.U32 R0, R0, 0x10, RZ ;  /* 0x0000001000007824 */ /* 0x000fe200078e00ff */
[----:B------:R-:W-:-:S02]  /*15fc0*/  LOP3.LUT R38, R34, 0xff, RZ, 0xc0, !PT ;  /* 0x000000ff22267812 */ /* 0x000fc400078ec0ff */
[----:B------:R-:W-:Y:S01]  /*15fd0*/  LOP3.LUT R37, R37, 0xff, RZ, 0xc0, !PT ;  /* 0x000000ff25257812 */ /* 0x000fe200078ec0ff */
[----:B------:R-:W-:Y:S01]  /*15fe0*/  IMAD.SHL.U32 R21, R21, 0x800, RZ ;  /* 0x0000080015157824 */ /* 0x000fe200078e00ff */
[----:B------:R-:W-:Y:S02]  /*15ff0*/  LOP3.LUT R0, R69, 0x30, R0, 0xf8, !PT ;  /* 0x0000003045007812 */ /* 0x000fe400078ef800 */
[----:B------:R-:W-:Y:S02]  /*16000*/  LOP3.LUT R39, R39, 0xff, RZ, 0xc0, !PT ;  /* 0x000000ff27277812 */ /* 0x000fe400078ec0ff */
[----:B------:R-:W-:Y:S02]  /*16010*/  LOP3.LUT R0, R0, R68, RZ, 0x3c, !PT ;  /* 0x0000004400007212 */ /* 0x000fe400078e3cff */
[----:B------:R-:W-:Y:S02]  /*16020*/  LOP3.LUT R21, R21, 0xffffe000, RZ, 0xc0, !PT ;  /* 0xffffe00015157812 */ /* 0x000fe400078ec0ff */
[----:B------:R-:W-:-:S02]  /*16030*/  PRMT R20, R37, 0x7604, R36 ;  /* 0x0000760425147816 */ /* 0x000fc40000000024 */
[----:B------:R-:W-:Y:S02]  /*16040*/  IADD3 R21, R0, R67, R21 ;  /* 0x0000004300157210 */ /* 0x000fe40007ffe015 */
[----:B---3--:R-:W-:Y:S02]  /*16050*/  PRMT R47, R39, 0x7604, R38 ;  /* 0x00007604272f7816 */ /* 0x008fe40000000026 */
[----:B------:R-:W-:Y:S01]  /*16060*/  SHF.R.U32.HI R37, RZ, 0x8, R35 ;  /* 0x00000008ff257819 */ /* 0x000fe20000011623 */
[----:B------:R-:W-:Y:S01]  /*16070*/  IMAD.IADD R0, R18, 0x1, R21 ;  /* 0x0000000112007824 */ /* 0x000fe200078e0215 */
[----:B------:R-:W-:Y:S02]  /*16080*/  SHF.R.U32.HI R39, RZ, 0x8, R28 ;  /* 0x00000008ff277819 */ /* 0x000fe4000001161c */
[----:B------:R-:W-:Y:S02]  /*16090*/  SHF.R.U32.HI R40, RZ, 0x8, R29 ;  /* 0x00000008ff287819 */ /* 0x000fe4000001161d */
[----:B------:R-:W-:-:S02]  /*160a0*/  LOP3.LUT R36, R35, 0xff, RZ, 0xc0, !PT ;  /* 0x000000ff23247812 */ /* 0x000fc400078ec0ff */
[----:B------:R-:W-:Y:S02]  /*160b0*/  LOP3.LUT R38, R28, 0xff, RZ, 0xc0, !PT ;  /* 0x000000ff1c267812 */ /* 0x000fe400078ec0ff */
[----:B------:R-:W-:Y:S02]  /*160c0*/  LOP3.LUT R37, R37, 0xff, RZ, 0xc0, !PT ;  /* 0x000000ff25257812 */ /* 0x000fe400078ec0ff */
[----:B------:R-:W-:Y:S02]  /*160d0*/  LOP3.LUT R39, R39, 0xff, RZ, 0xc0, !PT ;  /* 0x000000ff27277812 */ /* 0x000fe400078ec0ff */
[----:B------:R-:W-:Y:S02]  /*160e0*/  LOP3.LUT R21, R40, 0xff, RZ, 0xc0, !PT ;  /* 0x000000ff28157812 */ /* 0x000fe400078ec0ff */
[----:B------:R-:W0:Y:S01]  /*160f0*/  LDS.128 R40, [R0+0x1e200] ;  /* 0x01e2000000287984 */ /* 0x000e220000000c00 */
[----:B------:R-:W-:Y:S02]  /*16100*/  PRMT R46, R37, 0x7604, R36 ;  /* 0x00007604252e7816 */ /* 0x000fe40000000024 */
[----:B------:R-:W-:-:S02]  /*16110*/  PRMT R51, R39, 0x7604, R38 ;  /* 0x0000760427337816 */ /* 0x000fc40000000026 */
[----:B------:R-:W-:Y:S02]  /*16120*/  SHF.R.U32.HI R53, RZ, 0x8, R31 ;  /* 0x00000008ff357819 */ /* 0x000fe4000001161f */
[----:B------:R-:W-:Y:S02]  /*16130*/  LOP3.LUT R52, R31, 0xff, RZ, 0xc0, !PT ;  /* 0x000000ff1f347812 */ /* 0x000fe400078ec0ff */
[----:B------:R-:W-:Y:S02]  /*16140*/  LOP3.LUT R53, R53, 0xff, RZ, 0xc0, !PT ;  /* 0x000000ff35357812 */ /* 0x000fe400078ec0ff */
[----:B------:R-:W-:Y:S02]  /*16150*/  LOP3.LUT R48, R29, 0xff, RZ, 0xc0, !PT ;  /* 0x000000ff1d307812 */ /* 0x000fe400078ec0ff */
[----:B------:R-:W-:Y:S02]  /*16160*/  SHF.R.U32.HI R50, RZ, 0x8, R30 ;  /* 0x00000008ff327819 */ /* 0x000fe4000001161e */
[----:B------:R-:W-:-:S02]  /*16170*/  PRMT R52, R53, 0x7604, R52 ;  /* 0x0000760435347816 */ /* 0x000fc40000000034 */
[----:B------:R-:W-:Y:S02]  /*16180*/  SHF.R.U32.HI R53, RZ, 0x10, R29 ;  /* 0x00000010ff357819 */ /* 0x000fe4000001161d */
[----:B------:R-:W-:Y:S02]  /*16190*/  PRMT R48, R21, 0x7604, R48 ;  /* 0x0000760415307816 */ /* 0x000fe40000000030 */
[----:B------:R-:W-:Y:S01]  /*161a0*/  LOP3.LUT R49, R30, 0xff, RZ, 0xc0, !PT ;  /* 0x000000ff1e317812 */ /* 0x000fe200078ec0ff */
[----:B------:R-:W-:Y:S01]  /*161b0*/  IMAD.U32 R53, R53, 0x10000, RZ ;  /* 0x0001000035357824 */ /* 0x000fe200078e00ff */
[----:B------:R-:W-:Y:S02]  /*161c0*/  LOP3.LUT R50, R50, 0xff, RZ, 0xc0, !PT ;  /* 0x000000ff32327812 */ /* 0x000fe400078ec0ff */
[----:B------:R-:W-:Y:S02]  /*161d0*/  SHF.R.U32.HI R21, RZ, 0x10, R33 ;  /* 0x00000010ff157819 */ /* 0x000fe40000011621 */
[----:B------:R-:W-:-:S02]  /*161e0*/  PRMT R57, R50, 0x7604, R49 ;  /* 0x0000760432397816 */ /* 0x000fc40000000031 */
[----:B------:R-:W-:Y:S01]  /*161f0*/  SHF.R.U32.HI R49, RZ, 0x10, R35 ;  /* 0x00000010ff317819 */ /* 0x000fe20000011623 */
[----:B------:R-:W-:Y:S01]  /*16200*/  IMAD.U32 R21, R21, 0x10000, RZ ;  /* 0x0001000015157824 */ /* 0x000fe200078e00ff */
[----:B------:R-:W-:Y:S02]  /*16210*/  SHF.R.U32.HI R59, RZ, 0x10, R31 ;  /* 0x00000010ff3b7819 */ /* 0x000fe4000001161f */
[----:B------:R-:W-:Y:S02]  /*16220*/  LOP3.LUT R45, R45, 0xff0000, R32, 0xf8, !PT ;  /* 0x00ff00002d2d7812 */ /* 0x000fe400078ef820 */
[----:B------:R-:W-:Y:S01]  /*16230*/  LOP3.LUT R55, R48, 0xff0000, R53, 0xf8, !PT ;  /* 0x00ff000030377812 */ /* 0x000fe200078ef835 */
[----:B------:R-:W-:Y:S01]  /*16240*/  IMAD.U32 R59, R59, 0x10000, RZ ;  /* 0x000100003b3b7824 */ /* 0x000fe200078e00ff */
[----:B------:R-:W-:Y:S02]  /*16250*/  SHF.L.U32 R49, R49, 0x10, RZ ;  /* 0x0000001031317819 */ /* 0x000fe400000006ff */
        /* <DEDUP_REMOVED lines=11> */
[----:B------:R-:W-:Y:S01]  /*16310*/  LOP3.LUT R53, R49, 0xff000000, R35, 0xf8, !PT ;  /* 0xff00000031357812 */ /* 0x000fe200078ef823 */
[----:B------:R-:W-:Y:S01]  /*16320*/  HADD2.F32 R58, -RZ, R56.H0_H0 ;  /* 0x20000038ff3a7230 */ /* 0x000fe20000004100 */
[----:B------:R-:W-:Y:S01]  /*16330*/  F2FP.F16.E4M3.UNPACK_B R35, R50 ;  /* 0x00000032ff23723e */ /* 0x000fe200020006ff */
[----:B------:R-:W-:Y:S01]  /*16340*/  HADD2.F32 R29, -RZ, R34.H0_H0 ;  /* 0x20000022ff1d7230 */ /* 0x000fe20000004100 */
[----:B------:R-:W-:Y:S01]  /*16350*/  LOP3.LUT R59, R59, 0xff000000, R31, 0xf8, !PT ;  /* 0xff0000003b3b7812 */ /* 0x000fe200078ef81f */
[----:B------:R-:W-:Y:S01]  /*16360*/  HADD2.F32 R56, -RZ, R56.H1_H1 ;  /* 0x30000038ff387230 */ /* 0x000fe20000004100 */
[----:B------:R-:W-:Y:S01]  /*16370*/  F2FP.F16.E4M3.UNPACK_B R54, R40.H1 ;  /* 0x00000028ff36723e */ /* 0x000fe200030006ff */
[----:B------:R-:W-:Y:S01]  /*16380*/  HADD2.F32 R34, -RZ, R34.H1_H1 ;  /* 0x30000022ff227230 */ /* 0x000fe20000004100 */
[----:B------:R-:W-:-:S02]  /*16390*/  LOP3.LUT R21, R57, 0xff0000, R30, 0xf8, !PT ;  /* 0x00ff000039157812 */ /* 0x000fc400078ef81e */
[----:B------:R-:W-:Y:S02]  /*163a0*/  F2FP.F16.E4M3.UNPACK_B R41, R41.H1 ;  /* 0x00000029ff29723e */ /* 0x000fe400030006ff */
[-C--:B------:R-:W-:Y:S02]  /*163b0*/  F2FP.F16.E4M3.UNPACK_B R49, R43.reuse ;  /* 0x0000002bff31723e */ /* 0x080fe400020006ff */
[----:B------:R-:W-:Y:S02]  /*163c0*/  F2FP.F16.E4M3.UNPACK_B R55, R43.H1 ;  /* 0x0000002bff37723e */ /* 0x000fe400030006ff */
[----:B------:R-:W-:Y:S02]  /*163d0*/  F2FP.F16.E4M3.UNPACK_B R57, R51.H1 ;  /* 0x00000033ff39723e */ /* 0x000fe400030006ff */
[----:B------:R-:W-:Y:S02]  /*163e0*/  F2FP.F16.E4M3.UNPACK_B R50, R50.H1 ;  /* 0x00000032ff32723e */ /* 0x000fe400030006ff */
[----:B------:R-:W-:Y:S01]  /*163f0*/  LOP3.LUT R45, R45, 0xff000000, R28, 0xf8, !PT ;  /* 0xff0000002d2d7812 */ /* 0x000fe200078ef81c */
[--C-:B------:R-:W-:Y:S01]  /*16400*/  HADD2.F32 R51, -RZ, R57.reuse.H0_H0 ;  /* 0x20000039ff337230 */ /* 0x100fe20000004100 */
[----:B------:R-:W-:Y:S01]  /*16410*/  LOP3.LUT R21, R21, 0xff000000, R30, 0xf8, !PT ;  /* 0xff00000015157812 */ /* 0x000fe200078ef81e */
[----:B------:R-:W-:Y:S01]  /*16420*/  HADD2.F32 R57, -RZ, R57.H1_H1 ;  /* 0x30000039ff397230 */ /* 0x000fe20000004100 */
[----:B------:R-:W-:-:S02]  /*16430*/  F2FP.F16.E4M3.UNPACK_B R30, R42 ;  /* 0x0000002aff1e723e */ /* 0x000fc400020006ff */
[----:B------:R-:W-:Y:S01]  /*16440*/  F2FP.F16.E4M3.UNPACK_B R42, R42.H1 ;  /* 0x0000002aff2a723e */ /* 0x000fe200030006ff */
[----:B----4-:R-:W0:Y:S02]  /*16450*/  LDS.128 R36, [R70+0x1e200] ;  /* 0x01e2000046247984 */ /* 0x010e240000000c00 */
[-C--:B0-----:R-:W-:Y:S02]  /*16460*/  F2FP.F16.E4M3.UNPACK_B R31, R37.reuse ;  /* 0x00000025ff1f723e */ /* 0x081fe400020006ff */
[----:B------:R-:W-:Y:S02]  /*16470*/  F2FP.F16.E4M3.UNPACK_B R46, R37.H1 ;  /* 0x00000025ff2e723e */ /* 0x000fe400030006ff */
[-C--:B------:R-:W-:Y:S01]  /*16480*/  F2FP.F16.E4M3.UNPACK_B R37, R36.reuse ;  /* 0x00000024ff25723e */ /* 0x080fe200020006ff */
[----:B------:R-:W-:Y:S01]  /*16490*/  HADD2.F32 R33, -RZ, R31.H0_H0 ;  /* 0x2000001fff217230 */ /* 0x000fe20000004100 */
[----:B------:R-:W-:Y:S01]  /*164a0*/  F2FP.F16.E4M3.UNPACK_B R47, R36.H1 ;  /* 0x00000024ff2f723e */ /* 0x000fe200030006ff */
[----:B------:R-:W-:Y:S01]  /*164b0*/  HADD2.F32 R36, -RZ, R35.H0_H0 ;  /* 0x20000023ff247230 */ /* 0x000fe20000004100 */
[-C--:B------:R-:W-:Y:S01]  /*164c0*/  F2FP.F16.E4M3.UNPACK_B R48, R39.reuse ;  /* 0x00000027ff30723e */ /* 0x080fe200020006ff */
[----:B------:R-:W-:Y:S01]  /*164d0*/  HADD2.F32 R31, -RZ, R31.H1_H1 ;  /* 0x3000001fff1f7230 */ /* 0x000fe20000004100 */
[----:B------:R-:W-:-:S02]  /*164e0*/  F2FP.F16.E4M3.UNPACK_B R52, R39.H1 ;  /* 0x00000027ff34723e */ /* 0x000fc400030006ff */
[----:B------:R-:W-:Y:S01]  /*164f0*/  F2FP.F16.E4M3.UNPACK_B R39, R40 ;  /* 0x00000028ff27723e */ /* 0x000fe200020006ff */
[C---:B------:R-:W-:Y:S01]  /*16500*/  FMUL.FTZ R40, R29.reuse, R58 ;  /* 0x0000003a1d287220 */ /* 0x040fe20000410000 */
[----:B------:R-:W-:Y:S01]  /*16510*/  FMUL.FTZ R43, R29, R36 ;  /* 0x000000241d2b7220 */ /* 0x000fe20000410000 */
[----:B------:R-:W-:Y:S02]  /*16520*/  F2FP.F16.E4M3.UNPACK_B R28, R38 ;  /* 0x00000026ff1c723e */ /* 0x000fe400020006ff */
[C---:B------:R-:W-:Y:S01]  /*16530*/  FFMA.FTZ R29, R33.reuse, R36, -R40 ;  /* 0x00000024211d7223 */ /* 0x040fe20000010828 */
[----:B------:R-:W-:Y:S02]  /*16540*/  HADD2.F32 R40, -RZ, R35.H1_H1 ;  /* 0x30000023ff287230 */ /* 0x000fe40000004100 */
[----:B------:R-:W-:Y:S01]  /*16550*/  FFMA.FTZ R33, R33, R58, R43 ;  /* 0x0000003a21217223 */ /* 0x000fe2000001002b */
[----:B------:R-:W-:Y:S02]  /*16560*/  HADD2.F32 R36, -RZ, R41.H0_H0 ;  /* 0x20000029ff247230 */ /* 0x000fe40000004100 */
[----:B------:R-:W-:Y:S01]  /*16570*/  FMUL.FTZ R58, R34, R56 ;  /* 0x00000038223a7220 */ /* 0x000fe20000410000 */
[----:B------:R-:W-:-:S02]  /*16580*/  HADD2.F32 R43, -RZ, R50.H0_H0 ;  /* 0x20000032ff2b7230 */ /* 0x000fc40000004100 */
[-C--:B------:R-:W-:Y:S01]  /*16590*/  FMUL.FTZ R61, R34, R40.reuse ;  /* 0x00000028223d7220 */ /* 0x080fe20000410000 */
[--C-:B------:R-:W-:Y:S02]  /*165a0*/  HADD2.F32 R35, -RZ, R46.reuse.H0_H0 ;  /* 0x2000002eff237230 */ /* 0x100fe40000004100 */
[C---:B------:R-:W-:Y:S01]  /*165b0*/  FMUL.FTZ R60, R36.reuse, R51 ;  /* 0x00000033243c7220 */ /* 0x040fe20000410000 */
[----:B------:R-:W-:Y:S02]  /*165c0*/  HADD2.F32 R46, -RZ, R46.H1_H1 ;  /* 0x3000002eff2e7230 */ /* 0x000fe40000004100 */
[-C--:B------:R-:W-:Y:S01]  /*165d0*/  FMUL.FTZ R62, R36, R43.reuse ;  /* 0x0000002b243e7220 */ /* 0x080fe20000410000 */
[C---:B------:R-:W-:Y:S01]  /*165e0*/  FFMA.FTZ R36, R31.reuse, R40, -R58 ;  /* 0x000000281f247223 */ /* 0x040fe2000001083a */
[----:B------:R-:W-:Y:S01]  /*165f0*/  FFMA.FTZ R34, R31, R56, R61 ;  /* 0x000000381f227223 */ /* 0x000fe2000001003d */
[C---:B------:R-:W-:Y:S01]  /*16600*/  FFMA.FTZ R31, R35.reuse, R43, -R60 ;  /* 0x0000002b231f7223 */ /* 0x040fe2000001083c */
[----:B------:R-:W-:Y:S01]  /*16610*/  F2FP.F16.E4M3.UNPACK_B R58, R59 ;  /* 0x0000003bff3a723e */ /* 0x000fe200020006ff */
[----:B------:R-:W-:Y:S01]  /*16620*/  FFMA.FTZ R35, R35, R51, R62 ;  /* 0x0000003323237223 */ /* 0x000fe2000001003e */
[----:B------:R-:W-:Y:S01]  /*16630*/  HADD2.F32 R40, -RZ, R41.H1_H1 ;  /* 0x30000029ff287230 */ /* 0x000fe20000004100 */
[----:B------:R-:W-:Y:S01]  /*16640*/  F2FP.F16.E4M3.UNPACK_B R38, R38.H1 ;  /* 0x00000026ff26723e */ /* 0x000fe200030006ff */
[----:B------:R-:W-:Y:S01]  /*16650*/  HADD2.F32 R51, -RZ, R50.H1_H1 ;  /* 0x30000032ff337230 */ /* 0x000fe20000004100 */
[----:B------:R-:W-:Y:S01]  /*16660*/  F2FP.F16.E4M3.UNPACK_B R50, R53 ;  /* 0x00000035ff32723e */ /* 0x000fe200020006ff */
[----:B------:R-:W-:-:S02]  /*16670*/  HADD2.F32 R60, -RZ, R58.H0_H0 ;  /* 0x2000003aff3c7230 */ /* 0x000fc40000004100 */
[C---:B------:R-:W-:Y:S01]  /*16680*/  FMUL.FTZ R61, R40.reuse, R57 ;  /* 0x00000039283d7220 */ /* 0x040fe20000410000 */
[----:B------:R-:W-:Y:S02]  /*16690*/  HADD2.F32 R43, -RZ, R49.H0_H0 ;  /* 0x20000031ff2b7230 */ /* 0x000fe40000004100 */
[-C--:B------:R-:W-:Y:S01]  /*166a0*/  FMUL.FTZ R62, R40, R51.reuse ;  /* 0x00000033283e7220 */ /* 0x080fe20000410000 */
[----:B------:R-:W-:Y:S02]  /*166b0*/  HADD2.F32 R56, -RZ, R50.H0_H0 ;  /* 0x20000032ff387230 */ /* 0x000fe40000004100 */
[----:B------:R-:W-:Y:S01]  /*166c0*/  FFMA.FTZ R40, R46, R51, -R61 ;  /* 0x000000332e287223 */ /* 0x000fe2000001083d */
[----:B------:R-:W-:Y:S02]  /*166d0*/  HADD2.F32 R41, -RZ, R48.H0_H0 ;  /* 0x20000030ff297230 */ /* 0x000fe40000004100 */
[C---:B------:R-:W-:Y:S01]  /*166e0*/  FMUL.FTZ R64, R43.reuse, R60 ;  /* 0x0000003c2b407220 */ /* 0x040fe20000410000 */
[----:B------:R-:W-:Y:S01]  /*166f0*/  F2FP.F16.E4M3.UNPACK_B R61, R59.H1 ;  /* 0x0000003bff3d723e */ /* 0x000fe200030006ff */
[-C--:B------:R-:W-:Y:S01]  /*16700*/  FMUL.FTZ R63, R43, R56.reuse ;  /* 0x000000382b3f7220 */ /* 0x080fe20000410000 */
[----:B------:R-:W-:Y:S01]  /*16710*/  F2FP.F16.E4M3.UNPACK_B R53, R53.H1 ;  /* 0x00000035ff35723e */ /* 0x000fe200030006ff */
[----:B------:R-:W-:Y:S01]  /*16720*/  FFMA.FTZ R43, R41, R56, -R64 ;  /* 0x00000038292b7223 */ /* 0x000fe20000010840 */
[----:B------:R-:W-:-:S02]  /*16730*/  HADD2.F32 R58, -RZ, R58.H1_H1 ;  /* 0x3000003aff3a7230 */ /* 0x000fc40000004100 */
[----:B------:R-:W-:Y:S01]  /*16740*/  FFMA.FTZ R46, R46, R57, R62 ;  /* 0x000000392e2e7223 */ /* 0x000fe2000001003e */
[----:B------:R-:W-:Y:S02]  /*16750*/  HADD2.F32 R49, -RZ, R49.H1_H1 ;  /* 0x30000031ff317230 */ /* 0x000fe40000004100 */
[----:B------:R-:W-:Y:S01]  /*16760*/  FFMA.FTZ R41, R41, R60, R63 ;  /* 0x0000003c29297223 */ /* 0x000fe2000001003f */
[----:B------:R-:W-:Y:S01]  /*16770*/  HADD2.F32 R56, -RZ, R50.H1_H1 ;  /* 0x30000032ff387230 */ /* 0x000fe20000004100 */
[----:B------:R-:W-:Y:S01]  /*16780*/  F2FP.SATFINITE.E4M3.F32.PACK_AB_MERGE_C R31, R40, R31, RZ ;  /* 0x0000001f281f723e */ /* 0x000fe200048070ff */
[----:B------:R-:W-:Y:S02]  /*16790*/  HADD2.F32 R59, -RZ, R61.H0_H0 ;  /* 0x2000003dff3b7230 */ /* 0x000fe40000004100 */
[C---:B------:R-:W-:Y:S01]  /*167a0*/  FMUL.FTZ R63, R49.reuse, R58 ;  /* 0x0000003a313f7220 */ /* 0x040fe20000410000 */
[----:B------:R-:W-:Y:S02]  /*167b0*/  HADD2.F32 R50, -RZ, R55.H0_H0 ;  /* 0x20000037ff327230 */ /* 0x000fe40000004100 */
[----:B------:R-:W-:Y:S01]  /*167c0*/  FMUL.FTZ R49, R49, R56 ;  /* 0x0000003831317220 */ /* 0x000fe20000410000 */
[----:B------:R-:W-:Y:S01]  /*167d0*/  HADD2.F32 R57, -RZ, R53.H0_H0 ;  /* 0x20000035ff397230 */ /* 0x000fe20000004100 */
[----:B------:R-:W-:Y:S01]  /*167e0*/  F2FP.SATFINITE.E4M3.F32.PACK_AB_MERGE_C R35, R46, R35, RZ ;  /* 0x000000232e23723e */ /* 0x000fe200048070ff */
[----:B------:R-:W-:-:S02]  /*167f0*/  HADD2.F32 R48, -RZ, R48.H1_H1 ;  /* 0x30000030ff307230 */ /* 0x000fc40000004100 */
[C---:B------:R-:W-:Y:S01]  /*16800*/  FMUL.FTZ R60, R50.reuse, R59 ;  /* 0x0000003b323c7220 */ /* 0x040fe20000410000 */
[----:B------:R-:W-:Y:S02]  /*16810*/  HADD2.F32 R51, -RZ, R52.H0_H0 ;  /* 0x20000034ff337230 */ /* 0x000fe40000004100 */
[----:B------:R-:W-:Y:S01]  /*16820*/  FMUL.FTZ R62, R50, R57 ;  /* 0x00000039323e7220 */ /* 0x000fe20000410000 */
[----:B------:R-:W-:Y:S01]  /*16830*/  F2FP.SATFINITE.E4M3.F32.PACK_AB_MERGE_C R29, R36, R29, R31 ;  /* 0x0000001d241d723e */ /* 0x000fe2000480701f */
[C---:B------:R-:W-:Y:S01]  /*16840*/  FFMA.FTZ R50, R48.reuse, R56, -R63 ;  /* 0x0000003830327223 */ /* 0x040fe2000001083f */
[----:B------:R-:W-:Y:S01]  /*16850*/  FFMA.FTZ R48, R48, R58, R49 ;  /* 0x0000003a30307223 */ /* 0x000fe20000010031 */
[C---:B------:R-:W-:Y:S01]  /*16860*/  FFMA.FTZ R49, R51.reuse, R57, -R60 ;  /* 0x0000003933317223 */ /* 0x040fe2000001083c */
[----:B------:R-:W-:Y:S01]  /*16870*/  F2FP.F16.E4M3.UNPACK_B R60, R45.H1 ;  /* 0x0000002dff3c723e */ /* 0x000fe200030006ff */
[----:B------:R-:W-:Y:S01]  /*16880*/  FFMA.FTZ R51, R51, R59, R62 ;  /* 0x0000003b33337223 */ /* 0x000fe2000001003e */
[----:B------:R-:W-:Y:S01]  /*16890*/  F2FP.F16.E4M3.UNPACK_B R57, R32.H1 ;  /* 0x00000020ff39723e */ /* 0x000fe200030006ff */
[----:B------:R-:W-:Y:S01]  /*168a0*/  HADD2.F32 R59, -RZ, R53.H1_H1 ;  /* 0x30000035ff3b7230 */ /* 0x000fe20000004100 */
[----:B------:R-:W-:Y:S01]  /*168b0*/  F2FP.SATFINITE.E4M3.F32.PACK_AB_MERGE_C R33, R34, R33, R35 ;  /* 0x000000212221723e */ /* 0x000fe20004807023 */
[----:B------:R-:W-:-:S02]  /*168c0*/  HADD2.F32 R62, -RZ, R61.H1_H1 ;  /* 0x3000003dff3e7230 */ /* 0x000fc40000004100 */
[----:B------:R-:W-:Y:S02]  /*168d0*/  HADD2.F32 R56, -RZ, R55.H1_H1 ;  /* 0x30000037ff387230 */ /* 0x000fe40000004100 */
[----:B------:R-:W-:Y:S02]  /*168e0*/  HADD2.F32 R61, -RZ, R60.H0_H0 ;  /* 0x2000003cff3d7230 */ /* 0x000fe40000004100 */
[----:B------:R-:W-:Y:S02]  /*168f0*/  HADD2.F32 R55, -RZ, R54.H0_H0 ;  /* 0x20000036ff377230 */ /* 0x000fe40000004100 */
[C---:B------:R-:W-:Y:S01]  /*16900*/  FMUL.FTZ R64, R56.reuse, R62 ;  /* 0x0000003e38407220 */ /* 0x040fe20000410000 */
[----:B------:R-:W-:Y:S02]  /*16910*/  HADD2.F32 R58, -RZ, R57.H0_H0 ;  /* 0x20000039ff3a7230 */ /* 0x000fe40000004100 */
[----:B------:R-:W-:Y:S01]  /*16920*/  FMUL.FTZ R65, R56, R59 ;  /* 0x0000003b38417220 */ /* 0x000fe20000410000 */
[----:B------:R-:W-:-:S02]  /*16930*/  HADD2.F32 R53, -RZ, R52.H1_H1 ;  /* 0x30000034ff357230 */ /* 0x000fc40000004100 */
[C---:B------:R-:W-:Y:S01]  /*16940*/  FMUL.FTZ R63, R55.reuse, R61 ;  /* 0x0000003d373f7220 */ /* 0x040fe20000410000 */
[----:B------:R-:W-:Y:S02]  /*16950*/  HADD2.F32 R52, -RZ, R47.H0_H0 ;  /* 0x2000002fff347230 */ /* 0x000fe40000004100 */
[----:B------:R-:W-:Y:S01]  /*16960*/  FMUL.FTZ R56, R55, R58 ;  /* 0x0000003a37387220 */ /* 0x000fe20000410000 */
[----:B------:R-:W-:Y:S02]  /*16970*/  HADD2.F32 R60, -RZ, R60.H1_H1 ;  /* 0x3000003cff3c7230 */ /* 0x000fe40000004100 */
[C---:B------:R-:W-:Y:S01]  /*16980*/  FFMA.FTZ R64, R53.reuse, R59, -R64 ;  /* 0x0000003b35407223 */ /* 0x040fe20000010840 */
[----:B------:R-:W-:Y:S02]  /*16990*/  HADD2.F32 R54, -RZ, R54.H1_H1 ;  /* 0x30000036ff367230 */ /* 0x000fe40000004100 */
[----:B------:R-:W-:Y:S01]  /*169a0*/  FFMA.FTZ R66, R53, R62, R65 ;  /* 0x0000003e35427223 */ /* 0x000fe20000010041 */
[----:B------:R-:W-:-:S02]  /*169b0*/  HADD2.F32 R57, -RZ, R57.H1_H1 ;  /* 0x30000039ff397230 */ /* 0x000fc40000004100 */
[C---:B------:R-:W-:Y:S01]  /*169c0*/  FFMA.FTZ R63, R52.reuse, R58, -R63 ;  /* 0x0000003a343f7223 */ /* 0x040fe2000001083f */
[----:B------:R-:W-:Y:S01]  /*169d0*/  FFMA.FTZ R61, R52, R61, R56 ;  /* 0x0000003d343d7223 */ /* 0x000fe20000010038 */
[----:B------:R-:W-:Y:S01]  /*169e0*/  F2FP.F16.E4M3.UNPACK_B R53, R45 ;  /* 0x0000002dff35723e */ /* 0x000fe200020006ff */
[----:B------:R-:W-:Y:S01]  /*169f0*/  HADD2.F32 R47, -RZ, R47.H1_H1 ;  /* 0x3000002fff2f7230 */ /* 0x000fe20000004100 */
[----:B------:R-:W-:Y:S01]  /*16a00*/  F2FP.F16.E4M3.UNPACK_B R52, R32 ;  /* 0x00000020ff34723e */ /* 0x000fe200020006ff */
[CC--:B------:R-:W-:Y:S01]  /*16a10*/  FMUL.FTZ R32, R54.reuse, R60.reuse ;  /* 0x0000003c36207220 */ /* 0x0c0fe20000410000 */
[----:B------:R-:W-:Y:S01]  /*16a20*/  FMUL.FTZ R55, R54, R57 ;  /* 0x0000003936377220 */ /* 0x000fe20000410000 */
[----:B------:R-:W-:Y:S01]  /*16a30*/  HADD2.F32 R54, -RZ, R53.H0_H0 ;  /* 0x20000035ff367230 */ /* 0x000fe20000004100 */
[----:B------:R-:W-:Y:S01]  /*16a40*/  F2FP.SATFINITE.E4M3.F32.PACK_AB_MERGE_C R49, R64, R49, RZ ;  /* 0x000000314031723e */ /* 0x000fe200048070ff */
[----:B------:R-:W-:Y:S02]  /*16a50*/  HADD2.F32 R45, -RZ, R39.H0_H0 ;  /* 0x20000027ff2d7230 */ /* 0x000fe40000004100 */
[C---:B------:R-:W-:Y:S01]  /*16a60*/  FFMA.FTZ R62, R47.reuse, R57, -R32 ;  /* 0x000000392f3e7223 */ /* 0x040fe20000010820 */
[----:B------:R-:W-:Y:S01]  /*16a70*/  FFMA.FTZ R60, R47, R60, R55 ;  /* 0x0000003c2f3c7223 */ /* 0x000fe20000010037 */
[----:B------:R-:W-:Y:S01]  /*16a80*/  HADD2.F32 R47, -RZ, R52.H0_H0 ;  /* 0x20000034ff2f7230 */ /* 0x000fe20000004100 */
[----:B------:R-:W-:Y:S01]  /*16a90*/  F2FP.SATFINITE.E4M3.F32.PACK_AB_MERGE_C R51, R66, R51, RZ ;  /* 0x000000334233723e */ /* 0x000fe200048070ff */
[----:B------:R-:W-:-:S02]  /*16aa0*/  HADD2.F32 R32, -RZ, R37.H0_H0 ;  /* 0x20000025ff207230 */ /* 0x000fc40000004100 */
[C---:B------:R-:W-:Y:S01]  /*16ab0*/  FMUL.FTZ R55, R45.reuse, R54 ;  /* 0x000000362d377220 */ /* 0x040fe20000410000 */
[----:B------:R-:W-:Y:S02]  /*16ac0*/  HADD2.F32 R56, -RZ, R53.H1_H1 ;  /* 0x30000035ff387230 */ /* 0x000fe40000004100 */
[-C--:B------:R-:W-:Y:S01]  /*16ad0*/  FMUL.FTZ R45, R45, R47.reuse ;  /* 0x0000002f2d2d7220 */ /* 0x080fe20000410000 */
[----:B------:R-:W-:Y:S02]  /*16ae0*/  HADD2.F32 R39, -RZ, R39.H1_H1 ;  /* 0x30000027ff277230 */ /* 0x000fe40000004100 */
[C---:B------:R-:W-:Y:S01]  /*16af0*/  FFMA.FTZ R55, R32.reuse, R47, -R55 ;  /* 0x0000002f20377223 */ /* 0x040fe20000010837 */
[----:B------:R-:W-:Y:S01]  /*16b00*/  HADD2.F32 R52, -RZ, R52.H1_H1 ;  /* 0x30000034ff347230 */ /* 0x000fe20000004100 */
[----:B------:R-:W-:Y:S01]  /*16b10*/  F2FP.F16.E4M3.UNPACK_B R47, R21.H1 ;  /* 0x00000015ff2f723e */ /* 0x000fe200030006ff */
[----:B------:R-:W-:Y:S02]  /*16b20*/  HADD2.F32 R37, -RZ, R37.H1_H1 ;  /* 0x30000025ff257230 */ /* 0x000fe40000004100 */
[C---:B------:R-:W-:Y:S01]  /*16b30*/  FMUL.FTZ R58, R39.reuse, R56 ;  /* 0x00000038273a7220 */ /* 0x040fe20000410000 */
        /* <DEDUP_REMOVED lines=27> */
[----:B------:R-:W-:Y:S01]  /*16cf0*/  HADD2.F32 R37, -RZ, R20.H1_H1 ;  /* 0x30000014ff257230 */ /* 0x000fe20000004100 */
[----:B------:R-:W-:Y:S01]  /*16d00*/  F2FP.SATFINITE.E4M3.F32.PACK_AB_MERGE_C R56, R56, R57, RZ ;  /* 0x000000393838723e */ /* 0x000fe200048070ff */
[----:B------:R-:W-:Y:S02]  /*16d10*/  HADD2.F32 R39, -RZ, R39.H1_H1 ;  /* 0x30000027ff277230 */ /* 0x000fe40000004100 */
[----:B------:R-:W-:Y:S01]  /*16d20*/  FMUL.FTZ R45, R21, R38 ;  /* 0x00000026152d7220 */ /* 0x000fe20000410000 */
[----:B------:R-:W-:Y:S01]  /*16d30*/  HADD2.F32 R30, -RZ, R30.H1_H1 ;  /* 0x3000001eff1e7230 */ /* 0x000fe20000004100 */
[----:B------:R-:W-:Y:S01]  /*16d40*/  F2FP.SATFINITE.E4M3.F32.PACK_AB_MERGE_C R52, R59, R52, RZ ;  /* 0x000000343b34723e */ /* 0x000fe200048070ff */
[----:B------:R-:W-:Y:S02]  /*16d50*/  HADD2.F32 R32, -RZ, R20.H0_H0 ;  /* 0x20000014ff207230 */ /* 0x000fe40000004100 */
[--C-:B------:R-:W-:Y:S02]  /*16d60*/  HADD2.F32 R20, -RZ, R28.reuse.H0_H0 ;  /* 0x2000001cff147230 */ /* 0x100fe40000004100 */
[----:B------:R-:W-:Y:S01]  /*16d70*/  FMUL.FTZ R47, R30, R39 ;  /* 0x000000271e2f7220 */ /* 0x000fe20000410000 */
[----:B------:R-:W-:-:S02]  /*16d80*/  HADD2.F32 R28, -RZ, R28.H1_H1 ;  /* 0x3000001cff1c7230 */ /* 0x000fc40000004100 */
[----:B------:R-:W-:Y:S01]  /*16d90*/  FMUL.FTZ R42, R30, R37 ;  /* 0x000000251e2a7220 */ /* 0x000fe20000410000 */
[-C--:B------:R-:W-:Y:S01]  /*16da0*/  FMUL.FTZ R21, R21, R32.reuse ;  /* 0x0000002015157220 */ /* 0x080fe20000410000 */
[----:B------:R-:W-:Y:S01]  /*16db0*/  FFMA.FTZ R30, R20, R32, -R45 ;  /* 0x00000020141e7223 */ /* 0x000fe2000001082d */
[----:B------:R-:W-:Y:S01]  /*16dc0*/  F2FP.SATFINITE.E4M3.F32.PACK_AB_MERGE_C R32, R60, R61, RZ ;  /* 0x0000003d3c20723e */ /* 0x000fe200048070ff */
[C---:B------:R-:W-:Y:S01]  /*16dd0*/  FFMA.FTZ R47, R28.reuse, R37, -R47 ;  /* 0x000000251c2f7223 */ /* 0x040fe2000001082f */
[----:B------:R-:W-:Y:S01]  /*16de0*/  FFMA.FTZ R42, R28, R39, R42 ;  /* 0x000000271c2a7223 */ /* 0x000fe2000001002a */
[----:B------:R-:W-:Y:S01]  /*16df0*/  FFMA.FTZ R21, R20, R38, R21 ;  /* 0x0000002614157223 */ /* 0x000fe20000010015 */
[----:B------:R-:W-:Y:S02]  /*16e00*/  F2FP.SATFINITE.E4M3.F32.PACK_AB_MERGE_C R28, R62, R63, RZ ;  /* 0x0000003f3e1c723e */ /* 0x000fe400048070ff */
[----:B------:R-:W-:Y:S02]  /*16e10*/  F2FP.SATFINITE.E4M3.F32.PACK_AB_MERGE_C R30, R47, R30, R56 ;  /* 0x0000001e2f1e723e */ /* 0x000fe40004807038 */
[----:B------:R-:W-:-:S02]  /*16e20*/  F2FP.SATFINITE.E4M3.F32.PACK_AB_MERGE_C R28, R58, R55, R28 ;  /* 0x000000373a1c723e */ /* 0x000fc4000480701c */
[----:B------:R-:W-:Y:S02]  /*16e30*/  F2FP.SATFINITE.E4M3.F32.PACK_AB_MERGE_C R32, R53, R54, R32 ;  /* 0x000000363520723e */ /* 0x000fe40004807020 */
[----:B------:R-:W-:Y:S01]  /*16e40*/  F2FP.SATFINITE.E4M3.F32.PACK_AB_MERGE_C R34, R42, R21, R52 ;  /* 0x000000152a22723e */ /* 0x000fe20004807034 */
[----:B------:R0:W-:Y:S04]  /*16e50*/  STS.128 [R70+0x1e200], R28 ;  /* 0x01e2001c46007388 */ /* 0x0001e80000000c00 */
[----:B------:R0:W-:Y:S02]  /*16e60*/  STS.128 [R0+0x1e200], R32 ;  /* 0x01e2002000007388 */ /* 0x0001e40000000c00 */
.L_x_4428:
[----:B------:R-:W-:Y:S05]  /*16e70*/  BSYNC B1 ;  /* 0x0000000000017941 */ /* 0x000fea0003800000 */
.L_x_4427:
[----:B------:R-:W-:Y:S04]  /*16e80*/  BSSY B1, `(.L_x_4429) ;  /* 0x0000101000017945 */ /* 0x000fe80003800000 */
[----:B------:R-:W-:Y:S05]  /*16e90*/  @P1 BRA `(.L_x_4430) ;  /* 0x0000000c00fc1947 */ /* 0x000fea0003800000 */
[----:B------:R-:W4:Y:S01]  /*16ea0*/  LDL R59, [R1+0x128] ;  /* 0x00012800013b7983 */ /* 0x000f220000100800 */
[----:B0----5:R-:W-:Y:S02]  /*16eb0*/  SHF.R.U32.HI R0, RZ, 0x8, R12 ;  /* 0x00000008ff007819 */ /* 0x021fe4000001160c */
[----:B------:R-:W-:Y:S02]  /*16ec0*/  LOP3.LUT R21, R12, 0xff, RZ, 0xc0, !PT ;  /* 0x000000ff0c157812 */ /* 0x000fe400078ec0ff */
[----:B------:R-:W-:Y:S02]  /*16ed0*/  LOP3.LUT R20, R0, 0xff, RZ, 0xc0, !PT ;  /* 0x000000ff00147812 */ /* 0x000fe400078ec0ff */
[----:B------:R-:W-:Y:S02]  /*16ee0*/  LEA.HI R0, R3, R226, RZ, 0x1c ;  /* 0x000000e203007211 */ /* 0x000fe400078fe0ff */
[----:B--2---:R-:W-:Y:S02]  /*16ef0*/  PRMT R37, R20, 0x7604, R21 ;  /* 0x0000760414257816 */ /* 0x004fe40000000015 */
[----:B------:R-:W-:-:S02]  /*16f00*/  SHF.R.S32.HI R21, RZ, 0x1f, R0 ;  /* 0x0000001fff157819 */ /* 0x000fc40000011400 */
[----:B------:R-:W-:Y:S02]  /*16f10*/  SHF.R.U32.HI R28, RZ, 0x8, R13 ;  /* 0x00000008ff1c7819 */ /* 0x000fe4000001160d */
[----:B------:R-:W-:Y:S01]  /*16f20*/  LEA.HI R21, R21, R0, RZ, 0x2 ;  /* 0x0000000015157211 */ /* 0x000fe200078f10ff */
[----:B------:R-:W-:Y:S01]  /*16f30*/  IMAD.SHL.U32 R0, R0, 0x10, RZ ;  /* 0x0000001000007824 */ /* 0x000fe200078e00ff */
[----:B------:R-:W-:Y:S02]  /*16f40*/  LOP3.LUT R29, R13, 0xff, RZ, 0xc0, !PT ;  /* 0x000000ff0d1d7812 */ /* 0x000fe400078ec0ff */
[----:B------:R-:W-:Y:S01]  /*16f50*/  LOP3.LUT R28, R28, 0xff, RZ, 0xc0, !PT ;  /* 0x000000ff1c1c7812 */ /* 0x000fe200078ec0ff */
[----:B------:R-:W-:Y:S01]  /*16f60*/  IMAD.SHL.U32 R21, R21, 0x800, RZ ;  /* 0x0000080015157824 */ /* 0x000fe200078e00ff */
[----:B------:R-:W-:Y:S02]  /*16f70*/  LOP3.LUT R0, R69, 0x30, R0, 0xf8, !PT ;  /* 0x0000003045007812 */ /* 0x000fe400078ef800 */
[----:B------:R-:W-:-:S02]  /*16f80*/  SHF.R.U32.HI R30, RZ, 0x8, R4 ;  /* 0x00000008ff1e7819 */ /* 0x000fc40000011604 */
[----:B------:R-:W-:Y:S02]  /*16f90*/  LOP3.LUT R0, R0, R68, RZ, 0x3c, !PT ;  /* 0x0000004400007212 */ /* 0x000fe400078e3cff */
[----:B------:R-:W-:Y:S02]  /*16fa0*/  LOP3.LUT R21, R21, 0xffffe000, RZ, 0xc0, !PT ;  /* 0xffffe00015157812 */ /* 0x000fe400078ec0ff */
[----:B------:R-:W-:Y:S02]  /*16fb0*/  SHF.R.U32.HI R20, RZ, 0x8, R14 ;  /* 0x00000008ff147819 */ /* 0x000fe4000001160e */
[----:B------:R-:W-:Y:S02]  /*16fc0*/  PRMT R36, R28, 0x7604, R29 ;  /* 0x000076041c247816 */ /* 0x000fe4000000001d */
[----:B------:R-:W-:Y:S02]  /*16fd0*/  LOP3.LUT R33, R4, 0xff, RZ, 0xc0, !PT ;  /* 0x000000ff04217812 */ /* 0x000fe400078ec0ff */
[----:B------:R-:W-:-:S02]  /*16fe0*/  LOP3.LUT R30, R30, 0xff, RZ, 0xc0, !PT ;  /* 0x000000ff1e1e7812 */ /* 0x000fc400078ec0ff */
[----:B------:R-:W-:Y:S02]  /*16ff0*/  IADD3 R21, R0, R67, R21 ;  /* 0x0000004300157210 */ /* 0x000fe40007ffe015 */
[----:B------:R-:W-:Y:S02]  /*17000*/  LOP3.LUT R29, R14, 0xff, RZ, 0xc0, !PT ;  /* 0x000000ff0e1d7812 */ /* 0x000fe400078ec0ff */
[----:B------:R-:W-:Y:S02]  /*17010*/  LOP3.LUT R20, R20, 0xff, RZ, 0xc0, !PT ;  /* 0x000000ff14147812 */ /* 0x000fe400078ec0ff */
[----:B------:R-:W-:Y:S02]  /*17020*/  SHF.R.U32.HI R0, RZ, 0x8, R5 ;  /* 0x00000008ff007819 */ /* 0x000fe40000011605 */
[----:B------:R-:W-:Y:S02]  /*17030*/  PRMT R45, R30, 0x7604, R33 ;  /* 0x000076041e2d7816 */ /* 0x000fe40000000021 */
[----:B------:R-:W-:-:S02]  /*17040*/  SHF.R.U32.HI R28, RZ, 0x8, R15 ;  /* 0x00000008ff1c7819 */ /* 0x000fc4000001160f */
[----:B------:R-:W-:Y:S02]  /*17050*/  PRMT R39, R20, 0x7604, R29 ;  /* 0x0000760414277816 */ /* 0x000fe4000000001d */
[----:B------:R-:W-:Y:S02]  /*17060*/  LOP3.LUT R33, R5, 0xff, RZ, 0xc0, !PT ;  /* 0x000000ff05217812 */ /* 0x000fe400078ec0ff */
[----:B------:R-:W-:Y:S02]  /*17070*/  SHF.R.U32.HI R32, RZ, 0x8, R7 ;  /* 0x00000008ff207819 */ /* 0x000fe40000011607 */
[----:B------:R-:W-:Y:S02]  /*17080*/  LOP3.LUT R0, R0, 0xff, RZ, 0xc0, !PT ;  /* 0x000000ff00007812 */ /* 0x000fe400078ec0ff */
[----:B------:R-:W-:Y:S02]  /*17090*/  SHF.R.U32.HI R20, RZ, 0x8, R6 ;  /* 0x00000008ff147819 */ /* 0x000fe40000011606 */
[----:B------:R-:W-:-:S02]  /*170a0*/  LOP3.LUT R31, R15, 0xff, RZ, 0xc0, !PT ;  /* 0x000000ff0f1f7812 */ /* 0x000fc400078ec0ff */
[----:B------:R-:W-:Y:S02]  /*170b0*/  LOP3.LUT R28, R28, 0xff, RZ, 0xc0, !PT ;  /* 0x000000ff1c1c7812 */ /* 0x000fe400078ec0ff */
[----:B------:R-:W-:Y:S02]  /*170c0*/  LOP3.LUT R35, R6, 0xff, RZ, 0xc0, !PT ;  /* 0x000000ff06237812 */ /* 0x000fe400078ec0ff */
[----:B------:R-:W-:Y:S02]  /*170d0*/  LOP3.LUT R32, R32, 0xff, RZ, 0xc0, !PT ;  /* 0x000000ff20207812 */ /* 0x000fe400078ec0ff */
[----:B---3--:R-:W-:Y:S01]  /*170e0*/  PRMT R47, R0, 0x7604, R33 ;  /* 0x00007604002f7816 */ /* 0x008fe20000000021 */
[----:B------:R-:W-:Y:S01]  /*170f0*/  IMAD.IADD R0, R18, 0x1, R21 ;  /* 0x0000000112007824 */ /* 0x000fe200078e0215 */
[----:B------:R-:W-:Y:S02]  /*17100*/  LOP3.LUT R20, R20, 0xff, RZ, 0xc0, !PT ;  /* 0x000000ff14147812 */ /* 0x000fe400078ec0ff */
[----:B------:R-:W-:-:S02]  /*17110*/  LOP3.LUT R41, R7, 0xff, RZ, 0xc0, !PT ;  /* 0x000000ff07297812 */ /* 0x000fc400078ec0ff */
[----:B------:R-:W-:Y:S02]  /*17120*/  PRMT R43, R28, 0x7604, R31 ;  /* 0x000076041c2b7816 */ /* 0x000fe4000000001f */
[----:B------:R-:W-:Y:S02]  /*17130*/  PRMT R49, R20, 0x7604, R35 ;  /* 0x0000760414317816 */ /* 0x000fe40000000023 */
[----:B------:R-:W-:Y:S02]  /*17140*/  PRMT R42, R32, 0x7604, R41 ;  /* 0x00007604202a7816 */ /* 0x000fe40000000029 */
[----:B------:R-:W0:Y:S01]  /*17150*/  LDS.128 R32, [R0+0x1e200] ;  /* 0x01e2000000207984 */ /* 0x000e220000000c00 */
[----:B------:R-:W-:Y:S02]  /*17160*/  SHF.R.U32.HI R21, RZ, 0x10, R13 ;  /* 0x00000010ff157819 */ /* 0x000fe4000001160d */
[----:B------:R-:W-:Y:S02]  /*17170*/  SHF.R.U32.HI R38, RZ, 0x10, R14 ;  /* 0x00000010ff267819 */ /* 0x000fe4000001160e */
[----:B------:R-:W-:-:S02]  /*17180*/  LOP3.LUT R21, R21, 0xff, RZ, 0xc0, !PT ;  /* 0x000000ff15157812 */ /* 0x000fc400078ec0ff */
[----:B------:R-:W-:Y:S02]  /*17190*/  LOP3.LUT R38, R38, 0xff, RZ, 0xc0, !PT ;  /* 0x000000ff26267812 */ /* 0x000fe400078ec0ff */
[----:B------:R-:W-:Y:S02]  /*171a0*/  PRMT R21, R21, 0x7054, R36 ;  /* 0x0000705415157816 */ /* 0x000fe40000000024 */
[----:B------:R-:W-:Y:S02]  /*171b0*/  SHF.R.U32.HI R20, RZ, 0x10, R12 ;  /* 0x00000010ff147819 */ /* 0x000fe4000001160c */
[----:B------:R-:W-:Y:S02]  /*171c0*/  SHF.R.U32.HI R36, RZ, 0x10, R5 ;  /* 0x00000010ff247819 */ /* 0x000fe40000011605 */
[----:B------:R-:W-:Y:S02]  /*171d0*/  SHF.R.U32.HI R40, RZ, 0x10, R15 ;  /* 0x00000010ff287819 */ /* 0x000fe4000001160f */
[----:B------:R-:W-:-:S02]  /*171e0*/  PRMT R41, R38, 0x7054, R39 ;  /* 0x0000705426297816 */ /* 0x000fc40000000027 */
        /* <DEDUP_REMOVED lines=9> */
[----:B------:R-:W-:Y:S02]  /*17280*/  PRMT R43, R40, 0x7054, R43 ;  /* 0x00007054282b7816 */ /* 0x000fe4000000002b */
[----:B------:R-:W-:Y:S02]  /*17290*/  LOP3.LUT R38, R38, 0xff, RZ, 0xc0, !PT ;  /* 0x000000ff26267812 */ /* 0x000fe400078ec0ff */
[----:B------:R-:W-:-:S02]  /*172a0*/  PRMT R51, R39, 0x7054, R42 ;  /* 0x0000705427337816 */ /* 0x000fc4000000002a */
[----:B------:R-:W-:Y:S02]  /*172b0*/  LOP3.LUT R47, R47, 0xff000000, R5, 0xf8, !PT ;  /* 0xff0000002f2f7812 */ /* 0x000fe400078ef805 */
[----:B------:R-:W-:Y:S02]  /*172c0*/  LOP3.LUT R20, R20, 0xff, RZ, 0xc0, !PT ;  /* 0x000000ff14147812 */ /* 0x000fe400078ec0ff */
[----:B------:R-:W-:Y:S02]  /*172d0*/  LOP3.LUT R39, R21, 0xff000000, R13, 0xf8, !PT ;  /* 0xff00000015277812 */ /* 0x000fe400078ef80d */
[----:B------:R-:W-:Y:S02]  /*172e0*/  LOP3.LUT R46, R43, 0xff000000, R15, 0xf8, !PT ;  /* 0xff0000002b2e7812 */ /* 0x000fe400078ef80f */
[----:B------:R-:W-:Y:S02]  /*172f0*/  PRMT R49, R38, 0x7054, R49 ;  /* 0x0000705426317816 */ /* 0x000fe40000000031 */
[----:B------:R-:W-:-:S02]  /*17300*/  F2FP.F16.E4M3.UNPACK_B R48, R47 ;  /* 0x0000002fff30723e */ /* 0x000fc400020006ff */
[----:B0-----:R-:W-:Y:S02]  /*17310*/  F2FP.F16.E4M3.UNPACK_B R15, R33 ;  /* 0x00000021ff0f723e */ /* 0x001fe400020006ff */
[----:B------:R-:W-:Y:S02]  /*17320*/  PRMT R45, R20, 0x7054, R45 ;  /* 0x00007054142d7816 */ /* 0x000fe4000000002d */
[----:B------:R-:W-:Y:S02]  /*17330*/  LOP3.LUT R20, R37, 0xff000000, R12, 0xf8, !PT ;  /* 0xff00000025147812 */ /* 0x000fe400078ef80c */
[----:B------:R-:W-:Y:S02]  /*17340*/  LOP3.LUT R12, R41, 0xff000000, R14, 0xf8, !PT ;  /* 0xff000000290c7812 */ /* 0x000fe400078ef80e */
[----:B------:R-:W-:Y:S01]  /*17350*/  LOP3.LUT R5, R49, 0xff000000, R6, 0xf8, !PT ;  /* 0xff00000031057812 */ /* 0x000fe200078ef806 */
[--C-:B------:R-:W-:Y:S01]  /*17360*/  HADD2.F32 R6, -RZ, R15.reuse.H0_H0 ;  /* 0x2000000fff067230 */ /* 0x100fe20000004100 */
[----:B------:R-:W-:Y:S01]  /*17370*/  LOP3.LUT R37, R45, 0xff000000, R4, 0xf8, !PT ;  /* 0xff0000002d257812 */ /* 0x000fe200078ef804 */
[----:B------:R-:W-:Y:S01]  /*17380*/  HADD2.F32 R15, -RZ, R15.H1_H1 ;  /* 0x3000000fff0f7230 */ /* 0x000fe20000004100 */
[----:B------:R-:W-:-:S02]  /*17390*/  F2FP.F16.E4M3.UNPACK_B R42, R35 ;  /* 0x00000023ff2a723e */ /* 0x000fc400020006ff */
[----:B------:R-:W-:Y:S02]  /*173a0*/  F2FP.F16.E4M3.UNPACK_B R45, R35.H1 ;  /* 0x00000023ff2d723e */ /* 0x000fe400030006ff */
[-C--:B------:R-:W-:Y:S02]  /*173b0*/  F2FP.F16.E4M3.UNPACK_B R35, R32.reuse ;  /* 0x00000020ff23723e */ /* 0x080fe400020006ff */
[----:B------:R-:W-:Y:S02]  /*173c0*/  F2FP.F16.E4M3.UNPACK_B R43, R32.H1 ;  /* 0x00000020ff2b723e */ /* 0x000fe400030006ff */
[----:B------:R-:W-:Y:S02]  /*173d0*/  F2FP.F16.E4M3.UNPACK_B R33, R33.H1 ;  /* 0x00000021ff21723e */ /* 0x000fe400030006ff */
[----:B------:R-:W-:Y:S02]  /*173e0*/  F2FP.F16.E4M3.UNPACK_B R47, R47.H1 ;  /* 0x0000002fff2f723e */ /* 0x000fe400030006ff */
[----:B------:R-:W-:-:S02]  /*173f0*/  LOP3.LUT R51, R51, 0xff000000, R7, 0xf8, !PT ;  /* 0xff00000033337812 */ /* 0x000fc400078ef807 */
[-C--:B------:R-:W-:Y:S01]  /*17400*/  F2FP.F16.E4M3.UNPACK_B R7, R34.reuse ;  /* 0x00000022ff07723e */ /* 0x080fe200020006ff */
[----:B------:R-:W-:Y:S01]  /*17410*/  HADD2.F32 R49, -RZ, R47.H0_H0 ;  /* 0x2000002fff317230 */ /* 0x000fe20000004100 */
[----:B------:R-:W-:Y:S01]  /*17420*/  F2FP.F16.E4M3.UNPACK_B R34, R34.H1 ;  /* 0x00000022ff22723e */ /* 0x000fe200030006ff */
[----:B----4-:R-:W0:Y:S02]  /*17430*/  LDS.128 R28, [R59+0x1e200] ;  /* 0x01e200003b1c7984 */ /* 0x010e240000000c00 */
[-C--:B0-----:R-:W-:Y:S02]  /*17440*/  F2FP.F16.E4M3.UNPACK_B R21, R28.reuse ;  /* 0x0000001cff15723e */ /* 0x081fe400020006ff */
[----:B------:R-:W-:Y:S02]  /*17450*/  F2FP.F16.E4M3.UNPACK_B R40, R28.H1 ;  /* 0x0000001cff28723e */ /* 0x000fe400030006ff */
[----:B------:R-:W-:Y:S02]  /*17460*/  F2FP.F16.E4M3.UNPACK_B R28, R39 ;  /* 0x00000027ff1c723e */ /* 0x000fe400020006ff */
[----:B------:R-:W-:-:S02]  /*17470*/  F2FP.F16.E4M3.UNPACK_B R14, R29 ;  /* 0x0000001dff0e723e */ /* 0x000fc400020006ff */
[-C--:B------:R-:W-:Y:S02]  /*17480*/  F2FP.F16.E4M3.UNPACK_B R38, R31.reuse ;  /* 0x0000001fff26723e */ /* 0x080fe400020006ff */
[----:B------:R-:W-:Y:S01]  /*17490*/  F2FP.F16.E4M3.UNPACK_B R41, R31.H1 ;  /* 0x0000001fff29723e */ /* 0x000fe200030006ff */
[----:B------:R-:W-:Y:S01]  /*174a0*/  HADD2.F32 R31, -RZ, R48.H0_H0 ;  /* 0x20000030ff1f7230 */ /* 0x000fe20000004100 */
[----:B------:R-:W-:Y:S01]  /*174b0*/  F2FP.F16.E4M3.UNPACK_B R36, R29.H1 ;  /* 0x0000001dff24723e */ /* 0x000fe200030006ff */
[----:B------:R-:W-:Y:S01]  /*174c0*/  HADD2.F32 R29, -RZ, R28.H0_H0 ;  /* 0x2000001cff1d7230 */ /* 0x000fe20000004100 */
[----:B------:R-:W-:Y:S01]  /*174d0*/  F2FP.F16.E4M3.UNPACK_B R39, R39.H1 ;  /* 0x00000027ff27723e */ /* 0x000fe200030006ff */
[----:B------:R-:W-:Y:S02]  /*174e0*/  HADD2.F32 R13, -RZ, R14.H0_H0 ;  /* 0x2000000eff0d7230 */ /* 0x000fe40000004100 */
[----:B------:R-:W-:Y:S01]  /*174f0*/  FMUL.FTZ R32, R6, R31 ;  /* 0x0000001f06207220 */ /* 0x000fe20000410000 */
[----:B------:R-:W-:-:S02]  /*17500*/  HADD2.F32 R48, -RZ, R48.H1_H1 ;  /* 0x30000030ff307230 */ /* 0x000fc40000004100 */
[-C--:B------:R-:W-:Y:S01]  /*17510*/  FMUL.FTZ R50, R6, R29.reuse ;  /* 0x0000001d06327220 */ /* 0x080fe20000410000 */
[----:B------:R-:W-:Y:S02]  /*17520*/  HADD2.F32 R14, -RZ, R14.H1_H1 ;  /* 0x3000000eff0e7230 */ /* 0x000fe40000004100 */
[C---:B------:R-:W-:Y:S01]  /*17530*/  FFMA.FTZ R6, R13.reuse, R29, -R32 ;  /* 0x0000001d0d067223 */ /* 0x040fe20000010820 */
[----:B------:R-:W-:Y:S02]  /*17540*/  HADD2.F32 R32, -RZ, R39.H0_H0 ;  /* 0x20000027ff207230 */ /* 0x000fe40000004100 */
[----:B------:R-:W-:Y:S01]  /*17550*/  FFMA.FTZ R13, R13, R31, R50 ;  /* 0x0000001f0d0d7223 */ /* 0x000fe20000010032 */
[----:B------:R-:W-:Y:S02]  /*17560*/  HADD2.F32 R31, -RZ, R28.H1_H1 ;  /* 0x3000001cff1f7230 */ /* 0x000fe40000004100 */
[----:B------:R-:W-:Y:S01]  /*17570*/  FMUL.FTZ R53, R15, R48 ;  /* 0x000000300f357220 */ /* 0x000fe20000410000 */
[----:B------:R-:W-:Y:S01]  /*17580*/  HADD2.F32 R28, -RZ, R33.H0_H0 ;  /* 0x20000021ff1c7230 */ /* 0x000fe20000004100 */
[----:B------:R-:W-:Y:S01]  /*17590*/  F2FP.F16.E4M3.UNPACK_B R4, R30 ;  /* 0x0000001eff04723e */ /* 0x000fe200020006ff */
[----:B------:R-:W-:-:S02]  /*175a0*/  HADD2.F32 R29, -RZ, R36.H0_H0 ;  /* 0x20000024ff1d7230 */ /* 0x000fc40000004100 */
[-C--:B------:R-:W-:Y:S01]  /*175b0*/  FMUL.FTZ R55, R15, R31.reuse ;  /* 0x0000001f0f377220 */ /* 0x080fe20000410000 */
[----:B------:R-:W-:Y:S01]  /*175c0*/  FFMA.FTZ R15, R14, R31, -R53 ;  /* 0x0000001f0e0f7223 */ /* 0x000fe20000010835 */
[C---:B------:R-:W-:Y:S01]  /*175d0*/  FMUL.FTZ R50, R28.reuse, R49 ;  /* 0x000000311c327220 */ /* 0x040fe20000410000 */
[----:B------:R-:W-:Y:S01]  /*175e0*/  FMUL.FTZ R52, R28, R32 ;  /* 0x000000201c347220 */ /* 0x000fe20000410000 */
[----:B------:R-:W-:Y:S02]  /*175f0*/  HADD2.F32 R39, -RZ, R39.H1_H1 ;  /* 0x30000027ff277230 */ /* 0x000fe40000004100 */
[----:B------:R-:W-:Y:S01]  /*17600*/  FFMA.FTZ R14, R14, R48, R55 ;  /* 0x000000300e0e7223 */ /* 0x000fe20000010037 */
[C---:B------:R-:W-:Y:S01]  /*17610*/  FFMA.FTZ R28, R29.reuse, R32, -R50 ;  /* 0x000000201d1c7223 */ /* 0x040fe20000010832 */
[----:B------:R-:W-:Y:S01]  /*17620*/  F2FP.F16.E4M3.UNPACK_B R50, R51 ;  /* 0x00000033ff32723e */ /* 0x000fe200020006ff */
[----:B------:R-:W-:Y:S01]  /*17630*/  FFMA.FTZ R29, R29, R49, R52 ;  /* 0x000000311d1d7223 */ /* 0x000fe20000010034 */
[----:B------:R-:W-:Y:S01]  /*17640*/  HADD2.F32 R49, -RZ, R47.H1_H1 ;  /* 0x3000002fff317230 */ /* 0x000fe20000004100 */
[----:B------:R-:W-:Y:S01]  /*17650*/  F2FP.F16.E4M3.UNPACK_B R47, R46 ;  /* 0x0000002eff2f723e */ /* 0x000fe200020006ff */
        /* <DEDUP_REMOVED lines=13> */
[----:B------:R-:W-:Y:S01]  /*17730*/  FFMA.FTZ R33, R32, R48, -R33 ;  /* 0x0000003020217223 */ /* 0x000fe20000010821 */
[----:B------:R-:W-:Y:S02]  /*17740*/  HADD2.F32 R48, -RZ, R47.H1_H1 ;  /* 0x3000002fff307230 */ /* 0x000fe40000004100 */
[C---:B------:R-:W-:Y:S01]  /*17750*/  FFMA.FTZ R31, R36.reuse, R39, -R53 ;  /* 0x00000027241f7223 */ /* 0x040fe20000010835 */
[----:B------:R-:W-:Y:S01]  /*17760*/  F2FP.F16.E4M3.UNPACK_B R47, R46.H1 ;  /* 0x0000002eff2f723e */ /* 0x000fe200030006ff */
[----:B------:R-:W-:Y:S02]  /*17770*/  HADD2.F32 R39, -RZ, R38.H1_H1 ;  /* 0x30000026ff277230 */ /* 0x000fe40000004100 */
[----:B------:R-:W-:Y:S01]  /*17780*/  FFMA.FTZ R36, R36, R49, R54 ;  /* 0x0000003124247223 */ /* 0x000fe20000010036 */
[----:B------:R-:W-:Y:S02]  /*17790*/  HADD2.F32 R38, -RZ, R42.H1_H1 ;  /* 0x3000002aff267230 */ /* 0x000fe40000004100 */
[----:B------:R-:W-:Y:S01]  /*177a0*/  FFMA.FTZ R32, R32, R52, R55 ;  /* 0x0000003420207223 */ /* 0x000fe20000010037 */
[----:B------:R-:W-:-:S02]  /*177b0*/  HADD2.F32 R53, -RZ, R51.H0_H0 ;  /* 0x20000033ff357230 */ /* 0x000fc40000004100 */
[----:B------:R-:W-:Y:S02]  /*177c0*/  HADD2.F32 R46, -RZ, R45.H0_H0 ;  /* 0x2000002dff2e7230 */ /* 0x000fe40000004100 */
[C---:B------:R-:W-:Y:S01]  /*177d0*/  FMUL.FTZ R52, R38.reuse, R50 ;  /* 0x0000003226347220 */ /* 0x040fe20000410000 */
[----:B------:R-:W-:Y:S02]  /*177e0*/  HADD2.F32 R49, -RZ, R47.H0_H0 ;  /* 0x2000002fff317230 */ /* 0x000fe40000004100 */
[-C--:B------:R-:W-:Y:S01]  /*177f0*/  FMUL.FTZ R55, R38, R48.reuse ;  /* 0x0000003026377220 */ /* 0x080fe20000410000 */
[----:B------:R-:W-:Y:S02]  /*17800*/  HADD2.F32 R42, -RZ, R41.H0_H0 ;  /* 0x20000029ff2a7230 */ /* 0x000fe40000004100 */
[C---:B------:R-:W-:Y:S01]  /*17810*/  FMUL.FTZ R57, R46.reuse, R53 ;  /* 0x000000352e397220 */ /* 0x040fe20000410000 */
[C---:B------:R-:W-:Y:S01]  /*17820*/  FFMA.FTZ R38, R39.reuse, R48, -R52 ;  /* 0x0000003027267223 */ /* 0x040fe20000010834 */
[-C--:B------:R-:W-:Y:S01]  /*17830*/  FMUL.FTZ R46, R46, R49.reuse ;  /* 0x000000312e2e7220 */ /* 0x080fe20000410000 */
[----:B------:R-:W-:Y:S01]  /*17840*/  FFMA.FTZ R39, R39, R50, R55 ;  /* 0x0000003227277223 */ /* 0x000fe20000010037 */
[C---:B------:R-:W-:Y:S01]  /*17850*/  FFMA.FTZ R57, R42.reuse, R49, -R57 ;  /* 0x000000312a397223 */ /* 0x040fe20000010839 */
[----:B------:R-:W-:Y:S01]  /*17860*/  HADD2.F32 R49, -RZ, R47.H1_H1 ;  /* 0x3000002fff317230 */ /* 0x000fe20000004100 */
[----:B------:R-:W-:Y:S01]  /*17870*/  F2FP.F16.E4M3.UNPACK_B R50, R37.H1 ;  /* 0x00000025ff32723e */ /* 0x000fe200030006ff */
[----:B------:R-:W-:Y:S01]  /*17880*/  FFMA.FTZ R53, R42, R53, R46 ;  /* 0x000000352a357223 */ /* 0x000fe2000001002e */
[----:B------:R-:W-:Y:S01]  /*17890*/  F2FP.F16.E4M3.UNPACK_B R47, R20.H1 ;  /* 0x00000014ff2f723e */ /* 0x000fe200030006ff */
[----:B------:R-:W-:Y:S01]  /*178a0*/  HADD2.F32 R51, -RZ, R51.H1_H1 ;  /* 0x30000033ff337230 */ /* 0x000fe20000004100 */
[----:B------:R-:W-:Y:S01]  /*178b0*/  F2FP.SATFINITE.E4M3.F32.PACK_AB_MERGE_C R29, R36, R29, RZ ;  /* 0x0000001d241d723e */ /* 0x000fe200048070ff */
[----:B------:R-:W-:-:S02]  /*178c0*/  HADD2.F32 R46, -RZ, R45.H1_H1 ;  /* 0x3000002dff2e7230 */ /* 0x000fc40000004100 */
[----:B------:R-:W-:Y:S01]  /*178d0*/  HADD2.F32 R52, -RZ, R50.H0_H0 ;  /* 0x20000032ff347230 */ /* 0x000fe20000004100 */
[----:B------:R-:W-:Y:S01]  /*178e0*/  F2FP.SATFINITE.E4M3.F32.PACK_AB_MERGE_C R13, R14, R13, R29 ;  /* 0x0000000d0e0d723e */ /* 0x000fe2000480701d */
[----:B------:R-:W-:Y:S02]  /*178f0*/  HADD2.F32 R45, -RZ, R43.H0_H0 ;  /* 0x2000002bff2d7230 */ /* 0x000fe40000004100 */
[C---:B------:R-:W-:Y:S01]  /*17900*/  FMUL.FTZ R55, R46.reuse, R51 ;  /* 0x000000332e377220 */ /* 0x040fe20000410000 */
[----:B------:R-:W-:Y:S02]  /*17910*/  HADD2.F32 R42, -RZ, R41.H1_H1 ;  /* 0x30000029ff2a7230 */ /* 0x000fe40000004100 */
[----:B------:R-:W-:Y:S01]  /*17920*/  FMUL.FTZ R54, R46, R49 ;  /* 0x000000312e367220 */ /* 0x000fe20000410000 */
[----:B------:R-:W-:Y:S02]  /*17930*/  HADD2.F32 R48, -RZ, R47.H0_H0 ;  /* 0x2000002fff307230 */ /* 0x000fe40000004100 */
[----:B------:R-:W-:Y:S01]  /*17940*/  FMUL.FTZ R46, R45, R52 ;  /* 0x000000342d2e7220 */ /* 0x000fe20000410000 */
[----:B------:R-:W-:-:S02]  /*17950*/  HADD2.F32 R41, -RZ, R40.H0_H0 ;  /* 0x20000028ff297230 */ /* 0x000fc40000004100 */
[C---:B------:R-:W-:Y:S01]  /*17960*/  FFMA.FTZ R56, R42.reuse, R49, -R55 ;  /* 0x000000312a387223 */ /* 0x040fe20000010837 */
[----:B------:R-:W-:Y:S01]  /*17970*/  FFMA.FTZ R58, R42, R51, R54 ;  /* 0x000000332a3a7223 */ /* 0x000fe20000010036 */
[-C--:B------:R-:W-:Y:S01]  /*17980*/  FMUL.FTZ R45, R45, R48.reuse ;  /* 0x000000302d2d7220 */ /* 0x080fe20000410000 */
[----:B------:R-:W-:Y:S01]  /*17990*/  HADD2.F32 R50, -RZ, R50.H1_H1 ;  /* 0x30000032ff327230 */ /* 0x000fe20000004100 */
[----:B------:R-:W-:Y:S01]  /*179a0*/  F2FP.F16.E4M3.UNPACK_B R42, R37 ;  /* 0x00000025ff2a723e */ /* 0x000fe200020006ff */
[----:B------:R-:W-:Y:S02]  /*179b0*/  HADD2.F32 R43, -RZ, R43.H1_H1 ;  /* 0x3000002bff2b7230 */ /* 0x000fe40000004100 */
        /* <DEDUP_REMOVED lines=42> */
[----:B------:R-:W-:Y:S02]  /*17c60*/  HADD2.F32 R20, -RZ, R12.H0_H0 ;  /* 0x2000000cff147230 */ /* 0x000fe40000004100 */
[C---:B------:R-:W-:Y:S01]  /*17c70*/  FMUL.FTZ R21, R34.reuse, R41 ;  /* 0x0000002922157220 */ /* 0x040fe20000410000 */
[----:B------:R-:W-:-:S03]  /*17c80*/  FMUL.FTZ R34, R34, R37 ;  /* 0x0000002522227220 */ /* 0x000fc60000410000 */
[C---:B------:R-:W-:Y:S01]  /*17c90*/  FFMA.FTZ R54, R30.reuse, R37, -R21 ;  /* 0x000000251e367223 */ /* 0x040fe20000010815 */
[----:B------:R-:W-:Y:S02]  /*17ca0*/  HADD2.F32 R21, -RZ, R12.H1_H1 ;  /* 0x3000000cff157230 */ /* 0x000fe40000004100 */
[----:B------:R-:W-:Y:S01]  /*17cb0*/  FFMA.FTZ R41, R30, R41, R34 ;  /* 0x000000291e297223 */ /* 0x000fe20000010022 */
[----:B------:R-:W-:Y:S02]  /*17cc0*/  HADD2.F32 R12, -RZ, R7.H0_H0 ;  /* 0x20000007ff0c7230 */ /* 0x000fe40000004100 */
[--C-:B------:R-:W-:Y:S01]  /*17cd0*/  HADD2.F32 R30, -RZ, R5.reuse.H0_H0 ;  /* 0x20000005ff1e7230 */ /* 0x100fe20000004100 */
[----:B------:R-:W-:Y:S01]  /*17ce0*/  F2FP.SATFINITE.E4M3.F32.PACK_AB_MERGE_C R51, R54, R51, RZ ;  /* 0x000000333633723e */ /* 0x000fe200048070ff */
[----:B------:R-:W-:Y:S02]  /*17cf0*/  HADD2.F32 R34, -RZ, R5.H1_H1 ;  /* 0x30000005ff227230 */ /* 0x000fe40000004100 */
[----:B------:R-:W-:Y:S01]  /*17d00*/  FMUL.FTZ R35, R12, R20 ;  /* 0x000000140c237220 */ /* 0x000fe20000410000 */
[----:B------:R-:W-:-:S02]  /*17d10*/  HADD2.F32 R7, -RZ, R7.H1_H1 ;  /* 0x30000007ff077230 */ /* 0x000fc40000004100 */
[----:B------:R-:W-:Y:S01]  /*17d20*/  FMUL.FTZ R40, R12, R30 ;  /* 0x0000001e0c287220 */ /* 0x000fe20000410000 */
[--C-:B------:R-:W-:Y:S01]  /*17d30*/  HADD2.F32 R5, -RZ, R4.reuse.H0_H0 ;  /* 0x20000004ff057230 */ /* 0x100fe20000004100 */
[----:B------:R-:W-:Y:S01]  /*17d40*/  F2FP.SATFINITE.E4M3.F32.PACK_AB_MERGE_C R12, R49, R52, RZ ;  /* 0x00000034310c723e */ /* 0x000fe200048070ff */
        /* <DEDUP_REMOVED lines=20> */
.L_x_4430:
[----:B------:R-:W-:Y:S05]  /*17e90*/  BSYNC B1 ;  /* 0x0000000000017941 */ /* 0x000fea0003800000 */
.L_x_4429:
[----:B------:R-:W-:Y:S05]  /*17ea0*/  @P2 BRA `(.L_x_4411) ;  /* 0x0000000c00dc2947 */ /* 0x000fea0003800000 */
[----:B---3--:R-:W3:Y:S01]  /*17eb0*/  LDL R47, [R1+0x124] ;  /* 0x00012400012f7983 */ /* 0x008ee20000100800 */
[----:B-1---5:R-:W-:Y:S02]  /*17ec0*/  SHF.R.U32.HI R4, RZ, 0x8, R24 ;  /* 0x00000008ff047819 */ /* 0x022fe40000011618 */
[----:B0-----:R-:W-:Y:S02]  /*17ed0*/  LOP3.LUT R0, R24, 0xff, RZ, 0xc0, !PT ;  /* 0x000000ff18007812 */ /* 0x001fe400078ec0ff */
[----:B------:R-:W-:Y:S02]  /*17ee0*/  LOP3.LUT R5, R4, 0xff, RZ, 0xc0, !PT ;  /* 0x000000ff04057812 */ /* 0x000fe400078ec0ff */
[----:B------:R-:W-:Y:S02]  /*17ef0*/  LEA.HI R3, R3, R227, RZ, 0x1c ;  /* 0x000000e303037211 */ /* 0x000fe400078fe0ff */
[----:B------:R-:W-:Y:S02]  /*17f00*/  PRMT R21, R5, 0x7604, R0 ;  /* 0x0000760405157816 */ /* 0x000fe40000000000 */
[----:B------:R-:W-:-:S02]  /*17f10*/  SHF.R.S32.HI R0, RZ, 0x1f, R3 ;  /* 0x0000001fff007819 */ /* 0x000fc40000011403 */
[----:B------:R-:W-:Y:S02]  /*17f20*/  SHF.R.U32.HI R7, RZ, 0x8, R25 ;  /* 0x00000008ff077819 */ /* 0x000fe40000011619 */
[----:B------:R-:W-:Y:S01]  /*17f30*/  LEA.HI R0, R0, R3, RZ, 0x2 ;  /* 0x0000000300007211 */ /* 0x000fe200078f10ff */
[----:B------:R-:W-:Y:S01]  /*17f40*/  IMAD.SHL.U32 R3, R3, 0x10, RZ ;  /* 0x0000001003037824 */ /* 0x000fe200078e00ff */
[----:B------:R-:W-:Y:S02]  /*17f50*/  LOP3.LUT R6, R25, 0xff, RZ, 0xc0, !PT ;  /* 0x000000ff19067812 */ /* 0x000fe400078ec0ff */
[----:B------:R-:W-:Y:S01]  /*17f60*/  SHF.R.U32.HI R12, RZ, 0x8, R26 ;  /* 0x00000008ff0c7819 */ /* 0x000fe2000001161a */
[----:B------:R-:W-:Y:S01]  /*17f70*/  IMAD.SHL.U32 R0, R0, 0x800, RZ ;  /* 0x0000080000007824 */ /* 0x000fe200078e00ff */
[----:B------:R-:W-:Y:S02]  /*17f80*/  LOP3.LUT R3, R69, 0x30, R3, 0xf8, !PT ;  /* 0x0000003045037812 */ /* 0x000fe400078ef803 */
[----:B------:R-:W-:-:S02]  /*17f90*/  LOP3.LUT R7, R7, 0xff, RZ, 0xc0, !PT ;  /* 0x000000ff07077812 */ /* 0x000fc400078ec0ff */
[----:B------:R-:W-:Y:S02]  /*17fa0*/  LOP3.LUT R3, R3, R68, RZ, 0x3c, !PT ;  /* 0x0000004403037212 */ /* 0x000fe400078e3cff */
[----:B------:R-:W-:Y:S02]  /*17fb0*/  LOP3.LUT R0, R0, 0xffffe000, RZ, 0xc0, !PT ;  /* 0xffffe00000007812 */ /* 0x000fe400078ec0ff */
[----:B------:R-:W-:Y:S02]  /*17fc0*/  LOP3.LUT R4, R26, 0xff, RZ, 0xc0, !PT ;  /* 0x000000ff1a047812 */ /* 0x000fe400078ec0ff */
[----:B------:R-:W-:Y:S02]  /*17fd0*/  IADD3 R3, R3, R67, R0 ;  /* 0x0000004303037210 */ /* 0x000fe40007ffe000 */
[----:B------:R-:W-:Y:S02]  /*17fe0*/  LOP3.LUT R13, R12, 0xff, RZ, 0xc0, !PT ;  /* 0x000000ff0c0d7812 */ /* 0x000fe400078ec0ff */
[----:B------:R-:W-:-:S02]  /*17ff0*/  PRMT R20, R7, 0x7604, R6 ;  /* 0x0000760407147816 */ /* 0x000fc40000000006 */
[----:B------:R-:W-:Y:S02]  /*18000*/  SHF.R.U32.HI R5, RZ, 0x8, R27 ;  /* 0x00000008ff057819 */ /* 0x000fe4000001161b */
[----:B------:R-:W-:Y:S02]  /*18010*/  SHF.R.U32.HI R7, RZ, 0x8, R8 ;  /* 0x00000008ff077819 */ /* 0x000fe40000011608 */
[----:B------:R-:W-:Y:S02]  /*18020*/  SHF.R.U32.HI R12, RZ, 0x8, R9 ;  /* 0x00000008ff0c7819 */ /* 0x000fe40000011609 */
[----:B------:R-:W-:Y:S02]  /*18030*/  IADD3 R0, R18, R3, RZ ;  /* 0x0000000312007210 */ /* 0x000fe40007ffe0ff */
[----:B------:R-:W-:Y:S02]  /*18040*/  PRMT R29, R13, 0x7604, R4 ;  /* 0x000076040d1d7816 */ /* 0x000fe40000000004 */
        /* <DEDUP_REMOVED lines=12> */
[----:B------:R-:W-:Y:S02]  /*18110*/  PRMT R34, R35, 0x7604, R34 ;  /* 0x0000760423227816 */ /* 0x000fe40000000022 */
[----:B------:R-:W-:-:S02]  /*18120*/  SHF.R.U32.HI R35, RZ, 0x10, R9 ;  /* 0x00000010ff237819 */ /* 0x000fc40000011609 */
[----:B------:R-:W-:Y:S02]  /*18130*/  PRMT R30, R3, 0x7604, R30 ;  /* 0x00007604031e7816 */ /* 0x000fe4000000001e */
[----:B------:R-:W-:Y:S01]  /*18140*/  SHF.R.U32.HI R3, RZ, 0x10, R25 ;  /* 0x00000010ff037819 */ /* 0x000fe20000011619 */
[----:B------:R-:W-:Y:S01]  /*18150*/  IMAD.U32 R35, R35, 0x10000, RZ ;  /* 0x0001000023237824 */ /* 0x000fe200078e00ff */
[----:B------:R-:W-:Y:S02]  /*18160*/  SHF.R.U32.HI R41, RZ, 0x10, R11 ;  /* 0x00000010ff297819 */ /* 0x000fe4000001160b */
[----:B------:R-:W-:Y:S01]  /*18170*/  SHF.R.U32.HI R32, RZ, 0x8, R10 ;  /* 0x00000008ff207819 */ /* 0x000fe2000001160a */
[----:B------:R-:W-:Y:S01]  /*18180*/  IMAD.U32 R3, R3, 0x10000, RZ ;  /* 0x0001000003037824 */ /* 0x000fe200078e00ff */
[----:B------:R-:W-:Y:S01]  /*18190*/  LOP3.LUT R31, R10, 0xff, RZ, 0xc0, !PT ;  /* 0x000000ff0a1f7812 */ /* 0x000fe200078ec0ff */
[----:B------:R-:W-:Y:S01]  /*181a0*/  IMAD.U32 R41, R41, 0x10000, RZ ;  /* 0x0001000029297824 */ /* 0x000fe200078e00ff */
[----:B------:R-:W-:-:S02]  /*181b0*/  LOP3.LUT R32, R32, 0xff, RZ, 0xc0, !PT ;  /* 0x000000ff20207812 */ /* 0x000fc400078ec0ff */
[----:B--2---:R-:W-:Y:S02]  /*181c0*/  LOP3.LUT R37, R30, 0xff0000, R35, 0xf8, !PT ;  /* 0x00ff00001e257812 */ /* 0x004fe400078ef823 */
[----:B------:R-:W-:Y:S02]  /*181d0*/  LOP3.LUT R21, R21, 0xff0000, R24, 0xf8, !PT ;  /* 0x00ff000015157812 */ /* 0x000fe400078ef818 */
        /* <DEDUP_REMOVED lines=10> */
[----:B------:R-:W-:Y:S02]  /*18280*/  F2FP.F16.E4M3.UNPACK_B R38, R37 ;  /* 0x00000025ff26723e */ /* 0x000fe400020006ff */
[----:B0-----:R-:W-:Y:S02]  /*18290*/  F2FP.F16.E4M3.UNPACK_B R11, R13 ;  /* 0x0000000dff0b723e */ /* 0x001fe400020006ff */
[----:B------:R-:W-:Y:S01]  /*182a0*/  SHF.R.U32.HI R31, RZ, 0x10, R27 ;  /* 0x00000010ff1f7819 */ /* 0x000fe2000001161b */
[--C-:B------:R-:W-:Y:S01]  /*182b0*/  HADD2.F32 R40, -RZ, R38.reuse.H0_H0 ;  /* 0x20000026ff287230 */ /* 0x100fe20000004100 */
[----:B------:R-:W-:Y:S01]  /*182c0*/  LOP3.LUT R3, R29, 0xff000000, R26, 0xf8, !PT ;  /* 0xff0000001d037812 */ /* 0x000fe200078ef81a */
[----:B------:R-:W-:Y:S01]  /*182d0*/  HADD2.F32 R38, -RZ, R38.H1_H1 ;  /* 0x30000026ff267230 */ /* 0x000fe20000004100 */
[----:B------:R-:W-:Y:S01]  /*182e0*/  LOP3.LUT R39, R33, 0xff000000, R8, 0xf8, !PT ;  /* 0xff00000021277812 */ /* 0x000fe200078ef808 */
[----:B------:R-:W-:Y:S01]  /*182f0*/  IMAD.U32 R31, R31, 0x10000, RZ ;  /* 0x000100001f1f7824 */ /* 0x000fe200078e00ff */
[----:B------:R-:W-:-:S02]  /*18300*/  LOP3.LUT R8, R21, 0xff000000, R10, 0xf8, !PT ;  /* 0xff00000015087812 */ /* 0x000fc400078ef80a */
[----:B------:R-:W-:Y:S02]  /*18310*/  F2FP.F16.E4M3.UNPACK_B R26, R30 ;  /* 0x0000001eff1a723e */ /* 0x000fe400020006ff */
[-C--:B------:R-:W-:Y:S02]  /*18320*/  F2FP.F16.E4M3.UNPACK_B R32, R12.reuse ;  /* 0x0000000cff20723e */ /* 0x080fe400020006ff */
[----:B------:R-:W-:Y:S01]  /*18330*/  F2FP.F16.E4M3.UNPACK_B R33, R12.H1 ;  /* 0x0000000cff21723e */ /* 0x000fe200030006ff */
[--C-:B------:R-:W-:Y:S01]  /*18340*/  HADD2.F32 R36, -RZ, R26.reuse.H0_H0 ;  /* 0x2000001aff247230 */ /* 0x100fe20000004100 */
[----:B------:R-:W-:Y:S01]  /*18350*/  LOP3.LUT R31, R28, 0xff0000, R31, 0xf8, !PT ;  /* 0x00ff00001c1f7812 */ /* 0x000fe200078ef81f */
[----:B------:R-:W-:Y:S01]  /*18360*/  HADD2.F32 R26, -RZ, R26.H1_H1 ;  /* 0x3000001aff1a7230 */ /* 0x000fe20000004100 */
[----:B------:R-:W-:Y:S02]  /*18370*/  F2FP.F16.E4M3.UNPACK_B R25, R13.H1 ;  /* 0x0000000dff19723e */ /* 0x000fe400030006ff */
[----:B------:R-:W-:-:S02]  /*18380*/  F2FP.F16.E4M3.UNPACK_B R37, R37.H1 ;  /* 0x00000025ff25723e */ /* 0x000fc400030006ff */
[----:B------:R-:W-:Y:S02]  /*18390*/  F2FP.F16.E4M3.UNPACK_B R30, R30.H1 ;  /* 0x0000001eff1e723e */ /* 0x000fe400030006ff */
[----:B------:R-:W-:Y:S02]  /*183a0*/  LOP3.LUT R35, R31, 0xff000000, R27, 0xf8, !PT ;  /* 0xff0000001f237812 */ /* 0x000fe400078ef81b */
[-C--:B------:R-:W-:Y:S02]  /*183b0*/  F2FP.F16.E4M3.UNPACK_B R31, R15.reuse ;  /* 0x0000000fff1f723e */ /* 0x080fe400020006ff */
[----:B------:R-:W-:Y:S01]  /*183c0*/  F2FP.F16.E4M3.UNPACK_B R34, R15.H1 ;  /* 0x0000000fff22723e */ /* 0x000fe200030006ff */
[--C-:B------:R-:W-:Y:S02]  /*183d0*/  HADD2.F32 R15, -RZ, R30.reuse.H0_H0 ;  /* 0x2000001eff0f7230 */ /* 0x100fe40000004100 */
[----:B------:R-:W-:Y:S01]  /*183e0*/  HADD2.F32 R30, -RZ, R30.H1_H1 ;  /* 0x3000001eff1e7230 */ /* 0x000fe20000004100 */
[----:B---3--:R-:W0:Y:S02]  /*183f0*/  LDS.128 R4, [R47+0x1e200] ;  /* 0x01e200002f047984 */ /* 0x008e240000000c00 */
        /* <DEDUP_REMOVED lines=9> */
[----:B------:R-:W-:Y:S02]  /*18490*/  F2FP.F16.E4M3.UNPACK_B R27, R4.H1 ;  /* 0x00000004ff1b723e */ /* 0x000fe400030006ff */
[----:B------:R-:W-:Y:S01]  /*184a0*/  FFMA.FTZ R5, R9, R36, -R12 ;  /* 0x0000002409057223 */ /* 0x000fe2000001080c */
[----:B------:R-:W-:-:S02]  /*184b0*/  HADD2.F32 R12, -RZ, R10.H1_H1 ;  /* 0x3000000aff0c7230 */ /* 0x000fc40000004100 */
[----:B------:R-:W-:Y:S01]  /*184c0*/  FFMA.FTZ R9, R9, R40, R13 ;  /* 0x0000002809097223 */ /* 0x000fe2000001000d */
[----:B------:R-:W-:Y:S02]  /*184d0*/  HADD2.F32 R36, -RZ, R37.H0_H0 ;  /* 0x20000025ff247230 */ /* 0x000fe40000004100 */
[C---:B------:R-:W-:Y:S01]  /*184e0*/  FMUL.FTZ R43, R11.reuse, R38 ;  /* 0x000000260b2b7220 */ /* 0x040fe20000410000 */
[----:B------:R-:W-:Y:S02]  /*184f0*/  HADD2.F32 R10, -RZ, R25.H0_H0 ;  /* 0x20000019ff0a7230 */ /* 0x000fe40000004100 */
[----:B------:R-:W-:Y:S01]  /*18500*/  FMUL.FTZ R11, R11, R26 ;  /* 0x0000001a0b0b7220 */ /* 0x000fe20000410000 */
[--C-:B------:R-:W-:Y:S01]  /*18510*/  HADD2.F32 R13, -RZ, R24.reuse.H0_H0 ;  /* 0x20000018ff0d7230 */ /* 0x100fe20000004100 */
[----:B------:R-:W-:Y:S01]  /*18520*/  F2FP.F16.E4M3.UNPACK_B R21, R4 ;  /* 0x00000004ff15723e */ /* 0x000fe200020006ff */
[C---:B------:R-:W-:Y:S01]  /*18530*/  FMUL.FTZ R40, R10.reuse, R36 ;  /* 0x000000240a287220 */ /* 0x040fe20000410000 */
        /* <DEDUP_REMOVED lines=18> */
[----:B------:R-:W-:Y:S02]  /*18660*/  HADD2.F32 R25, -RZ, R28.H0_H0 ;  /* 0x2000001cff197230 */ /* 0x000fe40000004100 */
[C---:B------:R-:W-:Y:S01]  /*18670*/  FMUL.FTZ R46, R24.reuse, R42 ;  /* 0x0000002a182e7220 */ /* 0x040fe20000410000 */
[----:B------:R-:W-:Y:S01]  /*18680*/  F2FP.F16.E4M3.UNPACK_B R6, R14 ;  /* 0x0000000eff06723e */ /* 0x000fe200020006ff */
[-C--:B------:R-:W-:Y:S01]  /*18690*/  FMUL.FTZ R45, R24, R37.reuse ;  /* 0x00000025182d7220 */ /* 0x080fe20000410000 */
[C---:B------:R-:W-:Y:S01]  /*186a0*/  FFMA.FTZ R24, R26.reuse, R30, -R43 ;  /* 0x0000001e1a187223 */ /* 0x040fe2000001082b */
[----:B------:R-:W-:Y:S01]  /*186b0*/  FFMA.FTZ R26, R26, R38, R15 ;  /* 0x000000261a1a7223 */ /* 0x000fe2000001000f */
[----:B------:R-:W-:Y:S01]  /*186c0*/  FFMA.FTZ R15, R25, R37, -R46 ;  /* 0x00000025190f7223 */ /* 0x000fe2000001082e */
[----:B------:R-:W-:Y:S01]  /*186d0*/  HADD2.F32 R37, -RZ, R36.H1_H1 ;  /* 0x30000024ff257230 */ /* 0x000fe20000004100 */
[----:B------:R-:W-:Y:S01]  /*186e0*/  F2FP.F16.E4M3.UNPACK_B R36, R35.H1 ;  /* 0x00000023ff24723e */ /* 0x000fe200030006ff */
[----:B------:R-:W-:-:S02]  /*186f0*/  HADD2.F32 R30, -RZ, R28.H1_H1 ;  /* 0x3000001cff1e7230 */ /* 0x000fc40000004100 */
[----:B------:R-:W-:Y:S01]  /*18700*/  FFMA.FTZ R25, R25, R42, R45 ;  /* 0x0000002a19197223 */ /* 0x000fe2000001002d */
[----:B------:R-:W-:Y:S01]  /*18710*/  HADD2.F32 R43, -RZ, R40.H1_H1 ;  /* 0x30000028ff2b7230 */ /* 0x000fe20000004100 */
[----:B------:R-:W-:Y:S01]  /*18720*/  F2FP.F16.E4M3.UNPACK_B R14, R14.H1 ;  /* 0x0000000eff0e723e */ /* 0x000fe200030006ff */
[----:B------:R-:W-:Y:S01]  /*18730*/  HADD2.F32 R28, -RZ, R31.H1_H1 ;  /* 0x3000001fff1c7230 */ /* 0x000fe20000004100 */
[----:B------:R-:W-:Y:S01]  /*18740*/  F2FP.SATFINITE.E4M3.F32.PACK_AB_MERGE_C R11, R24, R11, RZ ;  /* 0x0000000b180b723e */ /* 0x000fe200048070ff */
[----:B------:R-:W-:Y:S01]  /*18750*/  HADD2.F32 R40, -RZ, R41.H0_H0 ;  /* 0x20000029ff287230 */ /* 0x000fe20000004100 */
[----:B------:R-:W-:Y:S01]  /*18760*/  F2FP.SATFINITE.E4M3.F32.PACK_AB_MERGE_C R13, R26, R13, RZ ;  /* 0x0000000d1a0d723e */ /* 0x000fe200048070ff */
[----:B------:R-:W-:Y:S02]  /*18770*/  HADD2.F32 R35, -RZ, R34.H0_H0 ;  /* 0x20000022ff237230 */ /* 0x000fe40000004100 */
[----:B------:R-:W-:Y:S01]  /*18780*/  FMUL.FTZ R45, R28, R43 ;  /* 0x0000002b1c2d7220 */ /* 0x000fe20000410000 */
[----:B------:R-:W-:-:S02]  /*18790*/  HADD2.F32 R38, -RZ, R36.H0_H0 ;  /* 0x20000024ff267230 */ /* 0x000fc40000004100 */
[-C--:B------:R-:W-:Y:S01]  /*187a0*/  FMUL.FTZ R42, R28, R37.reuse ;  /* 0x000000251c2a7220 */ /* 0x080fe20000410000 */
[----:B------:R-:W-:Y:S02]  /*187b0*/  HADD2.F32 R31, -RZ, R29.H0_H0 ;  /* 0x2000001dff1f7230 */ /* 0x000fe40000004100 */
[C---:B------:R-:W-:Y:S01]  /*187c0*/  FMUL.FTZ R46, R35.reuse, R40 ;  /* 0x00000028232e7220 */ /* 0x040fe20000410000 */
[C---:B------:R-:W-:Y:S01]  /*187d0*/  FFMA.FTZ R28, R30.reuse, R37, -R45 ;  /* 0x000000251e1c7223 */ /* 0x040fe2000001082d */
[-C--:B------:R-:W-:Y:S01]  /*187e0*/  FMUL.FTZ R35, R35, R38.reuse ;  /* 0x0000002623237220 */ /* 0x080fe20000410000 */
[----:B------:R-:W-:Y:S01]  /*187f0*/  FFMA.FTZ R30, R30, R43, R42 ;  /* 0x0000002b1e1e7223 */ /* 0x000fe2000001002a */
[C---:B------:R-:W-:Y:S01]  /*18800*/  FFMA.FTZ R43, R31.reuse, R38, -R46 ;  /* 0x000000261f2b7223 */ /* 0x040fe2000001082e */
[----:B------:R-:W-:Y:S02]  /*18810*/  HADD2.F32 R38, -RZ, R36.H1_H1 ;  /* 0x30000024ff267230 */ /* 0x000fe40000004100 */
[----:B------:R-:W-:Y:S01]  /*18820*/  FFMA.FTZ R45, R31, R40, R35 ;  /* 0x000000281f2d7223 */ /* 0x000fe20000010023 */
[-C--:B------:R-:W-:Y:S01]  /*18830*/  F2FP.F16.E4M3.UNPACK_B R40, R39.reuse.H1 ;  /* 0x00000027ff28723e */ /* 0x080fe200030006ff */
[----:B------:R-:W-:Y:S01]  /*18840*/  HADD2.F32 R42, -RZ, R41.H1_H1 ;  /* 0x30000029ff2a7230 */ /* 0x000fe20000004100 */
[----:B------:R-:W-:Y:S01]  /*18850*/  F2FP.F16.E4M3.UNPACK_B R36, R20.H1 ;  /* 0x00000014ff24723e */ /* 0x000fe200030006ff */
[----:B------:R-:W-:Y:S01]  /*18860*/  HADD2.F32 R35, -RZ, R34.H1_H1 ;  /* 0x30000022ff237230 */ /* 0x000fe20000004100 */
[----:B------:R-:W-:Y:S01]  /*18870*/  F2FP.F16.E4M3.UNPACK_B R39, R39 ;  /* 0x00000027ff27723e */ /* 0x000fe200020006ff */
[----:B------:R-:W-:Y:S01]  /*18880*/  HADD2.F32 R31, -RZ, R29.H1_H1 ;  /* 0x3000001dff1f7230 */ /* 0x000fe20000004100 */
[----:B------:R-:W-:Y:S01]  /*18890*/  F2FP.SATFINITE.E4M3.F32.PACK_AB_MERGE_C R5, R10, R5, R11 ;  /* 0x000000050a05723e */ /* 0x000fe2000480700b */
[----:B------:R-:W-:-:S02]  /*188a0*/  HADD2.F32 R41, -RZ, R40.H0_H0 ;  /* 0x20000028ff297230 */ /* 0x000fc40000004100 */
[C---:B------:R-:W-:Y:S01]  /*188b0*/  FMUL.FTZ R48, R35.reuse, R42 ;  /* 0x0000002a23307220 */ /* 0x040fe20000410000 */
[--C-:B------:R-:W-:Y:S02]  /*188c0*/  HADD2.F32 R34, -RZ, R33.reuse.H0_H0 ;  /* 0x20000021ff227230 */ /* 0x100fe40000004100 */
[-C--:B------:R-:W-:Y:S01]  /*188d0*/  FMUL.FTZ R35, R35, R38.reuse ;  /* 0x0000002623237220 */ /* 0x080fe20000410000 */
[----:B------:R-:W-:Y:S02]  /*188e0*/  HADD2.F32 R37, -RZ, R36.H0_H0 ;  /* 0x20000024ff257230 */ /* 0x000fe40000004100 */
[----:B------:R-:W-:Y:S01]  /*188f0*/  FFMA.FTZ R48, R31, R38, -R48 ;  /* 0x000000261f307223 */ /* 0x000fe20000010830 */
[----:B------:R-:W-:Y:S02]  /*18900*/  HADD2.F32 R40, -RZ, R40.H1_H1 ;  /* 0x30000028ff287230 */ /* 0x000fe40000004100 */
[----:B------:R-:W-:Y:S01]  /*18910*/  FMUL.FTZ R46, R34, R41 ;  /* 0x00000029222e7220 */ /* 0x000fe20000410000 */
[----:B------:R-:W-:-:S02]  /*18920*/  HADD2.F32 R33, -RZ, R33.H1_H1 ;  /* 0x30000021ff217230 */ /* 0x000fc40000004100 */
[----:B------:R-:W-:Y:S01]  /*18930*/  FFMA.FTZ R50, R31, R42, R35 ;  /* 0x0000002a1f327223 */ /* 0x000fe20000010023 */
[----:B------:R-:W-:Y:S02]  /*18940*/  HADD2.F32 R36, -RZ, R36.H1_H1 ;  /* 0x30000024ff247230 */ /* 0x000fe40000004100 */
[-C--:B------:R-:W-:Y:S01]  /*18950*/  FMUL.FTZ R34, R34, R37.reuse ;  /* 0x0000002522227220 */ /* 0x080fe20000410000 */
[--C-:B------:R-:W-:Y:S01]  /*18960*/  HADD2.F32 R29, -RZ, R27.reuse.H0_H0 ;  /* 0x2000001bff1d7230 */ /* 0x100fe20000004100 */
[----:B------:R-:W-:Y:S01]  /*18970*/  F2FP.F16.E4M3.UNPACK_B R31, R20 ;  /* 0x00000014ff1f723e */ /* 0x000fe200020006ff */
[----:B------:R-:W-:Y:S02]  /*18980*/  HADD2.F32 R27, -RZ, R27.H1_H1 ;  /* 0x3000001bff1b7230 */ /* 0x000fe40000004100 */
[C---:B------:R-:W-:Y:S01]  /*18990*/  FMUL.FTZ R20, R33.reuse, R40 ;  /* 0x0000002821147220 */ /* 0x040fe20000410000 */
[----:B------:R-:W-:Y:S01]  /*189a0*/  FMUL.FTZ R35, R33, R36 ;  /* 0x0000002421237220 */ /* 0x000fe20000410000 */
[C---:B------:R-:W-:Y:S01]  /*189b0*/  FFMA.FTZ R46, R29.reuse, R37, -R46 ;  /* 0x000000251d2e7223 */ /* 0x040fe2000001082e */
[----:B------:R-:W-:Y:S01]  /*189c0*/  FFMA.FTZ R41, R29, R41, R34 ;  /* 0x000000291d297223 */ /* 0x000fe20000010022 */
        /* <DEDUP_REMOVED lines=10> */
[----:B------:R-:W-:Y:S01]  /*18a70*/  HADD2.F32 R20, -RZ, R21.H0_H0 ;  /* 0x20000015ff147230 */ /* 0x000fe20000004100 */
[----:B------:R-:W-:Y:S01]  /*18a80*/  F2FP.SATFINITE.E4M3.F32.PACK_AB_MERGE_C R45, R50, R45, RZ ;  /* 0x0000002d322d723e */ /* 0x000fe200048070ff */
[----:B------:R-:W-:-:S02]  /*18a90*/  HADD2.F32 R31, -RZ, R31.H1_H1 ;  /* 0x3000001fff1f7230 */ /* 0x000fc40000004100 */
[----:B------:R-:W-:Y:S01]  /*18aa0*/  FMUL.FTZ R36, R32, R39 ;  /* 0x0000002720247220 */ /* 0x000fe20000410000 */
[----:B------:R-:W-:Y:S02]  /*18ab0*/  HADD2.F32 R21, -RZ, R21.H1_H1 ;  /* 0x30000015ff157230 */ /* 0x000fe40000004100 */
[C---:B------:R-:W-:Y:S01]  /*18ac0*/  FFMA.FTZ R35, R20.reuse, R27, -R35 ;  /* 0x0000001b14237223 */ /* 0x040fe20000010823 */
        /* <DEDUP_REMOVED lines=20> */
[C---:B------:R-:W-:Y:S01]  /*18c10*/  FMUL.FTZ R38, R14.reuse, R34 ;  /* 0x000000220e267220 */ /* 0x040fe20000410000 */
[-C--:B------:R-:W-:Y:S01]  /*18c20*/  FMUL.FTZ R21, R14, R29.reuse ;  /* 0x0000001d0e157220 */ /* 0x080fe20000410000 */
[----:B------:R-:W-:Y:S01]  /*18c30*/  F2FP.F16.E4M3.UNPACK_B R14, R8 ;  /* 0x00000008ff0e723e */ /* 0x000fe200020006ff */
[----:B------:R-:W-:Y:S02]  /*18c40*/  HADD2.F32 R8, -RZ, R3.H0_H0 ;  /* 0x20000003ff087230 */ /* 0x000fe40000004100 */
[C---:B------:R-:W-:Y:S01]  /*18c50*/  FFMA.FTZ R38, R7.reuse, R29, -R38 ;  /* 0x0000001d07267223 */ /* 0x040fe20000010826 */
[----:B------:R-:W-:Y:S01]  /*18c60*/  FFMA.FTZ R42, R7, R34, R21 ;  /* 0x00000022072a7223 */ /* 0x000fe20000010015 */
[----:B------:R-:W-:-:S02]  /*18c70*/  HADD2.F32 R7, -RZ, R6.H0_H0 ;  /* 0x20000006ff077230 */ /* 0x000fc40000004100 */
[--C-:B------:R-:W-:Y:S01]  /*18c80*/  HADD2.F32 R20, -RZ, R14.reuse.H0_H0 ;  /* 0x2000000eff147230 */ /* 0x100fe20000004100 */
        /* <DEDUP_REMOVED lines=25> */
.L_x_4411:
[----:B------:R-:W-:Y:S05]  /*18e20*/  BSYNC B0 ;  /* 0x0000000000007941 */ /* 0x000fea0003800000 */
.L_x_4404:
        /* <DEDUP_REMOVED lines=8> */
.L_x_4402:
[----:B0--34-:R-:W-:-:S05]  /*18eb0*/  IMAD.U32 R0, RZ, RZ, UR49 ;  /* 0x00000031ff007e24 */ /* 0x019fca000f8e00ff */
[----:B------:R-:W-:-:S13]  /*18ec0*/  ISETP.NE.AND P0, PT, R0, 0x3, PT ;  /* 0x000000030000780c */ /* 0x000fda0003f05270 */
[----:B------:R-:W-:Y:S05]  /*18ed0*/  @!P0 BRA `(.L_x_4431) ;  /* 0x0000000000048947 */ /* 0x000fea0003800000 */
[----:B------:R-:W-:Y:S01]  /*18ee0*/  BPT.TRAP 0x1 ;  /* 0x000000040000795c */ /* 0x000fe20000300000 */
.L_x_4431:
[----:B------:R-:W3:Y:S04]  /*18ef0*/  LDL R0, [R1+0x20] ;  /* 0x0000200001007983 */ /* 0x000ee80000100800 */
[----:B--2---:R-:W2:Y:S01]  /*18f00*/  LDL R3, [R1+0x30] ;  /* 0x0000300001037983 */ /* 0x004ea20000100800 */
[----:B---3--:R-:W-:Y:S01]  /*18f10*/  IMAD R0, R0, 0x8, R18 ;  /* 0x0000000800007824 */ /* 0x008fe200078e0212 */
[----:B--2---:R-:W-:-:S04]  /*18f20*/  SHF.L.U32 R3, R3, 0x1f, RZ ;  /* 0x0000001f03037819 */ /* 0x004fc800000006ff */
[----:B------:R0:W2:Y:S01]  /*18f30*/  SYNCS.PHASECHK.TRANS64.TRYWAIT P1, [R0+URZ+0x33430], R3 ;  /* 0x03343003000075a7 */ /* 0x0000a2000802017f */
[----:B------:R-:W-:Y:S05]  /*18f40*/  @!P0 BRA `(.L_x_4432) ;  /* 0x0000000000048947 */ /* 0x000fea0003800000 */
[----:B------:R-:W-:Y:S01]  /*18f50*/  BPT.TRAP 0x1 ;  /* 0x000000040000795c */ /* 0x000fe20000300000 */
.L_x_4432:
[----:B-----5:R-:W-:Y:S01]  /*18f60*/  IMAD.MOV.U32 R25, RZ, RZ, RZ ;  /* 0x000000ffff197224 */ /* 0x020fe200078e00ff */
[----:B--2---:R-:W-:Y:S06]  /*18f70*/  @P1 BRA `(.L_x_4433) ;  /* 0x0000000000081947 */ /* 0x004fec0003800000 */
[----:B------:R-:W2:Y:S02]  /*18f80*/  SYNCS.PHASECHK.TRANS64.TRYWAIT P1, [R0+URZ+0x33430], R3 ;  /* 0x03343003000075a7 */ /* 0x000ea4000802017f */
[----:B--2---:R-:W-:Y:S05]  /*18f90*/  @!P1 BRA `(.L_x_4434) ;  /* 0x0000017800a09947 */ /* 0x004fea0003800000 */
.L_x_4433:
[----:B------:R-:W-:Y:S05]  /*18fa0*/  WARPSYNC.ALL ;  /* 0x0000000000007948 */ /* 0x000fea0003800000 */
[----:B------:R-:W3:Y:S01]  /*18fb0*/  LDL R120, [R1+0x20] ;  /* 0x0000200001787983 */ /* 0x000ee20000100800 */
[----:B0-2---:R-:W-:Y:S01]  /*18fc0*/  IADD3 R3, R18, 0x24200, RZ ;  /* 0x0002420012037810 */ /* 0x005fe20007ffe0ff */
[----:B------:R-:W-:Y:S01]  /*18fd0*/  IMAD.MOV.U32 R5, RZ, RZ, -0x7fffffe0 ;  /* 0x80000020ff057424 */ /* 0x000fe200078e00ff */
[----:B------:R-:W-:Y:S01]  /*18fe0*/  R2UR UR28, R44 ;  /* 0x000000002c1c72ca */ /* 0x000fe200000e0000 */
[----:B------:R-:W-:Y:S01]  /*18ff0*/  WARPGROUP.ARRIVE ;  /* 0x00000000000079c5 */ /* 0x000fe20000000000 */
[----:B------:R-:W-:Y:S01]  /*19000*/  SHF.R.U32.HI R3, RZ, 0x4, R3 ;  /* 0x00000004ff037819 */ /* 0x000fe20000011603 */
[----:B------:R-:W-:Y:S01]  /*19010*/  UMOV UR29, 0x80000020 ;  /* 0x80000020001d7882 */ /* 0x000fe20000000000 */
[----:B------:R-:W-:Y:S01]  /*19020*/  R2UR UR31, R5 ;  /* 0x00000000051f72ca */ /* 0x000fe200000e0000 */
[----:B------:R-:W-:Y:S01]  /*19030*/  IMAD.MOV.U32 R7, RZ, RZ, -0x7fffffe0 ;  /* 0x80000020ff077424 */ /* 0x000fe200078e00ff */
[----:B------:R-:W-:Y:S01]  /*19040*/  LOP3.LUT R3, R3, 0x3fff, RZ, 0xc0, !PT ;  /* 0x00003fff03037812 */ /* 0x000fe200078ec0ff */
[----:B------:R-:W-:Y:S01]  /*19050*/  UMOV UR5, UR29 ;  /* 0x0000001d00057c82 */ /* 0x000fe20008000000 */
[----:B------:R-:W-:Y:S01]  /*19060*/  IMAD.MOV.U32 R9, RZ, RZ, -0x7fffffe0 ;  /* 0x80000020ff097424 */ /* 0x000fe200078e00ff */
[----:B------:R-:W-:Y:S01]  /*19070*/  UMOV UR9, UR29 ;  /* 0x0000001d00097c82 */ /* 0x000fe20008000000 */
[----:B------:R-:W-:Y:S01]  /*19080*/  LOP3.LUT R13, R3, 0x10000, RZ, 0xfc, !PT ;  /* 0x00010000030d7812 */ /* 0x000fe200078efcff */
[----:B------:R-:W-:Y:S01]  /*19090*/  UMOV UR13, UR29 ;  /* 0x0000001d000d7c82 */ /* 0x000fe20008000000 */
[----:B------:R-:W-:Y:S01]  /*190a0*/  R2UR UR7, R7 ;  /* 0x00000000070772ca */ /* 0x000fe200000e0000 */
[----:B------:R-:W-:Y:S01]  /*190b0*/  ULOP3.LUT UR28, UR28, 0x10000, URZ, 0xfc, !UPT ;  /* 0x000100001c1c7892 */ /* 0x000fe2000f8efc3f */
[----:B------:R-:W-:Y:S01]  /*190c0*/  R2UR UR11, R9 ;  /* 0x00000000090b72ca */ /* 0x000fe200000e0000 */
[----:B------:R-:W-:Y:S01]  /*190d0*/  UMOV UR17, UR29 ;  /* 0x0000001d00117c82 */ /* 0x000fe20008000000 */
[----:B------:R-:W-:Y:S01]  /*190e0*/  R2UR UR15, R7 ;  /* 0x00000000070f72ca */ /* 0x000fe200000e0000 */
[----:B------:R-:W-:Y:S01]  /*190f0*/  IMAD.MOV.U32 R7, RZ, RZ, -0x7fffffe0 ;  /* 0x80000020ff077424 */ /* 0x000fe200078e00ff */
[----:B------:R-:W-:Y:S01]  /*19100*/  R2UR UR19, R9 ;  /* 0x00000000091372ca */ /* 0x000fe200000e0000 */
[----:B------:R-:W-:Y:S01]  /*19110*/  UIADD3 UR44, UR28, 0x2, URZ ;  /* 0x000000021c2c7890 */ /* 0x000fe2000fffe03f */
[----:B------:R-:W-:Y:S01]  /*19120*/  IMAD.MOV.U32 R9, RZ, RZ, -0x7fffffe0 ;  /* 0x80000020ff097424 */ /* 0x000fe200078e00ff */
[----:B------:R-:W-:Y:S01]  /*19130*/  UMOV UR4, UR28 ;  /* 0x0000001c00047c82 */ /* 0x000fe20008000000 */
[----:B------:R-:W-:Y:S01]  /*19140*/  UMOV UR8, UR28 ;  /* 0x0000001c00087c82 */ /* 0x000fe20008000000 */
[----:B------:R-:W-:Y:S01]  /*19150*/  UMOV UR12, UR28 ;  /* 0x0000001c000c7c82 */ /* 0x000fe20008000000 */
[----:B------:R-:W-:Y:S01]  /*19160*/  UMOV UR16, UR28 ;  /* 0x0000001c00107c82 */ /* 0x000fe20008000000 */
[----:B------:R-:W-:Y:S01]  /*19170*/  R2UR UR47, R7 ;  /* 0x00000000072f72ca */ /* 0x000fe200000e0000 */
[----:B------:R-:W-:Y:S01]  /*19180*/  UMOV UR45, 0x80000020 ;  /* 0x80000020002d7882 */ /* 0x000fe20000000000 */
[----:B------:R-:W-:Y:S01]  /*19190*/  IMAD.MOV.U32 R11, RZ, RZ, -0x7fffffe0 ;  /* 0x80000020ff0b7424 */ /* 0x000fe200078e00ff */
[----:B------:R-:W-:Y:S01]  /*191a0*/  MOV R7, 0x80000020 ;  /* 0x8000002000077802 */ /* 0x000fe20000000f00 */
[----:B------:R-:W-:-:S05]  /*191b0*/  IMAD.MOV.U32 R5, RZ, RZ, -0x7fffffe0 ;  /* 0x80000020ff057424 */ /* 0x000fca00078e00ff */
[----:B------:R-:W-:Y:S01]  /*191c0*/  R2UR UR43, R5 ;  /* 0x00000000052b72ca */ /* 0x000fe200000e0000 */
[----:B---3--:R-:W-:-:S04]  /*191d0*/  IMAD R4, R120, 0x780, R13 ;  /* 0x0000078078047824 */ /* 0x008fc800078e020d */
[C---:B------:R-:W-:Y:S01]  /*191e0*/  VIADD R6, R4.reuse, 0x80 ;  /* 0x0000008004067836 */ /* 0x040fe20000000000 */
[C---:B------:R-:W-:Y:S01]  /*191f0*/  R2UR UR30, R4.reuse ;  /* 0x00000000041e72ca */ /* 0x040fe200000e0000 */
[C---:B------:R-:W-:Y:S02]  /*19200*/  VIADD R8, R4.reuse, 0x100 ;  /* 0x0000010004087836 */ /* 0x040fe40000000000 */
[----:B------:R-:W-:Y:S01]  /*19210*/  VIADD R10, R4, 0x102 ;  /* 0x00000102040a7836 */ /* 0x000fe20000000000 */
[----:B------:R-:W-:Y:S01]  /*19220*/  R2UR UR6, R6 ;  /* 0x00000000060672ca */ /* 0x000fe200000e0000 */
[----:B------:R-:W-:Y:S01]  /*19230*/  VIADD R6, R4, 0x180 ;  /* 0x0000018004067836 */ /* 0x000fe20000000000 */
[----:B------:R-:W-:Y:S01]  /*19240*/  R2UR UR10, R8 ;  /* 0x00000000080a72ca */ /* 0x000fe200000e0000 */
[----:B------:R-:W-:-:S03]  /*19250*/  VIADD R8, R4, 0x200 ;  /* 0x0000020004087836 */ /* 0x000fc60000000000 */
[----:B------:R-:W-:Y:S02]  /*19260*/  R2UR UR14, R6 ;  /* 0x00000000060e72ca */ /* 0x000fe400000e0000 */
[----:B------:R-:W-:Y:S01]  /*19270*/  R2UR UR18, R8 ;  /* 0x00000000081272ca */ /* 0x000fe200000e0000 */
[----:B------:R-:W-:Y:S01]  /*19280*/  QGMMA.64x32x32.F32.E4M3.E4M3 R92, gdesc[UR28], RZ, !UPT, gsb0 ;  /* 0x006000001c5c79f3 */ /* 0x000fe2000c0008ff */
[C---:B------:R-:W-:Y:S01]  /*19290*/  IADD3 R6, R4.reuse, 0x2, RZ ;  /* 0x0000000204067810 */ /* 0x040fe20007ffe0ff */
[----:B------:R-:W-:-:S03]  /*192a0*/  VIADD R8, R4, 0x82 ;  /* 0x0000008204087836 */ /* 0x000fc60000000000 */
[----:B------:R-:W-:Y:S01]  /*192b0*/  R2UR UR46, R6 ;  /* 0x00000000062e72ca */ /* 0x000fe200000e0000 */
[----:B------:R-:W-:Y:S01]  /*192c0*/  VIADD R6, R4, 0x182 ;  /* 0x0000018204067836 */ /* 0x000fe20000000000 */
[----:B------:R-:W-:Y:S02]  /*192d0*/  WARPGROUP.DEPBAR.LE gsb0, 0x0 ;  /* 0x00008000000079c5 */ /* 0x000fe40000010000 */
[----:B------:R-:W-:-:S06]  /*192e0*/  WARPGROUP.ARRIVE ;  /* 0x00000000000079c5 */ /* 0x000fcc0000000000 */
[----:B------:R-:W-:Y:S01]  /*192f0*/  QGMMA.64x32x32.F32.E4M3.E4M3 R76, gdesc[UR4], RZ, !UPT, gsb0 ;  /* 0x00600000044c79f3 */ /* 0x000fe2000c0008ff */
[----:B------:R-:W-:Y:S01]  /*19300*/  R2UR UR6, R8 ;  /* 0x00000000080672ca */ /* 0x000fe200000e0000 */
[----:B------:R-:W-:Y:S01]  /*19310*/  UMOV UR4, UR44 ;  /* 0x0000002c00047c82 */ /* 0x000fe20008000000 */
[----:B------:R-:W-:Y:S01]  /*19320*/  R2UR UR7, R9 ;  /* 0x00000000090772ca */ /* 0x000fe200000e0000 */
[----:B------:R-:W-:Y:S01]  /*19330*/  UMOV UR5, UR45 ;  /* 0x0000002d00057c82 */ /* 0x000fe20008000000 */
[----:B------:R-:W-:Y:S02]  /*19340*/  VIADD R8, R4, 0x202 ;  /* 0x0000020204087836 */ /* 0x000fe40000000000 */
[----:B------:R-:W-:Y:S01]  /*19350*/  IMAD.MOV.U32 R9, RZ, RZ, -0x7fffffe0 ;  /* 0x80000020ff097424 */ /* 0x000fe200078e00ff */
[----:B------:R-:W-:Y:S02]  /*19360*/  WARPGROUP.DEPBAR.LE gsb0, 0x0 ;  /* 0x00008000000079c5 */ /* 0x000fe40000010000 */
[----:B------:R-:W-:-:S06]  /*19370*/  WARPGROUP.ARRIVE ;  /* 0x00000000000079c5 */ /* 0x000fcc0000000000 */
[----:B------:R-:W-:Y:S01]  /*19380*/  QGMMA.64x32x32.F32.E4M3.E4M3 R60, gdesc[UR8], RZ, !UPT, gsb0 ;  /* 0x00600000083c79f3 */ /* 0x000fe2000c0008ff */
[----:B------:R-:W-:Y:S01]  /*19390*/  R2UR UR10, R10 ;  /* 0x000000000a0a72ca */ /* 0x000fe200000e0000 */
[----:B------:R-:W-:Y:S01]  /*193a0*/  UMOV UR8, UR44 ;  /* 0x0000002c00087c82 */ /* 0x000fe20008000000 */
[----:B------:R-:W-:Y:S01]  /*193b0*/  R2UR UR11, R11 ;  /* 0x000000000b0b72ca */ /* 0x000fe200000e0000 */
[----:B------:R-:W-:Y:S01]  /*193c0*/  UMOV UR9, UR45 ;  /* 0x0000002d00097c82 */ /* 0x000fe20008000000 */
[----:B------:R-:W-:Y:S01]  /*193d0*/  VIADD R10, R4, 0x380 ;  /* 0x00000380040a7836 */ /* 0x000fe20000000000 */
[----:B------:R-:W-:Y:S01]  /*193e0*/  MOV R11, 0x80000020 ;  /* 0x80000020000b7802 */ /* 0x000fe20000000f00 */
        /* <DEDUP_REMOVED lines=20> */
[----:B------:R-:W-:Y:S03]  /*19530*/  QGMMA.64x32x32.F32.E4M3.E4M3 R92, gdesc[UR44], R92, gsb0 ;  /* 0x006000002c5c79f3 */ /* 0x000fe6000800085c */
[----:B------:R-:W-:Y:S02]  /*19540*/  WARPGROUP.DEPBAR.LE gsb0, 0x0 ;  /* 0x00008000000079c5 */ /* 0x000fe40000010000 */
[----:B------:R-:W-:-:S06]  /*19550*/  WARPGROUP.ARRIVE ;  /* 0x00000000000079c5 */ /* 0x000fcc0000000000 */
[----:B------:R-:W-:Y:S01]  /*19560*/  QGMMA.64x32x32.F32.E4M3.E4M3 R76, gdesc[UR4], R76, gsb0 ;  /* 0x00600000044c79f3 */ /* 0x000fe2000800084c */
[----:B------:R-:W-:Y:S01]  /*19570*/  R2UR UR6, R6 ;  /* 0x00000000060672ca */ /* 0x000fe200000e0000 */
[----:B------:R-:W-:Y:S01]  /*19580*/  UIADD3 UR4, UR28, 0x200, URZ ;  /* 0x000002001c047890 */ /* 0x000fe2000fffe03f */
[----:B------:R-:W-:Y:S01]  /*19590*/  R2UR UR7, R7 ;  /* 0x00000000070772ca */ /* 0x000fe200000e0000 */
[----:B------:R-:W-:Y:S01]  /*195a0*/  UMOV UR5, 0x80000020 ;  /* 0x8000002000057882 */ /* 0x000fe20000000000 */
[----:B------:R-:W-:Y:S01]  /*195b0*/  VIADD R6, R4, 0x400 ;  /* 0x0000040004067836 */ /* 0x000fe20000000000 */
[----:B------:R-:W-:Y:S01]  /*195c0*/  UMOV UR21, UR5 ;  /* 0x0000000500157c82 */ /* 0x000fe20008000000 */
[----:B------:R-:W-:Y:S02]  /*195d0*/  IMAD.MOV.U32 R7, RZ, RZ, -0x7fffffe0 ;  /* 0x80000020ff077424 */ /* 0x000fe400078e00ff */
[----:B------:R-:W-:Y:S01]  /*195e0*/  UMOV UR20, UR4 ;  /* 0x0000000400147c82 */ /* 0x000fe20008000000 */
[----:B------:R-:W-:-:S02]  /*195f0*/  WARPGROUP.DEPBAR.LE gsb0, 0x0 ;  /* 0x00008000000079c5 */ /* 0x000fc40000010000 */
[----:B------:R-:W-:-:S06]  /*19600*/  WARPGROUP.ARRIVE ;  /* 0x00000000000079c5 */ /* 0x000fcc0000000000 */
[----:B------:R-:W-:Y:S01]  /*19610*/  QGMMA.64x32x32.F32.E4M3.E4M3 R60, gdesc[UR8], R60, gsb0 ;  /* 0x00600000083c79f3 */ /* 0x000fe2000800083c */
[----:B------:R-:W-:Y:S01]  /*19620*/  R2UR UR10, R8 ;  /* 0x00000000080a72ca */ /* 0x000fe200000e0000 */
[----:B------:R-:W-:Y:S01]  /*19630*/  UMOV UR8, UR4 ;  /* 0x0000000400087c82 */ /* 0x000fe20008000000 */
[----:B------:R-:W-:Y:S01]  /*19640*/  R2UR UR11, R9 ;  /* 0x00000000090b72ca */ /* 0x000fe200000e0000 */
[----:B------:R-:W-:Y:S01]  /*19650*/  UMOV UR9, UR5 ;  /* 0x0000000500097c82 */ /* 0x000fe20008000000 */
[----:B------:R-:W-:Y:S02]  /*19660*/  VIADD R8, R4, 0x480 ;  /* 0x0000048004087836 */ /* 0x000fe40000000000 */
[----:B------:R-:W-:-:S03]  /*19670*/  IMAD.MOV.U32 R9, RZ, RZ, -0x7fffffe0 ;  /* 0x80000020ff097424 */ /* 0x000fc600078e00ff */
[----:B------:R-:W-:Y:S01]  /*19680*/  R2UR UR22, R8 ;  /* 0x00000000081672ca */ /* 0x000fe200000e0000 */
[----:B------:R-:W-:Y:S01]  /*19690*/  VIADD R8, R4, 0x302 ;  /* 0x0000030204087836 */ /* 0x000fe20000000000 */
[----:B------:R-:W-:Y:S02]  /*196a0*/  R2UR UR23, R9 ;  /* 0x00000000091772ca */ /* 0x000fe400000e0000 */
[----:B------:R-:W-:Y:S01]  /*196b0*/  MOV R9, 0x80000020 ;  /* 0x8000002000097802 */ /* 0x000fe20000000f00 */
[----:B------:R-:W-:Y:S02]  /*196c0*/  WARPGROUP.DEPBAR.LE gsb0, 0x0 ;  /* 0x00008000000079c5 */ /* 0x000fe40000010000 */
[----:B------:R-:W-:-:S06]  /*196d0*/  WARPGROUP.ARRIVE ;  /* 0x00000000000079c5 */ /* 0x000fcc0000000000 */
[----:B------:R-:W-:Y:S01]  /*196e0*/  QGMMA.64x32x32.F32.E4M3.E4M3 R44, gdesc[UR12], R44, gsb0 ;  /* 0x006000000c2c79f3 */ /* 0x000fe2000800082c */
        /* <DEDUP_REMOVED lines=40> */
[----:B------:R-:W-:Y:S01]  /*19970*/  R2UR UR27, R9 ;  /* 0x00000000091b72ca */ /* 0x000fe200000e0000 */
        /* <DEDUP_REMOVED lines=8> */
[----:B------:R-:W-:Y:S01]  /*19a00*/  IMAD.MOV.U32 R11, RZ, RZ, -0x7fffffe0 ;  /* 0x80000020ff0b7424 */ /* 0x000fe200078e00ff */
[----:B------:R-:W-:Y:S01]  /*19a10*/  IADD3 R10, R4, 0x600, RZ ;  /* 0x00000600040a7810 */ /* 0x000fe20007ffe0ff */
        /* <DEDUP_REMOVED lines=64> */
[C---:B------:R-:W-:Y:S01]  /*19e20*/  VIADD R6, R4.reuse, 0x682 ;  /* 0x0000068204067836 */ /* 0x040fe20000000000 */
[----:B------:R-:W-:Y:S01]  /*19e30*/  MOV R7, 0x80000020 ;  /* 0x8000002000077802 */ /* 0x000fe20000000f00 */
[----:B------:R-:W-:Y:S01]  /*19e40*/  VIADD R4, R4, 0x702 ;  /* 0x0000070204047836 */ /* 0x000fe20000000000 */
[----:B------:R-:W-:Y:S01]  /*19e50*/  UMOV UR41, UR17 ;  /* 0x0000001100297c82 */ /* 0x000fe20008000000 */
[----:B------:R-:W-:-:S03]  /*19e60*/  UMOV UR40, UR16 ;  /* 0x0000001000287c82 */ /* 0x000fc60008000000 */
[----:B------:R-:W-:Y:S01]  /*19e70*/  R2UR UR42, R4 ;  /* 0x00000000042a72ca */ /* 0x000fe200000e0000 */
[----:B------:R-:W-:Y:S02]  /*19e80*/  WARPGROUP.DEPBAR.LE gsb0, 0x0 ;  /* 0x00008000000079c5 */ /* 0x000fe40000010000 */
[----:B------:R-:W-:-:S06]  /*19e90*/  WARPGROUP.ARRIVE ;  /* 0x00000000000079c5 */ /* 0x000fcc0000000000 */
[----:B------:R-:W-:Y:S01]  /*19ea0*/  QGMMA.64x32x32.F32.E4M3.E4M3 R60, gdesc[UR20], R60, gsb0 ;  /* 0x00600000143c79f3 */ /* 0x000fe2000800083c */
[----:B------:R-:W-:Y:S01]  /*19eb0*/  R2UR UR22, R8 ;  /* 0x00000000081672ca */ /* 0x000fe200000e0000 */
[----:B------:R-:W-:Y:S01]  /*19ec0*/  UMOV UR20, UR16 ;  /* 0x0000001000147c82 */ /* 0x000fe20008000000 */
[----:B------:R-:W-:Y:S01]  /*19ed0*/  R2UR UR23, R9 ;  /* 0x00000000091772ca */ /* 0x000fe200000e0000 */
[----:B------:R-:W-:Y:S01]  /*19ee0*/  UMOV UR21, UR17 ;  /* 0x0000001100157c82 */ /* 0x000fe20008000000 */
        /* <DEDUP_REMOVED lines=30> */
[----:B------:R-:W-:Y:S05]  /*1a0d0*/  @!P0 BRA `(.L_x_4435) ;  /* 0x0000000000048947 */ /* 0x000fea0003800000 */
[----:B------:R-:W-:Y:S01]  /*1a0e0*/  BPT.TRAP 0x1 ;  /* 0x000000040000795c */ /* 0x000fe20000300000 */
.L_x_4435:
[----:B------:R-:W2:Y:S01]  /*1a0f0*/  LDL R3, [R1+0x64] ;  /* 0x0000640001037983 */ /* 0x000ea20000100800 */
[----:B------:R-:W-:-:S03]  /*1a100*/  P2R R6, PR, RZ, 0x1 ;  /* 0x00000001ff067803 */ /* 0x000fc60000000000 */
[----:B------:R-:W3:Y:S01]  /*1a110*/  LDL R110, [R1+0x3c] ;  /* 0x00003c00016e7983 */ /* 0x000ee20000100800 */
[----:B--2---:R-:W-:-:S05]  /*1a120*/  IADD3 R144, R144, 0xa0, -R3 ;  /* 0x000000a090907810 */ /* 0x004fca0007ffe803 */
        /* <DEDUP_REMOVED lines=149> */
[----:B------:R-:W-:-:S04]  /*1aa80*/  FSEL R41, R41, -INF , P6 ;  /* 0xff80000029297808 */ /* 0x000fc80003000000 */
[----:B------:R-:W-:-:S05]  /*1aa90*/  FMNMX.FTZ R12, R41, R4, !PT ;  /* 0x00000004290c7209 */ /* 0x000fca0007810000 */
[----:B------:R-:W1:Y:S02]  /*1aaa0*/  SHFL.BFLY PT, R37, R12, 0x2, 0x1f ;  /* 0x0c401f000c257f89 */ /* 0x000e6400000e0000 */
[----:B-1----:R-:W-:-:S05]  /*1aab0*/  FMNMX.FTZ R14, R12, R37, !PT ;  /* 0x000000250c0e7209 */ /* 0x002fca0007810000 */
[----:B------:R-:W0:Y:S01]  /*1aac0*/  SHFL.BFLY PT, R37, R14, 0x1, 0x1f ;  /* 0x0c201f000e257f89 */ /* 0x000e2200000e0000 */
[----:B------:R-:W-:Y:S02]  /*1aad0*/  P2R R24, PR, RZ, 0x4 ;  /* 0x00000004ff187803 */ /* 0x000fe40000000000 */
[----:B0-----:R-:W-:Y:S02]  /*1aae0*/  FMNMX.FTZ R4, R14, R37, !PT ;  /* 0x000000250e047209 */ /* 0x001fe40007810000 */
[----:B------:R-:W-:-:S04]  /*1aaf0*/  FMNMX.FTZ R14, R9, R95, !PT ;  /* 0x0000005f090e7209 */ /* 0x000fc80007810000 */
[----:B------:R-:W-:-:S04]  /*1ab00*/  FMNMX.FTZ R14, R15, R14, !PT ;  /* 0x0000000e0f0e7209 */ /* 0x000fc80007810000 */
[----:B------:R-:W-:-:S04]  /*1ab10*/  FMNMX.FTZ R14, R99, R14, !PT ;  /* 0x0000000e630e7209 */ /* 0x000fc80007810000 */
[----:B------:R-:W-:Y:S01]  /*1ab20*/  FMNMX.FTZ R14, R27, R14, !PT ;  /* 0x0000000e1b0e7209 */ /* 0x000fe20007810000 */
[----:B------:R-:W-:-:S03]  /*1ab30*/  FFMA.FTZ R20, R2, R4, -8 ;  /* 0xc100000002147423 */ /* 0x000fc60000010004 */
[----:B------:R-:W-:Y:S02]  /*1ab40*/  FMNMX.FTZ R14, R103, R14, !PT ;  /* 0x0000000e670e7209 */ /* 0x000fe40007810000 */
[----:B------:R-:W-:Y:S02]  /*1ab50*/  FSETP.NEU.FTZ.AND P2, PT, R4, -INF , PT ;  /* 0xff8000000400780b */ /* 0x000fe40003f5d000 */
[----:B------:R-:W-:Y:S02]  /*1ab60*/  FMNMX.FTZ R14, R77, R14, !PT ;  /* 0x0000000e4d0e7209 */ /* 0x000fe40007810000 */
[----:B------:R-:W-:Y:S02]  /*1ab70*/  P2R R28, PR, RZ, 0x1 ;  /* 0x00000001ff1c7803 */ /* 0x000fe40000000000 */
[----:B------:R-:W-:Y:S02]  /*1ab80*/  P2R R26, PR, RZ, 0x2 ;  /* 0x00000002ff1a7803 */ /* 0x000fe40000000000 */
[----:B------:R-:W-:-:S02]  /*1ab90*/  ISETP.GT.AND P1, PT, R3, 0x79, PT ;  /* 0x000000790300780c */ /* 0x000fc40003f24270 */
[----:B------:R-:W-:Y:S02]  /*1aba0*/  ISETP.GT.AND P0, PT, R3, 0x80, PT ;  /* 0x000000800300780c */ /* 0x000fe40003f04270 */
[----:B------:R-:W-:Y:S02]  /*1abb0*/  FSEL R3, R20, RZ, P2 ;  /* 0x000000ff14037208 */ /* 0x000fe40001000000 */
        /* <DEDUP_REMOVED lines=8> */
[----:B------:R-:W-:Y:S02]  /*1ac40*/  ISETP.NE.AND P2, PT, R24, RZ, PT ;  /* 0x000000ff1800720c */ /* 0x000fe40003f45270 */
        /* <DEDUP_REMOVED lines=20> */
[----:B------:R-:W-:Y:S02]  /*1ad90*/  FMNMX.FTZ R28, R59, R26, !PT ;  /* 0x0000001a3b1c7209 */ /* 0x000fe40007810000 */
[----:B------:R-:W-:-:S02]  /*1ada0*/  FSEL R31, R31, -INF , P0 ;  /* 0xff8000001f1f7808 */ /* 0x000fc40000000000 */
[----:B------:R-:W-:Y:S02]  /*1adb0*/  FMNMX.FTZ R28, R37, R28, !PT ;  /* 0x0000001c251c7209 */ /* 0x000fe40007810000 */
[----:B------:R-:W-:Y:S02]  /*1adc0*/  FSEL R163, R34, -INF , P1 ;  /* 0xff80000022a37808 */ /* 0x000fe40000800000 */
[----:B------:R-:W-:Y:S01]  /*1add0*/  FMNMX.FTZ R28, R31, R28, !PT ;  /* 0x0000001c1f1c7209 */ /* 0x000fe20007810000 */
[----:B------:R-:W-:-:S01]  /*1ade0*/  FFMA.FTZ R216, R2, R5, -R3 ;  /* 0x0000000502d87223 */ /* 0x000fc20000010803 */
[C-C-:B------:R-:W-:Y:S01]  /*1adf0*/  FFMA.FTZ R5, R2.reuse, R73, -R3.reuse ;  /* 0x0000004902057223 */ /* 0x140fe20000010803 */
[----:B------:R-:W-:Y:S02]  /*1ae00*/  FSEL R73, R35, -INF , P2 ;  /* 0xff80000023497808 */ /* 0x000fe40001000000 */
[----:B------:R-:W-:Y:S01]  /*1ae10*/  FMNMX.FTZ R28, R163, R28, !PT ;  /* 0x0000001ca31c7209 */ /* 0x000fe20007810000 */
[----:B------:R-:W-:-:S01]  /*1ae20*/  FFMA.FTZ R214, R2, R117, -R3 ;  /* 0x0000007502d67223 */ /* 0x000fc20000010803 */
[----:B------:R-:W-:Y:S01]  /*1ae30*/  FSEL R117, R38, -INF , P3 ;  /* 0xff80000026757808 */ /* 0x000fe20001800000 */
[----:B------:R-:W-:-:S01]  /*1ae40*/  FFMA.FTZ R218, R2, R11, -R3 ;  /* 0x0000000b02da7223 */ /* 0x000fc20000010803 */
[----:B------:R-:W-:Y:S01]  /*1ae50*/  FMNMX.FTZ R28, R73, R28, !PT ;  /* 0x0000001c491c7209 */ /* 0x000fe20007810000 */
[----:B------:R-:W-:-:S01]  /*1ae60*/  FFMA.FTZ R11, R2, R101, -R3 ;  /* 0x00000065020b7223 */ /* 0x000fc20000010803 */
[----:B------:R-:W-:Y:S01]  /*1ae70*/  FFMA.FTZ R101, R2, R119, -R3 ;  /* 0x0000007702657223 */ /* 0x000fe20000010803 */
[----:B------:R-:W-:-:S02]  /*1ae80*/  FSEL R119, R39, -INF , P4 ;  /* 0xff80000027777808 */ /* 0x000fc40002000000 */
[----:B------:R-:W-:Y:S01]  /*1ae90*/  FMNMX.FTZ R28, R117, R28, !PT ;  /* 0x0000001c751c7209 */ /* 0x000fe20007810000 */
[----:B------:R-:W-:-:S01]  /*1aea0*/  FFMA.FTZ R200, R2, R125, -R3 ;  /* 0x0000007d02c87223 */ /* 0x000fc20000010803 */
[----:B------:R-:W-:Y:S01]  /*1aeb0*/  FFMA.FTZ R129, R2, R129, -R3 ;  /* 0x0000008102817223 */ /* 0x000fe20000010803 */
[----:B------:R-:W-:Y:S02]  /*1aec0*/  FSEL R125, R42, -INF , P5 ;  /* 0xff8000002a7d7808 */ /* 0x000fe40002800000 */
[----:B------:R-:W-:Y:S01]  /*1aed0*/  FMNMX.FTZ R28, R119, R28, !PT ;  /* 0x0000001c771c7209 */ /* 0x000fe20007810000 */
[----:B------:R0:W-:Y:S03]  /*1aee0*/  MUFU.EX2 R24, R129 ;  /* 0x0000008100187308 */ /* 0x0001e60000000800 */
[----:B------:R-:W-:Y:S02]  /*1aef0*/  FMNMX.FTZ R28, R125, R28, !PT ;  /* 0x0000001c7d1c7209 */ /* 0x000fe40007810000 */
[----:B0-----:R-:W-:-:S03]  /*1af00*/  FSEL R129, R43, -INF , P6 ;  /* 0xff8000002b817808 */ /* 0x001fc60003000000 */
[----:B------:R0:W-:Y:S02]  /*1af10*/  MUFU.EX2 R35, R5 ;  /* 0x0000000500237308 */ /* 0x0001e40000000800 */
[----:B0-----:R-:W-:-:S05]  /*1af20*/  FMNMX.FTZ R5, R129, R28, !PT ;  /* 0x0000001c81057209 */ /* 0x001fca0007810000 */
[----:B------:R-:W0:Y:S02]  /*1af30*/  SHFL.BFLY PT, R30, R5, 0x2, 0x1f ;  /* 0x0c401f00051e7f89 */ /* 0x000e2400000e0000 */
[----:B0-----:R-:W-:-:S05]  /*1af40*/  FMNMX.FTZ R40, R5, R30, !PT ;  /* 0x0000001e05287209 */ /* 0x001fca0007810000 */
[----:B------:R-:W0:Y:S01]  /*1af50*/  SHFL.BFLY PT, R5, R40, 0x1, 0x1f ;  /* 0x0c201f0028057f89 */ /* 0x000e2200000e0000 */
[----:B------:R-:W-:-:S01]  /*1af60*/  FFMA.FTZ R93, R2, R93, -R3 ;  /* 0x0000005d025d7223 */ /* 0x000fc20000010803 */
[C-C-:B------:R-:W-:Y:S01]  /*1af70*/  FFMA.FTZ R39, R2.reuse, R45, -R3.reuse ;  /* 0x0000002d02277223 */ /* 0x140fe20000010803 */
[----:B------:R-:W-:-:S01]  /*1af80*/  FFMA.FTZ R45, R2, R32, -R3 ;  /* 0x00000020022d7223 */ /* 0x000fc20000010803 */
[----:B------:R-:W-:Y:S01]  /*1af90*/  ISETP.NE.AND P0, PT, R6, RZ, PT ;  /* 0x000000ff0600720c */ /* 0x000fe20003f05270 */
[----:B------:R-:W-:-:S01]  /*1afa0*/  FFMA.FTZ R6, R2, R7, -R3 ;  /* 0x0000000702067223 */ /* 0x000fc20000010803 */
[----:B------:R-:W-:Y:S01]  /*1afb0*/  MUFU.EX2 R216, R216 ;  /* 0x000000d800d87308 */ /* 0x000fe20000000800 */
[----:B0-----:R-:W-:-:S04]  /*1afc0*/  FMNMX.FTZ R5, R40, R5, !PT ;  /* 0x0000000528057209 */ /* 0x001fc80007810000 */
[----:B------:R-:W-:Y:S01]  /*1afd0*/  FSETP.NEU.FTZ.AND P1, PT, R5, -INF , PT ;  /* 0xff8000000500780b */ /* 0x000fe20003f3d000 */
[----:B------:R-:W-:-:S05]  /*1afe0*/  FFMA.FTZ R46, R2, R5, -8 ;  /* 0xc1000000022e7423 */ /* 0x000fca0000010005 */
[----:B------:R-:W-:Y:S01]  /*1aff0*/  FSEL R46, R46, RZ, P1 ;  /* 0x000000ff2e2e7208 */ /* 0x000fe20000800000 */
[----:B------:R-:W0:Y:S04]  /*1b000*/  MUFU.EX2 R93, R93 ;  /* 0x0000005d005d7308 */ /* 0x000e280000000800 */
[----:B------:R-:W-:-:S01]  /*1b010*/  FFMA.FTZ R217, R2, R9, -R46 ;  /* 0x0000000902d97223 */ /* 0x000fc2000001082e */
[C-C-:B------:R-:W-:Y:S01]  /*1b020*/  FFMA.FTZ R32, R2.reuse, R95, -R46.reuse ;  /* 0x0000005f02207223 */ /* 0x140fe2000001082e */
[----:B------:R-:W-:-:S01]  /*1b030*/  FFMA.FTZ R9, R2, R15, -R46 ;  /* 0x0000000f02097223 */ /* 0x000fc2000001082e */
[C---:B------:R-:W-:Y:S01]  /*1b040*/  FFMA.FTZ R7, R2.reuse, R97, -R3 ;  /* 0x0000006102077223 */ /* 0x040fe20000010803 */
[----:B------:R-:W-:Y:S01]  /*1b050*/  MUFU.EX2 R6, R6 ;  /* 0x0000000600067308 */ /* 0x000fe20000000800 */
[----:B------:R-:W-:-:S01]  /*1b060*/  FFMA.FTZ R48, R2, R99, -R46 ;  /* 0x0000006302307223 */ /* 0x000fc2000001082e */
[----:B------:R-:W-:-:S06]  /*1b070*/  FFMA.FTZ R219, R2, R27, -R46 ;  /* 0x0000001b02db7223 */ /* 0x000fcc000001082e */
[----:B------:R-:W-:Y:S08]  /*1b080*/  MUFU.EX2 R217, R217 ;  /* 0x000000d900d97308 */ /* 0x000ff00000000800 */
[----:B------:R-:W1:Y:S01]  /*1b090*/  MUFU.EX2 R32, R32 ;  /* 0x0000002000207308 */ /* 0x000e620000000800 */
[----:B------:R-:W-:-:S01]  /*1b0a0*/  FFMA.FTZ R43, R2, R36, -R3 ;  /* 0x00000024022b7223 */ /* 0x000fc20000010803 */
[----:B------:R-:W-:-:S06]  /*1b0b0*/  FFMA.FTZ R36, R2, R103, -R46 ;  /* 0x0000006702247223 */ /* 0x000fcc000001082e */
[----:B------:R-:W2:Y:S01]  /*1b0c0*/  MUFU.EX2 R9, R9 ;  /* 0x0000000900097308 */ /* 0x000ea20000000800 */
[----:B------:R-:W-:-:S07]  /*1b0d0*/  FFMA.FTZ R12, R2, R21, -R3 ;  /* 0x00000015020c7223 */ /* 0x000fce0000010803 */
[----:B------:R-:W4:Y:S01]  /*1b0e0*/  MUFU.EX2 R7, R7 ;  /* 0x0000000700077308 */ /* 0x000f220000000800 */
[----:B------:R-:W-:-:S01]  /*1b0f0*/  FFMA.FTZ R44, R2, R63, -R46 ;  /* 0x0000003f022c7223 */ /* 0x000fc2000001082e */
[----:B------:R-:W-:-:S06]  /*1b100*/  FFMA.FTZ R15, R2, R77, -R46 ;  /* 0x0000004d020f7223 */ /* 0x000fcc000001082e */
[----:B------:R-:W5:Y:S01]  /*1b110*/  MUFU.EX2 R48, R48 ;  /* 0x0000003000307308 */ /* 0x000f620000000800 */
[----:B0-----:R-:W-:-:S01]  /*1b120*/  FADD.FTZ R63, R216, R93 ;  /* 0x0000005dd83f7221 */ /* 0x001fc20000010000 */
[----:B------:R-:W-:-:S06]  /*1b130*/  FFMA.FTZ R97, R2, R105, -R3 ;  /* 0x0000006902617223 */ /* 0x000fcc0000010803 */
[----:B------:R-:W0:Y:S01]  /*1b140*/  MUFU.EX2 R218, R218 ;  /* 0x000000da00da7308 */ /* 0x000e220000000800 */
[----:B-1----:R-:W-:-:S01]  /*1b150*/  FADD.FTZ R62, R217, R32 ;  /* 0x00000020d93e7221 */ /* 0x002fc20000010000 */
[----:B------:R-:W-:-:S06]  /*1b160*/  FFMA.FTZ R50, R2, R107, -R46 ;  /* 0x0000006b02327223 */ /* 0x000fcc000001082e */
[----:B------:R-:W1:Y:S01]  /*1b170*/  MUFU.EX2 R219, R219 ;  /* 0x000000db00db7308 */ /* 0x000e620000000800 */
[----:B------:R-:W-:-:S01]  /*1b180*/  FADD.FTZ R64, R6, R63 ;  /* 0x0000003f06407221 */ /* 0x000fc20000010000 */
[----:B------:R-:W-:-:S06]  /*1b190*/  FFMA.FTZ R212, R2, R109, -R3 ;  /* 0x0000006d02d47223 */ /* 0x000fcc0000010803 */
[----:B------:R-:W3:Y:S01]  /*1b1a0*/  MUFU.EX2 R11, R11 ;  /* 0x0000000b000b7308 */ /* 0x000ee20000000800 */
[----:B--2---:R-:W-:-:S01]  /*1b1b0*/  FADD.FTZ R63, R9, R62 ;  /* 0x0000003e093f7221 */ /* 0x004fc20000010000 */
[----:B------:R-:W-:-:S06]  /*1b1c0*/  FFMA.FTZ R205, R2, R49, -R46 ;  /* 0x0000003102cd7223 */ /* 0x000fcc000001082e */
[----:B------:R-:W2:Y:S01]  /*1b1d0*/  MUFU.EX2 R36, R36 ;  /* 0x0000002400247308 */ /* 0x000ea20000000800 */
[----:B------:R-:W-:-:S01]  /*1b1e0*/  FFMA.FTZ R213, R2, R81, -R46 ;  /* 0x0000005102d57223 */ /* 0x000fc2000001082e */
[----:B----4-:R-:W-:-:S06]  /*1b1f0*/  FADD.FTZ R49, R7, R64 ;  /* 0x0000004007317221 */ /* 0x010fcc0000010000 */
[----:B------:R-:W4:Y:S01]  /*1b200*/  MUFU.EX2 R12, R12 ;  /* 0x0000000c000c7308 */ /* 0x000f220000000800 */
[----:B------:R-:W-:-:S01]  /*1b210*/  FFMA.FTZ R21, R2, R111, -R3 ;  /* 0x0000006f02157223 */ /* 0x000fc20000010803 */
[----:B-----5:R-:W-:-:S06]  /*1b220*/  FADD.FTZ R62, R48, R63 ;  /* 0x0000003f303e7221 */ /* 0x020fcc0000010000 */
[----:B------:R-:W5:Y:S01]  /*1b230*/  MUFU.EX2 R15, R15 ;  /* 0x0000000f000f7308 */ /* 0x000f620000000800 */
[----:B------:R-:W-:-:S01]  /*1b240*/  FFMA.FTZ R40, R2, R79, -R46 ;  /* 0x0000004f02287223 */ /* 0x000fc2000001082e */
[----:B0-----:R-:W-:-:S06]  /*1b250*/  FADD.FTZ R64, R218, R49 ;  /* 0x00000031da407221 */ /* 0x001fcc0000010000 */
[----:B------:R-:W0:Y:S01]  /*1b260*/  MUFU.EX2 R97, R97 ;  /* 0x0000006100617308 */ /* 0x000e220000000800 */
[----:B------:R-:W-:-:S01]  /*1b270*/  FFMA.FTZ R113, R2, R113, -R3 ;  /* 0x0000007102717223 */ /* 0x000fc20000010803 */
[----:B-1----:R-:W-:Y:S01]  /*1b280*/  FADD.FTZ R63, R219, R62 ;  /* 0x0000003edb3f7221 */ /* 0x002fe20000010000 */
[----:B------:R-:W-:-:S05]  /*1b290*/  FFMA.FTZ R49, R2, R47, -R46 ;  /* 0x0000002f02317223 */ /* 0x000fca000001082e */
[----:B------:R-:W1:Y:S01]  /*1b2a0*/  MUFU.EX2 R50, R50 ;  /* 0x0000003200327308 */ /* 0x000e620000000800 */
[----:B------:R-:W-:-:S01]  /*1b2b0*/  FFMA.FTZ R27, R2, R85, -R46 ;  /* 0x00000055021b7223 */ /* 0x000fc2000001082e */
[----:B---3--:R-:W-:-:S06]  /*1b2c0*/  FADD.FTZ R47, R11, R64 ;  /* 0x000000400b2f7221 */ /* 0x008fcc0000010000 */
[----:B------:R-:W3:Y:S01]  /*1b2d0*/  MUFU.EX2 R212, R212 ;  /* 0x000000d400d47308 */ /* 0x000ee20000000800 */
[----:B------:R-:W-:-:S01]  /*1b2e0*/  FFMA.FTZ R105, R2, R115, -R3 ;  /* 0x0000007302697223 */ /* 0x000fc20000010803 */
[----:B------:R-:W-:Y:S01]  /*1b2f0*/  FFMA.FTZ R201, R2, R65, -R46 ;  /* 0x0000004102c97223 */ /* 0x000fe2000001082e */
[----:B------:R-:W-:-:S05]  /*1b300*/  VIADD R0, R0, 0x33440 ;  /* 0x0003344000007836 */ /* 0x000fca0000000000 */
[----:B------:R-:W-:Y:S01]  /*1b310*/  MUFU.EX2 R213, R213 ;  /* 0x000000d500d57308 */ /* 0x000fe20000000800 */
[----:B------:R-:W-:Y:S02]  /*1b320*/  IMAD.U32 R65, RZ, RZ, UR38 ;  /* 0x00000026ff417e24 */ /* 0x000fe4000f8e00ff */
[----:B--2---:R-:W-:Y:S01]  /*1b330*/  FADD.FTZ R62, R36, R63 ;  /* 0x0000003f243e7221 */ /* 0x004fe20000010000 */
[----:B------:R-:W-:-:S04]  /*1b340*/  FFMA.FTZ R52, R2, R83, -R46 ;  /* 0x0000005302347223 */ /* 0x000fc8000001082e */
[----:B------:R-:W2:Y:S01]  /*1b350*/  MUFU.EX2 R21, R21 ;  /* 0x0000001500157308 */ /* 0x000ea20000000800 */
[----:B----4-:R-:W-:-:S01]  /*1b360*/  FADD.FTZ R66, R12, R47 ;  /* 0x0000002f0c427221 */ /* 0x010fc20000010000 */
[----:B------:R-:W-:Y:S01]  /*1b370*/  FFMA.FTZ R47, R2, R53, -R46 ;  /* 0x00000035022f7223 */ /* 0x000fe2000001082e */
[----:B-----5:R-:W-:-:S05]  /*1b380*/  FADD.FTZ R53, R15, R62 ;  /* 0x0000003e0f357221 */ /* 0x020fca0000010000 */
[----:B------:R-:W-:Y:S01]  /*1b390*/  MUFU.EX2 R40, R40 ;  /* 0x0000002800287308 */ /* 0x000fe20000000800 */
[----:B------:R-:W-:-:S01]  /*1b3a0*/  FFMA.FTZ R64, R2, R51, -R46 ;  /* 0x0000003302407223 */ /* 0x000fc2000001082e */
[----:B------:R-:W-:Y:S01]  /*1b3b0*/  FFMA.FTZ R215, R2, R89, -R46 ;  /* 0x0000005902d77223 */ /* 0x000fe2000001082e */
[----:B------:R-:W-:-:S05]  /*1b3c0*/  PRMT R0, R65, 0x654, R0 ;  /* 0x0000065441007816 */ /* 0x000fca0000000000 */
[----:B------:R-:W4:Y:S01]  /*1b3d0*/  MUFU.EX2 R14, R113 ;  /* 0x00000071000e7308 */ /* 0x000f220000000800 */
[----:B0-----:R-:W-:-:S01]  /*1b3e0*/  FADD.FTZ R51, R97, R66 ;  /* 0x0000004261337221 */ /* 0x001fc20000010000 */
[----:B-1----:R-:W-:Y:S01]  /*1b3f0*/  FADD.FTZ R66, R50, R53 ;  /* 0x0000003532427221 */ /* 0x002fe20000010000 */
[----:B------:R-:W-:-:S01]  /*1b400*/  FFMA.FTZ R42, R2, R87, -R46 ;  /* 0x00000057022a7223 */ /* 0x000fc2000001082e */
[----:B------:R-:W-:-:S04]  /*1b410*/  FFMA.FTZ R30, R2, R10, -R3 ;  /* 0x0000000a021e7223 */ /* 0x000fc80000010803 */
[----:B------:R-:W0:Y:S01]  /*1b420*/  MUFU.EX2 R27, R27 ;  /* 0x0000001b001b7308 */ /* 0x000e220000000800 */
[----:B---3--:R-:W-:-:S01]  /*1b430*/  FADD.FTZ R68, R212, R51 ;  /* 0x00000033d4447221 */ /* 0x008fc20000010000 */
[----:B------:R1:W-:Y:S06]  /*1b440*/  SYNCS.ARRIVE.TRANS64.RED.A1T0 RZ, [R0+URZ], RZ ;  /* 0x000000ff00ff79a7 */ /* 0x0003ec000810043f */
[----:B------:R-:W3:Y:S01]  /*1b450*/  MUFU.EX2 R105, R105 ;  /* 0x0000006900697308 */ /* 0x000ee20000000800 */
[----:B------:R-:W-:-:S01]  /*1b460*/  FFMA.FTZ R10, R2, R8, -R3 ;  /* 0x00000008020a7223 */ /* 0x000fc20000010803 */
[C-C-:B------:R-:W-:Y:S01]  /*1b470*/  FFMA.FTZ R121, R2.reuse, R121, -R3.reuse ;  /* 0x0000007902797223 */ /* 0x140fe20000010803 */
[----:B------:R-:W-:-:S05]  /*1b480*/  FFMA.FTZ R8, R2, R33, -R3 ;  /* 0x0000002102087223 */ /* 0x000fca0000010803 */
[----:B------:R-:W5:Y:S01]  /*1b490*/  MUFU.EX2 R52, R52 ;  /* 0x0000003400347308 */ /* 0x000f620000000800 */
[----:B------:R-:W-:-:S01]  /*1b4a0*/  FFMA.FTZ R33, R2, R61, -R46 ;  /* 0x0000003d02217223 */ /* 0x000fc2000001082e */
[----:B--2---:R-:W-:-:S06]  /*1b4b0*/  FADD.FTZ R51, R21, R68 ;  /* 0x0000004415337221 */ /* 0x004fcc0000010000 */
[----:B------:R-:W2:Y:S01]  /*1b4c0*/  MUFU.EX2 R214, R214 ;  /* 0x000000d600d67308 */ /* 0x000ea20000000800 */
[----:B------:R-:W-:-:S01]  /*1b4d0*/  FFMA.FTZ R111, R2, R123, -R3 ;  /* 0x0000007b026f7223 */ /* 0x000fc20000010803 */
[----:B------:R-:W-:-:S06]  /*1b4e0*/  FFMA.FTZ R56, R2, R91, -R46 ;  /* 0x0000005b02387223 */ /* 0x000fcc000001082e */
[----:B------:R-:W2:Y:S01]  /*1b4f0*/  MUFU.EX2 R215, R215 ;  /* 0x000000d700d77308 */ /* 0x000ea20000000800 */
[----:B----4-:R-:W-:-:S07]  /*1b500*/  FADD.FTZ R68, R14, R51 ;  /* 0x000000330e447221 */ /* 0x010fce0000010000 */
[----:B-1----:R1:W-:Y:S01]  /*1b510*/  MUFU.EX2 R0, R49 ;  /* 0x0000003100007308 */ /* 0x0023e20000000800 */
[----:B------:R-:W-:-:S07]  /*1b520*/  FFMA.FTZ R209, R2, R37, -R46 ;  /* 0x0000002502d17223 */ /* 0x000fce000001082e */
[----:B------:R-:W4:Y:S01]  /*1b530*/  MUFU.EX2 R101, R101 ;  /* 0x0000006500657308 */ /* 0x000f220000000800 */
[----:B-1----:R-:W-:-:S04]  /*1b540*/  FADD.FTZ R49, R213, R66 ;  /* 0x00000042d5317221 */ /* 0x002fc80000010000 */
[----:B------:R-:W-:-:S03]  /*1b550*/  FADD.FTZ R66, R40, R49 ;  /* 0x0000003128427221 */ /* 0x000fc60000010000 */
[----:B------:R-:W1:Y:S01]  /*1b560*/  MUFU.EX2 R42, R42 ;  /* 0x0000002a002a7308 */ /* 0x000e620000000800 */
[----:B0-----:R-:W-:-:S01]  /*1b570*/  FADD.FTZ R37, R27, R66 ;  /* 0x000000421b257221 */ /* 0x001fc20000010000 */
[----:B---3--:R-:W-:-:S06]  /*1b580*/  FADD.FTZ R49, R105, R68 ;  /* 0x0000004469317221 */ /* 0x008fcc0000010000 */
[----:B------:R0:W3:Y:S01]  /*1b590*/  MUFU.EX2 R20, R121 ;  /* 0x0000007900147308 */ /* 0x0000e20000000800 */
[----:B------:R-:W-:-:S01]  /*1b5a0*/  FFMA.FTZ R109, R2, R127, -R3 ;  /* 0x0000007f026d7223 */ /* 0x000fc20000010803 */
[----:B-----5:R-:W-:-:S06]  /*1b5b0*/  FADD.FTZ R66, R52, R37 ;  /* 0x0000002534427221 */ /* 0x020fcc0000010000 */
[----:B------:R-:W5:Y:S01]  /*1b5c0*/  MUFU.EX2 R33, R33 ;  /* 0x0000002100217308 */ /* 0x000f620000000800 */
[----:B--2---:R-:W-:-:S01]  /*1b5d0*/  FADD.FTZ R68, R214, R49 ;  /* 0x00000031d6447221 */ /* 0x004fc20000010000 */
[----:B------:R-:W-:-:S06]  /*1b5e0*/  FFMA.FTZ R38, R2, R57, -R3 ;  /* 0x0000003902267223 */ /* 0x000fcc0000010803 */
[----:B------:R-:W2:Y:S01]  /*1b5f0*/  MUFU.EX2 R111, R111 ;  /* 0x0000006f006f7308 */ /* 0x000ea20000000800 */
[----:B------:R-:W-:-:S01]  /*1b600*/  FFMA.FTZ R115, R2, R133, -R3 ;  /* 0x0000008502737223 */ /* 0x000fc20000010803 */
[C-C-:B------:R-:W-:Y:S01]  /*1b610*/  FFMA.FTZ R202, R2.reuse, R135, -R3.reuse ;  /* 0x0000008702ca7223 */ /* 0x140fe20000010803 */
[----:B------:R-:W-:-:S01]  /*1b620*/  FFMA.FTZ R113, R2, R137, -R3 ;  /* 0x0000008902717223 */ /* 0x000fc20000010803 */
[----:B------:R-:W-:-:S04]  /*1b630*/  FFMA.FTZ R139, R2, R139, -R3 ;  /* 0x0000008b028b7223 */ /* 0x000fc80000010803 */
[----:B------:R-:W2:Y:S01]  /*1b640*/  MUFU.EX2 R56, R56 ;  /* 0x0000003800387308 */ /* 0x000ea20000000800 */
[----:B------:R-:W-:-:S01]  /*1b650*/  FFMA.FTZ R204, R2, R143, -R3 ;  /* 0x0000008f02cc7223 */ /* 0x000fc20000010803 */
[C-C-:B------:R-:W-:Y:S01]  /*1b660*/  FFMA.FTZ R147, R2.reuse, R147, -R3.reuse ;  /* 0x0000009302937223 */ /* 0x140fe20000010803 */
[----:B------:R-:W-:-:S01]  /*1b670*/  FFMA.FTZ R123, R2, R149, -R3 ;  /* 0x00000095027b7223 */ /* 0x000fc20000010803 */
[C-C-:B------:R-:W-:Y:S01]  /*1b680*/  FFMA.FTZ R206, R2.reuse, R151, -R3.reuse ;  /* 0x0000009702ce7223 */ /* 0x140fe20000010803 */
[----:B0-----:R-:W-:-:S03]  /*1b690*/  FFMA.FTZ R121, R2, R153, -R3 ;  /* 0x0000009902797223 */ /* 0x001fc60000010803 */
[----:B------:R-:W0:Y:S01]  /*1b6a0*/  MUFU.EX2 R200, R200 ;  /* 0x000000c800c87308 */ /* 0x000e220000000800 */
[----:B------:R-:W-:-:S01]  /*1b6b0*/  FFMA.FTZ R127, R2, R155, -R3 ;  /* 0x0000009b027f7223 */ /* 0x000fc20000010803 */
[C-C-:B------:R-:W-:Y:S01]  /*1b6c0*/  FFMA.FTZ R57, R2.reuse, R159, -R3.reuse ;  /* 0x0000009f02397223 */ /* 0x140fe20000010803 */
[----:B------:R-:W-:-:S01]  /*1b6d0*/  FFMA.FTZ R34, R2, R161, -R3 ;  /* 0x000000a102227223 */ /* 0x000fc20000010803 */
[----:B------:R-:W-:Y:S01]  /*1b6e0*/  FFMA.FTZ R3, R2, R41, -R3 ;  /* 0x0000002902037223 */ /* 0x000fe20000010803 */
[----:B------:R-:W-:-:S01]  /*1b6f0*/  FADD.FTZ R37, R215, R66 ;  /* 0x00000042d7257221 */ /* 0x000fc20000010000 */
[----:B------:R-:W-:Y:S02]  /*1b700*/  FFMA.FTZ R41, R2, R69, -R46 ;  /* 0x0000004502297223 */ /* 0x000fe4000001082e */
[----:B------:R-:W0:Y:S01]  /*1b710*/  MUFU.EX2 R201, R201 ;  /* 0x000000c900c97308 */ /* 0x000e220000000800 */
[----:B----4-:R-:W-:-:S01]  /*1b720*/  FADD.FTZ R49, R101, R68 ;  /* 0x0000004465317221 */ /* 0x010fc20000010000 */
[----:B-1----:R-:W-:Y:S01]  /*1b730*/  FADD.FTZ R66, R42, R37 ;  /* 0x000000252a427221 */ /* 0x002fe20000010000 */
[----:B------:R-:W-:-:S05]  /*1b740*/  FFMA.FTZ R58, R2, R67, -R46 ;  /* 0x00000043023a7223 */ /* 0x000fca000001082e */
[----:B------:R-:W1:Y:S01]  /*1b750*/  MUFU.EX2 R109, R109 ;  /* 0x0000006d006d7308 */ /* 0x000e620000000800 */
[----:B---3--:R-:W-:-:S01]  /*1b760*/  FADD.FTZ R68, R20, R49 ;  /* 0x0000003114447221 */ /* 0x008fc20000010000 */
[----:B-----5:R-:W-:-:S06]  /*1b770*/  FADD.FTZ R37, R33, R66 ;  /* 0x0000004221257221 */ /* 0x020fcc0000010000 */
[----:B------:R-:W3:Y:S01]  /*1b780*/  MUFU.EX2 R44, R44 ;  /* 0x0000002c002c7308 */ /* 0x000ee20000000800 */
[----:B------:R-:W-:-:S01]  /*1b790*/  FFMA.FTZ R203, R2, R141, -R46 ;  /* 0x0000008d02cb7223 */ /* 0x000fc2000001082e */
[----:B--2---:R-:W-:Y:S01]  /*1b7a0*/  FADD.FTZ R49, R111, R68 ;  /* 0x000000446f317221 */ /* 0x004fe20000010000 */
[----:B------:R-:W-:-:S05]  /*1b7b0*/  FADD.FTZ R66, R56, R37 ;  /* 0x0000002538427221 */ /* 0x000fca0000010000 */
[----:B------:R-:W2:Y:S01]  /*1b7c0*/  MUFU.EX2 R115, R115 ;  /* 0x0000007300737308 */ /* 0x000ea20000000800 */
[----:B------:R-:W-:-:S01]  /*1b7d0*/  FFMA.FTZ R54, R2, R71, -R46 ;  /* 0x0000004702367223 */ /* 0x000fc2000001082e */
[----:B0-----:R-:W-:-:S06]  /*1b7e0*/  FADD.FTZ R68, R200, R49 ;  /* 0x00000031c8447221 */ /* 0x001fcc0000010000 */
[----:B------:R-:W-:Y:S01]  /*1b7f0*/  MUFU.EX2 R41, R41 ;  /* 0x0000002900297308 */ /* 0x000fe20000000800 */
[----:B------:R-:W-:Y:S01]  /*1b800*/  F2FP.SATFINITE.E4M3.F32.PACK_AB_MERGE_C R51, R7, R6, RZ ;  /* 0x000000060733723e */ /* 0x000fe200048070ff */
[----:B------:R-:W-:-:S06]  /*1b810*/  FADD.FTZ R7, R201, R66 ;  /* 0x00000042c9077221 */ /* 0x000fcc0000010000 */
[----:B------:R-:W-:Y:S01]  /*1b820*/  MUFU.EX2 R58, R58 ;  /* 0x0000003a003a7308 */ /* 0x000fe20000000800 */
[----:B------:R-:W-:-:S01]  /*1b830*/  FFMA.FTZ R60, R2, R145, -R46 ;  /* 0x00000091023c7223 */ /* 0x000fc2000001082e */
[----:B-1----:R-:W-:-:S06]  /*1b840*/  FADD.FTZ R37, R109, R68 ;  /* 0x000000446d257221 */ /* 0x002fcc0000010000 */
[----:B------:R-:W0:Y:S01]  /*1b850*/  MUFU.EX2 R202, R202 ;  /* 0x000000ca00ca7308 */ /* 0x000e220000000800 */
[----:B------:R-:W-:-:S01]  /*1b860*/  FFMA.FTZ R29, R2, R29, -R46 ;  /* 0x0000001d021d7223 */ /* 0x000fc2000001082e */
[----:B------:R-:W-:Y:S01]  /*1b870*/  F2FP.SATFINITE.E4M3.F32.PACK_AB_MERGE_C R97, R97, R12, RZ ;  /* 0x0000000c6161723e */ /* 0x000fe200048070ff */
[----:B---3--:R-:W-:-:S05]  /*1b880*/  FADD.FTZ R12, R44, R7 ;  /* 0x000000072c0c7221 */ /* 0x008fca0000010000 */
[----:B------:R-:W1:Y:S01]  /*1b890*/  MUFU.EX2 R203, R203 ;  /* 0x000000cb00cb7308 */ /* 0x000e620000000800 */
[----:B------:R-:W-:Y:S01]  /*1b8a0*/  F2FP.SATFINITE.E4M3.F32.PACK_AB_MERGE_C R105, R105, R14, RZ ;  /* 0x0000000e6969723e */ /* 0x000fe200048070ff */
[----:B------:R-:W-:Y:S01]  /*1b8b0*/  FFMA.FTZ R61, R2, R75, -R46 ;  /* 0x0000004b023d7223 */ /* 0x000fe2000001082e */
[----:B------:R-:W-:-:S05]  /*1b8c0*/  FADD.FTZ R14, R24, R37 ;  /* 0x00000025180e7221 */ /* 0x000fca0000010000 */
[----:B------:R-:W3:Y:S01]  /*1b8d0*/  MUFU.EX2 R113, R113 ;  /* 0x0000007100717308 */ /* 0x000ee20000000800 */
[----:B------:R-:W-:Y:S02]  /*1b8e0*/  F2FP.SATFINITE.E4M3.F32.PACK_AB_MERGE_C R9, R48, R9, RZ ;  /* 0x000000093009723e */ /* 0x000fe400048070ff */
[----:B--2---:R-:W-:-:S05]  /*1b8f0*/  F2FP.SATFINITE.E4M3.F32.PACK_AB_MERGE_C R48, R115, R24, RZ ;  /* 0x000000187330723e */ /* 0x004fca00048070ff */
[----:B------:R-:W2:Y:S01]  /*1b900*/  MUFU.EX2 R54, R54 ;  /* 0x0000003600367308 */ /* 0x000ea20000000800 */
[----:B------:R-:W-:-:S07]  /*1b910*/  FADD.FTZ R115, R115, R14 ;  /* 0x0000000e73737221 */ /* 0x000fce0000010000 */
[----:B------:R-:W4:Y:S01]  /*1b920*/  MUFU.EX2 R26, R139 ;  /* 0x0000008b001a7308 */ /* 0x000f220000000800 */
[----:B0-----:R-:W-:-:S07]  /*1b930*/  FADD.FTZ R14, R202, R115 ;  /* 0x00000073ca0e7221 */ /* 0x001fce0000010000 */
[----:B------:R-:W0:Y:S08]  /*1b940*/  MUFU.EX2 R60, R60 ;  /* 0x0000003c003c7308 */ /* 0x000e300000000800 */
[----:B------:R5:W-:Y:S02]  /*1b950*/  MUFU.EX2 R6, R29 ;  /* 0x0000001d00067308 */ /* 0x000be40000000800 */
[----:B-----5:R-:W-:-:S06]  /*1b960*/  FADD.FTZ R29, R41, R12 ;  /* 0x0000000c291d7221 */ /* 0x020fcc0000010000 */
[----:B------:R-:W5:Y:S01]  /*1b970*/  MUFU.EX2 R61, R61 ;  /* 0x0000003d003d7308 */ /* 0x000f620000000800 */
[----:B------:R-:W-:-:S07]  /*1b980*/  FADD.FTZ R12, R58, R29 ;  /* 0x0000001d3a0c7221 */ /* 0x000fce0000010000 */
[----:B------:R-:W5:Y:S01]  /*1b990*/  MUFU.EX2 R204, R204 ;  /* 0x000000cc00cc7308 */ /* 0x000f620000000800 */
[----:B-1----:R-:W-:-:S01]  /*1b9a0*/  FADD.FTZ R29, R203, R12 ;  /* 0x0000000ccb1d7221 */ /* 0x002fc20000010000 */
[----:B---3--:R-:W-:-:S06]  /*1b9b0*/  FADD.FTZ R37, R113, R14 ;  /* 0x0000000e71257221 */ /* 0x008fcc0000010000 */
[----:B------:R-:W1:Y:S01]  /*1b9c0*/  MUFU.EX2 R205, R205 ;  /* 0x000000cd00cd7308 */ /* 0x000e620000000800 */
[----:B--2---:R-:W-:-:S01]  /*1b9d0*/  FADD.FTZ R29, R54, R29 ;  /* 0x0000001d361d7221 */ /* 0x004fc20000010000 */
[----:B----4-:R-:W-:-:S06]  /*1b9e0*/  FADD.FTZ R14, R26, R37 ;  /* 0x000000251a0e7221 */ /* 0x010fcc0000010000 */
[----:B------:R-:W2:Y:S01]  /*1b9f0*/  MUFU.EX2 R39, R39 ;  /* 0x0000002700277308 */ /* 0x000ea20000000800 */
[----:B------:R-:W-:Y:S01]  /*1ba00*/  F2FP.SATFINITE.E4M3.F32.PACK_AB_MERGE_C R111, R111, R20, RZ ;  /* 0x000000146f6f723e */ /* 0x000fe200048070ff */
[----:B0-----:R-:W-:Y:S01]  /*1ba10*/  FADD.FTZ R20, R60, R29 ;  /* 0x0000001d3c147221 */ /* 0x001fe20000010000 */
[----:B------:R-:W-:-:S05]  /*1ba20*/  F2FP.SATFINITE.E4M3.F32.PACK_AB_MERGE_C R26, R35, R26, RZ ;  /* 0x0000001a231a723e */ /* 0x000fca00048070ff */
[----:B------:R-:W0:Y:S01]  /*1ba30*/  MUFU.EX2 R28, R147 ;  /* 0x00000093001c7308 */ /* 0x000e220000000800 */
[----:B------:R-:W-:-:S01]  /*1ba40*/  FFMA.FTZ R207, R2, R157, -R46 ;  /* 0x0000009d02cf7223 */ /* 0x000fc2000001082e */
[----:B------:R-:W-:Y:S01]  /*1ba50*/  FADD.FTZ R35, R35, R14 ;  /* 0x0000000e23237221 */ /* 0x000fe20000010000 */
[----:B-----5:R-:W-:-:S05]  /*1ba60*/  FADD.FTZ R20, R61, R20 ;  /* 0x000000143d147221 */ /* 0x020fca0000010000 */
[----:B------:R-:W-:Y:S01]  /*1ba70*/  MUFU.EX2 R123, R123 ;  /* 0x0000007b007b7308 */ /* 0x000fe20000000800 */
[----:B------:R-:W-:-:S01]  /*1ba80*/  FFMA.FTZ R62, R2, R55, -R46 ;  /* 0x00000037023e7223 */ /* 0x000fc2000001082e */
[----:B------:R-:W-:-:S06]  /*1ba90*/  FADD.FTZ R14, R204, R35 ;  /* 0x00000023cc0e7221 */ /* 0x000fcc0000010000 */
[----:B------:R-:W3:Y:S01]  /*1baa0*/  MUFU.EX2 R47, R47 ;  /* 0x0000002f002f7308 */ /* 0x000ee20000000800 */
[----:B------:R-:W-:Y:S01]  /*1bab0*/  F2FP.SATFINITE.E4M3.F32.PACK_AB_MERGE_C R218, R11, R218, R97 ;  /* 0x000000da0bda723e */ /* 0x000fe20004807061 */
[----:B-1----:R-:W-:-:S06]  /*1bac0*/  FADD.FTZ R11, R205, R20 ;  /* 0x00000014cd0b7221 */ /* 0x002fcc0000010000 */
[----:B------:R-:W1:Y:S01]  /*1bad0*/  MUFU.EX2 R64, R64 ;  /* 0x0000004000407308 */ /* 0x000e620000000800 */
[----:B------:R-:W-:Y:S01]  /*1bae0*/  F2FP.SATFINITE.E4M3.F32.PACK_AB_MERGE_C R212, R21, R212, R105 ;  /* 0x000000d415d4723e */ /* 0x000fe20004807069 */
[----:B--2---:R-:W-:-:S06]  /*1baf0*/  FADD.FTZ R21, R39, R14 ;  /* 0x0000000e27157221 */ /* 0x004fcc0000010000 */
[----:B------:R-:W2:Y:S01]  /*1bb00*/  MUFU.EX2 R206, R206 ;  /* 0x000000ce00ce7308 */ /* 0x000ea20000000800 */
[----:B------:R-:W-:-:S01]  /*1bb10*/  FADD.FTZ R20, R0, R11 ;  /* 0x0000000b00147221 */ /* 0x000fc20000010000 */
[----:B0-----:R-:W-:-:S06]  /*1bb20*/  FADD.FTZ R24, R28, R21 ;  /* 0x000000151c187221 */ /* 0x001fcc0000010000 */
[----:B------:R-:W0:Y:S01]  /*1bb30*/  MUFU.EX2 R207, R207 ;  /* 0x000000cf00cf7308 */ /* 0x000e220000000800 */
[----:B------:R-:W-:-:S07]  /*1bb40*/  FFMA.FTZ R59, R2, R59, -R46 ;  /* 0x0000003b023b7223 */ /* 0x000fce000001082e */
[----:B------:R-:W4:Y:S01]  /*1bb50*/  MUFU.EX2 R121, R121 ;  /* 0x0000007900797308 */ /* 0x000f220000000800 */
[----:B---3--:R-:W-:-:S01]  /*1bb60*/  FADD.FTZ R11, R47, R20 ;  /* 0x000000142f0b7221 */ /* 0x008fc20000010000 */
[----:B------:R-:W-:-:S06]  /*1bb70*/  F2FP.SATFINITE.E4M3.F32.PACK_AB_MERGE_C R28, R123, R28, RZ ;  /* 0x0000001c7b1c723e */ /* 0x000fcc00048070ff */
[----:B------:R-:W-:Y:S01]  /*1bb80*/  MUFU.EX2 R127, R127 ;  /* 0x0000007f007f7308 */ /* 0x000fe20000000800 */
[----:B------:R-:W-:-:S07]  /*1bb90*/  FADD.FTZ R123, R123, R24 ;  /* 0x000000187b7b7221 */ /* 0x000fce0000010000 */
[----:B------:R-:W3:Y:S08]  /*1bba0*/  MUFU.EX2 R38, R38 ;  /* 0x0000002600267308 */ /* 0x000ef00000000800 */
[----:B------:R-:W5:Y:S01]  /*1bbb0*/  MUFU.EX2 R62, R62 ;  /* 0x0000003e003e7308 */ /* 0x000f620000000800 */
[C---:B-1----:R-:W-:Y:S01]  /*1bbc0*/  F2FP.SATFINITE.E4M3.F32.PACK_AB_MERGE_C R47, R64.reuse, R47, RZ ;  /* 0x0000002f402f723e */ /* 0x042fe200048070ff */
[----:B------:R-:W-:Y:S01]  /*1bbd0*/  FADD.FTZ R64, R64, R11 ;  /* 0x0000000b40407221 */ /* 0x000fe20000010000 */
[----:B--2---:R-:W-:-:S01]  /*1bbe0*/  FADD.FTZ R20, R206, R123 ;  /* 0x0000007bce147221 */ /* 0x004fc20000010000 */
[----:B------:R-:W-:-:S04]  /*1bbf0*/  FFMA.FTZ R31, R2, R31, -R46 ;  /* 0x0000001f021f7223 */ /* 0x000fc8000001082e */
[----:B------:R-:W-:Y:S01]  /*1bc00*/  MUFU.EX2 R45, R45 ;  /* 0x0000002d002d7308 */ /* 0x000fe20000000800 */
[----:B0-----:R-:W-:-:S01]  /*1bc10*/  FADD.FTZ R11, R207, R64 ;  /* 0x00000040cf0b7221 */ /* 0x001fc20000010000 */
[----:B------:R-:W-:-:S06]  /*1bc20*/  FFMA.FTZ R163, R2, R163, -R46 ;  /* 0x000000a302a37223 */ /* 0x000fcc000001082e */
[----:B------:R-:W-:Y:S01]  /*1bc30*/  MUFU.EX2 R30, R30 ;  /* 0x0000001e001e7308 */ /* 0x000fe20000000800 */
[----:B----4-:R-:W-:-:S07]  /*1bc40*/  FADD.FTZ R24, R121, R20 ;  /* 0x0000001479187221 */ /* 0x010fce0000010000 */
[----:B------:R-:W0:Y:S08]  /*1bc50*/  MUFU.EX2 R7, R59 ;  /* 0x0000003b00077308 */ /* 0x000e300000000800 */
[----:B------:R-:W1:Y:S01]  /*1bc60*/  MUFU.EX2 R57, R57 ;  /* 0x0000003900397308 */ /* 0x000e620000000800 */
[----:B---3--:R-:W-:Y:S01]  /*1bc70*/  F2FP.SATFINITE.E4M3.F32.PACK_AB_MERGE_C R21, R38, R127, RZ ;  /* 0x0000007f2615723e */ /* 0x008fe200048070ff */
[----:B-----5:R-:W-:-:S06]  /*1bc80*/  FADD.FTZ R11, R62, R11 ;  /* 0x0000000b3e0b7221 */ /* 0x020fcc0000010000 */
[----:B------:R-:W-:Y:S01]  /*1bc90*/  MUFU.EX2 R34, R34 ;  /* 0x0000002200227308 */ /* 0x000fe20000000800 */
[----:B------:R-:W-:-:S07]  /*1bca0*/  FADD.FTZ R127, R127, R24 ;  /* 0x000000187f7f7221 */ /* 0x000fce0000010000 */
[----:B------:R-:W2:Y:S01]  /*1bcb0*/  MUFU.EX2 R209, R209 ;  /* 0x000000d100d17308 */ /* 0x000ea20000000800 */
[----:B------:R-:W-:-:S01]  /*1bcc0*/  FFMA.FTZ R73, R2, R73, -R46 ;  /* 0x0000004902497223 */ /* 0x000fc2000001082e */
[----:B------:R-:W-:-:S06]  /*1bcd0*/  FADD.FTZ R24, R6, R11 ;  /* 0x0000000b06187221 */ /* 0x000fcc0000010000 */
[----:B------:R-:W3:Y:S01]  /*1bce0*/  MUFU.EX2 R12, R31 ;  /* 0x0000001f000c7308 */ /* 0x000ee20000000800 */
[----:B------:R-:W-:-:S01]  /*1bcf0*/  FADD.FTZ R38, R38, R127 ;  /* 0x0000007f26267221 */ /* 0x000fc20000010000 */
[C---:B0-----:R-:W-:Y:S01]  /*1bd00*/  F2FP.SATFINITE.E4M3.F32.PACK_AB_MERGE_C R11, R7.reuse, R6, RZ ;  /* 0x00000006070b723e */ /* 0x041fe200048070ff */
[----:B------:R-:W-:-:S05]  /*1bd10*/  FADD.FTZ R24, R7, R24 ;  /* 0x0000001807187221 */ /* 0x000fca0000010000 */
[----:B------:R-:W0:Y:S01]  /*1bd20*/  MUFU.EX2 R163, R163 ;  /* 0x000000a300a37308 */ /* 0x000e220000000800 */
[----:B------:R-:W-:Y:S01]  /*1bd30*/  F2FP.SATFINITE.E4M3.F32.PACK_AB_MERGE_C R208, R30, R45, RZ ;  /* 0x0000002d1ed0723e */ /* 0x000fe200048070ff */
[----:B-1----:R-:W-:Y:S01]  /*1bd40*/  FADD.FTZ R7, R57, R38 ;  /* 0x0000002639077221 */ /* 0x002fe20000010000 */
[----:B------:R-:W-:-:S05]  /*1bd50*/  F2FP.SATFINITE.E4M3.F32.PACK_AB_MERGE_C R217, R32, R217, R9 ;  /* 0x000000d920d9723e */ /* 0x000fca0004807009 */
[----:B------:R-:W1:Y:S01]  /*1bd60*/  MUFU.EX2 R14, R73 ;  /* 0x00000049000e7308 */ /* 0x000e620000000800 */
[----:B--2---:R-:W-:-:S01]  /*1bd70*/  FADD.FTZ R9, R209, R24 ;  /* 0x00000018d1097221 */ /* 0x004fc20000010000 */
[C---:B------:R-:W-:Y:S01]  /*1bd80*/  F2FP.SATFINITE.E4M3.F32.PACK_AB_MERGE_C R208, R34.reuse, R57, R208 ;  /* 0x0000003922d0723e */ /* 0x040fe200048070d0 */
[----:B------:R-:W-:-:S05]  /*1bd90*/  FADD.FTZ R34, R34, R7 ;  /* 0x0000000722227221 */ /* 0x000fca0000010000 */
[----:B------:R-:W-:Y:S01]  /*1bda0*/  MUFU.EX2 R43, R43 ;  /* 0x0000002b002b7308 */ /* 0x000fe20000000800 */
[----:B------:R-:W-:-:S07]  /*1bdb0*/  FFMA.FTZ R117, R2, R117, -R46 ;  /* 0x0000007502757223 */ /* 0x000fce000001082e */
[----:B------:R-:W-:Y:S08]  /*1bdc0*/  MUFU.EX2 R8, R8 ;  /* 0x0000000800087308 */ /* 0x000ff00000000800 */
[----:B------:R-:W2:Y:S01]  /*1bdd0*/  MUFU.EX2 R3, R3 ;  /* 0x0000000300037308 */ /* 0x000ea20000000800 */
[----:B---3--:R-:W-:-:S01]  /*1bde0*/  FADD.FTZ R6, R12, R9 ;  /* 0x000000090c067221 */ /* 0x008fc20000010000 */
[----:B------:R-:W-:-:S06]  /*1bdf0*/  FADD.FTZ R45, R45, R34 ;  /* 0x000000222d2d7221 */ /* 0x000fcc0000010000 */
[----:B------:R-:W3:Y:S01]  /*1be00*/  MUFU.EX2 R10, R10 ;  /* 0x0000000a000a7308 */ /* 0x000ee20000000800 */
[----:B------:R-:W-:-:S01]  /*1be10*/  FFMA.FTZ R119, R2, R119, -R46 ;  /* 0x0000007702777223 */ /* 0x000fc2000001082e */
[----:B0-----:R-:W-:Y:S01]  /*1be20*/  FADD.FTZ R7, R163, R6 ;  /* 0x00000006a3077221 */ /* 0x001fe20000010000 */
[----:B------:R-:W-:-:S01]  /*1be30*/  FFMA.FTZ R125, R2, R125, -R46 ;  /* 0x0000007d027d7223 */ /* 0x000fc2000001082e */
[----:B------:R-:W-:Y:S01]  /*1be40*/  FADD.FTZ R30, R30, R45 ;  /* 0x0000002d1e1e7221 */ /* 0x000fe20000010000 */
[----:B------:R-:W-:-:S03]  /*1be50*/  FFMA.FTZ R46, R2, R129, -R46 ;  /* 0x00000081022e7223 */ /* 0x000fc6000001082e */
[----:B------:R-:W0:Y:S01]  /*1be60*/  MUFU.EX2 R117, R117 ;  /* 0x0000007500757308 */ /* 0x000e220000000800 */
[C---:B-1----:R-:W-:Y:S01]  /*1be70*/  F2FP.SATFINITE.E4M3.F32.PACK_AB_MERGE_C R163, R14.reuse, R163, RZ ;  /* 0x000000a30ea3723e */ /* 0x042fe200048070ff */
[----:B------:R-:W-:Y:S01]  /*1be80*/  FADD.FTZ R14, R14, R7 ;  /* 0x000000070e0e7221 */ /* 0x000fe20000010000 */
[----:B--2---:R-:W-:Y:S01]  /*1be90*/  F2FP.SATFINITE.E4M3.F32.PACK_AB_MERGE_C R210, R3, R8, RZ ;  /* 0x0000000803d2723e */ /* 0x004fe200048070ff */
[----:B------:R-:W-:-:S04]  /*1bea0*/  FADD.FTZ R7, R43, R30 ;  /* 0x0000001e2b077221 */ /* 0x000fc80000010000 */
[----:B------:R-:W1:Y:S01]  /*1beb0*/  MUFU.EX2 R20, R119 ;  /* 0x0000007700147308 */ /* 0x000e620000000800 */
[C---:B---3--:R-:W-:Y:S01]  /*1bec0*/  F2FP.SATFINITE.E4M3.F32.PACK_AB_MERGE_C R210, R10.reuse, R43, R210 ;  /* 0x0000002b0ad2723e */ /* 0x048fe200048070d2 */
[----:B------:R-:W-:Y:S01]  /*1bed0*/  FADD.FTZ R7, R10, R7 ;  /* 0x000000070a077221 */ /* 0x000fe20000010000 */
[----:B------:R-:W-:-:S05]  /*1bee0*/  VIADD R10, R131, 0xfffffffe ;  /* 0xfffffffe830a7836 */ /* 0x000fca0000000000 */
[----:B------:R-:W2:Y:S01]  /*1bef0*/  MUFU.EX2 R125, R125 ;  /* 0x0000007d007d7308 */ /* 0x000ea20000000800 */
[----:B------:R-:W-:-:S07]  /*1bf00*/  ISETP.GE.AND P1, PT, R10, R110, PT ;  /* 0x0000006e0a00720c */ /* 0x000fce0003f26270 */
[----:B------:R-:W3:Y:S01]  /*1bf10*/  MUFU.EX2 R46, R46 ;  /* 0x0000002e002e7308 */ /* 0x000ee20000000800 */
[----:B0-----:R-:W-:-:S01]  /*1bf20*/  FADD.FTZ R9, R117, R14 ;  /* 0x0000000e75097221 */ /* 0x001fc20000010000 */
[----:B------:R-:W-:-:S03]  /*1bf30*/  F2FP.SATFINITE.E4M3.F32.PACK_AB_MERGE_C R205, R0, R205, R47 ;  /* 0x000000cd00cd723e */ /* 0x000fc6000480702f */
[----:B-1----:R-:W-:Y:S01]  /*1bf40*/  FADD.FTZ R0, R20, R9 ;  /* 0x0000000914007221 */ /* 0x002fe20000010000 */
[----:B------:R-:W-:Y:S01]  /*1bf50*/  F2FP.SATFINITE.E4M3.F32.PACK_AB_MERGE_C R207, R62, R207, R11 ;  /* 0x000000cf3ecf723e */ /* 0x000fe2000480700b */
[----:B------:R-:W-:Y:S01]  /*1bf60*/  FADD.FTZ R8, R8, R7 ;  /* 0x0000000708087221 */ /* 0x000fe20000010000 */
[----:B------:R-:W-:Y:S01]  /*1bf70*/  F2FP.SATFINITE.E4M3.F32.PACK_AB_MERGE_C R15, R50, R15, RZ ;  /* 0x0000000f320f723e */ /* 0x000fe200048070ff */
[----:B--2---:R-:W-:Y:S01]  /*1bf80*/  FADD.FTZ R11, R125, R0 ;  /* 0x000000007d0b7221 */ /* 0x004fe20000010000 */
[----:B------:R-:W-:Y:S02]  /*1bf90*/  F2FP.SATFINITE.E4M3.F32.PACK_AB_MERGE_C R27, R52, R27, RZ ;  /* 0x0000001b341b723e */ /* 0x000fe400048070ff */
[----:B------:R-:W-:Y:S02]  /*1bfa0*/  F2FP.SATFINITE.E4M3.F32.PACK_AB_MERGE_C R33, R56, R33, RZ ;  /* 0x000000213821723e */ /* 0x000fe400048070ff */
[----:B------:R-:W-:Y:S02]  /*1bfb0*/  F2FP.SATFINITE.E4M3.F32.PACK_AB_MERGE_C R41, R58, R41, RZ ;  /* 0x000000293a29723e */ /* 0x000fe400048070ff */
[----:B------:R-:W-:-:S02]  /*1bfc0*/  F2FP.SATFINITE.E4M3.F32.PACK_AB_MERGE_C R60, R61, R60, RZ ;  /* 0x0000003c3d3c723e */ /* 0x000fc400048070ff */
[C---:B---3--:R-:W-:Y:S01]  /*1bfd0*/  F2FP.SATFINITE.E4M3.F32.PACK_AB_MERGE_C R211, R46.reuse, R125, RZ ;  /* 0x0000007d2ed3723e */ /* 0x048fe200048070ff */
[----:B------:R-:W-:Y:S01]  /*1bfe0*/  FADD.FTZ R11, R46, R11 ;  /* 0x0000000b2e0b7221 */ /* 0x000fe20000010000 */
[----:B------:R-:W-:Y:S01]  /*1bff0*/  F2FP.SATFINITE.E4M3.F32.PACK_AB_MERGE_C R216, R93, R216, R51 ;  /* 0x000000d85dd8723e */ /* 0x000fe20004807033 */
[----:B------:R-:W-:Y:S01]  /*1c000*/  IMAD.MOV.U32 R24, RZ, RZ, R25 ;  /* 0x000000ffff187224 */ /* 0x000fe200078e0019 */
[----:B------:R-:W-:Y:S01]  /*1c010*/  F2FP.SATFINITE.E4M3.F32.PACK_AB_MERGE_C R214, R101, R214, R111 ;  /* 0x000000d665d6723e */ /* 0x000fe2000480706f */
[--C-:B------:R-:W-:Y:S01]  /*1c020*/  IMAD.MOV.U32 R31, RZ, RZ, R25.reuse ;  /* 0x000000ffff1f7224 */ /* 0x100fe200078e0019 */
[----:B------:R-:W-:Y:S01]  /*1c030*/  F2FP.SATFINITE.E4M3.F32.PACK_AB_MERGE_C R200, R109, R200, R48 ;  /* 0x000000c86dc8723e */ /* 0x000fe20004807030 */
[--C-:B------:R-:W-:Y:S01]  /*1c040*/  IMAD.MOV.U32 R30, RZ, RZ, R25.reuse ;  /* 0x000000ffff1e7224 */ /* 0x100fe200078e0019 */
[----:B------:R-:W-:Y:S01]  /*1c050*/  F2FP.SATFINITE.E4M3.F32.PACK_AB_MERGE_C R202, R113, R202, R26 ;  /* 0x000000ca71ca723e */ /* 0x000fe2000480701a */
[--C-:B------:R-:W-:Y:S01]  /*1c060*/  IMAD.MOV.U32 R26, RZ, RZ, R25.reuse ;  /* 0x000000ffff1a7224 */ /* 0x100fe200078e0019 */
[----:B------:R-:W-:Y:S01]  /*1c070*/  F2FP.SATFINITE.E4M3.F32.PACK_AB_MERGE_C R204, R39, R204, R28 ;  /* 0x000000cc27cc723e */ /* 0x000fe2000480701c */
[----:B------:R-:W-:Y:S01]  /*1c080*/  IMAD.MOV.U32 R28, RZ, RZ, R25 ;  /* 0x000000ffff1c7224 */ /* 0x000fe200078e0019 */
[----:B------:R-:W-:Y:S01]  /*1c090*/  F2FP.SATFINITE.E4M3.F32.PACK_AB_MERGE_C R219, R36, R219, R15 ;  /* 0x000000db24db723e */ /* 0x000fe2000480700f */
[----:B------:R-:W-:Y:S01]  /*1c0a0*/  IMAD.MOV.U32 R32, RZ, RZ, R25 ;  /* 0x000000ffff207224 */ /* 0x000fe200078e0019 */
[----:B------:R-:W-:Y:S01]  /*1c0b0*/  F2FP.SATFINITE.E4M3.F32.PACK_AB_MERGE_C R213, R40, R213, R27 ;  /* 0x000000d528d5723e */ /* 0x000fe2000480701b */
[----:B------:R-:W-:Y:S01]  /*1c0c0*/  IMAD.MOV.U32 R27, RZ, RZ, R25 ;  /* 0x000000ffff1b7224 */ /* 0x000fe200078e0019 */
[----:B------:R-:W-:Y:S01]  /*1c0d0*/  F2FP.SATFINITE.E4M3.F32.PACK_AB_MERGE_C R215, R42, R215, R33 ;  /* 0x000000d72ad7723e */ /* 0x000fe20004807021 */
[----:B------:R-:W-:Y:S01]  /*1c0e0*/  IMAD.MOV.U32 R33, RZ, RZ, R25 ;  /* 0x000000ffff217224 */ /* 0x000fe200078e0019 */
[----:B------:R-:W-:Y:S01]  /*1c0f0*/  F2FP.SATFINITE.E4M3.F32.PACK_AB_MERGE_C R201, R44, R201, R41 ;  /* 0x000000c92cc9723e */ /* 0x000fe20004807029 */
[--C-:B------:R-:W-:Y:S01]  /*1c100*/  IMAD.MOV.U32 R35, RZ, RZ, R25.reuse ;  /* 0x000000ffff237224 */ /* 0x100fe200078e0019 */
[----:B------:R-:W-:Y:S01]  /*1c110*/  F2FP.SATFINITE.E4M3.F32.PACK_AB_MERGE_C R203, R54, R203, R60 ;  /* 0x000000cb36cb723e */ /* 0x000fe2000480703c */
[----:B------:R-:W-:Y:S01]  /*1c120*/  IMAD.MOV.U32 R34, RZ, RZ, R25 ;  /* 0x000000ffff227224 */ /* 0x000fe200078e0019 */
[----:B------:R-:W-:Y:S01]  /*1c130*/  F2FP.SATFINITE.E4M3.F32.PACK_AB_MERGE_C R209, R12, R209, R163 ;  /* 0x000000d10cd1723e */ /* 0x000fe200048070a3 */
[----:B------:R-:W-:Y:S01]  /*1c140*/  FADD.FTZ R12, R3, R8 ;  /* 0x00000008030c7221 */ /* 0x000fe20000010000 */
[----:B------:R-:W-:Y:S01]  /*1c150*/  F2FP.SATFINITE.E4M3.F32.PACK_AB_MERGE_C R211, R20, R117, R211 ;  /* 0x0000007514d3723e */ /* 0x000fe200048070d3 */
[----:B------:R-:W-:Y:S01]  /*1c160*/  IMAD.MOV.U32 R36, RZ, RZ, R25 ;  /* 0x000000ffff247224 */ /* 0x000fe200078e0019 */
[----:B------:R-:W-:Y:S01]  /*1c170*/  F2FP.SATFINITE.E4M3.F32.PACK_AB_MERGE_C R206, R121, R206, R21 ;  /* 0x000000ce79ce723e */ /* 0x000fe20004807015 */
[--C-:B------:R-:W-:Y:S01]  /*1c180*/  IMAD.MOV.U32 R39, RZ, RZ, R25.reuse ;  /* 0x000000ffff277224 */ /* 0x100fe200078e0019 */
[-C--:B------:R-:W-:Y:S01]  /*1c190*/  MOV R29, R25.reuse ;  /* 0x00000019001d7202 */ /* 0x080fe20000000f00 */
        /* <DEDUP_REMOVED lines=21> */
[----:B------:R-:W-:Y:S01]  /*1c2f0*/  MOV R117, R25 ;  /* 0x0000001900757202 */ /* 0x000fe20000000f00 */
[----:B------:R-:W-:-:S02]  /*1c300*/  IMAD.MOV.U32 R50, RZ, RZ, R25 ;  /* 0x000000ffff327224 */ /* 0x000fc400078e0019 */
[--C-:B------:R-:W-:Y:S02]  /*1c310*/  IMAD.MOV.U32 R52, RZ, RZ, R25.reuse ;  /* 0x000000ffff347224 */ /* 0x100fe400078e0019 */
[--C-:B------:R-:W-:Y:S02]  /*1c320*/  IMAD.MOV.U32 R55, RZ, RZ, R25.reuse ;  /* 0x000000ffff377224 */ /* 0x100fe400078e0019 */
[--C-:B------:R-:W-:Y:S02]  /*1c330*/  IMAD.MOV.U32 R54, RZ, RZ, R25.reuse ;  /* 0x000000ffff367224 */ /* 0x100fe400078e0019 */
[--C-:B------:R-:W-:Y:S02]  /*1c340*/  IMAD.MOV.U32 R57, RZ, RZ, R25.reuse ;  /* 0x000000ffff397224 */ /* 0x100fe400078e0019 */
[--C-:B------:R-:W-:Y:S02]  /*1c350*/  IMAD.MOV.U32 R56, RZ, RZ, R25.reuse ;  /* 0x000000ffff387224 */ /* 0x100fe400078e0019 */
        /* <DEDUP_REMOVED lines=53> */
[----:B------:R-:W-:Y:S01]  /*1c6b0*/  IMAD.MOV.U32 R118, RZ, RZ, R25 ;  /* 0x000000ffff767224 */ /* 0x000fe200078e0019 */
[----:B------:R-:W-:Y:S06]  /*1c6c0*/  @!P1 BRA `(.L_x_4436) ;  /* 0x0000003800389947 */ /* 0x000fec0003800000 */
[----:B------:R0:W5:Y:S01]  /*1c6d0*/  LDL.LU R3, [R1+0x30] ;  /* 0x0000300001037983 */ /* 0x0001620000300800 */
[----:B------:R-:W-:Y:S01]  /*1c6e0*/  IMAD.MOV.U32 R9, RZ, RZ, R5 ;  /* 0x000000ffff097224 */ /* 0x000fe200078e0005 */
[----:B------:R-:W-:Y:S01]  /*1c6f0*/  CS2R R118, SRZ ;  /* 0x0000000000767805 */ /* 0x000fe2000001ff00 */
[----:B------:R-:W-:Y:S01]  /*1c700*/  IMAD.MOV.U32 R8, RZ, RZ, R4 ;  /* 0x000000ffff087224 */ /* 0x000fe200078e0004 */
[----:B------:R-:W-:Y:S01]  /*1c710*/  CS2R R116, SRZ ;  /* 0x0000000000747805 */ /* 0x000fe2000001ff00 */
[----:B------:R-:W-:Y:S01]  /*1c720*/  IMAD.MOV.U32 R0, RZ, RZ, R120 ;  /* 0x000000ffff007224 */ /* 0x000fe200078e0078 */
        /* <DEDUP_REMOVED lines=45> */
[----:B0-----:R-:W-:-:S07]  /*1ca00*/  CS2R R24, SRZ ;  /* 0x0000000000187805 */ /* 0x001fce000001ff00 */
.L_x_4448:
[----:B------:R-:W2:Y:S01]  /*1ca10*/  LDL R5, [R1+0x40] ;  /* 0x0000400001057983 */ /* 0x000ea20000100800 */
[----:B------:R-:W-:Y:S01]  /*1ca20*/  ISETP.NE.AND P1, PT, R0, 0x1, PT ;  /* 0x000000010000780c */ /* 0x000fe20003f25270 */
[----:B------:R-:W-:Y:S05]  /*1ca30*/  YIELD ;  /* 0x0000000000007946 */ /* 0x000fea0003800000 */
[----:B------:R-:W-:-:S04]  /*1ca40*/  SEL R4, RZ, 0x1, P1 ;  /* 0x00000001ff047807 */ /* 0x000fc80000800000 */
[----:B-----5:R-:W-:-:S05]  /*1ca50*/  LOP3.LUT R6, R3, R4, RZ, 0x3c, !PT ;  /* 0x0000000403067212 */ /* 0x020fca00078e3cff */
[----:B------:R0:W-:Y:S01]  /*1ca60*/  STL [R1+0x30], R6 ;  /* 0x0000300601007387 */ /* 0x0001e20000100800 */
[----:B--2---:R-:W-:-:S13]  /*1ca70*/  ISETP.NE.AND P1, PT, R5, RZ, PT ;  /* 0x000000ff0500720c */ /* 0x004fda0003f25270 */
[----:B0-----:R-:W-:Y:S05]  /*1ca80*/  @P1 BRA `(.L_x_4437) ;  /* 0x00000000003c1947 */ /* 0x001fea0003800000 */
[----:B------:R-:W-:Y:S05]  /*1ca90*/  @!P0 BRA `(.L_x_4438) ;  /* 0x0000000000048947 */ /* 0x000fea0003800000 */
[----:B------:R-:W-:Y:S01]  /*1caa0*/  BPT.TRAP 0x1 ;  /* 0x000000040000795c */ /* 0x000fe20000300000 */
.L_x_4438:
[----:B------:R-:W-:-:S05]  /*1cab0*/  VIADD R4, R0, 0x1 ;  /* 0x0000000100047836 */ /* 0x000fca0000000000 */
[----:B------:R-:W-:-:S04]  /*1cac0*/  ISETP.NE.AND P2, PT, R4, 0x2, PT ;  /* 0x000000020400780c */ /* 0x000fc80003f45270 */
[----:B------:R-:W-:Y:S02]  /*1cad0*/  SEL R5, R4, RZ, P2 ;  /* 0x000000ff04057207 */ /* 0x000fe40001000000 */
[----:B------:R-:W-:Y:S02]  /*1cae0*/  SHF.L.U32 R4, R6, 0x1f, RZ ;  /* 0x0000001f06047819 */ /* 0x000fe400000006ff */
[----:B------:R-:W-:-:S04]  /*1caf0*/  LEA R5, R5, R18, 0x3 ;  /* 0x0000001205057211 */ /* 0x000fc800078e18ff */
[----:B------:R0:W1:Y:S01]  /*1cb00*/  SYNCS.PHASECHK.TRANS64.TRYWAIT P2, [R5+URZ+0x33430], R4 ;  /* 0x03343004050075a7 */ /* 0x000062000804017f */
[----:B------:R-:W-:Y:S05]  /*1cb10*/  @!P0 BRA `(.L_x_4439) ;  /* 0x0000000000048947 */ /* 0x000fea0003800000 */
[----:B------:R-:W-:Y:S01]  /*1cb20*/  BPT.TRAP 0x1 ;  /* 0x000000040000795c */ /* 0x000fe20000300000 */
.L_x_4439:
[----:B------:R-:W-:Y:S04]  /*1cb30*/  BSSY B0, `(.L_x_4437) ;  /* 0x0000004000007945 */ /* 0x000fe80003800000 */
[----:B-1----:R-:W-:Y:S05]  /*1cb40*/  @P2 BRA `(.L_x_4440) ;  /* 0x0000000000082947 */ /* 0x002fea0003800000 */
[----:B------:R-:W1:Y:S02]  /*1cb50*/  SYNCS.PHASECHK.TRANS64.TRYWAIT P2, [R5+URZ+0x33430], R4 ;  /* 0x03343004050075a7 */ /* 0x000e64000804017f */
[----:B-1----:R-:W-:Y:S05]  /*1cb60*/  @!P2 BRA `(.L_x_4441) ;  /* 0x0000013c00c0a947 */ /* 0x002fea0003800000 */
.L_x_4440:
[----:B------:R-:W-:Y:S05]  /*1cb70*/  BSYNC B0 ;  /* 0x0000000000007941 */ /* 0x000fea0003800000 */
.L_x_4437:
[----:B01----:R-:W0:Y:S01]  /*1cb80*/  S2R R4, SR_TID.X ;  /* 0x0000000000047919 */ /* 0x003e220000002100 */
[----:B------:R-:W-:Y:S05]  /*1cb90*/  WARPSYNC.ALL ;  /* 0x0000000000007948 */ /* 0x000fea0003800000 */
[----:B------:R-:W-:Y:S01]  /*1cba0*/  IMAD.MOV.U32 R5, RZ, RZ, -0x7fffffe0 ;  /* 0x80000020ff057424 */ /* 0x000fe200078e00ff */
[----:B------:R-:W-:Y:S01]  /*1cbb0*/  UMOV UR20, UR28 ;  /* 0x0000001c00147c82 */ /* 0x000fe20008000000 */
[----:B------:R-:W-:Y:S01]  /*1cbc0*/  UMOV UR21, UR29 ;  /* 0x0000001d00157c82 */ /* 0x000fe20008000000 */
[----:B------:R-:W-:Y:S01]  /*1cbd0*/  IMAD.MOV.U32 R21, RZ, RZ, -0x7fffffe0 ;  /* 0x80000020ff157424 */ /* 0x000fe200078e00ff */
[----:B------:R-:W-:Y:S01]  /*1cbe0*/  UMOV UR24, UR28 ;  /* 0x0000001c00187c82 */ /* 0x000fe20008000000 */
[----:B------:R-:W-:Y:S01]  /*1cbf0*/  R2UR UR23, R5 ;  /* 0x00000000051772ca */ /* 0x000fe200000e0000 */
[----:B------:R-:W-:Y:S01]  /*1cc00*/  UMOV UR25, UR29 ;  /* 0x0000001d00197c82 */ /* 0x000fe20008000000 */
[----:B------:R-:W-:Y:S01]  /*1cc10*/  IMAD.MOV.U32 R7, RZ, RZ, -0x7fffffe0 ;  /* 0x80000020ff077424 */ /* 0x000fe200078e00ff */
[----:B------:R-:W-:Y:S01]  /*1cc20*/  R2UR UR27, R21 ;  /* 0x00000000151b72ca */ /* 0x000fe200000e0000 */
[----:B------:R-:W-:Y:S01]  /*1cc30*/  IMAD.MOV.U32 R15, RZ, RZ, -0x7fffffe0 ;  /* 0x80000020ff0f7424 */ /* 0x000fe200078e00ff */
[----:B------:R-:W-:Y:S01]  /*1cc40*/  UMOV UR32, UR28 ;  /* 0x0000001c00207c82 */ /* 0x000fe20008000000 */
[----:B------:R-:W-:Y:S01]  /*1cc50*/  UMOV UR33, UR29 ;  /* 0x0000001d00217c82 */ /* 0x000fe20008000000 */
[----:B------:R-:W-:Y:S01]  /*1cc60*/  R2UR UR31, R7 ;  /* 0x00000000071f72ca */ /* 0x000fe200000e0000 */
[----:B------:R-:W-:Y:S01]  /*1cc70*/  UMOV UR40, UR28 ;  /* 0x0000001c00287c82 */ /* 0x000fe20008000000 */
[----:B------:R-:W-:Y:S01]  /*1cc80*/  R2UR UR35, R15 ;  /* 0x000000000f2372ca */ /* 0x000fe200000e0000 */
[----:B------:R-:W-:Y:S01]  /*1cc90*/  UMOV UR41, UR29 ;  /* 0x0000001d00297c82 */ /* 0x000fe20008000000 */
[----:B------:R-:W-:Y:S01]  /*1cca0*/  R2UR UR43, R21 ;  /* 0x00000000152b72ca */ /* 0x000fe200000e0000 */
[----:B------:R-:W-:Y:S01]  /*1ccb0*/  IMAD.MOV.U32 R15, RZ, RZ, -0x7fffffe0 ;  /* 0x80000020ff0f7424 */ /* 0x000fe200078e00ff */
[----:B------:R-:W-:Y:S01]  /*1ccc0*/  R2UR UR47, R7 ;  /* 0x00000000072f72ca */ /* 0x000fe200000e0000 */
[----:B------:R-:W-:-:S02]  /*1ccd0*/  IMAD.MOV.U32 R7, RZ, RZ, -0x7fffffe0 ;  /* 0x80000020ff077424 */ /* 0x000fc400078e00ff */
[----:B------:R-:W-:Y:S01]  /*1cce0*/  IMAD.MOV.U32 R5, RZ, RZ, -0x7fffffe0 ;  /* 0x80000020ff057424 */ /* 0x000fe200078e00ff */
[----:B0-----:R-:W-:Y:S01]  /*1ccf0*/  SHF.R.U32.HI R14, RZ, 0x7, R4 ;  /* 0x00000007ff0e7819 */ /* 0x001fe20000011604 */
[----:B------:R-:W-:-:S04]  /*1cd00*/  VIADD R4, R0, 0x1 ;  /* 0x0000000100047836 */ /* 0x000fc80000000000 */
[----:B------:R-:W-:-:S05]  /*1cd10*/  VIADD R120, R14, 0x8 ;  /* 0x000000080e787836 */ /* 0x000fca0000000000 */
[----:B------:R0:W-:Y:S01]  /*1cd20*/  BAR.SYNC.DEFER_BLOCKING R120, 0x100 ;  /* 0x000400780000751d */ /* 0x0001e20000010000 */
[----:B------:R-:W-:-:S04]  /*1cd30*/  ISETP.NE.AND P2, PT, R4, 0x2, PT ;  /* 0x000000020400780c */ /* 0x000fc80003f45270 */
[----:B------:R-:W-:-:S05]  /*1cd40*/  SEL R6, R4, RZ, P2 ;  /* 0x000000ff04067207 */ /* 0x000fca0001000000 */
[----:B------:R-:W-:Y:S01]  /*1cd50*/  IMAD R4, R6, 0x780, R13 ;  /* 0x0000078006047824 */ /* 0x000fe200078e020d */
[----:B------:R1:W-:Y:S03]  /*1cd60*/  STL [R1+0x20], R6 ;  /* 0x0000200601007387 */ /* 0x0003e60000100800 */
[C---:B------:R-:W-:Y:S01]  /*1cd70*/  VIADD R20, R4.reuse, 0x80 ;  /* 0x0000008004147836 */ /* 0x040fe20000000000 */
[C---:B------:R-:W-:Y:S01]  /*1cd80*/  R2UR UR22, R4.reuse ;  /* 0x00000000041672ca */ /* 0x040fe200000e0000 */
[----:B------:R-:W-:-:S03]  /*1cd90*/  VIADD R14, R4, 0x180 ;  /* 0x00000180040e7836 */ /* 0x000fc60000000000 */
[----:B------:R-:W-:Y:S01]  /*1cda0*/  R2UR UR26, R20 ;  /* 0x00000000141a72ca */ /* 0x000fe200000e0000 */
[----:B-1----:R-:W-:Y:S01]  /*1cdb0*/  VIADD R6, R4, 0x100 ;  /* 0x0000010004067836 */ /* 0x002fe20000000000 */
[----:B------:R-:W-:Y:S01]  /*1cdc0*/  R2UR UR34, R14 ;  /* 0x000000000e2272ca */ /* 0x000fe200000e0000 */
[C---:B------:R-:W-:Y:S01]  /*1cdd0*/  VIADD R14, R4.reuse, 0x82 ;  /* 0x00000082040e7836 */ /* 0x040fe20000000000 */
[----:B------:R-:W-:Y:S01]  /*1cde0*/  WARPGROUP.ARRIVE ;  /* 0x00000000000079c5 */ /* 0x000fe20000000000 */
[----:B------:R-:W-:Y:S02]  /*1cdf0*/  IADD3 R20, R4, 0x200, RZ ;  /* 0x0000020004147810 */ /* 0x000fe40007ffe0ff */
[----:B------:R-:W-:Y:S01]  /*1ce00*/  R2UR UR30, R6 ;  /* 0x00000000061e72ca */ /* 0x000fe200000e0000 */
[----:B------:R-:W-:Y:S01]  /*1ce10*/  VIADD R6, R4, 0x2 ;  /* 0x0000000204067836 */ /* 0x000fe20000000000 */
[----:B------:R-:W-:Y:S01]  /*1ce20*/  R2UR UR42, R20 ;  /* 0x00000000142a72ca */ /* 0x000fe200000e0000 */
[----:B------:R-:W-:Y:S01]  /*1ce30*/  QGMMA.64x32x32.F32.E4M3.E4M3 R184, gdesc[UR20], RZ, !UPT, gsb0 ;  /* 0x0060000014b879f3 */ /* 0x000fe2000c0008ff */
[----:B------:R-:W-:Y:S01]  /*1ce40*/  R2UR UR22, R14 ;  /* 0x000000000e1672ca */ /* 0x000fe200000e0000 */
[----:B------:R-:W-:Y:S01]  /*1ce50*/  UMOV UR20, UR44 ;  /* 0x0000002c00147c82 */ /* 0x000fe20008000000 */
[----:B------:R-:W-:Y:S01]  /*1ce60*/  R2UR UR46, R6 ;  /* 0x00000000062e72ca */ /* 0x000fe200000e0000 */
[----:B------:R-:W-:Y:S01]  /*1ce70*/  UMOV UR21, UR45 ;  /* 0x0000002d00157c82 */ /* 0x000fe20008000000 */
[----:B------:R-:W-:Y:S01]  /*1ce80*/  R2UR UR23, R15 ;  /* 0x000000000f1772ca */ /* 0x000fe200000e0000 */
[----:B------:R-:W-:Y:S01]  /*1ce90*/  VIADD R6, R4, 0x102 ;  /* 0x0000010204067836 */ /* 0x000fe20000000000 */
[----:B------:R-:W-:-:S02]  /*1cea0*/  WARPGROUP.DEPBAR.LE gsb0, 0x0 ;  /* 0x00008000000079c5 */ /* 0x000fc40000010000 */
[----:B------:R-:W-:-:S06]  /*1ceb0*/  WARPGROUP.ARRIVE ;  /* 0x00000000000079c5 */ /* 0x000fcc0000000000 */
[----:B------:R-:W-:Y:S01]  /*1cec0*/  QGMMA.64x32x32.F32.E4M3.E4M3 R168, gdesc[UR24], RZ, !UPT, gsb0 ;  /* 0x0060000018a879f3 */ /* 0x000fe2000c0008ff */
        /* <DEDUP_REMOVED lines=8> */
[----:B------:R-:W-:Y:S03]  /*1cf50*/  QGMMA.64x32x32.F32.E4M3.E4M3 R152, gdesc[UR28], RZ, !UPT, gsb0 ;  /* 0x006000001c9879f3 */ /* 0x000fe6000c0008ff */
        /* <DEDUP_REMOVED lines=10> */
[----:B0-----:R-:W-:-:S06]  /*1d000*/  WARPGROUP.ARRIVE ;  /* 0x00000000000079c5 */ /* 0x001fcc0000000000 */
[----:B------:R-:W-:Y:S01]  /*1d010*/  QGMMA.64x32x32.F32.E4M3.E4M3 R120, gdesc[UR40], RZ, !UPT, gsb0 ;  /* 0x00600000287879f3 */ /* 0x000fe2000c0008ff */
        /* <DEDUP_REMOVED lines=49> */
[----:B------:R-:W-:Y:S02]  /*1d330*/  R2UR UR10, R6 ;  /* 0x00000000060a72ca */ /* 0x000fe400000e0000 */
[----:B------:R-:W-:Y:S01]  /*1d340*/  R2UR UR11, R7 ;  /* 0x00000000070b72ca */ /* 0x000fe200000e0000 */
        /* <DEDUP_REMOVED lines=40> */
[----:B------:R-:W-:-:S04]  /*1d5d0*/  IADD3 R6, R4, 0x500, RZ ;  /* 0x0000050004067810 */ /* 0x000fc80007ffe0ff */
        /* <DEDUP_REMOVED lines=67> */
[C---:B------:R-:W-:Y:S01]  /*1da10*/  IADD3 R6, R4.reuse, 0x682, RZ ;  /* 0x0000068204067810 */ /* 0x040fe20007ffe0ff */
[----:B------:R-:W-:Y:S01]  /*1da20*/  VIADD R4, R4, 0x702 ;  /* 0x0000070204047836 */ /* 0x000fe20000000000 */
        /* <DEDUP_REMOVED lines=30> */
[----:B------:R-:W-:Y:S05]  /*1dc10*/  @P1 BRA `(.L_x_4442) ;  /* 0x0000000000281947 */ /* 0x000fea0003800000 */
[----:B------:R-:W-:Y:S05]  /*1dc20*/  @!P0 BRA `(.L_x_4443) ;  /* 0x0000000000048947 */ /* 0x000fea0003800000 */
[----:B------:R-:W-:Y:S01]  /*1dc30*/  BPT.TRAP 0x1 ;  /* 0x000000040000795c */ /* 0x000fe20000300000 */
.L_x_4443:
[----:B------:R-:W-:Y:S01]  /*1dc40*/  SHF.L.U32 R3, R3, 0x1f, RZ ;  /* 0x0000001f03037819 */ /* 0x000fe200000006ff */
[----:B------:R-:W-:-:S04]  /*1dc50*/  IMAD R4, R0, 0x8, R18 ;  /* 0x0000000800047824 */ /* 0x000fc800078e0212 */
[----:B------:R0:W1:Y:S01]  /*1dc60*/  SYNCS.PHASECHK.TRANS64.TRYWAIT P1, [R4+URZ+0x33450], R3 ;  /* 0x03345003040075a7 */ /* 0x000062000802017f */
[----:B------:R-:W-:Y:S05]  /*1dc70*/  @!P0 BRA `(.L_x_4444) ;  /* 0x0000000000048947 */ /* 0x000fea0003800000 */
[----:B------:R-:W-:Y:S01]  /*1dc80*/  BPT.TRAP 0x1 ;  /* 0x000000040000795c */ /* 0x000fe20000300000 */
.L_x_4444:
[----:B-1----:R-:W-:Y:S05]  /*1dc90*/  @P1 BRA `(.L_x_4442) ;  /* 0x0000000000081947 */ /* 0x002fea0003800000 */
[----:B------:R-:W1:Y:S02]  /*1dca0*/  SYNCS.PHASECHK.TRANS64.TRYWAIT P1, [R4+URZ+0x33450], R3 ;  /* 0x03345003040075a7 */ /* 0x000e64000802017f */
[----:B-1----:R-:W-:Y:S05]  /*1dcb0*/  @!P1 BRA `(.L_x_4445) ;  /* 0x0000012c00809947 */ /* 0x002fea0003800000 */
.L_x_4442:
[----:B01----:R-:W-:Y:S01]  /*1dcc0*/  VIADD R3, R18, 0x200 ;  /* 0x0000020012037836 */ /* 0x003fe20000000000 */
[----:B------:R-:W-:Y:S05]  /*1dcd0*/  WARPSYNC.ALL ;  /* 0x0000000000007948 */ /* 0x000fea0003800000 */
[----:B------:R-:W-:Y:S01]  /*1dce0*/  SHF.R.U32.HI R3, RZ, 0x4, R3 ;  /* 0x00000004ff037819 */ /* 0x000fe20000011603 */
[----:B------:R-:W-:Y:S01]  /*1dcf0*/  IMAD.MOV.U32 R5, RZ, RZ, -0x3ffffff0 ;  /* 0xc0000010ff057424 */ /* 0x000fe200078e00ff */
[----:B------:R-:W-:Y:S01]  /*1dd00*/  WARPGROUP.ARRIVE ;  /* 0x00000000000079c5 */ /* 0x000fe20000000000 */
[----:B------:R-:W-:-:S05]  /*1dd10*/  MOV R7, 0xc0000010 ;  /* 0xc000001000077802 */ /* 0x000fca0000000f00 */
[----:B------:R-:W0:Y:S01]  /*1dd20*/  S2R R14, SR_TID.X ;  /* 0x00000000000e7919 */ /* 0x000e220000002100 */
[----:B------:R-:W-:Y:S02]  /*1dd30*/  LOP3.LUT R3, R3, 0x3fff, RZ, 0xc0, !PT ;  /* 0x00003fff03037812 */ /* 0x000fe400078ec0ff */
[----:B------:R-:W-:Y:S01]  /*1dd40*/  R2UR UR7, R5 ;  /* 0x00000000050772ca */ /* 0x000fe200000e0000 */
[----:B------:R-:W-:Y:S01]  /*1dd50*/  IMAD.MOV.U32 R5, RZ, RZ, -0x3ffffff0 ;  /* 0xc0000010ff057424 */ /* 0x000fe200078e00ff */
[----:B------:R-:W-:-:S05]  /*1dd60*/  LOP3.LUT R3, R3, 0x10000, RZ, 0xfc, !PT ;  /* 0x0001000003037812 */ /* 0x000fca00078efcff */
[----:B------:R-:W-:-:S04]  /*1dd70*/  IMAD R4, R0, 0x780, R3 ;  /* 0x0000078000047824 */ /* 0x000fc800078e0203 */
[C---:B------:R-:W-:Y:S01]  /*1dd80*/  VIADD R6, R4.reuse, 0x180 ;  /* 0x0000018004067836 */ /* 0x040fe20000000000 */
[----:B------:R-:W-:-:S13]  /*1dd90*/  R2UR UR6, R4 ;  /* 0x00000000040672ca */ /* 0x000fda00000e0000 */
[----:B------:R-:W-:Y:S01]  /*1dda0*/  QGMMA.64x192x32.F32.E4M3.E4M3 R24, R216, gdesc[UR4], R24, gsb0 ;  /* 0x02e00004d8187df3 */ /* 0x000fe20008000818 */
[----:B------:R-:W-:Y:S01]  /*1ddb0*/  R2UR UR6, R6 ;  /* 0x00000000060672ca */ /* 0x000fe200000e0000 */
[----:B------:R-:W-:Y:S01]  /*1ddc0*/  VIADD R6, R4, 0x300 ;  /* 0x0000030004067836 */ /* 0x000fe20000000000 */
[----:B------:R-:W-:Y:S01]  /*1ddd0*/  R2UR UR7, R7 ;  /* 0x00000000070772ca */ /* 0x000fe200000e0000 */
[----:B------:R-:W-:Y:S01]  /*1dde0*/  IMAD.MOV.U32 R7, RZ, RZ, -0x3ffffff0 ;  /* 0xc0000010ff077424 */ /* 0x000fe200078e00ff */
[----:B0-----:R-:W-:-:S04]  /*1ddf0*/  SHF.R.U32.HI R14, RZ, 0x7, R14 ;  /* 0x00000007ff0e7819 */ /* 0x001fc8000001160e */
[----:B------:R-:W-:Y:S01]  /*1de00*/  IADD3 R3, -R14, 0xb, RZ ;  /* 0x0000000b0e037810 */ /* 0x000fe20007ffe1ff */
[----:B------:R-:W-:Y:S02]  /*1de10*/  WARPGROUP.DEPBAR.LE gsb0, 0x0 ;  /* 0x00008000000079c5 */ /* 0x000fe40000010000 */
[----:B------:R-:W-:-:S08]  /*1de20*/  WARPGROUP.ARRIVE ;  /* 0x00000000000079c5 */ /* 0x000fd00000000000 */
[----:B------:R-:W-:Y:S01]  /*1de30*/  QGMMA.64x192x32.F32.E4M3.E4M3 R24, R212, gdesc[UR4], R24, gsb0 ;  /* 0x02e00004d4187df3 */ /* 0x000fe20008000818 */
[----:B------:R-:W-:Y:S01]  /*1de40*/  R2UR UR6, R6 ;  /* 0x00000000060672ca */ /* 0x000fe200000e0000 */
[C---:B------:R-:W-:Y:S01]  /*1de50*/  VIADD R6, R4.reuse, 0x480 ;  /* 0x0000048004067836 */ /* 0x040fe20000000000 */
[----:B------:R-:W-:Y:S01]  /*1de60*/  R2UR UR7, R7 ;  /* 0x00000000070772ca */ /* 0x000fe200000e0000 */
[----:B------:R-:W-:Y:S02]  /*1de70*/  IMAD.MOV.U32 R7, RZ, RZ, -0x3ffffff0 ;  /* 0xc0000010ff077424 */ /* 0x000fe400078e00ff */
[----:B------:R-:W-:Y:S01]  /*1de80*/  VIADD R4, R4, 0x600 ;  /* 0x0000060004047836 */ /* 0x000fe20000000000 */
[----:B------:R-:W-:Y:S02]  /*1de90*/  WARPGROUP.DEPBAR.LE gsb0, 0x0 ;  /* 0x00008000000079c5 */ /* 0x000fe40000010000 */
[----:B------:R-:W-:-:S11]  /*1dea0*/  WARPGROUP.ARRIVE ;  /* 0x00000000000079c5 */ /* 0x000fd60000000000 */
[----:B------:R-:W-:Y:S01]  /*1deb0*/  QGMMA.64x192x32.F32.E4M3.E4M3 R24, R200, gdesc[UR4], R24, gsb0 ;  /* 0x02e00004c8187df3 */ /* 0x000fe20008000818 */
[----:B------:R-:W-:Y:S02]  /*1dec0*/  R2UR UR6, R6 ;  /* 0x00000000060672ca */ /* 0x000fe400000e0000 */
[----:B------:R-:W-:Y:S01]  /*1ded0*/  R2UR UR7, R7 ;  /* 0x00000000070772ca */ /* 0x000fe200000e0000 */
[----:B------:R-:W-:Y:S02]  /*1dee0*/  WARPGROUP.DEPBAR.LE gsb0, 0x0 ;  /* 0x00008000000079c5 */ /* 0x000fe40000010000 */
[----:B------:R-:W-:-:S14]  /*1def0*/  WARPGROUP.ARRIVE ;  /* 0x00000000000079c5 */ /* 0x000fdc0000000000 */
[----:B------:R-:W-:Y:S01]  /*1df00*/  QGMMA.64x192x32.F32.E4M3.E4M3 R24, R204, gdesc[UR4], R24, gsb0 ;  /* 0x02e00004cc187df3 */ /* 0x000fe20008000818 */
[----:B------:R-:W-:Y:S02]  /*1df10*/  R2UR UR6, R4 ;  /* 0x00000000040672ca */ /* 0x000fe400000e0000 */
[----:B------:R-:W-:Y:S01]  /*1df20*/  R2UR UR7, R5 ;  /* 0x00000000050772ca */ /* 0x000fe200000e0000 */
[----:B------:R-:W-:Y:S02]  /*1df30*/  WARPGROUP.DEPBAR.LE gsb0, 0x0 ;  /* 0x00008000000079c5 */ /* 0x000fe40000010000 */
[----:B------:R-:W-:-:S14]  /*1df40*/  WARPGROUP.ARRIVE ;  /* 0x00000000000079c5 */ /* 0x000fdc0000000000 */
[----:B------:R-:W-:Y:S03]  /*1df50*/  QGMMA.64x192x32.F32.E4M3.E4M3 R24, R208, gdesc[UR4], R24, gsb0 ;  /* 0x02e00004d0187df3 */ /* 0x000fe60008000818 */
[----:B------:R-:W-:Y:S02]  /*1df60*/  WARPGROUP.DEPBAR.LE gsb0, 0x0 ;  /* 0x00008000000079c5 */ /* 0x000fe40000010000 */
[----:B------:R0:W-:Y:S06]  /*1df70*/  BAR.ARV R3, 0x100 ;  /* 0x000400030000751d */ /* 0x0001ec0000002000 */
[----:B------:R-:W-:Y:S05]  /*1df80*/  @!P0 BRA `(.L_x_4446) ;  /* 0x0000000000048947 */ /* 0x000fea0003800000 */
[----:B------:R-:W-:Y:S01]  /*1df90*/  BPT.TRAP 0x1 ;  /* 0x000000040000795c */ /* 0x000fe20000300000 */
.L_x_4446:
[----:B------:R-:W0:Y:S01]  /*1dfa0*/  LDL R14, [R1+0x20] ;  /* 0x00002000010e7983 */ /* 0x000e220000100800 */
[----:B------:R-:W-:Y:S02]  /*1dfb0*/  IMAD.U32 R4, RZ, RZ, UR38 ;  /* 0x00000026ff047e24 */ /* 0x000fe4000f8e00ff */
[----:B0-----:R-:W-:-:S05]  /*1dfc0*/  IMAD R3, R14, 0x8, R18 ;  /* 0x000000080e037824 */ /* 0x001fca00078e0212 */
[----:B------:R-:W-:-:S04]  /*1dfd0*/  IADD3 R3, R3, 0x33440, RZ ;  /* 0x0003344003037810 */ /* 0x000fc80007ffe0ff */
[----:B------:R-:W-:-:S04]  /*1dfe0*/  PRMT R3, R4, 0x654, R3 ;  /* 0x0000065404037816 */ /* 0x000fc80000000003 */
[----:B------:R0:W-:Y:S02]  /*1dff0*/  SYNCS.ARRIVE.TRANS64.RED.A1T0 RZ, [R3+URZ], RZ ;  /* 0x000000ff03ff79a7 */ /* 0x0001e4000810043f */
[----:B0-----:R-:W-:-:S04]  /*1e000*/  FMNMX.FTZ R3, R184, R8, !PT ;  /* 0x00000008b8037209 */ /* 0x001fc80007810000 */
        /* <DEDUP_REMOVED lines=39> */
[----:B------:R-:W0:Y:S02]  /*1e280*/  SHFL.BFLY PT, R4, R3, 0x2, 0x1f ;  /* 0x0c401f0003047f89 */ /* 0x000e2400000e0000 */
[----:B0-----:R-:W-:-:S05]  /*1e290*/  FMNMX.FTZ R4, R3, R4, !PT ;  /* 0x0000000403047209 */ /* 0x001fca0007810000 */
[----:B------:R-:W0:Y:S02]  /*1e2a0*/  SHFL.BFLY PT, R3, R4, 0x1, 0x1f ;  /* 0x0c201f0004037f89 */ /* 0x000e2400000e0000 */
[----:B0-----:R-:W-:Y:S02]  /*1e2b0*/  FMNMX.FTZ R4, R4, R3, !PT ;  /* 0x0000000304047209 */ /* 0x001fe40007810000 */
[----:B------:R-:W-:-:S03]  /*1e2c0*/  FMNMX.FTZ R3, R186, R9, !PT ;  /* 0x00000009ba037209 */ /* 0x000fc60007810000 */
[----:B------:R-:W-:Y:S01]  /*1e2d0*/  FADD.FTZ R6, -R4, R8 ;  /* 0x0000000804067221 */ /* 0x000fe20000010100 */
[----:B------:R-:W-:-:S03]  /*1e2e0*/  FMNMX.FTZ R3, R187, R3, !PT ;  /* 0x00000003bb037209 */ /* 0x000fc60007810000 */
[----:B------:R-:W-:Y:S01]  /*1e2f0*/  FMUL.FTZ R6, R2, R6 ;  /* 0x0000000602067220 */ /* 0x000fe20000410000 */
[----:B------:R-:W-:-:S04]  /*1e300*/  FMNMX.FTZ R3, R190, R3, !PT ;  /* 0x00000003be037209 */ /* 0x000fc80007810000 */
[----:B------:R-:W-:Y:S01]  /*1e310*/  FMNMX.FTZ R3, R191, R3, !PT ;  /* 0x00000003bf037209 */ /* 0x000fe20007810000 */
[----:B------:R-:W-:Y:S03]  /*1e320*/  MUFU.EX2 R6, R6 ;  /* 0x0000000600067308 */ /* 0x000fe60000000800 */
        /* <DEDUP_REMOVED lines=39> */
[----:B0-----:R-:W-:Y:S01]  /*1e5a0*/  FMNMX.FTZ R5, R5, R3, !PT ;  /* 0x0000000305057209 */ /* 0x001fe20007810000 */
[----:B------:R-:W-:-:S04]  /*1e5b0*/  FFMA.FTZ R3, R2, R4, -8 ;  /* 0xc100000002037423 */ /* 0x000fc80000010004 */
[----:B------:R-:W-:Y:S01]  /*1e5c0*/  FADD.FTZ R7, -R5, R9 ;  /* 0x0000000905077221 */ /* 0x000fe20000010100 */
[----:B------:R-:W-:-:S01]  /*1e5d0*/  FFMA.FTZ R9, R2, R5, -8 ;  /* 0xc100000002097423 */ /* 0x000fc20000010005 */
[C-C-:B------:R-:W-:Y:S01]  /*1e5e0*/  FFMA.FTZ R184, R2.reuse, R184, -R3.reuse ;  /* 0x000000b802b87223 */ /* 0x140fe20000010803 */
[----:B------:R-:W-:-:S01]  /*1e5f0*/  FFMA.FTZ R185, R2, R185, -R3 ;  /* 0x000000b902b97223 */ /* 0x000fc20000010803 */
[C---:B------:R-:W-:Y:S01]  /*1e600*/  FMUL.FTZ R7, R2.reuse, R7 ;  /* 0x0000000702077220 */ /* 0x040fe20000410000 */
[----:B------:R-:W-:-:S01]  /*1e610*/  FFMA.FTZ R186, R2, R186, -R9 ;  /* 0x000000ba02ba7223 */ /* 0x000fc20000010809 */
[C---:B------:R-:W-:Y:S01]  /*1e620*/  FFMA.FTZ R187, R2.reuse, R187, -R9 ;  /* 0x000000bb02bb7223 */ /* 0x040fe20000010809 */
[----:B------:R-:W-:-:S01]  /*1e630*/  FFMA.FTZ R188, R2, R188, -R3 ;  /* 0x000000bc02bc7223 */ /* 0x000fc20000010803 */
[----:B------:R-:W0:Y:S01]  /*1e640*/  MUFU.EX2 R184, R184 ;  /* 0x000000b800b87308 */ /* 0x000e220000000800 */
[----:B------:R-:W-:-:S01]  /*1e650*/  FFMA.FTZ R190, R2, R190, -R9 ;  /* 0x000000be02be7223 */ /* 0x000fc20000010809 */
[C---:B------:R-:W-:Y:S01]  /*1e660*/  FFMA.FTZ R189, R2.reuse, R189, -R3 ;  /* 0x000000bd02bd7223 */ /* 0x040fe20000010803 */
[----:B------:R-:W-:-:S01]  /*1e670*/  FFMA.FTZ R191, R2, R191, -R9 ;  /* 0x000000bf02bf7223 */ /* 0x000fc20000010809 */
[C---:B------:R-:W-:Y:S01]  /*1e680*/  FFMA.FTZ R192, R2.reuse, R192, -R3 ;  /* 0x000000c002c07223 */ /* 0x040fe20000010803 */
[----:B------:R-:W-:-:S01]  /*1e690*/  FFMA.FTZ R194, R2, R194, -R9 ;  /* 0x000000c202c27223 */ /* 0x000fc20000010809 */
[C---:B------:R-:W-:Y:S01]  /*1e6a0*/  FFMA.FTZ R193, R2.reuse, R193, -R3 ;  /* 0x000000c102c17223 */ /* 0x040fe20000010803 */
[----:B------:R-:W-:-:S01]  /*1e6b0*/  FFMA.FTZ R195, R2, R195, -R9 ;  /* 0x000000c302c37223 */ /* 0x000fc20000010809 */
[----:B------:R-:W-:Y:S01]  /*1e6c0*/  MUFU.EX2 R7, R7 ;  /* 0x0000000700077308 */ /* 0x000fe20000000800 */
[----:B------:R-:W-:-:S01]  /*1e6d0*/  FFMA.FTZ R196, R2, R196, -R3 ;  /* 0x000000c402c47223 */ /* 0x000fc20000010803 */
[C---:B------:R-:W-:Y:S01]  /*1e6e0*/  FFMA.FTZ R198, R2.reuse, R198, -R9 ;  /* 0x000000c602c67223 */ /* 0x040fe20000010809 */
[----:B------:R-:W-:-:S01]  /*1e6f0*/  FFMA.FTZ R197, R2, R197, -R3 ;  /* 0x000000c502c57223 */ /* 0x000fc20000010803 */
[C---:B------:R-:W-:Y:S01]  /*1e700*/  FFMA.FTZ R199, R2.reuse, R199, -R9 ;  /* 0x000000c702c77223 */ /* 0x040fe20000010809 */
[----:B------:R-:W-:-:S01]  /*1e710*/  FFMA.FTZ R168, R2, R168, -R3 ;  /* 0x000000a802a87223 */ /* 0x000fc20000010803 */
[C---:B------:R-:W-:Y:S01]  /*1e720*/  FFMA.FTZ R170, R2.reuse, R170, -R9 ;  /* 0x000000aa02aa7223 */ /* 0x040fe20000010809 */
[----:B------:R-:W-:-:S01]  /*1e730*/  FFMA.FTZ R169, R2, R169, -R3 ;  /* 0x000000a902a97223 */ /* 0x000fc20000010803 */
[----:B------:R-:W1:Y:S01]  /*1e740*/  MUFU.EX2 R186, R186 ;  /* 0x000000ba00ba7308 */ /* 0x000e620000000800 */
[----:B0-----:R-:W-:-:S01]  /*1e750*/  FFMA.FTZ R12, R6, R12, R184 ;  /* 0x0000000c060c7223 */ /* 0x001fc200000100b8 */
[C---:B------:R-:W-:Y:S01]  /*1e760*/  FFMA.FTZ R171, R2.reuse, R171, -R9 ;  /* 0x000000ab02ab7223 */ /* 0x040fe20000010809 */
[----:B------:R-:W-:-:S01]  /*1e770*/  FFMA.FTZ R172, R2, R172, -R3 ;  /* 0x000000ac02ac7223 */ /* 0x000fc20000010803 */
[C---:B------:R-:W-:Y:S01]  /*1e780*/  FFMA.FTZ R174, R2.reuse, R174, -R9 ;  /* 0x000000ae02ae7223 */ /* 0x040fe20000010809 */
        /* <DEDUP_REMOVED lines=11> */
[----:B------:R-:W2:Y:S01]  /*1e840*/  MUFU.EX2 R187, R187 ;  /* 0x000000bb00bb7308 */ /* 0x000ea20000000800 */
[----:B-1----:R-:W-:-:S01]  /*1e850*/  FFMA.FTZ R11, R7, R11, R186 ;  /* 0x0000000b070b7223 */ /* 0x002fc200000100ba */
[C---:B------:R-:W-:Y:S01]  /*1e860*/  FFMA.FTZ R152, R2.reuse, R152, -R3 ;  /* 0x0000009802987223 */ /* 0x040fe20000010803 */
[----:B------:R-:W-:-:S01]  /*1e870*/  FFMA.FTZ R154, R2, R154, -R9 ;  /* 0x0000009a029a7223 */ /* 0x000fc20000010809 */
[C---:B------:R-:W-:Y:S01]  /*1e880*/  FFMA.FTZ R153, R2.reuse, R153, -R3 ;  /* 0x0000009902997223 */ /* 0x040fe20000010803 */
[----:B------:R-:W-:-:S01]  /*1e890*/  FFMA.FTZ R155, R2, R155, -R9 ;  /* 0x0000009b029b7223 */ /* 0x000fc20000010809 */
[C---:B------:R-:W-:Y:S01]  /*1e8a0*/  FFMA.FTZ R156, R2.reuse, R156, -R3 ;  /* 0x0000009c029c7223 */ /* 0x040fe20000010803 */
[----:B------:R-:W-:-:S01]  /*1e8b0*/  FFMA.FTZ R158, R2, R158, -R9 ;  /* 0x0000009e029e7223 */ /* 0x000fc20000010809 */
[----:B------:R-:W1:Y:S01]  /*1e8c0*/  MUFU.EX2 R188, R188 ;  /* 0x000000bc00bc7308 */ /* 0x000e620000000800 */
[----:B0-----:R-:W-:-:S01]  /*1e8d0*/  FADD.FTZ R8, R185, R12 ;  /* 0x0000000cb9087221 */ /* 0x001fc20000010000 */
[C---:B------:R-:W-:Y:S01]  /*1e8e0*/  FFMA.FTZ R157, R2.reuse, R157, -R3 ;  /* 0x0000009d029d7223 */ /* 0x040fe20000010803 */
[----:B------:R-:W-:-:S01]  /*1e8f0*/  FFMA.FTZ R159, R2, R159, -R9 ;  /* 0x0000009f029f7223 */ /* 0x000fc20000010809 */
[C---:B------:R-:W-:Y:S01]  /*1e900*/  FFMA.FTZ R160, R2.reuse, R160, -R3 ;  /* 0x000000a002a07223 */ /* 0x040fe20000010803 */
[----:B------:R-:W-:-:S01]  /*1e910*/  FFMA.FTZ R162, R2, R162, -R9 ;  /* 0x000000a202a27223 */ /* 0x000fc20000010809 */
[C---:B------:R-:W-:Y:S01]  /*1e920*/  FFMA.FTZ R161, R2.reuse, R161, -R3 ;  /* 0x000000a102a17223 */ /* 0x040fe20000010803 */
[----:B------:R-:W-:-:S01]  /*1e930*/  FFMA.FTZ R163, R2, R163, -R9 ;  /* 0x000000a302a37223 */ /* 0x000fc20000010809 */
[----:B------:R-:W0:Y:S01]  /*1e940*/  MUFU.EX2 R190, R190 ;  /* 0x000000be00be7308 */ /* 0x000e220000000800 */
[----:B--2---:R-:W-:-:S01]  /*1e950*/  FADD.FTZ R11, R187, R11 ;  /* 0x0000000bbb0b7221 */ /* 0x004fc20000010000 */
[C---:B------:R-:W-:Y:S01]  /*1e960*/  FFMA.FTZ R164, R2.reuse, R164, -R3 ;  /* 0x000000a402a47223 */ /* 0x040fe20000010803 */
[----:B------:R-:W-:-:S01]  /*1e970*/  FFMA.FTZ R166, R2, R166, -R9 ;  /* 0x000000a602a67223 */ /* 0x000fc20000010809 */
[C---:B------:R-:W-:Y:S01]  /*1e980*/  FFMA.FTZ R165, R2.reuse, R165, -R3 ;  /* 0x000000a502a57223 */ /* 0x040fe20000010803 */
[----:B------:R-:W-:-:S01]  /*1e990*/  FFMA.FTZ R167, R2, R167, -R9 ;  /* 0x000000a702a77223 */ /* 0x000fc20000010809 */
[C---:B------:R-:W-:Y:S01]  /*1e9a0*/  FFMA.FTZ R136, R2.reuse, R136, -R3 ;  /* 0x0000008802887223 */ /* 0x040fe20000010803 */
[----:B------:R-:W-:-:S01]  /*1e9b0*/  FFMA.FTZ R138, R2, R138, -R9 ;  /* 0x0000008a028a7223 */ /* 0x000fc20000010809 */
[----:B------:R-:W2:Y:S01]  /*1e9c0*/  MUFU.EX2 R189, R189 ;  /* 0x000000bd00bd7308 */ /* 0x000ea20000000800 */
[----:B-1----:R-:W-:-:S01]  /*1e9d0*/  FADD.FTZ R8, R188, R8 ;  /* 0x00000008bc087221 */ /* 0x002fc20000010000 */
        /* <DEDUP_REMOVED lines=180> */
.L_x_4447:
[----:B------:R-:W2:Y:S01]  /*1f520*/  LDL R15, [R1+0x3c] ;  /* 0x00003c00010f7983 */ /* 0x000ea20000100800 */
[----:B------:R-:W-:Y:S01]  /*1f530*/  F2FP.SATFINITE.E4M3.F32.PACK_AB_MERGE_C R3, R3, R132, RZ ;  /* 0x000000840303723e */ /* 0x000fe200048070ff */
[----:B------:R-:W-:Y:S01]  /*1f540*/  IMAD R0, R0, 0x8, R18 ;  /* 0x0000000800007824 */ /* 0x000fe200078e0212 */
[----:B------:R-:W-:Y:S01]  /*1f550*/  F2FP.SATFINITE.E4M3.F32.PACK_AB_MERGE_C R188, R189, R188, RZ ;  /* 0x000000bcbdbc723e */ /* 0x000fe200048070ff */
[----:B------:R-:W-:Y:S01]  /*1f560*/  IMAD.U32 R8, RZ, RZ, UR38 ;  /* 0x00000026ff087e24 */ /* 0x000fe2000f8e00ff */
[----:B------:R-:W-:Y:S01]  /*1f570*/  F2FP.SATFINITE.E4M3.F32.PACK_AB_MERGE_C R128, R129, R128, R3 ;  /* 0x000000808180723e */ /* 0x000fe20004807003 */
[----:B------:R-:W-:Y:S01]  /*1f580*/  VIADD R0, R0, 0x33460 ;  /* 0x0003346000007836 */ /* 0x000fe20000000000 */
[----:B------:R0:W5:Y:S01]  /*1f590*/  LDL R3, [R1+0x30] ;  /* 0x0000300001037983 */ /* 0x0001620000100800 */
[----:B------:R-:W-:Y:S01]  /*1f5a0*/  F2FP.SATFINITE.E4M3.F32.PACK_AB_MERGE_C R190, R191, R190, RZ ;  /* 0x000000bebfbe723e */ /* 0x000fe200048070ff */
[----:B------:R-:W-:Y:S01]  /*1f5b0*/  FMUL.FTZ R24, R24, R6 ;  /* 0x0000000618187220 */ /* 0x000fe20000410000 */
        /* <DEDUP_REMOVED lines=33> */
[-C--:B------:R-:W-:Y:S01]  /*1f7d0*/  FMUL.FTZ R57, R57, R6.reuse ;  /* 0x0000000639397220 */ /* 0x080fe20000410000 */
[----:B------:R-:W-:Y:S01]  /*1f7e0*/  PRMT R0, R8, 0x654, R0 ;  /* 0x0000065408007816 */ /* 0x000fe20000000000 */
[----:B------:R-:W-:Y:S01]  /*1f7f0*/  FMUL.FTZ R60, R60, R6 ;  /* 0x000000063c3c7220 */ /* 0x000fe20000410000 */
[----:B------:R-:W-:Y:S01]  /*1f800*/  F2FP.SATFINITE.E4M3.F32.PACK_AB_MERGE_C R188, R185, R184, R188 ;  /* 0x000000b8b9bc723e */ /* 0x000fe200048070bc */
[----:B------:R-:W-:Y:S01]  /*1f810*/  FMUL.FTZ R61, R61, R6 ;  /* 0x000000063d3d7220 */ /* 0x000fe20000410000 */
[----:B------:R-:W-:Y:S01]  /*1f820*/  F2FP.SATFINITE.E4M3.F32.PACK_AB_MERGE_C R190, R187, R186, R190 ;  /* 0x000000babbbe723e */ /* 0x000fe200048070be */
[----:B------:R1:W-:Y:S01]  /*1f830*/  SYNCS.ARRIVE.TRANS64.RED.A1T0 RZ, [R0+URZ], RZ ;  /* 0x000000ff00ff79a7 */ /* 0x0003e2000810043f */
        /* <DEDUP_REMOVED lines=93> */
[----:B------:R-:W-:Y:S01]  /*1fe10*/  IMAD.MOV.U32 R9, RZ, RZ, R5 ;  /* 0x000000ffff097224 */ /* 0x000fe200078e0005 */
[----:B-1----:R-:W-:Y:S01]  /*1fe20*/  MOV R0, R14 ;  /* 0x0000000e00007202 */ /* 0x002fe20000000f00 */
[----:B------:R-:W-:Y:S01]  /*1fe30*/  IMAD.MOV.U32 R8, RZ, RZ, R4 ;  /* 0x000000ffff087224 */ /* 0x000fe200078e0004 */
[----:B------:R-:W-:Y:S01]  /*1fe40*/  MOV R215, R182 ;  /* 0x000000b600d77202 */ /* 0x000fe20000000f00 */
[----:B------:R-:W-:Y:S01]  /*1fe50*/  IMAD.MOV.U32 R216, RZ, RZ, R188 ;  /* 0x000000ffffd87224 */ /* 0x000fe200078e00bc */
[----:B------:R-:W-:Y:S01]  /*1fe60*/  MOV R207, R150 ;  /* 0x0000009600cf7202 */ /* 0x000fe20000000f00 */
        /* <DEDUP_REMOVED lines=16> */
[----:B------:R-:W-:Y:S01]  /*1ff70*/  IMAD.MOV.U32 R211, RZ, RZ, R130 ;  /* 0x000000ffffd37224 */ /* 0x000fe200078e0082 */
[C---:B--2---:R-:W-:Y:S01]  /*1ff80*/  ISETP.GT.AND P1, PT, R10.reuse, R15, PT ;  /* 0x0000000f0a00720c */ /* 0x044fe20003f24270 */
[----:B------:R-:W-:-:S12]  /*1ff90*/  VIADD R10, R10, 0xffffffff ;  /* 0xffffffff0a0a7836 */ /* 0x000fd80000000000 */
[----:B0-----:R-:W-:Y:S05]  /*1ffa0*/  @P1 BRA `(.L_x_4448) ;  /* 0xffffffc800981947 */ /* 0x001fea000383ffff */
.L_x_4436:
[----:B------:R-:W-:Y:S05]  /*1ffb0*/  WARPSYNC.ALL ;  /* 0x0000000000007948 */ /* 0x000fea0003800000 */
[----:B------:R-:W-:Y:S06]  /*1ffc0*/  BAR.ARV 0x8, 0x180 ;  /* 0x0206000000007b1d */ /* 0x000fec0000002000 */
[----:B------:R-:W-:Y:S05]  /*1ffd0*/  @!P0 BRA `(.L_x_4449) ;  /* 0x0000000000048947 */ /* 0x000fea0003800000 */
[----:B------:R-:W-:Y:S01]  /*1ffe0*/  BPT.TRAP 0x1 ;  /* 0x000000040000795c */ /* 0x000fe20000300000 */
.L_x_4449:
[----:B------:R-:W2:Y:S04]  /*1fff0*/  LDL R0, [R1+0x30] ;  /* 0x0000300001007983 */ /* 0x000ea80000100800 */
[----:B-----5:R-:W3:Y:S01]  /*20000*/  LDL R3, [R1+0x20] ;  /* 0x0000200001037983 */ /* 0x020ee20000100800 */
[----:B--2---:R-:W-:Y:S01]  /*20010*/  SHF.L.U32 R0, R0, 0x1f, RZ ;  /* 0x0000001f00007819 */ /* 0x004fe200000006ff */
[----:B---3--:R-:W-:-:S04]  /*20020*/  IMAD R3, R3, 0x8, R18 ;  /* 0x0000000803037824 */ /* 0x008fc800078e0212 */
[----:B------:R0:W1:Y:S01]  /*20030*/  SYNCS.PHASECHK.TRANS64.TRYWAIT P1, [R3+URZ+0x33450], R0 ;  /* 0x03345000030075a7 */ /* 0x000062000802017f */
[----:B------:R-:W-:Y:S05]  /*20040*/  @!P0 BRA `(.L_x_4450) ;  /* 0x0000000000048947 */ /* 0x000fea0003800000 */
[----:B------:R-:W-:Y:S01]  /*20050*/  BPT.TRAP 0x1 ;  /* 0x000000040000795c */ /* 0x000fe20000300000 */
.L_x_4450:
[----:B------:R-:W-:-:S05]  /*20060*/  VIADD R18, R18, 0x200 ;  /* 0x0000020012127836 */ /* 0x000fca0000000000 */
[----:B------:R-:W-:-:S04]  /*20070*/  SHF.R.U32.HI R18, RZ, 0x4, R18 ;  /* 0x00000004ff127819 */ /* 0x000fc80000011612 */
[----:B------:R-:W-:-:S04]  /*20080*/  LOP3.LUT R18, R18, 0x3fff, RZ, 0xc0, !PT ;  /* 0x00003fff12127812 */ /* 0x000fc800078ec0ff */
[----:B------:R-:W-:Y:S01]  /*20090*/  LOP3.LUT R18, R18, 0x10000, RZ, 0xfc, !PT ;  /* 0x0001000012127812 */ /* 0x000fe200078efcff */
[----:B-1----:R-:W-:Y:S06]  /*200a0*/  @P1 BRA `(.L_x_4451) ;  /* 0x0000000000081947 */ /* 0x002fec0003800000 */
[----:B------:R-:W1:Y:S02]  /*200b0*/  SYNCS.PHASECHK.TRANS64.TRYWAIT P1, [R3+URZ+0x33450], R0 ;  /* 0x03345000030075a7 */ /* 0x000e64000802017f */
[----:B-1----:R-:W-:Y:S05]  /*200c0*/  @!P1 BRA `(.L_x_4452) ;  /* 0x0000010800909947 */ /* 0x002fea0003800000 */
.L_x_4451:
[----:B------:R-:W2:Y:S01]  /*200d0*/  LDL R128, [R1+0x20] ;  /* 0x0000200001807983 */ /* 0x000ea20000100800 */
[----:B------:R-:W-:Y:S01]  /*200e0*/  IMAD.MOV.U32 R7, RZ, RZ, -0x3ffffff0 ;  /* 0xc0000010ff077424 */ /* 0x000fe200078e00ff */
[----:B------:R-:W-:Y:S05]  /*200f0*/  WARPSYNC.ALL ;  /* 0x0000000000007948 */ /* 0x000fea0003800000 */
[----:B------:R-:W-:Y:S01]  /*20100*/  R2UR UR7, R7 ;  /* 0x00000000070772ca */ /* 0x000fe200000e0000 */
[----:B------:R-:W-:Y:S01]  /*20110*/  WARPGROUP.ARRIVE ;  /* 0x00000000000079c5 */ /* 0x000fe20000000000 */
[----:B------:R-:W0:Y:S04]  /*20120*/  LDL R13, [R1+0x58] ;  /* 0x00005800010d7983 */ /* 0x000e280000100800 */
[----:B------:R-:W3:Y:S01]  /*20130*/  LDL R10, [R1+0x48] ;  /* 0x00004800010a7983 */ /* 0x000ee20000100800 */
[----:B------:R-:W-:Y:S01]  /*20140*/  IMAD.MOV.U32 R9, RZ, RZ, -0x3ffffff0 ;  /* 0xc0000010ff097424 */ /* 0x000fe200078e00ff */
[----:B------:R-:W-:Y:S01]  /*20150*/  ULDC.64 UR4, c[0x0][0x9a0] ;  /* 0x0002680000047ab9 */ /* 0x000fe20000000a00 */
[----:B--2---:R-:W-:-:S05]  /*20160*/  IMAD R6, R128, 0x780, R18 ;  /* 0x0000078080067824 */ /* 0x004fca00078e0212 */
[----:B------:R-:W-:-:S13]  /*20170*/  R2UR UR6, R6 ;  /* 0x00000000060672ca */ /* 0x000fda00000e0000 */
[----:B------:R-:W-:Y:S01]  /*20180*/  QGMMA.64x192x32.F32.E4M3.E4M3 R24, R216, gdesc[UR4], R24, gsb0 ;  /* 0x02e00004d8187df3 */ /* 0x000fe20008000818 */
[----:B------:R-:W-:Y:S02]  /*20190*/  IADD3 R8, R6, 0x180, RZ ;  /* 0x0000018006087810 */ /* 0x000fe40007ffe0ff */
[----:B------:R-:W-:Y:S02]  /*201a0*/  R2UR UR7, R9 ;  /* 0x00000000090772ca */ /* 0x000fe400000e0000 */
[----:B------:R-:W-:Y:S01]  /*201b0*/  R2UR UR6, R8 ;  /* 0x00000000080672ca */ /* 0x000fe200000e0000 */
[----:B------:R-:W-:Y:S02]  /*201c0*/  VIADD R8, R6, 0x300 ;  /* 0x0000030006087836 */ /* 0x000fe40000000000 */
[----:B------:R-:W-:Y:S01]  /*201d0*/  IMAD.MOV.U32 R9, RZ, RZ, -0x3ffffff0 ;  /* 0xc0000010ff097424 */ /* 0x000fe200078e00ff */
[----:B------:R-:W-:-:S04]  /*201e0*/  ISETP.NE.U32.AND P1, PT, RZ, UR4, PT ;  /* 0x00000004ff007c0c */ /* 0x000fc8000bf25070 */
[----:B------:R-:W-:-:S13]  /*201f0*/  ISETP.NE.AND.EX P1, PT, RZ, UR5, PT, P1 ;  /* 0x00000005ff007c0c */ /* 0x000fda000bf25310 */
[----:B------:R-:W0:Y:S01]  /*20200*/  @P1 LDC.64 R14, c[0x0][0x9c8] ;  /* 0x00027200ff0e1b82 */ /* 0x000e220000000a00 */
[----:B------:R-:W-:Y:S02]  /*20210*/  WARPGROUP.DEPBAR.LE gsb0, 0x0 ;  /* 0x00008000000079c5 */ /* 0x000fe40000010000 */
[----:B------:R-:W-:-:S06]  /*20220*/  WARPGROUP.ARRIVE ;  /* 0x00000000000079c5 */ /* 0x000fcc0000000000 */
[----:B------:R-:W-:Y:S01]  /*20230*/  QGMMA.64x192x32.F32.E4M3.E4M3 R24, R212, gdesc[UR4], R24, gsb0 ;  /* 0x02e00004d4187df3 */ /* 0x000fe20008000818 */
[----:B------:R-:W-:Y:S02]  /*20240*/  R2UR UR6, R8 ;  /* 0x00000000080672ca */ /* 0x000fe400000e0000 */
[----:B------:R-:W-:Y:S02]  /*20250*/  R2UR UR7, R9 ;  /* 0x00000000090772ca */ /* 0x000fe400000e0000 */
[----:B------:R-:W2:Y:S01]  /*20260*/  @P1 LDC.64 R8, c[0x0][0x9d0] ;  /* 0x00027400ff081b82 */ /* 0x000ea20000000a00 */
[----:B01----:R-:W-:-:S04]  /*20270*/  @P1 IMAD R0, R13, R14, RZ ;  /* 0x0000000e0d001224 */ /* 0x003fc800078e02ff */
[C---:B---3--:R-:W-:Y:S02]  /*20280*/  @P1 IMAD R7, R10.reuse, R15, R0 ;  /* 0x0000000f0a071224 */ /* 0x048fe400078e0200 */
[----:B------:R-:W-:-:S04]  /*20290*/  @P1 IMAD.WIDE.U32 R14, R10, R14, RZ ;  /* 0x0000000e0a0e1225 */ /* 0x000fc800078e00ff */
[----:B------:R-:W-:Y:S02]  /*202a0*/  @P1 IMAD.IADD R15, R15, 0x1, R7 ;  /* 0x000000010f0f1824 */ /* 0x000fe400078e0207 */
[----:B------:R-:W-:Y:S02]  /*202b0*/  IMAD.MOV.U32 R0, RZ, RZ, 0x3f800000 ;  /* 0x3f800000ff007424 */ /* 0x000fe400078e00ff */
[----:B--2---:R-:W-:-:S04]  /*202c0*/  @P1 IMAD.WIDE.U32 R14, R223, R8, R14 ;  /* 0x00000008df0e1225 */ /* 0x004fc800078e000e */
[----:B------:R-:W-:Y:S01]  /*202d0*/  @P1 IMAD R9, R223, R9, R15 ;  /* 0x00000009df091224 */ /* 0x000fe200078e020f */
[----:B------:R-:W-:-:S04]  /*202e0*/  @P1 LEA R8, P2, R14, UR4, 0x2 ;  /* 0x000000040e081c11 */ /* 0x000fc8000f8410ff */
[----:B------:R-:W-:-:S05]  /*202f0*/  @P1 LEA.HI.X R9, R14, UR5, R9, 0x2, P2 ;  /* 0x000000050e091c11 */ /* 0x000fca00090f1409 */
[----:B------:R0:W2:Y:S02]  /*20300*/  @P1 LDG.E R0, desc[UR50][R8.64] ;  /* 0x0000003208001981 */ /* 0x0000a4000c1e1900 */
[----:B0-----:R-:W-:Y:S02]  /*20310*/  VIADD R8, R6, 0x480 ;  /* 0x0000048006087836 */ /* 0x001fe40000000000 */
[----:B------:R-:W-:Y:S01]  /*20320*/  IMAD.MOV.U32 R9, RZ, RZ, -0x3ffffff0 ;  /* 0xc0000010ff097424 */ /* 0x000fe200078e00ff */
[----:B------:R-:W-:Y:S02]  /*20330*/  WARPGROUP.DEPBAR.LE gsb0, 0x0 ;  /* 0x00008000000079c5 */ /* 0x000fe40000010000 */
[----:B------:R-:W-:-:S06]  /*20340*/  WARPGROUP.ARRIVE ;  /* 0x00000000000079c5 */ /* 0x000fcc0000000000 */
[----:B------:R-:W-:Y:S01]  /*20350*/  QGMMA.64x192x32.F32.E4M3.E4M3 R24, R200, gdesc[UR4], R24, gsb0 ;  /* 0x02e00004c8187df3 */ /* 0x000fe20008000818 */
[----:B------:R-:W-:Y:S02]  /*20360*/  R2UR UR6, R8 ;  /* 0x00000000080672ca */ /* 0x000fe400000e0000 */
[----:B------:R-:W-:Y:S01]  /*20370*/  R2UR UR7, R9 ;  /* 0x00000000090772ca */ /* 0x000fe200000e0000 */
[----:B------:R-:W-:Y:S01]  /*20380*/  IMAD.MOV.U32 R7, RZ, RZ, -0x3ffffff0 ;  /* 0xc0000010ff077424 */ /* 0x000fe200078e00ff */
[----:B------:R-:W-:Y:S01]  /*20390*/  IADD3 R6, R6, 0x600, RZ ;  /* 0x0000060006067810 */ /* 0x000fe20007ffe0ff */
[----:B------:R-:W0:Y:S01]  /*203a0*/  SHFL.BFLY PT, R10, R11, 0x2, 0x1f ;  /* 0x0c401f000b0a7f89 */ /* 0x000e2200000e0000 */
[----:B------:R-:W-:Y:S02]  /*203b0*/  WARPGROUP.DEPBAR.LE gsb0, 0x0 ;  /* 0x00008000000079c5 */ /* 0x000fe40000010000 */
[----:B------:R-:W-:-:S11]  /*203c0*/  WARPGROUP.ARRIVE ;  /* 0x00000000000079c5 */ /* 0x000fd60000000000 */
[----:B------:R-:W-:Y:S01]  /*203d0*/  QGMMA.64x192x32.F32.E4M3.E4M3 R24, R204, gdesc[UR4], R24, gsb0 ;  /* 0x02e00004cc187df3 */ /* 0x000fe20008000818 */
[----:B------:R-:W-:Y:S02]  /*203e0*/  R2UR UR6, R6 ;  /* 0x00000000060672ca */ /* 0x000fe400000e0000 */
[----:B------:R-:W-:Y:S02]  /*203f0*/  R2UR UR7, R7 ;  /* 0x00000000070772ca */ /* 0x000fe400000e0000 */
[----:B------:R-:W1:Y:S01]  /*20400*/  SHFL.BFLY PT, R7, R12, 0x2, 0x1f ;  /* 0x0c401f000c077f89 */ /* 0x000e6200000e0000 */
[----:B0-----:R-:W-:-:S05]  /*20410*/  FADD.FTZ R10, R10, R11 ;  /* 0x0000000b0a0a7221 */ /* 0x001fca0000010000 */
[----:B------:R-:W0:Y:S01]  /*20420*/  SHFL.BFLY PT, R9, R10, 0x1, 0x1f ;  /* 0x0c201f000a097f89 */ /* 0x000e2200000e0000 */
[----:B-1----:R-:W-:-:S05]  /*20430*/  FADD.FTZ R7, R7, R12 ;  /* 0x0000000c07077221 */ /* 0x002fca0000010000 */
[----:B------:R-:W1:Y:S01]  /*20440*/  SHFL.BFLY PT, R6, R7, 0x1, 0x1f ;  /* 0x0c201f0007067f89 */ /* 0x000e6200000e0000 */
[----:B0-----:R-:W-:-:S01]  /*20450*/  FADD.FTZ R14, R10, R9 ;  /* 0x000000090a0e7221 */ /* 0x001fc20000010000 */
[----:B------:R-:W-:-:S03]  /*20460*/  IMAD.MOV.U32 R9, RZ, RZ, RZ ;  /* 0x000000ffff097224 */ /* 0x000fc600078e00ff */
[----:B------:R-:W-:Y:S01]  /*20470*/  FMUL.FTZ R12, R14, 0.00390625 ;  /* 0x3b8000000e0c7820 */ /* 0x000fe20000410000 */
[----:B-1----:R-:W-:-:S05]  /*20480*/  FADD.FTZ R13, R7, R6 ;  /* 0x00000006070d7221 */ /* 0x002fca0000010000 */
[C---:B------:R-:W-:Y:S01]  /*20490*/  FSETP.NE.FTZ.AND P1, PT, R13.reuse, RZ, PT ;  /* 0x000000ff0d00720b */ /* 0x040fe20003f35000 */
[----:B------:R-:W-:Y:S01]  /*204a0*/  FMUL.FTZ R15, R13, 0.00390625 ;  /* 0x3b8000000d0f7820 */ /* 0x000fe20000410000 */
[----:B------:R-:W-:-:S04]  /*204b0*/  FSETP.NE.FTZ.AND P3, PT, R12, RZ, PT ;  /* 0x000000ff0c00720b */ /* 0x000fc80003f75000 */
[----:B------:R-:W-:-:S07]  /*204c0*/  FSETP.NE.FTZ.AND P2, PT, R15, RZ, PT ;  /* 0x000000ff0f00720b */ /* 0x000fce0003f55000 */
        /* <DEDUP_REMOVED lines=9> */
[C---:B------:R-:W-:Y:S01]  /*20560*/  @P2 FMUL.FTZ R7, R2.reuse, 0.69314718246459960938 ;  /* 0x3f31721802072820 */ /* 0x040fe20000410000 */
[----:B------:R-:W-:Y:S01]  /*20570*/  @P3 FMUL.FTZ R21, R2, 0.69314718246459960938 ;  /* 0x3f31721802153820 */ /* 0x000fe20000410000 */
[----:B0-----:R-:W-:Y:S01]  /*20580*/  @P2 FMUL.FTZ R6, R6, 0.69314718246459960938 ;  /* 0x3f31721806062820 */ /* 0x001fe20000410000 */
[----:B------:R-:W-:-:S02]  /*20590*/  IMAD.MOV.U32 R146, RZ, RZ, -0x800000 ;  /* 0xff800000ff927424 */ /* 0x000fc400078e00ff */
[----:B--2---:R-:W-:Y:S01]  /*205a0*/  FMUL.FTZ R2, R9, R0 ;  /* 0x0000000009027220 */ /* 0x004fe20000410000 */
[----:B------:R-:W-:Y:S02]  /*205b0*/  IMAD.MOV.U32 R147, RZ, RZ, -0x800000 ;  /* 0xff800000ff937424 */ /* 0x000fe400078e00ff */
[----:B-1----:R-:W-:Y:S01]  /*205c0*/  @P3 FMUL.FTZ R8, R8, 0.69314718246459960938 ;  /* 0x3f31721808083820 */ /* 0x002fe20000410000 */
[----:B------:R-:W-:-:S03]  /*205d0*/  @P2 FFMA.FTZ R146, R7, R4, R6 ;  /* 0x0000000407922223 */ /* 0x000fc60000010006 */
[----:B------:R-:W-:Y:S01]  /*205e0*/  @P3 FFMA.FTZ R147, R21, R5, R8 ;  /* 0x0000000515933223 */ /* 0x000fe20000010008 */
[----:B---3--:R-:W-:Y:S01]  /*205f0*/  FMUL.FTZ R0, R11, R0 ;  /* 0x000000000b007220 */ /* 0x008fe20000410000 */
[----:B------:R-:W-:Y:S02]  /*20600*/  WARPGROUP.DEPBAR.LE gsb0, 0x0 ;  /* 0x00008000000079c5 */ /* 0x000fe40000010000 */
[----:B------:R-:W-:Y:S05]  /*20610*/  @!P0 BRA `(.L_x_4453) ;  /* 0x0000000000048947 */ /* 0x000fea0003800000 */
[----:B------:R-:W-:Y:S01]  /*20620*/  BPT.TRAP 0x1 ;  /* 0x000000040000795c */ /* 0x000fe20000300000 */
.L_x_4453:
[----:B------:R-:W2:Y:S01]  /*20630*/  LDL.LU R18, [R1+0x30] ;  /* 0x0000300001127983 */ /* 0x000ea20000300800 */
[----:B------:R-:W-:Y:S02]  /*20640*/  VIADD R3, R3, 0x33460 ;  /* 0x0003346003037836 */ /* 0x000fe40000000000 */
[-C--:B------:R-:W-:Y:S01]  /*20650*/  FMUL.FTZ R13, R24, R2.reuse ;  /* 0x00000002180d7220 */ /* 0x080fe20000410000 */
[----:B------:R-:W-:Y:S02]  /*20660*/  IMAD.U32 R4, RZ, RZ, UR38 ;  /* 0x00000026ff047e24 */ /* 0x000fe4000f8e00ff */
[-C--:B------:R-:W-:Y:S01]  /*20670*/  FMUL.FTZ R121, R53, R2.reuse ;  /* 0x0000000235797220 */ /* 0x080fe20000410000 */
[-C--:B------:R-:W-:Y:S01]  /*20680*/  FMUL.FTZ R123, R61, R2.reuse ;  /* 0x000000023d7b7220 */ /* 0x080fe20000410000 */
[-C--:B------:R-:W-:Y:S01]  /*20690*/  FMUL.FTZ R24, R69, R2.reuse ;  /* 0x0000000245187220 */ /* 0x080fe20000410000 */
[-C--:B------:R-:W-:Y:S01]  /*206a0*/  FMUL.FTZ R53, R96, R2.reuse ;  /* 0x0000000260357220 */ /* 0x080fe20000410000 */
[----:B------:R-:W-:Y:S01]  /*206b0*/  PRMT R3, R4, 0x654, R3 ;  /* 0x0000065404037816 */ /* 0x000fe20000000003 */
        /* <DEDUP_REMOVED lines=43> */
[----:B------:R-:W-:Y:S01]  /*20970*/  IADD3 R2, R128, 0x1, RZ ;  /* 0x0000000180027810 */ /* 0x000fe20007ffe0ff */
[----:B------:R0:W-:Y:S01]  /*20980*/  SYNCS.ARRIVE.TRANS64.RED.A1T0 RZ, [R3+URZ], RZ ;  /* 0x000000ff03ff79a7 */ /* 0x0001e2000810043f */
[-C--:B------:R-:W-:Y:S01]  /*20990*/  FMUL.FTZ R88, R39, R0.reuse ;  /* 0x0000000027587220 */ /* 0x080fe20000410000 */
[-C--:B------:R-:W-:Y:S01]  /*209a0*/  FMUL.FTZ R41, R98, R0.reuse ;  /* 0x0000000062297220 */ /* 0x080fe20000410000 */
[----:B------:R-:W-:Y:S01]  /*209b0*/  ISETP.NE.AND P1, PT, R2, 0x2, PT ;  /* 0x000000020200780c */ /* 0x000fe20003f25270 */
[-C--:B------:R-:W-:Y:S01]  /*209c0*/  FMUL.FTZ R36, R111, R0.reuse ;  /* 0x000000006f247220 */ /* 0x080fe20000410000 */
[-C--:B------:R-:W-:Y:S01]  /*209d0*/  FMUL.FTZ R80, R42, R0.reuse ;  /* 0x000000002a507220 */ /* 0x080fe20000410000 */
[-C--:B------:R-:W-:Y:S01]  /*209e0*/  FMUL.FTZ R76, R47, R0.reuse ;  /* 0x000000002f4c7220 */ /* 0x080fe20000410000 */
[-C--:B------:R-:W-:Y:S01]  /*209f0*/  FMUL.FTZ R45, R82, R0.reuse ;  /* 0x00000000522d7220 */ /* 0x080fe20000410000 */
[----:B0-----:R-:W-:Y:S01]  /*20a00*/  SEL R3, RZ, 0x1, P1 ;  /* 0x00000001ff037807 */ /* 0x001fe20000800000 */
        /* <DEDUP_REMOVED lines=42> */
[----:B------:R-:W-:Y:S01]  /*20cb0*/  SEL R0, R2, RZ, P1 ;  /* 0x000000ff02007207 */ /* 0x000fe20000800000 */
[----:B------:R-:W-:Y:S01]  /*20cc0*/  UIADD3 UR37, UR37, 0x1, URZ ;  /* 0x0000000125257890 */ /* 0x000fe2000fffe03f */
[----:B------:R-:W-:-:S03]  /*20cd0*/  PLOP3.LUT P0, PT, PT, PT, PT, 0x8, 0x0 ;  /* 0x000000000000781c */ /* 0x000fc60003f0e170 */
[----:B------:R0:W-:Y:S01]  /*20ce0*/  STL [R1+0x20], R0 ;  /* 0x0000200001007387 */ /* 0x0001e20000100800 */
[----:B--2---:R-:W-:-:S05]  /*20cf0*/  LOP3.LUT R18, R18, R3, RZ, 0x3c, !PT ;  /* 0x0000000312127212 */ /* 0x004fca00078e3cff */
[----:B------:R0:W-:Y:S04]  /*20d00*/  STL [R1+0x30], R18 ;  /* 0x0000301201007387 */ /* 0x0001e80000100800 */
.L_x_4395:
[----:B------:R-:W-:Y:S05]  /*20d10*/  WARPSYNC.ALL ;  /* 0x0000000000007948 */ /* 0x000fea0003800000 */
[----:B------:R-:W2:Y:S01]  /*20d20*/  LDL R162, [R1+0x4c] ;  /* 0x00004c0001a27983 */ /* 0x000ea20000100800 */
[----:B------:R-:W1:Y:S01]  /*20d30*/  S2UR UR38, SR_CgaCtaId ;  /* 0x00000000002679c3 */ /* 0x000e620000008800 */
[----:B------:R-:W-:Y:S01]  /*20d40*/  UMOV UR4, 0x400 ;  /* 0x0000040000047882 */ /* 0x000fe20000000000 */
[----:B------:R-:W-:Y:S01]  /*20d50*/  BSSY B0, `(.L_x_4454) ;  /* 0x00005b9000007945 */ /* 0x000fe20003800000 */
[----:B-1----:R-:W-:-:S06]  /*20d60*/  ULEA UR4, UR38, UR4, 0x18 ;  /* 0x0000000426047291 */ /* 0x002fcc000f8ec03f */
[----:B0-----:R-:W-:Y:S01]  /*20d70*/  IMAD.U32 R18, RZ, RZ, UR4 ;  /* 0x00000004ff127e24 */ /* 0x001fe2000f8e00ff */
        /* <DEDUP_REMOVED lines=9> */
[----:B------:R-:W1:Y:S01]  /*20e10*/  S2R R163, SR_TID.X ;  /* 0x0000000000a37919 */ /* 0x000e620000002100 */
[----:B------:R-:W3:Y:S01]  /*20e20*/  S2R R27, SR_SWINHI ;  /* 0x00000000001b7919 */ /* 0x000ee20000002f00 */
[----:B-1----:R-:W-:Y:S01]  /*20e30*/  IMAD.SHL.U32 R0, R163, 0x4, RZ ;  /* 0x00000004a3007824 */ /* 0x002fe200078e00ff */
[----:B------:R-:W-:Y:S02]  /*20e40*/  MOV R78, R18 ;  /* 0x00000012004e7202 */ /* 0x000fe40000000f00 */
[----:B---3--:R-:W-:Y:S02]  /*20e50*/  MOV R79, R27 ;  /* 0x0000001b004f7202 */ /* 0x008fe40000000f00 */
[----:B------:R-:W-:-:S04]  /*20e60*/  LOP3.LUT R0, R0, 0xc, RZ, 0xc0, !PT ;  /* 0x0000000c00007812 */ /* 0x000fc800078ec0ff */
[----:B------:R-:W-:-:S05]  /*20e70*/  IADD3 R2, P0, R0, UR4, RZ ;  /* 0x0000000400027c10 */ /* 0x000fca000ff1e0ff */
[----:B------:R-:W-:Y:S01]  /*20e80*/  IMAD.X R3, RZ, RZ, UR5, P0 ;  /* 0x00000005ff037e24 */ /* 0x000fe200080e06ff */
[----:B------:R-:W-:-:S04]  /*20e90*/  LOP3.LUT P0, R26, R163, 0x3, RZ, 0xc0, !PT ;  /* 0x00000003a31a7812 */ /* 0x000fc8000780c0ff */
[----:B------:R-:W-:Y:S01]  /*20ea0*/  ISETP.EQ.OR P0, PT, R26, 0x3, !P0 ;  /* 0x000000031a00780c */ /* 0x000fe20004702670 */
[----:B------:R1:W5:Y:S01]  /*20eb0*/  LDG.E.CONSTANT R0, desc[UR50][R2.64] ;  /* 0x0000003202007981 */ /* 0x000362000c1e9900 */
[----:B------:R-:W-:Y:S02]  /*20ec0*/  UMOV UR4, 0xffffffff ;  /* 0xffffffff00047882 */ /* 0x000fe40000000000 */
[----:B------:R-:W-:Y:S02]  /*20ed0*/  SEL R144, R122, R69, P0 ;  /* 0x000000457a907207 */ /* 0x000fe40000000000 */
[----:B-1----:R-:W-:Y:S02]  /*20ee0*/  SEL R2, R13, R145, P0 ;  /* 0x000000910d027207 */ /* 0x002fe40000000000 */
[----:B------:R-:W-:Y:S02]  /*20ef0*/  SEL R145, R145, R13, P0 ;  /* 0x0000000d91917207 */ /* 0x000fe40000000000 */
[----:B------:R-:W-:Y:S01]  /*20f00*/  SEL R13, R69, R122, P0 ;  /* 0x0000007a450d7207 */ /* 0x000fe20000000000 */
[----:B--2---:R-:W-:-:S03]  /*20f10*/  IMAD.WIDE R54, R30, 0x2, R78 ;  /* 0x000000021e367825 */ /* 0x004fc600078e024e */
[C---:B------:R-:W-:Y:S02]  /*20f20*/  IADD3 R59, P3, R54.reuse, 0x8060, RZ ;  /* 0x00008060363b7810 */ /* 0x040fe40007f7e0ff */
[C---:B------:R-:W-:Y:S02]  /*20f30*/  IADD3 R63, P4, R54.reuse, 0x8040, RZ ;  /* 0x00008040363f7810 */ /* 0x040fe40007f9e0ff */
[----:B------:R-:W-:Y:S02]  /*20f40*/  LOP3.LUT R58, R59, 0x380, RZ, 0xc0, !PT ;  /* 0x000003803b3a7812 */ /* 0x000fe400078ec0ff */
[----:B------:R-:W-:Y:S02]  /*20f50*/  IADD3 R67, P5, R54, 0x8020, RZ ;  /* 0x0000802036437810 */ /* 0x000fe40007fbe0ff */
[----:B------:R-:W-:Y:S02]  /*20f60*/  SHF.R.U64 R58, R58, 0x3, RZ ;  /* 0x000000033a3a7819 */ /* 0x000fe400000012ff */
[----:B------:R-:W-:-:S02]  /*20f70*/  IADD3 R69, P1, R54, 0x8000, RZ ;  /* 0x0000800036457810 */ /* 0x000fc40007f3e0ff */
[----:B------:R-:W-:Y:S01]  /*20f80*/  LOP3.LUT R58, R58, R59, RZ, 0x3c, !PT ;  /* 0x0000003b3a3a7212 */ /* 0x000fe200078e3cff */
[----:B------:R-:W-:Y:S01]  /*20f90*/  IMAD.X R59, RZ, RZ, R55, P3 ;  /* 0x000000ffff3b7224 */ /* 0x000fe200018e0637 */
[C---:B------:R-:W-:Y:S02]  /*20fa0*/  IADD3 R71, P2, R54.reuse, 0x4060, RZ ;  /* 0x0000406036477810 */ /* 0x040fe40007f5e0ff */
[----:B------:R-:W-:Y:S02]  /*20fb0*/  IADD3 R73, P3, R54, 0x4040, RZ ;  /* 0x0000404036497810 */ /* 0x000fe40007f7e0ff */
[----:B------:R-:W-:Y:S02]  /*20fc0*/  LOP3.LUT R62, R63, 0x380, RZ, 0xc0, !PT ;  /* 0x000003803f3e7812 */ /* 0x000fe400078ec0ff */
[----:B------:R-:W-:Y:S02]  /*20fd0*/  LOP3.LUT R66, R67, 0x380, RZ, 0xc0, !PT ;  /* 0x0000038043427812 */ /* 0x000fe400078ec0ff */
[----:B------:R-:W-:-:S02]  /*20fe0*/  LOP3.LUT R68, R69, 0x380, RZ, 0xc0, !PT ;  /* 0x0000038045447812 */ /* 0x000fc400078ec0ff */
[----:B------:R-:W-:Y:S02]  /*20ff0*/  LOP3.LUT R70, R71, 0x380, RZ, 0xc0, !PT ;  /* 0x0000038047467812 */ /* 0x000fe400078ec0ff */
        /* <DEDUP_REMOVED lines=12> */
[----:B------:R-:W-:Y:S02]  /*210c0*/  LOP3.LUT R70, R70, R71, RZ, 0x3c, !PT ;  /* 0x0000004746467212 */ /* 0x000fe400078e3cff */
[----:B------:R-:W-:Y:S01]  /*210d0*/  LOP3.LUT R72, R72, R73, RZ, 0x3c, !PT ;  /* 0x0000004948487212 */ /* 0x000fe200078e3cff */
[----:B------:R-:W-:Y:S01]  /*210e0*/  IMAD.X R73, RZ, RZ, R55, P3 ;  /* 0x000000ffff497224 */ /* 0x000fe200018e0637 */
[----:B------:R-:W-:-:S02]  /*210f0*/  IADD3.X R71, RZ, R55, RZ, P2, !PT ;  /* 0x00000037ff477210 */ /* 0x000fc400017fe4ff */
        /* <DEDUP_REMOVED lines=10> */
[----:B------:R-:W-:Y:S02]  /*211a0*/  LOP3.LUT R3, R54, 0x380, RZ, 0xc0, !PT ;  /* 0x0000038036037812 */ /* 0x000fe400078ec0ff */
[----:B------:R-:W-:-:S02]  /*211b0*/  SHF.R.U64 R74, R74, 0x3, RZ ;  /* 0x000000034a4a7819 */ /* 0x000fc400000012ff */
        /* <DEDUP_REMOVED lines=16> */
[----:B------:R-:W-:Y:S02]  /*212c0*/  MOV R161, R58 ;  /* 0x0000003a00a17202 */ /* 0x000fe40000000f00 */
[----:B------:R-:W-:Y:S02]  /*212d0*/  MOV R160, R62 ;  /* 0x0000003e00a07202 */ /* 0x000fe40000000f00 */
[----:B------:R-:W-:Y:S02]  /*212e0*/  MOV R159, R66 ;  /* 0x00000042009f7202 */ /* 0x000fe40000000f00 */
[----:B------:R-:W-:Y:S02]  /*212f0*/  MOV R158, R68 ;  /* 0x00000044009e7202 */ /* 0x000fe40000000f00 */
[----:B------:R-:W-:Y:S02]  /*21300*/  MOV R157, R70 ;  /* 0x00000046009d7202 */ /* 0x000fe40000000f00 */
[----:B------:R-:W-:-:S02]  /*21310*/  MOV R156, R72 ;  /* 0x00000048009c7202 */ /* 0x000fc40000000f00 */
[----:B------:R-:W-:Y:S02]  /*21320*/  MOV R155, R74 ;  /* 0x0000004a009b7202 */ /* 0x000fe40000000f00 */
[----:B------:R-:W-:Y:S02]  /*21330*/  MOV R154, R26 ;  /* 0x0000001a009a7202 */ /* 0x000fe40000000f00 */
[----:B------:R-:W-:Y:S02]  /*21340*/  MOV R151, R54 ;  /* 0x0000003600977202 */ /* 0x000fe40000000f00 */
[----:B------:R-:W-:Y:S02]  /*21350*/  MOV R153, R30 ;  /* 0x0000001e00997202 */ /* 0x000fe40000000f00 */
[----:B------:R-:W-:Y:S02]  /*21360*/  MOV R152, R34 ;  /* 0x0000002200987202 */ /* 0x000fe40000000f00 */
[----:B------:R-:W-:Y:S01]  /*21370*/  MOV R150, R50 ;  /* 0x0000003200967202 */ /* 0x000fe20000000f00 */
[----:B------:R-:W-:Y:S06]  /*21380*/  BRA.DIV UR4, `(.L_x_4456) ;  /* 0x000000f604f47947 */ /* 0x000fec000b800000 */
[----:B------:R-:W-:Y:S02]  /*21390*/  SEL R3, R5, R96, P0 ;  /* 0x0000006005037207 */ /* 0x000fe40000000000 */
[----:B------:R-:W-:Y:S02]  /*213a0*/  SEL R75, R104, R121, P0 ;  /* 0x00000079684b7207 */ /* 0x000fe40000000000 */
[----:B------:R-:W-:Y:S02]  /*213b0*/  SEL R62, R116, R4, P0 ;  /* 0x00000004743e7207 */ /* 0x000fe40000000000 */
[----:B------:R-:W-:Y:S02]  /*213c0*/  SEL R63, R4, R116, P0 ;  /* 0x00000074043f7207 */ /* 0x000fe40000000000 */
[----:B------:R-:W-:Y:S02]  /*213d0*/  SEL R143, R96, R5, P0 ;  /* 0x00000005608f7207 */ /* 0x000fe40000000000 */
[----:B------:R-:W-:Y:S01]  /*213e0*/  SEL R121, R121, R104, P0 ;  /* 0x0000006879797207 */ /* 0x000fe20000000000 */
[----:B-----5:R-:W-:Y:S01]  /*213f0*/  SHFL.IDX PT, R62, R62, R0, 0x1c1f ;  /* 0x001c1f003e3e7589 */ /* 0x020fe200000e0000 */
[----:B------:R-:W-:-:S02]  /*21400*/  LOP3.LUT R116, R0, 0x2, RZ, 0x3c, !PT ;  /* 0x0000000200747812 */ /* 0x000fc400078e3cff */
[----:B------:R-:W-:Y:S02]  /*21410*/  SEL R5, R120, R127, P0 ;  /* 0x0000007f78057207 */ /* 0x000fe40000000000 */
        /* <DEDUP_REMOVED lines=37> */
[----:B------:R1:W3:Y:S01]  /*21670*/  SHFL.IDX PT, R7, R120, R0, 0x1c1f ;  /* 0x001c1f0078077589 */ /* 0x0002e200000e0000 */
[----:B------:R-:W-:Y:S01]  /*21680*/  SEL R94, R45, R98, P0 ;  /* 0x000000622d5e7207 */ /* 0x000fe20000000000 */
[----:B------:R-:W-:Y:S01]  /*21690*/  IMAD.MOV.U32 R125, RZ, RZ, RZ ;  /* 0x000000ffff7d7224 */ /* 0x000fe200078e00ff */
        /* <DEDUP_REMOVED lines=35> */
[----:B-1----:R-:W-:Y:S02]  /*218d0*/  SEL R120, R3, R4, P0 ;  /* 0x0000000403787207 */ /* 0x002fe40000000000 */
[----:B------:R-:W-:Y:S01]  /*218e0*/  SEL R3, R4, R3, P0 ;  /* 0x0000000304037207 */ /* 0x000fe20000000000 */
[----:B------:R-:W1:Y:S01]  /*218f0*/  SHFL.IDX PT, R35, R35, R116, 0x1c1f ;  /* 0x001c1f7423237589 */ /* 0x000e6200000e0000 */
[----:B--2---:R-:W-:Y:S02]  /*21900*/  SEL R4, R5, R6, P0 ;  /* 0x0000000605047207 */ /* 0x004fe40000000000 */
[----:B------:R-:W-:Y:S01]  /*21910*/  SEL R64, R65, R138, P0 ;  /* 0x0000008a41407207 */ /* 0x000fe20000000000 */
[----:B------:R-:W-:Y:S01]  /*21920*/  SHFL.IDX PT, R52, R52, R0, 0x1c1f ;  /* 0x001c1f0034347589 */ /* 0x000fe200000e0000 */
[----:B------:R-:W-:-:S02]  /*21930*/  SEL R5, R6, R5, P0 ;  /* 0x0000000506057207 */ /* 0x000fc40000000000 */
[----:B------:R-:W-:Y:S01]  /*21940*/  SEL R65, R138, R65, P0 ;  /* 0x000000418a417207 */ /* 0x000fe20000000000 */
[----:B------:R-:W2:Y:S01]  /*21950*/  SHFL.IDX PT, R53, R53, R116, 0x1c1f ;  /* 0x001c1f7435357589 */ /* 0x000ea200000e0000 */
[----:B---3--:R-:W-:Y:S02]  /*21960*/  SEL R6, R7, R8, P0 ;  /* 0x0000000807067207 */ /* 0x008fe40000000000 */
        /* <DEDUP_REMOVED lines=10> */
[----:B------:R-:W3:Y:S01]  /*21a10*/  SHFL.IDX PT, R57, R57, R116, 0x1c1f ;  /* 0x001c1f7439397589 */ /* 0x000ee200000e0000 */
[----:B----4-:R-:W-:Y:S02]  /*21a20*/  SEL R10, R20, R21, P0 ;  /* 0x00000015140a7207 */ /* 0x010fe40000000000 */
        /* <DEDUP_REMOVED lines=62> */
[----:B-1----:R-:W-:Y:S02]  /*21e10*/  SEL R33, R34, R35, P0 ;  /* 0x0000002322217207 */ /* 0x002fe40000000000 */
[----:B------:R-:W-:Y:S01]  /*21e20*/  SEL R34, R35, R34, P0 ;  /* 0x0000002223227207 */ /* 0x000fe20000000000 */
[----:B------:R-:W0:Y:S01]  /*21e30*/  SHFL.IDX PT, R89, R143, R116, 0x1c1f ;  /* 0x001c1f748f597589 */ /* 0x000e2200000e0000 */
[----:B--2---:R-:W-:-:S02]  /*21e40*/  SEL R35, R52, R53, P0 ;  /* 0x0000003534237207 */ /* 0x004fc40000000000 */
[----:B------:R-:W-:Y:S01]  /*21e50*/  SEL R52, R53, R52, P0 ;  /* 0x0000003435347207 */ /* 0x000fe20000000000 */
[----:B------:R-:W1:Y:S01]  /*21e60*/  SHFL.IDX PT, R83, R141, R116, 0x1c1f ;  /* 0x001c1f748d537589 */ /* 0x000e6200000e0000 */
[----:B---3--:R-:W-:Y:S02]  /*21e70*/  SEL R53, R54, R55, P0 ;  /* 0x0000003736357207 */ /* 0x008fe40000000000 */
[----:B------:R-:W-:Y:S01]  /*21e80*/  SEL R54, R55, R54, P0 ;  /* 0x0000003637367207 */ /* 0x000fe20000000000 */
[----:B------:R-:W2:Y:S01]  /*21e90*/  SHFL.IDX PT, R85, R142, R116, 0x1c1f ;  /* 0x001c1f748e557589 */ /* 0x000ea200000e0000 */
[----:B------:R-:W-:Y:S02]  /*21ea0*/  SEL R55, R56, R57, P0 ;  /* 0x0000003938377207 */ /* 0x000fe40000000000 */
[----:B------:R-:W-:Y:S01]  /*21eb0*/  SEL R56, R57, R56, P0 ;  /* 0x0000003839387207 */ /* 0x000fe20000000000 */
[----:B------:R-:W-:Y:S01]  /*21ec0*/  SHFL.IDX PT, R81, R139, R116, 0x1c1f ;  /* 0x001c1f748b517589 */ /* 0x000fe200000e0000 */
[----:B----4-:R-:W-:-:S02]  /*21ed0*/  SEL R57, R58, R59, P0 ;  /* 0x0000003b3a397207 */ /* 0x010fc40000000000 */
[----:B------:R-:W-:Y:S01]  /*21ee0*/  SEL R58, R59, R58, P0 ;  /* 0x0000003a3b3a7207 */ /* 0x000fe20000000000 */
[----:B------:R-:W3:Y:S01]  /*21ef0*/  SHFL.IDX PT, R73, R73, R116, 0x1c1f ;  /* 0x001c1f7449497589 */ /* 0x000ee200000e0000 */
        /* <DEDUP_REMOVED lines=22> */
[----:B-1----:R-:W-:Y:S01]  /*22060*/  SEL R112, R114, R83, P0 ;  /* 0x0000005372707207 */ /* 0x002fe20000000000 */
[----:B------:R-:W-:Y:S01]  /*22070*/  SHFL.IDX PT, R90, R90, R0, 0x1c1f ;  /* 0x001c1f005a5a7589 */ /* 0x000fe200000e0000 */
[----:B--2---:R-:W-:-:S02]  /*22080*/  SEL R117, R119, R85, P0 ;  /* 0x0000005577757207 */ /* 0x004fc40000000000 */
[----:B---3--:R-:W-:Y:S01]  /*22090*/  SEL R71, R72, R73, P0 ;  /* 0x0000004948477207 */ /* 0x008fe20000000000 */
[----:B------:R-:W-:Y:S01]  /*220a0*/  SHFL.IDX PT, R92, R92, R0, 0x1c1f ;  /* 0x001c1f005c5c7589 */ /* 0x000fe200000e0000 */
[----:B----4-:R-:W-:Y:S02]  /*220b0*/  SEL R75, R76, R77, P0 ;  /* 0x0000004d4c4b7207 */ /* 0x010fe40000000000 */
[----:B------:R-:W-:Y:S01]  /*220c0*/  SEL R115, R89, R115, P0 ;  /* 0x0000007359737207 */ /* 0x000fe20000000000 */
[----:B------:R-:W-:Y:S01]  /*220d0*/  SHFL.IDX PT, R94, R94, R0, 0x1c1f ;  /* 0x001c1f005e5e7589 */ /* 0x000fe200000e0000 */
[----:B------:R-:W-:Y:S02]  /*220e0*/  SEL R114, R83, R114, P0 ;  /* 0x0000007253727207 */ /* 0x000fe40000000000 */
[----:B------:R-:W-:Y:S01]  /*220f0*/  SEL R119, R85, R119, P0 ;  /* 0x0000007755777207 */ /* 0x000fe20000000000 */
[----:B------:R-:W-:Y:S01]  /*22100*/  SHFL.IDX PT, R96, R96, R0, 0x1c1f ;  /* 0x001c1f0060607589 */ /* 0x000fe200000e0000 */
[----:B------:R-:W-:-:S02]  /*22110*/  SEL R72, R73, R72, P0 ;  /* 0x0000004849487207 */ /* 0x000fc40000000000 */
[----:B------:R-:W-:Y:S01]  /*22120*/  SEL R76, R77, R76, P0 ;  /* 0x0000004c4d4c7207 */ /* 0x000fe20000000000 */
[----:B------:R-:W-:Y:S04]  /*22130*/  SHFL.IDX PT, R98, R98, R0, 0x1c1f ;  /* 0x001c1f0062627589 */ /* 0x000fe800000e0000 */
[----:B------:R-:W-:Y:S04]  /*22140*/  SHFL.IDX PT, R100, R100, R0, 0x1c1f ;  /* 0x001c1f0064647589 */ /* 0x000fe800000e0000 */
[----:B------:R-:W-:Y:S04]  /*22150*/  SHFL.IDX PT, R102, R102, R0, 0x1c1f ;  /* 0x001c1f0066667589 */ /* 0x000fe800000e0000 */
[----:B------:R-:W-:Y:S04]  /*22160*/  SHFL.IDX PT, R104, R104, R0, 0x1c1f ;  /* 0x001c1f0068687589 */ /* 0x000fe800000e0000 */
[----:B------:R-:W-:Y:S04]  /*22170*/  SHFL.IDX PT, R106, R106, R0, 0x1c1f ;  /* 0x001c1f006a6a7589 */ /* 0x000fe800000e0000 */
[----:B------:R-:W-:Y:S04]  /*22180*/  SHFL.IDX PT, R108, R108, R0, 0x1c1f ;  /* 0x001c1f006c6c7589 */ /* 0x000fe800000e0000 */
[----:B------:R-:W0:Y:S04]  /*22190*/  SHFL.IDX PT, R50, R50, R116, 0x1c1f ;  /* 0x001c1f7432327589 */ /* 0x000e2800000e0000 */
[----:B------:R-:W1:Y:S04]  /*221a0*/  SHFL.IDX PT, R48, R48, R116, 0x1c1f ;  /* 0x001c1f7430307589 */ /* 0x000e6800000e0000 */
[----:B------:R-:W-:Y:S04]  /*221b0*/  SHFL.IDX PT, R51, R51, R116, 0x1c1f ;  /* 0x001c1f7433337589 */ /* 0x000fe800000e0000 */
[----:B------:R-:W2:Y:S04]  /*221c0*/  SHFL.IDX PT, R46, R46, R116, 0x1c1f ;  /* 0x001c1f742e2e7589 */ /* 0x000ea800000e0000 */
[----:B------:R-:W3:Y:S04]  /*221d0*/  SHFL.IDX PT, R49, R49, R116, 0x1c1f ;  /* 0x001c1f7431317589 */ /* 0x000ee800000e0000 */
[----:B------:R-:W-:Y:S04]  /*221e0*/  SHFL.IDX PT, R44, R44, R116, 0x1c1f ;  /* 0x001c1f742c2c7589 */ /* 0x000fe800000e0000 */
[----:B------:R-:W4:Y:S01]  /*221f0*/  SHFL.IDX PT, R47, R47, R116, 0x1c1f ;  /* 0x001c1f742f2f7589 */ /* 0x000f2200000e0000 */
[----:B0-----:R-:W-:-:S02]  /*22200*/  SEL R73, R74, R50, P0 ;  /* 0x000000324a497207 */ /* 0x001fc40000000000 */
[----:B------:R-:W-:Y:S01]  /*22210*/  SEL R74, R50, R74, P0 ;  /* 0x0000004a324a7207 */ /* 0x000fe20000000000 */
[----:B------:R-:W0:Y:S01]  /*22220*/  SHFL.IDX PT, R42, R42, R116, 0x1c1f ;  /* 0x001c1f742a2a7589 */ /* 0x000e2200000e0000 */
[----:B-1----:R-:W-:Y:S02]  /*22230*/  SEL R77, R80, R48, P0 ;  /* 0x00000030504d7207 */ /* 0x002fe40000000000 */
[----:B------:R-:W-:Y:S01]  /*22240*/  SEL R80, R48, R80, P0 ;  /* 0x0000005030507207 */ /* 0x000fe20000000000 */
[----:B------:R-:W1:Y:S04]  /*22250*/  SHFL.IDX PT, R45, R45, R116, 0x1c1f ;  /* 0x001c1f742d2d7589 */ /* 0x000e6800000e0000 */
[----:B------:R-:W1:Y:S01]  /*22260*/  SHFL.IDX PT, R40, R40, R116, 0x1c1f ;  /* 0x001c1f7428287589 */ /* 0x000e6200000e0000 */
[----:B--2---:R-:W-:-:S02]  /*22270*/  SEL R83, R84, R46, P0 ;  /* 0x0000002e54537207 */ /* 0x004fc40000000000 */
[----:B------:R-:W-:Y:S01]  /*22280*/  SEL R84, R46, R84, P0 ;  /* 0x000000542e547207 */ /* 0x000fe20000000000 */
[----:B------:R-:W2:Y:S01]  /*22290*/  SHFL.IDX PT, R43, R43, R116, 0x1c1f ;  /* 0x001c1f742b2b7589 */ /* 0x000ea200000e0000 */
[----:B---3--:R-:W-:Y:S02]  /*222a0*/  SEL R85, R86, R49, P0 ;  /* 0x0000003156557207 */ /* 0x008fe40000000000 */
[----:B------:R-:W-:Y:S01]  /*222b0*/  SEL R86, R49, R86, P0 ;  /* 0x0000005631567207 */ /* 0x000fe20000000000 */
[----:B------:R-:W3:Y:S04]  /*222c0*/  SHFL.IDX PT, R38, R38, R116, 0x1c1f ;  /* 0x001c1f7426267589 */ /* 0x000ee800000e0000 */
[----:B------:R-:W3:Y:S01]  /*222d0*/  SHFL.IDX PT, R41, R41, R116, 0x1c1f ;  /* 0x001c1f7429297589 */ /* 0x000ee200000e0000 */
[----:B----4-:R-:W-:-:S02]  /*222e0*/  SEL R89, R90, R47, P0 ;  /* 0x0000002f5a597207 */ /* 0x010fc40000000000 */
[----:B------:R-:W-:Y:S01]  /*222f0*/  SEL R90, R47, R90, P0 ;  /* 0x0000005a2f5a7207 */ /* 0x000fe20000000000 */
[----:B------:R-:W4:Y:S01]  /*22300*/  SHFL.IDX PT, R37, R37, R116, 0x1c1f ;  /* 0x001c1f7425257589 */ /* 0x000f2200000e0000 */
[----:B0-----:R-:W-:Y:S02]  /*22310*/  SEL R91, R92, R42, P0 ;  /* 0x0000002a5c5b7207 */ /* 0x001fe40000000000 */
[----:B------:R-:W-:Y:S01]  /*22320*/  SEL R92, R42, R92, P0 ;  /* 0x0000005c2a5c7207 */ /* 0x000fe20000000000 */
[----:B------:R-:W0:Y:S01]  /*22330*/  SHFL.IDX PT, R39, R39, R116, 0x1c1f ;  /* 0x001c1f7427277589 */ /* 0x000e2200000e0000 */
[----:B-1----:R-:W-:Y:S02]  /*22340*/  SEL R93, R94, R45, P0 ;  /* 0x0000002d5e5d7207 */ /* 0x002fe40000000000 */
[----:B------:R-:W-:Y:S01]  /*22350*/  SEL R94, R45, R94, P0 ;  /* 0x0000005e2d5e7207 */ /* 0x000fe20000000000 */
[----:B------:R-:W1:Y:S01]  /*22360*/  SHFL.IDX PT, R36, R36, R116, 0x1c1f ;  /* 0x001c1f7424247589 */ /* 0x000e6200000e0000 */
[----:B------:R-:W-:-:S02]  /*22370*/  SEL R95, R96, R40, P0 ;  /* 0x00000028605f7207 */ /* 0x000fc40000000000 */
[----:B------:R-:W-:Y:S01]  /*22380*/  SEL R96, R40, R96, P0 ;  /* 0x0000006028607207 */ /* 0x000fe20000000000 */
[----:B------:R-:W0:Y:S01]  /*22390*/  SHFL.IDX PT, R124, R148, R0, 0x1c1f ;  /* 0x001c1f00947c7589 */ /* 0x000e2200000e0000 */
[----:B--2---:R-:W-:Y:S02]  /*223a0*/  SEL R97, R98, R43, P0 ;  /* 0x0000002b62617207 */ /* 0x004fe40000000000 */
[----:B------:R-:W-:Y:S01]  /*223b0*/  SEL R98, R43, R98, P0 ;  /* 0x000000622b627207 */ /* 0x000fe20000000000 */
[----:B------:R2:W0:Y:S01]  /*223c0*/  SHFL.IDX PT, R111, R111, R0, 0x1c1f ;  /* 0x001c1f006f6f7589 */ /* 0x00042200000e0000 */
[----:B---3--:R-:W-:Y:S02]  /*223d0*/  SEL R99, R100, R38, P0 ;  /* 0x0000002664637207 */ /* 0x008fe40000000000 */
[----:B------:R-:W-:Y:S01]  /*223e0*/  SEL R100, R38, R100, P0 ;  /* 0x0000006426647207 */ /* 0x000fe20000000000 */
[----:B------:R-:W3:Y:S01]  /*223f0*/  SHFL.IDX PT, R11, R149, R116, 0x1c1f ;  /* 0x001c1f74950b7589 */ /* 0x000ee200000e0000 */
[----:B------:R-:W-:-:S02]  /*22400*/  SEL R101, R102, R41, P0 ;  /* 0x0000002966657207 */ /* 0x000fc40000000000 */
[----:B------:R-:W-:Y:S01]  /*22410*/  SEL R102, R41, R102, P0 ;  /* 0x0000006629667207 */ /* 0x000fe20000000000 */
[----:B------:R1:W3:Y:S01]  /*22420*/  SHFL.IDX PT, R123, R123, R116, 0x1c1f ;  /* 0x001c1f747b7b7589 */ /* 0x0002e200000e0000 */
[----:B----4-:R-:W-:Y:S02]  /*22430*/  SEL R103, R104, R37, P0 ;  /* 0x0000002568677207 */ /* 0x010fe40000000000 */
[----:B--2---:R-:W-:Y:S02]  /*22440*/  SEL R0, R110, R2, P0 ;  /* 0x000000026e007207 */ /* 0x004fe40000000000 */
[----:B------:R-:W-:Y:S02]  /*22450*/  SEL R110, R2, R110, P0 ;  /* 0x0000006e026e7207 */ /* 0x000fe40000000000 */
[----:B------:R-:W-:Y:S02]  /*22460*/  SEL R2, R109, R87, P0 ;  /* 0x000000576d027207 */ /* 0x000fe40000000000 */
[----:B------:R-:W-:-:S02]  /*22470*/  SEL R109, R87, R109, P0 ;  /* 0x0000006d576d7207 */ /* 0x000fc40000000000 */
[----:B-1----:R-:W-:Y:S02]  /*22480*/  SEL R116, R118, R81, P0 ;  /* 0x0000005176747207 */ /* 0x002fe40000000000 */
[----:B------:R-:W-:Y:S02]  /*22490*/  SEL R118, R81, R118, P0 ;  /* 0x0000007651767207 */ /* 0x000fe40000000000 */
[----:B------:R-:W-:Y:S02]  /*224a0*/  SEL R81, R82, R51, P0 ;  /* 0x0000003352517207 */ /* 0x000fe40000000000 */
[----:B------:R-:W-:Y:S02]  /*224b0*/  SEL R87, R88, R44, P0 ;  /* 0x0000002c58577207 */ /* 0x000fe40000000000 */
[----:B0-----:R-:W-:Y:S02]  /*224c0*/  SEL R105, R106, R39, P0 ;  /* 0x000000276a697207 */ /* 0x001fe40000000000 */
[----:B------:R-:W-:-:S02]  /*224d0*/  SEL R107, R108, R36, P0 ;  /* 0x000000246c6b7207 */ /* 0x000fc40000000000 */
[----:B------:R-:W-:Y:S02]  /*224e0*/  SEL R82, R51, R82, P0 ;  /* 0x0000005233527207 */ /* 0x000fe40000000000 */
[----:B------:R-:W-:Y:S02]  /*224f0*/  SEL R88, R44, R88, P0 ;  /* 0x000000582c587207 */ /* 0x000fe40000000000 */
[----:B------:R-:W-:Y:S02]  /*22500*/  SEL R104, R37, R104, P0 ;  /* 0x0000006825687207 */ /* 0x000fe40000000000 */
[----:B------:R-:W-:Y:S02]  /*22510*/  SEL R106, R39, R106, P0 ;  /* 0x0000006a276a7207 */ /* 0x000fe40000000000 */
[----:B---3--:R-:W-:-:S07]  /*22520*/  SEL R108, R36, R108, P0 ;  /* 0x0000006c246c7207 */ /* 0x008fce0000000000 */
.L_x_4773:
[----:B------:R-:W2:Y:S04]  /*22530*/  LDL.LU R127, [R1+0x50] ;  /* 0x00005000017f7983 */ /* 0x000ea80000300800 */
[----:B------:R-:W3:Y:S01]  /*22540*/  LDL.LU R126, [R1+0x54] ;  /* 0x00005400017e7983 */ /* 0x000ee20000300800 */
[----:B------:R-:W-:Y:S05]  /*22550*/  WARPSYNC.ALL ;  /* 0x0000000000007948 */ /* 0x000fea0003800000 */
[----:B------:R-:W-:Y:S01]  /*22560*/  F2FP.BF16.F32.PACK_AB R12, R2, R0 ;  /* 0x00000000020c723e */ /* 0x000fe200000010ff */
[----:B------:R-:W-:Y:S01]  /*22570*/  ULDC.64 UR4, c[0x0][0xc00] ;  /* 0x0003000000047ab9 */ /* 0x000fe20000000a00 */
[----:B------:R-:W-:Y:S01]  /*22580*/  F2FP.BF16.F32.PACK_AB R13, R65, R63 ;  /* 0x0000003f410d723e */ /* 0x000fe200000010ff */
[----:B------:R-:W-:Y:S01]  /*22590*/  ULDC.64 UR6, c[0x0][0xc08] ;  /* 0x0003020000067ab9 */ /* 0x000fe20000000a00 */
[----:B------:R-:W-:-:S02]  /*225a0*/  F2FP.BF16.F32.PACK_AB R14, R109, R110 ;  /* 0x0000006e6d0e723e */ /* 0x000fc400000010ff */
[----:B------:R-:W-:Y:S01]  /*225b0*/  F2FP.BF16.F32.PACK_AB R15, R66, R64 ;  /* 0x00000040420f723e */ /* 0x000fe200000010ff */
[----:B------:R-:W-:Y:S01]  /*225c0*/  BAR.SYNC.DEFER_BLOCKING 0x1, 0x100 ;  /* 0x0044000000007b1d */ /* 0x000fe20000010000 */
        /* <DEDUP_REMOVED lines=11> */
[----:B------:R-:W-:Y:S01]  /*22680*/  F2FP.BF16.F32.PACK_AB R47, R80, R76 ;  /* 0x0000004c502f723e */ /* 0x000fe200000010ff */
[----:B------:R0:W-:Y:S01]  /*22690*/  STSM.16.M88.4 [R151], R12 ;  /* 0x0000000c97007844 */ /* 0x0001e20000000200 */
[----:B------:R-:W-:Y:S02]  /*226a0*/  F2FP.BF16.F32.PACK_AB R48, R6, R4 ;  /* 0x000000040630723e */ /* 0x000fe400000010ff */
[----:B------:R-:W-:Y:S01]  /*226b0*/  F2FP.BF16.F32.PACK_AB R49, R83, R81 ;  /* 0x000000515331723e */ /* 0x000fe200000010ff */
[----:B------:R1:W-:Y:S01]  /*226c0*/  STSM.16.M88.4 [R150], R36 ;  /* 0x0000002496007844 */ /* 0x0003e20000000200 */
[----:B------:R-:W-:Y:S02]  /*226d0*/  F2FP.BF16.F32.PACK_AB R50, R7, R5 ;  /* 0x000000050732723e */ /* 0x000fe400000010ff */
[----:B------:R-:W-:Y:S01]  /*226e0*/  F2FP.BF16.F32.PACK_AB R51, R84, R82 ;  /* 0x000000525433723e */ /* 0x000fe200000010ff */
[----:B------:R4:W-:Y:S04]  /*226f0*/  STSM.16.M88.4 [R152], R40 ;  /* 0x0000002898007844 */ /* 0x0009e80000000200 */
[----:B------:R-:W-:Y:S04]  /*22700*/  STSM.16.M88.4 [R153], R44 ;  /* 0x0000002c99007844 */ /* 0x000fe80000000200 */
[----:B------:R4:W-:Y:S01]  /*22710*/  STSM.16.M88.4 [R154], R48 ;  /* 0x000000309a007844 */ /* 0x0009e20000000200 */
[----:B0-----:R-:W-:-:S02]  /*22720*/  F2FP.BF16.F32.PACK_AB R12, R25, R21 ;  /* 0x00000015190c723e */ /* 0x001fc400000010ff */
[----:B------:R-:W-:Y:S02]  /*22730*/  F2FP.BF16.F32.PACK_AB R13, R91, R89 ;  /* 0x000000595b0d723e */ /* 0x000fe400000010ff */
[----:B-1----:R-:W-:Y:S02]  /*22740*/  F2FP.BF16.F32.PACK_AB R36, R10, R8 ;  /* 0x000000080a24723e */ /* 0x002fe400000010ff */
[----:B------:R-:W-:Y:S02]  /*22750*/  F2FP.BF16.F32.PACK_AB R37, R87, R85 ;  /* 0x000000555725723e */ /* 0x000fe400000010ff */
[----:B------:R-:W-:Y:S02]  /*22760*/  F2FP.BF16.F32.PACK_AB R38, R20, R9 ;  /* 0x000000091426723e */ /* 0x000fe400000010ff */
[----:B------:R-:W-:Y:S02]  /*22770*/  F2FP.BF16.F32.PACK_AB R39, R88, R86 ;  /* 0x000000565827723e */ /* 0x000fe400000010ff */
[----:B------:R-:W-:-:S02]  /*22780*/  F2FP.BF16.F32.PACK_AB R14, R26, R24 ;  /* 0x000000181a0e723e */ /* 0x000fc400000010ff */
[----:B------:R-:W-:Y:S01]  /*22790*/  F2FP.BF16.F32.PACK_AB R15, R92, R90 ;  /* 0x0000005a5c0f723e */ /* 0x000fe200000010ff */
[----:B------:R0:W-:Y:S01]  /*227a0*/  STSM.16.M88.4 [R155], R36 ;  /* 0x000000249b007844 */ /* 0x0001e20000000200 */
[----:B----4-:R-:W-:Y:S02]  /*227b0*/  F2FP.BF16.F32.PACK_AB R40, R29, R27 ;  /* 0x0000001b1d28723e */ /* 0x010fe400000010ff */
[----:B------:R-:W-:Y:S01]  /*227c0*/  F2FP.BF16.F32.PACK_AB R41, R95, R93 ;  /* 0x0000005d5f29723e */ /* 0x000fe200000010ff */
[----:B------:R1:W-:Y:S01]  /*227d0*/  STSM.16.M88.4 [R156], R12 ;  /* 0x0000000c9c007844 */ /* 0x0003e20000000200 */
[----:B------:R-:W-:Y:S02]  /*227e0*/  F2FP.BF16.F32.PACK_AB R42, R30, R28 ;  /* 0x0000001c1e2a723e */ /* 0x000fe400000010ff */
[----:B------:R-:W-:Y:S02]  /*227f0*/  F2FP.BF16.F32.PACK_AB R43, R96, R94 ;  /* 0x0000005e602b723e */ /* 0x000fe400000010ff */
[----:B------:R-:W-:-:S02]  /*22800*/  SEL R48, R124, R11, P0 ;  /* 0x0000000b7c307207 */ /* 0x000fc40000000000 */
[----:B------:R-:W-:Y:S01]  /*22810*/  SEL R50, R11, R124, P0 ;  /* 0x0000007c0b327207 */ /* 0x000fe20000000000 */
[----:B------:R-:W-:Y:S01]  /*22820*/  STSM.16.M88.4 [R157], R40 ;  /* 0x000000289d007844 */ /* 0x000fe20000000200 */
[----:B------:R-:W-:Y:S02]  /*22830*/  SEL R49, R111, R123, P0 ;  /* 0x0000007b6f317207 */ /* 0x000fe40000000000 */
[----:B------:R-:W-:Y:S02]  /*22840*/  SEL R51, R123, R111, P0 ;  /* 0x0000006f7b337207 */ /* 0x000fe40000000000 */
[----:B0-----:R-:W-:Y:S01]  /*22850*/  F2FP.BF16.F32.PACK_AB R36, R33, R31 ;  /* 0x0000001f2124723e */ /* 0x001fe200000010ff */
[----:B------:R-:W0:Y:S01]  /*22860*/  LDC R111, c[0x0][0xbe8] ;  /* 0x0002fa00ff6f7b82 */ /* 0x000e220000000800 */
[----:B------:R-:W-:Y:S02]  /*22870*/  F2FP.BF16.F32.PACK_AB R37, R99, R97 ;  /* 0x000000616325723e */ /* 0x000fe400000010ff */
[----:B------:R-:W-:-:S02]  /*22880*/  F2FP.BF16.F32.PACK_AB R38, R34, R32 ;  /* 0x000000202226723e */ /* 0x000fc400000010ff */
[----:B------:R-:W-:Y:S02]  /*22890*/  F2FP.BF16.F32.PACK_AB R39, R100, R98 ;  /* 0x000000626427723e */ /* 0x000fe400000010ff */
[----:B------:R-:W-:Y:S02]  /*228a0*/  F2FP.BF16.F32.PACK_AB R44, R53, R35 ;  /* 0x00000023352c723e */ /* 0x000fe400000010ff */
[----:B------:R-:W-:Y:S01]  /*228b0*/  F2FP.BF16.F32.PACK_AB R45, R103, R101 ;  /* 0x00000065672d723e */ /* 0x000fe200000010ff */
[----:B------:R4:W-:Y:S01]  /*228c0*/  STSM.16.M88.4 [R158], R36 ;  /* 0x000000249e007844 */ /* 0x0009e20000000200 */
[----:B------:R-:W-:Y:S02]  /*228d0*/  F2FP.BF16.F32.PACK_AB R46, R54, R52 ;  /* 0x00000034362e723e */ /* 0x000fe400000010ff */
[----:B------:R-:W-:Y:S02]  /*228e0*/  F2FP.BF16.F32.PACK_AB R47, R104, R102 ;  /* 0x00000066682f723e */ /* 0x000fe400000010ff */
[----:B-1----:R-:W-:-:S02]  /*228f0*/  F2FP.BF16.F32.PACK_AB R12, R57, R55 ;  /* 0x00000037390c723e */ /* 0x002fc400000010ff */
[----:B------:R-:W-:Y:S01]  /*22900*/  F2FP.BF16.F32.PACK_AB R13, R107, R105 ;  /* 0x000000696b0d723e */ /* 0x000fe200000010ff */
[----:B------:R-:W-:Y:S01]  /*22910*/  STSM.16.M88.4 [R159], R44 ;  /* 0x0000002c9f007844 */ /* 0x000fe20000000200 */
[----:B------:R-:W-:Y:S02]  /*22920*/  F2FP.BF16.F32.PACK_AB R14, R58, R56 ;  /* 0x000000383a0e723e */ /* 0x000fe400000010ff */
[----:B------:R-:W-:Y:S02]  /*22930*/  F2FP.BF16.F32.PACK_AB R15, R108, R106 ;  /* 0x0000006a6c0f723e */ /* 0x000fe400000010ff */
[----:B------:R-:W-:Y:S02]  /*22940*/  ISETP.NE.U32.AND P0, PT, RZ, UR4, PT ;  /* 0x00000004ff007c0c */ /* 0x000fe4000bf05070 */
[----:B----4-:R-:W-:Y:S01]  /*22950*/  F2FP.BF16.F32.PACK_AB R36, R61, R59 ;  /* 0x0000003b3d24723e */ /* 0x010fe200000010ff */
[----:B------:R-:W-:Y:S01]  /*22960*/  STSM.16.M88.4 [R160], R12 ;  /* 0x0000000ca0007844 */ /* 0x000fe20000000200 */
[----:B------:R-:W-:-:S02]  /*22970*/  F2FP.BF16.F32.PACK_AB R38, R62, R60 ;  /* 0x0000003c3e26723e */ /* 0x000fc400000010ff */
[----:B------:R-:W-:Y:S02]  /*22980*/  F2FP.BF16.F32.PACK_AB R37, R49, R48 ;  /* 0x000000303125723e */ /* 0x000fe400000010ff */
[----:B------:R-:W-:Y:S02]  /*22990*/  F2FP.BF16.F32.PACK_AB R39, R51, R50 ;  /* 0x000000323327723e */ /* 0x000fe400000010ff */
[----:B------:R-:W-:-:S03]  /*229a0*/  ISETP.NE.AND.EX P0, PT, RZ, UR5, PT, P0 ;  /* 0x00000005ff007c0c */ /* 0x000fc6000bf05300 */
[----:B------:R1:W-:Y:S01]  /*229b0*/  STSM.16.M88.4 [R161], R36 ;  /* 0x00000024a1007844 */ /* 0x0003e20000000200 */
[----:B------:R-:W-:Y:S01]  /*229c0*/  BAR.SYNC.DEFER_BLOCKING 0x1, 0x100 ;  /* 0x0044000000007b1d */ /* 0x000fe20000010000 */
[----:B--2---:R-:W-:-:S04]  /*229d0*/  IADD3 R40, P1, R127, UR4, RZ ;  /* 0x000000047f287c10 */ /* 0x004fc8000ff3e0ff */
[----:B---3--:R-:W-:-:S05]  /*229e0*/  IADD3.X R41, R126, UR5, RZ, P1, !PT ;  /* 0x000000057e297c10 */ /* 0x008fca0008ffe4ff */
[----:B------:R-:W5:Y:S01]  /*229f0*/  @P0 LDG.E R125, desc[UR50][R40.64] ;  /* 0x00000032287d0981 */ /* 0x000f62000c1e1900 */
[----:B------:R-:W-:-:S04]  /*22a00*/  ISETP.NE.U32.AND P3, PT, RZ, UR6, PT ;  /* 0x00000006ff007c0c */ /* 0x000fc8000bf65070 */
[----:B------:R-:W-:Y:S01]  /*22a10*/  ISETP.NE.AND.EX P3, PT, RZ, UR7, PT, P3 ;  /* 0x00000007ff007c0c */ /* 0x000fe2000bf65330 */
[----:B-1----:R-:W-:Y:S01]  /*22a20*/  IMAD.MOV.U32 R38, RZ, RZ, 0x9b8 ;  /* 0x000009b8ff267424 */ /* 0x002fe200078e00ff */
[----:B------:R-:W-:-:S04]  /*22a30*/  ISETP.GT.AND P2, PT, R162, 0x1, PT ;  /* 0x00000001a200780c */ /* 0x000fc80003f44270 */
[----:B------:R-:W-:-:S07]  /*22a40*/  SEL R38, R38, 0x978, P2 ;  /* 0x0000097826267807 */ /* 0x000fce0001000000 */
[----:B------:R-:W-:Y:S01]  /*22a50*/  @P3 IADD3 R12, P1, R127, UR6, RZ ;  /* 0x000000067f0c3c10 */ /* 0x000fe2000ff3e0ff */
[----:B------:R-:W-:Y:S02]  /*22a60*/  ULDC UR6, c[0x0][0xa88] ;  /* 0x0002a20000067ab9 */ /* 0x000fe40000000800 */
[----:B------:R-:W-:Y:S02]  /*22a70*/  MOV R43, UR6 ;  /* 0x00000006002b7c02 */ /* 0x000fe40008000f00 */
[----:B------:R-:W-:Y:S01]  /*22a80*/  @P3 IADD3.X R13, R126, UR7, RZ, P1, !PT ;  /* 0x000000077e0d3c10 */ /* 0x000fe20008ffe4ff */
[----:B------:R1:W2:Y:S04]  /*22a90*/  LDC.64 R36, c[0x0][R38+0x218] ;  /* 0x0000860026247b82 */ /* 0x0002a80000000a00 */
[----:B------:R3:W5:Y:S01]  /*22aa0*/  @P3 LDG.E R43, desc[UR50][R12.64] ;  /* 0x000000320c2b3981 */ /* 0x000762000c1e1900 */
[----:B0-----:R-:W-:-:S03]  /*22ab0*/  ISETP.NE.AND P1, PT, R111, 0x1, PT ;  /* 0x000000016f00780c */ /* 0x001fc60003f25270 */
[----:B------:R1:W0:Y:S08]  /*22ac0*/  LDC.64 R14, c[0x0][R38+0x228] ;  /* 0x00008a00260e7b82 */ /* 0x0002300000000a00 */
[----:B---3--:R1:W3:Y:S01]  /*22ad0*/  LDC.64 R12, c[0x0][R38+0x220] ;  /* 0x00008800260c7b82 */ /* 0x0082e20000000a00 */
[----:B------:R-:W-:Y:S05]  /*22ae0*/  @P3 BRA `(.L_x_4457) ;  /* 0x0000000000103947 */ /* 0x000fea0003800000 */
[----:B------:R-:W-:Y:S05]  /*22af0*/  @!P0 BRA `(.L_x_4457) ;  /* 0x00000000000c8947 */ /* 0x000fea0003800000 */
[----:B------:R-:W4:Y:S04]  /*22b00*/  LDG.E R42, desc[UR50][R40.64] ;  /* 0x00000032282a7981 */ /* 0x000f28000c1e1900 */
[----:B-----5:R-:W4:Y:S02]  /*22b10*/  LDG.E R43, desc[UR50][R40.64+0x4] ;  /* 0x00000432282b7981 */ /* 0x020f24000c1e1900 */
[----:B----4-:R-:W-:-:S07]  /*22b20*/  IMAD.IADD R43, R43, 0x1, -R42 ;  /* 0x000000012b2b7824 */ /* 0x010fce00078e0a2a */
.L_x_4457:
[----:B------:R-:W4:Y:S01]  /*22b30*/  LDL.LU R11, [R1+0x48] ;  /* 0x00004800010b7983 */ /* 0x000f220000300800 */
[----:B------:R-:W-:Y:S01]  /*22b40*/  ISETP.NE.U32.AND P0, PT, RZ, UR4, PT ;  /* 0x00000004ff007c0c */ /* 0x000fe2000bf05070 */
[----:B-1----:R-:W1:Y:S02]  /*22b50*/  LDC.64 R38, c[0x0][R38+0x210] ;  /* 0x0000840026267b82 */ /* 0x002e640000000a00 */
[----:B------:R-:W2:Y:S04]  /*22b60*/  LDL.LU R40, [R1+0x58] ;  /* 0x0000580001287983 */ /* 0x000ea80000300800 */
[----:B------:R-:W3:Y:S02]  /*22b70*/  LDL R42, [R1+0x134] ;  /* 0x00013400012a7983 */ /* 0x000ee40000100800 */
[----:B------:R-:W0:Y:S02]  /*22b80*/  @P1 LDC R123, c[0x0][0xbec] ;  /* 0x0002fb00ff7b1b82 */ /* 0x000e240000000800 */
[----:B------:R-:W3:Y:S04]  /*22b90*/  LDL R126, [R1+0x5c] ;  /* 0x00005c00017e7983 */ /* 0x000ee80000100800 */
[----:B------:R-:W3:Y:S01]  /*22ba0*/  LDL R124, [R1+0x60] ;  /* 0x00006000017c7983 */ /* 0x000ee20000100800 */
[----:B------:R-:W-:Y:S01]  /*22bb0*/  ISETP.NE.AND.EX P0, PT, RZ, UR5, PT, P0 ;  /* 0x00000005ff007c0c */ /* 0x000fe2000bf05300 */
[----:B------:R-:W1:Y:S02]  /*22bc0*/  @P1 LDC R127, c[0x0][0xbf0] ;  /* 0x0002fc00ff7f1b82 */ /* 0x000e640000000800 */
[----:B------:R-:W3:Y:S04]  /*22bd0*/  LDL R132, [R1+0x130] ;  /* 0x0001300001847983 */ /* 0x000ee80000100800 */
[----:B------:R-:W3:Y:S01]  /*22be0*/  LDL R128, [R1+0xc4] ;  /* 0x0000c40001807983 */ /* 0x000ee20000100800 */
[----:B----4-:R-:W-:-:S02]  /*22bf0*/  SEL R11, R11, RZ, !P0 ;  /* 0x000000ff0b0b7207 */ /* 0x010fc40004000000 */
[----:B--2---:R-:W-:-:S03]  /*22c00*/  SEL R45, R40, RZ, !P0 ;  /* 0x000000ff282d7207 */ /* 0x004fc60004000000 */
[----:B---3--:R-:W-:Y:S01]  /*22c10*/  IMAD R13, R13, R11, RZ ;  /* 0x0000000b0d0d7224 */ /* 0x008fe200078e02ff */
[----:B------:R-:W2:Y:S03]  /*22c20*/  LDC.64 R40, c[0x0][0xba8] ;  /* 0x0002ea00ff287b82 */ /* 0x000ea60000000a00 */
[C---:B------:R-:W-:Y:S02]  /*22c30*/  IMAD R47, R12.reuse, R45, R13 ;  /* 0x0000002d0c2f7224 */ /* 0x040fe400078e020d */
[----:B------:R-:W-:Y:S02]  /*22c40*/  IMAD R45, R37, R223, RZ ;  /* 0x000000df252d7224 */ /* 0x000fe400078e02ff */
[----:B------:R-:W-:-:S04]  /*22c50*/  IMAD.WIDE.U32 R12, R12, R11, RZ ;  /* 0x0000000b0c0c7225 */ /* 0x000fc800078e00ff */
[----:B------:R-:W-:-:S04]  /*22c60*/  IMAD.WIDE.U32 R36, R36, R223, RZ ;  /* 0x000000df24247225 */ /* 0x000fc800078e00ff */
[----:B------:R-:W-:Y:S01]  /*22c70*/  IMAD R42, R126, 0x80, R42 ;  /* 0x000000807e2a7824 */ /* 0x000fe200078e022a */
[----:B-----5:R-:W-:Y:S01]  /*22c80*/  IADD3 R44, P0, P3, R12, R36, R125 ;  /* 0x000000240c2c7210 */ /* 0x020fe20007b1e07d */
[----:B------:R-:W-:Y:S02]  /*22c90*/  IMAD.IADD R46, R13, 0x1, R47 ;  /* 0x000000010d2e7824 */ /* 0x000fe400078e022f */
[----:B0-----:R-:W-:Y:S01]  /*22ca0*/  @P1 IMAD.HI.U32 R12, R42, R123, RZ ;  /* 0x0000007b2a0c1227 */ /* 0x001fe200078e00ff */
[----:B------:R-:W-:-:S03]  /*22cb0*/  SEL R13, R124, RZ, P2 ;  /* 0x000000ff7c0d7207 */ /* 0x000fc60001000000 */
[----:B------:R-:W-:Y:S01]  /*22cc0*/  IMAD.IADD R45, R37, 0x1, R45 ;  /* 0x00000001252d7824 */ /* 0x000fe200078e022d */
[----:B--2---:R-:W0:Y:S01]  /*22cd0*/  @!P2 LDC R40, c[0x0][0xb50] ;  /* 0x0002d400ff28ab82 */ /* 0x004e220000000800 */
[----:B------:R-:W-:Y:S01]  /*22ce0*/  IMAD.MOV.U32 R37, RZ, RZ, R42 ;  /* 0x000000ffff257224 */ /* 0x000fe200078e002a */
[----:B-1----:R-:W-:Y:S01]  /*22cf0*/  @P1 SHF.R.U32.HI R37, RZ, R127, R12 ;  /* 0x0000007fff251219 */ /* 0x002fe2000001160c */
[-C--:B------:R-:W-:Y:S01]  /*22d00*/  IMAD R47, R15, R13.reuse, RZ ;  /* 0x0000000d0f2f7224 */ /* 0x080fe200078e02ff */
[----:B------:R-:W-:Y:S01]  /*22d10*/  SHF.R.S32.HI R36, RZ, 0x1f, R125 ;  /* 0x0000001fff247819 */ /* 0x000fe2000001147d */
[----:B------:R-:W-:-:S03]  /*22d20*/  IMAD.WIDE.U32 R14, R14, R13, RZ ;  /* 0x0000000d0e0e7225 */ /* 0x000fc600078e00ff */
[----:B------:R-:W1:Y:S01]  /*22d30*/  @!P2 LDC R41, c[0x0][0xb54] ;  /* 0x0002d500ff29ab82 */ /* 0x000e620000000800 */
[--C-:B------:R-:W-:Y:S01]  /*22d40*/  IMAD.MOV R13, RZ, RZ, -R37.reuse ;  /* 0x000000ffff0d7224 */ /* 0x100fe200078e0a25 */
[----:B------:R-:W-:Y:S02]  /*22d50*/  IADD3.X R45, R46, R45, R36, P0, P3 ;  /* 0x0000002d2e2d7210 */ /* 0x000fe400007e6424 */
[----:B------:R-:W-:Y:S01]  /*22d60*/  IADD3 R47, R15, R47, RZ ;  /* 0x0000002f0f2f7210 */ /* 0x000fe20007ffe0ff */
[----:B------:R-:W-:Y:S01]  /*22d70*/  IMAD R13, R111, R13, R42 ;  /* 0x0000000d6f0d7224 */ /* 0x000fe200078e022a */
[----:B------:R-:W-:Y:S02]  /*22d80*/  IADD3 R14, P0, P3, R37, R44, R14 ;  /* 0x0000002c250e7210 */ /* 0x000fe40007b1e00e */
[----:B------:R-:W-:Y:S02]  /*22d90*/  SHF.R.S32.HI R12, RZ, 0x1f, R37 ;  /* 0x0000001fff0c7819 */ /* 0x000fe40000011425 */
[----:B------:R-:W-:-:S02]  /*22da0*/  SHF.R.S32.HI R37, RZ, 0x1f, R13 ;  /* 0x0000001fff257819 */ /* 0x000fc4000001140d */
[----:B------:R-:W-:Y:S01]  /*22db0*/  IADD3.X R15, R12, R45, R47, P0, P3 ;  /* 0x0000002d0c0f7210 */ /* 0x000fe200007e642f */
[----:B------:R-:W-:-:S04]  /*22dc0*/  IMAD R12, R39, R13, RZ ;  /* 0x0000000d270c7224 */ /* 0x000fc800078e02ff */
[C---:B------:R-:W-:Y:S02]  /*22dd0*/  IMAD R37, R38.reuse, R37, R12 ;  /* 0x0000002526257224 */ /* 0x040fe400078e020c */
[----:B------:R-:W-:-:S04]  /*22de0*/  IMAD.WIDE.U32 R14, R38, R13, R14 ;  /* 0x0000000d260e7225 */ /* 0x000fc800078e000e */
[----:B------:R-:W-:Y:S01]  /*22df0*/  IMAD.IADD R12, R15, 0x1, R37 ;  /* 0x000000010f0c7824 */ /* 0x000fe200078e0225 */
[----:B0-----:R-:W-:-:S04]  /*22e00*/  LEA R40, P0, R14, R40, 0x2 ;  /* 0x000000280e287211 */ /* 0x001fc800078010ff */
[----:B-1----:R-:W-:Y:S02]  /*22e10*/  LEA.HI.X R41, R14, R41, R12, 0x2, P0 ;  /* 0x000000290e297211 */ /* 0x002fe400000f140c */
[----:B------:R-:W-:Y:S01]  /*22e20*/  SHFL.IDX PT, R12, R40, RZ, 0x1c1f ;  /* 0x001c1fff280c7589 */ /* 0x000fe200000e0000 */
[----:B------:R-:W-:-:S03]  /*22e30*/  IMAD R37, R126, 0x80, R132 ;  /* 0x000000807e257824 */ /* 0x000fc600078e0284 */
        /* <DEDUP_REMOVED lines=11> */
[----:B------:R-:W-:Y:S01]  /*22ef0*/  VIADD R0, R163, 0xffffff80 ;  /* 0xffffff80a3007836 */ /* 0x000fe20000000000 */
[----:B0-----:R-:W0:Y:S01]  /*22f00*/  @P1 LDC R13, c[0x0][0xbec] ;  /* 0x0002fb00ff0d1b82 */ /* 0x001e220000000800 */
[----:B------:R-:W-:-:S03]  /*22f10*/  ULDC.64 UR4, c[0x0][0xaa0] ;  /* 0x0002a80000047ab9 */ /* 0x000fc60000000a00 */
[----:B------:R-:W-:-:S04]  /*22f20*/  SHF.R.S32.HI R3, RZ, 0x1f, R0 ;  /* 0x0000001fff037819 */ /* 0x000fc80000011400 */
[----:B------:R-:W-:Y:S01]  /*22f30*/  LEA.HI R3, R3, R0, RZ, 0x3 ;  /* 0x0000000003037211 */ /* 0x000fe200078f18ff */
[----:B------:R-:W1:Y:S03]  /*22f40*/  @P1 LDC R15, c[0x0][0xbf0] ;  /* 0x0002fc00ff0f1b82 */ /* 0x000e660000000800 */
[----:B------:R-:W-:Y:S02]  /*22f50*/  LOP3.LUT R5, R3, 0xfffffff8, RZ, 0xc0, !PT ;  /* 0xfffffff803057812 */ /* 0x000fe400078ec0ff */
[----:B------:R-:W-:-:S03]  /*22f60*/  SHF.R.S32.HI R8, RZ, 0x3, R3 ;  /* 0x00000003ff087819 */ /* 0x000fc60000011403 */
[----:B------:R-:W-:-:S04]  /*22f70*/  IMAD.IADD R21, R0, 0x1, -R5 ;  /* 0x0000000100157824 */ /* 0x000fc800078e0a05 */
[----:B------:R-:W-:-:S04]  /*22f80*/  IMAD.SHL.U32 R37, R21, 0x8, RZ ;  /* 0x0000000815257824 */ /* 0x000fc800078e00ff */
[----:B------:R-:W-:-:S04]  /*22f90*/  IMAD R3, R8, 0x40, R37 ;  /* 0x0000004008037824 */ /* 0x000fc800078e0225 */
[----:B------:R-:W-:-:S03]  /*22fa0*/  IMAD.WIDE R78, R3, 0x2, R78 ;  /* 0x00000002034e7825 */ /* 0x000fc600078e024e */
[C---:B------:R-:W-:Y:S02]  /*22fb0*/  IADD3 R25, P3, R78.reuse, 0x1000, RZ ;  /* 0x000010004e197810 */ /* 0x040fe40007f7e0ff */
[C---:B------:R-:W-:Y:S02]  /*22fc0*/  IADD3 R29, P4, R78.reuse, 0x2000, RZ ;  /* 0x000020004e1d7810 */ /* 0x040fe40007f9e0ff */
[----:B------:R-:W-:Y:S02]  /*22fd0*/  LOP3.LUT R24, R25, 0x380, RZ, 0xc0, !PT ;  /* 0x0000038019187812 */ /* 0x000fe400078ec0ff */
[----:B------:R-:W-:Y:S02]  /*22fe0*/  IADD3 R33, P5, R78, 0x3000, RZ ;  /* 0x000030004e217810 */ /* 0x000fe40007fbe0ff */
[----:B------:R-:W-:Y:S02]  /*22ff0*/  SHF.R.U64 R24, R24, 0x3, RZ ;  /* 0x0000000318187819 */ /* 0x000fe400000012ff */
[----:B------:R-:W-:-:S02]  /*23000*/  IADD3 R41, P0, R78, 0x4000, RZ ;  /* 0x000040004e297810 */ /* 0x000fc40007f1e0ff */
[----:B------:R-:W-:Y:S02]  /*23010*/  LOP3.LUT R24, R24, R25, RZ, 0x3c, !PT ;  /* 0x0000001918187212 */ /* 0x000fe400078e3cff */
[----:B------:R-:W-:Y:S02]  /*23020*/  IADD3.X R25, RZ, R79, RZ, P3, !PT ;  /* 0x0000004fff197210 */ /* 0x000fe40001ffe4ff */
[C---:B------:R-:W-:Y:S02]  /*23030*/  IADD3 R49, P3, R78.reuse, 0x6000, RZ ;  /* 0x000060004e317810 */ /* 0x040fe40007f7e0ff */
[----:B------:R-:W-:Y:S02]  /*23040*/  IADD3 R45, P2, R78, 0x5000, RZ ;  /* 0x000050004e2d7810 */ /* 0x000fe40007f5e0ff */
[----:B------:R-:W-:Y:S01]  /*23050*/  LOP3.LUT R48, R49, 0x380, RZ, 0xc0, !PT ;  /* 0x0000038031307812 */ /* 0x000fe200078ec0ff */
[----:B------:R-:W-:Y:S01]  /*23060*/  IMAD R36, R36, UR4, RZ ;  /* 0x0000000424247c24 */ /* 0x000fe2000f8e02ff */
[----:B------:R-:W-:Y:S01]  /*23070*/  LOP3.LUT R28, R29, 0x380, RZ, 0xc0, !PT ;  /* 0x000003801d1c7812 */ /* 0x000fe200078ec0ff */
[----:B------:R-:W5:Y:S01]  /*23080*/  LD.E.128 R24, desc[UR50][R24.64] ;  /* 0x0000003218187980 */ /* 0x000f62000c101d00 */
        /* <DEDUP_REMOVED lines=18> */
[----:B------:R-:W-:-:S02]  /*231b0*/  IADD3 R3, P3, R78, 0xb000, RZ ;  /* 0x0000b0004e037810 */ /* 0x000fc40007f7e0ff */
[C---:B------:R-:W-:Y:S01]  /*231c0*/  LOP3.LUT R5, R78.reuse, 0x380, RZ, 0xc0, !PT ;  /* 0x000003804e057812 */ /* 0x040fe200078ec0ff */
[----:B------:R-:W-:Y:S01]  /*231d0*/  IMAD R9, R125, UR5, R36 ;  /* 0x000000057d097c24 */ /* 0x000fe2000f8e0224 */
[C---:B------:R-:W-:Y:S01]  /*231e0*/  IADD3 R53, P4, R78.reuse, 0x7000, RZ ;  /* 0x000070004e357810 */ /* 0x040fe20007f9e0ff */
[----:B------:R-:W-:Y:S01]  /*231f0*/  IMAD.X R69, RZ, RZ, R79, P3 ;  /* 0x000000ffff457224 */ /* 0x000fe200018e064f */
[C---:B------:R-:W-:Y:S01]  /*23200*/  IADD3 R57, P5, R78.reuse, 0x8000, RZ ;  /* 0x000080004e397810 */ /* 0x040fe20007fbe0ff */
[----:B------:R-:W5:Y:S01]  /*23210*/  LD.E.128 R28, desc[UR50][R28.64] ;  /* 0x000000321c1c7980 */ /* 0x000f62000c101d00 */
[C---:B------:R-:W-:Y:S02]  /*23220*/  IADD3 R61, P0, R78.reuse, 0x9000, RZ ;  /* 0x000090004e3d7810 */ /* 0x040fe40007f1e0ff */
[----:B------:R-:W-:Y:S01]  /*23230*/  IADD3 R65, P2, R78, 0xa000, RZ ;  /* 0x0000a0004e417810 */ /* 0x000fe20007f5e0ff */
[----:B------:R-:W5:Y:S01]  /*23240*/  LD.E.128 R32, desc[UR50][R32.64] ;  /* 0x0000003220207980 */ /* 0x000f62000c101d00 */
[----:B------:R-:W-:-:S02]  /*23250*/  LOP3.LUT R0, R3, 0x380, RZ, 0xc0, !PT ;  /* 0x0000038003007812 */ /* 0x000fc400078ec0ff */
[----:B------:R-:W-:Y:S01]  /*23260*/  LOP3.LUT R52, R53, 0x380, RZ, 0xc0, !PT ;  /* 0x0000038035347812 */ /* 0x000fe200078ec0ff */
[----:B------:R-:W5:Y:S01]  /*23270*/  LD.E.128 R40, desc[UR50][R40.64] ;  /* 0x0000003228287980 */ /* 0x000f62000c101d00 */
[----:B------:R-:W-:Y:S02]  /*23280*/  LOP3.LUT R56, R57, 0x380, RZ, 0xc0, !PT ;  /* 0x0000038039387812 */ /* 0x000fe400078ec0ff */
[----:B------:R-:W-:Y:S01]  /*23290*/  LOP3.LUT R60, R61, 0x380, RZ, 0xc0, !PT ;  /* 0x000003803d3c7812 */ /* 0x000fe200078ec0ff */
[----:B------:R-:W5:Y:S01]  /*232a0*/  LD.E.128 R44, desc[UR50][R44.64] ;  /* 0x000000322c2c7980 */ /* 0x000f62000c101d00 */
[----:B------:R-:W-:Y:S02]  /*232b0*/  LOP3.LUT R64, R65, 0x380, RZ, 0xc0, !PT ;  /* 0x0000038041407812 */ /* 0x000fe400078ec0ff */
[----:B------:R-:W-:Y:S01]  /*232c0*/  SHF.R.U64 R0, R0, 0x3, RZ ;  /* 0x0000000300007819 */ /* 0x000fe200000012ff */
[----:B------:R-:W5:Y:S01]  /*232d0*/  LD.E.128 R48, desc[UR50][R48.64] ;  /* 0x0000003230307980 */ /* 0x000f62000c101d00 */
[----:B------:R-:W-:-:S02]  /*232e0*/  SHF.R.U64 R52, R52, 0x3, RZ ;  /* 0x0000000334347819 */ /* 0x000fc400000012ff */
[----:B------:R-:W-:Y:S02]  /*232f0*/  SHF.R.U64 R56, R56, 0x3, RZ ;  /* 0x0000000338387819 */ /* 0x000fe400000012ff */
[----:B------:R-:W-:Y:S02]  /*23300*/  SHF.R.U64 R60, R60, 0x3, RZ ;  /* 0x000000033c3c7819 */ /* 0x000fe400000012ff */
[----:B------:R-:W-:Y:S02]  /*23310*/  SHF.R.U64 R64, R64, 0x3, RZ ;  /* 0x0000000340407819 */ /* 0x000fe400000012ff */
[----:B------:R-:W-:Y:S02]  /*23320*/  SHF.R.U64 R5, R5, 0x3, RZ ;  /* 0x0000000305057819 */ /* 0x000fe400000012ff */
[----:B------:R-:W-:Y:S01]  /*23330*/  LOP3.LUT R68, R0, R3, RZ, 0x3c, !PT ;  /* 0x0000000300447212 */ /* 0x000fe200078e3cff */
[----:B------:R-:W-:Y:S01]  /*23340*/  IMAD.WIDE.U32 R2, R125, UR4, RZ ;  /* 0x000000047d027c25 */ /* 0x000fe2000f8e00ff */
[----:B------:R-:W-:Y:S01]  /*23350*/  LOP3.LUT R52, R52, R53, RZ, 0x3c, !PT ;  /* 0x0000003534347212 */ /* 0x000fe200078e3cff */
[----:B------:R-:W-:Y:S01]  /*23360*/  ULDC.64 UR4, c[0x0][0xae8] ;  /* 0x0002ba0000047ab9 */ /* 0x000fe20000000a00 */
[----:B------:R-:W-:Y:S01]  /*23370*/  LOP3.LUT R56, R56, R57, RZ, 0x3c, !PT ;  /* 0x0000003938387212 */ /* 0x000fe200078e3cff */
[----:B------:R-:W-:Y:S01]  /*23380*/  IMAD R0, R21, 0x20, R8 ;  /* 0x0000002015007824 */ /* 0x000fe200078e0208 */
[----:B------:R-:W-:Y:S01]  /*23390*/  LOP3.LUT R60, R60, R61, RZ, 0x3c, !PT ;  /* 0x0000003d3c3c7212 */ /* 0x000fe200078e3cff */
[--C-:B------:R-:W-:Y:S01]  /*233a0*/  IMAD.X R53, RZ, RZ, R79.reuse, P4 ;  /* 0x000000ffff357224 */ /* 0x100fe200020e064f */
[----:B------:R-:W-:Y:S01]  /*233b0*/  LOP3.LUT R64, R64, R65, RZ, 0x3c, !PT ;  /* 0x0000004140407212 */ /* 0x000fe200078e3cff */
[--C-:B------:R-:W-:Y:S01]  /*233c0*/  IMAD.X R57, RZ, RZ, R79.reuse, P5 ;  /* 0x000000ffff397224 */ /* 0x100fe200028e064f */
[----:B------:R-:W-:Y:S01]  /*233d0*/  IADD3.X R61, RZ, R79, RZ, P0, !PT ;  /* 0x0000004fff3d7210 */ /* 0x000fe200007fe4ff */
[----:B------:R-:W-:Y:S01]  /*233e0*/  IMAD.X R65, RZ, RZ, R79, P2 ;  /* 0x000000ffff417224 */ /* 0x000fe200010e064f */
[----:B------:R-:W-:Y:S01]  /*233f0*/  LOP3.LUT R78, R5, R78, RZ, 0x3c, !PT ;  /* 0x0000004e054e7212 */ /* 0x000fe200078e3cff */
[----:B------:R-:W-:Y:S01]  /*23400*/  IMAD.IADD R3, R3, 0x1, R9 ;  /* 0x0000000103037824 */ /* 0x000fe200078e0209 */
[----:B------:R-:W5:Y:S01]  /*23410*/  LD.E.128 R52, desc[UR50][R52.64] ;  /* 0x0000003234347980 */ /* 0x000f62000c101d00 */
[----:B------:R-:W-:-:S02]  /*23420*/  IMAD R14, R126, 0x80, R0 ;  /* 0x000000807e0e7824 */ /* 0x000fc400078e0200 */
[C---:B------:R-:W-:Y:S01]  /*23430*/  IMAD.WIDE.U32 R2, R223.reuse, UR4, R2 ;  /* 0x00000004df027c25 */ /* 0x040fe2000f8e0002 */
[----:B------:R2:W5:Y:S01]  /*23440*/  LD.E.128 R4, desc[UR50][R78.64] ;  /* 0x000000324e047980 */ /* 0x000562000c101d00 */
[----:B------:R-:W-:Y:S02]  /*23450*/  SHF.R.S32.HI R10, RZ, 0x1f, R11 ;  /* 0x0000001fff0a7819 */ /* 0x000fe4000001140b */
[----:B0-----:R-:W-:Y:S01]  /*23460*/  @P1 IMAD.HI.U32 R0, R14, R13, RZ ;  /* 0x0000000d0e001227 */ /* 0x001fe200078e00ff */
        /* <DEDUP_REMOVED lines=10> */
[----:B------:R-:W-:Y:S01]  /*23510*/  IMAD R3, R223, UR5, R3 ;  /* 0x00000005df037c24 */ /* 0x000fe2000f8e0203 */
[----:B------:R-:W-:Y:S01]  /*23520*/  ULDC.64 UR4, c[0x0][0xaf0] ;  /* 0x0002bc0000047ab9 */ /* 0x000fe20000000a00 */
[----:B------:R-:W-:Y:S01]  /*23530*/  IMAD.MOV.U32 R9, RZ, RZ, R14 ;  /* 0x000000ffff097224 */ /* 0x000fe200078e000e */
[----:B-1----:R-:W-:Y:S01]  /*23540*/  @P1 SHF.R.U32.HI R9, RZ, R15, R0 ;  /* 0x0000000fff091219 */ /* 0x002fe20000011600 */
[----:B------:R-:W-:-:S03]  /*23550*/  IMAD R10, R10, UR4, RZ ;  /* 0x000000040a0a7c24 */ /* 0x000fc6000f8e02ff */
[----:B------:R-:W-:Y:S01]  /*23560*/  SHF.R.S32.HI R0, RZ, 0x1f, R9 ;  /* 0x0000001fff007819 */ /* 0x000fe20000011409 */
[----:B------:R-:W-:Y:S01]  /*23570*/  IMAD R13, R11, UR5, R10 ;  /* 0x000000050b0d7c24 */ /* 0x000fe2000f8e020a */
[----:B------:R-:W-:Y:S01]  /*23580*/  IADD3 R12, -R9, RZ, RZ ;  /* 0x000000ff090c7210 */ /* 0x000fe20007ffe1ff */
[----:B------:R-:W-:Y:S01]  /*23590*/  IMAD.WIDE.U32 R2, R11, UR4, R2 ;  /* 0x000000040b027c25 */ /* 0x000fe2000f8e0002 */
[----:B------:R-:W-:-:S03]  /*235a0*/  ULDC.64 UR4, c[0x0][0xae0] ;  /* 0x0002b80000047ab9 */ /* 0x000fc60000000a00 */
[----:B------:R-:W-:Y:S02]  /*235b0*/  IMAD R10, R0, UR4, RZ ;  /* 0x00000004000a7c24 */ /* 0x000fe4000f8e02ff */
[----:B------:R-:W-:Y:S02]  /*235c0*/  IMAD.IADD R3, R3, 0x1, R13 ;  /* 0x0000000103037824 */ /* 0x000fe400078e020d */
[----:B------:R-:W-:Y:S02]  /*235d0*/  IMAD R111, R111, R12, R14 ;  /* 0x0000000c6f6f7224 */ /* 0x000fe400078e020e */
        /* <DEDUP_REMOVED lines=8> */
[----:B0-----:R-:W-:Y:S02]  /*23660*/  IMAD R0, R9, UR4, RZ ;  /* 0x0000000409007c24 */ /* 0x001fe4000f8e02ff */
[----:B------:R-:W-:-:S04]  /*23670*/  IMAD.WIDE.U32 R2, R111, UR4, R2 ;  /* 0x000000046f027c25 */ /* 0x000fc8000f8e0002 */
[----:B------:R-:W-:Y:S01]  /*23680*/  IMAD R21, R111, UR5, R0 ;  /* 0x000000056f157c24 */ /* 0x000fe2000f8e0200 */
[----:B------:R-:W-:Y:S02]  /*23690*/  ULDC.64 UR4, c[0x0][0xa80] ;  /* 0x0002a00000047ab9 */ /* 0x000fe40000000a00 */
[----:B------:R-:W-:Y:S01]  /*236a0*/  LEA R20, P0, R2, UR4, 0x1 ;  /* 0x0000000402147c11 */ /* 0x000fe2000f8008ff */
[----:B------:R-:W-:Y:S01]  /*236b0*/  IMAD.IADD R21, R3, 0x1, R21 ;  /* 0x0000000103157824 */ /* 0x000fe200078e0215 */
[----:B------:R-:W-:Y:S01]  /*236c0*/  UMOV UR4, 0xffffffff ;  /* 0xffffffff00047882 */ /* 0x000fe20000000000 */
[----:B------:R-:W-:-:S03]  /*236d0*/  VIADD R73, R37, 0x80 ;  /* 0x0000008025497836 */ /* 0x000fc60000000000 */
[----:B------:R-:W-:Y:S01]  /*236e0*/  LEA.HI.X R21, R2, UR5, R21, 0x1, P0 ;  /* 0x0000000502157c11 */ /* 0x000fe200080f0c15 */
[----:B--2---:R-:W-:Y:S06]  /*236f0*/  BRA.DIV UR4, `(.L_x_4459) ;  /* 0x0000010204487947 */ /* 0x004fec000b800000 */
[----:B------:R0:W1:Y:S04]  /*23700*/  SHFL.IDX PT, R0, R21, RZ, 0x181f ;  /* 0x00181fff15007589 */ /* 0x00006800000e0000 */
[----:B------:R0:W2:Y:S02]  /*23710*/  SHFL.IDX PT, R14, R20, RZ, 0x181f ;  /* 0x00181fff140e7589 */ /* 0x0000a400000e0000 */
.L_x_4776:
[----:B------:R-:W-:Y:S01]  /*23720*/  IMAD R39, R126, 0x80, R8 ;  /* 0x000000807e277824 */ /* 0x000fe200078e0208 */
[----:B------:R-:W-:Y:S01]  /*23730*/  BSSY B1, `(.L_x_4460) ;  /* 0x0000016000017945 */ /* 0x000fe20003800000 */
[----:B------:R-:W-:Y:S01]  /*23740*/  VIADD R75, R37, 0x40 ;  /* 0x00000040254b7836 */ /* 0x000fe20000000000 */
[----:B------:R-:W-:Y:S02]  /*23750*/  SHF.R.S32.HI R36, RZ, 0x1f, R73 ;  /* 0x0000001fff247819 */ /* 0x000fe40000011449 */
[----:B------:R-:W-:-:S13]  /*23760*/  ISETP.GE.AND P0, PT, R39, R38, PT ;  /* 0x000000262700720c */ /* 0x000fda0003f06270 */
[----:B------:R-:W-:Y:S05]  /*23770*/  @P0 BRA `(.L_x_4461) ;  /* 0x0000000000440947 */ /* 0x000fea0003800000 */
[C---:B------:R-:W-:Y:S01]  /*23780*/  VIADD R9, R37.reuse, 0x40 ;  /* 0x0000004025097836 */ /* 0x040fe20000000000 */
[----:B------:R-:W-:Y:S01]  /*23790*/  ULDC UR4, c[0x0][0xac8] ;  /* 0x0002b20000047ab9 */ /* 0x000fe20000000800 */
[----:B------:R-:W-:Y:S02]  /*237a0*/  SHF.R.S32.HI R3, RZ, 0x1f, R37 ;  /* 0x0000001fff037819 */ /* 0x000fe40000011425 */
[----:B------:R-:W-:Y:S02]  /*237b0*/  ISETP.GE.AND P0, PT, R37, UR4, PT ;  /* 0x0000000425007c0c */ /* 0x000fe4000bf06270 */
[----:B------:R-:W-:Y:S02]  /*237c0*/  ISETP.GE.AND P1, PT, R9, UR4, PT ;  /* 0x0000000409007c0c */ /* 0x000fe4000bf26270 */
[----:B------:R-:W-:Y:S02]  /*237d0*/  ISETP.GE.AND P2, PT, R73, UR4, PT ;  /* 0x0000000449007c0c */ /* 0x000fe4000bf46270 */
[----:B------:R-:W-:-:S02]  /*237e0*/  SHF.R.S32.HI R12, RZ, 0x1f, R9 ;  /* 0x0000001fff0c7819 */ /* 0x000fc40000011409 */
[----:B------:R-:W-:-:S05]  /*237f0*/  SHF.R.S32.HI R11, RZ, 0x1f, R73 ;  /* 0x0000001fff0b7819 */ /* 0x000fca0000011449 */
[-C--:B--2---:R-:W-:Y:S02]  /*23800*/  @!P0 LEA R2, P3, R37, R14.reuse, 0x1 ;  /* 0x0000000e25028211 */ /* 0x084fe400078608ff */
[-C--:B------:R-:W-:Y:S02]  /*23810*/  @!P1 LEA R8, P4, R9, R14.reuse, 0x1 ;  /* 0x0000000e09089211 */ /* 0x080fe400078808ff */
[----:B------:R-:W-:Y:S02]  /*23820*/  @!P2 LEA R10, P5, R73, R14, 0x1 ;  /* 0x0000000e490aa211 */ /* 0x000fe400078a08ff */
[-C--:B-1----:R-:W-:Y:S02]  /*23830*/  @!P0 LEA.HI.X R3, R37, R0.reuse, R3, 0x1, P3 ;  /* 0x0000000025038211 */ /* 0x082fe400018f0c03 */
[-C--:B------:R-:W-:Y:S02]  /*23840*/  @!P1 LEA.HI.X R9, R9, R0.reuse, R12, 0x1, P4 ;  /* 0x0000000009099211 */ /* 0x080fe400020f0c0c */
[----:B------:R-:W-:Y:S01]  /*23850*/  @!P2 LEA.HI.X R11, R73, R0, R11, 0x1, P5 ;  /* 0x00000000490ba211 */ /* 0x000fe200028f0c0b */
[----:B-----5:R3:W-:Y:S04]  /*23860*/  @!P0 ST.E.128 desc[UR50][R2.64], R4 ;  /* 0x0000000402008985 */ /* 0x0207e8000c101d32 */
[----:B------:R3:W-:Y:S04]  /*23870*/  @!P1 ST.E.128 desc[UR50][R8.64], R40 ;  /* 0x0000002808009985 */ /* 0x0007e8000c101d32 */
[----:B------:R3:W-:Y:S02]  /*23880*/  @!P2 ST.E.128 desc[UR50][R10.64], R56 ;  /* 0x000000380a00a985 */ /* 0x0007e4000c101d32 */
.L_x_4461:
[----:B------:R-:W-:Y:S05]  /*23890*/  BSYNC B1 ;  /* 0x0000000000017941 */ /* 0x000fea0003800000 */
.L_x_4460:
[----:B------:R-:W-:Y:S01]  /*238a0*/  UMOV UR4, 0xffffffff ;  /* 0xffffffff00047882 */ /* 0x000fe20000000000 */
[----:B---3-5:R-:W-:Y:S02]  /*238b0*/  SHF.R.S32.HI R7, RZ, 0x1f, R37 ;  /* 0x0000001fff077819 */ /* 0x028fe40000011425 */
[----:B------:R-:W-:Y:S01]  /*238c0*/  SHF.R.S32.HI R6, RZ, 0x1f, R75 ;  /* 0x0000001fff067819 */ /* 0x000fe2000001144b */
[----:B------:R-:W-:Y:S06]  /*238d0*/  BRA.DIV UR4, `(.L_x_4462) ;  /* 0x0000010204047947 */ /* 0x000fec000b800000 */
[----:B-1----:R1:W3:Y:S04]  /*238e0*/  SHFL.IDX PT, R0, R21, 0x1, 0x181f ;  /* 0x00381f0015007f89 */ /* 0x0022e800000e0000 */
[----:B--2---:R1:W2:Y:S02]  /*238f0*/  SHFL.IDX PT, R14, R20, 0x1, 0x181f ;  /* 0x00381f00140e7f89 */ /* 0x0042a400000e0000 */
.L_x_4780:
[----:B------:R-:W-:Y:S01]  /*23900*/  IADD3 R3, R39, 0x20, RZ ;  /* 0x0000002027037810 */ /* 0x000fe20007ffe0ff */
[----:B------:R-:W-:Y:S03]  /*23910*/  BSSY B1, `(.L_x_4463) ;  /* 0x0000010000017945 */ /* 0x000fe60003800000 */
[----:B------:R-:W-:-:S13]  /*23920*/  ISETP.GE.AND P0, PT, R3, R38, PT ;  /* 0x000000260300720c */ /* 0x000fda0003f06270 */
[----:B------:R-:W-:Y:S05]  /*23930*/  @P0 BRA `(.L_x_4464) ;  /* 0x0000000000340947 */ /* 0x000fea0003800000 */
[----:B------:R-:W-:Y:S02]  /*23940*/  ULDC UR4, c[0x0][0xac8] ;  /* 0x0002b20000047ab9 */ /* 0x000fe40000000800 */
[----:B------:R-:W-:Y:S02]  /*23950*/  ISETP.GE.AND P3, PT, R37, UR4, PT ;  /* 0x0000000425007c0c */ /* 0x000fe4000bf66270 */
[----:B------:R-:W-:Y:S02]  /*23960*/  ISETP.GE.AND P4, PT, R75, UR4, PT ;  /* 0x000000044b007c0c */ /* 0x000fe4000bf86270 */
[----:B------:R-:W-:-:S09]  /*23970*/  ISETP.GE.AND P5, PT, R73, UR4, PT ;  /* 0x0000000449007c0c */ /* 0x000fd2000bfa6270 */
[-C--:B--2---:R-:W-:Y:S02]  /*23980*/  @!P3 LEA R4, P0, R37, R14.reuse, 0x1 ;  /* 0x0000000e2504b211 */ /* 0x084fe400078008ff */
        /* <DEDUP_REMOVED lines=8> */
.L_x_4464:
[----:B------:R-:W-:Y:S05]  /*23a10*/  BSYNC B1 ;  /* 0x0000000000017941 */ /* 0x000fea0003800000 */
.L_x_4463:
[----:B------:R-:W-:-:S03]  /*23a20*/  UMOV UR4, 0xffffffff ;  /* 0xffffffff00047882 */ /* 0x000fc60000000000 */
[----:B------:R-:W-:Y:S05]  /*23a30*/  BRA.DIV UR4, `(.L_x_4465) ;  /* 0x000000fe04f47947 */ /* 0x000fea000b800000 */
[----:B---3--:R3:W0:Y:S04]  /*23a40*/  SHFL.IDX PT, R0, R21, 0x2, 0x181f ;  /* 0x00581f0015007f89 */ /* 0x00862800000e0000 */
[----:B--2-4-:R3:W2:Y:S02]  /*23a50*/  SHFL.IDX PT, R14, R20, 0x2, 0x181f ;  /* 0x00581f00140e7f89 */ /* 0x0146a400000e0000 */
.L_x_4784:
[----:B------:R-:W-:Y:S01]  /*23a60*/  VIADD R3, R39, 0x40 ;  /* 0x0000004027037836 */ /* 0x000fe20000000000 */
[----:B------:R-:W-:Y:S04]  /*23a70*/  BSSY B1, `(.L_x_4466) ;  /* 0x0000010000017945 */ /* 0x000fe80003800000 */
        /* <DEDUP_REMOVED lines=15> */
.L_x_4467:
[----:B------:R-:W-:Y:S05]  /*23b70*/  BSYNC B1 ;  /* 0x0000000000017941 */ /* 0x000fea0003800000 */
.L_x_4466:
[----:B------:R-:W-:-:S03]  /*23b80*/  UMOV UR4, 0xffffffff ;  /* 0xffffffff00047882 */ /* 0x000fc60000000000 */
[----:B------:R-:W-:Y:S05]  /*23b90*/  BRA.DIV UR4, `(.L_x_4468) ;  /* 0x000000fe04e47947 */ /* 0x000fea000b800000 */
[----:B0-----:R0:W0:Y:S04]  /*23ba0*/  SHFL.IDX PT, R0, R21, 0x3, 0x181f ;  /* 0x00781f0015007f89 */ /* 0x00102800000e0000 */
[----:B--2-4-:R2:W4:Y:S02]  /*23bb0*/  SHFL.IDX PT, R14, R20, 0x3, 0x181f ;  /* 0x00781f00140e7f89 */ /* 0x01452400000e0000 */
.L_x_4788:
[----:B------:R-:W-:-:S05]  /*23bc0*/  VIADD R3, R39, 0x60 ;  /* 0x0000006027037836 */ /* 0x000fca0000000000 */
[----:B------:R-:W-:-:S13]  /*23bd0*/  ISETP.GE.AND P0, PT, R3, R38, PT ;  /* 0x000000260300720c */ /* 0x000fda0003f06270 */
[----:B------:R-:W-:Y:S05]  /*23be0*/  @P0 BRA `(.L_x_4469) ;  /* 0x0000002c003c0947 */ /* 0x000fea0003800000 */
[----:B------:R-:W-:Y:S02]  /*23bf0*/  ULDC UR4, c[0x0][0xac8] ;  /* 0x0002b20000047ab9 */ /* 0x000fe40000000800 */
[----:B------:R-:W-:Y:S02]  /*23c00*/  ISETP.GE.AND P2, PT, R37, UR4, PT ;  /* 0x0000000425007c0c */ /* 0x000fe4000bf46270 */
[----:B------:R-:W-:-:S11]  /*23c10*/  ISETP.GE.AND P3, PT, R75, UR4, PT ;  /* 0x000000044b007c0c */ /* 0x000fd6000bf66270 */
[-C--:B----4-:R-:W-:Y:S02]  /*23c20*/  @!P2 LEA R2, P0, R37, R14.reuse, 0x1 ;  /* 0x0000000e2502a211 */ /* 0x090fe400078008ff */
[----:B------:R-:W-:Y:S02]  /*23c30*/  @!P3 LEA R4, P1, R75, R14, 0x1 ;  /* 0x0000000e4b04b211 */ /* 0x000fe400078208ff */
[-C--:B0-----:R-:W-:Y:S02]  /*23c40*/  @!P2 LEA.HI.X R3, R37, R0.reuse, R7, 0x1, P0 ;  /* 0x000000002503a211 */ /* 0x081fe400000f0c07 */
[----:B------:R-:W-:Y:S02]  /*23c50*/  @!P3 LEA.HI.X R5, R75, R0, R6, 0x1, P1 ;  /* 0x000000004b05b211 */ /* 0x000fe400008f0c06 */
[----:B------:R-:W-:Y:S01]  /*23c60*/  ISETP.GE.AND P0, PT, R73, UR4, PT ;  /* 0x0000000449007c0c */ /* 0x000fe2000bf06270 */
[----:B------:R0:W-:Y:S04]  /*23c70*/  @!P2 ST.E.128 desc[UR50][R2.64], R32 ;  /* 0x000000200200a985 */ /* 0x0001e8000c101d32 */
[----:B------:R0:W-:Y:S08]  /*23c80*/  @!P3 ST.E.128 desc[UR50][R4.64], R52 ;  /* 0x000000340400b985 */ /* 0x0001f0000c101d32 */
[----:B------:R-:W-:Y:S05]  /*23c90*/  @P0 BRA `(.L_x_4469) ;  /* 0x0000002c00100947 */ /* 0x000fea0003800000 */
[----:B------:R-:W-:-:S04]  /*23ca0*/  LEA R14, P0, R73, R14, 0x1 ;  /* 0x0000000e490e7211 */ /* 0x000fc800078008ff */
[----:B------:R-:W-:-:S05]  /*23cb0*/  LEA.HI.X R15, R73, R0, R36, 0x1, P0 ;  /* 0x00000000490f7211 */ /* 0x000fca00000f0c24 */
[----:B------:R4:W-:Y:S01]  /*23cc0*/  ST.E.128 desc[UR50][R14.64], R68 ;  /* 0x000000440e007985 */ /* 0x0009e2000c101d32 */
[----:B------:R-:W-:Y:S05]  /*23cd0*/  BRA `(.L_x_4469) ;  /* 0x0000002c00007947 */ /* 0x000fea0003800000 */
.L_x_4458:
[----:B------:R-:W-:Y:S01]  /*23ce0*/  ULDC.64 UR4, c[0x0][0xb08] ;  /* 0x0002c20000047ab9 */ /* 0x000fe20000000a00 */
[----:B------:R-:W1:Y:S01]  /*23cf0*/  @P1 LDC R41, c[0x0][0xbec] ;  /* 0x0002fb00ff291b82 */ /* 0x000e620000000800 */
[----:B------:R-:W-:Y:S01]  /*23d00*/  IMAD R36, R36, UR4, RZ ;  /* 0x0000000424247c24 */ /* 0x000fe2000f8e02ff */
[----:B0-----:R-:W-:Y:S01]  /*23d10*/  SHF.R.S32.HI R14, RZ, 0x1f, R11 ;  /* 0x0000001fff0e7819 */ /* 0x001fe2000001140b */
[----:B------:R-:W-:-:S04]  /*23d20*/  IMAD.WIDE.U32 R12, R125, UR4, RZ ;  /* 0x000000047d0c7c25 */ /* 0x000fc8000f8e00ff */
[----:B------:R-:W-:Y:S01]  /*23d30*/  IMAD R125, R125, UR5, R36 ;  /* 0x000000057d7d7c24 */ /* 0x000fe2000f8e0224 */
[----:B------:R-:W-:Y:S01]  /*23d40*/  ULDC.64 UR4, c[0x0][0xb38] ;  /* 0x0002ce0000047ab9 */ /* 0x000fe20000000a00 */
[----:B------:R-:W0:Y:S02]  /*23d50*/  @P1 LDC R36, c[0x0][0xbf0] ;  /* 0x0002fc00ff241b82 */ /* 0x000e240000000800 */
[----:B------:R-:W-:Y:S02]  /*23d60*/  IMAD.IADD R13, R13, 0x1, R125 ;  /* 0x000000010d0d7824 */ /* 0x000fe400078e027d */
[----:B------:R-:W-:-:S04]  /*23d70*/  IMAD.WIDE.U32 R12, R223, UR4, R12 ;  /* 0x00000004df0c7c25 */ /* 0x000fc8000f8e000c */
[----:B------:R-:W-:Y:S01]  /*23d80*/  IMAD R13, R223, UR5, R13 ;  /* 0x00000005df0d7c24 */ /* 0x000fe2000f8e020d */
[----:B------:R-:W-:Y:S02]  /*23d90*/  ULDC.64 UR4, c[0x0][0xb40] ;  /* 0x0002d00000047ab9 */ /* 0x000fe40000000a00 */
[----:B------:R-:W-:Y:S02]  /*23da0*/  IMAD R14, R14, UR4, RZ ;  /* 0x000000040e0e7c24 */ /* 0x000fe4000f8e02ff */
[----:B------:R-:W-:-:S04]  /*23db0*/  IMAD.WIDE.U32 R12, R11, UR4, R12 ;  /* 0x000000040b0c7c25 */ /* 0x000fc8000f8e000c */
[----:B------:R-:W-:Y:S01]  /*23dc0*/  IMAD R15, R11, UR5, R14 ;  /* 0x000000050b0f7c24 */ /* 0x000fe2000f8e020e */
[----:B------:R-:W-:Y:S01]  /*23dd0*/  ULDC.64 UR4, c[0x0][0xb48] ;  /* 0x0002d20000047ab9 */ /* 0x000fe20000000a00 */
[----:B-1----:R-:W-:-:S04]  /*23de0*/  @P1 IMAD.HI.U32 R41, R42, R41, RZ ;  /* 0x000000292a291227 */ /* 0x002fc800078e00ff */
[----:B------:R-:W-:Y:S02]  /*23df0*/  IMAD.IADD R13, R13, 0x1, R15 ;  /* 0x000000010d0d7824 */ /* 0x000fe400078e020f */
[----:B------:R-:W-:Y:S01]  /*23e00*/  IMAD.MOV.U32 R11, RZ, RZ, R42 ;  /* 0x000000ffff0b7224 */ /* 0x000fe200078e002a */
[----:B0-----:R-:W-:Y:S01]  /*23e10*/  @P1 SHF.R.U32.HI R11, RZ, R36, R41 ;  /* 0x00000024ff0b1219 */ /* 0x001fe20000011629 */
[----:B------:R-:W-:-:S03]  /*23e20*/  IMAD.WIDE.U32 R12, R124, UR4, R12 ;  /* 0x000000047c0c7c25 */ /* 0x000fc6000f8e000c */
[--C-:B------:R-:W-:Y:S01]  /*23e30*/  SHF.R.S32.HI R14, RZ, 0x1f, R11.reuse ;  /* 0x0000001fff0e7819 */ /* 0x100fe2000001140b */
[----:B------:R-:W-:Y:S02]  /*23e40*/  IMAD.MOV R15, RZ, RZ, -R11 ;  /* 0x000000ffff0f7224 */ /* 0x000fe400078e0a0b */
[----:B------:R-:W-:Y:S01]  /*23e50*/  IMAD R13, R124, UR5, R13 ;  /* 0x000000057c0d7c24 */ /* 0x000fe2000f8e020d */
[----:B------:R-:W-:Y:S01]  /*23e60*/  ULDC.64 UR4, c[0x0][0xb30] ;  /* 0x0002cc0000047ab9 */ /* 0x000fe20000000a00 */
[----:B------:R-:W-:Y:S02]  /*23e70*/  IMAD R111, R111, R15, R42 ;  /* 0x0000000f6f6f7224 */ /* 0x000fe400078e022a */
[----:B------:R-:W-:Y:S02]  /*23e80*/  IMAD R14, R14, UR4, RZ ;  /* 0x000000040e0e7c24 */ /* 0x000fe4000f8e02ff */
[----:B------:R-:W-:-:S04]  /*23e90*/  IMAD.WIDE.U32 R12, R11, UR4, R12 ;  /* 0x000000040b0c7c25 */ /* 0x000fc8000f8e000c */
[----:B------:R-:W-:Y:S01]  /*23ea0*/  IMAD R15, R11, UR5, R14 ;  /* 0x000000050b0f7c24 */ /* 0x000fe2000f8e020e */
[----:B------:R-:W-:Y:S01]  /*23eb0*/  SHF.R.S32.HI R11, RZ, 0x1f, R111 ;  /* 0x0000001fff0b7819 */ /* 0x000fe2000001146f */
[----:B------:R-:W-:Y:S01]  /*23ec0*/  ULDC.64 UR4, c[0x0][0xb28] ;  /* 0x0002ca0000047ab9 */ /* 0x000fe20000000a00 */
[----:B------:R-:W-:Y:S02]  /*23ed0*/  VIADD R36, R18, 0x33420 ;  /* 0x0003342012247836 */ /* 0x000fe40000000000 */
[----:B------:R-:W-:Y:S01]  /*23ee0*/  IADD3 R13, R13, R15, RZ ;  /* 0x0000000f0d0d7210 */ /* 0x000fe20007ffe0ff */
[----:B------:R-:W-:Y:S02]  /*23ef0*/  IMAD R14, R11, UR4, RZ ;  /* 0x000000040b0e7c24 */ /* 0x000fe4000f8e02ff */
[----:B------:R-:W-:Y:S01]  /*23f00*/  PRMT R36, RZ, 0x654, R36 ;  /* 0x00000654ff247816 */ /* 0x000fe20000000024 */
[----:B------:R-:W-:-:S03]  /*23f10*/  IMAD.WIDE.U32 R12, R111, UR4, R12 ;  /* 0x000000046f0c7c25 */ /* 0x000fc6000f8e000c */
[----:B------:R0:W-:Y:S01]  /*23f20*/  SYNCS.ARRIVE.TRANS64.RED.A1T0 RZ, [R36+URZ], RZ ;  /* 0x000000ff24ff79a7 */ /* 0x0001e2000810043f */
        /* <DEDUP_REMOVED lines=9> */
.L_x_4791:
[----:B------:R-:W-:Y:S01]  /*23fc0*/  ISETP.GE.AND P0, PT, R37, R38, PT ;  /* 0x000000262500720c */ /* 0x000fe20003f06270 */
[----:B------:R-:W-:-:S12]  /*23fd0*/  BSSY B1, `(.L_x_4471) ;  /* 0x00000c0000017945 */ /* 0x000fd80003800000 */
[----:B------:R-:W-:Y:S05]  /*23fe0*/  @P0 BRA `(.L_x_4472) ;  /* 0x0000000800f80947 */ /* 0x000fea0003800000 */
[----:B------:R-:W3:Y:S01]  /*23ff0*/  LDL R44, [R1+0xc0] ;  /* 0x0000c000012c7983 */ /* 0x000ee20000100800 */
[----:B------:R-:W-:-:S03]  /*24000*/  ULDC UR4, c[0x0][0xac8] ;  /* 0x0002b20000047ab9 */ /* 0x000fc60000000800 */
[----:B------:R-:W4:Y:S04]  /*24010*/  LDL R36, [R1+0x64] ;  /* 0x0000640001247983 */ /* 0x000f280000100800 */
[----:B------:R-:W1:Y:S04]  /*24020*/  LDL R45, [R1+0x120] ;  /* 0x00012000012d7983 */ /* 0x000e680000100800 */
        /* <DEDUP_REMOVED lines=11> */
[----:B---3--:R-:W-:-:S02]  /*240e0*/  ISETP.GE.AND P3, PT, R44, UR4, PT ;  /* 0x000000042c007c0c */ /* 0x008fc4000bf66270 */
[----:B----4-:R-:W-:-:S11]  /*240f0*/  ISETP.GE.AND P2, PT, R36, UR4, PT ;  /* 0x0000000424007c0c */ /* 0x010fd6000bf46270 */
[C---:B--2---:R-:W-:Y:S02]  /*24100*/  @!P3 LEA R12, P4, R44.reuse, R43, 0x2 ;  /* 0x0000002b2c0cb211 */ /* 0x044fe400078810ff */
[----:B-----5:R-:W-:Y:S02]  /*24110*/  ISETP.GE.AND P1, PT, R47, UR4, PT ;  /* 0x000000042f007c0c */ /* 0x020fe4000bf26270 */
[----:B-1----:R-:W-:Y:S01]  /*24120*/  @!P3 LEA.HI.X R13, R44, R42, R45, 0x2, P4 ;  /* 0x0000002a2c0db211 */ /* 0x002fe200020f142d */
[----:B------:R-:W-:Y:S01]  /*24130*/  @!P2 IMAD.MOV.U32 R14, RZ, RZ, R43 ;  /* 0x000000ffff0ea224 */ /* 0x000fe200078e002b */
[----:B------:R-:W2:Y:S01]  /*24140*/  LDL R44, [R1+0xa4] ;  /* 0x0000a400012c7983 */ /* 0x000ea20000100800 */
[----:B------:R-:W-:Y:S02]  /*24150*/  @!P2 IMAD.MOV.U32 R15, RZ, RZ, R42 ;  /* 0x000000ffff0fa224 */ /* 0x000fe400078e002a */
[----:B------:R-:W-:Y:S01]  /*24160*/  @!P2 IMAD.MOV.U32 R37, RZ, RZ, R2 ;  /* 0x000000ffff25a224 */ /* 0x000fe200078e0002 */
[----:B------:R-:W3:Y:S01]  /*24170*/  LDL R45, [R1+0xa0] ;  /* 0x0000a000012d7983 */ /* 0x000ee20000100800 */
[----:B------:R-:W-:-:S03]  /*24180*/  @!P2 IMAD.WIDE R14, R36, 0x4, R14 ;  /* 0x00000004240ea825 */ /* 0x000fc600078e020e */
[----:B------:R-:W4:Y:S01]  /*24190*/  LDL R2, [R1+0x108] ;  /* 0x0001080001027983 */ /* 0x000f220000100800 */
[----:B------:R-:W-:Y:S02]  /*241a0*/  @!P2 IMAD.MOV.U32 R36, RZ, RZ, R0 ;  /* 0x000000ffff24a224 */ /* 0x000fe400078e0000 */
[----:B------:R-:W-:Y:S01]  /*241b0*/  @!P3 IMAD.MOV.U32 R111, RZ, RZ, R109 ;  /* 0x000000ffff6fb224 */ /* 0x000fe200078e006d */
[----:B------:R-:W-:Y:S01]  /*241c0*/  ISETP.GE.AND P0, PT, R11, UR4, PT ;  /* 0x000000040b007c0c */ /* 0x000fe2000bf06270 */
[----:B------:R-:W5:Y:S04]  /*241d0*/  LDL R0, [R1+0x90] ;  /* 0x0000900001007983 */ /* 0x000f680000100800 */
[----:B------:R1:W-:Y:S04]  /*241e0*/  @!P2 ST.E.64 desc[UR50][R14.64], R36 ;  /* 0x000000240e00a985 */ /* 0x0003e8000c101b32 */
[----:B------:R0:W-:Y:S01]  /*241f0*/  @!P3 ST.E.64 desc[UR50][R12.64], R110 ;  /* 0x0000006e0c00b985 */ /* 0x0001e2000c101b32 */
[----:B------:R-:W-:-:S03]  /*24200*/  @!P1 LOP3.LUT R115, R115, R114, RZ, 0x3c, !PT ;  /* 0x0000007273739212 */ /* 0x000fc600078e3cff */
[----:B------:R-:W5:Y:S04]  /*24210*/  LDL R109, [R1+0xec] ;  /* 0x0000ec00016d7983 */ /* 0x000f680000100800 */
[----:B-1----:R-:W5:Y:S01]  /*24220*/  LDL R37, [R1+0x100] ;  /* 0x0001000001257983 */ /* 0x002f620000100800 */
[----:B0-----:R-:W-:-:S03]  /*24230*/  @!P1 LEA R12, P5, R47, R43, 0x2 ;  /* 0x0000002b2f0c9211 */ /* 0x001fc600078a10ff */
[----:B------:R-:W5:Y:S01]  /*24240*/  LDL R36, [R1+0x98] ;  /* 0x0000980001247983 */ /* 0x000f620000100800 */
[----:B------:R-:W-:-:S03]  /*24250*/  @!P1 LEA.HI.X R13, R47, R42, R127, 0x2, P5 ;  /* 0x0000002a2f0d9211 */ /* 0x000fc600028f147f */
[----:B------:R-:W5:Y:S04]  /*24260*/  LDL R111, [R1+0xf8] ;  /* 0x0000f800016f7983 */ /* 0x000f680000100800 */
[----:B------:R-:W5:Y:S01]  /*24270*/  LDL R47, [R1+0x104] ;  /* 0x00010400012f7983 */ /* 0x000f620000100800 */
[----:B------:R-:W-:Y:S02]  /*24280*/  ISETP.GE.AND P2, PT, R125, UR4, PT ;  /* 0x000000047d007c0c */ /* 0x000fe4000bf46270 */
[----:B------:R-:W-:Y:S01]  /*24290*/  @!P0 LOP3.LUT R113, R113, R112, RZ, 0x3c, !PT ;  /* 0x0000007071718212 */ /* 0x000fe200078e3cff */
[----:B------:R-:W5:Y:S01]  /*242a0*/  LDL R110, [R1+0xf4] ;  /* 0x0000f400016e7983 */ /* 0x000f620000100800 */
[----:B------:R-:W-:Y:S02]  /*242b0*/  ISETP.GE.AND P3, PT, R46, UR4, PT ;  /* 0x000000042e007c0c */ /* 0x000fe4000bf66270 */
[----:B------:R-:W-:-:S02]  /*242c0*/  @!P0 LEA R14, P4, R11, R43, 0x2 ;  /* 0x0000002b0b0e8211 */ /* 0x000fc400078810ff */
[----:B------:R-:W-:Y:S02]  /*242d0*/  @!P0 LOP3.LUT R112, R113, R112, RZ, 0x3c, !PT ;  /* 0x0000007071708212 */ /* 0x000fe400078e3cff */
[----:B------:R-:W-:Y:S02]  /*242e0*/  @!P1 LOP3.LUT R114, R115, R114, RZ, 0x3c, !PT ;  /* 0x0000007273729212 */ /* 0x000fe400078e3cff */
[----:B------:R-:W-:Y:S02]  /*242f0*/  @!P0 LEA.HI.X R15, R11, R42, R128, 0x2, P4 ;  /* 0x0000002a0b0f8211 */ /* 0x000fe400020f1480 */
[----:B------:R-:W-:Y:S01]  /*24300*/  @!P0 LOP3.LUT R113, R113, R112, RZ, 0x3c, !PT ;  /* 0x0000007071718212 */ /* 0x000fe200078e3cff */
[----:B------:R-:W5:Y:S01]  /*24310*/  LDL R11, [R1+0x9c] ;  /* 0x00009c00010b7983 */ /* 0x000f620000100800 */
[----:B------:R-:W-:Y:S02]  /*24320*/  @!P1 LOP3.LUT R115, R115, R114, RZ, 0x3c, !PT ;  /* 0x0000007273739212 */ /* 0x000fe400078e3cff */
[-C--:B------:R-:W-:Y:S01]  /*24330*/  @!P2 LOP3.LUT R117, R117, R116.reuse, RZ, 0x3c, !PT ;  /* 0x000000747575a212 */ /* 0x080fe200078e3cff */
[----:B------:R0:W-:Y:S04]  /*24340*/  @!P0 ST.E.64 desc[UR50][R14.64], R112 ;  /* 0x000000700e008985 */ /* 0x0001e8000c101b32 */
[----:B------:R1:W-:Y:S01]  /*24350*/  @!P1 ST.E.64 desc[UR50][R12.64], R114 ;  /* 0x000000720c009985 */ /* 0x0003e2000c101b32 */
[----:B------:R-:W-:-:S02]  /*24360*/  @!P2 LOP3.LUT R116, R117, R116, RZ, 0x3c, !PT ;  /* 0x000000747574a212 */ /* 0x000fc400078e3cff */
[----:B------:R-:W-:Y:S02]  /*24370*/  @!P3 LOP3.LUT R119, R119, R118, RZ, 0x3c, !PT ;  /* 0x000000767777b212 */ /* 0x000fe400078e3cff */
[----:B------:R-:W-:Y:S02]  /*24380*/  @!P2 LOP3.LUT R117, R117, R116, RZ, 0x3c, !PT ;  /* 0x000000747575a212 */ /* 0x000fe400078e3cff */
[CC--:B0-----:R-:W-:Y:S01]  /*24390*/  @!P2 LEA R14, P4, R125.reuse, R43.reuse, 0x2 ;  /* 0x0000002b7d0ea211 */ /* 0x0c1fe200078810ff */
[----:B------:R-:W5:Y:S01]  /*243a0*/  LDL R112, [R1+0xfc] ;  /* 0x0000fc0001707983 */ /* 0x000f620000100800 */
[C---:B-1----:R-:W-:Y:S02]  /*243b0*/  @!P3 LEA R12, P5, R46.reuse, R43, 0x2 ;  /* 0x0000002b2e0cb211 */ /* 0x042fe400078a10ff */
[-C--:B------:R-:W-:Y:S02]  /*243c0*/  @!P2 LEA.HI.X R15, R125, R42.reuse, R126, 0x2, P4 ;  /* 0x0000002a7d0fa211 */ /* 0x080fe400020f147e */
[----:B------:R-:W-:-:S02]  /*243d0*/  @!P3 LEA.HI.X R13, R46, R42, R124, 0x2, P5 ;  /* 0x0000002a2e0db211 */ /* 0x000fc400028f147c */
[----:B------:R-:W5:Y:S01]  /*243e0*/  LDL R46, [R1+0x94] ;  /* 0x00009400012e7983 */ /* 0x000f620000100800 */
[----:B------:R-:W-:Y:S02]  /*243f0*/  ISETP.GE.AND P0, PT, R79, UR4, PT ;  /* 0x000000044f007c0c */ /* 0x000fe4000bf06270 */
[----:B------:R-:W-:Y:S01]  /*24400*/  ISETP.GE.AND P1, PT, R78, UR4, PT ;  /* 0x000000044e007c0c */ /* 0x000fe2000bf26270 */
[----:B------:R0:W-:Y:S01]  /*24410*/  @!P2 ST.E.64 desc[UR50][R14.64], R116 ;  /* 0x000000740e00a985 */ /* 0x0001e2000c101b32 */
[----:B------:R-:W-:-:S04]  /*24420*/  @!P3 LOP3.LUT R118, R119, R118, RZ, 0x3c, !PT ;  /* 0x000000767776b212 */ /* 0x000fc800078e3cff */
[----:B------:R-:W-:-:S05]  /*24430*/  @!P3 LOP3.LUT R119, R119, R118, RZ, 0x3c, !PT ;  /* 0x000000767777b212 */ /* 0x000fca00078e3cff */
[----:B------:R1:W-:Y:S01]  /*24440*/  @!P3 ST.E.64 desc[UR50][R12.64], R118 ;  /* 0x000000760c00b985 */ /* 0x0003e2000c101b32 */
[-C--:B0-----:R-:W-:Y:S02]  /*24450*/  @!P0 LEA R14, P4, R79, R43.reuse, 0x2 ;  /* 0x0000002b4f0e8211 */ /* 0x081fe400078810ff */
[----:B------:R-:W-:Y:S02]  /*24460*/  @!P0 LOP3.LUT R121, R121, R120, RZ, 0x3c, !PT ;  /* 0x0000007879798212 */ /* 0x000fe400078e3cff */
[----:B------:R-:W-:Y:S02]  /*24470*/  @!P0 LEA.HI.X R15, R79, R42, R123, 0x2, P4 ;  /* 0x0000002a4f0f8211 */ /* 0x000fe400020f147b */
[----:B-1----:R-:W-:Y:S01]  /*24480*/  @!P1 LEA R12, P5, R78, R43, 0x2 ;  /* 0x0000002b4e0c9211 */ /* 0x002fe200078a10ff */
[----:B------:R-:W-:Y:S01]  /*24490*/  @!P1 IMAD.MOV.U32 R123, RZ, RZ, R3 ;  /* 0x000000ffff7b9224 */ /* 0x000fe200078e0003 */
[C---:B------:R-:W-:Y:S01]  /*244a0*/  @!P0 LOP3.LUT R120, R121.reuse, R120, RZ, 0x3c, !PT ;  /* 0x0000007879788212 */ /* 0x040fe200078e3cff */
[----:B------:R-:W5:Y:S03]  /*244b0*/  LDL R79, [R1+0x8c] ;  /* 0x00008c00014f7983 */ /* 0x000f660000100800 */
[----:B------:R-:W-:-:S05]  /*244c0*/  @!P0 LOP3.LUT R121, R121, R120, RZ, 0x3c, !PT ;  /* 0x0000007879798212 */ /* 0x000fca00078e3cff */
[----:B------:R0:W-:Y:S01]  /*244d0*/  @!P0 ST.E.64 desc[UR50][R14.64], R120 ;  /* 0x000000780e008985 */ /* 0x0001e2000c101b32 */
[----:B--2---:R-:W-:Y:S02]  /*244e0*/  ISETP.GE.AND P2, PT, R44, UR4, PT ;  /* 0x000000042c007c0c */ /* 0x004fe4000bf46270 */
[----:B----4-:R-:W-:Y:S02]  /*244f0*/  @!P1 LEA.HI.X R13, R78, R42, R2, 0x2, P5 ;  /* 0x0000002a4e0d9211 */ /* 0x010fe400028f1402 */
[C---:B---3--:R-:W-:Y:S01]  /*24500*/  ISETP.GE.AND P3, PT, R45.reuse, UR4, PT ;  /* 0x000000042d007c0c */ /* 0x048fe2000bf66270 */
[----:B------:R-:W2:Y:S08]  /*24510*/  LDL R78, [R1+0x88] ;  /* 0x00008800014e7983 */ /* 0x000eb00000100800 */
[-C--:B------:R-:W-:Y:S01]  /*24520*/  @!P2 LEA R2, P4, R44, R43.reuse, 0x2 ;  /* 0x0000002b2c02a211 */ /* 0x080fe200078810ff */
[----:B0-----:R-:W-:Y:S01]  /*24530*/  @!P2 IMAD.MOV.U32 R15, RZ, RZ, R6 ;  /* 0x000000ffff0fa224 */ /* 0x001fe200078e0006 */
[----:B------:R-:W-:Y:S01]  /*24540*/  @!P2 MOV R14, R4 ;  /* 0x00000004000ea202 */ /* 0x000fe20000000f00 */
[----:B------:R0:W-:Y:S02]  /*24550*/  @!P1 ST.E.64 desc[UR50][R12.64], R122 ;  /* 0x0000007a0c009985 */ /* 0x0001e4000c101b32 */
[----:B0-----:R-:W-:-:S02]  /*24560*/  @!P3 LEA R12, P5, R45, R43, 0x2 ;  /* 0x0000002b2d0cb211 */ /* 0x001fc400078a10ff */
[-C--:B-----5:R-:W-:Y:S02]  /*24570*/  @!P2 LEA.HI.X R3, R44, R42.reuse, R47, 0x2, P4 ;  /* 0x0000002a2c03a211 */ /* 0x0a0fe400020f142f */
[----:B------:R-:W3:Y:S01]  /*24580*/  LDL R44, [R1+0xf0] ;  /* 0x0000f000012c7983 */ /* 0x000ee20000100800 */
[----:B------:R-:W-:-:S03]  /*24590*/  @!P3 LEA.HI.X R13, R45, R42, R37, 0x2, P5 ;  /* 0x0000002a2d0db211 */ /* 0x000fc600028f1425 */
[----:B------:R0:W-:Y:S01]  /*245a0*/  @!P2 ST.E.64 desc[UR50][R2.64], R14 ;  /* 0x0000000e0200a985 */ /* 0x0001e2000c101b32 */
[----:B------:R-:W-:-:S03]  /*245b0*/  ISETP.GE.AND P1, PT, R36, UR4, PT ;  /* 0x0000000424007c0c */ /* 0x000fc6000bf26270 */
[----:B------:R-:W4:Y:S04]  /*245c0*/  LDL R47, [R1+0x84] ;  /* 0x00008400012f7983 */ /* 0x000f280000100800 */
[----:B------:R-:W5:Y:S01]  /*245d0*/  LDL R45, [R1+0x80] ;  /* 0x00008000012d7983 */ /* 0x000f620000100800 */
[C---:B------:R-:W-:Y:S02]  /*245e0*/  ISETP.GE.AND P0, PT, R11.reuse, UR4, PT ;  /* 0x000000040b007c0c */ /* 0x040fe4000bf06270 */
[----:B------:R-:W-:Y:S01]  /*245f0*/  ISETP.GE.AND P4, PT, R0, UR4, PT ;  /* 0x0000000400007c0c */ /* 0x000fe2000bf86270 */
[----:B------:R-:W5:Y:S01]  /*24600*/  LDL R37, [R1+0x7c] ;  /* 0x00007c0001257983 */ /* 0x000f620000100800 */
[----:B0-----:R-:W-:Y:S02]  /*24610*/  @!P3 IMAD.MOV.U32 R2, RZ, RZ, R5 ;  /* 0x000000ffff02b224 */ /* 0x001fe400078e0005 */
[----:B------:R-:W-:Y:S01]  /*24620*/  @!P3 IMAD.MOV.U32 R3, RZ, RZ, R7 ;  /* 0x000000ffff03b224 */ /* 0x000fe200078e0007 */
[----:B------:R-:W5:Y:S04]  /*24630*/  LDL R15, [R1+0x74] ;  /* 0x00007400010f7983 */ /* 0x000f680000100800 */
[----:B------:R0:W-:Y:S04]  /*24640*/  @!P3 ST.E.64 desc[UR50][R12.64], R2 ;  /* 0x000000020c00b985 */ /* 0x0001e8000c101b32 */
[----:B------:R-:W5:Y:S04]  /*24650*/  LDL R14, [R1+0xd0] ;  /* 0x0000d000010e7983 */ /* 0x000f680000100800 */
[----:B0-----:R-:W4:Y:S01]  /*24660*/  LDL R12, [R1+0xe8] ;  /* 0x0000e800010c7983 */ /* 0x001f220000100800 */
[----:B------:R-:W-:-:S02]  /*24670*/  @!P0 LEA R4, P5, R11, R43, 0x2 ;  /* 0x0000002b0b048211 */ /* 0x000fc400078a10ff */
[----:B------:R-:W-:Y:S01]  /*24680*/  ISETP.GE.AND P2, PT, R46, UR4, PT ;  /* 0x000000042e007c0c */ /* 0x000fe2000bf46270 */
[----:B------:R-:W5:Y:S01]  /*24690*/  LDL R13, [R1+0x70] ;  /* 0x00007000010d7983 */ /* 0x000f620000100800 */
[-C--:B------:R-:W-:Y:S01]  /*246a0*/  @!P0 LEA.HI.X R5, R11, R42.reuse, R112, 0x2, P5 ;  /* 0x0000002a0b058211 */ /* 0x080fe200028f1470 */
[----:B------:R-:W-:Y:S01]  /*246b0*/  @!P0 IMAD.MOV.U32 R11, RZ, RZ, R10 ;  /* 0x000000ffff0b8224 */ /* 0x000fe200078e000a */
[C---:B------:R-:W-:Y:S01]  /*246c0*/  @!P1 LEA R2, P3, R36.reuse, R43, 0x2 ;  /* 0x0000002b24029211 */ /* 0x040fe200078610ff */
[----:B------:R-:W-:Y:S02]  /*246d0*/  @!P0 IMAD.MOV.U32 R10, RZ, RZ, R8 ;  /* 0x000000ffff0a8224 */ /* 0x000fe400078e0008 */
[----:B------:R-:W5:Y:S01]  /*246e0*/  LDL R8, [R1+0xe4] ;  /* 0x0000e40001087983 */ /* 0x000f620000100800 */
[----:B------:R-:W-:-:S03]  /*246f0*/  @!P1 LEA.HI.X R3, R36, R42, R111, 0x2, P3 ;  /* 0x0000002a24039211 */ /* 0x000fc600018f146f */
[----:B------:R0:W-:Y:S02]  /*24700*/  @!P0 ST.E.64 desc[UR50][R4.64], R10 ;  /* 0x0000000a04008985 */ /* 0x0001e4000c101b32 */
[C---:B------:R-:W-:Y:S02]  /*24710*/  @!P2 LEA R6, P3, R46.reuse, R43, 0x2 ;  /* 0x0000002b2e06a211 */ /* 0x040fe400078610ff */
[----:B------:R-:W5:Y:S02]  /*24720*/  LDL R36, [R1+0x78] ;  /* 0x0000780001247983 */ /* 0x000f640000100800 */
[----:B------:R-:W-:Y:S02]  /*24730*/  @!P2 LEA.HI.X R7, R46, R42, R110, 0x2, P3 ;  /* 0x0000002a2e07a211 */ /* 0x000fe400018f146e */
[----:B------:R-:W5:Y:S01]  /*24740*/  LDL R46, [R1+0xe0] ;  /* 0x0000e000012e7983 */ /* 0x000f620000100800 */
[----:B0-----:R-:W-:-:S03]  /*24750*/  @!P1 IMAD.MOV.U32 R4, RZ, RZ, R9 ;  /* 0x000000ffff049224 */ /* 0x001fc600078e0009 */
[----:B------:R-:W5:Y:S01]  /*24760*/  LDL R11, [R1+0x6c] ;  /* 0x00006c00010b7983 */ /* 0x000f620000100800 */
[----:B------:R-:W-:-:S03]  /*24770*/  @!P1 IMAD.MOV.U32 R5, RZ, RZ, R20 ;  /* 0x000000ffff059224 */ /* 0x000fc600078e0014 */
[----:B------:R-:W5:Y:S04]  /*24780*/  LDL R20, [R1+0xd4] ;  /* 0x0000d40001147983 */ /* 0x000f680000100800 */
[----:B------:R0:W-:Y:S04]  /*24790*/  @!P1 ST.E.64 desc[UR50][R2.64], R4 ;  /* 0x0000000402009985 */ /* 0x0001e8000c101b32 */
[----:B------:R-:W5:Y:S01]  /*247a0*/  LDL R10, [R1+0xc8] ;  /* 0x0000c800010a7983 */ /* 0x000f620000100800 */
[----:B0-----:R-:W-:Y:S02]  /*247b0*/  @!P4 LEA R2, P5, R0, R43, 0x2 ;  /* 0x0000002b0002c211 */ /* 0x001fe400078a10ff */
[----:B------:R-:W-:-:S02]  /*247c0*/  @!P2 MOV R4, R21 ;  /* 0x000000150004a202 */ /* 0x000fc40000000f00 */
[----:B------:R-:W5:Y:S01]  /*247d0*/  LDL R21, [R1+0xd8] ;  /* 0x0000d80001157983 */ /* 0x000f620000100800 */
[----:B------:R-:W-:Y:S02]  /*247e0*/  @!P2 IMAD.MOV.U32 R5, RZ, RZ, R25 ;  /* 0x000000ffff05a224 */ /* 0x000fe400078e0019 */
[----:B------:R-:W-:-:S03]  /*247f0*/  @!P4 IMAD.MOV.U32 R25, RZ, RZ, R26 ;  /* 0x000000ffff19c224 */ /* 0x000fc600078e001a */
[----:B------:R-:W-:Y:S01]  /*24800*/  @!P2 ST.E.64 desc[UR50][R6.64], R4 ;  /* 0x000000040600a985 */ /* 0x000fe2000c101b32 */
[----:B--2---:R-:W-:Y:S02]  /*24810*/  ISETP.GE.AND P1, PT, R78, UR4, PT ;  /* 0x000000044e007c0c */ /* 0x004fe4000bf26270 */
[----:B---3--:R-:W-:Y:S02]  /*24820*/  @!P4 LEA.HI.X R3, R0, R42, R44, 0x2, P5 ;  /* 0x0000002a0003c211 */ /* 0x008fe400028f142c */
[----:B------:R-:W2:Y:S04]  /*24830*/  LDL R44, [R1+0xdc] ;  /* 0x0000dc00012c7983 */ /* 0x000ea80000100800 */
[----:B------:R-:W3:Y:S04]  /*24840*/  LDL R0, [R1+0x68] ;  /* 0x0000680001007983 */ /* 0x000ee80000100800 */
[----:B------:R0:W-:Y:S02]  /*24850*/  @!P4 ST.E.64 desc[UR50][R2.64], R24 ;  /* 0x000000180200c985 */ /* 0x0001e4000c101b32 */
[----:B0-----:R-:W-:-:S04]  /*24860*/  @!P1 LEA R2, P5, R78, R43, 0x2 ;  /* 0x0000002b4e029211 */ /* 0x001fc800078a10ff */
[----:B----4-:R-:W-:Y:S02]  /*24870*/  @!P1 LEA.HI.X R3, R78, R42, R12, 0x2, P5 ;  /* 0x0000002a4e039211 */ /* 0x010fe400028f140c */
[----:B------:R-:W4:Y:S01]  /*24880*/  LDL R12, [R1+0xcc] ;  /* 0x0000cc00010c7983 */ /* 0x000f220000100800 */
[----:B------:R-:W-:Y:S02]  /*24890*/  ISETP.GE.AND P0, PT, R79, UR4, PT ;  /* 0x000000044f007c0c */ /* 0x000fe4000bf06270 */
[----:B------:R-:W-:Y:S02]  /*248a0*/  ISETP.GE.AND P2, PT, R47, UR4, PT ;  /* 0x000000042f007c0c */ /* 0x000fe4000bf46270 */
[----:B-----5:R-:W-:-:S09]  /*248b0*/  ISETP.GE.AND P4, PT, R45, UR4, PT ;  /* 0x000000042d007c0c */ /* 0x020fd2000bf86270 */
[C---:B------:R-:W-:Y:S01]  /*248c0*/  @!P0 LEA R4, P3, R79.reuse, R43, 0x2 ;  /* 0x0000002b4f048211 */ /* 0x040fe200078610ff */
[----:B------:R-:W-:Y:S02]  /*248d0*/  @!P0 IMAD.MOV.U32 R6, RZ, RZ, R27 ;  /* 0x000000ffff068224 */ /* 0x000fe400078e001b */
[----:B------:R-:W-:Y:S01]  /*248e0*/  @!P0 IMAD.MOV.U32 R7, RZ, RZ, R29 ;  /* 0x000000ffff078224 */ /* 0x000fe200078e001d */
[----:B------:R-:W-:Y:S01]  /*248f0*/  @!P0 LEA.HI.X R5, R79, R42, R109, 0x2, P3 ;  /* 0x0000002a4f058211 */ /* 0x000fe200018f146d */
[----:B------:R-:W-:Y:S01]  /*24900*/  @!P1 IMAD.MOV.U32 R29, RZ, RZ, R30 ;  /* 0x000000ffff1d9224 */ /* 0x000fe200078e001e */
[----:B------:R-:W-:-:S03]  /*24910*/  ISETP.GE.AND P3, PT, R37, UR4, PT ;  /* 0x0000000425007c0c */ /* 0x000fc6000bf66270 */
[----:B------:R0:W-:Y:S04]  /*24920*/  @!P0 ST.E.64 desc[UR50][R4.64], R6 ;  /* 0x0000000604008985 */ /* 0x0001e8000c101b32 */
[----:B------:R1:W-:Y:S01]  /*24930*/  @!P1 ST.E.64 desc[UR50][R2.64], R28 ;  /* 0x0000001c02009985 */ /* 0x0003e2000c101b32 */
[----:B0-----:R-:W-:-:S04]  /*24940*/  @!P2 LEA R4, P0, R47, R43, 0x2 ;  /* 0x0000002b2f04a211 */ /* 0x001fc800078010ff */
[-C--:B------:R-:W-:Y:S02]  /*24950*/  @!P2 LEA.HI.X R5, R47, R42.reuse, R8, 0x2, P0 ;  /* 0x0000002a2f05a211 */ /* 0x080fe400000f1408 */
[C---:B-1----:R-:W-:Y:S02]  /*24960*/  @!P4 LEA R2, P1, R45.reuse, R43, 0x2 ;  /* 0x0000002b2d02c211 */ /* 0x042fe400078210ff */
[----:B------:R-:W-:Y:S01]  /*24970*/  ISETP.GE.AND P0, PT, R36, UR4, PT ;  /* 0x0000000424007c0c */ /* 0x000fe2000bf06270 */
[----:B------:R-:W-:Y:S01]  /*24980*/  @!P2 IMAD.MOV.U32 R6, RZ, RZ, R31 ;  /* 0x000000ffff06a224 */ /* 0x000fe200078e001f */
[----:B------:R-:W-:Y:S01]  /*24990*/  @!P4 LEA.HI.X R3, R45, R42, R46, 0x2, P1 ;  /* 0x0000002a2d03c211 */ /* 0x000fe200008f142e */
[----:B------:R-:W-:Y:S01]  /*249a0*/  @!P2 IMAD.MOV.U32 R7, RZ, RZ, R33 ;  /* 0x000000ffff07a224 */ /* 0x000fe200078e0021 */
[----:B------:R-:W-:Y:S02]  /*249b0*/  @!P4 MOV R33, R34 ;  /* 0x000000220021c202 */ /* 0x000fe40000000f00 */
[----:B------:R-:W-:-:S02]  /*249c0*/  ISETP.GE.AND P1, PT, R15, UR4, PT ;  /* 0x000000040f007c0c */ /* 0x000fc4000bf26270 */
[-C--:B------:R-:W-:Y:S01]  /*249d0*/  @!P3 LEA R8, P5, R37, R43.reuse, 0x2 ;  /* 0x0000002b2508b211 */ /* 0x080fe200078a10ff */
[----:B------:R0:W-:Y:S04]  /*249e0*/  @!P2 ST.E.64 desc[UR50][R4.64], R6 ;  /* 0x000000060400a985 */ /* 0x0001e8000c101b32 */
[----:B------:R1:W-:Y:S01]  /*249f0*/  @!P4 ST.E.64 desc[UR50][R2.64], R32 ;  /* 0x000000200200c985 */ /* 0x0003e2000c101b32 */
[----:B------:R-:W-:Y:S02]  /*24a00*/  ISETP.GE.AND P4, PT, R13, UR4, PT ;  /* 0x000000040d007c0c */ /* 0x000fe4000bf86270 */
[C---:B0-----:R-:W-:Y:S01]  /*24a10*/  @!P0 LEA R4, P2, R36.reuse, R43, 0x2 ;  /* 0x0000002b24048211 */ /* 0x041fe200078410ff */
[----:B-1----:R-:W-:Y:S02]  /*24a20*/  @!P3 IMAD.MOV.U32 R2, RZ, RZ, R35 ;  /* 0x000000ffff02b224 */ /* 0x002fe400078e0023 */
[----:B------:R-:W-:Y:S01]  /*24a30*/  @!P3 IMAD.MOV.U32 R3, RZ, RZ, R53 ;  /* 0x000000ffff03b224 */ /* 0x000fe200078e0035 */
[-C--:B------:R-:W-:Y:S01]  /*24a40*/  @!P0 LEA.HI.X R5, R36, R42.reuse, R21, 0x2, P2 ;  /* 0x0000002a24058211 */ /* 0x080fe200010f1415 */
[----:B------:R-:W-:Y:S01]  /*24a50*/  @!P0 IMAD.MOV.U32 R53, RZ, RZ, R54 ;  /* 0x000000ffff358224 */ /* 0x000fe200078e0036 */
[----:B--2---:R-:W-:-:S02]  /*24a60*/  @!P3 LEA.HI.X R9, R37, R42, R44, 0x2, P5 ;  /* 0x0000002a2509b211 */ /* 0x004fc400028f142c */
[----:B------:R-:W-:-:S03]  /*24a70*/  ISETP.GE.AND P5, PT, R11, UR4, PT ;  /* 0x000000040b007c0c */ /* 0x000fc6000bfa6270 */
[----:B------:R0:W-:Y:S01]  /*24a80*/  @!P3 ST.E.64 desc[UR50][R8.64], R2 ;  /* 0x000000020800b985 */ /* 0x0001e2000c101b32 */
[----:B---3--:R-:W-:-:S03]  /*24a90*/  ISETP.GE.AND P3, PT, R0, UR4, PT ;  /* 0x0000000400007c0c */ /* 0x008fc6000bf66270 */
[----:B------:R1:W-:Y:S01]  /*24aa0*/  @!P0 ST.E.64 desc[UR50][R4.64], R52 ;  /* 0x0000003404008985 */ /* 0x0003e2000c101b32 */
[-C--:B------:R-:W-:Y:S02]  /*24ab0*/  @!P4 LEA R6, P0, R13, R43.reuse, 0x2 ;  /* 0x0000002b0d06c211 */ /* 0x080fe400078010ff */
[----:B0-----:R-:W-:-:S04]  /*24ac0*/  @!P1 LEA R2, P2, R15, R43, 0x2 ;  /* 0x0000002b0f029211 */ /* 0x001fc800078410ff */
[-C--:B------:R-:W-:Y:S01]  /*24ad0*/  @!P1 LEA.HI.X R3, R15, R42.reuse, R20, 0x2, P2 ;  /* 0x0000002a0f039211 */ /* 0x080fe200010f1414 */
[----:B-1----:R-:W-:Y:S02]  /*24ae0*/  @!P1 IMAD.MOV.U32 R4, RZ, RZ, R55 ;  /* 0x000000ffff049224 */ /* 0x002fe400078e0037 */
[----:B------:R-:W-:Y:S01]  /*24af0*/  @!P1 IMAD.MOV.U32 R5, RZ, RZ, R57 ;  /* 0x000000ffff059224 */ /* 0x000fe200078e0039 */
[----:B------:R-:W-:Y:S01]  /*24b00*/  @!P4 LEA.HI.X R7, R13, R42, R14, 0x2, P0 ;  /* 0x0000002a0d07c211 */ /* 0x000fe200000f140e */
[----:B------:R-:W-:-:S03]  /*24b10*/  @!P4 IMAD.MOV.U32 R57, RZ, RZ, R58 ;  /* 0x000000ffff39c224 */ /* 0x000fc600078e003a */
[----:B------:R0:W-:Y:S04]  /*24b20*/  @!P1 ST.E.64 desc[UR50][R2.64], R4 ;  /* 0x0000000402009985 */ /* 0x0001e8000c101b32 */
[----:B------:R1:W-:Y:S01]  /*24b30*/  @!P4 ST.E.64 desc[UR50][R6.64], R56 ;  /* 0x000000380600c985 */ /* 0x0003e2000c101b32 */
[CC--:B0-----:R-:W-:Y:S02]  /*24b40*/  @!P5 LEA R2, P1, R11.reuse, R43.reuse, 0x2 ;  /* 0x0000002b0b02d211 */ /* 0x0c1fe400078210ff */
[C---:B------:R-:W-:Y:S02]  /*24b50*/  @!P3 LEA R4, P2, R0.reuse, R43, 0x2 ;  /* 0x0000002b0004b211 */ /* 0x040fe400078410ff */
[-C--:B----4-:R-:W-:Y:S01]  /*24b60*/  @!P5 LEA.HI.X R3, R11, R42.reuse, R12, 0x2, P1 ;  /* 0x0000002a0b03d211 */ /* 0x090fe200008f140c */
[----:B-1----:R-:W-:Y:S01]  /*24b70*/  @!P5 IMAD.MOV.U32 R6, RZ, RZ, R59 ;  /* 0x000000ffff06d224 */ /* 0x002fe200078e003b */
[----:B------:R-:W-:Y:S01]  /*24b80*/  @!P5 MOV R7, R61 ;  /* 0x0000003d0007d202 */ /* 0x000fe20000000f00 */
[----:B------:R-:W-:Y:S01]  /*24b90*/  @!P3 IMAD.MOV.U32 R61, RZ, RZ, R62 ;  /* 0x000000ffff3db224 */ /* 0x000fe200078e003e */
[----:B------:R-:W-:-:S03]  /*24ba0*/  @!P3 LEA.HI.X R5, R0, R42, R10, 0x2, P2 ;  /* 0x0000002a0005b211 */ /* 0x000fc600010f140a */
[----:B------:R3:W-:Y:S04]  /*24bb0*/  @!P5 ST.E.64 desc[UR50][R2.64], R6 ;  /* 0x000000060200d985 */ /* 0x0007e8000c101b32 */
[----:B------:R3:W-:Y:S02]  /*24bc0*/  @!P3 ST.E.64 desc[UR50][R4.64], R60 ;  /* 0x0000003c0400b985 */ /* 0x0007e4000c101b32 */
.L_x_4472:
[----:B------:R-:W-:Y:S05]  /*24bd0*/  BSYNC B1 ;  /* 0x0000000000017941 */ /* 0x000fea0003800000 */
.L_x_4471:
[----:B------:R-:W-:-:S03]  /*24be0*/  UMOV UR4, 0xffffffff ;  /* 0xffffffff00047882 */ /* 0x000fc60000000000 */
[----:B------:R-:W-:Y:S05]  /*24bf0*/  BRA.DIV UR4, `(.L_x_4473) ;  /* 0x000000f2044c7947 */ /* 0x000fea000b800000 */
[----:B0-----:R-:W0:Y:S04]  /*24c00*/  SHFL.IDX PT, R41, R41, 0x1, 0x1c1f ;  /* 0x003c1f0029297f89 */ /* 0x001e2800000e0000 */
[----:B------:R4:W0:Y:S02]  /*24c10*/  SHFL.IDX PT, R14, R40, 0x1, 0x1c1f ;  /* 0x003c1f00280e7f89 */ /* 0x00082400000e0000 */
.L_x_4795:
[----:B------:R-:W-:-:S13]  /*24c20*/  ISETP.GE.AND P0, PT, R39, R38, PT ;  /* 0x000000262700720c */ /* 0x000fda0003f06270 */
[----:B------:R-:W-:Y:S05]  /*24c30*/  @P0 BRA `(.L_x_4469) ;  /* 0x0000001c00280947 */ /* 0x000fea0003800000 */
[----:B--2---:R-:W2:Y:S01]  /*24c40*/  LDL R43, [R1+0x64] ;  /* 0x00006400012b7983 */ /* 0x004ea20000100800 */
[----:B------:R-:W-:-:S03]  /*24c50*/  ULDC UR4, c[0x0][0xac8] ;  /* 0x0002b20000047ab9 */ /* 0x000fc60000000800 */
[----:B------:R-:W5:Y:S04]  /*24c60*/  LDL R55, [R1+0xc0] ;  /* 0x0000c00001377983 */ /* 0x000f680000100800 */
[----:B----4-:R-:W4:Y:S04]  /*24c70*/  LDL R40, [R1+0x120] ;  /* 0x0001200001287983 */ /* 0x010f280000100800 */
        /* <DEDUP_REMOVED lines=36> */
[----:B--2---:R-:W-:-:S02]  /*24ec0*/  ISETP.GE.AND P3, PT, R43, UR4, PT ;  /* 0x000000042b007c0c */ /* 0x004fc4000bf66270 */
[----:B-----5:R-:W-:Y:S01]  /*24ed0*/  ISETP.GE.AND P0, PT, R55, UR4, PT ;  /* 0x0000000437007c0c */ /* 0x020fe2000bf06270 */
[----:B----4-:R-:W-:-:S10]  /*24ee0*/  IMAD.MOV.U32 R60, RZ, RZ, R40 ;  /* 0x000000ffff3c7224 */ /* 0x010fd400078e0028 */
[----:B0-----:R-:W-:Y:S02]  /*24ef0*/  @!P3 IMAD.MOV.U32 R2, RZ, RZ, R14 ;  /* 0x000000ffff02b224 */ /* 0x001fe400078e000e */
[----:B------:R-:W-:Y:S02]  /*24f00*/  @!P3 IMAD.MOV.U32 R3, RZ, RZ, R41 ;  /* 0x000000ffff03b224 */ /* 0x000fe400078e0029 */
[----:B---3--:R-:W-:Y:S02]  /*24f10*/  IMAD.MOV.U32 R53, RZ, RZ, R36 ;  /* 0x000000ffff357224 */ /* 0x008fe400078e0024 */
[----:B------:R-:W-:Y:S01]  /*24f20*/  IMAD.MOV.U32 R40, RZ, RZ, R6 ;  /* 0x000000ffff287224 */ /* 0x000fe200078e0006 */
[----:B------:R-:W-:Y:S01]  /*24f30*/  MOV R47, R32 ;  /* 0x00000020002f7202 */ /* 0x000fe20000000f00 */
[----:B------:R-:W2:Y:S01]  /*24f40*/  LDL R36, [R1+0x10c] ;  /* 0x00010c0001247983 */ /* 0x000ea20000100800 */
[----:B------:R-:W-:Y:S01]  /*24f50*/  @!P0 LEA R6, P4, R55, R14, 0x2 ;  /* 0x0000000e37068211 */ /* 0x000fe200078810ff */
[----:B------:R-:W-:-:S04]  /*24f60*/  @!P3 IMAD.WIDE R2, R43, 0x4, R2 ;  /* 0x000000042b02b825 */ /* 0x000fc800078e0202 */
[----:B------:R-:W-:Y:S02]  /*24f70*/  IMAD.MOV.U32 R45, RZ, RZ, R27 ;  /* 0x000000ffff2d7224 */ /* 0x000fe400078e001b */
[----:B------:R-:W-:Y:S02]  /*24f80*/  IMAD.MOV.U32 R43, RZ, RZ, R5 ;  /* 0x000000ffff2b7224 */ /* 0x000fe400078e0005 */
[----:B------:R-:W-:Y:S02]  /*24f90*/  IMAD.MOV.U32 R27, RZ, RZ, R13 ;  /* 0x000000ffff1b7224 */ /* 0x000fe400078e000d */
[----:B------:R-:W-:Y:S01]  /*24fa0*/  IMAD.MOV.U32 R13, RZ, RZ, R7 ;  /* 0x000000ffff0d7224 */ /* 0x000fe200078e0007 */
[----:B------:R-:W-:Y:S01]  /*24fb0*/  @!P0 LEA.HI.X R7, R55, R41, R60, 0x2, P4 ;  /* 0x0000002937078211 */ /* 0x000fe200020f143c */
[----:B------:R-:W-:Y:S02]  /*24fc0*/  IMAD.MOV.U32 R55, RZ, RZ, R47 ;  /* 0x000000ffff377224 */ /* 0x000fe400078e002f */
[----:B------:R-:W-:Y:S01]  /*24fd0*/  IMAD.MOV.U32 R47, RZ, RZ, R43 ;  /* 0x000000ffff2f7224 */ /* 0x000fe200078e002b */
[----:B------:R-:W-:Y:S01]  /*24fe0*/  MOV R43, R34 ;  /* 0x00000022002b7202 */ /* 0x000fe20000000f00 */
[----:B------:R-:W-:-:S02]  /*24ff0*/  IMAD.MOV.U32 R34, RZ, RZ, R31 ;  /* 0x000000ffff227224 */ /* 0x000fc400078e001f */
[----:B------:R-:W3:Y:S01]  /*25000*/  LDL R31, [R1+0xfc] ;  /* 0x0000fc00011f7983 */ /* 0x000ee20000100800 */
[----:B------:R-:W-:Y:S01]  /*25010*/  ISETP.GE.AND P1, PT, R59, UR4, PT ;  /* 0x000000043b007c0c */ /* 0x000fe2000bf26270 */
[----:B------:R-:W-:Y:S02]  /*25020*/  @!P3 IMAD.MOV.U32 R5, RZ, RZ, R65 ;  /* 0x000000ffff05b224 */ /* 0x000fe400078e0041 */
[----:B------:R-:W-:Y:S01]  /*25030*/  IMAD.MOV.U32 R32, RZ, RZ, R25 ;  /* 0x000000ffff207224 */ /* 0x000fe200078e0019 */
[----:B------:R-:W-:Y:S01]  /*25040*/  MOV R25, R4 ;  /* 0x0000000400197202 */ /* 0x000fe20000000f00 */
[----:B------:R-:W-:Y:S02]  /*25050*/  @!P3 IMAD.MOV.U32 R4, RZ, RZ, R63 ;  /* 0x000000ffff04b224 */ /* 0x000fe400078e003f */
[----:B------:R-:W-:-:S03]  /*25060*/  IMAD.MOV.U32 R60, RZ, RZ, R53 ;  /* 0x000000ffff3c7224 */ /* 0x000fc600078e0035 */
[----:B------:R0:W-:Y:S01]  /*25070*/  @!P3 ST.E.64 desc[UR50][R2.64], R4 ;  /* 0x000000040200b985 */ /* 0x0001e2000c101b32 */
[----:B------:R-:W-:Y:S02]  /*25080*/  IMAD.MOV.U32 R53, RZ, RZ, R45 ;  /* 0x000000ffff357224 */ /* 0x000fe400078e002d */
[----:B0-----:R-:W-:-:S04]  /*25090*/  @!P1 LEA R2, P5, R59, R14, 0x2 ;  /* 0x0000000e3b029211 */ /* 0x001fc800078a10ff */
[----:B------:R-:W-:Y:S01]  /*250a0*/  @!P1 LEA.HI.X R3, R59, R41, R60, 0x2, P5 ;  /* 0x000000293b039211 */ /* 0x000fe200028f143c */
[----:B------:R-:W-:Y:S02]  /*250b0*/  IMAD.MOV.U32 R59, RZ, RZ, R55 ;  /* 0x000000ffff3b7224 */ /* 0x000fe400078e0037 */
[----:B------:R-:W-:Y:S02]  /*250c0*/  IMAD.MOV.U32 R55, RZ, RZ, R53 ;  /* 0x000000ffff377224 */ /* 0x000fe400078e0035 */
[----:B------:R-:W-:Y:S02]  /*250d0*/  IMAD.MOV.U32 R53, RZ, RZ, R47 ;  /* 0x000000ffff357224 */ /* 0x000fe400078e002f */
[----:B--2---:R-:W-:Y:S02]  /*250e0*/  IMAD.MOV.U32 R45, RZ, RZ, R36 ;  /* 0x000000ffff2d7224 */ /* 0x004fe400078e0024 */
[----:B------:R-:W-:Y:S02]  /*250f0*/  IMAD.MOV.U32 R36, RZ, RZ, R33 ;  /* 0x000000ffff247224 */ /* 0x000fe400078e0021 */
[----:B------:R-:W-:Y:S01]  /*25100*/  IMAD.MOV.U32 R33, RZ, RZ, R29 ;  /* 0x000000ffff217224 */ /* 0x000fe200078e001d */
[----:B------:R-:W-:Y:S01]  /*25110*/  MOV R47, R45 ;  /* 0x0000002d002f7202 */ /* 0x000fe20000000f00 */
[----:B------:R-:W-:Y:S01]  /*25120*/  IMAD.MOV.U32 R45, RZ, RZ, R43 ;  /* 0x000000ffff2d7224 */ /* 0x000fe200078e002b */
[----:B------:R-:W-:Y:S01]  /*25130*/  ISETP.GE.AND P2, PT, R58, UR4, PT ;  /* 0x000000043a007c0c */ /* 0x000fe2000bf46270 */
[----:B------:R-:W-:-:S02]  /*25140*/  IMAD.MOV.U32 R43, RZ, RZ, R36 ;  /* 0x000000ffff2b7224 */ /* 0x000fc400078e0024 */
[----:B------:R-:W-:Y:S02]  /*25150*/  @!P0 IMAD.MOV.U32 R65, RZ, RZ, R66 ;  /* 0x000000ffff418224 */ /* 0x000fe400078e0042 */
[----:B------:R-:W-:Y:S01]  /*25160*/  IMAD.MOV.U32 R44, RZ, RZ, R42 ;  /* 0x000000ffff2c7224 */ /* 0x000fe200078e002a */
[----:B------:R-:W-:Y:S01]  /*25170*/  ISETP.GE.AND P3, PT, R57, UR4, PT ;  /* 0x0000000439007c0c */ /* 0x000fe2000bf66270 */
[----:B------:R-:W-:Y:S01]  /*25180*/  IMAD.MOV.U32 R36, RZ, RZ, R33 ;  /* 0x000000ffff247224 */ /* 0x000fe200078e0021 */
[----:B------:R-:W2:Y:S01]  /*25190*/  LDL R29, [R1+0x7c] ;  /* 0x00007c00011d7983 */ /* 0x000ea20000100800 */
[----:B---3--:R-:W-:-:S03]  /*251a0*/  IMAD.MOV.U32 R33, RZ, RZ, R31 ;  /* 0x000000ffff217224 */ /* 0x008fc600078e001f */
[----:B------:R-:W3:Y:S04]  /*251b0*/  LDL R31, [R1+0xf0] ;  /* 0x0000f000011f7983 */ /* 0x000ee80000100800 */
[----:B------:R0:W-:Y:S01]  /*251c0*/  @!P0 ST.E.64 desc[UR50][R6.64], R64 ;  /* 0x0000004006008985 */ /* 0x0001e2000c101b32 */
[----:B------:R-:W-:Y:S02]  /*251d0*/  IMAD.MOV.U32 R42, RZ, RZ, R37 ;  /* 0x000000ffff2a7224 */ /* 0x000fe400078e0025 */
[----:B------:R-:W-:Y:S02]  /*251e0*/  IMAD.MOV.U32 R37, RZ, RZ, R24 ;  /* 0x000000ffff257224 */ /* 0x000fe400078e0018 */
[----:B------:R-:W4:Y:S01]  /*251f0*/  LDL R24, [R1+0x8c] ;  /* 0x00008c0001187983 */ /* 0x000f220000100800 */
[----:B0-----:R-:W-:-:S04]  /*25200*/  @!P2 LEA R6, P4, R58, R14, 0x2 ;  /* 0x0000000e3a06a211 */ /* 0x001fc800078810ff */
[----:B------:R-:W-:Y:S01]  /*25210*/  @!P2 LEA.HI.X R7, R58, R41, R59, 0x2, P4 ;  /* 0x000000293a07a211 */ /* 0x000fe200020f143b */
[----:B------:R-:W-:Y:S01]  /*25220*/  IMAD.MOV.U32 R58, RZ, RZ, R55 ;  /* 0x000000ffff3a7224 */ /* 0x000fe200078e0037 */
[----:B------:R-:W-:Y:S01]  /*25230*/  MOV R55, R53 ;  /* 0x0000003500377202 */ /* 0x000fe20000000f00 */
[----:B------:R-:W-:Y:S02]  /*25240*/  IMAD.MOV.U32 R53, RZ, RZ, R47 ;  /* 0x000000ffff357224 */ /* 0x000fe400078e002f */
[----:B------:R-:W-:Y:S02]  /*25250*/  IMAD.MOV.U32 R47, RZ, RZ, R45 ;  /* 0x000000ffff2f7224 */ /* 0x000fe400078e002d */
[----:B------:R-:W-:Y:S02]  /*25260*/  IMAD.MOV.U32 R45, RZ, RZ, R43 ;  /* 0x000000ffff2d7224 */ /* 0x000fe400078e002b */
[----:B------:R-:W-:Y:S02]  /*25270*/  IMAD.MOV.U32 R43, RZ, RZ, R36 ;  /* 0x000000ffff2b7224 */ /* 0x000fe400078e0024 */
[----:B------:R-:W-:-:S02]  /*25280*/  IMAD.MOV.U32 R36, RZ, RZ, R33 ;  /* 0x000000ffff247224 */ /* 0x000fc400078e0021 */
[----:B------:R-:W-:Y:S02]  /*25290*/  @!P1 IMAD.MOV.U32 R4, RZ, RZ, R67 ;  /* 0x000000ffff049224 */ /* 0x000fe400078e0043 */
[----:B------:R-:W-:-:S05]  /*252a0*/  @!P1 IMAD.MOV.U32 R5, RZ, RZ, R69 ;  /* 0x000000ffff059224 */ /* 0x000fca00078e0045 */
[----:B------:R0:W-:Y:S02]  /*252b0*/  @!P1 ST.E.64 desc[UR50][R2.64], R4 ;  /* 0x0000000402009985 */ /* 0x0001e4000c101b32 */
[----:B0-----:R-:W-:-:S04]  /*252c0*/  @!P3 LEA R2, P5, R57, R14, 0x2 ;  /* 0x0000000e3902b211 */ /* 0x001fc800078a10ff */
[----:B------:R-:W-:Y:S01]  /*252d0*/  @!P3 LEA.HI.X R3, R57, R41, R58, 0x2, P5 ;  /* 0x000000293903b211 */ /* 0x000fe200028f143a */
[----:B------:R-:W-:Y:S02]  /*252e0*/  IMAD.MOV.U32 R57, RZ, RZ, R55 ;  /* 0x000000ffff397224 */ /* 0x000fe400078e0037 */
[----:B------:R-:W-:Y:S02]  /*252f0*/  IMAD.MOV.U32 R55, RZ, RZ, R53 ;  /* 0x000000ffff377224 */ /* 0x000fe400078e0035 */
[----:B------:R-:W-:Y:S02]  /*25300*/  IMAD.MOV.U32 R53, RZ, RZ, R47 ;  /* 0x000000ffff357224 */ /* 0x000fe400078e002f */
[----:B------:R-:W-:Y:S02]  /*25310*/  IMAD.MOV.U32 R47, RZ, RZ, R43 ;  /* 0x000000ffff2f7224 */ /* 0x000fe400078e002b */
[----:B------:R-:W-:Y:S02]  /*25320*/  IMAD.MOV.U32 R43, RZ, RZ, R36 ;  /* 0x000000ffff2b7224 */ /* 0x000fe400078e0024 */
[----:B---3--:R-:W-:-:S02]  /*25330*/  IMAD.MOV.U32 R33, RZ, RZ, R31 ;  /* 0x000000ffff217224 */ /* 0x008fc400078e001f */
[----:B------:R-:W-:Y:S01]  /*25340*/  IMAD.MOV.U32 R31, RZ, RZ, R21 ;  /* 0x000000ffff1f7224 */ /* 0x000fe200078e0015 */
[----:B------:R-:W-:Y:S01]  /*25350*/  MOV R21, R12 ;  /* 0x0000000c00157202 */ /* 0x000fe20000000f00 */
[----:B------:R-:W-:Y:S02]  /*25360*/  IMAD.MOV.U32 R12, RZ, RZ, R8 ;  /* 0x000000ffff0c7224 */ /* 0x000fe400078e0008 */
[----:B------:R-:W3:Y:S01]  /*25370*/  LDL R8, [R1+0xdc] ;  /* 0x0000dc0001087983 */ /* 0x000ee20000100800 */
[----:B------:R-:W-:Y:S01]  /*25380*/  MOV R36, R33 ;  /* 0x0000002100247202 */ /* 0x000fe20000000f00 */
[----:B------:R-:W-:Y:S02]  /*25390*/  IMAD.MOV.U32 R33, RZ, RZ, R21 ;  /* 0x000000ffff217224 */ /* 0x000fe400078e0015 */
[----:B------:R-:W5:Y:S01]  /*253a0*/  LDL R21, [R1+0x70] ;  /* 0x0000700001157983 */ /* 0x000f620000100800 */
[----:B------:R-:W-:Y:S01]  /*253b0*/  ISETP.GE.AND P0, PT, R56, UR4, PT ;  /* 0x0000000438007c0c */ /* 0x000fe2000bf06270 */
[----:B------:R-:W-:Y:S01]  /*253c0*/  @!P2 IMAD.MOV.U32 R69, RZ, RZ, R70 ;  /* 0x000000ffff45a224 */ /* 0x000fe200078e0046 */
[----:B------:R-:W-:Y:S01]  /*253d0*/  ISETP.GE.AND P1, PT, R54, UR4, PT ;  /* 0x0000000436007c0c */ /* 0x000fe2000bf26270 */
[----:B------:R-:W-:-:S03]  /*253e0*/  @!P3 IMAD.MOV.U32 R4, RZ, RZ, R71 ;  /* 0x000000ffff04b224 */ /* 0x000fc600078e0047 */
[----:B------:R0:W-:Y:S01]  /*253f0*/  @!P2 ST.E.64 desc[UR50][R6.64], R68 ;  /* 0x000000440600a985 */ /* 0x0001e2000c101b32 */
[----:B------:R-:W-:Y:S01]  /*25400*/  ISETP.GE.AND P2, PT, R52, UR4, PT ;  /* 0x0000000434007c0c */ /* 0x000fe2000bf46270 */
[----:B------:R-:W-:-:S05]  /*25410*/  @!P3 IMAD.MOV.U32 R5, RZ, RZ, R73 ;  /* 0x000000ffff05b224 */ /* 0x000fca00078e0049 */
[----:B------:R1:W-:Y:S01]  /*25420*/  @!P3 ST.E.64 desc[UR50][R2.64], R4 ;  /* 0x000000040200b985 */ /* 0x0003e2000c101b32 */
[----:B------:R-:W-:Y:S01]  /*25430*/  @!P0 IMAD.MOV.U32 R73, RZ, RZ, R74 ;  /* 0x000000ffff498224 */ /* 0x000fe200078e004a */
[----:B------:R-:W-:Y:S02]  /*25440*/  ISETP.GE.AND P3, PT, R46, UR4, PT ;  /* 0x000000042e007c0c */ /* 0x000fe4000bf66270 */
[----:B0-----:R-:W-:-:S04]  /*25450*/  @!P0 LEA R6, P4, R56, R14, 0x2 ;  /* 0x0000000e38068211 */ /* 0x001fc800078810ff */
[-C--:B------:R-:W-:Y:S02]  /*25460*/  @!P0 LEA.HI.X R7, R56, R41.reuse, R57, 0x2, P4 ;  /* 0x0000002938078211 */ /* 0x080fe400020f1439 */
[C---:B-1----:R-:W-:Y:S01]  /*25470*/  @!P1 LEA R2, P5, R54.reuse, R14, 0x2 ;  /* 0x0000000e36029211 */ /* 0x042fe200078a10ff */
[----:B------:R-:W-:Y:S02]  /*25480*/  @!P1 IMAD.MOV.U32 R4, RZ, RZ, R75 ;  /* 0x000000ffff049224 */ /* 0x000fe400078e004b */
[----:B------:R0:W-:Y:S01]  /*25490*/  @!P0 ST.E.64 desc[UR50][R6.64], R72 ;  /* 0x0000004806008985 */ /* 0x0001e2000c101b32 */
[----:B------:R-:W-:Y:S01]  /*254a0*/  @!P1 IMAD.MOV.U32 R5, RZ, RZ, R77 ;  /* 0x000000ffff059224 */ /* 0x000fe200078e004d */
[----:B------:R-:W-:Y:S02]  /*254b0*/  @!P1 LEA.HI.X R3, R54, R41, R55, 0x2, P5 ;  /* 0x0000002936039211 */ /* 0x000fe400028f1437 */
[----:B------:R-:W-:Y:S01]  /*254c0*/  ISETP.GE.AND P0, PT, R44, UR4, PT ;  /* 0x000000042c007c0c */ /* 0x000fe2000bf06270 */
[----:B------:R-:W-:-:S02]  /*254d0*/  @!P2 IMAD.MOV.U32 R77, RZ, RZ, R80 ;  /* 0x000000ffff4da224 */ /* 0x000fc400078e0050 */
[----:B------:R1:W-:Y:S01]  /*254e0*/  @!P1 ST.E.64 desc[UR50][R2.64], R4 ;  /* 0x0000000402009985 */ /* 0x0003e2000c101b32 */
[----:B------:R-:W-:Y:S02]  /*254f0*/  ISETP.GE.AND P1, PT, R42, UR4, PT ;  /* 0x000000042a007c0c */ /* 0x000fe4000bf26270 */
[----:B0-----:R-:W-:-:S04]  /*25500*/  @!P2 LEA R6, P4, R52, R14, 0x2 ;  /* 0x0000000e3406a211 */ /* 0x001fc800078810ff */
[----:B------:R-:W-:Y:S02]  /*25510*/  @!P2 LEA.HI.X R7, R52, R41, R53, 0x2, P4 ;  /* 0x000000293407a211 */ /* 0x000fe400020f1435 */
[----:B-1----:R-:W-:-:S03]  /*25520*/  @!P3 LEA R2, P5, R46, R14, 0x2 ;  /* 0x0000000e2e02b211 */ /* 0x002fc600078a10ff */
[----:B------:R0:W-:Y:S01]  /*25530*/  @!P2 ST.E.64 desc[UR50][R6.64], R76 ;  /* 0x0000004c0600a985 */ /* 0x0001e2000c101b32 */
[----:B------:R-:W-:Y:S01]  /*25540*/  ISETP.GE.AND P2, PT, R37, UR4, PT ;  /* 0x0000000425007c0c */ /* 0x000fe2000bf46270 */
[----:B------:R-:W-:Y:S01]  /*25550*/  @!P3 IMAD.MOV.U32 R5, RZ, RZ, R83 ;  /* 0x000000ffff05b224 */ /* 0x000fe200078e0053 */
[----:B------:R-:W-:Y:S02]  /*25560*/  @!P3 LEA.HI.X R3, R46, R41, R47, 0x2, P5 ;  /* 0x000000292e03b211 */ /* 0x000fe400028f142f */
[----:B------:R-:W-:Y:S01]  /*25570*/  @!P3 MOV R4, R81 ;  /* 0x000000510004b202 */ /* 0x000fe20000000f00 */
[----:B------:R-:W-:Y:S01]  /*25580*/  @!P0 IMAD.MOV.U32 R83, RZ, RZ, R84 ;  /* 0x000000ffff538224 */ /* 0x000fe200078e0054 */
[----:B------:R-:W-:-:S03]  /*25590*/  ISETP.GE.AND P4, PT, R32, UR4, PT ;  /* 0x0000000420007c0c */ /* 0x000fc6000bf86270 */
[----:B------:R1:W-:Y:S01]  /*255a0*/  @!P3 ST.E.64 desc[UR50][R2.64], R4 ;  /* 0x000000040200b985 */ /* 0x0003e2000c101b32 */
[----:B0-----:R-:W-:-:S04]  /*255b0*/  @!P0 LEA R6, P5, R44, R14, 0x2 ;  /* 0x0000000e2c068211 */ /* 0x001fc800078a10ff */
[----:B------:R-:W-:Y:S02]  /*255c0*/  @!P0 LEA.HI.X R7, R44, R41, R45, 0x2, P5 ;  /* 0x000000292c078211 */ /* 0x000fe400028f142d */
[----:B-1----:R-:W-:-:S03]  /*255d0*/  @!P1 LEA R2, P3, R42, R14, 0x2 ;  /* 0x0000000e2a029211 */ /* 0x002fc600078610ff */
[----:B------:R0:W-:Y:S01]  /*255e0*/  @!P0 ST.E.64 desc[UR50][R6.64], R82 ;  /* 0x0000005206008985 */ /* 0x0001e2000c101b32 */
[----:B------:R-:W-:Y:S01]  /*255f0*/  @!P1 IMAD.MOV.U32 R4, RZ, RZ, R85 ;  /* 0x000000ffff049224 */ /* 0x000fe200078e0055 */
[----:B------:R-:W-:Y:S01]  /*25600*/  @!P1 LEA.HI.X R3, R42, R41, R43, 0x2, P3 ;  /* 0x000000292a039211 */ /* 0x000fe200018f142b */
[----:B------:R-:W-:Y:S01]  /*25610*/  @!P1 IMAD.MOV.U32 R5, RZ, RZ, R87 ;  /* 0x000000ffff059224 */ /* 0x000fe200078e0057 */
[----:B------:R-:W-:Y:S01]  /*25620*/  ISETP.GE.AND P0, PT, R35, UR4, PT ;  /* 0x0000000423007c0c */ /* 0x000fe2000bf06270 */
[----:B------:R-:W-:-:S03]  /*25630*/  @!P2 IMAD.MOV.U32 R87, RZ, RZ, R88 ;  /* 0x000000ffff57a224 */ /* 0x000fc600078e0058 */
[----:B------:R1:W-:Y:S01]  /*25640*/  @!P1 ST.E.64 desc[UR50][R2.64], R4 ;  /* 0x0000000402009985 */ /* 0x0003e2000c101b32 */
[CC--:B0-----:R-:W-:Y:S02]  /*25650*/  @!P2 LEA R6, P3, R37.reuse, R14.reuse, 0x2 ;  /* 0x0000000e2506a211 */ /* 0x0c1fe400078610ff */
[----:B----4-:R-:W-:Y:S02]  /*25660*/  ISETP.GE.AND P1, PT, R24, UR4, PT ;  /* 0x0000000418007c0c */ /* 0x010fe4000bf26270 */
[----:B------:R-:W-:Y:S02]  /*25670*/  @!P2 LEA.HI.X R7, R37, R41, R40, 0x2, P3 ;  /* 0x000000292507a211 */ /* 0x000fe400018f1428 */
[----:B-1----:R-:W-:-:S03]  /*25680*/  @!P4 LEA R2, P5, R32, R14, 0x2 ;  /* 0x0000000e2002c211 */ /* 0x002fc600078a10ff */
[----:B------:R0:W-:Y:S01]  /*25690*/  @!P2 ST.E.64 desc[UR50][R6.64], R86 ;  /* 0x000000560600a985 */ /* 0x0001e2000c101b32 */
[----:B------:R-:W-:Y:S02]  /*256a0*/  ISETP.GE.AND P2, PT, R12, UR4, PT ;  /* 0x000000040c007c0c */ /* 0x000fe4000bf46270 */
[----:B------:R-:W-:Y:S01]  /*256b0*/  @!P4 LEA.HI.X R3, R32, R41, R34, 0x2, P5 ;  /* 0x000000292003c211 */ /* 0x000fe200028f1422 */
[----:B------:R-:W-:Y:S02]  /*256c0*/  IMAD.MOV.U32 R34, RZ, RZ, R30 ;  /* 0x000000ffff227224 */ /* 0x000fe400078e001e */
[----:B------:R-:W-:Y:S01]  /*256d0*/  @!P1 LEA R4, P5, R24, R14, 0x2 ;  /* 0x0000000e18049211 */ /* 0x000fe200078a10ff */
[----:B------:R-:W-:Y:S02]  /*256e0*/  IMAD.MOV.U32 R32, RZ, RZ, R9 ;  /* 0x000000ffff207224 */ /* 0x000fe400078e0009 */
[----:B0-----:R-:W-:Y:S02]  /*256f0*/  @!P4 IMAD.MOV.U32 R6, RZ, RZ, R89 ;  /* 0x000000ffff06c224 */ /* 0x001fe400078e0059 */
[----:B------:R-:W-:-:S02]  /*25700*/  @!P4 IMAD.MOV.U32 R7, RZ, RZ, R91 ;  /* 0x000000ffff07c224 */ /* 0x000fc400078e005b */
[----:B------:R-:W-:-:S03]  /*25710*/  @!P0 IMAD.MOV.U32 R91, RZ, RZ, R92 ;  /* 0x000000ffff5b8224 */ /* 0x000fc600078e005c */
[----:B------:R0:W-:Y:S01]  /*25720*/  @!P4 ST.E.64 desc[UR50][R2.64], R6 ;  /* 0x000000060200c985 */ /* 0x0001e2000c101b32 */
[----:B------:R-:W-:Y:S02]  /*25730*/  ISETP.GE.AND P4, PT, R33, UR4, PT ;  /* 0x0000000421007c0c */ /* 0x000fe4000bf86270 */
[----:B------:R-:W-:Y:S01]  /*25740*/  @!P1 LEA.HI.X R5, R24, R41, R26, 0x2, P5 ;  /* 0x0000002918059211 */ /* 0x000fe200028f141a */
[----:B------:R-:W-:Y:S02]  /*25750*/  IMAD.MOV.U32 R26, RZ, RZ, R10 ;  /* 0x000000ffff1a7224 */ /* 0x000fe400078e000a */
[----:B------:R-:W-:Y:S02]  /*25760*/  IMAD.MOV.U32 R24, RZ, RZ, R11 ;  /* 0x000000ffff187224 */ /* 0x000fe400078e000b */
[----:B0-----:R-:W-:Y:S02]  /*25770*/  @!P1 IMAD.MOV.U32 R2, RZ, RZ, R93 ;  /* 0x000000ffff029224 */ /* 0x001fe400078e005d */
[----:B------:R-:W-:Y:S01]  /*25780*/  @!P1 IMAD.MOV.U32 R3, RZ, RZ, R95 ;  /* 0x000000ffff039224 */ /* 0x000fe200078e005f */
[----:B------:R-:W-:-:S02]  /*25790*/  @!P2 MOV R95, R96 ;  /* 0x00000060005fa202 */ /* 0x000fc40000000f00 */
[----:B---3--:R-:W-:Y:S02]  /*257a0*/  MOV R30, R8 ;  /* 0x00000008001e7202 */ /* 0x008fe40000000f00 */
[----:B------:R-:W-:-:S04]  /*257b0*/  @!P0 LEA R8, P3, R35, R14, 0x2 ;  /* 0x0000000e23088211 */ /* 0x000fc800078610ff */
[----:B------:R-:W-:Y:S02]  /*257c0*/  @!P0 LEA.HI.X R9, R35, R41, R36, 0x2, P3 ;  /* 0x0000002923098211 */ /* 0x000fe400018f1424 */
[----:B------:R-:W-:-:S03]  /*257d0*/  ISETP.GE.AND P3, PT, R31, UR4, PT ;  /* 0x000000041f007c0c */ /* 0x000fc6000bf66270 */
[----:B------:R-:W-:Y:S01]  /*257e0*/  @!P0 ST.E.64 desc[UR50][R8.64], R90 ;  /* 0x0000005a08008985 */ /* 0x000fe2000c101b32 */
[----:B------:R-:W-:-:S03]  /*257f0*/  @!P2 LEA R10, P0, R12, R14, 0x2 ;  /* 0x0000000e0c0aa211 */ /* 0x000fc600078010ff */
[----:B------:R0:W-:Y:S01]  /*25800*/  @!P1 ST.E.64 desc[UR50][R4.64], R2 ;  /* 0x0000000204009985 */ /* 0x0001e2000c101b32 */
[-C--:B------:R-:W-:Y:S02]  /*25810*/  @!P2 LEA.HI.X R11, R12, R41.reuse, R13, 0x2, P0 ;  /* 0x000000290c0ba211 */ /* 0x080fe400000f140d */
[-C--:B------:R-:W-:Y:S02]  /*25820*/  @!P4 LEA R6, P1, R33, R14.reuse, 0x2 ;  /* 0x0000000e2106c211 */ /* 0x080fe400078210ff */
[----:B--2---:R-:W-:Y:S02]  /*25830*/  ISETP.GE.AND P0, PT, R29, UR4, PT ;  /* 0x000000041d007c0c */ /* 0x004fe4000bf06270 */
[----:B------:R-:W-:Y:S02]  /*25840*/  @!P4 LEA.HI.X R7, R33, R41, R34, 0x2, P1 ;  /* 0x000000292107c211 */ /* 0x000fe400008f1422 */
[----:B------:R-:W-:Y:S02]  /*25850*/  ISETP.GE.AND P1, PT, R27, UR4, PT ;  /* 0x000000041b007c0c */ /* 0x000fe4000bf26270 */
[----:B------:R-:W-:Y:S01]  /*25860*/  @!P3 LEA R12, P5, R31, R14, 0x2 ;  /* 0x0000000e1f0cb211 */ /* 0x000fe200078a10ff */
[----:B0-----:R-:W-:-:S02]  /*25870*/  @!P4 IMAD.MOV.U32 R2, RZ, RZ, R97 ;  /* 0x000000ffff02c224 */ /* 0x001fc400078e0061 */
[----:B------:R-:W-:Y:S01]  /*25880*/  @!P4 IMAD.MOV.U32 R3, RZ, RZ, R99 ;  /* 0x000000ffff03c224 */ /* 0x000fe200078e0063 */
[----:B------:R-:W-:Y:S01]  /*25890*/  @!P3 LEA.HI.X R13, R31, R41, R32, 0x2, P5 ;  /* 0x000000291f0db211 */ /* 0x000fe200028f1420 */
[----:B------:R-:W-:Y:S01]  /*258a0*/  @!P3 IMAD.MOV.U32 R99, RZ, RZ, R100 ;  /* 0x000000ffff63b224 */ /* 0x000fe200078e0064 */
[----:B------:R-:W-:Y:S01]  /*258b0*/  @!P2 ST.E.64 desc[UR50][R10.64], R94 ;  /* 0x0000005e0a00a985 */ /* 0x000fe2000c101b32 */
[----:B------:R-:W-:-:S03]  /*258c0*/  @!P0 LEA R4, P2, R29, R14, 0x2 ;  /* 0x0000000e1d048211 */ /* 0x000fc600078410ff */
[----:B------:R0:W-:Y:S01]  /*258d0*/  @!P4 ST.E.64 desc[UR50][R6.64], R2 ;  /* 0x000000020600c985 */ /* 0x0001e2000c101b32 */
[----:B------:R-:W-:Y:S02]  /*258e0*/  ISETP.GE.AND P4, PT, R25, UR4, PT ;  /* 0x0000000419007c0c */ /* 0x000fe4000bf86270 */
[----:B-----5:R-:W-:Y:S01]  /*258f0*/  ISETP.GE.AND P5, PT, R21, UR4, PT ;  /* 0x0000000415007c0c */ /* 0x020fe2000bfa6270 */
[----:B------:R1:W-:Y:S01]  /*25900*/  @!P3 ST.E.64 desc[UR50][R12.64], R98 ;  /* 0x000000620c00b985 */ /* 0x0003e2000c101b32 */
[----:B------:R-:W-:Y:S02]  /*25910*/  ISETP.GE.AND P3, PT, R15, UR4, PT ;  /* 0x000000040f007c0c */ /* 0x000fe4000bf66270 */
[----:B------:R-:W-:Y:S02]  /*25920*/  @!P0 LEA.HI.X R5, R29, R41, R30, 0x2, P2 ;  /* 0x000000291d058211 */ /* 0x000fe400010f141e */
[----:B------:R-:W-:-:S04]  /*25930*/  @!P1 LEA R8, P2, R27, R14, 0x2 ;  /* 0x0000000e1b089211 */ /* 0x000fc800078410ff */
[----:B------:R-:W-:Y:S01]  /*25940*/  @!P1 LEA.HI.X R9, R27, R41, R28, 0x2, P2 ;  /* 0x000000291b099211 */ /* 0x000fe200010f141c */
[----:B0-----:R-:W-:Y:S02]  /*25950*/  @!P0 IMAD.MOV.U32 R2, RZ, RZ, R101 ;  /* 0x000000ffff028224 */ /* 0x001fe400078e0065 */
[----:B------:R-:W-:Y:S02]  /*25960*/  @!P0 IMAD.MOV.U32 R3, RZ, RZ, R103 ;  /* 0x000000ffff038224 */ /* 0x000fe400078e0067 */
[----:B------:R-:W-:-:S03]  /*25970*/  @!P1 IMAD.MOV.U32 R103, RZ, RZ, R104 ;  /* 0x000000ffff679224 */ /* 0x000fc600078e0068 */
[----:B------:R0:W-:Y:S01]  /*25980*/  @!P0 ST.E.64 desc[UR50][R4.64], R2 ;  /* 0x0000000204008985 */ /* 0x0001e2000c101b32 */
[----:B------:R-:W-:-:S03]  /*25990*/  @!P4 LEA R6, P0, R25, R14, 0x2 ;  /* 0x0000000e1906c211 */ /* 0x000fc600078010ff */
[----:B------:R2:W-:Y:S01]  /*259a0*/  @!P1 ST.E.64 desc[UR50][R8.64], R102 ;  /* 0x0000006608009985 */ /* 0x0005e2000c101b32 */
[-C--:B------:R-:W-:Y:S02]  /*259b0*/  @!P5 LEA R10, P1, R21, R14.reuse, 0x2 ;  /* 0x0000000e150ad211 */ /* 0x080fe400078210ff */
[----:B-1----:R-:W-:Y:S02]  /*259c0*/  @!P3 LEA R12, P2, R15, R14, 0x2 ;  /* 0x0000000e0f0cb211 */ /* 0x002fe400078410ff */
[-C--:B------:R-:W-:Y:S02]  /*259d0*/  @!P4 LEA.HI.X R7, R25, R41.reuse, R26, 0x2, P0 ;  /* 0x000000291907c211 */ /* 0x080fe400000f141a */
[----:B------:R-:W-:Y:S01]  /*259e0*/  @!P5 LEA.HI.X R11, R21, R41, R24, 0x2, P1 ;  /* 0x00000029150bd211 */ /* 0x000fe200008f1418 */
[----:B0-----:R-:W-:Y:S01]  /*259f0*/  @!P4 IMAD.MOV.U32 R2, RZ, RZ, R105 ;  /* 0x000000ffff02c224 */ /* 0x001fe200078e0069 */
[----:B------:R-:W-:Y:S01]  /*25a00*/  @!P4 MOV R3, R107 ;  /* 0x0000006b0003c202 */ /* 0x000fe20000000f00 */
[----:B------:R-:W-:Y:S01]  /*25a10*/  @!P5 IMAD.MOV.U32 R107, RZ, RZ, R108 ;  /* 0x000000ffff6bd224 */ /* 0x000fe200078e006c */
[----:B------:R-:W-:-:S03]  /*25a20*/  @!P3 LEA.HI.X R13, R15, R41, R20, 0x2, P2 ;  /* 0x000000290f0db211 */ /* 0x000fc600010f1414 */
[----:B------:R2:W-:Y:S04]  /*25a30*/  @!P4 ST.E.64 desc[UR50][R6.64], R2 ;  /* 0x000000020600c985 */ /* 0x0005e8000c101b32 */
[----:B------:R2:W-:Y:S04]  /*25a40*/  @!P5 ST.E.64 desc[UR50][R10.64], R106 ;  /* 0x0000006a0a00d985 */ /* 0x0005e8000c101b32 */
[----:B------:R2:W-:Y:S01]  /*25a50*/  @!P3 ST.E.64 desc[UR50][R12.64], R48 ;  /* 0x000000300c00b985 */ /* 0x0005e2000c101b32 */
[----:B------:R-:W-:-:S13]  /*25a60*/  ISETP.GE.AND P0, PT, R0, UR4, PT ;  /* 0x0000000400007c0c */ /* 0x000fda000bf06270 */
[----:B--2---:R-:W-:Y:S05]  /*25a70*/  @P0 BRA `(.L_x_4469) ;  /* 0x0000000c00980947 */ /* 0x004fea0003800000 */
[----:B------:R-:W2:Y:S01]  /*25a80*/  LDL R20, [R1+0xc8] ;  /* 0x0000c80001147983 */ /* 0x000ea20000100800 */
[----:B------:R-:W-:-:S04]  /*25a90*/  LEA R14, P0, R0, R14, 0x2 ;  /* 0x0000000e000e7211 */ /* 0x000fc800078010ff */
[----:B--2---:R-:W-:-:S05]  /*25aa0*/  LEA.HI.X R15, R0, R41, R20, 0x2, P0 ;  /* 0x00000029000f7211 */ /* 0x004fca00000f1414 */
[----:B------:R0:W-:Y:S01]  /*25ab0*/  ST.E.64 desc[UR50][R14.64], R50 ;  /* 0x000000320e007985 */ /* 0x0001e2000c101b32 */
[----:B------:R-:W-:Y:S05]  /*25ac0*/  BRA `(.L_x_4469) ;  /* 0x0000000c00847947 */ /* 0x000fea0003800000 */
.L_x_4455:
[----:B------:R-:W2:Y:S01]  /*25ad0*/  LDL.LU R4, [R1+0x50] ;  /* 0x0000500001047983 */ /* 0x000ea20000300800 */
[----:B------:R-:W-:Y:S01]  /*25ae0*/  ULDC.64 UR6, c[0x0][0xc08] ;  /* 0x0003020000067ab9 */ /* 0x000fe20000000a00 */
[----:B------:R-:W-:Y:S02]  /*25af0*/  ULDC.64 UR4, c[0x0][0xc00] ;  /* 0x0003000000047ab9 */ /* 0x000fe40000000a00 */
[----:B------:R-:W3:Y:S01]  /*25b00*/  LDL.LU R0, [R1+0x54] ;  /* 0x0000540001007983 */ /* 0x000ee20000300800 */
[----:B------:R-:W-:Y:S01]  /*25b10*/  ISETP.NE.U32.AND P1, PT, RZ, UR6, PT ;  /* 0x00000006ff007c0c */ /* 0x000fe2000bf25070 */
[----:B------:R-:W-:Y:S01]  /*25b20*/  IMAD.MOV.U32 R15, RZ, RZ, RZ ;  /* 0x000000ffff0f7224 */ /* 0x000fe200078e00ff */
[----:B------:R-:W-:Y:S02]  /*25b30*/  ISETP.NE.U32.AND P0, PT, RZ, UR4, PT ;  /* 0x00000004ff007c0c */ /* 0x000fe4000bf05070 */
[----:B------:R-:W-:Y:S02]  /*25b40*/  ISETP.NE.AND.EX P1, PT, RZ, UR7, PT, P1 ;  /* 0x00000007ff007c0c */ /* 0x000fe4000bf25310 */
[----:B------:R-:W-:Y:S01]  /*25b50*/  ISETP.NE.AND.EX P0, PT, RZ, UR5, PT, P0 ;  /* 0x00000005ff007c0c */ /* 0x000fe2000bf05300 */
[----:B------:R-:W1:Y:S01]  /*25b60*/  S2R R28, SR_TID.X ;  /* 0x00000000001c7919 */ /* 0x000e620000002100 */
[----:B--2---:R-:W-:Y:S01]  /*25b70*/  IADD3 R2, P2, R4, UR4, RZ ;  /* 0x0000000404027c10 */ /* 0x004fe2000ff5e0ff */
[----:B------:R-:W-:-:S03]  /*25b80*/  ULDC UR4, c[0x0][0xa88] ;  /* 0x0002a20000047ab9 */ /* 0x000fc60000000800 */
[----:B---3--:R-:W-:-:S05]  /*25b90*/  IADD3.X R3, R0, UR5, RZ, P2, !PT ;  /* 0x0000000500037c10 */ /* 0x008fca00097fe4ff */
[----:B------:R-:W-:Y:S01]  /*25ba0*/  @P1 IADD3 R4, P2, R4, UR6, RZ ;  /* 0x0000000604041c10 */ /* 0x000fe2000ff5e0ff */
[----:B------:R-:W-:Y:S01]  /*25bb0*/  IMAD.U32 R20, RZ, RZ, UR4 ;  /* 0x00000004ff147e24 */ /* 0x000fe2000f8e00ff */
[----:B------:R2:W5:Y:S02]  /*25bc0*/  @P0 LDG.E R15, desc[UR50][R2.64] ;  /* 0x00000032020f0981 */ /* 0x000564000c1e1900 */
[----:B------:R-:W-:-:S05]  /*25bd0*/  @P1 IADD3.X R5, R0, UR7, RZ, P2, !PT ;  /* 0x0000000700051c10 */ /* 0x000fca00097fe4ff */
[----:B------:R2:W5:Y:S01]  /*25be0*/  @P1 LDG.E R20, desc[UR50][R4.64] ;  /* 0x0000003204141981 */ /* 0x000562000c1e1900 */
[----:B-1----:R-:W-:Y:S01]  /*25bf0*/  VIADD R0, R28, 0xffffff80 ;  /* 0xffffff801c007836 */ /* 0x002fe20000000000 */
[----:B------:R-:W-:-:S04]  /*25c00*/  ISETP.GT.AND P2, PT, R162, 0x1, PT ;  /* 0x00000001a200780c */ /* 0x000fc80003f44270 */
[----:B------:R-:W-:Y:S01]  /*25c10*/  ISETP.GT.AND P3, PT, R0, 0x7f, PT ;  /* 0x0000007f0000780c */ /* 0x000fe20003f64270 */
[----:B------:R-:W-:-:S12]  /*25c20*/  @P1 BRA `(.L_x_4474) ;  /* 0x0000000000101947 */ /* 0x000fd80003800000 */
[----:B------:R-:W-:Y:S05]  /*25c30*/  @!P0 BRA `(.L_x_4474) ;  /* 0x00000000000c8947 */ /* 0x000fea0003800000 */
[----:B--2---:R-:W2:Y:S04]  /*25c40*/  LDG.E R5, desc[UR50][R2.64] ;  /* 0x0000003202057981 */ /* 0x004ea8000c1e1900 */
[----:B-----5:R-:W2:Y:S02]  /*25c50*/  LDG.E R20, desc[UR50][R2.64+0x4] ;  /* 0x0000043202147981 */ /* 0x020ea4000c1e1900 */
[----:B--2---:R-:W-:-:S07]  /*25c60*/  IMAD.IADD R20, R20, 0x1, -R5 ;  /* 0x0000000114147824 */ /* 0x004fce00078e0a05 */
.L_x_4474:
[----:B--2---:R-:W2:Y:S04]  /*25c70*/  LDL.LU R2, [R1+0x48] ;  /* 0x0000480001027983 */ /* 0x004ea80000300800 */
[----:B------:R-:W3:Y:S01]  /*25c80*/  LDL.LU R0, [R1+0x58] ;  /* 0x0000580001007983 */ /* 0x000ee20000300800 */
[----:B------:R-:W-:Y:S01]  /*25c90*/  BSSY B1, `(.L_x_4475) ;  /* 0x0000038000017945 */ /* 0x000fe20003800000 */
[----:B-----5:R-:W-:Y:S02]  /*25ca0*/  SHF.R.S32.HI R14, RZ, 0x1f, R15 ;  /* 0x0000001fff0e7819 */ /* 0x020fe4000001140f */
[----:B--2---:R-:W-:Y:S02]  /*25cb0*/  SEL R25, R2, RZ, !P0 ;  /* 0x000000ff02197207 */ /* 0x004fe40004000000 */
[----:B---3--:R-:W-:Y:S01]  /*25cc0*/  SEL R24, R0, RZ, !P0 ;  /* 0x000000ff00187207 */ /* 0x008fe20004000000 */
[----:B------:R-:W-:Y:S06]  /*25cd0*/  @P3 BRA `(.L_x_4476) ;  /* 0x0000000000cc3947 */ /* 0x000fec0003800000 */
[----:B------:R-:W2:Y:S01]  /*25ce0*/  LDL R0, [R1+0x5c] ;  /* 0x00005c0001007983 */ /* 0x000ea20000100800 */
[----:B------:R-:W1:Y:S02]  /*25cf0*/  LDC R29, c[0x0][0xbe8] ;  /* 0x0002fa00ff1d7b82 */ /* 0x000e640000000800 */
[----:B-1----:R-:W-:Y:S02]  /*25d00*/  IMAD R2, R20, R29, RZ ;  /* 0x0000001d14027224 */ /* 0x002fe400078e02ff */
[----:B--2---:R-:W-:-:S04]  /*25d10*/  IMAD R0, R0, 0x80, R28 ;  /* 0x0000008000007824 */ /* 0x004fc800078e021c */
[----:B------:R-:W-:-:S05]  /*25d20*/  VIADD R27, R0, 0xffffff80 ;  /* 0xffffff80001b7836 */ /* 0x000fca0000000000 */
[----:B------:R-:W-:-:S13]  /*25d30*/  ISETP.GE.AND P0, PT, R27, R2, PT ;  /* 0x000000021b00720c */ /* 0x000fda0003f06270 */
[----:B------:R-:W-:Y:S05]  /*25d40*/  @P0 BRA `(.L_x_4476) ;  /* 0x0000000000b00947 */ /* 0x000fea0003800000 */
[----:B------:R-:W2:Y:S01]  /*25d50*/  LDL.LU R30, [R1+0x60] ;  /* 0x00006000011e7983 */ /* 0x000ea20000300800 */
[----:B------:R-:W-:Y:S01]  /*25d60*/  ISETP.GT.AND P3, PT, R162, 0x1, PT ;  /* 0x00000001a200780c */ /* 0x000fe20003f64270 */
[----:B------:R-:W1:Y:S01]  /*25d70*/  LDC.64 R2, c[0x0][0xba8] ;  /* 0x0002ea00ff027b82 */ /* 0x000e620000000a00 */
[----:B------:R-:W-:Y:S01]  /*25d80*/  MOV R0, 0x9b8 ;  /* 0x000009b800007802 */ /* 0x000fe20000000f00 */
[----:B------:R-:W-:Y:S01]  /*25d90*/  IMAD.MOV.U32 R21, RZ, RZ, R27 ;  /* 0x000000ffff157224 */ /* 0x000fe200078e001b */
[----:B------:R-:W-:Y:S02]  /*25da0*/  ISETP.NE.AND P0, PT, R29, 0x1, PT ;  /* 0x000000011d00780c */ /* 0x000fe40003f05270 */
[----:B------:R-:W-:-:S04]  /*25db0*/  SEL R26, R0, 0x978, P3 ;  /* 0x00000978001a7807 */ /* 0x000fc80001800000 */
[----:B------:R-:W3:Y:S08]  /*25dc0*/  LDC.64 R10, c[0x0][R26+0x220] ;  /* 0x000088001a0a7b82 */ /* 0x000ef00000000a00 */
[----:B------:R-:W4:Y:S08]  /*25dd0*/  LDC.64 R8, c[0x0][R26+0x218] ;  /* 0x000086001a087b82 */ /* 0x000f300000000a00 */
[----:B------:R-:W5:Y:S08]  /*25de0*/  LDC.64 R6, c[0x0][R26+0x228] ;  /* 0x00008a001a067b82 */ /* 0x000f700000000a00 */
[----:B------:R-:W0:Y:S08]  /*25df0*/  LDC.64 R4, c[0x0][R26+0x210] ;  /* 0x000084001a047b82 */ /* 0x000e300000000a00 */
[----:B------:R-:W4:Y:S08]  /*25e00*/  @P0 LDC R0, c[0x0][0xbec] ;  /* 0x0002fb00ff000b82 */ /* 0x000f300000000800 */
[----:B------:R-:W5:Y:S01]  /*25e10*/  @P0 LDC R33, c[0x0][0xbf0] ;  /* 0x0002fc00ff210b82 */ /* 0x000f620000000800 */
[----:B---3--:R-:W-:-:S07]  /*25e20*/  IMAD R11, R11, R25, RZ ;  /* 0x000000190b0b7224 */ /* 0x008fce00078e02ff */
[----:B-1----:R-:W1:Y:S01]  /*25e30*/  @!P3 LDC R2, c[0x0][0xb50] ;  /* 0x0002d400ff02bb82 */ /* 0x002e620000000800 */
[----:B------:R-:W-:Y:S02]  /*25e40*/  IMAD R11, R10, R24, R11 ;  /* 0x000000180a0b7224 */ /* 0x000fe400078e020b */
[----:B----4-:R-:W-:-:S05]  /*25e50*/  @P0 IMAD.HI.U32 R0, R27, R0, RZ ;  /* 0x000000001b000227 */ /* 0x010fca00078e00ff */
[----:B------:R-:W3:Y:S01]  /*25e60*/  @!P3 LDC R3, c[0x0][0xb54] ;  /* 0x0002d500ff03bb82 */ /* 0x000ee20000000800 */
[-C--:B------:R-:W-:Y:S02]  /*25e70*/  IMAD R31, R9, R223.reuse, RZ ;  /* 0x000000df091f7224 */ /* 0x080fe400078e02ff */
[----:B------:R-:W-:Y:S01]  /*25e80*/  IMAD.WIDE.U32 R12, R8, R223, RZ ;  /* 0x000000df080c7225 */ /* 0x000fe200078e00ff */
[----:B-----5:R-:W-:-:S03]  /*25e90*/  @P0 SHF.R.U32.HI R21, RZ, R33, R0 ;  /* 0x00000021ff150219 */ /* 0x020fc60000011600 */
[----:B------:R-:W-:-:S04]  /*25ea0*/  IMAD.WIDE.U32 R8, R10, R25, RZ ;  /* 0x000000190a087225 */ /* 0x000fc800078e00ff */
[----:B------:R-:W-:Y:S01]  /*25eb0*/  IMAD.IADD R13, R31, 0x1, R13 ;  /* 0x000000011f0d7824 */ /* 0x000fe200078e020d */
[----:B------:R-:W-:Y:S01]  /*25ec0*/  IADD3 R12, P0, P1, R8, R12, R15 ;  /* 0x0000000c080c7210 */ /* 0x000fe2000791e00f */
[----:B------:R-:W-:Y:S02]  /*25ed0*/  IMAD.MOV R0, RZ, RZ, -R21 ;  /* 0x000000ffff007224 */ /* 0x000fe400078e0a15 */
[----:B------:R-:W-:Y:S02]  /*25ee0*/  IMAD.IADD R11, R9, 0x1, R11 ;  /* 0x00000001090b7824 */ /* 0x000fe400078e020b */
[----:B------:R-:W-:-:S03]  /*25ef0*/  IMAD R9, R29, R0, R27 ;  /* 0x000000001d097224 */ /* 0x000fc600078e021b */
[----:B------:R-:W-:Y:S02]  /*25f00*/  IADD3.X R0, R11, R13, R14, P0, P1 ;  /* 0x0000000d0b007210 */ /* 0x000fe400007e240e */
        /* <DEDUP_REMOVED lines=8> */
[----:B0-----:R-:W-:-:S04]  /*25f90*/  IMAD R0, R5, R9, RZ ;  /* 0x0000000905007224 */ /* 0x001fc800078e02ff */
[C---:B------:R-:W-:Y:S02]  /*25fa0*/  IMAD R11, R4.reuse, R11, R0 ;  /* 0x0000000b040b7224 */ /* 0x040fe400078e0200 */
[----:B------:R-:W-:-:S04]  /*25fb0*/  IMAD.WIDE.U32 R4, R4, R9, R6 ;  /* 0x0000000904047225 */ /* 0x000fc800078e0006 */
[----:B------:R-:W-:Y:S01]  /*25fc0*/  IMAD.IADD R0, R5, 0x1, R11 ;  /* 0x0000000105007824 */ /* 0x000fe200078e020b */
[----:B-1----:R-:W-:Y:S01]  /*25fd0*/  LEA R2, P0, R4, R2, 0x2 ;  /* 0x0000000204027211 */ /* 0x002fe200078010ff */
[----:B------:R-:W-:-:S03]  /*25fe0*/  IMAD.MOV.U32 R5, RZ, RZ, -0x800000 ;  /* 0xff800000ff057424 */ /* 0x000fc600078e00ff */
[----:B---3--:R-:W-:-:S05]  /*25ff0*/  LEA.HI.X R3, R4, R3, R0, 0x2, P0 ;  /* 0x0000000304037211 */ /* 0x008fca00000f1400 */
[----:B------:R1:W-:Y:S04]  /*26000*/  STG.E desc[UR50][R2.64], R5 ;  /* 0x0000000502007986 */ /* 0x0003e8000c101932 */
.L_x_4476:
[----:B------:R-:W-:Y:S05]  /*26010*/  BSYNC B1 ;  /* 0x0000000000017941 */ /* 0x000fea0003800000 */
.L_x_4475:
[----:B------:R-:W-:Y:S05]  /*26020*/  @P2 BRA `(.L_x_4469) ;  /* 0x00000008002c2947 */ /* 0x000fea0003800000 */
[----:B------:R-:W2:Y:S01]  /*26030*/  LDL R26, [R1+0x5c] ;  /* 0x00005c00011a7983 */ /* 0x000ea20000100800 */
[----:B------:R-:W3:Y:S01]  /*26040*/  LDC R21, c[0x0][0xbe8] ;  /* 0x0002fa00ff157b82 */ /* 0x000ee20000000800 */
[----:B------:R-:W-:Y:S01]  /*26050*/  IADD3 R4, R28, -0x80, RZ ;  /* 0xffffff801c047810 */ /* 0x000fe20007ffe0ff */
[----:B------:R-:W-:Y:S01]  /*26060*/  ULDC.64 UR4, c[0x0][0xaa0] ;  /* 0x0002a80000047ab9 */ /* 0x000fe20000000a00 */
[----:B------:R-:W-:Y:S01]  /*26070*/  ULDC.64 UR6, c[0x0][0xaf0] ;  /* 0x0002bc0000067ab9 */ /* 0x000fe20000000a00 */
[----:B------:R-:W-:Y:S01]  /*26080*/  IMAD R0, R14, UR4, RZ ;  /* 0x000000040e007c24 */ /* 0x000fe2000f8e02ff */
[----:B-1----:R-:W-:-:S03]  /*26090*/  SHF.R.S32.HI R3, RZ, 0x1f, R4 ;  /* 0x0000001fff037819 */ /* 0x002fc60000011404 */
[----:B------:R-:W-:Y:S01]  /*260a0*/  IMAD R5, R15, UR5, R0 ;  /* 0x000000050f057c24 */ /* 0x000fe2000f8e0200 */
[----:B------:R-:W-:Y:S01]  /*260b0*/  LEA.HI R7, R3, R4, RZ, 0x3 ;  /* 0x0000000403077211 */ /* 0x000fe200078f18ff */
[----:B------:R-:W-:Y:S01]  /*260c0*/  IMAD.WIDE.U32 R2, R15, UR4, RZ ;  /* 0x000000040f027c25 */ /* 0x000fe2000f8e00ff */
[----:B------:R-:W-:Y:S02]  /*260d0*/  ULDC.64 UR4, c[0x0][0xae8] ;  /* 0x0002ba0000047ab9 */ /* 0x000fe40000000a00 */
[----:B------:R-:W-:Y:S01]  /*260e0*/  LOP3.LUT R9, R7, 0xfffffff8, RZ, 0xc0, !PT ;  /* 0xfffffff807097812 */ /* 0x000fe200078ec0ff */
[----:B------:R-:W-:Y:S01]  /*260f0*/  IMAD.IADD R3, R3, 0x1, R5 ;  /* 0x0000000103037824 */ /* 0x000fe200078e0205 */
[----:B------:R-:W-:-:S03]  /*26100*/  SHF.R.S32.HI R27, RZ, 0x3, R7 ;  /* 0x00000003ff1b7819 */ /* 0x000fc60000011407 */
[----:B------:R-:W-:Y:S02]  /*26110*/  IMAD.IADD R8, R4, 0x1, -R9 ;  /* 0x0000000104087824 */ /* 0x000fe400078e0a09 */
[----:B------:R-:W-:Y:S01]  /*26120*/  IMAD.WIDE.U32 R2, R223, UR4, R2 ;  /* 0x00000004df027c25 */ /* 0x000fe2000f8e0002 */
[----:B---3--:R-:W-:-:S03]  /*26130*/  ISETP.NE.AND P0, PT, R21, 0x1, PT ;  /* 0x000000011500780c */ /* 0x008fc60003f05270 */
[----:B------:R-:W-:Y:S02]  /*26140*/  IMAD R0, R8, 0x20, R27 ;  /* 0x0000002008007824 */ /* 0x000fe400078e021b */
[----:B------:R-:W-:Y:S01]  /*26150*/  IMAD R3, R223, UR5, R3 ;  /* 0x00000005df037c24 */ /* 0x000fe2000f8e0203 */
[----:B------:R-:W-:Y:S01]  /*26160*/  ULDC.64 UR4, c[0x0][0xae0] ;  /* 0x0002b80000047ab9 */ /* 0x000fe20000000a00 */
[----:B------:R-:W-:Y:S02]  /*26170*/  IMAD R4, R24, UR6, RZ ;  /* 0x0000000618047c24 */ /* 0x000fe4000f8e02ff */
[----:B------:R-:W-:-:S04]  /*26180*/  IMAD.WIDE.U32 R2, R25, UR6, R2 ;  /* 0x0000000619027c25 */ /* 0x000fc8000f8e0002 */
[----:B------:R-:W-:Y:S01]  /*26190*/  IMAD R7, R25, UR7, R4 ;  /* 0x0000000719077c24 */ /* 0x000fe2000f8e0204 */
[----:B------:R-:W1:Y:S03]  /*261a0*/  @P0 LDC R6, c[0x0][0xbec] ;  /* 0x0002fb00ff060b82 */ /* 0x000e660000000800 */
[----:B------:R-:W-:-:S05]  /*261b0*/  IMAD.IADD R3, R3, 0x1, R7 ;  /* 0x0000000103037824 */ /* 0x000fca00078e0207 */
[----:B------:R-:W3:Y:S01]  /*261c0*/  @P0 LDC R11, c[0x0][0xbf0] ;  /* 0x0002fc00ff0b0b82 */ /* 0x000ee20000000800 */
[----:B--2---:R-:W-:-:S04]  /*261d0*/  IMAD R9, R26, 0x80, R0 ;  /* 0x000000801a097824 */ /* 0x004fc800078e0200 */
[----:B-1----:R-:W-:-:S04]  /*261e0*/  @P0 IMAD.HI.U32 R0, R9, R6, RZ ;  /* 0x0000000609000227 */ /* 0x002fc800078e00ff */
[----:B------:R-:W-:Y:S01]  /*261f0*/  IMAD.MOV.U32 R5, RZ, RZ, R9 ;  /* 0x000000ffff057224 */ /* 0x000fe200078e0009 */
[----:B---3--:R-:W-:-:S04]  /*26200*/  @P0 SHF.R.U32.HI R5, RZ, R11, R0 ;  /* 0x0000000bff050219 */ /* 0x008fc80000011600 */
[--C-:B------:R-:W-:Y:S01]  /*26210*/  SHF.R.S32.HI R0, RZ, 0x1f, R5.reuse ;  /* 0x0000001fff007819 */ /* 0x100fe20000011405 */
[----:B------:R-:W-:Y:S02]  /*26220*/  IMAD.MOV R4, RZ, RZ, -R5 ;  /* 0x000000ffff047224 */ /* 0x000fe400078e0a05 */
[----:B------:R-:W-:-:S04]  /*26230*/  IMAD.WIDE.U32 R2, R5, UR4, R2 ;  /* 0x0000000405027c25 */ /* 0x000fc8000f8e0002 */
[----:B------:R-:W-:Y:S02]  /*26240*/  IMAD R0, R0, UR4, RZ ;  /* 0x0000000400007c24 */ /* 0x000fe4000f8e02ff */
[----:B------:R-:W-:Y:S02]  /*26250*/  IMAD R7, R21, R4, R9 ;  /* 0x0000000415077224 */ /* 0x000fe400078e0209 */
[----:B------:R-:W-:Y:S01]  /*26260*/  IMAD R5, R5, UR5, R0 ;  /* 0x0000000505057c24 */ /* 0x000fe2000f8e0200 */
[----:B------:R-:W-:Y:S02]  /*26270*/  ULDC.64 UR4, c[0x0][0xad8] ;  /* 0x0002b60000047ab9 */ /* 0x000fe40000000a00 */
[----:B------:R-:W-:Y:S02]  /*26280*/  SHF.R.S32.HI R0, RZ, 0x1f, R7 ;  /* 0x0000001fff007819 */ /* 0x000fe40000011407 */
[----:B------:R-:W-:-:S03]  /*26290*/  IADD3 R3, R3, R5, RZ ;  /* 0x0000000503037210 */ /* 0x000fc60007ffe0ff */
[----:B------:R-:W-:Y:S02]  /*262a0*/  IMAD R0, R0, UR4, RZ ;  /* 0x0000000400007c24 */ /* 0x000fe4000f8e02ff */
[----:B------:R-:W-:-:S04]  /*262b0*/  IMAD.WIDE.U32 R4, R7, UR4, R2 ;  /* 0x0000000407047c25 */ /* 0x000fc8000f8e0002 */
[----:B------:R-:W-:Y:S01]  /*262c0*/  IMAD R9, R7, UR5, R0 ;  /* 0x0000000507097c24 */ /* 0x000fe2000f8e0200 */
[----:B------:R-:W-:Y:S01]  /*262d0*/  ULDC.64 UR4, c[0x0][0xa80] ;  /* 0x0002a00000047ab9 */ /* 0x000fe20000000a00 */
[----:B------:R-:W-:Y:S01]  /*262e0*/  IMAD.SHL.U32 R7, R8, 0x8, RZ ;  /* 0x0000000808077824 */ /* 0x000fe200078e00ff */
[C---:B------:R-:W-:Y:S01]  /*262f0*/  LEA R2, P0, R4.reuse, UR4, 0x1 ;  /* 0x0000000404027c11 */ /* 0x040fe2000f8008ff */
[----:B------:R-:W-:Y:S01]  /*26300*/  IMAD.IADD R3, R5, 0x1, R9 ;  /* 0x0000000105037824 */ /* 0x000fe200078e0209 */
[----:B------:R-:W-:Y:S01]  /*26310*/  UMOV UR4, 0xffffffff ;  /* 0xffffffff00047882 */ /* 0x000fe20000000000 */
[C---:B------:R-:W-:Y:S01]  /*26320*/  VIADD R5, R7.reuse, 0x80 ;  /* 0x0000008007057836 */ /* 0x040fe20000000000 */
[----:B------:R-:W-:Y:S01]  /*26330*/  SHF.R.S32.HI R10, RZ, 0x1f, R7 ;  /* 0x0000001fff0a7819 */ /* 0x000fe20000011407 */
[----:B------:R-:W-:Y:S01]  /*26340*/  VIADD R9, R7, 0x40 ;  /* 0x0000004007097836 */ /* 0x000fe20000000000 */
[----:B------:R-:W-:Y:S02]  /*26350*/  LEA.HI.X R3, R4, UR5, R3, 0x1, P0 ;  /* 0x0000000504037c11 */ /* 0x000fe400080f0c03 */
[----:B------:R-:W-:-:S02]  /*26360*/  SHF.R.S32.HI R8, RZ, 0x1f, R5 ;  /* 0x0000001fff087819 */ /* 0x000fc40000011405 */
[----:B------:R-:W-:Y:S01]  /*26370*/  SHF.R.S32.HI R24, RZ, 0x1f, R9 ;  /* 0x0000001fff187819 */ /* 0x000fe20000011409 */
[----:B------:R-:W-:Y:S06]  /*26380*/  BRA.DIV UR4, `(.L_x_4477) ;  /* 0x000000da04b07947 */ /* 0x000fec000b800000 */
[----:B------:R1:W2:Y:S04]  /*26390*/  SHFL.IDX PT, R0, R3, RZ, 0x181f ;  /* 0x00181fff03007589 */ /* 0x0002a800000e0000 */
[----:B------:R1:W3:Y:S02]  /*263a0*/  SHFL.IDX PT, R14, R2, RZ, 0x181f ;  /* 0x00181fff020e7589 */ /* 0x0002e400000e0000 */
.L_x_4798:
[----:B------:R-:W-:Y:S01]  /*263b0*/  IMAD R21, R20, R21, RZ ;  /* 0x0000001514157224 */ /* 0x000fe200078e02ff */
[----:B------:R-:W-:Y:S01]  /*263c0*/  BSSY B1, `(.L_x_4478) ;  /* 0x0000011000017945 */ /* 0x000fe20003800000 */
[----:B------:R-:W-:-:S05]  /*263d0*/  IMAD R6, R26, 0x80, R27 ;  /* 0x000000801a067824 */ /* 0x000fca00078e021b */
[----:B------:R-:W-:-:S13]  /*263e0*/  ISETP.GE.AND P0, PT, R6, R21, PT ;  /* 0x000000150600720c */ /* 0x000fda0003f06270 */
[----:B------:R-:W-:Y:S05]  /*263f0*/  @P0 BRA `(.L_x_4479) ;  /* 0x0000000000340947 */ /* 0x000fea0003800000 */
[----:B------:R-:W-:Y:S02]  /*26400*/  ULDC UR4, c[0x0][0xac8] ;  /* 0x0002b20000047ab9 */ /* 0x000fe40000000800 */
[----:B------:R-:W-:Y:S02]  /*26410*/  ISETP.GE.AND P3, PT, R7, UR4, PT ;  /* 0x0000000407007c0c */ /* 0x000fe4000bf66270 */
[----:B------:R-:W-:Y:S02]  /*26420*/  ISETP.GE.AND P4, PT, R9, UR4, PT ;  /* 0x0000000409007c0c */ /* 0x000fe4000bf86270 */
[----:B------:R-:W-:-:S09]  /*26430*/  ISETP.GE.AND P5, PT, R5, UR4, PT ;  /* 0x0000000405007c0c */ /* 0x000fd2000bfa6270 */
[-C--:B---3--:R-:W-:Y:S02]  /*26440*/  @!P3 LEA R12, P0, R7, R14.reuse, 0x1 ;  /* 0x0000000e070cb211 */ /* 0x088fe400078008ff */
[-C--:B------:R-:W-:Y:S02]  /*26450*/  @!P4 LEA R26, P1, R9, R14.reuse, 0x1 ;  /* 0x0000000e091ac211 */ /* 0x080fe400078208ff */
[----:B------:R-:W-:Y:S02]  /*26460*/  @!P5 LEA R14, P2, R5, R14, 0x1 ;  /* 0x0000000e050ed211 */ /* 0x000fe400078408ff */
[-C--:B--2---:R-:W-:Y:S02]  /*26470*/  @!P3 LEA.HI.X R13, R7, R0.reuse, R10, 0x1, P0 ;  /* 0x00000000070db211 */ /* 0x084fe400000f0c0a */
[-C--:B------:R-:W-:Y:S02]  /*26480*/  @!P4 LEA.HI.X R27, R9, R0.reuse, R24, 0x1, P1 ;  /* 0x00000000091bc211 */ /* 0x080fe400008f0c18 */
[----:B------:R-:W-:Y:S01]  /*26490*/  @!P5 LEA.HI.X R15, R5, R0, R8, 0x1, P2 ;  /* 0x00000000050fd211 */ /* 0x000fe200010f0c08 */
[----:B------:R4:W-:Y:S04]  /*264a0*/  @!P3 ST.E.128 desc[UR50][R12.64], RZ ;  /* 0x000000ff0c00b985 */ /* 0x0009e8000c101d32 */
[----:B------:R4:W-:Y:S04]  /*264b0*/  @!P4 ST.E.128 desc[UR50][R26.64], RZ ;  /* 0x000000ff1a00c985 */ /* 0x0009e8000c101d32 */
[----:B------:R4:W-:Y:S02]  /*264c0*/  @!P5 ST.E.128 desc[UR50][R14.64], RZ ;  /* 0x000000ff0e00d985 */ /* 0x0009e4000c101d32 */
.L_x_4479:
[----:B------:R-:W-:Y:S05]  /*264d0*/  BSYNC B1 ;  /* 0x0000000000017941 */ /* 0x000fea0003800000 */
.L_x_4478:
[----:B------:R-:W-:-:S03]  /*264e0*/  UMOV UR4, 0xffffffff ;  /* 0xffffffff00047882 */ /* 0x000fc60000000000 */
[----:B------:R-:W-:Y:S05]  /*264f0*/  BRA.DIV UR4, `(.L_x_4480) ;  /* 0x000000da04887947 */ /* 0x000fea000b800000 */
[----:B--2---:R2:W0:Y:S04]  /*26500*/  SHFL.IDX PT, R0, R3, 0x1, 0x181f ;  /* 0x00381f0003007f89 */ /* 0x00442800000e0000 */
[----:B---34-:R2:W3:Y:S02]  /*26510*/  SHFL.IDX PT, R14, R2, 0x1, 0x181f ;  /* 0x00381f00020e7f89 */ /* 0x0184e400000e0000 */
.L_x_4802:
        /* <DEDUP_REMOVED lines=17> */
.L_x_4482:
[----:B------:R-:W-:Y:S05]  /*26630*/  BSYNC B1 ;  /* 0x0000000000017941 */ /* 0x000fea0003800000 */
.L_x_4481:
[----:B------:R-:W-:-:S03]  /*26640*/  UMOV UR4, 0xffffffff ;  /* 0xffffffff00047882 */ /* 0x000fc60000000000 */
[----:B------:R-:W-:Y:S05]  /*26650*/  BRA.DIV UR4, `(.L_x_4483) ;  /* 0x000000da04787947 */ /* 0x000fea000b800000 */
[----:B0-----:R0:W0:Y:S04]  /*26660*/  SHFL.IDX PT, R0, R3, 0x2, 0x181f ;  /* 0x00581f0003007f89 */ /* 0x00102800000e0000 */
[----:B---34-:R3:W4:Y:S02]  /*26670*/  SHFL.IDX PT, R14, R2, 0x2, 0x181f ;  /* 0x00581f00020e7f89 */ /* 0x01872400000e0000 */
.L_x_4806:
        /* <DEDUP_REMOVED lines=8> */
[-C--:B----4-:R-:W-:Y:S02]  /*26700*/  @!P3 LEA R12, P0, R7, R14.reuse, 0x1 ;  /* 0x0000000e070cb211 */ /* 0x090fe400078008ff */
        /* <DEDUP_REMOVED lines=8> */
.L_x_4485:
[----:B------:R-:W-:Y:S05]  /*26790*/  BSYNC B1 ;  /* 0x0000000000017941 */ /* 0x000fea0003800000 */
.L_x_4484:
[----:B------:R-:W-:-:S03]  /*267a0*/  UMOV UR4, 0xffffffff ;  /* 0xffffffff00047882 */ /* 0x000fc60000000000 */
[----:B------:R-:W-:Y:S05]  /*267b0*/  BRA.DIV UR4, `(.L_x_4486) ;  /* 0x000000da04687947 */ /* 0x000fea000b800000 */
[----:B0-----:R0:W0:Y:S04]  /*267c0*/  SHFL.IDX PT, R0, R3, 0x3, 0x181f ;  /* 0x00781f0003007f89 */ /* 0x00102800000e0000 */
[----:B----4-:R4:W0:Y:S02]  /*267d0*/  SHFL.IDX PT, R14, R2, 0x3, 0x181f ;  /* 0x00781f00020e7f89 */ /* 0x01082400000e0000 */
.L_x_4810:
[----:B-1234-:R-:W-:-:S04]  /*267e0*/  IADD3 R2, R6, 0x60, RZ ;  /* 0x0000006006027810 */ /* 0x01efc80007ffe0ff */
[----:B------:R-:W-:-:S13]  /*267f0*/  ISETP.GE.AND P0, PT, R2, R21, PT ;  /* 0x000000150200720c */ /* 0x000fda0003f06270 */
[----:B------:R-:W-:Y:S05]  /*26800*/  @P0 BRA `(.L_x_4469) ;  /* 0x0000000000340947 */ /* 0x000fea0003800000 */
        /* <DEDUP_REMOVED lines=9> */
[----:B------:R-:W-:Y:S01]  /*268a0*/  @!P5 LEA.HI.X R15, R5, R0, R8, 0x1, P2 ;  /* 0x00000000050fd211 */ /* 0x000fe200010f0c08 */
[----:B------:R0:W-:Y:S04]  /*268b0*/  @!P3 ST.E.128 desc[UR50][R2.64], RZ ;  /* 0x000000ff0200b985 */ /* 0x0001e8000c101d32 */
[----:B------:R0:W-:Y:S04]  /*268c0*/  @!P4 ST.E.128 desc[UR50][R6.64], RZ ;  /* 0x000000ff0600c985 */ /* 0x0001e8000c101d32 */
[----:B------:R0:W-:Y:S02]  /*268d0*/  @!P5 ST.E.128 desc[UR50][R14.64], RZ ;  /* 0x000000ff0e00d985 */ /* 0x0001e4000c101d32 */
.L_x_4469:
[----:B------:R-:W-:Y:S05]  /*268e0*/  BSYNC B0 ;  /* 0x0000000000007941 */ /* 0x000fea0003800000 */
.L_x_4454:
[----:B------:R-:W-:Y:S02]  /*268f0*/  ULDC UR4, c[0x0][0xc3c] ;  /* 0x00030f0000047ab9 */ /* 0x000fe40000000800 */
[----:B------:R-:W-:-:S13]  /*26900*/  ISETP.GE.AND P0, PT, R131, UR4, PT ;  /* 0x0000000483007c0c */ /* 0x000fda000bf06270 */
[----:B------:R-:W-:Y:S05]  /*26910*/  @!P0 BRA `(.L_x_4487) ;  /* 0xfffffdb000208947 */ /* 0x000fea000383ffff */
[----:B------:R-:W-:Y:S05]  /*26920*/  BRA `(.L_x_4275) ;  /* 0x0000009000e47947 */ /* 0x000fea0003800000 */
.L_x_4273:
[----:B------:R-:W-:-:S08]  /*26930*/  NOP ;  /* 0x0000000000007918 */ /* 0x000fd00000000000 */
[----:B------:R-:W0:-:S00]  /*26940*/  USETMAXREG.DEALLOC.CTAPOOL 0x28 ;  /* 0x00000028000079c8 */ /* 0x000e0000080e0500 */
[----:B0-----:R-:W2:Y:S01]  /*26950*/  LDL.LU R3, [R1+0x8] ;  /* 0x0000080001037983 */ /* 0x001ea20000300800 */
[----:B------:R-:W-:-:S06]  /*26960*/  LOP3.LUT R0, R0, 0x3, RZ, 0xc0, !PT ;  /* 0x0000000300007812 */ /* 0x000fcc00078ec0ff */
[----:B------:R-:W0:Y:S02]  /*26970*/  SHFL.IDX PT, R0, R0, RZ, 0x1f ;  /* 0x00001fff00007589 */ /* 0x000e2400000e0000 */
[----:B0-----:R-:W-:-:S13]  /*26980*/  ISETP.NE.AND P0, PT, R0, RZ, PT ;  /* 0x000000ff0000720c */ /* 0x001fda0003f05270 */
[----:B------:R-:W-:Y:S01]  /*26990*/  @P0 BAR.SYNC.DEFER_BLOCKING 0x5, 0x180 ;  /* 0x0146000000000b1d */ /* 0x000fe20000010000 */
[----:B--2---:R-:W-:-:S04]  /*269a0*/  LOP3.LUT R3, R3, 0xffffff7f, RZ, 0xc0, !PT ;  /* 0xffffff7f03037812 */ /* 0x004fc800078ec0ff */
[----:B------:R-:W-:-:S05]  /*269b0*/  @P0 LOP3.LUT R3, R3, 0x80, RZ, 0xfc, !PT ;  /* 0x0000008003030812 */ /* 0x000fca00078efcff */
[----:B------:R0:W-:Y:S02]  /*269c0*/  STL [R1+0x8], R3 ;  /* 0x0000080301007387 */ /* 0x0001e40000100800 */
        /* <DEDUP_REMOVED lines=44> */
[----:B---3--:R-:W-:Y:S02]  /*26c90*/  ISETP.GT.AND P6, PT, R6, UR6, PT ;  /* 0x0000000606007c0c */ /* 0x008fe4000bfc4270 */
[----:B------:R-:W-:-:S11]  /*26ca0*/  MOV R3, R6 ;  /* 0x0000000600037202 */ /* 0x000fd60000000f00 */
[----:B------:R-:W-:Y:S05]  /*26cb0*/  @P6 BRA `(.L_x_4489) ;  /* 0x0000000000a06947 */ /* 0x000fea0003800000 */
[----:B------:R-:W-:Y:S01]  /*26cc0*/  IMAD.MOV.U32 R6, RZ, RZ, R3 ;  /* 0x000000ffff067224 */ /* 0x000fe200078e0003 */
[----:B------:R-:W-:Y:S01]  /*26cd0*/  UMOV UR4, URZ ;  /* 0x0000003f00047c82 */ /* 0x000fe20008000000 */
[----:B------:R-:W-:-:S05]  /*26ce0*/  ULDC UR5, c[0x0][0xc38] ;  /* 0x00030e0000057ab9 */ /* 0x000fca0000000800 */
.L_x_4491:
[----:B------:R-:W0:Y:S01]  /*26cf0*/  LDC R0, c[0x0][0xc3c] ;  /* 0x00030f00ff007b82 */ /* 0x000e220000000800 */
[----:B------:R-:W-:Y:S01]  /*26d00*/  UIADD3 UR4, UR4, 0x1f, URZ ;  /* 0x0000001f04047890 */ /* 0x000fe2000fffe03f */
[----:B------:R-:W-:Y:S02]  /*26d10*/  ULDC UR7, c[0x0][0xc3c] ;  /* 0x00030f0000077ab9 */ /* 0x000fe40000000800 */
[----:B-1----:R-:W-:-:S03]  /*26d20*/  IMAD.U32 R27, RZ, RZ, UR7 ;  /* 0x00000007ff1b7e24 */ /* 0x002fc6000f8e00ff */
        /* <DEDUP_REMOVED lines=33> */
.L_x_4489:
        /* <DEDUP_REMOVED lines=16> */
[----:B------:R-:W-:-:S06]  /*27040*/  IADD3 R24, R27, -0x1, RZ ;  /* 0xffffffff1b187810 */ /* 0x000fcc0007ffe0ff */
[----:B------:R0:W1:Y:S02]  /*27050*/  SHFL.IDX PT, R24, R5, R24, 0x1f ;  /* 0x00001f1805187589 */ /* 0x00006400000e0000 */
.L_x_4492:
        /* <DEDUP_REMOVED lines=26> */
[----:B------:R-:W-:Y:S01]  /*27200*/  @P0 IADD3 R2, R2, 0x1, RZ ;  /* 0x0000000102020810 */ /* 0x000fe20007ffe0ff */
[----:B------:R-:W-:-:S04]  /*27210*/  IMAD.MOV R8, RZ, RZ, -R8 ;  /* 0x000000ffff087224 */ /* 0x000fc800078e0a08 */
[----:B------:R-:W-:Y:S02]  /*27220*/  IMAD.MOV.U32 R6, RZ, RZ, R2 ;  /* 0x000000ffff067224 */ /* 0x000fe400078e0002 */
[----:B-1----:R-:W-:Y:S02]  /*27230*/  IMAD.MOV R2, RZ, RZ, -R3 ;  /* 0x000000ffff027224 */ /* 0x002fe400078e0a03 */
[----:B------:R-:W-:Y:S01]  /*27240*/  @!P2 IMAD.MOV R6, RZ, RZ, -R6 ;  /* 0x000000ffff06a224 */ /* 0x000fe200078e0a06 */
[----:B------:R-:W-:Y:S01]  /*27250*/  @!P1 LOP3.LUT R6, RZ, R0, RZ, 0x33, !PT ;  /* 0x00000000ff069212 */ /* 0x000fe200078e33ff */
[----:B------:R-:W-:Y:S02]  /*27260*/  IMAD R11, R2, R5, RZ ;  /* 0x00000005020b7224 */ /* 0x000fe400078e02ff */
[----:B------:R-:W-:Y:S01]  /*27270*/  IMAD.MOV.U32 R2, RZ, RZ, RZ ;  /* 0x000000ffff027224 */ /* 0x000fe200078e00ff */
[-C--:B------:R-:W-:Y:S01]  /*27280*/  IABS R4, R6.reuse ;  /* 0x0000000600047213 */ /* 0x080fe20000000000 */
[----:B------:R-:W-:-:S02]  /*27290*/  IMAD R0, R0, R6, RZ ;  /* 0x0000000600007224 */ /* 0x000fc400078e02ff */
[----:B------:R-:W-:-:S04]  /*272a0*/  IMAD.HI.U32 R2, R3, R11, R2 ;  /* 0x0000000b03027227 */ /* 0x000fc800078e0002 */
[----:B------:R-:W-:Y:S02]  /*272b0*/  IMAD.MOV.U32 R3, RZ, RZ, R4 ;  /* 0x000000ffff037224 */ /* 0x000fe400078e0004 */
[----:B------:R-:W-:Y:S02]  /*272c0*/  IMAD.MOV.U32 R4, RZ, RZ, R8 ;  /* 0x000000ffff047224 */ /* 0x000fe400078e0008 */
[----:B------:R-:W-:-:S04]  /*272d0*/  IMAD.HI.U32 R2, R2, R3, RZ ;  /* 0x0000000302027227 */ /* 0x000fc800078e00ff */
[----:B------:R-:W-:Y:S01]  /*272e0*/  IMAD R4, R2, R4, R3 ;  /* 0x0000000402047224 */ /* 0x000fe200078e0203 */
[----:B------:R-:W-:Y:S01]  /*272f0*/  LOP3.LUT R3, R6, R9, RZ, 0x3c, !PT ;  /* 0x0000000906037212 */ /* 0x000fe200078e3cff */
[----:B------:R-:W-:-:S03]  /*27300*/  IMAD.IADD R25, R25, 0x1, -R0 ;  /* 0x0000000119197824 */ /* 0x000fc600078e0a00 */
        /* <DEDUP_REMOVED lines=11> */
[----:B------:R-:W-:-:S05]  /*273c0*/  IMAD R9, R9, 0x1000000, R2 ;  /* 0x0100000009097824 */ /* 0x000fca00078e0202 */
[----:B------:R-:W-:Y:S01]  /*273d0*/  LEA R26, R26, R9, 0x10 ;  /* 0x000000091a1a7211 */ /* 0x000fe200078e80ff */
[----:B------:R-:W-:Y:S06]  /*273e0*/  BRA `(.L_x_4493) ;  /* 0x00000000000c7947 */ /* 0x000fec0003800000 */
.L_x_4490:
[----:B------:R-:W-:Y:S02]  /*273f0*/  IMAD.MOV.U32 R25, RZ, RZ, RZ ;  /* 0x000000ffff197224 */ /* 0x000fe400078e00ff */
[----:B------:R-:W-:Y:S02]  /*27400*/  IMAD.U32 R24, RZ, RZ, UR6 ;  /* 0x00000006ff187e24 */ /* 0x000fe4000f8e00ff */
[----:B------:R-:W-:-:S07]  /*27410*/  IMAD.MOV.U32 R26, RZ, RZ, RZ ;  /* 0x000000ffff1a7224 */ /* 0x000fce00078e00ff */
.L_x_4493:
[----:B------:R-:W-:-:S13]  /*27420*/  ISETP.NE.AND P0, PT, R7, RZ, PT ;  /* 0x000000ff0700720c */ /* 0x000fda0003f05270 */
[----:B------:R-:W0:Y:S01]  /*27430*/  @!P0 S2R R3, SR_CgaCtaId ;  /* 0x0000000000038919 */ /* 0x000e220000008800 */
[----:B------:R-:W-:-:S04]  /*27440*/  @!P0 MOV R0, 0x400 ;  /* 0x0000040000008802 */ /* 0x000fc80000000f00 */
[----:B0-----:R-:W-:-:S05]  /*27450*/  @!P0 LEA R0, R3, R0, 0x18 ;  /* 0x0000000003008211 */ /* 0x001fca00078ec0ff */
[----:B------:R2:W-:Y:S01]  /*27460*/  @!P0 STS.128 [R0+0x334d0], R24 ;  /* 0x0334d01800008388 */ /* 0x0005e20000000c00 */
[----:B------:R-:W-:Y:S06]  /*27470*/  BAR.ARV 0x5, 0x180 ;  /* 0x0146000000007b1d */ /* 0x000fec0000002000 */
.L_x_4488:
[----:B------:R3:W-:Y:S01]  /*27480*/  STL [R1+0x34], RZ ;  /* 0x000034ff01007387 */ /* 0x0007e20000100800 */
[----:B------:R-:W-:Y:S01]  /*27490*/  ULDC UR4, c[0x0][0xc3c] ;  /* 0x00030f0000047ab9 */ /* 0x000fe20000000800 */
[----:B------:R-:W-:Y:S01]  /*274a0*/  IMAD.MOV.U32 R37, RZ, RZ, 0x1 ;  /* 0x00000001ff257424 */ /* 0x000fe200078e00ff */
[----:B-1----:R-:W-:Y:S01]  /*274b0*/  ISETP.GE.AND P0, PT, R27, UR4, PT ;  /* 0x000000041b007c0c */ /* 0x002fe2000bf06270 */
[----:B------:R-:W-:-:S12]  /*274c0*/  IMAD.MOV.U32 R32, RZ, RZ, RZ ;  /* 0x000000ffff207224 */ /* 0x000fd800078e00ff */
[----:B---3--:R-:W-:Y:S05]  /*274d0*/  @P0 BRA `(.L_x_4494) ;  /* 0x0000008000fc0947 */ /* 0x008fea0003800000 */
[----:B------:R-:W1:Y:S01]  /*274e0*/  S2R R9, SR_TID.X ;  /* 0x0000000000097919 */ /* 0x000e620000002100 */
[----:B------:R-:W3:Y:S01]  /*274f0*/  S2UR UR4, SR_CgaCtaId ;  /* 0x00000000000479c3 */ /* 0x000ee20000008800 */
[----:B------:R-:W-:Y:S01]  /*27500*/  MOV R17, 0x400 ;  /* 0x0000040000117802 */ /* 0x000fe20000000f00 */
[----:B------:R-:W-:Y:S01]  /*27510*/  BSSY B7, `(.L_x_4494) ;  /* 0x000083b000077945 */ /* 0x000fe20003800000 */
[----:B------:R-:W-:Y:S01]  /*27520*/  IMAD.MOV.U32 R35, RZ, RZ, RZ ;  /* 0x000000ffff237224 */ /* 0x000fe200078e00ff */
[----:B------:R-:W-:Y:S01]  /*27530*/  MOV R32, RZ ;  /* 0x000000ff00207202 */ /* 0x000fe20000000f00 */
[----:B------:R-:W-:Y:S01]  /*27540*/  IMAD.MOV.U32 R37, RZ, RZ, 0x1 ;  /* 0x00000001ff257424 */ /* 0x000fe200078e00ff */
[----:B------:R-:W-:Y:S01]  /*27550*/  ULDC.64 UR40, c[0x0][0x198] ;  /* 0x0000660000287ab9 */ /* 0x000fe20000000a00 */
[----:B------:R-:W-:Y:S02]  /*27560*/  ULOP3.LUT UR39, UR36, 0x2, URZ, 0xfc, !UPT ;  /* 0x0000000224277892 */ /* 0x000fe4000f8efc3f */
[----:B------:R-:W-:Y:S01]  /*27570*/  ULOP3.LUT UR37, UR36, 0x1, URZ, 0xfc, !UPT ;  /* 0x0000000124257892 */ /* 0x000fe2000f8efc3f */
[----:B------:R-:W-:Y:S01]  /*27580*/  ULDC UR38, c[0x0][0xc] ;  /* 0x0000030000267ab9 */ /* 0x000fe20000000800 */
[C---:B-1----:R-:W-:Y:S01]  /*27590*/  IMAD.SHL.U32 R22, R9.reuse, 0x40, RZ ;  /* 0x0000004009167824 */ /* 0x042fe200078e00ff */
[----:B0-----:R-:W-:Y:S01]  /*275a0*/  SHF.R.U32.HI R2, RZ, 0x1, R9 ;  /* 0x00000001ff027819 */ /* 0x001fe20000011609 */
[C---:B--2---:R-:W-:Y:S01]  /*275b0*/  IMAD.SHL.U32 R0, R9.reuse, 0x10, RZ ;  /* 0x0000001009007824 */ /* 0x044fe200078e00ff */
[C---:B------:R-:W-:Y:S01]  /*275c0*/  LOP3.LUT R11, R9.reuse, 0x7f, RZ, 0xc0, !PT ;  /* 0x0000007f090b7812 */ /* 0x040fe200078ec0ff */
[----:B------:R-:W-:Y:S01]  /*275d0*/  IMAD.SHL.U32 R8, R9, 0x4, RZ ;  /* 0x0000000409087824 */ /* 0x000fe200078e00ff */
[----:B------:R-:W-:-:S02]  /*275e0*/  LOP3.LUT R3, R22, 0x180, RZ, 0xc0, !PT ;  /* 0x0000018016037812 */ /* 0x000fc400078ec0ff */
[----:B------:R-:W-:Y:S01]  /*275f0*/  SHF.L.U32 R6, R9, 0x1, RZ ;  /* 0x0000000109067819 */ /* 0x000fe200000006ff */
[----:B------:R-:W-:Y:S01]  /*27600*/  IMAD.SHL.U32 R4, R11, 0x10, RZ ;  /* 0x000000100b047824 */ /* 0x000fe200078e00ff */
[----:B------:R-:W-:Y:S01]  /*27610*/  LOP3.LUT R3, R3, 0x30, R2, 0xf8, !PT ;  /* 0x0000003003037812 */ /* 0x000fe200078ef802 */
[C---:B------:R-:W-:Y:S01]  /*27620*/  IMAD.SHL.U32 R2, R9.reuse, 0x20, RZ ;  /* 0x0000002009027824 */ /* 0x040fe200078e00ff */
[----:B------:R-:W-:Y:S02]  /*27630*/  LOP3.LUT R5, R0, 0x1b0, RZ, 0xc0, !PT ;  /* 0x000001b000057812 */ /* 0x000fe400078ec0ff */
[----:B------:R-:W-:Y:S01]  /*27640*/  LOP3.LUT R7, R4, 0x600, RZ, 0xc0, !PT ;  /* 0x0000060004077812 */ /* 0x000fe200078ec0ff */
[----:B------:R-:W-:Y:S01]  /*27650*/  IMAD.SHL.U32 R4, R9, 0x8, RZ ;  /* 0x0000000809047824 */ /* 0x000fe200078e00ff */
[----:B------:R-:W-:Y:S02]  /*27660*/  LOP3.LUT R6, R5, 0x30, R6, 0x78, !PT ;  /* 0x0000003005067812 */ /* 0x000fe400078e7806 */
[----:B------:R-:W-:-:S02]  /*27670*/  LOP3.LUT R5, R2, 0x80, RZ, 0xc0, !PT ;  /* 0x0000008002057812 */ /* 0x000fc400078ec0ff */
[----:B------:R-:W-:Y:S02]  /*27680*/  LOP3.LUT R3, R3, 0x30, R4, 0x78, !PT ;  /* 0x0000003003037812 */ /* 0x000fe400078e7804 */
[----:B------:R-:W-:Y:S02]  /*27690*/  LOP3.LUT R5, R5, 0x10, R9, 0xf8, !PT ;  /* 0x0000001005057812 */ /* 0x000fe400078ef809 */
[----:B------:R-:W-:Y:S02]  /*276a0*/  LOP3.LUT R9, R7, 0x40, R0, 0xf8, !PT ;  /* 0x0000004007097812 */ /* 0x000fe400078ef800 */
[----:B------:R-:W-:Y:S01]  /*276b0*/  LOP3.LUT R22, R3, 0x640, R22, 0xf8, !PT ;  /* 0x0000064003167812 */ /* 0x000fe200078ef816 */
[----:B------:R-:W-:Y:S01]  /*276c0*/  IMAD.MOV.U32 R3, RZ, RZ, 0x1 ;  /* 0x00000001ff037424 */ /* 0x000fe200078e00ff */
[----:B------:R-:W-:Y:S02]  /*276d0*/  LOP3.LUT R10, R9, R6, RZ, 0xfc, !PT ;  /* 0x00000006090a7212 */ /* 0x000fe400078efcff */
[----:B------:R-:W-:-:S02]  /*276e0*/  LOP3.LUT R7, R7, 0x60, R2, 0xf8, !PT ;  /* 0x0000006007077812 */ /* 0x000fc400078ef802 */
[----:B------:R-:W-:Y:S01]  /*276f0*/  SHF.R.U32.HI R4, RZ, 0x2, R11 ;  /* 0x00000002ff047819 */ /* 0x000fe2000001160b */
[----:B------:R-:W-:Y:S01]  /*27700*/  STL [R1+0x18], R10 ;  /* 0x0000180a01007387 */ /* 0x000fe20000100800 */
[----:B------:R-:W-:Y:S02]  /*27710*/  LOP3.LUT R0, R0, 0x30, RZ, 0xc0, !PT ;  /* 0x0000003000007812 */ /* 0x000fe400078ec0ff */
[--C-:B------:R-:W-:Y:S01]  /*27720*/  LOP3.LUT R16, R7, 0x100, R2.reuse, 0xf8, !PT ;  /* 0x0000010007107812 */ /* 0x100fe200078ef802 */
[----:B------:R-:W-:Y:S01]  /*27730*/  STL [R1+0x34], RZ ;  /* 0x000034ff01007387 */ /* 0x000fe20000100800 */
[----:B------:R-:W-:Y:S02]  /*27740*/  LOP3.LUT R2, R4, 0x60, R2, 0xf8, !PT ;  /* 0x0000006004027812 */ /* 0x000fe400078ef802 */
[----:B------:R-:W-:Y:S01]  /*27750*/  LOP3.LUT R4, R0, 0x40, RZ, 0xfc, !PT ;  /* 0x0000004000047812 */ /* 0x000fe200078efcff */
[----:B------:R3:W-:Y:S01]  /*27760*/  STL [R1], R3 ;  /* 0x0000000301007387 */ /* 0x0007e20000100800 */
[----:B------:R-:W-:-:S02]  /*27770*/  LOP3.LUT R5, R5, 0x10, R8, 0x78, !PT ;  /* 0x0000001005057812 */ /* 0x000fc400078e7808 */
[----:B------:R-:W-:Y:S02]  /*27780*/  LOP3.LUT R2, R2, 0x80, RZ, 0xfc, !PT ;  /* 0x0000008002027812 */ /* 0x000fe400078efcff */
[----:B------:R-:W-:Y:S01]  /*27790*/  LOP3.LUT R16, R16, R5, RZ, 0xfc, !PT ;  /* 0x0000000510107212 */ /* 0x000fe200078efcff */
[----:B---3--:R-:W-:-:S05]  /*277a0*/  IMAD.U32 R3, RZ, RZ, UR4 ;  /* 0x00000004ff037e24 */ /* 0x008fca000f8e00ff */
[----:B------:R-:W-:Y:S01]  /*277b0*/  LEA R17, R3, R17, 0x18 ;  /* 0x0000001103117211 */ /* 0x000fe200078ec0ff */
[----:B------:R0:W-:Y:S02]  /*277c0*/  STL [R1+0x14], R3 ;  /* 0x0000140301007387 */ /* 0x0001e40000100800 */
[----:B0-----:R-:W-:Y:S02]  /*277d0*/  LOP3.LUT R3, R0, 0x80, RZ, 0xfc, !PT ;  /* 0x0000008000037812 */ /* 0x001fe400078efcff */
[----:B------:R-:W-:-:S05]  /*277e0*/  IMAD.IADD R0, R17, 0x1, R10 ;  /* 0x0000000111007824 */ /* 0x000fca00078e020a */
[----:B------:R0:W-:Y:S02]  /*277f0*/  STL [R1+0x1c], R0 ;  /* 0x00001c0001007387 */ /* 0x0001e40000100800 */
.L_x_4616:
[----:B012---:R-:W1:Y:S02]  /*27800*/  LDC.64 R2, c[0x0][0xc88] ;  /* 0x00032200ff027b82 */ /* 0x007e640000000a00 */
[----:B-1----:R-:W-:-:S05]  /*27810*/  IMAD.WIDE R2, R27, 0x4, R2 ;  /* 0x000000041b027825 */ /* 0x002fca00078e0202 */
[----:B------:R-:W0:Y:S01]  /*27820*/  LDG.E R23, desc[UR50][R2.64] ;  /* 0x0000003202177981 */ /* 0x000e22000c1e1900 */
[----:B------:R-:W-:Y:S05]  /*27830*/  YIELD ;  /* 0x0000000000007946 */ /* 0x000fea0003800000 */
[----:B------:R-:W-:Y:S01]  /*27840*/  ULDC.64 UR4, c[0x0][0xa28] ;  /* 0x00028a0000047ab9 */ /* 0x000fe20000000a00 */
[----:B------:R-:W-:Y:S01]  /*27850*/  ULDC.64 UR8, c[0x0][0xa18] ;  /* 0x0002860000087ab9 */ /* 0x000fe20000000a00 */
[----:B------:R-:W-:Y:S01]  /*27860*/  ISETP.NE.U32.AND P0, PT, RZ, UR4, PT ;  /* 0x00000004ff007c0c */ /* 0x000fe2000bf05070 */
[----:B------:R-:W-:Y:S01]  /*27870*/  IMAD.MOV.U32 R9, RZ, RZ, RZ ;  /* 0x000000ffff097224 */ /* 0x000fe200078e00ff */
[----:B------:R-:W-:-:S02]  /*27880*/  ULDC.64 UR6, c[0x0][0xa10] ;  /* 0x0002840000067ab9 */ /* 0x000fc40000000a00 */
[----:B------:R-:W-:Y:S02]  /*27890*/  ISETP.NE.AND.EX P0, PT, RZ, UR5, PT, P0 ;  /* 0x00000005ff007c0c */ /* 0x000fe4000bf05300 */
[----:B------:R-:W-:-:S04]  /*278a0*/  ISETP.NE.U32.AND P2, PT, RZ, UR6, PT ;  /* 0x00000006ff007c0c */ /* 0x000fc8000bf45070 */
[----:B------:R-:W-:Y:S01]  /*278b0*/  ISETP.NE.AND.EX P2, PT, RZ, UR7, PT, P2 ;  /* 0x00000007ff007c0c */ /* 0x000fe2000bf45320 */
[----:B------:R-:W-:Y:S01]  /*278c0*/  IMAD.MOV.U32 R30, RZ, RZ, RZ ;  /* 0x000000ffff1e7224 */ /* 0x000fe200078e00ff */
[----:B0--3--:R-:W-:-:S05]  /*278d0*/  SHF.R.S32.HI R0, RZ, 0x1f, R23 ;  /* 0x0000001fff007819 */ /* 0x009fca0000011417 */
[C---:B------:R-:W-:Y:S01]  /*278e0*/  @P0 LEA R2, P1, R23.reuse, UR4, 0x2 ;  /* 0x0000000417020c11 */ /* 0x040fe2000f8210ff */
[C---:B------:R-:W-:Y:S01]  /*278f0*/  IMAD.SHL.U32 R28, R23.reuse, 0x4, RZ ;  /* 0x00000004171c7824 */ /* 0x040fe200078e00ff */
[C-C-:B------:R-:W-:Y:S01]  /*27900*/  SHF.L.U64.HI R29, R23.reuse, 0x2, R0.reuse ;  /* 0x00000002171d7819 */ /* 0x140fe20000010200 */
[----:B------:R0:W-:Y:S01]  /*27910*/  STL [R1+0x2c], R0 ;  /* 0x00002c0001007387 */ /* 0x0001e20000100800 */
[----:B------:R-:W-:Y:S01]  /*27920*/  @P0 LEA.HI.X R3, R23, UR5, R0, 0x2, P1 ;  /* 0x0000000517030c11 */ /* 0x000fe200088f1400 */
[----:B------:R-:W-:Y:S01]  /*27930*/  ULDC.64 UR4, c[0x0][0xa00] ;  /* 0x0002800000047ab9 */ /* 0x000fe20000000a00 */
[----:B------:R-:W-:-:S03]  /*27940*/  ISETP.NE.U32.AND P1, PT, RZ, UR8, PT ;  /* 0x00000008ff007c0c */ /* 0x000fc6000bf25070 */
[----:B------:R1:W2:Y:S01]  /*27950*/  @P0 LDG.E R9, desc[UR50][R2.64] ;  /* 0x0000003202090981 */ /* 0x0002a2000c1e1900 */
[----:B------:R-:W-:Y:S02]  /*27960*/  ISETP.NE.AND.EX P1, PT, RZ, UR9, PT, P1 ;  /* 0x00000009ff007c0c */ /* 0x000fe4000bf25310 */
[----:B------:R-:W-:Y:S01]  /*27970*/  ISETP.NE.U32.AND P0, PT, RZ, UR4, PT ;  /* 0x00000004ff007c0c */ /* 0x000fe2000bf05070 */
[----:B0-----:R-:W-:Y:S01]  /*27980*/  IMAD.MOV.U32 R0, RZ, RZ, RZ ;  /* 0x000000ffff007224 */ /* 0x001fe200078e00ff */
[C---:B------:R-:W-:Y:S02]  /*27990*/  IADD3 R4, P4, R28.reuse, UR6, RZ ;  /* 0x000000061c047c10 */ /* 0x040fe4000ff9e0ff */
[----:B------:R-:W-:Y:S02]  /*279a0*/  ISETP.NE.AND.EX P0, PT, RZ, UR5, PT, P0 ;  /* 0x00000005ff007c0c */ /* 0x000fe4000bf05300 */
[----:B------:R-:W-:Y:S02]  /*279b0*/  IADD3.X R5, R29, UR7, RZ, P4, !PT ;  /* 0x000000071d057c10 */ /* 0x000fe4000a7fe4ff */
[----:B-1----:R-:W-:Y:S01]  /*279c0*/  IADD3 R2, P3, R28, UR4, RZ ;  /* 0x000000041c027c10 */ /* 0x002fe2000ff7e0ff */
[----:B------:R-:W-:-:S02]  /*279d0*/  ULDC UR4, c[0x0][0x288] ;  /* 0x0000a20000047ab9 */ /* 0x000fc40000000800 */
[----:B------:R-:W5:Y:S01]  /*279e0*/  @P2 LDG.E R0, desc[UR50][R4.64] ;  /* 0x0000003204002981 */ /* 0x000f62000c1e1900 */
[C---:B------:R-:W-:Y:S02]  /*279f0*/  IADD3.X R3, R29.reuse, UR5, RZ, P3, !PT ;  /* 0x000000051d037c10 */ /* 0x040fe40009ffe4ff */
[----:B------:R-:W-:Y:S01]  /*27a00*/  @P1 IADD3 R6, P3, R28, UR8, RZ ;  /* 0x000000081c061c10 */ /* 0x000fe2000ff7e0ff */
[----:B------:R-:W-:Y:S01]  /*27a10*/  IMAD.U32 R8, RZ, RZ, UR4 ;  /* 0x00000004ff087e24 */ /* 0x000fe2000f8e00ff */
[----:B------:R-:W-:Y:S01]  /*27a20*/  ULDC.64 UR4, c[0x0][0x418] ;  /* 0x0001060000047ab9 */ /* 0x000fe20000000a00 */
[----:B------:R-:W5:Y:S01]  /*27a30*/  @P0 LDG.E R30, desc[UR50][R2.64] ;  /* 0x00000032021e0981 */ /* 0x000f62000c1e1900 */
        /* <DEDUP_REMOVED lines=9> */
[----:B0-----:R-:W-:Y:S01]  /*27ad0*/  MOV R6, UR5 ;  /* 0x0000000500067c02 */ /* 0x001fe20008000f00 */
[----:B--2---:R-:W-:Y:S04]  /*27ae0*/  STL [R1+0x4], R9 ;  /* 0x0000040901007387 */ /* 0x004fe80000100800 */
[----:B---3--:R0:W-:Y:S02]  /*27af0*/  STL [R1+0x30], R8 ;  /* 0x0000300801007387 */ /* 0x0081e40000100800 */
[----:B0-----:R-:W-:Y:S01]  /*27b00*/  IMAD.U32 R8, RZ, RZ, UR4 ;  /* 0x00000004ff087e24 */ /* 0x001fe2000f8e00ff */
[----:B------:R-:W-:Y:S06]  /*27b10*/  @P1 BRA `(.L_x_4495) ;  /* 0x0000000000141947 */ /* 0x000fec0003800000 */
[----:B------:R-:W-:Y:S05]  /*27b20*/  @!P0 BRA `(.L_x_4495) ;  /* 0x0000000000108947 */ /* 0x000fea0003800000 */
[----:B------:R-:W2:Y:S04]  /*27b30*/  LDG.E R7, desc[UR50][R2.64] ;  /* 0x0000003202077981 */ /* 0x000ea8000c1e1900 */
[----:B------:R-:W2:Y:S02]  /*27b40*/  LDG.E R2, desc[UR50][R2.64+0x4] ;  /* 0x0000043202027981 */ /* 0x000ea4000c1e1900 */
[----:B--2---:R-:W-:-:S05]  /*27b50*/  IMAD.IADD R2, R2, 0x1, -R7 ;  /* 0x0000000102027824 */ /* 0x004fca00078e0a07 */
[----:B------:R0:W-:Y:S02]  /*27b60*/  STL [R1+0x30], R2 ;  /* 0x0000300201007387 */ /* 0x0001e40000100800 */
.L_x_4495:
        /* <DEDUP_REMOVED lines=14> */
.L_x_4496:
        /* <DEDUP_REMOVED lines=9> */
.L_x_4497:
[----:B0-----:R-:W2:Y:S04]  /*27ce0*/  @P2 LDG.E R2, desc[UR50][R4.64] ;  /* 0x0000003204022981 */ /* 0x001ea8000c1e1900 */
[----:B------:R0:W2:Y:S01]  /*27cf0*/  @P2 LDG.E R4, desc[UR50][R4.64+0x4] ;  /* 0x0000043204042981 */ /* 0x0000a2000c1e1900 */
[----:B-----5:R-:W-:Y:S01]  /*27d00*/  IMAD.IADD R8, R8, 0x1, -R9 ;  /* 0x0000000108087824 */ /* 0x020fe200078e0a09 */
[----:B------:R-:W-:Y:S01]  /*27d10*/  BSSY B0, `(.L_x_4498) ;  /* 0x0000029000007945 */ /* 0x000fe20003800000 */
[----:B------:R-:W-:Y:S01]  /*27d20*/  IMAD.MOV.U32 R3, RZ, RZ, RZ ;  /* 0x000000ffff037224 */ /* 0x000fe200078e00ff */
[----:B0-----:R-:W-:Y:S01]  /*27d30*/  SHF.R.U32.HI R5, RZ, 0x10, R7 ;  /* 0x00000010ff057819 */ /* 0x001fe20000011607 */
[----:B--2---:R-:W-:Y:S01]  /*27d40*/  @P2 IMAD.IADD R6, R4, 0x1, -R2 ;  /* 0x0000000104062824 */ /* 0x004fe200078e0a02 */
[----:B------:R-:W-:-:S03]  /*27d50*/  LOP3.LUT R4, R7, 0xff, RZ, 0xc0, !PT ;  /* 0x000000ff07047812 */ /* 0x000fc600078ec0ff */
[----:B------:R-:W-:-:S05]  /*27d60*/  IMAD.IADD R26, R8, 0x1, R6 ;  /* 0x00000001081a7824 */ /* 0x000fca00078e0206 */
[C---:B------:R-:W-:Y:S02]  /*27d70*/  ISETP.GE.AND P1, PT, R26.reuse, 0x1, PT ;  /* 0x000000011a00780c */ /* 0x040fe40003f26270 */
[----:B------:R-:W-:-:S05]  /*27d80*/  IADD3 R31, R26, 0x9f, RZ ;  /* 0x0000009f1a1f7810 */ /* 0x000fca0007ffe0ff */
[----:B------:R-:W-:-:S05]  /*27d90*/  IMAD.HI R31, R31, 0x66666667, RZ ;  /* 0x666666671f1f7827 */ /* 0x000fca00078e02ff */
[----:B------:R-:W-:-:S04]  /*27da0*/  SHF.R.U32.HI R2, RZ, 0x1f, R31 ;  /* 0x0000001fff027819 */ /* 0x000fc8000001161f */
[----:B------:R-:W-:Y:S01]  /*27db0*/  LEA.HI.SX32 R31, R31, R2, 0x1a ;  /* 0x000000021f1f7211 */ /* 0x000fe200078fd2ff */
        /* <DEDUP_REMOVED lines=30> */
.L_x_4499:
[----:B------:R-:W-:Y:S05]  /*27fa0*/  BSYNC B0 ;  /* 0x0000000000007941 */ /* 0x000fea0003800000 */
.L_x_4498:
[-C--:B------:R-:W-:Y:S01]  /*27fb0*/  IMAD R2, R4, R3.reuse, RZ ;  /* 0x0000000304027224 */ /* 0x080fe200078e02ff */
[----:B------:R-:W-:Y:S04]  /*27fc0*/  BSSY B0, `(.L_x_4500) ;  /* 0x0000157000007945 */ /* 0x000fe80003800000 */
[C---:B------:R-:W-:Y:S01]  /*27fd0*/  VIADDMNMX R3, R2.reuse, R3, R31, PT ;  /* 0x0000000302037246 */ /* 0x040fe2000380011f */
[----:B------:R-:W-:-:S04]  /*27fe0*/  IMAD R2, R2, 0xa0, -R8 ;  /* 0x000000a002027824 */ /* 0x000fc800078e0a08 */
[----:B------:R-:W-:-:S05]  /*27ff0*/  IMAD R3, R3, 0xa0, -R8 ;  /* 0x000000a003037824 */ /* 0x000fca00078e0a08 */
[----:B------:R-:W-:Y:S02]  /*28000*/  VIMNMX R3, R3, R6, PT ;  /* 0x0000000603037248 */ /* 0x000fe40003fe0100 */
[----:B------:R-:W-:-:S04]  /*28010*/  VIMNMX R6, RZ, R2, !PT ;  /* 0x00000002ff067248 */ /* 0x000fc80007fe0100 */
[----:B------:R-:W-:Y:S01]  /*28020*/  ISETP.GT.AND P0, PT, R3, R6, PT ;  /* 0x000000060300720c */ /* 0x000fe20003f04270 */
[----:B------:R-:W-:-:S05]  /*28030*/  IMAD.WIDE.U32 R6, R6, -0x33333333, RZ ;  /* 0xcccccccd06067825 */ /* 0x000fca00078e00ff */
[----:B------:R-:W-:-:S07]  /*28040*/  SHF.R.U32.HI R6, RZ, 0x7, R7 ;  /* 0x00000007ff067819 */ /* 0x000fce0000011607 */
[----:B------:R-:W-:Y:S02]  /*28050*/  @P0 VIADD R2, R3, 0x9f ;  /* 0x0000009f03020836 */ /* 0x000fe40000000000 */
[----:B------:R-:W-:Y:S02]  /*28060*/  IMAD.MOV.U32 R3, RZ, RZ, R6 ;  /* 0x000000ffff037224 */ /* 0x000fe400078e0006 */
[----:B------:R-:W-:-:S05]  /*28070*/  @P0 IMAD.HI R2, R2, 0x66666667, RZ ;  /* 0x6666666702020827 */ /* 0x000fca00078e02ff */
[----:B------:R-:W-:-:S04]  /*28080*/  @P0 SHF.R.U32.HI R7, RZ, 0x1f, R2 ;  /* 0x0000001fff070819 */ /* 0x000fc80000011602 */
[----:B------:R-:W-:Y:S02]  /*28090*/  @P0 LEA.HI.SX32 R3, R2, R7, 0x1a ;  /* 0x0000000702030211 */ /* 0x000fe400078fd2ff */
        /* <DEDUP_REMOVED lines=10> */
.L_x_4813:
[----:B-1----:R-:W-:Y:S02]  /*28140*/  ISETP.NE.AND P0, PT, R14, RZ, PT ;  /* 0x000000ff0e00720c */ /* 0x002fe40003f05270 */
[----:B------:R-:W-:-:S11]  /*28150*/  PLOP3.LUT P6, PT, PT, PT, PT, 0x8, 0x0 ;  /* 0x000000000000781c */ /* 0x000fd60003fce170 */
[----:B------:R-:W-:Y:S05]  /*28160*/  @P0 BRA `(.L_x_4503) ;  /* 0x00000000000c0947 */ /* 0x000fea0003800000 */
[----:B------:R-:W-:-:S03]  /*28170*/  UMOV UR4, 0xffffffff ;  /* 0xffffffff00047882 */ /* 0x000fc60000000000 */
[----:B------:R-:W-:Y:S05]  /*28180*/  BRA.DIV UR4, `(.L_x_4504) ;  /* 0x000000c204707947 */ /* 0x000fea000b800000 */
[----:B------:R-:W-:-:S13]  /*28190*/  ELECT P6, URZ, PT ;  /* 0x00000000003f782f */ /* 0x000fda00038c0000 */
.L_x_4503:
        /* <DEDUP_REMOVED lines=9> */
.L_x_4816:
[----:B------:R-:W-:Y:S05]  /*28230*/  BSYNC B1 ;  /* 0x0000000000017941 */ /* 0x000fea0003800000 */
.L_x_4505:
[----:B------:R-:W-:Y:S04]  /*28240*/  BSSY B1, `(.L_x_4507) ;  /* 0x000008c000017945 */ /* 0x000fe80003800000 */
[----:B------:R-:W-:Y:S05]  /*28250*/  @!P6 BRA `(.L_x_4508) ;  /* 0x000000080028e947 */ /* 0x000fea0003800000 */
[----:B------:R-:W2:Y:S01]  /*28260*/  LDL R9, [R1] ;  /* 0x0000000001097983 */ /* 0x000ea20000100800 */
[----:B------:R-:W-:Y:S01]  /*28270*/  IMAD R11, R35, 0x8, R17 ;  /* 0x00000008230b7824 */ /* 0x000fe200078e0211 */
[----:B------:R-:W1:Y:S01]  /*28280*/  S2R R8, SR_TID.X ;  /* 0x0000000000087919 */ /* 0x000e620000002100 */
[----:B------:R-:W-:Y:S01]  /*28290*/  BSSY B2, `(.L_x_4509) ;  /* 0x0000006000027945 */ /* 0x000fe20003800000 */
[----:B-1----:R-:W-:-:S04]  /*282a0*/  LOP3.LUT R8, R8, 0x7f, RZ, 0xc0, !PT ;  /* 0x0000007f08087812 */ /* 0x002fc800078ec0ff */
[----:B------:R-:W-:Y:S02]  /*282b0*/  ISETP.NE.AND P2, PT, R8, RZ, PT ;  /* 0x000000ff0800720c */ /* 0x000fe40003f45270 */
[----:B--2---:R-:W-:-:S04]  /*282c0*/  SHF.L.U32 R10, R9, 0x1f, RZ ;  /* 0x0000001f090a7819 */ /* 0x004fc800000006ff */
[----:B------:R-:W1:Y:S02]  /*282d0*/  SYNCS.PHASECHK.TRANS64.TRYWAIT P0, [R11+URZ+0x334a0], R10 ;  /* 0x0334a00a0b0075a7 */ /* 0x000e64000800017f */
[----:B-1----:R-:W-:Y:S05]  /*282e0*/  @!P0 BRA `(.L_x_4510) ;  /* 0x000000c0004c8947 */ /* 0x002fea0003800000 */
.L_x_4817:
[----:B------:R-:W-:Y:S05]  /*282f0*/  BSYNC B2 ;  /* 0x0000000000027941 */ /* 0x000fea0003800000 */
.L_x_4509:
[----:B------:R-:W-:Y:S04]  /*28300*/  BSSY B2, `(.L_x_4511) ;  /* 0x0000009000027945 */ /* 0x000fe80003800000 */
[----:B------:R-:W-:Y:S05]  /*28310*/  @P2 BRA `(.L_x_4512) ;  /* 0x00000000001c2947 */ /* 0x000fea0003800000 */
[----:B0-----:R-:W0:Y:S02]  /*28320*/  S2R R7, SR_TID.X ;  /* 0x0000000000077919 */ /* 0x001e240000002100 */
[----:B0-----:R-:W-:Y:S02]  /*28330*/  LOP3.LUT R8, R7, 0x1f, RZ, 0xc0, !PT ;  /* 0x0000001f07087812 */ /* 0x001fe400078ec0ff */
[----:B------:R-:W-:Y:S02]  /*28340*/  MOV R7, 0x7800 ;  /* 0x0000780000077802 */ /* 0x000fe40000000f00 */
[----:B------:R-:W-:Y:S02]  /*28350*/  ISETP.NE.AND P0, PT, R8, RZ, PT ;  /* 0x000000ff0800720c */ /* 0x000fe40003f05270 */
[----:B------:R2:W-:Y:S11]  /*28360*/  SYNCS.ARRIVE.TRANS64 RZ, [R11+URZ+0x33490], R7 ;  /* 0x033490070bff79a7 */ /* 0x0005f6000800003f */
[----:B--2---:R-:W-:Y:S05]  /*28370*/  @!P0 BRA `(.L_x_4512) ;  /* 0x0000000000048947 */ /* 0x004fea0003800000 */
[----:B------:R-:W-:Y:S01]  /*28380*/  BPT.TRAP 0x1 ;  /* 0x000000040000795c */ /* 0x000fe20000300000 */
.L_x_4512:
[----:B------:R-:W-:Y:S05]  /*28390*/  BSYNC B2 ;  /* 0x0000000000027941 */ /* 0x000fea0003800000 */
.L_x_4511:
        /* <DEDUP_REMOVED lines=8> */
[----:B0-----:R-:W-:Y:S01]  /*28420*/  VIADD R7, R11, 0x33490 ;  /* 0x000334900b077836 */ /* 0x001fe20000000000 */
[----:B------:R-:W-:Y:S01]  /*28430*/  UMOV UR6, 0x0 ;  /* 0x0000000000067882 */ /* 0x000fe20000000000 */
[----:B------:R-:W-:Y:S01]  /*28440*/  VIADD R12, R9, 0x24200 ;  /* 0x00024200090c7836 */ /* 0x000fe20000000000 */
[----:B------:R-:W-:-:S09]  /*28450*/  UMOV UR7, 0x12f00000 ;  /* 0x12f0000000077882 */ /* 0x000fd20000000000 */
.L_x_4513:
        /* <DEDUP_REMOVED lines=16> */
.L_x_4514:
        /* <DEDUP_REMOVED lines=12> */
[----:B------:R-:W-:Y:S01]  /*28620*/  UMOV UR6, 0x0 ;  /* 0x0000000000067882 */ /* 0x000fe20000000000 */
[----:B------:R-:W-:Y:S01]  /*28630*/  IADD3 R12, R9, 0x29200, RZ ;  /* 0x00029200090c7810 */ /* 0x000fe20007ffe0ff */
[----:B------:R-:W-:Y:S01]  /*28640*/  UMOV UR7, 0x12f00000 ;  /* 0x12f0000000077882 */ /* 0x000fe20000000000 */
[----:B------:R-:W-:-:S15]  /*28650*/  R2UR UR10, R14 ;  /* 0x000000000e0a72ca */ /* 0x000fde00000e0000 */
.L_x_4515:
        /* <DEDUP_REMOVED lines=13> */
.L_x_4818:
[----:B------:R-:W-:Y:S05]  /*28730*/  BSYNC B2 ;  /* 0x0000000000027941 */ /* 0x000fea0003800000 */
.L_x_4516:
        /* <DEDUP_REMOVED lines=11> */
.L_x_4519:
[----:B------:R-:W-:Y:S05]  /*287f0*/  BSYNC B2 ;  /* 0x0000000000027941 */ /* 0x000fea0003800000 */
.L_x_4518:
[----:B------:R-:W-:Y:S01]  /*28800*/  R2UR UR10, R19 ;  /* 0x00000000130a72ca */ /* 0x000fe200000e0000 */
[----:B------:R-:W-:Y:S01]  /*28810*/  UIADD3 UR4, UP0, UR40, 0x670, URZ ;  /* 0x0000067028047890 */ /* 0x000fe2000ff1e03f */
[----:B------:R-:W-:Y:S01]  /*28820*/  R2UR UR6, R12 ;  /* 0x000000000c0672ca */ /* 0x000fe200000e0000 */
[----:B01----:R-:W-:Y:S01]  /*28830*/  VIADD R11, R11, 0x334b0 ;  /* 0x000334b00b0b7836 */ /* 0x003fe20000000000 */
[----:B------:R-:W-:Y:S01]  /*28840*/  R2UR UR7, R13 ;  /* 0x000000000d0772ca */ /* 0x000fe200000e0000 */
[----:B------:R-:W-:Y:S01]  /*28850*/  VIADD R7, R9, 0xf200 ;  /* 0x0000f20009077836 */ /* 0x000fe20000000000 */
[----:B------:R-:W-:Y:S01]  /*28860*/  PLOP3.LUT P0, PT, PT, PT, PT, 0x80, 0x0 ;  /* 0x000000000000781c */ /* 0x000fe20003f0f070 */
[----:B------:R-:W-:-:S12]  /*28870*/  UIADD3.X UR5, URZ, UR41, URZ, UP0, !UPT ;  /* 0x000000293f057290 */ /* 0x000fd800087fe43f */
.L_x_4520:
        /* <DEDUP_REMOVED lines=15> */
.L_x_4521:
        /* <DEDUP_REMOVED lines=15> */
.L_x_4522:
        /* <DEDUP_REMOVED lines=10> */
.L_x_4508:
[----:B------:R-:W-:Y:S05]  /*28b00*/  BSYNC B1 ;  /* 0x0000000000017941 */ /* 0x000fea0003800000 */
.L_x_4507:
[----:B0-----:R-:W2:Y:S01]  /*28b10*/  LDL.LU R7, [R1] ;  /* 0x0000000001077983 */ /* 0x001ea20000300800 */
[----:B------:R-:W-:Y:S01]  /*28b20*/  IADD3 R35, R35, 0x1, RZ ;  /* 0x0000000123237810 */ /* 0x000fe20007ffe0ff */
[----:B------:R-:W-:Y:S01]  /*28b30*/  VIADD R11, R3, 0xfffffffe ;  /* 0xfffffffe030b7836 */ /* 0x000fe20000000000 */
[----:B------:R-:W-:Y:S02]  /*28b40*/  PLOP3.LUT P0, PT, PT, PT, PT, 0x8, 0x0 ;  /* 0x000000000000781c */ /* 0x000fe40003f0e170 */
[----:B------:R-:W-:Y:S02]  /*28b50*/  ISETP.NE.AND P2, PT, R35, 0x2, PT ;  /* 0x000000022300780c */ /* 0x000fe40003f45270 */
[----:B------:R-:W-:Y:S02]  /*28b60*/  ISETP.GE.AND P3, PT, R11, R6, PT ;  /* 0x000000060b00720c */ /* 0x000fe40003f66270 */
[----:B------:R-:W-:Y:S02]  /*28b70*/  SEL R3, RZ, 0x1, P2 ;  /* 0x00000001ff037807 */ /* 0x000fe40001000000 */
[----:B------:R-:W-:-:S02]  /*28b80*/  SEL R35, R35, RZ, P2 ;  /* 0x000000ff23237207 */ /* 0x000fc40001000000 */
[----:B--2---:R-:W-:-:S05]  /*28b90*/  LOP3.LUT R7, R7, R3, RZ, 0x3c, !PT ;  /* 0x0000000307077212 */ /* 0x004fca00078e3cff */
[----:B------:R0:W-:Y:S02]  /*28ba0*/  STL [R1], R7 ;  /* 0x0000000701007387 */ /* 0x0001e40000100800 */
[----:B------:R-:W-:Y:S05]  /*28bb0*/  @!P3 BRA `(.L_x_4501) ;  /* 0x00000008005cb947 */ /* 0x000fea0003800000 */
.L_x_4539:
[----:B------:R-:W-:Y:S05]  /*28bc0*/  YIELD ;  /* 0x0000000000007946 */ /* 0x000fea0003800000 */
[----:B------:R-:W-:Y:S04]  /*28bd0*/  BSSY B1, `(.L_x_4523) ;  /* 0x000008b000017945 */ /* 0x000fe80003800000 */
[----:B-1----:R-:W-:Y:S05]  /*28be0*/  @!P6 BRA `(.L_x_4524) ;  /* 0x000000080024e947 */ /* 0x002fea0003800000 */
[----:B0-----:R-:W2:Y:S01]  /*28bf0*/  LDL R7, [R1] ;  /* 0x0000000001077983 */ /* 0x001ea20000100800 */
[----:B------:R-:W-:Y:S01]  /*28c00*/  IMAD R10, R35, 0x8, R17 ;  /* 0x00000008230a7824 */ /* 0x000fe200078e0211 */
[----:B------:R-:W0:Y:S01]  /*28c10*/  S2R R3, SR_TID.X ;  /* 0x0000000000037919 */ /* 0x000e220000002100 */
[----:B------:R-:W-:Y:S01]  /*28c20*/  BSSY B2, `(.L_x_4525) ;  /* 0x0000006000027945 */ /* 0x000fe20003800000 */
[----:B0-----:R-:W-:-:S04]  /*28c30*/  LOP3.LUT R3, R3, 0x7f, RZ, 0xc0, !PT ;  /* 0x0000007f03037812 */ /* 0x001fc800078ec0ff */
[----:B------:R-:W-:Y:S02]  /*28c40*/  ISETP.NE.AND P3, PT, R3, RZ, PT ;  /* 0x000000ff0300720c */ /* 0x000fe40003f65270 */
[----:B--2---:R-:W-:-:S04]  /*28c50*/  SHF.L.U32 R9, R7, 0x1f, RZ ;  /* 0x0000001f07097819 */ /* 0x004fc800000006ff */
[----:B------:R-:W0:Y:S02]  /*28c60*/  SYNCS.PHASECHK.TRANS64.TRYWAIT P2, [R10+URZ+0x334a0], R9 ;  /* 0x0334a0090a0075a7 */ /* 0x000e24000804017f */
[----:B0-----:R-:W-:Y:S05]  /*28c70*/  @!P2 BRA `(.L_x_4526) ;  /* 0x000000b80010a947 */ /* 0x001fea0003800000 */
.L_x_4819:
[----:B------:R-:W-:Y:S05]  /*28c80*/  BSYNC B2 ;  /* 0x0000000000027941 */ /* 0x000fea0003800000 */
.L_x_4525:
[----:B------:R-:W-:Y:S04]  /*28c90*/  BSSY B2, `(.L_x_4527) ;  /* 0x0000009000027945 */ /* 0x000fe80003800000 */
[----:B------:R-:W-:Y:S05]  /*28ca0*/  @P3 BRA `(.L_x_4528) ;  /* 0x00000000001c3947 */ /* 0x000fea0003800000 */
[----:B------:R-:W1:Y:S02]  /*28cb0*/  S2R R3, SR_TID.X ;  /* 0x0000000000037919 */ /* 0x000e640000002100 */
[----:B-1----:R-:W-:Y:S01]  /*28cc0*/  LOP3.LUT R7, R3, 0x1f, RZ, 0xc0, !PT ;  /* 0x0000001f03077812 */ /* 0x002fe200078ec0ff */
[----:B------:R-:W-:-:S03]  /*28cd0*/  IMAD.MOV.U32 R3, RZ, RZ, 0x7800 ;  /* 0x00007800ff037424 */ /* 0x000fc600078e00ff */
[----:B------:R-:W-:Y:S01]  /*28ce0*/  ISETP.NE.AND P2, PT, R7, RZ, PT ;  /* 0x000000ff0700720c */ /* 0x000fe20003f45270 */
[----:B------:R1:W-:-:S12]  /*28cf0*/  SYNCS.ARRIVE.TRANS64 RZ, [R10+URZ+0x33490], R3 ;  /* 0x033490030aff79a7 */ /* 0x0003d8000800003f */
[----:B-1----:R-:W-:Y:S05]  /*28d00*/  @!P2 BRA `(.L_x_4528) ;  /* 0x000000000004a947 */ /* 0x002fea0003800000 */
[----:B------:R-:W-:Y:S01]  /*28d10*/  BPT.TRAP 0x1 ;  /* 0x000000040000795c */ /* 0x000fe20000300000 */
.L_x_4528:
[----:B------:R-:W-:Y:S05]  /*28d20*/  BSYNC B2 ;  /* 0x0000000000027941 */ /* 0x000fea0003800000 */
.L_x_4527:
        /* <DEDUP_REMOVED lines=8> */
[----:B------:R-:W-:Y:S01]  /*28db0*/  VIADD R12, R8, 0x24200 ;  /* 0x00024200080c7836 */ /* 0x000fe20000000000 */
[----:B------:R-:W-:Y:S01]  /*28dc0*/  UMOV UR6, 0x0 ;  /* 0x0000000000067882 */ /* 0x000fe20000000000 */
[----:B------:R-:W-:-:S10]  /*28dd0*/  UMOV UR7, 0x12f00000 ;  /* 0x12f0000000077882 */ /* 0x000fd40000000000 */
.L_x_4529:
        /* <DEDUP_REMOVED lines=12> */
[----:B------:R-:W-:Y:S01]  /*28ea0*/  UMOV UR6, 0x0 ;  /* 0x0000000000067882 */ /* 0x000fe20000000000 */
[----:B------:R-:W-:Y:S01]  /*28eb0*/  IADD3 R12, R8, 0x26a00, RZ ;  /* 0x00026a00080c7810 */ /* 0x000fe20007ffe0ff */
[----:B------:R-:W-:Y:S01]  /*28ec0*/  UMOV UR7, 0x12f00000 ;  /* 0x12f0000000077882 */ /* 0x000fe20000000000 */
[----:B------:R-:W-:-:S15]  /*28ed0*/  R2UR UR10, R19 ;  /* 0x00000000130a72ca */ /* 0x000fde00000e0000 */
.L_x_4530:
        /* <DEDUP_REMOVED lines=16> */
.L_x_4531:
        /* <DEDUP_REMOVED lines=13> */
.L_x_4820:
[----:B------:R-:W-:Y:S05]  /*290b0*/  BSYNC B2 ;  /* 0x0000000000027941 */ /* 0x000fea0003800000 */
.L_x_4532:
        /* <DEDUP_REMOVED lines=11> */
.L_x_4535:
[----:B------:R-:W-:Y:S05]  /*29170*/  BSYNC B2 ;  /* 0x0000000000027941 */ /* 0x000fea0003800000 */
.L_x_4534:
        /* <DEDUP_REMOVED lines=8> */
.L_x_4536:
        /* <DEDUP_REMOVED lines=10> */
[----:B------:R-:W-:Y:S02]  /*292a0*/  R2UR UR10, R19 ;  /* 0x00000000130a72ca */ /* 0x000fe400000e0000 */
[----:B------:R-:W-:Y:S02]  /*292b0*/  R2UR UR6, R12 ;  /* 0x000000000c0672ca */ /* 0x000fe400000e0000 */
[----:B------:R-:W-:Y:S02]  /*292c0*/  R2UR UR7, R13 ;  /* 0x000000000d0772ca */ /* 0x000fe400000e0000 */
[----:B------:R-:W-:Y:S02]  /*292d0*/  PLOP3.LUT P2, PT, PT, PT, PT, 0x80, 0x0 ;  /* 0x000000000000781c */ /* 0x000fe40003f4f070 */
[----:B------:R-:W-:-:S11]  /*292e0*/  IADD3 R3, R8, 0x11a00, RZ ;  /* 0x00011a0008037810 */ /* 0x000fd60007ffe0ff */
.L_x_4537:
        /* <DEDUP_REMOVED lines=15> */
.L_x_4538:
        /* <DEDUP_REMOVED lines=10> */
.L_x_4524:
[----:B------:R-:W-:Y:S05]  /*29480*/  BSYNC B1 ;  /* 0x0000000000017941 */ /* 0x000fea0003800000 */
.L_x_4523:
[----:B------:R-:W2:Y:S01]  /*29490*/  LDL.LU R9, [R1] ;  /* 0x0000000001097983 */ /* 0x000ea20000300800 */
[----:B------:R-:W-:Y:S01]  /*294a0*/  VIADD R35, R35, 0x1 ;  /* 0x0000000123237836 */ /* 0x000fe20000000000 */
[C---:B------:R-:W-:Y:S01]  /*294b0*/  ISETP.GT.AND P3, PT, R11.reuse, R6, PT ;  /* 0x000000060b00720c */ /* 0x040fe20003f64270 */
[----:B------:R-:W-:-:S03]  /*294c0*/  VIADD R11, R11, 0xffffffff ;  /* 0xffffffff0b0b7836 */ /* 0x000fc60000000000 */
[----:B------:R-:W-:-:S04]  /*294d0*/  ISETP.NE.AND P2, PT, R35, 0x2, PT ;  /* 0x000000022300780c */ /* 0x000fc80003f45270 */
[----:B------:R-:W-:Y:S02]  /*294e0*/  SEL R3, RZ, 0x1, P2 ;  /* 0x00000001ff037807 */ /* 0x000fe40001000000 */
[----:B------:R-:W-:Y:S02]  /*294f0*/  SEL R35, R35, RZ, P2 ;  /* 0x000000ff23237207 */ /* 0x000fe40001000000 */
[----:B--2---:R-:W-:-:S05]  /*29500*/  LOP3.LUT R9, R9, R3, RZ, 0x3c, !PT ;  /* 0x0000000309097212 */ /* 0x004fca00078e3cff */
[----:B------:R1:W-:Y:S01]  /*29510*/  STL [R1], R9 ;  /* 0x0000000901007387 */ /* 0x0003e20000100800 */
[----:B------:R-:W-:Y:S05]  /*29520*/  @P3 BRA `(.L_x_4539) ;  /* 0xfffffff400a43947 */ /* 0x000fea000383ffff */
.L_x_4501:
[----:B------:R-:W-:Y:S05]  /*29530*/  BSYNC B0 ;  /* 0x0000000000007941 */ /* 0x000fea0003800000 */
.L_x_4500:
[----:B------:R-:W-:Y:S05]  /*29540*/  @!P0 WARPSYNC.ALL ;  /* 0x0000000000008948 */ /* 0x000fea0003800000 */
[----:B------:R-:W-:Y:S01]  /*29550*/  @!P0 BAR.SYNC.DEFER_BLOCKING 0xc, 0x180 ;  /* 0x0306000000008b1d */ /* 0x000fe20000010000 */
[----:B------:R-:W-:-:S05]  /*29560*/  IMAD.MOV.U32 R0, RZ, RZ, RZ ;  /* 0x000000ffff007224 */ /* 0x000fca00078e00ff */
[----:B------:R-:W-:Y:S04]  /*29570*/  BSSY B0, `(.L_x_4540) ;  /* 0x000001e000007945 */ /* 0x000fe80003800000 */
[----:B------:R-:W-:Y:S05]  /*29580*/  @!P1 BRA `(.L_x_4541) ;  /* 0x0000000000709947 */ /* 0x000fea0003800000 */
[----:B------:R-:W-:-:S13]  /*29590*/  ISETP.NE.AND P0, PT, R5, RZ, PT ;  /* 0x000000ff0500720c */ /* 0x000fda0003f05270 */
[----:B------:R-:W2:Y:S02]  /*295a0*/  @!P0 LDC R5, c[0x0][0x9f0] ;  /* 0x00027c00ff058b82 */ /* 0x000ea40000000800 */
[-C--:B--2---:R-:W-:Y:S02]  /*295b0*/  IABS R0, R5.reuse ;  /* 0x0000000500007213 */ /* 0x084fe40000000000 */
[----:B0-----:R-:W-:Y:S02]  /*295c0*/  IABS R7, R5 ;  /* 0x0000000500077213 */ /* 0x001fe40000000000 */
[----:B------:R-:W0:Y:S02]  /*295d0*/  I2F.RP R2, R0 ;  /* 0x0000000000027306 */ /* 0x000e240000209400 */
[----:B------:R-:W-:-:S06]  /*295e0*/  IADD3 R7, RZ, -R7, RZ ;  /* 0x80000007ff077210 */ /* 0x000fcc0007ffe0ff */
[----:B0-----:R-:W0:Y:S02]  /*295f0*/  MUFU.RCP R2, R2 ;  /* 0x0000000200027308 */ /* 0x001e240000001000 */
[----:B0-----:R-:W-:-:S06]  /*29600*/  VIADD R2, R2, 0xffffffe ;  /* 0x0ffffffe02027836 */ /* 0x001fcc0000000000 */
        /* <DEDUP_REMOVED lines=20> */
.L_x_4541:
[----:B------:R-:W-:Y:S05]  /*29750*/  BSYNC B0 ;  /* 0x0000000000007941 */ /* 0x000fea0003800000 */
.L_x_4540:
[----:B------:R-:W-:-:S05]  /*29760*/  IMAD R2, R4, R0, RZ ;  /* 0x0000000004027224 */ /* 0x000fca00078e02ff */
[----:B------:R2:W-:Y:S01]  /*29770*/  STL [R1+0x10], R2 ;  /* 0x0000100201007387 */ /* 0x0005e20000100800 */
[----:B------:R-:W-:-:S04]  /*29780*/  VIADDMNMX R31, R2, R0, R31, PT ;  /* 0x00000000021f7246 */ /* 0x000fc8000380011f */
[----:B------:R-:W-:-:S13]  /*29790*/  ISETP.GT.AND P0, PT, R31, R2, PT ;  /* 0x000000021f00720c */ /* 0x000fda0003f04270 */
        /* <DEDUP_REMOVED lines=14> */
[----:B0-----:R-:W0:Y:S01]  /*29880*/  POPC R7, R4 ;  /* 0x0000000400077309 */ /* 0x001e220000000000 */
[----:B--2---:R-:W0:Y:S02]  /*29890*/  SHFL.IDX PT, R0, R3, R0, 0x1f ;  /* 0x00001f0003007589 */ /* 0x004e2400000e0000 */
[----:B0-----:R-:W-:Y:S01]  /*298a0*/  IADD3 R24, R0, UR38, R7 ;  /* 0x0000002600187c10 */ /* 0x001fe2000fffe007 */
[----:B------:R-:W-:Y:S06]  /*298b0*/  BRA `(.L_x_4543) ;  /* 0x0000005000e87947 */ /* 0x000fec0003800000 */
.L_x_4542:
        /* <DEDUP_REMOVED lines=19> */
[----:B-12---:R-:W-:Y:S05]  /*299f0*/  CALL.ABS.NOINC R2 ;  /* 0x0000000002007343 */ /* 0x006fea0003c00000 */
.L_x_4545:
[----:B------:R-:W-:Y:S05]  /*29a00*/  BSYNC B6 ;  /* 0x0000000000067941 */ /* 0x000fea0003800000 */
.L_x_4544:
[----:B------:R-:W2:Y:S01]  /*29a10*/  LDL.LU R33, [R1+0x8] ;  /* 0x0000080001217983 */ /* 0x000ea20000300800 */
[----:B------:R-:W-:Y:S01]  /*29a20*/  IADD3 R0, R17, 0xf200, RZ ;  /* 0x0000f20011007810 */ /* 0x000fe20007ffe0ff */
[----:B------:R-:W-:Y:S03]  /*29a30*/  BSSY B6, `(.L_x_4546) ;  /* 0x0000016000067945 */ /* 0x000fe60003800000 */
[----:B------:R-:W-:Y:S02]  /*29a40*/  LOP3.LUT P0, RZ, R0, 0x1bf, RZ, 0xc0, !PT ;  /* 0x000001bf00ff7812 */ /* 0x000fe4000780c0ff */
[----:B--2---:R-:W-:-:S11]  /*29a50*/  LOP3.LUT R33, R33, 0xfffffffe, RZ, 0xc0, !PT ;  /* 0xfffffffe21217812 */ /* 0x004fd600078ec0ff */
[----:B------:R-:W-:-:S05]  /*29a60*/  @P0 LOP3.LUT R33, R33, 0x1, RZ, 0xfc, !PT ;  /* 0x0000000121210812 */ /* 0x000fca00078efcff */
[----:B------:R2:W-:Y:S01]  /*29a70*/  STL [R1+0x8], R33 ;  /* 0x0000082101007387 */ /* 0x0005e20000100800 */
[----:B------:R-:W-:Y:S05]  /*29a80*/  @!P0 BRA `(.L_x_4547) ;  /* 0x0000000000408947 */ /* 0x000fea0003800000 */
[----:B------:R-:W-:Y:S01]  /*29a90*/  MOV R2, 0x0 ;  /* 0x0000000000027802 */ /* 0x000fe20000000f00 */
[----:B------:R-:W-:Y:S01]  /*29aa0*/  ULDC.64 UR6, c[0x4][0x1b0] ;  /* 0x01006c0000067ab9 */ /* 0x000fe20000000a00 */
[----:B------:R-:W-:Y:S01]  /*29ab0*/  ULDC.64 UR8, c[0x4][0x1b8] ;  /* 0x01006e0000087ab9 */ /* 0x000fe20000000a00 */
[----:B------:R-:W-:Y:S01]  /*29ac0*/  ULDC.64 UR4, c[0x4][0xb8] ;  /* 0x01002e0000047ab9 */ /* 0x000fe20000000a00 */
[----:B------:R-:W-:Y:S01]  /*29ad0*/  IMAD.U32 R4, RZ, RZ, UR6 ;  /* 0x00000006ff047e24 */ /* 0x000fe2000f8e00ff */
[----:B------:R-:W-:Y:S01]  /*29ae0*/  MOV R12, 0x1 ;  /* 0x00000001000c7802 */ /* 0x000fe20000000f00 */
[----:B------:R-:W3:Y:S01]  /*29af0*/  LDC.64 R2, c[0x4][R2] ;  /* 0x0100000002027b82 */ /* 0x000ee20000000a00 */
[----:B------:R-:W-:Y:S02]  /*29b00*/  IMAD.U32 R5, RZ, RZ, UR7 ;  /* 0x00000007ff057e24 */ /* 0x000fe4000f8e00ff */
[----:B------:R-:W-:Y:S02]  /*29b10*/  IMAD.U32 R6, RZ, RZ, UR8 ;  /* 0x00000008ff067e24 */ /* 0x000fe4000f8e00ff */
[----:B0-----:R-:W-:-:S02]  /*29b20*/  IMAD.U32 R7, RZ, RZ, UR9 ;  /* 0x00000009ff077e24 */ /* 0x001fc4000f8e00ff */
[----:B------:R-:W-:Y:S02]  /*29b30*/  IMAD.U32 R10, RZ, RZ, UR4 ;  /* 0x00000004ff0a7e24 */ /* 0x000fe4000f8e00ff */
[----:B------:R-:W-:Y:S02]  /*29b40*/  IMAD.U32 R11, RZ, RZ, UR5 ;  /* 0x00000005ff0b7e24 */ /* 0x000fe4000f8e00ff */
[----:B------:R-:W-:Y:S02]  /*29b50*/  IMAD.MOV.U32 R8, RZ, RZ, 0x70 ;  /* 0x00000070ff087424 */ /* 0x000fe400078e00ff */
[----:B------:R-:W-:-:S07]  /*29b60*/  IMAD.MOV.U32 R13, RZ, RZ, RZ ;  /* 0x000000ffff0d7224 */ /* 0x000fce00078e00ff */
[----:B------:R-:W-:-:S07]  /*29b70*/  LEPC R20, `(.L_x_4547) ;  /* 0x000000001014794e */ /* 0x000fce0000000000 */
[----:B-123--:R-:W-:Y:S05]  /*29b80*/  CALL.ABS.NOINC R2 ;  /* 0x0000000002007343 */ /* 0x00efea0003c00000 */
.L_x_4547:
[----:B------:R-:W-:Y:S05]  /*29b90*/  BSYNC B6 ;  /* 0x0000000000067941 */ /* 0x000fea0003800000 */
.L_x_4546:
        /* <DEDUP_REMOVED lines=12> */
[----:B------:R-:W-:Y:S02]  /*29c60*/  IMAD.U32 R6, RZ, RZ, UR8 ;  /* 0x00000008ff067e24 */ /* 0x000fe4000f8e00ff */
[----:B0-----:R-:W-:-:S02]  /*29c70*/  IMAD.U32 R7, RZ, RZ, UR9 ;  /* 0x00000009ff077e24 */ /* 0x001fc4000f8e00ff */
[----:B------:R-:W-:Y:S02]  /*29c80*/  IMAD.U32 R10, RZ, RZ, UR4 ;  /* 0x00000004ff0a7e24 */ /* 0x000fe4000f8e00ff */
[----:B------:R-:W-:Y:S02]  /*29c90*/  IMAD.MOV.U32 R8, RZ, RZ, 0x70 ;  /* 0x00000070ff087424 */ /* 0x000fe400078e00ff */
[----:B------:R-:W-:Y:S02]  /*29ca0*/  IMAD.MOV.U32 R12, RZ, RZ, 0x1 ;  /* 0x00000001ff0c7424 */ /* 0x000fe400078e00ff */
[----:B------:R-:W-:-:S07]  /*29cb0*/  IMAD.MOV.U32 R13, RZ, RZ, RZ ;  /* 0x000000ffff0d7224 */ /* 0x000fce00078e00ff */
[----:B------:R-:W-:-:S07]  /*29cc0*/  LEPC R20, `(.L_x_4549) ;  /* 0x000000001014794e */ /* 0x000fce0000000000 */
[----:B-123--:R-:W-:Y:S05]  /*29cd0*/  CALL.ABS.NOINC R2 ;  /* 0x0000000002007343 */ /* 0x00efea0003c00000 */
.L_x_4549:
[----:B------:R-:W-:Y:S05]  /*29ce0*/  BSYNC B6 ;  /* 0x0000000000067941 */ /* 0x000fea0003800000 */
.L_x_4548:
        /* <DEDUP_REMOVED lines=19> */
.L_x_4551:
[----:B------:R-:W-:Y:S05]  /*29e20*/  BSYNC B6 ;  /* 0x0000000000067941 */ /* 0x000fea0003800000 */
.L_x_4550:
[----:B------:R-:W3:Y:S01]  /*29e30*/  LDL R21, [R1+0x4] ;  /* 0x0000040001157983 */ /* 0x000ee20000100800 */
[----:B------:R-:W-:Y:S01]  /*29e40*/  ULDC.64 UR4, c[0x0][0x9f8] ;  /* 0x00027e0000047ab9 */ /* 0x000fe20000000a00 */
[----:B------:R-:W4:Y:S01]  /*29e50*/  LDC R12, c[0x0][0x430] ;  /* 0x00010c00ff0c7b82 */ /* 0x000f220000000800 */
[----:B------:R-:W-:Y:S01]  /*29e60*/  ISETP.NE.U32.AND P0, PT, RZ, UR4, PT ;  /* 0x00000004ff007c0c */ /* 0x000fe2000bf05070 */
[----:B------:R-:W0:Y:S03]  /*29e70*/  S2R R2, SR_TID.X ;  /* 0x0000000000027919 */ /* 0x000e260000002100 */
[----:B------:R-:W-:-:S13]  /*29e80*/  ISETP.NE.AND.EX P0, PT, RZ, UR5, PT, P0 ;  /* 0x00000005ff007c0c */ /* 0x000fda000bf05300 */
[----:B------:R-:W-:-:S04]  /*29e90*/  @P0 IADD3 R28, P1, R28, UR4, RZ ;  /* 0x000000041c1c0c10 */ /* 0x000fc8000ff3e0ff */
[----:B------:R-:W-:-:S05]  /*29ea0*/  @P0 IADD3.X R29, R29, UR5, RZ, P1, !PT ;  /* 0x000000051d1d0c10 */ /* 0x000fca0008ffe4ff */
[----:B------:R-:W3:Y:S01]  /*29eb0*/  @P0 LDG.E R36, desc[UR50][R28.64] ;  /* 0x000000321c240981 */ /* 0x000ee2000c1e1900 */
[----:B----4-:R-:W-:Y:S01]  /*29ec0*/  ISETP.NE.AND P0, PT, R12, 0x1, PT ;  /* 0x000000010c00780c */ /* 0x010fe20003f05270 */
[----:B------:R-:W-:Y:S01]  /*29ed0*/  IMAD.MOV.U32 R5, RZ, RZ, 0xa0 ;  /* 0x000000a0ff057424 */ /* 0x000fe200078e00ff */
[----:B------:R-:W4:Y:S03]  /*29ee0*/  S2R R34, SR_TID.X ;  /* 0x0000000000227919 */ /* 0x000f260000002100 */
[----:B------:R-:W-:Y:S01]  /*29ef0*/  IMAD R5, R31, R5, -0xa0 ;  /* 0xffffff601f057424 */ /* 0x000fe200078e0205 */
[C---:B0-----:R-:W-:Y:S01]  /*29f00*/  LOP3.LUT R20, R2.reuse, 0x7f, RZ, 0xc0, !PT ;  /* 0x0000007f02147812 */ /* 0x041fe200078ec0ff */
[----:B------:R-:W-:-:S03]  /*29f10*/  IMAD.SHL.U32 R2, R2, 0x20, RZ ;  /* 0x0000002002027824 */ /* 0x000fc600078e00ff */
[----:B------:R-:W-:-:S03]  /*29f20*/  SHF.R.U32.HI R20, RZ, 0x2, R20 ;  /* 0x00000002ff147819 */ /* 0x000fc60000011614 */
[----:B------:R-:W0:Y:S01]  /*29f30*/  @P0 LDC R3, c[0x0][0x434] ;  /* 0x00010d00ff030b82 */ /* 0x000e220000000800 */
[----:B------:R-:W-:Y:S02]  /*29f40*/  LOP3.LUT R2, R20, 0x60, R2, 0xf8, !PT ;  /* 0x0000006014027812 */ /* 0x000fe400078ef802 */
[----:B------:R-:W2:Y:S03]  /*29f50*/  S2R R20, SR_TID.X ;  /* 0x0000000000147919 */ /* 0x000ea60000002100 */
[----:B------:R-:W-:Y:S02]  /*29f60*/  IMAD.IADD R2, R2, 0x1, R5 ;  /* 0x0000000102027824 */ /* 0x000fe400078e0205 */
[----:B------:R-:W0:Y:S03]  /*29f70*/  @P0 LDC R0, c[0x0][0x438] ;  /* 0x00010e00ff000b82 */ /* 0x000e260000000800 */
[----:B------:R-:W-:-:S05]  /*29f80*/  ISETP.GE.AND P1, PT, R2, R26, PT ;  /* 0x0000001a0200720c */ /* 0x000fca0003f26270 */
[----:B-1----:R-:W1:Y:S01]  /*29f90*/  @P0 LDC R9, c[0x0][0x434] ;  /* 0x00010d00ff090b82 */ /* 0x002e620000000800 */
[----:B--2---:R-:W-:-:S04]  /*29fa0*/  LOP3.LUT R20, R20, 0x7f, RZ, 0xc0, !PT ;  /* 0x0000007f14147812 */ /* 0x004fc800078ec0ff */
[----:B------:R-:W-:Y:S01]  /*29fb0*/  SHF.R.U32.HI R4, RZ, 0x2, R20 ;  /* 0x00000002ff047819 */ /* 0x000fe20000011614 */
[----:B----4-:R-:W-:-:S05]  /*29fc0*/  IMAD.SHL.U32 R20, R34, 0x20, RZ ;  /* 0x0000002022147824 */ /* 0x010fca00078e00ff */
[----:B------:R-:W-:Y:S02]  /*29fd0*/  LOP3.LUT R20, R4, 0x60, R20, 0xf8, !PT ;  /* 0x0000006004147812 */ /* 0x000fe400078ef814 */
[----:B------:R-:W2:Y:S02]  /*29fe0*/  @P0 LDC R4, c[0x0][0x438] ;  /* 0x00010e00ff040b82 */ /* 0x000ea40000000800 */
[----:B------:R-:W-:-:S05]  /*29ff0*/  LOP3.LUT R20, R20, 0x80, RZ, 0xfc, !PT ;  /* 0x0000008014147812 */ /* 0x000fca00078efcff */
[----:B------:R-:W-:Y:S01]  /*2a000*/  IMAD.IADD R5, R20, 0x1, R5 ;  /* 0x0000000114057824 */ /* 0x000fe200078e0205 */
[----:B------:R-:W-:Y:S01]  /*2a010*/  LOP3.LUT R33, R33, 0xfffffff7, RZ, 0xc0, !PT ;  /* 0xfffffff721217812 */ /* 0x000fe200078ec0ff */
[----:B------:R-:W-:Y:S01]  /*2a020*/  UMOV UR4, 0xffffffff ;  /* 0xffffffff00047882 */ /* 0x000fe20000000000 */
[----:B---3--:R-:W-:Y:S01]  /*2a030*/  IADD3 R6, R2, R21, RZ ;  /* 0x0000001502067210 */ /* 0x008fe20007ffe0ff */
[----:B------:R-:W-:-:S04]  /*2a040*/  IMAD.IADD R7, R5, 0x1, R21 ;  /* 0x0000000105077824 */ /* 0x000fc800078e0215 */
[----:B0-----:R-:W-:-:S04]  /*2a050*/  @P0 IMAD.HI.U32 R3, R6, R3, RZ ;  /* 0x0000000306030227 */ /* 0x001fc800078e00ff */
[----:B------:R-:W-:Y:S01]  /*2a060*/  IMAD.MOV.U32 R8, RZ, RZ, R6 ;  /* 0x000000ffff087224 */ /* 0x000fe200078e0006 */
[----:B------:R-:W-:Y:S01]  /*2a070*/  @P0 SHF.R.U32.HI R8, RZ, R0, R3 ;  /* 0x00000000ff080219 */ /* 0x000fe20000011603 */
[----:B-1----:R-:W-:Y:S01]  /*2a080*/  @P0 IMAD.HI.U32 R9, R7, R9, RZ ;  /* 0x0000000907090227 */ /* 0x002fe200078e00ff */
[----:B------:R-:W0:Y:S03]  /*2a090*/  @!P1 LDC.64 R2, c[0x0][0x428] ;  /* 0x00010a00ff029b82 */ /* 0x000e260000000a00 */
[----:B------:R-:W-:Y:S01]  /*2a0a0*/  IMAD.MOV.U32 R0, RZ, RZ, R7 ;  /* 0x000000ffff007224 */ /* 0x000fe200078e0007 */
[----:B--2---:R-:W-:Y:S01]  /*2a0b0*/  @P0 SHF.R.U32.HI R0, RZ, R4, R9 ;  /* 0x00000004ff000219 */ /* 0x004fe20000011609 */
[--C-:B------:R-:W-:Y:S01]  /*2a0c0*/  @!P1 IMAD.MOV.U32 R4, RZ, RZ, R8.reuse ;  /* 0x000000ffff049224 */ /* 0x100fe200078e0008 */
[----:B------:R-:W-:Y:S02]  /*2a0d0*/  ISETP.GE.AND P0, PT, R5, R26, PT ;  /* 0x0000001a0500720c */ /* 0x000fe40003f06270 */
[----:B------:R-:W-:-:S02]  /*2a0e0*/  @!P1 SHF.R.S32.HI R5, RZ, 0x1f, R8 ;  /* 0x0000001fff059819 */ /* 0x000fc40000011408 */
[----:B------:R-:W-:Y:S02]  /*2a0f0*/  ISETP.GT.U32.OR P0, PT, R20, 0x9f, P0 ;  /* 0x0000009f1400780c */ /* 0x000fe40000704470 */
[----:B------:R-:W-:-:S05]  /*2a100*/  SHF.R.S32.HI R13, RZ, 0x1f, R36 ;  /* 0x0000001fff0d7819 */ /* 0x000fca0000011424 */
[----:B------:R1:W-:Y:S01]  /*2a110*/  STL [R1+0xc], R13 ;  /* 0x00000c0d01007387 */ /* 0x0003e20000100800 */
[-C--:B0-----:R-:W-:Y:S02]  /*2a120*/  @!P1 IMAD R9, R13, R2.reuse, RZ ;  /* 0x000000020d099224 */ /* 0x081fe400078e02ff */
[----:B------:R-:W-:-:S04]  /*2a130*/  @!P1 IMAD.WIDE.U32 R4, R36, R2, R4 ;  /* 0x0000000224049225 */ /* 0x000fc800078e0004 */
[----:B------:R-:W-:Y:S02]  /*2a140*/  @!P1 IMAD R9, R36, R3, R9 ;  /* 0x0000000324099224 */ /* 0x000fe400078e0209 */
[----:B------:R-:W0:Y:S02]  /*2a150*/  @!P1 LDC.64 R2, c[0x0][0x418] ;  /* 0x00010600ff029b82 */ /* 0x000e240000000a00 */
[----:B0-----:R-:W-:Y:S01]  /*2a160*/  @!P1 LEA R10, P2, R4, R2, 0x2 ;  /* 0x00000002040a9211 */ /* 0x001fe200078410ff */
[----:B------:R-:W-:Y:S01]  /*2a170*/  @!P1 IMAD.IADD R2, R5, 0x1, R9 ;  /* 0x0000000105029824 */ /* 0x000fe200078e0209 */
[----:B------:R-:W-:-:S04]  /*2a180*/  @!P0 SHF.R.S32.HI R9, RZ, 0x1f, R0 ;  /* 0x0000001fff098819 */ /* 0x000fc80000011400 */
[----:B------:R-:W-:Y:S02]  /*2a190*/  @!P1 LEA.HI.X R11, R4, R3, R2, 0x2, P2 ;  /* 0x00000003040b9211 */ /* 0x000fe400010f1402 */
[----:B------:R-:W-:Y:S01]  /*2a1a0*/  IADD3 R2, -R8, RZ, RZ ;  /* 0x000000ff08027210 */ /* 0x000fe20007ffe1ff */
[----:B------:R-:W0:Y:S01]  /*2a1b0*/  @!P0 LDC.64 R4, c[0x0][0x418] ;  /* 0x00010600ff048b82 */ /* 0x000e220000000a00 */
[----:B------:R-:W-:-:S03]  /*2a1c0*/  @!P0 IMAD.MOV.U32 R8, RZ, RZ, R0 ;  /* 0x000000ffff088224 */ /* 0x000fc600078e0000 */
[C---:B------:R-:W-:Y:S02]  /*2a1d0*/  IMAD R6, R12.reuse, R2, R6 ;  /* 0x000000020c067224 */ /* 0x040fe400078e0206 */
[----:B------:R-:W-:Y:S02]  /*2a1e0*/  IMAD.MOV R2, RZ, RZ, -R0 ;  /* 0x000000ffff027224 */ /* 0x000fe400078e0a00 */
[----:B------:R-:W2:Y:S02]  /*2a1f0*/  LDC R0, c[0x0][0x2f4] ;  /* 0x0000bd00ff007b82 */ /* 0x000ea40000000800 */
[----:B------:R-:W-:-:S06]  /*2a200*/  IMAD R7, R12, R2, R7 ;  /* 0x000000020c077224 */ /* 0x000fcc00078e0207 */
[----:B------:R-:W3:Y:S02]  /*2a210*/  @!P0 LDC.64 R2, c[0x0][0x428] ;  /* 0x00010a00ff028b82 */ /* 0x000ee40000000a00 */
[----:B---3--:R-:W-:-:S04]  /*2a220*/  @!P0 IMAD.WIDE.U32 R8, R36, R2, R8 ;  /* 0x0000000224088225 */ /* 0x008fc800078e0008 */
[----:B------:R-:W-:-:S04]  /*2a230*/  @!P0 IMAD R2, R13, R2, RZ ;  /* 0x000000020d028224 */ /* 0x000fc800078e02ff */
[----:B------:R-:W-:Y:S01]  /*2a240*/  @!P0 IMAD R3, R36, R3, R2 ;  /* 0x0000000324038224 */ /* 0x000fe200078e0202 */
[----:B0-----:R-:W-:-:S03]  /*2a250*/  @!P0 LEA R2, P2, R8, R4, 0x2 ;  /* 0x0000000408028211 */ /* 0x001fc600078410ff */
[----:B------:R-:W-:-:S05]  /*2a260*/  @!P0 IMAD.IADD R3, R3, 0x1, R9 ;  /* 0x0000000103038824 */ /* 0x000fca00078e0209 */
[----:B------:R-:W-:Y:S01]  /*2a270*/  @!P0 LEA.HI.X R3, R8, R5, R3, 0x2, P2 ;  /* 0x0000000508038211 */ /* 0x000fe200010f1403 */
[----:B-1----:R-:W-:Y:S01]  /*2a280*/  IMAD.SHL.U32 R13, R34, 0x10, RZ ;  /* 0x00000010220d7824 */ /* 0x002fe200078e00ff */
[----:B------:R-:W-:Y:S01]  /*2a290*/  ISETP.GT.U32.AND P2, PT, R20, 0x9f, PT ;  /* 0x0000009f1400780c */ /* 0x000fe20003f44070 */
[----:B------:R-:W-:Y:S02]  /*2a2a0*/  IMAD.MOV.U32 R8, RZ, RZ, RZ ;  /* 0x000000ffff087224 */ /* 0x000fe400078e00ff */
[----:B------:R-:W-:Y:S01]  /*2a2b0*/  IMAD.MOV.U32 R5, RZ, RZ, RZ ;  /* 0x000000ffff057224 */ /* 0x000fe200078e00ff */
[----:B------:R-:W-:Y:S01]  /*2a2c0*/  LOP3.LUT R13, R13, 0x30, RZ, 0xc0, !PT ;  /* 0x000000300d0d7812 */ /* 0x000fe200078ec0ff */
[----:B------:R-:W-:Y:S02]  /*2a2d0*/  IMAD.SHL.U32 R21, R34, 0x10, RZ ;  /* 0x0000001022157824 */ /* 0x000fe400078e00ff */
[----:B------:R-:W5:Y:S01]  /*2a2e0*/  @!P1 LDG.E R8, desc[UR50][R10.64] ;  /* 0x000000320a089981 */ /* 0x000f62000c1e1900 */
[----:B--2---:R-:W-:-:S03]  /*2a2f0*/  ISETP.GE.AND P1, PT, R13, R0, PT ;  /* 0x000000000d00720c */ /* 0x004fc60003f26270 */
[----:B------:R0:W5:Y:S01]  /*2a300*/  @!P0 LDG.E R5, desc[UR50][R2.64] ;  /* 0x0000003202058981 */ /* 0x000162000c1e1900 */
[----:B------:R-:W-:Y:S02]  /*2a310*/  LOP3.LUT R21, R21, 0x30, RZ, 0xc0, !PT ;  /* 0x0000003015157812 */ /* 0x000fe400078ec0ff */
[----:B------:R-:W-:Y:S02]  /*2a320*/  @P2 LOP3.LUT R33, R33, 0x8, RZ, 0xfc, !PT ;  /* 0x0000000821212812 */ /* 0x000fe400078efcff */
[----:B------:R-:W-:Y:S02]  /*2a330*/  LOP3.LUT R14, R21, 0x40, RZ, 0xfc, !PT ;  /* 0x00000040150e7812 */ /* 0x000fe400078efcff */
[----:B------:R-:W-:Y:S02]  /*2a340*/  LOP3.LUT R33, R33, 0xffffffef, RZ, 0xc0, !PT ;  /* 0xffffffef21217812 */ /* 0x000fe400078ec0ff */
[----:B------:R-:W-:Y:S02]  /*2a350*/  ISETP.GE.AND P0, PT, R14, R0, PT ;  /* 0x000000000e00720c */ /* 0x000fe40003f06270 */
[----:B0-----:R-:W-:-:S02]  /*2a360*/  MOV R2, UR39 ;  /* 0x0000002700027c02 */ /* 0x001fc40008000f00 */
[----:B------:R-:W-:Y:S02]  /*2a370*/  LOP3.LUT R33, R33, 0xfffffffb, RZ, 0xc0, !PT ;  /* 0xfffffffb21217812 */ /* 0x000fe400078ec0ff */
[----:B------:R-:W-:Y:S02]  /*2a380*/  ISETP.NE.AND P3, PT, R2, 0x3, PT ;  /* 0x000000030200780c */ /* 0x000fe40003f65270 */
[----:B------:R-:W-:Y:S02]  /*2a390*/  @P1 LOP3.LUT R33, R33, 0x4, RZ, 0xfc, !PT ;  /* 0x0000000421211812 */ /* 0x000fe400078efcff */
[----:B------:R-:W-:-:S09]  /*2a3a0*/  LOP3.LUT R13, R13, 0x80, RZ, 0xfc, !PT ;  /* 0x000000800d0d7812 */ /* 0x000fd200078efcff */
[----:B------:R-:W-:-:S04]  /*2a3b0*/  @P3 LOP3.LUT R33, R33, 0x10, RZ, 0xfc, !PT ;  /* 0x0000001021213812 */ /* 0x000fc800078efcff */
[----:B------:R-:W-:-:S04]  /*2a3c0*/  LOP3.LUT R33, R33, 0xfffffffd, RZ, 0xc0, !PT ;  /* 0xfffffffd21217812 */ /* 0x000fc800078ec0ff */
[----:B------:R-:W-:Y:S02]  /*2a3d0*/  @P0 LOP3.LUT R33, R33, 0x2, RZ, 0xfc, !PT ;  /* 0x0000000221210812 */ /* 0x000fe400078efcff */
[----:B------:R-:W-:Y:S02]  /*2a3e0*/  ISETP.GE.AND P0, PT, R13, R0, PT ;  /* 0x000000000d00720c */ /* 0x000fe40003f06270 */
[----:B------:R-:W-:-:S11]  /*2a3f0*/  LOP3.LUT R33, R33, 0xfffffffe, RZ, 0xc0, !PT ;  /* 0xfffffffe21217812 */ /* 0x000fd600078ec0ff */
[----:B------:R-:W-:-:S05]  /*2a400*/  @P0 LOP3.LUT R33, R33, 0x1, RZ, 0xfc, !PT ;  /* 0x0000000121210812 */ /* 0x000fca00078efcff */
[----:B------:R0:W-:Y:S01]  /*2a410*/  STL [R1+0x8], R33 ;  /* 0x0000082101007387 */ /* 0x0001e20000100800 */
[----:B------:R-:W-:Y:S05]  /*2a420*/  BRA.DIV UR4, `(.L_x_4552) ;  /* 0x000000a2044c7947 */ /* 0x000fea000b800000 */
.L_x_4823:
[----:B------:R-:W-:Y:S01]  /*2a430*/  VIADD R9, R31, 0xffffffff ;  /* 0xffffffff1f097836 */ /* 0x000fe20000000000 */
[----:B------:R-:W-:Y:S06]  /*2a440*/  @!P3 BRA `(.L_x_4553) ;  /* 0x000000000004b947 */ /* 0x000fec0003800000 */
[----:B------:R-:W-:Y:S01]  /*2a450*/  BPT.TRAP 0x1 ;  /* 0x000000040000795c */ /* 0x000fe20000300000 */
.L_x_4553:
[----:B------:R-:W-:Y:S01]  /*2a460*/  IMAD R4, R32, 0x8, R17 ;  /* 0x0000000820047824 */ /* 0x000fe200078e0211 */
[----:B------:R-:W-:Y:S01]  /*2a470*/  SHF.L.U32 R0, R37, 0x1f, RZ ;  /* 0x0000001f25007819 */ /* 0x000fe200000006ff */
[----:B------:R-:W-:Y:S03]  /*2a480*/  BSSY B0, `(.L_x_4554) ;  /* 0x0000006000007945 */ /* 0x000fe60003800000 */
[----:B------:R1:W2:Y:S01]  /*2a490*/  SYNCS.PHASECHK.TRANS64.TRYWAIT P0, [R4+URZ+0x33480], R0 ;  /* 0x03348000040075a7 */ /* 0x0002a2000800017f */
[----:B------:R1:W-:Y:S02]  /*2a4a0*/  STL [R1+0x28], R0 ;  /* 0x0000280001007387 */ /* 0x0003e40000100800 */
[----:B-1----:R-:W-:-:S05]  /*2a4b0*/  SHF.R.S32.HI R0, RZ, 0x1f, R6 ;  /* 0x0000001fff007819 */ /* 0x002fca0000011406 */
[----:B------:R1:W-:Y:S02]  /*2a4c0*/  STL [R1+0x24], R0 ;  /* 0x0000240001007387 */ /* 0x0003e40000100800 */
[----:B-12---:R-:W-:Y:S05]  /*2a4d0*/  @!P0 BRA `(.L_x_4555) ;  /* 0x000000a000508947 */ /* 0x006fea0003800000 */
.L_x_4824:
[----:B------:R-:W-:Y:S05]  /*2a4e0*/  BSYNC B0 ;  /* 0x0000000000007941 */ /* 0x000fea0003800000 */
.L_x_4554:
[----:B-1----:R-:W2:Y:S01]  /*2a4f0*/  LDL R0, [R1+0x24] ;  /* 0x0000240001007983 */ /* 0x002ea20000100800 */
[----:B------:R-:W-:-:S03]  /*2a500*/  ULDC.64 UR4, c[0x0][0x328] ;  /* 0x0000ca0000047ab9 */ /* 0x000fc60000000a00 */
[----:B------:R-:W3:Y:S01]  /*2a510*/  LDL R13, [R1+0x18] ;  /* 0x00001800010d7983 */ /* 0x000ee20000100800 */
[----:B-----5:R-:W-:Y:S01]  /*2a520*/  SHF.R.S32.HI R29, RZ, 0x1f, R8 ;  /* 0x0000001fff1d7819 */ /* 0x020fe20000011408 */
[----:B------:R-:W-:Y:S02]  /*2a530*/  ULDC.64 UR6, c[0x0][0x338] ;  /* 0x0000ce0000067ab9 */ /* 0x000fe40000000a00 */
[----:B------:R-:W4:Y:S01]  /*2a540*/  LDL.LU R12, [R1+0x8] ;  /* 0x00000800010c7983 */ /* 0x000f220000300800 */
[----:B------:R-:W-:Y:S01]  /*2a550*/  IMAD.WIDE.U32 R2, R6, UR4, RZ ;  /* 0x0000000406027c25 */ /* 0x000fe2000f8e00ff */
[----:B------:R-:W1:Y:S01]  /*2a560*/  S2R R14, SR_TID.X ;  /* 0x00000000000e7919 */ /* 0x000e620000002100 */
[----:B0-----:R-:W-:Y:S02]  /*2a570*/  SHF.R.S32.HI R33, RZ, 0x1f, R5 ;  /* 0x0000001fff217819 */ /* 0x001fe40000011405 */
[----:B------:R-:W-:Y:S01]  /*2a580*/  SHF.R.S32.HI R34, RZ, 0x1f, R7 ;  /* 0x0000001fff227819 */ /* 0x000fe20000011407 */
[----:B------:R-:W-:Y:S01]  /*2a590*/  IMAD R9, R9, -0xa0, R26 ;  /* 0xffffff6009097824 */ /* 0x000fe200078e021a */
[----:B-1----:R-:W-:-:S04]  /*2a5a0*/  LOP3.LUT R14, R14, 0x7f, RZ, 0xc0, !PT ;  /* 0x0000007f0e0e7812 */ /* 0x002fc800078ec0ff */
[----:B------:R-:W-:-:S04]  /*2a5b0*/  SHF.R.U32.HI R14, RZ, 0x2, R14 ;  /* 0x00000002ff0e7819 */ /* 0x000fc8000001160e */
[----:B------:R-:W-:Y:S01]  /*2a5c0*/  IADD3 R9, -R14, R9, RZ ;  /* 0x000000090e097210 */ /* 0x000fe20007ffe1ff */
[----:B--2---:R-:W-:-:S04]  /*2a5d0*/  IMAD R0, R0, UR4, RZ ;  /* 0x0000000400007c24 */ /* 0x004fc8000f8e02ff */
[----:B------:R-:W-:-:S04]  /*2a5e0*/  IMAD R0, R6, UR5, R0 ;  /* 0x0000000506007c24 */ /* 0x000fc8000f8e0200 */
[----:B------:R-:W-:Y:S02]  /*2a5f0*/  IMAD.IADD R3, R3, 0x1, R0 ;  /* 0x0000000103037824 */ /* 0x000fe400078e0200 */
[----:B------:R-:W-:Y:S02]  /*2a600*/  IMAD R0, R29, UR6, RZ ;  /* 0x000000061d007c24 */ /* 0x000fe4000f8e02ff */
[----:B------:R-:W-:-:S04]  /*2a610*/  IMAD.WIDE.U32 R2, R8, UR6, R2 ;  /* 0x0000000608027c25 */ /* 0x000fc8000f8e0002 */
[----:B------:R-:W-:-:S04]  /*2a620*/  IMAD R0, R8, UR7, R0 ;  /* 0x0000000708007c24 */ /* 0x000fc8000f8e0200 */
[----:B------:R-:W-:Y:S02]  /*2a630*/  IMAD.IADD R11, R3, 0x1, R0 ;  /* 0x00000001030b7824 */ /* 0x000fe400078e0200 */
[----:B------:R-:W-:Y:S02]  /*2a640*/  IMAD R0, R33, UR6, RZ ;  /* 0x0000000621007c24 */ /* 0x000fe4000f8e02ff */
        /* <DEDUP_REMOVED lines=9> */
[----:B------:R-:W-:-:S04]  /*2a6e0*/  IMAD.WIDE.U32 R10, R18, UR4, R10 ;  /* 0x00000004120a7c25 */ /* 0x000fc8000f8e000a */
[----:B------:R-:W-:Y:S01]  /*2a6f0*/  IMAD.IADD R3, R3, 0x1, R0 ;  /* 0x0000000103037824 */ /* 0x000fe200078e0200 */
[----:B------:R-:W-:Y:S01]  /*2a700*/  IADD3 R10, P0, R10, UR6, RZ ;  /* 0x000000060a0a7c10 */ /* 0x000fe2000ff1e0ff */
[C---:B------:R-:W-:Y:S02]  /*2a710*/  IMAD R0, R18.reuse, UR5, RZ ;  /* 0x0000000512007c24 */ /* 0x040fe4000f8e02ff */
[----:B------:R-:W-:-:S03]  /*2a720*/  IMAD.WIDE.U32 R2, R18, UR4, R2 ;  /* 0x0000000412027c25 */ /* 0x000fc6000f8e0002 */
[----:B------:R-:W-:Y:S02]  /*2a730*/  IADD3.X R20, R11, UR7, R0, P0, !PT ;  /* 0x000000070b147c10 */ /* 0x000fe400087fe400 */
[----:B------:R-:W-:-:S04]  /*2a740*/  IADD3 R28, P0, R2, UR6, RZ ;  /* 0x00000006021c7c10 */ /* 0x000fc8000ff1e0ff */
[----:B------:R-:W-:Y:S02]  /*2a750*/  IADD3.X R26, R0, UR7, R3, P0, !PT ;  /* 0x00000007001a7c10 */ /* 0x000fe400087fe403 */
[----:B------:R-:W-:Y:S02]  /*2a760*/  ISETP.GE.AND P0, PT, R9, 0x1, PT ;  /* 0x000000010900780c */ /* 0x000fe40003f06270 */
[----:B----4-:R-:W-:-:S11]  /*2a770*/  LOP3.LUT R12, R12, 0xffffffdf, RZ, 0xc0, !PT ;  /* 0xffffffdf0c0c7812 */ /* 0x010fd600078ec0ff */
[----:B------:R-:W-:-:S05]  /*2a780*/  @P0 LOP3.LUT R12, R12, 0x20, RZ, 0xfc, !PT ;  /* 0x000000200c0c0812 */ /* 0x000fca00078efcff */
[----:B------:R0:W-:Y:S01]  /*2a790*/  STL [R1+0x8], R12 ;  /* 0x0000080c01007387 */ /* 0x0001e20000100800 */
[----:B------:R-:W-:Y:S01]  /*2a7a0*/  UMOV UR4, 0xffffffff ;  /* 0xffffffff00047882 */ /* 0x000fe20000000000 */
[----:B---3--:R-:W-:Y:S02]  /*2a7b0*/  IMAD R21, R32, 0x7800, R13 ;  /* 0x0000780020157824 */ /* 0x008fe400078e020d */
[----:B------:R-:W-:Y:S05]  /*2a7c0*/  BRA.DIV UR4, `(.L_x_4556) ;  /* 0x0000009e04ac7947 */ /* 0x000fea000b800000 */
[----:B------:R-:W0:Y:S01]  /*2a7d0*/  S2R R11, SR_TID.X ;  /* 0x00000000000b7919 */ /* 0x000e220000002100 */
[----:B------:R-:W1:Y:S01]  /*2a7e0*/  LDC R13, c[0x0][0x2f4] ;  /* 0x0000bd00ff0d7b82 */ /* 0x000e620000000800 */
[----:B------:R-:W2:Y:S04]  /*2a7f0*/  SHFL.IDX PT, R2, R10, RZ, 0x1c1f ;  /* 0x001c1fff0a027589 */ /* 0x000ea800000e0000 */
[----:B------:R-:W3:Y:S01]  /*2a800*/  SHFL.IDX PT, R0, R20, RZ, 0x1c1f ;  /* 0x001c1fff14007589 */ /* 0x000ee200000e0000 */
[C---:B0-----:R-:W-:Y:S02]  /*2a810*/  IMAD.SHL.U32 R12, R11.reuse, 0x10, RZ ;  /* 0x000000100b0c7824 */ /* 0x041fe400078e00ff */
[----:B------:R-:W-:-:S03]  /*2a820*/  IMAD.SHL.U32 R11, R11, 0x10, RZ ;  /* 0x000000100b0b7824 */ /* 0x000fc600078e00ff */
[----:B------:R-:W-:Y:S02]  /*2a830*/  LOP3.LUT R12, R12, 0x30, RZ, 0xc0, !PT ;  /* 0x000000300c0c7812 */ /* 0x000fe400078ec0ff */
[----:B------:R-:W-:Y:S02]  /*2a840*/  LOP3.LUT R11, R11, 0x30, RZ, 0xc0, !PT ;  /* 0x000000300b0b7812 */ /* 0x000fe400078ec0ff */
[C---:B--2---:R-:W-:Y:S02]  /*2a850*/  IADD3 R2, P0, R12.reuse, R2, RZ ;  /* 0x000000020c027210 */ /* 0x044fe40007f1e0ff */
[----:B-1----:R-:W-:Y:S02]  /*2a860*/  ISETP.GE.AND P3, PT, R12, R13, PT ;  /* 0x0000000d0c00720c */ /* 0x002fe40003f66270 */
[----:B------:R-:W-:Y:S01]  /*2a870*/  LOP3.LUT R14, R11, 0x40, RZ, 0xfc, !PT ;  /* 0x000000400b0e7812 */ /* 0x000fe200078efcff */
[----:B---3--:R-:W-:Y:S01]  /*2a880*/  IMAD.X R3, RZ, RZ, R0, P0 ;  /* 0x000000ffff037224 */ /* 0x008fe200000e0600 */
[----:B------:R-:W-:Y:S01]  /*2a890*/  ISETP.LT.OR P0, PT, R9, 0x1, P3 ;  /* 0x000000010900780c */ /* 0x000fe20001f01670 */
[----:B------:R-:W-:Y:S01]  /*2a8a0*/  IMAD.IADD R0, R17, 0x1, R21 ;  /* 0x0000000111007824 */ /* 0x000fe200078e0215 */
[----:B------:R-:W-:-:S02]  /*2a8b0*/  LOP3.LUT R11, R11, 0x80, RZ, 0xfc, !PT ;  /* 0x000000800b0b7812 */ /* 0x000fc400078efcff */
[----:B------:R-:W-:-:S09]  /*2a8c0*/  ISETP.GE.AND P2, PT, R14, R13, PT ;  /* 0x0000000d0e00720c */ /* 0x000fd20003f46270 */
[----:B------:R-:W-:Y:S01]  /*2a8d0*/  @!PT LDS RZ, [RZ] ;  /* 0x00000000fffff984 */ /* 0x000fe20000000800 */
[----:B------:R-:W-:Y:S01]  /*2a8e0*/  LDGSTS.E.BYPASS.LTC128B.128 [R0+0xf200], desc[UR50][R2.64], !P0 ;  /* 0x0f20000002007fae */ /* 0x000fe2000c101d72 */
[----:B------:R-:W-:-:S03]  /*2a8f0*/  ISETP.GE.AND P0, PT, R11, R13, PT ;  /* 0x0000000d0b00720c */ /* 0x000fc60003f06270 */
[----:B------:R-:W2:Y:S01]  /*2a900*/  LDL.LU R11, [R1+0x8] ;  /* 0x00000800010b7983 */ /* 0x000ea20000300800 */
[C---:B------:R-:W-:Y:S02]  /*2a910*/  ISETP.LT.OR P1, PT, R9.reuse, 0x1, P2 ;  /* 0x000000010900780c */ /* 0x040fe40001721670 */
[C---:B------:R-:W-:Y:S02]  /*2a920*/  ISETP.GE.AND P6, PT, R9.reuse, 0x81, PT ;  /* 0x000000810900780c */ /* 0x040fe40003fc6270 */
[C---:B------:R-:W-:Y:S02]  /*2a930*/  ISETP.GE.AND P5, PT, R9.reuse, 0x21, PT ;  /* 0x000000210900780c */ /* 0x040fe40003fa6270 */
[----:B------:R-:W-:-:S07]  /*2a940*/  ISETP.GE.AND P4, PT, R9, 0x41, PT ;  /* 0x000000410900780c */ /* 0x000fce0003f86270 */
[----:B------:R-:W-:Y:S01]  /*2a950*/  LDGSTS.E.BYPASS.LTC128B.128 [R0+0x11a00], desc[UR50][R2.64+0x40], !P1 ;  /* 0x11a0004002007fae */ /* 0x000fe2000c901d72 */
[----:B------:R-:W-:-:S13]  /*2a960*/  ISETP.LT.OR P1, PT, R9, 0x1, P0 ;  /* 0x000000010900780c */ /* 0x000fda0000721670 */
[----:B------:R0:W-:Y:S04]  /*2a970*/  LDGSTS.E.BYPASS.LTC128B.128 [R0+0x14200], desc[UR50][R2.64+0x80], !P1 ;  /* 0x1420008002007fae */ /* 0x0001e8000c901d72 */
[----:B0-----:R-:W0:Y:S04]  /*2a980*/  SHFL.IDX PT, R2, R10, 0x1, 0x1c1f ;  /* 0x003c1f000a027f89 */ /* 0x001e2800000e0000 */
[----:B------:R-:W1:Y:S01]  /*2a990*/  SHFL.IDX PT, R3, R20, 0x1, 0x1c1f ;  /* 0x003c1f0014037f89 */ /* 0x000e6200000e0000 */
[----:B0-----:R-:W-:-:S05]  /*2a9a0*/  IADD3 R2, P1, R12, R2, RZ ;  /* 0x000000020c027210 */ /* 0x001fca0007f3e0ff */
[----:B-1----:R-:W-:Y:S01]  /*2a9b0*/  IMAD.X R3, RZ, RZ, R3, P1 ;  /* 0x000000ffff037224 */ /* 0x002fe200008e0603 */
[----:B------:R-:W-:-:S13]  /*2a9c0*/  ISETP.LT.OR P1, PT, R9, 0x21, P3 ;  /* 0x000000210900780c */ /* 0x000fda0001f21670 */
[----:B------:R-:W-:Y:S01]  /*2a9d0*/  LDGSTS.E.BYPASS.LTC128B.128 [R0+0xfa00], desc[UR50][R2.64], !P1 ;  /* 0x0fa0000002007fae */ /* 0x000fe2000c901d72 */
[----:B------:R-:W-:-:S13]  /*2a9e0*/  ISETP.LT.OR P1, PT, R9, 0x21, P2 ;  /* 0x000000210900780c */ /* 0x000fda0001721670 */
[----:B------:R-:W-:Y:S01]  /*2a9f0*/  LDGSTS.E.BYPASS.LTC128B.128 [R0+0x12200], desc[UR50][R2.64+0x40], !P1 ;  /* 0x1220004002007fae */ /* 0x000fe2000c901d72 */
[----:B------:R-:W-:-:S13]  /*2aa00*/  ISETP.LT.OR P1, PT, R9, 0x21, P0 ;  /* 0x000000210900780c */ /* 0x000fda0000721670 */
[----:B------:R0:W-:Y:S04]  /*2aa10*/  LDGSTS.E.BYPASS.LTC128B.128 [R0+0x14a00], desc[UR50][R2.64+0x80], !P1 ;  /* 0x14a0008002007fae */ /* 0x0001e8000c901d72 */
[----:B0-----:R-:W0:Y:S04]  /*2aa20*/  SHFL.IDX PT, R2, R10, 0x2, 0x1c1f ;  /* 0x005c1f000a027f89 */ /* 0x001e2800000e0000 */
[----:B------:R-:W1:Y:S04]  /*2aa30*/  SHFL.IDX PT, R3, R20, 0x2, 0x1c1f ;  /* 0x005c1f0014037f89 */ /* 0x000e6800000e0000 */
[----:B------:R-:W-:Y:S01]  /*2aa40*/  SHFL.IDX PT, R20, R20, 0x3, 0x1c1f ;  /* 0x007c1f0014147f89 */ /* 0x000fe200000e0000 */
        /* <DEDUP_REMOVED lines=8> */
[----:B0-----:R-:W0:Y:S02]  /*2aad0*/  SHFL.IDX PT, R2, R10, 0x3, 0x1c1f ;  /* 0x007c1f000a027f89 */ /* 0x001e2400000e0000 */
[----:B0-----:R-:W-:-:S05]  /*2aae0*/  IADD3 R2, P1, R12, R2, RZ ;  /* 0x000000020c027210 */ /* 0x001fca0007f3e0ff */
        /* <DEDUP_REMOVED lines=8> */
[----:B0-----:R0:W1:Y:S04]  /*2ab70*/  SHFL.IDX PT, R3, R26, RZ, 0x1c1f ;  /* 0x001c1fff1a037589 */ /* 0x00106800000e0000 */
[----:B------:R0:W3:Y:S01]  /*2ab80*/  SHFL.IDX PT, R2, R28, RZ, 0x1c1f ;  /* 0x001c1fff1c027589 */ /* 0x0000e200000e0000 */
[----:B--2---:R-:W-:-:S04]  /*2ab90*/  LOP3.LUT R11, R11, 0xffffffbf, RZ, 0xc0, !PT ;  /* 0xffffffbf0b0b7812 */ /* 0x004fc800078ec0ff */
[----:B------:R-:W-:-:S05]  /*2aba0*/  @P6 LOP3.LUT R11, R11, 0x40, RZ, 0xfc, !PT ;  /* 0x000000400b0b6812 */ /* 0x000fca00078efcff */
[----:B------:R0:W-:Y:S02]  /*2abb0*/  STL [R1+0x8], R11 ;  /* 0x0000080b01007387 */ /* 0x0001e40000100800 */
.L_x_4836:
[----:B------:R-:W4:Y:S01]  /*2abc0*/  S2R R10, SR_TID.X ;  /* 0x00000000000a7919 */ /* 0x000f220000002100 */
[C---:B------:R-:W-:Y:S02]  /*2abd0*/  ISETP.LT.OR P3, PT, R9.reuse, 0x81, P3 ;  /* 0x000000810900780c */ /* 0x040fe40001f61670 */
[C---:B------:R-:W-:Y:S02]  /*2abe0*/  ISETP.LT.OR P2, PT, R9.reuse, 0x81, P2 ;  /* 0x000000810900780c */ /* 0x040fe40001741670 */
[----:B------:R-:W-:Y:S02]  /*2abf0*/  ISETP.LT.OR P0, PT, R9, 0x81, P0 ;  /* 0x000000810900780c */ /* 0x000fe40000701670 */
[----:B----4-:R-:W-:-:S04]  /*2ac00*/  SHF.L.U32 R10, R10, 0x4, RZ ;  /* 0x000000040a0a7819 */ /* 0x010fc800000006ff */
[----:B------:R-:W-:-:S04]  /*2ac10*/  LOP3.LUT R10, R10, 0x30, RZ, 0xc0, !PT ;  /* 0x000000300a0a7812 */ /* 0x000fc800078ec0ff */
[----:B---3--:R-:W-:-:S05]  /*2ac20*/  IADD3 R2, P6, R10, R2, RZ ;  /* 0x000000020a027210 */ /* 0x008fca0007fde0ff */
[----:B-1----:R-:W-:-:S05]  /*2ac30*/  IMAD.X R3, RZ, RZ, R3, P6 ;  /* 0x000000ffff037224 */ /* 0x002fca00030e0603 */
        /* <DEDUP_REMOVED lines=8> */
.L_x_4557:
        /* <DEDUP_REMOVED lines=11> */
.L_x_4558:
[----:B------:R1:W-:Y:S01]  /*2ad70*/  SYNCS.ARRIVE.TRANS64.A1T0 RZ, [R4+URZ+0x33470], RZ ;  /* 0x033470ff04ff79a7 */ /* 0x0003e2000810003f */
[----:B------:R-:W-:Y:S05]  /*2ad80*/  @!P3 BRA `(.L_x_4559) ;  /* 0x000000000004b947 */ /* 0x000fea0003800000 */
[----:B------:R-:W-:Y:S01]  /*2ad90*/  BPT.TRAP 0x1 ;  /* 0x000000040000795c */ /* 0x000fe20000300000 */
.L_x_4559:
[----:B------:R-:W3:Y:S01]  /*2ada0*/  LDL R2, [R1+0x28] ;  /* 0x0000280001027983 */ /* 0x000ee20000100800 */
[----:B------:R-:W-:Y:S01]  /*2adb0*/  BSSY B0, `(.L_x_4560) ;  /* 0x0000003000007945 */ /* 0x000fe20003800000 */
[----:B---3--:R-:W3:Y:S03]  /*2adc0*/  SYNCS.PHASECHK.TRANS64.TRYWAIT P0, [R4+URZ+0x33440], R2 ;  /* 0x03344002040075a7 */ /* 0x008ee6000800017f */
[----:B---3--:R-:W-:Y:S05]  /*2add0*/  @!P0 BRA `(.L_x_4561) ;  /* 0x000000a000748947 */ /* 0x008fea0003800000 */
.L_x_4837:
[----:B------:R-:W-:Y:S05]  /*2ade0*/  BSYNC B0 ;  /* 0x0000000000007941 */ /* 0x000fea0003800000 */
.L_x_4560:
[----:B------:R-:W4:Y:S01]  /*2adf0*/  LDL.LU R10, [R1+0x24] ;  /* 0x00002400010a7983 */ /* 0x000f220000300800 */
[----:B------:R-:W-:Y:S01]  /*2ae00*/  ULDC.64 UR4, c[0x0][0x310] ;  /* 0x0000c40000047ab9 */ /* 0x000fe20000000a00 */
[----:B------:R-:W-:Y:S01]  /*2ae10*/  ULDC.64 UR6, c[0x0][0x300] ;  /* 0x0000c00000067ab9 */ /* 0x000fe20000000a00 */
[----:B------:R-:W-:Y:S01]  /*2ae20*/  IMAD R9, R29, UR4, RZ ;  /* 0x000000041d097c24 */ /* 0x000fe2000f8e02ff */
[----:B------:R0:W5:Y:S01]  /*2ae30*/  LDL R20, [R1+0x8] ;  /* 0x0000080001147983 */ /* 0x0001620000100800 */
[----:B---3--:R-:W-:-:S04]  /*2ae40*/  IMAD.WIDE.U32 R2, R8, UR4, RZ ;  /* 0x0000000408027c25 */ /* 0x008fc8000f8e00ff */
[----:B------:R-:W-:-:S04]  /*2ae50*/  IMAD R9, R8, UR5, R9 ;  /* 0x0000000508097c24 */ /* 0x000fc8000f8e0209 */
[----:B------:R-:W-:Y:S02]  /*2ae60*/  IMAD.IADD R3, R3, 0x1, R9 ;  /* 0x0000000103037824 */ /* 0x000fe400078e0209 */
[----:B------:R-:W-:-:S04]  /*2ae70*/  IMAD.WIDE.U32 R2, R6, UR6, R2 ;  /* 0x0000000606027c25 */ /* 0x000fc8000f8e0002 */
[----:B----4-:R-:W-:-:S04]  /*2ae80*/  IMAD R8, R10, UR6, RZ ;  /* 0x000000060a087c24 */ /* 0x010fc8000f8e02ff */
[----:B------:R-:W-:Y:S02]  /*2ae90*/  IMAD R8, R6, UR7, R8 ;  /* 0x0000000706087c24 */ /* 0x000fe4000f8e0208 */
        /* <DEDUP_REMOVED lines=15> */
[----:B------:R-:W-:-:S03]  /*2af90*/  IMAD.WIDE.U32 R2, R18, UR4, R2 ;  /* 0x0000000412027c25 */ /* 0x000fc6000f8e0002 */
[----:B------:R-:W-:Y:S02]  /*2afa0*/  IADD3.X R6, R7, UR7, R8, P0, !PT ;  /* 0x0000000707067c10 */ /* 0x000fe400087fe408 */
[----:B------:R-:W-:Y:S01]  /*2afb0*/  IADD3 R9, P0, R2, UR6, RZ ;  /* 0x0000000602097c10 */ /* 0x000fe2000ff1e0ff */
[----:B------:R-:W-:-:S03]  /*2afc0*/  UMOV UR4, 0xffffffff ;  /* 0xffffffff00047882 */ /* 0x000fc60000000000 */
[----:B------:R-:W-:Y:S01]  /*2afd0*/  IADD3.X R7, R8, UR7, R3, P0, !PT ;  /* 0x0000000708077c10 */ /* 0x000fe200087fe403 */
[----:B0-----:R-:W-:Y:S08]  /*2afe0*/  BRA.DIV UR4, `(.L_x_4562) ;  /* 0x000000a204087947 */ /* 0x001ff0000b800000 */
[----:B------:R-:W0:Y:S01]  /*2aff0*/  S2R R10, SR_TID.X ;  /* 0x00000000000a7919 */ /* 0x000e220000002100 */
[----:B-----5:R-:W-:Y:S01]  /*2b000*/  LOP3.LUT R20, R20, 0xfffffeff, RZ, 0xc0, !PT ;  /* 0xfffffeff14147812 */ /* 0x020fe200078ec0ff */
[----:B------:R-:W3:Y:S01]  /*2b010*/  LDC R11, c[0x0][0x2f4] ;  /* 0x0000bd00ff0b7b82 */ /* 0x000ee20000000800 */
[----:B------:R-:W4:Y:S02]  /*2b020*/  SHFL.IDX PT, R3, R5, RZ, 0x1c1f ;  /* 0x001c1fff05037589 */ /* 0x000f2400000e0000 */
[----:B------:R-:W-:Y:S02]  /*2b030*/  @P1 LOP3.LUT R20, R20, 0x100, RZ, 0xfc, !PT ;  /* 0x0000010014141812 */ /* 0x000fe400078efcff */
[----:B------:R-:W1:Y:S02]  /*2b040*/  SHFL.IDX PT, R2, R6, RZ, 0x1c1f ;  /* 0x001c1fff06027589 */ /* 0x000e6400000e0000 */
[----:B------:R-:W-:Y:S02]  /*2b050*/  LOP3.LUT P1, RZ, R20, 0x20, RZ, 0xc0, !PT ;  /* 0x0000002014ff7812 */ /* 0x000fe4000782c0ff */
[----:B------:R-:W-:Y:S04]  /*2b060*/  STL [R1+0x8], R20 ;  /* 0x0000081401007387 */ /* 0x000fe80000100800 */
[----:B------:R-:W-:Y:S01]  /*2b070*/  SHFL.IDX PT, R7, R7, RZ, 0x1c1f ;  /* 0x001c1fff07077589 */ /* 0x000fe200000e0000 */
[C---:B0-----:R-:W-:Y:S01]  /*2b080*/  SHF.L.U32 R8, R10.reuse, 0x4, RZ ;  /* 0x000000040a087819 */ /* 0x041fe200000006ff */
[----:B------:R-:W-:-:S03]  /*2b090*/  IMAD.SHL.U32 R10, R10, 0x10, RZ ;  /* 0x000000100a0a7824 */ /* 0x000fc600078e00ff */
[----:B------:R-:W-:Y:S02]  /*2b0a0*/  LOP3.LUT R8, R8, 0x30, RZ, 0xc0, !PT ;  /* 0x0000003008087812 */ /* 0x000fe400078ec0ff */
[----:B------:R-:W-:Y:S02]  /*2b0b0*/  LOP3.LUT R10, R10, 0x30, RZ, 0xc0, !PT ;  /* 0x000000300a0a7812 */ /* 0x000fe400078ec0ff */
[----:B----4-:R-:W-:Y:S02]  /*2b0c0*/  @P1 IADD3 R3, P0, R8, R3, RZ ;  /* 0x0000000308031210 */ /* 0x010fe40007f1e0ff */
[C---:B------:R-:W-:Y:S02]  /*2b0d0*/  LOP3.LUT R12, R10.reuse, 0x40, RZ, 0xfc, !PT ;  /* 0x000000400a0c7812 */ /* 0x040fe400078efcff */
[----:B------:R-:W-:Y:S01]  /*2b0e0*/  LOP3.LUT R10, R10, 0x80, RZ, 0xfc, !PT ;  /* 0x000000800a0a7812 */ /* 0x000fe200078efcff */
[----:B-1----:R-:W-:Y:S01]  /*2b0f0*/  @P1 IMAD.X R2, RZ, RZ, R2, P0 ;  /* 0x000000ffff021224 */ /* 0x002fe200000e0602 */
[----:B---3--:R-:W-:-:S02]  /*2b100*/  ISETP.GE.AND P6, PT, R8, R11, PT ;  /* 0x0000000b0800720c */ /* 0x008fc40003fc6270 */
[-C--:B------:R-:W-:Y:S02]  /*2b110*/  ISETP.GE.AND P3, PT, R12, R11.reuse, PT ;  /* 0x0000000b0c00720c */ /* 0x080fe40003f66270 */
[-C--:B------:R-:W-:Y:S02]  /*2b120*/  @P1 LOP3.LUT R3, R3, R2.reuse, RZ, 0x3c, !PT ;  /* 0x0000000203031212 */ /* 0x080fe400078e3cff */
[----:B------:R-:W-:Y:S02]  /*2b130*/  ISETP.GE.AND P2, PT, R10, R11, PT ;  /* 0x0000000b0a00720c */ /* 0x000fe40003f46270 */
[----:B------:R-:W-:-:S04]  /*2b140*/  @P1 LOP3.LUT R2, R3, R2, RZ, 0x3c, !PT ;  /* 0x0000000203021212 */ /* 0x000fc800078e3cff */
[----:B------:R-:W-:-:S05]  /*2b150*/  @P1 LOP3.LUT R3, R3, R2, RZ, 0x3c, !PT ;  /* 0x0000000203031212 */ /* 0x000fca00078e3cff */
[----:B------:R-:W-:Y:S04]  /*2b160*/  @P1 LDGSTS.E.BYPASS.LTC128B.128 [R0+0x24200], desc[UR50][R2.64], !P6 ;  /* 0x2420000002001fae */ /* 0x000fe8000f101d72 */
[----:B------:R-:W-:Y:S04]  /*2b170*/  @P1 LDGSTS.E.BYPASS.LTC128B.128 [R0+0x26a00], desc[UR50][R2.64+0x40], !P3 ;  /* 0x26a0004002001fae */ /* 0x000fe8000d901d72 */
[----:B------:R0:W-:Y:S01]  /*2b180*/  @P1 LDGSTS.E.BYPASS.LTC128B.128 [R0+0x29200], desc[UR50][R2.64+0x80], !P2 ;  /* 0x2920008002001fae */ /* 0x0001e2000d101d72 */
[----:B------:R-:W-:-:S03]  /*2b190*/  LOP3.LUT P1, RZ, R20, 0x100, RZ, 0xc0, !PT ;  /* 0x0000010014ff7812 */ /* 0x000fc6000782c0ff */
[----:B0-----:R-:W0:Y:S04]  /*2b1a0*/  SHFL.IDX PT, R3, R5, 0x1, 0x1c1f ;  /* 0x003c1f0005037f89 */ /* 0x001e2800000e0000 */
[----:B------:R-:W1:Y:S01]  /*2b1b0*/  SHFL.IDX PT, R2, R6, 0x1, 0x1c1f ;  /* 0x003c1f0006027f89 */ /* 0x000e6200000e0000 */
[----:B0-----:R-:W-:-:S05]  /*2b1c0*/  @P5 IADD3 R3, P0, R8, R3, RZ ;  /* 0x0000000308035210 */ /* 0x001fca0007f1e0ff */
[----:B-1----:R-:W-:-:S05]  /*2b1d0*/  @P5 IMAD.X R2, RZ, RZ, R2, P0 ;  /* 0x000000ffff025224 */ /* 0x002fca00000e0602 */
[----:B------:R-:W-:-:S04]  /*2b1e0*/  @P5 LOP3.LUT R3, R3, R2, RZ, 0x3c, !PT ;  /* 0x0000000203035212 */ /* 0x000fc800078e3cff */
[----:B------:R-:W-:-:S04]  /*2b1f0*/  @P5 LOP3.LUT R2, R3, R2, RZ, 0x3c, !PT ;  /* 0x0000000203025212 */ /* 0x000fc800078e3cff */
[----:B------:R-:W-:-:S05]  /*2b200*/  @P5 LOP3.LUT R3, R3, R2, RZ, 0x3c, !PT ;  /* 0x0000000203035212 */ /* 0x000fca00078e3cff */
[----:B------:R-:W-:Y:S04]  /*2b210*/  @P5 LDGSTS.E.BYPASS.LTC128B.128 [R0+0x24a00], desc[UR50][R2.64], !P6 ;  /* 0x24a0000002005fae */ /* 0x000fe8000f101d72 */
[----:B------:R-:W-:Y:S04]  /*2b220*/  @P5 LDGSTS.E.BYPASS.LTC128B.128 [R0+0x27200], desc[UR50][R2.64+0x40], !P3 ;  /* 0x2720004002005fae */ /* 0x000fe8000d901d72 */
[----:B------:R0:W-:Y:S04]  /*2b230*/  @P5 LDGSTS.E.BYPASS.LTC128B.128 [R0+0x29a00], desc[UR50][R2.64+0x80], !P2 ;  /* 0x29a0008002005fae */ /* 0x0001e8000d101d72 */
[----:B0-----:R-:W0:Y:S04]  /*2b240*/  SHFL.IDX PT, R3, R5, 0x2, 0x1c1f ;  /* 0x005c1f0005037f89 */ /* 0x001e2800000e0000 */
[----:B------:R-:W1:Y:S04]  /*2b250*/  SHFL.IDX PT, R2, R6, 0x2, 0x1c1f ;  /* 0x005c1f0006027f89 */ /* 0x000e6800000e0000 */
[----:B------:R-:W3:Y:S04]  /*2b260*/  SHFL.IDX PT, R5, R5, 0x3, 0x1c1f ;  /* 0x007c1f0005057f89 */ /* 0x000ee800000e0000 */
[----:B------:R-:W4:Y:S01]  /*2b270*/  SHFL.IDX PT, R6, R6, 0x3, 0x1c1f ;  /* 0x007c1f0006067f89 */ /* 0x000f2200000e0000 */
[----:B0-----:R-:W-:-:S05]  /*2b280*/  @P4 IADD3 R3, P0, R8, R3, RZ ;  /* 0x0000000308034210 */ /* 0x001fca0007f1e0ff */
[----:B-1----:R-:W-:-:S05]  /*2b290*/  @P4 IMAD.X R2, RZ, RZ, R2, P0 ;  /* 0x000000ffff024224 */ /* 0x002fca00000e0602 */
[----:B------:R-:W-:-:S04]  /*2b2a0*/  @P4 LOP3.LUT R3, R3, R2, RZ, 0x3c, !PT ;  /* 0x0000000203034212 */ /* 0x000fc800078e3cff */
[----:B------:R-:W-:-:S04]  /*2b2b0*/  @P4 LOP3.LUT R2, R3, R2, RZ, 0x3c, !PT ;  /* 0x0000000203024212 */ /* 0x000fc800078e3cff */
[----:B------:R-:W-:-:S05]  /*2b2c0*/  @P4 LOP3.LUT R3, R3, R2, RZ, 0x3c, !PT ;  /* 0x0000000203034212 */ /* 0x000fca00078e3cff */
[----:B------:R-:W-:Y:S04]  /*2b2d0*/  @P4 LDGSTS.E.BYPASS.LTC128B.128 [R0+0x25200], desc[UR50][R2.64], !P6 ;  /* 0x2520000002004fae */ /* 0x000fe8000f101d72 */
[----:B------:R-:W-:Y:S04]  /*2b2e0*/  @P4 LDGSTS.E.BYPASS.LTC128B.128 [R0+0x27a00], desc[UR50][R2.64+0x40], !P3 ;  /* 0x27a0004002004fae */ /* 0x000fe8000d901d72 */
[----:B------:R3:W-:Y:S02]  /*2b2f0*/  @P4 LDGSTS.E.BYPASS.LTC128B.128 [R0+0x2a200], desc[UR50][R2.64+0x80], !P2 ;  /* 0x2a20008002004fae */ /* 0x0007e4000d101d72 */
[----:B---3--:R-:W-:-:S05]  /*2b300*/  @P1 IADD3 R2, P0, R8, R5, RZ ;  /* 0x0000000508021210 */ /* 0x008fca0007f1e0ff */
[----:B----4-:R-:W-:-:S05]  /*2b310*/  @P1 IMAD.X R3, RZ, RZ, R6, P0 ;  /* 0x000000ffff031224 */ /* 0x010fca00000e0606 */
[----:B------:R-:W-:Y:S04]  /*2b320*/  @P1 LDGSTS.E.BYPASS.LTC128B.128 [R0+0x25a00], desc[UR50][R2.64], !P6 ;  /* 0x25a0000002001fae */ /* 0x000fe8000f101d72 */
[----:B------:R-:W-:Y:S04]  /*2b330*/  @P1 LDGSTS.E.BYPASS.LTC128B.128 [R0+0x28200], desc[UR50][R2.64+0x40], !P3 ;  /* 0x2820004002001fae */ /* 0x000fe8000d901d72 */
[----:B------:R0:W-:Y:S04]  /*2b340*/  @P1 LDGSTS.E.BYPASS.LTC128B.128 [R0+0x2aa00], desc[UR50][R2.64+0x80], !P2 ;  /* 0x2aa0008002001fae */ /* 0x0001e8000d101d72 */
[----:B0-----:R0:W1:Y:S02]  /*2b350*/  SHFL.IDX PT, R2, R9, RZ, 0x1c1f ;  /* 0x001c1fff09027589 */ /* 0x00106400000e0000 */
.L_x_4849:
[----:B------:R-:W-:Y:S01]  /*2b360*/  LOP3.LUT P0, RZ, R20, 0x40, RZ, 0xc0, !PT ;  /* 0x0000004014ff7812 */ /* 0x000fe2000780c0ff */
[----:B------:R-:W-:-:S12]  /*2b370*/  BSSY B0, `(.L_x_4563) ;  /* 0x0000013000007945 */ /* 0x000fd80003800000 */
[----:B------:R-:W-:Y:S05]  /*2b380*/  @!P0 BRA `(.L_x_4564) ;  /* 0x0000000000448947 */ /* 0x000fea0003800000 */
[----:B------:R-:W0:Y:S01]  /*2b390*/  S2R R3, SR_TID.X ;  /* 0x0000000000037919 */ /* 0x000e220000002100 */
[----:B------:R-:W3:Y:S01]  /*2b3a0*/  LDC R6, c[0x0][0x2f4] ;  /* 0x0000bd00ff067b82 */ /* 0x000ee20000000800 */
[----:B0-----:R-:W-:-:S05]  /*2b3b0*/  IMAD.SHL.U32 R9, R3, 0x10, RZ ;  /* 0x0000001003097824 */ /* 0x001fca00078e00ff */
[----:B------:R-:W-:-:S04]  /*2b3c0*/  LOP3.LUT R9, R9, 0x30, RZ, 0xc0, !PT ;  /* 0x0000003009097812 */ /* 0x000fc800078ec0ff */
[C---:B------:R-:W-:Y:S02]  /*2b3d0*/  LOP3.LUT R8, R9.reuse, 0x40, RZ, 0xfc, !PT ;  /* 0x0000004009087812 */ /* 0x040fe400078efcff */
[C---:B------:R-:W-:Y:S02]  /*2b3e0*/  LOP3.LUT R5, R9.reuse, 0x80, RZ, 0xfc, !PT ;  /* 0x0000008009057812 */ /* 0x040fe400078efcff */
[-C--:B---3--:R-:W-:Y:S02]  /*2b3f0*/  ISETP.GE.AND P3, PT, R9, R6.reuse, PT ;  /* 0x000000060900720c */ /* 0x088fe40003f66270 */
[-C--:B------:R-:W-:Y:S02]  /*2b400*/  ISETP.GE.AND P2, PT, R8, R6.reuse, PT ;  /* 0x000000060800720c */ /* 0x080fe40003f46270 */
[----:B------:R-:W-:Y:S02]  /*2b410*/  ISETP.GE.AND P1, PT, R5, R6, PT ;  /* 0x000000060500720c */ /* 0x000fe40003f26270 */
[----:B-1----:R-:W-:-:S05]  /*2b420*/  IADD3 R2, P0, R9, R2, RZ ;  /* 0x0000000209027210 */ /* 0x002fca0007f1e0ff */
[----:B------:R-:W-:-:S05]  /*2b430*/  IMAD.X R3, RZ, RZ, R7, P0 ;  /* 0x000000ffff037224 */ /* 0x000fca00000e0607 */
[----:B------:R-:W-:Y:S01]  /*2b440*/  @!PT LDS RZ, [RZ] ;  /* 0x00000000fffff984 */ /* 0x000fe20000000800 */
[----:B------:R-:W-:Y:S01]  /*2b450*/  @!PT LDS RZ, [RZ] ;  /* 0x00000000fffff984 */ /* 0x000fe20000000800 */
[----:B------:R-:W-:Y:S01]  /*2b460*/  @!PT LDS RZ, [RZ] ;  /* 0x00000000fffff984 */ /* 0x000fe20000000800 */
[----:B------:R3:W-:Y:S04]  /*2b470*/  LDGSTS.E.BYPASS.LTC128B.128 [R0+0x26200], desc[UR50][R2.64], !P3 ;  /* 0x2620000002007fae */ /* 0x0007e8000d901d72 */
[----:B------:R3:W-:Y:S04]  /*2b480*/  LDGSTS.E.BYPASS.LTC128B.128 [R0+0x28a00], desc[UR50][R2.64+0x40], !P2 ;  /* 0x28a0004002007fae */ /* 0x0007e8000d101d72 */
[----:B------:R3:W-:Y:S02]  /*2b490*/  LDGSTS.E.BYPASS.LTC128B.128 [R0+0x2b200], desc[UR50][R2.64+0x80], !P1 ;  /* 0x2b20008002007fae */ /* 0x0007e4000c901d72 */
.L_x_4564:
[----:B------:R-:W-:Y:S05]  /*2b4a0*/  BSYNC B0 ;  /* 0x0000000000007941 */ /* 0x000fea0003800000 */
.L_x_4563:
[----:B------:R-:W-:Y:S01]  /*2b4b0*/  NOP ;  /* 0x0000000000007918 */ /* 0x000fe20000000000 */
[----:B------:R-:W-:-:S13]  /*2b4c0*/  PLOP3.LUT P0, PT, PT, PT, PT, 0x80, 0x0 ;  /* 0x000000000000781c */ /* 0x000fda0003f0f070 */
.L_x_4565:
[----:B------:R-:W-:Y:S02]  /*2b4d0*/  PLOP3.LUT P1, PT, P1, P0, PT, 0xa2, 0x0 ;  /* 0x000000000000781c */ /* 0x000fe40000f21472 */
[----:B------:R-:W-:-:S08]  /*2b4e0*/  @P0 R2UR P1, UR4, R4 ;  /* 0x00000000040402ca */ /* 0x000fd00000020000 */
[----:B------:R-:W-:-:S05]  /*2b4f0*/  @P0 PLOP3.LUT P0, PT, P1, PT, PT, 0x80, 0x0 ;  /* 0x000000000000081c */ /* 0x000fca0000f0f070 */
[----:B------:R-:W-:Y:S01]  /*2b500*/  @!P1 SYNCS.ARRIVE.TRANS64.RED.A0T1 RZ, [UR4+0x33430], RZ ;  /* 0x033430ffffff99a7 */ /* 0x000fe20008200404 */
[----:B------:R-:W-:Y:S07]  /*2b510*/  @!P1 ARRIVES.LDGSTSBAR.64.TRANSCNT [UR4+0x33430] ;  /* 0x03343000ff0099b0 */ /* 0x000fee0008000a84 */
[----:B------:R-:W-:Y:S05]  /*2b520*/  @P0 BRA.U.ANY `(.L_x_4565) ;  /* 0xfffffffd00e80947 */ /* 0x000fea000393ffff */
[----:B------:R-:W-:Y:S01]  /*2b530*/  NOP ;  /* 0x0000000000007918 */ /* 0x000fe20000000000 */
[----:B---3--:R-:W-:-:S04]  /*2b540*/  MOV R0, UR39 ;  /* 0x0000002700007c02 */ /* 0x008fc80008000f00 */
[----:B------:R-:W-:-:S13]  /*2b550*/  ISETP.NE.AND P2, PT, R0, 0x3, PT ;  /* 0x000000030000780c */ /* 0x000fda0003f45270 */
[----:B------:R-:W-:Y:S05]  /*2b560*/  @!P2 BRA `(.L_x_4566) ;  /* 0x000000000004a947 */ /* 0x000fea0003800000 */
[----:B------:R-:W-:Y:S01]  /*2b570*/  BPT.TRAP 0x1 ;  /* 0x000000040000795c */ /* 0x000fe20000300000 */
.L_x_4566:
[----:B------:R3:W5:Y:S01]  /*2b580*/  LDL.LU R3, [R1+0x2c] ;  /* 0x00002c0001037983 */ /* 0x0007620000300800 */
[----:B------:R3:W-:Y:S02]  /*2b590*/  SYNCS.ARRIVE.TRANS64.A1T0 RZ, [R4+URZ+0x33430], RZ ;  /* 0x033430ff04ff79a7 */ /* 0x0007e4000810003f */
[----:B------:R-:W-:Y:S05]  /*2b5a0*/  WARPSYNC.ALL ;  /* 0x0000000000007948 */ /* 0x000fea0003800000 */
[----:B------:R-:W-:Y:S01]  /*2b5b0*/  ULDC.64 UR6, c[0x0][0xa00] ;  /* 0x0002800000067ab9 */ /* 0x000fe20000000a00 */
[----:B-1----:R-:W-:Y:S01]  /*2b5c0*/  VIADD R2, R17, 0x1e200 ;  /* 0x0001e20011027836 */ /* 0x002fe20000000000 */
[----:B------:R-:W-:Y:S01]  /*2b5d0*/  BAR.SYNC.DEFER_BLOCKING 0x8, 0x180 ;  /* 0x0206000000007b1d */ /* 0x000fe20000010000 */
[----:B------:R-:W-:Y:S02]  /*2b5e0*/  ISETP.NE.U32.AND P0, PT, RZ, UR6, PT ;  /* 0x00000006ff007c0c */ /* 0x000fe4000bf05070 */
[----:B------:R-:W-:-:S02]  /*2b5f0*/  SHF.R.S32.HI R0, RZ, 0x1f, R30 ;  /* 0x0000001fff007819 */ /* 0x000fc4000001141e */
[----:B------:R-:W-:Y:S01]  /*2b600*/  ISETP.NE.AND.EX P0, PT, RZ, UR7, PT, P0 ;  /* 0x00000007ff007c0c */ /* 0x000fe2000bf05300 */
[----:B------:R-:W-:Y:S01]  /*2b610*/  ULDC.64 UR4, c[0x0][0x298] ;  /* 0x0000a60000047ab9 */ /* 0x000fe20000000a00 */
[----:B------:R-:W-:Y:S01]  /*2b620*/  BSSY B6, `(.L_x_4567) ;  /* 0x0000019000067945 */ /* 0x000fe20003800000 */
[----:B------:R-:W-:Y:S01]  /*2b630*/  IMAD R0, R0, UR4, RZ ;  /* 0x0000000400007c24 */ /* 0x000fe2000f8e02ff */
[----:B------:R-:W-:Y:S01]  /*2b640*/  SEL R23, R23, RZ, !P0 ;  /* 0x000000ff17177207 */ /* 0x000fe20004000000 */
[----:B------:R-:W-:-:S04]  /*2b650*/  IMAD.WIDE.U32 R28, R30, UR4, RZ ;  /* 0x000000041e1c7c25 */ /* 0x000fc8000f8e00ff */
[----:B------:R-:W-:-:S04]  /*2b660*/  IMAD R0, R30, UR5, R0 ;  /* 0x000000051e007c24 */ /* 0x000fc8000f8e0200 */
[----:B------:R-:W-:Y:S01]  /*2b670*/  IMAD.IADD R26, R29, 0x1, R0 ;  /* 0x000000011d1a7824 */ /* 0x000fe200078e0200 */
[----:B-----5:R-:W-:Y:S02]  /*2b680*/  SEL R33, R3, RZ, !P0 ;  /* 0x000000ff03217207 */ /* 0x020fe40004000000 */
[----:B------:R-:W-:-:S13]  /*2b690*/  LOP3.LUT P0, RZ, R2, 0x1bf, RZ, 0xc0, !PT ;  /* 0x000001bf02ff7812 */ /* 0x000fda000780c0ff */
[----:B------:R-:W-:Y:S05]  /*2b6a0*/  @!P0 BRA `(.L_x_4568) ;  /* 0x0000000000408947 */ /* 0x000fea0003800000 */
[----:B------:R-:W-:Y:S01]  /*2b6b0*/  MOV R2, 0x0 ;  /* 0x0000000000027802 */ /* 0x000fe20000000f00 */
[----:B------:R-:W-:Y:S01]  /*2b6c0*/  ULDC.64 UR4, c[0x4][0x1b0] ;  /* 0x01006c0000047ab9 */ /* 0x000fe20000000a00 */
[----:B------:R-:W-:Y:S01]  /*2b6d0*/  ULDC.64 UR6, c[0x4][0x1b8] ;  /* 0x01006e0000067ab9 */ /* 0x000fe20000000a00 */
[----:B------:R-:W-:Y:S01]  /*2b6e0*/  ULDC.64 UR8, c[0x4][0xd0] ;  /* 0x0100340000087ab9 */ /* 0x000fe20000000a00 */
[----:B---3--:R-:W-:Y:S01]  /*2b6f0*/  IMAD.U32 R4, RZ, RZ, UR4 ;  /* 0x00000004ff047e24 */ /* 0x008fe2000f8e00ff */
[----:B------:R-:W-:Y:S01]  /*2b700*/  MOV R11, UR9 ;  /* 0x00000009000b7c02 */ /* 0x000fe20008000f00 */
[----:B------:R-:W1:Y:S01]  /*2b710*/  LDC.64 R2, c[0x4][R2] ;  /* 0x0100000002027b82 */ /* 0x000e620000000a00 */
[----:B------:R-:W-:Y:S02]  /*2b720*/  IMAD.U32 R5, RZ, RZ, UR5 ;  /* 0x00000005ff057e24 */ /* 0x000fe4000f8e00ff */
[----:B------:R-:W-:Y:S02]  /*2b730*/  IMAD.U32 R6, RZ, RZ, UR6 ;  /* 0x00000006ff067e24 */ /* 0x000fe4000f8e00ff */
[----:B------:R-:W-:-:S02]  /*2b740*/  IMAD.U32 R7, RZ, RZ, UR7 ;  /* 0x00000007ff077e24 */ /* 0x000fc4000f8e00ff */
[----:B------:R-:W-:Y:S02]  /*2b750*/  IMAD.U32 R10, RZ, RZ, UR8 ;  /* 0x00000008ff0a7e24 */ /* 0x000fe4000f8e00ff */
[----:B------:R-:W-:Y:S02]  /*2b760*/  IMAD.MOV.U32 R8, RZ, RZ, 0x70 ;  /* 0x00000070ff087424 */ /* 0x000fe400078e00ff */
[----:B------:R-:W-:Y:S02]  /*2b770*/  IMAD.MOV.U32 R12, RZ, RZ, 0x1 ;  /* 0x00000001ff0c7424 */ /* 0x000fe400078e00ff */
[----:B------:R-:W-:-:S07]  /*2b780*/  IMAD.MOV.U32 R13, RZ, RZ, RZ ;  /* 0x000000ffff0d7224 */ /* 0x000fce00078e00ff */
[----:B--2---:R-:W-:-:S07]  /*2b790*/  LEPC R20, `(.L_x_4568) ;  /* 0x000000001014794e */ /* 0x004fce0000000000 */
[----:B01----:R-:W-:Y:S05]  /*2b7a0*/  CALL.ABS.NOINC R2 ;  /* 0x0000000002007343 */ /* 0x003fea0003c00000 */
.L_x_4568:
[----:B------:R-:W-:Y:S05]  /*2b7b0*/  BSYNC B6 ;  /* 0x0000000000067941 */ /* 0x000fea0003800000 */
.L_x_4567:
[----:B------:R1:W5:Y:S01]  /*2b7c0*/  LDL R10, [R1+0x30] ;  /* 0x00003000010a7983 */ /* 0x0003620000100800 */
[----:B------:R-:W4:Y:S01]  /*2b7d0*/  LDC R7, c[0x0][0x448] ;  /* 0x00011200ff077b82 */ /* 0x000f220000000800 */
[----:B------:R-:W-:Y:S01]  /*2b7e0*/  IMAD.MOV.U32 R2, RZ, RZ, R28 ;  /* 0x000000ffff027224 */ /* 0x000fe200078e001c */
[----:B------:R-:W-:Y:S01]  /*2b7f0*/  ULDC.64 UR4, c[0x0][0x2d8] ;  /* 0x0000b60000047ab9 */ /* 0x000fe20000000a00 */
[----:B------:R1:W5:Y:S01]  /*2b800*/  LDL R8, [R1+0x1c] ;  /* 0x00001c0001087983 */ /* 0x0003620000100800 */
[----:B------:R-:W-:Y:S01]  /*2b810*/  IMAD.MOV.U32 R3, RZ, RZ, R26 ;  /* 0x000000ffff037224 */ /* 0x000fe200078e001a */
[----:B------:R-:W-:Y:S01]  /*2b820*/  SHF.L.U32 R25, R25, 0x7, RZ ;  /* 0x0000000719197819 */ /* 0x000fe200000006ff */
[----:B------:R-:W2:Y:S01]  /*2b830*/  S2R R20, SR_TID.X ;  /* 0x0000000000147919 */ /* 0x000ea20000002100 */
[----:B------:R-:W-:-:S04]  /*2b840*/  IMAD.WIDE.U32 R2, R18, UR4, R2 ;  /* 0x0000000412027c25 */ /* 0x000fc8000f8e0002 */
[----:B------:R-:W-:Y:S01]  /*2b850*/  IMAD R3, R18, UR5, R3 ;  /* 0x0000000512037c24 */ /* 0x000fe2000f8e0203 */
[----:B------:R-:W-:Y:S02]  /*2b860*/  ULDC.64 UR4, c[0x0][0x2e0] ;  /* 0x0000b80000047ab9 */ /* 0x000fe40000000a00 */
[----:B------:R-:W-:Y:S02]  /*2b870*/  IMAD R0, R33, UR4, RZ ;  /* 0x0000000421007c24 */ /* 0x000fe4000f8e02ff */
[----:B------:R-:W-:-:S04]  /*2b880*/  IMAD.WIDE.U32 R2, R23, UR4, R2 ;  /* 0x0000000417027c25 */ /* 0x000fc8000f8e0002 */
[----:B------:R-:W-:Y:S01]  /*2b890*/  IMAD R0, R23, UR5, R0 ;  /* 0x0000000517007c24 */ /* 0x000fe2000f8e0200 */
[----:B------:R-:W0:Y:S01]  /*2b8a0*/  S2R R30, SR_TID.X ;  /* 0x00000000001e7919 */ /* 0x000e220000002100 */
[----:B------:R-:W-:Y:S01]  /*2b8b0*/  ULDC.64 UR4, c[0x0][0x2d0] ;  /* 0x0000b40000047ab9 */ /* 0x000fe20000000a00 */
[----:B----4-:R-:W-:Y:S01]  /*2b8c0*/  ISETP.NE.AND P0, PT, R7, 0x1, PT ;  /* 0x000000010700780c */ /* 0x010fe20003f05270 */
[----:B------:R-:W-:-:S12]  /*2b8d0*/  IMAD.IADD R3, R3, 0x1, R0 ;  /* 0x0000000103037824 */ /* 0x000fd800078e0200 */
[----:B---3--:R-:W3:Y:S01]  /*2b8e0*/  @P0 LDC R4, c[0x0][0x44c] ;  /* 0x00011300ff040b82 */ /* 0x008ee20000000800 */
[C---:B--2---:R-:W-:Y:S01]  /*2b8f0*/  LOP3.LUT R21, R20.reuse, 0x7f, RZ, 0xc0, !PT ;  /* 0x0000007f14157812 */ /* 0x044fe200078ec0ff */
[----:B------:R-:W-:-:S03]  /*2b900*/  IMAD.SHL.U32 R20, R20, 0x20, RZ ;  /* 0x0000002014147824 */ /* 0x000fc600078e00ff */
[----:B------:R-:W-:-:S03]  /*2b910*/  SHF.R.U32.HI R21, RZ, 0x2, R21 ;  /* 0x00000002ff157819 */ /* 0x000fc60000011615 */
[----:B------:R-:W2:Y:S01]  /*2b920*/  @P0 LDC R0, c[0x0][0x450] ;  /* 0x00011400ff000b82 */ /* 0x000ea20000000800 */
[----:B------:R-:W-:-:S04]  /*2b930*/  LOP3.LUT R20, R21, 0x60, R20, 0xf8, !PT ;  /* 0x0000006015147812 */ /* 0x000fc800078ef814 */
[----:B------:R-:W-:-:S05]  /*2b940*/  LOP3.LUT R5, R20, R25, RZ, 0xfc, !PT ;  /* 0x0000001914057212 */ /* 0x000fca00078efcff */
[----:B---3--:R-:W-:-:S04]  /*2b950*/  @P0 IMAD.HI.U32 R6, R5, R4, RZ ;  /* 0x0000000405060227 */ /* 0x008fc800078e00ff */
[----:B------:R-:W-:Y:S01]  /*2b960*/  IMAD.MOV.U32 R4, RZ, RZ, R5 ;  /* 0x000000ffff047224 */ /* 0x000fe200078e0005 */
[----:B--2---:R-:W-:-:S05]  /*2b970*/  @P0 SHF.R.U32.HI R4, RZ, R0, R6 ;  /* 0x00000000ff040219 */ /* 0x004fca0000011606 */
        /* <DEDUP_REMOVED lines=10> */
[----:B0-----:R-:W-:Y:S02]  /*2ba20*/  IMAD.SHL.U32 R21, R30, 0x10, RZ ;  /* 0x000000101e157824 */ /* 0x001fe400078e00ff */
[----:B------:R-:W-:-:S03]  /*2ba30*/  IMAD.WIDE.U32 R2, R0, UR4, R2 ;  /* 0x0000000400027c25 */ /* 0x000fc6000f8e0002 */
[----:B------:R-:W-:Y:S01]  /*2ba40*/  LOP3.LUT R21, R21, 0x30, RZ, 0xc0, !PT ;  /* 0x0000003015157812 */ /* 0x000fe200078ec0ff */
[----:B------:R-:W-:Y:S01]  /*2ba50*/  IMAD R4, R0, UR5, R4 ;  /* 0x0000000500047c24 */ /* 0x000fe2000f8e0204 */
[----:B------:R-:W-:Y:S01]  /*2ba60*/  ULDC.64 UR4, c[0x0][0x280] ;  /* 0x0000a00000047ab9 */ /* 0x000fe20000000a00 */
[----:B------:R-:W-:Y:S01]  /*2ba70*/  IMAD.SHL.U32 R20, R30, 0x10, RZ ;  /* 0x000000101e147824 */ /* 0x000fe200078e00ff */
[----:B------:R-:W-:Y:S01]  /*2ba80*/  IADD3 R0, P0, R2, UR4, RZ ;  /* 0x0000000402007c10 */ /* 0x000fe2000ff1e0ff */
[----:B------:R-:W-:Y:S01]  /*2ba90*/  ULDC UR4, c[0x0][0x2b8] ;  /* 0x0000ae0000047ab9 */ /* 0x000fe20000000800 */
[C---:B------:R-:W-:Y:S02]  /*2baa0*/  LOP3.LUT R34, R21.reuse, 0x40, RZ, 0xfc, !PT ;  /* 0x0000004015227812 */ /* 0x040fe400078efcff */
[----:B------:R-:W-:Y:S02]  /*2bab0*/  LOP3.LUT R20, R20, 0x30, RZ, 0xc0, !PT ;  /* 0x0000003014147812 */ /* 0x000fe400078ec0ff */
[----:B------:R-:W-:-:S02]  /*2bac0*/  LOP3.LUT R21, R21, 0x80, RZ, 0xfc, !PT ;  /* 0x0000008015157812 */ /* 0x000fc400078efcff */
[----:B------:R-:W-:Y:S01]  /*2bad0*/  IADD3.X R4, R3, UR5, R4, P0, !PT ;  /* 0x0000000503047c10 */ /* 0x000fe200087fe404 */
[----:B------:R-:W-:Y:S01]  /*2bae0*/  UMOV UR5, 0xffffffff ;  /* 0xffffffff00057882 */ /* 0x000fe20000000000 */
[----:B------:R-:W-:Y:S02]  /*2baf0*/  LOP3.LUT R30, R30, 0x7f, RZ, 0xc0, !PT ;  /* 0x0000007f1e1e7812 */ /* 0x000fe400078ec0ff */
[----:B------:R-:W-:Y:S02]  /*2bb00*/  ISETP.GE.AND P3, PT, R20, UR4, PT ;  /* 0x0000000414007c0c */ /* 0x000fe4000bf66270 */
[----:B------:R-:W-:Y:S02]  /*2bb10*/  ISETP.GE.AND P2, PT, R34, UR4, PT ;  /* 0x0000000422007c0c */ /* 0x000fe4000bf46270 */
[----:B------:R-:W-:Y:S02]  /*2bb20*/  ISETP.GE.AND P0, PT, R21, UR4, PT ;  /* 0x0000000415007c0c */ /* 0x000fe4000bf06270 */
[----:B------:R-:W-:Y:S01]  /*2bb30*/  SHF.R.U32.HI R9, RZ, 0x2, R30 ;  /* 0x00000002ff097819 */ /* 0x000fe2000001161e */
[----:B-1----:R-:W-:Y:S10]  /*2bb40*/  BRA.DIV UR5, `(.L_x_4569) ;  /* 0x0000009e05147947 */ /* 0x002ff4000b800000 */
[----:B------:R-:W0:Y:S01]  /*2bb50*/  SHFL.IDX PT, R3, R0, RZ, 0x1c1f ;  /* 0x001c1fff00037589 */ /* 0x000e2200000e0000 */
[----:B-----5:R-:W-:Y:S02]  /*2bb60*/  IMAD R5, R10, R7, RZ ;  /* 0x000000070a057224 */ /* 0x020fe400078e02ff */
[----:B------:R-:W-:Y:S01]  /*2bb70*/  IMAD.IADD R25, R9, 0x1, R25 ;  /* 0x0000000109197824 */ /* 0x000fe200078e0219 */
[----:B------:R-:W1:Y:S04]  /*2bb80*/  SHFL.IDX PT, R2, R4, RZ, 0x1c1f ;  /* 0x001c1fff04027589 */ /* 0x000e6800000e0000 */
[C---:B------:R-:W-:Y:S01]  /*2bb90*/  ISETP.GE.AND P1, PT, R25.reuse, R5, PT ;  /* 0x000000051900720c */ /* 0x040fe20003f26270 */
[----:B------:R-:W-:Y:S01]  /*2bba0*/  SHFL.IDX PT, R14, R0, 0x3, 0x1c1f ;  /* 0x007c1f00000e7f89 */ /* 0x000fe200000e0000 */
[----:B------:R-:W-:-:S11]  /*2bbb0*/  IADD3 R6, R25, 0x20, RZ ;  /* 0x0000002019067810 */ /* 0x000fd60007ffe0ff */
[----:B0-----:R-:W-:-:S05]  /*2bbc0*/  @!P1 IADD3 R3, P4, R20, R3, RZ ;  /* 0x0000000314039210 */ /* 0x001fca0007f9e0ff */
[----:B-1----:R-:W-:-:S05]  /*2bbd0*/  @!P1 IMAD.X R2, RZ, RZ, R2, P4 ;  /* 0x000000ffff029224 */ /* 0x002fca00020e0602 */
[----:B------:R-:W-:-:S04]  /*2bbe0*/  @!P1 LOP3.LUT R3, R3, R2, RZ, 0x3c, !PT ;  /* 0x0000000203039212 */ /* 0x000fc800078e3cff */
[----:B------:R-:W-:-:S04]  /*2bbf0*/  @!P1 LOP3.LUT R2, R3, R2, RZ, 0x3c, !PT ;  /* 0x0000000203029212 */ /* 0x000fc800078e3cff */
[----:B------:R-:W-:-:S05]  /*2bc00*/  @!P1 LOP3.LUT R3, R3, R2, RZ, 0x3c, !PT ;  /* 0x0000000203039212 */ /* 0x000fca00078e3cff */
[----:B------:R-:W-:Y:S04]  /*2bc10*/  @!P1 LDGSTS.E.BYPASS.LTC128B.128 [R8+0x1e200], desc[UR50][R2.64], !P3 ;  /* 0x1e20000002089fae */ /* 0x000fe8000d901d72 */
[----:B------:R-:W-:Y:S04]  /*2bc20*/  @!P1 LDGSTS.E.BYPASS.LTC128B.128 [R8+0x20200], desc[UR50][R2.64+0x40], !P2 ;  /* 0x2020004002089fae */ /* 0x000fe8000d101d72 */
[----:B------:R0:W-:Y:S01]  /*2bc30*/  @!P1 LDGSTS.E.BYPASS.LTC128B.128 [R8+0x22200], desc[UR50][R2.64+0x80], !P0 ;  /* 0x2220008002089fae */ /* 0x0001e2000c101d72 */
[----:B------:R-:W-:Y:S01]  /*2bc40*/  ISETP.GE.AND P1, PT, R6, R5, PT ;  /* 0x000000050600720c */ /* 0x000fe20003f26270 */
[----:B------:R-:W-:-:S02]  /*2bc50*/  VIADD R6, R25, 0x40 ;  /* 0x0000004019067836 */ /* 0x000fc40000000000 */
[----:B0-----:R-:W0:Y:S04]  /*2bc60*/  SHFL.IDX PT, R3, R0, 0x1, 0x1c1f ;  /* 0x003c1f0000037f89 */ /* 0x001e2800000e0000 */
[----:B------:R-:W1:Y:S06]  /*2bc70*/  SHFL.IDX PT, R2, R4, 0x1, 0x1c1f ;  /* 0x003c1f0004027f89 */ /* 0x000e6c00000e0000 */
        /* <DEDUP_REMOVED lines=8> */
[----:B------:R-:W-:-:S03]  /*2bd00*/  ISETP.GE.AND P1, PT, R6, R5, PT ;  /* 0x000000050600720c */ /* 0x000fc60003f26270 */
[----:B0-----:R-:W0:Y:S04]  /*2bd10*/  SHFL.IDX PT, R3, R0, 0x2, 0x1c1f ;  /* 0x005c1f0000037f89 */ /* 0x001e2800000e0000 */
[----:B------:R-:W1:Y:S04]  /*2bd20*/  SHFL.IDX PT, R2, R4, 0x2, 0x1c1f ;  /* 0x005c1f0004027f89 */ /* 0x000e6800000e0000 */
[----:B------:R-:W2:Y:S02]  /*2bd30*/  SHFL.IDX PT, R4, R4, 0x3, 0x1c1f ;  /* 0x007c1f0004047f89 */ /* 0x000ea400000e0000 */
[----:B0-----:R-:W-:-:S05]  /*2bd40*/  @!P1 IADD3 R3, P4, R20, R3, RZ ;  /* 0x0000000314039210 */ /* 0x001fca0007f9e0ff */
[----:B-1----:R-:W-:-:S05]  /*2bd50*/  @!P1 IMAD.X R2, RZ, RZ, R2, P4 ;  /* 0x000000ffff029224 */ /* 0x002fca00020e0602 */
[----:B------:R-:W-:-:S04]  /*2bd60*/  @!P1 LOP3.LUT R3, R3, R2, RZ, 0x3c, !PT ;  /* 0x0000000203039212 */ /* 0x000fc800078e3cff */
[----:B------:R-:W-:-:S04]  /*2bd70*/  @!P1 LOP3.LUT R2, R3, R2, RZ, 0x3c, !PT ;  /* 0x0000000203029212 */ /* 0x000fc800078e3cff */
[----:B------:R-:W-:-:S05]  /*2bd80*/  @!P1 LOP3.LUT R3, R3, R2, RZ, 0x3c, !PT ;  /* 0x0000000203039212 */ /* 0x000fca00078e3cff */
[----:B------:R0:W-:Y:S04]  /*2bd90*/  @!P1 LDGSTS.E.BYPASS.LTC128B.128 [R8+0x1f200], desc[UR50][R2.64], !P3 ;  /* 0x1f20000002089fae */ /* 0x0001e8000d901d72 */
[----:B------:R0:W-:Y:S04]  /*2bda0*/  @!P1 LDGSTS.E.BYPASS.LTC128B.128 [R8+0x21200], desc[UR50][R2.64+0x40], !P2 ;  /* 0x2120004002089fae */ /* 0x0001e8000d101d72 */
[----:B--2---:R0:W-:Y:S02]  /*2bdb0*/  @!P1 LDGSTS.E.BYPASS.LTC128B.128 [R8+0x23200], desc[UR50][R2.64+0x80], !P0 ;  /* 0x2320008002089fae */ /* 0x0041e4000c101d72 */
.L_x_4858:
        /* <DEDUP_REMOVED lines=10> */
[----:B------:R1:W-:Y:S04]  /*2be60*/  LDGSTS.E.BYPASS.LTC128B.128 [R8+0x21a00], desc[UR50][R2.64+0x40], !P2 ;  /* 0x21a0004002087fae */ /* 0x0003e8000d101d72 */
[----:B------:R1:W-:Y:S02]  /*2be70*/  LDGSTS.E.BYPASS.LTC128B.128 [R8+0x23a00], desc[UR50][R2.64+0x80], !P0 ;  /* 0x23a0008002087fae */ /* 0x0003e4000c101d72 */
.L_x_4571:
[----:B------:R-:W-:Y:S05]  /*2be80*/  BSYNC B0 ;  /* 0x0000000000007941 */ /* 0x000fea0003800000 */
.L_x_4570:
[----:B------:R-:W-:Y:S01]  /*2be90*/  NOP ;  /* 0x0000000000007918 */ /* 0x000fe20000000000 */
[----:B------:R-:W-:-:S13]  /*2bea0*/  PLOP3.LUT P0, PT, PT, PT, PT, 0x80, 0x0 ;  /* 0x000000000000781c */ /* 0x000fda0003f0f070 */
.L_x_4572:
        /* <DEDUP_REMOVED lines=16> */
[----:B------:R-:W-:Y:S01]  /*2bfb0*/  IADD3 R33, R31, -0x2, RZ ;  /* 0xfffffffe1f217810 */ /* 0x000fe20007ffe0ff */
[----:B------:R-:W1:Y:S02]  /*2bfc0*/  SYNCS.PHASECHK.TRANS64.TRYWAIT P0, [R17+URZ+0x33420], R0 ;  /* 0x03342000110075a7 */ /* 0x000e64000800017f */
[----:B01----:R-:W-:Y:S05]  /*2bfd0*/  @!P0 BRA `(.L_x_4574) ;  /* 0x0000009c00488947 */ /* 0x003fea0003800000 */
.L_x_4859:
[----:B------:R-:W-:Y:S05]  /*2bfe0*/  BSYNC B0 ;  /* 0x0000000000007941 */ /* 0x000fea0003800000 */
.L_x_4573:
[----:B------:R-:W2:Y:S02]  /*2bff0*/  LDL R2, [R1+0x10] ;  /* 0x0000100001027983 */ /* 0x000ea40000100800 */
[----:B--2---:R-:W-:-:S13]  /*2c000*/  ISETP.GE.AND P0, PT, R33, R2, PT ;  /* 0x000000022100720c */ /* 0x004fda0003f06270 */
[----:B------:R-:W-:Y:S05]  /*2c010*/  @!P0 BRA `(.L_x_4575) ;  /* 0x0000001c008c8947 */ /* 0x000fea0003800000 */
[----:B------:R-:W-:Y:S02]  /*2c020*/  IMAD.MOV.U32 R20, RZ, RZ, R32 ;  /* 0x000000ffff147224 */ /* 0x000fe400078e0020 */
[----:B------:R-:W-:-:S07]  /*2c030*/  IMAD.MOV.U32 R21, RZ, RZ, R37 ;  /* 0x000000ffff157224 */ /* 0x000fce00078e0025 */
.L_x_4595:
[----:B0-2---:R-:W2:Y:S01]  /*2c040*/  LDL R0, [R1+0x4] ;  /* 0x0000040001007983 */ /* 0x005ea20000100800 */
[----:B------:R-:W0:Y:S03]  /*2c050*/  LDC R6, c[0x0][0x430] ;  /* 0x00010c00ff067b82 */ /* 0x000e260000000800 */
[----:B------:R-:W3:Y:S01]  /*2c060*/  LDL R9, [R1+0xc] ;  /* 0x00000c0001097983 */ /* 0x000ee20000100800 */
[----:B-1----:R-:W1:Y:S01]  /*2c070*/  S2R R2, SR_TID.X ;  /* 0x0000000000027919 */ /* 0x002e620000002100 */
[----:B------:R-:W4:Y:S02]  /*2c080*/  S2R R8, SR_TID.X ;  /* 0x0000000000087919 */ /* 0x000f240000002100 */
[----:B------:R-:W3:Y:S01]  /*2c090*/  LDL R13, [R1+0x10] ;  /* 0x00001000010d7983 */ /* 0x000ee20000100800 */
[----:B0-----:R-:W-:-:S13]  /*2c0a0*/  ISETP.NE.AND P0, PT, R6, 0x1, PT ;  /* 0x000000010600780c */ /* 0x001fda0003f05270 */
[----:B------:R-:W0:Y:S01]  /*2c0b0*/  @P0 LDC R4, c[0x0][0x434] ;  /* 0x00010d00ff040b82 */ /* 0x000e220000000800 */
[C---:B-1----:R-:W-:Y:S01]  /*2c0c0*/  LOP3.LUT R3, R2.reuse, 0x7f, RZ, 0xc0, !PT ;  /* 0x0000007f02037812 */ /* 0x042fe200078ec0ff */
[----:B------:R-:W-:-:S03]  /*2c0d0*/  IMAD.SHL.U32 R5, R2, 0x20, RZ ;  /* 0x0000002002057824 */ /* 0x000fc600078e00ff */
[----:B------:R-:W-:-:S04]  /*2c0e0*/  SHF.R.U32.HI R3, RZ, 0x2, R3 ;  /* 0x00000002ff037819 */ /* 0x000fc80000011603 */
[----:B------:R-:W-:Y:S02]  /*2c0f0*/  LOP3.LUT R5, R3, 0x60, R5, 0xf8, !PT ;  /* 0x0000006003057812 */ /* 0x000fe400078ef805 */
[----:B------:R-:W1:Y:S01]  /*2c100*/  @P0 LDC R3, c[0x0][0x438] ;  /* 0x00010e00ff030b82 */ /* 0x000e620000000800 */
[----:B------:R-:W-:Y:S01]  /*2c110*/  LOP3.LUT R2, R2, 0x7f, RZ, 0xc0, !PT ;  /* 0x0000007f02027812 */ /* 0x000fe200078ec0ff */
[----:B----4-:R-:W-:-:S03]  /*2c120*/  IMAD.SHL.U32 R8, R8, 0x20, RZ ;  /* 0x0000002008087824 */ /* 0x010fc600078e00ff */
[----:B------:R-:W-:-:S04]  /*2c130*/  SHF.R.U32.HI R7, RZ, 0x2, R2 ;  /* 0x00000002ff077819 */ /* 0x000fc80000011602 */
[----:B------:R-:W-:Y:S02]  /*2c140*/  LOP3.LUT R8, R7, 0x60, R8, 0xf8, !PT ;  /* 0x0000006007087812 */ /* 0x000fe400078ef808 */
[----:B------:R-:W4:Y:S02]  /*2c150*/  @P0 LDC R7, c[0x0][0x434] ;  /* 0x00010d00ff070b82 */ /* 0x000f240000000800 */
[----:B------:R-:W-:Y:S01]  /*2c160*/  LOP3.LUT R8, R8, 0x80, RZ, 0xfc, !PT ;  /* 0x0000008008087812 */ /* 0x000fe200078efcff */
[----:B------:R-:W-:Y:S05]  /*2c170*/  YIELD ;  /* 0x0000000000007946 */ /* 0x000fea0003800000 */
[----:B------:R-:W-:Y:S01]  /*2c180*/  ULDC.64 UR4, c[0x0][0x428] ;  /* 0x00010a0000047ab9 */ /* 0x000fe20000000a00 */
[----:B------:R-:W-:Y:S01]  /*2c190*/  ULDC.64 UR6, c[0x0][0x418] ;  /* 0x0001060000067ab9 */ /* 0x000fe20000000a00 */
[----:B------:R-:W-:Y:S01]  /*2c1a0*/  ISETP.GT.U32.AND P1, PT, R8, 0x9f, PT ;  /* 0x0000009f0800780c */ /* 0x000fe20003f24070 */
[----:B--2---:R-:W-:-:S04]  /*2c1b0*/  IMAD R0, R33, 0xa0, R0 ;  /* 0x000000a021007824 */ /* 0x004fc800078e0200 */
[----:B------:R-:W-:-:S04]  /*2c1c0*/  IMAD.IADD R5, R5, 0x1, R0 ;  /* 0x0000000105057824 */ /* 0x000fc800078e0200 */
[----:B0-----:R-:W-:-:S04]  /*2c1d0*/  @P0 IMAD.HI.U32 R4, R5, R4, RZ ;  /* 0x0000000405040227 */ /* 0x001fc800078e00ff */
[----:B------:R-:W-:Y:S01]  /*2c1e0*/  IMAD.MOV.U32 R2, RZ, RZ, R5 ;  /* 0x000000ffff027224 */ /* 0x000fe200078e0005 */
[----:B-1----:R-:W-:Y:S02]  /*2c1f0*/  @P0 SHF.R.U32.HI R2, RZ, R3, R4 ;  /* 0x00000003ff020219 */ /* 0x002fe40000011604 */
[----:B------:R-:W0:Y:S01]  /*2c200*/  @P0 LDC R3, c[0x0][0x438] ;  /* 0x00010e00ff030b82 */ /* 0x000e220000000800 */
[----:B------:R-:W-:-:S05]  /*2c210*/  IADD3 R0, R8, R0, RZ ;  /* 0x0000000008007210 */ /* 0x000fca0007ffe0ff */
[----:B----4-:R-:W-:-:S04]  /*2c220*/  @P0 IMAD.HI.U32 R7, R0, R7, RZ ;  /* 0x0000000700070227 */ /* 0x010fc800078e00ff */
[----:B------:R-:W-:Y:S01]  /*2c230*/  IMAD.MOV.U32 R4, RZ, RZ, R0 ;  /* 0x000000ffff047224 */ /* 0x000fe200078e0000 */
[----:B0-----:R-:W-:Y:S01]  /*2c240*/  @P0 SHF.R.U32.HI R4, RZ, R3, R7 ;  /* 0x00000003ff040219 */ /* 0x001fe20000011607 */
[----:B------:R-:W-:-:S04]  /*2c250*/  IMAD.MOV R7, RZ, RZ, -R2 ;  /* 0x000000ffff077224 */ /* 0x000fc800078e0a02 */
[----:B------:R-:W-:Y:S02]  /*2c260*/  IMAD.MOV R3, RZ, RZ, -R4 ;  /* 0x000000ffff037224 */ /* 0x000fe400078e0a04 */
[C---:B------:R-:W-:Y:S02]  /*2c270*/  IMAD R5, R6.reuse, R7, R5 ;  /* 0x0000000706057224 */ /* 0x040fe400078e0205 */
[----:B------:R-:W-:Y:S01]  /*2c280*/  IMAD R6, R6, R3, R0 ;  /* 0x0000000306067224 */ /* 0x000fe200078e0200 */
[----:B------:R-:W-:Y:S01]  /*2c290*/  SHF.R.S32.HI R3, RZ, 0x1f, R2 ;  /* 0x0000001fff037819 */ /* 0x000fe20000011402 */
[----:B---3--:R-:W-:-:S04]  /*2c2a0*/  IMAD R0, R9, UR4, RZ ;  /* 0x0000000409007c24 */ /* 0x008fc8000f8e02ff */
[C---:B------:R-:W-:Y:S02]  /*2c2b0*/  IMAD R0, R36.reuse, UR5, R0 ;  /* 0x0000000524007c24 */ /* 0x040fe4000f8e0200 */
[----:B------:R-:W-:-:S04]  /*2c2c0*/  IMAD.WIDE.U32 R2, R36, UR4, R2 ;  /* 0x0000000424027c25 */ /* 0x000fc8000f8e0002 */
[----:B------:R-:W-:Y:S01]  /*2c2d0*/  IMAD.IADD R3, R0, 0x1, R3 ;  /* 0x0000000100037824 */ /* 0x000fe200078e0203 */
[----:B------:R-:W-:-:S04]  /*2c2e0*/  LEA R8, P0, R2, UR6, 0x2 ;  /* 0x0000000602087c11 */ /* 0x000fc8000f8010ff */
[----:B------:R-:W-:-:S05]  /*2c2f0*/  LEA.HI.X R9, R2, UR7, R3, 0x2, P0 ;  /* 0x0000000702097c11 */ /* 0x000fca00080f1403 */
[----:B------:R0:W2:Y:S01]  /*2c300*/  LDG.E R7, desc[UR50][R8.64] ;  /* 0x0000003208077981 */ /* 0x0000a2000c1e1900 */
[--C-:B------:R-:W-:Y:S01]  /*2c310*/  @!P1 SHF.R.S32.HI R3, RZ, 0x1f, R4.reuse ;  /* 0x0000001fff039819 */ /* 0x100fe20000011404 */
[----:B------:R-:W-:Y:S02]  /*2c320*/  @!P1 IMAD.MOV.U32 R2, RZ, RZ, R4 ;  /* 0x000000ffff029224 */ /* 0x000fe400078e0004 */
[----:B------:R-:W-:Y:S02]  /*2c330*/  IMAD.U32 R12, RZ, RZ, UR39 ;  /* 0x00000027ff0c7e24 */ /* 0x000fe4000f8e00ff */
[----:B------:R-:W-:-:S03]  /*2c340*/  @!P1 IMAD.WIDE.U32 R2, R36, UR4, R2 ;  /* 0x0000000424029c25 */ /* 0x000fc6000f8e0002 */
[----:B------:R-:W-:Y:S01]  /*2c350*/  ISETP.NE.AND P2, PT, R12, 0x3, PT ;  /* 0x000000030c00780c */ /* 0x000fe20003f45270 */
[----:B------:R-:W-:Y:S01]  /*2c360*/  @!P1 IMAD.IADD R0, R0, 0x1, R3 ;  /* 0x0000000100009824 */ /* 0x000fe200078e0203 */
[----:B------:R-:W-:Y:S01]  /*2c370*/  @!P1 LEA R10, P0, R2, UR6, 0x2 ;  /* 0x00000006020a9c11 */ /* 0x000fe2000f8010ff */
[----:B------:R-:W-:Y:S01]  /*2c380*/  VIADD R32, R20, 0x1 ;  /* 0x0000000114207836 */ /* 0x000fe20000000000 */
[----:B0-----:R-:W-:Y:S02]  /*2c390*/  MOV R8, RZ ;  /* 0x000000ff00087202 */ /* 0x001fe40000000f00 */
[----:B------:R-:W-:Y:S02]  /*2c3a0*/  @!P1 LEA.HI.X R11, R2, UR7, R0, 0x2, P0 ;  /* 0x00000007020b9c11 */ /* 0x000fe400080f1400 */
[C---:B------:R-:W-:Y:S01]  /*2c3b0*/  ISETP.NE.AND P0, PT, R32.reuse, 0x2, PT ;  /* 0x000000022000780c */ /* 0x040fe20003f05270 */
[----:B------:R-:W-:Y:S02]  /*2c3c0*/  IMAD.MOV.U32 R0, RZ, RZ, R33 ;  /* 0x000000ffff007224 */ /* 0x000fe400078e0021 */
[----:B------:R0:W5:Y:S01]  /*2c3d0*/  @!P1 LDG.E R8, desc[UR50][R10.64] ;  /* 0x000000320a089981 */ /* 0x000162000c1e1900 */
[----:B------:R-:W-:Y:S01]  /*2c3e0*/  SEL R37, RZ, 0x1, P0 ;  /* 0x00000001ff257807 */ /* 0x000fe20000000000 */
[----:B------:R-:W-:Y:S01]  /*2c3f0*/  VIADD R33, R33, 0xffffffff ;  /* 0xffffffff21217836 */ /* 0x000fe20000000000 */
[----:B------:R-:W-:-:S02]  /*2c400*/  SEL R32, R32, RZ, P0 ;  /* 0x000000ff20207207 */ /* 0x000fc40000000000 */
[----:B------:R-:W-:Y:S02]  /*2c410*/  ISETP.GT.AND P1, PT, R0, R13, PT ;  /* 0x0000000d0000720c */ /* 0x000fe40003f24270 */
[----:B------:R-:W-:Y:S02]  /*2c420*/  LOP3.LUT R37, R21, R37, RZ, 0x3c, !PT ;  /* 0x0000002515257212 */ /* 0x000fe400078e3cff */
[----:B--2---:R-:W-:Y:S01]  /*2c430*/  SHF.R.S32.HI R26, RZ, 0x1f, R7 ;  /* 0x0000001fff1a7819 */ /* 0x004fe20000011407 */
[----:B0-----:R-:W-:Y:S08]  /*2c440*/  @!P2 BRA `(.L_x_4576) ;  /* 0x000000000004a947 */ /* 0x001ff00003800000 */
[----:B------:R-:W-:Y:S01]  /*2c450*/  BPT.TRAP 0x1 ;  /* 0x000000040000795c */ /* 0x000fe20000300000 */
.L_x_4576:
[----:B------:R-:W-:Y:S01]  /*2c460*/  IMAD R4, R32, 0x8, R17 ;  /* 0x0000000820047824 */ /* 0x000fe200078e0211 */
[----:B------:R-:W-:Y:S01]  /*2c470*/  SHF.L.U32 R31, R37, 0x1f, RZ ;  /* 0x0000001f251f7819 */ /* 0x000fe200000006ff */
[----:B------:R-:W-:Y:S01]  /*2c480*/  BSSY B0, `(.L_x_4577) ;  /* 0x0000004000007945 */ /* 0x000fe20003800000 */
[----:B------:R-:W-:Y:S02]  /*2c490*/  SHF.R.S32.HI R30, RZ, 0x1f, R5 ;  /* 0x0000001fff1e7819 */ /* 0x000fe40000011405 */
[----:B------:R-:W0:Y:S02]  /*2c4a0*/  SYNCS.PHASECHK.TRANS64.TRYWAIT P0, [R4+URZ+0x33480], R31 ;  /* 0x0334801f040075a7 */ /* 0x000e24000800017f */
[----:B0-----:R-:W-:Y:S05]  /*2c4b0*/  @!P0 BRA `(.L_x_4578) ;  /* 0x0000009800248947 */ /* 0x001fea0003800000 */
.L_x_4860:
[----:B------:R-:W-:Y:S05]  /*2c4c0*/  BSYNC B0 ;  /* 0x0000000000007941 */ /* 0x000fea0003800000 */
.L_x_4577:
[----:B------:R-:W2:Y:S01]  /*2c4d0*/  LDL R15, [R1+0x18] ;  /* 0x00001800010f7983 */ /* 0x000ea20000100800 */
[----:B------:R-:W-:Y:S01]  /*2c4e0*/  ULDC.64 UR4, c[0x0][0x328] ;  /* 0x0000ca0000047ab9 */ /* 0x000fe20000000a00 */
[----:B------:R-:W-:Y:S01]  /*2c4f0*/  ULDC.64 UR6, c[0x0][0x338] ;  /* 0x0000ce0000067ab9 */ /* 0x000fe20000000a00 */
[----:B------:R-:W-:Y:S01]  /*2c500*/  IMAD R0, R30, UR4, RZ ;  /* 0x000000041e007c24 */ /* 0x000fe2000f8e02ff */
[----:B------:R-:W1:Y:S01]  /*2c510*/  S2R R14, SR_TID.X ;  /* 0x00000000000e7919 */ /* 0x000e620000002100 */
[C---:B------:R-:W-:Y:S01]  /*2c520*/  IMAD.WIDE.U32 R2, R5.reuse, UR4, RZ ;  /* 0x0000000405027c25 */ /* 0x040fe2000f8e00ff */
[----:B-----5:R-:W-:Y:S01]  /*2c530*/  SHF.R.S32.HI R28, RZ, 0x1f, R8 ;  /* 0x0000001fff1c7819 */ /* 0x020fe20000011408 */
[----:B------:R-:W3:Y:S01]  /*2c540*/  LDC R12, c[0x0][0x2f4] ;  /* 0x0000bd00ff0c7b82 */ /* 0x000ee20000000800 */
[----:B------:R-:W-:Y:S01]  /*2c550*/  SHF.R.S32.HI R29, RZ, 0x1f, R6 ;  /* 0x0000001fff1d7819 */ /* 0x000fe20000011406 */
[----:B------:R-:W-:Y:S02]  /*2c560*/  IMAD R0, R5, UR5, R0 ;  /* 0x0000000505007c24 */ /* 0x000fe4000f8e0200 */
[----:B------:R-:W-:-:S02]  /*2c570*/  IMAD R10, R26, UR6, RZ ;  /* 0x000000061a0a7c24 */ /* 0x000fc4000f8e02ff */
[----:B------:R-:W-:Y:S02]  /*2c580*/  IMAD.IADD R3, R3, 0x1, R0 ;  /* 0x0000000103037824 */ /* 0x000fe400078e0200 */
[C---:B------:R-:W-:Y:S02]  /*2c590*/  IMAD R10, R7.reuse, UR7, R10 ;  /* 0x00000007070a7c24 */ /* 0x040fe4000f8e020a */
[----:B------:R-:W-:-:S04]  /*2c5a0*/  IMAD.WIDE.U32 R2, R7, UR6, R2 ;  /* 0x0000000607027c25 */ /* 0x000fc8000f8e0002 */
[----:B------:R-:W-:Y:S01]  /*2c5b0*/  IMAD R0, R28, UR6, RZ ;  /* 0x000000061c007c24 */ /* 0x000fe2000f8e02ff */
[----:B------:R-:W-:Y:S01]  /*2c5c0*/  IADD3 R11, R3, R10, RZ ;  /* 0x0000000a030b7210 */ /* 0x000fe20007ffe0ff */
        /* <DEDUP_REMOVED lines=10> */
[----:B------:R-:W-:-:S03]  /*2c670*/  IMAD.WIDE.U32 R10, R18, UR4, R10 ;  /* 0x00000004120a7c25 */ /* 0x000fc6000f8e000a */
[----:B------:R-:W-:Y:S01]  /*2c680*/  LOP3.LUT R13, R13, 0x30, RZ, 0xc0, !PT ;  /* 0x000000300d0d7812 */ /* 0x000fe200078ec0ff */
        /* <DEDUP_REMOVED lines=8> */
[----:B------:R-:W-:Y:S01]  /*2c710*/  IMAD.SHL.U32 R3, R14, 0x10, RZ ;  /* 0x000000100e037824 */ /* 0x000fe200078e00ff */
[C---:B------:R-:W-:Y:S02]  /*2c720*/  LOP3.LUT R14, R13.reuse, 0x80, RZ, 0xfc, !PT ;  /* 0x000000800d0e7812 */ /* 0x040fe400078efcff */
[----:B------:R-:W-:Y:S02]  /*2c730*/  LOP3.LUT R13, R13, 0x40, RZ, 0xfc, !PT ;  /* 0x000000400d0d7812 */ /* 0x000fe400078efcff */
[----:B------:R-:W-:Y:S02]  /*2c740*/  LOP3.LUT R3, R3, 0x30, RZ, 0xc0, !PT ;  /* 0x0000003003037812 */ /* 0x000fe400078ec0ff */
[-C--:B---3--:R-:W-:Y:S02]  /*2c750*/  ISETP.GE.AND P2, PT, R14, R12.reuse, PT ;  /* 0x0000000c0e00720c */ /* 0x088fe40003f46270 */
[----:B------:R-:W-:-:S02]  /*2c760*/  ISETP.GE.AND P3, PT, R13, R12, PT ;  /* 0x0000000c0d00720c */ /* 0x000fc40003f66270 */
[----:B------:R-:W-:Y:S01]  /*2c770*/  ISETP.GE.AND P4, PT, R3, R12, PT ;  /* 0x0000000c0300720c */ /* 0x000fe20003f86270 */
[----:B--2---:R-:W-:Y:S01]  /*2c780*/  IMAD R34, R32, 0x7800, R15 ;  /* 0x0000780020227824 */ /* 0x004fe200078e020f */
[----:B------:R-:W-:Y:S11]  /*2c790*/  BRA.DIV UR4, `(.L_x_4579) ;  /* 0x0000009604807947 */ /* 0x000ff6000b800000 */
[----:B------:R-:W1:Y:S01]  /*2c7a0*/  S2R R3, SR_TID.X ;  /* 0x0000000000037919 */ /* 0x000e620000002100 */
[----:B------:R-:W2:Y:S04]  /*2c7b0*/  SHFL.IDX PT, R2, R9, RZ, 0x1c1f ;  /* 0x001c1fff09027589 */ /* 0x000ea800000e0000 */
[----:B------:R-:W3:Y:S04]  /*2c7c0*/  SHFL.IDX PT, R0, R10, RZ, 0x1c1f ;  /* 0x001c1fff0a007589 */ /* 0x000ee800000e0000 */
[----:B------:R-:W-:Y:S01]  /*2c7d0*/  SHFL.IDX PT, R23, R23, RZ, 0x1c1f ;  /* 0x001c1fff17177589 */ /* 0x000fe200000e0000 */
[----:B-1----:R-:W-:-:S05]  /*2c7e0*/  IMAD.SHL.U32 R11, R3, 0x10, RZ ;  /* 0x00000010030b7824 */ /* 0x002fca00078e00ff */
[----:B------:R-:W-:-:S04]  /*2c7f0*/  LOP3.LUT R11, R11, 0x30, RZ, 0xc0, !PT ;  /* 0x000000300b0b7812 */ /* 0x000fc800078ec0ff */
[----:B--2---:R-:W-:-:S04]  /*2c800*/  IADD3 R2, P0, R11, R2, RZ ;  /* 0x000000020b027210 */ /* 0x004fc80007f1e0ff */
[----:B---3--:R-:W-:Y:S01]  /*2c810*/  IADD3.X R3, RZ, R0, RZ, P0, !PT ;  /* 0x00000000ff037210 */ /* 0x008fe200007fe4ff */
        /* <DEDUP_REMOVED lines=26> */
.L_x_4872:
[----:B------:R-:W3:Y:S02]  /*2c9c0*/  S2R R3, SR_TID.X ;  /* 0x0000000000037919 */ /* 0x000ee40000002100 */
[----:B---3--:R-:W-:-:S05]  /*2c9d0*/  IMAD.SHL.U32 R3, R3, 0x10, RZ ;  /* 0x0000001003037824 */ /* 0x008fca00078e00ff */
[----:B------:R-:W-:-:S04]  /*2c9e0*/  LOP3.LUT R3, R3, 0x30, RZ, 0xc0, !PT ;  /* 0x0000003003037812 */ /* 0x000fc800078ec0ff */
        /* <DEDUP_REMOVED lines=10> */
.L_x_4580:
[----:B------:R-:W-:Y:S02]  /*2ca90*/  PLOP3.LUT P2, PT, P2, P0, PT, 0xa2, 0x0 ;  /* 0x000000000000781c */ /* 0x000fe40001741472 */
[----:B------:R-:W-:-:S08]  /*2caa0*/  @P0 R2UR P2, UR4, R4 ;  /* 0x00000000040402ca */ /* 0x000fd00000040000 */
[----:B------:R-:W-:-:S05]  /*2cab0*/  @P0 PLOP3.LUT P0, PT, P2, PT, PT, 0x80, 0x0 ;  /* 0x000000000000081c */ /* 0x000fca000170f070 */
[----:B------:R-:W-:Y:S01]  /*2cac0*/  @!P2 SYNCS.ARRIVE.TRANS64.RED.A0T1 RZ, [UR4+0x33470], RZ ;  /* 0x033470ffffffa9a7 */ /* 0x000fe20008200404 */
[----:B------:R-:W-:Y:S07]  /*2cad0*/  @!P2 ARRIVES.LDGSTSBAR.64.TRANSCNT [UR4+0x33470] ;  /* 0x03347000ff00a9b0 */ /* 0x000fee0008000a84 */
[----:B------:R-:W-:Y:S05]  /*2cae0*/  @P0 BRA.U.ANY `(.L_x_4580) ;  /* 0xfffffffd00e80947 */ /* 0x000fea000393ffff */
[----:B------:R-:W-:Y:S01]  /*2caf0*/  NOP ;  /* 0x0000000000007918 */ /* 0x000fe20000000000 */
[----:B--2---:R-:W-:-:S04]  /*2cb00*/  MOV R2, UR39 ;  /* 0x0000002700027c02 */ /* 0x004fc80008000f00 */
[----:B------:R-:W-:-:S13]  /*2cb10*/  ISETP.NE.AND P3, PT, R2, 0x3, PT ;  /* 0x000000030200780c */ /* 0x000fda0003f65270 */
[----:B------:R-:W-:Y:S05]  /*2cb20*/  @!P3 BRA `(.L_x_4581) ;  /* 0x000000000004b947 */ /* 0x000fea0003800000 */
[----:B------:R-:W-:Y:S01]  /*2cb30*/  BPT.TRAP 0x1 ;  /* 0x000000040000795c */ /* 0x000fe20000300000 */
.L_x_4581:
[----:B------:R2:W-:Y:S01]  /*2cb40*/  SYNCS.ARRIVE.TRANS64.A1T0 RZ, [R4+URZ+0x33470], RZ ;  /* 0x033470ff04ff79a7 */ /* 0x0005e2000810003f */
[----:B------:R-:W-:Y:S05]  /*2cb50*/  @!P3 BRA `(.L_x_4582) ;  /* 0x000000000004b947 */ /* 0x000fea0003800000 */
[----:B------:R-:W-:Y:S01]  /*2cb60*/  BPT.TRAP 0x1 ;  /* 0x000000040000795c */ /* 0x000fe20000300000 */
.L_x_4582:
[----:B------:R-:W3:Y:S01]  /*2cb70*/  SYNCS.PHASECHK.TRANS64.TRYWAIT P0, [R4+URZ+0x33440], R31 ;  /* 0x0334401f040075a7 */ /* 0x000ee2000800017f */
[----:B------:R-:W-:Y:S04]  /*2cb80*/  BSSY B0, `(.L_x_4583) ;  /* 0x0000002000007945 */ /* 0x000fe80003800000 */
[----:B---3--:R-:W-:Y:S05]  /*2cb90*/  @!P0 BRA `(.L_x_4584) ;  /* 0x0000009800248947 */ /* 0x008fea0003800000 */
.L_x_4873:
[----:B------:R-:W-:Y:S05]  /*2cba0*/  BSYNC B0 ;  /* 0x0000000000007941 */ /* 0x000fea0003800000 */
.L_x_4583:
[----:B------:R-:W-:Y:S01]  /*2cbb0*/  ULDC.64 UR4, c[0x0][0x310] ;  /* 0x0000c40000047ab9 */ /* 0x000fe20000000a00 */
[----:B------:R-:W4:Y:S01]  /*2cbc0*/  S2R R14, SR_TID.X ;  /* 0x00000000000e7919 */ /* 0x000f220000002100 */
[----:B------:R-:W-:Y:S01]  /*2cbd0*/  IMAD R9, R26, UR4, RZ ;  /* 0x000000041a097c24 */ /* 0x000fe2000f8e02ff */
[----:B------:R-:W-:Y:S01]  /*2cbe0*/  ULDC.64 UR6, c[0x0][0x300] ;  /* 0x0000c00000067ab9 */ /* 0x000fe20000000a00 */
[C---:B------:R-:W-:Y:S01]  /*2cbf0*/  IMAD.WIDE.U32 R2, R7.reuse, UR4, RZ ;  /* 0x0000000407027c25 */ /* 0x040fe2000f8e00ff */
[----:B------:R-:W5:Y:S03]  /*2cc00*/  LDC R12, c[0x0][0x2f4] ;  /* 0x0000bd00ff0c7b82 */ /* 0x000f660000000800 */
[----:B------:R-:W-:Y:S02]  /*2cc10*/  IMAD R9, R7, UR5, R9 ;  /* 0x0000000507097c24 */ /* 0x000fe4000f8e0209 */
        /* <DEDUP_REMOVED lines=10> */
[----:B------:R-:W-:Y:S01]  /*2ccc0*/  IMAD.IADD R3, R3, 0x1, R5 ;  /* 0x0000000103037824 */ /* 0x000fe200078e0205 */
[----:B----4-:R-:W-:Y:S01]  /*2ccd0*/  SHF.L.U32 R23, R14, 0x4, RZ ;  /* 0x000000040e177819 */ /* 0x010fe200000006ff */
[----:B------:R-:W-:Y:S02]  /*2cce0*/  IMAD R7, R29, UR6, RZ ;  /* 0x000000061d077c24 */ /* 0x000fe4000f8e02ff */
[----:B------:R-:W-:Y:S01]  /*2ccf0*/  IMAD.WIDE.U32 R2, R6, UR6, R2 ;  /* 0x0000000606027c25 */ /* 0x000fe2000f8e0002 */
[----:B------:R-:W-:-:S03]  /*2cd00*/  LOP3.LUT R23, R23, 0x30, RZ, 0xc0, !PT ;  /* 0x0000003017177812 */ /* 0x000fc600078ec0ff */
[----:B------:R-:W-:Y:S01]  /*2cd10*/  IMAD R7, R6, UR7, R7 ;  /* 0x0000000706077c24 */ /* 0x000fe2000f8e0207 */
[----:B------:R-:W-:Y:S01]  /*2cd20*/  ULDC.64 UR6, c[0x0][0x2e8] ;  /* 0x0000ba0000067ab9 */ /* 0x000fe20000000a00 */
[----:B------:R-:W-:Y:S01]  /*2cd30*/  IMAD.WIDE.U32 R10, R18, UR4, R10 ;  /* 0x00000004120a7c25 */ /* 0x000fe2000f8e000a */
[----:B-----5:R-:W-:-:S03]  /*2cd40*/  ISETP.GE.AND P4, PT, R23, R12, PT ;  /* 0x0000000c1700720c */ /* 0x020fc60003f86270 */
[----:B------:R-:W-:Y:S01]  /*2cd50*/  IMAD.IADD R3, R3, 0x1, R7 ;  /* 0x0000000103037824 */ /* 0x000fe200078e0207 */
[----:B------:R-:W-:Y:S01]  /*2cd60*/  IADD3 R5, P0, R10, UR6, RZ ;  /* 0x000000060a057c10 */ /* 0x000fe2000ff1e0ff */
[----:B------:R-:W-:Y:S02]  /*2cd70*/  IMAD.SHL.U32 R13, R14, 0x10, RZ ;  /* 0x000000100e0d7824 */ /* 0x000fe400078e00ff */
[C---:B------:R-:W-:Y:S02]  /*2cd80*/  IMAD R8, R18.reuse, UR5, RZ ;  /* 0x0000000512087c24 */ /* 0x040fe4000f8e02ff */
[----:B------:R-:W-:Y:S01]  /*2cd90*/  IMAD.WIDE.U32 R2, R18, UR4, R2 ;  /* 0x0000000412027c25 */ /* 0x000fe2000f8e0002 */
[----:B------:R-:W-:Y:S01]  /*2cda0*/  LOP3.LUT R13, R13, 0x30, RZ, 0xc0, !PT ;  /* 0x000000300d0d7812 */ /* 0x000fe200078ec0ff */
[----:B------:R-:W-:Y:S01]  /*2cdb0*/  UMOV UR4, 0xffffffff ;  /* 0xffffffff00047882 */ /* 0x000fe20000000000 */
[----:B------:R-:W-:Y:S02]  /*2cdc0*/  IADD3.X R10, R8, UR7, R11, P0, !PT ;  /* 0x00000007080a7c10 */ /* 0x000fe400087fe40b */
[----:B------:R-:W-:-:S02]  /*2cdd0*/  IADD3 R6, P0, R2, UR6, RZ ;  /* 0x0000000602067c10 */ /* 0x000fc4000ff1e0ff */
[C---:B------:R-:W-:Y:S02]  /*2cde0*/  LOP3.LUT R14, R13.reuse, 0x80, RZ, 0xfc, !PT ;  /* 0x000000800d0e7812 */ /* 0x040fe400078efcff */
[----:B------:R-:W-:Y:S02]  /*2cdf0*/  LOP3.LUT R13, R13, 0x40, RZ, 0xfc, !PT ;  /* 0x000000400d0d7812 */ /* 0x000fe400078efcff */
[----:B------:R-:W-:Y:S02]  /*2ce00*/  IADD3.X R7, R8, UR7, R3, P0, !PT ;  /* 0x0000000708077c10 */ /* 0x000fe400087fe403 */
[-C--:B------:R-:W-:Y:S02]  /*2ce10*/  ISETP.GE.AND P2, PT, R14, R12.reuse, PT ;  /* 0x0000000c0e00720c */ /* 0x080fe40003f46270 */
[----:B------:R-:W-:Y:S01]  /*2ce20*/  ISETP.GE.AND P3, PT, R13, R12, PT ;  /* 0x0000000c0d00720c */ /* 0x000fe20003f66270 */
[----:B------:R-:W-:-:S12]  /*2ce30*/  BRA.DIV UR4, `(.L_x_4585) ;  /* 0x0000009604907947 */ /* 0x000fd8000b800000 */
[----:B------:R-:W4:Y:S04]  /*2ce40*/  SHFL.IDX PT, R2, R5, RZ, 0x1c1f ;  /* 0x001c1fff05027589 */ /* 0x000f2800000e0000 */
[----:B------:R-:W5:Y:S04]  /*2ce50*/  SHFL.IDX PT, R3, R10, RZ, 0x1c1f ;  /* 0x001c1fff0a037589 */ /* 0x000f6800000e0000 */
[----:B------:R-:W-:Y:S04]  /*2ce60*/  SHFL.IDX PT, R8, R10, 0x2, 0x1c1f ;  /* 0x005c1f000a087f89 */ /* 0x000fe800000e0000 */
        /* <DEDUP_REMOVED lines=23> */
[----:B------:R-:W-:Y:S04]  /*2cfe0*/  LDGSTS.E.BYPASS.LTC128B.128 [R0+0x25a00], desc[UR50][R2.64], !P4 ;  /* 0x25a0000002007fae */ /* 0x000fe8000e101d72 */
[----:B------:R-:W-:Y:S04]  /*2cff0*/  LDGSTS.E.BYPASS.LTC128B.128 [R0+0x28200], desc[UR50][R2.64+0x40], !P3 ;  /* 0x2820004002007fae */ /* 0x000fe8000d901d72 */
[----:B------:R4:W-:Y:S04]  /*2d000*/  LDGSTS.E.BYPASS.LTC128B.128 [R0+0x2aa00], desc[UR50][R2.64+0x80], !P2 ;  /* 0x2aa0008002007fae */ /* 0x0009e8000d101d72 */
[----:B----4-:R4:W0:Y:S02]  /*2d010*/  SHFL.IDX PT, R2, R6, RZ, 0x1c1f ;  /* 0x001c1fff06027589 */ /* 0x01082400000e0000 */
.L_x_4885:
[----:B0-----:R-:W-:-:S05]  /*2d020*/  IADD3 R2, P0, R23, R2, RZ ;  /* 0x0000000217027210 */ /* 0x001fca0007f1e0ff */
        /* <DEDUP_REMOVED lines=9> */
.L_x_4586:
        /* <DEDUP_REMOVED lines=11> */
.L_x_4587:
[----:B------:R-:W-:Y:S01]  /*2d170*/  MOV R0, UR37 ;  /* 0x0000002500007c02 */ /* 0x000fe20008000f00 */
[----:B------:R0:W-:Y:S03]  /*2d180*/  SYNCS.ARRIVE.TRANS64.A1T0 RZ, [R4+URZ+0x33430], RZ ;  /* 0x033430ff04ff79a7 */ /* 0x0001e6000810003f */
[----:B------:R-:W-:-:S13]  /*2d190*/  ISETP.NE.AND P0, PT, R0, 0x3, PT ;  /* 0x000000030000780c */ /* 0x000fda0003f05270 */
[----:B0-----:R-:W-:Y:S05]  /*2d1a0*/  @!P0 BRA `(.L_x_4588) ;  /* 0x0000000000048947 */ /* 0x001fea0003800000 */
[----:B------:R-:W-:Y:S01]  /*2d1b0*/  BPT.TRAP 0x1 ;  /* 0x000000040000795c */ /* 0x000fe20000300000 */
.L_x_4588:
[----:B------:R-:W-:Y:S01]  /*2d1c0*/  LOP3.LUT R3, R21, 0x1, RZ, 0x3c, !PT ;  /* 0x0000000115037812 */ /* 0x000fe200078e3cff */
[----:B------:R-:W-:Y:S01]  /*2d1d0*/  IMAD R2, R20, 0x8, R17 ;  /* 0x0000000814027824 */ /* 0x000fe200078e0211 */
[----:B------:R-:W-:Y:S02]  /*2d1e0*/  BSSY B0, `(.L_x_4589) ;  /* 0x0000004000007945 */ /* 0x000fe40003800000 */
[----:B------:R-:W-:-:S04]  /*2d1f0*/  SHF.L.U32 R3, R3, 0x1f, RZ ;  /* 0x0000001f03037819 */ /* 0x000fc800000006ff */
[----:B------:R-:W0:Y:S02]  /*2d200*/  SYNCS.PHASECHK.TRANS64.TRYWAIT P2, [R2+URZ+0x33470], R3 ;  /* 0x03347003020075a7 */ /* 0x000e24000804017f */
[----:B0-----:R-:W-:Y:S05]  /*2d210*/  @!P2 BRA `(.L_x_4590) ;  /* 0x000000980014a947 */ /* 0x001fea0003800000 */
.L_x_4886:
[----:B------:R-:W-:Y:S05]  /*2d220*/  BSYNC B0 ;  /* 0x0000000000007941 */ /* 0x000fea0003800000 */
.L_x_4589:
[----:B------:R-:W-:-:S05]  /*2d230*/  IMAD.U32 R0, RZ, RZ, UR39 ;  /* 0x00000027ff007e24 */ /* 0x000fca000f8e00ff */
[----:B------:R-:W-:-:S13]  /*2d240*/  ISETP.NE.AND P2, PT, R0, 0x3, PT ;  /* 0x000000030000780c */ /* 0x000fda0003f45270 */
[----:B------:R-:W-:Y:S05]  /*2d250*/  @!P2 BRA `(.L_x_4591) ;  /* 0x000000000004a947 */ /* 0x000fea0003800000 */
[----:B------:R-:W-:Y:S01]  /*2d260*/  BPT.TRAP 0x1 ;  /* 0x000000040000795c */ /* 0x000fe20000300000 */
.L_x_4591:
[----:B------:R-:W-:Y:S01]  /*2d270*/  SHF.L.U32 R3, R21, 0x1f, RZ ;  /* 0x0000001f15037819 */ /* 0x000fe200000006ff */
[----:B------:R-:W-:-:S03]  /*2d280*/  IMAD R0, R20, 0x7800, RZ ;  /* 0x0000780014007824 */ /* 0x000fc600078e02ff */
[----:B------:R-:W0:Y:S02]  /*2d290*/  SYNCS.PHASECHK.TRANS64.TRYWAIT P2, [R2+URZ+0x33460], R3 ;  /* 0x03346003020075a7 */ /* 0x000e24000804017f */
[----:B0-----:R-:W-:Y:S05]  /*2d2a0*/  @!P2 BRA `(.L_x_4592) ;  /* 0x000000980004a947 */ /* 0x001fea0003800000 */
.L_x_4887:
[C---:B--23--:R-:W-:Y:S01]  /*2d2b0*/  LOP3.LUT R4, R0.reuse, R22, RZ, 0xfc, !PT ;  /* 0x0000001600047212 */ /* 0x04cfe200078efcff */
[----:B------:R-:W-:Y:S05]  /*2d2c0*/  WARPSYNC.ALL ;  /* 0x0000000000007948 */ /* 0x000fea0003800000 */
[----:B------:R-:W-:Y:S01]  /*2d2d0*/  IMAD.IADD R5, R17, 0x1, R4 ;  /* 0x0000000111057824 */ /* 0x000fe200078e0204 */
[C---:B------:R-:W-:Y:S01]  /*2d2e0*/  LOP3.LUT R3, R0.reuse, R16, RZ, 0xfc, !PT ;  /* 0x0000001000037212 */ /* 0x040fe200078efcff */
[C---:B------:R-:W-:Y:S01]  /*2d2f0*/  VIADD R12, R0.reuse, 0x2800 ;  /* 0x00002800000c7836 */ /* 0x040fe20000000000 */
[C---:B------:R-:W-:Y:S01]  /*2d300*/  IADD3 R13, R0.reuse, 0x800, RZ ;  /* 0x00000800000d7810 */ /* 0x040fe20007ffe0ff */
[----:B------:R-:W-:-:S02]  /*2d310*/  VIADD R21, R0, 0x5000 ;  /* 0x0000500000157836 */ /* 0x000fc40000000000 */
[----:B----4-:R-:W0:Y:S01]  /*2d320*/  LDSM.16.MT88.4 R4, [R5+0xf200] ;  /* 0x00f200000504783b */ /* 0x010e220000004200 */
[----:B------:R-:W-:Y:S02]  /*2d330*/  IMAD.IADD R3, R19, 0x1, R3 ;  /* 0x0000000113037824 */ /* 0x000fe400078e0203 */
[C---:B------:R-:W-:Y:S02]  /*2d340*/  VIADD R15, R0.reuse, 0x3000 ;  /* 0x00003000000f7836 */ /* 0x040fe40000000000 */
[C---:B------:R-:W-:Y:S02]  /*2d350*/  VIADD R20, R0.reuse, 0x2000 ;  /* 0x0000200000147836 */ /* 0x040fe40000000000 */
[----:B------:R-:W-:Y:S02]  /*2d360*/  VIADD R14, R0, 0x5800 ;  /* 0x00005800000e7836 */ /* 0x000fe40000000000 */
[----:B------:R-:W-:-:S05]  /*2d370*/  IMAD.U32 R23, RZ, RZ, UR39 ;  /* 0x00000027ff177e24 */ /* 0x000fca000f8e00ff */
[----:B------:R-:W-:Y:S02]  /*2d380*/  ISETP.NE.AND P2, PT, R23, 0x3, PT ;  /* 0x000000031700780c */ /* 0x000fe40003f45270 */
[C-C-:B0-----:R-:W-:Y:S02]  /*2d390*/  PRMT R8, R4.reuse, 0x6420, R5.reuse ;  /* 0x0000642004087816 */ /* 0x141fe40000000005 */
[----:B------:R-:W-:Y:S02]  /*2d3a0*/  PRMT R9, R4, 0x7531, R5 ;  /* 0x0000753104097816 */ /* 0x000fe40000000005 */
[----:B------:R-:W-:Y:S02]  /*2d3b0*/  LOP3.LUT R4, R12, R22, RZ, 0xfc, !PT ;  /* 0x000000160c047212 */ /* 0x000fe400078efcff */
[C-C-:B------:R-:W-:Y:S02]  /*2d3c0*/  PRMT R10, R6.reuse, 0x6420, R7.reuse ;  /* 0x00006420060a7816 */ /* 0x140fe40000000007 */
[----:B------:R-:W-:Y:S01]  /*2d3d0*/  PRMT R11, R6, 0x7531, R7 ;  /* 0x00007531060b7816 */ /* 0x000fe20000000007 */
[----:B------:R-:W-:Y:S01]  /*2d3e0*/  IMAD.IADD R4, R17, 0x1, R4 ;  /* 0x0000000111047824 */ /* 0x000fe200078e0204 */
[----:B------:R-:W-:-:S03]  /*2d3f0*/  LOP3.LUT R12, R12, R16, RZ, 0xfc, !PT ;  /* 0x000000100c0c7212 */ /* 0x000fc600078efcff */
[----:B------:R0:W-:Y:S02]  /*2d400*/  STSM.16.M88.4 [R3], R8 ;  /* 0x0000000803007844 */ /* 0x0001e40000000200 */
[----:B------:R-:W-:Y:S02]  /*2d410*/  IMAD.IADD R12, R19, 0x1, R12 ;  /* 0x00000001130c7824 */ /* 0x000fe400078e020c */
[----:B------:R-:W2:Y:S01]  /*2d420*/  LDSM.16.MT88.4 R4, [R4+0xf200] ;  /* 0x00f200000404783b */ /* 0x000ea20000004200 */
[C---:B0-----:R-:W-:Y:S02]  /*2d430*/  LOP3.LUT R3, R13.reuse, R16, RZ, 0xfc, !PT ;  /* 0x000000100d037212 */ /* 0x041fe400078efcff */
[----:B------:R-:W-:-:S03]  /*2d440*/  LOP3.LUT R13, R13, R22, RZ, 0xfc, !PT ;  /* 0x000000160d0d7212 */ /* 0x000fc600078efcff */
[----:B------:R-:W-:Y:S01]  /*2d450*/  IMAD.IADD R3, R19, 0x1, R3 ;  /* 0x0000000113037824 */ /* 0x000fe200078e0203 */
[C-C-:B--2---:R-:W-:Y:S02]  /*2d460*/  PRMT R8, R4.reuse, 0x6420, R5.reuse ;  /* 0x0000642004087816 */ /* 0x144fe40000000005 */
[----:B------:R-:W-:Y:S02]  /*2d470*/  PRMT R9, R4, 0x7531, R5 ;  /* 0x0000753104097816 */ /* 0x000fe40000000005 */
[C-C-:B------:R-:W-:Y:S02]  /*2d480*/  PRMT R10, R6.reuse, 0x6420, R7.reuse ;  /* 0x00006420060a7816 */ /* 0x140fe40000000007 */
[----:B------:R-:W-:-:S05]  /*2d490*/  PRMT R11, R6, 0x7531, R7 ;  /* 0x00007531060b7816 */ /* 0x000fca0000000007 */
[----:B------:R0:W-:Y:S02]  /*2d4a0*/  STSM.16.M88.4 [R3], R8 ;  /* 0x0000000803007844 */ /* 0x0001e40000000200 */
[C---:B0-----:R-:W-:Y:S02]  /*2d4b0*/  LOP3.LUT R3, R21.reuse, R22, RZ, 0xfc, !PT ;  /* 0x0000001615037212 */ /* 0x041fe400078efcff */
[----:B------:R-:W-:-:S03]  /*2d4c0*/  LOP3.LUT R21, R21, R16, RZ, 0xfc, !PT ;  /* 0x0000001015157212 */ /* 0x000fc600078efcff */
[----:B------:R-:W-:Y:S02]  /*2d4d0*/  IMAD.IADD R3, R17, 0x1, R3 ;  /* 0x0000000111037824 */ /* 0x000fe400078e0203 */
[----:B------:R-:W-:-:S03]  /*2d4e0*/  IMAD.IADD R21, R19, 0x1, R21 ;  /* 0x0000000113157824 */ /* 0x000fc600078e0215 */
[----:B------:R0:W2:Y:S02]  /*2d4f0*/  LDSM.16.MT88.4 R4, [R3+0xf200] ;  /* 0x00f200000304783b */ /* 0x0000a40000004200 */
[----:B0-----:R-:W-:Y:S01]  /*2d500*/  VIADD R3, R0, 0x1000 ;  /* 0x0000100000037836 */ /* 0x001fe20000000000 */
[C-C-:B--2---:R-:W-:Y:S02]  /*2d510*/  PRMT R8, R4.reuse, 0x6420, R5.reuse ;  /* 0x0000642004087816 */ /* 0x144fe40000000005 */
[----:B------:R-:W-:Y:S02]  /*2d520*/  PRMT R9, R4, 0x7531, R5 ;  /* 0x0000753104097816 */ /* 0x000fe40000000005 */
[----:B------:R-:W-:Y:S02]  /*2d530*/  LOP3.LUT R4, R3, R16, RZ, 0xfc, !PT ;  /* 0x0000001003047212 */ /* 0x000fe400078efcff */
[C-C-:B------:R-:W-:Y:S02]  /*2d540*/  PRMT R10, R6.reuse, 0x6420, R7.reuse ;  /* 0x00006420060a7816 */ /* 0x140fe40000000007 */
[----:B------:R-:W-:Y:S01]  /*2d550*/  PRMT R11, R6, 0x7531, R7 ;  /* 0x00007531060b7816 */ /* 0x000fe20000000007 */
[----:B------:R-:W-:Y:S01]  /*2d560*/  IMAD.IADD R4, R19, 0x1, R4 ;  /* 0x0000000113047824 */ /* 0x000fe200078e0204 */
[----:B------:R-:W-:-:S04]  /*2d570*/  LOP3.LUT R3, R3, R22, RZ, 0xfc, !PT ;  /* 0x0000001603037212 */ /* 0x000fc800078efcff */
[----:B------:R0:W-:Y:S01]  /*2d580*/  STSM.16.M88.4 [R4], R8 ;  /* 0x0000000804007844 */ /* 0x0001e20000000200 */
[C---:B------:R-:W-:Y:S02]  /*2d590*/  IMAD.IADD R3, R17.reuse, 0x1, R3 ;  /* 0x0000000111037824 */ /* 0x040fe400078e0203 */
[----:B0-----:R-:W-:Y:S01]  /*2d5a0*/  IMAD.IADD R4, R17, 0x1, R13 ;  /* 0x0000000111047824 */ /* 0x001fe200078e020d */
[----:B------:R-:W-:-:S05]  /*2d5b0*/  IADD3 R13, R0, 0x1800, RZ ;  /* 0x00001800000d7810 */ /* 0x000fca0007ffe0ff */
        /* <DEDUP_REMOVED lines=23> */
[----:B------:R-:W-:Y:S02]  /*2d730*/  LOP3.LUT R14, R14, R16, RZ, 0xfc, !PT ;  /* 0x000000100e0e7212 */ /* 0x000fe400078efcff */
[----:B------:R-:W-:-:S03]  /*2d740*/  IADD3 R4, R17, R4, RZ ;  /* 0x0000000411047210 */ /* 0x000fc60007ffe0ff */
[----:B------:R-:W-:-:S03]  /*2d750*/  IMAD.IADD R14, R19, 0x1, R14 ;  /* 0x00000001130e7824 */ /* 0x000fc600078e020e */
[----:B------:R-:W0:Y:S02]  /*2d760*/  LDSM.16.MT88.4 R4, [R4+0xf200] ;  /* 0x00f200000404783b */ /* 0x000e240000004200 */
[C-C-:B0-----:R-:W-:Y:S02]  /*2d770*/  PRMT R8, R4.reuse, 0x6420, R5.reuse ;  /* 0x0000642004087816 */ /* 0x141fe40000000005 */
[----:B------:R-:W-:Y:S02]  /*2d780*/  PRMT R9, R4, 0x7531, R5 ;  /* 0x0000753104097816 */ /* 0x000fe40000000005 */
[C-C-:B------:R-:W-:Y:S02]  /*2d790*/  PRMT R10, R6.reuse, 0x6420, R7.reuse ;  /* 0x00006420060a7816 */ /* 0x140fe40000000007 */
[----:B------:R-:W-:-:S05]  /*2d7a0*/  PRMT R11, R6, 0x7531, R7 ;  /* 0x00007531060b7816 */ /* 0x000fca0000000007 */
[----:B------:R-:W-:Y:S04]  /*2d7b0*/  STSM.16.M88.4 [R12], R8 ;  /* 0x000000080c007844 */ /* 0x000fe80000000200 */
[----:B------:R0:W2:Y:S02]  /*2d7c0*/  LDSM.16.MT88.4 R4, [R3+0xf200] ;  /* 0x00f200000304783b */ /* 0x0000a40000004200 */
[C---:B0-----:R-:W-:Y:S01]  /*2d7d0*/  VIADD R3, R0.reuse, 0x3800 ;  /* 0x0000380000037836 */ /* 0x041fe20000000000 */
[----:B------:R-:W-:Y:S02]  /*2d7e0*/  IADD3 R12, R0, 0x6000, RZ ;  /* 0x00006000000c7810 */ /* 0x000fe40007ffe0ff */
[C-C-:B--2---:R-:W-:Y:S02]  /*2d7f0*/  PRMT R8, R4.reuse, 0x6420, R5.reuse ;  /* 0x0000642004087816 */ /* 0x144fe40000000005 */
[----:B------:R-:W-:-:S02]  /*2d800*/  PRMT R9, R4, 0x7531, R5 ;  /* 0x0000753104097816 */ /* 0x000fc40000000005 */
        /* <DEDUP_REMOVED lines=14> */
[C---:B0-----:R-:W-:Y:S02]  /*2d8f0*/  LOP3.LUT R3, R12.reuse, R22, RZ, 0xfc, !PT ;  /* 0x000000160c037212 */ /* 0x041fe400078efcff */
[----:B------:R-:W-:-:S03]  /*2d900*/  LOP3.LUT R12, R12, R16, RZ, 0xfc, !PT ;  /* 0x000000100c0c7212 */ /* 0x000fc600078efcff */
[----:B------:R-:W-:Y:S02]  /*2d910*/  IMAD.IADD R3, R17, 0x1, R3 ;  /* 0x0000000111037824 */ /* 0x000fe400078e0203 */
[----:B------:R-:W-:-:S03]  /*2d920*/  IMAD.IADD R12, R19, 0x1, R12 ;  /* 0x00000001130c7824 */ /* 0x000fc600078e020c */
[----:B------:R0:W2:Y:S02]  /*2d930*/  LDSM.16.MT88.4 R4, [R3+0xf200] ;  /* 0x00f200000304783b */ /* 0x0000a40000004200 */
[C---:B0-----:R-:W-:Y:S02]  /*2d940*/  LOP3.LUT R3, R15.reuse, R16, RZ, 0xfc, !PT ;  /* 0x000000100f037212 */ /* 0x041fe400078efcff */
[----:B------:R-:W-:-:S03]  /*2d950*/  LOP3.LUT R15, R15, R22, RZ, 0xfc, !PT ;  /* 0x000000160f0f7212 */ /* 0x000fc600078efcff */
[----:B------:R-:W-:Y:S01]  /*2d960*/  IMAD.IADD R3, R19, 0x1, R3 ;  /* 0x0000000113037824 */ /* 0x000fe200078e0203 */
[C-C-:B--2---:R-:W-:Y:S02]  /*2d970*/  PRMT R8, R4.reuse, 0x6420, R5.reuse ;  /* 0x0000642004087816 */ /* 0x144fe40000000005 */
[----:B------:R-:W-:Y:S01]  /*2d980*/  PRMT R9, R4, 0x7531, R5 ;  /* 0x0000753104097816 */ /* 0x000fe20000000005 */
[----:B------:R-:W-:Y:S01]  /*2d990*/  IMAD.IADD R4, R17, 0x1, R13 ;  /* 0x0000000111047824 */ /* 0x000fe200078e020d */
[--C-:B------:R-:W-:Y:S01]  /*2d9a0*/  PRMT R10, R6, 0x6420, R7.reuse ;  /* 0x00006420060a7816 */ /* 0x100fe20000000007 */
[----:B------:R-:W-:Y:S01]  /*2d9b0*/  VIADD R13, R0, 0x6800 ;  /* 0x00006800000d7836 */ /* 0x000fe20000000000 */
[----:B------:R-:W-:-:S05]  /*2d9c0*/  PRMT R11, R6, 0x7531, R7 ;  /* 0x00007531060b7816 */ /* 0x000fca0000000007 */
[----:B------:R0:W-:Y:S04]  /*2d9d0*/  STSM.16.M88.4 [R3], R8 ;  /* 0x0000000803007844 */ /* 0x0001e80000000200 */
[----:B------:R-:W2:Y:S01]  /*2d9e0*/  LDSM.16.MT88.4 R4, [R4+0xf200] ;  /* 0x00f200000404783b */ /* 0x000ea20000004200 */
[C---:B0-----:R-:W-:Y:S02]  /*2d9f0*/  VIADD R3, R0.reuse, 0x4800 ;  /* 0x0000480000037836 */ /* 0x041fe40000000000 */
[----:B------:R-:W-:Y:S01]  /*2da00*/  VIADD R0, R0, 0x7000 ;  /* 0x0000700000007836 */ /* 0x000fe20000000000 */
[C-C-:B--2---:R-:W-:Y:S02]  /*2da10*/  PRMT R8, R4.reuse, 0x6420, R5.reuse ;  /* 0x0000642004087816 */ /* 0x144fe40000000005 */
[----:B------:R-:W-:-:S02]  /*2da20*/  PRMT R9, R4, 0x7531, R5 ;  /* 0x0000753104097816 */ /* 0x000fc40000000005 */
[----:B------:R-:W-:Y:S02]  /*2da30*/  LOP3.LUT R4, R3, R16, RZ, 0xfc, !PT ;  /* 0x0000001003047212 */ /* 0x000fe400078efcff */
[C-C-:B------:R-:W-:Y:S02]  /*2da40*/  PRMT R10, R6.reuse, 0x6420, R7.reuse ;  /* 0x00006420060a7816 */ /* 0x140fe40000000007 */
[----:B------:R-:W-:Y:S01]  /*2da50*/  PRMT R11, R6, 0x7531, R7 ;  /* 0x00007531060b7816 */ /* 0x000fe20000000007 */
[----:B------:R-:W-:-:S05]  /*2da60*/  IMAD.IADD R4, R19, 0x1, R4 ;  /* 0x0000000113047824 */ /* 0x000fca00078e0204 */
[----:B------:R0:W-:Y:S02]  /*2da70*/  STSM.16.M88.4 [R4], R8 ;  /* 0x0000000804007844 */ /* 0x0001e40000000200 */
[----:B0-----:R-:W-:-:S06]  /*2da80*/  IADD3 R4, R17, R15, RZ ;  /* 0x0000000f11047210 */ /* 0x001fcc0007ffe0ff */
[----:B------:R-:W0:Y:S02]  /*2da90*/  LDSM.16.MT88.4 R4, [R4+0xf200] ;  /* 0x00f200000404783b */ /* 0x000e240000004200 */
[C-C-:B0-----:R-:W-:Y:S02]  /*2daa0*/  PRMT R8, R4.reuse, 0x6420, R5.reuse ;  /* 0x0000642004087816 */ /* 0x141fe40000000005 */
[----:B------:R-:W-:Y:S02]  /*2dab0*/  PRMT R9, R4, 0x7531, R5 ;  /* 0x0000753104097816 */ /* 0x000fe40000000005 */
[----:B------:R-:W-:Y:S02]  /*2dac0*/  LOP3.LUT R4, R13, R22, RZ, 0xfc, !PT ;  /* 0x000000160d047212 */ /* 0x000fe400078efcff */
        /* <DEDUP_REMOVED lines=8> */
[----:B------:R-:W-:Y:S01]  /*2db50*/  PRMT R9, R4, 0x7531, R5 ;  /* 0x0000753104097816 */ /* 0x000fe20000000005 */
[----:B------:R-:W-:Y:S01]  /*2db60*/  IMAD.IADD R4, R17, 0x1, R20 ;  /* 0x0000000111047824 */ /* 0x000fe200078e0214 */
        /* <DEDUP_REMOVED lines=8> */
[----:B------:R-:W-:Y:S02]  /*2dbf0*/  PRMT R9, R4, 0x7531, R5 ;  /* 0x0000753104097816 */ /* 0x000fe40000000005 */
[----:B------:R-:W-:-:S03]  /*2dc00*/  IADD3 R6, R17, R6, RZ ;  /* 0x0000000611067210 */ /* 0x000fc60007ffe0ff */
[----:B------:R-:W-:Y:S04]  /*2dc10*/  STSM.16.M88.4 [R12], R8 ;  /* 0x000000080c007844 */ /* 0x000fe80000000200 */
[----:B------:R-:W0:Y:S02]  /*2dc20*/  LDSM.16.MT88.4 R4, [R6+0xf200] ;  /* 0x00f200000604783b */ /* 0x000e240000004200 */
[C-C-:B0-----:R-:W-:Y:S02]  /*2dc30*/  PRMT R8, R4.reuse, 0x6420, R5.reuse ;  /* 0x0000642004087816 */ /* 0x141fe40000000005 */
[----:B------:R-:W-:Y:S02]  /*2dc40*/  PRMT R9, R4, 0x7531, R5 ;  /* 0x0000753104097816 */ /* 0x000fe40000000005 */
[----:B------:R-:W-:-:S02]  /*2dc50*/  LOP3.LUT R4, R0, R22, RZ, 0xfc, !PT ;  /* 0x0000001600047212 */ /* 0x000fc400078efcff */
        /* <DEDUP_REMOVED lines=20> */
.L_x_4593:
[----:B--2---:R2:W-:Y:S01]  /*2dda0*/  SYNCS.ARRIVE.TRANS64.A1T0 RZ, [R2+URZ+0x33450], RZ ;  /* 0x033450ff02ff79a7 */ /* 0x0045e2000810003f */
[----:B------:R-:W-:Y:S06]  /*2ddb0*/  BAR.SYNC.DEFER_BLOCKING 0x2, 0x80 ;  /* 0x0082000000007b1d */ /* 0x000fec0000010000 */
[----:B------:R-:W-:Y:S05]  /*2ddc0*/  @!P0 BRA `(.L_x_4594) ;  /* 0x0000000000048947 */ /* 0x000fea0003800000 */
[----:B------:R-:W-:Y:S01]  /*2ddd0*/  BPT.TRAP 0x1 ;  /* 0x000000040000795c */ /* 0x000fe20000300000 */
.L_x_4594:
[----:B0-----:R-:W3:Y:S01]  /*2dde0*/  LDL R0, [R1+0x14] ;  /* 0x0000140001007983 */ /* 0x001ee20000100800 */
[----:B--2---:R-:W-:Y:S01]  /*2ddf0*/  VIADD R2, R2, 0x33480 ;  /* 0x0003348002027836 */ /* 0x004fe20000000000 */
[----:B------:R-:W-:Y:S01]  /*2de00*/  MOV R20, R32 ;  /* 0x0000002000147202 */ /* 0x000fe20000000f00 */
[----:B------:R-:W-:-:S03]  /*2de10*/  IMAD.MOV.U32 R21, RZ, RZ, R37 ;  /* 0x000000ffff157224 */ /* 0x000fc600078e0025 */
[----:B---3--:R-:W-:-:S04]  /*2de20*/  PRMT R2, R0, 0x654, R2 ;  /* 0x0000065400027816 */ /* 0x008fc80000000002 */
[----:B------:R2:W-:Y:S01]  /*2de30*/  SYNCS.ARRIVE.TRANS64.RED.A1T0 RZ, [R2+URZ], RZ ;  /* 0x000000ff02ff79a7 */ /* 0x0005e2000810043f */
[----:B------:R-:W-:Y:S05]  /*2de40*/  @P1 BRA `(.L_x_4595) ;  /* 0xffffffe0007c1947 */ /* 0x000fea000383ffff */
.L_x_4575:
[----:B0-----:R-:W2:Y:S01]  /*2de50*/  S2R R0, SR_TID.X ;  /* 0x0000000000007919 */ /* 0x001ea20000002100 */
[----:B------:R-:W-:Y:S01]  /*2de60*/  BSSY B0, `(.L_x_4596) ;  /* 0x0000012000007945 */ /* 0x000fe20003800000 */
[----:B--2---:R-:W-:Y:S01]  /*2de70*/  LOP3.LUT R2, R0, 0x7f, RZ, 0xc0, !PT ;  /* 0x0000007f00027812 */ /* 0x004fe200078ec0ff */
[----:B------:R-:W-:-:S03]  /*2de80*/  IMAD.U32 R0, RZ, RZ, UR37 ;  /* 0x00000025ff007e24 */ /* 0x000fc6000f8e00ff */
[----:B------:R-:W-:Y:S02]  /*2de90*/  ISETP.NE.AND P1, PT, R2, RZ, PT ;  /* 0x000000ff0200720c */ /* 0x000fe40003f25270 */
[----:B------:R-:W-:-:S11]  /*2dea0*/  ISETP.NE.AND P0, PT, R0, 0x3, PT ;  /* 0x000000030000780c */ /* 0x000fd60003f05270 */
[----:B------:R-:W-:Y:S05]  /*2deb0*/  @P1 BRA `(.L_x_4597) ;  /* 0x0000000000301947 */ /* 0x000fea0003800000 */
[----:B------:R-:W0:Y:S01]  /*2dec0*/  S2R R5, SR_LANEID ;  /* 0x0000000000057919 */ /* 0x000e220000000000 */
[----:B------:R-:W-:Y:S01]  /*2ded0*/  VOTEU.ANY UR4, UPT, PT ;  /* 0x0000000000047886 */ /* 0x000fe200038e0100 */
[----:B------:R-:W2:Y:S01]  /*2dee0*/  LDC.64 R2, c[0x0][0xc60] ;  /* 0x00031800ff027b82 */ /* 0x000ea20000000a00 */
[----:B------:R-:W0:Y:S02]  /*2def0*/  FLO.U32 R0, UR4 ;  /* 0x0000000400007d00 */ /* 0x000e2400080e0000 */
[----:B0-----:R-:W-:-:S06]  /*2df00*/  ISETP.EQ.U32.AND P1, PT, R0, R5, PT ;  /* 0x000000050000720c */ /* 0x001fcc0003f22070 */
[----:B------:R-:W2:Y:S07]  /*2df10*/  POPC R5, UR4 ;  /* 0x0000000400057d09 */ /* 0x000eae0008000000 */
[----:B--2---:R-:W2:Y:S01]  /*2df20*/  @P1 ATOMG.E.ADD.STRONG.GPU PT, R3, desc[UR50][R2.64], R5 ;  /* 0x00000005020319a8 */ /* 0x004ea200081ee1f2 */
[----:B------:R-:W0:Y:S02]  /*2df30*/  S2R R4, SR_LTMASK ;  /* 0x0000000000047919 */ /* 0x000e240000003900 */
[----:B0-----:R-:W-:-:S04]  /*2df40*/  LOP3.LUT R4, R4, UR4, RZ, 0xc0, !PT ;  /* 0x0000000404047c12 */ /* 0x001fc8000f8ec0ff */
[----:B------:R-:W0:Y:S01]  /*2df50*/  POPC R7, R4 ;  /* 0x0000000400077309 */ /* 0x000e220000000000 */
[----:B--2---:R-:W0:Y:S02]  /*2df60*/  SHFL.IDX PT, R0, R3, R0, 0x1f ;  /* 0x00001f0003007589 */ /* 0x004e2400000e0000 */
[----:B0-----:R-:W-:-:S07]  /*2df70*/  IADD3 R24, R0, UR38, R7 ;  /* 0x0000002600187c10 */ /* 0x001fce000fffe007 */
.L_x_4597:
[----:B------:R-:W-:Y:S05]  /*2df80*/  BSYNC B0 ;  /* 0x0000000000007941 */ /* 0x000fea0003800000 */
.L_x_4596:
[----:B------:R-:W-:Y:S05]  /*2df90*/  @!P0 BRA `(.L_x_4598) ;  /* 0x0000000000048947 */ /* 0x000fea0003800000 */
[----:B------:R-:W-:Y:S01]  /*2dfa0*/  BPT.TRAP 0x1 ;  /* 0x000000040000795c */ /* 0x000fe20000300000 */
.L_x_4598:
[----:B------:R-:W-:Y:S01]  /*2dfb0*/  LOP3.LUT R3, R37, 0x1, RZ, 0x3c, !PT ;  /* 0x0000000125037812 */ /* 0x000fe200078e3cff */
[----:B------:R-:W-:Y:S01]  /*2dfc0*/  IMAD R0, R32, 0x8, R17 ;  /* 0x0000000820007824 */ /* 0x000fe200078e0211 */
[----:B------:R-:W-:Y:S02]  /*2dfd0*/  BSSY B0, `(.L_x_4599) ;  /* 0x0000004000007945 */ /* 0x000fe40003800000 */
[----:B------:R-:W-:-:S04]  /*2dfe0*/  SHF.L.U32 R3, R3, 0x1f, RZ ;  /* 0x0000001f03037819 */ /* 0x000fc800000006ff */
[----:B------:R-:W0:Y:S02]  /*2dff0*/  SYNCS.PHASECHK.TRANS64.TRYWAIT P1, [R0+URZ+0x33470], R3 ;  /* 0x03347003000075a7 */ /* 0x000e24000802017f */
[----:B0-----:R-:W-:Y:S05]  /*2e000*/  @!P1 BRA `(.L_x_4600) ;  /* 0x0000008800c09947 */ /* 0x001fea0003800000 */
.L_x_4888:
[----:B------:R-:W-:Y:S05]  /*2e010*/  BSYNC B0 ;  /* 0x0000000000007941 */ /* 0x000fea0003800000 */
.L_x_4599:
[----:B------:R-:W-:-:S05]  /*2e020*/  IMAD.U32 R2, RZ, RZ, UR39 ;  /* 0x00000027ff027e24 */ /* 0x000fca000f8e00ff */
[----:B------:R-:W-:-:S13]  /*2e030*/  ISETP.NE.AND P1, PT, R2, 0x3, PT ;  /* 0x000000030200780c */ /* 0x000fda0003f25270 */
[----:B------:R-:W-:Y:S05]  /*2e040*/  @!P1 BRA `(.L_x_4601) ;  /* 0x0000000000049947 */ /* 0x000fea0003800000 */
[----:B------:R-:W-:Y:S01]  /*2e050*/  BPT.TRAP 0x1 ;  /* 0x000000040000795c */ /* 0x000fe20000300000 */
.L_x_4601:
[----:B0-----:R-:W-:-:S04]  /*2e060*/  SHF.L.U32 R3, R37, 0x1f, RZ ;  /* 0x0000001f25037819 */ /* 0x001fc800000006ff */
[----:B------:R-:W0:Y:S02]  /*2e070*/  SYNCS.PHASECHK.TRANS64.TRYWAIT P1, [R0+URZ+0x33460], R3 ;  /* 0x03346003000075a7 */ /* 0x000e24000802017f */
[----:B0-----:R-:W-:Y:S05]  /*2e080*/  @!P1 BRA `(.L_x_4602) ;  /* 0x0000008800b49947 */ /* 0x001fea0003800000 */
.L_x_4889:
[----:B------:R-:W-:Y:S01]  /*2e090*/  IMAD R2, R32, 0x7800, RZ ;  /* 0x0000780020027824 */ /* 0x000fe200078e02ff */
[----:B------:R-:W-:Y:S05]  /*2e0a0*/  WARPSYNC.ALL ;  /* 0x0000000000007948 */ /* 0x000fea0003800000 */
[C---:B------:R-:W-:Y:S01]  /*2e0b0*/  LOP3.LUT R4, R2.reuse, R22, RZ, 0xfc, !PT ;  /* 0x0000001602047212 */ /* 0x040fe200078efcff */
[C---:B0-----:R-:W-:Y:S01]  /*2e0c0*/  VIADD R3, R2.reuse, 0x800 ;  /* 0x0000080002037836 */ /* 0x041fe20000000000 */
[C---:B------:R-:W-:Y:S01]  /*2e0d0*/  IADD3 R13, R2.reuse, 0x2800, RZ ;  /* 0x00002800020d7810 */ /* 0x040fe20007ffe0ff */
[----:B------:R-:W-:Y:S01]  /*2e0e0*/  VIADD R20, R2, 0x5000 ;  /* 0x0000500002147836 */ /* 0x000fe20000000000 */
[----:B------:R-:W-:Y:S01]  /*2e0f0*/  MOV R23, UR39 ;  /* 0x0000002700177c02 */ /* 0x000fe20008000f00 */
[----:B------:R-:W-:-:S02]  /*2e100*/  IMAD.IADD R5, R17, 0x1, R4 ;  /* 0x0000000111057824 */ /* 0x000fc400078e0204 */
[----:B------:R-:W-:Y:S01]  /*2e110*/  VIADD R18, R2, 0x2000 ;  /* 0x0000200002127836 */ /* 0x000fe20000000000 */
[----:B------:R-:W-:-:S03]  /*2e120*/  ISETP.NE.AND P1, PT, R23, 0x3, PT ;  /* 0x000000031700780c */ /* 0x000fc60003f25270 */
[----:B------:R-:W0:Y:S02]  /*2e130*/  LDSM.16.MT88.4 R4, [R5+0xf200] ;  /* 0x00f200000504783b */ /* 0x000e240000004200 */
[C-C-:B0-----:R-:W-:Y:S02]  /*2e140*/  PRMT R8, R4.reuse, 0x6420, R5.reuse ;  /* 0x0000642004087816 */ /* 0x141fe40000000005 */
[----:B------:R-:W-:Y:S02]  /*2e150*/  PRMT R9, R4, 0x7531, R5 ;  /* 0x0000753104097816 */ /* 0x000fe40000000005 */
[----:B------:R-:W-:Y:S02]  /*2e160*/  LOP3.LUT R4, R2, R16, RZ, 0xfc, !PT ;  /* 0x0000001002047212 */ /* 0x000fe400078efcff */
[C-C-:B------:R-:W-:Y:S02]  /*2e170*/  PRMT R10, R6.reuse, 0x6420, R7.reuse ;  /* 0x00006420060a7816 */ /* 0x140fe40000000007 */
[----:B------:R-:W-:Y:S01]  /*2e180*/  PRMT R11, R6, 0x7531, R7 ;  /* 0x00007531060b7816 */ /* 0x000fe20000000007 */
[----:B------:R-:W-:Y:S01]  /*2e190*/  IMAD.IADD R12, R19, 0x1, R4 ;  /* 0x00000001130c7824 */ /* 0x000fe200078e0204 */
[----:B------:R-:W-:-:S02]  /*2e1a0*/  LOP3.LUT R4, R13, R22, RZ, 0xfc, !PT ;  /* 0x000000160d047212 */ /* 0x000fc400078efcff */
[----:B------:R-:W-:Y:S02]  /*2e1b0*/  LOP3.LUT R13, R13, R16, RZ, 0xfc, !PT ;  /* 0x000000100d0d7212 */ /* 0x000fe400078efcff */
[----:B------:R0:W-:Y:S01]  /*2e1c0*/  STSM.16.M88.4 [R12], R8 ;  /* 0x000000080c007844 */ /* 0x0001e20000000200 */
[----:B------:R-:W-:Y:S02]  /*2e1d0*/  IMAD.IADD R6, R17, 0x1, R4 ;  /* 0x0000000111067824 */ /* 0x000fe400078e0204 */
[----:B------:R-:W-:-:S04]  /*2e1e0*/  IMAD.IADD R13, R19, 0x1, R13 ;  /* 0x00000001130d7824 */ /* 0x000fc800078e020d */
[----:B------:R-:W2:Y:S01]  /*2e1f0*/  LDSM.16.MT88.4 R4, [R6+0xf200] ;  /* 0x00f200000604783b */ /* 0x000ea20000004200 */
[----:B0-----:R-:W-:Y:S01]  /*2e200*/  VIADD R12, R2, 0x1000 ;  /* 0x00001000020c7836 */ /* 0x001fe20000000000 */
[C-C-:B--2---:R-:W-:Y:S02]  /*2e210*/  PRMT R8, R4.reuse, 0x6420, R5.reuse ;  /* 0x0000642004087816 */ /* 0x144fe40000000005 */
        /* <DEDUP_REMOVED lines=15> */
[----:B------:R-:W-:Y:S02]  /*2e310*/  PRMT R10, R6, 0x6420, R7 ;  /* 0x00006420060a7816 */ /* 0x000fe40000000007 */
[----:B------:R-:W-:-:S02]  /*2e320*/  IADD3 R15, R19, R4, RZ ;  /* 0x00000004130f7210 */ /* 0x000fc40007ffe0ff */
[-C--:B------:R-:W-:Y:S01]  /*2e330*/  LOP3.LUT R4, R3, R22.reuse, RZ, 0xfc, !PT ;  /* 0x0000001603047212 */ /* 0x080fe200078efcff */
[----:B------:R-:W-:Y:S01]  /*2e340*/  VIADD R3, R2, 0x3000 ;  /* 0x0000300002037836 */ /* 0x000fe20000000000 */
[----:B------:R-:W-:Y:S02]  /*2e350*/  PRMT R11, R6, 0x7531, R7 ;  /* 0x00007531060b7816 */ /* 0x000fe40000000007 */
[----:B------:R-:W-:Y:S01]  /*2e360*/  LOP3.LUT R12, R12, R22, RZ, 0xfc, !PT ;  /* 0x000000160c0c7212 */ /* 0x000fe200078efcff */
[----:B------:R-:W-:Y:S02]  /*2e370*/  IMAD.IADD R6, R17, 0x1, R4 ;  /* 0x0000000111067824 */ /* 0x000fe400078e0204 */
[----:B------:R0:W-:Y:S04]  /*2e380*/  STSM.16.M88.4 [R15], R8 ;  /* 0x000000080f007844 */ /* 0x0001e80000000200 */
[----:B------:R-:W2:Y:S01]  /*2e390*/  LDSM.16.MT88.4 R4, [R6+0xf200] ;  /* 0x00f200000604783b */ /* 0x000ea20000004200 */
[----:B0-----:R-:W-:Y:S01]  /*2e3a0*/  VIADD R15, R2, 0x5800 ;  /* 0x00005800020f7836 */ /* 0x001fe20000000000 */
[----:B--2---:R-:W-:-:S02]  /*2e3b0*/  PRMT R8, R4, 0x6420, R5 ;  /* 0x0000642004087816 */ /* 0x004fc40000000005 */
[----:B------:R-:W-:Y:S02]  /*2e3c0*/  PRMT R9, R4, 0x7531, R5 ;  /* 0x0000753104097816 */ /* 0x000fe40000000005 */
[----:B------:R-:W-:Y:S02]  /*2e3d0*/  LOP3.LUT R4, R14, R16, RZ, 0xfc, !PT ;  /* 0x000000100e047212 */ /* 0x000fe400078efcff */
[C-C-:B------:R-:W-:Y:S02]  /*2e3e0*/  PRMT R10, R6.reuse, 0x6420, R7.reuse ;  /* 0x00006420060a7816 */ /* 0x140fe40000000007 */
[----:B------:R-:W-:Y:S01]  /*2e3f0*/  PRMT R11, R6, 0x7531, R7 ;  /* 0x00007531060b7816 */ /* 0x000fe20000000007 */
[----:B------:R-:W-:Y:S01]  /*2e400*/  IMAD.IADD R21, R19, 0x1, R4 ;  /* 0x0000000113157824 */ /* 0x000fe200078e0204 */
[C---:B------:R-:W-:Y:S02]  /*2e410*/  LOP3.LUT R4, R3.reuse, R22, RZ, 0xfc, !PT ;  /* 0x0000001603047212 */ /* 0x040fe400078efcff */
[----:B------:R-:W-:-:S02]  /*2e420*/  LOP3.LUT R3, R3, R16, RZ, 0xfc, !PT ;  /* 0x0000001003037212 */ /* 0x000fc400078efcff */
[----:B------:R-:W-:Y:S01]  /*2e430*/  STSM.16.M88.4 [R21], R8 ;  /* 0x0000000815007844 */ /* 0x000fe20000000200 */
[----:B------:R-:W-:Y:S01]  /*2e440*/  IMAD.IADD R5, R17, 0x1, R4 ;  /* 0x0000000111057824 */ /* 0x000fe200078e0204 */
[----:B------:R-:W-:-:S05]  /*2e450*/  LOP3.LUT R14, R14, R22, RZ, 0xfc, !PT ;  /* 0x000000160e0e7212 */ /* 0x000fca00078efcff */
[----:B------:R-:W0:Y:S02]  /*2e460*/  LDSM.16.MT88.4 R4, [R5+0xf200] ;  /* 0x00f200000504783b */ /* 0x000e240000004200 */
[C-C-:B0-----:R-:W-:Y:S02]  /*2e470*/  PRMT R8, R4.reuse, 0x6420, R5.reuse ;  /* 0x0000642004087816 */ /* 0x141fe40000000005 */
[----:B------:R-:W-:Y:S02]  /*2e480*/  PRMT R9, R4, 0x7531, R5 ;  /* 0x0000753104097816 */ /* 0x000fe40000000005 */
[C-C-:B------:R-:W-:Y:S02]  /*2e490*/  PRMT R10, R6.reuse, 0x6420, R7.reuse ;  /* 0x00006420060a7816 */ /* 0x140fe40000000007 */
[----:B------:R-:W-:Y:S02]  /*2e4a0*/  PRMT R11, R6, 0x7531, R7 ;  /* 0x00007531060b7816 */ /* 0x000fe40000000007 */
[----:B------:R-:W-:-:S02]  /*2e4b0*/  LOP3.LUT R4, R18, R16, RZ, 0xfc, !PT ;  /* 0x0000001012047212 */ /* 0x000fc400078efcff */
[----:B------:R-:W-:Y:S02]  /*2e4c0*/  LOP3.LUT R6, R15, R22, RZ, 0xfc, !PT ;  /* 0x000000160f067212 */ /* 0x000fe400078efcff */
[----:B------:R-:W-:Y:S02]  /*2e4d0*/  IADD3 R4, R19, R4, RZ ;  /* 0x0000000413047210 */ /* 0x000fe40007ffe0ff */
[----:B------:R-:W-:Y:S01]  /*2e4e0*/  LOP3.LUT R15, R15, R16, RZ, 0xfc, !PT ;  /* 0x000000100f0f7212 */ /* 0x000fe200078efcff */
[----:B------:R-:W-:Y:S01]  /*2e4f0*/  IMAD.IADD R21, R17, 0x1, R6 ;  /* 0x0000000111157824 */ /* 0x000fe200078e0206 */
[----:B------:R-:W-:Y:S01]  /*2e500*/  LOP3.LUT R18, R18, R22, RZ, 0xfc, !PT ;  /* 0x0000001612127212 */ /* 0x000fe200078efcff */
[----:B------:R-:W-:Y:S02]  /*2e510*/  STSM.16.M88.4 [R4], R8 ;  /* 0x0000000804007844 */ /* 0x000fe40000000200 */
[----:B------:R-:W-:Y:S01]  /*2e520*/  IMAD.IADD R15, R19, 0x1, R15 ;  /* 0x00000001130f7824 */ /* 0x000fe200078e020f */
[----:B------:R-:W-:Y:S01]  /*2e530*/  IADD3 R18, R17, R18, RZ ;  /* 0x0000001211127210 */ /* 0x000fe20007ffe0ff */
[----:B------:R-:W0:Y:S02]  /*2e540*/  LDSM.16.MT88.4 R4, [R21+0xf200] ;  /* 0x00f200001504783b */ /* 0x000e240000004200 */
[----:B0-----:R-:W-:-:S02]  /*2e550*/  PRMT R8, R4, 0x6420, R5 ;  /* 0x0000642004087816 */ /* 0x001fc40000000005 */
[----:B------:R-:W-:Y:S01]  /*2e560*/  PRMT R9, R4, 0x7531, R5 ;  /* 0x0000753104097816 */ /* 0x000fe20000000005 */
[----:B------:R-:W-:Y:S01]  /*2e570*/  IMAD.IADD R5, R17, 0x1, R12 ;  /* 0x0000000111057824 */ /* 0x000fe200078e020c */
[C---:B------:R-:W-:Y:S01]  /*2e580*/  PRMT R10, R6.reuse, 0x6420, R7 ;  /* 0x00006420060a7816 */ /* 0x040fe20000000007 */
[----:B------:R-:W-:Y:S01]  /*2e590*/  IMAD.IADD R12, R19, 0x1, R3 ;  /* 0x00000001130c7824 */ /* 0x000fe200078e0203 */
[----:B------:R-:W-:Y:S01]  /*2e5a0*/  PRMT R11, R6, 0x7531, R7 ;  /* 0x00007531060b7816 */ /* 0x000fe20000000007 */
[----:B------:R-:W-:-:S04]  /*2e5b0*/  VIADD R3, R2, 0x3800 ;  /* 0x0000380002037836 */ /* 0x000fc80000000000 */
[----:B------:R0:W-:Y:S04]  /*2e5c0*/  STSM.16.M88.4 [R13], R8 ;  /* 0x000000080d007844 */ /* 0x0001e80000000200 */
[----:B------:R-:W2:Y:S01]  /*2e5d0*/  LDSM.16.MT88.4 R4, [R5+0xf200] ;  /* 0x00f200000504783b */ /* 0x000ea20000004200 */
[----:B0-----:R-:W-:Y:S01]  /*2e5e0*/  VIADD R13, R2, 0x6000 ;  /* 0x00006000020d7836 */ /* 0x001fe20000000000 */
[C-C-:B--2---:R-:W-:Y:S02]  /*2e5f0*/  PRMT R8, R4.reuse, 0x6420, R5.reuse ;  /* 0x0000642004087816 */ /* 0x144fe40000000005 */
[----:B------:R-:W-:Y:S02]  /*2e600*/  PRMT R9, R4, 0x7531, R5 ;  /* 0x0000753104097816 */ /* 0x000fe40000000005 */
[----:B------:R-:W-:-:S02]  /*2e610*/  LOP3.LUT R4, R3, R22, RZ, 0xfc, !PT ;  /* 0x0000001603047212 */ /* 0x000fc400078efcff */
[C-C-:B------:R-:W-:Y:S02]  /*2e620*/  PRMT R10, R6.reuse, 0x6420, R7.reuse ;  /* 0x00006420060a7816 */ /* 0x140fe40000000007 */
[----:B------:R-:W-:Y:S02]  /*2e630*/  PRMT R11, R6, 0x7531, R7 ;  /* 0x00007531060b7816 */ /* 0x000fe40000000007 */
[----:B------:R-:W-:Y:S02]  /*2e640*/  IADD3 R6, R17, R4, RZ ;  /* 0x0000000411067210 */ /* 0x000fe40007ffe0ff */
[----:B------:R-:W-:Y:S01]  /*2e650*/  LOP3.LUT R3, R3, R16, RZ, 0xfc, !PT ;  /* 0x0000001003037212 */ /* 0x000fe200078efcff */
[----:B------:R0:W-:Y:S04]  /*2e660*/  STSM.16.M88.4 [R12], R8 ;  /* 0x000000080c007844 */ /* 0x0001e80000000200 */
[----:B------:R-:W2:Y:S01]  /*2e670*/  LDSM.16.MT88.4 R4, [R6+0xf200] ;  /* 0x00f200000604783b */ /* 0x000ea20000004200 */
[----:B------:R-:W-:-:S02]  /*2e680*/  IMAD.IADD R21, R19, 0x1, R3 ;  /* 0x0000000113157824 */ /* 0x000fc400078e0203 */
[C---:B------:R-:W-:Y:S01]  /*2e690*/  VIADD R3, R2.reuse, 0x4000 ;  /* 0x0000400002037836 */ /* 0x040fe20000000000 */
[----:B0-----:R-:W-:Y:S02]  /*2e6a0*/  IADD3 R12, R2, 0x4800, RZ ;  /* 0x00004800020c7810 */ /* 0x001fe40007ffe0ff */
[C-C-:B--2---:R-:W-:Y:S02]  /*2e6b0*/  PRMT R8, R4.reuse, 0x6420, R5.reuse ;  /* 0x0000642004087816 */ /* 0x144fe40000000005 */
[----:B------:R-:W-:Y:S02]  /*2e6c0*/  PRMT R9, R4, 0x7531, R5 ;  /* 0x0000753104097816 */ /* 0x000fe40000000005 */
        /* <DEDUP_REMOVED lines=12> */
[----:B------:R-:W-:-:S03]  /*2e790*/  IMAD.IADD R7, R17, 0x1, R14 ;  /* 0x0000000111077824 */ /* 0x000fc600078e020e */
[----:B------:R-:W-:Y:S04]  /*2e7a0*/  STSM.16.M88.4 [R4], R8 ;  /* 0x0000000804007844 */ /* 0x000fe80000000200 */
[----:B------:R-:W0:Y:S02]  /*2e7b0*/  LDSM.16.MT88.4 R4, [R7+0xf200] ;  /* 0x00f200000704783b */ /* 0x000e240000004200 */
[C-C-:B0-----:R-:W-:Y:S02]  /*2e7c0*/  PRMT R8, R4.reuse, 0x6420, R5.reuse ;  /* 0x0000642004087816 */ /* 0x141fe40000000005 */
[----:B------:R-:W-:Y:S02]  /*2e7d0*/  PRMT R9, R4, 0x7531, R5 ;  /* 0x0000753104097816 */ /* 0x000fe40000000005 */
[----:B------:R-:W-:-:S02]  /*2e7e0*/  PRMT R10, R6, 0x6420, R7 ;  /* 0x00006420060a7816 */ /* 0x000fc40000000007 */
[----:B------:R-:W-:Y:S02]  /*2e7f0*/  PRMT R11, R6, 0x7531, R7 ;  /* 0x00007531060b7816 */ /* 0x000fe40000000007 */
[----:B------:R-:W-:Y:S02]  /*2e800*/  LOP3.LUT R4, R12, R16, RZ, 0xfc, !PT ;  /* 0x000000100c047212 */ /* 0x000fe400078efcff */
[-C--:B------:R-:W-:Y:S01]  /*2e810*/  LOP3.LUT R6, R3, R22.reuse, RZ, 0xfc, !PT ;  /* 0x0000001603067212 */ /* 0x080fe200078efcff */
[----:B------:R-:W-:Y:S01]  /*2e820*/  VIADD R3, R2, 0x6800 ;  /* 0x0000680002037836 */ /* 0x000fe20000000000 */
[----:B------:R-:W-:Y:S01]  /*2e830*/  LOP3.LUT R12, R12, R22, RZ, 0xfc, !PT ;  /* 0x000000160c0c7212 */ /* 0x000fe200078efcff */
[----:B------:R-:W-:Y:S02]  /*2e840*/  IMAD.IADD R4, R19, 0x1, R4 ;  /* 0x0000000113047824 */ /* 0x000fe400078e0204 */
[----:B------:R-:W-:-:S03]  /*2e850*/  IMAD.IADD R6, R17, 0x1, R6 ;  /* 0x0000000111067824 */ /* 0x000fc600078e0206 */
        /* <DEDUP_REMOVED lines=17> */
[----:B------:R-:W-:Y:S01]  /*2e970*/  PRMT R9, R4, 0x7531, R5 ;  /* 0x0000753104097816 */ /* 0x000fe20000000005 */
[----:B------:R-:W-:Y:S01]  /*2e980*/  IMAD.IADD R5, R17, 0x1, R12 ;  /* 0x0000000111057824 */ /* 0x000fe200078e020c */
[----:B------:R-:W-:-:S02]  /*2e990*/  LOP3.LUT R4, R13, R16, RZ, 0xfc, !PT ;  /* 0x000000100d047212 */ /* 0x000fc400078efcff */
[C-C-:B------:R-:W-:Y:S02]  /*2e9a0*/  PRMT R10, R6.reuse, 0x6420, R7.reuse ;  /* 0x00006420060a7816 */ /* 0x140fe40000000007 */
[----:B------:R-:W-:Y:S01]  /*2e9b0*/  PRMT R11, R6, 0x7531, R7 ;  /* 0x00007531060b7816 */ /* 0x000fe20000000007 */
[----:B------:R-:W-:-:S05]  /*2e9c0*/  IMAD.IADD R13, R19, 0x1, R4 ;  /* 0x00000001130d7824 */ /* 0x000fca00078e0204 */
[----:B------:R0:W-:Y:S04]  /*2e9d0*/  STSM.16.M88.4 [R13], R8 ;  /* 0x000000080d007844 */ /* 0x0001e80000000200 */
[----:B------:R-:W2:Y:S01]  /*2e9e0*/  LDSM.16.MT88.4 R4, [R5+0xf200] ;  /* 0x00f200000504783b */ /* 0x000ea20000004200 */
[----:B0-----:R-:W-:-:S05]  /*2e9f0*/  VIADD R13, R2, 0x7000 ;  /* 0x00007000020d7836 */ /* 0x001fca0000000000 */
[----:B------:R-:W-:Y:S02]  /*2ea00*/  LOP3.LUT R2, R13, R22, RZ, 0xfc, !PT ;  /* 0x000000160d027212 */ /* 0x000fe400078efcff */
[C-C-:B--2---:R-:W-:Y:S02]  /*2ea10*/  PRMT R8, R4.reuse, 0x6420, R5.reuse ;  /* 0x0000642004087816 */ /* 0x144fe40000000005 */
[----:B------:R-:W-:Y:S02]  /*2ea20*/  PRMT R9, R4, 0x7531, R5 ;  /* 0x0000753104097816 */ /* 0x000fe40000000005 */
[----:B------:R-:W-:Y:S02]  /*2ea30*/  LOP3.LUT R4, R3, R16, RZ, 0xfc, !PT ;  /* 0x0000001003047212 */ /* 0x000fe400078efcff */
[C-C-:B------:R-:W-:Y:S02]  /*2ea40*/  PRMT R10, R6.reuse, 0x6420, R7.reuse ;  /* 0x00006420060a7816 */ /* 0x140fe40000000007 */
[----:B------:R-:W-:Y:S01]  /*2ea50*/  PRMT R11, R6, 0x7531, R7 ;  /* 0x00007531060b7816 */ /* 0x000fe20000000007 */
[----:B------:R-:W-:-:S02]  /*2ea60*/  IMAD.IADD R3, R19, 0x1, R4 ;  /* 0x0000000113037824 */ /* 0x000fc400078e0204 */
[----:B------:R-:W-:Y:S01]  /*2ea70*/  IMAD.IADD R4, R17, 0x1, R2 ;  /* 0x0000000111047824 */ /* 0x000fe200078e0202 */
[----:B------:R-:W-:Y:S02]  /*2ea80*/  LOP3.LUT R2, R13, R16, RZ, 0xfc, !PT ;  /* 0x000000100d027212 */ /* 0x000fe400078efcff */
[----:B------:R-:W-:Y:S03]  /*2ea90*/  STSM.16.M88.4 [R3], R8 ;  /* 0x0000000803007844 */ /* 0x000fe60000000200 */
[----:B------:R-:W-:Y:S01]  /*2eaa0*/  IMAD.IADD R2, R19, 0x1, R2 ;  /* 0x0000000113027824 */ /* 0x000fe200078e0202 */
[----:B------:R-:W0:Y:S02]  /*2eab0*/  LDSM.16.MT88.4 R4, [R4+0xf200] ;  /* 0x00f200000404783b */ /* 0x000e240000004200 */
[C-C-:B0-----:R-:W-:Y:S02]  /*2eac0*/  PRMT R8, R4.reuse, 0x6420, R5.reuse ;  /* 0x0000642004087816 */ /* 0x141fe40000000005 */
[----:B------:R-:W-:-:S02]  /*2ead0*/  PRMT R9, R4, 0x7531, R5 ;  /* 0x0000753104097816 */ /* 0x000fc40000000005 */
[C-C-:B------:R-:W-:Y:S02]  /*2eae0*/  PRMT R10, R6.reuse, 0x6420, R7.reuse ;  /* 0x00006420060a7816 */ /* 0x140fe40000000007 */
        /* <DEDUP_REMOVED lines=10> */
.L_x_4603:
[----:B--2---:R2:W-:Y:S01]  /*2eb90*/  SYNCS.ARRIVE.TRANS64.A1T0 RZ, [R0+URZ+0x33450], RZ ;  /* 0x033450ff00ff79a7 */ /* 0x0045e2000810003f */
[----:B------:R-:W-:Y:S06]  /*2eba0*/  BAR.SYNC.DEFER_BLOCKING 0x2, 0x80 ;  /* 0x0082000000007b1d */ /* 0x000fec0000010000 */
[----:B------:R-:W-:Y:S05]  /*2ebb0*/  @!P0 BRA `(.L_x_4604) ;  /* 0x0000000000048947 */ /* 0x000fea0003800000 */
[----:B------:R-:W-:Y:S01]  /*2ebc0*/  BPT.TRAP 0x1 ;  /* 0x000000040000795c */ /* 0x000fe20000300000 */
.L_x_4604:
[----:B0-----:R-:W3:Y:S01]  /*2ebd0*/  LDL R2, [R1+0x14] ;  /* 0x0000140001027983 */ /* 0x001ee20000100800 */
[----:B--2---:R-:W-:Y:S02]  /*2ebe0*/  VIADD R0, R0, 0x33480 ;  /* 0x0003348000007836 */ /* 0x004fe40000000000 */
[----:B------:R-:W-:-:S05]  /*2ebf0*/  VIADD R32, R32, 0x1 ;  /* 0x0000000120207836 */ /* 0x000fca0000000000 */
[----:B------:R-:W-:-:S04]  /*2ec00*/  ISETP.NE.AND P0, PT, R32, 0x2, PT ;  /* 0x000000022000780c */ /* 0x000fc80003f05270 */
[----:B------:R-:W-:Y:S02]  /*2ec10*/  SEL R32, R32, RZ, P0 ;  /* 0x000000ff20207207 */ /* 0x000fe40000000000 */
[----:B---3--:R-:W-:-:S04]  /*2ec20*/  PRMT R0, R2, 0x654, R0 ;  /* 0x0000065402007816 */ /* 0x008fc80000000000 */
[----:B------:R0:W-:Y:S02]  /*2ec30*/  SYNCS.ARRIVE.TRANS64.RED.A1T0 RZ, [R0+URZ], RZ ;  /* 0x000000ff00ff79a7 */ /* 0x0001e4000810043f */
[----:B0-----:R-:W-:-:S04]  /*2ec40*/  SEL R0, RZ, 0x1, P0 ;  /* 0x00000001ff007807 */ /* 0x001fc80000000000 */
[----:B------:R-:W-:-:S07]  /*2ec50*/  LOP3.LUT R37, R37, R0, RZ, 0x3c, !PT ;  /* 0x0000000025257212 */ /* 0x000fce00078e3cff */
.L_x_4543:
[----:B------:R-:W2:Y:S02]  /*2ec60*/  LDL R0, [R1+0x8] ;  /* 0x0000080001007983 */ /* 0x000ea40000100800 */
[----:B--2---:R-:W-:-:S13]  /*2ec70*/  LOP3.LUT P0, RZ, R0, 0x80, RZ, 0xc0, !PT ;  /* 0x0000008000ff7812 */ /* 0x004fda000780c0ff */
[----:B------:R-:W-:Y:S05]  /*2ec80*/  @!P0 BRA `(.L_x_4605) ;  /* 0x0000000000288947 */ /* 0x000fea0003800000 */
[----:B------:R-:W-:Y:S05]  /*2ec90*/  WARPSYNC.ALL ;  /* 0x0000000000007948 */ /* 0x000fea0003800000 */
[----:B------:R-:W2:Y:S08]  /*2eca0*/  S2UR UR4, SR_CgaCtaId ;  /* 0x00000000000479c3 */ /* 0x000eb00000008800 */
[----:B------:R-:W-:Y:S01]  /*2ecb0*/  BAR.SYNC.DEFER_BLOCKING 0x5, 0x180 ;  /* 0x0146000000007b1d */ /* 0x000fe20000010000 */
[----:B------:R-:W-:Y:S01]  /*2ecc0*/  MOV R17, 0x400 ;  /* 0x0000040000117802 */ /* 0x000fe20000000f00 */
[----:B--2---:R-:W-:-:S05]  /*2ecd0*/  IMAD.U32 R0, RZ, RZ, UR4 ;  /* 0x00000004ff007e24 */ /* 0x004fca000f8e00ff */
[----:B------:R-:W-:Y:S01]  /*2ece0*/  LEA R17, R0, R17, 0x18 ;  /* 0x0000001100117211 */ /* 0x000fe200078ec0ff */
[----:B------:R3:W-:Y:S04]  /*2ecf0*/  STL [R1+0x14], R0 ;  /* 0x0000140001007387 */ /* 0x0007e80000100800 */
[----:B-1----:R3:W4:Y:S01]  /*2ed00*/  LDS.128 R24, [R17+0x334d0] ;  /* 0x0334d00011187984 */ /* 0x0027220000000c00 */
[----:B------:R-:W-:Y:S06]  /*2ed10*/  BAR.ARV 0x4, 0x180 ;  /* 0x0106000000007b1d */ /* 0x000fec0000002000 */
[----:B------:R-:W-:Y:S05]  /*2ed20*/  BRA `(.L_x_4606) ;  /* 0x0000000800d87947 */ /* 0x000fea0003800000 */
.L_x_4605:
[----:B------:R-:W1:Y:S01]  /*2ed30*/  S2R R0, SR_TID.X ;  /* 0x0000000000007919 */ /* 0x000e620000002100 */
[----:B------:R-:W-:Y:S01]  /*2ed40*/  UMOV UR4, 0xffffffff ;  /* 0xffffffff00047882 */ /* 0x000fe20000000000 */
[----:B-1----:R-:W-:-:S04]  /*2ed50*/  LOP3.LUT R9, R0, 0x1f, RZ, 0xc0, !PT ;  /* 0x0000001f00097812 */ /* 0x002fc800078ec0ff */
[----:B------:R-:W-:Y:S01]  /*2ed60*/  ISETP.NE.AND P0, PT, R9, 0x1f, PT ;  /* 0x0000001f0900780c */ /* 0x000fe20003f05270 */
[----:B------:R-:W-:-:S12]  /*2ed70*/  BRA.DIV UR4, `(.L_x_4607) ;  /* 0x0000007e048c7947 */ /* 0x000fd8000b800000 */
[----:B0-----:R-:W-:Y:S01]  /*2ed80*/  IMAD.IADD R7, R27, 0x1, R9 ;  /* 0x000000011b077824 */ /* 0x001fe200078e0209 */
[----:B------:R-:W-:-:S04]  /*2ed90*/  ULDC UR4, c[0x0][0xc3c] ;  /* 0x00030f0000047ab9 */ /* 0x000fc80000000800 */
[----:B------:R-:W-:-:S13]  /*2eda0*/  ISETP.GE.OR P1, PT, R7, UR4, !P0 ;  /* 0x0000000407007c0c */ /* 0x000fda000c726670 */
[----:B------:R-:W0:Y:S08]  /*2edb0*/  @!P1 LDC.64 R2, c[0x0][0xc80] ;  /* 0x00032000ff029b82 */ /* 0x000e300000000a00 */
[----:B------:R-:W1:Y:S01]  /*2edc0*/  @!P1 LDC.64 R4, c[0x0][0xc78] ;  /* 0x00031e00ff049b82 */ /* 0x000e620000000a00 */
[----:B0-----:R-:W-:-:S05]  /*2edd0*/  @!P1 IMAD.WIDE R2, R7, 0x4, R2 ;  /* 0x0000000407029825 */ /* 0x001fca00078e0202 */
[----:B------:R1:W2:Y:S02]  /*2ede0*/  @!P1 LDG.E R8, desc[UR50][R2.64] ;  /* 0x0000003202089981 */ /* 0x0002a4000c1e1900 */
[----:B-1----:R-:W-:-:S05]  /*2edf0*/  @!P1 IMAD.WIDE R2, R7, 0x4, R4 ;  /* 0x0000000407029825 */ /* 0x002fca00078e0204 */
[----:B------:R-:W3:Y:S01]  /*2ee00*/  @!P1 LDG.E R5, desc[UR50][R2.64] ;  /* 0x0000003202059981 */ /* 0x000ee2000c1e1900 */
[----:B------:R-:W-:Y:S01]  /*2ee10*/  IMAD.MOV.U32 R7, RZ, RZ, RZ ;  /* 0x000000ffff077224 */ /* 0x000fe200078e00ff */
[----:B------:R-:W-:Y:S02]  /*2ee20*/  MOV R4, RZ ;  /* 0x000000ff00047202 */ /* 0x000fe40000000f00 */
[C---:B------:R-:W-:Y:S01]  /*2ee30*/  ISETP.GE.U32.AND P2, PT, R9.reuse, 0x2, PT ;  /* 0x000000020900780c */ /* 0x040fe20003f46070 */
[----:B------:R-:W-:Y:S01]  /*2ee40*/  SHFL.IDX PT, R0, R24, RZ, 0x1f ;  /* 0x00001fff18007589 */ /* 0x000fe200000e0000 */
[C---:B------:R-:W-:Y:S02]  /*2ee50*/  ISETP.GE.U32.AND P3, PT, R9.reuse, 0x4, PT ;  /* 0x000000040900780c */ /* 0x040fe40003f66070 */
[C---:B------:R-:W-:Y:S01]  /*2ee60*/  ISETP.GE.U32.AND P4, PT, R9.reuse, 0x8, PT ;  /* 0x000000080900780c */ /* 0x040fe20003f86070 */
[----:B------:R0:W-:Y:S01]  /*2ee70*/  SHFL.IDX PT, R6, R24, 0x1, 0x1f ;  /* 0x00201f0018067f89 */ /* 0x0001e200000e0000 */
[----:B------:R-:W-:-:S02]  /*2ee80*/  ISETP.GE.U32.AND P5, PT, R9, 0x10, PT ;  /* 0x000000100900780c */ /* 0x000fc40003fa6070 */
[----:B0-----:R-:W-:Y:S01]  /*2ee90*/  MOV R24, RZ ;  /* 0x000000ff00187202 */ /* 0x001fe20000000f00 */
[----:B--2---:R-:W-:Y:S02]  /*2eea0*/  @!P1 IMAD.MOV.U32 R7, RZ, RZ, R8 ;  /* 0x000000ffff079224 */ /* 0x004fe400078e0008 */
        /* <DEDUP_REMOVED lines=19> */
.L_x_4899:
[----:B------:R-:W-:Y:S02]  /*2efe0*/  ULDC UR4, c[0x0][0xc38] ;  /* 0x00030e0000047ab9 */ /* 0x000fe40000000800 */
[----:B------:R-:W-:-:S04]  /*2eff0*/  IMAD.U32 R2, RZ, RZ, UR4 ;  /* 0x00000004ff027e24 */ /* 0x000fc8000f8e00ff */
[----:B-1----:R-:W-:-:S04]  /*2f000*/  IMAD R5, R14, R2, RZ ;  /* 0x000000020e057224 */ /* 0x002fc800078e02ff */
[----:B------:R-:W-:-:S05]  /*2f010*/  IMAD.IADD R6, R6, 0x1, R5 ;  /* 0x0000000106067824 */ /* 0x000fca00078e0205 */
[----:B------:R-:W-:-:S13]  /*2f020*/  ISETP.GT.AND P6, PT, R6, R0, PT ;  /* 0x000000000600720c */ /* 0x000fda0003fc4270 */
[----:B------:R-:W-:Y:S05]  /*2f030*/  @P6 BRA `(.L_x_4608) ;  /* 0x0000000000a46947 */ /* 0x000fea0003800000 */
.L_x_4611:
        /* <DEDUP_REMOVED lines=35> */
.L_x_4907:
[----:B------:R-:W-:Y:S02]  /*2f270*/  ULDC UR4, c[0x0][0xc38] ;  /* 0x00030e0000047ab9 */ /* 0x000fe40000000800 */
[----:B------:R-:W-:-:S04]  /*2f280*/  IMAD.U32 R2, RZ, RZ, UR4 ;  /* 0x00000004ff027e24 */ /* 0x000fc8000f8e00ff */
[----:B-1----:R-:W-:-:S04]  /*2f290*/  IMAD R5, R14, R2, RZ ;  /* 0x000000020e057224 */ /* 0x002fc800078e02ff */
[----:B------:R-:W-:-:S05]  /*2f2a0*/  IMAD.IADD R6, R5, 0x1, R6 ;  /* 0x0000000105067824 */ /* 0x000fca00078e0206 */
[----:B------:R-:W-:-:S13]  /*2f2b0*/  ISETP.GT.AND P6, PT, R6, R0, PT ;  /* 0x000000000600720c */ /* 0x000fda0003fc4270 */
[----:B------:R-:W-:Y:S05]  /*2f2c0*/  @!P6 BRA `(.L_x_4611) ;  /* 0xfffffffc005ce947 */ /* 0x000fea000383ffff */
.L_x_4608:
[----:B------:R-:W-:Y:S01]  /*2f2d0*/  IADD3 R6, -R5, R6, RZ ;  /* 0x0000000605067210 */ /* 0x000fe20007ffe1ff */
[----:B------:R-:W-:-:S04]  /*2f2e0*/  UMOV UR4, 0xffffffff ;  /* 0xffffffff00047882 */ /* 0x000fc80000000000 */
[----:B------:R-:W-:-:S05]  /*2f2f0*/  IMAD R5, R3, R2, R6 ;  /* 0x0000000203057224 */ /* 0x000fca00078e0206 */
[----:B------:R-:W-:Y:S01]  /*2f300*/  ISETP.GT.AND P6, PT, R5, R0, PT ;  /* 0x000000000500720c */ /* 0x000fe20003fc4270 */
[----:B------:R-:W-:-:S12]  /*2f310*/  BRA.DIV UR4, `(.L_x_4612) ;  /* 0x0000008204187947 */ /* 0x000fd8000b800000 */
[----:B------:R-:W-:-:S04]  /*2f320*/  VOTE.ANY R8, PT, !P6 ;  /* 0x0000000000087806 */ /* 0x000fc800070e0100 */
[----:B------:R-:W1:Y:S02]  /*2f330*/  POPC R5, R8 ;  /* 0x0000000800057309 */ /* 0x000e640000000000 */
[----:B-1----:R1:W2:Y:S04]  /*2f340*/  SHFL.IDX PT, R7, R7, R5, 0x1f ;  /* 0x00001f0507077589 */ /* 0x0022a800000e0000 */
[----:B------:R1:W3:Y:S02]  /*2f350*/  SHFL.IDX PT, R4, R4, R5, 0x1f ;  /* 0x00001f0504047589 */ /* 0x0002e400000e0000 */
.L_x_4912:
[----:B------:R-:W-:-:S13]  /*2f360*/  ISETP.NE.AND P0, PT, R8, RZ, PT ;  /* 0x000000ff0800720c */ /* 0x000fda0003f05270 */
[----:B------:R-:W-:Y:S05]  /*2f370*/  @!P0 BRA `(.L_x_4613) ;  /* 0x0000000000108947 */ /* 0x000fea0003800000 */
[----:B------:R-:W-:Y:S01]  /*2f380*/  UMOV UR4, 0xffffffff ;  /* 0xffffffff00047882 */ /* 0x000fe20000000000 */
[----:B------:R-:W-:Y:S02]  /*2f390*/  VIADD R12, R5, 0xffffffff ;  /* 0xffffffff050c7836 */ /* 0x000fe40000000000 */
[----:B------:R-:W-:Y:S05]  /*2f3a0*/  BRA.DIV UR4, `(.L_x_4614) ;  /* 0x0000008204507947 */ /* 0x000fea000b800000 */
[----:B------:R4:W0:Y:S02]  /*2f3b0*/  SHFL.IDX PT, R24, R3, R12, 0x1f ;  /* 0x00001f0c03187589 */ /* 0x00082400000e0000 */
.L_x_4613:
[----:B--2---:R-:W-:Y:S01]  /*2f3c0*/  IABS R8, R7 ;  /* 0x0000000700087213 */ /* 0x004fe20000000000 */
[----:B0-----:R-:W-:Y:S01]  /*2f3d0*/  IMAD R24, R24, R2, R6 ;  /* 0x0000000218187224 */ /* 0x001fe200078e0206 */
[----:B---3--:R-:W-:Y:S01]  /*2f3e0*/  IABS R6, R4 ;  /* 0x0000000400067213 */ /* 0x008fe20000000000 */
[----:B------:R-:W-:Y:S01]  /*2f3f0*/  IMAD.MOV.U32 R2, RZ, RZ, RZ ;  /* 0x000000ffff027224 */ /* 0x000fe200078e00ff */
[----:B------:R-:W0:Y:S01]  /*2f400*/  I2F.RP R9, R8 ;  /* 0x0000000800097306 */ /* 0x000e220000209400 */
[----:B------:R-:W-:Y:S01]  /*2f410*/  IMAD.IADD R0, R0, 0x1, -R24 ;  /* 0x0000000100007824 */ /* 0x000fe200078e0a18 */
[----:B------:R-:W-:-:S06]  /*2f420*/  IADD3 R27, R5, R27, RZ ;  /* 0x0000001b051b7210 */ /* 0x000fcc0007ffe0ff */
[----:B----4-:R-:W-:Y:S08]  /*2f430*/  I2F.RP R12, R6 ;  /* 0x00000006000c7306 */ /* 0x010ff00000209400 */
[----:B0-----:R-:W0:Y:S02]  /*2f440*/  MUFU.RCP R9, R9 ;  /* 0x0000000900097308 */ /* 0x001e240000001000 */
[----:B0-----:R-:W-:Y:S01]  /*2f450*/  VIADD R10, R9, 0xffffffe ;  /* 0x0ffffffe090a7836 */ /* 0x001fe20000000000 */
[----:B------:R-:W-:-:S05]  /*2f460*/  IABS R9, R7 ;  /* 0x0000000700097213 */ /* 0x000fca0000000000 */
[----:B------:R0:W2:Y:S02]  /*2f470*/  F2I.FTZ.U32.TRUNC.NTZ R3, R10 ;  /* 0x0000000a00037305 */ /* 0x0000a4000021f000 */
[----:B0-----:R-:W-:Y:S01]  /*2f480*/  IABS R10, R0 ;  /* 0x00000000000a7213 */ /* 0x001fe20000000000 */
[----:B--2---:R-:W-:-:S04]  /*2f490*/  IMAD.MOV R11, RZ, RZ, -R3 ;  /* 0x000000ffff0b7224 */ /* 0x004fc800078e0a03 */
[----:B------:R-:W-:-:S04]  /*2f4a0*/  IMAD R11, R11, R8, RZ ;  /* 0x000000080b0b7224 */ /* 0x000fc800078e02ff */
[----:B------:R-:W-:Y:S02]  /*2f4b0*/  IMAD.HI.U32 R3, R3, R11, R2 ;  /* 0x0000000b03037227 */ /* 0x000fe400078e0002 */
[----:B------:R-:W0:Y:S02]  /*2f4c0*/  MUFU.RCP R2, R12 ;  /* 0x0000000c00027308 */ /* 0x000e240000001000 */
[----:B------:R-:W-:Y:S02]  /*2f4d0*/  IMAD.MOV R11, RZ, RZ, -R9 ;  /* 0x000000ffff0b7224 */ /* 0x000fe400078e0a09 */
[----:B------:R-:W-:-:S04]  /*2f4e0*/  IMAD.HI.U32 R9, R3, R10, RZ ;  /* 0x0000000a03097227 */ /* 0x000fc800078e00ff */
[----:B------:R-:W-:-:S05]  /*2f4f0*/  IMAD R11, R9, R11, R10 ;  /* 0x0000000b090b7224 */ /* 0x000fca00078e020a */
[----:B------:R-:W-:Y:S02]  /*2f500*/  ISETP.GT.U32.AND P1, PT, R8, R11, PT ;  /* 0x0000000b0800720c */ /* 0x000fe40003f24070 */
[----:B0-----:R-:W-:Y:S01]  /*2f510*/  IADD3 R3, R2, 0xffffffe, RZ ;  /* 0x0ffffffe02037810 */ /* 0x001fe20007ffe0ff */
[----:B------:R-:W-:-:S05]  /*2f520*/  IMAD.MOV.U32 R2, RZ, RZ, RZ ;  /* 0x000000ffff027224 */ /* 0x000fca00078e00ff */
[----:B------:R-:W0:Y:S05]  /*2f530*/  F2I.FTZ.U32.TRUNC.NTZ R3, R3 ;  /* 0x0000000300037305 */ /* 0x000e2a000021f000 */
        /* <DEDUP_REMOVED lines=10> */
[----:B------:R-:W-:-:S04]  /*2f5e0*/  IABS R2, R4 ;  /* 0x0000000400027213 */ /* 0x000fc80000000000 */
[----:B------:R-:W-:-:S07]  /*2f5f0*/  IADD3 R2, RZ, -R2, RZ ;  /* 0x80000002ff027210 */ /* 0x000fce0007ffe0ff */
        /* <DEDUP_REMOVED lines=22> */
.L_x_4609:
[----:B------:R-:W-:Y:S01]  /*2f760*/  UMOV UR4, URZ ;  /* 0x0000003f00047c82 */ /* 0x000fe20008000000 */
[----:B------:R-:W-:Y:S01]  /*2f770*/  UMOV UR5, URZ ;  /* 0x0000003f00057c82 */ /* 0x000fe20008000000 */
[----:B------:R-:W-:Y:S01]  /*2f780*/  ULDC UR6, c[0x0][0xc3c] ;  /* 0x00030f0000067ab9 */ /* 0x000fe20000000800 */
[----:B------:R-:W-:Y:S02]  /*2f790*/  IMAD.MOV.U32 R24, RZ, RZ, R0 ;  /* 0x000000ffff187224 */ /* 0x000fe400078e0000 */
[----:B------:R-:W-:Y:S02]  /*2f7a0*/  IMAD.U32 R25, RZ, RZ, UR4 ;  /* 0x00000004ff197e24 */ /* 0x000fe4000f8e00ff */
[----:B------:R-:W-:Y:S02]  /*2f7b0*/  IMAD.U32 R26, RZ, RZ, UR5 ;  /* 0x00000005ff1a7e24 */ /* 0x000fe4000f8e00ff */
[----:B------:R-:W-:-:S07]  /*2f7c0*/  IMAD.U32 R27, RZ, RZ, UR6 ;  /* 0x00000006ff1b7e24 */ /* 0x000fce000f8e00ff */
.L_x_4615:
        /* <DEDUP_REMOVED lines=12> */
.L_x_4606:
[----:B------:R-:W-:Y:S02]  /*2f890*/  ULDC UR4, c[0x0][0xc3c] ;  /* 0x00030f0000047ab9 */ /* 0x000fe40000000800 */
[----:B----4-:R-:W-:-:S13]  /*2f8a0*/  ISETP.GE.AND P0, PT, R27, UR4, PT ;  /* 0x000000041b007c0c */ /* 0x010fda000bf06270 */
[----:B------:R-:W-:Y:S05]  /*2f8b0*/  @!P0 BRA `(.L_x_4616) ;  /* 0xffffff7c00d08947 */ /* 0x000fea000383ffff */
[----:B------:R-:W-:Y:S05]  /*2f8c0*/  BSYNC B7 ;  /* 0x0000000000077941 */ /* 0x000fea0003800000 */
.L_x_4494:
[----:B--23--:R-:W2:Y:S01]  /*2f8d0*/  LDL.LU R0, [R1+0x34] ;  /* 0x0000340001007983 */ /* 0x00cea20000300800 */
[----:B------:R-:W-:Y:S01]  /*2f8e0*/  BSSY B0, `(.L_x_4617) ;  /* 0x000000b000007945 */ /* 0x000fe20003800000 */
[----:B-1----:R-:W1:Y:S01]  /*2f8f0*/  S2R R5, SR_CgaCtaId ;  /* 0x0000000000057919 */ /* 0x002e620000008800 */
[----:B--2---:R-:W-:-:S04]  /*2f900*/  IADD3 R0, R0, 0x1, RZ ;  /* 0x0000000100007810 */ /* 0x004fc80007ffe0ff */
[----:B0-----:R-:W-:-:S04]  /*2f910*/  LEA.HI R2, R0, R0, RZ, 0x1 ;  /* 0x0000000000027211 */ /* 0x001fc800078f08ff */
[----:B------:R-:W-:Y:S02]  /*2f920*/  LOP3.LUT R3, R2, 0xfffffffe, RZ, 0xc0, !PT ;  /* 0xfffffffe02037812 */ /* 0x000fe400078ec0ff */
[----:B------:R-:W-:-:S03]  /*2f930*/  MOV R2, 0x400 ;  /* 0x0000040000027802 */ /* 0x000fc60000000f00 */
[----:B------:R-:W-:Y:S01]  /*2f940*/  IMAD.IADD R0, R0, 0x1, -R3 ;  /* 0x0000000100007824 */ /* 0x000fe200078e0a03 */
[----:B-1----:R-:W-:-:S04]  /*2f950*/  LEA R5, R5, R2, 0x18 ;  /* 0x0000000205057211 */ /* 0x002fc800078ec0ff */
[----:B------:R-:W-:-:S04]  /*2f960*/  SHF.L.U32 R0, R0, 0x1f, RZ ;  /* 0x0000001f00007819 */ /* 0x000fc800000006ff */
[----:B------:R-:W0:Y:S02]  /*2f970*/  SYNCS.PHASECHK.TRANS64.TRYWAIT P0, [R5+URZ+0x33420], R0 ;  /* 0x03342000050075a7 */ /* 0x000e24000800017f */
[----:B0-----:R-:W-:Y:S05]  /*2f980*/  @!P0 BRA `(.L_x_4618) ;  /* 0x0000007c00008947 */ /* 0x001fea0003800000 */
.L_x_4915:
[----:B------:R-:W-:Y:S05]  /*2f990*/  BSYNC B0 ;  /* 0x0000000000007941 */ /* 0x000fea0003800000 */
.L_x_4617:
[----:B------:R-:W-:-:S03]  /*2f9a0*/  UMOV UR4, 0xffffffff ;  /* 0xffffffff00047882 */ /* 0x000fc60000000000 */
[----:B------:R-:W-:Y:S05]  /*2f9b0*/  BRA.DIV UR4, `(.L_x_4619) ;  /* 0x0000007e04087947 */ /* 0x000fea000b800000 */
[----:B0-----:R-:W0:Y:S02]  /*2f9c0*/  S2R R0, SR_TID.X ;  /* 0x0000000000007919 */ /* 0x001e240000002100 */
[----:B0-----:R-:W-:-:S04]  /*2f9d0*/  SHF.R.U32.HI R0, RZ, 0x5, R0 ;  /* 0x00000005ff007819 */ /* 0x001fc80000011600 */
[----:B------:R-:W-:-:S05]  /*2f9e0*/  LOP3.LUT R0, R0, 0x3, RZ, 0xc0, !PT ;  /* 0x0000000300007812 */ /* 0x000fca00078ec0ff */
[----:B------:R0:W1:Y:S02]  /*2f9f0*/  SHFL.IDX PT, R14, R0, RZ, 0x1f ;  /* 0x00001fff000e7589 */ /* 0x00006400000e0000 */
.L_x_4918:
[----:B-1----:R-:W-:-:S13]  /*2fa00*/  ISETP.NE.AND P0, PT, R14, RZ, PT ;  /* 0x000000ff0e00720c */ /* 0x002fda0003f05270 */
[----:B------:R-:W-:Y:S05]  /*2fa10*/  @P0 BRA `(.L_x_4275) ;  /* 0x0000000000a80947 */ /* 0x000fea0003800000 */
[----:B------:R-:W-:-:S03]  /*2fa20*/  UMOV UR4, 0xffffffff ;  /* 0xffffffff00047882 */ /* 0x000fc60000000000 */
[----:B------:R-:W-:Y:S05]  /*2fa30*/  BRA.DIV UR4, `(.L_x_4620) ;  /* 0x0000007e041c7947 */ /* 0x000fea000b800000 */
[----:B------:R-:W-:-:S13]  /*2fa40*/  ELECT P6, URZ, PT ;  /* 0x00000000003f782f */ /* 0x000fda00038c0000 */
.L_x_4921:
[----:B------:R-:W-:Y:S05]  /*2fa50*/  @!P6 BRA `(.L_x_4275) ;  /* 0x000000000098e947 */ /* 0x000fea0003800000 */
[----:B------:R-:W-:-:S06]  /*2fa60*/  ULOP3.LUT UR4, UR36, 0x2, URZ, 0xfc, !UPT ;  /* 0x0000000224047892 */ /* 0x000fcc000f8efc3f */
[----:B0-----:R-:W-:-:S05]  /*2fa70*/  IMAD.U32 R0, RZ, RZ, UR4 ;  /* 0x00000004ff007e24 */ /* 0x001fca000f8e00ff */
[----:B------:R-:W-:-:S13]  /*2fa80*/  ISETP.NE.AND P0, PT, R0, 0x3, PT ;  /* 0x000000030000780c */ /* 0x000fda0003f05270 */
[----:B------:R-:W-:Y:S05]  /*2fa90*/  @!P0 BRA `(.L_x_4621) ;  /* 0x0000000000048947 */ /* 0x000fea0003800000 */
[----:B------:R-:W-:Y:S01]  /*2faa0*/  BPT.TRAP 0x1 ;  /* 0x000000040000795c */ /* 0x000fe20000300000 */
.L_x_4621:
[C---:B------:R-:W-:Y:S01]  /*2fab0*/  IMAD R3, R32.reuse, 0x8, R5 ;  /* 0x0000000820037824 */ /* 0x040fe200078e0205 */
[----:B------:R-:W-:Y:S01]  /*2fac0*/  SHF.L.U32 R2, R37, 0x1f, RZ ;  /* 0x0000001f25027819 */ /* 0x000fe200000006ff */
[----:B------:R-:W-:-:S03]  /*2fad0*/  VIADD R32, R32, 0x1 ;  /* 0x0000000120207836 */ /* 0x000fc60000000000 */
[----:B------:R-:W0:Y:S02]  /*2fae0*/  SYNCS.PHASECHK.TRANS64.TRYWAIT P1, [R3+URZ+0x33440], R2 ;  /* 0x03344002030075a7 */ /* 0x000e24000802017f */
[----:B------:R-:W-:-:S04]  /*2faf0*/  ISETP.NE.AND P2, PT, R32, 0x2, PT ;  /* 0x000000022000780c */ /* 0x000fc80003f45270 */
[----:B------:R-:W-:Y:S01]  /*2fb00*/  SEL R0, RZ, 0x1, P2 ;  /* 0x00000001ff007807 */ /* 0x000fe20001000000 */
[----:B0-----:R-:W-:Y:S08]  /*2fb10*/  @!P1 BRA `(.L_x_4622) ;  /* 0x0000007c00049947 */ /* 0x001ff00003800000 */
.L_x_4922:
[----:B------:R-:W-:Y:S02]  /*2fb20*/  SEL R32, R32, RZ, P2 ;  /* 0x000000ff20207207 */ /* 0x000fe40001000000 */
[----:B------:R-:W-:Y:S01]  /*2fb30*/  LOP3.LUT R0, R37, R0, RZ, 0x3c, !PT ;  /* 0x0000000025007212 */ /* 0x000fe200078e3cff */
[----:B------:R-:W-:Y:S06]  /*2fb40*/  @!P0 BRA `(.L_x_4623) ;  /* 0x0000000000048947 */ /* 0x000fec0003800000 */
[----:B------:R-:W-:Y:S01]  /*2fb50*/  BPT.TRAP 0x1 ;  /* 0x000000040000795c */ /* 0x000fe20000300000 */
.L_x_4623:
[----:B------:R-:W-:Y:S01]  /*2fb60*/  IMAD R5, R32, 0x8, R5 ;  /* 0x0000000820057824 */ /* 0x000fe200078e0205 */
[----:B------:R-:W-:-:S04]  /*2fb70*/  SHF.L.U32 R0, R0, 0x1f, RZ ;  /* 0x0000001f00007819 */ /* 0x000fc800000006ff */
[----:B------:R-:W1:Y:S02]  /*2fb80*/  SYNCS.PHASECHK.TRANS64.TRYWAIT P1, [R5+URZ+0x33440], R0 ;  /* 0x03344000050075a7 */ /* 0x000e64000802017f */
[----:B-1----:R-:W-:Y:S05]  /*2fb90*/  @!P1 BRA `(.L_x_4624) ;  /* 0x0000007800f89947 */ /* 0x002fea0003800000 */
.L_x_4923:
[----:B------:R-:W-:Y:S05]  /*2fba0*/  @!P0 BRA `(.L_x_4625) ;  /* 0x0000000000048947 */ /* 0x000fea0003800000 */
[----:B------:R-:W-:Y:S01]  /*2fbb0*/  BPT.TRAP 0x1 ;  /* 0x000000040000795c */ /* 0x000fe20000300000 */
.L_x_4625:
[----:B------:R-:W2:Y:S02]  /*2fbc0*/  SYNCS.PHASECHK.TRANS64.TRYWAIT P1, [R3+URZ+0x33460], R2 ;  /* 0x03346002030075a7 */ /* 0x000ea4000802017f */
[----:B--2---:R-:W-:Y:S05]  /*2fbd0*/  @!P1 BRA `(.L_x_4626) ;  /* 0x0000007800fc9947 */ /* 0x004fea0003800000 */
.L_x_4924:
[----:B------:R-:W-:Y:S05]  /*2fbe0*/  @!P0 BRA `(.L_x_4627) ;  /* 0x0000000000048947 */ /* 0x000fea0003800000 */
[----:B------:R-:W-:Y:S01]  /*2fbf0*/  BPT.TRAP 0x1 ;  /* 0x000000040000795c */ /* 0x000fe20000300000 */
.L_x_4627:
[----:B------:R-:W3:Y:S02]  /*2fc00*/  SYNCS.PHASECHK.TRANS64.TRYWAIT P1, [R5+URZ+0x33460], R0 ;  /* 0x03346000050075a7 */ /* 0x000ee4000802017f */
[----:B---3--:R-:W-:Y:S05]  /*2fc10*/  @!P1 BRA `(.L_x_4628) ;  /* 0x0000007c00009947 */ /* 0x008fea0003800000 */
.L_x_4925:
[----:B------:R-:W-:Y:S05]  /*2fc20*/  @!P0 BRA `(.L_x_4629) ;  /* 0x0000000000048947 */ /* 0x000fea0003800000 */
[----:B------:R-:W-:Y:S01]  /*2fc30*/  BPT.TRAP 0x1 ;  /* 0x000000040000795c */ /* 0x000fe20000300000 */
.L_x_4629:
[----:B------:R-:W4:Y:S02]  /*2fc40*/  SYNCS.PHASECHK.TRANS64.TRYWAIT P1, [R3+URZ+0x33480], R2 ;  /* 0x03348002030075a7 */ /* 0x000f24000802017f */
[----:B----4-:R-:W-:Y:S05]  /*2fc50*/  @!P1 BRA `(.L_x_4630) ;  /* 0x0000007c00049947 */ /* 0x010fea0003800000 */
.L_x_4926:
[----:B------:R-:W-:Y:S05]  /*2fc60*/  @!P0 BRA `(.L_x_4631) ;  /* 0x0000000000048947 */ /* 0x000fea0003800000 */
[----:B------:R-:W-:Y:S01]  /*2fc70*/  BPT.TRAP 0x1 ;  /* 0x000000040000795c */ /* 0x000fe20000300000 */
.L_x_4631:
[----:B------:R0:W0:Y:S02]  /*2fc80*/  SYNCS.PHASECHK.TRANS64.TRYWAIT P0, [R5+URZ+0x33480], R0 ;  /* 0x03348000050075a7 */ /* 0x000024000800017f */
[----:B0-----:R-:W-:Y:S05]  /*2fc90*/  @!P0 NANOSLEEP.SYNCS 0x989680 ;  /* 0x009896800000895d */ /* 0x001fea0003900000 */
[----:B------:R-:W0:Y:S02]  /*2fca0*/  @!P0 SYNCS.PHASECHK.TRANS64 P0, [R5+URZ+0x33480], R0 ;  /* 0x03348000050085a7 */ /* 0x000e24000800007f */
[----:B0-----:R-:W-:Y:S05]  /*2fcb0*/  @!P0 BRA `(.L_x_4631) ;  /* 0xfffffffc00f08947 */ /* 0x001fea000383ffff */
.L_x_4275:
[----:B------:R-:W-:Y:S05]  /*2fcc0*/  BSYNC B8 ;  /* 0x0000000000087941 */ /* 0x000fea0003800000 */
.L_x_4272:
[----:B------:R-:W-:Y:S05]  /*2fcd0*/  EXIT ;  /* 0x000000000000794d */ /* 0x000fea0003800000 */
.L_x_4295:
[----:B-1----:R1:W2:Y:S02]  /*2fce0*/  SYNCS.PHASECHK.TRANS64.TRYWAIT P5, [R93+URZ+0x33490], R94 ;  /* 0x0334905e5d0075a7 */ /* 0x0022a400080a017f */
[----:B--2---:R-:W-:Y:S05]  /*2fcf0*/  @!P5 NANOSLEEP.SYNCS 0x989680 ;  /* 0x009896800000d95d */ /* 0x004fea0003900000 */
[----:B------:R-:W2:Y:S02]  /*2fd00*/  @!P5 SYNCS.PHASECHK.TRANS64 P5, [R93+URZ+0x33490], R94 ;  /* 0x0334905e5d00d5a7 */ /* 0x000ea400080a007f */
[----:B--2---:R-:W-:Y:S05]  /*2fd10*/  @!P5 BRA `(.L_x_4295) ;  /* 0xfffffffc00f0d947 */ /* 0x004fea000383ffff */
[----:B------:R-:W-:Y:S05]  /*2fd20*/  BRA `(.L_x_4632) ;  /* 0xfffffd4000587947 */ /* 0x000fea000383ffff */
.L_x_4296:
        /* <DEDUP_REMOVED lines=8> */
.L_x_4634:
[----:B------:R-:W-:Y:S05]  /*2fdb0*/  BSYNC B1 ;  /* 0x0000000000017941 */ /* 0x000fea0003800000 */
.L_x_4633:
        /* <DEDUP_REMOVED lines=8> */
.L_x_4635:
[----:B------:R-:W-:Y:S01]  /*2fe40*/  IMAD.MOV.U32 R11, RZ, RZ, R14 ;  /* 0x000000ffff0b7224 */ /* 0x000fe200078e000e */
[----:B------:R-:W-:Y:S06]  /*2fe50*/  BRA `(.L_x_4636) ;  /* 0xfffffd4000207947 */ /* 0x000fec000383ffff */
.L_x_4321:
[----:B------:R-:W-:Y:S01]  /*2fe60*/  BSSY B1, `(.L_x_4637) ;  /* 0x0000008000017945 */ /* 0x000fe20003800000 */
[----:B0-----:R-:W-:Y:S02]  /*2fe70*/  IMAD.MOV.U32 R13, RZ, RZ, R119 ;  /* 0x000000ffff0d7224 */ /* 0x001fe400078e0077 */
[----:B------:R-:W-:Y:S02]  /*2fe80*/  IMAD.MOV.U32 R12, RZ, RZ, 0x1 ;  /* 0x00000001ff0c7424 */ /* 0x000fe400078e00ff */
[----:B----4-:R-:W-:Y:S02]  /*2fe90*/  IMAD.MOV.U32 R11, RZ, RZ, 0x1e1f ;  /* 0x00001e1fff0b7424 */ /* 0x010fe400078e00ff */
[----:B------:R-:W-:-:S07]  /*2fea0*/  IMAD.MOV.U32 R15, RZ, RZ, -0x1 ;  /* 0xffffffffff0f7424 */ /* 0x000fce00078e00ff */
[----:B-123--:R-:W-:Y:S05]  /*2feb0*/  WARPSYNC.COLLECTIVE R15, `(.L_x_4638) ;  /* 0x000000000f087348 */ /* 0x00efea0003c00000 */
[----:B------:R0:W4:Y:S02]  /*2fec0*/  SHFL.IDX P6, R14, R13, R12, R11 ;  /* 0x0000000c0d0e7389 */ /* 0x00012400000c000b */
[----:B01234-:R-:W-:Y:S01]  /*2fed0*/  ENDCOLLECTIVE ;  /* 0x000000000000791b */ /* 0x01ffe20003800000 */
.L_x_4638:
[----:B------:R-:W-:Y:S05]  /*2fee0*/  BSYNC B1 ;  /* 0x0000000000017941 */ /* 0x000fea0003800000 */
.L_x_4637:
        /* <DEDUP_REMOVED lines=8> */
.L_x_4639:
[----:B------:R-:W-:Y:S01]  /*2ff70*/  IMAD.MOV.U32 R120, RZ, RZ, R14 ;  /* 0x000000ffff787224 */ /* 0x000fe200078e000e */
[----:B------:R-:W-:Y:S06]  /*2ff80*/  BRA `(.L_x_4640) ;  /* 0xfffffd6c00707947 */ /* 0x000fec000383ffff */
.L_x_4351:
[----:B-1----:R1:W2:Y:S02]  /*2ff90*/  SYNCS.PHASECHK.TRANS64.TRYWAIT P5, [R93+URZ+0x33490], R94 ;  /* 0x0334905e5d0075a7 */ /* 0x0022a400080a017f */
[----:B--2---:R-:W-:Y:S05]  /*2ffa0*/  @!P5 NANOSLEEP.SYNCS 0x989680 ;  /* 0x009896800000d95d */ /* 0x004fea0003900000 */
[----:B------:R-:W2:Y:S02]  /*2ffb0*/  @!P5 SYNCS.PHASECHK.TRANS64 P5, [R93+URZ+0x33490], R94 ;  /* 0x0334905e5d00d5a7 */ /* 0x000ea400080a007f */
[----:B--2---:R-:W-:Y:S05]  /*2ffc0*/  @!P5 BRA `(.L_x_4351) ;  /* 0xfffffffc00f0d947 */ /* 0x004fea000383ffff */
[----:B------:R-:W-:Y:S05]  /*2ffd0*/  BRA `(.L_x_4641) ;  /* 0xfffffda000d07947 */ /* 0x000fea000383ffff */
.L_x_4352:
[----:B------:R-:W-:Y:S01]  /*2ffe0*/  BSSY B1, `(.L_x_4642) ;  /* 0x0000008000017945 */ /* 0x000fe20003800000 */
[----:B0-----:R-:W-:Y:S01]  /*2fff0*/  IMAD.MOV.U32 R13, RZ, RZ, R119 ;  /* 0x000000ffff0d7224 */ /* 0x001fe200078e0077 */
[----:B------:R-:W-:Y:S01]  /*30000*/  MOV R11, 0x1e1f ;  /* 0x00001e1f000b7802 */ /* 0x000fe20000000f00 */
[----:B------:R-:W-:Y:S02]  /*30010*/  IMAD.MOV.U32 R12, RZ, RZ, RZ ;  /* 0x000000ffff0c7224 */ /* 0x000fe400078e00ff */
[----:B------:R-:W-:-:S07]  /*30020*/  IMAD.MOV.U32 R15, RZ, RZ, -0x1 ;  /* 0xffffffffff0f7424 */ /* 0x000fce00078e00ff */
[----:B-1----:R-:W-:Y:S05]  /*30030*/  WARPSYNC.COLLECTIVE R15, `(.L_x_4643) ;  /* 0x000000000f087348 */ /* 0x002fea0003c00000 */
[----:B------:R0:W2:Y:S02]  /*30040*/  SHFL.IDX P6, R14, R13, R12, R11 ;  /* 0x0000000c0d0e7389 */ /* 0x0000a400000c000b */
[----:B012---:R-:W-:Y:S01]  /*30050*/  ENDCOLLECTIVE ;  /* 0x000000000000791b */ /* 0x007fe20003800000 */
.L_x_4643:
[----:B------:R-:W-:Y:S05]  /*30060*/  BSYNC B1 ;  /* 0x0000000000017941 */ /* 0x000fea0003800000 */
.L_x_4642:
        /* <DEDUP_REMOVED lines=8> */
.L_x_4644:
[----:B------:R-:W-:Y:S01]  /*300f0*/  MOV R11, R14 ;  /* 0x0000000e000b7202 */ /* 0x000fe20000000f00 */
[----:B------:R-:W-:Y:S06]  /*30100*/  BRA `(.L_x_4645) ;  /* 0xfffffda000a07947 */ /* 0x000fec000383ffff */
.L_x_4365:
[----:B------:R-:W-:Y:S01]  /*30110*/  BSSY B1, `(.L_x_4646) ;  /* 0x0000008000017945 */ /* 0x000fe20003800000 */
[----:B0-2---:R-:W-:Y:S02]  /*30120*/  IMAD.MOV.U32 R13, RZ, RZ, R119 ;  /* 0x000000ffff0d7224 */ /* 0x005fe400078e0077 */
[----:B------:R-:W-:Y:S02]  /*30130*/  IMAD.MOV.U32 R12, RZ, RZ, 0x1 ;  /* 0x00000001ff0c7424 */ /* 0x000fe400078e00ff */
[----:B----4-:R-:W-:Y:S02]  /*30140*/  IMAD.MOV.U32 R11, RZ, RZ, 0x1e1f ;  /* 0x00001e1fff0b7424 */ /* 0x010fe400078e00ff */
[----:B------:R-:W-:-:S07]  /*30150*/  IMAD.MOV.U32 R15, RZ, RZ, -0x1 ;  /* 0xffffffffff0f7424 */ /* 0x000fce00078e00ff */
[----:B-1-3--:R-:W-:Y:S05]  /*30160*/  WARPSYNC.COLLECTIVE R15, `(.L_x_4647) ;  /* 0x000000000f087348 */ /* 0x00afea0003c00000 */
[----:B------:R0:W2:Y:S02]  /*30170*/  SHFL.IDX P6, R14, R13, R12, R11 ;  /* 0x0000000c0d0e7389 */ /* 0x0000a400000c000b */
[----:B0123--:R-:W-:Y:S01]  /*30180*/  ENDCOLLECTIVE ;  /* 0x000000000000791b */ /* 0x00ffe20003800000 */
.L_x_4647:
[----:B------:R-:W-:Y:S05]  /*30190*/  BSYNC B1 ;  /* 0x0000000000017941 */ /* 0x000fea0003800000 */
.L_x_4646:
        /* <DEDUP_REMOVED lines=8> */
.L_x_4648:
[----:B------:R-:W-:Y:S01]  /*30220*/  IMAD.MOV.U32 R120, RZ, RZ, R14 ;  /* 0x000000ffff787224 */ /* 0x000fe200078e000e */
[----:B------:R-:W-:Y:S06]  /*30230*/  BRA `(.L_x_4649) ;  /* 0xfffffdd000a07947 */ /* 0x000fec000383ffff */
.L_x_4378:
[----:B0-----:R0:W1:Y:S02]  /*30240*/  SYNCS.PHASECHK.TRANS64.TRYWAIT P3, [R93+URZ+0x33490], R94 ;  /* 0x0334905e5d0075a7 */ /* 0x001064000806017f */
[----:B-1----:R-:W-:Y:S05]  /*30250*/  @!P3 NANOSLEEP.SYNCS 0x989680 ;  /* 0x009896800000b95d */ /* 0x002fea0003900000 */
[----:B------:R-:W1:Y:S02]  /*30260*/  @!P3 SYNCS.PHASECHK.TRANS64 P3, [R93+URZ+0x33490], R94 ;  /* 0x0334905e5d00b5a7 */ /* 0x000e64000806007f */
[----:B-1----:R-:W-:Y:S05]  /*30270*/  @!P3 BRA `(.L_x_4378) ;  /* 0xfffffffc00f0b947 */ /* 0x002fea000383ffff */
[----:B------:R-:W-:Y:S05]  /*30280*/  BRA `(.L_x_4650) ;  /* 0xfffffe0000987947 */ /* 0x000fea000383ffff */
.L_x_4379:
[----:B------:R-:W-:Y:S01]  /*30290*/  BSSY B1, `(.L_x_4651) ;  /* 0x0000008000017945 */ /* 0x000fe20003800000 */
[----:B------:R-:W-:Y:S01]  /*302a0*/  IMAD.MOV.U32 R13, RZ, RZ, R44 ;  /* 0x000000ffff0d7224 */ /* 0x000fe200078e002c */
[----:B------:R-:W-:Y:S01]  /*302b0*/  MOV R15, 0xffffffff ;  /* 0xffffffff000f7802 */ /* 0x000fe20000000f00 */
[----:B------:R-:W-:Y:S02]  /*302c0*/  IMAD.MOV.U32 R12, RZ, RZ, RZ ;  /* 0x000000ffff0c7224 */ /* 0x000fe400078e00ff */
[----:B------:R-:W-:-:S07]  /*302d0*/  IMAD.MOV.U32 R11, RZ, RZ, 0x1e1f ;  /* 0x00001e1fff0b7424 */ /* 0x000fce00078e00ff */
[----:B0-----:R-:W-:Y:S05]  /*302e0*/  WARPSYNC.COLLECTIVE R15, `(.L_x_4652) ;  /* 0x000000000f087348 */ /* 0x001fea0003c00000 */
[----:B------:R1:W2:Y:S02]  /*302f0*/  SHFL.IDX P6, R14, R13, R12, R11 ;  /* 0x0000000c0d0e7389 */ /* 0x0002a400000c000b */
[----:B012---:R-:W-:Y:S01]  /*30300*/  ENDCOLLECTIVE ;  /* 0x000000000000791b */ /* 0x007fe20003800000 */
.L_x_4652:
[----:B------:R-:W-:Y:S05]  /*30310*/  BSYNC B1 ;  /* 0x0000000000017941 */ /* 0x000fea0003800000 */
.L_x_4651:
        /* <DEDUP_REMOVED lines=8> */
.L_x_4653:
[----:B------:R-:W-:Y:S01]  /*303a0*/  IMAD.MOV.U32 R45, RZ, RZ, R14 ;  /* 0x000000ffff2d7224 */ /* 0x000fe200078e000e */
[----:B------:R-:W-:Y:S06]  /*303b0*/  BRA `(.L_x_4654) ;  /* 0xfffffe0000c87947 */ /* 0x000fec000383ffff */
.L_x_4382:
[----:B------:R-:W-:Y:S01]  /*303c0*/  BSSY B1, `(.L_x_4655) ;  /* 0x0000008000017945 */ /* 0x000fe20003800000 */
[----:B----4-:R-:W-:Y:S01]  /*303d0*/  MOV R13, R44 ;  /* 0x0000002c000d7202 */ /* 0x010fe20000000f00 */
[----:B------:R-:W-:Y:S02]  /*303e0*/  IMAD.MOV.U32 R12, RZ, RZ, 0x1 ;  /* 0x00000001ff0c7424 */ /* 0x000fe400078e00ff */
[----:B------:R-:W-:Y:S02]  /*303f0*/  IMAD.MOV.U32 R11, RZ, RZ, 0x1e1f ;  /* 0x00001e1fff0b7424 */ /* 0x000fe400078e00ff */
[----:B------:R-:W-:-:S07]  /*30400*/  IMAD.MOV.U32 R15, RZ, RZ, -0x1 ;  /* 0xffffffffff0f7424 */ /* 0x000fce00078e00ff */
[----:B0123--:R-:W-:Y:S05]  /*30410*/  WARPSYNC.COLLECTIVE R15, `(.L_x_4656) ;  /* 0x000000000f087348 */ /* 0x00ffea0003c00000 */
[----:B------:R4:W0:Y:S02]  /*30420*/  SHFL.IDX P6, R14, R13, R12, R11 ;  /* 0x0000000c0d0e7389 */ /* 0x00082400000c000b */
[----:B01234-:R-:W-:Y:S01]  /*30430*/  ENDCOLLECTIVE ;  /* 0x000000000000791b */ /* 0x01ffe20003800000 */
.L_x_4656:
[----:B------:R-:W-:Y:S05]  /*30440*/  BSYNC B1 ;  /* 0x0000000000017941 */ /* 0x000fea0003800000 */
.L_x_4655:
        /* <DEDUP_REMOVED lines=8> */
.L_x_4657:
[----:B------:R-:W-:Y:S01]  /*304d0*/  IMAD.MOV.U32 R45, RZ, RZ, R14 ;  /* 0x000000ffff2d7224 */ /* 0x000fe200078e000e */
[----:B------:R-:W-:Y:S06]  /*304e0*/  BRA `(.L_x_4658) ;  /* 0xfffffe0400207947 */ /* 0x000fec000383ffff */
.L_x_4386:
[----:B------:R0:W0:Y:S02]  /*304f0*/  SYNCS.PHASECHK.TRANS64.TRYWAIT P2, [R93+URZ+0x334b0], R94 ;  /* 0x0334b05e5d0075a7 */ /* 0x000024000804017f */
[----:B0-----:R-:W-:Y:S05]  /*30500*/  @!P2 NANOSLEEP.SYNCS 0x989680 ;  /* 0x009896800000a95d */ /* 0x001fea0003900000 */
[----:B------:R-:W0:Y:S02]  /*30510*/  @!P2 SYNCS.PHASECHK.TRANS64 P2, [R93+URZ+0x334b0], R94 ;  /* 0x0334b05e5d00a5a7 */ /* 0x000e24000804007f */
[----:B0-----:R-:W-:Y:S05]  /*30520*/  @!P2 BRA `(.L_x_4386) ;  /* 0xfffffffc00f0a947 */ /* 0x001fea000383ffff */
[----:B------:R-:W-:Y:S05]  /*30530*/  BRA `(.L_x_4659) ;  /* 0xfffffe0400f47947 */ /* 0x000fea000383ffff */
.L_x_4396:
[----:B------:R-:W-:Y:S01]  /*30540*/  BSSY B0, `(.L_x_4660) ;  /* 0x0000007000007945 */ /* 0x000fe20003800000 */
[----:B------:R-:W-:Y:S02]  /*30550*/  IMAD.MOV.U32 R12, RZ, RZ, RZ ;  /* 0x000000ffff0c7224 */ /* 0x000fe400078e00ff */
[----:B------:R-:W-:Y:S02]  /*30560*/  IMAD.MOV.U32 R11, RZ, RZ, 0x1f ;  /* 0x0000001fff0b7424 */ /* 0x000fe400078e00ff */
[----:B------:R-:W-:-:S07]  /*30570*/  IMAD.MOV.U32 R15, RZ, RZ, -0x1 ;  /* 0xffffffffff0f7424 */ /* 0x000fce00078e00ff */
[----:B------:R-:W-:Y:S05]  /*30580*/  WARPSYNC.COLLECTIVE R15, `(.L_x_4661) ;  /* 0x000000000f087348 */ /* 0x000fea0003c00000 */
[----:B------:R0:W1:Y:S02]  /*30590*/  SHFL.IDX P6, R14, R13, R12, R11 ;  /* 0x0000000c0d0e7389 */ /* 0x00006400000c000b */
[----:B01----:R-:W-:Y:S01]  /*305a0*/  ENDCOLLECTIVE ;  /* 0x000000000000791b */ /* 0x003fe20003800000 */
.L_x_4661:
[----:B------:R-:W-:Y:S05]  /*305b0*/  BSYNC B0 ;  /* 0x0000000000007941 */ /* 0x000fea0003800000 */
.L_x_4660:
[----:B------:R1:W-:Y:S01]  /*305c0*/  STL [R1+0x40], R14 ;  /* 0x0000400e01007387 */ /* 0x0003e20000100800 */
[----:B------:R-:W-:Y:S05]  /*305d0*/  BRA `(.L_x_4662) ;  /* 0xfffffe1800007947 */ /* 0x000fea000383ffff */
.L_x_4406:
[----:B------:R-:W-:Y:S01]  /*305e0*/  BSSY B1, `(.L_x_4663) ;  /* 0x0000008000017945 */ /* 0x000fe20003800000 */
[----:B------:R-:W-:Y:S01]  /*305f0*/  IMAD.MOV.U32 R13, RZ, RZ, R28 ;  /* 0x000000ffff0d7224 */ /* 0x000fe200078e001c */
[----:B------:R-:W-:Y:S01]  /*30600*/  MOV R12, RZ ;  /* 0x000000ff000c7202 */ /* 0x000fe20000000f00 */
[----:B------:R-:W-:Y:S02]  /*30610*/  IMAD.MOV.U32 R11, RZ, RZ, 0x1e1f ;  /* 0x00001e1fff0b7424 */ /* 0x000fe400078e00ff */
[----:B------:R-:W-:-:S07]  /*30620*/  IMAD.MOV.U32 R15, RZ, RZ, -0x1 ;  /* 0xffffffffff0f7424 */ /* 0x000fce00078e00ff */
[----:B-1----:R-:W-:Y:S05]  /*30630*/  WARPSYNC.COLLECTIVE R15, `(.L_x_4664) ;  /* 0x000000000f087348 */ /* 0x002fea0003c00000 */
[----:B-1----:R0:W1:Y:S02]  /*30640*/  SHFL.IDX P6, R14, R13, R12, R11 ;  /* 0x0000000c0d0e7389 */ /* 0x00206400000c000b */
[----:B01----:R-:W-:Y:S01]  /*30650*/  ENDCOLLECTIVE ;  /* 0x000000000000791b */ /* 0x003fe20003800000 */
.L_x_4664:
[----:B------:R-:W-:Y:S05]  /*30660*/  BSYNC B1 ;  /* 0x0000000000017941 */ /* 0x000fea0003800000 */
.L_x_4663:
        /* <DEDUP_REMOVED lines=8> */
.L_x_4665:
[----:B------:R-:W-:Y:S02]  /*306f0*/  IMAD.MOV.U32 R13, RZ, RZ, R45 ;  /* 0x000000ffff0d7224 */ /* 0x000fe400078e002d */
[----:B------:R-:W-:-:S07]  /*30700*/  IMAD.MOV.U32 R7, RZ, RZ, R14 ;  /* 0x000000ffff077224 */ /* 0x000fce00078e000e */
[----:B------:R-:W-:Y:S05]  /*30710*/  WARPSYNC.COLLECTIVE R15, `(.L_x_4666) ;  /* 0x000000000f087348 */ /* 0x000fea0003c00000 */
[----:B------:R0:W1:Y:S02]  /*30720*/  SHFL.IDX P6, R14, R13, R12, R11 ;  /* 0x0000000c0d0e7389 */ /* 0x00006400000c000b */
[----:B01----:R-:W-:Y:S01]  /*30730*/  ENDCOLLECTIVE ;  /* 0x000000000000791b */ /* 0x003fe20003800000 */
.L_x_4666:
[----:B------:R-:W-:Y:S02]  /*30740*/  IMAD.MOV.U32 R13, RZ, RZ, R26 ;  /* 0x000000ffff0d7224 */ /* 0x000fe400078e001a */
[----:B------:R-:W-:-:S07]  /*30750*/  IMAD.MOV.U32 R3, RZ, RZ, R14 ;  /* 0x000000ffff037224 */ /* 0x000fce00078e000e */
[----:B------:R-:W-:Y:S05]  /*30760*/  WARPSYNC.COLLECTIVE R15, `(.L_x_4667) ;  /* 0x000000000f087348 */ /* 0x000fea0003c00000 */
[----:B------:R0:W1:Y:S02]  /*30770*/  SHFL.IDX P6, R14, R13, R12, R11 ;  /* 0x0000000c0d0e7389 */ /* 0x00006400000c000b */
[----:B01----:R-:W-:Y:S01]  /*30780*/  ENDCOLLECTIVE ;  /* 0x000000000000791b */ /* 0x003fe20003800000 */
.L_x_4667:
[----:B------:R-:W-:Y:S01]  /*30790*/  IMAD.MOV.U32 R39, RZ, RZ, R14 ;  /* 0x000000ffff277224 */ /* 0x000fe200078e000e */
[----:B------:R-:W-:Y:S06]  /*307a0*/  BRA `(.L_x_4668) ;  /* 0xfffffe1c00007947 */ /* 0x000fec000383ffff */
.L_x_4410:
[----:B-1----:R1:W4:Y:S02]  /*307b0*/  SYNCS.PHASECHK.TRANS64.TRYWAIT P0, [R18+URZ+0x33400], R3 ;  /* 0x03340003120075a7 */ /* 0x002324000800017f */
[----:B----4-:R-:W-:Y:S05]  /*307c0*/  @!P0 NANOSLEEP.SYNCS 0x989680 ;  /* 0x009896800000895d */ /* 0x010fea0003900000 */
[----:B------:R-:W4:Y:S02]  /*307d0*/  @!P0 SYNCS.PHASECHK.TRANS64 P0, [R18+URZ+0x33400], R3 ;  /* 0x03340003120085a7 */ /* 0x000f24000800007f */
[----:B----4-:R-:W-:Y:S05]  /*307e0*/  @!P0 BRA `(.L_x_4410) ;  /* 0xfffffffc00f08947 */ /* 0x010fea000383ffff */
[----:B------:R-:W-:Y:S05]  /*307f0*/  BRA `(.L_x_4669) ;  /* 0xfffffe2000687947 */ /* 0x000fea000383ffff */
.L_x_4422:
        /* <DEDUP_REMOVED lines=8> */
.L_x_4671:
[----:B------:R-:W-:Y:S05]  /*30880*/  BSYNC B1 ;  /* 0x0000000000017941 */ /* 0x000fea0003800000 */
.L_x_4670:
        /* <DEDUP_REMOVED lines=8> */
.L_x_4672:
[----:B------:R-:W-:Y:S02]  /*30910*/  IMAD.MOV.U32 R13, RZ, RZ, R45 ;  /* 0x000000ffff0d7224 */ /* 0x000fe400078e002d */
[----:B------:R-:W-:-:S07]  /*30920*/  IMAD.MOV.U32 R37, RZ, RZ, R14 ;  /* 0x000000ffff257224 */ /* 0x000fce00078e000e */
[----:B------:R-:W-:Y:S05]  /*30930*/  WARPSYNC.COLLECTIVE R15, `(.L_x_4673) ;  /* 0x000000000f087348 */ /* 0x000fea0003c00000 */
[----:B------:R0:W1:Y:S02]  /*30940*/  SHFL.IDX P6, R14, R13, R12, R11 ;  /* 0x0000000c0d0e7389 */ /* 0x00006400000c000b */
[----:B01----:R-:W-:Y:S01]  /*30950*/  ENDCOLLECTIVE ;  /* 0x000000000000791b */ /* 0x003fe20003800000 */
.L_x_4673:
[----:B------:R-:W-:Y:S02]  /*30960*/  IMAD.MOV.U32 R13, RZ, RZ, R26 ;  /* 0x000000ffff0d7224 */ /* 0x000fe400078e001a */
[----:B------:R-:W-:-:S07]  /*30970*/  IMAD.MOV.U32 R45, RZ, RZ, R14 ;  /* 0x000000ffff2d7224 */ /* 0x000fce00078e000e */
[----:B------:R-:W-:Y:S05]  /*30980*/  WARPSYNC.COLLECTIVE R15, `(.L_x_4674) ;  /* 0x000000000f087348 */ /* 0x000fea0003c00000 */
[----:B------:R0:W1:Y:S02]  /*30990*/  SHFL.IDX P6, R14, R13, R12, R11 ;  /* 0x0000000c0d0e7389 */ /* 0x00006400000c000b */
[----:B01----:R-:W-:Y:S01]  /*309a0*/  ENDCOLLECTIVE ;  /* 0x000000000000791b */ /* 0x003fe20003800000 */
.L_x_4674:
[----:B------:R-:W-:Y:S01]  /*309b0*/  IMAD.MOV.U32 R47, RZ, RZ, R14 ;  /* 0x000000ffff2f7224 */ /* 0x000fe200078e000e */
[----:B------:R-:W-:Y:S06]  /*309c0*/  BRA `(.L_x_4675) ;  /* 0xfffffe4c00f47947 */ /* 0x000fec000383ffff */
.L_x_4426:
[----:B0-----:R0:W1:Y:S02]  /*309d0*/  SYNCS.PHASECHK.TRANS64.TRYWAIT P0, [R18+URZ+0x33400], R3 ;  /* 0x03340003120075a7 */ /* 0x001064000800017f */
[----:B-1----:R-:W-:Y:S05]  /*309e0*/  @!P0 NANOSLEEP.SYNCS 0x989680 ;  /* 0x009896800000895d */ /* 0x002fea0003900000 */
[----:B------:R-:W1:Y:S02]  /*309f0*/  @!P0 SYNCS.PHASECHK.TRANS64 P0, [R18+URZ+0x33400], R3 ;  /* 0x03340003120085a7 */ /* 0x000e64000800007f */
[----:B-1----:R-:W-:Y:S05]  /*30a00*/  @!P0 BRA `(.L_x_4426) ;  /* 0xfffffffc00f08947 */ /* 0x002fea000383ffff */
[----:B------:R-:W-:Y:S05]  /*30a10*/  BRA `(.L_x_4676) ;  /* 0xfffffe5400007947 */ /* 0x000fea000383ffff */
.L_x_4434:
[----:B--2---:R2:W3:Y:S02]  /*30a20*/  SYNCS.PHASECHK.TRANS64.TRYWAIT P1, [R0+URZ+0x33430], R3 ;  /* 0x03343003000075a7 */ /* 0x0044e4000802017f */
[----:B---3--:R-:W-:Y:S05]  /*30a30*/  @!P1 NANOSLEEP.SYNCS 0x989680 ;  /* 0x009896800000995d */ /* 0x008fea0003900000 */
[----:B------:R-:W3:Y:S02]  /*30a40*/  @!P1 SYNCS.PHASECHK.TRANS64 P1, [R0+URZ+0x33430], R3 ;  /* 0x03343003000095a7 */ /* 0x000ee4000802007f */
[----:B---3--:R-:W-:Y:S05]  /*30a50*/  @!P1 BRA `(.L_x_4434) ;  /* 0xfffffffc00f09947 */ /* 0x008fea000383ffff */
[----:B------:R-:W-:Y:S05]  /*30a60*/  BRA `(.L_x_4433) ;  /* 0xfffffe84004c7947 */ /* 0x000fea000383ffff */
.L_x_4441:
[----:B-1----:R1:W2:Y:S02]  /*30a70*/  SYNCS.PHASECHK.TRANS64.TRYWAIT P2, [R5+URZ+0x33430], R4 ;  /* 0x03343004050075a7 */ /* 0x0022a4000804017f */
[----:B--2---:R-:W-:Y:S05]  /*30a80*/  @!P2 NANOSLEEP.SYNCS 0x989680 ;  /* 0x009896800000a95d */ /* 0x004fea0003900000 */
[----:B------:R-:W2:Y:S02]  /*30a90*/  @!P2 SYNCS.PHASECHK.TRANS64 P2, [R5+URZ+0x33430], R4 ;  /* 0x033430040500a5a7 */ /* 0x000ea4000804007f */
[----:B--2---:R-:W-:Y:S05]  /*30aa0*/  @!P2 BRA `(.L_x_4441) ;  /* 0xfffffffc00f0a947 */ /* 0x004fea000383ffff */
[----:B------:R-:W-:Y:S05]  /*30ab0*/  BRA `(.L_x_4440) ;  /* 0xfffffec0002c7947 */ /* 0x000fea000383ffff */
.L_x_4445:
[----:B-1----:R1:W2:Y:S02]  /*30ac0*/  SYNCS.PHASECHK.TRANS64.TRYWAIT P1, [R4+URZ+0x33450], R3 ;  /* 0x03345003040075a7 */ /* 0x0022a4000802017f */
[----:B--2---:R-:W-:Y:S05]  /*30ad0*/  @!P1 NANOSLEEP.SYNCS 0x989680 ;  /* 0x009896800000995d */ /* 0x004fea0003900000 */
[----:B------:R-:W2:Y:S02]  /*30ae0*/  @!P1 SYNCS.PHASECHK.TRANS64 P1, [R4+URZ+0x33450], R3 ;  /* 0x03345003040095a7 */ /* 0x000ea4000802007f */
[----:B--2---:R-:W-:Y:S05]  /*30af0*/  @!P1 BRA `(.L_x_4445) ;  /* 0xfffffffc00f09947 */ /* 0x004fea000383ffff */
[----:B------:R-:W-:Y:S05]  /*30b00*/  BRA `(.L_x_4442) ;  /* 0xfffffed0006c7947 */ /* 0x000fea000383ffff */
.L_x_4452:
[----:B-1----:R1:W2:Y:S02]  /*30b10*/  SYNCS.PHASECHK.TRANS64.TRYWAIT P1, [R3+URZ+0x33450], R0 ;  /* 0x03345000030075a7 */ /* 0x0022a4000802017f */
[----:B--2---:R-:W-:Y:S05]  /*30b20*/  @!P1 NANOSLEEP.SYNCS 0x989680 ;  /* 0x009896800000995d */ /* 0x004fea0003900000 */
[----:B------:R-:W2:Y:S02]  /*30b30*/  @!P1 SYNCS.PHASECHK.TRANS64 P1, [R3+URZ+0x33450], R0 ;  /* 0x03345000030095a7 */ /* 0x000ea4000802007f */
[----:B--2---:R-:W-:Y:S05]  /*30b40*/  @!P1 BRA `(.L_x_4452) ;  /* 0xfffffffc00f09947 */ /* 0x004fea000383ffff */
[----:B------:R-:W-:Y:S05]  /*30b50*/  BRA `(.L_x_4451) ;  /* 0xfffffef4005c7947 */ /* 0x000fea000383ffff */
.L_x_4456:
        /* <DEDUP_REMOVED lines=8> */
[----:B------:R-:W-:Y:S01]  /*30be0*/  IMAD.MOV.U32 R125, RZ, RZ, RZ ;  /* 0x000000ffff7d7224 */ /* 0x000fe200078e00ff */
[----:B------:R-:W-:Y:S02]  /*30bf0*/  SEL R30, R33, R32, P0 ;  /* 0x00000020211e7207 */ /* 0x000fe40000000000 */
[----:B------:R-:W-:Y:S02]  /*30c00*/  SEL R31, R32, R33, P0 ;  /* 0x00000021201f7207 */ /* 0x000fe40000000000 */
[----:B------:R-:W-:Y:S02]  /*30c10*/  SEL R56, R11, R57, P0 ;  /* 0x000000390b387207 */ /* 0x000fe40000000000 */
[----:B------:R-:W-:-:S02]  /*30c20*/  SEL R32, R15, R60, P0 ;  /* 0x0000003c0f207207 */ /* 0x000fc40000000000 */
[----:B------:R-:W-:Y:S01]  /*30c30*/  SEL R33, R60, R15, P0 ;  /* 0x0000000f3c217207 */ /* 0x000fe20000000000 */
[----:B------:R-:W-:Y:S01]  /*30c40*/  IMAD.MOV.U32 R15, RZ, RZ, -0x1 ;  /* 0xffffffffff0f7424 */ /* 0x000fe200078e00ff */
[----:B------:R-:W-:Y:S02]  /*30c50*/  SEL R54, R100, R12, P0 ;  /* 0x0000000c64367207 */ /* 0x000fe40000000000 */
[----:B------:R-:W-:Y:S01]  /*30c60*/  SEL R55, R12, R100, P0 ;  /* 0x000000640c377207 */ /* 0x000fe20000000000 */
[----:B-----5:R-:W-:Y:S01]  /*30c70*/  IMAD.MOV.U32 R12, RZ, RZ, R0 ;  /* 0x000000ffff0c7224 */ /* 0x020fe200078e0000 */
[----:B------:R-:W-:Y:S02]  /*30c80*/  SEL R57, R57, R11, P0 ;  /* 0x0000000b39397207 */ /* 0x000fe40000000000 */
[----:B------:R-:W-:Y:S02]  /*30c90*/  MOV R11, 0x1c1f ;  /* 0x00001c1f000b7802 */ /* 0x000fe40000000f00 */
[----:B------:R-:W-:-:S02]  /*30ca0*/  SEL R34, R52, R14, P0 ;  /* 0x0000000e34227207 */ /* 0x000fc40000000000 */
[----:B------:R-:W-:-:S07]  /*30cb0*/  SEL R35, R14, R52, P0 ;  /* 0x000000340e237207 */ /* 0x000fce0000000000 */
[----:B0-----:R-:W-:Y:S05]  /*30cc0*/  WARPSYNC.COLLECTIVE R15, `(.L_x_4677) ;  /* 0x000000000f087348 */ /* 0x001fea0003c00000 */
[----:B------:R1:W2:Y:S02]  /*30cd0*/  SHFL.IDX P6, R14, R13, R12, R11 ;  /* 0x0000000c0d0e7389 */ /* 0x0002a400000c000b */
[----:B012---:R-:W-:Y:S01]  /*30ce0*/  ENDCOLLECTIVE ;  /* 0x000000000000791b */ /* 0x007fe20003800000 */
.L_x_4677:
[----:B------:R-:W-:Y:S02]  /*30cf0*/  SEL R119, R8, R109, P0 ;  /* 0x0000006d08777207 */ /* 0x000fe40000000000 */
[----:B------:R-:W-:Y:S02]  /*30d00*/  SEL R142, R109, R8, P0 ;  /* 0x000000086d8e7207 */ /* 0x000fe40000000000 */
[----:B------:R-:W-:Y:S02]  /*30d10*/  SEL R62, R116, R4, P0 ;  /* 0x00000004743e7207 */ /* 0x000fe40000000000 */
[----:B------:R-:W-:Y:S02]  /*30d20*/  SEL R63, R4, R116, P0 ;  /* 0x00000074043f7207 */ /* 0x000fe40000000000 */
[----:B------:R-:W-:Y:S02]  /*30d30*/  LOP3.LUT R116, R0, 0x2, RZ, 0x3c, !PT ;  /* 0x0000000200747812 */ /* 0x000fe400078e3cff */
        /* <DEDUP_REMOVED lines=13> */
.L_x_4678:
        /* <DEDUP_REMOVED lines=19> */
.L_x_4679:
        /* <DEDUP_REMOVED lines=17> */
.L_x_4680:
        /* <DEDUP_REMOVED lines=19> */
.L_x_4681:
        /* <DEDUP_REMOVED lines=18> */
.L_x_4682:
        /* <DEDUP_REMOVED lines=13> */
[----:B------:R-:W-:-:S07]  /*31370*/  MOV R115, R14 ;  /* 0x0000000e00737202 */ /* 0x000fce0000000f00 */
[----:B------:R-:W-:Y:S05]  /*31380*/  WARPSYNC.COLLECTIVE R15, `(.L_x_4683) ;  /* 0x000000000f087348 */ /* 0x000fea0003c00000 */
[----:B------:R0:W1:Y:S02]  /*31390*/  SHFL.IDX P6, R14, R13, R12, R11 ;  /* 0x0000000c0d0e7389 */ /* 0x00006400000c000b */
[----:B01----:R-:W-:Y:S01]  /*313a0*/  ENDCOLLECTIVE ;  /* 0x000000000000791b */ /* 0x003fe20003800000 */
.L_x_4683:
[----:B------:R-:W-:Y:S02]  /*313b0*/  IMAD.MOV.U32 R13, RZ, RZ, R143 ;  /* 0x000000ffff0d7224 */ /* 0x000fe400078e008f */
[----:B------:R-:W-:-:S07]  /*313c0*/  IMAD.MOV.U32 R83, RZ, RZ, R14 ;  /* 0x000000ffff537224 */ /* 0x000fce00078e000e */
[----:B------:R-:W-:Y:S05]  /*313d0*/  WARPSYNC.COLLECTIVE R15, `(.L_x_4684) ;  /* 0x000000000f087348 */ /* 0x000fea0003c00000 */
[----:B------:R0:W1:Y:S02]  /*313e0*/  SHFL.IDX P6, R14, R13, R12, R11 ;  /* 0x0000000c0d0e7389 */ /* 0x00006400000c000b */
[----:B01----:R-:W-:Y:S01]  /*313f0*/  ENDCOLLECTIVE ;  /* 0x000000000000791b */ /* 0x003fe20003800000 */
.L_x_4684:
        /* <DEDUP_REMOVED lines=8> */
.L_x_4685:
[----:B------:R-:W-:Y:S02]  /*31480*/  SEL R113, R115, R89, P0 ;  /* 0x0000005973717207 */ /* 0x000fe40000000000 */
[----:B------:R-:W-:Y:S01]  /*31490*/  SEL R115, R89, R115, P0 ;  /* 0x0000007359737207 */ /* 0x000fe20000000000 */
[----:B------:R-:W-:Y:S02]  /*314a0*/  IMAD.MOV.U32 R13, RZ, RZ, R119 ;  /* 0x000000ffff0d7224 */ /* 0x000fe400078e0077 */
[----:B------:R-:W-:-:S07]  /*314b0*/  IMAD.MOV.U32 R118, RZ, RZ, R14 ;  /* 0x000000ffff767224 */ /* 0x000fce00078e000e */
[----:B------:R-:W-:Y:S05]  /*314c0*/  WARPSYNC.COLLECTIVE R15, `(.L_x_4686) ;  /* 0x000000000f087348 */ /* 0x000fea0003c00000 */
[----:B------:R0:W1:Y:S02]  /*314d0*/  SHFL.IDX P6, R14, R13, R12, R11 ;  /* 0x0000000c0d0e7389 */ /* 0x00006400000c000b */
[----:B01----:R-:W-:Y:S01]  /*314e0*/  ENDCOLLECTIVE ;  /* 0x000000000000791b */ /* 0x003fe20003800000 */
.L_x_4686:
[----:B------:R-:W-:Y:S02]  /*314f0*/  IMAD.MOV.U32 R13, RZ, RZ, R139 ;  /* 0x000000ffff0d7224 */ /* 0x000fe400078e008b */
[----:B------:R-:W-:Y:S02]  /*31500*/  IMAD.MOV.U32 R12, RZ, RZ, R116 ;  /* 0x000000ffff0c7224 */ /* 0x000fe400078e0074 */
[----:B------:R-:W-:-:S07]  /*31510*/  IMAD.MOV.U32 R119, RZ, RZ, R14 ;  /* 0x000000ffff777224 */ /* 0x000fce00078e000e */
[----:B------:R-:W-:Y:S05]  /*31520*/  WARPSYNC.COLLECTIVE R15, `(.L_x_4687) ;  /* 0x000000000f087348 */ /* 0x000fea0003c00000 */
[----:B------:R0:W1:Y:S02]  /*31530*/  SHFL.IDX P6, R14, R13, R12, R11 ;  /* 0x0000000c0d0e7389 */ /* 0x00006400000c000b */
[----:B01----:R-:W-:Y:S01]  /*31540*/  ENDCOLLECTIVE ;  /* 0x000000000000791b */ /* 0x003fe20003800000 */
.L_x_4687:
[----:B------:R-:W-:Y:S01]  /*31550*/  MOV R13, R142 ;  /* 0x0000008e000d7202 */ /* 0x000fe20000000f00 */
[----:B------:R-:W-:-:S07]  /*31560*/  IMAD.MOV.U32 R81, RZ, RZ, R14 ;  /* 0x000000ffff517224 */ /* 0x000fce00078e000e */
[----:B------:R-:W-:Y:S05]  /*31570*/  WARPSYNC.COLLECTIVE R15, `(.L_x_4688) ;  /* 0x000000000f087348 */ /* 0x000fea0003c00000 */
[----:B------:R0:W1:Y:S02]  /*31580*/  SHFL.IDX P6, R14, R13, R12, R11 ;  /* 0x0000000c0d0e7389 */ /* 0x00006400000c000b */
[----:B01----:R-:W-:Y:S01]  /*31590*/  ENDCOLLECTIVE ;  /* 0x000000000000791b */ /* 0x003fe20003800000 */
.L_x_4688:
[----:B------:R-:W-:Y:S02]  /*315a0*/  IMAD.MOV.U32 R13, RZ, RZ, R75 ;  /* 0x000000ffff0d7224 */ /* 0x000fe400078e004b */
[----:B------:R-:W-:Y:S02]  /*315b0*/  IMAD.MOV.U32 R12, RZ, RZ, R0 ;  /* 0x000000ffff0c7224 */ /* 0x000fe400078e0000 */
[----:B------:R-:W-:-:S07]  /*315c0*/  IMAD.MOV.U32 R85, RZ, RZ, R14 ;  /* 0x000000ffff557224 */ /* 0x000fce00078e000e */
[----:B------:R-:W-:Y:S05]  /*315d0*/  WARPSYNC.COLLECTIVE R15, `(.L_x_4689) ;  /* 0x000000000f087348 */ /* 0x000fea0003c00000 */
[----:B------:R0:W1:Y:S02]  /*315e0*/  SHFL.IDX P6, R14, R13, R12, R11 ;  /* 0x0000000c0d0e7389 */ /* 0x00006400000c000b */
[----:B01----:R-:W-:Y:S01]  /*315f0*/  ENDCOLLECTIVE ;  /* 0x000000000000791b */ /* 0x003fe20003800000 */
.L_x_4689:
[----:B------:R-:W-:Y:S02]  /*31600*/  SEL R117, R119, R85, P0 ;  /* 0x0000005577757207 */ /* 0x000fe40000000000 */
[----:B------:R-:W-:Y:S01]  /*31610*/  SEL R119, R85, R119, P0 ;  /* 0x0000007755777207 */ /* 0x000fe20000000000 */
[----:B------:R-:W-:Y:S02]  /*31620*/  IMAD.MOV.U32 R13, RZ, RZ, R122 ;  /* 0x000000ffff0d7224 */ /* 0x000fe400078e007a */
[----:B------:R-:W-:-:S07]  /*31630*/  IMAD.MOV.U32 R3, RZ, RZ, R14 ;  /* 0x000000ffff037224 */ /* 0x000fce00078e000e */
[----:B------:R-:W-:Y:S05]  /*31640*/  WARPSYNC.COLLECTIVE R15, `(.L_x_4690) ;  /* 0x000000000f087348 */ /* 0x000fea0003c00000 */
[----:B------:R0:W1:Y:S02]  /*31650*/  SHFL.IDX P6, R14, R13, R12, R11 ;  /* 0x0000000c0d0e7389 */ /* 0x00006400000c000b */
[----:B01----:R-:W-:Y:S01]  /*31660*/  ENDCOLLECTIVE ;  /* 0x000000000000791b */ /* 0x003fe20003800000 */
.L_x_4690:
[----:B------:R-:W-:Y:S01]  /*31670*/  MOV R13, R121 ;  /* 0x00000079000d7202 */ /* 0x000fe20000000f00 */
[----:B------:R-:W-:Y:S02]  /*31680*/  IMAD.MOV.U32 R12, RZ, RZ, R116 ;  /* 0x000000ffff0c7224 */ /* 0x000fe400078e0074 */
[----:B------:R-:W-:-:S07]  /*31690*/  IMAD.MOV.U32 R122, RZ, RZ, R14 ;  /* 0x000000ffff7a7224 */ /* 0x000fce00078e000e */
[----:B------:R-:W-:Y:S05]  /*316a0*/  WARPSYNC.COLLECTIVE R15, `(.L_x_4691) ;  /* 0x000000000f087348 */ /* 0x000fea0003c00000 */
[----:B------:R0:W1:Y:S02]  /*316b0*/  SHFL.IDX P6, R14, R13, R12, R11 ;  /* 0x0000000c0d0e7389 */ /* 0x00006400000c000b */
[----:B01----:R-:W-:Y:S01]  /*316c0*/  ENDCOLLECTIVE ;  /* 0x000000000000791b */ /* 0x003fe20003800000 */
.L_x_4691:
[----:B------:R-:W-:Y:S02]  /*316d0*/  IMAD.MOV.U32 R13, RZ, RZ, R140 ;  /* 0x000000ffff0d7224 */ /* 0x000fe400078e008c */
[----:B------:R-:W-:-:S07]  /*316e0*/  IMAD.MOV.U32 R4, RZ, RZ, R14 ;  /* 0x000000ffff047224 */ /* 0x000fce00078e000e */
[----:B------:R-:W-:Y:S05]  /*316f0*/  WARPSYNC.COLLECTIVE R15, `(.L_x_4692) ;  /* 0x000000000f087348 */ /* 0x000fea0003c00000 */
[----:B------:R0:W1:Y:S02]  /*31700*/  SHFL.IDX P6, R14, R13, R12, R11 ;  /* 0x0000000c0d0e7389 */ /* 0x00006400000c000b */
[----:B01----:R-:W-:Y:S01]  /*31710*/  ENDCOLLECTIVE ;  /* 0x000000000000791b */ /* 0x003fe20003800000 */
.L_x_4692:
[----:B------:R-:W-:Y:S01]  /*31720*/  IMAD.MOV.U32 R13, RZ, RZ, R120 ;  /* 0x000000ffff0d7224 */ /* 0x000fe200078e0078 */
[----:B------:R-:W-:Y:S01]  /*31730*/  SEL R120, R3, R4, P0 ;  /* 0x0000000403787207 */ /* 0x000fe20000000000 */
[----:B------:R-:W-:Y:S01]  /*31740*/  IMAD.MOV.U32 R12, RZ, RZ, R0 ;  /* 0x000000ffff0c7224 */ /* 0x000fe200078e0000 */
[----:B------:R-:W-:Y:S01]  /*31750*/  SEL R3, R4, R3, P0 ;  /* 0x0000000304037207 */ /* 0x000fe20000000000 */
[----:B------:R-:W-:-:S07]  /*31760*/  IMAD.MOV.U32 R75, RZ, RZ, R14 ;  /* 0x000000ffff4b7224 */ /* 0x000fce00078e000e */
[----:B------:R-:W-:Y:S05]  /*31770*/  WARPSYNC.COLLECTIVE R15, `(.L_x_4693) ;  /* 0x000000000f087348 */ /* 0x000fea0003c00000 */
[----:B------:R0:W1:Y:S02]  /*31780*/  SHFL.IDX P6, R14, R13, R12, R11 ;  /* 0x0000000c0d0e7389 */ /* 0x00006400000c000b */
[----:B01----:R-:W-:Y:S01]  /*31790*/  ENDCOLLECTIVE ;  /* 0x000000000000791b */ /* 0x003fe20003800000 */
.L_x_4693:
[----:B------:R-:W-:Y:S02]  /*317a0*/  SEL R121, R122, R75, P0 ;  /* 0x0000004b7a797207 */ /* 0x000fe40000000000 */
[----:B------:R-:W-:Y:S01]  /*317b0*/  SEL R122, R75, R122, P0 ;  /* 0x0000007a4b7a7207 */ /* 0x000fe20000000000 */
[----:B------:R-:W-:Y:S01]  /*317c0*/  IMAD.MOV.U32 R13, RZ, RZ, R5 ;  /* 0x000000ffff0d7224 */ /* 0x000fe200078e0005 */
[----:B------:R-:W-:-:S07]  /*317d0*/  MOV R7, R14 ;  /* 0x0000000e00077202 */ /* 0x000fce0000000f00 */
[----:B------:R-:W-:Y:S05]  /*317e0*/  WARPSYNC.COLLECTIVE R15, `(.L_x_4694) ;  /* 0x000000000f087348 */ /* 0x000fea0003c00000 */
[----:B------:R0:W1:Y:S02]  /*317f0*/  SHFL.IDX P6, R14, R13, R12, R11 ;  /* 0x0000000c0d0e7389 */ /* 0x00006400000c000b */
[----:B01----:R-:W-:Y:S01]  /*31800*/  ENDCOLLECTIVE ;  /* 0x000000000000791b */ /* 0x003fe20003800000 */
.L_x_4694:
[----:B------:R-:W-:Y:S02]  /*31810*/  IMAD.MOV.U32 R13, RZ, RZ, R8 ;  /* 0x000000ffff0d7224 */ /* 0x000fe400078e0008 */
[----:B------:R-:W-:Y:S02]  /*31820*/  IMAD.MOV.U32 R12, RZ, RZ, R116 ;  /* 0x000000ffff0c7224 */ /* 0x000fe400078e0074 */
[----:B------:R-:W-:-:S07]  /*31830*/  IMAD.MOV.U32 R5, RZ, RZ, R14 ;  /* 0x000000ffff057224 */ /* 0x000fce00078e000e */
[----:B------:R-:W-:Y:S05]  /*31840*/  WARPSYNC.COLLECTIVE R15, `(.L_x_4695) ;  /* 0x000000000f087348 */ /* 0x000fea0003c00000 */
[----:B------:R0:W1:Y:S02]  /*31850*/  SHFL.IDX P6, R14, R13, R12, R11 ;  /* 0x0000000c0d0e7389 */ /* 0x00006400000c000b */
[----:B01----:R-:W-:Y:S01]  /*31860*/  ENDCOLLECTIVE ;  /* 0x000000000000791b */ /* 0x003fe20003800000 */
.L_x_4695:
[----:B------:R-:W-:Y:S02]  /*31870*/  IMAD.MOV.U32 R13, RZ, RZ, R127 ;  /* 0x000000ffff0d7224 */ /* 0x000fe400078e007f */
[----:B------:R-:W-:-:S07]  /*31880*/  IMAD.MOV.U32 R8, RZ, RZ, R14 ;  /* 0x000000ffff087224 */ /* 0x000fce00078e000e */
[----:B------:R-:W-:Y:S05]  /*31890*/  WARPSYNC.COLLECTIVE R15, `(.L_x_4696) ;  /* 0x000000000f087348 */ /* 0x000fea0003c00000 */
[----:B------:R0:W1:Y:S02]  /*318a0*/  SHFL.IDX P6, R14, R13, R12, R11 ;  /* 0x0000000c0d0e7389 */ /* 0x00006400000c000b */
[----:B01----:R-:W-:Y:S01]  /*318b0*/  ENDCOLLECTIVE ;  /* 0x000000000000791b */ /* 0x003fe20003800000 */
.L_x_4696:
[----:B------:R-:W-:Y:S02]  /*318c0*/  IMAD.MOV.U32 R13, RZ, RZ, R93 ;  /* 0x000000ffff0d7224 */ /* 0x000fe400078e005d */
[----:B------:R-:W-:Y:S01]  /*318d0*/  IMAD.MOV.U32 R12, RZ, RZ, R0 ;  /* 0x000000ffff0c7224 */ /* 0x000fe200078e0000 */
[----:B------:R-:W-:-:S07]  /*318e0*/  MOV R6, R14 ;  /* 0x0000000e00067202 */ /* 0x000fce0000000f00 */
[----:B------:R-:W-:Y:S05]  /*318f0*/  WARPSYNC.COLLECTIVE R15, `(.L_x_4697) ;  /* 0x000000000f087348 */ /* 0x000fea0003c00000 */
[----:B------:R0:W1:Y:S02]  /*31900*/  SHFL.IDX P6, R14, R13, R12, R11 ;  /* 0x0000000c0d0e7389 */ /* 0x00006400000c000b */
[----:B01----:R-:W-:Y:S01]  /*31910*/  ENDCOLLECTIVE ;  /* 0x000000000000791b */ /* 0x003fe20003800000 */
.L_x_4697:
[----:B------:R-:W-:Y:S02]  /*31920*/  SEL R4, R5, R6, P0 ;  /* 0x0000000605047207 */ /* 0x000fe40000000000 */
[----:B------:R-:W-:Y:S02]  /*31930*/  SEL R5, R6, R5, P0 ;  /* 0x0000000506057207 */ /* 0x000fe40000000000 */
[----:B------:R-:W-:Y:S02]  /*31940*/  SEL R6, R7, R8, P0 ;  /* 0x0000000807067207 */ /* 0x000fe40000000000 */
[----:B------:R-:W-:Y:S01]  /*31950*/  SEL R7, R8, R7, P0 ;  /* 0x0000000708077207 */ /* 0x000fe20000000000 */
[----:B------:R-:W-:Y:S02]  /*31960*/  IMAD.MOV.U32 R13, RZ, RZ, R9 ;  /* 0x000000ffff0d7224 */ /* 0x000fe400078e0009 */
[----:B------:R-:W-:-:S07]  /*31970*/  IMAD.MOV.U32 R20, RZ, RZ, R14 ;  /* 0x000000ffff147224 */ /* 0x000fce00078e000e */
[----:B------:R-:W-:Y:S05]  /*31980*/  WARPSYNC.COLLECTIVE R15, `(.L_x_4698) ;  /* 0x000000000f087348 */ /* 0x000fea0003c00000 */
[----:B------:R0:W1:Y:S02]  /*31990*/  SHFL.IDX P6, R14, R13, R12, R11 ;  /* 0x0000000c0d0e7389 */ /* 0x00006400000c000b */
[----:B01----:R-:W-:Y:S01]  /*319a0*/  ENDCOLLECTIVE ;  /* 0x000000000000791b */ /* 0x003fe20003800000 */
.L_x_4698:
[----:B------:R-:W-:Y:S01]  /*319b0*/  IMAD.MOV.U32 R13, RZ, RZ, R21 ;  /* 0x000000ffff0d7224 */ /* 0x000fe200078e0015 */
[----:B------:R-:W-:Y:S01]  /*319c0*/  MOV R12, R116 ;  /* 0x00000074000c7202 */ /* 0x000fe20000000f00 */
[----:B------:R-:W-:-:S07]  /*319d0*/  IMAD.MOV.U32 R9, RZ, RZ, R14 ;  /* 0x000000ffff097224 */ /* 0x000fce00078e000e */
[----:B------:R-:W-:Y:S05]  /*319e0*/  WARPSYNC.COLLECTIVE R15, `(.L_x_4699) ;  /* 0x000000000f087348 */ /* 0x000fea0003c00000 */
[----:B------:R0:W1:Y:S02]  /*319f0*/  SHFL.IDX P6, R14, R13, R12, R11 ;  /* 0x0000000c0d0e7389 */ /* 0x00006400000c000b */
[----:B01----:R-:W-:Y:S01]  /*31a00*/  ENDCOLLECTIVE ;  /* 0x000000000000791b */ /* 0x003fe20003800000 */
.L_x_4699:
[----:B------:R-:W-:Y:S02]  /*31a10*/  IMAD.MOV.U32 R13, RZ, RZ, R10 ;  /* 0x000000ffff0d7224 */ /* 0x000fe400078e000a */
[----:B------:R-:W-:-:S07]  /*31a20*/  IMAD.MOV.U32 R21, RZ, RZ, R14 ;  /* 0x000000ffff157224 */ /* 0x000fce00078e000e */
[----:B------:R-:W-:Y:S05]  /*31a30*/  WARPSYNC.COLLECTIVE R15, `(.L_x_4700) ;  /* 0x000000000f087348 */ /* 0x000fea0003c00000 */
[----:B------:R0:W1:Y:S02]  /*31a40*/  SHFL.IDX P6, R14, R13, R12, R11 ;  /* 0x0000000c0d0e7389 */ /* 0x00006400000c000b */
[----:B01----:R-:W-:Y:S01]  /*31a50*/  ENDCOLLECTIVE ;  /* 0x000000000000791b */ /* 0x003fe20003800000 */
.L_x_4700:
[----:B------:R-:W-:Y:S02]  /*31a60*/  IMAD.MOV.U32 R13, RZ, RZ, R26 ;  /* 0x000000ffff0d7224 */ /* 0x000fe400078e001a */
[----:B------:R-:W-:Y:S02]  /*31a70*/  IMAD.MOV.U32 R12, RZ, RZ, R0 ;  /* 0x000000ffff0c7224 */ /* 0x000fe400078e0000 */
[----:B------:R-:W-:-:S07]  /*31a80*/  IMAD.MOV.U32 R10, RZ, RZ, R14 ;  /* 0x000000ffff0a7224 */ /* 0x000fce00078e000e */
[----:B------:R-:W-:Y:S05]  /*31a90*/  WARPSYNC.COLLECTIVE R15, `(.L_x_4701) ;  /* 0x000000000f087348 */ /* 0x000fea0003c00000 */
[----:B------:R0:W1:Y:S02]  /*31aa0*/  SHFL.IDX P6, R14, R13, R12, R11 ;  /* 0x0000000c0d0e7389 */ /* 0x00006400000c000b */
[----:B01----:R-:W-:Y:S01]  /*31ab0*/  ENDCOLLECTIVE ;  /* 0x000000000000791b */ /* 0x003fe20003800000 */
.L_x_4701:
[----:B------:R-:W-:Y:S02]  /*31ac0*/  SEL R8, R9, R10, P0 ;  /* 0x0000000a09087207 */ /* 0x000fe40000000000 */
[----:B------:R-:W-:Y:S02]  /*31ad0*/  SEL R9, R10, R9, P0 ;  /* 0x000000090a097207 */ /* 0x000fe40000000000 */
[----:B------:R-:W-:Y:S02]  /*31ae0*/  SEL R10, R20, R21, P0 ;  /* 0x00000015140a7207 */ /* 0x000fe40000000000 */
[----:B------:R-:W-:Y:S02]  /*31af0*/  SEL R20, R21, R20, P0 ;  /* 0x0000001415147207 */ /* 0x000fe40000000000 */
[----:B------:R-:W-:Y:S01]  /*31b00*/  MOV R13, R24 ;  /* 0x00000018000d7202 */ /* 0x000fe20000000f00 */
[----:B------:R-:W-:-:S07]  /*31b10*/  IMAD.MOV.U32 R26, RZ, RZ, R14 ;  /* 0x000000ffff1a7224 */ /* 0x000fce00078e000e */
[----:B------:R-:W-:Y:S05]  /*31b20*/  WARPSYNC.COLLECTIVE R15, `(.L_x_4702) ;  /* 0x000000000f087348 */ /* 0x000fea0003c00000 */
[----:B------:R0:W1:Y:S02]  /*31b30*/  SHFL.IDX P6, R14, R13, R12, R11 ;  /* 0x0000000c0d0e7389 */ /* 0x00006400000c000b */
[----:B01----:R-:W-:Y:S01]  /*31b40*/  ENDCOLLECTIVE ;  /* 0x000000000000791b */ /* 0x003fe20003800000 */
.L_x_4702:
[----:B------:R-:W-:Y:S02]  /*31b50*/  IMAD.MOV.U32 R13, RZ, RZ, R27 ;  /* 0x000000ffff0d7224 */ /* 0x000fe400078e001b */
[----:B------:R-:W-:Y:S02]  /*31b60*/  IMAD.MOV.U32 R12, RZ, RZ, R116 ;  /* 0x000000ffff0c7224 */ /* 0x000fe400078e0074 */
[----:B------:R-:W-:-:S07]  /*31b70*/  IMAD.MOV.U32 R24, RZ, RZ, R14 ;  /* 0x000000ffff187224 */ /* 0x000fce00078e000e */
[----:B------:R-:W-:Y:S05]  /*31b80*/  WARPSYNC.COLLECTIVE R15, `(.L_x_4703) ;  /* 0x000000000f087348 */ /* 0x000fea0003c00000 */
[----:B------:R0:W1:Y:S02]  /*31b90*/  SHFL.IDX P6, R14, R13, R12, R11 ;  /* 0x0000000c0d0e7389 */ /* 0x00006400000c000b */
[----:B01----:R-:W-:Y:S01]  /*31ba0*/  ENDCOLLECTIVE ;  /* 0x000000000000791b */ /* 0x003fe20003800000 */
.L_x_4703:
[----:B------:R-:W-:Y:S02]  /*31bb0*/  IMAD.MOV.U32 R13, RZ, RZ, R25 ;  /* 0x000000ffff0d7224 */ /* 0x000fe400078e0019 */
[----:B------:R-:W-:-:S07]  /*31bc0*/  IMAD.MOV.U32 R27, RZ, RZ, R14 ;  /* 0x000000ffff1b7224 */ /* 0x000fce00078e000e */
[----:B------:R-:W-:Y:S05]  /*31bd0*/  WARPSYNC.COLLECTIVE R15, `(.L_x_4704) ;  /* 0x000000000f087348 */ /* 0x000fea0003c00000 */
[----:B------:R0:W1:Y:S02]  /*31be0*/  SHFL.IDX P6, R14, R13, R12, R11 ;  /* 0x0000000c0d0e7389 */ /* 0x00006400000c000b */
[----:B01----:R-:W-:Y:S01]  /*31bf0*/  ENDCOLLECTIVE ;  /* 0x000000000000791b */ /* 0x003fe20003800000 */
.L_x_4704:
[----:B------:R-:W-:Y:S01]  /*31c00*/  MOV R13, R30 ;  /* 0x0000001e000d7202 */ /* 0x000fe20000000f00 */
[----:B------:R-:W-:Y:S02]  /*31c10*/  IMAD.MOV.U32 R12, RZ, RZ, R0 ;  /* 0x000000ffff0c7224 */ /* 0x000fe400078e0000 */
[----:B------:R-:W-:-:S07]  /*31c20*/  IMAD.MOV.U32 R25, RZ, RZ, R14 ;  /* 0x000000ffff197224 */ /* 0x000fce00078e000e */
[----:B------:R-:W-:Y:S05]  /*31c30*/  WARPSYNC.COLLECTIVE R15, `(.L_x_4705) ;  /* 0x000000000f087348 */ /* 0x000fea0003c00000 */
[----:B------:R0:W1:Y:S02]  /*31c40*/  SHFL.IDX P6, R14, R13, R12, R11 ;  /* 0x0000000c0d0e7389 */ /* 0x00006400000c000b */
[----:B01----:R-:W-:Y:S01]  /*31c50*/  ENDCOLLECTIVE ;  /* 0x000000000000791b */ /* 0x003fe20003800000 */
.L_x_4705:
        /* <DEDUP_REMOVED lines=9> */
.L_x_4706:
[----:B------:R-:W-:Y:S02]  /*31cf0*/  IMAD.MOV.U32 R13, RZ, RZ, R31 ;  /* 0x000000ffff0d7224 */ /* 0x000fe400078e001f */
[----:B------:R-:W-:Y:S02]  /*31d00*/  IMAD.MOV.U32 R12, RZ, RZ, R116 ;  /* 0x000000ffff0c7224 */ /* 0x000fe400078e0074 */
[----:B------:R-:W-:-:S07]  /*31d10*/  IMAD.MOV.U32 R28, RZ, RZ, R14 ;  /* 0x000000ffff1c7224 */ /* 0x000fce00078e000e */
[----:B------:R-:W-:Y:S05]  /*31d20*/  WARPSYNC.COLLECTIVE R15, `(.L_x_4707) ;  /* 0x000000000f087348 */ /* 0x000fea0003c00000 */
[----:B------:R0:W1:Y:S02]  /*31d30*/  SHFL.IDX P6, R14, R13, R12, R11 ;  /* 0x0000000c0d0e7389 */ /* 0x00006400000c000b */
[----:B01----:R-:W-:Y:S01]  /*31d40*/  ENDCOLLECTIVE ;  /* 0x000000000000791b */ /* 0x003fe20003800000 */
.L_x_4707:
[----:B------:R-:W-:Y:S01]  /*31d50*/  IMAD.MOV.U32 R13, RZ, RZ, R29 ;  /* 0x000000ffff0d7224 */ /* 0x000fe200078e001d */
[----:B------:R-:W-:-:S07]  /*31d60*/  MOV R31, R14 ;  /* 0x0000000e001f7202 */ /* 0x000fce0000000f00 */
[----:B------:R-:W-:Y:S05]  /*31d70*/  WARPSYNC.COLLECTIVE R15, `(.L_x_4708) ;  /* 0x000000000f087348 */ /* 0x000fea0003c00000 */
[----:B------:R0:W1:Y:S02]  /*31d80*/  SHFL.IDX P6, R14, R13, R12, R11 ;  /* 0x0000000c0d0e7389 */ /* 0x00006400000c000b */
[----:B01----:R-:W-:Y:S01]  /*31d90*/  ENDCOLLECTIVE ;  /* 0x000000000000791b */ /* 0x003fe20003800000 */
.L_x_4708:
[----:B------:R-:W-:Y:S02]  /*31da0*/  IMAD.MOV.U32 R13, RZ, RZ, R34 ;  /* 0x000000ffff0d7224 */ /* 0x000fe400078e0022 */
[----:B------:R-:W-:Y:S02]  /*31db0*/  IMAD.MOV.U32 R12, RZ, RZ, R0 ;  /* 0x000000ffff0c7224 */ /* 0x000fe400078e0000 */
[----:B------:R-:W-:-:S07]  /*31dc0*/  IMAD.MOV.U32 R29, RZ, RZ, R14 ;  /* 0x000000ffff1d7224 */ /* 0x000fce00078e000e */
[----:B------:R-:W-:Y:S05]  /*31dd0*/  WARPSYNC.COLLECTIVE R15, `(.L_x_4709) ;  /* 0x000000000f087348 */ /* 0x000fea0003c00000 */
[----:B------:R0:W1:Y:S02]  /*31de0*/  SHFL.IDX P6, R14, R13, R12, R11 ;  /* 0x0000000c0d0e7389 */ /* 0x00006400000c000b */
[----:B01----:R-:W-:Y:S01]  /*31df0*/  ENDCOLLECTIVE ;  /* 0x000000000000791b */ /* 0x003fe20003800000 */
.L_x_4709:
        /* <DEDUP_REMOVED lines=9> */
.L_x_4710:
[----:B------:R-:W-:Y:S02]  /*31e90*/  IMAD.MOV.U32 R13, RZ, RZ, R35 ;  /* 0x000000ffff0d7224 */ /* 0x000fe400078e0023 */
[----:B------:R-:W-:Y:S01]  /*31ea0*/  IMAD.MOV.U32 R12, RZ, RZ, R116 ;  /* 0x000000ffff0c7224 */ /* 0x000fe200078e0074 */
[----:B------:R-:W-:-:S07]  /*31eb0*/  MOV R32, R14 ;  /* 0x0000000e00207202 */ /* 0x000fce0000000f00 */
[----:B------:R-:W-:Y:S05]  /*31ec0*/  WARPSYNC.COLLECTIVE R15, `(.L_x_4711) ;  /* 0x000000000f087348 */ /* 0x000fea0003c00000 */
[----:B------:R0:W1:Y:S02]  /*31ed0*/  SHFL.IDX P6, R14, R13, R12, R11 ;  /* 0x0000000c0d0e7389 */ /* 0x00006400000c000b */
[----:B01----:R-:W-:Y:S01]  /*31ee0*/  ENDCOLLECTIVE ;  /* 0x000000000000791b */ /* 0x003fe20003800000 */
.L_x_4711:
[----:B------:R-:W-:Y:S02]  /*31ef0*/  IMAD.MOV.U32 R13, RZ, RZ, R33 ;  /* 0x000000ffff0d7224 */ /* 0x000fe400078e0021 */
[----:B------:R-:W-:-:S07]  /*31f00*/  IMAD.MOV.U32 R35, RZ, RZ, R14 ;  /* 0x000000ffff237224 */ /* 0x000fce00078e000e */
[----:B------:R-:W-:Y:S05]  /*31f10*/  WARPSYNC.COLLECTIVE R15, `(.L_x_4712) ;  /* 0x000000000f087348 */ /* 0x000fea0003c00000 */
[----:B------:R0:W1:Y:S02]  /*31f20*/  SHFL.IDX P6, R14, R13, R12, R11 ;  /* 0x0000000c0d0e7389 */ /* 0x00006400000c000b */
[----:B01----:R-:W-:Y:S01]  /*31f30*/  ENDCOLLECTIVE ;  /* 0x000000000000791b */ /* 0x003fe20003800000 */
.L_x_4712:
[----:B------:R-:W-:Y:S01]  /*31f40*/  IMAD.MOV.U32 R13, RZ, RZ, R54 ;  /* 0x000000ffff0d7224 */ /* 0x000fe200078e0036 */
[----:B------:R-:W-:Y:S01]  /*31f50*/  MOV R12, R0 ;  /* 0x00000000000c7202 */ /* 0x000fe20000000f00 */
[----:B------:R-:W-:-:S07]  /*31f60*/  IMAD.MOV.U32 R33, RZ, RZ, R14 ;  /* 0x000000ffff217224 */ /* 0x000fce00078e000e */
[----:B------:R-:W-:Y:S05]  /*31f70*/  WARPSYNC.COLLECTIVE R15, `(.L_x_4713) ;  /* 0x000000000f087348 */ /* 0x000fea0003c00000 */
[----:B------:R0:W1:Y:S02]  /*31f80*/  SHFL.IDX P6, R14, R13, R12, R11 ;  /* 0x0000000c0d0e7389 */ /* 0x00006400000c000b */
[----:B01----:R-:W-:Y:S01]  /*31f90*/  ENDCOLLECTIVE ;  /* 0x000000000000791b */ /* 0x003fe20003800000 */
.L_x_4713:
        /* <DEDUP_REMOVED lines=9> */
.L_x_4714:
[----:B------:R-:W-:Y:S02]  /*32030*/  IMAD.MOV.U32 R13, RZ, RZ, R55 ;  /* 0x000000ffff0d7224 */ /* 0x000fe400078e0037 */
[----:B------:R-:W-:Y:S02]  /*32040*/  IMAD.MOV.U32 R12, RZ, RZ, R116 ;  /* 0x000000ffff0c7224 */ /* 0x000fe400078e0074 */
[----:B------:R-:W-:-:S07]  /*32050*/  IMAD.MOV.U32 R52, RZ, RZ, R14 ;  /* 0x000000ffff347224 */ /* 0x000fce00078e000e */
[----:B------:R-:W-:Y:S05]  /*32060*/  WARPSYNC.COLLECTIVE R15, `(.L_x_4715) ;  /* 0x000000000f087348 */ /* 0x000fea0003c00000 */
[----:B------:R0:W1:Y:S02]  /*32070*/  SHFL.IDX P6, R14, R13, R12, R11 ;  /* 0x0000000c0d0e7389 */ /* 0x00006400000c000b */
[----:B01----:R-:W-:Y:S01]  /*32080*/  ENDCOLLECTIVE ;  /* 0x000000000000791b */ /* 0x003fe20003800000 */
.L_x_4715:
[----:B------:R-:W-:Y:S01]  /*32090*/  MOV R13, R53 ;  /* 0x00000035000d7202 */ /* 0x000fe20000000f00 */
[----:B------:R-:W-:-:S07]  /*320a0*/  IMAD.MOV.U32 R55, RZ, RZ, R14 ;  /* 0x000000ffff377224 */ /* 0x000fce00078e000e */
[----:B------:R-:W-:Y:S05]  /*320b0*/  WARPSYNC.COLLECTIVE R15, `(.L_x_4716) ;  /* 0x000000000f087348 */ /* 0x000fea0003c00000 */
[----:B------:R0:W1:Y:S02]  /*320c0*/  SHFL.IDX P6, R14, R13, R12, R11 ;  /* 0x0000000c0d0e7389 */ /* 0x00006400000c000b */
[----:B01----:R-:W-:Y:S01]  /*320d0*/  ENDCOLLECTIVE ;  /* 0x000000000000791b */ /* 0x003fe20003800000 */
.L_x_4716:
[----:B------:R-:W-:Y:S02]  /*320e0*/  IMAD.MOV.U32 R13, RZ, RZ, R58 ;  /* 0x000000ffff0d7224 */ /* 0x000fe400078e003a */
[----:B------:R-:W-:Y:S02]  /*320f0*/  IMAD.MOV.U32 R12, RZ, RZ, R0 ;  /* 0x000000ffff0c7224 */ /* 0x000fe400078e0000 */
[----:B------:R-:W-:-:S07]  /*32100*/  IMAD.MOV.U32 R53, RZ, RZ, R14 ;  /* 0x000000ffff357224 */ /* 0x000fce00078e000e */
[----:B------:R-:W-:Y:S05]  /*32110*/  WARPSYNC.COLLECTIVE R15, `(.L_x_4717) ;  /* 0x000000000f087348 */ /* 0x000fea0003c00000 */
[----:B------:R0:W1:Y:S02]  /*32120*/  SHFL.IDX P6, R14, R13, R12, R11 ;  /* 0x0000000c0d0e7389 */ /* 0x00006400000c000b */
[----:B01----:R-:W-:Y:S01]  /*32130*/  ENDCOLLECTIVE ;  /* 0x000000000000791b */ /* 0x003fe20003800000 */
.L_x_4717:
        /* <DEDUP_REMOVED lines=9> */
.L_x_4718:
[----:B------:R-:W-:Y:S01]  /*321d0*/  MOV R13, R59 ;  /* 0x0000003b000d7202 */ /* 0x000fe20000000f00 */
[----:B------:R-:W-:Y:S02]  /*321e0*/  IMAD.MOV.U32 R12, RZ, RZ, R116 ;  /* 0x000000ffff0c7224 */ /* 0x000fe400078e0074 */
[----:B------:R-:W-:-:S07]  /*321f0*/  IMAD.MOV.U32 R56, RZ, RZ, R14 ;  /* 0x000000ffff387224 */ /* 0x000fce00078e000e */
[----:B------:R-:W-:Y:S05]  /*32200*/  WARPSYNC.COLLECTIVE R15, `(.L_x_4719) ;  /* 0x000000000f087348 */ /* 0x000fea0003c00000 */
[----:B------:R0:W1:Y:S02]  /*32210*/  SHFL.IDX P6, R14, R13, R12, R11 ;  /* 0x0000000c0d0e7389 */ /* 0x00006400000c000b */
[----:B01----:R-:W-:Y:S01]  /*32220*/  ENDCOLLECTIVE ;  /* 0x000000000000791b */ /* 0x003fe20003800000 */
.L_x_4719:
[----:B------:R-:W-:Y:S02]  /*32230*/  IMAD.MOV.U32 R13, RZ, RZ, R57 ;  /* 0x000000ffff0d7224 */ /* 0x000fe400078e0039 */
[----:B------:R-:W-:-:S07]  /*32240*/  IMAD.MOV.U32 R59, RZ, RZ, R14 ;  /* 0x000000ffff3b7224 */ /* 0x000fce00078e000e */
[----:B------:R-:W-:Y:S05]  /*32250*/  WARPSYNC.COLLECTIVE R15, `(.L_x_4720) ;  /* 0x000000000f087348 */ /* 0x000fea0003c00000 */
[----:B------:R0:W1:Y:S02]  /*32260*/  SHFL.IDX P6, R14, R13, R12, R11 ;  /* 0x0000000c0d0e7389 */ /* 0x00006400000c000b */
[----:B01----:R-:W-:Y:S01]  /*32270*/  ENDCOLLECTIVE ;  /* 0x000000000000791b */ /* 0x003fe20003800000 */
.L_x_4720:
[----:B------:R-:W-:Y:S02]  /*32280*/  IMAD.MOV.U32 R13, RZ, RZ, R62 ;  /* 0x000000ffff0d7224 */ /* 0x000fe400078e003e */
[----:B------:R-:W-:Y:S02]  /*32290*/  IMAD.MOV.U32 R12, RZ, RZ, R0 ;  /* 0x000000ffff0c7224 */ /* 0x000fe400078e0000 */
[----:B------:R-:W-:-:S07]  /*322a0*/  IMAD.MOV.U32 R57, RZ, RZ, R14 ;  /* 0x000000ffff397224 */ /* 0x000fce00078e000e */
[----:B------:R-:W-:Y:S05]  /*322b0*/  WARPSYNC.COLLECTIVE R15, `(.L_x_4721) ;  /* 0x000000000f087348 */ /* 0x000fea0003c00000 */
[----:B------:R0:W1:Y:S02]  /*322c0*/  SHFL.IDX P6, R14, R13, R12, R11 ;  /* 0x0000000c0d0e7389 */ /* 0x00006400000c000b */
[----:B01----:R-:W-:Y:S01]  /*322d0*/  ENDCOLLECTIVE ;  /* 0x000000000000791b */ /* 0x003fe20003800000 */
.L_x_4721:
[----:B------:R-:W-:Y:S02]  /*322e0*/  SEL R55, R56, R57, P0 ;  /* 0x0000003938377207 */ /* 0x000fe40000000000 */
[----:B------:R-:W-:Y:S02]  /*322f0*/  SEL R56, R57, R56, P0 ;  /* 0x0000003839387207 */ /* 0x000fe40000000000 */
[----:B------:R-:W-:Y:S02]  /*32300*/  SEL R57, R58, R59, P0 ;  /* 0x0000003b3a397207 */ /* 0x000fe40000000000 */
[----:B------:R-:W-:Y:S01]  /*32310*/  SEL R58, R59, R58, P0 ;  /* 0x0000003a3b3a7207 */ /* 0x000fe20000000000 */
[----:B------:R-:W-:Y:S01]  /*32320*/  IMAD.MOV.U32 R13, RZ, RZ, R60 ;  /* 0x000000ffff0d7224 */ /* 0x000fe200078e003c */
[----:B------:R-:W-:-:S07]  /*32330*/  MOV R62, R14 ;  /* 0x0000000e003e7202 */ /* 0x000fce0000000f00 */
[----:B------:R-:W-:Y:S05]  /*32340*/  WARPSYNC.COLLECTIVE R15, `(.L_x_4722) ;  /* 0x000000000f087348 */ /* 0x000fea0003c00000 */
[----:B------:R0:W1:Y:S02]  /*32350*/  SHFL.IDX P6, R14, R13, R12, R11 ;  /* 0x0000000c0d0e7389 */ /* 0x00006400000c000b */
[----:B01----:R-:W-:Y:S01]  /*32360*/  ENDCOLLECTIVE ;  /* 0x000000000000791b */ /* 0x003fe20003800000 */
.L_x_4722:
[----:B------:R-:W-:Y:S02]  /*32370*/  IMAD.MOV.U32 R13, RZ, RZ, R63 ;  /* 0x000000ffff0d7224 */ /* 0x000fe400078e003f */
[----:B------:R-:W-:Y:S02]  /*32380*/  IMAD.MOV.U32 R12, RZ, RZ, R116 ;  /* 0x000000ffff0c7224 */ /* 0x000fe400078e0074 */
[----:B------:R-:W-:-:S07]  /*32390*/  IMAD.MOV.U32 R60, RZ, RZ, R14 ;  /* 0x000000ffff3c7224 */ /* 0x000fce00078e000e */
[----:B------:R-:W-:Y:S05]  /*323a0*/  WARPSYNC.COLLECTIVE R15, `(.L_x_4723) ;  /* 0x000000000f087348 */ /* 0x000fea0003c00000 */
[----:B------:R0:W1:Y:S02]  /*323b0*/  SHFL.IDX P6, R14, R13, R12, R11 ;  /* 0x0000000c0d0e7389 */ /* 0x00006400000c000b */
[----:B01----:R-:W-:Y:S01]  /*323c0*/  ENDCOLLECTIVE ;  /* 0x000000000000791b */ /* 0x003fe20003800000 */
.L_x_4723:
[----:B------:R-:W-:Y:S02]  /*323d0*/  IMAD.MOV.U32 R13, RZ, RZ, R61 ;  /* 0x000000ffff0d7224 */ /* 0x000fe400078e003d */
[----:B------:R-:W-:-:S07]  /*323e0*/  IMAD.MOV.U32 R63, RZ, RZ, R14 ;  /* 0x000000ffff3f7224 */ /* 0x000fce00078e000e */
[----:B------:R-:W-:Y:S05]  /*323f0*/  WARPSYNC.COLLECTIVE R15, `(.L_x_4724) ;  /* 0x000000000f087348 */ /* 0x000fea0003c00000 */
[----:B------:R0:W1:Y:S02]  /*32400*/  SHFL.IDX P6, R14, R13, R12, R11 ;  /* 0x0000000c0d0e7389 */ /* 0x00006400000c000b */
[----:B01----:R-:W-:Y:S01]  /*32410*/  ENDCOLLECTIVE ;  /* 0x000000000000791b */ /* 0x003fe20003800000 */
.L_x_4724:
[----:B------:R-:W-:Y:S02]  /*32420*/  IMAD.MOV.U32 R13, RZ, RZ, R66 ;  /* 0x000000ffff0d7224 */ /* 0x000fe400078e0042 */
[----:B------:R-:W-:Y:S01]  /*32430*/  IMAD.MOV.U32 R12, RZ, RZ, R0 ;  /* 0x000000ffff0c7224 */ /* 0x000fe200078e0000 */
[----:B------:R-:W-:-:S07]  /*32440*/  MOV R61, R14 ;  /* 0x0000000e003d7202 */ /* 0x000fce0000000f00 */
[----:B------:R-:W-:Y:S05]  /*32450*/  WARPSYNC.COLLECTIVE R15, `(.L_x_4725) ;  /* 0x000000000f087348 */ /* 0x000fea0003c00000 */
[----:B------:R0:W1:Y:S02]  /*32460*/  SHFL.IDX P6, R14, R13, R12, R11 ;  /* 0x0000000c0d0e7389 */ /* 0x00006400000c000b */
[----:B01----:R-:W-:Y:S01]  /*32470*/  ENDCOLLECTIVE ;  /* 0x000000000000791b */ /* 0x003fe20003800000 */
.L_x_4725:
        /* <DEDUP_REMOVED lines=9> */
.L_x_4726:
[----:B------:R-:W-:Y:S01]  /*32510*/  IMAD.MOV.U32 R13, RZ, RZ, R67 ;  /* 0x000000ffff0d7224 */ /* 0x000fe200078e0043 */
[----:B------:R-:W-:Y:S01]  /*32520*/  MOV R12, R116 ;  /* 0x00000074000c7202 */ /* 0x000fe20000000f00 */
[----:B------:R-:W-:-:S07]  /*32530*/  IMAD.MOV.U32 R64, RZ, RZ, R14 ;  /* 0x000000ffff407224 */ /* 0x000fce00078e000e */
[----:B------:R-:W-:Y:S05]  /*32540*/  WARPSYNC.COLLECTIVE R15, `(.L_x_4727) ;  /* 0x000000000f087348 */ /* 0x000fea0003c00000 */
[----:B------:R0:W1:Y:S02]  /*32550*/  SHFL.IDX P6, R14, R13, R12, R11 ;  /* 0x0000000c0d0e7389 */ /* 0x00006400000c000b */
[----:B01----:R-:W-:Y:S01]  /*32560*/  ENDCOLLECTIVE ;  /* 0x000000000000791b */ /* 0x003fe20003800000 */
.L_x_4727:
[----:B------:R-:W-:Y:S02]  /*32570*/  IMAD.MOV.U32 R13, RZ, RZ, R65 ;  /* 0x000000ffff0d7224 */ /* 0x000fe400078e0041 */
[----:B------:R-:W-:-:S07]  /*32580*/  IMAD.MOV.U32 R67, RZ, RZ, R14 ;  /* 0x000000ffff437224 */ /* 0x000fce00078e000e */
[----:B------:R-:W-:Y:S05]  /*32590*/  WARPSYNC.COLLECTIVE R15, `(.L_x_4728) ;  /* 0x000000000f087348 */ /* 0x000fea0003c00000 */
[----:B------:R0:W1:Y:S02]  /*325a0*/  SHFL.IDX P6, R14, R13, R12, R11 ;  /* 0x0000000c0d0e7389 */ /* 0x00006400000c000b */
[----:B01----:R-:W-:Y:S01]  /*325b0*/  ENDCOLLECTIVE ;  /* 0x000000000000791b */ /* 0x003fe20003800000 */
.L_x_4728:
[----:B------:R-:W-:Y:S02]  /*325c0*/  IMAD.MOV.U32 R13, RZ, RZ, R70 ;  /* 0x000000ffff0d7224 */ /* 0x000fe400078e0046 */
[----:B------:R-:W-:Y:S02]  /*325d0*/  IMAD.MOV.U32 R12, RZ, RZ, R0 ;  /* 0x000000ffff0c7224 */ /* 0x000fe400078e0000 */
[----:B------:R-:W-:-:S07]  /*325e0*/  IMAD.MOV.U32 R65, RZ, RZ, R14 ;  /* 0x000000ffff417224 */ /* 0x000fce00078e000e */
[----:B------:R-:W-:Y:S05]  /*325f0*/  WARPSYNC.COLLECTIVE R15, `(.L_x_4729) ;  /* 0x000000000f087348 */ /* 0x000fea0003c00000 */
[----:B------:R0:W1:Y:S02]  /*32600*/  SHFL.IDX P6, R14, R13, R12, R11 ;  /* 0x0000000c0d0e7389 */ /* 0x00006400000c000b */
[----:B01----:R-:W-:Y:S01]  /*32610*/  ENDCOLLECTIVE ;  /* 0x000000000000791b */ /* 0x003fe20003800000 */
.L_x_4729:
        /* <DEDUP_REMOVED lines=9> */
.L_x_4730:
[----:B------:R-:W-:Y:S02]  /*326b0*/  IMAD.MOV.U32 R13, RZ, RZ, R71 ;  /* 0x000000ffff0d7224 */ /* 0x000fe400078e0047 */
[----:B------:R-:W-:Y:S02]  /*326c0*/  IMAD.MOV.U32 R12, RZ, RZ, R116 ;  /* 0x000000ffff0c7224 */ /* 0x000fe400078e0074 */
[----:B------:R-:W-:-:S07]  /*326d0*/  IMAD.MOV.U32 R68, RZ, RZ, R14 ;  /* 0x000000ffff447224 */ /* 0x000fce00078e000e */
[----:B------:R-:W-:Y:S05]  /*326e0*/  WARPSYNC.COLLECTIVE R15, `(.L_x_4731) ;  /* 0x000000000f087348 */ /* 0x000fea0003c00000 */
[----:B------:R0:W1:Y:S02]  /*326f0*/  SHFL.IDX P6, R14, R13, R12, R11 ;  /* 0x0000000c0d0e7389 */ /* 0x00006400000c000b */
[----:B01----:R-:W-:Y:S01]  /*32700*/  ENDCOLLECTIVE ;  /* 0x000000000000791b */ /* 0x003fe20003800000 */
.L_x_4731:
[----:B------:R-:W-:Y:S02]  /*32710*/  IMAD.MOV.U32 R13, RZ, RZ, R69 ;  /* 0x000000ffff0d7224 */ /* 0x000fe400078e0045 */
[----:B------:R-:W-:-:S07]  /*32720*/  IMAD.MOV.U32 R71, RZ, RZ, R14 ;  /* 0x000000ffff477224 */ /* 0x000fce00078e000e */
[----:B------:R-:W-:Y:S05]  /*32730*/  WARPSYNC.COLLECTIVE R15, `(.L_x_4732) ;  /* 0x000000000f087348 */ /* 0x000fea0003c00000 */
[----:B------:R0:W1:Y:S02]  /*32740*/  SHFL.IDX P6, R14, R13, R12, R11 ;  /* 0x0000000c0d0e7389 */ /* 0x00006400000c000b */
[----:B01----:R-:W-:Y:S01]  /*32750*/  ENDCOLLECTIVE ;  /* 0x000000000000791b */ /* 0x003fe20003800000 */
.L_x_4732:
[----:B------:R-:W-:Y:S01]  /*32760*/  MOV R13, R74 ;  /* 0x0000004a000d7202 */ /* 0x000fe20000000f00 */
[----:B------:R-:W-:Y:S02]  /*32770*/  IMAD.MOV.U32 R12, RZ, RZ, R0 ;  /* 0x000000ffff0c7224 */ /* 0x000fe400078e0000 */
[----:B------:R-:W-:-:S07]  /*32780*/  IMAD.MOV.U32 R69, RZ, RZ, R14 ;  /* 0x000000ffff457224 */ /* 0x000fce00078e000e */
[----:B------:R-:W-:Y:S05]  /*32790*/  WARPSYNC.COLLECTIVE R15, `(.L_x_4733) ;  /* 0x000000000f087348 */ /* 0x000fea0003c00000 */
[----:B------:R0:W1:Y:S02]  /*327a0*/  SHFL.IDX P6, R14, R13, R12, R11 ;  /* 0x0000000c0d0e7389 */ /* 0x00006400000c000b */
[----:B01----:R-:W-:Y:S01]  /*327b0*/  ENDCOLLECTIVE ;  /* 0x000000000000791b */ /* 0x003fe20003800000 */
.L_x_4733:
        /* <DEDUP_REMOVED lines=9> */
.L_x_4734:
[----:B------:R-:W-:Y:S02]  /*32850*/  IMAD.MOV.U32 R13, RZ, RZ, R50 ;  /* 0x000000ffff0d7224 */ /* 0x000fe400078e0032 */
[----:B------:R-:W-:Y:S02]  /*32860*/  IMAD.MOV.U32 R12, RZ, RZ, R116 ;  /* 0x000000ffff0c7224 */ /* 0x000fe400078e0074 */
[----:B------:R-:W-:-:S07]  /*32870*/  IMAD.MOV.U32 R72, RZ, RZ, R14 ;  /* 0x000000ffff487224 */ /* 0x000fce00078e000e */
[----:B------:R-:W-:Y:S05]  /*32880*/  WARPSYNC.COLLECTIVE R15, `(.L_x_4735) ;  /* 0x000000000f087348 */ /* 0x000fea0003c00000 */
[----:B------:R0:W1:Y:S02]  /*32890*/  SHFL.IDX P6, R14, R13, R12, R11 ;  /* 0x0000000c0d0e7389 */ /* 0x00006400000c000b */
[----:B01----:R-:W-:Y:S01]  /*328a0*/  ENDCOLLECTIVE ;  /* 0x000000000000791b */ /* 0x003fe20003800000 */
.L_x_4735:
[----:B------:R-:W-:Y:S01]  /*328b0*/  IMAD.MOV.U32 R13, RZ, RZ, R73 ;  /* 0x000000ffff0d7224 */ /* 0x000fe200078e0049 */
[----:B------:R-:W-:-:S07]  /*328c0*/  MOV R50, R14 ;  /* 0x0000000e00327202 */ /* 0x000fce0000000f00 */
[----:B------:R-:W-:Y:S05]  /*328d0*/  WARPSYNC.COLLECTIVE R15, `(.L_x_4736) ;  /* 0x000000000f087348 */ /* 0x000fea0003c00000 */
[----:B------:R0:W1:Y:S02]  /*328e0*/  SHFL.IDX P6, R14, R13, R12, R11 ;  /* 0x0000000c0d0e7389 */ /* 0x00006400000c000b */
[----:B01----:R-:W-:Y:S01]  /*328f0*/  ENDCOLLECTIVE ;  /* 0x000000000000791b */ /* 0x003fe20003800000 */
.L_x_4736:
[----:B------:R-:W-:Y:S02]  /*32900*/  IMAD.MOV.U32 R13, RZ, RZ, R80 ;  /* 0x000000ffff0d7224 */ /* 0x000fe400078e0050 */
[----:B------:R-:W-:Y:S02]  /*32910*/  IMAD.MOV.U32 R12, RZ, RZ, R0 ;  /* 0x000000ffff0c7224 */ /* 0x000fe400078e0000 */
[----:B------:R-:W-:-:S07]  /*32920*/  IMAD.MOV.U32 R73, RZ, RZ, R14 ;  /* 0x000000ffff497224 */ /* 0x000fce00078e000e */
[----:B------:R-:W-:Y:S05]  /*32930*/  WARPSYNC.COLLECTIVE R15, `(.L_x_4737) ;  /* 0x000000000f087348 */ /* 0x000fea0003c00000 */
[----:B------:R0:W1:Y:S02]  /*32940*/  SHFL.IDX P6, R14, R13, R12, R11 ;  /* 0x0000000c0d0e7389 */ /* 0x00006400000c000b */
[----:B01----:R-:W-:Y:S01]  /*32950*/  ENDCOLLECTIVE ;  /* 0x000000000000791b */ /* 0x003fe20003800000 */
.L_x_4737:
        /* <DEDUP_REMOVED lines=9> */
.L_x_4738:
[----:B------:R-:W-:Y:S02]  /*329f0*/  IMAD.MOV.U32 R13, RZ, RZ, R48 ;  /* 0x000000ffff0d7224 */ /* 0x000fe400078e0030 */
[----:B------:R-:W-:Y:S01]  /*32a00*/  IMAD.MOV.U32 R12, RZ, RZ, R116 ;  /* 0x000000ffff0c7224 */ /* 0x000fe200078e0074 */
[----:B------:R-:W-:-:S07]  /*32a10*/  MOV R76, R14 ;  /* 0x0000000e004c7202 */ /* 0x000fce0000000f00 */
[----:B------:R-:W-:Y:S05]  /*32a20*/  WARPSYNC.COLLECTIVE R15, `(.L_x_4739) ;  /* 0x000000000f087348 */ /* 0x000fea0003c00000 */
[----:B------:R0:W1:Y:S02]  /*32a30*/  SHFL.IDX P6, R14, R13, R12, R11 ;  /* 0x0000000c0d0e7389 */ /* 0x00006400000c000b */
[----:B01----:R-:W-:Y:S01]  /*32a40*/  ENDCOLLECTIVE ;  /* 0x000000000000791b */ /* 0x003fe20003800000 */
.L_x_4739:
[----:B------:R-:W-:Y:S02]  /*32a50*/  IMAD.MOV.U32 R13, RZ, RZ, R77 ;  /* 0x000000ffff0d7224 */ /* 0x000fe400078e004d */
[----:B------:R-:W-:-:S07]  /*32a60*/  IMAD.MOV.U32 R48, RZ, RZ, R14 ;  /* 0x000000ffff307224 */ /* 0x000fce00078e000e */
[----:B------:R-:W-:Y:S05]  /*32a70*/  WARPSYNC.COLLECTIVE R15, `(.L_x_4740) ;  /* 0x000000000f087348 */ /* 0x000fea0003c00000 */
[----:B------:R0:W1:Y:S02]  /*32a80*/  SHFL.IDX P6, R14, R13, R12, R11 ;  /* 0x0000000c0d0e7389 */ /* 0x00006400000c000b */
[----:B01----:R-:W-:Y:S01]  /*32a90*/  ENDCOLLECTIVE ;  /* 0x000000000000791b */ /* 0x003fe20003800000 */
.L_x_4740:
[----:B------:R-:W-:Y:S01]  /*32aa0*/  IMAD.MOV.U32 R13, RZ, RZ, R84 ;  /* 0x000000ffff0d7224 */ /* 0x000fe200078e0054 */
[----:B------:R-:W-:Y:S01]  /*32ab0*/  MOV R12, R0 ;  /* 0x00000000000c7202 */ /* 0x000fe20000000f00 */
[----:B------:R-:W-:-:S07]  /*32ac0*/  IMAD.MOV.U32 R77, RZ, RZ, R14 ;  /* 0x000000ffff4d7224 */ /* 0x000fce00078e000e */
[----:B------:R-:W-:Y:S05]  /*32ad0*/  WARPSYNC.COLLECTIVE R15, `(.L_x_4741) ;  /* 0x000000000f087348 */ /* 0x000fea0003c00000 */
[----:B------:R0:W1:Y:S02]  /*32ae0*/  SHFL.IDX P6, R14, R13, R12, R11 ;  /* 0x0000000c0d0e7389 */ /* 0x00006400000c000b */
[----:B01----:R-:W-:Y:S01]  /*32af0*/  ENDCOLLECTIVE ;  /* 0x000000000000791b */ /* 0x003fe20003800000 */
.L_x_4741:
        /* <DEDUP_REMOVED lines=9> */
.L_x_4742:
[----:B------:R-:W-:Y:S02]  /*32b90*/  IMAD.MOV.U32 R13, RZ, RZ, R46 ;  /* 0x000000ffff0d7224 */ /* 0x000fe400078e002e */
[----:B------:R-:W-:Y:S02]  /*32ba0*/  IMAD.MOV.U32 R12, RZ, RZ, R116 ;  /* 0x000000ffff0c7224 */ /* 0x000fe400078e0074 */
[----:B------:R-:W-:-:S07]  /*32bb0*/  IMAD.MOV.U32 R82, RZ, RZ, R14 ;  /* 0x000000ffff527224 */ /* 0x000fce00078e000e */
[----:B------:R-:W-:Y:S05]  /*32bc0*/  WARPSYNC.COLLECTIVE R15, `(.L_x_4743) ;  /* 0x000000000f087348 */ /* 0x000fea0003c00000 */
[----:B------:R0:W1:Y:S02]  /*32bd0*/  SHFL.IDX P6, R14, R13, R12, R11 ;  /* 0x0000000c0d0e7389 */ /* 0x00006400000c000b */
[----:B01----:R-:W-:Y:S01]  /*32be0*/  ENDCOLLECTIVE ;  /* 0x000000000000791b */ /* 0x003fe20003800000 */
.L_x_4743:
[----:B------:R-:W-:Y:S01]  /*32bf0*/  MOV R13, R51 ;  /* 0x00000033000d7202 */ /* 0x000fe20000000f00 */
[----:B------:R-:W-:-:S07]  /*32c00*/  IMAD.MOV.U32 R46, RZ, RZ, R14 ;  /* 0x000000ffff2e7224 */ /* 0x000fce00078e000e */
[----:B------:R-:W-:Y:S05]  /*32c10*/  WARPSYNC.COLLECTIVE R15, `(.L_x_4744) ;  /* 0x000000000f087348 */ /* 0x000fea0003c00000 */
[----:B------:R0:W1:Y:S02]  /*32c20*/  SHFL.IDX P6, R14, R13, R12, R11 ;  /* 0x0000000c0d0e7389 */ /* 0x00006400000c000b */
[----:B01----:R-:W-:Y:S01]  /*32c30*/  ENDCOLLECTIVE ;  /* 0x000000000000791b */ /* 0x003fe20003800000 */
.L_x_4744:
        /* <DEDUP_REMOVED lines=8> */
.L_x_4745:
[----:B------:R-:W-:Y:S02]  /*32cc0*/  IMAD.MOV.U32 R13, RZ, RZ, R86 ;  /* 0x000000ffff0d7224 */ /* 0x000fe400078e0056 */
[----:B------:R-:W-:-:S07]  /*32cd0*/  IMAD.MOV.U32 R88, RZ, RZ, R14 ;  /* 0x000000ffff587224 */ /* 0x000fce00078e000e */
[----:B------:R-:W-:Y:S05]  /*32ce0*/  WARPSYNC.COLLECTIVE R15, `(.L_x_4746) ;  /* 0x000000000f087348 */ /* 0x000fea0003c00000 */
[----:B------:R0:W1:Y:S02]  /*32cf0*/  SHFL.IDX P6, R14, R13, R12, R11 ;  /* 0x0000000c0d0e7389 */ /* 0x00006400000c000b */
[----:B01----:R-:W-:Y:S01]  /*32d00*/  ENDCOLLECTIVE ;  /* 0x000000000000791b */ /* 0x003fe20003800000 */
.L_x_4746:
[----:B------:R-:W-:Y:S01]  /*32d10*/  MOV R13, R44 ;  /* 0x0000002c000d7202 */ /* 0x000fe20000000f00 */
[----:B------:R-:W-:Y:S02]  /*32d20*/  IMAD.MOV.U32 R12, RZ, RZ, R116 ;  /* 0x000000ffff0c7224 */ /* 0x000fe400078e0074 */
[----:B------:R-:W-:-:S07]  /*32d30*/  IMAD.MOV.U32 R86, RZ, RZ, R14 ;  /* 0x000000ffff567224 */ /* 0x000fce00078e000e */
[----:B------:R-:W-:Y:S05]  /*32d40*/  WARPSYNC.COLLECTIVE R15, `(.L_x_4747) ;  /* 0x000000000f087348 */ /* 0x000fea0003c00000 */
[----:B------:R0:W1:Y:S02]  /*32d50*/  SHFL.IDX P6, R14, R13, R12, R11 ;  /* 0x0000000c0d0e7389 */ /* 0x00006400000c000b */
[----:B01----:R-:W-:Y:S01]  /*32d60*/  ENDCOLLECTIVE ;  /* 0x000000000000791b */ /* 0x003fe20003800000 */
.L_x_4747:
[----:B------:R-:W-:Y:S02]  /*32d70*/  IMAD.MOV.U32 R13, RZ, RZ, R49 ;  /* 0x000000ffff0d7224 */ /* 0x000fe400078e0031 */
[----:B------:R-:W-:-:S07]  /*32d80*/  IMAD.MOV.U32 R44, RZ, RZ, R14 ;  /* 0x000000ffff2c7224 */ /* 0x000fce00078e000e */
[----:B------:R-:W-:Y:S05]  /*32d90*/  WARPSYNC.COLLECTIVE R15, `(.L_x_4748) ;  /* 0x000000000f087348 */ /* 0x000fea0003c00000 */
[----:B------:R0:W1:Y:S02]  /*32da0*/  SHFL.IDX P6, R14, R13, R12, R11 ;  /* 0x0000000c0d0e7389 */ /* 0x00006400000c000b */
[----:B01----:R-:W-:Y:S01]  /*32db0*/  ENDCOLLECTIVE ;  /* 0x000000000000791b */ /* 0x003fe20003800000 */
.L_x_4748:
[----:B------:R-:W-:Y:S02]  /*32dc0*/  IMAD.MOV.U32 R13, RZ, RZ, R92 ;  /* 0x000000ffff0d7224 */ /* 0x000fe400078e005c */
[----:B------:R-:W-:Y:S02]  /*32dd0*/  IMAD.MOV.U32 R12, RZ, RZ, R0 ;  /* 0x000000ffff0c7224 */ /* 0x000fe400078e0000 */
[----:B------:R-:W-:-:S07]  /*32de0*/  IMAD.MOV.U32 R49, RZ, RZ, R14 ;  /* 0x000000ffff317224 */ /* 0x000fce00078e000e */
[----:B------:R-:W-:Y:S05]  /*32df0*/  WARPSYNC.COLLECTIVE R15, `(.L_x_4749) ;  /* 0x000000000f087348 */ /* 0x000fea0003c00000 */
[----:B------:R0:W1:Y:S02]  /*32e00*/  SHFL.IDX P6, R14, R13, R12, R11 ;  /* 0x0000000c0d0e7389 */ /* 0x00006400000c000b */
[----:B01----:R-:W-:Y:S01]  /*32e10*/  ENDCOLLECTIVE ;  /* 0x000000000000791b */ /* 0x003fe20003800000 */
.L_x_4749:
[----:B------:R-:W-:Y:S02]  /*32e20*/  SEL R85, R86, R49, P0 ;  /* 0x0000003156557207 */ /* 0x000fe40000000000 */
[----:B------:R-:W-:Y:S01]  /*32e30*/  SEL R86, R49, R86, P0 ;  /* 0x0000005631567207 */ /* 0x000fe20000000000 */
[----:B------:R-:W-:Y:S01]  /*32e40*/  IMAD.MOV.U32 R13, RZ, RZ, R90 ;  /* 0x000000ffff0d7224 */ /* 0x000fe200078e005a */
[----:B------:R-:W-:-:S07]  /*32e50*/  MOV R92, R14 ;  /* 0x0000000e005c7202 */ /* 0x000fce0000000f00 */
[----:B------:R-:W-:Y:S05]  /*32e60*/  WARPSYNC.COLLECTIVE R15, `(.L_x_4750) ;  /* 0x000000000f087348 */ /* 0x000fea0003c00000 */
[----:B------:R0:W1:Y:S02]  /*32e70*/  SHFL.IDX P6, R14, R13, R12, R11 ;  /* 0x0000000c0d0e7389 */ /* 0x00006400000c000b */
[----:B01----:R-:W-:Y:S01]  /*32e80*/  ENDCOLLECTIVE ;  /* 0x000000000000791b */ /* 0x003fe20003800000 */
.L_x_4750:
[----:B------:R-:W-:Y:S02]  /*32e90*/  IMAD.MOV.U32 R13, RZ, RZ, R42 ;  /* 0x000000ffff0d7224 */ /* 0x000fe400078e002a */
[----:B------:R-:W-:Y:S02]  /*32ea0*/  IMAD.MOV.U32 R12, RZ, RZ, R116 ;  /* 0x000000ffff0c7224 */ /* 0x000fe400078e0074 */
[----:B------:R-:W-:-:S07]  /*32eb0*/  IMAD.MOV.U32 R90, RZ, RZ, R14 ;  /* 0x000000ffff5a7224 */ /* 0x000fce00078e000e */
[----:B------:R-:W-:Y:S05]  /*32ec0*/  WARPSYNC.COLLECTIVE R15, `(.L_x_4751) ;  /* 0x000000000f087348 */ /* 0x000fea0003c00000 */
[----:B------:R0:W1:Y:S02]  /*32ed0*/  SHFL.IDX P6, R14, R13, R12, R11 ;  /* 0x0000000c0d0e7389 */ /* 0x00006400000c000b */
[----:B01----:R-:W-:Y:S01]  /*32ee0*/  ENDCOLLECTIVE ;  /* 0x000000000000791b */ /* 0x003fe20003800000 */
.L_x_4751:
[----:B------:R-:W-:Y:S02]  /*32ef0*/  IMAD.MOV.U32 R13, RZ, RZ, R47 ;  /* 0x000000ffff0d7224 */ /* 0x000fe400078e002f */
[----:B------:R-:W-:-:S07]  /*32f00*/  IMAD.MOV.U32 R42, RZ, RZ, R14 ;  /* 0x000000ffff2a7224 */ /* 0x000fce00078e000e */
[----:B------:R-:W-:Y:S05]  /*32f10*/  WARPSYNC.COLLECTIVE R15, `(.L_x_4752) ;  /* 0x000000000f087348 */ /* 0x000fea0003c00000 */
[----:B------:R0:W1:Y:S02]  /*32f20*/  SHFL.IDX P6, R14, R13, R12, R11 ;  /* 0x0000000c0d0e7389 */ /* 0x00006400000c000b */
[----:B01----:R-:W-:Y:S01]  /*32f30*/  ENDCOLLECTIVE ;  /* 0x000000000000791b */ /* 0x003fe20003800000 */
.L_x_4752:
        /* <DEDUP_REMOVED lines=8> */
.L_x_4753:
[----:B------:R-:W-:Y:S02]  /*32fc0*/  SEL R89, R90, R47, P0 ;  /* 0x0000002f5a597207 */ /* 0x000fe40000000000 */
[----:B------:R-:W-:Y:S01]  /*32fd0*/  SEL R90, R47, R90, P0 ;  /* 0x0000005a2f5a7207 */ /* 0x000fe20000000000 */
[----:B------:R-:W-:Y:S02]  /*32fe0*/  IMAD.MOV.U32 R13, RZ, RZ, R94 ;  /* 0x000000ffff0d7224 */ /* 0x000fe400078e005e */
[----:B------:R-:W-:-:S07]  /*32ff0*/  IMAD.MOV.U32 R96, RZ, RZ, R14 ;  /* 0x000000ffff607224 */ /* 0x000fce00078e000e */
[----:B------:R-:W-:Y:S05]  /*33000*/  WARPSYNC.COLLECTIVE R15, `(.L_x_4754) ;  /* 0x000000000f087348 */ /* 0x000fea0003c00000 */
[----:B------:R0:W1:Y:S02]  /*33010*/  SHFL.IDX P6, R14, R13, R12, R11 ;  /* 0x0000000c0d0e7389 */ /* 0x00006400000c000b */
[----:B01----:R-:W-:Y:S01]  /*33020*/  ENDCOLLECTIVE ;  /* 0x000000000000791b */ /* 0x003fe20003800000 */
.L_x_4754:
[----:B------:R-:W-:Y:S01]  /*33030*/  IMAD.MOV.U32 R13, RZ, RZ, R40 ;  /* 0x000000ffff0d7224 */ /* 0x000fe200078e0028 */
[----:B------:R-:W-:Y:S01]  /*33040*/  MOV R12, R116 ;  /* 0x00000074000c7202 */ /* 0x000fe20000000f00 */
[----:B------:R-:W-:-:S07]  /*33050*/  IMAD.MOV.U32 R94, RZ, RZ, R14 ;  /* 0x000000ffff5e7224 */ /* 0x000fce00078e000e */
[----:B------:R-:W-:Y:S05]  /*33060*/  WARPSYNC.COLLECTIVE R15, `(.L_x_4755) ;  /* 0x000000000f087348 */ /* 0x000fea0003c00000 */
[----:B------:R0:W1:Y:S02]  /*33070*/  SHFL.IDX P6, R14, R13, R12, R11 ;  /* 0x0000000c0d0e7389 */ /* 0x00006400000c000b */
[----:B01----:R-:W-:Y:S01]  /*33080*/  ENDCOLLECTIVE ;  /* 0x000000000000791b */ /* 0x003fe20003800000 */
.L_x_4755:
[----:B------:R-:W-:Y:S02]  /*33090*/  IMAD.MOV.U32 R13, RZ, RZ, R45 ;  /* 0x000000ffff0d7224 */ /* 0x000fe400078e002d */
[----:B------:R-:W-:-:S07]  /*330a0*/  IMAD.MOV.U32 R40, RZ, RZ, R14 ;  /* 0x000000ffff287224 */ /* 0x000fce00078e000e */
[----:B------:R-:W-:Y:S05]  /*330b0*/  WARPSYNC.COLLECTIVE R15, `(.L_x_4756) ;  /* 0x000000000f087348 */ /* 0x000fea0003c00000 */
[----:B------:R0:W1:Y:S02]  /*330c0*/  SHFL.IDX P6, R14, R13, R12, R11 ;  /* 0x0000000c0d0e7389 */ /* 0x00006400000c000b */
[----:B01----:R-:W-:Y:S01]  /*330d0*/  ENDCOLLECTIVE ;  /* 0x000000000000791b */ /* 0x003fe20003800000 */
.L_x_4756:
        /* <DEDUP_REMOVED lines=8> */
.L_x_4757:
[----:B------:R-:W-:Y:S02]  /*33160*/  SEL R93, R94, R45, P0 ;  /* 0x0000002d5e5d7207 */ /* 0x000fe40000000000 */
[----:B------:R-:W-:Y:S02]  /*33170*/  SEL R94, R45, R94, P0 ;  /* 0x0000005e2d5e7207 */ /* 0x000fe40000000000 */
[----:B------:R-:W-:Y:S01]  /*33180*/  MOV R13, R98 ;  /* 0x00000062000d7202 */ /* 0x000fe20000000f00 */
[----:B------:R-:W-:-:S07]  /*33190*/  IMAD.MOV.U32 R100, RZ, RZ, R14 ;  /* 0x000000ffff647224 */ /* 0x000fce00078e000e */
[----:B------:R-:W-:Y:S05]  /*331a0*/  WARPSYNC.COLLECTIVE R15, `(.L_x_4758) ;  /* 0x000000000f087348 */ /* 0x000fea0003c00000 */
[----:B------:R0:W1:Y:S02]  /*331b0*/  SHFL.IDX P6, R14, R13, R12, R11 ;  /* 0x0000000c0d0e7389 */ /* 0x00006400000c000b */
[----:B01----:R-:W-:Y:S01]  /*331c0*/  ENDCOLLECTIVE ;  /* 0x000000000000791b */ /* 0x003fe20003800000 */
.L_x_4758:
[----:B------:R-:W-:Y:S02]  /*331d0*/  IMAD.MOV.U32 R13, RZ, RZ, R38 ;  /* 0x000000ffff0d7224 */ /* 0x000fe400078e0026 */
[----:B------:R-:W-:Y:S02]  /*331e0*/  IMAD.MOV.U32 R12, RZ, RZ, R116 ;  /* 0x000000ffff0c7224 */ /* 0x000fe400078e0074 */
[----:B------:R-:W-:-:S07]  /*331f0*/  IMAD.MOV.U32 R98, RZ, RZ, R14 ;  /* 0x000000ffff627224 */ /* 0x000fce00078e000e */
[----:B------:R-:W-:Y:S05]  /*33200*/  WARPSYNC.COLLECTIVE R15, `(.L_x_4759) ;  /* 0x000000000f087348 */ /* 0x000fea0003c00000 */
[----:B------:R0:W1:Y:S02]  /*33210*/  SHFL.IDX P6, R14, R13, R12, R11 ;  /* 0x0000000c0d0e7389 */ /* 0x00006400000c000b */
[----:B01----:R-:W-:Y:S01]  /*33220*/  ENDCOLLECTIVE ;  /* 0x000000000000791b */ /* 0x003fe20003800000 */
.L_x_4759:
[----:B------:R-:W-:Y:S02]  /*33230*/  IMAD.MOV.U32 R13, RZ, RZ, R43 ;  /* 0x000000ffff0d7224 */ /* 0x000fe400078e002b */
[----:B------:R-:W-:-:S07]  /*33240*/  IMAD.MOV.U32 R38, RZ, RZ, R14 ;  /* 0x000000ffff267224 */ /* 0x000fce00078e000e */
[----:B------:R-:W-:Y:S05]  /*33250*/  WARPSYNC.COLLECTIVE R15, `(.L_x_4760) ;  /* 0x000000000f087348 */ /* 0x000fea0003c00000 */
[----:B------:R0:W1:Y:S02]  /*33260*/  SHFL.IDX P6, R14, R13, R12, R11 ;  /* 0x0000000c0d0e7389 */ /* 0x00006400000c000b */
[----:B01----:R-:W-:Y:S01]  /*33270*/  ENDCOLLECTIVE ;  /* 0x000000000000791b */ /* 0x003fe20003800000 */
.L_x_4760:
        /* <DEDUP_REMOVED lines=8> */
.L_x_4761:
[----:B------:R-:W-:Y:S02]  /*33300*/  SEL R97, R98, R43, P0 ;  /* 0x0000002b62617207 */ /* 0x000fe40000000000 */
[----:B------:R-:W-:Y:S01]  /*33310*/  SEL R98, R43, R98, P0 ;  /* 0x000000622b627207 */ /* 0x000fe20000000000 */
[----:B------:R-:W-:Y:S02]  /*33320*/  IMAD.MOV.U32 R13, RZ, RZ, R102 ;  /* 0x000000ffff0d7224 */ /* 0x000fe400078e0066 */
[----:B------:R-:W-:-:S07]  /*33330*/  IMAD.MOV.U32 R104, RZ, RZ, R14 ;  /* 0x000000ffff687224 */ /* 0x000fce00078e000e */
[----:B------:R-:W-:Y:S05]  /*33340*/  WARPSYNC.COLLECTIVE R15, `(.L_x_4762) ;  /* 0x000000000f087348 */ /* 0x000fea0003c00000 */
[----:B------:R0:W1:Y:S02]  /*33350*/  SHFL.IDX P6, R14, R13, R12, R11 ;  /* 0x0000000c0d0e7389 */ /* 0x00006400000c000b */
[----:B01----:R-:W-:Y:S01]  /*33360*/  ENDCOLLECTIVE ;  /* 0x000000000000791b */ /* 0x003fe20003800000 */
.L_x_4762:
[----:B------:R-:W-:Y:S02]  /*33370*/  IMAD.MOV.U32 R13, RZ, RZ, R37 ;  /* 0x000000ffff0d7224 */ /* 0x000fe400078e0025 */
[----:B------:R-:W-:Y:S02]  /*33380*/  IMAD.MOV.U32 R12, RZ, RZ, R116 ;  /* 0x000000ffff0c7224 */ /* 0x000fe400078e0074 */
[----:B------:R-:W-:-:S07]  /*33390*/  IMAD.MOV.U32 R102, RZ, RZ, R14 ;  /* 0x000000ffff667224 */ /* 0x000fce00078e000e */
[----:B------:R-:W-:Y:S05]  /*333a0*/  WARPSYNC.COLLECTIVE R15, `(.L_x_4763) ;  /* 0x000000000f087348 */ /* 0x000fea0003c00000 */
[----:B------:R0:W1:Y:S02]  /*333b0*/  SHFL.IDX P6, R14, R13, R12, R11 ;  /* 0x0000000c0d0e7389 */ /* 0x00006400000c000b */
[----:B01----:R-:W-:Y:S01]  /*333c0*/  ENDCOLLECTIVE ;  /* 0x000000000000791b */ /* 0x003fe20003800000 */
.L_x_4763:
[----:B------:R-:W-:Y:S01]  /*333d0*/  IMAD.MOV.U32 R13, RZ, RZ, R41 ;  /* 0x000000ffff0d7224 */ /* 0x000fe200078e0029 */
[----:B------:R-:W-:-:S07]  /*333e0*/  MOV R37, R14 ;  /* 0x0000000e00257202 */ /* 0x000fce0000000f00 */
[----:B------:R-:W-:Y:S05]  /*333f0*/  WARPSYNC.COLLECTIVE R15, `(.L_x_4764) ;  /* 0x000000000f087348 */ /* 0x000fea0003c00000 */
[----:B------:R0:W1:Y:S02]  /*33400*/  SHFL.IDX P6, R14, R13, R12, R11 ;  /* 0x0000000c0d0e7389 */ /* 0x00006400000c000b */
[----:B01----:R-:W-:Y:S01]  /*33410*/  ENDCOLLECTIVE ;  /* 0x000000000000791b */ /* 0x003fe20003800000 */
.L_x_4764:
        /* <DEDUP_REMOVED lines=8> */
.L_x_4765:
[----:B------:R-:W-:Y:S02]  /*334a0*/  SEL R101, R102, R41, P0 ;  /* 0x0000002966657207 */ /* 0x000fe40000000000 */
[----:B------:R-:W-:Y:S01]  /*334b0*/  SEL R102, R41, R102, P0 ;  /* 0x0000006629667207 */ /* 0x000fe20000000000 */
[----:B------:R-:W-:Y:S02]  /*334c0*/  IMAD.MOV.U32 R13, RZ, RZ, R106 ;  /* 0x000000ffff0d7224 */ /* 0x000fe400078e006a */
[----:B------:R-:W-:-:S07]  /*334d0*/  IMAD.MOV.U32 R108, RZ, RZ, R14 ;  /* 0x000000ffff6c7224 */ /* 0x000fce00078e000e */
[----:B------:R-:W-:Y:S05]  /*334e0*/  WARPSYNC.COLLECTIVE R15, `(.L_x_4766) ;  /* 0x000000000f087348 */ /* 0x000fea0003c00000 */
[----:B------:R0:W1:Y:S02]  /*334f0*/  SHFL.IDX P6, R14, R13, R12, R11 ;  /* 0x0000000c0d0e7389 */ /* 0x00006400000c000b */
[----:B01----:R-:W-:Y:S01]  /*33500*/  ENDCOLLECTIVE ;  /* 0x000000000000791b */ /* 0x003fe20003800000 */
.L_x_4766:
[----:B------:R-:W-:Y:S02]  /*33510*/  IMAD.MOV.U32 R13, RZ, RZ, R36 ;  /* 0x000000ffff0d7224 */ /* 0x000fe400078e0024 */
[----:B------:R-:W-:Y:S01]  /*33520*/  IMAD.MOV.U32 R12, RZ, RZ, R116 ;  /* 0x000000ffff0c7224 */ /* 0x000fe200078e0074 */
[----:B------:R-:W-:-:S07]  /*33530*/  MOV R106, R14 ;  /* 0x0000000e006a7202 */ /* 0x000fce0000000f00 */
[----:B------:R-:W-:Y:S05]  /*33540*/  WARPSYNC.COLLECTIVE R15, `(.L_x_4767) ;  /* 0x000000000f087348 */ /* 0x000fea0003c00000 */
[----:B------:R0:W1:Y:S02]  /*33550*/  SHFL.IDX P6, R14, R13, R12, R11 ;  /* 0x0000000c0d0e7389 */ /* 0x00006400000c000b */
[----:B01----:R-:W-:Y:S01]  /*33560*/  ENDCOLLECTIVE ;  /* 0x000000000000791b */ /* 0x003fe20003800000 */
.L_x_4767:
[----:B------:R-:W-:Y:S02]  /*33570*/  IMAD.MOV.U32 R13, RZ, RZ, R39 ;  /* 0x000000ffff0d7224 */ /* 0x000fe400078e0027 */
[----:B------:R-:W-:-:S07]  /*33580*/  IMAD.MOV.U32 R36, RZ, RZ, R14 ;  /* 0x000000ffff247224 */ /* 0x000fce00078e000e */
[----:B------:R-:W-:Y:S05]  /*33590*/  WARPSYNC.COLLECTIVE R15, `(.L_x_4768) ;  /* 0x000000000f087348 */ /* 0x000fea0003c00000 */
[----:B------:R0:W1:Y:S02]  /*335a0*/  SHFL.IDX P6, R14, R13, R12, R11 ;  /* 0x0000000c0d0e7389 */ /* 0x00006400000c000b */
[----:B01----:R-:W-:Y:S01]  /*335b0*/  ENDCOLLECTIVE ;  /* 0x000000000000791b */ /* 0x003fe20003800000 */
.L_x_4768:
[----:B------:R-:W-:Y:S02]  /*335c0*/  SEL R107, R108, R36, P0 ;  /* 0x000000246c6b7207 */ /* 0x000fe40000000000 */
[----:B------:R-:W-:Y:S01]  /*335d0*/  SEL R108, R36, R108, P0 ;  /* 0x0000006c246c7207 */ /* 0x000fe20000000000 */
[----:B------:R-:W-:Y:S01]  /*335e0*/  IMAD.MOV.U32 R13, RZ, RZ, R111 ;  /* 0x000000ffff0d7224 */ /* 0x000fe200078e006f */
[----:B------:R-:W-:Y:S02]  /*335f0*/  MOV R12, R0 ;  /* 0x00000000000c7202 */ /* 0x000fe40000000f00 */
[----:B------:R-:W-:Y:S02]  /*33600*/  SEL R0, R110, R2, P0 ;  /* 0x000000026e007207 */ /* 0x000fe40000000000 */
[----:B------:R-:W-:Y:S02]  /*33610*/  SEL R110, R2, R110, P0 ;  /* 0x0000006e026e7207 */ /* 0x000fe40000000000 */
[----:B------:R-:W-:-:S02]  /*33620*/  SEL R2, R109, R87, P0 ;  /* 0x000000576d027207 */ /* 0x000fc40000000000 */
[----:B------:R-:W-:Y:S01]  /*33630*/  SEL R109, R87, R109, P0 ;  /* 0x0000006d576d7207 */ /* 0x000fe20000000000 */
[----:B------:R-:W-:Y:S01]  /*33640*/  IMAD.MOV.U32 R39, RZ, RZ, R14 ;  /* 0x000000ffff277224 */ /* 0x000fe200078e000e */
[----:B------:R-:W-:-:S07]  /*33650*/  SEL R87, R88, R44, P0 ;  /* 0x0000002c58577207 */ /* 0x000fce0000000000 */
[----:B------:R-:W-:Y:S05]  /*33660*/  WARPSYNC.COLLECTIVE R15, `(.L_x_4769) ;  /* 0x000000000f087348 */ /* 0x000fea0003c00000 */
[----:B------:R0:W1:Y:S02]  /*33670*/  SHFL.IDX P6, R14, R13, R12, R11 ;  /* 0x0000000c0d0e7389 */ /* 0x00006400000c000b */
[----:B01----:R-:W-:Y:S01]  /*33680*/  ENDCOLLECTIVE ;  /* 0x000000000000791b */ /* 0x003fe20003800000 */
.L_x_4769:
        /* <DEDUP_REMOVED lines=8> */
.L_x_4770:
[----:B------:R-:W-:Y:S02]  /*33710*/  IMAD.MOV.U32 R13, RZ, RZ, R123 ;  /* 0x000000ffff0d7224 */ /* 0x000fe400078e007b */
[----:B------:R-:W-:Y:S01]  /*33720*/  IMAD.MOV.U32 R12, RZ, RZ, R116 ;  /* 0x000000ffff0c7224 */ /* 0x000fe200078e0074 */
[----:B------:R-:W-:Y:S02]  /*33730*/  SEL R116, R118, R81, P0 ;  /* 0x0000005176747207 */ /* 0x000fe40000000000 */
[----:B------:R-:W-:Y:S02]  /*33740*/  SEL R118, R81, R118, P0 ;  /* 0x0000007651767207 */ /* 0x000fe40000000000 */
[----:B------:R-:W-:Y:S02]  /*33750*/  SEL R81, R82, R51, P0 ;  /* 0x0000003352517207 */ /* 0x000fe40000000000 */
[----:B------:R-:W-:Y:S01]  /*33760*/  SEL R82, R51, R82, P0 ;  /* 0x0000005233527207 */ /* 0x000fe20000000000 */
[----:B------:R-:W-:-:S07]  /*33770*/  IMAD.MOV.U32 R124, RZ, RZ, R14 ;  /* 0x000000ffff7c7224 */ /* 0x000fce00078e000e */
[----:B------:R-:W-:Y:S05]  /*33780*/  WARPSYNC.COLLECTIVE R15, `(.L_x_4771) ;  /* 0x000000000f087348 */ /* 0x000fea0003c00000 */
[----:B------:R0:W1:Y:S02]  /*33790*/  SHFL.IDX P6, R14, R13, R12, R11 ;  /* 0x0000000c0d0e7389 */ /* 0x00006400000c000b */
[----:B01----:R-:W-:Y:S01]  /*337a0*/  ENDCOLLECTIVE ;  /* 0x000000000000791b */ /* 0x003fe20003800000 */
.L_x_4771:
[----:B------:R-:W-:Y:S01]  /*337b0*/  MOV R13, R149 ;  /* 0x00000095000d7202 */ /* 0x000fe20000000f00 */
[----:B------:R-:W-:-:S07]  /*337c0*/  IMAD.MOV.U32 R123, RZ, RZ, R14 ;  /* 0x000000ffff7b7224 */ /* 0x000fce00078e000e */
[----:B------:R-:W-:Y:S05]  /*337d0*/  WARPSYNC.COLLECTIVE R15, `(.L_x_4772) ;  /* 0x000000000f087348 */ /* 0x000fea0003c00000 */
[----:B------:R0:W1:Y:S02]  /*337e0*/  SHFL.IDX P6, R14, R13, R12, R11 ;  /* 0x0000000c0d0e7389 */ /* 0x00006400000c000b */
[----:B01----:R-:W-:Y:S01]  /*337f0*/  ENDCOLLECTIVE ;  /* 0x000000000000791b */ /* 0x003fe20003800000 */
.L_x_4772:
[----:B------:R-:W-:Y:S01]  /*33800*/  IMAD.MOV.U32 R11, RZ, RZ, R14 ;  /* 0x000000ffff0b7224 */ /* 0x000fe200078e000e */
[----:B------:R-:W-:Y:S06]  /*33810*/  BRA `(.L_x_4773) ;  /* 0xfffffeec00447947 */ /* 0x000fec000383ffff */
.L_x_4459:
[----:B------:R-:W-:Y:S02]  /*33820*/  IMAD.MOV.U32 R13, RZ, RZ, R21 ;  /* 0x000000ffff0d7224 */ /* 0x000fe400078e0015 */
[----:B------:R-:W-:Y:S02]  /*33830*/  IMAD.MOV.U32 R12, RZ, RZ, RZ ;  /* 0x000000ffff0c7224 */ /* 0x000fe400078e00ff */
[----:B------:R-:W-:Y:S02]  /*33840*/  IMAD.MOV.U32 R11, RZ, RZ, 0x181f ;  /* 0x0000181fff0b7424 */ /* 0x000fe400078e00ff */
[----:B------:R-:W-:-:S07]  /*33850*/  IMAD.MOV.U32 R15, RZ, RZ, -0x1 ;  /* 0xffffffffff0f7424 */ /* 0x000fce00078e00ff */
[----:B-----5:R-:W-:Y:S05]  /*33860*/  WARPSYNC.COLLECTIVE R15, `(.L_x_4774) ;  /* 0x000000000f087348 */ /* 0x020fea0003c00000 */
[----:B------:R0:W1:Y:S02]  /*33870*/  SHFL.IDX P6, R14, R13, R12, R11 ;  /* 0x0000000c0d0e7389 */ /* 0x00006400000c000b */
[----:B01---5:R-:W-:Y:S01]  /*33880*/  ENDCOLLECTIVE ;  /* 0x000000000000791b */ /* 0x023fe20003800000 */
.L_x_4774:
[----:B------:R-:W-:Y:S01]  /*33890*/  IMAD.MOV.U32 R13, RZ, RZ, R20 ;  /* 0x000000ffff0d7224 */ /* 0x000fe200078e0014 */
[----:B------:R-:W-:-:S07]  /*338a0*/  MOV R0, R14 ;  /* 0x0000000e00007202 */ /* 0x000fce0000000f00 */
[----:B------:R-:W-:Y:S05]  /*338b0*/  WARPSYNC.COLLECTIVE R15, `(.L_x_4775) ;  /* 0x000000000f087348 */ /* 0x000fea0003c00000 */
[----:B------:R0:W1:Y:S02]  /*338c0*/  SHFL.IDX P6, R14, R13, R12, R11 ;  /* 0x0000000c0d0e7389 */ /* 0x00006400000c000b */
[----:B01----:R-:W-:Y:S01]  /*338d0*/  ENDCOLLECTIVE ;  /* 0x000000000000791b */ /* 0x003fe20003800000 */
.L_x_4775:
[----:B------:R-:W-:Y:S05]  /*338e0*/  BRA `(.L_x_4776) ;  /* 0xfffffefc008c7947 */ /* 0x000fea000383ffff */
.L_x_4462:
[----:B------:R-:W-:Y:S01]  /*338f0*/  BSSY B1, `(.L_x_4777) ;  /* 0x0000008000017945 */ /* 0x000fe20003800000 */
[----:B------:R-:W-:Y:S02]  /*33900*/  IMAD.MOV.U32 R13, RZ, RZ, R21 ;  /* 0x000000ffff0d7224 */ /* 0x000fe400078e0015 */
[----:B------:R-:W-:Y:S02]  /*33910*/  IMAD.MOV.U32 R12, RZ, RZ, 0x1 ;  /* 0x00000001ff0c7424 */ /* 0x000fe400078e00ff */
[----:B------:R-:W-:Y:S02]  /*33920*/  IMAD.MOV.U32 R11, RZ, RZ, 0x181f ;  /* 0x0000181fff0b7424 */ /* 0x000fe400078e00ff */
[----:B------:R-:W-:-:S07]  /*33930*/  IMAD.MOV.U32 R15, RZ, RZ, -0x1 ;  /* 0xffffffffff0f7424 */ /* 0x000fce00078e00ff */
[----:B012---:R-:W-:Y:S05]  /*33940*/  WARPSYNC.COLLECTIVE R15, `(.L_x_4778) ;  /* 0x000000000f087348 */ /* 0x007fea0003c00000 */
[----:B--2---:R2:W3:Y:S02]  /*33950*/  SHFL.IDX P6, R14, R13, R12, R11 ;  /* 0x0000000c0d0e7389 */ /* 0x0044e400000c000b */
[----:B0123--:R-:W-:Y:S01]  /*33960*/  ENDCOLLECTIVE ;  /* 0x000000000000791b */ /* 0x00ffe20003800000 */
.L_x_4778:
[----:B------:R-:W-:Y:S05]  /*33970*/  BSYNC B1 ;  /* 0x0000000000017941 */ /* 0x000fea0003800000 */
.L_x_4777:
        /* <DEDUP_REMOVED lines=8> */
.L_x_4779:
[----:B------:R-:W-:Y:S05]  /*33a00*/  BRA `(.L_x_4780) ;  /* 0xfffffefc00bc7947 */ /* 0x000fea000383ffff */
.L_x_4465:
[----:B------:R-:W-:Y:S01]  /*33a10*/  BSSY B1, `(.L_x_4781) ;  /* 0x0000008000017945 */ /* 0x000fe20003800000 */
[----:B------:R-:W-:Y:S01]  /*33a20*/  IMAD.MOV.U32 R13, RZ, RZ, R21 ;  /* 0x000000ffff0d7224 */ /* 0x000fe200078e0015 */
[----:B----4-:R-:W-:Y:S01]  /*33a30*/  MOV R15, 0xffffffff ;  /* 0xffffffff000f7802 */ /* 0x010fe20000000f00 */
[----:B------:R-:W-:Y:S02]  /*33a40*/  IMAD.MOV.U32 R12, RZ, RZ, 0x2 ;  /* 0x00000002ff0c7424 */ /* 0x000fe400078e00ff */
[----:B------:R-:W-:-:S07]  /*33a50*/  IMAD.MOV.U32 R11, RZ, RZ, 0x181f ;  /* 0x0000181fff0b7424 */ /* 0x000fce00078e00ff */
[----:B0123--:R-:W-:Y:S05]  /*33a60*/  WARPSYNC.COLLECTIVE R15, `(.L_x_4782) ;  /* 0x000000000f087348 */ /* 0x00ffea0003c00000 */
[----:B--2---:R2:W4:Y:S02]  /*33a70*/  SHFL.IDX P6, R14, R13, R12, R11 ;  /* 0x0000000c0d0e7389 */ /* 0x00452400000c000b */
[----:B01234-:R-:W-:Y:S01]  /*33a80*/  ENDCOLLECTIVE ;  /* 0x000000000000791b */ /* 0x01ffe20003800000 */
.L_x_4782:
[----:B------:R-:W-:Y:S05]  /*33a90*/  BSYNC B1 ;  /* 0x0000000000017941 */ /* 0x000fea0003800000 */
.L_x_4781:
        /* <DEDUP_REMOVED lines=8> */
.L_x_4783:
[----:B------:R-:W-:Y:S05]  /*33b20*/  BRA `(.L_x_4784) ;  /* 0xfffffefc00cc7947 */ /* 0x000fea000383ffff */
.L_x_4468:
[----:B------:R-:W-:Y:S01]  /*33b30*/  BSSY B1, `(.L_x_4785) ;  /* 0x0000008000017945 */ /* 0x000fe20003800000 */
[----:B------:R-:W-:Y:S01]  /*33b40*/  IMAD.MOV.U32 R13, RZ, RZ, R21 ;  /* 0x000000ffff0d7224 */ /* 0x000fe200078e0015 */
[----:B------:R-:W-:Y:S01]  /*33b50*/  MOV R12, 0x3 ;  /* 0x00000003000c7802 */ /* 0x000fe20000000f00 */
[----:B------:R-:W-:Y:S02]  /*33b60*/  IMAD.MOV.U32 R11, RZ, RZ, 0x181f ;  /* 0x0000181fff0b7424 */ /* 0x000fe400078e00ff */
[----:B----4-:R-:W-:-:S07]  /*33b70*/  IMAD.MOV.U32 R15, RZ, RZ, -0x1 ;  /* 0xffffffffff0f7424 */ /* 0x010fce00078e00ff */
[----:B0123--:R-:W-:Y:S05]  /*33b80*/  WARPSYNC.COLLECTIVE R15, `(.L_x_4786) ;  /* 0x000000000f087348 */ /* 0x00ffea0003c00000 */
[----:B--2---:R2:W4:Y:S02]  /*33b90*/  SHFL.IDX P6, R14, R13, R12, R11 ;  /* 0x0000000c0d0e7389 */ /* 0x00452400000c000b */
[----:B01234-:R-:W-:Y:S01]  /*33ba0*/  ENDCOLLECTIVE ;  /* 0x000000000000791b */ /* 0x01ffe20003800000 */
.L_x_4786:
[----:B------:R-:W-:Y:S05]  /*33bb0*/  BSYNC B1 ;  /* 0x0000000000017941 */ /* 0x000fea0003800000 */
.L_x_4785:
        /* <DEDUP_REMOVED lines=8> */
.L_x_4787:
[----:B------:R-:W-:Y:S05]  /*33c40*/  BRA `(.L_x_4788) ;  /* 0xfffffefc00dc7947 */ /* 0x000fea000383ffff */
.L_x_4470:
[----:B------:R-:W-:Y:S02]  /*33c50*/  IMAD.MOV.U32 R13, RZ, RZ, R41 ;  /* 0x000000ffff0d7224 */ /* 0x000fe400078e0029 */
[----:B------:R-:W-:Y:S02]  /*33c60*/  IMAD.MOV.U32 R12, RZ, RZ, RZ ;  /* 0x000000ffff0c7224 */ /* 0x000fe400078e00ff */
[----:B------:R-:W-:Y:S02]  /*33c70*/  IMAD.MOV.U32 R11, RZ, RZ, 0x1c1f ;  /* 0x00001c1fff0b7424 */ /* 0x000fe400078e00ff */
[----:B------:R-:W-:-:S07]  /*33c80*/  IMAD.MOV.U32 R15, RZ, RZ, -0x1 ;  /* 0xffffffffff0f7424 */ /* 0x000fce00078e00ff */
[----:B------:R-:W-:Y:S05]  /*33c90*/  WARPSYNC.COLLECTIVE R15, `(.L_x_4789) ;  /* 0x000000000f087348 */ /* 0x000fea0003c00000 */
[----:B------:R0:W1:Y:S02]  /*33ca0*/  SHFL.IDX P6, R14, R13, R12, R11 ;  /* 0x0000000c0d0e7389 */ /* 0x00006400000c000b */
[----:B01----:R-:W-:Y:S01]  /*33cb0*/  ENDCOLLECTIVE ;  /* 0x000000000000791b */ /* 0x003fe20003800000 */
.L_x_4789:
[----:B------:R-:W-:Y:S02]  /*33cc0*/  IMAD.MOV.U32 R13, RZ, RZ, R40 ;  /* 0x000000ffff0d7224 */ /* 0x000fe400078e0028 */
[----:B------:R-:W-:-:S07]  /*33cd0*/  IMAD.MOV.U32 R42, RZ, RZ, R14 ;  /* 0x000000ffff2a7224 */ /* 0x000fce00078e000e */
[----:B------:R-:W-:Y:S05]  /*33ce0*/  WARPSYNC.COLLECTIVE R15, `(.L_x_4790) ;  /* 0x000000000f087348 */ /* 0x000fea0003c00000 */
[----:B------:R0:W1:Y:S02]  /*33cf0*/  SHFL.IDX P6, R14, R13, R12, R11 ;  /* 0x0000000c0d0e7389 */ /* 0x00006400000c000b */
[----:B01----:R-:W-:Y:S01]  /*33d00*/  ENDCOLLECTIVE ;  /* 0x000000000000791b */ /* 0x003fe20003800000 */
.L_x_4790:
[----:B------:R-:W-:Y:S01]  /*33d10*/  MOV R43, R14 ;  /* 0x0000000e002b7202 */ /* 0x000fe20000000f00 */
[----:B------:R-:W-:Y:S06]  /*33d20*/  BRA `(.L_x_4791) ;  /* 0xffffff0000a47947 */ /* 0x000fec000383ffff */
.L_x_4473:
[----:B------:R-:W-:Y:S01]  /*33d30*/  BSSY B1, `(.L_x_4792) ;  /* 0x0000008000017945 */ /* 0x000fe20003800000 */
[----:B------:R-:W-:Y:S02]  /*33d40*/  IMAD.MOV.U32 R13, RZ, RZ, R41 ;  /* 0x000000ffff0d7224 */ /* 0x000fe400078e0029 */
[----:B------:R-:W-:Y:S02]  /*33d50*/  IMAD.MOV.U32 R12, RZ, RZ, 0x1 ;  /* 0x00000001ff0c7424 */ /* 0x000fe400078e00ff */
[----:B------:R-:W-:Y:S02]  /*33d60*/  IMAD.MOV.U32 R11, RZ, RZ, 0x1c1f ;  /* 0x00001c1fff0b7424 */ /* 0x000fe400078e00ff */
[----:B------:R-:W-:-:S07]  /*33d70*/  IMAD.MOV.U32 R15, RZ, RZ, -0x1 ;  /* 0xffffffffff0f7424 */ /* 0x000fce00078e00ff */
[----:B0123--:R-:W-:Y:S05]  /*33d80*/  WARPSYNC.COLLECTIVE R15, `(.L_x_4793) ;  /* 0x000000000f087348 */ /* 0x00ffea0003c00000 */
[----:B------:R4:W0:Y:S02]  /*33d90*/  SHFL.IDX P6, R14, R13, R12, R11 ;  /* 0x0000000c0d0e7389 */ /* 0x00082400000c000b */
[----:B01234-:R-:W-:Y:S01]  /*33da0*/  ENDCOLLECTIVE ;  /* 0x000000000000791b */ /* 0x01ffe20003800000 */
.L_x_4793:
[----:B------:R-:W-:Y:S05]  /*33db0*/  BSYNC B1 ;  /* 0x0000000000017941 */ /* 0x000fea0003800000 */
.L_x_4792:
        /* <DEDUP_REMOVED lines=8> */
.L_x_4794:
[----:B------:R-:W-:Y:S05]  /*33e40*/  BRA `(.L_x_4795) ;  /* 0xffffff0c00747947 */ /* 0x000fea000383ffff */
.L_x_4477:
[----:B------:R-:W-:Y:S02]  /*33e50*/  IMAD.MOV.U32 R13, RZ, RZ, R3 ;  /* 0x000000ffff0d7224 */ /* 0x000fe400078e0003 */
[----:B------:R-:W-:Y:S02]  /*33e60*/  IMAD.MOV.U32 R12, RZ, RZ, RZ ;  /* 0x000000ffff0c7224 */ /* 0x000fe400078e00ff */
[----:B------:R-:W-:Y:S02]  /*33e70*/  IMAD.MOV.U32 R11, RZ, RZ, 0x181f ;  /* 0x0000181fff0b7424 */ /* 0x000fe400078e00ff */
[----:B------:R-:W-:-:S07]  /*33e80*/  IMAD.MOV.U32 R15, RZ, RZ, -0x1 ;  /* 0xffffffffff0f7424 */ /* 0x000fce00078e00ff */
[----:B0-----:R-:W-:Y:S05]  /*33e90*/  WARPSYNC.COLLECTIVE R15, `(.L_x_4796) ;  /* 0x000000000f087348 */ /* 0x001fea0003c00000 */
[----:B------:R1:W2:Y:S02]  /*33ea0*/  SHFL.IDX P6, R14, R13, R12, R11 ;  /* 0x0000000c0d0e7389 */ /* 0x0002a400000c000b */
[----:B012---:R-:W-:Y:S01]  /*33eb0*/  ENDCOLLECTIVE ;  /* 0x000000000000791b */ /* 0x007fe20003800000 */
.L_x_4796:
[----:B------:R-:W-:Y:S01]  /*33ec0*/  IMAD.MOV.U32 R13, RZ, RZ, R2 ;  /* 0x000000ffff0d7224 */ /* 0x000fe200078e0002 */
[----:B------:R-:W-:-:S07]  /*33ed0*/  MOV R0, R14 ;  /* 0x0000000e00007202 */ /* 0x000fce0000000f00 */
[----:B------:R-:W-:Y:S05]  /*33ee0*/  WARPSYNC.COLLECTIVE R15, `(.L_x_4797) ;  /* 0x000000000f087348 */ /* 0x000fea0003c00000 */
[----:B------:R0:W1:Y:S02]  /*33ef0*/  SHFL.IDX P6, R14, R13, R12, R11 ;  /* 0x0000000c0d0e7389 */ /* 0x00006400000c000b */
[----:B01----:R-:W-:Y:S01]  /*33f00*/  ENDCOLLECTIVE ;  /* 0x000000000000791b */ /* 0x003fe20003800000 */
.L_x_4797:
[----:B------:R-:W-:Y:S05]  /*33f10*/  BRA `(.L_x_4798) ;  /* 0xffffff2400247947 */ /* 0x000fea000383ffff */
.L_x_4480:
[----:B------:R-:W-:Y:S01]  /*33f20*/  BSSY B1, `(.L_x_4799) ;  /* 0x0000008000017945 */ /* 0x000fe20003800000 */
[----:B----4-:R-:W-:Y:S02]  /*33f30*/  IMAD.MOV.U32 R13, RZ, RZ, R3 ;  /* 0x000000ffff0d7224 */ /* 0x010fe400078e0003 */
[----:B------:R-:W-:Y:S02]  /*33f40*/  IMAD.MOV.U32 R12, RZ, RZ, 0x1 ;  /* 0x00000001ff0c7424 */ /* 0x000fe400078e00ff */
[----:B------:R-:W-:Y:S02]  /*33f50*/  IMAD.MOV.U32 R11, RZ, RZ, 0x181f ;  /* 0x0000181fff0b7424 */ /* 0x000fe400078e00ff */
[----:B------:R-:W-:-:S07]  /*33f60*/  IMAD.MOV.U32 R15, RZ, RZ, -0x1 ;  /* 0xffffffffff0f7424 */ /* 0x000fce00078e00ff */
[----:B0123--:R-:W-:Y:S05]  /*33f70*/  WARPSYNC.COLLECTIVE R15, `(.L_x_4800) ;  /* 0x000000000f087348 */ /* 0x00ffea0003c00000 */
[----:B---3--:R3:W4:Y:S02]  /*33f80*/  SHFL.IDX P6, R14, R13, R12, R11 ;  /* 0x0000000c0d0e7389 */ /* 0x00872400000c000b */
[----:B01234-:R-:W-:Y:S01]  /*33f90*/  ENDCOLLECTIVE ;  /* 0x000000000000791b */ /* 0x01ffe20003800000 */
.L_x_4800:
[----:B------:R-:W-:Y:S05]  /*33fa0*/  BSYNC B1 ;  /* 0x0000000000017941 */ /* 0x000fea0003800000 */
.L_x_4799:
        /* <DEDUP_REMOVED lines=8> */
.L_x_4801:
[----:B------:R-:W-:Y:S05]  /*34030*/  BRA `(.L_x_4802) ;  /* 0xffffff2400387947 */ /* 0x000fea000383ffff */
.L_x_4483:
[----:B------:R-:W-:Y:S01]  /*34040*/  BSSY B1, `(.L_x_4803) ;  /* 0x0000008000017945 */ /* 0x000fe20003800000 */
[----:B----4-:R-:W-:Y:S01]  /*34050*/  IMAD.MOV.U32 R13, RZ, RZ, R3 ;  /* 0x000000ffff0d7224 */ /* 0x010fe200078e0003 */
[----:B------:R-:W-:Y:S01]  /*34060*/  MOV R15, 0xffffffff ;  /* 0xffffffff000f7802 */ /* 0x000fe20000000f00 */
[----:B------:R-:W-:Y:S02]  /*34070*/  IMAD.MOV.U32 R12, RZ, RZ, 0x2 ;  /* 0x00000002ff0c7424 */ /* 0x000fe400078e00ff */
[----:B------:R-:W-:-:S07]  /*34080*/  IMAD.MOV.U32 R11, RZ, RZ, 0x181f ;  /* 0x0000181fff0b7424 */ /* 0x000fce00078e00ff */
[----:B0123--:R-:W-:Y:S05]  /*34090*/  WARPSYNC.COLLECTIVE R15, `(.L_x_4804) ;  /* 0x000000000f087348 */ /* 0x00ffea0003c00000 */
[----:B---3--:R3:W4:Y:S02]  /*340a0*/  SHFL.IDX P6, R14, R13, R12, R11 ;  /* 0x0000000c0d0e7389 */ /* 0x00872400000c000b */
[----:B01234-:R-:W-:Y:S01]  /*340b0*/  ENDCOLLECTIVE ;  /* 0x000000000000791b */ /* 0x01ffe20003800000 */
.L_x_4804:
[----:B------:R-:W-:Y:S05]  /*340c0*/  BSYNC B1 ;  /* 0x0000000000017941 */ /* 0x000fea0003800000 */
.L_x_4803:
        /* <DEDUP_REMOVED lines=8> */
.L_x_4805:
[----:B------:R-:W-:Y:S05]  /*34150*/  BRA `(.L_x_4806) ;  /* 0xffffff2400487947 */ /* 0x000fea000383ffff */
.L_x_4486:
[----:B------:R-:W-:Y:S01]  /*34160*/  BSSY B1, `(.L_x_4807) ;  /* 0x0000008000017945 */ /* 0x000fe20003800000 */
[----:B0-----:R-:W-:Y:S01]  /*34170*/  IMAD.MOV.U32 R13, RZ, RZ, R3 ;  /* 0x000000ffff0d7224 */ /* 0x001fe200078e0003 */
[----:B------:R-:W-:Y:S01]  /*34180*/  MOV R12, 0x3 ;  /* 0x00000003000c7802 */ /* 0x000fe20000000f00 */
[----:B------:R-:W-:Y:S02]  /*34190*/  IMAD.MOV.U32 R11, RZ, RZ, 0x181f ;  /* 0x0000181fff0b7424 */ /* 0x000fe400078e00ff */
[----:B------:R-:W-:-:S07]  /*341a0*/  IMAD.MOV.U32 R15, RZ, RZ, -0x1 ;  /* 0xffffffffff0f7424 */ /* 0x000fce00078e00ff */
[----:B-1234-:R-:W-:Y:S05]  /*341b0*/  WARPSYNC.COLLECTIVE R15, `(.L_x_4808) ;  /* 0x000000000f087348 */ /* 0x01efea0003c00000 */
[----:B----4-:R0:W4:Y:S02]  /*341c0*/  SHFL.IDX P6, R14, R13, R12, R11 ;  /* 0x0000000c0d0e7389 */ /* 0x01012400000c000b */
[----:B01234-:R-:W-:Y:S01]  /*341d0*/  ENDCOLLECTIVE ;  /* 0x000000000000791b */ /* 0x01ffe20003800000 */
.L_x_4808:
[----:B------:R-:W-:Y:S05]  /*341e0*/  BSYNC B1 ;  /* 0x0000000000017941 */ /* 0x000fea0003800000 */
.L_x_4807:
        /* <DEDUP_REMOVED lines=8> */
.L_x_4809:
[----:B------:R-:W-:Y:S05]  /*34270*/  BRA `(.L_x_4810) ;  /* 0xffffff2400587947 */ /* 0x000fea000383ffff */
.L_x_4502:
        /* <DEDUP_REMOVED lines=8> */
[----:B------:R-:W-:Y:S05]  /*34300*/  WARPSYNC.COLLECTIVE R15, `(.L_x_4812) ;  /* 0x000000000f087348 */ /* 0x000fea0003c00000 */
[----:B------:R0:W1:Y:S02]  /*34310*/  SHFL.IDX P6, R14, R13, R12, R11 ;  /* 0x0000000c0d0e7389 */ /* 0x00006400000c000b */
[----:B01----:R-:W-:Y:S01]  /*34320*/  ENDCOLLECTIVE ;  /* 0x000000000000791b */ /* 0x003fe20003800000 */
.L_x_4812:
[----:B------:R-:W-:Y:S05]  /*34330*/  BSYNC B1 ;  /* 0x0000000000017941 */ /* 0x000fea0003800000 */
.L_x_4811:
[----:B------:R-:W-:Y:S05]  /*34340*/  BRA `(.L_x_4813) ;  /* 0xffffff3c007c7947 */ /* 0x000fea000383ffff */
.L_x_4504:
[----:B------:R-:W-:Y:S01]  /*34350*/  BSSY B1, `(.L_x_4814) ;  /* 0x0000006000017945 */ /* 0x000fe20003800000 */
[----:B------:R-:W-:-:S07]  /*34360*/  IMAD.MOV.U32 R15, RZ, RZ, -0x1 ;  /* 0xffffffffff0f7424 */ /* 0x000fce00078e00ff */
[----:B0-----:R-:W-:Y:S05]  /*34370*/  WARPSYNC.COLLECTIVE R15, `(.L_x_4815) ;  /* 0x000000000f0c7348 */ /* 0x001fea0003c00000 */
[----:B------:R-:W-:Y:S02]  /*34380*/  ELECT P6, UR62, PT ;  /* 0x00000000003e782f */ /* 0x000fe400038c0000 */
[----:B------:R-:W-:Y:S01]  /*34390*/  MOV R14, UR62 ;  /* 0x0000003e000e7c02 */ /* 0x000fe20008000f00 */
[----:B0-----:R-:W-:Y:S10]  /*343a0*/  ENDCOLLECTIVE ;  /* 0x000000000000791b */ /* 0x001ff40003800000 */
.L_x_4815:
[----:B------:R-:W-:Y:S05]  /*343b0*/  BSYNC B1 ;  /* 0x0000000000017941 */ /* 0x000fea0003800000 */
.L_x_4814:
[----:B------:R-:W-:Y:S05]  /*343c0*/  BRA `(.L_x_4503) ;  /* 0xffffff3c00747947 */ /* 0x000fea000383ffff */
.L_x_4506:
[----:B0-----:R0:W1:Y:S02]  /*343d0*/  SYNCS.PHASECHK.TRANS64.TRYWAIT P0, [R17+URZ+0x33420], R7 ;  /* 0x03342007110075a7 */ /* 0x001064000800017f */
[----:B-1----:R-:W-:Y:S05]  /*343e0*/  @!P0 NANOSLEEP.SYNCS 0x989680 ;  /* 0x009896800000895d */ /* 0x002fea0003900000 */
[----:B------:R-:W1:Y:S02]  /*343f0*/  @!P0 SYNCS.PHASECHK.TRANS64 P0, [R17+URZ+0x33420], R7 ;  /* 0x03342007110085a7 */ /* 0x000e64000800007f */
[----:B-1----:R-:W-:Y:S05]  /*34400*/  @!P0 BRA `(.L_x_4506) ;  /* 0xfffffffc00f08947 */ /* 0x002fea000383ffff */
[----:B------:R-:W-:Y:S05]  /*34410*/  BRA `(.L_x_4816) ;  /* 0xffffff3c00847947 */ /* 0x000fea000383ffff */
.L_x_4510:
[----:B-1----:R1:W2:Y:S02]  /*34420*/  SYNCS.PHASECHK.TRANS64.TRYWAIT P0, [R11+URZ+0x334a0], R10 ;  /* 0x0334a00a0b0075a7 */ /* 0x0022a4000800017f */
[----:B--2---:R-:W-:Y:S05]  /*34430*/  @!P0 NANOSLEEP.SYNCS 0x989680 ;  /* 0x009896800000895d */ /* 0x004fea0003900000 */
[----:B------:R-:W2:Y:S02]  /*34440*/  @!P0 SYNCS.PHASECHK.TRANS64 P0, [R11+URZ+0x334a0], R10 ;  /* 0x0334a00a0b0085a7 */ /* 0x000ea4000800007f */
[----:B--2---:R-:W-:Y:S05]  /*34450*/  @!P0 BRA `(.L_x_4510) ;  /* 0xfffffffc00f08947 */ /* 0x004fea000383ffff */
[----:B------:R-:W-:Y:S05]  /*34460*/  BRA `(.L_x_4817) ;  /* 0xffffff3c00a07947 */ /* 0x000fea000383ffff */
.L_x_4517:
[----:B0-----:R0:W2:Y:S02]  /*34470*/  SYNCS.PHASECHK.TRANS64.TRYWAIT P0, [R11+URZ+0x334c0], R10 ;  /* 0x0334c00a0b0075a7 */ /* 0x0010a4000800017f */
[----:B--2---:R-:W-:Y:S05]  /*34480*/  @!P0 NANOSLEEP.SYNCS 0x989680 ;  /* 0x009896800000895d */ /* 0x004fea0003900000 */
[----:B------:R-:W2:Y:S02]  /*34490*/  @!P0 SYNCS.PHASECHK.TRANS64 P0, [R11+URZ+0x334c0], R10 ;  /* 0x0334c00a0b0085a7 */ /* 0x000ea4000800007f */
[----:B--2---:R-:W-:Y:S05]  /*344a0*/  @!P0 BRA `(.L_x_4517) ;  /* 0xfffffffc00f08947 */ /* 0x004fea000383ffff */
[----:B------:R-:W-:Y:S05]  /*344b0*/  BRA `(.L_x_4818) ;  /* 0xffffff40009c7947 */ /* 0x000fea000383ffff */
.L_x_4526:
[----:B0-----:R0:W1:Y:S02]  /*344c0*/  SYNCS.PHASECHK.TRANS64.TRYWAIT P2, [R10+URZ+0x334a0], R9 ;  /* 0x0334a0090a0075a7 */ /* 0x001064000804017f */
[----:B-1----:R-:W-:Y:S05]  /*344d0*/  @!P2 NANOSLEEP.SYNCS 0x989680 ;  /* 0x009896800000a95d */ /* 0x002fea0003900000 */
[----:B------:R-:W1:Y:S02]  /*344e0*/  @!P2 SYNCS.PHASECHK.TRANS64 P2, [R10+URZ+0x334a0], R9 ;  /* 0x0334a0090a00a5a7 */ /* 0x000e64000804007f */
[----:B-1----:R-:W-:Y:S05]  /*344f0*/  @!P2 BRA `(.L_x_4526) ;  /* 0xfffffffc00f0a947 */ /* 0x002fea000383ffff */
[----:B------:R-:W-:Y:S05]  /*34500*/  BRA `(.L_x_4819) ;  /* 0xffffff4400dc7947 */ /* 0x000fea000383ffff */
.L_x_4533:
[----:B-1----:R1:W2:Y:S02]  /*34510*/  SYNCS.PHASECHK.TRANS64.TRYWAIT P2, [R10+URZ+0x334c0], R9 ;  /* 0x0334c0090a0075a7 */ /* 0x0022a4000804017f */
[----:B--2---:R-:W-:Y:S05]  /*34520*/  @!P2 NANOSLEEP.SYNCS 0x989680 ;  /* 0x009896800000a95d */ /* 0x004fea0003900000 */
[----:B------:R-:W2:Y:S02]  /*34530*/  @!P2 SYNCS.PHASECHK.TRANS64 P2, [R10+URZ+0x334c0], R9 ;  /* 0x0334c0090a00a5a7 */ /* 0x000ea4000804007f */
[----:B--2---:R-:W-:Y:S05]  /*34540*/  @!P2 BRA `(.L_x_4533) ;  /* 0xfffffffc00f0a947 */ /* 0x004fea000383ffff */
[----:B------:R-:W-:Y:S05]  /*34550*/  BRA `(.L_x_4820) ;  /* 0xffffff4800d47947 */ /* 0x000fea000383ffff */
.L_x_4552:
[----:B------:R-:W1:Y:S01]  /*34560*/  S2R R20, SR_TID.X ;  /* 0x0000000000147919 */ /* 0x000e620000002100 */
[----:B------:R-:W-:Y:S01]  /*34570*/  BSSY B0, `(.L_x_4821) ;  /* 0x0000009000007945 */ /* 0x000fe20003800000 */
[----:B------:R-:W-:Y:S01]  /*34580*/  IMAD.MOV.U32 R12, RZ, RZ, RZ ;  /* 0x000000ffff0c7224 */ /* 0x000fe200078e00ff */
[----:B------:R-:W-:Y:S01]  /*34590*/  MOV R11, 0x1f ;  /* 0x0000001f000b7802 */ /* 0x000fe20000000f00 */
[----:B------:R-:W-:Y:S01]  /*345a0*/  IMAD.MOV.U32 R15, RZ, RZ, -0x1 ;  /* 0xffffffffff0f7424 */ /* 0x000fe200078e00ff */
[----:B-1----:R-:W-:-:S04]  /*345b0*/  SHF.R.U32.HI R13, RZ, 0x5, R20 ;  /* 0x00000005ff0d7819 */ /* 0x002fc80000011614 */
[----:B------:R-:W-:-:S07]  /*345c0*/  LOP3.LUT R13, R13, 0x3, RZ, 0xc0, !PT ;  /* 0x000000030d0d7812 */ /* 0x000fce00078ec0ff */
[----:B0----5:R-:W-:Y:S05]  /*345d0*/  WARPSYNC.COLLECTIVE R15, `(.L_x_4822) ;  /* 0x000000000f087348 */ /* 0x021fea0003c00000 */
[----:B------:R1:W2:Y:S02]  /*345e0*/  SHFL.IDX P6, R14, R13, R12, R11 ;  /* 0x0000000c0d0e7389 */ /* 0x0002a400000c000b */
[----:B012--5:R-:W-:Y:S01]  /*345f0*/  ENDCOLLECTIVE ;  /* 0x000000000000791b */ /* 0x027fe20003800000 */
.L_x_4822:
[----:B------:R-:W-:Y:S05]  /*34600*/  BSYNC B0 ;  /* 0x0000000000007941 */ /* 0x000fea0003800000 */
.L_x_4821:
[----:B------:R-:W-:Y:S05]  /*34610*/  BRA `(.L_x_4823) ;  /* 0xffffff5c00847947 */ /* 0x000fea000383ffff */
.L_x_4555:
[----:B-1----:R-:W2:Y:S02]  /*34620*/  LDL R0, [R1+0x28] ;  /* 0x0000280001007983 */ /* 0x002ea40000100800 */
[----:B--2---:R1:W2:Y:S02]  /*34630*/  SYNCS.PHASECHK.TRANS64.TRYWAIT P0, [R4+URZ+0x33480], R0 ;  /* 0x03348000040075a7 */ /* 0x0042a4000800017f */
[----:B--2---:R-:W-:Y:S05]  /*34640*/  @!P0 NANOSLEEP.SYNCS 0x989680 ;  /* 0x009896800000895d */ /* 0x004fea0003900000 */
[----:B------:R-:W2:Y:S02]  /*34650*/  @!P0 SYNCS.PHASECHK.TRANS64 P0, [R4+URZ+0x33480], R0 ;  /* 0x03348000040085a7 */ /* 0x000ea4000800007f */
[----:B--2---:R-:W-:Y:S05]  /*34660*/  @!P0 BRA `(.L_x_4555) ;  /* 0xfffffffc00ec8947 */ /* 0x004fea000383ffff */
[----:B------:R-:W-:Y:S05]  /*34670*/  BRA `(.L_x_4824) ;  /* 0xffffff5c00987947 */ /* 0x000fea000383ffff */
.L_x_4556:
[----:B------:R-:W-:Y:S01]  /*34680*/  BSSY B0, `(.L_x_4825) ;  /* 0x0000008000007945 */ /* 0x000fe20003800000 */
[----:B------:R-:W-:Y:S02]  /*34690*/  IMAD.MOV.U32 R13, RZ, RZ, R20 ;  /* 0x000000ffff0d7224 */ /* 0x000fe400078e0014 */
[----:B0-----:R-:W-:Y:S02]  /*346a0*/  IMAD.MOV.U32 R12, RZ, RZ, RZ ;  /* 0x000000ffff0c7224 */ /* 0x001fe400078e00ff */
[----:B------:R-:W-:Y:S02]  /*346b0*/  IMAD.MOV.U32 R11, RZ, RZ, 0x1c1f ;  /* 0x00001c1fff0b7424 */ /* 0x000fe400078e00ff */
[----:B------:R-:W-:-:S07]  /*346c0*/  IMAD.MOV.U32 R15, RZ, RZ, -0x1 ;  /* 0xffffffffff0f7424 */ /* 0x000fce00078e00ff */
[----:B------:R-:W-:Y:S05]  /*346d0*/  WARPSYNC.COLLECTIVE R15, `(.L_x_4826) ;  /* 0x000000000f087348 */ /* 0x000fea0003c00000 */
[----:B------:R0:W1:Y:S02]  /*346e0*/  SHFL.IDX P6, R14, R13, R12, R11 ;  /* 0x0000000c0d0e7389 */ /* 0x00006400000c000b */
[----:B01----:R-:W-:Y:S01]  /*346f0*/  ENDCOLLECTIVE ;  /* 0x000000000000791b */ /* 0x003fe20003800000 */
.L_x_4826:
[----:B------:R-:W-:Y:S05]  /*34700*/  BSYNC B0 ;  /* 0x0000000000007941 */ /* 0x000fea0003800000 */
.L_x_4825:
[----:B------:R-:W0:Y:S01]  /*34710*/  S2R R3, SR_TID.X ;  /* 0x0000000000037919 */ /* 0x000e220000002100 */
[----:B------:R-:W-:Y:S01]  /*34720*/  MOV R13, R10 ;  /* 0x0000000a000d7202 */ /* 0x000fe20000000f00 */
[----:B------:R-:W-:Y:S02]  /*34730*/  IMAD.MOV.U32 R12, RZ, RZ, RZ ;  /* 0x000000ffff0c7224 */ /* 0x000fe400078e00ff */
[----:B------:R-:W-:Y:S02]  /*34740*/  IMAD.MOV.U32 R11, RZ, RZ, 0x1c1f ;  /* 0x00001c1fff0b7424 */ /* 0x000fe400078e00ff */
[----:B------:R-:W-:Y:S02]  /*34750*/  IMAD.MOV.U32 R15, RZ, RZ, -0x1 ;  /* 0xffffffffff0f7424 */ /* 0x000fe400078e00ff */
[----:B------:R-:W-:-:S07]  /*34760*/  IMAD.MOV.U32 R0, RZ, RZ, R14 ;  /* 0x000000ffff007224 */ /* 0x000fce00078e000e */
[----:B0-----:R-:W-:Y:S05]  /*34770*/  WARPSYNC.COLLECTIVE R15, `(.L_x_4827) ;  /* 0x000000000f087348 */ /* 0x001fea0003c00000 */
[----:B------:R1:W2:Y:S02]  /*34780*/  SHFL.IDX P6, R14, R13, R12, R11 ;  /* 0x0000000c0d0e7389 */ /* 0x0002a400000c000b */
[----:B012---:R-:W-:Y:S01]  /*34790*/  ENDCOLLECTIVE ;  /* 0x000000000000791b */ /* 0x007fe20003800000 */
.L_x_4827:
[----:B------:R-:W0:Y:S01]  /*347a0*/  LDC R11, c[0x0][0x2f4] ;  /* 0x0000bd00ff0b7b82 */ /* 0x000e220000000800 */
[----:B------:R-:W-:Y:S02]  /*347b0*/  IMAD.SHL.U32 R15, R3, 0x10, RZ ;  /* 0x00000010030f7824 */ /* 0x000fe400078e00ff */
[----:B------:R-:W-:-:S03]  /*347c0*/  IMAD.MOV.U32 R2, RZ, RZ, R14 ;  /* 0x000000ffff027224 */ /* 0x000fc600078e000e */
[----:B------:R-:W-:-:S04]  /*347d0*/  LOP3.LUT R15, R15, 0x30, RZ, 0xc0, !PT ;  /* 0x000000300f0f7812 */ /* 0x000fc800078ec0ff */
[C---:B------:R-:W-:Y:S02]  /*347e0*/  IADD3 R2, P0, R15.reuse, R2, RZ ;  /* 0x000000020f027210 */ /* 0x040fe40007f1e0ff */
[----:B------:R-:W-:-:S03]  /*347f0*/  LOP3.LUT R12, R15, 0x40, RZ, 0xfc, !PT ;  /* 0x000000400f0c7812 */ /* 0x000fc600078efcff */
[----:B------:R-:W-:Y:S01]  /*34800*/  IMAD.X R3, RZ, RZ, R0, P0 ;  /* 0x000000ffff037224 */ /* 0x000fe200000e0600 */
[----:B------:R-:W-:Y:S02]  /*34810*/  IADD3 R0, R17, R21, RZ ;  /* 0x0000001511007210 */ /* 0x000fe40007ffe0ff */
[-C--:B0-----:R-:W-:Y:S01]  /*34820*/  ISETP.GE.AND P3, PT, R15, R11.reuse, PT ;  /* 0x0000000b0f00720c */ /* 0x081fe20003f66270 */
[----:B------:R-:W-:Y:S01]  /*34830*/  IMAD.MOV.U32 R13, RZ, RZ, R20 ;  /* 0x000000ffff0d7224 */ /* 0x000fe200078e0014 */
[----:B------:R-:W-:Y:S01]  /*34840*/  ISETP.GE.AND P2, PT, R12, R11, PT ;  /* 0x0000000b0c00720c */ /* 0x000fe20003f46270 */
[----:B------:R0:W5:Y:S01]  /*34850*/  LDL.LU R21, [R1+0x8] ;  /* 0x0000080001157983 */ /* 0x0001620000300800 */
[C---:B------:R-:W-:Y:S02]  /*34860*/  ISETP.LT.OR P0, PT, R9.reuse, 0x1, P3 ;  /* 0x000000010900780c */ /* 0x040fe40001f01670 */
[----:B------:R-:W-:Y:S02]  /*34870*/  ISETP.LT.OR P1, PT, R9, 0x1, P2 ;  /* 0x000000010900780c */ /* 0x000fe40001721670 */
[----:B------:R-:W-:Y:S01]  /*34880*/  LOP3.LUT R15, R15, 0x80, RZ, 0xfc, !PT ;  /* 0x000000800f0f7812 */ /* 0x000fe200078efcff */
[----:B------:R-:W-:-:S08]  /*34890*/  IMAD.MOV.U32 R12, RZ, RZ, 0x1 ;  /* 0x00000001ff0c7424 */ /* 0x000fd000078e00ff */
[----:B------:R-:W-:Y:S01]  /*348a0*/  @!PT LDS RZ, [RZ] ;  /* 0x00000000fffff984 */ /* 0x000fe20000000800 */
[----:B------:R-:W-:Y:S01]  /*348b0*/  @!PT LDS RZ, [RZ] ;  /* 0x00000000fffff984 */ /* 0x000fe20000000800 */
[----:B------:R-:W-:Y:S01]  /*348c0*/  @!PT LDS RZ, [RZ] ;  /* 0x00000000fffff984 */ /* 0x000fe20000000800 */
[----:B------:R0:W-:Y:S01]  /*348d0*/  LDGSTS.E.BYPASS.LTC128B.128 [R0+0xf200], desc[UR50][R2.64], !P0 ;  /* 0x0f20000002007fae */ /* 0x0001e2000c101d72 */
[----:B------:R-:W-:Y:S01]  /*348e0*/  ISETP.GE.AND P0, PT, R15, R11, PT ;  /* 0x0000000b0f00720c */ /* 0x000fe20003f06270 */
[----:B------:R-:W-:Y:S02]  /*348f0*/  IMAD.MOV.U32 R11, RZ, RZ, 0x1c1f ;  /* 0x00001c1fff0b7424 */ /* 0x000fe400078e00ff */
[----:B------:R-:W-:Y:S01]  /*34900*/  IMAD.MOV.U32 R15, RZ, RZ, -0x1 ;  /* 0xffffffffff0f7424 */ /* 0x000fe200078e00ff */
[----:B------:R0:W-:Y:S01]  /*34910*/  LDGSTS.E.BYPASS.LTC128B.128 [R0+0x11a00], desc[UR50][R2.64+0x40], !P1 ;  /* 0x11a0004002007fae */ /* 0x0001e2000c901d72 */
[----:B------:R-:W-:-:S13]  /*34920*/  ISETP.LT.OR P1, PT, R9, 0x1, P0 ;  /* 0x000000010900780c */ /* 0x000fda0000721670 */
[----:B0----5:R-:W-:Y:S05]  /*34930*/  WARPSYNC.COLLECTIVE R15, `(.L_x_4828) ;  /* 0x000000000f087348 */ /* 0x021fea0003c00000 */
[----:B------:R1:W2:Y:S02]  /*34940*/  SHFL.IDX P6, R14, R13, R12, R11 ;  /* 0x0000000c0d0e7389 */ /* 0x0002a400000c000b */
[----:B012--5:R-:W-:Y:S01]  /*34950*/  ENDCOLLECTIVE ;  /* 0x000000000000791b */ /* 0x027fe20003800000 */
.L_x_4828:
[----:B------:R-:W-:Y:S01]  /*34960*/  @!PT LDS RZ, [RZ] ;  /* 0x00000000fffff984 */ /* 0x000fe20000000800 */
[----:B------:R-:W-:Y:S01]  /*34970*/  @!PT LDS RZ, [RZ] ;  /* 0x00000000fffff984 */ /* 0x000fe20000000800 */
[----:B------:R-:W-:Y:S01]  /*34980*/  @!PT LDS RZ, [RZ] ;  /* 0x00000000fffff984 */ /* 0x000fe20000000800 */
[----:B------:R0:W-:Y:S01]  /*34990*/  LDGSTS.E.BYPASS.LTC128B.128 [R0+0x14200], desc[UR50][R2.64+0x80], !P1 ;  /* 0x1420008002007fae */ /* 0x0001e2000c901d72 */
[----:B------:R-:W-:Y:S01]  /*349a0*/  IMAD.MOV.U32 R13, RZ, RZ, R10 ;  /* 0x000000ffff0d7224 */ /* 0x000fe200078e000a */
[----:B0-----:R-:W0:Y:S01]  /*349b0*/  S2R R2, SR_TID.X ;  /* 0x0000000000027919 */ /* 0x001e220000002100 */
[----:B------:R-:W-:-:S07]  /*349c0*/  IMAD.MOV.U32 R3, RZ, RZ, R14 ;  /* 0x000000ffff037224 */ /* 0x000fce00078e000e */
[----:B0-----:R-:W-:Y:S05]  /*349d0*/  WARPSYNC.COLLECTIVE R15, `(.L_x_4829) ;  /* 0x000000000f087348 */ /* 0x001fea0003c00000 */
[----:B------:R1:W2:Y:S02]  /*349e0*/  SHFL.IDX P6, R14, R13, R12, R11 ;  /* 0x0000000c0d0e7389 */ /* 0x0002a400000c000b */
[----:B012---:R-:W-:Y:S01]  /*349f0*/  ENDCOLLECTIVE ;  /* 0x000000000000791b */ /* 0x007fe20003800000 */
.L_x_4829:
[----:B------:R-:W-:Y:S01]  /*34a00*/  SHF.L.U32 R15, R2, 0x4, RZ ;  /* 0x00000004020f7819 */ /* 0x000fe200000006ff */
[----:B------:R-:W-:-:S03]  /*34a10*/  IMAD.MOV.U32 R2, RZ, RZ, R14 ;  /* 0x000000ffff027224 */ /* 0x000fc600078e000e */
[----:B------:R-:W-:-:S04]  /*34a20*/  LOP3.LUT R15, R15, 0x30, RZ, 0xc0, !PT ;  /* 0x000000300f0f7812 */ /* 0x000fc800078ec0ff */
        /* <DEDUP_REMOVED lines=9> */
[----:B------:R-:W-:Y:S02]  /*34ac0*/  IMAD.MOV.U32 R12, RZ, RZ, 0x2 ;  /* 0x00000002ff0c7424 */ /* 0x000fe400078e00ff */
[----:B------:R-:W-:-:S10]  /*34ad0*/  IMAD.MOV.U32 R15, RZ, RZ, -0x1 ;  /* 0xffffffffff0f7424 */ /* 0x000fd400078e00ff */
[----:B0-----:R-:W-:Y:S05]  /*34ae0*/  WARPSYNC.COLLECTIVE R15, `(.L_x_4830) ;  /* 0x000000000f087348 */ /* 0x001fea0003c00000 */
[----:B------:R1:W2:Y:S02]  /*34af0*/  SHFL.IDX P6, R14, R13, R12, R11 ;  /* 0x0000000c0d0e7389 */ /* 0x0002a400000c000b */
[----:B012---:R-:W-:Y:S01]  /*34b00*/  ENDCOLLECTIVE ;  /* 0x000000000000791b */ /* 0x007fe20003800000 */
.L_x_4830:
[----:B------:R-:W-:Y:S01]  /*34b10*/  @!PT LDS RZ, [RZ] ;  /* 0x00000000fffff984 */ /* 0x000fe20000000800 */
[----:B------:R-:W-:Y:S01]  /*34b20*/  @!PT LDS RZ, [RZ] ;  /* 0x00000000fffff984 */ /* 0x000fe20000000800 */
[----:B------:R-:W-:Y:S01]  /*34b30*/  @!PT LDS RZ, [RZ] ;  /* 0x00000000fffff984 */ /* 0x000fe20000000800 */
[----:B------:R-:W-:Y:S01]  /*34b40*/  LDGSTS.E.BYPASS.LTC128B.128 [R0+0x12200], desc[UR50][R2.64+0x40], !P1 ;  /* 0x1220004002007fae */ /* 0x000fe2000c901d72 */
[----:B------:R-:W-:-:S13]  /*34b50*/  ISETP.LT.OR P1, PT, R9, 0x21, P0 ;  /* 0x000000210900780c */ /* 0x000fda0000721670 */
[----:B------:R0:W-:Y:S01]  /*34b60*/  LDGSTS.E.BYPASS.LTC128B.128 [R0+0x14a00], desc[UR50][R2.64+0x80], !P1 ;  /* 0x14a0008002007fae */ /* 0x0001e2000c901d72 */
[----:B------:R-:W-:Y:S01]  /*34b70*/  MOV R13, R10 ;  /* 0x0000000a000d7202 */ /* 0x000fe20000000f00 */
[----:B0-----:R-:W0:Y:S01]  /*34b80*/  S2R R2, SR_TID.X ;  /* 0x0000000000027919 */ /* 0x001e220000002100 */
[----:B------:R-:W-:-:S07]  /*34b90*/  IMAD.MOV.U32 R3, RZ, RZ, R14 ;  /* 0x000000ffff037224 */ /* 0x000fce00078e000e */
[----:B0-----:R-:W-:Y:S05]  /*34ba0*/  WARPSYNC.COLLECTIVE R15, `(.L_x_4831) ;  /* 0x000000000f087348 */ /* 0x001fea0003c00000 */
[----:B------:R1:W2:Y:S02]  /*34bb0*/  SHFL.IDX P6, R14, R13, R12, R11 ;  /* 0x0000000c0d0e7389 */ /* 0x0002a400000c000b */
[----:B012---:R-:W-:Y:S01]  /*34bc0*/  ENDCOLLECTIVE ;  /* 0x000000000000791b */ /* 0x007fe20003800000 */
.L_x_4831:
[----:B------:R-:W-:Y:S02]  /*34bd0*/  IMAD.SHL.U32 R15, R2, 0x10, RZ ;  /* 0x00000010020f7824 */ /* 0x000fe400078e00ff */
        /* <DEDUP_REMOVED lines=16> */
.L_x_4832:
[----:B------:R-:W-:Y:S01]  /*34ce0*/  @!PT LDS RZ, [RZ] ;  /* 0x00000000fffff984 */ /* 0x000fe20000000800 */
[----:B------:R-:W-:Y:S01]  /*34cf0*/  @!PT LDS RZ, [RZ] ;  /* 0x00000000fffff984 */ /* 0x000fe20000000800 */
[----:B------:R-:W-:Y:S01]  /*34d00*/  @!PT LDS RZ, [RZ] ;  /* 0x00000000fffff984 */ /* 0x000fe20000000800 */
[----:B------:R-:W-:Y:S01]  /*34d10*/  LDGSTS.E.BYPASS.LTC128B.128 [R0+0x12a00], desc[UR50][R2.64+0x40], !P1 ;  /* 0x12a0004002007fae */ /* 0x000fe2000c901d72 */
[----:B------:R-:W-:-:S13]  /*34d20*/  ISETP.LT.OR P1, PT, R9, 0x41, P0 ;  /* 0x000000410900780c */ /* 0x000fda0000721670 */
[----:B------:R0:W-:Y:S01]  /*34d30*/  LDGSTS.E.BYPASS.LTC128B.128 [R0+0x15200], desc[UR50][R2.64+0x80], !P1 ;  /* 0x1520008002007fae */ /* 0x0001e2000c901d72 */
[----:B------:R-:W-:Y:S01]  /*34d40*/  IMAD.MOV.U32 R13, RZ, RZ, R10 ;  /* 0x000000ffff0d7224 */ /* 0x000fe200078e000a */
[----:B0-----:R-:W0:Y:S01]  /*34d50*/  S2R R3, SR_TID.X ;  /* 0x0000000000037919 */ /* 0x001e220000002100 */
[----:B------:R-:W-:-:S07]  /*34d60*/  MOV R20, R14 ;  /* 0x0000000e00147202 */ /* 0x000fce0000000f00 */
[----:B0-----:R-:W-:Y:S05]  /*34d70*/  WARPSYNC.COLLECTIVE R15, `(.L_x_4833) ;  /* 0x000000000f087348 */ /* 0x001fea0003c00000 */
[----:B------:R1:W2:Y:S02]  /*34d80*/  SHFL.IDX P6, R14, R13, R12, R11 ;  /* 0x0000000c0d0e7389 */ /* 0x0002a400000c000b */
[----:B012---:R-:W-:Y:S01]  /*34d90*/  ENDCOLLECTIVE ;  /* 0x000000000000791b */ /* 0x007fe20003800000 */
.L_x_4833:
[----:B------:R-:W-:Y:S02]  /*34da0*/  IMAD.MOV.U32 R2, RZ, RZ, R14 ;  /* 0x000000ffff027224 */ /* 0x000fe400078e000e */
[----:B------:R-:W-:-:S05]  /*34db0*/  IMAD.SHL.U32 R3, R3, 0x10, RZ ;  /* 0x0000001003037824 */ /* 0x000fca00078e00ff */
[----:B------:R-:W-:-:S04]  /*34dc0*/  LOP3.LUT R3, R3, 0x30, RZ, 0xc0, !PT ;  /* 0x0000003003037812 */ /* 0x000fc800078ec0ff */
[----:B------:R-:W-:-:S05]  /*34dd0*/  IADD3 R2, P1, R3, R2, RZ ;  /* 0x0000000203027210 */ /* 0x000fca0007f3e0ff */
[----:B------:R-:W-:Y:S01]  /*34de0*/  IMAD.X R3, RZ, RZ, R20, P1 ;  /* 0x000000ffff037224 */ /* 0x000fe200008e0614 */
[----:B------:R-:W-:Y:S01]  /*34df0*/  ISETP.LT.OR P1, PT, R9, 0x61, P3 ;  /* 0x000000610900780c */ /* 0x000fe20001f21670 */
[----:B------:R-:W-:Y:S02]  /*34e00*/  IMAD.MOV.U32 R13, RZ, RZ, R26 ;  /* 0x000000ffff0d7224 */ /* 0x000fe400078e001a */
[----:B------:R-:W-:-:S10]  /*34e10*/  IMAD.MOV.U32 R12, RZ, RZ, RZ ;  /* 0x000000ffff0c7224 */ /* 0x000fd400078e00ff */
[----:B------:R-:W-:Y:S05]  /*34e20*/  WARPSYNC.COLLECTIVE R15, `(.L_x_4834) ;  /* 0x000000000f087348 */ /* 0x000fea0003c00000 */
[----:B------:R0:W1:Y:S02]  /*34e30*/  SHFL.IDX P6, R14, R13, R12, R11 ;  /* 0x0000000c0d0e7389 */ /* 0x00006400000c000b */
[----:B01----:R-:W-:Y:S01]  /*34e40*/  ENDCOLLECTIVE ;  /* 0x000000000000791b */ /* 0x003fe20003800000 */
.L_x_4834:
[----:B------:R-:W-:Y:S01]  /*34e50*/  @!PT LDS RZ, [RZ] ;  /* 0x00000000fffff984 */ /* 0x000fe20000000800 */
[----:B------:R-:W-:Y:S01]  /*34e60*/  @!PT LDS RZ, [RZ] ;  /* 0x00000000fffff984 */ /* 0x000fe20000000800 */
[----:B------:R-:W-:Y:S01]  /*34e70*/  @!PT LDS RZ, [RZ] ;  /* 0x00000000fffff984 */ /* 0x000fe20000000800 */
[----:B------:R-:W-:Y:S01]  /*34e80*/  LDGSTS.E.BYPASS.LTC128B.128 [R0+0x10a00], desc[UR50][R2.64], !P1 ;  /* 0x10a0000002007fae */ /* 0x000fe2000c901d72 */
[----:B------:R-:W-:-:S13]  /*34e90*/  ISETP.LT.OR P1, PT, R9, 0x61, P2 ;  /* 0x000000610900780c */ /* 0x000fda0001721670 */
[----:B------:R-:W-:Y:S01]  /*34ea0*/  LDGSTS.E.BYPASS.LTC128B.128 [R0+0x13200], desc[UR50][R2.64+0x40], !P1 ;  /* 0x1320004002007fae */ /* 0x000fe2000c901d72 */
[----:B------:R-:W-:Y:S01]  /*34eb0*/  ISETP.LT.OR P1, PT, R9, 0x61, P0 ;  /* 0x000000610900780c */ /* 0x000fe20000721670 */
[----:B------:R-:W-:-:S12]  /*34ec0*/  IMAD.MOV.U32 R13, RZ, RZ, R28 ;  /* 0x000000ffff0d7224 */ /* 0x000fd800078e001c */
[----:B------:R0:W-:Y:S02]  /*34ed0*/  LDGSTS.E.BYPASS.LTC128B.128 [R0+0x15a00], desc[UR50][R2.64+0x80], !P1 ;  /* 0x15a0008002007fae */ /* 0x0001e4000c901d72 */
[----:B0-----:R-:W-:-:S07]  /*34ee0*/  MOV R3, R14 ;  /* 0x0000000e00037202 */ /* 0x001fce0000000f00 */
[----:B------:R-:W-:Y:S05]  /*34ef0*/  WARPSYNC.COLLECTIVE R15, `(.L_x_4835) ;  /* 0x000000000f087348 */ /* 0x000fea0003c00000 */
[----:B------:R0:W1:Y:S02]  /*34f00*/  SHFL.IDX P6, R14, R13, R12, R11 ;  /* 0x0000000c0d0e7389 */ /* 0x00006400000c000b */
[----:B01----:R-:W-:Y:S01]  /*34f10*/  ENDCOLLECTIVE ;  /* 0x000000000000791b */ /* 0x003fe20003800000 */
.L_x_4835:
[----:B------:R-:W-:Y:S02]  /*34f20*/  LOP3.LUT R21, R21, 0xffffffbf, RZ, 0xc0, !PT ;  /* 0xffffffbf15157812 */ /* 0x000fe400078ec0ff */
[----:B------:R-:W-:-:S13]  /*34f30*/  ISETP.GE.AND P6, PT, R9, 0x81, PT ;  /* 0x000000810900780c */ /* 0x000fda0003fc6270 */
[----:B------:R-:W-:-:S05]  /*34f40*/  @P6 LOP3.LUT R21, R21, 0x40, RZ, 0xfc, !PT ;  /* 0x0000004015156812 */ /* 0x000fca00078efcff */
[----:B------:R2:W-:Y:S01]  /*34f50*/  STL [R1+0x8], R21 ;  /* 0x0000081501007387 */ /* 0x0005e20000100800 */
[----:B------:R-:W-:Y:S01]  /*34f60*/  IMAD.MOV.U32 R2, RZ, RZ, R14 ;  /* 0x000000ffff027224 */ /* 0x000fe200078e000e */
[C---:B------:R-:W-:Y:S02]  /*34f70*/  ISETP.GE.AND P5, PT, R9.reuse, 0x21, PT ;  /* 0x000000210900780c */ /* 0x040fe40003fa6270 */
[C---:B------:R-:W-:Y:S02]  /*34f80*/  ISETP.GE.AND P4, PT, R9.reuse, 0x41, PT ;  /* 0x000000410900780c */ /* 0x040fe40003f86270 */
[----:B------:R-:W-:Y:S01]  /*34f90*/  ISETP.GE.AND P1, PT, R9, 0x61, PT ;  /* 0x000000610900780c */ /* 0x000fe20003f26270 */
[----:B------:R-:W-:-:S12]  /*34fa0*/  BRA `(.L_x_4836) ;  /* 0xffffff5c00047947 */ /* 0x000fd8000383ffff */
.L_x_4561:
[----:B---3--:R-:W3:Y:S02]  /*34fb0*/  LDL R2, [R1+0x28] ;  /* 0x0000280001027983 */ /* 0x008ee40000100800 */
[----:B---3--:R3:W4:Y:S02]  /*34fc0*/  SYNCS.PHASECHK.TRANS64.TRYWAIT P0, [R4+URZ+0x33440], R2 ;  /* 0x03344002040075a7 */ /* 0x008724000800017f */
[----:B----4-:R-:W-:Y:S05]  /*34fd0*/  @!P0 NANOSLEEP.SYNCS 0x989680 ;  /* 0x009896800000895d */ /* 0x010fea0003900000 */
[----:B------:R-:W4:Y:S02]  /*34fe0*/  @!P0 SYNCS.PHASECHK.TRANS64 P0, [R4+URZ+0x33440], R2 ;  /* 0x03344002040085a7 */ /* 0x000f24000800007f */
[----:B----4-:R-:W-:Y:S05]  /*34ff0*/  @!P0 BRA `(.L_x_4561) ;  /* 0xfffffffc00ec8947 */ /* 0x010fea000383ffff */
[----:B------:R-:W-:Y:S05]  /*35000*/  BRA `(.L_x_4837) ;  /* 0xffffff5c00747947 */ /* 0x000fea000383ffff */
.L_x_4562:
[----:B------:R-:W-:Y:S01]  /*35010*/  BSSY B0, `(.L_x_4838) ;  /* 0x0000008000007945 */ /* 0x000fe20003800000 */
[----:B------:R-:W-:Y:S02]  /*35020*/  IMAD.MOV.U32 R13, RZ, RZ, R6 ;  /* 0x000000ffff0d7224 */ /* 0x000fe400078e0006 */
[----:B------:R-:W-:Y:S02]  /*35030*/  IMAD.MOV.U32 R12, RZ, RZ, RZ ;  /* 0x000000ffff0c7224 */ /* 0x000fe400078e00ff */
[----:B------:R-:W-:Y:S02]  /*35040*/  IMAD.MOV.U32 R11, RZ, RZ, 0x1c1f ;  /* 0x00001c1fff0b7424 */ /* 0x000fe400078e00ff */
[----:B------:R-:W-:-:S07]  /*35050*/  IMAD.MOV.U32 R15, RZ, RZ, -0x1 ;  /* 0xffffffffff0f7424 */ /* 0x000fce00078e00ff */
[----:B-12--5:R-:W-:Y:S05]  /*35060*/  WARPSYNC.COLLECTIVE R15, `(.L_x_4839) ;  /* 0x000000000f087348 */ /* 0x026fea0003c00000 */
[----:B------:R0:W3:Y:S02]  /*35070*/  SHFL.IDX P6, R14, R13, R12, R11 ;  /* 0x0000000c0d0e7389 */ /* 0x0000e400000c000b */
[----:B0123-5:R-:W-:Y:S01]  /*35080*/  ENDCOLLECTIVE ;  /* 0x000000000000791b */ /* 0x02ffe20003800000 */
.L_x_4839:
[----:B------:R-:W-:Y:S05]  /*35090*/  BSYNC B0 ;  /* 0x0000000000007941 */ /* 0x000fea0003800000 */
.L_x_4838:
[----:B------:R-:W0:Y:S01]  /*350a0*/  S2R R26, SR_TID.X ;  /* 0x00000000001a7919 */ /* 0x000e220000002100 */
[----:B------:R-:W-:Y:S01]  /*350b0*/  IMAD.MOV.U32 R13, RZ, RZ, R5 ;  /* 0x000000ffff0d7224 */ /* 0x000fe200078e0005 */
[----:B------:R-:W-:Y:S01]  /*350c0*/  MOV R2, R14 ;  /* 0x0000000e00027202 */ /* 0x000fe20000000f00 */
[----:B------:R-:W-:Y:S02]  /*350d0*/  IMAD.MOV.U32 R12, RZ, RZ, RZ ;  /* 0x000000ffff0c7224 */ /* 0x000fe400078e00ff */
[----:B------:R-:W-:Y:S02]  /*350e0*/  IMAD.MOV.U32 R11, RZ, RZ, 0x1c1f ;  /* 0x00001c1fff0b7424 */ /* 0x000fe400078e00ff */
[----:B------:R-:W-:-:S07]  /*350f0*/  IMAD.MOV.U32 R15, RZ, RZ, -0x1 ;  /* 0xffffffffff0f7424 */ /* 0x000fce00078e00ff */
[----:B0-----:R-:W-:Y:S05]  /*35100*/  WARPSYNC.COLLECTIVE R15, `(.L_x_4840) ;  /* 0x000000000f087348 */ /* 0x001fea0003c00000 */
[----:B------:R1:W2:Y:S02]  /*35110*/  SHFL.IDX P6, R14, R13, R12, R11 ;  /* 0x0000000c0d0e7389 */ /* 0x0002a400000c000b */
[----:B012---:R-:W-:Y:S01]  /*35120*/  ENDCOLLECTIVE ;  /* 0x000000000000791b */ /* 0x007fe20003800000 */
.L_x_4840:
[----:B------:R-:W-:Y:S02]  /*35130*/  IMAD.MOV.U32 R13, RZ, RZ, R6 ;  /* 0x000000ffff0d7224 */ /* 0x000fe400078e0006 */
[----:B------:R-:W-:Y:S02]  /*35140*/  IMAD.MOV.U32 R12, RZ, RZ, 0x1 ;  /* 0x00000001ff0c7424 */ /* 0x000fe400078e00ff */
[C---:B------:R-:W-:Y:S02]  /*35150*/  IMAD.SHL.U32 R21, R26.reuse, 0x10, RZ ;  /* 0x000000101a157824 */ /* 0x040fe400078e00ff */
[----:B------:R-:W-:Y:S02]  /*35160*/  IMAD.SHL.U32 R28, R26, 0x10, RZ ;  /* 0x000000101a1c7824 */ /* 0x000fe400078e00ff */
[----:B------:R-:W0:Y:S01]  /*35170*/  LDC R26, c[0x0][0x2f4] ;  /* 0x0000bd00ff1a7b82 */ /* 0x000e220000000800 */
[----:B------:R-:W-:Y:S02]  /*35180*/  LOP3.LUT P6, RZ, R20, 0x20, RZ, 0xc0, !PT ;  /* 0x0000002014ff7812 */ /* 0x000fe400078cc0ff */
[----:B------:R-:W-:-:S02]  /*35190*/  LOP3.LUT R21, R21, 0x30, RZ, 0xc0, !PT ;  /* 0x0000003015157812 */ /* 0x000fc400078ec0ff */
[----:B------:R-:W-:Y:S02]  /*351a0*/  MOV R3, R14 ;  /* 0x0000000e00037202 */ /* 0x000fe40000000f00 */
[----:B------:R-:W-:-:S04]  /*351b0*/  LOP3.LUT R28, R28, 0x30, RZ, 0xc0, !PT ;  /* 0x000000301c1c7812 */ /* 0x000fc800078ec0ff */
[C---:B------:R-:W-:Y:S02]  /*351c0*/  LOP3.LUT R29, R28.reuse, 0x40, RZ, 0xfc, !PT ;  /* 0x000000401c1d7812 */ /* 0x040fe400078efcff */
[----:B------:R-:W-:Y:S02]  /*351d0*/  LOP3.LUT R28, R28, 0x80, RZ, 0xfc, !PT ;  /* 0x000000801c1c7812 */ /* 0x000fe400078efcff */
[----:B------:R-:W-:-:S05]  /*351e0*/  @P6 IADD3 R3, P0, R21, R3, RZ ;  /* 0x0000000315036210 */ /* 0x000fca0007f1e0ff */
[----:B------:R-:W-:Y:S01]  /*351f0*/  @P6 IMAD.X R2, RZ, RZ, R2, P0 ;  /* 0x000000ffff026224 */ /* 0x000fe200000e0602 */
[----:B0-----:R-:W-:-:S04]  /*35200*/  ISETP.GE.AND P0, PT, R21, R26, PT ;  /* 0x0000001a1500720c */ /* 0x001fc80003f06270 */
[----:B------:R-:W-:Y:S02]  /*35210*/  @P6 LOP3.LUT R3, R3, R2, RZ, 0x3c, !PT ;  /* 0x0000000203036212 */ /* 0x000fe400078e3cff */
[-C--:B------:R-:W-:Y:S02]  /*35220*/  ISETP.GE.AND P3, PT, R29, R26.reuse, PT ;  /* 0x0000001a1d00720c */ /* 0x080fe40003f66270 */
[----:B------:R-:W-:Y:S02]  /*35230*/  ISETP.GE.AND P2, PT, R28, R26, PT ;  /* 0x0000001a1c00720c */ /* 0x000fe40003f46270 */
        /* <DEDUP_REMOVED lines=11> */
.L_x_4841:
[----:B------:R-:W-:Y:S02]  /*352f0*/  IMAD.MOV.U32 R13, RZ, RZ, R5 ;  /* 0x000000ffff0d7224 */ /* 0x000fe400078e0005 */
[----:B------:R-:W-:-:S07]  /*35300*/  IMAD.MOV.U32 R2, RZ, RZ, R14 ;  /* 0x000000ffff027224 */ /* 0x000fce00078e000e */
[----:B------:R-:W-:Y:S05]  /*35310*/  WARPSYNC.COLLECTIVE R15, `(.L_x_4842) ;  /* 0x000000000f087348 */ /* 0x000fea0003c00000 */
[----:B------:R0:W1:Y:S02]  /*35320*/  SHFL.IDX P6, R14, R13, R12, R11 ;  /* 0x0000000c0d0e7389 */ /* 0x00006400000c000b */
[----:B01----:R-:W-:Y:S01]  /*35330*/  ENDCOLLECTIVE ;  /* 0x000000000000791b */ /* 0x003fe20003800000 */
.L_x_4842:
[----:B------:R-:W-:Y:S02]  /*35340*/  IMAD.MOV.U32 R13, RZ, RZ, R6 ;  /* 0x000000ffff0d7224 */ /* 0x000fe400078e0006 */
[----:B------:R-:W-:Y:S02]  /*35350*/  IMAD.MOV.U32 R12, RZ, RZ, 0x2 ;  /* 0x00000002ff0c7424 */ /* 0x000fe400078e00ff */
[----:B------:R-:W-:Y:S01]  /*35360*/  IMAD.MOV.U32 R3, RZ, RZ, R14 ;  /* 0x000000ffff037224 */ /* 0x000fe200078e000e */
[----:B------:R-:W-:-:S04]  /*35370*/  ISETP.GE.AND P6, PT, R21, R26, PT ;  /* 0x0000001a1500720c */ /* 0x000fc80003fc6270 */
[----:B------:R-:W-:-:S04]  /*35380*/  @P5 IADD3 R3, P0, R21, R3, RZ ;  /* 0x0000000315035210 */ /* 0x000fc80007f1e0ff */
[----:B------:R-:W-:-:S04]  /*35390*/  @P5 IADD3.X R2, RZ, R2, RZ, P0, !PT ;  /* 0x00000002ff025210 */ /* 0x000fc800007fe4ff */
        /* <DEDUP_REMOVED lines=10> */
.L_x_4843:
        /* <DEDUP_REMOVED lines=11> */
.L_x_4844:
[----:B------:R-:W-:Y:S01]  /*354f0*/  MOV R13, R6 ;  /* 0x00000006000d7202 */ /* 0x000fe20000000f00 */
[----:B------:R-:W-:Y:S02]  /*35500*/  IMAD.MOV.U32 R12, RZ, RZ, 0x3 ;  /* 0x00000003ff0c7424 */ /* 0x000fe400078e00ff */
[----:B------:R-:W-:-:S07]  /*35510*/  IMAD.MOV.U32 R3, RZ, RZ, R14 ;  /* 0x000000ffff037224 */ /* 0x000fce00078e000e */
[----:B------:R-:W-:Y:S05]  /*35520*/  WARPSYNC.COLLECTIVE R15, `(.L_x_4845) ;  /* 0x000000000f087348 */ /* 0x000fea0003c00000 */
[----:B------:R0:W1:Y:S02]  /*35530*/  SHFL.IDX P6, R14, R13, R12, R11 ;  /* 0x0000000c0d0e7389 */ /* 0x00006400000c000b */
[----:B01----:R-:W-:Y:S01]  /*35540*/  ENDCOLLECTIVE ;  /* 0x000000000000791b */ /* 0x003fe20003800000 */
.L_x_4845:
        /* <DEDUP_REMOVED lines=10> */
.L_x_4846:
[----:B------:R-:W-:Y:S01]  /*355f0*/  @!PT LDS RZ, [RZ] ;  /* 0x00000000fffff984 */ /* 0x000fe20000000800 */
[----:B------:R-:W-:Y:S01]  /*35600*/  @!PT LDS RZ, [RZ] ;  /* 0x00000000fffff984 */ /* 0x000fe20000000800 */
[----:B------:R-:W-:Y:S01]  /*35610*/  @!PT LDS RZ, [RZ] ;  /* 0x00000000fffff984 */ /* 0x000fe20000000800 */
[----:B------:R0:W-:Y:S04]  /*35620*/  @P4 LDGSTS.E.BYPASS.LTC128B.128 [R0+0x25200], desc[UR50][R2.64], !P5 ;  /* 0x2520000002004fae */ /* 0x0001e8000e901d72 */
[----:B------:R0:W-:Y:S04]  /*35630*/  @P4 LDGSTS.E.BYPASS.LTC128B.128 [R0+0x27a00], desc[UR50][R2.64+0x40], !P3 ;  /* 0x27a0004002004fae */ /* 0x0001e8000d901d72 */
[----:B------:R0:W-:Y:S01]  /*35640*/  @P4 LDGSTS.E.BYPASS.LTC128B.128 [R0+0x2a200], desc[UR50][R2.64+0x80], !P2 ;  /* 0x2a20008002004fae */ /* 0x0001e2000d101d72 */
[----:B------:R-:W-:Y:S01]  /*35650*/  IMAD.MOV.U32 R13, RZ, RZ, R7 ;  /* 0x000000ffff0d7224 */ /* 0x000fe200078e0007 */
[----:B------:R-:W-:Y:S01]  /*35660*/  MOV R12, RZ ;  /* 0x000000ff000c7202 */ /* 0x000fe20000000f00 */
[----:B------:R-:W-:-:S07]  /*35670*/  IMAD.MOV.U32 R5, RZ, RZ, R14 ;  /* 0x000000ffff057224 */ /* 0x000fce00078e000e */
[----:B0-----:R-:W-:Y:S05]  /*35680*/  WARPSYNC.COLLECTIVE R15, `(.L_x_4847) ;  /* 0x000000000f087348 */ /* 0x001fea0003c00000 */
[----:B------:R1:W2:Y:S02]  /*35690*/  SHFL.IDX P6, R14, R13, R12, R11 ;  /* 0x0000000c0d0e7389 */ /* 0x0002a400000c000b */
[----:B012---:R-:W-:Y:S01]  /*356a0*/  ENDCOLLECTIVE ;  /* 0x000000000000791b */ /* 0x007fe20003800000 */
.L_x_4847:
[----:B------:R-:W-:-:S05]  /*356b0*/  @P1 IADD3 R2, P0, R21, R5, RZ ;  /* 0x0000000515021210 */ /* 0x000fca0007f1e0ff */
[----:B------:R-:W-:-:S05]  /*356c0*/  @P1 IMAD.X R3, RZ, RZ, R6, P0 ;  /* 0x000000ffff031224 */ /* 0x000fca00000e0606 */
        /* <DEDUP_REMOVED lines=11> */
.L_x_4848:
[----:B------:R-:W-:Y:S01]  /*35780*/  IMAD.MOV.U32 R2, RZ, RZ, R14 ;  /* 0x000000ffff027224 */ /* 0x000fe200078e000e */
[----:B------:R-:W-:Y:S06]  /*35790*/  BRA `(.L_x_4849) ;  /* 0xffffff5800f07947 */ /* 0x000fec000383ffff */
.L_x_4569:
        /* <DEDUP_REMOVED lines=9> */
.L_x_4850:
[C---:B------:R-:W-:Y:S01]  /*35830*/  VIADD R6, R25.reuse, 0x20 ;  /* 0x0000002019067836 */ /* 0x040fe20000000000 */
[----:B------:R-:W-:Y:S01]  /*35840*/  ISETP.GE.AND P1, PT, R25, R5, PT ;  /* 0x000000051900720c */ /* 0x000fe20003f26270 */
[----:B------:R-:W-:Y:S02]  /*35850*/  IMAD.MOV.U32 R13, RZ, RZ, R0 ;  /* 0x000000ffff0d7224 */ /* 0x000fe400078e0000 */
[----:B------:R-:W-:-:S10]  /*35860*/  IMAD.MOV.U32 R2, RZ, RZ, R14 ;  /* 0x000000ffff027224 */ /* 0x000fd400078e000e */
[----:B------:R-:W-:Y:S05]  /*35870*/  WARPSYNC.COLLECTIVE R15, `(.L_x_4851) ;  /* 0x000000000f087348 */ /* 0x000fea0003c00000 */
[----:B------:R0:W1:Y:S02]  /*35880*/  SHFL.IDX P6, R14, R13, R12, R11 ;  /* 0x0000000c0d0e7389 */ /* 0x00006400000c000b */
[----:B01----:R-:W-:Y:S01]  /*35890*/  ENDCOLLECTIVE ;  /* 0x000000000000791b */ /* 0x003fe20003800000 */
.L_x_4851:
[----:B------:R-:W-:Y:S01]  /*358a0*/  MOV R13, R4 ;  /* 0x00000004000d7202 */ /* 0x000fe20000000f00 */
[----:B------:R-:W-:Y:S02]  /*358b0*/  IMAD.MOV.U32 R12, RZ, RZ, 0x1 ;  /* 0x00000001ff0c7424 */ /* 0x000fe400078e00ff */
[----:B------:R-:W-:-:S07]  /*358c0*/  IMAD.MOV.U32 R3, RZ, RZ, R14 ;  /* 0x000000ffff037224 */ /* 0x000fce00078e000e */
[----:B------:R-:W-:Y:S05]  /*358d0*/  WARPSYNC.COLLECTIVE R15, `(.L_x_4852) ;  /* 0x000000000f087348 */ /* 0x000fea0003c00000 */
[----:B------:R0:W1:Y:S02]  /*358e0*/  SHFL.IDX P6, R14, R13, R12, R11 ;  /* 0x0000000c0d0e7389 */ /* 0x00006400000c000b */
[----:B01----:R-:W-:Y:S01]  /*358f0*/  ENDCOLLECTIVE ;  /* 0x000000000000791b */ /* 0x003fe20003800000 */
.L_x_4852:
        /* <DEDUP_REMOVED lines=10> */
[----:B------:R-:W-:Y:S04]  /*359a0*/  @!P1 LDGSTS.E.BYPASS.LTC128B.128 [R8+0x20200], desc[UR50][R2.64+0x40], !P2 ;  /* 0x2020004002089fae */ /* 0x000fe8000d101d72 */
[----:B------:R0:W-:Y:S01]  /*359b0*/  @!P1 LDGSTS.E.BYPASS.LTC128B.128 [R8+0x22200], desc[UR50][R2.64+0x80], !P0 ;  /* 0x2220008002089fae */ /* 0x0001e2000c101d72 */
[----:B------:R-:W-:Y:S01]  /*359c0*/  ISETP.GE.AND P1, PT, R6, R5, PT ;  /* 0x000000050600720c */ /* 0x000fe20003f26270 */
[----:B------:R-:W-:-:S02]  /*359d0*/  VIADD R6, R25, 0x40 ;  /* 0x0000004019067836 */ /* 0x000fc40000000000 */
[----:B0-----:R-:W-:-:S10]  /*359e0*/  IMAD.MOV.U32 R2, RZ, RZ, R14 ;  /* 0x000000ffff027224 */ /* 0x001fd400078e000e */
[----:B------:R-:W-:Y:S05]  /*359f0*/  WARPSYNC.COLLECTIVE R15, `(.L_x_4853) ;  /* 0x000000000f087348 */ /* 0x000fea0003c00000 */
[----:B------:R0:W1:Y:S02]  /*35a00*/  SHFL.IDX P6, R14, R13, R12, R11 ;  /* 0x0000000c0d0e7389 */ /* 0x00006400000c000b */
[----:B01----:R-:W-:Y:S01]  /*35a10*/  ENDCOLLECTIVE ;  /* 0x000000000000791b */ /* 0x003fe20003800000 */
.L_x_4853:
[----:B------:R-:W-:Y:S01]  /*35a20*/  MOV R13, R4 ;  /* 0x00000004000d7202 */ /* 0x000fe20000000f00 */
[----:B------:R-:W-:Y:S02]  /*35a30*/  IMAD.MOV.U32 R12, RZ, RZ, 0x2 ;  /* 0x00000002ff0c7424 */ /* 0x000fe400078e00ff */
[----:B------:R-:W-:-:S07]  /*35a40*/  IMAD.MOV.U32 R3, RZ, RZ, R14 ;  /* 0x000000ffff037224 */ /* 0x000fce00078e000e */
[----:B------:R-:W-:Y:S05]  /*35a50*/  WARPSYNC.COLLECTIVE R15, `(.L_x_4854) ;  /* 0x000000000f087348 */ /* 0x000fea0003c00000 */
[----:B------:R0:W1:Y:S02]  /*35a60*/  SHFL.IDX P6, R14, R13, R12, R11 ;  /* 0x0000000c0d0e7389 */ /* 0x00006400000c000b */
[----:B01----:R-:W-:Y:S01]  /*35a70*/  ENDCOLLECTIVE ;  /* 0x000000000000791b */ /* 0x003fe20003800000 */
.L_x_4854:
        /* <DEDUP_REMOVED lines=13> */
[----:B0-----:R-:W-:-:S12]  /*35b50*/  IMAD.MOV.U32 R2, RZ, RZ, R14 ;  /* 0x000000ffff027224 */ /* 0x001fd800078e000e */
[----:B------:R-:W-:Y:S05]  /*35b60*/  WARPSYNC.COLLECTIVE R15, `(.L_x_4855) ;  /* 0x000000000f087348 */ /* 0x000fea0003c00000 */
[----:B------:R0:W1:Y:S02]  /*35b70*/  SHFL.IDX P6, R14, R13, R12, R11 ;  /* 0x0000000c0d0e7389 */ /* 0x00006400000c000b */
[----:B01----:R-:W-:Y:S01]  /*35b80*/  ENDCOLLECTIVE ;  /* 0x000000000000791b */ /* 0x003fe20003800000 */
.L_x_4855:
[----:B------:R-:W-:Y:S01]  /*35b90*/  IMAD.MOV.U32 R13, RZ, RZ, R4 ;  /* 0x000000ffff0d7224 */ /* 0x000fe200078e0004 */
[----:B------:R-:W-:Y:S01]  /*35ba0*/  MOV R12, 0x3 ;  /* 0x00000003000c7802 */ /* 0x000fe20000000f00 */
[----:B------:R-:W-:-:S07]  /*35bb0*/  IMAD.MOV.U32 R3, RZ, RZ, R14 ;  /* 0x000000ffff037224 */ /* 0x000fce00078e000e */
[----:B------:R-:W-:Y:S05]  /*35bc0*/  WARPSYNC.COLLECTIVE R15, `(.L_x_4856) ;  /* 0x000000000f087348 */ /* 0x000fea0003c00000 */
[----:B------:R0:W1:Y:S02]  /*35bd0*/  SHFL.IDX P6, R14, R13, R12, R11 ;  /* 0x0000000c0d0e7389 */ /* 0x00006400000c000b */
[----:B01----:R-:W-:Y:S01]  /*35be0*/  ENDCOLLECTIVE ;  /* 0x000000000000791b */ /* 0x003fe20003800000 */
.L_x_4856:
        /* <DEDUP_REMOVED lines=11> */
[----:B------:R0:W-:Y:S04]  /*35ca0*/  @!P1 LDGSTS.E.BYPASS.LTC128B.128 [R8+0x21200], desc[UR50][R2.64+0x40], !P2 ;  /* 0x2120004002089fae */ /* 0x0001e8000d101d72 */
[----:B------:R0:W-:Y:S02]  /*35cb0*/  @!P1 LDGSTS.E.BYPASS.LTC128B.128 [R8+0x23200], desc[UR50][R2.64+0x80], !P0 ;  /* 0x2320008002089fae */ /* 0x0001e4000c101d72 */
[----:B0-----:R-:W-:Y:S05]  /*35cc0*/  WARPSYNC.COLLECTIVE R15, `(.L_x_4857) ;  /* 0x000000000f087348 */ /* 0x001fea0003c00000 */
[----:B------:R1:W2:Y:S02]  /*35cd0*/  SHFL.IDX P6, R14, R13, R12, R11 ;  /* 0x0000000c0d0e7389 */ /* 0x0002a400000c000b */
[----:B012---:R-:W-:Y:S01]  /*35ce0*/  ENDCOLLECTIVE ;  /* 0x000000000000791b */ /* 0x007fe20003800000 */
.L_x_4857:
[----:B------:R-:W-:Y:S05]  /*35cf0*/  BRA `(.L_x_4858) ;  /* 0xffffff6000307947 */ /* 0x000fea000383ffff */
.L_x_4574:
[----:B0-----:R0:W1:Y:S02]  /*35d00*/  SYNCS.PHASECHK.TRANS64.TRYWAIT P0, [R17+URZ+0x33420], R0 ;  /* 0x03342000110075a7 */ /* 0x001064000800017f */
[----:B-1----:R-:W-:Y:S05]  /*35d10*/  @!P0 NANOSLEEP.SYNCS 0x989680 ;  /* 0x009896800000895d */ /* 0x002fea0003900000 */
[----:B------:R-:W1:Y:S02]  /*35d20*/  @!P0 SYNCS.PHASECHK.TRANS64 P0, [R17+URZ+0x33420], R0 ;  /* 0x03342000110085a7 */ /* 0x000e64000800007f */
[----:B-1----:R-:W-:Y:S05]  /*35d30*/  @!P0 BRA `(.L_x_4574) ;  /* 0xfffffffc00f08947 */ /* 0x002fea000383ffff */
[----:B------:R-:W-:Y:S05]  /*35d40*/  BRA `(.L_x_4859) ;  /* 0xffffff6000a47947 */ /* 0x000fea000383ffff */
.L_x_4578:
[----:B0-----:R0:W1:Y:S02]  /*35d50*/  SYNCS.PHASECHK.TRANS64.TRYWAIT P0, [R4+URZ+0x33480], R31 ;  /* 0x0334801f040075a7 */ /* 0x001064000800017f */
[----:B-1----:R-:W-:Y:S05]  /*35d60*/  @!P0 NANOSLEEP.SYNCS 0x989680 ;  /* 0x009896800000895d */ /* 0x002fea0003900000 */
[----:B------:R-:W1:Y:S02]  /*35d70*/  @!P0 SYNCS.PHASECHK.TRANS64 P0, [R4+URZ+0x33480], R31 ;  /* 0x0334801f040085a7 */ /* 0x000e64000800007f */
[----:B-1----:R-:W-:Y:S05]  /*35d80*/  @!P0 BRA `(.L_x_4578) ;  /* 0xfffffffc00f08947 */ /* 0x002fea000383ffff */
[----:B------:R-:W-:Y:S05]  /*35d90*/  BRA `(.L_x_4860) ;  /* 0xffffff6400c87947 */ /* 0x000fea000383ffff */
.L_x_4579:
        /* <DEDUP_REMOVED lines=8> */
.L_x_4862:
[----:B------:R-:W-:Y:S05]  /*35e20*/  BSYNC B0 ;  /* 0x0000000000007941 */ /* 0x000fea0003800000 */
.L_x_4861:
        /* <DEDUP_REMOVED lines=8> */
.L_x_4863:
[----:B------:R-:W-:Y:S02]  /*35eb0*/  IMAD.MOV.U32 R13, RZ, RZ, R10 ;  /* 0x000000ffff0d7224 */ /* 0x000fe400078e000a */
[----:B------:R-:W-:Y:S02]  /*35ec0*/  IMAD.MOV.U32 R12, RZ, RZ, 0x1 ;  /* 0x00000001ff0c7424 */ /* 0x000fe400078e00ff */
[----:B------:R-:W-:-:S07]  /*35ed0*/  IMAD.MOV.U32 R2, RZ, RZ, R14 ;  /* 0x000000ffff027224 */ /* 0x000fce00078e000e */
[----:B------:R-:W-:Y:S05]  /*35ee0*/  WARPSYNC.COLLECTIVE R15, `(.L_x_4864) ;  /* 0x000000000f087348 */ /* 0x000fea0003c00000 */
[----:B------:R0:W1:Y:S02]  /*35ef0*/  SHFL.IDX P6, R14, R13, R12, R11 ;  /* 0x0000000c0d0e7389 */ /* 0x00006400000c000b */
[----:B01----:R-:W-:Y:S01]  /*35f00*/  ENDCOLLECTIVE ;  /* 0x000000000000791b */ /* 0x003fe20003800000 */
.L_x_4864:
[----:B------:R-:W-:-:S05]  /*35f10*/  IADD3 R2, P0, R3, R2, RZ ;  /* 0x0000000203027210 */ /* 0x000fca0007f1e0ff */
[----:B------:R-:W-:Y:S01]  /*35f20*/  IMAD.X R3, RZ, RZ, R0, P0 ;  /* 0x000000ffff037224 */ /* 0x000fe200000e0600 */
[----:B------:R-:W-:Y:S02]  /*35f30*/  IADD3 R0, R17, R34, RZ ;  /* 0x0000002211007210 */ /* 0x000fe40007ffe0ff */
[----:B------:R-:W0:Y:S01]  /*35f40*/  S2R R34, SR_TID.X ;  /* 0x0000000000227919 */ /* 0x000e220000002100 */
[----:B------:R-:W-:Y:S02]  /*35f50*/  IMAD.MOV.U32 R13, RZ, RZ, R9 ;  /* 0x000000ffff0d7224 */ /* 0x000fe400078e0009 */
[----:B------:R-:W-:Y:S01]  /*35f60*/  @!PT LDS RZ, [RZ] ;  /* 0x00000000fffff984 */ /* 0x000fe20000000800 */
[----:B------:R-:W-:Y:S01]  /*35f70*/  @!PT LDS RZ, [RZ] ;  /* 0x00000000fffff984 */ /* 0x000fe20000000800 */
[----:B------:R-:W-:Y:S01]  /*35f80*/  @!PT LDS RZ, [RZ] ;  /* 0x00000000fffff984 */ /* 0x000fe20000000800 */
[----:B------:R-:W-:Y:S04]  /*35f90*/  LDGSTS.E.BYPASS.LTC128B.128 [R0+0xf200], desc[UR50][R2.64], !P4 ;  /* 0x0f20000002007fae */ /* 0x000fe8000e101d72 */
[----:B------:R-:W-:Y:S04]  /*35fa0*/  LDGSTS.E.BYPASS.LTC128B.128 [R0+0x11a00], desc[UR50][R2.64+0x40], !P3 ;  /* 0x11a0004002007fae */ /* 0x000fe8000d901d72 */
[----:B------:R1:W-:Y:S02]  /*35fb0*/  LDGSTS.E.BYPASS.LTC128B.128 [R0+0x14200], desc[UR50][R2.64+0x80], !P2 ;  /* 0x1420008002007fae */ /* 0x0003e4000d101d72 */
[----:B-1----:R-:W-:-:S07]  /*35fc0*/  IMAD.MOV.U32 R3, RZ, RZ, R14 ;  /* 0x000000ffff037224 */ /* 0x002fce00078e000e */
[----:B0-----:R-:W-:Y:S05]  /*35fd0*/  WARPSYNC.COLLECTIVE R15, `(.L_x_4865) ;  /* 0x000000000f087348 */ /* 0x001fea0003c00000 */
[----:B------:R1:W2:Y:S02]  /*35fe0*/  SHFL.IDX P6, R14, R13, R12, R11 ;  /* 0x0000000c0d0e7389 */ /* 0x0002a400000c000b */
[----:B012---:R-:W-:Y:S01]  /*35ff0*/  ENDCOLLECTIVE ;  /* 0x000000000000791b */ /* 0x007fe20003800000 */
.L_x_4865:
[----:B------:R-:W-:-:S05]  /*36000*/  IMAD.SHL.U32 R34, R34, 0x10, RZ ;  /* 0x0000001022227824 */ /* 0x000fca00078e00ff */
[----:B------:R-:W-:Y:S01]  /*36010*/  LOP3.LUT R34, R34, 0x30, RZ, 0xc0, !PT ;  /* 0x0000003022227812 */ /* 0x000fe200078ec0ff */
[----:B------:R-:W-:Y:S02]  /*36020*/  IMAD.MOV.U32 R13, RZ, RZ, R10 ;  /* 0x000000ffff0d7224 */ /* 0x000fe400078e000a */
[----:B------:R-:W-:Y:S02]  /*36030*/  IMAD.MOV.U32 R12, RZ, RZ, 0x2 ;  /* 0x00000002ff0c7424 */ /* 0x000fe400078e00ff */
[----:B------:R-:W-:-:S07]  /*36040*/  IMAD.MOV.U32 R2, RZ, RZ, R14 ;  /* 0x000000ffff027224 */ /* 0x000fce00078e000e */
[----:B------:R-:W-:Y:S05]  /*36050*/  WARPSYNC.COLLECTIVE R15, `(.L_x_4866) ;  /* 0x000000000f087348 */ /* 0x000fea0003c00000 */
[----:B------:R0:W1:Y:S02]  /*36060*/  SHFL.IDX P6, R14, R13, R12, R11 ;  /* 0x0000000c0d0e7389 */ /* 0x00006400000c000b */
[----:B01----:R-:W-:Y:S01]  /*36070*/  ENDCOLLECTIVE ;  /* 0x000000000000791b */ /* 0x003fe20003800000 */
.L_x_4866:
[----:B------:R-:W-:-:S04]  /*36080*/  IADD3 R2, P0, R34, R2, RZ ;  /* 0x0000000222027210 */ /* 0x000fc80007f1e0ff */
[----:B------:R-:W-:-:S05]  /*36090*/  IADD3.X R3, RZ, R3, RZ, P0, !PT ;  /* 0x00000003ff037210 */ /* 0x000fca00007fe4ff */
        /* <DEDUP_REMOVED lines=11> */
.L_x_4867:
[----:B------:R-:W0:Y:S01]  /*36150*/  S2R R3, SR_TID.X ;  /* 0x0000000000037919 */ /* 0x000e220000002100 */
[----:B------:R-:W-:Y:S02]  /*36160*/  IMAD.MOV.U32 R13, RZ, RZ, R10 ;  /* 0x000000ffff0d7224 */ /* 0x000fe400078e000a */
[----:B------:R-:W-:Y:S02]  /*36170*/  IMAD.MOV.U32 R12, RZ, RZ, 0x3 ;  /* 0x00000003ff0c7424 */ /* 0x000fe400078e00ff */
[----:B------:R-:W-:-:S07]  /*36180*/  IMAD.MOV.U32 R2, RZ, RZ, R14 ;  /* 0x000000ffff027224 */ /* 0x000fce00078e000e */
[----:B0-----:R-:W-:Y:S05]  /*36190*/  WARPSYNC.COLLECTIVE R15, `(.L_x_4868) ;  /* 0x000000000f087348 */ /* 0x001fea0003c00000 */
[----:B------:R1:W2:Y:S02]  /*361a0*/  SHFL.IDX P6, R14, R13, R12, R11 ;  /* 0x0000000c0d0e7389 */ /* 0x0002a400000c000b */
[----:B012---:R-:W-:Y:S01]  /*361b0*/  ENDCOLLECTIVE ;  /* 0x000000000000791b */ /* 0x007fe20003800000 */
.L_x_4868:
[----:B------:R-:W-:Y:S02]  /*361c0*/  IMAD.SHL.U32 R3, R3, 0x10, RZ ;  /* 0x0000001003037824 */ /* 0x000fe400078e00ff */
[----:B------:R-:W-:-:S03]  /*361d0*/  IMAD.MOV.U32 R13, RZ, RZ, R9 ;  /* 0x000000ffff0d7224 */ /* 0x000fc600078e0009 */
[----:B------:R-:W-:-:S04]  /*361e0*/  LOP3.LUT R3, R3, 0x30, RZ, 0xc0, !PT ;  /* 0x0000003003037812 */ /* 0x000fc800078ec0ff */
[----:B------:R-:W-:-:S04]  /*361f0*/  IADD3 R2, P0, R3, R2, RZ ;  /* 0x0000000203027210 */ /* 0x000fc80007f1e0ff */
[----:B------:R-:W-:Y:S01]  /*36200*/  IADD3.X R3, RZ, R34, RZ, P0, !PT ;  /* 0x00000022ff037210 */ /* 0x000fe200007fe4ff */
[----:B------:R-:W-:-:S08]  /*36210*/  IMAD.MOV.U32 R34, RZ, RZ, R14 ;  /* 0x000000ffff227224 */ /* 0x000fd000078e000e */
[----:B------:R-:W-:Y:S05]  /*36220*/  WARPSYNC.COLLECTIVE R15, `(.L_x_4869) ;  /* 0x000000000f087348 */ /* 0x000fea0003c00000 */
[----:B------:R0:W1:Y:S02]  /*36230*/  SHFL.IDX P6, R14, R13, R12, R11 ;  /* 0x0000000c0d0e7389 */ /* 0x00006400000c000b */
[----:B01----:R-:W-:Y:S01]  /*36240*/  ENDCOLLECTIVE ;  /* 0x000000000000791b */ /* 0x003fe20003800000 */
.L_x_4869:
[----:B------:R-:W-:Y:S01]  /*36250*/  @!PT LDS RZ, [RZ] ;  /* 0x00000000fffff984 */ /* 0x000fe20000000800 */
[----:B------:R-:W-:Y:S01]  /*36260*/  @!PT LDS RZ, [RZ] ;  /* 0x00000000fffff984 */ /* 0x000fe20000000800 */
[----:B------:R-:W-:Y:S01]  /*36270*/  @!PT LDS RZ, [RZ] ;  /* 0x00000000fffff984 */ /* 0x000fe20000000800 */
[----:B------:R-:W-:Y:S04]  /*36280*/  LDGSTS.E.BYPASS.LTC128B.128 [R0+0x10200], desc[UR50][R2.64], !P4 ;  /* 0x1020000002007fae */ /* 0x000fe8000e101d72 */
[----:B------:R-:W-:Y:S04]  /*36290*/  LDGSTS.E.BYPASS.LTC128B.128 [R0+0x12a00], desc[UR50][R2.64+0x40], !P3 ;  /* 0x12a0004002007fae */ /* 0x000fe8000d901d72 */
[----:B------:R0:W-:Y:S01]  /*362a0*/  LDGSTS.E.BYPASS.LTC128B.128 [R0+0x15200], desc[UR50][R2.64+0x80], !P2 ;  /* 0x1520008002007fae */ /* 0x0001e2000d101d72 */
[----:B------:R-:W-:Y:S02]  /*362b0*/  IMAD.MOV.U32 R13, RZ, RZ, R23 ;  /* 0x000000ffff0d7224 */ /* 0x000fe400078e0017 */
[----:B------:R-:W-:Y:S01]  /*362c0*/  IMAD.MOV.U32 R12, RZ, RZ, RZ ;  /* 0x000000ffff0c7224 */ /* 0x000fe200078e00ff */
[----:B0-----:R-:W0:Y:S01]  /*362d0*/  S2R R3, SR_TID.X ;  /* 0x0000000000037919 */ /* 0x001e220000002100 */
[----:B------:R-:W-:-:S07]  /*362e0*/  IMAD.MOV.U32 R2, RZ, RZ, R14 ;  /* 0x000000ffff027224 */ /* 0x000fce00078e000e */
[----:B0-----:R-:W-:Y:S05]  /*362f0*/  WARPSYNC.COLLECTIVE R15, `(.L_x_4870) ;  /* 0x000000000f087348 */ /* 0x001fea0003c00000 */
[----:B------:R1:W2:Y:S02]  /*36300*/  SHFL.IDX P6, R14, R13, R12, R11 ;  /* 0x0000000c0d0e7389 */ /* 0x0002a400000c000b */
[----:B012---:R-:W-:Y:S01]  /*36310*/  ENDCOLLECTIVE ;  /* 0x000000000000791b */ /* 0x007fe20003800000 */
.L_x_4870:
[----:B------:R-:W-:Y:S02]  /*36320*/  IMAD.MOV.U32 R13, RZ, RZ, R25 ;  /* 0x000000ffff0d7224 */ /* 0x000fe400078e0019 */
[----:B------:R-:W-:-:S07]  /*36330*/  IMAD.MOV.U32 R23, RZ, RZ, R14 ;  /* 0x000000ffff177224 */ /* 0x000fce00078e000e */
[----:B------:R-:W-:Y:S05]  /*36340*/  WARPSYNC.COLLECTIVE R15, `(.L_x_4871) ;  /* 0x000000000f087348 */ /* 0x000fea0003c00000 */
[----:B------:R0:W1:Y:S02]  /*36350*/  SHFL.IDX P6, R14, R13, R12, R11 ;  /* 0x0000000c0d0e7389 */ /* 0x00006400000c000b */
[----:B01----:R-:W-:Y:S01]  /*36360*/  ENDCOLLECTIVE ;  /* 0x000000000000791b */ /* 0x003fe20003800000 */
.L_x_4871:
[----:B------:R-:W-:-:S05]  /*36370*/  IMAD.SHL.U32 R3, R3, 0x10, RZ ;  /* 0x0000001003037824 */ /* 0x000fca00078e00ff */
[----:B------:R-:W-:-:S04]  /*36380*/  LOP3.LUT R3, R3, 0x30, RZ, 0xc0, !PT ;  /* 0x0000003003037812 */ /* 0x000fc800078ec0ff */
[----:B------:R-:W-:-:S04]  /*36390*/  IADD3 R2, P0, R3, R2, RZ ;  /* 0x0000000203027210 */ /* 0x000fc80007f1e0ff */
[----:B------:R-:W-:-:S05]  /*363a0*/  IADD3.X R3, RZ, R34, RZ, P0, !PT ;  /* 0x00000022ff037210 */ /* 0x000fca00007fe4ff */
[----:B------:R-:W-:Y:S01]  /*363b0*/  @!PT LDS RZ, [RZ] ;  /* 0x00000000fffff984 */ /* 0x000fe20000000800 */
[----:B------:R-:W-:Y:S01]  /*363c0*/  @!PT LDS RZ, [RZ] ;  /* 0x00000000fffff984 */ /* 0x000fe20000000800 */
[----:B------:R-:W-:Y:S01]  /*363d0*/  @!PT LDS RZ, [RZ] ;  /* 0x00000000fffff984 */ /* 0x000fe20000000800 */
[----:B------:R-:W-:Y:S04]  /*363e0*/  LDGSTS.E.BYPASS.LTC128B.128 [R0+0x10a00], desc[UR50][R2.64], !P4 ;  /* 0x10a0000002007fae */ /* 0x000fe8000e101d72 */
[----:B------:R-:W-:Y:S04]  /*363f0*/  LDGSTS.E.BYPASS.LTC128B.128 [R0+0x13200], desc[UR50][R2.64+0x40], !P3 ;  /* 0x1320004002007fae */ /* 0x000fe8000d901d72 */
[----:B------:R0:W-:Y:S02]  /*36400*/  LDGSTS.E.BYPASS.LTC128B.128 [R0+0x15a00], desc[UR50][R2.64+0x80], !P2 ;  /* 0x15a0008002007fae */ /* 0x0001e4000d101d72 */
[----:B0-----:R-:W-:Y:S01]  /*36410*/  IMAD.MOV.U32 R2, RZ, RZ, R14 ;  /* 0x000000ffff027224 */ /* 0x001fe200078e000e */
[----:B------:R-:W-:Y:S06]  /*36420*/  BRA `(.L_x_4872) ;  /* 0xffffff6400647947 */ /* 0x000fec000383ffff */
.L_x_4584:
[----:B---3--:R3:W4:Y:S02]  /*36430*/  SYNCS.PHASECHK.TRANS64.TRYWAIT P0, [R4+URZ+0x33440], R31 ;  /* 0x0334401f040075a7 */ /* 0x008724000800017f */
[----:B----4-:R-:W-:Y:S05]  /*36440*/  @!P0 NANOSLEEP.SYNCS 0x989680 ;  /* 0x009896800000895d */ /* 0x010fea0003900000 */
[----:B------:R-:W4:Y:S02]  /*36450*/  @!P0 SYNCS.PHASECHK.TRANS64 P0, [R4+URZ+0x33440], R31 ;  /* 0x0334401f040085a7 */ /* 0x000f24000800007f */
[----:B----4-:R-:W-:Y:S05]  /*36460*/  @!P0 BRA `(.L_x_4584) ;  /* 0xfffffffc00f08947 */ /* 0x010fea000383ffff */
[----:B------:R-:W-:Y:S05]  /*36470*/  BRA `(.L_x_4873) ;  /* 0xffffff6400c87947 */ /* 0x000fea000383ffff */
.L_x_4585:
[----:B------:R-:W-:Y:S01]  /*36480*/  BSSY B0, `(.L_x_4874) ;  /* 0x0000008000007945 */ /* 0x000fe20003800000 */
[----:B------:R-:W-:Y:S01]  /*36490*/  IMAD.MOV.U32 R13, RZ, RZ, R10 ;  /* 0x000000ffff0d7224 */ /* 0x000fe200078e000a */
[----:B------:R-:W-:Y:S01]  /*364a0*/  MOV R12, RZ ;  /* 0x000000ff000c7202 */ /* 0x000fe20000000f00 */
[----:B------:R-:W-:Y:S02]  /*364b0*/  IMAD.MOV.U32 R11, RZ, RZ, 0x1c1f ;  /* 0x00001c1fff0b7424 */ /* 0x000fe400078e00ff */
[----:B------:R-:W-:-:S07]  /*364c0*/  IMAD.MOV.U32 R15, RZ, RZ, -0x1 ;  /* 0xffffffffff0f7424 */ /* 0x000fce00078e00ff */
[----:B0123--:R-:W-:Y:S05]  /*364d0*/  WARPSYNC.COLLECTIVE R15, `(.L_x_4875) ;  /* 0x000000000f087348 */ /* 0x00ffea0003c00000 */
[----:B------:R4:W0:Y:S02]  /*364e0*/  SHFL.IDX P6, R14, R13, R12, R11 ;  /* 0x0000000c0d0e7389 */ /* 0x00082400000c000b */
[----:B01234-:R-:W-:Y:S01]  /*364f0*/  ENDCOLLECTIVE ;  /* 0x000000000000791b */ /* 0x01ffe20003800000 */
.L_x_4875:
[----:B------:R-:W-:Y:S05]  /*36500*/  BSYNC B0 ;  /* 0x0000000000007941 */ /* 0x000fea0003800000 */
.L_x_4874:
        /* <DEDUP_REMOVED lines=8> */
.L_x_4876:
[----:B------:R-:W-:Y:S02]  /*36590*/  IMAD.MOV.U32 R13, RZ, RZ, R10 ;  /* 0x000000ffff0d7224 */ /* 0x000fe400078e000a */
[----:B------:R-:W-:Y:S02]  /*365a0*/  IMAD.MOV.U32 R12, RZ, RZ, 0x1 ;  /* 0x00000001ff0c7424 */ /* 0x000fe400078e00ff */
[----:B------:R-:W-:-:S07]  /*365b0*/  IMAD.MOV.U32 R2, RZ, RZ, R14 ;  /* 0x000000ffff027224 */ /* 0x000fce00078e000e */
[----:B------:R-:W-:Y:S05]  /*365c0*/  WARPSYNC.COLLECTIVE R15, `(.L_x_4877) ;  /* 0x000000000f087348 */ /* 0x000fea0003c00000 */
[----:B------:R0:W1:Y:S02]  /*365d0*/  SHFL.IDX P6, R14, R13, R12, R11 ;  /* 0x0000000c0d0e7389 */ /* 0x00006400000c000b */
[----:B01----:R-:W-:Y:S01]  /*365e0*/  ENDCOLLECTIVE ;  /* 0x000000000000791b */ /* 0x003fe20003800000 */
.L_x_4877:
        /* <DEDUP_REMOVED lines=13> */
.L_x_4878:
[----:B------:R-:W-:Y:S02]  /*366c0*/  IMAD.MOV.U32 R13, RZ, RZ, R10 ;  /* 0x000000ffff0d7224 */ /* 0x000fe400078e000a */
[----:B------:R-:W-:Y:S01]  /*366d0*/  IMAD.MOV.U32 R12, RZ, RZ, 0x2 ;  /* 0x00000002ff0c7424 */ /* 0x000fe200078e00ff */
[----:B------:R-:W-:-:S07]  /*366e0*/  MOV R2, R14 ;  /* 0x0000000e00027202 */ /* 0x000fce0000000f00 */
[----:B------:R-:W-:Y:S05]  /*366f0*/  WARPSYNC.COLLECTIVE R15, `(.L_x_4879) ;  /* 0x000000000f087348 */ /* 0x000fea0003c00000 */
[----:B------:R0:W1:Y:S02]  /*36700*/  SHFL.IDX P6, R14, R13, R12, R11 ;  /* 0x0000000c0d0e7389 */ /* 0x00006400000c000b */
[----:B01----:R-:W-:Y:S01]  /*36710*/  ENDCOLLECTIVE ;  /* 0x000000000000791b */ /* 0x003fe20003800000 */
.L_x_4879:
        /* <DEDUP_REMOVED lines=13> */
.L_x_4880:
[----:B------:R-:W-:Y:S02]  /*367f0*/  IMAD.MOV.U32 R13, RZ, RZ, R10 ;  /* 0x000000ffff0d7224 */ /* 0x000fe400078e000a */
[----:B------:R-:W-:Y:S02]  /*36800*/  IMAD.MOV.U32 R12, RZ, RZ, 0x3 ;  /* 0x00000003ff0c7424 */ /* 0x000fe400078e00ff */
[----:B------:R-:W-:-:S07]  /*36810*/  IMAD.MOV.U32 R2, RZ, RZ, R14 ;  /* 0x000000ffff027224 */ /* 0x000fce00078e000e */
[----:B------:R-:W-:Y:S05]  /*36820*/  WARPSYNC.COLLECTIVE R15, `(.L_x_4881) ;  /* 0x000000000f087348 */ /* 0x000fea0003c00000 */
[----:B------:R0:W1:Y:S02]  /*36830*/  SHFL.IDX P6, R14, R13, R12, R11 ;  /* 0x0000000c0d0e7389 */ /* 0x00006400000c000b */
[----:B01----:R-:W-:Y:S01]  /*36840*/  ENDCOLLECTIVE ;  /* 0x000000000000791b */ /* 0x003fe20003800000 */
.L_x_4881:
        /* <DEDUP_REMOVED lines=13> */
.L_x_4882:
[----:B------:R-:W-:Y:S01]  /*36920*/  MOV R13, R7 ;  /* 0x00000007000d7202 */ /* 0x000fe20000000f00 */
[----:B------:R-:W-:Y:S02]  /*36930*/  IMAD.MOV.U32 R12, RZ, RZ, RZ ;  /* 0x000000ffff0c7224 */ /* 0x000fe400078e00ff */
[----:B------:R-:W-:-:S07]  /*36940*/  IMAD.MOV.U32 R2, RZ, RZ, R14 ;  /* 0x000000ffff027224 */ /* 0x000fce00078e000e */
[----:B------:R-:W-:Y:S05]  /*36950*/  WARPSYNC.COLLECTIVE R15, `(.L_x_4883) ;  /* 0x000000000f087348 */ /* 0x000fea0003c00000 */
[----:B------:R0:W1:Y:S02]  /*36960*/  SHFL.IDX P6, R14, R13, R12, R11 ;  /* 0x0000000c0d0e7389 */ /* 0x00006400000c000b */
[----:B01----:R-:W-:Y:S01]  /*36970*/  ENDCOLLECTIVE ;  /* 0x000000000000791b */ /* 0x003fe20003800000 */
.L_x_4883:
        /* <DEDUP_REMOVED lines=13> */
.L_x_4884:
[----:B------:R-:W-:Y:S01]  /*36a50*/  IMAD.MOV.U32 R2, RZ, RZ, R14 ;  /* 0x000000ffff027224 */ /* 0x000fe200078e000e */
[----:B------:R-:W-:Y:S06]  /*36a60*/  BRA `(.L_x_4885) ;  /* 0xffffff64006c7947 */ /* 0x000fec000383ffff */
.L_x_4590:
[----:B------:R0:W0:Y:S02]  /*36a70*/  SYNCS.PHASECHK.TRANS64.TRYWAIT P2, [R2+URZ+0x33470], R3 ;  /* 0x03347003020075a7 */ /* 0x000024000804017f */
[----:B0-----:R-:W-:Y:S05]  /*36a80*/  @!P2 NANOSLEEP.SYNCS 0x989680 ;  /* 0x009896800000a95d */ /* 0x001fea0003900000 */
[----:B------:R-:W0:Y:S02]  /*36a90*/  @!P2 SYNCS.PHASECHK.TRANS64 P2, [R2+URZ+0x33470], R3 ;  /* 0x033470030200a5a7 */ /* 0x000e24000804007f */
[----:B0-----:R-:W-:Y:S05]  /*36aa0*/  @!P2 BRA `(.L_x_4590) ;  /* 0xfffffffc00f0a947 */ /* 0x001fea000383ffff */
[----:B------:R-:W-:Y:S05]  /*36ab0*/  BRA `(.L_x_4886) ;  /* 0xffffff6400d87947 */ /* 0x000fea000383ffff */
.L_x_4592:
[----:B------:R0:W0:Y:S02]  /*36ac0*/  SYNCS.PHASECHK.TRANS64.TRYWAIT P2, [R2+URZ+0x33460], R3 ;  /* 0x03346003020075a7 */ /* 0x000024000804017f */
[----:B0-----:R-:W-:Y:S05]  /*36ad0*/  @!P2 NANOSLEEP.SYNCS 0x989680 ;  /* 0x009896800000a95d */ /* 0x001fea0003900000 */
[----:B------:R-:W0:Y:S02]  /*36ae0*/  @!P2 SYNCS.PHASECHK.TRANS64 P2, [R2+URZ+0x33460], R3 ;  /* 0x033460030200a5a7 */ /* 0x000e24000804007f */
[----:B0-----:R-:W-:Y:S05]  /*36af0*/  @!P2 BRA `(.L_x_4592) ;  /* 0xfffffffc00f0a947 */ /* 0x001fea000383ffff */
[----:B------:R-:W-:Y:S05]  /*36b00*/  BRA `(.L_x_4887) ;  /* 0xffffff6400e87947 */ /* 0x000fea000383ffff */
.L_x_4600:
[----:B0-----:R0:W2:Y:S02]  /*36b10*/  SYNCS.PHASECHK.TRANS64.TRYWAIT P1, [R0+URZ+0x33470], R3 ;  /* 0x03347003000075a7 */ /* 0x0010a4000802017f */
[----:B--2---:R-:W-:Y:S05]  /*36b20*/  @!P1 NANOSLEEP.SYNCS 0x989680 ;  /* 0x009896800000995d */ /* 0x004fea0003900000 */
[----:B------:R-:W2:Y:S02]  /*36b30*/  @!P1 SYNCS.PHASECHK.TRANS64 P1, [R0+URZ+0x33470], R3 ;  /* 0x03347003000095a7 */ /* 0x000ea4000802007f */
[----:B--2---:R-:W-:Y:S05]  /*36b40*/  @!P1 BRA `(.L_x_4600) ;  /* 0xfffffffc00f09947 */ /* 0x004fea000383ffff */
[----:B------:R-:W-:Y:S05]  /*36b50*/  BRA `(.L_x_4888) ;  /* 0xffffff74002c7947 */ /* 0x000fea000383ffff */
.L_x_4602:
[----:B0-----:R0:W2:Y:S02]  /*36b60*/  SYNCS.PHASECHK.TRANS64.TRYWAIT P1, [R0+URZ+0x33460], R3 ;  /* 0x03346003000075a7 */ /* 0x0010a4000802017f */
[----:B--2---:R-:W-:Y:S05]  /*36b70*/  @!P1 NANOSLEEP.SYNCS 0x989680 ;  /* 0x009896800000995d */ /* 0x004fea0003900000 */
[----:B------:R-:W2:Y:S02]  /*36b80*/  @!P1 SYNCS.PHASECHK.TRANS64 P1, [R0+URZ+0x33460], R3 ;  /* 0x03346003000095a7 */ /* 0x000ea4000802007f */
[----:B--2---:R-:W-:Y:S05]  /*36b90*/  @!P1 BRA `(.L_x_4602) ;  /* 0xfffffffc00f09947 */ /* 0x004fea000383ffff */
[----:B------:R-:W-:Y:S05]  /*36ba0*/  BRA `(.L_x_4889) ;  /* 0xffffff7400387947 */ /* 0x000fea000383ffff */
.L_x_4607:
        /* <DEDUP_REMOVED lines=8> */
.L_x_4891:
[----:B------:R-:W-:Y:S05]  /*36c30*/  BSYNC B0 ;  /* 0x0000000000007941 */ /* 0x000fea0003800000 */
.L_x_4890:
        /* <DEDUP_REMOVED lines=9> */
.L_x_4892:
[----:B------:R-:W-:Y:S02]  /*36cd0*/  ULDC UR4, c[0x0][0xc3c] ;  /* 0x00030f0000047ab9 */ /* 0x000fe40000000800 */
[----:B------:R-:W-:-:S13]  /*36ce0*/  ISETP.GE.OR P1, PT, R7, UR4, !P0 ;  /* 0x0000000407007c0c */ /* 0x000fda000c726670 */
[----:B------:R-:W0:Y:S08]  /*36cf0*/  @!P1 LDC.64 R2, c[0x0][0xc80] ;  /* 0x00032000ff029b82 */ /* 0x000e300000000a00 */
[----:B------:R-:W1:Y:S01]  /*36d00*/  @!P1 LDC.64 R4, c[0x0][0xc78] ;  /* 0x00031e00ff049b82 */ /* 0x000e620000000a00 */
[----:B------:R-:W-:Y:S01]  /*36d10*/  IMAD.MOV.U32 R11, RZ, RZ, RZ ;  /* 0x000000ffff0b7224 */ /* 0x000fe200078e00ff */
[----:B------:R-:W-:Y:S01]  /*36d20*/  MOV R6, R14 ;  /* 0x0000000e00067202 */ /* 0x000fe20000000f00 */
[----:B0-----:R-:W-:-:S05]  /*36d30*/  @!P1 IMAD.WIDE R2, R7, 0x4, R2 ;  /* 0x0000000407029825 */ /* 0x001fca00078e0202 */
[----:B------:R1:W2:Y:S02]  /*36d40*/  @!P1 LDG.E R8, desc[UR50][R2.64] ;  /* 0x0000003202089981 */ /* 0x0002a4000c1e1900 */
[----:B-1----:R-:W-:-:S05]  /*36d50*/  @!P1 IMAD.WIDE R2, R7, 0x4, R4 ;  /* 0x0000000407029825 */ /* 0x002fca00078e0204 */
[----:B------:R-:W3:Y:S01]  /*36d60*/  @!P1 LDG.E R5, desc[UR50][R2.64] ;  /* 0x0000003202059981 */ /* 0x000ee2000c1e1900 */
[----:B------:R-:W-:Y:S01]  /*36d70*/  IMAD.MOV.U32 R7, RZ, RZ, RZ ;  /* 0x000000ffff077224 */ /* 0x000fe200078e00ff */
[C---:B------:R-:W-:Y:S01]  /*36d80*/  ISETP.GE.U32.AND P2, PT, R9.reuse, 0x2, PT ;  /* 0x000000020900780c */ /* 0x040fe20003f46070 */
[----:B------:R-:W-:Y:S01]  /*36d90*/  IMAD.MOV.U32 R4, RZ, RZ, RZ ;  /* 0x000000ffff047224 */ /* 0x000fe200078e00ff */
[C---:B------:R-:W-:Y:S01]  /*36da0*/  ISETP.GE.U32.AND P3, PT, R9.reuse, 0x4, PT ;  /* 0x000000040900780c */ /* 0x040fe20003f66070 */
[----:B------:R-:W-:Y:S01]  /*36db0*/  IMAD.MOV.U32 R24, RZ, RZ, RZ ;  /* 0x000000ffff187224 */ /* 0x000fe200078e00ff */
        /* <DEDUP_REMOVED lines=9> */
.L_x_4893:
[----:B------:R-:W-:Y:S01]  /*36e50*/  IMAD.MOV.U32 R12, RZ, RZ, 0x2 ;  /* 0x00000002ff0c7424 */ /* 0x000fe200078e00ff */
[----:B------:R-:W-:-:S04]  /*36e60*/  SEL R14, R14, RZ, P1 ;  /* 0x000000ff0e0e7207 */ /* 0x000fc80000800000 */
[----:B------:R-:W-:-:S05]  /*36e70*/  IADD3 R5, R13, R14, RZ ;  /* 0x0000000e0d057210 */ /* 0x000fca0007ffe0ff */
[----:B------:R-:W-:-:S07]  /*36e80*/  IMAD.MOV.U32 R13, RZ, RZ, R5 ;  /* 0x000000ffff0d7224 */ /* 0x000fce00078e0005 */
[----:B------:R-:W-:Y:S05]  /*36e90*/  WARPSYNC.COLLECTIVE R15, `(.L_x_4894) ;  /* 0x000000000f087348 */ /* 0x000fea0003c00000 */
[----:B------:R0:W1:Y:S02]  /*36ea0*/  SHFL.UP P6, R14, R13, R12, R11 ;  /* 0x0400000c0d0e7389 */ /* 0x00006400000c000b */
[----:B01----:R-:W-:Y:S01]  /*36eb0*/  ENDCOLLECTIVE ;  /* 0x000000000000791b */ /* 0x003fe20003800000 */
.L_x_4894:
[----:B------:R-:W-:Y:S01]  /*36ec0*/  IMAD.MOV.U32 R12, RZ, RZ, 0x4 ;  /* 0x00000004ff0c7424 */ /* 0x000fe200078e00ff */
[----:B------:R-:W-:-:S05]  /*36ed0*/  SEL R2, R14, RZ, P2 ;  /* 0x000000ff0e027207 */ /* 0x000fca0001000000 */
[----:B------:R-:W-:-:S04]  /*36ee0*/  IMAD.IADD R2, R5, 0x1, R2 ;  /* 0x0000000105027824 */ /* 0x000fc800078e0202 */
[----:B------:R-:W-:-:S07]  /*36ef0*/  IMAD.MOV.U32 R13, RZ, RZ, R2 ;  /* 0x000000ffff0d7224 */ /* 0x000fce00078e0002 */
[----:B------:R-:W-:Y:S05]  /*36f00*/  WARPSYNC.COLLECTIVE R15, `(.L_x_4895) ;  /* 0x000000000f087348 */ /* 0x000fea0003c00000 */
[----:B------:R0:W1:Y:S02]  /*36f10*/  SHFL.UP P6, R14, R13, R12, R11 ;  /* 0x0400000c0d0e7389 */ /* 0x00006400000c000b */
[----:B01----:R-:W-:Y:S01]  /*36f20*/  ENDCOLLECTIVE ;  /* 0x000000000000791b */ /* 0x003fe20003800000 */
.L_x_4895:
[----:B------:R-:W-:Y:S01]  /*36f30*/  IMAD.MOV.U32 R12, RZ, RZ, 0x8 ;  /* 0x00000008ff0c7424 */ /* 0x000fe200078e00ff */
[----:B------:R-:W-:-:S05]  /*36f40*/  SEL R3, R14, RZ, P3 ;  /* 0x000000ff0e037207 */ /* 0x000fca0001800000 */
[----:B------:R-:W-:-:S05]  /*36f50*/  IMAD.IADD R3, R2, 0x1, R3 ;  /* 0x0000000102037824 */ /* 0x000fca00078e0203 */
[----:B------:R-:W-:-:S07]  /*36f60*/  MOV R13, R3 ;  /* 0x00000003000d7202 */ /* 0x000fce0000000f00 */
[----:B------:R-:W-:Y:S05]  /*36f70*/  WARPSYNC.COLLECTIVE R15, `(.L_x_4896) ;  /* 0x000000000f087348 */ /* 0x000fea0003c00000 */
[----:B------:R0:W1:Y:S02]  /*36f80*/  SHFL.UP P6, R14, R13, R12, R11 ;  /* 0x0400000c0d0e7389 */ /* 0x00006400000c000b */
[----:B01----:R-:W-:Y:S01]  /*36f90*/  ENDCOLLECTIVE ;  /* 0x000000000000791b */ /* 0x003fe20003800000 */
.L_x_4896:
[----:B------:R-:W-:Y:S01]  /*36fa0*/  IMAD.MOV.U32 R12, RZ, RZ, 0x10 ;  /* 0x00000010ff0c7424 */ /* 0x000fe200078e00ff */
[----:B------:R-:W-:-:S05]  /*36fb0*/  SEL R14, R14, RZ, P4 ;  /* 0x000000ff0e0e7207 */ /* 0x000fca0002000000 */
[----:B------:R-:W-:-:S04]  /*36fc0*/  IMAD.IADD R5, R3, 0x1, R14 ;  /* 0x0000000103057824 */ /* 0x000fc800078e020e */
[----:B------:R-:W-:-:S07]  /*36fd0*/  IMAD.MOV.U32 R13, RZ, RZ, R5 ;  /* 0x000000ffff0d7224 */ /* 0x000fce00078e0005 */
[----:B------:R-:W-:Y:S05]  /*36fe0*/  WARPSYNC.COLLECTIVE R15, `(.L_x_4897) ;  /* 0x000000000f087348 */ /* 0x000fea0003c00000 */
[----:B------:R0:W1:Y:S02]  /*36ff0*/  SHFL.UP P6, R14, R13, R12, R11 ;  /* 0x0400000c0d0e7389 */ /* 0x00006400000c000b */
[----:B01----:R-:W-:Y:S01]  /*37000*/  ENDCOLLECTIVE ;  /* 0x000000000000791b */ /* 0x003fe20003800000 */
.L_x_4897:
[----:B------:R-:W-:Y:S01]  /*37010*/  MOV R12, 0x1f ;  /* 0x0000001f000c7802 */ /* 0x000fe20000000f00 */
[----:B------:R-:W-:Y:S01]  /*37020*/  IMAD.MOV.U32 R11, RZ, RZ, 0x1f ;  /* 0x0000001fff0b7424 */ /* 0x000fe200078e00ff */
[----:B------:R-:W-:-:S05]  /*37030*/  SEL R14, R14, RZ, P5 ;  /* 0x000000ff0e0e7207 */ /* 0x000fca0002800000 */
[----:B------:R-:W-:-:S04]  /*37040*/  IMAD.IADD R3, R5, 0x1, R14 ;  /* 0x0000000105037824 */ /* 0x000fc800078e020e */
[----:B------:R-:W-:-:S07]  /*37050*/  IMAD.MOV.U32 R13, RZ, RZ, R3 ;  /* 0x000000ffff0d7224 */ /* 0x000fce00078e0003 */
[----:B------:R-:W-:Y:S05]  /*37060*/  WARPSYNC.COLLECTIVE R15, `(.L_x_4898) ;  /* 0x000000000f087348 */ /* 0x000fea0003c00000 */
[----:B------:R0:W1:Y:S02]  /*37070*/  SHFL.IDX P6, R14, R13, R12, R11 ;  /* 0x0000000c0d0e7389 */ /* 0x00006400000c000b */
[----:B01----:R-:W-:Y:S01]  /*37080*/  ENDCOLLECTIVE ;  /* 0x000000000000791b */ /* 0x003fe20003800000 */
.L_x_4898:
[----:B------:R-:W-:Y:S05]  /*37090*/  BRA `(.L_x_4899) ;  /* 0xffffff7c00d07947 */ /* 0x000fea000383ffff */
.L_x_4610:
[----:B------:R-:W-:Y:S01]  /*370a0*/  BSSY B0, `(.L_x_4900) ;  /* 0x0000007000007945 */ /* 0x000fe20003800000 */
[----:B------:R-:W-:Y:S02]  /*370b0*/  IMAD.MOV.U32 R12, RZ, RZ, 0x1 ;  /* 0x00000001ff0c7424 */ /* 0x000fe400078e00ff */
[----:B------:R-:W-:Y:S02]  /*370c0*/  IMAD.MOV.U32 R11, RZ, RZ, RZ ;  /* 0x000000ffff0b7224 */ /* 0x000fe400078e00ff */
[----:B------:R-:W-:-:S07]  /*370d0*/  IMAD.MOV.U32 R15, RZ, RZ, -0x1 ;  /* 0xffffffffff0f7424 */ /* 0x000fce00078e00ff */
[----:B------:R-:W-:Y:S05]  /*370e0*/  WARPSYNC.COLLECTIVE R15, `(.L_x_4901) ;  /* 0x000000000f087348 */ /* 0x000fea0003c00000 */
[----:B------:R0:W1:Y:S02]  /*370f0*/  SHFL.UP P6, R14, R13, R12, R11 ;  /* 0x0400000c0d0e7389 */ /* 0x00006400000c000b */
[----:B01----:R-:W-:Y:S01]  /*37100*/  ENDCOLLECTIVE ;  /* 0x000000000000791b */ /* 0x003fe20003800000 */
.L_x_4901:
[----:B------:R-:W-:Y:S05]  /*37110*/  BSYNC B0 ;  /* 0x0000000000007941 */ /* 0x000fea0003800000 */
.L_x_4900:
        /* <DEDUP_REMOVED lines=8> */
.L_x_4902:
[----:B------:R-:W-:Y:S01]  /*371a0*/  IMAD.MOV.U32 R12, RZ, RZ, 0x4 ;  /* 0x00000004ff0c7424 */ /* 0x000fe200078e00ff */
[----:B------:R-:W-:-:S05]  /*371b0*/  SEL R2, R14, RZ, P2 ;  /* 0x000000ff0e027207 */ /* 0x000fca0001000000 */
[----:B------:R-:W-:-:S04]  /*371c0*/  IMAD.IADD R2, R13, 0x1, R2 ;  /* 0x000000010d027824 */ /* 0x000fc800078e0202 */
[----:B------:R-:W-:-:S07]  /*371d0*/  IMAD.MOV.U32 R13, RZ, RZ, R2 ;  /* 0x000000ffff0d7224 */ /* 0x000fce00078e0002 */
[----:B------:R-:W-:Y:S05]  /*371e0*/  WARPSYNC.COLLECTIVE R15, `(.L_x_4903) ;  /* 0x000000000f087348 */ /* 0x000fea0003c00000 */
[----:B------:R0:W1:Y:S02]  /*371f0*/  SHFL.UP P6, R14, R13, R12, R11 ;  /* 0x0400000c0d0e7389 */ /* 0x00006400000c000b */
[----:B01----:R-:W-:Y:S01]  /*37200*/  ENDCOLLECTIVE ;  /* 0x000000000000791b */ /* 0x003fe20003800000 */
.L_x_4903:
[----:B------:R-:W-:Y:S01]  /*37210*/  IMAD.MOV.U32 R12, RZ, RZ, 0x8 ;  /* 0x00000008ff0c7424 */ /* 0x000fe200078e00ff */
[----:B------:R-:W-:-:S05]  /*37220*/  SEL R3, R14, RZ, P3 ;  /* 0x000000ff0e037207 */ /* 0x000fca0001800000 */
[----:B------:R-:W-:-:S05]  /*37230*/  IMAD.IADD R3, R2, 0x1, R3 ;  /* 0x0000000102037824 */ /* 0x000fca00078e0203 */
[----:B------:R-:W-:-:S07]  /*37240*/  MOV R13, R3 ;  /* 0x00000003000d7202 */ /* 0x000fce0000000f00 */
[----:B------:R-:W-:Y:S05]  /*37250*/  WARPSYNC.COLLECTIVE R15, `(.L_x_4904) ;  /* 0x000000000f087348 */ /* 0x000fea0003c00000 */
[----:B------:R0:W1:Y:S02]  /*37260*/  SHFL.UP P6, R14, R13, R12, R11 ;  /* 0x0400000c0d0e7389 */ /* 0x00006400000c000b */
[----:B01----:R-:W-:Y:S01]  /*37270*/  ENDCOLLECTIVE ;  /* 0x000000000000791b */ /* 0x003fe20003800000 */
.L_x_4904:
[----:B------:R-:W-:Y:S01]  /*37280*/  IMAD.MOV.U32 R12, RZ, RZ, 0x10 ;  /* 0x00000010ff0c7424 */ /* 0x000fe200078e00ff */
[----:B------:R-:W-:-:S05]  /*37290*/  SEL R14, R14, RZ, P4 ;  /* 0x000000ff0e0e7207 */ /* 0x000fca0002000000 */
[----:B------:R-:W-:-:S04]  /*372a0*/  IMAD.IADD R5, R3, 0x1, R14 ;  /* 0x0000000103057824 */ /* 0x000fc800078e020e */
[----:B------:R-:W-:-:S07]  /*372b0*/  IMAD.MOV.U32 R13, RZ, RZ, R5 ;  /* 0x000000ffff0d7224 */ /* 0x000fce00078e0005 */
[----:B------:R-:W-:Y:S05]  /*372c0*/  WARPSYNC.COLLECTIVE R15, `(.L_x_4905) ;  /* 0x000000000f087348 */ /* 0x000fea0003c00000 */
[----:B------:R0:W1:Y:S02]  /*372d0*/  SHFL.UP P6, R14, R13, R12, R11 ;  /* 0x0400000c0d0e7389 */ /* 0x00006400000c000b */
[----:B01----:R-:W-:Y:S01]  /*372e0*/  ENDCOLLECTIVE ;  /* 0x000000000000791b */ /* 0x003fe20003800000 */
.L_x_4905:
        /* <DEDUP_REMOVED lines=8> */
.L_x_4906:
[----:B------:R-:W-:Y:S05]  /*37370*/  BRA `(.L_x_4907) ;  /* 0xffffff7c00bc7947 */ /* 0x000fea000383ffff */
.L_x_4612:
[----:B------:R-:W-:Y:S01]  /*37380*/  BSSY B0, `(.L_x_4908) ;  /* 0x0000006000007945 */ /* 0x000fe20003800000 */
[----:B------:R-:W-:Y:S01]  /*37390*/  PLOP3.LUT P6, PT, P6, PT, PT, 0x8, 0x0 ;  /* 0x000000000000781c */ /* 0x000fe200037ce170 */
[----:B------:R-:W-:-:S12]  /*373a0*/  IMAD.MOV.U32 R15, RZ, RZ, -0x1 ;  /* 0xffffffffff0f7424 */ /* 0x000fd800078e00ff */
[----:B0-----:R-:W-:Y:S05]  /*373b0*/  WARPSYNC.COLLECTIVE R15, `(.L_x_4909) ;  /* 0x000000000f087348 */ /* 0x001fea0003c00000 */
[----:B------:R-:W-:Y:S01]  /*373c0*/  VOTE.ANY R14, PT, P6 ;  /* 0x00000000000e7806 */ /* 0x000fe200030e0100 */
[----:B0-----:R-:W-:Y:S06]  /*373d0*/  ENDCOLLECTIVE ;  /* 0x000000000000791b */ /* 0x001fec0003800000 */
.L_x_4909:
[----:B------:R-:W-:Y:S05]  /*373e0*/  BSYNC B0 ;  /* 0x0000000000007941 */ /* 0x000fea0003800000 */
.L_x_4908:
[----:B------:R-:W-:Y:S01]  /*373f0*/  IMAD.MOV.U32 R8, RZ, RZ, R14 ;  /* 0x000000ffff087224 */ /* 0x000fe200078e000e */
[----:B------:R-:W-:Y:S01]  /*37400*/  MOV R15, 0xffffffff ;  /* 0xffffffff000f7802 */ /* 0x000fe20000000f00 */
[----:B------:R-:W-:Y:S02]  /*37410*/  IMAD.MOV.U32 R13, RZ, RZ, R7 ;  /* 0x000000ffff0d7224 */ /* 0x000fe400078e0007 */
[----:B------:R-:W0:Y:S01]  /*37420*/  POPC R5, R8 ;  /* 0x0000000800057309 */ /* 0x000e220000000000 */
[----:B------:R-:W-:Y:S02]  /*37430*/  IMAD.MOV.U32 R11, RZ, RZ, 0x1f ;  /* 0x0000001fff0b7424 */ /* 0x000fe400078e00ff */
[----:B0-----:R-:W-:-:S07]  /*37440*/  IMAD.MOV.U32 R12, RZ, RZ, R5 ;  /* 0x000000ffff0c7224 */ /* 0x001fce00078e0005 */
[----:B------:R-:W-:Y:S05]  /*37450*/  WARPSYNC.COLLECTIVE R15, `(.L_x_4910) ;  /* 0x000000000f087348 */ /* 0x000fea0003c00000 */
[----:B------:R0:W1:Y:S02]  /*37460*/  SHFL.IDX P6, R14, R13, R12, R11 ;  /* 0x0000000c0d0e7389 */ /* 0x00006400000c000b */
[----:B01----:R-:W-:Y:S01]  /*37470*/  ENDCOLLECTIVE ;  /* 0x000000000000791b */ /* 0x003fe20003800000 */
.L_x_4910:
[----:B------:R-:W-:Y:S02]  /*37480*/  IMAD.MOV.U32 R13, RZ, RZ, R4 ;  /* 0x000000ffff0d7224 */ /* 0x000fe400078e0004 */
[----:B------:R-:W-:-:S07]  /*37490*/  IMAD.MOV.U32 R7, RZ, RZ, R14 ;  /* 0x000000ffff077224 */ /* 0x000fce00078e000e */
[----:B------:R-:W-:Y:S05]  /*374a0*/  WARPSYNC.COLLECTIVE R15, `(.L_x_4911) ;  /* 0x000000000f087348 */ /* 0x000fea0003c00000 */
[----:B------:R0:W1:Y:S02]  /*374b0*/  SHFL.IDX P6, R14, R13, R12, R11 ;  /* 0x0000000c0d0e7389 */ /* 0x00006400000c000b */
[----:B01----:R-:W-:Y:S01]  /*374c0*/  ENDCOLLECTIVE ;  /* 0x000000000000791b */ /* 0x003fe20003800000 */
.L_x_4911:
[----:B------:R-:W-:Y:S01]  /*374d0*/  IMAD.MOV.U32 R4, RZ, RZ, R14 ;  /* 0x000000ffff047224 */ /* 0x000fe200078e000e */
[----:B------:R-:W-:Y:S06]  /*374e0*/  BRA `(.L_x_4912) ;  /* 0xffffff7c009c7947 */ /* 0x000fec000383ffff */
.L_x_4614:
[----:B------:R-:W-:Y:S01]  /*374f0*/  BSSY B0, `(.L_x_4913) ;  /* 0x0000007000007945 */ /* 0x000fe20003800000 */
[----:B------:R-:W-:Y:S02]  /*37500*/  IMAD.MOV.U32 R13, RZ, RZ, R3 ;  /* 0x000000ffff0d7224 */ /* 0x000fe400078e0003 */
[----:B------:R-:W-:Y:S02]  /*37510*/  IMAD.MOV.U32 R11, RZ, RZ, 0x1f ;  /* 0x0000001fff0b7424 */ /* 0x000fe400078e00ff */
[----:B------:R-:W-:-:S07]  /*37520*/  IMAD.MOV.U32 R15, RZ, RZ, -0x1 ;  /* 0xffffffffff0f7424 */ /* 0x000fce00078e00ff */
[----:B0123--:R-:W-:Y:S05]  /*37530*/  WARPSYNC.COLLECTIVE R15, `(.L_x_4914) ;  /* 0x000000000f087348 */ /* 0x00ffea0003c00000 */
[----:B------:R4:W0:Y:S02]  /*37540*/  SHFL.IDX P6, R14, R13, R12, R11 ;  /* 0x0000000c0d0e7389 */ /* 0x00082400000c000b */
[----:B01234-:R-:W-:Y:S01]  /*37550*/  ENDCOLLECTIVE ;  /* 0x000000000000791b */ /* 0x01ffe20003800000 */
.L_x_4914:
[----:B------:R-:W-:Y:S05]  /*37560*/  BSYNC B0 ;  /* 0x0000000000007941 */ /* 0x000fea0003800000 */
.L_x_4913:
[----:B------:R-:W-:Y:S01]  /*37570*/  MOV R24, R14 ;  /* 0x0000000e00187202 */ /* 0x000fe20000000f00 */
[----:B------:R-:W-:Y:S06]  /*37580*/  BRA `(.L_x_4613) ;  /* 0xffffff7c008c7947 */ /* 0x000fec000383ffff */
.L_x_4618:
[----:B0-----:R0:W1:Y:S02]  /*37590*/  SYNCS.PHASECHK.TRANS64.TRYWAIT P0, [R5+URZ+0x33420], R0 ;  /* 0x03342000050075a7 */ /* 0x001064000800017f */
[----:B-1----:R-:W-:Y:S05]  /*375a0*/  @!P0 NANOSLEEP.SYNCS 0x989680 ;  /* 0x009896800000895d */ /* 0x002fea0003900000 */
[----:B------:R-:W1:Y:S02]  /*375b0*/  @!P0 SYNCS.PHASECHK.TRANS64 P0, [R5+URZ+0x33420], R0 ;  /* 0x03342000050085a7 */ /* 0x000e64000800007f */
[----:B-1----:R-:W-:Y:S05]  /*375c0*/  @!P0 BRA `(.L_x_4618) ;  /* 0xfffffffc00f08947 */ /* 0x002fea000383ffff */
[----:B------:R-:W-:Y:S05]  /*375d0*/  BRA `(.L_x_4915) ;  /* 0xffffff8000ec7947 */ /* 0x000fea000383ffff */
.L_x_4619:
        /* <DEDUP_REMOVED lines=11> */
.L_x_4917:
[----:B------:R-:W-:Y:S05]  /*37690*/  BSYNC B0 ;  /* 0x0000000000007941 */ /* 0x000fea0003800000 */
.L_x_4916:
[----:B------:R-:W-:Y:S05]  /*376a0*/  BRA `(.L_x_4918) ;  /* 0xffffff8000d47947 */ /* 0x000fea000383ffff */
.L_x_4620:
[----:B------:R-:W-:Y:S01]  /*376b0*/  BSSY B0, `(.L_x_4919) ;  /* 0x0000006000007945 */ /* 0x000fe20003800000 */
[----:B------:R-:W-:-:S07]  /*376c0*/  IMAD.MOV.U32 R15, RZ, RZ, -0x1 ;  /* 0xffffffffff0f7424 */ /* 0x000fce00078e00ff */
[----:B0-----:R-:W-:Y:S05]  /*376d0*/  WARPSYNC.COLLECTIVE R15, `(.L_x_4920) ;  /* 0x000000000f0c7348 */ /* 0x001fea0003c00000 */
[----:B------:R-:W-:Y:S02]  /*376e0*/  ELECT P6, UR62, PT ;  /* 0x00000000003e782f */ /* 0x000fe400038c0000 */
[----:B------:R-:W-:Y:S01]  /*376f0*/  MOV R14, UR62 ;  /* 0x0000003e000e7c02 */ /* 0x000fe20008000f00 */
[----:B0-----:R-:W-:Y:S10]  /*37700*/  ENDCOLLECTIVE ;  /* 0x000000000000791b */ /* 0x001ff40003800000 */
.L_x_4920:
[----:B------:R-:W-:Y:S05]  /*37710*/  BSYNC B0 ;  /* 0x0000000000007941 */ /* 0x000fea0003800000 */
.L_x_4919:
[----:B------:R-:W-:Y:S05]  /*37720*/  BRA `(.L_x_4921) ;  /* 0xffffff8000c87947 */ /* 0x000fea000383ffff */
.L_x_4622:
[----:B0-----:R0:W1:Y:S02]  /*37730*/  SYNCS.PHASECHK.TRANS64.TRYWAIT P1, [R3+URZ+0x33440], R2 ;  /* 0x03344002030075a7 */ /* 0x001064000802017f */
[----:B-1----:R-:W-:Y:S05]  /*37740*/  @!P1 NANOSLEEP.SYNCS 0x989680 ;  /* 0x009896800000995d */ /* 0x002fea0003900000 */
[----:B------:R-:W1:Y:S02]  /*37750*/  @!P1 SYNCS.PHASECHK.TRANS64 P1, [R3+URZ+0x33440], R2 ;  /* 0x03344002030095a7 */ /* 0x000e64000802007f */
[----:B-1----:R-:W-:Y:S05]  /*37760*/  @!P1 BRA `(.L_x_4622) ;  /* 0xfffffffc00f09947 */ /* 0x002fea000383ffff */
[----:B------:R-:W-:Y:S05]  /*37770*/  BRA `(.L_x_4922) ;  /* 0xffffff8000e87947 */ /* 0x000fea000383ffff */
.L_x_4624:
[----:B-1----:R1:W2:Y:S02]  /*37780*/  SYNCS.PHASECHK.TRANS64.TRYWAIT P1, [R5+URZ+0x33440], R0 ;  /* 0x03344000050075a7 */ /* 0x0022a4000802017f */
[----:B--2---:R-:W-:Y:S05]  /*37790*/  @!P1 NANOSLEEP.SYNCS 0x989680 ;  /* 0x009896800000995d */ /* 0x004fea0003900000 */
[----:B------:R-:W2:Y:S02]  /*377a0*/  @!P1 SYNCS.PHASECHK.TRANS64 P1, [R5+URZ+0x33440], R0 ;  /* 0x03344000050095a7 */ /* 0x000ea4000802007f */
[----:B--2---:R-:W-:Y:S05]  /*377b0*/  @!P1 BRA `(.L_x_4624) ;  /* 0xfffffffc00f09947 */ /* 0x004fea000383ffff */
[----:B------:R-:W-:Y:S05]  /*377c0*/  BRA `(.L_x_4923) ;  /* 0xffffff8000f47947 */ /* 0x000fea000383ffff */
.L_x_4626:
[----:B--2---:R2:W3:Y:S02]  /*377d0*/  SYNCS.PHASECHK.TRANS64.TRYWAIT P1, [R3+URZ+0x33460], R2 ;  /* 0x03346002030075a7 */ /* 0x0044e4000802017f */
[----:B---3--:R-:W-:Y:S05]  /*377e0*/  @!P1 NANOSLEEP.SYNCS 0x989680 ;  /* 0x009896800000995d */ /* 0x008fea0003900000 */
[----:B------:R-:W3:Y:S02]  /*377f0*/  @!P1 SYNCS.PHASECHK.TRANS64 P1, [R3+URZ+0x33460], R2 ;  /* 0x03346002030095a7 */ /* 0x000ee4000802007f */
[----:B---3--:R-:W-:Y:S05]  /*37800*/  @!P1 BRA `(.L_x_4626) ;  /* 0xfffffffc00f09947 */ /* 0x008fea000383ffff */
[----:B------:R-:W-:Y:S05]  /*37810*/  BRA `(.L_x_4924) ;  /* 0xffffff8000f07947 */ /* 0x000fea000383ffff */
.L_x_4628:
[----:B---3--:R3:W4:Y:S02]  /*37820*/  SYNCS.PHASECHK.TRANS64.TRYWAIT P1, [R5+URZ+0x33460], R0 ;  /* 0x03346000050075a7 */ /* 0x008724000802017f */
[----:B----4-:R-:W-:Y:S05]  /*37830*/  @!P1 NANOSLEEP.SYNCS 0x989680 ;  /* 0x009896800000995d */ /* 0x010fea0003900000 */
[----:B------:R-:W4:Y:S02]  /*37840*/  @!P1 SYNCS.PHASECHK.TRANS64 P1, [R5+URZ+0x33460], R0 ;  /* 0x03346000050095a7 */ /* 0x000f24000802007f */
[----:B----4-:R-:W-:Y:S05]  /*37850*/  @!P1 BRA `(.L_x_4628) ;  /* 0xfffffffc00f09947 */ /* 0x010fea000383ffff */
[----:B------:R-:W-:Y:S05]  /*37860*/  BRA `(.L_x_4925) ;  /* 0xffffff8000ec7947 */ /* 0x000fea000383ffff */
.L_x_4630:
[----:B----4-:R4:W0:Y:S02]  /*37870*/  SYNCS.PHASECHK.TRANS64.TRYWAIT P1, [R3+URZ+0x33480], R2 ;  /* 0x03348002030075a7 */ /* 0x010824000802017f */
[----:B0-----:R-:W-:Y:S05]  /*37880*/  @!P1 NANOSLEEP.SYNCS 0x989680 ;  /* 0x009896800000995d */ /* 0x001fea0003900000 */
[----:B------:R-:W0:Y:S02]  /*37890*/  @!P1 SYNCS.PHASECHK.TRANS64 P1, [R3+URZ+0x33480], R2 ;  /* 0x03348002030095a7 */ /* 0x000e24000802007f */
[----:B0-----:R-:W-:Y:S05]  /*378a0*/  @!P1 BRA `(.L_x_4630) ;  /* 0xfffffffc00f09947 */ /* 0x001fea000383ffff */
[----:B------:R-:W-:Y:S05]  /*378b0*/  BRA `(.L_x_4926) ;  /* 0xffffff8000e87947 */ /* 0x000fea000383ffff */
.L_x_4927:
        /* <DEDUP_REMOVED lines=12> */
.L_x_16277:


//--------------------- .text._ZN7cutlass13device_kernelIN5flash11enable_sm90INS1_16FlashAttnFwdSm90INS1_25CollectiveMainloopFwdSm90ILi2EN4cute5tupleIJNS5_1CILi1EEES8_S8_EEENS6_IJNS7_ILi128EEESA_NS7_ILi192EEEEEELi192ENS_12float_e4m3_tEfNS_4arch4Sm90ELb0ELb1ELb0ELb0ELb1ELb0ELb0ELb1ELb1ELb1ELb1ELb0EEENS1_21CollectiveEpilogueFwdINS6_IJSA_SB_SA_EEES9_NS_10bfloat16_tESF_Li256ELb0ELb1ELb1ELb1EEENS1_19SingleTileSchedulerILb0ELb1ELb1ELi128EEEEEEEEEvNT_6ParamsE --------------------------
	.section	.text._ZN7cutlass13device_kernelIN5flash11enable_sm90INS1_16FlashAttnFwdSm90INS1_25CollectiveMainloopFwdSm90ILi2EN4cute5tupleIJNS5_1CILi1EEES8_S8_EEENS6_IJNS7_ILi128EEESA_NS7_ILi192EEEEEELi192ENS_12float_e4m3_tEfNS_4arch4Sm90ELb0ELb1ELb0ELb0ELb1ELb0ELb0ELb1ELb1ELb1ELb1ELb0EEENS1_21CollectiveEpilogueFwdINS6_IJSA_SB_SA_EEES9_NS_10bfloat16_tESF_Li256ELb0ELb1ELb1ELb1EEENS1_19SingleTileSchedulerILb0ELb1ELb1ELi128EEEEEEEEEvNT_6ParamsE,"ax",@progbits
	.align	128
.text._ZN7cutlass13device_kernelIN5flash11enable_sm90INS1_16FlashAttnFwdSm90INS1_25CollectiveMainloopFwdSm90ILi2EN4cute5tupleIJNS5_1CILi1EEES8_S8_EEENS6_IJNS7_ILi128EEESA_NS7_ILi192EEEEEELi192ENS_12float_e4m3_tEfNS_4arch4Sm90ELb0ELb1ELb0ELb0ELb1ELb0ELb0ELb1ELb1ELb1ELb1ELb0EEENS1_21CollectiveEpilogueFwdINS6_IJSA_SB_SA_EEES9_NS_10bfloat16_tESF_Li256ELb0ELb1ELb1ELb1EEENS1_19SingleTileSchedulerILb0ELb1ELb1ELi128EEEEEEEEEvNT_6ParamsE:
        .type           _ZN7cutlass13device_kernelIN5flash11enable_sm90INS1_16FlashAttnFwdSm90INS1_25CollectiveMainloopFwdSm90ILi2EN4cute5tupleIJNS5_1CILi1EEES8_S8_EEENS6_IJNS7_ILi128EEESA_NS7_ILi192EEEEEELi192ENS_12float_e4m3_tEfNS_4arch4Sm90ELb0ELb1ELb0ELb0ELb1ELb0ELb0ELb1ELb1ELb1ELb1ELb0EEENS1_21CollectiveEpilogueFwdINS6_IJSA_SB_SA_EEES9_NS_10bfloat16_tESF_Li256ELb0ELb1ELb1ELb1EEENS1_19SingleTileSchedulerILb0ELb1ELb1ELi128EEEEEEEEEvNT_6ParamsE,@function
        .size           _ZN7cutlass13device_kernelIN5flash11enable_sm90INS1_16FlashAttnFwdSm90INS1_25CollectiveMainloopFwdSm90ILi2EN4cute5tupleIJNS5_1CILi1EEES8_S8_EEENS6_IJNS7_ILi128EEESA_NS7_ILi192EEEEEELi192ENS_12float_e4m3_tEfNS_4arch4Sm90ELb0ELb1ELb0ELb0ELb1ELb0ELb0ELb1ELb1ELb1ELb1ELb0EEENS1_21CollectiveEpilogueFwdINS6_IJSA_SB_SA_EEES9_NS_10bfloat16_tESF_Li256ELb0ELb1ELb1ELb1EEENS1_19SingleTileSchedulerILb0ELb1ELb1ELi128EEEEEEEEEvNT_6ParamsE,(.L_x_16278 - _ZN7cutlass13device_kernelIN5flash11enable_sm90INS1_16FlashAttnFwdSm90INS1_25CollectiveMainloopFwdSm90ILi2EN4cute5tupleIJNS5_1CILi1EEES8_S8_EEENS6_IJNS7_ILi128EEESA_NS7_ILi192EEEEEELi192ENS_12float_e4m3_tEfNS_4arch4Sm90ELb0ELb1ELb0ELb0ELb1ELb0ELb0ELb1ELb1ELb1ELb1ELb0EEENS1_21CollectiveEpilogueFwdINS6_IJSA_SB_SA_EEES9_NS_10bfloat16_tESF_Li256ELb0ELb1ELb1ELb1EEENS1_19SingleTileSchedulerILb0ELb1ELb1ELi128EEEEEEEEEvNT_6ParamsE)
        .other          _ZN7cutlass13device_kernelIN5flash11enable_sm90INS1_16FlashAttnFwdSm90INS1_25CollectiveMainloopFwdSm90ILi2EN4cute5tupleIJNS5_1CILi1EEES8_S8_EEENS6_IJNS7_ILi128EEESA_NS7_ILi192EEEEEELi192ENS_12float_e4m3_tEfNS_4arch4Sm90ELb0ELb1ELb0ELb0ELb1ELb0ELb0ELb1ELb1ELb1ELb1ELb0EEENS1_21CollectiveEpilogueFwdINS6_IJSA_SB_SA_EEES9_NS_10bfloat16_tESF_Li256ELb0ELb1ELb1ELb1EEENS1_19SingleTileSchedulerILb0ELb1ELb1ELi128EEEEEEEEEvNT_6ParamsE,@"STO_CUDA_ENTRY STV_DEFAULT"
_ZN7cutlass13device_kernelIN5flash11enable_sm90INS1_16FlashAttnFwdSm90INS1_25CollectiveMainloopFwdSm90ILi2EN4cute5tupleIJNS5_1CILi1EEES8_S8_EEENS6_IJNS7_ILi128EEESA_NS7_ILi192EEEEEELi192ENS_12float_e4m3_tEfNS_4arch4Sm90ELb0ELb1ELb0ELb0ELb1ELb0ELb0ELb1ELb1ELb1ELb1ELb0EEENS1_21CollectiveEpilogueFwdINS6_IJSA_SB_SA_EEES9_NS_10bfloat16_tESF_Li256ELb0ELb1ELb1ELb1EEENS1_19SingleTileSchedulerILb0ELb1ELb1ELi128EEEEEEEEEvNT_6ParamsE:
        /* <DEDUP_REMOVED lines=45> */
.L_x_4928:
        /* <DEDUP_REMOVED lines=22> */
.L_x_4929:
        /* <DEDUP_REMOVED lines=18> */
.L_x_4930:
        /* <DEDUP_REMOVED lines=22> */
.L_x_4931:
        /* <DEDUP_REMOVED lines=23> */
.L_x_4932:
        /* <DEDUP_REMOVED lines=9> */
.L_x_4935:
        /* <DEDUP_REMOVED lines=108> */
.L_x_4938:
[----:B------:R-:W-:-:S11]  /*0f70*/  UISETP.NE.AND UP0, UPT, UR5, 0x1, UPT ;  /* 0x000000010500788c */ /* 0x000fd6000bf05270 */
[----:B------:R-:W-:Y:S02]  /*0f80*/  @UP0 ULDC.64 UR10, c[0x0][0x9e8] ;  /* 0x00027a00000a0ab9 */ /* 0x000fe40000000a00 */
[----:B------:R-:W-:-:S04]  /*0f90*/  UIMAD.WIDE.U32 UR8, UR4, UR10, URZ ;  /* 0x0000000a040872a5 */ /* 0x000fc8000f8e003f */
[----:B------:R-:W-:-:S12]  /*0fa0*/  @UP0 USHF.R.U32.HI UR4, URZ, UR11, UR9 ;  /* 0x0000000b3f040299 */ /* 0x000fd80008011609 */
.L_x_4939:
[----:B------:R-:W-:-:S06]  /*0fb0*/  UIMAD UR4, UR4, UR5, UR5 ;  /* 0x00000005040472a4 */ /* 0x000fcc000f8e0205 */
[----:B------:R-:W-:-:S07]  /*0fc0*/  VIMNMX R0, R0, UR4, PT ;  /* 0x0000000400007c48 */ /* 0x000fce000bfe0100 */
.L_x_4937:
        /* <DEDUP_REMOVED lines=33> */
.L_x_4941:
[----:B------:R-:W-:-:S11]  /*11e0*/  UISETP.NE.AND UP0, UPT, UR5, 0x1, UPT ;  /* 0x000000010500788c */ /* 0x000fd6000bf05270 */
[----:B------:R-:W-:Y:S02]  /*11f0*/  @UP0 ULDC.64 UR10, c[0x0][0x9e8] ;  /* 0x00027a00000a0ab9 */ /* 0x000fe40000000a00 */
[----:B------:R-:W-:-:S04]  /*1200*/  UIMAD.WIDE.U32 UR8, UR4, UR10, URZ ;  /* 0x0000000a040872a5 */ /* 0x000fc8000f8e003f */
[----:B------:R-:W-:-:S12]  /*1210*/  @UP0 USHF.R.U32.HI UR4, URZ, UR11, UR9 ;  /* 0x0000000b3f040299 */ /* 0x000fd80008011609 */
.L_x_4942:
[----:B------:R-:W-:-:S04]  /*1220*/  UIMAD UR4, UR4, UR5, URZ ;  /* 0x00000005040472a4 */ /* 0x000fc8000f8e023f */
[----:B------:R-:W-:-:S04]  /*1230*/  UISETP.LT.AND UP0, UPT, UR7, UR4, UPT ;  /* 0x000000040700728c */ /* 0x000fc8000bf01270 */
[----:B------:R-:W-:-:S12]  /*1240*/  USEL UR7, UR7, UR4, !UP0 ;  /* 0x0000000407077287 */ /* 0x000fd8000c000000 */
.L_x_4940:
        /* <DEDUP_REMOVED lines=47> */
.L_x_4943:
[----:B------:R-:W-:Y:S02]  /*1540*/  UIMAD UR38, UR38, UR4, UR9 ;  /* 0x00000004262672a4 */ /* 0x000fe4000f8e0209 */
[----:B------:R-:W-:Y:S01]  /*1550*/  IMAD.U32 R0, RZ, RZ, UR4 ;  /* 0x00000004ff007e24 */ /* 0x000fe2000f8e00ff */
[----:B------:R-:W-:Y:S02]  /*1560*/  PLOP3.LUT P0, PT, PT, PT, PT, 0x80, 0x0 ;  /* 0x000000000000781c */ /* 0x000fe40003f0f070 */
[----:B------:R-:W-:Y:S02]  /*1570*/  CS2R R12, SRZ ;  /* 0x00000000000c7805 */ /* 0x000fe4000001ff00 */
[----:B------:R-:W-:Y:S02]  /*1580*/  CS2R R2, SRZ ;  /* 0x0000000000027805 */ /* 0x000fe4000001ff00 */
[----:B------:R-:W-:Y:S02]  /*1590*/  CS2R R10, SRZ ;  /* 0x00000000000a7805 */ /* 0x000fe4000001ff00 */
[----:B------:R-:W-:-:S02]  /*15a0*/  VIADDMNMX R19, R0, UR38, R19, PT ;  /* 0x0000002600137c46 */ /* 0x000fc4000b800113 */
[----:B------:R-:W-:Y:S02]  /*15b0*/  CS2R R6, SRZ ;  /* 0x0000000000067805 */ /* 0x000fe4000001ff00 */
[----:B------:R-:W-:Y:S01]  /*15c0*/  CS2R R56, SRZ ;  /* 0x0000000000387805 */ /* 0x000fe2000001ff00 */
[----:B------:R-:W-:Y:S01]  /*15d0*/  IMAD.MOV.U32 R8, RZ, RZ, RZ ;  /* 0x000000ffff087224 */ /* 0x000fe200078e00ff */
[----:B------:R-:W-:Y:S01]  /*15e0*/  ISETP.GT.AND P1, PT, R19, UR38, PT ;  /* 0x0000002613007c0c */ /* 0x000fe2000bf24270 */
[----:B------:R-:W-:Y:S01]  /*15f0*/  IMAD.MOV.U32 R31, RZ, RZ, RZ ;  /* 0x000000ffff1f7224 */ /* 0x000fe200078e00ff */
        /* <DEDUP_REMOVED lines=83> */
.L_x_4945:
[----:B------:R-:W-:-:S04]  /*1b30*/  SHF.L.U32 R0, RZ, 0x1f, RZ ;  /* 0x0000001fff007819 */ /* 0x000fc800000006ff */
[----:B------:R-:W0:Y:S02]  /*1b40*/  SYNCS.PHASECHK.TRANS64.TRYWAIT P0, [UR36+0x2a800], R0 ;  /* 0x02a80000ff0075a7 */ /* 0x000e240008000164 */
[----:B0-----:R-:W-:Y:S05]  /*1b50*/  @!P0 BRA `(.L_x_4946) ;  /* 0x0000014000ec8947 */ /* 0x001fea0003800000 */
.L_x_5090:
[----:B------:R-:W-:-:S06]  /*1b60*/  ULOP3.LUT UR4, UR43, 0x1, URZ, 0xfc, !UPT ;  /* 0x000000012b047892 */ /* 0x000fcc000f8efc3f */
[----:B------:R-:W-:-:S05]  /*1b70*/  IMAD.U32 R2, RZ, RZ, UR4 ;  /* 0x00000004ff027e24 */ /* 0x000fca000f8e00ff */
[----:B------:R-:W-:-:S13]  /*1b80*/  ISETP.NE.AND P0, PT, R2, 0x3, PT ;  /* 0x000000030200780c */ /* 0x000fda0003f05270 */
[----:B------:R-:W-:Y:S05]  /*1b90*/  @!P0 BRA `(.L_x_4947) ;  /* 0x0000000000048947 */ /* 0x000fea0003800000 */
[----:B------:R-:W-:Y:S01]  /*1ba0*/  BPT.TRAP 0x1 ;  /* 0x000000040000795c */ /* 0x000fe20000300000 */
.L_x_4947:
[----:B------:R1:W2:Y:S01]  /*1bb0*/  SYNCS.PHASECHK.TRANS64.TRYWAIT P1, [UR36+0x2a830], R0 ;  /* 0x02a83000ff0075a7 */ /* 0x0002a20008020164 */
[----:B------:R-:W-:Y:S05]  /*1bc0*/  @!P0 BRA `(.L_x_4948) ;  /* 0x0000000000048947 */ /* 0x000fea0003800000 */
[----:B------:R-:W-:Y:S01]  /*1bd0*/  BPT.TRAP 0x1 ;  /* 0x000000040000795c */ /* 0x000fe20000300000 */
.L_x_4948:
[----:B------:R-:W-:-:S05]  /*1be0*/  IMAD.U32 R4, RZ, RZ, UR50 ;  /* 0x00000032ff047e24 */ /* 0x000fca000f8e00ff */
[----:B------:R-:W-:Y:S01]  /*1bf0*/  LOP3.LUT R4, R4, 0x10000, RZ, 0xfc, !PT ;  /* 0x0001000004047812 */ /* 0x000fe200078efcff */
[----:B--2---:R-:W-:Y:S06]  /*1c00*/  @P1 BRA `(.L_x_4949) ;  /* 0x0000000000081947 */ /* 0x004fec0003800000 */
[----:B------:R-:W2:Y:S02]  /*1c10*/  SYNCS.PHASECHK.TRANS64.TRYWAIT P1, [UR36+0x2a830], R0 ;  /* 0x02a83000ff0075a7 */ /* 0x000ea40008020164 */
[----:B--2---:R-:W-:Y:S05]  /*1c20*/  @!P1 BRA `(.L_x_4950) ;  /* 0x0000014000d09947 */ /* 0x004fea0003800000 */
.L_x_4949:
[----:B------:R-:W-:Y:S05]  /*1c30*/  WARPSYNC.ALL ;  /* 0x0000000000007948 */ /* 0x000fea0003800000 */
[----:B------:R-:W-:Y:S01]  /*1c40*/  IMAD.MOV.U32 R5, RZ, RZ, -0x7fffffe0 ;  /* 0x80000020ff057424 */ /* 0x000fe200078e00ff */
[----:B------:R-:W-:-:S04]  /*1c50*/  UIADD3 UR4, UR36, 0x1e400, URZ ;  /* 0x0001e40024047890 */ /* 0x000fc8000fffe03f */
[----:B------:R-:W-:Y:S01]  /*1c60*/  R2UR UR5, R5 ;  /* 0x00000000050572ca */ /* 0x000fe200000e0000 */
[----:B------:R-:W-:Y:S01]  /*1c70*/  WARPGROUP.ARRIVE ;  /* 0x00000000000079c5 */ /* 0x000fe20000000000 */
[----:B------:R-:W-:Y:S01]  /*1c80*/  UMOV UR7, 0x80000020 ;  /* 0x8000002000077882 */ /* 0x000fe20000000000 */
[----:B------:R-:W-:Y:S01]  /*1c90*/  USHF.R.U32.HI UR6, URZ, 0x4, UR4 ;  /* 0x000000043f067899 */ /* 0x000fe20008011604 */
[C---:B------:R-:W-:Y:S01]  /*1ca0*/  R2UR UR20, R4.reuse ;  /* 0x00000000041472ca */ /* 0x040fe200000e0000 */
[----:B------:R-:W-:Y:S01]  /*1cb0*/  UMOV UR9, 0x80000020 ;  /* 0x8000002000097882 */ /* 0x000fe20000000000 */
[----:B------:R-:W-:Y:S01]  /*1cc0*/  R2UR UR4, R4 ;  /* 0x00000000040472ca */ /* 0x000fe200000e0000 */
[----:B------:R-:W-:Y:S01]  /*1cd0*/  ULOP3.LUT UR6, UR6, 0x3fff, URZ, 0xc0, !UPT ;  /* 0x00003fff06067892 */ /* 0x000fe2000f8ec03f */
[----:B------:R-:W-:Y:S01]  /*1ce0*/  UMOV UR11, 0x80000020 ;  /* 0x80000020000b7882 */ /* 0x000fe20000000000 */
[----:B------:R-:W-:Y:S02]  /*1cf0*/  UMOV UR13, 0x80000020 ;  /* 0x80000020000d7882 */ /* 0x000fe40000000000 */
[----:B------:R-:W-:Y:S01]  /*1d00*/  ULOP3.LUT UR28, UR6, 0x10000, URZ, 0xfc, !UPT ;  /* 0x00010000061c7892 */ /* 0x000fe2000f8efc3f */
[----:B------:R-:W-:Y:S01]  /*1d10*/  UMOV UR15, 0x80000020 ;  /* 0x80000020000f7882 */ /* 0x000fe20000000000 */
[----:B------:R-:W-:-:S02]  /*1d20*/  UMOV UR17, 0x80000020 ;  /* 0x8000002000117882 */ /* 0x000fc40000000000 */
[----:B------:R-:W-:Y:S02]  /*1d30*/  UIADD3 UR10, UR28, 0x200, URZ ;  /* 0x000002001c0a7890 */ /* 0x000fe4000fffe03f */
[----:B------:R-:W-:Y:S01]  /*1d40*/  UIADD3 UR8, UR20, 0x200, URZ ;  /* 0x0000020014087890 */ /* 0x000fe2000fffe03f */
[----:B------:R-:W-:Y:S01]  /*1d50*/  UMOV UR6, UR28 ;  /* 0x0000001c00067c82 */ /* 0x000fe20008000000 */
[----:B------:R-:W-:Y:S01]  /*1d60*/  UIADD3 UR12, UR20, 0x202, URZ ;  /* 0x00000202140c7890 */ /* 0x000fe2000fffe03f */
[----:B------:R-:W-:Y:S01]  /*1d70*/  QGMMA.64x128x32.F32.E4M3.E4M3 R24, gdesc[UR4], RZ, !UPT, gsb0 ;  /* 0x01e00000041879f3 */ /* 0x000fe2000c0008ff */
[----:B------:R-:W-:Y:S02]  /*1d80*/  UIADD3 UR4, UR20, 0x2, URZ ;  /* 0x0000000214047890 */ /* 0x000fe4000fffe03f */
[----:B------:R-:W-:Y:S01]  /*1d90*/  UIADD3 UR6, UR28, 0x2, URZ ;  /* 0x000000021c067890 */ /* 0x000fe2000fffe03f */
[----:B------:R-:W-:Y:S01]  /*1da0*/  UMOV UR5, 0x80000020 ;  /* 0x8000002000057882 */ /* 0x000fe20000000000 */
[----:B------:R-:W-:Y:S01]  /*1db0*/  UMOV UR7, 0x80000020 ;  /* 0x8000002000077882 */ /* 0x000fe20000000000 */
[----:B------:R-:W-:-:S02]  /*1dc0*/  UIADD3 UR14, UR28, 0x202, URZ ;  /* 0x000002021c0e7890 */ /* 0x000fc4000fffe03f */
[----:B------:R-:W-:Y:S02]  /*1dd0*/  UIADD3 UR16, UR20, 0x400, URZ ;  /* 0x0000040014107890 */ /* 0x000fe4000fffe03f */
[----:B------:R-:W-:Y:S01]  /*1de0*/  UIADD3 UR18, UR28, 0x400, URZ ;  /* 0x000004001c127890 */ /* 0x000fe2000fffe03f */
        /* <DEDUP_REMOVED lines=21> */
[----:B------:R-:W-:Y:S05]  /*1f40*/  @!P0 BRA `(.L_x_4951) ;  /* 0x0000000000048947 */ /* 0x000fea0003800000 */
[----:B------:R-:W-:Y:S01]  /*1f50*/  BPT.TRAP 0x1 ;  /* 0x000000040000795c */ /* 0x000fe20000300000 */
.L_x_4951:
[----:B0-----:R-:W-:Y:S01]  /*1f60*/  LOP3.LUT R3, R88, 0xffffff80, RZ, 0xc0, !PT ;  /* 0xffffff8058037812 */ /* 0x001fe200078ec0ff */
[----:B------:R-:W-:Y:S01]  /*1f70*/  UISETP.NE.AND UP1, UPT, UR45, URZ, UPT ;  /* 0x0000003f2d00728c */ /* 0x000fe2000bf25270 */
[----:B------:R-:W-:Y:S01]  /*1f80*/  LEA.HI R23, R23, R22, RZ, 0x2 ;  /* 0x0000001617177211 */ /* 0x000fe200078f10ff */
[----:B------:R-:W-:Y:S01]  /*1f90*/  UISETP.NE.AND UP0, UPT, UR44, URZ, UPT ;  /* 0x0000003f2c00728c */ /* 0x000fe2000bf05270 */
[----:B------:R-:W-:Y:S01]  /*1fa0*/  LEA.HI R8, R89, R89, RZ, 0x1 ;  /* 0x0000005959087211 */ /* 0x000fe200078f08ff */
[----:B------:R-:W-:Y:S01]  /*1fb0*/  IMAD.IADD R3, R22, 0x1, -R3 ;  /* 0x0000000116037824 */ /* 0x000fe200078e0a03 */
[----:B------:R-:W-:Y:S01]  /*1fc0*/  LOP3.LUT R23, R23, 0xfffffffc, RZ, 0xc0, !PT ;  /* 0xfffffffc17177812 */ /* 0x000fe200078ec0ff */
[----:B------:R-:W-:Y:S01]  /*1fd0*/  ULDC UR32, c[0x0][0x9dc] ;  /* 0x0002770000207ab9 */ /* 0x000fe20000000800 */
[----:B------:R-:W-:Y:S01]  /*1fe0*/  LOP3.LUT R8, R8, 0x3fffffe, RZ, 0xc0, !PT ;  /* 0x03fffffe08087812 */ /* 0x000fe200078ec0ff */
[----:B------:R-:W-:Y:S01]  /*1ff0*/  ULOP3.LUT UR32, URZ, UR32, URZ, 0x33, !UPT ;  /* 0x000000203f207292 */ /* 0x000fe2000f8e333f */
[----:B-1----:R-:W-:Y:S01]  /*2000*/  SHF.R.S32.HI R0, RZ, 0x1f, R3 ;  /* 0x0000001fff007819 */ /* 0x002fe20000011403 */
        /* <DEDUP_REMOVED lines=15> */
[----:B------:R-:W-:Y:S01]  /*2100*/  IADD3 R7, R10, R0, -R7 ;  /* 0x000000000a077210 */ /* 0x000fe20007ffe807 */
[----:B------:R-:W-:Y:S01]  /*2110*/  IMAD.MOV.U32 R0, RZ, RZ, -0x80 ;  /* 0xffffff80ff007424 */ /* 0x000fe200078e00ff */
[----:B------:R-:W-:Y:S01]  /*2120*/  PLOP3.LUT P2, PT, PT, PT, UP1, 0x80, 0x0 ;  /* 0x000000000000781c */ /* 0x000fe20003f4f018 */
[----:B------:R-:W-:Y:S01]  /*2130*/  IMAD.IADD R6, R23, 0x1, -R6 ;  /* 0x0000000117067824 */ /* 0x000fe200078e0a06 */
[----:B------:R-:W-:Y:S01]  /*2140*/  LOP3.LUT R2, R2, 0x7ffffffc, RZ, 0xc0, !PT ;  /* 0x7ffffffc02027812 */ /* 0x000fe200078ec0ff */
[----:B------:R-:W-:Y:S01]  /*2150*/  IMAD R7, R8, 0x40, R7 ;  /* 0x0000004008077824 */ /* 0x000fe200078e0207 */
[C---:B------:R-:W-:Y:S01]  /*2160*/  LEA R14, R19.reuse, 0xffffff80, 0x7 ;  /* 0xffffff80130e7811 */ /* 0x040fe200078e38ff */
[----:B------:R-:W-:Y:S02]  /*2170*/  IMAD R11, R19, R0, 0x80 ;  /* 0x00000080130b7424 */ /* 0x000fe400078e0200 */
[----:B------:R-:W-:-:S02]  /*2180*/  IMAD R8, R6, 0x8, R7 ;  /* 0x0000000806087824 */ /* 0x000fc400078e0207 */
[----:B------:R-:W-:Y:S02]  /*2190*/  IMAD.IADD R7, R3, 0x1, -R2 ;  /* 0x0000000103077824 */ /* 0x000fe400078e0a02 */
[----:B------:R-:W-:Y:S01]  /*21a0*/  @P1 IMAD.HI.U32 R6, R8, UR6, RZ ;  /* 0x0000000608061c27 */ /* 0x000fe2000f8e00ff */
[----:B------:R-:W-:Y:S01]  /*21b0*/  UIADD3 UR6, UR36, 0x2a840, URZ ;  /* 0x0002a84024067890 */ /* 0x000fe2000fffe03f */
[----:B------:R-:W-:Y:S02]  /*21c0*/  PLOP3.LUT P1, PT, PT, PT, UP0, 0x40, 0x0 ;  /* 0x000000000000781c */ /* 0x000fe40003f2e808 */
[----:B------:R-:W-:Y:S01]  /*21d0*/  IMAD.MOV.U32 R9, RZ, RZ, R8 ;  /* 0x000000ffff097224 */ /* 0x000fe200078e0008 */
[----:B------:R-:W-:Y:S01]  /*21e0*/  @P2 SHF.R.U32.HI R9, RZ, UR7, R6 ;  /* 0x00000007ff092c19 */ /* 0x000fe20008011606 */
[----:B------:R-:W-:Y:S01]  /*21f0*/  VIADD R0, R11, 0x1 ;  /* 0x000000010b007836 */ /* 0x000fe20000000000 */
[----:B------:R-:W-:Y:S01]  /*2200*/  UPRMT UR49, UR49, 0x654, UR6 ;  /* 0x0000065431317896 */ /* 0x000fe20008000006 */
[----:B------:R-:W-:-:S02]  /*2210*/  ULDC UR7, c[0x0][0x288] ;  /* 0x0000a20000077ab9 */ /* 0x000fc40000000800 */
[----:B------:R-:W0:Y:S01]  /*2220*/  SHFL.IDX PT, R10, R9, RZ, 0x1c1f ;  /* 0x001c1fff090a7589 */ /* 0x000e2200000e0000 */
[----:B------:R-:W-:Y:S01]  /*2230*/  IMAD R3, R7, -0x2, R0 ;  /* 0xfffffffe07037824 */ /* 0x000fe200078e0200 */
[----:B------:R-:W-:Y:S01]  /*2240*/  ULDC UR6, c[0x0][0x2f0] ;  /* 0x0000bc0000067ab9 */ /* 0x000fe20000000800 */
[----:B------:R-:W-:Y:S01]  /*2250*/  IMAD.U32 R6, RZ, RZ, UR7 ;  /* 0x00000007ff067e24 */ /* 0x000fe2000f8e00ff */
[----:B------:R-:W-:Y:S01]  /*2260*/  ULDC UR7, c[0x0][0x9e0] ;  /* 0x0002780000077ab9 */ /* 0x000fe20000000800 */
[C---:B------:R-:W-:Y:S01]  /*2270*/  IMAD R3, R16.reuse, UR6, R3 ;  /* 0x0000000610037c24 */ /* 0x040fe2000f8e0203 */
[----:B------:R-:W-:Y:S01]  /*2280*/  SYNCS.ARRIVE.TRANS64.RED.A1T0 RZ, [UR49], RZ ;  /* 0x000000ffffff79a7 */ /* 0x000fe20008100431 */
[----:B------:R-:W-:Y:S02]  /*2290*/  IMAD R0, R16, UR6, R11 ;  /* 0x0000000610007c24 */ /* 0x000fe4000f8e020b */
[----:B------:R-:W-:Y:S02]  /*22a0*/  IMAD.IADD R3, R3, 0x1, -R6 ;  /* 0x0000000103037824 */ /* 0x000fe400078e0a06 */
[----:B------:R-:W-:-:S02]  /*22b0*/  IMAD R12, R7, -0x2, R0 ;  /* 0xfffffffe070c7824 */ /* 0x000fc400078e0200 */
[C---:B------:R-:W-:Y:S02]  /*22c0*/  VIADD R13, R3.reuse, UR7 ;  /* 0x00000007030d7c36 */ /* 0x040fe40008000000 */
[----:B------:R-:W-:-:S03]  /*22d0*/  VIADD R15, R3, UR32 ;  /* 0x00000020030f7c36 */ /* 0x000fc60008000000 */
[----:B0-----:R-:W-:Y:S01]  /*22e0*/  VIADDMNMX R0, R10, R13, R12, PT ;  /* 0x0000000d0a007246 */ /* 0x001fe2000380010c */
        /* <DEDUP_REMOVED lines=11> */
[----:B------:R-:W0:Y:S02]  /*23a0*/  @P1 LDC.64 R22, c[0x0][0x9e8] ;  /* 0x00027a00ff161b82 */ /* 0x000e240000000a00 */
[----:B0-----:R-:W-:-:S05]  /*23b0*/  @P1 IMAD.HI.U32 R10, R3, R22, RZ ;  /* 0x00000016030a1227 */ /* 0x001fca00078e00ff */
[----:B------:R-:W-:-:S04]  /*23c0*/  @P1 SHF.R.U32.HI R3, RZ, R23, R10 ;  /* 0x00000017ff031219 */ /* 0x000fc8000001160a */
[----:B------:R-:W-:Y:S01]  /*23d0*/  LOP3.LUT R3, RZ, R3, RZ, 0x33, !PT ;  /* 0x00000003ff037212 */ /* 0x000fe200078e33ff */
[----:B------:R-:W-:Y:S06]  /*23e0*/  BRA `(.L_x_4955) ;  /* 0x0000000000187947 */ /* 0x000fec0003800000 */
.L_x_4954:
[----:B------:R-:W-:Y:S02]  /*23f0*/  ULDC UR10, c[0x0][0x9e4] ;  /* 0x00027900000a7ab9 */ /* 0x000fe40000000800 */
[----:B------:R-:W-:-:S05]  /*2400*/  IMAD.U32 R20, RZ, RZ, UR10 ;  /* 0x0000000aff147e24 */ /* 0x000fca000f8e00ff */
[----:B------:R-:W-:-:S13]  /*2410*/  ISETP.NE.AND P1, PT, R20, 0x1, PT ;  /* 0x000000011400780c */ /* 0x000fda0003f25270 */
[----:B------:R-:W0:Y:S02]  /*2420*/  @P1 LDC.64 R22, c[0x0][0x9e8] ;  /* 0x00027a00ff161b82 */ /* 0x000e240000000a00 */
[----:B0-----:R-:W-:-:S05]  /*2430*/  @P1 IMAD.HI.U32 R10, R3, R22, RZ ;  /* 0x00000016030a1227 */ /* 0x001fca00078e00ff */
[----:B------:R-:W-:-:S07]  /*2440*/  @P1 SHF.R.U32.HI R3, RZ, R23, R10 ;  /* 0x00000017ff031219 */ /* 0x000fce000001160a */
.L_x_4955:
[----:B------:R-:W-:Y:S05]  /*2450*/  BSYNC B0 ;  /* 0x0000000000007941 */ /* 0x000fea0003800000 */
.L_x_4953:
[----:B------:R-:W-:-:S04]  /*2460*/  IMAD R10, R3, R20, -R14 ;  /* 0x00000014030a7224 */ /* 0x000fc800078e0a0e */
[----:B------:R-:W-:-:S05]  /*2470*/  IMAD R3, R7, -0x2, R10 ;  /* 0xfffffffe07037824 */ /* 0x000fca00078e020a */
[----:B------:R-:W-:Y:S02]  /*2480*/  VIADDMNMX R0, R3, R20, R0, PT ;  /* 0x0000001403007246 */ /* 0x000fe40003800100 */
[----:B------:R-:W-:-:S07]  /*2490*/  VIMNMX R2, R2, R3, !PT ;  /* 0x0000000302027248 */ /* 0x000fce0007fe0100 */
.L_x_4952:
[C---:B------:R-:W-:Y:S01]  /*24a0*/  ISETP.GE.AND P2, PT, R11.reuse, 0x9, PT ;  /* 0x000000090b00780c */ /* 0x040fe20003f46270 */
[----:B------:R-:W0:Y:S01]  /*24b0*/  SHFL.IDX PT, R3, R9, 0x1, 0x1c1f ;  /* 0x003c1f0009037f89 */ /* 0x000e2200000e0000 */
[C---:B------:R-:W-:Y:S01]  /*24c0*/  ISETP.GE.AND P1, PT, R11.reuse, 0x2, PT ;  /* 0x000000020b00780c */ /* 0x040fe20003f26270 */
[----:B------:R-:W-:Y:S01]  /*24d0*/  UISETP.NE.AND UP0, UPT, UR44, URZ, UPT ;  /* 0x0000003f2c00728c */ /* 0x000fe2000bf05270 */
        /* <DEDUP_REMOVED lines=11> */
[----:B------:R-:W-:Y:S02]  /*2590*/  ISETP.GT.AND P4, PT, R2, 0x9, !P6 ;  /* 0x000000090200780c */ /* 0x000fe40007784270 */
        /* <DEDUP_REMOVED lines=116> */
[----:B------:R-:W-:Y:S02]  /*2ce0*/  P2R R28, PR, RZ, 0x20 ;  /* 0x00000020ff1c7803 */ /* 0x000fe40000000000 */
[----:B------:R-:W-:-:S02]  /*2cf0*/  FSEL R77, R77, -INF , !P3 ;  /* 0xff8000004d4d7808 */ /* 0x000fc40005800000 */
[----:B------:R-:W-:Y:S02]  /*2d00*/  ISETP.GE.AND P3, PT, R11, 0x71, PT ;  /* 0x000000710b00780c */ /* 0x000fe40003f66270 */
[----:B------:R-:W-:Y:S02]  /*2d10*/  P2R R20, PR, RZ, 0x40 ;  /* 0x00000040ff147803 */ /* 0x000fe40000000000 */
        /* <DEDUP_REMOVED lines=17> */
[----:B0-----:R-:W-:Y:S01]  /*2e30*/  VIADDMNMX R11, R3, R13, R12, PT ;  /* 0x0000000d030b7246 */ /* 0x001fe2000380010c */
[----:B------:R-:W-:Y:S01]  /*2e40*/  IMAD.IADD R12, R15, 0x1, R3 ;  /* 0x000000010f0c7824 */ /* 0x000fe200078e0203 */
[----:B------:R-:W-:Y:S02]  /*2e50*/  P2R R24, PR, RZ, 0x40 ;  /* 0x00000040ff187803 */ /* 0x000fe40000000000 */
[----:B------:R-:W-:-:S04]  /*2e60*/  ISETP.GT.AND P6, PT, R2, 0x79, !P6 ;  /* 0x000000790200780c */ /* 0x000fc800077c4270 */
[----:B------:R-:W-:-:S04]  /*2e70*/  ISETP.LT.OR P6, PT, R0, 0x7a, P6 ;  /* 0x0000007a0000780c */ /* 0x000fc800037c1670 */
        /* <DEDUP_REMOVED lines=17> */
.L_x_4958:
[----:B------:R-:W-:Y:S02]  /*2f90*/  ULDC UR10, c[0x0][0x9e4] ;  /* 0x00027900000a7ab9 */ /* 0x000fe40000000800 */
[----:B------:R-:W-:-:S05]  /*2fa0*/  IMAD.U32 R2, RZ, RZ, UR10 ;  /* 0x0000000aff027e24 */ /* 0x000fca000f8e00ff */
[----:B------:R-:W-:-:S13]  /*2fb0*/  ISETP.NE.AND P6, PT, R2, 0x1, PT ;  /* 0x000000010200780c */ /* 0x000fda0003fc5270 */
[----:B------:R-:W0:Y:S02]  /*2fc0*/  @P6 LDC.64 R90, c[0x0][0x9e8] ;  /* 0x00027a00ff5a6b82 */ /* 0x000e240000000a00 */
[----:B0-----:R-:W-:-:S05]  /*2fd0*/  @P6 IMAD.HI.U32 R0, R3, R90, RZ ;  /* 0x0000005a03006227 */ /* 0x001fca00078e00ff */
[----:B------:R-:W-:-:S07]  /*2fe0*/  @P6 SHF.R.U32.HI R3, RZ, R91, R0 ;  /* 0x0000005bff036219 */ /* 0x000fce0000011600 */
.L_x_4959:
[----:B------:R-:W-:Y:S05]  /*2ff0*/  BSYNC B0 ;  /* 0x0000000000007941 */ /* 0x000fea0003800000 */
.L_x_4957:
[----:B------:R-:W-:-:S04]  /*3000*/  IMAD R0, R3, R2, -R14 ;  /* 0x0000000203007224 */ /* 0x000fc800078e0a0e */
[----:B------:R-:W-:-:S05]  /*3010*/  IMAD R0, R7, -0x2, R0 ;  /* 0xfffffffe07007824 */ /* 0x000fca00078e0200 */
[----:B------:R-:W-:Y:S02]  /*3020*/  VIADDMNMX R11, R0, R2, R11, PT ;  /* 0x00000002000b7246 */ /* 0x000fe4000380010b */
[----:B------:R-:W-:-:S07]  /*3030*/  VIMNMX R12, R12, R0, !PT ;  /* 0x000000000c0c7248 */ /* 0x000fce0007fe0100 */
.L_x_4956:
[----:B------:R-:W-:Y:S01]  /*3040*/  ISETP.GT.AND P1, PT, R12, 0x1, !P1 ;  /* 0x000000010c00780c */ /* 0x000fe20004f24270 */
[----:B------:R-:W-:Y:S01]  /*3050*/  IMAD.U32 R9, RZ, RZ, UR39 ;  /* 0x00000027ff097e24 */ /* 0x000fe2000f8e00ff */
[----:B------:R-:W-:Y:S01]  /*3060*/  ISETP.NE.AND P6, PT, R20, RZ, PT ;  /* 0x000000ff1400720c */ /* 0x000fe20003fc5270 */
[----:B------:R-:W-:Y:S01]  /*3070*/  UISETP.NE.AND UP1, UPT, UR45, URZ, UPT ;  /* 0x0000003f2d00728c */ /* 0x000fe2000bf25270 */
[----:B------:R-:W-:Y:S01]  /*3080*/  ISETP.LT.OR P1, PT, R11, 0x2, P1 ;  /* 0x000000020b00780c */ /* 0x000fe20000f21670 */
[----:B------:R-:W-:Y:S01]  /*3090*/  UISETP.NE.AND UP0, UPT, UR44, URZ, UPT ;  /* 0x0000003f2c00728c */ /* 0x000fe2000bf05270 */
[----:B------:R-:W-:Y:S02]  /*30a0*/  FMNMX.FTZ R0, R21, R25, !PT ;  /* 0x0000001915007209 */ /* 0x000fe40007810000 */
[----:B------:R-:W-:Y:S02]  /*30b0*/  FSEL R27, R27, -INF , !P1 ;  /* 0xff8000001b1b7808 */ /* 0x000fe40004800000 */
[----:B------:R-:W-:-:S02]  /*30c0*/  ISETP.GT.AND P1, PT, R12, 0x9, !P6 ;  /* 0x000000090c00780c */ /* 0x000fc40007724270 */
[----:B------:R-:W-:Y:S02]  /*30d0*/  FMNMX.FTZ R0, R23, R0, !PT ;  /* 0x0000000017007209 */ /* 0x000fe40007810000 */
[----:B------:R-:W-:Y:S01]  /*30e0*/  ISETP.LT.OR P1, PT, R11, 0xa, P1 ;  /* 0x0000000a0b00780c */ /* 0x000fe20000f21670 */
[----:B------:R-:W-:Y:S01]  /*30f0*/  @UP1 ULDC UR10, c[0x0][0x44c] ;  /* 0x00011300000a1ab9 */ /* 0x000fe20000000800 */
[----:B------:R-:W-:Y:S01]  /*3100*/  FMNMX.FTZ R0, R29, R0, !PT ;  /* 0x000000001d007209 */ /* 0x000fe20007810000 */
[----:B------:R-:W-:Y:S01]  /*3110*/  UIMAD.WIDE.U32 UR10, UR48, UR10, URZ ;  /* 0x0000000a300a72a5 */ /* 0x000fe2000f8e003f */
[----:B------:R-:W-:Y:S01]  /*3120*/  FSEL R31, R31, -INF , !P1 ;  /* 0xff8000001f1f7808 */ /* 0x000fe20004800000 */
[----:B------:R-:W-:Y:S01]  /*3130*/  @UP1 ULDC UR15, c[0x0][0x450] ;  /* 0x00011400000f1ab9 */ /* 0x000fe20000000800 */
[----:B------:R-:W-:Y:S01]  /*3140*/  ISETP.NE.AND P1, PT, R22, RZ, PT ;  /* 0x000000ff1600720c */ /* 0x000fe20003f25270 */
[----:B------:R-:W-:Y:S01]  /*3150*/  @UP1 USHF.R.U32.HI UR48, URZ, UR15, UR11 ;  /* 0x0000000f3f301299 */ /* 0x000fe2000801160b */
[----:B------:R-:W-:-:S02]  /*3160*/  FMNMX.FTZ R0, R89, R0, !PT ;  /* 0x0000000059007209 */ /* 0x000fc40007810000 */
[C---:B------:R-:W-:Y:S02]  /*3170*/  ISETP.GT.AND P1, PT, R12.reuse, 0x10, !P1 ;  /* 0x000000100c00780c */ /* 0x040fe40004f24270 */
[----:B------:R-:W-:Y:S02]  /*3180*/  FMNMX.FTZ R3, R33, R0, !PT ;  /* 0x0000000021037209 */ /* 0x000fe40007810000 */
[----:B------:R-:W-:Y:S02]  /*3190*/  ISETP.LT.OR P1, PT, R11, 0x11, P1 ;  /* 0x000000110b00780c */ /* 0x000fe40000f21670 */
[----:B------:R-:W-:Y:S02]  /*31a0*/  ISETP.GT.AND P2, PT, R12, 0x8, !P2 ;  /* 0x000000080c00780c */ /* 0x000fe40005744270 */
[----:B------:R-:W-:Y:S02]  /*31b0*/  FSEL R34, R34, -INF , !P1 ;  /* 0xff80000022227808 */ /* 0x000fe40004800000 */
[----:B------:R-:W-:-:S02]  /*31c0*/  ISETP.NE.AND P1, PT, R28, RZ, PT ;  /* 0x000000ff1c00720c */ /* 0x000fc40003f25270 */
[----:B------:R-:W-:Y:S02]  /*31d0*/  FMNMX.FTZ R0, R36, R3, !PT ;  /* 0x0000000324007209 */ /* 0x000fe40007810000 */
[----:B------:R-:W-:Y:S02]  /*31e0*/  ISETP.GT.AND P1, PT, R12, 0x11, !P1 ;  /* 0x000000110c00780c */ /* 0x000fe40004f24270 */
[C---:B------:R-:W-:Y:S02]  /*31f0*/  ISETP.LT.OR P2, PT, R11.reuse, 0x9, P2 ;  /* 0x000000090b00780c */ /* 0x040fe40001741670 */
[----:B------:R-:W-:Y:S02]  /*3200*/  ISETP.LT.OR P1, PT, R11, 0x12, P1 ;  /* 0x000000120b00780c */ /* 0x000fe40000f21670 */
[----:B------:R-:W-:Y:S02]  /*3210*/  FMNMX.FTZ R3, R37, R0, !PT ;  /* 0x0000000025037209 */ /* 0x000fe40007810000 */
[----:B------:R-:W-:-:S02]  /*3220*/  FSEL R35, R35, -INF , !P1 ;  /* 0xff80000023237808 */ /* 0x000fc40004800000 */
[----:B------:R-:W-:Y:S02]  /*3230*/  ISETP.NE.AND P1, PT, R32, RZ, PT ;  /* 0x000000ff2000720c */ /* 0x000fe40003f25270 */
[----:B------:R-:W-:Y:S02]  /*3240*/  FSEL R30, R30, -INF , !P2 ;  /* 0xff8000001e1e7808 */ /* 0x000fe40005000000 */
[----:B------:R-:W-:Y:S02]  /*3250*/  ISETP.GT.AND P1, PT, R12, 0x18, !P1 ;  /* 0x000000180c00780c */ /* 0x000fe40004f24270 */
[----:B------:R-:W-:Y:S02]  /*3260*/  ISETP.NE.AND P2, PT, R97, RZ, PT ;  /* 0x000000ff6100720c */ /* 0x000fe40003f45270 */
[----:B------:R-:W-:Y:S02]  /*3270*/  ISETP.LT.OR P1, PT, R11, 0x19, P1 ;  /* 0x000000190b00780c */ /* 0x000fe40000f21670 */
[----:B------:R-:W-:-:S02]  /*3280*/  FMNMX.FTZ R0, R40, R3, !PT ;  /* 0x0000000328007209 */ /* 0x000fc40007810000 */
[----:B------:R-:W-:Y:S02]  /*3290*/  FSEL R38, R38, -INF , !P1 ;  /* 0xff80000026267808 */ /* 0x000fe40004800000 */
[----:B------:R-:W-:Y:S02]  /*32a0*/  ISETP.NE.AND P1, PT, R88, RZ, PT ;  /* 0x000000ff5800720c */ /* 0x000fe40003f25270 */
[----:B------:R-:W-:Y:S02]  /*32b0*/  FMNMX.FTZ R3, R41, R0, !PT ;  /* 0x0000000029037209 */ /* 0x000fe40007810000 */
[----:B------:R-:W-:Y:S02]  /*32c0*/  ISETP.GT.AND P1, PT, R12, 0x19, !P1 ;  /* 0x000000190c00780c */ /* 0x000fe40004f24270 */
[----:B------:R-:W-:Y:S02]  /*32d0*/  ISETP.NE.AND P6, PT, R98, RZ, PT ;  /* 0x000000ff6200720c */ /* 0x000fe40003fc5270 */
        /* <DEDUP_REMOVED lines=17> */
[----:B------:R-:W-:Y:S02]  /*33f0*/  ISETP.NE.AND P1, PT, R94, RZ, PT ;  /* 0x000000ff5e00720c */ /* 0x000fe40003f25270 */
[----:B------:R-:W-:-:S02]  /*3400*/  FMNMX.FTZ R3, R57, R0, !PT ;  /* 0x0000000039037209 */ /* 0x000fc40007810000 */
        /* <DEDUP_REMOVED lines=19> */
[----:B------:R-:W-:Y:S02]  /*3540*/  ISETP.GT.AND P1, PT, R12, 0x31, !P2 ;  /* 0x000000310c00780c */ /* 0x000fe40005724270 */
[----:B------:R-:W-:Y:S02]  /*3550*/  FMNMX.FTZ R0, R76, R3, !PT ;  /* 0x000000034c007209 */ /* 0x000fe40007810000 */
[----:B------:R-:W-:Y:S02]  /*3560*/  ISETP.LT.OR P1, PT, R11, 0x32, P1 ;  /* 0x000000320b00780c */ /* 0x000fe40000f21670 */
[----:B------:R-:W-:Y:S02]  /*3570*/  FMNMX.FTZ R3, R77, R0, !PT ;  /* 0x000000004d037209 */ /* 0x000fe40007810000 */
[----:B------:R-:W-:-:S02]  /*3580*/  FSEL R51, R51, -INF , !P1 ;  /* 0xff80000033337808 */ /* 0x000fc40004800000 */
        /* <DEDUP_REMOVED lines=10> */
[----:B------:R-:W-:Y:S01]  /*3630*/  ISETP.NE.AND P2, PT, R108, RZ, PT ;  /* 0x000000ff6c00720c */ /* 0x000fe20003f45270 */
[----:B------:R-:W0:Y:S01]  /*3640*/  SHFL.BFLY PT, R3, R2, 0x2, 0x1f ;  /* 0x0c401f0002037f89 */ /* 0x000e2200000e0000 */
[----:B------:R-:W-:-:S02]  /*3650*/  FSEL R55, R55, -INF , !P1 ;  /* 0xff80000037377808 */ /* 0x000fc40004800000 */
[----:B------:R-:W-:Y:S02]  /*3660*/  ISETP.NE.AND P1, PT, R100, RZ, PT ;  /* 0x000000ff6400720c */ /* 0x000fe40003f25270 */
[----:B------:R-:W-:Y:S02]  /*3670*/  ISETP.NE.AND P6, PT, R109, RZ, PT ;  /* 0x000000ff6d00720c */ /* 0x000fe40003fc5270 */
[C---:B------:R-:W-:Y:S02]  /*3680*/  ISETP.GT.AND P1, PT, R12.reuse, 0x40, !P1 ;  /* 0x000000400c00780c */ /* 0x040fe40004f24270 */
[C---:B------:R-:W-:Y:S02]  /*3690*/  ISETP.GT.AND P3, PT, R12.reuse, 0x70, !P3 ;  /* 0x000000700c00780c */ /* 0x040fe40005f64270 */
[----:B------:R-:W-:Y:S02]  /*36a0*/  ISETP.LT.OR P1, PT, R11, 0x41, P1 ;  /* 0x000000410b00780c */ /* 0x000fe40000f21670 */
[----:B------:R-:W-:-:S02]  /*36b0*/  ISETP.GT.AND P4, PT, R12, 0x71, !P4 ;  /* 0x000000710c00780c */ /* 0x000fc40006784270 */
[----:B------:R-:W-:Y:S02]  /*36c0*/  FSEL R58, R58, -INF , !P1 ;  /* 0xff8000003a3a7808 */ /* 0x000fe40004800000 */
[----:B------:R-:W-:Y:S02]  /*36d0*/  ISETP.NE.AND P1, PT, R101, RZ, PT ;  /* 0x000000ff6500720c */ /* 0x000fe40003f25270 */
[C---:B------:R-:W-:Y:S02]  /*36e0*/  ISETP.GT.AND P5, PT, R12.reuse, 0x78, !P5 ;  /* 0x000000780c00780c */ /* 0x040fe40006fa4270 */
[----:B------:R-:W-:Y:S02]  /*36f0*/  ISETP.GT.AND P1, PT, R12, 0x41, !P1 ;  /* 0x000000410c00780c */ /* 0x000fe40004f24270 */
[C---:B------:R-:W-:Y:S02]  /*3700*/  ISETP.LT.OR P3, PT, R11.reuse, 0x71, P3 ;  /* 0x000000710b00780c */ /* 0x040fe40001f61670 */
[----:B------:R-:W-:-:S02]  /*3710*/  ISETP.LT.OR P1, PT, R11, 0x42, P1 ;  /* 0x000000420b00780c */ /* 0x000fc40000f21670 */
[----:B0-----:R-:W-:Y:S02]  /*3720*/  FMNMX.FTZ R3, R2, R3, !PT ;  /* 0x0000000302037209 */ /* 0x001fe40007810000 */
[----:B------:R-:W-:Y:S02]  /*3730*/  FSEL R59, R59, -INF , !P1 ;  /* 0xff8000003b3b7808 */ /* 0x000fe40004800000 */
[----:B------:R-:W-:Y:S01]  /*3740*/  ISETP.NE.AND P1, PT, R102, RZ, PT ;  /* 0x000000ff6600720c */ /* 0x000fe20003f25270 */
[----:B------:R-:W0:Y:S01]  /*3750*/  SHFL.BFLY PT, R0, R3, 0x1, 0x1f ;  /* 0x0c201f0003007f89 */ /* 0x000e2200000e0000 */
[----:B------:R-:W-:Y:S02]  /*3760*/  ISETP.LT.OR P4, PT, R11, 0x72, P4 ;  /* 0x000000720b00780c */ /* 0x000fe40002781670 */
[----:B------:R-:W-:Y:S02]  /*3770*/  ISETP.GT.AND P1, PT, R12, 0x48, !P1 ;  /* 0x000000480c00780c */ /* 0x000fe40004f24270 */
[----:B------:R-:W-:-:S02]  /*3780*/  FSEL R82, R82, -INF , !P3 ;  /* 0xff80000052527808 */ /* 0x000fc40005800000 */
[C---:B------:R-:W-:Y:S02]  /*3790*/  ISETP.LT.OR P1, PT, R11.reuse, 0x49, P1 ;  /* 0x000000490b00780c */ /* 0x040fe40000f21670 */
[----:B------:R-:W-:Y:S02]  /*37a0*/  ISETP.LT.OR P5, PT, R11, 0x79, P5 ;  /* 0x000000790b00780c */ /* 0x000fe40002fa1670 */
[----:B------:R-:W-:Y:S02]  /*37b0*/  FSEL R62, R62, -INF , !P1 ;  /* 0xff8000003e3e7808 */ /* 0x000fe40004800000 */
[----:B------:R-:W-:Y:S02]  /*37c0*/  ISETP.NE.AND P1, PT, R103, RZ, PT ;  /* 0x000000ff6700720c */ /* 0x000fe40003f25270 */
[----:B------:R-:W-:Y:S02]  /*37d0*/  FSEL R83, R83, -INF , !P4 ;  /* 0xff80000053537808 */ /* 0x000fe40006000000 */
[----:B------:R-:W-:-:S02]  /*37e0*/  ISETP.GT.AND P1, PT, R12, 0x49, !P1 ;  /* 0x000000490c00780c */ /* 0x000fc40004f24270 */
[----:B------:R-:W-:Y:S02]  /*37f0*/  FSEL R86, R86, -INF , !P5 ;  /* 0xff80000056567808 */ /* 0x000fe40006800000 */
[----:B------:R-:W-:Y:S02]  /*3800*/  ISETP.LT.OR P1, PT, R11, 0x4a, P1 ;  /* 0x0000004a0b00780c */ /* 0x000fe40000f21670 */
[----:B------:R-:W-:Y:S02]  /*3810*/  R2UR UR14, R18 ;  /* 0x00000000120e72ca */ /* 0x000fe400000e0000 */
[----:B------:R-:W-:Y:S02]  /*3820*/  FSEL R63, R63, -INF , !P1 ;  /* 0xff8000003f3f7808 */ /* 0x000fe40004800000 */
[----:B------:R-:W-:Y:S02]  /*3830*/  ISETP.NE.AND P1, PT, R104, RZ, PT ;  /* 0x000000ff6800720c */ /* 0x000fe40003f25270 */
[----:B0-----:R-:W-:-:S02]  /*3840*/  FMNMX.FTZ R0, R3, R0, !PT ;  /* 0x0000000003007209 */ /* 0x001fc40007810000 */
[----:B------:R-:W-:-:S03]  /*3850*/  ISETP.GT.AND P1, PT, R12, 0x50, !P1 ;  /* 0x000000500c00780c */ /* 0x000fc60004f24270 */
[----:B------:R-:W-:Y:S01]  /*3860*/  FFMA.FTZ R9, R0, R9, -8 ;  /* 0xc100000000097423 */ /* 0x000fe20000010009 */
[----:B------:R-:W-:Y:S01]  /*3870*/  ISETP.LT.OR P1, PT, R11, 0x51, P1 ;  /* 0x000000510b00780c */ /* 0x000fe20000f21670 */
[----:B------:R-:W-:-:S03]  /*3880*/  UIADD3 UR48, UR14, UR48, URZ ;  /* 0x000000300e307290 */ /* 0x000fc6000fffe03f */
[----:B------:R-:W-:Y:S01]  /*3890*/  FSEL R66, R66, -INF , !P1 ;  /* 0xff80000042427808 */ /* 0x000fe20004800000 */
[----:B------:R-:W-:Y:S01]  /*38a0*/  UIADD3 UR7, UR48, UR7, URZ ;  /* 0x0000000730077290 */ /* 0x000fe2000fffe03f */
[----:B------:R-:W-:-:S04]  /*38b0*/  ISETP.NE.AND P1, PT, R105, RZ, PT ;  /* 0x000000ff6900720c */ /* 0x000fc80003f25270 */
[----:B------:R-:W-:-:S04]  /*38c0*/  ISETP.GT.AND P1, PT, R12, 0x51, !P1 ;  /* 0x000000510c00780c */ /* 0x000fc80004f24270 */
[----:B------:R-:W-:-:S04]  /*38d0*/  ISETP.LT.OR P1, PT, R11, 0x52, P1 ;  /* 0x000000520b00780c */ /* 0x000fc80000f21670 */
[----:B------:R-:W-:Y:S02]  /*38e0*/  FSEL R67, R67, -INF , !P1 ;  /* 0xff80000043437808 */ /* 0x000fe40004800000 */
        /* <DEDUP_REMOVED lines=8> */
[C---:B------:R-:W-:Y:S02]  /*3970*/  ISETP.GT.AND P1, PT, R12.reuse, 0x60, !P2 ;  /* 0x000000600c00780c */ /* 0x040fe40005724270 */
[----:B------:R-:W-:Y:S02]  /*3980*/  ISETP.NE.AND P2, PT, R111, RZ, PT ;  /* 0x000000ff6f00720c */ /* 0x000fe40003f45270 */
[----:B------:R-:W-:Y:S02]  /*3990*/  ISETP.LT.OR P1, PT, R11, 0x61, P1 ;  /* 0x000000610b00780c */ /* 0x000fe40000f21670 */
[----:B------:R-:W-:Y:S02]  /*39a0*/  ISETP.GT.AND P2, PT, R12, 0x69, !P2 ;  /* 0x000000690c00780c */ /* 0x000fe40005744270 */
[----:B------:R-:W-:-:S02]  /*39b0*/  FSEL R74, R74, -INF , !P1 ;  /* 0xff8000004a4a7808 */ /* 0x000fc40004800000 */
[----:B------:R-:W-:Y:S02]  /*39c0*/  ISETP.GT.AND P1, PT, R12, 0x61, !P6 ;  /* 0x000000610c00780c */ /* 0x000fe40007724270 */
[----:B------:R-:W-:Y:S02]  /*39d0*/  ISETP.NE.AND P6, PT, R10, RZ, PT ;  /* 0x000000ff0a00720c */ /* 0x000fe40003fc5270 */
[C---:B------:R-:W-:Y:S02]  /*39e0*/  ISETP.LT.OR P1, PT, R11.reuse, 0x62, P1 ;  /* 0x000000620b00780c */ /* 0x040fe40000f21670 */
[----:B------:R-:W-:Y:S02]  /*39f0*/  ISETP.LT.OR P2, PT, R11, 0x6a, P2 ;  /* 0x0000006a0b00780c */ /* 0x000fe40001741670 */
[----:B------:R-:W-:Y:S02]  /*3a00*/  FSEL R75, R75, -INF , !P1 ;  /* 0xff8000004b4b7808 */ /* 0x000fe40004800000 */
[----:B------:R-:W-:-:S02]  /*3a10*/  FSETP.NEU.FTZ.AND P1, PT, R0, -INF , PT ;  /* 0xff8000000000780b */ /* 0x000fc40003f3d000 */
[----:B------:R-:W-:Y:S02]  /*3a20*/  FSEL R79, R79, -INF , !P2 ;  /* 0xff8000004f4f7808 */ /* 0x000fe40005000000 */
[----:B------:R-:W-:Y:S02]  /*3a30*/  FSEL R20, R9, RZ, P1 ;  /* 0x000000ff09147208 */ /* 0x000fe40000800000 */
[----:B------:R-:W-:Y:S02]  /*3a40*/  ISETP.GT.AND P1, PT, R12, RZ, !P6 ;  /* 0x000000ff0c00720c */ /* 0x000fe40007724270 */
[----:B------:R-:W-:Y:S01]  /*3a50*/  ISETP.NE.AND P6, PT, R24, RZ, PT ;  /* 0x000000ff1800720c */ /* 0x000fe20003fc5270 */
[--C-:B------:R-:W-:Y:S01]  /*3a60*/  FFMA.FTZ R15, R23, UR39, -R20.reuse ;  /* 0x00000027170f7c23 */ /* 0x100fe20008010814 */
[----:B------:R-:W-:Y:S01]  /*3a70*/  ISETP.LT.OR P1, PT, R11, 0x1, P1 ;  /* 0x000000010b00780c */ /* 0x000fe20000f21670 */
[--C-:B------:R-:W-:Y:S01]  /*3a80*/  FFMA.FTZ R23, R89, UR39, -R20.reuse ;  /* 0x0000002759177c23 */ /* 0x100fe20008010814 */
[----:B------:R-:W-:Y:S01]  /*3a90*/  ISETP.GT.AND P6, PT, R12, 0x79, !P6 ;  /* 0x000000790c00780c */ /* 0x000fe200077c4270 */
[--C-:B------:R-:W-:Y:S01]  /*3aa0*/  FFMA.FTZ R2, R21, UR39, -R20.reuse ;  /* 0x0000002715027c23 */ /* 0x100fe20008010814 */
[----:B------:R-:W-:Y:S01]  /*3ab0*/  FSEL R26, R26, -INF , !P1 ;  /* 0xff8000001a1a7808 */ /* 0x000fe20004800000 */
[--C-:B------:R-:W-:Y:S01]  /*3ac0*/  FFMA.FTZ R3, R25, UR39, -R20.reuse ;  /* 0x0000002719037c23 */ /* 0x100fe20008010814 */
[----:B------:R-:W-:Y:S01]  /*3ad0*/  ISETP.NE.AND P1, PT, R110, RZ, PT ;  /* 0x000000ff6e00720c */ /* 0x000fe20003f25270 */
[--C-:B------:R-:W-:Y:S01]  /*3ae0*/  FFMA.FTZ R22, R29, UR39, -R20.reuse ;  /* 0x000000271d167c23 */ /* 0x100fe20008010814 */
[----:B------:R-:W-:Y:S01]  /*3af0*/  FMNMX.FTZ R9, R26, R27, !PT ;  /* 0x0000001b1a097209 */ /* 0x000fe20007810000 */
[----:B------:R-:W-:Y:S01]  /*3b00*/  MUFU.EX2 R2, R2 ;  /* 0x0000000200027308 */ /* 0x000fe20000000800 */
[----:B------:R-:W-:Y:S01]  /*3b10*/  ISETP.GT.AND P1, PT, R12, 0x68, !P1 ;  /* 0x000000680c00780c */ /* 0x000fe20004f24270 */
[--C-:B------:R-:W-:Y:S01]  /*3b20*/  FFMA.FTZ R36, R36, UR39, -R20.reuse ;  /* 0x0000002724247c23 */ /* 0x100fe20008010814 */
[----:B------:R-:W-:Y:S01]  /*3b30*/  FMNMX.FTZ R10, R30, R9, !PT ;  /* 0x000000091e0a7209 */ /* 0x000fe20007810000 */
[--C-:B------:R-:W-:Y:S01]  /*3b40*/  FFMA.FTZ R37, R37, UR39, -R20.reuse ;  /* 0x0000002725257c23 */ /* 0x100fe20008010814 */
[----:B------:R-:W-:Y:S01]  /*3b50*/  ISETP.LT.OR P1, PT, R11, 0x69, P1 ;  /* 0x000000690b00780c */ /* 0x000fe20000f21670 */
[--C-:B------:R-:W-:Y:S01]  /*3b60*/  FFMA.FTZ R40, R40, UR39, -R20.reuse ;  /* 0x0000002728287c23 */ /* 0x100fe20008010814 */
[----:B------:R-:W-:Y:S01]  /*3b70*/  FMNMX.FTZ R13, R31, R10, !PT ;  /* 0x0000000a1f0d7209 */ /* 0x000fe20007810000 */
[----:B------:R0:W-:Y:S01]  /*3b80*/  MUFU.EX2 R9, R23 ;  /* 0x0000001700097308 */ /* 0x0001e20000000800 */
[----:B------:R-:W-:Y:S01]  /*3b90*/  FSEL R78, R78, -INF , !P1 ;  /* 0xff8000004e4e7808 */ /* 0x000fe20004800000 */
[--C-:B------:R-:W-:Y:S01]  /*3ba0*/  FFMA.FTZ R10, R33, UR39, -R20.reuse ;  /* 0x00000027210a7c23 */ /* 0x100fe20008010814 */
[----:B------:R-:W-:Y:S01]  /*3bb0*/  FMNMX.FTZ R14, R34, R13, !PT ;  /* 0x0000000d220e7209 */ /* 0x000fe20007810000 */
[--C-:B------:R-:W-:Y:S01]  /*3bc0*/  FFMA.FTZ R41, R41, UR39, -R20.reuse ;  /* 0x0000002729297c23 */ /* 0x100fe20008010814 */
[----:B------:R-:W-:Y:S01]  /*3bd0*/  ISETP.LT.OR P6, PT, R11, 0x7a, P6 ;  /* 0x0000007a0b00780c */ /* 0x000fe200037c1670 */
[--C-:B------:R-:W-:Y:S01]  /*3be0*/  FFMA.FTZ R44, R44, UR39, -R20.reuse ;  /* 0x000000272c2c7c23 */ /* 0x100fe20008010814 */
[----:B------:R-:W-:Y:S01]  /*3bf0*/  FMNMX.FTZ R13, R35, R14, !PT ;  /* 0x0000000e230d7209 */ /* 0x000fe20007810000 */
[----:B------:R-:W1:Y:S01]  /*3c00*/  MUFU.EX2 R3, R3 ;  /* 0x0000000300037308 */ /* 0x000e620000000800 */
[----:B------:R-:W-:Y:S01]  /*3c10*/  FSEL R87, R87, -INF , !P6 ;  /* 0xff80000057577808 */ /* 0x000fe20007000000 */
[----:B0-----:R-:W-:Y:S01]  /*3c20*/  IMAD.U32 R23, RZ, RZ, UR39 ;  /* 0x00000027ff177e24 */ /* 0x001fe2000f8e00ff */
[----:B------:R-:W-:Y:S01]  /*3c30*/  FMNMX.FTZ R14, R38, R13, !PT ;  /* 0x0000000d260e7209 */ /* 0x000fe20007810000 */
[--C-:B------:R-:W-:Y:S01]  /*3c40*/  FFMA.FTZ R45, R45, UR39, -R20.reuse ;  /* 0x000000272d2d7c23 */ /* 0x100fe20008010814 */
[--C-:B------:R-:W-:Y:S01]  /*3c50*/  FFMA.FTZ R48, R48, UR39, -R20.reuse ;  /* 0x0000002730307c23 */ /* 0x100fe20008010814 */
[--C-:B------:R-:W-:Y:S01]  /*3c60*/  FFMA.FTZ R49, R49, UR39, -R20.reuse ;  /* 0x0000002731317c23 */ /* 0x100fe20008010814 */
[----:B------:R-:W-:Y:S01]  /*3c70*/  FMNMX.FTZ R13, R39, R14, !PT ;  /* 0x0000000e270d7209 */ /* 0x000fe20007810000 */
[----:B------:R-:W0:Y:S01]  /*3c80*/  MUFU.EX2 R21, R15 ;  /* 0x0000000f00157308 */ /* 0x000e220000000800 */
[--C-:B------:R-:W-:Y:S01]  /*3c90*/  FFMA.FTZ R52, R52, UR39, -R20.reuse ;  /* 0x0000002734347c23 */ /* 0x100fe20008010814 */
[--C-:B------:R-:W-:Y:S01]  /*3ca0*/  FFMA.FTZ R53, R53, UR39, -R20.reuse ;  /* 0x0000002735357c23 */ /* 0x100fe20008010814 */
[----:B------:R-:W-:Y:S01]  /*3cb0*/  FMNMX.FTZ R14, R42, R13, !PT ;  /* 0x0000000d2a0e7209 */ /* 0x000fe20007810000 */
[--C-:B------:R-:W-:Y:S01]  /*3cc0*/  FFMA.FTZ R60, R60, UR39, -R20.reuse ;  /* 0x000000273c3c7c23 */ /* 0x100fe20008010814 */
[--C-:B------:R-:W-:Y:S01]  /*3cd0*/  FFMA.FTZ R61, R61, UR39, -R20.reuse ;  /* 0x000000273d3d7c23 */ /* 0x100fe20008010814 */
[--C-:B------:R-:W-:Y:S01]  /*3ce0*/  FFMA.FTZ R56, R56, UR39, -R20.reuse ;  /* 0x0000002738387c23 */ /* 0x100fe20008010814 */
[----:B------:R-:W-:Y:S01]  /*3cf0*/  FMNMX.FTZ R13, R43, R14, !PT ;  /* 0x0000000e2b0d7209 */ /* 0x000fe20007810000 */
[----:B------:R-:W2:Y:S01]  /*3d00*/  MUFU.EX2 R22, R22 ;  /* 0x0000001600167308 */ /* 0x000ea20000000800 */
[----:B-1----:R-:W-:Y:S01]  /*3d10*/  FADD.FTZ R24, R2, R3 ;  /* 0x0000000302187221 */ /* 0x002fe20000010000 */
[--C-:B------:R-:W-:Y:S01]  /*3d20*/  FFMA.FTZ R57, R57, UR39, -R20.reuse ;  /* 0x0000002739397c23 */ /* 0x100fe20008010814 */
[----:B------:R-:W-:Y:S01]  /*3d30*/  FMNMX.FTZ R14, R46, R13, !PT ;  /* 0x0000000d2e0e7209 */ /* 0x000fe20007810000 */
[--C-:B------:R-:W-:Y:S01]  /*3d40*/  FFMA.FTZ R68, R68, UR39, -R20.reuse ;  /* 0x0000002744447c23 */ /* 0x100fe20008010814 */
[--C-:B------:R-:W-:Y:S01]  /*3d50*/  FFMA.FTZ R69, R69, UR39, -R20.reuse ;  /* 0x0000002745457c23 */ /* 0x100fe20008010814 */
[----:B------:R-:W-:Y:S01]  /*3d60*/  FFMA.FTZ R64, R64, UR39, -R20 ;  /* 0x0000002740407c23 */ /* 0x000fe20008010814 */
[----:B------:R-:W-:Y:S01]  /*3d70*/  FMNMX.FTZ R13, R47, R14, !PT ;  /* 0x0000000e2f0d7209 */ /* 0x000fe20007810000 */
[----:B------:R-:W1:Y:S01]  /*3d80*/  MUFU.EX2 R10, R10 ;  /* 0x0000000a000a7308 */ /* 0x000e620000000800 */
[----:B0-----:R-:W-:Y:S01]  /*3d90*/  FADD.FTZ R25, R21, R24 ;  /* 0x0000001815197221 */ /* 0x001fe20000010000 */
[--C-:B------:R-:W-:Y:S01]  /*3da0*/  FFMA.FTZ R65, R65, UR39, -R20.reuse ;  /* 0x0000002741417c23 */ /* 0x100fe20008010814 */
[----:B------:R-:W-:Y:S01]  /*3db0*/  FMNMX.FTZ R14, R50, R13, !PT ;  /* 0x0000000d320e7209 */ /* 0x000fe20007810000 */
[--C-:B------:R-:W-:Y:S01]  /*3dc0*/  FFMA.FTZ R76, R76, UR39, -R20.reuse ;  /* 0x000000274c4c7c23 */ /* 0x100fe20008010814 */
[--C-:B------:R-:W-:Y:S01]  /*3dd0*/  FFMA.FTZ R15, R77, UR39, -R20.reuse ;  /* 0x000000274d0f7c23 */ /* 0x100fe20008010814 */
[--C-:B------:R-:W-:Y:S01]  /*3de0*/  FFMA.FTZ R72, R72, UR39, -R20.reuse ;  /* 0x0000002748487c23 */ /* 0x100fe20008010814 */
[----:B------:R-:W-:Y:S01]  /*3df0*/  FMNMX.FTZ R13, R51, R14, !PT ;  /* 0x0000000e330d7209 */ /* 0x000fe20007810000 */
[----:B------:R-:W0:Y:S01]  /*3e00*/  MUFU.EX2 R36, R36 ;  /* 0x0000002400247308 */ /* 0x000e220000000800 */
[C---:B--2---:R-:W-:Y:S01]  /*3e10*/  FADD.FTZ R24, R22.reuse, R25 ;  /* 0x0000001916187221 */ /* 0x044fe20000010000 */
[----:B------:R-:W-:Y:S01]  /*3e20*/  F2FP.SATFINITE.E4M3.F32.PACK_AB_MERGE_C R28, R22, R21, RZ ;  /* 0x00000015161c723e */ /* 0x000fe200048070ff */
[----:B------:R-:W-:Y:S01]  /*3e30*/  FFMA.FTZ R73, R73, UR39, -R20 ;  /* 0x0000002749497c23 */ /* 0x000fe20008010814 */
[----:B------:R-:W-:Y:S01]  /*3e40*/  FMNMX.FTZ R14, R54, R13, !PT ;  /* 0x0000000d360e7209 */ /* 0x000fe20007810000 */
[----:B------:R-:W-:Y:S01]  /*3e50*/  FADD.FTZ R29, R9, R24 ;  /* 0x00000018091d7221 */ /* 0x000fe20000010000 */
[----:B------:R-:W-:-:S02]  /*3e60*/  F2FP.SATFINITE.E4M3.F32.PACK_AB_MERGE_C R196, R3, R2, R28 ;  /* 0x0000000203c4723e */ /* 0x000fc4000480701c */
[----:B------:R-:W-:Y:S01]  /*3e70*/  FMNMX.FTZ R13, R55, R14, !PT ;  /* 0x0000000e370d7209 */ /* 0x000fe20007810000 */
[----:B------:R-:W2:Y:S01]  /*3e80*/  MUFU.EX2 R37, R37 ;  /* 0x0000002500257308 */ /* 0x000ea20000000800 */
[----:B-1----:R-:W-:Y:S02]  /*3e90*/  FADD.FTZ R29, R10, R29 ;  /* 0x0000001d0a1d7221 */ /* 0x002fe40000010000 */
[----:B------:R-:W-:-:S04]  /*3ea0*/  FMNMX.FTZ R14, R58, R13, !PT ;  /* 0x0000000d3a0e7209 */ /* 0x000fc80007810000 */
[----:B------:R-:W-:Y:S01]  /*3eb0*/  FMNMX.FTZ R13, R59, R14, !PT ;  /* 0x0000000e3b0d7209 */ /* 0x000fe20007810000 */
[----:B------:R-:W-:Y:S01]  /*3ec0*/  MUFU.EX2 R40, R40 ;  /* 0x0000002800287308 */ /* 0x000fe20000000800 */
[----:B0-----:R-:W-:Y:S02]  /*3ed0*/  FADD.FTZ R24, R36, R29 ;  /* 0x0000001d24187221 */ /* 0x001fe40000010000 */
[----:B------:R-:W-:-:S04]  /*3ee0*/  FMNMX.FTZ R14, R62, R13, !PT ;  /* 0x0000000d3e0e7209 */ /* 0x000fc80007810000 */
[----:B------:R-:W-:Y:S01]  /*3ef0*/  FMNMX.FTZ R13, R63, R14, !PT ;  /* 0x0000000e3f0d7209 */ /* 0x000fe20007810000 */
[----:B------:R-:W-:Y:S01]  /*3f00*/  MUFU.EX2 R41, R41 ;  /* 0x0000002900297308 */ /* 0x000fe20000000800 */
[----:B--2---:R-:W-:Y:S02]  /*3f10*/  F2FP.SATFINITE.E4M3.F32.PACK_AB_MERGE_C R36, R37, R36, RZ ;  /* 0x000000242524723e */ /* 0x004fe400048070ff */
[----:B------:R-:W-:Y:S02]  /*3f20*/  FMNMX.FTZ R14, R66, R13, !PT ;  /* 0x0000000d420e7209 */ /* 0x000fe40007810000 */
[----:B------:R-:W-:Y:S02]  /*3f30*/  F2FP.SATFINITE.E4M3.F32.PACK_AB_MERGE_C R198, R10, R9, R36 ;  /* 0x000000090ac6723e */ /* 0x000fe40004807024 */
[----:B------:R-:W-:Y:S01]  /*3f40*/  FMNMX.FTZ R13, R67, R14, !PT ;  /* 0x0000000e430d7209 */ /* 0x000fe20007810000 */
[----:B------:R-:W-:Y:S03]  /*3f50*/  MUFU.EX2 R44, R44 ;  /* 0x0000002c002c7308 */ /* 0x000fe60000000800 */
[----:B------:R-:W-:-:S04]  /*3f60*/  FMNMX.FTZ R14, R70, R13, !PT ;  /* 0x0000000d460e7209 */ /* 0x000fc80007810000 */
[----:B------:R-:W-:Y:S01]  /*3f70*/  FMNMX.FTZ R13, R71, R14, !PT ;  /* 0x0000000e470d7209 */ /* 0x000fe20007810000 */
[----:B------:R-:W-:Y:S01]  /*3f80*/  MUFU.EX2 R45, R45 ;  /* 0x0000002d002d7308 */ /* 0x000fe20000000800 */
[----:B------:R-:W-:Y:S02]  /*3f90*/  FFMA.FTZ R14, R80, UR39, -R20 ;  /* 0x00000027500e7c23 */ /* 0x000fe40008010814 */
[----:B------:R-:W-:-:S04]  /*3fa0*/  FMNMX.FTZ R12, R74, R13, !PT ;  /* 0x0000000d4a0c7209 */ /* 0x000fc80007810000 */
[----:B------:R-:W-:Y:S01]  /*3fb0*/  FMNMX.FTZ R13, R75, R12, !PT ;  /* 0x0000000c4b0d7209 */ /* 0x000fe20007810000 */
[----:B------:R-:W-:Y:S03]  /*3fc0*/  MUFU.EX2 R48, R48 ;  /* 0x0000003000307308 */ /* 0x000fe60000000800 */
        /* <DEDUP_REMOVED lines=8> */
[----:B------:R-:W-:Y:S04]  /*4050*/  MUFU.EX2 R53, R53 ;  /* 0x0000003500357308 */ /* 0x000fe80000000800 */
[----:B------:R-:W0:Y:S04]  /*4060*/  SHFL.BFLY PT, R11, R12, 0x2, 0x1f ;  /* 0x0c401f000c0b7f89 */ /* 0x000e2800000e0000 */
        /* <DEDUP_REMOVED lines=11> */
[--C-:B------:R-:W-:Y:S01]  /*4120*/  FFMA.FTZ R13, R84, UR39, -R20.reuse ;  /* 0x00000027540d7c23 */ /* 0x100fe20008010814 */
[----:B------:R-:W-:-:S02]  /*4130*/  FFMA.FTZ R20, R85, UR39, -R20 ;  /* 0x0000002755147c23 */ /* 0x000fc40008010814 */
[C---:B------:R-:W-:Y:S01]  /*4140*/  FSETP.NEU.FTZ.AND P1, PT, R12.reuse, -INF , PT ;  /* 0xff8000000c00780b */ /* 0x040fe20003f3d000 */
[----:B------:R-:W-:Y:S02]  /*4150*/  FFMA.FTZ R23, R12, R23, -8 ;  /* 0xc10000000c177423 */ /* 0x000fe40000010017 */
[----:B------:R-:W-:Y:S03]  /*4160*/  MUFU.EX2 R65, R65 ;  /* 0x0000004100417308 */ /* 0x000fe60000000800 */
        /* <DEDUP_REMOVED lines=16> */
[----:B------:R-:W0:Y:S01]  /*4270*/  MUFU.EX2 R27, R27 ;  /* 0x0000001b001b7308 */ /* 0x000e220000000800 */
        /* <DEDUP_REMOVED lines=10> */
[--C-:B------:R-:W-:Y:S01]  /*4320*/  FFMA.FTZ R70, R70, UR39, -R23.reuse ;  /* 0x0000002746467c23 */ /* 0x100fe20008010817 */
[--C-:B------:R-:W-:Y:S01]  /*4330*/  FFMA.FTZ R71, R71, UR39, -R23.reuse ;  /* 0x0000002747477c23 */ /* 0x100fe20008010817 */
[--C-:B------:R-:W-:Y:S01]  /*4340*/  FFMA.FTZ R74, R74, UR39, -R23.reuse ;  /* 0x000000274a4a7c23 */ /* 0x100fe20008010817 */
[--C-:B------:R-:W-:Y:S01]  /*4350*/  FFMA.FTZ R75, R75, UR39, -R23.reuse ;  /* 0x000000274b4b7c23 */ /* 0x100fe20008010817 */
[----:B------:R-:W-:Y:S01]  /*4360*/  FFMA.FTZ R78, R78, UR39, -R23 ;  /* 0x000000274e4e7c23 */ /* 0x000fe20008010817 */
[----:B------:R-:W2:Y:S01]  /*4370*/  MUFU.EX2 R31, R31 ;  /* 0x0000001f001f7308 */ /* 0x000ea20000000800 */
[----:B0-----:R-:W-:Y:S01]  /*4380*/  FADD.FTZ R25, R26, R27 ;  /* 0x0000001b1a197221 */ /* 0x001fe20000010000 */
[--C-:B------:R-:W-:Y:S01]  /*4390*/  FFMA.FTZ R79, R79, UR39, -R23.reuse ;  /* 0x000000274f4f7c23 */ /* 0x100fe20008010817 */
[--C-:B------:R-:W-:Y:S01]  /*43a0*/  FFMA.FTZ R82, R82, UR39, -R23.reuse ;  /* 0x0000002752527c23 */ /* 0x100fe20008010817 */
[--C-:B------:R-:W-:Y:S01]  /*43b0*/  FFMA.FTZ R83, R83, UR39, -R23.reuse ;  /* 0x0000002753537c23 */ /* 0x100fe20008010817 */
[--C-:B------:R-:W-:Y:S01]  /*43c0*/  FFMA.FTZ R86, R86, UR39, -R23.reuse ;  /* 0x0000002756567c23 */ /* 0x100fe20008010817 */
[----:B------:R-:W-:-:S02]  /*43d0*/  FFMA.FTZ R23, R87, UR39, -R23 ;  /* 0x0000002757177c23 */ /* 0x000fc40008010817 */
[----:B------:R-:W0:Y:S01]  /*43e0*/  MUFU.EX2 R34, R34 ;  /* 0x0000002200227308 */ /* 0x000e220000000800 */
[----:B-1----:R-:W-:Y:S01]  /*43f0*/  FADD.FTZ R18, R30, R25 ;  /* 0x000000191e127221 */ /* 0x002fe20000010000 */
[----:B------:R-:W-:-:S04]  /*4400*/  FADD.FTZ R25, R37, R24 ;  /* 0x0000001825197221 */ /* 0x000fc80000010000 */
[----:B------:R-:W-:Y:S02]  /*4410*/  FADD.FTZ R22, R40, R25 ;  /* 0x0000001928167221 */ /* 0x000fe40000010000 */
[----:B------:R-:W1:Y:S01]  /*4420*/  MUFU.EX2 R35, R35 ;  /* 0x0000002300237308 */ /* 0x000e620000000800 */
[C---:B--2---:R-:W-:Y:S01]  /*4430*/  FADD.FTZ R21, R31.reuse, R18 ;  /* 0x000000121f157221 */ /* 0x044fe20000010000 */
[----:B------:R-:W-:-:S04]  /*4440*/  F2FP.SATFINITE.E4M3.F32.PACK_AB_MERGE_C R30, R31, R30, RZ ;  /* 0x0000001e1f1e723e */ /* 0x000fc800048070ff */
[----:B------:R-:W-:Y:S02]  /*4450*/  F2FP.SATFINITE.E4M3.F32.PACK_AB_MERGE_C R197, R27, R26, R30 ;  /* 0x0000001a1bc5723e */ /* 0x000fe4000480701e */
[----:B------:R-:W2:Y:S01]  /*4460*/  MUFU.EX2 R38, R38 ;  /* 0x0000002600267308 */ /* 0x000ea20000000800 */
[----:B0-----:R-:W-:Y:S01]  /*4470*/  FADD.FTZ R18, R34, R21 ;  /* 0x0000001522127221 */ /* 0x001fe20000010000 */
[----:B------:R-:W-:-:S04]  /*4480*/  FADD.FTZ R21, R41, R22 ;  /* 0x0000001629157221 */ /* 0x000fc80000010000 */
[----:B------:R-:W-:Y:S01]  /*4490*/  FADD.FTZ R10, R44, R21 ;  /* 0x000000152c0a7221 */ /* 0x000fe20000010000 */
[----:B------:R-:W-:Y:S01]  /*44a0*/  F2FP.SATFINITE.E4M3.F32.PACK_AB_MERGE_C R44, R45, R44, RZ ;  /* 0x0000002c2d2c723e */ /* 0x000fe200048070ff */
[----:B------:R-:W0:Y:S01]  /*44b0*/  MUFU.EX2 R39, R39 ;  /* 0x0000002700277308 */ /* 0x000e220000000800 */
[----:B-1----:R-:W-:Y:S01]  /*44c0*/  FADD.FTZ R3, R35, R18 ;  /* 0x0000001223037221 */ /* 0x002fe20000010000 */
[----:B------:R-:W-:Y:S01]  /*44d0*/  FADD.FTZ R45, R45, R10 ;  /* 0x0000000a2d2d7221 */ /* 0x000fe20000010000 */
[----:B------:R-:W-:Y:S02]  /*44e0*/  F2FP.SATFINITE.E4M3.F32.PACK_AB_MERGE_C R18, R53, R52, RZ ;  /* 0x000000343512723e */ /* 0x000fe400048070ff */
[----:B------:R-:W-:Y:S01]  /*44f0*/  F2FP.SATFINITE.E4M3.F32.PACK_AB_MERGE_C R192, R41, R40, R44 ;  /* 0x0000002829c0723e */ /* 0x000fe2000480702c */
[----:B------:R-:W-:Y:S01]  /*4500*/  FADD.FTZ R10, R48, R45 ;  /* 0x0000002d300a7221 */ /* 0x000fe20000010000 */
[C---:B------:R-:W-:Y:S01]  /*4510*/  F2FP.SATFINITE.E4M3.F32.PACK_AB_MERGE_C R194, R49.reuse, R48, R18 ;  /* 0x0000003031c2723e */ /* 0x040fe20004807012 */
[----:B------:R-:W1:Y:S01]  /*4520*/  MUFU.EX2 R42, R42 ;  /* 0x0000002a002a7308 */ /* 0x000e620000000800 */
[----:B--2---:R-:W-:Y:S01]  /*4530*/  FADD.FTZ R2, R38, R3 ;  /* 0x0000000326027221 */ /* 0x004fe20000010000 */
[----:B------:R-:W-:-:S04]  /*4540*/  FADD.FTZ R9, R49, R10 ;  /* 0x0000000a31097221 */ /* 0x000fc80000010000 */
[----:B------:R-:W-:Y:S01]  /*4550*/  FADD.FTZ R52, R52, R9 ;  /* 0x0000000934347221 */ /* 0x000fe20000010000 */
[----:B------:R-:W-:Y:S01]  /*4560*/  F2FP.SATFINITE.E4M3.F32.PACK_AB_MERGE_C R9, R61, R60, RZ ;  /* 0x0000003c3d09723e */ /* 0x000fe200048070ff */
[----:B------:R-:W2:Y:S01]  /*4570*/  MUFU.EX2 R43, R43 ;  /* 0x0000002b002b7308 */ /* 0x000ea20000000800 */
[----:B0-----:R-:W-:Y:S01]  /*4580*/  FADD.FTZ R3, R39, R2 ;  /* 0x0000000227037221 */ /* 0x001fe20000010000 */
[----:B------:R-:W-:Y:S01]  /*4590*/  FADD.FTZ R53, R53, R52 ;  /* 0x0000003435357221 */ /* 0x000fe20000010000 */
[----:B------:R-:W-:Y:S02]  /*45a0*/  F2FP.SATFINITE.E4M3.F32.PACK_AB_MERGE_C R188, R57, R56, R9 ;  /* 0x0000003839bc723e */ /* 0x000fe40004807009 */
[----:B------:R-:W-:Y:S01]  /*45b0*/  F2FP.SATFINITE.E4M3.F32.PACK_AB_MERGE_C R9, R69, R68, RZ ;  /* 0x000000444509723e */ /* 0x000fe200048070ff */
[----:B------:R-:W-:Y:S01]  /*45c0*/  FADD.FTZ R56, R56, R53 ;  /* 0x0000003538387221 */ /* 0x000fe20000010000 */
[----:B------:R-:W-:Y:S01]  /*45d0*/  F2FP.SATFINITE.E4M3.F32.PACK_AB_MERGE_C R38, R39, R38, RZ ;  /* 0x000000262726723e */ /* 0x000fe200048070ff */
[----:B------:R-:W0:Y:S01]  /*45e0*/  MUFU.EX2 R46, R46 ;  /* 0x0000002e002e7308 */ /* 0x000e220000000800 */
[----:B-1----:R-:W-:Y:S01]  /*45f0*/  FADD.FTZ R2, R42, R3 ;  /* 0x000000032a027221 */ /* 0x002fe20000010000 */
[----:B------:R-:W-:Y:S01]  /*4600*/  FADD.FTZ R57, R57, R56 ;  /* 0x0000003839397221 */ /* 0x000fe20000010000 */
[----:B------:R-:W-:-:S02]  /*4610*/  F2FP.SATFINITE.E4M3.F32.PACK_AB_MERGE_C R190, R65, R64, R9 ;  /* 0x0000004041be723e */ /* 0x000fc40004807009 */
[----:B------:R-:W-:Y:S01]  /*4620*/  F2FP.SATFINITE.E4M3.F32.PACK_AB_MERGE_C R199, R35, R34, R38 ;  /* 0x0000002223c7723e */ /* 0x000fe20004807026 */
[----:B------:R-:W-:Y:S02]  /*4630*/  FADD.FTZ R60, R60, R57 ;  /* 0x000000393c3c7221 */ /* 0x000fe40000010000 */
[----:B------:R-:W1:Y:S01]  /*4640*/  MUFU.EX2 R47, R47 ;  /* 0x0000002f002f7308 */ /* 0x000e620000000800 */
[----:B--2---:R-:W-:Y:S01]  /*4650*/  FADD.FTZ R3, R43, R2 ;  /* 0x000000022b037221 */ /* 0x004fe20000010000 */
[----:B------:R-:W-:-:S04]  /*4660*/  FADD.FTZ R61, R61, R60 ;  /* 0x0000003c3d3d7221 */ /* 0x000fc80000010000 */
[----:B------:R-:W-:Y:S02]  /*4670*/  FADD.FTZ R64, R64, R61 ;  /* 0x0000003d40407221 */ /* 0x000fe40000010000 */
[----:B------:R-:W2:Y:S01]  /*4680*/  MUFU.EX2 R50, R50 ;  /* 0x0000003200327308 */ /* 0x000ea20000000800 */
[----:B0-----:R-:W-:Y:S01]  /*4690*/  FADD.FTZ R2, R46, R3 ;  /* 0x000000032e027221 */ /* 0x001fe20000010000 */
[----:B------:R-:W-:-:S04]  /*46a0*/  FADD.FTZ R65, R65, R64 ;  /* 0x0000004041417221 */ /* 0x000fc80000010000 */
[----:B------:R-:W-:Y:S02]  /*46b0*/  FADD.FTZ R68, R68, R65 ;  /* 0x0000004144447221 */ /* 0x000fe40000010000 */
[----:B------:R-:W0:Y:S01]  /*46c0*/  MUFU.EX2 R51, R51 ;  /* 0x0000003300337308 */ /* 0x000e220000000800 */
[----:B-1----:R-:W-:Y:S01]  /*46d0*/  FADD.FTZ R3, R47, R2 ;  /* 0x000000022f037221 */ /* 0x002fe20000010000 */
        /* <DEDUP_REMOVED lines=24> */
[----:B-1----:R-:W-:-:S07]  /*4860*/  FADD.FTZ R2, R66, R3 ;  /* 0x0000000342027221 */ /* 0x002fce0000010000 */
[----:B------:R-:W-:Y:S01]  /*4870*/  MUFU.EX2 R76, R76 ;  /* 0x0000004c004c7308 */ /* 0x000fe20000000800 */
[----:B--2---:R-:W-:-:S07]  /*4880*/  FADD.FTZ R3, R67, R2 ;  /* 0x0000000243037221 */ /* 0x004fce0000010000 */
[----:B------:R-:W1:Y:S01]  /*4890*/  MUFU.EX2 R15, R15 ;  /* 0x0000000f000f7308 */ /* 0x000e620000000800 */
[----:B0-----:R-:W-:-:S07]  /*48a0*/  FADD.FTZ R2, R70, R3 ;  /* 0x0000000346027221 */ /* 0x001fce0000010000 */
[----:B------:R-:W0:Y:S08]  /*48b0*/  MUFU.EX2 R71, R71 ;  /* 0x0000004700477308 */ /* 0x000e300000000800 */
[----:B------:R-:W-:Y:S01]  /*48c0*/  MUFU.EX2 R72, R72 ;  /* 0x0000004800487308 */ /* 0x000fe20000000800 */
[----:B-1----:R-:W-:-:S07]  /*48d0*/  F2FP.SATFINITE.E4M3.F32.PACK_AB_MERGE_C R9, R15, R76, RZ ;  /* 0x0000004c0f09723e */ /* 0x002fce00048070ff */
[----:B------:R-:W1:Y:S01]  /*48e0*/  MUFU.EX2 R73, R73 ;  /* 0x0000004900497308 */ /* 0x000e620000000800 */
[C---:B0-----:R-:W-:Y:S01]  /*48f0*/  F2FP.SATFINITE.E4M3.F32.PACK_AB_MERGE_C R70, R71.reuse, R70, RZ ;  /* 0x000000464746723e */ /* 0x041fe200048070ff */
[----:B------:R-:W-:-:S03]  /*4900*/  FADD.FTZ R71, R71, R2 ;  /* 0x0000000247477221 */ /* 0x000fc60000010000 */
[----:B------:R-:W-:-:S03]  /*4910*/  F2FP.SATFINITE.E4M3.F32.PACK_AB_MERGE_C R191, R67, R66, R70 ;  /* 0x0000004243bf723e */ /* 0x000fc60004807046 */
[----:B------:R-:W0:Y:S08]  /*4920*/  MUFU.EX2 R74, R74 ;  /* 0x0000004a004a7308 */ /* 0x000e300000000800 */
[----:B------:R-:W2:Y:S01]  /*4930*/  MUFU.EX2 R75, R75 ;  /* 0x0000004b004b7308 */ /* 0x000ea20000000800 */
[----:B-1----:R-:W-:Y:S01]  /*4940*/  F2FP.SATFINITE.E4M3.F32.PACK_AB_MERGE_C R184, R73, R72, R9 ;  /* 0x0000004849b8723e */ /* 0x002fe20004807009 */
[----:B------:R-:W-:-:S04]  /*4950*/  FADD.FTZ R72, R72, R69 ;  /* 0x0000004548487221 */ /* 0x000fc80000010000 */
[----:B------:R-:W-:Y:S02]  /*4960*/  FADD.FTZ R73, R73, R72 ;  /* 0x0000004849497221 */ /* 0x000fe40000010000 */
[----:B------:R-:W1:Y:S01]  /*4970*/  MUFU.EX2 R78, R78 ;  /* 0x0000004e004e7308 */ /* 0x000e620000000800 */
[----:B0-----:R-:W-:Y:S01]  /*4980*/  FADD.FTZ R2, R74, R71 ;  /* 0x000000474a027221 */ /* 0x001fe20000010000 */
[----:B------:R-:W-:-:S04]  /*4990*/  FADD.FTZ R76, R76, R73 ;  /* 0x000000494c4c7221 */ /* 0x000fc80000010000 */
[----:B------:R-:W-:Y:S02]  /*49a0*/  FADD.FTZ R15, R15, R76 ;  /* 0x0000004c0f0f7221 */ /* 0x000fe40000010000 */
[----:B------:R-:W-:Y:S01]  /*49b0*/  MUFU.EX2 R13, R13 ;  /* 0x0000000d000d7308 */ /* 0x000fe20000000800 */
[----:B--2---:R-:W-:-:S07]  /*49c0*/  FADD.FTZ R3, R75, R2 ;  /* 0x000000024b037221 */ /* 0x004fce0000010000 */
[----:B------:R-:W0:Y:S01]  /*49d0*/  MUFU.EX2 R20, R20 ;  /* 0x0000001400147308 */ /* 0x000e220000000800 */
[----:B-1----:R-:W-:-:S07]  /*49e0*/  FADD.FTZ R2, R78, R3 ;  /* 0x000000034e027221 */ /* 0x002fce0000010000 */
[----:B------:R-:W1:Y:S08]  /*49f0*/  MUFU.EX2 R79, R79 ;  /* 0x0000004f004f7308 */ /* 0x000e700000000800 */
[----:B------:R-:W-:Y:S01]  /*4a00*/  MUFU.EX2 R14, R14 ;  /* 0x0000000e000e7308 */ /* 0x000fe20000000800 */
[----:B0-----:R-:W-:-:S07]  /*4a10*/  F2FP.SATFINITE.E4M3.F32.PACK_AB_MERGE_C R9, R20, R13, RZ ;  /* 0x0000000d1409723e */ /* 0x001fce00048070ff */
[----:B------:R-:W0:Y:S01]  /*4a20*/  MUFU.EX2 R11, R11 ;  /* 0x0000000b000b7308 */ /* 0x000e220000000800 */
[C---:B-1----:R-:W-:Y:S01]  /*4a30*/  F2FP.SATFINITE.E4M3.F32.PACK_AB_MERGE_C R78, R79.reuse, R78, RZ ;  /* 0x0000004e4f4e723e */ /* 0x042fe200048070ff */
[----:B------:R-:W-:-:S03]  /*4a40*/  FADD.FTZ R79, R79, R2 ;  /* 0x000000024f4f7221 */ /* 0x000fc60000010000 */
[----:B------:R-:W-:-:S03]  /*4a50*/  F2FP.SATFINITE.E4M3.F32.PACK_AB_MERGE_C R185, R75, R74, R78 ;  /* 0x0000004a4bb9723e */ /* 0x000fc6000480704e */
[----:B------:R-:W1:Y:S08]  /*4a60*/  MUFU.EX2 R82, R82 ;  /* 0x0000005200527308 */ /* 0x000e700000000800 */
[----:B------:R-:W2:Y:S01]  /*4a70*/  MUFU.EX2 R83, R83 ;  /* 0x0000005300537308 */ /* 0x000ea20000000800 */
[----:B0-----:R-:W-:Y:S01]  /*4a80*/  F2FP.SATFINITE.E4M3.F32.PACK_AB_MERGE_C R186, R11, R14, R9 ;  /* 0x0000000e0bba723e */ /* 0x001fe20004807009 */
[----:B------:R-:W-:-:S04]  /*4a90*/  FADD.FTZ R14, R14, R15 ;  /* 0x0000000f0e0e7221 */ /* 0x000fc80000010000 */
[----:B------:R-:W-:Y:S01]  /*4aa0*/  FADD.FTZ R14, R11, R14 ;  /* 0x0000000e0b0e7221 */ /* 0x000fe20000010000 */
[----:B------:R-:W-:Y:S01]  /*4ab0*/  VIADD R11, R19, 0xfffffffe ;  /* 0xfffffffe130b7836 */ /* 0x000fe20000000000 */
[----:B------:R-:W0:Y:S01]  /*4ac0*/  MUFU.EX2 R86, R86 ;  /* 0x0000005600567308 */ /* 0x000e220000000800 */
[----:B-1----:R-:W-:Y:S01]  /*4ad0*/  FADD.FTZ R2, R82, R79 ;  /* 0x0000004f52027221 */ /* 0x002fe20000010000 */
[----:B------:R-:W-:-:S06]  /*4ae0*/  FADD.FTZ R13, R13, R14 ;  /* 0x0000000e0d0d7221 */ /* 0x000fcc0000010000 */
[----:B------:R-:W1:Y:S01]  /*4af0*/  MUFU.EX2 R23, R23 ;  /* 0x0000001700177308 */ /* 0x000e620000000800 */
[----:B--2---:R-:W-:-:S04]  /*4b00*/  FADD.FTZ R3, R83, R2 ;  /* 0x0000000253037221 */ /* 0x004fc80000010000 */
[----:B0-----:R-:W-:Y:S01]  /*4b10*/  FADD.FTZ R2, R86, R3 ;  /* 0x0000000356027221 */ /* 0x001fe20000010000 */
[----:B------:R-:W-:Y:S01]  /*4b20*/  FADD.FTZ R3, R20, R13 ;  /* 0x0000000d14037221 */ /* 0x000fe20000010000 */
[C---:B-1----:R-:W-:Y:S02]  /*4b30*/  F2FP.SATFINITE.E4M3.F32.PACK_AB_MERGE_C R9, R23.reuse, R86, RZ ;  /* 0x000000561709723e */ /* 0x042fe400048070ff */
[----:B------:R-:W-:Y:S02]  /*4b40*/  FADD.FTZ R2, R23, R2 ;  /* 0x0000000217027221 */ /* 0x000fe40000010000 */
[----:B------:R-:W-:Y:S01]  /*4b50*/  F2FP.SATFINITE.E4M3.F32.PACK_AB_MERGE_C R187, R83, R82, R9 ;  /* 0x0000005253bb723e */ /* 0x000fe20004807009 */
[----:B------:R-:W-:Y:S06]  /*4b60*/  @P1 BRA `(.L_x_4960) ;  /* 0x00000000004c1947 */ /* 0x000fec0003800000 */
        /* <DEDUP_REMOVED lines=11> */
.L_x_4961:
[----:B------:R-:W-:Y:S02]  /*4c20*/  ULDC UR15, c[0x0][0x9e4] ;  /* 0x00027900000f7ab9 */ /* 0x000fe40000000800 */
[----:B------:R-:W-:-:S11]  /*4c30*/  UISETP.NE.AND UP0, UPT, UR15, 0x1, UPT ;  /* 0x000000010f00788c */ /* 0x000fd6000bf05270 */
[----:B------:R-:W-:Y:S02]  /*4c40*/  @UP0 ULDC.64 UR18, c[0x0][0x9e8] ;  /* 0x00027a0000120ab9 */ /* 0x000fe40000000a00 */
[----:B------:R-:W-:-:S04]  /*4c50*/  UIMAD.WIDE.U32 UR10, UR14, UR18, URZ ;  /* 0x000000120e0a72a5 */ /* 0x000fc8000f8e003f */
[----:B------:R-:W-:-:S12]  /*4c60*/  @UP0 USHF.R.U32.HI UR14, URZ, UR19, UR11 ;  /* 0x000000133f0e0299 */ /* 0x000fd8000801160b */
.L_x_4962:
[----:B------:R-:W-:-:S04]  /*4c70*/  UIMAD UR14, UR14, UR15, UR15 ;  /* 0x0000000f0e0e72a4 */ /* 0x000fc8000f8e020f */
[----:B------:R-:W-:-:S04]  /*4c80*/  UISETP.LT.AND UP0, UPT, UR7, UR14, UPT ;  /* 0x0000000e0700728c */ /* 0x000fc8000bf01270 */
[----:B------:R-:W-:-:S12]  /*4c90*/  USEL UR7, UR7, UR14, UP0 ;  /* 0x0000000e07077287 */ /* 0x000fd80008000000 */
.L_x_4960:
[----:B------:R-:W-:Y:S01]  /*4ca0*/  USHF.R.S32.HI UR10, URZ, 0x1f, UR7 ;  /* 0x0000001f3f0a7899 */ /* 0x000fe20008011407 */
[----:B------:R-:W0:Y:S01]  /*4cb0*/  S2UR UR29, SR_CgaCtaId ;  /* 0x00000000001d79c3 */ /* 0x000e220000008800 */
[----:B------:R-:W-:Y:S01]  /*4cc0*/  UMOV UR31, URZ ;  /* 0x0000003f001f7c82 */ /* 0x000fe20008000000 */
[----:B------:R-:W-:Y:S01]  /*4cd0*/  UMOV UR30, URZ ;  /* 0x0000003f001e7c82 */ /* 0x000fe20008000000 */
[----:B------:R-:W-:Y:S01]  /*4ce0*/  ULEA.HI UR10, UR10, UR7, URZ, 0x7 ;  /* 0x000000070a0a7291 */ /* 0x000fe2000f8f383f */
[----:B------:R-:W-:Y:S02]  /*4cf0*/  CS2R R24, SRZ ;  /* 0x0000000000187805 */ /* 0x000fe4000001ff00 */
[----:B------:R-:W-:Y:S02]  /*4d00*/  CS2R R26, SRZ ;  /* 0x00000000001a7805 */ /* 0x000fe4000001ff00 */
[----:B------:R-:W-:Y:S01]  /*4d10*/  CS2R R28, SRZ ;  /* 0x00000000001c7805 */ /* 0x000fe2000001ff00 */
[----:B------:R-:W-:Y:S01]  /*4d20*/  USHF.R.S32.HI UR10, URZ, 0x7, UR10 ;  /* 0x000000073f0a7899 */ /* 0x000fe2000801140a */
[----:B------:R-:W-:-:S02]  /*4d30*/  CS2R R30, SRZ ;  /* 0x00000000001e7805 */ /* 0x000fc4000001ff00 */
[----:B------:R-:W-:Y:S02]  /*4d40*/  CS2R R32, SRZ ;  /* 0x0000000000207805 */ /* 0x000fe4000001ff00 */
[----:B------:R-:W-:Y:S01]  /*4d50*/  CS2R R34, SRZ ;  /* 0x0000000000227805 */ /* 0x000fe2000001ff00 */
[----:B------:R-:W-:Y:S01]  /*4d60*/  UISETP.LT.AND UP0, UPT, UR38, UR10, UPT ;  /* 0x0000000a2600728c */ /* 0x000fe2000bf01270 */
[----:B------:R-:W-:Y:S02]  /*4d70*/  CS2R R36, SRZ ;  /* 0x0000000000247805 */ /* 0x000fe4000001ff00 */
[----:B------:R-:W-:Y:S02]  /*4d80*/  CS2R R38, SRZ ;  /* 0x0000000000267805 */ /* 0x000fe4000001ff00 */
[----:B------:R-:W-:Y:S01]  /*4d90*/  CS2R R40, SRZ ;  /* 0x0000000000287805 */ /* 0x000fe2000001ff00 */
[----:B------:R-:W-:Y:S01]  /*4da0*/  USEL UR35, UR38, UR10, !UP0 ;  /* 0x0000000a26237287 */ /* 0x000fe2000c000000 */
[----:B------:R-:W-:-:S02]  /*4db0*/  CS2R R42, SRZ ;  /* 0x00000000002a7805 */ /* 0x000fc4000001ff00 */
[----:B------:R-:W-:Y:S02]  /*4dc0*/  CS2R R44, SRZ ;  /* 0x00000000002c7805 */ /* 0x000fe4000001ff00 */
[----:B------:R-:W-:Y:S02]  /*4dd0*/  CS2R R46, SRZ ;  /* 0x00000000002e7805 */ /* 0x000fe4000001ff00 */
[----:B------:R-:W-:Y:S02]  /*4de0*/  CS2R R48, SRZ ;  /* 0x0000000000307805 */ /* 0x000fe4000001ff00 */
[----:B------:R-:W-:Y:S02]  /*4df0*/  CS2R R50, SRZ ;  /* 0x0000000000327805 */ /* 0x000fe4000001ff00 */
[----:B------:R-:W-:Y:S02]  /*4e00*/  ISETP.GE.AND P1, PT, R11, UR35, PT ;  /* 0x000000230b007c0c */ /* 0x000fe4000bf26270 */
        /* <DEDUP_REMOVED lines=86> */
[----:B------:R-:W-:Y:S01]  /*5370*/  UMOV UR33, URZ ;  /* 0x0000003f00217c82 */ /* 0x000fe20008000000 */
[----:B------:R-:W-:Y:S01]  /*5380*/  ULDC UR49, c[0x0][0x9e4] ;  /* 0x0002790000317ab9 */ /* 0x000fe20000000800 */
[----:B------:R-:W-:Y:S01]  /*5390*/  ULDC UR48, c[0x0][0x2f0] ;  /* 0x0000bc0000307ab9 */ /* 0x000fe20000000800 */
[----:B------:R-:W-:-:S05]  /*53a0*/  ULDC UR50, c[0x0][0x9e0] ;  /* 0x0002780000327ab9 */ /* 0x000fca0000000800 */
.L_x_4982:
[----:B------:R-:W-:Y:S01]  /*53b0*/  ISETP.NE.AND P2, PT, RZ, UR37, PT ;  /* 0x00000025ff007c0c */ /* 0x000fe2000bf45270 */
[----:B------:R-:W-:-:S04]  /*53c0*/  UISETP.NE.AND UP0, UPT, UR33, 0x1, UPT ;  /* 0x000000012100788c */ /* 0x000fc8000bf05270 */
[----:B------:R-:W-:-:S04]  /*53d0*/  USEL UR30, URZ, 0x1, UP0 ;  /* 0x000000013f1e7887 */ /* 0x000fc80008000000 */
[----:B------:R-:W-:-:S04]  /*53e0*/  ULOP3.LUT UR30, UR34, UR30, URZ, 0x3c, !UPT ;  /* 0x0000001e221e7292 */ /* 0x000fc8000f8e3c3f */
[----:B------:R-:W-:Y:S08]  /*53f0*/  @P2 BRA `(.L_x_4964) ;  /* 0x0000000000382947 */ /* 0x000ff00003800000 */
[----:B------:R-:W-:Y:S05]  /*5400*/  @!P0 BRA `(.L_x_4965) ;  /* 0x0000000000048947 */ /* 0x000fea0003800000 */
[----:B------:R-:W-:Y:S01]  /*5410*/  BPT.TRAP 0x1 ;  /* 0x000000040000795c */ /* 0x000fe20000300000 */
.L_x_4965:
        /* <DEDUP_REMOVED lines=9> */
.L_x_4966:
[----:B-1----:R-:W-:Y:S05]  /*54b0*/  @P1 BRA `(.L_x_4964) ;  /* 0x0000000000081947 */ /* 0x002fea0003800000 */
[----:B------:R-:W1:Y:S02]  /*54c0*/  SYNCS.PHASECHK.TRANS64.TRYWAIT P1, [UR6+0x2a830], R0 ;  /* 0x02a83000ff0075a7 */ /* 0x000e640008020146 */
[----:B-1----:R-:W-:Y:S05]  /*54d0*/  @!P1 BRA `(.L_x_4967) ;  /* 0x0000010800bc9947 */ /* 0x002fea0003800000 */
.L_x_4964:
[----:B01----:R-:W-:Y:S01]  /*54e0*/  VIADD R0, R17, 0x8 ;  /* 0x0000000811007836 */ /* 0x003fe20000000000 */
[----:B------:R-:W-:Y:S01]  /*54f0*/  UIADD3 UR31, UR33, 0x1, URZ ;  /* 0x00000001211f7890 */ /* 0x000fe2000fffe03f */
[----:B------:R-:W-:Y:S01]  /*5500*/  R2UR UR24, R4 ;  /* 0x00000000041872ca */ /* 0x000fe200000e0000 */
[----:B------:R-:W-:Y:S01]  /*5510*/  UMOV UR27, 0x80000020 ;  /* 0x80000020001b7882 */ /* 0x000fe20000000000 */
[----:B------:R-:W-:Y:S01]  /*5520*/  R2UR UR25, R5 ;  /* 0x00000000051972ca */ /* 0x000fe200000e0000 */
[----:B------:R0:W-:Y:S01]  /*5530*/  BAR.SYNC.DEFER_BLOCKING R0, 0x100 ;  /* 0x000400000000751d */ /* 0x0001e20000010000 */
[----:B------:R-:W-:-:S04]  /*5540*/  UISETP.NE.AND UP0, UPT, UR31, 0x2, UPT ;  /* 0x000000021f00788c */ /* 0x000fc8000bf05270 */
[----:B------:R-:W-:Y:S01]  /*5550*/  USEL UR31, UR31, URZ, UP0 ;  /* 0x0000003f1f1f7287 */ /* 0x000fe20008000000 */
[----:B------:R-:W-:Y:S01]  /*5560*/  UMOV UR7, 0x80000020 ;  /* 0x8000002000077882 */ /* 0x000fe20000000000 */
[----:B------:R-:W-:Y:S02]  /*5570*/  UMOV UR11, 0x80000020 ;  /* 0x80000020000b7882 */ /* 0x000fe40000000000 */
[----:B------:R-:W-:Y:S01]  /*5580*/  UIMAD UR26, UR31, 0x600, UR28 ;  /* 0x000006001f1a78a4 */ /* 0x000fe2000f8e021c */
[----:B------:R-:W-:Y:S01]  /*5590*/  UMOV UR15, 0x80000020 ;  /* 0x80000020000f7882 */ /* 0x000fe20000000000 */
[----:B------:R-:W-:Y:S02]  /*55a0*/  UMOV UR19, 0x80000020 ;  /* 0x8000002000137882 */ /* 0x000fe40000000000 */
[----:B------:R-:W-:Y:S02]  /*55b0*/  UIADD3 UR6, UR26, 0x2, URZ ;  /* 0x000000021a067890 */ /* 0x000fe4000fffe03f */
[----:B------:R-:W-:-:S02]  /*55c0*/  UIADD3 UR10, UR26, 0x200, URZ ;  /* 0x000002001a0a7890 */ /* 0x000fc4000fffe03f */
[----:B------:R-:W-:Y:S02]  /*55d0*/  UIADD3 UR14, UR26, 0x202, URZ ;  /* 0x000002021a0e7890 */ /* 0x000fe4000fffe03f */
[----:B------:R-:W-:Y:S02]  /*55e0*/  UIADD3 UR18, UR26, 0x400, URZ ;  /* 0x000004001a127890 */ /* 0x000fe4000fffe03f */
[----:B------:R-:W-:Y:S01]  /*55f0*/  UIADD3 UR22, UR26, 0x402, URZ ;  /* 0x000004021a167890 */ /* 0x000fe2000fffe03f */
[----:B------:R-:W-:Y:S01]  /*5600*/  UMOV UR23, 0x80000020 ;  /* 0x8000002000177882 */ /* 0x000fe20000000000 */
[----:B------:R-:W-:-:S06]  /*5610*/  WARPGROUP.ARRIVE ;  /* 0x00000000000079c5 */ /* 0x000fcc0000000000 */
[----:B------:R-:W-:Y:S03]  /*5620*/  QGMMA.64x128x32.F32.E4M3.E4M3 R120, gdesc[UR24], RZ, !UPT, gsb0 ;  /* 0x01e00000187879f3 */ /* 0x000fe6000c0008ff */
        /* <DEDUP_REMOVED lines=16> */
[----:B0-----:R-:W-:Y:S05]  /*5730*/  @P2 BRA `(.L_x_4968) ;  /* 0x00000000002c2947 */ /* 0x001fea0003800000 */
[----:B------:R-:W-:Y:S05]  /*5740*/  @!P0 BRA `(.L_x_4969) ;  /* 0x0000000000048947 */ /* 0x000fea0003800000 */
[----:B------:R-:W-:Y:S01]  /*5750*/  BPT.TRAP 0x1 ;  /* 0x000000040000795c */ /* 0x000fe20000300000 */
.L_x_4969:
[----:B------:R-:W-:Y:S01]  /*5760*/  ULEA UR6, UR33, UR36, 0x3 ;  /* 0x0000002421067291 */ /* 0x000fe2000f8e183f */
[----:B------:R-:W-:-:S05]  /*5770*/  IMAD.U32 R0, RZ, RZ, UR34 ;  /* 0x00000022ff007e24 */ /* 0x000fca000f8e00ff */
[----:B------:R-:W-:-:S04]  /*5780*/  SHF.L.U32 R0, R0, 0x1f, RZ ;  /* 0x0000001f00007819 */ /* 0x000fc800000006ff */
[----:B------:R0:W1:Y:S01]  /*5790*/  SYNCS.PHASECHK.TRANS64.TRYWAIT P1, [UR6+0x2a850], R0 ;  /* 0x02a85000ff0075a7 */ /* 0x0000620008020146 */
[----:B------:R-:W-:Y:S05]  /*57a0*/  @!P0 BRA `(.L_x_4970) ;  /* 0x0000000000048947 */ /* 0x000fea0003800000 */
[----:B------:R-:W-:Y:S01]  /*57b0*/  BPT.TRAP 0x1 ;  /* 0x000000040000795c */ /* 0x000fe20000300000 */
.L_x_4970:
[----:B-1----:R-:W-:Y:S05]  /*57c0*/  @P1 BRA `(.L_x_4968) ;  /* 0x0000000000081947 */ /* 0x002fea0003800000 */
[----:B------:R-:W1:Y:S02]  /*57d0*/  SYNCS.PHASECHK.TRANS64.TRYWAIT P1, [UR6+0x2a850], R0 ;  /* 0x02a85000ff0075a7 */ /* 0x000e640008020146 */
[----:B-1----:R-:W-:Y:S05]  /*57e0*/  @!P1 BRA `(.L_x_4971) ;  /* 0x0000010800109947 */ /* 0x002fea0003800000 */
.L_x_4968:
        /* <DEDUP_REMOVED lines=29> */
.L_x_4972:
[----:B------:R-:W-:Y:S01]  /*59c0*/  UISETP.NE.AND UP1, UPT, UR45, URZ, UPT ;  /* 0x0000003f2d00728c */ /* 0x000fe2000bf25270 */
[----:B------:R-:W1:Y:S01]  /*59d0*/  LDC R6, c[0x0][0x288] ;  /* 0x0000a200ff067b82 */ /* 0x000e620000000800 */
[----:B------:R-:W-:Y:S01]  /*59e0*/  ULEA UR6, UR31, UR36, 0x3 ;  /* 0x000000241f067291 */ /* 0x000fe2000f8e183f */
[----:B------:R-:W-:Y:S01]  /*59f0*/  IMAD.MOV.U32 R12, RZ, RZ, R8 ;  /* 0x000000ffff0c7224 */ /* 0x000fe200078e0008 */
[----:B------:R-:W-:Y:S02]  /*5a00*/  UISETP.NE.AND UP0, UPT, UR44, URZ, UPT ;  /* 0x0000003f2c00728c */ /* 0x000fe4000bf05270 */
[----:B------:R-:W-:Y:S01]  /*5a10*/  PLOP3.LUT P1, PT, PT, PT, UP1, 0x80, 0x0 ;  /* 0x000000000000781c */ /* 0x000fe20003f2f018 */
[----:B------:R-:W-:Y:S01]  /*5a20*/  UIADD3 UR6, UR6, 0x2a840, URZ ;  /* 0x0002a84006067890 */ /* 0x000fe2000fffe03f */
[----:B------:R-:W-:-:S03]  /*5a30*/  PLOP3.LUT P2, PT, PT, PT, UP1, 0x80, 0x0 ;  /* 0x000000000000781c */ /* 0x000fc60003f4f018 */
[----:B------:R-:W-:Y:S01]  /*5a40*/  @UP1 ULDC UR7, c[0x0][0x44c] ;  /* 0x0001130000071ab9 */ /* 0x000fe20000000800 */
[----:B------:R-:W-:Y:S01]  /*5a50*/  @UP1 ULDC UR10, c[0x0][0x450] ;  /* 0x00011400000a1ab9 */ /* 0x000fe20000000800 */
[----:B------:R-:W-:-:S06]  /*5a60*/  UPRMT UR6, UR29, 0x654, UR6 ;  /* 0x000006541d067896 */ /* 0x000fcc0008000006 */
[----:B0-----:R-:W-:Y:S01]  /*5a70*/  @P1 IMAD.HI.U32 R0, R8, UR7, RZ ;  /* 0x0000000708001c27 */ /* 0x001fe2000f8e00ff */
[----:B------:R-:W-:Y:S02]  /*5a80*/  PLOP3.LUT P1, PT, PT, PT, UP0, 0x40, 0x0 ;  /* 0x000000000000781c */ /* 0x000fe40003f2e808 */
[----:B------:R-:W-:Y:S01]  /*5a90*/  SYNCS.ARRIVE.TRANS64.RED.A1T0 RZ, [UR6], RZ ;  /* 0x000000ffffff79a7 */ /* 0x000fe20008100406 */
[----:B------:R-:W-:Y:S01]  /*5aa0*/  UMOV UR6, UR48 ;  /* 0x0000003000067c82 */ /* 0x000fe20008000000 */
[----:B------:R-:W-:Y:S01]  /*5ab0*/  @P2 SHF.R.U32.HI R12, RZ, UR10, R0 ;  /* 0x0000000aff0c2c19 */ /* 0x000fe20008011600 */
[----:B------:R-:W-:-:S04]  /*5ac0*/  IMAD.SHL.U32 R0, R11, 0x80, RZ ;  /* 0x000000800b007824 */ /* 0x000fc800078e00ff */
[----:B------:R-:W0:Y:S01]  /*5ad0*/  SHFL.IDX PT, R15, R12, RZ, 0x1c1f ;  /* 0x001c1fff0c0f7589 */ /* 0x000e2200000e0000 */
[----:B------:R-:W-:-:S05]  /*5ae0*/  IADD3 R14, -R0, 0x1, RZ ;  /* 0x00000001000e7810 */ /* 0x000fca0007ffe1ff */
[----:B------:R-:W-:-:S04]  /*5af0*/  IMAD R13, R7, -0x2, R14 ;  /* 0xfffffffe070d7824 */ /* 0x000fc800078e020e */
[----:B------:R-:W-:-:S04]  /*5b00*/  IMAD R13, R16, UR6, R13 ;  /* 0x00000006100d7c24 */ /* 0x000fc8000f8e020d */
[----:B-1----:R-:W-:-:S04]  /*5b10*/  IMAD.IADD R13, R13, 0x1, -R6 ;  /* 0x000000010d0d7824 */ /* 0x002fc800078e0a06 */
[C---:B------:R-:W-:Y:S02]  /*5b20*/  VIADD R22, R13.reuse, UR50 ;  /* 0x000000320d167c36 */ /* 0x040fe40008000000 */
[----:B------:R-:W-:Y:S02]  /*5b30*/  VIADD R184, R13, UR32 ;  /* 0x000000200db87c36 */ /* 0x000fe40008000000 */
[--C-:B0-----:R-:W-:Y:S02]  /*5b40*/  IMAD.IADD R14, R22, 0x1, R15.reuse ;  /* 0x00000001160e7824 */ /* 0x101fe400078e020f */
        /* <DEDUP_REMOVED lines=10> */
[----:B------:R-:W0:Y:S02]  /*5bf0*/  @P1 LDC.64 R20, c[0x0][0x9e8] ;  /* 0x00027a00ff141b82 */ /* 0x000e240000000a00 */
[----:B0-----:R-:W-:-:S05]  /*5c00*/  @P1 IMAD.HI.U32 R20, R13, R20, RZ ;  /* 0x000000140d141227 */ /* 0x001fca00078e00ff */
[----:B------:R-:W-:-:S04]  /*5c10*/  @P1 SHF.R.U32.HI R13, RZ, R21, R20 ;  /* 0x00000015ff0d1219 */ /* 0x000fc80000011614 */
[----:B------:R-:W-:Y:S01]  /*5c20*/  LOP3.LUT R13, RZ, R13, RZ, 0x33, !PT ;  /* 0x0000000dff0d7212 */ /* 0x000fe200078e33ff */
[----:B------:R-:W-:Y:S06]  /*5c30*/  BRA `(.L_x_4976) ;  /* 0x0000000000147947 */ /* 0x000fec0003800000 */
.L_x_4975:
[----:B------:R-:W-:-:S05]  /*5c40*/  IMAD.U32 R15, RZ, RZ, UR49 ;  /* 0x00000031ff0f7e24 */ /* 0x000fca000f8e00ff */
[----:B------:R-:W-:-:S13]  /*5c50*/  ISETP.NE.AND P1, PT, R15, 0x1, PT ;  /* 0x000000010f00780c */ /* 0x000fda0003f25270 */
[----:B------:R-:W0:Y:S02]  /*5c60*/  @P1 LDC.64 R20, c[0x0][0x9e8] ;  /* 0x00027a00ff141b82 */ /* 0x000e240000000a00 */
[----:B0-----:R-:W-:-:S05]  /*5c70*/  @P1 IMAD.HI.U32 R20, R13, R20, RZ ;  /* 0x000000140d141227 */ /* 0x001fca00078e00ff */
[----:B------:R-:W-:-:S07]  /*5c80*/  @P1 SHF.R.U32.HI R13, RZ, R21, R20 ;  /* 0x00000015ff0d1219 */ /* 0x000fce0000011614 */
.L_x_4976:
[----:B------:R-:W-:Y:S05]  /*5c90*/  BSYNC B0 ;  /* 0x0000000000007941 */ /* 0x000fea0003800000 */
.L_x_4974:
[----:B------:R-:W-:-:S04]  /*5ca0*/  IMAD R20, R13, R15, -R0 ;  /* 0x0000000f0d147224 */ /* 0x000fc800078e0a00 */
[----:B------:R-:W-:-:S05]  /*5cb0*/  IMAD R13, R7, -0x2, R20 ;  /* 0xfffffffe070d7824 */ /* 0x000fca00078e0214 */
[----:B------:R-:W-:Y:S02]  /*5cc0*/  VIADDMNMX R14, R13, R15, R14, PT ;  /* 0x0000000f0d0e7246 */ /* 0x000fe4000380010e */
[----:B------:R-:W-:-:S07]  /*5cd0*/  VIMNMX R18, R18, R13, !PT ;  /* 0x0000000d12127248 */ /* 0x000fce0007fe0100 */
.L_x_4973:
[----:B------:R-:W-:Y:S01]  /*5ce0*/  ISETP.GT.AND P1, PT, R11, -0x1, PT ;  /* 0xffffffff0b00780c */ /* 0x000fe20003f24270 */
[----:B------:R-:W0:Y:S01]  /*5cf0*/  SHFL.IDX PT, R191, R12, 0x1, 0x1c1f ;  /* 0x003c1f000cbf7f89 */ /* 0x000e2200000e0000 */
[----:B------:R-:W-:Y:S02]  /*5d00*/  UISETP.NE.AND UP0, UPT, UR44, URZ, UPT ;  /* 0x0000003f2c00728c */ /* 0x000fe4000bf05270 */
[C---:B------:R-:W-:Y:S02]  /*5d10*/  ISETP.GT.AND P3, PT, R18.reuse, 0x8, P1 ;  /* 0x000000081200780c */ /* 0x040fe40000f64270 */
[----:B------:R-:W-:Y:S02]  /*5d20*/  ISETP.GT.AND P6, PT, R18, RZ, P1 ;  /* 0x000000ff1200720c */ /* 0x000fe40000fc4270 */
[----:B------:R-:W-:Y:S02]  /*5d30*/  ISETP.LT.OR P3, PT, R14, 0x9, P3 ;  /* 0x000000090e00780c */ /* 0x000fe40001f61670 */
        /* <DEDUP_REMOVED lines=9> */
[C---:B------:R-:W-:Y:S02]  /*5dd0*/  ISETP.GT.AND P4, PT, R18.reuse, 0x10, P1 ;  /* 0x000000101200780c */ /* 0x040fe40000f84270 */
[C---:B------:R-:W-:Y:S02]  /*5de0*/  ISETP.GT.AND P6, PT, R18.reuse, 0x11, P1 ;  /* 0x000000111200780c */ /* 0x040fe40000fc4270 */
[----:B------:R-:W-:Y:S02]  /*5df0*/  ISETP.GT.AND P2, PT, R18, 0x18, P1 ;  /* 0x000000181200780c */ /* 0x000fe40000f44270 */
[----:B------:R-:W-:-:S02]  /*5e00*/  FSEL R133, R133, -INF , !P3 ;  /* 0xff80000085857808 */ /* 0x000fc40005800000 */
[----:B------:R-:W-:Y:S02]  /*5e10*/  ISETP.GT.AND P3, PT, R18, 0x30, P1 ;  /* 0x000000301200780c */ /* 0x000fe40000f64270 */
[C---:B------:R-:W-:Y:S02]  /*5e20*/  ISETP.LT.OR P5, PT, R14.reuse, 0xa, P5 ;  /* 0x0000000a0e00780c */ /* 0x040fe40002fa1670 */
[C---:B------:R-:W-:Y:S02]  /*5e30*/  ISETP.LT.OR P4, PT, R14.reuse, 0x11, P4 ;  /* 0x000000110e00780c */ /* 0x040fe40002781670 */
[C---:B------:R-:W-:Y:S02]  /*5e40*/  ISETP.LT.OR P6, PT, R14.reuse, 0x12, P6 ;  /* 0x000000120e00780c */ /* 0x040fe400037c1670 */
[C---:B------:R-:W-:Y:S02]  /*5e50*/  ISETP.LT.OR P2, PT, R14.reuse, 0x19, P2 ;  /* 0x000000190e00780c */ /* 0x040fe40001741670 */
[----:B------:R-:W-:-:S02]  /*5e60*/  ISETP.LT.OR P3, PT, R14, 0x31, P3 ;  /* 0x000000310e00780c */ /* 0x000fc40001f61670 */
[----:B------:R-:W-:Y:S02]  /*5e70*/  FSEL R187, R125, -INF , !P5 ;  /* 0xff8000007dbb7808 */ /* 0x000fe40006800000 */
[----:B------:R-:W-:Y:S02]  /*5e80*/  FSEL R19, R128, -INF , !P4 ;  /* 0xff80000080137808 */ /* 0x000fe40006000000 */
[----:B------:R-:W-:Y:S01]  /*5e90*/  FSEL R185, R129, -INF , !P6 ;  /* 0xff80000081b97808 */ /* 0x000fe20007000000 */
[--C-:B0-----:R-:W-:Y:S01]  /*5ea0*/  IMAD.IADD R129, R22, 0x1, R191.reuse ;  /* 0x0000000116817824 */ /* 0x101fe200078e02bf */
[----:B------:R-:W-:Y:S01]  /*5eb0*/  FSEL R21, R132, -INF , !P2 ;  /* 0xff80000084157808 */ /* 0x000fe20005000000 */
[----:B------:R-:W-:Y:S01]  /*5ec0*/  IMAD.IADD R132, R184, 0x1, R191 ;  /* 0x00000001b8847824 */ /* 0x000fe200078e02bf */
[C---:B------:R-:W-:Y:S02]  /*5ed0*/  ISETP.GT.AND P5, PT, R18.reuse, 0x20, P1 ;  /* 0x000000201200780c */ /* 0x040fe40000fa4270 */
        /* <DEDUP_REMOVED lines=27> */
[----:B------:R-:W-:Y:S02]  /*6090*/  FSEL R149, R149, -INF , !P6 ;  /* 0xff80000095957808 */ /* 0x000fe40007000000 */
[----:B------:R-:W-:Y:S02]  /*60a0*/  FSEL R152, R152, -INF , !P2 ;  /* 0xff80000098987808 */ /* 0x000fe40005000000 */
        /* <DEDUP_REMOVED lines=20> */
[----:B------:R-:W-:Y:S02]  /*61f0*/  PLOP3.LUT P3, PT, PT, PT, UP0, 0x40, 0x0 ;  /* 0x000000000000781c */ /* 0x000fe40003f6e808 */
[C---:B------:R-:W-:Y:S02]  /*6200*/  ISETP.LT.OR P5, PT, R14.reuse, 0x5a, P5 ;  /* 0x0000005a0e00780c */ /* 0x040fe40002fa1670 */
[C---:B------:R-:W-:Y:S02]  /*6210*/  ISETP.LT.OR P4, PT, R14.reuse, 0x61, P4 ;  /* 0x000000610e00780c */ /* 0x040fe40002781670 */
[C---:B------:R-:W-:Y:S02]  /*6220*/  ISETP.LT.OR P6, PT, R14.reuse, 0x62, P6 ;  /* 0x000000620e00780c */ /* 0x040fe400037c1670 */
[----:B------:R-:W-:Y:S02]  /*6230*/  ISETP.LT.OR P2, PT, R14, 0x69, P2 ;  /* 0x000000690e00780c */ /* 0x000fe40001741670 */
[----:B------:R-:W-:-:S02]  /*6240*/  FSEL R165, R165, -INF , !P5 ;  /* 0xff800000a5a57808 */ /* 0x000fc40006800000 */
[----:B------:R-:W-:Y:S02]  /*6250*/  FSEL R168, R168, -INF , !P4 ;  /* 0xff800000a8a87808 */ /* 0x000fe40006000000 */
[----:B------:R-:W-:Y:S02]  /*6260*/  FSEL R169, R169, -INF , !P6 ;  /* 0xff800000a9a97808 */ /* 0x000fe40007000000 */
[----:B------:R-:W-:Y:S02]  /*6270*/  FSEL R172, R172, -INF , !P2 ;  /* 0xff800000acac7808 */ /* 0x000fe40005000000 */
[C---:B------:R-:W-:Y:S02]  /*6280*/  ISETP.GT.AND P5, PT, R18.reuse, 0x70, P1 ;  /* 0x000000701200780c */ /* 0x040fe40000fa4270 */
[C---:B------:R-:W-:Y:S02]  /*6290*/  ISETP.GT.AND P4, PT, R18.reuse, 0x71, P1 ;  /* 0x000000711200780c */ /* 0x040fe40000f84270 */
[----:B------:R-:W-:-:S02]  /*62a0*/  ISETP.GT.AND P6, PT, R18, 0x78, P1 ;  /* 0x000000781200780c */ /* 0x000fc40000fc4270 */
[----:B------:R-:W-:Y:S02]  /*62b0*/  ISETP.GT.AND P2, PT, R18, 0x79, P1 ;  /* 0x000000791200780c */ /* 0x000fe40000f44270 */
[C---:B------:R-:W-:Y:S02]  /*62c0*/  ISETP.LT.OR P5, PT, R14.reuse, 0x71, P5 ;  /* 0x000000710e00780c */ /* 0x040fe40002fa1670 */
[C---:B------:R-:W-:Y:S02]  /*62d0*/  ISETP.LT.OR P4, PT, R14.reuse, 0x72, P4 ;  /* 0x000000720e00780c */ /* 0x040fe40002781670 */
[C---:B------:R-:W-:Y:S02]  /*62e0*/  ISETP.LT.OR P6, PT, R14.reuse, 0x79, P6 ;  /* 0x000000790e00780c */ /* 0x040fe400037c1670 */
[----:B------:R-:W-:Y:S02]  /*62f0*/  ISETP.LT.OR P2, PT, R14, 0x7a, P2 ;  /* 0x0000007a0e00780c */ /* 0x000fe40001741670 */
        /* <DEDUP_REMOVED lines=18> */
.L_x_4979:
[----:B------:R-:W-:-:S05]  /*6420*/  IMAD.U32 R14, RZ, RZ, UR49 ;  /* 0x00000031ff0e7e24 */ /* 0x000fca000f8e00ff */
[----:B------:R-:W-:-:S13]  /*6430*/  ISETP.NE.AND P2, PT, R14, 0x1, PT ;  /* 0x000000010e00780c */ /* 0x000fda0003f45270 */
[----:B------:R-:W0:Y:S02]  /*6440*/  @P2 LDC.64 R190, c[0x0][0x9e8] ;  /* 0x00027a00ffbe2b82 */ /* 0x000e240000000a00 */
[----:B0-----:R-:W-:-:S05]  /*6450*/  @P2 IMAD.HI.U32 R12, R193, R190, RZ ;  /* 0x000000bec10c2227 */ /* 0x001fca00078e00ff */
[----:B------:R-:W-:-:S07]  /*6460*/  @P2 SHF.R.U32.HI R193, RZ, R191, R12 ;  /* 0x000000bfffc12219 */ /* 0x000fce000001160c */
.L_x_4980:
[----:B------:R-:W-:Y:S05]  /*6470*/  BSYNC B0 ;  /* 0x0000000000007941 */ /* 0x000fea0003800000 */
.L_x_4978:
[----:B------:R-:W-:-:S04]  /*6480*/  IMAD R0, R193, R14, -R0 ;  /* 0x0000000ec1007224 */ /* 0x000fc800078e0a00 */
[----:B------:R-:W-:-:S05]  /*6490*/  IMAD R0, R7, -0x2, R0 ;  /* 0xfffffffe07007824 */ /* 0x000fca00078e0200 */
[----:B------:R-:W-:Y:S02]  /*64a0*/  VIADDMNMX R129, R0, R14, R129, PT ;  /* 0x0000000e00817246 */ /* 0x000fe40003800181 */
[----:B------:R-:W-:-:S07]  /*64b0*/  VIMNMX R132, R132, R0, !PT ;  /* 0x0000000084847248 */ /* 0x000fce0007fe0100 */
.L_x_4977:
[----:B------:R-:W-:Y:S01]  /*64c0*/  FMNMX.FTZ R0, R189, R9, !PT ;  /* 0x00000009bd007209 */ /* 0x000fe20007810000 */
[----:B------:R-:W-:Y:S01]  /*64d0*/  IMAD.U32 R193, RZ, RZ, UR39 ;  /* 0x00000027ffc17e24 */ /* 0x000fe2000f8e00ff */
        /* <DEDUP_REMOVED lines=12> */
[C---:B------:R-:W-:Y:S02]  /*65a0*/  ISETP.GT.AND P5, PT, R132.reuse, RZ, P1 ;  /* 0x000000ff8400720c */ /* 0x040fe40000fa4270 */
[----:B------:R-:W-:Y:S02]  /*65b0*/  FMNMX.FTZ R0, R133, R0, !PT ;  /* 0x0000000085007209 */ /* 0x000fe40007810000 */
[----:B------:R-:W-:Y:S02]  /*65c0*/  ISETP.GT.AND P2, PT, R132, 0x1, P1 ;  /* 0x000000018400780c */ /* 0x000fe40000f44270 */
[----:B------:R-:W-:Y:S02]  /*65d0*/  FMNMX.FTZ R0, R23, R0, !PT ;  /* 0x0000000017007209 */ /* 0x000fe40007810000 */
[----:B------:R-:W-:-:S02]  /*65e0*/  ISETP.LT.OR P5, PT, R129, 0x1, P5 ;  /* 0x000000018100780c */ /* 0x000fc40002fa1670 */
[----:B------:R-:W-:Y:S02]  /*65f0*/  FMNMX.FTZ R0, R137, R0, !PT ;  /* 0x0000000089007209 */ /* 0x000fe40007810000 */
[C---:B------:R-:W-:Y:S02]  /*6600*/  ISETP.GT.AND P3, PT, R132.reuse, 0x8, P1 ;  /* 0x000000088400780c */ /* 0x040fe40000f64270 */
        /* <DEDUP_REMOVED lines=13> */
[----:B------:R-:W-:Y:S02]  /*66e0*/  ISETP.GT.AND P2, PT, R132, 0x11, P1 ;  /* 0x000000118400780c */ /* 0x000fe40000f44270 */
[----:B------:R-:W-:Y:S02]  /*66f0*/  FMNMX.FTZ R191, R153, R0, !PT ;  /* 0x0000000099bf7209 */ /* 0x000fe40007810000 */
[----:B------:R-:W-:-:S02]  /*6700*/  FSEL R127, R127, -INF , !P4 ;  /* 0xff8000007f7f7808 */ /* 0x000fc40006000000 */
        /* <DEDUP_REMOVED lines=28> */
[----:B------:R-:W-:Y:S01]  /*68d0*/  ISETP.GT.AND P2, PT, R132, 0x30, P1 ;  /* 0x000000308400780c */ /* 0x000fe20000f44270 */
[----:B------:R-:W0:Y:S01]  /*68e0*/  SHFL.BFLY PT, R191, R12, 0x2, 0x1f ;  /* 0x0c401f000cbf7f89 */ /* 0x000e2200000e0000 */
[----:B------:R-:W-:-:S02]  /*68f0*/  FSEL R142, R142, -INF , !P3 ;  /* 0xff8000008e8e7808 */ /* 0x000fc40005800000 */
[C---:B------:R-:W-:Y:S02]  /*6900*/  ISETP.LT.OR P4, PT, R129.reuse, 0x2a, P4 ;  /* 0x0000002a8100780c */ /* 0x040fe40002781670 */
[----:B------:R-:W-:Y:S02]  /*6910*/  ISETP.GT.AND P3, PT, R132, 0x31, P1 ;  /* 0x000000318400780c */ /* 0x000fe40000f64270 */
[----:B------:R-:W-:Y:S02]  /*6920*/  ISETP.LT.OR P2, PT, R129, 0x31, P2 ;  /* 0x000000318100780c */ /* 0x000fe40001741670 */
[----:B------:R-:W-:Y:S02]  /*6930*/  FSEL R143, R143, -INF , !P4 ;  /* 0xff8000008f8f7808 */ /* 0x000fe40006000000 */
[----:B------:R-:W-:Y:S02]  /*6940*/  FSEL R146, R146, -INF , !P2 ;  /* 0xff80000092927808 */ /* 0x000fe40005000000 */
[----:B------:R-:W-:-:S02]  /*6950*/  ISETP.LT.OR P3, PT, R129, 0x32, P3 ;  /* 0x000000328100780c */ /* 0x000fc40001f61670 */
[C---:B------:R-:W-:Y:S02]  /*6960*/  ISETP.GT.AND P4, PT, R132.reuse, 0x39, P1 ;  /* 0x000000398400780c */ /* 0x040fe40000f84270 */
[----:B------:R-:W-:Y:S02]  /*6970*/  FSEL R147, R147, -INF , !P3 ;  /* 0xff80000093937808 */ /* 0x000fe40005800000 */
[C---:B------:R-:W-:Y:S02]  /*6980*/  ISETP.GT.AND P2, PT, R132.reuse, 0x40, P1 ;  /* 0x000000408400780c */ /* 0x040fe40000f44270 */
[----:B------:R-:W-:Y:S02]  /*6990*/  ISETP.LT.OR P4, PT, R129, 0x3a, P4 ;  /* 0x0000003a8100780c */ /* 0x000fe40002781670 */
[----:B------:R-:W-:Y:S02]  /*69a0*/  ISETP.GT.AND P3, PT, R132, 0x41, P1 ;  /* 0x000000418400780c */ /* 0x000fe40000f64270 */
[----:B0-----:R-:W-:-:S02]  /*69b0*/  FMNMX.FTZ R191, R12, R191, !PT ;  /* 0x000000bf0cbf7209 */ /* 0x001fc40007810000 */
[----:B------:R-:W-:Y:S02]  /*69c0*/  ISETP.LT.OR P2, PT, R129, 0x41, P2 ;  /* 0x000000418100780c */ /* 0x000fe40001741670 */
[----:B------:R-:W-:Y:S01]  /*69d0*/  FSEL R151, R151, -INF , !P4 ;  /* 0xff80000097977808 */ /* 0x000fe20006000000 */
[----:B------:R-:W0:Y:S01]  /*69e0*/  SHFL.BFLY PT, R0, R191, 0x1, 0x1f ;  /* 0x0c201f00bf007f89 */ /* 0x000e2200000e0000 */
[----:B------:R-:W-:Y:S02]  /*69f0*/  FSEL R154, R154, -INF , !P2 ;  /* 0xff8000009a9a7808 */ /* 0x000fe40005000000 */
[----:B------:R-:W-:Y:S02]  /*6a00*/  ISETP.LT.OR P3, PT, R129, 0x42, P3 ;  /* 0x000000428100780c */ /* 0x000fe40001f61670 */
[----:B------:R-:W-:Y:S02]  /*6a10*/  ISETP.GT.AND P4, PT, R132, 0x49, P1 ;  /* 0x000000498400780c */ /* 0x000fe40000f84270 */
[----:B------:R-:W-:-:S02]  /*6a20*/  FSEL R155, R155, -INF , !P3 ;  /* 0xff8000009b9b7808 */ /* 0x000fc40005800000 */
[C---:B------:R-:W-:Y:S02]  /*6a30*/  ISETP.GT.AND P2, PT, R132.reuse, 0x50, P1 ;  /* 0x000000508400780c */ /* 0x040fe40000f44270 */
[C---:B------:R-:W-:Y:S02]  /*6a40*/  ISETP.LT.OR P4, PT, R129.reuse, 0x4a, P4 ;  /* 0x0000004a8100780c */ /* 0x040fe40002781670 */
[----:B------:R-:W-:Y:S02]  /*6a50*/  ISETP.GT.AND P3, PT, R132, 0x51, P1 ;  /* 0x000000518400780c */ /* 0x000fe40000f64270 */
[----:B------:R-:W-:Y:S02]  /*6a60*/  ISETP.LT.OR P2, PT, R129, 0x51, P2 ;  /* 0x000000518100780c */ /* 0x000fe40001741670 */
[----:B------:R-:W-:Y:S02]  /*6a70*/  FSEL R159, R159, -INF , !P4 ;  /* 0xff8000009f9f7808 */ /* 0x000fe40006000000 */
[----:B------:R-:W-:-:S02]  /*6a80*/  FSEL R162, R162, -INF , !P2 ;  /* 0xff800000a2a27808 */ /* 0x000fc40005000000 */
[----:B------:R-:W-:Y:S02]  /*6a90*/  ISETP.LT.OR P3, PT, R129, 0x52, P3 ;  /* 0x000000528100780c */ /* 0x000fe40001f61670 */
[----:B------:R-:W-:Y:S02]  /*6aa0*/  ISETP.GT.AND P4, PT, R132, 0x59, P1 ;  /* 0x000000598400780c */ /* 0x000fe40000f84270 */
[----:B0-----:R-:W-:Y:S02]  /*6ab0*/  FMNMX.FTZ R0, R191, R0, !PT ;  /* 0x00000000bf007209 */ /* 0x001fe40007810000 */
[----:B------:R-:W-:Y:S02]  /*6ac0*/  FSEL R163, R163, -INF , !P3 ;  /* 0xff800000a3a37808 */ /* 0x000fe40005800000 */
[C---:B------:R-:W-:Y:S01]  /*6ad0*/  FSETP.NEU.FTZ.AND P6, PT, R0.reuse, -INF , PT ;  /* 0xff8000000000780b */ /* 0x040fe20003fdd000 */
[----:B------:R-:W-:-:S01]  /*6ae0*/  FFMA.FTZ R14, R0, R193, -8 ;  /* 0xc1000000000e7423 */ /* 0x000fc200000100c1 */
[----:B------:R-:W-:-:S02]  /*6af0*/  ISETP.GT.AND P2, PT, R132, 0x60, P1 ;  /* 0x000000608400780c */ /* 0x000fc40000f44270 */
[C---:B------:R-:W-:Y:S02]  /*6b00*/  ISETP.LT.OR P4, PT, R129.reuse, 0x5a, P4 ;  /* 0x0000005a8100780c */ /* 0x040fe40002781670 */
[----:B------:R-:W-:Y:S02]  /*6b10*/  FSEL R12, R14, RZ, P6 ;  /* 0x000000ff0e0c7208 */ /* 0x000fe40003000000 */
[----:B------:R-:W-:Y:S02]  /*6b20*/  ISETP.GT.AND P3, PT, R132, 0x61, P1 ;  /* 0x000000618400780c */ /* 0x000fe40000f64270 */
[----:B------:R-:W-:Y:S01]  /*6b30*/  ISETP.LT.OR P2, PT, R129, 0x61, P2 ;  /* 0x000000618100780c */ /* 0x000fe20001741670 */
[----:B------:R-:W-:-:S01]  /*6b40*/  FFMA.FTZ R18, R187, UR39, -R12 ;  /* 0x00000027bb127c23 */ /* 0x000fc2000801080c */
[----:B------:R-:W-:Y:S01]  /*6b50*/  FSEL R187, R122, -INF , !P5 ;  /* 0xff8000007abb7808 */ /* 0x000fe20006800000 */
[----:B------:R-:W-:-:S01]  /*6b60*/  FFMA.FTZ R120, R185, UR39, -R12 ;  /* 0x00000027b9787c23 */ /* 0x000fc2000801080c */
[--C-:B------:R-:W-:Y:S01]  /*6b70*/  FFMA.FTZ R122, R133, UR39, -R12.reuse ;  /* 0x00000027857a7c23 */ /* 0x100fe2000801080c */
[----:B------:R-:W-:Y:S01]  /*6b80*/  ISETP.GT.AND P5, PT, R132, 0x38, P1 ;  /* 0x000000388400780c */ /* 0x000fe20000fa4270 */
[--C-:B------:R-:W-:Y:S01]  /*6b90*/  FFMA.FTZ R136, R125, UR39, -R12.reuse ;  /* 0x000000277d887c23 */ /* 0x100fe2000801080c */
[----:B------:R-:W-:Y:S01]  /*6ba0*/  FMNMX.FTZ R20, R187, R10, !PT ;  /* 0x0000000abb147209 */ /* 0x000fe20007810000 */
[--C-:B------:R-:W-:Y:S01]  /*6bb0*/  FFMA.FTZ R137, R137, UR39, -R12.reuse ;  /* 0x0000002789897c23 */ /* 0x100fe2000801080c */
[----:B------:R-:W-:Y:S01]  /*6bc0*/  ISETP.LT.OR P5, PT, R129, 0x39, P5 ;  /* 0x000000398100780c */ /* 0x000fe20002fa1670 */
[--C-:B------:R-:W-:Y:S01]  /*6bd0*/  FFMA.FTZ R141, R141, UR39, -R12.reuse ;  /* 0x000000278d8d7c23 */ /* 0x100fe2000801080c */
[----:B------:R-:W-:Y:S01]  /*6be0*/  FMNMX.FTZ R185, R123, R20, !PT ;  /* 0x000000147bb97209 */ /* 0x000fe20007810000 */
[--C-:B------:R-:W-:Y:S01]  /*6bf0*/  FFMA.FTZ R152, R152, UR39, -R12.reuse ;  /* 0x0000002798987c23 */ /* 0x100fe2000801080c */
[----:B------:R0:W-:Y:S01]  /*6c00*/  MUFU.EX2 R20, R120 ;  /* 0x0000007800147308 */ /* 0x0001e20000000800 */
[----:B------:R-:W-:Y:S01]  /*6c10*/  FSEL R150, R150, -INF , !P5 ;  /* 0xff80000096967808 */ /* 0x000fe20006800000 */
[--C-:B------:R-:W-:Y:S01]  /*6c20*/  FFMA.FTZ R144, R164, UR39, -R12.reuse ;  /* 0x00000027a4907c23 */ /* 0x100fe2000801080c */
[----:B------:R-:W-:Y:S01]  /*6c30*/  FMNMX.FTZ R22, R126, R185, !PT ;  /* 0x000000b97e167209 */ /* 0x000fe20007810000 */
        /* <DEDUP_REMOVED lines=13> */
[----:B------:R1:W-:Y:S01]  /*6d10*/  MUFU.EX2 R22, R122 ;  /* 0x0000007a00167308 */ /* 0x0003e20000000800 */
[----:B------:R-:W-:Y:S01]  /*6d20*/  ISETP.GT.AND P5, PT, R132, 0x58, P1 ;  /* 0x000000588400780c */ /* 0x000fe20000fa4270 */
[--C-:B------:R-:W-:Y:S01]  /*6d30*/  FFMA.FTZ R21, R21, UR39, -R12.reuse ;  /* 0x0000002715157c23 */ /* 0x100fe2000801080c */
[----:B0-----:R-:W-:Y:S01]  /*6d40*/  FMNMX.FTZ R120, R134, R133, !PT ;  /* 0x0000008586787209 */ /* 0x001fe20007810000 */
[--C-:B------:R-:W-:Y:S01]  /*6d50*/  FFMA.FTZ R23, R23, UR39, -R12.reuse ;  /* 0x0000002717177c23 */ /* 0x100fe2000801080c */
[----:B------:R-:W-:Y:S01]  /*6d60*/  ISETP.LT.OR P5, PT, R129, 0x59, P5 ;  /* 0x000000598100780c */ /* 0x000fe20002fa1670 */
[--C-:B------:R-:W-:Y:S01]  /*6d70*/  FFMA.FTZ R121, R121, UR39, -R12.reuse ;  /* 0x0000002779797c23 */ /* 0x100fe2000801080c */
[----:B------:R-:W-:Y:S01]  /*6d80*/  FMNMX.FTZ R133, R135, R120, !PT ;  /* 0x0000007887857209 */ /* 0x000fe20007810000 */
[----:B------:R-:W-:Y:S01]  /*6d90*/  FFMA.FTZ R181, R181, UR39, -R12 ;  /* 0x00000027b5b57c23 */ /* 0x000fe2000801080c */
[----:B------:R-:W-:Y:S01]  /*6da0*/  FSEL R166, R166, -INF , !P5 ;  /* 0xff800000a6a67808 */ /* 0x000fe20006800000 */
[----:B------:R-:W-:Y:S01]  /*6db0*/  MUFU.EX2 R14, R14 ;  /* 0x0000000e000e7308 */ /* 0x000fe20000000800 */
[----:B------:R-:W-:-:S02]  /*6dc0*/  FMNMX.FTZ R120, R138, R133, !PT ;  /* 0x000000858a787209 */ /* 0x000fc40007810000 */
[----:B------:R-:W-:Y:S02]  /*6dd0*/  FSEL R167, R167, -INF , !P4 ;  /* 0xff800000a7a77808 */ /* 0x000fe40006000000 */
[----:B------:R-:W-:Y:S02]  /*6de0*/  FMNMX.FTZ R133, R139, R120, !PT ;  /* 0x000000788b857209 */ /* 0x000fe40007810000 */
[----:B------:R-:W-:Y:S01]  /*6df0*/  ISETP.GT.AND P5, PT, R132, 0x68, P1 ;  /* 0x000000688400780c */ /* 0x000fe20000fa4270 */
[----:B------:R-:W-:Y:S01]  /*6e00*/  MUFU.EX2 R120, R137 ;  /* 0x0000008900787308 */ /* 0x000fe20000000800 */
[----:B-1----:R-:W-:Y:S02]  /*6e10*/  FMNMX.FTZ R122, R142, R133, !PT ;  /* 0x000000858e7a7209 */ /* 0x002fe40007810000 */
[----:B------:R-:W-:Y:S02]  /*6e20*/  FSEL R170, R170, -INF , !P2 ;  /* 0xff800000aaaa7808 */ /* 0x000fe40005000000 */
[----:B------:R-:W-:-:S02]  /*6e30*/  FMNMX.FTZ R133, R143, R122, !PT ;  /* 0x0000007a8f857209 */ /* 0x000fc40007810000 */
[----:B------:R-:W-:Y:S01]  /*6e40*/  ISETP.LT.OR P3, PT, R129, 0x62, P3 ;  /* 0x000000628100780c */ /* 0x000fe20001f61670 */
[----:B------:R-:W-:Y:S01]  /*6e50*/  MUFU.EX2 R13, R13 ;  /* 0x0000000d000d7308 */ /* 0x000fe20000000800 */
[----:B------:R-:W-:Y:S02]  /*6e60*/  FMNMX.FTZ R122, R146, R133, !PT ;  /* 0x00000085927a7209 */ /* 0x000fe40007810000 */
[----:B------:R-:W-:Y:S02]  /*6e70*/  ISETP.GT.AND P4, PT, R132, 0x69, P1 ;  /* 0x000000698400780c */ /* 0x000fe40000f84270 */
[----:B------:R-:W-:Y:S02]  /*6e80*/  FMNMX.FTZ R133, R147, R122, !PT ;  /* 0x0000007a93857209 */ /* 0x000fe40007810000 */
[----:B------:R-:W-:Y:S01]  /*6e90*/  ISETP.LT.OR P5, PT, R129, 0x69, P5 ;  /* 0x000000698100780c */ /* 0x000fe20002fa1670 */
[----:B------:R-:W-:Y:S01]  /*6ea0*/  MUFU.EX2 R122, R141 ;  /* 0x0000008d007a7308 */ /* 0x000fe20000000800 */
[----:B------:R-:W-:-:S02]  /*6eb0*/  FMNMX.FTZ R124, R150, R133, !PT ;  /* 0x00000085967c7209 */ /* 0x000fc40007810000 */
[----:B------:R-:W-:Y:S02]  /*6ec0*/  FSEL R171, R171, -INF , !P3 ;  /* 0xff800000abab7808 */ /* 0x000fe40005800000 */
[----:B------:R-:W-:Y:S02]  /*6ed0*/  FMNMX.FTZ R125, R151, R124, !PT ;  /* 0x0000007c977d7209 */ /* 0x000fe40007810000 */
[----:B------:R-:W-:Y:S01]  /*6ee0*/  ISETP.GT.AND P2, PT, R132, 0x70, P1 ;  /* 0x000000708400780c */ /* 0x000fe20000f44270 */
[----:B------:R0:W-:Y:S01]  /*6ef0*/  MUFU.EX2 R124, R136 ;  /* 0x00000088007c7308 */ /* 0x0001e20000000800 */
[----:B------:R-:W-:Y:S01]  /*6f00*/  FMNMX.FTZ R128, R154, R125, !PT ;  /* 0x0000007d9a807209 */ /* 0x000fe20007810000 */
[--C-:B------:R-:W-:Y:S01]  /*6f10*/  FFMA.FTZ R125, R145, UR39, -R12.reuse ;  /* 0x00000027917d7c23 */ /* 0x100fe2000801080c */
[----:B------:R-:W-:Y:S01]  /*6f20*/  FSEL R174, R174, -INF , !P5 ;  /* 0xff800000aeae7808 */ /* 0x000fe20006800000 */
[----:B------:R-:W-:Y:S01]  /*6f30*/  FFMA.FTZ R145, R165, UR39, -R12 ;  /* 0x00000027a5917c23 */ /* 0x000fe2000801080c */
[----:B------:R-:W-:-:S02]  /*6f40*/  FMNMX.FTZ R133, R155, R128, !PT ;  /* 0x000000809b857209 */ /* 0x000fc40007810000 */
[----:B------:R-:W-:Y:S01]  /*6f50*/  ISETP.LT.OR P4, PT, R129, 0x6a, P4 ;  /* 0x0000006a8100780c */ /* 0x000fe20002781670 */
[----:B------:R-:W-:Y:S01]  /*6f60*/  MUFU.EX2 R15, R15 ;  /* 0x0000000f000f7308 */ /* 0x000fe20000000800 */
[----:B------:R-:W-:Y:S02]  /*6f70*/  FMNMX.FTZ R128, R158, R133, !PT ;  /* 0x000000859e807209 */ /* 0x000fe40007810000 */
[C---:B------:R-:W-:Y:S02]  /*6f80*/  ISETP.GT.AND P3, PT, R132.reuse, 0x71, P1 ;  /* 0x000000718400780c */ /* 0x040fe40000f64270 */
[----:B------:R-:W-:Y:S02]  /*6f90*/  FMNMX.FTZ R133, R159, R128, !PT ;  /* 0x000000809f857209 */ /* 0x000fe40007810000 */
[----:B------:R-:W-:Y:S01]  /*6fa0*/  ISETP.GT.AND P5, PT, R132, 0x78, P1 ;  /* 0x000000788400780c */ /* 0x000fe20000fa4270 */
[----:B------:R1:W-:Y:S01]  /*6fb0*/  MUFU.EX2 R128, R148 ;  /* 0x0000009400807308 */ /* 0x0003e20000000800 */
[----:B0-----:R-:W-:Y:S01]  /*6fc0*/  FMNMX.FTZ R136, R162, R133, !PT ;  /* 0x00000085a2887209 */ /* 0x001fe20007810000 */
[--C-:B------:R-:W-:Y:S01]  /*6fd0*/  FFMA.FTZ R133, R149, UR39, -R12.reuse ;  /* 0x0000002795857c23 */ /* 0x100fe2000801080c */
[----:B------:R-:W-:Y:S01]  /*6fe0*/  ISETP.GT.AND P1, PT, R132, 0x79, P1 ;  /* 0x000000798400780c */ /* 0x000fe20000f24270 */
[----:B------:R-:W-:Y:S01]  /*6ff0*/  FFMA.FTZ R149, R169, UR39, -R12 ;  /* 0x00000027a9957c23 */ /* 0x000fe2000801080c */
[----:B------:R-:W-:-:S02]  /*7000*/  FMNMX.FTZ R137, R163, R136, !PT ;  /* 0x00000088a3897209 */ /* 0x000fc40007810000 */
[----:B------:R-:W-:Y:S01]  /*7010*/  ISETP.LT.OR P2, PT, R129, 0x71, P2 ;  /* 0x000000718100780c */ /* 0x000fe20001741670 */
[----:B------:R-:W-:Y:S01]  /*7020*/  MUFU.EX2 R18, R18 ;  /* 0x0000001200127308 */ /* 0x000fe20000000800 */
[----:B------:R-:W-:Y:S01]  /*7030*/  FMNMX.FTZ R136, R166, R137, !PT ;  /* 0x00000089a6887209 */ /* 0x000fe20007810000 */
[--C-:B-1----:R-:W-:Y:S01]  /*7040*/  FFMA.FTZ R148, R168, UR39, -R12.reuse ;  /* 0x00000027a8947c23 */ /* 0x102fe2000801080c */
[----:B------:R-:W-:Y:S02]  /*7050*/  FSEL R175, R175, -INF , !P4 ;  /* 0xff800000afaf7808 */ /* 0x000fe40006000000 */
[----:B------:R-:W-:Y:S02]  /*7060*/  FMNMX.FTZ R137, R167, R136, !PT ;  /* 0x00000088a7897209 */ /* 0x000fe40007810000 */
[----:B------:R-:W-:Y:S01]  /*7070*/  ISETP.LT.OR P3, PT, R129, 0x72, P3 ;  /* 0x000000728100780c */ /* 0x000fe20001f61670 */
[----:B------:R-:W-:Y:S01]  /*7080*/  MUFU.EX2 R136, R152 ;  /* 0x0000009800887308 */ /* 0x000fe20000000800 */
[----:B------:R-:W-:Y:S01]  /*7090*/  FMNMX.FTZ R140, R170, R137, !PT ;  /* 0x00000089aa8c7209 */ /* 0x000fe20007810000 */
[----:B------:R-:W-:Y:S01]  /*70a0*/  FFMA.FTZ R137, R153, UR39, -R12 ;  /* 0x0000002799897c23 */ /* 0x000fe2000801080c */
[----:B------:R-:W-:-:S02]  /*70b0*/  FSEL R178, R178, -INF , !P2 ;  /* 0xff800000b2b27808 */ /* 0x000fc40005000000 */
[----:B------:R-:W-:Y:S02]  /*70c0*/  FMNMX.FTZ R141, R171, R140, !PT ;  /* 0x0000008cab8d7209 */ /* 0x000fe40007810000 */
[----:B------:R-:W-:Y:S01]  /*70d0*/  ISETP.LT.OR P5, PT, R129, 0x79, P5 ;  /* 0x000000798100780c */ /* 0x000fe20002fa1670 */
[----:B------:R-:W-:Y:S01]  /*70e0*/  MUFU.EX2 R19, R19 ;  /* 0x0000001300137308 */ /* 0x000fe20000000800 */
[----:B------:R-:W-:Y:S02]  /*70f0*/  FMNMX.FTZ R132, R174, R141, !PT ;  /* 0x0000008dae847209 */ /* 0x000fe40007810000 */
[----:B------:R-:W-:Y:S02]  /*7100*/  FSEL R179, R179, -INF , !P3 ;  /* 0xff800000b3b37808 */ /* 0x000fe40005800000 */
[----:B------:R-:W-:Y:S02]  /*7110*/  FMNMX.FTZ R141, R175, R132, !PT ;  /* 0x00000084af8d7209 */ /* 0x000fe40007810000 */
[----:B------:R-:W-:Y:S01]  /*7120*/  ISETP.LT.OR P1, PT, R129, 0x7a, P1 ;  /* 0x0000007a8100780c */ /* 0x000fe20000f21670 */
[----:B------:R0:W-:Y:S01]  /*7130*/  MUFU.EX2 R132, R156 ;  /* 0x0000009c00847308 */ /* 0x0001e20000000800 */
[----:B------:R-:W-:Y:S01]  /*7140*/  FMNMX.FTZ R140, R178, R141, !PT ;  /* 0x0000008db28c7209 */ /* 0x000fe20007810000 */
[--C-:B------:R-:W-:Y:S01]  /*7150*/  FFMA.FTZ R129, R157, UR39, -R12.reuse ;  /* 0x000000279d817c23 */ /* 0x100fe2000801080c */
[----:B------:R-:W-:Y:S01]  /*7160*/  FSEL R182, R182, -INF , !P5 ;  /* 0xff800000b6b67808 */ /* 0x000fe20006800000 */
[----:B------:R-:W-:Y:S01]  /*7170*/  FFMA.FTZ R157, R177, UR39, -R12 ;  /* 0x00000027b19d7c23 */ /* 0x000fe2000801080c */
[----:B------:R-:W-:-:S02]  /*7180*/  FMNMX.FTZ R141, R179, R140, !PT ;  /* 0x0000008cb38d7209 */ /* 0x000fc40007810000 */
[----:B------:R-:W-:Y:S01]  /*7190*/  FSEL R183, R183, -INF , !P1 ;  /* 0xff800000b7b77808 */ /* 0x000fe20004800000 */
[----:B------:R-:W-:Y:S01]  /*71a0*/  MUFU.EX2 R21, R21 ;  /* 0x0000001500157308 */ /* 0x000fe20000000800 */
[----:B------:R-:W-:Y:S01]  /*71b0*/  FMNMX.FTZ R140, R182, R141, !PT ;  /* 0x0000008db68c7209 */ /* 0x000fe20007810000 */
[--C-:B------:R-:W-:Y:S01]  /*71c0*/  FFMA.FTZ R141, R161, UR39, -R12.reuse ;  /* 0x00000027a18d7c23 */ /* 0x100fe2000801080c */
[----:B0-----:R-:W-:-:S01]  /*71d0*/  FFMA.FTZ R156, R176, UR39, -R12 ;  /* 0x00000027b09c7c23 */ /* 0x001fc2000801080c */
[----:B------:R-:W-:Y:S02]  /*71e0*/  FSEL R168, R0, RZ, P6 ;  /* 0x000000ff00a87208 */ /* 0x000fe40003000000 */
[----:B------:R-:W-:Y:S02]  /*71f0*/  FMNMX.FTZ R152, R183, R140, !PT ;  /* 0x0000008cb7987209 */ /* 0x000fe40007810000 */
[----:B------:R0:W-:Y:S01]  /*7200*/  MUFU.EX2 R140, R160 ;  /* 0x000000a0008c7308 */ /* 0x0001e20000000800 */
[----:B------:R-:W-:-:S02]  /*7210*/  FADD.FTZ R168, -R168, R9 ;  /* 0x00000009a8a87221 */ /* 0x000fc40000010100 */
[----:B------:R-:W1:Y:S05]  /*7220*/  SHFL.BFLY PT, R153, R152, 0x2, 0x1f ;  /* 0x0c401f0098997f89 */ /* 0x000e6a00000e0000 */
[----:B------:R-:W-:Y:S01]  /*7230*/  MUFU.EX2 R23, R23 ;  /* 0x0000001700177308 */ /* 0x000fe20000000800 */
[----:B0-----:R-:W-:-:S07]  /*7240*/  FFMA.FTZ R160, R180, UR39, -R12 ;  /* 0x00000027b4a07c23 */ /* 0x001fce000801080c */
[----:B------:R-:W-:Y:S08]  /*7250*/  MUFU.EX2 R121, R121 ;  /* 0x0000007900797308 */ /* 0x000ff00000000800 */
[----:B------:R-:W-:Y:S01]  /*7260*/  MUFU.EX2 R125, R125 ;  /* 0x0000007d007d7308 */ /* 0x000fe20000000800 */
[----:B-1----:R-:W-:Y:S01]  /*7270*/  FMNMX.FTZ R161, R152, R153, !PT ;  /* 0x0000009998a17209 */ /* 0x002fe20007810000 */
[--C-:B------:R-:W-:Y:S01]  /*7280*/  FFMA.FTZ R152, R172, UR39, -R12.reuse ;  /* 0x00000027ac987c23 */ /* 0x100fe2000801080c */
[----:B------:R-:W-:-:S03]  /*7290*/  FFMA.FTZ R153, R173, UR39, -R12 ;  /* 0x00000027ad997c23 */ /* 0x000fc6000801080c */
[----:B------:R-:W0:Y:S02]  /*72a0*/  SHFL.BFLY PT, R164, R161, 0x1, 0x1f ;  /* 0x0c201f00a1a47f89 */ /* 0x000e2400000e0000 */
[----:B------:R-:W-:Y:S08]  /*72b0*/  MUFU.EX2 R133, R133 ;  /* 0x0000008500857308 */ /* 0x000ff00000000800 */
[----:B------:R-:W-:Y:S08]  /*72c0*/  MUFU.EX2 R137, R137 ;  /* 0x0000008900897308 */ /* 0x000ff00000000800 */
[----:B------:R-:W-:Y:S01]  /*72d0*/  MUFU.EX2 R129, R129 ;  /* 0x0000008100817308 */ /* 0x000fe20000000800 */
[----:B0-----:R-:W-:Y:S01]  /*72e0*/  FMNMX.FTZ R12, R161, R164, !PT ;  /* 0x000000a4a10c7209 */ /* 0x001fe20007810000 */
[----:B------:R-:W-:-:S06]  /*72f0*/  IMAD.U32 R161, RZ, RZ, UR39 ;  /* 0x00000027ffa17e24 */ /* 0x000fcc000f8e00ff */
[----:B------:R-:W-:Y:S01]  /*7300*/  MUFU.EX2 R141, R141 ;  /* 0x0000008d008d7308 */ /* 0x000fe20000000800 */
[C---:B------:R-:W-:Y:S01]  /*7310*/  FSETP.NEU.FTZ.AND P1, PT, R12.reuse, -INF , PT ;  /* 0xff8000000c00780b */ /* 0x040fe20003f3d000 */
[----:B------:R-:W-:Y:S01]  /*7320*/  FFMA.FTZ R164, R12, R161, -8 ;  /* 0xc10000000ca47423 */ /* 0x000fe200000100a1 */
[----:B------:R-:W-:-:S04]  /*7330*/  FMUL.FTZ R161, R168, UR39 ;  /* 0x00000027a8a17c20 */ /* 0x000fc80008410000 */
        /* <DEDUP_REMOVED lines=15> */
[----:B------:R-:W-:Y:S01]  /*7430*/  FSEL R147, R12, RZ, P1 ;  /* 0x000000ff0c937208 */ /* 0x000fe20000800000 */
[----:B------:R-:W-:-:S01]  /*7440*/  FFMA.FTZ R169, R150, UR39, -R164 ;  /* 0x0000002796a97c23 */ /* 0x000fc200080108a4 */
[--C-:B------:R-:W-:Y:S01]  /*7450*/  FFMA.FTZ R165, R187, UR39, -R164.reuse ;  /* 0x00000027bba57c23 */ /* 0x100fe200080108a4 */
[----:B------:R-:W0:Y:S01]  /*7460*/  MUFU.EX2 R161, R161 ;  /* 0x000000a100a17308 */ /* 0x000e220000000800 */
[----:B------:R-:W-:-:S01]  /*7470*/  FFMA.FTZ R174, R174, UR39, -R164 ;  /* 0x00000027aeae7c23 */ /* 0x000fc200080108a4 */
[----:B------:R-:W-:Y:S01]  /*7480*/  FADD.FTZ R147, -R147, R10 ;  /* 0x0000000a93937221 */ /* 0x000fe20000010100 */
[----:B------:R-:W-:-:S01]  /*7490*/  FFMA.FTZ R175, R175, UR39, -R164 ;  /* 0x00000027afaf7c23 */ /* 0x000fc200080108a4 */
[--C-:B------:R-:W-:Y:S01]  /*74a0*/  FFMA.FTZ R179, R179, UR39, -R164.reuse ;  /* 0x00000027b3b37c23 */ /* 0x100fe200080108a4 */
[----:B------:R-:W-:-:S01]  /*74b0*/  FFMA.FTZ R182, R182, UR39, -R164 ;  /* 0x00000027b6b67c23 */ /* 0x000fc200080108a4 */
[----:B------:R-:W-:Y:S01]  /*74c0*/  FMUL.FTZ R150, R147, UR39 ;  /* 0x0000002793967c20 */ /* 0x000fe20008410000 */
[----:B------:R-:W-:-:S01]  /*74d0*/  FFMA.FTZ R147, R151, UR39, -R164 ;  /* 0x0000002797937c23 */ /* 0x000fc200080108a4 */
[----:B------:R-:W-:Y:S01]  /*74e0*/  MUFU.EX2 R165, R165 ;  /* 0x000000a500a57308 */ /* 0x000fe20000000800 */
[----:B------:R-:W-:-:S01]  /*74f0*/  FFMA.FTZ R151, R154, UR39, -R164 ;  /* 0x000000279a977c23 */ /* 0x000fc200080108a4 */
[--C-:B------:R-:W-:Y:S01]  /*7500*/  FFMA.FTZ R154, R155, UR39, -R164.reuse ;  /* 0x000000279b9a7c23 */ /* 0x100fe200080108a4 */
[----:B------:R-:W-:-:S05]  /*7510*/  FFMA.FTZ R155, R158, UR39, -R164 ;  /* 0x000000279e9b7c23 */ /* 0x000fca00080108a4 */
[----:B------:R-:W1:Y:S01]  /*7520*/  MUFU.EX2 R150, R150 ;  /* 0x0000009600967308 */ /* 0x000e620000000800 */
[----:B0-----:R-:W-:-:S07]  /*7530*/  FFMA.FTZ R158, R161, R3, R14 ;  /* 0x00000003a19e7223 */ /* 0x001fce000001000e */
[----:B------:R-:W0:Y:S08]  /*7540*/  MUFU.EX2 R168, R168 ;  /* 0x000000a800a87308 */ /* 0x000e300000000800 */
[----:B------:R-:W2:Y:S01]  /*7550*/  MUFU.EX2 R123, R123 ;  /* 0x0000007b007b7308 */ /* 0x000ea20000000800 */
[----:B-1----:R-:W-:-:S01]  /*7560*/  FFMA.FTZ R3, R150, R2, R165 ;  /* 0x0000000296037223 */ /* 0x002fc200000100a5 */
[----:B------:R-:W-:Y:S01]  /*7570*/  FADD.FTZ R2, R13, R158 ;  /* 0x0000009e0d027221 */ /* 0x000fe20000010000 */
[----:B------:R-:W-:-:S05]  /*7580*/  FFMA.FTZ R158, R159, UR39, -R164 ;  /* 0x000000279f9e7c23 */ /* 0x000fca00080108a4 */
[----:B------:R-:W1:Y:S01]  /*7590*/  MUFU.EX2 R126, R126 ;  /* 0x0000007e007e7308 */ /* 0x000e620000000800 */
[----:B0-----:R-:W-:-:S01]  /*75a0*/  FADD.FTZ R172, R168, R3 ;  /* 0x00000003a8ac7221 */ /* 0x001fc20000010000 */
[----:B------:R-:W-:-:S04]  /*75b0*/  FADD.FTZ R3, R15, R2 ;  /* 0x000000020f037221 */ /* 0x000fc80000010000 */
[----:B------:R-:W-:Y:S02]  /*75c0*/  FADD.FTZ R2, R18, R3 ;  /* 0x0000000312027221 */ /* 0x000fe40000010000 */
[----:B------:R-:W0:Y:S01]  /*75d0*/  MUFU.EX2 R127, R127 ;  /* 0x0000007f007f7308 */ /* 0x000e220000000800 */
[----:B--2---:R-:W-:-:S01]  /*75e0*/  FADD.FTZ R159, R123, R172 ;  /* 0x000000ac7b9f7221 */ /* 0x004fc20000010000 */
[----:B------:R-:W-:-:S04]  /*75f0*/  FADD.FTZ R3, R19, R2 ;  /* 0x0000000213037221 */ /* 0x000fc80000010000 */
[----:B------:R-:W-:Y:S02]  /*7600*/  FADD.FTZ R2, R20, R3 ;  /* 0x0000000314027221 */ /* 0x000fe40000010000 */
[----:B------:R-:W2:Y:S01]  /*7610*/  MUFU.EX2 R130, R130 ;  /* 0x0000008200827308 */ /* 0x000ea20000000800 */
[----:B-1----:R-:W-:-:S01]  /*7620*/  FADD.FTZ R172, R126, R159 ;  /* 0x0000009f7eac7221 */ /* 0x002fc20000010000 */
[--C-:B------:R-:W-:Y:S01]  /*7630*/  FFMA.FTZ R159, R162, UR39, -R164.reuse ;  /* 0x00000027a29f7c23 */ /* 0x100fe200080108a4 */
[----:B------:R-:W-:-:S01]  /*7640*/  FFMA.FTZ R162, R163, UR39, -R164 ;  /* 0x00000027a3a27c23 */ /* 0x000fc200080108a4 */
[----:B------:R-:W-:-:S04]  /*7650*/  FADD.FTZ R3, R21, R2 ;  /* 0x0000000215037221 */ /* 0x000fc80000010000 */
[----:B------:R-:W1:Y:S01]  /*7660*/  MUFU.EX2 R131, R131 ;  /* 0x0000008300837308 */ /* 0x000e620000000800 */
[----:B------:R-:W-:-:S04]  /*7670*/  FADD.FTZ R2, R22, R3 ;  /* 0x0000000316027221 */ /* 0x000fc80000010000 */
[----:B------:R-:W-:-:S03]  /*7680*/  FADD.FTZ R3, R23, R2 ;  /* 0x0000000217037221 */ /* 0x000fc60000010000 */
[----:B------:R-:W3:Y:S01]  /*7690*/  MUFU.EX2 R134, R134 ;  /* 0x0000008600867308 */ /* 0x000ee20000000800 */
[----:B------:R-:W-:-:S04]  /*76a0*/  FADD.FTZ R2, R120, R3 ;  /* 0x0000000378027221 */ /* 0x000fc80000010000 */
[----:B------:R-:W-:-:S03]  /*76b0*/  FADD.FTZ R3, R121, R2 ;  /* 0x0000000279037221 */ /* 0x000fc60000010000 */
[----:B------:R-:W4:Y:S01]  /*76c0*/  MUFU.EX2 R135, R135 ;  /* 0x0000008700877308 */ /* 0x000f220000000800 */
[----:B------:R-:W-:-:S07]  /*76d0*/  FADD.FTZ R3, R122, R3 ;  /* 0x000000037a037221 */ /* 0x000fce0000010000 */
[----:B------:R0:W-:Y:S08]  /*76e0*/  MUFU.EX2 R10, R169 ;  /* 0x000000a9000a7308 */ /* 0x0001f00000000800 */
[----:B------:R-:W5:Y:S01]  /*76f0*/  MUFU.EX2 R138, R138 ;  /* 0x0000008a008a7308 */ /* 0x000f620000000800 */
[----:B0-----:R-:W-:-:S04]  /*7700*/  FADD.FTZ R169, R127, R172 ;  /* 0x000000ac7fa97221 */ /* 0x001fc80000010000 */
[----:B--2---:R-:W-:-:S03]  /*7710*/  FADD.FTZ R172, R130, R169 ;  /* 0x000000a982ac7221 */ /* 0x004fc60000010000 */
[----:B------:R-:W0:Y:S01]  /*7720*/  MUFU.EX2 R139, R139 ;  /* 0x0000008b008b7308 */ /* 0x000e220000000800 */
[----:B-1----:R-:W-:-:S04]  /*7730*/  FADD.FTZ R163, R131, R172 ;  /* 0x000000ac83a37221 */ /* 0x002fc80000010000 */
[----:B---3--:R-:W-:Y:S01]  /*7740*/  FADD.FTZ R172, R134, R163 ;  /* 0x000000a386ac7221 */ /* 0x008fe20000010000 */
[----:B------:R-:W-:-:S01]  /*7750*/  FFMA.FTZ R163, R166, UR39, -R164 ;  /* 0x00000027a6a37c23 */ /* 0x000fc200080108a4 */
[----:B------:R-:W-:Y:S01]  /*7760*/  FFMA.FTZ R166, R167, UR39, -R164 ;  /* 0x00000027a7a67c23 */ /* 0x000fe200080108a4 */
[----:B------:R-:W1:Y:S01]  /*7770*/  MUFU.EX2 R142, R142 ;  /* 0x0000008e008e7308 */ /* 0x000e620000000800 */
[----:B----4-:R-:W-:-:S04]  /*7780*/  FADD.FTZ R169, R135, R172 ;  /* 0x000000ac87a97221 */ /* 0x010fc80000010000 */
[----:B-----5:R-:W-:-:S03]  /*7790*/  FADD.FTZ R172, R138, R169 ;  /* 0x000000a98aac7221 */ /* 0x020fc60000010000 */
[----:B------:R-:W2:Y:S01]  /*77a0*/  MUFU.EX2 R143, R143 ;  /* 0x0000008f008f7308 */ /* 0x000ea20000000800 */
[----:B0-----:R-:W-:-:S07]  /*77b0*/  FADD.FTZ R167, R139, R172 ;  /* 0x000000ac8ba77221 */ /* 0x001fce0000010000 */
[----:B------:R-:W0:Y:S01]  /*77c0*/  MUFU.EX2 R146, R146 ;  /* 0x0000009200927308 */ /* 0x000e220000000800 */
[----:B-1----:R-:W-:-:S01]  /*77d0*/  FADD.FTZ R2, R142, R167 ;  /* 0x000000a78e027221 */ /* 0x002fc20000010000 */
[----:B------:R-:W-:Y:S01]  /*77e0*/  FFMA.FTZ R167, R170, UR39, -R164 ;  /* 0x00000027aaa77c23 */ /* 0x000fe200080108a4 */
[----:B------:R-:W-:-:S04]  /*77f0*/  FADD.FTZ R170, R124, R3 ;  /* 0x000000037caa7221 */ /* 0x000fc80000010000 */
[----:B------:R-:W-:Y:S01]  /*7800*/  FADD.FTZ R169, R125, R170 ;  /* 0x000000aa7da97221 */ /* 0x000fe20000010000 */
[----:B------:R-:W1:Y:S01]  /*7810*/  MUFU.EX2 R147, R147 ;  /* 0x0000009300937308 */ /* 0x000e620000000800 */
[----:B--2---:R-:W-:-:S01]  /*7820*/  FADD.FTZ R3, R143, R2 ;  /* 0x000000028f037221 */ /* 0x004fc20000010000 */
[----:B------:R-:W-:Y:S01]  /*7830*/  FFMA.FTZ R170, R171, UR39, -R164 ;  /* 0x00000027abaa7c23 */ /* 0x000fe200080108a4 */
[----:B------:R-:W-:-:S05]  /*7840*/  FADD.FTZ R2, R128, R169 ;  /* 0x000000a980027221 */ /* 0x000fca0000010000 */
[----:B------:R-:W2:Y:S01]  /*7850*/  MUFU.EX2 R151, R151 ;  /* 0x0000009700977308 */ /* 0x000ea20000000800 */
[----:B0-----:R-:W-:-:S04]  /*7860*/  FADD.FTZ R3, R146, R3 ;  /* 0x0000000392037221 */ /* 0x001fc80000010000 */
[----:B------:R-:W-:Y:S01]  /*7870*/  FADD.FTZ R172, R10, R3 ;  /* 0x000000030aac7221 */ /* 0x000fe20000010000 */
[----:B------:R-:W-:-:S02]  /*7880*/  FADD.FTZ R3, R133, R2 ;  /* 0x0000000285037221 */ /* 0x000fc40000010000 */
[----:B------:R-:W0:Y:S01]  /*7890*/  MUFU.EX2 R154, R154 ;  /* 0x0000009a009a7308 */ /* 0x000e220000000800 */
[----:B-1----:R-:W-:-:S01]  /*78a0*/  FADD.FTZ R172, R147, R172 ;  /* 0x000000ac93ac7221 */ /* 0x002fc20000010000 */
[----:B------:R-:W-:-:S04]  /*78b0*/  FADD.FTZ R2, R136, R3 ;  /* 0x0000000388027221 */ /* 0x000fc80000010000 */
[----:B------:R-:W-:Y:S02]  /*78c0*/  FADD.FTZ R169, R137, R2 ;  /* 0x0000000289a97221 */ /* 0x000fe40000010000 */
[----:B------:R-:W1:Y:S01]  /*78d0*/  MUFU.EX2 R155, R155 ;  /* 0x0000009b009b7308 */ /* 0x000e620000000800 */
[----:B--2---:R-:W-:-:S01]  /*78e0*/  FADD.FTZ R3, R151, R172 ;  /* 0x000000ac97037221 */ /* 0x004fc20000010000 */
[----:B------:R-:W-:Y:S01]  /*78f0*/  FADD.FTZ R172, R132, R169 ;  /* 0x000000a984ac7221 */ /* 0x000fe20000010000 */
[----:B------:R-:W-:-:S01]  /*7900*/  FFMA.FTZ R169, R178, UR39, -R164 ;  /* 0x00000027b2a97c23 */ /* 0x000fc200080108a4 */
[----:B------:R-:W-:Y:S02]  /*7910*/  FFMA.FTZ R164, R183, UR39, -R164 ;  /* 0x00000027b7a47c23 */ /* 0x000fe400080108a4 */
[----:B------:R-:W-:-:S02]  /*7920*/  FADD.FTZ R171, R129, R172 ;  /* 0x000000ac81ab7221 */ /* 0x000fc40000010000 */
[----:B------:R-:W2:Y:S01]  /*7930*/  MUFU.EX2 R158, R158 ;  /* 0x0000009e009e7308 */ /* 0x000ea20000000800 */
[----:B0-----:R-:W-:-:S01]  /*7940*/  FADD.FTZ R2, R154, R3 ;  /* 0x000000039a027221 */ /* 0x001fc20000010000 */
[----:B------:R-:W-:-:S04]  /*7950*/  FADD.FTZ R172, R140, R171 ;  /* 0x000000ab8cac7221 */ /* 0x000fc80000010000 */
[----:B------:R-:W-:Y:S02]  /*7960*/  FADD.FTZ R171, R141, R172 ;  /* 0x000000ac8dab7221 */ /* 0x000fe40000010000 */
[----:B------:R-:W0:Y:S01]  /*7970*/  MUFU.EX2 R159, R159 ;  /* 0x0000009f009f7308 */ /* 0x000e220000000800 */
[----:B-1----:R-:W-:-:S01]  /*7980*/  FADD.FTZ R3, R155, R2 ;  /* 0x000000029b037221 */ /* 0x002fc20000010000 */
[----:B------:R-:W-:-:S06]  /*7990*/  FADD.FTZ R172, R144, R171 ;  /* 0x000000ab90ac7221 */ /* 0x000fcc0000010000 */
        /* <DEDUP_REMOVED lines=40> */
[----:B-1----:R-:W-:-:S03]  /*7c20*/  FADD.FTZ R3, R9, R172 ;  /* 0x000000ac09037221 */ /* 0x002fc60000010000 */
[----:B--2---:R-:W-:Y:S01]  /*7c30*/  FADD.FTZ R2, R164, R2 ;  /* 0x00000002a4027221 */ /* 0x004fe20000010000 */
[----:B------:R-:W-:Y:S06]  /*7c40*/  @!P0 BRA `(.L_x_4981) ;  /* 0x0000000000048947 */ /* 0x000fec0003800000 */
[----:B------:R-:W-:Y:S01]  /*7c50*/  BPT.TRAP 0x1 ;  /* 0x000000040000795c */ /* 0x000fe20000300000 */
.L_x_4981:
[----:B------:R-:W-:Y:S01]  /*7c60*/  ULEA UR7, UR33, UR36, 0x3 ;  /* 0x0000002421077291 */ /* 0x000fe2000f8e183f */
[----:B------:R-:W-:Y:S01]  /*7c70*/  ISETP.GT.AND P1, PT, R11, UR35, PT ;  /* 0x000000230b007c0c */ /* 0x000fe2000bf24270 */
[----:B------:R-:W-:Y:S01]  /*7c80*/  UMOV UR34, UR30 ;  /* 0x0000001e00227c82 */ /* 0x000fe20008000000 */
[----:B------:R-:W-:Y:S01]  /*7c90*/  F2FP.SATFINITE.E4M3.F32.PACK_AB_MERGE_C R15, R18, R15, RZ ;  /* 0x0000000f120f723e */ /* 0x000fe200048070ff */
[----:B------:R-:W-:Y:S01]  /*7ca0*/  UIADD3 UR7, UR7, 0x2a860, URZ ;  /* 0x0002a86007077890 */ /* 0x000fe2000fffe03f */
[----:B------:R-:W-:Y:S01]  /*7cb0*/  F2FP.SATFINITE.E4M3.F32.PACK_AB_MERGE_C R21, R22, R21, RZ ;  /* 0x000000151615723e */ /* 0x000fe200048070ff */
[----:B------:R-:W-:Y:S01]  /*7cc0*/  UMOV UR33, UR31 ;  /* 0x0000001f00217c82 */ /* 0x000fe20008000000 */
[----:B------:R-:W-:Y:S01]  /*7cd0*/  F2FP.SATFINITE.E4M3.F32.PACK_AB_MERGE_C R10, R147, R10, RZ ;  /* 0x0000000a930a723e */ /* 0x000fe200048070ff */
[----:B------:R-:W-:Y:S01]  /*7ce0*/  UPRMT UR7, UR29, 0x654, UR7 ;  /* 0x000006541d077896 */ /* 0x000fe20008000007 */
        /* <DEDUP_REMOVED lines=9> */
[----:B------:R-:W-:Y:S01]  /*7d80*/  SYNCS.ARRIVE.TRANS64.RED.A1T0 RZ, [UR7], RZ ;  /* 0x000000ffffff79a7 */ /* 0x000fe20008100407 */
[----:B------:R-:W-:Y:S01]  /*7d90*/  F2FP.SATFINITE.E4M3.F32.PACK_AB_MERGE_C R128, R133, R128, RZ ;  /* 0x000000808580723e */ /* 0x000fe200048070ff */
[-C--:B------:R-:W-:Y:S01]  /*7da0*/  FMUL.FTZ R32, R32, R161.reuse ;  /* 0x000000a120207220 */ /* 0x080fe20000410000 */
[----:B------:R-:W-:Y:S01]  /*7db0*/  F2FP.SATFINITE.E4M3.F32.PACK_AB_MERGE_C R129, R129, R132, RZ ;  /* 0x000000848181723e */ /* 0x000fe200048070ff */
[----:B------:R-:W-:Y:S01]  /*7dc0*/  FMUL.FTZ R33, R33, R161 ;  /* 0x000000a121217220 */ /* 0x000fe20000410000 */
        /* <DEDUP_REMOVED lines=9> */
[----:B------:R-:W-:Y:S01]  /*7e60*/  FMUL.FTZ R44, R44, R161 ;  /* 0x000000a12c2c7220 */ /* 0x000fe20000410000 */
[----:B------:R-:W-:Y:S01]  /*7e70*/  F2FP.SATFINITE.E4M3.F32.PACK_AB_MERGE_C R22, R164, R173, RZ ;  /* 0x000000ada416723e */ /* 0x000fe200048070ff */
[----:B------:R-:W-:Y:S01]  /*7e80*/  FMUL.FTZ R45, R45, R161 ;  /* 0x000000a12d2d7220 */ /* 0x000fe20000410000 */
[----:B------:R-:W-:Y:S01]  /*7e90*/  F2FP.SATFINITE.E4M3.F32.PACK_AB_MERGE_C R195, R146, R143, R10 ;  /* 0x0000008f92c3723e */ /* 0x000fe2000480700a */
[-C--:B------:R-:W-:Y:S01]  /*7ea0*/  FMUL.FTZ R48, R48, R161.reuse ;  /* 0x000000a130307220 */ /* 0x080fe20000410000 */
[----:B------:R-:W-:Y:S01]  /*7eb0*/  F2FP.SATFINITE.E4M3.F32.PACK_AB_MERGE_C R186, R157, R156, R9 ;  /* 0x0000009c9dba723e */ /* 0x000fe20004807009 */
[-C--:B------:R-:W-:Y:S01]  /*7ec0*/  FMUL.FTZ R49, R49, R161.reuse ;  /* 0x000000a131317220 */ /* 0x080fe20000410000 */
        /* <DEDUP_REMOVED lines=96> */
[----:B------:R-:W-:-:S02]  /*84d0*/  VIADD R11, R11, 0xffffffff ;  /* 0xffffffff0b0b7836 */ /* 0x000fc40000000000 */
[----:B------:R-:W-:Y:S02]  /*84e0*/  IMAD.MOV.U32 R10, RZ, RZ, R12 ;  /* 0x000000ffff0a7224 */ /* 0x000fe400078e000c */
[----:B------:R-:W-:Y:S01]  /*84f0*/  IMAD.MOV.U32 R9, RZ, RZ, R0 ;  /* 0x000000ffff097224 */ /* 0x000fe200078e0000 */
[----:B------:R-:W-:Y:S06]  /*8500*/  @P1 BRA `(.L_x_4982) ;  /* 0xffffffcc00a81947 */ /* 0x000fec000383ffff */
.L_x_4963:
[----:B------:R-:W0:Y:S01]  /*8510*/  S2UR UR7, SR_CTAID.X ;  /* 0x00000000000779c3 */ /* 0x000e220000002500 */
[----:B------:R-:W-:Y:S01]  /*8520*/  IADD3 R9, -R6, 0x1, RZ ;  /* 0x0000000106097810 */ /* 0x000fe20007ffe1ff */
[----:B------:R-:W-:Y:S02]  /*8530*/  UISETP.NE.AND UP1, UPT, UR45, URZ, UPT ;  /* 0x0000003f2d00728c */ /* 0x000fe4000bf25270 */
[----:B------:R-:W-:Y:S02]  /*8540*/  UISETP.NE.AND UP0, UPT, UR44, URZ, UPT ;  /* 0x0000003f2c00728c */ /* 0x000fe4000bf05270 */
[----:B------:R-:W-:-:S04]  /*8550*/  IMAD R9, R16, UR6, R9 ;  /* 0x0000000610097c24 */ /* 0x000fc8000f8e0209 */
[----:B------:R-:W-:Y:S02]  /*8560*/  PLOP3.LUT P1, PT, PT, PT, UP0, 0x40, 0x0 ;  /* 0x000000000000781c */ /* 0x000fe40003f2e808 */
[----:B------:R-:W-:Y:S01]  /*8570*/  R2UR UR11, R9 ;  /* 0x00000000090b72ca */ /* 0x000fe200000e0000 */
[----:B------:R-:W-:Y:S01]  /*8580*/  @UP1 ULDC UR6, c[0x0][0x44c] ;  /* 0x0001130000061ab9 */ /* 0x000fe20000000800 */
[----:B------:R-:W-:Y:S01]  /*8590*/  @UP1 ULDC UR14, c[0x0][0x450] ;  /* 0x00011400000e1ab9 */ /* 0x000fe20000000800 */
[----:B0-----:R-:W-:-:S04]  /*85a0*/  ULEA UR10, UR7, 0x7f, 0x7 ;  /* 0x0000007f070a7891 */ /* 0x001fc8000f8e383f */
[----:B------:R-:W-:-:S04]  /*85b0*/  UIMAD.WIDE.U32 UR6, UR10, UR6, URZ ;  /* 0x000000060a0672a5 */ /* 0x000fc8000f8e003f */
[----:B------:R-:W-:-:S04]  /*85c0*/  @UP1 USHF.R.U32.HI UR10, URZ, UR14, UR7 ;  /* 0x0000000e3f0a1299 */ /* 0x000fc80008011607 */
[----:B------:R-:W-:-:S03]  /*85d0*/  UIADD3 UR10, UR11, UR10, URZ ;  /* 0x0000000a0b0a7290 */ /* 0x000fc6000fffe03f */
[----:B------:R-:W-:Y:S02]  /*85e0*/  ULDC UR11, c[0x0][0x9dc] ;  /* 0x00027700000b7ab9 */ /* 0x000fe40000000800 */
[----:B------:R-:W-:Y:S01]  /*85f0*/  UIADD3 UR11, UR10, -UR11, URZ ;  /* 0x8000000b0a0b7290 */ /* 0x000fe2000fffe03f */
[----:B------:R-:W-:Y:S11]  /*8600*/  @P1 BRA `(.L_x_4983) ;  /* 0x00000000004c1947 */ /* 0x000ff60003800000 */
        /* <DEDUP_REMOVED lines=11> */
.L_x_4984:
[----:B------:R-:W-:Y:S02]  /*86c0*/  ULDC UR14, c[0x0][0x9e4] ;  /* 0x00027900000e7ab9 */ /* 0x000fe40000000800 */
[----:B------:R-:W-:-:S11]  /*86d0*/  UISETP.NE.AND UP0, UPT, UR14, 0x1, UPT ;  /* 0x000000010e00788c */ /* 0x000fd6000bf05270 */
[----:B------:R-:W-:Y:S02]  /*86e0*/  @UP0 ULDC.64 UR18, c[0x0][0x9e8] ;  /* 0x00027a0000120ab9 */ /* 0x000fe40000000a00 */
[----:B------:R-:W-:-:S04]  /*86f0*/  UIMAD.WIDE.U32 UR6, UR10, UR18, URZ ;  /* 0x000000120a0672a5 */ /* 0x000fc8000f8e003f */
[----:B------:R-:W-:-:S12]  /*8700*/  @UP0 USHF.R.U32.HI UR10, URZ, UR19, UR7 ;  /* 0x000000133f0a0299 */ /* 0x000fd80008011607 */
.L_x_4985:
[----:B------:R-:W-:-:S04]  /*8710*/  UIMAD UR10, UR10, UR14, URZ ;  /* 0x0000000e0a0a72a4 */ /* 0x000fc8000f8e023f */
[----:B------:R-:W-:-:S04]  /*8720*/  UISETP.LT.AND UP0, UPT, UR11, UR10, UPT ;  /* 0x0000000a0b00728c */ /* 0x000fc8000bf01270 */
[----:B------:R-:W-:-:S12]  /*8730*/  USEL UR11, UR11, UR10, !UP0 ;  /* 0x0000000a0b0b7287 */ /* 0x000fd8000c000000 */
.L_x_4983:
        /* <DEDUP_REMOVED lines=8> */
[----:B------:R-:W-:Y:S01]  /*87c0*/  IMAD.MOV.U32 R13, RZ, RZ, R12 ;  /* 0x000000ffff0d7224 */ /* 0x000fe200078e000c */
[----:B------:R-:W-:Y:S01]  /*87d0*/  UMOV UR35, UR30 ;  /* 0x0000001e00237c82 */ /* 0x000fe20008000000 */
[----:B------:R-:W-:Y:S01]  /*87e0*/  IMAD.MOV.U32 R9, RZ, RZ, R0 ;  /* 0x000000ffff097224 */ /* 0x000fe200078e0000 */
[----:B------:R-:W-:-:S06]  /*87f0*/  UMOV UR34, UR31 ;  /* 0x0000001f00227c82 */ /* 0x000fcc0008000000 */
.L_x_4997:
[----:B------:R-:W-:Y:S01]  /*8800*/  ISETP.NE.AND P2, PT, RZ, UR37, PT ;  /* 0x00000025ff007c0c */ /* 0x000fe2000bf45270 */
[----:B------:R-:W-:-:S04]  /*8810*/  UISETP.NE.AND UP0, UPT, UR34, 0x1, UPT ;  /* 0x000000012200788c */ /* 0x000fc8000bf05270 */
[----:B------:R-:W-:-:S04]  /*8820*/  USEL UR30, URZ, 0x1, UP0 ;  /* 0x000000013f1e7887 */ /* 0x000fc80008000000 */
[----:B------:R-:W-:-:S04]  /*8830*/  ULOP3.LUT UR30, UR35, UR30, URZ, 0x3c, !UPT ;  /* 0x0000001e231e7292 */ /* 0x000fc8000f8e3c3f */
[----:B------:R-:W-:Y:S08]  /*8840*/  @P2 BRA `(.L_x_4987) ;  /* 0x0000000000382947 */ /* 0x000ff00003800000 */
[----:B------:R-:W-:Y:S05]  /*8850*/  @!P0 BRA `(.L_x_4988) ;  /* 0x0000000000048947 */ /* 0x000fea0003800000 */
[----:B------:R-:W-:Y:S01]  /*8860*/  BPT.TRAP 0x1 ;  /* 0x000000040000795c */ /* 0x000fe20000300000 */
.L_x_4988:
        /* <DEDUP_REMOVED lines=9> */
.L_x_4989:
[----:B-1----:R-:W-:Y:S05]  /*8900*/  @P1 BRA `(.L_x_4987) ;  /* 0x0000000000081947 */ /* 0x002fea0003800000 */
[----:B------:R-:W1:Y:S02]  /*8910*/  SYNCS.PHASECHK.TRANS64.TRYWAIT P1, [UR6+0x2a830], R0 ;  /* 0x02a83000ff0075a7 */ /* 0x000e640008020146 */
[----:B-1----:R-:W-:Y:S05]  /*8920*/  @!P1 BRA `(.L_x_4990) ;  /* 0x000000d400d89947 */ /* 0x002fea0003800000 */
.L_x_4987:
        /* <DEDUP_REMOVED lines=40> */
.L_x_4992:
[----:B------:R-:W-:Y:S01]  /*8bb0*/  ULEA UR6, UR34, UR36, 0x3 ;  /* 0x0000002422067291 */ /* 0x000fe2000f8e183f */
[----:B------:R-:W-:-:S05]  /*8bc0*/  IMAD.U32 R0, RZ, RZ, UR35 ;  /* 0x00000023ff007e24 */ /* 0x000fca000f8e00ff */
[----:B------:R-:W-:-:S04]  /*8bd0*/  SHF.L.U32 R0, R0, 0x1f, RZ ;  /* 0x0000001f00007819 */ /* 0x000fc800000006ff */
[----:B------:R0:W1:Y:S01]  /*8be0*/  SYNCS.PHASECHK.TRANS64.TRYWAIT P1, [UR6+0x2a850], R0 ;  /* 0x02a85000ff0075a7 */ /* 0x0000620008020146 */
[----:B------:R-:W-:Y:S05]  /*8bf0*/  @!P0 BRA `(.L_x_4993) ;  /* 0x0000000000048947 */ /* 0x000fea0003800000 */
[----:B------:R-:W-:Y:S01]  /*8c00*/  BPT.TRAP 0x1 ;  /* 0x000000040000795c */ /* 0x000fe20000300000 */
.L_x_4993:
[----:B-1----:R-:W-:Y:S05]  /*8c10*/  @P1 BRA `(.L_x_4991) ;  /* 0x0000000000081947 */ /* 0x002fea0003800000 */
[----:B------:R-:W1:Y:S02]  /*8c20*/  SYNCS.PHASECHK.TRANS64.TRYWAIT P1, [UR6+0x2a850], R0 ;  /* 0x02a85000ff0075a7 */ /* 0x000e640008020146 */
[----:B-1----:R-:W-:Y:S05]  /*8c30*/  @!P1 BRA `(.L_x_4994) ;  /* 0x000000d4002c9947 */ /* 0x002fea0003800000 */
.L_x_4991:
        /* <DEDUP_REMOVED lines=29> */
.L_x_4995:
[----:B0-----:R-:W-:Y:S01]  /*8e10*/  FMNMX.FTZ R0, R120, R9, !PT ;  /* 0x0000000978007209 */ /* 0x001fe20007810000 */
[----:B------:R-:W-:Y:S01]  /*8e20*/  IMAD.U32 R21, RZ, RZ, UR39 ;  /* 0x00000027ff157e24 */ /* 0x000fe2000f8e00ff */
[----:B------:R-:W-:Y:S01]  /*8e30*/  FMNMX.FTZ R6, R122, R13, !PT ;  /* 0x0000000d7a067209 */ /* 0x000fe20007810000 */
[----:B------:R-:W-:Y:S01]  /*8e40*/  ULEA UR6, UR31, UR36, 0x3 ;  /* 0x000000241f067291 */ /* 0x000fe2000f8e183f */
[----:B------:R-:W-:Y:S02]  /*8e50*/  FMNMX.FTZ R15, R121, R0, !PT ;  /* 0x00000000790f7209 */ /* 0x000fe40007810000 */
[----:B------:R-:W-:Y:S01]  /*8e60*/  FMNMX.FTZ R19, R123, R6, !PT ;  /* 0x000000067b137209 */ /* 0x000fe20007810000 */
[----:B------:R-:W-:Y:S01]  /*8e70*/  UIADD3 UR6, UR6, 0x2a840, URZ ;  /* 0x0002a84006067890 */ /* 0x000fe2000fffe03f */
[----:B------:R-:W-:Y:S02]  /*8e80*/  FMNMX.FTZ R0, R124, R15, !PT ;  /* 0x0000000f7c007209 */ /* 0x000fe40007810000 */
[----:B------:R-:W-:Y:S01]  /*8e90*/  FMNMX.FTZ R6, R126, R19, !PT ;  /* 0x000000137e067209 */ /* 0x000fe20007810000 */
[----:B------:R-:W-:Y:S01]  /*8ea0*/  UPRMT UR6, UR29, 0x654, UR6 ;  /* 0x000006541d067896 */ /* 0x000fe20008000006 */
[----:B------:R-:W-:-:S02]  /*8eb0*/  FMNMX.FTZ R15, R125, R0, !PT ;  /* 0x000000007d0f7209 */ /* 0x000fc40007810000 */
[----:B------:R-:W-:Y:S02]  /*8ec0*/  FMNMX.FTZ R19, R127, R6, !PT ;  /* 0x000000067f137209 */ /* 0x000fe40007810000 */
[----:B------:R-:W-:Y:S02]  /*8ed0*/  FMNMX.FTZ R0, R128, R15, !PT ;  /* 0x0000000f80007209 */ /* 0x000fe40007810000 */
[----:B------:R-:W-:Y:S02]  /*8ee0*/  FMNMX.FTZ R6, R130, R19, !PT ;  /* 0x0000001382067209 */ /* 0x000fe40007810000 */
[----:B------:R-:W-:Y:S01]  /*8ef0*/  FMNMX.FTZ R15, R129, R0, !PT ;  /* 0x00000000810f7209 */ /* 0x000fe20007810000 */
[----:B------:R-:W-:Y:S01]  /*8f00*/  SYNCS.ARRIVE.TRANS64.RED.A1T0 RZ, [UR6], RZ ;  /* 0x000000ffffff79a7 */ /* 0x000fe20008100406 */
        /* <DEDUP_REMOVED lines=52> */
[----:B------:R-:W-:-:S03]  /*9250*/  FMNMX.FTZ R6, R183, R6, !PT ;  /* 0x00000006b7067209 */ /* 0x000fc60007810000 */
[----:B------:R-:W0:Y:S04]  /*9260*/  SHFL.BFLY PT, R15, R10, 0x2, 0x1f ;  /* 0x0c401f000a0f7f89 */ /* 0x000e2800000e0000 */
[----:B------:R-:W1:Y:S01]  /*9270*/  SHFL.BFLY PT, R19, R6, 0x2, 0x1f ;  /* 0x0c401f0006137f89 */ /* 0x000e6200000e0000 */
[----:B0-----:R-:W-:Y:S02]  /*9280*/  FMNMX.FTZ R15, R10, R15, !PT ;  /* 0x0000000f0a0f7209 */ /* 0x001fe40007810000 */
        /* <DEDUP_REMOVED lines=9> */
[----:B------:R-:W-:Y:S01]  /*9320*/  FFMA.FTZ R141, R161, UR39, -R184 ;  /* 0x00000027a18d7c23 */ /* 0x000fe200080108b8 */
[----:B------:R-:W-:Y:S02]  /*9330*/  IMAD.U32 R161, RZ, RZ, UR39 ;  /* 0x00000027ffa17e24 */ /* 0x000fe4000f8e00ff */
[----:B------:R-:W-:Y:S01]  /*9340*/  FMUL.FTZ R18, R9, UR39 ;  /* 0x0000002709127c20 */ /* 0x000fe20008410000 */
[----:B------:R-:W-:-:S01]  /*9350*/  FADD.FTZ R9, -R12, R13 ;  /* 0x0000000d0c097221 */ /* 0x000fc20000010100 */
[----:B------:R-:W-:Y:S01]  /*9360*/  FFMA.FTZ R13, R120, UR39, -R184 ;  /* 0x00000027780d7c23 */ /* 0x000fe200080108b8 */
[----:B------:R-:W-:-:S01]  /*9370*/  FFMA.FTZ R161, R12, R161, -8 ;  /* 0xc10000000ca17423 */ /* 0x000fc200000100a1 */
[----:B------:R0:W-:Y:S01]  /*9380*/  MUFU.EX2 R6, R18 ;  /* 0x0000001200067308 */ /* 0x0001e20000000800 */
[----:B------:R-:W-:Y:S01]  /*9390*/  FMUL.FTZ R9, R9, UR39 ;  /* 0x0000002709097c20 */ /* 0x000fe20008410000 */
[----:B------:R-:W-:Y:S01]  /*93a0*/  FFMA.FTZ R14, R124, UR39, -R184 ;  /* 0x000000277c0e7c23 */ /* 0x000fe200080108b8 */
[----:B------:R-:W-:-:S01]  /*93b0*/  FFMA.FTZ R122, R122, UR39, -R161 ;  /* 0x000000277a7a7c23 */ /* 0x000fc200080108a1 */
[--C-:B------:R-:W-:Y:S01]  /*93c0*/  FFMA.FTZ R123, R123, UR39, -R161.reuse ;  /* 0x000000277b7b7c23 */ /* 0x100fe200080108a1 */
[----:B------:R-:W-:-:S01]  /*93d0*/  FFMA.FTZ R126, R126, UR39, -R161 ;  /* 0x000000277e7e7c23 */ /* 0x000fc200080108a1 */
[----:B------:R-:W-:Y:S01]  /*93e0*/  FFMA.FTZ R15, R125, UR39, -R184 ;  /* 0x000000277d0f7c23 */ /* 0x000fe200080108b8 */
[----:B------:R-:W-:-:S01]  /*93f0*/  FFMA.FTZ R127, R127, UR39, -R161 ;  /* 0x000000277f7f7c23 */ /* 0x000fc200080108a1 */
[----:B------:R-:W1:Y:S01]  /*9400*/  MUFU.EX2 R13, R13 ;  /* 0x0000000d000d7308 */ /* 0x000e620000000800 */
[----:B0-----:R-:W-:-:S01]  /*9410*/  FFMA.FTZ R18, R128, UR39, -R184 ;  /* 0x0000002780127c23 */ /* 0x001fc200080108b8 */
        /* <DEDUP_REMOVED lines=8> */
[----:B------:R-:W-:Y:S01]  /*94a0*/  FFMA.FTZ R21, R133, UR39, -R184 ;  /* 0x0000002785157c23 */ /* 0x000fe200080108b8 */
[----:B------:R-:W-:-:S01]  /*94b0*/  FFMA.FTZ R135, R135, UR39, -R161 ;  /* 0x0000002787877c23 */ /* 0x000fc200080108a1 */
[--C-:B------:R-:W-:Y:S01]  /*94c0*/  FFMA.FTZ R124, R144, UR39, -R184.reuse ;  /* 0x00000027907c7c23 */ /* 0x100fe200080108b8 */
[----:B------:R-:W-:-:S01]  /*94d0*/  FFMA.FTZ R144, R164, UR39, -R184 ;  /* 0x00000027a4907c23 */ /* 0x000fc200080108b8 */
[----:B------:R-:W-:Y:S01]  /*94e0*/  FFMA.FTZ R22, R136, UR39, -R184 ;  /* 0x0000002788167c23 */ /* 0x000fe200080108b8 */
[----:B------:R-:W-:-:S01]  /*94f0*/  FFMA.FTZ R138, R138, UR39, -R161 ;  /* 0x000000278a8a7c23 */ /* 0x000fc200080108a1 */
[----:B------:R-:W0:Y:S01]  /*9500*/  MUFU.EX2 R122, R122 ;  /* 0x0000007a007a7308 */ /* 0x000e220000000800 */
[----:B-1----:R-:W-:-:S01]  /*9510*/  FFMA.FTZ R3, R6, R3, R13 ;  /* 0x0000000306037223 */ /* 0x002fc2000001000d */
[----:B------:R-:W-:Y:S01]  /*9520*/  FFMA.FTZ R23, R137, UR39, -R184 ;  /* 0x0000002789177c23 */ /* 0x000fe200080108b8 */
[----:B------:R-:W-:-:S01]  /*9530*/  FFMA.FTZ R139, R139, UR39, -R161 ;  /* 0x000000278b8b7c23 */ /* 0x000fc200080108a1 */
[----:B------:R-:W-:Y:S01]  /*9540*/  FFMA.FTZ R120, R140, UR39, -R184 ;  /* 0x000000278c787c23 */ /* 0x000fe200080108b8 */
[----:B------:R-:W-:-:S01]  /*9550*/  FFMA.FTZ R142, R142, UR39, -R161 ;  /* 0x000000278e8e7c23 */ /* 0x000fc200080108a1 */
[--C-:B------:R-:W-:Y:S01]  /*9560*/  FFMA.FTZ R143, R143, UR39, -R161.reuse ;  /* 0x000000278f8f7c23 */ /* 0x100fe200080108a1 */
[----:B------:R-:W-:-:S01]  /*9570*/  FFMA.FTZ R146, R146, UR39, -R161 ;  /* 0x0000002792927c23 */ /* 0x000fc200080108a1 */
[----:B------:R-:W1:Y:S01]  /*9580*/  MUFU.EX2 R10, R10 ;  /* 0x0000000a000a7308 */ /* 0x000e620000000800 */
[----:B------:R-:W-:-:S01]  /*9590*/  FFMA.FTZ R125, R145, UR39, -R184 ;  /* 0x00000027917d7c23 */ /* 0x000fc200080108b8 */
[----:B------:R-:W-:Y:S01]  /*95a0*/  FFMA.FTZ R147, R147, UR39, -R161 ;  /* 0x0000002793937c23 */ /* 0x000fe200080108a1 */
[----:B------:R-:W-:-:S01]  /*95b0*/  FFMA.FTZ R128, R148, UR39, -R184 ;  /* 0x0000002794807c23 */ /* 0x000fc200080108b8 */
[--C-:B------:R-:W-:Y:S01]  /*95c0*/  FFMA.FTZ R150, R150, UR39, -R161.reuse ;  /* 0x0000002796967c23 */ /* 0x100fe200080108a1 */
[----:B------:R-:W-:-:S01]  /*95d0*/  FFMA.FTZ R151, R151, UR39, -R161 ;  /* 0x0000002797977c23 */ /* 0x000fc200080108a1 */
[----:B------:R-:W-:Y:S01]  /*95e0*/  FFMA.FTZ R132, R152, UR39, -R184 ;  /* 0x0000002798847c23 */ /* 0x000fe200080108b8 */
[----:B------:R-:W-:-:S01]  /*95f0*/  FFMA.FTZ R154, R154, UR39, -R161 ;  /* 0x000000279a9a7c23 */ /* 0x000fc200080108a1 */
[----:B------:R-:W2:Y:S01]  /*9600*/  MUFU.EX2 R123, R123 ;  /* 0x0000007b007b7308 */ /* 0x000ea20000000800 */
[----:B0-----:R-:W-:-:S01]  /*9610*/  FFMA.FTZ R2, R9, R2, R122 ;  /* 0x0000000209027223 */ /* 0x001fc2000001007a */
[----:B------:R-:W-:Y:S01]  /*9620*/  FFMA.FTZ R133, R153, UR39, -R184 ;  /* 0x0000002799857c23 */ /* 0x000fe200080108b8 */
[----:B------:R-:W-:-:S01]  /*9630*/  FFMA.FTZ R155, R155, UR39, -R161 ;  /* 0x000000279b9b7c23 */ /* 0x000fc200080108a1 */
[--C-:B------:R-:W-:Y:S01]  /*9640*/  FFMA.FTZ R148, R168, UR39, -R184.reuse ;  /* 0x00000027a8947c23 */ /* 0x100fe200080108b8 */
[----:B------:R-:W-:-:S01]  /*9650*/  FFMA.FTZ R136, R156, UR39, -R184 ;  /* 0x000000279c887c23 */ /* 0x000fc200080108b8 */
[----:B------:R-:W-:Y:S01]  /*9660*/  FFMA.FTZ R158, R158, UR39, -R161 ;  /* 0x000000279e9e7c23 */ /* 0x000fe200080108a1 */
[----:B------:R-:W-:-:S01]  /*9670*/  FFMA.FTZ R153, R173, UR39, -R184 ;  /* 0x00000027ad997c23 */ /* 0x000fc200080108b8 */
[----:B------:R-:W0:Y:S01]  /*9680*/  MUFU.EX2 R14, R14 ;  /* 0x0000000e000e7308 */ /* 0x000e220000000800 */
        /* <DEDUP_REMOVED lines=8> */
[----:B--2---:R-:W-:-:S01]  /*9710*/  FADD.FTZ R169, R123, R2 ;  /* 0x000000027ba97221 */ /* 0x004fc20000010000 */
[----:B------:R-:W-:Y:S01]  /*9720*/  FFMA.FTZ R167, R167, UR39, -R161 ;  /* 0x00000027a7a77c23 */ /* 0x000fe200080108a1 */
[----:B------:R-:W-:-:S01]  /*9730*/  FFMA.FTZ R152, R172, UR39, -R184 ;  /* 0x00000027ac987c23 */ /* 0x000fc200080108b8 */
[--C-:B------:R-:W-:Y:S01]  /*9740*/  FFMA.FTZ R174, R174, UR39, -R161.reuse ;  /* 0x00000027aeae7c23 */ /* 0x100fe200080108a1 */
[----:B------:R-:W-:-:S01]  /*9750*/  FFMA.FTZ R175, R175, UR39, -R161 ;  /* 0x00000027afaf7c23 */ /* 0x000fc200080108a1 */
[--C-:B------:R-:W-:Y:S01]  /*9760*/  FFMA.FTZ R156, R176, UR39, -R184.reuse ;  /* 0x00000027b09c7c23 */ /* 0x100fe200080108b8 */
[----:B------:R-:W-:-:S01]  /*9770*/  FFMA.FTZ R157, R177, UR39, -R184 ;  /* 0x00000027b19d7c23 */ /* 0x000fc200080108b8 */
[----:B------:R-:W2:Y:S01]  /*9780*/  MUFU.EX2 R15, R15 ;  /* 0x0000000f000f7308 */ /* 0x000ea20000000800 */
[----:B0-----:R-:W-:-:S01]  /*9790*/  FADD.FTZ R2, R14, R3 ;  /* 0x000000030e027221 */ /* 0x001fc20000010000 */
[----:B------:R-:W-:Y:S01]  /*97a0*/  FFMA.FTZ R179, R179, UR39, -R161 ;  /* 0x00000027b3b37c23 */ /* 0x000fe200080108a1 */
[----:B------:R-:W-:-:S01]  /*97b0*/  FFMA.FTZ R160, R180, UR39, -R184 ;  /* 0x00000027b4a07c23 */ /* 0x000fc200080108b8 */
[----:B------:R-:W-:Y:S01]  /*97c0*/  FFMA.FTZ R182, R182, UR39, -R161 ;  /* 0x00000027b6b67c23 */ /* 0x000fe200080108a1 */
[----:B------:R-:W-:-:S03]  /*97d0*/  FFMA.FTZ R165, R181, UR39, -R184 ;  /* 0x00000027b5a57c23 */ /* 0x000fc600080108b8 */
        /* <DEDUP_REMOVED lines=22> */
[----:B------:R-:W-:-:S06]  /*9940*/  FFMA.FTZ R164, R166, UR39, -R161 ;  /* 0x00000027a6a47c23 */ /* 0x000fcc00080108a1 */
        /* <DEDUP_REMOVED lines=16> */
[----:B------:R-:W-:-:S06]  /*9a50*/  FFMA.FTZ R166, R170, UR39, -R161 ;  /* 0x00000027aaa67c23 */ /* 0x000fcc00080108a1 */
[----:B------:R-:W1:Y:S01]  /*9a60*/  MUFU.EX2 R125, R125 ;  /* 0x0000007d007d7308 */ /* 0x000e620000000800 */
[----:B--2---:R-:W-:-:S07]  /*9a70*/  FADD.FTZ R2, R124, R3 ;  /* 0x000000037c027221 */ /* 0x004fce0000010000 */
[----:B------:R-:W2:Y:S01]  /*9a80*/  MUFU.EX2 R147, R147 ;  /* 0x0000009300937308 */ /* 0x000ea20000000800 */
[----:B0-----:R-:W-:-:S01]  /*9a90*/  FADD.FTZ R168, R146, R169 ;  /* 0x000000a992a87221 */ /* 0x001fc20000010000 */
[----:B------:R-:W-:-:S06]  /*9aa0*/  FFMA.FTZ R169, R171, UR39, -R161 ;  /* 0x00000027aba97c23 */ /* 0x000fcc00080108a1 */
        /* <DEDUP_REMOVED lines=28> */
[--C-:B------:R-:W-:Y:S01]  /*9c70*/  FFMA.FTZ R168, R178, UR39, -R161.reuse ;  /* 0x00000027b2a87c23 */ /* 0x100fe200080108a1 */
[----:B------:R-:W-:-:S05]  /*9c80*/  FFMA.FTZ R161, R183, UR39, -R161 ;  /* 0x00000027b7a17c23 */ /* 0x000fca00080108a1 */
        /* <DEDUP_REMOVED lines=48> */
.L_x_4996:
        /* <DEDUP_REMOVED lines=139> */
.L_x_4986:
[----:B------:R-:W-:-:S13]  /*a840*/  ISETP.GE.AND P1, PT, R11, UR38, PT ;  /* 0x000000260b007c0c */ /* 0x000fda000bf26270 */
[----:B------:R-:W-:Y:S05]  /*a850*/  @!P1 BRA `(.L_x_4998) ;  /* 0x0000003000609947 */ /* 0x000fea0003800000 */
[C---:B------:R-:W-:Y:S01]  /*a860*/  VIADD R6, R17.reuse, 0x8 ;  /* 0x0000000811067836 */ /* 0x040fe20000000000 */
[----:B------:R-:W-:Y:S01]  /*a870*/  IADD3 R17, -R17, 0xb, RZ ;  /* 0x0000000b11117810 */ /* 0x000fe20007ffe1ff */
[----:B------:R-:W-:Y:S01]  /*a880*/  IMAD.MOV.U32 R10, RZ, RZ, R12 ;  /* 0x000000ffff0a7224 */ /* 0x000fe200078e000c */
[----:B------:R-:W-:Y:S01]  /*a890*/  UMOV UR50, UR30 ;  /* 0x0000001e00327c82 */ /* 0x000fe20008000000 */
[----:B------:R-:W-:Y:S01]  /*a8a0*/  IMAD.MOV.U32 R9, RZ, RZ, R0 ;  /* 0x000000ffff097224 */ /* 0x000fe200078e0000 */
[----:B------:R-:W-:Y:S01]  /*a8b0*/  UMOV UR49, UR31 ;  /* 0x0000001f00317c82 */ /* 0x000fe20008000000 */
[----:B------:R-:W-:Y:S01]  /*a8c0*/  ULDC UR33, c[0x0][0x9e4] ;  /* 0x0002790000217ab9 */ /* 0x000fe20000000800 */
[----:B------:R-:W-:Y:S01]  /*a8d0*/  ULDC UR35, c[0x0][0x288] ;  /* 0x0000a20000237ab9 */ /* 0x000fe20000000800 */
[----:B------:R-:W-:Y:S01]  /*a8e0*/  ULDC UR48, c[0x0][0x2f0] ;  /* 0x0000bc0000307ab9 */ /* 0x000fe20000000800 */
[----:B------:R-:W-:-:S05]  /*a8f0*/  ULDC UR34, c[0x0][0x9e0] ;  /* 0x0002780000227ab9 */ /* 0x000fca0000000800 */
.L_x_5017:
[----:B------:R-:W-:Y:S01]  /*a900*/  UIADD3 UR31, UR49, 0x1, URZ ;  /* 0x00000001311f7890 */ /* 0x000fe2000fffe03f */
[----:B------:R-:W-:-:S03]  /*a910*/  ISETP.NE.AND P2, PT, RZ, UR37, PT ;  /* 0x00000025ff007c0c */ /* 0x000fc6000bf45270 */
[----:B------:R-:W-:-:S04]  /*a920*/  UISETP.NE.AND UP0, UPT, UR31, 0x2, UPT ;  /* 0x000000021f00788c */ /* 0x000fc8000bf05270 */
[----:B------:R-:W-:Y:S02]  /*a930*/  USEL UR30, URZ, 0x1, UP0 ;  /* 0x000000013f1e7887 */ /* 0x000fe40008000000 */
[----:B------:R-:W-:Y:S02]  /*a940*/  USEL UR31, UR31, URZ, UP0 ;  /* 0x0000003f1f1f7287 */ /* 0x000fe40008000000 */
[----:B------:R-:W-:Y:S02]  /*a950*/  ULOP3.LUT UR30, UR50, UR30, URZ, 0x3c, !UPT ;  /* 0x0000001e321e7292 */ /* 0x000fe4000f8e3c3f */
[----:B------:R-:W-:Y:S10]  /*a960*/  @P2 BRA `(.L_x_4999) ;  /* 0x00000000002c2947 */ /* 0x000ff40003800000 */
[----:B------:R-:W-:Y:S05]  /*a970*/  @!P0 BRA `(.L_x_5000) ;  /* 0x0000000000048947 */ /* 0x000fea0003800000 */
[----:B------:R-:W-:Y:S01]  /*a980*/  BPT.TRAP 0x1 ;  /* 0x000000040000795c */ /* 0x000fe20000300000 */
.L_x_5000:
[----:B------:R-:W-:Y:S01]  /*a990*/  ULEA UR6, UR31, UR36, 0x3 ;  /* 0x000000241f067291 */ /* 0x000fe2000f8e183f */
[----:B------:R-:W-:-:S05]  /*a9a0*/  IMAD.U32 R0, RZ, RZ, UR30 ;  /* 0x0000001eff007e24 */ /* 0x000fca000f8e00ff */
[----:B------:R-:W-:-:S04]  /*a9b0*/  SHF.L.U32 R0, R0, 0x1f, RZ ;  /* 0x0000001f00007819 */ /* 0x000fc800000006ff */
[----:B------:R0:W1:Y:S01]  /*a9c0*/  SYNCS.PHASECHK.TRANS64.TRYWAIT P1, [UR6+0x2a830], R0 ;  /* 0x02a83000ff0075a7 */ /* 0x0000620008020146 */
[----:B------:R-:W-:Y:S05]  /*a9d0*/  @!P0 BRA `(.L_x_5001) ;  /* 0x0000000000048947 */ /* 0x000fea0003800000 */
[----:B------:R-:W-:Y:S01]  /*a9e0*/  BPT.TRAP 0x1 ;  /* 0x000000040000795c */ /* 0x000fe20000300000 */
.L_x_5001:
[----:B-1----:R-:W-:Y:S05]  /*a9f0*/  @P1 BRA `(.L_x_4999) ;  /* 0x0000000000081947 */ /* 0x002fea0003800000 */
[----:B------:R-:W1:Y:S02]  /*aa00*/  SYNCS.PHASECHK.TRANS64.TRYWAIT P1, [UR6+0x2a830], R0 ;  /* 0x02a83000ff0075a7 */ /* 0x000e640008020146 */
[----:B-1----:R-:W-:Y:S05]  /*aa10*/  @!P1 BRA `(.L_x_5002) ;  /* 0x000000b400cc9947 */ /* 0x002fea0003800000 */
.L_x_4999:
[----:B------:R2:W-:Y:S01]  /*aa20*/  BAR.SYNC.DEFER_BLOCKING R6, 0x100 ;  /* 0x000400060000751d */ /* 0x0005e20000010000 */
[----:B------:R-:W-:Y:S01]  /*aa30*/  R2UR UR24, R4 ;  /* 0x00000000041872ca */ /* 0x000fe200000e0000 */
[----:B------:R-:W-:Y:S01]  /*aa40*/  UIMAD UR26, UR31, 0x600, UR28 ;  /* 0x000006001f1a78a4 */ /* 0x000fe2000f8e021c */
[----:B------:R-:W-:-:S03]  /*aa50*/  R2UR UR25, R5 ;  /* 0x00000000051972ca */ /* 0x000fc600000e0000 */
        /* <DEDUP_REMOVED lines=29> */
[----:B--2---:R-:W-:Y:S05]  /*ac30*/  @P2 BRA `(.L_x_5003) ;  /* 0x00000000002c2947 */ /* 0x004fea0003800000 */
[----:B------:R-:W-:Y:S05]  /*ac40*/  @!P0 BRA `(.L_x_5004) ;  /* 0x0000000000048947 */ /* 0x000fea0003800000 */
[----:B------:R-:W-:Y:S01]  /*ac50*/  BPT.TRAP 0x1 ;  /* 0x000000040000795c */ /* 0x000fe20000300000 */
.L_x_5004:
[----:B------:R-:W-:Y:S01]  /*ac60*/  ULEA UR6, UR49, UR36, 0x3 ;  /* 0x0000002431067291 */ /* 0x000fe2000f8e183f */
[----:B01----:R-:W-:-:S05]  /*ac70*/  IMAD.U32 R0, RZ, RZ, UR50 ;  /* 0x00000032ff007e24 */ /* 0x003fca000f8e00ff */
[----:B------:R-:W-:-:S04]  /*ac80*/  SHF.L.U32 R0, R0, 0x1f, RZ ;  /* 0x0000001f00007819 */ /* 0x000fc800000006ff */
[----:B------:R0:W1:Y:S01]  /*ac90*/  SYNCS.PHASECHK.TRANS64.TRYWAIT P1, [UR6+0x2a850], R0 ;  /* 0x02a85000ff0075a7 */ /* 0x0000620008020146 */
[----:B------:R-:W-:Y:S05]  /*aca0*/  @!P0 BRA `(.L_x_5005) ;  /* 0x0000000000048947 */ /* 0x000fea0003800000 */
[----:B------:R-:W-:Y:S01]  /*acb0*/  BPT.TRAP 0x1 ;  /* 0x000000040000795c */ /* 0x000fe20000300000 */
.L_x_5005:
[----:B-1----:R-:W-:Y:S05]  /*acc0*/  @P1 BRA `(.L_x_5003) ;  /* 0x0000000000081947 */ /* 0x002fea0003800000 */
[----:B------:R-:W1:Y:S02]  /*acd0*/  SYNCS.PHASECHK.TRANS64.TRYWAIT P1, [UR6+0x2a850], R0 ;  /* 0x02a85000ff0075a7 */ /* 0x000e640008020146 */
[----:B-1----:R-:W-:Y:S05]  /*ace0*/  @!P1 BRA `(.L_x_5006) ;  /* 0x000000b400309947 */ /* 0x002fea0003800000 */
.L_x_5003:
        /* <DEDUP_REMOVED lines=28> */
.L_x_5007:
[----:B------:R-:W-:Y:S01]  /*aeb0*/  UISETP.NE.AND UP1, UPT, UR45, URZ, UPT ;  /* 0x0000003f2d00728c */ /* 0x000fe2000bf25270 */
[----:B------:R-:W-:Y:S01]  /*aec0*/  IMAD.MOV.U32 R12, RZ, RZ, R8 ;  /* 0x000000ffff0c7224 */ /* 0x000fe200078e0008 */
[----:B------:R-:W-:Y:S02]  /*aed0*/  UISETP.NE.AND UP0, UPT, UR44, URZ, UPT ;  /* 0x0000003f2c00728c */ /* 0x000fe4000bf05270 */
[----:B------:R-:W-:Y:S02]  /*aee0*/  ULEA UR6, UR31, UR36, 0x3 ;  /* 0x000000241f067291 */ /* 0x000fe4000f8e183f */
[----:B------:R-:W-:Y:S02]  /*aef0*/  PLOP3.LUT P1, PT, PT, PT, UP1, 0x80, 0x0 ;  /* 0x000000000000781c */ /* 0x000fe40003f2f018 */
[----:B------:R-:W-:Y:S01]  /*af00*/  PLOP3.LUT P2, PT, PT, PT, UP1, 0x80, 0x0 ;  /* 0x000000000000781c */ /* 0x000fe20003f4f018 */
[----:B------:R-:W-:Y:S02]  /*af10*/  UIADD3 UR6, UR6, 0x2a840, URZ ;  /* 0x0002a84006067890 */ /* 0x000fe4000fffe03f */
[----:B------:R-:W-:-:S02]  /*af20*/  @UP1 ULDC UR7, c[0x0][0x44c] ;  /* 0x0001130000071ab9 */ /* 0x000fc40000000800 */
[----:B------:R-:W-:-:S06]  /*af30*/  UPRMT UR6, UR29, 0x654, UR6 ;  /* 0x000006541d067896 */ /* 0x000fcc0008000006 */
[----:B01----:R-:W-:Y:S01]  /*af40*/  @P1 IMAD.HI.U32 R0, R8, UR7, RZ ;  /* 0x0000000708001c27 */ /* 0x003fe2000f8e00ff */
[----:B------:R-:W-:Y:S01]  /*af50*/  @UP1 ULDC UR7, c[0x0][0x450] ;  /* 0x0001140000071ab9 */ /* 0x000fe20000000800 */
[----:B------:R-:W-:Y:S01]  /*af60*/  PLOP3.LUT P1, PT, PT, PT, UP0, 0x40, 0x0 ;  /* 0x000000000000781c */ /* 0x000fe20003f2e808 */
[----:B------:R-:W-:Y:S02]  /*af70*/  SYNCS.ARRIVE.TRANS64.RED.A1T0 RZ, [UR6], RZ ;  /* 0x000000ffffff79a7 */ /* 0x000fe40008100406 */
[----:B------:R-:W-:Y:S01]  /*af80*/  @P2 SHF.R.U32.HI R12, RZ, UR7, R0 ;  /* 0x00000007ff0c2c19 */ /* 0x000fe20008011600 */
[----:B------:R-:W-:-:S04]  /*af90*/  IMAD.SHL.U32 R0, R11, 0x80, RZ ;  /* 0x000000800b007824 */ /* 0x000fc800078e00ff */
[----:B------:R-:W0:Y:S01]  /*afa0*/  SHFL.IDX PT, R15, R12, RZ, 0x1c1f ;  /* 0x001c1fff0c0f7589 */ /* 0x000e2200000e0000 */
[----:B------:R-:W-:-:S05]  /*afb0*/  IADD3 R14, -R0, 0x1, RZ ;  /* 0x00000001000e7810 */ /* 0x000fca0007ffe1ff */
[----:B------:R-:W-:-:S04]  /*afc0*/  IMAD R13, R7, -0x2, R14 ;  /* 0xfffffffe070d7824 */ /* 0x000fc800078e020e */
[----:B------:R-:W-:-:S04]  /*afd0*/  IMAD R13, R16, UR48, R13 ;  /* 0x00000030100d7c24 */ /* 0x000fc8000f8e020d */
[----:B------:R-:W-:-:S04]  /*afe0*/  VIADD R13, R13, -UR35 ;  /* 0x800000230d0d7c36 */ /* 0x000fc80008000000 */
[C---:B------:R-:W-:Y:S02]  /*aff0*/  VIADD R22, R13.reuse, UR34 ;  /* 0x000000220d167c36 */ /* 0x040fe40008000000 */
[----:B------:R-:W-:Y:S02]  /*b000*/  VIADD R184, R13, UR32 ;  /* 0x000000200db87c36 */ /* 0x000fe40008000000 */
[--C-:B0-----:R-:W-:Y:S02]  /*b010*/  IMAD.IADD R14, R22, 0x1, R15.reuse ;  /* 0x00000001160e7824 */ /* 0x101fe400078e020f */
        /* <DEDUP_REMOVED lines=15> */
.L_x_5010:
[----:B------:R-:W-:-:S05]  /*b110*/  IMAD.U32 R15, RZ, RZ, UR33 ;  /* 0x00000021ff0f7e24 */ /* 0x000fca000f8e00ff */
[----:B------:R-:W-:-:S13]  /*b120*/  ISETP.NE.AND P1, PT, R15, 0x1, PT ;  /* 0x000000010f00780c */ /* 0x000fda0003f25270 */
[----:B------:R-:W0:Y:S02]  /*b130*/  @P1 LDC.64 R20, c[0x0][0x9e8] ;  /* 0x00027a00ff141b82 */ /* 0x000e240000000a00 */
[----:B0-----:R-:W-:-:S05]  /*b140*/  @P1 IMAD.HI.U32 R20, R13, R20, RZ ;  /* 0x000000140d141227 */ /* 0x001fca00078e00ff */
[----:B------:R-:W-:-:S07]  /*b150*/  @P1 SHF.R.U32.HI R13, RZ, R21, R20 ;  /* 0x00000015ff0d1219 */ /* 0x000fce0000011614 */
.L_x_5011:
[----:B------:R-:W-:Y:S05]  /*b160*/  BSYNC B0 ;  /* 0x0000000000007941 */ /* 0x000fea0003800000 */
.L_x_5009:
[----:B------:R-:W-:-:S04]  /*b170*/  IMAD R20, R13, R15, -R0 ;  /* 0x0000000f0d147224 */ /* 0x000fc800078e0a00 */
[----:B------:R-:W-:-:S05]  /*b180*/  IMAD R13, R7, -0x2, R20 ;  /* 0xfffffffe070d7824 */ /* 0x000fca00078e0214 */
[----:B------:R-:W-:Y:S02]  /*b190*/  VIADDMNMX R14, R13, R15, R14, PT ;  /* 0x0000000f0d0e7246 */ /* 0x000fe4000380010e */
[----:B------:R-:W-:-:S07]  /*b1a0*/  VIMNMX R18, R18, R13, !PT ;  /* 0x0000000d12127248 */ /* 0x000fce0007fe0100 */
.L_x_5008:
        /* <DEDUP_REMOVED lines=116> */
.L_x_5014:
[----:B------:R-:W-:-:S05]  /*b8f0*/  IMAD.U32 R14, RZ, RZ, UR33 ;  /* 0x00000021ff0e7e24 */ /* 0x000fca000f8e00ff */
[----:B------:R-:W-:-:S13]  /*b900*/  ISETP.NE.AND P2, PT, R14, 0x1, PT ;  /* 0x000000010e00780c */ /* 0x000fda0003f45270 */
[----:B------:R-:W0:Y:S02]  /*b910*/  @P2 LDC.64 R190, c[0x0][0x9e8] ;  /* 0x00027a00ffbe2b82 */ /* 0x000e240000000a00 */
[----:B0-----:R-:W-:-:S05]  /*b920*/  @P2 IMAD.HI.U32 R12, R193, R190, RZ ;  /* 0x000000bec10c2227 */ /* 0x001fca00078e00ff */
[----:B------:R-:W-:-:S07]  /*b930*/  @P2 SHF.R.U32.HI R193, RZ, R191, R12 ;  /* 0x000000bfffc12219 */ /* 0x000fce000001160c */
.L_x_5015:
[----:B------:R-:W-:Y:S05]  /*b940*/  BSYNC B0 ;  /* 0x0000000000007941 */ /* 0x000fea0003800000 */
.L_x_5013:
[----:B------:R-:W-:-:S04]  /*b950*/  IMAD R0, R193, R14, -R0 ;  /* 0x0000000ec1007224 */ /* 0x000fc800078e0a00 */
[----:B------:R-:W-:-:S05]  /*b960*/  IMAD R0, R7, -0x2, R0 ;  /* 0xfffffffe07007824 */ /* 0x000fca00078e0200 */
[----:B------:R-:W-:Y:S02]  /*b970*/  VIADDMNMX R129, R0, R14, R129, PT ;  /* 0x0000000e00817246 */ /* 0x000fe40003800181 */
[----:B------:R-:W-:-:S07]  /*b980*/  VIMNMX R132, R132, R0, !PT ;  /* 0x0000000084847248 */ /* 0x000fce0007fe0100 */
.L_x_5012:
        /* <DEDUP_REMOVED lines=265> */
[----:B------:R-:W3:Y:S01]  /*ca20*/  MUFU.EX2 R123, R123 ;  /* 0x0000007b007b7308 */ /* 0x000ee20000000800 */
        /* <DEDUP_REMOVED lines=8> */
[----:B---3--:R-:W-:-:S01]  /*cab0*/  FADD.FTZ R159, R123, R172 ;  /* 0x000000ac7b9f7221 */ /* 0x008fc20000010000 */
[----:B------:R-:W-:-:S04]  /*cac0*/  FADD.FTZ R3, R19, R2 ;  /* 0x0000000213037221 */ /* 0x000fc80000010000 */
[----:B------:R-:W-:Y:S02]  /*cad0*/  FADD.FTZ R2, R20, R3 ;  /* 0x0000000314027221 */ /* 0x000fe40000010000 */
[----:B------:R-:W3:Y:S01]  /*cae0*/  MUFU.EX2 R130, R130 ;  /* 0x0000008200827308 */ /* 0x000ee20000000800 */
[----:B-1----:R-:W-:-:S01]  /*caf0*/  FADD.FTZ R172, R126, R159 ;  /* 0x0000009f7eac7221 */ /* 0x002fc20000010000 */
[--C-:B------:R-:W-:Y:S01]  /*cb00*/  FFMA.FTZ R159, R162, UR39, -R164.reuse ;  /* 0x00000027a29f7c23 */ /* 0x100fe200080108a4 */
[----:B------:R-:W-:-:S01]  /*cb10*/  FFMA.FTZ R162, R163, UR39, -R164 ;  /* 0x00000027a3a27c23 */ /* 0x000fc200080108a4 */
[----:B------:R-:W-:-:S04]  /*cb20*/  FADD.FTZ R3, R21, R2 ;  /* 0x0000000215037221 */ /* 0x000fc80000010000 */
[----:B------:R-:W1:Y:S01]  /*cb30*/  MUFU.EX2 R131, R131 ;  /* 0x0000008300837308 */ /* 0x000e620000000800 */
[----:B------:R-:W-:-:S04]  /*cb40*/  FADD.FTZ R2, R22, R3 ;  /* 0x0000000316027221 */ /* 0x000fc80000010000 */
[----:B------:R-:W-:-:S03]  /*cb50*/  FADD.FTZ R3, R23, R2 ;  /* 0x0000000217037221 */ /* 0x000fc60000010000 */
[----:B------:R-:W4:Y:S01]  /*cb60*/  MUFU.EX2 R134, R134 ;  /* 0x0000008600867308 */ /* 0x000f220000000800 */
[----:B------:R-:W-:-:S04]  /*cb70*/  FADD.FTZ R2, R120, R3 ;  /* 0x0000000378027221 */ /* 0x000fc80000010000 */
[----:B------:R-:W-:-:S03]  /*cb80*/  FADD.FTZ R3, R121, R2 ;  /* 0x0000000279037221 */ /* 0x000fc60000010000 */
[----:B------:R-:W5:Y:S01]  /*cb90*/  MUFU.EX2 R135, R135 ;  /* 0x0000008700877308 */ /* 0x000f620000000800 */
[----:B------:R-:W-:-:S07]  /*cba0*/  FADD.FTZ R3, R122, R3 ;  /* 0x000000037a037221 */ /* 0x000fce0000010000 */
[----:B------:R0:W-:Y:S08]  /*cbb0*/  MUFU.EX2 R10, R169 ;  /* 0x000000a9000a7308 */ /* 0x0001f00000000800 */
[----:B------:R-:W2:Y:S01]  /*cbc0*/  MUFU.EX2 R138, R138 ;  /* 0x0000008a008a7308 */ /* 0x000ea20000000800 */
[----:B0-----:R-:W-:-:S04]  /*cbd0*/  FADD.FTZ R169, R127, R172 ;  /* 0x000000ac7fa97221 */ /* 0x001fc80000010000 */
[----:B---3--:R-:W-:-:S03]  /*cbe0*/  FADD.FTZ R172, R130, R169 ;  /* 0x000000a982ac7221 */ /* 0x008fc60000010000 */
[----:B------:R-:W0:Y:S01]  /*cbf0*/  MUFU.EX2 R139, R139 ;  /* 0x0000008b008b7308 */ /* 0x000e220000000800 */
[----:B-1----:R-:W-:-:S04]  /*cc00*/  FADD.FTZ R163, R131, R172 ;  /* 0x000000ac83a37221 */ /* 0x002fc80000010000 */
[----:B----4-:R-:W-:Y:S01]  /*cc10*/  FADD.FTZ R172, R134, R163 ;  /* 0x000000a386ac7221 */ /* 0x010fe20000010000 */
[----:B------:R-:W-:-:S01]  /*cc20*/  FFMA.FTZ R163, R166, UR39, -R164 ;  /* 0x00000027a6a37c23 */ /* 0x000fc200080108a4 */
[----:B------:R-:W-:Y:S01]  /*cc30*/  FFMA.FTZ R166, R167, UR39, -R164 ;  /* 0x00000027a7a67c23 */ /* 0x000fe200080108a4 */
[----:B------:R-:W1:Y:S01]  /*cc40*/  MUFU.EX2 R142, R142 ;  /* 0x0000008e008e7308 */ /* 0x000e620000000800 */
[----:B-----5:R-:W-:-:S04]  /*cc50*/  FADD.FTZ R169, R135, R172 ;  /* 0x000000ac87a97221 */ /* 0x020fc80000010000 */
[----:B--2---:R-:W-:-:S03]  /*cc60*/  FADD.FTZ R172, R138, R169 ;  /* 0x000000a98aac7221 */ /* 0x004fc60000010000 */
        /* <DEDUP_REMOVED lines=76> */
.L_x_5016:
        /* <DEDUP_REMOVED lines=139> */
.L_x_4998:
[----:B------:R-:W-:Y:S06]  /*d9e0*/  BAR.ARV 0x8, 0x180 ;  /* 0x0206000000007b1d */ /* 0x000fec0000002000 */
[----:B------:R-:W-:Y:S05]  /*d9f0*/  @!P0 BRA `(.L_x_5018) ;  /* 0x0000000000048947 */ /* 0x000fea0003800000 */
[----:B------:R-:W-:Y:S01]  /*da00*/  BPT.TRAP 0x1 ;  /* 0x000000040000795c */ /* 0x000fe20000300000 */
.L_x_5018:
[----:B------:R-:W-:Y:S01]  /*da10*/  ULEA UR9, UR31, UR36, 0x3 ;  /* 0x000000241f097291 */ /* 0x000fe2000f8e183f */
[----:B------:R-:W-:-:S05]  /*da20*/  IMAD.U32 R4, RZ, RZ, UR30 ;  /* 0x0000001eff047e24 */ /* 0x000fca000f8e00ff */
[----:B------:R-:W-:-:S04]  /*da30*/  SHF.L.U32 R4, R4, 0x1f, RZ ;  /* 0x0000001f04047819 */ /* 0x000fc800000006ff */
[----:B------:R0:W1:Y:S01]  /*da40*/  SYNCS.PHASECHK.TRANS64.TRYWAIT P1, [UR9+0x2a850], R4 ;  /* 0x02a85004ff0075a7 */ /* 0x0000620008020149 */
[----:B------:R-:W-:Y:S05]  /*da50*/  @!P0 BRA `(.L_x_5019) ;  /* 0x0000000000048947 */ /* 0x000fea0003800000 */
[----:B------:R-:W-:Y:S01]  /*da60*/  BPT.TRAP 0x1 ;  /* 0x000000040000795c */ /* 0x000fe20000300000 */
.L_x_5019:
[----:B-1----:R-:W-:Y:S05]  /*da70*/  @P1 BRA `(.L_x_5020) ;  /* 0x0000000000081947 */ /* 0x002fea0003800000 */
[----:B------:R-:W1:Y:S02]  /*da80*/  SYNCS.PHASECHK.TRANS64.TRYWAIT P1, [UR9+0x2a850], R4 ;  /* 0x02a85004ff0075a7 */ /* 0x000e640008020149 */
[----:B-1----:R-:W-:Y:S05]  /*da90*/  @!P1 BRA `(.L_x_5021) ;  /* 0x0000008400dc9947 */ /* 0x002fea0003800000 */
.L_x_5020:
[----:B------:R-:W-:Y:S01]  /*daa0*/  UIADD3 UR36, UR36, 0x400, URZ ;  /* 0x0000040024247890 */ /* 0x000fe2000fffe03f */
[----:B------:R-:W-:Y:S01]  /*dab0*/  WARPGROUP.ARRIVE ;  /* 0x00000000000079c5 */ /* 0x000fe20000000000 */
[----:B------:R-:W-:Y:S01]  /*dac0*/  UMOV UR7, 0x40000040 ;  /* 0x4000004000077882 */ /* 0x000fe20000000000 */
[----:B------:R-:W-:Y:S01]  /*dad0*/  ULDC.64 UR10, c[0x0][0x9a0] ;  /* 0x00026800000a7ab9 */ /* 0x000fe20000000a00 */
[----:B------:R-:W-:Y:S01]  /*dae0*/  USHF.R.U32.HI UR36, URZ, 0x4, UR36 ;  /* 0x000000043f247899 */ /* 0x000fe20008011624 */
[----:B------:R-:W-:Y:S01]  /*daf0*/  IMAD.MOV.U32 R6, RZ, RZ, 0x3f800000 ;  /* 0x3f800000ff067424 */ /* 0x000fe200078e00ff */
[----:B------:R-:W-:Y:S02]  /*db00*/  UISETP.NE.U32.AND UP0, UPT, UR10, URZ, UPT ;  /* 0x0000003f0a00728c */ /* 0x000fe4000bf05070 */
[----:B------:R-:W-:Y:S02]  /*db10*/  ULOP3.LUT UR36, UR36, 0x3fff, URZ, 0xc0, !UPT ;  /* 0x00003fff24247892 */ /* 0x000fe4000f8ec03f */
[----:B------:R-:W-:-:S02]  /*db20*/  UISETP.NE.AND.EX UP0, UPT, UR11, URZ, UPT, UP0 ;  /* 0x0000003f0b00728c */ /* 0x000fc4000bf05300 */
[----:B------:R-:W-:-:S04]  /*db30*/  ULOP3.LUT UR8, UR36, 0x10000, URZ, 0xfc, !UPT ;  /* 0x0001000024087892 */ /* 0x000fc8000f8efc3f */
[----:B------:R-:W-:Y:S01]  /*db40*/  UIMAD UR8, UR31, 0x600, UR8 ;  /* 0x000006001f0878a4 */ /* 0x000fe2000f8e0208 */
[----:B------:R-:W-:-:S03]  /*db50*/  PLOP3.LUT P1, PT, PT, PT, UP0, 0x80, 0x0 ;  /* 0x000000000000781c */ /* 0x000fc60003f2f008 */
[----:B------:R-:W-:Y:S01]  /*db60*/  UIADD3 UR4, UR8, 0x2, URZ ;  /* 0x0000000208047890 */ /* 0x000fe2000fffe03f */
[----:B------:R-:W-:Y:S02]  /*db70*/  @UP0 ULDC.64 UR12, c[0x0][0x9c8] ;  /* 0x00027200000c0ab9 */ /* 0x000fe40000000a00 */
[----:B------:R-:W-:-:S06]  /*db80*/  UMOV UR6, UR8 ;  /* 0x0000000800067c82 */ /* 0x000fcc0008000000 */
[----:B------:R-:W-:Y:S01]  /*db90*/  QGMMA.64x192x32.F32.E4M3.E4M3 R24, R196, gdesc[UR4], R24, gsb0 ;  /* 0x02e00004c4187df3 */ /* 0x000fe20008000818 */
[----:B------:R-:W-:Y:S01]  /*dba0*/  UMOV UR7, 0x40000040 ;  /* 0x4000004000077882 */ /* 0x000fe20000000000 */
[----:B------:R-:W-:Y:S01]  /*dbb0*/  UMOV UR6, UR4 ;  /* 0x0000000400067c82 */ /* 0x000fe20008000000 */
        /* <DEDUP_REMOVED lines=33> */
[----:B------:R-:W-:Y:S02]  /*ddd0*/  IMAD.MOV.U32 R5, RZ, RZ, RZ ;  /* 0x000000ffff057224 */ /* 0x000fe400078e00ff */
[----:B-1----:R-:W-:Y:S01]  /*dde0*/  FADD.FTZ R7, R8, R7 ;  /* 0x0000000708077221 */ /* 0x002fe20000010000 */
[----:B0-----:R-:W-:-:S04]  /*ddf0*/  FADD.FTZ R10, R9, R4 ;  /* 0x00000004090a7221 */ /* 0x001fc80000010000 */
[C---:B------:R-:W-:Y:S01]  /*de00*/  FSETP.NE.FTZ.AND P1, PT, R7.reuse, RZ, PT ;  /* 0x000000ff0700720b */ /* 0x040fe20003f35000 */
[----:B------:R-:W-:Y:S01]  /*de10*/  FMUL.FTZ R11, R7, 0.00390625 ;  /* 0x3b800000070b7820 */ /* 0x000fe20000410000 */
[----:B------:R-:W-:-:S04]  /*de20*/  FMUL.FTZ R13, R10, 0.00390625 ;  /* 0x3b8000000a0d7820 */ /* 0x000fc80000410000 */
        /* <DEDUP_REMOVED lines=26> */
.L_x_5022:
        /* <DEDUP_REMOVED lines=14> */
[----:B------:R-:W-:Y:S01]  /*e0b0*/  FMUL.FTZ R52, R65, R5 ;  /* 0x0000000541347220 */ /* 0x000fe20000410000 */
        /* <DEDUP_REMOVED lines=84> */
[----:B------:R-:W-:-:S08]  /*e600*/  FMUL.FTZ R115, R115, R9 ;  /* 0x0000000973737220 */ /* 0x000fd00000410000 */
.L_x_4944:
        /* <DEDUP_REMOVED lines=24> */
[----:B------:R-:W-:Y:S01]  /*e790*/  UIADD3 UR9, UR5, UR9, URZ ;  /* 0x0000000905097290 */ /* 0x000fe2000fffe03f */
[----:B------:R-:W-:Y:S01]  /*e7a0*/  LEA.HI R5, R4, R67, RZ, 0x7 ;  /* 0x0000004304057211 */ /* 0x000fe200078f38ff */
[----:B------:R-:W-:Y:S01]  /*e7b0*/  UIMAD UR8, UR41, UR11, UR8 ;  /* 0x0000000b290872a4 */ /* 0x000fe2000f8e0208 */
[----:B------:R-:W-:-:S02]  /*e7c0*/  SEL R132, R78, R79, P0 ;  /* 0x0000004f4e847207 */ /* 0x000fc40000000000 */
[----:B------:R-:W-:Y:S01]  /*e7d0*/  LOP3.LUT R6, R5, 0xffffff80, RZ, 0xc0, !PT ;  /* 0xffffff8005067812 */ /* 0x000fe200078ec0ff */
[----:B------:R-:W-:Y:S01]  /*e7e0*/  UIADD3 UR8, UR7, UR8, URZ ;  /* 0x0000000807087290 */ /* 0x000fe2000fffe03f */
[----:B------:R-:W-:Y:S02]  /*e7f0*/  SEL R82, R79, R78, P0 ;  /* 0x0000004e4f527207 */ /* 0x000fe40000000000 */
[----:B------:R-:W-:Y:S02]  /*e800*/  SEL R128, R86, R87, P0 ;  /* 0x0000005756807207 */ /* 0x000fe40000000000 */
[----:B------:R-:W-:Y:S01]  /*e810*/  SEL R78, R87, R86, P0 ;  /* 0x00000056574e7207 */ /* 0x000fe20000000000 */
[----:B------:R-:W-:Y:S01]  /*e820*/  IMAD.IADD R86, R67, 0x1, -R6 ;  /* 0x0000000143567824 */ /* 0x000fe200078e0a06 */
[----:B------:R-:W-:Y:S02]  /*e830*/  SEL R148, R56, R7, P0 ;  /* 0x0000000738947207 */ /* 0x000fe40000000000 */
[----:B------:R-:W-:-:S02]  /*e840*/  SEL R56, R7, R56, P0 ;  /* 0x0000003807387207 */ /* 0x000fc40000000000 */
[----:B------:R-:W-:Y:S02]  /*e850*/  SEL R144, R15, R58, P0 ;  /* 0x0000003a0f907207 */ /* 0x000fe40000000000 */
[----:B------:R-:W-:Y:S02]  /*e860*/  SHF.R.S32.HI R7, RZ, 0x1f, R86 ;  /* 0x0000001fff077819 */ /* 0x000fe40000011456 */
[----:B------:R-:W-:Y:S02]  /*e870*/  SEL R58, R58, R15, P0 ;  /* 0x0000000f3a3a7207 */ /* 0x000fe40000000000 */
[----:B------:R-:W-:Y:S02]  /*e880*/  SHF.R.S32.HI R15, RZ, 0x7, R5 ;  /* 0x00000007ff0f7819 */ /* 0x000fe40000011405 */
[----:B------:R-:W-:Y:S02]  /*e890*/  LEA.HI R6, R4, R67, RZ, 0x2 ;  /* 0x0000004304067211 */ /* 0x000fe400078f10ff */
[----:B------:R-:W-:-:S02]  /*e8a0*/  LEA.HI R31, R7, R86, RZ, 0x2 ;  /* 0x00000056071f7211 */ /* 0x000fc400078f10ff */
        /* <DEDUP_REMOVED lines=8> */
[----:B------:R-:W-:Y:S02]  /*e930*/  LOP3.LUT R38, R6, 0xfffffffc, RZ, 0xc0, !PT ;  /* 0xfffffffc06267812 */ /* 0x000fe400078ec0ff */
[--C-:B------:R-:W-:Y:S02]  /*e940*/  SHF.R.S32.HI R5, RZ, 0x2, R31.reuse ;  /* 0x00000002ff057819 */ /* 0x100fe4000001141f */
[----:B------:R-:W-:Y:S01]  /*e950*/  SHF.R.S32.HI R6, RZ, 0x1f, R31 ;  /* 0x0000001fff067819 */ /* 0x000fe2000001141f */
[----:B------:R-:W-:Y:S01]  /*e960*/  IMAD.IADD R67, R67, 0x1, -R38 ;  /* 0x0000000143437824 */ /* 0x000fe200078e0a26 */
[----:B------:R-:W-:Y:S02]  /*e970*/  LOP3.LUT R4, R4, 0x3fffffe, RZ, 0xc0, !PT ;  /* 0x03fffffe04047812 */ /* 0x000fe400078ec0ff */
[----:B------:R-:W-:-:S02]  /*e980*/  LEA.HI R6, R6, R5, RZ, 0x3 ;  /* 0x0000000506067211 */ /* 0x000fc400078f18ff */
[----:B------:R-:W-:Y:S01]  /*e990*/  SEL R180, R21, R20, P0 ;  /* 0x0000001415b47207 */ /* 0x000fe20000000000 */
[----:B------:R-:W-:Y:S01]  /*e9a0*/  IMAD.IADD R15, R15, 0x1, -R4 ;  /* 0x000000010f0f7824 */ /* 0x000fe200078e0a04 */
[----:B------:R-:W-:Y:S02]  /*e9b0*/  SEL R156, R104, R123, P0 ;  /* 0x0000007b689c7207 */ /* 0x000fe40000000000 */
[----:B------:R-:W-:Y:S02]  /*e9c0*/  SEL R52, R123, R104, P0 ;  /* 0x000000687b347207 */ /* 0x000fe40000000000 */
[----:B------:R-:W-:Y:S01]  /*e9d0*/  LOP3.LUT R4, R6, 0xfffffff8, RZ, 0xc0, !PT ;  /* 0xfffffff806047812 */ /* 0x000fe200078ec0ff */
[----:B------:R-:W-:Y:S01]  /*e9e0*/  IMAD.U32 R6, RZ, RZ, UR4 ;  /* 0x00000004ff067e24 */ /* 0x000fe2000f8e00ff */
[----:B------:R-:W-:Y:S01]  /*e9f0*/  SEL R21, R20, R21, P0 ;  /* 0x0000001514157207 */ /* 0x000fe20000000000 */
[----:B------:R-:W1:Y:S01]  /*ea00*/  S2UR UR4, SR_CTAID.Y ;  /* 0x00000000000479c3 */ /* 0x000e620000002600 */
[----:B------:R-:W-:Y:S01]  /*ea10*/  SEL R138, R54, R55, P0 ;  /* 0x00000037368a7207 */ /* 0x000fe20000000000 */
[----:B------:R-:W-:Y:S01]  /*ea20*/  IMAD.IADD R4, R5, 0x1, -R4 ;  /* 0x0000000105047824 */ /* 0x000fe200078e0a04 */
[----:B------:R-:W-:-:S02]  /*ea30*/  SEL R104, R55, R54, P0 ;  /* 0x0000003637687207 */ /* 0x000fc40000000000 */
[----:B------:R-:W-:Y:S02]  /*ea40*/  SEL R176, R24, R57, P0 ;  /* 0x0000003918b07207 */ /* 0x000fe40000000000 */
[----:B------:R-:W-:Y:S02]  /*ea50*/  SEL R20, R57, R24, P0 ;  /* 0x0000001839147207 */ /* 0x000fe40000000000 */
[----:B------:R-:W-:Y:S02]  /*ea60*/  SEL R54, R65, R68, P0 ;  /* 0x0000004441367207 */ /* 0x000fe40000000000 */
[----:B------:R-:W-:Y:S02]  /*ea70*/  LEA.HI R7, R7, R86, RZ, 0x5 ;  /* 0x0000005607077211 */ /* 0x000fe400078f28ff */
        /* <DEDUP_REMOVED lines=12> */
[----:B------:R-:W-:Y:S02]  /*eb40*/  SHF.R.S32.HI R7, RZ, 0x5, R7 ;  /* 0x00000005ff077819 */ /* 0x000fe40000011407 */
[----:B------:R-:W-:-:S02]  /*eb50*/  LEA.HI R5, R67, R67, RZ, 0x1 ;  /* 0x0000004343057211 */ /* 0x000fc400078f08ff */
        /* <DEDUP_REMOVED lines=22> */
[----:B------:R-:W3:Y:S01]  /*ecc0*/  LDC R109, c[0x0][0xbe8] ;  /* 0x0002fa00ff6d7b82 */ /* 0x000ee20000000800 */
[----:B------:R-:W-:-:S02]  /*ecd0*/  SEL R60, R43, R42, P0 ;  /* 0x0000002a2b3c7207 */ /* 0x000fc40000000000 */
[----:B------:R-:W-:Y:S02]  /*ece0*/  SEL R166, R84, R85, P0 ;  /* 0x0000005554a67207 */ /* 0x000fe40000000000 */
[----:B------:R-:W-:Y:S01]  /*ecf0*/  LOP3.LUT R42, R5, 0x1ffffffe, RZ, 0xc0, !PT ;  /* 0x1ffffffe052a7812 */ /* 0x000fe200078ec0ff */
[----:B------:R-:W-:Y:S01]  /*ed00*/  IMAD.U32 R5, RZ, RZ, UR7 ;  /* 0x00000007ff057e24 */ /* 0x000fe2000f8e00ff */
[----:B------:R-:W-:Y:S01]  /*ed10*/  SEL R152, R116, R117, P0 ;  /* 0x0000007574987207 */ /* 0x000fe20000000000 */
[----:B------:R-:W-:Y:S01]  /*ed20*/  IMAD.U32 R5, RZ, RZ, UR8 ;  /* 0x00000008ff057e24 */ /* 0x000fe2000f8e00ff */
[----:B------:R-:W-:Y:S01]  /*ed30*/  SEL R57, R117, R116, P0 ;  /* 0x0000007475397207 */ /* 0x000fe20000000000 */
[----:B------:R-:W-:Y:S01]  /*ed40*/  IMAD.IADD R42, R67, 0x1, -R42 ;  /* 0x00000001432a7824 */ /* 0x000fe200078e0a2a */
        /* <DEDUP_REMOVED lines=13> */
[----:B------:R-:W-:Y:S01]  /*ee20*/  IMAD R48, R42, 0x8, R15 ;  /* 0x000000082a307824 */ /* 0x000fe200078e020f */
[----:B------:R-:W-:Y:S02]  /*ee30*/  SEL R158, R100, R101, P0 ;  /* 0x00000065649e7207 */ /* 0x000fe40000000000 */
[----:B------:R-:W-:Y:S01]  /*ee40*/  SEL R49, R101, R100, P0 ;  /* 0x0000006465317207 */ /* 0x000fe20000000000 */
[----:B0-----:R-:W-:Y:S01]  /*ee50*/  IMAD R48, R29, 0x80, R48 ;  /* 0x000000801d307824 */ /* 0x001fe200078e0230 */
[----:B------:R-:W-:Y:S02]  /*ee60*/  SEL R154, R122, R105, P0 ;  /* 0x000000697a9a7207 */ /* 0x000fe40000000000 */
[----:B------:R-:W-:-:S02]  /*ee70*/  SEL R41, R105, R122, P0 ;  /* 0x0000007a69297207 */ /* 0x000fc40000000000 */
[----:B------:R-:W-:Y:S02]  /*ee80*/  SEL R122, R110, R111, P0 ;  /* 0x0000006f6e7a7207 */ /* 0x000fe40000000000 */
[----:B------:R-:W-:Y:S02]  /*ee90*/  SEL R79, R111, R110, P0 ;  /* 0x0000006e6f4f7207 */ /* 0x000fe40000000000 */
[----:B------:R-:W-:Y:S02]  /*eea0*/  SEL R95, R88, R69, P0 ;  /* 0x00000045585f7207 */ /* 0x000fe40000000000 */
[----:B------:R-:W-:Y:S02]  /*eeb0*/  SEL R126, R94, R89, P0 ;  /* 0x000000595e7e7207 */ /* 0x000fe40000000000 */
[----:B------:R-:W-:Y:S01]  /*eec0*/  SEL R87, R89, R94, P0 ;  /* 0x0000005e59577207 */ /* 0x000fe20000000000 */
[----:B------:R-:W-:Y:S01]  /*eed0*/  IMAD R94, R29, 0x80, R15 ;  /* 0x000000801d5e7824 */ /* 0x000fe200078e020f */
        /* <DEDUP_REMOVED lines=14> */
[----:B---3--:R-:W-:Y:S02]  /*efc0*/  ISETP.NE.AND P2, PT, R109, 0x1, PT ;  /* 0x000000016d00780c */ /* 0x008fe40003f45270 */
[----:B------:R-:W-:Y:S02]  /*efd0*/  SEL R64, R35, R64, P0 ;  /* 0x0000004023407207 */ /* 0x000fe40000000000 */
[----:B------:R-:W-:Y:S02]  /*efe0*/  SEL R96, R106, R107, P0 ;  /* 0x0000006b6a607207 */ /* 0x000fe40000000000 */
[----:B------:R-:W-:Y:S02]  /*eff0*/  SEL R85, R107, R106, P0 ;  /* 0x0000006a6b557207 */ /* 0x000fe40000000000 */
[----:B------:R-:W-:-:S02]  /*f000*/  SEL R83, R108, R83, P0 ;  /* 0x000000536c537207 */ /* 0x000fc40000000000 */
[----:B------:R-:W-:Y:S02]  /*f010*/  LOP3.LUT R31, R31, 0x7ffffffc, RZ, 0xc0, !PT ;  /* 0x7ffffffc1f1f7812 */ /* 0x000fe400078ec0ff */
[----:B------:R-:W-:-:S03]  /*f020*/  LOP3.LUT P1, RZ, R86, 0x3, RZ, 0xc0, !PT ;  /* 0x0000000356ff7812 */ /* 0x000fc6000782c0ff */
[----:B------:R-:W-:-:S04]  /*f030*/  IMAD.IADD R86, R86, 0x1, -R31 ;  /* 0x0000000156567824 */ /* 0x000fc800078e0a1f */
[----:B------:R-:W-:Y:S01]  /*f040*/  IMAD.SHL.U32 R86, R86, 0x2, RZ ;  /* 0x0000000256567824 */ /* 0x000fe200078e00ff */
        /* <DEDUP_REMOVED lines=34> */
[----:B------:R2:W-:Y:S04]  /*f270*/  SHFL.IDX PT, R121, R59, R68, 0x1c1f ;  /* 0x001c1f443b797589 */ /* 0x0005e800000e0000 */
        /* <DEDUP_REMOVED lines=8> */
[----:B------:R2:W-:Y:S04]  /*f300*/  SHFL.IDX PT, R126, R61, R68, 0x1c1f ;  /* 0x001c1f443d7e7589 */ /* 0x0005e800000e0000 */
[----:B------:R3:W-:Y:S04]  /*f310*/  SHFL.IDX PT, R128, R63, R68, 0x1c1f ;  /* 0x001c1f443f807589 */ /* 0x0007e800000e0000 */
[----:B------:R4:W-:Y:S01]  /*f320*/  SHFL.IDX PT, R125, R60, R68, 0x1c1f ;  /* 0x001c1f443c7d7589 */ /* 0x0009e200000e0000 */
[----:B--2---:R-:W-:-:S03]  /*f330*/  SEL R61, R114, R27, P0 ;  /* 0x0000001b723d7207 */ /* 0x004fc60000000000 */
[----:B------:R2:W-:Y:S01]  /*f340*/  SHFL.IDX PT, R105, R62, R68, 0x1c1f ;  /* 0x001c1f443e697589 */ /* 0x0005e200000e0000 */
[----:B---3--:R-:W-:-:S03]  /*f350*/  SEL R63, R27, R114, P0 ;  /* 0x000000721b3f7207 */ /* 0x008fc60000000000 */
[----:B------:R-:W-:Y:S01]  /*f360*/  SHFL.IDX PT, R71, R30, R9, 0x1c1f ;  /* 0x001c1f091e477589 */ /* 0x000fe200000e0000 */
[----:B0-----:R-:W-:Y:S02]  /*f370*/  SEL R27, R118, R13, P0 ;  /* 0x0000000d761b7207 */ /* 0x001fe40000000000 */
[----:B----4-:R-:W-:Y:S01]  /*f380*/  SEL R60, R115, R24, P0 ;  /* 0x00000018733c7207 */ /* 0x010fe20000000000 */
[----:B------:R-:W0:Y:S01]  /*f390*/  SHFL.IDX PT, R74, R19, R68, 0x1c1f ;  /* 0x001c1f44134a7589 */ /* 0x000e2200000e0000 */
[----:B--2---:R-:W-:-:S03]  /*f3a0*/  SEL R62, R24, R115, P0 ;  /* 0x00000073183e7207 */ /* 0x004fc60000000000 */
[----:B------:R-:W-:Y:S01]  /*f3b0*/  SHFL.IDX PT, R110, R178, R9, 0x1c1f ;  /* 0x001c1f09b26e7589 */ /* 0x000fe200000e0000 */
[----:B------:R-:W2:Y:S01]  /*f3c0*/  LDC.64 R114, c[0x0][0xbd8] ;  /* 0x0002f600ff727b82 */ /* 0x000ea20000000a00 */
[----:B------:R-:W-:Y:S02]  /*f3d0*/  SEL R24, R32, R119, P0 ;  /* 0x0000007720187207 */ /* 0x000fe40000000000 */
[----:B------:R-:W-:Y:S04]  /*f3e0*/  SHFL.IDX PT, R23, R23, R68, 0x1c1f ;  /* 0x001c1f4417177589 */ /* 0x000fe800000e0000 */
[----:B------:R-:W-:Y:S04]  /*f3f0*/  SHFL.IDX PT, R14, R124, R9, 0x1c1f ;  /* 0x001c1f097c0e7589 */ /* 0x000fe800000e0000 */
[----:B------:R-:W-:Y:S04]  /*f400*/  SHFL.IDX PT, R35, R156, R9, 0x1c1f ;  /* 0x001c1f099c237589 */ /* 0x000fe800000e0000 */
[----:B------:R-:W-:Y:S04]  /*f410*/  SHFL.IDX PT, R16, R52, R68, 0x1c1f ;  /* 0x001c1f4434107589 */ /* 0x000fe800000e0000 */
[----:B------:R3:W-:Y:S01]  /*f420*/  SHFL.IDX PT, R124, R56, R68, 0x1c1f ;  /* 0x001c1f44387c7589 */ /* 0x0007e200000e0000 */
[----:B0-----:R-:W-:-:S03]  /*f430*/  SEL R91, R71, R74, P0 ;  /* 0x0000004a475b7207 */ /* 0x001fc60000000000 */
[----:B------:R0:W-:Y:S04]  /*f440*/  SHFL.IDX PT, R123, R58, R68, 0x1c1f ;  /* 0x001c1f443a7b7589 */ /* 0x0001e800000e0000 */
[----:B------:R-:W-:Y:S01]  /*f450*/  SHFL.IDX PT, R73, R36, R9, 0x1c1f ;  /* 0x001c1f0924497589 */ /* 0x000fe200000e0000 */
[----:B---3--:R-:W-:-:S03]  /*f460*/  SEL R56, R26, R117, P0 ;  /* 0x000000751a387207 */ /* 0x008fc60000000000 */
[----:B------:R-:W-:Y:S01]  /*f470*/  SHFL.IDX PT, R107, R158, R9, 0x1c1f ;  /* 0x001c1f099e6b7589 */ /* 0x000fe200000e0000 */
[----:B0-----:R-:W-:-:S03]  /*f480*/  SEL R58, R117, R26, P0 ;  /* 0x0000001a753a7207 */ /* 0x001fc60000000000 */
[----:B------:R-:W-:Y:S01]  /*f490*/  SHFL.IDX PT, R0, R122, R9, 0x1c1f ;  /* 0x001c1f097a007589 */ /* 0x000fe200000e0000 */
[----:B------:R-:W-:Y:S02]  /*f4a0*/  SEL R26, R119, R32, P0 ;  /* 0x00000020771a7207 */ /* 0x000fe40000000000 */
[----:B------:R-:W1:Y:S01]  /*f4b0*/  LDC R119, c[0x0][0xc50] ;  /* 0x00031400ff777b82 */ /* 0x000e620000000800 */
[----:B------:R-:W-:Y:S04]  /*f4c0*/  SHFL.IDX PT, R18, R18, R68, 0x1c1f ;  /* 0x001c1f4412127589 */ /* 0x000fe800000e0000 */
[----:B------:R-:W0:Y:S04]  /*f4d0*/  SHFL.IDX PT, R12, R49, R68, 0x1c1f ;  /* 0x001c1f44310c7589 */ /* 0x000e2800000e0000 */
[----:B------:R-:W-:Y:S04]  /*f4e0*/  SHFL.IDX PT, R75, R180, R9, 0x1c1f ;  /* 0x001c1f09b44b7589 */ /* 0x000fe800000e0000 */
[----:B------:R-:W3:Y:S04]  /*f4f0*/  SHFL.IDX PT, R103, R148, R9, 0x1c1f ;  /* 0x001c1f0994677589 */ /* 0x000ee800000e0000 */
[----:B------:R0:W-:Y:S04]  /*f500*/  SHFL.IDX PT, R108, R21, R68, 0x1c1f ;  /* 0x001c1f44156c7589 */ /* 0x0001e800000e0000 */
[----:B------:R4:W-:Y:S04]  /*f510*/  SHFL.IDX PT, R122, R57, R68, 0x1c1f ;  /* 0x001c1f44397a7589 */ /* 0x0009e800000e0000 */
[----:B------:R5:W-:Y:S04]  /*f520*/  SHFL.IDX PT, R8, R96, R9, 0x1c1f ;  /* 0x001c1f0960087589 */ /* 0x000be800000e0000 */
[----:B------:R2:W-:Y:S01]  /*f530*/  SHFL.IDX PT, R52, R66, R68, 0x1c1f ;  /* 0x001c1f4442347589 */ /* 0x0005e200000e0000 */
[----:B0-----:R-:W-:-:S02]  /*f540*/  SEL R21, R107, R12, P0 ;  /* 0x0000000c6b157207 */ /* 0x001fc40000000000 */
[----:B----4-:R-:W-:Y:S01]  /*f550*/  SEL R57, R33, R116, P0 ;  /* 0x0000007421397207 */ /* 0x010fe20000000000 */
[----:B------:R-:W-:Y:S01]  /*f560*/  SHFL.IDX PT, R106, R154, R9, 0x1c1f ;  /* 0x001c1f099a6a7589 */ /* 0x000fe200000e0000 */
[----:B------:R-:W0:Y:S01]  /*f570*/  LDC.64 R116, c[0x0][0xb40] ;  /* 0x0002d000ff747b82 */ /* 0x000e220000000a00 */
[----:B-----5:R-:W-:Y:S02]  /*f580*/  SEL R96, R100, R101, P0 ;  /* 0x0000006564607207 */ /* 0x020fe40000000000 */
[----:B------:R-:W-:Y:S01]  /*f590*/  SEL R100, R101, R100, P0 ;  /* 0x0000006465647207 */ /* 0x000fe20000000000 */
[----:B------:R4:W-:Y:S01]  /*f5a0*/  SHFL.IDX PT, R10, R92, R9, 0x1c1f ;  /* 0x001c1f095c0a7589 */ /* 0x0009e200000e0000 */
[----:B------:R-:W-:Y:S02]  /*f5b0*/  SEL R101, R70, R67, P0 ;  /* 0x0000004346657207 */ /* 0x000fe40000000000 */
[----:B------:R-:W-:Y:S01]  /*f5c0*/  SEL R70, R111, R20, P0 ;  /* 0x000000146f467207 */ /* 0x000fe20000000000 */
[----:B------:R-:W5:Y:S01]  /*f5d0*/  SHFL.IDX PT, R41, R41, R68, 0x1c1f ;  /* 0x001c1f4429297589 */ /* 0x000f6200000e0000 */
[----:B--2---:R-:W-:-:S02]  /*f5e0*/  SEL R66, R20, R111, P0 ;  /* 0x0000006f14427207 */ /* 0x004fc40000000000 */
[----:B------:R-:W2:Y:S01]  /*f5f0*/  @P2 LDC R111, c[0x0][0xbec] ;  /* 0x0002fb00ff6f2b82 */ /* 0x000ea20000000800 */
[----:B------:R-:W-:Y:S01]  /*f600*/  SHFL.IDX PT, R19, R53, R68, 0x1c1f ;  /* 0x001c1f4435137589 */ /* 0x000fe200000e0000 */
[----:B------:R-:W-:Y:S02]  /*f610*/  SEL R20, R120, R17, P0 ;  /* 0x0000001178147207 */ /* 0x000fe40000000000 */
[----:B----4-:R-:W-:Y:S01]  /*f620*/  SEL R92, R88, R89, P0 ;  /* 0x00000059585c7207 */ /* 0x010fe20000000000 */
[----:B------:R-:W-:Y:S01]  /*f630*/  SHFL.IDX PT, R104, R104, R68, 0x1c1f ;  /* 0x001c1f4468687589 */ /* 0x000fe200000e0000 */
[----:B------:R-:W-:Y:S02]  /*f640*/  SEL R88, R89, R88, P0 ;  /* 0x0000005859587207 */ /* 0x000fe40000000000 */
[----:B------:R-:W-:Y:S01]  /*f650*/  SEL R89, R72, R69, P0 ;  /* 0x0000004548597207 */ /* 0x000fe20000000000 */
[----:B------:R4:W-:Y:S01]  /*f660*/  SHFL.IDX PT, R49, R64, R68, 0x1c1f ;  /* 0x001c1f4440317589 */ /* 0x0009e200000e0000 */
[----:B------:R-:W-:-:S02]  /*f670*/  SEL R69, R112, R25, P0 ;  /* 0x0000001970457207 */ /* 0x000fc40000000000 */
[----:B------:R-:W-:Y:S01]  /*f680*/  SEL R67, R23, R110, P0 ;  /* 0x0000006e17437207 */ /* 0x000fe20000000000 */
[----:B------:R-:W-:Y:S01]  /*f690*/  SHFL.IDX PT, R98, R98, R68, 0x1c1f ;  /* 0x001c1f4462627589 */ /* 0x000fe200000e0000 */
[----:B------:R-:W-:Y:S01]  /*f6a0*/  SEL R33, R35, R16, P0 ;  /* 0x0000001023217207 */ /* 0x000fe20000000000 */
[----:B0-----:R-:W-:Y:S01]  /*f6b0*/  IMAD.WIDE.U32 R4, R116, UR42, R4 ;  /* 0x0000002a74047c25 */ /* 0x001fe2000f8e0004 */
[----:B------:R-:W-:Y:S01]  /*f6c0*/  SEL R72, R73, R18, P0 ;  /* 0x0000001249487207 */ /* 0x000fe20000000000 */
[----:B------:R0:W-:Y:S01]  /*f6d0*/  SHFL.IDX PT, R53, R65, R68, 0x1c1f ;  /* 0x001c1f4441357589 */ /* 0x0001e200000e0000 */
[----:B------:R-:W-:Y:S02]  /*f6e0*/  SEL R35, R16, R35, P0 ;  /* 0x0000002310237207 */ /* 0x000fe40000000000 */
[----:B----4-:R-:W-:Y:S01]  /*f6f0*/  SEL R64, R22, R113, P0 ;  /* 0x0000007116407207 */ /* 0x010fe20000000000 */
[----:B------:R-:W-:Y:S01]  /*f700*/  SHFL.IDX PT, R82, R82, R68, 0x1c1f ;  /* 0x001c1f4452527589 */ /* 0x000fe200000e0000 */
[----:B---3--:R-:W-:-:S02]  /*f710*/  SEL R16, R124, R103, P0 ;  /* 0x000000677c107207 */ /* 0x008fc40000000000 */
[----:B-----5:R-:W-:Y:S01]  /*f720*/  SEL R32, R106, R41, P0 ;  /* 0x000000296a207207 */ /* 0x020fe20000000000 */
[----:B------:R-:W-:Y:S01]  /*f730*/  SHFL.IDX PT, R99, R99, R68, 0x1c1f ;  /* 0x001c1f4463637589 */ /* 0x000fe200000e0000 */
[----:B------:R-:W-:Y:S01]  /*f740*/  SEL R34, R41, R106, P0 ;  /* 0x0000006a29227207 */ /* 0x000fe20000000000 */
[----:B--2---:R-:W-:Y:S01]  /*f750*/  @P2 IMAD.HI.U32 R106, R48, R111, RZ ;  /* 0x0000006f306a2227 */ /* 0x004fe200078e00ff */
[----:B0-----:R-:W-:Y:S01]  /*f760*/  SEL R65, R25, R112, P0 ;  /* 0x0000007019417207 */ /* 0x001fe20000000000 */
[----:B------:R-:W-:Y:S01]  /*f770*/  SHFL.IDX PT, R78, R78, R68, 0x1c1f ;  /* 0x001c1f444e4e7589 */ /* 0x000fe200000e0000 */
[----:B------:R-:W-:Y:S01]  /*f780*/  SEL R25, R13, R118, P0 ;  /* 0x000000760d197207 */ /* 0x000fe20000000000 */
[----:B------:R-:W0:Y:S01]  /*f790*/  @P2 LDC R112, c[0x0][0xbf0] ;  /* 0x0002fc00ff702b82 */ /* 0x000e220000000800 */
[----:B------:R-:W-:Y:S01]  /*f7a0*/  SEL R13, R102, R121, P0 ;  /* 0x00000079660d7207 */ /* 0x000fe20000000000 */
[----:B------:R-:W-:Y:S01]  /*f7b0*/  SHFL.IDX PT, R95, R95, R68, 0x1c1f ;  /* 0x001c1f445f5f7589 */ /* 0x000fe200000e0000 */
[----:B------:R-:W-:-:S03]  /*f7c0*/  IMAD.MOV.U32 R111, RZ, RZ, R48 ;  /* 0x000000ffff6f7224 */ /* 0x000fc600078e0030 */
[----:B------:R-:W-:Y:S04]  /*f7d0*/  SHFL.IDX PT, R87, R87, R68, 0x1c1f ;  /* 0x001c1f4457577589 */ /* 0x000fe800000e0000 */
[----:B------:R-:W-:Y:S04]  /*f7e0*/  SHFL.IDX PT, R84, R84, R68, 0x1c1f ;  /* 0x001c1f4454547589 */ /* 0x000fe800000e0000 */
[----:B------:R-:W-:Y:S04]  /*f7f0*/  SHFL.IDX PT, R83, R83, R68, 0x1c1f ;  /* 0x001c1f4453537589 */ /* 0x000fe800000e0000 */
[----:B------:R-:W-:Y:S04]  /*f800*/  SHFL.IDX PT, R80, R80, R68, 0x1c1f ;  /* 0x001c1f4450507589 */ /* 0x000fe800000e0000 */
[----:B------:R-:W-:Y:S04]  /*f810*/  SHFL.IDX PT, R79, R79, R68, 0x1c1f ;  /* 0x001c1f444f4f7589 */ /* 0x000fe800000e0000 */
[----:B------:R-:W-:Y:S04]  /*f820*/  SHFL.IDX PT, R85, R85, R68, 0x1c1f ;  /* 0x001c1f4455557589 */ /* 0x000fe800000e0000 */
[----:B------:R2:W-:Y:S04]  /*f830*/  SHFL.IDX PT, R81, R81, R68, 0x1c1f ;  /* 0x001c1f4451517589 */ /* 0x0005e800000e0000 */
[----:B------:R-:W3:Y:S04]  /*f840*/  SHFL.IDX PT, R44, R44, R9, 0x1c1f ;  /* 0x001c1f092c2c7589 */ /* 0x000ee800000e0000 */
[----:B------:R-:W4:Y:S01]  /*f850*/  SHFL.IDX PT, R45, R152, R9, 0x1c1f ;  /* 0x001c1f09982d7589 */ /* 0x000f2200000e0000 */
[----:B--2---:R-:W-:-:S02]  /*f860*/  SEL R68, R113, R22, P0 ;  /* 0x0000001671447207 */ /* 0x004fc40000000000 */
[----:B------:R-:W-:Y:S01]  /*f870*/  SEL R22, R17, R120, P0 ;  /* 0x0000007811167207 */ /* 0x000fe20000000000 */
[----:B------:R-:W-:Y:S01]  /*f880*/  SHFL.IDX PT, R30, R144, R9, 0x1c1f ;  /* 0x001c1f09901e7589 */ /* 0x000fe200000e0000 */
[----:B------:R-:W2:Y:S01]  /*f890*/  @P2 LDC R113, c[0x0][0xbf0] ;  /* 0x0002fc00ff712b82 */ /* 0x000ea20000000800 */
[----:B------:R-:W-:Y:S01]  /*f8a0*/  SEL R17, R121, R102, P0 ;  /* 0x0000006679117207 */ /* 0x000fe20000000000 */
[----:B------:R-:W-:Y:S01]  /*f8b0*/  IMAD R102, R114, UR40, RZ ;  /* 0x0000002872667c24 */ /* 0x000fe2000f8e02ff */
[----:B------:R-:W5:Y:S04]  /*f8c0*/  SHFL.IDX PT, R31, R146, R9, 0x1c1f ;  /* 0x001c1f09921f7589 */ /* 0x000f6800000e0000 */
[----:B------:R-:W1:Y:S01]  /*f8d0*/  SHFL.IDX PT, R42, R140, R9, 0x1c1f ;  /* 0x001c1f098c2a7589 */ /* 0x000e6200000e0000 */
[----:B------:R-:W0:Y:S03]  /*f8e0*/  @P2 LDC R121, c[0x0][0xbec] ;  /* 0x0002fb00ff792b82 */ /* 0x000e260000000800 */
[----:B------:R-:W1:Y:S01]  /*f8f0*/  SHFL.IDX PT, R43, R142, R9, 0x1c1f ;  /* 0x001c1f098e2b7589 */ /* 0x000e6200000e0000 */
[----:B---3--:R-:W-:-:S03]  /*f900*/  SEL R40, R44, R19, P0 ;  /* 0x000000132c287207 */ /* 0x008fc60000000000 */
[----:B------:R-:W-:Y:S01]  /*f910*/  SHFL.IDX PT, R46, R46, R9, 0x1c1f ;  /* 0x001c1f092e2e7589 */ /* 0x000fe200000e0000 */
[----:B------:R-:W-:Y:S02]  /*f920*/  SEL R44, R19, R44, P0 ;  /* 0x0000002c132c7207 */ /* 0x000fe40000000000 */
[----:B----4-:R-:W-:Y:S01]  /*f930*/  SEL R41, R45, R122, P0 ;  /* 0x0000007a2d297207 */ /* 0x010fe20000000000 */
[----:B------:R-:W-:Y:S01]  /*f940*/  SHFL.IDX PT, R47, R138, R9, 0x1c1f ;  /* 0x001c1f098a2f7589 */ /* 0x000fe200000e0000 */
[----:B------:R-:W-:-:S03]  /*f950*/  SEL R45, R122, R45, P0 ;  /* 0x0000002d7a2d7207 */ /* 0x000fc60000000000 */
[----:B------:R-:W3:Y:S01]  /*f960*/  SHFL.IDX PT, R50, R50, R9, 0x1c1f ;  /* 0x001c1f0932327589 */ /* 0x000ee200000e0000 */
[----:B--2---:R-:W-:Y:S01]  /*f970*/  @P2 SHF.R.U32.HI R111, RZ, R113, R106 ;  /* 0x00000071ff6f2219 */ /* 0x004fe2000001166a */
[----:B------:R-:W-:Y:S02]  /*f980*/  IMAD.MOV.U32 R106, RZ, RZ, R4 ;  /* 0x000000ffff6a7224 */ /* 0x000fe400078e0004 */
[----:B------:R-:W2:Y:S01]  /*f990*/  SHFL.IDX PT, R51, R136, R9, 0x1c1f ;  /* 0x001c1f0988337589 */ /* 0x000ea200000e0000 */
[----:B------:R-:W-:Y:S01]  /*f9a0*/  IMAD.MOV.U32 R113, RZ, RZ, R48 ;  /* 0x000000ffff717224 */ /* 0x000fe200078e0030 */
[----:B-----5:R-:W-:Y:S02]  /*f9b0*/  SEL R19, R31, R126, P0 ;  /* 0x0000007e1f137207 */ /* 0x020fe40000000000 */
[----:B------:R-:W4:Y:S01]  /*f9c0*/  SHFL.IDX PT, R54, R54, R9, 0x1c1f ;  /* 0x001c1f0936367589 */ /* 0x000f2200000e0000 */
[----:B0-----:R-:W-:Y:S01]  /*f9d0*/  @P2 IMAD.HI.U32 R121, R48, R121, RZ ;  /* 0x0000007930792227 */ /* 0x001fe200078e00ff */
[----:B------:R-:W-:-:S02]  /*f9e0*/  SEL R31, R126, R31, P0 ;  /* 0x0000001f7e1f7207 */ /* 0x000fc40000000000 */
[----:B------:R-:W0:Y:S02]  /*f9f0*/  SHFL.IDX PT, R55, R134, R9, 0x1c1f ;  /* 0x001c1f0986377589 */ /* 0x000e2400000e0000 */
[----:B------:R-:W-:Y:S02]  /*fa00*/  @P2 SHF.R.U32.HI R113, RZ, R112, R121 ;  /* 0x00000070ff712219 */ /* 0x000fe40000011679 */
[----:B------:R-:W-:Y:S04]  /*fa10*/  SHFL.IDX PT, R36, R130, R9, 0x1c1f ;  /* 0x001c1f0982247589 */ /* 0x000fe800000e0000 */
[----:B------:R5:W-:Y:S02]  /*fa20*/  SHFL.IDX PT, R37, R132, R9, 0x1c1f ;  /* 0x001c1f0984257589 */ /* 0x000be400000e0000 */
[----:B-----5:R-:W-:-:S02]  /*fa30*/  SEL R9, R90, R11, P0 ;  /* 0x0000000b5a097207 */ /* 0x020fc40000000000 */
[----:B------:R-:W-:Y:S02]  /*fa40*/  SEL R11, R11, R90, P0 ;  /* 0x0000005a0b0b7207 */ /* 0x000fe40000000000 */
[----:B------:R-:W-:Y:S02]  /*fa50*/  SEL R90, R76, R77, P0 ;  /* 0x0000004d4c5a7207 */ /* 0x000fe40000000000 */
[----:B------:R-:W-:Y:S02]  /*fa60*/  SEL R76, R77, R76, P0 ;  /* 0x0000004c4d4c7207 */ /* 0x000fe40000000000 */
[----:B------:R-:W-:Y:S02]  /*fa70*/  SEL R77, R74, R71, P0 ;  /* 0x000000474a4d7207 */ /* 0x000fe40000000000 */
[----:B------:R-:W-:Y:S01]  /*fa80*/  SEL R71, R110, R23, P0 ;  /* 0x000000176e477207 */ /* 0x000fe20000000000 */
[----:B------:R-:W-:Y:S01]  /*fa90*/  IMAD R110, RZ, RZ, -UR41 ;  /* 0x80000029ff6e7e24 */ /* 0x000fe2000f8e02ff */
[----:B------:R-:W-:-:S02]  /*faa0*/  SEL R74, R18, R73, P0 ;  /* 0x00000049124a7207 */ /* 0x000fc40000000000 */
[----:B------:R-:W-:Y:S01]  /*fab0*/  SEL R23, R12, R107, P0 ;  /* 0x0000006b0c177207 */ /* 0x000fe20000000000 */
[----:B------:R-:W-:Y:S01]  /*fac0*/  IMAD R107, R115, UR42, R102 ;  /* 0x0000002a736b7c24 */ /* 0x000fe2000f8e0266 */
[----:B------:R-:W-:Y:S01]  /*fad0*/  SEL R73, R75, R108, P0 ;  /* 0x0000006c4b497207 */ /* 0x000fe20000000000 */
[----:B-1----:R-:W-:Y:S01]  /*fae0*/  IMAD R119, R119, R110, UR4 ;  /* 0x0000000477777e24 */ /* 0x002fe2000f8e026e */
[----:B------:R-:W-:Y:S01]  /*faf0*/  SEL R12, R103, R124, P0 ;  /* 0x0000007c670c7207 */ /* 0x000fe20000000000 */
[----:B------:R-:W-:Y:S01]  /*fb00*/  IMAD.WIDE.U32 R102, R114, UR42, R6 ;  /* 0x0000002a72667c25 */ /* 0x000fe2000f8e0006 */
[----:B------:R-:W-:Y:S01]  /*fb10*/  SEL R75, R108, R75, P0 ;  /* 0x0000004b6c4b7207 */ /* 0x000fe20000000000 */
[----:B------:R-:W-:Y:S01]  /*fb20*/  ULDC.64 UR4, c[0x0][0xbe0] ;  /* 0x0002f80000047ab9 */ /* 0x000fe20000000a00 */
[----:B------:R-:W-:Y:S01]  /*fb30*/  SHF.R.S32.HI R110, RZ, 0x1f, R119 ;  /* 0x0000001fff6e7819 */ /* 0x000fe20000011477 */
[----:B------:R-:W-:Y:S01]  /*fb40*/  IMAD R108, R116, UR40, RZ ;  /* 0x00000028746c7c24 */ /* 0x000fe2000f8e02ff */
[----:B------:R-:W-:Y:S01]  /*fb50*/  SEL R18, R30, R123, P0 ;  /* 0x0000007b1e127207 */ /* 0x000fe20000000000 */
[----:B------:R-:W-:Y:S01]  /*fb60*/  IMAD.IADD R103, R103, 0x1, R107 ;  /* 0x0000000167677824 */ /* 0x000fe200078e026b */
[----:B------:R-:W-:Y:S01]  /*fb70*/  SEL R6, R42, R125, P0 ;  /* 0x0000007d2a067207 */ /* 0x000fe20000000000 */
[----:B------:R-:W-:Y:S01]  /*fb80*/  IMAD R107, R117, UR42, R108 ;  /* 0x0000002a756b7c24 */ /* 0x000fe2000f8e026c */
[----:B------:R-:W-:-:S02]  /*fb90*/  SEL R7, R43, R128, P0 ;  /* 0x000000802b077207 */ /* 0x000fc40000000000 */
[----:B------:R-:W-:Y:S01]  /*fba0*/  SEL R30, R123, R30, P0 ;  /* 0x0000001e7b1e7207 */ /* 0x000fe20000000000 */
[----:B------:R-:W-:Y:S01]  /*fbb0*/  IMAD.IADD R107, R5, 0x1, R107 ;  /* 0x00000001056b7824 */ /* 0x000fe200078e026b */
[----:B------:R-:W-:Y:S01]  /*fbc0*/  SEL R42, R125, R42, P0 ;  /* 0x0000002a7d2a7207 */ /* 0x000fe20000000000 */
[----:B------:R-:W-:Y:S01]  /*fbd0*/  IMAD R5, R110, UR4, RZ ;  /* 0x000000046e057c24 */ /* 0x000fe2000f8e02ff */
[----:B------:R-:W-:Y:S01]  /*fbe0*/  SEL R43, R128, R43, P0 ;  /* 0x0000002b802b7207 */ /* 0x000fe20000000000 */
[----:B------:R-:W-:Y:S02]  /*fbf0*/  IMAD R110, R110, UR6, RZ ;  /* 0x000000066e6e7c24 */ /* 0x000fe4000f8e02ff */
[C---:B------:R-:W-:Y:S02]  /*fc00*/  IMAD R108, R119.reuse, UR5, R5 ;  /* 0x00000005776c7c24 */ /* 0x040fe4000f8e0205 */
[----:B------:R-:W-:Y:S01]  /*fc10*/  IMAD.WIDE.U32 R4, R119, UR4, R102 ;  /* 0x0000000477047c25 */ /* 0x000fe2000f8e0066 */
[----:B------:R-:W-:Y:S01]  /*fc20*/  SHF.R.S32.HI R103, RZ, 0x1f, R111 ;  /* 0x0000001fff677819 */ /* 0x000fe2000001146f */
[----:B------:R-:W-:-:S02]  /*fc30*/  ULDC.64 UR4, c[0x0][0xb30] ;  /* 0x0002cc0000047ab9 */ /* 0x000fc40000000a00 */
[----:B------:R-:W-:Y:S01]  /*fc40*/  IMAD R115, R119, UR7, R110 ;  /* 0x0000000777737c24 */ /* 0x000fe2000f8e026e */
[----:B------:R-:W-:Y:S01]  /*fc50*/  IADD3 R102, P2, R111, R4, RZ ;  /* 0x000000046f667210 */ /* 0x000fe20007f5e0ff */
[----:B------:R-:W-:Y:S01]  /*fc60*/  IMAD.MOV R111, RZ, RZ, -R111 ;  /* 0x000000ffff6f7224 */ /* 0x000fe200078e0a6f */
[----:B------:R-:W-:Y:S01]  /*fc70*/  SHF.R.S32.HI R4, RZ, 0x1f, R113 ;  /* 0x0000001fff047819 */ /* 0x000fe20000011471 */
[----:B------:R-:W-:Y:S01]  /*fc80*/  IMAD.WIDE.U32 R106, R119, UR6, R106 ;  /* 0x00000006776a7c25 */ /* 0x000fe2000f8e006a */
[----:B------:R-:W-:Y:S01]  /*fc90*/  IADD3.X R103, R103, R5, R108, P2, !PT ;  /* 0x0000000567677210 */ /* 0x000fe200017fe46c */
[----:B------:R-:W-:Y:S02]  /*fca0*/  ULDC.64 UR6, c[0x0][0xbc8] ;  /* 0x0002f20000067ab9 */ /* 0x000fe40000000a00 */
[----:B------:R-:W-:Y:S02]  /*fcb0*/  IMAD.MOV R110, RZ, RZ, -R113 ;  /* 0x000000ffff6e7224 */ /* 0x000fe400078e0a71 */
[----:B------:R-:W-:-:S02]  /*fcc0*/  IMAD R111, R109, R111, R48 ;  /* 0x0000006f6d6f7224 */ /* 0x000fc400078e0230 */
[----:B------:R-:W-:Y:S02]  /*fcd0*/  IMAD.IADD R107, R107, 0x1, R115 ;  /* 0x000000016b6b7824 */ /* 0x000fe400078e0273 */
[----:B------:R-:W-:Y:S02]  /*fce0*/  IMAD R4, R4, UR4, RZ ;  /* 0x0000000404047c24 */ /* 0x000fe4000f8e02ff */
[----:B------:R-:W-:Y:S01]  /*fcf0*/  IMAD R115, R109, R110, R48 ;  /* 0x0000006e6d737224 */ /* 0x000fe200078e0230 */
[----:B------:R-:W-:Y:S01]  /*fd00*/  SHF.R.S32.HI R48, RZ, 0x1f, R111 ;  /* 0x0000001fff307819 */ /* 0x000fe2000001146f */
[C---:B------:R-:W-:Y:S01]  /*fd10*/  IMAD R117, R113.reuse, UR5, R4 ;  /* 0x0000000571757c24 */ /* 0x040fe2000f8e0204 */
[----:B------:R-:W1:Y:S01]  /*fd20*/  S2UR UR5, SR_CgaCtaId ;  /* 0x00000000000579c3 */ /* 0x000e620000008800 */
[----:B------:R-:W-:Y:S01]  /*fd30*/  IMAD.WIDE.U32 R4, R113, UR4, R106 ;  /* 0x0000000471047c25 */ /* 0x000fe2000f8e006a */
[----:B------:R-:W-:Y:S01]  /*fd40*/  SHF.R.S32.HI R106, RZ, 0x1f, R115 ;  /* 0x0000001fff6a7819 */ /* 0x000fe20000011473 */
[----:B------:R-:W-:-:S02]  /*fd50*/  UMOV UR4, 0x400 ;  /* 0x0000040000047882 */ /* 0x000fc40000000000 */
[----:B------:R-:W-:Y:S02]  /*fd60*/  IMAD R48, R48, UR6, RZ ;  /* 0x0000000630307c24 */ /* 0x000fe4000f8e02ff */
[----:B------:R-:W-:Y:S02]  /*fd70*/  IMAD.IADD R5, R5, 0x1, R117 ;  /* 0x0000000105057824 */ /* 0x000fe400078e0275 */
[----:B------:R-:W-:Y:S02]  /*fd80*/  IMAD R106, R106, UR8, RZ ;  /* 0x000000086a6a7c24 */ /* 0x000fe4000f8e02ff */
[C---:B------:R-:W-:Y:S01]  /*fd90*/  IMAD R107, R111.reuse, UR7, R48 ;  /* 0x000000076f6b7c24 */ /* 0x040fe2000f8e0230 */
[----:B---3--:R-:W-:Y:S01]  /*fda0*/  SEL R48, R50, R49, P0 ;  /* 0x0000003132307207 */ /* 0x008fe20000000000 */
[----:B------:R-:W-:Y:S01]  /*fdb0*/  IMAD.WIDE.U32 R102, R111, UR6, R102 ;  /* 0x000000066f667c25 */ /* 0x000fe2000f8e0066 */
[----:B------:R-:W-:Y:S01]  /*fdc0*/  ULDC.64 UR6, c[0x0][0xba8] ;  /* 0x0002ea0000067ab9 */ /* 0x000fe20000000a00 */
[----:B------:R-:W-:-:S02]  /*fdd0*/  SEL R50, R49, R50, P0 ;  /* 0x0000003231327207 */ /* 0x000fc40000000000 */
[C---:B------:R-:W-:Y:S01]  /*fde0*/  IMAD.WIDE.U32 R110, R115.reuse, UR8, R4 ;  /* 0x00000008736e7c25 */ /* 0x040fe2000f8e0004 */
[----:B------:R-:W-:Y:S01]  /*fdf0*/  LEA R108, P2, R102, UR6, 0x2 ;  /* 0x00000006666c7c11 */ /* 0x000fe2000f8410ff */
[----:B------:R-:W-:Y:S01]  /*fe00*/  ULDC UR6, c[0x0][0xa88] ;  /* 0x0002a20000067ab9 */ /* 0x000fe20000000800 */
[----:B------:R-:W-:Y:S01]  /*fe10*/  SEL R4, R46, R105, P0 ;  /* 0x000000692e047207 */ /* 0x000fe20000000000 */
[----:B------:R-:W-:Y:S01]  /*fe20*/  IMAD R113, R115, UR9, R106 ;  /* 0x0000000973717c24 */ /* 0x000fe2000f8e026a */
[----:B------:R-:W-:Y:S01]  /*fe30*/  ULDC.64 UR8, c[0x0][0xb00] ;  /* 0x0002c00000087ab9 */ /* 0x000fe20000000a00 */
[----:B------:R-:W-:Y:S01]  /*fe40*/  IMAD.IADD R5, R103, 0x1, R107 ;  /* 0x0000000167057824 */ /* 0x000fe200078e026b */
[----:B------:R-:W-:Y:S01]  /*fe50*/  LEA R106, P3, R110, UR8, 0x2 ;  /* 0x000000086e6a7c11 */ /* 0x000fe2000f8610ff */
[----:B------:R-:W-:Y:S01]  /*fe60*/  IMAD.IADD R107, R111, 0x1, R113 ;  /* 0x000000016f6b7824 */ /* 0x000fe200078e0271 */
[----:B------:R-:W-:Y:S01]  /*fe70*/  SHFL.IDX PT, R112, R108, 0x1, 0x1c1f ;  /* 0x003c1f006c707f89 */ /* 0x000fe200000e0000 */
[----:B------:R-:W-:Y:S01]  /*fe80*/  SEL R46, R105, R46, P0 ;  /* 0x0000002e692e7207 */ /* 0x000fe20000000000 */
[----:B-1----:R-:W-:Y:S01]  /*fe90*/  ULEA UR4, UR5, UR4, 0x18 ;  /* 0x0000000405047291 */ /* 0x002fe2000f8ec03f */
[----:B------:R-:W-:Y:S01]  /*fea0*/  LEA.HI.X R114, R102, UR7, R5, 0x2, P2 ;  /* 0x0000000766727c11 */ /* 0x000fe200090f1405 */
[----:B------:R-:W-:Y:S01]  /*feb0*/  IMAD R105, R109, UR6, RZ ;  /* 0x000000066d697c24 */ /* 0x000fe2000f8e02ff */
[----:B------:R-:W-:Y:S01]  /*fec0*/  LEA.HI.X R107, R110, UR9, R107, 0x2, P3 ;  /* 0x000000096e6b7c11 */ /* 0x000fe200098f146b */
[----:B------:R-:W-:Y:S01]  /*fed0*/  UIADD3 UR4, UR4, 0x2a820, URZ ;  /* 0x0002a82004047890 */ /* 0x000fe2000fffe03f */
[----:B------:R-:W-:Y:S01]  /*fee0*/  SHFL.IDX PT, R110, R108, RZ, 0x1c1f ;  /* 0x001c1fff6c6e7589 */ /* 0x000fe200000e0000 */
[----:B------:R-:W-:-:S02]  /*fef0*/  SEL R5, R47, R104, P0 ;  /* 0x000000682f057207 */ /* 0x000fc40000000000 */
[----:B------:R-:W-:Y:S01]  /*ff00*/  SEL R47, R104, R47, P0 ;  /* 0x0000002f682f7207 */ /* 0x000fe20000000000 */
[----:B------:R-:W1:Y:S01]  /*ff10*/  SHFL.IDX PT, R111, R114, RZ, 0x1c1f ;  /* 0x001c1fff726f7589 */ /* 0x000e6200000e0000 */
[C---:B------:R-:W-:Y:S01]  /*ff20*/  VIADD R104, R94.reuse, 0x8 ;  /* 0x000000085e687836 */ /* 0x040fe20000000000 */
[CC--:B------:R-:W-:Y:S01]  /*ff30*/  ISETP.GE.OR P2, PT, R94.reuse, R105.reuse, P1 ;  /* 0x000000695e00720c */ /* 0x0c0fe20000f46670 */
[----:B------:R-:W-:Y:S01]  /*ff40*/  UPRMT UR4, URZ, 0x654, UR4 ;  /* 0x000006543f047896 */ /* 0x000fe20008000004 */
[----:B------:R-:W3:Y:S01]  /*ff50*/  SHFL.IDX PT, R113, R114, 0x1, 0x1c1f ;  /* 0x003c1f0072717f89 */ /* 0x000ee200000e0000 */
[-C--:B------:R-:W-:Y:S02]  /*ff60*/  ISETP.GE.AND P3, PT, R94, R105.reuse, PT ;  /* 0x000000695e00720c */ /* 0x080fe40003f66270 */
[----:B------:R-:W-:Y:S01]  /*ff70*/  ISETP.GE.OR P1, PT, R104, R105, P1 ;  /* 0x000000696800720c */ /* 0x000fe20000f26670 */
[----:B------:R0:W3:Y:S01]  /*ff80*/  SHFL.IDX PT, R102, R106, RZ, 0x1c1f ;  /* 0x001c1fff6a667589 */ /* 0x0000e200000e0000 */
[----:B--2---:R-:W-:-:S02]  /*ff90*/  SEL R49, R51, R52, P0 ;  /* 0x0000003433317207 */ /* 0x004fc40000000000 */
[----:B------:R-:W-:Y:S01]  /*ffa0*/  SEL R51, R52, R51, P0 ;  /* 0x0000003334337207 */ /* 0x000fe20000000000 */
[----:B------:R-:W-:Y:S01]  /*ffb0*/  SYNCS.ARRIVE.TRANS64.RED.A1T0 RZ, [UR4], RZ ;  /* 0x000000ffffff79a7 */ /* 0x000fe20008100404 */
[----:B------:R2:W2:Y:S01]  /*ffc0*/  SHFL.IDX PT, R103, R107, RZ, 0x1c1f ;  /* 0x001c1fff6b677589 */ /* 0x0004a200000e0000 */
[----:B----4-:R-:W-:Y:S02]  /*ffd0*/  SEL R52, R54, R53, P0 ;  /* 0x0000003536347207 */ /* 0x010fe40000000000 */
[----:B------:R-:W-:Y:S02]  /*ffe0*/  SEL R54, R53, R54, P0 ;  /* 0x0000003635367207 */ /* 0x000fe40000000000 */
[----:B0-----:R-:W-:Y:S02]  /*fff0*/  SEL R53, R55, R98, P0 ;  /* 0x0000006237357207 */ /* 0x001fe40000000000 */
[----:B------:R-:W-:Y:S01]  /*10000*/  SEL R55, R98, R55, P0 ;  /* 0x0000003762377207 */ /* 0x000fe20000000000 */
[----:B-1----:R0:W-:Y:S04]  /*10010*/  @!P2 ST.E desc[UR46][R110.64], R3 ;  /* 0x000000036e00a985 */ /* 0x0021e8000c10192e */
[----:B---3--:R0:W-:Y:S01]  /*10020*/  @!P1 ST.E desc[UR46][R112.64], R2 ;  /* 0x0000000270009985 */ /* 0x0081e2000c10192e */
[----:B------:R-:W-:Y:S05]  /*10030*/  @P3 BRA `(.L_x_5025) ;  /* 0x0000000800383947 */ /* 0x000fea0003800000 */
[C---:B0-----:R-:W-:Y:S01]  /*10040*/  VIADD R2, R86.reuse, 0x8 ;  /* 0x0000000856027836 */ /* 0x041fe20000000000 */
        /* <DEDUP_REMOVED lines=8> */
[----:B------:R-:W-:Y:S01]  /*100d0*/  ISETP.GE.AND P1, PT, R98, UR4, PT ;  /* 0x0000000462007c0c */ /* 0x000fe2000bf26270 */
[----:B------:R-:W-:Y:S01]  /*100e0*/  VIADD R114, R86, 0x30 ;  /* 0x0000003056727836 */ /* 0x000fe20000000000 */
[----:B------:R-:W-:-:S07]  /*100f0*/  ISETP.GE.AND P2, PT, R110, UR4, PT ;  /* 0x000000046e007c0c */ /* 0x000fce000bf46270 */
[----:B------:R-:W-:Y:S02]  /*10100*/  @!P5 LEA.HI R2, R2, R2, RZ, 0x1 ;  /* 0x000000020202d211 */ /* 0x000fe400078f08ff */
[----:B------:R-:W-:Y:S02]  /*10110*/  @!P3 LEA.HI R94, R94, R94, RZ, 0x1 ;  /* 0x0000005e5e5eb211 */ /* 0x000fe400078f08ff */
[----:B------:R-:W-:Y:S01]  /*10120*/  @!P5 LOP3.LUT R109, R2, 0xfffffffe, RZ, 0xc0, !PT ;  /* 0xfffffffe026dd812 */ /* 0x000fe200078ec0ff */
[--C-:B--2---:R-:W-:Y:S01]  /*10130*/  @!P4 IMAD.WIDE R2, R86, 0x4, R102.reuse ;  /* 0x000000045602c825 */ /* 0x104fe200078e0266 */
[----:B------:R-:W-:Y:S02]  /*10140*/  @!P3 LOP3.LUT R111, R94, 0xfffffffe, RZ, 0xc0, !PT ;  /* 0xfffffffe5e6fb812 */ /* 0x000fe400078ec0ff */
[----:B------:R-:W-:Y:S01]  /*10150*/  @!P1 LEA.HI R98, R98, R98, RZ, 0x1 ;  /* 0x0000006262629211 */ /* 0x000fe200078f08ff */
[----:B------:R-:W-:Y:S01]  /*10160*/  @!P5 IMAD.WIDE R108, R109, 0x4, R102 ;  /* 0x000000046d6cd825 */ /* 0x000fe200078e0266 */
[----:B------:R0:W-:Y:S01]  /*10170*/  @!P4 ST.E.64 desc[UR46][R2.64], R96 ;  /* 0x000000600200c985 */ /* 0x0001e2000c101b2e */
[----:B------:R-:W-:-:S02]  /*10180*/  ISETP.GE.AND P4, PT, R112, UR4, PT ;  /* 0x0000000470007c0c */ /* 0x000fc4000bf86270 */
[----:B------:R-:W-:Y:S01]  /*10190*/  @!P2 LEA.HI R110, R110, R110, RZ, 0x1 ;  /* 0x0000006e6e6ea211 */ /* 0x000fe200078f08ff */
[----:B------:R-:W-:Y:S01]  /*101a0*/  VIADD R94, R86, 0x38 ;  /* 0x00000038565e7836 */ /* 0x000fe20000000000 */
[----:B------:R-:W-:Y:S01]  /*101b0*/  @!P1 LOP3.LUT R113, R98, 0xfffffffe, RZ, 0xc0, !PT ;  /* 0xfffffffe62719812 */ /* 0x000fe200078ec0ff */
[----:B------:R-:W-:Y:S01]  /*101c0*/  VIADD R98, R86, 0x40 ;  /* 0x0000004056627836 */ /* 0x000fe20000000000 */
[----:B------:R1:W-:Y:S01]  /*101d0*/  @!P5 ST.E.64 desc[UR46][R108.64], R100 ;  /* 0x000000646c00d985 */ /* 0x0003e2000c101b2e */
[----:B------:R-:W-:Y:S02]  /*101e0*/  ISETP.GE.AND P5, PT, R114, UR4, PT ;  /* 0x0000000472007c0c */ /* 0x000fe4000bfa6270 */
[----:B------:R-:W-:Y:S01]  /*101f0*/  ISETP.GE.AND P6, PT, R94, UR4, PT ;  /* 0x000000045e007c0c */ /* 0x000fe2000bfc6270 */
[----:B0-----:R-:W-:-:S03]  /*10200*/  @!P3 IMAD.WIDE R2, R111, 0x4, R102 ;  /* 0x000000046f02b825 */ /* 0x001fc600078e0266 */
[----:B------:R-:W-:Y:S01]  /*10210*/  @!P4 LEA.HI R112, R112, R112, RZ, 0x1 ;  /* 0x000000707070c211 */ /* 0x000fe200078f08ff */
[--C-:B------:R-:W-:Y:S01]  /*10220*/  @!P1 IMAD.WIDE R96, R113, 0x4, R102.reuse ;  /* 0x0000000471609825 */ /* 0x100fe200078e0266 */
[----:B------:R0:W-:Y:S01]  /*10230*/  @!P3 ST.E.64 desc[UR46][R2.64], R92 ;  /* 0x0000005c0200b985 */ /* 0x0001e2000c101b2e */
[----:B------:R-:W-:Y:S02]  /*10240*/  ISETP.GE.AND P3, PT, R98, UR4, PT ;  /* 0x0000000462007c0c */ /* 0x000fe4000bf66270 */
[----:B-1----:R-:W-:Y:S01]  /*10250*/  @!P2 LOP3.LUT R101, R110, 0xfffffffe, RZ, 0xc0, !PT ;  /* 0xfffffffe6e65a812 */ /* 0x002fe200078ec0ff */
[----:B------:R-:W-:Y:S01]  /*10260*/  VIADD R108, R86, 0x48 ;  /* 0x00000048566c7836 */ /* 0x000fe20000000000 */
[----:B------:R-:W-:Y:S01]  /*10270*/  @!P4 LOP3.LUT R109, R112, 0xfffffffe, RZ, 0xc0, !PT ;  /* 0xfffffffe706dc812 */ /* 0x000fe200078ec0ff */
[----:B------:R1:W-:Y:S01]  /*10280*/  @!P1 ST.E.64 desc[UR46][R96.64], R88 ;  /* 0x0000005860009985 */ /* 0x0003e2000c101b2e */
[----:B------:R-:W-:Y:S01]  /*10290*/  @!P5 LEA.HI R114, R114, R114, RZ, 0x1 ;  /* 0x000000727272d211 */ /* 0x000fe200078f08ff */
[----:B------:R-:W-:Y:S01]  /*102a0*/  @!P2 IMAD.WIDE R100, R101, 0x4, R102 ;  /* 0x000000046564a825 */ /* 0x000fe200078e0266 */
[----:B------:R-:W-:-:S02]  /*102b0*/  ISETP.GE.AND P1, PT, R108, UR4, PT ;  /* 0x000000046c007c0c */ /* 0x000fc4000bf26270 */
[----:B------:R-:W-:Y:S02]  /*102c0*/  @!P6 LEA.HI R94, R94, R94, RZ, 0x1 ;  /* 0x0000005e5e5ee211 */ /* 0x000fe400078f08ff */
[----:B------:R2:W-:Y:S01]  /*102d0*/  @!P2 ST.E.64 desc[UR46][R100.64], R90 ;  /* 0x0000005a6400a985 */ /* 0x0005e2000c101b2e */
[----:B0-----:R-:W-:Y:S01]  /*102e0*/  VIADD R92, R86, 0x50 ;  /* 0x00000050565c7836 */ /* 0x001fe20000000000 */
[----:B------:R-:W-:Y:S01]  /*102f0*/  @!P3 LEA.HI R98, R98, R98, RZ, 0x1 ;  /* 0x000000626262b211 */ /* 0x000fe200078f08ff */
[----:B------:R-:W-:-:S03]  /*10300*/  @!P4 IMAD.WIDE R2, R109, 0x4, R102 ;  /* 0x000000046d02c825 */ /* 0x000fc600078e0266 */
[----:B------:R-:W-:Y:S01]  /*10310*/  ISETP.GE.AND P2, PT, R92, UR4, PT ;  /* 0x000000045c007c0c */ /* 0x000fe2000bf46270 */
[----:B-1----:R-:W-:Y:S01]  /*10320*/  VIADD R96, R86, 0x58 ;  /* 0x0000005856607836 */ /* 0x002fe20000000000 */
[----:B------:R0:W-:Y:S01]  /*10330*/  @!P4 ST.E.64 desc[UR46][R2.64], R76 ;  /* 0x0000004c0200c985 */ /* 0x0001e2000c101b2e */
[----:B------:R-:W-:Y:S01]  /*10340*/  @!P5 LOP3.LUT R89, R114, 0xfffffffe, RZ, 0xc0, !PT ;  /* 0xfffffffe7259d812 */ /* 0x000fe200078ec0ff */
[----:B------:R-:W-:Y:S01]  /*10350*/  VIADD R97, R86, 0x60 ;  /* 0x0000006056617836 */ /* 0x000fe20000000000 */
[----:B------:R-:W-:Y:S02]  /*10360*/  @!P3 LOP3.LUT R93, R98, 0xfffffffe, RZ, 0xc0, !PT ;  /* 0xfffffffe625db812 */ /* 0x000fe400078ec0ff */
[----:B------:R-:W-:Y:S01]  /*10370*/  ISETP.GE.AND P4, PT, R96, UR4, PT ;  /* 0x0000000460007c0c */ /* 0x000fe2000bf86270 */
[----:B------:R-:W-:Y:S01]  /*10380*/  @!P5 IMAD.WIDE R88, R89, 0x4, R102 ;  /* 0x000000045958d825 */ /* 0x000fe200078e0266 */
[----:B--2---:R-:W-:Y:S02]  /*10390*/  @!P6 LOP3.LUT R91, R94, 0xfffffffe, RZ, 0xc0, !PT ;  /* 0xfffffffe5e5be812 */ /* 0x004fe400078ec0ff */
[----:B------:R-:W-:-:S02]  /*103a0*/  @!P1 LEA.HI R108, R108, R108, RZ, 0x1 ;  /* 0x0000006c6c6c9211 */ /* 0x000fc400078f08ff */
[----:B------:R-:W-:Y:S01]  /*103b0*/  @!P2 LEA.HI R94, R92, R92, RZ, 0x1 ;  /* 0x0000005c5c5ea211 */ /* 0x000fe200078f08ff */
[--C-:B------:R-:W-:Y:S01]  /*103c0*/  @!P6 IMAD.WIDE R90, R91, 0x4, R102.reuse ;  /* 0x000000045b5ae825 */ /* 0x100fe200078e0266 */
[----:B------:R1:W-:Y:S01]  /*103d0*/  @!P5 ST.E.64 desc[UR46][R88.64], R72 ;  /* 0x000000485800d985 */ /* 0x0003e2000c101b2e */
[----:B0-----:R-:W-:Y:S02]  /*103e0*/  @!P1 LOP3.LUT R3, R108, 0xfffffffe, RZ, 0xc0, !PT ;  /* 0xfffffffe6c039812 */ /* 0x001fe400078ec0ff */
[--C-:B------:R-:W-:Y:S01]  /*103f0*/  @!P3 IMAD.WIDE R92, R93, 0x4, R102.reuse ;  /* 0x000000045d5cb825 */ /* 0x100fe200078e0266 */
[----:B------:R0:W-:Y:S01]  /*10400*/  @!P6 ST.E.64 desc[UR46][R90.64], R74 ;  /* 0x0000004a5a00e985 */ /* 0x0001e2000c101b2e */
[----:B------:R-:W-:Y:S02]  /*10410*/  @!P4 LEA.HI R96, R96, R96, RZ, 0x1 ;  /* 0x000000606060c211 */ /* 0x000fe400078f08ff */
[----:B------:R-:W-:Y:S01]  /*10420*/  @!P2 LOP3.LUT R77, R94, 0xfffffffe, RZ, 0xc0, !PT ;  /* 0xfffffffe5e4da812 */ /* 0x000fe200078ec0ff */
[----:B------:R2:W-:Y:S01]  /*10430*/  @!P3 ST.E.64 desc[UR46][R92.64], R70 ;  /* 0x000000465c00b985 */ /* 0x0005e2000c101b2e */
[----:B------:R-:W-:Y:S01]  /*10440*/  @!P1 IMAD.WIDE R2, R3, 0x4, R102 ;  /* 0x0000000403029825 */ /* 0x000fe200078e0266 */
[----:B------:R-:W-:-:S03]  /*10450*/  ISETP.GE.AND P3, PT, R97, UR4, PT ;  /* 0x0000000461007c0c */ /* 0x000fc6000bf66270 */
[----:B------:R-:W-:Y:S01]  /*10460*/  VIADD R76, R86, 0x78 ;  /* 0x00000078564c7836 */ /* 0x000fe20000000000 */
[----:B------:R3:W-:Y:S01]  /*10470*/  @!P1 ST.E.64 desc[UR46][R2.64], R66 ;  /* 0x0000004202009985 */ /* 0x0007e2000c101b2e */
[----:B-1----:R-:W-:-:S03]  /*10480*/  @!P2 IMAD.WIDE R72, R77, 0x4, R102 ;  /* 0x000000044d48a825 */ /* 0x002fc600078e0266 */
[----:B------:R-:W-:Y:S01]  /*10490*/  ISETP.GE.AND P5, PT, R76, UR4, PT ;  /* 0x000000044c007c0c */ /* 0x000fe2000bfa6270 */
[C---:B0-----:R-:W-:Y:S01]  /*104a0*/  VIADD R74, R86.reuse, 0x68 ;  /* 0x00000068564a7836 */ /* 0x041fe20000000000 */
[----:B------:R0:W-:Y:S01]  /*104b0*/  @!P2 ST.E.64 desc[UR46][R72.64], R68 ;  /* 0x000000444800a985 */ /* 0x0001e2000c101b2e */
[----:B------:R-:W-:Y:S01]  /*104c0*/  VIADD R75, R86, 0x70 ;  /* 0x00000070564b7836 */ /* 0x000fe20000000000 */
[----:B--2---:R-:W-:Y:S01]  /*104d0*/  @!P4 LOP3.LUT R71, R96, 0xfffffffe, RZ, 0xc0, !PT ;  /* 0xfffffffe6047c812 */ /* 0x004fe200078ec0ff */
[----:B------:R-:W-:Y:S01]  /*104e0*/  VIADD R70, R86, 0x80 ;  /* 0x0000008056467836 */ /* 0x000fe20000000000 */
[----:B------:R-:W-:Y:S01]  /*104f0*/  ISETP.GE.AND P1, PT, R74, UR4, PT ;  /* 0x000000044a007c0c */ /* 0x000fe2000bf26270 */
[----:B------:R-:W-:Y:S01]  /*10500*/  VIADD R77, R86, 0x88 ;  /* 0x00000088564d7836 */ /* 0x000fe20000000000 */
[----:B------:R-:W-:Y:S01]  /*10510*/  ISETP.GE.AND P6, PT, R75, UR4, PT ;  /* 0x000000044b007c0c */ /* 0x000fe2000bfc6270 */
[----:B---3--:R-:W-:Y:S01]  /*10520*/  @!P4 IMAD.WIDE R2, R71, 0x4, R102 ;  /* 0x000000044702c825 */ /* 0x008fe200078e0266 */
[----:B------:R-:W-:-:S02]  /*10530*/  ISETP.GE.AND P2, PT, R70, UR4, PT ;  /* 0x0000000446007c0c */ /* 0x000fc4000bf46270 */
[----:B------:R-:W-:Y:S02]  /*10540*/  @!P3 LEA.HI R97, R97, R97, RZ, 0x1 ;  /* 0x000000616161b211 */ /* 0x000fe400078f08ff */
[----:B------:R1:W-:Y:S01]  /*10550*/  @!P4 ST.E.64 desc[UR46][R2.64], R64 ;  /* 0x000000400200c985 */ /* 0x0003e2000c101b2e */
[----:B------:R-:W-:Y:S02]  /*10560*/  ISETP.GE.AND P4, PT, R77, UR4, PT ;  /* 0x000000044d007c0c */ /* 0x000fe4000bf86270 */
[----:B------:R-:W-:Y:S02]  /*10570*/  @!P3 LOP3.LUT R67, R97, 0xfffffffe, RZ, 0xc0, !PT ;  /* 0xfffffffe6143b812 */ /* 0x000fe400078ec0ff */
[----:B------:R-:W-:Y:S02]  /*10580*/  @!P1 LEA.HI R74, R74, R74, RZ, 0x1 ;  /* 0x0000004a4a4a9211 */ /* 0x000fe400078f08ff */
[----:B------:R-:W-:Y:S01]  /*10590*/  @!P6 LEA.HI R75, R75, R75, RZ, 0x1 ;  /* 0x0000004b4b4be211 */ /* 0x000fe200078f08ff */
[----:B------:R-:W-:Y:S01]  /*105a0*/  @!P3 IMAD.WIDE R66, R67, 0x4, R102 ;  /* 0x000000044342b825 */ /* 0x000fe200078e0266 */
[----:B------:R-:W-:-:S02]  /*105b0*/  @!P5 LEA.HI R76, R76, R76, RZ, 0x1 ;  /* 0x0000004c4c4cd211 */ /* 0x000fc400078f08ff */
[----:B0-----:R-:W-:Y:S02]  /*105c0*/  @!P1 LOP3.LUT R69, R74, 0xfffffffe, RZ, 0xc0, !PT ;  /* 0xfffffffe4a459812 */ /* 0x001fe400078ec0ff */
[----:B------:R-:W-:Y:S01]  /*105d0*/  @!P2 LEA.HI R70, R70, R70, RZ, 0x1 ;  /* 0x000000464646a211 */ /* 0x000fe200078f08ff */
[----:B------:R0:W-:Y:S01]  /*105e0*/  @!P3 ST.E.64 desc[UR46][R66.64], R60 ;  /* 0x0000003c4200b985 */ /* 0x0001e2000c101b2e */
[----:B------:R-:W-:Y:S01]  /*105f0*/  @!P6 LOP3.LUT R75, R75, 0xfffffffe, RZ, 0xc0, !PT ;  /* 0xfffffffe4b4be812 */ /* 0x000fe200078ec0ff */
[--C-:B------:R-:W-:Y:S01]  /*10600*/  @!P1 IMAD.WIDE R68, R69, 0x4, R102.reuse ;  /* 0x0000000445449825 */ /* 0x100fe200078e0266 */
[----:B------:R-:W-:Y:S02]  /*10610*/  @!P4 LEA.HI R77, R77, R77, RZ, 0x1 ;  /* 0x0000004d4d4dc211 */ /* 0x000fe400078f08ff */
[----:B-1----:R-:W-:Y:S01]  /*10620*/  @!P5 LOP3.LUT R65, R76, 0xfffffffe, RZ, 0xc0, !PT ;  /* 0xfffffffe4c41d812 */ /* 0x002fe200078ec0ff */
[--C-:B------:R-:W-:Y:S01]  /*10630*/  @!P6 IMAD.WIDE R2, R75, 0x4, R102.reuse ;  /* 0x000000044b02e825 */ /* 0x100fe200078e0266 */
[----:B------:R-:W-:Y:S01]  /*10640*/  @!P2 LOP3.LUT R71, R70, 0xfffffffe, RZ, 0xc0, !PT ;  /* 0xfffffffe4647a812 */ /* 0x000fe200078ec0ff */
[----:B------:R1:W-:Y:S01]  /*10650*/  @!P1 ST.E.64 desc[UR46][R68.64], R62 ;  /* 0x0000003e44009985 */ /* 0x0003e2000c101b2e */
[----:B------:R-:W-:Y:S01]  /*10660*/  @!P4 LOP3.LUT R77, R77, 0xfffffffe, RZ, 0xc0, !PT ;  /* 0xfffffffe4d4dc812 */ /* 0x000fe200078ec0ff */
[----:B------:R-:W-:-:S02]  /*10670*/  @!P5 IMAD.WIDE R64, R65, 0x4, R102 ;  /* 0x000000044140d825 */ /* 0x000fc400078e0266 */
[----:B------:R2:W-:Y:S02]  /*10680*/  @!P6 ST.E.64 desc[UR46][R2.64], R58 ;  /* 0x0000003a0200e985 */ /* 0x0005e4000c101b2e */
[--C-:B0-----:R-:W-:Y:S02]  /*10690*/  @!P2 IMAD.WIDE R60, R71, 0x4, R102.reuse ;  /* 0x00000004473ca825 */ /* 0x101fe400078e0266 */
[----:B------:R-:W-:Y:S02]  /*106a0*/  @!P5 ST.E.64 desc[UR46][R64.64], R56 ;  /* 0x000000384000d985 */ /* 0x000fe4000c101b2e */
[C---:B------:R-:W-:Y:S02]  /*106b0*/  VIADD R66, R86.reuse, 0x90 ;  /* 0x0000009056427836 */ /* 0x040fe40000000000 */
[----:B------:R-:W-:Y:S01]  /*106c0*/  VIADD R67, R86, 0x98 ;  /* 0x0000009856437836 */ /* 0x000fe20000000000 */
[----:B------:R-:W-:Y:S01]  /*106d0*/  @!P2 ST.E.64 desc[UR46][R60.64], R26 ;  /* 0x0000001a3c00a985 */ /* 0x000fe2000c101b2e */
[----:B-1----:R-:W-:Y:S01]  /*106e0*/  @!P4 IMAD.WIDE R62, R77, 0x4, R102 ;  /* 0x000000044d3ec825 */ /* 0x002fe200078e0266 */
[----:B------:R-:W-:-:S02]  /*106f0*/  ISETP.GE.AND P1, PT, R66, UR4, PT ;  /* 0x0000000442007c0c */ /* 0x000fc4000bf26270 */
[----:B------:R-:W-:Y:S01]  /*10700*/  ISETP.GE.AND P2, PT, R67, UR4, PT ;  /* 0x0000000443007c0c */ /* 0x000fe2000bf46270 */
[C---:B------:R-:W-:Y:S01]  /*10710*/  VIADD R68, R86.reuse, 0xa0 ;  /* 0x000000a056447836 */ /* 0x040fe20000000000 */
[----:B------:R0:W-:Y:S01]  /*10720*/  @!P4 ST.E.64 desc[UR46][R62.64], R24 ;  /* 0x000000183e00c985 */ /* 0x0001e2000c101b2e */
[C---:B------:R-:W-:Y:S02]  /*10730*/  VIADD R69, R86.reuse, 0xa8 ;  /* 0x000000a856457836 */ /* 0x040fe40000000000 */
[----:B--2---:R-:W-:Y:S01]  /*10740*/  VIADD R3, R86, 0xb8 ;  /* 0x000000b856037836 */ /* 0x004fe20000000000 */
        /* <DEDUP_REMOVED lines=13> */
[----:B------:R-:W-:Y:S02]  /*10820*/  @!P3 LOP3.LUT R27, R68, 0xfffffffe, RZ, 0xc0, !PT ;  /* 0xfffffffe441bb812 */ /* 0x000fe400078ec0ff */
        /* <DEDUP_REMOVED lines=15> */
.L_x_5025:
[----:B------:R-:W-:Y:S05]  /*10920*/  BSYNC B0 ;  /* 0x0000000000007941 */ /* 0x000fea0003800000 */
.L_x_5024:
[----:B------:R-:W-:Y:S01]  /*10930*/  ISETP.GE.AND P1, PT, R104, R105, PT ;  /* 0x000000696800720c */ /* 0x000fe20003f26270 */
[----:B01----:R0:W1:Y:S01]  /*10940*/  SHFL.IDX PT, R3, R107, 0x1, 0x1c1f ;  /* 0x003c1f006b037f89 */ /* 0x00306200000e0000 */
[----:B------:R-:W-:Y:S02]  /*10950*/  SEL R21, R28, R87, P0 ;  /* 0x000000571c157207 */ /* 0x000fe40000000000 */
[----:B------:R-:W-:Y:S01]  /*10960*/  SEL R23, R87, R28, P0 ;  /* 0x0000001c57177207 */ /* 0x000fe20000000000 */
[----:B------:R0:W3:Y:S01]  /*10970*/  SHFL.IDX PT, R2, R106, 0x1, 0x1c1f ;  /* 0x003c1f006a027f89 */ /* 0x0000e200000e0000 */
        /* <DEDUP_REMOVED lines=20> */
[----:B01-3--:R-:W-:Y:S06]  /*10ac0*/  @P1 BRA `(.L_x_4936) ;  /* 0x0000005400081947 */ /* 0x00bfec0003800000 */
        /* <DEDUP_REMOVED lines=27> */
[----:B0-----:R-:W-:-:S04]  /*10c80*/  @!P1 IMAD.WIDE R12, R35, 0x4, R2 ;  /* 0x00000004230c9825 */ /* 0x001fc800078e0202 */
        /* <DEDUP_REMOVED lines=13> */
[----:B-1----:R-:W-:Y:S01]  /*10d60*/  @!P4 LOP3.LUT R19, R61, 0xfffffffe, RZ, 0xc0, !PT ;  /* 0xfffffffe3d13c812 */ /* 0x002fe200078ec0ff */
[--C-:B------:R-:W-:Y:S01]  /*10d70*/  @!P3 IMAD.WIDE R16, R17, 0x4, R2.reuse ;  /* 0x000000041110b825 */ /* 0x100fe200078e0202 */
[----:B------:R-:W-:Y:S01]  /*10d80*/  @!P5 LEA.HI R0, R0, R0, RZ, 0x1 ;  /* 0x000000000000d211 */ /* 0x000fe200078f08ff */
[----:B------:R0:W-:Y:S02]  /*10d90*/  @!P2 ST.E.64 desc[UR46][R12.64], R6 ;  /* 0x000000060c00a985 */ /* 0x0001e4000c101b2e */
[----:B---3--:R-:W-:Y:S01]  /*10da0*/  VIADD R30, R86, 0x50 ;  /* 0x00000050561e7836 */ /* 0x008fe20000000000 */
[----:B------:R-:W-:Y:S01]  /*10db0*/  @!P5 LOP3.LUT R31, R0, 0xfffffffe, RZ, 0xc0, !PT ;  /* 0xfffffffe001fd812 */ /* 0x000fe200078ec0ff */
[----:B------:R-:W-:Y:S01]  /*10dc0*/  @!P4 IMAD.WIDE R18, R19, 0x4, R2 ;  /* 0x000000041312c825 */ /* 0x000fe200078e0202 */
[----:B------:R-:W-:Y:S01]  /*10dd0*/  @!P0 LEA.HI R59, R59, R59, RZ, 0x1 ;  /* 0x0000003b3b3b8211 */ /* 0x000fe200078f08ff */
[----:B------:R1:W-:Y:S01]  /*10de0*/  @!P3 ST.E.64 desc[UR46][R16.64], R42 ;  /* 0x0000002a1000b985 */ /* 0x0003e2000c101b2e */
[----:B------:R-:W-:Y:S01]  /*10df0*/  ISETP.GE.AND P2, PT, R30, UR4, PT ;  /* 0x000000041e007c0c */ /* 0x000fe2000bf46270 */
[C---:B------:R-:W-:Y:S01]  /*10e00*/  VIADD R0, R86.reuse, 0x58 ;  /* 0x0000005856007836 */ /* 0x040fe20000000000 */
[----:B------:R-:W-:Y:S01]  /*10e10*/  @!P0 LOP3.LUT R59, R59, 0xfffffffe, RZ, 0xc0, !PT ;  /* 0xfffffffe3b3b8812 */ /* 0x000fe200078ec0ff */
[----:B------:R3:W-:Y:S01]  /*10e20*/  @!P4 ST.E.64 desc[UR46][R18.64], R4 ;  /* 0x000000041200c985 */ /* 0x0007e2000c101b2e */
[----:B------:R-:W-:-:S02]  /*10e30*/  VIADD R32, R86, 0x60 ;  /* 0x0000006056207836 */ /* 0x000fc40000000000 */
[----:B------:R-:W-:Y:S01]  /*10e40*/  ISETP.GE.AND P3, PT, R0, UR4, PT ;  /* 0x0000000400007c0c */ /* 0x000fe2000bf66270 */
[--C-:B0-----:R-:W-:Y:S01]  /*10e50*/  @!P5 IMAD.WIDE R6, R31, 0x4, R2.reuse ;  /* 0x000000041f06d825 */ /* 0x101fe200078e0202 */
[----:B------:R-:W-:Y:S02]  /*10e60*/  @!P1 LOP3.LUT R13, R56, 0xfffffffe, RZ, 0xc0, !PT ;  /* 0xfffffffe380d9812 */ /* 0x000fe400078ec0ff */
[----:B------:R-:W-:Y:S02]  /*10e70*/  ISETP.GE.AND P4, PT, R32, UR4, PT ;  /* 0x0000000420007c0c */ /* 0x000fe4000bf86270 */
[----:B------:R0:W-:Y:S01]  /*10e80*/  @!P5 ST.E.64 desc[UR46][R6.64], R46 ;  /* 0x0000002e0600d985 */ /* 0x0001e2000c101b2e */
[----:B-1----:R-:W-:Y:S01]  /*10e90*/  VIADD R16, R86, 0x68 ;  /* 0x0000006856107836 */ /* 0x002fe20000000000 */
[----:B------:R-:W-:Y:S01]  /*10ea0*/  @!P2 LEA.HI R30, R30, R30, RZ, 0x1 ;  /* 0x0000001e1e1ea211 */ /* 0x000fe200078f08ff */
[----:B---3--:R-:W-:-:S03]  /*10eb0*/  @!P1 IMAD.WIDE R4, R13, 0x4, R2 ;  /* 0x000000040d049825 */ /* 0x008fc600078e0202 */
[----:B------:R-:W-:Y:S02]  /*10ec0*/  ISETP.GE.AND P5, PT, R16, UR4, PT ;  /* 0x0000000410007c0c */ /* 0x000fe4000bfa6270 */
[----:B------:R-:W-:Y:S01]  /*10ed0*/  @!P3 LEA.HI R0, R0, R0, RZ, 0x1 ;  /* 0x000000000000b211 */ /* 0x000fe200078f08ff */
[----:B------:R-:W-:Y:S01]  /*10ee0*/  VIADD R18, R86, 0x70 ;  /* 0x0000007056127836 */ /* 0x000fe20000000000 */
[----:B------:R1:W-:Y:S01]  /*10ef0*/  @!P1 ST.E.64 desc[UR46][R4.64], R48 ;  /* 0x0000003004009985 */ /* 0x0003e2000c101b2e */
[----:B------:R-:W-:Y:S01]  /*10f00*/  @!P0 IMAD.WIDE R12, R59, 0x4, R2 ;  /* 0x000000043b0c8825 */ /* 0x000fe200078e0202 */
[----:B------:R-:W-:Y:S02]  /*10f10*/  @!P3 LOP3.LUT R17, R0, 0xfffffffe, RZ, 0xc0, !PT ;  /* 0xfffffffe0011b812 */ /* 0x000fe400078ec0ff */
[----:B------:R-:W-:Y:S01]  /*10f20*/  ISETP.GE.AND P1, PT, R18, UR4, PT ;  /* 0x0000000412007c0c */ /* 0x000fe2000bf26270 */
[----:B------:R-:W-:Y:S01]  /*10f30*/  VIADD R19, R86, 0x78 ;  /* 0x0000007856137836 */ /* 0x000fe20000000000 */
[----:B------:R3:W-:Y:S01]  /*10f40*/  @!P0 ST.E.64 desc[UR46][R12.64], R50 ;  /* 0x000000320c008985 */ /* 0x0007e2000c101b2e */
[----:B0-----:R-:W-:Y:S01]  /*10f50*/  @!P2 LOP3.LUT R7, R30, 0xfffffffe, RZ, 0xc0, !PT ;  /* 0xfffffffe1e07a812 */ /* 0x001fe200078ec0ff */
[----:B------:R-:W-:Y:S01]  /*10f60*/  VIADD R30, R86, 0x80 ;  /* 0x00000080561e7836 */ /* 0x000fe20000000000 */
[----:B------:R-:W-:-:S02]  /*10f70*/  @!P4 LEA.HI R32, R32, R32, RZ, 0x1 ;  /* 0x000000202020c211 */ /* 0x000fc400078f08ff */
[----:B------:R-:W-:Y:S02]  /*10f80*/  ISETP.GE.AND P0, PT, R19, UR4, PT ;  /* 0x0000000413007c0c */ /* 0x000fe4000bf06270 */
[----:B------:R-:W-:Y:S01]  /*10f90*/  @!P5 LEA.HI R16, R16, R16, RZ, 0x1 ;  /* 0x000000101010d211 */ /* 0x000fe200078f08ff */
[----:B-1----:R-:W-:-:S03]  /*10fa0*/  @!P2 IMAD.WIDE R4, R7, 0x4, R2 ;  /* 0x000000040704a825 */ /* 0x002fc600078e0202 */
[----:B------:R-:W-:Y:S01]  /*10fb0*/  @!P1 LEA.HI R18, R18, R18, RZ, 0x1 ;  /* 0x0000001212129211 */ /* 0x000fe200078f08ff */
[--C-:B------:R-:W-:Y:S01]  /*10fc0*/  @!P3 IMAD.WIDE R6, R17, 0x4, R2.reuse ;  /* 0x000000041106b825 */ /* 0x100fe200078e0202 */
[----:B------:R-:W-:Y:S01]  /*10fd0*/  @!P5 LOP3.LUT R17, R16, 0xfffffffe, RZ, 0xc0, !PT ;  /* 0xfffffffe1011d812 */ /* 0x000fe200078ec0ff */
[----:B------:R0:W-:Y:S01]  /*10fe0*/  @!P2 ST.E.64 desc[UR46][R4.64], R52 ;  /* 0x000000340400a985 */ /* 0x0001e2000c101b2e */
[----:B---3--:R-:W-:Y:S02]  /*10ff0*/  @!P4 LOP3.LUT R13, R32, 0xfffffffe, RZ, 0xc0, !PT ;  /* 0xfffffffe200dc812 */ /* 0x008fe400078ec0ff */
        /* <DEDUP_REMOVED lines=19> */
[----:B---3--:R-:W-:Y:S01]  /*11130*/  @!P2 LOP3.LUT R13, R30, 0xfffffffe, RZ, 0xc0, !PT ;  /* 0xfffffffe1e0da812 */ /* 0x008fe200078ec0ff */
        /* <DEDUP_REMOVED lines=13> */
[----:B----4-:R-:W-:Y:S02]  /*11210*/  @!P3 LOP3.LUT R7, R18, 0xfffffffe, RZ, 0xc0, !PT ;  /* 0xfffffffe1207b812 */ /* 0x010fe400078ec0ff */
        /* <DEDUP_REMOVED lines=9> */
[----:B0-----:R-:W-:Y:S01]  /*112b0*/  @!P5 LOP3.LUT R21, R0, 0xfffffffe, RZ, 0xc0, !PT ;  /* 0xfffffffe0015d812 */ /* 0x001fe200078ec0ff */
[----:B------:R0:W-:Y:S01]  /*112c0*/  @!P3 ST.E.64 desc[UR46][R6.64], R22 ;  /* 0x000000160600b985 */ /* 0x0001e2000c101b2e */
[----:B------:R-:W-:Y:S01]  /*112d0*/  @!P6 LOP3.LUT R31, R31, 0xfffffffe, RZ, 0xc0, !PT ;  /* 0xfffffffe1f1fe812 */ /* 0x000fe200078ec0ff */
[----:B------:R-:W-:-:S02]  /*112e0*/  @!P4 IMAD.WIDE R4, R19, 0x4, R2 ;  /* 0x000000041304c825 */ /* 0x000fc400078e0202 */
[----:B------:R1:W-:Y:S02]  /*112f0*/  @!P1 ST.E.64 desc[UR46][R12.64], R26 ;  /* 0x0000001a0c009985 */ /* 0x0003e4000c101b2e */
[----:B------:R-:W-:Y:S02]  /*11300*/  @!P6 IMAD.WIDE R18, R31, 0x4, R2 ;  /* 0x000000041f12e825 */ /* 0x000fe400078e0202 */
        /* <DEDUP_REMOVED lines=8> */
[----:B-1----:R-:W-:-:S05]  /*11390*/  LOP3.LUT R5, R86, 0xfffffffe, RZ, 0xc0, !PT ;  /* 0xfffffffe56057812 */ /* 0x002fca00078ec0ff */
[----:B------:R-:W-:-:S05]  /*113a0*/  IMAD.WIDE R2, R5, 0x4, R2 ;  /* 0x0000000405027825 */ /* 0x000fca00078e0202 */
[----:B------:R0:W-:Y:S01]  /*113b0*/  ST.E.64 desc[UR46][R2.64], R10 ;  /* 0x0000000a02007985 */ /* 0x0001e2000c101b2e */
[----:B------:R-:W-:Y:S05]  /*113c0*/  BRA `(.L_x_4936) ;  /* 0x0000004800c87947 */ /* 0x000fea0003800000 */
.L_x_5023:
        /* <DEDUP_REMOVED lines=58> */
.L_x_4934:
        /* <DEDUP_REMOVED lines=18> */
.L_x_5026:
[----:B------:R-:W-:Y:S01]  /*11890*/  ULDC UR7, c[0x0][0xc50] ;  /* 0x0003140000077ab9 */ /* 0x000fe20000000800 */
[----:B------:R-:W-:Y:S01]  /*118a0*/  UMOV UR39, UR6 ;  /* 0x0000000600277c82 */ /* 0x000fe20008000000 */
[----:B------:R-:W-:-:S11]  /*118b0*/  UISETP.NE.AND UP0, UPT, UR7, 0x1, UPT ;  /* 0x000000010700788c */ /* 0x000fd6000bf05270 */
[----:B------:R-:W-:Y:S01]  /*118c0*/  @UP0 ULDC UR4, c[0x0][0xc54] ;  /* 0x0003150000040ab9 */ /* 0x000fe20000000800 */
[----:B------:R-:W-:Y:S01]  /*118d0*/  @UP0 ULDC UR8, c[0x0][0xc58] ;  /* 0x0003160000080ab9 */ /* 0x000fe20000000800 */
[----:B------:R-:W-:-:S04]  /*118e0*/  UIMAD.WIDE.U32 UR4, UR6, UR4, URZ ;  /* 0x00000004060472a5 */ /* 0x000fc8000f8e003f */
[----:B------:R-:W-:-:S12]  /*118f0*/  @UP0 USHF.R.U32.HI UR39, URZ, UR8, UR5 ;  /* 0x000000083f270299 */ /* 0x000fd80008011605 */
.L_x_5027:
        /* <DEDUP_REMOVED lines=53> */
.L_x_5030:
[----:B------:R-:W-:-:S11]  /*11c50*/  UISETP.NE.AND UP0, UPT, UR5, 0x1, UPT ;  /* 0x000000010500788c */ /* 0x000fd6000bf05270 */
[----:B------:R-:W-:Y:S02]  /*11c60*/  @UP0 ULDC.64 UR12, c[0x0][0x9e8] ;  /* 0x00027a00000c0ab9 */ /* 0x000fe40000000a00 */
[----:B------:R-:W-:-:S04]  /*11c70*/  UIMAD.WIDE.U32 UR6, UR8, UR12, URZ ;  /* 0x0000000c080672a5 */ /* 0x000fc8000f8e003f */
[----:B------:R-:W-:-:S12]  /*11c80*/  @UP0 USHF.R.U32.HI UR8, URZ, UR13, UR7 ;  /* 0x0000000d3f080299 */ /* 0x000fd80008011607 */
.L_x_5031:
[----:B------:R-:W-:-:S04]  /*11c90*/  UIMAD UR8, UR8, UR5, UR5 ;  /* 0x00000005080872a4 */ /* 0x000fc8000f8e0205 */
[----:B------:R-:W-:-:S04]  /*11ca0*/  UISETP.LT.AND UP0, UPT, UR4, UR8, UPT ;  /* 0x000000080400728c */ /* 0x000fc8000bf01270 */
[----:B------:R-:W-:-:S12]  /*11cb0*/  USEL UR4, UR4, UR8, UP0 ;  /* 0x0000000804047287 */ /* 0x000fd80008000000 */
.L_x_5029:
        /* <DEDUP_REMOVED lines=26> */
.L_x_5033:
[----:B------:R-:W-:-:S11]  /*11e60*/  UISETP.NE.AND UP0, UPT, UR5, 0x1, UPT ;  /* 0x000000010500788c */ /* 0x000fd6000bf05270 */
[----:B------:R-:W-:Y:S02]  /*11e70*/  @UP0 ULDC.64 UR10, c[0x0][0x9e8] ;  /* 0x00027a00000a0ab9 */ /* 0x000fe40000000a00 */
[----:B------:R-:W-:-:S04]  /*11e80*/  UIMAD.WIDE.U32 UR6, UR4, UR10, URZ ;  /* 0x0000000a040672a5 */ /* 0x000fc8000f8e003f */
[----:B------:R-:W-:-:S12]  /*11e90*/  @UP0 USHF.R.U32.HI UR4, URZ, UR11, UR7 ;  /* 0x0000000b3f040299 */ /* 0x000fd80008011607 */
.L_x_5034:
[----:B------:R-:W-:-:S04]  /*11ea0*/  UIMAD UR4, UR4, UR5, URZ ;  /* 0x00000005040472a4 */ /* 0x000fc8000f8e023f */
[----:B------:R-:W-:-:S04]  /*11eb0*/  UISETP.LT.AND UP0, UPT, UR8, UR4, UPT ;  /* 0x000000040800728c */ /* 0x000fc8000bf01270 */
[----:B------:R-:W-:-:S12]  /*11ec0*/  USEL UR8, UR8, UR4, !UP0 ;  /* 0x0000000408087287 */ /* 0x000fd8000c000000 */
.L_x_5032:
        /* <DEDUP_REMOVED lines=44> */
.L_x_5035:
        /* <DEDUP_REMOVED lines=33> */
.L_x_5036:
        /* <DEDUP_REMOVED lines=20> */
.L_x_5037:
        /* <DEDUP_REMOVED lines=20> */
.L_x_5038:
        /* <DEDUP_REMOVED lines=18> */
.L_x_5039:
[----:B------:R-:W0:Y:S01]  /*12740*/  LDC.64 R2, c[0x0][0x9f8] ;  /* 0x00027e00ff027b82 */ /* 0x000e220000000a00 */
[----:B------:R-:W-:-:S07]  /*12750*/  IMAD.MOV.U32 R28, RZ, RZ, R35 ;  /* 0x000000ffff1c7224 */ /* 0x000fce00078e0023 */
[----:B------:R-:W1:Y:S01]  /*12760*/  LDC R10, c[0x0][0x430] ;  /* 0x00010c00ff0a7b82 */ /* 0x000e620000000800 */
[C---:B------:R-:W-:Y:S01]  /*12770*/  IMAD.SHL.U32 R32, R26.reuse, 0x20, RZ ;  /* 0x000000201a207824 */ /* 0x040fe200078e00ff */
[----:B------:R-:W-:Y:S02]  /*12780*/  LOP3.LUT R7, R26, 0x7f, RZ, 0xc0, !PT ;  /* 0x0000007f1a077812 */ /* 0x000fe400078ec0ff */
[----:B------:R-:W-:Y:S02]  /*12790*/  LEA R6, R18, 0xffffff80, 0x7 ;  /* 0xffffff8012067811 */ /* 0x000fe400078e38ff */
[----:B------:R-:W-:Y:S01]  /*127a0*/  LOP3.LUT R16, R16, 0xffffffef, RZ, 0xc0, !PT ;  /* 0xffffffef10107812 */ /* 0x000fe200078ec0ff */
[----:B------:R-:W-:Y:S01]  /*127b0*/  IMAD.SHL.U32 R23, R26, 0x40, RZ ;  /* 0x000000401a177824 */ /* 0x000fe200078e00ff */
        /* <DEDUP_REMOVED lines=21> */
[----:B------:R-:W-:Y:S01]  /*12910*/  @!P0 IMAD.MOV.U32 R2, RZ, RZ, R11 ;  /* 0x000000ffff028224 */ /* 0x000fe200078e000b */
[----:B------:R-:W-:Y:S01]  /*12920*/  UMOV UR4, 0xffffffff ;  /* 0xffffffff00047882 */ /* 0x000fe20000000000 */
[----:B---3--:R-:W-:Y:S02]  /*12930*/  SHF.R.S32.HI R33, RZ, 0x1f, R28 ;  /* 0x0000001fff217819 */ /* 0x008fe4000001141c */
[----:B----4-:R-:W-:-:S04]  /*12940*/  @!P0 IMAD.WIDE.U32 R2, R28, R8, R2 ;  /* 0x000000081c028225 */ /* 0x010fc800078e0002 */
[----:B------:R-:W-:Y:S01]  /*12950*/  @!P0 IMAD R0, R33, R8, RZ ;  /* 0x0000000821008224 */ /* 0x000fe200078e02ff */
[----:B--2---:R-:W-:-:S03]  /*12960*/  @!P0 LEA R4, P1, R2, R4, 0x2 ;  /* 0x0000000402048211 */ /* 0x004fc600078210ff */
[----:B------:R-:W-:-:S04]  /*12970*/  @!P0 IMAD R9, R28, R9, R0 ;  /* 0x000000091c098224 */ /* 0x000fc800078e0200 */
[----:B------:R-:W-:-:S05]  /*12980*/  @!P0 IMAD.IADD R0, R3, 0x1, R9 ;  /* 0x0000000103008824 */ /* 0x000fca00078e0209 */
[----:B------:R-:W-:Y:S01]  /*12990*/  @!P0 LEA.HI.X R5, R2, R5, R0, 0x2, P1 ;  /* 0x0000000502058211 */ /* 0x000fe200008f1400 */
[----:B------:R-:W-:Y:S02]  /*129a0*/  IMAD.MOV.U32 R0, RZ, RZ, RZ ;  /* 0x000000ffff007224 */ /* 0x000fe400078e00ff */
[----:B------:R-:W-:Y:S01]  /*129b0*/  IMAD.MOV R2, RZ, RZ, -R11 ;  /* 0x000000ffff027224 */ /* 0x000fe200078e0a0b */
[----:B------:R-:W-:-:S03]  /*129c0*/  LOP3.LUT R3, R23, 0x180, RZ, 0xc0, !PT ;  /* 0x0000018017037812 */ /* 0x000fc600078ec0ff */
[----:B------:R0:W5:Y:S01]  /*129d0*/  @!P0 LDG.E R0, desc[UR46][R4.64] ;  /* 0x0000002e04008981 */ /* 0x000162000c1e1900 */
[----:B------:R-:W-:Y:S02]  /*129e0*/  R2P PR, R26, 0x6 ;  /* 0x000000061a007804 */ /* 0x000fe40000000000 */
[----:B------:R-:W-:Y:S01]  /*129f0*/  SHF.R.U32.HI R9, RZ, 0x5, R7 ;  /* 0x00000005ff097819 */ /* 0x000fe20000011607 */
[----:B0-----:R-:W-:Y:S01]  /*12a00*/  IMAD R4, R10, R2, R13 ;  /* 0x000000020a047224 */ /* 0x001fe200078e020d */
[----:B------:R-:W-:Y:S01]  /*12a10*/  SHF.R.U32.HI R2, RZ, 0x1, R26 ;  /* 0x00000001ff027819 */ /* 0x000fe2000001161a */
[----:B------:R-:W-:-:S03]  /*12a20*/  IMAD.MOV.U32 R10, RZ, RZ, 0x40 ;  /* 0x00000040ff0a7424 */ /* 0x000fc600078e00ff */
[----:B------:R-:W-:Y:S01]  /*12a30*/  LOP3.LUT R2, R3, 0x30, R2, 0xf8, !PT ;  /* 0x0000003003027812 */ /* 0x000fe200078ef802 */
[----:B------:R-:W-:-:S05]  /*12a40*/  IMAD.SHL.U32 R3, R26, 0x8, RZ ;  /* 0x000000081a037824 */ /* 0x000fca00078e00ff */
[----:B------:R-:W-:Y:S01]  /*12a50*/  LOP3.LUT R2, R2, 0x30, R3, 0x78, !PT ;  /* 0x0000003002027812 */ /* 0x000fe200078e7803 */
[----:B------:R-:W-:-:S05]  /*12a60*/  IMAD.SHL.U32 R3, R26, 0x80, RZ ;  /* 0x000000801a037824 */ /* 0x000fca00078e00ff */
[C---:B------:R-:W-:Y:S02]  /*12a70*/  LOP3.LUT R5, R3.reuse, 0x380, RZ, 0xc0, !PT ;  /* 0x0000038003057812 */ /* 0x040fe400078ec0ff */
[----:B------:R-:W-:Y:S01]  /*12a80*/  LOP3.LUT R8, R3, 0x400, RZ, 0xc0, !PT ;  /* 0x0000040003087812 */ /* 0x000fe200078ec0ff */
[----:B------:R-:W-:Y:S01]  /*12a90*/  IMAD.MOV.U32 R3, RZ, RZ, 0x20 ;  /* 0x00000020ff037424 */ /* 0x000fe200078e00ff */
[----:B------:R-:W-:-:S03]  /*12aa0*/  LOP3.LUT R5, R5, 0x10, R26, 0xf8, !PT ;  /* 0x0000001005057812 */ /* 0x000fc600078ef81a */
[----:B------:R-:W-:Y:S01]  /*12ab0*/  IMAD R31, R9, 0x800, R8 ;  /* 0x00000800091f7824 */ /* 0x000fe200078e0208 */
[----:B------:R-:W-:Y:S01]  /*12ac0*/  SEL R7, R3, 0xffffffe0, !P1 ;  /* 0xffffffe003077807 */ /* 0x000fe20004800000 */
[----:B------:R-:W-:Y:S01]  /*12ad0*/  IMAD.SHL.U32 R8, R26, 0x10, RZ ;  /* 0x000000101a087824 */ /* 0x000fe200078e00ff */
[----:B------:R-:W-:-:S03]  /*12ae0*/  SEL R3, R10, 0xffffffc0, !P2 ;  /* 0xffffffc00a037807 */ /* 0x000fc60005000000 */
[----:B------:R0:W-:Y:S04]  /*12af0*/  STL [R1], R7 ;  /* 0x0000000701007387 */ /* 0x0001e80000100800 */
[----:B------:R0:W-:Y:S01]  /*12b00*/  STL [R1+0x4], R3 ;  /* 0x0000040301007387 */ /* 0x0001e20000100800 */
[----:B------:R-:W-:Y:S05]  /*12b10*/  BRA.DIV UR4, `(.L_x_5040) ;  /* 0x0000003604d47947 */ /* 0x000fea000b800000 */
.L_x_5092:
[----:B------:R-:W-:Y:S01]  /*12b20*/  ULOP3.LUT UR4, UR43, 0x2, URZ, 0xfc, !UPT ;  /* 0x000000022b047892 */ /* 0x000fe2000f8efc3f */
[----:B------:R-:W-:Y:S02]  /*12b30*/  LOP3.LUT R30, R8, 0x30, RZ, 0xc0, !PT ;  /* 0x00000030081e7812 */ /* 0x000fe400078ec0ff */
[----:B------:R-:W-:Y:S02]  /*12b40*/  LOP3.LUT R16, R16, 0xfffffff7, RZ, 0xc0, !PT ;  /* 0xfffffff710107812 */ /* 0x000fe400078ec0ff */
[C---:B------:R-:W-:Y:S01]  /*12b50*/  ISETP.GE.AND P3, PT, R30.reuse, R17, PT ;  /* 0x000000111e00720c */ /* 0x040fe20003f66270 */
[----:B------:R-:W-:Y:S01]  /*12b60*/  IMAD.U32 R37, RZ, RZ, UR4 ;  /* 0x00000004ff257e24 */ /* 0x000fe2000f8e00ff */
[C---:B------:R-:W-:Y:S02]  /*12b70*/  LOP3.LUT R25, R30.reuse, 0x40, RZ, 0xfc, !PT ;  /* 0x000000401e197812 */ /* 0x040fe400078efcff */
[----:B------:R-:W-:Y:S02]  /*12b80*/  LOP3.LUT R24, R30, 0x80, RZ, 0xfc, !PT ;  /* 0x000000801e187812 */ /* 0x000fe400078efcff */
[----:B------:R-:W-:-:S02]  /*12b90*/  ISETP.NE.AND P0, PT, R37, 0x3, PT ;  /* 0x000000032500780c */ /* 0x000fc40003f05270 */
[-C--:B------:R-:W-:Y:S02]  /*12ba0*/  ISETP.GE.AND P2, PT, R25, R17.reuse, PT ;  /* 0x000000111900720c */ /* 0x080fe40003f46270 */
[----:B------:R-:W-:Y:S02]  /*12bb0*/  ISETP.GE.AND P1, PT, R24, R17, PT ;  /* 0x000000111800720c */ /* 0x000fe40003f26270 */
[----:B------:R-:W-:Y:S02]  /*12bc0*/  LOP3.LUT R10, R5, 0x70, R8, 0x78, !PT ;  /* 0x00000070050a7812 */ /* 0x000fe400078e7808 */
[----:B------:R-:W-:Y:S01]  /*12bd0*/  LOP3.LUT R23, R2, 0x640, R23, 0xf8, !PT ;  /* 0x0000064002177812 */ /* 0x000fe200078ef817 */
[----:B------:R-:W-:Y:S02]  /*12be0*/  IMAD.U32 R2, RZ, RZ, UR39 ;  /* 0x00000027ff027e24 */ /* 0x000fe4000f8e00ff */
[----:B------:R-:W-:Y:S01]  /*12bf0*/  IMAD.IADD R31, R31, 0x1, R10 ;  /* 0x000000011f1f7824 */ /* 0x000fe200078e020a */
[----:B------:R-:W-:-:S02]  /*12c00*/  SHF.R.U32.HI R10, RZ, 0x3, R26 ;  /* 0x00000003ff0a7819 */ /* 0x000fc4000001161a */
[----:B------:R-:W-:Y:S02]  /*12c10*/  @P0 LOP3.LUT R16, R16, 0x8, RZ, 0xfc, !PT ;  /* 0x0000000810100812 */ /* 0x000fe400078efcff */
[----:B------:R-:W-:Y:S02]  /*12c20*/  SHF.R.S32.HI R26, RZ, 0x1f, R2 ;  /* 0x0000001fff1a7819 */ /* 0x000fe40000011402 */
[----:B------:R-:W-:-:S04]  /*12c30*/  LOP3.LUT R16, R16, 0xfffffffb, RZ, 0xc0, !PT ;  /* 0xfffffffb10107812 */ /* 0x000fc800078ec0ff */
[----:B------:R-:W-:-:S04]  /*12c40*/  @P3 LOP3.LUT R16, R16, 0x4, RZ, 0xfc, !PT ;  /* 0x0000000410103812 */ /* 0x000fc800078efcff */
[----:B------:R-:W-:-:S04]  /*12c50*/  LOP3.LUT R16, R16, 0xfffffffd, RZ, 0xc0, !PT ;  /* 0xfffffffd10107812 */ /* 0x000fc800078ec0ff */
[----:B------:R-:W-:-:S04]  /*12c60*/  @P2 LOP3.LUT R16, R16, 0x2, RZ, 0xfc, !PT ;  /* 0x0000000210102812 */ /* 0x000fc800078efcff */
[----:B------:R-:W-:-:S04]  /*12c70*/  LOP3.LUT R16, R16, 0xfffffffe, RZ, 0xc0, !PT ;  /* 0xfffffffe10107812 */ /* 0x000fc800078ec0ff */
[----:B------:R-:W-:Y:S01]  /*12c80*/  @P1 LOP3.LUT R16, R16, 0x1, RZ, 0xfc, !PT ;  /* 0x0000000110101812 */ /* 0x000fe200078efcff */
[----:B------:R-:W-:Y:S06]  /*12c90*/  @!P0 BRA `(.L_x_5041) ;  /* 0x0000000000048947 */ /* 0x000fec0003800000 */
[----:B------:R-:W-:Y:S01]  /*12ca0*/  BPT.TRAP 0x1 ;  /* 0x000000040000795c */ /* 0x000fe20000300000 */
.L_x_5041:
[----:B------:R-:W-:Y:S01]  /*12cb0*/  IMAD.MOV.U32 R20, RZ, RZ, 0x1 ;  /* 0x00000001ff147424 */ /* 0x000fe200078e00ff */
[----:B------:R-:W-:-:S04]  /*12cc0*/  SHF.R.S32.HI R5, RZ, 0x1f, R4 ;  /* 0x0000001fff057819 */ /* 0x000fc80000011404 */
[----:B------:R-:W-:-:S04]  /*12cd0*/  SHF.L.U32 R20, R20, 0x1f, RZ ;  /* 0x0000001f14147819 */ /* 0x000fc800000006ff */
[----:B------:R-:W1:Y:S02]  /*12ce0*/  SYNCS.PHASECHK.TRANS64.TRYWAIT P0, [UR48+0x2a880], R20 ;  /* 0x02a88014ff0075a7 */ /* 0x000e640008000170 */
[----:B-1----:R-:W-:Y:S05]  /*12cf0*/  @!P0 BRA `(.L_x_5042) ;  /* 0x00000034007c8947 */ /* 0x002fea0003800000 */
.L_x_5093:
[----:B------:R-:W-:Y:S01]  /*12d00*/  ULDC.64 UR4, c[0x0][0x328] ;  /* 0x0000ca0000047ab9 */ /* 0x000fe20000000a00 */
[----:B------:R-:W-:Y:S01]  /*12d10*/  R2UR UR6, R26 ;  /* 0x000000001a0672ca */ /* 0x000fe200000e0000 */
[----:B0-----:R-:W-:Y:S01]  /*12d20*/  IMAD R3, R5, UR4, RZ ;  /* 0x0000000405037c24 */ /* 0x001fe2000f8e02ff */
[----:B------:R-:W-:Y:S01]  /*12d30*/  LOP3.LUT R29, R8, 0x40, RZ, 0xc0, !PT ;  /* 0x00000040081d7812 */ /* 0x000fe200078ec0ff */
[----:B------:R-:W-:Y:S01]  /*12d40*/  IMAD.SHL.U32 R11, R10, 0x80, RZ ;  /* 0x000000800a0b7824 */ /* 0x000fe200078e00ff */
[----:B------:R-:W-:Y:S01]  /*12d50*/  IADD3 R6, -R27, UR36, -R6 ;  /* 0x000000241b067c10 */ /* 0x000fe2000fffe906 */
[C---:B------:R-:W-:Y:S02]  /*12d60*/  IMAD R7, R4.reuse, UR5, R3 ;  /* 0x0000000504077c24 */ /* 0x040fe4000f8e0203 */
[----:B------:R-:W-:Y:S01]  /*12d70*/  IMAD.WIDE.U32 R2, R4, UR4, RZ ;  /* 0x0000000404027c25 */ /* 0x000fe2000f8e00ff */
[----:B------:R-:W-:Y:S01]  /*12d80*/  ULDC.64 UR4, c[0x0][0x338] ;  /* 0x0000ce0000047ab9 */ /* 0x000fe20000000a00 */
[----:B------:R-:W-:-:S02]  /*12d90*/  LOP3.LUT R11, R11, 0x180, RZ, 0xc0, !PT ;  /* 0x000001800b0b7812 */ /* 0x000fc400078ec0ff */
[----:B------:R-:W-:Y:S01]  /*12da0*/  IMAD.IADD R3, R3, 0x1, R7 ;  /* 0x0000000103037824 */ /* 0x000fe200078e0207 */
[----:B-----5:R-:W-:Y:S01]  /*12db0*/  SHF.R.S32.HI R7, RZ, 0x1f, R0 ;  /* 0x0000001fff077819 */ /* 0x020fe20000011400 */
[----:B------:R-:W-:Y:S01]  /*12dc0*/  IMAD R29, R9, 0x200, R29 ;  /* 0x00000200091d7824 */ /* 0x000fe200078e021d */
[----:B------:R-:W-:Y:S01]  /*12dd0*/  LOP3.LUT R11, R11, 0x30, R8, 0xf8, !PT ;  /* 0x000000300b0b7812 */ /* 0x000fe200078ef808 */
[----:B------:R-:W-:Y:S01]  /*12de0*/  IMAD.WIDE.U32 R2, R0, UR4, R2 ;  /* 0x0000000400027c25 */ /* 0x000fe2000f8e0002 */
[----:B------:R-:W-:-:S03]  /*12df0*/  ISETP.GE.AND P5, PT, R6, 0x1, PT ;  /* 0x000000010600780c */ /* 0x000fc60003fa6270 */
[----:B------:R-:W-:Y:S02]  /*12e00*/  IMAD R13, R7, UR4, RZ ;  /* 0x00000004070d7c24 */ /* 0x000fe4000f8e02ff */
[----:B------:R-:W-:Y:S02]  /*12e10*/  IMAD.SHL.U32 R10, R10, 0x10, RZ ;  /* 0x000000100a0a7824 */ /* 0x000fe400078e00ff */
[----:B------:R-:W-:Y:S01]  /*12e20*/  IMAD R12, R0, UR5, R13 ;  /* 0x00000005000c7c24 */ /* 0x000fe2000f8e020d */
[----:B------:R-:W-:Y:S02]  /*12e30*/  ULDC.64 UR4, c[0x0][0x330] ;  /* 0x0000cc0000047ab9 */ /* 0x000fe40000000a00 */
[----:B------:R-:W-:Y:S01]  /*12e40*/  IMAD.U32 R9, RZ, RZ, UR4 ;  /* 0x00000004ff097e24 */ /* 0x000fe2000f8e00ff */
[----:B------:R-:W-:Y:S01]  /*12e50*/  UIMAD UR4, UR6, UR4, URZ ;  /* 0x00000004060472a4 */ /* 0x000fe2000f8e023f */
[----:B------:R-:W-:Y:S01]  /*12e60*/  IMAD.IADD R3, R3, 0x1, R12 ;  /* 0x0000000103037824 */ /* 0x000fe200078e020c */
[----:B------:R-:W-:Y:S01]  /*12e70*/  LOP3.LUT R10, R11, 0x30, R10, 0x78, !PT ;  /* 0x000000300b0a7812 */ /* 0x000fe200078e780a */
[----:B------:R-:W-:Y:S01]  /*12e80*/  ULDC.64 UR6, c[0x0][0x318] ;  /* 0x0000c60000067ab9 */ /* 0x000fe20000000a00 */
[----:B------:R-:W-:-:S02]  /*12e90*/  UIMAD UR4, UR39, UR5, UR4 ;  /* 0x00000005270472a4 */ /* 0x000fc4000f8e0204 */
[----:B------:R-:W-:-:S04]  /*12ea0*/  IMAD.WIDE.U32 R2, R9, UR39, R2 ;  /* 0x0000002709027c25 */ /* 0x000fc8000f8e0002 */
[----:B------:R-:W-:Y:S01]  /*12eb0*/  IMAD.U32 R9, RZ, RZ, UR7 ;  /* 0x00000007ff097e24 */ /* 0x000fe2000f8e00ff */
[----:B------:R-:W-:Y:S01]  /*12ec0*/  IADD3 R8, P0, R2, UR6, RZ ;  /* 0x0000000602087c10 */ /* 0x000fe2000ff1e0ff */
[----:B------:R-:W-:-:S03]  /*12ed0*/  IMAD.IADD R29, R10, 0x1, R29 ;  /* 0x000000010a1d7824 */ /* 0x000fc600078e021d */
[----:B------:R-:W-:Y:S01]  /*12ee0*/  IADD3.X R9, R9, UR4, R3, P0, !PT ;  /* 0x0000000409097c10 */ /* 0x000fe200087fe403 */
[----:B------:R-:W-:-:S03]  /*12ef0*/  UMOV UR4, 0xffffffff ;  /* 0xffffffff00047882 */ /* 0x000fc60000000000 */
[----:B------:R-:W-:Y:S05]  /*12f00*/  BRA.DIV UR4, `(.L_x_5043) ;  /* 0x00000036040c7947 */ /* 0x000fea000b800000 */
[----:B------:R-:W0:Y:S01]  /*12f10*/  SHFL.IDX PT, R14, R8, RZ, 0x1c1f ;  /* 0x001c1fff080e7589 */ /* 0x000e2200000e0000 */
[----:B------:R-:W2:Y:S01]  /*12f20*/  LDC R10, c[0x0][0x2f4] ;  /* 0x0000bd00ff0a7b82 */ /* 0x000ea20000000800 */
[----:B------:R-:W-:Y:S01]  /*12f30*/  VIADD R17, R29, UR48 ;  /* 0x000000301d117c36 */ /* 0x000fe20008000000 */
[----:B------:R-:W-:Y:S01]  /*12f40*/  ISETP.GE.AND P6, PT, R6, 0x61, PT ;  /* 0x000000610600780c */ /* 0x000fe20003fc6270 */
[----:B------:R-:W3:Y:S01]  /*12f50*/  SHFL.IDX PT, R3, R9, RZ, 0x1c1f ;  /* 0x001c1fff09037589 */ /* 0x000ee200000e0000 */
[----:B------:R-:W-:Y:S02]  /*12f60*/  LOP3.LUT R16, R16, 0xffffffdf, RZ, 0xc0, !PT ;  /* 0xffffffdf10107812 */ /* 0x000fe400078ec0ff */
[----:B------:R-:W-:-:S09]  /*12f70*/  ISETP.GE.AND P1, PT, R6, 0x41, PT ;  /* 0x000000410600780c */ /* 0x000fd20003f26270 */
[----:B------:R-:W-:Y:S02]  /*12f80*/  @P6 LOP3.LUT R16, R16, 0x20, RZ, 0xfc, !PT ;  /* 0x0000002010106812 */ /* 0x000fe400078efcff */
[C---:B0-----:R-:W-:Y:S02]  /*12f90*/  IADD3 R2, P0, R30.reuse, R14, RZ ;  /* 0x0000000e1e027210 */ /* 0x041fe40007f1e0ff */
[-C--:B--2---:R-:W-:Y:S01]  /*12fa0*/  ISETP.GE.AND P4, PT, R30, R10.reuse, PT ;  /* 0x0000000a1e00720c */ /* 0x084fe20003f86270 */
[----:B------:R-:W0:Y:S01]  /*12fb0*/  SHFL.IDX PT, R14, R8, 0x1, 0x1c1f ;  /* 0x003c1f00080e7f89 */ /* 0x000e2200000e0000 */
[-C--:B------:R-:W-:Y:S01]  /*12fc0*/  ISETP.GE.AND P3, PT, R25, R10.reuse, PT ;  /* 0x0000000a1900720c */ /* 0x080fe20003f66270 */
[----:B---3--:R-:W-:Y:S01]  /*12fd0*/  IMAD.X R3, RZ, RZ, R3, P0 ;  /* 0x000000ffff037224 */ /* 0x008fe200000e0603 */
[----:B------:R-:W-:Y:S02]  /*12fe0*/  ISETP.LT.OR P0, PT, R6, 0x1, P4 ;  /* 0x000000010600780c */ /* 0x000fe40002701670 */
[----:B------:R-:W-:-:S11]  /*12ff0*/  ISETP.GE.AND P2, PT, R24, R10, PT ;  /* 0x0000000a1800720c */ /* 0x000fd60003f46270 */
[----:B------:R-:W-:Y:S01]  /*13000*/  LDGSTS.E.BYPASS.LTC128B.128 [R17+0xc400], desc[UR46][R2.64], !P0 ;  /* 0x0c40000002117fae */ /* 0x000fe2000c101d6e */
[----:B------:R-:W-:-:S13]  /*13010*/  ISETP.LT.OR P0, PT, R6, 0x1, P3 ;  /* 0x000000010600780c */ /* 0x000fda0001f01670 */
[----:B------:R-:W-:Y:S01]  /*13020*/  LDGSTS.E.BYPASS.LTC128B.128 [R17+0xe400], desc[UR46][R2.64+0x40], !P0 ;  /* 0x0e40004002117fae */ /* 0x000fe2000c101d6e */
[----:B------:R-:W-:-:S13]  /*13030*/  ISETP.LT.OR P0, PT, R6, 0x1, P2 ;  /* 0x000000010600780c */ /* 0x000fda0001701670 */
[----:B------:R2:W-:Y:S04]  /*13040*/  LDGSTS.E.BYPASS.LTC128B.128 [R17+0x10400], desc[UR46][R2.64+0x80], !P0 ;  /* 0x1040008002117fae */ /* 0x0005e8000c101d6e */
[----:B--2---:R-:W2:Y:S01]  /*13050*/  SHFL.IDX PT, R3, R9, 0x1, 0x1c1f ;  /* 0x003c1f0009037f89 */ /* 0x004ea200000e0000 */
[----:B0-----:R-:W-:-:S03]  /*13060*/  IADD3 R2, P0, R30, R14, RZ ;  /* 0x0000000e1e027210 */ /* 0x001fc60007f1e0ff */
[----:B------:R-:W0:Y:S02]  /*13070*/  SHFL.IDX PT, R14, R8, 0x2, 0x1c1f ;  /* 0x005c1f00080e7f89 */ /* 0x000e2400000e0000 */
[----:B--2---:R-:W-:Y:S01]  /*13080*/  IMAD.X R3, RZ, RZ, R3, P0 ;  /* 0x000000ffff037224 */ /* 0x004fe200000e0603 */
[----:B------:R-:W-:-:S13]  /*13090*/  ISETP.LT.OR P0, PT, R6, 0x21, P4 ;  /* 0x000000210600780c */ /* 0x000fda0002701670 */
[----:B------:R-:W-:Y:S01]  /*130a0*/  LDGSTS.E.BYPASS.LTC128B.128 [R17+0xcc00], desc[UR46][R2.64], !P0 ;  /* 0x0cc0000002117fae */ /* 0x000fe2000c101d6e */
[----:B------:R-:W-:-:S13]  /*130b0*/  ISETP.LT.OR P0, PT, R6, 0x21, P3 ;  /* 0x000000210600780c */ /* 0x000fda0001f01670 */
[----:B------:R-:W-:Y:S01]  /*130c0*/  LDGSTS.E.BYPASS.LTC128B.128 [R17+0xec00], desc[UR46][R2.64+0x40], !P0 ;  /* 0x0ec0004002117fae */ /* 0x000fe2000c101d6e */
[----:B------:R-:W-:-:S13]  /*130d0*/  ISETP.LT.OR P0, PT, R6, 0x21, P2 ;  /* 0x000000210600780c */ /* 0x000fda0001701670 */
[----:B------:R2:W-:Y:S04]  /*130e0*/  LDGSTS.E.BYPASS.LTC128B.128 [R17+0x10c00], desc[UR46][R2.64+0x80], !P0 ;  /* 0x10c0008002117fae */ /* 0x0005e8000c101d6e */
[----:B--2---:R-:W2:Y:S01]  /*130f0*/  SHFL.IDX PT, R3, R9, 0x2, 0x1c1f ;  /* 0x005c1f0009037f89 */ /* 0x004ea200000e0000 */
[----:B0-----:R-:W-:-:S03]  /*13100*/  IADD3 R2, P0, R30, R14, RZ ;  /* 0x0000000e1e027210 */ /* 0x001fc60007f1e0ff */
[----:B------:R-:W0:Y:S04]  /*13110*/  SHFL.IDX PT, R9, R9, 0x3, 0x1c1f ;  /* 0x007c1f0009097f89 */ /* 0x000e2800000e0000 */
[----:B------:R3:W4:Y:S01]  /*13120*/  SHFL.IDX PT, R14, R8, 0x3, 0x1c1f ;  /* 0x007c1f00080e7f89 */ /* 0x00072200000e0000 */
[----:B--2---:R-:W-:Y:S01]  /*13130*/  IMAD.X R3, RZ, RZ, R3, P0 ;  /* 0x000000ffff037224 */ /* 0x004fe200000e0603 */
[----:B------:R-:W-:-:S13]  /*13140*/  ISETP.LT.OR P0, PT, R6, 0x41, P4 ;  /* 0x000000410600780c */ /* 0x000fda0002701670 */
[----:B------:R3:W-:Y:S01]  /*13150*/  LDGSTS.E.BYPASS.LTC128B.128 [R17+0xd400], desc[UR46][R2.64], !P0 ;  /* 0x0d40000002117fae */ /* 0x0007e2000c101d6e */
[----:B------:R-:W-:-:S13]  /*13160*/  ISETP.LT.OR P0, PT, R6, 0x41, P3 ;  /* 0x000000410600780c */ /* 0x000fda0001f01670 */
[----:B------:R3:W-:Y:S01]  /*13170*/  LDGSTS.E.BYPASS.LTC128B.128 [R17+0xf400], desc[UR46][R2.64+0x40], !P0 ;  /* 0x0f40004002117fae */ /* 0x0007e2000c101d6e */
[----:B------:R-:W-:-:S13]  /*13180*/  ISETP.LT.OR P0, PT, R6, 0x41, P2 ;  /* 0x000000410600780c */ /* 0x000fda0001701670 */
[----:B------:R3:W-:Y:S01]  /*13190*/  LDGSTS.E.BYPASS.LTC128B.128 [R17+0x11400], desc[UR46][R2.64+0x80], !P0 ;  /* 0x1140008002117fae */ /* 0x0007e2000c101d6e */
[----:B0---4-:R-:W-:-:S13]  /*131a0*/  ISETP.GE.AND P0, PT, R6, 0x21, PT ;  /* 0x000000210600780c */ /* 0x011fda0003f06270 */
.L_x_5103:
[C---:B------:R-:W-:Y:S02]  /*131b0*/  ISETP.LT.OR P4, PT, R6.reuse, 0x61, P4 ;  /* 0x000000610600780c */ /* 0x040fe40002781670 */
        /* <DEDUP_REMOVED lines=14> */
[----:B------:R-:W-:-:S13]  /*132a0*/  ISETP.NE.AND P6, PT, R37, 0x3, PT ;  /* 0x000000032500780c */ /* 0x000fda0003fc5270 */
[----:B0-----:R-:W-:Y:S05]  /*132b0*/  @!P6 BRA `(.L_x_5044) ;  /* 0x000000000004e947 */ /* 0x001fea0003800000 */
[----:B------:R-:W-:Y:S01]  /*132c0*/  BPT.TRAP 0x1 ;  /* 0x000000040000795c */ /* 0x000fe20000300000 */
.L_x_5044:
[----:B------:R-:W-:Y:S01]  /*132d0*/  SYNCS.ARRIVE.TRANS64.A1T0 RZ, [UR48+0x2a870], RZ ;  /* 0x02a870ffffff79a7 */ /* 0x000fe20008100030 */
[----:B------:R-:W-:Y:S05]  /*132e0*/  @!P6 BRA `(.L_x_5045) ;  /* 0x000000000004e947 */ /* 0x000fea0003800000 */
[----:B------:R-:W-:Y:S01]  /*132f0*/  BPT.TRAP 0x1 ;  /* 0x000000040000795c */ /* 0x000fe20000300000 */
.L_x_5045:
[----:B------:R-:W0:Y:S02]  /*13300*/  SYNCS.PHASECHK.TRANS64.TRYWAIT P2, [UR48+0x2a840], R20 ;  /* 0x02a84014ff0075a7 */ /* 0x000e240008040170 */
[----:B0-----:R-:W-:Y:S05]  /*13310*/  @!P2 BRA `(.L_x_5046) ;  /* 0x000000340080a947 */ /* 0x001fea0003800000 */
.L_x_5104:
[----:B------:R-:W-:Y:S01]  /*13320*/  ULDC.64 UR4, c[0x0][0x300] ;  /* 0x0000c00000047ab9 */ /* 0x000fe20000000a00 */
[----:B------:R-:W-:Y:S01]  /*13330*/  R2UR UR6, R26 ;  /* 0x000000001a0672ca */ /* 0x000fe200000e0000 */
[----:B------:R-:W-:Y:S01]  /*13340*/  IMAD R5, R5, UR4, RZ ;  /* 0x0000000405057c24 */ /* 0x000fe2000f8e02ff */
[----:B------:R-:W2:Y:S01]  /*13350*/  LDC R6, c[0x0][0x2f4] ;  /* 0x0000bd00ff067b82 */ /* 0x000ea20000000800 */
[----:B------:R-:W-:-:S04]  /*13360*/  IMAD.WIDE.U32 R2, R4, UR4, RZ ;  /* 0x0000000404027c25 */ /* 0x000fc8000f8e00ff */
        /* <DEDUP_REMOVED lines=8> */
[----:B------:R-:W-:Y:S01]  /*133f0*/  IMAD.U32 R5, RZ, RZ, UR4 ;  /* 0x00000004ff057e24 */ /* 0x000fe2000f8e00ff */
[----:B------:R-:W-:-:S03]  /*13400*/  UIMAD UR4, UR6, UR4, URZ ;  /* 0x00000004060472a4 */ /* 0x000fc6000f8e023f */
[----:B------:R-:W-:Y:S01]  /*13410*/  IMAD.WIDE.U32 R2, R5, UR39, R2 ;  /* 0x0000002705027c25 */ /* 0x000fe2000f8e0002 */
[----:B------:R-:W-:Y:S01]  /*13420*/  ULDC.64 UR6, c[0x0][0x2e8] ;  /* 0x0000ba0000067ab9 */ /* 0x000fe20000000a00 */
[----:B------:R-:W-:Y:S01]  /*13430*/  UIMAD UR4, UR39, UR5, UR4 ;  /* 0x00000005270472a4 */ /* 0x000fe2000f8e0204 */
[-C--:B--2---:R-:W-:Y:S01]  /*13440*/  ISETP.GE.AND P3, PT, R24, R6.reuse, PT ;  /* 0x000000061800720c */ /* 0x084fe20003f66270 */
[----:B------:R-:W-:Y:S01]  /*13450*/  IMAD.U32 R5, RZ, RZ, UR7 ;  /* 0x00000007ff057e24 */ /* 0x000fe2000f8e00ff */
[----:B------:R-:W-:Y:S02]  /*13460*/  IADD3 R0, P2, R2, UR6, RZ ;  /* 0x0000000602007c10 */ /* 0x000fe4000ff5e0ff */
[----:B------:R-:W-:Y:S02]  /*13470*/  ISETP.GE.AND P4, PT, R25, R6, PT ;  /* 0x000000061900720c */ /* 0x000fe40003f86270 */
[----:B------:R-:W-:Y:S01]  /*13480*/  IADD3.X R4, R5, UR4, R3, P2, !PT ;  /* 0x0000000405047c10 */ /* 0x000fe200097fe403 */
[----:B------:R-:W-:-:S03]  /*13490*/  UMOV UR4, 0xffffffff ;  /* 0xffffffff00047882 */ /* 0x000fc60000000000 */
[----:B------:R-:W-:Y:S07]  /*134a0*/  BRA.DIV UR4, `(.L_x_5047) ;  /* 0x0000003604307947 */ /* 0x000fee000b800000 */
[----:B------:R-:W2:Y:S01]  /*134b0*/  SHFL.IDX PT, R14, R0, RZ, 0x1c1f ;  /* 0x001c1fff000e7589 */ /* 0x000ea200000e0000 */
[----:B------:R-:W-:-:S03]  /*134c0*/  ISETP.GE.AND P6, PT, R30, R6, PT ;  /* 0x000000061e00720c */ /* 0x000fc60003fc6270 */
[----:B------:R-:W3:Y:S04]  /*134d0*/  SHFL.IDX PT, R2, R4, RZ, 0x1c1f ;  /* 0x001c1fff04027589 */ /* 0x000ee800000e0000 */
[----:B------:R-:W-:Y:S01]  /*134e0*/  SHFL.IDX PT, R5, R4, 0x1, 0x1c1f ;  /* 0x003c1f0004057f89 */ /* 0x000fe200000e0000 */
[----:B--2---:R-:W-:-:S05]  /*134f0*/  @P5 IADD3 R14, P2, R30, R14, RZ ;  /* 0x0000000e1e0e5210 */ /* 0x004fca0007f5e0ff */
[----:B---3--:R-:W-:Y:S02]  /*13500*/  @P5 IMAD.X R3, RZ, RZ, R2, P2 ;  /* 0x000000ffff035224 */ /* 0x008fe400010e0602 */
[----:B------:R-:W-:Y:S02]  /*13510*/  @P5 IMAD.MOV.U32 R2, RZ, RZ, R14 ;  /* 0x000000ffff025224 */ /* 0x000fe400078e000e */
[----:B------:R-:W2:Y:S04]  /*13520*/  SHFL.IDX PT, R14, R0, 0x1, 0x1c1f ;  /* 0x003c1f00000e7f89 */ /* 0x000ea800000e0000 */
[----:B------:R-:W-:Y:S04]  /*13530*/  @P5 LDGSTS.E.BYPASS.LTC128B.128 [R17+0x1e400], desc[UR46][R2.64], !P6 ;  /* 0x1e40000002115fae */ /* 0x000fe8000f101d6e */
[----:B------:R-:W-:Y:S04]  /*13540*/  @P5 LDGSTS.E.BYPASS.LTC128B.128 [R17+0x20400], desc[UR46][R2.64+0x40], !P4 ;  /* 0x2040004002115fae */ /* 0x000fe8000e101d6e */
[----:B------:R3:W-:Y:S01]  /*13550*/  @P5 LDGSTS.E.BYPASS.LTC128B.128 [R17+0x22400], desc[UR46][R2.64+0x80], !P3 ;  /* 0x2240008002115fae */ /* 0x0007e2000d901d6e */
[----:B--2---:R-:W-:-:S05]  /*13560*/  @P0 IADD3 R14, P2, R30, R14, RZ ;  /* 0x0000000e1e0e0210 */ /* 0x004fca0007f5e0ff */
[----:B------:R-:W-:Y:S02]  /*13570*/  @P0 IMAD.X R5, RZ, RZ, R5, P2 ;  /* 0x000000ffff050224 */ /* 0x000fe400010e0605 */
[----:B---3--:R-:W-:Y:S02]  /*13580*/  @P0 IMAD.MOV.U32 R2, RZ, RZ, R14 ;  /* 0x000000ffff020224 */ /* 0x008fe400078e000e */
[----:B------:R-:W2:Y:S01]  /*13590*/  SHFL.IDX PT, R14, R0, 0x2, 0x1c1f ;  /* 0x005c1f00000e7f89 */ /* 0x000ea200000e0000 */
[----:B------:R-:W-:-:S03]  /*135a0*/  @P0 IMAD.MOV.U32 R3, RZ, RZ, R5 ;  /* 0x000000ffff030224 */ /* 0x000fc600078e0005 */
[----:B------:R-:W3:Y:S04]  /*135b0*/  SHFL.IDX PT, R5, R4, 0x2, 0x1c1f ;  /* 0x005c1f0004057f89 */ /* 0x000ee800000e0000 */
[----:B------:R-:W-:Y:S04]  /*135c0*/  @P0 LDGSTS.E.BYPASS.LTC128B.128 [R17+0x1ec00], desc[UR46][R2.64], !P6 ;  /* 0x1ec0000002110fae */ /* 0x000fe8000f101d6e */
        /* <DEDUP_REMOVED lines=9> */
[----:B------:R2:W-:Y:S04]  /*13660*/  @P1 LDGSTS.E.BYPASS.LTC128B.128 [R17+0x23400], desc[UR46][R2.64+0x80], !P3 ;  /* 0x2340008002111fae */ /* 0x0005e8000d901d6e */
[----:B------:R2:W4:Y:S02]  /*13670*/  SHFL.IDX PT, R5, R4, 0x3, 0x1c1f ;  /* 0x007c1f0004057f89 */ /* 0x00052400000e0000 */
.L_x_5114:
        /* <DEDUP_REMOVED lines=8> */
[----:B------:R2:W-:Y:S04]  /*13700*/  @P1 LDGSTS.E.BYPASS.LTC128B.128 [R17+0x21c00], desc[UR46][R2.64+0x40], !P4 ;  /* 0x21c0004002111fae */ /* 0x0005e8000e101d6e */
[----:B------:R2:W-:Y:S01]  /*13710*/  @P1 LDGSTS.E.BYPASS.LTC128B.128 [R17+0x23c00], desc[UR46][R2.64+0x80], !P3 ;  /* 0x23c0008002111fae */ /* 0x0005e2000d901d6e */
[----:B------:R-:W-:Y:S01]  /*13720*/  NOP ;  /* 0x0000000000007918 */ /* 0x000fe20000000000 */
[----:B------:R-:W-:Y:S02]  /*13730*/  SYNCS.ARRIVE.TRANS64.RED.A0T1 RZ, [UR48+0x2a830], RZ ;  /* 0x02a830ffffff79a7 */ /* 0x000fe40008200430 */
[----:B------:R-:W-:Y:S01]  /*13740*/  ARRIVES.LDGSTSBAR.64.TRANSCNT [UR48+0x2a830] ;  /* 0x02a83000ff0079b0 */ /* 0x000fe20008000ab0 */
[----:B------:R-:W-:Y:S01]  /*13750*/  NOP ;  /* 0x0000000000007918 */ /* 0x000fe20000000000 */
[----:B------:R-:W-:-:S13]  /*13760*/  ISETP.NE.AND P1, PT, R37, 0x3, PT ;  /* 0x000000032500780c */ /* 0x000fda0003f25270 */
[----:B--2---:R-:W-:Y:S05]  /*13770*/  @!P1 BRA `(.L_x_5048) ;  /* 0x0000000000049947 */ /* 0x004fea0003800000 */
[----:B------:R-:W-:Y:S01]  /*13780*/  BPT.TRAP 0x1 ;  /* 0x000000040000795c */ /* 0x000fe20000300000 */
.L_x_5048:
        /* <DEDUP_REMOVED lines=30> */
.L_x_5049:
[----:B------:R-:W-:Y:S01]  /*13970*/  UISETP.NE.AND UP0, UPT, UR50, URZ, UPT ;  /* 0x0000003f3200728c */ /* 0x000fe2000bf05270 */
[----:B------:R-:W-:Y:S01]  /*13980*/  IMAD.U32 R4, RZ, RZ, UR36 ;  /* 0x00000024ff047e24 */ /* 0x000fe2000f8e00ff */
[----:B------:R-:W-:Y:S01]  /*13990*/  ULDC.64 UR4, c[0x0][0x2e0] ;  /* 0x0000b80000047ab9 */ /* 0x000fe20000000a00 */
[----:B------:R-:W-:Y:S01]  /*139a0*/  IMAD.U32 R3, RZ, RZ, UR49 ;  /* 0x00000031ff037e24 */ /* 0x000fe2000f8e00ff */
[----:B------:R-:W-:Y:S01]  /*139b0*/  IADD3 R0, R27, UR40, R32 ;  /* 0x000000281b007c10 */ /* 0x000fe2000fffe020 */
[----:B------:R-:W-:Y:S01]  /*139c0*/  IMAD.U32 R5, RZ, RZ, UR37 ;  /* 0x00000025ff057e24 */ /* 0x000fe2000f8e00ff */
[----:B------:R-:W-:Y:S01]  /*139d0*/  PLOP3.LUT P0, PT, PT, PT, UP0, 0x80, 0x0 ;  /* 0x000000000000781c */ /* 0x000fe20003f0f008 */
[----:B------:R-:W-:Y:S01]  /*139e0*/  IMAD.MOV.U32 R2, RZ, RZ, R4 ;  /* 0x000000ffff027224 */ /* 0x000fe200078e0004 */
[----:B------:R-:W-:Y:S01]  /*139f0*/  PLOP3.LUT P1, PT, PT, PT, UP0, 0x80, 0x0 ;  /* 0x000000000000781c */ /* 0x000fe20003f2f008 */
[----:B------:R-:W-:Y:S02]  /*13a00*/  IMAD R36, R36, UR4, RZ ;  /* 0x0000000424247c24 */ /* 0x000fe4000f8e02ff */
[C---:B------:R-:W-:Y:S01]  /*13a10*/  IMAD.WIDE.U32 R2, R35.reuse, UR4, R2 ;  /* 0x0000000423027c25 */ /* 0x040fe2000f8e0002 */
[----:B------:R-:W-:Y:S01]  /*13a20*/  @UP0 ULDC UR4, c[0x0][0x44c] ;  /* 0x0001130000040ab9 */ /* 0x000fe20000000800 */
[----:B------:R-:W2:Y:S02]  /*13a30*/  LDC R5, c[0x0][0x448] ;  /* 0x00011200ff057b82 */ /* 0x000ea40000000800 */
[----:B------:R-:W-:Y:S01]  /*13a40*/  IMAD R9, R35, UR5, R36 ;  /* 0x0000000523097c24 */ /* 0x000fe2000f8e0224 */
[----:B------:R-:W-:Y:S01]  /*13a50*/  @UP0 ULDC UR5, c[0x0][0x450] ;  /* 0x0001140000050ab9 */ /* 0x000fe20000000800 */
[----:B------:R-:W-:-:S02]  /*13a60*/  IMAD.MOV.U32 R7, RZ, RZ, R0 ;  /* 0x000000ffff077224 */ /* 0x000fc400078e0000 */
[----:B------:R-:W-:-:S04]  /*13a70*/  @P0 IMAD.HI.U32 R4, R0, UR4, RZ ;  /* 0x0000000400040c27 */ /* 0x000fc8000f8e00ff */
[----:B------:R-:W-:Y:S01]  /*13a80*/  IMAD.IADD R3, R3, 0x1, R9 ;  /* 0x0000000103037824 */ /* 0x000fe200078e0209 */
        /* <DEDUP_REMOVED lines=23> */
[----:B------:R-:W2:Y:S01]  /*13c00*/  SHFL.IDX PT, R14, R0, RZ, 0x1c1f ;  /* 0x001c1fff000e7589 */ /* 0x000ea200000e0000 */
[----:B------:R-:W-:Y:S01]  /*13c10*/  ULDC UR4, c[0x0][0x288] ;  /* 0x0000a20000047ab9 */ /* 0x000fe20000000800 */
[----:B------:R-:W-:Y:S02]  /*13c20*/  VIADD R6, R27, UR40 ;  /* 0x000000281b067c36 */ /* 0x000fe40008000000 */
        /* <DEDUP_REMOVED lines=31> */
[----:B------:R2:W-:Y:S04]  /*13e20*/  @!P1 LDGSTS.E.BYPASS.LTC128B.128 [R17+0x1d400], desc[UR46][R2.64+0x80], !P0 ;  /* 0x1d40008002119fae */ /* 0x0005e8000c101d6e */
[----:B------:R2:W4:Y:S02]  /*13e30*/  SHFL.IDX PT, R7, R4, 0x3, 0x1c1f ;  /* 0x007c1f0004077f89 */ /* 0x00052400000e0000 */
.L_x_5123:
[----:B------:R-:W-:Y:S01]  /*13e40*/  VIADD R6, R6, 0x60 ;  /* 0x0000006006067836 */ /* 0x000fe20000000000 */
[----:B------:R-:W-:Y:S04]  /*13e50*/  BSSY B0, `(.L_x_5051) ;  /* 0x000000b000007945 */ /* 0x000fe80003800000 */
[----:B------:R-:W-:-:S13]  /*13e60*/  ISETP.GE.AND P1, PT, R6, R5, PT ;  /* 0x000000050600720c */ /* 0x000fda0003f26270 */
[----:B------:R-:W-:Y:S05]  /*13e70*/  @P1 BRA `(.L_x_5052) ;  /* 0x0000000000201947 */ /* 0x000fea0003800000 */
[----:B--23--:R-:W-:-:S05]  /*13e80*/  IADD3 R2, P1, R30, R14, RZ ;  /* 0x0000000e1e027210 */ /* 0x00cfca0007f3e0ff */
[----:B----4-:R-:W-:-:S05]  /*13e90*/  IMAD.X R3, RZ, RZ, R7, P1 ;  /* 0x000000ffff037224 */ /* 0x010fca00008e0607 */
[----:B------:R-:W-:Y:S01]  /*13ea0*/  @!PT LDS RZ, [RZ] ;  /* 0x00000000fffff984 */ /* 0x000fe20000000800 */
[----:B------:R-:W-:Y:S01]  /*13eb0*/  @!PT LDS RZ, [RZ] ;  /* 0x00000000fffff984 */ /* 0x000fe20000000800 */
[----:B------:R-:W-:Y:S01]  /*13ec0*/  @!PT LDS RZ, [RZ] ;  /* 0x00000000fffff984 */ /* 0x000fe20000000800 */
[----:B------:R2:W-:Y:S04]  /*13ed0*/  LDGSTS.E.BYPASS.LTC128B.128 [R17+0x19c00], desc[UR46][R2.64], !P3 ;  /* 0x19c0000002117fae */ /* 0x0005e8000d901d6e */
[----:B------:R2:W-:Y:S04]  /*13ee0*/  LDGSTS.E.BYPASS.LTC128B.128 [R17+0x1bc00], desc[UR46][R2.64+0x40], !P2 ;  /* 0x1bc0004002117fae */ /* 0x0005e8000d101d6e */
[----:B------:R2:W-:Y:S02]  /*13ef0*/  LDGSTS.E.BYPASS.LTC128B.128 [R17+0x1dc00], desc[UR46][R2.64+0x80], !P0 ;  /* 0x1dc0008002117fae */ /* 0x0005e4000c101d6e */
.L_x_5052:
[----:B------:R-:W-:Y:S05]  /*13f00*/  BSYNC B0 ;  /* 0x0000000000007941 */ /* 0x000fea0003800000 */
.L_x_5051:
[----:B------:R-:W-:Y:S01]  /*13f10*/  NOP ;  /* 0x0000000000007918 */ /* 0x000fe20000000000 */
[----:B------:R-:W-:Y:S01]  /*13f20*/  SYNCS.ARRIVE.TRANS64.RED.A0T1 RZ, [UR48+0x2a800], RZ ;  /* 0x02a800ffffff79a7 */ /* 0x000fe20008200430 */
[----:B--2---:R-:W-:Y:S01]  /*13f30*/  IMAD.MOV.U32 R3, RZ, RZ, 0x1 ;  /* 0x00000001ff037424 */ /* 0x004fe200078e00ff */
[----:B------:R-:W-:Y:S04]  /*13f40*/  ARRIVES.LDGSTSBAR.64.TRANSCNT [UR48+0x2a800] ;  /* 0x02a80000ff0079b0 */ /* 0x000fe80008000ab0 */
[----:B------:R-:W-:Y:S01]  /*13f50*/  SHF.L.U32 R3, R3, 0x1f, RZ ;  /* 0x0000001f03037819 */ /* 0x000fe200000006ff */
[----:B------:R-:W-:Y:S01]  /*13f60*/  NOP ;  /* 0x0000000000007918 */ /* 0x000fe20000000000 */
[----:B------:R-:W-:Y:S01]  /*13f70*/  SYNCS.ARRIVE.TRANS64.A1T0 RZ, [UR48+0x2a800], RZ ;  /* 0x02a800ffffff79a7 */ /* 0x000fe20008100030 */
[----:B------:R-:W-:-:S05]  /*13f80*/  VIADD R18, R18, 0xfffffffe ;  /* 0xfffffffe12127836 */ /* 0x000fca0000000000 */
[----:B------:R-:W-:Y:S01]  /*13f90*/  ISETP.GE.AND P0, PT, R18, UR51, PT ;  /* 0x0000003312007c0c */ /* 0x000fe2000bf06270 */
[----:B------:R-:W2:Y:S02]  /*13fa0*/  SYNCS.PHASECHK.TRANS64.TRYWAIT P1, [UR48+0x2a820], R3 ;  /* 0x02a82003ff0075a7 */ /* 0x000ea40008020170 */
[----:B--2---:R-:W-:Y:S10]  /*13fb0*/  @!P1 BRA `(.L_x_5053) ;  /* 0x0000003000f49947 */ /* 0x004ff40003800000 */
.L_x_5124:
[----:B01----:R-:W-:Y:S01]  /*13fc0*/  IMAD.MOV.U32 R20, RZ, RZ, 0x1 ;  /* 0x00000001ff147424 */ /* 0x003fe200078e00ff */
[----:B------:R-:W-:Y:S06]  /*13fd0*/  @!P0 BRA `(.L_x_5054) ;  /* 0x0000001000ec8947 */ /* 0x000fec0003800000 */
[----:B------:R-:W5:Y:S04]  /*13fe0*/  LDL R6, [R1+0x4] ;  /* 0x0000040001067983 */ /* 0x000f680000100800 */
[----:B------:R-:W3:Y:S01]  /*13ff0*/  LDL R4, [R1] ;  /* 0x0000000001047983 */ /* 0x000ee20000100800 */
[----:B------:R-:W-:Y:S01]  /*14000*/  UIADD3 UR4, UR45, 0x1, URZ ;  /* 0x000000012d047890 */ /* 0x000fe2000fffe03f */
[----:B--2---:R-:W-:Y:S01]  /*14010*/  LOP3.LUT R3, RZ, UR42, RZ, 0x33, !PT ;  /* 0x0000002aff037c12 */ /* 0x004fe2000f8e33ff */
[----:B------:R-:W-:Y:S01]  /*14020*/  IMAD.MOV.U32 R8, RZ, RZ, 0x1 ;  /* 0x00000001ff087424 */ /* 0x000fe200078e00ff */
[----:B------:R-:W-:Y:S01]  /*14030*/  IADD3 R19, R32, R19, R27 ;  /* 0x0000001320137210 */ /* 0x000fe20007ffe01b */
[----:B------:R-:W-:Y:S01]  /*14040*/  UIMAD UR4, UR4, UR38, URZ ;  /* 0x00000026040472a4 */ /* 0x000fe2000f8e023f */
[----:B------:R-:W-:Y:S01]  /*14050*/  LOP3.LUT R5, RZ, UR41, RZ, 0x33, !PT ;  /* 0x00000029ff057c12 */ /* 0x000fe2000f8e33ff */
[----:B----4-:R-:W-:-:S02]  /*14060*/  IMAD.MOV.U32 R7, RZ, RZ, RZ ;  /* 0x000000ffff077224 */ /* 0x010fc400078e00ff */
[----:B------:R-:W-:Y:S02]  /*14070*/  VIADD R19, R19, 0xfffffe80 ;  /* 0xfffffe8013137836 */ /* 0x000fe40000000000 */
[----:B------:R-:W-:-:S04]  /*14080*/  LOP3.LUT R0, RZ, UR4, RZ, 0x33, !PT ;  /* 0x00000004ff007c12 */ /* 0x000fc8000f8e33ff */
[----:B------:R-:W-:-:S04]  /*14090*/  VIADDMNMX R0, R0, -UR44, R3, !PT ;  /* 0x8000002c00007c46 */ /* 0x000fc8000f800103 */
[----:B------:R-:W-:-:S04]  /*140a0*/  VIMNMX R0, R0, R5, !PT ;  /* 0x0000000500007248 */ /* 0x000fc80007fe0100 */
[C---:B------:R-:W-:Y:S01]  /*140b0*/  IADD3 R21, -R0.reuse, -0x2, RZ ;  /* 0xfffffffe00157810 */ /* 0x040fe20007ffe1ff */
[----:B------:R-:W-:Y:S02]  /*140c0*/  IMAD R18, R0, -0x80, R19 ;  /* 0xffffff8000127824 */ /* 0x000fe400078e0213 */
[--C-:B-----5:R-:W-:Y:S02]  /*140d0*/  IMAD.IADD R32, R6, 0x1, R31.reuse ;  /* 0x0000000106207824 */ /* 0x120fe400078e021f */
[C---:B---3--:R-:W-:Y:S02]  /*140e0*/  IMAD.IADD R36, R4.reuse, 0x1, R31 ;  /* 0x0000000104247824 */ /* 0x048fe400078e021f */
[----:B------:R-:W-:-:S07]  /*140f0*/  IMAD.IADD R34, R4, 0x1, R32 ;  /* 0x0000000104227824 */ /* 0x000fce00078e0220 */
.L_x_5069:
[----:B0-----:R-:W0:Y:S01]  /*14100*/  LDC R0, c[0x0][0x430] ;  /* 0x00010c00ff007b82 */ /* 0x001e220000000800 */
[----:B------:R-:W-:Y:S01]  /*14110*/  IMAD.MOV.U32 R9, RZ, RZ, R18 ;  /* 0x000000ffff097224 */ /* 0x000fe200078e0012 */
[----:B------:R-:W-:Y:S01]  /*14120*/  ULDC.64 UR4, c[0x0][0x428] ;  /* 0x00010a0000047ab9 */ /* 0x000fe20000000a00 */
[----:B0-----:R-:W-:-:S13]  /*14130*/  ISETP.NE.AND P0, PT, R0, 0x1, PT ;  /* 0x000000010000780c */ /* 0x001fda0003f05270 */
[----:B------:R-:W0:Y:S08]  /*14140*/  @P0 LDC R3, c[0x0][0x434] ;  /* 0x00010d00ff030b82 */ /* 0x000e300000000800 */
[----:B------:R-:W1:Y:S01]  /*14150*/  @P0 LDC R5, c[0x0][0x438] ;  /* 0x00010e00ff050b82 */ /* 0x000e620000000800 */
[----:B0-----:R-:W-:-:S05]  /*14160*/  @P0 IMAD.HI.U32 R0, R18, R3, RZ ;  /* 0x0000000312000227 */ /* 0x001fca00078e00ff */
[----:B-1----:R-:W-:Y:S01]  /*14170*/  @P0 SHF.R.U32.HI R9, RZ, R5, R0 ;  /* 0x00000005ff090219 */ /* 0x002fe20000011600 */
[----:B------:R-:W-:-:S03]  /*14180*/  IMAD R5, R33, UR4, RZ ;  /* 0x0000000421057c24 */ /* 0x000fc6000f8e02ff */
[--C-:B------:R-:W-:Y:S01]  /*14190*/  SHF.R.S32.HI R3, RZ, 0x1f, R9.reuse ;  /* 0x0000001fff037819 */ /* 0x100fe20000011409 */
[----:B------:R-:W-:Y:S02]  /*141a0*/  IMAD.MOV.U32 R2, RZ, RZ, R9 ;  /* 0x000000ffff027224 */ /* 0x000fe400078e0009 */
[C---:B------:R-:W-:Y:S02]  /*141b0*/  IMAD R5, R28.reuse, UR5, R5 ;  /* 0x000000051c057c24 */ /* 0x040fe4000f8e0205 */
[----:B------:R-:W-:Y:S01]  /*141c0*/  IMAD.WIDE.U32 R2, R28, UR4, R2 ;  /* 0x000000041c027c25 */ /* 0x000fe2000f8e0002 */
[----:B------:R-:W-:-:S03]  /*141d0*/  ULDC.64 UR4, c[0x0][0x418] ;  /* 0x0001060000047ab9 */ /* 0x000fc60000000a00 */
[----:B------:R-:W-:Y:S01]  /*141e0*/  IMAD.IADD R3, R5, 0x1, R3 ;  /* 0x0000000105037824 */ /* 0x000fe200078e0203 */
[----:B------:R-:W-:-:S04]  /*141f0*/  LEA R4, P0, R2, UR4, 0x2 ;  /* 0x0000000402047c11 */ /* 0x000fc8000f8010ff */
[----:B------:R-:W-:-:S05]  /*14200*/  LEA.HI.X R5, R2, UR5, R3, 0x2, P0 ;  /* 0x0000000502057c11 */ /* 0x000fca00080f1403 */
[----:B------:R-:W2:Y:S01]  /*14210*/  LDG.E R4, desc[UR46][R4.64] ;  /* 0x0000002e04047981 */ /* 0x000ea2000c1e1900 */
[----:B------:R-:W-:Y:S01]  /*14220*/  ISETP.NE.AND P2, PT, R37, 0x3, PT ;  /* 0x000000032500780c */ /* 0x000fe20003f45270 */
[----:B------:R-:W-:Y:S02]  /*14230*/  VIADD R0, R7, 0x1 ;  /* 0x0000000107007836 */ /* 0x000fe40000000000 */
[----:B------:R-:W-:-:S03]  /*14240*/  VIADD R21, R21, 0xffffffff ;  /* 0xffffffff15157836 */ /* 0x000fc60000000000 */
[C---:B------:R-:W-:Y:S02]  /*14250*/  ISETP.NE.AND P1, PT, R0.reuse, 0x2, PT ;  /* 0x000000020000780c */ /* 0x040fe40003f25270 */
[----:B------:R-:W-:Y:S02]  /*14260*/  ISETP.GT.AND P0, PT, R21, UR51, PT ;  /* 0x0000003315007c0c */ /* 0x000fe4000bf04270 */
[----:B------:R-:W-:Y:S02]  /*14270*/  SEL R3, RZ, 0x1, P1 ;  /* 0x00000001ff037807 */ /* 0x000fe40000800000 */
[----:B------:R-:W-:Y:S02]  /*14280*/  SEL R0, R0, RZ, P1 ;  /* 0x000000ff00007207 */ /* 0x000fe40000800000 */
[----:B------:R-:W-:Y:S02]  /*14290*/  LOP3.LUT R20, R8, R3, RZ, 0x3c, !PT ;  /* 0x0000000308147212 */ /* 0x000fe400078e3cff */
[----:B--2---:R-:W-:Y:S01]  /*142a0*/  SHF.R.S32.HI R10, RZ, 0x1f, R4 ;  /* 0x0000001fff0a7819 */ /* 0x004fe20000011404 */
[----:B------:R-:W-:Y:S06]  /*142b0*/  @!P2 BRA `(.L_x_5055) ;  /* 0x000000000004a947 */ /* 0x000fec0003800000 */
[----:B------:R-:W-:Y:S01]  /*142c0*/  BPT.TRAP 0x1 ;  /* 0x000000040000795c */ /* 0x000fe20000300000 */
.L_x_5055:
[----:B------:R-:W-:Y:S02]  /*142d0*/  LEA R6, R0, UR48, 0x3 ;  /* 0x0000003000067c11 */ /* 0x000fe4000f8e18ff */
[----:B------:R-:W-:-:S04]  /*142e0*/  SHF.L.U32 R19, R20, 0x1f, RZ ;  /* 0x0000001f14137819 */ /* 0x000fc800000006ff */
[----:B------:R-:W0:Y:S02]  /*142f0*/  SYNCS.PHASECHK.TRANS64.TRYWAIT P1, [R6+URZ+0x2a880], R19 ;  /* 0x02a88013060075a7 */ /* 0x000e24000802017f */
[----:B0-----:R-:W-:Y:S05]  /*14300*/  @!P1 BRA `(.L_x_5056) ;  /* 0x0000003000349947 */ /* 0x001fea0003800000 */
.L_x_5125:
[----:B------:R-:W-:Y:S01]  /*14310*/  ULDC UR4, c[0x0][0x430] ;  /* 0x00010c0000047ab9 */ /* 0x000fe20000000800 */
[----:B------:R-:W-:Y:S01]  /*14320*/  R2UR UR6, R26 ;  /* 0x000000001a0672ca */ /* 0x000fe200000e0000 */
[----:B------:R-:W-:Y:S01]  /*14330*/  UIADD3 UR4, -UR4, URZ, URZ ;  /* 0x0000003f04047290 */ /* 0x000fe2000fffe13f */
[----:B------:R-:W1:Y:S01]  /*14340*/  LDC R12, c[0x0][0x2f4] ;  /* 0x0000bd00ff0c7b82 */ /* 0x000e620000000800 */
[C---:B------:R-:W-:Y:S02]  /*14350*/  LOP3.LUT P3, RZ, R16.reuse, 0x2, RZ, 0xc0, !PT ;  /* 0x0000000210ff7812 */ /* 0x040fe4000786c0ff */
[----:B------:R-:W-:Y:S02]  /*14360*/  LOP3.LUT P2, RZ, R16, 0x1, RZ, 0xc0, !PT ;  /* 0x0000000110ff7812 */ /* 0x000fe4000784c0ff */
        /* <DEDUP_REMOVED lines=27> */
[----:B------:R-:W-:Y:S01]  /*14520*/  SHFL.IDX PT, R35, R27, 0x2, 0x1c1f ;  /* 0x005c1f001b237f89 */ /* 0x000fe200000e0000 */
[----:B-1----:R-:W-:-:S03]  /*14530*/  IADD3 R2, P1, R30, R14, RZ ;  /* 0x0000000e1e027210 */ /* 0x002fc60007f3e0ff */
[----:B------:R-:W-:Y:S02]  /*14540*/  SHFL.IDX PT, R14, R24, 0x3, 0x1c1f ;  /* 0x007c1f00180e7f89 */ /* 0x000fe400000e0000 */
        /* <DEDUP_REMOVED lines=14> */
[----:B------:R1:W2:Y:S04]  /*14630*/  SHFL.IDX PT, R35, R27, 0x3, 0x1c1f ;  /* 0x007c1f001b237f89 */ /* 0x0002a800000e0000 */
[----:B------:R1:W-:Y:S04]  /*14640*/  LDGSTS.E.BYPASS.LTC128B.128 [R25+0xd400], desc[UR46][R2.64], !P4 ;  /* 0x0d40000002197fae */ /* 0x0003e8000e101d6e */
[----:B------:R1:W-:Y:S04]  /*14650*/  LDGSTS.E.BYPASS.LTC128B.128 [R25+0xf400], desc[UR46][R2.64+0x40], !P3 ;  /* 0x0f40004002197fae */ /* 0x0003e8000d901d6e */
[----:B------:R1:W-:Y:S02]  /*14660*/  LDGSTS.E.BYPASS.LTC128B.128 [R25+0x11400], desc[UR46][R2.64+0x80], !P2 ;  /* 0x1140008002197fae */ /* 0x0003e4000d101d6e */
.L_x_5135:
[----:B-1----:R-:W-:Y:S02]  /*14670*/  IADD3 R2, P1, R30, R14, RZ ;  /* 0x0000000e1e027210 */ /* 0x002fe40007f3e0ff */
[----:B------:R-:W-:-:S03]  /*14680*/  R2UR UR4, R6 ;  /* 0x00000000060472ca */ /* 0x000fc600000e0000 */
[----:B--2---:R-:W-:-:S05]  /*14690*/  IMAD.X R3, RZ, RZ, R35, P1 ;  /* 0x000000ffff037224 */ /* 0x004fca00008e0623 */
        /* <DEDUP_REMOVED lines=11> */
[----:B-1----:R-:W-:Y:S05]  /*14750*/  @!P2 BRA `(.L_x_5058) ;  /* 0x000000000004a947 */ /* 0x002fea0003800000 */
[----:B------:R-:W-:Y:S01]  /*14760*/  BPT.TRAP 0x1 ;  /* 0x000000040000795c */ /* 0x000fe20000300000 */
.L_x_5058:
[----:B------:R1:W-:Y:S01]  /*14770*/  SYNCS.ARRIVE.TRANS64.A1T0 RZ, [R6+URZ+0x2a870], RZ ;  /* 0x02a870ff06ff79a7 */ /* 0x0003e2000810003f */
[----:B------:R-:W-:Y:S05]  /*14780*/  @!P2 BRA `(.L_x_5059) ;  /* 0x000000000004a947 */ /* 0x000fea0003800000 */
[----:B------:R-:W-:Y:S01]  /*14790*/  BPT.TRAP 0x1 ;  /* 0x000000040000795c */ /* 0x000fe20000300000 */
.L_x_5059:
[----:B------:R-:W2:Y:S02]  /*147a0*/  SYNCS.PHASECHK.TRANS64.TRYWAIT P1, [R6+URZ+0x2a840], R19 ;  /* 0x02a84013060075a7 */ /* 0x000ea4000802017f */
[----:B--2---:R-:W-:Y:S05]  /*147b0*/  @!P1 BRA `(.L_x_5060) ;  /* 0x0000003000489947 */ /* 0x004fea0003800000 */
.L_x_5136:
[----:B------:R-:W-:Y:S01]  /*147c0*/  ULDC.64 UR4, c[0x0][0x300] ;  /* 0x0000c00000047ab9 */ /* 0x000fe20000000a00 */
[----:B------:R-:W-:Y:S01]  /*147d0*/  R2UR UR6, R26 ;  /* 0x000000001a0672ca */ /* 0x000fe200000e0000 */
[----:B------:R-:W-:Y:S01]  /*147e0*/  IMAD R2, R9, UR4, RZ ;  /* 0x0000000409027c24 */ /* 0x000fe2000f8e02ff */
[----:B------:R-:W3:Y:S01]  /*147f0*/  LDC R11, c[0x0][0x2f4] ;  /* 0x0000bd00ff0b7b82 */ /* 0x000ee20000000800 */
[C---:B------:R-:W-:Y:S02]  /*14800*/  LOP3.LUT P3, RZ, R16.reuse, 0x2, RZ, 0xc0, !PT ;  /* 0x0000000210ff7812 */ /* 0x040fe4000786c0ff */
[C---:B------:R-:W-:Y:S01]  /*14810*/  IMAD R9, R5.reuse, UR5, R2 ;  /* 0x0000000505097c24 */ /* 0x040fe2000f8e0202 */
[----:B------:R-:W-:Y:S01]  /*14820*/  LOP3.LUT P2, RZ, R16, 0x1, RZ, 0xc0, !PT ;  /* 0x0000000110ff7812 */ /* 0x000fe2000784c0ff */
        /* <DEDUP_REMOVED lines=9> */
[----:B------:R-:W-:Y:S01]  /*148c0*/  UIMAD UR4, UR6, UR4, URZ ;  /* 0x00000004060472a4 */ /* 0x000fe2000f8e023f */
[----:B---3--:R-:W-:Y:S02]  /*148d0*/  ISETP.GE.AND P4, PT, R30, R11, PT ;  /* 0x0000000b1e00720c */ /* 0x008fe40003f86270 */
[----:B------:R-:W-:Y:S01]  /*148e0*/  IMAD.WIDE.U32 R2, R5, UR39, R2 ;  /* 0x0000002705027c25 */ /* 0x000fe2000f8e0002 */
[----:B------:R-:W-:Y:S01]  /*148f0*/  ULDC.64 UR6, c[0x0][0x2e8] ;  /* 0x0000ba0000067ab9 */ /* 0x000fe20000000a00 */
[----:B------:R-:W-:Y:S02]  /*14900*/  UIMAD UR4, UR39, UR5, UR4 ;  /* 0x00000005270472a4 */ /* 0x000fe4000f8e0204 */
[----:B0-2---:R-:W-:Y:S01]  /*14910*/  IMAD.U32 R19, RZ, RZ, UR7 ;  /* 0x00000007ff137e24 */ /* 0x005fe2000f8e00ff */
[----:B------:R-:W-:-:S04]  /*14920*/  IADD3 R9, P1, R2, UR6, RZ ;  /* 0x0000000602097c10 */ /* 0x000fc8000ff3e0ff */
[----:B------:R-:W-:Y:S01]  /*14930*/  IADD3.X R19, R19, UR4, R3, P1, !PT ;  /* 0x0000000413137c10 */ /* 0x000fe20008ffe403 */
[----:B------:R-:W-:-:S03]  /*14940*/  UMOV UR4, 0xffffffff ;  /* 0xffffffff00047882 */ /* 0x000fc60000000000 */
[----:B------:R-:W-:Y:S05]  /*14950*/  BRA.DIV UR4, `(.L_x_5061) ;  /* 0x0000002e04f47947 */ /* 0x000fea000b800000 */
[----:B------:R-:W0:Y:S01]  /*14960*/  SHFL.IDX PT, R14, R9, RZ, 0x1c1f ;  /* 0x001c1fff090e7589 */ /* 0x000e2200000e0000 */
[----:B------:R-:W-:-:S03]  /*14970*/  IMAD R10, R0, 0x6000, R29 ;  /* 0x00006000000a7824 */ /* 0x000fc600078e021d */
[----:B------:R-:W2:Y:S01]  /*14980*/  SHFL.IDX PT, R3, R19, RZ, 0x1c1f ;  /* 0x001c1fff13037589 */ /* 0x000ea200000e0000 */
[----:B------:R-:W-:-:S03]  /*14990*/  VIADD R10, R10, UR48 ;  /* 0x000000300a0a7c36 */ /* 0x000fc60008000000 */
[----:B------:R-:W-:Y:S01]  /*149a0*/  SHFL.IDX PT, R25, R9, 0x2, 0x1c1f ;  /* 0x005c1f0009197f89 */ /* 0x000fe200000e0000 */
[----:B0-----:R-:W-:-:S03]  /*149b0*/  IADD3 R4, P1, R30, R14, RZ ;  /* 0x0000000e1e047210 */ /* 0x001fc60007f3e0ff */
[----:B------:R-:W0:Y:S02]  /*149c0*/  SHFL.IDX PT, R14, R9, 0x1, 0x1c1f ;  /* 0x003c1f00090e7f89 */ /* 0x000e2400000e0000 */
[----:B--2---:R-:W-:Y:S02]  /*149d0*/  IMAD.X R5, RZ, RZ, R3, P1 ;  /* 0x000000ffff057224 */ /* 0x004fe400008e0603 */
[----:B------:R-:W2:Y:S04]  /*149e0*/  SHFL.IDX PT, R3, R19, 0x1, 0x1c1f ;  /* 0x003c1f0013037f89 */ /* 0x000ea800000e0000 */
[----:B------:R-:W-:Y:S04]  /*149f0*/  LDGSTS.E.BYPASS.LTC128B.128 [R10+0x1e400], desc[UR46][R4.64], !P4 ;  /* 0x1e400000040a7fae */ /* 0x000fe8000e101d6e */
[----:B------:R-:W-:Y:S04]  /*14a00*/  LDGSTS.E.BYPASS.LTC128B.128 [R10+0x20400], desc[UR46][R4.64+0x40], !P3 ;  /* 0x20400040040a7fae */ /* 0x000fe8000d901d6e */
[----:B------:R3:W-:Y:S01]  /*14a10*/  LDGSTS.E.BYPASS.LTC128B.128 [R10+0x22400], desc[UR46][R4.64+0x80], !P2 ;  /* 0x22400080040a7fae */ /* 0x0007e2000d101d6e */
[----:B0-----:R-:W-:-:S03]  /*14a20*/  IADD3 R2, P1, R30, R14, RZ ;  /* 0x0000000e1e027210 */ /* 0x001fc60007f3e0ff */
[----:B------:R-:W-:Y:S02]  /*14a30*/  SHFL.IDX PT, R14, R9, 0x3, 0x1c1f ;  /* 0x007c1f00090e7f89 */ /* 0x000fe400000e0000 */
[----:B--2---:R-:W-:Y:S02]  /*14a40*/  IMAD.X R3, RZ, RZ, R3, P1 ;  /* 0x000000ffff037224 */ /* 0x004fe400008e0603 */
[----:B---3--:R-:W0:Y:S04]  /*14a50*/  SHFL.IDX PT, R4, R19, 0x2, 0x1c1f ;  /* 0x005c1f0013047f89 */ /* 0x008e2800000e0000 */
[----:B------:R-:W-:Y:S04]  /*14a60*/  LDGSTS.E.BYPASS.LTC128B.128 [R10+0x1ec00], desc[UR46][R2.64], !P4 ;  /* 0x1ec00000020a7fae */ /* 0x000fe8000e101d6e */
[----:B------:R-:W-:Y:S04]  /*14a70*/  LDGSTS.E.BYPASS.LTC128B.128 [R10+0x20c00], desc[UR46][R2.64+0x40], !P3 ;  /* 0x20c00040020a7fae */ /* 0x000fe8000d901d6e */
[----:B------:R2:W-:Y:S04]  /*14a80*/  LDGSTS.E.BYPASS.LTC128B.128 [R10+0x22c00], desc[UR46][R2.64+0x80], !P2 ;  /* 0x22c00080020a7fae */ /* 0x0005e8000d101d6e */
[----:B------:R-:W3:Y:S01]  /*14a90*/  SHFL.IDX PT, R19, R19, 0x3, 0x1c1f ;  /* 0x007c1f0013137f89 */ /* 0x000ee200000e0000 */
[----:B--2---:R-:W-:-:S05]  /*14aa0*/  IADD3 R2, P1, R30, R25, RZ ;  /* 0x000000191e027210 */ /* 0x004fca0007f3e0ff */
[----:B0-----:R-:W-:-:S05]  /*14ab0*/  IMAD.X R3, RZ, RZ, R4, P1 ;  /* 0x000000ffff037224 */ /* 0x001fca00008e0604 */
[----:B------:R0:W-:Y:S04]  /*14ac0*/  LDGSTS.E.BYPASS.LTC128B.128 [R10+0x1f400], desc[UR46][R2.64], !P4 ;  /* 0x1f400000020a7fae */ /* 0x0001e8000e101d6e */
[----:B------:R0:W-:Y:S04]  /*14ad0*/  LDGSTS.E.BYPASS.LTC128B.128 [R10+0x21400], desc[UR46][R2.64+0x40], !P3 ;  /* 0x21400040020a7fae */ /* 0x0001e8000d901d6e */
[----:B---3--:R0:W-:Y:S02]  /*14ae0*/  LDGSTS.E.BYPASS.LTC128B.128 [R10+0x23400], desc[UR46][R2.64+0x80], !P2 ;  /* 0x23400080020a7fae */ /* 0x0081e4000d101d6e */
.L_x_5146:
[----:B0-----:R-:W-:Y:S02]  /*14af0*/  IADD3 R2, P1, R30, R14, RZ ;  /* 0x0000000e1e027210 */ /* 0x001fe40007f3e0ff */
        /* <DEDUP_REMOVED lines=15> */
.L_x_5062:
[----:B------:R-:W-:Y:S01]  /*14bf0*/  IMAD.U32 R2, RZ, RZ, UR43 ;  /* 0x0000002bff027e24 */ /* 0x000fe2000f8e00ff */
[----:B------:R0:W-:Y:S04]  /*14c00*/  SYNCS.ARRIVE.TRANS64.A1T0 RZ, [R6+URZ+0x2a830], RZ ;  /* 0x02a830ff06ff79a7 */ /* 0x0001e8000810003f */
[----:B------:R-:W-:-:S04]  /*14c10*/  LOP3.LUT R2, R2, 0x1, RZ, 0xfc, !PT ;  /* 0x0000000102027812 */ /* 0x000fc800078efcff */
[----:B------:R-:W-:-:S13]  /*14c20*/  ISETP.NE.AND P1, PT, R2, 0x3, PT ;  /* 0x000000030200780c */ /* 0x000fda0003f25270 */
[----:B0-----:R-:W-:Y:S05]  /*14c30*/  @!P1 BRA `(.L_x_5063) ;  /* 0x0000000000049947 */ /* 0x001fea0003800000 */
[----:B------:R-:W-:Y:S01]  /*14c40*/  BPT.TRAP 0x1 ;  /* 0x000000040000795c */ /* 0x000fe20000300000 */
.L_x_5063:
[----:B------:R-:W-:Y:S02]  /*14c50*/  LOP3.LUT R3, R8, 0x1, RZ, 0x3c, !PT ;  /* 0x0000000108037812 */ /* 0x000fe400078e3cff */
[----:B------:R-:W-:Y:S02]  /*14c60*/  LEA R2, R7, UR48, 0x3 ;  /* 0x0000003007027c11 */ /* 0x000fe4000f8e18ff */
[----:B------:R-:W-:-:S04]  /*14c70*/  SHF.L.U32 R3, R3, 0x1f, RZ ;  /* 0x0000001f03037819 */ /* 0x000fc800000006ff */
[----:B------:R-:W0:Y:S02]  /*14c80*/  SYNCS.PHASECHK.TRANS64.TRYWAIT P2, [R2+URZ+0x2a870], R3 ;  /* 0x02a87003020075a7 */ /* 0x000e24000804017f */
[----:B0-----:R-:W-:Y:S05]  /*14c90*/  @!P2 BRA `(.L_x_5064) ;  /* 0x000000300050a947 */ /* 0x001fea0003800000 */
.L_x_5147:
[----:B------:R-:W-:-:S13]  /*14ca0*/  ISETP.NE.AND P2, PT, R37, 0x3, PT ;  /* 0x000000032500780c */ /* 0x000fda0003f45270 */
[----:B------:R-:W-:Y:S05]  /*14cb0*/  @!P2 BRA `(.L_x_5065) ;  /* 0x000000000004a947 */ /* 0x000fea0003800000 */
[----:B------:R-:W-:Y:S01]  /*14cc0*/  BPT.TRAP 0x1 ;  /* 0x000000040000795c */ /* 0x000fe20000300000 */
.L_x_5065:
[----:B------:R-:W-:Y:S01]  /*14cd0*/  SHF.L.U32 R5, R8, 0x1f, RZ ;  /* 0x0000001f08057819 */ /* 0x000fe200000006ff */
[----:B0-----:R-:W-:-:S03]  /*14ce0*/  IMAD R3, R7, 0x6000, RZ ;  /* 0x0000600007037824 */ /* 0x001fc600078e02ff */
[----:B------:R-:W0:Y:S02]  /*14cf0*/  SYNCS.PHASECHK.TRANS64.TRYWAIT P2, [R2+URZ+0x2a860], R5 ;  /* 0x02a86005020075a7 */ /* 0x000e24000804017f */
[----:B0-----:R-:W-:Y:S05]  /*14d00*/  @!P2 BRA `(.L_x_5066) ;  /* 0x000000300048a947 */ /* 0x001fea0003800000 */
.L_x_5148:
[C---:B------:R-:W-:Y:S01]  /*14d10*/  LOP3.LUT R4, R3.reuse, R23, RZ, 0xfc, !PT ;  /* 0x0000001703047212 */ /* 0x040fe200078efcff */
[----:B------:R-:W-:Y:S05]  /*14d20*/  WARPSYNC.ALL ;  /* 0x0000000000007948 */ /* 0x000fea0003800000 */
[----:B------:R-:W2:Y:S01]  /*14d30*/  LDSM.16.MT88.4 R8, [R4+UR48+0xc400] ;  /* 0x00c400300408783b */ /* 0x000ea20008004200 */
[----:B-1----:R-:W-:Y:S01]  /*14d40*/  VIADD R6, R3, 0x2000 ;  /* 0x0000200003067836 */ /* 0x002fe20000000000 */
[----:B0-----:R-:W-:Y:S02]  /*14d50*/  IADD3 R5, R22, R3, R31 ;  /* 0x0000000316057210 */ /* 0x001fe40007ffe01f */
[----:B------:R-:W-:-:S02]  /*14d60*/  ISETP.NE.AND P2, PT, R37, 0x3, PT ;  /* 0x000000032500780c */ /* 0x000fc40003f45270 */
[----:B------:R-:W-:Y:S02]  /*14d70*/  LOP3.LUT R6, R6, R23, RZ, 0xfc, !PT ;  /* 0x0000001706067212 */ /* 0x000fe400078efcff */
[C-C-:B--2---:R-:W-:Y:S02]  /*14d80*/  PRMT R12, R8.reuse, 0x6420, R9.reuse ;  /* 0x00006420080c7816 */ /* 0x144fe40000000009 */
[----:B------:R-:W-:Y:S02]  /*14d90*/  PRMT R13, R8, 0x7531, R9 ;  /* 0x00007531080d7816 */ /* 0x000fe40000000009 */
[C-C-:B------:R-:W-:Y:S02]  /*14da0*/  PRMT R14, R10.reuse, 0x6420, R11.reuse ;  /* 0x000064200a0e7816 */ /* 0x140fe4000000000b */
[----:B------:R-:W-:-:S05]  /*14db0*/  PRMT R15, R10, 0x7531, R11 ;  /* 0x000075310a0f7816 */ /* 0x000fca000000000b */
[----:B------:R-:W-:Y:S04]  /*14dc0*/  STSM.16.M88.4 [R5], R12 ;  /* 0x0000000c05007844 */ /* 0x000fe80000000200 */
[----:B------:R-:W0:Y:S02]  /*14dd0*/  LDSM.16.MT88.4 R8, [R6+UR48+0xc400] ;  /* 0x00c400300608783b */ /* 0x000e240008004200 */
[C-C-:B0-----:R-:W-:Y:S02]  /*14de0*/  PRMT R12, R8.reuse, 0x6420, R9.reuse ;  /* 0x00006420080c7816 */ /* 0x141fe40000000009 */
[----:B------:R-:W-:Y:S01]  /*14df0*/  PRMT R13, R8, 0x7531, R9 ;  /* 0x00007531080d7816 */ /* 0x000fe20000000009 */
[----:B------:R-:W-:Y:S01]  /*14e00*/  VIADD R8, R3, 0x4000 ;  /* 0x0000400003087836 */ /* 0x000fe20000000000 */
[----:B------:R-:W-:-:S02]  /*14e10*/  PRMT R14, R10, 0x6420, R11 ;  /* 0x000064200a0e7816 */ /* 0x000fc4000000000b */
[----:B------:R-:W-:Y:S02]  /*14e20*/  PRMT R15, R10, 0x7531, R11 ;  /* 0x000075310a0f7816 */ /* 0x000fe4000000000b */
[----:B------:R-:W-:-:S03]  /*14e30*/  LOP3.LUT R7, R8, R23, RZ, 0xfc, !PT ;  /* 0x0000001708077212 */ /* 0x000fc600078efcff */
[----:B------:R-:W-:Y:S04]  /*14e40*/  STSM.16.M88.4 [R5+0x2000], R12 ;  /* 0x0020000c05007844 */ /* 0x000fe80000000200 */
[----:B------:R-:W0:Y:S02]  /*14e50*/  LDSM.16.MT88.4 R8, [R7+UR48+0xc400] ;  /* 0x00c400300708783b */ /* 0x000e240008004200 */
[C-C-:B0-----:R-:W-:Y:S02]  /*14e60*/  PRMT R12, R8.reuse, 0x6420, R9.reuse ;  /* 0x00006420080c7816 */ /* 0x141fe40000000009 */
[----:B------:R-:W-:Y:S02]  /*14e70*/  PRMT R13, R8, 0x7531, R9 ;  /* 0x00007531080d7816 */ /* 0x000fe40000000009 */
[----:B------:R-:W-:-:S02]  /*14e80*/  PRMT R14, R10, 0x6420, R11 ;  /* 0x000064200a0e7816 */ /* 0x000fc4000000000b */
[----:B------:R-:W-:-:S05]  /*14e90*/  PRMT R15, R10, 0x7531, R11 ;  /* 0x000075310a0f7816 */ /* 0x000fca000000000b */
[----:B------:R0:W-:Y:S04]  /*14ea0*/  STSM.16.M88.4 [R5+0x4000], R12 ;  /* 0x0040000c05007844 */ /* 0x0001e80000000200 */
[----:B------:R-:W1:Y:S01]  /*14eb0*/  LDSM.16.MT88.4 R8, [R4+UR48+0xcc00] ;  /* 0x00cc00300408783b */ /* 0x000e620008004200 */
[----:B0-----:R-:W-:Y:S02]  /*14ec0*/  IADD3 R5, R22, R36, R3 ;  /* 0x0000002416057210 */ /* 0x001fe40007ffe003 */
[C-C-:B-1----:R-:W-:Y:S02]  /*14ed0*/  PRMT R12, R8.reuse, 0x6420, R9.reuse ;  /* 0x00006420080c7816 */ /* 0x142fe40000000009 */
        /* <DEDUP_REMOVED lines=17> */
[C-C-:B0-----:R-:W-:Y:S02]  /*14ff0*/  IADD3 R5, R22.reuse, R32, R3.reuse ;  /* 0x0000002016057210 */ /* 0x141fe40007ffe003 */
[----:B------:R-:W-:Y:S02]  /*15000*/  IADD3 R3, R22, R34, R3 ;  /* 0x0000002216037210 */ /* 0x000fe40007ffe003 */
[C-C-:B-1----:R-:W-:Y:S02]  /*15010*/  PRMT R12, R8.reuse, 0x6420, R9.reuse ;  /* 0x00006420080c7816 */ /* 0x142fe40000000009 */
[----:B------:R-:W-:-:S02]  /*15020*/  PRMT R13, R8, 0x7531, R9 ;  /* 0x00007531080d7816 */ /* 0x000fc40000000009 */
        /* <DEDUP_REMOVED lines=41> */
.L_x_5067:
[----:B-1----:R1:W-:Y:S01]  /*152c0*/  SYNCS.ARRIVE.TRANS64.A1T0 RZ, [R2+URZ+0x2a850], RZ ;  /* 0x02a850ff02ff79a7 */ /* 0x0023e2000810003f */
[----:B------:R-:W-:Y:S06]  /*152d0*/  BAR.SYNC.DEFER_BLOCKING 0x2, 0x80 ;  /* 0x0082000000007b1d */ /* 0x000fec0000010000 */
[----:B------:R-:W-:Y:S05]  /*152e0*/  @!P1 BRA `(.L_x_5068) ;  /* 0x0000000000049947 */ /* 0x000fea0003800000 */
[----:B------:R-:W-:Y:S01]  /*152f0*/  BPT.TRAP 0x1 ;  /* 0x000000040000795c */ /* 0x000fe20000300000 */
.L_x_5068:
[----:B0-----:R-:W0:Y:S01]  /*15300*/  S2R R3, SR_CgaCtaId ;  /* 0x0000000000037919 */ /* 0x001e220000008800 */
[----:B-1----:R-:W-:Y:S02]  /*15310*/  VIADD R2, R2, 0x2a880 ;  /* 0x0002a88002027836 */ /* 0x002fe40000000000 */
[----:B------:R-:W-:Y:S02]  /*15320*/  VIADD R18, R18, 0xffffff80 ;  /* 0xffffff8012127836 */ /* 0x000fe40000000000 */
[----:B------:R-:W-:Y:S02]  /*15330*/  IMAD.MOV.U32 R7, RZ, RZ, R0 ;  /* 0x000000ffff077224 */ /* 0x000fe400078e0000 */
[----:B------:R-:W-:Y:S01]  /*15340*/  IMAD.MOV.U32 R8, RZ, RZ, R20 ;  /* 0x000000ffff087224 */ /* 0x000fe200078e0014 */
[----:B0-----:R-:W-:-:S04]  /*15350*/  PRMT R2, R3, 0x654, R2 ;  /* 0x0000065403027816 */ /* 0x001fc80000000002 */
[----:B------:R0:W-:Y:S01]  /*15360*/  SYNCS.ARRIVE.TRANS64.RED.A1T0 RZ, [R2+URZ], RZ ;  /* 0x000000ff02ff79a7 */ /* 0x0001e2000810043f */
[----:B------:R-:W-:Y:S05]  /*15370*/  @P0 BRA `(.L_x_5069) ;  /* 0xffffffec00600947 */ /* 0x000fea000383ffff */
[----:B------:R-:W-:Y:S05]  /*15380*/  BRA `(.L_x_5070) ;  /* 0x0000000000047947 */ /* 0x000fea0003800000 */
.L_x_5054:
[----:B------:R-:W-:-:S07]  /*15390*/  IMAD.MOV.U32 R0, RZ, RZ, RZ ;  /* 0x000000ffff007224 */ /* 0x000fce00078e00ff */
.L_x_5070:
[----:B------:R-:W-:-:S06]  /*153a0*/  ULOP3.LUT UR4, UR43, 0x1, URZ, 0xfc, !UPT ;  /* 0x000000012b047892 */ /* 0x000fcc000f8efc3f */
[----:B0-----:R-:W-:-:S05]  /*153b0*/  IMAD.U32 R2, RZ, RZ, UR4 ;  /* 0x00000004ff027e24 */ /* 0x001fca000f8e00ff */
[----:B------:R-:W-:-:S13]  /*153c0*/  ISETP.NE.AND P1, PT, R2, 0x3, PT ;  /* 0x000000030200780c */ /* 0x000fda0003f25270 */
[----:B------:R-:W-:Y:S05]  /*153d0*/  @!P1 BRA `(.L_x_5071) ;  /* 0x0000000000049947 */ /* 0x000fea0003800000 */
[----:B------:R-:W-:Y:S01]  /*153e0*/  BPT.TRAP 0x1 ;  /* 0x000000040000795c */ /* 0x000fe20000300000 */
.L_x_5071:
[----:B--2---:R-:W-:Y:S01]  /*153f0*/  LOP3.LUT R3, R20, 0x1, RZ, 0x3c, !PT ;  /* 0x0000000114037812 */ /* 0x004fe200078e3cff */
[----:B------:R-:W-:Y:S01]  /*15400*/  BSSY B0, `(.L_x_5072) ;  /* 0x0000005000007945 */ /* 0x000fe20003800000 */
[----:B------:R-:W-:Y:S02]  /*15410*/  LEA R12, R0, UR48, 0x3 ;  /* 0x00000030000c7c11 */ /* 0x000fe4000f8e18ff */
[----:B------:R-:W-:-:S04]  /*15420*/  SHF.L.U32 R3, R3, 0x1f, RZ ;  /* 0x0000001f03037819 */ /* 0x000fc800000006ff */
[----:B------:R-:W0:Y:S02]  /*15430*/  SYNCS.PHASECHK.TRANS64.TRYWAIT P0, [R12+URZ+0x2a870], R3 ;  /* 0x02a870030c0075a7 */ /* 0x000e24000800017f */
[----:B0-----:R-:W-:Y:S05]  /*15440*/  @!P0 BRA `(.L_x_5073) ;  /* 0x00000028008c8947 */ /* 0x001fea0003800000 */
.L_x_5149:
[----:B------:R-:W-:Y:S05]  /*15450*/  BSYNC B0 ;  /* 0x0000000000007941 */ /* 0x000fea0003800000 */
.L_x_5072:
[----:B------:R-:W-:-:S13]  /*15460*/  ISETP.NE.AND P0, PT, R37, 0x3, PT ;  /* 0x000000032500780c */ /* 0x000fda0003f05270 */
[----:B------:R-:W-:Y:S05]  /*15470*/  @!P0 BRA `(.L_x_5074) ;  /* 0x0000000000048947 */ /* 0x000fea0003800000 */
[----:B------:R-:W-:Y:S01]  /*15480*/  BPT.TRAP 0x1 ;  /* 0x000000040000795c */ /* 0x000fe20000300000 */
.L_x_5074:
[----:B------:R-:W-:Y:S01]  /*15490*/  SHF.L.U32 R5, R20, 0x1f, RZ ;  /* 0x0000001f14057819 */ /* 0x000fe200000006ff */
[----:B0-----:R-:W-:-:S03]  /*154a0*/  IMAD R3, R0, 0x6000, RZ ;  /* 0x0000600000037824 */ /* 0x001fc600078e02ff */
[----:B------:R-:W0:Y:S02]  /*154b0*/  SYNCS.PHASECHK.TRANS64.TRYWAIT P0, [R12+URZ+0x2a860], R5 ;  /* 0x02a860050c0075a7 */ /* 0x000e24000800017f */
[----:B------:R-:W-:Y:S01]  /*154c0*/  LOP3.LUT R2, R3, R23, RZ, 0xfc, !PT ;  /* 0x0000001703027212 */ /* 0x000fe200078efcff */
[----:B0-----:R-:W-:Y:S06]  /*154d0*/  @!P0 BRA `(.L_x_5075) ;  /* 0x00000028007c8947 */ /* 0x001fec0003800000 */
.L_x_5150:
[----:B------:R-:W2:Y:S04]  /*154e0*/  LDL.LU R18, [R1+0x4] ;  /* 0x0000040001127983 */ /* 0x000ea80000300800 */
[----:B------:R-:W5:Y:S01]  /*154f0*/  LDL.LU R17, [R1] ;  /* 0x0000000001117983 */ /* 0x000f620000300800 */
[----:B------:R-:W-:Y:S05]  /*15500*/  WARPSYNC.ALL ;  /* 0x0000000000007948 */ /* 0x000fea0003800000 */
[----:B0---4-:R-:W0:Y:S01]  /*15510*/  LDSM.16.MT88.4 R4, [R2+UR48+0xc400] ;  /* 0x00c400300204783b */ /* 0x011e220008004200 */
[C---:B---3--:R-:W-:Y:S01]  /*15520*/  VIADD R14, R3.reuse, 0x2000 ;  /* 0x00002000030e7836 */ /* 0x048fe20000000000 */
[----:B------:R-:W-:Y:S01]  /*15530*/  IADD3 R13, R22, R3, R31 ;  /* 0x00000003160d7210 */ /* 0x000fe20007ffe01f */
[----:B------:R-:W-:Y:S01]  /*15540*/  VIADD R16, R3, 0x4000 ;  /* 0x0000400003107836 */ /* 0x000fe20000000000 */
[----:B------:R-:W-:-:S02]  /*15550*/  ISETP.NE.AND P0, PT, R37, 0x3, PT ;  /* 0x000000032500780c */ /* 0x000fc40003f05270 */
[-C--:B------:R-:W-:Y:S02]  /*15560*/  LOP3.LUT R14, R14, R23.reuse, RZ, 0xfc, !PT ;  /* 0x000000170e0e7212 */ /* 0x080fe400078efcff */
[----:B------:R-:W-:Y:S02]  /*15570*/  LOP3.LUT R16, R16, R23, RZ, 0xfc, !PT ;  /* 0x0000001710107212 */ /* 0x000fe400078efcff */
[C-C-:B0-----:R-:W-:Y:S02]  /*15580*/  PRMT R8, R4.reuse, 0x6420, R5.reuse ;  /* 0x0000642004087816 */ /* 0x141fe40000000005 */
        /* <DEDUP_REMOVED lines=20> */
[----:B------:R-:W-:Y:S02]  /*156d0*/  PRMT R11, R6, 0x7531, R7 ;  /* 0x00007531060b7816 */ /* 0x000fe40000000007 */
[----:B-----5:R-:W-:Y:S01]  /*156e0*/  IADD3 R15, R3, R31, R17 ;  /* 0x0000001f030f7210 */ /* 0x020fe20007ffe011 */
[----:B--2---:R-:W-:-:S04]  /*156f0*/  IMAD.IADD R31, R18, 0x1, R31 ;  /* 0x00000001121f7824 */ /* 0x004fc800078e021f */
[--C-:B------:R-:W-:Y:S01]  /*15700*/  IMAD.IADD R15, R15, 0x1, R22.reuse ;  /* 0x000000010f0f7824 */ /* 0x100fe200078e0216 */
[-C--:B------:R-:W-:Y:S02]  /*15710*/  IADD3 R13, R22, R31.reuse, R3 ;  /* 0x0000001f160d7210 */ /* 0x080fe40007ffe003 */
[----:B------:R-:W-:Y:S02]  /*15720*/  IADD3 R3, R3, R31, R17 ;  /* 0x0000001f03037210 */ /* 0x000fe40007ffe011 */
[----:B------:R-:W-:Y:S03]  /*15730*/  STSM.16.M88.4 [R15], R8 ;  /* 0x000000080f007844 */ /* 0x000fe60000000200 */
[----:B------:R-:W-:Y:S01]  /*15740*/  IMAD.IADD R3, R3, 0x1, R22 ;  /* 0x0000000103037824 */ /* 0x000fe200078e0216 */
[----:B------:R-:W0:Y:S02]  /*15750*/  LDSM.16.MT88.4 R4, [R2+UR48+0xec00] ;  /* 0x00ec00300204783b */ /* 0x000e240008004200 */
[----:B0-----:R-:W-:-:S02]  /*15760*/  PRMT R8, R4, 0x6420, R5 ;  /* 0x0000642004087816 */ /* 0x001fc40000000005 */
[----:B------:R-:W-:Y:S02]  /*15770*/  PRMT R9, R4, 0x7531, R5 ;  /* 0x0000753104097816 */ /* 0x000fe40000000005 */
[C-C-:B------:R-:W-:Y:S02]  /*15780*/  PRMT R10, R6.reuse, 0x6420, R7.reuse ;  /* 0x00006420060a7816 */ /* 0x140fe40000000007 */
        /* <DEDUP_REMOVED lines=52> */
.L_x_5076:
[----:B-1----:R1:W-:Y:S01]  /*15ad0*/  SYNCS.ARRIVE.TRANS64.A1T0 RZ, [R12+URZ+0x2a850], RZ ;  /* 0x02a850ff0cff79a7 */ /* 0x0023e2000810003f */
[----:B------:R-:W-:Y:S06]  /*15ae0*/  BAR.SYNC.DEFER_BLOCKING 0x2, 0x80 ;  /* 0x0082000000007b1d */ /* 0x000fec0000010000 */
[----:B------:R-:W-:Y:S05]  /*15af0*/  @!P1 BRA `(.L_x_5077) ;  /* 0x0000000000049947 */ /* 0x000fea0003800000 */
[----:B------:R-:W-:Y:S01]  /*15b00*/  BPT.TRAP 0x1 ;  /* 0x000000040000795c */ /* 0x000fe20000300000 */
.L_x_5077:
        /* <DEDUP_REMOVED lines=10> */
.L_x_5028:
[----:B------:R-:W1:Y:S01]  /*15bb0*/  S2R R4, SR_CgaCtaId ;  /* 0x0000000000047919 */ /* 0x000e620000008800 */
[----:B------:R-:W-:Y:S02]  /*15bc0*/  MOV R3, 0x400 ;  /* 0x0000040000037802 */ /* 0x000fe40000000f00 */
[----:B------:R-:W-:Y:S02]  /*15bd0*/  SHF.L.U32 R2, R2, 0x1f, RZ ;  /* 0x0000001f02027819 */ /* 0x000fe400000006ff */
[----:B-1----:R-:W-:-:S04]  /*15be0*/  LEA R7, R4, R3, 0x18 ;  /* 0x0000000304077211 */ /* 0x002fc800078ec0ff */
[----:B------:R-:W1:Y:S02]  /*15bf0*/  SYNCS.PHASECHK.TRANS64.TRYWAIT P0, [R7+URZ+0x2a820], R2 ;  /* 0x02a82002070075a7 */ /* 0x000e64000800017f */
[----:B-1----:R-:W-:Y:S05]  /*15c00*/  @!P0 BRA `(.L_x_5078) ;  /* 0x0000002000c48947 */ /* 0x002fea0003800000 */
.L_x_5151:
        /* <DEDUP_REMOVED lines=13> */
.L_x_5079:
[----:B------:R-:W-:Y:S01]  /*15ce0*/  IMAD R5, R0, 0x8, R7 ;  /* 0x0000000800057824 */ /* 0x000fe200078e0207 */
[----:B------:R-:W-:Y:S01]  /*15cf0*/  SHF.L.U32 R2, R20, 0x1f, RZ ;  /* 0x0000001f14027819 */ /* 0x000fe200000006ff */
[----:B------:R-:W-:-:S03]  /*15d00*/  VIADD R0, R0, 0x1 ;  /* 0x0000000100007836 */ /* 0x000fc60000000000 */
[----:B------:R-:W1:Y:S02]  /*15d10*/  SYNCS.PHASECHK.TRANS64.TRYWAIT P1, [R5+URZ+0x2a840], R2 ;  /* 0x02a84002050075a7 */ /* 0x000e64000802017f */
[----:B------:R-:W-:-:S04]  /*15d20*/  ISETP.NE.AND P2, PT, R0, 0x2, PT ;  /* 0x000000020000780c */ /* 0x000fc80003f45270 */
[----:B------:R-:W-:Y:S01]  /*15d30*/  SEL R3, RZ, 0x1, P2 ;  /* 0x00000001ff037807 */ /* 0x000fe20001000000 */
[----:B-1----:R-:W-:Y:S08]  /*15d40*/  @!P1 BRA `(.L_x_5080) ;  /* 0x0000002000889947 */ /* 0x002ff00003800000 */
.L_x_5152:
[----:B------:R-:W-:Y:S02]  /*15d50*/  SEL R0, R0, RZ, P2 ;  /* 0x000000ff00007207 */ /* 0x000fe40001000000 */
[----:B------:R-:W-:Y:S01]  /*15d60*/  LOP3.LUT R3, R20, R3, RZ, 0x3c, !PT ;  /* 0x0000000314037212 */ /* 0x000fe200078e3cff */
[----:B------:R-:W-:Y:S06]  /*15d70*/  @!P0 BRA `(.L_x_5081) ;  /* 0x0000000000048947 */ /* 0x000fec0003800000 */
[----:B------:R-:W-:Y:S01]  /*15d80*/  BPT.TRAP 0x1 ;  /* 0x000000040000795c */ /* 0x000fe20000300000 */
.L_x_5081:
[----:B------:R-:W-:Y:S01]  /*15d90*/  IMAD R7, R0, 0x8, R7 ;  /* 0x0000000800077824 */ /* 0x000fe200078e0207 */
[----:B------:R-:W-:-:S04]  /*15da0*/  SHF.L.U32 R0, R3, 0x1f, RZ ;  /* 0x0000001f03007819 */ /* 0x000fc800000006ff */
[----:B------:R-:W2:Y:S02]  /*15db0*/  SYNCS.PHASECHK.TRANS64.TRYWAIT P1, [R7+URZ+0x2a840], R0 ;  /* 0x02a84000070075a7 */ /* 0x000ea4000802017f */
[----:B--2---:R-:W-:Y:S05]  /*15dc0*/  @!P1 BRA `(.L_x_5082) ;  /* 0x00000020007c9947 */ /* 0x004fea0003800000 */
.L_x_5153:
[----:B------:R-:W-:Y:S05]  /*15dd0*/  @!P0 BRA `(.L_x_5083) ;  /* 0x0000000000048947 */ /* 0x000fea0003800000 */
[----:B------:R-:W-:Y:S01]  /*15de0*/  BPT.TRAP 0x1 ;  /* 0x000000040000795c */ /* 0x000fe20000300000 */
.L_x_5083:
[----:B------:R-:W3:Y:S02]  /*15df0*/  SYNCS.PHASECHK.TRANS64.TRYWAIT P1, [R5+URZ+0x2a860], R2 ;  /* 0x02a86002050075a7 */ /* 0x000ee4000802017f */
[----:B---3--:R-:W-:Y:S05]  /*15e00*/  @!P1 BRA `(.L_x_5084) ;  /* 0x0000002000809947 */ /* 0x008fea0003800000 */
.L_x_5154:
[----:B------:R-:W-:Y:S05]  /*15e10*/  @!P0 BRA `(.L_x_5085) ;  /* 0x0000000000048947 */ /* 0x000fea0003800000 */
[----:B------:R-:W-:Y:S01]  /*15e20*/  BPT.TRAP 0x1 ;  /* 0x000000040000795c */ /* 0x000fe20000300000 */
.L_x_5085:
[----:B------:R-:W4:Y:S02]  /*15e30*/  SYNCS.PHASECHK.TRANS64.TRYWAIT P1, [R7+URZ+0x2a860], R0 ;  /* 0x02a86000070075a7 */ /* 0x000f24000802017f */
[----:B----4-:R-:W-:Y:S05]  /*15e40*/  @!P1 BRA `(.L_x_5086) ;  /* 0x0000002000849947 */ /* 0x010fea0003800000 */
.L_x_5155:
[----:B------:R-:W-:Y:S05]  /*15e50*/  @!P0 BRA `(.L_x_5087) ;  /* 0x0000000000048947 */ /* 0x000fea0003800000 */
[----:B------:R-:W-:Y:S01]  /*15e60*/  BPT.TRAP 0x1 ;  /* 0x000000040000795c */ /* 0x000fe20000300000 */
.L_x_5087:
[----:B------:R-:W0:Y:S02]  /*15e70*/  SYNCS.PHASECHK.TRANS64.TRYWAIT P1, [R5+URZ+0x2a880], R2 ;  /* 0x02a88002050075a7 */ /* 0x000e24000802017f */
[----:B0-----:R-:W-:Y:S05]  /*15e80*/  @!P1 BRA `(.L_x_5088) ;  /* 0x0000002000889947 */ /* 0x001fea0003800000 */
.L_x_5156:
[----:B------:R-:W-:Y:S05]  /*15e90*/  @!P0 BRA `(.L_x_5089) ;  /* 0x0000000000048947 */ /* 0x000fea0003800000 */
[----:B------:R-:W-:Y:S01]  /*15ea0*/  BPT.TRAP 0x1 ;  /* 0x000000040000795c */ /* 0x000fe20000300000 */
.L_x_5089:
[----:B------:R0:W0:Y:S02]  /*15eb0*/  SYNCS.PHASECHK.TRANS64.TRYWAIT P0, [R7+URZ+0x2a880], R0 ;  /* 0x02a88000070075a7 */ /* 0x000024000800017f */
[----:B0-----:R-:W-:Y:S05]  /*15ec0*/  @!P0 NANOSLEEP.SYNCS 0x989680 ;  /* 0x009896800000895d */ /* 0x001fea0003900000 */
[----:B------:R-:W0:Y:S02]  /*15ed0*/  @!P0 SYNCS.PHASECHK.TRANS64 P0, [R7+URZ+0x2a880], R0 ;  /* 0x02a88000070085a7 */ /* 0x000e24000800007f */
[----:B0-----:R-:W-:Y:S05]  /*15ee0*/  @!P0 BRA `(.L_x_5089) ;  /* 0xfffffffc00f08947 */ /* 0x001fea000383ffff */
.L_x_4936:
[----:B------:R-:W-:Y:S05]  /*15ef0*/  BSYNC B6 ;  /* 0x0000000000067941 */ /* 0x000fea0003800000 */
.L_x_4933:
[----:B------:R-:W-:Y:S05]  /*15f00*/  EXIT ;  /* 0x000000000000794d */ /* 0x000fea0003800000 */
.L_x_4946:
[----:B0-----:R-:W-:-:S04]  /*15f10*/  IMAD.U32 R3, RZ, RZ, UR36 ;  /* 0x00000024ff037e24 */ /* 0x001fc8000f8e00ff */
[----:B------:R0:W1:Y:S03]  /*15f20*/  SYNCS.PHASECHK.TRANS64.TRYWAIT P0, [R3+URZ+0x2a800], R0 ;  /* 0x02a80000030075a7 */ /* 0x000066000800017f */
[----:B-1----:R-:W-:Y:S05]  /*15f30*/  @!P0 NANOSLEEP.SYNCS 0x989680 ;  /* 0x009896800000895d */ /* 0x002fea0003900000 */
[----:B------:R-:W1:Y:S02]  /*15f40*/  @!P0 SYNCS.PHASECHK.TRANS64 P0, [R3+URZ+0x2a800], R0 ;  /* 0x02a80000030085a7 */ /* 0x000e64000800007f */
[----:B-1----:R-:W-:Y:S05]  /*15f50*/  @!P0 BRA `(.L_x_4946) ;  /* 0xfffffffc00ec8947 */ /* 0x002fea000383ffff */
[----:B------:R-:W-:Y:S05]  /*15f60*/  BRA `(.L_x_5090) ;  /* 0xfffffeb800fc7947 */ /* 0x000fea000383ffff */
.L_x_4950:
[----:B0-----:R-:W-:-:S04]  /*15f70*/  IMAD.U32 R3, RZ, RZ, UR36 ;  /* 0x00000024ff037e24 */ /* 0x001fc8000f8e00ff */
[----:B------:R0:W2:Y:S03]  /*15f80*/  SYNCS.PHASECHK.TRANS64.TRYWAIT P1, [R3+URZ+0x2a830], R0 ;  /* 0x02a83000030075a7 */ /* 0x0000a6000802017f */
[----:B--2---:R-:W-:Y:S05]  /*15f90*/  @!P1 NANOSLEEP.SYNCS 0x989680 ;  /* 0x009896800000995d */ /* 0x004fea0003900000 */
[----:B------:R-:W2:Y:S02]  /*15fa0*/  @!P1 SYNCS.PHASECHK.TRANS64 P1, [R3+URZ+0x2a830], R0 ;  /* 0x02a83000030095a7 */ /* 0x000ea4000802007f */
[----:B--2---:R-:W-:Y:S05]  /*15fb0*/  @!P1 BRA `(.L_x_4950) ;  /* 0xfffffffc00ec9947 */ /* 0x004fea000383ffff */
[----:B------:R-:W-:Y:S05]  /*15fc0*/  BRA `(.L_x_4949) ;  /* 0xfffffebc00187947 */ /* 0x000fea000383ffff */
.L_x_4967:
[----:B-1----:R-:W-:-:S04]  /*15fd0*/  IMAD.U32 R13, RZ, RZ, UR6 ;  /* 0x00000006ff0d7e24 */ /* 0x002fc8000f8e00ff */
[----:B------:R1:W2:Y:S03]  /*15fe0*/  SYNCS.PHASECHK.TRANS64.TRYWAIT P1, [R13+URZ+0x2a830], R0 ;  /* 0x02a830000d0075a7 */ /* 0x0002a6000802017f */
[----:B--2---:R-:W-:Y:S05]  /*15ff0*/  @!P1 NANOSLEEP.SYNCS 0x989680 ;  /* 0x009896800000995d */ /* 0x004fea0003900000 */
[----:B------:R-:W2:Y:S02]  /*16000*/  @!P1 SYNCS.PHASECHK.TRANS64 P1, [R13+URZ+0x2a830], R0 ;  /* 0x02a830000d0095a7 */ /* 0x000ea4000802007f */
[----:B--2---:R-:W-:Y:S05]  /*16010*/  @!P1 BRA `(.L_x_4967) ;  /* 0xfffffffc00ec9947 */ /* 0x004fea000383ffff */
[----:B------:R-:W-:Y:S05]  /*16020*/  BRA `(.L_x_4964) ;  /* 0xfffffef4002c7947 */ /* 0x000fea000383ffff */
.L_x_4971:
[----:B-1----:R-:W-:-:S04]  /*16030*/  IMAD.U32 R13, RZ, RZ, UR6 ;  /* 0x00000006ff0d7e24 */ /* 0x002fc8000f8e00ff */
[----:B------:R1:W2:Y:S03]  /*16040*/  SYNCS.PHASECHK.TRANS64.TRYWAIT P1, [R13+URZ+0x2a850], R0 ;  /* 0x02a850000d0075a7 */ /* 0x0002a6000802017f */
[----:B--2---:R-:W-:Y:S05]  /*16050*/  @!P1 NANOSLEEP.SYNCS 0x989680 ;  /* 0x009896800000995d */ /* 0x004fea0003900000 */
[----:B------:R-:W2:Y:S02]  /*16060*/  @!P1 SYNCS.PHASECHK.TRANS64 P1, [R13+URZ+0x2a850], R0 ;  /* 0x02a850000d0095a7 */ /* 0x000ea4000802007f */
[----:B--2---:R-:W-:Y:S05]  /*16070*/  @!P1 BRA `(.L_x_4971) ;  /* 0xfffffffc00ec9947 */ /* 0x004fea000383ffff */
[----:B------:R-:W-:Y:S05]  /*16080*/  BRA `(.L_x_4968) ;  /* 0xfffffef400d87947 */ /* 0x000fea000383ffff */
.L_x_4990:
[----:B-1----:R-:W-:-:S04]  /*16090*/  IMAD.U32 R15, RZ, RZ, UR6 ;  /* 0x00000006ff0f7e24 */ /* 0x002fc8000f8e00ff */
[----:B------:R1:W2:Y:S03]  /*160a0*/  SYNCS.PHASECHK.TRANS64.TRYWAIT P1, [R15+URZ+0x2a830], R0 ;  /* 0x02a830000f0075a7 */ /* 0x0002a6000802017f */
[----:B--2---:R-:W-:Y:S05]  /*160b0*/  @!P1 NANOSLEEP.SYNCS 0x989680 ;  /* 0x009896800000995d */ /* 0x004fea0003900000 */
[----:B------:R-:W2:Y:S02]  /*160c0*/  @!P1 SYNCS.PHASECHK.TRANS64 P1, [R15+URZ+0x2a830], R0 ;  /* 0x02a830000f0095a7 */ /* 0x000ea4000802007f */
[----:B--2---:R-:W-:Y:S05]  /*160d0*/  @!P1 BRA `(.L_x_4990) ;  /* 0xfffffffc00ec9947 */ /* 0x004fea000383ffff */
[----:B------:R-:W-:Y:S05]  /*160e0*/  BRA `(.L_x_4987) ;  /* 0xffffff2800107947 */ /* 0x000fea000383ffff */
.L_x_4994:
[----:B-1----:R-:W-:-:S04]  /*160f0*/  IMAD.U32 R15, RZ, RZ, UR6 ;  /* 0x00000006ff0f7e24 */ /* 0x002fc8000f8e00ff */
[----:B------:R1:W2:Y:S03]  /*16100*/  SYNCS.PHASECHK.TRANS64.TRYWAIT P1, [R15+URZ+0x2a850], R0 ;  /* 0x02a850000f0075a7 */ /* 0x0002a6000802017f */
[----:B--2---:R-:W-:Y:S05]  /*16110*/  @!P1 NANOSLEEP.SYNCS 0x989680 ;  /* 0x009896800000995d */ /* 0x004fea0003900000 */
[----:B------:R-:W2:Y:S02]  /*16120*/  @!P1 SYNCS.PHASECHK.TRANS64 P1, [R15+URZ+0x2a850], R0 ;  /* 0x02a850000f0095a7 */ /* 0x000ea4000802007f */
[----:B--2---:R-:W-:Y:S05]  /*16130*/  @!P1 BRA `(.L_x_4994) ;  /* 0xfffffffc00ec9947 */ /* 0x004fea000383ffff */
[----:B------:R-:W-:Y:S05]  /*16140*/  BRA `(.L_x_4991) ;  /* 0xffffff2800bc7947 */ /* 0x000fea000383ffff */
.L_x_5002:
[----:B-1----:R-:W-:-:S04]  /*16150*/  IMAD.U32 R13, RZ, RZ, UR6 ;  /* 0x00000006ff0d7e24 */ /* 0x002fc8000f8e00ff */
[----:B------:R1:W2:Y:S03]  /*16160*/  SYNCS.PHASECHK.TRANS64.TRYWAIT P1, [R13+URZ+0x2a830], R0 ;  /* 0x02a830000d0075a7 */ /* 0x0002a6000802017f */
[----:B--2---:R-:W-:Y:S05]  /*16170*/  @!P1 NANOSLEEP.SYNCS 0x989680 ;  /* 0x009896800000995d */ /* 0x004fea0003900000 */
[----:B------:R-:W2:Y:S02]  /*16180*/  @!P1 SYNCS.PHASECHK.TRANS64 P1, [R13+URZ+0x2a830], R0 ;  /* 0x02a830000d0095a7 */ /* 0x000ea4000802007f */
[----:B--2---:R-:W-:Y:S05]  /*16190*/  @!P1 BRA `(.L_x_5002) ;  /* 0xfffffffc00ec9947 */ /* 0x004fea000383ffff */
[----:B------:R-:W-:Y:S05]  /*161a0*/  BRA `(.L_x_4999) ;  /* 0xffffff48001c7947 */ /* 0x000fea000383ffff */
.L_x_5006:
[----:B-1----:R-:W-:-:S04]  /*161b0*/  IMAD.U32 R13, RZ, RZ, UR6 ;  /* 0x00000006ff0d7e24 */ /* 0x002fc8000f8e00ff */
[----:B------:R1:W2:Y:S03]  /*161c0*/  SYNCS.PHASECHK.TRANS64.TRYWAIT P1, [R13+URZ+0x2a850], R0 ;  /* 0x02a850000d0075a7 */ /* 0x0002a6000802017f */
[----:B--2---:R-:W-:Y:S05]  /*161d0*/  @!P1 NANOSLEEP.SYNCS 0x989680 ;  /* 0x009896800000995d */ /* 0x004fea0003900000 */
[----:B------:R-:W2:Y:S02]  /*161e0*/  @!P1 SYNCS.PHASECHK.TRANS64 P1, [R13+URZ+0x2a850], R0 ;  /* 0x02a850000d0095a7 */ /* 0x000ea4000802007f */
[----:B--2---:R-:W-:Y:S05]  /*161f0*/  @!P1 BRA `(.L_x_5006) ;  /* 0xfffffffc00ec9947 */ /* 0x004fea000383ffff */
[----:B------:R-:W-:Y:S05]  /*16200*/  BRA `(.L_x_5003) ;  /* 0xffffff4800b87947 */ /* 0x000fea000383ffff */
.L_x_5021:
[----:B-1----:R-:W-:-:S04]  /*16210*/  IMAD.U32 R5, RZ, RZ, UR9 ;  /* 0x00000009ff057e24 */ /* 0x002fc8000f8e00ff */
[----:B------:R1:W2:Y:S03]  /*16220*/  SYNCS.PHASECHK.TRANS64.TRYWAIT P1, [R5+URZ+0x2a850], R4 ;  /* 0x02a85004050075a7 */ /* 0x0002a6000802017f */
[----:B--2---:R-:W-:Y:S05]  /*16230*/  @!P1 NANOSLEEP.SYNCS 0x989680 ;  /* 0x009896800000995d */ /* 0x004fea0003900000 */
[----:B------:R-:W2:Y:S02]  /*16240*/  @!P1 SYNCS.PHASECHK.TRANS64 P1, [R5+URZ+0x2a850], R4 ;  /* 0x02a85004050095a7 */ /* 0x000ea4000802007f */
[----:B--2---:R-:W-:Y:S05]  /*16250*/  @!P1 BRA `(.L_x_5021) ;  /* 0xfffffffc00ec9947 */ /* 0x004fea000383ffff */
[----:B------:R-:W-:Y:S05]  /*16260*/  BRA `(.L_x_5020) ;  /* 0xffffff78000c7947 */ /* 0x000fea000383ffff */
.L_x_5040:
[----:B------:R-:W-:Y:S02]  /*16270*/  IMAD.MOV.U32 R13, RZ, RZ, R24 ;  /* 0x000000ffff0d7224 */ /* 0x000fe400078e0018 */
[----:B------:R-:W-:Y:S02]  /*16280*/  IMAD.MOV.U32 R12, RZ, RZ, RZ ;  /* 0x000000ffff0c7224 */ /* 0x000fe400078e00ff */
[----:B------:R-:W-:Y:S02]  /*16290*/  IMAD.MOV.U32 R11, RZ, RZ, 0x1f ;  /* 0x0000001fff0b7424 */ /* 0x000fe400078e00ff */
[----:B------:R-:W-:-:S07]  /*162a0*/  IMAD.MOV.U32 R15, RZ, RZ, -0x1 ;  /* 0xffffffffff0f7424 */ /* 0x000fce00078e00ff */
[----:B0----5:R-:W-:Y:S05]  /*162b0*/  WARPSYNC.COLLECTIVE R15, `(.L_x_5091) ;  /* 0x000000000f087348 */ /* 0x021fea0003c00000 */
[----:B------:R1:W2:Y:S02]  /*162c0*/  SHFL.IDX P6, R14, R13, R12, R11 ;  /* 0x0000000c0d0e7389 */ /* 0x0002a400000c000b */
[----:B012--5:R-:W-:Y:S01]  /*162d0*/  ENDCOLLECTIVE ;  /* 0x000000000000791b */ /* 0x027fe20003800000 */
.L_x_5091:
[----:B------:R-:W-:Y:S05]  /*162e0*/  BRA `(.L_x_5092) ;  /* 0xffffffc8000c7947 */ /* 0x000fea000383ffff */
.L_x_5042:
[----:B-1----:R1:W2:Y:S02]  /*162f0*/  SYNCS.PHASECHK.TRANS64.TRYWAIT P0, [R34+URZ+0x2a880], R20 ;  /* 0x02a88014220075a7 */ /* 0x0022a4000800017f */
[----:B--2---:R-:W-:Y:S05]  /*16300*/  @!P0 NANOSLEEP.SYNCS 0x989680 ;  /* 0x009896800000895d */ /* 0x004fea0003900000 */
[----:B------:R-:W2:Y:S02]  /*16310*/  @!P0 SYNCS.PHASECHK.TRANS64 P0, [R34+URZ+0x2a880], R20 ;  /* 0x02a88014220085a7 */ /* 0x000ea4000800007f */
[----:B--2---:R-:W-:Y:S05]  /*16320*/  @!P0 BRA `(.L_x_5042) ;  /* 0xfffffffc00f08947 */ /* 0x004fea000383ffff */
[----:B------:R-:W-:Y:S05]  /*16330*/  BRA `(.L_x_5093) ;  /* 0xffffffc800707947 */ /* 0x000fea000383ffff */
.L_x_5043:
        /* <DEDUP_REMOVED lines=8> */
.L_x_5095:
[----:B------:R-:W-:Y:S05]  /*163c0*/  BSYNC B0 ;  /* 0x0000000000007941 */ /* 0x000fea0003800000 */
.L_x_5094:
[----:B------:R-:W-:Y:S01]  /*163d0*/  IMAD.MOV.U32 R13, RZ, RZ, R8 ;  /* 0x000000ffff0d7224 */ /* 0x000fe200078e0008 */
[----:B------:R-:W0:Y:S01]  /*163e0*/  LDC R21, c[0x0][0x2f4] ;  /* 0x0000bd00ff157b82 */ /* 0x000e220000000800 */
[----:B------:R-:W-:Y:S01]  /*163f0*/  IMAD.MOV.U32 R12, RZ, RZ, RZ ;  /* 0x000000ffff0c7224 */ /* 0x000fe200078e00ff */
[----:B------:R-:W-:Y:S01]  /*16400*/  LOP3.LUT R16, R16, 0xffffffdf, RZ, 0xc0, !PT ;  /* 0xffffffdf10107812 */ /* 0x000fe200078ec0ff */
        /* <DEDUP_REMOVED lines=8> */
.L_x_5096:
[-C--:B------:R-:W-:Y:S01]  /*16490*/  ISETP.GE.AND P4, PT, R30, R21.reuse, PT ;  /* 0x000000151e00720c */ /* 0x080fe20003f86270 */
[----:B------:R-:W-:Y:S01]  /*164a0*/  IMAD.MOV.U32 R13, RZ, RZ, R9 ;  /* 0x000000ffff0d7224 */ /* 0x000fe200078e0009 */
[-C--:B------:R-:W-:Y:S01]  /*164b0*/  ISETP.GE.AND P3, PT, R25, R21.reuse, PT ;  /* 0x000000151900720c */ /* 0x080fe20003f66270 */
[----:B------:R-:W-:Y:S01]  /*164c0*/  IMAD.MOV.U32 R12, RZ, RZ, 0x1 ;  /* 0x00000001ff0c7424 */ /* 0x000fe200078e00ff */
[----:B------:R-:W-:Y:S02]  /*164d0*/  ISETP.GE.AND P2, PT, R24, R21, PT ;  /* 0x000000151800720c */ /* 0x000fe40003f46270 */
[----:B------:R-:W-:-:S13]  /*164e0*/  IADD3 R2, P0, R30, R14, RZ ;  /* 0x0000000e1e027210 */ /* 0x000fda0007f1e0ff */
[----:B------:R-:W-:Y:S05]  /*164f0*/  WARPSYNC.COLLECTIVE R15, `(.L_x_5097) ;  /* 0x000000000f087348 */ /* 0x000fea0003c00000 */
[----:B------:R0:W1:Y:S02]  /*16500*/  SHFL.IDX P6, R14, R13, R12, R11 ;  /* 0x0000000c0d0e7389 */ /* 0x00006400000c000b */
[----:B01----:R-:W-:Y:S01]  /*16510*/  ENDCOLLECTIVE ;  /* 0x000000000000791b */ /* 0x003fe20003800000 */
.L_x_5097:
        /* <DEDUP_REMOVED lines=15> */
.L_x_5098:
[----:B------:R-:W-:Y:S02]  /*16610*/  IMAD.MOV.U32 R13, RZ, RZ, R9 ;  /* 0x000000ffff0d7224 */ /* 0x000fe400078e0009 */
[----:B------:R-:W-:Y:S01]  /*16620*/  IMAD.MOV.U32 R12, RZ, RZ, 0x2 ;  /* 0x00000002ff0c7424 */ /* 0x000fe200078e00ff */
[----:B------:R-:W-:-:S13]  /*16630*/  IADD3 R2, P0, R30, R14, RZ ;  /* 0x0000000e1e027210 */ /* 0x000fda0007f1e0ff */
[----:B------:R-:W-:Y:S05]  /*16640*/  WARPSYNC.COLLECTIVE R15, `(.L_x_5099) ;  /* 0x000000000f087348 */ /* 0x000fea0003c00000 */
[----:B------:R0:W1:Y:S02]  /*16650*/  SHFL.IDX P6, R14, R13, R12, R11 ;  /* 0x0000000c0d0e7389 */ /* 0x00006400000c000b */
[----:B01----:R-:W-:Y:S01]  /*16660*/  ENDCOLLECTIVE ;  /* 0x000000000000791b */ /* 0x003fe20003800000 */
.L_x_5099:
        /* <DEDUP_REMOVED lines=15> */
.L_x_5100:
[----:B------:R-:W-:Y:S02]  /*16760*/  IMAD.MOV.U32 R13, RZ, RZ, R9 ;  /* 0x000000ffff0d7224 */ /* 0x000fe400078e0009 */
[----:B------:R-:W-:Y:S01]  /*16770*/  IMAD.MOV.U32 R12, RZ, RZ, 0x3 ;  /* 0x00000003ff0c7424 */ /* 0x000fe200078e00ff */
[----:B------:R-:W-:-:S13]  /*16780*/  IADD3 R2, P0, R30, R14, RZ ;  /* 0x0000000e1e027210 */ /* 0x000fda0007f1e0ff */
[----:B------:R-:W-:Y:S05]  /*16790*/  WARPSYNC.COLLECTIVE R15, `(.L_x_5101) ;  /* 0x000000000f087348 */ /* 0x000fea0003c00000 */
[----:B------:R0:W1:Y:S02]  /*167a0*/  SHFL.IDX P6, R14, R13, R12, R11 ;  /* 0x0000000c0d0e7389 */ /* 0x00006400000c000b */
[----:B01----:R-:W-:Y:S01]  /*167b0*/  ENDCOLLECTIVE ;  /* 0x000000000000791b */ /* 0x003fe20003800000 */
.L_x_5101:
        /* <DEDUP_REMOVED lines=12> */
.L_x_5102:
[----:B------:R-:W-:Y:S01]  /*16880*/  @!PT LDS RZ, [RZ] ;  /* 0x00000000fffff984 */ /* 0x000fe20000000800 */
[----:B------:R-:W-:Y:S01]  /*16890*/  @!PT LDS RZ, [RZ] ;  /* 0x00000000fffff984 */ /* 0x000fe20000000800 */
[----:B------:R-:W-:Y:S01]  /*168a0*/  @!PT LDS RZ, [RZ] ;  /* 0x00000000fffff984 */ /* 0x000fe20000000800 */
[----:B------:R0:W-:Y:S01]  /*168b0*/  LDGSTS.E.BYPASS.LTC128B.128 [R17+0xf400], desc[UR46][R2.64+0x40], !P0 ;  /* 0x0f40004002117fae */ /* 0x0001e2000c101d6e */
[----:B------:R-:W-:-:S13]  /*168c0*/  ISETP.LT.OR P0, PT, R6, 0x41, P2 ;  /* 0x000000410600780c */ /* 0x000fda0001701670 */
[----:B------:R0:W-:Y:S01]  /*168d0*/  LDGSTS.E.BYPASS.LTC128B.128 [R17+0x11400], desc[UR46][R2.64+0x80], !P0 ;  /* 0x1140008002117fae */ /* 0x0001e2000c101d6e */
[C---:B------:R-:W-:Y:S02]  /*168e0*/  ISETP.GE.AND P0, PT, R6.reuse, 0x21, PT ;  /* 0x000000210600780c */ /* 0x040fe40003f06270 */
[----:B------:R-:W-:-:S13]  /*168f0*/  ISETP.GE.AND P6, PT, R6, 0x61, PT ;  /* 0x000000610600780c */ /* 0x000fda0003fc6270 */
[----:B------:R-:W-:Y:S01]  /*16900*/  @P6 LOP3.LUT R16, R16, 0x20, RZ, 0xfc, !PT ;  /* 0x0000002010106812 */ /* 0x000fe200078efcff */
[----:B0-----:R-:W-:Y:S06]  /*16910*/  BRA `(.L_x_5103) ;  /* 0xffffffc800247947 */ /* 0x001fec000383ffff */
.L_x_5046:
[----:B0-----:R0:W2:Y:S02]  /*16920*/  SYNCS.PHASECHK.TRANS64.TRYWAIT P2, [R34+URZ+0x2a840], R20 ;  /* 0x02a84014220075a7 */ /* 0x0010a4000804017f */
[----:B--2---:R-:W-:Y:S05]  /*16930*/  @!P2 NANOSLEEP.SYNCS 0x989680 ;  /* 0x009896800000a95d */ /* 0x004fea0003900000 */
[----:B------:R-:W2:Y:S02]  /*16940*/  @!P2 SYNCS.PHASECHK.TRANS64 P2, [R34+URZ+0x2a840], R20 ;  /* 0x02a840142200a5a7 */ /* 0x000ea4000804007f */
[----:B--2---:R-:W-:Y:S05]  /*16950*/  @!P2 BRA `(.L_x_5046) ;  /* 0xfffffffc00f0a947 */ /* 0x004fea000383ffff */
[----:B------:R-:W-:Y:S05]  /*16960*/  BRA `(.L_x_5104) ;  /* 0xffffffc8006c7947 */ /* 0x000fea000383ffff */
.L_x_5047:
        /* <DEDUP_REMOVED lines=8> */
.L_x_5106:
[----:B------:R-:W-:Y:S05]  /*169f0*/  BSYNC B0 ;  /* 0x0000000000007941 */ /* 0x000fea0003800000 */
.L_x_5105:
        /* <DEDUP_REMOVED lines=8> */
.L_x_5107:
        /* <DEDUP_REMOVED lines=13> */
.L_x_5108:
        /* <DEDUP_REMOVED lines=11> */
.L_x_5109:
[----:B------:R-:W-:Y:S02]  /*16c00*/  IMAD.MOV.U32 R13, RZ, RZ, R4 ;  /* 0x000000ffff0d7224 */ /* 0x000fe400078e0004 */
[----:B------:R-:W-:Y:S01]  /*16c10*/  IMAD.MOV.U32 R12, RZ, RZ, 0x2 ;  /* 0x00000002ff0c7424 */ /* 0x000fe200078e00ff */
[----:B------:R-:W-:-:S05]  /*16c20*/  @P0 IADD3 R14, P2, R30, R14, RZ ;  /* 0x0000000e1e0e0210 */ /* 0x000fca0007f5e0ff */
[----:B------:R-:W-:-:S08]  /*16c30*/  @P0 IMAD.MOV.U32 R2, RZ, RZ, R14 ;  /* 0x000000ffff020224 */ /* 0x000fd000078e000e */
[----:B------:R-:W-:Y:S05]  /*16c40*/  WARPSYNC.COLLECTIVE R15, `(.L_x_5110) ;  /* 0x000000000f087348 */ /* 0x000fea0003c00000 */
[----:B------:R0:W1:Y:S02]  /*16c50*/  SHFL.IDX P6, R14, R13, R12, R11 ;  /* 0x0000000c0d0e7389 */ /* 0x00006400000c000b */
[----:B01----:R-:W-:Y:S01]  /*16c60*/  ENDCOLLECTIVE ;  /* 0x000000000000791b */ /* 0x003fe20003800000 */
.L_x_5110:
        /* <DEDUP_REMOVED lines=13> */
.L_x_5111:
[----:B------:R-:W-:Y:S02]  /*16d40*/  IMAD.MOV.U32 R13, RZ, RZ, R4 ;  /* 0x000000ffff0d7224 */ /* 0x000fe400078e0004 */
[----:B------:R-:W-:Y:S01]  /*16d50*/  IMAD.MOV.U32 R12, RZ, RZ, 0x3 ;  /* 0x00000003ff0c7424 */ /* 0x000fe200078e00ff */
[----:B------:R-:W-:-:S05]  /*16d60*/  @P1 IADD3 R14, P0, R30, R14, RZ ;  /* 0x0000000e1e0e1210 */ /* 0x000fca0007f1e0ff */
[----:B------:R-:W-:-:S08]  /*16d70*/  @P1 IMAD.MOV.U32 R2, RZ, RZ, R14 ;  /* 0x000000ffff021224 */ /* 0x000fd000078e000e */
[----:B------:R-:W-:Y:S05]  /*16d80*/  WARPSYNC.COLLECTIVE R15, `(.L_x_5112) ;  /* 0x000000000f087348 */ /* 0x000fea0003c00000 */
[----:B------:R0:W1:Y:S02]  /*16d90*/  SHFL.IDX P6, R14, R13, R12, R11 ;  /* 0x0000000c0d0e7389 */ /* 0x00006400000c000b */
[----:B01----:R-:W-:Y:S01]  /*16da0*/  ENDCOLLECTIVE ;  /* 0x000000000000791b */ /* 0x003fe20003800000 */
.L_x_5112:
        /* <DEDUP_REMOVED lines=13> */
.L_x_5113:
[----:B------:R-:W-:Y:S05]  /*16e80*/  BRA `(.L_x_5114) ;  /* 0xffffffc400fc7947 */ /* 0x000fea000383ffff */
.L_x_5050:
[----:B------:R-:W-:Y:S02]  /*16e90*/  IMAD.MOV.U32 R13, RZ, RZ, R4 ;  /* 0x000000ffff0d7224 */ /* 0x000fe400078e0004 */
[----:B------:R-:W-:Y:S02]  /*16ea0*/  IMAD.MOV.U32 R12, RZ, RZ, RZ ;  /* 0x000000ffff0c7224 */ /* 0x000fe400078e00ff */
[----:B------:R-:W-:Y:S02]  /*16eb0*/  IMAD.MOV.U32 R11, RZ, RZ, 0x1c1f ;  /* 0x00001c1fff0b7424 */ /* 0x000fe400078e00ff */
[----:B------:R-:W-:Y:S02]  /*16ec0*/  IMAD.MOV.U32 R15, RZ, RZ, -0x1 ;  /* 0xffffffffff0f7424 */ /* 0x000fe400078e00ff */
[----:B------:R-:W-:-:S07]  /*16ed0*/  VIADD R6, R27, UR40 ;  /* 0x000000281b067c36 */ /* 0x000fce0008000000 */
[----:B01----:R-:W-:Y:S05]  /*16ee0*/  WARPSYNC.COLLECTIVE R15, `(.L_x_5115) ;  /* 0x000000000f087348 */ /* 0x003fea0003c00000 */
[----:B------:R2:W3:Y:S02]  /*16ef0*/  SHFL.IDX P6, R14, R13, R12, R11 ;  /* 0x0000000c0d0e7389 */ /* 0x0004e400000c000b */
[----:B0123--:R-:W-:Y:S01]  /*16f00*/  ENDCOLLECTIVE ;  /* 0x000000000000791b */ /* 0x00ffe20003800000 */
.L_x_5115:
[----:B------:R-:W-:Y:S02]  /*16f10*/  VIADD R8, R6, 0x20 ;  /* 0x0000002006087836 */ /* 0x000fe40000000000 */
[----:B------:R-:W-:Y:S02]  /*16f20*/  IMAD.MOV.U32 R13, RZ, RZ, R0 ;  /* 0x000000ffff0d7224 */ /* 0x000fe400078e0000 */
[----:B------:R-:W-:-:S07]  /*16f30*/  IMAD.MOV.U32 R2, RZ, RZ, R14 ;  /* 0x000000ffff027224 */ /* 0x000fce00078e000e */
[----:B------:R-:W-:Y:S05]  /*16f40*/  WARPSYNC.COLLECTIVE R15, `(.L_x_5116) ;  /* 0x000000000f087348 */ /* 0x000fea0003c00000 */
[----:B------:R0:W1:Y:S02]  /*16f50*/  SHFL.IDX P6, R14, R13, R12, R11 ;  /* 0x0000000c0d0e7389 */ /* 0x00006400000c000b */
[----:B01----:R-:W-:Y:S01]  /*16f60*/  ENDCOLLECTIVE ;  /* 0x000000000000791b */ /* 0x003fe20003800000 */
.L_x_5116:
        /* <DEDUP_REMOVED lines=11> */
.L_x_5117:
        /* <DEDUP_REMOVED lines=8> */
[----:B------:R-:W-:Y:S02]  /*170a0*/  VIADD R8, R6, 0x40 ;  /* 0x0000004006087836 */ /* 0x000fe40000000000 */
[----:B------:R-:W-:-:S08]  /*170b0*/  IMAD.MOV.U32 R7, RZ, RZ, R14 ;  /* 0x000000ffff077224 */ /* 0x000fd000078e000e */
[----:B0-----:R-:W-:Y:S05]  /*170c0*/  WARPSYNC.COLLECTIVE R15, `(.L_x_5118) ;  /* 0x000000000f087348 */ /* 0x001fea0003c00000 */
[----:B------:R1:W2:Y:S02]  /*170d0*/  SHFL.IDX P6, R14, R13, R12, R11 ;  /* 0x0000000c0d0e7389 */ /* 0x0002a400000c000b */
[----:B012---:R-:W-:Y:S01]  /*170e0*/  ENDCOLLECTIVE ;  /* 0x000000000000791b */ /* 0x007fe20003800000 */
.L_x_5118:
[----:B------:R-:W-:Y:S02]  /*170f0*/  IMAD.MOV.U32 R13, RZ, RZ, R4 ;  /* 0x000000ffff0d7224 */ /* 0x000fe400078e0004 */
[----:B------:R-:W-:Y:S01]  /*17100*/  IMAD.MOV.U32 R12, RZ, RZ, 0x2 ;  /* 0x00000002ff0c7424 */ /* 0x000fe200078e00ff */
[----:B------:R-:W-:-:S05]  /*17110*/  @!P1 IADD3 R14, P4, R30, R14, RZ ;  /* 0x0000000e1e0e9210 */ /* 0x000fca0007f9e0ff */
[----:B------:R-:W-:-:S08]  /*17120*/  @!P1 IMAD.MOV.U32 R2, RZ, RZ, R14 ;  /* 0x000000ffff029224 */ /* 0x000fd000078e000e */
[----:B------:R-:W-:Y:S05]  /*17130*/  WARPSYNC.COLLECTIVE R15, `(.L_x_5119) ;  /* 0x000000000f087348 */ /* 0x000fea0003c00000 */
[----:B------:R0:W1:Y:S02]  /*17140*/  SHFL.IDX P6, R14, R13, R12, R11 ;  /* 0x0000000c0d0e7389 */ /* 0x00006400000c000b */
[----:B01----:R-:W-:Y:S01]  /*17150*/  ENDCOLLECTIVE ;  /* 0x000000000000791b */ /* 0x003fe20003800000 */
.L_x_5119:
        /* <DEDUP_REMOVED lines=14> */
.L_x_5120:
[----:B------:R-:W-:Y:S02]  /*17240*/  IMAD.MOV.U32 R13, RZ, RZ, R4 ;  /* 0x000000ffff0d7224 */ /* 0x000fe400078e0004 */
[----:B------:R-:W-:Y:S01]  /*17250*/  IMAD.MOV.U32 R12, RZ, RZ, 0x3 ;  /* 0x00000003ff0c7424 */ /* 0x000fe200078e00ff */
[----:B------:R-:W-:-:S05]  /*17260*/  @!P1 IADD3 R14, P4, R30, R14, RZ ;  /* 0x0000000e1e0e9210 */ /* 0x000fca0007f9e0ff */
[----:B------:R-:W-:-:S08]  /*17270*/  @!P1 IMAD.MOV.U32 R2, RZ, RZ, R14 ;  /* 0x000000ffff029224 */ /* 0x000fd000078e000e */
[----:B------:R-:W-:Y:S05]  /*17280*/  WARPSYNC.COLLECTIVE R15, `(.L_x_5121) ;  /* 0x000000000f087348 */ /* 0x000fea0003c00000 */
[----:B------:R0:W1:Y:S02]  /*17290*/  SHFL.IDX P6, R14, R13, R12, R11 ;  /* 0x0000000c0d0e7389 */ /* 0x00006400000c000b */
[----:B01----:R-:W-:Y:S01]  /*172a0*/  ENDCOLLECTIVE ;  /* 0x000000000000791b */ /* 0x003fe20003800000 */
.L_x_5121:
        /* <DEDUP_REMOVED lines=13> */
.L_x_5122:
[----:B------:R-:W-:Y:S05]  /*17380*/  BRA `(.L_x_5123) ;  /* 0xffffffc800ac7947 */ /* 0x000fea000383ffff */
.L_x_5053:
[----:B--2---:R2:W0:Y:S02]  /*17390*/  SYNCS.PHASECHK.TRANS64.TRYWAIT P1, [R34+URZ+0x2a820], R3 ;  /* 0x02a82003220075a7 */ /* 0x004424000802017f */
[----:B0-----:R-:W-:Y:S05]  /*173a0*/  @!P1 NANOSLEEP.SYNCS 0x989680 ;  /* 0x009896800000995d */ /* 0x001fea0003900000 */
[----:B------:R-:W0:Y:S02]  /*173b0*/  @!P1 SYNCS.PHASECHK.TRANS64 P1, [R34+URZ+0x2a820], R3 ;  /* 0x02a82003220095a7 */ /* 0x000e24000802007f */
[----:B0-----:R-:W-:Y:S05]  /*173c0*/  @!P1 BRA `(.L_x_5053) ;  /* 0xfffffffc00f09947 */ /* 0x001fea000383ffff */
[----:B------:R-:W-:Y:S05]  /*173d0*/  BRA `(.L_x_5124) ;  /* 0xffffffc800f87947 */ /* 0x000fea000383ffff */
.L_x_5056:
[----:B0-----:R0:W1:Y:S02]  /*173e0*/  SYNCS.PHASECHK.TRANS64.TRYWAIT P1, [R6+URZ+0x2a880], R19 ;  /* 0x02a88013060075a7 */ /* 0x001064000802017f */
[----:B-1----:R-:W-:Y:S05]  /*173f0*/  @!P1 NANOSLEEP.SYNCS 0x989680 ;  /* 0x009896800000995d */ /* 0x002fea0003900000 */
[----:B------:R-:W1:Y:S02]  /*17400*/  @!P1 SYNCS.PHASECHK.TRANS64 P1, [R6+URZ+0x2a880], R19 ;  /* 0x02a88013060095a7 */ /* 0x000e64000802007f */
[----:B-1----:R-:W-:Y:S05]  /*17410*/  @!P1 BRA `(.L_x_5056) ;  /* 0xfffffffc00f09947 */ /* 0x002fea000383ffff */
[----:B------:R-:W-:Y:S05]  /*17420*/  BRA `(.L_x_5125) ;  /* 0xffffffcc00b87947 */ /* 0x000fea000383ffff */
.L_x_5057:
        /* <DEDUP_REMOVED lines=8> */
.L_x_5127:
[----:B------:R-:W-:Y:S05]  /*174b0*/  BSYNC B0 ;  /* 0x0000000000007941 */ /* 0x000fea0003800000 */
.L_x_5126:
        /* <DEDUP_REMOVED lines=9> */
.L_x_5128:
[----:B------:R-:W-:Y:S02]  /*17550*/  IMAD.MOV.U32 R13, RZ, RZ, R27 ;  /* 0x000000ffff0d7224 */ /* 0x000fe400078e001b */
[----:B------:R-:W-:Y:S01]  /*17560*/  IMAD.MOV.U32 R12, RZ, RZ, 0x1 ;  /* 0x00000001ff0c7424 */ /* 0x000fe200078e00ff */
[----:B------:R-:W-:-:S13]  /*17570*/  IADD3 R2, P1, R30, R14, RZ ;  /* 0x0000000e1e027210 */ /* 0x000fda0007f3e0ff */
[----:B------:R-:W-:Y:S05]  /*17580*/  WARPSYNC.COLLECTIVE R15, `(.L_x_5129) ;  /* 0x000000000f087348 */ /* 0x000fea0003c00000 */
[----:B------:R0:W1:Y:S02]  /*17590*/  SHFL.IDX P6, R14, R13, R12, R11 ;  /* 0x0000000c0d0e7389 */ /* 0x00006400000c000b */
[----:B01----:R-:W-:Y:S01]  /*175a0*/  ENDCOLLECTIVE ;  /* 0x000000000000791b */ /* 0x003fe20003800000 */
.L_x_5129:
        /* <DEDUP_REMOVED lines=12> */
.L_x_5130:
[----:B------:R-:W-:Y:S02]  /*17670*/  IMAD.MOV.U32 R13, RZ, RZ, R27 ;  /* 0x000000ffff0d7224 */ /* 0x000fe400078e001b */
[----:B------:R-:W-:Y:S02]  /*17680*/  IMAD.MOV.U32 R12, RZ, RZ, 0x2 ;  /* 0x00000002ff0c7424 */ /* 0x000fe400078e00ff */
[----:B------:R-:W-:-:S07]  /*17690*/  IMAD.MOV.U32 R2, RZ, RZ, R14 ;  /* 0x000000ffff027224 */ /* 0x000fce00078e000e */
[----:B------:R-:W-:Y:S05]  /*176a0*/  WARPSYNC.COLLECTIVE R15, `(.L_x_5131) ;  /* 0x000000000f087348 */ /* 0x000fea0003c00000 */
[----:B------:R0:W1:Y:S02]  /*176b0*/  SHFL.IDX P6, R14, R13, R12, R11 ;  /* 0x0000000c0d0e7389 */ /* 0x00006400000c000b */
[----:B01----:R-:W-:Y:S01]  /*176c0*/  ENDCOLLECTIVE ;  /* 0x000000000000791b */ /* 0x003fe20003800000 */
.L_x_5131:
        /* <DEDUP_REMOVED lines=13> */
.L_x_5132:
[----:B------:R-:W-:Y:S02]  /*177a0*/  IMAD.MOV.U32 R13, RZ, RZ, R27 ;  /* 0x000000ffff0d7224 */ /* 0x000fe400078e001b */
[----:B------:R-:W-:Y:S02]  /*177b0*/  IMAD.MOV.U32 R12, RZ, RZ, 0x3 ;  /* 0x00000003ff0c7424 */ /* 0x000fe400078e00ff */
[----:B------:R-:W-:-:S07]  /*177c0*/  IMAD.MOV.U32 R2, RZ, RZ, R14 ;  /* 0x000000ffff027224 */ /* 0x000fce00078e000e */
[----:B------:R-:W-:Y:S05]  /*177d0*/  WARPSYNC.COLLECTIVE R15, `(.L_x_5133) ;  /* 0x000000000f087348 */ /* 0x000fea0003c00000 */
[----:B------:R0:W1:Y:S02]  /*177e0*/  SHFL.IDX P6, R14, R13, R12, R11 ;  /* 0x0000000c0d0e7389 */ /* 0x00006400000c000b */
[----:B01----:R-:W-:Y:S01]  /*177f0*/  ENDCOLLECTIVE ;  /* 0x000000000000791b */ /* 0x003fe20003800000 */
.L_x_5133:
        /* <DEDUP_REMOVED lines=13> */
.L_x_5134:
[----:B------:R-:W-:Y:S05]  /*178d0*/  BRA `(.L_x_5135) ;  /* 0xffffffcc00647947 */ /* 0x000fea000383ffff */
.L_x_5060:
[----:B--2---:R2:W3:Y:S02]  /*178e0*/  SYNCS.PHASECHK.TRANS64.TRYWAIT P1, [R6+URZ+0x2a840], R19 ;  /* 0x02a84013060075a7 */ /* 0x0044e4000802017f */
[----:B---3--:R-:W-:Y:S05]  /*178f0*/  @!P1 NANOSLEEP.SYNCS 0x989680 ;  /* 0x009896800000995d */ /* 0x008fea0003900000 */
[----:B------:R-:W3:Y:S02]  /*17900*/  @!P1 SYNCS.PHASECHK.TRANS64 P1, [R6+URZ+0x2a840], R19 ;  /* 0x02a84013060095a7 */ /* 0x000ee4000802007f */
[----:B---3--:R-:W-:Y:S05]  /*17910*/  @!P1 BRA `(.L_x_5060) ;  /* 0xfffffffc00f09947 */ /* 0x008fea000383ffff */
[----:B------:R-:W-:Y:S05]  /*17920*/  BRA `(.L_x_5136) ;  /* 0xffffffcc00a47947 */ /* 0x000fea000383ffff */
.L_x_5061:
        /* <DEDUP_REMOVED lines=8> */
.L_x_5138:
[----:B------:R-:W-:Y:S05]  /*179b0*/  BSYNC B0 ;  /* 0x0000000000007941 */ /* 0x000fea0003800000 */
.L_x_5137:
        /* <DEDUP_REMOVED lines=9> */
.L_x_5139:
[----:B------:R-:W-:Y:S02]  /*17a50*/  VIADD R10, R10, UR48 ;  /* 0x000000300a0a7c36 */ /* 0x000fe40008000000 */
[----:B------:R-:W-:Y:S02]  /*17a60*/  IMAD.MOV.U32 R13, RZ, RZ, R19 ;  /* 0x000000ffff0d7224 */ /* 0x000fe400078e0013 */
[----:B------:R-:W-:Y:S01]  /*17a70*/  IMAD.MOV.U32 R12, RZ, RZ, 0x1 ;  /* 0x00000001ff0c7424 */ /* 0x000fe200078e00ff */
[----:B------:R-:W-:-:S13]  /*17a80*/  IADD3 R2, P1, R30, R14, RZ ;  /* 0x0000000e1e027210 */ /* 0x000fda0007f3e0ff */
[----:B------:R-:W-:Y:S05]  /*17a90*/  WARPSYNC.COLLECTIVE R15, `(.L_x_5140) ;  /* 0x000000000f087348 */ /* 0x000fea0003c00000 */
[----:B------:R0:W1:Y:S02]  /*17aa0*/  SHFL.IDX P6, R14, R13, R12, R11 ;  /* 0x0000000c0d0e7389 */ /* 0x00006400000c000b */
[----:B01----:R-:W-:Y:S01]  /*17ab0*/  ENDCOLLECTIVE ;  /* 0x000000000000791b */ /* 0x003fe20003800000 */
.L_x_5140:
        /* <DEDUP_REMOVED lines=12> */
.L_x_5141:
[----:B------:R-:W-:Y:S02]  /*17b80*/  IMAD.MOV.U32 R13, RZ, RZ, R19 ;  /* 0x000000ffff0d7224 */ /* 0x000fe400078e0013 */
[----:B------:R-:W-:Y:S01]  /*17b90*/  IMAD.MOV.U32 R12, RZ, RZ, 0x2 ;  /* 0x00000002ff0c7424 */ /* 0x000fe200078e00ff */
[----:B------:R-:W-:-:S13]  /*17ba0*/  IADD3 R2, P1, R30, R14, RZ ;  /* 0x0000000e1e027210 */ /* 0x000fda0007f3e0ff */
[----:B------:R-:W-:Y:S05]  /*17bb0*/  WARPSYNC.COLLECTIVE R15, `(.L_x_5142) ;  /* 0x000000000f087348 */ /* 0x000fea0003c00000 */
[----:B------:R0:W1:Y:S02]  /*17bc0*/  SHFL.IDX P6, R14, R13, R12, R11 ;  /* 0x0000000c0d0e7389 */ /* 0x00006400000c000b */
[----:B01----:R-:W-:Y:S01]  /*17bd0*/  ENDCOLLECTIVE ;  /* 0x000000000000791b */ /* 0x003fe20003800000 */
.L_x_5142:
        /* <DEDUP_REMOVED lines=12> */
.L_x_5143:
[----:B------:R-:W-:Y:S02]  /*17ca0*/  IMAD.MOV.U32 R13, RZ, RZ, R19 ;  /* 0x000000ffff0d7224 */ /* 0x000fe400078e0013 */
[----:B------:R-:W-:Y:S02]  /*17cb0*/  IMAD.MOV.U32 R12, RZ, RZ, 0x3 ;  /* 0x00000003ff0c7424 */ /* 0x000fe400078e00ff */
[----:B------:R-:W-:-:S07]  /*17cc0*/  IMAD.MOV.U32 R25, RZ, RZ, R14 ;  /* 0x000000ffff197224 */ /* 0x000fce00078e000e */
[----:B------:R-:W-:Y:S05]  /*17cd0*/  WARPSYNC.COLLECTIVE R15, `(.L_x_5144) ;  /* 0x000000000f087348 */ /* 0x000fea0003c00000 */
[----:B------:R0:W1:Y:S02]  /*17ce0*/  SHFL.IDX P6, R14, R13, R12, R11 ;  /* 0x0000000c0d0e7389 */ /* 0x00006400000c000b */
[----:B01----:R-:W-:Y:S01]  /*17cf0*/  ENDCOLLECTIVE ;  /* 0x000000000000791b */ /* 0x003fe20003800000 */
.L_x_5144:
        /* <DEDUP_REMOVED lines=13> */
.L_x_5145:
[----:B------:R-:W-:Y:S05]  /*17dd0*/  BRA `(.L_x_5146) ;  /* 0xffffffcc00447947 */ /* 0x000fea000383ffff */
.L_x_5064:
[----:B0-----:R0:W2:Y:S02]  /*17de0*/  SYNCS.PHASECHK.TRANS64.TRYWAIT P2, [R2+URZ+0x2a870], R3 ;  /* 0x02a87003020075a7 */ /* 0x0010a4000804017f */
[----:B--2---:R-:W-:Y:S05]  /*17df0*/  @!P2 NANOSLEEP.SYNCS 0x989680 ;  /* 0x009896800000a95d */ /* 0x004fea0003900000 */
[----:B------:R-:W2:Y:S02]  /*17e00*/  @!P2 SYNCS.PHASECHK.TRANS64 P2, [R2+URZ+0x2a870], R3 ;  /* 0x02a870030200a5a7 */ /* 0x000ea4000804007f */
[----:B--2---:R-:W-:Y:S05]  /*17e10*/  @!P2 BRA `(.L_x_5064) ;  /* 0xfffffffc00f0a947 */ /* 0x004fea000383ffff */
[----:B------:R-:W-:Y:S05]  /*17e20*/  BRA `(.L_x_5147) ;  /* 0xffffffcc009c7947 */ /* 0x000fea000383ffff */
.L_x_5066:
[----:B0-----:R0:W2:Y:S02]  /*17e30*/  SYNCS.PHASECHK.TRANS64.TRYWAIT P2, [R2+URZ+0x2a860], R5 ;  /* 0x02a86005020075a7 */ /* 0x0010a4000804017f */
[----:B--2---:R-:W-:Y:S05]  /*17e40*/  @!P2 NANOSLEEP.SYNCS 0x989680 ;  /* 0x009896800000a95d */ /* 0x004fea0003900000 */
[----:B------:R-:W2:Y:S02]  /*17e50*/  @!P2 SYNCS.PHASECHK.TRANS64 P2, [R2+URZ+0x2a860], R5 ;  /* 0x02a860050200a5a7 */ /* 0x000ea4000804007f */
[----:B--2---:R-:W-:Y:S05]  /*17e60*/  @!P2 BRA `(.L_x_5066) ;  /* 0xfffffffc00f0a947 */ /* 0x004fea000383ffff */
[----:B------:R-:W-:Y:S05]  /*17e70*/  BRA `(.L_x_5148) ;  /* 0xffffffcc00a47947 */ /* 0x000fea000383ffff */
.L_x_5073:
[----:B0-----:R0:W1:Y:S02]  /*17e80*/  SYNCS.PHASECHK.TRANS64.TRYWAIT P0, [R12+URZ+0x2a870], R3 ;  /* 0x02a870030c0075a7 */ /* 0x001064000800017f */
[----:B-1----:R-:W-:Y:S05]  /*17e90*/  @!P0 NANOSLEEP.SYNCS 0x989680 ;  /* 0x009896800000895d */ /* 0x002fea0003900000 */
[----:B------:R-:W1:Y:S02]  /*17ea0*/  @!P0 SYNCS.PHASECHK.TRANS64 P0, [R12+URZ+0x2a870], R3 ;  /* 0x02a870030c0085a7 */ /* 0x000e64000800007f */
[----:B-1----:R-:W-:Y:S05]  /*17eb0*/  @!P0 BRA `(.L_x_5073) ;  /* 0xfffffffc00f08947 */ /* 0x002fea000383ffff */
[----:B------:R-:W-:Y:S05]  /*17ec0*/  BRA `(.L_x_5149) ;  /* 0xffffffd400607947 */ /* 0x000fea000383ffff */
.L_x_5075:
[----:B0-----:R0:W1:Y:S02]  /*17ed0*/  SYNCS.PHASECHK.TRANS64.TRYWAIT P0, [R12+URZ+0x2a860], R5 ;  /* 0x02a860050c0075a7 */ /* 0x001064000800017f */
[----:B-1----:R-:W-:Y:S05]  /*17ee0*/  @!P0 NANOSLEEP.SYNCS 0x989680 ;  /* 0x009896800000895d */ /* 0x002fea0003900000 */
[----:B------:R-:W1:Y:S02]  /*17ef0*/  @!P0 SYNCS.PHASECHK.TRANS64 P0, [R12+URZ+0x2a860], R5 ;  /* 0x02a860050c0085a7 */ /* 0x000e64000800007f */
[----:B-1----:R-:W-:Y:S05]  /*17f00*/  @!P0 BRA `(.L_x_5075) ;  /* 0xfffffffc00f08947 */ /* 0x002fea000383ffff */
[----:B------:R-:W-:Y:S05]  /*17f10*/  BRA `(.L_x_5150) ;  /* 0xffffffd400707947 */ /* 0x000fea000383ffff */
.L_x_5078:
[----:B-1----:R1:W2:Y:S02]  /*17f20*/  SYNCS.PHASECHK.TRANS64.TRYWAIT P0, [R7+URZ+0x2a820], R2 ;  /* 0x02a82002070075a7 */ /* 0x0022a4000800017f */
[----:B--2---:R-:W-:Y:S05]  /*17f30*/  @!P0 NANOSLEEP.SYNCS 0x989680 ;  /* 0x009896800000895d */ /* 0x004fea0003900000 */
[----:B------:R-:W2:Y:S02]  /*17f40*/  @!P0 SYNCS.PHASECHK.TRANS64 P0, [R7+URZ+0x2a820], R2 ;  /* 0x02a82002070085a7 */ /* 0x000ea4000800007f */
[----:B--2---:R-:W-:Y:S05]  /*17f50*/  @!P0 BRA `(.L_x_5078) ;  /* 0xfffffffc00f08947 */ /* 0x004fea000383ffff */
[----:B------:R-:W-:Y:S05]  /*17f60*/  BRA `(.L_x_5151) ;  /* 0xffffffdc00287947 */ /* 0x000fea000383ffff */
.L_x_5080:
[----:B-1----:R1:W2:Y:S02]  /*17f70*/  SYNCS.PHASECHK.TRANS64.TRYWAIT P1, [R5+URZ+0x2a840], R2 ;  /* 0x02a84002050075a7 */ /* 0x0022a4000802017f */
[----:B--2---:R-:W-:Y:S05]  /*17f80*/  @!P1 NANOSLEEP.SYNCS 0x989680 ;  /* 0x009896800000995d */ /* 0x004fea0003900000 */
[----:B------:R-:W2:Y:S02]  /*17f90*/  @!P1 SYNCS.PHASECHK.TRANS64 P1, [R5+URZ+0x2a840], R2 ;  /* 0x02a84002050095a7 */ /* 0x000ea4000802007f */
[----:B--2---:R-:W-:Y:S05]  /*17fa0*/  @!P1 BRA `(.L_x_5080) ;  /* 0xfffffffc00f09947 */ /* 0x004fea000383ffff */
[----:B------:R-:W-:Y:S05]  /*17fb0*/  BRA `(.L_x_5152) ;  /* 0xffffffdc00647947 */ /* 0x000fea000383ffff */
.L_x_5082:
[----:B--2---:R2:W3:Y:S02]  /*17fc0*/  SYNCS.PHASECHK.TRANS64.TRYWAIT P1, [R7+URZ+0x2a840], R0 ;  /* 0x02a84000070075a7 */ /* 0x0044e4000802017f */
[----:B---3--:R-:W-:Y:S05]  /*17fd0*/  @!P1 NANOSLEEP.SYNCS 0x989680 ;  /* 0x009896800000995d */ /* 0x008fea0003900000 */
[----:B------:R-:W3:Y:S02]  /*17fe0*/  @!P1 SYNCS.PHASECHK.TRANS64 P1, [R7+URZ+0x2a840], R0 ;  /* 0x02a84000070095a7 */ /* 0x000ee4000802007f */
[----:B---3--:R-:W-:Y:S05]  /*17ff0*/  @!P1 BRA `(.L_x_5082) ;  /* 0xfffffffc00f09947 */ /* 0x008fea000383ffff */
[----:B------:R-:W-:Y:S05]  /*18000*/  BRA `(.L_x_5153) ;  /* 0xffffffdc00707947 */ /* 0x000fea000383ffff */
.L_x_5084:
[----:B---3--:R3:W4:Y:S02]  /*18010*/  SYNCS.PHASECHK.TRANS64.TRYWAIT P1, [R5+URZ+0x2a860], R2 ;  /* 0x02a86002050075a7 */ /* 0x008724000802017f */
[----:B----4-:R-:W-:Y:S05]  /*18020*/  @!P1 NANOSLEEP.SYNCS 0x989680 ;  /* 0x009896800000995d */ /* 0x010fea0003900000 */
[----:B------:R-:W4:Y:S02]  /*18030*/  @!P1 SYNCS.PHASECHK.TRANS64 P1, [R5+URZ+0x2a860], R2 ;  /* 0x02a86002050095a7 */ /* 0x000f24000802007f */
[----:B----4-:R-:W-:Y:S05]  /*18040*/  @!P1 BRA `(.L_x_5084) ;  /* 0xfffffffc00f09947 */ /* 0x010fea000383ffff */
[----:B------:R-:W-:Y:S05]  /*18050*/  BRA `(.L_x_5154) ;  /* 0xffffffdc006c7947 */ /* 0x000fea000383ffff */
.L_x_5086:
[----:B----4-:R4:W0:Y:S02]  /*18060*/  SYNCS.PHASECHK.TRANS64.TRYWAIT P1, [R7+URZ+0x2a860], R0 ;  /* 0x02a86000070075a7 */ /* 0x010824000802017f */
[----:B0-----:R-:W-:Y:S05]  /*18070*/  @!P1 NANOSLEEP.SYNCS 0x989680 ;  /* 0x009896800000995d */ /* 0x001fea0003900000 */
[----:B------:R-:W0:Y:S02]  /*18080*/  @!P1 SYNCS.PHASECHK.TRANS64 P1, [R7+URZ+0x2a860], R0 ;  /* 0x02a86000070095a7 */ /* 0x000e24000802007f */
[----:B0-----:R-:W-:Y:S05]  /*18090*/  @!P1 BRA `(.L_x_5086) ;  /* 0xfffffffc00f09947 */ /* 0x001fea000383ffff */
[----:B------:R-:W-:Y:S05]  /*180a0*/  BRA `(.L_x_5155) ;  /* 0xffffffdc00687947 */ /* 0x000fea000383ffff */
.L_x_5088:
[----:B------:R0:W0:Y:S02]  /*180b0*/  SYNCS.PHASECHK.TRANS64.TRYWAIT P1, [R5+URZ+0x2a880], R2 ;  /* 0x02a88002050075a7 */ /* 0x000024000802017f */
[----:B0-----:R-:W-:Y:S05]  /*180c0*/  @!P1 NANOSLEEP.SYNCS 0x989680 ;  /* 0x009896800000995d */ /* 0x001fea0003900000 */
[----:B------:R-:W0:Y:S02]  /*180d0*/  @!P1 SYNCS.PHASECHK.TRANS64 P1, [R5+URZ+0x2a880], R2 ;  /* 0x02a88002050095a7 */ /* 0x000e24000802007f */
[----:B0-----:R-:W-:Y:S05]  /*180e0*/  @!P1 BRA `(.L_x_5088) ;  /* 0xfffffffc00f09947 */ /* 0x001fea000383ffff */
[----:B------:R-:W-:Y:S05]  /*180f0*/  BRA `(.L_x_5156) ;  /* 0xffffffdc00647947 */ /* 0x000fea000383ffff */
.L_x_5157:
        /* <DEDUP_REMOVED lines=16> */
.L_x_16278:


//--------------------- .text._ZN7cutlass13device_kernelIN5flash11enable_sm90INS1_16FlashAttnFwdSm90INS1_25CollectiveMainloopFwdSm90ILi2EN4cute5tupleIJNS5_1CILi1EEES8_S8_EEENS6_IJNS7_ILi128EEESA_NS7_ILi192EEEEEELi192ENS_12float_e4m3_tEfNS_4arch4Sm90ELb0ELb1ELb0ELb1ELb1ELb0ELb0ELb1ELb1ELb1ELb1ELb0EEENS1_21CollectiveEpilogueFwdINS6_IJSA_SB_SA_EEES9_NS_10bfloat16_tESF_Li256ELb1ELb1ELb1ELb1EEENS1_36VarlenDynamicPersistentTileSchedulerILi128ELi128ELi256ELi128ELb1ELb1ELb1ELb1ELb0ELb1EEEEEEEEEvNT_6ParamsE --------------------------
	.section	.text._ZN7cutlass13device_kernelIN5flash11enable_sm90INS1_16FlashAttnFwdSm90INS1_25CollectiveMainloopFwdSm90ILi2EN4cute5tupleIJNS5_1CILi1EEES8_S8_EEENS6_IJNS7_ILi128EEESA_NS7_ILi192EEEEEELi192ENS_12float_e4m3_tEfNS_4arch4Sm90ELb0ELb1ELb0ELb1ELb1ELb0ELb0ELb1ELb1ELb1ELb1ELb0EEENS1_21CollectiveEpilogueFwdINS6_IJSA_SB_SA_EEES9_NS_10bfloat16_tESF_Li256ELb1ELb1ELb1ELb1EEENS1_36VarlenDynamicPersistentTileSchedulerILi128ELi128ELi256ELi128ELb1ELb1ELb1ELb1ELb0ELb1EEEEEEEEEvNT_6ParamsE,"ax",@progbits
	.align	128
.text._ZN7cutlass13device_kernelIN5flash11enable_sm90INS1_16FlashAttnFwdSm90INS1_25CollectiveMainloopFwdSm90ILi2EN4cute5tupleIJNS5_1CILi1EEES8_S8_EEENS6_IJNS7_ILi128EEESA_NS7_ILi192EEEEEELi192ENS_12float_e4m3_tEfNS_4arch4Sm90ELb0ELb1ELb0ELb1ELb1ELb0ELb0ELb1ELb1ELb1ELb1ELb0EEENS1_21CollectiveEpilogueFwdINS6_IJSA_SB_SA_EEES9_NS_10bfloat16_tESF_Li256ELb1ELb1ELb1ELb1EEENS1_36VarlenDynamicPersistentTileSchedulerILi128ELi128ELi256ELi128ELb1ELb1ELb1ELb1ELb0ELb1EEEEEEEEEvNT_6ParamsE:
        .type           _ZN7cutlass13device_kernelIN5flash11enable_sm90INS1_16FlashAttnFwdSm90INS1_25CollectiveMainloopFwdSm90ILi2EN4cute5tupleIJNS5_1CILi1EEES8_S8_EEENS6_IJNS7_ILi128EEESA_NS7_ILi192EEEEEELi192ENS_12float_e4m3_tEfNS_4arch4Sm90ELb0ELb1ELb0ELb1ELb1ELb0ELb0ELb1ELb1ELb1ELb1ELb0EEENS1_21CollectiveEpilogueFwdINS6_IJSA_SB_SA_EEES9_NS_10bfloat16_tESF_Li256ELb1ELb1ELb1ELb1EEENS1_36VarlenDynamicPersistentTileSchedulerILi128ELi128ELi256ELi128ELb1ELb1ELb1ELb1ELb0ELb1EEEEEEEEEvNT_6ParamsE,@function
        .size           _ZN7cutlass13device_kernelIN5flash11enable_sm90INS1_16FlashAttnFwdSm90INS1_25CollectiveMainloopFwdSm90ILi2EN4cute5tupleIJNS5_1CILi1EEES8_S8_EEENS6_IJNS7_ILi128EEESA_NS7_ILi192EEEEEELi192ENS_12float_e4m3_tEfNS_4arch4Sm90ELb0ELb1ELb0ELb1ELb1ELb0ELb0ELb1ELb1ELb1ELb1ELb0EEENS1_21CollectiveEpilogueFwdINS6_IJSA_SB_SA_EEES9_NS_10bfloat16_tESF_Li256ELb1ELb1ELb1ELb1EEENS1_36VarlenDynamicPersistentTileSchedulerILi128ELi128ELi256ELi128ELb1ELb1ELb1ELb1ELb0ELb1EEEEEEEEEvNT_6ParamsE,(.L_x_16279 - _ZN7cutlass13device_kernelIN5flash11enable_sm90INS1_16FlashAttnFwdSm90INS1_25CollectiveMainloopFwdSm90ILi2EN4cute5tupleIJNS5_1CILi1EEES8_S8_EEENS6_IJNS7_ILi128EEESA_NS7_ILi192EEEEEELi192ENS_12float_e4m3_tEfNS_4arch4Sm90ELb0ELb1ELb0ELb1ELb1ELb0ELb0ELb1ELb1ELb1ELb1ELb0EEENS1_21CollectiveEpilogueFwdINS6_IJSA_SB_SA_EEES9_NS_10bfloat16_tESF_Li256ELb1ELb1ELb1ELb1EEENS1_36VarlenDynamicPersistentTileSchedulerILi128ELi128ELi256ELi128ELb1ELb1ELb1ELb1ELb0ELb1EEEEEEEEEvNT_6ParamsE)
        .other          _ZN7cutlass13device_kernelIN5flash11enable_sm90INS1_16FlashAttnFwdSm90INS1_25CollectiveMainloopFwdSm90ILi2EN4cute5tupleIJNS5_1CILi1EEES8_S8_EEENS6_IJNS7_ILi128EEESA_NS7_ILi192EEEEEELi192ENS_12float_e4m3_tEfNS_4arch4Sm90ELb0ELb1ELb0ELb1ELb1ELb0ELb0ELb1ELb1ELb1ELb1ELb0EEENS1_21CollectiveEpilogueFwdINS6_IJSA_SB_SA_EEES9_NS_10bfloat16_tESF_Li256ELb1ELb1ELb1ELb1EEENS1_36VarlenDynamicPersistentTileSchedulerILi128ELi128ELi256ELi128ELb1ELb1ELb1ELb1ELb0ELb1EEEEEEEEEvNT_6ParamsE,@"STO_CUDA_ENTRY STV_DEFAULT"
_ZN7cutlass13device_kernelIN5flash11enable_sm90INS1_16FlashAttnFwdSm90INS1_25CollectiveMainloopFwdSm90ILi2EN4cute5tupleIJNS5_1CILi1EEES8_S8_EEENS6_IJNS7_ILi128EEESA_NS7_ILi192EEEEEELi192ENS_12float_e4m3_tEfNS_4arch4Sm90ELb0ELb1ELb0ELb1ELb1ELb0ELb0ELb1ELb1ELb1ELb1ELb0EEENS1_21CollectiveEpilogueFwdINS6_IJSA_SB_SA_EEES9_NS_10bfloat16_tESF_Li256ELb1ELb1ELb1ELb1EEENS1_36VarlenDynamicPersistentTileSchedulerILi128ELi128ELi256ELi128ELb1ELb1ELb1ELb1ELb0ELb1EEEEEEEEEvNT_6ParamsE:
        /* <DEDUP_REMOVED lines=45> */
.L_x_5158:
        /* <DEDUP_REMOVED lines=22> */
.L_x_5159:
        /* <DEDUP_REMOVED lines=18> */
.L_x_5160:
        /* <DEDUP_REMOVED lines=22> */
.L_x_5161:
        /* <DEDUP_REMOVED lines=24> */
.L_x_5162:
        /* <DEDUP_REMOVED lines=8> */
.L_x_5164:
        /* <DEDUP_REMOVED lines=30> */
[----:B------:R-:W-:Y:S02]  /*0a90*/  LEA.HI R4, R0, R12, RZ, 0x5 ;  /* 0x0000000c00047211 */ /* 0x000fe400078f28ff */
[----:B------:R-:W-:Y:S01]  /*0aa0*/  SHF.R.S32.HI R6, RZ, 0x4, R3 ;  /* 0x00000004ff067819 */ /* 0x000fe20000011403 */
[----:B------:R-:W-:Y:S01]  /*0ab0*/  IMAD.IADD R221, R12, 0x1, -R221 ;  /* 0x000000010cdd7824 */ /* 0x000fe200078e0add */
[----:B------:R-:W-:Y:S01]  /*0ac0*/  SHF.R.S32.HI R13, RZ, 0x7, R2 ;  /* 0x00000007ff0d7819 */ /* 0x000fe20000011402 */
[----:B------:R-:W-:Y:S01]  /*0ad0*/  IMAD.SHL.U32 R5, R4, 0x20, RZ ;  /* 0x0000002004057824 */ /* 0x000fe200078e00ff */
[----:B------:R-:W-:Y:S02]  /*0ae0*/  LOP3.LUT R4, R3, 0x3fffff0, RZ, 0xc0, !PT ;  /* 0x03fffff003047812 */ /* 0x000fe400078ec0ff */
[----:B------:R-:W-:-:S02]  /*0af0*/  SHF.R.S32.HI R8, RZ, 0x1f, R221 ;  /* 0x0000001fff087819 */ /* 0x000fc400000114dd */
[----:B------:R-:W-:Y:S01]  /*0b00*/  LEA.HI R3, R3, R6, RZ, 0x1 ;  /* 0x0000000603037211 */ /* 0x000fe200078f08ff */
[----:B------:R-:W-:Y:S01]  /*0b10*/  IMAD.IADD R4, R12, 0x1, -R4 ;  /* 0x000000010c047824 */ /* 0x000fe200078e0a04 */
[----:B------:R-:W-:Y:S02]  /*0b20*/  LEA.HI R7, R8, R221, RZ, 0x2 ;  /* 0x000000dd08077211 */ /* 0x000fe400078f10ff */
[----:B------:R-:W-:Y:S02]  /*0b30*/  LOP3.LUT R5, R5, 0xfffffc00, RZ, 0xc0, !PT ;  /* 0xfffffc0005057812 */ /* 0x000fe400078ec0ff */
[--C-:B------:R-:W-:Y:S02]  /*0b40*/  SHF.R.S32.HI R9, RZ, 0x2, R7.reuse ;  /* 0x00000002ff097819 */ /* 0x100fe40000011407 */
[----:B------:R-:W-:Y:S01]  /*0b50*/  SHF.R.S32.HI R10, RZ, 0x1f, R7 ;  /* 0x0000001fff0a7819 */ /* 0x000fe20000011407 */
[----:B------:R-:W-:Y:S01]  /*0b60*/  IMAD R4, R4, 0x40, R5 ;  /* 0x0000004004047824 */ /* 0x000fe200078e0205 */
[----:B------:R-:W-:-:S02]  /*0b70*/  LOP3.LUT R3, R3, 0x1ffffffe, RZ, 0xc0, !PT ;  /* 0x1ffffffe03037812 */ /* 0x000fc400078ec0ff */
[----:B------:R-:W-:Y:S02]  /*0b80*/  LEA.HI R10, R10, R9, RZ, 0x3 ;  /* 0x000000090a0a7211 */ /* 0x000fe400078f18ff */
[----:B------:R-:W-:Y:S01]  /*0b90*/  LEA.HI R8, R8, R221, RZ, 0x5 ;  /* 0x000000dd08087211 */ /* 0x000fe200078f28ff */
[----:B------:R-:W-:Y:S01]  /*0ba0*/  IMAD.IADD R3, R6, 0x1, -R3 ;  /* 0x0000000106037824 */ /* 0x000fe200078e0a03 */
[----:B------:R-:W-:Y:S02]  /*0bb0*/  LOP3.LUT R10, R10, 0xfffffff8, RZ, 0xc0, !PT ;  /* 0xfffffff80a0a7812 */ /* 0x000fe400078ec0ff */
[----:B------:R-:W-:Y:S01]  /*0bc0*/  LEA.HI R2, R2, R13, RZ, 0x1 ;  /* 0x0000000d02027211 */ /* 0x000fe200078f08ff */
[----:B------:R-:W-:Y:S01]  /*0bd0*/  IMAD R3, R3, 0x8, R4 ;  /* 0x0000000803037824 */ /* 0x000fe200078e0204 */
[----:B------:R-:W-:Y:S01]  /*0be0*/  SHF.R.S32.HI R8, RZ, 0x5, R8 ;  /* 0x00000005ff087819 */ /* 0x000fe20000011408 */
[----:B------:R-:W-:Y:S01]  /*0bf0*/  IMAD.IADD R9, R9, 0x1, -R10 ;  /* 0x0000000109097824 */ /* 0x000fe200078e0a0a */
[----:B------:R-:W-:-:S02]  /*0c00*/  LOP3.LUT R2, R2, 0x3fffffe, RZ, 0xc0, !PT ;  /* 0x03fffffe02027812 */ /* 0x000fc400078ec0ff */
[-C--:B------:R-:W-:Y:S01]  /*0c10*/  LEA.HI R11, R0, R12.reuse, RZ, 0x2 ;  /* 0x0000000c000b7211 */ /* 0x080fe200078f10ff */
[----:B------:R-:W-:Y:S01]  /*0c20*/  IMAD R9, R8, 0x10, R9 ;  /* 0x0000001008097824 */ /* 0x000fe200078e0209 */
[----:B------:R0:W-:Y:S01]  /*0c30*/  STL [R1+0x10], R3 ;  /* 0x0000100301007387 */ /* 0x0001e20000100800 */
[----:B------:R-:W-:Y:S01]  /*0c40*/  IMAD.IADD R2, R13, 0x1, -R2 ;  /* 0x000000010d027824 */ /* 0x000fe200078e0a02 */
[----:B------:R-:W-:Y:S02]  /*0c50*/  LOP3.LUT R11, R11, 0xfffffffc, RZ, 0xc0, !PT ;  /* 0xfffffffc0b0b7812 */ /* 0x000fe400078ec0ff */
[----:B------:R-:W-:Y:S02]  /*0c60*/  LOP3.LUT R6, R7, 0x7ffffffc, RZ, 0xc0, !PT ;  /* 0x7ffffffc07067812 */ /* 0x000fe400078ec0ff */
[----:B------:R-:W-:Y:S01]  /*0c70*/  LEA.HI R0, R0, R12, RZ, 0x3 ;  /* 0x0000000c00007211 */ /* 0x000fe200078f18ff */
[----:B------:R-:W-:Y:S02]  /*0c80*/  IMAD.IADD R11, R12, 0x1, -R11 ;  /* 0x000000010c0b7824 */ /* 0x000fe400078e0a0b */
[----:B------:R-:W-:Y:S01]  /*0c90*/  IMAD.IADD R6, R221, 0x1, -R6 ;  /* 0x00000001dd067824 */ /* 0x000fe200078e0a06 */
[----:B------:R-:W-:Y:S01]  /*0ca0*/  LOP3.LUT R18, R0, 0xfffffff8, RZ, 0xc0, !PT ;  /* 0xfffffff800127812 */ /* 0x000fe200078ec0ff */
[----:B0-----:R-:W-:Y:S01]  /*0cb0*/  IMAD R3, R2, 0x40, R9 ;  /* 0x0000004002037824 */ /* 0x001fe200078e0209 */
[----:B------:R-:W-:Y:S01]  /*0cc0*/  LEA.HI R5, R11, R11, RZ, 0x1 ;  /* 0x0000000b0b057211 */ /* 0x000fe200078f08ff */
[----:B------:R-:W-:Y:S01]  /*0cd0*/  IMAD.SHL.U32 R16, R6, 0x2, RZ ;  /* 0x0000000206107824 */ /* 0x000fe200078e00ff */
[----:B------:R-:W-:Y:S01]  /*0ce0*/  SHF.R.S32.HI R220, RZ, 0x3, R0 ;  /* 0x00000003ffdc7819 */ /* 0x000fe20000011400 */
[----:B------:R-:W-:Y:S01]  /*0cf0*/  IMAD.IADD R18, R12, 0x1, -R18 ;  /* 0x000000010c127824 */ /* 0x000fe200078e0a12 */
[----:B------:R0:W-:Y:S01]  /*0d00*/  STL [R1+0xc], R3 ;  /* 0x00000c0301007387 */ /* 0x0001e20000100800 */
[----:B------:R-:W-:Y:S01]  /*0d10*/  LOP3.LUT R4, R5, 0x1ffffffe, RZ, 0xc0, !PT ;  /* 0x1ffffffe05047812 */ /* 0x000fe200078ec0ff */
[C---:B------:R-:W-:Y:S01]  /*0d20*/  VIADD R219, R16.reuse, 0x8 ;  /* 0x0000000810db7836 */ /* 0x040fe20000000000 */
[----:B------:R-:W-:Y:S01]  /*0d30*/  SHF.R.S32.HI R0, RZ, 0x1f, R16 ;  /* 0x0000001fff007819 */ /* 0x000fe20000011410 */
[----:B------:R-:W-:-:S02]  /*0d40*/  VIADD R218, R16, 0x10 ;  /* 0x0000001010da7836 */ /* 0x000fc40000000000 */
        /* <DEDUP_REMOVED lines=42> */
[----:B------:R-:W-:Y:S01]  /*0ff0*/  IMAD.IADD R4, R11, 0x1, -R4 ;  /* 0x000000010b047824 */ /* 0x000fe200078e0a04 */
[----:B------:R-:W-:-:S02]  /*1000*/  SHF.R.S32.HI R223, RZ, 0x1f, R22 ;  /* 0x0000001fffdf7819 */ /* 0x000fc40000011416 */
[----:B------:R-:W-:Y:S01]  /*1010*/  SHF.R.S32.HI R222, RZ, 0x1f, R19 ;  /* 0x0000001fffde7819 */ /* 0x000fe20000011413 */
[----:B0-----:R-:W-:-:S07]  /*1020*/  IMAD R17, R4, 0x8, R3 ;  /* 0x0000000804117824 */ /* 0x001fce00078e0203 */
.L_x_5276:
        /* <DEDUP_REMOVED lines=12> */
[----:B0-2-4-:R-:W-:Y:S02]  /*10f0*/  IMAD.U32 R2, RZ, RZ, UR8 ;  /* 0x00000008ff027e24 */ /* 0x015fe4000f8e00ff */
        /* <DEDUP_REMOVED lines=19> */
[----:B-1---5:R-:W-:-:S14]  /*1230*/  @P2 BRA `(.L_x_5165) ;  /* 0x0000000000382947 */ /* 0x022fdc0003800000 */
        /* <DEDUP_REMOVED lines=14> */
.L_x_5165:
        /* <DEDUP_REMOVED lines=9> */
.L_x_5166:
        /* <DEDUP_REMOVED lines=13> */
.L_x_5167:
        /* <DEDUP_REMOVED lines=70> */
.L_x_5169:
[----:B------:R-:W-:-:S11]  /*18e0*/  UISETP.NE.AND UP0, UPT, UR7, 0x1, UPT ;  /* 0x000000010700788c */ /* 0x000fd6000bf05270 */
[----:B------:R-:W-:Y:S02]  /*18f0*/  @UP0 ULDC.64 UR10, c[0x0][0x9e8] ;  /* 0x00027a00000a0ab9 */ /* 0x000fe40000000a00 */
[----:B------:R-:W-:-:S04]  /*1900*/  UIMAD.WIDE.U32 UR8, UR4, UR10, URZ ;  /* 0x0000000a040872a5 */ /* 0x000fc8000f8e003f */
[----:B------:R-:W-:-:S12]  /*1910*/  @UP0 USHF.R.U32.HI UR4, URZ, UR11, UR9 ;  /* 0x0000000b3f040299 */ /* 0x000fd80008011609 */
.L_x_5170:
[----:B------:R-:W-:-:S04]  /*1920*/  UIMAD UR4, UR4, UR7, UR7 ;  /* 0x00000007040472a4 */ /* 0x000fc8000f8e0207 */
[----:B------:R-:W-:-:S04]  /*1930*/  UISETP.LT.AND UP0, UPT, UR6, UR4, UPT ;  /* 0x000000040600728c */ /* 0x000fc8000bf01270 */
[----:B------:R-:W-:-:S12]  /*1940*/  USEL UR6, UR6, UR4, UP0 ;  /* 0x0000000406067287 */ /* 0x000fd80008000000 */
.L_x_5168:
        /* <DEDUP_REMOVED lines=33> */
.L_x_5172:
[----:B------:R-:W-:-:S11]  /*1b60*/  UISETP.NE.AND UP0, UPT, UR7, 0x1, UPT ;  /* 0x000000010700788c */ /* 0x000fd6000bf05270 */
[----:B------:R-:W-:Y:S02]  /*1b70*/  @UP0 ULDC.64 UR12, c[0x0][0x9e8] ;  /* 0x00027a00000c0ab9 */ /* 0x000fe40000000a00 */
[----:B------:R-:W-:-:S04]  /*1b80*/  UIMAD.WIDE.U32 UR8, UR4, UR12, URZ ;  /* 0x0000000c040872a5 */ /* 0x000fc8000f8e003f */
[----:B------:R-:W-:-:S12]  /*1b90*/  @UP0 USHF.R.U32.HI UR4, URZ, UR13, UR9 ;  /* 0x0000000d3f040299 */ /* 0x000fd80008011609 */
.L_x_5173:
[----:B------:R-:W-:-:S04]  /*1ba0*/  UIMAD UR4, UR4, UR7, URZ ;  /* 0x00000007040472a4 */ /* 0x000fc8000f8e023f */
[----:B------:R-:W-:-:S04]  /*1bb0*/  UISETP.LT.AND UP0, UPT, UR10, UR4, UPT ;  /* 0x000000040a00728c */ /* 0x000fc8000bf01270 */
[----:B------:R-:W-:-:S12]  /*1bc0*/  USEL UR10, UR10, UR4, !UP0 ;  /* 0x000000040a0a7287 */ /* 0x000fd8000c000000 */
.L_x_5171:
        /* <DEDUP_REMOVED lines=52> */
.L_x_5174:
[----:B------:R-:W-:Y:S01]  /*1f10*/  UIMAD UR38, UR39, UR4, UR38 ;  /* 0x00000004272672a4 */ /* 0x000fe2000f8e0226 */
[----:B------:R-:W-:Y:S01]  /*1f20*/  IMAD.U32 R89, RZ, RZ, UR6 ;  /* 0x00000006ff597e24 */ /* 0x000fe2000f8e00ff */
[----:B------:R-:W-:Y:S01]  /*1f30*/  PLOP3.LUT P0, PT, PT, PT, PT, 0x80, 0x0 ;  /* 0x000000000000781c */ /* 0x000fe20003f0f070 */
[----:B------:R-:W-:Y:S01]  /*1f40*/  IMAD.U32 R0, RZ, RZ, UR4 ;  /* 0x00000004ff007e24 */ /* 0x000fe2000f8e00ff */
[----:B------:R-:W-:Y:S02]  /*1f50*/  CS2R R28, SRZ ;  /* 0x00000000001c7805 */ /* 0x000fe4000001ff00 */
[----:B------:R-:W-:Y:S02]  /*1f60*/  CS2R R2, SRZ ;  /* 0x0000000000027805 */ /* 0x000fe4000001ff00 */
[----:B------:R-:W-:Y:S02]  /*1f70*/  CS2R R24, SRZ ;  /* 0x0000000000187805 */ /* 0x000fe4000001ff00 */
[----:B------:R-:W-:-:S02]  /*1f80*/  CS2R R30, SRZ ;  /* 0x00000000001e7805 */ /* 0x000fc4000001ff00 */
[----:B------:R-:W-:Y:S01]  /*1f90*/  VIADDMNMX R89, R0, UR38, R89, PT ;  /* 0x0000002600597c46 */ /* 0x000fe2000b800159 */
[----:B------:R-:W-:Y:S01]  /*1fa0*/  IMAD.MOV.U32 R0, RZ, RZ, RZ ;  /* 0x000000ffff007224 */ /* 0x000fe200078e00ff */
[----:B------:R-:W-:Y:S02]  /*1fb0*/  CS2R R26, SRZ ;  /* 0x00000000001a7805 */ /* 0x000fe4000001ff00 */
[----:B------:R-:W-:Y:S02]  /*1fc0*/  CS2R R36, SRZ ;  /* 0x0000000000247805 */ /* 0x000fe4000001ff00 */
[----:B------:R-:W-:Y:S02]  /*1fd0*/  ISETP.GT.AND P1, PT, R89, UR38, PT ;  /* 0x0000002659007c0c */ /* 0x000fe4000bf24270 */
        /* <DEDUP_REMOVED lines=83> */
.L_x_5176:
        /* <DEDUP_REMOVED lines=9> */
.L_x_5385:
[----:B------:R-:W-:Y:S05]  /*25a0*/  @!P0 BRA `(.L_x_5178) ;  /* 0x0000000000048947 */ /* 0x000fea0003800000 */
[----:B------:R-:W-:Y:S01]  /*25b0*/  BPT.TRAP 0x1 ;  /* 0x000000040000795c */ /* 0x000fe20000300000 */
.L_x_5178:
[----:B0-----:R-:W-:Y:S02]  /*25c0*/  IMAD.U32 R3, RZ, RZ, UR49 ;  /* 0x00000031ff037e24 */ /* 0x001fe4000f8e00ff */
[----:B------:R-:W-:-:S03]  /*25d0*/  IMAD.U32 R0, RZ, RZ, UR50 ;  /* 0x00000032ff007e24 */ /* 0x000fc6000f8e00ff */
[----:B------:R-:W-:Y:S02]  /*25e0*/  LEA R3, R3, UR36, 0x3 ;  /* 0x0000002403037c11 */ /* 0x000fe4000f8e18ff */
[----:B------:R-:W-:-:S04]  /*25f0*/  SHF.L.U32 R0, R0, 0x1f, RZ ;  /* 0x0000001f00007819 */ /* 0x000fc800000006ff */
[----:B------:R0:W1:Y:S01]  /*2600*/  SYNCS.PHASECHK.TRANS64.TRYWAIT P1, [R3+URZ+0x2a830], R0 ;  /* 0x02a83000030075a7 */ /* 0x000062000802017f */
[----:B------:R-:W-:Y:S05]  /*2610*/  @!P0 BRA `(.L_x_5179) ;  /* 0x0000000000048947 */ /* 0x000fea0003800000 */
[----:B------:R-:W-:Y:S01]  /*2620*/  BPT.TRAP 0x1 ;  /* 0x000000040000795c */ /* 0x000fe20000300000 */
.L_x_5179:
[----:B-1----:R-:W-:Y:S05]  /*2630*/  @P1 BRA `(.L_x_5180) ;  /* 0x0000000000081947 */ /* 0x002fea0003800000 */
[----:B------:R-:W1:Y:S02]  /*2640*/  SYNCS.PHASECHK.TRANS64.TRYWAIT P1, [R3+URZ+0x2a830], R0 ;  /* 0x02a83000030075a7 */ /* 0x000e64000802017f */
[----:B-1----:R-:W-:Y:S05]  /*2650*/  @!P1 BRA `(.L_x_5181) ;  /* 0x0000018800a09947 */ /* 0x002fea0003800000 */
.L_x_5180:
        /* <DEDUP_REMOVED lines=8> */
[----:B------:R-:W-:Y:S01]  /*26e0*/  UMOV UR5, 0x80000020 ;  /* 0x8000002000057882 */ /* 0x000fe20000000000 */
[----:B------:R-:W-:Y:S02]  /*26f0*/  UMOV UR7, 0x80000020 ;  /* 0x8000002000077882 */ /* 0x000fe40000000000 */
[----:B------:R-:W-:Y:S02]  /*2700*/  ULOP3.LUT UR28, UR4, 0x10000, URZ, 0xfc, !UPT ;  /* 0x00010000041c7892 */ /* 0x000fe4000f8efc3f */
[----:B------:R-:W-:Y:S02]  /*2710*/  UIADD3 UR4, UR24, 0x2, URZ ;  /* 0x0000000218047890 */ /* 0x000fe4000fffe03f */
[----:B------:R-:W-:Y:S02]  /*2720*/  UIMAD UR26, UR49, 0x600, UR28 ;  /* 0x00000600311a78a4 */ /* 0x000fe4000f8e021c */
[----:B------:R-:W-:-:S02]  /*2730*/  UIADD3 UR8, UR24, 0x200, URZ ;  /* 0x0000020018087890 */ /* 0x000fc4000fffe03f */
[----:B------:R-:W-:Y:S02]  /*2740*/  UIADD3 UR6, UR26, 0x2, URZ ;  /* 0x000000021a067890 */ /* 0x000fe4000fffe03f */
[----:B------:R-:W-:Y:S01]  /*2750*/  UIADD3 UR10, UR26, 0x200, URZ ;  /* 0x000002001a0a7890 */ /* 0x000fe2000fffe03f */
[----:B------:R-:W-:Y:S02]  /*2760*/  UMOV UR9, 0x80000020 ;  /* 0x8000002000097882 */ /* 0x000fe40000000000 */
[----:B------:R-:W-:Y:S01]  /*2770*/  QGMMA.64x128x32.F32.E4M3.E4M3 R24, gdesc[UR24], RZ, !UPT, gsb0 ;  /* 0x01e00000181879f3 */ /* 0x000fe2000c0008ff */
        /* <DEDUP_REMOVED lines=31> */
.L_x_5182:
[----:B------:R-:W-:Y:S01]  /*2970*/  UISETP.NE.AND UP1, UPT, UR55, URZ, UPT ;  /* 0x0000003f3700728c */ /* 0x000fe2000bf25270 */
[----:B------:R-:W-:Y:S01]  /*2980*/  R2UR UR6, R3 ;  /* 0x00000000030672ca */ /* 0x000fe200000e0000 */
[----:B01----:R-:W-:Y:S01]  /*2990*/  VIADD R3, R17, UR42 ;  /* 0x0000002a11037c36 */ /* 0x003fe20008000000 */
[----:B------:R-:W-:Y:S01]  /*29a0*/  UISETP.NE.AND UP0, UPT, UR54, URZ, UPT ;  /* 0x0000003f3600728c */ /* 0x000fe2000bf05270 */
[----:B------:R-:W-:Y:S01]  /*29b0*/  IMAD.U32 R7, RZ, RZ, UR48 ;  /* 0x00000030ff077e24 */ /* 0x000fe2000f8e00ff */
[----:B------:R-:W-:Y:S01]  /*29c0*/  ULDC UR30, c[0x0][0x9dc] ;  /* 0x00027700001e7ab9 */ /* 0x000fe20000000800 */
[----:B------:R-:W-:Y:S01]  /*29d0*/  PLOP3.LUT P1, PT, PT, PT, UP1, 0x80, 0x0 ;  /* 0x000000000000781c */ /* 0x000fe20003f2f018 */
[----:B------:R-:W-:Y:S01]  /*29e0*/  ULDC UR14, c[0x0][0x9e0] ;  /* 0x00027800000e7ab9 */ /* 0x000fe20000000800 */
[----:B------:R-:W-:Y:S02]  /*29f0*/  PLOP3.LUT P2, PT, PT, PT, UP1, 0x80, 0x0 ;  /* 0x000000000000781c */ /* 0x000fe40003f4f018 */
[----:B------:R-:W-:Y:S01]  /*2a00*/  LEA R6, R89, 0xffffff80, 0x7 ;  /* 0xffffff8059067811 */ /* 0x000fe200078e38ff */
[----:B------:R-:W-:-:S03]  /*2a10*/  @UP1 ULDC UR7, c[0x0][0x44c] ;  /* 0x0001130000071ab9 */ /* 0x000fc60000000800 */
[----:B------:R-:W-:-:S04]  /*2a20*/  UIADD3 UR6, UR6, 0x2a840, URZ ;  /* 0x0002a84006067890 */ /* 0x000fc8000fffe03f */
[----:B------:R-:W-:Y:S01]  /*2a30*/  UPRMT UR6, UR37, 0x654, UR6 ;  /* 0x0000065425067896 */ /* 0x000fe20008000006 */
[----:B------:R-:W-:Y:S01]  /*2a40*/  @P1 IMAD.HI.U32 R0, R3, UR7, RZ ;  /* 0x0000000703001c27 */ /* 0x000fe2000f8e00ff */
[----:B------:R-:W-:Y:S01]  /*2a50*/  @UP1 ULDC UR7, c[0x0][0x450] ;  /* 0x0001140000071ab9 */ /* 0x000fe20000000800 */
[----:B------:R-:W-:-:S03]  /*2a60*/  PLOP3.LUT P1, PT, PT, PT, UP0, 0x40, 0x0 ;  /* 0x000000000000781c */ /* 0x000fc60003f2e808 */
[----:B------:R-:W-:Y:S01]  /*2a70*/  @P2 SHF.R.U32.HI R3, RZ, UR7, R0 ;  /* 0x00000007ff032c19 */ /* 0x000fe20008011600 */
[----:B------:R-:W-:Y:S02]  /*2a80*/  IMAD.MOV.U32 R0, RZ, RZ, -0x80 ;  /* 0xffffff80ff007424 */ /* 0x000fe400078e00ff */
[----:B------:R-:W-:Y:S01]  /*2a90*/  SYNCS.ARRIVE.TRANS64.RED.A1T0 RZ, [UR6], RZ ;  /* 0x000000ffffff79a7 */ /* 0x000fe20008100406 */
[----:B------:R-:W-:Y:S01]  /*2aa0*/  ULOP3.LUT UR6, URZ, UR30, URZ, 0x33, !UPT ;  /* 0x0000001e3f067292 */ /* 0x000fe2000f8e333f */
[----:B------:R-:W0:Y:S01]  /*2ab0*/  SHFL.IDX PT, R5, R3, RZ, 0x1c1f ;  /* 0x001c1fff03057589 */ /* 0x000e2200000e0000 */
[----:B------:R-:W-:-:S05]  /*2ac0*/  IMAD R9, R89, R0, 0x80 ;  /* 0x0000008059097424 */ /* 0x000fca00078e0200 */
[C-C-:B------:R-:W-:Y:S02]  /*2ad0*/  IADD3 R0, -R16.reuse, 0x1, R9.reuse ;  /* 0x0000000110007810 */ /* 0x140fe40007ffe109 */
[----:B------:R-:W-:Y:S02]  /*2ae0*/  IADD3 R8, -R16, UR41, R9 ;  /* 0x0000002910087c10 */ /* 0x000fe4000fffe109 */
[----:B------:R-:W-:-:S05]  /*2af0*/  IADD3 R0, -R7, UR41, R0 ;  /* 0x0000002907007c10 */ /* 0x000fca000fffe100 */
[C---:B------:R-:W-:Y:S02]  /*2b00*/  VIADD R11, R0.reuse, UR14 ;  /* 0x0000000e000b7c36 */ /* 0x040fe40008000000 */
[----:B------:R-:W-:-:S03]  /*2b10*/  VIADD R10, R0, UR6 ;  /* 0x00000006000a7c36 */ /* 0x000fc60008000000 */
[----:B0-----:R-:W-:Y:S01]  /*2b20*/  VIADDMNMX R0, R5, R11, R8, PT ;  /* 0x0000000b05007246 */ /* 0x001fe20003800108 */
        /* <DEDUP_REMOVED lines=16> */
.L_x_5185:
[----:B------:R-:W-:Y:S02]  /*2c30*/  ULDC UR6, c[0x0][0x9e4] ;  /* 0x0002790000067ab9 */ /* 0x000fe40000000800 */
[----:B------:R-:W-:-:S05]  /*2c40*/  IMAD.U32 R7, RZ, RZ, UR6 ;  /* 0x00000006ff077e24 */ /* 0x000fca000f8e00ff */
[----:B------:R-:W-:-:S13]  /*2c50*/  ISETP.NE.AND P1, PT, R7, 0x1, PT ;  /* 0x000000010700780c */ /* 0x000fda0003f25270 */
[----:B------:R-:W0:Y:S02]  /*2c60*/  @P1 LDC.64 R12, c[0x0][0x9e8] ;  /* 0x00027a00ff0c1b82 */ /* 0x000e240000000a00 */
[----:B0-----:R-:W-:-:S05]  /*2c70*/  @P1 IMAD.HI.U32 R4, R5, R12, RZ ;  /* 0x0000000c05041227 */ /* 0x001fca00078e00ff */
[----:B------:R-:W-:-:S07]  /*2c80*/  @P1 SHF.R.U32.HI R5, RZ, R13, R4 ;  /* 0x0000000dff051219 */ /* 0x000fce0000011604 */
.L_x_5186:
[----:B------:R-:W-:Y:S05]  /*2c90*/  BSYNC B0 ;  /* 0x0000000000007941 */ /* 0x000fea0003800000 */
.L_x_5184:
[----:B------:R-:W-:-:S04]  /*2ca0*/  IMAD R5, R5, R7, -R6 ;  /* 0x0000000705057224 */ /* 0x000fc800078e0a06 */
[----:B------:R-:W-:-:S05]  /*2cb0*/  IMAD.IADD R5, R5, 0x1, -R16 ;  /* 0x0000000105057824 */ /* 0x000fca00078e0a10 */
[----:B------:R-:W-:Y:S02]  /*2cc0*/  VIADDMNMX R0, R5, R7, R0, PT ;  /* 0x0000000705007246 */ /* 0x000fe40003800100 */
[----:B------:R-:W-:-:S07]  /*2cd0*/  VIMNMX R2, R2, R5, !PT ;  /* 0x0000000502027248 */ /* 0x000fce0007fe0100 */
.L_x_5183:
        /* <DEDUP_REMOVED lines=155> */
[----:B0-----:R-:W-:-:S03]  /*3690*/  IMAD.IADD R2, R10, 0x1, R3 ;  /* 0x000000010a027824 */ /* 0x001fc600078e0203 */
[----:B------:R-:W-:Y:S02]  /*36a0*/  ISETP.LT.OR P6, PT, R0, 0x7a, P6 ;  /* 0x0000007a0000780c */ /* 0x000fe400037c1670 */
[----:B------:R-:W-:Y:S02]  /*36b0*/  VIADDMNMX R0, R3, R11, R8, PT ;  /* 0x0000000b03007246 */ /* 0x000fe40003800108 */
[----:B------:R-:W-:Y:S02]  /*36c0*/  FSEL R85, R85, -INF , !P6 ;  /* 0xff80000055557808 */ /* 0x000fe40007000000 */
[----:B------:R-:W-:-:S13]  /*36d0*/  PLOP3.LUT P6, PT, PT, PT, UP0, 0x40, 0x0 ;  /* 0x000000000000781c */ /* 0x000fda0003fce808 */
        /* <DEDUP_REMOVED lines=15> */
.L_x_5189:
[----:B------:R-:W-:Y:S02]  /*37d0*/  ULDC UR6, c[0x0][0x9e4] ;  /* 0x0002790000067ab9 */ /* 0x000fe40000000800 */
[----:B------:R-:W-:-:S05]  /*37e0*/  IMAD.U32 R8, RZ, RZ, UR6 ;  /* 0x00000006ff087e24 */ /* 0x000fca000f8e00ff */
[----:B------:R-:W-:-:S13]  /*37f0*/  ISETP.NE.AND P6, PT, R8, 0x1, PT ;  /* 0x000000010800780c */ /* 0x000fda0003fc5270 */
[----:B------:R-:W0:Y:S02]  /*3800*/  @P6 LDC.64 R4, c[0x0][0x9e8] ;  /* 0x00027a00ff046b82 */ /* 0x000e240000000a00 */
[----:B0-----:R-:W-:-:S05]  /*3810*/  @P6 IMAD.HI.U32 R4, R3, R4, RZ ;  /* 0x0000000403046227 */ /* 0x001fca00078e00ff */
[----:B------:R-:W-:-:S07]  /*3820*/  @P6 SHF.R.U32.HI R3, RZ, R5, R4 ;  /* 0x00000005ff036219 */ /* 0x000fce0000011604 */
.L_x_5190:
[----:B------:R-:W-:Y:S05]  /*3830*/  BSYNC B0 ;  /* 0x0000000000007941 */ /* 0x000fea0003800000 */
.L_x_5188:
[----:B------:R-:W-:-:S04]  /*3840*/  IMAD R3, R3, R8, -R6 ;  /* 0x0000000803037224 */ /* 0x000fc800078e0a06 */
[----:B------:R-:W-:-:S05]  /*3850*/  IMAD.IADD R3, R3, 0x1, -R16 ;  /* 0x0000000103037824 */ /* 0x000fca00078e0a10 */
[----:B------:R-:W-:Y:S02]  /*3860*/  VIADDMNMX R0, R3, R8, R0, PT ;  /* 0x0000000803007246 */ /* 0x000fe40003800100 */
[----:B------:R-:W-:-:S07]  /*3870*/  VIMNMX R2, R2, R3, !PT ;  /* 0x0000000302027248 */ /* 0x000fce0007fe0100 */
.L_x_5187:
[----:B------:R-:W-:Y:S01]  /*3880*/  ISETP.GT.AND P1, PT, R2, 0x1, !P1 ;  /* 0x000000010200780c */ /* 0x000fe20004f24270 */
[----:B------:R-:W-:Y:S01]  /*3890*/  IMAD.U32 R10, RZ, RZ, UR40 ;  /* 0x00000028ff0a7e24 */ /* 0x000fe2000f8e00ff */
[----:B------:R-:W-:Y:S01]  /*38a0*/  ISETP.NE.AND P6, PT, R15, RZ, PT ;  /* 0x000000ff0f00720c */ /* 0x000fe20003fc5270 */
[----:B------:R-:W-:Y:S01]  /*38b0*/  UISETP.NE.AND UP1, UPT, UR55, URZ, UPT ;  /* 0x0000003f3700728c */ /* 0x000fe2000bf25270 */
[----:B------:R-:W-:Y:S01]  /*38c0*/  ISETP.LT.OR P1, PT, R0, 0x2, P1 ;  /* 0x000000020000780c */ /* 0x000fe20000f21670 */
[----:B------:R-:W-:Y:S01]  /*38d0*/  UISETP.NE.AND UP0, UPT, UR54, URZ, UPT ;  /* 0x0000003f3600728c */ /* 0x000fe2000bf05270 */
[----:B------:R-:W-:Y:S01]  /*38e0*/  FMNMX.FTZ R3, R7, R25, !PT ;  /* 0x0000001907037209 */ /* 0x000fe20007810000 */
[----:B------:R-:W-:Y:S01]  /*38f0*/  UMOV UR10, UR42 ;  /* 0x0000002a000a7c82 */ /* 0x000fe20008000000 */
        /* <DEDUP_REMOVED lines=12> */
[----:B------:R-:W-:Y:S01]  /*39c0*/  ISETP.GT.AND P1, PT, R2, 0x10, !P1 ;  /* 0x000000100200780c */ /* 0x000fe20004f24270 */
[----:B------:R-:W-:Y:S01]  /*39d0*/  UIADD3 UR58, UR58, UR10, URZ ;  /* 0x0000000a3a3a7290 */ /* 0x000fe2000fffe03f */
[----:B------:R-:W-:Y:S02]  /*39e0*/  FMNMX.FTZ R3, R33, R4, !PT ;  /* 0x0000000421037209 */ /* 0x000fe40007810000 */
[----:B------:R-:W-:Y:S01]  /*39f0*/  ISETP.LT.OR P1, PT, R0, 0x11, P1 ;  /* 0x000000110000780c */ /* 0x000fe20000f21670 */
[----:B------:R-:W-:Y:S01]  /*3a00*/  UIADD3 UR14, UR58, UR14, URZ ;  /* 0x0000000e3a0e7290 */ /* 0x000fe2000fffe03f */
        /* <DEDUP_REMOVED lines=79> */
[----:B------:R-:W-:Y:S02]  /*3f00*/  ISETP.GT.AND P3, PT, R2, 0x70, !P3 ;  /* 0x000000700200780c */ /* 0x000fe40005f64270 */
[----:B------:R-:W-:Y:S02]  /*3f10*/  ISETP.LT.OR P1, PT, R0, 0x41, P1 ;  /* 0x000000410000780c */ /* 0x000fe40000f21670 */
[----:B------:R-:W-:-:S02]  /*3f20*/  ISETP.GT.AND P4, PT, R2, 0x71, !P4 ;  /* 0x000000710200780c */ /* 0x000fc40006784270 */
[----:B------:R-:W-:Y:S02]  /*3f30*/  FSEL R58, R58, -INF , !P1 ;  /* 0xff8000003a3a7808 */ /* 0x000fe40004800000 */
[----:B------:R-:W-:Y:S02]  /*3f40*/  ISETP.NE.AND P1, PT, R100, RZ, PT ;  /* 0x000000ff6400720c */ /* 0x000fe40003f25270 */
[----:B------:R-:W-:Y:S02]  /*3f50*/  ISETP.LT.OR P3, PT, R0, 0x71, P3 ;  /* 0x000000710000780c */ /* 0x000fe40001f61670 */
[C---:B------:R-:W-:Y:S02]  /*3f60*/  ISETP.GT.AND P1, PT, R2.reuse, 0x41, !P1 ;  /* 0x000000410200780c */ /* 0x040fe40004f24270 */
[----:B------:R-:W-:Y:S02]  /*3f70*/  ISETP.GT.AND P5, PT, R2, 0x78, !P5 ;  /* 0x000000780200780c */ /* 0x000fe40006fa4270 */
        /* <DEDUP_REMOVED lines=16> */
[----:B0-----:R-:W-:Y:S02]  /*4080*/  FMNMX.FTZ R3, R6, R3, !PT ;  /* 0x0000000306037209 */ /* 0x001fe40007810000 */
[----:B------:R-:W-:Y:S02]  /*4090*/  FSEL R63, R63, -INF , !P1 ;  /* 0xff8000003f3f7808 */ /* 0x000fe40004800000 */
[----:B------:R-:W-:Y:S01]  /*40a0*/  ISETP.NE.AND P1, PT, R103, RZ, PT ;  /* 0x000000ff6700720c */ /* 0x000fe20003f25270 */
[----:B------:R-:W-:-:S03]  /*40b0*/  FFMA.FTZ R10, R3, R10, -8 ;  /* 0xc1000000030a7423 */ /* 0x000fc6000001000a */
        /* <DEDUP_REMOVED lines=15> */
[----:B------:R-:W-:Y:S02]  /*41b0*/  ISETP.GT.AND P1, PT, R2, 0x60, !P2 ;  /* 0x000000600200780c */ /* 0x000fe40005724270 */
        /* <DEDUP_REMOVED lines=24> */
[--C-:B------:R-:W-:Y:S01]  /*4340*/  FFMA.FTZ R32, R32, UR40, -R10.reuse ;  /* 0x0000002820207c23 */ /* 0x100fe2000801080a */
[----:B------:R-:W-:Y:S01]  /*4350*/  ISETP.GT.AND P1, PT, R2, 0x68, !P1 ;  /* 0x000000680200780c */ /* 0x000fe20004f24270 */
[--C-:B------:R-:W-:Y:S01]  /*4360*/  FFMA.FTZ R5, R7, UR40, -R10.reuse ;  /* 0x0000002807057c23 */ /* 0x100fe2000801080a */
[----:B------:R-:W-:Y:S01]  /*4370*/  FMNMX.FTZ R4, R30, R9, !PT ;  /* 0x000000091e047209 */ /* 0x000fe20007810000 */
[--C-:B------:R-:W-:Y:S01]  /*4380*/  FFMA.FTZ R7, R28, UR40, -R10.reuse ;  /* 0x000000281c077c23 */ /* 0x100fe2000801080a */
[----:B------:R-:W-:Y:S01]  /*4390*/  ISETP.LT.OR P1, PT, R0, 0x69, P1 ;  /* 0x000000690000780c */ /* 0x000fe20000f21670 */
[----:B------:R0:W-:Y:S01]  /*43a0*/  MUFU.EX2 R9, R32 ;  /* 0x0000002000097308 */ /* 0x0001e20000000800 */
[----:B------:R-:W-:Y:S01]  /*43b0*/  FMNMX.FTZ R11, R31, R4, !PT ;  /* 0x000000041f0b7209 */ /* 0x000fe20007810000 */
[--C-:B------:R-:W-:Y:S01]  /*43c0*/  FFMA.FTZ R36, R36, UR40, -R10.reuse ;  /* 0x0000002824247c23 */ /* 0x100fe2000801080a */
[----:B------:R-:W-:Y:S01]  /*43d0*/  FSEL R78, R78, -INF , !P1 ;  /* 0xff8000004e4e7808 */ /* 0x000fe20004800000 */
[--C-:B------:R-:W-:Y:S01]  /*43e0*/  FFMA.FTZ R40, R40, UR40, -R10.reuse ;  /* 0x0000002828287c23 */ /* 0x100fe2000801080a */
[----:B------:R-:W-:Y:S01]  /*43f0*/  FMNMX.FTZ R4, R34, R11, !PT ;  /* 0x0000000b22047209 */ /* 0x000fe20007810000 */
[--C-:B------:R-:W-:Y:S01]  /*4400*/  FFMA.FTZ R44, R44, UR40, -R10.reuse ;  /* 0x000000282c2c7c23 */ /* 0x100fe2000801080a */
[----:B------:R-:W-:Y:S01]  /*4410*/  ISETP.LT.OR P6, PT, R0, 0x7a, P6 ;  /* 0x0000007a0000780c */ /* 0x000fe200037c1670 */
[----:B------:R-:W-:Y:S01]  /*4420*/  MUFU.EX2 R5, R5 ;  /* 0x0000000500057308 */ /* 0x000fe20000000800 */
[----:B------:R-:W-:Y:S01]  /*4430*/  FMNMX.FTZ R11, R35, R4, !PT ;  /* 0x00000004230b7209 */ /* 0x000fe20007810000 */
[--C-:B0-----:R-:W-:Y:S01]  /*4440*/  FFMA.FTZ R32, R57, UR40, -R10.reuse ;  /* 0x0000002839207c23 */ /* 0x101fe2000801080a */
[----:B------:R-:W-:Y:S01]  /*4450*/  FSEL R87, R87, -INF , !P6 ;  /* 0xff80000057577808 */ /* 0x000fe20007000000 */
[--C-:B------:R-:W-:Y:S01]  /*4460*/  FFMA.FTZ R0, R60, UR40, -R10.reuse ;  /* 0x000000283c007c23 */ /* 0x100fe2000801080a */
[----:B------:R-:W-:Y:S01]  /*4470*/  FMNMX.FTZ R4, R38, R11, !PT ;  /* 0x0000000b26047209 */ /* 0x000fe20007810000 */
[--C-:B------:R-:W-:Y:S01]  /*4480*/  FFMA.FTZ R48, R48, UR40, -R10.reuse ;  /* 0x0000002830307c23 */ /* 0x100fe2000801080a */
[----:B------:R-:W-:-:S01]  /*4490*/  FFMA.FTZ R52, R52, UR40, -R10 ;  /* 0x0000002834347c23 */ /* 0x000fc2000801080a */
[----:B------:R-:W0:Y:S01]  /*44a0*/  MUFU.EX2 R6, R6 ;  /* 0x0000000600067308 */ /* 0x000e220000000800 */
[----:B------:R-:W-:Y:S01]  /*44b0*/  FMNMX.FTZ R13, R39, R4, !PT ;  /* 0x00000004270d7209 */ /* 0x000fe20007810000 */
[--C-:B------:R-:W-:Y:S01]  /*44c0*/  FFMA.FTZ R14, R37, UR40, -R10.reuse ;  /* 0x00000028250e7c23 */ /* 0x100fe2000801080a */
[----:B------:R-:W-:-:S01]  /*44d0*/  FFMA.FTZ R20, R41, UR40, -R10 ;  /* 0x0000002829147c23 */ /* 0x000fc2000801080a */
[--C-:B------:R-:W-:Y:S01]  /*44e0*/  FFMA.FTZ R28, R49, UR40, -R10.reuse ;  /* 0x00000028311c7c23 */ /* 0x100fe2000801080a */
[----:B------:R-:W-:Y:S01]  /*44f0*/  FMNMX.FTZ R4, R42, R13, !PT ;  /* 0x0000000d2a047209 */ /* 0x000fe20007810000 */
[--C-:B------:R-:W-:Y:S01]  /*4500*/  FFMA.FTZ R2, R53, UR40, -R10.reuse ;  /* 0x0000002835027c23 */ /* 0x100fe2000801080a */
[----:B------:R-:W-:-:S01]  /*4510*/  FFMA.FTZ R37, R65, UR40, -R10 ;  /* 0x0000002841257c23 */ /* 0x000fc2000801080a */
[----:B------:R-:W1:Y:S01]  /*4520*/  MUFU.EX2 R7, R7 ;  /* 0x0000000700077308 */ /* 0x000e620000000800 */
[----:B------:R-:W-:Y:S01]  /*4530*/  FMNMX.FTZ R13, R43, R4, !PT ;  /* 0x000000042b0d7209 */ /* 0x000fe20007810000 */
[--C-:B------:R-:W-:Y:S01]  /*4540*/  FFMA.FTZ R41, R69, UR40, -R10.reuse ;  /* 0x0000002845297c23 */ /* 0x100fe2000801080a */
[----:B------:R-:W-:-:S01]  /*4550*/  FFMA.FTZ R49, R77, UR40, -R10 ;  /* 0x000000284d317c23 */ /* 0x000fc2000801080a */
[----:B------:R-:W-:Y:S01]  /*4560*/  FFMA.FTZ R53, R81, UR40, -R10 ;  /* 0x0000002851357c23 */ /* 0x000fe2000801080a */
[----:B------:R-:W-:-:S03]  /*4570*/  FMNMX.FTZ R4, R46, R13, !PT ;  /* 0x0000000d2e047209 */ /* 0x000fc60007810000 */
[----:B------:R-:W2:Y:S01]  /*4580*/  MUFU.EX2 R8, R8 ;  /* 0x0000000800087308 */ /* 0x000ea20000000800 */
[----:B------:R-:W-:-:S04]  /*4590*/  FMNMX.FTZ R15, R47, R4, !PT ;  /* 0x000000042f0f7209 */ /* 0x000fc80007810000 */
[----:B------:R-:W-:-:S03]  /*45a0*/  FMNMX.FTZ R4, R50, R15, !PT ;  /* 0x0000000f32047209 */ /* 0x000fc60007810000 */
[----:B------:R3:W-:Y:S01]  /*45b0*/  MUFU.EX2 R11, R36 ;  /* 0x00000024000b7308 */ /* 0x0007e20000000800 */
[----:B------:R-:W-:-:S04]  /*45c0*/  FMNMX.FTZ R15, R51, R4, !PT ;  /* 0x00000004330f7209 */ /* 0x000fc80007810000 */
[----:B------:R-:W-:-:S03]  /*45d0*/  FMNMX.FTZ R4, R54, R15, !PT ;  /* 0x0000000f36047209 */ /* 0x000fc60007810000 */
[----:B------:R4:W-:Y:S01]  /*45e0*/  MUFU.EX2 R13, R40 ;  /* 0x00000028000d7308 */ /* 0x0009e20000000800 */
[----:B------:R-:W-:Y:S01]  /*45f0*/  FMNMX.FTZ R21, R55, R4, !PT ;  /* 0x0000000437157209 */ /* 0x000fe20007810000 */
[----:B---3--:R-:W-:-:S03]  /*4600*/  FFMA.FTZ R36, R64, UR40, -R10 ;  /* 0x0000002840247c23 */ /* 0x008fc6000801080a */
[----:B------:R-:W-:-:S03]  /*4610*/  FMNMX.FTZ R4, R58, R21, !PT ;  /* 0x000000153a047209 */ /* 0x000fc60007810000 */
[----:B------:R3:W-:Y:S01]  /*4620*/  MUFU.EX2 R15, R44 ;  /* 0x0000002c000f7308 */ /* 0x0007e20000000800 */
[----:B------:R-:W-:Y:S01]  /*4630*/  FMNMX.FTZ R21, R59, R4, !PT ;  /* 0x000000043b157209 */ /* 0x000fe20007810000 */
[----:B----4-:R-:W-:-:S03]  /*4640*/  FFMA.FTZ R40, R68, UR40, -R10 ;  /* 0x0000002844287c23 */ /* 0x010fc6000801080a */
[----:B------:R-:W-:-:S03]  /*4650*/  FMNMX.FTZ R4, R62, R21, !PT ;  /* 0x000000153e047209 */ /* 0x000fc60007810000 */
[----:B------:R4:W-:Y:S01]  /*4660*/  MUFU.EX2 R21, R48 ;  /* 0x0000003000157308 */ /* 0x0009e20000000800 */
[----:B------:R-:W-:Y:S01]  /*4670*/  FMNMX.FTZ R25, R63, R4, !PT ;  /* 0x000000043f197209 */ /* 0x000fe20007810000 */
[----:B---3--:R-:W-:-:S03]  /*4680*/  FFMA.FTZ R44, R72, UR40, -R10 ;  /* 0x00000028482c7c23 */ /* 0x008fc6000801080a */
[----:B------:R-:W-:-:S03]  /*4690*/  FMNMX.FTZ R4, R66, R25, !PT ;  /* 0x0000001942047209 */ /* 0x000fc60007810000 */
[----:B------:R-:W-:Y:S01]  /*46a0*/  MUFU.EX2 R12, R12 ;  /* 0x0000000c000c7308 */ /* 0x000fe20000000800 */
[----:B------:R-:W-:Y:S01]  /*46b0*/  FMNMX.FTZ R25, R67, R4, !PT ;  /* 0x0000000443197209 */ /* 0x000fe20007810000 */
[----:B----4-:R-:W-:-:S03]  /*46c0*/  FFMA.FTZ R48, R76, UR40, -R10 ;  /* 0x000000284c307c23 */ /* 0x010fc6000801080a */
[----:B------:R-:W-:-:S03]  /*46d0*/  FMNMX.FTZ R4, R70, R25, !PT ;  /* 0x0000001946047209 */ /* 0x000fc60007810000 */
[----:B------:R3:W-:Y:S01]  /*46e0*/  MUFU.EX2 R25, R52 ;  /* 0x0000003400197308 */ /* 0x0007e20000000800 */
[----:B------:R-:W-:-:S04]  /*46f0*/  FMNMX.FTZ R29, R71, R4, !PT ;  /* 0x00000004471d7209 */ /* 0x000fc80007810000 */
[----:B------:R-:W-:-:S03]  /*4700*/  FMNMX.FTZ R4, R74, R29, !PT ;  /* 0x0000001d4a047209 */ /* 0x000fc60007810000 */
[----:B------:R-:W-:Y:S01]  /*4710*/  MUFU.EX2 R14, R14 ;  /* 0x0000000e000e7308 */ /* 0x000fe20000000800 */
[----:B------:R-:W-:Y:S01]  /*4720*/  FMNMX.FTZ R29, R75, R4, !PT ;  /* 0x000000044b1d7209 */ /* 0x000fe20007810000 */
[----:B---3--:R-:W-:-:S03]  /*4730*/  FFMA.FTZ R52, R80, UR40, -R10 ;  /* 0x0000002850347c23 */ /* 0x008fc6000801080a */
[----:B------:R-:W-:-:S03]  /*4740*/  FMNMX.FTZ R4, R78, R29, !PT ;  /* 0x0000001d4e047209 */ /* 0x000fc60007810000 */
[----:B------:R3:W-:Y:S01]  /*4750*/  MUFU.EX2 R29, R56 ;  /* 0x00000038001d7308 */ /* 0x0007e20000000800 */
[----:B------:R-:W-:-:S04]  /*4760*/  FMNMX.FTZ R33, R79, R4, !PT ;  /* 0x000000044f217209 */ /* 0x000fc80007810000 */
[----:B------:R-:W-:-:S03]  /*4770*/  FMNMX.FTZ R4, R82, R33, !PT ;  /* 0x0000002152047209 */ /* 0x000fc60007810000 */
[----:B------:R-:W-:Y:S01]  /*4780*/  MUFU.EX2 R20, R20 ;  /* 0x0000001400147308 */ /* 0x000fe20000000800 */
[----:B------:R-:W-:-:S04]  /*4790*/  FMNMX.FTZ R33, R83, R4, !PT ;  /* 0x0000000453217209 */ /* 0x000fc80007810000 */
[----:B------:R-:W-:Y:S01]  /*47a0*/  FMNMX.FTZ R4, R86, R33, !PT ;  /* 0x0000002156047209 */ /* 0x000fe20007810000 */
[----:B------:R-:W-:-:S02]  /*47b0*/  FFMA.FTZ R33, R61, UR40, -R10 ;  /* 0x000000283d217c23 */ /* 0x000fc4000801080a */
[----:B------:R-:W-:Y:S01]  /*47c0*/  MUFU.EX2 R24, R24 ;  /* 0x0000001800187308 */ /* 0x000fe20000000800 */
[----:B------:R-:W-:-:S05]  /*47d0*/  FMNMX.FTZ R4, R87, R4, !PT ;  /* 0x0000000457047209 */ /* 0x000fca0007810000 */
[----:B------:R-:W3:Y:S02]  /*47e0*/  SHFL.BFLY PT, R45, R4, 0x2, 0x1f ;  /* 0x0c401f00042d7f89 */ /* 0x000ee400000e0000 */
[----:B------:R-:W-:Y:S08]  /*47f0*/  MUFU.EX2 R28, R28 ;  /* 0x0000001c001c7308 */ /* 0x000ff00000000800 */
[----:B------:R-:W-:Y:S08]  /*4800*/  MUFU.EX2 R2, R2 ;  /* 0x0000000200027308 */ /* 0x000ff00000000800 */
[----:B------:R-:W-:Y:S01]  /*4810*/  MUFU.EX2 R32, R32 ;  /* 0x0000002000207308 */ /* 0x000fe20000000800 */
[----:B---3--:R-:W-:Y:S01]  /*4820*/  FMNMX.FTZ R56, R4, R45, !PT ;  /* 0x0000002d04387209 */ /* 0x008fe20007810000 */
[----:B------:R-:W-:-:S06]  /*4830*/  FFMA.FTZ R45, R73, UR40, -R10 ;  /* 0x00000028492d7c23 */ /* 0x000fcc000801080a */
[----:B------:R-:W-:Y:S01]  /*4840*/  MUFU.EX2 R0, R0 ;  /* 0x0000000000007308 */ /* 0x000fe20000000800 */
[----:B------:R-:W3:Y:S07]  /*4850*/  SHFL.BFLY PT, R57, R56, 0x1, 0x1f ;  /* 0x0c201f0038397f89 */ /* 0x000eee00000e0000 */
[----:B------:R-:W-:Y:S08]  /*4860*/  MUFU.EX2 R33, R33 ;  /* 0x0000002100217308 */ /* 0x000ff00000000800 */
[----:B------:R-:W-:Y:S08]  /*4870*/  MUFU.EX2 R40, R40 ;  /* 0x0000002800287308 */ /* 0x000ff00000000800 */
[----:B------:R-:W-:Y:S01]  /*4880*/  MUFU.EX2 R41, R41 ;  /* 0x0000002900297308 */ /* 0x000fe20000000800 */
[----:B---3--:R-:W-:Y:S01]  /*4890*/  FMNMX.FTZ R4, R56, R57, !PT ;  /* 0x0000003938047209 */ /* 0x008fe20007810000 */
[----:B------:R-:W-:-:S02]  /*48a0*/  IMAD.U32 R57, RZ, RZ, UR40 ;  /* 0x00000028ff397e24 */ /* 0x000fc4000f8e00ff */
[----:B------:R-:W-:-:S01]  /*48b0*/  FFMA.FTZ R56, R84, UR40, -R10 ;  /* 0x0000002854387c23 */ /* 0x000fc2000801080a */
[C---:B------:R-:W-:Y:S01]  /*48c0*/  FSETP.NEU.FTZ.AND P1, PT, R4.reuse, -INF , PT ;  /* 0xff8000000400780b */ /* 0x040fe20003f3d000 */
[----:B------:R-:W-:-:S01]  /*48d0*/  FFMA.FTZ R60, R4, R57, -8 ;  /* 0xc1000000043c7423 */ /* 0x000fc20000010039 */
[----:B------:R-:W-:Y:S01]  /*48e0*/  FFMA.FTZ R57, R85, UR40, -R10 ;  /* 0x0000002855397c23 */ /* 0x000fe2000801080a */
[----:B------:R-:W-:Y:S03]  /*48f0*/  MUFU.EX2 R36, R36 ;  /* 0x0000002400247308 */ /* 0x000fe60000000800 */
[----:B------:R-:W-:Y:S02]  /*4900*/  FSEL R60, R60, RZ, P1 ;  /* 0x000000ff3c3c7208 */ /* 0x000fe40000800000 */
[----:B------:R-:W-:-:S03]  /*4910*/  PLOP3.LUT P1, PT, PT, PT, UP0, 0x40, 0x0 ;  /* 0x000000000000781c */ /* 0x000fc60003f2e808 */
[--C-:B------:R-:W-:Y:S01]  /*4920*/  FFMA.FTZ R10, R26, UR40, -R60.reuse ;  /* 0x000000281a0a7c23 */ /* 0x100fe2000801083c */
[----:B------:R-:W-:-:S01]  /*4930*/  FFMA.FTZ R27, R27, UR40, -R60 ;  /* 0x000000281b1b7c23 */ /* 0x000fc2000801083c */
[--C-:B------:R-:W-:Y:S01]  /*4940*/  FFMA.FTZ R30, R30, UR40, -R60.reuse ;  /* 0x000000281e1e7c23 */ /* 0x100fe2000801083c */
[----:B------:R-:W-:-:S01]  /*4950*/  FFMA.FTZ R39, R39, UR40, -R60 ;  /* 0x0000002827277c23 */ /* 0x000fc2000801083c */
[--C-:B------:R-:W-:Y:S01]  /*4960*/  FFMA.FTZ R64, R31, UR40, -R60.reuse ;  /* 0x000000281f407c23 */ /* 0x100fe2000801083c */
[----:B------:R-:W-:-:S01]  /*4970*/  FFMA.FTZ R26, R34, UR40, -R60 ;  /* 0x00000028221a7c23 */ /* 0x000fc2000801083c */
        /* <DEDUP_REMOVED lines=9> */
[----:B---3--:R-:W-:-:S01]  /*4a10*/  FFMA.FTZ R30, R42, UR40, -R60 ;  /* 0x000000282a1e7c23 */ /* 0x008fc2000801083c */
[----:B0-----:R-:W-:Y:S01]  /*4a20*/  FADD.FTZ R42, R5, R6 ;  /* 0x00000006052a7221 */ /* 0x001fe20000010000 */
        /* <DEDUP_REMOVED lines=16> */
[----:B------:R-:W-:-:S05]  /*4b30*/  FFMA.FTZ R86, R86, UR40, -R60 ;  /* 0x0000002856567c23 */ /* 0x000fca000801083c */
[----:B------:R-:W4:Y:S01]  /*4b40*/  MUFU.EX2 R64, R64 ;  /* 0x0000004000407308 */ /* 0x000f220000000800 */
[----:B---3--:R-:W-:-:S01]  /*4b50*/  FFMA.FTZ R39, R51, UR40, -R60 ;  /* 0x0000002833277c23 */ /* 0x008fc2000801083c */
[----:B-1----:R-:W-:-:S04]  /*4b60*/  FADD.FTZ R51, R7, R42 ;  /* 0x0000002a07337221 */ /* 0x002fc80000010000 */
[----:B--2---:R-:W-:Y:S02]  /*4b70*/  FADD.FTZ R42, R8, R51 ;  /* 0x00000033082a7221 */ /* 0x004fe40000010000 */
[----:B------:R-:W1:Y:S02]  /*4b80*/  MUFU.EX2 R26, R26 ;  /* 0x0000001a001a7308 */ /* 0x000e640000000800 */
[----:B------:R-:W-:-:S01]  /*4b90*/  FADD.FTZ R51, R9, R42 ;  /* 0x0000002a09337221 */ /* 0x000fc20000010000 */
[----:B0-----:R-:W-:-:S03]  /*4ba0*/  FADD.FTZ R42, R10, R27 ;  /* 0x0000001b0a2a7221 */ /* 0x001fc60000010000 */
[----:B------:R-:W-:Y:S01]  /*4bb0*/  FADD.FTZ R50, R12, R51 ;  /* 0x000000330c327221 */ /* 0x000fe20000010000 */
[----:B------:R-:W-:-:S01]  /*4bc0*/  FADD.FTZ R51, R61, R42 ;  /* 0x0000002a3d337221 */ /* 0x000fc20000010000 */
[----:B------:R-:W0:Y:S01]  /*4bd0*/  MUFU.EX2 R31, R31 ;  /* 0x0000001f001f7308 */ /* 0x000e220000000800 */
[C---:B----4-:R-:W-:Y:S01]  /*4be0*/  F2FP.SATFINITE.E4M3.F32.PACK_AB_MERGE_C R61, R64.reuse, R61, RZ ;  /* 0x0000003d403d723e */ /* 0x050fe200048070ff */
[----:B------:R-:W-:Y:S01]  /*4bf0*/  FADD.FTZ R59, R11, R50 ;  /* 0x000000320b3b7221 */ /* 0x000fe20000010000 */
[----:B------:R-:W-:-:S01]  /*4c00*/  FADD.FTZ R51, R64, R51 ;  /* 0x0000003340337221 */ /* 0x000fc20000010000 */
[----:B------:R-:W-:Y:S02]  /*4c10*/  F2FP.SATFINITE.E4M3.F32.PACK_AB_MERGE_C R50, R8, R7, RZ ;  /* 0x000000070832723e */ /* 0x000fe400048070ff */
[----:B------:R-:W-:-:S01]  /*4c20*/  FADD.FTZ R42, R14, R59 ;  /* 0x0000003b0e2a7221 */ /* 0x000fc20000010000 */
[----:B------:R-:W-:Y:S01]  /*4c30*/  F2FP.SATFINITE.E4M3.F32.PACK_AB_MERGE_C R11, R14, R11, RZ ;  /* 0x0000000b0e0b723e */ /* 0x000fe200048070ff */
[----:B------:R2:W3:Y:S01]  /*4c40*/  MUFU.EX2 R65, R38 ;  /* 0x0000002600417308 */ /* 0x0004e20000000800 */
[----:B-1----:R-:W-:-:S01]  /*4c50*/  FADD.FTZ R8, R26, R51 ;  /* 0x000000331a087221 */ /* 0x002fc20000010000 */
[----:B------:R-:W-:Y:S01]  /*4c60*/  FADD.FTZ R7, R13, R42 ;  /* 0x0000002a0d077221 */ /* 0x000fe20000010000 */
[----:B------:R-:W-:-:S02]  /*4c70*/  F2FP.SATFINITE.E4M3.F32.PACK_AB_MERGE_C R196, R6, R5, R50 ;  /* 0x0000000506c4723e */ /* 0x000fc40004807032 */
[----:B------:R-:W-:Y:S01]  /*4c80*/  F2FP.SATFINITE.E4M3.F32.PACK_AB_MERGE_C R198, R12, R9, R11 ;  /* 0x000000090cc6723e */ /* 0x000fe2000480700b */
[----:B------:R-:W-:-:S01]  /*4c90*/  FADD.FTZ R14, R20, R7 ;  /* 0x00000007140e7221 */ /* 0x000fc20000010000 */
[----:B------:R-:W-:Y:S01]  /*4ca0*/  F2FP.SATFINITE.E4M3.F32.PACK_AB_MERGE_C R197, R27, R10, R61 ;  /* 0x0000000a1bc5723e */ /* 0x000fe2000480703d */
[----:B------:R-:W1:Y:S01]  /*4cb0*/  MUFU.EX2 R30, R30 ;  /* 0x0000001e001e7308 */ /* 0x000e620000000800 */
[----:B0-----:R-:W-:-:S01]  /*4cc0*/  FADD.FTZ R8, R31, R8 ;  /* 0x000000081f087221 */ /* 0x001fc20000010000 */
[----:B------:R-:W-:Y:S01]  /*4cd0*/  FADD.FTZ R7, R15, R14 ;  /* 0x0000000e0f077221 */ /* 0x000fe20000010000 */
[----:B------:R-:W-:Y:S01]  /*4ce0*/  F2FP.SATFINITE.E4M3.F32.PACK_AB_MERGE_C R15, R24, R15, RZ ;  /* 0x0000000f180f723e */ /* 0x000fe200048070ff */
[--C-:B--2---:R-:W-:Y:S01]  /*4cf0*/  FFMA.FTZ R38, R58, UR40, -R60.reuse ;  /* 0x000000283a267c23 */ /* 0x104fe2000801083c */
[----:B------:R-:W-:-:S01]  /*4d00*/  FFMA.FTZ R60, R87, UR40, -R60 ;  /* 0x00000028573c7c23 */ /* 0x000fc2000801083c */
[----:B------:R-:W-:Y:S01]  /*4d10*/  FADD.FTZ R24, R24, R7 ;  /* 0x0000000718187221 */ /* 0x000fe20000010000 */
[----:B------:R-:W-:Y:S01]  /*4d20*/  F2FP.SATFINITE.E4M3.F32.PACK_AB_MERGE_C R192, R20, R13, R15 ;  /* 0x0000000d14c0723e */ /* 0x000fe2000480700f */
[----:B------:R-:W0:Y:S01]  /*4d30*/  MUFU.EX2 R35, R35 ;  /* 0x0000002300237308 */ /* 0x000e220000000800 */
[----:B---3--:R-:W-:-:S01]  /*4d40*/  FADD.FTZ R5, R65, R8 ;  /* 0x0000000841057221 */ /* 0x008fc20000010000 */
[----:B------:R-:W-:Y:S01]  /*4d50*/  FADD.FTZ R7, R21, R24 ;  /* 0x0000001815077221 */ /* 0x000fe20000010000 */
[----:B------:R-:W-:-:S02]  /*4d60*/  F2FP.SATFINITE.E4M3.F32.PACK_AB_MERGE_C R65, R68, R65, RZ ;  /* 0x000000414441723e */ /* 0x000fc400048070ff */
[----:B------:R-:W-:Y:S01]  /*4d70*/  FADD.FTZ R5, R68, R5 ;  /* 0x0000000544057221 */ /* 0x000fe20000010000 */
[----:B------:R-:W-:-:S01]  /*4d80*/  FADD.FTZ R8, R28, R7 ;  /* 0x000000071c087221 */ /* 0x000fc20000010000 */
[----:B------:R-:W-:Y:S01]  /*4d90*/  F2FP.SATFINITE.E4M3.F32.PACK_AB_MERGE_C R7, R2, R25, RZ ;  /* 0x000000190207723e */ /* 0x000fe200048070ff */
[----:B------:R-:W2:Y:S01]  /*4da0*/  MUFU.EX2 R46, R46 ;  /* 0x0000002e002e7308 */ /* 0x000ea20000000800 */
[----:B-1----:R-:W-:-:S01]  /*4db0*/  FADD.FTZ R6, R30, R5 ;  /* 0x000000051e067221 */ /* 0x002fc20000010000 */
[----:B------:R-:W-:Y:S01]  /*4dc0*/  FADD.FTZ R25, R25, R8 ;  /* 0x0000000819197221 */ /* 0x000fe20000010000 */
[----:B------:R-:W-:Y:S02]  /*4dd0*/  F2FP.SATFINITE.E4M3.F32.PACK_AB_MERGE_C R194, R28, R21, R7 ;  /* 0x000000151cc2723e */ /* 0x000fe40004807007 */
[----:B------:R-:W-:Y:S01]  /*4de0*/  F2FP.SATFINITE.E4M3.F32.PACK_AB_MERGE_C R8, R33, R0, RZ ;  /* 0x000000002108723e */ /* 0x000fe200048070ff */
[----:B------:R-:W-:-:S01]  /*4df0*/  FADD.FTZ R2, R2, R25 ;  /* 0x0000001902027221 */ /* 0x000fc20000010000 */
[----:B------:R-:W-:Y:S01]  /*4e00*/  F2FP.SATFINITE.E4M3.F32.PACK_AB_MERGE_C R199, R31, R26, R65 ;  /* 0x0000001a1fc7723e */ /* 0x000fe20004807041 */
[----:B------:R-:W1:Y:S01]  /*4e10*/  MUFU.EX2 R47, R47 ;  /* 0x0000002f002f7308 */ /* 0x000e620000000800 */
[----:B0-----:R-:W-:-:S01]  /*4e20*/  FADD.FTZ R5, R35, R6 ;  /* 0x0000000623057221 */ /* 0x001fc20000010000 */
[----:B------:R-:W-:Y:S01]  /*4e30*/  FADD.FTZ R7, R29, R2 ;  /* 0x000000021d077221 */ /* 0x000fe20000010000 */
[----:B------:R-:W-:Y:S01]  /*4e40*/  F2FP.SATFINITE.E4M3.F32.PACK_AB_MERGE_C R188, R32, R29, R8 ;  /* 0x0000001d20bc723e */ /* 0x000fe20004807008 */
[----:B------:R-:W-:-:S02]  /*4e50*/  VIADD R8, R89, 0xfffffffe ;  /* 0xfffffffe59087836 */ /* 0x000fc40000000000 */
[----:B------:R-:W-:-:S02]  /*4e60*/  FADD.FTZ R7, R32, R7 ;  /* 0x0000000720077221 */ /* 0x000fc40000010000 */
[----:B------:R-:W0:Y:S01]  /*4e70*/  MUFU.EX2 R34, R34 ;  /* 0x0000002200227308 */ /* 0x000e220000000800 */
[----:B--2---:R-:W-:-:S07]  /*4e80*/  FADD.FTZ R6, R46, R5 ;  /* 0x000000052e067221 */ /* 0x004fce0000010000 */
[----:B------:R-:W2:Y:S01]  /*4e90*/  MUFU.EX2 R39, R39 ;  /* 0x0000002700277308 */ /* 0x000ea20000000800 */
[----:B-1----:R-:W-:-:S01]  /*4ea0*/  FADD.FTZ R5, R47, R6 ;  /* 0x000000062f057221 */ /* 0x002fc20000010000 */
[----:B------:R-:W-:Y:S02]  /*4eb0*/  F2FP.SATFINITE.E4M3.F32.PACK_AB_MERGE_C R6, R41, R40, RZ ;  /* 0x000000282906723e */ /* 0x000fe400048070ff */
[----:B------:R-:W-:-:S04]  /*4ec0*/  F2FP.SATFINITE.E4M3.F32.PACK_AB_MERGE_C R46, R47, R46, RZ ;  /* 0x0000002e2f2e723e */ /* 0x000fc800048070ff */
[----:B------:R-:W1:Y:S01]  /*4ed0*/  MUFU.EX2 R54, R54 ;  /* 0x0000003600367308 */ /* 0x000e620000000800 */
[----:B0-----:R-:W-:-:S01]  /*4ee0*/  FADD.FTZ R2, R34, R5 ;  /* 0x0000000522027221 */ /* 0x001fc20000010000 */
[----:B------:R-:W-:-:S06]  /*4ef0*/  F2FP.SATFINITE.E4M3.F32.PACK_AB_MERGE_C R193, R35, R30, R46 ;  /* 0x0000001e23c1723e */ /* 0x000fcc000480702e */
[----:B------:R-:W0:Y:S01]  /*4f00*/  MUFU.EX2 R55, R55 ;  /* 0x0000003700377308 */ /* 0x000e220000000800 */
[----:B--2---:R-:W-:-:S07]  /*4f10*/  FADD.FTZ R5, R39, R2 ;  /* 0x0000000227057221 */ /* 0x004fce0000010000 */
[----:B------:R-:W2:Y:S01]  /*4f20*/  MUFU.EX2 R38, R38 ;  /* 0x0000002600267308 */ /* 0x000ea20000000800 */
[----:B-1----:R-:W-:-:S07]  /*4f30*/  FADD.FTZ R2, R54, R5 ;  /* 0x0000000536027221 */ /* 0x002fce0000010000 */
[----:B------:R-:W1:Y:S01]  /*4f40*/  MUFU.EX2 R43, R43 ;  /* 0x0000002b002b7308 */ /* 0x000e620000000800 */
[----:B0-----:R-:W-:-:S01]  /*4f50*/  FADD.FTZ R5, R55, R2 ;  /* 0x0000000237057221 */ /* 0x001fc20000010000 */
[----:B------:R-:W-:Y:S01]  /*4f60*/  FADD.FTZ R2, R0, R7 ;  /* 0x0000000700027221 */ /* 0x000fe20000010000 */
[----:B------:R-:W-:-:S03]  /*4f70*/  F2FP.SATFINITE.E4M3.F32.PACK_AB_MERGE_C R54, R55, R54, RZ ;  /* 0x000000363736723e */ /* 0x000fc600048070ff */
[----:B------:R-:W-:Y:S01]  /*4f80*/  FADD.FTZ R33, R33, R2 ;  /* 0x0000000221217221 */ /* 0x000fe20000010000 */
[----:B------:R-:W-:Y:S01]  /*4f90*/  F2FP.SATFINITE.E4M3.F32.PACK_AB_MERGE_C R195, R39, R34, R54 ;  /* 0x0000002227c3723e */ /* 0x000fe20004807036 */
        /* <DEDUP_REMOVED lines=11> */
[----:B-1----:R-:W-:Y:S01]  /*5050*/  F2FP.SATFINITE.E4M3.F32.PACK_AB_MERGE_C R190, R37, R36, R6 ;  /* 0x0000002425be723e */ /* 0x002fe20004807006 */
[----:B------:R-:W-:-:S04]  /*5060*/  FADD.FTZ R36, R36, R33 ;  /* 0x0000002124247221 */ /* 0x000fc80000010000 */
[----:B------:R-:W-:Y:S02]  /*5070*/  FADD.FTZ R37, R37, R36 ;  /* 0x0000002425257221 */ /* 0x000fe40000010000 */
[----:B------:R-:W1:Y:S01]  /*5080*/  MUFU.EX2 R70, R70 ;  /* 0x0000004600467308 */ /* 0x000e620000000800 */
[----:B0-----:R-:W-:-:S01]  /*5090*/  FADD.FTZ R0, R66, R5 ;  /* 0x0000000542007221 */ /* 0x001fc20000010000 */
        /* <DEDUP_REMOVED lines=17> */
[----:B------:R-:W-:Y:S02]  /*51b0*/  FADD.FTZ R45, R45, R44 ;  /* 0x0000002c2d2d7221 */ /* 0x000fe40000010000 */
[----:B------:R-:W0:Y:S01]  /*51c0*/  MUFU.EX2 R78, R78 ;  /* 0x0000004e004e7308 */ /* 0x000e220000000800 */
[----:B-1----:R-:W-:-:S01]  /*51d0*/  FADD.FTZ R0, R74, R71 ;  /* 0x000000474a007221 */ /* 0x002fc20000010000 */
[----:B------:R-:W-:-:S04]  /*51e0*/  FADD.FTZ R48, R48, R45 ;  /* 0x0000002d30307221 */ /* 0x000fc80000010000 */
[----:B------:R-:W-:Y:S02]  /*51f0*/  FADD.FTZ R49, R49, R48 ;  /* 0x0000003031317221 */ /* 0x000fe40000010000 */
        /* <DEDUP_REMOVED lines=20> */
[----:B------:R-:W0:Y:S01]  /*5340*/  MUFU.EX2 R5, R60 ;  /* 0x0000003c00057308 */ /* 0x000e220000000800 */
[----:B--2---:R-:W-:-:S04]  /*5350*/  FADD.FTZ R7, R83, R0 ;  /* 0x0000000053077221 */ /* 0x004fc80000010000 */
[----:B-1----:R-:W-:Y:S01]  /*5360*/  FADD.FTZ R0, R86, R7 ;  /* 0x0000000756007221 */ /* 0x002fe20000010000 */
[----:B0-----:R-:W-:-:S03]  /*5370*/  F2FP.SATFINITE.E4M3.F32.PACK_AB_MERGE_C R6, R5, R86, RZ ;  /* 0x000000560506723e */ /* 0x001fc600048070ff */
[----:B------:R-:W-:Y:S01]  /*5380*/  FADD.FTZ R0, R5, R0 ;  /* 0x0000000005007221 */ /* 0x000fe20000010000 */
        /* <DEDUP_REMOVED lines=13> */
.L_x_5192:
[----:B------:R-:W-:Y:S02]  /*5460*/  ULDC UR18, c[0x0][0x9e4] ;  /* 0x0002790000127ab9 */ /* 0x000fe40000000800 */
[----:B------:R-:W-:-:S11]  /*5470*/  UISETP.NE.AND UP0, UPT, UR18, 0x1, UPT ;  /* 0x000000011200788c */ /* 0x000fd6000bf05270 */
[----:B------:R-:W-:Y:S02]  /*5480*/  @UP0 ULDC.64 UR6, c[0x0][0x9e8] ;  /* 0x00027a0000060ab9 */ /* 0x000fe40000000a00 */
[----:B------:R-:W-:-:S04]  /*5490*/  UIMAD.WIDE.U32 UR10, UR15, UR6, URZ ;  /* 0x000000060f0a72a5 */ /* 0x000fc8000f8e003f */
[----:B------:R-:W-:-:S12]  /*54a0*/  @UP0 USHF.R.U32.HI UR15, URZ, UR7, UR11 ;  /* 0x000000073f0f0299 */ /* 0x000fd8000801160b */
.L_x_5193:
[----:B------:R-:W-:-:S04]  /*54b0*/  UIMAD UR15, UR15, UR18, UR18 ;  /* 0x000000120f0f72a4 */ /* 0x000fc8000f8e0212 */
[----:B------:R-:W-:-:S04]  /*54c0*/  UISETP.LT.AND UP0, UPT, UR14, UR15, UPT ;  /* 0x0000000f0e00728c */ /* 0x000fc8000bf01270 */
[----:B------:R-:W-:-:S12]  /*54d0*/  USEL UR14, UR14, UR15, UP0 ;  /* 0x0000000f0e0e7287 */ /* 0x000fd80008000000 */
.L_x_5191:
[----:B------:R-:W-:Y:S01]  /*54e0*/  USHF.R.S32.HI UR6, URZ, 0x1f, UR14 ;  /* 0x0000001f3f067899 */ /* 0x000fe2000801140e */
[----:B------:R-:W-:Y:S02]  /*54f0*/  CS2R R24, SRZ ;  /* 0x0000000000187805 */ /* 0x000fe4000001ff00 */
[----:B------:R-:W-:Y:S02]  /*5500*/  CS2R R26, SRZ ;  /* 0x00000000001a7805 */ /* 0x000fe4000001ff00 */
[----:B------:R-:W-:Y:S01]  /*5510*/  CS2R R28, SRZ ;  /* 0x00000000001c7805 */ /* 0x000fe2000001ff00 */
        /* <DEDUP_REMOVED lines=102> */
[----:B------:R-:W-:Y:S01]  /*5b80*/  UMOV UR33, UR49 ;  /* 0x0000003100217c82 */ /* 0x000fe20008000000 */
[----:B------:R-:W-:Y:S01]  /*5b90*/  ULDC UR29, c[0x0][0x9e4] ;  /* 0x00027900001d7ab9 */ /* 0x000fe20000000800 */
[----:B------:R-:W-:Y:S01]  /*5ba0*/  ULDC UR30, c[0x0][0x9dc] ;  /* 0x00027700001e7ab9 */ /* 0x000fe20000000800 */
[----:B------:R-:W-:-:S05]  /*5bb0*/  ULDC UR31, c[0x0][0x9e0] ;  /* 0x00027800001f7ab9 */ /* 0x000fca0000000800 */
.L_x_5213:
[----:B------:R-:W-:Y:S01]  /*5bc0*/  ISETP.NE.AND P2, PT, RZ, UR46, PT ;  /* 0x0000002eff007c0c */ /* 0x000fe2000bf45270 */
[----:B------:R-:W-:-:S04]  /*5bd0*/  UISETP.NE.AND UP0, UPT, UR33, 0x1, UPT ;  /* 0x000000012100788c */ /* 0x000fc8000bf05270 */
[----:B------:R-:W-:-:S04]  /*5be0*/  USEL UR50, URZ, 0x1, UP0 ;  /* 0x000000013f327887 */ /* 0x000fc80008000000 */
[----:B------:R-:W-:-:S04]  /*5bf0*/  ULOP3.LUT UR50, UR34, UR50, URZ, 0x3c, !UPT ;  /* 0x0000003222327292 */ /* 0x000fc8000f8e3c3f */
[----:B------:R-:W-:Y:S08]  /*5c00*/  @P2 BRA `(.L_x_5195) ;  /* 0x0000000000382947 */ /* 0x000ff00003800000 */
[----:B------:R-:W-:Y:S05]  /*5c10*/  @!P0 BRA `(.L_x_5196) ;  /* 0x0000000000048947 */ /* 0x000fea0003800000 */
[----:B------:R-:W-:Y:S01]  /*5c20*/  BPT.TRAP 0x1 ;  /* 0x000000040000795c */ /* 0x000fe20000300000 */
.L_x_5196:
        /* <DEDUP_REMOVED lines=9> */
.L_x_5197:
[----:B-1----:R-:W-:Y:S05]  /*5cc0*/  @P1 BRA `(.L_x_5195) ;  /* 0x0000000000081947 */ /* 0x002fea0003800000 */
[----:B------:R-:W1:Y:S02]  /*5cd0*/  SYNCS.PHASECHK.TRANS64.TRYWAIT P1, [UR6+0x2a830], R3 ;  /* 0x02a83003ff0075a7 */ /* 0x000e640008020146 */
[----:B-1----:R-:W-:Y:S05]  /*5ce0*/  @!P1 BRA `(.L_x_5198) ;  /* 0x0000015400109947 */ /* 0x002fea0003800000 */
.L_x_5195:
[----:B-1----:R-:W1:Y:S01]  /*5cf0*/  S2R R4, SR_TID.X ;  /* 0x0000000000047919 */ /* 0x002e620000002100 */
[----:B------:R-:W-:Y:S01]  /*5d00*/  UIADD3 UR49, UR33, 0x1, URZ ;  /* 0x0000000121317890 */ /* 0x000fe2000fffe03f */
[----:B------:R-:W-:Y:S01]  /*5d10*/  UMOV UR27, 0x80000020 ;  /* 0x80000020001b7882 */ /* 0x000fe20000000000 */
[----:B------:R-:W-:Y:S02]  /*5d20*/  UMOV UR7, 0x80000020 ;  /* 0x8000002000077882 */ /* 0x000fe40000000000 */
[----:B------:R-:W-:Y:S01]  /*5d30*/  UISETP.NE.AND UP0, UPT, UR49, 0x2, UPT ;  /* 0x000000023100788c */ /* 0x000fe2000bf05270 */
[----:B------:R-:W-:Y:S01]  /*5d40*/  UMOV UR11, 0x80000020 ;  /* 0x80000020000b7882 */ /* 0x000fe20000000000 */
[----:B------:R-:W-:Y:S02]  /*5d50*/  UMOV UR15, 0x80000020 ;  /* 0x80000020000f7882 */ /* 0x000fe40000000000 */
[----:B------:R-:W-:Y:S01]  /*5d60*/  USEL UR49, UR49, URZ, UP0 ;  /* 0x0000003f31317287 */ /* 0x000fe20008000000 */
[----:B------:R-:W-:Y:S01]  /*5d70*/  UMOV UR19, 0x80000020 ;  /* 0x8000002000137882 */ /* 0x000fe20000000000 */
[----:B------:R-:W-:-:S02]  /*5d80*/  UMOV UR23, 0x80000020 ;  /* 0x8000002000177882 */ /* 0x000fc40000000000 */
[----:B------:R-:W-:-:S04]  /*5d90*/  UIMAD UR26, UR49, 0x600, UR28 ;  /* 0x00000600311a78a4 */ /* 0x000fc8000f8e021c */
[----:B------:R-:W-:Y:S02]  /*5da0*/  UIADD3 UR6, UR26, 0x2, URZ ;  /* 0x000000021a067890 */ /* 0x000fe4000fffe03f */
[----:B------:R-:W-:Y:S02]  /*5db0*/  UIADD3 UR10, UR26, 0x200, URZ ;  /* 0x000002001a0a7890 */ /* 0x000fe4000fffe03f */
[----:B------:R-:W-:Y:S02]  /*5dc0*/  UIADD3 UR14, UR26, 0x202, URZ ;  /* 0x000002021a0e7890 */ /* 0x000fe4000fffe03f */
[----:B------:R-:W-:Y:S02]  /*5dd0*/  UIADD3 UR18, UR26, 0x400, URZ ;  /* 0x000004001a127890 */ /* 0x000fe4000fffe03f */
[----:B------:R-:W-:Y:S01]  /*5de0*/  UIADD3 UR22, UR26, 0x402, URZ ;  /* 0x000004021a167890 */ /* 0x000fe2000fffe03f */
[----:B-1----:R-:W-:-:S05]  /*5df0*/  SHF.R.U32.HI R4, RZ, 0x7, R4 ;  /* 0x00000007ff047819 */ /* 0x002fca0000011604 */
[----:B0-----:R-:W-:-:S05]  /*5e00*/  VIADD R3, R4, 0x8 ;  /* 0x0000000804037836 */ /* 0x001fca0000000000 */
[----:B------:R0:W-:Y:S06]  /*5e10*/  BAR.SYNC.DEFER_BLOCKING R3, 0x100 ;  /* 0x000400030000751d */ /* 0x0001ec0000010000 */
        /* <DEDUP_REMOVED lines=21> */
.L_x_5200:
[----:B------:R-:W-:Y:S01]  /*5f70*/  ULEA UR6, UR33, UR36, 0x3 ;  /* 0x0000002421067291 */ /* 0x000fe2000f8e183f */
[----:B------:R-:W-:-:S05]  /*5f80*/  IMAD.U32 R3, RZ, RZ, UR34 ;  /* 0x00000022ff037e24 */ /* 0x000fca000f8e00ff */
[----:B------:R-:W-:-:S04]  /*5f90*/  SHF.L.U32 R3, R3, 0x1f, RZ ;  /* 0x0000001f03037819 */ /* 0x000fc800000006ff */
[----:B------:R0:W1:Y:S01]  /*5fa0*/  SYNCS.PHASECHK.TRANS64.TRYWAIT P1, [UR6+0x2a850], R3 ;  /* 0x02a85003ff0075a7 */ /* 0x0000620008020146 */
[----:B------:R-:W-:Y:S05]  /*5fb0*/  @!P0 BRA `(.L_x_5201) ;  /* 0x0000000000048947 */ /* 0x000fea0003800000 */
[----:B------:R-:W-:Y:S01]  /*5fc0*/  BPT.TRAP 0x1 ;  /* 0x000000040000795c */ /* 0x000fe20000300000 */
.L_x_5201:
[----:B-1----:R-:W-:Y:S05]  /*5fd0*/  @P1 BRA `(.L_x_5199) ;  /* 0x0000000000081947 */ /* 0x002fea0003800000 */
[----:B------:R-:W1:Y:S02]  /*5fe0*/  SYNCS.PHASECHK.TRANS64.TRYWAIT P1, [UR6+0x2a850], R3 ;  /* 0x02a85003ff0075a7 */ /* 0x000e640008020146 */
[----:B-1----:R-:W-:Y:S05]  /*5ff0*/  @!P1 BRA `(.L_x_5202) ;  /* 0x0000015000649947 */ /* 0x002fea0003800000 */
.L_x_5199:
[----:B------:R-:W-:Y:S01]  /*6000*/  UIADD3 UR6, UR36, 0x400, URZ ;  /* 0x0000040024067890 */ /* 0x000fe2000fffe03f */
[----:B------:R-:W-:Y:S01]  /*6010*/  WARPGROUP.ARRIVE ;  /* 0x00000000000079c5 */ /* 0x000fe20000000000 */
[----:B------:R-:W-:-:S05]  /*6020*/  UMOV UR7, 0x40000040 ;  /* 0x4000004000077882 */ /* 0x000fca0000000000 */
[----:B-1----:R-:W1:Y:S01]  /*6030*/  S2R R4, SR_TID.X ;  /* 0x0000000000047919 */ /* 0x002e620000002100 */
        /* <DEDUP_REMOVED lines=8> */
[----:B-1----:R-:W-:-:S04]  /*60c0*/  SHF.R.U32.HI R4, RZ, 0x7, R4 ;  /* 0x00000007ff047819 */ /* 0x002fc80000011604 */
[----:B0-----:R-:W-:Y:S01]  /*60d0*/  IADD3 R3, -R4, 0xb, RZ ;  /* 0x0000000b04037810 */ /* 0x001fe20007ffe1ff */
[----:B------:R-:W-:Y:S02]  /*60e0*/  WARPGROUP.DEPBAR.LE gsb0, 0x0 ;  /* 0x00008000000079c5 */ /* 0x000fe40000010000 */
[----:B------:R-:W-:-:S10]  /*60f0*/  WARPGROUP.ARRIVE ;  /* 0x00000000000079c5 */ /* 0x000fd40000000000 */
        /* <DEDUP_REMOVED lines=15> */
.L_x_5203:
[----:B------:R-:W-:Y:S01]  /*61f0*/  UISETP.NE.AND UP1, UPT, UR55, URZ, UPT ;  /* 0x0000003f3700728c */ /* 0x000fe2000bf25270 */
[----:B------:R-:W-:Y:S01]  /*6200*/  VIADD R9, R17, UR42 ;  /* 0x0000002a11097c36 */ /* 0x000fe20008000000 */
[----:B------:R-:W-:Y:S01]  /*6210*/  UISETP.NE.AND UP0, UPT, UR54, URZ, UPT ;  /* 0x0000003f3600728c */ /* 0x000fe2000bf05270 */
[----:B------:R-:W-:-:S03]  /*6220*/  IMAD.U32 R5, RZ, RZ, UR48 ;  /* 0x00000030ff057e24 */ /* 0x000fc6000f8e00ff */
[----:B------:R-:W-:Y:S02]  /*6230*/  PLOP3.LUT P1, PT, PT, PT, UP1, 0x80, 0x0 ;  /* 0x000000000000781c */ /* 0x000fe40003f2f018 */
[----:B------:R-:W-:-:S03]  /*6240*/  PLOP3.LUT P2, PT, PT, PT, UP1, 0x80, 0x0 ;  /* 0x000000000000781c */ /* 0x000fc60003f4f018 */
[----:B------:R-:W-:-:S08]  /*6250*/  @UP1 ULDC UR6, c[0x0][0x44c] ;  /* 0x0001130000061ab9 */ /* 0x000fd00000000800 */
[----:B0-----:R-:W-:Y:S01]  /*6260*/  @P1 IMAD.HI.U32 R3, R9, UR6, RZ ;  /* 0x0000000609031c27 */ /* 0x001fe2000f8e00ff */
[----:B------:R-:W-:Y:S01]  /*6270*/  @UP1 ULDC UR6, c[0x0][0x450] ;  /* 0x0001140000061ab9 */ /* 0x000fe20000000800 */
[----:B------:R-:W-:-:S03]  /*6280*/  PLOP3.LUT P1, PT, PT, PT, UP0, 0x40, 0x0 ;  /* 0x000000000000781c */ /* 0x000fc60003f2e808 */
[----:B------:R-:W-:Y:S01]  /*6290*/  @P2 SHF.R.U32.HI R9, RZ, UR6, R3 ;  /* 0x00000006ff092c19 */ /* 0x000fe20008011603 */
[----:B------:R-:W-:Y:S01]  /*62a0*/  ULEA UR6, UR49, UR36, 0x3 ;  /* 0x0000002431067291 */ /* 0x000fe2000f8e183f */
[----:B------:R-:W-:-:S03]  /*62b0*/  IMAD.SHL.U32 R3, R8, 0x80, RZ ;  /* 0x0000008008037824 */ /* 0x000fc600078e00ff */
[----:B------:R-:W-:Y:S01]  /*62c0*/  UIADD3 UR6, UR6, 0x2a840, URZ ;  /* 0x0002a84006067890 */ /* 0x000fe2000fffe03f */
[----:B------:R-:W0:Y:S01]  /*62d0*/  SHFL.IDX PT, R14, R9, RZ, 0x1c1f ;  /* 0x001c1fff090e7589 */ /* 0x000e2200000e0000 */
[----:B------:R-:W-:Y:S02]  /*62e0*/  IADD3 R4, -R16, 0x1, -R3 ;  /* 0x0000000110047810 */ /* 0x000fe40007ffe903 */
[----:B------:R-:W-:Y:S02]  /*62f0*/  UPRMT UR6, UR37, 0x654, UR6 ;  /* 0x0000065425067896 */ /* 0x000fe40008000006 */
[----:B------:R-:W-:-:S05]  /*6300*/  IADD3 R4, -R5, UR41, R4 ;  /* 0x0000002905047c10 */ /* 0x000fca000fffe104 */
[----:B------:R-:W-:Y:S02]  /*6310*/  VIADD R10, R4, UR31 ;  /* 0x0000001f040a7c36 */ /* 0x000fe40008000000 */
[----:B------:R-:W-:Y:S01]  /*6320*/  SYNCS.ARRIVE.TRANS64.RED.A1T0 RZ, [UR6], RZ ;  /* 0x000000ffffff79a7 */ /* 0x000fe20008100406 */
[----:B------:R-:W-:-:S06]  /*6330*/  ULOP3.LUT UR6, URZ, UR30, URZ, 0x33, !UPT ;  /* 0x0000001e3f067292 */ /* 0x000fcc000f8e333f */
[----:B------:R-:W-:Y:S02]  /*6340*/  VIADD R11, R4, UR6 ;  /* 0x00000006040b7c36 */ /* 0x000fe40008000000 */
[--C-:B0-----:R-:W-:Y:S02]  /*6350*/  IMAD.IADD R12, R10, 0x1, R14.reuse ;  /* 0x000000010a0c7824 */ /* 0x101fe400078e020e */
        /* <DEDUP_REMOVED lines=15> */
.L_x_5206:
[----:B------:R-:W-:-:S05]  /*6450*/  IMAD.U32 R15, RZ, RZ, UR29 ;  /* 0x0000001dff0f7e24 */ /* 0x000fca000f8e00ff */
[----:B------:R-:W-:-:S13]  /*6460*/  ISETP.NE.AND P1, PT, R15, 0x1, PT ;  /* 0x000000010f00780c */ /* 0x000fda0003f25270 */
[----:B------:R-:W0:Y:S02]  /*6470*/  @P1 LDC.64 R4, c[0x0][0x9e8] ;  /* 0x00027a00ff041b82 */ /* 0x000e240000000a00 */
[----:B0-----:R-:W-:-:S05]  /*6480*/  @P1 IMAD.HI.U32 R4, R14, R4, RZ ;  /* 0x000000040e041227 */ /* 0x001fca00078e00ff */
[----:B------:R-:W-:-:S07]  /*6490*/  @P1 SHF.R.U32.HI R14, RZ, R5, R4 ;  /* 0x00000005ff0e1219 */ /* 0x000fce0000011604 */
.L_x_5207:
[----:B------:R-:W-:Y:S05]  /*64a0*/  BSYNC B0 ;  /* 0x0000000000007941 */ /* 0x000fea0003800000 */
.L_x_5205:
[----:B------:R-:W-:-:S04]  /*64b0*/  IMAD R14, R14, R15, -R3 ;  /* 0x0000000f0e0e7224 */ /* 0x000fc800078e0a03 */
[----:B------:R-:W-:-:S05]  /*64c0*/  IMAD.IADD R14, R14, 0x1, -R16 ;  /* 0x000000010e0e7824 */ /* 0x000fca00078e0a10 */
[----:B------:R-:W-:Y:S02]  /*64d0*/  VIMNMX R13, R13, R14, !PT ;  /* 0x0000000e0d0d7248 */ /* 0x000fe40007fe0100 */
[----:B------:R-:W-:-:S07]  /*64e0*/  VIADDMNMX R12, R14, R15, R12, PT ;  /* 0x0000000f0e0c7246 */ /* 0x000fce000380010c */
.L_x_5204:
[----:B------:R-:W-:Y:S01]  /*64f0*/  ISETP.GT.AND P1, PT, R8, -0x1, PT ;  /* 0xffffffff0800780c */ /* 0x000fe20003f24270 */
[----:B------:R-:W0:Y:S01]  /*6500*/  SHFL.IDX PT, R9, R9, 0x1, 0x1c1f ;  /* 0x003c1f0009097f89 */ /* 0x000e2200000e0000 */
[----:B------:R-:W-:Y:S02]  /*6510*/  UISETP.NE.AND UP0, UPT, UR54, URZ, UPT ;  /* 0x0000003f3600728c */ /* 0x000fe4000bf05270 */
[C---:B------:R-:W-:Y:S02]  /*6520*/  ISETP.GT.AND P3, PT, R13.reuse, 0x8, P1 ;  /* 0x000000080d00780c */ /* 0x040fe40000f64270 */
[C---:B------:R-:W-:Y:S02]  /*6530*/  ISETP.GT.AND P6, PT, R13.reuse, RZ, P1 ;  /* 0x000000ff0d00720c */ /* 0x040fe40000fc4270 */
        /* <DEDUP_REMOVED lines=8> */
[----:B------:R-:W-:Y:S01]  /*65c0*/  FSEL R121, R121, -INF , !P2 ;  /* 0xff80000079797808 */ /* 0x000fe20005000000 */
[--C-:B0-----:R-:W-:Y:S01]  /*65d0*/  IMAD.IADD R10, R10, 0x1, R9.reuse ;  /* 0x000000010a0a7824 */ /* 0x101fe200078e0209 */
[----:B------:R-:W-:Y:S01]  /*65e0*/  ISETP.GT.AND P5, PT, R13, 0x9, P1 ;  /* 0x000000090d00780c */ /* 0x000fe20000fa4270 */
[----:B------:R-:W-:Y:S01]  /*65f0*/  IMAD.IADD R11, R11, 0x1, R9 ;  /* 0x000000010b0b7824 */ /* 0x000fe200078e0209 */
        /* <DEDUP_REMOVED lines=17> */
[C---:B------:R-:W-:Y:S02]  /*6710*/  ISETP.GT.AND P2, PT, R13.reuse, 0x29, P1 ;  /* 0x000000290d00780c */ /* 0x040fe40000f44270 */
        /* <DEDUP_REMOVED lines=81> */
.L_x_5210:
[----:B------:R-:W-:-:S05]  /*6c30*/  IMAD.U32 R12, RZ, RZ, UR29 ;  /* 0x0000001dff0c7e24 */ /* 0x000fca000f8e00ff */
[----:B------:R-:W-:-:S13]  /*6c40*/  ISETP.NE.AND P2, PT, R12, 0x1, PT ;  /* 0x000000010c00780c */ /* 0x000fda0003f45270 */
[----:B------:R-:W0:Y:S02]  /*6c50*/  @P2 LDC.64 R4, c[0x0][0x9e8] ;  /* 0x00027a00ff042b82 */ /* 0x000e240000000a00 */
[----:B0-----:R-:W-:-:S05]  /*6c60*/  @P2 IMAD.HI.U32 R4, R9, R4, RZ ;  /* 0x0000000409042227 */ /* 0x001fca00078e00ff */
[----:B------:R-:W-:-:S07]  /*6c70*/  @P2 SHF.R.U32.HI R9, RZ, R5, R4 ;  /* 0x00000005ff092219 */ /* 0x000fce0000011604 */
.L_x_5211:
[----:B------:R-:W-:Y:S05]  /*6c80*/  BSYNC B0 ;  /* 0x0000000000007941 */ /* 0x000fea0003800000 */
.L_x_5209:
[----:B------:R-:W-:-:S04]  /*6c90*/  IMAD R3, R9, R12, -R3 ;  /* 0x0000000c09037224 */ /* 0x000fc800078e0a03 */
[----:B------:R-:W-:-:S05]  /*6ca0*/  IMAD.IADD R3, R3, 0x1, -R16 ;  /* 0x0000000103037824 */ /* 0x000fca00078e0a10 */
[----:B------:R-:W-:Y:S02]  /*6cb0*/  VIADDMNMX R10, R3, R12, R10, PT ;  /* 0x0000000c030a7246 */ /* 0x000fe4000380010a */
[----:B------:R-:W-:-:S07]  /*6cc0*/  VIMNMX R11, R11, R3, !PT ;  /* 0x000000030b0b7248 */ /* 0x000fce0007fe0100 */
.L_x_5208:
        /* <DEDUP_REMOVED lines=47> */
[----:B------:R-:W-:-:S02]  /*6fc0*/  FMNMX.FTZ R12, R5, R6, !PT ;  /* 0x00000006050c7209 */ /* 0x000fc40007810000 */
[----:B------:R-:W-:Y:S02]  /*6fd0*/  FMNMX.FTZ R4, R168, R3, !PT ;  /* 0x00000003a8047209 */ /* 0x000fe40007810000 */
[----:B------:R-:W-:Y:S02]  /*6fe0*/  ISETP.GT.AND P5, PT, R11, 0x10, P1 ;  /* 0x000000100b00780c */ /* 0x000fe40000fa4270 */
[----:B------:R-:W-:Y:S02]  /*6ff0*/  FMNMX.FTZ R3, R169, R4, !PT ;  /* 0x00000004a9037209 */ /* 0x000fe40007810000 */
[----:B------:R-:W-:Y:S02]  /*7000*/  FSEL R126, R126, -INF , !P2 ;  /* 0xff8000007e7e7808 */ /* 0x000fe40005000000 */
[----:B------:R-:W-:Y:S02]  /*7010*/  FMNMX.FTZ R4, R172, R3, !PT ;  /* 0x00000003ac047209 */ /* 0x000fe40007810000 */
[----:B------:R-:W-:-:S02]  /*7020*/  ISETP.GT.AND P4, PT, R11, 0x11, P1 ;  /* 0x000000110b00780c */ /* 0x000fc40000f84270 */
[----:B------:R-:W-:Y:S02]  /*7030*/  FMNMX.FTZ R3, R173, R4, !PT ;  /* 0x00000004ad037209 */ /* 0x000fe40007810000 */
[----:B------:R-:W-:Y:S02]  /*7040*/  ISETP.LT.OR P5, PT, R10, 0x11, P5 ;  /* 0x000000110a00780c */ /* 0x000fe40002fa1670 */
[----:B------:R-:W-:Y:S02]  /*7050*/  FMNMX.FTZ R4, R176, R3, !PT ;  /* 0x00000003b0047209 */ /* 0x000fe40007810000 */
[----:B------:R-:W-:Y:S02]  /*7060*/  ISETP.GT.AND P6, PT, R11, 0x18, P1 ;  /* 0x000000180b00780c */ /* 0x000fe40000fc4270 */
[----:B------:R-:W-:Y:S02]  /*7070*/  FMNMX.FTZ R3, R177, R4, !PT ;  /* 0x00000004b1037209 */ /* 0x000fe40007810000 */
[----:B------:R-:W-:-:S02]  /*7080*/  ISETP.LT.OR P4, PT, R10, 0x12, P4 ;  /* 0x000000120a00780c */ /* 0x000fc40002781670 */
[----:B------:R-:W-:Y:S02]  /*7090*/  FMNMX.FTZ R4, R180, R3, !PT ;  /* 0x00000003b4047209 */ /* 0x000fe40007810000 */
[----:B------:R-:W-:Y:S02]  /*70a0*/  FMNMX.FTZ R3, R123, R12, !PT ;  /* 0x0000000c7b037209 */ /* 0x000fe40007810000 */
[----:B------:R-:W-:Y:S02]  /*70b0*/  FSEL R130, R130, -INF , !P5 ;  /* 0xff80000082827808 */ /* 0x000fe40006800000 */
[----:B------:R-:W-:Y:S02]  /*70c0*/  FMNMX.FTZ R12, R126, R3, !PT ;  /* 0x000000037e0c7209 */ /* 0x000fe40007810000 */
[----:B------:R-:W-:Y:S02]  /*70d0*/  ISETP.GT.AND P2, PT, R11, 0x19, P1 ;  /* 0x000000190b00780c */ /* 0x000fe40000f44270 */
[----:B------:R-:W-:-:S02]  /*70e0*/  FMNMX.FTZ R3, R127, R12, !PT ;  /* 0x0000000c7f037209 */ /* 0x000fc40007810000 */
[----:B------:R-:W-:Y:S02]  /*70f0*/  ISETP.LT.OR P6, PT, R10, 0x19, P6 ;  /* 0x000000190a00780c */ /* 0x000fe400037c1670 */
[----:B------:R-:W-:Y:S02]  /*7100*/  FSEL R131, R131, -INF , !P4 ;  /* 0xff80000083837808 */ /* 0x000fe40006000000 */
[----:B------:R-:W-:Y:S02]  /*7110*/  FMNMX.FTZ R12, R130, R3, !PT ;  /* 0x00000003820c7209 */ /* 0x000fe40007810000 */
[----:B------:R-:W-:Y:S02]  /*7120*/  ISETP.LT.OR P2, PT, R10, 0x1a, P2 ;  /* 0x0000001a0a00780c */ /* 0x000fe40001741670 */
[----:B------:R-:W-:Y:S02]  /*7130*/  FSEL R134, R134, -INF , !P6 ;  /* 0xff80000086867808 */ /* 0x000fe40007000000 */
[----:B------:R-:W-:-:S02]  /*7140*/  FMNMX.FTZ R3, R131, R12, !PT ;  /* 0x0000000c83037209 */ /* 0x000fc40007810000 */
[----:B------:R-:W-:Y:S02]  /*7150*/  ISETP.GT.AND P5, PT, R11, 0x21, P1 ;  /* 0x000000210b00780c */ /* 0x000fe40000fa4270 */
[----:B------:R-:W-:Y:S02]  /*7160*/  FSEL R135, R135, -INF , !P2 ;  /* 0xff80000087877808 */ /* 0x000fe40005000000 */
[----:B------:R-:W-:Y:S02]  /*7170*/  FMNMX.FTZ R12, R134, R3, !PT ;  /* 0x00000003860c7209 */ /* 0x000fe40007810000 */
[----:B------:R-:W-:Y:S02]  /*7180*/  ISETP.GT.AND P4, PT, R11, 0x28, P1 ;  /* 0x000000280b00780c */ /* 0x000fe40000f84270 */
[----:B------:R-:W-:Y:S02]  /*7190*/  ISETP.LT.OR P5, PT, R10, 0x22, P5 ;  /* 0x000000220a00780c */ /* 0x000fe40002fa1670 */
[----:B------:R-:W-:-:S02]  /*71a0*/  FMNMX.FTZ R3, R135, R12, !PT ;  /* 0x0000000c87037209 */ /* 0x000fc40007810000 */
[----:B------:R-:W-:Y:S02]  /*71b0*/  ISETP.GT.AND P6, PT, R11, 0x29, P1 ;  /* 0x000000290b00780c */ /* 0x000fe40000fc4270 */
[----:B------:R-:W-:Y:S02]  /*71c0*/  ISETP.LT.OR P4, PT, R10, 0x29, P4 ;  /* 0x000000290a00780c */ /* 0x000fe40002781670 */
[----:B------:R-:W-:Y:S02]  /*71d0*/  FSEL R139, R139, -INF , !P5 ;  /* 0xff8000008b8b7808 */ /* 0x000fe40006800000 */
[----:B------:R-:W-:Y:S02]  /*71e0*/  FMNMX.FTZ R12, R138, R3, !PT ;  /* 0x000000038a0c7209 */ /* 0x000fe40007810000 */
[----:B------:R-:W-:Y:S02]  /*71f0*/  ISETP.GT.AND P2, PT, R11, 0x30, P1 ;  /* 0x000000300b00780c */ /* 0x000fe40000f44270 */
[----:B------:R-:W-:-:S02]  /*7200*/  ISETP.LT.OR P6, PT, R10, 0x2a, P6 ;  /* 0x0000002a0a00780c */ /* 0x000fc400037c1670 */
[----:B------:R-:W-:Y:S02]  /*7210*/  FSEL R142, R142, -INF , !P4 ;  /* 0xff8000008e8e7808 */ /* 0x000fe40006000000 */
[----:B------:R-:W-:Y:S02]  /*7220*/  FMNMX.FTZ R3, R139, R12, !PT ;  /* 0x0000000c8b037209 */ /* 0x000fe40007810000 */
[----:B------:R-:W-:Y:S02]  /*7230*/  ISETP.LT.OR P2, PT, R10, 0x31, P2 ;  /* 0x000000310a00780c */ /* 0x000fe40001741670 */
[----:B------:R-:W-:Y:S02]  /*7240*/  FSEL R143, R143, -INF , !P6 ;  /* 0xff8000008f8f7808 */ /* 0x000fe40007000000 */
[----:B------:R-:W-:Y:S02]  /*7250*/  FMNMX.FTZ R12, R142, R3, !PT ;  /* 0x000000038e0c7209 */ /* 0x000fe40007810000 */
[----:B------:R-:W-:-:S02]  /*7260*/  ISETP.GT.AND P5, PT, R11, 0x38, P1 ;  /* 0x000000380b00780c */ /* 0x000fc40000fa4270 */
[----:B------:R-:W-:Y:S02]  /*7270*/  FSEL R146, R146, -INF , !P2 ;  /* 0xff80000092927808 */ /* 0x000fe40005000000 */
[----:B------:R-:W-:Y:S02]  /*7280*/  FMNMX.FTZ R3, R143, R12, !PT ;  /* 0x0000000c8f037209 */ /* 0x000fe40007810000 */
[----:B------:R-:W-:Y:S02]  /*7290*/  ISETP.GT.AND P4, PT, R11, 0x39, P1 ;  /* 0x000000390b00780c */ /* 0x000fe40000f84270 */
[----:B------:R-:W-:Y:S02]  /*72a0*/  ISETP.LT.OR P5, PT, R10, 0x39, P5 ;  /* 0x000000390a00780c */ /* 0x000fe40002fa1670 */
[----:B------:R-:W-:Y:S02]  /*72b0*/  FMNMX.FTZ R12, R146, R3, !PT ;  /* 0x00000003920c7209 */ /* 0x000fe40007810000 */
[----:B------:R-:W-:-:S02]  /*72c0*/  ISETP.LT.OR P4, PT, R10, 0x3a, P4 ;  /* 0x0000003a0a00780c */ /* 0x000fc40002781670 */
[----:B------:R-:W-:Y:S02]  /*72d0*/  FMNMX.FTZ R9, R181, R4, !PT ;  /* 0x00000004b5097209 */ /* 0x000fe40007810000 */
[----:B------:R-:W-:Y:S02]  /*72e0*/  ISETP.GT.AND P6, PT, R11, 0x40, P1 ;  /* 0x000000400b00780c */ /* 0x000fe40000fc4270 */
[----:B------:R-:W-:Y:S01]  /*72f0*/  FSEL R150, R150, -INF , !P5 ;  /* 0xff80000096967808 */ /* 0x000fe20006800000 */
[----:B------:R-:W0:Y:S01]  /*7300*/  SHFL.BFLY PT, R4, R9, 0x2, 0x1f ;  /* 0x0c401f0009047f89 */ /* 0x000e2200000e0000 */
[----:B------:R-:W-:Y:S02]  /*7310*/  FMNMX.FTZ R3, R147, R12, !PT ;  /* 0x0000000c93037209 */ /* 0x000fe40007810000 */
[----:B------:R-:W-:Y:S02]  /*7320*/  FSEL R151, R151, -INF , !P4 ;  /* 0xff80000097977808 */ /* 0x000fe40006000000 */
[----:B------:R-:W-:-:S02]  /*7330*/  ISETP.GT.AND P2, PT, R11, 0x41, P1 ;  /* 0x000000410b00780c */ /* 0x000fc40000f44270 */
[C---:B------:R-:W-:Y:S02]  /*7340*/  ISETP.GT.AND P5, PT, R11.reuse, 0x49, P1 ;  /* 0x000000490b00780c */ /* 0x040fe40000fa4270 */
[----:B------:R-:W-:Y:S02]  /*7350*/  ISETP.LT.OR P6, PT, R10, 0x41, P6 ;  /* 0x000000410a00780c */ /* 0x000fe400037c1670 */
[----:B------:R-:W-:Y:S02]  /*7360*/  ISETP.GT.AND P4, PT, R11, 0x50, P1 ;  /* 0x000000500b00780c */ /* 0x000fe40000f84270 */
[----:B------:R-:W-:Y:S02]  /*7370*/  FMNMX.FTZ R12, R150, R3, !PT ;  /* 0x00000003960c7209 */ /* 0x000fe40007810000 */
[----:B------:R-:W-:Y:S02]  /*7380*/  ISETP.LT.OR P2, PT, R10, 0x42, P2 ;  /* 0x000000420a00780c */ /* 0x000fe40001741670 */
[----:B------:R-:W-:-:S02]  /*7390*/  FSEL R154, R154, -INF , !P6 ;  /* 0xff8000009a9a7808 */ /* 0x000fc40007000000 */
[C---:B------:R-:W-:Y:S02]  /*73a0*/  ISETP.LT.OR P5, PT, R10.reuse, 0x4a, P5 ;  /* 0x0000004a0a00780c */ /* 0x040fe40002fa1670 */
[----:B------:R-:W-:Y:S02]  /*73b0*/  ISETP.LT.OR P4, PT, R10, 0x51, P4 ;  /* 0x000000510a00780c */ /* 0x000fe40002781670 */
[----:B------:R-:W-:Y:S02]  /*73c0*/  FMNMX.FTZ R3, R151, R12, !PT ;  /* 0x0000000c97037209 */ /* 0x000fe40007810000 */
[----:B------:R-:W-:Y:S02]  /*73d0*/  FSEL R155, R155, -INF , !P2 ;  /* 0xff8000009b9b7808 */ /* 0x000fe40005000000 */
[----:B------:R-:W-:Y:S02]  /*73e0*/  FSEL R159, R159, -INF , !P5 ;  /* 0xff8000009f9f7808 */ /* 0x000fe40006800000 */
[----:B------:R-:W-:-:S02]  /*73f0*/  FSEL R162, R162, -INF , !P4 ;  /* 0xff800000a2a27808 */ /* 0x000fc40006000000 */
[----:B------:R-:W-:Y:S02]  /*7400*/  FMNMX.FTZ R12, R154, R3, !PT ;  /* 0x000000039a0c7209 */ /* 0x000fe40007810000 */
[C---:B------:R-:W-:Y:S02]  /*7410*/  ISETP.GT.AND P6, PT, R11.reuse, 0x51, P1 ;  /* 0x000000510b00780c */ /* 0x040fe40000fc4270 */
[C---:B------:R-:W-:Y:S02]  /*7420*/  ISETP.GT.AND P2, PT, R11.reuse, 0x58, P1 ;  /* 0x000000580b00780c */ /* 0x040fe40000f44270 */
[C---:B------:R-:W-:Y:S02]  /*7430*/  ISETP.GT.AND P5, PT, R11.reuse, 0x60, P1 ;  /* 0x000000600b00780c */ /* 0x040fe40000fa4270 */
[----:B------:R-:W-:Y:S02]  /*7440*/  ISETP.GT.AND P4, PT, R11, 0x61, P1 ;  /* 0x000000610b00780c */ /* 0x000fe40000f84270 */
[----:B------:R-:W-:-:S02]  /*7450*/  FMNMX.FTZ R3, R155, R12, !PT ;  /* 0x0000000c9b037209 */ /* 0x000fc40007810000 */
[C---:B------:R-:W-:Y:S02]  /*7460*/  ISETP.LT.OR P6, PT, R10.reuse, 0x52, P6 ;  /* 0x000000520a00780c */ /* 0x040fe400037c1670 */
[C---:B------:R-:W-:Y:S02]  /*7470*/  ISETP.LT.OR P2, PT, R10.reuse, 0x59, P2 ;  /* 0x000000590a00780c */ /* 0x040fe40001741670 */
[C---:B------:R-:W-:Y:S02]  /*7480*/  ISETP.LT.OR P5, PT, R10.reuse, 0x61, P5 ;  /* 0x000000610a00780c */ /* 0x040fe40002fa1670 */
[----:B------:R-:W-:Y:S02]  /*7490*/  ISETP.LT.OR P4, PT, R10, 0x62, P4 ;  /* 0x000000620a00780c */ /* 0x000fe40002781670 */
[----:B------:R-:W-:Y:S02]  /*74a0*/  FMNMX.FTZ R12, R158, R3, !PT ;  /* 0x000000039e0c7209 */ /* 0x000fe40007810000 */
        /* <DEDUP_REMOVED lines=11> */
[C---:B------:R-:W-:Y:S02]  /*7560*/  ISETP.LT.OR P6, PT, R10.reuse, 0x69, P6 ;  /* 0x000000690a00780c */ /* 0x040fe400037c1670 */
[----:B------:R-:W-:-:S02]  /*7570*/  ISETP.LT.OR P2, PT, R10, 0x6a, P2 ;  /* 0x0000006a0a00780c */ /* 0x000fc40001741670 */
[C---:B------:R-:W-:Y:S02]  /*7580*/  ISETP.LT.OR P5, PT, R10.reuse, 0x71, P5 ;  /* 0x000000710a00780c */ /* 0x040fe40002fa1670 */
[C---:B------:R-:W-:Y:S02]  /*7590*/  ISETP.LT.OR P4, PT, R10.reuse, 0x72, P4 ;  /* 0x000000720a00780c */ /* 0x040fe40002781670 */
[C---:B------:R-:W-:Y:S02]  /*75a0*/  ISETP.LT.OR P3, PT, R10.reuse, 0x79, P3 ;  /* 0x000000790a00780c */ /* 0x040fe40001f61670 */
[----:B------:R-:W-:Y:S02]  /*75b0*/  ISETP.LT.OR P1, PT, R10, 0x7a, P1 ;  /* 0x0000007a0a00780c */ /* 0x000fe40000f21670 */
[----:B0-----:R-:W-:Y:S02]  /*75c0*/  FMNMX.FTZ R4, R9, R4, !PT ;  /* 0x0000000409047209 */ /* 0x001fe40007810000 */
[----:B------:R-:W-:-:S02]  /*75d0*/  FMNMX.FTZ R10, R162, R3, !PT ;  /* 0x00000003a20a7209 */ /* 0x000fc40007810000 */
[----:B------:R-:W-:Y:S01]  /*75e0*/  FSEL R174, R174, -INF , !P6 ;  /* 0xff800000aeae7808 */ /* 0x000fe20007000000 */
[----:B------:R-:W0:Y:S01]  /*75f0*/  SHFL.BFLY PT, R3, R4, 0x1, 0x1f ;  /* 0x0c201f0004037f89 */ /* 0x000e2200000e0000 */
[----:B------:R-:W-:Y:S02]  /*7600*/  FMNMX.FTZ R9, R163, R10, !PT ;  /* 0x0000000aa3097209 */ /* 0x000fe40007810000 */
[----:B------:R-:W-:Y:S02]  /*7610*/  FSEL R175, R175, -INF , !P2 ;  /* 0xff800000afaf7808 */ /* 0x000fe40005000000 */
[----:B------:R-:W-:Y:S02]  /*7620*/  FMNMX.FTZ R10, R166, R9, !PT ;  /* 0x00000009a60a7209 */ /* 0x000fe40007810000 */
[----:B------:R-:W-:Y:S02]  /*7630*/  FSEL R178, R178, -INF , !P5 ;  /* 0xff800000b2b27808 */ /* 0x000fe40006800000 */
[----:B------:R-:W-:-:S02]  /*7640*/  FMNMX.FTZ R9, R167, R10, !PT ;  /* 0x0000000aa7097209 */ /* 0x000fc40007810000 */
[----:B------:R-:W-:Y:S02]  /*7650*/  FSEL R179, R179, -INF , !P4 ;  /* 0xff800000b3b37808 */ /* 0x000fe40006000000 */
[----:B------:R-:W-:Y:S02]  /*7660*/  FMNMX.FTZ R10, R170, R9, !PT ;  /* 0x00000009aa0a7209 */ /* 0x000fe40007810000 */
[----:B------:R-:W-:Y:S02]  /*7670*/  FSEL R182, R182, -INF , !P3 ;  /* 0xff800000b6b67808 */ /* 0x000fe40005800000 */
[----:B------:R-:W-:Y:S02]  /*7680*/  FMNMX.FTZ R9, R171, R10, !PT ;  /* 0x0000000aab097209 */ /* 0x000fe40007810000 */
[----:B------:R-:W-:Y:S02]  /*7690*/  FSEL R183, R183, -INF , !P1 ;  /* 0xff800000b7b77808 */ /* 0x000fe40004800000 */
[----:B------:R-:W-:-:S02]  /*76a0*/  FMNMX.FTZ R10, R174, R9, !PT ;  /* 0x00000009ae0a7209 */ /* 0x000fc40007810000 */
[----:B0-----:R-:W-:Y:S02]  /*76b0*/  FMNMX.FTZ R3, R4, R3, !PT ;  /* 0x0000000304037209 */ /* 0x001fe40007810000 */
[----:B------:R-:W-:Y:S01]  /*76c0*/  FMNMX.FTZ R9, R175, R10, !PT ;  /* 0x0000000aaf097209 */ /* 0x000fe20007810000 */
[----:B------:R-:W-:Y:S01]  /*76d0*/  IMAD.U32 R10, RZ, RZ, UR40 ;  /* 0x00000028ff0a7e24 */ /* 0x000fe2000f8e00ff */
[C---:B------:R-:W-:Y:S02]  /*76e0*/  FSETP.NEU.FTZ.AND P2, PT, R3.reuse, -INF , PT ;  /* 0xff8000000300780b */ /* 0x040fe40003f5d000 */
[----:B------:R-:W-:Y:S01]  /*76f0*/  FMNMX.FTZ R4, R178, R9, !PT ;  /* 0x00000009b2047209 */ /* 0x000fe20007810000 */
[----:B------:R-:W-:-:S03]  /*7700*/  FFMA.FTZ R10, R3, R10, -8 ;  /* 0xc1000000030a7423 */ /* 0x000fc6000001000a */
[----:B------:R-:W-:Y:S02]  /*7710*/  FMNMX.FTZ R9, R179, R4, !PT ;  /* 0x00000004b3097209 */ /* 0x000fe40007810000 */
[----:B------:R-:W-:Y:S02]  /*7720*/  FSEL R4, R10, RZ, P2 ;  /* 0x000000ff0a047208 */ /* 0x000fe40001000000 */
[----:B------:R-:W-:-:S03]  /*7730*/  FMNMX.FTZ R10, R182, R9, !PT ;  /* 0x00000009b60a7209 */ /* 0x000fc60007810000 */
[--C-:B------:R-:W-:Y:S01]  /*7740*/  FFMA.FTZ R120, R120, UR40, -R4.reuse ;  /* 0x0000002878787c23 */ /* 0x100fe20008010804 */
[----:B------:R-:W-:Y:S01]  /*7750*/  FMNMX.FTZ R10, R183, R10, !PT ;  /* 0x0000000ab70a7209 */ /* 0x000fe20007810000 */
[--C-:B------:R-:W-:Y:S01]  /*7760*/  FFMA.FTZ R121, R121, UR40, -R4.reuse ;  /* 0x0000002879797c23 */ /* 0x100fe20008010804 */
[----:B------:R-:W-:-:S01]  /*7770*/  FFMA.FTZ R124, R124, UR40, -R4 ;  /* 0x000000287c7c7c23 */ /* 0x000fc20008010804 */
[--C-:B------:R-:W-:Y:S01]  /*7780*/  FFMA.FTZ R125, R125, UR40, -R4.reuse ;  /* 0x000000287d7d7c23 */ /* 0x100fe20008010804 */
[----:B------:R-:W-:-:S01]  /*7790*/  FFMA.FTZ R128, R128, UR40, -R4 ;  /* 0x0000002880807c23 */ /* 0x000fc20008010804 */
[----:B------:R-:W0:Y:S01]  /*77a0*/  SHFL.BFLY PT, R11, R10, 0x2, 0x1f ;  /* 0x0c401f000a0b7f89 */ /* 0x000e2200000e0000 */
        /* <DEDUP_REMOVED lines=28> */
[----:B------:R1:W-:Y:S01]  /*7970*/  MUFU.EX2 R9, R120 ;  /* 0x0000007800097308 */ /* 0x0003e20000000800 */
[----:B0-----:R-:W-:-:S03]  /*7980*/  FMNMX.FTZ R11, R10, R11, !PT ;  /* 0x0000000b0a0b7209 */ /* 0x001fc60007810000 */
[----:B------:R-:W-:Y:S02]  /*7990*/  FADD.FTZ R7, -R4, R7 ;  /* 0x0000000704077221 */ /* 0x000fe40000010100 */
[----:B------:R-:W0:Y:S02]  /*79a0*/  SHFL.BFLY PT, R4, R11, 0x1, 0x1f ;  /* 0x0c201f000b047f89 */ /* 0x000e2400000e0000 */
[----:B------:R-:W-:Y:S01]  /*79b0*/  FMUL.FTZ R10, R7, UR40 ;  /* 0x00000028070a7c20 */ /* 0x000fe20008410000 */
[----:B------:R-:W-:Y:S08]  /*79c0*/  MUFU.EX2 R12, R121 ;  /* 0x00000079000c7308 */ /* 0x000ff00000000800 */
[----:B------:R-:W2:Y:S08]  /*79d0*/  MUFU.EX2 R10, R10 ;  /* 0x0000000a000a7308 */ /* 0x000eb00000000800 */
[----:B------:R-:W3:Y:S01]  /*79e0*/  MUFU.EX2 R124, R124 ;  /* 0x0000007c007c7308 */ /* 0x000ee20000000800 */
[----:B0-----:R-:W-:-:S07]  /*79f0*/  FMNMX.FTZ R4, R11, R4, !PT ;  /* 0x000000040b047209 */ /* 0x001fce0007810000 */
[----:B------:R-:W-:Y:S01]  /*7a00*/  MUFU.EX2 R125, R125 ;  /* 0x0000007d007d7308 */ /* 0x000fe20000000800 */
[----:B------:R-:W-:-:S04]  /*7a10*/  FSETP.NEU.FTZ.AND P1, PT, R4, -INF , PT ;  /* 0xff8000000400780b */ /* 0x000fc80003f3d000 */
[----:B------:R-:W-:-:S03]  /*7a20*/  FSEL R11, R4, RZ, P1 ;  /* 0x000000ff040b7208 */ /* 0x000fc60000800000 */
[----:B------:R-:W-:Y:S02]  /*7a30*/  MUFU.EX2 R128, R128 ;  /* 0x0000008000807308 */ /* 0x000fe40000000800 */
[----:B------:R-:W-:-:S01]  /*7a40*/  FADD.FTZ R6, -R11, R6 ;  /* 0x000000060b067221 */ /* 0x000fc20000010100 */
[----:B------:R-:W-:-:S03]  /*7a50*/  IMAD.U32 R11, RZ, RZ, UR40 ;  /* 0x00000028ff0b7e24 */ /* 0x000fc6000f8e00ff */
[----:B------:R-:W-:Y:S01]  /*7a60*/  FMUL.FTZ R6, R6, UR40 ;  /* 0x0000002806067c20 */ /* 0x000fe20008410000 */
[----:B------:R-:W-:-:S01]  /*7a70*/  FFMA.FTZ R14, R4, R11, -8 ;  /* 0xc1000000040e7423 */ /* 0x000fc2000001000b */
[----:B------:R-:W-:Y:S04]  /*7a80*/  MUFU.EX2 R129, R129 ;  /* 0x0000008100817308 */ /* 0x000fe80000000800 */
[----:B------:R-:W-:-:S04]  /*7a90*/  FSEL R14, R14, RZ, P1 ;  /* 0x000000ff0e0e7208 */ /* 0x000fc80000800000 */
[----:B------:R-:W-:Y:S01]  /*7aa0*/  MUFU.EX2 R6, R6 ;  /* 0x0000000600067308 */ /* 0x000fe20000000800 */
[----:B------:R-:W-:-:S01]  /*7ab0*/  FFMA.FTZ R5, R5, UR40, -R14 ;  /* 0x0000002805057c23 */ /* 0x000fc2000801080e */
[--C-:B------:R-:W-:Y:S01]  /*7ac0*/  FFMA.FTZ R20, R123, UR40, -R14.reuse ;  /* 0x000000287b147c23 */ /* 0x100fe2000801080e */
[----:B------:R-:W-:-:S01]  /*7ad0*/  FFMA.FTZ R7, R126, UR40, -R14 ;  /* 0x000000287e077c23 */ /* 0x000fc2000801080e */
[--C-:B-1----:R-:W-:Y:S01]  /*7ae0*/  FFMA.FTZ R120, R127, UR40, -R14.reuse ;  /* 0x000000287f787c23 */ /* 0x102fe2000801080e */
[----:B------:R-:W-:-:S01]  /*7af0*/  FFMA.FTZ R11, R130, UR40, -R14 ;  /* 0x00000028820b7c23 */ /* 0x000fc2000801080e */
[----:B------:R-:W-:Y:S01]  /*7b00*/  FFMA.FTZ R122, R131, UR40, -R14 ;  /* 0x00000028837a7c23 */ /* 0x000fe2000801080e */
[----:B--2---:R-:W-:-:S01]  /*7b10*/  FFMA.FTZ R127, R10, R2, R9 ;  /* 0x000000020a7f7223 */ /* 0x004fc20000010009 */
[----:B------:R-:W0:Y:S01]  /*7b20*/  MUFU.EX2 R5, R5 ;  /* 0x0000000500057308 */ /* 0x000e220000000800 */
[----:B------:R-:W-:-:S01]  /*7b30*/  FFMA.FTZ R13, R134, UR40, -R14 ;  /* 0x00000028860d7c23 */ /* 0x000fc2000801080e */
[----:B------:R-:W-:Y:S01]  /*7b40*/  FFMA.FTZ R126, R135, UR40, -R14 ;  /* 0x00000028877e7c23 */ /* 0x000fe2000801080e */
[----:B------:R-:W-:-:S01]  /*7b50*/  FADD.FTZ R127, R12, R127 ;  /* 0x0000007f0c7f7221 */ /* 0x000fc20000010000 */
[--C-:B------:R-:W-:Y:S01]  /*7b60*/  FFMA.FTZ R15, R138, UR40, -R14.reuse ;  /* 0x000000288a0f7c23 */ /* 0x100fe2000801080e */
[----:B------:R-:W-:-:S01]  /*7b70*/  FFMA.FTZ R130, R139, UR40, -R14 ;  /* 0x000000288b827c23 */ /* 0x000fc2000801080e */
[----:B------:R-:W-:Y:S01]  /*7b80*/  FFMA.FTZ R21, R142, UR40, -R14 ;  /* 0x000000288e157c23 */ /* 0x000fe2000801080e */
[----:B---3--:R-:W-:-:S01]  /*7b90*/  FADD.FTZ R2, R124, R127 ;  /* 0x0000007f7c027221 */ /* 0x008fc20000010000 */
        /* <DEDUP_REMOVED lines=9> */
[----:B0-----:R-:W-:-:S01]  /*7c30*/  FFMA.FTZ R131, R6, R0, R5 ;  /* 0x0000000006837223 */ /* 0x001fc20000010005 */
        /* <DEDUP_REMOVED lines=8> */
[----:B------:R-:W-:Y:S01]  /*7cc0*/  FADD.FTZ R131, R125, R2 ;  /* 0x000000027d837221 */ /* 0x000fe20000010000 */
[----:B------:R-:W-:-:S01]  /*7cd0*/  FFMA.FTZ R170, R170, UR40, -R14 ;  /* 0x00000028aaaa7c23 */ /* 0x000fc2000801080e */
[--C-:B------:R-:W-:Y:S01]  /*7ce0*/  FFMA.FTZ R171, R171, UR40, -R14.reuse ;  /* 0x00000028abab7c23 */ /* 0x100fe2000801080e */
[----:B------:R-:W-:-:S01]  /*7cf0*/  FFMA.FTZ R174, R174, UR40, -R14 ;  /* 0x00000028aeae7c23 */ /* 0x000fc2000801080e */
[----:B------:R-:W-:Y:S01]  /*7d00*/  FADD.FTZ R2, R128, R131 ;  /* 0x0000008380027221 */ /* 0x000fe20000010000 */
[----:B------:R-:W-:-:S01]  /*7d10*/  FFMA.FTZ R175, R175, UR40, -R14 ;  /* 0x00000028afaf7c23 */ /* 0x000fc2000801080e */
[----:B------:R-:W1:Y:S01]  /*7d20*/  MUFU.EX2 R11, R11 ;  /* 0x0000000b000b7308 */ /* 0x000e620000000800 */
[----:B--2---:R-:W-:-:S01]  /*7d30*/  FADD.FTZ R127, R7, R0 ;  /* 0x00000000077f7221 */ /* 0x004fc20000010000 */
[----:B------:R-:W-:Y:S01]  /*7d40*/  FADD.FTZ R131, R129, R2 ;  /* 0x0000000281837221 */ /* 0x000fe20000010000 */
[----:B------:R-:W-:-:S01]  /*7d50*/  FFMA.FTZ R178, R178, UR40, -R14 ;  /* 0x00000028b2b27c23 */ /* 0x000fc2000801080e */
[--C-:B------:R-:W-:Y:S01]  /*7d60*/  FFMA.FTZ R179, R179, UR40, -R14.reuse ;  /* 0x00000028b3b37c23 */ /* 0x100fe2000801080e */
[----:B------:R-:W-:-:S01]  /*7d70*/  FFMA.FTZ R182, R182, UR40, -R14 ;  /* 0x00000028b6b67c23 */ /* 0x000fc2000801080e */
[----:B------:R-:W-:-:S02]  /*7d80*/  FFMA.FTZ R14, R183, UR40, -R14 ;  /* 0x00000028b70e7c23 */ /* 0x000fc4000801080e */
        /* <DEDUP_REMOVED lines=106> */
[----:B--2---:R-:W-:-:S03]  /*8430*/  FADD.FTZ R2, R181, R2 ;  /* 0x00000002b5027221 */ /* 0x004fc60000010000 */
[----:B0-----:R-:W-:Y:S01]  /*8440*/  FADD.FTZ R0, R127, R0 ;  /* 0x000000007f007221 */ /* 0x001fe20000010000 */
[----:B------:R-:W-:Y:S06]  /*8450*/  @!P0 BRA `(.L_x_5212) ;  /* 0x0000000000048947 */ /* 0x000fec0003800000 */
[----:B------:R-:W-:Y:S01]  /*8460*/  BPT.TRAP 0x1 ;  /* 0x000000040000795c */ /* 0x000fe20000300000 */
.L_x_5212:
        /* <DEDUP_REMOVED lines=12> */
[-C--:B------:R-:W-:Y:S01]  /*8530*/  FMUL.FTZ R27, R27, R6.reuse ;  /* 0x000000061b1b7220 */ /* 0x080fe20000410000 */
[----:B------:R-:W-:Y:S01]  /*8540*/  F2FP.SATFINITE.E4M3.F32.PACK_AB_MERGE_C R21, R134, R21, RZ ;  /* 0x000000158615723e */ /* 0x000fe200048070ff */
[----:B------:R-:W-:Y:S01]  /*8550*/  FMUL.FTZ R30, R30, R6 ;  /* 0x000000061e1e7220 */ /* 0x000fe20000410000 */
[----:B------:R-:W-:Y:S01]  /*8560*/  F2FP.SATFINITE.E4M3.F32.PACK_AB_MERGE_C R148, R149, R148, RZ ;  /* 0x000000949594723e */ /* 0x000fe200048070ff */
[----:B------:R-:W-:Y:S01]  /*8570*/  FMUL.FTZ R31, R31, R6 ;  /* 0x000000061f1f7220 */ /* 0x000fe20000410000 */
[----:B------:R-:W-:Y:S01]  /*8580*/  F2FP.SATFINITE.E4M3.F32.PACK_AB_MERGE_C R123, R142, R123, RZ ;  /* 0x0000007b8e7b723e */ /* 0x000fe200048070ff */
[----:B------:R-:W-:Y:S01]  /*8590*/  SYNCS.ARRIVE.TRANS64.RED.A1T0 RZ, [UR6], RZ ;  /* 0x000000ffffff79a7 */ /* 0x000fe20008100406 */
        /* <DEDUP_REMOVED lines=120> */
.L_x_5194:
        /* <DEDUP_REMOVED lines=24> */
.L_x_5215:
[----:B------:R-:W-:Y:S02]  /*8ea0*/  ULDC UR15, c[0x0][0x9e4] ;  /* 0x00027900000f7ab9 */ /* 0x000fe40000000800 */
[----:B------:R-:W-:-:S11]  /*8eb0*/  UISETP.NE.AND UP0, UPT, UR15, 0x1, UPT ;  /* 0x000000010f00788c */ /* 0x000fd6000bf05270 */
[----:B------:R-:W-:Y:S02]  /*8ec0*/  @UP0 ULDC.64 UR6, c[0x0][0x9e8] ;  /* 0x00027a0000060ab9 */ /* 0x000fe40000000a00 */
[----:B------:R-:W-:-:S04]  /*8ed0*/  UIMAD.WIDE.U32 UR10, UR14, UR6, URZ ;  /* 0x000000060e0a72a5 */ /* 0x000fc8000f8e003f */
[----:B------:R-:W-:-:S12]  /*8ee0*/  @UP0 USHF.R.U32.HI UR14, URZ, UR7, UR11 ;  /* 0x000000073f0e0299 */ /* 0x000fd8000801160b */
.L_x_5216:
[----:B------:R-:W-:-:S04]  /*8ef0*/  UIMAD UR14, UR14, UR15, URZ ;  /* 0x0000000f0e0e72a4 */ /* 0x000fc8000f8e023f */
[----:B------:R-:W-:-:S04]  /*8f00*/  UISETP.LT.AND UP0, UPT, UR30, UR14, UPT ;  /* 0x0000000e1e00728c */ /* 0x000fc8000bf01270 */
[----:B------:R-:W-:-:S12]  /*8f10*/  USEL UR30, UR30, UR14, !UP0 ;  /* 0x0000000e1e1e7287 */ /* 0x000fd8000c000000 */
.L_x_5214:
        /* <DEDUP_REMOVED lines=12> */
.L_x_5228:
[----:B------:R-:W-:Y:S01]  /*8fe0*/  ISETP.NE.AND P2, PT, RZ, UR46, PT ;  /* 0x0000002eff007c0c */ /* 0x000fe2000bf45270 */
[----:B------:R-:W-:-:S04]  /*8ff0*/  UISETP.NE.AND UP0, UPT, UR30, 0x1, UPT ;  /* 0x000000011e00788c */ /* 0x000fc8000bf05270 */
[----:B------:R-:W-:-:S04]  /*9000*/  USEL UR50, URZ, 0x1, UP0 ;  /* 0x000000013f327887 */ /* 0x000fc80008000000 */
[----:B------:R-:W-:-:S04]  /*9010*/  ULOP3.LUT UR50, UR31, UR50, URZ, 0x3c, !UPT ;  /* 0x000000321f327292 */ /* 0x000fc8000f8e3c3f */
[----:B------:R-:W-:Y:S08]  /*9020*/  @P2 BRA `(.L_x_5218) ;  /* 0x0000000000382947 */ /* 0x000ff00003800000 */
[----:B------:R-:W-:Y:S05]  /*9030*/  @!P0 BRA `(.L_x_5219) ;  /* 0x0000000000048947 */ /* 0x000fea0003800000 */
[----:B------:R-:W-:Y:S01]  /*9040*/  BPT.TRAP 0x1 ;  /* 0x000000040000795c */ /* 0x000fe20000300000 */
.L_x_5219:
        /* <DEDUP_REMOVED lines=9> */
.L_x_5220:
[----:B-1----:R-:W-:Y:S05]  /*90e0*/  @P1 BRA `(.L_x_5218) ;  /* 0x0000000000081947 */ /* 0x002fea0003800000 */
[----:B------:R-:W1:Y:S02]  /*90f0*/  SYNCS.PHASECHK.TRANS64.TRYWAIT P1, [UR6+0x2a830], R3 ;  /* 0x02a83003ff0075a7 */ /* 0x000e640008020146 */
[----:B-1----:R-:W-:Y:S05]  /*9100*/  @!P1 BRA `(.L_x_5221) ;  /* 0x0000012000389947 */ /* 0x002fea0003800000 */
.L_x_5218:
        /* <DEDUP_REMOVED lines=40> */
.L_x_5223:
[----:B------:R-:W-:Y:S01]  /*9390*/  ULEA UR6, UR30, UR36, 0x3 ;  /* 0x000000241e067291 */ /* 0x000fe2000f8e183f */
[----:B------:R-:W-:-:S05]  /*93a0*/  IMAD.U32 R3, RZ, RZ, UR31 ;  /* 0x0000001fff037e24 */ /* 0x000fca000f8e00ff */
[----:B------:R-:W-:-:S04]  /*93b0*/  SHF.L.U32 R3, R3, 0x1f, RZ ;  /* 0x0000001f03037819 */ /* 0x000fc800000006ff */
[----:B------:R0:W1:Y:S01]  /*93c0*/  SYNCS.PHASECHK.TRANS64.TRYWAIT P1, [UR6+0x2a850], R3 ;  /* 0x02a85003ff0075a7 */ /* 0x0000620008020146 */
[----:B------:R-:W-:Y:S05]  /*93d0*/  @!P0 BRA `(.L_x_5224) ;  /* 0x0000000000048947 */ /* 0x000fea0003800000 */
[----:B------:R-:W-:Y:S01]  /*93e0*/  BPT.TRAP 0x1 ;  /* 0x000000040000795c */ /* 0x000fe20000300000 */
.L_x_5224:
[----:B-1----:R-:W-:Y:S05]  /*93f0*/  @P1 BRA `(.L_x_5222) ;  /* 0x0000000000081947 */ /* 0x002fea0003800000 */
[----:B------:R-:W1:Y:S02]  /*9400*/  SYNCS.PHASECHK.TRANS64.TRYWAIT P1, [UR6+0x2a850], R3 ;  /* 0x02a85003ff0075a7 */ /* 0x000e640008020146 */
[----:B-1----:R-:W-:Y:S05]  /*9410*/  @!P1 BRA `(.L_x_5225) ;  /* 0x0000011c008c9947 */ /* 0x002fea0003800000 */
.L_x_5222:
        /* <DEDUP_REMOVED lines=31> */
.L_x_5226:
[----:B------:R-:W-:Y:S01]  /*9610*/  FMNMX.FTZ R4, R120, R5, !PT ;  /* 0x0000000578047209 */ /* 0x000fe20007810000 */
[----:B------:R-:W-:-:S03]  /*9620*/  ULEA UR6, UR49, UR36, 0x3 ;  /* 0x0000002431067291 */ /* 0x000fc6000f8e183f */
[----:B0-----:R-:W-:Y:S01]  /*9630*/  FMNMX.FTZ R3, R121, R4, !PT ;  /* 0x0000000479037209 */ /* 0x001fe20007810000 */
        /* <DEDUP_REMOVED lines=49> */
[----:B------:R-:W-:-:S04]  /*9950*/  FMNMX.FTZ R3, R155, R4, !PT ;  /* 0x000000049b037209 */ /* 0x000fc80007810000 */
[----:B------:R-:W-:Y:S02]  /*9960*/  FMNMX.FTZ R4, R158, R3, !PT ;  /* 0x000000039e047209 */ /* 0x000fe40007810000 */
[----:B------:R-:W-:Y:S02]  /*9970*/  FMNMX.FTZ R3, R181, R10, !PT ;  /* 0x0000000ab5037209 */ /* 0x000fe40007810000 */
[----:B------:R-:W-:-:S03]  /*9980*/  FMNMX.FTZ R7, R159, R4, !PT ;  /* 0x000000049f077209 */ /* 0x000fc60007810000 */
[----:B------:R-:W0:Y:S01]  /*9990*/  SHFL.BFLY PT, R4, R3, 0x2, 0x1f ;  /* 0x0c401f0003047f89 */ /* 0x000e2200000e0000 */
[----:B------:R-:W-:-:S04]  /*99a0*/  FMNMX.FTZ R10, R162, R7, !PT ;  /* 0x00000007a20a7209 */ /* 0x000fc80007810000 */
[----:B------:R-:W-:-:S04]  /*99b0*/  FMNMX.FTZ R7, R163, R10, !PT ;  /* 0x0000000aa3077209 */ /* 0x000fc80007810000 */
[----:B------:R-:W-:-:S04]  /*99c0*/  FMNMX.FTZ R10, R166, R7, !PT ;  /* 0x00000007a60a7209 */ /* 0x000fc80007810000 */
[----:B------:R-:W-:-:S04]  /*99d0*/  FMNMX.FTZ R7, R167, R10, !PT ;  /* 0x0000000aa7077209 */ /* 0x000fc80007810000 */
[----:B------:R-:W-:-:S04]  /*99e0*/  FMNMX.FTZ R10, R170, R7, !PT ;  /* 0x00000007aa0a7209 */ /* 0x000fc80007810000 */
[----:B------:R-:W-:Y:S02]  /*99f0*/  FMNMX.FTZ R7, R171, R10, !PT ;  /* 0x0000000aab077209 */ /* 0x000fe40007810000 */
        /* <DEDUP_REMOVED lines=8> */
[----:B0-----:R-:W-:-:S03]  /*9a80*/  FMNMX.FTZ R3, R4, R7, !PT ;  /* 0x0000000704037209 */ /* 0x001fc60007810000 */
[----:B------:R-:W0:Y:S02]  /*9a90*/  SHFL.BFLY PT, R7, R10, 0x2, 0x1f ;  /* 0x0c401f000a077f89 */ /* 0x000e2400000e0000 */
[----:B------:R-:W-:-:S01]  /*9aa0*/  FADD.FTZ R5, -R3, R5 ;  /* 0x0000000503057221 */ /* 0x000fc20000010100 */
[----:B0-----:R-:W-:-:S03]  /*9ab0*/  FMNMX.FTZ R9, R10, R7, !PT ;  /* 0x000000070a097209 */ /* 0x001fc60007810000 */
[----:B------:R-:W-:Y:S02]  /*9ac0*/  FMUL.FTZ R7, R5, UR40 ;  /* 0x0000002805077c20 */ /* 0x000fe40008410000 */
[----:B------:R-:W0:Y:S04]  /*9ad0*/  SHFL.BFLY PT, R12, R9, 0x1, 0x1f ;  /* 0x0c201f00090c7f89 */ /* 0x000e2800000e0000 */
[----:B------:R-:W-:Y:S01]  /*9ae0*/  MUFU.EX2 R7, R7 ;  /* 0x0000000700077308 */ /* 0x000fe20000000800 */
[----:B0-----:R-:W-:-:S05]  /*9af0*/  FMNMX.FTZ R4, R9, R12, !PT ;  /* 0x0000000c09047209 */ /* 0x001fca0007810000 */
[----:B------:R-:W-:Y:S01]  /*9b00*/  FADD.FTZ R5, -R4, R6 ;  /* 0x0000000604057221 */ /* 0x000fe20000010100 */
[----:B------:R-:W-:-:S03]  /*9b10*/  IMAD.U32 R6, RZ, RZ, UR40 ;  /* 0x00000028ff067e24 */ /* 0x000fc6000f8e00ff */
[----:B------:R-:W-:Y:S01]  /*9b20*/  FMUL.FTZ R5, R5, UR40 ;  /* 0x0000002805057c20 */ /* 0x000fe20008410000 */
[----:B------:R-:W-:-:S04]  /*9b30*/  FFMA.FTZ R6, R3, R6, -8 ;  /* 0xc100000003067423 */ /* 0x000fc80000010006 */
[--C-:B------:R-:W-:Y:S01]  /*9b40*/  FFMA.FTZ R14, R129, UR40, -R6.reuse ;  /* 0x00000028810e7c23 */ /* 0x100fe20008010806 */
[----:B------:R-:W-:-:S01]  /*9b50*/  FFMA.FTZ R129, R148, UR40, -R6 ;  /* 0x0000002894817c23 */ /* 0x000fc20008010806 */
[--C-:B------:R-:W-:Y:S01]  /*9b60*/  FFMA.FTZ R148, R165, UR40, -R6.reuse ;  /* 0x00000028a5947c23 */ /* 0x100fe20008010806 */
[----:B------:R-:W-:Y:S02]  /*9b70*/  IMAD.U32 R165, RZ, RZ, UR40 ;  /* 0x00000028ffa57e24 */ /* 0x000fe4000f8e00ff */
[--C-:B------:R-:W-:Y:S01]  /*9b80*/  FFMA.FTZ R13, R128, UR40, -R6.reuse ;  /* 0x00000028800d7c23 */ /* 0x100fe20008010806 */
[----:B------:R-:W-:-:S01]  /*9b90*/  FFMA.FTZ R128, R145, UR40, -R6 ;  /* 0x0000002891807c23 */ /* 0x000fc20008010806 */
[----:B------:R-:W-:Y:S01]  /*9ba0*/  FFMA.FTZ R145, R164, UR40, -R6 ;  /* 0x00000028a4917c23 */ /* 0x000fe20008010806 */
[----:B------:R-:W-:-:S01]  /*9bb0*/  FFMA.FTZ R164, R4, R165, -8 ;  /* 0xc100000004a47423 */ /* 0x000fc200000100a5 */
[--C-:B------:R-:W-:Y:S01]  /*9bc0*/  FFMA.FTZ R10, R120, UR40, -R6.reuse ;  /* 0x00000028780a7c23 */ /* 0x100fe20008010806 */
[----:B------:R-:W-:-:S01]  /*9bd0*/  FFMA.FTZ R9, R121, UR40, -R6 ;  /* 0x0000002879097c23 */ /* 0x000fc20008010806 */
        /* <DEDUP_REMOVED lines=12> */
[--C-:B------:R-:W-:Y:S01]  /*9ca0*/  FFMA.FTZ R20, R133, UR40, -R6.reuse ;  /* 0x0000002885147c23 */ /* 0x100fe20008010806 */
[----:B------:R-:W-:-:S01]  /*9cb0*/  FFMA.FTZ R133, R152, UR40, -R6 ;  /* 0x0000002898857c23 */ /* 0x000fc20008010806 */
[----:B------:R-:W-:Y:S01]  /*9cc0*/  FFMA.FTZ R135, R135, UR40, -R164 ;  /* 0x0000002887877c23 */ /* 0x000fe200080108a4 */
[----:B------:R-:W-:-:S01]  /*9cd0*/  FFMA.FTZ R152, R169, UR40, -R6 ;  /* 0x00000028a9987c23 */ /* 0x000fc20008010806 */
[----:B------:R-:W1:Y:S01]  /*9ce0*/  MUFU.EX2 R122, R122 ;  /* 0x0000007a007a7308 */ /* 0x000e620000000800 */
        /* <DEDUP_REMOVED lines=17> */
[--C-:B------:R-:W-:Y:S01]  /*9e00*/  FFMA.FTZ R151, R151, UR40, -R164.reuse ;  /* 0x0000002897977c23 */ /* 0x100fe200080108a4 */
        /* <DEDUP_REMOVED lines=14> */
[----:B0-----:R-:W-:-:S01]  /*9ef0*/  FADD.FTZ R165, R123, R0 ;  /* 0x000000007ba57221 */ /* 0x001fc20000010000 */
[--C-:B------:R-:W-:Y:S01]  /*9f00*/  FFMA.FTZ R166, R166, UR40, -R164.reuse ;  /* 0x00000028a6a67c23 */ /* 0x100fe200080108a4 */
[----:B------:R-:W-:-:S01]  /*9f10*/  FFMA.FTZ R167, R167, UR40, -R164 ;  /* 0x00000028a7a77c23 */ /* 0x000fc200080108a4 */
[----:B------:R-:W-:Y:S01]  /*9f20*/  FFMA.FTZ R149, R168, UR40, -R6 ;  /* 0x00000028a8957c23 */ /* 0x000fe20008010806 */
        /* <DEDUP_REMOVED lines=134> */
.L_x_5227:
        /* <DEDUP_REMOVED lines=18> */
[----:B------:R-:W-:Y:S01]  /*a8b0*/  SYNCS.ARRIVE.TRANS64.RED.A1T0 RZ, [UR6], RZ ;  /* 0x000000ffffff79a7 */ /* 0x000fe20008100406 */
        /* <DEDUP_REMOVED lines=120> */
.L_x_5217:
[----:B------:R-:W-:-:S13]  /*b040*/  ISETP.GE.AND P1, PT, R8, UR38, PT ;  /* 0x0000002608007c0c */ /* 0x000fda000bf26270 */
[----:B------:R-:W-:Y:S05]  /*b050*/  @!P1 BRA `(.L_x_5229) ;  /* 0x0000003000649947 */ /* 0x000fea0003800000 */
[----:B------:R-:W-:Y:S01]  /*b060*/  IMAD.MOV.U32 R6, RZ, RZ, R4 ;  /* 0x000000ffff067224 */ /* 0x000fe200078e0004 */
[----:B------:R-:W-:Y:S01]  /*b070*/  UMOV UR33, UR50 ;  /* 0x0000003200217c82 */ /* 0x000fe20008000000 */
[----:B------:R-:W-:Y:S01]  /*b080*/  IMAD.MOV.U32 R7, RZ, RZ, R3 ;  /* 0x000000ffff077224 */ /* 0x000fe200078e0003 */
[----:B------:R-:W-:Y:S01]  /*b090*/  UMOV UR32, UR49 ;  /* 0x0000003100207c82 */ /* 0x000fe20008000000 */
[----:B------:R-:W-:Y:S01]  /*b0a0*/  ULDC UR29, c[0x0][0x9e4] ;  /* 0x00027900001d7ab9 */ /* 0x000fe20000000800 */
[----:B------:R-:W-:Y:S01]  /*b0b0*/  ULDC UR31, c[0x0][0x9dc] ;  /* 0x00027700001f7ab9 */ /* 0x000fe20000000800 */
[----:B------:R-:W-:-:S05]  /*b0c0*/  ULDC UR30, c[0x0][0x9e0] ;  /* 0x00027800001e7ab9 */ /* 0x000fca0000000800 */
.L_x_5248:
        /* <DEDUP_REMOVED lines=9> */
.L_x_5231:
[----:B------:R-:W-:Y:S01]  /*b160*/  ULEA UR6, UR49, UR36, 0x3 ;  /* 0x0000002431067291 */ /* 0x000fe2000f8e183f */
[----:B------:R-:W-:-:S05]  /*b170*/  IMAD.U32 R3, RZ, RZ, UR50 ;  /* 0x00000032ff037e24 */ /* 0x000fca000f8e00ff */
[----:B------:R-:W-:-:S04]  /*b180*/  SHF.L.U32 R3, R3, 0x1f, RZ ;  /* 0x0000001f03037819 */ /* 0x000fc800000006ff */
[----:B------:R0:W1:Y:S01]  /*b190*/  SYNCS.PHASECHK.TRANS64.TRYWAIT P1, [UR6+0x2a830], R3 ;  /* 0x02a83003ff0075a7 */ /* 0x0000620008020146 */
[----:B------:R-:W-:Y:S05]  /*b1a0*/  @!P0 BRA `(.L_x_5232) ;  /* 0x0000000000048947 */ /* 0x000fea0003800000 */
[----:B------:R-:W-:Y:S01]  /*b1b0*/  BPT.TRAP 0x1 ;  /* 0x000000040000795c */ /* 0x000fe20000300000 */
.L_x_5232:
[----:B-1----:R-:W-:Y:S05]  /*b1c0*/  @P1 BRA `(.L_x_5230) ;  /* 0x0000000000081947 */ /* 0x002fea0003800000 */
[----:B------:R-:W1:Y:S02]  /*b1d0*/  SYNCS.PHASECHK.TRANS64.TRYWAIT P1, [UR6+0x2a830], R3 ;  /* 0x02a83003ff0075a7 */ /* 0x000e640008020146 */
[----:B-1----:R-:W-:Y:S05]  /*b1e0*/  @!P1 BRA `(.L_x_5233) ;  /* 0x0000010000309947 */ /* 0x002fea0003800000 */
.L_x_5230:
[----:B-1----:R-:W1:Y:S01]  /*b1f0*/  S2R R4, SR_TID.X ;  /* 0x0000000000047919 */ /* 0x002e620000002100 */
[----:B------:R-:W-:Y:S01]  /*b200*/  UIMAD UR26, UR49, 0x600, UR28 ;  /* 0x00000600311a78a4 */ /* 0x000fe2000f8e021c */
[----:B------:R-:W-:Y:S01]  /*b210*/  UMOV UR27, 0x80000020 ;  /* 0x80000020001b7882 */ /* 0x000fe20000000000 */
[----:B------:R-:W-:Y:S02]  /*b220*/  UMOV UR7, 0x80000020 ;  /* 0x8000002000077882 */ /* 0x000fe40000000000 */
[----:B------:R-:W-:Y:S02]  /*b230*/  UIADD3 UR6, UR26, 0x2, URZ ;  /* 0x000000021a067890 */ /* 0x000fe4000fffe03f */
        /* <DEDUP_REMOVED lines=32> */
.L_x_5235:
[----:B------:R-:W-:Y:S01]  /*b440*/  ULEA UR6, UR32, UR36, 0x3 ;  /* 0x0000002420067291 */ /* 0x000fe2000f8e183f */
[----:B------:R-:W-:-:S05]  /*b450*/  IMAD.U32 R3, RZ, RZ, UR33 ;  /* 0x00000021ff037e24 */ /* 0x000fca000f8e00ff */
[----:B------:R-:W-:-:S04]  /*b460*/  SHF.L.U32 R3, R3, 0x1f, RZ ;  /* 0x0000001f03037819 */ /* 0x000fc800000006ff */
[----:B------:R0:W1:Y:S01]  /*b470*/  SYNCS.PHASECHK.TRANS64.TRYWAIT P1, [UR6+0x2a850], R3 ;  /* 0x02a85003ff0075a7 */ /* 0x0000620008020146 */
[----:B------:R-:W-:Y:S05]  /*b480*/  @!P0 BRA `(.L_x_5236) ;  /* 0x0000000000048947 */ /* 0x000fea0003800000 */
[----:B------:R-:W-:Y:S01]  /*b490*/  BPT.TRAP 0x1 ;  /* 0x000000040000795c */ /* 0x000fe20000300000 */
.L_x_5236:
[----:B-1----:R-:W-:Y:S05]  /*b4a0*/  @P1 BRA `(.L_x_5234) ;  /* 0x0000000000081947 */ /* 0x002fea0003800000 */
[----:B------:R-:W1:Y:S02]  /*b4b0*/  SYNCS.PHASECHK.TRANS64.TRYWAIT P1, [UR6+0x2a850], R3 ;  /* 0x02a85003ff0075a7 */ /* 0x000e640008020146 */
[----:B-1----:R-:W-:Y:S05]  /*b4c0*/  @!P1 BRA `(.L_x_5237) ;  /* 0x000000fc00909947 */ /* 0x002fea0003800000 */
.L_x_5234:
        /* <DEDUP_REMOVED lines=31> */
.L_x_5238:
        /* <DEDUP_REMOVED lines=38> */
.L_x_5241:
[----:B------:R-:W-:-:S05]  /*b920*/  IMAD.U32 R15, RZ, RZ, UR29 ;  /* 0x0000001dff0f7e24 */ /* 0x000fca000f8e00ff */
[----:B------:R-:W-:-:S13]  /*b930*/  ISETP.NE.AND P1, PT, R15, 0x1, PT ;  /* 0x000000010f00780c */ /* 0x000fda0003f25270 */
[----:B------:R-:W0:Y:S02]  /*b940*/  @P1 LDC.64 R4, c[0x0][0x9e8] ;  /* 0x00027a00ff041b82 */ /* 0x000e240000000a00 */
[----:B0-----:R-:W-:-:S05]  /*b950*/  @P1 IMAD.HI.U32 R4, R14, R4, RZ ;  /* 0x000000040e041227 */ /* 0x001fca00078e00ff */
[----:B------:R-:W-:-:S07]  /*b960*/  @P1 SHF.R.U32.HI R14, RZ, R5, R4 ;  /* 0x00000005ff0e1219 */ /* 0x000fce0000011604 */
.L_x_5242:
[----:B------:R-:W-:Y:S05]  /*b970*/  BSYNC B0 ;  /* 0x0000000000007941 */ /* 0x000fea0003800000 */
.L_x_5240:
[----:B------:R-:W-:-:S04]  /*b980*/  IMAD R14, R14, R15, -R3 ;  /* 0x0000000f0e0e7224 */ /* 0x000fc800078e0a03 */
[----:B------:R-:W-:-:S05]  /*b990*/  IMAD.IADD R14, R14, 0x1, -R16 ;  /* 0x000000010e0e7824 */ /* 0x000fca00078e0a10 */
[----:B------:R-:W-:Y:S02]  /*b9a0*/  VIMNMX R13, R13, R14, !PT ;  /* 0x0000000e0d0d7248 */ /* 0x000fe40007fe0100 */
[----:B------:R-:W-:-:S07]  /*b9b0*/  VIADDMNMX R12, R14, R15, R12, PT ;  /* 0x0000000f0e0c7246 */ /* 0x000fce000380010c */
.L_x_5239:
        /* <DEDUP_REMOVED lines=116> */
.L_x_5245:
[----:B------:R-:W-:-:S05]  /*c100*/  IMAD.U32 R12, RZ, RZ, UR29 ;  /* 0x0000001dff0c7e24 */ /* 0x000fca000f8e00ff */
[----:B------:R-:W-:-:S13]  /*c110*/  ISETP.NE.AND P2, PT, R12, 0x1, PT ;  /* 0x000000010c00780c */ /* 0x000fda0003f45270 */
[----:B------:R-:W0:Y:S02]  /*c120*/  @P2 LDC.64 R4, c[0x0][0x9e8] ;  /* 0x00027a00ff042b82 */ /* 0x000e240000000a00 */
[----:B0-----:R-:W-:-:S05]  /*c130*/  @P2 IMAD.HI.U32 R4, R9, R4, RZ ;  /* 0x0000000409042227 */ /* 0x001fca00078e00ff */
[----:B------:R-:W-:-:S07]  /*c140*/  @P2 SHF.R.U32.HI R9, RZ, R5, R4 ;  /* 0x00000005ff092219 */ /* 0x000fce0000011604 */
.L_x_5246:
[----:B------:R-:W-:Y:S05]  /*c150*/  BSYNC B0 ;  /* 0x0000000000007941 */ /* 0x000fea0003800000 */
.L_x_5244:
[----:B------:R-:W-:-:S04]  /*c160*/  IMAD R3, R9, R12, -R3 ;  /* 0x0000000c09037224 */ /* 0x000fc800078e0a03 */
[----:B------:R-:W-:-:S05]  /*c170*/  IMAD.IADD R3, R3, 0x1, -R16 ;  /* 0x0000000103037824 */ /* 0x000fca00078e0a10 */
[----:B------:R-:W-:Y:S02]  /*c180*/  VIADDMNMX R10, R3, R12, R10, PT ;  /* 0x0000000c030a7246 */ /* 0x000fe4000380010a */
[----:B------:R-:W-:-:S07]  /*c190*/  VIMNMX R11, R11, R3, !PT ;  /* 0x000000030b0b7248 */ /* 0x000fce0007fe0100 */
.L_x_5243:
        /* <DEDUP_REMOVED lines=378> */
.L_x_5247:
        /* <DEDUP_REMOVED lines=139> */
.L_x_5229:
[----:B------:R-:W-:Y:S06]  /*e1f0*/  BAR.ARV 0x8, 0x180 ;  /* 0x0206000000007b1d */ /* 0x000fec0000002000 */
[----:B------:R-:W-:Y:S05]  /*e200*/  @!P0 BRA `(.L_x_5249) ;  /* 0x0000000000048947 */ /* 0x000fea0003800000 */
[----:B------:R-:W-:Y:S01]  /*e210*/  BPT.TRAP 0x1 ;  /* 0x000000040000795c */ /* 0x000fe20000300000 */
.L_x_5249:
[----:B------:R-:W-:Y:S01]  /*e220*/  ULEA UR9, UR49, UR36, 0x3 ;  /* 0x0000002431097291 */ /* 0x000fe2000f8e183f */
[----:B------:R-:W-:-:S05]  /*e230*/  IMAD.U32 R5, RZ, RZ, UR50 ;  /* 0x00000032ff057e24 */ /* 0x000fca000f8e00ff */
[----:B------:R-:W-:-:S04]  /*e240*/  SHF.L.U32 R5, R5, 0x1f, RZ ;  /* 0x0000001f05057819 */ /* 0x000fc800000006ff */
[----:B------:R0:W1:Y:S01]  /*e250*/  SYNCS.PHASECHK.TRANS64.TRYWAIT P1, [UR9+0x2a850], R5 ;  /* 0x02a85005ff0075a7 */ /* 0x0000620008020149 */
[----:B------:R-:W-:Y:S05]  /*e260*/  @!P0 BRA `(.L_x_5250) ;  /* 0x0000000000048947 */ /* 0x000fea0003800000 */
[----:B------:R-:W-:Y:S01]  /*e270*/  BPT.TRAP 0x1 ;  /* 0x000000040000795c */ /* 0x000fe20000300000 */
.L_x_5250:
[----:B-1----:R-:W-:Y:S05]  /*e280*/  @P1 BRA `(.L_x_5251) ;  /* 0x0000000000081947 */ /* 0x002fea0003800000 */
[----:B------:R-:W1:Y:S02]  /*e290*/  SYNCS.PHASECHK.TRANS64.TRYWAIT P1, [UR9+0x2a850], R5 ;  /* 0x02a85005ff0075a7 */ /* 0x000e640008020149 */
[----:B-1----:R-:W-:Y:S05]  /*e2a0*/  @!P1 BRA `(.L_x_5252) ;  /* 0x000000d000309947 */ /* 0x002fea0003800000 */
.L_x_5251:
[----:B------:R-:W-:Y:S01]  /*e2b0*/  UIADD3 UR36, UR36, 0x400, URZ ;  /* 0x0000040024247890 */ /* 0x000fe2000fffe03f */
[----:B------:R-:W-:Y:S01]  /*e2c0*/  WARPGROUP.ARRIVE ;  /* 0x00000000000079c5 */ /* 0x000fe20000000000 */
[----:B------:R-:W-:Y:S01]  /*e2d0*/  UMOV UR7, 0x40000040 ;  /* 0x4000004000077882 */ /* 0x000fe20000000000 */
[----:B------:R-:W-:Y:S01]  /*e2e0*/  ULDC.64 UR10, c[0x0][0x9a0] ;  /* 0x00026800000a7ab9 */ /* 0x000fe20000000a00 */
[----:B------:R-:W-:Y:S01]  /*e2f0*/  USHF.R.U32.HI UR36, URZ, 0x4, UR36 ;  /* 0x000000043f247899 */ /* 0x000fe20008011624 */
[----:B01----:R-:W-:Y:S01]  /*e300*/  IMAD.MOV.U32 R5, RZ, RZ, 0x3f800000 ;  /* 0x3f800000ff057424 */ /* 0x003fe200078e00ff */
[----:B------:R-:W-:Y:S02]  /*e310*/  UISETP.NE.U32.AND UP0, UPT, UR10, URZ, UPT ;  /* 0x0000003f0a00728c */ /* 0x000fe4000bf05070 */
[----:B------:R-:W-:Y:S02]  /*e320*/  ULOP3.LUT UR36, UR36, 0x3fff, URZ, 0xc0, !UPT ;  /* 0x00003fff24247892 */ /* 0x000fe4000f8ec03f */
[----:B------:R-:W-:-:S02]  /*e330*/  UISETP.NE.AND.EX UP0, UPT, UR11, URZ, UPT, UP0 ;  /* 0x0000003f0b00728c */ /* 0x000fc4000bf05300 */
[----:B------:R-:W-:-:S04]  /*e340*/  ULOP3.LUT UR8, UR36, 0x10000, URZ, 0xfc, !UPT ;  /* 0x0001000024087892 */ /* 0x000fc8000f8efc3f */
[----:B------:R-:W-:Y:S01]  /*e350*/  UIMAD UR8, UR49, 0x600, UR8 ;  /* 0x00000600310878a4 */ /* 0x000fe2000f8e0208 */
[----:B------:R-:W-:-:S04]  /*e360*/  PLOP3.LUT P1, PT, PT, PT, UP0, 0x80, 0x0 ;  /* 0x000000000000781c */ /* 0x000fc80003f2f008 */
[----:B------:R-:W-:Y:S02]  /*e370*/  @UP0 ULDC.64 UR12, c[0x0][0x9c8] ;  /* 0x00027200000c0ab9 */ /* 0x000fe40000000a00 */
[----:B------:R-:W-:Y:S01]  /*e380*/  UMOV UR6, UR8 ;  /* 0x0000000800067c82 */ /* 0x000fe20008000000 */
[----:B------:R-:W-:-:S09]  /*e390*/  @UP0 UIMAD.WIDE.U32 UR4, UR53, UR12, URZ ;  /* 0x0000000c350402a5 */ /* 0x000fd2000f8e003f */
[----:B------:R-:W-:Y:S01]  /*e3a0*/  QGMMA.64x192x32.F32.E4M3.E4M3 R24, R196, gdesc[UR4], R24, gsb0 ;  /* 0x02e00004c4187df3 */ /* 0x000fe20008000818 */
[----:B------:R-:W-:Y:S01]  /*e3b0*/  UIADD3 UR6, UR8, 0x2, URZ ;  /* 0x0000000208067890 */ /* 0x000fe2000fffe03f */
[----:B------:R-:W-:Y:S01]  /*e3c0*/  UMOV UR7, 0x40000040 ;  /* 0x4000004000077882 */ /* 0x000fe20000000000 */
[----:B------:R-:W-:Y:S02]  /*e3d0*/  WARPGROUP.DEPBAR.LE gsb0, 0x0 ;  /* 0x00008000000079c5 */ /* 0x000fe40000010000 */
[----:B------:R-:W-:-:S15]  /*e3e0*/  WARPGROUP.ARRIVE ;  /* 0x00000000000079c5 */ /* 0x000fde0000000000 */
[----:B------:R-:W-:Y:S01]  /*e3f0*/  QGMMA.64x192x32.F32.E4M3.E4M3 R24, R192, gdesc[UR4], R24, gsb0 ;  /* 0x02e00004c0187df3 */ /* 0x000fe20008000818 */
[----:B------:R-:W-:-:S04]  /*e400*/  @UP0 USHF.R.S32.HI UR6, URZ, 0x1f, UR53 ;  /* 0x0000001f3f060899 */ /* 0x000fc80008011435 */
[----:B------:R-:W-:-:S04]  /*e410*/  @UP0 UIMAD UR6, UR6, UR12, URZ ;  /* 0x0000000c060602a4 */ /* 0x000fc8000f8e023f */
        /* <DEDUP_REMOVED lines=11> */
[----:B------:R-:W-:Y:S01]  /*e4d0*/  UMOV UR7, 0x40000040 ;  /* 0x4000004000077882 */ /* 0x000fe20000000000 */
        /* <DEDUP_REMOVED lines=44> */
.L_x_5253:
[----:B------:R-:W-:Y:S01]  /*e7a0*/  UIADD3 UR4, UR9, 0x2a860, URZ ;  /* 0x0002a86009047890 */ /* 0x000fe2000fffe03f */
[-C--:B------:R-:W-:Y:S01]  /*e7b0*/  FMUL.FTZ R26, R26, R3.reuse ;  /* 0x000000031a1a7220 */ /* 0x080fe20000410000 */
[----:B------:R-:W-:Y:S01]  /*e7c0*/  UIADD3 UR49, UR49, 0x1, URZ ;  /* 0x0000000131317890 */ /* 0x000fe2000fffe03f */
[-C--:B------:R-:W-:Y:S01]  /*e7d0*/  FMUL.FTZ R31, R31, R3.reuse ;  /* 0x000000031f1f7220 */ /* 0x080fe20000410000 */
[----:B------:R-:W-:Y:S01]  /*e7e0*/  UPRMT UR4, UR37, 0x654, UR4 ;  /* 0x0000065425047896 */ /* 0x000fe20008000004 */
[-C--:B------:R-:W-:Y:S01]  /*e7f0*/  FMUL.FTZ R34, R34, R3.reuse ;  /* 0x0000000322227220 */ /* 0x080fe20000410000 */
[----:B------:R-:W-:Y:S01]  /*e800*/  UISETP.NE.AND UP0, UPT, UR49, 0x2, UPT ;  /* 0x000000023100788c */ /* 0x000fe2000bf05270 */
        /* <DEDUP_REMOVED lines=94> */
[----:B------:R-:W-:Y:S01]  /*edf0*/  PLOP3.LUT P0, PT, PT, PT, PT, 0x8, 0x0 ;  /* 0x000000000000781c */ /* 0x000fe20003f0e170 */
[----:B------:R-:W-:Y:S01]  /*ee00*/  FMUL.FTZ R3, R115, R3 ;  /* 0x0000000373037220 */ /* 0x000fe20000410000 */
[----:B------:R-:W-:-:S02]  /*ee10*/  UIADD3 UR51, UR51, 0x1, URZ ;  /* 0x0000000133337890 */ /* 0x000fc4000fffe03f */
[----:B------:R-:W-:Y:S02]  /*ee20*/  USEL UR49, UR49, URZ, UP0 ;  /* 0x0000003f31317287 */ /* 0x000fe40008000000 */
[----:B------:R-:W-:-:S12]  /*ee30*/  ULOP3.LUT UR50, UR50, UR4, URZ, 0x3c, !UPT ;  /* 0x0000000432327292 */ /* 0x000fd8000f8e3c3f */
.L_x_5175:
        /* <DEDUP_REMOVED lines=18> */
[----:B0-----:R-:W-:-:S05]  /*ef60*/  IMAD.SHL.U32 R4, R8, 0x4, RZ ;  /* 0x0000000408047824 */ /* 0x001fca00078e00ff */
[----:B------:R-:W-:Y:S01]  /*ef70*/  LOP3.LUT R4, R4, 0xc, RZ, 0xc0, !PT ;  /* 0x0000000c04047812 */ /* 0x000fe200078ec0ff */
[----:B------:R-:W-:Y:S03]  /*ef80*/  BAR.SYNC.DEFER_BLOCKING 0x1, 0x100 ;  /* 0x0044000000007b1d */ /* 0x000fe60000010000 */
[----:B------:R-:W-:-:S05]  /*ef90*/  IADD3 R4, P0, R4, UR8, RZ ;  /* 0x0000000804047c10 */ /* 0x000fca000ff1e0ff */
[----:B------:R-:W-:-:S05]  /*efa0*/  IMAD.X R5, RZ, RZ, UR9, P0 ;  /* 0x00000009ff057e24 */ /* 0x000fca00080e06ff */
[----:B------:R-:W2:Y:S01]  /*efb0*/  LDG.E.CONSTANT R12, desc[UR56][R4.64] ;  /* 0x00000038040c7981 */ /* 0x000ea2000c1e9900 */
[----:B------:R-:W-:-:S03]  /*efc0*/  LOP3.LUT P0, R6, R8, 0x3, RZ, 0xc0, !PT ;  /* 0x0000000308067812 */ /* 0x000fc6000780c0ff */
[----:B------:R-:W3:Y:S01]  /*efd0*/  LDL R4, [R1+0x10] ;  /* 0x0000100001047983 */ /* 0x000ee20000100800 */
[----:B------:R-:W-:Y:S01]  /*efe0*/  ISETP.EQ.OR P0, PT, R6, 0x3, !P0 ;  /* 0x000000030600780c */ /* 0x000fe20004702670 */
[----:B------:R-:W-:Y:S01]  /*eff0*/  UMOV UR8, UR7 ;  /* 0x0000000700087c82 */ /* 0x000fe20008000000 */
[----:B-1----:R-:W-:Y:S01]  /*f000*/  UMOV UR9, UR4 ;  /* 0x0000000400097c82 */ /* 0x002fe20008000000 */
[----:B------:R-:W-:Y:S01]  /*f010*/  UIMAD.WIDE UR10, UR44, 0x4, UR10 ;  /* 0x000000042c0a78a5 */ /* 0x000fe2000f8e020a */
        /* <DEDUP_REMOVED lines=17> */
[----:B------:R-:W-:Y:S01]  /*f130*/  IMAD.MOV.U32 R26, RZ, RZ, 0x2 ;  /* 0x00000002ff1a7424 */ /* 0x000fe200078e00ff */
        /* <DEDUP_REMOVED lines=79> */
[----:B--2---:R-:W-:Y:S04]  /*f630*/  SHFL.IDX PT, R107, R49, R12, 0x1c1f ;  /* 0x001c1f0c316b7589 */ /* 0x004fe800000e0000 */
[----:B------:R-:W-:Y:S04]  /*f640*/  SHFL.IDX PT, R21, R21, R12, 0x1c1f ;  /* 0x001c1f0c15157589 */ /* 0x000fe800000e0000 */
[----:B------:R-:W-:Y:S01]  /*f650*/  SHFL.IDX PT, R13, R13, R12, 0x1c1f ;  /* 0x001c1f0c0d0d7589 */ /* 0x000fe200000e0000 */
[----:B---3--:R-:W-:-:S03]  /*f660*/  IMAD.WIDE R26, R4, R26, UR8 ;  /* 0x00000008041a7e25 */ /* 0x008fc6000f8e021a */
[----:B------:R-:W-:Y:S01]  /*f670*/  SHFL.IDX PT, R49, R125, R12, 0x1c1f ;  /* 0x001c1f0c7d317589 */ /* 0x000fe200000e0000 */
[----:B------:R-:W-:-:S03]  /*f680*/  LOP3.LUT R3, R26, 0x380, RZ, 0xc0, !PT ;  /* 0x000003801a037812 */ /* 0x000fc600078ec0ff */
[----:B------:R-:W-:Y:S01]  /*f690*/  SHFL.IDX PT, R25, R25, R12, 0x1c1f ;  /* 0x001c1f0c19197589 */ /* 0x000fe200000e0000 */
[C---:B------:R-:W-:Y:S02]  /*f6a0*/  IADD3 R103, P4, R26.reuse, 0x8060, RZ ;  /* 0x000080601a677810 */ /* 0x040fe40007f9e0ff */
[C---:B------:R-:W-:Y:S01]  /*f6b0*/  IADD3 R99, P3, R26.reuse, 0x8040, RZ ;  /* 0x000080401a637810 */ /* 0x040fe20007f7e0ff */
[----:B------:R-:W-:Y:S01]  /*f6c0*/  SHFL.IDX PT, R126, R41, R12, 0x1c1f ;  /* 0x001c1f0c297e7589 */ /* 0x000fe200000e0000 */
[C---:B------:R-:W-:Y:S01]  /*f6d0*/  IADD3 R10, P6, R26.reuse, 0x8020, RZ ;  /* 0x000080201a0a7810 */ /* 0x040fe20007fde0ff */
[--C-:B------:R-:W-:Y:S01]  /*f6e0*/  IMAD.X R31, RZ, RZ, R27.reuse, P4 ;  /* 0x000000ffff1f7224 */ /* 0x100fe200020e061b */
[C---:B------:R-:W-:Y:S01]  /*f6f0*/  IADD3 R91, P5, R26.reuse, 0x8000, RZ ;  /* 0x000080001a5b7810 */ /* 0x040fe20007fbe0ff */
[--C-:B------:R-:W-:Y:S01]  /*f700*/  IMAD.X R135, RZ, RZ, R27.reuse, P3 ;  /* 0x000000ffff877224 */ /* 0x100fe200018e061b */
[----:B------:R-:W-:Y:S01]  /*f710*/  IADD3 R87, P2, R26, 0x4060, RZ ;  /* 0x000040601a577810 */ /* 0x000fe20007f5e0ff */
[--C-:B------:R-:W-:Y:S01]  /*f720*/  IMAD.X R29, RZ, RZ, R27.reuse, P6 ;  /* 0x000000ffff1d7224 */ /* 0x100fe200030e061b */
[----:B------:R-:W-:Y:S01]  /*f730*/  SHF.R.U64 R3, R3, 0x3, RZ ;  /* 0x0000000303037819 */ /* 0x000fe200000012ff */
[--C-:B------:R-:W-:Y:S01]  /*f740*/  IMAD.X R137, RZ, RZ, R27.reuse, P5 ;  /* 0x000000ffff897224 */ /* 0x100fe200028e061b */
[----:B------:R-:W-:Y:S01]  /*f750*/  LOP3.LUT R28, R103, 0x380, RZ, 0xc0, !PT ;  /* 0x00000380671c7812 */ /* 0x000fe200078ec0ff */
[----:B------:R-:W-:Y:S01]  /*f760*/  IMAD.X R15, RZ, RZ, R27, P2 ;  /* 0x000000ffff0f7224 */ /* 0x000fe200010e061b */
[----:B------:R-:W-:Y:S01]  /*f770*/  LOP3.LUT R14, R99, 0x380, RZ, 0xc0, !PT ;  /* 0x00000380630e7812 */ /* 0x000fe200078ec0ff */
[----:B------:R-:W-:Y:S01]  /*f780*/  SHFL.IDX PT, R122, R43, R12, 0x1c1f ;  /* 0x001c1f0c2b7a7589 */ /* 0x000fe200000e0000 */
[----:B------:R-:W-:-:S02]  /*f790*/  LOP3.LUT R8, R10, 0x380, RZ, 0xc0, !PT ;  /* 0x000003800a087812 */ /* 0x000fc400078ec0ff */
[C---:B------:R-:W-:Y:S01]  /*f7a0*/  IADD3 R37, P1, R26.reuse, 0x4040, RZ ;  /* 0x000040401a257810 */ /* 0x040fe20007f3e0ff */
[----:B------:R-:W-:Y:S01]  /*f7b0*/  SHFL.IDX PT, R123, R123, R12, 0x1c1f ;  /* 0x001c1f0c7b7b7589 */ /* 0x000fe200000e0000 */
[C---:B------:R-:W-:Y:S02]  /*f7c0*/  IADD3 R6, P4, R26.reuse, 0x4020, RZ ;  /* 0x000040201a067810 */ /* 0x040fe40007f9e0ff */
[C---:B------:R-:W-:Y:S01]  /*f7d0*/  IADD3 R63, P3, R26.reuse, 0x4000, RZ ;  /* 0x000040001a3f7810 */ /* 0x040fe20007f7e0ff */
[--C-:B------:R-:W-:Y:S01]  /*f7e0*/  IMAD.X R139, RZ, RZ, R27.reuse, P1 ;  /* 0x000000ffff8b7224 */ /* 0x100fe200008e061b */
[C---:B------:R-:W-:Y:S01]  /*f7f0*/  IADD3 R4, P6, R26.reuse, 0x20, RZ ;  /* 0x000000201a047810 */ /* 0x040fe20007fde0ff */
[--C-:B------:R-:W-:Y:S01]  /*f800*/  IMAD.X R11, RZ, RZ, R27.reuse, P4 ;  /* 0x000000ffff0b7224 */ /* 0x100fe200020e061b */
[C---:B------:R-:W-:Y:S01]  /*f810*/  IADD3 R61, P5, R26.reuse, 0x60, RZ ;  /* 0x000000601a3d7810 */ /* 0x040fe20007fbe0ff */
[--C-:B------:R-:W-:Y:S01]  /*f820*/  IMAD.X R141, RZ, RZ, R27.reuse, P3 ;  /* 0x000000ffff8d7224 */ /* 0x100fe200018e061b */
[----:B------:R-:W-:Y:S01]  /*f830*/  IADD3 R94, P2, R26, 0x40, RZ ;  /* 0x000000401a5e7810 */ /* 0x000fe20007f5e0ff */
[--C-:B------:R-:W-:Y:S01]  /*f840*/  IMAD.X R9, RZ, RZ, R27.reuse, P6 ;  /* 0x000000ffff097224 */ /* 0x100fe200030e061b */
[----:B------:R-:W-:Y:S01]  /*f850*/  LOP3.LUT R26, R3, R26, RZ, 0x3c, !PT ;  /* 0x0000001a031a7212 */ /* 0x000fe200078e3cff */
[--C-:B------:R-:W-:Y:S01]  /*f860*/  IMAD.X R7, RZ, RZ, R27.reuse, P5 ;  /* 0x000000ffff077224 */ /* 0x100fe200028e061b */
[----:B------:R-:W-:Y:S01]  /*f870*/  SHF.R.U64 R28, R28, 0x3, RZ ;  /* 0x000000031c1c7819 */ /* 0x000fe200000012ff */
[----:B------:R-:W-:Y:S01]  /*f880*/  IMAD.X R5, RZ, RZ, R27, P2 ;  /* 0x000000ffff057224 */ /* 0x000fe200010e061b */
[----:B------:R-:W-:Y:S01]  /*f890*/  SHF.R.U64 R14, R14, 0x3, RZ ;  /* 0x000000030e0e7819 */ /* 0x000fe200000012ff */
[----:B------:R-:W-:Y:S01]  /*f8a0*/  SHFL.IDX PT, R43, R83, R12, 0x1c1f ;  /* 0x001c1f0c532b7589 */ /* 0x000fe200000e0000 */
[----:B------:R-:W-:-:S02]  /*f8b0*/  SHF.R.U64 R3, R8, 0x3, RZ ;  /* 0x0000000308037819 */ /* 0x000fc400000012ff */
[----:B------:R-:W-:Y:S01]  /*f8c0*/  LOP3.LUT R30, R28, R103, RZ, 0x3c, !PT ;  /* 0x000000671c1e7212 */ /* 0x000fe200078e3cff */
[----:B------:R-:W-:Y:S01]  /*f8d0*/  SHFL.IDX PT, R41, R133, R12, 0x1c1f ;  /* 0x001c1f0c85297589 */ /* 0x000fe200000e0000 */
[----:B------:R-:W-:Y:S02]  /*f8e0*/  LOP3.LUT R134, R14, R99, RZ, 0x3c, !PT ;  /* 0x000000630e867212 */ /* 0x000fe400078e3cff */
[----:B------:R-:W-:Y:S01]  /*f8f0*/  LOP3.LUT R8, R37, 0x380, RZ, 0xc0, !PT ;  /* 0x0000038025087812 */ /* 0x000fe200078ec0ff */
[----:B------:R-:W-:Y:S01]  /*f900*/  SHFL.IDX PT, R99, R77, R12, 0x1c1f ;  /* 0x001c1f0c4d637589 */ /* 0x000fe200000e0000 */
[----:B------:R-:W-:Y:S02]  /*f910*/  LOP3.LUT R28, R3, R10, RZ, 0x3c, !PT ;  /* 0x0000000a031c7212 */ /* 0x000fe400078e3cff */
[----:B------:R-:W-:Y:S01]  /*f920*/  LOP3.LUT R14, R91, 0x380, RZ, 0xc0, !PT ;  /* 0x000003805b0e7812 */ /* 0x000fe200078ec0ff */
[----:B------:R-:W-:Y:S01]  /*f930*/  SHFL.IDX PT, R77, R47, R12, 0x1c1f ;  /* 0x001c1f0c2f4d7589 */ /* 0x000fe200000e0000 */
[----:B------:R-:W-:-:S02]  /*f940*/  LOP3.LUT R10, R87, 0x380, RZ, 0xc0, !PT ;  /* 0x00000380570a7812 */ /* 0x000fc400078ec0ff */
[----:B------:R-:W-:Y:S01]  /*f950*/  LOP3.LUT R3, R6, 0x380, RZ, 0xc0, !PT ;  /* 0x0000038006037812 */ /* 0x000fe200078ec0ff */
[----:B------:R-:W-:Y:S01]  /*f960*/  SHFL.IDX PT, R103, R53, R12, 0x1c1f ;  /* 0x001c1f0c35677589 */ /* 0x000fe200000e0000 */
[----:B------:R-:W-:Y:S02]  /*f970*/  SHF.R.U64 R8, R8, 0x3, RZ ;  /* 0x0000000308087819 */ /* 0x000fe400000012ff */
[----:B------:R-:W-:Y:S01]  /*f980*/  SHF.R.U64 R14, R14, 0x3, RZ ;  /* 0x000000030e0e7819 */ /* 0x000fe200000012ff */
[----:B------:R-:W-:Y:S01]  /*f990*/  SHFL.IDX PT, R130, R35, R12, 0x1c1f ;  /* 0x001c1f0c23827589 */ /* 0x000fe200000e0000 */
[----:B------:R-:W-:Y:S02]  /*f9a0*/  SHF.R.U64 R10, R10, 0x3, RZ ;  /* 0x000000030a0a7819 */ /* 0x000fe400000012ff */
[----:B------:R-:W-:Y:S01]  /*f9b0*/  SHF.R.U64 R3, R3, 0x3, RZ ;  /* 0x0000000303037819 */ /* 0x000fe200000012ff */
[----:B------:R-:W-:Y:S01]  /*f9c0*/  SHFL.IDX PT, R124, R101, R12, 0x1c1f ;  /* 0x001c1f0c657c7589 */ /* 0x000fe200000e0000 */
[----:B------:R-:W-:-:S02]  /*f9d0*/  LOP3.LUT R138, R8, R37, RZ, 0x3c, !PT ;  /* 0x00000025088a7212 */ /* 0x000fc400078e3cff */
[----:B------:R-:W-:Y:S01]  /*f9e0*/  LOP3.LUT R136, R14, R91, RZ, 0x3c, !PT ;  /* 0x0000005b0e887212 */ /* 0x000fe200078e3cff */
[----:B------:R-:W-:Y:S01]  /*f9f0*/  SHFL.IDX PT, R132, R109, R12, 0x1c1f ;  /* 0x001c1f0c6d847589 */ /* 0x000fe200000e0000 */
[----:B------:R-:W-:Y:S02]  /*fa00*/  LOP3.LUT R8, R63, 0x380, RZ, 0xc0, !PT ;  /* 0x000003803f087812 */ /* 0x000fe400078ec0ff */
[----:B------:R-:W-:Y:S01]  /*fa10*/  LOP3.LUT R14, R10, R87, RZ, 0x3c, !PT ;  /* 0x000000570a0e7212 */ /* 0x000fe200078e3cff */
[----:B------:R-:W-:Y:S01]  /*fa20*/  SHFL.IDX PT, R91, R69, R12, 0x1c1f ;  /* 0x001c1f0c455b7589 */ /* 0x000fe200000e0000 */
[----:B------:R-:W-:Y:S02]  /*fa30*/  LOP3.LUT R10, R3, R6, RZ, 0x3c, !PT ;  /* 0x00000006030a7212 */ /* 0x000fe400078e3cff */
[----:B------:R-:W-:Y:S01]  /*fa40*/  LOP3.LUT R6, R61, 0x380, RZ, 0xc0, !PT ;  /* 0x000003803d067812 */ /* 0x000fe200078ec0ff */
[----:B------:R-:W-:Y:S01]  /*fa50*/  SHFL.IDX PT, R87, R65, R12, 0x1c1f ;  /* 0x001c1f0c41577589 */ /* 0x000fe200000e0000 */
[----:B------:R-:W-:-:S02]  /*fa60*/  SHF.R.U64 R8, R8, 0x3, RZ ;  /* 0x0000000308087819 */ /* 0x000fc400000012ff */
[----:B------:R-:W-:Y:S01]  /*fa70*/  LOP3.LUT R3, R4, 0x380, RZ, 0xc0, !PT ;  /* 0x0000038004037812 */ /* 0x000fe200078ec0ff */
[----:B------:R-:W-:Y:S01]  /*fa80*/  SHFL.IDX PT, R65, R39, R12, 0x1c1f ;  /* 0x001c1f0c27417589 */ /* 0x000fe200000e0000 */
[----:B------:R-:W-:Y:S02]  /*fa90*/  SHF.R.U64 R6, R6, 0x3, RZ ;  /* 0x0000000306067819 */ /* 0x000fe400000012ff */
[----:B------:R-:W-:Y:S01]  /*faa0*/  LOP3.LUT R37, R94, 0x380, RZ, 0xc0, !PT ;  /* 0x000003805e257812 */ /* 0x000fe200078ec0ff */
[----:B------:R-:W-:Y:S01]  /*fab0*/  SHFL.IDX PT, R131, R131, R12, 0x1c1f ;  /* 0x001c1f0c83837589 */ /* 0x000fe200000e0000 */
[----:B------:R-:W-:Y:S02]  /*fac0*/  LOP3.LUT R140, R8, R63, RZ, 0x3c, !PT ;  /* 0x0000003f088c7212 */ /* 0x000fe400078e3cff */
[----:B------:R-:W-:Y:S01]  /*fad0*/  SHF.R.U64 R3, R3, 0x3, RZ ;  /* 0x0000000303037819 */ /* 0x000fe200000012ff */
[----:B------:R-:W-:Y:S01]  /*fae0*/  SHFL.IDX PT, R63, R81, R12, 0x1c1f ;  /* 0x001c1f0c513f7589 */ /* 0x000fe200000e0000 */
[----:B------:R-:W-:-:S02]  /*faf0*/  LOP3.LUT R6, R6, R61, RZ, 0x3c, !PT ;  /* 0x0000003d06067212 */ /* 0x000fc400078e3cff */
[----:B------:R-:W-:Y:S01]  /*fb00*/  SHF.R.U64 R37, R37, 0x3, RZ ;  /* 0x0000000325257819 */ /* 0x000fe200000012ff */
[----:B------:R0:W-:Y:S01]  /*fb10*/  SHFL.IDX PT, R81, R55, R12, 0x1c1f ;  /* 0x001c1f0c37517589 */ /* 0x0001e200000e0000 */
[----:B------:R-:W-:Y:S02]  /*fb20*/  LOP3.LUT R8, R3, R4, RZ, 0x3c, !PT ;  /* 0x0000000403087212 */ /* 0x000fe400078e3cff */
[----:B------:R-:W-:Y:S01]  /*fb30*/  MOV R136, R136 ;  /* 0x0000008800887202 */ /* 0x000fe20000000f00 */
[----:B------:R-:W-:Y:S01]  /*fb40*/  SHFL.IDX PT, R119, R45, R12, 0x1c1f ;  /* 0x001c1f0c2d777589 */ /* 0x000fe200000e0000 */
[----:B------:R-:W-:Y:S02]  /*fb50*/  MOV R140, R140 ;  /* 0x0000008c008c7202 */ /* 0x000fe40000000f00 */
[----:B------:R-:W-:Y:S01]  /*fb60*/  LOP3.LUT R4, R37, R94, RZ, 0x3c, !PT ;  /* 0x0000005e25047212 */ /* 0x000fe200078e3cff */
[----:B------:R-:W-:Y:S01]  /*fb70*/  SHFL.IDX PT, R127, R127, R12, 0x1c1f ;  /* 0x001c1f0c7f7f7589 */ /* 0x000fe200000e0000 */
[----:B------:R-:W-:-:S02]  /*fb80*/  MOV R137, R14 ;  /* 0x0000000e00897202 */ /* 0x000fc40000000f00 */
[----:B0-----:R-:W-:Y:S01]  /*fb90*/  LOP3.LUT R55, R12, 0x2, RZ, 0x3c, !PT ;  /* 0x000000020c377812 */ /* 0x001fe200078e3cff */
[----:B------:R-:W-:Y:S01]  /*fba0*/  SHFL.IDX PT, R14, R117, R12, 0x1c1f ;  /* 0x001c1f0c750e7589 */ /* 0x000fe200000e0000 */
[----:B------:R-:W-:Y:S02]  /*fbb0*/  MOV R141, R6 ;  /* 0x00000006008d7202 */ /* 0x000fe40000000f00 */
[----:B------:R-:W-:Y:S01]  /*fbc0*/  MOV R37, R26 ;  /* 0x0000001a00257202 */ /* 0x000fe20000000f00 */
[----:B------:R-:W0:Y:S01]  /*fbd0*/  SHFL.IDX PT, R20, R20, R55, 0x1c1f ;  /* 0x001c1f3714147589 */ /* 0x000e2200000e0000 */
[----:B------:R-:W-:Y:S02]  /*fbe0*/  MOV R3, R30 ;  /* 0x0000001e00037202 */ /* 0x000fe40000000f00 */
[----:B------:R-:W-:Y:S01]  /*fbf0*/  MOV R134, R134 ;  /* 0x0000008600867202 */ /* 0x000fe20000000f00 */
[----:B------:R-:W1:Y:S01]  /*fc00*/  SHFL.IDX PT, R24, R24, R55, 0x1c1f ;  /* 0x001c1f3718187589 */ /* 0x000e6200000e0000 */
[----:B------:R-:W-:-:S02]  /*fc10*/  MOV R135, R28 ;  /* 0x0000001c00877202 */ /* 0x000fc40000000f00 */
[----:B------:R-:W-:Y:S01]  /*fc20*/  MOV R142, R4 ;  /* 0x00000004008e7202 */ /* 0x000fe20000000f00 */
[----:B------:R-:W-:Y:S01]  /*fc30*/  SHFL.IDX PT, R69, R48, R55, 0x1c1f ;  /* 0x001c1f3730457589 */ /* 0x000fe200000e0000 */
[----:B------:R-:W-:Y:S02]  /*fc40*/  MOV R138, R138 ;  /* 0x0000008a008a7202 */ /* 0x000fe40000000f00 */
[----:B------:R-:W-:Y:S01]  /*fc50*/  MOV R139, R10 ;  /* 0x0000000a008b7202 */ /* 0x000fe20000000f00 */
[----:B------:R-:W-:Y:S01]  /*fc60*/  SHFL.IDX PT, R146, R72, R55, 0x1c1f ;  /* 0x001c1f3748927589 */ /* 0x000fe200000e0000 */
[----:B------:R-:W-:-:S03]  /*fc70*/  MOV R61, R8 ;  /* 0x00000008003d7202 */ /* 0x000fc60000000f00 */
[----:B------:R-:W-:Y:S04]  /*fc80*/  SHFL.IDX PT, R6, R105, R12, 0x1c1f ;  /* 0x001c1f0c69067589 */ /* 0x000fe800000e0000 */
[----:B------:R-:W-:Y:S04]  /*fc90*/  SHFL.IDX PT, R15, R121, R12, 0x1c1f ;  /* 0x001c1f0c790f7589 */ /* 0x000fe800000e0000 */
[----:B------:R-:W2:Y:S01]  /*fca0*/  SHFL.IDX PT, R154, R32, R55, 0x1c1f ;  /* 0x001c1f37209a7589 */ /* 0x000ea200000e0000 */
[----:B0-----:R-:W-:Y:S02]  /*fcb0*/  SEL R9, R21, R20, P0 ;  /* 0x0000001415097207 */ /* 0x001fe40000000000 */
[----:B------:R-:W-:Y:S01]  /*fcc0*/  SEL R11, R20, R21, P0 ;  /* 0x00000015140b7207 */ /* 0x000fe20000000000 */
[----:B------:R-:W-:Y:S01]  /*fcd0*/  SHFL.IDX PT, R125, R104, R55, 0x1c1f ;  /* 0x001c1f37687d7589 */ /* 0x000fe200000e0000 */
[----:B-1----:R-:W-:-:S02]  /*fce0*/  SEL R8, R13, R24, P0 ;  /* 0x000000180d087207 */ /* 0x002fc40000000000 */
[----:B------:R-:W-:Y:S01]  /*fcf0*/  SEL R10, R24, R13, P0 ;  /* 0x0000000d180a7207 */ /* 0x000fe20000000000 */
[----:B------:R-:W0:Y:S04]  /*fd00*/  SHFL.IDX PT, R48, R120, R55, 0x1c1f ;  /* 0x001c1f3778307589 */ /* 0x000e2800000e0000 */
[----:B------:R-:W-:Y:S04]  /*fd10*/  SHFL.IDX PT, R115, R115, R55, 0x1c1f ;  /* 0x001c1f3773737589 */ /* 0x000fe800000e0000 */
[----:B------:R-:W-:Y:S04]  /*fd20*/  SHFL.IDX PT, R72, R50, R55, 0x1c1f ;  /* 0x001c1f3732487589 */ /* 0x000fe800000e0000 */
[----:B------:R-:W-:Y:S04]  /*fd30*/  SHFL.IDX PT, R26, R33, R12, 0x1c1f ;  /* 0x001c1f0c211a7589 */ /* 0x000fe800000e0000 */
[----:B------:R-:W-:Y:S01]  /*fd40*/  SHFL.IDX PT, R94, R73, R12, 0x1c1f ;  /* 0x001c1f0c495e7589 */ /* 0x000fe200000e0000 */
[----:B--2---:R-:W-:-:S02]  /*fd50*/  SEL R20, R25, R154, P0 ;  /* 0x0000009a19147207 */ /* 0x004fc40000000000 */
[----:B------:R-:W-:Y:S01]  /*fd60*/  SEL R24, R154, R25, P0 ;  /* 0x000000199a187207 */ /* 0x000fe20000000000 */
[----:B------:R-:W-:Y:S04]  /*fd70*/  SHFL.IDX PT, R105, R79, R12, 0x1c1f ;  /* 0x001c1f0c4f697589 */ /* 0x000fe800000e0000 */
[----:B------:R-:W1:Y:S01]  /*fd80*/  SHFL.IDX PT, R27, R36, R55, 0x1c1f ;  /* 0x001c1f37241b7589 */ /* 0x000e6200000e0000 */
[----:B0-----:R-:W-:Y:S02]  /*fd90*/  SEL R13, R15, R48, P0 ;  /* 0x000000300f0d7207 */ /* 0x001fe40000000000 */
[----:B------:R-:W-:Y:S01]  /*fda0*/  SEL R15, R48, R15, P0 ;  /* 0x0000000f300f7207 */ /* 0x000fe20000000000 */
[----:B------:R-:W-:Y:S04]  /*fdb0*/  SHFL.IDX PT, R152, R52, R55, 0x1c1f ;  /* 0x001c1f3734987589 */ /* 0x000fe800000e0000 */
[----:B------:R-:W-:Y:S04]  /*fdc0*/  SHFL.IDX PT, R150, R64, R55, 0x1c1f ;  /* 0x001c1f3740967589 */ /* 0x000fe800000e0000 */
[----:B------:R-:W-:Y:S04]  /*fdd0*/  SHFL.IDX PT, R104, R82, R55, 0x1c1f ;  /* 0x001c1f3752687589 */ /* 0x000fe800000e0000 */
[----:B------:R-:W-:Y:S04]  /*fde0*/  SHFL.IDX PT, R73, R51, R12, 0x1c1f ;  /* 0x001c1f0c33497589 */ /* 0x000fe800000e0000 */
[----:B------:R-:W-:Y:S04]  /*fdf0*/  SHFL.IDX PT, R60, R60, R55, 0x1c1f ;  /* 0x001c1f373c3c7589 */ /* 0x000fe800000e0000 */
[----:B------:R-:W0:Y:S01]  /*fe00*/  SHFL.IDX PT, R148, R68, R55, 0x1c1f ;  /* 0x001c1f3744947589 */ /* 0x000e2200000e0000 */
[----:B-1----:R-:W-:-:S02]  /*fe10*/  SEL R21, R26, R27, P0 ;  /* 0x0000001b1a157207 */ /* 0x002fc40000000000 */
[----:B------:R-:W-:Y:S01]  /*fe20*/  SEL R25, R27, R26, P0 ;  /* 0x0000001a1b197207 */ /* 0x000fe20000000000 */
[----:B------:R-:W-:Y:S04]  /*fe30*/  SHFL.IDX PT, R47, R108, R55, 0x1c1f ;  /* 0x001c1f376c2f7589 */ /* 0x000fe800000e0000 */
[----:B------:R-:W1:Y:S04]  /*fe40*/  SHFL.IDX PT, R52, R38, R55, 0x1c1f ;  /* 0x001c1f3726347589 */ /* 0x000e6800000e0000 */
[----:B------:R-:W2:Y:S04]  /*fe50*/  SHFL.IDX PT, R64, R34, R55, 0x1c1f ;  /* 0x001c1f3722407589 */ /* 0x000ea800000e0000 */
[----:B------:R-:W-:Y:S04]  /*fe60*/  SHFL.IDX PT, R31, R89, R12, 0x1c1f ;  /* 0x001c1f0c591f7589 */ /* 0x000fe800000e0000 */
[----:B------:R-:W-:Y:S04]  /*fe70*/  SHFL.IDX PT, R30, R93, R12, 0x1c1f ;  /* 0x001c1f0c5d1e7589 */ /* 0x000fe800000e0000 */
[----:B------:R-:W3:Y:S01]  /*fe80*/  SHFL.IDX PT, R51, R40, R55, 0x1c1f ;  /* 0x001c1f3728337589 */ /* 0x000ee200000e0000 */
[----:B0-----:R-:W-:-:S03]  /*fe90*/  SEL R83, R87, R148, P0 ;  /* 0x0000009457537207 */ /* 0x001fc60000000000 */
[----:B------:R-:W-:Y:S04]  /*fea0*/  SHFL.IDX PT, R36, R92, R55, 0x1c1f ;  /* 0x001c1f375c247589 */ /* 0x000fe800000e0000 */
[----:B------:R-:W0:Y:S01]  /*feb0*/  SHFL.IDX PT, R68, R42, R55, 0x1c1f ;  /* 0x001c1f372a447589 */ /* 0x000e2200000e0000 */
[----:B-1----:R-:W-:Y:S02]  /*fec0*/  SEL R27, R49, R52, P0 ;  /* 0x00000034311b7207 */ /* 0x002fe40000000000 */
[----:B------:R-:W-:Y:S01]  /*fed0*/  SEL R49, R52, R49, P0 ;  /* 0x0000003134317207 */ /* 0x000fe20000000000 */
[----:B------:R-:W-:Y:S01]  /*fee0*/  SHFL.IDX PT, R108, R86, R55, 0x1c1f ;  /* 0x001c1f37566c7589 */ /* 0x000fe200000e0000 */
[----:B--2---:R-:W-:Y:S02]  /*fef0*/  SEL R26, R123, R64, P0 ;  /* 0x000000407b1a7207 */ /* 0x004fe40000000000 */
[----:B------:R-:W-:Y:S01]  /*ff00*/  SEL R48, R64, R123, P0 ;  /* 0x0000007b40307207 */ /* 0x000fe20000000000 */
[----:B------:R1:W-:Y:S01]  /*ff10*/  SHFL.IDX PT, R33, R85, R12, 0x1c1f ;  /* 0x001c1f0c55217589 */ /* 0x0003e200000e0000 */
[----:B------:R-:W-:-:S03]  /*ff20*/  SEL R123, R6, R47, P0 ;  /* 0x0000002f067b7207 */ /* 0x000fc60000000000 */
[----:B------:R2:W-:Y:S04]  /*ff30*/  SHFL.IDX PT, R89, R67, R12, 0x1c1f ;  /* 0x001c1f0c43597589 */ /* 0x0005e800000e0000 */
[----:B------:R-:W-:Y:S01]  /*ff40*/  SHFL.IDX PT, R93, R76, R55, 0x1c1f ;  /* 0x001c1f374c5d7589 */ /* 0x000fe200000e0000 */
[----:B---3--:R-:W-:Y:S02]  /*ff50*/  SEL R50, R130, R51, P0 ;  /* 0x0000003382327207 */ /* 0x008fe40000000000 */
[----:B-1----:R-:W-:Y:S01]  /*ff60*/  SEL R85, R148, R87, P0 ;  /* 0x0000005794557207 */ /* 0x002fe20000000000 */
[----:B------:R-:W-:Y:S01]  /*ff70*/  SHFL.IDX PT, R40, R88, R55, 0x1c1f ;  /* 0x001c1f3758287589 */ /* 0x000fe200000e0000 */
[----:B------:R-:W-:Y:S02]  /*ff80*/  SEL R52, R51, R130, P0 ;  /* 0x0000008233347207 */ /* 0x000fe40000000000 */
[----:B--2---:R-:W-:Y:S01]  /*ff90*/  SEL R67, R119, R152, P0 ;  /* 0x0000009877437207 */ /* 0x004fe20000000000 */
[----:B------:R-:W1:Y:S01]  /*ffa0*/  SHFL.IDX PT, R133, R112, R55, 0x1c1f ;  /* 0x001c1f3770857589 */ /* 0x000e6200000e0000 */
[----:B0-----:R-:W-:-:S02]  /*ffb0*/  SEL R64, R68, R65, P0 ;  /* 0x0000004144407207 */ /* 0x001fc40000000000 */
[----:B------:R-:W-:Y:S01]  /*ffc0*/  SEL R109, R36, R31, P0 ;  /* 0x0000001f246d7207 */ /* 0x000fe20000000000 */
[----:B------:R0:W2:Y:S04]  /*ffd0*/  SHFL.IDX PT, R92, R70, R55, 0x1c1f ;  /* 0x001c1f37465c7589 */ /* 0x0000a800000e0000 */
[----:B------:R-:W-:Y:S04]  /*ffe0*/  SHFL.IDX PT, R42, R95, R55, 0x1c1f ;  /* 0x001c1f375f2a7589 */ /* 0x000fe800000e0000 */
[----:B------:R-:W3:Y:S01]  /*fff0*/  SHFL.IDX PT, R53, R44, R55, 0x1c1f ;  /* 0x001c1f372c357589 */ /* 0x000ee200000e0000 */
[----:B0-----:R-:W-:-:S03]  /*10000*/  SEL R70, R77, R72, P0 ;  /* 0x000000484d467207 */ /* 0x001fc60000000000 */
[----:B------:R0:W-:Y:S01]  /*10010*/  SHFL.IDX PT, R76, R54, R55, 0x1c1f ;  /* 0x001c1f37364c7589 */ /* 0x0001e200000e0000 */
[----:B------:R-:W-:Y:S02]  /*10020*/  SEL R72, R72, R77, P0 ;  /* 0x0000004d48487207 */ /* 0x000fe40000000000 */
[----:B------:R-:W-:Y:S01]  /*10030*/  SEL R77, R60, R103, P0 ;  /* 0x000000673c4d7207 */ /* 0x000fe20000000000 */
[----:B------:R4:W-:Y:S04]  /*10040*/  SHFL.IDX PT, R112, R90, R55, 0x1c1f ;  /* 0x001c1f375a707589 */ /* 0x0009e800000e0000 */
[----:B------:R-:W3:Y:S01]  /*10050*/  SHFL.IDX PT, R46, R46, R55, 0x1c1f ;  /* 0x001c1f372e2e7589 */ /* 0x000ee200000e0000 */
[----:B-1----:R-:W-:Y:S02]  /*10060*/  SEL R130, R132, R133, P0 ;  /* 0x0000008584827207 */ /* 0x002fe40000000000 */
[----:B0-----:R-:W-:Y:S01]  /*10070*/  SEL R54, R65, R68, P0 ;  /* 0x0000004441367207 */ /* 0x001fe20000000000 */
[----:B------:R-:W-:Y:S01]  /*10080*/  SHFL.IDX PT, R29, R97, R12, 0x1c1f ;  /* 0x001c1f0c611d7589 */ /* 0x000fe200000e0000 */
[----:B------:R-:W-:-:S02]  /*10090*/  SEL R68, R69, R122, P0 ;  /* 0x0000007a45447207 */ /* 0x000fc40000000000 */
[----:B--2---:R-:W-:Y:S01]  /*100a0*/  SEL R87, R89, R92, P0 ;  /* 0x0000005c59577207 */ /* 0x004fe20000000000 */
[----:B------:R0:W-:Y:S01]  /*100b0*/  SHFL.IDX PT, R4, R113, R12, 0x1c1f ;  /* 0x001c1f0c71047589 */ /* 0x0001e200000e0000 */
[----:B------:R-:W-:Y:S02]  /*100c0*/  SEL R89, R92, R89, P0 ;  /* 0x000000595c597207 */ /* 0x000fe40000000000 */
[----:B----4-:R-:W-:Y:S01]  /*100d0*/  SEL R90, R91, R146, P0 ;  /* 0x000000925b5a7207 */ /* 0x010fe20000000000 */
[----:B------:R-:W-:Y:S01]  /*100e0*/  SHFL.IDX PT, R129, R129, R12, 0x1c1f ;  /* 0x001c1f0c81817589 */ /* 0x000fe200000e0000 */
[----:B---3--:R-:W-:Y:S02]  /*100f0*/  SEL R51, R126, R53, P0 ;  /* 0x000000357e337207 */ /* 0x008fe40000000000 */
        /* <DEDUP_REMOVED lines=10> */
[----:B------:R-:W-:Y:S04]  /*101a0*/  SHFL.IDX PT, R32, R100, R55, 0x1c1f ;  /* 0x001c1f3764207589 */ /* 0x000fe800000e0000 */
[----:B------:R-:W0:Y:S04]  /*101b0*/  SHFL.IDX PT, R117, R96, R55, 0x1c1f ;  /* 0x001c1f3760757589 */ /* 0x000e2800000e0000 */
[----:B------:R0:W-:Y:S04]  /*101c0*/  SHFL.IDX PT, R45, R116, R55, 0x1c1f ;  /* 0x001c1f37742d7589 */ /* 0x0001e800000e0000 */
[----:B------:R-:W1:Y:S04]  /*101d0*/  SHFL.IDX PT, R118, R118, R55, 0x1c1f ;  /* 0x001c1f3776767589 */ /* 0x000e6800000e0000 */
[----:B------:R-:W2:Y:S04]  /*101e0*/  SHFL.IDX PT, R58, R58, R55, 0x1c1f ;  /* 0x001c1f373a3a7589 */ /* 0x000ea800000e0000 */
[----:B------:R3:W4:Y:S04]  /*101f0*/  SHFL.IDX PT, R88, R66, R55, 0x1c1f ;  /* 0x001c1f3742587589 */ /* 0x00072800000e0000 */
[----:B------:R-:W-:Y:S04]  /*10200*/  SHFL.IDX PT, R59, R59, R12, 0x1c1f ;  /* 0x001c1f0c3b3b7589 */ /* 0x000fe800000e0000 */
[----:B------:R1:W-:Y:S01]  /*10210*/  SHFL.IDX PT, R97, R75, R12, 0x1c1f ;  /* 0x001c1f0c4b617589 */ /* 0x0003e200000e0000 */
[----:B0-----:R-:W-:-:S02]  /*10220*/  SEL R116, R117, R30, P0 ;  /* 0x0000001e75747207 */ /* 0x001fc40000000000 */
[----:B---3--:R-:W-:Y:S01]  /*10230*/  SEL R66, R122, R69, P0 ;  /* 0x000000457a427207 */ /* 0x008fe20000000000 */
[----:B------:R0:W-:Y:S01]  /*10240*/  SHFL.IDX PT, R28, R111, R12, 0x1c1f ;  /* 0x001c1f0c6f1c7589 */ /* 0x0001e200000e0000 */
[----:B------:R-:W-:Y:S02]  /*10250*/  SEL R122, R124, R125, P0 ;  /* 0x0000007d7c7a7207 */ /* 0x000fe40000000000 */
[----:B------:R-:W-:Y:S01]  /*10260*/  SEL R124, R125, R124, P0 ;  /* 0x0000007c7d7c7207 */ /* 0x000fe20000000000 */
[----:B------:R-:W3:Y:S01]  /*10270*/  SHFL.IDX PT, R62, R62, R55, 0x1c1f ;  /* 0x001c1f373e3e7589 */ /* 0x000ee200000e0000 */
[----:B-1----:R-:W-:Y:S02]  /*10280*/  SEL R5, R151, R118, P0 ;  /* 0x0000007697057207 */ /* 0x002fe40000000000 */
[----:B------:R-:W-:Y:S01]  /*10290*/  SEL R75, R103, R60, P0 ;  /* 0x0000003c674b7207 */ /* 0x000fe20000000000 */
[----:B------:R2:W1:Y:S01]  /*102a0*/  SHFL.IDX PT, R100, R78, R55, 0x1c1f ;  /* 0x001c1f374e647589 */ /* 0x00046200000e0000 */
[----:B------:R-:W-:-:S02]  /*102b0*/  SEL R103, R43, R108, P0 ;  /* 0x0000006c2b677207 */ /* 0x000fc40000000000 */
[----:B0-----:R-:W-:Y:S01]  /*102c0*/  SEL R111, R41, R42, P0 ;  /* 0x0000002a296f7207 */ /* 0x001fe20000000000 */
[----:B------:R-:W0:Y:S01]  /*102d0*/  SHFL.IDX PT, R120, R98, R55, 0x1c1f ;  /* 0x001c1f3762787589 */ /* 0x000e2200000e0000 */
[----:B------:R-:W-:Y:S02]  /*102e0*/  F2FP.BF16.F32.PACK_AB R42, R11, R10 ;  /* 0x0000000a0b2a723e */ /* 0x000fe400000010ff */
[----:B------:R-:W-:Y:S01]  /*102f0*/  SEL R7, R118, R151, P0 ;  /* 0x0000009776077207 */ /* 0x000fe20000000000 */
[----:B------:R3:W0:Y:S01]  /*10300*/  SHFL.IDX PT, R143, R114, R55, 0x1c1f ;  /* 0x001c1f37728f7589 */ /* 0x00062200000e0000 */
[----:B------:R-:W-:Y:S02]  /*10310*/  SEL R69, R152, R119, P0 ;  /* 0x0000007798457207 */ /* 0x000fe40000000000 */
[----:B--2---:R-:W-:Y:S01]  /*10320*/  SEL R78, R81, R58, P0 ;  /* 0x0000003a514e7207 */ /* 0x004fe20000000000 */
[----:B------:R-:W2:Y:S01]  /*10330*/  SHFL.IDX PT, R57, R57, R12, 0x1c1f ;  /* 0x001c1f0c39397589 */ /* 0x000ea200000e0000 */
[----:B----4-:R-:W-:-:S02]  /*10340*/  SEL R86, R129, R88, P0 ;  /* 0x0000005881567207 */ /* 0x010fc40000000000 */
[----:B------:R-:W-:Y:S01]  /*10350*/  SEL R125, R47, R6, P0 ;  /* 0x000000062f7d7207 */ /* 0x000fe20000000000 */
[----:B------:R4:W-:Y:S01]  /*10360*/  SHFL.IDX PT, R101, R71, R12, 0x1c1f ;  /* 0x001c1f0c47657589 */ /* 0x0009e200000e0000 */
[----:B------:R-:W-:Y:S02]  /*10370*/  SEL R133, R45, R4, P0 ;  /* 0x000000042d857207 */ /* 0x000fe40000000000 */
[----:B---3--:R-:W-:Y:S01]  /*10380*/  SEL R114, R30, R117, P0 ;  /* 0x000000751e727207 */ /* 0x008fe20000000000 */
[----:B------:R-:W-:Y:S01]  /*10390*/  SHFL.IDX PT, R35, R149, R12, 0x1c1f ;  /* 0x001c1f0c95237589 */ /* 0x000fe200000e0000 */
[----:B------:R-:W-:Y:S02]  /*103a0*/  SEL R79, R59, R62, P0 ;  /* 0x0000003e3b4f7207 */ /* 0x000fe40000000000 */
[----:B------:R-:W-:Y:S01]  /*103b0*/  SEL R88, R88, R129, P0 ;  /* 0x0000008158587207 */ /* 0x000fe20000000000 */
[----:B------:R3:W2:Y:S01]  /*103c0*/  SHFL.IDX PT, R96, R74, R55, 0x1c1f ;  /* 0x001c1f374a607589 */ /* 0x0006a200000e0000 */
[----:B-1----:R-:W-:-:S02]  /*103d0*/  SEL R95, R97, R100, P0 ;  /* 0x00000064615f7207 */ /* 0x002fc40000000000 */
[----:B----4-:R-:W-:Y:S01]  /*103e0*/  SEL R71, R73, R76, P0 ;  /* 0x0000004c49477207 */ /* 0x010fe20000000000 */
[----:B------:R1:W4:Y:S01]  /*103f0*/  SHFL.IDX PT, R34, R110, R55, 0x1c1f ;  /* 0x001c1f376e227589 */ /* 0x00032200000e0000 */
[----:B------:R-:W-:Y:S02]  /*10400*/  SEL R73, R76, R73, P0 ;  /* 0x000000494c497207 */ /* 0x000fe40000000000 */
[----:B------:R-:W-:Y:S01]  /*10410*/  SEL R76, R56, R107, P0 ;  /* 0x0000006b384c7207 */ /* 0x000fe20000000000 */
[----:B------:R-:W-:Y:S01]  /*10420*/  SHFL.IDX PT, R39, R145, R12, 0x1c1f ;  /* 0x001c1f0c91277589 */ /* 0x000fe200000e0000 */
[----:B------:R-:W-:Y:S02]  /*10430*/  SEL R117, R32, R29, P0 ;  /* 0x0000001d20757207 */ /* 0x000fe40000000000 */
[----:B---3--:R-:W-:Y:S01]  /*10440*/  SEL R74, R107, R56, P0 ;  /* 0x000000386b4a7207 */ /* 0x008fe20000000000 */
[----:B------:R3:W4:Y:S01]  /*10450*/  SHFL.IDX PT, R44, R80, R55, 0x1c1f ;  /* 0x001c1f37502c7589 */ /* 0x00072200000e0000 */
[----:B------:R-:W-:-:S02]  /*10460*/  SEL R107, R31, R36, P0 ;  /* 0x000000241f6b7207 */ /* 0x000fc40000000000 */
[----:B-1----:R-:W-:Y:S01]  /*10470*/  SEL R110, R131, R112, P0 ;  /* 0x00000070836e7207 */ /* 0x002fe20000000000 */
[----:B------:R1:W4:Y:S01]  /*10480*/  SHFL.IDX PT, R38, R102, R55, 0x1c1f ;  /* 0x001c1f3766267589 */ /* 0x00032200000e0000 */
[----:B------:R-:W-:Y:S02]  /*10490*/  SEL R112, R112, R131, P0 ;  /* 0x0000008370707207 */ /* 0x000fe40000000000 */
[----:B------:R-:W-:Y:S01]  /*104a0*/  SEL R131, R4, R45, P0 ;  /* 0x0000002d04837207 */ /* 0x000fe20000000000 */
[----:B------:R-:W4:Y:S01]  /*104b0*/  SHFL.IDX PT, R144, R84, R55, 0x1c1f ;  /* 0x001c1f3754907589 */ /* 0x000f2200000e0000 */
[----:B0-----:R-:W-:Y:S02]  /*104c0*/  SEL R118, R121, R120, P0 ;  /* 0x0000007879767207 */ /* 0x001fe40000000000 */
[----:B---3--:R-:W-:Y:S01]  /*104d0*/  SEL R80, R58, R81, P0 ;  /* 0x000000513a507207 */ /* 0x008fe20000000000 */
[----:B------:R0:W-:Y:S01]  /*104e0*/  SHFL.IDX PT, R128, R147, R12, 0x1c1f ;  /* 0x001c1f0c93807589 */ /* 0x0001e200000e0000 */
[----:B------:R-:W-:-:S02]  /*104f0*/  SEL R81, R62, R59, P0 ;  /* 0x0000003b3e517207 */ /* 0x000fc40000000000 */
[----:B-1----:R-:W-:Y:S01]  /*10500*/  SEL R102, R105, R104, P0 ;  /* 0x0000006869667207 */ /* 0x002fe20000000000 */
[----:B------:R1:W3:Y:S01]  /*10510*/  SHFL.IDX PT, R145, R106, R55, 0x1c1f ;  /* 0x001c1f376a917589 */ /* 0x0002e200000e0000 */
[----:B------:R-:W-:Y:S02]  /*10520*/  SEL R104, R104, R105, P0 ;  /* 0x0000006968687207 */ /* 0x000fe40000000000 */
[----:B------:R-:W-:Y:S02]  /*10530*/  SEL R105, R108, R43, P0 ;  /* 0x0000002b6c697207 */ /* 0x000fe40000000000 */
[----:B------:R-:W-:Y:S02]  /*10540*/  SEL R108, R40, R33, P0 ;  /* 0x00000021286c7207 */ /* 0x000fe40000000000 */
[----:B0-----:R-:W-:Y:S02]  /*10550*/  SEL R12, R14, R115, P0 ;  /* 0x000000730e0c7207 */ /* 0x001fe40000000000 */
[----:B------:R-:W-:-:S02]  /*10560*/  SEL R14, R115, R14, P0 ;  /* 0x0000000e730e7207 */ /* 0x000fc40000000000 */
[----:B-1----:R-:W-:Y:S02]  /*10570*/  SEL R106, R33, R40, P0 ;  /* 0x00000028216a7207 */ /* 0x002fe40000000000 */
[----:B------:R-:W-:Y:S02]  /*10580*/  F2FP.BF16.F32.PACK_AB R40, R9, R8 ;  /* 0x000000080928723e */ /* 0x000fe400000010ff */
[----:B------:R-:W-:Y:S02]  /*10590*/  F2FP.BF16.F32.PACK_AB R41, R13, R12 ;  /* 0x0000000c0d29723e */ /* 0x000fe400000010ff */
[----:B------:R-:W-:Y:S02]  /*105a0*/  F2FP.BF16.F32.PACK_AB R43, R15, R14 ;  /* 0x0000000e0f2b723e */ /* 0x000fe400000010ff */
[----:B------:R-:W-:Y:S02]  /*105b0*/  SEL R55, R127, R46, P0 ;  /* 0x0000002e7f377207 */ /* 0x000fe40000000000 */
[----:B------:R-:W-:Y:S01]  /*105c0*/  SEL R115, R29, R32, P0 ;  /* 0x000000201d737207 */ /* 0x000fe20000000000 */
[----:B------:R0:W-:Y:S01]  /*105d0*/  STSM.16.M88.4 [R37], R40 ;  /* 0x0000002825007844 */ /* 0x0001e20000000200 */
[----:B------:R-:W-:-:S02]  /*105e0*/  SEL R4, R28, R143, P0 ;  /* 0x0000008f1c047207 */ /* 0x000fc40000000000 */
[----:B------:R-:W-:Y:S02]  /*105f0*/  SEL R6, R143, R28, P0 ;  /* 0x0000001c8f067207 */ /* 0x000fe40000000000 */
[----:B--2---:R-:W-:Y:S02]  /*10600*/  SEL R82, R57, R150, P0 ;  /* 0x0000009639527207 */ /* 0x004fe40000000000 */
[----:B------:R-:W-:Y:S02]  /*10610*/  SEL R84, R150, R57, P0 ;  /* 0x0000003996547207 */ /* 0x000fe40000000000 */
[----:B------:R-:W-:Y:S02]  /*10620*/  SEL R94, R101, R96, P0 ;  /* 0x00000060655e7207 */ /* 0x000fe40000000000 */
[----:B------:R-:W-:Y:S02]  /*10630*/  SEL R97, R100, R97, P0 ;  /* 0x0000006164617207 */ /* 0x000fe40000000000 */
[----:B------:R-:W-:-:S02]  /*10640*/  SEL R120, R120, R121, P0 ;  /* 0x0000007978787207 */ /* 0x000fc40000000000 */
[----:B----4-:R-:W-:Y:S02]  /*10650*/  SEL R127, R35, R34, P0 ;  /* 0x00000022237f7207 */ /* 0x010fe40000000000 */
[----:B------:R-:W-:Y:S02]  /*10660*/  SEL R129, R34, R35, P0 ;  /* 0x0000002322817207 */ /* 0x000fe40000000000 */
[----:B------:R-:W-:Y:S02]  /*10670*/  F2FP.BF16.F32.PACK_AB R28, R21, R20 ;  /* 0x00000014151c723e */ /* 0x000fe400000010ff */
        /* <DEDUP_REMOVED lines=14> */
[----:B------:R-:W-:Y:S01]  /*10760*/  SEL R101, R144, R63, P0 ;  /* 0x0000003f90657207 */ /* 0x000fe20000000000 */
[----:B------:R2:W-:Y:S01]  /*10770*/  STSM.16.M88.4 [R142], R32 ;  /* 0x000000208e007844 */ /* 0x0005e20000000200 */
[----:B------:R-:W-:-:S02]  /*10780*/  F2FP.BF16.F32.PACK_AB R36, R67, R66 ;  /* 0x000000424324723e */ /* 0x000fc400000010ff */
[----:B------:R-:W-:Y:S02]  /*10790*/  F2FP.BF16.F32.PACK_AB R38, R69, R68 ;  /* 0x000000444526723e */ /* 0x000fe400000010ff */
[----:B------:R-:W-:Y:S02]  /*107a0*/  F2FP.BF16.F32.PACK_AB R39, R73, R72 ;  /* 0x000000484927723e */ /* 0x000fe400000010ff */
[----:B0-----:R-:W-:Y:S02]  /*107b0*/  F2FP.BF16.F32.PACK_AB R37, R71, R70 ;  /* 0x000000464725723e */ /* 0x001fe400000010ff */
[----:B------:R-:W-:Y:S02]  /*107c0*/  F2FP.BF16.F32.PACK_AB R40, R75, R74 ;  /* 0x0000004a4b28723e */ /* 0x000fe400000010ff */
[----:B------:R-:W-:Y:S01]  /*107d0*/  F2FP.BF16.F32.PACK_AB R42, R77, R76 ;  /* 0x0000004c4d2a723e */ /* 0x000fe200000010ff */
[----:B------:R0:W-:Y:S01]  /*107e0*/  STSM.16.M88.4 [R141], R36 ;  /* 0x000000248d007844 */ /* 0x0001e20000000200 */
[----:B------:R-:W-:-:S02]  /*107f0*/  F2FP.BF16.F32.PACK_AB R43, R81, R80 ;  /* 0x00000050512b723e */ /* 0x000fc400000010ff */
[----:B------:R-:W-:Y:S02]  /*10800*/  F2FP.BF16.F32.PACK_AB R41, R79, R78 ;  /* 0x0000004e4f29723e */ /* 0x000fe400000010ff */
[----:B---3--:R-:W-:Y:S02]  /*10810*/  SEL R126, R128, R145, P0 ;  /* 0x00000091807e7207 */ /* 0x008fe40000000000 */
[----:B------:R-:W-:Y:S01]  /*10820*/  F2FP.BF16.F32.PACK_AB R44, R83, R82 ;  /* 0x00000052532c723e */ /* 0x000fe200000010ff */
[----:B------:R3:W-:Y:S01]  /*10830*/  STSM.16.M88.4 [R140], R40 ;  /* 0x000000288c007844 */ /* 0x0007e20000000200 */
[----:B------:R-:W-:Y:S02]  /*10840*/  F2FP.BF16.F32.PACK_AB R46, R85, R84 ;  /* 0x00000054552e723e */ /* 0x000fe400000010ff */
[----:B------:R-:W-:Y:S02]  /*10850*/  F2FP.BF16.F32.PACK_AB R47, R89, R88 ;  /* 0x00000058592f723e */ /* 0x000fe400000010ff */
[----:B------:R-:W-:-:S02]  /*10860*/  F2FP.BF16.F32.PACK_AB R45, R87, R86 ;  /* 0x00000056572d723e */ /* 0x000fc400000010ff */
[----:B------:R-:W-:Y:S02]  /*10870*/  SEL R128, R145, R128, P0 ;  /* 0x0000008091807207 */ /* 0x000fe40000000000 */
[----:B------:R-:W-:Y:S01]  /*10880*/  F2FP.BF16.F32.PACK_AB R56, R91, R90 ;  /* 0x0000005a5b38723e */ /* 0x000fe200000010ff */
[----:B------:R-:W-:Y:S01]  /*10890*/  STSM.16.M88.4 [R139], R44 ;  /* 0x0000002c8b007844 */ /* 0x000fe20000000200 */
[----:B------:R-:W-:Y:S02]  /*108a0*/  F2FP.BF16.F32.PACK_AB R58, R93, R92 ;  /* 0x0000005c5d3a723e */ /* 0x000fe400000010ff */
[----:B------:R-:W-:Y:S02]  /*108b0*/  F2FP.BF16.F32.PACK_AB R59, R97, R96 ;  /* 0x00000060613b723e */ /* 0x000fe400000010ff */
[----:B------:R-:W-:Y:S02]  /*108c0*/  F2FP.BF16.F32.PACK_AB R57, R95, R94 ;  /* 0x0000005e5f39723e */ /* 0x000fe400000010ff */
[----:B------:R-:W-:-:S02]  /*108d0*/  F2FP.BF16.F32.PACK_AB R60, R99, R98 ;  /* 0x00000062633c723e */ /* 0x000fc400000010ff */
[----:B------:R-:W-:Y:S01]  /*108e0*/  F2FP.BF16.F32.PACK_AB R62, R101, R100 ;  /* 0x00000064653e723e */ /* 0x000fe200000010ff */
[----:B------:R-:W-:Y:S01]  /*108f0*/  STSM.16.M88.4 [R138], R56 ;  /* 0x000000388a007844 */ /* 0x000fe20000000200 */
[----:B------:R-:W-:Y:S02]  /*10900*/  F2FP.BF16.F32.PACK_AB R63, R105, R104 ;  /* 0x00000068693f723e */ /* 0x000fe400000010ff */
[----:B-1----:R-:W-:Y:S02]  /*10910*/  F2FP.BF16.F32.PACK_AB R61, R103, R102 ;  /* 0x00000066673d723e */ /* 0x002fe400000010ff */
[----:B------:R-:W-:Y:S02]  /*10920*/  F2FP.BF16.F32.PACK_AB R28, R107, R106 ;  /* 0x0000006a6b1c723e */ /* 0x000fe400000010ff */
[----:B------:R-:W-:Y:S01]  /*10930*/  F2FP.BF16.F32.PACK_AB R30, R109, R108 ;  /* 0x0000006c6d1e723e */ /* 0x000fe200000010ff */
[----:B------:R-:W-:Y:S01]  /*10940*/  STSM.16.M88.4 [R137], R60 ;  /* 0x0000003c89007844 */ /* 0x000fe20000000200 */
[----:B------:R-:W-:-:S02]  /*10950*/  F2FP.BF16.F32.PACK_AB R31, R113, R112 ;  /* 0x00000070711f723e */ /* 0x000fc400000010ff */
[----:B------:R-:W-:Y:S02]  /*10960*/  F2FP.BF16.F32.PACK_AB R29, R111, R110 ;  /* 0x0000006e6f1d723e */ /* 0x000fe400000010ff */
[----:B--2---:R-:W-:Y:S02]  /*10970*/  F2FP.BF16.F32.PACK_AB R32, R115, R114 ;  /* 0x000000727320723e */ /* 0x004fe400000010ff */
[----:B------:R-:W-:Y:S01]  /*10980*/  F2FP.BF16.F32.PACK_AB R34, R117, R116 ;  /* 0x000000747522723e */ /* 0x000fe200000010ff */
[----:B------:R1:W-:Y:S01]  /*10990*/  STSM.16.M88.4 [R136], R28 ;  /* 0x0000001c88007844 */ /* 0x0003e20000000200 */
[----:B------:R-:W-:Y:S02]  /*109a0*/  F2FP.BF16.F32.PACK_AB R35, R121, R120 ;  /* 0x000000787923723e */ /* 0x000fe400000010ff */
[----:B------:R-:W-:Y:S02]  /*109b0*/  F2FP.BF16.F32.PACK_AB R33, R119, R118 ;  /* 0x000000767721723e */ /* 0x000fe400000010ff */
[----:B0-----:R-:W-:-:S02]  /*109c0*/  F2FP.BF16.F32.PACK_AB R36, R123, R122 ;  /* 0x0000007a7b24723e */ /* 0x001fc400000010ff */
[----:B------:R-:W-:Y:S01]  /*109d0*/  F2FP.BF16.F32.PACK_AB R38, R125, R124 ;  /* 0x0000007c7d26723e */ /* 0x000fe200000010ff */
[----:B------:R-:W-:Y:S01]  /*109e0*/  STSM.16.M88.4 [R135], R32 ;  /* 0x0000002087007844 */ /* 0x000fe20000000200 */
[----:B------:R-:W-:Y:S02]  /*109f0*/  F2FP.BF16.F32.PACK_AB R39, R129, R128 ;  /* 0x000000808127723e */ /* 0x000fe400000010ff */
[----:B------:R-:W-:Y:S02]  /*10a00*/  F2FP.BF16.F32.PACK_AB R37, R127, R126 ;  /* 0x0000007e7f25723e */ /* 0x000fe400000010ff */
[----:B---3--:R-:W-:Y:S02]  /*10a10*/  F2FP.BF16.F32.PACK_AB R41, R5, R4 ;  /* 0x000000040529723e */ /* 0x008fe400000010ff */
[----:B------:R-:W-:Y:S01]  /*10a20*/  F2FP.BF16.F32.PACK_AB R42, R133, R132 ;  /* 0x00000084852a723e */ /* 0x000fe200000010ff */
[----:B------:R-:W-:Y:S01]  /*10a30*/  STSM.16.M88.4 [R134], R36 ;  /* 0x0000002486007844 */ /* 0x000fe20000000200 */
[----:B------:R-:W-:Y:S01]  /*10a40*/  F2FP.BF16.F32.PACK_AB R43, R7, R6 ;  /* 0x00000006072b723e */ /* 0x000fe200000010ff */
[----:B-1----:R-:W-:Y:S01]  /*10a50*/  IMAD.U32 R28, RZ, RZ, UR10 ;  /* 0x0000000aff1c7e24 */ /* 0x002fe2000f8e00ff */
[----:B------:R-:W-:Y:S01]  /*10a60*/  F2FP.BF16.F32.PACK_AB R40, R131, R130 ;  /* 0x000000828328723e */ /* 0x000fe200000010ff */
[----:B------:R-:W-:Y:S01]  /*10a70*/  IMAD.U32 R29, RZ, RZ, UR11 ;  /* 0x0000000bff1d7e24 */ /* 0x000fe2000f8e00ff */
[----:B------:R-:W-:Y:S01]  /*10a80*/  ISETP.NE.U32.AND P0, PT, RZ, UR12, PT ;  /* 0x0000000cff007c0c */ /* 0x000fe2000bf05070 */
[----:B------:R-:W-:-:S02]  /*10a90*/  ULDC.64 UR10, c[0x0][0xc08] ;  /* 0x00030200000a7ab9 */ /* 0x000fc40000000a00 */
[----:B------:R0:W-:Y:S01]  /*10aa0*/  STSM.16.M88.4 [R3], R40 ;  /* 0x0000002803007844 */ /* 0x0001e20000000200 */
[----:B------:R-:W-:Y:S01]  /*10ab0*/  ISETP.NE.AND.EX P0, PT, RZ, UR13, PT, P0 ;  /* 0x0000000dff007c0c */ /* 0x000fe2000bf05300 */
[----:B------:R-:W-:Y:S08]  /*10ac0*/  BAR.SYNC.DEFER_BLOCKING 0x1, 0x100 ;  /* 0x0044000000007b1d */ /* 0x000ff00000010000 */
[----:B0-----:R-:W0:Y:S04]  /*10ad0*/  LDC R3, c[0x0][0xbe8] ;  /* 0x0002fa00ff037b82 */ /* 0x001e280000000800 */
[----:B------:R-:W2:Y:S01]  /*10ae0*/  @P0 LDG.E R44, desc[UR56][R28.64] ;  /* 0x000000381c2c0981 */ /* 0x000ea2000c1e1900 */
[----:B------:R-:W-:-:S02]  /*10af0*/  UISETP.NE.U32.AND UP0, UPT, UR10, URZ, UPT ;  /* 0x0000003f0a00728c */ /* 0x000fc4000bf05070 */
[----:B------:R-:W-:Y:S02]  /*10b00*/  UISETP.GT.AND UP1, UPT, UR47, 0x1, UPT ;  /* 0x000000012f00788c */ /* 0x000fe4000bf24270 */
[----:B------:R-:W-:Y:S01]  /*10b10*/  UISETP.NE.AND.EX UP0, UPT, UR11, URZ, UPT, UP0 ;  /* 0x0000003f0b00728c */ /* 0x000fe2000bf05300 */
[----:B------:R-:W-:Y:S01]  /*10b20*/  UMOV UR19, 0x9b8 ;  /* 0x000009b800137882 */ /* 0x000fe20000000000 */
[----:B------:R-:W-:Y:S01]  /*10b30*/  ULDC UR4, c[0x0][0xa88] ;  /* 0x0002a20000047ab9 */ /* 0x000fe20000000800 */
[----:B0-----:R-:W-:Y:S01]  /*10b40*/  ISETP.NE.AND P1, PT, R3, 0x1, PT ;  /* 0x000000010300780c */ /* 0x001fe20003f25270 */
[----:B------:R-:W-:Y:S02]  /*10b50*/  USEL UR19, UR19, 0x978, UP1 ;  /* 0x0000097813137887 */ /* 0x000fe40008800000 */
[----:B------:R-:W-:Y:S01]  /*10b60*/  PLOP3.LUT P4, PT, PT, PT, UP0, 0x80, 0x0 ;  /* 0x000000000000781c */ /* 0x000fe20003f8f008 */
[----:B------:R-:W-:-:S04]  /*10b70*/  IMAD.U32 R60, RZ, RZ, UR4 ;  /* 0x00000004ff3c7e24 */ /* 0x000fc8000f8e00ff */
[----:B------:R-:W-:Y:S02]  /*10b80*/  @UP0 ULDC.64 UR10, c[0x0][0xc08] ;  /* 0x00030200000a0ab9 */ /* 0x000fe40000000a00 */
[----:B------:R-:W-:-:S03]  /*10b90*/  @UP0 UIMAD.WIDE UR10, UR44, 0x4, UR10 ;  /* 0x000000042c0a08a5 */ /* 0x000fc6000f8e020a */
[----:B------:R-:W0:Y:S08]  /*10ba0*/  @P1 LDC R32, c[0x0][0xbec] ;  /* 0x0002fb00ff201b82 */ /* 0x000e300000000800 */
[----:B------:R-:W1:Y:S01]  /*10bb0*/  @P1 LDC R33, c[0x0][0xbf0] ;  /* 0x0002fc00ff211b82 */ /* 0x000e620000000800 */
[----:B------:R-:W-:Y:S01]  /*10bc0*/  UISETP.NE.U32.AND UP0, UPT, UR12, URZ, UPT ;  /* 0x0000003f0c00728c */ /* 0x000fe2000bf05070 */
[----:B------:R-:W-:Y:S01]  /*10bd0*/  IMAD.U32 R30, RZ, RZ, UR10 ;  /* 0x0000000aff1e7e24 */ /* 0x000fe2000f8e00ff */
[----:B------:R-:W-:Y:S01]  /*10be0*/  UMOV UR4, URZ ;  /* 0x0000003f00047c82 */ /* 0x000fe20008000000 */
[----:B------:R-:W-:Y:S01]  /*10bf0*/  IMAD.U32 R31, RZ, RZ, UR11 ;  /* 0x0000000bff1f7e24 */ /* 0x000fe2000f8e00ff */
[----:B------:R-:W-:Y:S01]  /*10c00*/  UISETP.NE.AND.EX UP0, UPT, UR13, URZ, UPT, UP0 ;  /* 0x0000003f0d00728c */ /* 0x000fe2000bf05300 */
[----:B------:R-:W-:Y:S01]  /*10c10*/  VIADD R37, R17, UR42 ;  /* 0x0000002a11257c36 */ /* 0x000fe20008000000 */
[----:B------:R-:W-:Y:S01]  /*10c20*/  ULDC.64 UR10, c[0x0][UR19+0x218] ;  /* 0x00008600130a7abb */ /* 0x000fe20008000a00 */
[----:B------:R-:W-:Y:S01]  /*10c30*/  USHF.R.S32.HI UR21, URZ, 0x1f, UR44 ;  /* 0x0000001f3f157899 */ /* 0x000fe2000801142c */
[----:B------:R0:W5:Y:S01]  /*10c40*/  @P4 LDG.E R60, desc[UR56][R30.64] ;  /* 0x000000381e3c4981 */ /* 0x000162000c1e1900 */
[----:B------:R-:W-:-:S02]  /*10c50*/  UIMAD.WIDE.U32 UR12, UR10, UR43, URZ ;  /* 0x0000002b0a0c72a5 */ /* 0x000fc4000f8e003f */
[----:B------:R-:W-:Y:S02]  /*10c60*/  USEL UR10, UR44, URZ, !UP0 ;  /* 0x0000003f2c0a7287 */ /* 0x000fe4000c000000 */
[----:B------:R-:W-:Y:S01]  /*10c70*/  USEL UR18, UR39, URZ, UP1 ;  /* 0x0000003f27127287 */ /* 0x000fe20008800000 */
[----:B------:R-:W-:Y:S01]  /*10c80*/  ULDC.64 UR14, c[0x0][UR19+0x220] ;  /* 0x00008800130e7abb */ /* 0x000fe20008000a00 */
[----:B------:R-:W-:Y:S01]  /*10c90*/  ULDC.64 UR16, c[0x0][UR19+0x228] ;  /* 0x00008a0013107abb */ /* 0x000fe20008000a00 */
[----:B------:R-:W-:Y:S01]  /*10ca0*/  UIMAD UR20, UR11, UR43, URZ ;  /* 0x0000002b0b1472a4 */ /* 0x000fe2000f8e023f */
[----:B0-----:R-:W-:Y:S01]  /*10cb0*/  @P1 IMAD.HI.U32 R30, R37, R32, RZ ;  /* 0x00000020251e1227 */ /* 0x001fe200078e00ff */
[----:B------:R-:W-:Y:S02]  /*10cc0*/  USEL UR11, UR21, URZ, !UP0 ;  /* 0x0000003f150b7287 */ /* 0x000fe4000c000000 */
[----:B------:R-:W-:Y:S01]  /*10cd0*/  UIMAD UR15, UR15, UR10, URZ ;  /* 0x0000000a0f0f72a4 */ /* 0x000fe2000f8e023f */
[----:B------:R-:W-:Y:S01]  /*10ce0*/  IMAD.MOV.U32 R31, RZ, RZ, R37 ;  /* 0x000000ffff1f7224 */ /* 0x000fe200078e0025 */
[----:B------:R-:W-:Y:S01]  /*10cf0*/  UIMAD.WIDE.U32 UR22, UR16, UR18, URZ ;  /* 0x00000012101672a5 */ /* 0x000fe2000f8e003f */
[----:B-1----:R-:W-:Y:S01]  /*10d00*/  @P1 SHF.R.U32.HI R31, RZ, R33, R30 ;  /* 0x00000021ff1f1219 */ /* 0x002fe2000001161e */
[----:B------:R-:W-:-:S02]  /*10d10*/  UIMAD UR18, UR17, UR18, URZ ;  /* 0x00000012111272a4 */ /* 0x000fc4000f8e023f */
[----:B------:R-:W-:Y:S02]  /*10d20*/  UIMAD.WIDE.U32 UR16, UR14, UR10, URZ ;  /* 0x0000000a0e1072a5 */ /* 0x000fe4000f8e003f */
[----:B------:R-:W-:Y:S01]  /*10d30*/  UIMAD UR15, UR14, UR11, UR15 ;  /* 0x0000000b0e0f72a4 */ /* 0x000fe2000f8e020f */
[----:B------:R-:W-:Y:S01]  /*10d40*/  IMAD.MOV R30, RZ, RZ, -R31 ;  /* 0x000000ffff1e7224 */ /* 0x000fe200078e0a1f */
[----:B------:R-:W-:Y:S01]  /*10d50*/  UIADD3 UR18, UR23, UR18, URZ ;  /* 0x0000001217127290 */ /* 0x000fe2000fffe03f */
[----:B------:R-:W-:Y:S01]  /*10d60*/  IMAD.U32 R32, RZ, RZ, UR22 ;  /* 0x00000016ff207e24 */ /* 0x000fe2000f8e00ff */
[----:B------:R-:W-:Y:S01]  /*10d70*/  UIADD3 UR11, UR13, UR20, URZ ;  /* 0x000000140d0b7290 */ /* 0x000fe2000fffe03f */
[----:B------:R-:W-:Y:S01]  /*10d80*/  IMAD R33, R3, R30, R37 ;  /* 0x0000001e03217224 */ /* 0x000fe200078e0225 */
[----:B------:R-:W-:Y:S02]  /*10d90*/  UIADD3 UR15, UR17, UR15, URZ ;  /* 0x0000000f110f7290 */ /* 0x000fe4000fffe03f */
[----:B------:R-:W-:Y:S01]  /*10da0*/  IMAD.U32 R34, RZ, RZ, UR18 ;  /* 0x00000012ff227e24 */ /* 0x000fe2000f8e00ff */
[----:B--2---:R-:W-:-:S13]  /*10db0*/  @P0 R2UR UR4, R44 ;  /* 0x000000002c0402ca */ /* 0x004fda00000e0000 */
[----:B------:R-:W-:Y:S02]  /*10dc0*/  UIADD3 UR12, UP0, UP2, UR16, UR12, UR4 ;  /* 0x0000000c100c7290 */ /* 0x000fe4000fa1e004 */
[----:B------:R-:W-:Y:S01]  /*10dd0*/  USHF.R.S32.HI UR14, URZ, 0x1f, UR4 ;  /* 0x0000001f3f0e7899 */ /* 0x000fe20008011404 */
[----:B------:R-:W-:Y:S01]  /*10de0*/  ULDC.64 UR16, c[0x0][0xba8] ;  /* 0x0002ea0000107ab9 */ /* 0x000fe20000000a00 */
[----:B------:R-:W-:Y:S02]  /*10df0*/  @!UP1 ULDC UR16, c[0x0][0xb50] ;  /* 0x0002d40000109ab9 */ /* 0x000fe40000000800 */
[----:B------:R-:W-:Y:S01]  /*10e00*/  UIADD3.X UR11, UR15, UR11, UR14, UP0, UP2 ;  /* 0x0000000b0f0b7290 */ /* 0x000fe200087e440e */
[----:B------:R-:W-:Y:S01]  /*10e10*/  IADD3 R30, P2, P3, R31, UR12, R32 ;  /* 0x0000000c1f1e7c10 */ /* 0x000fe2000fb5e020 */
[----:B------:R-:W-:Y:S01]  /*10e20*/  ULDC.64 UR12, c[0x0][UR19+0x210] ;  /* 0x00008400130c7abb */ /* 0x000fe20008000a00 */
[----:B------:R-:W-:Y:S01]  /*10e30*/  SHF.R.S32.HI R31, RZ, 0x1f, R31 ;  /* 0x0000001fff1f7819 */ /* 0x000fe2000001141f */
[----:B------:R-:W-:Y:S01]  /*10e40*/  IMAD R35, R33, UR13, RZ ;  /* 0x0000000d21237c24 */ /* 0x000fe2000f8e02ff */
[----:B------:R-:W-:Y:S01]  /*10e50*/  SHF.R.S32.HI R32, RZ, 0x1f, R33 ;  /* 0x0000001fff207819 */ /* 0x000fe20000011421 */
[----:B------:R-:W-:Y:S01]  /*10e60*/  @!UP1 ULDC UR17, c[0x0][0xb54] ;  /* 0x0002d50000119ab9 */ /* 0x000fe20000000800 */
        /* <DEDUP_REMOVED lines=11> */
.L_x_5256:
[----:B------:R-:W2:Y:S01]  /*10f20*/  LDL R33, [R1+0xc] ;  /* 0x00000c0001217983 */ /* 0x000ea20000100800 */
[----:B-----5:R-:W-:Y:S01]  /*10f30*/  IMAD R60, R60, R3, RZ ;  /* 0x000000033c3c7224 */ /* 0x020fe200078e02ff */
        /* <DEDUP_REMOVED lines=8> */
[----:B------:R-:W-:-:S04]  /*10fc0*/  ISETP.GE.OR P2, PT, R35, R60, P0 ;  /* 0x0000003c2300720c */ /* 0x000fc80000746670 */
[----:B------:R-:W-:-:S09]  /*10fd0*/  ISETP.GE.OR P0, PT, R33, R60, P0 ;  /* 0x0000003c2100720c */ /* 0x000fd20000706670 */
[----:B0-----:R0:W-:Y:S01]  /*10fe0*/  @!P2 ST.E desc[UR56][R28.64], R0 ;  /* 0x000000001c00a985 */ /* 0x0011e2000c101938 */
[----:B------:R-:W-:-:S03]  /*10ff0*/  ISETP.GE.AND P2, PT, R35, R60, PT ;  /* 0x0000003c2300720c */ /* 0x000fc60003f46270 */
[----:B-1----:R0:W-:Y:S01]  /*11000*/  @!P0 ST.E desc[UR56][R30.64], R2 ;  /* 0x000000021e008985 */ /* 0x0021e2000c101938 */
[----:B------:R-:W-:Y:S01]  /*11010*/  ISETP.GE.AND P0, PT, R33, R60, PT ;  /* 0x0000003c2100720c */ /* 0x000fe20003f06270 */
[----:B------:R-:W-:-:S12]  /*11020*/  @P3 BRA `(.L_x_5257) ;  /* 0x0000000c00443947 */ /* 0x000fd80003800000 */
[----:B------:R-:W-:Y:S01]  /*11030*/  IMAD.SHL.U32 R21, R18, 0x8, RZ ;  /* 0x0000000812157824 */ /* 0x000fe200078e00ff */
[----:B------:R-:W1:Y:S01]  /*11040*/  @P1 LDC R63, c[0x0][0xbec] ;  /* 0x0002fb00ff3f1b82 */ /* 0x000e620000000800 */
[----:B------:R-:W-:Y:S01]  /*11050*/  IMAD.MOV.U32 R5, RZ, RZ, 0x2 ;  /* 0x00000002ff057424 */ /* 0x000fe200078e00ff */
[----:B------:R-:W-:Y:S01]  /*11060*/  ULDC.64 UR12, c[0x0][0xaa0] ;  /* 0x0002a800000c7ab9 */ /* 0x000fe20000000a00 */
[----:B------:R-:W-:-:S04]  /*11070*/  IMAD R4, R220, 0x40, R21 ;  /* 0x00000040dc047824 */ /* 0x000fc800078e0215 */
[----:B------:R-:W-:Y:S01]  /*11080*/  IMAD.WIDE R4, R4, R5, UR8 ;  /* 0x0000000804047e25 */ /* 0x000fe2000f8e0205 */
[----:B------:R-:W2:Y:S02]  /*11090*/  @P1 LDC R65, c[0x0][0xbf0] ;  /* 0x0002fc00ff411b82 */ /* 0x000ea40000000800 */
[C---:B------:R-:W-:Y:S01]  /*110a0*/  IADD3 R33, P2, R4.reuse, 0x5000, RZ ;  /* 0x0000500004217810 */ /* 0x040fe20007f5e0ff */
[----:B------:R-:W-:Y:S01]  /*110b0*/  UIMAD UR11, UR14, UR12, URZ ;  /* 0x0000000c0e0b72a4 */ /* 0x000fe2000f8e023f */
[C---:B------:R-:W-:Y:S02]  /*110c0*/  IADD3 R9, P4, R4.reuse, 0x1000, RZ ;  /* 0x0000100004097810 */ /* 0x040fe40007f9e0ff */
[----:B------:R-:W-:Y:S02]  /*110d0*/  LOP3.LUT R32, R33, 0x380, RZ, 0xc0, !PT ;  /* 0x0000038021207812 */ /* 0x000fe400078ec0ff */
[----:B------:R-:W-:Y:S02]  /*110e0*/  IADD3 R13, P3, R4, 0x2000, RZ ;  /* 0x00002000040d7810 */ /* 0x000fe40007f7e0ff */
[----:B------:R-:W-:-:S02]  /*110f0*/  SHF.R.U64 R32, R32, 0x3, RZ ;  /* 0x0000000320207819 */ /* 0x000fc400000012ff */
[----:B------:R-:W-:Y:S02]  /*11100*/  IADD3 R25, P6, R4, 0x3000, RZ ;  /* 0x0000300004197810 */ /* 0x000fe40007fde0ff */
[----:B------:R-:W-:Y:S01]  /*11110*/  LOP3.LUT R32, R32, R33, RZ, 0x3c, !PT ;  /* 0x0000002120207212 */ /* 0x000fe200078e3cff */
[--C-:B------:R-:W-:Y:S01]  /*11120*/  IMAD.X R33, RZ, RZ, R5.reuse, P2 ;  /* 0x000000ffff217224 */ /* 0x100fe200010e0605 */
[C---:B------:R-:W-:Y:S02]  /*11130*/  IADD3 R7, P2, R4.reuse, 0xb000, RZ ;  /* 0x0000b00004077810 */ /* 0x040fe40007f5e0ff */
[----:B0-----:R-:W-:Y:S02]  /*11140*/  IADD3 R29, P5, R4, 0x4000, RZ ;  /* 0x00004000041d7810 */ /* 0x001fe40007fbe0ff */
[----:B------:R-:W-:Y:S01]  /*11150*/  LOP3.LUT R0, R7, 0x380, RZ, 0xc0, !PT ;  /* 0x0000038007007812 */ /* 0x000fe200078ec0ff */
[----:B------:R-:W-:Y:S01]  /*11160*/  UIMAD.WIDE.U32 UR8, UR4, UR12, URZ ;  /* 0x0000000c040872a5 */ /* 0x000fe2000f8e003f */
[----:B------:R-:W-:Y:S01]  /*11170*/  LOP3.LUT R8, R9, 0x380, RZ, 0xc0, !PT ;  /* 0x0000038009087812 */ /* 0x000fe200078ec0ff */
[----:B------:R-:W-:Y:S01]  /*11180*/  UIMAD UR11, UR4, UR13, UR11 ;  /* 0x0000000d040b72a4 */ /* 0x000fe2000f8e020b */
[----:B------:R-:W-:Y:S01]  /*11190*/  SHF.R.U64 R0, R0, 0x3, RZ ;  /* 0x0000000300007819 */ /* 0x000fe200000012ff */
[----:B------:R-:W-:Y:S01]  /*111a0*/  IMAD.X R57, RZ, RZ, R5, P2 ;  /* 0x000000ffff397224 */ /* 0x000fe200010e0605 */
[----:B------:R-:W-:Y:S01]  /*111b0*/  LOP3.LUT R12, R13, 0x380, RZ, 0xc0, !PT ;  /* 0x000003800d0c7812 */ /* 0x000fe200078ec0ff */
[----:B------:R-:W5:Y:S01]  /*111c0*/  LD.E.128 R32, desc[UR56][R32.64] ;  /* 0x0000003820207980 */ /* 0x000f62000c101d00 */
[----:B------:R-:W-:-:S02]  /*111d0*/  LOP3.LUT R24, R25, 0x380, RZ, 0xc0, !PT ;  /* 0x0000038019187812 */ /* 0x000fc400078ec0ff */
[----:B------:R-:W-:Y:S01]  /*111e0*/  LOP3.LUT R28, R29, 0x380, RZ, 0xc0, !PT ;  /* 0x000003801d1c7812 */ /* 0x000fe200078ec0ff */
[----:B------:R-:W-:Y:S01]  /*111f0*/  UIADD3 UR9, UR9, UR11, URZ ;  /* 0x0000000b09097290 */ /* 0x000fe2000fffe03f */
[----:B------:R-:W-:Y:S01]  /*11200*/  LOP3.LUT R56, R0, R7, RZ, 0x3c, !PT ;  /* 0x0000000700387212 */ /* 0x000fe200078e3cff */
[----:B------:R-:W-:Y:S01]  /*11210*/  ULDC.64 UR12, c[0x0][0xae8] ;  /* 0x0002ba00000c7ab9 */ /* 0x000fe20000000a00 */
[----:B------:R-:W-:Y:S01]  /*11220*/  SHF.R.U64 R8, R8, 0x3, RZ ;  /* 0x0000000308087819 */ /* 0x000fe200000012ff */
[----:B------:R-:W-:Y:S01]  /*11230*/  IMAD R0, R18, 0x20, R220 ;  /* 0x0000002012007824 */ /* 0x000fe200078e02dc */
[----:B------:R-:W-:Y:S02]  /*11240*/  SHF.R.U64 R12, R12, 0x3, RZ ;  /* 0x000000030c0c7819 */ /* 0x000fe400000012ff */
[----:B------:R-:W-:Y:S02]  /*11250*/  SHF.R.U64 R24, R24, 0x3, RZ ;  /* 0x0000000318187819 */ /* 0x000fe400000012ff */
[----:B------:R-:W-:Y:S01]  /*11260*/  SHF.R.U64 R28, R28, 0x3, RZ ;  /* 0x000000031c1c7819 */ /* 0x000fe200000012ff */
[----:B------:R-:W-:Y:S01]  /*11270*/  UIMAD.WIDE.U32 UR8, UR43, UR12, UR8 ;  /* 0x0000000c2b0872a5 */ /* 0x000fe2000f8e0008 */
[----:B------:R-:W-:Y:S01]  /*11280*/  LOP3.LUT R8, R8, R9, RZ, 0x3c, !PT ;  /* 0x0000000908087212 */ /* 0x000fe200078e3cff */
[----:B------:R-:W-:Y:S01]  /*11290*/  VIADD R20, R0, UR42 ;  /* 0x0000002a00147c36 */ /* 0x000fe20008000000 */
[----:B------:R-:W-:Y:S01]  /*112a0*/  LOP3.LUT R12, R12, R13, RZ, 0x3c, !PT ;  /* 0x0000000d0c0c7212 */ /* 0x000fe200078e3cff */
[--C-:B------:R-:W-:Y:S01]  /*112b0*/  IMAD.X R9, RZ, RZ, R5.reuse, P4 ;  /* 0x000000ffff097224 */ /* 0x100fe200020e0605 */
[----:B------:R-:W-:Y:S01]  /*112c0*/  LOP3.LUT R24, R24, R25, RZ, 0x3c, !PT ;  /* 0x0000001918187212 */ /* 0x000fe200078e3cff */
[--C-:B------:R-:W-:Y:S01]  /*112d0*/  IMAD.X R13, RZ, RZ, R5.reuse, P3 ;  /* 0x000000ffff0d7224 */ /* 0x100fe200018e0605 */
[----:B------:R-:W-:Y:S01]  /*112e0*/  LOP3.LUT R28, R28, R29, RZ, 0x3c, !PT ;  /* 0x0000001d1c1c7212 */ /* 0x000fe200078e3cff */
[--C-:B------:R-:W-:Y:S01]  /*112f0*/  IMAD.X R25, RZ, RZ, R5.reuse, P6 ;  /* 0x000000ffff197224 */ /* 0x100fe200030e0605 */
[----:B------:R-:W-:Y:S01]  /*11300*/  USHF.R.S32.HI UR4, URZ, 0x1f, UR10 ;  /* 0x0000001f3f047899 */ /* 0x000fe2000801140a */
[----:B------:R-:W-:Y:S01]  /*11310*/  IMAD.X R29, RZ, RZ, R5, P5 ;  /* 0x000000ffff1d7224 */ /* 0x000fe200028e0605 */
[C---:B------:R-:W-:Y:S01]  /*11320*/  IADD3 R37, P0, R4.reuse, 0x6000, RZ ;  /* 0x0000600004257810 */ /* 0x040fe20007f1e0ff */
[----:B------:R-:W-:Y:S01]  /*11330*/  UIMAD UR9, UR43, UR13, UR9 ;  /* 0x0000000d2b0972a4 */ /* 0x000fe2000f8e0209 */
[----:B------:R-:W-:Y:S01]  /*11340*/  IADD3 R41, P4, R4, 0x7000, RZ ;  /* 0x0000700004297810 */ /* 0x000fe20007f9e0ff */
[----:B-1----:R-:W-:Y:S01]  /*11350*/  @P1 IMAD.HI.U32 R0, R20, R63, RZ ;  /* 0x0000003f14001227 */ /* 0x002fe200078e00ff */
[C---:B------:R-:W-:Y:S01]  /*11360*/  IADD3 R45, P3, R4.reuse, 0x8000, RZ ;  /* 0x00008000042d7810 */ /* 0x040fe20007f7e0ff */
[----:B------:R-:W-:Y:S01]  /*11370*/  ULDC.64 UR12, c[0x0][0xaf0] ;  /* 0x0002bc00000c7ab9 */ /* 0x000fe20000000a00 */
[C---:B------:R-:W-:Y:S01]  /*11380*/  IADD3 R49, P6, R4.reuse, 0x9000, RZ ;  /* 0x0000900004317810 */ /* 0x040fe20007fde0ff */
[----:B------:R-:W-:Y:S01]  /*11390*/  IMAD.MOV.U32 R61, RZ, RZ, R20 ;  /* 0x000000ffff3d7224 */ /* 0x000fe200078e0014 */
[----:B------:R-:W-:Y:S01]  /*113a0*/  IADD3 R53, P5, R4, 0xa000, RZ ;  /* 0x0000a00004357810 */ /* 0x000fe20007fbe0ff */
[----:B------:R-:W-:Y:S01]  /*113b0*/  UIMAD UR4, UR4, UR12, URZ ;  /* 0x0000000c040472a4 */ /* 0x000fe2000f8e023f */
[----:B------:R-:W-:Y:S01]  /*113c0*/  LOP3.LUT R36, R37, 0x380, RZ, 0xc0, !PT ;  /* 0x0000038025247812 */ /* 0x000fe200078ec0ff */
[----:B------:R-:W5:Y:S01]  /*113d0*/  LD.E.128 R12, desc[UR56][R12.64] ;  /* 0x000000380c0c7980 */ /* 0x000f62000c101d00 */
[----:B------:R-:W-:-:S02]  /*113e0*/  LOP3.LUT R40, R41, 0x380, RZ, 0xc0, !PT ;  /* 0x0000038029287812 */ /* 0x000fc400078ec0ff */
[----:B------:R-:W-:Y:S01]  /*113f0*/  LOP3.LUT R44, R45, 0x380, RZ, 0xc0, !PT ;  /* 0x000003802d2c7812 */ /* 0x000fe200078ec0ff */
[----:B------:R-:W5:Y:S01]  /*11400*/  LD.E.128 R24, desc[UR56][R24.64] ;  /* 0x0000003818187980 */ /* 0x000f62000c101d00 */
[----:B------:R-:W-:Y:S02]  /*11410*/  LOP3.LUT R48, R49, 0x380, RZ, 0xc0, !PT ;  /* 0x0000038031307812 */ /* 0x000fe400078ec0ff */
[----:B------:R-:W-:Y:S02]  /*11420*/  LOP3.LUT R52, R53, 0x380, RZ, 0xc0, !PT ;  /* 0x0000038035347812 */ /* 0x000fe400078ec0ff */
[----:B------:R-:W-:Y:S01]  /*11430*/  LOP3.LUT R11, R4, 0x380, RZ, 0xc0, !PT ;  /* 0x00000380040b7812 */ /* 0x000fe200078ec0ff */
[----:B------:R-:W-:Y:S01]  /*11440*/  UIMAD UR4, UR10, UR13, UR4 ;  /* 0x0000000d0a0472a4 */ /* 0x000fe2000f8e0204 */
[----:B--2---:R-:W-:Y:S01]  /*11450*/  @P1 SHF.R.U32.HI R61, RZ, R65, R0 ;  /* 0x00000041ff3d1219 */ /* 0x004fe20000011600 */
[----:B------:R-:W-:Y:S01]  /*11460*/  UIMAD.WIDE.U32 UR10, UR10, UR12, UR8 ;  /* 0x0000000c0a0a72a5 */ /* 0x000fe2000f8e0008 */
        /* <DEDUP_REMOVED lines=8> */
[----:B------:R-:W-:Y:S01]  /*114f0*/  UIADD3 UR4, UR11, UR4, URZ ;  /* 0x000000040b047290 */ /* 0x000fe2000fffe03f */
[--C-:B------:R-:W-:Y:S01]  /*11500*/  SHF.R.S32.HI R0, RZ, 0x1f, R61.reuse ;  /* 0x0000001fff007819 */ /* 0x100fe2000001143d */
[----:B------:R-:W-:Y:S01]  /*11510*/  IMAD.MOV R2, RZ, RZ, -R61 ;  /* 0x000000ffff027224 */ /* 0x000fe200078e0a3d */
        /* <DEDUP_REMOVED lines=12> */
[----:B------:R-:W-:Y:S01]  /*115e0*/  IMAD R65, R3, R2, R20 ;  /* 0x0000000203417224 */ /* 0x000fe200078e0214 */
[----:B------:R-:W5:Y:S01]  /*115f0*/  LD.E.128 R8, desc[UR56][R8.64] ;  /* 0x0000003808087980 */ /* 0x000f62000c101d00 */
[----:B------:R-:W-:-:S02]  /*11600*/  IMAD R0, R0, UR8, RZ ;  /* 0x0000000800007c24 */ /* 0x000fc4000f8e02ff */
[----:B------:R-:W-:Y:S01]  /*11610*/  IMAD.U32 R63, RZ, RZ, UR11 ;  /* 0x0000000bff3f7e24 */ /* 0x000fe2000f8e00ff */
[----:B------:R-:W5:Y:S01]  /*11620*/  LD.E.128 R4, desc[UR56][R4.64] ;  /* 0x0000003804047980 */ /* 0x000f62000c101d00 */
[----:B------:R-:W-:Y:S02]  /*11630*/  IMAD.U32 R62, RZ, RZ, UR10 ;  /* 0x0000000aff3e7e24 */ /* 0x000fe4000f8e00ff */
[----:B------:R-:W-:Y:S01]  /*11640*/  IMAD.U32 R63, RZ, RZ, UR4 ;  /* 0x00000004ff3f7e24 */ /* 0x000fe2000f8e00ff */
[----:B------:R-:W5:Y:S01]  /*11650*/  LD.E.128 R36, desc[UR56][R36.64] ;  /* 0x0000003824247980 */ /* 0x000f62000c101d00 */
[C---:B------:R-:W-:Y:S01]  /*11660*/  IMAD R67, R61.reuse, UR9, R0 ;  /* 0x000000093d437c24 */ /* 0x040fe2000f8e0200 */
[----:B------:R-:W-:Y:S02]  /*11670*/  SHF.R.S32.HI R0, RZ, 0x1f, R65 ;  /* 0x0000001fff007819 */ /* 0x000fe40000011441 */
[----:B------:R-:W5:Y:S01]  /*11680*/  LD.E.128 R40, desc[UR56][R40.64] ;  /* 0x0000003828287980 */ /* 0x000f62000c101d00 */
[----:B------:R-:W-:Y:S01]  /*11690*/  IMAD.WIDE.U32 R2, R61, UR8, R62 ;  /* 0x000000083d027c25 */ /* 0x000fe2000f8e003e */
[----:B------:R-:W-:-:S02]  /*116a0*/  ULDC.64 UR8, c[0x0][0xad8] ;  /* 0x0002b60000087ab9 */ /* 0x000fc40000000a00 */
        /* <DEDUP_REMOVED lines=11> */
[----:B------:R-:W-:Y:S01]  /*11760*/  VIADD R69, R220, UR42 ;  /* 0x0000002adc457c36 */ /* 0x000fe20008000000 */
[----:B------:R-:W-:Y:S01]  /*11770*/  UIADD3 UR7, UR7, 0x2a820, URZ ;  /* 0x0002a82007077890 */ /* 0x000fe2000fffe03f */
[C---:B------:R-:W-:Y:S02]  /*11780*/  IMAD R67, R65.reuse, UR9, R0 ;  /* 0x0000000941437c24 */ /* 0x040fe4000f8e0200 */
[----:B------:R-:W-:Y:S01]  /*11790*/  IMAD.WIDE.U32 R2, R65, UR8, R2 ;  /* 0x0000000841027c25 */ /* 0x000fe2000f8e0002 */
[----:B------:R-:W-:Y:S01]  /*117a0*/  ISETP.GE.AND P2, PT, R69, R60, PT ;  /* 0x0000003c4500720c */ /* 0x000fe20003f46270 */
[----:B------:R-:W-:Y:S01]  /*117b0*/  ULDC.64 UR8, c[0x0][0xa80] ;  /* 0x0002a00000087ab9 */ /* 0x000fe20000000a00 */
[----:B------:R-:W-:Y:S01]  /*117c0*/  UPRMT UR7, URZ, 0x654, UR7 ;  /* 0x000006543f077896 */ /* 0x000fe20008000007 */
[----:B------:R-:W-:Y:S01]  /*117d0*/  IMAD.IADD R3, R3, 0x1, R67 ;  /* 0x0000000103037824 */ /* 0x000fe200078e0243 */
[----:B------:R-:W-:Y:S01]  /*117e0*/  LEA R0, P3, R2, UR8, 0x1 ;  /* 0x0000000802007c11 */ /* 0x000fe2000f8608ff */
[----:B------:R-:W-:-:S03]  /*117f0*/  VIADD R61, R69, 0x20 ;  /* 0x00000020453d7836 */ /* 0x000fc60000000000 */
[----:B------:R-:W-:Y:S01]  /*11800*/  LEA.HI.X R20, R2, UR9, R3, 0x1, P3 ;  /* 0x0000000902147c11 */ /* 0x000fe200098f0c03 */
[----:B------:R-:W-:Y:S02]  /*11810*/  VIADD R63, R69, 0x40 ;  /* 0x00000040453f7836 */ /* 0x000fe40000000000 */
[C---:B------:R-:W-:Y:S02]  /*11820*/  VIADD R67, R21.reuse, 0x40 ;  /* 0x0000004015437836 */ /* 0x040fe40000000000 */
[----:B------:R-:W-:Y:S01]  /*11830*/  VIADD R71, R21, 0x80 ;  /* 0x0000008015477836 */ /* 0x000fe20000000000 */
[----:B0-----:R-:W-:Y:S01]  /*11840*/  SYNCS.ARRIVE.TRANS64.RED.A1T0 RZ, [UR7], RZ ;  /* 0x000000ffffff79a7 */ /* 0x001fe20008100407 */
[----:B------:R0:W1:Y:S01]  /*11850*/  SHFL.IDX PT, R64, R0, RZ, 0x181f ;  /* 0x00181fff00407589 */ /* 0x00006200000e0000 */
[----:B------:R-:W-:Y:S01]  /*11860*/  BSSY B1, `(.L_x_5258) ;  /* 0x0000015000017945 */ /* 0x000fe20003800000 */
[-C--:B------:R-:W-:Y:S02]  /*11870*/  ISETP.GE.AND P0, PT, R61, R60.reuse, PT ;  /* 0x0000003c3d00720c */ /* 0x080fe40003f06270 */
[----:B------:R0:W2:Y:S01]  /*11880*/  SHFL.IDX PT, R66, R20, RZ, 0x181f ;  /* 0x00181fff14427589 */ /* 0x0000a200000e0000 */
[----:B------:R-:W-:-:S02]  /*11890*/  ISETP.GE.AND P1, PT, R63, R60, PT ;  /* 0x0000003c3f00720c */ /* 0x000fc40003f26270 */
[----:B------:R-:W-:Y:S02]  /*118a0*/  SHF.R.S32.HI R61, RZ, 0x1f, R21 ;  /* 0x0000001fff3d7819 */ /* 0x000fe40000011415 */
[----:B------:R-:W-:Y:S02]  /*118b0*/  SHF.R.S32.HI R68, RZ, 0x1f, R67 ;  /* 0x0000001fff447819 */ /* 0x000fe40000011443 */
[----:B------:R-:W-:Y:S01]  /*118c0*/  SHF.R.S32.HI R70, RZ, 0x1f, R71 ;  /* 0x0000001fff467819 */ /* 0x000fe20000011447 */
[----:B0-----:R-:W-:Y:S06]  /*118d0*/  @P2 BRA `(.L_x_5259) ;  /* 0x0000000000342947 */ /* 0x001fec0003800000 */
        /* <DEDUP_REMOVED lines=9> */
[----:B-----5:R0:W-:Y:S01]  /*11970*/  @!P4 ST.E.128 desc[UR56][R2.64], R4 ;  /* 0x000000040200c985 */ /* 0x0201e2000c101d38 */
[----:B------:R-:W-:-:S03]  /*11980*/  @!P2 LEA.HI.X R65, R71, R66, R70, 0x1, P6 ;  /* 0x000000424741a211 */ /* 0x000fc600030f0c46 */
[----:B------:R0:W-:Y:S04]  /*11990*/  @!P3 ST.E.128 desc[UR56][R62.64], R28 ;  /* 0x0000001c3e00b985 */ /* 0x0001e8000c101d38 */
[----:B------:R0:W-:Y:S02]  /*119a0*/  @!P2 ST.E.128 desc[UR56][R64.64], R44 ;  /* 0x0000002c4000a985 */ /* 0x0001e4000c101d38 */
.L_x_5259:
[----:B------:R-:W-:Y:S05]  /*119b0*/  BSYNC B1 ;  /* 0x0000000000017941 */ /* 0x000fea0003800000 */
.L_x_5258:
[----:B0----5:R0:W3:Y:S01]  /*119c0*/  SHFL.IDX PT, R28, R20, 0x1, 0x181f ;  /* 0x00381f00141c7f89 */ /* 0x0210e200000e0000 */
[----:B------:R-:W-:Y:S03]  /*119d0*/  BSSY B1, `(.L_x_5260) ;  /* 0x0000010000017945 */ /* 0x000fe60003800000 */
[----:B------:R0:W4:Y:S01]  /*119e0*/  SHFL.IDX PT, R6, R0, 0x1, 0x181f ;  /* 0x00381f0000067f89 */ /* 0x00012200000e0000 */
        /* <DEDUP_REMOVED lines=14> */
.L_x_5261:
[----:B------:R-:W-:Y:S05]  /*11ad0*/  BSYNC B1 ;  /* 0x0000000000017941 */ /* 0x000fea0003800000 */
.L_x_5260:
[----:B---3--:R3:W0:Y:S01]  /*11ae0*/  SHFL.IDX PT, R8, R20, 0x2, 0x181f ;  /* 0x00581f0014087f89 */ /* 0x00862200000e0000 */
[----:B------:R-:W-:Y:S03]  /*11af0*/  BSSY B1, `(.L_x_5262) ;  /* 0x0000010000017945 */ /* 0x000fe60003800000 */
[----:B----4-:R3:W4:Y:S01]  /*11b00*/  SHFL.IDX PT, R6, R0, 0x2, 0x181f ;  /* 0x00581f0000067f89 */ /* 0x01072200000e0000 */
        /* <DEDUP_REMOVED lines=14> */
.L_x_5263:
[----:B------:R-:W-:Y:S05]  /*11bf0*/  BSYNC B1 ;  /* 0x0000000000017941 */ /* 0x000fea0003800000 */
.L_x_5262:
[----:B0-----:R-:W-:Y:S01]  /*11c00*/  VIADD R3, R69, 0x60 ;  /* 0x0000006045037836 */ /* 0x001fe20000000000 */
[----:B---3--:R-:W0:Y:S04]  /*11c10*/  SHFL.IDX PT, R20, R20, 0x3, 0x181f ;  /* 0x00781f0014147f89 */ /* 0x008e2800000e0000 */
[----:B------:R-:W-:Y:S01]  /*11c20*/  ISETP.GE.AND P0, PT, R3, R60, PT ;  /* 0x0000003c0300720c */ /* 0x000fe20003f06270 */
[----:B------:R-:W3:-:S12]  /*11c30*/  SHFL.IDX PT, R0, R0, 0x3, 0x181f ;  /* 0x00781f0000007f89 */ /* 0x000ed800000e0000 */
[----:B------:R-:W-:Y:S05]  /*11c40*/  @P0 BRA `(.L_x_5264) ;  /* 0x0000001c00d40947 */ /* 0x000fea0003800000 */
[----:B------:R-:W-:Y:S02]  /*11c50*/  ULDC UR4, c[0x0][0xac8] ;  /* 0x0002b20000047ab9 */ /* 0x000fe40000000800 */
[----:B------:R-:W-:Y:S02]  /*11c60*/  ISETP.GE.AND P2, PT, R21, UR4, PT ;  /* 0x0000000415007c0c */ /* 0x000fe4000bf46270 */
[----:B------:R-:W-:-:S11]  /*11c70*/  ISETP.GE.AND P3, PT, R67, UR4, PT ;  /* 0x0000000443007c0c */ /* 0x000fd6000bf66270 */
[-C--:B---3--:R-:W-:Y:S02]  /*11c80*/  @!P2 LEA R2, P0, R21, R0.reuse, 0x1 ;  /* 0x000000001502a211 */ /* 0x088fe400078008ff */
[----:B------:R-:W-:Y:S02]  /*11c90*/  @!P3 LEA R4, P1, R67, R0, 0x1 ;  /* 0x000000004304b211 */ /* 0x000fe400078208ff */
        /* <DEDUP_REMOVED lines=10> */
.L_x_5257:
[----:B------:R-:W-:Y:S01]  /*11d40*/  ULDC.64 UR12, c[0x0][0xb08] ;  /* 0x0002c200000c7ab9 */ /* 0x000fe20000000a00 */
[----:B0-----:R-:W0:Y:S01]  /*11d50*/  @P1 LDC R0, c[0x0][0xbec] ;  /* 0x0002fb00ff001b82 */ /* 0x001e220000000800 */
[----:B------:R-:W-:Y:S01]  /*11d60*/  UIMAD UR11, UR14, UR12, URZ ;  /* 0x0000000c0e0b72a4 */ /* 0x000fe2000f8e023f */
[----:B------:R-:W-:Y:S01]  /*11d70*/  IMAD.MOV.U32 R29, RZ, RZ, R37 ;  /* 0x000000ffff1d7224 */ /* 0x000fe200078e0025 */
[----:B------:R-:W-:Y:S01]  /*11d80*/  UIMAD.WIDE.U32 UR8, UR4, UR12, URZ ;  /* 0x0000000c040872a5 */ /* 0x000fe2000f8e003f */
[----:B------:R-:W-:Y:S01]  /*11d90*/  BSSY B1, `(.L_x_5265) ;  /* 0x000009e000017945 */ /* 0x000fe20003800000 */
[----:B------:R-:W-:Y:S01]  /*11da0*/  UIMAD UR11, UR4, UR13, UR11 ;  /* 0x0000000d040b72a4 */ /* 0x000fe2000f8e020b */
[----:B------:R-:W-:Y:S01]  /*11db0*/  SHF.R.S32.HI R39, RZ, 0x1f, R205 ;  /* 0x0000001fff277819 */ /* 0x000fe200000114cd */
[----:B------:R-:W-:Y:S01]  /*11dc0*/  USHF.R.S32.HI UR4, URZ, 0x1f, UR10 ;  /* 0x0000001f3f047899 */ /* 0x000fe2000801140a */
[----:B------:R-:W1:Y:S01]  /*11dd0*/  @P1 LDC R31, c[0x0][0xbf0] ;  /* 0x0002fc00ff1f1b82 */ /* 0x000e620000000800 */
        /* <DEDUP_REMOVED lines=14> */
[----:B0-----:R-:W-:Y:S01]  /*11ec0*/  @P1 IMAD.HI.U32 R0, R37, R0, RZ ;  /* 0x0000000025001227 */ /* 0x001fe200078e00ff */
[----:B------:R-:W-:Y:S01]  /*11ed0*/  SYNCS.ARRIVE.TRANS64.RED.A1T0 RZ, [UR7], RZ ;  /* 0x000000ffffff79a7 */ /* 0x000fe20008100407 */
[----:B------:R-:W-:Y:S01]  /*11ee0*/  SHF.R.S32.HI R46, RZ, 0x1f, R212 ;  /* 0x0000001fff2e7819 */ /* 0x000fe200000114d4 */
[----:B------:R-:W-:Y:S01]  /*11ef0*/  UIMAD UR4, UR10, UR13, UR4 ;  /* 0x0000000d0a0472a4 */ /* 0x000fe2000f8e0204 */
[----:B------:R-:W-:Y:S01]  /*11f00*/  SHF.R.S32.HI R47, RZ, 0x1f, R213 ;  /* 0x0000001fff2f7819 */ /* 0x000fe200000114d5 */
[----:B------:R-:W-:Y:S01]  /*11f10*/  UIMAD.WIDE.U32 UR10, UR10, UR12, UR8 ;  /* 0x0000000c0a0a72a5 */ /* 0x000fe2000f8e0008 */
[----:B------:R-:W-:Y:S02]  /*11f20*/  SHF.R.S32.HI R56, RZ, 0x1f, R214 ;  /* 0x0000001fff387819 */ /* 0x000fe400000114d6 */
[----:B------:R-:W-:Y:S01]  /*11f30*/  ULDC.64 UR12, c[0x0][0xb48] ;  /* 0x0002d200000c7ab9 */ /* 0x000fe20000000a00 */
[----:B------:R-:W-:Y:S01]  /*11f40*/  UIADD3 UR9, UR11, UR4, URZ ;  /* 0x000000040b097290 */ /* 0x000fe2000fffe03f */
[----:B-1----:R-:W-:-:S02]  /*11f50*/  @P1 SHF.R.U32.HI R29, RZ, R31, R0 ;  /* 0x0000001fff1d1219 */ /* 0x002fc40000011600 */
[----:B------:R-:W-:Y:S01]  /*11f60*/  UMOV UR8, UR10 ;  /* 0x0000000a00087c82 */ /* 0x000fe20008000000 */
[----:B------:R-:W-:Y:S01]  /*11f70*/  ULDC.64 UR10, c[0x0][0xb30] ;  /* 0x0002cc00000a7ab9 */ /* 0x000fe20000000a00 */
[----:B------:R-:W-:Y:S01]  /*11f80*/  UIMAD.WIDE.U32 UR8, UR39, UR12, UR8 ;  /* 0x0000000c270872a5 */ /* 0x000fe2000f8e0008 */
[--C-:B------:R-:W-:Y:S01]  /*11f90*/  SHF.R.S32.HI R0, RZ, 0x1f, R29.reuse ;  /* 0x0000001fff007819 */ /* 0x100fe2000001141d */
[----:B------:R-:W-:Y:S01]  /*11fa0*/  IMAD.MOV R2, RZ, RZ, -R29 ;  /* 0x000000ffff027224 */ /* 0x000fe200078e0a1d */
[----:B------:R-:W-:Y:S01]  /*11fb0*/  SHF.R.S32.HI R57, RZ, 0x1f, R215 ;  /* 0x0000001fff397819 */ /* 0x000fe200000114d7 */
[----:B------:R-:W-:Y:S01]  /*11fc0*/  UIMAD UR39, UR39, UR13, UR9 ;  /* 0x0000000d272772a4 */ /* 0x000fe2000f8e0209 */
[----:B------:R-:W-:Y:S01]  /*11fd0*/  SHF.R.S32.HI R58, RZ, 0x1f, R216 ;  /* 0x0000001fff3a7819 */ /* 0x000fe200000114d8 */
[----:B------:R-:W-:Y:S01]  /*11fe0*/  IMAD R31, R3, R2, R37 ;  /* 0x00000002031f7224 */ /* 0x000fe200078e0225 */
[----:B------:R-:W-:Y:S01]  /*11ff0*/  SHF.R.S32.HI R59, RZ, 0x1f, R217 ;  /* 0x0000001fff3b7819 */ /* 0x000fe200000114d9 */
[----:B------:R-:W-:Y:S01]  /*12000*/  IMAD R0, R0, UR10, RZ ;  /* 0x0000000a00007c24 */ /* 0x000fe2000f8e02ff */
[----:B------:R-:W-:Y:S01]  /*12010*/  SHF.R.S32.HI R60, RZ, 0x1f, R218 ;  /* 0x0000001fff3c7819 */ /* 0x000fe200000114da */
[----:B------:R-:W-:Y:S01]  /*12020*/  IMAD.U32 R3, RZ, RZ, UR9 ;  /* 0x00000009ff037e24 */ /* 0x000fe2000f8e00ff */
[----:B------:R-:W-:Y:S01]  /*12030*/  SHF.R.S32.HI R61, RZ, 0x1f, R219 ;  /* 0x0000001fff3d7819 */ /* 0x000fe200000114db */
[----:B------:R-:W-:Y:S01]  /*12040*/  IMAD.U32 R2, RZ, RZ, UR8 ;  /* 0x00000008ff027e24 */ /* 0x000fe2000f8e00ff */
[----:B------:R-:W-:Y:S01]  /*12050*/  ULDC.64 UR8, c[0x0][0xb28] ;  /* 0x0002ca0000087ab9 */ /* 0x000fe20000000a00 */
[----:B------:R-:W-:Y:S01]  /*12060*/  IMAD.U32 R3, RZ, RZ, UR39 ;  /* 0x00000027ff037e24 */ /* 0x000fe2000f8e00ff */
[----:B------:R-:W-:Y:S01]  /*12070*/  SHF.R.S32.HI R62, RZ, 0x1f, R16 ;  /* 0x0000001fff3e7819 */ /* 0x000fe20000011410 */
        /* <DEDUP_REMOVED lines=17> */
[----:B------:R-:W-:Y:S02]  /*12190*/  ISETP.GE.AND P1, PT, R218, UR4, PT ;  /* 0x00000004da007c0c */ /* 0x000fe4000bf26270 */
[----:B------:R-:W-:-:S07]  /*121a0*/  ISETP.GE.AND P2, PT, R217, UR4, PT ;  /* 0x00000004d9007c0c */ /* 0x000fce000bf46270 */
[CC--:B-1----:R-:W-:Y:S02]  /*121b0*/  @!P3 LEA R2, P5, R16.reuse, R38.reuse, 0x2 ;  /* 0x000000261002b211 */ /* 0x0c2fe400078a10ff */
[CC--:B------:R-:W-:Y:S02]  /*121c0*/  @!P4 LEA R28, P6, R219.reuse, R38.reuse, 0x2 ;  /* 0x00000026db1cc211 */ /* 0x0c0fe400078c10ff */
[-C--:B--2---:R-:W-:Y:S02]  /*121d0*/  @!P3 LEA.HI.X R3, R16, R37.reuse, R62, 0x2, P5 ;  /* 0x000000251003b211 */ /* 0x084fe400028f143e */
[----:B------:R-:W-:Y:S02]  /*121e0*/  @!P4 LEA.HI.X R29, R219, R37, R61, 0x2, P6 ;  /* 0x00000025db1dc211 */ /* 0x000fe400030f143d */
[----:B------:R-:W-:Y:S01]  /*121f0*/  @!P1 LEA R30, P5, R218, R38, 0x2 ;  /* 0x00000026da1e9211 */ /* 0x000fe200078a10ff */
[----:B------:R1:W-:Y:S01]  /*12200*/  @!P3 ST.E.64 desc[UR56][R2.64], R8 ;  /* 0x000000080200b985 */ /* 0x0003e2000c101b38 */
[----:B------:R-:W-:-:S02]  /*12210*/  ISETP.GE.AND P3, PT, R216, UR4, PT ;  /* 0x00000004d8007c0c */ /* 0x000fc4000bf66270 */
[-C--:B------:R-:W-:Y:S01]  /*12220*/  @!P1 LEA.HI.X R31, R218, R37.reuse, R60, 0x2, P5 ;  /* 0x00000025da1f9211 */ /* 0x080fe200028f143c */
[----:B------:R2:W-:Y:S01]  /*12230*/  @!P4 ST.E.64 desc[UR56][R28.64], R10 ;  /* 0x0000000a1c00c985 */ /* 0x0005e2000c101b38 */
[----:B------:R-:W-:Y:S02]  /*12240*/  ISETP.GE.AND P4, PT, R215, UR4, PT ;  /* 0x00000004d7007c0c */ /* 0x000fe4000bf86270 */
[C---:B------:R-:W-:Y:S01]  /*12250*/  @!P2 LEA R32, P6, R217.reuse, R38, 0x2 ;  /* 0x00000026d920a211 */ /* 0x040fe200078c10ff */
[----:B------:R3:W-:Y:S01]  /*12260*/  @!P1 ST.E.64 desc[UR56][R30.64], R20 ;  /* 0x000000141e009985 */ /* 0x0007e2000c101b38 */
[----:B------:R-:W-:Y:S02]  /*12270*/  ISETP.GE.AND P1, PT, R214, UR4, PT ;  /* 0x00000004d6007c0c */ /* 0x000fe4000bf26270 */
[----:B------:R-:W-:-:S03]  /*12280*/  @!P2 LEA.HI.X R33, R217, R37, R59, 0x2, P6 ;  /* 0x00000025d921a211 */ /* 0x000fc600030f143b */
[CC--:B------:R-:W-:Y:S02]  /*12290*/  @!P3 LEA R34, P5, R216.reuse, R38.reuse, 0x2 ;  /* 0x00000026d822b211 */ /* 0x0c0fe400078a10ff */
[----:B------:R4:W-:Y:S01]  /*122a0*/  @!P2 ST.E.64 desc[UR56][R32.64], R24 ;  /* 0x000000182000a985 */ /* 0x0009e2000c101b38 */
[----:B------:R-:W-:Y:S02]  /*122b0*/  ISETP.GE.AND P2, PT, R213, UR4, PT ;  /* 0x00000004d5007c0c */ /* 0x000fe4000bf46270 */
[----:B------:R-:W-:Y:S02]  /*122c0*/  @!P3 LEA.HI.X R35, R216, R37, R58, 0x2, P5 ;  /* 0x00000025d823b211 */ /* 0x000fe400028f143a */
[-C--:B-1----:R-:W-:Y:S02]  /*122d0*/  @!P4 LEA R2, P6, R215, R38.reuse, 0x2 ;  /* 0x00000026d702c211 */ /* 0x082fe400078c10ff */
[----:B------:R-:W-:Y:S01]  /*122e0*/  @!P1 LEA R8, P5, R214, R38, 0x2 ;  /* 0x00000026d6089211 */ /* 0x000fe200078a10ff */
[----:B------:R-:W-:Y:S01]  /*122f0*/  @!P3 ST.E.64 desc[UR56][R34.64], R50 ;  /* 0x000000322200b985 */ /* 0x000fe2000c101b38 */
[----:B------:R-:W-:-:S02]  /*12300*/  ISETP.GE.AND P3, PT, R212, UR4, PT ;  /* 0x00000004d4007c0c */ /* 0x000fc4000bf66270 */
[-C--:B------:R-:W-:Y:S02]  /*12310*/  @!P4 LEA.HI.X R3, R215, R37.reuse, R57, 0x2, P6 ;  /* 0x00000025d703c211 */ /* 0x080fe400030f1439 */
[-C--:B------:R-:W-:Y:S02]  /*12320*/  @!P1 LEA.HI.X R9, R214, R37.reuse, R56, 0x2, P5 ;  /* 0x00000025d6099211 */ /* 0x080fe400028f1438 */
[----:B--2---:R-:W-:Y:S01]  /*12330*/  @!P2 LEA R10, P6, R213, R38, 0x2 ;  /* 0x00000026d50aa211 */ /* 0x004fe200078c10ff */
[----:B------:R1:W-:Y:S01]  /*12340*/  @!P4 ST.E.64 desc[UR56][R2.64], R52 ;  /* 0x000000340200c985 */ /* 0x0003e2000c101b38 */
[----:B------:R-:W-:Y:S02]  /*12350*/  ISETP.GE.AND P4, PT, R211, UR4, PT ;  /* 0x00000004d3007c0c */ /* 0x000fe4000bf86270 */
[----:B------:R-:W-:Y:S01]  /*12360*/  @!P2 LEA.HI.X R11, R213, R37, R47, 0x2, P6 ;  /* 0x00000025d50ba211 */ /* 0x000fe200030f142f */
[----:B------:R2:W-:Y:S01]  /*12370*/  @!P1 ST.E.64 desc[UR56][R8.64], R66 ;  /* 0x0000004208009985 */ /* 0x0005e2000c101b38 */
[----:B------:R-:W-:-:S02]  /*12380*/  ISETP.GE.AND P1, PT, R210, UR4, PT ;  /* 0x00000004d2007c0c */ /* 0x000fc4000bf26270 */
[CC--:B---3--:R-:W-:Y:S01]  /*12390*/  @!P3 LEA R20, P5, R212.reuse, R38.reuse, 0x2 ;  /* 0x00000026d414b211 */ /* 0x0c8fe200078a10ff */
[----:B------:R3:W-:Y:S01]  /*123a0*/  @!P2 ST.E.64 desc[UR56][R10.64], R68 ;  /* 0x000000440a00a985 */ /* 0x0007e2000c101b38 */
[----:B------:R-:W-:Y:S02]  /*123b0*/  ISETP.GE.AND P2, PT, R209, UR4, PT ;  /* 0x00000004d1007c0c */ /* 0x000fe4000bf46270 */
[----:B------:R-:W-:Y:S02]  /*123c0*/  @!P3 LEA.HI.X R21, R212, R37, R46, 0x2, P5 ;  /* 0x00000025d415b211 */ /* 0x000fe400028f142e */
[----:B------:R-:W-:Y:S02]  /*123d0*/  ISETP.GE.AND P5, PT, R207, UR4, PT ;  /* 0x00000004cf007c0c */ /* 0x000fe4000bfa6270 */
[----:B----4-:R-:W-:Y:S01]  /*123e0*/  @!P4 LEA R24, P6, R211, R38, 0x2 ;  /* 0x00000026d318c211 */ /* 0x010fe200078c10ff */
[----:B------:R4:W-:Y:S01]  /*123f0*/  @!P3 ST.E.64 desc[UR56][R20.64], R74 ;  /* 0x0000004a1400b985 */ /* 0x0009e2000c101b38 */
[----:B------:R-:W-:-:S02]  /*12400*/  ISETP.GE.AND P3, PT, R208, UR4, PT ;  /* 0x00000004d0007c0c */ /* 0x000fc4000bf66270 */
[----:B------:R-:W-:Y:S02]  /*12410*/  @!P4 LEA.HI.X R25, R211, R37, R45, 0x2, P6 ;  /* 0x00000025d319c211 */ /* 0x000fe400030f142d */
[----:B-1----:R-:W-:-:S03]  /*12420*/  @!P1 LEA R2, P6, R210, R38, 0x2 ;  /* 0x00000026d2029211 */ /* 0x002fc600078c10ff */
[----:B------:R1:W-:Y:S01]  /*12430*/  @!P4 ST.E.64 desc[UR56][R24.64], R76 ;  /* 0x0000004c1800c985 */ /* 0x0003e2000c101b38 */
        /* <DEDUP_REMOVED lines=8> */
[----:B------:R-:W-:Y:S02]  /*124c0*/  @!P3 LEA.HI.X R11, R208, R37, R42, 0x2, P4 ;  /* 0x00000025d00bb211 */ /* 0x000fe400020f142a */
[----:B----4-:R-:W-:-:S03]  /*124d0*/  @!P5 LEA R20, P6, R207, R38, 0x2 ;  /* 0x00000026cf14d211 */ /* 0x010fc600078c10ff */
[----:B------:R4:W-:Y:S01]  /*124e0*/  @!P3 ST.E.64 desc[UR56][R10.64], R90 ;  /* 0x0000005a0a00b985 */ /* 0x0009e2000c101b38 */
[-C--:B------:R-:W-:Y:S02]  /*124f0*/  @!P5 LEA.HI.X R21, R207, R37.reuse, R41, 0x2, P6 ;  /* 0x00000025cf15d211 */ /* 0x080fe400030f1429 */
[----:B------:R-:W-:Y:S02]  /*12500*/  ISETP.GE.AND P3, PT, R204, UR4, PT ;  /* 0x00000004cc007c0c */ /* 0x000fe4000bf66270 */
[CC--:B-1----:R-:W-:Y:S01]  /*12510*/  @!P1 LEA R24, P4, R206.reuse, R38.reuse, 0x2 ;  /* 0x00000026ce189211 */ /* 0x0c2fe200078810ff */
[----:B------:R1:W-:Y:S01]  /*12520*/  @!P5 ST.E.64 desc[UR56][R20.64], R92 ;  /* 0x0000005c1400d985 */ /* 0x0003e2000c101b38 */
[----:B------:R-:W-:Y:S02]  /*12530*/  ISETP.GE.AND P5, PT, R203, UR4, PT ;  /* 0x00000004cb007c0c */ /* 0x000fe4000bfa6270 */
[----:B------:R-:W-:Y:S02]  /*12540*/  @!P1 LEA.HI.X R25, R206, R37, R40, 0x2, P4 ;  /* 0x00000025ce199211 */ /* 0x000fe400020f1428 */
[----:B--2---:R-:W-:-:S02]  /*12550*/  @!P2 LEA R2, P6, R205, R38, 0x2 ;  /* 0x00000026cd02a211 */ /* 0x004fc400078c10ff */
[----:B------:R-:W-:Y:S01]  /*12560*/  ISETP.GE.AND P4, PT, R202, UR4, PT ;  /* 0x00000004ca007c0c */ /* 0x000fe2000bf86270 */
[----:B------:R-:W-:Y:S01]  /*12570*/  @!P1 ST.E.64 desc[UR56][R24.64], R98 ;  /* 0x0000006218009985 */ /* 0x000fe2000c101b38 */
[----:B------:R-:W-:Y:S02]  /*12580*/  @!P2 LEA.HI.X R3, R205, R37, R39, 0x2, P6 ;  /* 0x00000025cd03a211 */ /* 0x000fe400030f1427 */
[----:B---3--:R-:W-:-:S03]  /*12590*/  @!P3 LEA R8, P1, R204, R38, 0x2 ;  /* 0x00000026cc08b211 */ /* 0x008fc600078210ff */
[----:B------:R2:W-:Y:S01]  /*125a0*/  @!P2 ST.E.64 desc[UR56][R2.64], R100 ;  /* 0x000000640200a985 */ /* 0x0005e2000c101b38 */
[-C--:B------:R-:W-:Y:S02]  /*125b0*/  @!P3 LEA.HI.X R9, R204, R37.reuse, R229, 0x2, P1 ;  /* 0x00000025cc09b211 */ /* 0x080fe400008f14e5 */
[-C--:B----4-:R-:W-:Y:S02]  /*125c0*/  @!P5 LEA R10, P2, R203, R38.reuse, 0x2 ;  /* 0x00000026cb0ad211 */ /* 0x090fe400078410ff */
[----:B------:R-:W-:Y:S01]  /*125d0*/  ISETP.GE.AND P1, PT, R201, UR4, PT ;  /* 0x00000004c9007c0c */ /* 0x000fe2000bf26270 */
[----:B------:R3:W-:Y:S01]  /*125e0*/  @!P3 ST.E.64 desc[UR56][R8.64], R106 ;  /* 0x0000006a0800b985 */ /* 0x0007e2000c101b38 */
[----:B------:R-:W-:Y:S02]  /*125f0*/  @!P5 LEA.HI.X R11, R203, R37, R228, 0x2, P2 ;  /* 0x00000025cb0bd211 */ /* 0x000fe400010f14e4 */
[----:B------:R-:W-:Y:S02]  /*12600*/  ISETP.GE.AND P2, PT, R200, UR4, PT ;  /* 0x00000004c8007c0c */ /* 0x000fe4000bf46270 */
[----:B-1----:R-:W-:Y:S01]  /*12610*/  @!P4 LEA R20, P6, R202, R38, 0x2 ;  /* 0x00000026ca14c211 */ /* 0x002fe200078c10ff */
[----:B------:R1:W-:Y:S01]  /*12620*/  @!P5 ST.E.64 desc[UR56][R10.64], R108 ;  /* 0x0000006c0a00d985 */ /* 0x0003e2000c101b38 */
[----:B------:R-:W-:-:S02]  /*12630*/  ISETP.GE.AND P5, PT, R23, UR4, PT ;  /* 0x0000000417007c0c */ /* 0x000fc4000bfa6270 */
[-C--:B------:R-:W-:Y:S02]  /*12640*/  @!P4 LEA.HI.X R21, R202, R37.reuse, R227, 0x2, P6 ;  /* 0x00000025ca15c211 */ /* 0x080fe400030f14e3 */
[----:B------:R-:W-:Y:S02]  /*12650*/  ISETP.GE.AND P6, PT, R22, UR4, PT ;  /* 0x0000000416007c0c */ /* 0x000fe4000bfc6270 */
[-C--:B--2---:R-:W-:Y:S01]  /*12660*/  @!P1 LEA R2, P3, R201, R38.reuse, 0x2 ;  /* 0x00000026c9029211 */ /* 0x084fe200078610ff */
[----:B------:R4:W-:Y:S01]  /*12670*/  @!P4 ST.E.64 desc[UR56][R20.64], R114 ;  /* 0x000000721400c985 */ /* 0x0009e2000c101b38 */
[----:B------:R-:W-:Y:S02]  /*12680*/  ISETP.GE.AND P4, PT, R19, UR4, PT ;  /* 0x0000000413007c0c */ /* 0x000fe4000bf86270 */
[----:B------:R-:W-:Y:S02]  /*12690*/  @!P1 LEA.HI.X R3, R201, R37, R226, 0x2, P3 ;  /* 0x00000025c9039211 */ /* 0x000fe400018f14e2 */
[----:B------:R-:W-:-:S03]  /*126a0*/  @!P2 LEA R24, P3, R200, R38, 0x2 ;  /* 0x00000026c818a211 */ /* 0x000fc600078610ff */
[----:B------:R4:W-:Y:S01]  /*126b0*/  @!P1 ST.E.64 desc[UR56][R2.64], R116 ;  /* 0x0000007402009985 */ /* 0x0009e2000c101b38 */
[----:B------:R-:W-:Y:S02]  /*126c0*/  @!P2 LEA.HI.X R25, R200, R37, R225, 0x2, P3 ;  /* 0x00000025c819a211 */ /* 0x000fe400018f14e1 */
[----:B---3--:R-:W-:-:S03]  /*126d0*/  @!P5 LEA R8, P1, R23, R38, 0x2 ;  /* 0x000000261708d211 */ /* 0x008fc600078210ff */
[----:B------:R4:W-:Y:S01]  /*126e0*/  @!P2 ST.E.64 desc[UR56][R24.64], R122 ;  /* 0x0000007a1800a985 */ /* 0x0009e2000c101b38 */
[CC--:B-1----:R-:W-:Y:S02]  /*126f0*/  @!P6 LEA R10, P2, R22.reuse, R38.reuse, 0x2 ;  /* 0x00000026160ae211 */ /* 0x0c2fe400078410ff */
[----:B------:R-:W-:Y:S02]  /*12700*/  @!P4 LEA R28, P3, R19, R38, 0x2 ;  /* 0x00000026131cc211 */ /* 0x000fe400078610ff */
[-C--:B------:R-:W-:Y:S02]  /*12710*/  @!P5 LEA.HI.X R9, R23, R37.reuse, R224, 0x2, P1 ;  /* 0x000000251709d211 */ /* 0x080fe400008f14e0 */
[-C--:B------:R-:W-:Y:S02]  /*12720*/  @!P6 LEA.HI.X R11, R22, R37.reuse, R223, 0x2, P2 ;  /* 0x00000025160be211 */ /* 0x080fe400010f14df */
[----:B------:R-:W-:Y:S01]  /*12730*/  @!P4 LEA.HI.X R29, R19, R37, R222, 0x2, P3 ;  /* 0x00000025131dc211 */ /* 0x000fe200018f14de */
[----:B------:R4:W-:Y:S04]  /*12740*/  @!P5 ST.E.64 desc[UR56][R8.64], R124 ;  /* 0x0000007c0800d985 */ /* 0x0009e8000c101b38 */
[----:B------:R4:W-:Y:S04]  /*12750*/  @!P6 ST.E.64 desc[UR56][R10.64], R130 ;  /* 0x000000820a00e985 */ /* 0x0009e8000c101b38 */
[----:B------:R4:W-:Y:S02]  /*12760*/  @!P4 ST.E.64 desc[UR56][R28.64], R132 ;  /* 0x000000841c00c985 */ /* 0x0009e4000c101b38 */
.L_x_5266:
[----:B------:R-:W-:Y:S05]  /*12770*/  BSYNC B1 ;  /* 0x0000000000017941 */ /* 0x000fea0003800000 */
.L_x_5265:
[----:B0-----:R-:W0:Y:S04]  /*12780*/  SHFL.IDX PT, R36, R36, 0x1, 0x1c1f ;  /* 0x003c1f0024247f89 */ /* 0x001e2800000e0000 */
[----:B------:R-:W3:Y:S01]  /*12790*/  SHFL.IDX PT, R0, R0, 0x1, 0x1c1f ;  /* 0x003c1f0000007f89 */ /* 0x000ee200000e0000 */
[----:B------:R-:W-:Y:S05]  /*127a0*/  @P0 BRA `(.L_x_5264) ;  /* 0x0000001000fc0947 */ /* 0x000fea0003800000 */
[----:B------:R-:W-:Y:S02]  /*127b0*/  ULDC UR4, c[0x0][0xac8] ;  /* 0x0002b20000047ab9 */ /* 0x000fe40000000800 */
[----:B------:R-:W-:Y:S02]  /*127c0*/  ISETP.GE.AND P5, PT, R16, UR4, PT ;  /* 0x0000000410007c0c */ /* 0x000fe4000bfa6270 */
[----:B------:R-:W-:Y:S02]  /*127d0*/  ISETP.GE.AND P0, PT, R219, UR4, PT ;  /* 0x00000004db007c0c */ /* 0x000fe4000bf06270 */
[----:B------:R-:W-:Y:S02]  /*127e0*/  ISETP.GE.AND P1, PT, R218, UR4, PT ;  /* 0x00000004da007c0c */ /* 0x000fe4000bf26270 */
[----:B------:R-:W-:-:S07]  /*127f0*/  ISETP.GE.AND P4, PT, R217, UR4, PT ;  /* 0x00000004d9007c0c */ /* 0x000fce000bf86270 */
[CC--:B---34-:R-:W-:Y:S02]  /*12800*/  @!P5 LEA R2, P2, R16.reuse, R0.reuse, 0x2 ;  /* 0x000000001002d211 */ /* 0x0d8fe400078410ff */
[C---:B------:R-:W-:Y:S02]  /*12810*/  @!P0 LEA R8, P3, R219.reuse, R0, 0x2 ;  /* 0x00000000db088211 */ /* 0x040fe400078610ff */
[-C--:B0-----:R-:W-:Y:S02]  /*12820*/  @!P5 LEA.HI.X R3, R16, R36.reuse, R62, 0x2, P2 ;  /* 0x000000241003d211 */ /* 0x081fe400010f143e */
[----:B------:R-:W-:Y:S02]  /*12830*/  ISETP.GE.AND P2, PT, R216, UR4, PT ;  /* 0x00000004d8007c0c */ /* 0x000fe4000bf46270 */
[----:B------:R-:W-:Y:S01]  /*12840*/  @!P0 LEA.HI.X R9, R219, R36, R61, 0x2, P3 ;  /* 0x00000024db098211 */ /* 0x000fe200018f143d */
[----:B------:R0:W-:Y:S01]  /*12850*/  @!P5 ST.E.64 desc[UR56][R2.64], R12 ;  /* 0x0000000c0200d985 */ /* 0x0001e2000c101b38 */
[----:B------:R-:W-:-:S02]  /*12860*/  @!P1 LEA R10, P5, R218, R0, 0x2 ;  /* 0x00000000da0a9211 */ /* 0x000fc400078a10ff */
[----:B------:R-:W-:Y:S01]  /*12870*/  ISETP.GE.AND P3, PT, R215, UR4, PT ;  /* 0x00000004d7007c0c */ /* 0x000fe2000bf66270 */
[----:B------:R3:W-:Y:S01]  /*12880*/  @!P0 ST.E.64 desc[UR56][R8.64], R14 ;  /* 0x0000000e08008985 */ /* 0x0007e2000c101b38 */
[----:B------:R-:W-:Y:S02]  /*12890*/  @!P1 LEA.HI.X R11, R218, R36, R60, 0x2, P5 ;  /* 0x00000024da0b9211 */ /* 0x000fe400028f143c */
[C---:B------:R-:W-:Y:S02]  /*128a0*/  @!P4 LEA R20, P6, R217.reuse, R0, 0x2 ;  /* 0x00000000d914c211 */ /* 0x040fe400078c10ff */
[----:B------:R-:W-:Y:S01]  /*128b0*/  ISETP.GE.AND P0, PT, R214, UR4, PT ;  /* 0x00000004d6007c0c */ /* 0x000fe2000bf06270 */
[----:B------:R4:W-:Y:S01]  /*128c0*/  @!P1 ST.E.64 desc[UR56][R10.64], R26 ;  /* 0x0000001a0a009985 */ /* 0x0009e2000c101b38 */
[----:B------:R-:W-:Y:S02]  /*128d0*/  @!P4 LEA.HI.X R21, R217, R36, R59, 0x2, P6 ;  /* 0x00000024d915c211 */ /* 0x000fe400030f143b */
[----:B------:R-:W-:-:S02]  /*128e0*/  ISETP.GE.AND P1, PT, R213, UR4, PT ;  /* 0x00000004d5007c0c */ /* 0x000fc4000bf26270 */
[----:B------:R-:W-:Y:S01]  /*128f0*/  @!P2 LEA R24, P5, R216, R0, 0x2 ;  /* 0x00000000d818a211 */ /* 0x000fe200078a10ff */
[----:B------:R5:W-:Y:S01]  /*12900*/  @!P4 ST.E.64 desc[UR56][R20.64], R48 ;  /* 0x000000301400c985 */ /* 0x000be2000c101b38 */
[----:B------:R-:W-:Y:S02]  /*12910*/  ISETP.GE.AND P4, PT, R212, UR4, PT ;  /* 0x00000004d4007c0c */ /* 0x000fe4000bf86270 */
[----:B------:R-:W-:Y:S02]  /*12920*/  @!P2 LEA.HI.X R25, R216, R36, R58, 0x2, P5 ;  /* 0x00000024d819a211 */ /* 0x000fe400028f143a */
[CC--:B0-----:R-:W-:Y:S02]  /*12930*/  @!P3 LEA R2, P5, R215.reuse, R0.reuse, 0x2 ;  /* 0x00000000d702b211 */ /* 0x0c1fe400078a10ff */
[----:B---3--:R-:W-:Y:S01]  /*12940*/  @!P0 LEA R8, P6, R214, R0, 0x2 ;  /* 0x00000000d6088211 */ /* 0x008fe200078c10ff */
[----:B------:R-:W-:Y:S01]  /*12950*/  @!P2 ST.E.64 desc[UR56][R24.64], R54 ;  /* 0x000000361800a985 */ /* 0x000fe2000c101b38 */
[----:B------:R-:W-:-:S02]  /*12960*/  @!P3 LEA.HI.X R3, R215, R36, R57, 0x2, P5 ;  /* 0x00000024d703b211 */ /* 0x000fc400028f1439 */
[----:B------:R-:W-:Y:S02]  /*12970*/  @!P0 LEA.HI.X R9, R214, R36, R56, 0x2, P6 ;  /* 0x00000024d6098211 */ /* 0x000fe400030f1438 */
[----:B------:R-:W-:Y:S01]  /*12980*/  @!P1 LEA R12, P5, R213, R0, 0x2 ;  /* 0x00000000d50c9211 */ /* 0x000fe200078a10ff */
[----:B------:R0:W-:Y:S01]  /*12990*/  @!P3 ST.E.64 desc[UR56][R2.64], R64 ;  /* 0x000000400200b985 */ /* 0x0001e2000c101b38 */
[----:B------:R-:W-:Y:S02]  /*129a0*/  ISETP.GE.AND P2, PT, R211, UR4, PT ;  /* 0x00000004d3007c0c */ /* 0x000fe4000bf46270 */
[----:B------:R-:W-:Y:S01]  /*129b0*/  @!P1 LEA.HI.X R13, R213, R36, R47, 0x2, P5 ;  /* 0x00000024d50d9211 */ /* 0x000fe200028f142f */
[----:B------:R3:W-:Y:S01]  /*129c0*/  @!P0 ST.E.64 desc[UR56][R8.64], R70 ;  /* 0x0000004608008985 */ /* 0x0007e2000c101b38 */
[----:B------:R-:W-:Y:S02]  /*129d0*/  ISETP.GE.AND P3, PT, R210, UR4, PT ;  /* 0x00000004d2007c0c */ /* 0x000fe4000bf66270 */
[----:B----4-:R-:W-:Y:S01]  /*129e0*/  @!P4 LEA R10, P0, R212, R0, 0x2 ;  /* 0x00000000d40ac211 */ /* 0x010fe200078010ff */
[----:B------:R4:W-:Y:S01]  /*129f0*/  @!P1 ST.E.64 desc[UR56][R12.64], R72 ;  /* 0x000000480c009985 */ /* 0x0009e2000c101b38 */
[----:B------:R-:W-:-:S02]  /*12a00*/  ISETP.GE.AND P1, PT, R209, UR4, PT ;  /* 0x00000004d1007c0c */ /* 0x000fc4000bf26270 */
[----:B------:R-:W-:Y:S02]  /*12a10*/  @!P4 LEA.HI.X R11, R212, R36, R46, 0x2, P0 ;  /* 0x00000024d40bc211 */ /* 0x000fe400000f142e */
[----:B------:R-:W-:Y:S02]  /*12a20*/  ISETP.GE.AND P0, PT, R208, UR4, PT ;  /* 0x00000004d0007c0c */ /* 0x000fe4000bf06270 */
[-C--:B------:R-:W-:Y:S01]  /*12a30*/  @!P2 LEA R14, P6, R211, R0.reuse, 0x2 ;  /* 0x00000000d30ea211 */ /* 0x080fe200078c10ff */
[----:B------:R1:W-:Y:S01]  /*12a40*/  @!P4 ST.E.64 desc[UR56][R10.64], R78 ;  /* 0x0000004e0a00c985 */ /* 0x0003e2000c101b38 */
[----:B------:R-:W-:Y:S02]  /*12a50*/  ISETP.GE.AND P4, PT, R207, UR4, PT ;  /* 0x00000004cf007c0c */ /* 0x000fe4000bf86270 */
[----:B-----5:R-:W-:Y:S02]  /*12a60*/  @!P3 LEA R20, P5, R210, R0, 0x2 ;  /* 0x00000000d214b211 */ /* 0x020fe400078a10ff */
[----:B------:R-:W-:-:S02]  /*12a70*/  @!P2 LEA.HI.X R15, R211, R36, R45, 0x2, P6 ;  /* 0x00000024d30fa211 */ /* 0x000fc400030f142d */
[----:B------:R-:W-:Y:S02]  /*12a80*/  @!P3 LEA.HI.X R21, R210, R36, R44, 0x2, P5 ;  /* 0x00000024d215b211 */ /* 0x000fe400028f142c */
[CC--:B0-----:R-:W-:Y:S01]  /*12a90*/  @!P1 LEA R2, P5, R209.reuse, R0.reuse, 0x2 ;  /* 0x00000000d1029211 */ /* 0x0c1fe200078a10ff */
[----:B------:R0:W-:Y:S01]  /*12aa0*/  @!P2 ST.E.64 desc[UR56][R14.64], R80 ;  /* 0x000000500e00a985 */ /* 0x0001e2000c101b38 */
[----:B------:R-:W-:Y:S02]  /*12ab0*/  ISETP.GE.AND P2, PT, R206, UR4, PT ;  /* 0x00000004ce007c0c */ /* 0x000fe4000bf46270 */
[----:B---3--:R-:W-:Y:S01]  /*12ac0*/  @!P0 LEA R8, P6, R208, R0, 0x2 ;  /* 0x00000000d0088211 */ /* 0x008fe200078c10ff */
[----:B------:R3:W-:Y:S01]  /*12ad0*/  @!P3 ST.E.64 desc[UR56][R20.64], R86 ;  /* 0x000000561400b985 */ /* 0x0007e2000c101b38 */
[----:B------:R-:W-:Y:S02]  /*12ae0*/  @!P1 LEA.HI.X R3, R209, R36, R43, 0x2, P5 ;  /* 0x00000024d1039211 */ /* 0x000fe400028f142b */
[----:B------:R-:W-:-:S02]  /*12af0*/  ISETP.GE.AND P3, PT, R205, UR4, PT ;  /* 0x00000004cd007c0c */ /* 0x000fc4000bf66270 */
[C---:B----4-:R-:W-:Y:S01]  /*12b00*/  @!P4 LEA R12, P5, R207.reuse, R0, 0x2 ;  /* 0x00000000cf0cc211 */ /* 0x050fe200078a10ff */
[----:B------:R4:W-:Y:S01]  /*12b10*/  @!P1 ST.E.64 desc[UR56][R2.64], R88 ;  /* 0x0000005802009985 */ /* 0x0009e2000c101b38 */
[-C--:B------:R-:W-:Y:S02]  /*12b20*/  @!P0 LEA.HI.X R9, R208, R36.reuse, R42, 0x2, P6 ;  /* 0x00000024d0098211 */ /* 0x080fe400030f142a */
[----:B------:R-:W-:Y:S02]  /*12b30*/  @!P4 LEA.HI.X R13, R207, R36, R41, 0x2, P5 ;  /* 0x00000024cf0dc211 */ /* 0x000fe400028f1429 */
[----:B------:R-:W-:Y:S01]  /*12b40*/  ISETP.GE.AND P1, PT, R204, UR4, PT ;  /* 0x00000004cc007c0c */ /* 0x000fe2000bf26270 */
[----:B------:R5:W-:Y:S01]  /*12b50*/  @!P0 ST.E.64 desc[UR56][R8.64], R94 ;  /* 0x0000005e08008985 */ /* 0x000be2000c101b38 */
[----:B-1----:R-:W-:-:S03]  /*12b60*/  @!P2 LEA R10, P0, R206, R0, 0x2 ;  /* 0x00000000ce0aa211 */ /* 0x002fc600078010ff */
[----:B------:R-:W-:Y:S01]  /*12b70*/  @!P4 ST.E.64 desc[UR56][R12.64], R96 ;  /* 0x000000600c00c985 */ /* 0x000fe2000c101b38 */
[----:B------:R-:W-:Y:S02]  /*12b80*/  ISETP.GE.AND P4, PT, R203, UR4, PT ;  /* 0x00000004cb007c0c */ /* 0x000fe4000bf86270 */
[C---:B0-----:R-:W-:Y:S02]  /*12b90*/  @!P3 LEA R14, P5, R205.reuse, R0, 0x2 ;  /* 0x00000000cd0eb211 */ /* 0x041fe400078a10ff */
[-C--:B------:R-:W-:Y:S02]  /*12ba0*/  @!P2 LEA.HI.X R11, R206, R36.reuse, R40, 0x2, P0 ;  /* 0x00000024ce0ba211 */ /* 0x080fe400000f1428 */
[----:B------:R-:W-:Y:S02]  /*12bb0*/  ISETP.GE.AND P0, PT, R202, UR4, PT ;  /* 0x00000004ca007c0c */ /* 0x000fe4000bf06270 */
[----:B------:R-:W-:Y:S01]  /*12bc0*/  @!P3 LEA.HI.X R15, R205, R36, R39, 0x2, P5 ;  /* 0x00000024cd0fb211 */ /* 0x000fe200028f1427 */
[----:B------:R0:W-:Y:S01]  /*12bd0*/  @!P2 ST.E.64 desc[UR56][R10.64], R102 ;  /* 0x000000660a00a985 */ /* 0x0001e2000c101b38 */
[----:B---3--:R-:W-:-:S02]  /*12be0*/  @!P1 LEA R20, P6, R204, R0, 0x2 ;  /* 0x00000000cc149211 */ /* 0x008fc400078c10ff */
[----:B------:R-:W-:Y:S01]  /*12bf0*/  ISETP.GE.AND P2, PT, R201, UR4, PT ;  /* 0x00000004c9007c0c */ /* 0x000fe2000bf46270 */
[----:B------:R1:W-:Y:S01]  /*12c00*/  @!P3 ST.E.64 desc[UR56][R14.64], R104 ;  /* 0x000000680e00b985 */ /* 0x0003e2000c101b38 */
[----:B------:R-:W-:Y:S02]  /*12c10*/  @!P1 LEA.HI.X R21, R204, R36, R229, 0x2, P6 ;  /* 0x00000024cc159211 */ /* 0x000fe400030f14e5 */
[C---:B----4-:R-:W-:Y:S02]  /*12c20*/  @!P4 LEA R2, P3, R203.reuse, R0, 0x2 ;  /* 0x00000000cb02c211 */ /* 0x050fe400078610ff */
[----:B------:R-:W-:Y:S01]  /*12c30*/  ISETP.GE.AND P5, PT, R200, UR4, PT ;  /* 0x00000004c8007c0c */ /* 0x000fe2000bfa6270 */
[----:B------:R3:W-:Y:S01]  /*12c40*/  @!P1 ST.E.64 desc[UR56][R20.64], R110 ;  /* 0x0000006e14009985 */ /* 0x0007e2000c101b38 */
[----:B------:R-:W-:Y:S02]  /*12c50*/  @!P4 LEA.HI.X R3, R203, R36, R228, 0x2, P3 ;  /* 0x00000024cb03c211 */ /* 0x000fe400018f14e4 */
[----:B------:R-:W-:-:S02]  /*12c60*/  ISETP.GE.AND P3, PT, R23, UR4, PT ;  /* 0x0000000417007c0c */ /* 0x000fc4000bf66270 */
[----:B------:R-:W-:Y:S01]  /*12c70*/  ISETP.GE.AND P1, PT, R22, UR4, PT ;  /* 0x0000000416007c0c */ /* 0x000fe2000bf26270 */
[----:B------:R4:W-:Y:S01]  /*12c80*/  @!P4 ST.E.64 desc[UR56][R2.64], R112 ;  /* 0x000000700200c985 */ /* 0x0009e2000c101b38 */
[CC--:B-----5:R-:W-:Y:S02]  /*12c90*/  @!P0 LEA R8, P6, R202.reuse, R0.reuse, 0x2 ;  /* 0x00000000ca088211 */ /* 0x0e0fe400078c10ff */
[C---:B0-----:R-:W-:Y:S02]  /*12ca0*/  @!P2 LEA R10, P4, R201.reuse, R0, 0x2 ;  /* 0x00000000c90aa211 */ /* 0x041fe400078810ff */
[-C--:B------:R-:W-:Y:S02]  /*12cb0*/  @!P0 LEA.HI.X R9, R202, R36.reuse, R227, 0x2, P6 ;  /* 0x00000024ca098211 */ /* 0x080fe400030f14e3 */
[----:B------:R-:W-:-:S03]  /*12cc0*/  @!P2 LEA.HI.X R11, R201, R36, R226, 0x2, P4 ;  /* 0x00000024c90ba211 */ /* 0x000fc600020f14e2 */
[----:B------:R4:W-:Y:S01]  /*12cd0*/  @!P0 ST.E.64 desc[UR56][R8.64], R118 ;  /* 0x0000007608008985 */ /* 0x0009e2000c101b38 */
[-C--:B------:R-:W-:Y:S02]  /*12ce0*/  @!P5 LEA R12, P0, R200, R0.reuse, 0x2 ;  /* 0x00000000c80cd211 */ /* 0x080fe400078010ff */
[CC--:B-1----:R-:W-:Y:S01]  /*12cf0*/  @!P3 LEA R14, P4, R23.reuse, R0.reuse, 0x2 ;  /* 0x00000000170eb211 */ /* 0x0c2fe200078810ff */
[----:B------:R4:W-:Y:S01]  /*12d00*/  @!P2 ST.E.64 desc[UR56][R10.64], R120 ;  /* 0x000000780a00a985 */ /* 0x0009e2000c101b38 */
[----:B---3--:R-:W-:Y:S02]  /*12d10*/  @!P1 LEA R20, P6, R22, R0, 0x2 ;  /* 0x0000000016149211 */ /* 0x008fe400078c10ff */
        /* <DEDUP_REMOVED lines=8> */
[----:B----4-:R-:W-:-:S04]  /*12da0*/  LEA R2, P0, R19, R0, 0x2 ;  /* 0x0000000013027211 */ /* 0x010fc800078010ff */
[----:B------:R-:W-:-:S05]  /*12db0*/  LEA.HI.X R3, R19, R36, R222, 0x2, P0 ;  /* 0x0000002413037211 */ /* 0x000fca00000f14de */
[----:B------:R0:W-:Y:S01]  /*12dc0*/  ST.E.64 desc[UR56][R2.64], R6 ;  /* 0x0000000602007985 */ /* 0x0001e2000c101b38 */
[----:B------:R-:W-:Y:S05]  /*12dd0*/  BRA `(.L_x_5264) ;  /* 0x0000000c00707947 */ /* 0x000fea0003800000 */
.L_x_5255:
        /* <DEDUP_REMOVED lines=30> */
.L_x_5267:
[----:B------:R-:W-:Y:S01]  /*12fc0*/  USHF.R.S32.HI UR12, URZ, 0x1f, UR44 ;  /* 0x0000001f3f0c7899 */ /* 0x000fe2000801142c */
[----:B------:R-:W-:Y:S01]  /*12fd0*/  BSSY B1, `(.L_x_5268) ;  /* 0x000003a000017945 */ /* 0x000fe20003800000 */
[----:B------:R-:W-:Y:S02]  /*12fe0*/  USHF.R.S32.HI UR18, URZ, 0x1f, UR4 ;  /* 0x0000001f3f127899 */ /* 0x000fe40008011404 */
[----:B------:R-:W-:Y:S02]  /*12ff0*/  USEL UR7, UR44, URZ, !UP0 ;  /* 0x0000003f2c077287 */ /* 0x000fe4000c000000 */
[----:B------:R-:W-:Y:S01]  /*13000*/  USEL UR12, UR12, URZ, !UP0 ;  /* 0x0000003f0c0c7287 */ /* 0x000fe2000c000000 */
[----:B------:R-:W-:Y:S11]  /*13010*/  @P0 BRA `(.L_x_5269) ;  /* 0x0000000000d40947 */ /* 0x000ff60003800000 */
[----:B------:R-:W0:Y:S01]  /*13020*/  S2R R3, SR_TID.X ;  /* 0x0000000000037919 */ /* 0x000e220000002100 */
[----:B------:R-:W1:Y:S01]  /*13030*/  LDC R9, c[0x0][0xbe8] ;  /* 0x0002fa00ff097b82 */ /* 0x000e620000000800 */
[----:B------:R-:W-:Y:S02]  /*13040*/  IMAD.U32 R4, RZ, RZ, UR42 ;  /* 0x0000002aff047e24 */ /* 0x000fe4000f8e00ff */
[----:B-1---5:R-:W-:-:S03]  /*13050*/  IMAD R2, R0, R9, RZ ;  /* 0x0000000900027224 */ /* 0x022fc600078e02ff */
[----:B0-----:R-:W-:-:S04]  /*13060*/  IADD3 R4, R4, -0x80, R3 ;  /* 0xffffff8004047810 */ /* 0x001fc80007ffe003 */
        /* <DEDUP_REMOVED lines=48> */
.L_x_5269:
[----:B------:R-:W-:Y:S05]  /*13370*/  BSYNC B1 ;  /* 0x0000000000017941 */ /* 0x000fea0003800000 */
.L_x_5268:
[----:B------:R-:W-:-:S06]  /*13380*/  UISETP.GT.AND UP0, UPT, UR47, 0x1, UPT ;  /* 0x000000012f00788c */ /* 0x000fcc000bf04270 */
[----:B------:R-:W-:-:S13]  /*13390*/  PLOP3.LUT P0, PT, PT, PT, UP0, 0x80, 0x0 ;  /* 0x000000000000781c */ /* 0x000fda0003f0f008 */
[----:B------:R-:W-:Y:S05]  /*133a0*/  @P0 BRA `(.L_x_5264) ;  /* 0x0000000400fc0947 */ /* 0x000fea0003800000 */
[----:B------:R-:W1:Y:S01]  /*133b0*/  LDC R11, c[0x0][0xbe8] ;  /* 0x0002fa00ff0b7b82 */ /* 0x000e620000000800 */
[----:B------:R-:W-:Y:S01]  /*133c0*/  ULDC.64 UR14, c[0x0][0xaa0] ;  /* 0x0002a800000e7ab9 */ /* 0x000fe20000000a00 */
[----:B------:R-:W-:Y:S01]  /*133d0*/  IMAD R2, R18, 0x20, R220 ;  /* 0x0000002012027824 */ /* 0x000fe200078e02dc */
[----:B------:R-:W-:Y:S01]  /*133e0*/  UIMAD UR10, UR18, UR14, URZ ;  /* 0x0000000e120a72a4 */ /* 0x000fe2000f8e023f */
[----:B------:R-:W-:Y:S01]  /*133f0*/  VIADD R8, R220, UR42 ;  /* 0x0000002adc087c36 */ /* 0x000fe20008000000 */
[----:B------:R-:W-:Y:S01]  /*13400*/  UIMAD.WIDE.U32 UR8, UR4, UR14, URZ ;  /* 0x0000000e040872a5 */ /* 0x000fe2000f8e003f */
[----:B------:R-:W-:Y:S01]  /*13410*/  VIADD R6, R2, UR42 ;  /* 0x0000002a02067c36 */ /* 0x000fe20008000000 */
[----:B------:R-:W-:Y:S01]  /*13420*/  UIMAD UR10, UR4, UR15, UR10 ;  /* 0x0000000f040a72a4 */ /* 0x000fe2000f8e020a */
[----:B------:R-:W-:Y:S02]  /*13430*/  BSSY B1, `(.L_x_5270) ;  /* 0x0000040000017945 */ /* 0x000fe40003800000 */
[----:B0-----:R-:W-:Y:S01]  /*13440*/  IMAD.MOV.U32 R5, RZ, RZ, R6 ;  /* 0x000000ffff057224 */ /* 0x001fe200078e0006 */
[----:B------:R-:W-:-:S03]  /*13450*/  UIADD3 UR9, UR9, UR10, URZ ;  /* 0x0000000a09097290 */ /* 0x000fc6000fffe03f */
[----:B------:R-:W-:Y:S02]  /*13460*/  ULDC.64 UR10, c[0x0][0xae8] ;  /* 0x0002ba00000a7ab9 */ /* 0x000fe40000000a00 */
[----:B------:R-:W-:-:S04]  /*13470*/  UIMAD.WIDE.U32 UR8, UR43, UR10, UR8 ;  /* 0x0000000a2b0872a5 */ /* 0x000fc8000f8e0008 */
[----:B------:R-:W-:-:S03]  /*13480*/  UIMAD UR9, UR43, UR11, UR9 ;  /* 0x0000000b2b0972a4 */ /* 0x000fc6000f8e0209 */
[----:B------:R-:W-:Y:S01]  /*13490*/  ULDC.64 UR10, c[0x0][0xaf0] ;  /* 0x0002bc00000a7ab9 */ /* 0x000fe20000000a00 */
[----:B-1----:R-:W-:Y:S01]  /*134a0*/  ISETP.NE.AND P0, PT, R11, 0x1, PT ;  /* 0x000000010b00780c */ /* 0x002fe20003f05270 */
[----:B------:R-:W-:Y:S02]  /*134b0*/  UIMAD UR12, UR12, UR10, URZ ;  /* 0x0000000a0c0c72a4 */ /* 0x000fe4000f8e023f */
[----:B------:R-:W-:Y:S02]  /*134c0*/  UIMAD.WIDE.U32 UR8, UR7, UR10, UR8 ;  /* 0x0000000a070872a5 */ /* 0x000fe4000f8e0008 */
[----:B------:R-:W-:-:S03]  /*134d0*/  UIMAD UR4, UR7, UR11, UR12 ;  /* 0x0000000b070472a4 */ /* 0x000fc6000f8e020c */
[----:B------:R-:W-:Y:S01]  /*134e0*/  ULDC.64 UR10, c[0x0][0xae0] ;  /* 0x0002b800000a7ab9 */ /* 0x000fe20000000a00 */
[----:B------:R-:W-:-:S04]  /*134f0*/  UIADD3 UR4, UR9, UR4, URZ ;  /* 0x0000000409047290 */ /* 0x000fc8000fffe03f */
        /* <DEDUP_REMOVED lines=9> */
[----:B------:R-:W-:Y:S02]  /*13590*/  IMAD R7, R11, R7, R6 ;  /* 0x000000070b077224 */ /* 0x000fe400078e0206 */
[----:B------:R-:W-:Y:S01]  /*135a0*/  IMAD.U32 R2, RZ, RZ, UR8 ;  /* 0x00000008ff027e24 */ /* 0x000fe2000f8e00ff */
[----:B------:R-:W-:Y:S01]  /*135b0*/  ULDC.64 UR8, c[0x0][0xad8] ;  /* 0x0002b60000087ab9 */ /* 0x000fe20000000a00 */
[C---:B------:R-:W-:Y:S01]  /*135c0*/  IMAD R9, R5.reuse, UR11, R4 ;  /* 0x0000000b05097c24 */ /* 0x040fe2000f8e0204 */
[----:B------:R-:W-:Y:S01]  /*135d0*/  SHF.R.S32.HI R4, RZ, 0x1f, R7 ;  /* 0x0000001fff047819 */ /* 0x000fe20000011407 */
[----:B------:R-:W-:-:S04]  /*135e0*/  IMAD.WIDE.U32 R2, R5, UR10, R2 ;  /* 0x0000000a05027c25 */ /* 0x000fc8000f8e0002 */
[----:B------:R-:W-:Y:S02]  /*135f0*/  IMAD.IADD R3, R3, 0x1, R9 ;  /* 0x0000000103037824 */ /* 0x000fe400078e0209 */
[----:B------:R-:W-:Y:S02]  /*13600*/  IMAD R6, R4, UR8, RZ ;  /* 0x0000000804067c24 */ /* 0x000fe4000f8e02ff */
[----:B-----5:R-:W-:Y:S02]  /*13610*/  IMAD R11, R0, R11, RZ ;  /* 0x0000000b000b7224 */ /* 0x020fe400078e02ff */
[C---:B------:R-:W-:Y:S02]  /*13620*/  VIADD R4, R8.reuse, 0x40 ;  /* 0x0000004008047836 */ /* 0x040fe40000000000 */
[C---:B------:R-:W-:Y:S01]  /*13630*/  IMAD R5, R7.reuse, UR9, R6 ;  /* 0x0000000907057c24 */ /* 0x040fe2000f8e0206 */
[-C--:B------:R-:W-:Y:S01]  /*13640*/  ISETP.GE.AND P2, PT, R8, R11.reuse, PT ;  /* 0x0000000b0800720c */ /* 0x080fe20003f46270 */
[----:B------:R-:W-:Y:S01]  /*13650*/  IMAD.WIDE.U32 R2, R7, UR8, R2 ;  /* 0x0000000807027c25 */ /* 0x000fe2000f8e0002 */
[----:B------:R-:W-:Y:S01]  /*13660*/  ULDC.64 UR8, c[0x0][0xa80] ;  /* 0x0002a00000087ab9 */ /* 0x000fe20000000a00 */
[----:B------:R-:W-:-:S02]  /*13670*/  ISETP.GE.AND P1, PT, R4, R11, PT ;  /* 0x0000000b0400720c */ /* 0x000fc40003f26270 */
[----:B------:R-:W-:Y:S01]  /*13680*/  IMAD.IADD R3, R3, 0x1, R5 ;  /* 0x0000000103037824 */ /* 0x000fe200078e0205 */
[----:B------:R-:W-:Y:S01]  /*13690*/  LEA R4, P3, R2, UR8, 0x1 ;  /* 0x0000000802047c11 */ /* 0x000fe2000f8608ff */
[----:B------:R-:W-:Y:S02]  /*136a0*/  VIADD R0, R8, 0x20 ;  /* 0x0000002008007836 */ /* 0x000fe40000000000 */
[----:B------:R-:W-:Y:S01]  /*136b0*/  IMAD.SHL.U32 R7, R18, 0x8, RZ ;  /* 0x0000000812077824 */ /* 0x000fe200078e00ff */
[----:B------:R-:W-:Y:S02]  /*136c0*/  LEA.HI.X R5, R2, UR9, R3, 0x1, P3 ;  /* 0x0000000902057c11 */ /* 0x000fe400098f0c03 */
[----:B------:R-:W-:Y:S01]  /*136d0*/  ISETP.GE.AND P0, PT, R0, R11, PT ;  /* 0x0000000b0000720c */ /* 0x000fe20003f06270 */
[C---:B------:R-:W-:Y:S01]  /*136e0*/  VIADD R9, R7.reuse, 0x80 ;  /* 0x0000008007097836 */ /* 0x040fe20000000000 */
[----:B------:R0:W1:Y:S01]  /*136f0*/  SHFL.IDX PT, R2, R4, RZ, 0x181f ;  /* 0x00181fff04027589 */ /* 0x00006200000e0000 */
[----:B------:R-:W-:Y:S01]  /*13700*/  VIADD R13, R7, 0x40 ;  /* 0x00000040070d7836 */ /* 0x000fe20000000000 */
[----:B------:R-:W-:-:S02]  /*13710*/  SHF.R.S32.HI R12, RZ, 0x1f, R7 ;  /* 0x0000001fff0c7819 */ /* 0x000fc40000011407 */
        /* <DEDUP_REMOVED lines=17> */
.L_x_5271:
[----:B------:R-:W-:Y:S05]  /*13830*/  BSYNC B1 ;  /* 0x0000000000017941 */ /* 0x000fea0003800000 */
.L_x_5270:
        /* <DEDUP_REMOVED lines=17> */
.L_x_5273:
[----:B------:R-:W-:Y:S05]  /*13950*/  BSYNC B1 ;  /* 0x0000000000017941 */ /* 0x000fea0003800000 */
.L_x_5272:
        /* <DEDUP_REMOVED lines=17> */
.L_x_5275:
[----:B------:R-:W-:Y:S05]  /*13a70*/  BSYNC B1 ;  /* 0x0000000000017941 */ /* 0x000fea0003800000 */
.L_x_5274:
        /* <DEDUP_REMOVED lines=18> */
.L_x_5264:
[----:B------:R-:W-:Y:S05]  /*13ba0*/  BSYNC B0 ;  /* 0x0000000000007941 */ /* 0x000fea0003800000 */
.L_x_5254:
[----:B------:R-:W-:Y:S02]  /*13bb0*/  ULDC UR4, c[0x0][0xc3c] ;  /* 0x00030f0000047ab9 */ /* 0x000fe40000000800 */
[----:B------:R-:W-:-:S06]  /*13bc0*/  UISETP.GE.AND UP0, UPT, UR53, UR4, UPT ;  /* 0x000000043500728c */ /* 0x000fcc000bf06270 */
[----:B------:R-:W-:-:S13]  /*13bd0*/  PLOP3.LUT P0, PT, PT, PT, UP0, 0x80, 0x0 ;  /* 0x000000000000781c */ /* 0x000fda0003f0f008 */
[----:B------:R-:W-:Y:S05]  /*13be0*/  @!P0 BRA `(.L_x_5276) ;  /* 0xfffffed400108947 */ /* 0x000fea000383ffff */
[----:B------:R-:W-:Y:S05]  /*13bf0*/  EXIT ;  /* 0x000000000000794d */ /* 0x000fea0003800000 */
.L_x_5163:
        /* <DEDUP_REMOVED lines=59> */
.L_x_5280:
        /* <DEDUP_REMOVED lines=38> */
.L_x_5278:
        /* <DEDUP_REMOVED lines=17> */
.L_x_5281:
        /* <DEDUP_REMOVED lines=61> */
.L_x_5282:
        /* <DEDUP_REMOVED lines=63> */
.L_x_5283:
[----:B------:R-:W-:-:S05]  /*14ae0*/  LOP3.LUT R29, RZ, R2, RZ, 0x33, !PT ;  /* 0x00000002ff1d7212 */ /* 0x000fca00078e33ff */
[----:B------:R-:W-:Y:S01]  /*14af0*/  IMAD.IADD R29, R0, 0x1, R29 ;  /* 0x00000001001d7824 */ /* 0x000fe200078e021d */
[----:B------:R-:W-:Y:S06]  /*14b00*/  BRA `(.L_x_5284) ;  /* 0x0000000000107947 */ /* 0x000fec0003800000 */
.L_x_5279:
[----:B------:R-:W-:Y:S01]  /*14b10*/  IMAD.MOV.U32 R28, RZ, RZ, R11 ;  /* 0x000000ffff1c7224 */ /* 0x000fe200078e000b */
[----:B------:R-:W-:Y:S01]  /*14b20*/  ULDC UR40, c[0x0][0xc3c] ;  /* 0x00030f0000287ab9 */ /* 0x000fe20000000800 */
[----:B------:R-:W-:Y:S02]  /*14b30*/  IMAD.MOV.U32 R29, RZ, RZ, RZ ;  /* 0x000000ffff1d7224 */ /* 0x000fe400078e00ff */
[----:B------:R-:W-:-:S07]  /*14b40*/  IMAD.MOV.U32 R30, RZ, RZ, RZ ;  /* 0x000000ffff1e7224 */ /* 0x000fce00078e00ff */
.L_x_5284:
[----:B------:R-:W-:Y:S01]  /*14b50*/  ISETP.NE.AND P0, PT, R7, RZ, PT ;  /* 0x000000ff0700720c */ /* 0x000fe20003f05270 */
[----:B------:R-:W-:-:S12]  /*14b60*/  IMAD.U32 R31, RZ, RZ, UR40 ;  /* 0x00000028ff1f7e24 */ /* 0x000fd8000f8e00ff */
[----:B------:R-:W0:Y:S01]  /*14b70*/  @!P0 S2R R3, SR_CgaCtaId ;  /* 0x0000000000038919 */ /* 0x000e220000008800 */
[----:B------:R-:W-:-:S04]  /*14b80*/  @!P0 MOV R0, 0x400 ;  /* 0x0000040000008802 */ /* 0x000fc80000000f00 */
[----:B0-----:R-:W-:-:S05]  /*14b90*/  @!P0 LEA R0, R3, R0, 0x18 ;  /* 0x0000000003008211 */ /* 0x001fca00078ec0ff */
[----:B------:R0:W-:Y:S01]  /*14ba0*/  @!P0 STS.128 [R0+0x2a8d0], R28 ;  /* 0x02a8d01c00008388 */ /* 0x0001e20000000c00 */
[----:B------:R-:W-:Y:S06]  /*14bb0*/  BAR.ARV 0x5, 0x180 ;  /* 0x0146000000007b1d */ /* 0x000fec0000002000 */
.L_x_5277:
        /* <DEDUP_REMOVED lines=12> */
[----:B------:R-:W-:Y:S01]  /*14c80*/  IMAD.MOV.U32 R22, RZ, RZ, RZ ;  /* 0x000000ffff167224 */ /* 0x000fe200078e00ff */
[----:B------:R-:W-:Y:S01]  /*14c90*/  ULOP3.LUT UR44, UR45, 0x1, URZ, 0xfc, !UPT ;  /* 0x000000012d2c7892 */ /* 0x000fe2000f8efc3f */
[----:B------:R-:W-:Y:S01]  /*14ca0*/  ULDC UR46, c[0x0][0xc] ;  /* 0x00000300002e7ab9 */ /* 0x000fe20000000800 */
[----:B--2---:R-:W-:Y:S02]  /*14cb0*/  IMAD.U32 R33, RZ, RZ, UR4 ;  /* 0x00000004ff217e24 */ /* 0x004fe4000f8e00ff */
[C---:B-1----:R-:W-:Y:S01]  /*14cc0*/  IMAD.SHL.U32 R16, R10.reuse, 0x40, RZ ;  /* 0x000000400a107824 */ /* 0x042fe200078e00ff */
[----:B0-----:R-:W-:Y:S01]  /*14cd0*/  SHF.R.U32.HI R0, RZ, 0x1, R10 ;  /* 0x00000001ff007819 */ /* 0x001fe2000001160a */
[C---:B------:R-:W-:Y:S01]  /*14ce0*/  IMAD.SHL.U32 R2, R10.reuse, 0x80, RZ ;  /* 0x000000800a027824 */ /* 0x040fe200078e00ff */
[C---:B------:R-:W-:Y:S01]  /*14cf0*/  LOP3.LUT R9, R10.reuse, 0x7f, RZ, 0xc0, !PT ;  /* 0x0000007f0a097812 */ /* 0x040fe200078ec0ff */
[----:B------:R-:W-:Y:S01]  /*14d00*/  IMAD.SHL.U32 R27, R10, 0x10, RZ ;  /* 0x000000100a1b7824 */ /* 0x000fe200078e00ff */
[----:B------:R-:W-:Y:S01]  /*14d10*/  LOP3.LUT R3, R16, 0x180, RZ, 0xc0, !PT ;  /* 0x0000018010037812 */ /* 0x000fe200078ec0ff */
[----:B------:R-:W-:Y:S01]  /*14d20*/  IMAD.SHL.U32 R7, R10, 0x2, RZ ;  /* 0x000000020a077824 */ /* 0x000fe200078e00ff */
[----:B------:R-:W-:-:S02]  /*14d30*/  LOP3.LUT R4, R2, 0x380, RZ, 0xc0, !PT ;  /* 0x0000038002047812 */ /* 0x000fc400078ec0ff */
[----:B------:R-:W-:Y:S01]  /*14d40*/  LOP3.LUT R0, R3, 0x30, R0, 0xf8, !PT ;  /* 0x0000003003007812 */ /* 0x000fe200078ef800 */
[----:B------:R-:W-:Y:S01]  /*14d50*/  IMAD.SHL.U32 R3, R10, 0x8, RZ ;  /* 0x000000080a037824 */ /* 0x000fe200078e00ff */
[----:B------:R-:W-:Y:S02]  /*14d60*/  LOP3.LUT R2, R2, 0x400, RZ, 0xc0, !PT ;  /* 0x0000040002027812 */ /* 0x000fe400078ec0ff */
[----:B------:R-:W-:Y:S02]  /*14d70*/  SHF.R.U32.HI R5, RZ, 0x5, R9 ;  /* 0x00000005ff057819 */ /* 0x000fe40000011609 */
[----:B------:R-:W-:Y:S02]  /*14d80*/  LOP3.LUT R8, R27, 0x40, RZ, 0xc0, !PT ;  /* 0x000000401b087812 */ /* 0x000fe400078ec0ff */
[----:B------:R-:W-:Y:S01]  /*14d90*/  LOP3.LUT R4, R4, 0x10, R10, 0xf8, !PT ;  /* 0x0000001004047812 */ /* 0x000fe200078ef80a */
[C---:B------:R-:W-:Y:S01]  /*14da0*/  IMAD R2, R5.reuse, 0x800, R2 ;  /* 0x0000080005027824 */ /* 0x040fe200078e0202 */
[----:B------:R-:W-:Y:S01]  /*14db0*/  R2P PR, R10, 0x6 ;  /* 0x000000060a007804 */ /* 0x000fe20000000000 */
[----:B------:R-:W-:Y:S01]  /*14dc0*/  IMAD R37, R5, 0x200, R8 ;  /* 0x0000020005257824 */ /* 0x000fe200078e0208 */
[----:B------:R-:W-:Y:S01]  /*14dd0*/  LOP3.LUT R3, R0, 0x30, R3, 0x78, !PT ;  /* 0x0000003000037812 */ /* 0x000fe200078e7803 */
[----:B------:R-:W-:Y:S01]  /*14de0*/  IMAD.SHL.U32 R0, R10, 0x20, RZ ;  /* 0x000000200a007824 */ /* 0x000fe200078e00ff */
[----:B------:R-:W-:-:S02]  /*14df0*/  LOP3.LUT R5, R4, 0x70, R27, 0x78, !PT ;  /* 0x0000007004057812 */ /* 0x000fc400078e781b */
[----:B------:R-:W-:Y:S02]  /*14e00*/  LOP3.LUT R6, R27, 0x1b0, RZ, 0xc0, !PT ;  /* 0x000001b01b067812 */ /* 0x000fe400078ec0ff */
[----:B------:R-:W-:Y:S01]  /*14e10*/  LOP3.LUT R16, R3, 0x640, R16, 0xf8, !PT ;  /* 0x0000064003107812 */ /* 0x000fe200078ef810 */
[----:B------:R-:W-:Y:S01]  /*14e20*/  IMAD.MOV.U32 R3, RZ, RZ, 0x20 ;  /* 0x00000020ff037424 */ /* 0x000fe200078e00ff */
[----:B------:R-:W-:Y:S01]  /*14e30*/  LOP3.LUT R6, R6, 0x30, R7, 0x78, !PT ;  /* 0x0000003006067812 */ /* 0x000fe200078e7807 */
[----:B------:R-:W-:Y:S01]  /*14e40*/  IMAD.IADD R36, R2, 0x1, R5 ;  /* 0x0000000102247824 */ /* 0x000fe200078e0205 */
[----:B------:R-:W-:Y:S02]  /*14e50*/  MOV R2, 0x400 ;  /* 0x0000040000027802 */ /* 0x000fe40000000f00 */
[----:B------:R-:W-:Y:S01]  /*14e60*/  SEL R3, R3, 0xffffffe0, !P1 ;  /* 0xffffffe003037807 */ /* 0x000fe20004800000 */
[----:B------:R-:W-:Y:S01]  /*14e70*/  VIADD R34, R36, 0x40 ;  /* 0x0000004024227836 */ /* 0x000fe20000000000 */
[----:B------:R-:W-:Y:S01]  /*14e80*/  LOP3.LUT R0, R0, 0x60, RZ, 0xc0, !PT ;  /* 0x0000006000007812 */ /* 0x000fe200078ec0ff */
[----:B------:R-:W-:Y:S01]  /*14e90*/  @P2 VIADD R34, R36, 0xffffffc0 ;  /* 0xffffffc024222836 */ /* 0x000fe20000000000 */
[----:B------:R-:W-:Y:S01]  /*14ea0*/  SHF.R.U32.HI R4, RZ, 0x2, R9 ;  /* 0x00000002ff047819 */ /* 0x000fe20000011609 */
[----:B------:R-:W-:Y:S01]  /*14eb0*/  IMAD.IADD R37, R6, 0x1, R37 ;  /* 0x0000000106257824 */ /* 0x000fe200078e0225 */
[----:B------:R-:W-:Y:S01]  /*14ec0*/  LEA R17, R33, R2, 0x18 ;  /* 0x0000000221117211 */ /* 0x000fe200078ec0ff */
[C---:B------:R-:W-:Y:S01]  /*14ed0*/  IMAD.IADD R2, R3.reuse, 0x1, R34 ;  /* 0x0000000103027824 */ /* 0x040fe200078e0222 */
[----:B------:R-:W-:Y:S01]  /*14ee0*/  LOP3.LUT R0, R4, R0, RZ, 0xfc, !PT ;  /* 0x0000000004007212 */ /* 0x000fe200078efcff */
[----:B------:R-:W-:Y:S01]  /*14ef0*/  IMAD.IADD R35, R3, 0x1, R36 ;  /* 0x0000000103237824 */ /* 0x000fe200078e0224 */
[----:B------:R-:W-:Y:S01]  /*14f00*/  LOP3.LUT R27, R27, 0x30, RZ, 0xc0, !PT ;  /* 0x000000301b1b7812 */ /* 0x000fe200078ec0ff */
[----:B------:R-:W-:Y:S01]  /*14f10*/  IMAD.IADD R0, R17, 0x1, R37 ;  /* 0x0000000111007824 */ /* 0x000fe200078e0225 */
[----:B------:R0:W-:Y:S02]  /*14f20*/  STL [R1], R2 ;  /* 0x0000000201007387 */ /* 0x0001e40000100800 */
[----:B------:R-:W-:-:S02]  /*14f30*/  LOP3.LUT R3, R27, 0x40, RZ, 0xfc, !PT ;  /* 0x000000401b037812 */ /* 0x000fc400078efcff */
[----:B------:R1:W-:Y:S01]  /*14f40*/  STL [R1+0x4], R0 ;  /* 0x0000040001007387 */ /* 0x0003e20000100800 */
[C---:B------:R-:W-:Y:S02]  /*14f50*/  LOP3.LUT R3, R16.reuse, 0x2800, RZ, 0xfc, !PT ;  /* 0x0000280010037812 */ /* 0x040fe400078efcff */
[C---:B------:R-:W-:Y:S02]  /*14f60*/  LOP3.LUT R3, R16.reuse, 0x5000, RZ, 0xfc, !PT ;  /* 0x0000500010037812 */ /* 0x040fe400078efcff */
[----:B0-----:R-:W-:Y:S02]  /*14f70*/  LOP3.LUT R2, R27, 0x80, RZ, 0xfc, !PT ;  /* 0x000000801b027812 */ /* 0x001fe400078efcff */
[C---:B------:R-:W-:Y:S02]  /*14f80*/  LOP3.LUT R2, R16.reuse, 0x4800, RZ, 0xfc, !PT ;  /* 0x0000480010027812 */ /* 0x040fe400078efcff */
[C---:B-1----:R-:W-:Y:S02]  /*14f90*/  LOP3.LUT R0, R16.reuse, 0x3000, RZ, 0xfc, !PT ;  /* 0x0000300010007812 */ /* 0x042fe400078efcff */
[----:B------:R-:W-:-:S02]  /*14fa0*/  LOP3.LUT R2, R16, 0x3800, RZ, 0xfc, !PT ;  /* 0x0000380010027812 */ /* 0x000fc400078efcff */
[----:B------:R-:W-:-:S07]  /*14fb0*/  LOP3.LUT R0, R16, 0x5800, RZ, 0xfc, !PT ;  /* 0x0000580010007812 */ /* 0x000fce00078efcff */
.L_x_5367:
        /* <DEDUP_REMOVED lines=21> */
[----:B------:R-:W-:-:S02]  /*15110*/  IMAD.U32 R2, RZ, RZ, UR4 ;  /* 0x00000004ff027e24 */ /* 0x000fc4000f8e00ff */
[----:B------:R-:W-:Y:S01]  /*15120*/  IMAD.U32 R3, RZ, RZ, UR5 ;  /* 0x00000005ff037e24 */ /* 0x000fe2000f8e00ff */
[----:B------:R-:W-:-:S04]  /*15130*/  @UP2 ULDC.64 UR4, c[0x0][0xa18] ;  /* 0x0002860000042ab9 */ /* 0x000fc80000000a00 */
[----:B0-----:R0:W2:Y:S01]  /*15140*/  @P0 LDG.E R0, desc[UR56][R2.64] ;  /* 0x0000003802000981 */ /* 0x0010a2000c1e1900 */
        /* <DEDUP_REMOVED lines=19> */
[----:B-1----:R-:W-:-:S14]  /*15280*/  @P1 BRA `(.L_x_5286) ;  /* 0x00000000002c1947 */ /* 0x002fdc0003800000 */
        /* <DEDUP_REMOVED lines=11> */
.L_x_5286:
        /* <DEDUP_REMOVED lines=8> */
.L_x_5287:
        /* <DEDUP_REMOVED lines=13> */
.L_x_5288:
        /* <DEDUP_REMOVED lines=31> */
.L_x_5290:
[----:B------:R-:W-:-:S11]  /*15680*/  UISETP.NE.AND UP0, UPT, UR5, 0x1, UPT ;  /* 0x000000010500788c */ /* 0x000fd6000bf05270 */
[----:B------:R-:W-:Y:S02]  /*15690*/  @UP0 ULDC.64 UR8, c[0x0][0x9e8] ;  /* 0x00027a0000080ab9 */ /* 0x000fe40000000a00 */
[----:B------:R-:W-:-:S04]  /*156a0*/  UIMAD.WIDE.U32 UR6, UR4, UR8, URZ ;  /* 0x00000008040672a5 */ /* 0x000fc8000f8e003f */
[----:B------:R-:W-:-:S12]  /*156b0*/  @UP0 USHF.R.U32.HI UR4, URZ, UR9, UR7 ;  /* 0x000000093f040299 */ /* 0x000fd80008011607 */
.L_x_5291:
[----:B------:R-:W-:-:S06]  /*156c0*/  UIMAD UR4, UR4, UR5, UR5 ;  /* 0x00000005040472a4 */ /* 0x000fcc000f8e0205 */
[----:B------:R-:W-:-:S07]  /*156d0*/  VIMNMX R0, R0, UR4, PT ;  /* 0x0000000400007c48 */ /* 0x000fce000bfe0100 */
.L_x_5289:
        /* <DEDUP_REMOVED lines=29> */
.L_x_5293:
[----:B------:R-:W-:-:S11]  /*158b0*/  UISETP.NE.AND UP0, UPT, UR5, 0x1, UPT ;  /* 0x000000010500788c */ /* 0x000fd6000bf05270 */
[----:B------:R-:W-:Y:S02]  /*158c0*/  @UP0 ULDC.64 UR10, c[0x0][0x9e8] ;  /* 0x00027a00000a0ab9 */ /* 0x000fe40000000a00 */
[----:B------:R-:W-:-:S04]  /*158d0*/  UIMAD.WIDE.U32 UR6, UR9, UR10, URZ ;  /* 0x0000000a090672a5 */ /* 0x000fc8000f8e003f */
[----:B------:R-:W-:-:S12]  /*158e0*/  @UP0 USHF.R.U32.HI UR9, URZ, UR11, UR7 ;  /* 0x0000000b3f090299 */ /* 0x000fd80008011607 */
.L_x_5294:
[----:B------:R-:W-:-:S04]  /*158f0*/  UIMAD UR5, UR9, UR5, URZ ;  /* 0x00000005090572a4 */ /* 0x000fc8000f8e023f */
[----:B------:R-:W-:-:S04]  /*15900*/  UISETP.LT.AND UP0, UPT, UR4, UR5, UPT ;  /* 0x000000050400728c */ /* 0x000fc8000bf01270 */
[----:B------:R-:W-:-:S12]  /*15910*/  USEL UR4, UR4, UR5, !UP0 ;  /* 0x0000000504047287 */ /* 0x000fd8000c000000 */
.L_x_5292:
        /* <DEDUP_REMOVED lines=18> */
[----:B------:R-:W-:Y:S01]  /*15a40*/  IABS R0, UR6 ;  /* 0x0000000600007c13 */ /* 0x000fe20008000000 */
[----:B------:R-:W-:-:S03]  /*15a50*/  IMAD.U32 R5, RZ, RZ, UR6 ;  /* 0x00000006ff057e24 */ /* 0x000fc6000f8e00ff */
[----:B------:R-:W-:Y:S02]  /*15a60*/  R2UR UR12, R0 ;  /* 0x00000000000c72ca */ /* 0x000fe400000e0000 */
[----:B------:R-:W-:-:S04]  /*15a70*/  IADD3 R0, R5, -0x1, R26 ;  /* 0xffffffff05007810 */ /* 0x000fc80007ffe01a */
[----:B------:R-:W-:Y:S02]  /*15a80*/  R2UR UR7, R0 ;  /* 0x00000000000772ca */ /* 0x000fe400000e0000 */
[----:B------:R-:W-:-:S05]  /*15a90*/  IABS R0, UR6 ;  /* 0x0000000600007c13 */ /* 0x000fca0008000000 */
[----:B------:R-:W0:Y:S06]  /*15aa0*/  I2F.RP R2, UR12 ;  /* 0x0000000c00027d06 */ /* 0x000e2c0008209400 */
[----:B------:R-:W-:Y:S02]  /*15ab0*/  UIADD3 UR7, -UR11, UR7, URZ ;  /* 0x000000070b077290 */ /* 0x000fe4000fffe13f */
        /* <DEDUP_REMOVED lines=24> */
.L_x_5295:
        /* <DEDUP_REMOVED lines=23> */
.L_x_5297:
        /* <DEDUP_REMOVED lines=20> */
.L_x_5300:
[----:B------:R-:W-:Y:S05]  /*15ef0*/  BSYNC B6 ;  /* 0x0000000000067941 */ /* 0x000fea0003800000 */
.L_x_5299:
        /* <DEDUP_REMOVED lines=22> */
.L_x_5302:
[----:B------:R-:W-:Y:S05]  /*16060*/  BSYNC B6 ;  /* 0x0000000000067941 */ /* 0x000fea0003800000 */
.L_x_5301:
        /* <DEDUP_REMOVED lines=20> */
.L_x_5304:
[----:B------:R-:W-:Y:S05]  /*161b0*/  BSYNC B6 ;  /* 0x0000000000067941 */ /* 0x000fea0003800000 */
.L_x_5303:
        /* <DEDUP_REMOVED lines=19> */
.L_x_5306:
[----:B------:R-:W-:Y:S05]  /*162f0*/  BSYNC B6 ;  /* 0x0000000000067941 */ /* 0x000fea0003800000 */
.L_x_5305:
[----:B------:R-:W-:Y:S01]  /*16300*/  ULDC.64 UR4, c[0x0][0x9f8] ;  /* 0x00027e0000047ab9 */ /* 0x000fe20000000a00 */
[----:B------:R-:W-:Y:S01]  /*16310*/  IMAD.U32 R25, RZ, RZ, UR40 ;  /* 0x00000028ff197e24 */ /* 0x000fe2000f8e00ff */
[----:B------:R-:W-:Y:S01]  /*16320*/  UISETP.NE.U32.AND UP0, UPT, UR4, URZ, UPT ;  /* 0x0000003f0400728c */ /* 0x000fe2000bf05070 */
[----:B------:R-:W0:Y:S01]  /*16330*/  S2R R21, SR_TID.X ;  /* 0x0000000000157919 */ /* 0x000e220000002100 */
[----:B------:R-:W1:Y:S02]  /*16340*/  LDC R8, c[0x0][0x430] ;  /* 0x00010c00ff087b82 */ /* 0x000e640000000800 */
[----:B------:R-:W-:Y:S01]  /*16350*/  UISETP.NE.AND.EX UP0, UPT, UR5, URZ, UPT, UP0 ;  /* 0x0000003f0500728c */ /* 0x000fe2000bf05300 */
[----:B------:R-:W2:Y:S05]  /*16360*/  S2R R20, SR_TID.X ;  /* 0x0000000000147919 */ /* 0x000eaa0000002100 */
[----:B------:R-:W-:Y:S01]  /*16370*/  PLOP3.LUT P0, PT, PT, PT, UP0, 0x80, 0x0 ;  /* 0x000000000000781c */ /* 0x000fe20003f0f008 */
[----:B------:R-:W3:Y:S04]  /*16380*/  LDC R31, c[0x0][0x2f4] ;  /* 0x0000bd00ff1f7b82 */ /* 0x000ee80000000800 */
[----:B------:R-:W-:-:S02]  /*16390*/  @UP0 ULDC.64 UR4, c[0x0][0x9f8] ;  /* 0x00027e0000040ab9 */ /* 0x000fc40000000a00 */
[----:B------:R-:W-:-:S06]  /*163a0*/  @UP0 UIMAD.WIDE UR4, UR40, 0x4, UR4 ;  /* 0x00000004280408a5 */ /* 0x000fcc000f8e0204 */
[----:B------:R-:W-:Y:S02]  /*163b0*/  IMAD.U32 R2, RZ, RZ, UR4 ;  /* 0x00000004ff027e24 */ /* 0x000fe4000f8e00ff */
[----:B------:R-:W-:-:S05]  /*163c0*/  IMAD.U32 R3, RZ, RZ, UR5 ;  /* 0x00000005ff037e24 */ /* 0x000fca000f8e00ff */
[----:B------:R4:W4:Y:S01]  /*163d0*/  @P0 LDG.E R25, desc[UR56][R2.64] ;  /* 0x0000003802190981 */ /* 0x000922000c1e1900 */
[----:B-1----:R-:W-:Y:S01]  /*163e0*/  ISETP.NE.AND P1, PT, R8, 0x1, PT ;  /* 0x000000010800780c */ /* 0x002fe20003f25270 */
[----:B0-----:R-:W-:Y:S01]  /*163f0*/  IMAD.SHL.U32 R21, R21, 0x20, RZ ;  /* 0x0000002015157824 */ /* 0x001fe200078e00ff */
[----:B------:R-:W-:Y:S02]  /*16400*/  LEA R0, R26, 0xffffff80, 0x7 ;  /* 0xffffff801a007811 */ /* 0x000fe400078e38ff */
[----:B------:R-:W-:Y:S02]  /*16410*/  LOP3.LUT R32, R32, 0xffffffef, RZ, 0xc0, !PT ;  /* 0xffffffef20207812 */ /* 0x000fe400078ec0ff */
[----:B--2---:R-:W-:Y:S02]  /*16420*/  LOP3.LUT R20, R20, 0x7f, RZ, 0xc0, !PT ;  /* 0x0000007f14147812 */ /* 0x004fe400078ec0ff */
[----:B------:R-:W-:Y:S02]  /*16430*/  LOP3.LUT R21, R21, 0x60, RZ, 0xc0, !PT ;  /* 0x0000006015157812 */ /* 0x000fe400078ec0ff */
[----:B------:R-:W-:-:S03]  /*16440*/  SHF.R.U32.HI R20, RZ, 0x2, R20 ;  /* 0x00000002ff147819 */ /* 0x000fc60000011614 */
[----:B------:R-:W0:Y:S01]  /*16450*/  @P1 LDC R7, c[0x0][0x434] ;  /* 0x00010d00ff071b82 */ /* 0x000e220000000800 */
[----:B---3--:R-:W-:Y:S02]  /*16460*/  ISETP.GE.AND P3, PT, R27, R31, PT ;  /* 0x0000001f1b00720c */ /* 0x008fe40003f66270 */
[----:B------:R-:W-:Y:S02]  /*16470*/  LOP3.LUT R5, R0, R20, R21, 0xfe, !PT ;  /* 0x0000001400057212 */ /* 0x000fe400078efe15 */
[----:B------:R-:W-:Y:S02]  /*16480*/  @P1 LOP3.LUT R32, R32, 0x10, RZ, 0xfc, !PT ;  /* 0x0000001020201812 */ /* 0x000fe400078efcff */
[C---:B------:R-:W-:Y:S01]  /*16490*/  ISETP.GE.AND P0, PT, R5.reuse, UR36, PT ;  /* 0x0000002405007c0c */ /* 0x040fe2000bf06270 */
[----:B------:R-:W1:Y:S01]  /*164a0*/  @P1 LDC R4, c[0x0][0x438] ;  /* 0x00010e00ff041b82 */ /* 0x000e620000000800 */
[----:B------:R-:W-:-:S04]  /*164b0*/  VIADD R5, R5, UR38 ;  /* 0x0000002605057c36 */ /* 0x000fc80008000000 */
[----:B------:R-:W-:-:S07]  /*164c0*/  IMAD.MOV.U32 R6, RZ, RZ, R5 ;  /* 0x000000ffff067224 */ /* 0x000fce00078e0005 */
[----:B----4-:R-:W2:Y:S01]  /*164d0*/  @!P0 LDC.64 R2, c[0x0][0x428] ;  /* 0x00010a00ff028b82 */ /* 0x010ea20000000a00 */
[----:B0-----:R-:W-:-:S05]  /*164e0*/  @P1 IMAD.HI.U32 R7, R5, R7, RZ ;  /* 0x0000000705071227 */ /* 0x001fca00078e00ff */
[----:B-1----:R-:W-:-:S04]  /*164f0*/  @P1 SHF.R.U32.HI R6, RZ, R4, R7 ;  /* 0x00000004ff061219 */ /* 0x002fc80000011607 */
[--C-:B------:R-:W-:Y:S01]  /*16500*/  @!P0 SHF.R.S32.HI R7, RZ, 0x1f, R6.reuse ;  /* 0x0000001fff078819 */ /* 0x100fe20000011406 */
[----:B------:R-:W-:-:S04]  /*16510*/  IMAD.MOV R4, RZ, RZ, -R6 ;  /* 0x000000ffff047224 */ /* 0x000fc800078e0a06 */
[----:B------:R-:W-:Y:S01]  /*16520*/  IMAD R5, R8, R4, R5 ;  /* 0x0000000408057224 */ /* 0x000fe200078e0205 */
[----:B------:R-:W-:Y:S02]  /*16530*/  LOP3.LUT R21, R27, 0x40, RZ, 0xfc, !PT ;  /* 0x000000401b157812 */ /* 0x000fe400078efcff */
[----:B------:R-:W-:Y:S01]  /*16540*/  LOP3.LUT R32, R32, 0xfffffffb, RZ, 0xc0, !PT ;  /* 0xfffffffb20207812 */ /* 0x000fe200078ec0ff */
[----:B------:R-:W-:-:S03]  /*16550*/  IMAD.U32 R8, RZ, RZ, UR43 ;  /* 0x0000002bff087e24 */ /* 0x000fc6000f8e00ff */
[----:B------:R-:W-:Y:S02]  /*16560*/  @P3 LOP3.LUT R32, R32, 0x4, RZ, 0xfc, !PT ;  /* 0x0000000420203812 */ /* 0x000fe400078efcff */
[----:B------:R-:W-:Y:S02]  /*16570*/  ISETP.NE.AND P2, PT, R8, 0x3, PT ;  /* 0x000000030800780c */ /* 0x000fe40003f45270 */
[----:B------:R-:W-:Y:S02]  /*16580*/  LOP3.LUT R32, R32, 0xfffffff7, RZ, 0xc0, !PT ;  /* 0xfffffff720207812 */ /* 0x000fe400078ec0ff */
[----:B------:R-:W-:Y:S02]  /*16590*/  LOP3.LUT R20, R27, 0x80, RZ, 0xfc, !PT ;  /* 0x000000801b147812 */ /* 0x000fe400078efcff */
[----:B------:R-:W-:Y:S01]  /*165a0*/  LOP3.LUT R32, R32, 0xfffffffd, RZ, 0xc0, !PT ;  /* 0xfffffffd20207812 */ /* 0x000fe200078ec0ff */
[----:B------:R-:W-:Y:S01]  /*165b0*/  UMOV UR4, 0xffffffff ;  /* 0xffffffff00047882 */ /* 0x000fe20000000000 */
[----:B------:R-:W-:Y:S01]  /*165c0*/  SHF.R.S32.HI R29, RZ, 0x1f, R25 ;  /* 0x0000001fff1d7819 */ /* 0x000fe20000011419 */
[----:B--2---:R-:W-:-:S04]  /*165d0*/  @!P0 IMAD.WIDE.U32 R6, R25, R2, R6 ;  /* 0x0000000219068225 */ /* 0x004fc800078e0006 */
[----:B------:R-:W-:-:S04]  /*165e0*/  @!P0 IMAD R4, R29, R2, RZ ;  /* 0x000000021d048224 */ /* 0x000fc800078e02ff */
[----:B------:R-:W-:Y:S02]  /*165f0*/  @!P0 IMAD R4, R25, R3, R4 ;  /* 0x0000000319048224 */ /* 0x000fe400078e0204 */
[----:B------:R-:W0:Y:S02]  /*16600*/  @!P0 LDC.64 R2, c[0x0][0x418] ;  /* 0x00010600ff028b82 */ /* 0x000e240000000a00 */
[----:B------:R-:W-:Y:S01]  /*16610*/  @!P0 IMAD.IADD R4, R7, 0x1, R4 ;  /* 0x0000000107048824 */ /* 0x000fe200078e0204 */
[----:B0-----:R-:W-:-:S04]  /*16620*/  @!P0 LEA R2, P1, R6, R2, 0x2 ;  /* 0x0000000206028211 */ /* 0x001fc800078210ff */
[----:B------:R-:W-:Y:S01]  /*16630*/  @!P0 LEA.HI.X R3, R6, R3, R4, 0x2, P1 ;  /* 0x0000000306038211 */ /* 0x000fe200008f1404 */
[----:B------:R-:W-:Y:S01]  /*16640*/  IMAD.MOV.U32 R6, RZ, RZ, RZ ;  /* 0x000000ffff067224 */ /* 0x000fe200078e00ff */
[----:B------:R-:W-:-:S05]  /*16650*/  ISETP.GE.AND P1, PT, R21, R31, PT ;  /* 0x0000001f1500720c */ /* 0x000fca0003f26270 */
[----:B------:R0:W5:Y:S01]  /*16660*/  @!P0 LDG.E R6, desc[UR56][R2.64] ;  /* 0x0000003802068981 */ /* 0x000162000c1e1900 */
[----:B------:R-:W-:-:S07]  /*16670*/  ISETP.GE.AND P0, PT, R20, R31, PT ;  /* 0x0000001f1400720c */ /* 0x000fce0003f06270 */
[----:B------:R-:W-:-:S04]  /*16680*/  @P1 LOP3.LUT R32, R32, 0x2, RZ, 0xfc, !PT ;  /* 0x0000000220201812 */ /* 0x000fc800078efcff */
[----:B------:R-:W-:-:S04]  /*16690*/  @P2 LOP3.LUT R32, R32, 0x8, RZ, 0xfc, !PT ;  /* 0x0000000820202812 */ /* 0x000fc800078efcff */
[----:B------:R-:W-:-:S04]  /*166a0*/  LOP3.LUT R32, R32, 0xfffffffe, RZ, 0xc0, !PT ;  /* 0xfffffffe20207812 */ /* 0x000fc800078ec0ff */
[----:B------:R-:W-:Y:S01]  /*166b0*/  @P0 LOP3.LUT R32, R32, 0x1, RZ, 0xfc, !PT ;  /* 0x0000000120200812 */ /* 0x000fe200078efcff */
[----:B0-----:R-:W-:Y:S06]  /*166c0*/  BRA.DIV UR4, `(.L_x_5307) ;  /* 0x0000004e04407947 */ /* 0x001fec000b800000 */
.L_x_5387:
[----:B------:R-:W-:Y:S01]  /*166d0*/  LOP3.LUT R23, R30, 0xffff, RZ, 0xc0, !PT ;  /* 0x0000ffff1e177812 */ /* 0x000fe200078ec0ff */
[----:B------:R-:W-:Y:S06]  /*166e0*/  @!P2 BRA `(.L_x_5308) ;  /* 0x000000000004a947 */ /* 0x000fec0003800000 */
[----:B------:R-:W-:Y:S01]  /*166f0*/  BPT.TRAP 0x1 ;  /* 0x000000040000795c */ /* 0x000fe20000300000 */
.L_x_5308:
[----:B------:R-:W-:Y:S01]  /*16700*/  IMAD R4, R22, 0x8, R17 ;  /* 0x0000000816047824 */ /* 0x000fe200078e0211 */
[----:B------:R-:W-:Y:S01]  /*16710*/  SHF.L.U32 R30, R24, 0x1f, RZ ;  /* 0x0000001f181e7819 */ /* 0x000fe200000006ff */
[----:B------:R-:W-:Y:S01]  /*16720*/  BSSY B0, `(.L_x_5309) ;  /* 0x0000004000007945 */ /* 0x000fe20003800000 */
[----:B------:R-:W-:Y:S02]  /*16730*/  SHF.R.S32.HI R20, RZ, 0x1f, R5 ;  /* 0x0000001fff147819 */ /* 0x000fe40000011405 */
[----:B------:R-:W0:Y:S02]  /*16740*/  SYNCS.PHASECHK.TRANS64.TRYWAIT P0, [R4+URZ+0x2a880], R30 ;  /* 0x02a8801e040075a7 */ /* 0x000e24000800017f */
[----:B0-----:R-:W-:Y:S05]  /*16750*/  @!P0 BRA `(.L_x_5310) ;  /* 0x0000004c00488947 */ /* 0x001fea0003800000 */
.L_x_5388:
[----:B------:R-:W-:Y:S05]  /*16760*/  BSYNC B0 ;  /* 0x0000000000007941 */ /* 0x000fea0003800000 */
.L_x_5309:
[----:B------:R-:W1:Y:S01]  /*16770*/  S2R R8, SR_TID.X ;  /* 0x0000000000087919 */ /* 0x000e620000002100 */
[----:B------:R-:W-:Y:S01]  /*16780*/  ULDC.64 UR4, c[0x0][0x328] ;  /* 0x0000ca0000047ab9 */ /* 0x000fe20000000a00 */
[----:B-----5:R-:W-:Y:S01]  /*16790*/  SHF.R.S32.HI R21, RZ, 0x1f, R6 ;  /* 0x0000001fff157819 */ /* 0x020fe20000011406 */
[----:B------:R-:W-:Y:S01]  /*167a0*/  IMAD R7, R20, UR4, RZ ;  /* 0x0000000414077c24 */ /* 0x000fe2000f8e02ff */
[----:B------:R-:W-:Y:S01]  /*167b0*/  ULDC.64 UR6, c[0x0][0x318] ;  /* 0x0000c60000067ab9 */ /* 0x000fe20000000a00 */
        /* <DEDUP_REMOVED lines=9> */
[C---:B------:R-:W-:Y:S01]  /*16850*/  IMAD.WIDE.U32 R2, R23.reuse, UR4, R2 ;  /* 0x0000000417027c25 */ /* 0x040fe2000f8e0002 */
[----:B------:R-:W-:Y:S01]  /*16860*/  UMOV UR4, 0xffffffff ;  /* 0xffffffff00047882 */ /* 0x000fe20000000000 */
[----:B-1----:R-:W-:Y:S02]  /*16870*/  LOP3.LUT R8, R8, 0x7f, RZ, 0xc0, !PT ;  /* 0x0000007f08087812 */ /* 0x002fe400078ec0ff */
[----:B------:R-:W-:Y:S02]  /*16880*/  IMAD R9, R23, UR5, R3 ;  /* 0x0000000517097c24 */ /* 0x000fe4000f8e0203 */
[----:B------:R-:W-:Y:S02]  /*16890*/  SHF.R.U32.HI R10, RZ, 0x2, R8 ;  /* 0x00000002ff0a7819 */ /* 0x000fe40000011608 */
[----:B------:R-:W-:-:S02]  /*168a0*/  IADD3 R8, P0, R2, UR6, RZ ;  /* 0x0000000602087c10 */ /* 0x000fc4000ff1e0ff */
[----:B------:R-:W-:Y:S01]  /*168b0*/  IADD3 R7, -R10, UR36, -R0 ;  /* 0x000000240a077c10 */ /* 0x000fe2000fffe900 */
[----:B------:R-:W-:Y:S01]  /*168c0*/  IMAD R10, R22, 0x6000, R37 ;  /* 0x00006000160a7824 */ /* 0x000fe200078e0225 */
[----:B------:R-:W-:Y:S02]  /*168d0*/  IADD3.X R9, R9, UR7, RZ, P0, !PT ;  /* 0x0000000709097c10 */ /* 0x000fe400087fe4ff */
[----:B------:R-:W-:Y:S01]  /*168e0*/  ISETP.GE.AND P5, PT, R7, 0x1, PT ;  /* 0x000000010700780c */ /* 0x000fe20003fa6270 */
[----:B------:R-:W-:-:S12]  /*168f0*/  BRA.DIV UR4, `(.L_x_5311) ;  /* 0x0000004a04f47947 */ /* 0x000fd8000b800000 */
[----:B------:R-:W1:Y:S01]  /*16900*/  SHFL.IDX PT, R2, R8, RZ, 0x1c1f ;  /* 0x001c1fff08027589 */ /* 0x000e6200000e0000 */
[CC--:B------:R-:W-:Y:S02]  /*16910*/  ISETP.GE.AND P3, PT, R27.reuse, R31.reuse, PT ;  /* 0x0000001f1b00720c */ /* 0x0c0fe40003f66270 */
[C---:B------:R-:W-:Y:S01]  /*16920*/  LOP3.LUT R12, R27.reuse, 0x40, RZ, 0xfc, !PT ;  /* 0x000000401b0c7812 */ /* 0x040fe200078efcff */
[----:B------:R-:W2:Y:S01]  /*16930*/  SHFL.IDX PT, R0, R9, RZ, 0x1c1f ;  /* 0x001c1fff09007589 */ /* 0x000ea200000e0000 */
[----:B------:R-:W-:Y:S02]  /*16940*/  LOP3.LUT R11, R27, 0x80, RZ, 0xfc, !PT ;  /* 0x000000801b0b7812 */ /* 0x000fe400078efcff */
[----:B------:R-:W-:Y:S02]  /*16950*/  ISETP.GE.AND P2, PT, R12, R31, PT ;  /* 0x0000001f0c00720c */ /* 0x000fe40003f46270 */
[C---:B------:R-:W-:Y:S02]  /*16960*/  ISETP.GE.AND P6, PT, R7.reuse, 0x61, PT ;  /* 0x000000610700780c */ /* 0x040fe40003fc6270 */
[----:B------:R-:W-:-:S02]  /*16970*/  ISETP.LT.OR P1, PT, R7, 0x1, P2 ;  /* 0x000000010700780c */ /* 0x000fc40001721670 */
[----:B------:R-:W-:Y:S02]  /*16980*/  LOP3.LUT R32, R32, 0xffffffdf, RZ, 0xc0, !PT ;  /* 0xffffffdf20207812 */ /* 0x000fe400078ec0ff */
[----:B------:R-:W-:-:S07]  /*16990*/  ISETP.GE.AND P4, PT, R7, 0x21, PT ;  /* 0x000000210700780c */ /* 0x000fce0003f86270 */
[----:B------:R-:W-:Y:S02]  /*169a0*/  @P6 LOP3.LUT R32, R32, 0x20, RZ, 0xfc, !PT ;  /* 0x0000002020206812 */ /* 0x000fe400078efcff */
[----:B-1----:R-:W-:-:S05]  /*169b0*/  IADD3 R2, P0, R27, R2, RZ ;  /* 0x000000021b027210 */ /* 0x002fca0007f1e0ff */
[----:B--2---:R-:W-:Y:S01]  /*169c0*/  IMAD.X R3, RZ, RZ, R0, P0 ;  /* 0x000000ffff037224 */ /* 0x004fe200000e0600 */
[----:B------:R-:W-:Y:S01]  /*169d0*/  ISETP.LT.OR P0, PT, R7, 0x1, P3 ;  /* 0x000000010700780c */ /* 0x000fe20001f01670 */
[----:B------:R-:W-:-:S12]  /*169e0*/  IMAD.IADD R0, R17, 0x1, R10 ;  /* 0x0000000111007824 */ /* 0x000fd800078e020a */
[----:B------:R-:W-:Y:S01]  /*169f0*/  @!PT LDS RZ, [RZ] ;  /* 0x00000000fffff984 */ /* 0x000fe20000000800 */
        /* <DEDUP_REMOVED lines=23> */
[----:B------:R-:W-:Y:S01]  /*16b70*/  LDGSTS.E.BYPASS.LTC128B.128 [R0+0xf400], desc[UR56][R2.64+0x40], !P1 ;  /* 0x0f40004002007fae */ /* 0x000fe2000c901d78 */
[----:B------:R-:W-:-:S13]  /*16b80*/  ISETP.LT.OR P1, PT, R7, 0x41, P0 ;  /* 0x000000410700780c */ /* 0x000fda0000721670 */
[----:B------:R1:W-:Y:S01]  /*16b90*/  LDGSTS.E.BYPASS.LTC128B.128 [R0+0x11400], desc[UR56][R2.64+0x80], !P1 ;  /* 0x1140008002007fae */ /* 0x0003e2000c901d78 */
[----:B------:R-:W-:-:S03]  /*16ba0*/  ISETP.GE.AND P1, PT, R7, 0x41, PT ;  /* 0x000000410700780c */ /* 0x000fc60003f26270 */
[----:B-1-3--:R1:W2:Y:S10]  /*16bb0*/  SHFL.IDX PT, R2, R8, 0x3, 0x1c1f ;  /* 0x007c1f0008027f89 */ /* 0x00a2b400000e0000 */
.L_x_5398:
        /* <DEDUP_REMOVED lines=13> */
.L_x_5312:
        /* <DEDUP_REMOVED lines=11> */
.L_x_5313:
[----:B------:R2:W-:Y:S01]  /*16d40*/  SYNCS.ARRIVE.TRANS64.A1T0 RZ, [R4+URZ+0x2a870], RZ ;  /* 0x02a870ff04ff79a7 */ /* 0x0005e2000810003f */
[----:B------:R-:W-:Y:S05]  /*16d50*/  @!P3 BRA `(.L_x_5314) ;  /* 0x000000000004b947 */ /* 0x000fea0003800000 */
[----:B------:R-:W-:Y:S01]  /*16d60*/  BPT.TRAP 0x1 ;  /* 0x000000040000795c */ /* 0x000fe20000300000 */
.L_x_5314:
[----:B------:R-:W3:Y:S01]  /*16d70*/  SYNCS.PHASECHK.TRANS64.TRYWAIT P0, [R4+URZ+0x2a840], R30 ;  /* 0x02a8401e040075a7 */ /* 0x000ee2000800017f */
[----:B------:R-:W-:Y:S04]  /*16d80*/  BSSY B0, `(.L_x_5315) ;  /* 0x0000002000007945 */ /* 0x000fe80003800000 */
[----:B---3--:R-:W-:Y:S05]  /*16d90*/  @!P0 BRA `(.L_x_5316) ;  /* 0x0000004c006c8947 */ /* 0x008fea0003800000 */
.L_x_5399:
[----:B------:R-:W-:Y:S05]  /*16da0*/  BSYNC B0 ;  /* 0x0000000000007941 */ /* 0x000fea0003800000 */
.L_x_5315:
[----:B------:R-:W-:Y:S01]  /*16db0*/  ULDC.64 UR4, c[0x0][0x300] ;  /* 0x0000c00000047ab9 */ /* 0x000fe20000000a00 */
[----:B------:R-:W-:Y:S01]  /*16dc0*/  ULDC.64 UR6, c[0x0][0x2e8] ;  /* 0x0000ba0000067ab9 */ /* 0x000fe20000000a00 */
[----:B------:R-:W-:Y:S01]  /*16dd0*/  IMAD R7, R20, UR4, RZ ;  /* 0x0000000414077c24 */ /* 0x000fe2000f8e02ff */
[----:B------:R-:W-:Y:S01]  /*16de0*/  LOP3.LUT R9, R27, 0x80, RZ, 0xfc, !PT ;  /* 0x000000801b097812 */ /* 0x000fe200078efcff */
[----:B------:R-:W-:Y:S01]  /*16df0*/  IMAD.WIDE.U32 R2, R5, UR4, RZ ;  /* 0x0000000405027c25 */ /* 0x000fe2000f8e00ff */
[----:B-1----:R-:W-:Y:S02]  /*16e00*/  LOP3.LUT R8, R27, 0x40, RZ, 0xfc, !PT ;  /* 0x000000401b087812 */ /* 0x002fe400078efcff */
[-C--:B------:R-:W-:Y:S01]  /*16e10*/  ISETP.GE.AND P2, PT, R9, R31.reuse, PT ;  /* 0x0000001f0900720c */ /* 0x080fe20003f46270 */
[----:B------:R-:W-:Y:S01]  /*16e20*/  IMAD R7, R5, UR5, R7 ;  /* 0x0000000505077c24 */ /* 0x000fe2000f8e0207 */
[----:B------:R-:W-:Y:S01]  /*16e30*/  ULDC.64 UR4, c[0x0][0x310] ;  /* 0x0000c40000047ab9 */ /* 0x000fe20000000a00 */
[----:B------:R-:W-:Y:S01]  /*16e40*/  ISETP.GE.AND P3, PT, R8, R31, PT ;  /* 0x0000001f0800720c */ /* 0x000fe20003f66270 */
[----:B------:R-:W-:-:S02]  /*16e50*/  IMAD R21, R21, UR4, RZ ;  /* 0x0000000415157c24 */ /* 0x000fc4000f8e02ff */
[----:B------:R-:W-:Y:S02]  /*16e60*/  IMAD.IADD R3, R3, 0x1, R7 ;  /* 0x0000000103037824 */ /* 0x000fe400078e0207 */
[C---:B------:R-:W-:Y:S02]  /*16e70*/  IMAD R21, R6.reuse, UR5, R21 ;  /* 0x0000000506157c24 */ /* 0x040fe4000f8e0215 */
[----:B------:R-:W-:Y:S01]  /*16e80*/  IMAD.WIDE.U32 R2, R6, UR4, R2 ;  /* 0x0000000406027c25 */ /* 0x000fe2000f8e0002 */
        /* <DEDUP_REMOVED lines=10> */
[----:B------:R-:W4:Y:S01]  /*16f30*/  SHFL.IDX PT, R2, R6, RZ, 0x1c1f ;  /* 0x001c1fff06027589 */ /* 0x000f2200000e0000 */
[----:B-1----:R-:W-:-:S05]  /*16f40*/  @P5 IADD3 R3, P0, R27, R3, RZ ;  /* 0x000000031b035210 */ /* 0x002fca0007f1e0ff */
[----:B----4-:R-:W-:-:S05]  /*16f50*/  @P5 IMAD.X R2, RZ, RZ, R2, P0 ;  /* 0x000000ffff025224 */ /* 0x010fca00000e0602 */
[----:B------:R-:W-:-:S04]  /*16f60*/  @P5 LOP3.LUT R3, R3, R2, RZ, 0x3c, !PT ;  /* 0x0000000203035212 */ /* 0x000fc800078e3cff */
[----:B------:R-:W-:-:S04]  /*16f70*/  @P5 LOP3.LUT R2, R3, R2, RZ, 0x3c, !PT ;  /* 0x0000000203025212 */ /* 0x000fc800078e3cff */
[----:B------:R-:W-:-:S05]  /*16f80*/  @P5 LOP3.LUT R3, R3, R2, RZ, 0x3c, !PT ;  /* 0x0000000203035212 */ /* 0x000fca00078e3cff */
[----:B------:R-:W-:Y:S01]  /*16f90*/  @!PT LDS RZ, [RZ] ;  /* 0x00000000fffff984 */ /* 0x000fe20000000800 */
[----:B------:R-:W-:Y:S04]  /*16fa0*/  @P5 LDGSTS.E.BYPASS.LTC128B.128 [R0+0x1e400], desc[UR56][R2.64], !P6 ;  /* 0x1e40000002005fae */ /* 0x000fe8000f101d78 */
        /* <DEDUP_REMOVED lines=22> */
[----:B------:R1:W-:Y:S04]  /*17110*/  @P1 LDGSTS.E.BYPASS.LTC128B.128 [R0+0x21400], desc[UR56][R2.64+0x40], !P3 ;  /* 0x2140004002001fae */ /* 0x0003e8000d901d78 */
[----:B0-----:R1:W-:Y:S02]  /*17120*/  @P1 LDGSTS.E.BYPASS.LTC128B.128 [R0+0x23400], desc[UR56][R2.64+0x80], !P2 ;  /* 0x2340008002001fae */ /* 0x0013e4000d101d78 */
.L_x_5409:
[----:B------:R-:W-:Y:S02]  /*17130*/  LOP3.LUT P1, RZ, R32, 0x20, RZ, 0xc0, !PT ;  /* 0x0000002020ff7812 */ /* 0x000fe4000782c0ff */
[----:B------:R-:W-:-:S11]  /*17140*/  ISETP.GE.AND P4, PT, R27, R31, PT ;  /* 0x0000001f1b00720c */ /* 0x000fd60003f86270 */
[----:B01----:R-:W-:-:S05]  /*17150*/  @P1 IADD3 R2, P0, R27, R5, RZ ;  /* 0x000000051b021210 */ /* 0x003fca0007f1e0ff */
[----:B------:R-:W-:Y:S01]  /*17160*/  @P1 IMAD.X R3, RZ, RZ, R6, P0 ;  /* 0x000000ffff031224 */ /* 0x000fe200000e0606 */
[----:B------:R-:W-:-:S04]  /*17170*/  PLOP3.LUT P0, PT, PT, PT, PT, 0x80, 0x0 ;  /* 0x000000000000781c */ /* 0x000fc80003f0f070 */
[----:B------:R-:W-:Y:S01]  /*17180*/  @!PT LDS RZ, [RZ] ;  /* 0x00000000fffff984 */ /* 0x000fe20000000800 */
[----:B------:R-:W-:Y:S01]  /*17190*/  @!PT LDS RZ, [RZ] ;  /* 0x00000000fffff984 */ /* 0x000fe20000000800 */
[----:B------:R-:W-:Y:S01]  /*171a0*/  @!PT LDS RZ, [RZ] ;  /* 0x00000000fffff984 */ /* 0x000fe20000000800 */
[----:B------:R0:W-:Y:S04]  /*171b0*/  @P1 LDGSTS.E.BYPASS.LTC128B.128 [R0+0x1fc00], desc[UR56][R2.64], !P4 ;  /* 0x1fc0000002001fae */ /* 0x0001e8000e101d78 */
[----:B------:R0:W-:Y:S04]  /*171c0*/  @P1 LDGSTS.E.BYPASS.LTC128B.128 [R0+0x21c00], desc[UR56][R2.64+0x40], !P3 ;  /* 0x21c0004002001fae */ /* 0x0001e8000d901d78 */
[----:B------:R0:W-:Y:S01]  /*171d0*/  @P1 LDGSTS.E.BYPASS.LTC128B.128 [R0+0x23c00], desc[UR56][R2.64+0x80], !P2 ;  /* 0x23c0008002001fae */ /* 0x0001e2000d101d78 */
[----:B------:R-:W-:Y:S01]  /*171e0*/  NOP ;  /* 0x0000000000007918 */ /* 0x000fe20000000000 */
.L_x_5318:
        /* <DEDUP_REMOVED lines=11> */
.L_x_5319:
[----:B------:R0:W-:Y:S02]  /*172a0*/  SYNCS.ARRIVE.TRANS64.A1T0 RZ, [R4+URZ+0x2a830], RZ ;  /* 0x02a830ff04ff79a7 */ /* 0x0001e4000810003f */
[----:B------:R-:W-:Y:S05]  /*172b0*/  WARPSYNC.ALL ;  /* 0x0000000000007948 */ /* 0x000fea0003800000 */
[----:B------:R-:W-:Y:S01]  /*172c0*/  VIADD R0, R17, 0x18400 ;  /* 0x0001840011007836 */ /* 0x000fe20000000000 */
        /* <DEDUP_REMOVED lines=26> */
.L_x_5321:
[----:B------:R-:W-:Y:S05]  /*17470*/  BSYNC B6 ;  /* 0x0000000000067941 */ /* 0x000fea0003800000 */
.L_x_5320:
[----:B------:R1:W5:Y:S01]  /*17480*/  LDL R8, [R1+0x4] ;  /* 0x0000040001087983 */ /* 0x0003620000100800 */
[----:B------:R-:W-:Y:S01]  /*17490*/  UISETP.NE.AND UP1, UPT, UR48, URZ, UPT ;  /* 0x0000003f3000728c */ /* 0x000fe2000bf25270 */
[----:B------:R-:W4:Y:S01]  /*174a0*/  S2R R20, SR_TID.X ;  /* 0x0000000000147919 */ /* 0x000f220000002100 */
[----:B------:R-:W-:Y:S01]  /*174b0*/  R2UR UR7, R23 ;  /* 0x00000000170772ca */ /* 0x000fe200000e0000 */
[----:B------:R-:W1:Y:S03]  /*174c0*/  LDC R7, c[0x0][0x448] ;  /* 0x00011200ff077b82 */ /* 0x000e660000000800 */
[----:B------:R-:W-:Y:S01]  /*174d0*/  PLOP3.LUT P0, PT, PT, PT, UP1, 0x80, 0x0 ;  /* 0x000000000000781c */ /* 0x000fe20003f0f018 */
[----:B------:R-:W-:Y:S01]  /*174e0*/  ULDC.64 UR8, c[0x0][0x2d8] ;  /* 0x0000b60000087ab9 */ /* 0x000fe20000000a00 */
[----:B------:R-:W-:-:S03]  /*174f0*/  UISETP.NE.AND UP0, UPT, UR47, URZ, UPT ;  /* 0x0000003f2f00728c */ /* 0x000fc6000bf05270 */
[----:B------:R-:W-:Y:S01]  /*17500*/  @UP1 ULDC UR4, c[0x0][0x44c] ;  /* 0x0001130000041ab9 */ /* 0x000fe20000000800 */
[C---:B----4-:R-:W-:Y:S01]  /*17510*/  LOP3.LUT R2, R20.reuse, 0x7f, RZ, 0xc0, !PT ;  /* 0x0000007f14027812 */ /* 0x050fe200078ec0ff */
[----:B------:R-:W-:-:S03]  /*17520*/  IMAD.SHL.U32 R20, R20, 0x20, RZ ;  /* 0x0000002014147824 */ /* 0x000fc600078e00ff */
[----:B------:R-:W-:Y:S02]  /*17530*/  SHF.R.U32.HI R2, RZ, 0x2, R2 ;  /* 0x00000002ff027819 */ /* 0x000fe40000011602 */
[----:B------:R-:W-:-:S04]  /*17540*/  LOP3.LUT R20, R20, 0x60, RZ, 0xc0, !PT ;  /* 0x0000006014147812 */ /* 0x000fc800078ec0ff */
[----:B------:R-:W-:-:S05]  /*17550*/  LOP3.LUT R2, R2, R20, RZ, 0xfc, !PT ;  /* 0x0000001402027212 */ /* 0x000fca00078efcff */
[----:B------:R-:W-:-:S04]  /*17560*/  IMAD.IADD R0, R2, 0x1, R19 ;  /* 0x0000000102007824 */ /* 0x000fc800078e0213 */
[----:B------:R-:W-:Y:S01]  /*17570*/  @P0 IMAD.HI.U32 R2, R0, UR4, RZ ;  /* 0x0000000400020c27 */ /* 0x000fe2000f8e00ff */
[----:B------:R-:W-:Y:S01]  /*17580*/  PLOP3.LUT P0, PT, PT, PT, UP1, 0x80, 0x0 ;  /* 0x000000000000781c */ /* 0x000fe20003f0f018 */
[----:B------:R-:W-:Y:S01]  /*17590*/  @UP1 ULDC UR4, c[0x0][0x450] ;  /* 0x0001140000041ab9 */ /* 0x000fe20000000800 */
[----:B------:R-:W-:Y:S01]  /*175a0*/  R2UR UR10, R23 ;  /* 0x00000000170a72ca */ /* 0x000fe200000e0000 */
[----:B------:R-:W-:Y:S01]  /*175b0*/  IMAD.MOV.U32 R6, RZ, RZ, R0 ;  /* 0x000000ffff067224 */ /* 0x000fe200078e0000 */
[----:B------:R-:W-:Y:S01]  /*175c0*/  UMOV UR5, UR39 ;  /* 0x0000002700057c82 */ /* 0x000fe20008000000 */
[----:B------:R-:W-:-:S08]  /*175d0*/  USHF.R.S32.HI UR6, URZ, 0x1f, UR40 ;  /* 0x0000001f3f067899 */ /* 0x000fd00008011428 */
[----:B------:R-:W-:Y:S01]  /*175e0*/  @P0 SHF.R.U32.HI R6, RZ, UR4, R2 ;  /* 0x00000004ff060c19 */ /* 0x000fe20008011602 */
[----:B------:R-:W-:Y:S02]  /*175f0*/  UMOV UR4, UR36 ;  /* 0x0000002400047c82 */ /* 0x000fe40008000000 */
[----:B------:R-:W-:Y:S02]  /*17600*/  UIMAD.WIDE.U32 UR4, UR7, UR8, UR4 ;  /* 0x00000008070472a5 */ /* 0x000fe4000f8e0004 */
[----:B------:R-:W-:Y:S02]  /*17610*/  USEL UR7, UR6, URZ, !UP0 ;  /* 0x0000003f06077287 */ /* 0x000fe4000c000000 */
[----:B------:R-:W-:Y:S02]  /*17620*/  UIMAD UR5, UR10, UR9, UR5 ;  /* 0x000000090a0572a4 */ /* 0x000fe4000f8e0205 */
[----:B------:R-:W-:Y:S01]  /*17630*/  USEL UR6, UR40, URZ, !UP0 ;  /* 0x0000003f28067287 */ /* 0x000fe2000c000000 */
[----:B------:R-:W-:-:S03]  /*17640*/  ULDC.64 UR8, c[0x0][0x2e0] ;  /* 0x0000b80000087ab9 */ /* 0x000fc60000000a00 */
[----:B------:R-:W-:Y:S02]  /*17650*/  UIMAD.WIDE.U32 UR4, UR6, UR8, UR4 ;  /* 0x00000008060472a5 */ /* 0x000fe4000f8e0004 */
[----:B------:R-:W-:Y:S01]  /*17660*/  UIMAD UR7, UR7, UR8, URZ ;  /* 0x00000008070772a4 */ /* 0x000fe2000f8e023f */
[----:B------:R-:W-:-:S03]  /*17670*/  IMAD.MOV R2, RZ, RZ, -R6 ;  /* 0x000000ffff027224 */ /* 0x000fc600078e0a06 */
[----:B------:R-:W-:Y:S01]  /*17680*/  UIMAD UR7, UR6, UR9, UR7 ;  /* 0x00000009060772a4 */ /* 0x000fe2000f8e0207 */
[----:B0-23--:R-:W-:Y:S02]  /*17690*/  IMAD.U32 R4, RZ, RZ, UR4 ;  /* 0x00000004ff047e24 */ /* 0x00dfe4000f8e00ff */
[----:B-1----:R-:W-:Y:S01]  /*176a0*/  IMAD R0, R7, R2, R0 ;  /* 0x0000000207007224 */ /* 0x002fe200078e0200 */
[----:B------:R-:W-:Y:S01]  /*176b0*/  UIADD3 UR6, UR5, UR7, URZ ;  /* 0x0000000705067290 */ /* 0x000fe2000fffe03f */
[----:B------:R-:W-:Y:S01]  /*176c0*/  IMAD.MOV.U32 R2, RZ, RZ, R4 ;  /* 0x000000ffff027224 */ /* 0x000fe200078e0004 */
[----:B------:R-:W-:Y:S01]  /*176d0*/  SHF.R.S32.HI R4, RZ, 0x1f, R6 ;  /* 0x0000001fff047819 */ /* 0x000fe20000011406 */
[----:B------:R-:W0:Y:S01]  /*176e0*/  S2R R20, SR_TID.X ;  /* 0x0000000000147919 */ /* 0x000e220000002100 */
[----:B------:R-:W-:Y:S01]  /*176f0*/  IMAD.U32 R5, RZ, RZ, UR5 ;  /* 0x00000005ff057e24 */ /* 0x000fe2000f8e00ff */
[----:B------:R-:W-:Y:S01]  /*17700*/  ULDC.64 UR4, c[0x0][0x2d0] ;  /* 0x0000b40000047ab9 */ /* 0x000fe20000000a00 */
[----:B------:R-:W-:-:S02]  /*17710*/  IMAD.U32 R3, RZ, RZ, UR6 ;  /* 0x00000006ff037e24 */ /* 0x000fc4000f8e00ff */
        /* <DEDUP_REMOVED lines=10> */
[----:B------:R-:W-:Y:S01]  /*177c0*/  IADD3 R0, P0, R2, UR4, RZ ;  /* 0x0000000402007c10 */ /* 0x000fe2000ff1e0ff */
[----:B------:R-:W-:Y:S01]  /*177d0*/  ULDC UR4, c[0x0][0x2b8] ;  /* 0x0000ae0000047ab9 */ /* 0x000fe20000000800 */
[C---:B------:R-:W-:Y:S02]  /*177e0*/  LOP3.LUT R9, R27.reuse, 0x40, RZ, 0xfc, !PT ;  /* 0x000000401b097812 */ /* 0x040fe400078efcff */
[----:B------:R-:W-:Y:S02]  /*177f0*/  LOP3.LUT R10, R27, 0x80, RZ, 0xfc, !PT ;  /* 0x000000801b0a7812 */ /* 0x000fe400078efcff */
[----:B------:R-:W-:Y:S01]  /*17800*/  IADD3.X R5, R3, UR5, R4, P0, !PT ;  /* 0x0000000503057c10 */ /* 0x000fe200087fe404 */
[----:B------:R-:W-:Y:S01]  /*17810*/  UMOV UR5, 0xffffffff ;  /* 0xffffffff00057882 */ /* 0x000fe20000000000 */
[----:B0-----:R-:W-:-:S02]  /*17820*/  LOP3.LUT R20, R20, 0x7f, RZ, 0xc0, !PT ;  /* 0x0000007f14147812 */ /* 0x001fc400078ec0ff */
[----:B------:R-:W-:Y:S02]  /*17830*/  ISETP.GE.AND P3, PT, R27, UR4, PT ;  /* 0x000000041b007c0c */ /* 0x000fe4000bf66270 */
[----:B------:R-:W-:Y:S02]  /*17840*/  ISETP.GE.AND P2, PT, R9, UR4, PT ;  /* 0x0000000409007c0c */ /* 0x000fe4000bf46270 */
[----:B------:R-:W-:Y:S02]  /*17850*/  ISETP.GE.AND P0, PT, R10, UR4, PT ;  /* 0x000000040a007c0c */ /* 0x000fe4000bf06270 */
[----:B------:R-:W-:Y:S01]  /*17860*/  SHF.R.U32.HI R9, RZ, 0x2, R20 ;  /* 0x00000002ff097819 */ /* 0x000fe20000011614 */
[----:B------:R-:W-:Y:S10]  /*17870*/  BRA.DIV UR5, `(.L_x_5322) ;  /* 0x0000004a05307947 */ /* 0x000ff4000b800000 */
[----:B------:R-:W0:Y:S01]  /*17880*/  SHFL.IDX PT, R3, R0, RZ, 0x1c1f ;  /* 0x001c1fff00037589 */ /* 0x000e2200000e0000 */
[----:B------:R-:W-:Y:S02]  /*17890*/  IMAD R4, R7, UR41, RZ ;  /* 0x0000002907047c24 */ /* 0x000fe4000f8e02ff */
        /* <DEDUP_REMOVED lines=9> */
[----:B-----5:R-:W-:Y:S04]  /*17930*/  @!P1 LDGSTS.E.BYPASS.LTC128B.128 [R8+0x18400], desc[UR56][R2.64], !P3 ;  /* 0x1840000002089fae */ /* 0x020fe8000d901d78 */
[----:B------:R-:W-:Y:S04]  /*17940*/  @!P1 LDGSTS.E.BYPASS.LTC128B.128 [R8+0x1a400], desc[UR56][R2.64+0x40], !P2 ;  /* 0x1a40004002089fae */ /* 0x000fe8000d101d78 */
[----:B------:R0:W-:Y:S02]  /*17950*/  @!P1 LDGSTS.E.BYPASS.LTC128B.128 [R8+0x1c400], desc[UR56][R2.64+0x80], !P0 ;  /* 0x1c40008002089fae */ /* 0x0001e4000c101d78 */
[----:B0-----:R-:W-:-:S02]  /*17960*/  VIADD R2, R19, 0x20 ;  /* 0x0000002013027836 */ /* 0x001fc40000000000 */
[----:B------:R-:W0:Y:S03]  /*17970*/  SHFL.IDX PT, R3, R0, 0x1, 0x1c1f ;  /* 0x003c1f0000037f89 */ /* 0x000e2600000e0000 */
[----:B------:R-:W-:Y:S02]  /*17980*/  ISETP.GE.AND P1, PT, R2, R4, PT ;  /* 0x000000040200720c */ /* 0x000fe40003f26270 */
[----:B------:R-:W1:Y:S11]  /*17990*/  SHFL.IDX PT, R2, R5, 0x1, 0x1c1f ;  /* 0x003c1f0005027f89 */ /* 0x000e7600000e0000 */
[----:B0-----:R-:W-:-:S05]  /*179a0*/  @!P1 IADD3 R3, P4, R27, R3, RZ ;  /* 0x000000031b039210 */ /* 0x001fca0007f9e0ff */
[----:B-1----:R-:W-:-:S05]  /*179b0*/  @!P1 IMAD.X R2, RZ, RZ, R2, P4 ;  /* 0x000000ffff029224 */ /* 0x002fca00020e0602 */
[----:B------:R-:W-:-:S04]  /*179c0*/  @!P1 LOP3.LUT R3, R3, R2, RZ, 0x3c, !PT ;  /* 0x0000000203039212 */ /* 0x000fc800078e3cff */
[----:B------:R-:W-:-:S04]  /*179d0*/  @!P1 LOP3.LUT R2, R3, R2, RZ, 0x3c, !PT ;  /* 0x0000000203029212 */ /* 0x000fc800078e3cff */
[----:B------:R-:W-:-:S05]  /*179e0*/  @!P1 LOP3.LUT R3, R3, R2, RZ, 0x3c, !PT ;  /* 0x0000000203039212 */ /* 0x000fca00078e3cff */
[----:B------:R-:W-:Y:S04]  /*179f0*/  @!P1 LDGSTS.E.BYPASS.LTC128B.128 [R8+0x18c00], desc[UR56][R2.64], !P3 ;  /* 0x18c0000002089fae */ /* 0x000fe8000d901d78 */
[----:B------:R-:W-:Y:S04]  /*17a00*/  @!P1 LDGSTS.E.BYPASS.LTC128B.128 [R8+0x1ac00], desc[UR56][R2.64+0x40], !P2 ;  /* 0x1ac0004002089fae */ /* 0x000fe8000d101d78 */
[----:B------:R0:W-:Y:S02]  /*17a10*/  @!P1 LDGSTS.E.BYPASS.LTC128B.128 [R8+0x1cc00], desc[UR56][R2.64+0x80], !P0 ;  /* 0x1cc0008002089fae */ /* 0x0001e4000c101d78 */
[----:B0-----:R-:W-:-:S02]  /*17a20*/  VIADD R2, R19, 0x40 ;  /* 0x0000004013027836 */ /* 0x001fc40000000000 */
        /* <DEDUP_REMOVED lines=13> */
.L_x_5418:
        /* <DEDUP_REMOVED lines=10> */
[----:B------:R2:W-:Y:S04]  /*17ba0*/  LDGSTS.E.BYPASS.LTC128B.128 [R8+0x1bc00], desc[UR56][R2.64+0x40], !P2 ;  /* 0x1bc0004002087fae */ /* 0x0005e8000d101d78 */
[----:B------:R2:W-:Y:S02]  /*17bb0*/  LDGSTS.E.BYPASS.LTC128B.128 [R8+0x1dc00], desc[UR56][R2.64+0x80], !P0 ;  /* 0x1dc0008002087fae */ /* 0x0005e4000c101d78 */
.L_x_5324:
[----:B------:R-:W-:Y:S05]  /*17bc0*/  BSYNC B0 ;  /* 0x0000000000007941 */ /* 0x000fea0003800000 */
.L_x_5323:
[----:B------:R-:W-:Y:S01]  /*17bd0*/  NOP ;  /* 0x0000000000007918 */ /* 0x000fe20000000000 */
[----:B------:R-:W-:-:S13]  /*17be0*/  PLOP3.LUT P0, PT, PT, PT, PT, 0x80, 0x0 ;  /* 0x000000000000781c */ /* 0x000fda0003f0f070 */
.L_x_5325:
        /* <DEDUP_REMOVED lines=19> */
.L_x_5419:
[----:B------:R-:W-:Y:S05]  /*17d20*/  BSYNC B0 ;  /* 0x0000000000007941 */ /* 0x000fea0003800000 */
.L_x_5326:
[----:B------:R-:W-:-:S13]  /*17d30*/  ISETP.GE.AND P0, PT, R20, UR42, PT ;  /* 0x0000002a14007c0c */ /* 0x000fda000bf06270 */
[----:B------:R-:W-:Y:S05]  /*17d40*/  @!P0 BRA `(.L_x_5328) ;  /* 0x0000001400448947 */ /* 0x000fea0003800000 */
[----:B------:R-:W-:Y:S02]  /*17d50*/  IMAD.MOV.U32 R5, RZ, RZ, R22 ;  /* 0x000000ffff057224 */ /* 0x000fe400078e0016 */
[----:B------:R-:W-:-:S07]  /*17d60*/  IMAD.MOV.U32 R6, RZ, RZ, R24 ;  /* 0x000000ffff067224 */ /* 0x000fce00078e0018 */
.L_x_5348:
[----:B01----:R-:W1:Y:S01]  /*17d70*/  LDC R3, c[0x0][0x430] ;  /* 0x00010c00ff037b82 */ /* 0x003e620000000800 */
[----:B------:R-:W0:Y:S01]  /*17d80*/  S2R R2, SR_TID.X ;  /* 0x0000000000027919 */ /* 0x000e220000002100 */
[----:B------:R-:W-:Y:S05]  /*17d90*/  YIELD ;  /* 0x0000000000007946 */ /* 0x000fea0003800000 */
[----:B------:R-:W-:Y:S01]  /*17da0*/  ULDC UR4, c[0x0][0x430] ;  /* 0x00010c0000047ab9 */ /* 0x000fe20000000800 */
[----:B-1----:R-:W-:Y:S02]  /*17db0*/  ISETP.NE.AND P0, PT, R3, 0x1, PT ;  /* 0x000000010300780c */ /* 0x002fe40003f05270 */
[C---:B0-2---:R-:W-:Y:S01]  /*17dc0*/  LOP3.LUT R0, R2.reuse, 0x7f, RZ, 0xc0, !PT ;  /* 0x0000007f02007812 */ /* 0x045fe200078ec0ff */
[----:B------:R-:W-:-:S10]  /*17dd0*/  IMAD.SHL.U32 R2, R2, 0x20, RZ ;  /* 0x0000002002027824 */ /* 0x000fd400078e00ff */
[----:B------:R-:W0:Y:S01]  /*17de0*/  @P0 LDC R4, c[0x0][0x434] ;  /* 0x00010d00ff040b82 */ /* 0x000e220000000800 */
[----:B------:R-:W-:Y:S02]  /*17df0*/  SHF.R.U32.HI R3, RZ, 0x2, R0 ;  /* 0x00000002ff037819 */ /* 0x000fe40000011600 */
[----:B------:R-:W-:-:S03]  /*17e00*/  LOP3.LUT R2, R2, 0x60, RZ, 0xc0, !PT ;  /* 0x0000006002027812 */ /* 0x000fc600078ec0ff */
[----:B------:R-:W-:Y:S02]  /*17e10*/  IMAD R3, R20, 0x80, R3 ;  /* 0x0000008014037824 */ /* 0x000fe400078e0203 */
[----:B------:R-:W1:Y:S03]  /*17e20*/  @P0 LDC R0, c[0x0][0x438] ;  /* 0x00010e00ff000b82 */ /* 0x000e660000000800 */
[----:B------:R-:W-:-:S05]  /*17e30*/  IADD3 R3, R2, UR38, R3 ;  /* 0x0000002602037c10 */ /* 0x000fca000fffe003 */
[----:B------:R-:W-:Y:S02]  /*17e40*/  IMAD.MOV.U32 R2, RZ, RZ, R3 ;  /* 0x000000ffff027224 */ /* 0x000fe400078e0003 */
[----:B0-----:R-:W-:-:S05]  /*17e50*/  @P0 IMAD.HI.U32 R4, R3, R4, RZ ;  /* 0x0000000403040227 */ /* 0x001fca00078e00ff */
[----:B-1----:R-:W-:-:S05]  /*17e60*/  @P0 SHF.R.U32.HI R2, RZ, R0, R4 ;  /* 0x00000000ff020219 */ /* 0x002fca0000011604 */
[----:B------:R-:W-:-:S04]  /*17e70*/  IMAD.MOV R7, RZ, RZ, -R2 ;  /* 0x000000ffff077224 */ /* 0x000fc800078e0a02 */
[----:B------:R-:W-:Y:S01]  /*17e80*/  IMAD R7, R7, UR4, R3 ;  /* 0x0000000407077c24 */ /* 0x000fe2000f8e0203 */
[----:B------:R-:W-:Y:S01]  /*17e90*/  ULDC.64 UR4, c[0x0][0x428] ;  /* 0x00010a0000047ab9 */ /* 0x000fe20000000a00 */
[----:B------:R-:W-:Y:S01]  /*17ea0*/  SHF.R.S32.HI R3, RZ, 0x1f, R2 ;  /* 0x0000001fff037819 */ /* 0x000fe20000011402 */
[----:B------:R-:W-:-:S04]  /*17eb0*/  IMAD R0, R29, UR4, RZ ;  /* 0x000000041d007c24 */ /* 0x000fc8000f8e02ff */
[C---:B------:R-:W-:Y:S02]  /*17ec0*/  IMAD R0, R25.reuse, UR5, R0 ;  /* 0x0000000519007c24 */ /* 0x040fe4000f8e0200 */
[----:B------:R-:W-:Y:S01]  /*17ed0*/  IMAD.WIDE.U32 R2, R25, UR4, R2 ;  /* 0x0000000419027c25 */ /* 0x000fe2000f8e0002 */
[----:B------:R-:W-:-:S03]  /*17ee0*/  ULDC.64 UR4, c[0x0][0x418] ;  /* 0x0001060000047ab9 */ /* 0x000fc60000000a00 */
[----:B------:R-:W-:Y:S01]  /*17ef0*/  IMAD.IADD R0, R0, 0x1, R3 ;  /* 0x0000000100007824 */ /* 0x000fe200078e0203 */
[----:B------:R-:W-:-:S04]  /*17f00*/  LEA R8, P0, R2, UR4, 0x2 ;  /* 0x0000000402087c11 */ /* 0x000fc8000f8010ff */
[----:B------:R-:W-:-:S05]  /*17f10*/  LEA.HI.X R9, R2, UR5, R0, 0x2, P0 ;  /* 0x0000000502097c11 */ /* 0x000fca00080f1400 */
[----:B------:R-:W2:Y:S01]  /*17f20*/  LDG.E R8, desc[UR56][R8.64] ;  /* 0x0000003808087981 */ /* 0x000ea2000c1e1900 */
[----:B------:R-:W-:Y:S02]  /*17f30*/  IMAD.U32 R10, RZ, RZ, UR43 ;  /* 0x0000002bff0a7e24 */ /* 0x000fe4000f8e00ff */
[----:B------:R-:W-:Y:S02]  /*17f40*/  VIADD R22, R5, 0x1 ;  /* 0x0000000105167836 */ /* 0x000fe40000000000 */
[----:B------:R-:W-:Y:S01]  /*17f50*/  IMAD.MOV.U32 R0, RZ, RZ, R20 ;  /* 0x000000ffff007224 */ /* 0x000fe200078e0014 */
[----:B------:R-:W-:Y:S01]  /*17f60*/  ISETP.NE.AND P2, PT, R10, 0x3, PT ;  /* 0x000000030a00780c */ /* 0x000fe20003f45270 */
[----:B------:R-:W-:Y:S01]  /*17f70*/  VIADD R20, R20, 0xffffffff ;  /* 0xffffffff14147836 */ /* 0x000fe20000000000 */
[----:B------:R-:W-:Y:S02]  /*17f80*/  ISETP.NE.AND P0, PT, R22, 0x2, PT ;  /* 0x000000021600780c */ /* 0x000fe40003f05270 */
[----:B------:R-:W-:-:S02]  /*17f90*/  ISETP.GT.AND P1, PT, R0, UR42, PT ;  /* 0x0000002a00007c0c */ /* 0x000fc4000bf24270 */
[----:B------:R-:W-:Y:S02]  /*17fa0*/  SEL R24, RZ, 0x1, P0 ;  /* 0x00000001ff187807 */ /* 0x000fe40000000000 */
[----:B------:R-:W-:Y:S02]  /*17fb0*/  SEL R22, R22, RZ, P0 ;  /* 0x000000ff16167207 */ /* 0x000fe40000000000 */
[----:B------:R-:W-:Y:S02]  /*17fc0*/  LOP3.LUT R24, R6, R24, RZ, 0x3c, !PT ;  /* 0x0000001806187212 */ /* 0x000fe400078e3cff */
[----:B--2---:R-:W-:Y:S01]  /*17fd0*/  SHF.R.S32.HI R10, RZ, 0x1f, R8 ;  /* 0x0000001fff0a7819 */ /* 0x004fe20000011408 */
[----:B------:R-:W-:Y:S06]  /*17fe0*/  @!P2 BRA `(.L_x_5329) ;  /* 0x000000000004a947 */ /* 0x000fec0003800000 */
[----:B------:R-:W-:Y:S01]  /*17ff0*/  BPT.TRAP 0x1 ;  /* 0x000000040000795c */ /* 0x000fe20000300000 */
.L_x_5329:
[----:B------:R-:W-:Y:S01]  /*18000*/  IMAD R0, R22, 0x8, R17 ;  /* 0x0000000816007824 */ /* 0x000fe200078e0211 */
[----:B------:R-:W-:Y:S01]  /*18010*/  SHF.L.U32 R19, R24, 0x1f, RZ ;  /* 0x0000001f18137819 */ /* 0x000fe200000006ff */
[----:B------:R-:W-:Y:S01]  /*18020*/  BSSY B0, `(.L_x_5330) ;  /* 0x0000004000007945 */ /* 0x000fe20003800000 */
[----:B------:R-:W-:Y:S02]  /*18030*/  SHF.R.S32.HI R9, RZ, 0x1f, R7 ;  /* 0x0000001fff097819 */ /* 0x000fe40000011407 */
[----:B------:R-:W0:Y:S02]  /*18040*/  SYNCS.PHASECHK.TRANS64.TRYWAIT P0, [R0+URZ+0x2a880], R19 ;  /* 0x02a88013000075a7 */ /* 0x000e24000800017f */
[----:B0-----:R-:W-:Y:S05]  /*18050*/  @!P0 BRA `(.L_x_5331) ;  /* 0x0000004400a88947 */ /* 0x001fea0003800000 */
.L_x_5420:
[----:B------:R-:W-:Y:S05]  /*18060*/  BSYNC B0 ;  /* 0x0000000000007941 */ /* 0x000fea0003800000 */
.L_x_5330:
[----:B------:R-:W-:Y:S01]  /*18070*/  ULDC.64 UR4, c[0x0][0x328] ;  /* 0x0000ca0000047ab9 */ /* 0x000fe20000000a00 */
[----:B------:R-:W-:Y:S01]  /*18080*/  ULDC.64 UR6, c[0x0][0x318] ;  /* 0x0000c60000067ab9 */ /* 0x000fe20000000a00 */
[----:B------:R-:W-:Y:S01]  /*18090*/  IMAD R4, R9, UR4, RZ ;  /* 0x0000000409047c24 */ /* 0x000fe2000f8e02ff */
[----:B------:R-:W-:Y:S01]  /*180a0*/  LOP3.LUT R12, R27, 0x80, RZ, 0xfc, !PT ;  /* 0x000000801b0c7812 */ /* 0x000fe200078efcff */
[----:B------:R-:W-:Y:S01]  /*180b0*/  IMAD.WIDE.U32 R2, R7, UR4, RZ ;  /* 0x0000000407027c25 */ /* 0x000fe2000f8e00ff */
[----:B------:R-:W-:Y:S02]  /*180c0*/  LOP3.LUT R11, R27, 0x40, RZ, 0xfc, !PT ;  /* 0x000000401b0b7812 */ /* 0x000fe400078efcff */
[-C--:B------:R-:W-:Y:S01]  /*180d0*/  ISETP.GE.AND P2, PT, R12, R31.reuse, PT ;  /* 0x0000001f0c00720c */ /* 0x080fe20003f46270 */
[----:B------:R-:W-:Y:S01]  /*180e0*/  IMAD R4, R7, UR5, R4 ;  /* 0x0000000507047c24 */ /* 0x000fe2000f8e0204 */
[----:B------:R-:W-:Y:S01]  /*180f0*/  ULDC.64 UR4, c[0x0][0x338] ;  /* 0x0000ce0000047ab9 */ /* 0x000fe20000000a00 */
[----:B------:R-:W-:-:S02]  /*18100*/  ISETP.GE.AND P3, PT, R11, R31, PT ;  /* 0x0000001f0b00720c */ /* 0x000fc40003f66270 */
[----:B------:R-:W-:Y:S01]  /*18110*/  IMAD.IADD R3, R3, 0x1, R4 ;  /* 0x0000000103037824 */ /* 0x000fe200078e0204 */
[----:B------:R-:W-:Y:S01]  /*18120*/  ISETP.GE.AND P4, PT, R27, R31, PT ;  /* 0x0000001f1b00720c */ /* 0x000fe20003f86270 */
        /* <DEDUP_REMOVED lines=12> */
[----:B------:R-:W1:Y:S01]  /*181f0*/  SHFL.IDX PT, R2, R21, RZ, 0x1c1f ;  /* 0x001c1fff15027589 */ /* 0x000e6200000e0000 */
[----:B------:R-:W-:-:S03]  /*18200*/  IMAD.IADD R4, R17, 0x1, R4 ;  /* 0x0000000111047824 */ /* 0x000fc600078e0204 */
[----:B------:R-:W2:Y:S04]  /*18210*/  SHFL.IDX PT, R3, R26, RZ, 0x1c1f ;  /* 0x001c1fff1a037589 */ /* 0x000ea800000e0000 */
[----:B------:R-:W-:Y:S01]  /*18220*/  SHFL.IDX PT, R30, R26, 0x2, 0x1c1f ;  /* 0x005c1f001a1e7f89 */ /* 0x000fe200000e0000 */
        /* <DEDUP_REMOVED lines=16> */
[----:B------:R-:W-:Y:S04]  /*18330*/  LDGSTS.E.BYPASS.LTC128B.128 [R4+0xd400], desc[UR56][R2.64], !P4 ;  /* 0x0d40000002047fae */ /* 0x000fe8000e101d78 */
[----:B------:R-:W-:Y:S04]  /*18340*/  LDGSTS.E.BYPASS.LTC128B.128 [R4+0xf400], desc[UR56][R2.64+0x40], !P3 ;  /* 0x0f40004002047fae */ /* 0x000fe8000d901d78 */
[----:B------:R3:W-:Y:S04]  /*18350*/  LDGSTS.E.BYPASS.LTC128B.128 [R4+0x11400], desc[UR56][R2.64+0x80], !P2 ;  /* 0x1140008002047fae */ /* 0x0007e8000d101d78 */
[----:B--23--:R1:W3:Y:S02]  /*18360*/  SHFL.IDX PT, R2, R21, 0x3, 0x1c1f ;  /* 0x007c1f0015027f89 */ /* 0x00c2e400000e0000 */
.L_x_5430:
[----:B---3--:R-:W-:-:S05]  /*18370*/  IADD3 R2, P0, R27, R2, RZ ;  /* 0x000000021b027210 */ /* 0x008fca0007f1e0ff */
        /* <DEDUP_REMOVED lines=9> */
.L_x_5333:
        /* <DEDUP_REMOVED lines=11> */
.L_x_5334:
[----:B------:R2:W-:Y:S01]  /*184c0*/  SYNCS.ARRIVE.TRANS64.A1T0 RZ, [R0+URZ+0x2a870], RZ ;  /* 0x02a870ff00ff79a7 */ /* 0x0005e2000810003f */
[----:B------:R-:W-:Y:S05]  /*184d0*/  @!P3 BRA `(.L_x_5335) ;  /* 0x000000000004b947 */ /* 0x000fea0003800000 */
[----:B------:R-:W-:Y:S01]  /*184e0*/  BPT.TRAP 0x1 ;  /* 0x000000040000795c */ /* 0x000fe20000300000 */
.L_x_5335:
[----:B------:R-:W3:Y:S01]  /*184f0*/  SYNCS.PHASECHK.TRANS64.TRYWAIT P0, [R0+URZ+0x2a840], R19 ;  /* 0x02a84013000075a7 */ /* 0x000ee2000800017f */
[----:B------:R-:W-:Y:S04]  /*18500*/  BSSY B0, `(.L_x_5336) ;  /* 0x0000002000007945 */ /* 0x000fe80003800000 */
[----:B---3--:R-:W-:Y:S05]  /*18510*/  @!P0 BRA `(.L_x_5337) ;  /* 0x0000004400c08947 */ /* 0x008fea0003800000 */
.L_x_5431:
[----:B------:R-:W-:Y:S05]  /*18520*/  BSYNC B0 ;  /* 0x0000000000007941 */ /* 0x000fea0003800000 */
.L_x_5336:
        /* <DEDUP_REMOVED lines=9> */
[-C--:B------:R-:W-:Y:S01]  /*185c0*/  ISETP.GE.AND P3, PT, R11, R31.reuse, PT ;  /* 0x0000001f0b00720c */ /* 0x080fe20003f66270 */
[----:B------:R-:W-:Y:S01]  /*185d0*/  IMAD R10, R10, UR4, RZ ;  /* 0x000000040a0a7c24 */ /* 0x000fe2000f8e02ff */
[----:B------:R-:W-:Y:S01]  /*185e0*/  ISETP.GE.AND P4, PT, R27, R31, PT ;  /* 0x0000001f1b00720c */ /* 0x000fe20003f86270 */
[----:B------:R-:W-:-:S02]  /*185f0*/  IMAD.IADD R3, R3, 0x1, R9 ;  /* 0x0000000103037824 */ /* 0x000fc400078e0209 */
        /* <DEDUP_REMOVED lines=10> */
[----:B------:R-:W4:Y:S04]  /*186a0*/  SHFL.IDX PT, R2, R7, RZ, 0x1c1f ;  /* 0x001c1fff07027589 */ /* 0x000f2800000e0000 */
[----:B------:R-:W5:Y:S04]  /*186b0*/  SHFL.IDX PT, R3, R8, RZ, 0x1c1f ;  /* 0x001c1fff08037589 */ /* 0x000f6800000e0000 */
[----:B------:R-:W-:Y:S01]  /*186c0*/  SHFL.IDX PT, R9, R8, 0x2, 0x1c1f ;  /* 0x005c1f0008097f89 */ /* 0x000fe200000e0000 */
        /* <DEDUP_REMOVED lines=15> */
[----:B------:R4:W0:Y:S04]  /*187c0*/  SHFL.IDX PT, R9, R8, 0x3, 0x1c1f ;  /* 0x007c1f0008097f89 */ /* 0x00082800000e0000 */
[----:B------:R-:W-:Y:S04]  /*187d0*/  LDGSTS.E.BYPASS.LTC128B.128 [R4+0x1f400], desc[UR56][R2.64], !P4 ;  /* 0x1f40000002047fae */ /* 0x000fe8000e101d78 */
[----:B------:R-:W-:Y:S04]  /*187e0*/  LDGSTS.E.BYPASS.LTC128B.128 [R4+0x21400], desc[UR56][R2.64+0x40], !P3 ;  /* 0x2140004002047fae */ /* 0x000fe8000d901d78 */
[----:B------:R5:W-:Y:S04]  /*187f0*/  LDGSTS.E.BYPASS.LTC128B.128 [R4+0x23400], desc[UR56][R2.64+0x80], !P2 ;  /* 0x2340008002047fae */ /* 0x000be8000d101d78 */
[----:B-----5:R4:W0:Y:S02]  /*18800*/  SHFL.IDX PT, R2, R7, 0x3, 0x1c1f ;  /* 0x007c1f0007027f89 */ /* 0x02082400000e0000 */
.L_x_5441:
        /* <DEDUP_REMOVED lines=10> */
.L_x_5339:
        /* <DEDUP_REMOVED lines=11> */
.L_x_5340:
[----:B------:R2:W-:Y:S02]  /*18960*/  SYNCS.ARRIVE.TRANS64.A1T0 RZ, [R0+URZ+0x2a830], RZ ;  /* 0x02a830ff00ff79a7 */ /* 0x0005e4000810003f */
[----:B--23--:R-:W-:-:S05]  /*18970*/  IMAD.U32 R0, RZ, RZ, UR44 ;  /* 0x0000002cff007e24 */ /* 0x00cfca000f8e00ff */
[----:B------:R-:W-:-:S13]  /*18980*/  ISETP.NE.AND P0, PT, R0, 0x3, PT ;  /* 0x000000030000780c */ /* 0x000fda0003f05270 */
[----:B------:R-:W-:Y:S05]  /*18990*/  @!P0 BRA `(.L_x_5341) ;  /* 0x0000000000048947 */ /* 0x000fea0003800000 */
[----:B------:R-:W-:Y:S01]  /*189a0*/  BPT.TRAP 0x1 ;  /* 0x000000040000795c */ /* 0x000fe20000300000 */
.L_x_5341:
[----:B------:R-:W-:Y:S01]  /*189b0*/  LOP3.LUT R2, R6, 0x1, RZ, 0x3c, !PT ;  /* 0x0000000106027812 */ /* 0x000fe200078e3cff */
[----:B------:R-:W-:Y:S01]  /*189c0*/  IMAD R0, R5, 0x8, R17 ;  /* 0x0000000805007824 */ /* 0x000fe200078e0211 */
[----:B------:R-:W-:Y:S02]  /*189d0*/  BSSY B0, `(.L_x_5342) ;  /* 0x0000004000007945 */ /* 0x000fe40003800000 */
[----:B------:R-:W-:-:S04]  /*189e0*/  SHF.L.U32 R2, R2, 0x1f, RZ ;  /* 0x0000001f02027819 */ /* 0x000fc800000006ff */
[----:B------:R-:W0:Y:S02]  /*189f0*/  SYNCS.PHASECHK.TRANS64.TRYWAIT P2, [R0+URZ+0x2a870], R2 ;  /* 0x02a87002000075a7 */ /* 0x000e24000804017f */
[----:B0-----:R-:W-:Y:S05]  /*18a00*/  @!P2 BRA `(.L_x_5343) ;  /* 0x0000004400c8a947 */ /* 0x001fea0003800000 */
.L_x_5442:
[----:B------:R-:W-:Y:S05]  /*18a10*/  BSYNC B0 ;  /* 0x0000000000007941 */ /* 0x000fea0003800000 */
.L_x_5342:
[----:B------:R-:W-:-:S05]  /*18a20*/  IMAD.U32 R3, RZ, RZ, UR43 ;  /* 0x0000002bff037e24 */ /* 0x000fca000f8e00ff */
[----:B------:R-:W-:-:S13]  /*18a30*/  ISETP.NE.AND P2, PT, R3, 0x3, PT ;  /* 0x000000030300780c */ /* 0x000fda0003f45270 */
[----:B------:R-:W-:Y:S05]  /*18a40*/  @!P2 BRA `(.L_x_5344) ;  /* 0x000000000004a947 */ /* 0x000fea0003800000 */
[----:B------:R-:W-:Y:S01]  /*18a50*/  BPT.TRAP 0x1 ;  /* 0x000000040000795c */ /* 0x000fe20000300000 */
.L_x_5344:
[----:B------:R-:W-:Y:S01]  /*18a60*/  SHF.L.U32 R3, R6, 0x1f, RZ ;  /* 0x0000001f06037819 */ /* 0x000fe200000006ff */
[----:B0-----:R-:W-:-:S03]  /*18a70*/  IMAD R2, R5, 0x6000, RZ ;  /* 0x0000600005027824 */ /* 0x001fc600078e02ff */
[----:B------:R-:W0:Y:S02]  /*18a80*/  SYNCS.PHASECHK.TRANS64.TRYWAIT P2, [R0+URZ+0x2a860], R3 ;  /* 0x02a86003000075a7 */ /* 0x000e24000804017f */
[----:B0-----:R-:W-:Y:S05]  /*18a90*/  @!P2 BRA `(.L_x_5345) ;  /* 0x0000004400b8a947 */ /* 0x001fea0003800000 */
.L_x_5443:
[----:B0-----:R-:W-:Y:S01]  /*18aa0*/  LOP3.LUT R3, R2, R16, RZ, 0xfc, !PT ;  /* 0x0000001002037212 */ /* 0x001fe200078efcff */
[----:B------:R-:W-:Y:S05]  /*18ab0*/  WARPSYNC.ALL ;  /* 0x0000000000007948 */ /* 0x000fea0003800000 */
[----:B------:R-:W-:Y:S01]  /*18ac0*/  IMAD.IADD R3, R17, 0x1, R3 ;  /* 0x0000000111037824 */ /* 0x000fe200078e0203 */
[----:B------:R-:W-:Y:S01]  /*18ad0*/  LOP3.LUT R12, R16, 0x2800, RZ, 0xfc, !PT ;  /* 0x00002800100c7812 */ /* 0x000fe200078efcff */
[----:B------:R-:W2:Y:S04]  /*18ae0*/  LDL R13, [R1] ;  /* 0x00000000010d7983 */ /* 0x000ea80000100800 */
[----:B----4-:R0:W3:Y:S02]  /*18af0*/  LDSM.16.MT88.4 R4, [R3+0xc400] ;  /* 0x00c400000304783b */ /* 0x0100e40000004200 */
[----:B0-----:R-:W-:-:S02]  /*18b00*/  IADD3 R3, R18, R2, R36 ;  /* 0x0000000212037210 */ /* 0x001fc40007ffe024 */
[C-C-:B---3--:R-:W-:Y:S02]  /*18b10*/  PRMT R8, R4.reuse, 0x6420, R5.reuse ;  /* 0x0000642004087816 */ /* 0x148fe40000000005 */
[----:B------:R-:W-:Y:S01]  /*18b20*/  PRMT R9, R4, 0x7531, R5 ;  /* 0x0000753104097816 */ /* 0x000fe20000000005 */
[----:B------:R-:W-:Y:S01]  /*18b30*/  VIADD R4, R2, 0x2000 ;  /* 0x0000200002047836 */ /* 0x000fe20000000000 */
[C-C-:B------:R-:W-:Y:S02]  /*18b40*/  PRMT R10, R6.reuse, 0x6420, R7.reuse ;  /* 0x00006420060a7816 */ /* 0x140fe40000000007 */
[----:B------:R-:W-:Y:S02]  /*18b50*/  PRMT R11, R6, 0x7531, R7 ;  /* 0x00007531060b7816 */ /* 0x000fe40000000007 */
[----:B------:R-:W-:-:S03]  /*18b60*/  LOP3.LUT R4, R4, R16, RZ, 0xfc, !PT ;  /* 0x0000001004047212 */ /* 0x000fc600078efcff */
[----:B------:R-:W-:Y:S02]  /*18b70*/  STSM.16.M88.4 [R3], R8 ;  /* 0x0000000803007844 */ /* 0x000fe40000000200 */
[----:B------:R-:W-:-:S06]  /*18b80*/  IMAD.IADD R4, R17, 0x1, R4 ;  /* 0x0000000111047824 */ /* 0x000fcc00078e0204 */
[----:B------:R-:W0:Y:S02]  /*18b90*/  LDSM.16.MT88.4 R4, [R4+0xc400] ;  /* 0x00c400000404783b */ /* 0x000e240000004200 */
[C-C-:B0-----:R-:W-:Y:S02]  /*18ba0*/  PRMT R8, R4.reuse, 0x6420, R5.reuse ;  /* 0x0000642004087816 */ /* 0x141fe40000000005 */
[----:B------:R-:W-:Y:S01]  /*18bb0*/  PRMT R9, R4, 0x7531, R5 ;  /* 0x0000753104097816 */ /* 0x000fe20000000005 */
[----:B------:R-:W-:Y:S01]  /*18bc0*/  VIADD R4, R2, 0x4000 ;  /* 0x0000400002047836 */ /* 0x000fe20000000000 */
[C-C-:B------:R-:W-:Y:S02]  /*18bd0*/  PRMT R10, R6.reuse, 0x6420, R7.reuse ;  /* 0x00006420060a7816 */ /* 0x140fe40000000007 */
[----:B------:R-:W-:Y:S02]  /*18be0*/  PRMT R11, R6, 0x7531, R7 ;  /* 0x00007531060b7816 */ /* 0x000fe40000000007 */
[----:B------:R-:W-:-:S03]  /*18bf0*/  LOP3.LUT R4, R4, R16, RZ, 0xfc, !PT ;  /* 0x0000001004047212 */ /* 0x000fc600078efcff */
[----:B------:R-:W-:Y:S02]  /*18c00*/  STSM.16.M88.4 [R3+0x2000], R8 ;  /* 0x0020000803007844 */ /* 0x000fe40000000200 */
[----:B------:R-:W-:-:S06]  /*18c10*/  IMAD.IADD R4, R17, 0x1, R4 ;  /* 0x0000000111047824 */ /* 0x000fcc00078e0204 */
[----:B------:R-:W0:Y:S02]  /*18c20*/  LDSM.16.MT88.4 R4, [R4+0xc400] ;  /* 0x00c400000404783b */ /* 0x000e240000004200 */
[C-C-:B0-----:R-:W-:Y:S02]  /*18c30*/  PRMT R8, R4.reuse, 0x6420, R5.reuse ;  /* 0x0000642004087816 */ /* 0x141fe40000000005 */
[----:B------:R-:W-:Y:S02]  /*18c40*/  PRMT R9, R4, 0x7531, R5 ;  /* 0x0000753104097816 */ /* 0x000fe40000000005 */
[C-C-:B------:R-:W-:Y:S02]  /*18c50*/  PRMT R10, R6.reuse, 0x6420, R7.reuse ;  /* 0x00006420060a7816 */ /* 0x140fe40000000007 */
[----:B------:R-:W-:-:S05]  /*18c60*/  PRMT R11, R6, 0x7531, R7 ;  /* 0x00007531060b7816 */ /* 0x000fca0000000007 */
[----:B------:R0:W-:Y:S02]  /*18c70*/  STSM.16.M88.4 [R3+0x4000], R8 ;  /* 0x0040000803007844 */ /* 0x0001e40000000200 */
[----:B0-----:R-:W-:-:S05]  /*18c80*/  LOP3.LUT R3, R2, 0x800, R16, 0xfe, !PT ;  /* 0x0000080002037812 */ /* 0x001fca00078efe10 */
[----:B------:R-:W-:-:S05]  /*18c90*/  IMAD.IADD R3, R17, 0x1, R3 ;  /* 0x0000000111037824 */ /* 0x000fca00078e0203 */
[----:B------:R0:W3:Y:S02]  /*18ca0*/  LDSM.16.MT88.4 R4, [R3+0xc400] ;  /* 0x00c400000304783b */ /* 0x0000e40000004200 */
[----:B0-----:R-:W-:Y:S02]  /*18cb0*/  IADD3 R3, R18, R35, R2 ;  /* 0x0000002312037210 */ /* 0x001fe40007ffe002 */
[C-C-:B---3--:R-:W-:Y:S02]  /*18cc0*/  PRMT R8, R4.reuse, 0x6420, R5.reuse ;  /* 0x0000642004087816 */ /* 0x148fe40000000005 */
[----:B------:R-:W-:Y:S02]  /*18cd0*/  PRMT R9, R4, 0x7531, R5 ;  /* 0x0000753104097816 */ /* 0x000fe40000000005 */
[C-C-:B------:R-:W-:Y:S02]  /*18ce0*/  PRMT R10, R6.reuse, 0x6420, R7.reuse ;  /* 0x00006420060a7816 */ /* 0x140fe40000000007 */
[----:B------:R-:W-:-:S02]  /*18cf0*/  PRMT R11, R6, 0x7531, R7 ;  /* 0x00007531060b7816 */ /* 0x000fc40000000007 */
[----:B------:R-:W-:Y:S02]  /*18d00*/  IADD3 R4, R17, R12, R2 ;  /* 0x0000000c11047210 */ /* 0x000fe40007ffe002 */
[----:B------:R-:W-:Y:S01]  /*18d10*/  LOP3.LUT R12, R16, 0x4800, RZ, 0xfc, !PT ;  /* 0x00004800100c7812 */ /* 0x000fe200078efcff */
[----:B------:R-:W-:Y:S04]  /*18d20*/  STSM.16.M88.4 [R3], R8 ;  /* 0x0000000803007844 */ /* 0x000fe80000000200 */
[----:B------:R-:W0:Y:S02]  /*18d30*/  LDSM.16.MT88.4 R4, [R4+0xc400] ;  /* 0x00c400000404783b */ /* 0x000e240000004200 */
[C-C-:B0-----:R-:W-:Y:S02]  /*18d40*/  PRMT R8, R4.reuse, 0x6420, R5.reuse ;  /* 0x0000642004087816 */ /* 0x141fe40000000005 */
[----:B------:R-:W-:-:S02]  /*18d50*/  PRMT R9, R4, 0x7531, R5 ;  /* 0x0000753104097816 */ /* 0x000fc40000000005 */
[C-C-:B------:R-:W-:Y:S02]  /*18d60*/  PRMT R10, R6.reuse, 0x6420, R7.reuse ;  /* 0x00006420060a7816 */ /* 0x140fe40000000007 */
[----:B------:R-:W-:Y:S02]  /*18d70*/  PRMT R11, R6, 0x7531, R7 ;  /* 0x00007531060b7816 */ /* 0x000fe40000000007 */
[----:B------:R-:W-:-:S03]  /*18d80*/  IADD3 R4, R17, R12, R2 ;  /* 0x0000000c11047210 */ /* 0x000fc60007ffe002 */
[----:B------:R-:W-:Y:S04]  /*18d90*/  STSM.16.M88.4 [R3+0x2000], R8 ;  /* 0x0020000803007844 */ /* 0x000fe80000000200 */
[----:B------:R-:W0:Y:S02]  /*18da0*/  LDSM.16.MT88.4 R4, [R4+0xc400] ;  /* 0x00c400000404783b */ /* 0x000e240000004200 */
[C-C-:B0-----:R-:W-:Y:S02]  /*18db0*/  PRMT R8, R4.reuse, 0x6420, R5.reuse ;  /* 0x0000642004087816 */ /* 0x141fe40000000005 */
[----:B------:R-:W-:Y:S02]  /*18dc0*/  PRMT R9, R4, 0x7531, R5 ;  /* 0x0000753104097816 */ /* 0x000fe40000000005 */
[----:B------:R-:W-:-:S02]  /*18dd0*/  PRMT R10, R6, 0x6420, R7 ;  /* 0x00006420060a7816 */ /* 0x000fc40000000007 */
[----:B------:R-:W-:-:S05]  /*18de0*/  PRMT R11, R6, 0x7531, R7 ;  /* 0x00007531060b7816 */ /* 0x000fca0000000007 */
[----:B------:R0:W-:Y:S02]  /*18df0*/  STSM.16.M88.4 [R3+0x4000], R8 ;  /* 0x0040000803007844 */ /* 0x0001e40000000200 */
[----:B0-----:R-:W-:-:S05]  /*18e00*/  LOP3.LUT R3, R2, 0x1000, R16, 0xfe, !PT ;  /* 0x0000100002037812 */ /* 0x001fca00078efe10 */
[----:B------:R-:W-:-:S05]  /*18e10*/  IMAD.IADD R3, R17, 0x1, R3 ;  /* 0x0000000111037824 */ /* 0x000fca00078e0203 */
[----:B------:R0:W3:Y:S01]  /*18e20*/  LDSM.16.MT88.4 R4, [R3+0xc400] ;  /* 0x00c400000304783b */ /* 0x0000e20000004200 */
[----:B------:R-:W-:Y:S02]  /*18e30*/  LOP3.LUT R12, R16, 0x3000, RZ, 0xfc, !PT ;  /* 0x00003000100c7812 */ /* 0x000fe400078efcff */
[----:B0-----:R-:W-:Y:S02]  /*18e40*/  IADD3 R3, R18, R34, R2 ;  /* 0x0000002212037210 */ /* 0x001fe40007ffe002 */
[C-C-:B---3--:R-:W-:Y:S02]  /*18e50*/  PRMT R8, R4.reuse, 0x6420, R5.reuse ;  /* 0x0000642004087816 */ /* 0x148fe40000000005 */
[----:B------:R-:W-:Y:S02]  /*18e60*/  PRMT R9, R4, 0x7531, R5 ;  /* 0x0000753104097816 */ /* 0x000fe40000000005 */
[C-C-:B------:R-:W-:Y:S02]  /*18e70*/  PRMT R10, R6.reuse, 0x6420, R7.reuse ;  /* 0x00006420060a7816 */ /* 0x140fe40000000007 */
[----:B------:R-:W-:-:S02]  /*18e80*/  PRMT R11, R6, 0x7531, R7 ;  /* 0x00007531060b7816 */ /* 0x000fc40000000007 */
[----:B------:R-:W-:-:S03]  /*18e90*/  IADD3 R4, R17, R12, R2 ;  /* 0x0000000c11047210 */ /* 0x000fc60007ffe002 */
[----:B------:R-:W-:Y:S04]  /*18ea0*/  STSM.16.M88.4 [R3], R8 ;  /* 0x0000000803007844 */ /* 0x000fe80000000200 */
[----:B------:R-:W0:Y:S01]  /*18eb0*/  LDSM.16.MT88.4 R4, [R4+0xc400] ;  /* 0x00c400000404783b */ /* 0x000e220000004200 */
[----:B------:R-:W-:Y:S02]  /*18ec0*/  LOP3.LUT R12, R16, 0x5000, RZ, 0xfc, !PT ;  /* 0x00005000100c7812 */ /* 0x000fe400078efcff */
[C-C-:B0-----:R-:W-:Y:S02]  /*18ed0*/  PRMT R8, R4.reuse, 0x6420, R5.reuse ;  /* 0x0000642004087816 */ /* 0x141fe40000000005 */
[----:B------:R-:W-:Y:S02]  /*18ee0*/  PRMT R9, R4, 0x7531, R5 ;  /* 0x0000753104097816 */ /* 0x000fe40000000005 */
[----:B------:R-:W-:-:S02]  /*18ef0*/  PRMT R10, R6, 0x6420, R7 ;  /* 0x00006420060a7816 */ /* 0x000fc40000000007 */
        /* <DEDUP_REMOVED lines=11> */
[----:B------:R2:W0:Y:S01]  /*18fb0*/  LDSM.16.MT88.4 R4, [R3+0xc400] ;  /* 0x00c400000304783b */ /* 0x0004220000004200 */
[----:B------:R-:W-:Y:S02]  /*18fc0*/  LOP3.LUT R12, R16, 0x3800, RZ, 0xfc, !PT ;  /* 0x00003800100c7812 */ /* 0x000fe400078efcff */
[----:B--2---:R-:W-:Y:S02]  /*18fd0*/  IADD3 R3, R18, R13, R2 ;  /* 0x0000000d12037210 */ /* 0x004fe40007ffe002 */
[C-C-:B0-----:R-:W-:Y:S02]  /*18fe0*/  PRMT R8, R4.reuse, 0x6420, R5.reuse ;  /* 0x0000642004087816 */ /* 0x141fe40000000005 */
        /* <DEDUP_REMOVED lines=13> */
[----:B------:R-:W0:Y:S01]  /*190c0*/  LDSM.16.MT88.4 R4, [R4+0xc400] ;  /* 0x00c400000404783b */ /* 0x000e220000004200 */
[----:B------:R-:W-:-:S05]  /*190d0*/  IMAD.U32 R12, RZ, RZ, UR43 ;  /* 0x0000002bff0c7e24 */ /* 0x000fca000f8e00ff */
[----:B------:R-:W-:Y:S02]  /*190e0*/  ISETP.NE.AND P2, PT, R12, 0x3, PT ;  /* 0x000000030c00780c */ /* 0x000fe40003f45270 */
        /* <DEDUP_REMOVED lines=13> */
.L_x_5346:
[----:B--2---:R2:W-:Y:S01]  /*191c0*/  SYNCS.ARRIVE.TRANS64.A1T0 RZ, [R0+URZ+0x2a850], RZ ;  /* 0x02a850ff00ff79a7 */ /* 0x0045e2000810003f */
[----:B------:R-:W-:Y:S06]  /*191d0*/  BAR.SYNC.DEFER_BLOCKING 0x2, 0x80 ;  /* 0x0082000000007b1d */ /* 0x000fec0000010000 */
[----:B------:R-:W-:Y:S05]  /*191e0*/  @!P0 BRA `(.L_x_5347) ;  /* 0x0000000000048947 */ /* 0x000fea0003800000 */
[----:B------:R-:W-:Y:S01]  /*191f0*/  BPT.TRAP 0x1 ;  /* 0x000000040000795c */ /* 0x000fe20000300000 */
.L_x_5347:
[----:B--2---:R-:W-:Y:S02]  /*19200*/  VIADD R0, R0, 0x2a880 ;  /* 0x0002a88000007836 */ /* 0x004fe40000000000 */
[----:B------:R-:W-:Y:S02]  /*19210*/  IMAD.MOV.U32 R5, RZ, RZ, R22 ;  /* 0x000000ffff057224 */ /* 0x000fe400078e0016 */
[----:B------:R-:W-:Y:S01]  /*19220*/  IMAD.MOV.U32 R6, RZ, RZ, R24 ;  /* 0x000000ffff067224 */ /* 0x000fe200078e0018 */
[----:B------:R-:W-:-:S04]  /*19230*/  PRMT R0, R33, 0x654, R0 ;  /* 0x0000065421007816 */ /* 0x000fc80000000000 */
[----:B------:R2:W-:Y:S01]  /*19240*/  SYNCS.ARRIVE.TRANS64.RED.A1T0 RZ, [R0+URZ], RZ ;  /* 0x000000ff00ff79a7 */ /* 0x0005e2000810043f */
[----:B------:R-:W-:Y:S05]  /*19250*/  @P1 BRA `(.L_x_5348) ;  /* 0xffffffe800c41947 */ /* 0x000fea000383ffff */
.L_x_5328:
[----:B0-2---:R-:W0:Y:S01]  /*19260*/  S2R R0, SR_TID.X ;  /* 0x0000000000007919 */ /* 0x005e220000002100 */
        /* <DEDUP_REMOVED lines=18> */
.L_x_5350:
[----:B------:R-:W-:Y:S05]  /*19390*/  BSYNC B0 ;  /* 0x0000000000007941 */ /* 0x000fea0003800000 */
.L_x_5349:
[----:B------:R-:W-:Y:S05]  /*193a0*/  @!P0 BRA `(.L_x_5351) ;  /* 0x0000000000048947 */ /* 0x000fea0003800000 */
[----:B------:R-:W-:Y:S01]  /*193b0*/  BPT.TRAP 0x1 ;  /* 0x000000040000795c */ /* 0x000fe20000300000 */
.L_x_5351:
[----:B------:R-:W-:Y:S01]  /*193c0*/  LOP3.LUT R3, R24, 0x1, RZ, 0x3c, !PT ;  /* 0x0000000118037812 */ /* 0x000fe200078e3cff */
[----:B------:R-:W-:Y:S01]  /*193d0*/  IMAD R0, R22, 0x8, R17 ;  /* 0x0000000816007824 */ /* 0x000fe200078e0211 */
[----:B------:R-:W-:Y:S02]  /*193e0*/  BSSY B0, `(.L_x_5352) ;  /* 0x0000004000007945 */ /* 0x000fe40003800000 */
[----:B------:R-:W-:-:S04]  /*193f0*/  SHF.L.U32 R3, R3, 0x1f, RZ ;  /* 0x0000001f03037819 */ /* 0x000fc800000006ff */
[----:B------:R-:W0:Y:S02]  /*19400*/  SYNCS.PHASECHK.TRANS64.TRYWAIT P1, [R0+URZ+0x2a870], R3 ;  /* 0x02a87003000075a7 */ /* 0x000e24000802017f */
[----:B0-----:R-:W-:Y:S05]  /*19410*/  @!P1 BRA `(.L_x_5353) ;  /* 0x0000003c006c9947 */ /* 0x001fea0003800000 */
.L_x_5444:
[----:B------:R-:W-:Y:S05]  /*19420*/  BSYNC B0 ;  /* 0x0000000000007941 */ /* 0x000fea0003800000 */
.L_x_5352:
[----:B------:R-:W-:-:S05]  /*19430*/  IMAD.U32 R2, RZ, RZ, UR43 ;  /* 0x0000002bff027e24 */ /* 0x000fca000f8e00ff */
[----:B------:R-:W-:-:S13]  /*19440*/  ISETP.NE.AND P1, PT, R2, 0x3, PT ;  /* 0x000000030200780c */ /* 0x000fda0003f25270 */
[----:B------:R-:W-:Y:S05]  /*19450*/  @!P1 BRA `(.L_x_5354) ;  /* 0x0000000000049947 */ /* 0x000fea0003800000 */
[----:B------:R-:W-:Y:S01]  /*19460*/  BPT.TRAP 0x1 ;  /* 0x000000040000795c */ /* 0x000fe20000300000 */
.L_x_5354:
[----:B0-----:R-:W-:-:S04]  /*19470*/  SHF.L.U32 R3, R24, 0x1f, RZ ;  /* 0x0000001f18037819 */ /* 0x001fc800000006ff */
[----:B------:R-:W0:Y:S02]  /*19480*/  SYNCS.PHASECHK.TRANS64.TRYWAIT P1, [R0+URZ+0x2a860], R3 ;  /* 0x02a86003000075a7 */ /* 0x000e24000802017f */
[----:B0-----:R-:W-:Y:S05]  /*19490*/  @!P1 BRA `(.L_x_5355) ;  /* 0x0000003c00609947 */ /* 0x001fea0003800000 */
.L_x_5445:
[----:B0-----:R-:W-:Y:S01]  /*194a0*/  IMAD R3, R22, 0x6000, RZ ;  /* 0x0000600016037824 */ /* 0x001fe200078e02ff */
[----:B------:R-:W-:Y:S05]  /*194b0*/  WARPSYNC.ALL ;  /* 0x0000000000007948 */ /* 0x000fea0003800000 */
[----:B------:R-:W-:Y:S01]  /*194c0*/  LOP3.LUT R2, R3, R16, RZ, 0xfc, !PT ;  /* 0x0000001003027212 */ /* 0x000fe200078efcff */
[----:B------:R-:W2:Y:S01]  /*194d0*/  LDL R15, [R1] ;  /* 0x00000000010f7983 */ /* 0x000ea20000100800 */
[----:B------:R-:W-:-:S03]  /*194e0*/  LOP3.LUT R14, R16, 0x2800, RZ, 0xfc, !PT ;  /* 0x00002800100e7812 */ /* 0x000fc600078efcff */
[----:B------:R-:W-:Y:S01]  /*194f0*/  IMAD.IADD R12, R17, 0x1, R2 ;  /* 0x00000001110c7824 */ /* 0x000fe200078e0202 */
[----:B------:R-:W-:-:S04]  /*19500*/  IADD3 R2, R18, R3, R36 ;  /* 0x0000000312027210 */ /* 0x000fc80007ffe024 */
[----:B------:R-:W0:Y:S02]  /*19510*/  LDSM.16.MT88.4 R4, [R12+0xc400] ;  /* 0x00c400000c04783b */ /* 0x000e240000004200 */
[C-C-:B0-----:R-:W-:Y:S02]  /*19520*/  PRMT R8, R4.reuse, 0x6420, R5.reuse ;  /* 0x0000642004087816 */ /* 0x141fe40000000005 */
[----:B------:R-:W-:Y:S01]  /*19530*/  PRMT R9, R4, 0x7531, R5 ;  /* 0x0000753104097816 */ /* 0x000fe20000000005 */
[----:B------:R-:W-:Y:S01]  /*19540*/  VIADD R5, R3, 0x2000 ;  /* 0x0000200003057836 */ /* 0x000fe20000000000 */
[C-C-:B------:R-:W-:Y:S02]  /*19550*/  PRMT R10, R6.reuse, 0x6420, R7.reuse ;  /* 0x00006420060a7816 */ /* 0x140fe40000000007 */
[----:B------:R-:W-:Y:S02]  /*19560*/  PRMT R11, R6, 0x7531, R7 ;  /* 0x00007531060b7816 */ /* 0x000fe40000000007 */
[----:B------:R-:W-:-:S03]  /*19570*/  LOP3.LUT R4, R5, R16, RZ, 0xfc, !PT ;  /* 0x0000001005047212 */ /* 0x000fc600078efcff */
[----:B------:R-:W-:Y:S02]  /*19580*/  STSM.16.M88.4 [R2], R8 ;  /* 0x0000000802007844 */ /* 0x000fe40000000200 */
[----:B------:R-:W-:-:S05]  /*19590*/  IMAD.IADD R13, R17, 0x1, R4 ;  /* 0x00000001110d7824 */ /* 0x000fca00078e0204 */
        /* <DEDUP_REMOVED lines=8> */
[----:B------:R-:W-:-:S05]  /*19620*/  IMAD.IADD R12, R17, 0x1, R4 ;  /* 0x00000001110c7824 */ /* 0x000fca00078e0204 */
[----:B------:R0:W3:Y:S02]  /*19630*/  LDSM.16.MT88.4 R4, [R12+0xc400] ;  /* 0x00c400000c04783b */ /* 0x0000e40000004200 */
[----:B0-----:R-:W-:Y:S02]  /*19640*/  IADD3 R12, R17, R14, R3 ;  /* 0x0000000e110c7210 */ /* 0x001fe40007ffe003 */
[----:B------:R-:W-:Y:S02]  /*19650*/  LOP3.LUT R14, R16, 0x4800, RZ, 0xfc, !PT ;  /* 0x00004800100e7812 */ /* 0x000fe400078efcff */
[C-C-:B---3--:R-:W-:Y:S02]  /*19660*/  PRMT R8, R4.reuse, 0x6420, R5.reuse ;  /* 0x0000642004087816 */ /* 0x148fe40000000005 */
[----:B------:R-:W-:Y:S02]  /*19670*/  PRMT R9, R4, 0x7531, R5 ;  /* 0x0000753104097816 */ /* 0x000fe40000000005 */
[----:B------:R-:W-:-:S02]  /*19680*/  LOP3.LUT R4, R3, 0x800, R16, 0xfe, !PT ;  /* 0x0000080003047812 */ /* 0x000fc400078efe10 */
[C-C-:B------:R-:W-:Y:S02]  /*19690*/  PRMT R10, R6.reuse, 0x6420, R7.reuse ;  /* 0x00006420060a7816 */ /* 0x140fe40000000007 */
[----:B------:R-:W-:Y:S01]  /*196a0*/  PRMT R11, R6, 0x7531, R7 ;  /* 0x00007531060b7816 */ /* 0x000fe20000000007 */
[----:B------:R-:W-:-:S04]  /*196b0*/  IMAD.IADD R13, R17, 0x1, R4 ;  /* 0x00000001110d7824 */ /* 0x000fc800078e0204 */
[----:B------:R-:W-:Y:S04]  /*196c0*/  STSM.16.M88.4 [R2+0x4000], R8 ;  /* 0x0040000802007844 */ /* 0x000fe80000000200 */
[----:B------:R0:W3:Y:S02]  /*196d0*/  LDSM.16.MT88.4 R4, [R13+0xc400] ;  /* 0x00c400000d04783b */ /* 0x0000e40000004200 */
[--C-:B0-----:R-:W-:Y:S02]  /*196e0*/  IADD3 R13, R17, R14, R3.reuse ;  /* 0x0000000e110d7210 */ /* 0x101fe40007ffe003 */
[----:B------:R-:W-:Y:S02]  /*196f0*/  IADD3 R2, R18, R35, R3 ;  /* 0x0000002312027210 */ /* 0x000fe40007ffe003 */
[----:B---3--:R-:W-:-:S02]  /*19700*/  PRMT R8, R4, 0x6420, R5 ;  /* 0x0000642004087816 */ /* 0x008fc40000000005 */
        /* <DEDUP_REMOVED lines=9> */
[----:B------:R-:W-:Y:S04]  /*197a0*/  STSM.16.M88.4 [R2+0x2000], R8 ;  /* 0x0020000802007844 */ /* 0x000fe80000000200 */
[----:B------:R-:W0:Y:S02]  /*197b0*/  LDSM.16.MT88.4 R4, [R13+0xc400] ;  /* 0x00c400000d04783b */ /* 0x000e240000004200 */
[C-C-:B0-----:R-:W-:Y:S02]  /*197c0*/  PRMT R8, R4.reuse, 0x6420, R5.reuse ;  /* 0x0000642004087816 */ /* 0x141fe40000000005 */
[----:B------:R-:W-:Y:S02]  /*197d0*/  PRMT R9, R4, 0x7531, R5 ;  /* 0x0000753104097816 */ /* 0x000fe40000000005 */
[----:B------:R-:W-:-:S02]  /*197e0*/  LOP3.LUT R4, R3, 0x1000, R16, 0xfe, !PT ;  /* 0x0000100003047812 */ /* 0x000fc400078efe10 */
[C-C-:B------:R-:W-:Y:S02]  /*197f0*/  PRMT R10, R6.reuse, 0x6420, R7.reuse ;  /* 0x00006420060a7816 */ /* 0x140fe40000000007 */
[----:B------:R-:W-:Y:S01]  /*19800*/  PRMT R11, R6, 0x7531, R7 ;  /* 0x00007531060b7816 */ /* 0x000fe20000000007 */
[----:B------:R-:W-:-:S04]  /*19810*/  IMAD.IADD R12, R17, 0x1, R4 ;  /* 0x00000001110c7824 */ /* 0x000fc800078e0204 */
[----:B------:R0:W-:Y:S04]  /*19820*/  STSM.16.M88.4 [R2+0x4000], R8 ;  /* 0x0040000802007844 */ /* 0x0001e80000000200 */
[----:B------:R-:W3:Y:S01]  /*19830*/  LDSM.16.MT88.4 R4, [R12+0xc400] ;  /* 0x00c400000c04783b */ /* 0x000ee20000004200 */
[----:B------:R-:W-:-:S04]  /*19840*/  LOP3.LUT R14, R16, 0x3000, RZ, 0xfc, !PT ;  /* 0x00003000100e7812 */ /* 0x000fc800078efcff */
[--C-:B------:R-:W-:Y:S02]  /*19850*/  IADD3 R13, R17, R14, R3.reuse ;  /* 0x0000000e110d7210 */ /* 0x100fe40007ffe003 */
[----:B0-----:R-:W-:Y:S02]  /*19860*/  IADD3 R2, R18, R34, R3 ;  /* 0x0000002212027210 */ /* 0x001fe40007ffe003 */
[C-C-:B---3--:R-:W-:Y:S02]  /*19870*/  PRMT R8, R4.reuse, 0x6420, R5.reuse ;  /* 0x0000642004087816 */ /* 0x148fe40000000005 */
[----:B------:R-:W-:Y:S02]  /*19880*/  PRMT R9, R4, 0x7531, R5 ;  /* 0x0000753104097816 */ /* 0x000fe40000000005 */
[C-C-:B------:R-:W-:Y:S02]  /*19890*/  PRMT R10, R6.reuse, 0x6420, R7.reuse ;  /* 0x00006420060a7816 */ /* 0x140fe40000000007 */
[----:B------:R-:W-:-:S05]  /*198a0*/  PRMT R11, R6, 0x7531, R7 ;  /* 0x00007531060b7816 */ /* 0x000fca0000000007 */
[----:B------:R-:W-:Y:S04]  /*198b0*/  STSM.16.M88.4 [R2], R8 ;  /* 0x0000000802007844 */ /* 0x000fe80000000200 */
[----:B------:R-:W0:Y:S01]  /*198c0*/  LDSM.16.MT88.4 R4, [R13+0xc400] ;  /* 0x00c400000d04783b */ /* 0x000e220000004200 */
[----:B------:R-:W-:-:S04]  /*198d0*/  LOP3.LUT R14, R16, 0x5000, RZ, 0xfc, !PT ;  /* 0x00005000100e7812 */ /* 0x000fc800078efcff */
[----:B------:R-:W-:Y:S02]  /*198e0*/  IADD3 R12, R17, R14, R3 ;  /* 0x0000000e110c7210 */ /* 0x000fe40007ffe003 */
[C-C-:B0-----:R-:W-:Y:S02]  /*198f0*/  PRMT R8, R4.reuse, 0x6420, R5.reuse ;  /* 0x0000642004087816 */ /* 0x141fe40000000005 */
[----:B------:R-:W-:Y:S02]  /*19900*/  PRMT R9, R4, 0x7531, R5 ;  /* 0x0000753104097816 */ /* 0x000fe40000000005 */
[C-C-:B------:R-:W-:Y:S02]  /*19910*/  PRMT R10, R6.reuse, 0x6420, R7.reuse ;  /* 0x00006420060a7816 */ /* 0x140fe40000000007 */
        /* <DEDUP_REMOVED lines=9> */
[----:B------:R-:W-:Y:S04]  /*199b0*/  STSM.16.M88.4 [R2+0x4000], R8 ;  /* 0x0040000802007844 */ /* 0x000fe80000000200 */
[----:B------:R-:W0:Y:S01]  /*199c0*/  LDSM.16.MT88.4 R4, [R13+0xc400] ;  /* 0x00c400000d04783b */ /* 0x000e220000004200 */
[----:B------:R-:W-:Y:S02]  /*199d0*/  LOP3.LUT R14, R16, 0x3800, RZ, 0xfc, !PT ;  /* 0x00003800100e7812 */ /* 0x000fe400078efcff */
[--C-:B--2---:R-:W-:Y:S02]  /*199e0*/  IADD3 R18, R18, R15, R3.reuse ;  /* 0x0000000f12127210 */ /* 0x104fe40007ffe003 */
[----:B------:R-:W-:Y:S02]  /*199f0*/  IADD3 R12, R17, R14, R3 ;  /* 0x0000000e110c7210 */ /* 0x000fe40007ffe003 */
[----:B0-----:R-:W-:-:S02]  /*19a00*/  PRMT R8, R4, 0x6420, R5 ;  /* 0x0000642004087816 */ /* 0x001fc40000000005 */
[----:B------:R-:W-:Y:S02]  /*19a10*/  PRMT R9, R4, 0x7531, R5 ;  /* 0x0000753104097816 */ /* 0x000fe40000000005 */
[C-C-:B------:R-:W-:Y:S02]  /*19a20*/  PRMT R10, R6.reuse, 0x6420, R7.reuse ;  /* 0x00006420060a7816 */ /* 0x140fe40000000007 */
[----:B------:R-:W-:-:S05]  /*19a30*/  PRMT R11, R6, 0x7531, R7 ;  /* 0x00007531060b7816 */ /* 0x000fca0000000007 */
        /* <DEDUP_REMOVED lines=25> */
.L_x_5356:
[----:B--2---:R2:W-:Y:S01]  /*19bd0*/  SYNCS.ARRIVE.TRANS64.A1T0 RZ, [R0+URZ+0x2a850], RZ ;  /* 0x02a850ff00ff79a7 */ /* 0x0045e2000810003f */
[----:B------:R-:W-:Y:S06]  /*19be0*/  BAR.SYNC.DEFER_BLOCKING 0x2, 0x80 ;  /* 0x0082000000007b1d */ /* 0x000fec0000010000 */
[----:B------:R-:W-:Y:S05]  /*19bf0*/  @!P0 BRA `(.L_x_5357) ;  /* 0x0000000000048947 */ /* 0x000fea0003800000 */
[----:B------:R-:W-:Y:S01]  /*19c00*/  BPT.TRAP 0x1 ;  /* 0x000000040000795c */ /* 0x000fe20000300000 */
.L_x_5357:
[----:B--2---:R-:W-:Y:S02]  /*19c10*/  VIADD R0, R0, 0x2a880 ;  /* 0x0002a88000007836 */ /* 0x004fe40000000000 */
[----:B------:R-:W-:-:S03]  /*19c20*/  VIADD R22, R22, 0x1 ;  /* 0x0000000116167836 */ /* 0x000fc60000000000 */
[----:B------:R-:W-:Y:S02]  /*19c30*/  PRMT R0, R33, 0x654, R0 ;  /* 0x0000065421007816 */ /* 0x000fe40000000000 */
[C---:B------:R-:W-:Y:S02]  /*19c40*/  ISETP.NE.AND P0, PT, R22.reuse, 0x2, PT ;  /* 0x000000021600780c */ /* 0x040fe40003f05270 */
[----:B------:R2:W-:Y:S02]  /*19c50*/  SYNCS.ARRIVE.TRANS64.RED.A1T0 RZ, [R0+URZ], RZ ;  /* 0x000000ff00ff79a7 */ /* 0x0005e4000810043f */
[----:B------:R-:W-:Y:S02]  /*19c60*/  SEL R3, RZ, 0x1, P0 ;  /* 0x00000001ff037807 */ /* 0x000fe40000000000 */
[----:B------:R-:W-:Y:S02]  /*19c70*/  SEL R22, R22, RZ, P0 ;  /* 0x000000ff16167207 */ /* 0x000fe40000000000 */
[----:B------:R-:W-:-:S07]  /*19c80*/  LOP3.LUT R24, R24, R3, RZ, 0x3c, !PT ;  /* 0x0000000318187212 */ /* 0x000fce00078e3cff */
.L_x_5298:
[----:B------:R-:W-:Y:S05]  /*19c90*/  BSYNC B7 ;  /* 0x0000000000077941 */ /* 0x000fea0003800000 */
.L_x_5296:
[----:B------:R-:W-:-:S13]  /*19ca0*/  LOP3.LUT P0, RZ, R32, 0x40, RZ, 0xc0, !PT ;  /* 0x0000004020ff7812 */ /* 0x000fda000780c0ff */
[----:B------:R-:W-:Y:S05]  /*19cb0*/  @!P0 BRA `(.L_x_5358) ;  /* 0x0000000000248947 */ /* 0x000fea0003800000 */
[----:B------:R-:W3:Y:S08]  /*19cc0*/  S2UR UR4, SR_CgaCtaId ;  /* 0x00000000000479c3 */ /* 0x000ef00000008800 */
[----:B------:R-:W-:Y:S01]  /*19cd0*/  BAR.SYNC.DEFER_BLOCKING 0x5, 0x180 ;  /* 0x0146000000007b1d */ /* 0x000fe20000010000 */
[----:B--2---:R-:W-:Y:S01]  /*19ce0*/  MOV R0, 0x400 ;  /* 0x0000040000007802 */ /* 0x004fe20000000f00 */
[----:B---3--:R-:W-:-:S05]  /*19cf0*/  IMAD.U32 R33, RZ, RZ, UR4 ;  /* 0x00000004ff217e24 */ /* 0x008fca000f8e00ff */
[----:B------:R-:W-:-:S05]  /*19d00*/  LEA R17, R33, R0, 0x18 ;  /* 0x0000000021117211 */ /* 0x000fca00078ec0ff */
[----:B------:R-:W2:Y:S02]  /*19d10*/  LDS.128 R28, [R17+0x2a8d0] ;  /* 0x02a8d000111c7984 */ /* 0x000ea40000000c00 */
[----:B--2---:R-:W-:Y:S01]  /*19d20*/  R2UR UR40, R31 ;  /* 0x000000001f2872ca */ /* 0x004fe200000e0000 */
[----:B------:R-:W-:Y:S06]  /*19d30*/  BAR.ARV 0x4, 0x180 ;  /* 0x0106000000007b1d */ /* 0x000fec0000002000 */
[----:B------:R-:W-:Y:S08]  /*19d40*/  BRA `(.L_x_5359) ;  /* 0x0000000c00b47947 */ /* 0x000ff00003800000 */
.L_x_5358:
[----:B--2---:R-:W0:Y:S01]  /*19d50*/  S2R R0, SR_TID.X ;  /* 0x0000000000007919 */ /* 0x004e220000002100 */
[----:B------:R-:W-:Y:S01]  /*19d60*/  ULDC UR4, c[0x0][0xc3c] ;  /* 0x00030f0000047ab9 */ /* 0x000fe20000000800 */
[----:B0-----:R-:W-:Y:S01]  /*19d70*/  LOP3.LUT R9, R0, 0x1f, RZ, 0xc0, !PT ;  /* 0x0000001f00097812 */ /* 0x001fe200078ec0ff */
[----:B------:R-:W-:-:S03]  /*19d80*/  IMAD.MOV.U32 R0, RZ, RZ, RZ ;  /* 0x000000ffff007224 */ /* 0x000fc600078e00ff */
[C---:B------:R-:W-:Y:S01]  /*19d90*/  ISETP.NE.AND P0, PT, R9.reuse, 0x1f, PT ;  /* 0x0000001f0900780c */ /* 0x040fe20003f05270 */
[----:B------:R-:W-:-:S05]  /*19da0*/  VIADD R7, R9, UR40 ;  /* 0x0000002809077c36 */ /* 0x000fca0008000000 */
[----:B------:R-:W-:Y:S01]  /*19db0*/  ISETP.GE.OR P1, PT, R7, UR4, !P0 ;  /* 0x0000000407007c0c */ /* 0x000fe2000c726670 */
[----:B------:R-:W-:-:S12]  /*19dc0*/  ULDC UR4, c[0x0][0xc3c] ;  /* 0x00030f0000047ab9 */ /* 0x000fd80000000800 */
[----:B------:R-:W0:Y:S08]  /*19dd0*/  @!P1 LDC.64 R2, c[0x0][0xc80] ;  /* 0x00032000ff029b82 */ /* 0x000e300000000a00 */
[----:B------:R-:W2:Y:S01]  /*19de0*/  @!P1 LDC.64 R4, c[0x0][0xc78] ;  /* 0x00031e00ff049b82 */ /* 0x000ea20000000a00 */
[----:B0-----:R-:W-:-:S05]  /*19df0*/  @!P1 IMAD.WIDE R2, R7, 0x4, R2 ;  /* 0x0000000407029825 */ /* 0x001fca00078e0202 */
[----:B------:R2:W3:Y:S02]  /*19e00*/  @!P1 LDG.E R0, desc[UR56][R2.64] ;  /* 0x0000003802009981 */ /* 0x0004e4000c1e1900 */
[----:B--2---:R-:W-:-:S04]  /*19e10*/  @!P1 IMAD.WIDE R2, R7, 0x4, R4 ;  /* 0x0000000407029825 */ /* 0x004fc800078e0204 */
[----:B------:R-:W-:-:S06]  /*19e20*/  IMAD.MOV.U32 R7, RZ, RZ, RZ ;  /* 0x000000ffff077224 */ /* 0x000fcc00078e00ff */
[----:B------:R-:W3:Y:S01]  /*19e30*/  @!P1 LDG.E R7, desc[UR56][R2.64] ;  /* 0x0000003802079981 */ /* 0x000ee2000c1e1900 */
[C---:B------:R-:W-:Y:S02]  /*19e40*/  ISETP.NE.AND P1, PT, R9.reuse, RZ, PT ;  /* 0x000000ff0900720c */ /* 0x040fe40003f25270 */
[C---:B------:R-:W-:Y:S02]  /*19e50*/  ISETP.GE.U32.AND P2, PT, R9.reuse, 0x2, PT ;  /* 0x000000020900780c */ /* 0x040fe40003f46070 */
[C---:B------:R-:W-:Y:S02]  /*19e60*/  ISETP.GE.U32.AND P3, PT, R9.reuse, 0x4, PT ;  /* 0x000000040900780c */ /* 0x040fe40003f66070 */
[C---:B------:R-:W-:Y:S02]  /*19e70*/  ISETP.GE.U32.AND P4, PT, R9.reuse, 0x8, PT ;  /* 0x000000080900780c */ /* 0x040fe40003f86070 */
[----:B------:R-:W-:Y:S02]  /*19e80*/  ISETP.GE.U32.AND P5, PT, R9, 0x10, PT ;  /* 0x000000100900780c */ /* 0x000fe40003fa6070 */
[----:B------:R-:W-:Y:S01]  /*19e90*/  SHFL.IDX PT, R9, R28, 0x1, 0x1f ;  /* 0x00201f001c097f89 */ /* 0x000fe200000e0000 */
[----:B---3--:R-:W-:-:S05]  /*19ea0*/  IMAD R4, R7, R0, RZ ;  /* 0x0000000007047224 */ /* 0x008fca00078e02ff */
[----:B------:R-:W0:Y:S02]  /*19eb0*/  SHFL.UP PT, R5, R4, 0x1, RZ ;  /* 0x0420000004057989 */ /* 0x000e2400000e00ff */
[----:B0-----:R-:W-:-:S05]  /*19ec0*/  SEL R5, R5, RZ, P1 ;  /* 0x000000ff05057207 */ /* 0x001fca0000800000 */
[----:B------:R-:W-:Y:S02]  /*19ed0*/  IMAD.IADD R5, R4, 0x1, R5 ;  /* 0x0000000104057824 */ /* 0x000fe400078e0205 */
[----:B------:R0:W-:Y:S04]  /*19ee0*/  SHFL.IDX PT, R4, R28, RZ, 0x1f ;  /* 0x00001fff1c047589 */ /* 0x0001e800000e0000 */
[----:B------:R-:W2:Y:S01]  /*19ef0*/  SHFL.UP PT, R6, R5, 0x2, RZ ;  /* 0x0440000005067989 */ /* 0x000ea200000e00ff */
[----:B0-----:R-:W-:Y:S01]  /*19f00*/  IMAD.MOV.U32 R28, RZ, RZ, RZ ;  /* 0x000000ffff1c7224 */ /* 0x001fe200078e00ff */
[----:B--2---:R-:W-:-:S05]  /*19f10*/  SEL R6, R6, RZ, P2 ;  /* 0x000000ff06067207 */ /* 0x004fca0001000000 */
[----:B------:R-:W-:-:S05]  /*19f20*/  IMAD.IADD R6, R5, 0x1, R6 ;  /* 0x0000000105067824 */ /* 0x000fca00078e0206 */
[----:B------:R-:W0:Y:S02]  /*19f30*/  SHFL.UP PT, R8, R6, 0x4, RZ ;  /* 0x0480000006087989 */ /* 0x000e2400000e00ff */
[----:B0-----:R-:W-:-:S05]  /*19f40*/  SEL R3, R8, RZ, P3 ;  /* 0x000000ff08037207 */ /* 0x001fca0001800000 */
[----:B------:R-:W-:Y:S02]  /*19f50*/  IMAD.IADD R3, R6, 0x1, R3 ;  /* 0x0000000106037824 */ /* 0x000fe400078e0203 */
[----:B------:R-:W0:Y:S03]  /*19f60*/  LDC R6, c[0x0][0xc38] ;  /* 0x00030e00ff067b82 */ /* 0x000e260000000800 */
[----:B------:R-:W2:Y:S02]  /*19f70*/  SHFL.UP PT, R2, R3, 0x8, RZ ;  /* 0x0500000003027989 */ /* 0x000ea400000e00ff */
[----:B--2---:R-:W-:-:S05]  /*19f80*/  SEL R2, R2, RZ, P4 ;  /* 0x000000ff02027207 */ /* 0x004fca0002000000 */
[----:B------:R-:W-:-:S05]  /*19f90*/  IMAD.IADD R8, R3, 0x1, R2 ;  /* 0x0000000103087824 */ /* 0x000fca00078e0202 */
[----:B------:R-:W2:Y:S02]  /*19fa0*/  SHFL.UP PT, R2, R8, 0x10, RZ ;  /* 0x0600000008027989 */ /* 0x000ea400000e00ff */
[----:B--2---:R-:W-:-:S05]  /*19fb0*/  SEL R5, R2, RZ, P5 ;  /* 0x000000ff02057207 */ /* 0x004fca0002800000 */
[----:B------:R-:W-:-:S05]  /*19fc0*/  IMAD.IADD R2, R8, 0x1, R5 ;  /* 0x0000000108027824 */ /* 0x000fca00078e0205 */
[----:B------:R-:W0:Y:S02]  /*19fd0*/  SHFL.IDX PT, R5, R2, 0x1f, 0x1f ;  /* 0x03e01f0002057f89 */ /* 0x000e2400000e0000 */
[----:B0-----:R-:W-:-:S04]  /*19fe0*/  IMAD R10, R5, R6, RZ ;  /* 0x00000006050a7224 */ /* 0x001fc800078e02ff */
[----:B------:R-:W-:-:S05]  /*19ff0*/  IMAD.IADD R5, R9, 0x1, R10 ;  /* 0x0000000109057824 */ /* 0x000fca00078e020a */
[----:B------:R-:W-:-:S13]  /*1a000*/  ISETP.GT.AND P6, PT, R5, R4, PT ;  /* 0x000000040500720c */ /* 0x000fda0003fc4270 */
[----:B------:R-:W-:Y:S05]  /*1a010*/  @P6 BRA `(.L_x_5360) ;  /* 0x0000000000986947 */ /* 0x000fea0003800000 */
.L_x_5362:
        /* <DEDUP_REMOVED lines=9> */
[----:B------:R-:W0:Y:S02]  /*1a0b0*/  @!P6 LDC.64 R2, c[0x0][0xc80] ;  /* 0x00032000ff02eb82 */ /* 0x000e240000000a00 */
[----:B0-----:R-:W-:-:S05]  /*1a0c0*/  @!P6 IMAD.WIDE R2, R6, 0x4, R2 ;  /* 0x000000040602e825 */ /* 0x001fca00078e0202 */
[----:B------:R0:W2:Y:S01]  /*1a0d0*/  @!P6 LDG.E R0, desc[UR56][R2.64] ;  /* 0x000000380200e981 */ /* 0x0000a2000c1e1900 */
[----:B------:R-:W-:Y:S01]  /*1a0e0*/  IMAD.MOV.U32 R7, RZ, RZ, RZ ;  /* 0x000000ffff077224 */ /* 0x000fe200078e00ff */
[----:B0-----:R-:W0:Y:S02]  /*1a0f0*/  @!P6 LDC.64 R2, c[0x0][0xc78] ;  /* 0x00031e00ff02eb82 */ /* 0x001e240000000a00 */
[----:B0-----:R-:W-:-:S05]  /*1a100*/  @!P6 IMAD.WIDE R2, R6, 0x4, R2 ;  /* 0x000000040602e825 */ /* 0x001fca00078e0202 */
        /* <DEDUP_REMOVED lines=22> */
[----:B------:R-:W-:Y:S05]  /*1a270*/  @!P6 BRA `(.L_x_5362) ;  /* 0xfffffffc0068e947 */ /* 0x000fea000383ffff */
.L_x_5360:
[----:B------:R-:W-:-:S04]  /*1a280*/  IMAD.IADD R5, R5, 0x1, -R10 ;  /* 0x0000000105057824 */ /* 0x000fc800078e0a0a */
[----:B------:R-:W-:-:S05]  /*1a290*/  IMAD R3, R2, R6, R5 ;  /* 0x0000000602037224 */ /* 0x000fca00078e0205 */
[----:B------:R-:W-:-:S13]  /*1a2a0*/  ISETP.GT.AND P0, PT, R3, R4, PT ;  /* 0x000000040300720c */ /* 0x000fda0003f04270 */
[----:B------:R-:W-:Y:S02]  /*1a2b0*/  VOTEU.ANY UR5, UPT, !P0 ;  /* 0x0000000000057886 */ /* 0x000fe400040e0100 */
[----:B------:R-:W-:Y:S01]  /*1a2c0*/  ISETP.NE.AND P0, PT, RZ, UR5, PT ;  /* 0x00000005ff007c0c */ /* 0x000fe2000bf05270 */
[----:B------:R-:W-:-:S06]  /*1a2d0*/  UPOPC UR4, UR5 ;  /* 0x00000005000472bf */ /* 0x000fcc0008000000 */
[----:B------:R-:W-:Y:S02]  /*1a2e0*/  IMAD.U32 R3, RZ, RZ, UR4 ;  /* 0x00000004ff037e24 */ /* 0x000fe4000f8e00ff */
[----:B------:R-:W-:-:S03]  /*1a2f0*/  IMAD.U32 R8, RZ, RZ, UR4 ;  /* 0x00000004ff087e24 */ /* 0x000fc6000f8e00ff */
[----:B------:R0:W2:Y:S04]  /*1a300*/  SHFL.IDX PT, R0, R0, R3, 0x1f ;  /* 0x00001f0300007589 */ /* 0x0000a800000e0000 */
[----:B------:R0:W3:Y:S01]  /*1a310*/  SHFL.IDX PT, R7, R7, R8, 0x1f ;  /* 0x00001f0807077589 */ /* 0x0000e200000e0000 */
[----:B------:R-:W-:Y:S05]  /*1a320*/  @!P0 BRA `(.L_x_5363) ;  /* 0x00000000000c8947 */ /* 0x000fea0003800000 */
[----:B------:R-:W-:-:S06]  /*1a330*/  UIADD3 UR5, UR4, -0x1, URZ ;  /* 0xffffffff04057890 */ /* 0x000fcc000fffe03f */
[----:B0-----:R-:W-:-:S05]  /*1a340*/  IMAD.U32 R3, RZ, RZ, UR5 ;  /* 0x00000005ff037e24 */ /* 0x001fca000f8e00ff */
[----:B------:R4:W0:Y:S02]  /*1a350*/  SHFL.IDX PT, R28, R2, R3, 0x1f ;  /* 0x00001f03021c7589 */ /* 0x00082400000e0000 */
.L_x_5363:
[----:B---3--:R-:W-:Y:S01]  /*1a360*/  ISETP.NE.AND P0, PT, R7, 0x1, PT ;  /* 0x000000010700780c */ /* 0x008fe20003f05270 */
[----:B0-----:R-:W-:Y:S01]  /*1a370*/  IMAD R28, R28, R6, R5 ;  /* 0x000000061c1c7224 */ /* 0x001fe200078e0205 */
[----:B------:R-:W-:-:S03]  /*1a380*/  UIADD3 UR40, UR4, UR40, URZ ;  /* 0x0000002804287290 */ /* 0x000fc6000fffe03f */
[----:B------:R-:W-:-:S08]  /*1a390*/  IMAD.IADD R4, R4, 0x1, -R28 ;  /* 0x0000000104047824 */ /* 0x000fd000078e0a1c */
[----:B------:R-:W-:Y:S05]  /*1a3a0*/  @!P0 BRA `(.L_x_5364) ;  /* 0x0000000000dc8947 */ /* 0x000fea0003800000 */
[----:B--2---:R-:W-:-:S04]  /*1a3b0*/  IABS R5, R0 ;  /* 0x0000000000057213 */ /* 0x004fc80000000000 */
[----:B------:R-:W0:Y:S08]  /*1a3c0*/  I2F.RP R6, R5 ;  /* 0x0000000500067306 */ /* 0x000e300000209400 */
[----:B0-----:R-:W0:Y:S02]  /*1a3d0*/  MUFU.RCP R6, R6 ;  /* 0x0000000600067308 */ /* 0x001e240000001000 */
[----:B0-----:R-:W-:-:S06]  /*1a3e0*/  VIADD R8, R6, 0xffffffe ;  /* 0x0ffffffe06087836 */ /* 0x001fcc0000000000 */
[----:B----4-:R-:W0:Y:S02]  /*1a3f0*/  F2I.FTZ.U32.TRUNC.NTZ R3, R8 ;  /* 0x0000000800037305 */ /* 0x010e24000021f000 */
[----:B0-----:R-:W-:-:S04]  /*1a400*/  IMAD.MOV R2, RZ, RZ, -R3 ;  /* 0x000000ffff027224 */ /* 0x001fc800078e0a03 */
        /* <DEDUP_REMOVED lines=13> */
[----:B------:R-:W-:-:S04]  /*1a4e0*/  IABS R5, R7 ;  /* 0x0000000700057213 */ /* 0x000fc80000000000 */
[----:B------:R-:W0:Y:S07]  /*1a4f0*/  I2F.RP R8, R5 ;  /* 0x0000000500087306 */ /* 0x000e2e0000209400 */
[----:B------:R-:W-:Y:S01]  /*1a500*/  @P0 VIADD R6, R6, 0x1 ;  /* 0x0000000106060836 */ /* 0x000fe20000000000 */
[----:B0-----:R-:W0:Y:S02]  /*1a510*/  MUFU.RCP R8, R8 ;  /* 0x0000000800087308 */ /* 0x001e240000001000 */
[----:B0-----:R-:W-:Y:S01]  /*1a520*/  VIADD R9, R8, 0xffffffe ;  /* 0x0ffffffe08097836 */ /* 0x001fe20000000000 */
[----:B------:R-:W-:-:S05]  /*1a530*/  IABS R8, R7 ;  /* 0x0000000700087213 */ /* 0x000fca0000000000 */
[----:B------:R-:W0:Y:S01]  /*1a540*/  F2I.FTZ.U32.TRUNC.NTZ R3, R9 ;  /* 0x0000000900037305 */ /* 0x000e22000021f000 */
[----:B------:R-:W-:Y:S02]  /*1a550*/  IMAD.MOV R8, RZ, RZ, -R8 ;  /* 0x000000ffff087224 */ /* 0x000fe400078e0a08 */
        /* <DEDUP_REMOVED lines=8> */
[----:B------:R-:W-:-:S05]  /*1a5e0*/  IABS R3, R6 ;  /* 0x0000000600037213 */ /* 0x000fca0000000000 */
[----:B------:R-:W-:-:S04]  /*1a5f0*/  IMAD.HI.U32 R2, R2, R3, RZ ;  /* 0x0000000302027227 */ /* 0x000fc800078e00ff */
[----:B------:R-:W-:Y:S02]  /*1a600*/  IMAD R8, R2, R8, R3 ;  /* 0x0000000802087224 */ /* 0x000fe400078e0203 */
[----:B------:R-:W-:-:S03]  /*1a610*/  IMAD.MOV R3, RZ, RZ, -R6 ;  /* 0x000000ffff037224 */ /* 0x000fc600078e0a06 */
[----:B------:R-:W-:Y:S01]  /*1a620*/  ISETP.GT.U32.AND P1, PT, R5, R8, PT ;  /* 0x000000080500720c */ /* 0x000fe20003f24070 */
[----:B------:R-:W-:Y:S01]  /*1a630*/  IMAD R4, R0, R3, R4 ;  /* 0x0000000300047224 */ /* 0x000fe200078e0204 */
[----:B------:R-:W-:-:S04]  /*1a640*/  LOP3.LUT R3, R6, R7, RZ, 0x3c, !PT ;  /* 0x0000000706037212 */ /* 0x000fc800078e3cff */
[----:B------:R-:W-:-:S07]  /*1a650*/  ISETP.GE.AND P2, PT, R3, RZ, PT ;  /* 0x000000ff0300720c */ /* 0x000fce0003f46270 */
        /* <DEDUP_REMOVED lines=12> */
.L_x_5364:
[----:B------:R-:W-:Y:S02]  /*1a720*/  ULDC.64 UR4, c[0x0][0xc90] ;  /* 0x0003240000047ab9 */ /* 0x000fe40000000a00 */
[----:B------:R-:W-:-:S06]  /*1a730*/  UIMAD.WIDE UR4, UR40, 0x4, UR4 ;  /* 0x00000004280478a5 */ /* 0x000fcc000f8e0204 */
[----:B----4-:R-:W-:Y:S02]  /*1a740*/  IMAD.U32 R2, RZ, RZ, UR4 ;  /* 0x00000004ff027e24 */ /* 0x010fe4000f8e00ff */
[----:B------:R-:W-:-:S05]  /*1a750*/  IMAD.U32 R3, RZ, RZ, UR5 ;  /* 0x00000005ff037e24 */ /* 0x000fca000f8e00ff */
[----:B------:R-:W2:Y:S02]  /*1a760*/  LDG.E R7, desc[UR56][R2.64] ;  /* 0x0000003802077981 */ /* 0x000ea4000c1e1900 */
[----:B--2---:R-:W-:-:S05]  /*1a770*/  IMAD R5, R0, R7, RZ ;  /* 0x0000000700057224 */ /* 0x004fca00078e02ff */
[----:B------:R-:W-:-:S04]  /*1a780*/  IABS R8, R5 ;  /* 0x0000000500087213 */ /* 0x000fc80000000000 */
[----:B------:R-:W0:Y:S08]  /*1a790*/  I2F.RP R10, R8 ;  /* 0x00000008000a7306 */ /* 0x000e300000209400 */
[----:B0-----:R-:W0:Y:S02]  /*1a7a0*/  MUFU.RCP R10, R10 ;  /* 0x0000000a000a7308 */ /* 0x001e240000001000 */
[----:B0-----:R-:W-:-:S06]  /*1a7b0*/  VIADD R11, R10, 0xffffffe ;  /* 0x0ffffffe0a0b7836 */ /* 0x001fcc0000000000 */
[----:B------:R-:W0:Y:S02]  /*1a7c0*/  F2I.FTZ.U32.TRUNC.NTZ R3, R11 ;  /* 0x0000000b00037305 */ /* 0x000e24000021f000 */
        /* <DEDUP_REMOVED lines=46> */
[----:B------:R-:W-:-:S04]  /*1aab0*/  @P0 VIADD R9, R9, 0x1 ;  /* 0x0000000109090836 */ /* 0x000fc80000000000 */
[----:B------:R-:W-:-:S04]  /*1aac0*/  IMAD.MOV.U32 R4, RZ, RZ, R9 ;  /* 0x000000ffff047224 */ /* 0x000fc800078e0009 */
[----:B------:R-:W-:Y:S01]  /*1aad0*/  @!P2 IMAD.MOV R4, RZ, RZ, -R4 ;  /* 0x000000ffff04a224 */ /* 0x000fe200078e0a04 */
[----:B------:R-:W-:Y:S01]  /*1aae0*/  @!P1 LOP3.LUT R4, RZ, R6, RZ, 0x33, !PT ;  /* 0x00000006ff049212 */ /* 0x000fe200078e33ff */
[----:B------:R-:W-:-:S04]  /*1aaf0*/  IMAD.MOV R6, RZ, RZ, -R6 ;  /* 0x000000ffff067224 */ /* 0x000fc800078e0a06 */
[----:B------:R-:W-:-:S07]  /*1ab00*/  IMAD R30, R4, R6, R5 ;  /* 0x00000006041e7224 */ /* 0x000fce00078e0205 */
.L_x_5365:
[----:B------:R-:W-:-:S05]  /*1ab10*/  LOP3.LUT R29, RZ, R4, RZ, 0x33, !PT ;  /* 0x00000004ff1d7212 */ /* 0x000fca00078e33ff */
[----:B------:R-:W-:Y:S01]  /*1ab20*/  IMAD.IADD R29, R0, 0x1, R29 ;  /* 0x00000001001d7824 */ /* 0x000fe200078e021d */
[----:B------:R-:W-:Y:S06]  /*1ab30*/  BRA `(.L_x_5366) ;  /* 0x0000000000107947 */ /* 0x000fec0003800000 */
.L_x_5361:
[----:B------:R-:W-:Y:S01]  /*1ab40*/  IMAD.MOV.U32 R28, RZ, RZ, R4 ;  /* 0x000000ffff1c7224 */ /* 0x000fe200078e0004 */
[----:B------:R-:W-:Y:S01]  /*1ab50*/  ULDC UR40, c[0x0][0xc3c] ;  /* 0x00030f0000287ab9 */ /* 0x000fe20000000800 */
[----:B------:R-:W-:Y:S02]  /*1ab60*/  IMAD.MOV.U32 R29, RZ, RZ, RZ ;  /* 0x000000ffff1d7224 */ /* 0x000fe400078e00ff */
[----:B------:R-:W-:-:S07]  /*1ab70*/  IMAD.MOV.U32 R30, RZ, RZ, RZ ;  /* 0x000000ffff1e7224 */ /* 0x000fce00078e00ff */
.L_x_5366:
        /* <DEDUP_REMOVED lines=10> */
.L_x_5359:
[----:B------:R-:W-:Y:S02]  /*1ac20*/  ULDC UR4, c[0x0][0xc3c] ;  /* 0x00030f0000047ab9 */ /* 0x000fe40000000800 */
[----:B------:R-:W-:-:S06]  /*1ac30*/  UISETP.GE.AND UP0, UPT, UR40, UR4, UPT ;  /* 0x000000042800728c */ /* 0x000fcc000bf06270 */
[----:B------:R-:W-:-:S13]  /*1ac40*/  PLOP3.LUT P0, PT, PT, PT, UP0, 0x80, 0x0 ;  /* 0x000000000000781c */ /* 0x000fda0003f0f008 */
[----:B------:R-:W-:Y:S05]  /*1ac50*/  @!P0 BRA `(.L_x_5367) ;  /* 0xffffffa000d88947 */ /* 0x000fea000383ffff */
.L_x_5285:
[----:B0-----:R-:W2:Y:S01]  /*1ac60*/  LDL.LU R0, [R1+0x8] ;  /* 0x0000080001007983 */ /* 0x001ea20000300800 */
[----:B------:R-:W-:Y:S01]  /*1ac70*/  BSSY B0, `(.L_x_5368) ;  /* 0x000000b000007945 */ /* 0x000fe20003800000 */
[----:B------:R-:W0:Y:S01]  /*1ac80*/  S2R R5, SR_CgaCtaId ;  /* 0x0000000000057919 */ /* 0x000e220000008800 */
        /* <DEDUP_REMOVED lines=9> */
.L_x_5446:
[----:B------:R-:W-:Y:S05]  /*1ad20*/  BSYNC B0 ;  /* 0x0000000000007941 */ /* 0x000fea0003800000 */
.L_x_5368:
[----:B------:R-:W-:-:S03]  /*1ad30*/  UMOV UR4, 0xffffffff ;  /* 0xffffffff00047882 */ /* 0x000fc60000000000 */
[----:B------:R-:W-:Y:S05]  /*1ad40*/  BRA.DIV UR4, `(.L_x_5370) ;  /* 0x00000026045c7947 */ /* 0x000fea000b800000 */
[----:B0-----:R-:W0:Y:S02]  /*1ad50*/  S2R R0, SR_TID.X ;  /* 0x0000000000007919 */ /* 0x001e240000002100 */
[----:B0-----:R-:W-:-:S04]  /*1ad60*/  SHF.R.U32.HI R0, RZ, 0x5, R0 ;  /* 0x00000005ff007819 */ /* 0x001fc80000011600 */
[----:B------:R-:W-:-:S05]  /*1ad70*/  LOP3.LUT R0, R0, 0x3, RZ, 0xc0, !PT ;  /* 0x0000000300007812 */ /* 0x000fca00078ec0ff */
[----:B------:R0:W2:Y:S02]  /*1ad80*/  SHFL.IDX PT, R14, R0, RZ, 0x1f ;  /* 0x00001fff000e7589 */ /* 0x0000a400000e0000 */
.L_x_5449:
[----:B--2---:R-:W-:Y:S01]  /*1ad90*/  ISETP.NE.AND P0, PT, R14, RZ, PT ;  /* 0x000000ff0e00720c */ /* 0x004fe20003f05270 */
[----:B------:R-:W-:-:S12]  /*1ada0*/  BSSY B0, `(.L_x_5371) ;  /* 0x000002c000007945 */ /* 0x000fd80003800000 */
[----:B------:R-:W-:Y:S05]  /*1adb0*/  @P0 BRA `(.L_x_5372) ;  /* 0x0000000000a80947 */ /* 0x000fea0003800000 */
[----:B------:R-:W-:-:S03]  /*1adc0*/  UMOV UR4, 0xffffffff ;  /* 0xffffffff00047882 */ /* 0x000fc60000000000 */
[----:B------:R-:W-:Y:S05]  /*1add0*/  BRA.DIV UR4, `(.L_x_5373) ;  /* 0x00000026046c7947 */ /* 0x000fea000b800000 */
[----:B------:R-:W-:-:S13]  /*1ade0*/  ELECT P6, URZ, PT ;  /* 0x00000000003f782f */ /* 0x000fda00038c0000 */
.L_x_5452:
[----:B------:R-:W-:Y:S05]  /*1adf0*/  @!P6 BRA `(.L_x_5372) ;  /* 0x000000000098e947 */ /* 0x000fea0003800000 */
[----:B------:R-:W-:-:S06]  /*1ae00*/  ULOP3.LUT UR4, UR45, 0x2, URZ, 0xfc, !UPT ;  /* 0x000000022d047892 */ /* 0x000fcc000f8efc3f */
[----:B0-----:R-:W-:-:S05]  /*1ae10*/  IMAD.U32 R0, RZ, RZ, UR4 ;  /* 0x00000004ff007e24 */ /* 0x001fca000f8e00ff */
[----:B------:R-:W-:-:S13]  /*1ae20*/  ISETP.NE.AND P0, PT, R0, 0x3, PT ;  /* 0x000000030000780c */ /* 0x000fda0003f05270 */
[----:B------:R-:W-:Y:S05]  /*1ae30*/  @!P0 BRA `(.L_x_5374) ;  /* 0x0000000000048947 */ /* 0x000fea0003800000 */
[----:B------:R-:W-:Y:S01]  /*1ae40*/  BPT.TRAP 0x1 ;  /* 0x000000040000795c */ /* 0x000fe20000300000 */
.L_x_5374:
[----:B------:R-:W-:Y:S01]  /*1ae50*/  IMAD R5, R22, 0x8, R7 ;  /* 0x0000000816057824 */ /* 0x000fe200078e0207 */
[----:B------:R-:W-:Y:S01]  /*1ae60*/  SHF.L.U32 R0, R24, 0x1f, RZ ;  /* 0x0000001f18007819 */ /* 0x000fe200000006ff */
[----:B------:R-:W-:-:S03]  /*1ae70*/  VIADD R22, R22, 0x1 ;  /* 0x0000000116167836 */ /* 0x000fc60000000000 */
[----:B------:R-:W0:Y:S02]  /*1ae80*/  SYNCS.PHASECHK.TRANS64.TRYWAIT P1, [R5+URZ+0x2a840], R0 ;  /* 0x02a84000050075a7 */ /* 0x000e24000802017f */
[----:B------:R-:W-:-:S04]  /*1ae90*/  ISETP.NE.AND P2, PT, R22, 0x2, PT ;  /* 0x000000021600780c */ /* 0x000fc80003f45270 */
[----:B------:R-:W-:Y:S01]  /*1aea0*/  SEL R3, RZ, 0x1, P2 ;  /* 0x00000001ff037807 */ /* 0x000fe20001000000 */
[----:B0-----:R-:W-:Y:S08]  /*1aeb0*/  @!P1 BRA `(.L_x_5375) ;  /* 0x0000002400549947 */ /* 0x001ff00003800000 */
.L_x_5453:
[----:B------:R-:W-:Y:S02]  /*1aec0*/  SEL R22, R22, RZ, P2 ;  /* 0x000000ff16167207 */ /* 0x000fe40001000000 */
[----:B------:R-:W-:Y:S01]  /*1aed0*/  LOP3.LUT R2, R24, R3, RZ, 0x3c, !PT ;  /* 0x0000000318027212 */ /* 0x000fe200078e3cff */
[----:B------:R-:W-:Y:S06]  /*1aee0*/  @!P0 BRA `(.L_x_5376) ;  /* 0x0000000000048947 */ /* 0x000fec0003800000 */
[----:B------:R-:W-:Y:S01]  /*1aef0*/  BPT.TRAP 0x1 ;  /* 0x000000040000795c */ /* 0x000fe20000300000 */
.L_x_5376:
[----:B------:R-:W-:Y:S01]  /*1af00*/  IMAD R3, R22, 0x8, R7 ;  /* 0x0000000816037824 */ /* 0x000fe200078e0207 */
[----:B------:R-:W-:-:S04]  /*1af10*/  SHF.L.U32 R2, R2, 0x1f, RZ ;  /* 0x0000001f02027819 */ /* 0x000fc800000006ff */
[----:B------:R-:W2:Y:S02]  /*1af20*/  SYNCS.PHASECHK.TRANS64.TRYWAIT P1, [R3+URZ+0x2a840], R2 ;  /* 0x02a84002030075a7 */ /* 0x000ea4000802017f */
[----:B--2---:R-:W-:Y:S05]  /*1af30*/  @!P1 BRA `(.L_x_5377) ;  /* 0x0000002400489947 */ /* 0x004fea0003800000 */
.L_x_5454:
[----:B------:R-:W-:Y:S05]  /*1af40*/  @!P0 BRA `(.L_x_5378) ;  /* 0x0000000000048947 */ /* 0x000fea0003800000 */
[----:B------:R-:W-:Y:S01]  /*1af50*/  BPT.TRAP 0x1 ;  /* 0x000000040000795c */ /* 0x000fe20000300000 */
.L_x_5378:
[----:B------:R-:W3:Y:S02]  /*1af60*/  SYNCS.PHASECHK.TRANS64.TRYWAIT P1, [R5+URZ+0x2a860], R0 ;  /* 0x02a86000050075a7 */ /* 0x000ee4000802017f */
[----:B---3--:R-:W-:Y:S05]  /*1af70*/  @!P1 BRA `(.L_x_5379) ;  /* 0x00000024004c9947 */ /* 0x008fea0003800000 */
.L_x_5455:
[----:B------:R-:W-:Y:S05]  /*1af80*/  @!P0 BRA `(.L_x_5380) ;  /* 0x0000000000048947 */ /* 0x000fea0003800000 */
[----:B------:R-:W-:Y:S01]  /*1af90*/  BPT.TRAP 0x1 ;  /* 0x000000040000795c */ /* 0x000fe20000300000 */
.L_x_5380:
[----:B------:R-:W4:Y:S02]  /*1afa0*/  SYNCS.PHASECHK.TRANS64.TRYWAIT P1, [R3+URZ+0x2a860], R2 ;  /* 0x02a86002030075a7 */ /* 0x000f24000802017f */
[----:B----4-:R-:W-:Y:S05]  /*1afb0*/  @!P1 BRA `(.L_x_5381) ;  /* 0x0000002400509947 */ /* 0x010fea0003800000 */
.L_x_5456:
[----:B------:R-:W-:Y:S05]  /*1afc0*/  @!P0 BRA `(.L_x_5382) ;  /* 0x0000000000048947 */ /* 0x000fea0003800000 */
[----:B------:R-:W-:Y:S01]  /*1afd0*/  BPT.TRAP 0x1 ;  /* 0x000000040000795c */ /* 0x000fe20000300000 */
.L_x_5382:
[----:B------:R-:W5:Y:S02]  /*1afe0*/  SYNCS.PHASECHK.TRANS64.TRYWAIT P1, [R5+URZ+0x2a880], R0 ;  /* 0x02a88000050075a7 */ /* 0x000f64000802017f */
[----:B-----5:R-:W-:Y:S05]  /*1aff0*/  @!P1 BRA `(.L_x_5383) ;  /* 0x0000002400549947 */ /* 0x020fea0003800000 */
.L_x_5457:
[----:B------:R-:W-:Y:S05]  /*1b000*/  @!P0 BRA `(.L_x_5384) ;  /* 0x0000000000048947 */ /* 0x000fea0003800000 */
[----:B------:R-:W-:Y:S01]  /*1b010*/  BPT.TRAP 0x1 ;  /* 0x000000040000795c */ /* 0x000fe20000300000 */
.L_x_5384:
[----:B------:R0:W0:Y:S02]  /*1b020*/  SYNCS.PHASECHK.TRANS64.TRYWAIT P0, [R3+URZ+0x2a880], R2 ;  /* 0x02a88002030075a7 */ /* 0x000024000800017f */
[----:B0-----:R-:W-:Y:S05]  /*1b030*/  @!P0 NANOSLEEP.SYNCS 0x989680 ;  /* 0x009896800000895d */ /* 0x001fea0003900000 */
[----:B------:R-:W0:Y:S02]  /*1b040*/  @!P0 SYNCS.PHASECHK.TRANS64 P0, [R3+URZ+0x2a880], R2 ;  /* 0x02a88002030085a7 */ /* 0x000e24000800007f */
[----:B0-----:R-:W-:Y:S05]  /*1b050*/  @!P0 BRA `(.L_x_5384) ;  /* 0xfffffffc00f08947 */ /* 0x001fea000383ffff */
.L_x_5372:
[----:B------:R-:W-:Y:S05]  /*1b060*/  BSYNC B0 ;  /* 0x0000000000007941 */ /* 0x000fea0003800000 */
.L_x_5371:
[----:B------:R-:W-:Y:S05]  /*1b070*/  EXIT ;  /* 0x000000000000794d */ /* 0x000fea0003800000 */
.L_x_5177:
[----:B0-----:R-:W-:-:S04]  /*1b080*/  IMAD.U32 R3, RZ, RZ, UR36 ;  /* 0x00000024ff037e24 */ /* 0x001fc8000f8e00ff */
[----:B------:R0:W1:Y:S03]  /*1b090*/  SYNCS.PHASECHK.TRANS64.TRYWAIT P1, [R3+URZ+0x2a800], R0 ;  /* 0x02a80000030075a7 */ /* 0x000066000802017f */
[----:B-1----:R-:W-:Y:S05]  /*1b0a0*/  @!P1 NANOSLEEP.SYNCS 0x989680 ;  /* 0x009896800000995d */ /* 0x002fea0003900000 */
[----:B------:R-:W1:Y:S02]  /*1b0b0*/  @!P1 SYNCS.PHASECHK.TRANS64 P1, [R3+URZ+0x2a800], R0 ;  /* 0x02a80000030095a7 */ /* 0x000e64000802007f */
[----:B-1----:R-:W-:Y:S05]  /*1b0c0*/  @!P1 BRA `(.L_x_5177) ;  /* 0xfffffffc00ec9947 */ /* 0x002fea000383ffff */
[----:B------:R-:W-:Y:S05]  /*1b0d0*/  BRA `(.L_x_5385) ;  /* 0xfffffe7400307947 */ /* 0x000fea000383ffff */
.L_x_5181:
[----:B-1----:R1:W2:Y:S02]  /*1b0e0*/  SYNCS.PHASECHK.TRANS64.TRYWAIT P1, [R3+URZ+0x2a830], R0 ;  /* 0x02a83000030075a7 */ /* 0x0022a4000802017f */
[----:B--2---:R-:W-:Y:S05]  /*1b0f0*/  @!P1 NANOSLEEP.SYNCS 0x989680 ;  /* 0x009896800000995d */ /* 0x004fea0003900000 */
[----:B------:R-:W2:Y:S02]  /*1b100*/  @!P1 SYNCS.PHASECHK.TRANS64 P1, [R3+URZ+0x2a830], R0 ;  /* 0x02a83000030095a7 */ /* 0x000ea4000802007f */
[----:B--2---:R-:W-:Y:S05]  /*1b110*/  @!P1 BRA `(.L_x_5181) ;  /* 0xfffffffc00f09947 */ /* 0x004fea000383ffff */
[----:B------:R-:W-:Y:S05]  /*1b120*/  BRA `(.L_x_5180) ;  /* 0xfffffe74004c7947 */ /* 0x000fea000383ffff */
.L_x_5198:
[----:B-1----:R-:W-:-:S04]  /*1b130*/  IMAD.U32 R4, RZ, RZ, UR6 ;  /* 0x00000006ff047e24 */ /* 0x002fc8000f8e00ff */
[----:B------:R1:W2:Y:S03]  /*1b140*/  SYNCS.PHASECHK.TRANS64.TRYWAIT P1, [R4+URZ+0x2a830], R3 ;  /* 0x02a83003040075a7 */ /* 0x0002a6000802017f */
[----:B--2---:R-:W-:Y:S05]  /*1b150*/  @!P1 NANOSLEEP.SYNCS 0x989680 ;  /* 0x009896800000995d */ /* 0x004fea0003900000 */
[----:B------:R-:W2:Y:S02]  /*1b160*/  @!P1 SYNCS.PHASECHK.TRANS64 P1, [R4+URZ+0x2a830], R3 ;  /* 0x02a83003040095a7 */ /* 0x000ea4000802007f */
[----:B--2---:R-:W-:Y:S05]  /*1b170*/  @!P1 BRA `(.L_x_5198) ;  /* 0xfffffffc00ec9947 */ /* 0x004fea000383ffff */
[----:B------:R-:W-:Y:S05]  /*1b180*/  BRA `(.L_x_5195) ;  /* 0xfffffea800d87947 */ /* 0x000fea000383ffff */
.L_x_5202:
[----:B-1----:R-:W-:-:S04]  /*1b190*/  IMAD.U32 R4, RZ, RZ, UR6 ;  /* 0x00000006ff047e24 */ /* 0x002fc8000f8e00ff */
[----:B------:R1:W2:Y:S03]  /*1b1a0*/  SYNCS.PHASECHK.TRANS64.TRYWAIT P1, [R4+URZ+0x2a850], R3 ;  /* 0x02a85003040075a7 */ /* 0x0002a6000802017f */
[----:B--2---:R-:W-:Y:S05]  /*1b1b0*/  @!P1 NANOSLEEP.SYNCS 0x989680 ;  /* 0x009896800000995d */ /* 0x004fea0003900000 */
[----:B------:R-:W2:Y:S02]  /*1b1c0*/  @!P1 SYNCS.PHASECHK.TRANS64 P1, [R4+URZ+0x2a850], R3 ;  /* 0x02a85003040095a7 */ /* 0x000ea4000802007f */
[----:B--2---:R-:W-:Y:S05]  /*1b1d0*/  @!P1 BRA `(.L_x_5202) ;  /* 0xfffffffc00ec9947 */ /* 0x004fea000383ffff */
[----:B------:R-:W-:Y:S05]  /*1b1e0*/  BRA `(.L_x_5199) ;  /* 0xfffffeac00847947 */ /* 0x000fea000383ffff */
.L_x_5221:
[----:B-1----:R-:W-:-:S04]  /*1b1f0*/  IMAD.U32 R4, RZ, RZ, UR6 ;  /* 0x00000006ff047e24 */ /* 0x002fc8000f8e00ff */
[----:B------:R1:W2:Y:S03]  /*1b200*/  SYNCS.PHASECHK.TRANS64.TRYWAIT P1, [R4+URZ+0x2a830], R3 ;  /* 0x02a83003040075a7 */ /* 0x0002a6000802017f */
[----:B--2---:R-:W-:Y:S05]  /*1b210*/  @!P1 NANOSLEEP.SYNCS 0x989680 ;  /* 0x009896800000995d */ /* 0x004fea0003900000 */
[----:B------:R-:W2:Y:S02]  /*1b220*/  @!P1 SYNCS.PHASECHK.TRANS64 P1, [R4+URZ+0x2a830], R3 ;  /* 0x02a83003040095a7 */ /* 0x000ea4000802007f */
[----:B--2---:R-:W-:Y:S05]  /*1b230*/  @!P1 BRA `(.L_x_5221) ;  /* 0xfffffffc00ec9947 */ /* 0x004fea000383ffff */
[----:B------:R-:W-:Y:S05]  /*1b240*/  BRA `(.L_x_5218) ;  /* 0xfffffedc00b07947 */ /* 0x000fea000383ffff */
.L_x_5225:
[----:B-1----:R-:W-:-:S04]  /*1b250*/  IMAD.U32 R4, RZ, RZ, UR6 ;  /* 0x00000006ff047e24 */ /* 0x002fc8000f8e00ff */
[----:B------:R1:W2:Y:S03]  /*1b260*/  SYNCS.PHASECHK.TRANS64.TRYWAIT P1, [R4+URZ+0x2a850], R3 ;  /* 0x02a85003040075a7 */ /* 0x0002a6000802017f */
[----:B--2---:R-:W-:Y:S05]  /*1b270*/  @!P1 NANOSLEEP.SYNCS 0x989680 ;  /* 0x009896800000995d */ /* 0x004fea0003900000 */
[----:B------:R-:W2:Y:S02]  /*1b280*/  @!P1 SYNCS.PHASECHK.TRANS64 P1, [R4+URZ+0x2a850], R3 ;  /* 0x02a85003040095a7 */ /* 0x000ea4000802007f */
[----:B--2---:R-:W-:Y:S05]  /*1b290*/  @!P1 BRA `(.L_x_5225) ;  /* 0xfffffffc00ec9947 */ /* 0x004fea000383ffff */
[----:B------:R-:W-:Y:S05]  /*1b2a0*/  BRA `(.L_x_5222) ;  /* 0xfffffee0005c7947 */ /* 0x000fea000383ffff */
.L_x_5233:
[----:B-1----:R-:W-:-:S04]  /*1b2b0*/  IMAD.U32 R4, RZ, RZ, UR6 ;  /* 0x00000006ff047e24 */ /* 0x002fc8000f8e00ff */
[----:B------:R1:W2:Y:S03]  /*1b2c0*/  SYNCS.PHASECHK.TRANS64.TRYWAIT P1, [R4+URZ+0x2a830], R3 ;  /* 0x02a83003040075a7 */ /* 0x0002a6000802017f */
[----:B--2---:R-:W-:Y:S05]  /*1b2d0*/  @!P1 NANOSLEEP.SYNCS 0x989680 ;  /* 0x009896800000995d */ /* 0x004fea0003900000 */
[----:B------:R-:W2:Y:S02]  /*1b2e0*/  @!P1 SYNCS.PHASECHK.TRANS64 P1, [R4+URZ+0x2a830], R3 ;  /* 0x02a83003040095a7 */ /* 0x000ea4000802007f */
[----:B--2---:R-:W-:Y:S05]  /*1b2f0*/  @!P1 BRA `(.L_x_5233) ;  /* 0xfffffffc00ec9947 */ /* 0x004fea000383ffff */
[----:B------:R-:W-:Y:S05]  /*1b300*/  BRA `(.L_x_5230) ;  /* 0xfffffefc00b87947 */ /* 0x000fea000383ffff */
.L_x_5237:
[----:B-1----:R-:W-:-:S04]  /*1b310*/  IMAD.U32 R4, RZ, RZ, UR6 ;  /* 0x00000006ff047e24 */ /* 0x002fc8000f8e00ff */
[----:B------:R1:W2:Y:S03]  /*1b320*/  SYNCS.PHASECHK.TRANS64.TRYWAIT P1, [R4+URZ+0x2a850], R3 ;  /* 0x02a85003040075a7 */ /* 0x0002a6000802017f */
[----:B--2---:R-:W-:Y:S05]  /*1b330*/  @!P1 NANOSLEEP.SYNCS 0x989680 ;  /* 0x009896800000995d */ /* 0x004fea0003900000 */
[----:B------:R-:W2:Y:S02]  /*1b340*/  @!P1 SYNCS.PHASECHK.TRANS64 P1, [R4+URZ+0x2a850], R3 ;  /* 0x02a85003040095a7 */ /* 0x000ea4000802007f */
[----:B--2---:R-:W-:Y:S05]  /*1b350*/  @!P1 BRA `(.L_x_5237) ;  /* 0xfffffffc00ec9947 */ /* 0x004fea000383ffff */
[----:B------:R-:W-:Y:S05]  /*1b360*/  BRA `(.L_x_5234) ;  /* 0xffffff0000587947 */ /* 0x000fea000383ffff */
.L_x_5252:
[----:B-1----:R-:W-:-:S04]  /*1b370*/  IMAD.U32 R6, RZ, RZ, UR9 ;  /* 0x00000009ff067e24 */ /* 0x002fc8000f8e00ff */
[----:B------:R1:W2:Y:S03]  /*1b380*/  SYNCS.PHASECHK.TRANS64.TRYWAIT P1, [R6+URZ+0x2a850], R5 ;  /* 0x02a85005060075a7 */ /* 0x0002a6000802017f */
[----:B--2---:R-:W-:Y:S05]  /*1b390*/  @!P1 NANOSLEEP.SYNCS 0x989680 ;  /* 0x009896800000995d */ /* 0x004fea0003900000 */
[----:B------:R-:W2:Y:S02]  /*1b3a0*/  @!P1 SYNCS.PHASECHK.TRANS64 P1, [R6+URZ+0x2a850], R5 ;  /* 0x02a85005060095a7 */ /* 0x000ea4000802007f */
[----:B--2---:R-:W-:Y:S05]  /*1b3b0*/  @!P1 BRA `(.L_x_5252) ;  /* 0xfffffffc00ec9947 */ /* 0x004fea000383ffff */
[----:B------:R-:W-:Y:S05]  /*1b3c0*/  BRA `(.L_x_5251) ;  /* 0xffffff2c00b87947 */ /* 0x000fea000383ffff */
.L_x_5307:
        /* <DEDUP_REMOVED lines=10> */
.L_x_5386:
[----:B------:R-:W-:Y:S05]  /*1b470*/  BRA `(.L_x_5387) ;  /* 0xffffffb000947947 */ /* 0x000fea000383ffff */
.L_x_5310:
[----:B0-----:R0:W1:Y:S02]  /*1b480*/  SYNCS.PHASECHK.TRANS64.TRYWAIT P0, [R4+URZ+0x2a880], R30 ;  /* 0x02a8801e040075a7 */ /* 0x001064000800017f */
[----:B-1----:R-:W-:Y:S05]  /*1b490*/  @!P0 NANOSLEEP.SYNCS 0x989680 ;  /* 0x009896800000895d */ /* 0x002fea0003900000 */
[----:B------:R-:W1:Y:S02]  /*1b4a0*/  @!P0 SYNCS.PHASECHK.TRANS64 P0, [R4+URZ+0x2a880], R30 ;  /* 0x02a8801e040085a7 */ /* 0x000e64000800007f */
[----:B-1----:R-:W-:Y:S05]  /*1b4b0*/  @!P0 BRA `(.L_x_5310) ;  /* 0xfffffffc00f08947 */ /* 0x002fea000383ffff */
[----:B------:R-:W-:Y:S05]  /*1b4c0*/  BRA `(.L_x_5388) ;  /* 0xffffffb000a47947 */ /* 0x000fea000383ffff */
.L_x_5311:
        /* <DEDUP_REMOVED lines=8> */
.L_x_5390:
[----:B------:R-:W-:Y:S05]  /*1b550*/  BSYNC B0 ;  /* 0x0000000000007941 */ /* 0x000fea0003800000 */
.L_x_5389:
[----:B------:R-:W-:Y:S01]  /*1b560*/  IMAD.MOV.U32 R13, RZ, RZ, R8 ;  /* 0x000000ffff0d7224 */ /* 0x000fe200078e0008 */
[----:B------:R-:W-:Y:S01]  /*1b570*/  ISETP.GE.AND P3, PT, R27, R31, PT ;  /* 0x0000001f1b00720c */ /* 0x000fe20003f66270 */
[----:B------:R-:W-:Y:S01]  /*1b580*/  IMAD.MOV.U32 R12, RZ, RZ, RZ ;  /* 0x000000ffff0c7224 */ /* 0x000fe200078e00ff */
[----:B------:R-:W-:Y:S01]  /*1b590*/  LOP3.LUT R32, R32, 0xffffffdf, RZ, 0xc0, !PT ;  /* 0xffffffdf20207812 */ /* 0x000fe200078ec0ff */
[----:B------:R-:W-:Y:S01]  /*1b5a0*/  IMAD.MOV.U32 R11, RZ, RZ, 0x1c1f ;  /* 0x00001c1fff0b7424 */ /* 0x000fe200078e00ff */
[----:B------:R-:W-:Y:S01]  /*1b5b0*/  ISETP.GE.AND P4, PT, R7, 0x21, PT ;  /* 0x000000210700780c */ /* 0x000fe20003f86270 */
[----:B------:R-:W-:Y:S02]  /*1b5c0*/  IMAD.MOV.U32 R15, RZ, RZ, -0x1 ;  /* 0xffffffffff0f7424 */ /* 0x000fe400078e00ff */
[----:B------:R-:W-:-:S10]  /*1b5d0*/  IMAD.MOV.U32 R0, RZ, RZ, R14 ;  /* 0x000000ffff007224 */ /* 0x000fd400078e000e */
[----:B------:R-:W-:Y:S05]  /*1b5e0*/  WARPSYNC.COLLECTIVE R15, `(.L_x_5391) ;  /* 0x000000000f087348 */ /* 0x000fea0003c00000 */
[----:B------:R0:W1:Y:S02]  /*1b5f0*/  SHFL.IDX P6, R14, R13, R12, R11 ;  /* 0x0000000c0d0e7389 */ /* 0x00006400000c000b */
[----:B01----:R-:W-:Y:S01]  /*1b600*/  ENDCOLLECTIVE ;  /* 0x000000000000791b */ /* 0x003fe20003800000 */
.L_x_5391:
[C---:B------:R-:W-:Y:S01]  /*1b610*/  LOP3.LUT R11, R27.reuse, 0x40, RZ, 0xfc, !PT ;  /* 0x000000401b0b7812 */ /* 0x040fe200078efcff */
[----:B------:R-:W-:Y:S01]  /*1b620*/  IMAD.MOV.U32 R13, RZ, RZ, R9 ;  /* 0x000000ffff0d7224 */ /* 0x000fe200078e0009 */
[----:B------:R-:W-:Y:S01]  /*1b630*/  LOP3.LUT R15, R27, 0x80, RZ, 0xfc, !PT ;  /* 0x000000801b0f7812 */ /* 0x000fe200078efcff */
[----:B------:R-:W-:Y:S01]  /*1b640*/  IMAD.MOV.U32 R12, RZ, RZ, 0x1 ;  /* 0x00000001ff0c7424 */ /* 0x000fe200078e00ff */
[----:B------:R-:W-:Y:S01]  /*1b650*/  ISETP.GE.AND P2, PT, R11, R31, PT ;  /* 0x0000001f0b00720c */ /* 0x000fe20003f46270 */
[----:B------:R-:W-:-:S03]  /*1b660*/  IMAD.MOV.U32 R11, RZ, RZ, 0x1c1f ;  /* 0x00001c1fff0b7424 */ /* 0x000fc600078e00ff */
[----:B------:R-:W-:Y:S01]  /*1b670*/  ISETP.LT.OR P1, PT, R7, 0x1, P2 ;  /* 0x000000010700780c */ /* 0x000fe20001721670 */
[----:B------:R-:W-:-:S05]  /*1b680*/  IMAD.MOV.U32 R2, RZ, RZ, R14 ;  /* 0x000000ffff027224 */ /* 0x000fca00078e000e */
[----:B------:R-:W-:-:S05]  /*1b690*/  IADD3 R2, P0, R27, R2, RZ ;  /* 0x000000021b027210 */ /* 0x000fca0007f1e0ff */
[----:B------:R-:W-:Y:S01]  /*1b6a0*/  IMAD.X R3, RZ, RZ, R0, P0 ;  /* 0x000000ffff037224 */ /* 0x000fe200000e0600 */
[----:B------:R-:W-:Y:S01]  /*1b6b0*/  ISETP.LT.OR P0, PT, R7, 0x1, P3 ;  /* 0x000000010700780c */ /* 0x000fe20001f01670 */
[----:B------:R-:W-:-:S12]  /*1b6c0*/  IMAD.IADD R0, R17, 0x1, R10 ;  /* 0x0000000111007824 */ /* 0x000fd800078e020a */
        /* <DEDUP_REMOVED lines=11> */
.L_x_5392:
        /* <DEDUP_REMOVED lines=9> */
.L_x_5393:
[----:B------:R-:W-:Y:S02]  /*1b810*/  IMAD.MOV.U32 R13, RZ, RZ, R9 ;  /* 0x000000ffff0d7224 */ /* 0x000fe400078e0009 */
[----:B------:R-:W-:Y:S02]  /*1b820*/  IMAD.MOV.U32 R12, RZ, RZ, 0x2 ;  /* 0x00000002ff0c7424 */ /* 0x000fe400078e00ff */
[----:B------:R-:W-:-:S07]  /*1b830*/  IMAD.MOV.U32 R2, RZ, RZ, R14 ;  /* 0x000000ffff027224 */ /* 0x000fce00078e000e */
[----:B------:R-:W-:Y:S05]  /*1b840*/  WARPSYNC.COLLECTIVE R15, `(.L_x_5394) ;  /* 0x000000000f087348 */ /* 0x000fea0003c00000 */
[----:B------:R0:W1:Y:S02]  /*1b850*/  SHFL.IDX P6, R14, R13, R12, R11 ;  /* 0x0000000c0d0e7389 */ /* 0x00006400000c000b */
[----:B01----:R-:W-:Y:S01]  /*1b860*/  ENDCOLLECTIVE ;  /* 0x000000000000791b */ /* 0x003fe20003800000 */
.L_x_5394:
        /* <DEDUP_REMOVED lines=16> */
.L_x_5395:
[----:B------:R-:W-:Y:S02]  /*1b970*/  IMAD.MOV.U32 R13, RZ, RZ, R9 ;  /* 0x000000ffff0d7224 */ /* 0x000fe400078e0009 */
[----:B------:R-:W-:Y:S02]  /*1b980*/  IMAD.MOV.U32 R12, RZ, RZ, 0x3 ;  /* 0x00000003ff0c7424 */ /* 0x000fe400078e00ff */
[----:B------:R-:W-:-:S07]  /*1b990*/  IMAD.MOV.U32 R2, RZ, RZ, R14 ;  /* 0x000000ffff027224 */ /* 0x000fce00078e000e */
[----:B------:R-:W-:Y:S05]  /*1b9a0*/  WARPSYNC.COLLECTIVE R15, `(.L_x_5396) ;  /* 0x000000000f087348 */ /* 0x000fea0003c00000 */
[----:B------:R0:W1:Y:S02]  /*1b9b0*/  SHFL.IDX P6, R14, R13, R12, R11 ;  /* 0x0000000c0d0e7389 */ /* 0x00006400000c000b */
[----:B01----:R-:W-:Y:S01]  /*1b9c0*/  ENDCOLLECTIVE ;  /* 0x000000000000791b */ /* 0x003fe20003800000 */
.L_x_5396:
        /* <DEDUP_REMOVED lines=13> */
.L_x_5397:
        /* <DEDUP_REMOVED lines=11> */
.L_x_5316:
[----:B---3--:R3:W4:Y:S02]  /*1bb50*/  SYNCS.PHASECHK.TRANS64.TRYWAIT P0, [R4+URZ+0x2a840], R30 ;  /* 0x02a8401e040075a7 */ /* 0x008724000800017f */
[----:B----4-:R-:W-:Y:S05]  /*1bb60*/  @!P0 NANOSLEEP.SYNCS 0x989680 ;  /* 0x009896800000895d */ /* 0x010fea0003900000 */
[----:B------:R-:W4:Y:S02]  /*1bb70*/  @!P0 SYNCS.PHASECHK.TRANS64 P0, [R4+URZ+0x2a840], R30 ;  /* 0x02a8401e040085a7 */ /* 0x000f24000800007f */
[----:B----4-:R-:W-:Y:S05]  /*1bb80*/  @!P0 BRA `(.L_x_5316) ;  /* 0xfffffffc00f08947 */ /* 0x010fea000383ffff */
[----:B------:R-:W-:Y:S05]  /*1bb90*/  BRA `(.L_x_5399) ;  /* 0xffffffb000807947 */ /* 0x000fea000383ffff */
.L_x_5317:
        /* <DEDUP_REMOVED lines=8> */
.L_x_5401:
[----:B------:R-:W-:Y:S05]  /*1bc20*/  BSYNC B0 ;  /* 0x0000000000007941 */ /* 0x000fea0003800000 */
.L_x_5400:
        /* <DEDUP_REMOVED lines=8> */
.L_x_5402:
        /* <DEDUP_REMOVED lines=16> */
.L_x_5403:
        /* <DEDUP_REMOVED lines=11> */
.L_x_5404:
[----:B------:R-:W-:Y:S02]  /*1be60*/  IMAD.MOV.U32 R13, RZ, RZ, R6 ;  /* 0x000000ffff0d7224 */ /* 0x000fe400078e0006 */
[----:B------:R-:W-:Y:S02]  /*1be70*/  IMAD.MOV.U32 R12, RZ, RZ, 0x2 ;  /* 0x00000002ff0c7424 */ /* 0x000fe400078e00ff */
[----:B------:R-:W-:-:S07]  /*1be80*/  IMAD.MOV.U32 R3, RZ, RZ, R14 ;  /* 0x000000ffff037224 */ /* 0x000fce00078e000e */
[----:B------:R-:W-:Y:S05]  /*1be90*/  WARPSYNC.COLLECTIVE R15, `(.L_x_5405) ;  /* 0x000000000f087348 */ /* 0x000fea0003c00000 */
[----:B------:R0:W1:Y:S02]  /*1bea0*/  SHFL.IDX P6, R14, R13, R12, R11 ;  /* 0x0000000c0d0e7389 */ /* 0x00006400000c000b */
[----:B01----:R-:W-:Y:S01]  /*1beb0*/  ENDCOLLECTIVE ;  /* 0x000000000000791b */ /* 0x003fe20003800000 */
.L_x_5405:
        /* <DEDUP_REMOVED lines=10> */
[----:B------:R-:W-:Y:S04]  /*1bf60*/  @P4 LDGSTS.E.BYPASS.LTC128B.128 [R0+0x20c00], desc[UR56][R2.64+0x40], !P3 ;  /* 0x20c0004002004fae */ /* 0x000fe8000d901d78 */
[----:B------:R0:W-:Y:S02]  /*1bf70*/  @P4 LDGSTS.E.BYPASS.LTC128B.128 [R0+0x22c00], desc[UR56][R2.64+0x80], !P2 ;  /* 0x22c0008002004fae */ /* 0x0001e4000d101d78 */
[----:B0-----:R-:W-:-:S07]  /*1bf80*/  IMAD.MOV.U32 R2, RZ, RZ, R14 ;  /* 0x000000ffff027224 */ /* 0x001fce00078e000e */
[----:B------:R-:W-:Y:S05]  /*1bf90*/  WARPSYNC.COLLECTIVE R15, `(.L_x_5406) ;  /* 0x000000000f087348 */ /* 0x000fea0003c00000 */
[----:B------:R0:W1:Y:S02]  /*1bfa0*/  SHFL.IDX P6, R14, R13, R12, R11 ;  /* 0x0000000c0d0e7389 */ /* 0x00006400000c000b */
[----:B01----:R-:W-:Y:S01]  /*1bfb0*/  ENDCOLLECTIVE ;  /* 0x000000000000791b */ /* 0x003fe20003800000 */
.L_x_5406:
[----:B------:R-:W-:Y:S02]  /*1bfc0*/  IMAD.MOV.U32 R13, RZ, RZ, R6 ;  /* 0x000000ffff0d7224 */ /* 0x000fe400078e0006 */
[----:B------:R-:W-:Y:S02]  /*1bfd0*/  IMAD.MOV.U32 R12, RZ, RZ, 0x3 ;  /* 0x00000003ff0c7424 */ /* 0x000fe400078e00ff */
[----:B------:R-:W-:-:S07]  /*1bfe0*/  IMAD.MOV.U32 R3, RZ, RZ, R14 ;  /* 0x000000ffff037224 */ /* 0x000fce00078e000e */
[----:B------:R-:W-:Y:S05]  /*1bff0*/  WARPSYNC.COLLECTIVE R15, `(.L_x_5407) ;  /* 0x000000000f087348 */ /* 0x000fea0003c00000 */
[----:B------:R0:W1:Y:S02]  /*1c000*/  SHFL.IDX P6, R14, R13, R12, R11 ;  /* 0x0000000c0d0e7389 */ /* 0x00006400000c000b */
[----:B01----:R-:W-:Y:S01]  /*1c010*/  ENDCOLLECTIVE ;  /* 0x000000000000791b */ /* 0x003fe20003800000 */
.L_x_5407:
        /* <DEDUP_REMOVED lines=10> */
.L_x_5408:
[----:B------:R-:W-:Y:S01]  /*1c0c0*/  @!PT LDS RZ, [RZ] ;  /* 0x00000000fffff984 */ /* 0x000fe20000000800 */
[----:B------:R-:W-:Y:S01]  /*1c0d0*/  @!PT LDS RZ, [RZ] ;  /* 0x00000000fffff984 */ /* 0x000fe20000000800 */
[----:B------:R-:W-:Y:S01]  /*1c0e0*/  @!PT LDS RZ, [RZ] ;  /* 0x00000000fffff984 */ /* 0x000fe20000000800 */
[----:B------:R0:W-:Y:S04]  /*1c0f0*/  @P1 LDGSTS.E.BYPASS.LTC128B.128 [R0+0x1f400], desc[UR56][R2.64], !P5 ;  /* 0x1f40000002001fae */ /* 0x0001e8000e901d78 */
[----:B------:R0:W-:Y:S04]  /*1c100*/  @P1 LDGSTS.E.BYPASS.LTC128B.128 [R0+0x21400], desc[UR56][R2.64+0x40], !P3 ;  /* 0x2140004002001fae */ /* 0x0001e8000d901d78 */
[----:B------:R0:W-:Y:S01]  /*1c110*/  @P1 LDGSTS.E.BYPASS.LTC128B.128 [R0+0x23400], desc[UR56][R2.64+0x80], !P2 ;  /* 0x2340008002001fae */ /* 0x0001e2000d101d78 */
[----:B------:R-:W-:Y:S01]  /*1c120*/  IMAD.MOV.U32 R5, RZ, RZ, R14 ;  /* 0x000000ffff057224 */ /* 0x000fe200078e000e */
[----:B------:R-:W-:Y:S06]  /*1c130*/  BRA `(.L_x_5409) ;  /* 0xffffffac00fc7947 */ /* 0x000fec000383ffff */
.L_x_5322:
        /* <DEDUP_REMOVED lines=9> */
.L_x_5410:
[C---:B------:R-:W-:Y:S01]  /*1c1d0*/  VIADD R7, R19.reuse, 0x20 ;  /* 0x0000002013077836 */ /* 0x040fe20000000000 */
[----:B------:R-:W-:Y:S01]  /*1c1e0*/  ISETP.GE.AND P1, PT, R19, R4, PT ;  /* 0x000000041300720c */ /* 0x000fe20003f26270 */
[----:B------:R-:W-:Y:S02]  /*1c1f0*/  IMAD.MOV.U32 R13, RZ, RZ, R0 ;  /* 0x000000ffff0d7224 */ /* 0x000fe400078e0000 */
[----:B------:R-:W-:-:S10]  /*1c200*/  IMAD.MOV.U32 R2, RZ, RZ, R14 ;  /* 0x000000ffff027224 */ /* 0x000fd400078e000e */
[----:B------:R-:W-:Y:S05]  /*1c210*/  WARPSYNC.COLLECTIVE R15, `(.L_x_5411) ;  /* 0x000000000f087348 */ /* 0x000fea0003c00000 */
[----:B------:R0:W1:Y:S02]  /*1c220*/  SHFL.IDX P6, R14, R13, R12, R11 ;  /* 0x0000000c0d0e7389 */ /* 0x00006400000c000b */
[----:B01----:R-:W-:Y:S01]  /*1c230*/  ENDCOLLECTIVE ;  /* 0x000000000000791b */ /* 0x003fe20003800000 */
.L_x_5411:
[----:B------:R-:W-:Y:S02]  /*1c240*/  IMAD.MOV.U32 R13, RZ, RZ, R5 ;  /* 0x000000ffff0d7224 */ /* 0x000fe400078e0005 */
[----:B------:R-:W-:Y:S02]  /*1c250*/  IMAD.MOV.U32 R12, RZ, RZ, 0x1 ;  /* 0x00000001ff0c7424 */ /* 0x000fe400078e00ff */
[----:B------:R-:W-:-:S07]  /*1c260*/  IMAD.MOV.U32 R3, RZ, RZ, R14 ;  /* 0x000000ffff037224 */ /* 0x000fce00078e000e */
[----:B------:R-:W-:Y:S05]  /*1c270*/  WARPSYNC.COLLECTIVE R15, `(.L_x_5412) ;  /* 0x000000000f087348 */ /* 0x000fea0003c00000 */
[----:B------:R0:W1:Y:S02]  /*1c280*/  SHFL.IDX P6, R14, R13, R12, R11 ;  /* 0x0000000c0d0e7389 */ /* 0x00006400000c000b */
[----:B01----:R-:W-:Y:S01]  /*1c290*/  ENDCOLLECTIVE ;  /* 0x000000000000791b */ /* 0x003fe20003800000 */
.L_x_5412:
        /* <DEDUP_REMOVED lines=17> */
.L_x_5413:
[----:B------:R-:W-:Y:S02]  /*1c3b0*/  IMAD.MOV.U32 R13, RZ, RZ, R5 ;  /* 0x000000ffff0d7224 */ /* 0x000fe400078e0005 */
[----:B------:R-:W-:Y:S02]  /*1c3c0*/  IMAD.MOV.U32 R12, RZ, RZ, 0x2 ;  /* 0x00000002ff0c7424 */ /* 0x000fe400078e00ff */
[----:B------:R-:W-:-:S07]  /*1c3d0*/  IMAD.MOV.U32 R3, RZ, RZ, R14 ;  /* 0x000000ffff037224 */ /* 0x000fce00078e000e */
[----:B------:R-:W-:Y:S05]  /*1c3e0*/  WARPSYNC.COLLECTIVE R15, `(.L_x_5414) ;  /* 0x000000000f087348 */ /* 0x000fea0003c00000 */
[----:B------:R0:W1:Y:S02]  /*1c3f0*/  SHFL.IDX P6, R14, R13, R12, R11 ;  /* 0x0000000c0d0e7389 */ /* 0x00006400000c000b */
[----:B01----:R-:W-:Y:S01]  /*1c400*/  ENDCOLLECTIVE ;  /* 0x000000000000791b */ /* 0x003fe20003800000 */
.L_x_5414:
        /* <DEDUP_REMOVED lines=18> */
.L_x_5415:
[----:B------:R-:W-:Y:S02]  /*1c530*/  IMAD.MOV.U32 R13, RZ, RZ, R5 ;  /* 0x000000ffff0d7224 */ /* 0x000fe400078e0005 */
[----:B------:R-:W-:Y:S02]  /*1c540*/  IMAD.MOV.U32 R12, RZ, RZ, 0x3 ;  /* 0x00000003ff0c7424 */ /* 0x000fe400078e00ff */
[----:B------:R-:W-:-:S07]  /*1c550*/  IMAD.MOV.U32 R3, RZ, RZ, R14 ;  /* 0x000000ffff037224 */ /* 0x000fce00078e000e */
[----:B------:R-:W-:Y:S05]  /*1c560*/  WARPSYNC.COLLECTIVE R15, `(.L_x_5416) ;  /* 0x000000000f087348 */ /* 0x000fea0003c00000 */
[----:B------:R0:W1:Y:S02]  /*1c570*/  SHFL.IDX P6, R14, R13, R12, R11 ;  /* 0x0000000c0d0e7389 */ /* 0x00006400000c000b */
[----:B01----:R-:W-:Y:S01]  /*1c580*/  ENDCOLLECTIVE ;  /* 0x000000000000791b */ /* 0x003fe20003800000 */
.L_x_5416:
        /* <DEDUP_REMOVED lines=10> */
.L_x_5417:
[----:B------:R-:W-:Y:S01]  /*1c630*/  @!PT LDS RZ, [RZ] ;  /* 0x00000000fffff984 */ /* 0x000fe20000000800 */
[----:B------:R-:W-:Y:S01]  /*1c640*/  @!PT LDS RZ, [RZ] ;  /* 0x00000000fffff984 */ /* 0x000fe20000000800 */
[----:B------:R-:W-:Y:S01]  /*1c650*/  @!PT LDS RZ, [RZ] ;  /* 0x00000000fffff984 */ /* 0x000fe20000000800 */
[----:B------:R0:W-:Y:S04]  /*1c660*/  @!P1 LDGSTS.E.BYPASS.LTC128B.128 [R8+0x19400], desc[UR56][R2.64], !P3 ;  /* 0x1940000002089fae */ /* 0x0001e8000d901d78 */
[----:B------:R0:W-:Y:S04]  /*1c670*/  @!P1 LDGSTS.E.BYPASS.LTC128B.128 [R8+0x1b400], desc[UR56][R2.64+0x40], !P2 ;  /* 0x1b40004002089fae */ /* 0x0001e8000d101d78 */
[----:B------:R0:W-:Y:S01]  /*1c680*/  @!P1 LDGSTS.E.BYPASS.LTC128B.128 [R8+0x1d400], desc[UR56][R2.64+0x80], !P0 ;  /* 0x1d40008002089fae */ /* 0x0001e2000c101d78 */
[----:B------:R-:W-:Y:S01]  /*1c690*/  IMAD.MOV.U32 R0, RZ, RZ, R14 ;  /* 0x000000ffff007224 */ /* 0x000fe200078e000e */
[----:B------:R-:W-:Y:S06]  /*1c6a0*/  BRA `(.L_x_5418) ;  /* 0xffffffb400147947 */ /* 0x000fec000383ffff */
.L_x_5327:
[----:B0-----:R0:W1:Y:S02]  /*1c6b0*/  SYNCS.PHASECHK.TRANS64.TRYWAIT P0, [R17+URZ+0x2a820], R0 ;  /* 0x02a82000110075a7 */ /* 0x001064000800017f */
[----:B-1----:R-:W-:Y:S05]  /*1c6c0*/  @!P0 NANOSLEEP.SYNCS 0x989680 ;  /* 0x009896800000895d */ /* 0x002fea0003900000 */
[----:B------:R-:W1:Y:S02]  /*1c6d0*/  @!P0 SYNCS.PHASECHK.TRANS64 P0, [R17+URZ+0x2a820], R0 ;  /* 0x02a82000110085a7 */ /* 0x000e64000800007f */
[----:B-1----:R-:W-:Y:S05]  /*1c6e0*/  @!P0 BRA `(.L_x_5327) ;  /* 0xfffffffc00f08947 */ /* 0x002fea000383ffff */
[----:B------:R-:W-:Y:S05]  /*1c6f0*/  BRA `(.L_x_5419) ;  /* 0xffffffb400887947 */ /* 0x000fea000383ffff */
.L_x_5331:
[----:B0-----:R0:W1:Y:S02]  /*1c700*/  SYNCS.PHASECHK.TRANS64.TRYWAIT P0, [R0+URZ+0x2a880], R19 ;  /* 0x02a88013000075a7 */ /* 0x001064000800017f */
[----:B-1----:R-:W-:Y:S05]  /*1c710*/  @!P0 NANOSLEEP.SYNCS 0x989680 ;  /* 0x009896800000895d */ /* 0x002fea0003900000 */
[----:B------:R-:W1:Y:S02]  /*1c720*/  @!P0 SYNCS.PHASECHK.TRANS64 P0, [R0+URZ+0x2a880], R19 ;  /* 0x02a88013000085a7 */ /* 0x000e64000800007f */
[----:B-1----:R-:W-:Y:S05]  /*1c730*/  @!P0 BRA `(.L_x_5331) ;  /* 0xfffffffc00f08947 */ /* 0x002fea000383ffff */
[----:B------:R-:W-:Y:S05]  /*1c740*/  BRA `(.L_x_5420) ;  /* 0xffffffb800447947 */ /* 0x000fea000383ffff */
.L_x_5332:
        /* <DEDUP_REMOVED lines=8> */
.L_x_5422:
[----:B------:R-:W-:Y:S05]  /*1c7d0*/  BSYNC B0 ;  /* 0x0000000000007941 */ /* 0x000fea0003800000 */
.L_x_5421:
        /* <DEDUP_REMOVED lines=9> */
.L_x_5423:
[----:B------:R-:W-:Y:S02]  /*1c870*/  IMAD.MOV.U32 R13, RZ, RZ, R26 ;  /* 0x000000ffff0d7224 */ /* 0x000fe400078e001a */
[----:B------:R-:W-:Y:S02]  /*1c880*/  IMAD.MOV.U32 R12, RZ, RZ, 0x1 ;  /* 0x00000001ff0c7424 */ /* 0x000fe400078e00ff */
[----:B------:R-:W-:-:S07]  /*1c890*/  IMAD.MOV.U32 R2, RZ, RZ, R14 ;  /* 0x000000ffff027224 */ /* 0x000fce00078e000e */
[----:B------:R-:W-:Y:S05]  /*1c8a0*/  WARPSYNC.COLLECTIVE R15, `(.L_x_5424) ;  /* 0x000000000f087348 */ /* 0x000fea0003c00000 */
[----:B------:R0:W1:Y:S02]  /*1c8b0*/  SHFL.IDX P6, R14, R13, R12, R11 ;  /* 0x0000000c0d0e7389 */ /* 0x00006400000c000b */
[----:B01----:R-:W-:Y:S01]  /*1c8c0*/  ENDCOLLECTIVE ;  /* 0x000000000000791b */ /* 0x003fe20003800000 */
.L_x_5424:
        /* <DEDUP_REMOVED lines=13> */
.L_x_5425:
[----:B------:R-:W-:Y:S02]  /*1c9a0*/  IMAD.MOV.U32 R13, RZ, RZ, R26 ;  /* 0x000000ffff0d7224 */ /* 0x000fe400078e001a */
[----:B------:R-:W-:Y:S02]  /*1c9b0*/  IMAD.MOV.U32 R12, RZ, RZ, 0x2 ;  /* 0x00000002ff0c7424 */ /* 0x000fe400078e00ff */
[----:B------:R-:W-:-:S07]  /*1c9c0*/  IMAD.MOV.U32 R2, RZ, RZ, R14 ;  /* 0x000000ffff027224 */ /* 0x000fce00078e000e */
[----:B------:R-:W-:Y:S05]  /*1c9d0*/  WARPSYNC.COLLECTIVE R15, `(.L_x_5426) ;  /* 0x000000000f087348 */ /* 0x000fea0003c00000 */
[----:B------:R0:W1:Y:S02]  /*1c9e0*/  SHFL.IDX P6, R14, R13, R12, R11 ;  /* 0x0000000c0d0e7389 */ /* 0x00006400000c000b */
[----:B01----:R-:W-:Y:S01]  /*1c9f0*/  ENDCOLLECTIVE ;  /* 0x000000000000791b */ /* 0x003fe20003800000 */
.L_x_5426:
        /* <DEDUP_REMOVED lines=13> */
.L_x_5427:
[----:B------:R-:W-:Y:S02]  /*1cad0*/  IMAD.MOV.U32 R13, RZ, RZ, R26 ;  /* 0x000000ffff0d7224 */ /* 0x000fe400078e001a */
[----:B------:R-:W-:Y:S02]  /*1cae0*/  IMAD.MOV.U32 R12, RZ, RZ, 0x3 ;  /* 0x00000003ff0c7424 */ /* 0x000fe400078e00ff */
[----:B------:R-:W-:-:S07]  /*1caf0*/  IMAD.MOV.U32 R2, RZ, RZ, R14 ;  /* 0x000000ffff027224 */ /* 0x000fce00078e000e */
[----:B------:R-:W-:Y:S05]  /*1cb00*/  WARPSYNC.COLLECTIVE R15, `(.L_x_5428) ;  /* 0x000000000f087348 */ /* 0x000fea0003c00000 */
[----:B------:R0:W1:Y:S02]  /*1cb10*/  SHFL.IDX P6, R14, R13, R12, R11 ;  /* 0x0000000c0d0e7389 */ /* 0x00006400000c000b */
[----:B01----:R-:W-:Y:S01]  /*1cb20*/  ENDCOLLECTIVE ;  /* 0x000000000000791b */ /* 0x003fe20003800000 */
.L_x_5428:
        /* <DEDUP_REMOVED lines=13> */
.L_x_5429:
[----:B------:R-:W-:Y:S01]  /*1cc00*/  IMAD.MOV.U32 R2, RZ, RZ, R14 ;  /* 0x000000ffff027224 */ /* 0x000fe200078e000e */
[----:B------:R-:W-:Y:S06]  /*1cc10*/  BRA `(.L_x_5430) ;  /* 0xffffffb400d47947 */ /* 0x000fec000383ffff */
.L_x_5337:
[----:B---3--:R3:W4:Y:S02]  /*1cc20*/  SYNCS.PHASECHK.TRANS64.TRYWAIT P0, [R0+URZ+0x2a840], R19 ;  /* 0x02a84013000075a7 */ /* 0x008724000800017f */
[----:B----4-:R-:W-:Y:S05]  /*1cc30*/  @!P0 NANOSLEEP.SYNCS 0x989680 ;  /* 0x009896800000895d */ /* 0x010fea0003900000 */
[----:B------:R-:W4:Y:S02]  /*1cc40*/  @!P0 SYNCS.PHASECHK.TRANS64 P0, [R0+URZ+0x2a840], R19 ;  /* 0x02a84013000085a7 */ /* 0x000f24000800007f */
[----:B----4-:R-:W-:Y:S05]  /*1cc50*/  @!P0 BRA `(.L_x_5337) ;  /* 0xfffffffc00f08947 */ /* 0x010fea000383ffff */
[----:B------:R-:W-:Y:S05]  /*1cc60*/  BRA `(.L_x_5431) ;  /* 0xffffffb8002c7947 */ /* 0x000fea000383ffff */
.L_x_5338:
        /* <DEDUP_REMOVED lines=8> */
.L_x_5433:
[----:B------:R-:W-:Y:S05]  /*1ccf0*/  BSYNC B0 ;  /* 0x0000000000007941 */ /* 0x000fea0003800000 */
.L_x_5432:
        /* <DEDUP_REMOVED lines=8> */
.L_x_5434:
[----:B------:R-:W-:Y:S02]  /*1cd80*/  IMAD.MOV.U32 R13, RZ, RZ, R8 ;  /* 0x000000ffff0d7224 */ /* 0x000fe400078e0008 */
[----:B------:R-:W-:Y:S02]  /*1cd90*/  IMAD.MOV.U32 R12, RZ, RZ, 0x1 ;  /* 0x00000001ff0c7424 */ /* 0x000fe400078e00ff */
[----:B------:R-:W-:-:S07]  /*1cda0*/  IMAD.MOV.U32 R2, RZ, RZ, R14 ;  /* 0x000000ffff027224 */ /* 0x000fce00078e000e */
[----:B------:R-:W-:Y:S05]  /*1cdb0*/  WARPSYNC.COLLECTIVE R15, `(.L_x_5435) ;  /* 0x000000000f087348 */ /* 0x000fea0003c00000 */
[----:B------:R0:W1:Y:S02]  /*1cdc0*/  SHFL.IDX P6, R14, R13, R12, R11 ;  /* 0x0000000c0d0e7389 */ /* 0x00006400000c000b */
[----:B01----:R-:W-:Y:S01]  /*1cdd0*/  ENDCOLLECTIVE ;  /* 0x000000000000791b */ /* 0x003fe20003800000 */
.L_x_5435:
        /* <DEDUP_REMOVED lines=13> */
.L_x_5436:
[----:B------:R-:W-:Y:S02]  /*1ceb0*/  IMAD.MOV.U32 R13, RZ, RZ, R8 ;  /* 0x000000ffff0d7224 */ /* 0x000fe400078e0008 */
[----:B------:R-:W-:Y:S02]  /*1cec0*/  IMAD.MOV.U32 R12, RZ, RZ, 0x2 ;  /* 0x00000002ff0c7424 */ /* 0x000fe400078e00ff */
[----:B------:R-:W-:-:S07]  /*1ced0*/  IMAD.MOV.U32 R2, RZ, RZ, R14 ;  /* 0x000000ffff027224 */ /* 0x000fce00078e000e */
[----:B------:R-:W-:Y:S05]  /*1cee0*/  WARPSYNC.COLLECTIVE R15, `(.L_x_5437) ;  /* 0x000000000f087348 */ /* 0x000fea0003c00000 */
[----:B------:R0:W1:Y:S02]  /*1cef0*/  SHFL.IDX P6, R14, R13, R12, R11 ;  /* 0x0000000c0d0e7389 */ /* 0x00006400000c000b */
[----:B01----:R-:W-:Y:S01]  /*1cf00*/  ENDCOLLECTIVE ;  /* 0x000000000000791b */ /* 0x003fe20003800000 */
.L_x_5437:
        /* <DEDUP_REMOVED lines=13> */
.L_x_5438:
[----:B------:R-:W-:Y:S02]  /*1cfe0*/  IMAD.MOV.U32 R13, RZ, RZ, R8 ;  /* 0x000000ffff0d7224 */ /* 0x000fe400078e0008 */
[----:B------:R-:W-:Y:S02]  /*1cff0*/  IMAD.MOV.U32 R12, RZ, RZ, 0x3 ;  /* 0x00000003ff0c7424 */ /* 0x000fe400078e00ff */
[----:B------:R-:W-:-:S07]  /*1d000*/  IMAD.MOV.U32 R2, RZ, RZ, R14 ;  /* 0x000000ffff027224 */ /* 0x000fce00078e000e */
[----:B------:R-:W-:Y:S05]  /*1d010*/  WARPSYNC.COLLECTIVE R15, `(.L_x_5439) ;  /* 0x000000000f087348 */ /* 0x000fea0003c00000 */
[----:B------:R0:W1:Y:S02]  /*1d020*/  SHFL.IDX P6, R14, R13, R12, R11 ;  /* 0x0000000c0d0e7389 */ /* 0x00006400000c000b */
[----:B01----:R-:W-:Y:S01]  /*1d030*/  ENDCOLLECTIVE ;  /* 0x000000000000791b */ /* 0x003fe20003800000 */
.L_x_5439:
        /* <DEDUP_REMOVED lines=13> */
.L_x_5440:
[----:B------:R-:W-:Y:S01]  /*1d110*/  IMAD.MOV.U32 R2, RZ, RZ, R14 ;  /* 0x000000ffff027224 */ /* 0x000fe200078e000e */
[----:B------:R-:W-:Y:S06]  /*1d120*/  BRA `(.L_x_5441) ;  /* 0xffffffb400b87947 */ /* 0x000fec000383ffff */
.L_x_5343:
[----:B0-----:R0:W2:Y:S02]  /*1d130*/  SYNCS.PHASECHK.TRANS64.TRYWAIT P2, [R0+URZ+0x2a870], R2 ;  /* 0x02a87002000075a7 */ /* 0x0010a4000804017f */
[----:B--2---:R-:W-:Y:S05]  /*1d140*/  @!P2 NANOSLEEP.SYNCS 0x989680 ;  /* 0x009896800000a95d */ /* 0x004fea0003900000 */
[----:B------:R-:W2:Y:S02]  /*1d150*/  @!P2 SYNCS.PHASECHK.TRANS64 P2, [R0+URZ+0x2a870], R2 ;  /* 0x02a870020000a5a7 */ /* 0x000ea4000804007f */
[----:B--2---:R-:W-:Y:S05]  /*1d160*/  @!P2 BRA `(.L_x_5343) ;  /* 0xfffffffc00f0a947 */ /* 0x004fea000383ffff */
[----:B------:R-:W-:Y:S05]  /*1d170*/  BRA `(.L_x_5442) ;  /* 0xffffffb800247947 */ /* 0x000fea000383ffff */
.L_x_5345:
[----:B0-----:R0:W2:Y:S02]  /*1d180*/  SYNCS.PHASECHK.TRANS64.TRYWAIT P2, [R0+URZ+0x2a860], R3 ;  /* 0x02a86003000075a7 */ /* 0x0010a4000804017f */
[----:B--2---:R-:W-:Y:S05]  /*1d190*/  @!P2 NANOSLEEP.SYNCS 0x989680 ;  /* 0x009896800000a95d */ /* 0x004fea0003900000 */
[----:B------:R-:W2:Y:S02]  /*1d1a0*/  @!P2 SYNCS.PHASECHK.TRANS64 P2, [R0+URZ+0x2a860], R3 ;  /* 0x02a860030000a5a7 */ /* 0x000ea4000804007f */
[----:B--2---:R-:W-:Y:S05]  /*1d1b0*/  @!P2 BRA `(.L_x_5345) ;  /* 0xfffffffc00f0a947 */ /* 0x004fea000383ffff */
[----:B------:R-:W-:Y:S05]  /*1d1c0*/  BRA `(.L_x_5443) ;  /* 0xffffffb800347947 */ /* 0x000fea000383ffff */
.L_x_5353:
[----:B0-----:R0:W2:Y:S02]  /*1d1d0*/  SYNCS.PHASECHK.TRANS64.TRYWAIT P1, [R0+URZ+0x2a870], R3 ;  /* 0x02a87003000075a7 */ /* 0x0010a4000802017f */
[----:B--2---:R-:W-:Y:S05]  /*1d1e0*/  @!P1 NANOSLEEP.SYNCS 0x989680 ;  /* 0x009896800000995d */ /* 0x004fea0003900000 */
[----:B------:R-:W2:Y:S02]  /*1d1f0*/  @!P1 SYNCS.PHASECHK.TRANS64 P1, [R0+URZ+0x2a870], R3 ;  /* 0x02a87003000095a7 */ /* 0x000ea4000802007f */
[----:B--2---:R-:W-:Y:S05]  /*1d200*/  @!P1 BRA `(.L_x_5353) ;  /* 0xfffffffc00f09947 */ /* 0x004fea000383ffff */
[----:B------:R-:W-:Y:S05]  /*1d210*/  BRA `(.L_x_5444) ;  /* 0xffffffc000807947 */ /* 0x000fea000383ffff */
.L_x_5355:
[----:B0-----:R0:W2:Y:S02]  /*1d220*/  SYNCS.PHASECHK.TRANS64.TRYWAIT P1, [R0+URZ+0x2a860], R3 ;  /* 0x02a86003000075a7 */ /* 0x0010a4000802017f */
[----:B--2---:R-:W-:Y:S05]  /*1d230*/  @!P1 NANOSLEEP.SYNCS 0x989680 ;  /* 0x009896800000995d */ /* 0x004fea0003900000 */
[----:B------:R-:W2:Y:S02]  /*1d240*/  @!P1 SYNCS.PHASECHK.TRANS64 P1, [R0+URZ+0x2a860], R3 ;  /* 0x02a86003000095a7 */ /* 0x000ea4000802007f */
[----:B--2---:R-:W-:Y:S05]  /*1d250*/  @!P1 BRA `(.L_x_5355) ;  /* 0xfffffffc00f09947 */ /* 0x004fea000383ffff */
[----:B------:R-:W-:Y:S05]  /*1d260*/  BRA `(.L_x_5445) ;  /* 0xffffffc0008c7947 */ /* 0x000fea000383ffff */
.L_x_5369:
[----:B0-----:R0:W2:Y:S02]  /*1d270*/  SYNCS.PHASECHK.TRANS64.TRYWAIT P0, [R7+URZ+0x2a820], R0 ;  /* 0x02a82000070075a7 */ /* 0x0010a4000800017f */
[----:B--2---:R-:W-:Y:S05]  /*1d280*/  @!P0 NANOSLEEP.SYNCS 0x989680 ;  /* 0x009896800000895d */ /* 0x004fea0003900000 */
[----:B------:R-:W2:Y:S02]  /*1d290*/  @!P0 SYNCS.PHASECHK.TRANS64 P0, [R7+URZ+0x2a820], R0 ;  /* 0x02a82000070085a7 */ /* 0x000ea4000800007f */
[----:B--2---:R-:W-:Y:S05]  /*1d2a0*/  @!P0 BRA `(.L_x_5369) ;  /* 0xfffffffc00f08947 */ /* 0x004fea000383ffff */
[----:B------:R-:W-:Y:S05]  /*1d2b0*/  BRA `(.L_x_5446) ;  /* 0xffffffd800987947 */ /* 0x000fea000383ffff */
.L_x_5370:
        /* <DEDUP_REMOVED lines=11> */
.L_x_5448:
[----:B------:R-:W-:Y:S05]  /*1d370*/  BSYNC B0 ;  /* 0x0000000000007941 */ /* 0x000fea0003800000 */
.L_x_5447:
[----:B------:R-:W-:Y:S05]  /*1d380*/  BRA `(.L_x_5449) ;  /* 0xffffffd800807947 */ /* 0x000fea000383ffff */
.L_x_5373:
[----:B------:R-:W-:Y:S01]  /*1d390*/  BSSY B1, `(.L_x_5450) ;  /* 0x0000006000017945 */ /* 0x000fe20003800000 */
[----:B------:R-:W-:-:S07]  /*1d3a0*/  IMAD.MOV.U32 R15, RZ, RZ, -0x1 ;  /* 0xffffffffff0f7424 */ /* 0x000fce00078e00ff */
[----:B01----:R-:W-:Y:S05]  /*1d3b0*/  WARPSYNC.COLLECTIVE R15, `(.L_x_5451) ;  /* 0x000000000f0c7348 */ /* 0x003fea0003c00000 */
[----:B------:R-:W-:Y:S02]  /*1d3c0*/  ELECT P6, UR62, PT ;  /* 0x00000000003e782f */ /* 0x000fe400038c0000 */
[----:B------:R-:W-:Y:S01]  /*1d3d0*/  MOV R14, UR62 ;  /* 0x0000003e000e7c02 */ /* 0x000fe20008000f00 */
[----:B01----:R-:W-:Y:S10]  /*1d3e0*/  ENDCOLLECTIVE ;  /* 0x000000000000791b */ /* 0x003ff40003800000 */
.L_x_5451:
[----:B------:R-:W-:Y:S05]  /*1d3f0*/  BSYNC B1 ;  /* 0x0000000000017941 */ /* 0x000fea0003800000 */
.L_x_5450:
[----:B------:R-:W-:Y:S05]  /*1d400*/  BRA `(.L_x_5452) ;  /* 0xffffffd800787947 */ /* 0x000fea000383ffff */
.L_x_5375:
[----:B0-----:R0:W2:Y:S02]  /*1d410*/  SYNCS.PHASECHK.TRANS64.TRYWAIT P1, [R5+URZ+0x2a840], R0 ;  /* 0x02a84000050075a7 */ /* 0x0010a4000802017f */
[----:B--2---:R-:W-:Y:S05]  /*1d420*/  @!P1 NANOSLEEP.SYNCS 0x989680 ;  /* 0x009896800000995d */ /* 0x004fea0003900000 */
[----:B------:R-:W2:Y:S02]  /*1d430*/  @!P1 SYNCS.PHASECHK.TRANS64 P1, [R5+URZ+0x2a840], R0 ;  /* 0x02a84000050095a7 */ /* 0x000ea4000802007f */
[----:B--2---:R-:W-:Y:S05]  /*1d440*/  @!P1 BRA `(.L_x_5375) ;  /* 0xfffffffc00f09947 */ /* 0x004fea000383ffff */
[----:B------:R-:W-:Y:S05]  /*1d450*/  BRA `(.L_x_5453) ;  /* 0xffffffd800987947 */ /* 0x000fea000383ffff */
.L_x_5377:
[----:B--2---:R2:W3:Y:S02]  /*1d460*/  SYNCS.PHASECHK.TRANS64.TRYWAIT P1, [R3+URZ+0x2a840], R2 ;  /* 0x02a84002030075a7 */ /* 0x0044e4000802017f */
[----:B---3--:R-:W-:Y:S05]  /*1d470*/  @!P1 NANOSLEEP.SYNCS 0x989680 ;  /* 0x009896800000995d */ /* 0x008fea0003900000 */
[----:B------:R-:W3:Y:S02]  /*1d480*/  @!P1 SYNCS.PHASECHK.TRANS64 P1, [R3+URZ+0x2a840], R2 ;  /* 0x02a84002030095a7 */ /* 0x000ee4000802007f */
[----:B---3--:R-:W-:Y:S05]  /*1d490*/  @!P1 BRA `(.L_x_5377) ;  /* 0xfffffffc00f09947 */ /* 0x008fea000383ffff */
[----:B------:R-:W-:Y:S05]  /*1d4a0*/  BRA `(.L_x_5454) ;  /* 0xffffffd800a47947 */ /* 0x000fea000383ffff */
.L_x_5379:
[----:B---3--:R3:W4:Y:S02]  /*1d4b0*/  SYNCS.PHASECHK.TRANS64.TRYWAIT P1, [R5+URZ+0x2a860], R0 ;  /* 0x02a86000050075a7 */ /* 0x008724000802017f */
[----:B----4-:R-:W-:Y:S05]  /*1d4c0*/  @!P1 NANOSLEEP.SYNCS 0x989680 ;  /* 0x009896800000995d */ /* 0x010fea0003900000 */
[----:B------:R-:W4:Y:S02]  /*1d4d0*/  @!P1 SYNCS.PHASECHK.TRANS64 P1, [R5+URZ+0x2a860], R0 ;  /* 0x02a86000050095a7 */ /* 0x000f24000802007f */
[----:B----4-:R-:W-:Y:S05]  /*1d4e0*/  @!P1 BRA `(.L_x_5379) ;  /* 0xfffffffc00f09947 */ /* 0x010fea000383ffff */
[----:B------:R-:W-:Y:S05]  /*1d4f0*/  BRA `(.L_x_5455) ;  /* 0xffffffd800a07947 */ /* 0x000fea000383ffff */
.L_x_5381:
[----:B----4-:R4:W0:Y:S02]  /*1d500*/  SYNCS.PHASECHK.TRANS64.TRYWAIT P1, [R3+URZ+0x2a860], R2 ;  /* 0x02a86002030075a7 */ /* 0x010824000802017f */
[----:B0-----:R-:W-:Y:S05]  /*1d510*/  @!P1 NANOSLEEP.SYNCS 0x989680 ;  /* 0x009896800000995d */ /* 0x001fea0003900000 */
[----:B------:R-:W0:Y:S02]  /*1d520*/  @!P1 SYNCS.PHASECHK.TRANS64 P1, [R3+URZ+0x2a860], R2 ;  /* 0x02a86002030095a7 */ /* 0x000e24000802007f */
[----:B0-----:R-:W-:Y:S05]  /*1d530*/  @!P1 BRA `(.L_x_5381) ;  /* 0xfffffffc00f09947 */ /* 0x001fea000383ffff */
[----:B------:R-:W-:Y:S05]  /*1d540*/  BRA `(.L_x_5456) ;  /* 0xffffffd8009c7947 */ /* 0x000fea000383ffff */
.L_x_5383:
[----:B------:R0:W0:Y:S02]  /*1d550*/  SYNCS.PHASECHK.TRANS64.TRYWAIT P1, [R5+URZ+0x2a880], R0 ;  /* 0x02a88000050075a7 */ /* 0x000024000802017f */
[----:B0-----:R-:W-:Y:S05]  /*1d560*/  @!P1 NANOSLEEP.SYNCS 0x989680 ;  /* 0x009896800000995d */ /* 0x001fea0003900000 */
[----:B------:R-:W0:Y:S02]  /*1d570*/  @!P1 SYNCS.PHASECHK.TRANS64 P1, [R5+URZ+0x2a880], R0 ;  /* 0x02a88000050095a7 */ /* 0x000e24000802007f */
[----:B0-----:R-:W-:Y:S05]  /*1d580*/  @!P1 BRA `(.L_x_5383) ;  /* 0xfffffffc00f09947 */ /* 0x001fea000383ffff */
[----:B------:R-:W-:Y:S05]  /*1d590*/  BRA `(.L_x_5457) ;  /* 0xffffffd800987947 */ /* 0x000fea000383ffff */
.L_x_5458:
        /* <DEDUP_REMOVED lines=14> */
.L_x_16279:


//--------------------- .text._ZN7cutlass13device_kernelIN5flash11enable_sm90INS1_16FlashAttnFwdSm90INS1_25CollectiveMainloopFwdSm90ILi2EN4cute5tupleIJNS5_1CILi1EEES8_S8_EEENS6_IJNS7_ILi128EEESA_NS7_ILi192EEEEEELi192ENS_12float_e4m3_tEfNS_4arch4Sm90ELb0ELb1ELb0ELb1ELb1ELb1ELb0ELb1ELb1ELb1ELb1ELb0EEENS1_21CollectiveEpilogueFwdINS6_IJSA_SB_SA_EEES9_NS_10bfloat16_tESF_Li256ELb1ELb1ELb1ELb1EEENS1_36VarlenDynamicPersistentTileSchedulerILi128ELi128ELi256ELi128ELb1ELb1ELb1ELb1ELb0ELb1EEEEEEEEEvNT_6ParamsE --------------------------
	.section	.text._ZN7cutlass13device_kernelIN5flash11enable_sm90INS1_16FlashAttnFwdSm90INS1_25CollectiveMainloopFwdSm90ILi2EN4cute5tupleIJNS5_1CILi1EEES8_S8_EEENS6_IJNS7_ILi128EEESA_NS7_ILi192EEEEEELi192ENS_12float_e4m3_tEfNS_4arch4Sm90ELb0ELb1ELb0ELb1ELb1ELb1ELb0ELb1ELb1ELb1ELb1ELb0EEENS1_21CollectiveEpilogueFwdINS6_IJSA_SB_SA_EEES9_NS_10bfloat16_tESF_Li256ELb1ELb1ELb1ELb1EEENS1_36VarlenDynamicPersistentTileSchedulerILi128ELi128ELi256ELi128ELb1ELb1ELb1ELb1ELb0ELb1EEEEEEEEEvNT_6ParamsE,"ax",@progbits
	.align	128
.text._ZN7cutlass13device_kernelIN5flash11enable_sm90INS1_16FlashAttnFwdSm90INS1_25CollectiveMainloopFwdSm90ILi2EN4cute5tupleIJNS5_1CILi1EEES8_S8_EEENS6_IJNS7_ILi128EEESA_NS7_ILi192EEEEEELi192ENS_12float_e4m3_tEfNS_4arch4Sm90ELb0ELb1ELb0ELb1ELb1ELb1ELb0ELb1ELb1ELb1ELb1ELb0EEENS1_21CollectiveEpilogueFwdINS6_IJSA_SB_SA_EEES9_NS_10bfloat16_tESF_Li256ELb1ELb1ELb1ELb1EEENS1_36VarlenDynamicPersistentTileSchedulerILi128ELi128ELi256ELi128ELb1ELb1ELb1ELb1ELb0ELb1EEEEEEEEEvNT_6ParamsE:
        .type           _ZN7cutlass13device_kernelIN5flash11enable_sm90INS1_16FlashAttnFwdSm90INS1_25CollectiveMainloopFwdSm90ILi2EN4cute5tupleIJNS5_1CILi1EEES8_S8_EEENS6_IJNS7_ILi128EEESA_NS7_ILi192EEEEEELi192ENS_12float_e4m3_tEfNS_4arch4Sm90ELb0ELb1ELb0ELb1ELb1ELb1ELb0ELb1ELb1ELb1ELb1ELb0EEENS1_21CollectiveEpilogueFwdINS6_IJSA_SB_SA_EEES9_NS_10bfloat16_tESF_Li256ELb1ELb1ELb1ELb1EEENS1_36VarlenDynamicPersistentTileSchedulerILi128ELi128ELi256ELi128ELb1ELb1ELb1ELb1ELb0ELb1EEEEEEEEEvNT_6ParamsE,@function
        .size           _ZN7cutlass13device_kernelIN5flash11enable_sm90INS1_16FlashAttnFwdSm90INS1_25CollectiveMainloopFwdSm90ILi2EN4cute5tupleIJNS5_1CILi1EEES8_S8_EEENS6_IJNS7_ILi128EEESA_NS7_ILi192EEEEEELi192ENS_12float_e4m3_tEfNS_4arch4Sm90ELb0ELb1ELb0ELb1ELb1ELb1ELb0ELb1ELb1ELb1ELb1ELb0EEENS1_21CollectiveEpilogueFwdINS6_IJSA_SB_SA_EEES9_NS_10bfloat16_tESF_Li256ELb1ELb1ELb1ELb1EEENS1_36VarlenDynamicPersistentTileSchedulerILi128ELi128ELi256ELi128ELb1ELb1ELb1ELb1ELb0ELb1EEEEEEEEEvNT_6ParamsE,(.L_x_16280 - _ZN7cutlass13device_kernelIN5flash11enable_sm90INS1_16FlashAttnFwdSm90INS1_25CollectiveMainloopFwdSm90ILi2EN4cute5tupleIJNS5_1CILi1EEES8_S8_EEENS6_IJNS7_ILi128EEESA_NS7_ILi192EEEEEELi192ENS_12float_e4m3_tEfNS_4arch4Sm90ELb0ELb1ELb0ELb1ELb1ELb1ELb0ELb1ELb1ELb1ELb1ELb0EEENS1_21CollectiveEpilogueFwdINS6_IJSA_SB_SA_EEES9_NS_10bfloat16_tESF_Li256ELb1ELb1ELb1ELb1EEENS1_36VarlenDynamicPersistentTileSchedulerILi128ELi128ELi256ELi128ELb1ELb1ELb1ELb1ELb0ELb1EEEEEEEEEvNT_6ParamsE)
        .other          _ZN7cutlass13device_kernelIN5flash11enable_sm90INS1_16FlashAttnFwdSm90INS1_25CollectiveMainloopFwdSm90ILi2EN4cute5tupleIJNS5_1CILi1EEES8_S8_EEENS6_IJNS7_ILi128EEESA_NS7_ILi192EEEEEELi192ENS_12float_e4m3_tEfNS_4arch4Sm90ELb0ELb1ELb0ELb1ELb1ELb1ELb0ELb1ELb1ELb1ELb1ELb0EEENS1_21CollectiveEpilogueFwdINS6_IJSA_SB_SA_EEES9_NS_10bfloat16_tESF_Li256ELb1ELb1ELb1ELb1EEENS1_36VarlenDynamicPersistentTileSchedulerILi128ELi128ELi256ELi128ELb1ELb1ELb1ELb1ELb0ELb1EEEEEEEEEvNT_6ParamsE,@"STO_CUDA_ENTRY STV_DEFAULT"
_ZN7cutlass13device_kernelIN5flash11enable_sm90INS1_16FlashAttnFwdSm90INS1_25CollectiveMainloopFwdSm90ILi2EN4cute5tupleIJNS5_1CILi1EEES8_S8_EEENS6_IJNS7_ILi128EEESA_NS7_ILi192EEEEEELi192ENS_12float_e4m3_tEfNS_4arch4Sm90ELb0ELb1ELb0ELb1ELb1ELb1ELb0ELb1ELb1ELb1ELb1ELb0EEENS1_21CollectiveEpilogueFwdINS6_IJSA_SB_SA_EEES9_NS_10bfloat16_tESF_Li256ELb1ELb1ELb1ELb1EEENS1_36VarlenDynamicPersistentTileSchedulerILi128ELi128ELi256ELi128ELb1ELb1ELb1ELb1ELb0ELb1EEEEEEEEEvNT_6ParamsE:
        /* <DEDUP_REMOVED lines=18> */
.L_x_5460:
[----:B------:R-:W-:Y:S05]  /*0120*/  BSYNC B0 ;  /* 0x0000000000007941 */ /* 0x000fea0003800000 */
.L_x_5459:
        /* <DEDUP_REMOVED lines=41> */
.L_x_5461:
        /* <DEDUP_REMOVED lines=22> */
.L_x_5462:
        /* <DEDUP_REMOVED lines=18> */
.L_x_5463:
        /* <DEDUP_REMOVED lines=22> */
.L_x_5464:
        /* <DEDUP_REMOVED lines=23> */
.L_x_5465:
        /* <DEDUP_REMOVED lines=8> */
.L_x_5468:
        /* <DEDUP_REMOVED lines=22> */
[----:B------:R-:W-:Y:S01]  /*0af0*/  R2UR UR39, R16 ;  /* 0x00000000102772ca */ /* 0x000fe200000e0000 */
[----:B------:R-:W-:Y:S01]  /*0b00*/  IMAD.MOV.U32 R23, RZ, RZ, RZ ;  /* 0x000000ffff177224 */ /* 0x000fe200078e00ff */
[----:B------:R-:W-:Y:S01]  /*0b10*/  ULOP3.LUT UR40, UR36, 0x1, URZ, 0xfc, !UPT ;  /* 0x0000000124287892 */ /* 0x000fe2000f8efc3f */
[----:B------:R-:W-:Y:S01]  /*0b20*/  IMAD.MOV.U32 R210, RZ, RZ, RZ ;  /* 0x000000ffffd27224 */ /* 0x000fe200078e00ff */
[----:B------:R-:W-:Y:S01]  /*0b30*/  UMOV UR37, URZ ;  /* 0x0000003f00257c82 */ /* 0x000fe20008000000 */
[----:B------:R-:W-:Y:S02]  /*0b40*/  IMAD.MOV.U32 R200, RZ, RZ, RZ ;  /* 0x000000ffffc87224 */ /* 0x000fe400078e00ff */
[----:B------:R-:W-:-:S06]  /*0b50*/  IMAD.MOV.U32 R17, RZ, RZ, RZ ;  /* 0x000000ffff117224 */ /* 0x000fcc00078e00ff */
[----:B------:R-:W-:Y:S01]  /*0b60*/  UIADD3 UR39, UR39, 0x18400, URZ ;  /* 0x0001840027277890 */ /* 0x000fe2000fffe03f */
[----:B0-----:R-:W-:-:S05]  /*0b70*/  VIADD R0, R0, 0xffffff80 ;  /* 0xffffff8000007836 */ /* 0x001fca0000000000 */
[----:B------:R-:W-:Y:S02]  /*0b80*/  SHF.R.S32.HI R3, RZ, 0x1f, R0 ;  /* 0x0000001fff037819 */ /* 0x000fe40000011400 */
[-C--:B------:R-:W-:Y:S02]  /*0b90*/  LEA.HI R4, R0, R0.reuse, RZ, 0x1 ;  /* 0x0000000000047211 */ /* 0x080fe400078f08ff */
[CC--:B------:R-:W-:Y:S02]  /*0ba0*/  LEA.HI R7, R3.reuse, R0.reuse, RZ, 0x5 ;  /* 0x0000000003077211 */ /* 0x0c0fe400078f28ff */
[CC--:B------:R-:W-:Y:S02]  /*0bb0*/  LEA.HI R6, R3.reuse, R0.reuse, RZ, 0x4 ;  /* 0x0000000003067211 */ /* 0x0c0fe400078f20ff */
[----:B------:R-:W-:Y:S01]  /*0bc0*/  LEA.HI R2, R3, R0, RZ, 0x7 ;  /* 0x0000000003027211 */ /* 0x000fe200078f38ff */
[----:B------:R-:W-:Y:S01]  /*0bd0*/  IMAD.SHL.U32 R8, R7, 0x20, RZ ;  /* 0x0000002007087824 */ /* 0x000fe200078e00ff */
[----:B------:R-:W-:-:S02]  /*0be0*/  LOP3.LUT R7, R6, 0x3fffff0, RZ, 0xc0, !PT ;  /* 0x03fffff006077812 */ /* 0x000fc400078ec0ff */
[----:B------:R-:W-:Y:S02]  /*0bf0*/  LOP3.LUT R9, R2, 0xffffff80, RZ, 0xc0, !PT ;  /* 0xffffff8002097812 */ /* 0x000fe400078ec0ff */
[----:B------:R-:W-:Y:S01]  /*0c00*/  LEA.HI R5, R3, R0, RZ, 0x2 ;  /* 0x0000000003057211 */ /* 0x000fe200078f10ff */
[----:B------:R-:W-:Y:S01]  /*0c10*/  IMAD.IADD R7, R0, 0x1, -R7 ;  /* 0x0000000100077824 */ /* 0x000fe200078e0a07 */
[----:B------:R-:W-:Y:S01]  /*0c20*/  LOP3.LUT R8, R8, 0xfffffc00, RZ, 0xc0, !PT ;  /* 0xfffffc0008087812 */ /* 0x000fe200078ec0ff */
[----:B------:R-:W-:Y:S01]  /*0c30*/  IMAD.IADD R14, R0, 0x1, -R9 ;  /* 0x00000001000e7824 */ /* 0x000fe200078e0a09 */
[----:B------:R-:W-:Y:S02]  /*0c40*/  LOP3.LUT R3, R4, 0xfffffffe, RZ, 0xc0, !PT ;  /* 0xfffffffe04037812 */ /* 0x000fe400078ec0ff */
[----:B------:R-:W-:Y:S01]  /*0c50*/  LOP3.LUT R11, R5, 0xfffffffc, RZ, 0xc0, !PT ;  /* 0xfffffffc050b7812 */ /* 0x000fe200078ec0ff */
[----:B------:R-:W-:Y:S01]  /*0c60*/  IMAD R9, R7, 0x40, R8 ;  /* 0x0000004007097824 */ /* 0x000fe200078e0208 */
[----:B------:R-:W-:Y:S01]  /*0c70*/  SHF.R.S32.HI R7, RZ, 0x4, R6 ;  /* 0x00000004ff077819 */ /* 0x000fe20000011406 */
[C---:B------:R-:W-:Y:S01]  /*0c80*/  IMAD.IADD R18, R0.reuse, 0x1, -R3 ;  /* 0x0000000100127824 */ /* 0x040fe200078e0a03 */
[----:B------:R-:W-:Y:S01]  /*0c90*/  SHF.R.S32.HI R3, RZ, 0x7, R2 ;  /* 0x00000007ff037819 */ /* 0x000fe20000011402 */
[----:B------:R-:W-:Y:S01]  /*0ca0*/  IMAD.IADD R11, R0, 0x1, -R11 ;  /* 0x00000001000b7824 */ /* 0x000fe200078e0a0b */
[----:B------:R-:W-:Y:S01]  /*0cb0*/  SHF.R.S32.HI R211, RZ, 0x1, R4 ;  /* 0x00000001ffd37819 */ /* 0x000fe20000011404 */
[----:B------:R-:W-:Y:S01]  /*0cc0*/  IMAD.SHL.U32 R206, R18, 0x8, RZ ;  /* 0x0000000812ce7824 */ /* 0x000fe200078e00ff */
[--C-:B------:R-:W-:Y:S01]  /*0cd0*/  SHF.R.S32.HI R0, RZ, 0x2, R5.reuse ;  /* 0x00000002ff007819 */ /* 0x100fe20000011405 */
[----:B------:R-:W-:Y:S01]  /*0ce0*/  STL [R1+0x30], R14 ;  /* 0x0000300e01007387 */ /* 0x000fe20000100800 */
[----:B------:R-:W-:Y:S01]  /*0cf0*/  LEA.HI R6, R6, R7, RZ, 0x1 ;  /* 0x0000000706067211 */ /* 0x000fe200078f08ff */
[C---:B------:R-:W-:Y:S01]  /*0d00*/  VIADD R228, R206.reuse, 0x20 ;  /* 0x00000020cee47836 */ /* 0x040fe20000000000 */
[----:B------:R-:W-:Y:S01]  /*0d10*/  SHF.R.S32.HI R5, RZ, 0x1f, R5 ;  /* 0x0000001fff057819 */ /* 0x000fe20000011405 */
[----:B------:R-:W-:Y:S01]  /*0d20*/  VIADD R223, R206, 0x40 ;  /* 0x00000040cedf7836 */ /* 0x000fe20000000000 */
[----:B------:R-:W-:Y:S01]  /*0d30*/  LEA.HI R2, R2, R3, RZ, 0x1 ;  /* 0x0000000302027211 */ /* 0x000fe200078f08ff */
[----:B------:R-:W-:Y:S01]  /*0d40*/  IMAD.IADD R8, R206, 0x1, R228 ;  /* 0x00000001ce087824 */ /* 0x000fe200078e02e4 */
[----:B------:R-:W-:Y:S01]  /*0d50*/  LEA.HI R4, R4, R211, RZ, 0x1 ;  /* 0x000000d304047211 */ /* 0x000fe200078f08ff */
[----:B------:R-:W-:Y:S01]  /*0d60*/  IMAD.SHL.U32 R18, R18, 0x10, RZ ;  /* 0x0000001012127824 */ /* 0x000fe200078e00ff */
[----:B------:R-:W-:Y:S01]  /*0d70*/  LOP3.LUT R6, R6, 0x1ffffffe, RZ, 0xc0, !PT ;  /* 0x1ffffffe06067812 */ /* 0x000fe200078ec0ff */
[----:B------:R-:W-:Y:S01]  /*0d80*/  VIADD R222, R206, 0x10 ;  /* 0x00000010cede7836 */ /* 0x000fe20000000000 */
[----:B------:R-:W-:Y:S01]  /*0d90*/  LEA.HI R5, R5, R0, RZ, 0x2 ;  /* 0x0000000005057211 */ /* 0x000fe200078f10ff */
[----:B------:R-:W-:Y:S01]  /*0da0*/  VIADD R208, R18, 0x60 ;  /* 0x0000006012d07836 */ /* 0x000fe20000000000 */
[----:B------:R-:W-:Y:S01]  /*0db0*/  LOP3.LUT R2, R2, 0x3fffffe, RZ, 0xc0, !PT ;  /* 0x03fffffe02027812 */ /* 0x000fe200078ec0ff */
[----:B------:R-:W-:Y:S01]  /*0dc0*/  IMAD.IADD R6, R7, 0x1, -R6 ;  /* 0x0000000107067824 */ /* 0x000fe200078e0a06 */
[----:B------:R-:W-:Y:S01]  /*0dd0*/  LOP3.LUT R4, R4, 0x3fffffe, RZ, 0xc0, !PT ;  /* 0x03fffffe04047812 */ /* 0x000fe200078ec0ff */
[----:B------:R-:W-:Y:S01]  /*0de0*/  VIADD R205, R18, 0x80 ;  /* 0x0000008012cd7836 */ /* 0x000fe20000000000 */
[----:B------:R-:W-:Y:S01]  /*0df0*/  LOP3.LUT R5, R5, 0xfffffffc, RZ, 0xc0, !PT ;  /* 0xfffffffc05057812 */ /* 0x000fe200078ec0ff */
[----:B------:R-:W-:Y:S01]  /*0e00*/  IMAD.IADD R2, R3, 0x1, -R2 ;  /* 0x0000000103027824 */ /* 0x000fe200078e0a02 */
[----:B------:R-:W-:Y:S01]  /*0e10*/  SHF.R.S32.HI R13, RZ, 0x1f, R8 ;  /* 0x0000001fff0d7819 */ /* 0x000fe20000011408 */
[----:B------:R-:W-:Y:S01]  /*0e20*/  IMAD.IADD R4, R211, 0x1, -R4 ;  /* 0x00000001d3047824 */ /* 0x000fe200078e0a04 */
[----:B------:R-:W-:Y:S01]  /*0e30*/  SHF.R.S32.HI R19, RZ, 0x1f, R18 ;  /* 0x0000001fff137819 */ /* 0x000fe20000011412 */
[----:B------:R-:W-:Y:S01]  /*0e40*/  IMAD R3, R6, 0x8, R9 ;  /* 0x0000000806037824 */ /* 0x000fe200078e0209 */
[-C--:B------:R-:W-:Y:S01]  /*0e50*/  LEA.HI R10, R13, R8.reuse, RZ, 0x4 ;  /* 0x000000080d0a7211 */ /* 0x080fe200078f20ff */
[----:B------:R-:W-:Y:S01]  /*0e60*/  IMAD.IADD R5, R0, 0x1, -R5 ;  /* 0x0000000100057824 */ /* 0x000fe200078e0a05 */
[----:B------:R-:W-:Y:S01]  /*0e70*/  SHF.R.S32.HI R0, RZ, 0x1f, R14 ;  /* 0x0000001fff007819 */ /* 0x000fe2000001140e */
[----:B------:R-:W-:Y:S01]  /*0e80*/  IMAD R217, R7, 0x8, R4 ;  /* 0x0000000807d97824 */ /* 0x000fe200078e0204 */
[----:B------:R-:W-:Y:S01]  /*0e90*/  LEA.HI R4, R11, R11, RZ, 0x1 ;  /* 0x0000000b0b047211 */ /* 0x000fe200078f08ff */
[----:B------:R0:W-:Y:S01]  /*0ea0*/  STL [R1+0x44], R3 ;  /* 0x0000440301007387 */ /* 0x0001e20000100800 */
[----:B------:R-:W-:Y:S01]  /*0eb0*/  IMAD.IADD R9, R206, 0x1, R223 ;  /* 0x00000001ce097824 */ /* 0x000fe200078e02df */
[----:B------:R-:W-:Y:S01]  /*0ec0*/  LEA.HI R8, R13, R8, RZ, 0x6 ;  /* 0x000000080d087211 */ /* 0x000fe200078f30ff */
[----:B------:R-:W-:Y:S01]  /*0ed0*/  IMAD.SHL.U32 R5, R5, 0x80, RZ ;  /* 0x0000008005057824 */ /* 0x000fe200078e00ff */
[----:B------:R-:W-:Y:S01]  /*0ee0*/  LOP3.LUT R6, R4, 0x1ffffffe, RZ, 0xc0, !PT ;  /* 0x1ffffffe04067812 */ /* 0x000fe200078ec0ff */
[----:B------:R-:W-:Y:S01]  /*0ef0*/  IMAD.SHL.U32 R217, R217, 0x40, RZ ;  /* 0x00000040d9d97824 */ /* 0x000fe200078e00ff */
[----:B------:R-:W-:Y:S01]  /*0f00*/  SHF.R.S32.HI R12, RZ, 0x1f, R9 ;  /* 0x0000001fff0c7819 */ /* 0x000fe20000011409 */
[----:B------:R-:W-:Y:S01]  /*0f10*/  IMAD.SHL.U32 R8, R8, 0x80, RZ ;  /* 0x0000008008087824 */ /* 0x000fe200078e00ff */
[----:B------:R-:W-:Y:S01]  /*0f20*/  LOP3.LUT R215, R5, 0x180, RZ, 0xc0, !PT ;  /* 0x0000018005d77812 */ /* 0x000fe200078ec0ff */
[----:B------:R-:W-:Y:S01]  /*0f30*/  IMAD.IADD R6, R11, 0x1, -R6 ;  /* 0x000000010b067824 */ /* 0x000fe200078e0a06 */
[-C--:B0-----:R-:W-:Y:S01]  /*0f40*/  LEA.HI R3, R0, R14.reuse, RZ, 0x2 ;  /* 0x0000000e00037211 */ /* 0x081fe200078f10ff */
[----:B------:R-:W-:Y:S01]  /*0f50*/  VIADD R209, R18, 0xa0 ;  /* 0x000000a012d17836 */ /* 0x000fe20000000000 */
[----:B------:R-:W-:Y:S01]  /*0f60*/  LEA.HI R0, R0, R14, RZ, 0x5 ;  /* 0x0000000e00007211 */ /* 0x000fe200078f28ff */
[----:B------:R-:W-:Y:S01]  /*0f70*/  VIADD R229, R206, 0x30 ;  /* 0x00000030cee57836 */ /* 0x000fe20000000000 */
[----:B------:R-:W-:-:S02]  /*0f80*/  SHF.R.S32.HI R4, RZ, 0x2, R3 ;  /* 0x00000002ff047819 */ /* 0x000fc40000011403 */
[----:B------:R-:W-:Y:S02]  /*0f90*/  SHF.R.S32.HI R7, RZ, 0x1f, R3 ;  /* 0x0000001fff077819 */ /* 0x000fe40000011403 */
[----:B------:R-:W-:Y:S02]  /*0fa0*/  SHF.R.S32.HI R0, RZ, 0x5, R0 ;  /* 0x00000005ff007819 */ /* 0x000fe40000011400 */
[----:B------:R-:W-:Y:S02]  /*0fb0*/  LEA.HI R7, R7, R4, RZ, 0x3 ;  /* 0x0000000407077211 */ /* 0x000fe400078f18ff */
[CC--:B------:R-:W-:Y:S02]  /*0fc0*/  LEA.HI R214, R12.reuse, R9.reuse, RZ, 0x4 ;  /* 0x000000090cd67211 */ /* 0x0c0fe400078f20ff */
[----:B------:R-:W-:Y:S02]  /*0fd0*/  LOP3.LUT R7, R7, 0xfffffff8, RZ, 0xc0, !PT ;  /* 0xfffffff807077812 */ /* 0x000fe400078ec0ff */
[----:B------:R-:W-:-:S02]  /*0fe0*/  LEA.HI R9, R12, R9, RZ, 0x6 ;  /* 0x000000090c097211 */ /* 0x000fc400078f30ff */
[----:B------:R-:W-:Y:S01]  /*0ff0*/  LOP3.LUT R3, R3, 0x7ffffffc, RZ, 0xc0, !PT ;  /* 0x7ffffffc03037812 */ /* 0x000fe200078ec0ff */
[----:B------:R-:W-:Y:S01]  /*1000*/  IMAD.IADD R7, R4, 0x1, -R7 ;  /* 0x0000000104077824 */ /* 0x000fe200078e0a07 */
[----:B------:R-:W-:Y:S01]  /*1010*/  LOP3.LUT R5, R215, 0x30, R10, 0xf8, !PT ;  /* 0x00000030d7057812 */ /* 0x000fe200078ef80a */
[----:B------:R-:W-:Y:S01]  /*1020*/  IMAD.SHL.U32 R4, R9, 0x80, RZ ;  /* 0x0000008009047824 */ /* 0x000fe200078e00ff */
[----:B------:R-:W-:Y:S01]  /*1030*/  SHF.R.U32.HI R216, RZ, 0x3, R215 ;  /* 0x00000003ffd87819 */ /* 0x000fe200000116d7 */
[----:B------:R-:W-:Y:S01]  /*1040*/  IMAD R7, R0, 0x10, R7 ;  /* 0x0000001000077824 */ /* 0x000fe200078e0207 */
[----:B------:R-:W-:Y:S01]  /*1050*/  LOP3.LUT R9, R215, 0x30, R214, 0xf8, !PT ;  /* 0x00000030d7097812 */ /* 0x000fe200078ef8d6 */
[----:B------:R-:W-:Y:S01]  /*1060*/  IMAD.IADD R3, R14, 0x1, -R3 ;  /* 0x000000010e037824 */ /* 0x000fe200078e0a03 */
[----:B------:R-:W-:Y:S01]  /*1070*/  LOP3.LUT R8, R8, 0xffffe000, RZ, 0xc0, !PT ;  /* 0xffffe00008087812 */ /* 0x000fe200078ec0ff */
[----:B------:R-:W-:Y:S01]  /*1080*/  IMAD R2, R2, 0x40, R7 ;  /* 0x0000004002027824 */ /* 0x000fe200078e0207 */
[-C--:B------:R-:W-:Y:S01]  /*1090*/  LOP3.LUT R5, R5, R216.reuse, RZ, 0x3c, !PT ;  /* 0x000000d805057212 */ /* 0x080fe200078e3cff */
[----:B------:R-:W-:Y:S01]  /*10a0*/  VIADD R0, R206, 0x50 ;  /* 0x00000050ce007836 */ /* 0x000fe20000000000 */
[-C--:B------:R-:W-:Y:S01]  /*10b0*/  LOP3.LUT R11, R9, R216.reuse, RZ, 0x3c, !PT ;  /* 0x000000d8090b7212 */ /* 0x080fe200078e3cff */
[----:B------:R-:W-:Y:S01]  /*10c0*/  IMAD.SHL.U32 R202, R3, 0x2, RZ ;  /* 0x0000000203ca7824 */ /* 0x000fe200078e00ff */
[----:B------:R-:W-:Y:S01]  /*10d0*/  LOP3.LUT R3, R215, 0x10, R18, 0xf8, !PT ;  /* 0x00000010d7037812 */ /* 0x000fe200078ef812 */
[----:B------:R-:W-:Y:S01]  /*10e0*/  STL [R1+0x40], R2 ;  /* 0x0000400201007387 */ /* 0x000fe20000100800 */
[-C--:B------:R-:W-:Y:S01]  /*10f0*/  IADD3 R9, R5, R217.reuse, R8 ;  /* 0x000000d905097210 */ /* 0x080fe20007ffe008 */
[----:B------:R-:W-:Y:S01]  /*1100*/  VIADD R32, R202, 0x10 ;  /* 0x00000010ca207836 */ /* 0x000fe20000000000 */
[----:B------:R-:W-:Y:S01]  /*1110*/  LOP3.LUT R5, R215, 0x30, R18, 0xf8, !PT ;  /* 0x00000030d7057812 */ /* 0x000fe200078ef812 */
[----:B------:R0:W-:Y:S01]  /*1120*/  STL [R1], R0 ;  /* 0x0000000001007387 */ /* 0x0001e20000100800 */
[----:B------:R-:W-:Y:S01]  /*1130*/  LOP3.LUT R4, R4, 0xffffe000, RZ, 0xc0, !PT ;  /* 0xffffe00004047812 */ /* 0x000fe200078ec0ff */
[C---:B------:R-:W-:Y:S01]  /*1140*/  VIADD R31, R202.reuse, 0x18 ;  /* 0x00000018ca1f7836 */ /* 0x040fe20000000000 */
[-C--:B------:R-:W-:Y:S01]  /*1150*/  LOP3.LUT R5, R5, R216.reuse, RZ, 0x3c, !PT ;  /* 0x000000d805057212 */ /* 0x080fe200078e3cff */
[C---:B------:R-:W-:Y:S01]  /*1160*/  VIADD R29, R202.reuse, 0x28 ;  /* 0x00000028ca1d7836 */ /* 0x040fe20000000000 */
[----:B------:R-:W-:Y:S01]  /*1170*/  SHF.R.S32.HI R213, RZ, 0x4, R10 ;  /* 0x00000004ffd57819 */ /* 0x000fe2000001140a */
[C---:B------:R-:W-:Y:S01]  /*1180*/  VIADD R28, R202.reuse, 0x30 ;  /* 0x00000030ca1c7836 */ /* 0x040fe20000000000 */
[-C--:B------:R-:W-:Y:S01]  /*1190*/  IADD3 R11, R11, R217.reuse, R4 ;  /* 0x000000d90b0b7210 */ /* 0x080fe20007ffe004 */
[C---:B------:R-:W-:Y:S01]  /*11a0*/  VIADD R26, R202.reuse, 0x40 ;  /* 0x00000040ca1a7836 */ /* 0x040fe20000000000 */
[----:B------:R-:W-:Y:S01]  /*11b0*/  SHF.R.S32.HI R221, RZ, 0x1f, R208 ;  /* 0x0000001fffdd7819 */ /* 0x000fe200000114d0 */
[C---:B------:R-:W-:Y:S01]  /*11c0*/  VIADD R25, R202.reuse, 0x48 ;  /* 0x00000048ca197836 */ /* 0x040fe20000000000 */
[----:B0-----:R-:W-:Y:S01]  /*11d0*/  LOP3.LUT R0, R3, R216, RZ, 0x3c, !PT ;  /* 0x000000d803007212 */ /* 0x001fe200078e3cff */
[C---:B------:R-:W-:Y:S01]  /*11e0*/  VIADD R21, R202.reuse, 0x58 ;  /* 0x00000058ca157836 */ /* 0x040fe20000000000 */
[----:B------:R-:W-:Y:S01]  /*11f0*/  SHF.R.S32.HI R3, RZ, 0x1f, R202 ;  /* 0x0000001fff037819 */ /* 0x000fe200000114ca */
[----:B------:R-:W-:Y:S01]  /*1200*/  VIADD R20, R202, 0x60 ;  /* 0x00000060ca147836 */ /* 0x000fe20000000000 */
[----:B------:R-:W-:Y:S01]  /*1210*/  SHF.R.S32.HI R220, RZ, 0x1f, R205 ;  /* 0x0000001fffdc7819 */ /* 0x000fe200000114cd */
[----:B------:R-:W-:Y:S01]  /*1220*/  IMAD.IADD R34, R217, 0x1, R0 ;  /* 0x00000001d9227824 */ /* 0x000fe200078e0200 */
[----:B------:R-:W-:Y:S01]  /*1230*/  IADD3 R0, R16, R217, R5 ;  /* 0x000000d910007210 */ /* 0x000fe20007ffe005 */
[C---:B------:R-:W-:Y:S01]  /*1240*/  VIADD R14, R202.reuse, 0x70 ;  /* 0x00000070ca0e7836 */ /* 0x040fe20000000000 */
[----:B------:R-:W-:Y:S01]  /*1250*/  SHF.R.S32.HI R5, RZ, 0x1f, R32 ;  /* 0x0000001fff057819 */ /* 0x000fe20000011420 */
[C---:B------:R-:W-:Y:S01]  /*1260*/  VIADD R13, R202.reuse, 0x78 ;  /* 0x00000078ca0d7836 */ /* 0x040fe20000000000 */
[----:B------:R-:W-:Y:S01]  /*1270*/  STL [R1+0x8], R34 ;  /* 0x0000082201007387 */ /* 0x000fe20000100800 */
        /* <DEDUP_REMOVED lines=24> */
[----:B------:R-:W-:Y:S01]  /*1400*/  SHF.R.S32.HI R5, RZ, 0x1f, R4 ;  /* 0x0000001fff057819 */ /* 0x000fe20000011404 */
[C---:B------:R-:W-:Y:S01]  /*1410*/  IMAD.IADD R4, R16.reuse, 0x1, R9 ;  /* 0x0000000110047824 */ /* 0x040fe200078e0209 */
[----:B------:R-:W-:Y:S01]  /*1420*/  SHF.R.S32.HI R0, RZ, 0x1f, R3 ;  /* 0x0000001fff007819 */ /* 0x000fe20000011403 */
[----:B------:R-:W-:Y:S01]  /*1430*/  IMAD.IADD R3, R16, 0x1, R11 ;  /* 0x0000000110037824 */ /* 0x000fe200078e020b */
[----:B------:R-:W-:Y:S01]  /*1440*/  SHF.R.S32.HI R219, RZ, 0x1f, R209 ;  /* 0x0000001fffdb7819 */ /* 0x000fe200000114d1 */
[----:B------:R-:W-:Y:S01]  /*1450*/  IMAD R0, R6, 0x8, R2 ;  /* 0x0000000806007824 */ /* 0x000fe200078e0202 */
[----:B------:R0:W-:Y:S01]  /*1460*/  STL [R1+0x38], R4 ;  /* 0x0000380401007387 */ /* 0x0001e20000100800 */
[----:B------:R-:W-:Y:S02]  /*1470*/  SHF.R.S32.HI R214, RZ, 0x4, R214 ;  /* 0x00000004ffd67819 */ /* 0x000fe400000114d6 */
[----:B------:R-:W-:Y:S01]  /*1480*/  SHF.R.S32.HI R33, RZ, 0x1f, R33 ;  /* 0x0000001fff217819 */ /* 0x000fe20000011421 */
[----:B------:R0:W-:Y:S01]  /*1490*/  STL [R1+0x34], R3 ;  /* 0x0000340301007387 */ /* 0x0001e20000100800 */
[----:B------:R-:W-:-:S02]  /*14a0*/  SHF.R.S32.HI R30, RZ, 0x1f, R30 ;  /* 0x0000001fff1e7819 */ /* 0x000fc4000001141e */
[----:B------:R-:W-:Y:S01]  /*14b0*/  SHF.R.S32.HI R27, RZ, 0x1f, R27 ;  /* 0x0000001fff1b7819 */ /* 0x000fe2000001141b */
[----:B------:R0:W-:Y:S01]  /*14c0*/  STL [R1+0x4], R0 ;  /* 0x0000040001007387 */ /* 0x0001e20000100800 */
[----:B------:R-:W-:Y:S02]  /*14d0*/  SHF.R.S32.HI R24, RZ, 0x1f, R24 ;  /* 0x0000001fff187819 */ /* 0x000fe40000011418 */
[----:B------:R-:W-:Y:S02]  /*14e0*/  SHF.R.S32.HI R15, RZ, 0x1f, R15 ;  /* 0x0000001fff0f7819 */ /* 0x000fe4000001140f */
[----:B------:R-:W-:Y:S02]  /*14f0*/  SHF.R.S32.HI R12, RZ, 0x1f, R12 ;  /* 0x0000001fff0c7819 */ /* 0x000fe4000001140c */
[----:B------:R-:W-:-:S07]  /*1500*/  SHF.R.S32.HI R7, RZ, 0x1f, R7 ;  /* 0x0000001fff077819 */ /* 0x000fce0000011407 */
.L_x_5708:
[----:B------:R-:W-:Y:S05]  /*1510*/  YIELD ;  /* 0x0000000000007946 */ /* 0x000fea0003800000 */
[----:B------:R-:W-:Y:S01]  /*1520*/  ULDC.64 UR4, c[0x0][0xa28] ;  /* 0x00028a0000047ab9 */ /* 0x000fe20000000a00 */
[----:B012---:R-:W0:Y:S01]  /*1530*/  LDC.64 R4, c[0x0][0xa08] ;  /* 0x00028200ff047b82 */ /* 0x007e220000000a00 */
[----:B------:R-:W-:Y:S01]  /*1540*/  ISETP.NE.U32.AND P1, PT, RZ, UR4, PT ;  /* 0x00000004ff007c0c */ /* 0x000fe2000bf25070 */
[----:B------:R-:W-:Y:S02]  /*1550*/  IMAD.MOV.U32 R79, RZ, RZ, RZ ;  /* 0x000000ffff4f7224 */ /* 0x000fe400078e00ff */
[----:B------:R-:W-:Y:S01]  /*1560*/  IMAD.MOV.U32 R11, RZ, RZ, RZ ;  /* 0x000000ffff0b7224 */ /* 0x000fe200078e00ff */
[----:B------:R-:W-:Y:S01]  /*1570*/  ISETP.NE.AND.EX P1, PT, RZ, UR5, PT, P1 ;  /* 0x00000005ff007c0c */ /* 0x000fe2000bf25310 */
[----:B------:R-:W-:-:S02]  /*1580*/  ULDC.64 UR4, c[0x0][0xa18] ;  /* 0x0002860000047ab9 */ /* 0x000fc40000000a00 */
[----:B------:R-:W-:-:S04]  /*1590*/  ISETP.NE.U32.AND P2, PT, RZ, UR4, PT ;  /* 0x00000004ff007c0c */ /* 0x000fc8000bf45070 */
[----:B------:R-:W-:Y:S01]  /*15a0*/  ISETP.NE.AND.EX P2, PT, RZ, UR5, PT, P2 ;  /* 0x00000005ff007c0c */ /* 0x000fe2000bf45320 */
[----:B------:R-:W-:Y:S02]  /*15b0*/  ULDC.64 UR4, c[0x0][0xa08] ;  /* 0x0002820000047ab9 */ /* 0x000fe40000000a00 */
[----:B------:R-:W-:-:S03]  /*15c0*/  ISETP.NE.U32.AND P0, PT, RZ, UR4, PT ;  /* 0x00000004ff007c0c */ /* 0x000fc6000bf05070 */
[----:B---3--:R-:W1:Y:S01]  /*15d0*/  @P1 LDC.64 R2, c[0x0][0xa28] ;  /* 0x00028a00ff021b82 */ /* 0x008e620000000a00 */
[----:B------:R-:W-:Y:S01]  /*15e0*/  ISETP.NE.AND.EX P0, PT, RZ, UR5, PT, P0 ;  /* 0x00000005ff007c0c */ /* 0x000fe2000bf05300 */
[----:B0-----:R-:W-:-:S06]  /*15f0*/  IMAD.WIDE R8, R227, 0x4, R4 ;  /* 0x00000004e3087825 */ /* 0x001fcc00078e0204 */
[----:B------:R-:W0:Y:S01]  /*1600*/  @P2 LDC.64 R6, c[0x0][0xa18] ;  /* 0x00028600ff062b82 */ /* 0x000e220000000a00 */
[----:B------:R-:W-:Y:S02]  /*1610*/  ULDC UR4, c[0x0][0x288] ;  /* 0x0000a20000047ab9 */ /* 0x000fe40000000800 */
[----:B------:R-:W-:Y:S01]  /*1620*/  IMAD.U32 R203, RZ, RZ, UR4 ;  /* 0x00000004ffcb7e24 */ /* 0x000fe2000f8e00ff */
[----:B------:R-:W-:Y:S02]  /*1630*/  ULDC.64 UR4, c[0x0][0x418] ;  /* 0x0001060000047ab9 */ /* 0x000fe40000000a00 */
[----:B------:R-:W5:Y:S01]  /*1640*/  @P0 LDG.E R79, desc[UR42][R8.64] ;  /* 0x0000002a084f0981 */ /* 0x000f62000c1e1900 */
[----:B-1----:R-:W-:-:S04]  /*1650*/  @P1 IMAD.WIDE R2, R227, 0x4, R2 ;  /* 0x00000004e3021825 */ /* 0x002fc800078e0202 */
[----:B0-----:R-:W-:Y:S01]  /*1660*/  @P2 IMAD.WIDE R4, R227, 0x4, R6 ;  /* 0x00000004e3042825 */ /* 0x001fe200078e0206 */
[----:B------:R-:W-:Y:S01]  /*1670*/  UISETP.NE.U32.AND UP0, UPT, UR4, URZ, UPT ;  /* 0x0000003f0400728c */ /* 0x000fe2000bf05070 */
[----:B------:R0:W5:Y:S02]  /*1680*/  @P1 LDG.E R11, desc[UR42][R2.64] ;  /* 0x0000002a020b1981 */ /* 0x000164000c1e1900 */
[----:B------:R-:W-:Y:S02]  /*1690*/  ULDC UR4, c[0x0][0x424] ;  /* 0x0001090000047ab9 */ /* 0x000fe40000000800 */
[----:B------:R1:W5:Y:S01]  /*16a0*/  @P2 LDG.E R203, desc[UR42][R4.64] ;  /* 0x0000002a04cb2981 */ /* 0x000362000c1e1900 */
[----:B------:R-:W-:-:S03]  /*16b0*/  UISETP.NE.AND.EX UP0, UPT, UR5, URZ, UPT, UP0 ;  /* 0x0000003f0500728c */ /* 0x000fc6000bf05300 */
[----:B------:R-:W-:Y:S01]  /*16c0*/  ULDC UR5, c[0x0][0x2f0] ;  /* 0x0000bc0000057ab9 */ /* 0x000fe20000000800 */
[----:B------:R-:W-:-:S04]  /*16d0*/  USEL UR4, UR4, 0x1, UP0 ;  /* 0x0000000104047887 */ /* 0x000fc80008000000 */
[----:B------:R-:W-:-:S03]  /*16e0*/  UIMAD UR4, UR4, UR5, URZ ;  /* 0x00000005040472a4 */ /* 0x000fc6000f8e023f */
[----:B------:R-:W-:Y:S02]  /*16f0*/  ULDC UR5, c[0x0][0x348] ;  /* 0x0000d20000057ab9 */ /* 0x000fe40000000800 */
[----:B0-----:R-:W-:Y:S02]  /*1700*/  IMAD.U32 R2, RZ, RZ, UR5 ;  /* 0x00000005ff027e24 */ /* 0x001fe4000f8e00ff */
[----:B------:R-:W-:Y:S01]  /*1710*/  IMAD.U32 R28, RZ, RZ, UR4 ;  /* 0x00000004ff1c7e24 */ /* 0x000fe2000f8e00ff */
[----:B-1--4-:R-:W-:Y:S06]  /*1720*/  @P2 BRA `(.L_x_5470) ;  /* 0x0000000000242947 */ /* 0x012fec0003800000 */
        /* <DEDUP_REMOVED lines=9> */
.L_x_5470:
        /* <DEDUP_REMOVED lines=10> */
[----:B------:R-:W0:Y:S02]  /*1860*/  LDC.64 R28, c[0x0][0xa20] ;  /* 0x00028800ff1c7b82 */ /* 0x000e240000000a00 */
[----:B0-----:R-:W-:-:S06]  /*1870*/  IMAD.WIDE R28, R227, 0x4, R28 ;  /* 0x00000004e31c7825 */ /* 0x001fcc00078e021c */
[----:B------:R0:W5:Y:S01]  /*1880*/  LDG.E R28, desc[UR42][R28.64] ;  /* 0x0000002a1c1c7981 */ /* 0x000162000c1e1900 */
[----:B------:R-:W-:Y:S05]  /*1890*/  BRA `(.L_x_5472) ;  /* 0x0000000000107947 */ /* 0x000fea0003800000 */
.L_x_5471:
[----:B------:R-:W-:Y:S05]  /*18a0*/  @!P0 BRA `(.L_x_5472) ;  /* 0x00000000000c8947 */ /* 0x000fea0003800000 */
[----:B------:R-:W2:Y:S04]  /*18b0*/  LDG.E R3, desc[UR42][R8.64] ;  /* 0x0000002a08037981 */ /* 0x000ea8000c1e1900 */
[----:B------:R-:W2:Y:S02]  /*18c0*/  LDG.E R28, desc[UR42][R8.64+0x4] ;  /* 0x0000042a081c7981 */ /* 0x000ea4000c1e1900 */
[----:B--2---:R-:W-:-:S07]  /*18d0*/  IMAD.IADD R28, R28, 0x1, -R3 ;  /* 0x000000011c1c7824 */ /* 0x004fce00078e0a03 */
.L_x_5472:
[----:B------:R-:W-:Y:S01]  /*18e0*/  ULDC.64 UR4, c[0x0][0xa10] ;  /* 0x0002840000047ab9 */ /* 0x000fe20000000a00 */
[----:B------:R-:W1:Y:S01]  /*18f0*/  LDC R4, c[0x0][0x448] ;  /* 0x00011200ff047b82 */ /* 0x000e620000000800 */
[----:B------:R-:W-:-:S04]  /*1900*/  ISETP.NE.U32.AND P0, PT, RZ, UR4, PT ;  /* 0x00000004ff007c0c */ /* 0x000fc8000bf05070 */
[----:B------:R-:W-:Y:S01]  /*1910*/  ISETP.NE.AND.EX P0, PT, RZ, UR5, PT, P0 ;  /* 0x00000005ff007c0c */ /* 0x000fe2000bf05300 */
[----:B------:R-:W-:Y:S02]  /*1920*/  ULDC.64 UR4, c[0x0][0xa30] ;  /* 0x00028c0000047ab9 */ /* 0x000fe40000000a00 */
[----:B------:R-:W-:-:S04]  /*1930*/  ISETP.NE.U32.AND P1, PT, RZ, UR4, PT ;  /* 0x00000004ff007c0c */ /* 0x000fc8000bf25070 */
[----:B------:R-:W-:-:S06]  /*1940*/  ISETP.NE.AND.EX P1, PT, RZ, UR5, PT, P1 ;  /* 0x00000005ff007c0c */ /* 0x000fcc000bf25310 */
[----:B------:R-:W2:Y:S08]  /*1950*/  @P0 LDC.64 R6, c[0x0][0xa10] ;  /* 0x00028400ff060b82 */ /* 0x000eb00000000a00 */
[----:B------:R-:W3:Y:S01]  /*1960*/  @P1 LDC.64 R8, c[0x0][0xa30] ;  /* 0x00028c00ff081b82 */ /* 0x000ee20000000a00 */
[----:B--2---:R-:W-:-:S05]  /*1970*/  @P0 IMAD.WIDE R6, R227, 0x4, R6 ;  /* 0x00000004e3060825 */ /* 0x004fca00078e0206 */
[----:B------:R-:W2:Y:S04]  /*1980*/  @P0 LDG.E R0, desc[UR42][R6.64] ;  /* 0x0000002a06000981 */ /* 0x000ea8000c1e1900 */
[----:B------:R-:W2:Y:S01]  /*1990*/  @P0 LDG.E R3, desc[UR42][R6.64+0x4] ;  /* 0x0000042a06030981 */ /* 0x000ea2000c1e1900 */
[----:B-----5:R-:W-:Y:S02]  /*19a0*/  IMAD.MOV.U32 R24, RZ, RZ, R28 ;  /* 0x000000ffff187224 */ /* 0x020fe400078e001c */
[----:B---3--:R-:W-:-:S05]  /*19b0*/  @P1 IMAD.WIDE R8, R227, 0x4, R8 ;  /* 0x00000004e3081825 */ /* 0x008fca00078e0208 */
[----:B------:R3:W5:Y:S01]  /*19c0*/  @P1 LDG.E R24, desc[UR42][R8.64] ;  /* 0x0000002a08181981 */ /* 0x000762000c1e1900 */
[----:B-1----:R-:W-:Y:S01]  /*19d0*/  ISETP.NE.AND P1, PT, R4, 0x1, PT ;  /* 0x000000010400780c */ /* 0x002fe20003f25270 */
[----:B------:R-:W-:Y:S01]  /*19e0*/  IMAD.SHL.U32 R212, R225, 0x80, RZ ;  /* 0x00000080e1d47824 */ /* 0x000fe200078e00ff */
[----:B------:R-:W1:Y:S01]  /*19f0*/  LDC.64 R4, c[0x0][0x9e0] ;  /* 0x00027800ff047b82 */ /* 0x000e620000000a00 */
[----:B------:R-:W-:-:S10]  /*1a00*/  IMAD.IADD R11, R28, 0x1, -R11 ;  /* 0x000000011c0b7824 */ /* 0x000fd400078e0a0b */
[----:B------:R-:W4:Y:S08]  /*1a10*/  @P1 LDC R13, c[0x0][0x44c] ;  /* 0x00011300ff0d1b82 */ /* 0x000f300000000800 */
[----:B------:R-:W0:Y:S01]  /*1a20*/  @P1 LDC R10, c[0x0][0x450] ;  /* 0x00011400ff0a1b82 */ /* 0x000e220000000800 */
[----:B-1----:R-:W-:Y:S01]  /*1a30*/  ISETP.GE.AND P2, PT, R5, 0x1, PT ;  /* 0x000000010500780c */ /* 0x002fe20003f46270 */
[----:B--2---:R-:W-:-:S02]  /*1a40*/  @P0 IMAD.IADD R2, R3, 0x1, -R0 ;  /* 0x0000000103020824 */ /* 0x004fc400078e0a00 */
[----:B------:R-:W-:Y:S02]  /*1a50*/  VIADD R0, R212, 0x7f ;  /* 0x0000007fd4007836 */ /* 0x000fe40000000000 */
[----:B------:R-:W-:Y:S02]  /*1a60*/  IMAD.IADD R204, R11, 0x1, R2 ;  /* 0x000000010bcc7824 */ /* 0x000fe400078e0202 */
[----:B----4-:R-:W-:-:S03]  /*1a70*/  @P1 IMAD.HI.U32 R3, R0, R13, RZ ;  /* 0x0000000d00031227 */ /* 0x010fc600078e00ff */
[C---:B------:R-:W-:Y:S01]  /*1a80*/  IADD3 R7, R204.reuse, 0x1, -R203 ;  /* 0x00000001cc077810 */ /* 0x040fe20007ffe8cb */
[----:B------:R-:W-:Y:S01]  /*1a90*/  IMAD.MOV.U32 R6, RZ, RZ, R0 ;  /* 0x000000ffff067224 */ /* 0x000fe200078e0000 */
[----:B0-----:R-:W-:Y:S01]  /*1aa0*/  @P1 SHF.R.U32.HI R6, RZ, R10, R3 ;  /* 0x0000000aff061219 */ /* 0x001fe20000011603 */
[----:B------:R-:W-:-:S04]  /*1ab0*/  VIADD R0, R204, 0x7f ;  /* 0x0000007fcc007836 */ /* 0x000fc80000000000 */
[----:B---3--:R-:W-:Y:S01]  /*1ac0*/  IMAD.IADD R9, R7, 0x1, R6 ;  /* 0x0000000107097824 */ /* 0x008fe200078e0206 */
[----:B------:R-:W-:-:S03]  /*1ad0*/  SHF.R.S32.HI R3, RZ, 0x1f, R0 ;  /* 0x0000001fff037819 */ /* 0x000fc60000011400 */
[----:B------:R-:W-:Y:S01]  /*1ae0*/  IMAD.IADD R4, R9, 0x1, R4 ;  /* 0x0000000109047824 */ /* 0x000fe200078e0204 */
[----:B------:R-:W-:-:S04]  /*1af0*/  LEA.HI R3, R3, R0, RZ, 0x7 ;  /* 0x0000000003037211 */ /* 0x000fc800078f38ff */
        /* <DEDUP_REMOVED lines=13> */
.L_x_5475:
[----:B------:R-:W-:-:S13]  /*1bd0*/  ISETP.NE.AND P0, PT, R5, 0x1, PT ;  /* 0x000000010500780c */ /* 0x000fda0003f05270 */
[----:B------:R-:W0:Y:S02]  /*1be0*/  @P0 LDC.64 R6, c[0x0][0x9e8] ;  /* 0x00027a00ff060b82 */ /* 0x000e240000000a00 */
[----:B0-----:R-:W-:-:S05]  /*1bf0*/  @P0 IMAD.HI.U32 R6, R0, R6, RZ ;  /* 0x0000000600060227 */ /* 0x001fca00078e00ff */
[----:B------:R-:W-:-:S07]  /*1c00*/  @P0 SHF.R.U32.HI R0, RZ, R7, R6 ;  /* 0x00000007ff000219 */ /* 0x000fce0000011606 */
.L_x_5476:
[----:B------:R-:W-:Y:S05]  /*1c10*/  BSYNC B0 ;  /* 0x0000000000007941 */ /* 0x000fea0003800000 */
.L_x_5474:
[----:B------:R-:W-:-:S05]  /*1c20*/  IMAD R3, R0, R5, R5 ;  /* 0x0000000500037224 */ /* 0x000fca00078e0205 */
[----:B------:R-:W-:-:S07]  /*1c30*/  VIMNMX R4, R4, R3, PT ;  /* 0x0000000304047248 */ /* 0x000fce0003fe0100 */
.L_x_5473:
[----:B------:R-:W0:Y:S01]  /*1c40*/  @P1 LDC R7, c[0x0][0x44c] ;  /* 0x00011300ff071b82 */ /* 0x000e220000000800 */
[----:B------:R-:W-:Y:S01]  /*1c50*/  VIADD R4, R4, 0x7f ;  /* 0x0000007f04047836 */ /* 0x000fe20000000000 */
[----:B------:R-:W-:Y:S01]  /*1c60*/  ULDC UR4, c[0x0][0x9dc] ;  /* 0x0002770000047ab9 */ /* 0x000fe20000000800 */
[----:B------:R-:W-:-:S03]  /*1c70*/  IMAD.IADD R94, R204, 0x1, -R203 ;  /* 0x00000001cc5e7824 */ /* 0x000fc600078e0acb */
[----:B------:R-:W-:Y:S02]  /*1c80*/  SHF.R.S32.HI R3, RZ, 0x1f, R4 ;  /* 0x0000001fff037819 */ /* 0x000fe40000011404 */
[----:B------:R-:W1:Y:S02]  /*1c90*/  @P1 LDC R9, c[0x0][0x450] ;  /* 0x00011400ff091b82 */ /* 0x000e640000000800 */
[----:B------:R-:W-:Y:S01]  /*1ca0*/  LEA.HI R3, R3, R4, RZ, 0x7 ;  /* 0x0000000403037211 */ /* 0x000fe200078f38ff */
[----:B0-----:R-:W-:-:S04]  /*1cb0*/  @P1 IMAD.HI.U32 R0, R212, R7, RZ ;  /* 0x00000007d4001227 */ /* 0x001fc800078e00ff */
[----:B------:R-:W-:Y:S01]  /*1cc0*/  IMAD.MOV.U32 R7, RZ, RZ, R212 ;  /* 0x000000ffff077224 */ /* 0x000fe200078e00d4 */
[----:B-1----:R-:W-:Y:S02]  /*1cd0*/  @P1 SHF.R.U32.HI R7, RZ, R9, R0 ;  /* 0x00000009ff071219 */ /* 0x002fe40000011600 */
[----:B------:R-:W-:-:S03]  /*1ce0*/  SHF.R.S32.HI R0, RZ, 0x7, R3 ;  /* 0x00000007ff007819 */ /* 0x000fc60000011403 */
[----:B------:R-:W-:Y:S01]  /*1cf0*/  IMAD.IADD R3, R94, 0x1, R7 ;  /* 0x000000015e037824 */ /* 0x000fe200078e0207 */
[----:B------:R-:W-:-:S03]  /*1d00*/  VIMNMX R8, R25, R0, PT ;  /* 0x0000000019087248 */ /* 0x000fc60003fe0100 */
        /* <DEDUP_REMOVED lines=12> */
.L_x_5479:
[----:B------:R-:W-:-:S13]  /*1dd0*/  ISETP.NE.AND P0, PT, R5, 0x1, PT ;  /* 0x000000010500780c */ /* 0x000fda0003f05270 */
[----:B------:R-:W0:Y:S02]  /*1de0*/  @P0 LDC.64 R6, c[0x0][0x9e8] ;  /* 0x00027a00ff060b82 */ /* 0x000e240000000a00 */
[----:B0-----:R-:W-:-:S05]  /*1df0*/  @P0 IMAD.HI.U32 R4, R3, R6, RZ ;  /* 0x0000000603040227 */ /* 0x001fca00078e00ff */
[----:B------:R-:W-:-:S07]  /*1e00*/  @P0 SHF.R.U32.HI R3, RZ, R7, R4 ;  /* 0x00000007ff030219 */ /* 0x000fce0000011604 */
.L_x_5480:
[----:B------:R-:W-:Y:S05]  /*1e10*/  BSYNC B0 ;  /* 0x0000000000007941 */ /* 0x000fea0003800000 */
.L_x_5478:
[----:B------:R-:W-:-:S05]  /*1e20*/  IMAD R3, R3, R5, RZ ;  /* 0x0000000503037224 */ /* 0x000fca00078e02ff */
[----:B------:R-:W-:-:S07]  /*1e30*/  VIMNMX R0, R0, R3, !PT ;  /* 0x0000000300007248 */ /* 0x000fce0007fe0100 */
.L_x_5477:
[----:B------:R-:W-:Y:S01]  /*1e40*/  SHF.R.S32.HI R3, RZ, 0x1f, R0 ;  /* 0x0000001fff037819 */ /* 0x000fe20000011400 */
[----:B------:R-:W-:Y:S01]  /*1e50*/  BSSY B0, `(.L_x_5481) ;  /* 0x000002a000007945 */ /* 0x000fe20003800000 */
[----:B------:R-:W-:Y:S02]  /*1e60*/  LOP3.LUT R14, R12, 0xff, RZ, 0xc0, !PT ;  /* 0x000000ff0c0e7812 */ /* 0x000fe400078ec0ff */
[----:B------:R-:W-:Y:S01]  /*1e70*/  LEA.HI R3, R3, R0, RZ, 0x7 ;  /* 0x0000000003037211 */ /* 0x000fe200078f38ff */
[----:B------:R-:W-:Y:S01]  /*1e80*/  IMAD.MOV.U32 R0, RZ, RZ, RZ ;  /* 0x000000ffff007224 */ /* 0x000fe200078e00ff */
[----:B------:R-:W-:Y:S01]  /*1e90*/  SHF.R.U32.HI R4, RZ, 0x10, R12 ;  /* 0x00000010ff047819 */ /* 0x000fe2000001160c */
[----:B------:R0:W-:Y:S01]  /*1ea0*/  STL [R1+0x18], R14 ;  /* 0x0000180e01007387 */ /* 0x0001e20000100800 */
[----:B------:R-:W-:-:S03]  /*1eb0*/  SHF.R.S32.HI R3, RZ, 0x7, R3 ;  /* 0x00000007ff037819 */ /* 0x000fc60000011403 */
[----:B------:R0:W-:Y:S01]  /*1ec0*/  STL [R1+0xc], R4 ;  /* 0x00000c0401007387 */ /* 0x0001e20000100800 */
[----:B------:R-:W-:-:S04]  /*1ed0*/  VIMNMX R9, RZ, R3, !PT ;  /* 0x00000003ff097248 */ /* 0x000fc80007fe0100 */
[----:B------:R-:W-:-:S13]  /*1ee0*/  ISETP.GT.AND P0, PT, R8, R9, PT ;  /* 0x000000090800720c */ /* 0x000fda0003f04270 */
[----:B0-----:R-:W-:Y:S05]  /*1ef0*/  @!P0 BRA `(.L_x_5482) ;  /* 0x00000000007c8947 */ /* 0x001fea0003800000 */
        /* <DEDUP_REMOVED lines=31> */
.L_x_5482:
[----:B------:R-:W-:Y:S05]  /*20f0*/  BSYNC B0 ;  /* 0x0000000000007941 */ /* 0x000fea0003800000 */
.L_x_5481:
        /* <DEDUP_REMOVED lines=36> */
.L_x_5485:
[----:B------:R-:W-:Y:S05]  /*2340*/  BSYNC B6 ;  /* 0x0000000000067941 */ /* 0x000fea0003800000 */
.L_x_5484:
        /* <DEDUP_REMOVED lines=20> */
.L_x_5487:
[----:B------:R-:W-:Y:S05]  /*2490*/  BSYNC B6 ;  /* 0x0000000000067941 */ /* 0x000fea0003800000 */
.L_x_5486:
[----:B------:R-:W-:Y:S01]  /*24a0*/  ULDC.64 UR4, c[0x0][0x9f8] ;  /* 0x00027e0000047ab9 */ /* 0x000fe20000000a00 */
[----:B------:R-:W-:Y:S01]  /*24b0*/  IMAD.MOV.U32 R81, RZ, RZ, R227 ;  /* 0x000000ffff517224 */ /* 0x000fe200078e00e3 */
[----:B------:R-:W-:Y:S01]  /*24c0*/  ISETP.NE.U32.AND P0, PT, RZ, UR4, PT ;  /* 0x00000004ff007c0c */ /* 0x000fe2000bf05070 */
[----:B------:R-:W0:Y:S01]  /*24d0*/  S2R R20, SR_TID.X ;  /* 0x0000000000147919 */ /* 0x000e220000002100 */
[----:B------:R-:W1:Y:S02]  /*24e0*/  LDC.64 R70, c[0x0][0x408] ;  /* 0x00010200ff467b82 */ /* 0x000e640000000a00 */
[----:B------:R-:W-:Y:S01]  /*24f0*/  ISETP.NE.AND.EX P0, PT, RZ, UR5, PT, P0 ;  /* 0x00000005ff007c0c */ /* 0x000fe2000bf05300 */
[----:B------:R-:W-:-:S05]  /*2500*/  VIADD R80, R18, 0x20 ;  /* 0x0000002012507836 */ /* 0x000fca0000000000 */
[----:B------:R-:W2:Y:S08]  /*2510*/  LDC R13, c[0x0][0x3f4] ;  /* 0x0000fd00ff0d7b82 */ /* 0x000eb00000000800 */
[----:B------:R-:W3:Y:S01]  /*2520*/  @P0 LDC.64 R4, c[0x0][0x9f8] ;  /* 0x00027e00ff040b82 */ /* 0x000ee20000000a00 */
[----:B------:R-:W-:-:S07]  /*2530*/  VIADD R78, R18, 0x40 ;  /* 0x00000040124e7836 */ /* 0x000fce0000000000 */
[----:B------:R-:W4:Y:S01]  /*2540*/  LDC.64 R68, c[0x0][0x3f8] ;  /* 0x0000fe00ff447b82 */ /* 0x000f220000000a00 */
[----:B0-----:R-:W-:Y:S01]  /*2550*/  SHF.R.U32.HI R29, RZ, 0x7, R20 ;  /* 0x00000007ff1d7819 */ /* 0x001fe20000011614 */
[----:B---3--:R-:W-:-:S05]  /*2560*/  @P0 IMAD.WIDE R4, R227, 0x4, R4 ;  /* 0x00000004e3040825 */ /* 0x008fca00078e0204 */
[----:B------:R0:W3:Y:S01]  /*2570*/  @P0 LDG.E R81, desc[UR42][R4.64] ;  /* 0x0000002a04510981 */ /* 0x0000e2000c1e1900 */
[----:B------:R-:W-:Y:S01]  /*2580*/  VIADD R6, R20, 0xffffff80 ;  /* 0xffffff8014067836 */ /* 0x000fe20000000000 */
[----:B------:R-:W-:Y:S01]  /*2590*/  ISETP.NE.AND P6, PT, R29, 0x1, PT ;  /* 0x000000011d00780c */ /* 0x000fe20003fc5270 */
[C---:B-1----:R-:W-:Y:S01]  /*25a0*/  IMAD.WIDE.U32 R20, R211.reuse, R70, R18 ;  /* 0x00000046d3147225 */ /* 0x042fe200078e0012 */
[----:B------:R-:W-:Y:S02]  /*25b0*/  SHF.R.S32.HI R207, RZ, 0x1f, R206 ;  /* 0x0000001fffcf7819 */ /* 0x000fe400000114ce */
[----:B------:R-:W-:Y:S01]  /*25c0*/  SHF.R.S32.HI R3, RZ, 0x1f, R6 ;  /* 0x0000001fff037819 */ /* 0x000fe20000011406 */
[----:B----4-:R-:W-:Y:S01]  /*25d0*/  IMAD.WIDE.U32 R50, R211, R68, R18 ;  /* 0x00000044d3327225 */ /* 0x010fe200078e0012 */
[----:B--2---:R-:W-:Y:S02]  /*25e0*/  ISETP.GE.AND P2, PT, R80, R13, PT ;  /* 0x0000000d5000720c */ /* 0x004fe40003f46270 */
[----:B------:R-:W-:Y:S01]  /*25f0*/  LEA.HI R3, R3, R6, RZ, 0x2 ;  /* 0x0000000603037211 */ /* 0x000fe200078f10ff */
[----:B------:R-:W-:Y:S01]  /*2600*/  IMAD.WIDE.U32 R48, R211, R70, R206 ;  /* 0x00000046d3307225 */ /* 0x000fe200078e00ce */
[----:B------:R-:W-:-:S02]  /*2610*/  P2R R83, PR, RZ, 0x4 ;  /* 0x00000004ff537803 */ /* 0x000fc40000000000 */
[--C-:B------:R-:W-:Y:S01]  /*2620*/  SHF.R.S32.HI R7, RZ, 0x2, R3.reuse ;  /* 0x00000002ff077819 */ /* 0x100fe20000011403 */
[----:B------:R-:W-:Y:S05]  /*2630*/  @!P6 WARPSYNC.ALL ;  /* 0x000000000000e948 */ /* 0x000fea0003800000 */
[----:B------:R-:W-:Y:S01]  /*2640*/  SHF.R.S32.HI R0, RZ, 0x1f, R3 ;  /* 0x0000001fff007819 */ /* 0x000fe20000011403 */
[----:B------:R-:W-:Y:S01]  /*2650*/  ULDC UR4, c[0x0][0x2f4] ;  /* 0x0000bd0000047ab9 */ /* 0x000fe20000000800 */
[----:B------:R-:W-:Y:S01]  /*2660*/  IMAD.WIDE.U32 R52, R211, R68, R206 ;  /* 0x00000044d3347225 */ /* 0x000fe200078e00ce */
[----:B------:R-:W-:Y:S01]  /*2670*/  @!P6 BAR.SYNC.DEFER_BLOCKING 0x9, 0x100 ;  /* 0x024400000000eb1d */ /* 0x000fe20000010000 */
[----:B------:R-:W-:-:S02]  /*2680*/  ISETP.GE.AND P1, PT, R80, UR4, PT ;  /* 0x0000000450007c0c */ /* 0x000fc4000bf26270 */
[----:B------:R-:W-:Y:S01]  /*2690*/  LEA.HI R3, R0, R7, RZ, 0x2 ;  /* 0x0000000700037211 */ /* 0x000fe200078f10ff */
[----:B------:R-:W-:Y:S01]  /*26a0*/  IMAD.IADD R79, R79, 0x1, R28 ;  /* 0x000000014f4f7824 */ /* 0x000fe200078e021c */
[----:B------:R-:W-:Y:S01]  /*26b0*/  SEL R0, RZ, 0xffffffff, P1 ;  /* 0xffffffffff007807 */ /* 0x000fe20000800000 */
[----:B------:R-:W-:Y:S01]  /*26c0*/  VIADD R67, R29, 0x8 ;  /* 0x000000081d437836 */ /* 0x000fe20000000000 */
[----:B0-----:R-:W-:Y:S01]  /*26d0*/  LOP3.LUT R4, R3, 0xfffffffc, RZ, 0xc0, !PT ;  /* 0xfffffffc03047812 */ /* 0x001fe200078ec0ff */
[----:B------:R-:W-:Y:S01]  /*26e0*/  IMAD.SHL.U32 R66, R13, 0x2, RZ ;  /* 0x000000020d427824 */ /* 0x000fe200078e00ff */
[----:B------:R-:W-:Y:S01]  /*26f0*/  ISETP.GE.AND P0, PT, R18, UR4, PT ;  /* 0x0000000412007c0c */ /* 0x000fe2000bf06270 */
[----:B------:R-:W-:Y:S01]  /*2700*/  IMAD.SHL.U32 R8, R0, 0x2, RZ ;  /* 0x0000000200087824 */ /* 0x000fe200078e00ff */
[----:B------:R-:W-:Y:S01]  /*2710*/  ISETP.GE.AND P1, PT, R208, UR4, PT ;  /* 0x00000004d0007c0c */ /* 0x000fe2000bf26270 */
[----:B------:R-:W-:Y:S01]  /*2720*/  IMAD.IADD R0, R7, 0x1, -R4 ;  /* 0x0000000107007824 */ /* 0x000fe200078e0a04 */
[----:B------:R-:W-:-:S02]  /*2730*/  SHF.R.S32.HI R7, RZ, 0x1f, R211 ;  /* 0x0000001fff077819 */ /* 0x000fc400000114d3 */
[----:B------:R-:W-:Y:S02]  /*2740*/  SEL R3, RZ, 0x1, P0 ;  /* 0x00000001ff037807 */ /* 0x000fe40000000000 */
[----:B------:R-:W-:Y:S01]  /*2750*/  ISETP.GE.AND P0, PT, R78, UR4, PT ;  /* 0x000000044e007c0c */ /* 0x000fe2000bf06270 */
[-C--:B------:R-:W-:Y:S01]  /*2760*/  IMAD R4, R7, R70.reuse, RZ ;  /* 0x0000004607047224 */ /* 0x080fe200078e02ff */
[----:B------:R-:W-:Y:S02]  /*2770*/  LOP3.LUT R3, R8, 0x2, R3, 0xe2, !PT ;  /* 0x0000000208037812 */ /* 0x000fe400078ee203 */
[----:B------:R-:W-:Y:S01]  /*2780*/  SEL R5, RZ, 0x8, P1 ;  /* 0x00000008ff057807 */ /* 0x000fe20000800000 */
[----:B------:R-:W-:Y:S01]  /*2790*/  IMAD R9, R211, R71, R4 ;  /* 0x00000047d3097224 */ /* 0x000fe200078e0204 */
[----:B------:R-:W-:Y:S02]  /*27a0*/  SEL R4, RZ, 0x4, P0 ;  /* 0x00000004ff047807 */ /* 0x000fe40000000000 */
[----:B------:R-:W-:Y:S01]  /*27b0*/  ISETP.GE.AND P0, PT, R205, UR4, PT ;  /* 0x00000004cd007c0c */ /* 0x000fe2000bf06270 */
[----:B------:R-:W-:Y:S01]  /*27c0*/  IMAD.IADD R21, R21, 0x1, R9 ;  /* 0x0000000115157824 */ /* 0x000fe200078e0209 */
[----:B------:R-:W-:Y:S01]  /*27d0*/  LOP3.LUT R3, R5, R3, R4, 0xfe, !PT ;  /* 0x0000000305037212 */ /* 0x000fe200078efe04 */
[----:B------:R-:W-:Y:S01]  /*27e0*/  IMAD.IADD R49, R9, 0x1, R49 ;  /* 0x0000000109317824 */ /* 0x000fe200078e0231 */
[----:B------:R-:W-:Y:S01]  /*27f0*/  SEL R4, RZ, 0x10, P0 ;  /* 0x00000010ff047807 */ /* 0x000fe20000000000 */
[----:B-----5:R-:W-:Y:S01]  /*2800*/  IMAD.WIDE.U32 R20, R24, R70, R20 ;  /* 0x0000004618147225 */ /* 0x020fe200078e0014 */
[----:B------:R-:W-:-:S02]  /*2810*/  LOP3.LUT P0, RZ, R0, 0x2, RZ, 0xc0, !PT ;  /* 0x0000000200ff7812 */ /* 0x000fc4000780c0ff */
[-C--:B------:R-:W-:Y:S01]  /*2820*/  ISETP.GE.AND P0, PT, R18, R13.reuse, PT ;  /* 0x0000000d1200720c */ /* 0x080fe20003f06270 */
[----:B------:R-:W-:Y:S01]  /*2830*/  IMAD.WIDE.U32 R48, R24, R70, R48 ;  /* 0x0000004618307225 */ /* 0x000fe200078e0030 */
[----:B------:R-:W-:Y:S02]  /*2840*/  LEA.HI R8, R6, R6, RZ, 0x1 ;  /* 0x0000000606087211 */ /* 0x000fe400078f08ff */
[----:B------:R-:W-:Y:S02]  /*2850*/  SEL R5, R13, RZ, P0 ;  /* 0x000000ff0d057207 */ /* 0x000fe40000000000 */
[----:B------:R-:W-:Y:S02]  /*2860*/  ISETP.GE.AND P1, PT, R78, R13, PT ;  /* 0x0000000d4e00720c */ /* 0x000fe40003f26270 */
[----:B------:R-:W-:Y:S01]  /*2870*/  LOP3.LUT R11, R8, 0xfffffffe, RZ, 0xc0, !PT ;  /* 0xfffffffe080b7812 */ /* 0x000fe200078ec0ff */
[----:B------:R-:W-:Y:S01]  /*2880*/  IMAD.IADD R5, R18, 0x1, R5 ;  /* 0x0000000112057824 */ /* 0x000fe200078e0205 */
[----:B------:R-:W-:Y:S01]  /*2890*/  LOP3.LUT R3, R3, R4, RZ, 0xfc, !PT ;  /* 0x0000000403037212 */ /* 0x000fe200078efcff */
[-C--:B------:R-:W-:Y:S01]  /*28a0*/  IMAD R4, R7, R68.reuse, RZ ;  /* 0x0000004407047224 */ /* 0x080fe200078e02ff */
[C---:B------:R-:W-:Y:S01]  /*28b0*/  SEL R7, R13.reuse, RZ, P2 ;  /* 0x000000ff0d077207 */ /* 0x040fe20001000000 */
[----:B------:R-:W-:Y:S01]  /*28c0*/  IMAD.IADD R12, R6, 0x1, -R11 ;  /* 0x00000001060c7824 */ /* 0x000fe200078e0a0b */
[----:B------:R-:W-:Y:S01]  /*28d0*/  SEL R9, R13, RZ, P1 ;  /* 0x000000ff0d097207 */ /* 0x000fe20000800000 */
[----:B------:R-:W-:Y:S01]  /*28e0*/  IMAD R11, R211, R69, R4 ;  /* 0x00000045d30b7224 */ /* 0x000fe200078e0204 */
[----:B------:R-:W-:Y:S01]  /*28f0*/  SHF.R.S32.HI R4, RZ, 0x1f, R5 ;  /* 0x0000001fff047819 */ /* 0x000fe20000011405 */
[----:B------:R-:W-:Y:S01]  /*2900*/  IMAD.IADD R7, R80, 0x1, R7 ;  /* 0x0000000150077824 */ /* 0x000fe200078e0207 */
[----:B------:R-:W-:Y:S01]  /*2910*/  P2R R84, PR, RZ, 0x2 ;  /* 0x00000002ff547803 */ /* 0x000fe20000000000 */
[----:B------:R-:W-:Y:S01]  /*2920*/  IMAD.IADD R9, R78, 0x1, R9 ;  /* 0x000000014e097824 */ /* 0x000fe200078e0209 */
[-C--:B------:R-:W-:Y:S01]  /*2930*/  LEA.HI R77, R4, R5.reuse, RZ, 0x4 ;  /* 0x00000005044d7211 */ /* 0x080fe200078f20ff */
[----:B------:R-:W-:Y:S01]  /*2940*/  IMAD.IADD R51, R51, 0x1, R11 ;  /* 0x0000000133337824 */ /* 0x000fe200078e020b */
[----:B------:R-:W-:Y:S01]  /*2950*/  SHF.R.S32.HI R6, RZ, 0x1f, R7 ;  /* 0x0000001fff067819 */ /* 0x000fe20000011407 */
[----:B------:R-:W-:Y:S01]  /*2960*/  IMAD.IADD R53, R11, 0x1, R53 ;  /* 0x000000010b357824 */ /* 0x000fe200078e0235 */
[----:B------:R-:W-:Y:S01]  /*2970*/  SHF.R.S32.HI R8, RZ, 0x1f, R9 ;  /* 0x0000001fff087819 */ /* 0x000fe20000011409 */
[----:B------:R-:W-:Y:S01]  /*2980*/  IMAD.WIDE.U32 R50, R24, R68, R50 ;  /* 0x0000004418327225 */ /* 0x000fe200078e0032 */
[----:B------:R-:W-:-:S02]  /*2990*/  LEA.HI R4, R4, R5, RZ, 0x6 ;  /* 0x0000000504047211 */ /* 0x000fc400078f30ff */
[----:B------:R-:W-:Y:S01]  /*29a0*/  LEA.HI R76, R6, R7, RZ, 0x4 ;  /* 0x00000007064c7211 */ /* 0x000fe200078f20ff */
[----:B------:R-:W-:Y:S01]  /*29b0*/  IMAD.WIDE.U32 R52, R24, R68, R52 ;  /* 0x0000004418347225 */ /* 0x000fe200078e0034 */
[----:B------:R-:W-:Y:S02]  /*29c0*/  LEA.HI R75, R8, R9, RZ, 0x4 ;  /* 0x00000009084b7211 */ /* 0x000fe400078f20ff */
[----:B------:R-:W-:Y:S01]  /*29d0*/  LEA.HI R6, R6, R7, RZ, 0x6 ;  /* 0x0000000706067211 */ /* 0x000fe200078f30ff */
[----:B------:R-:W-:Y:S01]  /*29e0*/  IMAD.SHL.U32 R4, R4, 0x80, RZ ;  /* 0x0000008004047824 */ /* 0x000fe200078e00ff */
[----:B------:R-:W-:Y:S01]  /*29f0*/  LEA.HI R8, R8, R9, RZ, 0x6 ;  /* 0x0000000908087211 */ /* 0x000fe200078f30ff */
[----:B------:R-:W-:Y:S01]  /*2a00*/  IMAD R65, R12, 0x80, R211 ;  /* 0x000000800c417824 */ /* 0x000fe200078e02d3 */
[----:B------:R-:W-:Y:S01]  /*2a10*/  SHF.R.S32.HI R11, RZ, 0x1f, R24 ;  /* 0x0000001fff0b7819 */ /* 0x000fe20000011418 */
[----:B------:R-:W-:Y:S01]  /*2a20*/  IMAD.SHL.U32 R6, R6, 0x80, RZ ;  /* 0x0000008006067824 */ /* 0x000fe200078e00ff */
[----:B------:R-:W-:Y:S01]  /*2a30*/  LOP3.LUT R5, R215, 0x30, R77, 0xf8, !PT ;  /* 0x00000030d7057812 */ /* 0x000fe200078ef84d */
[----:B------:R-:W-:Y:S01]  /*2a40*/  IMAD.SHL.U32 R8, R8, 0x80, RZ ;  /* 0x0000008008087824 */ /* 0x000fe200078e00ff */
[----:B------:R-:W-:Y:S01]  /*2a50*/  ISETP.GE.AND P1, PT, R209, UR4, PT ;  /* 0x00000004d1007c0c */ /* 0x000fe2000bf26270 */
[C---:B------:R-:W-:Y:S01]  /*2a60*/  IMAD R10, R11.reuse, R70, RZ ;  /* 0x000000460b0a7224 */ /* 0x040fe200078e02ff */
[----:B------:R-:W-:Y:S01]  /*2a70*/  LOP3.LUT R4, R4, 0xffffe000, RZ, 0xc0, !PT ;  /* 0xffffe00004047812 */ /* 0x000fe200078ec0ff */
[----:B------:R-:W-:Y:S01]  /*2a80*/  IMAD R11, R11, R68, RZ ;  /* 0x000000440b0b7224 */ /* 0x000fe200078e02ff */
[----:B------:R-:W-:-:S02]  /*2a90*/  LOP3.LUT R5, R5, R216, RZ, 0x3c, !PT ;  /* 0x000000d805057212 */ /* 0x000fc400078e3cff */
[C---:B------:R-:W-:Y:S01]  /*2aa0*/  LOP3.LUT R7, R215.reuse, 0x30, R76, 0xf8, !PT ;  /* 0x00000030d7077812 */ /* 0x040fe200078ef84c */
[C---:B------:R-:W-:Y:S01]  /*2ab0*/  IMAD R11, R24.reuse, R69, R11 ;  /* 0x00000045180b7224 */ /* 0x040fe200078e020b */
[----:B------:R-:W-:Y:S02]  /*2ac0*/  LOP3.LUT R9, R215, 0x30, R75, 0xf8, !PT ;  /* 0x00000030d7097812 */ /* 0x000fe400078ef84b */
[----:B------:R-:W-:Y:S01]  /*2ad0*/  SEL R58, RZ, 0x20, P1 ;  /* 0x00000020ff3a7807 */ /* 0x000fe20000800000 */
[----:B------:R-:W-:Y:S01]  /*2ae0*/  IMAD.IADD R61, R51, 0x1, R11 ;  /* 0x00000001333d7824 */ /* 0x000fe200078e020b */
[----:B------:R-:W-:Y:S01]  /*2af0*/  IADD3 R74, R5, R4, R217 ;  /* 0x00000004054a7210 */ /* 0x000fe20007ffe0d9 */
[----:B------:R-:W-:Y:S01]  /*2b00*/  IMAD R5, R24, R71, R10 ;  /* 0x0000004718057224 */ /* 0x000fe200078e020a */
[----:B------:R-:W-:Y:S01]  /*2b10*/  LOP3.LUT R6, R6, 0xffffe000, RZ, 0xc0, !PT ;  /* 0xffffe00006067812 */ /* 0x000fe200078ec0ff */
[----:B------:R-:W-:Y:S01]  /*2b20*/  IMAD.IADD R60, R11, 0x1, R53 ;  /* 0x000000010b3c7824 */ /* 0x000fe200078e0235 */
[-C--:B------:R-:W-:Y:S01]  /*2b30*/  LOP3.LUT R7, R7, R216.reuse, RZ, 0x3c, !PT ;  /* 0x000000d807077212 */ /* 0x080fe200078e3cff */
[----:B------:R-:W-:Y:S01]  /*2b40*/  IMAD.IADD R63, R21, 0x1, R5 ;  /* 0x00000001153f7824 */ /* 0x000fe200078e0205 */
[----:B------:R-:W-:Y:S01]  /*2b50*/  LOP3.LUT R8, R8, 0xffffe000, RZ, 0xc0, !PT ;  /* 0xffffe00008087812 */ /* 0x000fe200078ec0ff */
[----:B------:R-:W-:Y:S01]  /*2b60*/  IMAD.IADD R62, R5, 0x1, R49 ;  /* 0x00000001053e7824 */ /* 0x000fe200078e0231 */
[----:B------:R-:W-:-:S02]  /*2b70*/  LOP3.LUT R9, R9, R216, RZ, 0x3c, !PT ;  /* 0x000000d809097212 */ /* 0x000fc400078e3cff */
[C---:B------:R-:W-:Y:S02]  /*2b80*/  LOP3.LUT R58, R3.reuse, R58, RZ, 0xfc, !PT ;  /* 0x0000003a033a7212 */ /* 0x040fe400078efcff */
[C---:B------:R-:W-:Y:S01]  /*2b90*/  SHF.L.U64.HI R71, R70.reuse, 0x7, R71 ;  /* 0x0000000746477819 */ /* 0x040fe20000010247 */
[----:B------:R-:W-:Y:S01]  /*2ba0*/  IMAD.SHL.U32 R70, R70, 0x80, RZ ;  /* 0x0000008046467824 */ /* 0x000fe200078e00ff */
[C---:B------:R-:W-:Y:S01]  /*2bb0*/  SHF.L.U64.HI R69, R68.reuse, 0x7, R69 ;  /* 0x0000000744457819 */ /* 0x040fe20000010245 */
[----:B------:R-:W-:Y:S01]  /*2bc0*/  IMAD.SHL.U32 R68, R68, 0x80, RZ ;  /* 0x0000008044447824 */ /* 0x000fe200078e00ff */
[----:B------:R-:W-:Y:S02]  /*2bd0*/  LOP3.LUT R55, R3, 0x1, RZ, 0xc0, !PT ;  /* 0x0000000103377812 */ /* 0x000fe400078ec0ff */
[--C-:B------:R-:W-:Y:S02]  /*2be0*/  IADD3 R73, R7, R6, R217.reuse ;  /* 0x0000000607497210 */ /* 0x100fe40007ffe0d9 */
[----:B------:R-:W-:-:S02]  /*2bf0*/  IADD3 R72, R9, R8, R217 ;  /* 0x0000000809487210 */ /* 0x000fc40007ffe0d9 */
[----:B------:R-:W-:Y:S02]  /*2c00*/  LOP3.LUT R59, R77, 0xfffffff0, RZ, 0xc0, !PT ;  /* 0xfffffff04d3b7812 */ /* 0x000fe400078ec0ff */
[----:B------:R-:W-:Y:S02]  /*2c10*/  LOP3.LUT R57, R76, 0xfffffff0, RZ, 0xc0, !PT ;  /* 0xfffffff04c397812 */ /* 0x000fe400078ec0ff */
[----:B------:R-:W-:Y:S02]  /*2c20*/  LOP3.LUT R56, R75, 0xfffffff0, RZ, 0xc0, !PT ;  /* 0xfffffff04b387812 */ /* 0x000fe400078ec0ff */
[C---:B------:R-:W-:Y:S02]  /*2c30*/  LOP3.LUT R54, R58.reuse, 0x2, RZ, 0xc0, !PT ;  /* 0x000000023a367812 */ /* 0x040fe400078ec0ff */
[----:B------:R-:W-:Y:S02]  /*2c40*/  LOP3.LUT R3, R58, 0x4, RZ, 0xc0, !PT ;  /* 0x000000043a037812 */ /* 0x000fe400078ec0ff */
[----:B---3--:R-:W-:-:S07]  /*2c50*/  SHF.R.S32.HI R64, RZ, 0x1f, R81 ;  /* 0x0000001fff407819 */ /* 0x008fce0000011451 */
.L_x_5546:
[----:B--2---:R-:W2:Y:S01]  /*2c60*/  LDL R13, [R1+0x8] ;  /* 0x00000800010d7983 */ /* 0x004ea20000100800 */
[----:B0-----:R-:W0:Y:S01]  /*2c70*/  LDC R88, c[0x0][0x430] ;  /* 0x00010c00ff587b82 */ /* 0x001e220000000800 */
        /* <DEDUP_REMOVED lines=10> */
[----:B---3--:R-:W3:Y:S08]  /*2d20*/  @!P1 LDC.64 R4, c[0x0][0x418] ;  /* 0x00010600ff049b82 */ /* 0x008ef00000000a00 */
[----:B------:R-:W4:Y:S08]  /*2d30*/  @P2 LDC R9, c[0x0][0x434] ;  /* 0x00010d00ff092b82 */ /* 0x000f300000000800 */
[----:B------:R-:W1:Y:S01]  /*2d40*/  @P2 LDC R10, c[0x0][0x438] ;  /* 0x00010e00ff0a2b82 */ /* 0x000e620000000800 */
[----:B----4-:R-:W-:-:S05]  /*2d50*/  @P2 IMAD.HI.U32 R9, R12, R9, RZ ;  /* 0x000000090c092227 */ /* 0x010fca00078e00ff */
[----:B-1----:R-:W-:Y:S01]  /*2d60*/  @P2 SHF.R.U32.HI R8, RZ, R10, R9 ;  /* 0x0000000aff082219 */ /* 0x002fe20000011609 */
[----:B0-----:R-:W-:-:S03]  /*2d70*/  @!P1 IMAD R10, R64, R6, RZ ;  /* 0x00000006400a9224 */ /* 0x001fc600078e02ff */
[----:B------:R-:W-:Y:S01]  /*2d80*/  @!P1 SHF.R.S32.HI R9, RZ, 0x1f, R8 ;  /* 0x0000001fff099819 */ /* 0x000fe20000011408 */
[C---:B------:R-:W-:Y:S02]  /*2d90*/  @!P1 IMAD R11, R81.reuse, R7, R10 ;  /* 0x00000007510b9224 */ /* 0x040fe400078e020a */
[----:B------:R-:W-:-:S04]  /*2da0*/  @!P1 IMAD.WIDE.U32 R6, R81, R6, R8 ;  /* 0x0000000651069225 */ /* 0x000fc800078e0008 */
[----:B------:R-:W-:Y:S01]  /*2db0*/  @!P1 IMAD.IADD R7, R7, 0x1, R11 ;  /* 0x0000000107079824 */ /* 0x000fe200078e020b */
[----:B---3--:R-:W-:Y:S02]  /*2dc0*/  @!P1 LEA R4, P2, R6, R4, 0x2 ;  /* 0x0000000406049211 */ /* 0x008fe400078410ff */
[----:B------:R-:W-:Y:S02]  /*2dd0*/  LOP3.LUT P3, RZ, R0, 0x2, RZ, 0xc0, !PT ;  /* 0x0000000200ff7812 */ /* 0x000fe4000786c0ff */
[----:B------:R-:W-:Y:S02]  /*2de0*/  @!P1 LEA.HI.X R5, R6, R5, R7, 0x2, P2 ;  /* 0x0000000506059211 */ /* 0x000fe400010f1407 */
[----:B------:R-:W-:Y:S01]  /*2df0*/  ISETP.GE.AND P2, PT, R96, 0x1, PT ;  /* 0x000000016000780c */ /* 0x000fe20003f46270 */
[----:B------:R-:W-:Y:S01]  /*2e00*/  IMAD.MOV R9, RZ, RZ, -R8 ;  /* 0x000000ffff097224 */ /* 0x000fe200078e0a08 */
[----:B------:R-:W-:Y:S05]  /*2e10*/  YIELD ;  /* 0x0000000000007946 */ /* 0x000fea0003800000 */
[----:B------:R-:W-:Y:S01]  /*2e20*/  BSSY B0, `(.L_x_5488) ;  /* 0x00006c6000007945 */ /* 0x000fe20003800000 */
[----:B------:R0:W5:Y:S01]  /*2e30*/  @!P1 LDG.E R87, desc[UR42][R4.64] ;  /* 0x0000002a04579981 */ /* 0x000162000c1e1900 */
[----:B------:R-:W-:Y:S01]  /*2e40*/  IMAD R88, R88, R9, R12 ;  /* 0x0000000958587224 */ /* 0x000fe200078e020c */
[----:B------:R-:W-:Y:S01]  /*2e50*/  ISETP.GT.AND P1, PT, R26, R27, PT ;  /* 0x0000001b1a00720c */ /* 0x000fe20003f24270 */
[----:B--2---:R-:W-:-:S04]  /*2e60*/  IMAD R7, R23, 0x6000, R13 ;  /* 0x0000600017077824 */ /* 0x004fc800078e020d */
[C---:B------:R-:W-:Y:S02]  /*2e70*/  VIADD R85, R7.reuse, 0x20 ;  /* 0x0000002007557836 */ /* 0x040fe40000000000 */
[----:B------:R-:W-:Y:S02]  /*2e80*/  @P3 VIADD R85, R7, 0xffffffe0 ;  /* 0xffffffe007553836 */ /* 0x000fe40000000000 */
[C---:B------:R-:W-:Y:S02]  /*2e90*/  IMAD.IADD R86, R16.reuse, 0x1, R7 ;  /* 0x0000000110567824 */ /* 0x040fe400078e0207 */
[----:B------:R-:W-:Y:S01]  /*2ea0*/  IMAD.IADD R85, R16, 0x1, R85 ;  /* 0x0000000110557824 */ /* 0x000fe200078e0255 */
[----:B0-----:R-:W-:Y:S06]  /*2eb0*/  @!P2 BRA `(.L_x_5489) ;  /* 0x0000006400dca947 */ /* 0x001fec0003800000 */
[----:B------:R-:W-:Y:S01]  /*2ec0*/  SHF.R.S32.HI R89, RZ, 0x1f, R88 ;  /* 0x0000001fff597819 */ /* 0x000fe20000011458 */
[----:B------:R-:W-:Y:S01]  /*2ed0*/  ULDC.64 UR4, c[0x0][0x300] ;  /* 0x0000c00000047ab9 */ /* 0x000fe20000000a00 */
[----:B-----5:R-:W-:Y:S01]  /*2ee0*/  SHF.R.S32.HI R90, RZ, 0x1f, R87 ;  /* 0x0000001fff5a7819 */ /* 0x020fe20000011457 */
[----:B------:R-:W-:-:S04]  /*2ef0*/  IMAD.WIDE.U32 R4, R88, UR4, RZ ;  /* 0x0000000458047c25 */ /* 0x000fc8000f8e00ff */
        /* <DEDUP_REMOVED lines=14> */
[----:B------:R-:W-:-:S04]  /*2fe0*/  IMAD.WIDE.U32 R4, R201, UR4, R4 ;  /* 0x00000004c9047c25 */ /* 0x000fc8000f8e0004 */
[----:B------:R-:W-:Y:S01]  /*2ff0*/  IMAD R98, R201, UR5, R5 ;  /* 0x00000005c9627c24 */ /* 0x000fe2000f8e0205 */
[----:B------:R-:W-:Y:S01]  /*3000*/  ULDC.64 UR4, c[0x0][0x2e8] ;  /* 0x0000ba0000047ab9 */ /* 0x000fe20000000a00 */
[C---:B------:R-:W-:Y:S01]  /*3010*/  IMAD R5, R7.reuse, R68, R6 ;  /* 0x0000004407057224 */ /* 0x040fe200078e0206 */
[----:B------:R-:W-:Y:S01]  /*3020*/  IADD3 R97, P2, R4, UR4, RZ ;  /* 0x0000000404617c10 */ /* 0x000fe2000ff5e0ff */
[----:B------:R-:W-:Y:S01]  /*3030*/  ULDC.U8 UR4, c[0x0][0x410] ;  /* 0x0001040000047ab9 */ /* 0x000fe20000000000 */
[----:B------:R-:W-:Y:S02]  /*3040*/  IMAD R7, R7, R70, R8 ;  /* 0x0000004607077224 */ /* 0x000fe400078e0208 */
[----:B------:R-:W-:Y:S01]  /*3050*/  IADD3.X R98, R98, UR5, RZ, P2, !PT ;  /* 0x0000000562627c10 */ /* 0x000fe200097fe4ff */
[----:B------:R-:W-:Y:S01]  /*3060*/  IMAD.WIDE.U32 R12, R68, R26, RZ ;  /* 0x0000001a440c7225 */ /* 0x000fe200078e00ff */
[----:B------:R-:W-:-:S03]  /*3070*/  ISETP.NE.AND P2, PT, RZ, UR4, PT ;  /* 0x00000004ff007c0c */ /* 0x000fc6000bf45270 */
[----:B------:R-:W-:-:S04]  /*3080*/  IMAD.WIDE.U32 R10, R70, R26, RZ ;  /* 0x0000001a460a7225 */ /* 0x000fc800078e00ff */
[----:B------:R-:W-:Y:S02]  /*3090*/  IMAD.IADD R14, R13, 0x1, R5 ;  /* 0x000000010d0e7824 */ /* 0x000fe400078e0205 */
[----:B------:R-:W-:-:S04]  /*30a0*/  IMAD.IADD R15, R11, 0x1, R7 ;  /* 0x000000010b0f7824 */ /* 0x000fc800078e0207 */
[----:B------:R-:W-:Y:S05]  /*30b0*/  @!P2 BRA `(.L_x_5490) ;  /* 0x00000030006ca947 */ /* 0x000fea0003800000 */
[----:B------:R-:W-:Y:S01]  /*30c0*/  ISETP.GE.AND P3, PT, R211, R91, PT ;  /* 0x0000005bd300720c */ /* 0x000fe20003f66270 */
        /* <DEDUP_REMOVED lines=13> */
[----:B------:R-:W-:Y:S06]  /*31a0*/  @P3 BRA `(.L_x_5492) ;  /* 0x0000000000943947 */ /* 0x000fec0003800000 */
[----:B------:R-:W2:Y:S01]  /*31b0*/  LDL R82, [R1] ;  /* 0x0000000001527983 */ /* 0x000ea20000100800 */
        /* <DEDUP_REMOVED lines=33> */
[----:B--2---:R-:W-:-:S13]  /*33d0*/  ISETP.GE.AND P2, PT, R82, R96, PT ;  /* 0x000000605200720c */ /* 0x004fda0003f46270 */
[----:B------:R0:W5:Y:S04]  /*33e0*/  @!P2 LDG.E.64 R8, desc[UR42][R12.64+0x50] ;  /* 0x0000502a0c08a981 */ /* 0x000168000c1e1b00 */
[----:B------:R0:W5:Y:S02]  /*33f0*/  @!P2 LDG.E.64 R28, desc[UR42][R10.64+0x50] ;  /* 0x0000502a0a1ca981 */ /* 0x000164000c1e1b00 */
.L_x_5492:
[----:B------:R-:W-:Y:S05]  /*3400*/  BSYNC B1 ;  /* 0x0000000000017941 */ /* 0x000fea0003800000 */
.L_x_5491:
[----:B------:R-:W-:Y:S01]  /*3410*/  UISETP.NE.AND UP0, UPT, UR40, 0x3, UPT ;  /* 0x000000032800788c */ /* 0x000fe2000bf05270 */
[----:B-----5:R-:W-:Y:S02]  /*3420*/  IMAD.MOV.U32 R99, RZ, RZ, R8 ;  /* 0x000000ffff637224 */ /* 0x020fe400078e0008 */
[----:B------:R-:W-:Y:S02]  /*3430*/  IMAD.MOV.U32 R101, RZ, RZ, R30 ;  /* 0x000000ffff657224 */ /* 0x000fe400078e001e */
        /* <DEDUP_REMOVED lines=13> */
.L_x_5493:
[----:B------:R-:W-:Y:S01]  /*3510*/  IMAD R82, R23, 0x8, R16 ;  /* 0x0000000817527824 */ /* 0x000fe200078e0210 */
[----:B------:R-:W-:Y:S01]  /*3520*/  SHF.L.U32 R95, R210, 0x1f, RZ ;  /* 0x0000001fd25f7819 */ /* 0x000fe200000006ff */
[----:B------:R-:W-:Y:S03]  /*3530*/  BSSY B1, `(.L_x_5494) ;  /* 0x0000003000017945 */ /* 0x000fe60003800000 */
[----:B------:R-:W1:Y:S02]  /*3540*/  SYNCS.PHASECHK.TRANS64.TRYWAIT P4, [R82+URZ+0x2a890], R95 ;  /* 0x02a8905f520075a7 */ /* 0x000e64000808017f */
[----:B-1----:R-:W-:Y:S05]  /*3550*/  @!P4 BRA `(.L_x_5495) ;  /* 0x000002a4001cc947 */ /* 0x002fea0003800000 */
.L_x_5871:
[----:B------:R-:W-:Y:S05]  /*3560*/  BSYNC B1 ;  /* 0x0000000000017941 */ /* 0x000fea0003800000 */
.L_x_5494:
[----:B------:R-:W-:-:S03]  /*3570*/  UMOV UR4, 0xffffffff ;  /* 0xffffffff00047882 */ /* 0x000fc60000000000 */
[----:B------:R-:W-:Y:S05]  /*3580*/  BRA.DIV UR4, `(.L_x_5496) ;  /* 0x000002a604247947 */ /* 0x000fea000b800000 */
[----:B------:R-:W2:Y:S04]  /*3590*/  SHFL.IDX PT, R98, R98, RZ, 0x1e1f ;  /* 0x001e1fff62627589 */ /* 0x000ea800000e0000 */
[----:B------:R3:W4:Y:S02]  /*35a0*/  SHFL.IDX PT, R14, R97, RZ, 0x1e1f ;  /* 0x001e1fff610e7589 */ /* 0x00072400000e0000 */
.L_x_5875:
[----:B------:R-:W-:Y:S05]  /*35b0*/  @P3 BRA `(.L_x_5497) ;  /* 0x0000006400303947 */ /* 0x000fea0003800000 */
[----:B------:R-:W-:Y:S01]  /*35c0*/  ISETP.NE.AND P3, PT, R55, RZ, PT ;  /* 0x000000ff3700720c */ /* 0x000fe20003f65270 */
[----:B------:R-:W-:-:S12]  /*35d0*/  BSSY B1, `(.L_x_5498) ;  /* 0x0000075000017945 */ /* 0x000fd80003800000 */
[----:B------:R-:W-:Y:S05]  /*35e0*/  @!P3 BRA `(.L_x_5499) ;  /* 0x0000000400ccb947 */ /* 0x000fea0003800000 */
[----:B------:R1:W1:Y:S01]  /*35f0*/  LDS.128 R4, [R86+0x1e400] ;  /* 0x01e4000056047984 */ /* 0x0002620000000c00 */
[----:B0---4-:R-:W-:Y:S01]  /*3600*/  IADD3 R10, P3, R18, R14, RZ ;  /* 0x0000000e120a7210 */ /* 0x011fe20007f7e0ff */
[----:B------:R-:W-:Y:S04]  /*3610*/  BSSY B2, `(.L_x_5500) ;  /* 0x000006f000027945 */ /* 0x000fe80003800000 */
[----:B--2---:R-:W-:Y:S01]  /*3620*/  IMAD.X R11, R98, 0x1, R19, P3 ;  /* 0x00000001620b7824 */ /* 0x004fe200018e0613 */
        /* <DEDUP_REMOVED lines=13> */
[----:B---3--:R-:W-:Y:S01]  /*3700*/  SHF.R.U32.HI R97, RZ, 0x10, R93 ;  /* 0x00000010ff617819 */ /* 0x008fe2000001165d */
[----:B-1----:R-:W-:Y:S01]  /*3710*/  IMAD.MOV.U32 R15, RZ, RZ, R4 ;  /* 0x000000ffff0f7224 */ /* 0x002fe200078e0004 */
[----:B------:R-:W-:Y:S01]  /*3720*/  LOP3.LUT R13, R13, 0xff00, R12, 0xf8, !PT ;  /* 0x0000ff000d0d7812 */ /* 0x000fe200078ef80c */
[----:B------:R-:W-:Y:S01]  /*3730*/  IMAD.U32 R12, R112, 0x10000, RZ ;  /* 0x00010000700c7824 */ /* 0x000fe200078e00ff */
[----:B------:R-:W-:Y:S01]  /*3740*/  LOP3.LUT R93, R47, 0xff00, R46, 0xf8, !PT ;  /* 0x0000ff002f5d7812 */ /* 0x000fe200078ef82e */
[----:B------:R-:W-:Y:S01]  /*3750*/  IMAD.U32 R46, R97, 0x10000, RZ ;  /* 0x00010000612e7824 */ /* 0x000fe200078e00ff */
[----:B------:R-:W-:-:S02]  /*3760*/  F2FP.F16.E4M3.UNPACK_B R4, R5 ;  /* 0x00000005ff04723e */ /* 0x000fc400020006ff */
[-C--:B------:R-:W-:Y:S02]  /*3770*/  F2FP.F16.E4M3.UNPACK_B R47, R110.reuse.H1 ;  /* 0x0000006eff2f723e */ /* 0x080fe400030006ff */
        /* <DEDUP_REMOVED lines=9> */
[----:B------:R-:W-:Y:S01]  /*3810*/  FMUL.FTZ R113, R46, R111 ;  /* 0x0000006f2e717220 */ /* 0x000fe20000410000 */
        /* <DEDUP_REMOVED lines=32> */
[-C--:B------:R-:W-:Y:S01]  /*3a20*/  F2FP.F16.E4M3.UNPACK_B R114, R13.reuse.H1 ;  /* 0x0000000dff72723e */ /* 0x080fe200030006ff */
[--C-:B------:R-:W-:Y:S01]  /*3a30*/  HADD2.F32 R109, -RZ, R97.reuse.H0_H0 ;  /* 0x20000061ff6d7230 */ /* 0x100fe20000004100 */
[----:B------:R-:W-:Y:S01]  /*3a40*/  F2FP.F16.E4M3.UNPACK_B R111, R12.H1 ;  /* 0x0000000cff6f723e */ /* 0x000fe200030006ff */
[----:B------:R-:W-:Y:S01]  /*3a50*/  HADD2.F32 R97, -RZ, R97.H1_H1 ;  /* 0x30000061ff617230 */ /* 0x000fe20000004100 */
[----:B------:R-:W-:Y:S01]  /*3a60*/  F2FP.SATFINITE.E4M3.F32.PACK_AB_MERGE_C R92, R93, R92, RZ ;  /* 0x0000005c5d5c723e */ /* 0x000fe200048070ff */
[--C-:B------:R-:W-:Y:S01]  /*3a70*/  HADD2.F32 R118, -RZ, R114.reuse.H1_H1 ;  /* 0x30000072ff767230 */ /* 0x100fe20000004100 */
[----:B------:R-:W-:Y:S01]  /*3a80*/  F2FP.F16.E4M3.UNPACK_B R93, R6.H1 ;  /* 0x00000006ff5d723e */ /* 0x000fe200030006ff */
[----:B------:R-:W-:Y:S01]  /*3a90*/  HADD2.F32 R112, -RZ, R111.H1_H1 ;  /* 0x3000006fff707230 */ /* 0x000fe20000004100 */
[----:B------:R-:W-:Y:S01]  /*3aa0*/  F2FP.F16.E4M3.UNPACK_B R113, R13 ;  /* 0x0000000dff71723e */ /* 0x000fe200020006ff */
[----:B------:R-:W-:Y:S01]  /*3ab0*/  HADD2.F32 R114, -RZ, R114.H0_H0 ;  /* 0x20000072ff727230 */ /* 0x000fe20000004100 */
[----:B------:R-:W-:Y:S01]  /*3ac0*/  F2FP.F16.E4M3.UNPACK_B R110, R12 ;  /* 0x0000000cff6e723e */ /* 0x000fe200020006ff */
[----:B------:R-:W-:Y:S01]  /*3ad0*/  FMUL.FTZ R12, R97, R118 ;  /* 0x00000076610c7220 */ /* 0x000fe20000410000 */
[----:B------:R-:W-:-:S02]  /*3ae0*/  HADD2.F32 R13, -RZ, R93.H1_H1 ;  /* 0x3000005dff0d7230 */ /* 0x000fc40000004100 */
[C---:B------:R-:W-:Y:S01]  /*3af0*/  FMUL.FTZ R120, R109.reuse, R118 ;  /* 0x000000766d787220 */ /* 0x040fe20000410000 */
[----:B------:R-:W-:Y:S02]  /*3b00*/  HADD2.F32 R116, -RZ, R113.H1_H1 ;  /* 0x30000071ff747230 */ /* 0x000fe40000004100 */
[----:B------:R-:W-:Y:S01]  /*3b10*/  FFMA.FTZ R109, R109, R112, -R12 ;  /* 0x000000706d6d7223 */ /* 0x000fe2000001080c */
[----:B------:R-:W-:Y:S01]  /*3b20*/  HADD2.F32 R93, -RZ, R93.H0_H0 ;  /* 0x2000005dff5d7230 */ /* 0x000fe20000004100 */
[----:B------:R-:W-:Y:S01]  /*3b30*/  F2FP.F16.E4M3.UNPACK_B R7, R7 ;  /* 0x00000007ff07723e */ /* 0x000fe200020006ff */
[----:B------:R-:W-:Y:S02]  /*3b40*/  HADD2.F32 R12, -RZ, R110.H1_H1 ;  /* 0x3000006eff0c7230 */ /* 0x000fe40000004100 */
[----:B------:R-:W-:Y:S01]  /*3b50*/  FMUL.FTZ R118, R13, R116 ;  /* 0x000000740d767220 */ /* 0x000fe20000410000 */
[----:B------:R-:W-:Y:S01]  /*3b60*/  F2FP.F16.E4M3.UNPACK_B R6, R6 ;  /* 0x00000006ff06723e */ /* 0x000fe200020006ff */
[----:B------:R-:W-:Y:S01]  /*3b70*/  FMUL.FTZ R116, R93, R116 ;  /* 0x000000745d747220 */ /* 0x000fe20000410000 */
[----:B------:R-:W-:-:S02]  /*3b80*/  HADD2.F32 R113, -RZ, R113.H0_H0 ;  /* 0x20000071ff717230 */ /* 0x000fc40000004100 */
[----:B------:R-:W-:Y:S01]  /*3b90*/  FFMA.FTZ R118, R93, R12, -R118 ;  /* 0x0000000c5d767223 */ /* 0x000fe20000010876 */
[----:B------:R-:W-:Y:S01]  /*3ba0*/  FFMA.FTZ R120, R97, R112, R120 ;  /* 0x0000007061787223 */ /* 0x000fe20000010078 */
[----:B------:R-:W-:Y:S01]  /*3bb0*/  FFMA.FTZ R93, R13, R12, R116 ;  /* 0x0000000c0d5d7223 */ /* 0x000fe20000010074 */
[--C-:B------:R-:W-:Y:S01]  /*3bc0*/  HADD2.F32 R12, -RZ, R7.reuse.H0_H0 ;  /* 0x20000007ff0c7230 */ /* 0x100fe20000004100 */
[----:B------:R-:W-:Y:S01]  /*3bd0*/  F2FP.SATFINITE.E4M3.F32.PACK_AB_MERGE_C R5, R5, R4, R47 ;  /* 0x000000040505723e */ /* 0x000fe2000480702f */
[----:B------:R-:W-:Y:S01]  /*3be0*/  HADD2.F32 R13, -RZ, R7.H1_H1 ;  /* 0x30000007ff0d7230 */ /* 0x000fe20000004100 */
[----:B------:R-:W-:Y:S01]  /*3bf0*/  F2FP.SATFINITE.E4M3.F32.PACK_AB_MERGE_C R109, R120, R109, RZ ;  /* 0x0000006d786d723e */ /* 0x000fe200048070ff */
        /* <DEDUP_REMOVED lines=13> */
[----:B------:R-:W-:Y:S02]  /*3cd0*/  F2FP.SATFINITE.E4M3.F32.PACK_AB_MERGE_C R4, R46, R15, R92 ;  /* 0x0000000f2e04723e */ /* 0x000fe4000480705c */
[----:B------:R-:W-:-:S02]  /*3ce0*/  F2FP.SATFINITE.E4M3.F32.PACK_AB_MERGE_C R7, R114, R97, R109 ;  /* 0x000000617207723e */ /* 0x000fc4000480706d */
[----:B------:R-:W-:-:S07]  /*3cf0*/  F2FP.SATFINITE.E4M3.F32.PACK_AB_MERGE_C R6, R113, R112, R93 ;  /* 0x000000707106723e */ /* 0x000fce000480705d */
.L_x_5501:
[----:B------:R-:W-:Y:S05]  /*3d00*/  BSYNC B2 ;  /* 0x0000000000027941 */ /* 0x000fea0003800000 */
.L_x_5500:
[----:B-1----:R0:W-:Y:S02]  /*3d10*/  ST.E.128 desc[UR42][R10.64], R4 ;  /* 0x000000040a007985 */ /* 0x0021e4000c101d2a */
.L_x_5499:
[----:B------:R-:W-:Y:S05]  /*3d20*/  BSYNC B1 ;  /* 0x0000000000017941 */ /* 0x000fea0003800000 */
.L_x_5498:
[----:B------:R-:W-:Y:S01]  /*3d30*/  ISETP.NE.AND P3, PT, R54, RZ, PT ;  /* 0x000000ff3600720c */ /* 0x000fe20003f65270 */
[----:B------:R-:W-:-:S12]  /*3d40*/  BSSY B1, `(.L_x_5502) ;  /* 0x0000077000017945 */ /* 0x000fd80003800000 */
[----:B------:R-:W-:Y:S05]  /*3d50*/  @!P3 BRA `(.L_x_5503) ;  /* 0x0000000400d4b947 */ /* 0x000fea0003800000 */
[----:B0-----:R-:W-:Y:S01]  /*3d60*/  IMAD.SHL.U32 R5, R213, 0x10, RZ ;  /* 0x00000010d5057824 */ /* 0x001fe200078e00ff */
[----:B------:R-:W-:Y:S04]  /*3d70*/  BSSY B2, `(.L_x_5504) ;  /* 0x0000072000027945 */ /* 0x000fe80003800000 */
[----:B----4-:R-:W-:-:S04]  /*3d80*/  IADD3 R10, P3, R14, R5, RZ ;  /* 0x000000050e0a7210 */ /* 0x010fc80007f7e0ff */
[----:B--2---:R-:W-:Y:S02]  /*3d90*/  LEA.HI.X.SX32 R11, R5, R98, 0x1, P3 ;  /* 0x00000062050b7211 */ /* 0x004fe400018f0eff */
[----:B------:R0:W2:Y:S01]  /*3da0*/  LDS.128 R4, [R85+0x1e400] ;  /* 0x01e4000055047984 */ /* 0x0000a20000000c00 */
[----:B------:R-:W-:-:S13]  /*3db0*/  ISETP.GE.AND P3, PT, R222, R96, PT ;  /* 0x00000060de00720c */ /* 0x000fda0003f66270 */
[----:B0-----:R-:W-:Y:S05]  /*3dc0*/  @P3 BRA `(.L_x_5505) ;  /* 0x0000000400b03947 */ /* 0x001fea0003800000 */
        /* <DEDUP_REMOVED lines=29> */
[----:B---3--:R-:W-:Y:S01]  /*3fa0*/  FMUL.FTZ R97, R42, R93 ;  /* 0x0000005d2a617220 */ /* 0x008fe20000410000 */
        /* <DEDUP_REMOVED lines=15> */
[--C-:B------:R-:W-:Y:S02]  /*40a0*/  HADD2.F32 R45, -RZ, R42.reuse.H1_H1 ;  /* 0x3000002aff2d7230 */ /* 0x100fe40000004100 */
[----:B------:R-:W-:Y:S01]  /*40b0*/  HADD2.F32 R44, -RZ, R42.H0_H0 ;  /* 0x2000002aff2c7230 */ /* 0x000fe20000004100 */
[----:B------:R-:W-:Y:S01]  /*40c0*/  F2FP.SATFINITE.E4M3.F32.PACK_AB_MERGE_C R112, R97, R92, RZ ;  /* 0x0000005c6170723e */ /* 0x000fe200048070ff */
        /* <DEDUP_REMOVED lines=12> */
[----:B------:R-:W-:Y:S01]  /*4190*/  FFMA.FTZ R15, R42, R107, -R47 ;  /* 0x0000006b2a0f7223 */ /* 0x000fe2000001082f */
[----:B------:R-:W-:Y:S01]  /*41a0*/  F2FP.F16.E4M3.UNPACK_B R44, R7.H1 ;  /* 0x00000007ff2c723e */ /* 0x000fe200030006ff */
[----:B------:R-:W-:Y:S01]  /*41b0*/  FFMA.FTZ R42, R43, R107, R108 ;  /* 0x0000006b2b2a7223 */ /* 0x000fe2000001006c */
[----:B------:R-:W-:Y:S01]  /*41c0*/  F2FP.F16.E4M3.UNPACK_B R43, R6.H1 ;  /* 0x00000006ff2b723e */ /* 0x000fe200030006ff */
[----:B------:R-:W-:Y:S01]  /*41d0*/  HADD2.F32 R108, -RZ, R97.H1_H1 ;  /* 0x30000061ff6c7230 */ /* 0x000fe20000004100 */
[----:B------:R-:W-:Y:S01]  /*41e0*/  F2FP.SATFINITE.E4M3.F32.PACK_AB_MERGE_C R111, R46, R93, RZ ;  /* 0x0000005d2e6f723e */ /* 0x000fe200048070ff */
        /* <DEDUP_REMOVED lines=11> */
[-C--:B------:R-:W-:Y:S01]  /*42a0*/  FMUL.FTZ R108, R12, R107.reuse ;  /* 0x0000006b0c6c7220 */ /* 0x080fe20000410000 */
        /* <DEDUP_REMOVED lines=21> */
[----:B------:R-:W-:-:S02]  /*4400*/  F2FP.SATFINITE.E4M3.F32.PACK_AB_MERGE_C R109, R109, R110, RZ ;  /* 0x0000006e6d6d723e */ /* 0x000fc400048070ff */
[-C--:B------:R-:W-:Y:S01]  /*4410*/  FFMA.FTZ R43, R12, R47.reuse, -R43 ;  /* 0x0000002f0c2b7223 */ /* 0x080fe2000001082b */
[----:B------:R-:W-:Y:S01]  /*4420*/  FFMA.FTZ R92, R7, R47, R92 ;  /* 0x0000002f075c7223 */ /* 0x000fe2000001005c */
[-C--:B------:R-:W-:Y:S01]  /*4430*/  FFMA.FTZ R44, R5, R46.reuse, -R44 ;  /* 0x0000002e052c7223 */ /* 0x080fe2000001082c */
[----:B------:R-:W-:Y:S01]  /*4440*/  FFMA.FTZ R93, R6, R46, R93 ;  /* 0x0000002e065d7223 */ /* 0x000fe2000001005d */
[----:B------:R-:W-:Y:S02]  /*4450*/  F2FP.SATFINITE.E4M3.F32.PACK_AB_MERGE_C R5, R13, R4, R112 ;  /* 0x000000040d05723e */ /* 0x000fe40004807070 */
[----:B------:R-:W-:Y:S02]  /*4460*/  F2FP.SATFINITE.E4M3.F32.PACK_AB_MERGE_C R4, R42, R15, R111 ;  /* 0x0000000f2a04723e */ /* 0x000fe4000480706f */
[----:B------:R-:W-:Y:S02]  /*4470*/  F2FP.SATFINITE.E4M3.F32.PACK_AB_MERGE_C R6, R93, R44, R107 ;  /* 0x0000002c5d06723e */ /* 0x000fe4000480706b */
[----:B------:R-:W-:-:S07]  /*4480*/  F2FP.SATFINITE.E4M3.F32.PACK_AB_MERGE_C R7, R92, R43, R109 ;  /* 0x0000002b5c07723e */ /* 0x000fce000480706d */
.L_x_5505:
[----:B------:R-:W-:Y:S05]  /*4490*/  BSYNC B2 ;  /* 0x0000000000027941 */ /* 0x000fea0003800000 */
.L_x_5504:
[----:B--2---:R0:W-:Y:S02]  /*44a0*/  ST.E.128 desc[UR42][R10.64], R4 ;  /* 0x000000040a007985 */ /* 0x0041e4000c101d2a */
.L_x_5503:
[----:B------:R-:W-:Y:S05]  /*44b0*/  BSYNC B1 ;  /* 0x0000000000017941 */ /* 0x000fea0003800000 */
.L_x_5502:
        /* <DEDUP_REMOVED lines=11> */
[----:B------:R-:W-:Y:S02]  /*4570*/  LOP3.LUT R13, R41, 0xff, RZ, 0xc0, !PT ;  /* 0x000000ff290d7812 */ /* 0x000fe400078ec0ff */
[--C-:B------:R-:W-:Y:S02]  /*4580*/  SHF.R.U32.HI R40, RZ, 0x18, R41.reuse ;  /* 0x00000018ff287819 */ /* 0x100fe40000011629 */
[----:B------:R-:W-:Y:S02]  /*4590*/  SHF.R.U32.HI R15, RZ, 0x8, R41 ;  /* 0x00000008ff0f7819 */ /* 0x000fe40000011629 */
[----:B------:R-:W-:Y:S02]  /*45a0*/  LOP3.LUT R12, R39, 0xff, RZ, 0xc0, !PT ;  /* 0x000000ff270c7812 */ /* 0x000fe400078ec0ff */
[----:B------:R-:W-:Y:S01]  /*45b0*/  SHF.R.U32.HI R43, RZ, 0x18, R39 ;  /* 0x00000018ff2b7819 */ /* 0x000fe20000011627 */
[----:B------:R-:W-:Y:S01]  /*45c0*/  IMAD.SHL.U32 R15, R15, 0x100, RZ ;  /* 0x000001000f0f7824 */ /* 0x000fe200078e00ff */
[----:B------:R-:W-:Y:S01]  /*45d0*/  PRMT R40, R40, 0x654, R13 ;  /* 0x0000065428287816 */ /* 0x000fe2000000000d */
[----:B------:R-:W-:Y:S01]  /*45e0*/  IMAD.SHL.U32 R13, R42, 0x100, RZ ;  /* 0x000001002a0d7824 */ /* 0x000fe200078e00ff */
[----:B------:R-:W-:-:S02]  /*45f0*/  SHF.R.U32.HI R44, RZ, 0x10, R39 ;  /* 0x00000010ff2c7819 */ /* 0x000fc40000011627 */
[----:B------:R-:W-:Y:S02]  /*4600*/  SHF.R.U32.HI R39, RZ, 0x10, R41 ;  /* 0x00000010ff277819 */ /* 0x000fe40000011629 */
[----:B------:R-:W-:Y:S01]  /*4610*/  PRMT R38, R43, 0x654, R12 ;  /* 0x000006542b267816 */ /* 0x000fe2000000000c */
[----:B--2---:R-:W-:Y:S01]  /*4620*/  IMAD.MOV.U32 R12, RZ, RZ, R4 ;  /* 0x000000ffff0c7224 */ /* 0x004fe200078e0004 */
[----:B------:R-:W-:Y:S01]  /*4630*/  LOP3.LUT R40, R40, 0xff00, R15, 0xf8, !PT ;  /* 0x0000ff0028287812 */ /* 0x000fe200078ef80f */
[----:B------:R-:W-:Y:S01]  /*4640*/  IMAD.U32 R39, R39, 0x10000, RZ ;  /* 0x0001000027277824 */ /* 0x000fe200078e00ff */
[----:B------:R-:W-:Y:S01]  /*4650*/  LOP3.LUT R38, R38, 0xff00, R13, 0xf8, !PT ;  /* 0x0000ff0026267812 */ /* 0x000fe200078ef80d */
[----:B------:R-:W-:Y:S01]  /*4660*/  IMAD.U32 R13, R44, 0x10000, RZ ;  /* 0x000100002c0d7824 */ /* 0x000fe200078e00ff */
[----:B------:R-:W-:Y:S02]  /*4670*/  F2FP.F16.E4M3.UNPACK_B R15, R105.H1 ;  /* 0x00000069ff0f723e */ /* 0x000fe400030006ff */
[----:B------:R-:W-:-:S02]  /*4680*/  F2FP.F16.E4M3.UNPACK_B R4, R5 ;  /* 0x00000005ff04723e */ /* 0x000fc400020006ff */
        /* <DEDUP_REMOVED lines=14> */
[----:B------:R-:W-:Y:S01]  /*4770*/  FFMA.FTZ R5, R13, R40, R42 ;  /* 0x000000280d057223 */ /* 0x000fe2000001002a */
[----:B------:R-:W-:Y:S02]  /*4780*/  HADD2.F32 R39, -RZ, R39.H1_H1 ;  /* 0x30000027ff277230 */ /* 0x000fe40000004100 */
[-C--:B------:R-:W-:Y:S01]  /*4790*/  FMUL.FTZ R46, R38, R43.reuse ;  /* 0x0000002b262e7220 */ /* 0x080fe20000410000 */
[----:B------:R-:W-:Y:S01]  /*47a0*/  F2FP.F16.E4M3.UNPACK_B R13, R12.H1 ;  /* 0x0000000cff0d723e */ /* 0x000fe200030006ff */
[C---:B------:R-:W-:Y:S01]  /*47b0*/  FMUL.FTZ R43, R15.reuse, R43 ;  /* 0x0000002b0f2b7220 */ /* 0x040fe20000410000 */
[----:B------:R-:W-:Y:S01]  /*47c0*/  FFMA.FTZ R4, R4, R40, -R45 ;  /* 0x0000002804047223 */ /* 0x000fe2000001082d */
[-C--:B------:R-:W-:Y:S01]  /*47d0*/  FFMA.FTZ R45, R15, R39.reuse, -R46 ;  /* 0x000000270f2d7223 */ /* 0x080fe2000001082e */
[----:B------:R-:W-:Y:S01]  /*47e0*/  F2FP.F16.E4M3.UNPACK_B R12, R12 ;  /* 0x0000000cff0c723e */ /* 0x000fe200020006ff */
[----:B------:R-:W-:Y:S01]  /*47f0*/  FFMA.FTZ R92, R38, R39, R43 ;  /* 0x00000027265c7223 */ /* 0x000fe2000001002b */
[----:B------:R-:W-:Y:S01]  /*4800*/  F2FP.F16.E4M3.UNPACK_B R106, R106 ;  /* 0x0000006aff6a723e */ /* 0x000fe200020006ff */
[----:B------:R-:W-:-:S02]  /*4810*/  HADD2.F32 R40, -RZ, R105.H1_H1 ;  /* 0x30000069ff287230 */ /* 0x000fc40000004100 */
[--C-:B------:R-:W-:Y:S02]  /*4820*/  HADD2.F32 R15, -RZ, R13.reuse.H0_H0 ;  /* 0x2000000dff0f7230 */ /* 0x100fe40000004100 */
[----:B------:R-:W-:Y:S02]  /*4830*/  HADD2.F32 R38, -RZ, R13.H1_H1 ;  /* 0x3000000dff267230 */ /* 0x000fe40000004100 */
[----:B------:R-:W-:Y:S02]  /*4840*/  HADD2.F32 R13, -RZ, R12.H0_H0 ;  /* 0x2000000cff0d7230 */ /* 0x000fe40000004100 */
[-C--:B------:R-:W-:Y:S01]  /*4850*/  FMUL.FTZ R43, R15, R40.reuse ;  /* 0x000000280f2b7220 */ /* 0x080fe20000410000 */
[----:B------:R-:W-:Y:S02]  /*4860*/  HADD2.F32 R39, -RZ, R106.H1_H1 ;  /* 0x3000006aff277230 */ /* 0x000fe40000004100 */
[----:B------:R-:W-:Y:S01]  /*4870*/  FMUL.FTZ R42, R38, R40 ;  /* 0x00000028262a7220 */ /* 0x000fe20000410000 */
[----:B------:R-:W-:-:S02]  /*4880*/  HADD2.F32 R105, -RZ, R105.H0_H0 ;  /* 0x20000069ff697230 */ /* 0x000fc40000004100 */
[----:B------:R-:W-:Y:S02]  /*4890*/  HADD2.F32 R12, -RZ, R12.H1_H1 ;  /* 0x3000000cff0c7230 */ /* 0x000fe40000004100 */
[-C--:B------:R-:W-:Y:S01]  /*48a0*/  FFMA.FTZ R42, R15, R39.reuse, -R42 ;  /* 0x000000270f2a7223 */ /* 0x080fe2000001082a */
[----:B------:R-:W-:Y:S02]  /*48b0*/  HADD2.F32 R106, -RZ, R106.H0_H0 ;  /* 0x2000006aff6a7230 */ /* 0x000fe40000004100 */
[----:B------:R-:W-:Y:S01]  /*48c0*/  FFMA.FTZ R43, R38, R39, R43 ;  /* 0x00000027262b7223 */ /* 0x000fe2000001002b */
[----:B------:R-:W-:Y:S01]  /*48d0*/  F2FP.F16.E4M3.UNPACK_B R39, R41.H1 ;  /* 0x00000029ff27723e */ /* 0x000fe200030006ff */
[CC--:B------:R-:W-:Y:S01]  /*48e0*/  FMUL.FTZ R40, R12.reuse, R105.reuse ;  /* 0x000000690c287220 */ /* 0x0c0fe20000410000 */
[C---:B------:R-:W-:Y:S01]  /*48f0*/  FMUL.FTZ R105, R13.reuse, R105 ;  /* 0x000000690d697220 */ /* 0x040fe20000410000 */
[----:B------:R-:W-:Y:S02]  /*4900*/  F2FP.F16.E4M3.UNPACK_B R41, R41 ;  /* 0x00000029ff29723e */ /* 0x000fe400020006ff */
[----:B------:R-:W-:Y:S01]  /*4910*/  FFMA.FTZ R46, R13, R106, -R40 ;  /* 0x0000006a0d2e7223 */ /* 0x000fe20000010828 */
[----:B---3--:R-:W-:Y:S01]  /*4920*/  F2FP.SATFINITE.E4M3.F32.PACK_AB_MERGE_C R97, R43, R42, RZ ;  /* 0x0000002a2b61723e */ /* 0x008fe200048070ff */
[----:B------:R-:W-:Y:S01]  /*4930*/  FFMA.FTZ R105, R12, R106, R105 ;  /* 0x0000006a0c697223 */ /* 0x000fe20000010069 */
[----:B------:R-:W-:Y:S01]  /*4940*/  F2FP.F16.E4M3.UNPACK_B R13, R7.H1 ;  /* 0x00000007ff0d723e */ /* 0x000fe200030006ff */
[--C-:B------:R-:W-:Y:S01]  /*4950*/  HADD2.F32 R40, -RZ, R39.reuse.H1_H1 ;  /* 0x30000027ff287230 */ /* 0x100fe20000004100 */
[----:B------:R-:W-:Y:S01]  /*4960*/  F2FP.F16.E4M3.UNPACK_B R42, R44.H1 ;  /* 0x0000002cff2a723e */ /* 0x000fe200030006ff */
[----:B------:R-:W-:Y:S01]  /*4970*/  HADD2.F32 R39, -RZ, R39.H0_H0 ;  /* 0x20000027ff277230 */ /* 0x000fe20000004100 */
[----:B------:R-:W-:Y:S01]  /*4980*/  F2FP.SATFINITE.E4M3.F32.PACK_AB_MERGE_C R106, R92, R45, RZ ;  /* 0x0000002d5c6a723e */ /* 0x000fe200048070ff */
        /* <DEDUP_REMOVED lines=15> */
[----:B------:R-:W-:Y:S01]  /*4a80*/  FMUL.FTZ R92, R12, R43 ;  /* 0x0000002b0c5c7220 */ /* 0x000fe20000410000 */
[----:B------:R-:W-:-:S02]  /*4a90*/  HADD2.F32 R42, -RZ, R42.H0_H0 ;  /* 0x2000002aff2a7230 */ /* 0x000fc40000004100 */
[-C--:B------:R-:W-:Y:S01]  /*4aa0*/  FFMA.FTZ R45, R12, R15.reuse, -R45 ;  /* 0x0000000f0c2d7223 */ /* 0x080fe2000001082d */
[--C-:B------:R-:W-:Y:S02]  /*4ab0*/  HADD2.F32 R12, -RZ, R7.reuse.H0_H0 ;  /* 0x20000007ff0c7230 */ /* 0x100fe40000004100 */
[----:B------:R-:W-:Y:S01]  /*4ac0*/  FFMA.FTZ R92, R13, R15, R92 ;  /* 0x0000000f0d5c7223 */ /* 0x000fe2000001005c */
[----:B------:R-:W-:Y:S02]  /*4ad0*/  HADD2.F32 R13, -RZ, R7.H1_H1 ;  /* 0x30000007ff0d7230 */ /* 0x000fe40000004100 */
[----:B------:R-:W-:Y:S01]  /*4ae0*/  FFMA.FTZ R40, R38, R40, R93 ;  /* 0x0000002826287223 */ /* 0x000fe2000001005d */
[--C-:B------:R-:W-:Y:S01]  /*4af0*/  HADD2.F32 R7, -RZ, R6.reuse.H0_H0 ;  /* 0x20000006ff077230 */ /* 0x100fe20000004100 */
[----:B------:R-:W-:Y:S01]  /*4b00*/  F2FP.SATFINITE.E4M3.F32.PACK_AB_MERGE_C R5, R5, R4, R106 ;  /* 0x000000040505723e */ /* 0x000fe2000480706a */
[----:B------:R-:W-:Y:S02]  /*4b10*/  HADD2.F32 R6, -RZ, R6.H1_H1 ;  /* 0x30000006ff067230 */ /* 0x000fe40000004100 */
[----:B------:R-:W-:Y:S01]  /*4b20*/  FMUL.FTZ R43, R13, R42 ;  /* 0x0000002a0d2b7220 */ /* 0x000fe20000410000 */
[----:B------:R-:W-:-:S02]  /*4b30*/  HADD2.F32 R44, -RZ, R44.H0_H0 ;  /* 0x2000002cff2c7230 */ /* 0x000fc40000004100 */
[C---:B------:R-:W-:Y:S01]  /*4b40*/  FMUL.FTZ R42, R12.reuse, R42 ;  /* 0x0000002a0c2a7220 */ /* 0x040fe20000410000 */
[----:B------:R-:W-:Y:S02]  /*4b50*/  HADD2.F32 R41, -RZ, R41.H0_H0 ;  /* 0x20000029ff297230 */ /* 0x000fe40000004100 */
[----:B------:R-:W-:Y:S01]  /*4b60*/  FFMA.FTZ R43, R12, R39, -R43 ;  /* 0x000000270c2b7223 */ /* 0x000fe2000001082b */
[----:B------:R-:W-:Y:S01]  /*4b70*/  F2FP.SATFINITE.E4M3.F32.PACK_AB_MERGE_C R45, R92, R45, RZ ;  /* 0x0000002d5c2d723e */ /* 0x000fe200048070ff */
[-C--:B------:R-:W-:Y:S01]  /*4b80*/  FMUL.FTZ R38, R6, R44.reuse ;  /* 0x0000002c06267220 */ /* 0x080fe20000410000 */
[----:B------:R-:W-:Y:S01]  /*4b90*/  FMUL.FTZ R15, R7, R44 ;  /* 0x0000002c070f7220 */ /* 0x000fe20000410000 */
[----:B------:R-:W-:Y:S01]  /*4ba0*/  FFMA.FTZ R42, R13, R39, R42 ;  /* 0x000000270d2a7223 */ /* 0x000fe2000001002a */
[----:B------:R-:W-:Y:S01]  /*4bb0*/  F2FP.SATFINITE.E4M3.F32.PACK_AB_MERGE_C R40, R40, R47, RZ ;  /* 0x0000002f2828723e */ /* 0x000fe200048070ff */
[-C--:B------:R-:W-:Y:S01]  /*4bc0*/  FFMA.FTZ R38, R7, R41.reuse, -R38 ;  /* 0x0000002907267223 */ /* 0x080fe20000010826 */
[----:B------:R-:W-:Y:S01]  /*4bd0*/  FFMA.FTZ R15, R6, R41, R15 ;  /* 0x00000029060f7223 */ /* 0x000fe2000001000f */
[----:B------:R-:W-:-:S02]  /*4be0*/  F2FP.SATFINITE.E4M3.F32.PACK_AB_MERGE_C R4, R105, R46, R97 ;  /* 0x0000002e6904723e */ /* 0x000fc40004807061 */
[----:B------:R-:W-:Y:S02]  /*4bf0*/  F2FP.SATFINITE.E4M3.F32.PACK_AB_MERGE_C R7, R42, R43, R40 ;  /* 0x0000002b2a07723e */ /* 0x000fe40004807028 */
[----:B------:R-:W-:-:S07]  /*4c00*/  F2FP.SATFINITE.E4M3.F32.PACK_AB_MERGE_C R6, R15, R38, R45 ;  /* 0x000000260f06723e */ /* 0x000fce000480702d */
.L_x_5509:
[----:B------:R-:W-:Y:S05]  /*4c10*/  BSYNC B2 ;  /* 0x0000000000027941 */ /* 0x000fea0003800000 */
.L_x_5508:
[----:B--2---:R0:W-:Y:S02]  /*4c20*/  ST.E.128 desc[UR42][R10.64], R4 ;  /* 0x000000040a007985 */ /* 0x0041e4000c101d2a */
.L_x_5507:
[----:B------:R-:W-:Y:S05]  /*4c30*/  BSYNC B1 ;  /* 0x0000000000017941 */ /* 0x000fea0003800000 */
.L_x_5506:
[----:B------:R-:W-:Y:S01]  /*4c40*/  LOP3.LUT P3, RZ, R58, 0x8, RZ, 0xc0, !PT ;  /* 0x000000083aff7812 */ /* 0x000fe2000786c0ff */
[----:B------:R-:W-:-:S12]  /*4c50*/  BSSY B1, `(.L_x_5510) ;  /* 0x0000075000017945 */ /* 0x000fd80003800000 */
[----:B------:R-:W-:Y:S05]  /*4c60*/  @!P3 BRA `(.L_x_5511) ;  /* 0x0000000400ccb947 */ /* 0x000fea0003800000 */
[----:B0-----:R0:W0:Y:S01]  /*4c70*/  LDS.128 R4, [R85+0x20400] ;  /* 0x0204000055047984 */ /* 0x0010220000000c00 */
[----:B----4-:R-:W-:Y:S01]  /*4c80*/  IADD3 R10, P3, R208, R14, RZ ;  /* 0x0000000ed00a7210 */ /* 0x010fe20007f7e0ff */
[----:B------:R-:W-:Y:S04]  /*4c90*/  BSSY B2, `(.L_x_5512) ;  /* 0x000006f000027945 */ /* 0x000fe80003800000 */
[----:B--2---:R-:W-:Y:S01]  /*4ca0*/  IMAD.X R11, R98, 0x1, R221, P3 ;  /* 0x00000001620b7824 */ /* 0x004fe200018e06dd */
[----:B------:R-:W-:-:S13]  /*4cb0*/  ISETP.GE.AND P3, PT, R229, R96, PT ;  /* 0x00000060e500720c */ /* 0x000fda0003f66270 */
[----:B------:R-:W-:Y:S05]  /*4cc0*/  @P3 BRA `(.L_x_5513) ;  /* 0x0000000400ac3947 */ /* 0x000fea0003800000 */
[----:B------:R-:W-:Y:S02]  /*4cd0*/  SHF.R.U32.HI R39, RZ, 0x8, R35 ;  /* 0x00000008ff277819 */ /* 0x000fe40000011623 */
[--C-:B------:R-:W-:Y:S02]  /*4ce0*/  SHF.R.U32.HI R34, RZ, 0x18, R37.reuse ;  /* 0x00000018ff227819 */ /* 0x100fe40000011625 */
[----:B------:R-:W-:Y:S02]  /*4cf0*/  LOP3.LUT R15, R37, 0xff, RZ, 0xc0, !PT ;  /* 0x000000ff250f7812 */ /* 0x000fe400078ec0ff */
[----:B------:R-:W-:Y:S02]  /*4d00*/  SHF.R.U32.HI R36, RZ, 0x8, R37 ;  /* 0x00000008ff247819 */ /* 0x000fe40000011625 */
[----:B------:R-:W-:Y:S02]  /*4d10*/  SHF.R.U32.HI R13, RZ, 0x18, R35 ;  /* 0x00000018ff0d7819 */ /* 0x000fe40000011623 */
[----:B------:R-:W-:Y:S01]  /*4d20*/  LOP3.LUT R12, R35, 0xff, RZ, 0xc0, !PT ;  /* 0x000000ff230c7812 */ /* 0x000fe200078ec0ff */
[----:B------:R-:W-:Y:S01]  /*4d30*/  IMAD.SHL.U32 R36, R36, 0x100, RZ ;  /* 0x0000010024247824 */ /* 0x000fe200078e00ff */
[----:B------:R-:W-:Y:S01]  /*4d40*/  PRMT R15, R34, 0x654, R15 ;  /* 0x00000654220f7816 */ /* 0x000fe2000000000f */
[----:B------:R-:W-:Y:S01]  /*4d50*/  IMAD.SHL.U32 R34, R39, 0x100, RZ ;  /* 0x0000010027227824 */ /* 0x000fe200078e00ff */
[----:B------:R-:W-:-:S02]  /*4d60*/  SHF.R.U32.HI R38, RZ, 0x10, R35 ;  /* 0x00000010ff267819 */ /* 0x000fc40000011623 */
[----:B------:R-:W-:Y:S02]  /*4d70*/  SHF.R.U32.HI R35, RZ, 0x10, R37 ;  /* 0x00000010ff237819 */ /* 0x000fe40000011625 */
[----:B------:R-:W-:Y:S01]  /*4d80*/  PRMT R13, R13, 0x654, R12 ;  /* 0x000006540d0d7816 */ /* 0x000fe2000000000c */
[----:B0-----:R-:W-:Y:S01]  /*4d90*/  IMAD.MOV.U32 R12, RZ, RZ, R4 ;  /* 0x000000ffff0c7224 */ /* 0x001fe200078e0004 */
        /* <DEDUP_REMOVED lines=44> */
[-C--:B------:R-:W-:Y:S01]  /*5060*/  FMUL.FTZ R39, R13, R104.reuse ;  /* 0x000000680d277220 */ /* 0x080fe20000410000 */
[C---:B------:R-:W-:Y:S01]  /*5070*/  FMUL.FTZ R36, R12.reuse, R104 ;  /* 0x000000680c247220 */ /* 0x040fe20000410000 */
[----:B------:R-:W-:Y:S02]  /*5080*/  F2FP.F16.E4M3.UNPACK_B R35, R37.H1 ;  /* 0x00000025ff23723e */ /* 0x000fe400030006ff */
[----:B------:R-:W-:Y:S01]  /*5090*/  F2FP.SATFINITE.E4M3.F32.PACK_AB_MERGE_C R46, R41, R38, RZ ;  /* 0x00000026292e723e */ /* 0x000fe200048070ff */
[----:B------:R-:W-:Y:S01]  /*50a0*/  FFMA.FTZ R42, R13, R103, -R36 ;  /* 0x000000670d2a7223 */ /* 0x000fe20000010824 */
[----:B------:R-:W-:Y:S01]  /*50b0*/  F2FP.F16.E4M3.UNPACK_B R13, R7.H1 ;  /* 0x00000007ff0d723e */ /* 0x000fe200030006ff */
[----:B------:R-:W-:Y:S01]  /*50c0*/  FFMA.FTZ R103, R12, R103, R39 ;  /* 0x000000670c677223 */ /* 0x000fe20000010027 */
[----:B------:R-:W-:Y:S01]  /*50d0*/  F2FP.F16.E4M3.UNPACK_B R38, R40.H1 ;  /* 0x00000028ff26723e */ /* 0x000fe200030006ff */
[----:B------:R-:W-:Y:S01]  /*50e0*/  HADD2.F32 R36, -RZ, R35.H1_H1 ;  /* 0x30000023ff247230 */ /* 0x000fe20000004100 */
[----:B------:R-:W-:Y:S01]  /*50f0*/  F2FP.F16.E4M3.UNPACK_B R12, R6.H1 ;  /* 0x00000006ff0c723e */ /* 0x000fe200030006ff */
[--C-:B------:R-:W-:Y:S01]  /*5100*/  HADD2.F32 R34, -RZ, R13.reuse.H1_H1 ;  /* 0x3000000dff227230 */ /* 0x100fe20000004100 */
[----:B------:R-:W-:Y:S01]  /*5110*/  F2FP.F16.E4M3.UNPACK_B R40, R40 ;  /* 0x00000028ff28723e */ /* 0x000fe200020006ff */
        /* <DEDUP_REMOVED lines=25> */
[----:B------:R-:W-:Y:S01]  /*52b0*/  FMUL.FTZ R38, R12, R38 ;  /* 0x000000260c267220 */ /* 0x000fe20000410000 */
[----:B------:R-:W-:Y:S01]  /*52c0*/  HADD2.F32 R35, -RZ, R35.H0_H0 ;  /* 0x20000023ff237230 */ /* 0x000fe20000004100 */
[----:B------:R-:W-:Y:S01]  /*52d0*/  F2FP.SATFINITE.E4M3.F32.PACK_AB_MERGE_C R41, R44, R41, RZ ;  /* 0x000000292c29723e */ /* 0x000fe200048070ff */
[----:B------:R-:W-:Y:S02]  /*52e0*/  HADD2.F32 R37, -RZ, R37.H0_H0 ;  /* 0x20000025ff257230 */ /* 0x000fe40000004100 */
[-C--:B------:R-:W-:Y:S01]  /*52f0*/  FMUL.FTZ R34, R6, R40.reuse ;  /* 0x0000002806227220 */ /* 0x080fe20000410000 */
[----:B------:R-:W-:Y:S01]  /*5300*/  FMUL.FTZ R15, R7, R40 ;  /* 0x00000028070f7220 */ /* 0x000fe20000410000 */
[-C--:B------:R-:W-:Y:S01]  /*5310*/  FFMA.FTZ R39, R12, R35.reuse, -R39 ;  /* 0x000000230c277223 */ /* 0x080fe20000010827 */
[----:B------:R-:W-:Y:S01]  /*5320*/  FFMA.FTZ R38, R13, R35, R38 ;  /* 0x000000230d267223 */ /* 0x000fe20000010026 */
[-C--:B------:R-:W-:Y:S01]  /*5330*/  FFMA.FTZ R34, R7, R37.reuse, -R34 ;  /* 0x0000002507227223 */ /* 0x080fe20000010822 */
[----:B------:R-:W-:Y:S01]  /*5340*/  FFMA.FTZ R15, R6, R37, R15 ;  /* 0x00000025060f7223 */ /* 0x000fe2000001000f */
[----:B------:R-:W-:-:S04]  /*5350*/  F2FP.SATFINITE.E4M3.F32.PACK_AB_MERGE_C R36, R36, R43, RZ ;  /* 0x0000002b2424723e */ /* 0x000fc800048070ff */
[----:B------:R-:W-:Y:S02]  /*5360*/  F2FP.SATFINITE.E4M3.F32.PACK_AB_MERGE_C R6, R15, R34, R41 ;  /* 0x000000220f06723e */ /* 0x000fe40004807029 */
[----:B------:R-:W-:-:S07]  /*5370*/  F2FP.SATFINITE.E4M3.F32.PACK_AB_MERGE_C R7, R38, R39, R36 ;  /* 0x000000272607723e */ /* 0x000fce0004807024 */
.L_x_5513:
[----:B------:R-:W-:Y:S05]  /*5380*/  BSYNC B2 ;  /* 0x0000000000027941 */ /* 0x000fea0003800000 */
.L_x_5512:
[----:B0-----:R0:W-:Y:S02]  /*5390*/  ST.E.128 desc[UR42][R10.64], R4 ;  /* 0x000000040a007985 */ /* 0x0011e4000c101d2a */
.L_x_5511:
[----:B------:R-:W-:Y:S05]  /*53a0*/  BSYNC B1 ;  /* 0x0000000000017941 */ /* 0x000fea0003800000 */
.L_x_5510:
        /* <DEDUP_REMOVED lines=116> */
.L_x_5517:
[----:B------:R-:W-:Y:S05]  /*5af0*/  BSYNC B2 ;  /* 0x0000000000027941 */ /* 0x000fea0003800000 */
.L_x_5516:
[----:B0-----:R0:W-:Y:S02]  /*5b00*/  ST.E.128 desc[UR42][R10.64], R4 ;  /* 0x000000040a007985 */ /* 0x0011e4000c101d2a */
.L_x_5515:
[----:B------:R-:W-:Y:S05]  /*5b10*/  BSYNC B1 ;  /* 0x0000000000017941 */ /* 0x000fea0003800000 */
.L_x_5514:
[----:B------:R-:W-:-:S13]  /*5b20*/  LOP3.LUT P3, RZ, R58, 0x20, RZ, 0xc0, !PT ;  /* 0x000000203aff7812 */ /* 0x000fda000786c0ff */
[----:B------:R-:W-:Y:S05]  /*5b30*/  @!P3 BRA `(.L_x_5497) ;  /* 0x0000003c00d0b947 */ /* 0x000fea0003800000 */
[----:B0-----:R-:W5:Y:S01]  /*5b40*/  LDL R12, [R1] ;  /* 0x00000000010c7983 */ /* 0x001f620000100800 */
[----:B----4-:R-:W-:Y:S01]  /*5b50*/  IADD3 R10, P3, R209, R14, RZ ;  /* 0x0000000ed10a7210 */ /* 0x010fe20007f7e0ff */
[----:B------:R-:W-:Y:S02]  /*5b60*/  BSSY B1, `(.L_x_5518) ;  /* 0x000006e000017945 */ /* 0x000fe40003800000 */
[----:B------:R0:W4:Y:S02]  /*5b70*/  LDS.128 R4, [R85+0x22400] ;  /* 0x0224000055047984 */ /* 0x0001240000000c00 */
[----:B--2---:R-:W-:Y:S01]  /*5b80*/  IMAD.X R11, R98, 0x1, R219, P3 ;  /* 0x00000001620b7824 */ /* 0x004fe200018e06db */
[----:B-----5:R-:W-:-:S13]  /*5b90*/  ISETP.GE.AND P3, PT, R12, R96, PT ;  /* 0x000000600c00720c */ /* 0x020fda0003f66270 */
[----:B0---4-:R-:W-:Y:S05]  /*5ba0*/  @P3 BRA `(.L_x_5519) ;  /* 0x0000000400a43947 */ /* 0x011fea0003800000 */
[----:B------:R-:W-:Y:S02]  /*5bb0*/  SHF.R.U32.HI R12, RZ, 0x8, R9 ;  /* 0x00000008ff0c7819 */ /* 0x000fe40000011609 */
[----:B------:R-:W-:Y:S02]  /*5bc0*/  SHF.R.U32.HI R14, RZ, 0x8, R29 ;  /* 0x00000008ff0e7819 */ /* 0x000fe4000001161d */
[----:B------:R-:W-:Y:S01]  /*5bd0*/  SHF.R.U32.HI R31, RZ, 0x18, R9 ;  /* 0x00000018ff1f7819 */ /* 0x000fe20000011609 */
[----:B------:R-:W-:Y:S01]  /*5be0*/  IMAD.SHL.U32 R12, R12, 0x100, RZ ;  /* 0x000001000c0c7824 */ /* 0x000fe200078e00ff */
[----:B------:R-:W-:Y:S01]  /*5bf0*/  LOP3.LUT R8, R9, 0xff, RZ, 0xc0, !PT ;  /* 0x000000ff09087812 */ /* 0x000fe200078ec0ff */
[----:B------:R-:W-:Y:S01]  /*5c00*/  IMAD.SHL.U32 R14, R14, 0x100, RZ ;  /* 0x000001000e0e7824 */ /* 0x000fe200078e00ff */
[----:B------:R-:W-:Y:S02]  /*5c10*/  SHF.R.U32.HI R28, RZ, 0x10, R29 ;  /* 0x00000010ff1c7819 */ /* 0x000fe4000001161d */
[----:B------:R-:W-:-:S02]  /*5c20*/  SHF.R.U32.HI R15, RZ, 0x10, R9 ;  /* 0x00000010ff0f7819 */ /* 0x000fc40000011609 */
[----:B------:R-:W-:Y:S01]  /*5c30*/  LOP3.LUT R13, R29, 0xff0000ff, RZ, 0xc0, !PT ;  /* 0xff0000ff1d0d7812 */ /* 0x000fe200078ec0ff */
[----:B------:R-:W-:Y:S01]  /*5c40*/  IMAD.U32 R28, R28, 0x10000, RZ ;  /* 0x000100001c1c7824 */ /* 0x000fe200078e00ff */
[----:B------:R-:W-:Y:S01]  /*5c50*/  PRMT R9, R31, 0x654, R8 ;  /* 0x000006541f097816 */ /* 0x000fe20000000008 */
[----:B------:R-:W-:Y:S01]  /*5c60*/  IMAD.MOV.U32 R8, RZ, RZ, R4 ;  /* 0x000000ffff087224 */ /* 0x000fe200078e0004 */
[----:B------:R-:W-:Y:S02]  /*5c70*/  LOP3.LUT R13, R13, 0xff00, R14, 0xf8, !PT ;  /* 0x0000ff000d0d7812 */ /* 0x000fe400078ef80e */
[----:B------:R-:W-:Y:S01]  /*5c80*/  LOP3.LUT R9, R9, 0xff00, R12, 0xf8, !PT ;  /* 0x0000ff0009097812 */ /* 0x000fe200078ef80c */
[----:B------:R-:W-:Y:S01]  /*5c90*/  IMAD.U32 R12, R15, 0x10000, RZ ;  /* 0x000100000f0c7824 */ /* 0x000fe200078e00ff */
[----:B------:R-:W-:Y:S02]  /*5ca0*/  F2FP.F16.E4M3.UNPACK_B R4, R5 ;  /* 0x00000005ff04723e */ /* 0x000fe400020006ff */
[----:B------:R-:W-:-:S02]  /*5cb0*/  F2FP.F16.E4M3.UNPACK_B R14, R100.H1 ;  /* 0x00000064ff0e723e */ /* 0x000fc400030006ff */
[----:B------:R-:W-:Y:S02]  /*5cc0*/  F2FP.F16.E4M3.UNPACK_B R5, R5.H1 ;  /* 0x00000005ff05723e */ /* 0x000fe400030006ff */
[----:B------:R-:W-:Y:S01]  /*5cd0*/  LOP3.LUT R30, R13, 0xff0000, R28, 0xf8, !PT ;  /* 0x00ff00000d1e7812 */ /* 0x000fe200078ef81c */
[--C-:B------:R-:W-:Y:S01]  /*5ce0*/  HADD2.F32 R29, -RZ, R14.reuse.H1_H1 ;  /* 0x3000000eff1d7230 */ /* 0x100fe20000004100 */
[-C--:B------:R-:W-:Y:S01]  /*5cf0*/  F2FP.F16.E4M3.UNPACK_B R13, R99.reuse.H1 ;  /* 0x00000063ff0d723e */ /* 0x080fe200030006ff */
[----:B------:R-:W-:Y:S01]  /*5d00*/  HADD2.F32 R28, -RZ, R14.H0_H0 ;  /* 0x2000000eff1c7230 */ /* 0x000fe20000004100 */
[----:B------:R-:W-:Y:S01]  /*5d10*/  LOP3.LUT R15, R9, 0xff0000, R12, 0xf8, !PT ;  /* 0x00ff0000090f7812 */ /* 0x000fe200078ef80c */
[----:B------:R-:W-:Y:S01]  /*5d20*/  HADD2.F32 R12, -RZ, R5.H1_H1 ;  /* 0x30000005ff0c7230 */ /* 0x000fe20000004100 */
[----:B------:R-:W-:Y:S01]  /*5d30*/  F2FP.F16.E4M3.UNPACK_B R100, R100 ;  /* 0x00000064ff64723e */ /* 0x000fe200020006ff */
[----:B------:R-:W-:Y:S01]  /*5d40*/  HADD2.F32 R14, -RZ, R13.H0_H0 ;  /* 0x2000000dff0e7230 */ /* 0x000fe20000004100 */
[----:B------:R-:W-:Y:S01]  /*5d50*/  F2FP.F16.E4M3.UNPACK_B R99, R99 ;  /* 0x00000063ff63723e */ /* 0x000fe200020006ff */
[----:B------:R-:W-:-:S02]  /*5d60*/  HADD2.F32 R9, -RZ, R4.H1_H1 ;  /* 0x30000004ff097230 */ /* 0x000fc40000004100 */
[-C--:B------:R-:W-:Y:S01]  /*5d70*/  FMUL.FTZ R32, R12, R29.reuse ;  /* 0x0000001d0c207220 */ /* 0x080fe20000410000 */
[----:B------:R-:W-:Y:S02]  /*5d80*/  HADD2.F32 R5, -RZ, R5.H0_H0 ;  /* 0x20000005ff057230 */ /* 0x000fe40000004100 */
[----:B------:R-:W-:Y:S02]  /*5d90*/  HADD2.F32 R13, -RZ, R13.H1_H1 ;  /* 0x3000000dff0d7230 */ /* 0x000fe40000004100 */
[----:B------:R-:W-:Y:S01]  /*5da0*/  FMUL.FTZ R31, R9, R28 ;  /* 0x0000001c091f7220 */ /* 0x000fe20000410000 */
[----:B------:R-:W-:Y:S02]  /*5db0*/  HADD2.F32 R4, -RZ, R4.H0_H0 ;  /* 0x20000004ff047230 */ /* 0x000fe40000004100 */
[C---:B------:R-:W-:Y:S01]  /*5dc0*/  FMUL.FTZ R29, R5.reuse, R29 ;  /* 0x0000001d051d7220 */ /* 0x040fe20000410000 */
[-C--:B------:R-:W-:Y:S01]  /*5dd0*/  FFMA.FTZ R34, R5, R13.reuse, -R32 ;  /* 0x0000000d05227223 */ /* 0x080fe20000010820 */
[----:B------:R-:W-:Y:S01]  /*5de0*/  F2FP.F16.E4M3.UNPACK_B R5, R8.H1 ;  /* 0x00000008ff05723e */ /* 0x000fe200030006ff */
[C---:B------:R-:W-:Y:S01]  /*5df0*/  FMUL.FTZ R28, R4.reuse, R28 ;  /* 0x0000001c041c7220 */ /* 0x040fe20000410000 */
[----:B------:R-:W-:Y:S01]  /*5e00*/  F2FP.F16.E4M3.UNPACK_B R8, R8 ;  /* 0x00000008ff08723e */ /* 0x000fe200020006ff */
[-C--:B------:R-:W-:Y:S01]  /*5e10*/  FFMA.FTZ R4, R4, R14.reuse, -R31 ;  /* 0x0000000e04047223 */ /* 0x080fe2000001081f */
[----:B------:R-:W-:Y:S01]  /*5e20*/  FFMA.FTZ R35, R12, R13, R29 ;  /* 0x0000000d0c237223 */ /* 0x000fe2000001001d */
[----:B------:R-:W-:Y:S01]  /*5e30*/  FFMA.FTZ R33, R9, R14, R28 ;  /* 0x0000000e09217223 */ /* 0x000fe2000001001c */
        /* <DEDUP_REMOVED lines=9> */
[--C-:B------:R-:W-:Y:S02]  /*5ed0*/  HADD2.F32 R13, -RZ, R99.reuse.H1_H1 ;  /* 0x30000063ff0d7230 */ /* 0x100fe40000004100 */
[-C--:B------:R-:W-:Y:S01]  /*5ee0*/  FMUL.FTZ R29, R5, R100.reuse ;  /* 0x00000064051d7220 */ /* 0x080fe20000410000 */
[----:B------:R-:W-:Y:S02]  /*5ef0*/  HADD2.F32 R99, -RZ, R99.H0_H0 ;  /* 0x20000063ff637230 */ /* 0x000fe40000004100 */
[----:B------:R-:W-:Y:S01]  /*5f00*/  FMUL.FTZ R14, R8, R100 ;  /* 0x00000064080e7220 */ /* 0x000fe20000410000 */
[-C--:B------:R-:W-:Y:S01]  /*5f10*/  FFMA.FTZ R28, R9, R13.reuse, -R28 ;  /* 0x0000000d091c7223 */ /* 0x080fe2000001081c */
[----:B------:R-:W-:Y:S02]  /*5f20*/  FFMA.FTZ R31, R12, R13, R31 ;  /* 0x0000000d0c1f7223 */ /* 0x000fe4000001001f */
[-C--:B------:R-:W-:Y:S01]  /*5f30*/  FFMA.FTZ R32, R5, R99.reuse, -R14 ;  /* 0x0000006305207223 */ /* 0x080fe2000001080e */
[----:B------:R-:W-:Y:S01]  /*5f40*/  FFMA.FTZ R99, R8, R99, R29 ;  /* 0x0000006308637223 */ /* 0x000fe2000001001d */
[----:B------:R-:W-:-:S02]  /*5f50*/  F2FP.F16.E4M3.UNPACK_B R8, R7.H1 ;  /* 0x00000007ff08723e */ /* 0x000fc400030006ff */
[----:B------:R-:W-:Y:S02]  /*5f60*/  F2FP.SATFINITE.E4M3.F32.PACK_AB_MERGE_C R36, R31, R28, RZ ;  /* 0x0000001c1f24723e */ /* 0x000fe400048070ff */
[----:B------:R-:W-:Y:S01]  /*5f70*/  F2FP.F16.E4M3.UNPACK_B R28, R30.H1 ;  /* 0x0000001eff1c723e */ /* 0x000fe200030006ff */
[--C-:B------:R-:W-:Y:S01]  /*5f80*/  HADD2.F32 R12, -RZ, R8.reuse.H1_H1 ;  /* 0x30000008ff0c7230 */ /* 0x100fe20000004100 */
[-C--:B------:R-:W-:Y:S01]  /*5f90*/  F2FP.F16.E4M3.UNPACK_B R13, R15.reuse.H1 ;  /* 0x0000000fff0d723e */ /* 0x080fe200030006ff */
[----:B------:R-:W-:Y:S01]  /*5fa0*/  HADD2.F32 R9, -RZ, R8.H0_H0 ;  /* 0x20000008ff097230 */ /* 0x000fe20000004100 */
[----:B------:R-:W-:Y:S01]  /*5fb0*/  F2FP.F16.E4M3.UNPACK_B R5, R6.H1 ;  /* 0x00000006ff05723e */ /* 0x000fe200030006ff */
[----:B------:R-:W-:Y:S01]  /*5fc0*/  HADD2.F32 R31, -RZ, R28.H1_H1 ;  /* 0x3000001cff1f7230 */ /* 0x000fe20000004100 */
        /* <DEDUP_REMOVED lines=39> */
.L_x_5519:
[----:B------:R-:W-:Y:S05]  /*6240*/  BSYNC B1 ;  /* 0x0000000000017941 */ /* 0x000fea0003800000 */
.L_x_5518:
[----:B------:R0:W-:Y:S01]  /*6250*/  ST.E.128 desc[UR42][R10.64], R4 ;  /* 0x000000040a007985 */ /* 0x0001e2000c101d2a */
[----:B------:R-:W-:Y:S05]  /*6260*/  BRA `(.L_x_5497) ;  /* 0x0000003800047947 */ /* 0x000fea0003800000 */
.L_x_5490:
        /* <DEDUP_REMOVED lines=42> */
.L_x_5521:
[----:B------:R-:W-:Y:S05]  /*6510*/  BSYNC B1 ;  /* 0x0000000000017941 */ /* 0x000fea0003800000 */
.L_x_5520:
        /* <DEDUP_REMOVED lines=16> */
.L_x_5522:
[----:B------:R-:W-:Y:S01]  /*6620*/  IMAD R82, R23, 0x8, R16 ;  /* 0x0000000817527824 */ /* 0x000fe200078e0210 */
[----:B------:R-:W-:Y:S01]  /*6630*/  SHF.L.U32 R95, R210, 0x1f, RZ ;  /* 0x0000001fd25f7819 */ /* 0x000fe200000006ff */
[----:B------:R-:W-:Y:S03]  /*6640*/  BSSY B1, `(.L_x_5523) ;  /* 0x0000003000017945 */ /* 0x000fe60003800000 */
[----:B------:R-:W1:Y:S02]  /*6650*/  SYNCS.PHASECHK.TRANS64.TRYWAIT P4, [R82+URZ+0x2a890], R95 ;  /* 0x02a8905f520075a7 */ /* 0x000e64000808017f */
[----:B-1----:R-:W-:Y:S05]  /*6660*/  @!P4 BRA `(.L_x_5524) ;  /* 0x000002740034c947 */ /* 0x002fea0003800000 */
.L_x_5876:
[----:B------:R-:W-:Y:S05]  /*6670*/  BSYNC B1 ;  /* 0x0000000000017941 */ /* 0x000fea0003800000 */
.L_x_5523:
[----:B------:R-:W-:-:S03]  /*6680*/  UMOV UR4, 0xffffffff ;  /* 0xffffffff00047882 */ /* 0x000fc60000000000 */
[----:B------:R-:W-:Y:S05]  /*6690*/  BRA.DIV UR4, `(.L_x_5525) ;  /* 0x00000276043c7947 */ /* 0x000fea000b800000 */
[----:B------:R-:W2:Y:S04]  /*66a0*/  SHFL.IDX PT, R98, R98, RZ, 0x1e1f ;  /* 0x001e1fff62627589 */ /* 0x000ea800000e0000 */
[----:B------:R3:W4:Y:S02]  /*66b0*/  SHFL.IDX PT, R100, R97, RZ, 0x1e1f ;  /* 0x001e1fff61647589 */ /* 0x00072400000e0000 */
.L_x_5880:
[----:B------:R-:W-:Y:S05]  /*66c0*/  @P3 BRA `(.L_x_5497) ;  /* 0x0000003000ec3947 */ /* 0x000fea0003800000 */
[----:B---3--:R-:W3:Y:S01]  /*66d0*/  LDC R97, c[0x0][0x2f4] ;  /* 0x0000bd00ff617b82 */ /* 0x008ee20000000800 */
[----:B------:R-:W-:Y:S01]  /*66e0*/  ISETP.NE.AND P3, PT, R55, RZ, PT ;  /* 0x000000ff3700720c */ /* 0x000fe20003f65270 */
[----:B------:R-:W-:Y:S01]  /*66f0*/  BSSY B1, `(.L_x_5526) ;  /* 0x00000fd000017945 */ /* 0x000fe20003800000 */
[----:B---3--:R-:W-:-:S11]  /*6700*/  IMAD.IADD R109, R97, 0x1, -R66 ;  /* 0x00000001616d7824 */ /* 0x008fd600078e0a42 */
[----:B------:R-:W-:Y:S05]  /*6710*/  @!P3 BRA `(.L_x_5527) ;  /* 0x0000000c00e8b947 */ /* 0x000fea0003800000 */
[----:B------:R-:W-:Y:S01]  /*6720*/  SEL R8, R66, R109, !P0 ;  /* 0x0000006d42087207 */ /* 0x000fe20004000000 */
[----:B------:R-:W-:Y:S01]  /*6730*/  BSSY B2, `(.L_x_5528) ;  /* 0x00000f3000027945 */ /* 0x000fe20003800000 */
[C---:B----4-:R-:W-:Y:S02]  /*6740*/  IADD3 R92, P3, R59.reuse, R100, RZ ;  /* 0x000000643b5c7210 */ /* 0x050fe40007f7e0ff */
[----:B------:R-:W-:Y:S02]  /*6750*/  SHF.R.S32.HI R9, RZ, 0x1f, R8 ;  /* 0x0000001fff097819 */ /* 0x000fe40000011408 */
[----:B--2---:R-:W-:Y:S02]  /*6760*/  LEA.HI.X.SX32 R93, R59, R98, 0x1, P3 ;  /* 0x000000623b5d7211 */ /* 0x004fe400018f0eff */
[----:B------:R-:W-:Y:S02]  /*6770*/  LEA.HI R9, R9, R8, RZ, 0x5 ;  /* 0x0000000809097211 */ /* 0x000fe400078f28ff */
[----:B------:R-:W-:-:S02]  /*6780*/  ISETP.GE.AND P3, PT, R18, R96, PT ;  /* 0x000000601200720c */ /* 0x000fc40003f66270 */
[----:B------:R-:W-:-:S04]  /*6790*/  SHF.R.S32.HI R8, RZ, 0x5, R9 ;  /* 0x00000005ff087819 */ /* 0x000fc80000011409 */
[----:B------:R-:W-:-:S04]  /*67a0*/  LEA.HI.SX32 R8, R77, R8, 0x1c ;  /* 0x000000084d087211 */ /* 0x000fc800078fe2ff */
[----:B------:R-:W-:Y:S01]  /*67b0*/  SHF.R.S32.HI R9, RZ, 0x1f, R8 ;  /* 0x0000001fff097819 */ /* 0x000fe20000011408 */
[----:B------:R-:W-:-:S03]  /*67c0*/  IMAD.SHL.U32 R108, R8, 0x10, RZ ;  /* 0x00000010086c7824 */ /* 0x000fc600078e00ff */
[----:B------:R-:W-:Y:S02]  /*67d0*/  LEA.HI R8, R9, R8, RZ, 0x2 ;  /* 0x0000000809087211 */ /* 0x000fe400078f10ff */
[----:B------:R-:W-:-:S03]  /*67e0*/  LOP3.LUT R9, R215, 0x30, R108, 0xf8, !PT ;  /* 0x00000030d7097812 */ /* 0x000fc600078ef86c */
[----:B------:R-:W-:Y:S01]  /*67f0*/  IMAD.SHL.U32 R8, R8, 0x800, RZ ;  /* 0x0000080008087824 */ /* 0x000fe200078e00ff */
[----:B------:R-:W-:-:S04]  /*6800*/  LOP3.LUT R9, R9, R216, RZ, 0x3c, !PT ;  /* 0x000000d809097212 */ /* 0x000fc800078e3cff */
[----:B------:R-:W-:-:S04]  /*6810*/  LOP3.LUT R8, R8, 0xffffe000, RZ, 0xc0, !PT ;  /* 0xffffe00008087812 */ /* 0x000fc800078ec0ff */
[----:B------:R-:W-:Y:S01]  /*6820*/  IADD3 R8, R9, R8, R217 ;  /* 0x0000000809087210 */ /* 0x000fe20007ffe0d9 */
[----:B------:R-:W-:-:S04]  /*6830*/  IMAD R9, R23, 0x6000, R74 ;  /* 0x0000600017097824 */ /* 0x000fc800078e024a */
[----:B0-----:R-:W-:Y:S02]  /*6840*/  IMAD R11, R23, 0x6000, R8 ;  /* 0x00006000170b7824 */ /* 0x001fe400078e0208 */
[C---:B------:R-:W-:Y:S02]  /*6850*/  IMAD.IADD R9, R16.reuse, 0x1, R9 ;  /* 0x0000000110097824 */ /* 0x040fe400078e0209 */
[----:B------:R-:W-:-:S04]  /*6860*/  IMAD.IADD R12, R16, 0x1, R11 ;  /* 0x00000001100c7824 */ /* 0x000fc800078e020b */
[----:B------:R-:W0:Y:S04]  /*6870*/  LDS.128 R8, [R9+0x1e400] ;  /* 0x01e4000009087984 */ /* 0x000e280000000c00 */
[----:B------:R-:W2:Y:S01]  /*6880*/  LDS.128 R12, [R12+0x1e400] ;  /* 0x01e400000c0c7984 */ /* 0x000ea20000000c00 */
[----:B------:R-:W-:Y:S05]  /*6890*/  @P3 BRA `(.L_x_5529) ;  /* 0x0000000c00703947 */ /* 0x000fea0003800000 */
[--C-:B------:R-:W-:Y:S01]  /*68a0*/  SHF.R.U32.HI R125, RZ, 0x8, R33.reuse ;  /* 0x00000008ff7d7819 */ /* 0x100fe20000011621 */
[----:B0-----:R-:W-:Y:S01]  /*68b0*/  IMAD.MOV.U32 R44, RZ, RZ, R8 ;  /* 0x000000ffff2c7224 */ /* 0x001fe200078e0008 */
[----:B------:R-:W-:Y:S01]  /*68c0*/  LOP3.LUT R115, R33, 0xff, RZ, 0xc0, !PT ;  /* 0x000000ff21737812 */ /* 0x000fe200078ec0ff */
[----:B------:R-:W-:Y:S01]  /*68d0*/  IMAD.MOV.U32 R32, RZ, RZ, R10 ;  /* 0x000000ffff207224 */ /* 0x000fe200078e000a */
[----:B------:R-:W-:Y:S01]  /*68e0*/  SHF.R.U32.HI R126, RZ, 0x18, R33 ;  /* 0x00000018ff7e7819 */ /* 0x000fe20000011621 */
[----:B------:R-:W-:Y:S01]  /*68f0*/  IMAD.SHL.U32 R8, R125, 0x100, RZ ;  /* 0x000001007d087824 */ /* 0x000fe200078e00ff */
[----:B------:R-:W-:Y:S02]  /*6900*/  SHF.R.U32.HI R124, RZ, 0x8, R35 ;  /* 0x00000008ff7c7819 */ /* 0x000fe40000011623 */
[----:B------:R-:W-:Y:S02]  /*6910*/  PRMT R115, R126, 0x654, R115 ;  /* 0x000006547e737816 */ /* 0x000fe40000000073 */
[----:B------:R-:W-:-:S02]  /*6920*/  SHF.R.U32.HI R120, RZ, 0x8, R47 ;  /* 0x00000008ff787819 */ /* 0x000fc4000001162f */
[----:B------:R-:W-:Y:S02]  /*6930*/  LOP3.LUT R116, R35, 0xff, RZ, 0xc0, !PT ;  /* 0x000000ff23747812 */ /* 0x000fe400078ec0ff */
[----:B------:R-:W-:Y:S02]  /*6940*/  SHF.R.U32.HI R123, RZ, 0x18, R35 ;  /* 0x00000018ff7b7819 */ /* 0x000fe40000011623 */
[----:B------:R-:W-:Y:S02]  /*6950*/  LOP3.LUT R118, R47, 0xff, RZ, 0xc0, !PT ;  /* 0x000000ff2f767812 */ /* 0x000fe400078ec0ff */
[----:B------:R-:W-:Y:S02]  /*6960*/  SHF.R.U32.HI R119, RZ, 0x18, R47 ;  /* 0x00000018ff777819 */ /* 0x000fe4000001162f */
[----:B------:R-:W-:Y:S01]  /*6970*/  SHF.R.U32.HI R114, RZ, 0x10, R33 ;  /* 0x00000010ff727819 */ /* 0x000fe20000011621 */
[----:B--2---:R-:W-:Y:S01]  /*6980*/  IMAD.MOV.U32 R33, RZ, RZ, R14 ;  /* 0x000000ffff217224 */ /* 0x004fe200078e000e */
[----:B------:R-:W-:Y:S01]  /*6990*/  SHF.R.U32.HI R46, RZ, 0x10, R35 ;  /* 0x00000010ff2e7819 */ /* 0x000fe20000011623 */
[----:B------:R-:W-:Y:S01]  /*69a0*/  IMAD.SHL.U32 R14, R120, 0x100, RZ ;  /* 0x00000100780e7824 */ /* 0x000fe200078e00ff */
[----:B------:R-:W-:Y:S01]  /*69b0*/  LOP3.LUT R115, R115, 0xff00, R8, 0xf8, !PT ;  /* 0x0000ff0073737812 */ /* 0x000fe200078ef808 */
[----:B------:R-:W-:Y:S01]  /*69c0*/  IMAD.SHL.U32 R8, R124, 0x100, RZ ;  /* 0x000001007c087824 */ /* 0x000fe200078e00ff */
[----:B------:R-:W-:-:S02]  /*69d0*/  SHF.R.U32.HI R35, RZ, 0x10, R47 ;  /* 0x00000010ff237819 */ /* 0x000fc4000001162f */
[--C-:B------:R-:W-:Y:S02]  /*69e0*/  SHF.R.U32.HI R34, RZ, 0x10, R45.reuse ;  /* 0x00000010ff227819 */ /* 0x100fe4000001162d */
[--C-:B------:R-:W-:Y:S01]  /*69f0*/  SHF.R.U32.HI R121, RZ, 0x8, R45.reuse ;  /* 0x00000008ff797819 */ /* 0x100fe2000001162d */
[----:B------:R-:W-:Y:S01]  /*6a00*/  IMAD.U32 R35, R35, 0x10000, RZ ;  /* 0x0001000023237824 */ /* 0x000fe200078e00ff */
[----:B------:R-:W-:Y:S02]  /*6a10*/  LOP3.LUT R117, R45, 0xff, RZ, 0xc0, !PT ;  /* 0x000000ff2d757812 */ /* 0x000fe400078ec0ff */
[----:B------:R-:W-:Y:S01]  /*6a20*/  SHF.R.U32.HI R122, RZ, 0x18, R45 ;  /* 0x00000018ff7a7819 */ /* 0x000fe2000001162d */
[----:B------:R-:W-:Y:S01]  /*6a30*/  IMAD.MOV.U32 R45, RZ, RZ, R12 ;  /* 0x000000ffff2d7224 */ /* 0x000fe200078e000c */
[----:B------:R-:W-:Y:S01]  /*6a40*/  PRMT R47, R123, 0x654, R116 ;  /* 0x000006547b2f7816 */ /* 0x000fe20000000074 */
[----:B------:R-:W-:Y:S01]  /*6a50*/  IMAD.SHL.U32 R10, R121, 0x100, RZ ;  /* 0x00000100790a7824 */ /* 0x000fe200078e00ff */
[----:B------:R-:W-:Y:S01]  /*6a60*/  PRMT R119, R119, 0x654, R118 ;  /* 0x0000065477777816 */ /* 0x000fe20000000076 */
[----:B------:R-:W-:Y:S01]  /*6a70*/  IMAD.U32 R12, R114, 0x10000, RZ ;  /* 0x00010000720c7824 */ /* 0x000fe200078e00ff */
[----:B------:R-:W-:Y:S01]  /*6a80*/  LOP3.LUT R47, R47, 0xff00, R8, 0xf8, !PT ;  /* 0x0000ff002f2f7812 */ /* 0x000fe200078ef808 */
[----:B------:R-:W-:Y:S01]  /*6a90*/  IMAD.U32 R8, R46, 0x10000, RZ ;  /* 0x000100002e087824 */ /* 0x000fe200078e00ff */
[----:B------:R-:W-:Y:S01]  /*6aa0*/  LOP3.LUT R120, R119, 0xff00, R14, 0xf8, !PT ;  /* 0x0000ff0077787812 */ /* 0x000fe200078ef80e */
[----:B------:R-:W-:Y:S01]  /*6ab0*/  IMAD.U32 R14, R34, 0x10000, RZ ;  /* 0x00010000220e7824 */ /* 0x000fe200078e00ff */
[----:B------:R-:W-:-:S02]  /*6ac0*/  PRMT R117, R122, 0x654, R117 ;  /* 0x000006547a757816 */ /* 0x000fc40000000075 */
[----:B------:R-:W-:Y:S02]  /*6ad0*/  F2FP.F16.E4M3.UNPACK_B R119, R113.H1 ;  /* 0x00000071ff77723e */ /* 0x000fe400030006ff */
[----:B------:R-:W-:Y:S02]  /*6ae0*/  F2FP.F16.E4M3.UNPACK_B R114, R45.H1 ;  /* 0x0000002dff72723e */ /* 0x000fe400030006ff */
[----:B------:R-:W-:Y:S02]  /*6af0*/  F2FP.F16.E4M3.UNPACK_B R46, R44.H1 ;  /* 0x0000002cff2e723e */ /* 0x000fe400030006ff */
[----:B------:R-:W-:Y:S01]  /*6b00*/  LOP3.LUT R117, R117, 0xff00, R10, 0xf8, !PT ;  /* 0x0000ff0075757812 */ /* 0x000fe200078ef80a */
[----:B------:R-:W-:Y:S01]  /*6b10*/  HADD2.F32 R10, -RZ, R119.H0_H0 ;  /* 0x20000077ff0a7230 */ /* 0x000fe20000004100 */
[----:B------:R-:W-:Y:S01]  /*6b20*/  LOP3.LUT R12, R115, 0xff0000, R12, 0xf8, !PT ;  /* 0x00ff0000730c7812 */ /* 0x000fe200078ef80c */
[----:B------:R-:W-:Y:S01]  /*6b30*/  HADD2.F32 R115, -RZ, R114.H0_H0 ;  /* 0x20000072ff737230 */ /* 0x000fe20000004100 */
[----:B------:R-:W-:Y:S01]  /*6b40*/  LOP3.LUT R8, R47, 0xff0000, R8, 0xf8, !PT ;  /* 0x00ff00002f087812 */ /* 0x000fe200078ef808 */
[--C-:B------:R-:W-:Y:S01]  /*6b50*/  HADD2.F32 R47, -RZ, R46.reuse.H0_H0 ;  /* 0x2000002eff2f7230 */ /* 0x100fe20000004100 */
[----:B------:R-:W-:Y:S01]  /*6b60*/  F2FP.F16.E4M3.UNPACK_B R116, R112.H1 ;  /* 0x00000070ff74723e */ /* 0x000fe200030006ff */
[----:B------:R-:W-:-:S02]  /*6b70*/  HADD2.F32 R46, -RZ, R46.H1_H1 ;  /* 0x3000002eff2e7230 */ /* 0x000fc40000004100 */
[-C--:B------:R-:W-:Y:S01]  /*6b80*/  FMUL.FTZ R34, R115, R10.reuse ;  /* 0x0000000a73227220 */ /* 0x080fe20000410000 */
[----:B------:R-:W-:Y:S01]  /*6b90*/  LOP3.LUT R14, R117, 0xff0000, R14, 0xf8, !PT ;  /* 0x00ff0000750e7812 */ /* 0x000fe200078ef80e */
[C---:B------:R-:W-:Y:S01]  /*6ba0*/  FMUL.FTZ R122, R47.reuse, R10 ;  /* 0x0000000a2f7a7220 */ /* 0x040fe20000410000 */
[--C-:B------:R-:W-:Y:S01]  /*6bb0*/  HADD2.F32 R118, -RZ, R116.reuse.H0_H0 ;  /* 0x20000074ff767230 */ /* 0x100fe20000004100 */
[----:B------:R-:W-:Y:S01]  /*6bc0*/  LOP3.LUT R10, R120, 0xff0000, R35, 0xf8, !PT ;  /* 0x00ff0000780a7812 */ /* 0x000fe200078ef823 */
[----:B------:R-:W-:Y:S01]  /*6bd0*/  HADD2.F32 R117, -RZ, R116.H1_H1 ;  /* 0x30000074ff757230 */ /* 0x000fe20000004100 */
[----:B------:R-:W-:Y:S02]  /*6be0*/  F2FP.F16.E4M3.UNPACK_B R116, R112 ;  /* 0x00000070ff74723e */ /* 0x000fe400020006ff */
[-C--:B------:R-:W-:Y:S01]  /*6bf0*/  FFMA.FTZ R34, R47, R118.reuse, -R34 ;  /* 0x000000762f227223 */ /* 0x080fe20000010822 */
[----:B------:R-:W-:Y:S01]  /*6c00*/  FFMA.FTZ R35, R115, R118, R122 ;  /* 0x0000007673237223 */ /* 0x000fe2000001007a */
[----:B------:R-:W-:Y:S01]  /*6c10*/  HADD2.F32 R47, -RZ, R119.H1_H1 ;  /* 0x30000077ff2f7230 */ /* 0x000fe20000004100 */
[----:B------:R-:W-:Y:S01]  /*6c20*/  F2FP.F16.E4M3.UNPACK_B R118, R113 ;  /* 0x00000071ff76723e */ /* 0x000fe200020006ff */
[----:B------:R-:W-:Y:S01]  /*6c30*/  HADD2.F32 R115, -RZ, R114.H1_H1 ;  /* 0x30000072ff737230 */ /* 0x000fe20000004100 */
[----:B------:R-:W-:-:S02]  /*6c40*/  F2FP.F16.E4M3.UNPACK_B R113, R45 ;  /* 0x0000002dff71723e */ /* 0x000fc400020006ff */
[----:B------:R-:W-:Y:S01]  /*6c50*/  F2FP.F16.E4M3.UNPACK_B R112, R44 ;  /* 0x0000002cff70723e */ /* 0x000fe200020006ff */
[----:B------:R-:W-:Y:S02]  /*6c60*/  HADD2.F32 R119, -RZ, R118.H0_H0 ;  /* 0x20000076ff777230 */ /* 0x000fe40000004100 */
[-C--:B------:R-:W-:Y:S01]  /*6c70*/  FMUL.FTZ R45, R115, R47.reuse ;  /* 0x0000002f732d7220 */ /* 0x080fe20000410000 */
[----:B------:R-:W-:Y:S02]  /*6c80*/  HADD2.F32 R114, -RZ, R113.H0_H0 ;  /* 0x20000071ff727230 */ /* 0x000fe40000004100 */
[C---:B------:R-:W-:Y:S01]  /*6c90*/  FMUL.FTZ R44, R46.reuse, R47 ;  /* 0x0000002f2e2c7220 */ /* 0x040fe20000410000 */
[----:B------:R-:W-:Y:S02]  /*6ca0*/  HADD2.F32 R47, -RZ, R112.H0_H0 ;  /* 0x20000070ff2f7230 */ /* 0x000fe40000004100 */
[----:B------:R-:W-:Y:S01]  /*6cb0*/  FFMA.FTZ R45, R46, R117, -R45 ;  /* 0x000000752e2d7223 */ /* 0x000fe2000001082d */
[----:B------:R-:W-:-:S02]  /*6cc0*/  HADD2.F32 R46, -RZ, R116.H0_H0 ;  /* 0x20000074ff2e7230 */ /* 0x000fc40000004100 */
[----:B------:R-:W-:Y:S01]  /*6cd0*/  FMUL.FTZ R120, R114, R119 ;  /* 0x0000007772787220 */ /* 0x000fe20000410000 */
[----:B------:R-:W-:Y:S02]  /*6ce0*/  HADD2.F32 R118, -RZ, R118.H1_H1 ;  /* 0x30000076ff767230 */ /* 0x000fe40000004100 */
[----:B------:R-:W-:Y:S01]  /*6cf0*/  FFMA.FTZ R44, R115, R117, R44 ;  /* 0x00000075732c7223 */ /* 0x000fe2000001002c */
[----:B------:R-:W-:Y:S02]  /*6d00*/  HADD2.F32 R113, -RZ, R113.H1_H1 ;  /* 0x30000071ff717230 */ /* 0x000fe40000004100 */
[C---:B------:R-:W-:Y:S01]  /*6d10*/  FMUL.FTZ R119, R47.reuse, R119 ;  /* 0x000000772f777220 */ /* 0x040fe20000410000 */
[----:B------:R-:W-:Y:S02]  /*6d20*/  HADD2.F32 R112, -RZ, R112.H1_H1 ;  /* 0x30000070ff707230 */ /* 0x000fe40000004100 */
[----:B------:R-:W-:Y:S01]  /*6d30*/  FFMA.FTZ R47, R47, R46, -R120 ;  /* 0x0000002e2f2f7223 */ /* 0x000fe20000010878 */
[----:B------:R-:W-:-:S02]  /*6d40*/  HADD2.F32 R115, -RZ, R116.H1_H1 ;  /* 0x30000074ff737230 */ /* 0x000fc40000004100 */
[C---:B------:R-:W-:Y:S01]  /*6d50*/  FMUL.FTZ R117, R113.reuse, R118 ;  /* 0x0000007671757220 */ /* 0x040fe20000410000 */
[----:B------:R-:W-:Y:S01]  /*6d60*/  F2FP.F16.E4M3.UNPACK_B R120, R111.H1 ;  /* 0x0000006fff78723e */ /* 0x000fe200030006ff */
[----:B------:R-:W-:Y:S01]  /*6d70*/  FFMA.FTZ R46, R114, R46, R119 ;  /* 0x0000002e722e7223 */ /* 0x000fe20000010077 */
[----:B------:R-:W-:Y:S01]  /*6d80*/  F2FP.F16.E4M3.UNPACK_B R116, R33.H1 ;  /* 0x00000021ff74723e */ /* 0x000fe200030006ff */
[C---:B------:R-:W-:Y:S01]  /*6d90*/  FMUL.FTZ R118, R112.reuse, R118 ;  /* 0x0000007670767220 */ /* 0x040fe20000410000 */
[-C--:B------:R-:W-:Y:S01]  /*6da0*/  FFMA.FTZ R112, R112, R115.reuse, -R117 ;  /* 0x0000007370707223 */ /* 0x080fe20000010875 */
[----:B------:R-:W-:Y:S01]  /*6db0*/  F2FP.F16.E4M3.UNPACK_B R119, R110.H1 ;  /* 0x0000006eff77723e */ /* 0x000fe200030006ff */
[----:B------:R-:W-:Y:S01]  /*6dc0*/  HADD2.F32 R122, -RZ, R120.H0_H0 ;  /* 0x20000078ff7a7230 */ /* 0x000fe20000004100 */
[-C--:B------:R-:W-:Y:S01]  /*6dd0*/  F2FP.F16.E4M3.UNPACK_B R114, R32.reuse.H1 ;  /* 0x00000020ff72723e */ /* 0x080fe200030006ff */
[----:B------:R-:W-:Y:S02]  /*6de0*/  HADD2.F32 R117, -RZ, R116.H0_H0 ;  /* 0x20000074ff757230 */ /* 0x000fe40000004100 */
[----:B------:R-:W-:Y:S01]  /*6df0*/  FFMA.FTZ R113, R113, R115, R118 ;  /* 0x0000007371717223 */ /* 0x000fe20000010076 */
[----:B------:R-:W-:Y:S01]  /*6e00*/  HADD2.F32 R121, -RZ, R120.H1_H1 ;  /* 0x30000078ff797230 */ /* 0x000fe20000004100 */
[----:B------:R-:W-:Y:S01]  /*6e10*/  F2FP.F16.E4M3.UNPACK_B R32, R32 ;  /* 0x00000020ff20723e */ /* 0x000fe200020006ff */
[----:B------:R-:W-:-:S02]  /*6e20*/  HADD2.F32 R115, -RZ, R114.H0_H0 ;  /* 0x20000072ff737230 */ /* 0x000fc40000004100 */
[----:B------:R-:W-:Y:S01]  /*6e30*/  FMUL.FTZ R124, R117, R122 ;  /* 0x0000007a757c7220 */ /* 0x000fe20000410000 */
[--C-:B------:R-:W-:Y:S01]  /*6e40*/  HADD2.F32 R120, -RZ, R119.reuse.H0_H0 ;  /* 0x20000077ff787230 */ /* 0x100fe20000004100 */
[----:B------:R-:W-:Y:S01]  /*6e50*/  F2FP.SATFINITE.E4M3.F32.PACK_AB_MERGE_C R34, R45, R34, RZ ;  /* 0x000000222d22723e */ /* 0x000fe200048070ff */
[----:B------:R-:W-:Y:S02]  /*6e60*/  HADD2.F32 R118, -RZ, R116.H1_H1 ;  /* 0x30000074ff767230 */ /* 0x000fe40000004100 */
[C---:B------:R-:W-:Y:S01]  /*6e70*/  FMUL.FTZ R122, R115.reuse, R122 ;  /* 0x0000007a737a7220 */ /* 0x040fe20000410000 */
[----:B------:R-:W-:Y:S02]  /*6e80*/  HADD2.F32 R116, -RZ, R114.H1_H1 ;  /* 0x30000072ff747230 */ /* 0x000fe40000004100 */
[-C--:B------:R-:W-:Y:S01]  /*6e90*/  FFMA.FTZ R114, R115, R120.reuse, -R124 ;  /* 0x0000007873727223 */ /* 0x080fe2000001087c */
[----:B------:R-:W-:Y:S02]  /*6ea0*/  HADD2.F32 R119, -RZ, R119.H1_H1 ;  /* 0x30000077ff777230 */ /* 0x000fe40000004100 */
[----:B------:R-:W-:Y:S01]  /*6eb0*/  FMUL.FTZ R123, R118, R121 ;  /* 0x00000079767b7220 */ /* 0x000fe20000410000 */
[----:B------:R-:W-:Y:S01]  /*6ec0*/  F2FP.F16.E4M3.UNPACK_B R115, R111 ;  /* 0x0000006fff73723e */ /* 0x000fe200020006ff */
[----:B------:R-:W-:Y:S01]  /*6ed0*/  FMUL.FTZ R121, R116, R121 ;  /* 0x0000007974797220 */ /* 0x000fe20000410000 */
[----:B------:R-:W-:Y:S01]  /*6ee0*/  F2FP.F16.E4M3.UNPACK_B R111, R33 ;  /* 0x00000021ff6f723e */ /* 0x000fe200020006ff */
[----:B------:R-:W-:Y:S01]  /*6ef0*/  FFMA.FTZ R122, R117, R120, R122 ;  /* 0x00000078757a7223 */ /* 0x000fe2000001007a */
[----:B------:R-:W-:-:S02]  /*6f00*/  HADD2.F32 R33, -RZ, R32.H0_H0 ;  /* 0x20000020ff217230 */ /* 0x000fc40000004100 */
[-C--:B------:R-:W-:Y:S01]  /*6f10*/  FFMA.FTZ R121, R118, R119.reuse, R121 ;  /* 0x0000007776797223 */ /* 0x080fe20000010079 */
[--C-:B------:R-:W-:Y:S02]  /*6f20*/  HADD2.F32 R117, -RZ, R115.reuse.H0_H0 ;  /* 0x20000073ff757230 */ /* 0x100fe40000004100 */
[----:B------:R-:W-:Y:S01]  /*6f30*/  FFMA.FTZ R123, R116, R119, -R123 ;  /* 0x00000077747b7223 */ /* 0x000fe2000001087b */
[----:B------:R-:W-:Y:S01]  /*6f40*/  HADD2.F32 R118, -RZ, R115.H1_H1 ;  /* 0x30000073ff767230 */ /* 0x000fe20000004100 */
[----:B------:R-:W-:Y:S01]  /*6f50*/  F2FP.F16.E4M3.UNPACK_B R115, R110 ;  /* 0x0000006eff73723e */ /* 0x000fe200020006ff */
[--C-:B------:R-:W-:Y:S01]  /*6f60*/  HADD2.F32 R110, -RZ, R111.reuse.H0_H0 ;  /* 0x2000006fff6e7230 */ /* 0x100fe20000004100 */
[----:B------:R-:W-:Y:S01]  /*6f70*/  F2FP.SATFINITE.E4M3.F32.PACK_AB_MERGE_C R44, R44, R35, RZ ;  /* 0x000000232c2c723e */ /* 0x000fe200048070ff */
[----:B------:R-:W-:Y:S01]  /*6f80*/  HADD2.F32 R111, -RZ, R111.H1_H1 ;  /* 0x3000006fff6f7230 */ /* 0x000fe20000004100 */
[----:B------:R-:W-:Y:S01]  /*6f90*/  F2FP.SATFINITE.E4M3.F32.PACK_AB_MERGE_C R35, R112, R47, R34 ;  /* 0x0000002f7023723e */ /* 0x000fe20004807022 */
[----:B------:R-:W-:-:S02]  /*6fa0*/  HADD2.F32 R116, -RZ, R115.H0_H0 ;  /* 0x20000073ff747230 */ /* 0x000fc40000004100 */
[CC--:B------:R-:W-:Y:S01]  /*6fb0*/  FMUL.FTZ R120, R110.reuse, R117.reuse ;  /* 0x000000756e787220 */ /* 0x0c0fe20000410000 */
[----:B------:R-:W-:Y:S02]  /*6fc0*/  HADD2.F32 R32, -RZ, R32.H1_H1 ;  /* 0x30000020ff207230 */ /* 0x000fe40000004100 */
[----:B------:R-:W-:Y:S01]  /*6fd0*/  FMUL.FTZ R117, R33, R117 ;  /* 0x0000007521757220 */ /* 0x000fe20000410000 */
[----:B------:R-:W-:Y:S02]  /*6fe0*/  HADD2.F32 R115, -RZ, R115.H1_H1 ;  /* 0x30000073ff737230 */ /* 0x000fe40000004100 */
[----:B------:R-:W-:Y:S01]  /*6ff0*/  FMUL.FTZ R119, R111, R118 ;  /* 0x000000766f777220 */ /* 0x000fe20000410000 */
[----:B------:R-:W-:Y:S01]  /*7000*/  F2FP.F16.E4M3.UNPACK_B R47, R14 ;  /* 0x0000000eff2f723e */ /* 0x000fe200020006ff */
[----:B------:R-:W-:Y:S01]  /*7010*/  FFMA.FTZ R117, R110, R116, R117 ;  /* 0x000000746e757223 */ /* 0x000fe20000010075 */
[C---:B------:R-:W-:Y:S01]  /*7020*/  FMUL.FTZ R118, R32.reuse, R118 ;  /* 0x0000007620767220 */ /* 0x040fe20000410000 */
[----:B------:R-:W-:Y:S01]  /*7030*/  F2FP.F16.E4M3.UNPACK_B R110, R13 ;  /* 0x0000000dff6e723e */ /* 0x000fe200020006ff */
[----:B------:R-:W-:Y:S01]  /*7040*/  FFMA.FTZ R33, R33, R116, -R120 ;  /* 0x0000007421217223 */ /* 0x000fe20000010878 */
[----:B------:R-:W-:Y:S01]  /*7050*/  F2FP.F16.E4M3.UNPACK_B R45, R9 ;  /* 0x00000009ff2d723e */ /* 0x000fe200020006ff */
[-C--:B------:R-:W-:Y:S01]  /*7060*/  FFMA.FTZ R32, R32, R115.reuse, -R119 ;  /* 0x0000007320207223 */ /* 0x080fe20000010877 */
[----:B------:R-:W-:Y:S01]  /*7070*/  FFMA.FTZ R118, R111, R115, R118 ;  /* 0x000000736f767223 */ /* 0x000fe20000010076 */
[----:B------:R-:W-:Y:S01]  /*7080*/  F2FP.SATFINITE.E4M3.F32.PACK_AB_MERGE_C R114, R123, R114, RZ ;  /* 0x000000727b72723e */ /* 0x000fe200048070ff */
[----:B------:R-:W-:Y:S01]  /*7090*/  HADD2.F32 R115, -RZ, R47.H0_H0 ;  /* 0x2000002fff737230 */ /* 0x000fe20000004100 */
[----:B------:R-:W-:Y:S01]  /*70a0*/  F2FP.SATFINITE.E4M3.F32.PACK_AB_MERGE_C R34, R113, R46, R44 ;  /* 0x0000002e7122723e */ /* 0x000fe2000480702c */
[--C-:B------:R-:W-:Y:S01]  /*70b0*/  HADD2.F32 R46, -RZ, R110.reuse.H0_H0 ;  /* 0x2000006eff2e7230 */ /* 0x100fe20000004100 */
[----:B------:R-:W-:Y:S01]  /*70c0*/  F2FP.SATFINITE.E4M3.F32.PACK_AB_MERGE_C R121, R121, R122, RZ ;  /* 0x0000007a7979723e */ /* 0x000fe200048070ff */
[----:B------:R-:W-:Y:S01]  /*70d0*/  HADD2.F32 R44, -RZ, R45.H0_H0 ;  /* 0x2000002dff2c7230 */ /* 0x000fe20000004100 */
[----:B------:R-:W-:Y:S01]  /*70e0*/  F2FP.F16.E4M3.UNPACK_B R112, R12 ;  /* 0x0000000cff70723e */ /* 0x000fe200020006ff */
[----:B------:R-:W-:Y:S01]  /*70f0*/  HADD2.F32 R111, -RZ, R110.H1_H1 ;  /* 0x3000006eff6f7230 */ /* 0x000fe20000004100 */
[----:B------:R-:W-:Y:S01]  /*7100*/  F2FP.SATFINITE.E4M3.F32.PACK_AB_MERGE_C R33, R32, R33, R114 ;  /* 0x000000212021723e */ /* 0x000fe20004807072 */
[----:B------:R-:W-:Y:S01]  /*7110*/  HADD2.F32 R110, -RZ, R47.H1_H1 ;  /* 0x3000002fff6e7230 */ /* 0x000fe20000004100 */
[----:B------:R-:W-:Y:S01]  /*7120*/  F2FP.SATFINITE.E4M3.F32.PACK_AB_MERGE_C R32, R118, R117, R121 ;  /* 0x000000757620723e */ /* 0x000fe20004807079 */
[----:B------:R-:W-:-:S02]  /*7130*/  HADD2.F32 R113, -RZ, R112.H0_H0 ;  /* 0x20000070ff717230 */ /* 0x000fc40000004100 */
        /* <DEDUP_REMOVED lines=8> */
[----:B------:R-:W-:-:S02]  /*71c0*/  F2FP.F16.E4M3.UNPACK_B R110, R13.H1 ;  /* 0x0000000dff6e723e */ /* 0x000fc400030006ff */
[----:B------:R-:W-:Y:S01]  /*71d0*/  F2FP.F16.E4M3.UNPACK_B R113, R14.H1 ;  /* 0x0000000eff71723e */ /* 0x000fe200030006ff */
[-C--:B------:R-:W-:Y:S01]  /*71e0*/  FFMA.FTZ R14, R111, R112.reuse, R116 ;  /* 0x000000706f0e7223 */ /* 0x080fe20000010074 */
[----:B------:R-:W-:Y:S01]  /*71f0*/  F2FP.F16.E4M3.UNPACK_B R46, R9.H1 ;  /* 0x00000009ff2e723e */ /* 0x000fe200030006ff */
[----:B------:R-:W-:Y:S01]  /*7200*/  FFMA.FTZ R9, R47, R112, -R114 ;  /* 0x000000702f097223 */ /* 0x000fe20000010872 */
[----:B------:R-:W-:Y:S01]  /*7210*/  F2FP.F16.E4M3.UNPACK_B R12, R12.H1 ;  /* 0x0000000cff0c723e */ /* 0x000fe200030006ff */
[----:B------:R-:W-:Y:S01]  /*7220*/  HADD2.F32 R47, -RZ, R110.H0_H0 ;  /* 0x2000006eff2f7230 */ /* 0x000fe20000004100 */
[-C--:B------:R-:W-:Y:S01]  /*7230*/  F2FP.F16.E4M3.UNPACK_B R120, R10.reuse.H1 ;  /* 0x0000000aff78723e */ /* 0x080fe200030006ff */
[----:B------:R-:W-:Y:S01]  /*7240*/  HADD2.F32 R112, -RZ, R113.H0_H0 ;  /* 0x20000071ff707230 */ /* 0x000fe20000004100 */
[----:B------:R-:W-:Y:S01]  /*7250*/  F2FP.F16.E4M3.UNPACK_B R119, R10 ;  /* 0x0000000aff77723e */ /* 0x000fe200020006ff */
[----:B------:R-:W-:Y:S02]  /*7260*/  HADD2.F32 R13, -RZ, R46.H0_H0 ;  /* 0x2000002eff0d7230 */ /* 0x000fe40000004100 */
        /* <DEDUP_REMOVED lines=15> */
[----:B------:R-:W-:Y:S01]  /*7360*/  HADD2.F32 R120, -RZ, R120.H1_H1 ;  /* 0x30000078ff787230 */ /* 0x000fe20000004100 */
[----:B------:R-:W-:Y:S02]  /*7370*/  F2FP.F16.E4M3.UNPACK_B R113, R15.H1 ;  /* 0x0000000fff71723e */ /* 0x000fe400030006ff */
[----:B------:R-:W-:Y:S02]  /*7380*/  F2FP.F16.E4M3.UNPACK_B R11, R11.H1 ;  /* 0x0000000bff0b723e */ /* 0x000fe400030006ff */
[----:B------:R-:W-:Y:S01]  /*7390*/  F2FP.F16.E4M3.UNPACK_B R112, R15 ;  /* 0x0000000fff70723e */ /* 0x000fe200020006ff */
[----:B------:R-:W-:Y:S01]  /*73a0*/  HADD2.F32 R10, -RZ, R113.H0_H0 ;  /* 0x20000071ff0a7230 */ /* 0x000fe20000004100 */
[-C--:B------:R-:W-:Y:S01]  /*73b0*/  F2FP.F16.E4M3.UNPACK_B R116, R8.reuse.H1 ;  /* 0x00000008ff74723e */ /* 0x080fe200030006ff */
[----:B------:R-:W-:Y:S01]  /*73c0*/  HADD2.F32 R111, -RZ, R11.H0_H0 ;  /* 0x2000000bff6f7230 */ /* 0x000fe20000004100 */
[----:B------:R-:W-:Y:S01]  /*73d0*/  F2FP.F16.E4M3.UNPACK_B R115, R8 ;  /* 0x00000008ff73723e */ /* 0x000fe200020006ff */
[----:B------:R-:W-:-:S02]  /*73e0*/  HADD2.F32 R114, -RZ, R112.H0_H0 ;  /* 0x20000070ff727230 */ /* 0x000fc40000004100 */
[-C--:B------:R-:W-:Y:S01]  /*73f0*/  FMUL.FTZ R124, R10, R121.reuse ;  /* 0x000000790a7c7220 */ /* 0x080fe20000410000 */
[----:B------:R-:W-:Y:S02]  /*7400*/  HADD2.F32 R8, -RZ, R119.H0_H0 ;  /* 0x20000077ff087230 */ /* 0x000fe40000004100 */
[----:B------:R-:W-:Y:S01]  /*7410*/  FMUL.FTZ R121, R111, R121 ;  /* 0x000000796f797220 */ /* 0x000fe20000410000 */
[----:B------:R-:W-:Y:S01]  /*7420*/  HADD2.F32 R118, -RZ, R116.H0_H0 ;  /* 0x20000074ff767230 */ /* 0x000fe20000004100 */
[----:B------:R-:W-:Y:S01]  /*7430*/  F2FP.SATFINITE.E4M3.F32.PACK_AB_MERGE_C R12, R47, R12, RZ ;  /* 0x0000000c2f0c723e */ /* 0x000fe200048070ff */
[----:B------:R-:W-:Y:S02]  /*7440*/  HADD2.F32 R113, -RZ, R113.H1_H1 ;  /* 0x30000071ff717230 */ /* 0x000fe40000004100 */
[----:B------:R-:W-:Y:S01]  /*7450*/  FMUL.FTZ R122, R114, R8 ;  /* 0x00000008727a7220 */ /* 0x000fe20000410000 */
[----:B------:R-:W-:Y:S02]  /*7460*/  HADD2.F32 R11, -RZ, R11.H1_H1 ;  /* 0x3000000bff0b7230 */ /* 0x000fe40000004100 */
[----:B------:R-:W-:Y:S01]  /*7470*/  FFMA.FTZ R121, R10, R118, R121 ;  /* 0x000000760a797223 */ /* 0x000fe20000010079 */
[----:B------:R-:W-:-:S02]  /*7480*/  HADD2.F32 R15, -RZ, R110.H0_H0 ;  /* 0x2000006eff0f7230 */ /* 0x000fc40000004100 */
[-C--:B------:R-:W-:Y:S01]  /*7490*/  FMUL.FTZ R10, R113, R120.reuse ;  /* 0x00000078710a7220 */ /* 0x080fe20000410000 */
[----:B------:R-:W-:Y:S02]  /*74a0*/  HADD2.F32 R117, -RZ, R115.H0_H0 ;  /* 0x20000073ff757230 */ /* 0x000fe40000004100 */
[----:B------:R-:W-:Y:S01]  /*74b0*/  FMUL.FTZ R120, R11, R120 ;  /* 0x000000780b787220 */ /* 0x000fe20000410000 */
[----:B------:R-:W-:Y:S02]  /*74c0*/  HADD2.F32 R112, -RZ, R112.H1_H1 ;  /* 0x30000070ff707230 */ /* 0x000fe40000004100 */
[C---:B------:R-:W-:Y:S01]  /*74d0*/  FMUL.FTZ R123, R15.reuse, R8 ;  /* 0x000000080f7b7220 */ /* 0x040fe20000410000 */
[----:B------:R-:W-:Y:S02]  /*74e0*/  HADD2.F32 R119, -RZ, R119.H1_H1 ;  /* 0x30000077ff777230 */ /* 0x000fe40000004100 */
[----:B------:R-:W-:Y:S01]  /*74f0*/  FFMA.FTZ R8, R15, R117, -R122 ;  /* 0x000000750f087223 */ /* 0x000fe2000001087a */
[----:B------:R-:W-:-:S02]  /*7500*/  HADD2.F32 R116, -RZ, R116.H1_H1 ;  /* 0x30000074ff747230 */ /* 0x000fc40000004100 */
[----:B------:R-:W-:Y:S01]  /*7510*/  FFMA.FTZ R124, R111, R118, -R124 ;  /* 0x000000766f7c7223 */ /* 0x000fe2000001087c */
[----:B------:R-:W-:Y:S02]  /*7520*/  HADD2.F32 R110, -RZ, R110.H1_H1 ;  /* 0x3000006eff6e7230 */ /* 0x000fe40000004100 */
[-C--:B------:R-:W-:Y:S01]  /*7530*/  FMUL.FTZ R15, R112, R119.reuse ;  /* 0x00000077700f7220 */ /* 0x080fe20000410000 */
[----:B------:R-:W-:Y:S02]  /*7540*/  HADD2.F32 R115, -RZ, R115.H1_H1 ;  /* 0x30000073ff737230 */ /* 0x000fe40000004100 */
[-C--:B------:R-:W-:Y:S01]  /*7550*/  FFMA.FTZ R11, R11, R116.reuse, -R10 ;  /* 0x000000740b0b7223 */ /* 0x080fe2000001080a */
[----:B------:R-:W-:Y:S01]  /*7560*/  FFMA.FTZ R120, R113, R116, R120 ;  /* 0x0000007471787223 */ /* 0x000fe20000010078 */
[----:B------:R-:W-:Y:S01]  /*7570*/  FMUL.FTZ R119, R110, R119 ;  /* 0x000000776e777220 */ /* 0x000fe20000410000 */
[----:B------:R-:W-:Y:S01]  /*7580*/  FFMA.FTZ R123, R114, R117, R123 ;  /* 0x00000075727b7223 */ /* 0x000fe2000001007b */
[-C--:B------:R-:W-:Y:S01]  /*7590*/  FFMA.FTZ R15, R110, R115.reuse, -R15 ;  /* 0x000000736e0f7223 */ /* 0x080fe2000001080f */
[----:B------:R-:W-:Y:S01]  /*75a0*/  F2FP.SATFINITE.E4M3.F32.PACK_AB_MERGE_C R11, R11, R124, RZ ;  /* 0x0000007c0b0b723e */ /* 0x000fe200048070ff */
[----:B------:R-:W-:Y:S01]  /*75b0*/  FFMA.FTZ R112, R112, R115, R119 ;  /* 0x0000007370707223 */ /* 0x000fe20000010077 */
[----:B------:R-:W-:Y:S01]  /*75c0*/  F2FP.SATFINITE.E4M3.F32.PACK_AB_MERGE_C R13, R46, R13, RZ ;  /* 0x0000000d2e0d723e */ /* 0x000fe200048070ff */
[----:B------:R-:W-:Y:S01]  /*75d0*/  IMAD.MOV.U32 R10, RZ, RZ, R33 ;  /* 0x000000ffff0a7224 */ /* 0x000fe200078e0021 */
[----:B------:R-:W-:-:S02]  /*75e0*/  F2FP.SATFINITE.E4M3.F32.PACK_AB_MERGE_C R120, R120, R121, RZ ;  /* 0x000000797878723e */ /* 0x000fc400048070ff */
[----:B------:R-:W-:Y:S01]  /*75f0*/  F2FP.SATFINITE.E4M3.F32.PACK_AB_MERGE_C R9, R9, R44, R12 ;  /* 0x0000002c0909723e */ /* 0x000fe2000480700c */
[----:B------:R-:W-:Y:S01]  /*7600*/  IMAD.MOV.U32 R12, RZ, RZ, R34 ;  /* 0x000000ffff0c7224 */ /* 0x000fe200078e0022 */
[----:B------:R-:W-:Y:S01]  /*7610*/  F2FP.SATFINITE.E4M3.F32.PACK_AB_MERGE_C R11, R15, R8, R11 ;  /* 0x000000080f0b723e */ /* 0x000fe2000480700b */
[----:B------:R-:W-:Y:S01]  /*7620*/  IMAD.MOV.U32 R8, RZ, RZ, R35 ;  /* 0x000000ffff087224 */ /* 0x000fe200078e0023 */
[----:B------:R-:W-:Y:S01]  /*7630*/  F2FP.SATFINITE.E4M3.F32.PACK_AB_MERGE_C R13, R14, R45, R13 ;  /* 0x0000002d0e0d723e */ /* 0x000fe2000480700d */
[----:B------:R-:W-:Y:S01]  /*7640*/  IMAD.MOV.U32 R14, RZ, RZ, R32 ;  /* 0x000000ffff0e7224 */ /* 0x000fe200078e0020 */
[----:B------:R-:W-:-:S07]  /*7650*/  F2FP.SATFINITE.E4M3.F32.PACK_AB_MERGE_C R15, R112, R123, R120 ;  /* 0x0000007b700f723e */ /* 0x000fce0004807078 */
.L_x_5529:
[----:B------:R-:W-:Y:S05]  /*7660*/  BSYNC B2 ;  /* 0x0000000000027941 */ /* 0x000fea0003800000 */
.L_x_5528:
[----:B------:R-:W-:Y:S01]  /*7670*/  ISETP.GE.AND P3, PT, R108, R97, PT ;  /* 0x000000616c00720c */ /* 0x000fe20003f66270 */
[----:B0-----:R3:W-:-:S12]  /*7680*/  ST.E.128 desc[UR42][R92.64], R8 ;  /* 0x000000085c007985 */ /* 0x0017d8000c101d2a */
[----:B------:R-:W-:-:S04]  /*7690*/  @!P3 IADD3 R32, P4, R100, R108, RZ ;  /* 0x0000006c6420b210 */ /* 0x000fc80007f9e0ff */
[----:B------:R-:W-:-:S05]  /*76a0*/  @!P3 LEA.HI.X.SX32 R33, R108, R98, 0x1, P4 ;  /* 0x000000626c21b211 */ /* 0x000fca00020f0eff */
[----:B--2---:R3:W-:Y:S04]  /*76b0*/  @!P3 ST.E.128 desc[UR42][R32.64], R12 ;  /* 0x0000000c2000b985 */ /* 0x0047e8000c101d2a */
.L_x_5527:
[----:B------:R-:W-:Y:S05]  /*76c0*/  BSYNC B1 ;  /* 0x0000000000017941 */ /* 0x000fea0003800000 */
.L_x_5526:
[----:B------:R-:W-:Y:S01]  /*76d0*/  ISETP.NE.AND P3, PT, R54, RZ, PT ;  /* 0x000000ff3600720c */ /* 0x000fe20003f65270 */
[----:B------:R-:W-:-:S12]  /*76e0*/  BSSY B1, `(.L_x_5530) ;  /* 0x00000fc000017945 */ /* 0x000fd80003800000 */
[----:B------:R-:W-:Y:S05]  /*76f0*/  @!P3 BRA `(.L_x_5531) ;  /* 0x0000000c00e8b947 */ /* 0x000fea0003800000 */
[----:B------:R-:W-:Y:S01]  /*7700*/  ISETP.NE.AND P4, PT, R83, RZ, PT ;  /* 0x000000ff5300720c */ /* 0x000fe20003f85270 */
[----:B------:R-:W-:Y:S01]  /*7710*/  BSSY B2, `(.L_x_5532) ;  /* 0x00000f3000027945 */ /* 0x000fe20003800000 */
[C---:B---34-:R-:W-:Y:S02]  /*7720*/  IADD3 R32, P3, R57.reuse, R100, RZ ;  /* 0x0000006439207210 */ /* 0x058fe40007f7e0ff */
[----:B------:R-:W-:Y:S02]  /*7730*/  SEL R8, R66, R109, !P4 ;  /* 0x0000006d42087207 */ /* 0x000fe40006000000 */
[----:B--2---:R-:W-:Y:S02]  /*7740*/  LEA.HI.X.SX32 R33, R57, R98, 0x1, P3 ;  /* 0x0000006239217211 */ /* 0x004fe400018f0eff */
[----:B------:R-:W-:Y:S02]  /*7750*/  SHF.R.S32.HI R9, RZ, 0x1f, R8 ;  /* 0x0000001fff097819 */ /* 0x000fe40000011408 */
[----:B------:R-:W-:-:S02]  /*7760*/  ISETP.GE.AND P3, PT, R80, R96, PT ;  /* 0x000000605000720c */ /* 0x000fc40003f66270 */
[----:B------:R-:W-:-:S04]  /*7770*/  LEA.HI R9, R9, R8, RZ, 0x5 ;  /* 0x0000000809097211 */ /* 0x000fc800078f28ff */
        /* <DEDUP_REMOVED lines=17> */
[----:B------:R-:W-:Y:S01]  /*7890*/  SHF.R.U32.HI R113, RZ, 0x8, R29 ;  /* 0x00000008ff717819 */ /* 0x000fe2000001161d */
[----:B0-----:R-:W-:Y:S01]  /*78a0*/  IMAD.MOV.U32 R28, RZ, RZ, R9 ;  /* 0x000000ffff1c7224 */ /* 0x001fe200078e0009 */
[----:B------:R-:W-:Y:S01]  /*78b0*/  SHF.R.U32.HI R115, RZ, 0x18, R29 ;  /* 0x00000018ff737819 */ /* 0x000fe2000001161d */
[----:B--2---:R-:W-:Y:S01]  /*78c0*/  IMAD.MOV.U32 R40, RZ, RZ, R12 ;  /* 0x000000ffff287224 */ /* 0x004fe200078e000c */
[----:B------:R-:W-:Y:S01]  /*78d0*/  LOP3.LUT R30, R29, 0xff, RZ, 0xc0, !PT ;  /* 0x000000ff1d1e7812 */ /* 0x000fe200078ec0ff */
[----:B------:R-:W-:Y:S01]  /*78e0*/  IMAD.SHL.U32 R9, R113, 0x100, RZ ;  /* 0x0000010071097824 */ /* 0x000fe200078e00ff */
[--C-:B------:R-:W-:Y:S01]  /*78f0*/  SHF.R.U32.HI R111, RZ, 0x18, R31.reuse ;  /* 0x00000018ff6f7819 */ /* 0x100fe2000001161f */
[----:B------:R-:W-:Y:S01]  /*7900*/  IMAD.MOV.U32 R35, RZ, RZ, R8 ;  /* 0x000000ffff237224 */ /* 0x000fe200078e0008 */
[----:B------:R-:W-:Y:S02]  /*7910*/  LOP3.LUT R42, R31, 0xff, RZ, 0xc0, !PT ;  /* 0x000000ff1f2a7812 */ /* 0x000fe400078ec0ff */
[----:B------:R-:W-:-:S02]  /*7920*/  SHF.R.U32.HI R110, RZ, 0x8, R31 ;  /* 0x00000008ff6e7819 */ /* 0x000fc4000001161f */
[----:B------:R-:W-:Y:S02]  /*7930*/  SHF.R.U32.HI R108, RZ, 0x10, R31 ;  /* 0x00000010ff6c7819 */ /* 0x000fe4000001161f */
[----:B------:R-:W-:Y:S01]  /*7940*/  SHF.R.U32.HI R112, RZ, 0x10, R29 ;  /* 0x00000010ff707819 */ /* 0x000fe2000001161d */
[----:B------:R-:W-:Y:S01]  /*7950*/  IMAD.MOV.U32 R29, RZ, RZ, R10 ;  /* 0x000000ffff1d7224 */ /* 0x000fe200078e000a */
[--C-:B------:R-:W-:Y:S02]  /*7960*/  SHF.R.U32.HI R92, RZ, 0x18, R41.reuse ;  /* 0x00000018ff5c7819 */ /* 0x100fe40000011629 */
[----:B------:R-:W-:Y:S01]  /*7970*/  LOP3.LUT R31, R41, 0xff, RZ, 0xc0, !PT ;  /* 0x000000ff291f7812 */ /* 0x000fe200078ec0ff */
[----:B------:R-:W-:Y:S01]  /*7980*/  IMAD.U32 R10, R112, 0x10000, RZ ;  /* 0x00010000700a7824 */ /* 0x000fe200078e00ff */
[--C-:B------:R-:W-:Y:S02]  /*7990*/  SHF.R.U32.HI R45, RZ, 0x8, R41.reuse ;  /* 0x00000008ff2d7819 */ /* 0x100fe40000011629 */
[----:B------:R-:W-:-:S02]  /*79a0*/  SHF.R.U32.HI R47, RZ, 0x10, R41 ;  /* 0x00000010ff2f7819 */ /* 0x000fc40000011629 */
[--C-:B------:R-:W-:Y:S02]  /*79b0*/  SHF.R.U32.HI R46, RZ, 0x18, R43.reuse ;  /* 0x00000018ff2e7819 */ /* 0x100fe4000001162b */
[----:B------:R-:W-:Y:S01]  /*79c0*/  LOP3.LUT R41, R43, 0xff, RZ, 0xc0, !PT ;  /* 0x000000ff2b297812 */ /* 0x000fe200078ec0ff */
[----:B------:R-:W-:Y:S01]  /*79d0*/  IMAD.U32 R47, R47, 0x10000, RZ ;  /* 0x000100002f2f7824 */ /* 0x000fe200078e00ff */
[--C-:B------:R-:W-:Y:S02]  /*79e0*/  SHF.R.U32.HI R44, RZ, 0x8, R43.reuse ;  /* 0x00000008ff2c7819 */ /* 0x100fe4000001162b */
[----:B------:R-:W-:Y:S02]  /*79f0*/  PRMT R30, R115, 0x654, R30 ;  /* 0x00000654731e7816 */ /* 0x000fe4000000001e */
[----:B------:R-:W-:Y:S02]  /*7a00*/  SHF.R.U32.HI R93, RZ, 0x10, R43 ;  /* 0x00000010ff5d7819 */ /* 0x000fe4000001162b */
[----:B------:R-:W-:Y:S01]  /*7a10*/  PRMT R43, R46, 0x654, R41 ;  /* 0x000006542e2b7816 */ /* 0x000fe20000000029 */
[----:B------:R-:W-:Y:S01]  /*7a20*/  IMAD.SHL.U32 R41, R45, 0x100, RZ ;  /* 0x000001002d297824 */ /* 0x000fe200078e00ff */
[----:B------:R-:W-:Y:S01]  /*7a30*/  LOP3.LUT R9, R30, 0xff00, R9, 0xf8, !PT ;  /* 0x0000ff001e097812 */ /* 0x000fe200078ef809 */
[----:B------:R-:W-:Y:S01]  /*7a40*/  IMAD.SHL.U32 R30, R44, 0x100, RZ ;  /* 0x000001002c1e7824 */ /* 0x000fe200078e00ff */
[----:B------:R-:W-:Y:S01]  /*7a50*/  PRMT R12, R92, 0x654, R31 ;  /* 0x000006545c0c7816 */ /* 0x000fe2000000001f */
[----:B------:R-:W-:Y:S01]  /*7a60*/  IMAD.SHL.U32 R31, R110, 0x100, RZ ;  /* 0x000001006e1f7824 */ /* 0x000fe200078e00ff */
[----:B------:R-:W-:Y:S01]  /*7a70*/  PRMT R42, R111, 0x654, R42 ;  /* 0x000006546f2a7816 */ /* 0x000fe2000000002a */
[----:B------:R-:W-:Y:S01]  /*7a80*/  IMAD.U32 R93, R93, 0x10000, RZ ;  /* 0x000100005d5d7824 */ /* 0x000fe200078e00ff */
[----:B------:R-:W-:Y:S01]  /*7a90*/  LOP3.LUT R10, R9, 0xff0000, R10, 0xf8, !PT ;  /* 0x00ff0000090a7812 */ /* 0x000fe200078ef80a */
[----:B------:R-:W-:Y:S01]  /*7aa0*/  IMAD.U32 R9, R108, 0x10000, RZ ;  /* 0x000100006c097824 */ /* 0x000fe200078e00ff */
[----:B------:R-:W-:-:S02]  /*7ab0*/  LOP3.LUT R12, R12, 0xff00, R41, 0xf8, !PT ;  /* 0x0000ff000c0c7812 */ /* 0x000fc400078ef829 */
[----:B------:R-:W-:Y:S02]  /*7ac0*/  LOP3.LUT R46, R43, 0xff00, R30, 0xf8, !PT ;  /* 0x0000ff002b2e7812 */ /* 0x000fe400078ef81e */
[----:B------:R-:W-:Y:S02]  /*7ad0*/  LOP3.LUT R8, R42, 0xff00, R31, 0xf8, !PT ;  /* 0x0000ff002a087812 */ /* 0x000fe400078ef81f */
[----:B------:R-:W-:Y:S02]  /*7ae0*/  F2FP.F16.E4M3.UNPACK_B R45, R107.H1 ;  /* 0x0000006bff2d723e */ /* 0x000fe400030006ff */
[----:B------:R-:W-:Y:S02]  /*7af0*/  F2FP.F16.E4M3.UNPACK_B R43, R40.H1 ;  /* 0x00000028ff2b723e */ /* 0x000fe400030006ff */
[----:B------:R-:W-:Y:S02]  /*7b00*/  F2FP.F16.E4M3.UNPACK_B R41, R35.H1 ;  /* 0x00000023ff29723e */ /* 0x000fe400030006ff */
[----:B------:R-:W-:Y:S01]  /*7b10*/  LOP3.LUT R8, R8, 0xff0000, R9, 0xf8, !PT ;  /* 0x00ff000008087812 */ /* 0x000fe200078ef809 */
[----:B------:R-:W-:Y:S01]  /*7b20*/  HADD2.F32 R9, -RZ, R45.H0_H0 ;  /* 0x2000002dff097230 */ /* 0x000fe20000004100 */
[----:B------:R-:W-:Y:S01]  /*7b30*/  F2FP.F16.E4M3.UNPACK_B R42, R105.H1 ;  /* 0x00000069ff2a723e */ /* 0x000fe200030006ff */
[----:B------:R-:W-:Y:S01]  /*7b40*/  HADD2.F32 R31, -RZ, R43.H0_H0 ;  /* 0x2000002bff1f7230 */ /* 0x000fe20000004100 */
[----:B------:R-:W-:Y:S01]  /*7b50*/  LOP3.LUT R12, R12, 0xff0000, R47, 0xf8, !PT ;  /* 0x00ff00000c0c7812 */ /* 0x000fe200078ef82f */
[----:B------:R-:W-:Y:S01]  /*7b60*/  HADD2.F32 R30, -RZ, R41.H0_H0 ;  /* 0x20000029ff1e7230 */ /* 0x000fe20000004100 */
[----:B------:R-:W-:Y:S01]  /*7b70*/  F2FP.F16.E4M3.UNPACK_B R107, R107 ;  /* 0x0000006bff6b723e */ /* 0x000fe200020006ff */
[----:B------:R-:W-:-:S02]  /*7b80*/  HADD2.F32 R44, -RZ, R42.H0_H0 ;  /* 0x2000002aff2c7230 */ /* 0x000fc40000004100 */
[CC--:B------:R-:W-:Y:S01]  /*7b90*/  FMUL.FTZ R111, R31.reuse, R9.reuse ;  /* 0x000000091f6f7220 */ /* 0x0c0fe20000410000 */
[----:B------:R-:W-:Y:S02]  /*7ba0*/  HADD2.F32 R47, -RZ, R42.H1_H1 ;  /* 0x3000002aff2f7230 */ /* 0x000fe40000004100 */
[----:B------:R-:W-:Y:S01]  /*7bb0*/  FMUL.FTZ R92, R30, R9 ;  /* 0x000000091e5c7220 */ /* 0x000fe20000410000 */
[----:B------:R-:W-:Y:S01]  /*7bc0*/  LOP3.LUT R9, R46, 0xff0000, R93, 0xf8, !PT ;  /* 0x00ff00002e097812 */ /* 0x000fe200078ef85d */
[-C--:B------:R-:W-:Y:S01]  /*7bd0*/  FFMA.FTZ R30, R30, R44.reuse, -R111 ;  /* 0x0000002c1e1e7223 */ /* 0x080fe2000001086f */
[----:B------:R-:W-:Y:S02]  /*7be0*/  HADD2.F32 R45, -RZ, R45.H1_H1 ;  /* 0x3000002dff2d7230 */ /* 0x000fe40000004100 */
[----:B------:R-:W-:Y:S01]  /*7bf0*/  FFMA.FTZ R31, R31, R44, R92 ;  /* 0x0000002c1f1f7223 */ /* 0x000fe2000001005c */
[----:B------:R-:W-:Y:S01]  /*7c00*/  HADD2.F32 R42, -RZ, R41.H1_H1 ;  /* 0x30000029ff2a7230 */ /* 0x000fe20000004100 */
[----:B------:R-:W-:Y:S01]  /*7c10*/  F2FP.F16.E4M3.UNPACK_B R44, R40 ;  /* 0x00000028ff2c723e */ /* 0x000fe200020006ff */
[----:B------:R-:W-:Y:S01]  /*7c20*/  HADD2.F32 R46, -RZ, R43.H1_H1 ;  /* 0x3000002bff2e7230 */ /* 0x000fe20000004100 */
[----:B------:R-:W-:Y:S01]  /*7c30*/  F2FP.F16.E4M3.UNPACK_B R43, R35 ;  /* 0x00000023ff2b723e */ /* 0x000fe200020006ff */
[----:B------:R-:W-:Y:S01]  /*7c40*/  HADD2.F32 R92, -RZ, R107.H0_H0 ;  /* 0x2000006bff5c7230 */ /* 0x000fe20000004100 */
[----:B------:R-:W-:Y:S01]  /*7c50*/  F2FP.F16.E4M3.UNPACK_B R105, R105 ;  /* 0x00000069ff69723e */ /* 0x000fe200020006ff */
[-C--:B------:R-:W-:Y:S01]  /*7c60*/  FMUL.FTZ R93, R42, R45.reuse ;  /* 0x0000002d2a5d7220 */ /* 0x080fe20000410000 */
[----:B------:R-:W-:Y:S01]  /*7c70*/  FMUL.FTZ R35, R46, R45 ;  /* 0x0000002d2e237220 */ /* 0x000fe20000410000 */
[----:B------:R-:W-:-:S02]  /*7c80*/  HADD2.F32 R45, -RZ, R44.H0_H0 ;  /* 0x2000002cff2d7230 */ /* 0x000fc40000004100 */
[----:B------:R-:W-:Y:S02]  /*7c90*/  HADD2.F32 R41, -RZ, R43.H0_H0 ;  /* 0x2000002bff297230 */ /* 0x000fe40000004100 */
[-C--:B------:R-:W-:Y:S01]  /*7ca0*/  FFMA.FTZ R35, R42, R47.reuse, -R35 ;  /* 0x0000002f2a237223 */ /* 0x080fe20000010823 */
[----:B------:R-:W-:Y:S02]  /*7cb0*/  HADD2.F32 R42, -RZ, R105.H0_H0 ;  /* 0x20000069ff2a7230 */ /* 0x000fe40000004100 */
[-C--:B------:R-:W-:Y:S01]  /*7cc0*/  FMUL.FTZ R108, R45, R92.reuse ;  /* 0x0000005c2d6c7220 */ /* 0x080fe20000410000 */
[----:B------:R-:W-:Y:S01]  /*7cd0*/  FFMA.FTZ R40, R46, R47, R93 ;  /* 0x0000002f2e287223 */ /* 0x000fe2000001005d */
[C---:B------:R-:W-:Y:S01]  /*7ce0*/  FMUL.FTZ R92, R41.reuse, R92 ;  /* 0x0000005c295c7220 */ /* 0x040fe20000410000 */
[----:B------:R-:W-:Y:S02]  /*7cf0*/  HADD2.F32 R107, -RZ, R107.H1_H1 ;  /* 0x3000006bff6b7230 */ /* 0x000fe40000004100 */
[----:B------:R-:W-:Y:S01]  /*7d00*/  FFMA.FTZ R41, R41, R42, -R108 ;  /* 0x0000002a29297223 */ /* 0x000fe2000001086c */
[----:B------:R-:W-:Y:S01]  /*7d10*/  HADD2.F32 R46, -RZ, R44.H1_H1 ;  /* 0x3000002cff2e7230 */ /* 0x000fe20000004100 */
[----:B------:R-:W-:Y:S01]  /*7d20*/  F2FP.F16.E4M3.UNPACK_B R108, R106.H1 ;  /* 0x0000006aff6c723e */ /* 0x000fe200030006ff */
[----:B------:R-:W-:Y:S01]  /*7d30*/  HADD2.F32 R43, -RZ, R43.H1_H1 ;  /* 0x3000002bff2b7230 */ /* 0x000fe20000004100 */
[----:B------:R-:W-:Y:S01]  /*7d40*/  F2FP.F16.E4M3.UNPACK_B R47, R14.H1 ;  /* 0x0000000eff2f723e */ /* 0x000fe200030006ff */
[----:B------:R-:W-:-:S02]  /*7d50*/  HADD2.F32 R105, -RZ, R105.H1_H1 ;  /* 0x30000069ff697230 */ /* 0x000fc40000004100 */
[----:B------:R-:W-:Y:S01]  /*7d60*/  FFMA.FTZ R42, R45, R42, R92 ;  /* 0x0000002a2d2a7223 */ /* 0x000fe2000001005c */
[CC--:B------:R-:W-:Y:S01]  /*7d70*/  FMUL.FTZ R44, R46.reuse, R107.reuse ;  /* 0x0000006b2e2c7220 */ /* 0x0c0fe20000410000 */
[C---:B------:R-:W-:Y:S01]  /*7d80*/  FMUL.FTZ R111, R43.reuse, R107 ;  /* 0x0000006b2b6f7220 */ /* 0x040fe20000410000 */
[----:B------:R-:W-:Y:S01]  /*7d90*/  F2FP.F16.E4M3.UNPACK_B R93, R104.H1 ;  /* 0x00000068ff5d723e */ /* 0x000fe200030006ff */
[----:B------:R-:W-:Y:S01]  /*7da0*/  HADD2.F32 R107, -RZ, R108.H0_H0 ;  /* 0x2000006cff6b7230 */ /* 0x000fe20000004100 */
[----:B------:R-:W-:Y:S01]  /*7db0*/  F2FP.F16.E4M3.UNPACK_B R45, R29.H1 ;  /* 0x0000001dff2d723e */ /* 0x000fe200030006ff */
[----:B------:R-:W-:Y:S02]  /*7dc0*/  HADD2.F32 R92, -RZ, R47.H0_H0 ;  /* 0x2000002fff5c7230 */ /* 0x000fe40000004100 */
[-C--:B------:R-:W-:Y:S01]  /*7dd0*/  FFMA.FTZ R44, R43, R105.reuse, -R44 ;  /* 0x000000692b2c7223 */ /* 0x080fe2000001082c */
[----:B------:R-:W-:Y:S01]  /*7de0*/  FFMA.FTZ R43, R46, R105, R111 ;  /* 0x000000692e2b7223 */ /* 0x000fe2000001006f */
[----:B------:R-:W-:Y:S01]  /*7df0*/  HADD2.F32 R105, -RZ, R93.H0_H0 ;  /* 0x2000005dff697230 */ /* 0x000fe20000004100 */
[----:B------:R-:W-:Y:S01]  /*7e00*/  F2FP.F16.E4M3.UNPACK_B R106, R106 ;  /* 0x0000006aff6a723e */ /* 0x000fe200020006ff */
[----:B------:R-:W-:-:S02]  /*7e10*/  HADD2.F32 R46, -RZ, R45.H0_H0 ;  /* 0x2000002dff2e7230 */ /* 0x000fc40000004100 */
[----:B------:R-:W-:Y:S01]  /*7e20*/  FMUL.FTZ R111, R92, R107 ;  /* 0x0000006b5c6f7220 */ /* 0x000fe20000410000 */
[----:B------:R-:W-:Y:S01]  /*7e30*/  HADD2.F32 R108, -RZ, R108.H1_H1 ;  /* 0x3000006cff6c7230 */ /* 0x000fe20000004100 */
[----:B------:R-:W-:Y:S01]  /*7e40*/  F2FP.F16.E4M3.UNPACK_B R29, R29 ;  /* 0x0000001dff1d723e */ /* 0x000fe200020006ff */
[----:B------:R-:W-:Y:S02]  /*7e50*/  HADD2.F32 R47, -RZ, R47.H1_H1 ;  /* 0x3000002fff2f7230 */ /* 0x000fe40000004100 */
[C---:B------:R-:W-:Y:S01]  /*7e60*/  FMUL.FTZ R107, R46.reuse, R107 ;  /* 0x0000006b2e6b7220 */ /* 0x040fe20000410000 */
[----:B------:R-:W-:Y:S01]  /*7e70*/  FFMA.FTZ R111, R46, R105, -R111 ;  /* 0x000000692e6f7223 */ /* 0x000fe2000001086f */
[----:B------:R-:W-:Y:S01]  /*7e80*/  HADD2.F32 R45, -RZ, R45.H1_H1 ;  /* 0x3000002dff2d7230 */ /* 0x000fe20000004100 */
[----:B------:R-:W-:Y:S01]  /*7e90*/  F2FP.F16.E4M3.UNPACK_B R104, R104 ;  /* 0x00000068ff68723e */ /* 0x000fe200020006ff */
[----:B------:R-:W-:Y:S02]  /*7ea0*/  HADD2.F32 R46, -RZ, R93.H1_H1 ;  /* 0x3000005dff2e7230 */ /* 0x000fe40000004100 */
[----:B------:R-:W-:Y:S01]  /*7eb0*/  FMUL.FTZ R110, R47, R108 ;  /* 0x0000006c2f6e7220 */ /* 0x000fe20000410000 */
[----:B------:R-:W-:-:S02]  /*7ec0*/  HADD2.F32 R93, -RZ, R106.H0_H0 ;  /* 0x2000006aff5d7230 */ /* 0x000fc40000004100 */
[C---:B------:R-:W-:Y:S01]  /*7ed0*/  FMUL.FTZ R108, R45.reuse, R108 ;  /* 0x0000006c2d6c7220 */ /* 0x040fe20000410000 */
[----:B------:R-:W-:Y:S02]  /*7ee0*/  HADD2.F32 R106, -RZ, R106.H1_H1 ;  /* 0x3000006aff6a7230 */ /* 0x000fe40000004100 */
[----:B------:R-:W-:Y:S01]  /*7ef0*/  FFMA.FTZ R110, R45, R46, -R110 ;  /* 0x0000002e2d6e7223 */ /* 0x000fe2000001086e */
[----:B------:R-:W-:Y:S01]  /*7f00*/  F2FP.F16.E4M3.UNPACK_B R45, R14 ;  /* 0x0000000eff2d723e */ /* 0x000fe200020006ff */
[----:B------:R-:W-:Y:S01]  /*7f10*/  FFMA.FTZ R108, R47, R46, R108 ;  /* 0x0000002e2f6c7223 */ /* 0x000fe2000001006c */
[--C-:B------:R-:W-:Y:S02]  /*7f20*/  HADD2.F32 R14, -RZ, R29.reuse.H0_H0 ;  /* 0x2000001dff0e7230 */ /* 0x100fe40000004100 */
[----:B------:R-:W-:Y:S01]  /*7f30*/  FFMA.FTZ R107, R92, R105, R107 ;  /* 0x000000695c6b7223 */ /* 0x000fe2000001006b */
[----:B------:R-:W-:Y:S01]  /*7f40*/  HADD2.F32 R29, -RZ, R29.H1_H1 ;  /* 0x3000001dff1d7230 */ /* 0x000fe20000004100 */
[----:B------:R-:W-:Y:S01]  /*7f50*/  F2FP.SATFINITE.E4M3.F32.PACK_AB_MERGE_C R30, R35, R30, RZ ;  /* 0x0000001e231e723e */ /* 0x000fe200048070ff */
[--C-:B------:R-:W-:Y:S01]  /*7f60*/  HADD2.F32 R46, -RZ, R45.reuse.H0_H0 ;  /* 0x2000002dff2e7230 */ /* 0x100fe20000004100 */
[----:B------:R-:W-:Y:S01]  /*7f70*/  F2FP.SATFINITE.E4M3.F32.PACK_AB_MERGE_C R40, R40, R31, RZ ;  /* 0x0000001f2828723e */ /* 0x000fe200048070ff */
[----:B------:R-:W-:Y:S01]  /*7f80*/  HADD2.F32 R45, -RZ, R45.H1_H1 ;  /* 0x3000002dff2d7230 */ /* 0x000fe20000004100 */
[----:B------:R-:W-:Y:S01]  /*7f90*/  F2FP.SATFINITE.E4M3.F32.PACK_AB_MERGE_C R31, R44, R41, R30 ;  /* 0x000000292c1f723e */ /* 0x000fe2000480701e */
[----:B------:R-:W-:-:S02]  /*7fa0*/  HADD2.F32 R47, -RZ, R104.H0_H0 ;  /* 0x20000068ff2f7230 */ /* 0x000fc40000004100 */
[-C--:B------:R-:W-:Y:S01]  /*7fb0*/  FMUL.FTZ R105, R46, R93.reuse ;  /* 0x0000005d2e697220 */ /* 0x080fe20000410000 */
[----:B------:R-:W-:Y:S02]  /*7fc0*/  HADD2.F32 R104, -RZ, R104.H1_H1 ;  /* 0x30000068ff687230 */ /* 0x000fe40000004100 */
[C---:B------:R-:W-:Y:S01]  /*7fd0*/  FMUL.FTZ R93, R14.reuse, R93 ;  /* 0x0000005d0e5d7220 */ /* 0x040fe20000410000 */
[-C--:B------:R-:W-:Y:S01]  /*7fe0*/  FMUL.FTZ R92, R45, R106.reuse ;  /* 0x0000006a2d5c7220 */ /* 0x080fe20000410000 */
[----:B------:R-:W-:Y:S01]  /*7ff0*/  FMUL.FTZ R106, R29, R106 ;  /* 0x0000006a1d6a7220 */ /* 0x000fe20000410000 */
[-C--:B------:R-:W-:Y:S01]  /*8000*/  FFMA.FTZ R105, R14, R47.reuse, -R105 ;  /* 0x0000002f0e697223 */ /* 0x080fe20000010869 */
[----:B------:R-:W-:Y:S01]  /*8010*/  FFMA.FTZ R14, R46, R47, R93 ;  /* 0x0000002f2e0e7223 */ /* 0x000fe2000001005d */
[----:B------:R-:W-:Y:S01]  /*8020*/  F2FP.SATFINITE.E4M3.F32.PACK_AB_MERGE_C R30, R43, R42, R40 ;  /* 0x0000002a2b1e723e */ /* 0x000fe20004807028 */
[-C--:B------:R-:W-:Y:S01]  /*8030*/  FFMA.FTZ R47, R45, R104.reuse, R106 ;  /* 0x000000682d2f7223 */ /* 0x080fe2000001006a */
[----:B------:R-:W-:Y:S01]  /*8040*/  F2FP.F16.E4M3.UNPACK_B R45, R13 ;  /* 0x0000000dff2d723e */ /* 0x000fe200020006ff */
[----:B------:R-:W-:Y:S01]  /*8050*/  FFMA.FTZ R92, R29, R104, -R92 ;  /* 0x000000681d5c7223 */ /* 0x000fe2000001085c */
[----:B------:R-:W-:-:S02]  /*8060*/  F2FP.F16.E4M3.UNPACK_B R46, R12 ;  /* 0x0000000cff2e723e */ /* 0x000fc400020006ff */
[----:B------:R-:W-:Y:S01]  /*8070*/  F2FP.F16.E4M3.UNPACK_B R40, R28 ;  /* 0x0000001cff28723e */ /* 0x000fe200020006ff */
[--C-:B------:R-:W-:Y:S01]  /*8080*/  HADD2.F32 R41, -RZ, R45.reuse.H0_H0 ;  /* 0x2000002dff297230 */ /* 0x100fe20000004100 */
[----:B------:R-:W-:Y:S01]  /*8090*/  F2FP.SATFINITE.E4M3.F32.PACK_AB_MERGE_C R29, R110, R111, RZ ;  /* 0x0000006f6e1d723e */ /* 0x000fe200048070ff */
[----:B------:R-:W-:Y:S01]  /*80a0*/  HADD2.F32 R42, -RZ, R46.H0_H0 ;  /* 0x2000002eff2a7230 */ /* 0x000fe20000004100 */
[----:B------:R-:W-:Y:S01]  /*80b0*/  F2FP.F16.E4M3.UNPACK_B R43, R10 ;  /* 0x0000000aff2b723e */ /* 0x000fe200020006ff */
[----:B------:R-:W-:Y:S01]  /*80c0*/  HADD2.F32 R35, -RZ, R40.H0_H0 ;  /* 0x20000028ff237230 */ /* 0x000fe20000004100 */
[----:B------:R-:W-:Y:S01]  /*80d0*/  F2FP.SATFINITE.E4M3.F32.PACK_AB_MERGE_C R29, R92, R105, R29 ;  /* 0x000000695c1d723e */ /* 0x000fe2000480701d */
[----:B------:R-:W-:Y:S02]  /*80e0*/  HADD2.F32 R45, -RZ, R45.H1_H1 ;  /* 0x3000002dff2d7230 */ /* 0x000fe40000004100 */
[----:B------:R-:W-:Y:S01]  /*80f0*/  FMUL.FTZ R92, R41, R42 ;  /* 0x0000002a295c7220 */ /* 0x000fe20000410000 */
[----:B------:R-:W-:-:S02]  /*8100*/  HADD2.F32 R44, -RZ, R43.H0_H0 ;  /* 0x2000002bff2c7230 */ /* 0x000fc40000004100 */
[----:B------:R-:W-:Y:S01]  /*8110*/  FMUL.FTZ R104, R35, R42 ;  /* 0x0000002a23687220 */ /* 0x000fe20000410000 */
[----:B------:R-:W-:Y:S01]  /*8120*/  F2FP.SATFINITE.E4M3.F32.PACK_AB_MERGE_C R107, R108, R107, RZ ;  /* 0x0000006b6c6b723e */ /* 0x000fe200048070ff */
[----:B------:R-:W-:Y:S01]  /*8130*/  HADD2.F32 R46, -RZ, R46.H1_H1 ;  /* 0x3000002eff2e7230 */ /* 0x000fe20000004100 */
[----:B------:R-:W-:Y:S01]  /*8140*/  F2FP.F16.E4M3.UNPACK_B R10, R10.H1 ;  /* 0x0000000aff0a723e */ /* 0x000fe200030006ff */
[----:B------:R-:W-:Y:S01]  /*8150*/  HADD2.F32 R42, -RZ, R40.H1_H1 ;  /* 0x30000028ff2a7230 */ /* 0x000fe20000004100 */
[----:B------:R-:W-:Y:S01]  /*8160*/  F2FP.SATFINITE.E4M3.F32.PACK_AB_MERGE_C R14, R47, R14, R107 ;  /* 0x0000000e2f0e723e */ /* 0x000fe2000480706b */
        /* <DEDUP_REMOVED lines=10> */
[--C-:B------:R-:W-:Y:S02]  /*8210*/  HADD2.F32 R42, -RZ, R43.reuse.H0_H0 ;  /* 0x2000002bff2a7230 */ /* 0x100fe40000004100 */
[--C-:B------:R-:W-:Y:S02]  /*8220*/  HADD2.F32 R47, -RZ, R46.reuse.H0_H0 ;  /* 0x2000002eff2f7230 */ /* 0x100fe40000004100 */
[----:B------:R-:W-:Y:S02]  /*8230*/  HADD2.F32 R43, -RZ, R43.H1_H1 ;  /* 0x3000002bff2b7230 */ /* 0x000fe40000004100 */
[----:B------:R-:W-:-:S02]  /*8240*/  HADD2.F32 R46, -RZ, R46.H1_H1 ;  /* 0x3000002eff2e7230 */ /* 0x000fc40000004100 */
[-C--:B------:R-:W-:Y:S01]  /*8250*/  FMUL.FTZ R93, R42, R47.reuse ;  /* 0x0000002f2a5d7220 */ /* 0x080fe20000410000 */
[--C-:B------:R-:W-:Y:S02]  /*8260*/  HADD2.F32 R12, -RZ, R41.reuse.H0_H0 ;  /* 0x20000029ff0c7230 */ /* 0x100fe40000004100 */
[----:B------:R-:W-:Y:S02]  /*8270*/  HADD2.F32 R41, -RZ, R41.H1_H1 ;  /* 0x30000029ff297230 */ /* 0x000fe40000004100 */
[-C--:B------:R-:W-:Y:S01]  /*8280*/  FMUL.FTZ R92, R43, R46.reuse ;  /* 0x0000002e2b5c7220 */ /* 0x080fe20000410000 */
[--C-:B------:R-:W-:Y:S02]  /*8290*/  HADD2.F32 R45, -RZ, R10.reuse.H0_H0 ;  /* 0x2000000aff2d7230 */ /* 0x100fe40000004100 */
[C---:B------:R-:W-:Y:S01]  /*82a0*/  FMUL.FTZ R47, R12.reuse, R47 ;  /* 0x0000002f0c2f7220 */ /* 0x040fe20000410000 */
[----:B------:R-:W-:Y:S02]  /*82b0*/  HADD2.F32 R44, -RZ, R10.H1_H1 ;  /* 0x3000000aff2c7230 */ /* 0x000fe40000004100 */
[C---:B------:R-:W-:Y:S01]  /*82c0*/  FMUL.FTZ R46, R41.reuse, R46 ;  /* 0x0000002e292e7220 */ /* 0x040fe20000410000 */
[----:B------:R-:W-:Y:S01]  /*82d0*/  FFMA.FTZ R10, R12, R45, -R93 ;  /* 0x0000002d0c0a7223 */ /* 0x000fe2000001085d */
[----:B------:R-:W-:Y:S01]  /*82e0*/  F2FP.F16.E4M3.UNPACK_B R12, R11 ;  /* 0x0000000bff0c723e */ /* 0x000fe200020006ff */
[-C--:B------:R-:W-:Y:S01]  /*82f0*/  FFMA.FTZ R107, R41, R44.reuse, -R92 ;  /* 0x0000002c296b7223 */ /* 0x080fe2000001085c */
[----:B------:R-:W-:Y:S01]  /*8300*/  F2FP.F16.E4M3.UNPACK_B R92, R9 ;  /* 0x00000009ff5c723e */ /* 0x000fe200020006ff */
[----:B------:R-:W-:Y:S01]  /*8310*/  FFMA.FTZ R106, R42, R45, R47 ;  /* 0x0000002d2a6a7223 */ /* 0x000fe2000001002f */
[----:B------:R-:W-:Y:S01]  /*8320*/  F2FP.F16.E4M3.UNPACK_B R42, R15 ;  /* 0x0000000fff2a723e */ /* 0x000fe200020006ff */
[----:B------:R-:W-:Y:S01]  /*8330*/  FFMA.FTZ R111, R43, R44, R46 ;  /* 0x0000002c2b6f7223 */ /* 0x000fe2000001002e */
[----:B------:R-:W-:Y:S01]  /*8340*/  F2FP.F16.E4M3.UNPACK_B R93, R9.H1 ;  /* 0x00000009ff5d723e */ /* 0x000fe200030006ff */
[----:B------:R-:W-:Y:S01]  /*8350*/  HADD2.F32 R104, -RZ, R92.H0_H0 ;  /* 0x2000005cff687230 */ /* 0x000fe20000004100 */
[----:B------:R-:W-:Y:S01]  /*8360*/  F2FP.F16.E4M3.UNPACK_B R43, R15.H1 ;  /* 0x0000000fff2b723e */ /* 0x000fe200030006ff */
[----:B------:R-:W-:Y:S01]  /*8370*/  HADD2.F32 R15, -RZ, R12.H0_H0 ;  /* 0x2000000cff0f7230 */ /* 0x000fe20000004100 */
[-C--:B------:R-:W-:Y:S01]  /*8380*/  F2FP.F16.E4M3.UNPACK_B R9, R8.reuse ;  /* 0x00000008ff09723e */ /* 0x080fe200020006ff */
[----:B------:R-:W-:Y:S01]  /*8390*/  HADD2.F32 R44, -RZ, R42.H0_H0 ;  /* 0x2000002aff2c7230 */ /* 0x000fe20000004100 */
[----:B------:R-:W-:Y:S01]  /*83a0*/  F2FP.F16.E4M3.UNPACK_B R11, R11.H1 ;  /* 0x0000000bff0b723e */ /* 0x000fe200030006ff */
[----:B------:R-:W-:Y:S01]  /*83b0*/  HADD2.F32 R105, -RZ, R93.H0_H0 ;  /* 0x2000005dff697230 */ /* 0x000fe20000004100 */
[----:B------:R-:W-:Y:S01]  /*83c0*/  F2FP.F16.E4M3.UNPACK_B R45, R8.H1 ;  /* 0x00000008ff2d723e */ /* 0x000fe200030006ff */
[----:B------:R-:W-:-:S02]  /*83d0*/  HADD2.F32 R8, -RZ, R43.H0_H0 ;  /* 0x2000002bff087230 */ /* 0x000fc40000004100 */
[-C--:B------:R-:W-:Y:S01]  /*83e0*/  FMUL.FTZ R113, R15, R104.reuse ;  /* 0x000000680f717220 */ /* 0x080fe20000410000 */
[----:B------:R-:W-:Y:S02]  /*83f0*/  HADD2.F32 R46, -RZ, R9.H0_H0 ;  /* 0x20000009ff2e7230 */ /* 0x000fe40000004100 */
[----:B------:R-:W-:Y:S01]  /*8400*/  FMUL.FTZ R108, R44, R104 ;  /* 0x000000682c6c7220 */ /* 0x000fe20000410000 */
[----:B------:R-:W-:Y:S02]  /*8410*/  HADD2.F32 R41, -RZ, R11.H0_H0 ;  /* 0x2000000bff297230 */ /* 0x000fe40000004100 */
[----:B------:R-:W-:Y:S01]  /*8420*/  FMUL.FTZ R104, R8, R105 ;  /* 0x0000006908687220 */ /* 0x000fe20000410000 */
[----:B------:R-:W-:Y:S02]  /*8430*/  HADD2.F32 R47, -RZ, R45.H0_H0 ;  /* 0x2000002dff2f7230 */ /* 0x000fe40000004100 */
[----:B------:R-:W-:Y:S01]  /*8440*/  FFMA.FTZ R113, R44, R46, R113 ;  /* 0x0000002e2c717223 */ /* 0x000fe20000010071 */
[----:B------:R-:W-:-:S02]  /*8450*/  HADD2.F32 R43, -RZ, R43.H1_H1 ;  /* 0x3000002bff2b7230 */ /* 0x000fc40000004100 */
[----:B------:R-:W-:Y:S01]  /*8460*/  FMUL.FTZ R105, R41, R105 ;  /* 0x0000006929697220 */ /* 0x000fe20000410000 */
[----:B------:R-:W-:Y:S02]  /*8470*/  HADD2.F32 R44, -RZ, R93.H1_H1 ;  /* 0x3000005dff2c7230 */ /* 0x000fe40000004100 */
[----:B------:R-:W-:Y:S01]  /*8480*/  FFMA.FTZ R108, R15, R46, -R108 ;  /* 0x0000002e0f6c7223 */ /* 0x000fe2000001086c */
[----:B------:R-:W-:Y:S02]  /*8490*/  HADD2.F32 R11, -RZ, R11.H1_H1 ;  /* 0x3000000bff0b7230 */ /* 0x000fe40000004100 */
[----:B------:R-:W-:Y:S01]  /*84a0*/  FFMA.FTZ R105, R8, R47, R105 ;  /* 0x0000002f08697223 */ /* 0x000fe20000010069 */
[----:B------:R-:W-:Y:S02]  /*84b0*/  HADD2.F32 R42, -RZ, R42.H1_H1 ;  /* 0x3000002aff2a7230 */ /* 0x000fe40000004100 */
[----:B------:R-:W-:Y:S01]  /*84c0*/  FMUL.FTZ R46, R43, R44 ;  /* 0x0000002c2b2e7220 */ /* 0x000fe20000410000 */
[----:B------:R-:W-:-:S02]  /*84d0*/  HADD2.F32 R15, -RZ, R92.H1_H1 ;  /* 0x3000005cff0f7230 */ /* 0x000fc40000004100 */
[----:B------:R-:W-:Y:S01]  /*84e0*/  FMUL.FTZ R44, R11, R44 ;  /* 0x0000002c0b2c7220 */ /* 0x000fe20000410000 */
[----:B------:R-:W-:Y:S02]  /*84f0*/  HADD2.F32 R12, -RZ, R12.H1_H1 ;  /* 0x3000000cff0c7230 */ /* 0x000fe40000004100 */
[----:B------:R-:W-:Y:S01]  /*8500*/  FFMA.FTZ R104, R41, R47, -R104 ;  /* 0x0000002f29687223 */ /* 0x000fe20000010868 */
[----:B------:R-:W-:Y:S02]  /*8510*/  HADD2.F32 R8, -RZ, R45.H1_H1 ;  /* 0x3000002dff087230 */ /* 0x000fe40000004100 */
        /* <DEDUP_REMOVED lines=8> */
[----:B------:R-:W-:Y:S01]  /*85a0*/  F2FP.SATFINITE.E4M3.F32.PACK_AB_MERGE_C R106, R111, R106, RZ ;  /* 0x0000006a6f6a723e */ /* 0x000fe200048070ff */
[----:B------:R-:W-:Y:S01]  /*85b0*/  IMAD.MOV.U32 R8, RZ, RZ, R31 ;  /* 0x000000ffff087224 */ /* 0x000fe200078e001f */
[----:B------:R-:W-:Y:S01]  /*85c0*/  F2FP.SATFINITE.E4M3.F32.PACK_AB_MERGE_C R11, R11, R104, RZ ;  /* 0x000000680b0b723e */ /* 0x000fe200048070ff */
[----:B------:R-:W-:Y:S01]  /*85d0*/  IMAD.MOV.U32 R12, RZ, RZ, R30 ;  /* 0x000000ffff0c7224 */ /* 0x000fe200078e001e */
[----:B------:R-:W-:-:S02]  /*85e0*/  F2FP.SATFINITE.E4M3.F32.PACK_AB_MERGE_C R44, R44, R105, RZ ;  /* 0x000000692c2c723e */ /* 0x000fc400048070ff */
[----:B------:R-:W-:Y:S01]  /*85f0*/  F2FP.SATFINITE.E4M3.F32.PACK_AB_MERGE_C R9, R28, R35, R10 ;  /* 0x000000231c09723e */ /* 0x000fe2000480700a */
[----:B------:R-:W-:Y:S01]  /*8600*/  IMAD.MOV.U32 R10, RZ, RZ, R29 ;  /* 0x000000ffff0a7224 */ /* 0x000fe200078e001d */
[----:B------:R-:W-:Y:S02]  /*8610*/  F2FP.SATFINITE.E4M3.F32.PACK_AB_MERGE_C R11, R41, R108, R11 ;  /* 0x0000006c290b723e */ /* 0x000fe4000480700b */
[----:B------:R-:W-:Y:S02]  /*8620*/  F2FP.SATFINITE.E4M3.F32.PACK_AB_MERGE_C R13, R13, R40, R106 ;  /* 0x000000280d0d723e */ /* 0x000fe4000480706a */
[----:B------:R-:W-:-:S07]  /*8630*/  F2FP.SATFINITE.E4M3.F32.PACK_AB_MERGE_C R15, R42, R113, R44 ;  /* 0x000000712a0f723e */ /* 0x000fce000480702c */
.L_x_5533:
[----:B------:R-:W-:Y:S05]  /*8640*/  BSYNC B2 ;  /* 0x0000000000027941 */ /* 0x000fea0003800000 */
.L_x_5532:
[----:B------:R-:W-:Y:S01]  /*8650*/  ISETP.GE.AND P3, PT, R34, R97, PT ;  /* 0x000000612200720c */ /* 0x000fe20003f66270 */
[----:B0-----:R0:W-:-:S12]  /*8660*/  ST.E.128 desc[UR42][R32.64], R8 ;  /* 0x0000000820007985 */ /* 0x0011d8000c101d2a */
[----:B------:R-:W-:-:S04]  /*8670*/  @!P3 IADD3 R28, P4, R100, R34, RZ ;  /* 0x00000022641cb210 */ /* 0x000fc80007f9e0ff */
[----:B------:R-:W-:-:S05]  /*8680*/  @!P3 LEA.HI.X.SX32 R29, R34, R98, 0x1, P4 ;  /* 0x00000062221db211 */ /* 0x000fca00020f0eff */
[----:B--2---:R0:W-:Y:S04]  /*8690*/  @!P3 ST.E.128 desc[UR42][R28.64], R12 ;  /* 0x0000000c1c00b985 */ /* 0x0041e8000c101d2a */
.L_x_5531:
[----:B------:R-:W-:Y:S05]  /*86a0*/  BSYNC B1 ;  /* 0x0000000000017941 */ /* 0x000fea0003800000 */
.L_x_5530:
[----:B------:R-:W-:-:S13]  /*86b0*/  ISETP.NE.AND P3, PT, R3, RZ, PT ;  /* 0x000000ff0300720c */ /* 0x000fda0003f65270 */
[----:B------:R-:W-:Y:S05]  /*86c0*/  @!P3 BRA `(.L_x_5497) ;  /* 0x0000001000ecb947 */ /* 0x000fea0003800000 */
[----:B------:R-:W-:Y:S01]  /*86d0*/  ISETP.NE.AND P4, PT, R84, RZ, PT ;  /* 0x000000ff5400720c */ /* 0x000fe20003f85270 */
[----:B------:R-:W-:Y:S01]  /*86e0*/  BSSY B1, `(.L_x_5534) ;  /* 0x00000ed000017945 */ /* 0x000fe20003800000 */
[----:B0---4-:R-:W-:Y:S02]  /*86f0*/  IADD3 R28, P3, R56, R100, RZ ;  /* 0x00000064381c7210 */ /* 0x011fe40007f7e0ff */
[----:B------:R-:W-:Y:S02]  /*8700*/  SEL R109, R66, R109, !P4 ;  /* 0x0000006d426d7207 */ /* 0x000fe40006000000 */
[----:B--2---:R-:W-:Y:S02]  /*8710*/  LEA.HI.X.SX32 R29, R56, R98, 0x1, P3 ;  /* 0x00000062381d7211 */ /* 0x004fe400018f0eff */
[----:B---3--:R-:W-:Y:S02]  /*8720*/  SHF.R.S32.HI R8, RZ, 0x1f, R109 ;  /* 0x0000001fff087819 */ /* 0x008fe4000001146d */
        /* <DEDUP_REMOVED lines=17> */
[----:B------:R-:W2:Y:S01]  /*8840*/  LDS.128 R12, [R12+0x1e400] ;  /* 0x01e400000c0c7984 */ /* 0x000ea20000000c00 */
[----:B------:R-:W-:Y:S05]  /*8850*/  @P3 BRA `(.L_x_5535) ;  /* 0x0000000c00543947 */ /* 0x000fea0003800000 */
[--C-:B------:R-:W-:Y:S01]  /*8860*/  SHF.R.U32.HI R44, RZ, 0x10, R5.reuse ;  /* 0x00000010ff2c7819 */ /* 0x100fe20000011605 */
[----:B0-----:R-:W-:Y:S01]  /*8870*/  IMAD.MOV.U32 R31, RZ, RZ, R8 ;  /* 0x000000ffff1f7224 */ /* 0x001fe200078e0008 */
[--C-:B------:R-:W-:Y:S01]  /*8880*/  SHF.R.U32.HI R40, RZ, 0x8, R5.reuse ;  /* 0x00000008ff287819 */ /* 0x100fe20000011605 */
[----:B--2---:R-:W-:Y:S01]  /*8890*/  IMAD.MOV.U32 R33, RZ, RZ, R12 ;  /* 0x000000ffff217224 */ /* 0x004fe200078e000c */
[----:B------:R-:W-:Y:S02]  /*88a0*/  LOP3.LUT R4, R5, 0xff, RZ, 0xc0, !PT ;  /* 0x000000ff05047812 */ /* 0x000fe400078ec0ff */
[----:B------:R-:W-:Y:S02]  /*88b0*/  SHF.R.U32.HI R5, RZ, 0x18, R5 ;  /* 0x00000018ff057819 */ /* 0x000fe40000011605 */
[----:B------:R-:W-:Y:S02]  /*88c0*/  SHF.R.U32.HI R36, RZ, 0x8, R37 ;  /* 0x00000008ff247819 */ /* 0x000fe40000011625 */
[----:B------:R-:W-:Y:S01]  /*88d0*/  PRMT R5, R5, 0x654, R4 ;  /* 0x0000065405057816 */ /* 0x000fe20000000004 */
[----:B------:R-:W-:Y:S01]  /*88e0*/  IMAD.SHL.U32 R4, R40, 0x100, RZ ;  /* 0x0000010028047824 */ /* 0x000fe200078e00ff */
[----:B------:R-:W-:Y:S01]  /*88f0*/  SHF.R.U32.HI R38, RZ, 0x8, R7 ;  /* 0x00000008ff267819 */ /* 0x000fe20000011607 */
[----:B------:R-:W-:Y:S01]  /*8900*/  IMAD.SHL.U32 R8, R36, 0x100, RZ ;  /* 0x0000010024087824 */ /* 0x000fe200078e00ff */
[----:B------:R-:W-:-:S02]  /*8910*/  LOP3.LUT R32, R37, 0xff, RZ, 0xc0, !PT ;  /* 0x000000ff25207812 */ /* 0x000fc400078ec0ff */
[----:B------:R-:W-:Y:S02]  /*8920*/  SHF.R.U32.HI R35, RZ, 0x18, R37 ;  /* 0x00000018ff237819 */ /* 0x000fe40000011625 */
[--C-:B------:R-:W-:Y:S02]  /*8930*/  SHF.R.U32.HI R43, RZ, 0x10, R7.reuse ;  /* 0x00000010ff2b7819 */ /* 0x100fe40000011607 */
[----:B------:R-:W-:Y:S02]  /*8940*/  LOP3.LUT R6, R7, 0xff, RZ, 0xc0, !PT ;  /* 0x000000ff07067812 */ /* 0x000fe400078ec0ff */
[----:B------:R-:W-:Y:S02]  /*8950*/  SHF.R.U32.HI R7, RZ, 0x18, R7 ;  /* 0x00000018ff077819 */ /* 0x000fe40000011607 */
[----:B------:R-:W-:Y:S02]  /*8960*/  SHF.R.U32.HI R34, RZ, 0x8, R39 ;  /* 0x00000008ff227819 */ /* 0x000fe40000011627 */
[----:B------:R-:W-:-:S02]  /*8970*/  PRMT R35, R35, 0x654, R32 ;  /* 0x0000065423237816 */ /* 0x000fc40000000020 */
[----:B------:R-:W-:Y:S01]  /*8980*/  LOP3.LUT R5, R5, 0xff00, R4, 0xf8, !PT ;  /* 0x0000ff0005057812 */ /* 0x000fe200078ef804 */
[----:B------:R-:W-:Y:S01]  /*8990*/  IMAD.SHL.U32 R4, R38, 0x100, RZ ;  /* 0x0000010026047824 */ /* 0x000fe200078e00ff */
[----:B------:R-:W-:Y:S01]  /*89a0*/  PRMT R7, R7, 0x654, R6 ;  /* 0x0000065407077816 */ /* 0x000fe20000000006 */
[----:B------:R-:W-:Y:S01]  /*89b0*/  IMAD.SHL.U32 R12, R34, 0x100, RZ ;  /* 0x00000100220c7824 */ /* 0x000fe200078e00ff */
[----:B------:R-:W-:Y:S01]  /*89c0*/  SHF.R.U32.HI R42, RZ, 0x10, R37 ;  /* 0x00000010ff2a7819 */ /* 0x000fe20000011625 */
[----:B------:R-:W-:Y:S01]  /*89d0*/  IMAD.U32 R6, R44, 0x10000, RZ ;  /* 0x000100002c067824 */ /* 0x000fe200078e00ff */
[----:B------:R-:W-:Y:S02]  /*89e0*/  LOP3.LUT R38, R35, 0xff00, R8, 0xf8, !PT ;  /* 0x0000ff0023267812 */ /* 0x000fe400078ef808 */
[----:B------:R-:W-:Y:S02]  /*89f0*/  LOP3.LUT R37, R39, 0xff0000ff, RZ, 0xc0, !PT ;  /* 0xff0000ff27257812 */ /* 0x000fe400078ec0ff */
[----:B------:R-:W-:-:S02]  /*8a00*/  F2FP.F16.E4M3.UNPACK_B R36, R103.H1 ;  /* 0x00000067ff24723e */ /* 0x000fc400030006ff */
[----:B------:R-:W-:Y:S02]  /*8a10*/  F2FP.F16.E4M3.UNPACK_B R35, R33.H1 ;  /* 0x00000021ff23723e */ /* 0x000fe400030006ff */
[----:B------:R-:W-:Y:S02]  /*8a20*/  F2FP.F16.E4M3.UNPACK_B R32, R31.H1 ;  /* 0x0000001fff20723e */ /* 0x000fe400030006ff */
[----:B------:R-:W-:Y:S01]  /*8a30*/  LOP3.LUT R7, R7, 0xff00, R4, 0xf8, !PT ;  /* 0x0000ff0007077812 */ /* 0x000fe200078ef804 */
[----:B------:R-:W-:Y:S01]  /*8a40*/  IMAD.U32 R4, R43, 0x10000, RZ ;  /* 0x000100002b047824 */ /* 0x000fe200078e00ff */
[----:B------:R-:W-:Y:S01]  /*8a50*/  SHF.R.U32.HI R41, RZ, 0x10, R39 ;  /* 0x00000010ff297819 */ /* 0x000fe20000011627 */
[----:B------:R-:W-:Y:S01]  /*8a60*/  HADD2.F32 R8, -RZ, R32.H0_H0 ;  /* 0x20000020ff087230 */ /* 0x000fe20000004100 */
[----:B------:R-:W-:Y:S01]  /*8a70*/  LOP3.LUT R40, R37, 0xff00, R12, 0xf8, !PT ;  /* 0x0000ff0025287812 */ /* 0x000fe200078ef80c */
[----:B------:R-:W-:Y:S01]  /*8a80*/  HADD2.F32 R12, -RZ, R35.H0_H0 ;  /* 0x20000023ff0c7230 */ /* 0x000fe20000004100 */
[----:B------:R-:W-:Y:S01]  /*8a90*/  LOP3.LUT R6, R5, 0xff0000, R6, 0xf8, !PT ;  /* 0x00ff000005067812 */ /* 0x000fe200078ef806 */
[----:B------:R-:W-:Y:S01]  /*8aa0*/  HADD2.F32 R5, -RZ, R36.H0_H0 ;  /* 0x20000024ff057230 */ /* 0x000fe20000004100 */
[----:B------:R-:W-:Y:S01]  /*8ab0*/  F2FP.F16.E4M3.UNPACK_B R34, R101.H1 ;  /* 0x00000065ff22723e */ /* 0x000fe200030006ff */
[----:B------:R-:W-:Y:S01]  /*8ac0*/  IMAD.U32 R39, R41, 0x10000, RZ ;  /* 0x0001000029277824 */ /* 0x000fe200078e00ff */
[----:B------:R-:W-:Y:S01]  /*8ad0*/  LOP3.LUT R4, R7, 0xff0000, R4, 0xf8, !PT ;  /* 0x00ff000007047812 */ /* 0x000fe200078ef804 */
[----:B------:R-:W-:-:S02]  /*8ae0*/  IMAD.U32 R7, R42, 0x10000, RZ ;  /* 0x000100002a077824 */ /* 0x000fc400078e00ff */
[-C--:B------:R-:W-:Y:S01]  /*8af0*/  FMUL.FTZ R41, R12, R5.reuse ;  /* 0x000000050c297220 */ /* 0x080fe20000410000 */
[----:B------:R-:W-:Y:S02]  /*8b00*/  HADD2.F32 R37, -RZ, R34.H0_H0 ;  /* 0x20000022ff257230 */ /* 0x000fe40000004100 */
[----:B------:R-:W-:Y:S01]  /*8b10*/  FMUL.FTZ R43, R8, R5 ;  /* 0x00000005082b7220 */ /* 0x000fe20000410000 */
[----:B------:R-:W-:Y:S01]  /*8b20*/  HADD2.F32 R36, -RZ, R36.H1_H1 ;  /* 0x30000024ff247230 */ /* 0x000fe20000004100 */
[----:B------:R-:W-:Y:S01]  /*8b30*/  LOP3.LUT R7, R38, 0xff0000, R7, 0xf8, !PT ;  /* 0x00ff000026077812 */ /* 0x000fe200078ef807 */
[----:B------:R-:W-:Y:S02]  /*8b40*/  HADD2.F32 R38, -RZ, R34.H1_H1 ;  /* 0x30000022ff267230 */ /* 0x000fe40000004100 */
[-C--:B------:R-:W-:Y:S01]  /*8b50*/  FFMA.FTZ R8, R8, R37.reuse, -R41 ;  /* 0x0000002508087223 */ /* 0x080fe20000010829 */
[----:B------:R-:W-:Y:S01]  /*8b60*/  FFMA.FTZ R12, R12, R37, R43 ;  /* 0x000000250c0c7223 */ /* 0x000fe2000001002b */
[----:B------:R-:W-:Y:S01]  /*8b70*/  HADD2.F32 R34, -RZ, R32.H1_H1 ;  /* 0x30000020ff227230 */ /* 0x000fe20000004100 */
[----:B------:R-:W-:Y:S01]  /*8b80*/  F2FP.F16.E4M3.UNPACK_B R103, R103 ;  /* 0x00000067ff67723e */ /* 0x000fe200020006ff */
[----:B------:R-:W-:Y:S01]  /*8b90*/  HADD2.F32 R37, -RZ, R35.H1_H1 ;  /* 0x30000023ff257230 */ /* 0x000fe20000004100 */
[----:B------:R-:W-:-:S02]  /*8ba0*/  F2FP.F16.E4M3.UNPACK_B R35, R33 ;  /* 0x00000021ff23723e */ /* 0x000fc400020006ff */
[----:B------:R-:W-:Y:S02]  /*8bb0*/  F2FP.F16.E4M3.UNPACK_B R32, R31 ;  /* 0x0000001fff20723e */ /* 0x000fe400020006ff */
[----:B------:R-:W-:Y:S01]  /*8bc0*/  LOP3.LUT R5, R40, 0xff0000, R39, 0xf8, !PT ;  /* 0x00ff000028057812 */ /* 0x000fe200078ef827 */
[CC--:B------:R-:W-:Y:S01]  /*8bd0*/  FMUL.FTZ R31, R37.reuse, R36.reuse ;  /* 0x00000024251f7220 */ /* 0x0c0fe20000410000 */
[C---:B------:R-:W-:Y:S01]  /*8be0*/  FMUL.FTZ R40, R34.reuse, R36 ;  /* 0x0000002422287220 */ /* 0x040fe20000410000 */
        /* <DEDUP_REMOVED lines=15> */
[CC--:B------:R-:W-:Y:S01]  /*8ce0*/  FMUL.FTZ R37, R35.reuse, R103.reuse ;  /* 0x0000006723257220 */ /* 0x0c0fe20000410000 */
[----:B------:R-:W-:Y:S01]  /*8cf0*/  F2FP.F16.E4M3.UNPACK_B R33, R102.H1 ;  /* 0x00000066ff21723e */ /* 0x000fe200030006ff */
[C---:B------:R-:W-:Y:S01]  /*8d00*/  FMUL.FTZ R42, R32.reuse, R103 ;  /* 0x00000067202a7220 */ /* 0x040fe20000410000 */
[----:B------:R-:W-:Y:S01]  /*8d10*/  F2FP.F16.E4M3.UNPACK_B R34, R14.H1 ;  /* 0x0000000eff22723e */ /* 0x000fe200030006ff */
[----:B------:R-:W-:Y:S01]  /*8d20*/  FFMA.FTZ R43, R32, R101, -R37 ;  /* 0x00000065202b7223 */ /* 0x000fe20000010825 */
[----:B------:R-:W-:Y:S01]  /*8d30*/  F2FP.F16.E4M3.UNPACK_B R37, R99.H1 ;  /* 0x00000063ff25723e */ /* 0x000fe200030006ff */
[--C-:B------:R-:W-:Y:S01]  /*8d40*/  HADD2.F32 R38, -RZ, R33.reuse.H0_H0 ;  /* 0x20000021ff267230 */ /* 0x100fe20000004100 */
[----:B------:R-:W-:Y:S01]  /*8d50*/  F2FP.F16.E4M3.UNPACK_B R32, R10.H1 ;  /* 0x0000000aff20723e */ /* 0x000fe200030006ff */
[----:B------:R-:W-:Y:S02]  /*8d60*/  HADD2.F32 R36, -RZ, R34.H0_H0 ;  /* 0x20000022ff247230 */ /* 0x000fe40000004100 */
[----:B------:R-:W-:Y:S01]  /*8d70*/  FFMA.FTZ R42, R35, R101, R42 ;  /* 0x00000065232a7223 */ /* 0x000fe2000001002a */
[----:B------:R-:W-:Y:S01]  /*8d80*/  HADD2.F32 R39, -RZ, R33.H1_H1 ;  /* 0x30000021ff277230 */ /* 0x000fe20000004100 */
[----:B------:R-:W-:Y:S01]  /*8d90*/  F2FP.F16.E4M3.UNPACK_B R102, R102 ;  /* 0x00000066ff66723e */ /* 0x000fe200020006ff */
[----:B------:R-:W-:-:S02]  /*8da0*/  HADD2.F32 R33, -RZ, R32.H0_H0 ;  /* 0x20000020ff217230 */ /* 0x000fc40000004100 */
[----:B------:R-:W-:Y:S01]  /*8db0*/  FMUL.FTZ R44, R36, R38 ;  /* 0x00000026242c7220 */ /* 0x000fe20000410000 */
[--C-:B------:R-:W-:Y:S01]  /*8dc0*/  HADD2.F32 R35, -RZ, R37.reuse.H0_H0 ;  /* 0x20000025ff237230 */ /* 0x100fe20000004100 */
[----:B------:R-:W-:Y:S01]  /*8dd0*/  F2FP.F16.E4M3.UNPACK_B R10, R10 ;  /* 0x0000000aff0a723e */ /* 0x000fe200020006ff */
[----:B------:R-:W-:Y:S02]  /*8de0*/  HADD2.F32 R34, -RZ, R34.H1_H1 ;  /* 0x30000022ff227230 */ /* 0x000fe40000004100 */
[C---:B------:R-:W-:Y:S01]  /*8df0*/  FMUL.FTZ R47, R33.reuse, R38 ;  /* 0x00000026212f7220 */ /* 0x040fe20000410000 */
[----:B------:R-:W-:Y:S02]  /*8e00*/  HADD2.F32 R32, -RZ, R32.H1_H1 ;  /* 0x30000020ff207230 */ /* 0x000fe40000004100 */
[----:B------:R-:W-:Y:S01]  /*8e10*/  FFMA.FTZ R44, R33, R35, -R44 ;  /* 0x00000023212c7223 */ /* 0x000fe2000001082c */
[----:B------:R-:W-:Y:S02]  /*8e20*/  HADD2.F32 R37, -RZ, R37.H1_H1 ;  /* 0x30000025ff257230 */ /* 0x000fe40000004100 */
[----:B------:R-:W-:Y:S01]  /*8e30*/  FMUL.FTZ R33, R34, R39 ;  /* 0x0000002722217220 */ /* 0x000fe20000410000 */
[----:B------:R-:W-:Y:S01]  /*8e40*/  FFMA.FTZ R47, R36, R35, R47 ;  /* 0x00000023242f7223 */ /* 0x000fe2000001002f */
[C---:B------:R-:W-:Y:S01]  /*8e50*/  FMUL.FTZ R39, R32.reuse, R39 ;  /* 0x0000002720277220 */ /* 0x040fe20000410000 */
[----:B------:R-:W-:Y:S01]  /*8e60*/  F2FP.F16.E4M3.UNPACK_B R99, R99 ;  /* 0x00000063ff63723e */ /* 0x000fe200020006ff */
[-C--:B------:R-:W-:Y:S01]  /*8e70*/  FFMA.FTZ R93, R32, R37.reuse, -R33 ;  /* 0x00000025205d7223 */ /* 0x080fe20000010821 */
[----:B------:R-:W-:Y:S01]  /*8e80*/  F2FP.F16.E4M3.UNPACK_B R32, R14 ;  /* 0x0000000eff20723e */ /* 0x000fe200020006ff */
        /* <DEDUP_REMOVED lines=8> */
[-C--:B------:R-:W-:Y:S01]  /*8f10*/  FMUL.FTZ R36, R14, R35.reuse ;  /* 0x000000230e247220 */ /* 0x080fe20000410000 */
[----:B------:R-:W-:Y:S02]  /*8f20*/  HADD2.F32 R32, -RZ, R32.H1_H1 ;  /* 0x30000020ff207230 */ /* 0x000fe40000004100 */
[C---:B------:R-:W-:Y:S01]  /*8f30*/  FMUL.FTZ R39, R33.reuse, R35 ;  /* 0x0000002321277220 */ /* 0x040fe20000410000 */
[----:B------:R-:W-:Y:S01]  /*8f40*/  HADD2.F32 R10, -RZ, R10.H1_H1 ;  /* 0x3000000aff0a7230 */ /* 0x000fe20000004100 */
[----:B------:R-:W-:Y:S01]  /*8f50*/  F2FP.SATFINITE.E4M3.F32.PACK_AB_MERGE_C R38, R38, R47, RZ ;  /* 0x0000002f2626723e */ /* 0x000fe200048070ff */
[--C-:B------:R-:W-:Y:S02]  /*8f60*/  HADD2.F32 R34, -RZ, R99.reuse.H0_H0 ;  /* 0x20000063ff227230 */ /* 0x100fe40000004100 */
[-C--:B------:R-:W-:Y:S01]  /*8f70*/  FMUL.FTZ R35, R32, R37.reuse ;  /* 0x0000002520237220 */ /* 0x080fe20000410000 */
[----:B------:R-:W-:Y:S02]  /*8f80*/  HADD2.F32 R99, -RZ, R99.H1_H1 ;  /* 0x30000063ff637230 */ /* 0x000fe40000004100 */
[----:B------:R-:W-:Y:S01]  /*8f90*/  FMUL.FTZ R37, R10, R37 ;  /* 0x000000250a257220 */ /* 0x000fe20000410000 */
[----:B------:R-:W-:Y:S01]  /*8fa0*/  F2FP.SATFINITE.E4M3.F32.PACK_AB_MERGE_C R12, R42, R41, R12 ;  /* 0x000000292a0c723e */ /* 0x000fe2000480700c */
[-C--:B------:R-:W-:Y:S01]  /*8fb0*/  FFMA.FTZ R39, R14, R34.reuse, -R39 ;  /* 0x000000220e277223 */ /* 0x080fe20000010827 */
[----:B------:R-:W-:Y:S01]  /*8fc0*/  FFMA.FTZ R14, R33, R34, R36 ;  /* 0x00000022210e7223 */ /* 0x000fe20000010024 */
[-C--:B------:R-:W-:Y:S01]  /*8fd0*/  FFMA.FTZ R10, R10, R99.reuse, -R35 ;  /* 0x000000630a0a7223 */ /* 0x080fe20000010823 */
[----:B------:R-:W-:Y:S01]  /*8fe0*/  FFMA.FTZ R99, R32, R99, R37 ;  /* 0x0000006320637223 */ /* 0x000fe20000010025 */
[----:B------:R-:W-:-:S02]  /*8ff0*/  F2FP.F16.E4M3.UNPACK_B R33, R13 ;  /* 0x0000000dff21723e */ /* 0x000fc400020006ff */
[----:B------:R-:W-:Y:S02]  /*9000*/  F2FP.F16.E4M3.UNPACK_B R34, R7 ;  /* 0x00000007ff22723e */ /* 0x000fe400020006ff */
[----:B------:R-:W-:Y:S01]  /*9010*/  F2FP.F16.E4M3.UNPACK_B R32, R9 ;  /* 0x00000009ff20723e */ /* 0x000fe200020006ff */
[--C-:B------:R-:W-:Y:S01]  /*9020*/  HADD2.F32 R35, -RZ, R33.reuse.H0_H0 ;  /* 0x20000021ff237230 */ /* 0x100fe20000004100 */
[----:B------:R-:W-:Y:S01]  /*9030*/  F2FP.F16.E4M3.UNPACK_B R37, R6 ;  /* 0x00000006ff25723e */ /* 0x000fe200020006ff */
[----:B------:R-:W-:Y:S01]  /*9040*/  HADD2.F32 R40, -RZ, R34.H0_H0 ;  /* 0x20000022ff287230 */ /* 0x000fe20000004100 */
[----:B------:R-:W-:Y:S01]  /*9050*/  F2FP.SATFINITE.E4M3.F32.PACK_AB_MERGE_C R14, R99, R14, R38 ;  /* 0x0000000e630e723e */ /* 0x000fe20004807026 */
[----:B------:R-:W-:Y:S01]  /*9060*/  HADD2.F32 R31, -RZ, R32.H0_H0 ;  /* 0x20000020ff1f7230 */ /* 0x000fe20000004100 */
[----:B------:R-:W-:Y:S01]  /*9070*/  F2FP.SATFINITE.E4M3.F32.PACK_AB_MERGE_C R44, R93, R44, RZ ;  /* 0x0000002c5d2c723e */ /* 0x000fe200048070ff */
[----:B------:R-:W-:Y:S02]  /*9080*/  HADD2.F32 R36, -RZ, R33.H1_H1 ;  /* 0x30000021ff247230 */ /* 0x000fe40000004100 */
[----:B------:R-:W-:Y:S01]  /*9090*/  FMUL.FTZ R42, R35, R40 ;  /* 0x00000028232a7220 */ /* 0x000fe20000410000 */
[----:B------:R-:W-:-:S02]  /*90a0*/  HADD2.F32 R38, -RZ, R37.H0_H0 ;  /* 0x20000025ff267230 */ /* 0x000fc40000004100 */
[----:B------:R-:W-:Y:S01]  /*90b0*/  FMUL.FTZ R40, R31, R40 ;  /* 0x000000281f287220 */ /* 0x000fe20000410000 */
[----:B------:R-:W-:Y:S01]  /*90c0*/  HADD2.F32 R33, -RZ, R34.H1_H1 ;  /* 0x30000022ff217230 */ /* 0x000fe20000004100 */
[----:B------:R-:W-:Y:S01]  /*90d0*/  F2FP.SATFINITE.E4M3.F32.PACK_AB_MERGE_C R10, R10, R39, R44 ;  /* 0x000000270a0a723e */ /* 0x000fe2000480702c */
[----:B------:R-:W-:Y:S02]  /*90e0*/  HADD2.F32 R34, -RZ, R32.H1_H1 ;  /* 0x30000020ff227230 */ /* 0x000fe40000004100 */
[-C--:B------:R-:W-:Y:S01]  /*90f0*/  FFMA.FTZ R32, R35, R38.reuse, R40 ;  /* 0x0000002623207223 */ /* 0x080fe20000010028 */
[----:B------:R-:W-:Y:S01]  /*9100*/  FFMA.FTZ R31, R31, R38, -R42 ;  /* 0x000000261f1f7223 */ /* 0x000fe2000001082a */
[----:B------:R-:W-:Y:S02]  /*9110*/  HADD2.F32 R37, -RZ, R37.H1_H1 ;  /* 0x30000025ff257230 */ /* 0x000fe40000004100 */
[-C--:B------:R-:W-:Y:S01]  /*9120*/  FMUL.FTZ R35, R36, R33.reuse ;  /* 0x0000002124237220 */ /* 0x080fe20000410000 */
[----:B------:R-:W-:Y:S01]  /*9130*/  FMUL.FTZ R39, R34, R33 ;  /* 0x0000002122277220 */ /* 0x000fe20000410000 */
[----:B------:R-:W-:-:S02]  /*9140*/  F2FP.F16.E4M3.UNPACK_B R33, R13.H1 ;  /* 0x0000000dff21723e */ /* 0x000fc400030006ff */
[----:B------:R-:W-:Y:S01]  /*9150*/  F2FP.F16.E4M3.UNPACK_B R38, R7.H1 ;  /* 0x00000007ff26723e */ /* 0x000fe200030006ff */
[----:B------:R-:W-:Y:S01]  /*9160*/  FFMA.FTZ R34, R34, R37, -R35 ;  /* 0x0000002522227223 */ /* 0x000fe20000010823 */
[----:B------:R-:W-:Y:S01]  /*9170*/  F2FP.F16.E4M3.UNPACK_B R9, R9.H1 ;  /* 0x00000009ff09723e */ /* 0x000fe200030006ff */
[----:B------:R-:W-:Y:S01]  /*9180*/  HADD2.F32 R35, -RZ, R33.H0_H0 ;  /* 0x20000021ff237230 */ /* 0x000fe20000004100 */
[----:B------:R-:W-:Y:S01]  /*9190*/  F2FP.F16.E4M3.UNPACK_B R6, R6.H1 ;  /* 0x00000006ff06723e */ /* 0x000fe200030006ff */
[----:B------:R-:W-:Y:S02]  /*91a0*/  HADD2.F32 R40, -RZ, R38.H0_H0 ;  /* 0x20000026ff287230 */ /* 0x000fe40000004100 */
[----:B------:R-:W-:Y:S01]  /*91b0*/  FFMA.FTZ R7, R36, R37, R39 ;  /* 0x0000002524077223 */ /* 0x000fe20000010027 */
[----:B------:R-:W-:Y:S01]  /*91c0*/  HADD2.F32 R13, -RZ, R9.H0_H0 ;  /* 0x20000009ff0d7230 */ /* 0x000fe20000004100 */
[----:B------:R-:W-:Y:S01]  /*91d0*/  F2FP.F16.E4M3.UNPACK_B R39, R5 ;  /* 0x00000005ff27723e */ /* 0x000fe200020006ff */
[----:B------:R-:W-:-:S02]  /*91e0*/  HADD2.F32 R33, -RZ, R33.H1_H1 ;  /* 0x30000021ff217230 */ /* 0x000fc40000004100 */
[-C--:B------:R-:W-:Y:S01]  /*91f0*/  FMUL.FTZ R44, R35, R40.reuse ;  /* 0x00000028232c7220 */ /* 0x080fe20000410000 */
[----:B------:R-:W-:Y:S02]  /*9200*/  HADD2.F32 R42, -RZ, R38.H1_H1 ;  /* 0x30000026ff2a7230 */ /* 0x000fe40000004100 */
[----:B------:R-:W-:Y:S01]  /*9210*/  FMUL.FTZ R40, R13, R40 ;  /* 0x000000280d287220 */ /* 0x000fe20000410000 */
[--C-:B------:R-:W-:Y:S02]  /*9220*/  HADD2.F32 R36, -RZ, R6.reuse.H0_H0 ;  /* 0x20000006ff247230 */ /* 0x100fe40000004100 */
[----:B------:R-:W-:Y:S02]  /*9230*/  HADD2.F32 R9, -RZ, R9.H1_H1 ;  /* 0x30000009ff097230 */ /* 0x000fe40000004100 */
        /* <DEDUP_REMOVED lines=8> */
[----:B------:R-:W-:Y:S01]  /*92c0*/  F2FP.F16.E4M3.UNPACK_B R40, R5.H1 ;  /* 0x00000005ff28723e */ /* 0x000fe200030006ff */
[----:B------:R-:W-:Y:S01]  /*92d0*/  HADD2.F32 R33, -RZ, R35.H0_H0 ;  /* 0x20000023ff217230 */ /* 0x000fe20000004100 */
[----:B------:R-:W-:Y:S01]  /*92e0*/  F2FP.F16.E4M3.UNPACK_B R15, R15.H1 ;  /* 0x0000000fff0f723e */ /* 0x000fe200030006ff */
[----:B------:R-:W-:Y:S01]  /*92f0*/  HADD2.F32 R42, -RZ, R39.H0_H0 ;  /* 0x20000027ff2a7230 */ /* 0x000fe20000004100 */
[----:B------:R-:W-:Y:S01]  /*9300*/  F2FP.F16.E4M3.UNPACK_B R5, R4 ;  /* 0x00000004ff05723e */ /* 0x000fe200020006ff */
[----:B------:R-:W-:Y:S01]  /*9310*/  HADD2.F32 R9, -RZ, R6.H0_H0 ;  /* 0x20000006ff097230 */ /* 0x000fe20000004100 */
[----:B------:R-:W-:Y:S01]  /*9320*/  F2FP.F16.E4M3.UNPACK_B R11, R11.H1 ;  /* 0x0000000bff0b723e */ /* 0x000fe200030006ff */
[----:B------:R-:W-:Y:S01]  /*9330*/  FFMA.FTZ R44, R13, R36, -R44 ;  /* 0x000000240d2c7223 */ /* 0x000fe2000001082c */
[----:B------:R-:W-:Y:S01]  /*9340*/  F2FP.F16.E4M3.UNPACK_B R36, R4.H1 ;  /* 0x00000004ff24723e */ /* 0x000fe200030006ff */
[----:B------:R-:W-:-:S02]  /*9350*/  HADD2.F32 R4, -RZ, R15.H0_H0 ;  /* 0x2000000fff047230 */ /* 0x000fc40000004100 */
[-C--:B------:R-:W-:Y:S01]  /*9360*/  FMUL.FTZ R92, R33, R42.reuse ;  /* 0x0000002a215c7220 */ /* 0x080fe20000410000 */
[--C-:B------:R-:W-:Y:S02]  /*9370*/  HADD2.F32 R41, -RZ, R40.reuse.H0_H0 ;  /* 0x20000028ff297230 */ /* 0x100fe40000004100 */
[----:B------:R-:W-:Y:S01]  /*9380*/  FMUL.FTZ R42, R9, R42 ;  /* 0x0000002a092a7220 */ /* 0x000fe20000410000 */
[----:B------:R-:W-:Y:S01]  /*9390*/  HADD2.F32 R38, -RZ, R5.H0_H0 ;  /* 0x20000005ff267230 */ /* 0x000fe20000004100 */
[----:B------:R-:W-:Y:S01]  /*93a0*/  F2FP.SATFINITE.E4M3.F32.PACK_AB_MERGE_C R44, R45, R44, RZ ;  /* 0x0000002c2d2c723e */ /* 0x000fe200048070ff */
[----:B------:R-:W-:Y:S02]  /*93b0*/  HADD2.F32 R13, -RZ, R11.H0_H0 ;  /* 0x2000000bff0d7230 */ /* 0x000fe40000004100 */
[----:B------:R-:W-:Y:S01]  /*93c0*/  FMUL.FTZ R96, R4, R41 ;  /* 0x0000002904607220 */ /* 0x000fe20000410000 */
[----:B------:R-:W-:Y:S02]  /*93d0*/  HADD2.F32 R15, -RZ, R15.H1_H1 ;  /* 0x3000000fff0f7230 */ /* 0x000fe40000004100 */
[----:B------:R-:W-:Y:S01]  /*93e0*/  FFMA.FTZ R92, R9, R38, -R92 ;  /* 0x00000026095c7223 */ /* 0x000fe2000001085c */
[----:B------:R-:W-:-:S02]  /*93f0*/  HADD2.F32 R40, -RZ, R40.H1_H1 ;  /* 0x30000028ff287230 */ /* 0x000fc40000004100 */
[----:B------:R-:W-:Y:S01]  /*9400*/  FFMA.FTZ R42, R33, R38, R42 ;  /* 0x00000026212a7223 */ /* 0x000fe2000001002a */
[----:B------:R-:W-:Y:S02]  /*9410*/  HADD2.F32 R11, -RZ, R11.H1_H1 ;  /* 0x3000000bff0b7230 */ /* 0x000fe40000004100 */
[----:B------:R-:W-:Y:S01]  /*9420*/  FMUL.FTZ R41, R13, R41 ;  /* 0x000000290d297220 */ /* 0x000fe20000410000 */
        /* <DEDUP_REMOVED lines=10> */
[----:B------:R-:W-:Y:S02]  /*94d0*/  HADD2.F32 R5, -RZ, R5.H1_H1 ;  /* 0x30000005ff057230 */ /* 0x000fe40000004100 */
[-C--:B------:R-:W-:Y:S01]  /*94e0*/  FFMA.FTZ R11, R11, R36.reuse, -R38 ;  /* 0x000000240b0b7223 */ /* 0x080fe20000010826 */
[----:B------:R-:W-:Y:S01]  /*94f0*/  FFMA.FTZ R40, R15, R36, R40 ;  /* 0x000000240f287223 */ /* 0x000fe20000010028 */
[----:B------:R-:W-:Y:S01]  /*9500*/  FMUL.FTZ R4, R6, R39 ;  /* 0x0000002706047220 */ /* 0x000fe20000410000 */
[----:B------:R-:W-:Y:S01]  /*9510*/  F2FP.SATFINITE.E4M3.F32.PACK_AB_MERGE_C R31, R34, R31, R44 ;  /* 0x0000001f221f723e */ /* 0x000fe2000480702c */
[-C--:B------:R-:W-:Y:S01]  /*9520*/  FFMA.FTZ R9, R6, R5.reuse, -R9 ;  /* 0x0000000506097223 */ /* 0x080fe20000010809 */
[----:B------:R-:W-:Y:S01]  /*9530*/  F2FP.SATFINITE.E4M3.F32.PACK_AB_MERGE_C R11, R11, R96, RZ ;  /* 0x000000600b0b723e */ /* 0x000fe200048070ff */
[----:B------:R-:W-:Y:S01]  /*9540*/  FFMA.FTZ R5, R35, R5, R4 ;  /* 0x0000000523057223 */ /* 0x000fe20000010004 */
[----:B------:R-:W-:-:S02]  /*9550*/  F2FP.SATFINITE.E4M3.F32.PACK_AB_MERGE_C R43, R46, R43, RZ ;  /* 0x0000002b2e2b723e */ /* 0x000fc400048070ff */
[----:B------:R-:W-:Y:S02]  /*9560*/  F2FP.SATFINITE.E4M3.F32.PACK_AB_MERGE_C R40, R40, R41, RZ ;  /* 0x000000292828723e */ /* 0x000fe400048070ff */
[----:B------:R-:W-:Y:S01]  /*9570*/  F2FP.SATFINITE.E4M3.F32.PACK_AB_MERGE_C R11, R9, R92, R11 ;  /* 0x0000005c090b723e */ /* 0x000fe2000480700b */
[----:B------:R-:W-:Y:S01]  /*9580*/  IMAD.MOV.U32 R9, RZ, RZ, R31 ;  /* 0x000000ffff097224 */ /* 0x000fe200078e001f */
[----:B------:R-:W-:Y:S02]  /*9590*/  F2FP.SATFINITE.E4M3.F32.PACK_AB_MERGE_C R13, R7, R32, R43 ;  /* 0x00000020070d723e */ /* 0x000fe4000480702b */
[----:B------:R-:W-:-:S07]  /*95a0*/  F2FP.SATFINITE.E4M3.F32.PACK_AB_MERGE_C R15, R5, R42, R40 ;  /* 0x0000002a050f723e */ /* 0x000fce0004807028 */
.L_x_5535:
[----:B------:R-:W-:Y:S05]  /*95b0*/  BSYNC B1 ;  /* 0x0000000000017941 */ /* 0x000fea0003800000 */
.L_x_5534:
[----:B0-----:R0:W-:Y:S01]  /*95c0*/  ST.E.128 desc[UR42][R28.64], R8 ;  /* 0x000000081c007985 */ /* 0x0011e2000c101d2a */
[----:B------:R-:W-:-:S13]  /*95d0*/  ISETP.GE.AND P3, PT, R30, R97, PT ;  /* 0x000000611e00720c */ /* 0x000fda0003f66270 */
[----:B------:R-:W-:Y:S05]  /*95e0*/  @P3 BRA `(.L_x_5497) ;  /* 0x0000000400243947 */ /* 0x000fea0003800000 */
[----:B------:R-:W-:-:S04]  /*95f0*/  IADD3 R4, P3, R100, R30, RZ ;  /* 0x0000001e64047210 */ /* 0x000fc80007f7e0ff */
[----:B------:R-:W-:-:S05]  /*9600*/  LEA.HI.X.SX32 R5, R30, R98, 0x1, P3 ;  /* 0x000000621e057211 */ /* 0x000fca00018f0eff */
[----:B--2---:R2:W-:Y:S01]  /*9610*/  ST.E.128 desc[UR42][R4.64], R12 ;  /* 0x0000000c04007985 */ /* 0x0045e2000c101d2a */
[----:B------:R-:W-:Y:S05]  /*9620*/  BRA `(.L_x_5497) ;  /* 0x0000000400147947 */ /* 0x000fea0003800000 */
.L_x_5489:
[----:B------:R-:W-:-:S06]  /*9630*/  UISETP.NE.AND UP0, UPT, UR40, 0x3, UPT ;  /* 0x000000032800788c */ /* 0x000fcc000bf05270 */
[----:B------:R-:W-:-:S13]  /*9640*/  PLOP3.LUT P2, PT, PT, PT, UP0, 0x80, 0x0 ;  /* 0x000000000000781c */ /* 0x000fda0003f4f008 */
[----:B------:R-:W-:Y:S05]  /*9650*/  @!P2 BRA `(.L_x_5536) ;  /* 0x000000000004a947 */ /* 0x000fea0003800000 */
[----:B------:R-:W-:Y:S01]  /*9660*/  BPT.TRAP 0x1 ;  /* 0x000000040000795c */ /* 0x000fe20000300000 */
.L_x_5536:
[----:B------:R-:W-:Y:S01]  /*9670*/  IMAD R82, R23, 0x8, R16 ;  /* 0x0000000817527824 */ /* 0x000fe200078e0210 */
[----:B------:R-:W-:Y:S01]  /*9680*/  SHF.L.U32 R95, R210, 0x1f, RZ ;  /* 0x0000001fd25f7819 */ /* 0x000fe200000006ff */
[----:B------:R-:W-:Y:S01]  /*9690*/  BSSY B1, `(.L_x_5537) ;  /* 0x0000004000017945 */ /* 0x000fe20003800000 */
[----:B------:R-:W-:Y:S02]  /*96a0*/  SHF.R.S32.HI R89, RZ, 0x1f, R88 ;  /* 0x0000001fff597819 */ /* 0x000fe40000011458 */
[----:B------:R-:W0:Y:S02]  /*96b0*/  SYNCS.PHASECHK.TRANS64.TRYWAIT P3, [R82+URZ+0x2a890], R95 ;  /* 0x02a8905f520075a7 */ /* 0x000e24000806017f */
[----:B0-----:R-:W-:Y:S05]  /*96c0*/  @!P3 BRA `(.L_x_5538) ;  /* 0x00000244007cb947 */ /* 0x001fea0003800000 */
.L_x_5881:
[----:B------:R-:W-:Y:S05]  /*96d0*/  BSYNC B1 ;  /* 0x0000000000017941 */ /* 0x000fea0003800000 */
.L_x_5537:
        /* <DEDUP_REMOVED lines=19> */
[----:B------:R-:W-:Y:S02]  /*9810*/  IADD3.X R13, R13, UR7, RZ, P3, !PT ;  /* 0x000000070d0d7c10 */ /* 0x000fe40009ffe4ff */
[----:B------:R-:W-:Y:S01]  /*9820*/  ISETP.GT.AND P3, PT, R91, R211, PT ;  /* 0x000000d35b00720c */ /* 0x000fe20003f64270 */
[----:B------:R-:W-:-:S12]  /*9830*/  BRA.DIV UR4, `(.L_x_5539) ;  /* 0x0000024604347947 */ /* 0x000fd8000b800000 */
[----:B------:R1:W2:Y:S04]  /*9840*/  SHFL.IDX PT, R28, R13, RZ, 0x1e1f ;  /* 0x001e1fff0d1c7589 */ /* 0x0002a800000e0000 */
[----:B------:R1:W3:Y:S02]  /*9850*/  SHFL.IDX PT, R14, R4, RZ, 0x1e1f ;  /* 0x001e1fff040e7589 */ /* 0x0002e400000e0000 */
.L_x_5885:
[----:B------:R-:W-:Y:S05]  /*9860*/  @!P3 BRA `(.L_x_5497) ;  /* 0x000000000084b947 */ /* 0x000fea0003800000 */
[----:B------:R-:W-:Y:S02]  /*9870*/  ULDC UR4, c[0x0][0x2f4] ;  /* 0x0000bd0000047ab9 */ /* 0x000fe40000000800 */
[----:B------:R-:W-:-:S13]  /*9880*/  ISETP.GE.AND P5, PT, R18, UR4, PT ;  /* 0x0000000412007c0c */ /* 0x000fda000bfa6270 */
[----:B-1----:R-:W1:Y:S01]  /*9890*/  @!P5 LDS.128 R4, [R86+0x1e400] ;  /* 0x01e400005604d984 */ /* 0x002e620000000c00 */
[----:B---3--:R-:W-:-:S05]  /*98a0*/  @!P5 IADD3 R12, P3, R18, R14, RZ ;  /* 0x0000000e120cd210 */ /* 0x008fca0007f7e0ff */
[----:B--2---:R-:W-:Y:S01]  /*98b0*/  @!P5 IMAD.X R13, R28, 0x1, R19, P3 ;  /* 0x000000011c0dd824 */ /* 0x004fe200018e0613 */
[----:B------:R-:W-:-:S13]  /*98c0*/  ISETP.GE.AND P3, PT, R208, UR4, PT ;  /* 0x00000004d0007c0c */ /* 0x000fda000bf66270 */
[----:B------:R-:W-:-:S05]  /*98d0*/  @!P3 IADD3 R10, P4, R208, R14, RZ ;  /* 0x0000000ed00ab210 */ /* 0x000fca0007f9e0ff */
[----:B------:R-:W-:Y:S01]  /*98e0*/  @!P3 IMAD.X R11, R28, 0x1, R221, P4 ;  /* 0x000000011c0bb824 */ /* 0x000fe200020e06dd */
[----:B------:R-:W-:-:S13]  /*98f0*/  ISETP.GE.AND P4, PT, R205, UR4, PT ;  /* 0x00000004cd007c0c */ /* 0x000fda000bf86270 */
[----:B------:R-:W-:Y:S01]  /*9900*/  @!P4 IADD3 R8, P6, R205, R14, RZ ;  /* 0x0000000ecd08c210 */ /* 0x000fe20007fde0ff */
[----:B-1----:R1:W-:Y:S01]  /*9910*/  @!P5 ST.E.128 desc[UR42][R12.64], R4 ;  /* 0x000000040c00d985 */ /* 0x0023e2000c101d2a */
[----:B------:R-:W-:-:S03]  /*9920*/  ISETP.GE.AND P5, PT, R80, UR4, PT ;  /* 0x0000000450007c0c */ /* 0x000fc6000bfa6270 */
[----:B------:R-:W-:-:S10]  /*9930*/  @!P4 IMAD.X R9, R28, 0x1, R220, P6 ;  /* 0x000000011c09c824 */ /* 0x000fd400030e06dc */
[----:B------:R-:W2:Y:S01]  /*9940*/  @!P5 LDS.128 R4, [R85+0x1e400] ;  /* 0x01e400005504d984 */ /* 0x000ea20000000c00 */
[----:B------:R-:W-:-:S05]  /*9950*/  @!P5 IMAD.SHL.U32 R15, R213, 0x10, RZ ;  /* 0x00000010d50fd824 */ /* 0x000fca00078e00ff */
[----:B-1----:R-:W-:-:S04]  /*9960*/  @!P5 IADD3 R12, P6, R15, R14, RZ ;  /* 0x0000000e0f0cd210 */ /* 0x002fc80007fde0ff */
[----:B------:R-:W-:-:S05]  /*9970*/  @!P5 LEA.HI.X.SX32 R13, R15, R28, 0x1, P6 ;  /* 0x0000001c0f0dd211 */ /* 0x000fca00030f0eff */
[----:B--2---:R1:W-:Y:S01]  /*9980*/  @!P5 ST.E.128 desc[UR42][R12.64], R4 ;  /* 0x000000040c00d985 */ /* 0x0043e2000c101d2a */
[----:B------:R-:W-:-:S13]  /*9990*/  ISETP.GE.AND P5, PT, R78, UR4, PT ;  /* 0x000000044e007c0c */ /* 0x000fda000bfa6270 */
[----:B------:R-:W2:Y:S01]  /*99a0*/  @!P5 LDS.128 R4, [R86+0x20400] ;  /* 0x020400005604d984 */ /* 0x000ea20000000c00 */
[----:B------:R-:W-:-:S05]  /*99b0*/  @!P5 IMAD.SHL.U32 R15, R214, 0x10, RZ ;  /* 0x00000010d60fd824 */ /* 0x000fca00078e00ff */
[----:B-1----:R-:W-:-:S04]  /*99c0*/  @!P5 IADD3 R12, P6, R15, R14, RZ ;  /* 0x0000000e0f0cd210 */ /* 0x002fc80007fde0ff */
[----:B------:R-:W-:-:S05]  /*99d0*/  @!P5 LEA.HI.X.SX32 R13, R15, R28, 0x1, P6 ;  /* 0x0000001c0f0dd211 */ /* 0x000fca00030f0eff */
[----:B--2---:R1:W-:Y:S01]  /*99e0*/  @!P5 ST.E.128 desc[UR42][R12.64], R4 ;  /* 0x000000040c00d985 */ /* 0x0043e2000c101d2a */
[----:B------:R-:W-:-:S03]  /*99f0*/  ISETP.GE.AND P5, PT, R209, UR4, PT ;  /* 0x00000004d1007c0c */ /* 0x000fc6000bfa6270 */
[----:B------:R-:W2:Y:S10]  /*9a00*/  @!P3 LDS.128 R4, [R85+0x20400] ;  /* 0x020400005504b984 */ /* 0x000eb40000000c00 */
[----:B-1----:R-:W-:-:S05]  /*9a10*/  @!P5 IADD3 R12, P6, R209, R14, RZ ;  /* 0x0000000ed10cd210 */ /* 0x002fca0007fde0ff */
[----:B------:R-:W-:Y:S01]  /*9a20*/  @!P5 IMAD.X R13, R28, 0x1, R219, P6 ;  /* 0x000000011c0dd824 */ /* 0x000fe200030e06db */
[----:B--2---:R-:W-:Y:S04]  /*9a30*/  @!P3 ST.E.128 desc[UR42][R10.64], R4 ;  /* 0x000000040a00b985 */ /* 0x004fe8000c101d2a */
[----:B------:R-:W1:Y:S04]  /*9a40*/  @!P4 LDS.128 R4, [R86+0x22400] ;  /* 0x022400005604c984 */ /* 0x000e680000000c00 */
[----:B-1----:R-:W-:Y:S04]  /*9a50*/  @!P4 ST.E.128 desc[UR42][R8.64], R4 ;  /* 0x000000040800c985 */ /* 0x002fe8000c101d2a */
[----:B------:R-:W1:Y:S04]  /*9a60*/  @!P5 LDS.128 R4, [R85+0x22400] ;  /* 0x022400005504d984 */ /* 0x000e680000000c00 */
[----:B-1----:R4:W-:Y:S02]  /*9a70*/  @!P5 ST.E.128 desc[UR42][R12.64], R4 ;  /* 0x000000040c00d985 */ /* 0x0029e4000c101d2a */
.L_x_5497:
[----:B------:R-:W-:Y:S05]  /*9a80*/  BSYNC B0 ;  /* 0x0000000000007941 */ /* 0x000fea0003800000 */
.L_x_5488:
[----:B012-4-:R-:W0:Y:S01]  /*9a90*/  S2R R4, SR_TID.X ;  /* 0x0000000000047919 */ /* 0x017e220000002100 */
        /* <DEDUP_REMOVED lines=9> */
[----:B0-----:R-:W-:-:S13]  /*9b30*/  LOP3.LUT P3, RZ, R4, 0x7f, RZ, 0xc0, !PT ;  /* 0x0000007f04ff7812 */ /* 0x001fda000786c0ff */
[----:B------:R-:W-:-:S05]  /*9b40*/  @!P3 VIADD R4, R82, 0x2a8a0 ;  /* 0x0002a8a05204b836 */ /* 0x000fca0000000000 */
[----:B------:R-:W-:-:S04]  /*9b50*/  @!P3 PRMT R4, RZ, 0x654, R4 ;  /* 0x00000654ff04b816 */ /* 0x000fc80000000004 */
[----:B------:R1:W-:Y:S01]  /*9b60*/  @!P3 SYNCS.ARRIVE.TRANS64.RED.A1T0 RZ, [R4+URZ], RZ ;  /* 0x000000ff04ffb9a7 */ /* 0x0003e2000810043f */
[----:B------:R-:W-:Y:S05]  /*9b70*/  @!P2 BRA `(.L_x_5541) ;  /* 0x000000000004a947 */ /* 0x000fea0003800000 */
[----:B------:R-:W-:Y:S01]  /*9b80*/  BPT.TRAP 0x1 ;  /* 0x000000040000795c */ /* 0x000fe20000300000 */
.L_x_5541:
[----:B------:R-:W-:Y:S05]  /*9b90*/  BSYNC B0 ;  /* 0x0000000000007941 */ /* 0x000fea0003800000 */
.L_x_5540:
[----:B------:R-:W0:Y:S01]  /*9ba0*/  SYNCS.PHASECHK.TRANS64.TRYWAIT P2, [R82+URZ+0x2a8b0], R95 ;  /* 0x02a8b05f520075a7 */ /* 0x000e22000804017f */
[----:B------:R-:W-:Y:S04]  /*9bb0*/  BSSY B0, `(.L_x_5542) ;  /* 0x0000002000007945 */ /* 0x000fe80003800000 */
[----:B0-----:R-:W-:Y:S05]  /*9bc0*/  @!P2 BRA `(.L_x_5543) ;  /* 0x000002400094a947 */ /* 0x001fea0003800000 */
.L_x_5886:
[----:B------:R-:W-:Y:S05]  /*9bd0*/  BSYNC B0 ;  /* 0x0000000000007941 */ /* 0x000fea0003800000 */
.L_x_5542:
[----:B------:R-:W-:Y:S01]  /*9be0*/  ULDC.64 UR4, c[0x0][0x328] ;  /* 0x0000ca0000047ab9 */ /* 0x000fe20000000a00 */
[----:B------:R-:W-:Y:S01]  /*9bf0*/  ULDC.64 UR6, c[0x0][0x318] ;  /* 0x0000c60000067ab9 */ /* 0x000fe20000000a00 */
[----:B------:R-:W-:Y:S01]  /*9c00*/  IMAD R89, R89, UR4, RZ ;  /* 0x0000000459597c24 */ /* 0x000fe2000f8e02ff */
[----:B------:R-:W-:Y:S01]  /*9c10*/  BSSY B0, `(.L_x_5544) ;  /* 0x0000033000007945 */ /* 0x000fe20003800000 */
[----:B-1----:R-:W-:-:S04]  /*9c20*/  IMAD.WIDE.U32 R4, R88, UR4, RZ ;  /* 0x0000000458047c25 */ /* 0x002fc8000f8e00ff */
        /* <DEDUP_REMOVED lines=12> */
[----:B---3--:R1:W2:Y:S01]  /*9cf0*/  SHFL.IDX PT, R15, R4, RZ, 0x1e1f ;  /* 0x001e1fff040f7589 */ /* 0x0082a200000e0000 */
[----:B------:R-:W-:-:S03]  /*9d00*/  ISETP.GT.AND P2, PT, R91, R211, PT ;  /* 0x000000d35b00720c */ /* 0x000fc60003f44270 */
[----:B------:R1:W3:Y:S10]  /*9d10*/  SHFL.IDX PT, R14, R5, RZ, 0x1e1f ;  /* 0x001e1fff050e7589 */ /* 0x0002f400000e0000 */
[----:B-1----:R-:W-:Y:S05]  /*9d20*/  @!P2 BRA `(.L_x_5545) ;  /* 0x000000000084a947 */ /* 0x002fea0003800000 */
[----:B------:R-:W-:Y:S02]  /*9d30*/  ULDC UR4, c[0x0][0x2f4] ;  /* 0x0000bd0000047ab9 */ /* 0x000fe40000000800 */
[----:B------:R-:W-:-:S13]  /*9d40*/  ISETP.GE.AND P5, PT, R18, UR4, PT ;  /* 0x0000000412007c0c */ /* 0x000fda000bfa6270 */
[----:B------:R-:W1:Y:S01]  /*9d50*/  @!P5 LDS.128 R4, [R86+0xc400] ;  /* 0x00c400005604d984 */ /* 0x000e620000000c00 */
[----:B--2---:R-:W-:-:S05]  /*9d60*/  @!P5 IADD3 R12, P2, R18, R15, RZ ;  /* 0x0000000f120cd210 */ /* 0x004fca0007f5e0ff */
[----:B---3--:R-:W-:Y:S01]  /*9d70*/  @!P5 IMAD.X R13, R14, 0x1, R19, P2 ;  /* 0x000000010e0dd824 */ /* 0x008fe200010e0613 */
        /* <DEDUP_REMOVED lines=28> */
.L_x_5545:
[----:B------:R-:W-:Y:S05]  /*9f40*/  BSYNC B0 ;  /* 0x0000000000007941 */ /* 0x000fea0003800000 */
.L_x_5544:
[----:B------:R-:W-:Y:S01]  /*9f50*/  @!PT LDS RZ, [RZ] ;  /* 0x00000000fffff984 */ /* 0x000fe20000000800 */
[----:B------:R-:W-:Y:S01]  /*9f60*/  @!PT LDS RZ, [RZ] ;  /* 0x00000000fffff984 */ /* 0x000fe20000000800 */
[----:B------:R-:W-:Y:S01]  /*9f70*/  @!PT LDS RZ, [RZ] ;  /* 0x00000000fffff984 */ /* 0x000fe20000000800 */
[----:B------:R-:W-:Y:S01]  /*9f80*/  @!PT LDS RZ, [RZ] ;  /* 0x00000000fffff984 */ /* 0x000fe20000000800 */
[----:B------:R4:W-:Y:S06]  /*9f90*/  MEMBAR.ALL.CTA ;  /* 0x0000000000007992 */ /* 0x0009ec0000008000 */
[----:B----4-:R-:W4:Y:S01]  /*9fa0*/  FENCE.VIEW.ASYNC.S ;  /* 0x00000000000073c6 */ /* 0x010f220000000000 */
[----:B------:R-:W-:Y:S02]  /*9fb0*/  VIADD R23, R23, 0x1 ;  /* 0x0000000117177836 */ /* 0x000fe40000000000 */
[----:B0-----:R-:W-:Y:S01]  /*9fc0*/  @!P3 VIADD R82, R82, 0x2a8c0 ;  /* 0x0002a8c05252b836 */ /* 0x001fe20000000000 */
[----:B----4-:R0:W-:Y:S02]  /*9fd0*/  BAR.SYNC.DEFER_BLOCKING R67, 0x80 ;  /* 0x000200430000751d */ /* 0x0101e40000010000 */
[----:B------:R-:W-:-:S02]  /*9fe0*/  ISETP.NE.AND P2, PT, R23, 0x2, PT ;  /* 0x000000021700780c */ /* 0x000fc40003f45270 */
[----:B------:R-:W-:Y:S02]  /*9ff0*/  @!P3 PRMT R82, RZ, 0x654, R82 ;  /* 0x00000654ff52b816 */ /* 0x000fe40000000052 */
[----:B-1----:R-:W-:Y:S02]  /*a000*/  SEL R5, RZ, 0x1, P2 ;  /* 0x00000001ff057807 */ /* 0x002fe40001000000 */
[----:B------:R-:W-:Y:S02]  /*a010*/  SEL R23, R23, RZ, P2 ;  /* 0x000000ff17177207 */ /* 0x000fe40001000000 */
[----:B------:R-:W-:Y:S01]  /*a020*/  LOP3.LUT R210, R210, R5, RZ, 0x3c, !PT ;  /* 0x00000005d2d27212 */ /* 0x000fe200078e3cff */
[----:B------:R0:W-:Y:S01]  /*a030*/  @!P3 SYNCS.ARRIVE.TRANS64.RED.A1T0 RZ, [R82+URZ], RZ ;  /* 0x000000ff52ffb9a7 */ /* 0x0001e2000810043f */
[----:B------:R-:W-:Y:S05]  /*a040*/  @P1 BRA `(.L_x_5546) ;  /* 0xffffff8c00041947 */ /* 0x000fea000383ffff */
[----:B------:R-:W1:Y:S01]  /*a050*/  S2R R4, SR_TID.X ;  /* 0x0000000000047919 */ /* 0x000e620000002100 */
[----:B------:R-:W-:Y:S02]  /*a060*/  PLOP3.LUT P0, PT, PT, PT, PT, 0x8, 0x0 ;  /* 0x000000000000781c */ /* 0x000fe40003f0e170 */
[----:B-1----:R-:W-:-:S04]  /*a070*/  SHF.R.U32.HI R4, RZ, 0x7, R4 ;  /* 0x00000007ff047819 */ /* 0x002fc80000011604 */
[----:B------:R-:W-:-:S13]  /*a080*/  ISETP.NE.AND P4, PT, R4, 0x1, PT ;  /* 0x000000010400780c */ /* 0x000fda0003f85270 */
[----:B------:R-:W-:Y:S06]  /*a090*/  @!P4 BAR.ARV 0x9, 0x100 ;  /* 0x024400000000cb1d */ /* 0x000fec0000002000 */
.L_x_5483:
[----:B------:R-:W-:Y:S05]  /*a0a0*/  @P0 BRA `(.L_x_5547) ;  /* 0x00000000000c0947 */ /* 0x000fea0003800000 */
[----:B------:R-:W1:Y:S01]  /*a0b0*/  FENCE.VIEW.ASYNC.G ;  /* 0x00000000000073c6 */ /* 0x000e620000000100 */
[----:B------:R-:W-:Y:S05]  /*a0c0*/  WARPSYNC.ALL ;  /* 0x0000000000007948 */ /* 0x000fea0003800000 */
[----:B-1----:R-:W-:Y:S06]  /*a0d0*/  BAR.ARV 0xc, 0x180 ;  /* 0x0306000000007b1d */ /* 0x002fec0000002000 */
.L_x_5547:
[----:B------:R-:W-:Y:S01]  /*a0e0*/  ULDC.64 UR6, c[0x0][0x998] ;  /* 0x0002660000067ab9 */ /* 0x000fe20000000a00 */
[----:B------:R-:W-:Y:S01]  /*a0f0*/  ULDC.64 UR4, c[0x0][0x990] ;  /* 0x0002640000047ab9 */ /* 0x000fe20000000a00 */
[----:B------:R-:W-:Y:S02]  /*a100*/  ISETP.NE.U32.AND P1, PT, RZ, UR6, PT ;  /* 0x00000006ff007c0c */ /* 0x000fe4000bf25070 */
[----:B------:R-:W-:Y:S02]  /*a110*/  ISETP.NE.U32.AND P0, PT, RZ, UR4, PT ;  /* 0x00000004ff007c0c */ /* 0x000fe4000bf05070 */
[----:B------:R-:W-:Y:S02]  /*a120*/  ISETP.NE.AND.EX P1, PT, RZ, UR7, PT, P1 ;  /* 0x00000007ff007c0c */ /* 0x000fe4000bf25310 */
[----:B------:R-:W-:-:S11]  /*a130*/  ISETP.NE.AND.EX P0, PT, RZ, UR5, PT, P0 ;  /* 0x00000005ff007c0c */ /* 0x000fd6000bf05300 */
[----:B------:R-:W1:Y:S01]  /*a140*/  @P1 LDC.64 R8, c[0x0][0x9b8] ;  /* 0x00026e00ff081b82 */ /* 0x000e620000000a00 */
[--C-:B------:R-:W-:Y:S02]  /*a150*/  @P1 SHF.R.S32.HI R5, RZ, 0x1f, R227.reuse ;  /* 0x0000001fff051819 */ /* 0x100fe400000114e3 */
[----:B------:R-:W-:-:S05]  /*a160*/  @P0 SHF.R.S32.HI R3, RZ, 0x1f, R227 ;  /* 0x0000001fff030819 */ /* 0x000fca00000114e3 */
[----:B------:R-:W4:Y:S08]  /*a170*/  @P0 LDC.64 R6, c[0x0][0x9a8] ;  /* 0x00026a00ff060b82 */ /* 0x000f300000000a00 */
[----:B------:R-:W0:Y:S08]  /*a180*/  @P1 LDC.64 R12, c[0x0][0x9c0] ;  /* 0x00027000ff0c1b82 */ /* 0x000e300000000a00 */
[----:B------:R-:W2:Y:S01]  /*a190*/  @P0 LDC.64 R10, c[0x0][0x9b0] ;  /* 0x00026c00ff0a0b82 */ /* 0x000ea20000000a00 */
[----:B-1----:R-:W-:-:S02]  /*a1a0*/  @P1 IMAD R2, R5, R8, RZ ;  /* 0x0000000805021224 */ /* 0x002fc400078e02ff */
[----:B------:R-:W-:-:S04]  /*a1b0*/  @P1 IMAD.WIDE.U32 R4, R227, R8, RZ ;  /* 0x00000008e3041225 */ /* 0x000fc800078e00ff */
[----:B------:R-:W-:Y:S02]  /*a1c0*/  @P1 IMAD R9, R227, R9, R2 ;  /* 0x00000009e3091224 */ /* 0x000fe400078e0202 */
[-C--:B----4-:R-:W-:Y:S02]  /*a1d0*/  @P0 IMAD R0, R3, R6.reuse, RZ ;  /* 0x0000000603000224 */ /* 0x090fe400078e02ff */
[----:B------:R-:W-:-:S04]  /*a1e0*/  @P0 IMAD.WIDE.U32 R2, R227, R6, RZ ;  /* 0x00000006e3020225 */ /* 0x000fc800078e00ff */
[----:B------:R-:W-:Y:S02]  /*a1f0*/  @P0 IMAD R7, R227, R7, R0 ;  /* 0x00000007e3070224 */ /* 0x000fe400078e0200 */
[----:B------:R-:W-:Y:S02]  /*a200*/  @P1 IMAD.IADD R5, R5, 0x1, R9 ;  /* 0x0000000105051824 */ /* 0x000fe400078e0209 */
[----:B------:R-:W-:Y:S02]  /*a210*/  @P0 IMAD.IADD R3, R3, 0x1, R7 ;  /* 0x0000000103030824 */ /* 0x000fe400078e0207 */
[----:B0-----:R-:W-:-:S04]  /*a220*/  @P1 IMAD.WIDE.U32 R6, R201, R12, R4 ;  /* 0x0000000cc9061225 */ /* 0x001fc800078e0004 */
[----:B--2---:R-:W-:Y:S01]  /*a230*/  @P0 IMAD.WIDE.U32 R2, R201, R10, R2 ;  /* 0x0000000ac9020225 */ /* 0x004fe200078e0002 */
        /* <DEDUP_REMOVED lines=8> */
[----:B------:R-:W-:Y:S02]  /*a2c0*/  @P0 LEA.HI.X R5, R2, UR5, R3, 0x2, P2 ;  /* 0x0000000502050c11 */ /* 0x000fe400090f1403 */
[----:B------:R-:W0:Y:S01]  /*a2d0*/  LDC R2, c[0x0][0x448] ;  /* 0x00011200ff027b82 */ /* 0x000e220000000800 */
[----:B------:R1:W2:Y:S04]  /*a2e0*/  @P1 LDG.E R0, desc[UR42][R8.64] ;  /* 0x0000002a08001981 */ /* 0x0002a8000c1e1900 */
[----:B------:R4:W2:Y:S01]  /*a2f0*/  @P0 LDG.E R7, desc[UR42][R4.64] ;  /* 0x0000002a04070981 */ /* 0x0008a2000c1e1900 */
[----:B------:R-:W-:Y:S01]  /*a300*/  VIADD R6, R212, 0x7f ;  /* 0x0000007fd4067836 */ /* 0x000fe20000000000 */
[----:B-1----:R-:W-:-:S02]  /*a310*/  IADD3 R9, R204, 0x1, -R203 ;  /* 0x00000001cc097810 */ /* 0x002fc40007ffe8cb */
[----:B0-----:R-:W-:Y:S02]  /*a320*/  ISETP.NE.AND P1, PT, R2, 0x1, PT ;  /* 0x000000010200780c */ /* 0x001fe40003f25270 */
[----:B------:R-:W0:Y:S11]  /*a330*/  LDC.64 R2, c[0x0][0x9e0] ;  /* 0x00027800ff027b82 */ /* 0x000e360000000a00 */
[----:B------:R-:W1:Y:S08]  /*a340*/  @P1 LDC R11, c[0x0][0x44c] ;  /* 0x00011300ff0b1b82 */ /* 0x000e700000000800 */
[----:B------:R-:W3:Y:S01]  /*a350*/  @P1 LDC R10, c[0x0][0x450] ;  /* 0x00011400ff0a1b82 */ /* 0x000ee20000000800 */
[----:B0-----:R-:W-:Y:S01]  /*a360*/  ISETP.GE.AND P2, PT, R3, 0x1, PT ;  /* 0x000000010300780c */ /* 0x001fe20003f46270 */
[----:B-1----:R-:W-:-:S05]  /*a370*/  @P1 IMAD.HI.U32 R11, R6, R11, RZ ;  /* 0x0000000b060b1227 */ /* 0x002fca00078e00ff */
[----:B---3--:R-:W-:-:S05]  /*a380*/  @P1 SHF.R.U32.HI R6, RZ, R10, R11 ;  /* 0x0000000aff061219 */ /* 0x008fca000001160b */
[----:B----4-:R-:W-:-:S04]  /*a390*/  IMAD.IADD R5, R9, 0x1, R6 ;  /* 0x0000000109057824 */ /* 0x010fc800078e0206 */
[----:B------:R-:W-:Y:S02]  /*a3a0*/  IMAD.IADD R4, R5, 0x1, R2 ;  /* 0x0000000105047824 */ /* 0x000fe400078e0202 */
[----:B--2---:R-:W-:-:S04]  /*a3b0*/  FMUL.FTZ R0, R7, R0 ;  /* 0x0000000007007220 */ /* 0x004fc80000410000 */
        /* <DEDUP_REMOVED lines=13> */
.L_x_5550:
[----:B------:R-:W-:-:S13]  /*a490*/  ISETP.NE.AND P0, PT, R3, 0x1, PT ;  /* 0x000000010300780c */ /* 0x000fda0003f05270 */
[----:B------:R-:W0:Y:S02]  /*a4a0*/  @P0 LDC.64 R6, c[0x0][0x9e8] ;  /* 0x00027a00ff060b82 */ /* 0x000e240000000a00 */
[----:B0-----:R-:W-:-:S05]  /*a4b0*/  @P0 IMAD.HI.U32 R6, R0, R6, RZ ;  /* 0x0000000600060227 */ /* 0x001fca00078e00ff */
[----:B------:R-:W-:-:S07]  /*a4c0*/  @P0 SHF.R.U32.HI R0, RZ, R7, R6 ;  /* 0x00000007ff000219 */ /* 0x000fce0000011606 */
.L_x_5551:
[----:B------:R-:W-:Y:S05]  /*a4d0*/  BSYNC B0 ;  /* 0x0000000000007941 */ /* 0x000fea0003800000 */
.L_x_5549:
[----:B------:R-:W-:-:S05]  /*a4e0*/  IMAD R5, R0, R3, R3 ;  /* 0x0000000300057224 */ /* 0x000fca00078e0203 */
[----:B------:R-:W-:-:S07]  /*a4f0*/  VIMNMX R4, R4, R5, PT ;  /* 0x0000000504047248 */ /* 0x000fce0003fe0100 */
.L_x_5548:
[----:B------:R-:W0:Y:S01]  /*a500*/  @P1 LDC R7, c[0x0][0x44c] ;  /* 0x00011300ff071b82 */ /* 0x000e220000000800 */
[----:B------:R-:W-:Y:S01]  /*a510*/  VIADD R4, R4, 0x7f ;  /* 0x0000007f04047836 */ /* 0x000fe20000000000 */
[----:B------:R-:W-:-:S04]  /*a520*/  ULDC UR4, c[0x0][0x9dc] ;  /* 0x0002770000047ab9 */ /* 0x000fc80000000800 */
        /* <DEDUP_REMOVED lines=21> */
.L_x_5554:
[----:B------:R-:W-:-:S13]  /*a680*/  ISETP.NE.AND P0, PT, R3, 0x1, PT ;  /* 0x000000010300780c */ /* 0x000fda0003f05270 */
[----:B------:R-:W0:Y:S02]  /*a690*/  @P0 LDC.64 R6, c[0x0][0x9e8] ;  /* 0x00027a00ff060b82 */ /* 0x000e240000000a00 */
[----:B0-----:R-:W-:-:S05]  /*a6a0*/  @P0 IMAD.HI.U32 R6, R4, R6, RZ ;  /* 0x0000000604060227 */ /* 0x001fca00078e00ff */
[----:B------:R-:W-:-:S07]  /*a6b0*/  @P0 SHF.R.U32.HI R4, RZ, R7, R6 ;  /* 0x00000007ff040219 */ /* 0x000fce0000011606 */
.L_x_5555:
[----:B------:R-:W-:Y:S05]  /*a6c0*/  BSYNC B0 ;  /* 0x0000000000007941 */ /* 0x000fea0003800000 */
.L_x_5553:
[----:B------:R-:W-:-:S05]  /*a6d0*/  IMAD R3, R4, R3, RZ ;  /* 0x0000000304037224 */ /* 0x000fca00078e02ff */
[----:B------:R-:W-:-:S07]  /*a6e0*/  VIMNMX R0, R0, R3, !PT ;  /* 0x0000000300007248 */ /* 0x000fce0007fe0100 */
.L_x_5552:
        /* <DEDUP_REMOVED lines=40> */
.L_x_5557:
[----:B------:R-:W-:Y:S05]  /*a970*/  BSYNC B0 ;  /* 0x0000000000007941 */ /* 0x000fea0003800000 */
.L_x_5556:
[----:B------:R-:W2:Y:S01]  /*a980*/  LDL R0, [R1+0x18] ;  /* 0x0000180001007983 */ /* 0x000ea20000100800 */
[----:B------:R-:W-:Y:S02]  /*a990*/  PLOP3.LUT P0, PT, PT, PT, PT, 0x80, 0x0 ;  /* 0x000000000000781c */ /* 0x000fe40003f0f070 */
[----:B------:R-:W-:Y:S01]  /*a9a0*/  CS2R R28, SRZ ;  /* 0x00000000001c7805 */ /* 0x000fe2000001ff00 */
[----:B------:R-:W-:Y:S01]  /*a9b0*/  IMAD.MOV.U32 R152, RZ, RZ, RZ ;  /* 0x000000ffff987224 */ /* 0x000fe200078e00ff */
        /* <DEDUP_REMOVED lines=33> */
[----:B------:R-:W-:Y:S01]  /*abd0*/  CS2R R112, SRZ ;  /* 0x0000000000707805 */ /* 0x000fe2000001ff00 */
        /* <DEDUP_REMOVED lines=13> */
[----:B------:R-:W-:-:S02]  /*acb0*/  IMAD.MOV.U32 R104, RZ, RZ, RZ ;  /* 0x000000ffff687224 */ /* 0x000fc400078e00ff */
[----:B------:R-:W-:Y:S02]  /*acc0*/  IMAD.MOV.U32 R78, RZ, RZ, RZ ;  /* 0x000000ffff4e7224 */ /* 0x000fe400078e00ff */
[----:B------:R-:W-:Y:S02]  /*acd0*/  IMAD.MOV.U32 R12, RZ, RZ, RZ ;  /* 0x000000ffff0c7224 */ /* 0x000fe400078e00ff */
[----:B------:R-:W-:Y:S02]  /*ace0*/  IMAD.MOV.U32 R107, RZ, RZ, RZ ;  /* 0x000000ffff6b7224 */ /* 0x000fe400078e00ff */
[----:B------:R-:W-:Y:S02]  /*acf0*/  IMAD.MOV.U32 R87, RZ, RZ, RZ ;  /* 0x000000ffff577224 */ /* 0x000fe400078e00ff */
[----:B------:R-:W-:Y:S02]  /*ad00*/  IMAD.MOV.U32 R119, RZ, RZ, RZ ;  /* 0x000000ffff777224 */ /* 0x000fe400078e00ff */
[----:B------:R-:W-:-:S02]  /*ad10*/  IMAD.MOV.U32 R115, RZ, RZ, RZ ;  /* 0x000000ffff737224 */ /* 0x000fc400078e00ff */
[----:B--2---:R-:W-:-:S05]  /*ad20*/  IMAD R224, R0, R3, R224 ;  /* 0x0000000300e07224 */ /* 0x004fca00078e02e0 */
[----:B------:R-:W-:Y:S01]  /*ad30*/  VIADDMNMX R90, R224, R3, R25, PT ;  /* 0x00000003e05a7246 */ /* 0x000fe20003800119 */
[----:B------:R-:W-:-:S03]  /*ad40*/  IMAD.MOV.U32 R3, RZ, RZ, RZ ;  /* 0x000000ffff037224 */ /* 0x000fc600078e00ff */
[----:B------:R-:W-:-:S13]  /*ad50*/  ISETP.GT.AND P1, PT, R90, R224, PT ;  /* 0x000000e05a00720c */ /* 0x000fda0003f24270 */
[----:B------:R-:W-:Y:S05]  /*ad60*/  @!P1 BRA `(.L_x_5558) ;  /* 0x0000014000a89947 */ /* 0x000fea0003800000 */
        /* <DEDUP_REMOVED lines=8> */
.L_x_5889:
[----:B-1----:R-:W-:Y:S01]  /*adf0*/  LEA.HI R0, R218, R218, RZ, 0x1 ;  /* 0x000000dada007211 */ /* 0x002fe200078f08ff */
[----:B------:R-:W-:-:S03]  /*ae00*/  ULOP3.LUT UP0, URZ, UR39, 0x3ff, URZ, 0xc0, !UPT ;  /* 0x000003ff273f7892 */ /* 0x000fc6000f80c03f */
[----:B------:R-:W-:-:S03]  /*ae10*/  LOP3.LUT R3, R0, 0x3e, RZ, 0xc0, !PT ;  /* 0x0000003e00037812 */ /* 0x000fc600078ec0ff */
[----:B------:R-:W-:Y:S02]  /*ae20*/  PLOP3.LUT P0, PT, PT, PT, UP0, 0x80, 0x0 ;  /* 0x000000000000781c */ /* 0x000fe40003f0f008 */
[----:B------:R-:W-:-:S05]  /*ae30*/  IMAD.IADD R3, R218, 0x1, -R3 ;  /* 0x00000001da037824 */ /* 0x000fca00078e0a03 */
[----:B------:R-:W-:-:S04]  /*ae40*/  LEA R3, R3, UR39, 0xc ;  /* 0x0000002703037c11 */ /* 0x000fc8000f8e60ff */
[----:B------:R-:W-:-:S04]  /*ae50*/  SHF.R.U32.HI R3, RZ, 0x4, R3 ;  /* 0x00000004ff037819 */ /* 0x000fc80000011603 */
[----:B------:R-:W-:Y:S01]  /*ae60*/  LOP3.LUT R44, R3, 0x3fff, RZ, 0xc0, !PT ;  /* 0x00003fff032c7812 */ /* 0x000fe200078ec0ff */
[----:B------:R-:W-:Y:S06]  /*ae70*/  @!P0 BRA `(.L_x_5560) ;  /* 0x0000000000408947 */ /* 0x000fec0003800000 */
[----:B------:R-:W-:Y:S01]  /*ae80*/  MOV R0, 0x0 ;  /* 0x0000000000007802 */ /* 0x000fe20000000f00 */
[----:B------:R-:W-:Y:S01]  /*ae90*/  ULDC.64 UR4, c[0x4][0x1b0] ;  /* 0x01006c0000047ab9 */ /* 0x000fe20000000a00 */
[----:B------:R-:W-:Y:S01]  /*aea0*/  ULDC.64 UR6, c[0x4][0x1b8] ;  /* 0x01006e0000067ab9 */ /* 0x000fe20000000a00 */
[----:B------:R-:W-:Y:S01]  /*aeb0*/  IMAD.U32 R4, RZ, RZ, UR4 ;  /* 0x00000004ff047e24 */ /* 0x000fe2000f8e00ff */
[----:B------:R1:W2:Y:S01]  /*aec0*/  LDC.64 R14, c[0x4][R0] ;  /* 0x01000000000e7b82 */ /* 0x0002a20000000a00 */
        /* <DEDUP_REMOVED lines=8> */
[----:B01----:R-:W-:-:S07]  /*af50*/  IMAD.MOV.U32 R13, RZ, RZ, RZ ;  /* 0x000000ffff0d7224 */ /* 0x003fce00078e00ff */
[----:B------:R-:W-:-:S07]  /*af60*/  LEPC R20, `(.L_x_5560) ;  /* 0x000000001014794e */ /* 0x000fce0000000000 */
[----:B--2--5:R-:W-:Y:S05]  /*af70*/  CALL.ABS.NOINC R14 ;  /* 0x000000000e007343 */ /* 0x024fea0003c00000 */
.L_x_5560:
        /* <DEDUP_REMOVED lines=13> */
.L_x_5564:
[----:B--2---:R2:W3:Y:S02]  /*b050*/  SYNCS.PHASECHK.TRANS64.TRYWAIT P0, [R16+URZ+0x2a800], R3 ;  /* 0x02a80003100075a7 */ /* 0x0044e4000800017f */
[----:B---3--:R-:W-:Y:S05]  /*b060*/  @!P0 NANOSLEEP.SYNCS 0x989680 ;  /* 0x009896800000895d */ /* 0x008fea0003900000 */
[----:B------:R-:W3:Y:S02]  /*b070*/  @!P0 SYNCS.PHASECHK.TRANS64 P0, [R16+URZ+0x2a800], R3 ;  /* 0x02a80003100085a7 */ /* 0x000ee4000800007f */
[----:B---3--:R-:W-:Y:S05]  /*b080*/  @!P0 BRA `(.L_x_5564) ;  /* 0xfffffffc00f08947 */ /* 0x008fea000383ffff */
.L_x_5563:
[----:B------:R-:W-:Y:S05]  /*b090*/  BSYNC B0 ;  /* 0x0000000000007941 */ /* 0x000fea0003800000 */
.L_x_5562:
[----:B------:R-:W-:Y:S05]  /*b0a0*/  BRA `(.L_x_5565) ;  /* 0x0000006c00f47947 */ /* 0x000fea0003800000 */
.L_x_5561:
[----:B------:R-:W-:Y:S01]  /*b0b0*/  ULOP3.LUT UP0, URZ, UR39, 0x1bf, URZ, 0xc0, !UPT ;  /* 0x000001bf273f7892 */ /* 0x000fe2000f80c03f */
[----:B-----5:R-:W-:Y:S01]  /*b0c0*/  SHF.R.S32.HI R0, RZ, 0x1f, R24 ;  /* 0x0000001fff007819 */ /* 0x020fe20000011418 */
[----:B------:R-:W-:Y:S01]  /*b0d0*/  ULDC.64 UR4, c[0x0][0x3f8] ;  /* 0x0000fe0000047ab9 */ /* 0x000fe20000000a00 */
[----:B------:R-:W-:Y:S01]  /*b0e0*/  ULDC.64 UR6, c[0x0][0x408] ;  /* 0x0001020000067ab9 */ /* 0x000fe20000000a00 */
[----:B------:R-:W-:Y:S02]  /*b0f0*/  IMAD.WIDE.U32 R26, R24, UR4, RZ ;  /* 0x00000004181a7c25 */ /* 0x000fe4000f8e00ff */
[----:B------:R-:W-:Y:S02]  /*b100*/  PLOP3.LUT P0, PT, PT, PT, UP0, 0x80, 0x0 ;  /* 0x000000000000781c */ /* 0x000fe40003f0f008 */
[C---:B------:R-:W-:Y:S02]  /*b110*/  IMAD R3, R0.reuse, UR4, RZ ;  /* 0x0000000400037c24 */ /* 0x040fe4000f8e02ff */
[----:B------:R-:W-:-:S02]  /*b120*/  IMAD R5, R0, UR6, RZ ;  /* 0x0000000600057c24 */ /* 0x000fc4000f8e02ff */
[C---:B------:R-:W-:Y:S02]  /*b130*/  IMAD R3, R24.reuse, UR5, R3 ;  /* 0x0000000518037c24 */ /* 0x040fe4000f8e0203 */
        /* <DEDUP_REMOVED lines=20> */
[----:B--2---:R-:W-:Y:S05]  /*b280*/  CALL.ABS.NOINC R14 ;  /* 0x000000000e007343 */ /* 0x004fea0003c00000 */
.L_x_5566:
[----:B------:R-:W-:Y:S01]  /*b290*/  ULDC.U8 UR4, c[0x0][0x410] ;  /* 0x0001040000047ab9 */ /* 0x000fe20000000000 */
[----:B------:R-:W-:Y:S01]  /*b2a0*/  BSSY B0, `(.L_x_5567) ;  /* 0x00006d5000007945 */ /* 0x000fe20003800000 */
[----:B------:R-:W-:Y:S01]  /*b2b0*/  ISETP.NE.AND P0, PT, RZ, UR4, PT ;  /* 0x00000004ff007c0c */ /* 0x000fe2000bf05270 */
[----:B------:R-:W-:-:S12]  /*b2c0*/  IMAD.IADD R10, R211, 0x1, R212 ;  /* 0x00000001d30a7824 */ /* 0x000fd800078e02d4 */
[----:B------:R-:W-:Y:S05]  /*b2d0*/  @!P0 BRA `(.L_x_5568) ;  /* 0x0000003400bc8947 */ /* 0x000fea0003800000 */
[----:B------:R-:W1:Y:S01]  /*b2e0*/  LDC R20, c[0x0][0x448] ;  /* 0x00011200ff147b82 */ /* 0x000e620000000800 */
[----:B------:R-:W-:Y:S01]  /*b2f0*/  IMAD.MOV.U32 R11, RZ, RZ, R10 ;  /* 0x000000ffff0b7224 */ /* 0x000fe200078e000a */
[----:B------:R-:W-:Y:S01]  /*b300*/  ULDC.64 UR4, c[0x0][0x3f8] ;  /* 0x0000fe0000047ab9 */ /* 0x000fe20000000a00 */
[----:B------:R-:W-:Y:S01]  /*b310*/  IMAD.MOV.U32 R8, RZ, RZ, R24 ;  /* 0x000000ffff087224 */ /* 0x000fe200078e0018 */
[----:B------:R-:W-:Y:S01]  /*b320*/  ULDC.64 UR6, c[0x0][0x408] ;  /* 0x0001020000067ab9 */ /* 0x000fe20000000a00 */
[----:B------:R-:W-:Y:S01]  /*b330*/  IMAD.MOV.U32 R9, RZ, RZ, R31 ;  /* 0x000000ffff097224 */ /* 0x000fe200078e001f */
[----:B------:R-:W-:Y:S01]  /*b340*/  ULDC.64 UR8, c[0x0][0x400] ;  /* 0x0001000000087ab9 */ /* 0x000fe20000000a00 */
[----:B------:R-:W-:Y:S02]  /*b350*/  IMAD.MOV.U32 R6, RZ, RZ, R26 ;  /* 0x000000ffff067224 */ /* 0x000fe400078e001a */
[----:B------:R-:W-:Y:S01]  /*b360*/  IMAD.MOV.U32 R7, RZ, RZ, R29 ;  /* 0x000000ffff077224 */ /* 0x000fe200078e001d */
[----:B-1----:R-:W-:-:S13]  /*b370*/  ISETP.NE.AND P0, PT, R20, 0x1, PT ;  /* 0x000000011400780c */ /* 0x002fda0003f05270 */
[----:B------:R-:W1:Y:S08]  /*b380*/  @P0 LDC R3, c[0x0][0x44c] ;  /* 0x00011300ff030b82 */ /* 0x000e700000000800 */
[----:B------:R-:W2:Y:S01]  /*b390*/  @P0 LDC R5, c[0x0][0x450] ;  /* 0x00011400ff050b82 */ /* 0x000ea20000000800 */
[----:B-1----:R-:W-:-:S05]  /*b3a0*/  @P0 IMAD.HI.U32 R0, R10, R3, RZ ;  /* 0x000000030a000227 */ /* 0x002fca00078e00ff */
[----:B--2---:R-:W-:-:S04]  /*b3b0*/  @P0 SHF.R.U32.HI R11, RZ, R5, R0 ;  /* 0x00000005ff0b0219 */ /* 0x004fc80000011600 */
[----:B------:R-:W-:Y:S01]  /*b3c0*/  SHF.R.S32.HI R0, RZ, 0x1f, R11 ;  /* 0x0000001fff007819 */ /* 0x000fe2000001140b */
[----:B------:R-:W-:-:S04]  /*b3d0*/  IMAD.WIDE.U32 R8, R11, UR6, R8 ;  /* 0x000000060b087c25 */ /* 0x000fc8000f8e0008 */
[----:B------:R-:W-:Y:S01]  /*b3e0*/  IMAD R4, R0, UR4, RZ ;  /* 0x0000000400047c24 */ /* 0x000fe2000f8e02ff */
[----:B------:R-:W-:Y:S01]  /*b3f0*/  IADD3 R5, P1, R8, UR8, RZ ;  /* 0x0000000808057c10 */ /* 0x000fe2000ff3e0ff */
[----:B------:R-:W-:-:S04]  /*b400*/  IMAD.WIDE.U32 R6, R11, UR4, R6 ;  /* 0x000000040b067c25 */ /* 0x000fc8000f8e0006 */
[----:B------:R-:W-:Y:S02]  /*b410*/  IMAD R0, R0, UR6, RZ ;  /* 0x0000000600007c24 */ /* 0x000fe4000f8e02ff */
[C---:B0-----:R-:W-:Y:S01]  /*b420*/  IMAD R13, R11.reuse, UR5, R4 ;  /* 0x000000050b0d7c24 */ /* 0x041fe2000f8e0204 */
[----:B------:R-:W-:Y:S01]  /*b430*/  ULDC.64 UR4, c[0x0][0x3e8] ;  /* 0x0000fa0000047ab9 */ /* 0x000fe20000000a00 */
[----:B------:R-:W-:Y:S01]  /*b440*/  IMAD R8, R11, UR7, R0 ;  /* 0x000000070b087c24 */ /* 0x000fe2000f8e0200 */
[----:B------:R-:W-:Y:S01]  /*b450*/  IADD3 R3, P0, R6, UR4, RZ ;  /* 0x0000000406037c10 */ /* 0x000fe2000ff1e0ff */
[----:B------:R-:W-:-:S03]  /*b460*/  UMOV UR4, 0xffffffff ;  /* 0xffffffff00047882 */ /* 0x000fc60000000000 */
[----:B------:R-:W-:Y:S02]  /*b470*/  IADD3.X R13, R7, UR5, R13, P0, !PT ;  /* 0x00000005070d7c10 */ /* 0x000fe400087fe40d */
[----:B------:R-:W-:Y:S01]  /*b480*/  IADD3.X R4, R9, UR9, R8, P1, !PT ;  /* 0x0000000909047c10 */ /* 0x000fe20008ffe408 */
[----:B------:R-:W-:Y:S06]  /*b490*/  BRA.DIV UR4, `(.L_x_5569) ;  /* 0x0000022a049c7947 */ /* 0x000fec000b800000 */
[----:B------:R0:W1:Y:S04]  /*b4a0*/  SHFL.IDX PT, R0, R13, RZ, 0x1e1f ;  /* 0x001e1fff0d007589 */ /* 0x00006800000e0000 */
[----:B------:R-:W2:Y:S04]  /*b4b0*/  SHFL.IDX PT, R3, R3, RZ, 0x1e1f ;  /* 0x001e1fff03037589 */ /* 0x000ea800000e0000 */
[----:B------:R-:W3:Y:S04]  /*b4c0*/  SHFL.IDX PT, R4, R4, RZ, 0x1e1f ;  /* 0x001e1fff04047589 */ /* 0x000ee800000e0000 */
[----:B0-----:R-:W4:Y:S02]  /*b4d0*/  SHFL.IDX PT, R5, R5, RZ, 0x1e1f ;  /* 0x001e1fff05057589 */ /* 0x001f2400000e0000 */
.L_x_5895:
[----:B------:R-:W-:Y:S01]  /*b4e0*/  IMAD R55, R203, R20, RZ ;  /* 0x00000014cb377224 */ /* 0x000fe200078e02ff */
        /* <DEDUP_REMOVED lines=13> */
[----:B------:R-:W-:Y:S01]  /*b5c0*/  CS2R R34, SRZ ;  /* 0x0000000000227805 */ /* 0x000fe2000001ff00 */
[----:B------:R-:W-:Y:S06]  /*b5d0*/  @P0 BRA `(.L_x_5571) ;  /* 0x0000000000f80947 */ /* 0x000fec0003800000 */
[----:B------:R-:W3:Y:S01]  /*b5e0*/  LDL R46, [R1] ;  /* 0x00000000012e7983 */ /* 0x000ee20000100800 */
[----:B------:R-:W-:Y:S01]  /*b5f0*/  ULDC UR4, c[0x0][0x3f4] ;  /* 0x0000fd0000047ab9 */ /* 0x000fe20000000800 */
[----:B------:R-:W-:Y:S02]  /*b600*/  SHF.R.S32.HI R9, RZ, 0x1f, R222 ;  /* 0x0000001fff097819 */ /* 0x000fe400000114de */
[----:B------:R-:W-:Y:S02]  /*b610*/  CS2R R32, SRZ ;  /* 0x0000000000207805 */ /* 0x000fe4000001ff00 */
[----:B------:R-:W-:Y:S02]  /*b620*/  ISETP.GE.AND P4, PT, R222, UR4, PT ;  /* 0x00000004de007c0c */ /* 0x000fe4000bf86270 */
[----:B------:R-:W-:Y:S02]  /*b630*/  CS2R R30, SRZ ;  /* 0x00000000001e7805 */ /* 0x000fe4000001ff00 */
[----:B------:R-:W-:-:S02]  /*b640*/  ISETP.GE.AND P3, PT, R228, UR4, PT ;  /* 0x00000004e4007c0c */ /* 0x000fc4000bf66270 */
[----:B------:R-:W-:-:S07]  /*b650*/  ISETP.GE.AND P2, PT, R229, UR4, PT ;  /* 0x00000004e5007c0c */ /* 0x000fce000bf46270 */
[C---:B--2---:R-:W-:Y:S02]  /*b660*/  @!P4 IADD3 R6, P0, R222.reuse, R3, RZ ;  /* 0x00000003de06c210 */ /* 0x044fe40007f1e0ff */
[----:B----4-:R-:W-:-:S03]  /*b670*/  @!P4 IADD3 R12, P1, R222, R5, RZ ;  /* 0x00000005de0cc210 */ /* 0x010fc60007f3e0ff */
[--C-:B-1----:R-:W-:Y:S02]  /*b680*/  @!P4 IMAD.X R7, R0, 0x1, R9.reuse, P0 ;  /* 0x000000010007c824 */ /* 0x102fe400000e0609 */
[----:B---3--:R-:W-:Y:S01]  /*b690*/  @!P4 IMAD.X R13, R4, 0x1, R9, P1 ;  /* 0x00000001040dc824 */ /* 0x008fe200008e0609 */
[----:B------:R-:W-:Y:S02]  /*b6a0*/  ISETP.GE.AND P1, PT, R223, UR4, PT ;  /* 0x00000004df007c0c */ /* 0x000fe4000bf26270 */
[----:B------:R0:W5:Y:S01]  /*b6b0*/  @!P4 LD.E.64 R32, desc[UR42][R6.64] ;  /* 0x0000002a0620c980 */ /* 0x000162000c101b00 */
[----:B------:R-:W-:-:S03]  /*b6c0*/  SHF.R.S32.HI R9, RZ, 0x1f, R228 ;  /* 0x0000001fff097819 */ /* 0x000fc600000114e4 */
[----:B------:R-:W5:Y:S01]  /*b6d0*/  @!P4 LD.E.64 R30, desc[UR42][R12.64] ;  /* 0x0000002a0c1ec980 */ /* 0x000f62000c101b00 */
[C---:B------:R-:W-:Y:S02]  /*b6e0*/  @!P3 IADD3 R10, P4, R228.reuse, R3, RZ ;  /* 0x00000003e40ab210 */ /* 0x040fe40007f9e0ff */
[----:B------:R-:W-:Y:S02]  /*b6f0*/  CS2R R26, SRZ ;  /* 0x00000000001a7805 */ /* 0x000fe4000001ff00 */
[----:B------:R-:W-:Y:S02]  /*b700*/  @!P3 IADD3 R8, P5, R228, R5, RZ ;  /* 0x00000005e408b210 */ /* 0x000fe40007fbe0ff */
[----:B------:R-:W-:Y:S02]  /*b710*/  CS2R R28, SRZ ;  /* 0x00000000001c7805 */ /* 0x000fe4000001ff00 */
[----:B------:R-:W-:Y:S01]  /*b720*/  SHF.R.S32.HI R21, RZ, 0x1f, R229 ;  /* 0x0000001fff157819 */ /* 0x000fe200000114e5 */
[--C-:B------:R-:W-:Y:S01]  /*b730*/  @!P3 IMAD.X R11, R0, 0x1, R9.reuse, P4 ;  /* 0x00000001000bb824 */ /* 0x100fe200020e0609 */
[----:B------:R-:W-:Y:S01]  /*b740*/  ISETP.GE.AND P0, PT, R206, UR4, PT ;  /* 0x00000004ce007c0c */ /* 0x000fe2000bf06270 */
[----:B------:R-:W-:Y:S01]  /*b750*/  @!P3 IMAD.X R9, R4, 0x1, R9, P5 ;  /* 0x000000010409b824 */ /* 0x000fe200028e0609 */
[----:B------:R-:W-:-:S02]  /*b760*/  @!P2 IADD3 R52, P4, R229, R3, RZ ;  /* 0x00000003e534a210 */ /* 0x000fc40007f9e0ff */
[----:B------:R-:W-:Y:S01]  /*b770*/  @!P2 IADD3 R50, P5, R229, R5, RZ ;  /* 0x00000005e532a210 */ /* 0x000fe20007fbe0ff */
[----:B------:R-:W5:Y:S01]  /*b780*/  @!P3 LD.E.64 R26, desc[UR42][R10.64] ;  /* 0x0000002a0a1ab980 */ /* 0x000f62000c101b00 */
[----:B------:R-:W-:Y:S01]  /*b790*/  SHF.R.S32.HI R15, RZ, 0x1f, R223 ;  /* 0x0000001fff0f7819 */ /* 0x000fe200000114df */
[--C-:B------:R-:W-:Y:S01]  /*b7a0*/  @!P2 IMAD.X R53, R0, 0x1, R21.reuse, P4 ;  /* 0x000000010035a824 */ /* 0x100fe200020e0615 */
[C---:B------:R-:W-:Y:S01]  /*b7b0*/  @!P1 IADD3 R48, P4, R223.reuse, R3, RZ ;  /* 0x00000003df309210 */ /* 0x040fe20007f9e0ff */
[----:B------:R-:W-:Y:S01]  /*b7c0*/  @!P2 IMAD.X R51, R4, 0x1, R21, P5 ;  /* 0x000000010433a824 */ /* 0x000fe200028e0615 */
[----:B------:R-:W-:Y:S01]  /*b7d0*/  @!P1 IADD3 R42, P5, R223, R5, RZ ;  /* 0x00000005df2a9210 */ /* 0x000fe20007fbe0ff */
[----:B------:R1:W5:Y:S02]  /*b7e0*/  @!P3 LD.E.64 R28, desc[UR42][R8.64] ;  /* 0x0000002a081cb980 */ /* 0x000364000c101b00 */
[--C-:B------:R-:W-:Y:S01]  /*b7f0*/  @!P1 IMAD.X R49, R0, 0x1, R15.reuse, P4 ;  /* 0x0000000100319824 */ /* 0x100fe200020e060f */
[----:B0-----:R-:W-:Y:S01]  /*b800*/  @!P0 SHF.R.S32.HI R7, RZ, 0x1f, R206 ;  /* 0x0000001fff078819 */ /* 0x001fe200000114ce */
[----:B------:R-:W-:Y:S01]  /*b810*/  @!P1 IMAD.X R43, R4, 0x1, R15, P5 ;  /* 0x00000001042b9824 */ /* 0x000fe200028e060f */
[----:B------:R-:W-:-:S05]  /*b820*/  @!P0 IADD3 R40, P5, R206, R3, RZ ;  /* 0x00000003ce288210 */ /* 0x000fca0007fbe0ff */
[----:B------:R-:W-:Y:S01]  /*b830*/  @!P0 IMAD.X R41, R0, 0x1, R7, P5 ;  /* 0x0000000100298824 */ /* 0x000fe200028e0607 */
[----:B------:R-:W-:-:S05]  /*b840*/  @!P0 IADD3 R6, P5, R206, R5, RZ ;  /* 0x00000005ce068210 */ /* 0x000fca0007fbe0ff */
[----:B------:R-:W-:Y:S01]  /*b850*/  @!P0 IMAD.X R7, R4, 0x1, R7, P5 ;  /* 0x0000000104078824 */ /* 0x000fe200028e0607 */
[----:B------:R-:W-:Y:S02]  /*b860*/  CS2R R20, SRZ ;  /* 0x0000000000147805 */ /* 0x000fe4000001ff00 */
[----:B------:R-:W-:Y:S02]  /*b870*/  CS2R R24, SRZ ;  /* 0x0000000000187805 */ /* 0x000fe4000001ff00 */
[----:B------:R-:W-:Y:S02]  /*b880*/  CS2R R14, SRZ ;  /* 0x00000000000e7805 */ /* 0x000fe4000001ff00 */
[----:B------:R-:W-:Y:S02]  /*b890*/  CS2R R36, SRZ ;  /* 0x0000000000247805 */ /* 0x000fe4000001ff00 */
[----:B------:R-:W-:Y:S02]  /*b8a0*/  CS2R R34, SRZ ;  /* 0x0000000000227805 */ /* 0x000fe4000001ff00 */
[----:B-1----:R-:W-:-:S02]  /*b8b0*/  CS2R R8, SRZ ;  /* 0x0000000000087805 */ /* 0x002fc4000001ff00 */
[----:B------:R-:W-:Y:S01]  /*b8c0*/  CS2R R10, SRZ ;  /* 0x00000000000a7805 */ /* 0x000fe2000001ff00 */
[----:B------:R0:W5:Y:S04]  /*b8d0*/  @!P2 LD.E.64 R20, desc[UR42][R52.64] ;  /* 0x0000002a3414a980 */ /* 0x000168000c101b00 */
[----:B------:R0:W5:Y:S04]  /*b8e0*/  @!P2 LD.E.64 R24, desc[UR42][R50.64] ;  /* 0x0000002a3218a980 */ /* 0x000168000c101b00 */
[----:B------:R0:W5:Y:S04]  /*b8f0*/  @!P1 LD.E.64 R14, desc[UR42][R42.64] ;  /* 0x0000002a2a0e9980 */ /* 0x000168000c101b00 */
[----:B------:R0:W5:Y:S04]  /*b900*/  @!P0 LD.E.64 R36, desc[UR42][R40.64] ;  /* 0x0000002a28248980 */ /* 0x000168000c101b00 */
[----:B------:R0:W5:Y:S01]  /*b910*/  @!P0 LD.E.64 R34, desc[UR42][R6.64] ;  /* 0x0000002a06228980 */ /* 0x000162000c101b00 */
[----:B------:R-:W-:-:S02]  /*b920*/  ISETP.GE.AND P4, PT, R46, UR4, PT ;  /* 0x000000042e007c0c */ /* 0x000fc4000bf86270 */
[----:B------:R-:W-:-:S11]  /*b930*/  SHF.R.S32.HI R13, RZ, 0x1f, R46 ;  /* 0x0000001fff0d7819 */ /* 0x000fd6000001142e */
[----:B------:R-:W-:-:S05]  /*b940*/  @!P4 IADD3 R38, P5, R46, R3, RZ ;  /* 0x000000032e26c210 */ /* 0x000fca0007fbe0ff */
[----:B------:R-:W-:Y:S01]  /*b950*/  @!P4 IMAD.X R39, R0, 0x1, R13, P5 ;  /* 0x000000010027c824 */ /* 0x000fe200028e060d */
[----:B------:R-:W-:-:S04]  /*b960*/  @!P4 IADD3 R46, P5, R46, R5, RZ ;  /* 0x000000052e2ec210 */ /* 0x000fc80007fbe0ff */
[----:B------:R0:W5:Y:S01]  /*b970*/  @!P4 LD.E.64 R8, desc[UR42][R38.64] ;  /* 0x0000002a2608c980 */ /* 0x000162000c101b00 */
[----:B------:R-:W-:Y:S01]  /*b980*/  @!P4 IMAD.X R47, R4, 0x1, R13, P5 ;  /* 0x00000001042fc824 */ /* 0x000fe200028e060d */
[----:B------:R-:W-:-:S04]  /*b990*/  CS2R R12, SRZ ;  /* 0x00000000000c7805 */ /* 0x000fc8000001ff00 */
[----:B------:R0:W5:Y:S04]  /*b9a0*/  @!P4 LD.E.64 R10, desc[UR42][R46.64] ;  /* 0x0000002a2e0ac980 */ /* 0x000168000c101b00 */
[----:B------:R0:W5:Y:S02]  /*b9b0*/  @!P1 LD.E.64 R12, desc[UR42][R48.64] ;  /* 0x0000002a300c9980 */ /* 0x000164000c101b00 */
.L_x_5571:
[----:B------:R-:W-:Y:S05]  /*b9c0*/  BSYNC B1 ;  /* 0x0000000000017941 */ /* 0x000fea0003800000 */
.L_x_5570:
[----:B------:R-:W-:Y:S01]  /*b9d0*/  ULEA.HI UR4, UR37, UR37, URZ, 0x1 ;  /* 0x0000002525047291 */ /* 0x000fe2000f8f083f */
[----:B-1----:R-:W-:Y:S01]  /*b9e0*/  VIADDMNMX R0, R55, -R212, 0x80, PT ;  /* 0x0000008037007446 */ /* 0x002fe200038009d4 */
[----:B------:R-:W-:Y:S02]  /*b9f0*/  BSSY B1, `(.L_x_5572) ;  /* 0x0000008000017945 */ /* 0x000fe40003800000 */
[----:B------:R-:W-:Y:S01]  /*ba00*/  ULOP3.LUT UR4, UR4, 0xfffffffe, URZ, 0xc0, !UPT ;  /* 0xfffffffe04047892 */ /* 0x000fe2000f8ec03f */
[----:B------:R-:W-:-:S03]  /*ba10*/  ISETP.GE.AND P1, PT, R211, R0, PT ;  /* 0x00000000d300720c */ /* 0x000fc60003f26270 */
[----:B------:R-:W-:-:S06]  /*ba20*/  UIADD3 UR4, UR37, -UR4, URZ ;  /* 0x8000000425047290 */ /* 0x000fcc000fffe03f */
[----:B--2---:R-:W-:-:S05]  /*ba30*/  IMAD.U32 R3, RZ, RZ, UR4 ;  /* 0x00000004ff037e24 */ /* 0x004fca000f8e00ff */
[----:B------:R-:W-:-:S04]  /*ba40*/  SHF.L.U32 R3, R3, 0x1f, RZ ;  /* 0x0000001f03037819 */ /* 0x000fc800000006ff */
[----:B------:R-:W1:Y:S02]  /*ba50*/  SYNCS.PHASECHK.TRANS64.TRYWAIT P0, [R16+URZ+0x2a800], R3 ;  /* 0x02a80003100075a7 */ /* 0x000e64000800017f */
[----:B-1----:R-:W-:Y:S05]  /*ba60*/  @!P0 BRA `(.L_x_5573) ;  /* 0x0000022400988947 */ /* 0x002fea0003800000 */
.L_x_5896:
[----:B------:R-:W-:Y:S05]  /*ba70*/  BSYNC B1 ;  /* 0x0000000000017941 */ /* 0x000fea0003800000 */
.L_x_5572:
[----:B------:R-:W-:Y:S05]  /*ba80*/  @P1 BRA `(.L_x_5574) ;  /* 0x0000006400581947 */ /* 0x000fea0003800000 */
[----:B0-----:R-:W1:Y:S01]  /*ba90*/  LDL R6, [R1+0x8] ;  /* 0x0000080001067983 */ /* 0x001e620000100800 */
[----:B----4-:R-:W0:Y:S03]  /*baa0*/  LDC R5, c[0x0][0x3f4] ;  /* 0x0000fd00ff057b82 */ /* 0x010e260000000800 */
[----:B---3--:R-:W2:Y:S01]  /*bab0*/  LDL R4, [R1] ;  /* 0x0000000001047983 */ /* 0x008ea20000100800 */
[----:B------:R-:W-:Y:S01]  /*bac0*/  LEA.HI R45, R54, R45, RZ, 0x2 ;  /* 0x0000002d362d7211 */ /* 0x000fe200078f10ff */
[----:B------:R-:W-:Y:S03]  /*bad0*/  BSSY B1, `(.L_x_5575) ;  /* 0x0000086000017945 */ /* 0x000fe60003800000 */
[--C-:B------:R-:W-:Y:S02]  /*bae0*/  SHF.R.S32.HI R0, RZ, 0x2, R45.reuse ;  /* 0x00000002ff007819 */ /* 0x100fe4000001142d */
[----:B------:R-:W-:-:S04]  /*baf0*/  SHF.R.S32.HI R45, RZ, 0x1f, R45 ;  /* 0x0000001fff2d7819 */ /* 0x000fc8000001142d */
[----:B------:R-:W-:-:S04]  /*bb00*/  LEA.HI R45, R45, R0, RZ, 0x2 ;  /* 0x000000002d2d7211 */ /* 0x000fc800078f10ff */
[----:B------:R-:W-:-:S05]  /*bb10*/  LOP3.LUT R45, R45, 0xfffffffc, RZ, 0xc0, !PT ;  /* 0xfffffffc2d2d7812 */ /* 0x000fca00078ec0ff */
[----:B------:R-:W-:Y:S01]  /*bb20*/  IMAD.IADD R45, R0, 0x1, -R45 ;  /* 0x00000001002d7824 */ /* 0x000fe200078e0a2d */
[-C--:B0-----:R-:W-:Y:S02]  /*bb30*/  ISETP.GE.AND P6, PT, R206, R5.reuse, PT ;  /* 0x00000005ce00720c */ /* 0x081fe40003fc6270 */
[-C--:B------:R-:W-:Y:S02]  /*bb40*/  ISETP.GE.AND P1, PT, R222, R5.reuse, PT ;  /* 0x00000005de00720c */ /* 0x080fe40003f26270 */
[----:B------:R-:W-:Y:S02]  /*bb50*/  LOP3.LUT P0, RZ, R45, 0x2, RZ, 0xc0, !PT ;  /* 0x000000022dff7812 */ /* 0x000fe4000780c0ff */
[-C--:B------:R-:W-:Y:S02]  /*bb60*/  ISETP.GE.AND P2, PT, R228, R5.reuse, PT ;  /* 0x00000005e400720c */ /* 0x080fe40003f46270 */
[-C--:B------:R-:W-:Y:S02]  /*bb70*/  ISETP.GE.AND P3, PT, R229, R5.reuse, PT ;  /* 0x00000005e500720c */ /* 0x080fe40003f66270 */
[----:B------:R-:W-:Y:S01]  /*bb80*/  ISETP.GE.AND P4, PT, R223, R5, PT ;  /* 0x00000005df00720c */ /* 0x000fe20003f86270 */
[----:B-1----:R-:W-:-:S04]  /*bb90*/  IMAD.IADD R3, R16, 0x1, R6 ;  /* 0x0000000110037824 */ /* 0x002fc800078e0206 */
[----:B------:R-:W-:Y:S01]  /*bba0*/  VIADD R0, R3, 0x20 ;  /* 0x0000002003007836 */ /* 0x000fe20000000000 */
[----:B--2---:R-:W-:Y:S01]  /*bbb0*/  ISETP.GE.AND P5, PT, R4, R5, PT ;  /* 0x000000050400720c */ /* 0x004fe20003fa6270 */
        /* <DEDUP_REMOVED lines=119> */
.L_x_5576:
[----:B------:R-:W-:Y:S05]  /*c330*/  BSYNC B1 ;  /* 0x0000000000017941 */ /* 0x000fea0003800000 */
.L_x_5575:
        /* <DEDUP_REMOVED lines=125> */
.L_x_5578:
[----:B------:R-:W-:Y:S05]  /*cb10*/  BSYNC B1 ;  /* 0x0000000000017941 */ /* 0x000fea0003800000 */
.L_x_5577:
        /* <DEDUP_REMOVED lines=120> */
.L_x_5580:
[----:B------:R-:W-:Y:S05]  /*d2a0*/  BSYNC B1 ;  /* 0x0000000000017941 */ /* 0x000fea0003800000 */
.L_x_5579:
        /* <DEDUP_REMOVED lines=124> */
.L_x_5582:
[----:B------:R-:W-:Y:S05]  /*da70*/  BSYNC B1 ;  /* 0x0000000000017941 */ /* 0x000fea0003800000 */
.L_x_5581:
        /* <DEDUP_REMOVED lines=120> */
.L_x_5584:
[----:B------:R-:W-:Y:S05]  /*e200*/  BSYNC B1 ;  /* 0x0000000000017941 */ /* 0x000fea0003800000 */
.L_x_5583:
        /* <DEDUP_REMOVED lines=124> */
.L_x_5568:
[----:B------:R-:W1:Y:S01]  /*e9d0*/  LDC R20, c[0x0][0x448] ;  /* 0x00011200ff147b82 */ /* 0x000e620000000800 */
[----:B------:R-:W-:Y:S01]  /*e9e0*/  IMAD.MOV.U32 R4, RZ, RZ, R26 ;  /* 0x000000ffff047224 */ /* 0x000fe200078e001a */
        /* <DEDUP_REMOVED lines=8> */
[----:B-1----:R-:W-:-:S04]  /*ea70*/  @P0 IMAD.HI.U32 R0, R10, R3, RZ ;  /* 0x000000030a000227 */ /* 0x002fc800078e00ff */
[----:B------:R-:W-:Y:S01]  /*ea80*/  IMAD.MOV.U32 R3, RZ, RZ, R10 ;  /* 0x000000ffff037224 */ /* 0x000fe200078e000a */
[----:B--2---:R-:W-:Y:S01]  /*ea90*/  @P0 SHF.R.U32.HI R3, RZ, R5, R0 ;  /* 0x00000005ff030219 */ /* 0x004fe20000011600 */
[----:B------:R-:W-:-:S03]  /*eaa0*/  IMAD.MOV.U32 R5, RZ, RZ, R29 ;  /* 0x000000ffff057224 */ /* 0x000fc600078e001d */
[----:B------:R-:W-:Y:S01]  /*eab0*/  SHF.R.S32.HI R0, RZ, 0x1f, R3 ;  /* 0x0000001fff007819 */ /* 0x000fe20000011403 */
[----:B------:R-:W-:-:S04]  /*eac0*/  IMAD.WIDE.U32 R4, R3, UR4, R4 ;  /* 0x0000000403047c25 */ /* 0x000fc8000f8e0004 */
[----:B------:R-:W-:Y:S02]  /*ead0*/  IMAD R8, R0, UR4, RZ ;  /* 0x0000000400087c24 */ /* 0x000fe4000f8e02ff */
[----:B------:R-:W-:-:S04]  /*eae0*/  IMAD.WIDE.U32 R6, R3, UR6, R6 ;  /* 0x0000000603067c25 */ /* 0x000fc8000f8e0006 */
[----:B------:R-:W-:Y:S01]  /*eaf0*/  IMAD R0, R0, UR6, RZ ;  /* 0x0000000600007c24 */ /* 0x000fe2000f8e02ff */
[----:B------:R-:W-:Y:S01]  /*eb00*/  IADD3 R39, P1, R6, UR8, RZ ;  /* 0x0000000806277c10 */ /* 0x000fe2000ff3e0ff */
        /* <DEDUP_REMOVED lines=12> */
.L_x_5902:
        /* <DEDUP_REMOVED lines=16> */
[C---:B------:R-:W-:Y:S01]  /*ecd0*/  VIADD R0, R18.reuse, 0x20 ;  /* 0x0000002012007836 */ /* 0x040fe20000000000 */
[----:B------:R-:W-:Y:S01]  /*ece0*/  ULDC UR4, c[0x0][0x3f4] ;  /* 0x0000fd0000047ab9 */ /* 0x000fe20000000800 */
[C---:B------:R-:W-:Y:S01]  /*ecf0*/  VIADD R4, R18.reuse, 0x40 ;  /* 0x0000004012047836 */ /* 0x040fe20000000000 */
        /* <DEDUP_REMOVED lines=8> */
[----:B------:R-:W-:Y:S02]  /*ed80*/  CS2R R30, SRZ ;  /* 0x00000000001e7805 */ /* 0x000fe4000001ff00 */
[----:B--2---:R-:W-:Y:S01]  /*ed90*/  @!P2 IADD3 R42, P3, R18, R21, RZ ;  /* 0x00000015122aa210 */ /* 0x004fe20007f7e0ff */
[----:B------:R-:W-:Y:S02]  /*eda0*/  @!P1 IMAD.SHL.U32 R20, R213, 0x10, RZ ;  /* 0x00000010d5149824 */ /* 0x000fe400078e00ff */
[----:B------:R-:W-:-:S02]  /*edb0*/  @!P0 IMAD.SHL.U32 R40, R214, 0x10, RZ ;  /* 0x00000010d6288824 */ /* 0x000fc400078e00ff */
[C---:B-1----:R-:W-:Y:S01]  /*edc0*/  @!P2 IMAD.X R43, R3.reuse, 0x1, R19, P3 ;  /* 0x00000001032ba824 */ /* 0x042fe200018e0613 */
[----:B------:R-:W-:Y:S02]  /*edd0*/  @!P1 SHF.R.S32.HI R0, RZ, 0x1f, R20 ;  /* 0x0000001fff009819 */ /* 0x000fe40000011414 */
[C---:B------:R-:W-:Y:S02]  /*ede0*/  @!P1 IADD3 R46, P5, R20.reuse, R21, RZ ;  /* 0x00000015142e9210 */ /* 0x040fe40007fbe0ff */
[----:B----4-:R-:W-:Y:S02]  /*edf0*/  @!P1 IADD3 R20, P4, R20, R39, RZ ;  /* 0x0000002714149210 */ /* 0x010fe40007f9e0ff */
[----:B------:R-:W-:Y:S02]  /*ee00*/  CS2R R10, SRZ ;  /* 0x00000000000a7805 */ /* 0x000fe4000001ff00 */
[C---:B------:R-:W-:Y:S01]  /*ee10*/  @!P0 IADD3 R38, P3, R40.reuse, R21, RZ ;  /* 0x0000001528268210 */ /* 0x040fe20007f7e0ff */
[----:B------:R-:W-:Y:S01]  /*ee20*/  @!P1 IMAD.X R47, R3, 0x1, R0, P5 ;  /* 0x00000001032f9824 */ /* 0x000fe200028e0600 */
[----:B------:R-:W-:Y:S01]  /*ee30*/  @!P0 SHF.R.S32.HI R8, RZ, 0x1f, R40 ;  /* 0x0000001fff088819 */ /* 0x000fe20000011428 */
[----:B---3--:R-:W-:Y:S01]  /*ee40*/  @!P1 IMAD.X R21, R37, 0x1, R0, P4 ;  /* 0x0000000125159824 */ /* 0x008fe200020e0600 */
[----:B------:R-:W-:-:S02]  /*ee50*/  @!P0 IADD3 R40, P5, R40, R39, RZ ;  /* 0x0000002728288210 */ /* 0x000fc40007fbe0ff */
[----:B------:R-:W-:Y:S02]  /*ee60*/  CS2R R32, SRZ ;  /* 0x0000000000207805 */ /* 0x000fe4000001ff00 */
[----:B------:R-:W-:Y:S01]  /*ee70*/  @!P2 IADD3 R36, P4, R18, R39, RZ ;  /* 0x000000271224a210 */ /* 0x000fe20007f9e0ff */
[--C-:B------:R-:W-:Y:S01]  /*ee80*/  @!P0 IMAD.X R39, R3, 0x1, R8.reuse, P3 ;  /* 0x0000000103278824 */ /* 0x100fe200018e0608 */
[----:B------:R-:W-:Y:S01]  /*ee90*/  CS2R R34, SRZ ;  /* 0x0000000000227805 */ /* 0x000fe2000001ff00 */
[C---:B------:R-:W-:Y:S01]  /*eea0*/  @!P0 IMAD.X R41, R37.reuse, 0x1, R8, P5 ;  /* 0x0000000125298824 */ /* 0x040fe200028e0608 */
[----:B------:R-:W-:Y:S02]  /*eeb0*/  CS2R R8, SRZ ;  /* 0x0000000000087805 */ /* 0x000fe4000001ff00 */
[----:B------:R-:W-:Y:S02]  /*eec0*/  CS2R R12, SRZ ;  /* 0x00000000000c7805 */ /* 0x000fe4000001ff00 */
        /* <DEDUP_REMOVED lines=8> */
.L_x_5587:
[----:B------:R-:W-:Y:S05]  /*ef50*/  BSYNC B1 ;  /* 0x0000000000017941 */ /* 0x000fea0003800000 */
.L_x_5586:
[----:B------:R-:W-:Y:S01]  /*ef60*/  ULEA.HI UR4, UR37, UR37, URZ, 0x1 ;  /* 0x0000002525047291 */ /* 0x000fe2000f8f083f */
[----:B------:R-:W-:Y:S01]  /*ef70*/  VIADDMNMX R0, R49, -R212, 0x80, PT ;  /* 0x0000008031007446 */ /* 0x000fe200038009d4 */
[----:B------:R-:W-:Y:S02]  /*ef80*/  BSSY B1, `(.L_x_5588) ;  /* 0x0000008000017945 */ /* 0x000fe40003800000 */
[----:B------:R-:W-:Y:S01]  /*ef90*/  ULOP3.LUT UR4, UR4, 0xfffffffe, URZ, 0xc0, !UPT ;  /* 0xfffffffe04047892 */ /* 0x000fe2000f8ec03f */
[----:B------:R-:W-:-:S03]  /*efa0*/  ISETP.GE.AND P1, PT, R211, R0, PT ;  /* 0x00000000d300720c */ /* 0x000fc60003f26270 */
[----:B------:R-:W-:-:S06]  /*efb0*/  UIADD3 UR4, UR37, -UR4, URZ ;  /* 0x8000000425047290 */ /* 0x000fcc000fffe03f */
[----:B-1----:R-:W-:-:S05]  /*efc0*/  IMAD.U32 R3, RZ, RZ, UR4 ;  /* 0x00000004ff037e24 */ /* 0x002fca000f8e00ff */
[----:B------:R-:W-:-:S04]  /*efd0*/  SHF.L.U32 R3, R3, 0x1f, RZ ;  /* 0x0000001f03037819 */ /* 0x000fc800000006ff */
[----:B------:R-:W1:Y:S02]  /*efe0*/  SYNCS.PHASECHK.TRANS64.TRYWAIT P0, [R16+URZ+0x2a800], R3 ;  /* 0x02a80003100075a7 */ /* 0x000e64000800017f */
[----:B-1----:R-:W-:Y:S05]  /*eff0*/  @!P0 BRA `(.L_x_5589) ;  /* 0x000001f000b88947 */ /* 0x002fea0003800000 */
.L_x_5903:
[----:B------:R-:W-:Y:S05]  /*f000*/  BSYNC B1 ;  /* 0x0000000000017941 */ /* 0x000fea0003800000 */
.L_x_5588:
[----:B------:R-:W-:Y:S05]  /*f010*/  @P1 BRA `(.L_x_5574) ;  /* 0x0000002c00f41947 */ /* 0x000fea0003800000 */
[----:B-1----:R-:W1:Y:S01]  /*f020*/  LDC R3, c[0x0][0x3f4] ;  /* 0x0000fd00ff037b82 */ /* 0x002e620000000800 */
[C---:B------:R-:W-:Y:S01]  /*f030*/  VIADD R0, R18.reuse, 0x20 ;  /* 0x0000002012007836 */ /* 0x040fe20000000000 */
[----:B------:R-:W-:Y:S01]  /*f040*/  BSSY B1, `(.L_x_5590) ;  /* 0x0000100000017945 */ /* 0x000fe20003800000 */
[C---:B0-----:R-:W-:Y:S01]  /*f050*/  VIADD R20, R18.reuse, 0x40 ;  /* 0x0000004012147836 */ /* 0x041fe20000000000 */
[-C--:B-1----:R-:W-:Y:S02]  /*f060*/  ISETP.GE.AND P0, PT, R18, R3.reuse, PT ;  /* 0x000000031200720c */ /* 0x082fe40003f06270 */
[-C--:B------:R-:W-:Y:S02]  /*f070*/  ISETP.GE.AND P1, PT, R0, R3.reuse, PT ;  /* 0x000000030000720c */ /* 0x080fe40003f26270 */
[----:B------:R-:W-:-:S09]  /*f080*/  ISETP.GE.AND P2, PT, R20, R3, PT ;  /* 0x000000031400720c */ /* 0x000fd20003f46270 */
[----:B------:R-:W-:Y:S05]  /*f090*/  @P0 BRA `(.L_x_5591) ;  /* 0x0000000c00e80947 */ /* 0x000fea0003800000 */
[----:B------:R-:W4:Y:S01]  /*f0a0*/  LDL R68, [R1+0x3c] ;  /* 0x00003c0001447983 */ /* 0x000f220000100800 */
[C---:B------:R-:W-:Y:S02]  /*f0b0*/  LEA.HI R0, R45.reuse, R45, RZ, 0x1 ;  /* 0x0000002d2d007211 */ /* 0x040fe400078f08ff */
[----:B-----5:R-:W-:Y:S02]  /*f0c0*/  LOP3.LUT R20, R24, 0xff, RZ, 0xc0, !PT ;  /* 0x000000ff18147812 */ /* 0x020fe400078ec0ff */
[----:B------:R-:W-:Y:S02]  /*f0d0*/  LOP3.LUT R36, R0, 0xfffffffe, RZ, 0xc0, !PT ;  /* 0xfffffffe00247812 */ /* 0x000fe400078ec0ff */
[----:B------:R-:W-:Y:S02]  /*f0e0*/  SHF.R.U32.HI R0, RZ, 0x8, R24 ;  /* 0x00000008ff007819 */ /* 0x000fe40000011618 */
[----:B---3--:R-:W-:Y:S01]  /*f0f0*/  SHF.R.U32.HI R37, RZ, 0x8, R25 ;  /* 0x00000008ff257819 */ /* 0x008fe20000011619 */
[----:B------:R-:W-:Y:S01]  /*f100*/  IMAD.IADD R40, R45, 0x1, -R36 ;  /* 0x000000012d287824 */ /* 0x000fe200078e0a24 */
[----:B--2---:R-:W-:-:S02]  /*f110*/  LOP3.LUT R21, R0, 0xff, RZ, 0xc0, !PT ;  /* 0x000000ff00157812 */ /* 0x004fc400078ec0ff */
[----:B----4-:R-:W-:Y:S02]  /*f120*/  SHF.R.U32.HI R39, RZ, 0x8, R26 ;  /* 0x00000008ff277819 */ /* 0x010fe4000001161a */
        /* <DEDUP_REMOVED lines=15> */
[----:B------:R-:W-:Y:S02]  /*f220*/  PRMT R49, R39, 0x7604, R38 ;  /* 0x0000760427317816 */ /* 0x000fe40000000026 */
        /* <DEDUP_REMOVED lines=12> */
[----:B------:R-:W-:Y:S02]  /*f2f0*/  LOP3.LUT R20, R5, 0xff, RZ, 0xc0, !PT ;  /* 0x000000ff05147812 */ /* 0x000fe400078ec0ff */
[----:B------:R-:W-:Y:S02]  /*f300*/  SHF.R.U32.HI R52, RZ, 0x8, R7 ;  /* 0x00000008ff347819 */ /* 0x000fe40000011607 */
[----:B------:R-:W-:Y:S02]  /*f310*/  PRMT R20, R21, 0x7604, R20 ;  /* 0x0000760415147816 */ /* 0x000fe40000000014 */
[----:B------:R-:W-:Y:S02]  /*f320*/  SHF.R.U32.HI R21, RZ, 0x10, R25 ;  /* 0x00000010ff157819 */ /* 0x000fe40000011619 */
[----:B------:R-:W-:Y:S02]  /*f330*/  SHF.R.U32.HI R50, RZ, 0x8, R6 ;  /* 0x00000008ff327819 */ /* 0x000fe40000011606 */
[----:B------:R-:W-:Y:S01]  /*f340*/  LOP3.LUT R51, R7, 0xff, RZ, 0xc0, !PT ;  /* 0x000000ff07337812 */ /* 0x000fe200078ec0ff */
[----:B------:R-:W-:Y:S01]  /*f350*/  IMAD.U32 R21, R21, 0x10000, RZ ;  /* 0x0001000015157824 */ /* 0x000fe200078e00ff */
[----:B------:R-:W-:-:S02]  /*f360*/  LOP3.LUT R52, R52, 0xff, RZ, 0xc0, !PT ;  /* 0x000000ff34347812 */ /* 0x000fc400078ec0ff */
[----:B------:R-:W-:Y:S02]  /*f370*/  SHF.R.U32.HI R55, RZ, 0x10, R5 ;  /* 0x00000010ff377819 */ /* 0x000fe40000011605 */
[----:B------:R-:W-:Y:S02]  /*f380*/  LOP3.LUT R47, R6, 0xff, RZ, 0xc0, !PT ;  /* 0x000000ff062f7812 */ /* 0x000fe400078ec0ff */
[----:B------:R-:W-:Y:S01]  /*f390*/  LOP3.LUT R50, R50, 0xff, RZ, 0xc0, !PT ;  /* 0x000000ff32327812 */ /* 0x000fe200078ec0ff */
[----:B------:R-:W-:Y:S01]  /*f3a0*/  IMAD.U32 R55, R55, 0x10000, RZ ;  /* 0x0001000037377824 */ /* 0x000fe200078e00ff */
[----:B------:R-:W-:Y:S02]  /*f3b0*/  PRMT R52, R52, 0x7604, R51 ;  /* 0x0000760434347816 */ /* 0x000fe40000000033 */
[----:B------:R-:W-:Y:S02]  /*f3c0*/  SHF.R.U32.HI R51, RZ, 0x10, R27 ;  /* 0x00000010ff337819 */ /* 0x000fe4000001161b */
[----:B------:R-:W-:-:S02]  /*f3d0*/  PRMT R57, R50, 0x7604, R47 ;  /* 0x0000760432397816 */ /* 0x000fc4000000002f */
        /* <DEDUP_REMOVED lines=14> */
[----:B------:R-:W-:Y:S02]  /*f4c0*/  F2FP.F16.E4M3.UNPACK_B R57, R56 ;  /* 0x00000038ff39723e */ /* 0x000fe400020006ff */
[----:B0-----:R-:W-:Y:S02]  /*f4d0*/  F2FP.F16.E4M3.UNPACK_B R26, R41 ;  /* 0x00000029ff1a723e */ /* 0x001fe400020006ff */
[----:B------:R-:W-:Y:S02]  /*f4e0*/  F2FP.F16.E4M3.UNPACK_B R27, R54 ;  /* 0x00000036ff1b723e */ /* 0x000fe400020006ff */
[----:B------:R-:W-:Y:S01]  /*f4f0*/  LOP3.LUT R21, R21, 0xff000000, R24, 0xf8, !PT ;  /* 0xff00000015157812 */ /* 0x000fe200078ef818 */
[--C-:B------:R-:W-:Y:S01]  /*f500*/  HADD2.F32 R6, -RZ, R26.reuse.H0_H0 ;  /* 0x2000001aff067230 */ /* 0x100fe20000004100 */
[----:B------:R-:W-:Y:S01]  /*f510*/  LOP3.LUT R59, R52, 0xff0000, R59, 0xf8, !PT ;  /* 0x00ff0000343b7812 */ /* 0x000fe200078ef83b */
[----:B------:R-:W-:Y:S01]  /*f520*/  HADD2.F32 R26, -RZ, R26.H1_H1 ;  /* 0x3000001aff1a7230 */ /* 0x000fe20000004100 */
[----:B------:R-:W-:-:S02]  /*f530*/  F2FP.F16.E4M3.UNPACK_B R45, R40 ;  /* 0x00000028ff2d723e */ /* 0x000fc400020006ff */
[----:B------:R-:W-:Y:S02]  /*f540*/  F2FP.F16.E4M3.UNPACK_B R52, R40.H1 ;  /* 0x00000028ff34723e */ /* 0x000fe400030006ff */
[--C-:B------:R-:W-:Y:S02]  /*f550*/  LOP3.LUT R53, R53, 0xff0000, R4.reuse, 0xf8, !PT ;  /* 0x00ff000035357812 */ /* 0x100fe400078ef804 */
[----:B------:R-:W-:Y:S02]  /*f560*/  F2FP.F16.E4M3.UNPACK_B R41, R41.H1 ;  /* 0x00000029ff29723e */ /* 0x000fe400030006ff */
[----:B------:R-:W-:Y:S02]  /*f570*/  F2FP.F16.E4M3.UNPACK_B R56, R56.H1 ;  /* 0x00000038ff38723e */ /* 0x000fe400030006ff */
[----:B------:R-:W-:Y:S02]  /*f580*/  F2FP.F16.E4M3.UNPACK_B R54, R54.H1 ;  /* 0x00000036ff36723e */ /* 0x000fe400030006ff */
[----:B------:R-:W-:-:S02]  /*f590*/  LOP3.LUT R46, R53, 0xff000000, R4, 0xf8, !PT ;  /* 0xff000000352e7812 */ /* 0x000fc400078ef804 */
[-C--:B------:R-:W-:Y:S02]  /*f5a0*/  F2FP.F16.E4M3.UNPACK_B R51, R43.reuse ;  /* 0x0000002bff33723e */ /* 0x080fe400020006ff */
[----:B------:R-:W-:Y:S01]  /*f5b0*/  F2FP.F16.E4M3.UNPACK_B R53, R43.H1 ;  /* 0x0000002bff35723e */ /* 0x000fe200030006ff */
[----:B------:R-:W-:Y:S01]  /*f5c0*/  HADD2.F32 R43, -RZ, R56.H0_H0 ;  /* 0x20000038ff2b7230 */ /* 0x000fe20000004100 */
[----:B------:R-:W-:Y:S02]  /*f5d0*/  LOP3.LUT R59, R59, 0xff000000, R7, 0xf8, !PT ;  /* 0xff0000003b3b7812 */ /* 0x000fe400078ef807 */
[----:B------:R-:W-:Y:S02]  /*f5e0*/  F2FP.F16.E4M3.UNPACK_B R7, R42 ;  /* 0x0000002aff07723e */ /* 0x000fe400020006ff */
[-C--:B------:R-:W-:Y:S02]  /*f5f0*/  F2FP.F16.E4M3.UNPACK_B R60, R59.reuse ;  /* 0x0000003bff3c723e */ /* 0x080fe400020006ff */
[----:B------:R-:W-:-:S02]  /*f600*/  F2FP.F16.E4M3.UNPACK_B R59, R59.H1 ;  /* 0x0000003bff3b723e */ /* 0x000fc400030006ff */
[----:B------:R-:W-:Y:S01]  /*f610*/  F2FP.F16.E4M3.UNPACK_B R42, R42.H1 ;  /* 0x0000002aff2a723e */ /* 0x000fe200030006ff */
[----:B------:R-:W0:Y:S02]  /*f620*/  LDS.128 R36, [R68+0x18400] ;  /* 0x0184000044247984 */ /* 0x000e240000000c00 */
[-C--:B0-----:R-:W-:Y:S02]  /*f630*/  F2FP.F16.E4M3.UNPACK_B R24, R37.reuse ;  /* 0x00000025ff18723e */ /* 0x081fe400020006ff */
[----:B------:R-:W-:Y:S02]  /*f640*/  F2FP.F16.E4M3.UNPACK_B R47, R37.H1 ;  /* 0x00000025ff2f723e */ /* 0x000fe400030006ff */
[-C--:B------:R-:W-:Y:S01]  /*f650*/  F2FP.F16.E4M3.UNPACK_B R48, R39.reuse ;  /* 0x00000027ff30723e */ /* 0x080fe200020006ff */
[----:B------:R-:W-:Y:S01]  /*f660*/  HADD2.F32 R25, -RZ, R24.H0_H0 ;  /* 0x20000018ff197230 */ /* 0x000fe20000004100 */
[----:B------:R-:W-:Y:S01]  /*f670*/  F2FP.F16.E4M3.UNPACK_B R50, R39.H1 ;  /* 0x00000027ff32723e */ /* 0x000fe200030006ff */
[--C-:B------:R-:W-:Y:S01]  /*f680*/  HADD2.F32 R39, -RZ, R57.reuse.H0_H0 ;  /* 0x20000039ff277230 */ /* 0x100fe20000004100 */
[-C--:B------:R-:W-:Y:S01]  /*f690*/  F2FP.F16.E4M3.UNPACK_B R37, R36.reuse ;  /* 0x00000024ff25723e */ /* 0x080fe200020006ff */
[----:B------:R-:W-:Y:S01]  /*f6a0*/  HADD2.F32 R57, -RZ, R57.H1_H1 ;  /* 0x30000039ff397230 */ /* 0x000fe20000004100 */
[----:B------:R-:W-:Y:S01]  /*f6b0*/  F2FP.F16.E4M3.UNPACK_B R49, R36.H1 ;  /* 0x00000024ff31723e */ /* 0x000fe200030006ff */
[----:B------:R-:W-:-:S02]  /*f6c0*/  HADD2.F32 R36, -RZ, R27.H0_H0 ;  /* 0x2000001bff247230 */ /* 0x000fc40000004100 */
[----:B------:R-:W-:Y:S01]  /*f6d0*/  FMUL.FTZ R40, R6, R39 ;  /* 0x0000002706287220 */ /* 0x000fe20000410000 */
[----:B------:R-:W-:Y:S02]  /*f6e0*/  HADD2.F32 R24, -RZ, R24.H1_H1 ;  /* 0x30000018ff187230 */ /* 0x000fe40000004100 */
[----:B------:R-:W-:Y:S01]  /*f6f0*/  FMUL.FTZ R61, R26, R57 ;  /* 0x000000391a3d7220 */ /* 0x000fe20000410000 */
[----:B------:R-:W-:Y:S01]  /*f700*/  F2FP.F16.E4M3.UNPACK_B R4, R38 ;  /* 0x00000026ff04723e */ /* 0x000fe200020006ff */
[-C--:B------:R-:W-:Y:S01]  /*f710*/  FMUL.FTZ R58, R6, R36.reuse ;  /* 0x00000024063a7220 */ /* 0x080fe20000410000 */
[C---:B------:R-:W-:Y:S01]  /*f720*/  FFMA.FTZ R6, R25.reuse, R36, -R40 ;  /* 0x0000002419067223 */ /* 0x040fe20000010828 */
[----:B------:R-:W-:Y:S01]  /*f730*/  HADD2.F32 R40, -RZ, R54.H0_H0 ;  /* 0x20000036ff287230 */ /* 0x000fe20000004100 */
[----:B------:R-:W-:Y:S01]  /*f740*/  F2FP.F16.E4M3.UNPACK_B R38, R38.H1 ;  /* 0x00000026ff26723e */ /* 0x000fe200030006ff */
[----:B------:R-:W-:Y:S01]  /*f750*/  FFMA.FTZ R25, R25, R39, R58 ;  /* 0x0000002719197223 */ /* 0x000fe2000001003a */
[----:B------:R-:W-:-:S02]  /*f760*/  HADD2.F32 R39, -RZ, R27.H1_H1 ;  /* 0x3000001bff277230 */ /* 0x000fc40000004100 */
[----:B------:R-:W-:Y:S02]  /*f770*/  HADD2.F32 R27, -RZ, R41.H0_H0 ;  /* 0x20000029ff1b7230 */ /* 0x000fe40000004100 */
[----:B------:R-:W-:Y:S02]  /*f780*/  HADD2.F32 R36, -RZ, R47.H0_H0 ;  /* 0x2000002fff247230 */ /* 0x000fe40000004100 */
[----:B------:R-:W-:Y:S01]  /*f790*/  FMUL.FTZ R26, R26, R39 ;  /* 0x000000271a1a7220 */ /* 0x000fe20000410000 */
[----:B------:R-:W-:Y:S02]  /*f7a0*/  HADD2.F32 R54, -RZ, R54.H1_H1 ;  /* 0x30000036ff367230 */ /* 0x000fe40000004100 */
[C---:B------:R-:W-:Y:S01]  /*f7b0*/  FMUL.FTZ R63, R27.reuse, R43 ;  /* 0x0000002b1b3f7220 */ /* 0x040fe20000410000 */
[-C--:B------:R-:W-:Y:S01]  /*f7c0*/  FMUL.FTZ R58, R27, R40.reuse ;  /* 0x000000281b3a7220 */ /* 0x080fe20000410000 */
[C---:B------:R-:W-:Y:S01]  /*f7d0*/  FFMA.FTZ R27, R24.reuse, R39, -R61 ;  /* 0x00000027181b7223 */ /* 0x040fe2000001083d */
[----:B------:R-:W-:Y:S01]  /*f7e0*/  FFMA.FTZ R24, R24, R57, R26 ;  /* 0x0000003918187223 */ /* 0x000fe2000001001a */
[C---:B------:R-:W-:Y:S01]  /*f7f0*/  FFMA.FTZ R26, R36.reuse, R40, -R63 ;  /* 0x00000028241a7223 */ /* 0x040fe2000001083f */
[----:B------:R-:W-:Y:S01]  /*f800*/  FFMA.FTZ R36, R36, R43, R58 ;  /* 0x0000002b24247223 */ /* 0x000fe2000001003a */
[----:B------:R-:W-:Y:S01]  /*f810*/  HADD2.F32 R58, -RZ, R56.H1_H1 ;  /* 0x30000038ff3a7230 */ /* 0x000fe20000004100 */
[-C--:B------:R-:W-:Y:S01]  /*f820*/  F2FP.F16.E4M3.UNPACK_B R56, R55.reuse ;  /* 0x00000037ff38723e */ /* 0x080fe200020006ff */
        /* <DEDUP_REMOVED lines=15> */
[----:B------:R-:W-:Y:S02]  /*f920*/  HADD2.F32 R58, -RZ, R59.H0_H0 ;  /* 0x2000003bff3a7230 */ /* 0x000fe40000004100 */
[----:B------:R-:W-:Y:S01]  /*f930*/  FFMA.FTZ R40, R40, R61, R64 ;  /* 0x0000003d28287223 */ /* 0x000fe20000010040 */
[----:B------:R-:W-:Y:S01]  /*f940*/  HADD2.F32 R54, -RZ, R53.H0_H0 ;  /* 0x20000035ff367230 */ /* 0x000fe20000004100 */
[----:B------:R-:W-:Y:S01]  /*f950*/  F2FP.SATFINITE.E4M3.F32.PACK_AB_MERGE_C R36, R43, R36, RZ ;  /* 0x000000242b24723e */ /* 0x000fe200048070ff */
[----:B------:R-:W-:Y:S02]  /*f960*/  HADD2.F32 R57, -RZ, R55.H0_H0 ;  /* 0x20000037ff397230 */ /* 0x000fe40000004100 */
[----:B------:R-:W-:-:S02]  /*f970*/  HADD2.F32 R47, -RZ, R48.H1_H1 ;  /* 0x30000030ff2f7230 */ /* 0x000fc40000004100 */
[C---:B------:R-:W-:Y:S01]  /*f980*/  FMUL.FTZ R64, R54.reuse, R58 ;  /* 0x0000003a36407220 */ /* 0x040fe20000410000 */
[----:B------:R-:W-:Y:S02]  /*f990*/  HADD2.F32 R48, -RZ, R51.H1_H1 ;  /* 0x30000033ff307230 */ /* 0x000fe40000004100 */
[----:B------:R-:W-:Y:S01]  /*f9a0*/  FMUL.FTZ R63, R54, R57 ;  /* 0x00000039363f7220 */ /* 0x000fe20000410000 */
[----:B------:R-:W-:Y:S01]  /*f9b0*/  HADD2.F32 R51, -RZ, R50.H0_H0 ;  /* 0x20000032ff337230 */ /* 0x000fe20000004100 */
[----:B------:R-:W-:Y:S01]  /*f9c0*/  F2FP.SATFINITE.E4M3.F32.PACK_AB_MERGE_C R25, R24, R25, R36 ;  /* 0x000000191819723e */ /* 0x000fe20004807024 */
[----:B------:R-:W-:Y:S02]  /*f9d0*/  HADD2.F32 R56, -RZ, R56.H1_H1 ;  /* 0x30000038ff387230 */ /* 0x000fe40000004100 */
[C---:B------:R-:W-:Y:S01]  /*f9e0*/  FMUL.FTZ R62, R48.reuse, R60 ;  /* 0x0000003c303e7220 */ /* 0x040fe20000410000 */
[----:B------:R-:W-:Y:S02]  /*f9f0*/  HADD2.F32 R54, -RZ, R53.H1_H1 ;  /* 0x30000035ff367230 */ /* 0x000fe40000004100 */
[C---:B------:R-:W-:Y:S01]  /*fa00*/  FFMA.FTZ R64, R51.reuse, R57, -R64 ;  /* 0x0000003933407223 */ /* 0x040fe20000010840 */
[----:B------:R-:W-:Y:S01]  /*fa10*/  FFMA.FTZ R63, R51, R58, R63 ;  /* 0x0000003a333f7223 */ /* 0x000fe2000001003f */
        /* <DEDUP_REMOVED lines=8> */
[----:B------:R-:W-:Y:S02]  /*faa0*/  HADD2.F32 R59, -RZ, R58.H0_H0 ;  /* 0x2000003aff3b7230 */ /* 0x000fe40000004100 */
        /* <DEDUP_REMOVED lines=9> */
[----:B------:R-:W-:Y:S02]  /*fb40*/  HADD2.F32 R52, -RZ, R52.H1_H1 ;  /* 0x30000034ff347230 */ /* 0x000fe40000004100 */
[----:B------:R-:W-:Y:S01]  /*fb50*/  FFMA.FTZ R66, R51, R60, R67 ;  /* 0x0000003c33427223 */ /* 0x000fe20000010043 */
[----:B------:R-:W-:Y:S02]  /*fb60*/  HADD2.F32 R55, -RZ, R55.H1_H1 ;  /* 0x30000037ff377230 */ /* 0x000fe40000004100 */
[C---:B------:R-:W-:Y:S01]  /*fb70*/  FFMA.FTZ R61, R50.reuse, R56, -R61 ;  /* 0x00000038323d7223 */ /* 0x040fe2000001083d */
[----:B------:R-:W-:Y:S01]  /*fb80*/  FFMA.FTZ R59, R50, R59, R54 ;  /* 0x0000003b323b7223 */ /* 0x000fe20000010036 */
        /* <DEDUP_REMOVED lines=19> */
[----:B------:R-:W-:Y:S01]  /*fcc0*/  HADD2.F32 R37, -RZ, R37.H1_H1 ;  /* 0x30000025ff257230 */ /* 0x000fe20000004100 */
[----:B------:R-:W-:Y:S01]  /*fcd0*/  F2FP.F16.E4M3.UNPACK_B R49, R5.H1 ;  /* 0x00000005ff31723e */ /* 0x000fe200030006ff */
[C---:B------:R-:W-:Y:S01]  /*fce0*/  FMUL.FTZ R58, R45.reuse, R54 ;  /* 0x000000362d3a7220 */ /* 0x040fe20000410000 */
[----:B------:R-:W-:Y:S01]  /*fcf0*/  F2FP.F16.E4M3.UNPACK_B R21, R20.H1 ;  /* 0x00000014ff15723e */ /* 0x000fe200030006ff */
        /* <DEDUP_REMOVED lines=12> */
[----:B------:R-:W-:Y:S01]  /*fdc0*/  F2FP.F16.E4M3.UNPACK_B R5, R5 ;  /* 0x00000005ff05723e */ /* 0x000fe200020006ff */
[----:B------:R-:W-:-:S02]  /*fdd0*/  HADD2.F32 R21, -RZ, R38.H0_H0 ;  /* 0x20000026ff157230 */ /* 0x000fc40000004100 */
[C---:B------:R-:W-:Y:S01]  /*fde0*/  FMUL.FTZ R45, R42.reuse, R49 ;  /* 0x000000312a2d7220 */ /* 0x040fe20000410000 */
[----:B------:R-:W-:Y:S02]  /*fdf0*/  HADD2.F32 R38, -RZ, R38.H1_H1 ;  /* 0x30000026ff267230 */ /* 0x000fe40000004100 */
[----:B------:R-:W-:Y:S01]  /*fe00*/  FMUL.FTZ R42, R42, R37 ;  /* 0x000000252a2a7220 */ /* 0x000fe20000410000 */
[----:B------:R-:W-:Y:S01]  /*fe10*/  F2FP.SATFINITE.E4M3.F32.PACK_AB_MERGE_C R59, R62, R59, RZ ;  /* 0x0000003b3e3b723e */ /* 0x000fe200048070ff */
[C---:B------:R-:W-:Y:S01]  /*fe20*/  FFMA.FTZ R54, R21.reuse, R46, -R54 ;  /* 0x0000002e15367223 */ /* 0x040fe20000010836 */
[----:B------:R-:W-:Y:S01]  /*fe30*/  FFMA.FTZ R58, R21, R50, R58 ;  /* 0x00000032153a7223 */ /* 0x000fe2000001003a */
[C---:B------:R-:W-:Y:S01]  /*fe40*/  FFMA.FTZ R55, R38.reuse, R37, -R45 ;  /* 0x0000002526377223 */ /* 0x040fe2000001082d */
[--C-:B------:R-:W-:Y:S02]  /*fe50*/  HADD2.F32 R21, -RZ, R20.reuse.H0_H0 ;  /* 0x20000014ff157230 */ /* 0x100fe40000004100 */
[----:B------:R-:W-:Y:S01]  /*fe60*/  FFMA.FTZ R57, R38, R49, R42 ;  /* 0x0000003126397223 */ /* 0x000fe2000001002a */
[----:B------:R-:W-:Y:S01]  /*fe70*/  HADD2.F32 R37, -RZ, R20.H1_H1 ;  /* 0x30000014ff257230 */ /* 0x000fe20000004100 */
[----:B------:R-:W-:Y:S01]  /*fe80*/  F2FP.SATFINITE.E4M3.F32.PACK_AB_MERGE_C R24, R53, R52, R59 ;  /* 0x000000343518723e */ /* 0x000fe2000480703b */
[----:B------:R-:W-:Y:S01]  /*fe90*/  HADD2.F32 R20, -RZ, R7.H0_H0 ;  /* 0x20000007ff147230 */ /* 0x000fe20000004100 */
[----:B------:R-:W-:Y:S01]  /*fea0*/  F2FP.SATFINITE.E4M3.F32.PACK_AB_MERGE_C R54, R55, R54, RZ ;  /* 0x000000363736723e */ /* 0x000fe200048070ff */
[----:B------:R-:W-:-:S02]  /*feb0*/  HADD2.F32 R38, -RZ, R5.H0_H0 ;  /* 0x20000005ff267230 */ /* 0x000fc40000004100 */
[----:B------:R-:W-:Y:S02]  /*fec0*/  HADD2.F32 R42, -RZ, R5.H1_H1 ;  /* 0x30000005ff2a7230 */ /* 0x000fe40000004100 */
[C---:B------:R-:W-:Y:S01]  /*fed0*/  FMUL.FTZ R45, R20.reuse, R21 ;  /* 0x00000015142d7220 */ /* 0x040fe20000410000 */
[----:B------:R-:W-:Y:S02]  /*fee0*/  HADD2.F32 R7, -RZ, R7.H1_H1 ;  /* 0x30000007ff077230 */ /* 0x000fe40000004100 */
[----:B------:R-:W-:Y:S01]  /*fef0*/  FMUL.FTZ R46, R20, R38 ;  /* 0x00000026142e7220 */ /* 0x000fe20000410000 */
[--C-:B------:R-:W-:Y:S02]  /*ff00*/  HADD2.F32 R5, -RZ, R4.reuse.H0_H0 ;  /* 0x20000004ff057230 */ /* 0x100fe40000004100 */
        /* <DEDUP_REMOVED lines=19> */
.L_x_5591:
[----:B------:R-:W-:Y:S05]  /*10040*/  BSYNC B1 ;  /* 0x0000000000017941 */ /* 0x000fea0003800000 */
.L_x_5590:
[----:B------:R-:W-:Y:S04]  /*10050*/  BSSY B1, `(.L_x_5592) ;  /* 0x0000101000017945 */ /* 0x000fe80003800000 */
[----:B------:R-:W-:Y:S05]  /*10060*/  @P1 BRA `(.L_x_5593) ;  /* 0x0000000c00fc1947 */ /* 0x000fea0003800000 */
[----:B------:R-:W4:Y:S01]  /*10070*/  LDL R61, [R1+0x38] ;  /* 0x00003800013d7983 */ /* 0x000f220000100800 */
[----:B0----5:R-:W-:Y:S02]  /*10080*/  SHF.R.U32.HI R0, RZ, 0x8, R28 ;  /* 0x00000008ff007819 */ /* 0x021fe4000001161c */
[----:B------:R-:W-:Y:S02]  /*10090*/  LOP3.LUT R5, R28, 0xff, RZ, 0xc0, !PT ;  /* 0x000000ff1c057812 */ /* 0x000fe400078ec0ff */
[----:B------:R-:W-:Y:S02]  /*100a0*/  LOP3.LUT R4, R0, 0xff, RZ, 0xc0, !PT ;  /* 0x000000ff00047812 */ /* 0x000fe400078ec0ff */
[----:B------:R-:W-:Y:S02]  /*100b0*/  LEA.HI R0, R3, R213, RZ, 0x1c ;  /* 0x000000d503007211 */ /* 0x000fe400078fe0ff */
[----:B---3--:R-:W-:Y:S02]  /*100c0*/  PRMT R37, R4, 0x7604, R5 ;  /* 0x0000760404257816 */ /* 0x008fe40000000005 */
[----:B------:R-:W-:-:S02]  /*100d0*/  SHF.R.S32.HI R5, RZ, 0x1f, R0 ;  /* 0x0000001fff057819 */ /* 0x000fc40000011400 */
[----:B------:R-:W-:Y:S02]  /*100e0*/  SHF.R.U32.HI R24, RZ, 0x8, R31 ;  /* 0x00000008ff187819 */ /* 0x000fe4000001161f */
[----:B------:R-:W-:Y:S01]  /*100f0*/  LEA.HI R4, R5, R0, RZ, 0x2 ;  /* 0x0000000005047211 */ /* 0x000fe200078f10ff */
[----:B------:R-:W-:Y:S01]  /*10100*/  IMAD.SHL.U32 R0, R0, 0x10, RZ ;  /* 0x0000001000007824 */ /* 0x000fe200078e00ff */
[----:B--2---:R-:W-:Y:S02]  /*10110*/  LOP3.LUT R21, R31, 0xff, RZ, 0xc0, !PT ;  /* 0x000000ff1f157812 */ /* 0x004fe400078ec0ff */
[----:B------:R-:W-:Y:S01]  /*10120*/  SHF.R.U32.HI R20, RZ, 0x8, R8 ;  /* 0x00000008ff147819 */ /* 0x000fe20000011608 */
[----:B------:R-:W-:Y:S01]  /*10130*/  IMAD.SHL.U32 R4, R4, 0x800, RZ ;  /* 0x0000080004047824 */ /* 0x000fe200078e00ff */
[----:B------:R-:W-:Y:S02]  /*10140*/  LOP3.LUT R5, R215, 0x30, R0, 0xf8, !PT ;  /* 0x00000030d7057812 */ /* 0x000fe400078ef800 */
[----:B------:R-:W-:-:S02]  /*10150*/  LOP3.LUT R0, R24, 0xff, RZ, 0xc0, !PT ;  /* 0x000000ff18007812 */ /* 0x000fc400078ec0ff */
[----:B------:R-:W-:Y:S02]  /*10160*/  SHF.R.U32.HI R6, RZ, 0x8, R29 ;  /* 0x00000008ff067819 */ /* 0x000fe4000001161d */
[----:B------:R-:W-:Y:S02]  /*10170*/  LOP3.LUT R25, R8, 0xff, RZ, 0xc0, !PT ;  /* 0x000000ff08197812 */ /* 0x000fe400078ec0ff */
[----:B------:R-:W-:Y:S02]  /*10180*/  LOP3.LUT R20, R20, 0xff, RZ, 0xc0, !PT ;  /* 0x000000ff14147812 */ /* 0x000fe400078ec0ff */
[----:B------:R-:W-:Y:S02]  /*10190*/  PRMT R41, R0, 0x7604, R21 ;  /* 0x0000760400297816 */ /* 0x000fe40000000015 */
[----:B------:R-:W-:Y:S02]  /*101a0*/  LOP3.LUT R5, R5, R216, RZ, 0x3c, !PT ;  /* 0x000000d805057212 */ /* 0x000fe400078e3cff */
[----:B------:R-:W-:-:S02]  /*101b0*/  LOP3.LUT R4, R4, 0xffffe000, RZ, 0xc0, !PT ;  /* 0xffffe00004047812 */ /* 0x000fc400078ec0ff */
[----:B------:R-:W-:Y:S02]  /*101c0*/  SHF.R.U32.HI R0, RZ, 0x8, R9 ;  /* 0x00000008ff007819 */ /* 0x000fe40000011609 */
[----:B------:R-:W-:Y:S02]  /*101d0*/  LOP3.LUT R7, R29, 0xff, RZ, 0xc0, !PT ;  /* 0x000000ff1d077812 */ /* 0x000fe400078ec0ff */
[----:B------:R-:W-:Y:S02]  /*101e0*/  LOP3.LUT R6, R6, 0xff, RZ, 0xc0, !PT ;  /* 0x000000ff06067812 */ /* 0x000fe400078ec0ff */
[----:B------:R-:W-:Y:S02]  /*101f0*/  PRMT R43, R20, 0x7604, R25 ;  /* 0x00007604142b7816 */ /* 0x000fe40000000019 */
[----:B------:R-:W-:Y:S02]  /*10200*/  IADD3 R21, R5, R217, R4 ;  /* 0x000000d905157210 */ /* 0x000fe40007ffe004 */
[----:B------:R-:W-:-:S02]  /*10210*/  LOP3.LUT R25, R9, 0xff, RZ, 0xc0, !PT ;  /* 0x000000ff09197812 */ /* 0x000fc400078ec0ff */
[----:B------:R-:W-:Y:S02]  /*10220*/  SHF.R.U32.HI R24, RZ, 0x8, R11 ;  /* 0x00000008ff187819 */ /* 0x000fe4000001160b */
[----:B------:R-:W-:Y:S02]  /*10230*/  LOP3.LUT R0, R0, 0xff, RZ, 0xc0, !PT ;  /* 0x000000ff00007812 */ /* 0x000fe400078ec0ff */
[----:B------:R-:W-:Y:S02]  /*10240*/  SHF.R.U32.HI R20, RZ, 0x8, R10 ;  /* 0x00000008ff147819 */ /* 0x000fe4000001160a */
[----:B------:R-:W-:Y:S02]  /*10250*/  PRMT R36, R6, 0x7604, R7 ;  /* 0x0000760406247816 */ /* 0x000fe40000000007 */
[----:B------:R-:W-:Y:S02]  /*10260*/  SHF.R.U32.HI R6, RZ, 0x8, R30 ;  /* 0x00000008ff067819 */ /* 0x000fe4000001161e */
[----:B------:R-:W-:-:S02]  /*10270*/  LOP3.LUT R27, R10, 0xff, RZ, 0xc0, !PT ;  /* 0x000000ff0a1b7812 */ /* 0x000fc400078ec0ff */
[----:B------:R-:W-:Y:S02]  /*10280*/  LOP3.LUT R24, R24, 0xff, RZ, 0xc0, !PT ;  /* 0x000000ff18187812 */ /* 0x000fe400078ec0ff */
[----:B------:R-:W-:Y:S01]  /*10290*/  PRMT R45, R0, 0x7604, R25 ;  /* 0x00007604002d7816 */ /* 0x000fe20000000019 */
[----:B------:R-:W-:Y:S01]  /*102a0*/  IMAD.IADD R0, R16, 0x1, R21 ;  /* 0x0000000110007824 */ /* 0x000fe200078e0215 */
[----:B------:R-:W-:Y:S02]  /*102b0*/  LOP3.LUT R20, R20, 0xff, RZ, 0xc0, !PT ;  /* 0x000000ff14147812 */ /* 0x000fe400078ec0ff */
[----:B------:R-:W-:Y:S02]  /*102c0*/  LOP3.LUT R49, R11, 0xff, RZ, 0xc0, !PT ;  /* 0x000000ff0b317812 */ /* 0x000fe400078ec0ff */
[----:B------:R-:W-:Y:S02]  /*102d0*/  LOP3.LUT R7, R30, 0xff, RZ, 0xc0, !PT ;  /* 0x000000ff1e077812 */ /* 0x000fe400078ec0ff */
[----:B------:R-:W-:-:S02]  /*102e0*/  LOP3.LUT R6, R6, 0xff, RZ, 0xc0, !PT ;  /* 0x000000ff06067812 */ /* 0x000fc400078ec0ff */
[----:B------:R-:W-:Y:S02]  /*102f0*/  PRMT R47, R20, 0x7604, R27 ;  /* 0x00007604142f7816 */ /* 0x000fe4000000001b */
[----:B------:R-:W-:Y:S02]  /*10300*/  PRMT R51, R24, 0x7604, R49 ;  /* 0x0000760418337816 */ /* 0x000fe40000000031 */
[----:B------:R-:W0:Y:S01]  /*10310*/  LDS.128 R24, [R0+0x18400] ;  /* 0x0184000000187984 */ /* 0x000e220000000c00 */
[----:B----4-:R-:W-:Y:S02]  /*10320*/  PRMT R39, R6, 0x7604, R7 ;  /* 0x0000760406277816 */ /* 0x010fe40000000007 */
[----:B------:R-:W-:Y:S02]  /*10330*/  SHF.R.U32.HI R21, RZ, 0x10, R29 ;  /* 0x00000010ff157819 */ /* 0x000fe4000001161d */
        /* <DEDUP_REMOVED lines=10> */
[----:B------:R-:W-:Y:S02]  /*103e0*/  PRMT R41, R40, 0x7054, R41 ;  /* 0x0000705428297816 */ /* 0x000fe40000000029 */
[----:B------:R-:W-:Y:S02]  /*103f0*/  SHF.R.U32.HI R38, RZ, 0x10, R10 ;  /* 0x00000010ff267819 */ /* 0x000fe4000001160a */
[----:B------:R-:W-:Y:S02]  /*10400*/  SHF.R.U32.HI R40, RZ, 0x10, R11 ;  /* 0x00000010ff287819 */ /* 0x000fe4000001160b */
[----:B------:R-:W-:-:S02]  /*10410*/  LOP3.LUT R36, R36, 0xff, RZ, 0xc0, !PT ;  /* 0x000000ff24247812 */ /* 0x000fc400078ec0ff */
[----:B------:R-:W-:Y:S02]  /*10420*/  PRMT R37, R20, 0x7054, R37 ;  /* 0x0000705414257816 */ /* 0x000fe40000000025 */
[----:B------:R-:W-:Y:S02]  /*10430*/  SHF.R.U32.HI R20, RZ, 0x10, R8 ;  /* 0x00000010ff147819 */ /* 0x000fe40000011608 */
[----:B------:R-:W-:Y:S02]  /*10440*/  LOP3.LUT R38, R38, 0xff, RZ, 0xc0, !PT ;  /* 0x000000ff26267812 */ /* 0x000fe400078ec0ff */
[----:B------:R-:W-:Y:S02]  /*10450*/  LOP3.LUT R40, R40, 0xff, RZ, 0xc0, !PT ;  /* 0x000000ff28287812 */ /* 0x000fe400078ec0ff */
[----:B------:R-:W-:Y:S02]  /*10460*/  PRMT R45, R36, 0x7054, R45 ;  /* 0x00007054242d7816 */ /* 0x000fe4000000002d */
[----:B------:R-:W-:-:S02]  /*10470*/  LOP3.LUT R20, R20, 0xff, RZ, 0xc0, !PT ;  /* 0x000000ff14147812 */ /* 0x000fc400078ec0ff */
[----:B------:R-:W-:Y:S02]  /*10480*/  PRMT R49, R38, 0x7054, R47 ;  /* 0x0000705426317816 */ /* 0x000fe4000000002f */
[----:B------:R-:W-:Y:S02]  /*10490*/  PRMT R51, R40, 0x7054, R51 ;  /* 0x0000705428337816 */ /* 0x000fe40000000033 */
[----:B------:R-:W-:Y:S02]  /*104a0*/  LOP3.LUT R47, R45, 0xff000000, R9, 0xf8, !PT ;  /* 0xff0000002d2f7812 */ /* 0x000fe400078ef809 */
[----:B------:R-:W-:Y:S02]  /*104b0*/  LOP3.LUT R21, R21, 0xff000000, R29, 0xf8, !PT ;  /* 0xff00000015157812 */ /* 0x000fe400078ef81d */
[----:B------:R-:W-:Y:S02]  /*104c0*/  PRMT R43, R20, 0x7054, R43 ;  /* 0x00007054142b7816 */ /* 0x000fe4000000002b */
[----:B------:R-:W-:-:S02]  /*104d0*/  LOP3.LUT R51, R51, 0xff000000, R11, 0xf8, !PT ;  /* 0xff00000033337812 */ /* 0x000fc400078ef80b */
[----:B------:R-:W-:Y:S02]  /*104e0*/  LOP3.LUT R20, R39, 0xff000000, R30, 0xf8, !PT ;  /* 0xff00000027147812 */ /* 0x000fe400078ef81e */
[----:B------:R-:W-:Y:S02]  /*104f0*/  F2FP.F16.E4M3.UNPACK_B R48, R47 ;  /* 0x0000002fff30723e */ /* 0x000fe400020006ff */
[----:B0-----:R-:W-:Y:S02]  /*10500*/  F2FP.F16.E4M3.UNPACK_B R11, R25 ;  /* 0x00000019ff0b723e */ /* 0x001fe400020006ff */
[----:B------:R-:W-:Y:S01]  /*10510*/  LOP3.LUT R36, R37, 0xff000000, R28, 0xf8, !PT ;  /* 0xff00000025247812 */ /* 0x000fe200078ef81c */
[--C-:B------:R-:W-:Y:S01]  /*10520*/  HADD2.F32 R50, -RZ, R48.reuse.H0_H0 ;  /* 0x20000030ff327230 */ /* 0x100fe20000004100 */
[----:B------:R-:W-:Y:S01]  /*10530*/  F2FP.F16.E4M3.UNPACK_B R30, R21 ;  /* 0x00000015ff1e723e */ /* 0x000fe200020006ff */
[----:B------:R-:W-:Y:S01]  /*10540*/  HADD2.F32 R48, -RZ, R48.H1_H1 ;  /* 0x30000030ff307230 */ /* 0x000fe20000004100 */
[----:B------:R-:W-:-:S02]  /*10550*/  LOP3.LUT R37, R43, 0xff000000, R8, 0xf8, !PT ;  /* 0xff0000002b257812 */ /* 0x000fc400078ef808 */
[----:B------:R-:W-:Y:S01]  /*10560*/  LOP3.LUT R8, R49, 0xff000000, R10, 0xf8, !PT ;  /* 0xff00000031087812 */ /* 0x000fe200078ef80a */
[--C-:B------:R-:W-:Y:S01]  /*10570*/  HADD2.F32 R40, -RZ, R30.reuse.H0_H0 ;  /* 0x2000001eff287230 */ /* 0x100fe20000004100 */
[----:B------:R-:W-:Y:S01]  /*10580*/  LOP3.LUT R46, R41, 0xff000000, R31, 0xf8, !PT ;  /* 0xff000000292e7812 */ /* 0x000fe200078ef81f */
[----:B------:R-:W-:Y:S01]  /*10590*/  HADD2.F32 R30, -RZ, R30.H1_H1 ;  /* 0x3000001eff1e7230 */ /* 0x000fe20000004100 */
[-C--:B------:R-:W-:Y:S02]  /*105a0*/  F2FP.F16.E4M3.UNPACK_B R31, R24.reuse ;  /* 0x00000018ff1f723e */ /* 0x080fe400020006ff */
[----:B------:R-:W-:Y:S02]  /*105b0*/  F2FP.F16.E4M3.UNPACK_B R43, R24.H1 ;  /* 0x00000018ff2b723e */ /* 0x000fe400030006ff */
[-C--:B------:R-:W-:Y:S02]  /*105c0*/  F2FP.F16.E4M3.UNPACK_B R42, R27.reuse ;  /* 0x0000001bff2a723e */ /* 0x080fe400020006ff */
[----:B------:R-:W-:-:S02]  /*105d0*/  F2FP.F16.E4M3.UNPACK_B R45, R27.H1 ;  /* 0x0000001bff2d723e */ /* 0x000fc400030006ff */
[----:B------:R-:W-:Y:S02]  /*105e0*/  F2FP.F16.E4M3.UNPACK_B R25, R25.H1 ;  /* 0x00000019ff19723e */ /* 0x000fe400030006ff */
[----:B------:R-:W-:-:S05]  /*105f0*/  F2FP.F16.E4M3.UNPACK_B R47, R47.H1 ;  /* 0x0000002fff2f723e */ /* 0x000fca00030006ff */
[----:B------:R-:W-:Y:S01]  /*10600*/  HADD2.F32 R49, -RZ, R47.H0_H0 ;  /* 0x2000002fff317230 */ /* 0x000fe20000004100 */
[----:B------:R-:W0:Y:S02]  /*10610*/  LDS.128 R4, [R61+0x18400] ;  /* 0x018400003d047984 */ /* 0x000e240000000c00 */
[-C--:B0-----:R-:W-:Y:S02]  /*10620*/  F2FP.F16.E4M3.UNPACK_B R10, R5.reuse ;  /* 0x00000005ff0a723e */ /* 0x081fe400020006ff */
[----:B------:R-:W-:Y:S01]  /*10630*/  F2FP.F16.E4M3.UNPACK_B R28, R5.H1 ;  /* 0x00000005ff1c723e */ /* 0x000fe200030006ff */
[--C-:B------:R-:W-:Y:S01]  /*10640*/  HADD2.F32 R5, -RZ, R11.reuse.H0_H0 ;  /* 0x2000000bff057230 */ /* 0x100fe20000004100 */
[-C--:B------:R-:W-:Y:S01]  /*10650*/  F2FP.F16.E4M3.UNPACK_B R38, R7.reuse ;  /* 0x00000007ff26723e */ /* 0x080fe200020006ff */
[----:B------:R-:W-:Y:S01]  /*10660*/  HADD2.F32 R9, -RZ, R10.H0_H0 ;  /* 0x2000000aff097230 */ /* 0x000fe20000004100 */
[----:B------:R-:W-:Y:S01]  /*10670*/  F2FP.F16.E4M3.UNPACK_B R41, R7.H1 ;  /* 0x00000007ff29723e */ /* 0x000fe200030006ff */
[----:B------:R-:W-:-:S02]  /*10680*/  HADD2.F32 R11, -RZ, R11.H1_H1 ;  /* 0x3000000bff0b7230 */ /* 0x000fc40000004100 */
[C---:B------:R-:W-:Y:S01]  /*10690*/  FMUL.FTZ R24, R5.reuse, R50 ;  /* 0x0000003205187220 */ /* 0x040fe20000410000 */
[----:B------:R-:W-:Y:S01]  /*106a0*/  FMUL.FTZ R27, R5, R40 ;  /* 0x00000028051b7220 */ /* 0x000fe20000410000 */
[----:B------:R-:W-:Y:S02]  /*106b0*/  F2FP.F16.E4M3.UNPACK_B R39, R4.H1 ;  /* 0x00000004ff27723e */ /* 0x000fe400030006ff */
[C---:B------:R-:W-:Y:S01]  /*106c0*/  FFMA.FTZ R5, R9.reuse, R40, -R24 ;  /* 0x0000002809057223 */ /* 0x040fe20000010818 */
[----:B------:R-:W-:Y:S01]  /*106d0*/  FFMA.FTZ R9, R9, R50, R27 ;  /* 0x0000003209097223 */ /* 0x000fe2000001001b */
[----:B------:R-:W-:Y:S01]  /*106e0*/  F2FP.F16.E4M3.UNPACK_B R27, R21.H1 ;  /* 0x00000015ff1b723e */ /* 0x000fe200030006ff */
[----:B------:R-:W-:Y:S02]  /*106f0*/  HADD2.F32 R24, -RZ, R10.H1_H1 ;  /* 0x3000000aff187230 */ /* 0x000fe40000004100 */
[----:B------:R-:W-:Y:S01]  /*10700*/  FMUL.FTZ R53, R11, R48 ;  /* 0x000000300b357220 */ /* 0x000fe20000410000 */
[----:B------:R-:W-:-:S02]  /*10710*/  HADD2.F32 R10, -RZ, R25.H0_H0 ;  /* 0x20000019ff0a7230 */ /* 0x000fc40000004100 */
[----:B------:R-:W-:Y:S01]  /*10720*/  FMUL.FTZ R11, R11, R30 ;  /* 0x0000001e0b0b7220 */ /* 0x000fe20000410000 */
[----:B------:R-:W-:Y:S01]  /*10730*/  HADD2.F32 R40, -RZ, R27.H0_H0 ;  /* 0x2000001bff287230 */ /* 0x000fe20000004100 */
[----:B------:R-:W-:Y:S01]  /*10740*/  F2FP.F16.E4M3.UNPACK_B R29, R4 ;  /* 0x00000004ff1d723e */ /* 0x000fe200020006ff */
[--C-:B------:R-:W-:Y:S02]  /*10750*/  HADD2.F32 R21, -RZ, R28.reuse.H0_H0 ;  /* 0x2000001cff157230 */ /* 0x100fe40000004100 */
[CC--:B------:R-:W-:Y:S01]  /*10760*/  FMUL.FTZ R50, R10.reuse, R49.reuse ;  /* 0x000000310a327220 */ /* 0x0c0fe20000410000 */
[----:B------:R-:W-:Y:S02]  /*10770*/  HADD2.F32 R25, -RZ, R25.H1_H1 ;  /* 0x30000019ff197230 */ /* 0x000fe40000004100 */
        /* <DEDUP_REMOVED lines=9> */
[----:B------:R-:W-:Y:S01]  /*10810*/  F2FP.F16.E4M3.UNPACK_B R4, R6 ;  /* 0x00000006ff04723e */ /* 0x000fe200020006ff */
[----:B------:R-:W-:-:S02]  /*10820*/  HADD2.F32 R40, -RZ, R27.H1_H1 ;  /* 0x3000001bff287230 */ /* 0x000fc40000004100 */
[CC--:B------:R-:W-:Y:S01]  /*10830*/  FMUL.FTZ R53, R25.reuse, R49.reuse ;  /* 0x0000003119357220 */ /* 0x0c0fe20000410000 */
[----:B------:R-:W-:Y:S01]  /*10840*/  HADD2.F32 R52, -RZ, R50.H0_H0 ;  /* 0x20000032ff347230 */ /* 0x000fe20000004100 */
[----:B------:R-:W-:Y:S01]  /*10850*/  F2FP.F16.E4M3.UNPACK_B R7, R6.H1 ;  /* 0x00000006ff07723e */ /* 0x000fe200030006ff */
[----:B------:R-:W-:Y:S02]  /*10860*/  HADD2.F32 R28, -RZ, R42.H0_H0 ;  /* 0x2000002aff1c7230 */ /* 0x000fe40000004100 */
[----:B------:R-:W-:Y:S01]  /*10870*/  FMUL.FTZ R54, R25, R40 ;  /* 0x0000002819367220 */ /* 0x000fe20000410000 */
[--C-:B------:R-:W-:Y:S01]  /*10880*/  HADD2.F32 R48, -RZ, R47.reuse.H0_H0 ;  /* 0x2000002fff307230 */ /* 0x100fe20000004100 */
[----:B------:R-:W-:Y:S01]  /*10890*/  F2FP.F16.E4M3.UNPACK_B R6, R26 ;  /* 0x0000001aff06723e */ /* 0x000fe200020006ff */
[--C-:B------:R-:W-:Y:S02]  /*108a0*/  HADD2.F32 R27, -RZ, R38.reuse.H0_H0 ;  /* 0x20000026ff1b7230 */ /* 0x100fe40000004100 */
[C---:B------:R-:W-:Y:S01]  /*108b0*/  FMUL.FTZ R56, R28.reuse, R52 ;  /* 0x000000341c387220 */ /* 0x040fe20000410000 */
[----:B------:R-:W-:Y:S01]  /*108c0*/  F2FP.F16.E4M3.UNPACK_B R26, R26.H1 ;  /* 0x0000001aff1a723e */ /* 0x000fe200030006ff */
[----:B------:R-:W-:Y:S01]  /*108d0*/  FMUL.FTZ R55, R28, R48 ;  /* 0x000000301c377220 */ /* 0x000fe20000410000 */
[C---:B------:R-:W-:Y:S01]  /*108e0*/  FFMA.FTZ R28, R30.reuse, R40, -R53 ;  /* 0x000000281e1c7223 */ /* 0x040fe20000010835 */
        /* <DEDUP_REMOVED lines=8> */
[----:B------:R-:W-:Y:S01]  /*10970*/  HADD2.F32 R38, -RZ, R42.H1_H1 ;  /* 0x3000002aff267230 */ /* 0x000fe20000004100 */
[----:B------:R-:W-:Y:S01]  /*10980*/  F2FP.SATFINITE.E4M3.F32.PACK_AB_MERGE_C R11, R28, R11, RZ ;  /* 0x0000000b1c0b723e */ /* 0x000fe200048070ff */
[----:B------:R-:W-:Y:S01]  /*10990*/  HADD2.F32 R55, -RZ, R48.H0_H0 ;  /* 0x20000030ff377230 */ /* 0x000fe20000004100 */
[----:B------:R-:W-:Y:S01]  /*109a0*/  F2FP.SATFINITE.E4M3.F32.PACK_AB_MERGE_C R21, R30, R21, RZ ;  /* 0x000000151e15723e */ /* 0x000fe200048070ff */
[----:B------:R-:W-:Y:S02]  /*109b0*/  HADD2.F32 R46, -RZ, R45.H0_H0 ;  /* 0x2000002dff2e7230 */ /* 0x000fe40000004100 */
[C---:B------:R-:W-:Y:S01]  /*109c0*/  FMUL.FTZ R57, R38.reuse, R53 ;  /* 0x0000003526397220 */ /* 0x040fe20000410000 */
[----:B------:R-:W-:Y:S02]  /*109d0*/  HADD2.F32 R51, -RZ, R47.H0_H0 ;  /* 0x2000002fff337230 */ /* 0x000fe40000004100 */
[----:B------:R-:W-:Y:S01]  /*109e0*/  FMUL.FTZ R50, R38, R49 ;  /* 0x0000003126327220 */ /* 0x000fe20000410000 */
[----:B------:R-:W-:-:S02]  /*109f0*/  HADD2.F32 R42, -RZ, R41.H0_H0 ;  /* 0x20000029ff2a7230 */ /* 0x000fc40000004100 */
[----:B------:R-:W-:Y:S01]  /*10a00*/  FMUL.FTZ R59, R46, R55 ;  /* 0x000000372e3b7220 */ /* 0x000fe20000410000 */
[----:B------:R-:W-:Y:S01]  /*10a10*/  FFMA.FTZ R38, R40, R49, -R57 ;  /* 0x0000003128267223 */ /* 0x000fe20000010839 */
[----:B------:R-:W-:Y:S01]  /*10a20*/  FMUL.FTZ R46, R46, R51 ;  /* 0x000000332e2e7220 */ /* 0x000fe20000410000 */
[----:B------:R-:W-:Y:S01]  /*10a30*/  FFMA.FTZ R40, R40, R53, R50 ;  /* 0x0000003528287223 */ /* 0x000fe20000010032 */
[----:B------:R-:W-:Y:S01]  /*10a40*/  HADD2.F32 R49, -RZ, R47.H1_H1 ;  /* 0x3000002fff317230 */ /* 0x000fe20000004100 */
[----:B------:R-:W-:Y:S01]  /*10a50*/  F2FP.F16.E4M3.UNPACK_B R50, R37.H1 ;  /* 0x00000025ff32723e */ /* 0x000fe200030006ff */
[C---:B------:R-:W-:Y:S01]  /*10a60*/  FFMA.FTZ R59, R42.reuse, R51, -R59 ;  /* 0x000000332a3b7223 */ /* 0x040fe2000001083b */
[----:B------:R-:W-:Y:S01]  /*10a70*/  FFMA.FTZ R55, R42, R55, R46 ;  /* 0x000000372a377223 */ /* 0x000fe2000001002e */
[----:B------:R-:W-:Y:S01]  /*10a80*/  F2FP.F16.E4M3.UNPACK_B R47, R36.H1 ;  /* 0x00000024ff2f723e */ /* 0x000fe200030006ff */
[----:B------:R-:W-:Y:S01]  /*10a90*/  HADD2.F32 R51, -RZ, R48.H1_H1 ;  /* 0x30000030ff337230 */ /* 0x000fe20000004100 */
[----:B------:R-:W-:Y:S01]  /*10aa0*/  F2FP.SATFINITE.E4M3.F32.PACK_AB_MERGE_C R5, R10, R5, R11 ;  /* 0x000000050a05723e */ /* 0x000fe2000480700b */
[----:B------:R-:W-:Y:S01]  /*10ab0*/  HADD2.F32 R46, -RZ, R45.H1_H1 ;  /* 0x3000002dff2e7230 */ /* 0x000fe20000004100 */
[----:B------:R-:W-:Y:S01]  /*10ac0*/  F2FP.SATFINITE.E4M3.F32.PACK_AB_MERGE_C R9, R24, R9, R21 ;  /* 0x000000091809723e */ /* 0x000fe20004807015 */
[----:B------:R-:W-:-:S02]  /*10ad0*/  HADD2.F32 R52, -RZ, R50.H0_H0 ;  /* 0x20000032ff347230 */ /* 0x000fc40000004100 */
[----:B------:R-:W-:Y:S02]  /*10ae0*/  HADD2.F32 R45, -RZ, R43.H0_H0 ;  /* 0x2000002bff2d7230 */ /* 0x000fe40000004100 */
        /* <DEDUP_REMOVED lines=18> */
[-C--:B------:R-:W-:Y:S01]  /*10c10*/  FMUL.FTZ R47, R43, R42.reuse ;  /* 0x0000002a2b2f7220 */ /* 0x080fe20000410000 */
[----:B------:R-:W-:Y:S01]  /*10c20*/  HADD2.F32 R37, -RZ, R31.H0_H0 ;  /* 0x2000001fff257230 */ /* 0x000fe20000004100 */
[----:B------:R-:W-:Y:S01]  /*10c30*/  F2FP.SATFINITE.E4M3.F32.PACK_AB_MERGE_C R55, R62, R55, RZ ;  /* 0x000000373e37723e */ /* 0x000fe200048070ff */
[C---:B------:R-:W-:Y:S01]  /*10c40*/  FFMA.FTZ R54, R39.reuse, R42, -R36 ;  /* 0x0000002a27367223 */ /* 0x040fe20000010824 */
[----:B------:R-:W-:Y:S01]  /*10c50*/  FFMA.FTZ R51, R39, R50, R47 ;  /* 0x0000003227337223 */ /* 0x000fe2000001002f */
[----:B------:R-:W-:Y:S01]  /*10c60*/  HADD2.F32 R43, -RZ, R45.H0_H0 ;  /* 0x2000002dff2b7230 */ /* 0x000fe20000004100 */
[----:B------:R-:W-:Y:S01]  /*10c70*/  F2FP.SATFINITE.E4M3.F32.PACK_AB_MERGE_C R11, R40, R27, R55 ;  /* 0x0000001b280b723e */ /* 0x000fe20004807037 */
[----:B------:R-:W-:-:S02]  /*10c80*/  HADD2.F32 R39, -RZ, R41.H0_H0 ;  /* 0x20000029ff277230 */ /* 0x000fc40000004100 */
[----:B------:R-:W-:Y:S02]  /*10c90*/  HADD2.F32 R46, -RZ, R45.H1_H1 ;  /* 0x3000002dff2e7230 */ /* 0x000fe40000004100 */
[C---:B------:R-:W-:Y:S01]  /*10ca0*/  FMUL.FTZ R47, R37.reuse, R43 ;  /* 0x0000002b252f7220 */ /* 0x040fe20000410000 */
[----:B------:R-:W-:Y:S02]  /*10cb0*/  HADD2.F32 R31, -RZ, R31.H1_H1 ;  /* 0x3000001fff1f7230 */ /* 0x000fe40000004100 */
[----:B------:R-:W-:Y:S01]  /*10cc0*/  FMUL.FTZ R45, R37, R39 ;  /* 0x00000027252d7220 */ /* 0x000fe20000410000 */
[----:B------:R-:W-:Y:S01]  /*10cd0*/  HADD2.F32 R36, -RZ, R29.H0_H0 ;  /* 0x2000001dff247230 */ /* 0x000fe20000004100 */
[----:B------:R-:W-:Y:S01]  /*10ce0*/  F2FP.F16.E4M3.UNPACK_B R37, R8.H1 ;  /* 0x00000008ff25723e */ /* 0x000fe200030006ff */
[----:B------:R-:W-:Y:S02]  /*10cf0*/  HADD2.F32 R42, -RZ, R41.H1_H1 ;  /* 0x30000029ff2a7230 */ /* 0x000fe40000004100 */
[----:B------:R-:W-:Y:S01]  /*10d00*/  FMUL.FTZ R48, R31, R46 ;  /* 0x0000002e1f307220 */ /* 0x000fe20000410000 */
[----:B------:R-:W-:-:S02]  /*10d10*/  HADD2.F32 R29, -RZ, R29.H1_H1 ;  /* 0x3000001dff1d7230 */ /* 0x000fc40000004100 */
[C---:B------:R-:W-:Y:S01]  /*10d20*/  FFMA.FTZ R47, R36.reuse, R39, -R47 ;  /* 0x00000027242f7223 */ /* 0x040fe2000001082f */
[----:B------:R-:W-:Y:S01]  /*10d30*/  FFMA.FTZ R45, R36, R43, R45 ;  /* 0x0000002b242d7223 */ /* 0x000fe2000001002d */
[----:B------:R-:W-:Y:S01]  /*10d40*/  F2FP.F16.E4M3.UNPACK_B R36, R20.H1 ;  /* 0x00000014ff24723e */ /* 0x000fe200030006ff */
[-C--:B------:R-:W-:Y:S01]  /*10d50*/  FMUL.FTZ R39, R31, R42.reuse ;  /* 0x0000002a1f277220 */ /* 0x080fe20000410000 */
[C---:B------:R-:W-:Y:S01]  /*10d60*/  FFMA.FTZ R50, R29.reuse, R42, -R48 ;  /* 0x0000002a1d327223 */ /* 0x040fe20000010830 */
[----:B------:R-:W-:Y:S01]  /*10d70*/  HADD2.F32 R48, -RZ, R37.H0_H0 ;  /* 0x20000025ff307230 */ /* 0x000fe20000004100 */
[----:B------:R-:W-:Y:S01]  /*10d80*/  F2FP.F16.E4M3.UNPACK_B R20, R20 ;  /* 0x00000014ff14723e */ /* 0x000fe200020006ff */
        /* <DEDUP_REMOVED lines=12> */
[----:B------:R-:W-:-:S02]  /*10e50*/  HADD2.F32 R7, -RZ, R7.H1_H1 ;  /* 0x30000007ff077230 */ /* 0x000fc40000004100 */
[CC--:B------:R-:W-:Y:S01]  /*10e60*/  FMUL.FTZ R42, R26.reuse, R37.reuse ;  /* 0x000000251a2a7220 */ /* 0x0c0fe20000410000 */
[----:B------:R-:W-:Y:S02]  /*10e70*/  HADD2.F32 R29, -RZ, R20.H1_H1 ;  /* 0x30000014ff1d7230 */ /* 0x000fe40000004100 */
[-C--:B------:R-:W-:Y:S01]  /*10e80*/  FMUL.FTZ R26, R26, R36.reuse ;  /* 0x000000241a1a7220 */ /* 0x080fe20000410000 */
[----:B------:R-:W-:Y:S02]  /*10e90*/  HADD2.F32 R31, -RZ, R8.H1_H1 ;  /* 0x30000008ff1f7230 */ /* 0x000fe40000004100 */
[C---:B------:R-:W-:Y:S01]  /*10ea0*/  FFMA.FTZ R41, R7.reuse, R36, -R42 ;  /* 0x0000002407297223 */ /* 0x040fe2000001082a */
[----:B------:R-:W-:Y:S01]  /*10eb0*/  FFMA.FTZ R43, R7, R37, R26 ;  /* 0x00000025072b7223 */ /* 0x000fe2000001001a */
[----:B------:R-:W-:Y:S02]  /*10ec0*/  HADD2.F32 R26, -RZ, R20.H0_H0 ;  /* 0x20000014ff1a7230 */ /* 0x000fe40000004100 */
[----:B------:R-:W-:Y:S01]  /*10ed0*/  HADD2.F32 R20, -RZ, R8.H0_H0 ;  /* 0x20000008ff147230 */ /* 0x000fe20000004100 */
[----:B------:R-:W-:Y:S01]  /*10ee0*/  F2FP.SATFINITE.E4M3.F32.PACK_AB_MERGE_C R41, R41, R56, RZ ;  /* 0x000000382929723e */ /* 0x000fe200048070ff */
[--C-:B------:R-:W-:Y:S01]  /*10ef0*/  HADD2.F32 R7, -RZ, R6.reuse.H0_H0 ;  /* 0x20000006ff077230 */ /* 0x100fe20000004100 */
[----:B------:R-:W-:Y:S01]  /*10f00*/  F2FP.SATFINITE.E4M3.F32.PACK_AB_MERGE_C R43, R43, R58, RZ ;  /* 0x0000003a2b2b723e */ /* 0x000fe200048070ff */
[----:B------:R-:W-:-:S02]  /*10f10*/  HADD2.F32 R8, -RZ, R6.H1_H1 ;  /* 0x30000006ff087230 */ /* 0x000fc40000004100 */
[--C-:B------:R-:W-:Y:S02]  /*10f20*/  HADD2.F32 R6, -RZ, R4.reuse.H0_H0 ;  /* 0x20000004ff067230 */ /* 0x100fe40000004100 */
[C---:B------:R-:W-:Y:S01]  /*10f30*/  FMUL.FTZ R37, R7.reuse, R20 ;  /* 0x0000001407257220 */ /* 0x040fe20000410000 */
[----:B------:R-:W-:Y:S02]  /*10f40*/  HADD2.F32 R4, -RZ, R4.H1_H1 ;  /* 0x30000004ff047230 */ /* 0x000fe40000004100 */
[-C--:B------:R-:W-:Y:S01]  /*10f50*/  FMUL.FTZ R7, R7, R26.reuse ;  /* 0x0000001a07077220 */ /* 0x080fe20000410000 */
        /* <DEDUP_REMOVED lines=13> */
[----:B------:R-:W-:Y:S01]  /*11030*/  F2FP.SATFINITE.E4M3.F32.PACK_AB_MERGE_C R10, R31, R20, R43 ;  /* 0x000000141f0a723e */ /* 0x000fe2000480702b */
[----:B------:R1:W-:Y:S04]  /*11040*/  STS.128 [R61+0x18400], R4 ;  /* 0x018400043d007388 */ /* 0x0003e80000000c00 */
[----:B------:R1:W-:Y:S02]  /*11050*/  STS.128 [R0+0x18400], R8 ;  /* 0x0184000800007388 */ /* 0x0003e40000000c00 */
.L_x_5593:
[----:B------:R-:W-:Y:S05]  /*11060*/  BSYNC B1 ;  /* 0x0000000000017941 */ /* 0x000fea0003800000 */
.L_x_5592:
[----:B------:R-:W-:Y:S05]  /*11070*/  @P2 BRA `(.L_x_5574) ;  /* 0x0000000c00dc2947 */ /* 0x000fea0003800000 */
[----:B------:R-:W3:Y:S01]  /*11080*/  LDL R47, [R1+0x34] ;  /* 0x00003400012f7983 */ /* 0x000ee20000100800 */
[----:B01---5:R-:W-:Y:S02]  /*11090*/  SHF.R.U32.HI R4, RZ, 0x8, R32 ;  /* 0x00000008ff047819 */ /* 0x023fe40000011620 */
[----:B------:R-:W-:Y:S02]  /*110a0*/  LOP3.LUT R0, R32, 0xff, RZ, 0xc0, !PT ;  /* 0x000000ff20007812 */ /* 0x000fe400078ec0ff */
[----:B------:R-:W-:Y:S02]  /*110b0*/  SHF.R.U32.HI R8, RZ, 0x8, R34 ;  /* 0x00000008ff087819 */ /* 0x000fe40000011622 */
[----:B------:R-:W-:Y:S02]  /*110c0*/  LOP3.LUT R5, R4, 0xff, RZ, 0xc0, !PT ;  /* 0x000000ff04057812 */ /* 0x000fe400078ec0ff */
[----:B------:R-:W-:Y:S02]  /*110d0*/  LEA.HI R3, R3, R214, RZ, 0x1c ;  /* 0x000000d603037211 */ /* 0x000fe400078fe0ff */
[----:B------:R-:W-:-:S02]  /*110e0*/  LOP3.LUT R4, R34, 0xff, RZ, 0xc0, !PT ;  /* 0x000000ff22047812 */ /* 0x000fc400078ec0ff */
[----:B------:R-:W-:Y:S02]  /*110f0*/  LOP3.LUT R9, R8, 0xff, RZ, 0xc0, !PT ;  /* 0x000000ff08097812 */ /* 0x000fe400078ec0ff */
[----:B--2---:R-:W-:Y:S02]  /*11100*/  PRMT R21, R5, 0x7604, R0 ;  /* 0x0000760405157816 */ /* 0x004fe40000000000 */
[----:B------:R-:W-:Y:S02]  /*11110*/  SHF.R.S32.HI R0, RZ, 0x1f, R3 ;  /* 0x0000001fff007819 */ /* 0x000fe40000011403 */
[----:B------:R-:W-:Y:S02]  /*11120*/  PRMT R25, R9, 0x7604, R4 ;  /* 0x0000760409197816 */ /* 0x000fe40000000004 */
[----:B------:R-:W-:Y:S01]  /*11130*/  LEA.HI R4, R0, R3, RZ, 0x2 ;  /* 0x0000000300047211 */ /* 0x000fe200078f10ff */
[----:B------:R-:W-:Y:S01]  /*11140*/  IMAD.SHL.U32 R0, R3, 0x10, RZ ;  /* 0x0000001003007824 */ /* 0x000fe200078e00ff */
[----:B------:R-:W-:-:S02]  /*11150*/  SHF.R.U32.HI R7, RZ, 0x8, R33 ;  /* 0x00000008ff077819 */ /* 0x000fc40000011621 */
[----:B------:R-:W-:Y:S01]  /*11160*/  LOP3.LUT R6, R33, 0xff, RZ, 0xc0, !PT ;  /* 0x000000ff21067812 */ /* 0x000fe200078ec0ff */
[----:B------:R-:W-:Y:S01]  /*11170*/  IMAD.SHL.U32 R4, R4, 0x800, RZ ;  /* 0x0000080004047824 */ /* 0x000fe200078e00ff */
[----:B------:R-:W-:Y:S02]  /*11180*/  LOP3.LUT R3, R215, 0x30, R0, 0xf8, !PT ;  /* 0x00000030d7037812 */ /* 0x000fe400078ef800 */
[----:B------:R-:W-:Y:S02]  /*11190*/  LOP3.LUT R7, R7, 0xff, RZ, 0xc0, !PT ;  /* 0x000000ff07077812 */ /* 0x000fe400078ec0ff */
[----:B------:R-:W-:Y:S02]  /*111a0*/  SHF.R.U32.HI R8, RZ, 0x8, R12 ;  /* 0x00000008ff087819 */ /* 0x000fe4000001160c */
[----:B------:R-:W-:Y:S02]  /*111b0*/  LOP3.LUT R3, R3, R216, RZ, 0x3c, !PT ;  /* 0x000000d803037212 */ /* 0x000fe400078e3cff */
[----:B------:R-:W-:-:S02]  /*111c0*/  LOP3.LUT R0, R4, 0xffffe000, RZ, 0xc0, !PT ;  /* 0xffffe00004007812 */ /* 0x000fc400078ec0ff */
[----:B------:R-:W-:Y:S02]  /*111d0*/  PRMT R20, R7, 0x7604, R6 ;  /* 0x0000760407147816 */ /* 0x000fe40000000006 */
[----:B------:R-:W-:Y:S02]  /*111e0*/  LOP3.LUT R7, R12, 0xff, RZ, 0xc0, !PT ;  /* 0x000000ff0c077812 */ /* 0x000fe400078ec0ff */
[----:B------:R-:W-:Y:S02]  /*111f0*/  LOP3.LUT R8, R8, 0xff, RZ, 0xc0, !PT ;  /* 0x000000ff08087812 */ /* 0x000fe400078ec0ff */
[----:B------:R-:W-:Y:S02]  /*11200*/  IADD3 R3, R3, R217, R0 ;  /* 0x000000d903037210 */ /* 0x000fe40007ffe000 */
[----:B------:R-:W-:Y:S02]  /*11210*/  PRMT R29, R8, 0x7604, R7 ;  /* 0x00007604081d7816 */ /* 0x000fe40000000007 */
[----:B------:R-:W-:Y:S01]  /*11220*/  SHF.R.U32.HI R6, RZ, 0x8, R35 ;  /* 0x00000008ff067819 */ /* 0x000fe20000011623 */
[----:B------:R-:W-:Y:S01]  /*11230*/  IMAD.IADD R0, R16, 0x1, R3 ;  /* 0x0000000110007824 */ /* 0x000fe200078e0203 */
        /* <DEDUP_REMOVED lines=10> */
[----:B------:R-:W-:Y:S02]  /*112e0*/  SHF.R.U32.HI R28, RZ, 0x8, R14 ;  /* 0x00000008ff1c7819 */ /* 0x000fe4000001160e */
[----:B------:R-:W-:Y:S02]  /*112f0*/  PRMT R30, R31, 0x7604, R30 ;  /* 0x000076041f1e7816 */ /* 0x000fe4000000001e */
[----:B------:R-:W-:Y:S02]  /*11300*/  PRMT R26, R3, 0x7604, R26 ;  /* 0x00007604031a7816 */ /* 0x000fe4000000001a */
[----:B------:R-:W-:-:S02]  /*11310*/  SHF.R.U32.HI R31, RZ, 0x10, R13 ;  /* 0x00000010ff1f7819 */ /* 0x000fc4000001160d */
[----:B------:R-:W-:Y:S02]  /*11320*/  SHF.R.U32.HI R3, RZ, 0x10, R33 ;  /* 0x00000010ff037819 */ /* 0x000fe40000011621 */
[----:B------:R-:W-:Y:S01]  /*11330*/  LOP3.LUT R27, R14, 0xff, RZ, 0xc0, !PT ;  /* 0x000000ff0e1b7812 */ /* 0x000fe200078ec0ff */
[----:B------:R-:W-:Y:S01]  /*11340*/  IMAD.U32 R31, R31, 0x10000, RZ ;  /* 0x000100001f1f7824 */ /* 0x000fe200078e00ff */
[----:B------:R-:W-:Y:S01]  /*11350*/  LOP3.LUT R28, R28, 0xff, RZ, 0xc0, !PT ;  /* 0x000000ff1c1c7812 */ /* 0x000fe200078ec0ff */
[----:B------:R-:W-:Y:S01]  /*11360*/  IMAD.U32 R3, R3, 0x10000, RZ ;  /* 0x0001000003037824 */ /* 0x000fe200078e00ff */
[----:B----4-:R-:W-:Y:S02]  /*11370*/  SHF.R.U32.HI R39, RZ, 0x10, R15 ;  /* 0x00000010ff277819 */ /* 0x010fe4000001160f */
[----:B---3--:R-:W-:Y:S02]  /*11380*/  PRMT R37, R28, 0x7604, R27 ;  /* 0x000076041c257816 */ /* 0x008fe4000000001b */
        /* <DEDUP_REMOVED lines=11> */
[----:B------:R-:W-:Y:S02]  /*11440*/  F2FP.F16.E4M3.UNPACK_B R40, R39 ;  /* 0x00000027ff28723e */ /* 0x000fe400020006ff */
[----:B0-----:R-:W-:Y:S02]  /*11450*/  F2FP.F16.E4M3.UNPACK_B R24, R9 ;  /* 0x00000009ff18723e */ /* 0x001fe400020006ff */
[----:B------:R-:W-:Y:S02]  /*11460*/  F2FP.F16.E4M3.UNPACK_B R34, R36 ;  /* 0x00000024ff22723e */ /* 0x000fe400020006ff */
[----:B------:R-:W-:Y:S01]  /*11470*/  LOP3.LUT R42, R41, 0xff000000, R15, 0xf8, !PT ;  /* 0xff000000292a7812 */ /* 0x000fe200078ef80f */
[--C-:B------:R-:W-:Y:S01]  /*11480*/  HADD2.F32 R41, -RZ, R40.reuse.H0_H0 ;  /* 0x20000028ff297230 */ /* 0x100fe20000004100 */
[----:B------:R-:W-:Y:S01]  /*11490*/  LOP3.LUT R33, R37, 0xff0000, R14, 0xf8, !PT ;  /* 0x00ff000025217812 */ /* 0x000fe200078ef80e */
[----:B------:R-:W-:Y:S01]  /*114a0*/  HADD2.F32 R40, -RZ, R40.H1_H1 ;  /* 0x30000028ff287230 */ /* 0x000fe20000004100 */
[----:B------:R-:W-:-:S02]  /*114b0*/  LOP3.LUT R21, R21, 0xff0000, R32, 0xf8, !PT ;  /* 0x00ff000015157812 */ /* 0x000fc400078ef820 */
[----:B------:R-:W-:Y:S01]  /*114c0*/  LOP3.LUT R37, R27, 0xff000000, R35, 0xf8, !PT ;  /* 0xff0000001b257812 */ /* 0x000fe200078ef823 */
[--C-:B------:R-:W-:Y:S01]  /*114d0*/  HADD2.F32 R35, -RZ, R34.reuse.H0_H0 ;  /* 0x20000022ff237230 */ /* 0x100fe20000004100 */
[----:B------:R-:W-:Y:S01]  /*114e0*/  LOP3.LUT R21, R21, 0xff000000, R32, 0xf8, !PT ;  /* 0xff00000015157812 */ /* 0x000fe200078ef820 */
[----:B------:R-:W-:Y:S01]  /*114f0*/  HADD2.F32 R34, -RZ, R34.H1_H1 ;  /* 0x30000022ff227230 */ /* 0x000fe20000004100 */
[----:B------:R-:W-:Y:S02]  /*11500*/  LOP3.LUT R29, R29, 0xff0000, R12, 0xf8, !PT ;  /* 0x00ff00001d1d7812 */ /* 0x000fe400078ef80c */
[----:B------:R-:W-:Y:S02]  /*11510*/  F2FP.F16.E4M3.UNPACK_B R25, R9.H1 ;  /* 0x00000009ff19723e */ /* 0x000fe400030006ff */
[-C--:B------:R-:W-:Y:S02]  /*11520*/  F2FP.F16.E4M3.UNPACK_B R31, R8.reuse ;  /* 0x00000008ff1f723e */ /* 0x080fe400020006ff */
[----:B------:R-:W-:-:S02]  /*11530*/  F2FP.F16.E4M3.UNPACK_B R32, R8.H1 ;  /* 0x00000008ff20723e */ /* 0x000fc400030006ff */
[----:B------:R-:W-:Y:S02]  /*11540*/  F2FP.F16.E4M3.UNPACK_B R39, R39.H1 ;  /* 0x00000027ff27723e */ /* 0x000fe400030006ff */
[----:B------:R-:W-:Y:S02]  /*11550*/  F2FP.F16.E4M3.UNPACK_B R36, R36.H1 ;  /* 0x00000024ff24723e */ /* 0x000fe400030006ff */
[----:B------:R-:W-:Y:S02]  /*11560*/  LOP3.LUT R38, R29, 0xff000000, R12, 0xf8, !PT ;  /* 0xff0000001d267812 */ /* 0x000fe400078ef80c */
[----:B------:R-:W-:Y:S02]  /*11570*/  LOP3.LUT R12, R33, 0xff000000, R14, 0xf8, !PT ;  /* 0xff000000210c7812 */ /* 0x000fe400078ef80e */
[-C--:B------:R-:W-:Y:S02]  /*11580*/  F2FP.F16.E4M3.UNPACK_B R30, R11.reuse ;  /* 0x0000000bff1e723e */ /* 0x080fe400020006ff */
[----:B------:R-:W-:Y:S01]  /*11590*/  F2FP.F16.E4M3.UNPACK_B R33, R11.H1 ;  /* 0x0000000bff21723e */ /* 0x000fe200030006ff */
[--C-:B------:R-:W-:Y:S01]  /*115a0*/  HADD2.F32 R11, -RZ, R36.reuse.H0_H0 ;  /* 0x20000024ff0b7230 */ /* 0x100fe20000004100 */
[----:B------:R-:W-:Y:S01]  /*115b0*/  F2FP.F16.E4M3.UNPACK_B R14, R10.H1 ;  /* 0x0000000aff0e723e */ /* 0x000fe200030006ff */
[----:B------:R-:W-:Y:S01]  /*115c0*/  HADD2.F32 R36, -RZ, R36.H1_H1 ;  /* 0x30000024ff247230 */ /* 0x000fe20000004100 */
[----:B------:R-:W0:Y:S02]  /*115d0*/  LDS.128 R4, [R47+0x18400] ;  /* 0x018400002f047984 */ /* 0x000e240000000c00 */
        /* <DEDUP_REMOVED lines=14> */
[-C--:B------:R-:W-:Y:S01]  /*116c0*/  F2FP.F16.E4M3.UNPACK_B R4, R6.reuse ;  /* 0x00000006ff04723e */ /* 0x080fe200020006ff */
[----:B------:R-:W-:Y:S01]  /*116d0*/  HADD2.F32 R35, -RZ, R39.H0_H0 ;  /* 0x20000027ff237230 */ /* 0x000fe20000004100 */
[----:B------:R-:W-:Y:S01]  /*116e0*/  F2FP.F16.E4M3.UNPACK_B R7, R6.H1 ;  /* 0x00000006ff07723e */ /* 0x000fe200030006ff */
[----:B------:R-:W-:Y:S01]  /*116f0*/  HADD2.F32 R8, -RZ, R25.H0_H0 ;  /* 0x20000019ff087230 */ /* 0x000fe20000004100 */
[----:B------:R-:W-:Y:S01]  /*11700*/  F2FP.F16.E4M3.UNPACK_B R6, R10 ;  /* 0x0000000aff06723e */ /* 0x000fe200020006ff */
[C---:B------:R-:W-:Y:S01]  /*11710*/  FMUL.FTZ R10, R24.reuse, R40 ;  /* 0x00000028180a7220 */ /* 0x040fe20000410000 */
[----:B------:R-:W-:Y:S01]  /*11720*/  FMUL.FTZ R41, R24, R34 ;  /* 0x0000002218297220 */ /* 0x000fe20000410000 */
[----:B------:R-:W-:-:S02]  /*11730*/  HADD2.F32 R20, -RZ, R15.H0_H0 ;  /* 0x2000000fff147230 */ /* 0x000fc40000004100 */
[C---:B------:R-:W-:Y:S01]  /*11740*/  FMUL.FTZ R43, R8.reuse, R35 ;  /* 0x00000023082b7220 */ /* 0x040fe20000410000 */
[-C--:B------:R-:W-:Y:S01]  /*11750*/  FMUL.FTZ R24, R8, R11.reuse ;  /* 0x0000000b08187220 */ /* 0x080fe20000410000 */
[C---:B------:R-:W-:Y:S01]  /*11760*/  FFMA.FTZ R8, R13.reuse, R34, -R10 ;  /* 0x000000220d087223 */ /* 0x040fe2000001080a */
[----:B------:R-:W-:Y:S01]  /*11770*/  FFMA.FTZ R10, R13, R40, R41 ;  /* 0x000000280d0a7223 */ /* 0x000fe20000010029 */
[-C--:B------:R-:W-:Y:S01]  /*11780*/  F2FP.F16.E4M3.UNPACK_B R40, R42.reuse ;  /* 0x0000002aff28723e */ /* 0x080fe200020006ff */
[C---:B------:R-:W-:Y:S01]  /*11790*/  FFMA.FTZ R11, R20.reuse, R11, -R43 ;  /* 0x0000000b140b7223 */ /* 0x040fe2000001082b */
[----:B------:R-:W-:Y:S01]  /*117a0*/  F2FP.F16.E4M3.UNPACK_B R34, R37 ;  /* 0x00000025ff22723e */ /* 0x000fe200020006ff */
[----:B------:R-:W-:Y:S01]  /*117b0*/  FFMA.FTZ R13, R20, R35, R24 ;  /* 0x00000023140d7223 */ /* 0x000fe20000010018 */
[----:B------:R-:W-:Y:S01]  /*117c0*/  HADD2.F32 R39, -RZ, R39.H1_H1 ;  /* 0x30000027ff277230 */ /* 0x000fe20000004100 */
[----:B------:R-:W-:Y:S01]  /*117d0*/  F2FP.F16.E4M3.UNPACK_B R42, R42.H1 ;  /* 0x0000002aff2a723e */ /* 0x000fe200030006ff */
        /* <DEDUP_REMOVED lines=9> */
[--C-:B------:R-:W-:Y:S02]  /*11870*/  HADD2.F32 R25, -RZ, R28.reuse.H0_H0 ;  /* 0x2000001cff197230 */ /* 0x100fe40000004100 */
[----:B------:R-:W-:Y:S01]  /*11880*/  FMUL.FTZ R52, R24, R35 ;  /* 0x0000002318347220 */ /* 0x000fe20000410000 */
[----:B------:R-:W-:-:S02]  /*11890*/  HADD2.F32 R28, -RZ, R28.H1_H1 ;  /* 0x3000001cff1c7230 */ /* 0x000fc40000004100 */
[C---:B------:R-:W-:Y:S01]  /*118a0*/  FFMA.FTZ R20, R15.reuse, R36, -R46 ;  /* 0x000000240f147223 */ /* 0x040fe2000001082e */
[----:B------:R-:W-:Y:S01]  /*118b0*/  FFMA.FTZ R24, R15, R39, R48 ;  /* 0x000000270f187223 */ /* 0x000fe20000010030 */
[C---:B------:R-:W-:Y:S01]  /*118c0*/  FFMA.FTZ R15, R25.reuse, R35, -R50 ;  /* 0x00000023190f7223 */ /* 0x040fe20000010832 */
[----:B------:R-:W-:Y:S01]  /*118d0*/  FFMA.FTZ R25, R25, R41, R52 ;  /* 0x0000002919197223 */ /* 0x000fe20000010034 */
[----:B------:R-:W-:Y:S01]  /*118e0*/  HADD2.F32 R41, -RZ, R40.H1_H1 ;  /* 0x30000028ff297230 */ /* 0x000fe20000004100 */
[----:B------:R-:W-:Y:S01]  /*118f0*/  F2FP.SATFINITE.E4M3.F32.PACK_AB_MERGE_C R11, R20, R11, RZ ;  /* 0x0000000b140b723e */ /* 0x000fe200048070ff */
[----:B------:R-:W-:Y:S01]  /*11900*/  HADD2.F32 R39, -RZ, R34.H1_H1 ;  /* 0x30000022ff277230 */ /* 0x000fe20000004100 */
[----:B------:R-:W-:Y:S01]  /*11910*/  F2FP.SATFINITE.E4M3.F32.PACK_AB_MERGE_C R13, R24, R13, RZ ;  /* 0x0000000d180d723e */ /* 0x000fe200048070ff */
[----:B------:R-:W-:Y:S01]  /*11920*/  HADD2.F32 R40, -RZ, R42.H0_H0 ;  /* 0x2000002aff287230 */ /* 0x000fe20000004100 */
[----:B------:R-:W-:Y:S01]  /*11930*/  F2FP.SATFINITE.E4M3.F32.PACK_AB_MERGE_C R5, R8, R5, R11 ;  /* 0x000000050805723e */ /* 0x000fe2000480700b */
[----:B------:R-:W-:Y:S01]  /*11940*/  HADD2.F32 R35, -RZ, R33.H0_H0 ;  /* 0x20000021ff237230 */ /* 0x000fe20000004100 */
[----:B------:R-:W-:Y:S01]  /*11950*/  F2FP.SATFINITE.E4M3.F32.PACK_AB_MERGE_C R9, R10, R9, R13 ;  /* 0x000000090a09723e */ /* 0x000fe2000480700d */
[----:B------:R-:W-:-:S02]  /*11960*/  HADD2.F32 R34, -RZ, R30.H1_H1 ;  /* 0x3000001eff227230 */ /* 0x000fc40000004100 */
[----:B------:R-:W-:Y:S02]  /*11970*/  HADD2.F32 R36, -RZ, R37.H0_H0 ;  /* 0x20000025ff247230 */ /* 0x000fe40000004100 */
[C---:B------:R-:W-:Y:S01]  /*11980*/  FMUL.FTZ R45, R35.reuse, R40 ;  /* 0x00000028232d7220 */ /* 0x040fe20000410000 */
[----:B------:R-:W-:Y:S02]  /*11990*/  HADD2.F32 R30, -RZ, R29.H0_H0 ;  /* 0x2000001dff1e7230 */ /* 0x000fe40000004100 */
[C---:B------:R-:W-:Y:S01]  /*119a0*/  FMUL.FTZ R43, R34.reuse, R41 ;  /* 0x00000029222b7220 */ /* 0x040fe20000410000 */
[----:B------:R-:W-:Y:S01]  /*119b0*/  FMUL.FTZ R34, R34, R39 ;  /* 0x0000002722227220 */ /* 0x000fe20000410000 */
[-C--:B------:R-:W-:Y:S01]  /*119c0*/  FMUL.FTZ R35, R35, R36.reuse ;  /* 0x0000002423237220 */ /* 0x080fe20000410000 */
[----:B------:R-:W-:Y:S02]  /*119d0*/  HADD2.F32 R42, -RZ, R42.H1_H1 ;  /* 0x3000002aff2a7230 */ /* 0x000fe40000004100 */
[----:B------:R-:W-:Y:S01]  /*119e0*/  FFMA.FTZ R45, R30, R36, -R45 ;  /* 0x000000241e2d7223 */ /* 0x000fe2000001082d */
[----:B------:R-:W-:-:S02]  /*119f0*/  HADD2.F32 R36, -RZ, R37.H1_H1 ;  /* 0x30000025ff247230 */ /* 0x000fc40000004100 */
[C---:B------:R-:W-:Y:S01]  /*11a00*/  FFMA.FTZ R50, R28.reuse, R41, R34 ;  /* 0x000000291c327223 */ /* 0x040fe20000010022 */
[----:B------:R-:W-:Y:S01]  /*11a10*/  F2FP.F16.E4M3.UNPACK_B R37, R38.H1 ;  /* 0x00000026ff25723e */ /* 0x000fe200030006ff */
[----:B------:R-:W-:Y:S01]  /*11a20*/  FFMA.FTZ R48, R28, R39, -R43 ;  /* 0x000000271c307223 */ /* 0x000fe2000001082b */
[----:B------:R-:W-:Y:S01]  /*11a30*/  F2FP.F16.E4M3.UNPACK_B R34, R21.H1 ;  /* 0x00000015ff22723e */ /* 0x000fe200030006ff */
[----:B------:R-:W-:Y:S02]  /*11a40*/  HADD2.F32 R33, -RZ, R33.H1_H1 ;  /* 0x30000021ff217230 */ /* 0x000fe40000004100 */
[----:B------:R-:W-:Y:S01]  /*11a50*/  FFMA.FTZ R43, R30, R40, R35 ;  /* 0x000000281e2b7223 */ /* 0x000fe20000010023 */
[----:B------:R-:W-:Y:S01]  /*11a60*/  HADD2.F32 R39, -RZ, R37.H0_H0 ;  /* 0x20000025ff277230 */ /* 0x000fe20000004100 */
[----:B------:R-:W-:Y:S01]  /*11a70*/  F2FP.F16.E4M3.UNPACK_B R38, R38 ;  /* 0x00000026ff26723e */ /* 0x000fe200020006ff */
[----:B------:R-:W-:Y:S02]  /*11a80*/  HADD2.F32 R30, -RZ, R32.H0_H0 ;  /* 0x20000020ff1e7230 */ /* 0x000fe40000004100 */
[----:B------:R-:W-:Y:S01]  /*11a90*/  FMUL.FTZ R40, R33, R42 ;  /* 0x0000002a21287220 */ /* 0x000fe20000410000 */
[----:B------:R-:W-:-:S02]  /*11aa0*/  HADD2.F32 R35, -RZ, R34.H0_H0 ;  /* 0x20000022ff237230 */ /* 0x000fc40000004100 */
[-C--:B------:R-:W-:Y:S01]  /*11ab0*/  FMUL.FTZ R41, R33, R36.reuse ;  /* 0x0000002421297220 */ /* 0x080fe20000410000 */
[----:B------:R-:W-:Y:S02]  /*11ac0*/  HADD2.F32 R29, -RZ, R29.H1_H1 ;  /* 0x3000001dff1d7230 */ /* 0x000fe40000004100 */
[C---:B------:R-:W-:Y:S01]  /*11ad0*/  FMUL.FTZ R33, R30.reuse, R39 ;  /* 0x000000271e217220 */ /* 0x040fe20000410000 */
[----:B------:R-:W-:Y:S02]  /*11ae0*/  HADD2.F32 R37, -RZ, R37.H1_H1 ;  /* 0x30000025ff257230 */ /* 0x000fe40000004100 */
[----:B------:R-:W-:Y:S01]  /*11af0*/  FMUL.FTZ R30, R30, R35 ;  /* 0x000000231e1e7220 */ /* 0x000fe20000410000 */
[----:B------:R-:W-:Y:S02]  /*11b00*/  HADD2.F32 R32, -RZ, R32.H1_H1 ;  /* 0x30000020ff207230 */ /* 0x000fe40000004100 */
[----:B------:R-:W-:Y:S01]  /*11b10*/  FFMA.FTZ R52, R29, R36, -R40 ;  /* 0x000000241d347223 */ /* 0x000fe20000010828 */
[----:B------:R-:W-:-:S02]  /*11b20*/  HADD2.F32 R34, -RZ, R34.H1_H1 ;  /* 0x30000022ff227230 */ /* 0x000fc40000004100 */
[----:B------:R-:W-:Y:S01]  /*11b30*/  FFMA.FTZ R54, R29, R42, R41 ;  /* 0x0000002a1d367223 */ /* 0x000fe20000010029 */
[--C-:B------:R-:W-:Y:S02]  /*11b40*/  HADD2.F32 R28, -RZ, R27.reuse.H0_H0 ;  /* 0x2000001bff1c7230 */ /* 0x100fe40000004100 */
[C---:B------:R-:W-:Y:S01]  /*11b50*/  FMUL.FTZ R36, R32.reuse, R37 ;  /* 0x0000002520247220 */ /* 0x040fe20000410000 */
[----:B------:R-:W-:Y:S01]  /*11b60*/  HADD2.F32 R27, -RZ, R27.H1_H1 ;  /* 0x3000001bff1b7230 */ /* 0x000fe20000004100 */
[----:B------:R-:W-:Y:S01]  /*11b70*/  F2FP.F16.E4M3.UNPACK_B R29, R21 ;  /* 0x00000015ff1d723e */ /* 0x000fe200020006ff */
[-C--:B------:R-:W-:Y:S01]  /*11b80*/  FMUL.FTZ R32, R32, R34.reuse ;  /* 0x0000002220207220 */ /* 0x080fe20000410000 */
[C---:B------:R-:W-:Y:S01]  /*11b90*/  FFMA.FTZ R35, R28.reuse, R35, -R33 ;  /* 0x000000231c237223 */ /* 0x040fe20000010821 */
[----:B------:R-:W-:Y:S01]  /*11ba0*/  FFMA.FTZ R39, R28, R39, R30 ;  /* 0x000000271c277223 */ /* 0x000fe2000001001e */
[----:B------:R-:W-:Y:S02]  /*11bb0*/  HADD2.F32 R30, -RZ, R38.H0_H0 ;  /* 0x20000026ff1e7230 */ /* 0x000fe40000004100 */
[----:B------:R-:W-:Y:S01]  /*11bc0*/  FFMA.FTZ R40, R27, R34, -R36 ;  /* 0x000000221b287223 */ /* 0x000fe20000010824 */
        /* <DEDUP_REMOVED lines=13> */
[----:B------:R-:W-:Y:S01]  /*11ca0*/  FMUL.FTZ R27, R31, R38 ;  /* 0x000000261f1b7220 */ /* 0x000fe20000410000 */
        /* <DEDUP_REMOVED lines=12> */
[--C-:B------:R-:W-:Y:S02]  /*11d70*/  HADD2.F32 R21, -RZ, R7.reuse.H0_H0 ;  /* 0x20000007ff157230 */ /* 0x100fe40000004100 */
[-C--:B------:R-:W-:Y:S01]  /*11d80*/  FMUL.FTZ R46, R27, R26.reuse ;  /* 0x0000001a1b2e7220 */ /* 0x080fe20000410000 */
[----:B------:R-:W-:Y:S01]  /*11d90*/  HADD2.F32 R32, -RZ, R32.H1_H1 ;  /* 0x30000020ff207230 */ /* 0x000fe20000004100 */
[----:B------:R-:W-:Y:S01]  /*11da0*/  F2FP.SATFINITE.E4M3.F32.PACK_AB_MERGE_C R11, R50, R25, R43 ;  /* 0x00000019320b723e */ /* 0x000fe2000480702b */
[----:B------:R-:W-:Y:S02]  /*11db0*/  HADD2.F32 R14, -RZ, R14.H1_H1 ;  /* 0x3000000eff0e7230 */ /* 0x000fe40000004100 */
[C---:B------:R-:W-:Y:S01]  /*11dc0*/  FFMA.FTZ R38, R21.reuse, R26, -R38 ;  /* 0x0000001a15267223 */ /* 0x040fe20000010826 */
[----:B------:R-:W-:Y:S02]  /*11dd0*/  HADD2.F32 R7, -RZ, R7.H1_H1 ;  /* 0x30000007ff077230 */ /* 0x000fe40000004100 */
[----:B------:R-:W-:Y:S01]  /*11de0*/  FFMA.FTZ R46, R21, R30, R46 ;  /* 0x0000001e152e7223 */ /* 0x000fe2000001002e */
[----:B------:R-:W-:-:S02]  /*11df0*/  HADD2.F32 R21, -RZ, R3.H1_H1 ;  /* 0x30000003ff157230 */ /* 0x000fc40000004100 */
[C---:B------:R-:W-:Y:S01]  /*11e00*/  FMUL.FTZ R26, R14.reuse, R32 ;  /* 0x000000200e1a7220 */ /* 0x040fe20000410000 */
[----:B------:R-:W-:Y:S01]  /*11e10*/  FMUL.FTZ R27, R14, R28 ;  /* 0x0000001c0e1b7220 */ /* 0x000fe20000410000 */
[----:B------:R-:W-:Y:S01]  /*11e20*/  F2FP.F16.E4M3.UNPACK_B R14, R12 ;  /* 0x0000000cff0e723e */ /* 0x000fe200020006ff */
[----:B------:R-:W-:Y:S02]  /*11e30*/  HADD2.F32 R12, -RZ, R3.H0_H0 ;  /* 0x20000003ff0c7230 */ /* 0x000fe40000004100 */
[C---:B------:R-:W-:Y:S01]  /*11e40*/  FFMA.FTZ R37, R7.reuse, R28, -R26 ;  /* 0x0000001c07257223 */ /* 0x040fe2000001081a */
[----:B------:R-:W-:Y:S01]  /*11e50*/  FFMA.FTZ R41, R7, R32, R27 ;  /* 0x0000002007297223 */ /* 0x000fe2000001001b */
[----:B------:R-:W-:Y:S01]  /*11e60*/  HADD2.F32 R7, -RZ, R6.H0_H0 ;  /* 0x20000006ff077230 */ /* 0x000fe20000004100 */
        /* <DEDUP_REMOVED lines=21> */
[----:B------:R-:W-:-:S03]  /*11fc0*/  F2FP.SATFINITE.E4M3.F32.PACK_AB_MERGE_C R10, R28, R3, R41 ;  /* 0x000000031c0a723e */ /* 0x000fc60004807029 */
[----:B------:R0:W-:Y:S04]  /*11fd0*/  STS.128 [R47+0x18400], R4 ;  /* 0x018400042f007388 */ /* 0x0001e80000000c00 */
[----:B------:R0:W-:Y:S02]  /*11fe0*/  STS.128 [R0+0x18400], R8 ;  /* 0x0184000800007388 */ /* 0x0001e40000000c00 */
.L_x_5574:
[----:B------:R-:W-:Y:S05]  /*11ff0*/  BSYNC B0 ;  /* 0x0000000000007941 */ /* 0x000fea0003800000 */
.L_x_5567:
        /* <DEDUP_REMOVED lines=8> */
.L_x_5565:
[----:B0--3--:R-:W-:-:S05]  /*12080*/  IMAD.U32 R0, RZ, RZ, UR40 ;  /* 0x00000028ff007e24 */ /* 0x009fca000f8e00ff */
[----:B------:R-:W-:-:S13]  /*12090*/  ISETP.NE.AND P0, PT, R0, 0x3, PT ;  /* 0x000000030000780c */ /* 0x000fda0003f05270 */
[----:B------:R-:W-:Y:S05]  /*120a0*/  @!P0 BRA `(.L_x_5594) ;  /* 0x0000000000048947 */ /* 0x000fea0003800000 */
[----:B------:R-:W-:Y:S01]  /*120b0*/  BPT.TRAP 0x1 ;  /* 0x000000040000795c */ /* 0x000fe20000300000 */
.L_x_5594:
[----:B-----5:R-:W-:Y:S01]  /*120c0*/  IMAD R11, R17, 0x8, R16 ;  /* 0x00000008110b7824 */ /* 0x020fe200078e0210 */
[----:B------:R-:W-:-:S04]  /*120d0*/  SHF.L.U32 R0, R200, 0x1f, RZ ;  /* 0x0000001fc8007819 */ /* 0x000fc800000006ff */
[----:B------:R0:W3:Y:S01]  /*120e0*/  SYNCS.PHASECHK.TRANS64.TRYWAIT P1, [R11+URZ+0x2a830], R0 ;  /* 0x02a830000b0075a7 */ /* 0x0000e2000802017f */
[----:B------:R-:W-:Y:S05]  /*120f0*/  @!P0 BRA `(.L_x_5595) ;  /* 0x0000000000048947 */ /* 0x000fea0003800000 */
[----:B------:R-:W-:Y:S01]  /*12100*/  BPT.TRAP 0x1 ;  /* 0x000000040000795c */ /* 0x000fe20000300000 */
.L_x_5595:
[----:B---3--:R-:W-:Y:S05]  /*12110*/  @P1 BRA `(.L_x_5596) ;  /* 0x0000000000081947 */ /* 0x008fea0003800000 */
[----:B------:R-:W3:Y:S02]  /*12120*/  SYNCS.PHASECHK.TRANS64.TRYWAIT P1, [R11+URZ+0x2a830], R0 ;  /* 0x02a830000b0075a7 */ /* 0x000ee4000802017f */
[----:B---3--:R-:W-:Y:S05]  /*12130*/  @!P1 BRA `(.L_x_5597) ;  /* 0x000001c0007c9947 */ /* 0x008fea0003800000 */
.L_x_5596:
[----:B------:R-:W-:Y:S05]  /*12140*/  WARPSYNC.ALL ;  /* 0x0000000000007948 */ /* 0x000fea0003800000 */
[----:B0--3--:R-:W-:Y:S01]  /*12150*/  VIADD R0, R16, 0x1e400 ;  /* 0x0001e40010007836 */ /* 0x009fe20000000000 */
[----:B------:R-:W-:Y:S01]  /*12160*/  R2UR UR24, R44 ;  /* 0x000000002c1872ca */ /* 0x000fe200000e0000 */
[----:B--2-4-:R-:W-:Y:S01]  /*12170*/  IMAD.MOV.U32 R5, RZ, RZ, -0x7fffffe0 ;  /* 0x80000020ff057424 */ /* 0x014fe200078e00ff */
[----:B------:R-:W-:Y:S01]  /*12180*/  WARPGROUP.ARRIVE ;  /* 0x00000000000079c5 */ /* 0x000fe20000000000 */
[----:B------:R-:W-:Y:S01]  /*12190*/  UMOV UR25, 0x80000020 ;  /* 0x8000002000197882 */ /* 0x000fe20000000000 */
[----:B------:R-:W-:Y:S01]  /*121a0*/  SHF.R.U32.HI R0, RZ, 0x4, R0 ;  /* 0x00000004ff007819 */ /* 0x000fe20000011600 */
[----:B------:R-:W-:Y:S01]  /*121b0*/  IMAD.MOV.U32 R9, RZ, RZ, -0x7fffffe0 ;  /* 0x80000020ff097424 */ /* 0x000fe200078e00ff */
[----:B------:R-:W-:Y:S01]  /*121c0*/  R2UR UR27, R5 ;  /* 0x00000000051b72ca */ /* 0x000fe200000e0000 */
[----:B------:R-:W-:Y:S01]  /*121d0*/  UMOV UR5, 0x80000020 ;  /* 0x8000002000057882 */ /* 0x000fe20000000000 */
[----:B------:R-:W-:Y:S01]  /*121e0*/  LOP3.LUT R0, R0, 0x3fff, RZ, 0xc0, !PT ;  /* 0x00003fff00007812 */ /* 0x000fe200078ec0ff */
[----:B------:R-:W-:Y:S01]  /*121f0*/  UMOV UR9, 0x80000020 ;  /* 0x8000002000097882 */ /* 0x000fe20000000000 */
[----:B------:R-:W-:Y:S01]  /*12200*/  R2UR UR7, R9 ;  /* 0x00000000090772ca */ /* 0x000fe200000e0000 */
[----:B------:R-:W-:Y:S01]  /*12210*/  IMAD.MOV.U32 R9, RZ, RZ, -0x7fffffe0 ;  /* 0x80000020ff097424 */ /* 0x000fe200078e00ff */
[----:B------:R-:W-:Y:S01]  /*12220*/  LOP3.LUT R7, R0, 0x10000, RZ, 0xfc, !PT ;  /* 0x0001000000077812 */ /* 0x000fe200078efcff */
[----:B------:R-:W-:Y:S01]  /*12230*/  ULOP3.LUT UR24, UR24, 0x10000, URZ, 0xfc, !UPT ;  /* 0x0001000018187892 */ /* 0x000fe2000f8efc3f */
[----:B------:R-:W-:Y:S01]  /*12240*/  IMAD.MOV.U32 R5, RZ, RZ, -0x7fffffe0 ;  /* 0x80000020ff057424 */ /* 0x000fe200078e00ff */
[----:B------:R-:W-:Y:S01]  /*12250*/  UMOV UR13, 0x80000020 ;  /* 0x80000020000d7882 */ /* 0x000fe20000000000 */
[----:B------:R-:W-:Y:S01]  /*12260*/  R2UR UR11, R9 ;  /* 0x00000000090b72ca */ /* 0x000fe200000e0000 */
[----:B------:R-:W-:Y:S01]  /*12270*/  IMAD R4, R17, 0x600, R7 ;  /* 0x0000060011047824 */ /* 0x000fe200078e0207 */
[----:B------:R-:W-:Y:S01]  /*12280*/  UIADD3 UR4, UR24, 0x2, URZ ;  /* 0x0000000218047890 */ /* 0x000fe2000fffe03f */
[----:B------:R-:W-:Y:S01]  /*12290*/  IMAD.MOV.U32 R9, RZ, RZ, -0x7fffffe0 ;  /* 0x80000020ff097424 */ /* 0x000fe200078e00ff */
[----:B------:R-:W-:Y:S01]  /*122a0*/  UIADD3 UR8, UR24, 0x200, URZ ;  /* 0x0000020018087890 */ /* 0x000fe2000fffe03f */
[C---:B------:R-:W-:Y:S01]  /*122b0*/  VIADD R8, R4.reuse, 0x2 ;  /* 0x0000000204087836 */ /* 0x040fe20000000000 */
[----:B------:R-:W-:Y:S01]  /*122c0*/  R2UR UR26, R4 ;  /* 0x00000000041a72ca */ /* 0x000fe200000e0000 */
[----:B------:R-:W-:Y:S01]  /*122d0*/  UIADD3 UR12, UR24, 0x202, URZ ;  /* 0x00000202180c7890 */ /* 0x000fe2000fffe03f */
[----:B------:R-:W-:Y:S01]  /*122e0*/  R2UR UR15, R9 ;  /* 0x00000000090f72ca */ /* 0x000fe200000e0000 */
[----:B------:R-:W-:Y:S01]  /*122f0*/  IMAD.MOV.U32 R9, RZ, RZ, -0x7fffffe0 ;  /* 0x80000020ff097424 */ /* 0x000fe200078e00ff */
[----:B------:R-:W-:Y:S01]  /*12300*/  R2UR UR6, R8 ;  /* 0x00000000080672ca */ /* 0x000fe200000e0000 */
[----:B------:R-:W-:Y:S01]  /*12310*/  VIADD R8, R4, 0x200 ;  /* 0x0000020004087836 */ /* 0x000fe20000000000 */
[----:B------:R-:W-:Y:S01]  /*12320*/  UIADD3 UR16, UR24, 0x400, URZ ;  /* 0x0000040018107890 */ /* 0x000fe2000fffe03f */
[----:B------:R-:W-:Y:S01]  /*12330*/  R2UR UR23, R5 ;  /* 0x00000000051772ca */ /* 0x000fe200000e0000 */
[----:B------:R-:W-:Y:S01]  /*12340*/  UMOV UR17, 0x80000020 ;  /* 0x8000002000117882 */ /* 0x000fe20000000000 */
[----:B------:R-:W-:Y:S01]  /*12350*/  R2UR UR19, R9 ;  /* 0x00000000091372ca */ /* 0x000fe200000e0000 */
[----:B------:R-:W-:Y:S01]  /*12360*/  UIADD3 UR20, UR24, 0x402, URZ ;  /* 0x0000040218147890 */ /* 0x000fe2000fffe03f */
[----:B------:R-:W-:Y:S01]  /*12370*/  R2UR UR10, R8 ;  /* 0x00000000080a72ca */ /* 0x000fe200000e0000 */
[----:B------:R-:W-:Y:S01]  /*12380*/  VIADD R8, R4, 0x202 ;  /* 0x0000020204087836 */ /* 0x000fe20000000000 */
[----:B------:R-:W-:Y:S01]  /*12390*/  QGMMA.64x128x32.F32.E4M3.E4M3 R24, gdesc[UR24], RZ, !UPT, gsb0 ;  /* 0x01e00000181879f3 */ /* 0x000fe2000c0008ff */
[----:B------:R-:W-:-:S03]  /*123a0*/  UMOV UR21, 0x80000020 ;  /* 0x8000002000157882 */ /* 0x000fc60000000000 */
[----:B------:R-:W-:Y:S01]  /*123b0*/  R2UR UR14, R8 ;  /* 0x00000000080e72ca */ /* 0x000fe200000e0000 */
[C---:B------:R-:W-:Y:S02]  /*123c0*/  VIADD R8, R4.reuse, 0x400 ;  /* 0x0000040004087836 */ /* 0x040fe40000000000 */
[----:B------:R-:W-:-:S03]  /*123d0*/  VIADD R4, R4, 0x402 ;  /* 0x0000040204047836 */ /* 0x000fc60000000000 */
[----:B------:R-:W-:Y:S02]  /*123e0*/  R2UR UR18, R8 ;  /* 0x00000000081272ca */ /* 0x000fe400000e0000 */
[----:B------:R-:W-:Y:S01]  /*123f0*/  R2UR UR22, R4 ;  /* 0x00000000041672ca */ /* 0x000fe200000e0000 */
        /* <DEDUP_REMOVED lines=18> */
.L_x_5598:
[----:B-1----:R-:W2:Y:S01]  /*12520*/  LDL R3, [R1+0x4] ;  /* 0x0000040001037983 */ /* 0x002ea20000100800 */
[----:B------:R-:W0:Y:S01]  /*12530*/  LDC R225, c[0x0][0x448] ;  /* 0x00011200ffe17b82 */ /* 0x000e220000000800 */
[----:B------:R-:W-:Y:S01]  /*12540*/  IMAD.MOV.U32 R111, RZ, RZ, -0x80 ;  /* 0xffffff80ff6f7424 */ /* 0x000fe200078e00ff */
[----:B------:R-:W-:Y:S01]  /*12550*/  LOP3.LUT R22, R22, 0xfffffff7, RZ, 0xc0, !PT ;  /* 0xfffffff716167812 */ /* 0x000fe200078ec0ff */
[----:B------:R-:W-:Y:S01]  /*12560*/  ULDC UR34, c[0x0][0x9dc] ;  /* 0x0002770000227ab9 */ /* 0x000fe20000000800 */
[C---:B------:R-:W-:Y:S01]  /*12570*/  LEA R6, R90.reuse, 0xffffff80, 0x7 ;  /* 0xffffff805a067811 */ /* 0x040fe200078e38ff */
[----:B------:R-:W-:Y:S01]  /*12580*/  IMAD R111, R90, R111, 0x80 ;  /* 0x000000805a6f7424 */ /* 0x000fe200078e026f */
[----:B------:R-:W-:Y:S02]  /*12590*/  ULOP3.LUT UR6, URZ, UR34, URZ, 0x33, !UPT ;  /* 0x000000223f067292 */ /* 0x000fe4000f8e333f */
[----:B------:R-:W1:Y:S01]  /*125a0*/  LDC.64 R8, c[0x0][0x9e0] ;  /* 0x00027800ff087b82 */ /* 0x000e620000000a00 */
[----:B0-----:R-:W-:-:S13]  /*125b0*/  ISETP.NE.AND P1, PT, R225, 0x1, PT ;  /* 0x00000001e100780c */ /* 0x001fda0003f25270 */
[----:B------:R-:W0:Y:S01]  /*125c0*/  @P1 LDC R0, c[0x0][0x44c] ;  /* 0x00011300ff001b82 */ /* 0x000e220000000800 */
[----:B------:R-:W-:-:S04]  /*125d0*/  @P1 LOP3.LUT R22, R22, 0x8, RZ, 0xfc, !PT ;  /* 0x0000000816161812 */ /* 0x000fc800078efcff */
[----:B------:R-:W-:-:S03]  /*125e0*/  LOP3.LUT R22, R22, 0xfffffffb, RZ, 0xc0, !PT ;  /* 0xfffffffb16167812 */ /* 0x000fc600078ec0ff */
[----:B------:R-:W3:Y:S01]  /*125f0*/  @P1 LDC R5, c[0x0][0x450] ;  /* 0x00011400ff051b82 */ /* 0x000ee20000000800 */
[----:B--2---:R-:W-:-:S04]  /*12600*/  IMAD.IADD R3, R3, 0x1, R212 ;  /* 0x0000000103037824 */ /* 0x004fc800078e02d4 */
[----:B0-----:R-:W-:-:S05]  /*12610*/  @P1 IMAD.HI.U32 R0, R3, R0, RZ ;  /* 0x0000000003001227 */ /* 0x001fca00078e00ff */
[----:B---3--:R-:W-:Y:S01]  /*12620*/  @P1 SHF.R.U32.HI R3, RZ, R5, R0 ;  /* 0x00000005ff031219 */ /* 0x008fe20000011600 */
[----:B------:R-:W-:Y:S01]  /*12630*/  VIADD R0, R11, 0x2a840 ;  /* 0x0002a8400b007836 */ /* 0x000fe20000000000 */
[----:B-1----:R-:W-:Y:S01]  /*12640*/  ISETP.GE.AND P1, PT, R9, 0x1, PT ;  /* 0x000000010900780c */ /* 0x002fe20003f26270 */
[----:B------:R-:W-:Y:S02]  /*12650*/  IMAD.U32 R5, RZ, RZ, UR38 ;  /* 0x00000026ff057e24 */ /* 0x000fe4000f8e00ff */
[----:B------:R-:W0:Y:S03]  /*12660*/  SHFL.IDX PT, R11, R3, RZ, 0x1c1f ;  /* 0x001c1fff030b7589 */ /* 0x000e2600000e0000 */
[----:B------:R-:W-:-:S04]  /*12670*/  PRMT R0, R5, 0x654, R0 ;  /* 0x0000065405007816 */ /* 0x000fc80000000000 */
[----:B------:R1:W-:Y:S03]  /*12680*/  SYNCS.ARRIVE.TRANS64.RED.A1T0 RZ, [R0+URZ], RZ ;  /* 0x000000ff00ff79a7 */ /* 0x0003e6000810043f */
[----:B------:R-:W-:Y:S02]  /*12690*/  @P1 LOP3.LUT R22, R22, 0x4, RZ, 0xfc, !PT ;  /* 0x0000000416161812 */ /* 0x000fe400078efcff */
[----:B-1----:R-:W-:-:S04]  /*126a0*/  IADD3 R0, -R202, 0x1, R111 ;  /* 0x00000001ca007810 */ /* 0x002fc80007ffe16f */
[----:B------:R-:W-:Y:S02]  /*126b0*/  IADD3 R113, -R203, R0, R204 ;  /* 0x00000000cb717210 */ /* 0x000fe40007ffe1cc */
[----:B------:R-:W-:-:S03]  /*126c0*/  IADD3 R0, -R202, R204, R111 ;  /* 0x000000ccca007210 */ /* 0x000fc60007ffe16f */
[C---:B------:R-:W-:Y:S02]  /*126d0*/  VIADD R10, R113.reuse, UR6 ;  /* 0x00000006710a7c36 */ /* 0x040fe40008000000 */
[----:B------:R-:W-:Y:S02]  /*126e0*/  IMAD.IADD R113, R113, 0x1, R8 ;  /* 0x0000000171717824 */ /* 0x000fe400078e0208 */
[----:B0-----:R-:W-:-:S03]  /*126f0*/  IMAD.IADD R14, R10, 0x1, R11 ;  /* 0x000000010a0e7824 */ /* 0x001fc600078e020b */
[----:B------:R-:W-:Y:S01]  /*12700*/  VIADDMNMX R12, R11, R113, R0, PT ;  /* 0x000000710b0c7246 */ /* 0x000fe20003800100 */
[----:B------:R-:W-:Y:S06]  /*12710*/  @!P1 BRA `(.L_x_5599) ;  /* 0x0000000000509947 */ /* 0x000fec0003800000 */
[----:B------:R-:W-:Y:S01]  /*12720*/  IADD3 R11, -R203, R204, R11 ;  /* 0x000000cccb0b7210 */ /* 0x000fe20007ffe10b */
[----:B------:R-:W-:Y:S03]  /*12730*/  BSSY B0, `(.L_x_5600) ;  /* 0x000000e000007945 */ /* 0x000fe60003800000 */
        /* <DEDUP_REMOVED lines=9> */
.L_x_5601:
[----:B------:R-:W-:-:S13]  /*127d0*/  ISETP.NE.AND P1, PT, R9, 0x1, PT ;  /* 0x000000010900780c */ /* 0x000fda0003f25270 */
[----:B------:R-:W0:Y:S02]  /*127e0*/  @P1 LDC.64 R4, c[0x0][0x9e8] ;  /* 0x00027a00ff041b82 */ /* 0x000e240000000a00 */
[----:B0-----:R-:W-:-:S05]  /*127f0*/  @P1 IMAD.HI.U32 R4, R11, R4, RZ ;  /* 0x000000040b041227 */ /* 0x001fca00078e00ff */
[----:B------:R-:W-:-:S07]  /*12800*/  @P1 SHF.R.U32.HI R11, RZ, R5, R4 ;  /* 0x00000005ff0b1219 */ /* 0x000fce0000011604 */
.L_x_5602:
[----:B------:R-:W-:Y:S05]  /*12810*/  BSYNC B0 ;  /* 0x0000000000007941 */ /* 0x000fea0003800000 */
.L_x_5600:
[----:B------:R-:W-:-:S04]  /*12820*/  IMAD R11, R11, R9, -R6 ;  /* 0x000000090b0b7224 */ /* 0x000fc800078e0a06 */
[----:B------:R-:W-:-:S05]  /*12830*/  IMAD.IADD R11, R11, 0x1, -R202 ;  /* 0x000000010b0b7824 */ /* 0x000fca00078e0aca */
[----:B------:R-:W-:Y:S02]  /*12840*/  VIMNMX R14, R14, R11, !PT ;  /* 0x0000000b0e0e7248 */ /* 0x000fe40007fe0100 */
[----:B------:R-:W-:-:S07]  /*12850*/  VIADDMNMX R12, R11, R9, R12, PT ;  /* 0x000000090b0c7246 */ /* 0x000fce000380010c */
.L_x_5599:
[C---:B------:R-:W-:Y:S01]  /*12860*/  ISETP.GE.AND P1, PT, R111.reuse, 0x2, PT ;  /* 0x000000026f00780c */ /* 0x040fe20003f26270 */
[----:B------:R-:W0:Y:S01]  /*12870*/  SHFL.IDX PT, R3, R3, 0x1, 0x1c1f ;  /* 0x003c1f0003037f89 */ /* 0x000e2200000e0000 */
[C---:B------:R-:W-:Y:S02]  /*12880*/  ISETP.GE.AND P6, PT, R111.reuse, 0x9, PT ;  /* 0x000000096f00780c */ /* 0x040fe40003fc6270 */
[----:B------:R-:W-:Y:S02]  /*12890*/  ISETP.GT.AND P2, PT, R14, 0x1, !P1 ;  /* 0x000000010e00780c */ /* 0x000fe40004f44270 */
[----:B------:R-:W-:Y:S02]  /*128a0*/  ISETP.GE.AND P3, PT, R111, 0xa, PT ;  /* 0x0000000a6f00780c */ /* 0x000fe40003f66270 */
[----:B------:R-:W-:Y:S02]  /*128b0*/  ISETP.LT.OR P2, PT, R12, 0x2, P2 ;  /* 0x000000020c00780c */ /* 0x000fe40001741670 */
[----:B------:R-:W-:-:S02]  /*128c0*/  P2R R104, PR, RZ, 0x8 ;  /* 0x00000008ff687803 */ /* 0x000fc40000000000 */
[----:B------:R-:W-:Y:S02]  /*128d0*/  FSEL R25, R25, -INF , !P2 ;  /* 0xff80000019197808 */ /* 0x000fe40005000000 */
[----:B------:R-:W-:Y:S02]  /*128e0*/  ISETP.GT.AND P2, PT, R14, 0x8, !P6 ;  /* 0x000000080e00780c */ /* 0x000fe40007744270 */
[----:B------:R-:W-:Y:S02]  /*128f0*/  ISETP.GE.AND P5, PT, R111, 0x1, PT ;  /* 0x000000016f00780c */ /* 0x000fe40003fa6270 */
[----:B------:R-:W-:-:S04]  /*12900*/  ISETP.LT.OR P2, PT, R12, 0x9, P2 ;  /* 0x000000090c00780c */ /* 0x000fc80001741670 */
[----:B------:R-:W-:Y:S02]  /*12910*/  FSEL R11, R28, -INF , !P2 ;  /* 0xff8000001c0b7808 */ /* 0x000fe40005000000 */
[----:B------:R-:W-:Y:S01]  /*12920*/  ISETP.GT.AND P2, PT, R14, 0x9, !P3 ;  /* 0x000000090e00780c */ /* 0x000fe20005f44270 */
[----:B0-----:R-:W-:Y:S01]  /*12930*/  IMAD.IADD R10, R10, 0x1, R3 ;  /* 0x000000010a0a7824 */ /* 0x001fe200078e0203 */
[----:B------:R-:W-:Y:S02]  /*12940*/  ISETP.GE.AND P3, PT, R111, 0x11, PT ;  /* 0x000000116f00780c */ /* 0x000fe40003f66270 */
[----:B------:R-:W-:Y:S02]  /*12950*/  ISETP.LT.OR P2, PT, R12, 0xa, P2 ;  /* 0x0000000a0c00780c */ /* 0x000fe40001741670 */
[----:B------:R-:W-:Y:S02]  /*12960*/  P2R R20, PR, RZ, 0x8 ;  /* 0x00000008ff147803 */ /* 0x000fe40000000000 */
[----:B------:R-:W-:-:S02]  /*12970*/  FSEL R29, R29, -INF , !P2 ;  /* 0xff8000001d1d7808 */ /* 0x000fc40005000000 */
[----:B------:R-:W-:Y:S02]  /*12980*/  ISETP.GT.AND P2, PT, R14, 0x10, !P3 ;  /* 0x000000100e00780c */ /* 0x000fe40005f44270 */
[----:B------:R-:W-:Y:S02]  /*12990*/  ISETP.GE.AND P3, PT, R111, 0x12, PT ;  /* 0x000000126f00780c */ /* 0x000fe40003f66270 */
[----:B------:R-:W-:Y:S02]  /*129a0*/  ISETP.LT.OR P2, PT, R12, 0x11, P2 ;  /* 0x000000110c00780c */ /* 0x000fe40001741670 */
[----:B------:R-:W-:Y:S02]  /*129b0*/  P2R R106, PR, RZ, 0x8 ;  /* 0x00000008ff6a7803 */ /* 0x000fe40000000000 */
[----:B------:R-:W-:Y:S02]  /*129c0*/  FSEL R13, R32, -INF , !P2 ;  /* 0xff800000200d7808 */ /* 0x000fe40005000000 */
[----:B------:R-:W-:-:S02]  /*129d0*/  ISETP.GT.AND P2, PT, R14, 0x11, !P3 ;  /* 0x000000110e00780c */ /* 0x000fc40005f44270 */
[----:B------:R-:W-:Y:S02]  /*129e0*/  ISETP.GE.AND P3, PT, R111, 0x19, PT ;  /* 0x000000196f00780c */ /* 0x000fe40003f66270 */
[----:B------:R-:W-:Y:S02]  /*129f0*/  ISETP.LT.OR P2, PT, R12, 0x12, P2 ;  /* 0x000000120c00780c */ /* 0x000fe40001741670 */
[----:B------:R-:W-:Y:S02]  /*12a00*/  P2R R108, PR, RZ, 0x8 ;  /* 0x00000008ff6c7803 */ /* 0x000fe40000000000 */
[----:B------:R-:W-:Y:S02]  /*12a10*/  FSEL R33, R33, -INF , !P2 ;  /* 0xff80000021217808 */ /* 0x000fe40005000000 */
[----:B------:R-:W-:Y:S02]  /*12a20*/  ISETP.GT.AND P2, PT, R14, 0x18, !P3 ;  /* 0x000000180e00780c */ /* 0x000fe40005f44270 */
[----:B------:R-:W-:-:S02]  /*12a30*/  ISETP.GE.AND P3, PT, R111, 0x1a, PT ;  /* 0x0000001a6f00780c */ /* 0x000fc40003f66270 */
[----:B------:R-:W-:Y:S02]  /*12a40*/  ISETP.LT.OR P2, PT, R12, 0x19, P2 ;  /* 0x000000190c00780c */ /* 0x000fe40001741670 */
[----:B------:R-:W-:Y:S02]  /*12a50*/  P2R R28, PR, RZ, 0x8 ;  /* 0x00000008ff1c7803 */ /* 0x000fe40000000000 */
        /* <DEDUP_REMOVED lines=12> */
[----:B------:R-:W-:Y:S02]  /*12b20*/  ISETP.GE.AND P3, PT, R111, 0x29, PT ;  /* 0x000000296f00780c */ /* 0x000fe40003f66270 */
[----:B------:R-:W-:Y:S02]  /*12b30*/  ISETP.LT.OR P2, PT, R12, 0x22, P2 ;  /* 0x000000220c00780c */ /* 0x000fe40001741670 */
[----:B------:R-:W-:Y:S02]  /*12b40*/  P2R R40, PR, RZ, 0x8 ;  /* 0x00000008ff287803 */ /* 0x000fe40000000000 */
[----:B------:R-:W-:-:S02]  /*12b50*/  FSEL R41, R41, -INF , !P2 ;  /* 0xff80000029297808 */ /* 0x000fc40005000000 */
[----:B------:R-:W-:Y:S02]  /*12b60*/  ISETP.GT.AND P2, PT, R14, 0x28, !P3 ;  /* 0x000000280e00780c */ /* 0x000fe40005f44270 */
[----:B------:R-:W-:Y:S02]  /*12b70*/  ISETP.GE.AND P3, PT, R111, 0x2a, PT ;  /* 0x0000002a6f00780c */ /* 0x000fe40003f66270 */
[----:B------:R-:W-:Y:S02]  /*12b80*/  ISETP.LT.OR P2, PT, R12, 0x29, P2 ;  /* 0x000000290c00780c */ /* 0x000fe40001741670 */
[----:B------:R-:W-:Y:S02]  /*12b90*/  VIADDMNMX R0, R3, R113, R0, PT ;  /* 0x0000007103007246 */ /* 0x000fe40003800100 */
        /* <DEDUP_REMOVED lines=98> */
[----:B------:R-:W-:-:S04]  /*131c0*/  ISETP.GT.AND P4, PT, R14, RZ, !P5 ;  /* 0x000000ff0e00720c */ /* 0x000fc80006f84270 */
[----:B------:R-:W-:-:S04]  /*131d0*/  ISETP.LT.OR P4, PT, R12, 0x1, P4 ;  /* 0x000000010c00780c */ /* 0x000fc80002781670 */
[----:B------:R-:W-:Y:S02]  /*131e0*/  FSEL R24, R24, -INF , !P4 ;  /* 0xff80000018187808 */ /* 0x000fe40006000000 */
[----:B------:R-:W-:-:S04]  /*131f0*/  ISETP.GE.AND P4, PT, R111, 0x7a, PT ;  /* 0x0000007a6f00780c */ /* 0x000fc80003f86270 */
[----:B------:R-:W-:Y:S02]  /*13200*/  P2R R76, PR, RZ, 0x10 ;  /* 0x00000010ff4c7803 */ /* 0x000fe40000000000 */
[----:B------:R-:W-:-:S04]  /*13210*/  ISETP.GT.AND P4, PT, R14, 0x79, !P4 ;  /* 0x000000790e00780c */ /* 0x000fc80006784270 */
[----:B------:R-:W-:-:S04]  /*13220*/  ISETP.LT.OR P4, PT, R12, 0x7a, P4 ;  /* 0x0000007a0c00780c */ /* 0x000fc80002781670 */
[----:B------:R-:W-:Y:S02]  /*13230*/  FSEL R85, R85, -INF , !P4 ;  /* 0xff80000055557808 */ /* 0x000fe40006000000 */
[----:B------:R-:W-:-:S13]  /*13240*/  ISETP.GE.AND P4, PT, R9, 0x1, PT ;  /* 0x000000010900780c */ /* 0x000fda0003f86270 */
[----:B------:R-:W-:Y:S05]  /*13250*/  @!P4 BRA `(.L_x_5603) ;  /* 0x000000000050c947 */ /* 0x000fea0003800000 */
        /* <DEDUP_REMOVED lines=11> */
.L_x_5605:
[----:B------:R-:W-:-:S13]  /*13310*/  ISETP.NE.AND P4, PT, R9, 0x1, PT ;  /* 0x000000010900780c */ /* 0x000fda0003f85270 */
[----:B------:R-:W0:Y:S02]  /*13320*/  @P4 LDC.64 R4, c[0x0][0x9e8] ;  /* 0x00027a00ff044b82 */ /* 0x000e240000000a00 */
[----:B0-----:R-:W-:-:S05]  /*13330*/  @P4 IMAD.HI.U32 R4, R3, R4, RZ ;  /* 0x0000000403044227 */ /* 0x001fca00078e00ff */
[----:B------:R-:W-:-:S07]  /*13340*/  @P4 SHF.R.U32.HI R3, RZ, R5, R4 ;  /* 0x00000005ff034219 */ /* 0x000fce0000011604 */
.L_x_5606:
[----:B------:R-:W-:Y:S05]  /*13350*/  BSYNC B0 ;  /* 0x0000000000007941 */ /* 0x000fea0003800000 */
.L_x_5604:
[----:B------:R-:W-:-:S04]  /*13360*/  IMAD R3, R3, R9, -R6 ;  /* 0x0000000903037224 */ /* 0x000fc800078e0a06 */
[----:B------:R-:W-:-:S05]  /*13370*/  IMAD.IADD R3, R3, 0x1, -R202 ;  /* 0x0000000103037824 */ /* 0x000fca00078e0aca */
[----:B------:R-:W-:Y:S02]  /*13380*/  VIMNMX R10, R10, R3, !PT ;  /* 0x000000030a0a7248 */ /* 0x000fe40007fe0100 */
[----:B------:R-:W-:-:S07]  /*13390*/  VIADDMNMX R0, R3, R9, R0, PT ;  /* 0x0000000903007246 */ /* 0x000fce0003800100 */
.L_x_5603:
[C---:B------:R-:W-:Y:S02]  /*133a0*/  ISETP.GT.AND P1, PT, R10.reuse, 0x1, !P1 ;  /* 0x000000010a00780c */ /* 0x040fe40004f24270 */
[----:B------:R-:W-:Y:S02]  /*133b0*/  ISETP.GT.AND P6, PT, R10, 0x8, !P6 ;  /* 0x000000080a00780c */ /* 0x000fe400077c4270 */
[C---:B------:R-:W-:Y:S02]  /*133c0*/  ISETP.LT.OR P1, PT, R0.reuse, 0x2, P1 ;  /* 0x000000020000780c */ /* 0x040fe40000f21670 */
[----:B------:R-:W-:Y:S02]  /*133d0*/  ISETP.LT.OR P6, PT, R0, 0x9, P6 ;  /* 0x000000090000780c */ /* 0x000fe400037c1670 */
[----:B------:R-:W-:Y:S02]  /*133e0*/  FSEL R27, R27, -INF , !P1 ;  /* 0xff8000001b1b7808 */ /* 0x000fe40004800000 */
[----:B------:R-:W-:-:S02]  /*133f0*/  ISETP.NE.AND P1, PT, R104, RZ, PT ;  /* 0x000000ff6800720c */ /* 0x000fc40003f25270 */
[----:B------:R-:W-:Y:S02]  /*13400*/  FSEL R5, R30, -INF , !P6 ;  /* 0xff8000001e057808 */ /* 0x000fe40007000000 */
[----:B------:R-:W-:Y:S02]  /*13410*/  ISETP.GT.AND P1, PT, R10, 0x9, !P1 ;  /* 0x000000090a00780c */ /* 0x000fe40004f24270 */
[----:B------:R-:W-:Y:S02]  /*13420*/  ISETP.NE.AND P6, PT, R106, RZ, PT ;  /* 0x000000ff6a00720c */ /* 0x000fe40003fc5270 */
[----:B------:R-:W-:Y:S02]  /*13430*/  ISETP.LT.OR P1, PT, R0, 0xa, P1 ;  /* 0x0000000a0000780c */ /* 0x000fe40000f21670 */
[----:B------:R-:W-:Y:S02]  /*13440*/  ISETP.NE.AND P4, PT, R108, RZ, PT ;  /* 0x000000ff6c00720c */ /* 0x000fe40003f85270 */
        /* <DEDUP_REMOVED lines=19> */
[----:B------:R-:W-:Y:S02]  /*13580*/  ISETP.NE.AND P6, PT, R112, RZ, PT ;  /* 0x000000ff7000720c */ /* 0x000fe40003fc5270 */
[----:B------:R-:W-:Y:S02]  /*13590*/  ISETP.GT.AND P1, PT, R10, 0x19, !P1 ;  /* 0x000000190a00780c */ /* 0x000fe40004f24270 */
[----:B------:R-:W-:Y:S02]  /*135a0*/  FMNMX.FTZ R4, R21, R4, !PT ;  /* 0x0000000415047209 */ /* 0x000fe40007810000 */
[----:B------:R-:W-:Y:S02]  /*135b0*/  ISETP.LT.OR P1, PT, R0, 0x1a, P1 ;  /* 0x0000001a0000780c */ /* 0x000fe40000f21670 */
[----:B------:R-:W-:Y:S02]  /*135c0*/  FMNMX.FTZ R4, R41, R4, !PT ;  /* 0x0000000429047209 */ /* 0x000fe40007810000 */
[----:B------:R-:W-:-:S02]  /*135d0*/  FSEL R39, R39, -INF , !P1 ;  /* 0xff80000027277808 */ /* 0x000fc40004800000 */
[----:B------:R-:W-:Y:S02]  /*135e0*/  ISETP.NE.AND P1, PT, R32, RZ, PT ;  /* 0x000000ff2000720c */ /* 0x000fe40003f25270 */
[----:B------:R-:W-:Y:S02]  /*135f0*/  ISETP.NE.AND P4, PT, R114, RZ, PT ;  /* 0x000000ff7200720c */ /* 0x000fe40003f85270 */
        /* <DEDUP_REMOVED lines=52> */
[C---:B------:R-:W-:Y:S01]  /*13940*/  ISETP.GT.AND P5, PT, R10.reuse, RZ, !P5 ;  /* 0x000000ff0a00720c */ /* 0x040fe20006fa4270 */
[----:B------:R-:W0:Y:S01]  /*13950*/  SHFL.BFLY PT, R3, R4, 0x2, 0x1f ;  /* 0x0c401f0004037f89 */ /* 0x000e2200000e0000 */
[----:B------:R-:W-:Y:S02]  /*13960*/  FSEL R55, R55, -INF , !P1 ;  /* 0xff80000037377808 */ /* 0x000fe40004800000 */
[----:B------:R-:W-:Y:S02]  /*13970*/  ISETP.GT.AND P1, PT, R10, 0x40, !P6 ;  /* 0x000000400a00780c */ /* 0x000fe40007724270 */
[C---:B------:R-:W-:Y:S02]  /*13980*/  ISETP.LT.OR P5, PT, R0.reuse, 0x1, P5 ;  /* 0x000000010000780c */ /* 0x040fe40002fa1670 */
[----:B------:R-:W-:Y:S02]  /*13990*/  ISETP.LT.OR P1, PT, R0, 0x41, P1 ;  /* 0x000000410000780c */ /* 0x000fe40000f21670 */
[----:B------:R-:W-:-:S02]  /*139a0*/  FSEL R26, R26, -INF , !P5 ;  /* 0xff8000001a1a7808 */ /* 0x000fc40006800000 */
[----:B------:R-:W-:Y:S02]  /*139b0*/  FSEL R123, R58, -INF , !P1 ;  /* 0xff8000003a7b7808 */ /* 0x000fe40004800000 */
[----:B------:R-:W-:Y:S02]  /*139c0*/  ISETP.GT.AND P1, PT, R10, 0x41, !P4 ;  /* 0x000000410a00780c */ /* 0x000fe40006724270 */
[----:B------:R-:W-:Y:S02]  /*139d0*/  ISETP.NE.AND P6, PT, R110, RZ, PT ;  /* 0x000000ff6e00720c */ /* 0x000fe40003fc5270 */
[----:B------:R-:W-:Y:S02]  /*139e0*/  ISETP.LT.OR P1, PT, R0, 0x42, P1 ;  /* 0x000000420000780c */ /* 0x000fe40000f21670 */
[----:B------:R-:W-:Y:S02]  /*139f0*/  FMNMX.FTZ R12, R26, R27, !PT ;  /* 0x0000001b1a0c7209 */ /* 0x000fe40007810000 */
[----:B------:R-:W-:-:S02]  /*13a00*/  FSEL R59, R59, -INF , !P1 ;  /* 0xff8000003b3b7808 */ /* 0x000fc40004800000 */
[----:B------:R-:W-:Y:S02]  /*13a10*/  ISETP.NE.AND P1, PT, R56, RZ, PT ;  /* 0x000000ff3800720c */ /* 0x000fe40003f25270 */
[----:B0-----:R-:W-:Y:S02]  /*13a20*/  FMNMX.FTZ R6, R4, R3, !PT ;  /* 0x0000000304067209 */ /* 0x001fe40007810000 */
[----:B------:R-:W-:Y:S02]  /*13a30*/  ISETP.GT.AND P1, PT, R10, 0x48, !P1 ;  /* 0x000000480a00780c */ /* 0x000fe40004f24270 */
[----:B------:R-:W-:Y:S01]  /*13a40*/  FMNMX.FTZ R14, R5, R12, !PT ;  /* 0x0000000c050e7209 */ /* 0x000fe20007810000 */
[----:B------:R-:W0:Y:S01]  /*13a50*/  SHFL.BFLY PT, R3, R6, 0x1, 0x1f ;  /* 0x0c201f0006037f89 */ /* 0x000e2200000e0000 */
[----:B------:R-:W-:Y:S02]  /*13a60*/  ISETP.LT.OR P1, PT, R0, 0x49, P1 ;  /* 0x000000490000780c */ /* 0x000fe40000f21670 */
[----:B------:R-:W-:-:S02]  /*13a70*/  FMNMX.FTZ R14, R31, R14, !PT ;  /* 0x0000000e1f0e7209 */ /* 0x000fc40007810000 */
[----:B------:R-:W-:Y:S02]  /*13a80*/  FSEL R125, R62, -INF , !P1 ;  /* 0xff8000003e7d7808 */ /* 0x000fe40004800000 */
[----:B------:R-:W-:Y:S02]  /*13a90*/  ISETP.NE.AND P1, PT, R60, RZ, PT ;  /* 0x000000ff3c00720c */ /* 0x000fe40003f25270 */
[----:B------:R-:W-:Y:S02]  /*13aa0*/  ISETP.NE.AND P4, PT, R116, RZ, PT ;  /* 0x000000ff7400720c */ /* 0x000fe40003f85270 */
        /* <DEDUP_REMOVED lines=8> */
[----:B0-----:R-:W-:-:S02]  /*13b30*/  FMNMX.FTZ R3, R6, R3, !PT ;  /* 0x0000000306037209 */ /* 0x001fc40007810000 */
[----:B------:R-:W-:Y:S02]  /*13b40*/  ISETP.LT.OR P1, PT, R0, 0x51, P1 ;  /* 0x000000510000780c */ /* 0x000fe40000f21670 */
[----:B------:R-:W-:Y:S01]  /*13b50*/  FMNMX.FTZ R20, R39, R20, !PT ;  /* 0x0000001427147209 */ /* 0x000fe20007810000 */
[----:B------:R-:W-:-:S01]  /*13b60*/  FFMA.FTZ R137, R2, R3, -8 ;  /* 0xc100000002897423 */ /* 0x000fc20000010003 */
[----:B------:R-:W-:Y:S02]  /*13b70*/  FSEL R127, R66, -INF , !P1 ;  /* 0xff800000427f7808 */ /* 0x000fe40004800000 */
[----:B------:R-:W-:Y:S02]  /*13b80*/  ISETP.NE.AND P1, PT, R64, RZ, PT ;  /* 0x000000ff4000720c */ /* 0x000fe40003f25270 */
[----:B------:R-:W-:Y:S02]  /*13b90*/  FMNMX.FTZ R20, R115, R20, !PT ;  /* 0x0000001473147209 */ /* 0x000fe40007810000 */
[----:B------:R-:W-:-:S02]  /*13ba0*/  ISETP.GT.AND P1, PT, R10, 0x51, !P1 ;  /* 0x000000510a00780c */ /* 0x000fc40004f24270 */
[----:B------:R-:W-:Y:S02]  /*13bb0*/  FMNMX.FTZ R20, R43, R20, !PT ;  /* 0x000000142b147209 */ /* 0x000fe40007810000 */
[----:B------:R-:W-:Y:S02]  /*13bc0*/  ISETP.LT.OR P1, PT, R0, 0x52, P1 ;  /* 0x000000520000780c */ /* 0x000fe40000f21670 */
[----:B------:R-:W-:Y:S02]  /*13bd0*/  ISETP.GT.AND P2, PT, R10, 0x71, !P2 ;  /* 0x000000710a00780c */ /* 0x000fe40005744270 */
[----:B------:R-:W-:Y:S02]  /*13be0*/  FSEL R67, R67, -INF , !P1 ;  /* 0xff80000043437808 */ /* 0x000fe40004800000 */
[----:B------:R-:W-:Y:S02]  /*13bf0*/  ISETP.NE.AND P1, PT, R98, RZ, PT ;  /* 0x000000ff6200720c */ /* 0x000fe40003f25270 */
[----:B------:R-:W-:-:S02]  /*13c00*/  ISETP.GT.AND P3, PT, R10, 0x78, !P3 ;  /* 0x000000780a00780c */ /* 0x000fc40005f64270 */
[----:B------:R-:W-:Y:S02]  /*13c10*/  ISETP.GT.AND P1, PT, R10, 0x58, !P1 ;  /* 0x000000580a00780c */ /* 0x000fe40004f24270 */
[C---:B------:R-:W-:Y:S02]  /*13c20*/  ISETP.LT.OR P2, PT, R0.reuse, 0x72, P2 ;  /* 0x000000720000780c */ /* 0x040fe40001741670 */
[C---:B------:R-:W-:Y:S02]  /*13c30*/  ISETP.LT.OR P1, PT, R0.reuse, 0x59, P1 ;  /* 0x000000590000780c */ /* 0x040fe40000f21670 */
[----:B------:R-:W-:Y:S02]  /*13c40*/  ISETP.LT.OR P3, PT, R0, 0x79, P3 ;  /* 0x000000790000780c */ /* 0x000fe40001f61670 */
[----:B------:R-:W-:Y:S02]  /*13c50*/  FSEL R129, R70, -INF , !P1 ;  /* 0xff80000046817808 */ /* 0x000fe40004800000 */
[----:B------:R-:W-:-:S02]  /*13c60*/  ISETP.NE.AND P1, PT, R68, RZ, PT ;  /* 0x000000ff4400720c */ /* 0x000fc40003f25270 */
[----:B------:R-:W-:Y:S02]  /*13c70*/  FSEL R83, R83, -INF , !P2 ;  /* 0xff80000053537808 */ /* 0x000fe40005000000 */
        /* <DEDUP_REMOVED lines=15> */
[----:B------:R-:W-:-:S04]  /*13d70*/  ISETP.GT.AND P1, PT, R10, 0x69, !P6 ;  /* 0x000000690a00780c */ /* 0x000fc80007724270 */
[----:B------:R-:W-:-:S04]  /*13d80*/  ISETP.LT.OR P1, PT, R0, 0x6a, P1 ;  /* 0x0000006a0000780c */ /* 0x000fc80000f21670 */
[----:B------:R-:W-:Y:S02]  /*13d90*/  FSEL R79, R79, -INF , !P1 ;  /* 0xff8000004f4f7808 */ /* 0x000fe40004800000 */
[----:B------:R-:W-:Y:S02]  /*13da0*/  ISETP.GT.AND P1, PT, R10, 0x70, !P4 ;  /* 0x000000700a00780c */ /* 0x000fe40006724270 */
[----:B------:R-:W-:Y:S02]  /*13db0*/  ISETP.NE.AND P4, PT, R76, RZ, PT ;  /* 0x000000ff4c00720c */ /* 0x000fe40003f85270 */
[----:B------:R-:W-:-:S04]  /*13dc0*/  ISETP.LT.OR P1, PT, R0, 0x71, P1 ;  /* 0x000000710000780c */ /* 0x000fc80000f21670 */
[----:B------:R-:W-:Y:S02]  /*13dd0*/  FSEL R135, R82, -INF , !P1 ;  /* 0xff80000052877808 */ /* 0x000fe40004800000 */
[----:B------:R-:W-:-:S04]  /*13de0*/  FSETP.NEU.FTZ.AND P1, PT, R3, -INF , PT ;  /* 0xff8000000300780b */ /* 0x000fc80003f3d000 */
[----:B------:R-:W-:Y:S02]  /*13df0*/  FSEL R137, R137, RZ, P1 ;  /* 0x000000ff89897208 */ /* 0x000fe40000800000 */
[----:B------:R-:W-:Y:S02]  /*13e00*/  ISETP.GT.AND P1, PT, R10, 0x79, !P4 ;  /* 0x000000790a00780c */ /* 0x000fe40006724270 */
[----:B------:R-:W-:Y:S01]  /*13e10*/  ISETP.NE.AND P4, PT, R225, 0x1, PT ;  /* 0x00000001e100780c */ /* 0x000fe20003f85270 */
[----:B------:R-:W-:-:S01]  /*13e20*/  FFMA.FTZ R24, R2, R24, -R137 ;  /* 0x0000001802187223 */ /* 0x000fc20000010889 */
[C-C-:B------:R-:W-:Y:S01]  /*13e30*/  FFMA.FTZ R28, R2.reuse, R13, -R137.reuse ;  /* 0x0000000d021c7223 */ /* 0x140fe20000010889 */
[----:B------:R-:W-:-:S01]  /*13e40*/  FFMA.FTZ R30, R2, R21, -R137 ;  /* 0x00000015021e7223 */ /* 0x000fc20000010889 */
[--C-:B------:R-:W-:Y:S01]  /*13e50*/  FFMA.FTZ R21, R2, R41, -R137.reuse ;  /* 0x0000002902157223 */ /* 0x100fe20000010889 */
[----:B------:R0:W-:Y:S01]  /*13e60*/  MUFU.EX2 R4, R24 ;  /* 0x0000001800047308 */ /* 0x0001e20000000800 */
[----:B------:R-:W-:Y:S01]  /*13e70*/  ISETP.LT.OR P1, PT, R0, 0x7a, P1 ;  /* 0x0000007a0000780c */ /* 0x000fe20000f21670 */
[--C-:B------:R-:W-:Y:S01]  /*13e80*/  FFMA.FTZ R13, R2, R33, -R137.reuse ;  /* 0x00000021020d7223 */ /* 0x100fe20000010889 */
[----:B------:R-:W-:Y:S01]  /*13e90*/  FSEL R41, R86, -INF , !P3 ;  /* 0xff80000056297808 */ /* 0x000fe20005800000 */
[C-C-:B------:R-:W-:Y:S01]  /*13ea0*/  FFMA.FTZ R33, R2.reuse, R49, -R137.reuse ;  /* 0x0000003102217223 */ /* 0x140fe20000010889 */
[----:B------:R-:W-:Y:S01]  /*13eb0*/  FSEL R87, R87, -INF , !P1 ;  /* 0xff80000057577808 */ /* 0x000fe20004800000 */
[C-C-:B------:R-:W-:Y:S01]  /*13ec0*/  FFMA.FTZ R49, R2.reuse, R61, -R137.reuse ;  /* 0x0000003d02317223 */ /* 0x140fe20000010889 */
[----:B------:R-:W-:-:S01]  /*13ed0*/  FFMA.FTZ R25, R2, R25, -R137 ;  /* 0x0000001902197223 */ /* 0x000fc20000010889 */
[----:B------:R1:W-:Y:S01]  /*13ee0*/  MUFU.EX2 R12, R28 ;  /* 0x0000001c000c7308 */ /* 0x0003e20000000800 */
[----:B0-----:R-:W-:Y:S01]  /*13ef0*/  FMNMX.FTZ R24, R117, R20, !PT ;  /* 0x0000001475187209 */ /* 0x001fe20007810000 */
[C-C-:B------:R-:W-:Y:S01]  /*13f00*/  FFMA.FTZ R6, R2.reuse, R11, -R137.reuse ;  /* 0x0000000b02067223 */ /* 0x140fe20000010889 */
[----:B------:R-:W-:-:S01]  /*13f10*/  FFMA.FTZ R11, R2, R29, -R137 ;  /* 0x0000001d020b7223 */ /* 0x000fc20000010889 */
[C-C-:B------:R-:W-:Y:S01]  /*13f20*/  FFMA.FTZ R29, R2.reuse, R15, -R137.reuse ;  /* 0x0000000f021d7223 */ /* 0x140fe20000010889 */
[----:B------:R-:W-:Y:S01]  /*13f30*/  FMNMX.FTZ R24, R47, R24, !PT ;  /* 0x000000182f187209 */ /* 0x000fe20007810000 */
[C-C-:B------:R-:W-:Y:S01]  /*13f40*/  FFMA.FTZ R15, R2.reuse, R37, -R137.reuse ;  /* 0x00000025020f7223 */ /* 0x140fe20000010889 */
[----:B------:R-:W-:-:S01]  /*13f50*/  FFMA.FTZ R37, R2, R53, -R137 ;  /* 0x0000003502257223 */ /* 0x000fc20000010889 */
[----:B------:R0:W-:Y:S01]  /*13f60*/  MUFU.EX2 R20, R30 ;  /* 0x0000001e00147308 */ /* 0x0001e20000000800 */
[----:B------:R-:W-:Y:S01]  /*13f70*/  FMNMX.FTZ R24, R119, R24, !PT ;  /* 0x0000001877187209 */ /* 0x000fe20007810000 */
[C-C-:B------:R-:W-:Y:S01]  /*13f80*/  FFMA.FTZ R53, R2.reuse, R65, -R137.reuse ;  /* 0x0000004102357223 */ /* 0x140fe20000010889 */
[----:B------:R-:W-:-:S01]  /*13f90*/  FFMA.FTZ R65, R2, R77, -R137 ;  /* 0x0000004d02417223 */ /* 0x000fc20000010889 */
[C-C-:B------:R-:W-:Y:S01]  /*13fa0*/  FFMA.FTZ R89, R2.reuse, R89, -R137.reuse ;  /* 0x0000005902597223 */ /* 0x140fe20000010889 */
[----:B------:R-:W-:Y:S01]  /*13fb0*/  FMNMX.FTZ R24, R51, R24, !PT ;  /* 0x0000001833187209 */ /* 0x000fe20007810000 */
[C-C-:B------:R-:W-:Y:S01]  /*13fc0*/  FFMA.FTZ R91, R2.reuse, R91, -R137.reuse ;  /* 0x0000005b025b7223 */ /* 0x140fe20000010889 */
[----:B------:R-:W-:-:S01]  /*13fd0*/  FFMA.FTZ R93, R2, R93, -R137 ;  /* 0x0000005d025d7223 */ /* 0x000fc20000010889 */
[----:B------:R-:W2:Y:S01]  /*13fe0*/  MUFU.EX2 R25, R25 ;  /* 0x0000001900197308 */ /* 0x000ea20000000800 */
[----:B-1----:R-:W-:Y:S01]  /*13ff0*/  FMNMX.FTZ R28, R121, R24, !PT ;  /* 0x00000018791c7209 */ /* 0x002fe20007810000 */
        /* <DEDUP_REMOVED lines=9> */
[----:B------:R-:W-:-:S02]  /*14090*/  FFMA.FTZ R42, R2, R107, -R137 ;  /* 0x0000006b022a7223 */ /* 0x000fc40000010889 */
[----:B------:R-:W-:-:S03]  /*140a0*/  FMNMX.FTZ R28, R59, R28, !PT ;  /* 0x0000001c3b1c7209 */ /* 0x000fc60007810000 */
[----:B------:R-:W3:Y:S01]  /*140b0*/  MUFU.EX2 R11, R11 ;  /* 0x0000000b000b7308 */ /* 0x000ee20000000800 */
[----:B0-----:R-:W-:Y:S01]  /*140c0*/  FMNMX.FTZ R30, R125, R28, !PT ;  /* 0x0000001c7d1e7209 */ /* 0x001fe20007810000 */
[----:B--2---:R-:W-:-:S03]  /*140d0*/  FADD.FTZ R77, R4, R25 ;  /* 0x00000019044d7221 */ /* 0x004fc60000010000 */
[----:B------:R-:W-:-:S03]  /*140e0*/  FMNMX.FTZ R30, R63, R30, !PT ;  /* 0x0000001e3f1e7209 */ /* 0x000fc60007810000 */
[----:B------:R-:W-:Y:S01]  /*140f0*/  MUFU.EX2 R13, R13 ;  /* 0x0000000d000d7308 */ /* 0x000fe20000000800 */
[----:B------:R-:W-:Y:S01]  /*14100*/  FMNMX.FTZ R30, R127, R30, !PT ;  /* 0x0000001e7f1e7209 */ /* 0x000fe20007810000 */
[----:B-1----:R-:W-:-:S03]  /*14110*/  FADD.FTZ R64, R6, R77 ;  /* 0x0000004d06407221 */ /* 0x002fc60000010000 */
[----:B------:R-:W-:-:S03]  /*14120*/  FMNMX.FTZ R30, R67, R30, !PT ;  /* 0x0000001e431e7209 */ /* 0x000fc60007810000 */
[----:B------:R0:W-:Y:S01]  /*14130*/  MUFU.EX2 R14, R29 ;  /* 0x0000001d000e7308 */ /* 0x0001e20000000800 */
[----:B------:R-:W-:Y:S01]  /*14140*/  FMNMX.FTZ R32, R129, R30, !PT ;  /* 0x0000001e81207209 */ /* 0x000fe20007810000 */
[C---:B---3--:R-:W-:Y:S01]  /*14150*/  FADD.FTZ R77, R11.reuse, R64 ;  /* 0x000000400b4d7221 */ /* 0x048fe20000010000 */
[----:B------:R-:W-:Y:S02]  /*14160*/  F2FP.SATFINITE.E4M3.F32.PACK_AB_MERGE_C R196, R11, R6, RZ ;  /* 0x000000060bc4723e */ /* 0x000fe400048070ff */
[----:B------:R-:W-:Y:S01]  /*14170*/  FMNMX.FTZ R32, R71, R32, !PT ;  /* 0x0000002047207209 */ /* 0x000fe20007810000 */
[----:B------:R-:W-:-:S01]  /*14180*/  FADD.FTZ R68, R12, R77 ;  /* 0x0000004d0c447221 */ /* 0x000fc20000010000 */
[----:B------:R-:W-:Y:S01]  /*14190*/  F2FP.SATFINITE.E4M3.F32.PACK_AB_MERGE_C R196, R25, R4, R196 ;  /* 0x0000000419c4723e */ /* 0x000fe200048070c4 */
[----:B------:R-:W1:Y:S01]  /*141a0*/  MUFU.EX2 R15, R15 ;  /* 0x0000000f000f7308 */ /* 0x000e620000000800 */
[----:B------:R-:W-:Y:S01]  /*141b0*/  FMNMX.FTZ R32, R131, R32, !PT ;  /* 0x0000002083207209 */ /* 0x000fe20007810000 */
[C-C-:B0-----:R-:W-:Y:S01]  /*141c0*/  FFMA.FTZ R29, R2.reuse, R45, -R137.reuse ;  /* 0x0000002d021d7223 */ /* 0x141fe20000010889 */
[----:B------:R-:W-:-:S01]  /*141d0*/  FFMA.FTZ R45, R2, R57, -R137 ;  /* 0x00000039022d7223 */ /* 0x000fc20000010889 */
[C-C-:B------:R-:W-:Y:S01]  /*141e0*/  FFMA.FTZ R57, R2.reuse, R69, -R137.reuse ;  /* 0x0000004502397223 */ /* 0x140fe20000010889 */
[----:B------:R-:W-:Y:S01]  /*141f0*/  FMNMX.FTZ R32, R75, R32, !PT ;  /* 0x000000204b207209 */ /* 0x000fe20007810000 */
[----:B------:R-:W-:-:S02]  /*14200*/  FFMA.FTZ R69, R2, R109, -R137 ;  /* 0x0000006d02457223 */ /* 0x000fc40000010889 */
[----:B------:R-:W-:Y:S01]  /*14210*/  MUFU.EX2 R21, R21 ;  /* 0x0000001500157308 */ /* 0x000fe20000000800 */
[----:B------:R-:W-:-:S04]  /*14220*/  FMNMX.FTZ R32, R133, R32, !PT ;  /* 0x0000002085207209 */ /* 0x000fc80007810000 */
[----:B------:R-:W-:-:S03]  /*14230*/  FMNMX.FTZ R32, R79, R32, !PT ;  /* 0x000000204f207209 */ /* 0x000fc60007810000 */
[----:B------:R-:W-:Y:S01]  /*14240*/  MUFU.EX2 R24, R89 ;  /* 0x0000005900187308 */ /* 0x000fe20000000800 */
[----:B------:R-:W-:Y:S02]  /*14250*/  FMNMX.FTZ R32, R135, R32, !PT ;  /* 0x0000002087207209 */ /* 0x000fe40007810000 */
[----:B-1----:R-:W-:Y:S02]  /*14260*/  F2FP.SATFINITE.E4M3.F32.PACK_AB_MERGE_C R198, R15, R14, RZ ;  /* 0x0000000e0fc6723e */ /* 0x002fe400048070ff */
[----:B------:R-:W-:Y:S02]  /*14270*/  FMNMX.FTZ R32, R83, R32, !PT ;  /* 0x0000002053207209 */ /* 0x000fe40007810000 */
[----:B------:R-:W-:Y:S01]  /*14280*/  F2FP.SATFINITE.E4M3.F32.PACK_AB_MERGE_C R198, R13, R12, R198 ;  /* 0x0000000c0dc6723e */ /* 0x000fe200048070c6 */
[----:B------:R-:W0:Y:S01]  /*14290*/  MUFU.EX2 R29, R29 ;  /* 0x0000001d001d7308 */ /* 0x000e220000000800 */
[----:B------:R-:W-:-:S04]  /*142a0*/  FMNMX.FTZ R0, R41, R32, !PT ;  /* 0x0000002029007209 */ /* 0x000fc80007810000 */
[----:B------:R-:W-:-:S03]  /*142b0*/  FMNMX.FTZ R0, R87, R0, !PT ;  /* 0x0000000057007209 */ /* 0x000fc60007810000 */
[----:B------:R-:W-:Y:S02]  /*142c0*/  MUFU.EX2 R28, R91 ;  /* 0x0000005b001c7308 */ /* 0x000fe40000000800 */
[----:B------:R-:W1:Y:S06]  /*142d0*/  SHFL.BFLY PT, R61, R0, 0x2, 0x1f ;  /* 0x0c401f00003d7f89 */ /* 0x000e6c00000e0000 */
[----:B------:R-:W-:Y:S01]  /*142e0*/  MUFU.EX2 R33, R33 ;  /* 0x0000002100217308 */ /* 0x000fe20000000800 */
[----:B0-----:R-:W-:-:S04]  /*142f0*/  F2FP.SATFINITE.E4M3.F32.PACK_AB_MERGE_C R192, R29, R24, RZ ;  /* 0x000000181dc0723e */ /* 0x001fc800048070ff */
[----:B------:R-:W-:-:S03]  /*14300*/  F2FP.SATFINITE.E4M3.F32.PACK_AB_MERGE_C R192, R21, R20, R192 ;  /* 0x0000001415c0723e */ /* 0x000fc600048070c0 */
[----:B------:R-:W-:Y:S08]  /*14310*/  MUFU.EX2 R30, R93 ;  /* 0x0000005d001e7308 */ /* 0x000ff00000000800 */
[----:B------:R-:W0:Y:S01]  /*14320*/  MUFU.EX2 R37, R37 ;  /* 0x0000002500257308 */ /* 0x000e220000000800 */
[----:B-1----:R-:W-:Y:S01]  /*14330*/  FMNMX.FTZ R44, R0, R61, !PT ;  /* 0x0000003d002c7209 */ /* 0x002fe20007810000 */
[----:B------:R-:W-:-:S04]  /*14340*/  FFMA.FTZ R61, R2, R73, -R137 ;  /* 0x00000049023d7223 */ /* 0x000fc80000010889 */
[----:B------:R-:W1:Y:S02]  /*14350*/  SHFL.BFLY PT, R73, R44, 0x1, 0x1f ;  /* 0x0c201f002c497f89 */ /* 0x000e6400000e0000 */
[----:B------:R-:W-:Y:S08]  /*14360*/  MUFU.EX2 R32, R97 ;  /* 0x0000006100207308 */ /* 0x000ff00000000800 */
[----:B------:R-:W2:Y:S01]  /*14370*/  MUFU.EX2 R49, R49 ;  /* 0x0000003100317308 */ /* 0x000ea20000000800 */
[----:B0-----:R-:W-:-:S04]  /*14380*/  F2FP.SATFINITE.E4M3.F32.PACK_AB_MERGE_C R194, R37, R30, RZ ;  /* 0x0000001e25c2723e */ /* 0x001fc800048070ff */
[----:B------:R-:W-:-:S03]  /*14390*/  F2FP.SATFINITE.E4M3.F32.PACK_AB_MERGE_C R194, R33, R28, R194 ;  /* 0x0000001c21c2723e */ /* 0x000fc600048070c2 */
[----:B------:R-:W-:Y:S01]  /*143a0*/  MUFU.EX2 R10, R95 ;  /* 0x0000005f000a7308 */ /* 0x000fe20000000800 */
[----:B-1----:R-:W-:Y:S01]  /*143b0*/  FMNMX.FTZ R0, R44, R73, !PT ;  /* 0x000000492c007209 */ /* 0x002fe20007810000 */
[----:B------:R-:W-:Y:S01]  /*143c0*/  FFMA.FTZ R44, R2, R81, -R137 ;  /* 0x00000051022c7223 */ /* 0x000fe20000010889 */
[----:B------:R-:W-:-:S05]  /*143d0*/  FADD.FTZ R81, R13, R68 ;  /* 0x000000440d517221 */ /* 0x000fca0000010000 */
[----:B------:R-:W0:Y:S01]  /*143e0*/  MUFU.EX2 R45, R45 ;  /* 0x0000002d002d7308 */ /* 0x000e220000000800 */
[----:B------:R-:W-:Y:S01]  /*143f0*/  FSETP.NEU.FTZ.AND P1, PT, R0, -INF , PT ;  /* 0xff8000000000780b */ /* 0x000fe20003f3d000 */
[----:B------:R-:W-:Y:S01]  /*14400*/  FFMA.FTZ R46, R2, R0, -8 ;  /* 0xc1000000022e7423 */ /* 0x000fe20000010000 */
[----:B------:R-:W-:-:S01]  /*14410*/  FADD.FTZ R68, R14, R81 ;  /* 0x000000510e447221 */ /* 0x000fc20000010000 */
[----:B--2---:R-:W-:Y:S01]  /*14420*/  F2FP.SATFINITE.E4M3.F32.PACK_AB_MERGE_C R188, R49, R32, RZ ;  /* 0x0000002031bc723e */ /* 0x004fe200048070ff */
[----:B------:R-:W-:-:S02]  /*14430*/  FFMA.FTZ R73, R2, R85, -R137 ;  /* 0x0000005502497223 */ /* 0x000fc40000010889 */
[----:B------:R-:W-:Y:S01]  /*14440*/  FSEL R46, R46, RZ, P1 ;  /* 0x000000ff2e2e7208 */ /* 0x000fe20000800000 */
[----:B------:R-:W-:Y:S04]  /*14450*/  MUFU.EX2 R36, R36 ;  /* 0x0000002400247308 */ /* 0x000fe80000000800 */
[----:B------:R-:W-:-:S01]  /*14460*/  FFMA.FTZ R26, R2, R26, -R46 ;  /* 0x0000001a021a7223 */ /* 0x000fc2000001082e */
[C-C-:B------:R-:W-:Y:S01]  /*14470*/  FFMA.FTZ R27, R2.reuse, R27, -R46.reuse ;  /* 0x0000001b021b7223 */ /* 0x140fe2000001082e */
        /* <DEDUP_REMOVED lines=21> */
[----:B------:R-:W-:-:S01]  /*145d0*/  FFMA.FTZ R63, R2, R127, -R46 ;  /* 0x0000007f023f7223 */ /* 0x000fc2000001082e */
[C-C-:B------:R-:W-:Y:S01]  /*145e0*/  FFMA.FTZ R6, R2.reuse, R67, -R46.reuse ;  /* 0x0000004302067223 */ /* 0x140fe2000001082e */
[----:B------:R-:W-:-:S01]  /*145f0*/  FFMA.FTZ R129, R2, R129, -R46 ;  /* 0x0000008102817223 */ /* 0x000fc2000001082e */
[----:B0-----:R-:W-:Y:S01]  /*14600*/  F2FP.SATFINITE.E4M3.F32.PACK_AB_MERGE_C R188, R45, R10, R188 ;  /* 0x0000000a2dbc723e */ /* 0x001fe200048070bc */
[----:B------:R-:W-:-:S01]  /*14610*/  FFMA.FTZ R71, R2, R71, -R46 ;  /* 0x0000004702477223 */ /* 0x000fc2000001082e */
[C-C-:B------:R-:W-:Y:S01]  /*14620*/  FFMA.FTZ R131, R2.reuse, R131, -R46.reuse ;  /* 0x0000008302837223 */ /* 0x140fe2000001082e */
[----:B------:R-:W-:-:S01]  /*14630*/  FFMA.FTZ R75, R2, R75, -R46 ;  /* 0x0000004b024b7223 */ /* 0x000fc2000001082e */
[----:B------:R-:W0:Y:S01]  /*14640*/  MUFU.EX2 R48, R48 ;  /* 0x0000003000307308 */ /* 0x000e220000000800 */
[----:B-1----:R-:W-:-:S01]  /*14650*/  FADD.FTZ R66, R26, R27 ;  /* 0x0000001b1a427221 */ /* 0x002fc20000010000 */
[C-C-:B------:R-:W-:Y:S01]  /*14660*/  FFMA.FTZ R133, R2.reuse, R133, -R46.reuse ;  /* 0x0000008502857223 */ /* 0x140fe2000001082e */
[----:B------:R-:W-:-:S01]  /*14670*/  FFMA.FTZ R79, R2, R79, -R46 ;  /* 0x0000004f024f7223 */ /* 0x000fc2000001082e */
[C-C-:B------:R-:W-:Y:S01]  /*14680*/  FFMA.FTZ R135, R2.reuse, R135, -R46.reuse ;  /* 0x0000008702877223 */ /* 0x140fe2000001082e */
[----:B------:R-:W-:-:S01]  /*14690*/  FFMA.FTZ R83, R2, R83, -R46 ;  /* 0x0000005302537223 */ /* 0x000fc2000001082e */
[C-C-:B------:R-:W-:Y:S01]  /*146a0*/  FFMA.FTZ R41, R2.reuse, R41, -R46.reuse ;  /* 0x0000002902297223 */ /* 0x140fe2000001082e */
[----:B------:R-:W-:-:S01]  /*146b0*/  FFMA.FTZ R46, R2, R87, -R46 ;  /* 0x00000057022e7223 */ /* 0x000fc2000001082e */
[----:B------:R-:W1:Y:S01]  /*146c0*/  MUFU.EX2 R31, R31 ;  /* 0x0000001f001f7308 */ /* 0x000e620000000800 */
[----:B--2---:R-:W-:-:S07]  /*146d0*/  FADD.FTZ R77, R5, R66 ;  /* 0x00000042054d7221 */ /* 0x004fce0000010000 */
[----:B------:R-:W2:Y:S01]  /*146e0*/  MUFU.EX2 R50, R50 ;  /* 0x0000003200327308 */ /* 0x000ea20000000800 */
[----:B0-----:R-:W-:-:S01]  /*146f0*/  FADD.FTZ R66, R48, R77 ;  /* 0x0000004d30427221 */ /* 0x001fc20000010000 */
[----:B------:R-:W-:Y:S01]  /*14700*/  FADD.FTZ R77, R15, R68 ;  /* 0x000000440f4d7221 */ /* 0x000fe20000010000 */
[----:B------:R-:W-:-:S03]  /*14710*/  F2FP.SATFINITE.E4M3.F32.PACK_AB_MERGE_C R48, R48, R5, RZ ;  /* 0x000000053030723e */ /* 0x000fc600048070ff */
[----:B------:R-:W-:Y:S01]  /*14720*/  FADD.FTZ R14, R20, R77 ;  /* 0x0000004d140e7221 */ /* 0x000fe20000010000 */
[----:B------:R-:W-:Y:S01]  /*14730*/  F2FP.SATFINITE.E4M3.F32.PACK_AB_MERGE_C R197, R27, R26, R48 ;  /* 0x0000001a1bc5723e */ /* 0x000fe20004807030 */
[----:B------:R-:W0:Y:S01]  /*14740*/  MUFU.EX2 R52, R52 ;  /* 0x0000003400347308 */ /* 0x000e220000000800 */
[----:B-1----:R-:W-:-:S01]  /*14750*/  FADD.FTZ R11, R31, R66 ;  /* 0x000000421f0b7221 */ /* 0x002fc20000010000 */
[----:B------:R-:W-:-:S04]  /*14760*/  FADD.FTZ R15, R21, R14 ;  /* 0x0000000e150f7221 */ /* 0x000fc80000010000 */
[----:B------:R-:W-:Y:S02]  /*14770*/  FADD.FTZ R12, R24, R15 ;  /* 0x0000000f180c7221 */ /* 0x000fe40000010000 */
[----:B------:R-:W1:Y:S01]  /*14780*/  MUFU.EX2 R39, R39 ;  /* 0x0000002700277308 */ /* 0x000e620000000800 */
[----:B--2---:R-:W-:-:S01]  /*14790*/  FADD.FTZ R11, R50, R11 ;  /* 0x0000000b320b7221 */ /* 0x004fc20000010000 */
[----:B------:R-:W-:-:S04]  /*147a0*/  FADD.FTZ R29, R29, R12 ;  /* 0x0000000c1d1d7221 */ /* 0x000fc80000010000 */
[----:B------:R-:W-:Y:S02]  /*147b0*/  FADD.FTZ R14, R28, R29 ;  /* 0x0000001d1c0e7221 */ /* 0x000fe40000010000 */
[----:B------:R-:W2:Y:S01]  /*147c0*/  MUFU.EX2 R35, R35 ;  /* 0x0000002300237308 */ /* 0x000ea20000000800 */
[----:B0-----:R-:W-:-:S01]  /*147d0*/  FADD.FTZ R4, R52, R11 ;  /* 0x0000000b34047221 */ /* 0x001fc20000010000 */
[----:B------:R-:W-:-:S04]  /*147e0*/  FADD.FTZ R13, R33, R14 ;  /* 0x0000000e210d7221 */ /* 0x000fc80000010000 */
[----:B------:R-:W-:Y:S02]  /*147f0*/  FADD.FTZ R30, R30, R13 ;  /* 0x0000000d1e1e7221 */ /* 0x000fe40000010000 */
[----:B------:R-:W0:Y:S01]  /*14800*/  MUFU.EX2 R54, R54 ;  /* 0x0000003600367308 */ /* 0x000e220000000800 */
[----:B-1----:R-:W-:-:S01]  /*14810*/  FADD.FTZ R4, R39, R4 ;  /* 0x0000000427047221 */ /* 0x002fc20000010000 */
[----:B------:R-:W-:Y:S01]  /*14820*/  FADD.FTZ R37, R37, R30 ;  /* 0x0000001e25257221 */ /* 0x000fe20000010000 */
[----:B------:R-:W1:Y:S01]  /*14830*/  @P4 LDC R13, c[0x0][0x44c] ;  /* 0x00011300ff0d4b82 */ /* 0x000e620000000800 */
[----:B------:R-:W-:Y:S02]  /*14840*/  F2FP.SATFINITE.E4M3.F32.PACK_AB_MERGE_C R39, R39, R52, RZ ;  /* 0x000000342727723e */ /* 0x000fe400048070ff */
[----:B------:R-:W-:Y:S02]  /*14850*/  FADD.FTZ R14, R10, R37 ;  /* 0x000000250a0e7221 */ /* 0x000fe40000010000 */
[----:B------:R-:W3:Y:S01]  /*14860*/  MUFU.EX2 R43, R43 ;  /* 0x0000002b002b7308 */ /* 0x000ee20000000800 */
[----:B--2---:R-:W-:-:S01]  /*14870*/  FADD.FTZ R11, R35, R4 ;  /* 0x00000004230b7221 */ /* 0x004fc20000010000 */
[----:B------:R-:W-:Y:S01]  /*14880*/  FADD.FTZ R45, R45, R14 ;  /* 0x0000000e2d2d7221 */ /* 0x000fe20000010000 */
[----:B------:R-:W-:-:S03]  /*14890*/  F2FP.SATFINITE.E4M3.F32.PACK_AB_MERGE_C R199, R50, R31, R39 ;  /* 0x0000001f32c7723e */ /* 0x000fc60004807027 */
[----:B------:R-:W-:Y:S02]  /*148a0*/  FADD.FTZ R32, R32, R45 ;  /* 0x0000002d20207221 */ /* 0x000fe40000010000 */
[----:B------:R-:W2:Y:S01]  /*148b0*/  MUFU.EX2 R56, R56 ;  /* 0x0000003800387308 */ /* 0x000ea20000000800 */
[----:B0-----:R-:W-:-:S01]  /*148c0*/  FADD.FTZ R12, R54, R11 ;  /* 0x0000000b360c7221 */ /* 0x001fc20000010000 */
[----:B------:R-:W-:-:S06]  /*148d0*/  FADD.FTZ R49, R49, R32 ;  /* 0x0000002031317221 */ /* 0x000fcc0000010000 */
[----:B------:R-:W0:Y:S01]  /*148e0*/  MUFU.EX2 R47, R47 ;  /* 0x0000002f002f7308 */ /* 0x000e220000000800 */
[----:B---3--:R-:W-:-:S01]  /*148f0*/  FADD.FTZ R11, R43, R12 ;  /* 0x0000000c2b0b7221 */ /* 0x008fc20000010000 */
[----:B-1----:R-:W-:-:S06]  /*14900*/  @P4 IMAD.HI.U32 R13, R212, R13, RZ ;  /* 0x0000000dd40d4227 */ /* 0x002fcc00078e00ff */
        /* <DEDUP_REMOVED lines=26> */
[----:B------:R-:W-:Y:S01]  /*14ab0*/  MUFU.EX2 R34, R34 ;  /* 0x0000002200227308 */ /* 0x000fe20000000800 */
[----:B0-----:R-:W-:-:S07]  /*14ac0*/  F2FP.SATFINITE.E4M3.F32.PACK_AB_MERGE_C R11, R57, R36, RZ ;  /* 0x00000024390b723e */ /* 0x001fce00048070ff */
[----:B------:R-:W0:Y:S01]  /*14ad0*/  MUFU.EX2 R53, R53 ;  /* 0x0000003500357308 */ /* 0x000e220000000800 */
[----:B-1----:R-:W-:-:S07]  /*14ae0*/  FADD.FTZ R20, R6, R5 ;  /* 0x0000000506147221 */ /* 0x002fce0000010000 */
[----:B------:R-:W1:Y:S08]  /*14af0*/  MUFU.EX2 R129, R129 ;  /* 0x0000008100817308 */ /* 0x000e700000000800 */
[----:B------:R-:W-:Y:S01]  /*14b00*/  MUFU.EX2 R40, R40 ;  /* 0x0000002800287308 */ /* 0x000fe20000000800 */
[----:B0-----:R-:W-:Y:S01]  /*14b10*/  F2FP.SATFINITE.E4M3.F32.PACK_AB_MERGE_C R190, R53, R34, R11 ;  /* 0x0000002235be723e */ /* 0x001fe2000480700b */
[----:B------:R-:W-:-:S04]  /*14b20*/  FADD.FTZ R34, R34, R49 ;  /* 0x0000003122227221 */ /* 0x000fc80000010000 */
[----:B------:R-:W-:Y:S02]  /*14b30*/  FADD.FTZ R53, R53, R34 ;  /* 0x0000002235357221 */ /* 0x000fe40000010000 */
[----:B------:R-:W0:Y:S01]  /*14b40*/  MUFU.EX2 R65, R65 ;  /* 0x0000004100417308 */ /* 0x000e220000000800 */
[----:B-1----:R-:W-:-:S01]  /*14b50*/  FADD.FTZ R5, R129, R20 ;  /* 0x0000001481057221 */ /* 0x002fc20000010000 */
[----:B------:R-:W-:Y:S01]  /*14b60*/  FADD.FTZ R36, R36, R53 ;  /* 0x0000003524247221 */ /* 0x000fe20000010000 */
[----:B------:R-:W1:Y:S03]  /*14b70*/  @P4 LDC R20, c[0x0][0x450] ;  /* 0x00011400ff144b82 */ /* 0x000e660000000800 */
[----:B------:R-:W-:-:S02]  /*14b80*/  FADD.FTZ R57, R57, R36 ;  /* 0x0000002439397221 */ /* 0x000fc40000010000 */
[----:B------:R-:W2:Y:S08]  /*14b90*/  MUFU.EX2 R4, R71 ;  /* 0x0000004700047308 */ /* 0x000eb00000000800 */
[----:B------:R-:W-:Y:S01]  /*14ba0*/  MUFU.EX2 R38, R38 ;  /* 0x0000002600267308 */ /* 0x000fe20000000800 */
[----:B0-----:R-:W-:-:S07]  /*14bb0*/  F2FP.SATFINITE.E4M3.F32.PACK_AB_MERGE_C R11, R65, R40, RZ ;  /* 0x00000028410b723e */ /* 0x001fce00048070ff */
[----:B------:R-:W0:Y:S01]  /*14bc0*/  MUFU.EX2 R61, R61 ;  /* 0x0000003d003d7308 */ /* 0x000e220000000800 */
[C---:B--2---:R-:W-:Y:S01]  /*14bd0*/  F2FP.SATFINITE.E4M3.F32.PACK_AB_MERGE_C R129, R4.reuse, R129, RZ ;  /* 0x000000810481723e */ /* 0x044fe200048070ff */
[----:B------:R-:W-:-:S03]  /*14be0*/  FADD.FTZ R4, R4, R5 ;  /* 0x0000000504047221 */ /* 0x000fc60000010000 */
[----:B------:R-:W-:-:S03]  /*14bf0*/  F2FP.SATFINITE.E4M3.F32.PACK_AB_MERGE_C R191, R6, R63, R129 ;  /* 0x0000003f06bf723e */ /* 0x000fc60004807081 */
[----:B------:R-:W2:Y:S08]  /*14c00*/  MUFU.EX2 R131, R131 ;  /* 0x0000008300837308 */ /* 0x000eb00000000800 */
[----:B------:R-:W3:Y:S01]  /*14c10*/  MUFU.EX2 R10, R75 ;  /* 0x0000004b000a7308 */ /* 0x000ee20000000800 */
[----:B0-----:R-:W-:Y:S01]  /*14c20*/  F2FP.SATFINITE.E4M3.F32.PACK_AB_MERGE_C R184, R61, R38, R11 ;  /* 0x000000263db8723e */ /* 0x001fe2000480700b */
[----:B------:R-:W-:Y:S01]  /*14c30*/  FADD.FTZ R38, R38, R57 ;  /* 0x0000003926267221 */ /* 0x000fe20000010000 */
[----:B------:R-:W-:Y:S01]  /*14c40*/  IMAD.MOV.U32 R11, RZ, RZ, R212 ;  /* 0x000000ffff0b7224 */ /* 0x000fe200078e00d4 */
[----:B-1----:R-:W-:-:S02]  /*14c50*/  @P4 SHF.R.U32.HI R11, RZ, R20, R13 ;  /* 0x00000014ff0b4219 */ /* 0x002fc4000001160d */
[----:B------:R-:W-:-:S01]  /*14c60*/  FADD.FTZ R61, R61, R38 ;  /* 0x000000263d3d7221 */ /* 0x000fc20000010000 */
[----:B------:R-:W-:Y:S01]  /*14c70*/  ISETP.GE.AND P4, PT, R9, 0x1, PT ;  /* 0x000000010900780c */ /* 0x000fe20003f86270 */
[----:B------:R-:W0:Y:S01]  /*14c80*/  MUFU.EX2 R133, R133 ;  /* 0x0000008500857308 */ /* 0x000e220000000800 */
[----:B--2---:R-:W-:-:S01]  /*14c90*/  FADD.FTZ R5, R131, R4 ;  /* 0x0000000483057221 */ /* 0x004fc20000010000 */
[----:B------:R-:W-:Y:S01]  /*14ca0*/  FADD.FTZ R40, R40, R61 ;  /* 0x0000003d28287221 */ /* 0x000fe20000010000 */
[----:B------:R-:W-:-:S03]  /*14cb0*/  IMAD.IADD R11, R94, 0x1, R11 ;  /* 0x000000015e0b7824 */ /* 0x000fc600078e020b */
[----:B------:R-:W-:Y:S01]  /*14cc0*/  FADD.FTZ R65, R65, R40 ;  /* 0x0000002841417221 */ /* 0x000fe20000010000 */
[----:B------:R-:W-:Y:S01]  /*14cd0*/  IMAD.IADD R8, R11, 0x1, R8 ;  /* 0x000000010b087824 */ /* 0x000fe200078e0208 */
[----:B------:R-:W-:Y:S01]  /*14ce0*/  MUFU.EX2 R44, R44 ;  /* 0x0000002c002c7308 */ /* 0x000fe20000000800 */
[----:B---3--:R-:W-:-:S07]  /*14cf0*/  FADD.FTZ R4, R10, R5 ;  /* 0x000000050a047221 */ /* 0x008fce0000010000 */
        /* <DEDUP_REMOVED lines=21> */
[----:B------:R-:W-:Y:S01]  /*14e50*/  VIADD R4, R90, 0xfffffffe ;  /* 0xfffffffe5a047836 */ /* 0x000fe20000000000 */
[C---:B0-----:R-:W-:Y:S02]  /*14e60*/  F2FP.SATFINITE.E4M3.F32.PACK_AB_MERGE_C R10, R46.reuse, R41, RZ ;  /* 0x000000292e0a723e */ /* 0x041fe400048070ff */
[----:B------:R-:W-:-:S02]  /*14e70*/  FADD.FTZ R5, R46, R5 ;  /* 0x000000052e057221 */ /* 0x000fc40000010000 */
[----:B------:R-:W-:Y:S01]  /*14e80*/  F2FP.SATFINITE.E4M3.F32.PACK_AB_MERGE_C R187, R14, R135, R10 ;  /* 0x000000870ebb723e */ /* 0x000fe2000480700a */
        /* <DEDUP_REMOVED lines=12> */
.L_x_5609:
[----:B------:R-:W-:-:S13]  /*14f50*/  ISETP.NE.AND P1, PT, R9, 0x1, PT ;  /* 0x000000010900780c */ /* 0x000fda0003f25270 */
[----:B------:R-:W0:Y:S02]  /*14f60*/  @P1 LDC.64 R12, c[0x0][0x9e8] ;  /* 0x00027a00ff0c1b82 */ /* 0x000e240000000a00 */
[----:B0-----:R-:W-:-:S05]  /*14f70*/  @P1 IMAD.HI.U32 R12, R10, R12, RZ ;  /* 0x0000000c0a0c1227 */ /* 0x001fca00078e00ff */
[----:B------:R-:W-:-:S07]  /*14f80*/  @P1 SHF.R.U32.HI R10, RZ, R13, R12 ;  /* 0x0000000dff0a1219 */ /* 0x000fce000001160c */
.L_x_5610:
[----:B------:R-:W-:Y:S05]  /*14f90*/  BSYNC B0 ;  /* 0x0000000000007941 */ /* 0x000fea0003800000 */
.L_x_5608:
[----:B------:R-:W-:-:S05]  /*14fa0*/  IMAD R9, R10, R9, R9 ;  /* 0x000000090a097224 */ /* 0x000fca00078e0209 */
[----:B------:R-:W-:-:S07]  /*14fb0*/  VIMNMX R8, R8, R9, PT ;  /* 0x0000000908087248 */ /* 0x000fce0003fe0100 */
.L_x_5607:
        /* <DEDUP_REMOVED lines=8> */
[----:B------:R-:W-:Y:S02]  /*15040*/  SHF.R.S32.HI R9, RZ, 0x7, R9 ;  /* 0x00000007ff097819 */ /* 0x000fe40000011409 */
[----:B------:R-:W-:-:S02]  /*15050*/  CS2R R24, SRZ ;  /* 0x0000000000187805 */ /* 0x000fc4000001ff00 */
[----:B------:R-:W-:Y:S02]  /*15060*/  CS2R R26, SRZ ;  /* 0x00000000001a7805 */ /* 0x000fe4000001ff00 */
[----:B------:R-:W-:Y:S02]  /*15070*/  CS2R R28, SRZ ;  /* 0x00000000001c7805 */ /* 0x000fe4000001ff00 */
[----:B------:R-:W-:Y:S02]  /*15080*/  VIMNMX R14, R224, R9, !PT ;  /* 0x00000009e00e7248 */ /* 0x000fe40007fe0100 */
[----:B------:R-:W-:Y:S02]  /*15090*/  CS2R R30, SRZ ;  /* 0x00000000001e7805 */ /* 0x000fe4000001ff00 */
[----:B------:R-:W-:Y:S02]  /*150a0*/  CS2R R32, SRZ ;  /* 0x0000000000207805 */ /* 0x000fe4000001ff00 */
[----:B------:R-:W-:-:S02]  /*150b0*/  CS2R R34, SRZ ;  /* 0x0000000000227805 */ /* 0x000fc4000001ff00 */
[----:B------:R-:W-:Y:S02]  /*150c0*/  ISETP.GE.AND P1, PT, R4, R14, PT ;  /* 0x0000000e0400720c */ /* 0x000fe40003f26270 */
        /* <DEDUP_REMOVED lines=42> */
[----:B------:R-:W-:Y:S06]  /*15370*/  @!P1 BRA `(.L_x_5611) ;  /* 0x0000003400a89947 */ /* 0x000fec0003800000 */
        /* <DEDUP_REMOVED lines=47> */
[----:B------:R-:W-:-:S07]  /*15670*/  CS2R R24, SRZ ;  /* 0x0000000000187805 */ /* 0x000fce000001ff00 */
.L_x_5631:
[----:B------:R-:W-:Y:S01]  /*15680*/  ISETP.NE.AND P1, PT, R218, RZ, PT ;  /* 0x000000ffda00720c */ /* 0x000fe20003f25270 */
[----:B------:R-:W-:Y:S01]  /*15690*/  VIADD R12, R17, 0x1 ;  /* 0x00000001110c7836 */ /* 0x000fe20000000000 */
[----:B------:R-:W-:Y:S05]  /*156a0*/  YIELD ;  /* 0x0000000000007946 */ /* 0x000fea0003800000 */
[----:B------:R-:W-:-:S04]  /*156b0*/  ISETP.NE.AND P2, PT, R12, 0x2, PT ;  /* 0x000000020c00780c */ /* 0x000fc80003f45270 */
[----:B------:R-:W-:Y:S02]  /*156c0*/  SEL R13, RZ, 0x1, P2 ;  /* 0x00000001ff0d7807 */ /* 0x000fe40001000000 */
[----:B------:R-:W-:Y:S02]  /*156d0*/  SEL R12, R12, RZ, P2 ;  /* 0x000000ff0c0c7207 */ /* 0x000fe40001000000 */
[----:B------:R-:W-:Y:S01]  /*156e0*/  LOP3.LUT R13, R200, R13, RZ, 0x3c, !PT ;  /* 0x0000000dc80d7212 */ /* 0x000fe200078e3cff */
[----:B------:R-:W-:Y:S06]  /*156f0*/  @P1 BRA `(.L_x_5612) ;  /* 0x0000000000301947 */ /* 0x000fec0003800000 */
[----:B------:R-:W-:Y:S05]  /*15700*/  @!P0 BRA `(.L_x_5613) ;  /* 0x0000000000048947 */ /* 0x000fea0003800000 */
[----:B------:R-:W-:Y:S01]  /*15710*/  BPT.TRAP 0x1 ;  /* 0x000000040000795c */ /* 0x000fe20000300000 */
.L_x_5613:
[----:B------:R-:W-:Y:S01]  /*15720*/  IMAD R9, R12, 0x8, R16 ;  /* 0x000000080c097824 */ /* 0x000fe200078e0210 */
[----:B------:R-:W-:-:S04]  /*15730*/  SHF.L.U32 R8, R13, 0x1f, RZ ;  /* 0x0000001f0d087819 */ /* 0x000fc800000006ff */
[----:B------:R0:W1:Y:S01]  /*15740*/  SYNCS.PHASECHK.TRANS64.TRYWAIT P2, [R9+URZ+0x2a830], R8 ;  /* 0x02a83008090075a7 */ /* 0x000062000804017f */
[----:B------:R-:W-:Y:S05]  /*15750*/  @!P0 BRA `(.L_x_5614) ;  /* 0x0000000000048947 */ /* 0x000fea0003800000 */
[----:B------:R-:W-:Y:S01]  /*15760*/  BPT.TRAP 0x1 ;  /* 0x000000040000795c */ /* 0x000fe20000300000 */
.L_x_5614:
[----:B------:R-:W-:Y:S04]  /*15770*/  BSSY B0, `(.L_x_5612) ;  /* 0x0000004000007945 */ /* 0x000fe80003800000 */
[----:B-1----:R-:W-:Y:S05]  /*15780*/  @P2 BRA `(.L_x_5615) ;  /* 0x0000000000082947 */ /* 0x002fea0003800000 */
[----:B------:R-:W1:Y:S02]  /*15790*/  SYNCS.PHASECHK.TRANS64.TRYWAIT P2, [R9+URZ+0x2a830], R8 ;  /* 0x02a83008090075a7 */ /* 0x000e64000804017f */
[----:B-1----:R-:W-:Y:S05]  /*157a0*/  @!P2 BRA `(.L_x_5616) ;  /* 0x0000018800f4a947 */ /* 0x002fea0003800000 */
.L_x_5615:
[----:B------:R-:W-:Y:S05]  /*157b0*/  BSYNC B0 ;  /* 0x0000000000007941 */ /* 0x000fea0003800000 */
.L_x_5612:
[----:B01----:R-:W0:Y:S01]  /*157c0*/  S2R R8, SR_TID.X ;  /* 0x0000000000087919 */ /* 0x003e220000002100 */
[----:B------:R-:W-:Y:S05]  /*157d0*/  WARPSYNC.ALL ;  /* 0x0000000000007948 */ /* 0x000fea0003800000 */
[----:B------:R-:W-:Y:S02]  /*157e0*/  IMAD.MOV.U32 R9, RZ, RZ, -0x7fffffe0 ;  /* 0x80000020ff097424 */ /* 0x000fe400078e00ff */
[----:B------:R-:W-:Y:S02]  /*157f0*/  IMAD.MOV.U32 R121, RZ, RZ, -0x7fffffe0 ;  /* 0x80000020ff797424 */ /* 0x000fe400078e00ff */
[----:B------:R-:W-:Y:S01]  /*15800*/  IMAD.MOV.U32 R21, RZ, RZ, -0x7fffffe0 ;  /* 0x80000020ff157424 */ /* 0x000fe200078e00ff */
[----:B------:R-:W-:Y:S01]  /*15810*/  R2UR UR27, R9 ;  /* 0x00000000091b72ca */ /* 0x000fe200000e0000 */
[----:B------:R-:W-:Y:S01]  /*15820*/  IMAD.MOV.U32 R11, RZ, RZ, -0x7fffffe0 ;  /* 0x80000020ff0b7424 */ /* 0x000fe200078e00ff */
[----:B------:R-:W-:-:S02]  /*15830*/  R2UR UR19, R121 ;  /* 0x00000000791372ca */ /* 0x000fc400000e0000 */
[----:B------:R-:W-:Y:S02]  /*15840*/  R2UR UR7, R21 ;  /* 0x00000000150772ca */ /* 0x000fe400000e0000 */
[----:B------:R-:W-:Y:S02]  /*15850*/  R2UR UR11, R11 ;  /* 0x000000000b0b72ca */ /* 0x000fe400000e0000 */
[----:B------:R-:W-:Y:S02]  /*15860*/  R2UR UR15, R21 ;  /* 0x00000000150f72ca */ /* 0x000fe400000e0000 */
[----:B------:R-:W-:Y:S02]  /*15870*/  R2UR UR23, R9 ;  /* 0x00000000091772ca */ /* 0x000fe400000e0000 */
[----:B0-----:R-:W-:Y:S01]  /*15880*/  SHF.R.U32.HI R10, RZ, 0x7, R8 ;  /* 0x00000007ff0a7819 */ /* 0x001fe20000011608 */
[----:B------:R-:W-:-:S04]  /*15890*/  IMAD R8, R12, 0x600, R7 ;  /* 0x000006000c087824 */ /* 0x000fc800078e0207 */
[----:B------:R-:W-:Y:S01]  /*158a0*/  VIADD R15, R10, 0x8 ;  /* 0x000000080a0f7836 */ /* 0x000fe20000000000 */
[C---:B------:R-:W-:Y:S01]  /*158b0*/  R2UR UR26, R8.reuse ;  /* 0x00000000081a72ca */ /* 0x040fe200000e0000 */
[C---:B------:R-:W-:Y:S02]  /*158c0*/  VIADD R120, R8.reuse, 0x400 ;  /* 0x0000040008787836 */ /* 0x040fe40000000000 */
[C---:B------:R-:W-:Y:S01]  /*158d0*/  VIADD R20, R8.reuse, 0x2 ;  /* 0x0000000208147836 */ /* 0x040fe20000000000 */
[----:B------:R0:W-:Y:S01]  /*158e0*/  BAR.SYNC.DEFER_BLOCKING R15, 0x100 ;  /* 0x0004000f0000751d */ /* 0x0001e20000010000 */
[----:B------:R-:W-:Y:S01]  /*158f0*/  VIADD R10, R8, 0x200 ;  /* 0x00000200080a7836 */ /* 0x000fe20000000000 */
[----:B------:R-:W-:Y:S02]  /*15900*/  R2UR UR18, R120 ;  /* 0x00000000781272ca */ /* 0x000fe400000e0000 */
[----:B------:R-:W-:Y:S01]  /*15910*/  R2UR UR6, R20 ;  /* 0x00000000140672ca */ /* 0x000fe200000e0000 */
[----:B------:R-:W-:Y:S01]  /*15920*/  VIADD R20, R8, 0x202 ;  /* 0x0000020208147836 */ /* 0x000fe20000000000 */
[----:B------:R-:W-:Y:S01]  /*15930*/  R2UR UR10, R10 ;  /* 0x000000000a0a72ca */ /* 0x000fe200000e0000 */
[----:B------:R-:W-:-:S03]  /*15940*/  VIADD R8, R8, 0x402 ;  /* 0x0000040208087836 */ /* 0x000fc60000000000 */
[----:B------:R-:W-:Y:S02]  /*15950*/  R2UR UR14, R20 ;  /* 0x00000000140e72ca */ /* 0x000fe400000e0000 */
[----:B------:R-:W-:Y:S01]  /*15960*/  R2UR UR22, R8 ;  /* 0x00000000081672ca */ /* 0x000fe200000e0000 */
        /* <DEDUP_REMOVED lines=21> */
.L_x_5618:
[----:B------:R-:W-:Y:S01]  /*15ac0*/  SHF.L.U32 R8, R200, 0x1f, RZ ;  /* 0x0000001fc8087819 */ /* 0x000fe200000006ff */
[----:B------:R-:W-:-:S04]  /*15ad0*/  IMAD R9, R17, 0x8, R16 ;  /* 0x0000000811097824 */ /* 0x000fc800078e0210 */
[----:B------:R0:W1:Y:S01]  /*15ae0*/  SYNCS.PHASECHK.TRANS64.TRYWAIT P1, [R9+URZ+0x2a850], R8 ;  /* 0x02a85008090075a7 */ /* 0x000062000802017f */
[----:B------:R-:W-:Y:S05]  /*15af0*/  @!P0 BRA `(.L_x_5619) ;  /* 0x0000000000048947 */ /* 0x000fea0003800000 */
[----:B------:R-:W-:Y:S01]  /*15b00*/  BPT.TRAP 0x1 ;  /* 0x000000040000795c */ /* 0x000fe20000300000 */
.L_x_5619:
[----:B-1----:R-:W-:Y:S05]  /*15b10*/  @P1 BRA `(.L_x_5617) ;  /* 0x0000000000081947 */ /* 0x002fea0003800000 */
[----:B------:R-:W1:Y:S02]  /*15b20*/  SYNCS.PHASECHK.TRANS64.TRYWAIT P1, [R9+URZ+0x2a850], R8 ;  /* 0x02a85008090075a7 */ /* 0x000e64000802017f */
[----:B-1----:R-:W-:Y:S05]  /*15b30*/  @!P1 BRA `(.L_x_5620) ;  /* 0x0000018800249947 */ /* 0x002fea0003800000 */
.L_x_5617:
[----:B01----:R-:W-:Y:S01]  /*15b40*/  VIADD R8, R16, 0x400 ;  /* 0x0000040010087836 */ /* 0x003fe20000000000 */
[----:B------:R-:W-:Y:S05]  /*15b50*/  WARPSYNC.ALL ;  /* 0x0000000000007948 */ /* 0x000fea0003800000 */
[----:B------:R-:W-:Y:S01]  /*15b60*/  SHF.R.U32.HI R8, RZ, 0x4, R8 ;  /* 0x00000004ff087819 */ /* 0x000fe20000011608 */
[----:B------:R-:W-:Y:S01]  /*15b70*/  IMAD.MOV.U32 R9, RZ, RZ, 0x40000040 ;  /* 0x40000040ff097424 */ /* 0x000fe200078e00ff */
[----:B------:R-:W-:Y:S01]  /*15b80*/  WARPGROUP.ARRIVE ;  /* 0x00000000000079c5 */ /* 0x000fe20000000000 */
[----:B------:R-:W-:Y:S01]  /*15b90*/  IMAD.MOV.U32 R11, RZ, RZ, 0x40000040 ;  /* 0x40000040ff0b7424 */ /* 0x000fe200078e00ff */
[----:B------:R-:W-:-:S04]  /*15ba0*/  LOP3.LUT R8, R8, 0x3fff, RZ, 0xc0, !PT ;  /* 0x00003fff08087812 */ /* 0x000fc800078ec0ff */
[----:B------:R-:W0:Y:S01]  /*15bb0*/  S2R R15, SR_TID.X ;  /* 0x00000000000f7919 */ /* 0x000e220000002100 */
[----:B------:R-:W-:Y:S01]  /*15bc0*/  R2UR UR7, R9 ;  /* 0x00000000090772ca */ /* 0x000fe200000e0000 */
[----:B------:R-:W-:Y:S01]  /*15bd0*/  IMAD.MOV.U32 R9, RZ, RZ, 0x40000040 ;  /* 0x40000040ff097424 */ /* 0x000fe200078e00ff */
[----:B------:R-:W-:-:S05]  /*15be0*/  LOP3.LUT R8, R8, 0x10000, RZ, 0xfc, !PT ;  /* 0x0001000008087812 */ /* 0x000fca00078efcff */
[----:B------:R-:W-:-:S04]  /*15bf0*/  IMAD R8, R17, 0x600, R8 ;  /* 0x0000060011087824 */ /* 0x000fc800078e0208 */
[C---:B------:R-:W-:Y:S01]  /*15c00*/  VIADD R10, R8.reuse, 0x2 ;  /* 0x00000002080a7836 */ /* 0x040fe20000000000 */
[----:B------:R-:W-:-:S13]  /*15c10*/  R2UR UR6, R8 ;  /* 0x00000000080672ca */ /* 0x000fda00000e0000 */
[----:B------:R-:W-:Y:S01]  /*15c20*/  QGMMA.64x192x32.F32.E4M3.E4M3 R24, R196, gdesc[UR4], R24, gsb0 ;  /* 0x02e00004c4187df3 */ /* 0x000fe20008000818 */
[----:B------:R-:W-:Y:S01]  /*15c30*/  R2UR UR6, R10 ;  /* 0x000000000a0672ca */ /* 0x000fe200000e0000 */
[C---:B------:R-:W-:Y:S01]  /*15c40*/  VIADD R10, R8.reuse, 0x4 ;  /* 0x00000004080a7836 */ /* 0x040fe20000000000 */
[----:B------:R-:W-:Y:S01]  /*15c50*/  R2UR UR7, R11 ;  /* 0x000000000b0772ca */ /* 0x000fe200000e0000 */
[----:B------:R-:W-:Y:S02]  /*15c60*/  IMAD.MOV.U32 R11, RZ, RZ, 0x40000040 ;  /* 0x40000040ff0b7424 */ /* 0x000fe400078e00ff */
[----:B------:R-:W-:Y:S01]  /*15c70*/  VIADD R8, R8, 0x6 ;  /* 0x0000000608087836 */ /* 0x000fe20000000000 */
[----:B0-----:R-:W-:Y:S01]  /*15c80*/  SHF.R.U32.HI R15, RZ, 0x7, R15 ;  /* 0x00000007ff0f7819 */ /* 0x001fe2000001160f */
[----:B------:R-:W-:Y:S02]  /*15c90*/  WARPGROUP.DEPBAR.LE gsb0, 0x0 ;  /* 0x00008000000079c5 */ /* 0x000fe40000010000 */
[----:B------:R-:W-:-:S10]  /*15ca0*/  WARPGROUP.ARRIVE ;  /* 0x00000000000079c5 */ /* 0x000fd40000000000 */
[----:B------:R-:W-:Y:S01]  /*15cb0*/  QGMMA.64x192x32.F32.E4M3.E4M3 R24, R192, gdesc[UR4], R24, gsb0 ;  /* 0x02e00004c0187df3 */ /* 0x000fe20008000818 */
[----:B------:R-:W-:Y:S02]  /*15cc0*/  R2UR UR6, R10 ;  /* 0x000000000a0672ca */ /* 0x000fe400000e0000 */
[----:B------:R-:W-:Y:S01]  /*15cd0*/  R2UR UR7, R11 ;  /* 0x000000000b0772ca */ /* 0x000fe200000e0000 */
[----:B------:R-:W-:Y:S02]  /*15ce0*/  WARPGROUP.DEPBAR.LE gsb0, 0x0 ;  /* 0x00008000000079c5 */ /* 0x000fe40000010000 */
[----:B------:R-:W-:-:S14]  /*15cf0*/  WARPGROUP.ARRIVE ;  /* 0x00000000000079c5 */ /* 0x000fdc0000000000 */
[----:B------:R-:W-:Y:S01]  /*15d00*/  QGMMA.64x192x32.F32.E4M3.E4M3 R24, R188, gdesc[UR4], R24, gsb0 ;  /* 0x02e00004bc187df3 */ /* 0x000fe20008000818 */
[----:B------:R-:W-:Y:S02]  /*15d10*/  R2UR UR6, R8 ;  /* 0x00000000080672ca */ /* 0x000fe400000e0000 */
[----:B------:R-:W-:Y:S02]  /*15d20*/  R2UR UR7, R9 ;  /* 0x00000000090772ca */ /* 0x000fe400000e0000 */
[----:B------:R-:W-:Y:S01]  /*15d30*/  IADD3 R8, -R15, 0xb, RZ ;  /* 0x0000000b0f087810 */ /* 0x000fe20007ffe1ff */
[----:B------:R-:W-:Y:S02]  /*15d40*/  WARPGROUP.DEPBAR.LE gsb0, 0x0 ;  /* 0x00008000000079c5 */ /* 0x000fe40000010000 */
[----:B------:R-:W-:-:S12]  /*15d50*/  WARPGROUP.ARRIVE ;  /* 0x00000000000079c5 */ /* 0x000fd80000000000 */
[----:B------:R-:W-:Y:S03]  /*15d60*/  QGMMA.64x192x32.F32.E4M3.E4M3 R24, R184, gdesc[UR4], R24, gsb0 ;  /* 0x02e00004b8187df3 */ /* 0x000fe60008000818 */
[----:B------:R-:W-:Y:S02]  /*15d70*/  WARPGROUP.DEPBAR.LE gsb0, 0x0 ;  /* 0x00008000000079c5 */ /* 0x000fe40000010000 */
[----:B------:R0:W-:Y:S06]  /*15d80*/  BAR.ARV R8, 0x100 ;  /* 0x000400080000751d */ /* 0x0001ec0000002000 */
[----:B------:R-:W-:Y:S05]  /*15d90*/  @!P0 BRA `(.L_x_5621) ;  /* 0x0000000000048947 */ /* 0x000fea0003800000 */
[----:B------:R-:W-:Y:S01]  /*15da0*/  BPT.TRAP 0x1 ;  /* 0x000000040000795c */ /* 0x000fe20000300000 */
.L_x_5621:
[----:B------:R-:W2:Y:S01]  /*15db0*/  LDL R10, [R1+0x4] ;  /* 0x00000400010a7983 */ /* 0x000ea20000100800 */
[----:B------:R-:W-:Y:S01]  /*15dc0*/  ISETP.NE.AND P1, PT, R225, 0x1, PT ;  /* 0x00000001e100780c */ /* 0x000fe20003f25270 */
[----:B------:R-:W-:Y:S01]  /*15dd0*/  UMOV UR34, UR30 ;  /* 0x0000001e00227c82 */ /* 0x000fe20008000000 */
[----:B------:R-:W-:Y:S01]  /*15de0*/  LOP3.LUT P3, RZ, R22, 0x4, RZ, 0xc0, !PT ;  /* 0x0000000416ff7812 */ /* 0x000fe2000786c0ff */
[----:B------:R-:W-:-:S10]  /*15df0*/  ULOP3.LUT UR6, URZ, UR34, URZ, 0x33, !UPT ;  /* 0x000000223f067292 */ /* 0x000fd4000f8e333f */
[----:B------:R-:W1:Y:S08]  /*15e00*/  @P1 LDC R9, c[0x0][0x44c] ;  /* 0x00011300ff091b82 */ /* 0x000e700000000800 */
[----:B0-----:R-:W0:Y:S01]  /*15e10*/  @P1 LDC R8, c[0x0][0x450] ;  /* 0x00011400ff081b82 */ /* 0x001e220000000800 */
[----:B--2---:R-:W-:Y:S02]  /*15e20*/  IMAD.IADD R11, R10, 0x1, R212 ;  /* 0x000000010a0b7824 */ /* 0x004fe400078e02d4 */
[----:B------:R-:W-:-:S02]  /*15e30*/  IMAD.SHL.U32 R10, R4, 0x80, RZ ;  /* 0x00000080040a7824 */ /* 0x000fc400078e00ff */
[----:B-1----:R-:W-:-:S03]  /*15e40*/  @P1 IMAD.HI.U32 R9, R11, R9, RZ ;  /* 0x000000090b091227 */ /* 0x002fc600078e00ff */
[----:B------:R-:W-:Y:S02]  /*15e50*/  IADD3 R20, -R202, 0x1, -R10 ;  /* 0x00000001ca147810 */ /* 0x000fe40007ffe90a */
[----:B0-----:R-:W-:Y:S01]  /*15e60*/  @P1 SHF.R.U32.HI R11, RZ, R8, R9 ;  /* 0x00000008ff0b1219 */ /* 0x001fe20000011609 */
[----:B------:R-:W-:Y:S01]  /*15e70*/  IMAD R8, R12, 0x8, R16 ;  /* 0x000000080c087824 */ /* 0x000fe200078e0210 */
[----:B------:R-:W-:Y:S01]  /*15e80*/  IADD3 R20, -R203, R20, R204 ;  /* 0x00000014cb147210 */ /* 0x000fe20007ffe1cc */
[----:B------:R-:W-:Y:S02]  /*15e90*/  IMAD.U32 R9, RZ, RZ, UR38 ;  /* 0x00000026ff097e24 */ /* 0x000fe4000f8e00ff */
[----:B------:R-:W0:Y:S01]  /*15ea0*/  SHFL.IDX PT, R185, R11, RZ, 0x1c1f ;  /* 0x001c1fff0bb97589 */ /* 0x000e2200000e0000 */
[----:B------:R-:W-:Y:S02]  /*15eb0*/  VIADD R8, R8, 0x2a840 ;  /* 0x0002a84008087836 */ /* 0x000fe40000000000 */
[----:B------:R-:W-:-:S02]  /*15ec0*/  VIADD R15, R20, UR33 ;  /* 0x00000021140f7c36 */ /* 0x000fc40008000000 */
[----:B------:R-:W-:Y:S01]  /*15ed0*/  VIADD R20, R20, UR6 ;  /* 0x0000000614147c36 */ /* 0x000fe20008000000 */
[----:B------:R-:W-:-:S04]  /*15ee0*/  PRMT R8, R9, 0x654, R8 ;  /* 0x0000065409087816 */ /* 0x000fc80000000008 */
[----:B------:R1:W-:Y:S01]  /*15ef0*/  SYNCS.ARRIVE.TRANS64.RED.A1T0 RZ, [R8+URZ], RZ ;  /* 0x000000ff08ff79a7 */ /* 0x0003e2000810043f */
[--C-:B0-----:R-:W-:Y:S02]  /*15f00*/  IMAD.IADD R21, R15, 0x1, R185.reuse ;  /* 0x000000010f157824 */ /* 0x101fe400078e02b9 */
[----:B------:R-:W-:Y:S01]  /*15f10*/  IMAD.IADD R184, R20, 0x1, R185 ;  /* 0x0000000114b87824 */ /* 0x000fe200078e02b9 */
[----:B-1----:R-:W-:Y:S06]  /*15f20*/  @!P3 BRA `(.L_x_5622) ;  /* 0x000000000058b947 */ /* 0x002fec0003800000 */
[----:B------:R-:W-:Y:S01]  /*15f30*/  IADD3 R185, -R203, R204, R185 ;  /* 0x000000cccbb97210 */ /* 0x000fe20007ffe1b9 */
[----:B------:R-:W-:Y:S03]  /*15f40*/  BSSY B0, `(.L_x_5623) ;  /* 0x0000010000007945 */ /* 0x000fe60003800000 */
        /* <DEDUP_REMOVED lines=10> */
.L_x_5624:
[----:B------:R-:W-:-:S05]  /*15ff0*/  IMAD.U32 R186, RZ, RZ, UR29 ;  /* 0x0000001dffba7e24 */ /* 0x000fca000f8e00ff */
[----:B------:R-:W-:-:S13]  /*16000*/  ISETP.NE.AND P1, PT, R186, 0x1, PT ;  /* 0x00000001ba00780c */ /* 0x000fda0003f25270 */
[----:B------:R-:W0:Y:S02]  /*16010*/  @P1 LDC.64 R8, c[0x0][0x9e8] ;  /* 0x00027a00ff081b82 */ /* 0x000e240000000a00 */
[----:B0-----:R-:W-:-:S05]  /*16020*/  @P1 IMAD.HI.U32 R8, R185, R8, RZ ;  /* 0x00000008b9081227 */ /* 0x001fca00078e00ff */
[----:B------:R-:W-:-:S07]  /*16030*/  @P1 SHF.R.U32.HI R185, RZ, R9, R8 ;  /* 0x00000009ffb91219 */ /* 0x000fce0000011608 */
.L_x_5625:
[----:B------:R-:W-:Y:S05]  /*16040*/  BSYNC B0 ;  /* 0x0000000000007941 */ /* 0x000fea0003800000 */
.L_x_5623:
[----:B------:R-:W-:-:S04]  /*16050*/  IMAD R185, R185, R186, -R10 ;  /* 0x000000bab9b97224 */ /* 0x000fc800078e0a0a */
[----:B------:R-:W-:-:S05]  /*16060*/  IMAD.IADD R185, R185, 0x1, -R202 ;  /* 0x00000001b9b97824 */ /* 0x000fca00078e0aca */
[----:B------:R-:W-:Y:S02]  /*16070*/  VIMNMX R184, R184, R185, !PT ;  /* 0x000000b9b8b87248 */ /* 0x000fe40007fe0100 */
[----:B------:R-:W-:-:S07]  /*16080*/  VIADDMNMX R21, R185, R186, R21, PT ;  /* 0x000000bab9157246 */ /* 0x000fce0003800115 */
.L_x_5622:
[----:B------:R-:W-:Y:S01]  /*16090*/  ISETP.GT.AND P5, PT, R4, -0x1, PT ;  /* 0xffffffff0400780c */ /* 0x000fe20003fa4270 */
[----:B------:R-:W0:Y:S03]  /*160a0*/  SHFL.IDX PT, R11, R11, 0x1, 0x1c1f ;  /* 0x003c1f000b0b7f89 */ /* 0x000e2600000e0000 */
        /* <DEDUP_REMOVED lines=11> */
[--C-:B0-----:R-:W-:Y:S01]  /*16160*/  IMAD.IADD R15, R15, 0x1, R11.reuse ;  /* 0x000000010f0f7824 */ /* 0x101fe200078e020b */
        /* <DEDUP_REMOVED lines=99> */
.L_x_5628:
[----:B------:R-:W-:-:S05]  /*167a0*/  IMAD.U32 R21, RZ, RZ, UR29 ;  /* 0x0000001dff157e24 */ /* 0x000fca000f8e00ff */
[----:B------:R-:W-:-:S13]  /*167b0*/  ISETP.NE.AND P1, PT, R21, 0x1, PT ;  /* 0x000000011500780c */ /* 0x000fda0003f25270 */
[----:B------:R-:W0:Y:S02]  /*167c0*/  @P1 LDC.64 R8, c[0x0][0x9e8] ;  /* 0x00027a00ff081b82 */ /* 0x000e240000000a00 */
[----:B0-----:R-:W-:-:S05]  /*167d0*/  @P1 IMAD.HI.U32 R8, R11, R8, RZ ;  /* 0x000000080b081227 */ /* 0x001fca00078e00ff */
[----:B------:R-:W-:-:S07]  /*167e0*/  @P1 SHF.R.U32.HI R11, RZ, R9, R8 ;  /* 0x00000009ff0b1219 */ /* 0x000fce0000011608 */
.L_x_5629:
[----:B------:R-:W-:Y:S05]  /*167f0*/  BSYNC B0 ;  /* 0x0000000000007941 */ /* 0x000fea0003800000 */
.L_x_5627:
[----:B------:R-:W-:-:S04]  /*16800*/  IMAD R10, R11, R21, -R10 ;  /* 0x000000150b0a7224 */ /* 0x000fc800078e0a0a */
[----:B------:R-:W-:-:S05]  /*16810*/  IMAD.IADD R10, R10, 0x1, -R202 ;  /* 0x000000010a0a7824 */ /* 0x000fca00078e0aca */
[----:B------:R-:W-:Y:S02]  /*16820*/  VIMNMX R20, R20, R10, !PT ;  /* 0x0000000a14147248 */ /* 0x000fe40007fe0100 */
[----:B------:R-:W-:-:S07]  /*16830*/  VIADDMNMX R15, R10, R21, R15, PT ;  /* 0x000000150a0f7246 */ /* 0x000fce000380010f */
.L_x_5626:
[----:B------:R-:W-:Y:S02]  /*16840*/  FMNMX.FTZ R8, R120, R3, !PT ;  /* 0x0000000378087209 */ /* 0x000fe40007810000 */
[----:B------:R-:W-:Y:S02]  /*16850*/  ISETP.GT.AND P1, PT, R20, 0x1, P5 ;  /* 0x000000011400780c */ /* 0x000fe40002f24270 */
[----:B------:R-:W-:Y:S02]  /*16860*/  FMNMX.FTZ R8, R121, R8, !PT ;  /* 0x0000000879087209 */ /* 0x000fe40007810000 */
[----:B------:R-:W-:Y:S02]  /*16870*/  LOP3.LUT R22, R22, 0xbfffffff, RZ, 0xc0, !PT ;  /* 0xbfffffff16167812 */ /* 0x000fe400078ec0ff */
[----:B------:R-:W-:Y:S02]  /*16880*/  FMNMX.FTZ R8, R124, R8, !PT ;  /* 0x000000087c087209 */ /* 0x000fe40007810000 */
[----:B------:R-:W-:-:S02]  /*16890*/  ISETP.LT.OR P1, PT, R15, 0x2, P1 ;  /* 0x000000020f00780c */ /* 0x000fc40000f21670 */
[----:B------:R-:W-:Y:S02]  /*168a0*/  FMNMX.FTZ R8, R125, R8, !PT ;  /* 0x000000087d087209 */ /* 0x000fe40007810000 */
[----:B------:R-:W-:Y:S02]  /*168b0*/  ISETP.GT.AND P2, PT, R20, 0x8, P5 ;  /* 0x000000081400780c */ /* 0x000fe40002f44270 */
[----:B------:R-:W-:Y:S02]  /*168c0*/  FMNMX.FTZ R8, R128, R8, !PT ;  /* 0x0000000880087209 */ /* 0x000fe40007810000 */
[----:B------:R-:W-:Y:S02]  /*168d0*/  @P0 LOP3.LUT R22, R22, 0x40000000, RZ, 0xfc, !PT ;  /* 0x4000000016160812 */ /* 0x000fe400078efcff */
        /* <DEDUP_REMOVED lines=9> */
[C---:B------:R-:W-:Y:S02]  /*16970*/  ISETP.LT.OR P0, PT, R15.reuse, 0x1, P0 ;  /* 0x000000010f00780c */ /* 0x040fe40000701670 */
        /* <DEDUP_REMOVED lines=9> */
[----:B------:R-:W-:-:S02]  /*16a10*/  FSEL R127, R127, -INF , !P1 ;  /* 0xff8000007f7f7808 */ /* 0x000fc40004800000 */
[----:B------:R-:W-:Y:S02]  /*16a20*/  FMNMX.FTZ R8, R149, R8, !PT ;  /* 0x0000000895087209 */ /* 0x000fe40007810000 */
[----:B------:R-:W-:Y:S02]  /*16a30*/  ISETP.GT.AND P1, PT, R20, 0x11, P5 ;  /* 0x000000111400780c */ /* 0x000fe40002f24270 */
[----:B------:R-:W-:Y:S02]  /*16a40*/  FMNMX.FTZ R8, R152, R8, !PT ;  /* 0x0000000898087209 */ /* 0x000fe40007810000 */
[----:B------:R-:W-:Y:S02]  /*16a50*/  ISETP.LT.OR P2, PT, R15, 0x11, P2 ;  /* 0x000000110f00780c */ /* 0x000fe40001741670 */
[----:B------:R-:W-:Y:S02]  /*16a60*/  FMNMX.FTZ R8, R153, R8, !PT ;  /* 0x0000000899087209 */ /* 0x000fe40007810000 */
[----:B------:R-:W-:-:S02]  /*16a70*/  FMNMX.FTZ R10, R122, R0, !PT ;  /* 0x000000007a0a7209 */ /* 0x000fc40007810000 */
[----:B------:R-:W-:Y:S02]  /*16a80*/  FMNMX.FTZ R8, R156, R8, !PT ;  /* 0x000000089c087209 */ /* 0x000fe40007810000 */
[----:B------:R-:W-:Y:S02]  /*16a90*/  ISETP.LT.OR P1, PT, R15, 0x12, P1 ;  /* 0x000000120f00780c */ /* 0x000fe40000f21670 */
[----:B------:R-:W-:Y:S02]  /*16aa0*/  FMNMX.FTZ R8, R157, R8, !PT ;  /* 0x000000089d087209 */ /* 0x000fe40007810000 */
[----:B------:R-:W-:Y:S02]  /*16ab0*/  FSEL R130, R130, -INF , !P2 ;  /* 0xff80000082827808 */ /* 0x000fe40005000000 */
[----:B------:R-:W-:Y:S02]  /*16ac0*/  FMNMX.FTZ R8, R160, R8, !PT ;  /* 0x00000008a0087209 */ /* 0x000fe40007810000 */
[----:B------:R-:W-:-:S02]  /*16ad0*/  ISETP.GT.AND P2, PT, R20, 0x18, P5 ;  /* 0x000000181400780c */ /* 0x000fc40002f44270 */
[----:B------:R-:W-:Y:S02]  /*16ae0*/  FMNMX.FTZ R8, R161, R8, !PT ;  /* 0x00000008a1087209 */ /* 0x000fe40007810000 */
[----:B------:R-:W-:Y:S02]  /*16af0*/  FMNMX.FTZ R10, R123, R10, !PT ;  /* 0x0000000a7b0a7209 */ /* 0x000fe40007810000 */
[----:B------:R-:W-:Y:S02]  /*16b00*/  FMNMX.FTZ R8, R164, R8, !PT ;  /* 0x00000008a4087209 */ /* 0x000fe40007810000 */
[----:B------:R-:W-:Y:S02]  /*16b10*/  FSEL R131, R131, -INF , !P1 ;  /* 0xff80000083837808 */ /* 0x000fe40004800000 */
[----:B------:R-:W-:Y:S02]  /*16b20*/  FMNMX.FTZ R8, R165, R8, !PT ;  /* 0x00000008a5087209 */ /* 0x000fe40007810000 */
[----:B------:R-:W-:-:S02]  /*16b30*/  ISETP.GT.AND P1, PT, R20, 0x19, P5 ;  /* 0x000000191400780c */ /* 0x000fc40002f24270 */
[----:B------:R-:W-:Y:S02]  /*16b40*/  FMNMX.FTZ R8, R168, R8, !PT ;  /* 0x00000008a8087209 */ /* 0x000fe40007810000 */
[----:B------:R-:W-:Y:S02]  /*16b50*/  ISETP.LT.OR P2, PT, R15, 0x19, P2 ;  /* 0x000000190f00780c */ /* 0x000fe40001741670 */
[----:B------:R-:W-:Y:S02]  /*16b60*/  FMNMX.FTZ R8, R169, R8, !PT ;  /* 0x00000008a9087209 */ /* 0x000fe40007810000 */
[----:B------:R-:W-:Y:S02]  /*16b70*/  FMNMX.FTZ R10, R126, R10, !PT ;  /* 0x0000000a7e0a7209 */ /* 0x000fe40007810000 */
[----:B------:R-:W-:Y:S02]  /*16b80*/  FMNMX.FTZ R8, R172, R8, !PT ;  /* 0x00000008ac087209 */ /* 0x000fe40007810000 */
[----:B------:R-:W-:-:S02]  /*16b90*/  ISETP.LT.OR P1, PT, R15, 0x1a, P1 ;  /* 0x0000001a0f00780c */ /* 0x000fc40000f21670 */
[----:B------:R-:W-:Y:S02]  /*16ba0*/  FMNMX.FTZ R8, R173, R8, !PT ;  /* 0x00000008ad087209 */ /* 0x000fe40007810000 */
[----:B------:R-:W-:Y:S02]  /*16bb0*/  FSEL R134, R134, -INF , !P2 ;  /* 0xff80000086867808 */ /* 0x000fe40005000000 */
[----:B------:R-:W-:Y:S02]  /*16bc0*/  FMNMX.FTZ R8, R176, R8, !PT ;  /* 0x00000008b0087209 */ /* 0x000fe40007810000 */
[----:B------:R-:W-:Y:S02]  /*16bd0*/  ISETP.GT.AND P2, PT, R20, 0x20, P5 ;  /* 0x000000201400780c */ /* 0x000fe40002f44270 */
[----:B------:R-:W-:Y:S02]  /*16be0*/  FMNMX.FTZ R8, R177, R8, !PT ;  /* 0x00000008b1087209 */ /* 0x000fe40007810000 */
[----:B------:R-:W-:-:S02]  /*16bf0*/  FMNMX.FTZ R10, R127, R10, !PT ;  /* 0x0000000a7f0a7209 */ /* 0x000fc40007810000 */
[----:B------:R-:W-:Y:S02]  /*16c00*/  FMNMX.FTZ R8, R180, R8, !PT ;  /* 0x00000008b4087209 */ /* 0x000fe40007810000 */
[----:B------:R-:W-:Y:S02]  /*16c10*/  FSEL R135, R135, -INF , !P1 ;  /* 0xff80000087877808 */ /* 0x000fe40004800000 */
[----:B------:R-:W-:Y:S02]  /*16c20*/  ISETP.GT.AND P1, PT, R20, 0x21, P5 ;  /* 0x000000211400780c */ /* 0x000fe40002f24270 */
[----:B------:R-:W-:Y:S02]  /*16c30*/  ISETP.LT.OR P2, PT, R15, 0x21, P2 ;  /* 0x000000210f00780c */ /* 0x000fe40001741670 */
[----:B------:R-:W-:Y:S02]  /*16c40*/  FMNMX.FTZ R10, R130, R10, !PT ;  /* 0x0000000a820a7209 */ /* 0x000fe40007810000 */
[----:B------:R-:W-:-:S02]  /*16c50*/  FMNMX.FTZ R8, R181, R8, !PT ;  /* 0x00000008b5087209 */ /* 0x000fc40007810000 */
[----:B------:R-:W-:Y:S02]  /*16c60*/  ISETP.LT.OR P1, PT, R15, 0x22, P1 ;  /* 0x000000220f00780c */ /* 0x000fe40000f21670 */
[----:B------:R-:W-:Y:S01]  /*16c70*/  FSEL R138, R138, -INF , !P2 ;  /* 0xff8000008a8a7808 */ /* 0x000fe20005000000 */
[----:B------:R-:W0:Y:S01]  /*16c80*/  SHFL.BFLY PT, R9, R8, 0x2, 0x1f ;  /* 0x0c401f0008097f89 */ /* 0x000e2200000e0000 */
[----:B------:R-:W-:Y:S02]  /*16c90*/  FMNMX.FTZ R10, R131, R10, !PT ;  /* 0x0000000a830a7209 */ /* 0x000fe40007810000 */
[----:B------:R-:W-:Y:S02]  /*16ca0*/  ISETP.GT.AND P2, PT, R20, 0x28, P5 ;  /* 0x000000281400780c */ /* 0x000fe40002f44270 */
[----:B------:R-:W-:Y:S02]  /*16cb0*/  FSEL R139, R139, -INF , !P1 ;  /* 0xff8000008b8b7808 */ /* 0x000fe40004800000 */
[----:B------:R-:W-:-:S02]  /*16cc0*/  FMNMX.FTZ R10, R134, R10, !PT ;  /* 0x0000000a860a7209 */ /* 0x000fc40007810000 */
[----:B------:R-:W-:Y:S02]  /*16cd0*/  ISETP.GT.AND P1, PT, R20, 0x29, P5 ;  /* 0x000000291400780c */ /* 0x000fe40002f24270 */
[----:B------:R-:W-:Y:S02]  /*16ce0*/  ISETP.LT.OR P2, PT, R15, 0x29, P2 ;  /* 0x000000290f00780c */ /* 0x000fe40001741670 */
[----:B------:R-:W-:Y:S02]  /*16cf0*/  FMNMX.FTZ R10, R135, R10, !PT ;  /* 0x0000000a870a7209 */ /* 0x000fe40007810000 */
[----:B------:R-:W-:Y:S02]  /*16d00*/  ISETP.LT.OR P1, PT, R15, 0x2a, P1 ;  /* 0x0000002a0f00780c */ /* 0x000fe40000f21670 */
[----:B------:R-:W-:Y:S02]  /*16d10*/  FSEL R142, R142, -INF , !P2 ;  /* 0xff8000008e8e7808 */ /* 0x000fe40005000000 */
[----:B------:R-:W-:-:S02]  /*16d20*/  ISETP.GT.AND P2, PT, R20, 0x30, P5 ;  /* 0x000000301400780c */ /* 0x000fc40002f44270 */
[----:B------:R-:W-:Y:S02]  /*16d30*/  FMNMX.FTZ R10, R138, R10, !PT ;  /* 0x0000000a8a0a7209 */ /* 0x000fe40007810000 */
[----:B------:R-:W-:Y:S02]  /*16d40*/  FSEL R143, R143, -INF , !P1 ;  /* 0xff8000008f8f7808 */ /* 0x000fe40004800000 */
[----:B------:R-:W-:Y:S02]  /*16d50*/  ISETP.GT.AND P1, PT, R20, 0x31, P5 ;  /* 0x000000311400780c */ /* 0x000fe40002f24270 */
[----:B------:R-:W-:Y:S02]  /*16d60*/  ISETP.LT.OR P2, PT, R15, 0x31, P2 ;  /* 0x000000310f00780c */ /* 0x000fe40001741670 */
[----:B------:R-:W-:Y:S02]  /*16d70*/  FMNMX.FTZ R10, R139, R10, !PT ;  /* 0x0000000a8b0a7209 */ /* 0x000fe40007810000 */
[----:B------:R-:W-:-:S02]  /*16d80*/  ISETP.LT.OR P1, PT, R15, 0x32, P1 ;  /* 0x000000320f00780c */ /* 0x000fc40000f21670 */
[----:B------:R-:W-:Y:S02]  /*16d90*/  FSEL R146, R146, -INF , !P2 ;  /* 0xff80000092927808 */ /* 0x000fe40005000000 */
[----:B------:R-:W-:Y:S02]  /*16da0*/  ISETP.GT.AND P2, PT, R20, 0x38, P5 ;  /* 0x000000381400780c */ /* 0x000fe40002f44270 */
[----:B------:R-:W-:Y:S02]  /*16db0*/  FMNMX.FTZ R10, R142, R10, !PT ;  /* 0x0000000a8e0a7209 */ /* 0x000fe40007810000 */
[----:B------:R-:W-:Y:S02]  /*16dc0*/  FSEL R147, R147, -INF , !P1 ;  /* 0xff80000093937808 */ /* 0x000fe40004800000 */
[----:B------:R-:W-:Y:S02]  /*16dd0*/  ISETP.GT.AND P1, PT, R20, 0x39, P5 ;  /* 0x000000391400780c */ /* 0x000fe40002f24270 */
[----:B------:R-:W-:-:S02]  /*16de0*/  ISETP.LT.OR P2, PT, R15, 0x39, P2 ;  /* 0x000000390f00780c */ /* 0x000fc40001741670 */
[----:B------:R-:W-:Y:S02]  /*16df0*/  FMNMX.FTZ R10, R143, R10, !PT ;  /* 0x0000000a8f0a7209 */ /* 0x000fe40007810000 */
[----:B------:R-:W-:Y:S02]  /*16e00*/  ISETP.LT.OR P1, PT, R15, 0x3a, P1 ;  /* 0x0000003a0f00780c */ /* 0x000fe40000f21670 */
[----:B------:R-:W-:Y:S02]  /*16e10*/  FSEL R150, R150, -INF , !P2 ;  /* 0xff80000096967808 */ /* 0x000fe40005000000 */
[----:B0-----:R-:W-:Y:S02]  /*16e20*/  FMNMX.FTZ R8, R8, R9, !PT ;  /* 0x0000000908087209 */ /* 0x001fe40007810000 */
[----:B------:R-:W-:Y:S02]  /*16e30*/  ISETP.GT.AND P2, PT, R20, 0x40, P5 ;  /* 0x000000401400780c */ /* 0x000fe40002f44270 */
[----:B------:R-:W-:Y:S01]  /*16e40*/  FMNMX.FTZ R10, R146, R10, !PT ;  /* 0x0000000a920a7209 */ /* 0x000fe20007810000 */
[----:B------:R-:W0:Y:S01]  /*16e50*/  SHFL.BFLY PT, R9, R8, 0x1, 0x1f ;  /* 0x0c201f0008097f89 */ /* 0x000e2200000e0000 */
[----:B------:R-:W-:-:S02]  /*16e60*/  FSEL R151, R151, -INF , !P1 ;  /* 0xff80000097977808 */ /* 0x000fc40004800000 */
[----:B------:R-:W-:Y:S02]  /*16e70*/  ISETP.GT.AND P1, PT, R20, 0x41, P5 ;  /* 0x000000411400780c */ /* 0x000fe40002f24270 */
[----:B------:R-:W-:Y:S02]  /*16e80*/  ISETP.LT.OR P2, PT, R15, 0x41, P2 ;  /* 0x000000410f00780c */ /* 0x000fe40001741670 */
[----:B------:R-:W-:Y:S02]  /*16e90*/  FMNMX.FTZ R10, R147, R10, !PT ;  /* 0x0000000a930a7209 */ /* 0x000fe40007810000 */
[----:B------:R-:W-:Y:S02]  /*16ea0*/  ISETP.LT.OR P1, PT, R15, 0x42, P1 ;  /* 0x000000420f00780c */ /* 0x000fe40000f21670 */
[----:B------:R-:W-:Y:S02]  /*16eb0*/  FSEL R154, R154, -INF , !P2 ;  /* 0xff8000009a9a7808 */ /* 0x000fe40005000000 */
[----:B------:R-:W-:-:S02]  /*16ec0*/  FMNMX.FTZ R10, R150, R10, !PT ;  /* 0x0000000a960a7209 */ /* 0x000fc40007810000 */
[C---:B------:R-:W-:Y:S02]  /*16ed0*/  ISETP.GT.AND P2, PT, R20.reuse, 0x48, P5 ;  /* 0x000000481400780c */ /* 0x040fe40002f44270 */
[----:B------:R-:W-:Y:S02]  /*16ee0*/  FSEL R155, R155, -INF , !P1 ;  /* 0xff8000009b9b7808 */ /* 0x000fe40004800000 */
[----:B------:R-:W-:Y:S02]  /*16ef0*/  FMNMX.FTZ R10, R151, R10, !PT ;  /* 0x0000000a970a7209 */ /* 0x000fe40007810000 */
[C---:B------:R-:W-:Y:S02]  /*16f00*/  ISETP.GT.AND P1, PT, R20.reuse, 0x49, P5 ;  /* 0x000000491400780c */ /* 0x040fe40002f24270 */
[----:B------:R-:W-:Y:S02]  /*16f10*/  ISETP.LT.OR P2, PT, R15, 0x49, P2 ;  /* 0x000000490f00780c */ /* 0x000fe40001741670 */
[----:B------:R-:W-:-:S02]  /*16f20*/  ISETP.GT.AND P4, PT, R20, 0x68, P5 ;  /* 0x000000681400780c */ /* 0x000fc40002f84270 */
[----:B------:R-:W-:Y:S02]  /*16f30*/  FMNMX.FTZ R10, R154, R10, !PT ;  /* 0x0000000a9a0a7209 */ /* 0x000fe40007810000 */
[C---:B------:R-:W-:Y:S02]  /*16f40*/  ISETP.LT.OR P1, PT, R15.reuse, 0x4a, P1 ;  /* 0x0000004a0f00780c */ /* 0x040fe40000f21670 */
[----:B------:R-:W-:Y:S02]  /*16f50*/  FSEL R158, R158, -INF , !P2 ;  /* 0xff8000009e9e7808 */ /* 0x000fe40005000000 */
[----:B------:R-:W-:Y:S02]  /*16f60*/  ISETP.LT.OR P4, PT, R15, 0x69, P4 ;  /* 0x000000690f00780c */ /* 0x000fe40002781670 */
[----:B------:R-:W-:Y:S02]  /*16f70*/  ISETP.GT.AND P2, PT, R20, 0x50, P5 ;  /* 0x000000501400780c */ /* 0x000fe40002f44270 */
[----:B------:R-:W-:-:S02]  /*16f80*/  FMNMX.FTZ R10, R155, R10, !PT ;  /* 0x0000000a9b0a7209 */ /* 0x000fc40007810000 */
[----:B------:R-:W-:Y:S02]  /*16f90*/  FSEL R159, R159, -INF , !P1 ;  /* 0xff8000009f9f7808 */ /* 0x000fe40004800000 */
[----:B------:R-:W-:Y:S02]  /*16fa0*/  ISETP.GT.AND P1, PT, R20, 0x51, P5 ;  /* 0x000000511400780c */ /* 0x000fe40002f24270 */
[C---:B------:R-:W-:Y:S02]  /*16fb0*/  ISETP.LT.OR P2, PT, R15.reuse, 0x51, P2 ;  /* 0x000000510f00780c */ /* 0x040fe40001741670 */
[----:B------:R-:W-:Y:S02]  /*16fc0*/  FMNMX.FTZ R10, R158, R10, !PT ;  /* 0x0000000a9e0a7209 */ /* 0x000fe40007810000 */
[----:B------:R-:W-:Y:S02]  /*16fd0*/  ISETP.LT.OR P1, PT, R15, 0x52, P1 ;  /* 0x000000520f00780c */ /* 0x000fe40000f21670 */
[----:B------:R-:W-:-:S02]  /*16fe0*/  FSEL R162, R162, -INF , !P2 ;  /* 0xff800000a2a27808 */ /* 0x000fc40005000000 */
[----:B------:R-:W-:Y:S02]  /*16ff0*/  LOP3.LUT R22, R22, 0xfffffffd, RZ, 0xc0, !PT ;  /* 0xfffffffd16167812 */ /* 0x000fe400078ec0ff */
[C---:B------:R-:W-:Y:S02]  /*17000*/  ISETP.GT.AND P2, PT, R20.reuse, 0x58, P5 ;  /* 0x000000581400780c */ /* 0x040fe40002f44270 */
[----:B------:R-:W-:Y:S02]  /*17010*/  ISETP.GT.AND P6, PT, R20, 0x69, P5 ;  /* 0x000000691400780c */ /* 0x000fe40002fc4270 */
[----:B0-----:R-:W-:Y:S02]  /*17020*/  FMNMX.FTZ R8, R8, R9, !PT ;  /* 0x0000000908087209 */ /* 0x001fe40007810000 */
[----:B------:R-:W-:Y:S02]  /*17030*/  FMNMX.FTZ R10, R159, R10, !PT ;  /* 0x0000000a9f0a7209 */ /* 0x000fe40007810000 */
[----:B------:R-:W-:-:S02]  /*17040*/  FSEL R163, R163, -INF , !P1 ;  /* 0xff800000a3a37808 */ /* 0x000fc40004800000 */
[----:B------:R-:W-:Y:S02]  /*17050*/  @P4 LOP3.LUT R22, R22, 0x2, RZ, 0xfc, !PT ;  /* 0x0000000216164812 */ /* 0x000fe400078efcff */
[----:B------:R-:W-:Y:S02]  /*17060*/  ISETP.GT.AND P1, PT, R20, 0x59, P5 ;  /* 0x000000591400780c */ /* 0x000fe40002f24270 */
[C---:B------:R-:W-:Y:S02]  /*17070*/  ISETP.LT.OR P2, PT, R15.reuse, 0x59, P2 ;  /* 0x000000590f00780c */ /* 0x040fe40001741670 */
[----:B------:R-:W-:Y:S02]  /*17080*/  ISETP.LT.OR P4, PT, R15, 0x6a, P6 ;  /* 0x0000006a0f00780c */ /* 0x000fe40003781670 */
[----:B------:R-:W-:Y:S02]  /*17090*/  FSETP.NEU.FTZ.AND P6, PT, R8, -INF , PT ;  /* 0xff8000000800780b */ /* 0x000fe40003fdd000 */
[----:B------:R-:W-:-:S02]  /*170a0*/  FMNMX.FTZ R10, R162, R10, !PT ;  /* 0x0000000aa20a7209 */ /* 0x000fc40007810000 */
[----:B------:R-:W-:Y:S02]  /*170b0*/  ISETP.LT.OR P1, PT, R15, 0x5a, P1 ;  /* 0x0000005a0f00780c */ /* 0x000fe40000f21670 */
[----:B------:R-:W-:Y:S02]  /*170c0*/  FSEL R166, R166, -INF , !P2 ;  /* 0xff800000a6a67808 */ /* 0x000fe40005000000 */
[----:B------:R-:W-:Y:S02]  /*170d0*/  ISETP.GT.AND P2, PT, R20, 0x60, P5 ;  /* 0x000000601400780c */ /* 0x000fe40002f44270 */
[----:B------:R-:W-:Y:S02]  /*170e0*/  FSEL R9, R8, RZ, P6 ;  /* 0x000000ff08097208 */ /* 0x000fe40003000000 */
[----:B------:R-:W-:Y:S02]  /*170f0*/  FMNMX.FTZ R10, R163, R10, !PT ;  /* 0x0000000aa30a7209 */ /* 0x000fe40007810000 */
[----:B------:R-:W-:Y:S01]  /*17100*/  FSEL R167, R167, -INF , !P1 ;  /* 0xff800000a7a77808 */ /* 0x000fe20004800000 */
[----:B------:R-:W-:-:S01]  /*17110*/  FADD.FTZ R3, -R9, R3 ;  /* 0x0000000309037221 */ /* 0x000fc20000010100 */
[----:B------:R-:W-:Y:S01]  /*17120*/  ISETP.GT.AND P1, PT, R20, 0x61, P5 ;  /* 0x000000611400780c */ /* 0x000fe20002f24270 */
[----:B------:R-:W-:-:S01]  /*17130*/  FFMA.FTZ R9, R2, R8, -8 ;  /* 0xc100000002097423 */ /* 0x000fc20000010008 */
[----:B------:R-:W-:Y:S01]  /*17140*/  ISETP.LT.OR P2, PT, R15, 0x61, P2 ;  /* 0x000000610f00780c */ /* 0x000fe20001741670 */
[----:B------:R-:W-:Y:S01]  /*17150*/  FMUL.FTZ R3, R2, R3 ;  /* 0x0000000302037220 */ /* 0x000fe20000410000 */
[----:B------:R-:W-:-:S02]  /*17160*/  FMNMX.FTZ R10, R166, R10, !PT ;  /* 0x0000000aa60a7209 */ /* 0x000fc40007810000 */
[----:B------:R-:W-:Y:S02]  /*17170*/  ISETP.LT.OR P1, PT, R15, 0x62, P1 ;  /* 0x000000620f00780c */ /* 0x000fe40000f21670 */
[----:B------:R-:W-:Y:S01]  /*17180*/  FSEL R170, R170, -INF , !P2 ;  /* 0xff800000aaaa7808 */ /* 0x000fe20005000000 */
[----:B------:R-:W-:Y:S01]  /*17190*/  MUFU.EX2 R3, R3 ;  /* 0x0000000300037308 */ /* 0x000fe20000000800 */
[----:B------:R-:W-:Y:S02]  /*171a0*/  FMNMX.FTZ R10, R167, R10, !PT ;  /* 0x0000000aa70a7209 */ /* 0x000fe40007810000 */
[----:B------:R-:W-:Y:S02]  /*171b0*/  FSEL R9, R9, RZ, P6 ;  /* 0x000000ff09097208 */ /* 0x000fe40003000000 */
[----:B------:R-:W-:Y:S02]  /*171c0*/  FSEL R171, R171, -INF , !P1 ;  /* 0xff800000abab7808 */ /* 0x000fe40004800000 */
[----:B------:R-:W-:Y:S01]  /*171d0*/  LOP3.LUT P6, RZ, R22, 0x2, RZ, 0xc0, !PT ;  /* 0x0000000216ff7812 */ /* 0x000fe200078cc0ff */
[----:B------:R-:W-:-:S01]  /*171e0*/  FFMA.FTZ R120, R2, R120, -R9 ;  /* 0x0000007802787223 */ /* 0x000fc20000010809 */
[----:B------:R-:W-:Y:S01]  /*171f0*/  FMNMX.FTZ R10, R170, R10, !PT ;  /* 0x0000000aaa0a7209 */ /* 0x000fe20007810000 */
[----:B------:R-:W-:-:S01]  /*17200*/  FFMA.FTZ R121, R2, R121, -R9 ;  /* 0x0000007902797223 */ /* 0x000fc20000010809 */
[----:B------:R-:W-:Y:S01]  /*17210*/  ISETP.GT.AND P3, PT, R20, 0x70, P5 ;  /* 0x000000701400780c */ /* 0x000fe20002f64270 */
[----:B------:R-:W-:-:S01]  /*17220*/  FFMA.FTZ R124, R2, R124, -R9 ;  /* 0x0000007c027c7223 */ /* 0x000fc20000010809 */
[----:B------:R-:W-:Y:S01]  /*17230*/  FSEL R174, R174, -INF , !P6 ;  /* 0xff800000aeae7808 */ /* 0x000fe20007000000 */
[----:B------:R-:W0:Y:S01]  /*17240*/  MUFU.EX2 R120, R120 ;  /* 0x0000007800787308 */ /* 0x000e220000000800 */
[----:B------:R-:W-:Y:S01]  /*17250*/  FMNMX.FTZ R10, R171, R10, !PT ;  /* 0x0000000aab0a7209 */ /* 0x000fe20007810000 */
[--C-:B------:R-:W-:Y:S01]  /*17260*/  FFMA.FTZ R125, R2, R125, -R9.reuse ;  /* 0x0000007d027d7223 */ /* 0x100fe20000010809 */
[----:B------:R-:W-:Y:S01]  /*17270*/  ISETP.GT.AND P2, PT, R20, 0x71, P5 ;  /* 0x000000711400780c */ /* 0x000fe20002f44270 */
[C-C-:B------:R-:W-:Y:S01]  /*17280*/  FFMA.FTZ R128, R2.reuse, R128, -R9.reuse ;  /* 0x0000008002807223 */ /* 0x140fe20000010809 */
[----:B------:R-:W-:Y:S01]  /*17290*/  ISETP.LT.OR P3, PT, R15, 0x71, P3 ;  /* 0x000000710f00780c */ /* 0x000fe20001f61670 */
[--C-:B------:R-:W-:Y:S01]  /*172a0*/  FFMA.FTZ R129, R2, R129, -R9.reuse ;  /* 0x0000008102817223 */ /* 0x100fe20000010809 */
[----:B------:R-:W-:Y:S01]  /*172b0*/  FSEL R175, R175, -INF , !P4 ;  /* 0xff800000afaf7808 */ /* 0x000fe20006000000 */
[----:B------:R-:W1:Y:S01]  /*172c0*/  MUFU.EX2 R121, R121 ;  /* 0x0000007900797308 */ /* 0x000e620000000800 */
[----:B------:R-:W-:Y:S01]  /*172d0*/  FMNMX.FTZ R10, R174, R10, !PT ;  /* 0x0000000aae0a7209 */ /* 0x000fe20007810000 */
[--C-:B------:R-:W-:Y:S01]  /*172e0*/  FFMA.FTZ R132, R2, R132, -R9.reuse ;  /* 0x0000008402847223 */ /* 0x100fe20000010809 */
[----:B------:R-:W-:Y:S01]  /*172f0*/  ISETP.GT.AND P1, PT, R20, 0x78, P5 ;  /* 0x000000781400780c */ /* 0x000fe20002f24270 */
[C-C-:B------:R-:W-:Y:S01]  /*17300*/  FFMA.FTZ R133, R2.reuse, R133, -R9.reuse ;  /* 0x0000008502857223 */ /* 0x140fe20000010809 */
[----:B------:R-:W-:Y:S01]  /*17310*/  ISETP.LT.OR P2, PT, R15, 0x72, P2 ;  /* 0x000000720f00780c */ /* 0x000fe20001741670 */
[--C-:B------:R-:W-:Y:S01]  /*17320*/  FFMA.FTZ R136, R2, R136, -R9.reuse ;  /* 0x0000008802887223 */ /* 0x100fe20000010809 */
[----:B------:R-:W-:Y:S01]  /*17330*/  FSEL R178, R178, -INF , !P3 ;  /* 0xff800000b2b27808 */ /* 0x000fe20005800000 */
[----:B------:R-:W-:Y:S01]  /*17340*/  MUFU.EX2 R124, R124 ;  /* 0x0000007c007c7308 */ /* 0x000fe20000000800 */
[----:B------:R-:W-:Y:S01]  /*17350*/  FMNMX.FTZ R10, R175, R10, !PT ;  /* 0x0000000aaf0a7209 */ /* 0x000fe20007810000 */
[----:B0-----:R-:W-:Y:S01]  /*17360*/  FFMA.FTZ R6, R3, R6, R120 ;  /* 0x0000000603067223 */ /* 0x001fe20000010078 */
[----:B------:R-:W-:Y:S01]  /*17370*/  ISETP.GT.AND P5, PT, R20, 0x79, P5 ;  /* 0x000000791400780c */ /* 0x000fe20002fa4270 */
[C-C-:B------:R-:W-:Y:S01]  /*17380*/  FFMA.FTZ R137, R2.reuse, R137, -R9.reuse ;  /* 0x0000008902897223 */ /* 0x140fe20000010809 */
[----:B------:R-:W-:Y:S01]  /*17390*/  ISETP.LT.OR P1, PT, R15, 0x79, P1 ;  /* 0x000000790f00780c */ /* 0x000fe20000f21670 */
[--C-:B------:R-:W-:Y:S01]  /*173a0*/  FFMA.FTZ R140, R2, R140, -R9.reuse ;  /* 0x0000008c028c7223 */ /* 0x100fe20000010809 */
[----:B------:R-:W-:Y:S01]  /*173b0*/  FSEL R179, R179, -INF , !P2 ;  /* 0xff800000b3b37808 */ /* 0x000fe20005000000 */
[----:B------:R-:W-:Y:S01]  /*173c0*/  MUFU.EX2 R125, R125 ;  /* 0x0000007d007d7308 */ /* 0x000fe20000000800 */
[----:B------:R-:W-:Y:S01]  /*173d0*/  FMNMX.FTZ R10, R178, R10, !PT ;  /* 0x0000000ab20a7209 */ /* 0x000fe20007810000 */
[----:B-1----:R-:W-:Y:S01]  /*173e0*/  FADD.FTZ R6, R121, R6 ;  /* 0x0000000679067221 */ /* 0x002fe20000010000 */
[----:B------:R-:W-:Y:S01]  /*173f0*/  ISETP.LT.OR P5, PT, R15, 0x7a, P5 ;  /* 0x0000007a0f00780c */ /* 0x000fe20002fa1670 */
[--C-:B------:R-:W-:Y:S01]  /*17400*/  FFMA.FTZ R141, R2, R141, -R9.reuse ;  /* 0x0000008d028d7223 */ /* 0x100fe20000010809 */
[----:B------:R-:W-:Y:S01]  /*17410*/  FSEL R182, R182, -INF , !P1 ;  /* 0xff800000b6b67808 */ /* 0x000fe20004800000 */
[C-C-:B------:R-:W-:Y:S01]  /*17420*/  FFMA.FTZ R144, R2.reuse, R144, -R9.reuse ;  /* 0x0000009002907223 */ /* 0x140fe20000010809 */
[----:B------:R-:W-:Y:S01]  /*17430*/  FMNMX.FTZ R10, R179, R10, !PT ;  /* 0x0000000ab30a7209 */ /* 0x000fe20007810000 */
[----:B------:R-:W-:Y:S01]  /*17440*/  MUFU.EX2 R128, R128 ;  /* 0x0000008000807308 */ /* 0x000fe20000000800 */
[----:B------:R-:W-:Y:S01]  /*17450*/  FSEL R183, R183, -INF , !P5 ;  /* 0xff800000b7b77808 */ /* 0x000fe20006800000 */
[--C-:B------:R-:W-:Y:S01]  /*17460*/  FFMA.FTZ R145, R2, R145, -R9.reuse ;  /* 0x0000009102917223 */ /* 0x100fe20000010809 */
[----:B------:R-:W-:Y:S01]  /*17470*/  FMNMX.FTZ R10, R182, R10, !PT ;  /* 0x0000000ab60a7209 */ /* 0x000fe20007810000 */
[C-C-:B------:R-:W-:Y:S01]  /*17480*/  FFMA.FTZ R148, R2.reuse, R148, -R9.reuse ;  /* 0x0000009402947223 */ /* 0x140fe20000010809 */
[----:B------:R-:W-:-:S01]  /*17490*/  FFMA.FTZ R149, R2, R149, -R9 ;  /* 0x0000009502957223 */ /* 0x000fc20000010809 */
[C-C-:B------:R-:W-:Y:S01]  /*174a0*/  FFMA.FTZ R152, R2.reuse, R152, -R9.reuse ;  /* 0x0000009802987223 */ /* 0x140fe20000010809 */
[----:B------:R-:W-:Y:S01]  /*174b0*/  FMNMX.FTZ R10, R183, R10, !PT ;  /* 0x0000000ab70a7209 */ /* 0x000fe20007810000 */
[----:B------:R-:W-:Y:S01]  /*174c0*/  MUFU.EX2 R129, R129 ;  /* 0x0000008100817308 */ /* 0x000fe20000000800 */
[----:B------:R-:W-:-:S01]  /*174d0*/  FFMA.FTZ R153, R2, R153, -R9 ;  /* 0x0000009902997223 */ /* 0x000fc20000010809 */
[C-C-:B------:R-:W-:Y:S01]  /*174e0*/  FFMA.FTZ R156, R2.reuse, R156, -R9.reuse ;  /* 0x0000009c029c7223 */ /* 0x140fe20000010809 */
[----:B------:R-:W-:-:S01]  /*174f0*/  FFMA.FTZ R157, R2, R157, -R9 ;  /* 0x0000009d029d7223 */ /* 0x000fc20000010809 */
[----:B------:R-:W0:Y:S01]  /*17500*/  SHFL.BFLY PT, R11, R10, 0x2, 0x1f ;  /* 0x0c401f000a0b7f89 */ /* 0x000e2200000e0000 */
        /* <DEDUP_REMOVED lines=14> */
[----:B------:R-:W-:-:S05]  /*175f0*/  LOP3.LUT P0, RZ, R22, 0x40000000, RZ, 0xc0, !PT ;  /* 0x4000000016ff7812 */ /* 0x000fca000780c0ff */
[----:B------:R-:W-:Y:S01]  /*17600*/  MUFU.EX2 R136, R136 ;  /* 0x0000008800887308 */ /* 0x000fe20000000800 */
[----:B0-----:R-:W-:-:S07]  /*17610*/  FMNMX.FTZ R10, R10, R11, !PT ;  /* 0x0000000b0a0a7209 */ /* 0x001fce0007810000 */
[----:B------:R-:W-:Y:S01]  /*17620*/  MUFU.EX2 R137, R137 ;  /* 0x0000008900897308 */ /* 0x000fe20000000800 */
[----:B------:R-:W0:Y:S07]  /*17630*/  SHFL.BFLY PT, R11, R10, 0x1, 0x1f ;  /* 0x0c201f000a0b7f89 */ /* 0x000e2e00000e0000 */
[----:B------:R-:W-:Y:S08]  /*17640*/  MUFU.EX2 R140, R140 ;  /* 0x0000008c008c7308 */ /* 0x000ff00000000800 */
[----:B------:R-:W-:Y:S08]  /*17650*/  MUFU.EX2 R141, R141 ;  /* 0x0000008d008d7308 */ /* 0x000ff00000000800 */
[----:B------:R-:W-:Y:S01]  /*17660*/  MUFU.EX2 R144, R144 ;  /* 0x0000009000907308 */ /* 0x000fe20000000800 */
[----:B0-----:R-:W-:-:S04]  /*17670*/  FMNMX.FTZ R10, R10, R11, !PT ;  /* 0x0000000b0a0a7209 */ /* 0x001fc80007810000 */
[----:B------:R-:W-:-:S03]  /*17680*/  FSETP.NEU.FTZ.AND P1, PT, R10, -INF , PT ;  /* 0xff8000000a00780b */ /* 0x000fc60003f3d000 */
[----:B------:R-:W-:Y:S01]  /*17690*/  MUFU.EX2 R145, R145 ;  /* 0x0000009100917308 */ /* 0x000fe20000000800 */
[----:B------:R-:W-:-:S05]  /*176a0*/  FSEL R11, R10, RZ, P1 ;  /* 0x000000ff0a0b7208 */ /* 0x000fca0000800000 */
[----:B------:R-:W-:Y:S01]  /*176b0*/  FADD.FTZ R0, -R11, R0 ;  /* 0x000000000b007221 */ /* 0x000fe20000010100 */
[----:B------:R-:W-:-:S01]  /*176c0*/  FFMA.FTZ R11, R2, R10, -8 ;  /* 0xc1000000020b7423 */ /* 0x000fc2000001000a */
[----:B------:R-:W-:Y:S02]  /*176d0*/  MUFU.EX2 R148, R148 ;  /* 0x0000009400947308 */ /* 0x000fe40000000800 */
[----:B------:R-:W-:Y:S02]  /*176e0*/  FMUL.FTZ R0, R2, R0 ;  /* 0x0000000002007220 */ /* 0x000fe40000410000 */
[----:B------:R-:W-:-:S04]  /*176f0*/  FSEL R11, R11, RZ, P1 ;  /* 0x000000ff0b0b7208 */ /* 0x000fc80000800000 */
        /* <DEDUP_REMOVED lines=25> */
[----:B0-----:R-:W-:-:S01]  /*17890*/  FFMA.FTZ R5, R0, R5, R122 ;  /* 0x0000000500057223 */ /* 0x001fc2000001007a */
[C-C-:B------:R-:W-:Y:S01]  /*178a0*/  FFMA.FTZ R163, R2.reuse, R163, -R11.reuse ;  /* 0x000000a302a37223 */ /* 0x140fe2000001080b */
[----:B------:R-:W-:-:S01]  /*178b0*/  FFMA.FTZ R166, R2, R166, -R11 ;  /* 0x000000a602a67223 */ /* 0x000fc2000001080b */
[C-C-:B------:R-:W-:Y:S01]  /*178c0*/  FFMA.FTZ R167, R2.reuse, R167, -R11.reuse ;  /* 0x000000a702a77223 */ /* 0x140fe2000001080b */
[----:B------:R-:W-:-:S01]  /*178d0*/  FFMA.FTZ R170, R2, R170, -R11 ;  /* 0x000000aa02aa7223 */ /* 0x000fc2000001080b */
[C-C-:B------:R-:W-:Y:S01]  /*178e0*/  FFMA.FTZ R171, R2.reuse, R171, -R11.reuse ;  /* 0x000000ab02ab7223 */ /* 0x140fe2000001080b */
[----:B------:R-:W-:-:S01]  /*178f0*/  FFMA.FTZ R174, R2, R174, -R11 ;  /* 0x000000ae02ae7223 */ /* 0x000fc2000001080b */
[----:B------:R-:W0:Y:S01]  /*17900*/  MUFU.EX2 R127, R127 ;  /* 0x0000007f007f7308 */ /* 0x000e220000000800 */
[----:B-1----:R-:W-:-:S01]  /*17910*/  FADD.FTZ R15, R123, R5 ;  /* 0x000000057b0f7221 */ /* 0x002fc20000010000 */
[----:B------:R-:W-:Y:S01]  /*17920*/  FADD.FTZ R5, R124, R6 ;  /* 0x000000067c057221 */ /* 0x000fe20000010000 */
[----:B------:R-:W-:-:S01]  /*17930*/  FFMA.FTZ R175, R2, R175, -R11 ;  /* 0x000000af02af7223 */ /* 0x000fc2000001080b */
[C-C-:B------:R-:W-:Y:S01]  /*17940*/  FFMA.FTZ R178, R2.reuse, R178, -R11.reuse ;  /* 0x000000b202b27223 */ /* 0x140fe2000001080b */
[----:B------:R-:W-:-:S01]  /*17950*/  FFMA.FTZ R179, R2, R179, -R11 ;  /* 0x000000b302b37223 */ /* 0x000fc2000001080b */
[----:B------:R-:W-:Y:S01]  /*17960*/  FADD.FTZ R5, R125, R5 ;  /* 0x000000057d057221 */ /* 0x000fe20000010000 */
[----:B------:R-:W-:-:S01]  /*17970*/  FFMA.FTZ R182, R2, R182, -R11 ;  /* 0x000000b602b67223 */ /* 0x000fc2000001080b */
[----:B------:R-:W1:Y:S01]  /*17980*/  MUFU.EX2 R130, R130 ;  /* 0x0000008200827308 */ /* 0x000e620000000800 */
[----:B--2---:R-:W-:-:S01]  /*17990*/  FADD.FTZ R6, R126, R15 ;  /* 0x0000000f7e067221 */ /* 0x004fc20000010000 */
[----:B------:R-:W-:Y:S01]  /*179a0*/  FADD.FTZ R5, R128, R5 ;  /* 0x0000000580057221 */ /* 0x000fe20000010000 */
[----:B------:R-:W-:-:S03]  /*179b0*/  FFMA.FTZ R11, R2, R183, -R11 ;  /* 0x000000b7020b7223 */ /* 0x000fc6000001080b */
[----:B------:R-:W-:Y:S02]  /*179c0*/  FADD.FTZ R5, R129, R5 ;  /* 0x0000000581057221 */ /* 0x000fe40000010000 */
[----:B------:R-:W2:Y:S01]  /*179d0*/  MUFU.EX2 R131, R131 ;  /* 0x0000008300837308 */ /* 0x000ea20000000800 */
[----:B0-----:R-:W-:-:S01]  /*179e0*/  FADD.FTZ R6, R127, R6 ;  /* 0x000000067f067221 */ /* 0x001fc20000010000 */
[----:B------:R-:W-:-:S04]  /*179f0*/  FADD.FTZ R5, R132, R5 ;  /* 0x0000000584057221 */ /* 0x000fc80000010000 */
[----:B------:R-:W-:Y:S02]  /*17a00*/  FADD.FTZ R5, R133, R5 ;  /* 0x0000000585057221 */ /* 0x000fe40000010000 */
        /* <DEDUP_REMOVED lines=97> */
.L_x_5630:
[----:B------:R-:W-:Y:S01]  /*18020*/  IMAD R15, R17, 0x8, R16 ;  /* 0x00000008110f7824 */ /* 0x000fe200078e0210 */
[----:B------:R-:W-:Y:S01]  /*18030*/  ISETP.GT.AND P1, PT, R4, R14, PT ;  /* 0x0000000e0400720c */ /* 0x000fe20003f24270 */
[----:B------:R-:W-:Y:S01]  /*18040*/  IMAD.U32 R17, RZ, RZ, UR38 ;  /* 0x00000026ff117e24 */ /* 0x000fe2000f8e00ff */
[----:B------:R-:W-:Y:S01]  /*18050*/  F2FP.SATFINITE.E4M3.F32.PACK_AB_MERGE_C R124, R125, R124, RZ ;  /* 0x0000007c7d7c723e */ /* 0x000fe200048070ff */
[----:B------:R-:W-:Y:S01]  /*18060*/  VIADD R15, R15, 0x2a860 ;  /* 0x0002a8600f0f7836 */ /* 0x000fe20000000000 */
        /* <DEDUP_REMOVED lines=30> */
[----:B------:R-:W-:Y:S01]  /*18250*/  PRMT R15, R17, 0x654, R15 ;  /* 0x00000654110f7816 */ /* 0x000fe2000000000f */
[-C--:B------:R-:W-:Y:S01]  /*18260*/  FMUL.FTZ R53, R53, R3.reuse ;  /* 0x0000000335357220 */ /* 0x080fe20000410000 */
[----:B------:R-:W-:Y:S01]  /*18270*/  F2FP.SATFINITE.E4M3.F32.PACK_AB_MERGE_C R120, R121, R120, R124 ;  /* 0x000000787978723e */ /* 0x000fe2000480707c */
[-C--:B------:R-:W-:Y:S01]  /*18280*/  FMUL.FTZ R56, R56, R3.reuse ;  /* 0x0000000338387220 */ /* 0x080fe20000410000 */
[----:B------:R-:W-:Y:S01]  /*18290*/  F2FP.SATFINITE.E4M3.F32.PACK_AB_MERGE_C R126, R123, R122, R126 ;  /* 0x0000007a7b7e723e */ /* 0x000fe2000480707e */
[----:B------:R0:W-:Y:S01]  /*182a0*/  SYNCS.ARRIVE.TRANS64.RED.A1T0 RZ, [R15+URZ], RZ ;  /* 0x000000ff0fff79a7 */ /* 0x0001e2000810043f */
[----:B------:R-:W-:Y:S01]  /*182b0*/  F2FP.SATFINITE.E4M3.F32.PACK_AB_MERGE_C R132, R129, R128, R132 ;  /* 0x000000808184723e */ /* 0x000fe20004807084 */
[-C--:B------:R-:W-:Y:S01]  /*182c0*/  FMUL.FTZ R57, R57, R3.reuse ;  /* 0x0000000339397220 */ /* 0x080fe20000410000 */
        /* <DEDUP_REMOVED lines=111> */
[----:B------:R-:W-:Y:S01]  /*189c0*/  IMAD.MOV.U32 R187, RZ, RZ, R11 ;  /* 0x000000ffffbb7224 */ /* 0x000fe200078e000b */
[----:B0-----:R-:W-:Y:S06]  /*189d0*/  @P1 BRA `(.L_x_5631) ;  /* 0xffffffcc00281947 */ /* 0x001fec000383ffff */
[----:B------:R-:W-:Y:S02]  /*189e0*/  IMAD.MOV.U32 R0, RZ, RZ, R10 ;  /* 0x000000ffff007224 */ /* 0x000fe400078e000a */
[----:B------:R-:W-:Y:S02]  /*189f0*/  IMAD.MOV.U32 R3, RZ, RZ, R8 ;  /* 0x000000ffff037224 */ /* 0x000fe400078e0008 */
[----:B------:R-:W-:Y:S02]  /*18a00*/  IMAD.MOV.U32 R17, RZ, RZ, R12 ;  /* 0x000000ffff117224 */ /* 0x000fe400078e000c */
[----:B------:R-:W-:-:S07]  /*18a10*/  IMAD.MOV.U32 R200, RZ, RZ, R13 ;  /* 0x000000ffffc87224 */ /* 0x000fce00078e000d */
.L_x_5611:
[----:B------:R-:W0:Y:S01]  /*18a20*/  LDC R226, c[0x0][0x448] ;  /* 0x00011200ffe27b82 */ /* 0x000e220000000800 */
[----:B------:R-:W-:Y:S01]  /*18a30*/  VIADD R8, R212, 0x7f ;  /* 0x0000007fd4087836 */ /* 0x000fe20000000000 */
[----:B------:R-:W-:-:S06]  /*18a40*/  LOP3.LUT R22, R22, 0xfffffffb, RZ, 0xc0, !PT ;  /* 0xfffffffb16167812 */ /* 0x000fcc00078ec0ff */
[----:B------:R-:W1:Y:S01]  /*18a50*/  LDC R225, c[0x0][0x9e4] ;  /* 0x00027900ffe17b82 */ /* 0x000e620000000800 */
[----:B0-----:R-:W-:-:S13]  /*18a60*/  ISETP.NE.AND P1, PT, R226, 0x1, PT ;  /* 0x00000001e200780c */ /* 0x001fda0003f25270 */
[----:B------:R-:W0:Y:S01]  /*18a70*/  @P1 LDC R9, c[0x0][0x44c] ;  /* 0x00011300ff091b82 */ /* 0x000e220000000800 */
[----:B------:R-:W-:-:S04]  /*18a80*/  @P1 LOP3.LUT R22, R22, 0x4, RZ, 0xfc, !PT ;  /* 0x0000000416161812 */ /* 0x000fc800078efcff */
[----:B------:R-:W-:-:S03]  /*18a90*/  LOP3.LUT R22, R22, 0xfffffff7, RZ, 0xc0, !PT ;  /* 0xfffffff716167812 */ /* 0x000fc600078ec0ff */
[----:B------:R-:W2:Y:S01]  /*18aa0*/  @P1 LDC R10, c[0x0][0x450] ;  /* 0x00011400ff0a1b82 */ /* 0x000ea20000000800 */
[----:B0-----:R-:W-:-:S05]  /*18ab0*/  @P1 IMAD.HI.U32 R9, R8, R9, RZ ;  /* 0x0000000908091227 */ /* 0x001fca00078e00ff */
[----:B--2---:R-:W-:Y:S02]  /*18ac0*/  @P1 SHF.R.U32.HI R8, RZ, R10, R9 ;  /* 0x0000000aff081219 */ /* 0x004fe40000011609 */
[----:B-1----:R-:W-:Y:S02]  /*18ad0*/  ISETP.GE.AND P1, PT, R225, 0x1, PT ;  /* 0x00000001e100780c */ /* 0x002fe40003f26270 */
[----:B------:R-:W-:-:S05]  /*18ae0*/  IADD3 R9, R204, 0x1, -R203 ;  /* 0x00000001cc097810 */ /* 0x000fca0007ffe8cb */
[----:B------:R-:W-:-:S04]  /*18af0*/  IMAD.IADD R8, R9, 0x1, R8 ;  /* 0x0000000109087824 */ /* 0x000fc800078e0208 */
[----:B------:R-:W-:Y:S02]  /*18b00*/  VIADD R11, R8, -UR34 ;  /* 0x80000022080b7c36 */ /* 0x000fe40008000000 */
[----:B------:R-:W-:Y:S01]  /*18b10*/  @P1 LOP3.LUT R22, R22, 0x8, RZ, 0xfc, !PT ;  /* 0x0000000816161812 */ /* 0x000fe200078efcff */
        /* <DEDUP_REMOVED lines=12> */
.L_x_5634:
[----:B------:R-:W-:-:S13]  /*18be0*/  ISETP.NE.AND P1, PT, R225, 0x1, PT ;  /* 0x00000001e100780c */ /* 0x000fda0003f25270 */
[----:B------:R-:W0:Y:S02]  /*18bf0*/  @P1 LDC.64 R8, c[0x0][0x9e8] ;  /* 0x00027a00ff081b82 */ /* 0x000e240000000a00 */
[----:B0-----:R-:W-:-:S05]  /*18c00*/  @P1 IMAD.HI.U32 R8, R10, R8, RZ ;  /* 0x000000080a081227 */ /* 0x001fca00078e00ff */
[----:B------:R-:W-:-:S07]  /*18c10*/  @P1 SHF.R.U32.HI R10, RZ, R9, R8 ;  /* 0x00000009ff0a1219 */ /* 0x000fce0000011608 */
.L_x_5635:
[----:B------:R-:W-:Y:S05]  /*18c20*/  BSYNC B0 ;  /* 0x0000000000007941 */ /* 0x000fea0003800000 */
.L_x_5633:
[----:B------:R-:W-:-:S05]  /*18c30*/  IMAD R10, R10, R225, RZ ;  /* 0x000000e10a0a7224 */ /* 0x000fca00078e02ff */
[----:B------:R-:W-:-:S07]  /*18c40*/  VIMNMX R11, R11, R10, !PT ;  /* 0x0000000a0b0b7248 */ /* 0x000fce0007fe0100 */
.L_x_5632:
        /* <DEDUP_REMOVED lines=9> */
[----:B------:R-:W-:Y:S02]  /*18ce0*/  IMAD.MOV.U32 R8, RZ, RZ, R200 ;  /* 0x000000ffff087224 */ /* 0x000fe400078e00c8 */
[----:B------:R-:W-:-:S07]  /*18cf0*/  IMAD.MOV.U32 R15, RZ, RZ, R17 ;  /* 0x000000ffff0f7224 */ /* 0x000fce00078e0011 */
.L_x_5648:
[----:B------:R-:W-:Y:S01]  /*18d00*/  ISETP.NE.AND P1, PT, R15, 0x1, PT ;  /* 0x000000010f00780c */ /* 0x000fe20003f25270 */
[----:B------:R-:W-:Y:S05]  /*18d10*/  YIELD ;  /* 0x0000000000007946 */ /* 0x000fea0003800000 */
[----:B------:R-:W-:Y:S02]  /*18d20*/  SEL R3, RZ, 0x1, P1 ;  /* 0x00000001ff037807 */ /* 0x000fe40000800000 */
[----:B------:R-:W-:Y:S02]  /*18d30*/  ISETP.NE.AND P1, PT, R218, RZ, PT ;  /* 0x000000ffda00720c */ /* 0x000fe40003f25270 */
[----:B------:R-:W-:-:S11]  /*18d40*/  LOP3.LUT R200, R8, R3, RZ, 0x3c, !PT ;  /* 0x0000000308c87212 */ /* 0x000fd600078e3cff */
[----:B------:R-:W-:Y:S05]  /*18d50*/  @P1 BRA `(.L_x_5637) ;  /* 0x00000000003c1947 */ /* 0x000fea0003800000 */
[----:B------:R-:W-:Y:S05]  /*18d60*/  @!P0 BRA `(.L_x_5638) ;  /* 0x0000000000048947 */ /* 0x000fea0003800000 */
[----:B------:R-:W-:Y:S01]  /*18d70*/  BPT.TRAP 0x1 ;  /* 0x000000040000795c */ /* 0x000fe20000300000 */
.L_x_5638:
[----:B------:R-:W-:-:S05]  /*18d80*/  VIADD R0, R15, 0x1 ;  /* 0x000000010f007836 */ /* 0x000fca0000000000 */
[----:B------:R-:W-:-:S04]  /*18d90*/  ISETP.NE.AND P2, PT, R0, 0x2, PT ;  /* 0x000000020000780c */ /* 0x000fc80003f45270 */
[----:B------:R-:W-:Y:S02]  /*18da0*/  SEL R3, R0, RZ, P2 ;  /* 0x000000ff00037207 */ /* 0x000fe40001000000 */
[----:B------:R-:W-:-:S03]  /*18db0*/  SHF.L.U32 R0, R200, 0x1f, RZ ;  /* 0x0000001fc8007819 */ /* 0x000fc600000006ff */
[----:B------:R-:W-:-:S04]  /*18dc0*/  IMAD R3, R3, 0x8, R16 ;  /* 0x0000000803037824 */ /* 0x000fc800078e0210 */
[----:B------:R0:W1:Y:S01]  /*18dd0*/  SYNCS.PHASECHK.TRANS64.TRYWAIT P2, [R3+URZ+0x2a830], R0 ;  /* 0x02a83000030075a7 */ /* 0x000062000804017f */
[----:B------:R-:W-:Y:S05]  /*18de0*/  @!P0 BRA `(.L_x_5639) ;  /* 0x0000000000048947 */ /* 0x000fea0003800000 */
[----:B------:R-:W-:Y:S01]  /*18df0*/  BPT.TRAP 0x1 ;  /* 0x000000040000795c */ /* 0x000fe20000300000 */
.L_x_5639:
[----:B------:R-:W-:Y:S04]  /*18e00*/  BSSY B0, `(.L_x_5637) ;  /* 0x0000004000007945 */ /* 0x000fe80003800000 */
[----:B-1----:R-:W-:Y:S05]  /*18e10*/  @P2 BRA `(.L_x_5640) ;  /* 0x0000000000082947 */ /* 0x002fea0003800000 */
[----:B------:R-:W1:Y:S02]  /*18e20*/  SYNCS.PHASECHK.TRANS64.TRYWAIT P2, [R3+URZ+0x2a830], R0 ;  /* 0x02a83000030075a7 */ /* 0x000e64000804017f */
[----:B-1----:R-:W-:Y:S05]  /*18e30*/  @!P2 BRA `(.L_x_5641) ;  /* 0x000001540078a947 */ /* 0x002fea0003800000 */
.L_x_5640:
[----:B------:R-:W-:Y:S05]  /*18e40*/  BSYNC B0 ;  /* 0x0000000000007941 */ /* 0x000fea0003800000 */
.L_x_5637:
[----:B01----:R-:W0:Y:S01]  /*18e50*/  S2R R0, SR_TID.X ;  /* 0x0000000000007919 */ /* 0x003e220000002100 */
[----:B------:R-:W-:Y:S01]  /*18e60*/  VIADD R17, R15, 0x1 ;  /* 0x000000010f117836 */ /* 0x000fe20000000000 */
[----:B------:R-:W-:Y:S05]  /*18e70*/  WARPSYNC.ALL ;  /* 0x0000000000007948 */ /* 0x000fea0003800000 */
[C---:B------:R-:W-:Y:S01]  /*18e80*/  ISETP.NE.AND P2, PT, R17.reuse, 0x2, PT ;  /* 0x000000021100780c */ /* 0x040fe20003f45270 */
[----:B------:R-:W-:Y:S02]  /*18e90*/  IMAD.MOV.U32 R11, RZ, RZ, -0x7fffffe0 ;  /* 0x80000020ff0b7424 */ /* 0x000fe400078e00ff */
[----:B------:R-:W-:Y:S01]  /*18ea0*/  IMAD.MOV.U32 R121, RZ, RZ, -0x7fffffe0 ;  /* 0x80000020ff797424 */ /* 0x000fe200078e00ff */
[----:B------:R-:W-:Y:S01]  /*18eb0*/  SEL R17, R17, RZ, P2 ;  /* 0x000000ff11117207 */ /* 0x000fe20001000000 */
[----:B------:R-:W-:Y:S01]  /*18ec0*/  IMAD.MOV.U32 R123, RZ, RZ, -0x7fffffe0 ;  /* 0x80000020ff7b7424 */ /* 0x000fe200078e00ff */
[----:B------:R-:W-:Y:S01]  /*18ed0*/  R2UR UR27, R11 ;  /* 0x000000000b1b72ca */ /* 0x000fe200000e0000 */
[----:B------:R-:W-:Y:S01]  /*18ee0*/  IMAD.MOV.U32 R21, RZ, RZ, -0x7fffffe0 ;  /* 0x80000020ff157424 */ /* 0x000fe200078e00ff */
[----:B------:R-:W-:Y:S01]  /*18ef0*/  R2UR UR7, R121 ;  /* 0x00000000790772ca */ /* 0x000fe200000e0000 */
[----:B------:R-:W-:Y:S01]  /*18f00*/  IMAD R10, R17, 0x600, R7 ;  /* 0x00000600110a7824 */ /* 0x000fe200078e0207 */
[----:B------:R-:W-:-:S02]  /*18f10*/  R2UR UR15, R121 ;  /* 0x00000000790f72ca */ /* 0x000fc400000e0000 */
[----:B------:R-:W-:Y:S01]  /*18f20*/  R2UR UR19, R123 ;  /* 0x000000007b1372ca */ /* 0x000fe200000e0000 */
[C---:B------:R-:W-:Y:S01]  /*18f30*/  VIADD R120, R10.reuse, 0x2 ;  /* 0x000000020a787836 */ /* 0x040fe20000000000 */
[C---:B------:R-:W-:Y:S01]  /*18f40*/  R2UR UR26, R10.reuse ;  /* 0x000000000a1a72ca */ /* 0x040fe200000e0000 */
[C---:B------:R-:W-:Y:S01]  /*18f50*/  VIADD R122, R10.reuse, 0x400 ;  /* 0x000004000a7a7836 */ /* 0x040fe20000000000 */
[----:B------:R-:W-:Y:S01]  /*18f60*/  R2UR UR11, R21 ;  /* 0x00000000150b72ca */ /* 0x000fe200000e0000 */
[----:B------:R-:W-:Y:S01]  /*18f70*/  VIADD R20, R10, 0x200 ;  /* 0x000002000a147836 */ /* 0x000fe20000000000 */
[----:B------:R-:W-:Y:S01]  /*18f80*/  R2UR UR6, R120 ;  /* 0x00000000780672ca */ /* 0x000fe200000e0000 */
[----:B------:R-:W-:Y:S01]  /*18f90*/  VIADD R120, R10, 0x202 ;  /* 0x000002020a787836 */ /* 0x000fe20000000000 */
[----:B------:R-:W-:Y:S01]  /*18fa0*/  R2UR UR18, R122 ;  /* 0x000000007a1272ca */ /* 0x000fe200000e0000 */
[----:B------:R-:W-:Y:S01]  /*18fb0*/  VIADD R10, R10, 0x402 ;  /* 0x000004020a0a7836 */ /* 0x000fe20000000000 */
[----:B------:R-:W-:-:S02]  /*18fc0*/  R2UR UR10, R20 ;  /* 0x00000000140a72ca */ /* 0x000fc400000e0000 */
[----:B------:R-:W-:Y:S02]  /*18fd0*/  R2UR UR14, R120 ;  /* 0x00000000780e72ca */ /* 0x000fe400000e0000 */
[----:B0-----:R-:W-:Y:S02]  /*18fe0*/  SHF.R.U32.HI R0, RZ, 0x7, R0 ;  /* 0x00000007ff007819 */ /* 0x001fe40000011600 */
[----:B------:R-:W-:Y:S02]  /*18ff0*/  R2UR UR22, R10 ;  /* 0x000000000a1672ca */ /* 0x000fe400000e0000 */
[----:B------:R-:W-:Y:S01]  /*19000*/  R2UR UR23, R11 ;  /* 0x000000000b1772ca */ /* 0x000fe200000e0000 */
[----:B------:R-:W-:-:S05]  /*19010*/  VIADD R0, R0, 0x8 ;  /* 0x0000000800007836 */ /* 0x000fca0000000000 */
        /* <DEDUP_REMOVED lines=22> */
.L_x_5643:
[----:B------:R-:W-:Y:S01]  /*19180*/  SHF.L.U32 R0, R8, 0x1f, RZ ;  /* 0x0000001f08007819 */ /* 0x000fe200000006ff */
[----:B------:R-:W-:-:S04]  /*19190*/  IMAD R3, R15, 0x8, R16 ;  /* 0x000000080f037824 */ /* 0x000fc800078e0210 */
[----:B------:R0:W1:Y:S01]  /*191a0*/  SYNCS.PHASECHK.TRANS64.TRYWAIT P1, [R3+URZ+0x2a850], R0 ;  /* 0x02a85000030075a7 */ /* 0x000062000802017f */
[----:B------:R-:W-:Y:S05]  /*191b0*/  @!P0 BRA `(.L_x_5644) ;  /* 0x0000000000048947 */ /* 0x000fea0003800000 */
[----:B------:R-:W-:Y:S01]  /*191c0*/  BPT.TRAP 0x1 ;  /* 0x000000040000795c */ /* 0x000fe20000300000 */
.L_x_5644:
[----:B-1----:R-:W-:Y:S05]  /*191d0*/  @P1 BRA `(.L_x_5642) ;  /* 0x0000000000081947 */ /* 0x002fea0003800000 */
[----:B------:R-:W1:Y:S02]  /*191e0*/  SYNCS.PHASECHK.TRANS64.TRYWAIT P1, [R3+URZ+0x2a850], R0 ;  /* 0x02a85000030075a7 */ /* 0x000e64000802017f */
[----:B-1----:R-:W-:Y:S05]  /*191f0*/  @!P1 BRA `(.L_x_5645) ;  /* 0x00000150009c9947 */ /* 0x002fea0003800000 */
.L_x_5642:
        /* <DEDUP_REMOVED lines=20> */
[----:B0-----:R-:W-:-:S04]  /*19340*/  SHF.R.U32.HI R20, RZ, 0x7, R20 ;  /* 0x00000007ff147819 */ /* 0x001fc80000011614 */
[----:B------:R-:W-:Y:S01]  /*19350*/  IADD3 R0, -R20, 0xb, RZ ;  /* 0x0000000b14007810 */ /* 0x000fe20007ffe1ff */
[----:B------:R-:W-:Y:S02]  /*19360*/  WARPGROUP.DEPBAR.LE gsb0, 0x0 ;  /* 0x00008000000079c5 */ /* 0x000fe40000010000 */
[----:B------:R-:W-:-:S06]  /*19370*/  WARPGROUP.ARRIVE ;  /* 0x00000000000079c5 */ /* 0x000fcc0000000000 */
        /* <DEDUP_REMOVED lines=15> */
.L_x_5646:
[----:B0-----:R-:W-:Y:S02]  /*19470*/  IMAD R0, R17, 0x8, R16 ;  /* 0x0000000811007824 */ /* 0x001fe400078e0210 */
[----:B------:R-:W-:Y:S02]  /*19480*/  IMAD.U32 R3, RZ, RZ, UR38 ;  /* 0x00000026ff037e24 */ /* 0x000fe4000f8e00ff */
[----:B------:R-:W-:-:S05]  /*19490*/  VIADD R0, R0, 0x2a840 ;  /* 0x0002a84000007836 */ /* 0x000fca0000000000 */
        /* <DEDUP_REMOVED lines=39> */
[----:B------:R-:W-:Y:S01]  /*19710*/  FFMA.FTZ R9, R2, R3, -8 ;  /* 0xc100000002097423 */ /* 0x000fe20000010003 */
[----:B------:R-:W-:-:S03]  /*19720*/  FMNMX.FTZ R0, R123, R0, !PT ;  /* 0x000000007b007209 */ /* 0x000fc60007810000 */
        /* <DEDUP_REMOVED lines=50> */
[----:B------:R-:W-:-:S03]  /*19a50*/  FFMA.FTZ R9, R2, R181, -R9 ;  /* 0x000000b502097223 */ /* 0x000fc60000010809 */
        /* <DEDUP_REMOVED lines=30> */
[----:B0-----:R-:W-:-:S07]  /*19c40*/  FMNMX.FTZ R0, R0, R8, !PT ;  /* 0x0000000800007209 */ /* 0x001fce0007810000 */
[----:B------:R-:W-:Y:S01]  /*19c50*/  MUFU.EX2 R156, R156 ;  /* 0x0000009c009c7308 */ /* 0x000fe20000000800 */
[----:B------:R-:W0:Y:S07]  /*19c60*/  SHFL.BFLY PT, R8, R0, 0x1, 0x1f ;  /* 0x0c201f0000087f89 */ /* 0x000e2e00000e0000 */
[----:B------:R-:W-:Y:S08]  /*19c70*/  MUFU.EX2 R157, R157 ;  /* 0x0000009d009d7308 */ /* 0x000ff00000000800 */
[----:B------:R-:W-:Y:S08]  /*19c80*/  MUFU.EX2 R160, R160 ;  /* 0x000000a000a07308 */ /* 0x000ff00000000800 */
[----:B------:R-:W-:Y:S01]  /*19c90*/  MUFU.EX2 R161, R161 ;  /* 0x000000a100a17308 */ /* 0x000fe20000000800 */
[----:B0-----:R-:W-:Y:S01]  /*19ca0*/  FMNMX.FTZ R0, R0, R8, !PT ;  /* 0x0000000800007209 */ /* 0x001fe20007810000 */
[----:B------:R-:W-:-:S04]  /*19cb0*/  FADD.FTZ R8, -R3, R12 ;  /* 0x0000000c03087221 */ /* 0x000fc80000010100 */
[----:B------:R-:W-:Y:S01]  /*19cc0*/  FADD.FTZ R10, -R0, R13 ;  /* 0x0000000d000a7221 */ /* 0x000fe20000010100 */
[----:B------:R-:W-:-:S01]  /*19cd0*/  FFMA.FTZ R11, R2, R0, -8 ;  /* 0xc1000000020b7423 */ /* 0x000fc20000010000 */
[C---:B------:R-:W-:Y:S01]  /*19ce0*/  FMUL.FTZ R8, R2.reuse, R8 ;  /* 0x0000000802087220 */ /* 0x040fe20000410000 */
[----:B------:R-:W-:Y:S01]  /*19cf0*/  MUFU.EX2 R164, R164 ;  /* 0x000000a400a47308 */ /* 0x000fe20000000800 */
[C---:B------:R-:W-:Y:S01]  /*19d00*/  FMUL.FTZ R10, R2.reuse, R10 ;  /* 0x0000000a020a7220 */ /* 0x040fe20000410000 */
        /* <DEDUP_REMOVED lines=23> */
[----:B0-----:R-:W-:-:S01]  /*19e80*/  FFMA.FTZ R6, R8, R6, R120 ;  /* 0x0000000608067223 */ /* 0x001fc20000010078 */
[C-C-:B------:R-:W-:Y:S01]  /*19e90*/  FFMA.FTZ R162, R2.reuse, R162, -R11.reuse ;  /* 0x000000a202a27223 */ /* 0x140fe2000001080b */
[----:B------:R-:W-:-:S01]  /*19ea0*/  FFMA.FTZ R163, R2, R163, -R11 ;  /* 0x000000a302a37223 */ /* 0x000fc2000001080b */
[----:B------:R-:W-:Y:S01]  /*19eb0*/  FFMA.FTZ R166, R2, R166, -R11 ;  /* 0x000000a602a67223 */ /* 0x000fe2000001080b */
[----:B------:R-:W-:-:S01]  /*19ec0*/  FADD.FTZ R6, R121, R6 ;  /* 0x0000000679067221 */ /* 0x000fc20000010000 */
        /* <DEDUP_REMOVED lines=11> */
[----:B-1----:R-:W-:-:S07]  /*19f80*/  FFMA.FTZ R5, R10, R5, R122 ;  /* 0x000000050a057223 */ /* 0x002fce000001007a */
        /* <DEDUP_REMOVED lines=10> */
[----:B------:R-:W-:-:S04]  /*1a030*/  FADD.FTZ R5, R132, R5 ;  /* 0x0000000584057221 */ /* 0x000fc80000010000 */
[----:B------:R-:W-:Y:S02]  /*1a040*/  FADD.FTZ R5, R133, R5 ;  /* 0x0000000585057221 */ /* 0x000fe40000010000 */
        /* <DEDUP_REMOVED lines=30> */
[----:B------:R-:W-:-:S06]  /*1a230*/  FADD.FTZ R5, R164, R5 ;  /* 0x00000005a4057221 */ /* 0x000fcc0000010000 */
        /* <DEDUP_REMOVED lines=54> */
[----:B-1----:R-:W-:-:S03]  /*1a5a0*/  FADD.FTZ R6, R9, R5 ;  /* 0x0000000509067221 */ /* 0x002fc60000010000 */
[----:B0-----:R-:W-:Y:S01]  /*1a5b0*/  FADD.FTZ R5, R11, R12 ;  /* 0x0000000c0b057221 */ /* 0x001fe20000010000 */
[----:B------:R-:W-:Y:S06]  /*1a5c0*/  @!P0 BRA `(.L_x_5647) ;  /* 0x0000000000048947 */ /* 0x000fec0003800000 */
[----:B------:R-:W-:Y:S01]  /*1a5d0*/  BPT.TRAP 0x1 ;  /* 0x000000040000795c */ /* 0x000fe20000300000 */
.L_x_5647:
[----:B------:R-:W-:Y:S01]  /*1a5e0*/  IMAD R12, R15, 0x8, R16 ;  /* 0x000000080f0c7824 */ /* 0x000fe200078e0210 */
[----:B------:R-:W-:Y:S01]  /*1a5f0*/  ISETP.GT.AND P1, PT, R4, R14, PT ;  /* 0x0000000e0400720c */ /* 0x000fe20003f24270 */
[----:B------:R-:W-:Y:S01]  /*1a600*/  IMAD.U32 R13, RZ, RZ, UR38 ;  /* 0x00000026ff0d7e24 */ /* 0x000fe2000f8e00ff */
[----:B------:R-:W-:Y:S01]  /*1a610*/  F2FP.SATFINITE.E4M3.F32.PACK_AB_MERGE_C R124, R125, R124, RZ ;  /* 0x0000007c7d7c723e */ /* 0x000fe200048070ff */
[----:B------:R-:W-:Y:S01]  /*1a620*/  VIADD R12, R12, 0x2a860 ;  /* 0x0002a8600c0c7836 */ /* 0x000fe20000000000 */
        /* <DEDUP_REMOVED lines=131> */
[----:B0-----:R-:W-:Y:S02]  /*1ae60*/  IMAD.MOV.U32 R12, RZ, RZ, R3 ;  /* 0x000000ffff0c7224 */ /* 0x001fe400078e0003 */
        /* <DEDUP_REMOVED lines=18> */
[----:B------:R-:W-:Y:S06]  /*1af90*/  @P1 BRA `(.L_x_5648) ;  /* 0xffffffdc00581947 */ /* 0x000fec000383ffff */
.L_x_5636:
[----:B------:R-:W-:-:S13]  /*1afa0*/  ISETP.GE.AND P1, PT, R4, R224, PT ;  /* 0x000000e00400720c */ /* 0x000fda0003f26270 */
[----:B------:R-:W-:Y:S05]  /*1afb0*/  @!P1 BRA `(.L_x_5649) ;  /* 0x0000003000f49947 */ /* 0x000fea0003800000 */
[----:B------:R-:W-:Y:S02]  /*1afc0*/  IMAD.MOV.U32 R12, RZ, RZ, R0 ;  /* 0x000000ffff0c7224 */ /* 0x000fe400078e0000 */
[----:B------:R-:W-:Y:S02]  /*1afd0*/  IMAD.MOV.U32 R13, RZ, RZ, R3 ;  /* 0x000000ffff0d7224 */ /* 0x000fe400078e0003 */
[----:B------:R-:W-:Y:S02]  /*1afe0*/  IMAD.MOV.U32 R8, RZ, RZ, R200 ;  /* 0x000000ffff087224 */ /* 0x000fe400078e00c8 */
[----:B------:R-:W-:-:S07]  /*1aff0*/  IMAD.MOV.U32 R14, RZ, RZ, R17 ;  /* 0x000000ffff0e7224 */ /* 0x000fce00078e0011 */
.L_x_5669:
        /* <DEDUP_REMOVED lines=8> */
.L_x_5651:
        /* <DEDUP_REMOVED lines=8> */
.L_x_5652:
[----:B------:R-:W-:Y:S04]  /*1b100*/  BSSY B0, `(.L_x_5650) ;  /* 0x0000004000007945 */ /* 0x000fe80003800000 */
[----:B-1----:R-:W-:Y:S05]  /*1b110*/  @P2 BRA `(.L_x_5653) ;  /* 0x0000000000082947 */ /* 0x002fea0003800000 */
[----:B------:R-:W1:Y:S02]  /*1b120*/  SYNCS.PHASECHK.TRANS64.TRYWAIT P2, [R3+URZ+0x2a830], R0 ;  /* 0x02a83000030075a7 */ /* 0x000e64000804017f */
[----:B-1----:R-:W-:Y:S05]  /*1b130*/  @!P2 BRA `(.L_x_5654) ;  /* 0x0000013000e0a947 */ /* 0x002fea0003800000 */
.L_x_5653:
[----:B------:R-:W-:Y:S05]  /*1b140*/  BSYNC B0 ;  /* 0x0000000000007941 */ /* 0x000fea0003800000 */
.L_x_5650:
        /* <DEDUP_REMOVED lines=51> */
.L_x_5656:
[----:B------:R-:W-:Y:S01]  /*1b480*/  SHF.L.U32 R0, R8, 0x1f, RZ ;  /* 0x0000001f08007819 */ /* 0x000fe200000006ff */
[----:B------:R-:W-:-:S04]  /*1b490*/  IMAD R3, R14, 0x8, R16 ;  /* 0x000000080e037824 */ /* 0x000fc800078e0210 */
[----:B------:R0:W1:Y:S01]  /*1b4a0*/  SYNCS.PHASECHK.TRANS64.TRYWAIT P1, [R3+URZ+0x2a850], R0 ;  /* 0x02a85000030075a7 */ /* 0x000062000802017f */
[----:B------:R-:W-:Y:S05]  /*1b4b0*/  @!P0 BRA `(.L_x_5657) ;  /* 0x0000000000048947 */ /* 0x000fea0003800000 */
[----:B------:R-:W-:Y:S01]  /*1b4c0*/  BPT.TRAP 0x1 ;  /* 0x000000040000795c */ /* 0x000fe20000300000 */
.L_x_5657:
[----:B-1----:R-:W-:Y:S05]  /*1b4d0*/  @P1 BRA `(.L_x_5655) ;  /* 0x0000000000081947 */ /* 0x002fea0003800000 */
[----:B------:R-:W1:Y:S02]  /*1b4e0*/  SYNCS.PHASECHK.TRANS64.TRYWAIT P1, [R3+URZ+0x2a850], R0 ;  /* 0x02a85000030075a7 */ /* 0x000e64000802017f */
[----:B-1----:R-:W-:Y:S05]  /*1b4f0*/  @!P1 BRA `(.L_x_5658) ;  /* 0x0000013000049947 */ /* 0x002fea0003800000 */
.L_x_5655:
        /* <DEDUP_REMOVED lines=39> */
.L_x_5659:
[----:B------:R-:W2:Y:S01]  /*1b770*/  LDL R3, [R1+0x4] ;  /* 0x0000040001037983 */ /* 0x000ea20000100800 */
[----:B------:R-:W-:Y:S01]  /*1b780*/  ISETP.NE.AND P1, PT, R226, 0x1, PT ;  /* 0x00000001e200780c */ /* 0x000fe20003f25270 */
[----:B------:R-:W-:Y:S01]  /*1b790*/  ULOP3.LUT UR6, URZ, UR32, URZ, 0x33, !UPT ;  /* 0x000000203f067292 */ /* 0x000fe2000f8e333f */
[----:B------:R-:W-:-:S11]  /*1b7a0*/  ISETP.GE.AND P3, PT, R225, 0x1, PT ;  /* 0x00000001e100780c */ /* 0x000fd60003f66270 */
[----:B------:R-:W1:Y:S08]  /*1b7b0*/  @P1 LDC R8, c[0x0][0x44c] ;  /* 0x00011300ff081b82 */ /* 0x000e700000000800 */
[----:B0-----:R-:W0:Y:S01]  /*1b7c0*/  @P1 LDC R0, c[0x0][0x450] ;  /* 0x00011400ff001b82 */ /* 0x001e220000000800 */
[----:B--2---:R-:W-:-:S04]  /*1b7d0*/  IMAD.IADD R3, R3, 0x1, R212 ;  /* 0x0000000103037824 */ /* 0x004fc800078e02d4 */
[----:B-1----:R-:W-:-:S05]  /*1b7e0*/  @P1 IMAD.HI.U32 R8, R3, R8, RZ ;  /* 0x0000000803081227 */ /* 0x002fca00078e00ff */
[----:B0-----:R-:W-:Y:S01]  /*1b7f0*/  @P1 SHF.R.U32.HI R3, RZ, R0, R8 ;  /* 0x00000000ff031219 */ /* 0x001fe20000011608 */
[----:B------:R-:W-:Y:S02]  /*1b800*/  IMAD R0, R17, 0x8, R16 ;  /* 0x0000000811007824 */ /* 0x000fe400078e0210 */
[----:B------:R-:W-:Y:S02]  /*1b810*/  IMAD.U32 R8, RZ, RZ, UR38 ;  /* 0x00000026ff087e24 */ /* 0x000fe4000f8e00ff */
[----:B------:R-:W-:Y:S01]  /*1b820*/  VIADD R0, R0, 0x2a840 ;  /* 0x0002a84000007836 */ /* 0x000fe20000000000 */
[----:B------:R-:W0:Y:S04]  /*1b830*/  SHFL.IDX PT, R21, R3, RZ, 0x1c1f ;  /* 0x001c1fff03157589 */ /* 0x000e2800000e0000 */
[----:B------:R-:W-:-:S04]  /*1b840*/  PRMT R0, R8, 0x654, R0 ;  /* 0x0000065408007816 */ /* 0x000fc80000000000 */
[----:B------:R1:W-:Y:S02]  /*1b850*/  SYNCS.ARRIVE.TRANS64.RED.A1T0 RZ, [R0+URZ], RZ ;  /* 0x000000ff00ff79a7 */ /* 0x0003e4000810043f */
[----:B-1----:R-:W-:-:S05]  /*1b860*/  IMAD.SHL.U32 R0, R4, 0x80, RZ ;  /* 0x0000008004007824 */ /* 0x002fca00078e00ff */
[----:B------:R-:W-:-:S04]  /*1b870*/  IADD3 R11, -R202, 0x1, -R0 ;  /* 0x00000001ca0b7810 */ /* 0x000fc80007ffe900 */
[----:B------:R-:W-:-:S05]  /*1b880*/  IADD3 R11, -R203, R11, R204 ;  /* 0x0000000bcb0b7210 */ /* 0x000fca0007ffe1cc */
[C---:B------:R-:W-:Y:S02]  /*1b890*/  VIADD R10, R11.reuse, UR31 ;  /* 0x0000001f0b0a7c36 */ /* 0x040fe40008000000 */
[----:B------:R-:W-:Y:S02]  /*1b8a0*/  VIADD R11, R11, UR6 ;  /* 0x000000060b0b7c36 */ /* 0x000fe40008000000 */
[--C-:B0-----:R-:W-:Y:S02]  /*1b8b0*/  IMAD.IADD R15, R10, 0x1, R21.reuse ;  /* 0x000000010a0f7824 */ /* 0x101fe400078e0215 */
        /* <DEDUP_REMOVED lines=14> */
.L_x_5662:
[----:B------:R-:W-:-:S05]  /*1b9a0*/  IMAD.U32 R184, RZ, RZ, UR28 ;  /* 0x0000001cffb87e24 */ /* 0x000fca000f8e00ff */
[----:B------:R-:W-:-:S13]  /*1b9b0*/  ISETP.NE.AND P1, PT, R184, 0x1, PT ;  /* 0x00000001b800780c */ /* 0x000fda0003f25270 */
[----:B------:R-:W0:Y:S02]  /*1b9c0*/  @P1 LDC.64 R8, c[0x0][0x9e8] ;  /* 0x00027a00ff081b82 */ /* 0x000e240000000a00 */
[----:B0-----:R-:W-:-:S05]  /*1b9d0*/  @P1 IMAD.HI.U32 R8, R21, R8, RZ ;  /* 0x0000000815081227 */ /* 0x001fca00078e00ff */
[----:B------:R-:W-:-:S07]  /*1b9e0*/  @P1 SHF.R.U32.HI R21, RZ, R9, R8 ;  /* 0x00000009ff151219 */ /* 0x000fce0000011608 */
.L_x_5663:
[----:B------:R-:W-:Y:S05]  /*1b9f0*/  BSYNC B0 ;  /* 0x0000000000007941 */ /* 0x000fea0003800000 */
.L_x_5661:
[----:B------:R-:W-:-:S04]  /*1ba00*/  IMAD R21, R21, R184, -R0 ;  /* 0x000000b815157224 */ /* 0x000fc800078e0a00 */
[----:B------:R-:W-:-:S05]  /*1ba10*/  IMAD.IADD R21, R21, 0x1, -R202 ;  /* 0x0000000115157824 */ /* 0x000fca00078e0aca */
[----:B------:R-:W-:Y:S02]  /*1ba20*/  VIMNMX R20, R20, R21, !PT ;  /* 0x0000001514147248 */ /* 0x000fe40007fe0100 */
[----:B------:R-:W-:-:S07]  /*1ba30*/  VIADDMNMX R15, R21, R184, R15, PT ;  /* 0x000000b8150f7246 */ /* 0x000fce000380010f */
.L_x_5660:
        /* <DEDUP_REMOVED lines=113> */
.L_x_5666:
[----:B------:R-:W-:-:S05]  /*1c150*/  IMAD.U32 R15, RZ, RZ, UR28 ;  /* 0x0000001cff0f7e24 */ /* 0x000fca000f8e00ff */
[----:B------:R-:W-:-:S13]  /*1c160*/  ISETP.NE.AND P1, PT, R15, 0x1, PT ;  /* 0x000000010f00780c */ /* 0x000fda0003f25270 */
[----:B------:R-:W0:Y:S02]  /*1c170*/  @P1 LDC.64 R8, c[0x0][0x9e8] ;  /* 0x00027a00ff081b82 */ /* 0x000e240000000a00 */
[----:B0-----:R-:W-:-:S05]  /*1c180*/  @P1 IMAD.HI.U32 R8, R3, R8, RZ ;  /* 0x0000000803081227 */ /* 0x001fca00078e00ff */
[----:B------:R-:W-:-:S07]  /*1c190*/  @P1 SHF.R.U32.HI R3, RZ, R9, R8 ;  /* 0x00000009ff031219 */ /* 0x000fce0000011608 */
.L_x_5667:
[----:B------:R-:W-:Y:S05]  /*1c1a0*/  BSYNC B0 ;  /* 0x0000000000007941 */ /* 0x000fea0003800000 */
.L_x_5665:
[----:B------:R-:W-:-:S04]  /*1c1b0*/  IMAD R0, R3, R15, -R0 ;  /* 0x0000000f03007224 */ /* 0x000fc800078e0a00 */
[----:B------:R-:W-:-:S05]  /*1c1c0*/  IMAD.IADD R0, R0, 0x1, -R202 ;  /* 0x0000000100007824 */ /* 0x000fca00078e0aca */
[----:B------:R-:W-:Y:S02]  /*1c1d0*/  VIMNMX R11, R11, R0, !PT ;  /* 0x000000000b0b7248 */ /* 0x000fe40007fe0100 */
[----:B------:R-:W-:-:S07]  /*1c1e0*/  VIADDMNMX R10, R0, R15, R10, PT ;  /* 0x0000000f000a7246 */ /* 0x000fce000380010a */
.L_x_5664:
        /* <DEDUP_REMOVED lines=13> */
[----:B------:R-:W-:Y:S02]  /*1c2c0*/  ISETP.GT.AND P0, PT, R11, RZ, P5 ;  /* 0x000000ff0b00720c */ /* 0x000fe40002f04270 */
[----:B------:R-:W-:Y:S02]  /*1c2d0*/  FMNMX.FTZ R0, R133, R0, !PT ;  /* 0x0000000085007209 */ /* 0x000fe40007810000 */
[----:B------:R-:W-:Y:S02]  /*1c2e0*/  ISETP.GT.AND P1, PT, R11, 0x9, P5 ;  /* 0x000000090b00780c */ /* 0x000fe40002f24270 */
[----:B------:R-:W-:Y:S02]  /*1c2f0*/  FMNMX.FTZ R0, R136, R0, !PT ;  /* 0x0000000088007209 */ /* 0x000fe40007810000 */
[----:B------:R-:W-:-:S02]  /*1c300*/  ISETP.LT.OR P2, PT, R10, 0x9, P2 ;  /* 0x000000090a00780c */ /* 0x000fc40001741670 */
[----:B------:R-:W-:Y:S02]  /*1c310*/  FMNMX.FTZ R0, R137, R0, !PT ;  /* 0x0000000089007209 */ /* 0x000fe40007810000 */
[----:B------:R-:W-:Y:S02]  /*1c320*/  ISETP.LT.OR P0, PT, R10, 0x1, P0 ;  /* 0x000000010a00780c */ /* 0x000fe40000701670 */
        /* <DEDUP_REMOVED lines=13> */
[C---:B------:R-:W-:Y:S02]  /*1c400*/  ISETP.LT.OR P2, PT, R10.reuse, 0x11, P2 ;  /* 0x000000110a00780c */ /* 0x040fe40001741670 */
        /* <DEDUP_REMOVED lines=30> */
[----:B------:R-:W-:Y:S01]  /*1c5f0*/  FSEL R139, R139, -INF , !P1 ;  /* 0xff8000008b8b7808 */ /* 0x000fe20004800000 */
[----:B------:R-:W0:Y:S01]  /*1c600*/  SHFL.BFLY PT, R3, R0, 0x2, 0x1f ;  /* 0x0c401f0000037f89 */ /* 0x000e2200000e0000 */
[----:B------:R-:W-:-:S02]  /*1c610*/  ISETP.GT.AND P1, PT, R11, 0x29, P5 ;  /* 0x000000290b00780c */ /* 0x000fc40002f24270 */
[C---:B------:R-:W-:Y:S02]  /*1c620*/  ISETP.LT.OR P2, PT, R10.reuse, 0x29, P2 ;  /* 0x000000290a00780c */ /* 0x040fe40001741670 */
[----:B------:R-:W-:Y:S02]  /*1c630*/  ISETP.LT.OR P1, PT, R10, 0x2a, P1 ;  /* 0x0000002a0a00780c */ /* 0x000fe40000f21670 */
[----:B------:R-:W-:Y:S02]  /*1c640*/  FSEL R142, R142, -INF , !P2 ;  /* 0xff8000008e8e7808 */ /* 0x000fe40005000000 */
[----:B------:R-:W-:Y:S02]  /*1c650*/  ISETP.GT.AND P2, PT, R11, 0x30, P5 ;  /* 0x000000300b00780c */ /* 0x000fe40002f44270 */
[----:B------:R-:W-:Y:S02]  /*1c660*/  FSEL R143, R143, -INF , !P1 ;  /* 0xff8000008f8f7808 */ /* 0x000fe40004800000 */
[----:B------:R-:W-:-:S02]  /*1c670*/  ISETP.GT.AND P1, PT, R11, 0x31, P5 ;  /* 0x000000310b00780c */ /* 0x000fc40002f24270 */
[C---:B------:R-:W-:Y:S02]  /*1c680*/  ISETP.LT.OR P2, PT, R10.reuse, 0x31, P2 ;  /* 0x000000310a00780c */ /* 0x040fe40001741670 */
[----:B------:R-:W-:Y:S02]  /*1c690*/  ISETP.LT.OR P1, PT, R10, 0x32, P1 ;  /* 0x000000320a00780c */ /* 0x000fe40000f21670 */
[----:B------:R-:W-:Y:S02]  /*1c6a0*/  FSEL R146, R146, -INF , !P2 ;  /* 0xff80000092927808 */ /* 0x000fe40005000000 */
[----:B------:R-:W-:Y:S02]  /*1c6b0*/  ISETP.GT.AND P2, PT, R11, 0x38, P5 ;  /* 0x000000380b00780c */ /* 0x000fe40002f44270 */
[----:B------:R-:W-:Y:S02]  /*1c6c0*/  FSEL R147, R147, -INF , !P1 ;  /* 0xff80000093937808 */ /* 0x000fe40004800000 */
[----:B0-----:R-:W-:-:S02]  /*1c6d0*/  FMNMX.FTZ R3, R0, R3, !PT ;  /* 0x0000000300037209 */ /* 0x001fc40007810000 */
[C---:B------:R-:W-:Y:S02]  /*1c6e0*/  ISETP.GT.AND P1, PT, R11.reuse, 0x39, P5 ;  /* 0x000000390b00780c */ /* 0x040fe40002f24270 */
[C---:B------:R-:W-:Y:S01]  /*1c6f0*/  ISETP.LT.OR P2, PT, R10.reuse, 0x39, P2 ;  /* 0x000000390a00780c */ /* 0x040fe20001741670 */
[----:B------:R-:W0:Y:S01]  /*1c700*/  SHFL.BFLY PT, R0, R3, 0x1, 0x1f ;  /* 0x0c201f0003007f89 */ /* 0x000e2200000e0000 */
[----:B------:R-:W-:Y:S02]  /*1c710*/  ISETP.LT.OR P1, PT, R10, 0x3a, P1 ;  /* 0x0000003a0a00780c */ /* 0x000fe40000f21670 */
[----:B------:R-:W-:Y:S02]  /*1c720*/  FSEL R150, R150, -INF , !P2 ;  /* 0xff80000096967808 */ /* 0x000fe40005000000 */
[----:B------:R-:W-:Y:S02]  /*1c730*/  ISETP.GT.AND P2, PT, R11, 0x40, P5 ;  /* 0x000000400b00780c */ /* 0x000fe40002f44270 */
[----:B------:R-:W-:-:S02]  /*1c740*/  FSEL R151, R151, -INF , !P1 ;  /* 0xff80000097977808 */ /* 0x000fc40004800000 */
[C---:B------:R-:W-:Y:S02]  /*1c750*/  ISETP.GT.AND P1, PT, R11.reuse, 0x41, P5 ;  /* 0x000000410b00780c */ /* 0x040fe40002f24270 */
[C---:B------:R-:W-:Y:S02]  /*1c760*/  ISETP.LT.OR P2, PT, R10.reuse, 0x41, P2 ;  /* 0x000000410a00780c */ /* 0x040fe40001741670 */
[----:B------:R-:W-:Y:S02]  /*1c770*/  ISETP.LT.OR P1, PT, R10, 0x42, P1 ;  /* 0x000000420a00780c */ /* 0x000fe40000f21670 */
[----:B------:R-:W-:Y:S02]  /*1c780*/  FSEL R154, R154, -INF , !P2 ;  /* 0xff8000009a9a7808 */ /* 0x000fe40005000000 */
[----:B------:R-:W-:Y:S02]  /*1c790*/  ISETP.GT.AND P2, PT, R11, 0x48, P5 ;  /* 0x000000480b00780c */ /* 0x000fe40002f44270 */
[----:B------:R-:W-:-:S02]  /*1c7a0*/  FSEL R155, R155, -INF , !P1 ;  /* 0xff8000009b9b7808 */ /* 0x000fc40004800000 */
[----:B------:R-:W-:Y:S02]  /*1c7b0*/  ISETP.GT.AND P1, PT, R11, 0x49, P5 ;  /* 0x000000490b00780c */ /* 0x000fe40002f24270 */
[----:B------:R-:W-:Y:S02]  /*1c7c0*/  ISETP.LT.OR P2, PT, R10, 0x49, P2 ;  /* 0x000000490a00780c */ /* 0x000fe40001741670 */
[----:B0-----:R-:W-:Y:S02]  /*1c7d0*/  FMNMX.FTZ R3, R3, R0, !PT ;  /* 0x0000000003037209 */ /* 0x001fe40007810000 */
[----:B------:R-:W-:Y:S02]  /*1c7e0*/  FMNMX.FTZ R0, R122, R12, !PT ;  /* 0x0000000c7a007209 */ /* 0x000fe40007810000 */
[----:B------:R-:W-:Y:S01]  /*1c7f0*/  ISETP.LT.OR P1, PT, R10, 0x4a, P1 ;  /* 0x0000004a0a00780c */ /* 0x000fe20000f21670 */
[----:B------:R-:W-:-:S01]  /*1c800*/  FFMA.FTZ R9, R2, R3, -8 ;  /* 0xc100000002097423 */ /* 0x000fc20000010003 */
[----:B------:R-:W-:-:S02]  /*1c810*/  FMNMX.FTZ R0, R123, R0, !PT ;  /* 0x000000007b007209 */ /* 0x000fc40007810000 */
[----:B------:R-:W-:Y:S02]  /*1c820*/  FSEL R158, R158, -INF , !P2 ;  /* 0xff8000009e9e7808 */ /* 0x000fe40005000000 */
[----:B------:R-:W-:Y:S02]  /*1c830*/  FMNMX.FTZ R0, R126, R0, !PT ;  /* 0x000000007e007209 */ /* 0x000fe40007810000 */
[----:B------:R-:W-:Y:S02]  /*1c840*/  ISETP.GT.AND P2, PT, R11, 0x50, P5 ;  /* 0x000000500b00780c */ /* 0x000fe40002f44270 */
[----:B------:R-:W-:Y:S02]  /*1c850*/  FMNMX.FTZ R0, R127, R0, !PT ;  /* 0x000000007f007209 */ /* 0x000fe40007810000 */
[----:B------:R-:W-:Y:S02]  /*1c860*/  FSEL R159, R159, -INF , !P1 ;  /* 0xff8000009f9f7808 */ /* 0x000fe40004800000 */
[----:B------:R-:W-:-:S02]  /*1c870*/  FMNMX.FTZ R0, R130, R0, !PT ;  /* 0x0000000082007209 */ /* 0x000fc40007810000 */
[----:B------:R-:W-:Y:S02]  /*1c880*/  ISETP.GT.AND P1, PT, R11, 0x51, P5 ;  /* 0x000000510b00780c */ /* 0x000fe40002f24270 */
[----:B------:R-:W-:Y:S02]  /*1c890*/  FMNMX.FTZ R0, R131, R0, !PT ;  /* 0x0000000083007209 */ /* 0x000fe40007810000 */
[----:B------:R-:W-:Y:S02]  /*1c8a0*/  ISETP.LT.OR P2, PT, R10, 0x51, P2 ;  /* 0x000000510a00780c */ /* 0x000fe40001741670 */
[----:B------:R-:W-:Y:S02]  /*1c8b0*/  FMNMX.FTZ R0, R134, R0, !PT ;  /* 0x0000000086007209 */ /* 0x000fe40007810000 */
[----:B------:R-:W-:Y:S02]  /*1c8c0*/  ISETP.GT.AND P4, PT, R11, 0x68, P5 ;  /* 0x000000680b00780c */ /* 0x000fe40002f84270 */
[----:B------:R-:W-:-:S02]  /*1c8d0*/  FMNMX.FTZ R0, R135, R0, !PT ;  /* 0x0000000087007209 */ /* 0x000fc40007810000 */
[----:B------:R-:W-:Y:S02]  /*1c8e0*/  ISETP.LT.OR P1, PT, R10, 0x52, P1 ;  /* 0x000000520a00780c */ /* 0x000fe40000f21670 */
[----:B------:R-:W-:Y:S02]  /*1c8f0*/  FMNMX.FTZ R0, R138, R0, !PT ;  /* 0x000000008a007209 */ /* 0x000fe40007810000 */
[----:B------:R-:W-:Y:S02]  /*1c900*/  FSEL R162, R162, -INF , !P2 ;  /* 0xff800000a2a27808 */ /* 0x000fe40005000000 */
        /* <DEDUP_REMOVED lines=11> */
[----:B------:R-:W-:Y:S02]  /*1c9c0*/  ISETP.LT.OR P1, PT, R10, 0x5a, P1 ;  /* 0x0000005a0a00780c */ /* 0x000fe40000f21670 */
[----:B------:R-:W-:Y:S02]  /*1c9d0*/  FMNMX.FTZ R0, R151, R0, !PT ;  /* 0x0000000097007209 */ /* 0x000fe40007810000 */
[----:B------:R-:W-:Y:S02]  /*1c9e0*/  FSEL R166, R166, -INF , !P2 ;  /* 0xff800000a6a67808 */ /* 0x000fe40005000000 */
[----:B------:R-:W-:-:S02]  /*1c9f0*/  FMNMX.FTZ R0, R154, R0, !PT ;  /* 0x000000009a007209 */ /* 0x000fc40007810000 */
[----:B------:R-:W-:Y:S02]  /*1ca00*/  ISETP.GT.AND P2, PT, R11, 0x60, P5 ;  /* 0x000000600b00780c */ /* 0x000fe40002f44270 */
[----:B------:R-:W-:Y:S02]  /*1ca10*/  FMNMX.FTZ R0, R155, R0, !PT ;  /* 0x000000009b007209 */ /* 0x000fe40007810000 */
[----:B------:R-:W-:Y:S02]  /*1ca20*/  LOP3.LUT R22, R22, 0xfffffffd, RZ, 0xc0, !PT ;  /* 0xfffffffd16167812 */ /* 0x000fe400078ec0ff */
[----:B------:R-:W-:Y:S02]  /*1ca30*/  FMNMX.FTZ R0, R158, R0, !PT ;  /* 0x000000009e007209 */ /* 0x000fe40007810000 */
[----:B------:R-:W-:Y:S02]  /*1ca40*/  ISETP.GT.AND P6, PT, R11, 0x69, P5 ;  /* 0x000000690b00780c */ /* 0x000fe40002fc4270 */
[----:B------:R-:W-:-:S02]  /*1ca50*/  FMNMX.FTZ R0, R159, R0, !PT ;  /* 0x000000009f007209 */ /* 0x000fc40007810000 */
[----:B------:R-:W-:Y:S02]  /*1ca60*/  FSEL R167, R167, -INF , !P1 ;  /* 0xff800000a7a77808 */ /* 0x000fe40004800000 */
[----:B------:R-:W-:Y:S02]  /*1ca70*/  FMNMX.FTZ R0, R162, R0, !PT ;  /* 0x00000000a2007209 */ /* 0x000fe40007810000 */
[----:B------:R-:W-:Y:S02]  /*1ca80*/  ISETP.GT.AND P1, PT, R11, 0x61, P5 ;  /* 0x000000610b00780c */ /* 0x000fe40002f24270 */
[----:B------:R-:W-:Y:S02]  /*1ca90*/  FMNMX.FTZ R0, R163, R0, !PT ;  /* 0x00000000a3007209 */ /* 0x000fe40007810000 */
[----:B------:R-:W-:Y:S02]  /*1caa0*/  ISETP.LT.OR P2, PT, R10, 0x61, P2 ;  /* 0x000000610a00780c */ /* 0x000fe40001741670 */
[----:B------:R-:W-:-:S02]  /*1cab0*/  FMNMX.FTZ R0, R166, R0, !PT ;  /* 0x00000000a6007209 */ /* 0x000fc40007810000 */
[----:B------:R-:W-:Y:S02]  /*1cac0*/  @P4 LOP3.LUT R22, R22, 0x2, RZ, 0xfc, !PT ;  /* 0x0000000216164812 */ /* 0x000fe400078efcff */
[C---:B------:R-:W-:Y:S02]  /*1cad0*/  ISETP.LT.OR P4, PT, R10.reuse, 0x6a, P6 ;  /* 0x0000006a0a00780c */ /* 0x040fe40003781670 */
[----:B------:R-:W-:Y:S02]  /*1cae0*/  FSETP.NEU.FTZ.AND P6, PT, R3, -INF , PT ;  /* 0xff8000000300780b */ /* 0x000fe40003fdd000 */
[----:B------:R-:W-:Y:S02]  /*1caf0*/  ISETP.LT.OR P1, PT, R10, 0x62, P1 ;  /* 0x000000620a00780c */ /* 0x000fe40000f21670 */
[----:B------:R-:W-:Y:S02]  /*1cb00*/  FSEL R170, R170, -INF , !P2 ;  /* 0xff800000aaaa7808 */ /* 0x000fe40005000000 */
[----:B------:R-:W-:-:S02]  /*1cb10*/  FMNMX.FTZ R0, R167, R0, !PT ;  /* 0x00000000a7007209 */ /* 0x000fc40007810000 */
[----:B------:R-:W-:Y:S02]  /*1cb20*/  FSEL R8, R3, RZ, P6 ;  /* 0x000000ff03087208 */ /* 0x000fe40003000000 */
[----:B------:R-:W-:Y:S02]  /*1cb30*/  FSEL R9, R9, RZ, P6 ;  /* 0x000000ff09097208 */ /* 0x000fe40003000000 */
[----:B------:R-:W-:Y:S01]  /*1cb40*/  FSEL R171, R171, -INF , !P1 ;  /* 0xff800000abab7808 */ /* 0x000fe20004800000 */
[----:B------:R-:W-:Y:S01]  /*1cb50*/  FADD.FTZ R8, -R8, R13 ;  /* 0x0000000d08087221 */ /* 0x000fe20000010100 */
[----:B------:R-:W-:Y:S01]  /*1cb60*/  LOP3.LUT P6, RZ, R22, 0x2, RZ, 0xc0, !PT ;  /* 0x0000000216ff7812 */ /* 0x000fe200078cc0ff */
[--C-:B------:R-:W-:Y:S01]  /*1cb70*/  FFMA.FTZ R120, R2, R120, -R9.reuse ;  /* 0x0000007802787223 */ /* 0x100fe20000010809 */
[----:B------:R-:W-:Y:S01]  /*1cb80*/  FMNMX.FTZ R0, R170, R0, !PT ;  /* 0x00000000aa007209 */ /* 0x000fe20007810000 */
[C---:B------:R-:W-:Y:S01]  /*1cb90*/  FMUL.FTZ R8, R2.reuse, R8 ;  /* 0x0000000802087220 */ /* 0x040fe20000410000 */
[----:B------:R-:W-:Y:S01]  /*1cba0*/  ISETP.GT.AND P3, PT, R11, 0x70, P5 ;  /* 0x000000700b00780c */ /* 0x000fe20002f64270 */
[--C-:B------:R-:W-:Y:S01]  /*1cbb0*/  FFMA.FTZ R121, R2, R121, -R9.reuse ;  /* 0x0000007902797223 */ /* 0x100fe20000010809 */
[----:B------:R-:W-:Y:S01]  /*1cbc0*/  FSEL R174, R174, -INF , !P6 ;  /* 0xff800000aeae7808 */ /* 0x000fe20007000000 */
[----:B------:R-:W-:Y:S01]  /*1cbd0*/  MUFU.EX2 R120, R120 ;  /* 0x0000007800787308 */ /* 0x000fe20000000800 */
[----:B------:R-:W-:Y:S01]  /*1cbe0*/  FMNMX.FTZ R0, R171, R0, !PT ;  /* 0x00000000ab007209 */ /* 0x000fe20007810000 */
[C-C-:B------:R-:W-:Y:S01]  /*1cbf0*/  FFMA.FTZ R124, R2.reuse, R124, -R9.reuse ;  /* 0x0000007c027c7223 */ /* 0x140fe20000010809 */
[----:B------:R-:W-:Y:S01]  /*1cc00*/  ISETP.GT.AND P2, PT, R11, 0x71, P5 ;  /* 0x000000710b00780c */ /* 0x000fe20002f44270 */
[--C-:B------:R-:W-:Y:S01]  /*1cc10*/  FFMA.FTZ R125, R2, R125, -R9.reuse ;  /* 0x0000007d027d7223 */ /* 0x100fe20000010809 */
[----:B------:R-:W-:Y:S01]  /*1cc20*/  ISETP.LT.OR P3, PT, R10, 0x71, P3 ;  /* 0x000000710a00780c */ /* 0x000fe20001f61670 */
[--C-:B------:R-:W-:Y:S01]  /*1cc30*/  FFMA.FTZ R128, R2, R128, -R9.reuse ;  /* 0x0000008002807223 */ /* 0x100fe20000010809 */
[----:B------:R-:W-:Y:S01]  /*1cc40*/  FSEL R175, R175, -INF , !P4 ;  /* 0xff800000afaf7808 */ /* 0x000fe20006000000 */
[----:B------:R-:W0:Y:S01]  /*1cc50*/  MUFU.EX2 R8, R8 ;  /* 0x0000000800087308 */ /* 0x000e220000000800 */
[----:B------:R-:W-:Y:S01]  /*1cc60*/  FMNMX.FTZ R0, R174, R0, !PT ;  /* 0x00000000ae007209 */ /* 0x000fe20007810000 */
[C-C-:B------:R-:W-:Y:S01]  /*1cc70*/  FFMA.FTZ R129, R2.reuse, R129, -R9.reuse ;  /* 0x0000008102817223 */ /* 0x140fe20000010809 */
[----:B------:R-:W-:Y:S01]  /*1cc80*/  ISETP.GT.AND P1, PT, R11, 0x78, P5 ;  /* 0x000000780b00780c */ /* 0x000fe20002f24270 */
[--C-:B------:R-:W-:Y:S01]  /*1cc90*/  FFMA.FTZ R132, R2, R132, -R9.reuse ;  /* 0x0000008402847223 */ /* 0x100fe20000010809 */
[----:B------:R-:W-:Y:S01]  /*1cca0*/  ISETP.LT.OR P2, PT, R10, 0x72, P2 ;  /* 0x000000720a00780c */ /* 0x000fe20001741670 */
[--C-:B------:R-:W-:Y:S01]  /*1ccb0*/  FFMA.FTZ R133, R2, R133, -R9.reuse ;  /* 0x0000008502857223 */ /* 0x100fe20000010809 */
[----:B------:R-:W-:Y:S01]  /*1ccc0*/  FSEL R178, R178, -INF , !P3 ;  /* 0xff800000b2b27808 */ /* 0x000fe20005800000 */
[----:B------:R-:W1:Y:S01]  /*1ccd0*/  MUFU.EX2 R121, R121 ;  /* 0x0000007900797308 */ /* 0x000e620000000800 */
[----:B------:R-:W-:Y:S01]  /*1cce0*/  FMNMX.FTZ R0, R175, R0, !PT ;  /* 0x00000000af007209 */ /* 0x000fe20007810000 */
[C-C-:B------:R-:W-:Y:S01]  /*1ccf0*/  FFMA.FTZ R136, R2.reuse, R136, -R9.reuse ;  /* 0x0000008802887223 */ /* 0x140fe20000010809 */
[----:B------:R-:W-:Y:S01]  /*1cd00*/  ISETP.GT.AND P5, PT, R11, 0x79, P5 ;  /* 0x000000790b00780c */ /* 0x000fe20002fa4270 */
[--C-:B------:R-:W-:Y:S01]  /*1cd10*/  FFMA.FTZ R137, R2, R137, -R9.reuse ;  /* 0x0000008902897223 */ /* 0x100fe20000010809 */
[----:B------:R-:W-:Y:S01]  /*1cd20*/  ISETP.LT.OR P1, PT, R10, 0x79, P1 ;  /* 0x000000790a00780c */ /* 0x000fe20000f21670 */
[--C-:B------:R-:W-:Y:S01]  /*1cd30*/  FFMA.FTZ R140, R2, R140, -R9.reuse ;  /* 0x0000008c028c7223 */ /* 0x100fe20000010809 */
[----:B------:R-:W-:Y:S01]  /*1cd40*/  FSEL R179, R179, -INF , !P2 ;  /* 0xff800000b3b37808 */ /* 0x000fe20005000000 */
[----:B------:R-:W-:Y:S01]  /*1cd50*/  MUFU.EX2 R124, R124 ;  /* 0x0000007c007c7308 */ /* 0x000fe20000000800 */
[----:B------:R-:W-:Y:S01]  /*1cd60*/  FMNMX.FTZ R0, R178, R0, !PT ;  /* 0x00000000b2007209 */ /* 0x000fe20007810000 */
[----:B0-----:R-:W-:Y:S01]  /*1cd70*/  FFMA.FTZ R6, R8, R6, R120 ;  /* 0x0000000608067223 */ /* 0x001fe20000010078 */
[----:B------:R-:W-:Y:S01]  /*1cd80*/  ISETP.LT.OR P5, PT, R10, 0x7a, P5 ;  /* 0x0000007a0a00780c */ /* 0x000fe20002fa1670 */
[--C-:B------:R-:W-:Y:S01]  /*1cd90*/  FFMA.FTZ R141, R2, R141, -R9.reuse ;  /* 0x0000008d028d7223 */ /* 0x100fe20000010809 */
[----:B------:R-:W-:Y:S01]  /*1cda0*/  FSEL R182, R182, -INF , !P1 ;  /* 0xff800000b6b67808 */ /* 0x000fe20004800000 */
[--C-:B------:R-:W-:Y:S01]  /*1cdb0*/  FFMA.FTZ R144, R2, R144, -R9.reuse ;  /* 0x0000009002907223 */ /* 0x100fe20000010809 */
[----:B------:R-:W-:Y:S01]  /*1cdc0*/  FMNMX.FTZ R0, R179, R0, !PT ;  /* 0x00000000b3007209 */ /* 0x000fe20007810000 */
[----:B------:R-:W-:Y:S01]  /*1cdd0*/  MUFU.EX2 R125, R125 ;  /* 0x0000007d007d7308 */ /* 0x000fe20000000800 */
[----:B------:R-:W-:Y:S01]  /*1cde0*/  FSEL R183, R183, -INF , !P5 ;  /* 0xff800000b7b77808 */ /* 0x000fe20006800000 */
[----:B-1----:R-:W-:Y:S01]  /*1cdf0*/  FADD.FTZ R6, R121, R6 ;  /* 0x0000000679067221 */ /* 0x002fe20000010000 */
        /* <DEDUP_REMOVED lines=25> */
[----:B------:R-:W-:-:S04]  /*1cf90*/  LOP3.LUT P0, RZ, R22, 0x40000000, RZ, 0xc0, !PT ;  /* 0x4000000016ff7812 */ /* 0x000fc8000780c0ff */
        /* <DEDUP_REMOVED lines=10> */
[----:B------:R-:W-:Y:S01]  /*1d040*/  MUFU.EX2 R144, R144 ;  /* 0x0000009000907308 */ /* 0x000fe20000000800 */
[----:B------:R-:W-:Y:S02]  /*1d050*/  FSEL R10, R0, RZ, P1 ;  /* 0x000000ff000a7208 */ /* 0x000fe40000800000 */
[----:B------:R-:W-:-:S03]  /*1d060*/  FSEL R11, R11, RZ, P1 ;  /* 0x000000ff0b0b7208 */ /* 0x000fc60000800000 */
[----:B------:R-:W-:Y:S02]  /*1d070*/  FADD.FTZ R10, -R10, R12 ;  /* 0x0000000c0a0a7221 */ /* 0x000fe40000010100 */
[----:B------:R-:W-:-:S01]  /*1d080*/  FFMA.FTZ R122, R2, R122, -R11 ;  /* 0x0000007a027a7223 */ /* 0x000fc2000001080b */
[C-C-:B------:R-:W-:Y:S01]  /*1d090*/  FFMA.FTZ R123, R2.reuse, R123, -R11.reuse ;  /* 0x0000007b027b7223 */ /* 0x140fe2000001080b */
[C---:B------:R-:W-:Y:S01]  /*1d0a0*/  FMUL.FTZ R10, R2.reuse, R10 ;  /* 0x0000000a020a7220 */ /* 0x040fe20000410000 */
        /* <DEDUP_REMOVED lines=57> */
[----:B------:R-:W-:-:S06]  /*1d440*/  FADD.FTZ R5, R144, R5 ;  /* 0x0000000590057221 */ /* 0x000fcc0000010000 */
        /* <DEDUP_REMOVED lines=88> */
.L_x_5668:
        /* <DEDUP_REMOVED lines=135> */
[----:B0-----:R-:W-:Y:S02]  /*1e240*/  IMAD.MOV.U32 R12, RZ, RZ, R0 ;  /* 0x000000ffff0c7224 */ /* 0x001fe400078e0000 */
        /* <DEDUP_REMOVED lines=20> */
.L_x_5649:
[----:B------:R-:W-:Y:S05]  /*1e390*/  WARPSYNC.ALL ;  /* 0x0000000000007948 */ /* 0x000fea0003800000 */
[----:B------:R-:W-:Y:S06]  /*1e3a0*/  BAR.ARV 0x8, 0x180 ;  /* 0x0206000000007b1d */ /* 0x000fec0000002000 */
[----:B------:R-:W-:Y:S05]  /*1e3b0*/  @!P0 BRA `(.L_x_5670) ;  /* 0x0000000000048947 */ /* 0x000fea0003800000 */
[----:B------:R-:W-:Y:S01]  /*1e3c0*/  BPT.TRAP 0x1 ;  /* 0x000000040000795c */ /* 0x000fe20000300000 */
.L_x_5670:
[----:B------:R-:W-:Y:S01]  /*1e3d0*/  IMAD R4, R17, 0x8, R16 ;  /* 0x0000000811047824 */ /* 0x000fe200078e0210 */
[----:B------:R-:W-:-:S04]  /*1e3e0*/  SHF.L.U32 R7, R200, 0x1f, RZ ;  /* 0x0000001fc8077819 */ /* 0x000fc800000006ff */
[----:B------:R0:W1:Y:S01]  /*1e3f0*/  SYNCS.PHASECHK.TRANS64.TRYWAIT P1, [R4+URZ+0x2a850], R7 ;  /* 0x02a85007040075a7 */ /* 0x000062000802017f */
[----:B------:R-:W-:Y:S05]  /*1e400*/  @!P0 BRA `(.L_x_5671) ;  /* 0x0000000000048947 */ /* 0x000fea0003800000 */
[----:B------:R-:W-:Y:S01]  /*1e410*/  BPT.TRAP 0x1 ;  /* 0x000000040000795c */ /* 0x000fe20000300000 */
.L_x_5671:
[----:B------:R-:W-:-:S05]  /*1e420*/  VIADD R16, R16, 0x400 ;  /* 0x0000040010107836 */ /* 0x000fca0000000000 */
[----:B------:R-:W-:-:S04]  /*1e430*/  SHF.R.U32.HI R16, RZ, 0x4, R16 ;  /* 0x00000004ff107819 */ /* 0x000fc80000011610 */
[----:B------:R-:W-:-:S04]  /*1e440*/  LOP3.LUT R16, R16, 0x3fff, RZ, 0xc0, !PT ;  /* 0x00003fff10107812 */ /* 0x000fc800078ec0ff */
[----:B------:R-:W-:Y:S01]  /*1e450*/  LOP3.LUT R16, R16, 0x10000, RZ, 0xfc, !PT ;  /* 0x0001000010107812 */ /* 0x000fe200078efcff */
[----:B-1----:R-:W-:Y:S06]  /*1e460*/  @P1 BRA `(.L_x_5672) ;  /* 0x0000000000081947 */ /* 0x002fec0003800000 */
[----:B------:R-:W1:Y:S02]  /*1e470*/  SYNCS.PHASECHK.TRANS64.TRYWAIT P1, [R4+URZ+0x2a850], R7 ;  /* 0x02a85007040075a7 */ /* 0x000e64000802017f */
[----:B-1----:R-:W-:Y:S05]  /*1e480*/  @!P1 BRA `(.L_x_5673) ;  /* 0x0000010000349947 */ /* 0x002fea0003800000 */
.L_x_5672:
[----:B------:R-:W-:Y:S01]  /*1e490*/  IMAD R8, R17, 0x600, R16 ;  /* 0x0000060011087824 */ /* 0x000fe200078e0210 */
[----:B------:R-:W-:Y:S05]  /*1e4a0*/  WARPSYNC.ALL ;  /* 0x0000000000007948 */ /* 0x000fea0003800000 */
[----:B------:R-:W-:Y:S01]  /*1e4b0*/  IMAD.MOV.U32 R9, RZ, RZ, 0x40000040 ;  /* 0x40000040ff097424 */ /* 0x000fe200078e00ff */
[C---:B------:R-:W-:Y:S01]  /*1e4c0*/  R2UR UR6, R8.reuse ;  /* 0x00000000080672ca */ /* 0x040fe200000e0000 */
[----:B------:R-:W-:Y:S01]  /*1e4d0*/  WARPGROUP.ARRIVE ;  /* 0x00000000000079c5 */ /* 0x000fe20000000000 */
[----:B------:R-:W-:Y:S01]  /*1e4e0*/  VIADD R10, R8, 0x2 ;  /* 0x00000002080a7836 */ /* 0x000fe20000000000 */
[----:B------:R-:W-:Y:S01]  /*1e4f0*/  ULDC.64 UR4, c[0x0][0x9a0] ;  /* 0x0002680000047ab9 */ /* 0x000fe20000000a00 */
[----:B------:R-:W-:Y:S01]  /*1e500*/  R2UR UR7, R9 ;  /* 0x00000000090772ca */ /* 0x000fe200000e0000 */
[----:B------:R-:W-:Y:S01]  /*1e510*/  IMAD.MOV.U32 R11, RZ, RZ, 0x40000040 ;  /* 0x40000040ff0b7424 */ /* 0x000fe200078e00ff */
[----:B------:R-:W-:-:S04]  /*1e520*/  ISETP.NE.U32.AND P1, PT, RZ, UR4, PT ;  /* 0x00000004ff007c0c */ /* 0x000fc8000bf25070 */
[----:B------:R-:W-:-:S07]  /*1e530*/  ISETP.NE.AND.EX P1, PT, RZ, UR5, PT, P1 ;  /* 0x00000005ff007c0c */ /* 0x000fce000bf25310 */
[----:B------:R-:W-:Y:S01]  /*1e540*/  QGMMA.64x192x32.F32.E4M3.E4M3 R24, R196, gdesc[UR4], R24, gsb0 ;  /* 0x02e00004c4187df3 */ /* 0x000fe20008000818 */
[----:B------:R-:W-:Y:S02]  /*1e550*/  R2UR UR6, R10 ;  /* 0x000000000a0672ca */ /* 0x000fe400000e0000 */
[----:B------:R-:W-:-:S03]  /*1e560*/  R2UR UR7, R11 ;  /* 0x000000000b0772ca */ /* 0x000fc600000e0000 */
[----:B------:R-:W2:Y:S01]  /*1e570*/  @P1 LDC.64 R10, c[0x0][0x9c8] ;  /* 0x00027200ff0a1b82 */ /* 0x000ea20000000a00 */
[----:B01----:R-:W-:-:S07]  /*1e580*/  @P1 SHF.R.S32.HI R7, RZ, 0x1f, R227 ;  /* 0x0000001fff071819 */ /* 0x003fce00000114e3 */
[----:B------:R-:W0:Y:S01]  /*1e590*/  @P1 LDC.64 R12, c[0x0][0x9d0] ;  /* 0x00027400ff0c1b82 */ /* 0x000e220000000a00 */
[----:B--2---:R-:W-:-:S04]  /*1e5a0*/  @P1 IMAD R14, R7, R10, RZ ;  /* 0x0000000a070e1224 */ /* 0x004fc800078e02ff */
[C---:B------:R-:W-:Y:S02]  /*1e5b0*/  @P1 IMAD R7, R227.reuse, R11, R14 ;  /* 0x0000000be3071224 */ /* 0x040fe400078e020e */
[----:B------:R-:W-:-:S04]  /*1e5c0*/  @P1 IMAD.WIDE.U32 R10, R227, R10, RZ ;  /* 0x0000000ae30a1225 */ /* 0x000fc800078e00ff */
[----:B------:R-:W-:Y:S02]  /*1e5d0*/  @P1 IMAD.IADD R11, R11, 0x1, R7 ;  /* 0x000000010b0b1824 */ /* 0x000fe400078e0207 */
[----:B------:R-:W-:Y:S02]  /*1e5e0*/  IMAD.MOV.U32 R7, RZ, RZ, 0x3f800000 ;  /* 0x3f800000ff077424 */ /* 0x000fe400078e00ff */
[----:B0-----:R-:W-:-:S04]  /*1e5f0*/  @P1 IMAD.WIDE.U32 R10, R201, R12, R10 ;  /* 0x0000000cc90a1225 */ /* 0x001fc800078e000a */
[----:B------:R-:W-:Y:S01]  /*1e600*/  @P1 IMAD R13, R201, R13, R11 ;  /* 0x0000000dc90d1224 */ /* 0x000fe200078e020b */
[----:B------:R-:W-:-:S04]  /*1e610*/  @P1 LEA R12, P2, R10, UR4, 0x2 ;  /* 0x000000040a0c1c11 */ /* 0x000fc8000f8410ff */
[----:B------:R-:W-:-:S05]  /*1e620*/  @P1 LEA.HI.X R13, R10, UR5, R13, 0x2, P2 ;  /* 0x000000050a0d1c11 */ /* 0x000fca00090f140d */
[----:B------:R0:W2:Y:S01]  /*1e630*/  @P1 LDG.E R7, desc[UR42][R12.64] ;  /* 0x0000002a0c071981 */ /* 0x0000a2000c1e1900 */
[----:B------:R-:W-:Y:S02]  /*1e640*/  VIADD R10, R8, 0x4 ;  /* 0x00000004080a7836 */ /* 0x000fe40000000000 */
[----:B------:R-:W-:Y:S01]  /*1e650*/  IMAD.MOV.U32 R11, RZ, RZ, 0x40000040 ;  /* 0x40000040ff0b7424 */ /* 0x000fe200078e00ff */
[----:B------:R-:W-:Y:S02]  /*1e660*/  WARPGROUP.DEPBAR.LE gsb0, 0x0 ;  /* 0x00008000000079c5 */ /* 0x000fe40000010000 */
[----:B------:R-:W-:-:S06]  /*1e670*/  WARPGROUP.ARRIVE ;  /* 0x00000000000079c5 */ /* 0x000fcc0000000000 */
[----:B------:R-:W-:Y:S01]  /*1e680*/  QGMMA.64x192x32.F32.E4M3.E4M3 R24, R192, gdesc[UR4], R24, gsb0 ;  /* 0x02e00004c0187df3 */ /* 0x000fe20008000818 */
[----:B------:R-:W-:Y:S02]  /*1e690*/  R2UR UR6, R10 ;  /* 0x000000000a0672ca */ /* 0x000fe400000e0000 */
[----:B------:R-:W-:Y:S01]  /*1e6a0*/  R2UR UR7, R11 ;  /* 0x000000000b0772ca */ /* 0x000fe200000e0000 */
[----:B------:R-:W-:Y:S02]  /*1e6b0*/  VIADD R8, R8, 0x6 ;  /* 0x0000000608087836 */ /* 0x000fe40000000000 */
[----:B------:R-:W-:Y:S01]  /*1e6c0*/  IMAD.MOV.U32 R9, RZ, RZ, 0x40000040 ;  /* 0x40000040ff097424 */ /* 0x000fe200078e00ff */
[----:B------:R-:W1:Y:S01]  /*1e6d0*/  SHFL.BFLY PT, R10, R5, 0x2, 0x1f ;  /* 0x0c401f00050a7f89 */ /* 0x000e6200000e0000 */
[----:B------:R-:W-:Y:S02]  /*1e6e0*/  WARPGROUP.DEPBAR.LE gsb0, 0x0 ;  /* 0x00008000000079c5 */ /* 0x000fe40000010000 */
[----:B------:R-:W-:-:S10]  /*1e6f0*/  WARPGROUP.ARRIVE ;  /* 0x00000000000079c5 */ /* 0x000fd40000000000 */
[----:B------:R-:W-:Y:S01]  /*1e700*/  QGMMA.64x192x32.F32.E4M3.E4M3 R24, R188, gdesc[UR4], R24, gsb0 ;  /* 0x02e00004bc187df3 */ /* 0x000fe20008000818 */
[----:B------:R-:W-:Y:S02]  /*1e710*/  R2UR UR6, R8 ;  /* 0x00000000080672ca */ /* 0x000fe400000e0000 */
[----:B------:R-:W-:Y:S02]  /*1e720*/  R2UR UR7, R9 ;  /* 0x00000000090772ca */ /* 0x000fe400000e0000 */
[----:B------:R-:W3:Y:S01]  /*1e730*/  SHFL.BFLY PT, R9, R6, 0x2, 0x1f ;  /* 0x0c401f0006097f89 */ /* 0x000ee200000e0000 */
[----:B-1----:R-:W-:-:S05]  /*1e740*/  FADD.FTZ R10, R10, R5 ;  /* 0x000000050a0a7221 */ /* 0x002fca0000010000 */
[----:B------:R-:W1:Y:S01]  /*1e750*/  SHFL.BFLY PT, R11, R10, 0x1, 0x1f ;  /* 0x0c201f000a0b7f89 */ /* 0x000e6200000e0000 */
[----:B---3--:R-:W-:-:S05]  /*1e760*/  FADD.FTZ R9, R9, R6 ;  /* 0x0000000609097221 */ /* 0x008fca0000010000 */
[----:B------:R-:W0:Y:S01]  /*1e770*/  SHFL.BFLY PT, R8, R9, 0x1, 0x1f ;  /* 0x0c201f0009087f89 */ /* 0x000e2200000e0000 */
[----:B-1----:R-:W-:-:S01]  /*1e780*/  FADD.FTZ R11, R10, R11 ;  /* 0x0000000b0a0b7221 */ /* 0x002fc20000010000 */
[----:B------:R-:W-:-:S03]  /*1e790*/  IMAD.MOV.U32 R6, RZ, RZ, RZ ;  /* 0x000000ffff067224 */ /* 0x000fc600078e00ff */
[----:B------:R-:W-:-:S05]  /*1e7a0*/  FMUL.FTZ R14, R11, 0.00390625 ;  /* 0x3b8000000b0e7820 */ /* 0x000fca0000410000 */
[----:B------:R-:W-:Y:S01]  /*1e7b0*/  FSETP.NE.FTZ.AND P3, PT, R14, RZ, PT ;  /* 0x000000ff0e00720b */ /* 0x000fe20003f75000 */
[----:B0-----:R-:W-:-:S05]  /*1e7c0*/  FADD.FTZ R12, R9, R8 ;  /* 0x00000008090c7221 */ /* 0x001fca0000010000 */
[C---:B------:R-:W-:Y:S01]  /*1e7d0*/  FSETP.NE.FTZ.AND P1, PT, R12.reuse, RZ, PT ;  /* 0x000000ff0c00720b */ /* 0x040fe20003f35000 */
[----:B------:R-:W-:-:S05]  /*1e7e0*/  FMUL.FTZ R13, R12, 0.00390625 ;  /* 0x3b8000000c0d7820 */ /* 0x000fca0000410000 */
        /* <DEDUP_REMOVED lines=14> */
[----:B------:R-:W-:Y:S02]  /*1e8d0*/  IMAD.MOV.U32 R151, RZ, RZ, -0x800000 ;  /* 0xff800000ff977424 */ /* 0x000fe400078e00ff */
[----:B-1----:R-:W-:Y:S01]  /*1e8e0*/  @P2 FMUL.FTZ R5, R5, 0.69314718246459960938 ;  /* 0x3f31721805052820 */ /* 0x002fe20000410000 */
[----:B------:R-:W-:-:S01]  /*1e8f0*/  @P3 FFMA.FTZ R152, R2, R0, R9 ;  /* 0x0000000002983223 */ /* 0x000fc20000010009 */
[----:B--2---:R-:W-:Y:S02]  /*1e900*/  FMUL.FTZ R2, R6, R7 ;  /* 0x0000000706027220 */ /* 0x004fe40000410000 */
[----:B------:R-:W-:-:S01]  /*1e910*/  @P2 FFMA.FTZ R151, R8, R3, R5 ;  /* 0x0000000308972223 */ /* 0x000fc20000010005 */
[----:B---3--:R-:W-:Y:S01]  /*1e920*/  FMUL.FTZ R0, R10, R7 ;  /* 0x000000070a007220 */ /* 0x008fe20000410000 */
[----:B------:R-:W-:Y:S02]  /*1e930*/  WARPGROUP.DEPBAR.LE gsb0, 0x0 ;  /* 0x00008000000079c5 */ /* 0x000fe40000010000 */
[----:B------:R-:W-:Y:S05]  /*1e940*/  @!P0 BRA `(.L_x_5674) ;  /* 0x0000000000048947 */ /* 0x000fea0003800000 */
[----:B------:R-:W-:Y:S01]  /*1e950*/  BPT.TRAP 0x1 ;  /* 0x000000040000795c */ /* 0x000fe20000300000 */
.L_x_5674:
[----:B------:R-:W-:Y:S02]  /*1e960*/  VIADD R17, R17, 0x1 ;  /* 0x0000000111117836 */ /* 0x000fe40000000000 */
[-C--:B------:R-:W-:Y:S01]  /*1e970*/  FMUL.FTZ R10, R48, R2.reuse ;  /* 0x00000002300a7220 */ /* 0x080fe20000410000 */
[----:B------:R-:W-:Y:S02]  /*1e980*/  VIADD R11, R4, 0x2a860 ;  /* 0x0002a860040b7836 */ /* 0x000fe40000000000 */
[-C--:B------:R-:W-:Y:S01]  /*1e990*/  FMUL.FTZ R7, R32, R2.reuse ;  /* 0x0000000220077220 */ /* 0x080fe20000410000 */
[----:B------:R-:W-:Y:S01]  /*1e9a0*/  IMAD.U32 R4, RZ, RZ, UR38 ;  /* 0x00000026ff047e24 */ /* 0x000fe2000f8e00ff */
[----:B------:R-:W-:Y:S01]  /*1e9b0*/  ISETP.NE.AND P1, PT, R17, 0x2, PT ;  /* 0x000000021100780c */ /* 0x000fe20003f25270 */
[-C--:B------:R-:W-:Y:S01]  /*1e9c0*/  FMUL.FTZ R15, R56, R2.reuse ;  /* 0x00000002380f7220 */ /* 0x080fe20000410000 */
[-C--:B------:R-:W-:Y:S01]  /*1e9d0*/  FMUL.FTZ R48, R112, R2.reuse ;  /* 0x0000000270307220 */ /* 0x080fe20000410000 */
[-C--:B------:R-:W-:Y:S01]  /*1e9e0*/  FMUL.FTZ R56, R88, R2.reuse ;  /* 0x0000000258387220 */ /* 0x080fe20000410000 */
[----:B------:R-:W-:Y:S01]  /*1e9f0*/  PRMT R11, R4, 0x654, R11 ;  /* 0x00000654040b7816 */ /* 0x000fe2000000000b */
[-C--:B------:R-:W-:Y:S01]  /*1ea00*/  FMUL.FTZ R3, R117, R2.reuse ;  /* 0x0000000275037220 */ /* 0x080fe20000410000 */
[----:B------:R-:W-:Y:S01]  /*1ea10*/  SEL R13, RZ, 0x1, P1 ;  /* 0x00000001ff0d7807 */ /* 0x000fe20000800000 */
[-C--:B------:R-:W-:Y:S01]  /*1ea20*/  FMUL.FTZ R122, R36, R2.reuse ;  /* 0x00000002247a7220 */ /* 0x080fe20000410000 */
[-C--:B------:R-:W-:Y:S01]  /*1ea30*/  FMUL.FTZ R126, R33, R2.reuse ;  /* 0x00000002217e7220 */ /* 0x080fe20000410000 */
[-C--:B------:R-:W-:Y:S01]  /*1ea40*/  FMUL.FTZ R135, R49, R2.reuse ;  /* 0x0000000231877220 */ /* 0x080fe20000410000 */
[-C--:B------:R-:W-:Y:S01]  /*1ea50*/  FMUL.FTZ R127, R60, R2.reuse ;  /* 0x000000023c7f7220 */ /* 0x080fe20000410000 */
[-C--:B------:R-:W-:Y:S01]  /*1ea60*/  FMUL.FTZ R112, R84, R2.reuse ;  /* 0x0000000254707220 */ /* 0x080fe20000410000 */
        /* <DEDUP_REMOVED lines=17> */
[----:B------:R0:W-:Y:S01]  /*1eb80*/  SYNCS.ARRIVE.TRANS64.RED.A1T0 RZ, [R11+URZ], RZ ;  /* 0x000000ff0bff79a7 */ /* 0x0001e2000810043f */
        /* <DEDUP_REMOVED lines=48> */
[-C--:B0-----:R-:W-:Y:S01]  /*1ee90*/  FMUL.FTZ R11, R114, R0.reuse ;  /* 0x00000000720b7220 */ /* 0x081fe20000410000 */
        /* <DEDUP_REMOVED lines=19> */
[----:B------:R-:W-:Y:S01]  /*1efd0*/  FMUL.FTZ R115, R115, R0 ;  /* 0x0000000073737220 */ /* 0x000fe20000410000 */
[----:B------:R-:W-:Y:S01]  /*1efe0*/  LOP3.LUT R200, R200, R13, RZ, 0x3c, !PT ;  /* 0x0000000dc8c87212 */ /* 0x000fe200078e3cff */
[----:B------:R-:W-:Y:S01]  /*1eff0*/  UIADD3 UR37, UR37, 0x1, URZ ;  /* 0x0000000125257890 */ /* 0x000fe2000fffe03f */
[----:B------:R-:W-:-:S11]  /*1f000*/  SEL R17, R17, RZ, P1 ;  /* 0x000000ff11117207 */ /* 0x000fd60000800000 */
.L_x_5558:
        /* <DEDUP_REMOVED lines=22> */
[----:B-----5:R-:W-:-:S05]  /*1f170*/  IADD3 R24, P0, R0, UR4, RZ ;  /* 0x0000000400187c10 */ /* 0x020fca000ff1e0ff */
[----:B------:R-:W-:Y:S01]  /*1f180*/  IMAD.X R25, RZ, RZ, UR5, P0 ;  /* 0x00000005ff197e24 */ /* 0x000fe200080e06ff */
[----:B------:R-:W-:-:S04]  /*1f190*/  LOP3.LUT P0, R2, R167, 0x3, RZ, 0xc0, !PT ;  /* 0x00000003a7027812 */ /* 0x000fc8000780c0ff */
[----:B------:R1:W5:Y:S01]  /*1f1a0*/  LDG.E.CONSTANT R0, desc[UR42][R24.64] ;  /* 0x0000002a18007981 */ /* 0x000362000c1e9900 */
[----:B------:R-:W-:Y:S01]  /*1f1b0*/  ISETP.EQ.OR P0, PT, R2, 0x3, !P0 ;  /* 0x000000030200780c */ /* 0x000fe20004702670 */
[----:B------:R-:W-:-:S03]  /*1f1c0*/  UMOV UR4, 0xffffffff ;  /* 0xffffffff00047882 */ /* 0x000fc60000000000 */
[----:B------:R-:W-:Y:S02]  /*1f1d0*/  SEL R13, R28, R29, P0 ;  /* 0x0000001d1c0d7207 */ /* 0x000fe40000000000 */
[----:B------:R-:W-:Y:S02]  /*1f1e0*/  SEL R149, R29, R28, P0 ;  /* 0x0000001c1d957207 */ /* 0x000fe40000000000 */
[----:B------:R-:W-:Y:S02]  /*1f1f0*/  SEL R2, R6, R150, P0 ;  /* 0x0000009606027207 */ /* 0x000fe40000000000 */
[----:B------:R-:W-:Y:S01]  /*1f200*/  SEL R150, R150, R6, P0 ;  /* 0x0000000696967207 */ /* 0x000fe20000000000 */
[----:B--2---:R-:W-:-:S03]  /*1f210*/  IMAD.WIDE R70, R26, 0x2, R82 ;  /* 0x000000021a467825 */ /* 0x004fc600078e0252 */
[C---:B------:R-:W-:Y:S02]  /*1f220*/  IADD3 R47, P3, R70.reuse, 0x8060, RZ ;  /* 0x00008060462f7810 */ /* 0x040fe40007f7e0ff */
[----:B------:R-:W-:Y:S02]  /*1f230*/  IADD3 R27, P4, R70, 0x8040, RZ ;  /* 0x00008040461b7810 */ /* 0x000fe40007f9e0ff */
[----:B-1----:R-:W-:Y:S01]  /*1f240*/  LOP3.LUT R24, R47, 0x380, RZ, 0xc0, !PT ;  /* 0x000003802f187812 */ /* 0x002fe200078ec0ff */
[----:B------:R-:W-:Y:S01]  /*1f250*/  IMAD.X R25, RZ, RZ, R71, P3 ;  /* 0x000000ffff197224 */ /* 0x000fe200018e0647 */
[----:B------:R-:W-:Y:S02]  /*1f260*/  LOP3.LUT R26, R27, 0x380, RZ, 0xc0, !PT ;  /* 0x000003801b1a7812 */ /* 0x000fe400078ec0ff */
[----:B------:R-:W-:Y:S02]  /*1f270*/  SHF.R.U64 R24, R24, 0x3, RZ ;  /* 0x0000000318187819 */ /* 0x000fe400000012ff */
[----:B------:R-:W-:-:S02]  /*1f280*/  SHF.R.U64 R26, R26, 0x3, RZ ;  /* 0x000000031a1a7819 */ /* 0x000fc400000012ff */
[----:B------:R-:W-:Y:S02]  /*1f290*/  LOP3.LUT R24, R24, R47, RZ, 0x3c, !PT ;  /* 0x0000002f18187212 */ /* 0x000fe400078e3cff */
[C---:B------:R-:W-:Y:S02]  /*1f2a0*/  IADD3 R29, P5, R70.reuse, 0x8020, RZ ;  /* 0x00008020461d7810 */ /* 0x040fe40007fbe0ff */
[C---:B------:R-:W-:Y:S02]  /*1f2b0*/  IADD3 R31, P1, R70.reuse, 0x8000, RZ ;  /* 0x00008000461f7810 */ /* 0x040fe40007f3e0ff */
[C---:B------:R-:W-:Y:S02]  /*1f2c0*/  IADD3 R47, P2, R70.reuse, 0x4060, RZ ;  /* 0x00004060462f7810 */ /* 0x040fe40007f5e0ff */
[----:B------:R-:W-:Y:S02]  /*1f2d0*/  IADD3 R51, P3, R70, 0x4040, RZ ;  /* 0x0000404046337810 */ /* 0x000fe40007f7e0ff */
[----:B------:R-:W-:Y:S01]  /*1f2e0*/  LOP3.LUT R26, R26, R27, RZ, 0x3c, !PT ;  /* 0x0000001b1a1a7212 */ /* 0x000fe200078e3cff */
[----:B------:R-:W-:Y:S01]  /*1f2f0*/  IMAD.X R27, RZ, RZ, R71, P4 ;  /* 0x000000ffff1b7224 */ /* 0x000fe200020e0647 */
[----:B------:R-:W-:-:S02]  /*1f300*/  LOP3.LUT R28, R29, 0x380, RZ, 0xc0, !PT ;  /* 0x000003801d1c7812 */ /* 0x000fc400078ec0ff */
[----:B------:R-:W-:Y:S02]  /*1f310*/  LOP3.LUT R30, R31, 0x380, RZ, 0xc0, !PT ;  /* 0x000003801f1e7812 */ /* 0x000fe400078ec0ff */
[----:B------:R-:W-:Y:S02]  /*1f320*/  LOP3.LUT R46, R47, 0x380, RZ, 0xc0, !PT ;  /* 0x000003802f2e7812 */ /* 0x000fe400078ec0ff */
[----:B------:R-:W-:Y:S02]  /*1f330*/  LOP3.LUT R50, R51, 0x380, RZ, 0xc0, !PT ;  /* 0x0000038033327812 */ /* 0x000fe400078ec0ff */
[----:B------:R-:W-:Y:S02]  /*1f340*/  IADD3 R55, P4, R70, 0x4020, RZ ;  /* 0x0000402046377810 */ /* 0x000fe40007f9e0ff */
        /* <DEDUP_REMOVED lines=13> */
[----:B------:R-:W-:-:S02]  /*1f420*/  SHF.R.U64 R54, R54, 0x3, RZ ;  /* 0x0000000336367819 */ /* 0x000fc400000012ff */
[C---:B------:R-:W-:Y:S02]  /*1f430*/  IADD3 R59, P5, R70.reuse, 0x4000, RZ ;  /* 0x00004000463b7810 */ /* 0x040fe40007fbe0ff */
[C---:B------:R-:W-:Y:S02]  /*1f440*/  IADD3 R63, P1, R70.reuse, 0x60, RZ ;  /* 0x00000060463f7810 */ /* 0x040fe40007f3e0ff */
[C---:B------:R-:W-:Y:S02]  /*1f450*/  IADD3 R67, P2, R70.reuse, 0x40, RZ ;  /* 0x0000004046437810 */ /* 0x040fe40007f5e0ff */
[----:B------:R-:W-:Y:S02]  /*1f460*/  IADD3 R73, P3, R70, 0x20, RZ ;  /* 0x0000002046497810 */ /* 0x000fe40007f7e0ff */
[----:B------:R-:W-:Y:S02]  /*1f470*/  LOP3.LUT R54, R54, R55, RZ, 0x3c, !PT ;  /* 0x0000003736367212 */ /* 0x000fe400078e3cff */
        /* <DEDUP_REMOVED lines=20> */
[----:B------:R-:W-:-:S02]  /*1f5c0*/  MOV R158, R70 ;  /* 0x00000046009e7202 */ /* 0x000fc40000000f00 */
        /* <DEDUP_REMOVED lines=19> */
[----:B------:R-:W-:-:S02]  /*1f700*/  SEL R89, R87, R119, P0 ;  /* 0x0000007757597207 */ /* 0x000fc40000000000 */
[----:B------:R-:W-:Y:S02]  /*1f710*/  SEL R121, R119, R87, P0 ;  /* 0x0000005777797207 */ /* 0x000fe40000000000 */
[----:B------:R-:W-:Y:S01]  /*1f720*/  SEL R90, R108, R5, P0 ;  /* 0x000000056c5a7207 */ /* 0x000fe20000000000 */
[----:B------:R-:W-:Y:S01]  /*1f730*/  SHFL.IDX PT, R119, R13, R0, 0x1c1f ;  /* 0x001c1f000d777589 */ /* 0x000fe200000e0000 */
[----:B------:R-:W-:Y:S02]  /*1f740*/  LOP3.LUT R87, R0, 0x2, RZ, 0x3c, !PT ;  /* 0x0000000200577812 */ /* 0x000fe400078e3cff */
        /* <DEDUP_REMOVED lines=22> */
[----:B------:R-:W1:Y:S01]  /*1f8b0*/  SHFL.IDX PT, R91, R150, R87, 0x1c1f ;  /* 0x001c1f57965b7589 */ /* 0x000e6200000e0000 */
        /* <DEDUP_REMOVED lines=100> */
[----:B-1----:R-:W-:-:S02]  /*1ff00*/  SEL R2, R120, R91, P0 ;  /* 0x0000005b78027207 */ /* 0x002fc40000000000 */
[----:B------:R-:W-:Y:S01]  /*1ff10*/  SEL R120, R91, R120, P0 ;  /* 0x000000785b787207 */ /* 0x000fe20000000000 */
[----:B------:R-:W1:Y:S01]  /*1ff20*/  SHFL.IDX PT, R78, R147, R87, 0x1c1f ;  /* 0x001c1f57934e7589 */ /* 0x000e6200000e0000 */
[----:B------:R-:W-:Y:S02]  /*1ff30*/  SEL R91, R90, R5, P0 ;  /* 0x000000055a5b7207 */ /* 0x000fe40000000000 */
[----:B------:R-:W-:Y:S01]  /*1ff40*/  SEL R90, R5, R90, P0 ;  /* 0x0000005a055a7207 */ /* 0x000fe20000000000 */
[----:B------:R-:W1:Y:S01]  /*1ff50*/  SHFL.IDX PT, R62, R62, R87, 0x1c1f ;  /* 0x001c1f573e3e7589 */ /* 0x000e6200000e0000 */
[----:B--2---:R-:W-:Y:S02]  /*1ff60*/  SEL R5, R6, R7, P0 ;  /* 0x0000000706057207 */ /* 0x004fe40000000000 */
[----:B------:R-:W-:Y:S01]  /*1ff70*/  SEL R6, R7, R6, P0 ;  /* 0x0000000607067207 */ /* 0x000fe20000000000 */
[----:B------:R-:W2:Y:S01]  /*1ff80*/  SHFL.IDX PT, R66, R66, R87, 0x1c1f ;  /* 0x001c1f5742427589 */ /* 0x000ea200000e0000 */
[----:B------:R-:W-:-:S02]  /*1ff90*/  SEL R7, R8, R9, P0 ;  /* 0x0000000908077207 */ /* 0x000fc40000000000 */
[----:B------:R-:W-:Y:S01]  /*1ffa0*/  SEL R8, R9, R8, P0 ;  /* 0x0000000809087207 */ /* 0x000fe20000000000 */
[----:B------:R-:W2:Y:S01]  /*1ffb0*/  SHFL.IDX PT, R58, R58, R87, 0x1c1f ;  /* 0x001c1f573a3a7589 */ /* 0x000ea200000e0000 */
[----:B---3--:R-:W-:Y:S02]  /*1ffc0*/  SEL R9, R10, R20, P0 ;  /* 0x000000140a097207 */ /* 0x008fe40000000000 */
[----:B------:R-:W-:Y:S01]  /*1ffd0*/  SEL R153, R11, R115, P0 ;  /* 0x000000730b997207 */ /* 0x000fe20000000000 */
[----:B------:R-:W3:Y:S01]  /*1ffe0*/  SHFL.IDX PT, R64, R64, R87, 0x1c1f ;  /* 0x001c1f5740407589 */ /* 0x000ee200000e0000 */
[----:B------:R-:W-:Y:S02]  /*1fff0*/  SEL R10, R20, R10, P0 ;  /* 0x0000000a140a7207 */ /* 0x000fe40000000000 */
[----:B------:R-:W-:Y:S01]  /*20000*/  SEL R115, R115, R11, P0 ;  /* 0x0000000b73737207 */ /* 0x000fe20000000000 */
[----:B------:R-:W3:Y:S01]  /*20010*/  SHFL.IDX PT, R54, R54, R87, 0x1c1f ;  /* 0x001c1f5736367589 */ /* 0x000ee200000e0000 */
[----:B----4-:R-:W-:-:S02]  /*20020*/  SEL R20, R21, R24, P0 ;  /* 0x0000001815147207 */ /* 0x010fc40000000000 */
[----:B------:R-:W-:Y:S01]  /*20030*/  SEL R21, R24, R21, P0 ;  /* 0x0000001518157207 */ /* 0x000fe20000000000 */
[----:B------:R-:W4:Y:S01]  /*20040*/  SHFL.IDX PT, R60, R60, R87, 0x1c1f ;  /* 0x001c1f573c3c7589 */ /* 0x000f2200000e0000 */
[----:B0-----:R-:W-:Y:S02]  /*20050*/  SEL R24, R25, R26, P0 ;  /* 0x0000001a19187207 */ /* 0x001fe40000000000 */
[----:B------:R-:W-:Y:S01]  /*20060*/  SEL R25, R26, R25, P0 ;  /* 0x000000191a197207 */ /* 0x000fe20000000000 */
[----:B------:R-:W0:Y:S01]  /*20070*/  SHFL.IDX PT, R56, R56, R87, 0x1c1f ;  /* 0x001c1f5738387589 */ /* 0x000e2200000e0000 */
[----:B------:R-:W-:Y:S02]  /*20080*/  SEL R123, R125, R84, P0 ;  /* 0x000000547d7b7207 */ /* 0x000fe40000000000 */
[----:B------:R-:W-:Y:S01]  /*20090*/  SEL R26, R27, R28, P0 ;  /* 0x0000001c1b1a7207 */ /* 0x000fe20000000000 */
[----:B------:R-:W0:Y:S01]  /*200a0*/  SHFL.IDX PT, R52, R52, R87, 0x1c1f ;  /* 0x001c1f5734347589 */ /* 0x000e2200000e0000 */
[----:B------:R-:W-:-:S02]  /*200b0*/  SEL R125, R84, R125, P0 ;  /* 0x0000007d547d7207 */ /* 0x000fc40000000000 */
[----:B------:R-:W-:Y:S01]  /*200c0*/  SEL R27, R28, R27, P0 ;  /* 0x0000001b1c1b7207 */ /* 0x000fe20000000000 */
[----:B------:R-:W0:Y:S01]  /*200d0*/  SHFL.IDX PT, R3, R3, R87, 0x1c1f ;  /* 0x001c1f5703037589 */ /* 0x000e2200000e0000 */
        /* <DEDUP_REMOVED lines=8> */
[----:B------:R-:W-:Y:S01]  /*20160*/  SHFL.IDX PT, R98, R98, R0, 0x1c1f ;  /* 0x001c1f0062627589 */ /* 0x000fe200000e0000 */
[----:B--2---:R-:W-:Y:S02]  /*20170*/  SEL R111, R110, R66, P0 ;  /* 0x000000426e6f7207 */ /* 0x004fe40000000000 */
[----:B------:R-:W-:Y:S01]  /*20180*/  SEL R112, R105, R58, P0 ;  /* 0x0000003a69707207 */ /* 0x000fe20000000000 */
[----:B------:R-:W-:Y:S01]  /*20190*/  SHFL.IDX PT, R95, R95, R0, 0x1c1f ;  /* 0x001c1f005f5f7589 */ /* 0x000fe200000e0000 */
[----:B---3--:R-:W-:Y:S02]  /*201a0*/  SEL R107, R106, R64, P0 ;  /* 0x000000406a6b7207 */ /* 0x008fe40000000000 */
[----:B------:R-:W-:Y:S01]  /*201b0*/  SEL R108, R93, R54, P0 ;  /* 0x000000365d6c7207 */ /* 0x000fe20000000000 */
[----:B------:R-:W-:Y:S01]  /*201c0*/  SHFL.IDX PT, R85, R85, R0, 0x1c1f ;  /* 0x001c1f0055557589 */ /* 0x000fe200000e0000 */
[----:B----4-:R-:W-:-:S02]  /*201d0*/  SEL R103, R102, R60, P0 ;  /* 0x0000003c66677207 */ /* 0x010fc40000000000 */
[----:B0-----:R-:W-:Y:S01]  /*201e0*/  SEL R100, R97, R56, P0 ;  /* 0x0000003861647207 */ /* 0x001fe20000000000 */
[----:B------:R-:W-:Y:S01]  /*201f0*/  SHFL.IDX PT, R80, R80, R0, 0x1c1f ;  /* 0x001c1f0050507589 */ /* 0x000fe200000e0000 */
[----:B------:R-:W-:Y:S02]  /*20200*/  SEL R96, R94, R52, P0 ;  /* 0x000000345e607207 */ /* 0x000fe40000000000 */
[----:B------:R-:W-:Y:S01]  /*20210*/  SEL R84, R79, R3, P0 ;  /* 0x000000034f547207 */ /* 0x000fe20000000000 */
[----:B------:R-:W-:Y:S01]  /*20220*/  SHFL.IDX PT, R4, R4, R0, 0x1c1f ;  /* 0x001c1f0004047589 */ /* 0x000fe200000e0000 */
[----:B-1----:R-:W-:Y:S02]  /*20230*/  SEL R28, R29, R30, P0 ;  /* 0x0000001e1d1c7207 */ /* 0x002fe40000000000 */
        /* <DEDUP_REMOVED lines=30> */
[----:B------:R-:W2:Y:S04]  /*20420*/  SHFL.IDX PT, R47, R47, R87, 0x1c1f ;  /* 0x001c1f572f2f7589 */ /* 0x000ea800000e0000 */
[----:B------:R-:W3:Y:S04]  /*20430*/  SHFL.IDX PT, R50, R50, R87, 0x1c1f ;  /* 0x001c1f5732327589 */ /* 0x000ee800000e0000 */
[----:B------:R-:W-:Y:S04]  /*20440*/  SHFL.IDX PT, R48, R48, R87, 0x1c1f ;  /* 0x001c1f5730307589 */ /* 0x000fe800000e0000 */
[----:B------:R-:W4:Y:S04]  /*20450*/  SHFL.IDX PT, R46, R46, R87, 0x1c1f ;  /* 0x001c1f572e2e7589 */ /* 0x000f2800000e0000 */
[----:B------:R-:W4:Y:S01]  /*20460*/  SHFL.IDX PT, R45, R45, R87, 0x1c1f ;  /* 0x001c1f572d2d7589 */ /* 0x000f2200000e0000 */
[----:B0-----:R-:W-:-:S02]  /*20470*/  SEL R104, R99, R51, P0 ;  /* 0x0000003363687207 */ /* 0x001fc40000000000 */
[----:B------:R-:W-:Y:S01]  /*20480*/  SEL R99, R51, R99, P0 ;  /* 0x0000006333637207 */ /* 0x000fe20000000000 */
[----:B------:R-:W0:Y:S01]  /*20490*/  SHFL.IDX PT, R42, R42, R87, 0x1c1f ;  /* 0x001c1f572a2a7589 */ /* 0x000e2200000e0000 */
[----:B-1----:R-:W-:Y:S02]  /*204a0*/  SEL R101, R98, R49, P0 ;  /* 0x0000003162657207 */ /* 0x002fe40000000000 */
[----:B------:R-:W-:Y:S01]  /*204b0*/  SEL R98, R49, R98, P0 ;  /* 0x0000006231627207 */ /* 0x000fe20000000000 */
[----:B------:R-:W1:Y:S01]  /*204c0*/  SHFL.IDX PT, R44, R44, R87, 0x1c1f ;  /* 0x001c1f572c2c7589 */ /* 0x000e6200000e0000 */
[----:B--2---:R-:W-:Y:S02]  /*204d0*/  SEL R78, R95, R47, P0 ;  /* 0x0000002f5f4e7207 */ /* 0x004fe40000000000 */
[----:B------:R-:W-:Y:S01]  /*204e0*/  SEL R95, R47, R95, P0 ;  /* 0x0000005f2f5f7207 */ /* 0x000fe20000000000 */
[----:B------:R-:W2:Y:S01]  /*204f0*/  SHFL.IDX PT, R40, R40, R87, 0x1c1f ;  /* 0x001c1f5728287589 */ /* 0x000ea200000e0000 */
[----:B---3--:R-:W-:-:S02]  /*20500*/  SEL R92, R85, R50, P0 ;  /* 0x00000032555c7207 */ /* 0x008fc40000000000 */
[----:B------:R-:W-:Y:S01]  /*20510*/  SEL R85, R50, R85, P0 ;  /* 0x0000005532557207 */ /* 0x000fe20000000000 */
[----:B------:R-:W3:Y:S04]  /*20520*/  SHFL.IDX PT, R43, R43, R87, 0x1c1f ;  /* 0x001c1f572b2b7589 */ /* 0x000ee800000e0000 */
[----:B------:R-:W3:Y:S01]  /*20530*/  SHFL.IDX PT, R38, R38, R87, 0x1c1f ;  /* 0x001c1f5726267589 */ /* 0x000ee200000e0000 */
[----:B----4-:R-:W-:Y:S02]  /*20540*/  SEL R3, R4, R46, P0 ;  /* 0x0000002e04037207 */ /* 0x010fe40000000000 */
[----:B------:R-:W-:Y:S01]  /*20550*/  SEL R4, R46, R4, P0 ;  /* 0x000000042e047207 */ /* 0x000fe20000000000 */
[----:B------:R-:W4:Y:S01]  /*20560*/  SHFL.IDX PT, R41, R41, R87, 0x1c1f ;  /* 0x001c1f5729297589 */ /* 0x000f2200000e0000 */
[----:B------:R-:W-:-:S02]  /*20570*/  SEL R30, R31, R45, P0 ;  /* 0x0000002d1f1e7207 */ /* 0x000fc40000000000 */
        /* <DEDUP_REMOVED lines=8> */
[----:B--2---:R-:W-:-:S02]  /*20600*/  SEL R56, R57, R40, P0 ;  /* 0x0000002839387207 */ /* 0x004fc40000000000 */
[----:B------:R-:W-:Y:S01]  /*20610*/  SEL R57, R40, R57, P0 ;  /* 0x0000003928397207 */ /* 0x000fe20000000000 */
[----:B------:R-:W-:Y:S01]  /*20620*/  SHFL.IDX PT, R37, R37, R87, 0x1c1f ;  /* 0x001c1f5725257589 */ /* 0x000fe200000e0000 */
[----:B---3--:R-:W-:Y:S02]  /*20630*/  SEL R58, R59, R43, P0 ;  /* 0x0000002b3b3a7207 */ /* 0x008fe40000000000 */
[----:B------:R-:W-:Y:S01]  /*20640*/  SEL R59, R43, R59, P0 ;  /* 0x0000003b2b3b7207 */ /* 0x000fe20000000000 */
[----:B------:R-:W2:Y:S01]  /*20650*/  SHFL.IDX PT, R33, R33, R87, 0x1c1f ;  /* 0x001c1f5721217589 */ /* 0x000ea200000e0000 */
[----:B------:R-:W-:Y:S02]  /*20660*/  SEL R60, R61, R38, P0 ;  /* 0x000000263d3c7207 */ /* 0x000fe40000000000 */
[----:B------:R-:W-:Y:S01]  /*20670*/  SEL R61, R38, R61, P0 ;  /* 0x0000003d263d7207 */ /* 0x000fe20000000000 */
[----:B------:R-:W3:Y:S01]  /*20680*/  SHFL.IDX PT, R35, R35, R87, 0x1c1f ;  /* 0x001c1f5723237589 */ /* 0x000ee200000e0000 */
[----:B----4-:R-:W-:-:S02]  /*20690*/  SEL R62, R63, R41, P0 ;  /* 0x000000293f3e7207 */ /* 0x010fc40000000000 */
[----:B------:R-:W-:Y:S01]  /*206a0*/  SEL R63, R41, R63, P0 ;  /* 0x0000003f293f7207 */ /* 0x000fe20000000000 */
[----:B------:R-:W4:Y:S01]  /*206b0*/  SHFL.IDX PT, R32, R32, R87, 0x1c1f ;  /* 0x001c1f5720207589 */ /* 0x000f2200000e0000 */
[----:B------:R-:W-:Y:S02]  /*206c0*/  SEL R64, R65, R36, P0 ;  /* 0x0000002441407207 */ /* 0x000fe40000000000 */
[----:B------:R-:W-:Y:S01]  /*206d0*/  SEL R65, R36, R65, P0 ;  /* 0x0000004124417207 */ /* 0x000fe20000000000 */
[----:B------:R-:W3:Y:S01]  /*206e0*/  SHFL.IDX PT, R121, R121, R87, 0x1c1f ;  /* 0x001c1f5779797589 */ /* 0x000ee200000e0000 */
[----:B0-----:R-:W-:Y:S02]  /*206f0*/  SEL R66, R67, R39, P0 ;  /* 0x0000002743427207 */ /* 0x001fe40000000000 */
[----:B------:R-:W-:Y:S01]  /*20700*/  SEL R67, R39, R67, P0 ;  /* 0x0000004327437207 */ /* 0x000fe20000000000 */
[----:B------:R0:W4:Y:S01]  /*20710*/  SHFL.IDX PT, R88, R153, R0, 0x1c1f ;  /* 0x001c1f0099587589 */ /* 0x00012200000e0000 */
[----:B-1----:R-:W-:-:S02]  /*20720*/  SEL R68, R69, R34, P0 ;  /* 0x0000002245447207 */ /* 0x002fc40000000000 */
[----:B------:R-:W-:Y:S01]  /*20730*/  SEL R69, R34, R69, P0 ;  /* 0x0000004522457207 */ /* 0x000fe20000000000 */
[----:B------:R1:W4:Y:S01]  /*20740*/  SHFL.IDX PT, R11, R115, R87, 0x1c1f ;  /* 0x001c1f57730b7589 */ /* 0x00032200000e0000 */
[----:B--2---:R-:W-:Y:S02]  /*20750*/  SEL R72, R73, R33, P0 ;  /* 0x0000002149487207 */ /* 0x004fe40000000000 */
[----:B0-----:R-:W-:Y:S02]  /*20760*/  SEL R0, R119, R81, P0 ;  /* 0x0000005177007207 */ /* 0x001fe40000000000 */
[----:B------:R-:W-:Y:S02]  /*20770*/  SEL R119, R81, R119, P0 ;  /* 0x0000007751777207 */ /* 0x000fe40000000000 */
[----:B-1----:R-:W-:Y:S02]  /*20780*/  SEL R115, R114, R70, P0 ;  /* 0x0000004672737207 */ /* 0x002fe40000000000 */
[----:B------:R-:W-:-:S02]  /*20790*/  SEL R114, R70, R114, P0 ;  /* 0x0000007246727207 */ /* 0x000fc40000000000 */
[----:B------:R-:W-:Y:S02]  /*207a0*/  SEL R81, R80, R48, P0 ;  /* 0x0000003050517207 */ /* 0x000fe40000000000 */
[----:B------:R-:W-:Y:S02]  /*207b0*/  SEL R70, R71, R37, P0 ;  /* 0x0000002547467207 */ /* 0x000fe40000000000 */
[----:B---3--:R-:W-:Y:S02]  /*207c0*/  SEL R74, R75, R35, P0 ;  /* 0x000000234b4a7207 */ /* 0x008fe40000000000 */
[----:B----4-:R-:W-:Y:S02]  /*207d0*/  SEL R76, R77, R32, P0 ;  /* 0x000000204d4c7207 */ /* 0x010fe40000000000 */
[----:B------:R-:W-:Y:S02]  /*207e0*/  SEL R80, R48, R80, P0 ;  /* 0x0000005030507207 */ /* 0x000fe40000000000 */
[----:B------:R-:W-:-:S02]  /*207f0*/  SEL R71, R37, R71, P0 ;  /* 0x0000004725477207 */ /* 0x000fc40000000000 */
[----:B------:R-:W-:Y:S02]  /*20800*/  SEL R73, R33, R73, P0 ;  /* 0x0000004921497207 */ /* 0x000fe40000000000 */
[----:B------:R-:W-:Y:S02]  /*20810*/  SEL R75, R35, R75, P0 ;  /* 0x0000004b234b7207 */ /* 0x000fe40000000000 */
[----:B------:R-:W-:-:S07]  /*20820*/  SEL R77, R32, R77, P0 ;  /* 0x0000004d204d7207 */ /* 0x000fce0000000000 */
.L_x_6000:
[----:B------:R-:W2:Y:S01]  /*20830*/  LDL R134, [R1+0x10] ;  /* 0x0000100001867983 */ /* 0x000ea20000100800 */
[----:B------:R-:W-:Y:S05]  /*20840*/  WARPSYNC.ALL ;  /* 0x0000000000007948 */ /* 0x000fea0003800000 */
[----:B------:R-:W-:Y:S01]  /*20850*/  F2FP.BF16.F32.PACK_AB R44, R0, R2 ;  /* 0x00000002002c723e */ /* 0x000fe200000010ff */
[----:B------:R-:W2:Y:S01]  /*20860*/  LDC.64 R132, c[0x0][0xc00] ;  /* 0x00030000ff847b82 */ /* 0x000ea20000000a00 */
[----:B------:R-:W-:Y:S01]  /*20870*/  F2FP.BF16.F32.PACK_AB R45, R5, R3 ;  /* 0x00000003052d723e */ /* 0x000fe200000010ff */
[----:B------:R-:W-:Y:S01]  /*20880*/  ULDC.64 UR4, c[0x0][0xc00] ;  /* 0x0003000000047ab9 */ /* 0x000fe20000000a00 */
[----:B------:R-:W-:Y:S01]  /*20890*/  F2FP.BF16.F32.PACK_AB R46, R119, R120 ;  /* 0x00000078772e723e */ /* 0x000fe200000010ff */
[----:B------:R-:W-:Y:S01]  /*208a0*/  ULDC.64 UR6, c[0x0][0xc08] ;  /* 0x0003020000067ab9 */ /* 0x000fe20000000a00 */
[----:B------:R-:W-:-:S03]  /*208b0*/  F2FP.BF16.F32.PACK_AB R47, R6, R4 ;  /* 0x00000004062f723e */ /* 0x000fc600000010ff */
[----:B------:R-:W-:Y:S01]  /*208c0*/  BAR.SYNC.DEFER_BLOCKING 0x1, 0x100 ;  /* 0x0044000000007b1d */ /* 0x000fe20000010000 */
        /* <DEDUP_REMOVED lines=11> */
[----:B------:R-:W-:Y:S01]  /*20980*/  F2FP.BF16.F32.PACK_AB R35, R29, R27 ;  /* 0x0000001b1d23723e */ /* 0x000fe200000010ff */
[----:B------:R0:W-:Y:S01]  /*20990*/  STSM.16.M88.4 [R158], R44 ;  /* 0x0000002c9e007844 */ /* 0x0001e20000000200 */
[----:B------:R-:W-:-:S02]  /*209a0*/  F2FP.BF16.F32.PACK_AB R36, R116, R115 ;  /* 0x000000737424723e */ /* 0x000fc400000010ff */
[----:B------:R-:W-:Y:S01]  /*209b0*/  F2FP.BF16.F32.PACK_AB R37, R52, R30 ;  /* 0x0000001e3425723e */ /* 0x000fe200000010ff */
[----:B------:R1:W-:Y:S01]  /*209c0*/  STSM.16.M88.4 [R154], R40 ;  /* 0x000000289a007844 */ /* 0x0003e20000000200 */
[----:B------:R-:W-:Y:S02]  /*209d0*/  F2FP.BF16.F32.PACK_AB R38, R109, R114 ;  /* 0x000000726d26723e */ /* 0x000fe400000010ff */
[----:B------:R-:W-:Y:S01]  /*209e0*/  F2FP.BF16.F32.PACK_AB R39, R53, R31 ;  /* 0x0000001f3527723e */ /* 0x000fe200000010ff */
[----:B------:R3:W-:Y:S01]  /*209f0*/  STSM.16.M88.4 [R155], R12 ;  /* 0x0000000c9b007844 */ /* 0x0007e20000000200 */
[----:B------:R-:W-:Y:S02]  /*20a00*/  SEL R86, R88, R11, P0 ;  /* 0x0000000b58567207 */ /* 0x000fe40000000000 */
[----:B------:R-:W-:Y:S01]  /*20a10*/  SEL R87, R89, R121, P0 ;  /* 0x0000007959577207 */ /* 0x000fe20000000000 */
[----:B------:R4:W-:Y:S01]  /*20a20*/  STSM.16.M88.4 [R156], R32 ;  /* 0x000000209c007844 */ /* 0x0009e20000000200 */
[----:B------:R-:W-:-:S02]  /*20a30*/  SEL R88, R11, R88, P0 ;  /* 0x000000580b587207 */ /* 0x000fc40000000000 */
[----:B------:R-:W-:Y:S01]  /*20a40*/  F2FP.BF16.F32.PACK_AB R48, R104, R103 ;  /* 0x000000676830723e */ /* 0x000fe200000010ff */
[----:B------:R4:W-:Y:S01]  /*20a50*/  STSM.16.M88.4 [R157], R36 ;  /* 0x000000249d007844 */ /* 0x0009e20000000200 */
[----:B0-----:R-:W-:Y:S02]  /*20a60*/  F2FP.BF16.F32.PACK_AB R44, R108, R107 ;  /* 0x0000006b6c2c723e */ /* 0x001fe400000010ff */
[----:B------:R-:W-:Y:S02]  /*20a70*/  F2FP.BF16.F32.PACK_AB R45, R60, R58 ;  /* 0x0000003a3c2d723e */ /* 0x000fe400000010ff */
[----:B-1----:R-:W-:Y:S02]  /*20a80*/  F2FP.BF16.F32.PACK_AB R40, R112, R111 ;  /* 0x0000006f7028723e */ /* 0x002fe400000010ff */
[----:B------:R-:W-:Y:S02]  /*20a90*/  F2FP.BF16.F32.PACK_AB R41, R56, R54 ;  /* 0x000000363829723e */ /* 0x000fe400000010ff */
[----:B------:R-:W-:-:S02]  /*20aa0*/  F2FP.BF16.F32.PACK_AB R42, R105, R110 ;  /* 0x0000006e692a723e */ /* 0x000fc400000010ff */
[----:B------:R-:W-:Y:S02]  /*20ab0*/  F2FP.BF16.F32.PACK_AB R43, R57, R55 ;  /* 0x00000037392b723e */ /* 0x000fe400000010ff */
[----:B------:R-:W-:Y:S02]  /*20ac0*/  F2FP.BF16.F32.PACK_AB R46, R93, R106 ;  /* 0x0000006a5d2e723e */ /* 0x000fe400000010ff */
[----:B------:R-:W-:Y:S01]  /*20ad0*/  F2FP.BF16.F32.PACK_AB R47, R61, R59 ;  /* 0x0000003b3d2f723e */ /* 0x000fe200000010ff */
[----:B------:R0:W-:Y:S01]  /*20ae0*/  STSM.16.M88.4 [R159], R40 ;  /* 0x000000289f007844 */ /* 0x0001e20000000200 */
[----:B------:R-:W-:Y:S02]  /*20af0*/  F2FP.BF16.F32.PACK_AB R49, R64, R62 ;  /* 0x0000003e4031723e */ /* 0x000fe400000010ff */
[----:B------:R-:W-:Y:S01]  /*20b00*/  F2FP.BF16.F32.PACK_AB R50, R99, R102 ;  /* 0x000000666332723e */ /* 0x000fe200000010ff */
[----:B------:R-:W-:Y:S01]  /*20b10*/  STSM.16.M88.4 [R160], R44 ;  /* 0x0000002ca0007844 */ /* 0x000fe20000000200 */
[----:B------:R-:W-:-:S02]  /*20b20*/  F2FP.BF16.F32.PACK_AB R51, R65, R63 ;  /* 0x0000003f4133723e */ /* 0x000fc400000010ff */
[----:B------:R-:W-:Y:S02]  /*20b30*/  SEL R89, R121, R89, P0 ;  /* 0x0000005979597207 */ /* 0x000fe40000000000 */
[----:B---3--:R-:W-:Y:S01]  /*20b40*/  F2FP.BF16.F32.PACK_AB R12, R101, R100 ;  /* 0x00000064650c723e */ /* 0x008fe200000010ff */
[----:B------:R-:W-:Y:S01]  /*20b50*/  STSM.16.M88.4 [R161], R48 ;  /* 0x00000030a1007844 */ /* 0x000fe20000000200 */
[----:B------:R-:W-:Y:S01]  /*20b60*/  F2FP.BF16.F32.PACK_AB R13, R68, R66 ;  /* 0x00000042440d723e */ /* 0x000fe200000010ff */
[----:B------:R-:W1:Y:S01]  /*20b70*/  LDC R121, c[0x0][0xbe8] ;  /* 0x0002fa00ff797b82 */ /* 0x000e620000000800 */
[----:B------:R-:W-:Y:S02]  /*20b80*/  F2FP.BF16.F32.PACK_AB R14, R98, R97 ;  /* 0x00000061620e723e */ /* 0x000fe400000010ff */
[----:B------:R-:W-:Y:S02]  /*20b90*/  F2FP.BF16.F32.PACK_AB R15, R69, R67 ;  /* 0x00000043450f723e */ /* 0x000fe400000010ff */
[----:B----4-:R-:W-:-:S02]  /*20ba0*/  F2FP.BF16.F32.PACK_AB R32, R78, R96 ;  /* 0x000000604e20723e */ /* 0x010fc400000010ff */
[----:B------:R-:W-:Y:S01]  /*20bb0*/  F2FP.BF16.F32.PACK_AB R33, R72, R70 ;  /* 0x000000464821723e */ /* 0x000fe200000010ff */
[----:B------:R2:W-:Y:S01]  /*20bc0*/  STSM.16.M88.4 [R162], R12 ;  /* 0x0000000ca2007844 */ /* 0x0005e20000000200 */
[----:B------:R-:W-:Y:S02]  /*20bd0*/  F2FP.BF16.F32.PACK_AB R34, R95, R94 ;  /* 0x0000005e5f22723e */ /* 0x000fe400000010ff */
[----:B------:R-:W-:Y:S02]  /*20be0*/  F2FP.BF16.F32.PACK_AB R35, R73, R71 ;  /* 0x000000474923723e */ /* 0x000fe400000010ff */
[----:B------:R-:W-:Y:S02]  /*20bf0*/  F2FP.BF16.F32.PACK_AB R36, R91, R92 ;  /* 0x0000005c5b24723e */ /* 0x000fe400000010ff */
        /* <DEDUP_REMOVED lines=8> */
[----:B------:R-:W-:Y:S02]  /*20c80*/  F2FP.BF16.F32.PACK_AB R43, R89, R88 ;  /* 0x00000058592b723e */ /* 0x000fe400000010ff */
[----:B------:R-:W-:-:S03]  /*20c90*/  ISETP.NE.U32.AND P3, PT, RZ, UR4, PT ;  /* 0x00000004ff007c0c */ /* 0x000fc6000bf65070 */
[----:B------:R0:W-:Y:S01]  /*20ca0*/  STSM.16.M88.4 [R165], R40 ;  /* 0x00000028a5007844 */ /* 0x0001e20000000200 */
[----:B------:R-:W-:Y:S01]  /*20cb0*/  BAR.SYNC.DEFER_BLOCKING 0x1, 0x100 ;  /* 0x0044000000007b1d */ /* 0x000fe20000010000 */
[----:B------:R-:W-:Y:S01]  /*20cc0*/  ISETP.NE.AND.EX P3, PT, RZ, UR5, PT, P3 ;  /* 0x00000005ff007c0c */ /* 0x000fe2000bf65330 */
[----:B--2---:R-:W-:-:S12]  /*20cd0*/  IMAD.WIDE R12, R134, 0x4, R132 ;  /* 0x00000004860c7825 */ /* 0x004fd800078e0284 */
[----:B------:R-:W5:Y:S01]  /*20ce0*/  @P3 LDG.E R129, desc[UR42][R12.64] ;  /* 0x0000002a0c813981 */ /* 0x000f62000c1e1900 */
[----:B------:R-:W-:Y:S01]  /*20cf0*/  ISETP.NE.U32.AND P0, PT, RZ, UR6, PT ;  /* 0x00000006ff007c0c */ /* 0x000fe2000bf05070 */
[----:B------:R-:W-:Y:S01]  /*20d00*/  ULDC UR6, c[0x0][0xa88] ;  /* 0x0002a20000067ab9 */ /* 0x000fe20000000800 */
[----:B0-----:R-:W-:Y:S02]  /*20d10*/  IMAD.MOV.U32 R40, RZ, RZ, 0x9b8 ;  /* 0x000009b8ff287424 */ /* 0x001fe400078e00ff */
[----:B------:R-:W-:Y:S01]  /*20d20*/  ISETP.NE.AND.EX P0, PT, RZ, UR7, PT, P0 ;  /* 0x00000007ff007c0c */ /* 0x000fe2000bf05300 */
[----:B------:R-:W-:-:S12]  /*20d30*/  IMAD.U32 R44, RZ, RZ, UR6 ;  /* 0x00000006ff2c7e24 */ /* 0x000fd8000f8e00ff */
[----:B------:R-:W0:Y:S01]  /*20d40*/  @P0 LDC.64 R14, c[0x0][0xc08] ;  /* 0x00030200ff0e0b82 */ /* 0x000e220000000a00 */
[----:B------:R-:W-:-:S04]  /*20d50*/  ISETP.GT.AND P1, PT, R166, 0x1, PT ;  /* 0x00000001a600780c */ /* 0x000fc80003f24270 */
[----:B------:R-:W-:-:S04]  /*20d60*/  SEL R40, R40, 0x978, P1 ;  /* 0x0000097828287807 */ /* 0x000fc80000800000 */
[----:B------:R2:W3:Y:S08]  /*20d70*/  LDC.64 R32, c[0x0][R40+0x218] ;  /* 0x0000860028207b82 */ /* 0x0004f00000000a00 */
[----:B------:R2:W4:Y:S01]  /*20d80*/  LDC.64 R34, c[0x0][R40+0x228] ;  /* 0x00008a0028227b82 */ /* 0x0005220000000a00 */
[----:B0-----:R-:W-:-:S05]  /*20d90*/  @P0 IMAD.WIDE R14, R134, 0x4, R14 ;  /* 0x00000004860e0825 */ /* 0x001fca00078e020e */
[----:B------:R0:W5:Y:S01]  /*20da0*/  @P0 LDG.E R44, desc[UR42][R14.64] ;  /* 0x0000002a0e2c0981 */ /* 0x000162000c1e1900 */
[----:B-1----:R-:W-:Y:S01]  /*20db0*/  ISETP.NE.AND P2, PT, R121, 0x1, PT ;  /* 0x000000017900780c */ /* 0x002fe20003f45270 */
[----:B0-----:R2:W0:Y:S01]  /*20dc0*/  LDC.64 R14, c[0x0][R40+0x220] ;  /* 0x00008800280e7b82 */ /* 0x0014220000000a00 */
[----:B---3--:R-:W-:Y:S11]  /*20dd0*/  @P0 BRA `(.L_x_5678) ;  /* 0x0000000000100947 */ /* 0x008ff60003800000 */
[----:B------:R-:W-:Y:S05]  /*20de0*/  @!P3 BRA `(.L_x_5678) ;  /* 0x00000000000cb947 */ /* 0x000fea0003800000 */
[----:B------:R-:W3:Y:S04]  /*20df0*/  LDG.E R11, desc[UR42][R12.64] ;  /* 0x0000002a0c0b7981 */ /* 0x000ee8000c1e1900 */
[----:B-----5:R-:W3:Y:S02]  /*20e00*/  LDG.E R44, desc[UR42][R12.64+0x4] ;  /* 0x0000042a0c2c7981 */ /* 0x020ee4000c1e1900 */
[----:B---3--:R-:W-:-:S07]  /*20e10*/  IMAD.IADD R44, R44, 0x1, -R11 ;  /* 0x000000012c2c7824 */ /* 0x008fce00078e0a0b */
.L_x_5678:
[----:B------:R-:W3:Y:S04]  /*20e20*/  LDL R38, [R1+0x4] ;  /* 0x0000040001267983 */ /* 0x000ee80000100800 */
[----:B------:R-:W2:Y:S01]  /*20e30*/  LDL R132, [R1+0x18] ;  /* 0x0000180001847983 */ /* 0x000ea20000100800 */
[----:B------:R1:W1:Y:S01]  /*20e40*/  LDC.64 R12, c[0x0][R40+0x210] ;  /* 0x00008400280c7b82 */ /* 0x0002620000000a00 */
[----:B------:R-:W-:Y:S01]  /*20e50*/  ISETP.NE.U32.AND P0, PT, RZ, UR4, PT ;  /* 0x00000004ff007c0c */ /* 0x000fe2000bf05070 */
[-C--:B------:R-:W-:Y:S01]  /*20e60*/  IMAD R41, R33, R201.reuse, RZ ;  /* 0x000000c921297224 */ /* 0x080fe200078e02ff */
[----:B------:R-:W4:Y:S01]  /*20e70*/  LDL R46, [R1+0x40] ;  /* 0x00004000012e7983 */ /* 0x000f220000100800 */
[----:B------:R-:W-:Y:S01]  /*20e80*/  SHF.R.S32.HI R39, RZ, 0x1f, R134 ;  /* 0x0000001fff277819 */ /* 0x000fe20000011486 */
[----:B------:R-:W-:Y:S01]  /*20e90*/  IMAD.WIDE.U32 R32, R32, R201, RZ ;  /* 0x000000c920207225 */ /* 0x000fe200078e00ff */
[----:B------:R-:W-:Y:S01]  /*20ea0*/  ISETP.NE.AND.EX P0, PT, RZ, UR5, PT, P0 ;  /* 0x00000005ff007c0c */ /* 0x000fe2000bf05300 */
[----:B------:R-:W4:Y:S01]  /*20eb0*/  LDL R42, [R1+0x30] ;  /* 0x00003000012a7983 */ /* 0x000f220000100800 */
[----:B------:R-:W1:Y:S02]  /*20ec0*/  @P2 LDC R45, c[0x0][0xbec] ;  /* 0x0002fb00ff2d2b82 */ /* 0x000e640000000800 */
[----:B------:R-:W-:-:S02]  /*20ed0*/  SEL R11, R134, RZ, !P0 ;  /* 0x000000ff860b7207 */ /* 0x000fc40004000000 */
[----:B------:R-:W-:-:S03]  /*20ee0*/  SEL R39, R39, RZ, !P0 ;  /* 0x000000ff27277207 */ /* 0x000fc60004000000 */
[----:B0-----:R-:W-:Y:S01]  /*20ef0*/  IMAD R15, R15, R11, RZ ;  /* 0x0000000b0f0f7224 */ /* 0x001fe200078e02ff */
[----:B------:R-:W0:Y:S03]  /*20f00*/  @P2 LDC R47, c[0x0][0xbf0] ;  /* 0x0002fc00ff2f2b82 */ /* 0x000e260000000800 */
[C---:B------:R-:W-:Y:S02]  /*20f10*/  IMAD R43, R14.reuse, R39, R15 ;  /* 0x000000270e2b7224 */ /* 0x040fe400078e020f */
[----:B------:R-:W-:-:S03]  /*20f20*/  IMAD.WIDE.U32 R14, R14, R11, RZ ;  /* 0x0000000b0e0e7225 */ /* 0x000fc600078e00ff */
[----:B------:R-:W1:Y:S01]  /*20f30*/  LDC.64 R36, c[0x0][0xba8] ;  /* 0x0002ea00ff247b82 */ /* 0x000e620000000a00 */
[----:B------:R-:W-:Y:S01]  /*20f40*/  IMAD.IADD R49, R33, 0x1, R41 ;  /* 0x0000000121317824 */ /* 0x000fe200078e0229 */
[----:B-----5:R-:W-:Y:S01]  /*20f50*/  IADD3 R33, P0, P3, R14, R32, R129 ;  /* 0x000000200e217210 */ /* 0x020fe20007b1e081 */
[----:B------:R-:W-:Y:S01]  /*20f60*/  IMAD.IADD R43, R15, 0x1, R43 ;  /* 0x000000010f2b7824 */ /* 0x000fe200078e022b */
[----:B------:R-:W-:-:S04]  /*20f70*/  SHF.R.S32.HI R32, RZ, 0x1f, R129 ;  /* 0x0000001fff207819 */ /* 0x000fc80000011481 */
[----:B-1----:R-:W1:Y:S08]  /*20f80*/  @!P1 LDC R36, c[0x0][0xb50] ;  /* 0x0002d400ff249b82 */ /* 0x002e700000000800 */
[----:B------:R-:W1:Y:S01]  /*20f90*/  @!P1 LDC R37, c[0x0][0xb54] ;  /* 0x0002d500ff259b82 */ /* 0x000e620000000800 */
[----:B---3--:R-:W-:-:S04]  /*20fa0*/  IMAD.IADD R38, R38, 0x1, R212 ;  /* 0x0000000126267824 */ /* 0x008fc800078e02d4 */
[----:B------:R-:W-:Y:S01]  /*20fb0*/  @P2 IMAD.HI.U32 R14, R38, R45, RZ ;  /* 0x0000002d260e2227 */ /* 0x000fe200078e00ff */
[----:B--2---:R-:W-:-:S03]  /*20fc0*/  SEL R39, R132, RZ, P1 ;  /* 0x000000ff84277207 */ /* 0x004fc60000800000 */
[----:B------:R-:W-:Y:S01]  /*20fd0*/  IMAD.MOV.U32 R15, RZ, RZ, R38 ;  /* 0x000000ffff0f7224 */ /* 0x000fe200078e0026 */
[----:B0-----:R-:W-:Y:S01]  /*20fe0*/  @P2 SHF.R.U32.HI R15, RZ, R47, R14 ;  /* 0x0000002fff0f2219 */ /* 0x001fe2000001160e */
[-C--:B----4-:R-:W-:Y:S02]  /*20ff0*/  IMAD R41, R35, R39.reuse, RZ ;  /* 0x0000002723297224 */ /* 0x090fe400078e02ff */
[----:B------:R-:W-:Y:S01]  /*21000*/  IMAD.WIDE.U32 R34, R34, R39, RZ ;  /* 0x0000002722227225 */ /* 0x000fe200078e00ff */
[----:B------:R-:W-:-:S03]  /*21010*/  IADD3.X R39, R43, R49, R32, P0, P3 ;  /* 0x000000312b277210 */ /* 0x000fc600007e6420 */
[----:B------:R-:W-:Y:S01]  /*21020*/  IMAD.MOV R40, RZ, RZ, -R15 ;  /* 0x000000ffff287224 */ /* 0x000fe200078e0a0f */
[----:B------:R-:W-:Y:S01]  /*21030*/  IADD3 R34, P0, P3, R15, R33, R34 ;  /* 0x000000210f227210 */ /* 0x000fe20007b1e022 */
[----:B------:R-:W-:Y:S01]  /*21040*/  IMAD.IADD R41, R35, 0x1, R41 ;  /* 0x0000000123297824 */ /* 0x000fe200078e0229 */
[----:B------:R-:W-:Y:S01]  /*21050*/  SHF.R.S32.HI R14, RZ, 0x1f, R15 ;  /* 0x0000001fff0e7819 */ /* 0x000fe2000001140f */
[----:B------:R-:W-:-:S03]  /*21060*/  IMAD R15, R121, R40, R38 ;  /* 0x00000028790f7224 */ /* 0x000fc600078e0226 */
[----:B------:R-:W-:Y:S01]  /*21070*/  IADD3.X R35, R14, R39, R41, P0, P3 ;  /* 0x000000270e237210 */ /* 0x000fe200007e6429 */
[-C--:B------:R-:W-:Y:S01]  /*21080*/  IMAD R13, R13, R15.reuse, RZ ;  /* 0x0000000f0d0d7224 */ /* 0x080fe200078e02ff */
[----:B------:R-:W-:Y:S01]  /*21090*/  SHF.R.S32.HI R33, RZ, 0x1f, R15 ;  /* 0x0000001fff217819 */ /* 0x000fe2000001140f */
[----:B------:R-:W-:-:S04]  /*210a0*/  IMAD.WIDE.U32 R34, R12, R15, R34 ;  /* 0x0000000f0c227225 */ /* 0x000fc800078e0022 */
[----:B------:R-:W-:Y:S01]  /*210b0*/  IMAD R13, R12, R33, R13 ;  /* 0x000000210c0d7224 */ /* 0x000fe200078e020d */
[----:B-1----:R-:W-:-:S03]  /*210c0*/  LEA R36, P0, R34, R36, 0x2 ;  /* 0x0000002422247211 */ /* 0x002fc600078010ff */
[----:B------:R-:W-:-:S05]  /*210d0*/  IMAD.IADD R12, R35, 0x1, R13 ;  /* 0x00000001230c7824 */ /* 0x000fca00078e020d */
[----:B------:R-:W-:Y:S01]  /*210e0*/  LEA.HI.X R37, R34, R37, R12, 0x2, P0 ;  /* 0x0000002522257211 */ /* 0x000fe200000f140c */
[----:B------:R-:W-:Y:S01]  /*210f0*/  SHFL.IDX PT, R14, R36, 0x1, 0x1c1f ;  /* 0x003c1f00240e7f89 */ /* 0x000fe200000e0000 */
[----:B------:R-:W-:-:S03]  /*21100*/  IMAD.IADD R33, R46, 0x1, R212 ;  /* 0x000000012e217824 */ /* 0x000fc600078e02d4 */
[----:B------:R-:W-:Y:S04]  /*21110*/  SHFL.IDX PT, R12, R36, RZ, 0x1c1f ;  /* 0x001c1fff240c7589 */ /* 0x000fe800000e0000 */
[----:B------:R-:W0:Y:S04]  /*21120*/  SHFL.IDX PT, R13, R37, RZ, 0x1c1f ;  /* 0x001c1fff250d7589 */ /* 0x000e2800000e0000 */
        /* <DEDUP_REMOVED lines=31> */
[----:B------:R-:W-:Y:S01]  /*21320*/  LOP3.LUT R48, R49, 0x380, RZ, 0xc0, !PT ;  /* 0x0000038031307812 */ /* 0x000fe200078ec0ff */
[----:B------:R-:W-:Y:S01]  /*21330*/  IMAD R32, R32, UR4, RZ ;  /* 0x0000000420207c24 */ /* 0x000fe2000f8e02ff */
[----:B------:R-:W-:Y:S01]  /*21340*/  LOP3.LUT R28, R29, 0x380, RZ, 0xc0, !PT ;  /* 0x000003801d1c7812 */ /* 0x000fe200078ec0ff */
[----:B------:R-:W5:Y:S01]  /*21350*/  LD.E.128 R24, desc[UR42][R24.64] ;  /* 0x0000002a18187980 */ /* 0x000f62000c101d00 */
[----:B------:R-:W-:-:S02]  /*21360*/  SHF.R.U64 R48, R48, 0x3, RZ ;  /* 0x0000000330307819 */ /* 0x000fc400000012ff */
[----:B------:R-:W-:Y:S02]  /*21370*/  LOP3.LUT R36, R37, 0x380, RZ, 0xc0, !PT ;  /* 0x0000038025247812 */ /* 0x000fe400078ec0ff */
[----:B------:R-:W-:Y:S01]  /*21380*/  LOP3.LUT R48, R48, R49, RZ, 0x3c, !PT ;  /* 0x0000003130307212 */ /* 0x000fe200078e3cff */
[--C-:B------:R-:W-:Y:S01]  /*21390*/  IMAD.X R49, RZ, RZ, R83.reuse, P3 ;  /* 0x000000ffff317224 */ /* 0x100fe200018e0653 */
[----:B------:R-:W-:Y:S02]  /*213a0*/  IADD3 R3, P3, R82, 0xb000, RZ ;  /* 0x0000b00052037810 */ /* 0x000fe40007f7e0ff */
[----:B------:R-:W-:Y:S02]  /*213b0*/  LOP3.LUT R40, R41, 0x380, RZ, 0xc0, !PT ;  /* 0x0000038029287812 */ /* 0x000fe400078ec0ff */
[----:B------:R-:W-:Y:S02]  /*213c0*/  LOP3.LUT R0, R3, 0x380, RZ, 0xc0, !PT ;  /* 0x0000038003007812 */ /* 0x000fe400078ec0ff */
[----:B------:R-:W-:Y:S01]  /*213d0*/  LOP3.LUT R44, R45, 0x380, RZ, 0xc0, !PT ;  /* 0x000003802d2c7812 */ /* 0x000fe200078ec0ff */
[C---:B------:R-:W-:Y:S01]  /*213e0*/  IMAD R9, R129.reuse, UR5, R32 ;  /* 0x0000000581097c24 */ /* 0x040fe2000f8e0220 */
[----:B------:R-:W-:Y:S01]  /*213f0*/  SHF.R.U64 R0, R0, 0x3, RZ ;  /* 0x0000000300007819 */ /* 0x000fe200000012ff */
[----:B------:R-:W-:Y:S01]  /*21400*/  IMAD.X R69, RZ, RZ, R83, P3 ;  /* 0x000000ffff457224 */ /* 0x000fe200018e0653 */
[----:B------:R-:W-:Y:S01]  /*21410*/  SHF.R.U64 R28, R28, 0x3, RZ ;  /* 0x000000031c1c7819 */ /* 0x000fe200000012ff */
[----:B------:R-:W5:Y:S01]  /*21420*/  LD.E.128 R48, desc[UR42][R48.64] ;  /* 0x0000002a30307980 */ /* 0x000f62000c101d00 */
[----:B------:R-:W-:Y:S01]  /*21430*/  LOP3.LUT R68, R0, R3, RZ, 0x3c, !PT ;  /* 0x0000000300447212 */ /* 0x000fe200078e3cff */
[----:B------:R-:W-:Y:S01]  /*21440*/  IMAD.WIDE.U32 R2, R129, UR4, RZ ;  /* 0x0000000481027c25 */ /* 0x000fe2000f8e00ff */
[----:B------:R-:W-:Y:S01]  /*21450*/  SHF.R.U64 R36, R36, 0x3, RZ ;  /* 0x0000000324247819 */ /* 0x000fe200000012ff */
[----:B------:R-:W-:Y:S01]  /*21460*/  ULDC.64 UR4, c[0x0][0xae8] ;  /* 0x0002ba0000047ab9 */ /* 0x000fe20000000a00 */
[----:B------:R-:W-:-:S02]  /*21470*/  SHF.R.U64 R40, R40, 0x3, RZ ;  /* 0x0000000328287819 */ /* 0x000fc400000012ff */
[----:B------:R-:W-:Y:S01]  /*21480*/  SHF.R.U64 R44, R44, 0x3, RZ ;  /* 0x000000032c2c7819 */ /* 0x000fe200000012ff */
[----:B------:R-:W-:Y:S01]  /*21490*/  IMAD.IADD R3, R3, 0x1, R9 ;  /* 0x0000000103037824 */ /* 0x000fe200078e0209 */
[----:B------:R-:W-:Y:S01]  /*214a0*/  LOP3.LUT R28, R28, R29, RZ, 0x3c, !PT ;  /* 0x0000001d1c1c7212 */ /* 0x000fe200078e3cff */
[----:B------:R-:W-:Y:S01]  /*214b0*/  IMAD R9, R33, 0x20, R8 ;  /* 0x0000002021097824 */ /* 0x000fe200078e0208 */
[----:B------:R-:W-:Y:S01]  /*214c0*/  LOP3.LUT R36, R36, R37, RZ, 0x3c, !PT ;  /* 0x0000002524247212 */ /* 0x000fe200078e3cff */
[--C-:B------:R-:W-:Y:S01]  /*214d0*/  IMAD.X R29, RZ, RZ, R83.reuse, P4 ;  /* 0x000000ffff1d7224 */ /* 0x100fe200020e0653 */
[----:B------:R-:W-:Y:S01]  /*214e0*/  LOP3.LUT R40, R40, R41, RZ, 0x3c, !PT ;  /* 0x0000002928287212 */ /* 0x000fe200078e3cff */
[--C-:B------:R-:W-:Y:S01]  /*214f0*/  IMAD.X R37, RZ, RZ, R83.reuse, P5 ;  /* 0x000000ffff257224 */ /* 0x100fe200028e0653 */
[----:B------:R-:W-:Y:S01]  /*21500*/  LOP3.LUT R44, R44, R45, RZ, 0x3c, !PT ;  /* 0x0000002d2c2c7212 */ /* 0x000fe200078e3cff */
[--C-:B------:R-:W-:Y:S01]  /*21510*/  IMAD.X R41, RZ, RZ, R83.reuse, P0 ;  /* 0x000000ffff297224 */ /* 0x100fe200000e0653 */
[C---:B------:R-:W-:Y:S01]  /*21520*/  IADD3 R53, P4, R82.reuse, 0x7000, RZ ;  /* 0x0000700052357810 */ /* 0x040fe20007f9e0ff */
[----:B------:R-:W-:Y:S01]  /*21530*/  IMAD.X R45, RZ, RZ, R83, P1 ;  /* 0x000000ffff2d7224 */ /* 0x000fe200008e0653 */
[----:B------:R-:W-:Y:S01]  /*21540*/  IADD3 R57, P5, R82, 0x8000, RZ ;  /* 0x0000800052397810 */ /* 0x000fe20007fbe0ff */
[----:B------:R-:W-:Y:S01]  /*21550*/  IMAD.IADD R12, R212, 0x1, R9 ;  /* 0x00000001d40c7824 */ /* 0x000fe200078e0209 */
[C---:B------:R-:W-:Y:S01]  /*21560*/  IADD3 R61, P0, R82.reuse, 0x9000, RZ ;  /* 0x00009000523d7810 */ /* 0x040fe20007f1e0ff */
[----:B------:R-:W-:Y:S01]  /*21570*/  IMAD.WIDE.U32 R2, R201, UR4, R2 ;  /* 0x00000004c9027c25 */ /* 0x000fe2000f8e0002 */
[----:B------:R-:W-:Y:S01]  /*21580*/  IADD3 R65, P1, R82, 0xa000, RZ ;  /* 0x0000a00052417810 */ /* 0x000fe20007f3e0ff */
[----:B------:R-:W5:Y:S01]  /*21590*/  LD.E.128 R28, desc[UR42][R28.64] ;  /* 0x0000002a1c1c7980 */ /* 0x000f62000c101d00 */
[----:B------:R-:W-:-:S02]  /*215a0*/  LOP3.LUT R52, R53, 0x380, RZ, 0xc0, !PT ;  /* 0x0000038035347812 */ /* 0x000fc400078ec0ff */
[----:B------:R-:W-:Y:S01]  /*215b0*/  LOP3.LUT R56, R57, 0x380, RZ, 0xc0, !PT ;  /* 0x0000038039387812 */ /* 0x000fe200078ec0ff */
[----:B------:R-:W5:Y:S01]  /*215c0*/  LD.E.128 R36, desc[UR42][R36.64] ;  /* 0x0000002a24247980 */ /* 0x000f62000c101d00 */
[----:B------:R-:W-:Y:S02]  /*215d0*/  LOP3.LUT R60, R61, 0x380, RZ, 0xc0, !PT ;  /* 0x000003803d3c7812 */ /* 0x000fe400078ec0ff */
[----:B------:R-:W-:Y:S01]  /*215e0*/  LOP3.LUT R64, R65, 0x380, RZ, 0xc0, !PT ;  /* 0x0000038041407812 */ /* 0x000fe200078ec0ff */
[----:B0-----:R-:W-:Y:S01]  /*215f0*/  @P2 IMAD.HI.U32 R0, R12, R13, RZ ;  /* 0x0000000d0c002227 */ /* 0x001fe200078e00ff */
[----:B------:R-:W-:Y:S01]  /*21600*/  LOP3.LUT R5, R82, 0x380, RZ, 0xc0, !PT ;  /* 0x0000038052057812 */ /* 0x000fe200078ec0ff */
[----:B------:R-:W5:Y:S01]  /*21610*/  LD.E.128 R40, desc[UR42][R40.64] ;  /* 0x0000002a28287980 */ /* 0x000f62000c101d00 */
[----:B------:R-:W-:Y:S01]  /*21620*/  SHF.R.S32.HI R10, RZ, 0x1f, R11 ;  /* 0x0000001fff0a7819 */ /* 0x000fe2000001140b */
[----:B------:R-:W-:Y:S01]  /*21630*/  IMAD R3, R201, UR5, R3 ;  /* 0x00000005c9037c24 */ /* 0x000fe2000f8e0203 */
[----:B------:R-:W-:Y:S01]  /*21640*/  SHF.R.U64 R52, R52, 0x3, RZ ;  /* 0x0000000334347819 */ /* 0x000fe200000012ff */
[----:B------:R-:W-:Y:S01]  /*21650*/  ULDC.64 UR4, c[0x0][0xaf0] ;  /* 0x0002bc0000047ab9 */ /* 0x000fe20000000a00 */
[----:B------:R-:W-:Y:S01]  /*21660*/  SHF.R.U64 R56, R56, 0x3, RZ ;  /* 0x0000000338387819 */ /* 0x000fe200000012ff */
[----:B------:R-:W5:Y:S01]  /*21670*/  LD.E.128 R44, desc[UR42][R44.64] ;  /* 0x0000002a2c2c7980 */ /* 0x000f62000c101d00 */
[----:B------:R-:W-:-:S02]  /*21680*/  SHF.R.U64 R60, R60, 0x3, RZ ;  /* 0x000000033c3c7819 */ /* 0x000fc400000012ff */
[----:B------:R-:W-:Y:S01]  /*21690*/  SHF.R.U64 R64, R64, 0x3, RZ ;  /* 0x0000000340407819 */ /* 0x000fe200000012ff */
[----:B------:R-:W-:Y:S01]  /*216a0*/  IMAD.MOV.U32 R9, RZ, RZ, R12 ;  /* 0x000000ffff097224 */ /* 0x000fe200078e000c */
[----:B------:R-:W-:Y:S01]  /*216b0*/  SHF.R.U64 R5, R5, 0x3, RZ ;  /* 0x0000000305057819 */ /* 0x000fe200000012ff */
[----:B------:R-:W-:Y:S01]  /*216c0*/  IMAD R10, R10, UR4, RZ ;  /* 0x000000040a0a7c24 */ /* 0x000fe2000f8e02ff */
[----:B-1----:R-:W-:Y:S01]  /*216d0*/  @P2 SHF.R.U32.HI R9, RZ, R15, R0 ;  /* 0x0000000fff092219 */ /* 0x002fe20000011600 */
        /* <DEDUP_REMOVED lines=10> */
[C---:B------:R-:W-:Y:S01]  /*21780*/  IMAD R13, R11.reuse, UR5, R10 ;  /* 0x000000050b0d7c24 */ /* 0x040fe2000f8e020a */
[----:B------:R-:W-:Y:S01]  /*21790*/  SHF.R.S32.HI R0, RZ, 0x1f, R9 ;  /* 0x0000001fff007819 */ /* 0x000fe20000011409 */
[----:B------:R-:W-:Y:S01]  /*217a0*/  IMAD.WIDE.U32 R2, R11, UR4, R2 ;  /* 0x000000040b027c25 */ /* 0x000fe2000f8e0002 */
[----:B------:R-:W-:Y:S01]  /*217b0*/  ULDC.64 UR4, c[0x0][0xae0] ;  /* 0x0002b80000047ab9 */ /* 0x000fe20000000a00 */
[----:B------:R0:W5:Y:S02]  /*217c0*/  LD.E.128 R4, desc[UR42][R82.64] ;  /* 0x0000002a52047980 */ /* 0x000164000c101d00 */
[----:B------:R-:W-:-:S02]  /*217d0*/  IMAD.MOV R10, RZ, RZ, -R9 ;  /* 0x000000ffff0a7224 */ /* 0x000fc400078e0a09 */
[----:B------:R-:W5:Y:S01]  /*217e0*/  LD.E.128 R52, desc[UR42][R52.64] ;  /* 0x0000002a34347980 */ /* 0x000f62000c101d00 */
[----:B------:R-:W-:Y:S02]  /*217f0*/  IMAD.IADD R3, R3, 0x1, R13 ;  /* 0x0000000103037824 */ /* 0x000fe400078e020d */
[----:B------:R-:W-:Y:S01]  /*21800*/  IMAD R0, R0, UR4, RZ ;  /* 0x0000000400007c24 */ /* 0x000fe2000f8e02ff */
[----:B------:R-:W5:Y:S01]  /*21810*/  LD.E.128 R56, desc[UR42][R56.64] ;  /* 0x0000002a38387980 */ /* 0x000f62000c101d00 */
[----:B------:R-:W-:-:S03]  /*21820*/  IMAD R11, R121, R10, R12 ;  /* 0x0000000a790b7224 */ /* 0x000fc600078e020c */
[----:B------:R-:W5:Y:S04]  /*21830*/  LD.E.128 R60, desc[UR42][R60.64] ;  /* 0x0000002a3c3c7980 */ /* 0x000f68000c101d00 */
[----:B------:R-:W5:Y:S01]  /*21840*/  LD.E.128 R64, desc[UR42][R64.64] ;  /* 0x0000002a40407980 */ /* 0x000f62000c101d00 */
[----:B------:R-:W-:Y:S01]  /*21850*/  @!PT LDS RZ, [RZ] ;  /* 0x00000000fffff984 */ /* 0x000fe20000000800 */
[----:B------:R-:W-:Y:S01]  /*21860*/  @!PT LDS RZ, [RZ] ;  /* 0x00000000fffff984 */ /* 0x000fe20000000800 */
[----:B------:R-:W-:Y:S01]  /*21870*/  @!PT LDS RZ, [RZ] ;  /* 0x00000000fffff984 */ /* 0x000fe20000000800 */
[----:B------:R-:W-:Y:S01]  /*21880*/  @!PT LDS RZ, [RZ] ;  /* 0x00000000fffff984 */ /* 0x000fe20000000800 */
[----:B------:R1:W-:Y:S06]  /*21890*/  MEMBAR.ALL.CTA ;  /* 0x0000000000007992 */ /* 0x0003ec0000008000 */
[----:B-1----:R-:W1:Y:S01]  /*218a0*/  FENCE.VIEW.ASYNC.S ;  /* 0x00000000000073c6 */ /* 0x002e620000000000 */
[----:B------:R-:W-:-:S04]  /*218b0*/  IMAD.WIDE.U32 R2, R9, UR4, R2 ;  /* 0x0000000409027c25 */ /* 0x000fc8000f8e0002 */
[----:B------:R-:W-:Y:S01]  /*218c0*/  IMAD R13, R9, UR5, R0 ;  /* 0x00000005090d7c24 */ /* 0x000fe2000f8e0200 */
[----:B------:R-:W-:Y:S01]  /*218d0*/  SHF.R.S32.HI R9, RZ, 0x1f, R11 ;  /* 0x0000001fff097819 */ /* 0x000fe2000001140b */
[----:B------:R-:W-:Y:S02]  /*218e0*/  ULDC.64 UR4, c[0x0][0xad8] ;  /* 0x0002b60000047ab9 */ /* 0x000fe40000000a00 */
[----:B------:R-:W-:Y:S02]  /*218f0*/  IMAD.IADD R3, R3, 0x1, R13 ;  /* 0x0000000103037824 */ /* 0x000fe400078e020d */
[----:B------:R-:W-:Y:S02]  /*21900*/  IMAD R10, R9, UR4, RZ ;  /* 0x00000004090a7c24 */ /* 0x000fe4000f8e02ff */
[----:B------:R-:W-:Y:S02]  /*21910*/  VIADD R0, R16, 0x2a820 ;  /* 0x0002a82010007836 */ /* 0x000fe40000000000 */
[----:B------:R-:W-:-:S02]  /*21920*/  IMAD R9, R11, UR5, R10 ;  /* 0x000000050b097c24 */ /* 0x000fc4000f8e020a */
[----:B------:R-:W-:Y:S01]  /*21930*/  IMAD.WIDE.U32 R10, R11, UR4, R2 ;  /* 0x000000040b0a7c25 */ /* 0x000fe2000f8e0002 */
[----:B------:R-:W-:Y:S01]  /*21940*/  ULDC.64 UR4, c[0x0][0xa80] ;  /* 0x0002a00000047ab9 */ /* 0x000fe20000000a00 */
[----:B------:R-:W-:Y:S02]  /*21950*/  PRMT R0, RZ, 0x654, R0 ;  /* 0x00000654ff007816 */ /* 0x000fe40000000000 */
[----:B------:R-:W-:Y:S01]  /*21960*/  IMAD.IADD R3, R11, 0x1, R9 ;  /* 0x000000010b037824 */ /* 0x000fe200078e0209 */
[C---:B------:R-:W-:Y:S01]  /*21970*/  LEA R2, P0, R10.reuse, UR4, 0x1 ;  /* 0x000000040a027c11 */ /* 0x040fe2000f8008ff */
[C---:B------:R-:W-:Y:S01]  /*21980*/  VIADD R35, R21.reuse, 0x80 ;  /* 0x0000008015237836 */ /* 0x040fe20000000000 */
[----:B------:R-:W-:Y:S01]  /*21990*/  UMOV UR4, 0xffffffff ;  /* 0xffffffff00047882 */ /* 0x000fe20000000000 */
[----:B------:R-:W-:Y:S01]  /*219a0*/  VIADD R73, R21, 0x40 ;  /* 0x0000004015497836 */ /* 0x000fe20000000000 */
[----:B-1----:R0:W-:Y:S01]  /*219b0*/  SYNCS.ARRIVE.TRANS64.RED.A1T0 RZ, [R0+URZ], RZ ;  /* 0x000000ff00ff79a7 */ /* 0x0021e2000810043f */
[----:B------:R-:W-:-:S02]  /*219c0*/  LEA.HI.X R3, R10, UR5, R3, 0x1, P0 ;  /* 0x000000050a037c11 */ /* 0x000fc400080f0c03 */
[----:B------:R-:W-:Y:S02]  /*219d0*/  SHF.R.S32.HI R72, RZ, 0x1f, R21 ;  /* 0x0000001fff487819 */ /* 0x000fe40000011415 */
[----:B------:R-:W-:Y:S02]  /*219e0*/  SHF.R.S32.HI R20, RZ, 0x1f, R35 ;  /* 0x0000001fff147819 */ /* 0x000fe40000011423 */
[----:B------:R-:W-:Y:S01]  /*219f0*/  SHF.R.S32.HI R32, RZ, 0x1f, R73 ;  /* 0x0000001fff207819 */ /* 0x000fe20000011449 */
[----:B0-----:R-:W-:Y:S06]  /*21a00*/  BRA.DIV UR4, `(.L_x_5680) ;  /* 0x000000fa04187947 */ /* 0x001fec000b800000 */
[----:B------:R0:W1:Y:S04]  /*21a10*/  SHFL.IDX PT, R0, R3, RZ, 0x181f ;  /* 0x00181fff03007589 */ /* 0x00006800000e0000 */
[----:B------:R0:W2:Y:S02]  /*21a20*/  SHFL.IDX PT, R14, R2, RZ, 0x181f ;  /* 0x00181fff020e7589 */ /* 0x0000a400000e0000 */
.L_x_6003:
[----:B------:R-:W-:Y:S01]  /*21a30*/  IMAD.IADD R33, R8, 0x1, R212 ;  /* 0x0000000108217824 */ /* 0x000fe200078e02d4 */
        /* <DEDUP_REMOVED lines=16> */
.L_x_5682:
[----:B------:R-:W-:Y:S05]  /*21b40*/  BSYNC B1 ;  /* 0x0000000000017941 */ /* 0x000fea0003800000 */
.L_x_5681:
[----:B------:R-:W-:-:S03]  /*21b50*/  UMOV UR4, 0xffffffff ;  /* 0xffffffff00047882 */ /* 0x000fc60000000000 */
[----:B------:R-:W-:Y:S05]  /*21b60*/  BRA.DIV UR4, `(.L_x_5683) ;  /* 0x000000f604f47947 */ /* 0x000fea000b800000 */
[----:B-1----:R1:W4:Y:S04]  /*21b70*/  SHFL.IDX PT, R0, R3, 0x1, 0x181f ;  /* 0x00381f0003007f89 */ /* 0x00232800000e0000 */
[----:B--23--:R1:W2:Y:S02]  /*21b80*/  SHFL.IDX PT, R14, R2, 0x1, 0x181f ;  /* 0x00381f00020e7f89 */ /* 0x00c2a400000e0000 */
.L_x_6007:
[----:B-----5:R-:W-:Y:S01]  /*21b90*/  VIADD R5, R33, 0x20 ;  /* 0x0000002021057836 */ /* 0x020fe20000000000 */
        /* <DEDUP_REMOVED lines=10> */
[-C--:B----4-:R-:W-:Y:S02]  /*21c40*/  @!P3 LEA.HI.X R5, R21, R0.reuse, R72, 0x1, P0 ;  /* 0x000000001505b211 */ /* 0x090fe400000f0c48 */
[-C--:B------:R-:W-:Y:S02]  /*21c50*/  @!P4 LEA.HI.X R7, R73, R0.reuse, R32, 0x1, P1 ;  /* 0x000000004907c211 */ /* 0x080fe400008f0c20 */
[----:B------:R-:W-:Y:S01]  /*21c60*/  @!P5 LEA.HI.X R15, R35, R0, R20, 0x1, P2 ;  /* 0x00000000230fd211 */ /* 0x000fe200010f0c14 */
[----:B------:R3:W-:Y:S04]  /*21c70*/  @!P3 ST.E.128 desc[UR42][R4.64], R24 ;  /* 0x000000180400b985 */ /* 0x0007e8000c101d2a */
[----:B------:R3:W-:Y:S04]  /*21c80*/  @!P4 ST.E.128 desc[UR42][R6.64], R44 ;  /* 0x0000002c0600c985 */ /* 0x0007e8000c101d2a */
[----:B------:R3:W-:Y:S02]  /*21c90*/  @!P5 ST.E.128 desc[UR42][R14.64], R60 ;  /* 0x0000003c0e00d985 */ /* 0x0007e4000c101d2a */
.L_x_5685:
[----:B------:R-:W-:Y:S05]  /*21ca0*/  BSYNC B1 ;  /* 0x0000000000017941 */ /* 0x000fea0003800000 */
.L_x_5684:
[----:B------:R-:W-:-:S03]  /*21cb0*/  UMOV UR4, 0xffffffff ;  /* 0xffffffff00047882 */ /* 0x000fc60000000000 */
[----:B------:R-:W-:Y:S05]  /*21cc0*/  BRA.DIV UR4, `(.L_x_5686) ;  /* 0x000000f604e47947 */ /* 0x000fea000b800000 */
[----:B----4-:R4:W0:Y:S04]  /*21cd0*/  SHFL.IDX PT, R0, R3, 0x2, 0x181f ;  /* 0x00581f0003007f89 */ /* 0x01082800000e0000 */
[----:B--23--:R4:W2:Y:S02]  /*21ce0*/  SHFL.IDX PT, R14, R2, 0x2, 0x181f ;  /* 0x00581f00020e7f89 */ /* 0x00c8a400000e0000 */
.L_x_6011:
        /* <DEDUP_REMOVED lines=17> */
.L_x_5688:
[----:B------:R-:W-:Y:S05]  /*21e00*/  BSYNC B1 ;  /* 0x0000000000017941 */ /* 0x000fea0003800000 */
.L_x_5687:
[----:B------:R-:W-:-:S03]  /*21e10*/  UMOV UR4, 0xffffffff ;  /* 0xffffffff00047882 */ /* 0x000fc60000000000 */
[----:B------:R-:W-:Y:S05]  /*21e20*/  BRA.DIV UR4, `(.L_x_5689) ;  /* 0x000000f604d47947 */ /* 0x000fea000b800000 */
[----:B0-----:R0:W0:Y:S04]  /*21e30*/  SHFL.IDX PT, R0, R3, 0x3, 0x181f ;  /* 0x00781f0003007f89 */ /* 0x00102800000e0000 */
[----:B--23--:R2:W3:Y:S02]  /*21e40*/  SHFL.IDX PT, R14, R2, 0x3, 0x181f ;  /* 0x00781f00020e7f89 */ /* 0x00c4e400000e0000 */
.L_x_6015:
[----:B01--4-:R-:W-:-:S05]  /*21e50*/  VIADD R3, R33, 0x60 ;  /* 0x0000006021037836 */ /* 0x013fca0000000000 */
[----:B------:R-:W-:-:S13]  /*21e60*/  ISETP.GE.AND P0, PT, R3, R34, PT ;  /* 0x000000220300720c */ /* 0x000fda0003f06270 */
[----:B------:R-:W-:Y:S05]  /*21e70*/  @P0 BRA `(.L_x_5690) ;  /* 0x0000002800e00947 */ /* 0x000fea0003800000 */
[----:B------:R-:W-:Y:S02]  /*21e80*/  ULDC UR4, c[0x0][0xac8] ;  /* 0x0002b20000047ab9 */ /* 0x000fe40000000800 */
[----:B------:R-:W-:Y:S02]  /*21e90*/  ISETP.GE.AND P2, PT, R21, UR4, PT ;  /* 0x0000000415007c0c */ /* 0x000fe4000bf46270 */
[----:B------:R-:W-:-:S11]  /*21ea0*/  ISETP.GE.AND P3, PT, R73, UR4, PT ;  /* 0x0000000449007c0c */ /* 0x000fd6000bf66270 */
[-C--:B--23--:R-:W-:Y:S02]  /*21eb0*/  @!P2 LEA R2, P0, R21, R14.reuse, 0x1 ;  /* 0x0000000e1502a211 */ /* 0x08cfe400078008ff */
[----:B------:R-:W-:Y:S02]  /*21ec0*/  @!P3 LEA R4, P1, R73, R14, 0x1 ;  /* 0x0000000e4904b211 */ /* 0x000fe400078208ff */
[-C--:B------:R-:W-:Y:S02]  /*21ed0*/  @!P2 LEA.HI.X R3, R21, R0.reuse, R72, 0x1, P0 ;  /* 0x000000001503a211 */ /* 0x080fe400000f0c48 */
        /* <DEDUP_REMOVED lines=9> */
.L_x_5679:
        /* <DEDUP_REMOVED lines=46> */
.L_x_6018:
[----:B------:R-:W-:Y:S01]  /*22250*/  ISETP.GE.AND P0, PT, R33, R34, PT ;  /* 0x000000222100720c */ /* 0x000fe20003f06270 */
[----:B------:R-:W-:-:S12]  /*22260*/  BSSY B1, `(.L_x_5692) ;  /* 0x00000cd000017945 */ /* 0x000fd80003800000 */
[----:B------:R-:W-:Y:S05]  /*22270*/  @P0 BRA `(.L_x_5693) ;  /* 0x0000000c002c0947 */ /* 0x000fea0003800000 */
[----:B------:R-:W-:Y:S01]  /*22280*/  ULDC UR4, c[0x0][0xac8] ;  /* 0x0002b20000047ab9 */ /* 0x000fe20000000800 */
[C---:B------:R-:W-:Y:S01]  /*22290*/  VIADD R41, R202.reuse, 0x10 ;  /* 0x00000010ca297836 */ /* 0x040fe20000000000 */
[C---:B------:R-:W-:Y:S01]  /*222a0*/  ISETP.GE.AND P3, PT, R202.reuse, UR4, PT ;  /* 0x00000004ca007c0c */ /* 0x040fe2000bf66270 */
[C---:B------:R-:W-:Y:S01]  /*222b0*/  VIADD R39, R202.reuse, 0x8 ;  /* 0x00000008ca277836 */ /* 0x040fe20000000000 */
[----:B------:R-:W-:Y:S01]  /*222c0*/  SHF.R.S32.HI R14, RZ, 0x1f, R202 ;  /* 0x0000001fff0e7819 */ /* 0x000fe200000114ca */
[C---:B------:R-:W-:Y:S01]  /*222d0*/  VIADD R40, R202.reuse, 0x18 ;  /* 0x00000018ca287836 */ /* 0x040fe20000000000 */
[----:B------:R-:W-:Y:S01]  /*222e0*/  ISETP.GE.AND P1, PT, R41, UR4, PT ;  /* 0x0000000429007c0c */ /* 0x000fe2000bf26270 */
[C---:B------:R-:W-:Y:S01]  /*222f0*/  VIADD R42, R202.reuse, 0x20 ;  /* 0x00000020ca2a7836 */ /* 0x040fe20000000000 */
[----:B------:R-:W-:Y:S01]  /*22300*/  ISETP.GE.AND P2, PT, R39, UR4, PT ;  /* 0x0000000427007c0c */ /* 0x000fe2000bf46270 */
[C---:B------:R-:W-:Y:S02]  /*22310*/  VIADD R44, R202.reuse, 0x8 ;  /* 0x00000008ca2c7836 */ /* 0x040fe40000000000 */
[----:B------:R-:W-:-:S03]  /*22320*/  VIADD R43, R202, 0x10 ;  /* 0x00000010ca2b7836 */ /* 0x000fc60000000000 */
[----:B------:R-:W-:Y:S01]  /*22330*/  SHF.R.S32.HI R44, RZ, 0x1f, R44 ;  /* 0x0000001fff2c7819 */ /* 0x000fe2000001142c */
[----:B------:R-:W-:Y:S01]  /*22340*/  @!P3 IMAD.MOV.U32 R15, RZ, RZ, R0 ;  /* 0x000000ffff0fb224 */ /* 0x000fe200078e0000 */
[C---:B--2---:R-:W-:Y:S01]  /*22350*/  @!P3 LEA R12, P0, R202.reuse, R11, 0x2 ;  /* 0x0000000bca0cb211 */ /* 0x044fe200078010ff */
[C---:B------:R-:W-:Y:S01]  /*22360*/  VIADD R0, R202.reuse, 0x40 ;  /* 0x00000040ca007836 */ /* 0x040fe20000000000 */
[----:B------:R-:W-:Y:S02]  /*22370*/  SHF.R.S32.HI R43, RZ, 0x1f, R43 ;  /* 0x0000001fff2b7819 */ /* 0x000fe4000001142b */
[----:B-1----:R-:W-:Y:S01]  /*22380*/  @!P3 LEA.HI.X R13, R202, R38, R14, 0x2, P0 ;  /* 0x00000026ca0db211 */ /* 0x002fe200000f140e */
[----:B------:R-:W-:Y:S01]  /*22390*/  @!P3 IMAD.MOV.U32 R14, RZ, RZ, R2 ;  /* 0x000000ffff0eb224 */ /* 0x000fe200078e0002 */
[----:B------:R-:W-:Y:S01]  /*223a0*/  ISETP.GE.AND P0, PT, R40, UR4, PT ;  /* 0x0000000428007c0c */ /* 0x000fe2000bf06270 */
[----:B------:R-:W-:Y:S01]  /*223b0*/  @!P2 IMAD.MOV.U32 R121, RZ, RZ, R119 ;  /* 0x000000ffff79a224 */ /* 0x000fe200078e0077 */
[----:B------:R-:W-:Y:S01]  /*223c0*/  @!P1 LOP3.LUT R123, R123, R122, RZ, 0x3c, !PT ;  /* 0x0000007a7b7b9212 */ /* 0x000fe200078e3cff */
[----:B------:R-:W-:Y:S01]  /*223d0*/  VIADD R2, R202, 0x38 ;  /* 0x00000038ca027836 */ /* 0x000fe20000000000 */
[----:B------:R1:W-:Y:S01]  /*223e0*/  @!P3 ST.E.64 desc[UR42][R12.64], R14 ;  /* 0x0000000e0c00b985 */ /* 0x0003e2000c101b2a */
[----:B------:R-:W-:-:S02]  /*223f0*/  ISETP.GE.AND P3, PT, R42, UR4, PT ;  /* 0x000000042a007c0c */ /* 0x000fc4000bf66270 */
[----:B------:R-:W-:Y:S02]  /*22400*/  @!P2 LEA R32, P4, R39, R11, 0x2 ;  /* 0x0000000b2720a211 */ /* 0x000fe400078810ff */
[----:B------:R-:W-:Y:S02]  /*22410*/  @!P1 LOP3.LUT R122, R123, R122, RZ, 0x3c, !PT ;  /* 0x0000007a7b7a9212 */ /* 0x000fe400078e3cff */
[----:B------:R-:W-:Y:S01]  /*22420*/  @!P2 LEA.HI.X R33, R39, R38, R44, 0x2, P4 ;  /* 0x000000262721a211 */ /* 0x000fe200020f142c */
[C---:B------:R-:W-:Y:S01]  /*22430*/  VIADD R39, R202.reuse, 0x28 ;  /* 0x00000028ca277836 */ /* 0x040fe20000000000 */
[----:B------:R-:W-:Y:S01]  /*22440*/  @!P1 LOP3.LUT R123, R123, R122, RZ, 0x3c, !PT ;  /* 0x0000007a7b7b9212 */ /* 0x000fe200078e3cff */
[----:B------:R-:W-:Y:S01]  /*22450*/  VIADD R44, R202, 0x18 ;  /* 0x00000018ca2c7836 */ /* 0x000fe20000000000 */
[----:B------:R-:W-:Y:S01]  /*22460*/  @!P0 LOP3.LUT R125, R125, R124, RZ, 0x3c, !PT ;  /* 0x0000007c7d7d8212 */ /* 0x000fe200078e3cff */
[----:B------:R2:W-:Y:S01]  /*22470*/  @!P2 ST.E.64 desc[UR42][R32.64], R120 ;  /* 0x000000782000a985 */ /* 0x0005e2000c101b2a */
[----:B------:R-:W-:-:S02]  /*22480*/  ISETP.GE.AND P2, PT, R39, UR4, PT ;  /* 0x0000000427007c0c */ /* 0x000fc4000bf46270 */
[-C--:B-1----:R-:W-:Y:S02]  /*22490*/  @!P1 LEA R12, P5, R41, R11.reuse, 0x2 ;  /* 0x0000000b290c9211 */ /* 0x082fe400078a10ff */
[----:B------:R-:W-:Y:S02]  /*224a0*/  @!P3 LOP3.LUT R127, R127, R126, RZ, 0x3c, !PT ;  /* 0x0000007e7f7fb212 */ /* 0x000fe400078e3cff */
[----:B------:R-:W-:Y:S01]  /*224b0*/  @!P1 LEA.HI.X R13, R41, R38, R43, 0x2, P5 ;  /* 0x00000026290d9211 */ /* 0x000fe200028f142b */
[----:B------:R-:W-:Y:S01]  /*224c0*/  VIADD R41, R202, 0x30 ;  /* 0x00000030ca297836 */ /* 0x000fe20000000000 */
[----:B------:R-:W-:Y:S01]  /*224d0*/  @!P0 LEA R14, P4, R40, R11, 0x2 ;  /* 0x0000000b280e8211 */ /* 0x000fe200078810ff */
[C---:B------:R-:W-:Y:S01]  /*224e0*/  VIADD R43, R202.reuse, 0x20 ;  /* 0x00000020ca2b7836 */ /* 0x040fe20000000000 */
[----:B------:R-:W-:Y:S01]  /*224f0*/  SHF.R.S32.HI R44, RZ, 0x1f, R44 ;  /* 0x0000001fff2c7819 */ /* 0x000fe2000001142c */
[----:B------:R1:W-:Y:S01]  /*22500*/  @!P1 ST.E.64 desc[UR42][R12.64], R122 ;  /* 0x0000007a0c009985 */ /* 0x0003e2000c101b2a */
[----:B------:R-:W-:Y:S01]  /*22510*/  ISETP.GE.AND P1, PT, R41, UR4, PT ;  /* 0x0000000429007c0c */ /* 0x000fe2000bf26270 */
[----:B------:R-:W-:Y:S01]  /*22520*/  @!P2 IMAD.MOV.U32 R129, RZ, RZ, R117 ;  /* 0x000000ffff81a224 */ /* 0x000fe200078e0075 */
[----:B------:R-:W-:Y:S01]  /*22530*/  @!P0 LOP3.LUT R124, R125, R124, RZ, 0x3c, !PT ;  /* 0x0000007c7d7c8212 */ /* 0x000fe200078e3cff */
[C---:B--2---:R-:W-:Y:S01]  /*22540*/  VIADD R32, R202.reuse, 0x48 ;  /* 0x00000048ca207836 */ /* 0x044fe20000000000 */
[----:B------:R-:W-:Y:S01]  /*22550*/  SHF.R.S32.HI R43, RZ, 0x1f, R43 ;  /* 0x0000001fff2b7819 */ /* 0x000fe2000001142b */
[----:B------:R-:W-:Y:S01]  /*22560*/  VIADD R33, R202, 0x60 ;  /* 0x00000060ca217836 */ /* 0x000fe20000000000 */
[----:B------:R-:W-:-:S02]  /*22570*/  @!P3 LOP3.LUT R126, R127, R126, RZ, 0x3c, !PT ;  /* 0x0000007e7f7eb212 */ /* 0x000fc400078e3cff */
[----:B------:R-:W-:Y:S01]  /*22580*/  @!P0 LEA.HI.X R15, R40, R38, R44, 0x2, P4 ;  /* 0x00000026280f8211 */ /* 0x000fe200020f142c */
[C---:B------:R-:W-:Y:S01]  /*22590*/  VIADD R40, R202.reuse, 0x38 ;  /* 0x00000038ca287836 */ /* 0x040fe20000000000 */
[----:B------:R-:W-:Y:S01]  /*225a0*/  @!P0 LOP3.LUT R125, R125, R124, RZ, 0x3c, !PT ;  /* 0x0000007c7d7d8212 */ /* 0x000fe200078e3cff */
[----:B------:R-:W-:Y:S01]  /*225b0*/  VIADD R44, R202, 0x28 ;  /* 0x00000028ca2c7836 */ /* 0x000fe20000000000 */
[----:B------:R-:W-:Y:S02]  /*225c0*/  @!P3 LOP3.LUT R127, R127, R126, RZ, 0x3c, !PT ;  /* 0x0000007e7f7fb212 */ /* 0x000fe400078e3cff */
[----:B-1----:R-:W-:Y:S01]  /*225d0*/  @!P3 LEA R12, P5, R42, R11, 0x2 ;  /* 0x0000000b2a0cb211 */ /* 0x002fe200078a10ff */
[----:B------:R1:W-:Y:S01]  /*225e0*/  @!P0 ST.E.64 desc[UR42][R14.64], R124 ;  /* 0x0000007c0e008985 */ /* 0x0003e2000c101b2a */
[----:B------:R-:W-:Y:S02]  /*225f0*/  ISETP.GE.AND P0, PT, R40, UR4, PT ;  /* 0x0000000428007c0c */ /* 0x000fe4000bf06270 */
[----:B------:R-:W-:Y:S01]  /*22600*/  @!P3 LEA.HI.X R13, R42, R38, R43, 0x2, P5 ;  /* 0x000000262a0db211 */ /* 0x000fe200028f142b */
[C---:B------:R-:W-:Y:S01]  /*22610*/  VIADD R42, R202.reuse, 0x40 ;  /* 0x00000040ca2a7836 */ /* 0x040fe20000000000 */
[----:B------:R-:W-:Y:S01]  /*22620*/  @!P1 LOP3.LUT R131, R131, R130, RZ, 0x3c, !PT ;  /* 0x0000008283839212 */ /* 0x000fe200078e3cff */
[----:B------:R-:W-:Y:S01]  /*22630*/  VIADD R43, R202, 0x30 ;  /* 0x00000030ca2b7836 */ /* 0x000fe20000000000 */
[----:B------:R-:W-:Y:S01]  /*22640*/  SHF.R.S32.HI R44, RZ, 0x1f, R44 ;  /* 0x0000001fff2c7819 */ /* 0x000fe2000001142c */
[----:B------:R2:W-:Y:S01]  /*22650*/  @!P3 ST.E.64 desc[UR42][R12.64], R126 ;  /* 0x0000007e0c00b985 */ /* 0x0005e2000c101b2a */
[----:B------:R-:W-:-:S02]  /*22660*/  ISETP.GE.AND P3, PT, R42, UR4, PT ;  /* 0x000000042a007c0c */ /* 0x000fc4000bf66270 */
[----:B------:R-:W-:Y:S02]  /*22670*/  SHF.R.S32.HI R43, RZ, 0x1f, R43 ;  /* 0x0000001fff2b7819 */ /* 0x000fe4000001142b */
[----:B------:R-:W-:Y:S01]  /*22680*/  @!P1 LOP3.LUT R130, R131, R130, RZ, 0x3c, !PT ;  /* 0x0000008283829212 */ /* 0x000fe200078e3cff */
[----:B------:R-:W-:Y:S01]  /*22690*/  @!P0 IMAD.MOV.U32 R119, RZ, RZ, R113 ;  /* 0x000000ffff778224 */ /* 0x000fe200078e0071 */
[-C--:B-1----:R-:W-:Y:S02]  /*226a0*/  @!P2 LEA R14, P4, R39, R11.reuse, 0x2 ;  /* 0x0000000b270ea211 */ /* 0x082fe400078810ff */
[----:B------:R-:W-:Y:S02]  /*226b0*/  @!P1 LOP3.LUT R131, R131, R130, RZ, 0x3c, !PT ;  /* 0x0000008283839212 */ /* 0x000fe400078e3cff */
[-C--:B------:R-:W-:Y:S01]  /*226c0*/  @!P2 LEA.HI.X R15, R39, R38.reuse, R44, 0x2, P4 ;  /* 0x00000026270fa211 */ /* 0x080fe200020f142c */
[C---:B------:R-:W-:Y:S01]  /*226d0*/  VIADD R39, R202.reuse, 0x48 ;  /* 0x00000048ca277836 */ /* 0x040fe20000000000 */
[----:B------:R-:W-:Y:S01]  /*226e0*/  SHF.R.S32.HI R2, RZ, 0x1f, R2 ;  /* 0x0000001fff027819 */ /* 0x000fe20000011402 */
[----:B------:R-:W-:Y:S01]  /*226f0*/  @!P3 IMAD.MOV.U32 R117, RZ, RZ, R116 ;  /* 0x000000ffff75b224 */ /* 0x000fe200078e0074 */
[----:B--2---:R-:W-:Y:S01]  /*22700*/  @!P1 LEA R12, P5, R41, R11, 0x2 ;  /* 0x0000000b290c9211 */ /* 0x004fe200078a10ff */
[----:B------:R1:W-:Y:S01]  /*22710*/  @!P2 ST.E.64 desc[UR42][R14.64], R128 ;  /* 0x000000800e00a985 */ /* 0x0003e2000c101b2a */
[----:B------:R-:W-:Y:S01]  /*22720*/  ISETP.GE.AND P2, PT, R39, UR4, PT ;  /* 0x0000000427007c0c */ /* 0x000fe2000bf46270 */
[----:B------:R-:W-:Y:S01]  /*22730*/  @!P3 IMAD.MOV.U32 R116, RZ, RZ, R115 ;  /* 0x000000ffff74b224 */ /* 0x000fe200078e0073 */
[----:B------:R-:W-:Y:S01]  /*22740*/  @!P1 LEA.HI.X R13, R41, R38, R43, 0x2, P5 ;  /* 0x00000026290d9211 */ /* 0x000fe200028f142b */
[C---:B------:R-:W-:Y:S01]  /*22750*/  VIADD R41, R202.reuse, 0x50 ;  /* 0x00000050ca297836 */ /* 0x040fe20000000000 */
[----:B------:R-:W-:Y:S01]  /*22760*/  SHF.R.S32.HI R0, RZ, 0x1f, R0 ;  /* 0x0000001fff007819 */ /* 0x000fe20000011400 */
[----:B------:R-:W-:Y:S01]  /*22770*/  VIADD R43, R202, 0xa0 ;  /* 0x000000a0ca2b7836 */ /* 0x000fe20000000000 */
[----:B------:R-:W-:Y:S01]  /*22780*/  SHF.R.S32.HI R32, RZ, 0x1f, R32 ;  /* 0x0000001fff207819 */ /* 0x000fe20000011420 */
[----:B------:R2:W-:Y:S01]  /*22790*/  @!P1 ST.E.64 desc[UR42][R12.64], R130 ;  /* 0x000000820c009985 */ /* 0x0005e2000c101b2a */
[----:B------:R-:W-:-:S02]  /*227a0*/  ISETP.GE.AND P1, PT, R41, UR4, PT ;  /* 0x0000000429007c0c */ /* 0x000fc4000bf26270 */
[----:B------:R-:W-:Y:S02]  /*227b0*/  SHF.R.S32.HI R33, RZ, 0x1f, R33 ;  /* 0x0000001fff217819 */ /* 0x000fe40000011421 */
[----:B------:R-:W-:Y:S01]  /*227c0*/  SHF.R.S32.HI R43, RZ, 0x1f, R43 ;  /* 0x0000001fff2b7819 */ /* 0x000fe2000001142b */
[----:B------:R-:W-:Y:S01]  /*227d0*/  @!P2 IMAD.MOV.U32 R115, RZ, RZ, R109 ;  /* 0x000000ffff73a224 */ /* 0x000fe200078e006d */
[----:B-1----:R-:W-:-:S04]  /*227e0*/  @!P0 LEA R14, P4, R40, R11, 0x2 ;  /* 0x0000000b280e8211 */ /* 0x002fc800078810ff */
[-C--:B------:R-:W-:Y:S01]  /*227f0*/  @!P0 LEA.HI.X R15, R40, R38.reuse, R2, 0x2, P4 ;  /* 0x00000026280f8211 */ /* 0x080fe200020f1402 */
[----:B------:R-:W-:Y:S01]  /*22800*/  VIADD R40, R202, 0x58 ;  /* 0x00000058ca287836 */ /* 0x000fe20000000000 */
[----:B--2---:R-:W-:Y:S01]  /*22810*/  @!P3 LEA R12, P5, R42, R11, 0x2 ;  /* 0x0000000b2a0cb211 */ /* 0x004fe200078a10ff */
[----:B------:R-:W-:Y:S02]  /*22820*/  VIADD R2, R202, 0x50 ;  /* 0x00000050ca027836 */ /* 0x000fe40000000000 */
[----:B------:R1:W-:Y:S01]  /*22830*/  @!P0 ST.E.64 desc[UR42][R14.64], R118 ;  /* 0x000000760e008985 */ /* 0x0003e2000c101b2a */
[----:B------:R-:W-:Y:S01]  /*22840*/  ISETP.GE.AND P0, PT, R40, UR4, PT ;  /* 0x0000000428007c0c */ /* 0x000fe2000bf06270 */
[----:B------:R-:W-:Y:S01]  /*22850*/  @!P1 IMAD.MOV.U32 R113, RZ, RZ, R112 ;  /* 0x000000ffff719224 */ /* 0x000fe200078e0070 */
[----:B------:R-:W-:Y:S01]  /*22860*/  @!P3 LEA.HI.X R13, R42, R38, R0, 0x2, P5 ;  /* 0x000000262a0db211 */ /* 0x000fe200028f1400 */
[----:B------:R-:W-:Y:S01]  /*22870*/  VIADD R0, R202, 0x60 ;  /* 0x00000060ca007836 */ /* 0x000fe20000000000 */
[----:B------:R-:W-:Y:S01]  /*22880*/  SHF.R.S32.HI R2, RZ, 0x1f, R2 ;  /* 0x0000001fff027819 */ /* 0x000fe20000011402 */
[----:B------:R-:W-:-:S02]  /*22890*/  @!P1 IMAD.MOV.U32 R112, RZ, RZ, R111 ;  /* 0x000000ffff709224 */ /* 0x000fc400078e006f */
[----:B------:R2:W-:Y:S01]  /*228a0*/  @!P3 ST.E.64 desc[UR42][R12.64], R116 ;  /* 0x000000740c00b985 */ /* 0x0005e2000c101b2a */
[----:B------:R-:W-:Y:S01]  /*228b0*/  ISETP.GE.AND P3, PT, R0, UR4, PT ;  /* 0x0000000400007c0c */ /* 0x000fe2000bf66270 */
[----:B------:R-:W-:Y:S01]  /*228c0*/  VIADD R42, R202, 0xa0 ;  /* 0x000000a0ca2a7836 */ /* 0x000fe20000000000 */
[----:B-1----:R-:W-:-:S03]  /*228d0*/  @!P2 LEA R14, P4, R39, R11, 0x2 ;  /* 0x0000000b270ea211 */ /* 0x002fc600078810ff */
[----:B------:R-:W-:Y:S01]  /*228e0*/  @!P0 IMAD.MOV.U32 R111, RZ, RZ, R105 ;  /* 0x000000ffff6f8224 */ /* 0x000fe200078e0069 */
[-C--:B------:R-:W-:Y:S01]  /*228f0*/  @!P2 LEA.HI.X R15, R39, R38.reuse, R32, 0x2, P4 ;  /* 0x00000026270fa211 */ /* 0x080fe200020f1420 */
[C---:B------:R-:W-:Y:S02]  /*22900*/  VIADD R39, R202.reuse, 0x68 ;  /* 0x00000068ca277836 */ /* 0x040fe40000000000 */
[C---:B------:R-:W-:Y:S01]  /*22910*/  VIADD R32, R202.reuse, 0x58 ;  /* 0x00000058ca207836 */ /* 0x040fe20000000000 */
[----:B--2---:R-:W-:Y:S01]  /*22920*/  @!P1 LEA R12, P5, R41, R11, 0x2 ;  /* 0x0000000b290c9211 */ /* 0x004fe200078a10ff */
        /* <DEDUP_REMOVED lines=12> */
[----:B------:R-:W-:Y:S02]  /*229f0*/  SHF.R.S32.HI R41, RZ, 0x1f, R41 ;  /* 0x0000001fff297819 */ /* 0x000fe40000011429 */
[-C--:B------:R-:W-:Y:S01]  /*22a00*/  @!P0 LEA.HI.X R15, R40, R38.reuse, R32, 0x2, P4 ;  /* 0x00000026280f8211 */ /* 0x080fe200020f1420 */
[C---:B------:R-:W-:Y:S02]  /*22a10*/  VIADD R40, R202.reuse, 0x80 ;  /* 0x00000080ca287836 */ /* 0x040fe40000000000 */
[----:B------:R-:W-:Y:S01]  /*22a20*/  VIADD R32, R202, 0x78 ;  /* 0x00000078ca207836 */ /* 0x000fe20000000000 */
[C---:B--2---:R-:W-:Y:S01]  /*22a30*/  @!P3 LEA R12, P5, R0.reuse, R11, 0x2 ;  /* 0x0000000b000cb211 */ /* 0x044fe200078a10ff */
[----:B------:R1:W-:Y:S01]  /*22a40*/  @!P0 ST.E.64 desc[UR42][R14.64], R110 ;  /* 0x0000006e0e008985 */ /* 0x0003e2000c101b2a */
[----:B------:R-:W-:Y:S02]  /*22a50*/  @!P1 IMAD.MOV.U32 R105, RZ, RZ, R104 ;  /* 0x000000ffff699224 */ /* 0x000fe400078e0068 */
[----:B------:R-:W-:Y:S01]  /*22a60*/  @!P3 LEA.HI.X R13, R0, R38, R33, 0x2, P5 ;  /* 0x00000026000db211 */ /* 0x000fe200028f1421 */
[----:B------:R-:W-:Y:S01]  /*22a70*/  VIADD R33, R202, 0x70 ;  /* 0x00000070ca217836 */ /* 0x000fe20000000000 */
[----:B------:R-:W-:Y:S01]  /*22a80*/  ISETP.GE.AND P0, PT, R32, UR4, PT ;  /* 0x0000000420007c0c */ /* 0x000fe2000bf06270 */
[----:B------:R-:W-:-:S02]  /*22a90*/  VIADD R0, R202, 0x88 ;  /* 0x00000088ca007836 */ /* 0x000fc40000000000 */
[----:B------:R2:W-:Y:S01]  /*22aa0*/  @!P3 ST.E.64 desc[UR42][R12.64], R108 ;  /* 0x0000006c0c00b985 */ /* 0x0005e2000c101b2a */
[----:B------:R-:W-:Y:S01]  /*22ab0*/  ISETP.GE.AND P3, PT, R40, UR4, PT ;  /* 0x0000000428007c0c */ /* 0x000fe2000bf66270 */
[----:B------:R-:W-:Y:S01]  /*22ac0*/  @!P1 IMAD.MOV.U32 R104, RZ, RZ, R103 ;  /* 0x000000ffff689224 */ /* 0x000fe200078e0067 */
[----:B------:R-:W-:Y:S02]  /*22ad0*/  SHF.R.S32.HI R33, RZ, 0x1f, R33 ;  /* 0x0000001fff217819 */ /* 0x000fe40000011421 */
[----:B-1----:R-:W-:-:S04]  /*22ae0*/  @!P2 LEA R14, P5, R39, R11, 0x2 ;  /* 0x0000000b270ea211 */ /* 0x002fc800078a10ff */
[-C--:B------:R-:W-:Y:S01]  /*22af0*/  @!P2 LEA.HI.X R15, R39, R38.reuse, R41, 0x2, P5 ;  /* 0x00000026270fa211 */ /* 0x080fe200028f1429 */
[----:B------:R-:W-:Y:S01]  /*22b00*/  VIADD R41, R202, 0x80 ;  /* 0x00000080ca297836 */ /* 0x000fe20000000000 */
[----:B------:R-:W-:Y:S01]  /*22b10*/  ISETP.GE.AND P5, PT, R0, UR4, PT ;  /* 0x0000000400007c0c */ /* 0x000fe2000bfa6270 */
[----:B------:R-:W-:Y:S01]  /*22b20*/  @!P0 IMAD.MOV.U32 R103, RZ, RZ, R99 ;  /* 0x000000ffff678224 */ /* 0x000fe200078e0063 */
[----:B--2---:R-:W-:Y:S01]  /*22b30*/  @!P1 LEA R12, P4, R2, R11, 0x2 ;  /* 0x0000000b020c9211 */ /* 0x004fe200078810ff */
[----:B------:R1:W-:Y:S01]  /*22b40*/  @!P2 ST.E.64 desc[UR42][R14.64], R106 ;  /* 0x0000006a0e00a985 */ /* 0x0003e2000c101b2a */
[----:B------:R-:W-:Y:S01]  /*22b50*/  SHF.R.S32.HI R41, RZ, 0x1f, R41 ;  /* 0x0000001fff297819 */ /* 0x000fe20000011429 */
[----:B------:R-:W-:Y:S01]  /*22b60*/  VIADD R39, R202, 0x98 ;  /* 0x00000098ca277836 */ /* 0x000fe20000000000 */
[----:B------:R-:W-:Y:S01]  /*22b70*/  @!P1 LEA.HI.X R13, R2, R38, R33, 0x2, P4 ;  /* 0x00000026020d9211 */ /* 0x000fe200020f1421 */
[C---:B------:R-:W-:Y:S02]  /*22b80*/  VIADD R2, R202.reuse, 0x90 ;  /* 0x00000090ca027836 */ /* 0x040fe40000000000 */
[----:B------:R-:W-:-:S02]  /*22b90*/  VIADD R33, R202, 0x78 ;  /* 0x00000078ca217836 */ /* 0x000fc40000000000 */
[----:B------:R2:W-:Y:S01]  /*22ba0*/  @!P1 ST.E.64 desc[UR42][R12.64], R104 ;  /* 0x000000680c009985 */ /* 0x0005e2000c101b2a */
[----:B------:R-:W-:Y:S01]  /*22bb0*/  ISETP.GE.AND P1, PT, R2, UR4, PT ;  /* 0x0000000402007c0c */ /* 0x000fe2000bf26270 */
[----:B------:R-:W-:Y:S01]  /*22bc0*/  @!P5 IMAD.MOV.U32 R99, RZ, RZ, R98 ;  /* 0x000000ffff63d224 */ /* 0x000fe200078e0062 */
[----:B------:R-:W-:Y:S01]  /*22bd0*/  SHF.R.S32.HI R33, RZ, 0x1f, R33 ;  /* 0x0000001fff217819 */ /* 0x000fe20000011421 */
[----:B------:R-:W-:Y:S01]  /*22be0*/  @!P5 IMAD.MOV.U32 R98, RZ, RZ, R97 ;  /* 0x000000ffff62d224 */ /* 0x000fe200078e0061 */
[----:B-1----:R-:W-:-:S04]  /*22bf0*/  @!P0 LEA R14, P2, R32, R11, 0x2 ;  /* 0x0000000b200e8211 */ /* 0x002fc800078410ff */
[-C--:B------:R-:W-:Y:S02]  /*22c00*/  @!P0 LEA.HI.X R15, R32, R38.reuse, R33, 0x2, P2 ;  /* 0x00000026200f8211 */ /* 0x080fe400010f1421 */
[-C--:B------:R-:W-:Y:S02]  /*22c10*/  @!P5 LEA R32, P2, R0, R11.reuse, 0x2 ;  /* 0x0000000b0020d211 */ /* 0x080fe400078410ff */
[C---:B--2---:R-:W-:Y:S01]  /*22c20*/  @!P3 LEA R12, P4, R40.reuse, R11, 0x2 ;  /* 0x0000000b280cb211 */ /* 0x044fe200078810ff */
[----:B------:R1:W-:Y:S01]  /*22c30*/  @!P0 ST.E.64 desc[UR42][R14.64], R102 ;  /* 0x000000660e008985 */ /* 0x0003e2000c101b2a */
[----:B------:R-:W-:Y:S01]  /*22c40*/  ISETP.GE.AND P0, PT, R39, UR4, PT ;  /* 0x0000000427007c0c */ /* 0x000fe2000bf06270 */
[----:B------:R-:W-:Y:S01]  /*22c50*/  @!P1 IMAD.MOV.U32 R97, RZ, RZ, R78 ;  /* 0x000000ffff619224 */ /* 0x000fe200078e004e */
[----:B------:R-:W-:Y:S01]  /*22c60*/  @!P3 LEA.HI.X R13, R40, R38, R41, 0x2, P4 ;  /* 0x00000026280db211 */ /* 0x000fe200020f1429 */
[C---:B------:R-:W-:Y:S02]  /*22c70*/  VIADD R40, R202.reuse, 0x88 ;  /* 0x00000088ca287836 */ /* 0x040fe40000000000 */
[----:B------:R-:W-:-:S02]  /*22c80*/  VIADD R41, R202, 0x90 ;  /* 0x00000090ca297836 */ /* 0x000fc40000000000 */
[----:B------:R2:W-:Y:S01]  /*22c90*/  @!P3 ST.E.64 desc[UR42][R12.64], R100 ;  /* 0x000000640c00b985 */ /* 0x0005e2000c101b2a */
[----:B------:R-:W-:Y:S02]  /*22ca0*/  SHF.R.S32.HI R40, RZ, 0x1f, R40 ;  /* 0x0000001fff287819 */ /* 0x000fe40000011428 */
[----:B------:R-:W-:Y:S02]  /*22cb0*/  SHF.R.S32.HI R41, RZ, 0x1f, R41 ;  /* 0x0000001fff297819 */ /* 0x000fe40000011429 */
[----:B------:R-:W-:Y:S01]  /*22cc0*/  @!P5 LEA.HI.X R33, R0, R38, R40, 0x2, P2 ;  /* 0x000000260021d211 */ /* 0x000fe200010f1428 */
[----:B------:R-:W-:Y:S01]  /*22cd0*/  VIADD R40, R202, 0xb0 ;  /* 0x000000b0ca287836 */ /* 0x000fe20000000000 */
[----:B------:R-:W-:Y:S01]  /*22ce0*/  ISETP.GE.AND P3, PT, R42, UR4, PT ;  /* 0x000000042a007c0c */ /* 0x000fe2000bf66270 */
[----:B------:R-:W-:Y:S01]  /*22cf0*/  VIADD R0, R202, 0xb8 ;  /* 0x000000b8ca007836 */ /* 0x000fe20000000000 */
[-C--:B-1----:R-:W-:Y:S01]  /*22d00*/  @!P0 LEA R14, P4, R39, R11.reuse, 0x2 ;  /* 0x0000000b270e8211 */ /* 0x082fe200078810ff */
[----:B------:R1:W-:Y:S01]  /*22d10*/  @!P5 ST.E.64 desc[UR42][R32.64], R98 ;  /* 0x000000622000d985 */ /* 0x0003e2000c101b2a */
[----:B--2---:R-:W-:-:S04]  /*22d20*/  @!P1 LEA R12, P2, R2, R11, 0x2 ;  /* 0x0000000b020c9211 */ /* 0x004fc800078410ff */
[-C--:B------:R-:W-:Y:S01]  /*22d30*/  @!P1 LEA.HI.X R13, R2, R38.reuse, R41, 0x2, P2 ;  /* 0x00000026020d9211 */ /* 0x080fe200010f1429 */
[----:B------:R-:W-:Y:S01]  /*22d40*/  VIADD R41, R202, 0x98 ;  /* 0x00000098ca297836 */ /* 0x000fe20000000000 */
[----:B------:R-:W-:Y:S01]  /*22d50*/  ISETP.GE.AND P2, PT, R40, UR4, PT ;  /* 0x0000000428007c0c */ /* 0x000fe2000bf46270 */
[----:B------:R-:W-:Y:S02]  /*22d60*/  VIADD R2, R202, 0xa8 ;  /* 0x000000a8ca027836 */ /* 0x000fe40000000000 */
[----:B------:R2:W-:Y:S01]  /*22d70*/  @!P1 ST.E.64 desc[UR42][R12.64], R96 ;  /* 0x000000600c009985 */ /* 0x0005e2000c101b2a */
[----:B------:R-:W-:Y:S01]  /*22d80*/  SHF.R.S32.HI R41, RZ, 0x1f, R41 ;  /* 0x0000001fff297819 */ /* 0x000fe20000011429 */
[----:B------:R-:W-:Y:S01]  /*22d90*/  @!P3 IMAD.MOV.U32 R93, RZ, RZ, R91 ;  /* 0x000000ffff5db224 */ /* 0x000fe200078e005b */
[----:B------:R-:W-:Y:S02]  /*22da0*/  ISETP.GE.AND P1, PT, R0, UR4, PT ;  /* 0x0000000400007c0c */ /* 0x000fe4000bf26270 */
[----:B------:R-:W-:-:S02]  /*22db0*/  @!P0 LEA.HI.X R15, R39, R38, R41, 0x2, P4 ;  /* 0x00000026270f8211 */ /* 0x000fc400020f1429 */
[----:B------:R-:W-:Y:S02]  /*22dc0*/  ISETP.GE.AND P4, PT, R2, UR4, PT ;  /* 0x0000000402007c0c */ /* 0x000fe4000bf86270 */
[CC--:B-1----:R-:W-:Y:S01]  /*22dd0*/  @!P3 LEA R32, P5, R42.reuse, R11.reuse, 0x2 ;  /* 0x0000000b2a20b211 */ /* 0x0c2fe200078a10ff */
[----:B------:R1:W-:Y:S01]  /*22de0*/  @!P0 ST.E.64 desc[UR42][R14.64], R94 ;  /* 0x0000005e0e008985 */ /* 0x0003e2000c101b2a */
[----:B------:R-:W-:Y:S02]  /*22df0*/  SHF.R.S32.HI R39, RZ, 0x1f, R40 ;  /* 0x0000001fff277819 */ /* 0x000fe40000011428 */
[-C--:B------:R-:W-:Y:S01]  /*22e00*/  @!P3 LEA.HI.X R33, R42, R38.reuse, R43, 0x2, P5 ;  /* 0x000000262a21b211 */ /* 0x080fe200028f142b */
[----:B------:R-:W-:Y:S01]  /*22e10*/  VIADD R42, R202, 0xa8 ;  /* 0x000000a8ca2a7836 */ /* 0x000fe20000000000 */
[CC--:B--2---:R-:W-:Y:S02]  /*22e20*/  @!P2 LEA R12, P0, R40.reuse, R11.reuse, 0x2 ;  /* 0x0000000b280ca211 */ /* 0x0c4fe400078010ff */
[----:B------:R-:W-:Y:S01]  /*22e30*/  SHF.R.S32.HI R41, RZ, 0x1f, R0 ;  /* 0x0000001fff297819 */ /* 0x000fe20000011400 */
[----:B------:R3:W-:Y:S01]  /*22e40*/  @!P3 ST.E.64 desc[UR42][R32.64], R92 ;  /* 0x0000005c2000b985 */ /* 0x0007e2000c101b2a */
[----:B------:R-:W-:Y:S01]  /*22e50*/  @!P2 LEA.HI.X R13, R40, R38, R39, 0x2, P0 ;  /* 0x00000026280da211 */ /* 0x000fe200000f1427 */
[----:B------:R-:W-:Y:S01]  /*22e60*/  @!P4 IMAD.MOV.U32 R91, RZ, RZ, R90 ;  /* 0x000000ffff5bc224 */ /* 0x000fe200078e005a */
[----:B------:R-:W-:Y:S01]  /*22e70*/  SHF.R.S32.HI R42, RZ, 0x1f, R42 ;  /* 0x0000001fff2a7819 */ /* 0x000fe2000001142a */
[----:B------:R-:W-:Y:S01]  /*22e80*/  @!P4 IMAD.MOV.U32 R90, RZ, RZ, R85 ;  /* 0x000000ffff5ac224 */ /* 0x000fe200078e0055 */
[-C--:B------:R-:W-:Y:S01]  /*22e90*/  @!P4 LEA R40, P0, R2, R11.reuse, 0x2 ;  /* 0x0000000b0228c211 */ /* 0x080fe200078010ff */
[----:B------:R-:W-:Y:S01]  /*22ea0*/  @!P2 IMAD.MOV.U32 R85, RZ, RZ, R84 ;  /* 0x000000ffff55a224 */ /* 0x000fe200078e0054 */
[----:B-1----:R-:W-:Y:S01]  /*22eb0*/  @!P1 LEA R14, P5, R0, R11, 0x2 ;  /* 0x0000000b000e9211 */ /* 0x002fe200078a10ff */
[----:B------:R-:W-:-:S02]  /*22ec0*/  @!P2 IMAD.MOV.U32 R84, RZ, RZ, R81 ;  /* 0x000000ffff54a224 */ /* 0x000fc400078e0051 */
[----:B------:R-:W-:Y:S01]  /*22ed0*/  @!P1 IMAD.MOV.U32 R81, RZ, RZ, R79 ;  /* 0x000000ffff519224 */ /* 0x000fe200078e004f */
[-C--:B------:R-:W-:Y:S02]  /*22ee0*/  @!P1 LEA.HI.X R15, R0, R38.reuse, R41, 0x2, P5 ;  /* 0x00000026000f9211 */ /* 0x080fe400028f1429 */
[----:B------:R-:W-:-:S05]  /*22ef0*/  @!P4 LEA.HI.X R41, R2, R38, R42, 0x2, P0 ;  /* 0x000000260229c211 */ /* 0x000fca00000f142a */
[----:B------:R3:W-:Y:S04]  /*22f00*/  @!P4 ST.E.64 desc[UR42][R40.64], R90 ;  /* 0x0000005a2800c985 */ /* 0x0007e8000c101b2a */
[----:B------:R3:W-:Y:S04]  /*22f10*/  @!P2 ST.E.64 desc[UR42][R12.64], R84 ;  /* 0x000000540c00a985 */ /* 0x0007e8000c101b2a */
[----:B------:R3:W-:Y:S02]  /*22f20*/  @!P1 ST.E.64 desc[UR42][R14.64], R80 ;  /* 0x000000500e009985 */ /* 0x0007e4000c101b2a */
.L_x_5693:
[----:B------:R-:W-:Y:S05]  /*22f30*/  BSYNC B1 ;  /* 0x0000000000017941 */ /* 0x000fea0003800000 */
.L_x_5692:
[----:B------:R-:W-:-:S03]  /*22f40*/  UMOV UR4, 0xffffffff ;  /* 0xffffffff00047882 */ /* 0x000fc60000000000 */
[----:B------:R-:W-:Y:S05]  /*22f50*/  BRA.DIV UR4, `(.L_x_5694) ;  /* 0x000000ea04087947 */ /* 0x000fea000b800000 */
[----:B0-----:R-:W0:Y:S04]  /*22f60*/  SHFL.IDX PT, R37, R37, 0x1, 0x1c1f ;  /* 0x003c1f0025257f89 */ /* 0x001e2800000e0000 */
[----:B---3--:R3:W4:Y:S02]  /*22f70*/  SHFL.IDX PT, R33, R36, 0x1, 0x1c1f ;  /* 0x003c1f0024217f89 */ /* 0x00872400000e0000 */
.L_x_6022:
[----:B------:R-:W-:-:S13]  /*22f80*/  ISETP.GE.AND P0, PT, R35, R34, PT ;  /* 0x000000222300720c */ /* 0x000fda0003f06270 */
[----:B------:R-:W-:Y:S05]  /*22f90*/  @P0 BRA `(.L_x_5690) ;  /* 0x0000001800980947 */ /* 0x000fea0003800000 */
[----:B------:R-:W-:Y:S01]  /*22fa0*/  ULDC UR4, c[0x0][0xac8] ;  /* 0x0002b20000047ab9 */ /* 0x000fe20000000800 */
[C---:B--2---:R-:W-:Y:S01]  /*22fb0*/  VIADD R11, R202.reuse, 0x8 ;  /* 0x00000008ca0b7836 */ /* 0x044fe20000000000 */
[C---:B------:R-:W-:Y:S01]  /*22fc0*/  ISETP.GE.AND P5, PT, R202.reuse, UR4, PT ;  /* 0x00000004ca007c0c */ /* 0x040fe2000bfa6270 */
[C---:B-1----:R-:W-:Y:S01]  /*22fd0*/  VIADD R38, R202.reuse, 0x10 ;  /* 0x00000010ca267836 */ /* 0x042fe20000000000 */
[----:B------:R-:W-:Y:S01]  /*22fe0*/  SHF.R.S32.HI R14, RZ, 0x1f, R202 ;  /* 0x0000001fff0e7819 */ /* 0x000fe200000114ca */
[C---:B------:R-:W-:Y:S01]  /*22ff0*/  VIADD R0, R202.reuse, 0x18 ;  /* 0x00000018ca007836 */ /* 0x040fe20000000000 */
[----:B------:R-:W-:Y:S01]  /*23000*/  ISETP.GE.AND P1, PT, R11, UR4, PT ;  /* 0x000000040b007c0c */ /* 0x000fe2000bf26270 */
[----:B------:R-:W-:Y:S01]  /*23010*/  VIADD R32, R202, 0x8 ;  /* 0x00000008ca207836 */ /* 0x000fe20000000000 */
[----:B------:R-:W-:Y:S01]  /*23020*/  ISETP.GE.AND P2, PT, R38, UR4, PT ;  /* 0x0000000426007c0c */ /* 0x000fe2000bf46270 */
[----:B---3--:R-:W-:Y:S01]  /*23030*/  VIADD R36, R202, 0x20 ;  /* 0x00000020ca247836 */ /* 0x008fe20000000000 */
[----:B------:R-:W-:Y:S01]  /*23040*/  ISETP.GE.AND P3, PT, R0, UR4, PT ;  /* 0x0000000400007c0c */ /* 0x000fe2000bf66270 */
[C---:B------:R-:W-:Y:S01]  /*23050*/  VIADD R39, R202.reuse, 0x10 ;  /* 0x00000010ca277836 */ /* 0x040fe20000000000 */
[----:B------:R-:W-:Y:S01]  /*23060*/  SHF.R.S32.HI R32, RZ, 0x1f, R32 ;  /* 0x0000001fff207819 */ /* 0x000fe20000011420 */
[----:B------:R-:W-:-:S02]  /*23070*/  VIADD R40, R202, 0x50 ;  /* 0x00000050ca287836 */ /* 0x000fc40000000000 */
[C---:B----4-:R-:W-:Y:S01]  /*23080*/  @!P5 LEA R12, P0, R202.reuse, R33, 0x2 ;  /* 0x00000021ca0cd211 */ /* 0x050fe200078010ff */
[----:B------:R-:W-:Y:S01]  /*23090*/  @!P5 IMAD.MOV.U32 R15, RZ, RZ, R5 ;  /* 0x000000ffff0fd224 */ /* 0x000fe200078e0005 */
[----:B------:R-:W-:Y:S01]  /*230a0*/  SHF.R.S32.HI R39, RZ, 0x1f, R39 ;  /* 0x0000001fff277819 */ /* 0x000fe20000011427 */
[C---:B------:R-:W-:Y:S01]  /*230b0*/  VIADD R41, R202.reuse, 0x90 ;  /* 0x00000090ca297836 */ /* 0x040fe20000000000 */
[----:B0-----:R-:W-:Y:S01]  /*230c0*/  @!P5 LEA.HI.X R13, R202, R37, R14, 0x2, P0 ;  /* 0x00000025ca0dd211 */ /* 0x001fe200000f140e */
[----:B------:R-:W-:Y:S01]  /*230d0*/  @!P5 IMAD.MOV.U32 R14, RZ, RZ, R3 ;  /* 0x000000ffff0ed224 */ /* 0x000fe200078e0003 */
[C---:B------:R-:W-:Y:S01]  /*230e0*/  @!P1 LEA R2, P4, R11.reuse, R33, 0x2 ;  /* 0x000000210b029211 */ /* 0x040fe200078810ff */
[----:B------:R-:W-:Y:S01]  /*230f0*/  @!P1 IMAD.MOV.U32 R5, RZ, RZ, R6 ;  /* 0x000000ffff059224 */ /* 0x000fe200078e0006 */
[----:B------:R-:W-:Y:S02]  /*23100*/  ISETP.GE.AND P0, PT, R36, UR4, PT ;  /* 0x0000000424007c0c */ /* 0x000fe4000bf06270 */
[----:B------:R-:W-:Y:S01]  /*23110*/  @!P1 LEA.HI.X R3, R11, R37, R32, 0x2, P4 ;  /* 0x000000250b039211 */ /* 0x000fe200020f1420 */
[----:B------:R0:W-:Y:S01]  /*23120*/  @!P5 ST.E.64 desc[UR42][R12.64], R14 ;  /* 0x0000000e0c00d985 */ /* 0x0001e2000c101b2a */
[C---:B------:R-:W-:Y:S01]  /*23130*/  VIADD R11, R202.reuse, 0x28 ;  /* 0x00000028ca0b7836 */ /* 0x040fe20000000000 */
[----:B------:R-:W-:Y:S01]  /*23140*/  SHF.R.S32.HI R40, RZ, 0x1f, R40 ;  /* 0x0000001fff287819 */ /* 0x000fe20000011428 */
[----:B------:R-:W-:Y:S01]  /*23150*/  VIADD R32, R202, 0x18 ;  /* 0x00000018ca207836 */ /* 0x000fe20000000000 */
[----:B------:R1:W-:Y:S01]  /*23160*/  @!P1 ST.E.64 desc[UR42][R2.64], R4 ;  /* 0x0000000402009985 */ /* 0x0003e2000c101b2a */
[----:B------:R-:W-:-:S02]  /*23170*/  SHF.R.S32.HI R41, RZ, 0x1f, R41 ;  /* 0x0000001fff297819 */ /* 0x000fc40000011429 */
[----:B------:R-:W-:Y:S02]  /*23180*/  ISETP.GE.AND P1, PT, R11, UR4, PT ;  /* 0x000000040b007c0c */ /* 0x000fe4000bf26270 */
[----:B------:R-:W-:Y:S01]  /*23190*/  SHF.R.S32.HI R32, RZ, 0x1f, R32 ;  /* 0x0000001fff207819 */ /* 0x000fe20000011420 */
[----:B------:R-:W-:Y:S01]  /*231a0*/  @!P0 IMAD.MOV.U32 R6, RZ, RZ, R20 ;  /* 0x000000ffff068224 */ /* 0x000fe200078e0014 */
[----:B0-----:R-:W-:-:S04]  /*231b0*/  @!P2 LEA R12, P4, R38, R33, 0x2 ;  /* 0x00000021260ca211 */ /* 0x001fc800078810ff */
[----:B------:R-:W-:Y:S01]  /*231c0*/  @!P2 LEA.HI.X R13, R38, R37, R39, 0x2, P4 ;  /* 0x00000025260da211 */ /* 0x000fe200020f1427 */
[----:B-1----:R-:W-:Y:S01]  /*231d0*/  @!P2 IMAD.MOV.U32 R4, RZ, RZ, R7 ;  /* 0x000000ffff04a224 */ /* 0x002fe200078e0007 */
[----:B------:R-:W-:Y:S01]  /*231e0*/  @!P3 LEA R2, P5, R0, R33, 0x2 ;  /* 0x000000210002b211 */ /* 0x000fe200078a10ff */
[----:B------:R-:W-:Y:S02]  /*231f0*/  @!P2 IMAD.MOV.U32 R5, RZ, RZ, R9 ;  /* 0x000000ffff05a224 */ /* 0x000fe400078e0009 */
[----:B------:R-:W-:Y:S01]  /*23200*/  VIADD R38, R202, 0x30 ;  /* 0x00000030ca267836 */ /* 0x000fe20000000000 */
[----:B------:R-:W-:Y:S01]  /*23210*/  @!P3 LEA.HI.X R3, R0, R37, R32, 0x2, P5 ;  /* 0x000000250003b211 */ /* 0x000fe200028f1420 */
[----:B------:R-:W-:Y:S01]  /*23220*/  VIADD R39, R202, 0x20 ;  /* 0x00000020ca277836 */ /* 0x000fe20000000000 */
[----:B------:R0:W-:Y:S01]  /*23230*/  @!P2 ST.E.64 desc[UR42][R12.64], R4 ;  /* 0x000000040c00a985 */ /* 0x0001e2000c101b2a */
[----:B------:R-:W-:Y:S01]  /*23240*/  @!P3 IMAD.MOV.U32 R9, RZ, RZ, R10 ;  /* 0x000000ffff09b224 */ /* 0x000fe200078e000a */
[----:B------:R-:W-:Y:S01]  /*23250*/  ISETP.GE.AND P2, PT, R38, UR4, PT ;  /* 0x0000000426007c0c */ /* 0x000fe2000bf46270 */
[C---:B------:R-:W-:Y:S01]  /*23260*/  VIADD R0, R202.reuse, 0x38 ;  /* 0x00000038ca007836 */ /* 0x040fe20000000000 */
[----:B------:R-:W-:Y:S01]  /*23270*/  SHF.R.S32.HI R39, RZ, 0x1f, R39 ;  /* 0x0000001fff277819 */ /* 0x000fe20000011427 */
[----:B------:R-:W-:Y:S01]  /*23280*/  VIADD R32, R202, 0x28 ;  /* 0x00000028ca207836 */ /* 0x000fe20000000000 */
[----:B------:R1:W-:Y:S01]  /*23290*/  @!P3 ST.E.64 desc[UR42][R2.64], R8 ;  /* 0x000000080200b985 */ /* 0x0003e2000c101b2a */
[----:B------:R-:W-:Y:S01]  /*232a0*/  @!P0 IMAD.MOV.U32 R7, RZ, RZ, R24 ;  /* 0x000000ffff078224 */ /* 0x000fe200078e0018 */
[----:B------:R-:W-:-:S02]  /*232b0*/  ISETP.GE.AND P3, PT, R0, UR4, PT ;  /* 0x0000000400007c0c */ /* 0x000fc4000bf66270 */
[----:B------:R-:W-:Y:S02]  /*232c0*/  SHF.R.S32.HI R32, RZ, 0x1f, R32 ;  /* 0x0000001fff207819 */ /* 0x000fe40000011420 */
[----:B0-----:R-:W-:-:S04]  /*232d0*/  @!P0 LEA R4, P4, R36, R33, 0x2 ;  /* 0x0000002124048211 */ /* 0x001fc800078810ff */
[----:B------:R-:W-:Y:S01]  /*232e0*/  @!P0 LEA.HI.X R5, R36, R37, R39, 0x2, P4 ;  /* 0x0000002524058211 */ /* 0x000fe200020f1427 */
[C---:B------:R-:W-:Y:S01]  /*232f0*/  VIADD R36, R202.reuse, 0x40 ;  /* 0x00000040ca247836 */ /* 0x040fe20000000000 */
[C---:B-1----:R-:W-:Y:S01]  /*23300*/  @!P1 LEA R2, P5, R11.reuse, R33, 0x2 ;  /* 0x000000210b029211 */ /* 0x042fe200078a10ff */
[C---:B------:R-:W-:Y:S02]  /*23310*/  VIADD R39, R202.reuse, 0x30 ;  /* 0x00000030ca277836 */ /* 0x040fe40000000000 */
[----:B------:R0:W-:Y:S01]  /*23320*/  @!P0 ST.E.64 desc[UR42][R4.64], R6 ;  /* 0x0000000604008985 */ /* 0x0001e2000c101b2a */
[----:B------:R-:W-:Y:S01]  /*23330*/  @!P1 LEA.HI.X R3, R11, R37, R32, 0x2, P5 ;  /* 0x000000250b039211 */ /* 0x000fe200028f1420 */
[----:B------:R-:W-:Y:S01]  /*23340*/  VIADD R11, R202, 0x48 ;  /* 0x00000048ca0b7836 */ /* 0x000fe20000000000 */
[----:B------:R-:W-:Y:S01]  /*23350*/  ISETP.GE.AND P0, PT, R36, UR4, PT ;  /* 0x0000000424007c0c */ /* 0x000fe2000bf06270 */
[----:B------:R-:W-:Y:S01]  /*23360*/  VIADD R32, R202, 0x38 ;  /* 0x00000038ca207836 */ /* 0x000fe20000000000 */
[----:B------:R-:W-:-:S04]  /*23370*/  SHF.R.S32.HI R39, RZ, 0x1f, R39 ;  /* 0x0000001fff277819 */ /* 0x000fc80000011427 */
[----:B------:R-:W-:Y:S01]  /*23380*/  SHF.R.S32.HI R32, RZ, 0x1f, R32 ;  /* 0x0000001fff207819 */ /* 0x000fe20000011420 */
[----:B0-----:R-:W-:Y:S01]  /*23390*/  @!P1 IMAD.MOV.U32 R4, RZ, RZ, R21 ;  /* 0x000000ffff049224 */ /* 0x001fe200078e0015 */
        /* <DEDUP_REMOVED lines=15> */
[----:B------:R-:W-:Y:S01]  /*23490*/  VIADD R32, R202, 0x48 ;  /* 0x00000048ca207836 */ /* 0x000fe20000000000 */
[----:B------:R-:W-:-:S04]  /*234a0*/  @!P1 LEA R8, P5, R11, R33, 0x2 ;  /* 0x000000210b089211 */ /* 0x000fc800078a10ff */
[----:B------:R-:W-:-:S04]  /*234b0*/  SHF.R.S32.HI R32, RZ, 0x1f, R32 ;  /* 0x0000001fff207819 */ /* 0x000fc80000011420 */
[----:B------:R-:W-:Y:S01]  /*234c0*/  @!P1 LEA.HI.X R9, R11, R37, R32, 0x2, P5 ;  /* 0x000000250b099211 */ /* 0x000fe200028f1420 */
[----:B------:R-:W-:Y:S02]  /*234d0*/  VIADD R32, R202, 0x68 ;  /* 0x00000068ca207836 */ /* 0x000fe40000000000 */
[----:B0-----:R-:W-:Y:S01]  /*234e0*/  @!P3 IMAD.MOV.U32 R4, RZ, RZ, R27 ;  /* 0x000000ffff04b224 */ /* 0x001fe200078e001b */
[----:B------:R-:W-:Y:S01]  /*234f0*/  @!P0 LEA R6, P4, R36, R33, 0x2 ;  /* 0x0000002124068211 */ /* 0x000fe200078810ff */
[----:B------:R-:W-:-:S03]  /*23500*/  @!P3 IMAD.MOV.U32 R5, RZ, RZ, R29 ;  /* 0x000000ffff05b224 */ /* 0x000fc600078e001d */
[----:B------:R-:W-:Y:S01]  /*23510*/  @!P0 LEA.HI.X R7, R36, R37, R38, 0x2, P4 ;  /* 0x0000002524078211 */ /* 0x000fe200020f1426 */
[----:B------:R-:W-:Y:S01]  /*23520*/  VIADD R38, R202, 0x60 ;  /* 0x00000060ca267836 */ /* 0x000fe20000000000 */
[----:B------:R0:W-:Y:S01]  /*23530*/  @!P3 ST.E.64 desc[UR42][R2.64], R4 ;  /* 0x000000040200b985 */ /* 0x0001e2000c101b2a */
[----:B------:R-:W-:Y:S01]  /*23540*/  ISETP.GE.AND P3, PT, R0, UR4, PT ;  /* 0x0000000400007c0c */ /* 0x000fe2000bf66270 */
[----:B------:R-:W-:Y:S01]  /*23550*/  VIADD R36, R202, 0x58 ;  /* 0x00000058ca247836 */ /* 0x000fe20000000000 */
[----:B------:R-:W-:-:S04]  /*23560*/  @!P2 LEA R10, P4, R39, R33, 0x2 ;  /* 0x00000021270aa211 */ /* 0x000fc800078810ff */
[----:B------:R-:W-:Y:S01]  /*23570*/  @!P2 LEA.HI.X R11, R39, R37, R40, 0x2, P4 ;  /* 0x00000025270ba211 */ /* 0x000fe200020f1428 */
[C---:B------:R-:W-:Y:S01]  /*23580*/  VIADD R39, R202.reuse, 0x70 ;  /* 0x00000070ca277836 */ /* 0x040fe20000000000 */
[----:B------:R-:W-:Y:S01]  /*23590*/  SHF.R.S32.HI R36, RZ, 0x1f, R36 ;  /* 0x0000001fff247819 */ /* 0x000fe20000011424 */
[----:B------:R-:W-:Y:S02]  /*235a0*/  VIADD R40, R202, 0x60 ;  /* 0x00000060ca287836 */ /* 0x000fe40000000000 */
[----:B0-----:R-:W-:Y:S02]  /*235b0*/  @!P0 IMAD.MOV.U32 R2, RZ, RZ, R30 ;  /* 0x000000ffff028224 */ /* 0x001fe400078e001e */
[C---:B------:R-:W-:Y:S01]  /*235c0*/  @!P3 LEA R4, P5, R0.reuse, R33, 0x2 ;  /* 0x000000210004b211 */ /* 0x040fe200078a10ff */
[----:B------:R-:W-:Y:S01]  /*235d0*/  @!P0 IMAD.MOV.U32 R3, RZ, RZ, R52 ;  /* 0x000000ffff038224 */ /* 0x000fe200078e0034 */
[----:B------:R-:W-:Y:S01]  /*235e0*/  SHF.R.S32.HI R40, RZ, 0x1f, R40 ;  /* 0x0000001fff287819 */ /* 0x000fe20000011428 */
[----:B------:R-:W-:Y:S01]  /*235f0*/  @!P1 IMAD.MOV.U32 R52, RZ, RZ, R31 ;  /* 0x000000ffff349224 */ /* 0x000fe200078e001f */
[----:B------:R-:W-:Y:S01]  /*23600*/  @!P3 LEA.HI.X R5, R0, R37, R36, 0x2, P5 ;  /* 0x000000250005b211 */ /* 0x000fe200028f1424 */
[----:B------:R-:W-:Y:S01]  /*23610*/  VIADD R0, R202, 0x78 ;  /* 0x00000078ca007836 */ /* 0x000fe20000000000 */
[----:B------:R0:W-:Y:S01]  /*23620*/  @!P0 ST.E.64 desc[UR42][R6.64], R2 ;  /* 0x0000000206008985 */ /* 0x0001e2000c101b2a */
[----:B------:R-:W-:Y:S01]  /*23630*/  ISETP.GE.AND P0, PT, R38, UR4, PT ;  /* 0x0000000426007c0c */ /* 0x000fe2000bf06270 */
[----:B------:R-:W-:-:S02]  /*23640*/  VIADD R36, R202, 0x68 ;  /* 0x00000068ca247836 */ /* 0x000fc40000000000 */
[----:B------:R1:W-:Y:S01]  /*23650*/  @!P1 ST.E.64 desc[UR42][R8.64], R52 ;  /* 0x0000003408009985 */ /* 0x0003e2000c101b2a */
[----:B------:R-:W-:Y:S02]  /*23660*/  ISETP.GE.AND P1, PT, R32, UR4, PT ;  /* 0x0000000420007c0c */ /* 0x000fe4000bf26270 */
[----:B------:R-:W-:Y:S01]  /*23670*/  SHF.R.S32.HI R36, RZ, 0x1f, R36 ;  /* 0x0000001fff247819 */ /* 0x000fe20000011424 */
[----:B0-----:R-:W-:-:S06]  /*23680*/  @!P2 IMAD.MOV.U32 R2, RZ, RZ, R54 ;  /* 0x000000ffff02a224 */ /* 0x001fcc00078e0036 */
[-C--:B------:R-:W-:Y:S01]  /*23690*/  @!P0 LEA R6, P4, R38, R33.reuse, 0x2 ;  /* 0x0000002126068211 */ /* 0x080fe200078810ff */
[----:B------:R-:W-:Y:S02]  /*236a0*/  @!P2 IMAD.MOV.U32 R3, RZ, RZ, R56 ;  /* 0x000000ffff03a224 */ /* 0x000fe400078e0038 */
[----:B------:R-:W-:Y:S01]  /*236b0*/  @!P3 IMAD.MOV.U32 R56, RZ, RZ, R55 ;  /* 0x000000ffff38b224 */ /* 0x000fe200078e0037 */
[----:B-1----:R-:W-:Y:S02]  /*236c0*/  @!P1 LEA R8, P5, R32, R33, 0x2 ;  /* 0x0000002120089211 */ /* 0x002fe400078a10ff */
[----:B------:R0:W-:Y:S01]  /*236d0*/  @!P2 ST.E.64 desc[UR42][R10.64], R2 ;  /* 0x000000020a00a985 */ /* 0x0001e2000c101b2a */
[----:B------:R-:W-:Y:S02]  /*236e0*/  ISETP.GE.AND P2, PT, R39, UR4, PT ;  /* 0x0000000427007c0c */ /* 0x000fe4000bf46270 */
[-C--:B------:R-:W-:Y:S01]  /*236f0*/  @!P0 LEA.HI.X R7, R38, R37.reuse, R40, 0x2, P4 ;  /* 0x0000002526078211 */ /* 0x080fe200020f1428 */
[----:B------:R1:W-:Y:S01]  /*23700*/  @!P3 ST.E.64 desc[UR42][R4.64], R56 ;  /* 0x000000380400b985 */ /* 0x0003e2000c101b2a */
[----:B------:R-:W-:Y:S01]  /*23710*/  ISETP.GE.AND P3, PT, R0, UR4, PT ;  /* 0x0000000400007c0c */ /* 0x000fe2000bf66270 */
[----:B------:R-:W-:Y:S01]  /*23720*/  VIADD R38, R202, 0x80 ;  /* 0x00000080ca267836 */ /* 0x000fe20000000000 */
[----:B------:R-:W-:Y:S01]  /*23730*/  @!P1 LEA.HI.X R9, R32, R37, R36, 0x2, P5 ;  /* 0x0000002520099211 */ /* 0x000fe200028f1424 */
[----:B------:R-:W-:-:S02]  /*23740*/  VIADD R40, R202, 0x70 ;  /* 0x00000070ca287836 */ /* 0x000fc40000000000 */
[C---:B------:R-:W-:Y:S02]  /*23750*/  VIADD R32, R202.reuse, 0x88 ;  /* 0x00000088ca207836 */ /* 0x040fe40000000000 */
[C---:B------:R-:W-:Y:S01]  /*23760*/  VIADD R36, R202.reuse, 0x78 ;  /* 0x00000078ca247836 */ /* 0x040fe20000000000 */
[----:B------:R-:W-:Y:S01]  /*23770*/  SHF.R.S32.HI R40, RZ, 0x1f, R40 ;  /* 0x0000001fff287819 */ /* 0x000fe20000011428 */
[----:B0-----:R-:W-:Y:S01]  /*23780*/  @!P0 IMAD.MOV.U32 R2, RZ, RZ, R58 ;  /* 0x000000ffff028224 */ /* 0x001fe200078e003a */
        /* <DEDUP_REMOVED lines=8> */
[----:B------:R-:W-:Y:S01]  /*23810*/  VIADD R39, R202, 0x80 ;  /* 0x00000080ca277836 */ /* 0x000fe20000000000 */
[----:B-1----:R-:W-:Y:S01]  /*23820*/  @!P3 LEA R4, P5, R0, R33, 0x2 ;  /* 0x000000210004b211 */ /* 0x002fe200078a10ff */
[----:B------:R1:W-:Y:S01]  /*23830*/  @!P1 ST.E.64 desc[UR42][R8.64], R60 ;  /* 0x0000003c08009985 */ /* 0x0003e2000c101b2a */
[----:B------:R-:W-:-:S02]  /*23840*/  ISETP.GE.AND P1, PT, R32, UR4, PT ;  /* 0x0000000420007c0c */ /* 0x000fc4000bf26270 */
[----:B------:R-:W-:Y:S01]  /*23850*/  @!P3 LEA.HI.X R5, R0, R37, R36, 0x2, P5 ;  /* 0x000000250005b211 */ /* 0x000fe200028f1424 */
[C---:B------:R-:W-:Y:S01]  /*23860*/  VIADD R0, R202.reuse, 0x98 ;  /* 0x00000098ca007836 */ /* 0x040fe20000000000 */
[----:B------:R-:W-:Y:S01]  /*23870*/  SHF.R.S32.HI R39, RZ, 0x1f, R39 ;  /* 0x0000001fff277819 */ /* 0x000fe20000011427 */
[----:B------:R-:W-:Y:S02]  /*23880*/  VIADD R36, R202, 0x88 ;  /* 0x00000088ca247836 */ /* 0x000fe40000000000 */
[----:B0-----:R-:W-:Y:S02]  /*23890*/  @!P2 IMAD.MOV.U32 R2, RZ, RZ, R62 ;  /* 0x000000ffff02a224 */ /* 0x001fe400078e003e */
[-C--:B------:R-:W-:Y:S01]  /*238a0*/  @!P0 LEA R6, P4, R38, R33.reuse, 0x2 ;  /* 0x0000002126068211 */ /* 0x080fe200078810ff */
[----:B------:R-:W-:Y:S01]  /*238b0*/  @!P2 IMAD.MOV.U32 R3, RZ, RZ, R64 ;  /* 0x000000ffff03a224 */ /* 0x000fe200078e0040 */
[----:B------:R-:W-:Y:S01]  /*238c0*/  SHF.R.S32.HI R36, RZ, 0x1f, R36 ;  /* 0x0000001fff247819 */ /* 0x000fe20000011424 */
[----:B------:R-:W-:Y:S01]  /*238d0*/  @!P3 IMAD.MOV.U32 R64, RZ, RZ, R63 ;  /* 0x000000ffff40b224 */ /* 0x000fe200078e003f */
[----:B-1----:R-:W-:-:S02]  /*238e0*/  @!P1 LEA R8, P5, R32, R33, 0x2 ;  /* 0x0000002120089211 */ /* 0x002fc400078a10ff */
[----:B------:R0:W-:Y:S01]  /*238f0*/  @!P2 ST.E.64 desc[UR42][R10.64], R2 ;  /* 0x000000020a00a985 */ /* 0x0001e2000c101b2a */
[----:B------:R-:W-:Y:S02]  /*23900*/  ISETP.GE.AND P2, PT, R40, UR4, PT ;  /* 0x0000000428007c0c */ /* 0x000fe4000bf46270 */
[-C--:B------:R-:W-:Y:S01]  /*23910*/  @!P0 LEA.HI.X R7, R38, R37.reuse, R39, 0x2, P4 ;  /* 0x0000002526078211 */ /* 0x080fe200020f1427 */
[----:B------:R1:W-:Y:S01]  /*23920*/  @!P3 ST.E.64 desc[UR42][R4.64], R64 ;  /* 0x000000400400b985 */ /* 0x0003e2000c101b2a */
[----:B------:R-:W-:Y:S01]  /*23930*/  ISETP.GE.AND P3, PT, R0, UR4, PT ;  /* 0x0000000400007c0c */ /* 0x000fe2000bf66270 */
[----:B------:R-:W-:Y:S01]  /*23940*/  VIADD R39, R202, 0xa0 ;  /* 0x000000a0ca277836 */ /* 0x000fe20000000000 */
[----:B------:R-:W-:Y:S01]  /*23950*/  @!P1 LEA.HI.X R9, R32, R37, R36, 0x2, P5 ;  /* 0x0000002520099211 */ /* 0x000fe200028f1424 */
[C---:B------:R-:W-:Y:S02]  /*23960*/  VIADD R32, R202.reuse, 0xa8 ;  /* 0x000000a8ca207836 */ /* 0x040fe40000000000 */
[C---:B------:R-:W-:Y:S01]  /*23970*/  VIADD R38, R202.reuse, 0xb0 ;  /* 0x000000b0ca267836 */ /* 0x040fe20000000000 */
[----:B------:R-:W-:Y:S01]  /*23980*/  ISETP.GE.AND P4, PT, R39, UR4, PT ;  /* 0x0000000427007c0c */ /* 0x000fe2000bf86270 */
[----:B------:R-:W-:-:S02]  /*23990*/  VIADD R36, R202, 0x98 ;  /* 0x00000098ca247836 */ /* 0x000fc40000000000 */
[----:B0-----:R-:W-:Y:S02]  /*239a0*/  @!P0 IMAD.MOV.U32 R2, RZ, RZ, R66 ;  /* 0x000000ffff028224 */ /* 0x001fe400078e0042 */
[----:B------:R-:W-:Y:S01]  /*239b0*/  @!P0 IMAD.MOV.U32 R3, RZ, RZ, R68 ;  /* 0x000000ffff038224 */ /* 0x000fe200078e0044 */
[----:B------:R-:W-:Y:S01]  /*239c0*/  SHF.R.S32.HI R36, RZ, 0x1f, R36 ;  /* 0x0000001fff247819 */ /* 0x000fe20000011424 */
[----:B------:R-:W-:Y:S01]  /*239d0*/  @!P1 IMAD.MOV.U32 R68, RZ, RZ, R67 ;  /* 0x000000ffff449224 */ /* 0x000fe200078e0043 */
[-C--:B-1----:R-:W-:Y:S02]  /*239e0*/  @!P3 LEA R4, P5, R0, R33.reuse, 0x2 ;  /* 0x000000210004b211 */ /* 0x082fe400078a10ff */
[----:B------:R0:W-:Y:S01]  /*239f0*/  @!P0 ST.E.64 desc[UR42][R6.64], R2 ;  /* 0x0000000206008985 */ /* 0x0001e2000c101b2a */
[----:B------:R-:W-:Y:S02]  /*23a00*/  @!P2 LEA R10, P0, R40, R33, 0x2 ;  /* 0x00000021280aa211 */ /* 0x000fe400078010ff */
[-C--:B------:R-:W-:Y:S01]  /*23a10*/  @!P3 LEA.HI.X R5, R0, R37.reuse, R36, 0x2, P5 ;  /* 0x000000250005b211 */ /* 0x080fe200028f1424 */
[----:B------:R1:W-:Y:S01]  /*23a20*/  @!P1 ST.E.64 desc[UR42][R8.64], R68 ;  /* 0x0000004408009985 */ /* 0x0003e2000c101b2a */
[----:B------:R-:W-:Y:S01]  /*23a30*/  ISETP.GE.AND P1, PT, R32, UR4, PT ;  /* 0x0000000420007c0c */ /* 0x000fe2000bf26270 */
[----:B------:R-:W-:Y:S01]  /*23a40*/  VIADD R36, R202, 0xa8 ;  /* 0x000000a8ca247836 */ /* 0x000fe20000000000 */
[----:B------:R-:W-:Y:S01]  /*23a50*/  @!P2 LEA.HI.X R11, R40, R37, R41, 0x2, P0 ;  /* 0x00000025280ba211 */ /* 0x000fe200000f1429 */
[----:B------:R-:W-:Y:S01]  /*23a60*/  VIADD R40, R202, 0xa0 ;  /* 0x000000a0ca287836 */ /* 0x000fe20000000000 */
[----:B------:R-:W-:-:S02]  /*23a70*/  ISETP.GE.AND P0, PT, R38, UR4, PT ;  /* 0x0000000426007c0c */ /* 0x000fc4000bf06270 */
[----:B------:R-:W-:Y:S02]  /*23a80*/  SHF.R.S32.HI R36, RZ, 0x1f, R36 ;  /* 0x0000001fff247819 */ /* 0x000fe40000011424 */
[----:B------:R-:W-:Y:S01]  /*23a90*/  SHF.R.S32.HI R40, RZ, 0x1f, R40 ;  /* 0x0000001fff287819 */ /* 0x000fe20000011428 */
[----:B0-----:R-:W-:Y:S01]  /*23aa0*/  @!P2 IMAD.MOV.U32 R2, RZ, RZ, R70 ;  /* 0x000000ffff02a224 */ /* 0x001fe200078e0046 */
[----:B------:R-:W-:Y:S01]  /*23ab0*/  SHF.R.S32.HI R0, RZ, 0x1f, R38 ;  /* 0x0000001fff007819 */ /* 0x000fe20000011426 */
[----:B------:R-:W-:Y:S02]  /*23ac0*/  @!P2 IMAD.MOV.U32 R3, RZ, RZ, R72 ;  /* 0x000000ffff03a224 */ /* 0x000fe400078e0048 */
[----:B------:R-:W-:-:S03]  /*23ad0*/  @!P3 IMAD.MOV.U32 R72, RZ, RZ, R71 ;  /* 0x000000ffff48b224 */ /* 0x000fc600078e0047 */
[----:B------:R0:W-:Y:S01]  /*23ae0*/  @!P2 ST.E.64 desc[UR42][R10.64], R2 ;  /* 0x000000020a00a985 */ /* 0x0001e2000c101b2a */
[CC--:B------:R-:W-:Y:S02]  /*23af0*/  @!P4 LEA R6, P2, R39.reuse, R33.reuse, 0x2 ;  /* 0x000000212706c211 */ /* 0x0c0fe400078410ff */
[-C--:B------:R-:W-:Y:S01]  /*23b00*/  @!P0 LEA R12, P5, R38, R33.reuse, 0x2 ;  /* 0x00000021260c8211 */ /* 0x080fe200078a10ff */
[----:B------:R2:W-:Y:S01]  /*23b10*/  @!P3 ST.E.64 desc[UR42][R4.64], R72 ;  /* 0x000000480400b985 */ /* 0x0005e2000c101b2a */
[C---:B-1----:R-:W-:Y:S02]  /*23b20*/  @!P1 LEA R8, P3, R32.reuse, R33, 0x2 ;  /* 0x0000002120089211 */ /* 0x042fe400078610ff */
[-C--:B------:R-:W-:Y:S02]  /*23b30*/  @!P4 LEA.HI.X R7, R39, R37.reuse, R40, 0x2, P2 ;  /* 0x000000252707c211 */ /* 0x080fe400010f1428 */
[-C--:B------:R-:W-:Y:S02]  /*23b40*/  @!P1 LEA.HI.X R9, R32, R37.reuse, R36, 0x2, P3 ;  /* 0x0000002520099211 */ /* 0x080fe400018f1424 */
[----:B------:R-:W-:Y:S01]  /*23b50*/  @!P0 LEA.HI.X R13, R38, R37, R0, 0x2, P5 ;  /* 0x00000025260d8211 */ /* 0x000fe200028f1400 */
[----:B------:R-:W-:-:S02]  /*23b60*/  VIADD R0, R202, 0xb8 ;  /* 0x000000b8ca007836 */ /* 0x000fc40000000000 */
[----:B0-----:R-:W-:Y:S02]  /*23b70*/  @!P4 IMAD.MOV.U32 R2, RZ, RZ, R74 ;  /* 0x000000ffff02c224 */ /* 0x001fe400078e004a */
[----:B------:R-:W-:Y:S02]  /*23b80*/  @!P4 IMAD.MOV.U32 R3, RZ, RZ, R76 ;  /* 0x000000ffff03c224 */ /* 0x000fe400078e004c */
[----:B------:R-:W-:-:S03]  /*23b90*/  @!P1 IMAD.MOV.U32 R76, RZ, RZ, R75 ;  /* 0x000000ffff4c9224 */ /* 0x000fc600078e004b */
[----:B------:R2:W-:Y:S04]  /*23ba0*/  @!P4 ST.E.64 desc[UR42][R6.64], R2 ;  /* 0x000000020600c985 */ /* 0x0005e8000c101b2a */
[----:B------:R2:W-:Y:S04]  /*23bb0*/  @!P1 ST.E.64 desc[UR42][R8.64], R76 ;  /* 0x0000004c08009985 */ /* 0x0005e8000c101b2a */
[----:B------:R2:W-:Y:S01]  /*23bc0*/  @!P0 ST.E.64 desc[UR42][R12.64], R86 ;  /* 0x000000560c008985 */ /* 0x0005e2000c101b2a */
[----:B------:R-:W-:-:S13]  /*23bd0*/  ISETP.GE.AND P0, PT, R0, UR4, PT ;  /* 0x0000000400007c0c */ /* 0x000fda000bf06270 */
[----:B--2---:R-:W-:Y:S05]  /*23be0*/  @P0 BRA `(.L_x_5690) ;  /* 0x0000000c00840947 */ /* 0x004fea0003800000 */
[----:B------:R-:W-:Y:S02]  /*23bf0*/  LEA R2, P0, R0, R33, 0x2 ;  /* 0x0000002100027211 */ /* 0x000fe400078010ff */
[----:B------:R-:W-:-:S04]  /*23c00*/  SHF.R.S32.HI R3, RZ, 0x1f, R0 ;  /* 0x0000001fff037819 */ /* 0x000fc80000011400 */
[----:B------:R-:W-:-:S05]  /*23c10*/  LEA.HI.X R3, R0, R37, R3, 0x2, P0 ;  /* 0x0000002500037211 */ /* 0x000fca00000f1403 */
[----:B------:R0:W-:Y:S01]  /*23c20*/  ST.E.64 desc[UR42][R2.64], R88 ;  /* 0x0000005802007985 */ /* 0x0001e2000c101b2a */
[----:B------:R-:W-:Y:S05]  /*23c30*/  BRA `(.L_x_5690) ;  /* 0x0000000c00707947 */ /* 0x000fea0003800000 */
.L_x_5676:
[----:B------:R-:W2:Y:S01]  /*23c40*/  LDL R6, [R1+0x10] ;  /* 0x0000100001067983 */ /* 0x000ea20000100800 */
[----:B------:R-:W-:Y:S01]  /*23c50*/  ULDC.64 UR4, c[0x0][0xc08] ;  /* 0x0003020000047ab9 */ /* 0x000fe20000000a00 */
[----:B------:R-:W2:Y:S01]  /*23c60*/  LDC.64 R2, c[0x0][0xc00] ;  /* 0x00030000ff027b82 */ /* 0x000ea20000000a00 */
[----:B------:R-:W-:Y:S01]  /*23c70*/  ISETP.NE.U32.AND P0, PT, RZ, UR4, PT ;  /* 0x00000004ff007c0c */ /* 0x000fe2000bf05070 */
[----:B------:R-:W-:-:S03]  /*23c80*/  IMAD.MOV.U32 R15, RZ, RZ, RZ ;  /* 0x000000ffff0f7224 */ /* 0x000fc600078e00ff */
[----:B------:R-:W-:Y:S01]  /*23c90*/  ISETP.NE.AND.EX P1, PT, RZ, UR5, PT, P0 ;  /* 0x00000005ff007c0c */ /* 0x000fe2000bf25300 */
[----:B------:R-:W-:Y:S02]  /*23ca0*/  ULDC.64 UR4, c[0x0][0xc00] ;  /* 0x0003000000047ab9 */ /* 0x000fe40000000a00 */
[----:B------:R-:W-:-:S04]  /*23cb0*/  ISETP.NE.U32.AND P0, PT, RZ, UR4, PT ;  /* 0x00000004ff007c0c */ /* 0x000fc8000bf05070 */
[----:B------:R-:W-:-:S06]  /*23cc0*/  ISETP.NE.AND.EX P0, PT, RZ, UR5, PT, P0 ;  /* 0x00000005ff007c0c */ /* 0x000fcc000bf05300 */
[----:B------:R-:W1:Y:S01]  /*23cd0*/  @P1 LDC.64 R4, c[0x0][0xc08] ;  /* 0x00030200ff041b82 */ /* 0x000e620000000a00 */
[----:B------:R-:W-:Y:S02]  /*23ce0*/  ULDC UR4, c[0x0][0xa88] ;  /* 0x0002a20000047ab9 */ /* 0x000fe40000000800 */
[----:B------:R-:W-:Y:S01]  /*23cf0*/  IMAD.U32 R20, RZ, RZ, UR4 ;  /* 0x00000004ff147e24 */ /* 0x000fe2000f8e00ff */
[----:B------:R-:W3:Y:S01]  /*23d00*/  S2R R28, SR_TID.X ;  /* 0x00000000001c7919 */ /* 0x000ee20000002100 */
[----:B--2---:R-:W-:-:S04]  /*23d10*/  IMAD.WIDE R2, R6, 0x4, R2 ;  /* 0x0000000406027825 */ /* 0x004fc800078e0202 */
[----:B-1----:R-:W-:Y:S01]  /*23d20*/  @P1 IMAD.WIDE R4, R6, 0x4, R4 ;  /* 0x0000000406041825 */ /* 0x002fe200078e0204 */
[----:B------:R1:W5:Y:S04]  /*23d30*/  @P0 LDG.E R15, desc[UR42][R2.64] ;  /* 0x0000002a020f0981 */ /* 0x000368000c1e1900 */
[----:B------:R1:W5:Y:S01]  /*23d40*/  @P1 LDG.E R20, desc[UR42][R4.64] ;  /* 0x0000002a04141981 */ /* 0x000362000c1e1900 */
[----:B---3--:R-:W-:Y:S01]  /*23d50*/  VIADD R0, R28, 0xffffff80 ;  /* 0xffffff801c007836 */ /* 0x008fe20000000000 */
[----:B------:R-:W-:Y:S02]  /*23d60*/  ISETP.GT.AND P2, PT, R166, 0x1, PT ;  /* 0x00000001a600780c */ /* 0x000fe40003f44270 */
[----:B-----5:R-:W-:Y:S02]  /*23d70*/  SHF.R.S32.HI R24, RZ, 0x1f, R6 ;  /* 0x0000001fff187819 */ /* 0x020fe40000011406 */
[----:B------:R-:W-:Y:S01]  /*23d80*/  ISETP.GT.AND P3, PT, R0, 0x7f, PT ;  /* 0x0000007f0000780c */ /* 0x000fe20003f64270 */
[----:B------:R-:W-:-:S12]  /*23d90*/  @P1 BRA `(.L_x_5695) ;  /* 0x0000000000101947 */ /* 0x000fd80003800000 */
[----:B------:R-:W-:Y:S05]  /*23da0*/  @!P0 BRA `(.L_x_5695) ;  /* 0x00000000000c8947 */ /* 0x000fea0003800000 */
[----:B-1----:R-:W2:Y:S04]  /*23db0*/  LDG.E R5, desc[UR42][R2.64] ;  /* 0x0000002a02057981 */ /* 0x002ea8000c1e1900 */
[----:B------:R-:W2:Y:S02]  /*23dc0*/  LDG.E R20, desc[UR42][R2.64+0x4] ;  /* 0x0000042a02147981 */ /* 0x000ea4000c1e1900 */
[----:B--2---:R-:W-:-:S07]  /*23dd0*/  IMAD.IADD R20, R20, 0x1, -R5 ;  /* 0x0000000114147824 */ /* 0x004fce00078e0a05 */
.L_x_5695:
[----:B------:R-:W-:Y:S01]  /*23de0*/  BSSY B1, `(.L_x_5696) ;  /* 0x0000036000017945 */ /* 0x000fe20003800000 */
[----:B------:R-:W-:Y:S02]  /*23df0*/  SEL R25, R6, RZ, !P0 ;  /* 0x000000ff06197207 */ /* 0x000fe40004000000 */
[----:B------:R-:W-:Y:S02]  /*23e00*/  SEL R24, R24, RZ, !P0 ;  /* 0x000000ff18187207 */ /* 0x000fe40004000000 */
[----:B------:R-:W-:Y:S01]  /*23e10*/  SHF.R.S32.HI R14, RZ, 0x1f, R15 ;  /* 0x0000001fff0e7819 */ /* 0x000fe2000001140f */
[----:B------:R-:W-:Y:S06]  /*23e20*/  @P3 BRA `(.L_x_5697) ;  /* 0x0000000000c43947 */ /* 0x000fec0003800000 */
[----:B------:R-:W2:Y:S01]  /*23e30*/  LDC R29, c[0x0][0xbe8] ;  /* 0x0002fa00ff1d7b82 */ /* 0x000ea20000000800 */
[----:B------:R-:W-:Y:S01]  /*23e40*/  IADD3 R27, R212, -0x80, R28 ;  /* 0xffffff80d41b7810 */ /* 0x000fe20007ffe01c */
[----:B--2---:R-:W-:-:S05]  /*23e50*/  IMAD R0, R20, R29, RZ ;  /* 0x0000001d14007224 */ /* 0x004fca00078e02ff */
[----:B------:R-:W-:-:S13]  /*23e60*/  ISETP.GE.AND P0, PT, R27, R0, PT ;  /* 0x000000001b00720c */ /* 0x000fda0003f06270 */
[----:B------:R-:W-:Y:S05]  /*23e70*/  @P0 BRA `(.L_x_5697) ;  /* 0x0000000000b00947 */ /* 0x000fea0003800000 */
[----:B------:R-:W2:Y:S01]  /*23e80*/  LDL.LU R30, [R1+0x18] ;  /* 0x00001800011e7983 */ /* 0x000ea20000300800 */
[----:B------:R-:W-:Y:S01]  /*23e90*/  IMAD.MOV.U32 R0, RZ, RZ, 0x9b8 ;  /* 0x000009b8ff007424 */ /* 0x000fe200078e00ff */
[----:B------:R-:W-:Y:S01]  /*23ea0*/  ISETP.GT.AND P3, PT, R166, 0x1, PT ;  /* 0x00000001a600780c */ /* 0x000fe20003f64270 */
[----:B-1----:R-:W1:Y:S01]  /*23eb0*/  LDC.64 R2, c[0x0][0xba8] ;  /* 0x0002ea00ff027b82 */ /* 0x002e620000000a00 */
[----:B------:R-:W-:Y:S01]  /*23ec0*/  ISETP.NE.AND P0, PT, R29, 0x1, PT ;  /* 0x000000011d00780c */ /* 0x000fe20003f05270 */
[----:B------:R-:W-:Y:S01]  /*23ed0*/  IMAD.MOV.U32 R21, RZ, RZ, R27 ;  /* 0x000000ffff157224 */ /* 0x000fe200078e001b */
[----:B------:R-:W-:-:S05]  /*23ee0*/  SEL R26, R0, 0x978, P3 ;  /* 0x00000978001a7807 */ /* 0x000fca0001800000 */
        /* <DEDUP_REMOVED lines=21> */
[----:B--2---:R-:W-:-:S05]  /*24040*/  SEL R33, R30, RZ, P3 ;  /* 0x000000ff1e217207 */ /* 0x004fca0001800000 */
[----:B------:R-:W-:-:S04]  /*24050*/  IMAD.WIDE.U32 R6, R10, R33, RZ ;  /* 0x000000210a067225 */ /* 0x000fc800078e00ff */
[----:B------:R-:W-:Y:S01]  /*24060*/  IMAD R11, R11, R33, RZ ;  /* 0x000000210b0b7224 */ /* 0x000fe200078e02ff */
[----:B------:R-:W-:Y:S02]  /*24070*/  IADD3 R6, P0, P1, R21, R12, R6 ;  /* 0x0000000c15067210 */ /* 0x000fe4000791e006 */
[----:B------:R-:W-:Y:S01]  /*24080*/  SHF.R.S32.HI R21, RZ, 0x1f, R21 ;  /* 0x0000001fff157819 */ /* 0x000fe20000011415 */
[----:B------:R-:W-:Y:S01]  /*24090*/  IMAD.IADD R7, R11, 0x1, R7 ;  /* 0x000000010b077824 */ /* 0x000fe200078e0207 */
        /* <DEDUP_REMOVED lines=10> */
.L_x_5697:
[----:B------:R-:W-:Y:S05]  /*24140*/  BSYNC B1 ;  /* 0x0000000000017941 */ /* 0x000fea0003800000 */
.L_x_5696:
[----:B------:R-:W-:Y:S05]  /*24150*/  @P2 BRA `(.L_x_5690) ;  /* 0x0000000800282947 */ /* 0x000fea0003800000 */
[----:B------:R-:W3:Y:S01]  /*24160*/  LDC R21, c[0x0][0xbe8] ;  /* 0x0002fa00ff157b82 */ /* 0x000ee20000000800 */
[----:B-1----:R-:W-:Y:S01]  /*24170*/  VIADD R4, R28, 0xffffff80 ;  /* 0xffffff801c047836 */ /* 0x002fe20000000000 */
[----:B------:R-:W-:Y:S01]  /*24180*/  ULDC.64 UR4, c[0x0][0xaa0] ;  /* 0x0002a80000047ab9 */ /* 0x000fe20000000a00 */
[----:B------:R-:W-:Y:S01]  /*24190*/  ULDC.64 UR6, c[0x0][0xaf0] ;  /* 0x0002bc0000067ab9 */ /* 0x000fe20000000a00 */
[----:B------:R-:W-:Y:S02]  /*241a0*/  IMAD R0, R14, UR4, RZ ;  /* 0x000000040e007c24 */ /* 0x000fe4000f8e02ff */
[----:B--2---:R-:W-:Y:S02]  /*241b0*/  SHF.R.S32.HI R3, RZ, 0x1f, R4 ;  /* 0x0000001fff037819 */ /* 0x004fe40000011404 */
[----:B------:R-:W-:Y:S02]  /*241c0*/  IMAD R5, R15, UR5, R0 ;  /* 0x000000050f057c24 */ /* 0x000fe4000f8e0200 */
[----:B------:R-:W-:Y:S01]  /*241d0*/  LEA.HI R7, R3, R4, RZ, 0x3 ;  /* 0x0000000403077211 */ /* 0x000fe200078f18ff */
[----:B------:R-:W-:Y:S01]  /*241e0*/  IMAD.WIDE.U32 R2, R15, UR4, RZ ;  /* 0x000000040f027c25 */ /* 0x000fe2000f8e00ff */
[----:B------:R-:W-:-:S02]  /*241f0*/  ULDC.64 UR4, c[0x0][0xae8] ;  /* 0x0002ba0000047ab9 */ /* 0x000fc40000000a00 */
        /* <DEDUP_REMOVED lines=9> */
[----:B------:R-:W-:Y:S02]  /*24290*/  IMAD.IADD R9, R212, 0x1, R5 ;  /* 0x00000001d4097824 */ /* 0x000fe400078e0205 */
[----:B------:R-:W-:Y:S02]  /*242a0*/  IMAD R4, R24, UR6, RZ ;  /* 0x0000000618047c24 */ /* 0x000fe4000f8e02ff */
[----:B------:R-:W-:Y:S02]  /*242b0*/  IMAD.MOV.U32 R5, RZ, RZ, R9 ;  /* 0x000000ffff057224 */ /* 0x000fe400078e0009 */
[C---:B------:R-:W-:Y:S01]  /*242c0*/  IMAD R7, R25.reuse, UR7, R4 ;  /* 0x0000000719077c24 */ /* 0x040fe2000f8e0204 */
[----:B------:R-:W1:Y:S01]  /*242d0*/  @P0 LDC R6, c[0x0][0xbec] ;  /* 0x0002fb00ff060b82 */ /* 0x000e620000000800 */
[----:B------:R-:W-:-:S04]  /*242e0*/  IMAD.WIDE.U32 R2, R25, UR6, R2 ;  /* 0x0000000619027c25 */ /* 0x000fc8000f8e0002 */
[----:B------:R-:W-:-:S03]  /*242f0*/  IMAD.IADD R3, R3, 0x1, R7 ;  /* 0x0000000103037824 */ /* 0x000fc600078e0207 */
[----:B------:R-:W2:Y:S01]  /*24300*/  @P0 LDC R11, c[0x0][0xbf0] ;  /* 0x0002fc00ff0b0b82 */ /* 0x000ea20000000800 */
[----:B-1----:R-:W-:-:S05]  /*24310*/  @P0 IMAD.HI.U32 R0, R9, R6, RZ ;  /* 0x0000000609000227 */ /* 0x002fca00078e00ff */
[----:B--2---:R-:W-:-:S04]  /*24320*/  @P0 SHF.R.U32.HI R5, RZ, R11, R0 ;  /* 0x0000000bff050219 */ /* 0x004fc80000011600 */
        /* <DEDUP_REMOVED lines=26> */
.L_x_6025:
[----:B------:R-:W-:Y:S01]  /*244d0*/  IMAD R21, R20, R21, RZ ;  /* 0x0000001514157224 */ /* 0x000fe200078e02ff */
[----:B------:R-:W-:Y:S01]  /*244e0*/  BSSY B1, `(.L_x_5699) ;  /* 0x0000011000017945 */ /* 0x000fe20003800000 */
[----:B------:R-:W-:-:S05]  /*244f0*/  IMAD.IADD R212, R27, 0x1, R212 ;  /* 0x000000011bd47824 */ /* 0x000fca00078e02d4 */
        /* <DEDUP_REMOVED lines=15> */
.L_x_5700:
[----:B------:R-:W-:Y:S05]  /*245f0*/  BSYNC B1 ;  /* 0x0000000000017941 */ /* 0x000fea0003800000 */
.L_x_5699:
[----:B------:R-:W-:-:S03]  /*24600*/  UMOV UR4, 0xffffffff ;  /* 0xffffffff00047882 */ /* 0x000fc60000000000 */
[----:B------:R-:W-:Y:S05]  /*24610*/  BRA.DIV UR4, `(.L_x_5701) ;  /* 0x000000d204d87947 */ /* 0x000fea000b800000 */
[----:B--2---:R2:W0:Y:S04]  /*24620*/  SHFL.IDX PT, R0, R3, 0x1, 0x181f ;  /* 0x00381f0003007f89 */ /* 0x00442800000e0000 */
[----:B---34-:R2:W3:Y:S02]  /*24630*/  SHFL.IDX PT, R14, R2, 0x1, 0x181f ;  /* 0x00381f00020e7f89 */ /* 0x0184e400000e0000 */
.L_x_6029:
        /* <DEDUP_REMOVED lines=17> */
.L_x_5703:
[----:B------:R-:W-:Y:S05]  /*24750*/  BSYNC B1 ;  /* 0x0000000000017941 */ /* 0x000fea0003800000 */
.L_x_5702:
[----:B------:R-:W-:-:S03]  /*24760*/  UMOV UR4, 0xffffffff ;  /* 0xffffffff00047882 */ /* 0x000fc60000000000 */
[----:B------:R-:W-:Y:S05]  /*24770*/  BRA.DIV UR4, `(.L_x_5704) ;  /* 0x000000d204c87947 */ /* 0x000fea000b800000 */
[----:B0-----:R0:W0:Y:S04]  /*24780*/  SHFL.IDX PT, R0, R3, 0x2, 0x181f ;  /* 0x00581f0003007f89 */ /* 0x00102800000e0000 */
[----:B---34-:R3:W4:Y:S02]  /*24790*/  SHFL.IDX PT, R14, R2, 0x2, 0x181f ;  /* 0x00581f00020e7f89 */ /* 0x01872400000e0000 */
.L_x_6033:
        /* <DEDUP_REMOVED lines=17> */
.L_x_5706:
[----:B------:R-:W-:Y:S05]  /*248b0*/  BSYNC B1 ;  /* 0x0000000000017941 */ /* 0x000fea0003800000 */
.L_x_5705:
[----:B------:R-:W-:-:S03]  /*248c0*/  UMOV UR4, 0xffffffff ;  /* 0xffffffff00047882 */ /* 0x000fc60000000000 */
[----:B------:R-:W-:Y:S05]  /*248d0*/  BRA.DIV UR4, `(.L_x_5707) ;  /* 0x000000d204b87947 */ /* 0x000fea000b800000 */
[----:B0-----:R0:W0:Y:S04]  /*248e0*/  SHFL.IDX PT, R0, R3, 0x3, 0x181f ;  /* 0x00781f0003007f89 */ /* 0x00102800000e0000 */
[----:B----4-:R4:W0:Y:S02]  /*248f0*/  SHFL.IDX PT, R14, R2, 0x3, 0x181f ;  /* 0x00781f00020e7f89 */ /* 0x01082400000e0000 */
.L_x_6037:
[----:B-1234-:R-:W-:-:S05]  /*24900*/  VIADD R2, R212, 0x60 ;  /* 0x00000060d4027836 */ /* 0x01efca0000000000 */
        /* <DEDUP_REMOVED lines=15> */
.L_x_5690:
[----:B------:R-:W-:Y:S05]  /*24a00*/  BSYNC B0 ;  /* 0x0000000000007941 */ /* 0x000fea0003800000 */
.L_x_5675:
[----:B------:R-:W-:Y:S02]  /*24a10*/  ULDC UR4, c[0x0][0xc3c] ;  /* 0x00030f0000047ab9 */ /* 0x000fe40000000800 */
[----:B------:R-:W-:-:S13]  /*24a20*/  ISETP.GE.AND P0, PT, R227, UR4, PT ;  /* 0x00000004e3007c0c */ /* 0x000fda000bf06270 */
[----:B------:R-:W-:Y:S05]  /*24a30*/  @!P0 BRA `(.L_x_5708) ;  /* 0xfffffdc800b48947 */ /* 0x000fea000383ffff */
[----:B------:R-:W-:Y:S05]  /*24a40*/  BRA `(.L_x_5469) ;  /* 0x0000008c00d87947 */ /* 0x000fea0003800000 */
.L_x_5467:
        /* <DEDUP_REMOVED lines=58> */
.L_x_5712:
        /* <DEDUP_REMOVED lines=37> */
.L_x_5710:
        /* <DEDUP_REMOVED lines=13> */
.L_x_5713:
        /* <DEDUP_REMOVED lines=62> */
.L_x_5714:
        /* <DEDUP_REMOVED lines=61> */
.L_x_5715:
[----:B------:R-:W-:-:S05]  /*258c0*/  LOP3.LUT R17, RZ, R2, RZ, 0x33, !PT ;  /* 0x00000002ff117212 */ /* 0x000fca00078e33ff */
[----:B------:R-:W-:Y:S01]  /*258d0*/  IMAD.IADD R17, R0, 0x1, R17 ;  /* 0x0000000100117824 */ /* 0x000fe200078e0211 */
[----:B------:R-:W-:Y:S06]  /*258e0*/  BRA `(.L_x_5716) ;  /* 0x00000000000c7947 */ /* 0x000fec0003800000 */
.L_x_5711:
[----:B------:R-:W-:Y:S02]  /*258f0*/  IMAD.MOV.U32 R17, RZ, RZ, RZ ;  /* 0x000000ffff117224 */ /* 0x000fe400078e00ff */
[----:B------:R-:W-:Y:S02]  /*25900*/  IMAD.U32 R16, RZ, RZ, UR6 ;  /* 0x00000006ff107e24 */ /* 0x000fe4000f8e00ff */
[----:B------:R-:W-:-:S07]  /*25910*/  IMAD.MOV.U32 R18, RZ, RZ, RZ ;  /* 0x000000ffff127224 */ /* 0x000fce00078e00ff */
.L_x_5716:
[----:B------:R-:W-:-:S13]  /*25920*/  ISETP.NE.AND P0, PT, R7, RZ, PT ;  /* 0x000000ff0700720c */ /* 0x000fda0003f05270 */
[----:B------:R-:W0:Y:S01]  /*25930*/  @!P0 S2R R3, SR_CgaCtaId ;  /* 0x0000000000038919 */ /* 0x000e220000008800 */
[----:B------:R-:W-:-:S04]  /*25940*/  @!P0 MOV R0, 0x400 ;  /* 0x0000040000008802 */ /* 0x000fc80000000f00 */
[----:B0-----:R-:W-:-:S05]  /*25950*/  @!P0 LEA R0, R3, R0, 0x18 ;  /* 0x0000000003008211 */ /* 0x001fca00078ec0ff */
[----:B------:R2:W-:Y:S01]  /*25960*/  @!P0 STS.128 [R0+0x2a8d0], R16 ;  /* 0x02a8d01000008388 */ /* 0x0005e20000000c00 */
[----:B------:R-:W-:Y:S06]  /*25970*/  BAR.ARV 0x5, 0x180 ;  /* 0x0146000000007b1d */ /* 0x000fec0000002000 */
.L_x_5709:
        /* <DEDUP_REMOVED lines=8> */
[----:B------:R-:W-:Y:S01]  /*25a00*/  BSSY B7, `(.L_x_5717) ;  /* 0x00007bb000077945 */ /* 0x000fe20003800000 */
[----:B------:R-:W-:Y:S01]  /*25a10*/  IMAD.MOV.U32 R30, RZ, RZ, 0x1 ;  /* 0x00000001ff1e7424 */ /* 0x000fe200078e00ff */
[----:B------:R-:W-:Y:S01]  /*25a20*/  ULDC.64 UR40, c[0x0][0x198] ;  /* 0x0000660000287ab9 */ /* 0x000fe20000000a00 */
[----:B------:R-:W-:Y:S01]  /*25a30*/  IMAD.MOV.U32 R28, RZ, RZ, RZ ;  /* 0x000000ffff1c7224 */ /* 0x000fe200078e00ff */
[----:B------:R-:W-:Y:S01]  /*25a40*/  ULOP3.LUT UR39, UR36, 0x2, URZ, 0xfc, !UPT ;  /* 0x0000000224277892 */ /* 0x000fe2000f8efc3f */
[----:B------:R-:W-:Y:S01]  /*25a50*/  IMAD.MOV.U32 R26, RZ, RZ, RZ ;  /* 0x000000ffff1a7224 */ /* 0x000fe200078e00ff */
[----:B------:R-:W-:Y:S01]  /*25a60*/  ULOP3.LUT UR37, UR36, 0x1, URZ, 0xfc, !UPT ;  /* 0x0000000124257892 */ /* 0x000fe2000f8efc3f */
[----:B------:R-:W-:Y:S01]  /*25a70*/  IMAD.MOV.U32 R29, RZ, RZ, 0x1 ;  /* 0x00000001ff1d7424 */ /* 0x000fe200078e00ff */
[----:B------:R-:W-:Y:S01]  /*25a80*/  ULDC UR38, c[0x0][0xc] ;  /* 0x0000030000267ab9 */ /* 0x000fe20000000800 */
[----:B---3--:R-:W-:-:S02]  /*25a90*/  IMAD.U32 R37, RZ, RZ, UR4 ;  /* 0x00000004ff257e24 */ /* 0x008fc4000f8e00ff */
[C---:B-1----:R-:W-:Y:S01]  /*25aa0*/  IMAD.SHL.U32 R24, R14.reuse, 0x40, RZ ;  /* 0x000000400e187824 */ /* 0x042fe200078e00ff */
[C---:B------:R-:W-:Y:S01]  /*25ab0*/  LOP3.LUT R13, R14.reuse, 0x7f, RZ, 0xc0, !PT ;  /* 0x0000007f0e0d7812 */ /* 0x040fe200078ec0ff */
[C---:B0-----:R-:W-:Y:S01]  /*25ac0*/  IMAD.SHL.U32 R2, R14.reuse, 0x80, RZ ;  /* 0x000000800e027824 */ /* 0x041fe200078e00ff */
[----:B--2---:R-:W-:Y:S01]  /*25ad0*/  SHF.R.U32.HI R0, RZ, 0x1, R14 ;  /* 0x00000001ff007819 */ /* 0x004fe2000001160e */
[----:B------:R-:W-:Y:S01]  /*25ae0*/  IMAD.SHL.U32 R7, R14, 0x10, RZ ;  /* 0x000000100e077824 */ /* 0x000fe200078e00ff */
[----:B------:R-:W-:Y:S01]  /*25af0*/  LOP3.LUT R3, R24, 0x180, RZ, 0xc0, !PT ;  /* 0x0000018018037812 */ /* 0x000fe200078ec0ff */
[----:B------:R-:W-:Y:S01]  /*25b00*/  IMAD.SHL.U32 R9, R14, 0x2, RZ ;  /* 0x000000020e097824 */ /* 0x000fe200078e00ff */
[C---:B------:R-:W-:Y:S02]  /*25b10*/  LOP3.LUT R4, R2.reuse, 0x380, RZ, 0xc0, !PT ;  /* 0x0000038002047812 */ /* 0x040fe400078ec0ff */
[----:B------:R-:W-:Y:S02]  /*25b20*/  SHF.R.U32.HI R5, RZ, 0x5, R13 ;  /* 0x00000005ff057819 */ /* 0x000fe4000001160d */
[----:B------:R-:W-:-:S02]  /*25b30*/  LOP3.LUT R2, R2, 0x400, RZ, 0xc0, !PT ;  /* 0x0000040002027812 */ /* 0x000fc400078ec0ff */
[----:B------:R-:W-:Y:S02]  /*25b40*/  LOP3.LUT R8, R7, 0x40, RZ, 0xc0, !PT ;  /* 0x0000004007087812 */ /* 0x000fe400078ec0ff */
[----:B------:R-:W-:Y:S01]  /*25b50*/  LOP3.LUT R0, R3, 0x30, R0, 0xf8, !PT ;  /* 0x0000003003007812 */ /* 0x000fe200078ef800 */
[----:B------:R-:W-:Y:S01]  /*25b60*/  IMAD.SHL.U32 R3, R14, 0x8, RZ ;  /* 0x000000080e037824 */ /* 0x000fe200078e00ff */
[----:B------:R-:W-:Y:S01]  /*25b70*/  LOP3.LUT R4, R4, 0x10, R14, 0xf8, !PT ;  /* 0x0000001004047812 */ /* 0x000fe200078ef80e */
[C---:B------:R-:W-:Y:S01]  /*25b80*/  IMAD R2, R5.reuse, 0x800, R2 ;  /* 0x0000080005027824 */ /* 0x040fe200078e0202 */
[----:B------:R-:W-:Y:S01]  /*25b90*/  R2P PR, R14, 0x6 ;  /* 0x000000060e007804 */ /* 0x000fe20000000000 */
[----:B------:R-:W-:Y:S01]  /*25ba0*/  IMAD R11, R5, 0x200, R8 ;  /* 0x00000200050b7824 */ /* 0x000fe200078e0208 */
[----:B------:R-:W-:Y:S02]  /*25bb0*/  LOP3.LUT R6, R7, 0x1b0, RZ, 0xc0, !PT ;  /* 0x000001b007067812 */ /* 0x000fe400078ec0ff */
[----:B------:R-:W-:-:S02]  /*25bc0*/  LOP3.LUT R5, R4, 0x70, R7, 0x78, !PT ;  /* 0x0000007004057812 */ /* 0x000fc400078e7807 */
[----:B------:R-:W-:Y:S01]  /*25bd0*/  LOP3.LUT R3, R0, 0x30, R3, 0x78, !PT ;  /* 0x0000003000037812 */ /* 0x000fe200078e7803 */
[----:B------:R-:W-:Y:S01]  /*25be0*/  IMAD.MOV.U32 R0, RZ, RZ, 0x20 ;  /* 0x00000020ff007424 */ /* 0x000fe200078e00ff */
[----:B------:R-:W-:Y:S01]  /*25bf0*/  LOP3.LUT R6, R6, 0x30, R9, 0x78, !PT ;  /* 0x0000003006067812 */ /* 0x000fe200078e7809 */
[----:B------:R-:W-:Y:S01]  /*25c00*/  IMAD.IADD R12, R2, 0x1, R5 ;  /* 0x00000001020c7824 */ /* 0x000fe200078e0205 */
[----:B------:R-:W-:Y:S01]  /*25c10*/  MOV R4, 0x400 ;  /* 0x0000040000047802 */ /* 0x000fe20000000f00 */
[----:B------:R-:W-:Y:S01]  /*25c20*/  IMAD.SHL.U32 R2, R14, 0x20, RZ ;  /* 0x000000200e027824 */ /* 0x000fe200078e00ff */
[----:B------:R-:W-:Y:S01]  /*25c30*/  SEL R0, R0, 0xffffffe0, !P1 ;  /* 0xffffffe000007807 */ /* 0x000fe20004800000 */
[----:B------:R-:W-:Y:S01]  /*25c40*/  IMAD.IADD R10, R6, 0x1, R11 ;  /* 0x00000001060a7824 */ /* 0x000fe200078e020b */
[----:B------:R-:W-:Y:S01]  /*25c50*/  LEA R23, R37, R4, 0x18 ;  /* 0x0000000425177211 */ /* 0x000fe200078ec0ff */
[C---:B------:R-:W-:Y:S01]  /*25c60*/  VIADD R5, R12.reuse, 0x40 ;  /* 0x000000400c057836 */ /* 0x040fe20000000000 */
[----:B------:R-:W-:Y:S01]  /*25c70*/  LOP3.LUT R24, R3, 0x640, R24, 0xf8, !PT ;  /* 0x0000064003187812 */ /* 0x000fe200078ef818 */
[----:B------:R-:W-:Y:S01]  /*25c80*/  @P2 VIADD R5, R12, 0xffffffc0 ;  /* 0xffffffc00c052836 */ /* 0x000fe20000000000 */
[----:B------:R-:W-:Y:S01]  /*25c90*/  STL [R1+0xc], R10 ;  /* 0x00000c0a01007387 */ /* 0x000fe20000100800 */
[C---:B------:R-:W-:Y:S01]  /*25ca0*/  IMAD.IADD R4, R0.reuse, 0x1, R12 ;  /* 0x0000000100047824 */ /* 0x040fe200078e020c */
[----:B------:R-:W-:Y:S01]  /*25cb0*/  SHF.R.U32.HI R3, RZ, 0x2, R13 ;  /* 0x00000002ff037819 */ /* 0x000fe2000001160d */
[----:B------:R-:W-:Y:S01]  /*25cc0*/  IMAD.IADD R0, R0, 0x1, R5 ;  /* 0x0000000100007824 */ /* 0x000fe200078e0205 */
[----:B------:R-:W-:Y:S01]  /*25cd0*/  STL [R1+0x8], R12 ;  /* 0x0000080c01007387 */ /* 0x000fe20000100800 */
[----:B------:R-:W-:-:S02]  /*25ce0*/  LOP3.LUT R2, R2, 0x60, RZ, 0xc0, !PT ;  /* 0x0000006002027812 */ /* 0x000fc400078ec0ff */
[----:B------:R-:W-:Y:S01]  /*25cf0*/  LOP3.LUT R32, R7, 0x30, RZ, 0xc0, !PT ;  /* 0x0000003007207812 */ /* 0x000fe200078ec0ff */
[----:B------:R-:W-:Y:S04]  /*25d00*/  STL [R1], R5 ;  /* 0x0000000501007387 */ /* 0x000fe80000100800 */
[----:B------:R-:W-:Y:S04]  /*25d10*/  STL [R1+0x4], R4 ;  /* 0x0000040401007387 */ /* 0x000fe80000100800 */
[----:B------:R-:W-:Y:S04]  /*25d20*/  STL [R1+0x2c], RZ ;  /* 0x00002cff01007387 */ /* 0x000fe80000100800 */
[----:B------:R0:W-:Y:S02]  /*25d30*/  STL [R1+0x10], R0 ;  /* 0x0000100001007387 */ /* 0x0001e40000100800 */
[----:B0-----:R-:W-:Y:S01]  /*25d40*/  LOP3.LUT R0, R3, R2, RZ, 0xfc, !PT ;  /* 0x0000000203007212 */ /* 0x001fe200078efcff */
[----:B------:R-:W-:Y:S01]  /*25d50*/  IMAD.IADD R0, R23, 0x1, R10 ;  /* 0x0000000117007824 */ /* 0x000fe200078e020a */
[----:B------:R-:W-:-:S02]  /*25d60*/  LOP3.LUT R3, R32, 0x40, RZ, 0xfc, !PT ;  /* 0x0000004020037812 */ /* 0x000fc400078efcff */
[----:B------:R-:W-:Y:S02]  /*25d70*/  LOP3.LUT R2, R32, 0x80, RZ, 0xfc, !PT ;  /* 0x0000008020027812 */ /* 0x000fe400078efcff */
[----:B------:R0:W-:Y:S01]  /*25d80*/  STL [R1+0x14], R0 ;  /* 0x0000140001007387 */ /* 0x0001e20000100800 */
[C---:B------:R-:W-:Y:S02]  /*25d90*/  LOP3.LUT R3, R24.reuse, 0x2800, RZ, 0xfc, !PT ;  /* 0x0000280018037812 */ /* 0x040fe400078efcff */
[C---:B------:R-:W-:Y:S02]  /*25da0*/  LOP3.LUT R2, R24.reuse, 0x4800, RZ, 0xfc, !PT ;  /* 0x0000480018027812 */ /* 0x040fe400078efcff */
[C---:B------:R-:W-:Y:S02]  /*25db0*/  LOP3.LUT R3, R24.reuse, 0x5000, RZ, 0xfc, !PT ;  /* 0x0000500018037812 */ /* 0x040fe400078efcff */
[C---:B------:R-:W-:Y:S02]  /*25dc0*/  LOP3.LUT R2, R24.reuse, 0x3800, RZ, 0xfc, !PT ;  /* 0x0000380018027812 */ /* 0x040fe400078efcff */
[----:B0-----:R-:W-:-:S02]  /*25dd0*/  LOP3.LUT R0, R24, 0x3000, RZ, 0xfc, !PT ;  /* 0x0000300018007812 */ /* 0x001fc400078efcff */
[----:B------:R-:W-:-:S07]  /*25de0*/  LOP3.LUT R0, R24, 0x5800, RZ, 0xfc, !PT ;  /* 0x0000580018007812 */ /* 0x000fce00078efcff */
.L_x_5855:
[----:B------:R-:W-:Y:S05]  /*25df0*/  YIELD ;  /* 0x0000000000007946 */ /* 0x000fea0003800000 */
[----:B------:R-:W-:Y:S01]  /*25e00*/  ULDC.64 UR4, c[0x0][0xa28] ;  /* 0x00028a0000047ab9 */ /* 0x000fe20000000a00 */
[----:B------:R-:W-:Y:S01]  /*25e10*/  IMAD.MOV.U32 R34, RZ, RZ, RZ ;  /* 0x000000ffff227224 */ /* 0x000fe200078e00ff */
[----:B------:R-:W-:Y:S01]  /*25e20*/  ISETP.NE.U32.AND P0, PT, RZ, UR4, PT ;  /* 0x00000004ff007c0c */ /* 0x000fe2000bf05070 */
[----:B0-----:R-:W0:Y:S01]  /*25e30*/  LDC.64 R4, c[0x0][0xa00] ;  /* 0x00028000ff047b82 */ /* 0x001e220000000a00 */
[----:B------:R-:W-:Y:S02]  /*25e40*/  ULDC.64 UR6, c[0x0][0xa10] ;  /* 0x0002840000067ab9 */ /* 0x000fe40000000a00 */
[----:B------:R-:W-:Y:S01]  /*25e50*/  ISETP.NE.AND.EX P0, PT, RZ, UR5, PT, P0 ;  /* 0x00000005ff007c0c */ /* 0x000fe2000bf05300 */
[----:B------:R-:W-:-:S12]  /*25e60*/  ULDC.64 UR4, c[0x0][0xa18] ;  /* 0x0002860000047ab9 */ /* 0x000fd80000000a00 */
[----:B-1----:R-:W1:Y:S01]  /*25e70*/  @P0 LDC.64 R2, c[0x0][0xa28] ;  /* 0x00028a00ff020b82 */ /* 0x002e620000000a00 */
[----:B------:R-:W-:Y:S01]  /*25e80*/  ISETP.NE.U32.AND P1, PT, RZ, UR6, PT ;  /* 0x00000006ff007c0c */ /* 0x000fe2000bf25070 */
[----:B-1----:R-:W-:-:S05]  /*25e90*/  @P0 IMAD.WIDE R2, R19, 0x4, R2 ;  /* 0x0000000413020825 */ /* 0x002fca00078e0202 */
[----:B------:R1:W5:Y:S01]  /*25ea0*/  @P0 LDG.E R34, desc[UR42][R2.64] ;  /* 0x0000002a02220981 */ /* 0x000362000c1e1900 */
[----:B------:R-:W-:Y:S01]  /*25eb0*/  ISETP.NE.U32.AND P0, PT, RZ, UR4, PT ;  /* 0x00000004ff007c0c */ /* 0x000fe2000bf05070 */
[----:B------:R-:W-:Y:S01]  /*25ec0*/  IMAD.MOV.U32 R8, RZ, RZ, RZ ;  /* 0x000000ffff087224 */ /* 0x000fe200078e00ff */
[----:B------:R-:W-:Y:S01]  /*25ed0*/  ISETP.NE.AND.EX P1, PT, RZ, UR7, PT, P1 ;  /* 0x00000007ff007c0c */ /* 0x000fe2000bf25310 */
[----:B0-----:R-:W-:Y:S01]  /*25ee0*/  IMAD.WIDE R4, R19, 0x4, R4 ;  /* 0x0000000413047825 */ /* 0x001fe200078e0204 */
[----:B------:R-:W-:Y:S01]  /*25ef0*/  ISETP.NE.AND.EX P2, PT, RZ, UR5, PT, P0 ;  /* 0x00000005ff007c0c */ /* 0x000fe2000bf45300 */
[----:B------:R-:W-:Y:S02]  /*25f00*/  ULDC.64 UR4, c[0x0][0xa00] ;  /* 0x0002800000047ab9 */ /* 0x000fe40000000a00 */
[----:B------:R-:W-:Y:S01]  /*25f10*/  ISETP.NE.U32.AND P0, PT, RZ, UR4, PT ;  /* 0x00000004ff007c0c */ /* 0x000fe2000bf05070 */
[----:B------:R-:W-:Y:S01]  /*25f20*/  IMAD.MOV.U32 R0, RZ, RZ, RZ ;  /* 0x000000ffff007224 */ /* 0x000fe200078e00ff */
[----:B-1----:R-:W0:Y:S02]  /*25f30*/  LDC.64 R2, c[0x0][0xa10] ;  /* 0x00028400ff027b82 */ /* 0x002e240000000a00 */
[----:B------:R-:W-:-:S06]  /*25f40*/  ISETP.NE.AND.EX P0, PT, RZ, UR5, PT, P0 ;  /* 0x00000005ff007c0c */ /* 0x000fcc000bf05300 */
[----:B------:R-:W1:Y:S07]  /*25f50*/  @P2 LDC.64 R6, c[0x0][0xa18] ;  /* 0x00028600ff062b82 */ /* 0x000e6e0000000a00 */
[----:B--2---:R-:W2:Y:S01]  /*25f60*/  @P0 LDG.E R8, desc[UR42][R4.64] ;  /* 0x0000002a04080981 */ /* 0x004ea2000c1e1900 */
[----:B0-----:R-:W-:-:S05]  /*25f70*/  IMAD.WIDE R2, R19, 0x4, R2 ;  /* 0x0000000413027825 */ /* 0x001fca00078e0202 */
[----:B------:R-:W5:Y:S01]  /*25f80*/  @P1 LDG.E R0, desc[UR42][R2.64] ;  /* 0x0000002a02001981 */ /* 0x000f62000c1e1900 */
[----:B------:R-:W-:Y:S02]  /*25f90*/  ULDC UR4, c[0x0][0x288] ;  /* 0x0000a20000047ab9 */ /* 0x000fe40000000800 */
[----:B------:R-:W-:Y:S01]  /*25fa0*/  IMAD.U32 R35, RZ, RZ, UR4 ;  /* 0x00000004ff237e24 */ /* 0x000fe2000f8e00ff */
[----:B------:R-:W-:Y:S02]  /*25fb0*/  ULDC.64 UR4, c[0x0][0x418] ;  /* 0x0001060000047ab9 */ /* 0x000fe40000000a00 */
[----:B------:R-:W-:-:S03]  /*25fc0*/  UISETP.NE.U32.AND UP0, UPT, UR4, URZ, UPT ;  /* 0x0000003f0400728c */ /* 0x000fc6000bf05070 */
[----:B------:R-:W-:Y:S01]  /*25fd0*/  ULDC UR4, c[0x0][0x424] ;  /* 0x0001090000047ab9 */ /* 0x000fe20000000800 */
[----:B------:R-:W-:Y:S01]  /*25fe0*/  UISETP.NE.AND.EX UP0, UPT, UR5, URZ, UPT, UP0 ;  /* 0x0000003f0500728c */ /* 0x000fe2000bf05300 */
[----:B-1----:R-:W-:Y:S02]  /*25ff0*/  @P2 IMAD.WIDE R6, R19, 0x4, R6 ;  /* 0x0000000413062825 */ /* 0x002fe400078e0206 */
[----:B------:R-:W-:Y:S01]  /*26000*/  ULDC UR5, c[0x0][0x2f0] ;  /* 0x0000bc0000057ab9 */ /* 0x000fe20000000800 */
[----:B------:R-:W-:Y:S02]  /*26010*/  USEL UR4, UR4, 0x1, UP0 ;  /* 0x0000000104047887 */ /* 0x000fe40008000000 */
[----:B------:R0:W5:Y:S02]  /*26020*/  @P2 LDG.E R35, desc[UR42][R6.64] ;  /* 0x0000002a06232981 */ /* 0x000164000c1e1900 */
[----:B------:R-:W-:-:S03]  /*26030*/  UIMAD UR4, UR4, UR5, URZ ;  /* 0x00000005040472a4 */ /* 0x000fc6000f8e023f */
[----:B------:R-:W-:-:S03]  /*26040*/  ULDC UR5, c[0x0][0x348] ;  /* 0x0000d20000057ab9 */ /* 0x000fc60000000800 */
[----:B0-----:R-:W-:Y:S01]  /*26050*/  IMAD.U32 R7, RZ, RZ, UR4 ;  /* 0x00000004ff077e24 */ /* 0x001fe2000f8e00ff */
[----:B--2---:R0:W-:Y:S02]  /*26060*/  STL [R1+0x18], R8 ;  /* 0x0000180801007387 */ /* 0x0041e40000100800 */
[----:B0-----:R-:W-:Y:S01]  /*26070*/  IMAD.U32 R8, RZ, RZ, UR5 ;  /* 0x00000005ff087e24 */ /* 0x001fe2000f8e00ff */
[----:B------:R-:W-:Y:S06]  /*26080*/  @P2 BRA `(.L_x_5718) ;  /* 0x0000000000102947 */ /* 0x000fec0003800000 */
[----:B------:R-:W-:Y:S05]  /*26090*/  @!P0 BRA `(.L_x_5718) ;  /* 0x00000000000c8947 */ /* 0x000fea0003800000 */
[----:B-----5:R-:W2:Y:S04]  /*260a0*/  LDG.E R35, desc[UR42][R4.64] ;  /* 0x0000002a04237981 */ /* 0x020ea8000c1e1900 */
[----:B------:R-:W2:Y:S02]  /*260b0*/  LDG.E R4, desc[UR42][R4.64+0x4] ;  /* 0x0000042a04047981 */ /* 0x000ea4000c1e1900 */
[----:B--2---:R-:W-:-:S07]  /*260c0*/  IMAD.IADD R35, R4, 0x1, -R35 ;  /* 0x0000000104237824 */ /* 0x004fce00078e0a23 */
.L_x_5718:
        /* <DEDUP_REMOVED lines=9> */
[----:B------:R-:W0:Y:S02]  /*26160*/  LDC.64 R4, c[0x0][0xa20] ;  /* 0x00028800ff047b82 */ /* 0x000e240000000a00 */
[----:B0-----:R-:W-:-:S05]  /*26170*/  IMAD.WIDE R4, R19, 0x4, R4 ;  /* 0x0000000413047825 */ /* 0x001fca00078e0204 */
[----:B------:R0:W5:Y:S01]  /*26180*/  LDG.E R7, desc[UR42][R4.64] ;  /* 0x0000002a04077981 */ /* 0x000162000c1e1900 */
[----:B------:R-:W-:Y:S05]  /*26190*/  BRA `(.L_x_5720) ;  /* 0x0000000000247947 */ /* 0x000fea0003800000 */
.L_x_5719:
        /* <DEDUP_REMOVED lines=9> */
.L_x_5720:
[----:B0-----:R-:W2:Y:S04]  /*26230*/  @P1 LDG.E R4, desc[UR42][R2.64] ;  /* 0x0000002a02041981 */ /* 0x001ea8000c1e1900 */
[----:B------:R0:W2:Y:S01]  /*26240*/  @P1 LDG.E R5, desc[UR42][R2.64+0x4] ;  /* 0x0000042a02051981 */ /* 0x0000a2000c1e1900 */
[----:B------:R-:W-:Y:S02]  /*26250*/  IMAD.SHL.U32 R17, R17, 0x80, RZ ;  /* 0x0000008011117824 */ /* 0x000fe400078e00ff */
[----:B-----5:R-:W-:Y:S02]  /*26260*/  IMAD.IADD R7, R7, 0x1, -R34 ;  /* 0x0000000107077824 */ /* 0x020fe400078e0a22 */
[----:B------:R-:W-:Y:S01]  /*26270*/  VIADD R10, R17, 0x7f ;  /* 0x0000007f110a7836 */ /* 0x000fe20000000000 */
[----:B0-----:R-:W0:Y:S02]  /*26280*/  LDC R2, c[0x0][0x448] ;  /* 0x00011200ff027b82 */ /* 0x001e240000000800 */
[----:B0-----:R-:W-:-:S13]  /*26290*/  ISETP.NE.AND P2, PT, R2, 0x1, PT ;  /* 0x000000010200780c */ /* 0x001fda0003f45270 */
[----:B------:R-:W0:Y:S08]  /*262a0*/  @P2 LDC R3, c[0x0][0x44c] ;  /* 0x00011300ff032b82 */ /* 0x000e300000000800 */
[----:B------:R-:W1:Y:S01]  /*262b0*/  @P2 LDC R2, c[0x0][0x450] ;  /* 0x00011400ff022b82 */ /* 0x000e620000000800 */
[----:B0-----:R-:W-:-:S05]  /*262c0*/  @P2 IMAD.HI.U32 R3, R10, R3, RZ ;  /* 0x000000030a032227 */ /* 0x001fca00078e00ff */
[----:B-1----:R-:W-:Y:S01]  /*262d0*/  @P2 SHF.R.U32.HI R10, RZ, R2, R3 ;  /* 0x00000002ff0a2219 */ /* 0x002fe20000011603 */
[----:B--2---:R-:W-:-:S04]  /*262e0*/  @P1 IMAD.IADD R8, R5, 0x1, -R4 ;  /* 0x0000000105081824 */ /* 0x004fc800078e0a04 */
[----:B------:R-:W-:-:S04]  /*262f0*/  IMAD.IADD R27, R7, 0x1, R8 ;  /* 0x00000001071b7824 */ /* 0x000fc800078e0208 */
[C---:B------:R-:W-:Y:S01]  /*26300*/  VIADD R21, R27.reuse, 0x7f ;  /* 0x0000007f1b157836 */ /* 0x040fe20000000000 */
[----:B------:R-:W-:-:S04]  /*26310*/  IADD3 R9, R27, 0x1, -R35 ;  /* 0x000000011b097810 */ /* 0x000fc80007ffe823 */
[----:B------:R-:W-:Y:S01]  /*26320*/  SHF.R.S32.HI R2, RZ, 0x1f, R21 ;  /* 0x0000001fff027819 */ /* 0x000fe20000011415 */
[----:B------:R-:W-:-:S03]  /*26330*/  IMAD.IADD R10, R9, 0x1, R10 ;  /* 0x00000001090a7824 */ /* 0x000fc600078e020a */
[----:B------:R-:W-:Y:S02]  /*26340*/  LEA.HI R21, R2, R21, RZ, 0x7 ;  /* 0x0000001502157211 */ /* 0x000fe400078f38ff */
[----:B------:R-:W0:Y:S02]  /*26350*/  LDC.64 R2, c[0x0][0x9e0] ;  /* 0x00027800ff027b82 */ /* 0x000e240000000a00 */
[----:B------:R-:W-:Y:S02]  /*26360*/  SHF.R.S32.HI R21, RZ, 0x7, R21 ;  /* 0x00000007ff157819 */ /* 0x000fe40000011415 */
[----:B0-----:R-:W-:Y:S01]  /*26370*/  ISETP.GE.AND P3, PT, R3, 0x1, PT ;  /* 0x000000010300780c */ /* 0x001fe20003f66270 */
        /* <DEDUP_REMOVED lines=13> */
.L_x_5723:
[----:B------:R-:W-:-:S13]  /*26450*/  ISETP.NE.AND P0, PT, R3, 0x1, PT ;  /* 0x000000010300780c */ /* 0x000fda0003f05270 */
[----:B------:R-:W0:Y:S02]  /*26460*/  @P0 LDC.64 R4, c[0x0][0x9e8] ;  /* 0x00027a00ff040b82 */ /* 0x000e240000000a00 */
[----:B0-----:R-:W-:-:S05]  /*26470*/  @P0 IMAD.HI.U32 R4, R11, R4, RZ ;  /* 0x000000040b040227 */ /* 0x001fca00078e00ff */
[----:B------:R-:W-:-:S07]  /*26480*/  @P0 SHF.R.U32.HI R11, RZ, R5, R4 ;  /* 0x00000005ff0b0219 */ /* 0x000fce0000011604 */
.L_x_5724:
[----:B------:R-:W-:Y:S05]  /*26490*/  BSYNC B0 ;  /* 0x0000000000007941 */ /* 0x000fea0003800000 */
.L_x_5722:
[----:B------:R-:W-:-:S05]  /*264a0*/  IMAD R11, R11, R3, R3 ;  /* 0x000000030b0b7224 */ /* 0x000fca00078e0203 */
[----:B------:R-:W-:-:S07]  /*264b0*/  VIMNMX R2, R2, R11, PT ;  /* 0x0000000b02027248 */ /* 0x000fce0003fe0100 */
.L_x_5721:
[----:B------:R-:W0:Y:S01]  /*264c0*/  @P2 LDC R10, c[0x0][0x44c] ;  /* 0x00011300ff0a2b82 */ /* 0x000e220000000800 */
[----:B------:R-:W-:Y:S01]  /*264d0*/  VIADD R2, R2, 0x7f ;  /* 0x0000007f02027836 */ /* 0x000fe20000000000 */
[----:B------:R-:W-:Y:S01]  /*264e0*/  ULDC UR4, c[0x0][0x9dc] ;  /* 0x0002770000047ab9 */ /* 0x000fe20000000800 */
[----:B------:R-:W-:Y:S02]  /*264f0*/  IMAD.MOV.U32 R4, RZ, RZ, R17 ;  /* 0x000000ffff047224 */ /* 0x000fe400078e0011 */
[----:B------:R-:W-:-:S03]  /*26500*/  IMAD.IADD R20, R27, 0x1, -R35 ;  /* 0x000000011b147824 */ /* 0x000fc600078e0a23 */
[----:B------:R-:W1:Y:S01]  /*26510*/  @P2 LDC R5, c[0x0][0x450] ;  /* 0x00011400ff052b82 */ /* 0x000e620000000800 */
[----:B0-----:R-:W-:-:S05]  /*26520*/  @P2 IMAD.HI.U32 R10, R17, R10, RZ ;  /* 0x0000000a110a2227 */ /* 0x001fca00078e00ff */
[----:B-1----:R-:W-:Y:S02]  /*26530*/  @P2 SHF.R.U32.HI R4, RZ, R5, R10 ;  /* 0x00000005ff042219 */ /* 0x002fe4000001160a */
        /* <DEDUP_REMOVED lines=17> */
.L_x_5727:
[----:B------:R-:W-:-:S13]  /*26650*/  ISETP.NE.AND P0, PT, R3, 0x1, PT ;  /* 0x000000010300780c */ /* 0x000fda0003f05270 */
[----:B------:R-:W0:Y:S02]  /*26660*/  @P0 LDC.64 R4, c[0x0][0x9e8] ;  /* 0x00027a00ff040b82 */ /* 0x000e240000000a00 */
[----:B0-----:R-:W-:-:S05]  /*26670*/  @P0 IMAD.HI.U32 R4, R11, R4, RZ ;  /* 0x000000040b040227 */ /* 0x001fca00078e00ff */
[----:B------:R-:W-:-:S07]  /*26680*/  @P0 SHF.R.U32.HI R11, RZ, R5, R4 ;  /* 0x00000005ff0b0219 */ /* 0x000fce0000011604 */
.L_x_5728:
[----:B------:R-:W-:Y:S05]  /*26690*/  BSYNC B0 ;  /* 0x0000000000007941 */ /* 0x000fea0003800000 */
.L_x_5726:
[----:B------:R-:W-:-:S05]  /*266a0*/  IMAD R3, R11, R3, RZ ;  /* 0x000000030b037224 */ /* 0x000fca00078e02ff */
[----:B------:R-:W-:-:S07]  /*266b0*/  VIMNMX R2, R2, R3, !PT ;  /* 0x0000000302027248 */ /* 0x000fce0007fe0100 */
.L_x_5725:
        /* <DEDUP_REMOVED lines=14> */
[----:B------:R-:W-:Y:S02]  /*267a0*/  IADD3 R12, R5, -0x1, R10 ;  /* 0xffffffff050c7810 */ /* 0x000fe40007ffe00a */
        /* <DEDUP_REMOVED lines=24> */
.L_x_5730:
[----:B------:R-:W-:Y:S05]  /*26930*/  BSYNC B0 ;  /* 0x0000000000007941 */ /* 0x000fea0003800000 */
.L_x_5729:
        /* <DEDUP_REMOVED lines=24> */
.L_x_6040:
[----:B-1----:R-:W-:Y:S02]  /*26ac0*/  ISETP.NE.AND P0, PT, R14, RZ, PT ;  /* 0x000000ff0e00720c */ /* 0x002fe40003f05270 */
[----:B------:R-:W-:-:S11]  /*26ad0*/  PLOP3.LUT P6, PT, PT, PT, PT, 0x8, 0x0 ;  /* 0x000000000000781c */ /* 0x000fd60003fce170 */
[----:B------:R-:W-:Y:S05]  /*26ae0*/  @P0 BRA `(.L_x_5734) ;  /* 0x00000000000c0947 */ /* 0x000fea0003800000 */
[----:B------:R-:W-:-:S03]  /*26af0*/  UMOV UR4, 0xffffffff ;  /* 0xffffffff00047882 */ /* 0x000fc60000000000 */
[----:B------:R-:W-:Y:S05]  /*26b00*/  BRA.DIV UR4, `(.L_x_5735) ;  /* 0x000000b204a87947 */ /* 0x000fea000b800000 */
[----:B------:R-:W-:-:S13]  /*26b10*/  ELECT P6, URZ, PT ;  /* 0x00000000003f782f */ /* 0x000fda00038c0000 */
.L_x_5734:
        /* <DEDUP_REMOVED lines=9> */
.L_x_6043:
[----:B------:R-:W-:Y:S05]  /*26bb0*/  BSYNC B1 ;  /* 0x0000000000017941 */ /* 0x000fea0003800000 */
.L_x_5736:
[----:B------:R-:W-:Y:S04]  /*26bc0*/  BSSY B1, `(.L_x_5738) ;  /* 0x000008b000017945 */ /* 0x000fe80003800000 */
[----:B------:R-:W-:Y:S05]  /*26bd0*/  @!P6 BRA `(.L_x_5739) ;  /* 0x000000080024e947 */ /* 0x000fea0003800000 */
[----:B------:R-:W-:Y:S01]  /*26be0*/  IMAD R11, R28, 0x8, R23 ;  /* 0x000000081c0b7824 */ /* 0x000fe200078e0217 */
[----:B------:R-:W-:Y:S01]  /*26bf0*/  SHF.L.U32 R10, R30, 0x1f, RZ ;  /* 0x0000001f1e0a7819 */ /* 0x000fe200000006ff */
[----:B------:R-:W1:Y:S01]  /*26c00*/  S2R R7, SR_TID.X ;  /* 0x0000000000077919 */ /* 0x000e620000002100 */
[----:B------:R-:W-:Y:S02]  /*26c10*/  BSSY B2, `(.L_x_5740) ;  /* 0x0000005000027945 */ /* 0x000fe40003800000 */
[----:B------:R-:W2:Y:S01]  /*26c20*/  SYNCS.PHASECHK.TRANS64.TRYWAIT P0, [R11+URZ+0x2a8a0], R10 ;  /* 0x02a8a00a0b0075a7 */ /* 0x000ea2000800017f */
[----:B-1----:R-:W-:-:S04]  /*26c30*/  LOP3.LUT R7, R7, 0x7f, RZ, 0xc0, !PT ;  /* 0x0000007f07077812 */ /* 0x002fc800078ec0ff */
[----:B------:R-:W-:Y:S01]  /*26c40*/  ISETP.NE.AND P1, PT, R7, RZ, PT ;  /* 0x000000ff0700720c */ /* 0x000fe20003f25270 */
[----:B--2---:R-:W-:-:S12]  /*26c50*/  @!P0 BRA `(.L_x_5741) ;  /* 0x000000b000888947 */ /* 0x004fd80003800000 */
.L_x_6044:
[----:B------:R-:W-:Y:S05]  /*26c60*/  BSYNC B2 ;  /* 0x0000000000027941 */ /* 0x000fea0003800000 */
.L_x_5740:
        /* <DEDUP_REMOVED lines=9> */
.L_x_5743:
[----:B------:R-:W-:Y:S05]  /*26d00*/  BSYNC B2 ;  /* 0x0000000000027941 */ /* 0x000fea0003800000 */
.L_x_5742:
        /* <DEDUP_REMOVED lines=12> */
.L_x_5744:
        /* <DEDUP_REMOVED lines=16> */
.L_x_5745:
        /* <DEDUP_REMOVED lines=16> */
.L_x_5746:
        /* <DEDUP_REMOVED lines=13> */
.L_x_6045:
[----:B------:R-:W-:Y:S05]  /*270a0*/  BSYNC B2 ;  /* 0x0000000000027941 */ /* 0x000fea0003800000 */
.L_x_5747:
        /* <DEDUP_REMOVED lines=11> */
.L_x_5750:
[----:B------:R-:W-:Y:S05]  /*27160*/  BSYNC B2 ;  /* 0x0000000000027941 */ /* 0x000fea0003800000 */
.L_x_5749:
        /* <DEDUP_REMOVED lines=8> */
.L_x_5751:
        /* <DEDUP_REMOVED lines=15> */
.L_x_5752:
        /* <DEDUP_REMOVED lines=15> */
.L_x_5753:
        /* <DEDUP_REMOVED lines=10> */
.L_x_5739:
[----:B------:R-:W-:Y:S05]  /*27470*/  BSYNC B1 ;  /* 0x0000000000017941 */ /* 0x000fea0003800000 */
.L_x_5738:
        /* <DEDUP_REMOVED lines=9> */
.L_x_5770:
[----:B------:R-:W-:Y:S05]  /*27510*/  YIELD ;  /* 0x0000000000007946 */ /* 0x000fea0003800000 */
        /* <DEDUP_REMOVED lines=10> */
.L_x_6046:
[----:B------:R-:W-:Y:S05]  /*275c0*/  BSYNC B2 ;  /* 0x0000000000027941 */ /* 0x000fea0003800000 */
.L_x_5756:
        /* <DEDUP_REMOVED lines=9> */
.L_x_5759:
[----:B------:R-:W-:Y:S05]  /*27660*/  BSYNC B2 ;  /* 0x0000000000027941 */ /* 0x000fea0003800000 */
.L_x_5758:
[----:B------:R-:W-:Y:S01]  /*27670*/  IMAD.MOV.U32 R14, RZ, RZ, RZ ;  /* 0x000000ffff0e7224 */ /* 0x000fe200078e00ff */
[----:B------:R-:W-:Y:S01]  /*27680*/  UIADD3 UR4, UP0, UR40, 0x570, URZ ;  /* 0x0000057028047890 */ /* 0x000fe2000ff1e03f */
[----:B------:R-:W-:Y:S01]  /*27690*/  IMAD R7, R28, 0x6000, R23 ;  /* 0x000060001c077824 */ /* 0x000fe200078e0217 */
[----:B------:R-:W-:Y:S01]  /*276a0*/  PLOP3.LUT P1, PT, PT, PT, PT, 0x80, 0x0 ;  /* 0x000000000000781c */ /* 0x000fe20003f2f070 */
[----:B0-----:R-:W-:Y:S01]  /*276b0*/  IMAD R5, R11, 0x80, R0 ;  /* 0x000000800b057824 */ /* 0x001fe200078e0200 */
[----:B------:R-:W-:Y:S01]  /*276c0*/  R2UR UR10, R14 ;  /* 0x000000000e0a72ca */ /* 0x000fe200000e0000 */
[----:B------:R-:W-:Y:S01]  /*276d0*/  VIADD R3, R10, 0x2a890 ;  /* 0x0002a8900a037836 */ /* 0x000fe20000000000 */
[----:B------:R-:W-:Y:S01]  /*276e0*/  UIADD3.X UR5, URZ, UR41, URZ, UP0, !UPT ;  /* 0x000000293f057290 */ /* 0x000fe200087fe43f */
[----:B------:R-:W-:Y:S01]  /*276f0*/  VIADD R12, R7, 0x1e400 ;  /* 0x0001e400070c7836 */ /* 0x000fe20000000000 */
[----:B------:R-:W-:Y:S01]  /*27700*/  UMOV UR6, 0x0 ;  /* 0x0000000000067882 */ /* 0x000fe20000000000 */
[----:B------:R-:W-:-:S10]  /*27710*/  UMOV UR7, 0x12f00000 ;  /* 0x12f0000000077882 */ /* 0x000fd40000000000 */
.L_x_5760:
        /* <DEDUP_REMOVED lines=16> */
.L_x_5761:
        /* <DEDUP_REMOVED lines=16> */
.L_x_5762:
        /* <DEDUP_REMOVED lines=13> */
.L_x_6047:
[----:B------:R-:W-:Y:S05]  /*279f0*/  BSYNC B2 ;  /* 0x0000000000027941 */ /* 0x000fea0003800000 */
.L_x_5763:
        /* <DEDUP_REMOVED lines=11> */
.L_x_5766:
[----:B------:R-:W-:Y:S05]  /*27ab0*/  BSYNC B2 ;  /* 0x0000000000027941 */ /* 0x000fea0003800000 */
.L_x_5765:
        /* <DEDUP_REMOVED lines=8> */
.L_x_5767:
        /* <DEDUP_REMOVED lines=15> */
.L_x_5768:
        /* <DEDUP_REMOVED lines=15> */
.L_x_5769:
        /* <DEDUP_REMOVED lines=10> */
.L_x_5755:
[----:B------:R-:W-:Y:S05]  /*27dc0*/  BSYNC B1 ;  /* 0x0000000000017941 */ /* 0x000fea0003800000 */
.L_x_5754:
        /* <DEDUP_REMOVED lines=8> */
.L_x_5732:
[----:B------:R-:W-:Y:S05]  /*27e50*/  BSYNC B0 ;  /* 0x0000000000007941 */ /* 0x000fea0003800000 */
.L_x_5731:
[----:B------:R-:W1:Y:S01]  /*27e60*/  LDC R0, c[0x0][0x448] ;  /* 0x00011200ff007b82 */ /* 0x000e620000000800 */
[----:B------:R-:W-:Y:S01]  /*27e70*/  VIADD R2, R17, 0x7f ;  /* 0x0000007f11027836 */ /* 0x000fe20000000000 */
[----:B------:R-:W-:Y:S06]  /*27e80*/  @!P0 WARPSYNC.ALL ;  /* 0x0000000000008948 */ /* 0x000fec0003800000 */
[----:B------:R-:W-:Y:S01]  /*27e90*/  @!P0 BAR.SYNC.DEFER_BLOCKING 0xc, 0x180 ;  /* 0x0306000000008b1d */ /* 0x000fe20000010000 */
[----:B-1----:R-:W-:-:S13]  /*27ea0*/  ISETP.NE.AND P1, PT, R0, 0x1, PT ;  /* 0x000000010000780c */ /* 0x002fda0003f25270 */
[----:B------:R-:W1:Y:S08]  /*27eb0*/  @P1 LDC R3, c[0x0][0x44c] ;  /* 0x00011300ff031b82 */ /* 0x000e700000000800 */
[----:B------:R-:W2:Y:S01]  /*27ec0*/  @P1 LDC R0, c[0x0][0x450] ;  /* 0x00011400ff001b82 */ /* 0x000ea20000000800 */
[----:B-1----:R-:W-:-:S05]  /*27ed0*/  @P1 IMAD.HI.U32 R3, R2, R3, RZ ;  /* 0x0000000302031227 */ /* 0x002fca00078e00ff */
[----:B--2---:R-:W-:-:S05]  /*27ee0*/  @P1 SHF.R.U32.HI R2, RZ, R0, R3 ;  /* 0x00000000ff021219 */ /* 0x004fca0000011603 */
[----:B------:R-:W-:Y:S02]  /*27ef0*/  IMAD.IADD R9, R9, 0x1, R2 ;  /* 0x0000000109097824 */ /* 0x000fe400078e0202 */
[----:B------:R-:W1:Y:S02]  /*27f00*/  LDC.64 R2, c[0x0][0x9e0] ;  /* 0x00027800ff027b82 */ /* 0x000e640000000a00 */
        /* <DEDUP_REMOVED lines=9> */
[----:B0-----:R-:W0:Y:S02]  /*27fa0*/  @P0 LDC.64 R4, c[0x0][0x9e8] ;  /* 0x00027a00ff040b82 */ /* 0x001e240000000a00 */
[----:B0-----:R-:W-:-:S05]  /*27fb0*/  @P0 IMAD.HI.U32 R4, R0, R4, RZ ;  /* 0x0000000400040227 */ /* 0x001fca00078e00ff */
[----:B------:R-:W-:-:S04]  /*27fc0*/  @P0 SHF.R.U32.HI R0, RZ, R5, R4 ;  /* 0x00000005ff000219 */ /* 0x000fc80000011604 */
[----:B------:R-:W-:Y:S01]  /*27fd0*/  LOP3.LUT R0, RZ, R0, RZ, 0x33, !PT ;  /* 0x00000000ff007212 */ /* 0x000fe200078e33ff */
[----:B------:R-:W-:Y:S06]  /*27fe0*/  BRA `(.L_x_5774) ;  /* 0x0000000000107947 */ /* 0x000fec0003800000 */
.L_x_5773:
[----:B------:R-:W-:-:S13]  /*27ff0*/  ISETP.NE.AND P0, PT, R3, 0x1, PT ;  /* 0x000000010300780c */ /* 0x000fda0003f05270 */
[----:B0-----:R-:W0:Y:S02]  /*28000*/  @P0 LDC.64 R4, c[0x0][0x9e8] ;  /* 0x00027a00ff040b82 */ /* 0x001e240000000a00 */
[----:B0-----:R-:W-:-:S05]  /*28010*/  @P0 IMAD.HI.U32 R4, R0, R4, RZ ;  /* 0x0000000400040227 */ /* 0x001fca00078e00ff */
[----:B------:R-:W-:-:S07]  /*28020*/  @P0 SHF.R.U32.HI R0, RZ, R5, R4 ;  /* 0x00000005ff000219 */ /* 0x000fce0000011604 */
.L_x_5774:
[----:B------:R-:W-:Y:S05]  /*28030*/  BSYNC B0 ;  /* 0x0000000000007941 */ /* 0x000fea0003800000 */
.L_x_5772:
[----:B------:R-:W-:-:S05]  /*28040*/  IMAD R0, R0, R3, R3 ;  /* 0x0000000300007224 */ /* 0x000fca00078e0203 */
[----:B------:R-:W-:-:S07]  /*28050*/  VIMNMX R2, R2, R0, PT ;  /* 0x0000000002027248 */ /* 0x000fce0003fe0100 */
.L_x_5771:
[----:B------:R-:W-:Y:S01]  /*28060*/  VIADD R2, R2, 0x7f ;  /* 0x0000007f02027836 */ /* 0x000fe20000000000 */
[----:B------:R-:W-:Y:S01]  /*28070*/  ULDC UR4, c[0x0][0x9dc] ;  /* 0x0002770000047ab9 */ /* 0x000fe20000000800 */
[----:B------:R-:W-:-:S03]  /*28080*/  IMAD.MOV.U32 R4, RZ, RZ, R17 ;  /* 0x000000ffff047224 */ /* 0x000fc600078e0011 */
[----:B------:R-:W-:-:S04]  /*28090*/  SHF.R.S32.HI R0, RZ, 0x1f, R2 ;  /* 0x0000001fff007819 */ /* 0x000fc80000011402 */
[----:B------:R-:W-:Y:S02]  /*280a0*/  LEA.HI R0, R0, R2, RZ, 0x7 ;  /* 0x0000000200007211 */ /* 0x000fe400078f38ff */
[----:B------:R-:W1:Y:S02]  /*280b0*/  @P1 LDC R2, c[0x0][0x44c] ;  /* 0x00011300ff021b82 */ /* 0x000e640000000800 */
[----:B------:R-:W-:-:S04]  /*280c0*/  SHF.R.S32.HI R0, RZ, 0x7, R0 ;  /* 0x00000007ff007819 */ /* 0x000fc80000011400 */
[----:B------:R-:W-:Y:S02]  /*280d0*/  VIMNMX R21, R21, R0, PT ;  /* 0x0000000015157248 */ /* 0x000fe40003fe0100 */
[----:B------:R-:W2:Y:S01]  /*280e0*/  @P1 LDC R0, c[0x0][0x450] ;  /* 0x00011400ff001b82 */ /* 0x000ea20000000800 */
[----:B-1----:R-:W-:-:S05]  /*280f0*/  @P1 IMAD.HI.U32 R2, R17, R2, RZ ;  /* 0x0000000211021227 */ /* 0x002fca00078e00ff */
[----:B--2---:R-:W-:-:S05]  /*28100*/  @P1 SHF.R.U32.HI R4, RZ, R0, R2 ;  /* 0x00000000ff041219 */ /* 0x004fca0000011602 */
        /* <DEDUP_REMOVED lines=8> */
[----:B0-----:R-:W0:Y:S02]  /*28190*/  @P0 LDC.64 R4, c[0x0][0x9e8] ;  /* 0x00027a00ff040b82 */ /* 0x001e240000000a00 */
[----:B0-----:R-:W-:-:S05]  /*281a0*/  @P0 IMAD.HI.U32 R4, R2, R4, RZ ;  /* 0x0000000402040227 */ /* 0x001fca00078e00ff */
[----:B------:R-:W-:-:S04]  /*281b0*/  @P0 SHF.R.U32.HI R2, RZ, R5, R4 ;  /* 0x00000005ff020219 */ /* 0x000fc80000011604 */
[----:B------:R-:W-:Y:S01]  /*281c0*/  LOP3.LUT R2, RZ, R2, RZ, 0x33, !PT ;  /* 0x00000002ff027212 */ /* 0x000fe200078e33ff */
[----:B------:R-:W-:Y:S06]  /*281d0*/  BRA `(.L_x_5778) ;  /* 0x0000000000107947 */ /* 0x000fec0003800000 */
.L_x_5777:
[----:B------:R-:W-:-:S13]  /*281e0*/  ISETP.NE.AND P0, PT, R3, 0x1, PT ;  /* 0x000000010300780c */ /* 0x000fda0003f05270 */
[----:B0-----:R-:W0:Y:S02]  /*281f0*/  @P0 LDC.64 R4, c[0x0][0x9e8] ;  /* 0x00027a00ff040b82 */ /* 0x001e240000000a00 */
[----:B0-----:R-:W-:-:S05]  /*28200*/  @P0 IMAD.HI.U32 R4, R2, R4, RZ ;  /* 0x0000000402040227 */ /* 0x001fca00078e00ff */
[----:B------:R-:W-:-:S07]  /*28210*/  @P0 SHF.R.U32.HI R2, RZ, R5, R4 ;  /* 0x00000005ff020219 */ /* 0x000fce0000011604 */
.L_x_5778:
[----:B------:R-:W-:Y:S05]  /*28220*/  BSYNC B0 ;  /* 0x0000000000007941 */ /* 0x000fea0003800000 */
.L_x_5776:
[----:B------:R-:W-:-:S05]  /*28230*/  IMAD R2, R2, R3, RZ ;  /* 0x0000000302027224 */ /* 0x000fca00078e02ff */
[----:B------:R-:W-:-:S07]  /*28240*/  VIMNMX R0, R0, R2, !PT ;  /* 0x0000000200007248 */ /* 0x000fce0007fe0100 */
.L_x_5775:
        /* <DEDUP_REMOVED lines=18> */
[----:B0-----:R-:W-:Y:S02]  /*28370*/  IMAD R5, R2, R4, RZ ;  /* 0x0000000402057224 */ /* 0x001fe400078e02ff */
        /* <DEDUP_REMOVED lines=18> */
.L_x_5780:
[----:B------:R-:W-:Y:S05]  /*284a0*/  BSYNC B0 ;  /* 0x0000000000007941 */ /* 0x000fea0003800000 */
.L_x_5779:
        /* <DEDUP_REMOVED lines=9> */
[----:B0-----:R-:W0:Y:S01]  /*28540*/  S2R R5, SR_LANEID ;  /* 0x0000000000057919 */ /* 0x001e220000000000 */
        /* <DEDUP_REMOVED lines=10> */
[----:B0-----:R-:W-:Y:S01]  /*285f0*/  IADD3 R16, R0, UR38, R7 ;  /* 0x0000002600107c10 */ /* 0x001fe2000fffe007 */
[----:B------:R-:W-:Y:S06]  /*28600*/  BRA `(.L_x_5782) ;  /* 0x0000003c00d47947 */ /* 0x000fec0003800000 */
.L_x_5781:
        /* <DEDUP_REMOVED lines=10> */
[----:B0-----:R-:W-:Y:S02]  /*286b0*/  IMAD.U32 R5, RZ, RZ, UR7 ;  /* 0x00000007ff057e24 */ /* 0x001fe4000f8e00ff */
[----:B-1----:R-:W-:Y:S02]  /*286c0*/  IMAD.U32 R6, RZ, RZ, UR8 ;  /* 0x00000008ff067e24 */ /* 0x002fe4000f8e00ff */
[----:B------:R-:W-:-:S02]  /*286d0*/  IMAD.U32 R7, RZ, RZ, UR9 ;  /* 0x00000009ff077e24 */ /* 0x000fc4000f8e00ff */
[----:B------:R-:W-:Y:S02]  /*286e0*/  IMAD.U32 R10, RZ, RZ, UR4 ;  /* 0x00000004ff0a7e24 */ /* 0x000fe4000f8e00ff */
[----:B------:R-:W-:Y:S02]  /*286f0*/  IMAD.U32 R11, RZ, RZ, UR5 ;  /* 0x00000005ff0b7e24 */ /* 0x000fe4000f8e00ff */
[----:B------:R-:W-:Y:S02]  /*28700*/  IMAD.MOV.U32 R8, RZ, RZ, 0x70 ;  /* 0x00000070ff087424 */ /* 0x000fe400078e00ff */
[----:B------:R-:W-:Y:S02]  /*28710*/  IMAD.MOV.U32 R12, RZ, RZ, 0x1 ;  /* 0x00000001ff0c7424 */ /* 0x000fe400078e00ff */
[----:B------:R-:W-:-:S07]  /*28720*/  IMAD.MOV.U32 R13, RZ, RZ, RZ ;  /* 0x000000ffff0d7224 */ /* 0x000fce00078e00ff */
[----:B------:R-:W-:-:S07]  /*28730*/  LEPC R20, `(.L_x_5784) ;  /* 0x000000001014794e */ /* 0x000fce0000000000 */
[----:B--2---:R-:W-:Y:S05]  /*28740*/  CALL.ABS.NOINC R2 ;  /* 0x0000000002007343 */ /* 0x004fea0003c00000 */
.L_x_5784:
[----:B------:R-:W-:Y:S05]  /*28750*/  BSYNC B6 ;  /* 0x0000000000067941 */ /* 0x000fea0003800000 */
.L_x_5783:
        /* <DEDUP_REMOVED lines=22> */
.L_x_5786:
[----:B------:R-:W-:Y:S05]  /*288c0*/  BSYNC B6 ;  /* 0x0000000000067941 */ /* 0x000fea0003800000 */
.L_x_5785:
        /* <DEDUP_REMOVED lines=20> */
.L_x_5788:
[----:B------:R-:W-:Y:S05]  /*28a10*/  BSYNC B6 ;  /* 0x0000000000067941 */ /* 0x000fea0003800000 */
.L_x_5787:
        /* <DEDUP_REMOVED lines=19> */
.L_x_5790:
[----:B------:R-:W-:Y:S05]  /*28b50*/  BSYNC B6 ;  /* 0x0000000000067941 */ /* 0x000fea0003800000 */
.L_x_5789:
[----:B------:R-:W-:Y:S01]  /*28b60*/  ULDC.64 UR4, c[0x0][0x9f8] ;  /* 0x00027e0000047ab9 */ /* 0x000fe20000000a00 */
[----:B------:R-:W-:Y:S01]  /*28b70*/  IMAD.MOV.U32 R0, RZ, RZ, R31 ;  /* 0x000000ffff007224 */ /* 0x000fe200078e001f */
[----:B------:R-:W-:Y:S01]  /*28b80*/  ISETP.NE.U32.AND P0, PT, RZ, UR4, PT ;  /* 0x00000004ff007c0c */ /* 0x000fe2000bf05070 */
[----:B------:R-:W-:Y:S01]  /*28b90*/  IMAD.MOV.U32 R31, RZ, RZ, R19 ;  /* 0x000000ffff1f7224 */ /* 0x000fe200078e0013 */
[----:B------:R-:W2:Y:S01]  /*28ba0*/  S2R R21, SR_TID.X ;  /* 0x0000000000157919 */ /* 0x000ea20000002100 */
[----:B------:R-:W3:Y:S01]  /*28bb0*/  LDC R8, c[0x0][0x430] ;  /* 0x00010c00ff087b82 */ /* 0x000ee20000000800 */
[----:B------:R-:W-:Y:S01]  /*28bc0*/  ISETP.NE.AND.EX P0, PT, RZ, UR5, PT, P0 ;  /* 0x00000005ff007c0c */ /* 0x000fe2000bf05300 */
[----:B------:R-:W4:Y:S06]  /*28bd0*/  S2R R20, SR_TID.X ;  /* 0x0000000000147919 */ /* 0x000f2c0000002100 */
[----:B------:R-:W1:Y:S08]  /*28be0*/  LDC R10, c[0x0][0x2f4] ;  /* 0x0000bd00ff0a7b82 */ /* 0x000e700000000800 */
[----:B------:R-:W1:Y:S01]  /*28bf0*/  @P0 LDC.64 R2, c[0x0][0x9f8] ;  /* 0x00027e00ff020b82 */ /* 0x000e620000000a00 */
[----:B0-----:R-:W-:-:S02]  /*28c00*/  LEA R5, R0, 0xffffff80, 0x7 ;  /* 0xffffff8000057811 */ /* 0x001fc400078e38ff */
[----:B---3--:R-:W-:Y:S01]  /*28c10*/  ISETP.NE.AND P1, PT, R8, 0x1, PT ;  /* 0x000000010800780c */ /* 0x008fe20003f25270 */
[----:B--2---:R-:W-:Y:S01]  /*28c20*/  IMAD.SHL.U32 R21, R21, 0x20, RZ ;  /* 0x0000002015157824 */ /* 0x004fe200078e00ff */
[----:B----4-:R-:W-:Y:S01]  /*28c30*/  LOP3.LUT R20, R20, 0x7f, RZ, 0xc0, !PT ;  /* 0x0000007f14147812 */ /* 0x010fe200078ec0ff */
[----:B-1----:R-:W-:-:S10]  /*28c40*/  @P0 IMAD.WIDE R2, R19, 0x4, R2 ;  /* 0x0000000413020825 */ /* 0x002fd400078e0202 */
[----:B------:R-:W0:Y:S01]  /*28c50*/  @P1 LDC R7, c[0x0][0x434] ;  /* 0x00010d00ff071b82 */ /* 0x000e220000000800 */
[----:B------:R1:W2:Y:S01]  /*28c60*/  @P0 LDG.E R31, desc[UR42][R2.64] ;  /* 0x0000002a021f0981 */ /* 0x0002a2000c1e1900 */
[----:B------:R-:W-:Y:S02]  /*28c70*/  SHF.R.U32.HI R20, RZ, 0x2, R20 ;  /* 0x00000002ff147819 */ /* 0x000fe40000011614 */
[----:B------:R-:W-:-:S04]  /*28c80*/  LOP3.LUT R21, R21, 0x60, RZ, 0xc0, !PT ;  /* 0x0000006015157812 */ /* 0x000fc800078ec0ff */
[----:B------:R-:W3:Y:S01]  /*28c90*/  @P1 LDC R0, c[0x0][0x438] ;  /* 0x00010e00ff001b82 */ /* 0x000ee20000000800 */
[----:B------:R-:W-:-:S04]  /*28ca0*/  LOP3.LUT R4, R5, R20, R21, 0xfe, !PT ;  /* 0x0000001405047212 */ /* 0x000fc800078efe15 */
[C---:B------:R-:W-:Y:S01]  /*28cb0*/  ISETP.GE.AND P0, PT, R4.reuse, R27, PT ;  /* 0x0000001b0400720c */ /* 0x040fe20003f06270 */
[----:B------:R-:W-:-:S04]  /*28cc0*/  IMAD.IADD R4, R4, 0x1, R34 ;  /* 0x0000000104047824 */ /* 0x000fc800078e0222 */
[----:B------:R-:W-:Y:S02]  /*28cd0*/  IMAD.MOV.U32 R6, RZ, RZ, R4 ;  /* 0x000000ffff067224 */ /* 0x000fe400078e0004 */
[----:B0-----:R-:W-:-:S06]  /*28ce0*/  @P1 IMAD.HI.U32 R7, R4, R7, RZ ;  /* 0x0000000704071227 */ /* 0x001fcc00078e00ff */
[----:B-1----:R-:W0:Y:S01]  /*28cf0*/  @!P0 LDC.64 R2, c[0x0][0x428] ;  /* 0x00010a00ff028b82 */ /* 0x002e220000000a00 */
[----:B---3--:R-:W-:-:S04]  /*28d00*/  @P1 SHF.R.U32.HI R6, RZ, R0, R7 ;  /* 0x00000000ff061219 */ /* 0x008fc80000011607 */
[--C-:B------:R-:W-:Y:S01]  /*28d10*/  @!P0 SHF.R.S32.HI R7, RZ, 0x1f, R6.reuse ;  /* 0x0000001fff078819 */ /* 0x100fe20000011406 */
[----:B------:R-:W-:-:S04]  /*28d20*/  IMAD.MOV R0, RZ, RZ, -R6 ;  /* 0x000000ffff007224 */ /* 0x000fc800078e0a06 */
[----:B------:R-:W-:Y:S01]  /*28d30*/  IMAD R4, R8, R0, R4 ;  /* 0x0000000008047224 */ /* 0x000fe200078e0204 */
[C---:B------:R-:W-:Y:S02]  /*28d40*/  ISETP.GE.AND P3, PT, R32.reuse, R10, PT ;  /* 0x0000000a2000720c */ /* 0x040fe40003f66270 */
[----:B------:R-:W-:Y:S02]  /*28d50*/  LOP3.LUT R11, R32, 0x40, RZ, 0xfc, !PT ;  /* 0x00000040200b7812 */ /* 0x000fe400078efcff */
[----:B------:R-:W-:Y:S01]  /*28d60*/  LOP3.LUT R22, R22, 0xfffffffb, RZ, 0xc0, !PT ;  /* 0xfffffffb16167812 */ /* 0x000fe200078ec0ff */
[----:B------:R-:W-:Y:S01]  /*28d70*/  IMAD.U32 R12, RZ, RZ, UR39 ;  /* 0x00000027ff0c7e24 */ /* 0x000fe2000f8e00ff */
[----:B------:R-:W-:-:S04]  /*28d80*/  LOP3.LUT R9, R32, 0x80, RZ, 0xfc, !PT ;  /* 0x0000008020097812 */ /* 0x000fc800078efcff */
[----:B------:R-:W-:-:S03]  /*28d90*/  ISETP.NE.AND P2, PT, R12, 0x3, PT ;  /* 0x000000030c00780c */ /* 0x000fc60003f45270 */
[----:B------:R-:W-:-:S04]  /*28da0*/  @P3 LOP3.LUT R22, R22, 0x4, RZ, 0xfc, !PT ;  /* 0x0000000416163812 */ /* 0x000fc800078efcff */
[----:B------:R-:W-:-:S04]  /*28db0*/  LOP3.LUT R22, R22, 0xfffffff7, RZ, 0xc0, !PT ;  /* 0xfffffff716167812 */ /* 0x000fc800078ec0ff */
[----:B------:R-:W-:Y:S01]  /*28dc0*/  LOP3.LUT R22, R22, 0xfffffffd, RZ, 0xc0, !PT ;  /* 0xfffffffd16167812 */ /* 0x000fe200078ec0ff */
[----:B------:R-:W-:Y:S01]  /*28dd0*/  UMOV UR4, 0xffffffff ;  /* 0xffffffff00047882 */ /* 0x000fe20000000000 */
[----:B--2---:R-:W-:Y:S01]  /*28de0*/  SHF.R.S32.HI R36, RZ, 0x1f, R31 ;  /* 0x0000001fff247819 */ /* 0x004fe2000001141f */
[----:B0-----:R-:W-:-:S04]  /*28df0*/  @!P0 IMAD.WIDE.U32 R6, R31, R2, R6 ;  /* 0x000000021f068225 */ /* 0x001fc800078e0006 */
[----:B------:R-:W-:-:S04]  /*28e00*/  @!P0 IMAD R0, R36, R2, RZ ;  /* 0x0000000224008224 */ /* 0x000fc800078e02ff */
[----:B------:R-:W-:Y:S02]  /*28e10*/  @!P0 IMAD R0, R31, R3, R0 ;  /* 0x000000031f008224 */ /* 0x000fe400078e0200 */
[----:B------:R-:W0:Y:S02]  /*28e20*/  @!P0 LDC.64 R2, c[0x0][0x418] ;  /* 0x00010600ff028b82 */ /* 0x000e240000000a00 */
[----:B------:R-:W-:Y:S02]  /*28e30*/  @!P0 IMAD.IADD R0, R7, 0x1, R0 ;  /* 0x0000000107008824 */ /* 0x000fe400078e0200 */
[----:B------:R-:W-:Y:S01]  /*28e40*/  IMAD.MOV.U32 R7, RZ, RZ, RZ ;  /* 0x000000ffff077224 */ /* 0x000fe200078e00ff */
[----:B0-----:R-:W-:-:S04]  /*28e50*/  @!P0 LEA R2, P1, R6, R2, 0x2 ;  /* 0x0000000206028211 */ /* 0x001fc800078210ff */
[----:B------:R-:W-:Y:S02]  /*28e60*/  @!P0 LEA.HI.X R3, R6, R3, R0, 0x2, P1 ;  /* 0x0000000306038211 */ /* 0x000fe400008f1400 */
[----:B------:R-:W-:-:S03]  /*28e70*/  ISETP.GE.AND P1, PT, R11, R10, PT ;  /* 0x0000000a0b00720c */ /* 0x000fc60003f26270 */
[----:B------:R0:W5:Y:S01]  /*28e80*/  @!P0 LDG.E R7, desc[UR42][R2.64] ;  /* 0x0000002a02078981 */ /* 0x000162000c1e1900 */
[----:B------:R-:W-:-:S09]  /*28e90*/  ISETP.GE.AND P0, PT, R9, R10, PT ;  /* 0x0000000a0900720c */ /* 0x000fd20003f06270 */
[----:B------:R-:W-:-:S04]  /*28ea0*/  @P1 LOP3.LUT R22, R22, 0x2, RZ, 0xfc, !PT ;  /* 0x0000000216161812 */ /* 0x000fc800078efcff */
[----:B------:R-:W-:-:S04]  /*28eb0*/  @P2 LOP3.LUT R22, R22, 0x8, RZ, 0xfc, !PT ;  /* 0x0000000816162812 */ /* 0x000fc800078efcff */
[----:B------:R-:W-:-:S04]  /*28ec0*/  LOP3.LUT R22, R22, 0xfffffffe, RZ, 0xc0, !PT ;  /* 0xfffffffe16167812 */ /* 0x000fc800078ec0ff */
[----:B------:R-:W-:Y:S01]  /*28ed0*/  @P0 LOP3.LUT R22, R22, 0x1, RZ, 0xfc, !PT ;  /* 0x0000000116160812 */ /* 0x000fe200078efcff */
[----:B0-----:R-:W-:Y:S06]  /*28ee0*/  BRA.DIV UR4, `(.L_x_5791) ;  /* 0x0000009204347947 */ /* 0x001fec000b800000 */
.L_x_6050:
[----:B------:R-:W-:Y:S05]  /*28ef0*/  @!P2 BRA `(.L_x_5792) ;  /* 0x000000000004a947 */ /* 0x000fea0003800000 */
[----:B------:R-:W-:Y:S01]  /*28f00*/  BPT.TRAP 0x1 ;  /* 0x000000040000795c */ /* 0x000fe20000300000 */
.L_x_5792:
[----:B------:R-:W-:Y:S01]  /*28f10*/  IMAD R6, R26, 0x8, R23 ;  /* 0x000000081a067824 */ /* 0x000fe200078e0217 */
[----:B------:R-:W-:Y:S01]  /*28f20*/  SHF.L.U32 R0, R29, 0x1f, RZ ;  /* 0x0000001f1d007819 */ /* 0x000fe200000006ff */
[----:B------:R-:W-:Y:S01]  /*28f30*/  BSSY B0, `(.L_x_5793) ;  /* 0x0000006000007945 */ /* 0x000fe20003800000 */
[----:B------:R-:W-:Y:S02]  /*28f40*/  IADD3 R5, -R20, R27, -R5 ;  /* 0x0000001b14057210 */ /* 0x000fe40007ffe905 */
[----:B------:R-:W0:Y:S01]  /*28f50*/  SYNCS.PHASECHK.TRANS64.TRYWAIT P0, [R6+URZ+0x2a880], R0 ;  /* 0x02a88000060075a7 */ /* 0x000e22000800017f */
[----:B------:R1:W-:Y:S01]  /*28f60*/  STL [R1+0x1c], R0 ;  /* 0x00001c0001007387 */ /* 0x0003e20000100800 */
[----:B------:R-:W-:Y:S01]  /*28f70*/  SHF.R.S32.HI R20, RZ, 0x1f, R4 ;  /* 0x0000001fff147819 */ /* 0x000fe20000011404 */
[----:B01----:R-:W-:Y:S06]  /*28f80*/  @!P0 BRA `(.L_x_5794) ;  /* 0x0000009000408947 */ /* 0x003fec0003800000 */
.L_x_6051:
[----:B------:R-:W-:Y:S05]  /*28f90*/  BSYNC B0 ;  /* 0x0000000000007941 */ /* 0x000fea0003800000 */
.L_x_5793:
[----:B------:R-:W2:Y:S01]  /*28fa0*/  LDL R10, [R1+0xc] ;  /* 0x00000c00010a7983 */ /* 0x000ea20000100800 */
[----:B------:R-:W-:Y:S01]  /*28fb0*/  ULDC.64 UR4, c[0x0][0x328] ;  /* 0x0000ca0000047ab9 */ /* 0x000fe20000000a00 */
[----:B-----5:R-:W-:Y:S01]  /*28fc0*/  SHF.R.S32.HI R21, RZ, 0x1f, R7 ;  /* 0x0000001fff157819 */ /* 0x020fe20000011407 */
[----:B0-----:R-:W-:Y:S01]  /*28fd0*/  IMAD R0, R20, UR4, RZ ;  /* 0x0000000414007c24 */ /* 0x001fe2000f8e02ff */
        /* <DEDUP_REMOVED lines=18> */
[----:B------:R-:W0:Y:S01]  /*29100*/  SHFL.IDX PT, R2, R8, RZ, 0x1c1f ;  /* 0x001c1fff08027589 */ /* 0x000e2200000e0000 */
[----:B------:R-:W1:Y:S01]  /*29110*/  LDC R12, c[0x0][0x2f4] ;  /* 0x0000bd00ff0c7b82 */ /* 0x000e620000000800 */
[C---:B------:R-:W-:Y:S02]  /*29120*/  LOP3.LUT R13, R32.reuse, 0x40, RZ, 0xfc, !PT ;  /* 0x00000040200d7812 */ /* 0x040fe400078efcff */
[----:B------:R-:W2:Y:S01]  /*29130*/  SHFL.IDX PT, R0, R9, RZ, 0x1c1f ;  /* 0x001c1fff09007589 */ /* 0x000ea200000e0000 */
[----:B------:R-:W-:Y:S02]  /*29140*/  LOP3.LUT R11, R32, 0x80, RZ, 0xfc, !PT ;  /* 0x00000080200b7812 */ /* 0x000fe400078efcff */
[C---:B------:R-:W-:Y:S02]  /*29150*/  ISETP.GE.AND P6, PT, R5.reuse, 0x61, PT ;  /* 0x000000610500780c */ /* 0x040fe40003fc6270 */
[----:B------:R-:W-:Y:S02]  /*29160*/  LOP3.LUT R22, R22, 0xffffffef, RZ, 0xc0, !PT ;  /* 0xffffffef16167812 */ /* 0x000fe400078ec0ff */
[----:B------:R-:W-:-:S09]  /*29170*/  ISETP.GE.AND P4, PT, R5, 0x21, PT ;  /* 0x000000210500780c */ /* 0x000fd20003f86270 */
[----:B------:R-:W-:Y:S02]  /*29180*/  @P6 LOP3.LUT R22, R22, 0x10, RZ, 0xfc, !PT ;  /* 0x0000001016166812 */ /* 0x000fe400078efcff */
[C---:B0-----:R-:W-:Y:S02]  /*29190*/  IADD3 R2, P0, R32.reuse, R2, RZ ;  /* 0x0000000220027210 */ /* 0x041fe40007f1e0ff */
[-C--:B-1----:R-:W-:Y:S02]  /*291a0*/  ISETP.GE.AND P3, PT, R32, R12.reuse, PT ;  /* 0x0000000c2000720c */ /* 0x082fe40003f66270 */
[----:B------:R-:W-:Y:S01]  /*291b0*/  ISETP.GE.AND P2, PT, R13, R12, PT ;  /* 0x0000000c0d00720c */ /* 0x000fe20003f46270 */
[----:B--2---:R-:W-:Y:S01]  /*291c0*/  IMAD.X R3, RZ, RZ, R0, P0 ;  /* 0x000000ffff037224 */ /* 0x004fe200000e0600 */
[----:B------:R-:W-:Y:S01]  /*291d0*/  ISETP.LT.OR P0, PT, R5, 0x1, P3 ;  /* 0x000000010500780c */ /* 0x000fe20001f01670 */
[----:B------:R-:W-:Y:S01]  /*291e0*/  IMAD.IADD R0, R23, 0x1, R10 ;  /* 0x0000000117007824 */ /* 0x000fe200078e020a */
[----:B------:R-:W-:-:S11]  /*291f0*/  ISETP.LT.OR P1, PT, R5, 0x1, P2 ;  /* 0x000000010500780c */ /* 0x000fd60001721670 */
[----:B------:R-:W-:Y:S01]  /*29200*/  @!PT LDS RZ, [RZ] ;  /* 0x00000000fffff984 */ /* 0x000fe20000000800 */
[----:B------:R-:W-:Y:S01]  /*29210*/  LDGSTS.E.BYPASS.LTC128B.128 [R0+0xc400], desc[UR42][R2.64], !P0 ;  /* 0x0c40000002007fae */ /* 0x000fe2000c101d6a */
[----:B------:R-:W-:-:S03]  /*29220*/  ISETP.GE.AND P0, PT, R11, R12, PT ;  /* 0x0000000c0b00720c */ /* 0x000fc60003f06270 */
        /* <DEDUP_REMOVED lines=15> */
[----:B------:R-:W2:Y:S01]  /*29320*/  SHFL.IDX PT, R9, R9, 0x3, 0x1c1f ;  /* 0x007c1f0009097f89 */ /* 0x000ea200000e0000 */
[----:B0-----:R-:W-:-:S05]  /*29330*/  IADD3 R2, P1, R32, R2, RZ ;  /* 0x0000000220027210 */ /* 0x001fca0007f3e0ff */
[----:B-1----:R-:W-:Y:S01]  /*29340*/  IMAD.X R3, RZ, RZ, R3, P1 ;  /* 0x000000ffff037224 */ /* 0x002fe200008e0603 */
[----:B------:R-:W-:-:S13]  /*29350*/  ISETP.LT.OR P1, PT, R5, 0x41, P3 ;  /* 0x000000410500780c */ /* 0x000fda0001f21670 */
[----:B------:R-:W-:Y:S01]  /*29360*/  LDGSTS.E.BYPASS.LTC128B.128 [R0+0xd400], desc[UR42][R2.64], !P1 ;  /* 0x0d40000002007fae */ /* 0x000fe2000c901d6a */
[----:B------:R-:W-:-:S13]  /*29370*/  ISETP.LT.OR P1, PT, R5, 0x41, P2 ;  /* 0x000000410500780c */ /* 0x000fda0001721670 */
[----:B------:R-:W-:Y:S01]  /*29380*/  LDGSTS.E.BYPASS.LTC128B.128 [R0+0xf400], desc[UR42][R2.64+0x40], !P1 ;  /* 0x0f40004002007fae */ /* 0x000fe2000c901d6a */
[----:B------:R-:W-:-:S13]  /*29390*/  ISETP.LT.OR P1, PT, R5, 0x41, P0 ;  /* 0x000000410500780c */ /* 0x000fda0000721670 */
[----:B------:R0:W-:Y:S01]  /*293a0*/  LDGSTS.E.BYPASS.LTC128B.128 [R0+0x11400], desc[UR42][R2.64+0x80], !P1 ;  /* 0x1140008002007fae */ /* 0x0001e2000c901d6a */
[----:B------:R-:W-:-:S03]  /*293b0*/  ISETP.GE.AND P1, PT, R5, 0x41, PT ;  /* 0x000000410500780c */ /* 0x000fc60003f26270 */
[----:B0-2---:R0:W1:Y:S10]  /*293c0*/  SHFL.IDX PT, R2, R8, 0x3, 0x1c1f ;  /* 0x007c1f0008027f89 */ /* 0x00507400000e0000 */
.L_x_6061:
[C---:B------:R-:W-:Y:S02]  /*293d0*/  ISETP.LT.OR P3, PT, R5.reuse, 0x61, P3 ;  /* 0x000000610500780c */ /* 0x040fe40001f61670 */
[C---:B------:R-:W-:Y:S02]  /*293e0*/  ISETP.LT.OR P2, PT, R5.reuse, 0x61, P2 ;  /* 0x000000610500780c */ /* 0x040fe40001741670 */
[----:B------:R-:W-:Y:S02]  /*293f0*/  ISETP.LT.OR P0, PT, R5, 0x61, P0 ;  /* 0x000000610500780c */ /* 0x000fe40000701670 */
[----:B-1----:R-:W-:-:S05]  /*29400*/  IADD3 R2, P6, R32, R2, RZ ;  /* 0x0000000220027210 */ /* 0x002fca0007fde0ff */
        /* <DEDUP_REMOVED lines=9> */
.L_x_5796:
        /* <DEDUP_REMOVED lines=11> */
.L_x_5797:
[----:B------:R1:W-:Y:S01]  /*29550*/  SYNCS.ARRIVE.TRANS64.A1T0 RZ, [R6+URZ+0x2a870], RZ ;  /* 0x02a870ff06ff79a7 */ /* 0x0003e2000810003f */
[----:B------:R-:W-:Y:S05]  /*29560*/  @!P3 BRA `(.L_x_5798) ;  /* 0x000000000004b947 */ /* 0x000fea0003800000 */
[----:B------:R-:W-:Y:S01]  /*29570*/  BPT.TRAP 0x1 ;  /* 0x000000040000795c */ /* 0x000fe20000300000 */
.L_x_5798:
[----:B------:R-:W2:Y:S01]  /*29580*/  LDL R2, [R1+0x1c] ;  /* 0x00001c0001027983 */ /* 0x000ea20000100800 */
[----:B------:R-:W-:Y:S01]  /*29590*/  BSSY B0, `(.L_x_5799) ;  /* 0x0000003000007945 */ /* 0x000fe20003800000 */
[----:B--2---:R-:W2:Y:S03]  /*295a0*/  SYNCS.PHASECHK.TRANS64.TRYWAIT P0, [R6+URZ+0x2a840], R2 ;  /* 0x02a84002060075a7 */ /* 0x004ea6000800017f */
[----:B--2---:R-:W-:Y:S05]  /*295b0*/  @!P0 BRA `(.L_x_5800) ;  /* 0x0000009000708947 */ /* 0x004fea0003800000 */
.L_x_6062:
[----:B------:R-:W-:Y:S05]  /*295c0*/  BSYNC B0 ;  /* 0x0000000000007941 */ /* 0x000fea0003800000 */
.L_x_5799:
[----:B------:R-:W-:Y:S01]  /*295d0*/  ULDC.64 UR4, c[0x0][0x300] ;  /* 0x0000c00000047ab9 */ /* 0x000fe20000000a00 */
[----:B0-----:R-:W0:Y:S01]  /*295e0*/  LDC R8, c[0x0][0x2f4] ;  /* 0x0000bd00ff087b82 */ /* 0x001e220000000800 */
[----:B------:R-:W-:Y:S01]  /*295f0*/  IMAD R5, R20, UR4, RZ ;  /* 0x0000000414057c24 */ /* 0x000fe2000f8e02ff */
[----:B------:R-:W-:Y:S01]  /*29600*/  ULDC.64 UR6, c[0x0][0x2e8] ;  /* 0x0000ba0000067ab9 */ /* 0x000fe20000000a00 */
[----:B--2---:R-:W-:Y:S01]  /*29610*/  IMAD.WIDE.U32 R2, R4, UR4, RZ ;  /* 0x0000000404027c25 */ /* 0x004fe2000f8e00ff */
[C---:B------:R-:W-:Y:S02]  /*29620*/  LOP3.LUT R10, R32.reuse, 0x80, RZ, 0xfc, !PT ;  /* 0x00000080200a7812 */ /* 0x040fe400078efcff */
[----:B------:R-:W-:Y:S01]  /*29630*/  LOP3.LUT R9, R32, 0x40, RZ, 0xfc, !PT ;  /* 0x0000004020097812 */ /* 0x000fe200078efcff */
[----:B------:R-:W-:Y:S01]  /*29640*/  IMAD R5, R4, UR5, R5 ;  /* 0x0000000504057c24 */ /* 0x000fe2000f8e0205 */
[----:B------:R-:W-:Y:S02]  /*29650*/  ULDC.64 UR4, c[0x0][0x310] ;  /* 0x0000c40000047ab9 */ /* 0x000fe40000000a00 */
[----:B------:R-:W-:-:S02]  /*29660*/  IMAD R21, R21, UR4, RZ ;  /* 0x0000000415157c24 */ /* 0x000fc4000f8e02ff */
[----:B------:R-:W-:Y:S02]  /*29670*/  IMAD.IADD R3, R3, 0x1, R5 ;  /* 0x0000000103037824 */ /* 0x000fe400078e0205 */
[C---:B------:R-:W-:Y:S02]  /*29680*/  IMAD R21, R7.reuse, UR5, R21 ;  /* 0x0000000507157c24 */ /* 0x040fe4000f8e0215 */
[----:B------:R-:W-:Y:S01]  /*29690*/  IMAD.WIDE.U32 R2, R7, UR4, R2 ;  /* 0x0000000407027c25 */ /* 0x000fe2000f8e0002 */
[----:B------:R-:W-:-:S03]  /*296a0*/  ULDC.64 UR4, c[0x0][0x308] ;  /* 0x0000c20000047ab9 */ /* 0x000fc60000000a00 */
[----:B------:R-:W-:Y:S02]  /*296b0*/  IMAD.IADD R3, R3, 0x1, R21 ;  /* 0x0000000103037824 */ /* 0x000fe400078e0215 */
[----:B------:R-:W-:Y:S01]  /*296c0*/  IMAD.WIDE.U32 R2, R18, UR4, R2 ;  /* 0x0000000412027c25 */ /* 0x000fe2000f8e0002 */
[----:B------:R-:W-:Y:S01]  /*296d0*/  UMOV UR4, 0xffffffff ;  /* 0xffffffff00047882 */ /* 0x000fe20000000000 */
[-C--:B0-----:R-:W-:Y:S02]  /*296e0*/  ISETP.GE.AND P2, PT, R10, R8.reuse, PT ;  /* 0x000000080a00720c */ /* 0x081fe40003f46270 */
[----:B------:R-:W-:Y:S01]  /*296f0*/  IMAD R5, R18, UR5, R3 ;  /* 0x0000000512057c24 */ /* 0x000fe2000f8e0203 */
[----:B------:R-:W-:Y:S02]  /*29700*/  IADD3 R4, P0, R2, UR6, RZ ;  /* 0x0000000602047c10 */ /* 0x000fe4000ff1e0ff */
[----:B------:R-:W-:Y:S02]  /*29710*/  ISETP.GE.AND P3, PT, R9, R8, PT ;  /* 0x000000080900720c */ /* 0x000fe40003f66270 */
[----:B------:R-:W-:Y:S01]  /*29720*/  IADD3.X R5, R5, UR7, RZ, P0, !PT ;  /* 0x0000000705057c10 */ /* 0x000fe200087fe4ff */
[----:B------:R-:W-:Y:S10]  /*29730*/  BRA.DIV UR4, `(.L_x_5801) ;  /* 0x0000009204287947 */ /* 0x000ff4000b800000 */
[----:B------:R-:W0:Y:S01]  /*29740*/  SHFL.IDX PT, R3, R4, RZ, 0x1c1f ;  /* 0x001c1fff04037589 */ /* 0x000e2200000e0000 */
[----:B------:R-:W-:-:S03]  /*29750*/  ISETP.GE.AND P6, PT, R32, R8, PT ;  /* 0x000000082000720c */ /* 0x000fc60003fc6270 */
[----:B------:R-:W2:Y:S01]  /*29760*/  SHFL.IDX PT, R2, R5, RZ, 0x1c1f ;  /* 0x001c1fff05027589 */ /* 0x000ea200000e0000 */
[----:B0-----:R-:W-:-:S05]  /*29770*/  @P5 IADD3 R3, P0, R32, R3, RZ ;  /* 0x0000000320035210 */ /* 0x001fca0007f1e0ff */
[----:B--2---:R-:W-:-:S05]  /*29780*/  @P5 IMAD.X R2, RZ, RZ, R2, P0 ;  /* 0x000000ffff025224 */ /* 0x004fca00000e0602 */
[----:B------:R-:W-:-:S04]  /*29790*/  @P5 LOP3.LUT R3, R3, R2, RZ, 0x3c, !PT ;  /* 0x0000000203035212 */ /* 0x000fc800078e3cff */
[----:B------:R-:W-:-:S04]  /*297a0*/  @P5 LOP3.LUT R2, R3, R2, RZ, 0x3c, !PT ;  /* 0x0000000203025212 */ /* 0x000fc800078e3cff */
[----:B------:R-:W-:-:S05]  /*297b0*/  @P5 LOP3.LUT R3, R3, R2, RZ, 0x3c, !PT ;  /* 0x0000000203035212 */ /* 0x000fca00078e3cff */
[----:B------:R-:W-:Y:S01]  /*297c0*/  @!PT LDS RZ, [RZ] ;  /* 0x00000000fffff984 */ /* 0x000fe20000000800 */
[----:B------:R-:W-:Y:S04]  /*297d0*/  @P5 LDGSTS.E.BYPASS.LTC128B.128 [R0+0x1e400], desc[UR42][R2.64], !P6 ;  /* 0x1e40000002005fae */ /* 0x000fe8000f101d6a */
[----:B------:R-:W-:Y:S04]  /*297e0*/  @P5 LDGSTS.E.BYPASS.LTC128B.128 [R0+0x20400], desc[UR42][R2.64+0x40], !P3 ;  /* 0x2040004002005fae */ /* 0x000fe8000d901d6a */
[----:B------:R0:W-:Y:S04]  /*297f0*/  @P5 LDGSTS.E.BYPASS.LTC128B.128 [R0+0x22400], desc[UR42][R2.64+0x80], !P2 ;  /* 0x2240008002005fae */ /* 0x0001e8000d101d6a */
[----:B0-----:R-:W0:Y:S04]  /*29800*/  SHFL.IDX PT, R3, R4, 0x1, 0x1c1f ;  /* 0x003c1f0004037f89 */ /* 0x001e2800000e0000 */
[----:B------:R-:W2:Y:S01]  /*29810*/  SHFL.IDX PT, R2, R5, 0x1, 0x1c1f ;  /* 0x003c1f0005027f89 */ /* 0x000ea200000e0000 */
[----:B0-----:R-:W-:-:S05]  /*29820*/  @P4 IADD3 R3, P0, R32, R3, RZ ;  /* 0x0000000320034210 */ /* 0x001fca0007f1e0ff */
[----:B--2---:R-:W-:-:S05]  /*29830*/  @P4 IMAD.X R2, RZ, RZ, R2, P0 ;  /* 0x000000ffff024224 */ /* 0x004fca00000e0602 */
[----:B------:R-:W-:-:S04]  /*29840*/  @P4 LOP3.LUT R3, R3, R2, RZ, 0x3c, !PT ;  /* 0x0000000203034212 */ /* 0x000fc800078e3cff */
[----:B------:R-:W-:-:S04]  /*29850*/  @P4 LOP3.LUT R2, R3, R2, RZ, 0x3c, !PT ;  /* 0x0000000203024212 */ /* 0x000fc800078e3cff */
[----:B------:R-:W-:-:S05]  /*29860*/  @P4 LOP3.LUT R3, R3, R2, RZ, 0x3c, !PT ;  /* 0x0000000203034212 */ /* 0x000fca00078e3cff */
[----:B------:R-:W-:Y:S04]  /*29870*/  @P4 LDGSTS.E.BYPASS.LTC128B.128 [R0+0x1ec00], desc[UR42][R2.64], !P6 ;  /* 0x1ec0000002004fae */ /* 0x000fe8000f101d6a */
[----:B------:R-:W-:Y:S04]  /*29880*/  @P4 LDGSTS.E.BYPASS.LTC128B.128 [R0+0x20c00], desc[UR42][R2.64+0x40], !P3 ;  /* 0x20c0004002004fae */ /* 0x000fe8000d901d6a */
[----:B------:R0:W-:Y:S04]  /*29890*/  @P4 LDGSTS.E.BYPASS.LTC128B.128 [R0+0x22c00], desc[UR42][R2.64+0x80], !P2 ;  /* 0x22c0008002004fae */ /* 0x0001e8000d101d6a */
[----:B0-----:R-:W0:Y:S04]  /*298a0*/  SHFL.IDX PT, R3, R4, 0x2, 0x1c1f ;  /* 0x005c1f0004037f89 */ /* 0x001e2800000e0000 */
[----:B------:R-:W2:Y:S04]  /*298b0*/  SHFL.IDX PT, R2, R5, 0x2, 0x1c1f ;  /* 0x005c1f0005027f89 */ /* 0x000ea800000e0000 */
[----:B------:R-:W3:Y:S04]  /*298c0*/  SHFL.IDX PT, R4, R4, 0x3, 0x1c1f ;  /* 0x007c1f0004047f89 */ /* 0x000ee800000e0000 */
[----:B------:R-:W4:Y:S01]  /*298d0*/  SHFL.IDX PT, R5, R5, 0x3, 0x1c1f ;  /* 0x007c1f0005057f89 */ /* 0x000f2200000e0000 */
[----:B0-----:R-:W-:-:S05]  /*298e0*/  @P1 IADD3 R3, P0, R32, R3, RZ ;  /* 0x0000000320031210 */ /* 0x001fca0007f1e0ff */
[----:B--2---:R-:W-:-:S05]  /*298f0*/  @P1 IMAD.X R2, RZ, RZ, R2, P0 ;  /* 0x000000ffff021224 */ /* 0x004fca00000e0602 */
[----:B------:R-:W-:-:S04]  /*29900*/  @P1 LOP3.LUT R3, R3, R2, RZ, 0x3c, !PT ;  /* 0x0000000203031212 */ /* 0x000fc800078e3cff */
[----:B------:R-:W-:-:S04]  /*29910*/  @P1 LOP3.LUT R2, R3, R2, RZ, 0x3c, !PT ;  /* 0x0000000203021212 */ /* 0x000fc800078e3cff */
[----:B------:R-:W-:-:S05]  /*29920*/  @P1 LOP3.LUT R3, R3, R2, RZ, 0x3c, !PT ;  /* 0x0000000203031212 */ /* 0x000fca00078e3cff */
[----:B------:R2:W-:Y:S04]  /*29930*/  @P1 LDGSTS.E.BYPASS.LTC128B.128 [R0+0x1f400], desc[UR42][R2.64], !P6 ;  /* 0x1f40000002001fae */ /* 0x0005e8000f101d6a */
[----:B------:R2:W-:Y:S04]  /*29940*/  @P1 LDGSTS.E.BYPASS.LTC128B.128 [R0+0x21400], desc[UR42][R2.64+0x40], !P3 ;  /* 0x2140004002001fae */ /* 0x0005e8000d901d6a */
[----:B---34-:R2:W-:Y:S02]  /*29950*/  @P1 LDGSTS.E.BYPASS.LTC128B.128 [R0+0x23400], desc[UR42][R2.64+0x80], !P2 ;  /* 0x2340008002001fae */ /* 0x0185e4000d101d6a */
.L_x_6072:
[----:B------:R-:W-:Y:S02]  /*29960*/  LOP3.LUT P1, RZ, R22, 0x10, RZ, 0xc0, !PT ;  /* 0x0000001016ff7812 */ /* 0x000fe4000782c0ff */
[----:B------:R-:W-:-:S11]  /*29970*/  ISETP.GE.AND P4, PT, R32, R8, PT ;  /* 0x000000082000720c */ /* 0x000fd60003f86270 */
[----:B0-2---:R-:W-:-:S05]  /*29980*/  @P1 IADD3 R2, P0, R32, R4, RZ ;  /* 0x0000000420021210 */ /* 0x005fca0007f1e0ff */
        /* <DEDUP_REMOVED lines=9> */
.L_x_5802:
        /* <DEDUP_REMOVED lines=11> */
.L_x_5803:
[----:B------:R0:W5:Y:S01]  /*29ad0*/  LDL.LU R3, [R1+0x18] ;  /* 0x0000180001037983 */ /* 0x0001620000300800 */
        /* <DEDUP_REMOVED lines=26> */
[----:B--2---:R-:W-:Y:S02]  /*29c80*/  IMAD.U32 R4, RZ, RZ, UR4 ;  /* 0x00000004ff047e24 */ /* 0x004fe4000f8e00ff */
[----:B------:R-:W2:Y:S01]  /*29c90*/  LDC.64 R2, c[0x4][R2] ;  /* 0x0100000002027b82 */ /* 0x000ea20000000a00 */
[----:B------:R-:W-:Y:S02]  /*29ca0*/  IMAD.U32 R5, RZ, RZ, UR5 ;  /* 0x00000005ff057e24 */ /* 0x000fe4000f8e00ff */
[----:B01----:R-:W-:Y:S02]  /*29cb0*/  IMAD.U32 R6, RZ, RZ, UR6 ;  /* 0x00000006ff067e24 */ /* 0x003fe4000f8e00ff */
        /* <DEDUP_REMOVED lines=8> */
.L_x_5805:
[----:B------:R-:W-:Y:S05]  /*29d40*/  BSYNC B6 ;  /* 0x0000000000067941 */ /* 0x000fea0003800000 */
.L_x_5804:
[----:B------:R-:W3:Y:S01]  /*29d50*/  LDL.LU R21, [R1+0x28] ;  /* 0x0000280001157983 */ /* 0x000ee20000300800 */
[----:B------:R-:W4:Y:S01]  /*29d60*/  LDC R7, c[0x0][0x448] ;  /* 0x00011200ff077b82 */ /* 0x000f220000000800 */
[----:B------:R-:W-:Y:S02]  /*29d70*/  ULDC.64 UR4, c[0x0][0x2d8] ;  /* 0x0000b60000047ab9 */ /* 0x000fe40000000a00 */
[----:B------:R-:W3:Y:S04]  /*29d80*/  LDL.LU R20, [R1+0x24] ;  /* 0x0000240001147983 */ /* 0x000ee80000300800 */
[----:B--2---:R-:W3:Y:S04]  /*29d90*/  LDL.LU.64 R2, [R1+0x18] ;  /* 0x0000180001027983 */ /* 0x004ee80000300a00 */
[----:B------:R2:W5:Y:S01]  /*29da0*/  LDL R8, [R1+0x14] ;  /* 0x0000140001087983 */ /* 0x0005620000100800 */
[----:B----4-:R-:W-:-:S13]  /*29db0*/  ISETP.NE.AND P0, PT, R7, 0x1, PT ;  /* 0x000000010700780c */ /* 0x010fda0003f05270 */
[----:B01----:R-:W0:Y:S01]  /*29dc0*/  @P0 LDC R6, c[0x0][0x44c] ;  /* 0x00011300ff060b82 */ /* 0x003e220000000800 */
[C---:B------:R-:W-:Y:S02]  /*29dd0*/  LOP3.LUT R9, R32.reuse, 0x40, RZ, 0xfc, !PT ;  /* 0x0000004020097812 */ /* 0x040fe400078efcff */
[----:B------:R-:W-:Y:S01]  /*29de0*/  LOP3.LUT R10, R32, 0x80, RZ, 0xfc, !PT ;  /* 0x00000080200a7812 */ /* 0x000fe200078efcff */
[----:B---3--:R-:W-:Y:S02]  /*29df0*/  IMAD.MOV.U32 R3, RZ, RZ, R20 ;  /* 0x000000ffff037224 */ /* 0x008fe400078e0014 */
[----:B------:R-:W1:Y:S01]  /*29e00*/  S2R R20, SR_TID.X ;  /* 0x0000000000147919 */ /* 0x000e620000002100 */
[----:B------:R-:W-:-:S04]  /*29e10*/  IMAD.WIDE.U32 R2, R18, UR4, R2 ;  /* 0x0000000412027c25 */ /* 0x000fc8000f8e0002 */
[----:B------:R-:W-:Y:S01]  /*29e20*/  IMAD R3, R18, UR5, R3 ;  /* 0x0000000512037c24 */ /* 0x000fe2000f8e0203 */
[----:B------:R-:W-:Y:S02]  /*29e30*/  ULDC.64 UR4, c[0x0][0x2e0] ;  /* 0x0000b80000047ab9 */ /* 0x000fe40000000a00 */
[----:B------:R-:W-:Y:S02]  /*29e40*/  IMAD R0, R21, UR4, RZ ;  /* 0x0000000415007c24 */ /* 0x000fe4000f8e02ff */
[----:B------:R-:W3:Y:S01]  /*29e50*/  S2R R21, SR_TID.X ;  /* 0x0000000000157919 */ /* 0x000ee20000002100 */
[----:B------:R-:W-:-:S04]  /*29e60*/  IMAD.WIDE.U32 R2, R27, UR4, R2 ;  /* 0x000000041b027c25 */ /* 0x000fc8000f8e0002 */
[----:B------:R-:W-:Y:S01]  /*29e70*/  IMAD R0, R27, UR5, R0 ;  /* 0x000000051b007c24 */ /* 0x000fe2000f8e0200 */
[----:B------:R-:W-:-:S03]  /*29e80*/  ULDC.64 UR4, c[0x0][0x2d0] ;  /* 0x0000b40000047ab9 */ /* 0x000fc60000000a00 */
[----:B------:R-:W-:Y:S02]  /*29e90*/  IMAD.IADD R3, R3, 0x1, R0 ;  /* 0x0000000103037824 */ /* 0x000fe400078e0200 */
[----:B------:R-:W4:Y:S01]  /*29ea0*/  @P0 LDC R0, c[0x0][0x450] ;  /* 0x00011400ff000b82 */ /* 0x000f220000000800 */
[----:B-1----:R-:W-:-:S04]  /*29eb0*/  LOP3.LUT R20, R20, 0x7f, RZ, 0xc0, !PT ;  /* 0x0000007f14147812 */ /* 0x002fc800078ec0ff */
[----:B------:R-:W-:Y:S01]  /*29ec0*/  SHF.R.U32.HI R20, RZ, 0x2, R20 ;  /* 0x00000002ff147819 */ /* 0x000fe20000011614 */
[----:B---3--:R-:W-:-:S05]  /*29ed0*/  IMAD.SHL.U32 R21, R21, 0x20, RZ ;  /* 0x0000002015157824 */ /* 0x008fca00078e00ff */
[----:B------:R-:W-:-:S04]  /*29ee0*/  LOP3.LUT R21, R21, 0x60, RZ, 0xc0, !PT ;  /* 0x0000006015157812 */ /* 0x000fc800078ec0ff */
[----:B------:R-:W-:-:S05]  /*29ef0*/  LOP3.LUT R20, R20, R21, RZ, 0xfc, !PT ;  /* 0x0000001514147212 */ /* 0x000fca00078efcff */
[----:B------:R-:W-:-:S04]  /*29f00*/  IMAD.IADD R5, R20, 0x1, R17 ;  /* 0x0000000114057824 */ /* 0x000fc800078e0211 */
[----:B0-----:R-:W-:-:S04]  /*29f10*/  @P0 IMAD.HI.U32 R6, R5, R6, RZ ;  /* 0x0000000605060227 */ /* 0x001fc800078e00ff */
[----:B------:R-:W-:Y:S01]  /*29f20*/  IMAD.MOV.U32 R4, RZ, RZ, R5 ;  /* 0x000000ffff047224 */ /* 0x000fe200078e0005 */
[----:B----4-:R-:W-:Y:S01]  /*29f30*/  @P0 SHF.R.U32.HI R4, RZ, R0, R6 ;  /* 0x00000000ff040219 */ /* 0x010fe20000011606 */
        /* <DEDUP_REMOVED lines=23> */
[----:B--2---:R-:W-:Y:S10]  /*2a0b0*/  BRA.DIV UR5, `(.L_x_5806) ;  /* 0x0000008e05307947 */ /* 0x004ff4000b800000 */
[----:B------:R-:W0:Y:S01]  /*2a0c0*/  SHFL.IDX PT, R3, R4, RZ, 0x1c1f ;  /* 0x001c1fff04037589 */ /* 0x000e2200000e0000 */
[----:B------:R-:W-:Y:S02]  /*2a0d0*/  IMAD R35, R35, R7, RZ ;  /* 0x0000000723237224 */ /* 0x000fe400078e02ff */
        /* <DEDUP_REMOVED lines=26> */
[----:B------:R-:W-:Y:S02]  /*2a280*/  ISETP.GE.AND P2, PT, R2, R35, PT ;  /* 0x000000230200720c */ /* 0x000fe40003f46270 */
[----:B------:R-:W1:Y:S04]  /*2a290*/  SHFL.IDX PT, R2, R0, 0x2, 0x1c1f ;  /* 0x005c1f0000027f89 */ /* 0x000e6800000e0000 */
[----:B------:R-:W2:Y:S07]  /*2a2a0*/  SHFL.IDX PT, R0, R0, 0x3, 0x1c1f ;  /* 0x007c1f0000007f89 */ /* 0x000eae00000e0000 */
[----:B0-----:R-:W-:-:S05]  /*2a2b0*/  @!P2 IADD3 R3, P4, R32, R3, RZ ;  /* 0x000000032003a210 */ /* 0x001fca0007f9e0ff */
[----:B-1----:R-:W-:-:S05]  /*2a2c0*/  @!P2 IMAD.X R2, RZ, RZ, R2, P4 ;  /* 0x000000ffff02a224 */ /* 0x002fca00020e0602 */
[----:B------:R-:W-:-:S04]  /*2a2d0*/  @!P2 LOP3.LUT R3, R3, R2, RZ, 0x3c, !PT ;  /* 0x000000020303a212 */ /* 0x000fc800078e3cff */
[----:B------:R-:W-:-:S04]  /*2a2e0*/  @!P2 LOP3.LUT R2, R3, R2, RZ, 0x3c, !PT ;  /* 0x000000020302a212 */ /* 0x000fc800078e3cff */
[----:B------:R-:W-:-:S05]  /*2a2f0*/  @!P2 LOP3.LUT R3, R3, R2, RZ, 0x3c, !PT ;  /* 0x000000020303a212 */ /* 0x000fca00078e3cff */
[----:B------:R-:W-:Y:S04]  /*2a300*/  @!P2 LDGSTS.E.BYPASS.LTC128B.128 [R8+0x19400], desc[UR42][R2.64], !P3 ;  /* 0x194000000208afae */ /* 0x000fe8000d901d6a */
[----:B------:R-:W-:Y:S04]  /*2a310*/  @!P2 LDGSTS.E.BYPASS.LTC128B.128 [R8+0x1b400], desc[UR42][R2.64+0x40], !P0 ;  /* 0x1b4000400208afae */ /* 0x000fe8000c101d6a */
[----:B------:R0:W-:Y:S04]  /*2a320*/  @!P2 LDGSTS.E.BYPASS.LTC128B.128 [R8+0x1d400], desc[UR42][R2.64+0x80], !P1 ;  /* 0x1d4000800208afae */ /* 0x0001e8000c901d6a */
[----:B0-2---:R0:W1:Y:S02]  /*2a330*/  SHFL.IDX PT, R2, R4, 0x3, 0x1c1f ;  /* 0x007c1f0004027f89 */ /* 0x00506400000e0000 */
.L_x_6081:
[----:B------:R-:W-:Y:S01]  /*2a340*/  VIADD R17, R17, 0x60 ;  /* 0x0000006011117836 */ /* 0x000fe20000000000 */
[----:B------:R-:W-:Y:S04]  /*2a350*/  BSSY B0, `(.L_x_5807) ;  /* 0x000000b000007945 */ /* 0x000fe80003800000 */
[----:B------:R-:W-:-:S13]  /*2a360*/  ISETP.GE.AND P2, PT, R17, R35, PT ;  /* 0x000000231100720c */ /* 0x000fda0003f46270 */
[----:B------:R-:W-:Y:S05]  /*2a370*/  @P2 BRA `(.L_x_5808) ;  /* 0x0000000000202947 */ /* 0x000fea0003800000 */
        /* <DEDUP_REMOVED lines=8> */
.L_x_5808:
[----:B------:R-:W-:Y:S05]  /*2a400*/  BSYNC B0 ;  /* 0x0000000000007941 */ /* 0x000fea0003800000 */
.L_x_5807:
[----:B------:R-:W-:Y:S01]  /*2a410*/  NOP ;  /* 0x0000000000007918 */ /* 0x000fe20000000000 */
[----:B------:R-:W-:-:S13]  /*2a420*/  PLOP3.LUT P0, PT, PT, PT, PT, 0x80, 0x0 ;  /* 0x000000000000781c */ /* 0x000fda0003f0f070 */
.L_x_5809:
[----:B------:R-:W-:Y:S02]  /*2a430*/  PLOP3.LUT P1, PT, P1, P0, PT, 0xa2, 0x0 ;  /* 0x000000000000781c */ /* 0x000fe40000f21472 */
[----:B------:R-:W-:-:S08]  /*2a440*/  @P0 R2UR P1, UR4, R23 ;  /* 0x00000000170402ca */ /* 0x000fd00000020000 */
[----:B------:R-:W-:-:S05]  /*2a450*/  @P0 PLOP3.LUT P0, PT, P1, PT, PT, 0x80, 0x0 ;  /* 0x000000000000081c */ /* 0x000fca0000f0f070 */
[----:B------:R-:W-:Y:S01]  /*2a460*/  @!P1 SYNCS.ARRIVE.TRANS64.RED.A0T1 RZ, [UR4+0x2a800], RZ ;  /* 0x02a800ffffff99a7 */ /* 0x000fe20008200404 */
[----:B------:R-:W-:Y:S07]  /*2a470*/  @!P1 ARRIVES.LDGSTSBAR.64.TRANSCNT [UR4+0x2a800] ;  /* 0x02a80000ff0099b0 */ /* 0x000fee0008000a84 */
[----:B------:R-:W-:Y:S05]  /*2a480*/  @P0 BRA.U.ANY `(.L_x_5809) ;  /* 0xfffffffd00e80947 */ /* 0x000fea000393ffff */
[----:B-12---:R-:W2:Y:S02]  /*2a490*/  LDL.LU R2, [R1+0x2c] ;  /* 0x00002c0001027983 */ /* 0x006ea40000300800 */
        /* <DEDUP_REMOVED lines=9> */
[----:B------:R-:W2:Y:S03]  /*2a530*/  SYNCS.PHASECHK.TRANS64.TRYWAIT P0, [R23+URZ+0x2a820], R0 ;  /* 0x02a82000170075a7 */ /* 0x000ea6000800017f */
[----:B-12---:R-:W-:Y:S05]  /*2a540*/  @!P0 BRA `(.L_x_5811) ;  /* 0x0000008c00688947 */ /* 0x006fea0003800000 */
.L_x_6082:
[----:B------:R-:W-:Y:S05]  /*2a550*/  BSYNC B0 ;  /* 0x0000000000007941 */ /* 0x000fea0003800000 */
.L_x_5810:
[----:B------:R-:W2:Y:S02]  /*2a560*/  LDL.LU R2, [R1+0x20] ;  /* 0x0000200001027983 */ /* 0x000ea40000300800 */
[----:B--2---:R-:W-:-:S05]  /*2a570*/  VIADD R20, R2, 0xfffffffe ;  /* 0xfffffffe02147836 */ /* 0x004fca0000000000 */
[----:B------:R-:W-:-:S13]  /*2a580*/  ISETP.GE.AND P0, PT, R20, R33, PT ;  /* 0x000000211400720c */ /* 0x000fda0003f06270 */
[----:B------:R-:W-:Y:S05]  /*2a590*/  @!P0 BRA `(.L_x_5812) ;  /* 0x0000001400588947 */ /* 0x000fea0003800000 */
[----:B------:R-:W-:Y:S02]  /*2a5a0*/  IMAD.MOV.U32 R5, RZ, RZ, R26 ;  /* 0x000000ffff057224 */ /* 0x000fe400078e001a */
[----:B------:R-:W-:-:S07]  /*2a5b0*/  IMAD.MOV.U32 R7, RZ, RZ, R29 ;  /* 0x000000ffff077224 */ /* 0x000fce00078e001d */
.L_x_5832:
[----:B--2---:R-:W2:Y:S01]  /*2a5c0*/  LDC R6, c[0x0][0x430] ;  /* 0x00010c00ff067b82 */ /* 0x004ea20000000800 */
[----:B-1----:R-:W1:Y:S01]  /*2a5d0*/  S2R R2, SR_TID.X ;  /* 0x0000000000027919 */ /* 0x002e620000002100 */
[----:B------:R-:W-:Y:S05]  /*2a5e0*/  YIELD ;  /* 0x0000000000007946 */ /* 0x000fea0003800000 */
[----:B------:R-:W-:Y:S01]  /*2a5f0*/  ULDC.64 UR4, c[0x0][0x428] ;  /* 0x00010a0000047ab9 */ /* 0x000fe20000000a00 */
[----:B--2---:R-:W-:Y:S02]  /*2a600*/  ISETP.NE.AND P0, PT, R6, 0x1, PT ;  /* 0x000000010600780c */ /* 0x004fe40003f05270 */
[C---:B-1----:R-:W-:Y:S01]  /*2a610*/  LOP3.LUT R0, R2.reuse, 0x7f, RZ, 0xc0, !PT ;  /* 0x0000007f02007812 */ /* 0x042fe200078ec0ff */
[----:B------:R-:W-:-:S10]  /*2a620*/  IMAD.SHL.U32 R2, R2, 0x20, RZ ;  /* 0x0000002002027824 */ /* 0x000fd400078e00ff */
[----:B0-----:R-:W0:Y:S01]  /*2a630*/  @P0 LDC R4, c[0x0][0x434] ;  /* 0x00010d00ff040b82 */ /* 0x001e220000000800 */
[----:B------:R-:W-:Y:S02]  /*2a640*/  SHF.R.U32.HI R3, RZ, 0x2, R0 ;  /* 0x00000002ff037819 */ /* 0x000fe40000011600 */
[----:B------:R-:W-:-:S03]  /*2a650*/  LOP3.LUT R2, R2, 0x60, RZ, 0xc0, !PT ;  /* 0x0000006002027812 */ /* 0x000fc600078ec0ff */
[----:B------:R-:W-:Y:S02]  /*2a660*/  IMAD R3, R20, 0x80, R3 ;  /* 0x0000008014037824 */ /* 0x000fe400078e0203 */
[----:B------:R-:W1:Y:S03]  /*2a670*/  @P0 LDC R0, c[0x0][0x438] ;  /* 0x00010e00ff000b82 */ /* 0x000e660000000800 */
[----:B------:R-:W-:-:S05]  /*2a680*/  IADD3 R3, R2, R3, R34 ;  /* 0x0000000302037210 */ /* 0x000fca0007ffe022 */
[----:B------:R-:W-:Y:S02]  /*2a690*/  IMAD.MOV.U32 R2, RZ, RZ, R3 ;  /* 0x000000ffff027224 */ /* 0x000fe400078e0003 */
[----:B0-----:R-:W-:-:S05]  /*2a6a0*/  @P0 IMAD.HI.U32 R4, R3, R4, RZ ;  /* 0x0000000403040227 */ /* 0x001fca00078e00ff */
[----:B-1----:R-:W-:-:S05]  /*2a6b0*/  @P0 SHF.R.U32.HI R2, RZ, R0, R4 ;  /* 0x00000000ff020219 */ /* 0x002fca0000011604 */
[----:B------:R-:W-:-:S04]  /*2a6c0*/  IMAD.MOV R0, RZ, RZ, -R2 ;  /* 0x000000ffff007224 */ /* 0x000fc800078e0a02 */
[----:B------:R-:W-:Y:S01]  /*2a6d0*/  IMAD R6, R6, R0, R3 ;  /* 0x0000000006067224 */ /* 0x000fe200078e0203 */
        /* <DEDUP_REMOVED lines=15> */
[----:B------:R-:W-:-:S02]  /*2a7d0*/  ISETP.GT.AND P1, PT, R0, R33, PT ;  /* 0x000000210000720c */ /* 0x000fc40003f24270 */
[----:B------:R-:W-:Y:S02]  /*2a7e0*/  SEL R29, RZ, 0x1, P0 ;  /* 0x00000001ff1d7807 */ /* 0x000fe40000000000 */
[----:B------:R-:W-:Y:S02]  /*2a7f0*/  SEL R26, R26, RZ, P0 ;  /* 0x000000ff1a1a7207 */ /* 0x000fe40000000000 */
[----:B------:R-:W-:Y:S02]  /*2a800*/  LOP3.LUT R29, R7, R29, RZ, 0x3c, !PT ;  /* 0x0000001d071d7212 */ /* 0x000fe400078e3cff */
[----:B--2---:R-:W-:Y:S01]  /*2a810*/  SHF.R.S32.HI R10, RZ, 0x1f, R8 ;  /* 0x0000001fff0a7819 */ /* 0x004fe20000011408 */
[----:B------:R-:W-:Y:S06]  /*2a820*/  @!P2 BRA `(.L_x_5813) ;  /* 0x000000000004a947 */ /* 0x000fec0003800000 */
[----:B------:R-:W-:Y:S01]  /*2a830*/  BPT.TRAP 0x1 ;  /* 0x000000040000795c */ /* 0x000fe20000300000 */
.L_x_5813:
[----:B------:R-:W-:Y:S01]  /*2a840*/  IMAD R4, R26, 0x8, R23 ;  /* 0x000000081a047824 */ /* 0x000fe200078e0217 */
[----:B------:R-:W-:Y:S01]  /*2a850*/  SHF.L.U32 R17, R29, 0x1f, RZ ;  /* 0x0000001f1d117819 */ /* 0x000fe200000006ff */
[----:B------:R-:W-:Y:S01]  /*2a860*/  BSSY B0, `(.L_x_5814) ;  /* 0x0000004000007945 */ /* 0x000fe20003800000 */
[----:B------:R-:W-:Y:S02]  /*2a870*/  SHF.R.S32.HI R9, RZ, 0x1f, R6 ;  /* 0x0000001fff097819 */ /* 0x000fe40000011406 */
[----:B------:R-:W0:Y:S02]  /*2a880*/  SYNCS.PHASECHK.TRANS64.TRYWAIT P0, [R4+URZ+0x2a880], R17 ;  /* 0x02a88011040075a7 */ /* 0x000e24000800017f */
[----:B0-----:R-:W-:Y:S05]  /*2a890*/  @!P0 BRA `(.L_x_5815) ;  /* 0x0000008800a88947 */ /* 0x001fea0003800000 */
.L_x_6083:
[----:B------:R-:W-:Y:S05]  /*2a8a0*/  BSYNC B0 ;  /* 0x0000000000007941 */ /* 0x000fea0003800000 */
.L_x_5814:
[----:B------:R-:W2:Y:S01]  /*2a8b0*/  LDL R14, [R1+0xc] ;  /* 0x00000c00010e7983 */ /* 0x000ea20000100800 */
[----:B------:R-:W-:Y:S01]  /*2a8c0*/  ULDC.64 UR4, c[0x0][0x328] ;  /* 0x0000ca0000047ab9 */ /* 0x000fe20000000a00 */
[----:B------:R-:W1:Y:S01]  /*2a8d0*/  LDC R11, c[0x0][0x2f4] ;  /* 0x0000bd00ff0b7b82 */ /* 0x000e620000000800 */
[----:B------:R-:W-:Y:S01]  /*2a8e0*/  IMAD R0, R9, UR4, RZ ;  /* 0x0000000409007c24 */ /* 0x000fe2000f8e02ff */
[----:B------:R-:W-:Y:S01]  /*2a8f0*/  ULDC.64 UR6, c[0x0][0x318] ;  /* 0x0000c60000067ab9 */ /* 0x000fe20000000a00 */
[----:B------:R-:W-:Y:S01]  /*2a900*/  IMAD.WIDE.U32 R2, R6, UR4, RZ ;  /* 0x0000000406027c25 */ /* 0x000fe2000f8e00ff */
[C---:B------:R-:W-:Y:S02]  /*2a910*/  LOP3.LUT R13, R32.reuse, 0x80, RZ, 0xfc, !PT ;  /* 0x00000080200d7812 */ /* 0x040fe400078efcff */
[----:B------:R-:W-:Y:S01]  /*2a920*/  LOP3.LUT R12, R32, 0x40, RZ, 0xfc, !PT ;  /* 0x00000040200c7812 */ /* 0x000fe200078efcff */
        /* <DEDUP_REMOVED lines=9> */
[-C--:B------:R-:W-:Y:S01]  /*2a9c0*/  ISETP.GE.AND P3, PT, R12, R11.reuse, PT ;  /* 0x0000000b0c00720c */ /* 0x080fe20003f66270 */
[----:B------:R-:W-:Y:S01]  /*2a9d0*/  IMAD.WIDE.U32 R2, R18, UR4, R2 ;  /* 0x0000000412027c25 */ /* 0x000fe2000f8e0002 */
[----:B------:R-:W-:Y:S01]  /*2a9e0*/  UMOV UR4, 0xffffffff ;  /* 0xffffffff00047882 */ /* 0x000fe20000000000 */
[----:B------:R-:W-:Y:S02]  /*2a9f0*/  ISETP.GE.AND P4, PT, R32, R11, PT ;  /* 0x0000000b2000720c */ /* 0x000fe40003f86270 */
[----:B------:R-:W-:Y:S01]  /*2aa00*/  IMAD R27, R18, UR5, R3 ;  /* 0x00000005121b7c24 */ /* 0x000fe2000f8e0203 */
[----:B------:R-:W-:-:S04]  /*2aa10*/  IADD3 R21, P0, R2, UR6, RZ ;  /* 0x0000000602157c10 */ /* 0x000fc8000ff1e0ff */
[----:B------:R-:W-:Y:S01]  /*2aa20*/  IADD3.X R27, R27, UR7, RZ, P0, !PT ;  /* 0x000000071b1b7c10 */ /* 0x000fe200087fe4ff */
[----:B--2---:R-:W-:Y:S01]  /*2aa30*/  IMAD R35, R26, 0x6000, R14 ;  /* 0x000060001a237824 */ /* 0x004fe200078e020e */
[----:B------:R-:W-:Y:S07]  /*2aa40*/  BRA.DIV UR4, `(.L_x_5816) ;  /* 0x0000008a04507947 */ /* 0x000fee000b800000 */
[----:B------:R-:W1:Y:S04]  /*2aa50*/  SHFL.IDX PT, R2, R21, RZ, 0x1c1f ;  /* 0x001c1fff15027589 */ /* 0x000e6800000e0000 */
[----:B------:R-:W2:Y:S01]  /*2aa60*/  SHFL.IDX PT, R0, R27, RZ, 0x1c1f ;  /* 0x001c1fff1b007589 */ /* 0x000ea200000e0000 */
        /* <DEDUP_REMOVED lines=22> */
.L_x_6093:
        /* <DEDUP_REMOVED lines=10> */
.L_x_5817:
        /* <DEDUP_REMOVED lines=11> */
.L_x_5818:
[----:B------:R2:W-:Y:S01]  /*2ad20*/  SYNCS.ARRIVE.TRANS64.A1T0 RZ, [R4+URZ+0x2a870], RZ ;  /* 0x02a870ff04ff79a7 */ /* 0x0005e2000810003f */
[----:B------:R-:W-:Y:S05]  /*2ad30*/  @!P3 BRA `(.L_x_5819) ;  /* 0x000000000004b947 */ /* 0x000fea0003800000 */
[----:B------:R-:W-:Y:S01]  /*2ad40*/  BPT.TRAP 0x1 ;  /* 0x000000040000795c */ /* 0x000fe20000300000 */
.L_x_5819:
[----:B------:R-:W3:Y:S01]  /*2ad50*/  SYNCS.PHASECHK.TRANS64.TRYWAIT P0, [R4+URZ+0x2a840], R17 ;  /* 0x02a84011040075a7 */ /* 0x000ee2000800017f */
[----:B------:R-:W-:Y:S04]  /*2ad60*/  BSSY B0, `(.L_x_5820) ;  /* 0x0000002000007945 */ /* 0x000fe80003800000 */
[----:B---3--:R-:W-:Y:S05]  /*2ad70*/  @!P0 BRA `(.L_x_5821) ;  /* 0x0000008800b88947 */ /* 0x008fea0003800000 */
.L_x_6094:
[----:B------:R-:W-:Y:S05]  /*2ad80*/  BSYNC B0 ;  /* 0x0000000000007941 */ /* 0x000fea0003800000 */
.L_x_5820:
[----:B------:R-:W-:Y:S01]  /*2ad90*/  ULDC.64 UR4, c[0x0][0x300] ;  /* 0x0000c00000047ab9 */ /* 0x000fe20000000a00 */
[----:B------:R-:W4:Y:S01]  /*2ada0*/  LDC R11, c[0x0][0x2f4] ;  /* 0x0000bd00ff0b7b82 */ /* 0x000f220000000800 */
[----:B------:R-:W-:Y:S01]  /*2adb0*/  IMAD R9, R9, UR4, RZ ;  /* 0x0000000409097c24 */ /* 0x000fe2000f8e02ff */
[----:B------:R-:W-:Y:S01]  /*2adc0*/  ULDC.64 UR6, c[0x0][0x2e8] ;  /* 0x0000ba0000067ab9 */ /* 0x000fe20000000a00 */
[----:B------:R-:W-:Y:S01]  /*2add0*/  IMAD.WIDE.U32 R2, R6, UR4, RZ ;  /* 0x0000000406027c25 */ /* 0x000fe2000f8e00ff */
        /* <DEDUP_REMOVED lines=10> */
[C---:B------:R-:W-:Y:S01]  /*2ae80*/  IMAD.WIDE.U32 R2, R18.reuse, UR4, R2 ;  /* 0x0000000412027c25 */ /* 0x040fe2000f8e0002 */
[----:B------:R-:W-:Y:S01]  /*2ae90*/  UMOV UR4, 0xffffffff ;  /* 0xffffffff00047882 */ /* 0x000fe20000000000 */
[-C--:B----4-:R-:W-:Y:S02]  /*2aea0*/  ISETP.GE.AND P2, PT, R13, R11.reuse, PT ;  /* 0x0000000b0d00720c */ /* 0x090fe40003f46270 */
[----:B------:R-:W-:Y:S01]  /*2aeb0*/  IMAD R8, R18, UR5, R3 ;  /* 0x0000000512087c24 */ /* 0x000fe2000f8e0203 */
[----:B------:R-:W-:Y:S02]  /*2aec0*/  IADD3 R6, P0, R2, UR6, RZ ;  /* 0x0000000602067c10 */ /* 0x000fe4000ff1e0ff */
[----:B------:R-:W-:Y:S02]  /*2aed0*/  ISETP.GE.AND P3, PT, R12, R11, PT ;  /* 0x0000000b0c00720c */ /* 0x000fe40003f66270 */
[----:B------:R-:W-:-:S02]  /*2aee0*/  IADD3.X R8, R8, UR7, RZ, P0, !PT ;  /* 0x0000000708087c10 */ /* 0x000fc400087fe4ff */
[----:B------:R-:W-:Y:S01]  /*2aef0*/  ISETP.GE.AND P4, PT, R32, R11, PT ;  /* 0x0000000b2000720c */ /* 0x000fe20003f86270 */
[----:B------:R-:W-:-:S12]  /*2af00*/  BRA.DIV UR4, `(.L_x_5822) ;  /* 0x0000008a04687947 */ /* 0x000fd8000b800000 */
        /* <DEDUP_REMOVED lines=23> */
.L_x_6104:
        /* <DEDUP_REMOVED lines=10> */
.L_x_5823:
        /* <DEDUP_REMOVED lines=11> */
.L_x_5824:
[----:B------:R-:W-:Y:S01]  /*2b1d0*/  IMAD.U32 R0, RZ, RZ, UR37 ;  /* 0x00000025ff007e24 */ /* 0x000fe2000f8e00ff */
[----:B------:R0:W-:Y:S04]  /*2b1e0*/  SYNCS.ARRIVE.TRANS64.A1T0 RZ, [R4+URZ+0x2a830], RZ ;  /* 0x02a830ff04ff79a7 */ /* 0x0001e8000810003f */
[----:B------:R-:W-:-:S13]  /*2b1f0*/  ISETP.NE.AND P0, PT, R0, 0x3, PT ;  /* 0x000000030000780c */ /* 0x000fda0003f05270 */
[----:B0-----:R-:W-:Y:S05]  /*2b200*/  @!P0 BRA `(.L_x_5825) ;  /* 0x0000000000048947 */ /* 0x001fea0003800000 */
[----:B------:R-:W-:Y:S01]  /*2b210*/  BPT.TRAP 0x1 ;  /* 0x000000040000795c */ /* 0x000fe20000300000 */
.L_x_5825:
[----:B------:R-:W-:Y:S01]  /*2b220*/  LOP3.LUT R0, R7, 0x1, RZ, 0x3c, !PT ;  /* 0x0000000107007812 */ /* 0x000fe200078e3cff */
[----:B------:R-:W-:Y:S01]  /*2b230*/  IMAD R2, R5, 0x8, R23 ;  /* 0x0000000805027824 */ /* 0x000fe200078e0217 */
[----:B------:R-:W-:Y:S02]  /*2b240*/  BSSY B0, `(.L_x_5826) ;  /* 0x0000004000007945 */ /* 0x000fe40003800000 */
[----:B------:R-:W-:-:S04]  /*2b250*/  SHF.L.U32 R0, R0, 0x1f, RZ ;  /* 0x0000001f00007819 */ /* 0x000fc800000006ff */
[----:B------:R-:W0:Y:S02]  /*2b260*/  SYNCS.PHASECHK.TRANS64.TRYWAIT P2, [R2+URZ+0x2a870], R0 ;  /* 0x02a87000020075a7 */ /* 0x000e24000804017f */
[----:B0-----:R-:W-:Y:S05]  /*2b270*/  @!P2 BRA `(.L_x_5827) ;  /* 0x0000008800bca947 */ /* 0x001fea0003800000 */
.L_x_6105:
[----:B------:R-:W-:Y:S05]  /*2b280*/  BSYNC B0 ;  /* 0x0000000000007941 */ /* 0x000fea0003800000 */
.L_x_5826:
[----:B------:R-:W-:-:S05]  /*2b290*/  IMAD.U32 R3, RZ, RZ, UR39 ;  /* 0x00000027ff037e24 */ /* 0x000fca000f8e00ff */
[----:B------:R-:W-:-:S13]  /*2b2a0*/  ISETP.NE.AND P2, PT, R3, 0x3, PT ;  /* 0x000000030300780c */ /* 0x000fda0003f45270 */
[----:B------:R-:W-:Y:S05]  /*2b2b0*/  @!P2 BRA `(.L_x_5828) ;  /* 0x000000000004a947 */ /* 0x000fea0003800000 */
[----:B------:R-:W-:Y:S01]  /*2b2c0*/  BPT.TRAP 0x1 ;  /* 0x000000040000795c */ /* 0x000fe20000300000 */
.L_x_5828:
[----:B------:R-:W-:Y:S01]  /*2b2d0*/  SHF.L.U32 R3, R7, 0x1f, RZ ;  /* 0x0000001f07037819 */ /* 0x000fe200000006ff */
[----:B------:R-:W-:-:S03]  /*2b2e0*/  IMAD R0, R5, 0x6000, RZ ;  /* 0x0000600005007824 */ /* 0x000fc600078e02ff */
[----:B------:R-:W0:Y:S02]  /*2b2f0*/  SYNCS.PHASECHK.TRANS64.TRYWAIT P2, [R2+URZ+0x2a860], R3 ;  /* 0x02a86003020075a7 */ /* 0x000e24000804017f */
[----:B0-----:R-:W-:Y:S05]  /*2b300*/  @!P2 BRA `(.L_x_5829) ;  /* 0x0000008800aca947 */ /* 0x001fea0003800000 */
.L_x_6106:
[----:B------:R-:W5:Y:S04]  /*2b310*/  LDL R12, [R1+0x8] ;  /* 0x00000800010c7983 */ /* 0x000f680000100800 */
[----:B------:R-:W5:Y:S01]  /*2b320*/  LDL R13, [R1+0x4] ;  /* 0x00000400010d7983 */ /* 0x000f620000100800 */
[----:B------:R-:W-:Y:S01]  /*2b330*/  LOP3.LUT R3, R0, R24, RZ, 0xfc, !PT ;  /* 0x0000001800037212 */ /* 0x000fe200078efcff */
[----:B------:R-:W-:Y:S05]  /*2b340*/  WARPSYNC.ALL ;  /* 0x0000000000007948 */ /* 0x000fea0003800000 */
[----:B------:R-:W-:Y:S01]  /*2b350*/  IMAD.IADD R3, R23, 0x1, R3 ;  /* 0x0000000117037824 */ /* 0x000fe200078e0203 */
[----:B------:R-:W5:Y:S04]  /*2b360*/  LDL R14, [R1] ;  /* 0x00000000010e7983 */ /* 0x000f680000100800 */
[----:B--234-:R-:W0:Y:S02]  /*2b370*/  LDSM.16.MT88.4 R4, [R3+0xc400] ;  /* 0x00c400000304783b */ /* 0x01ce240000004200 */
[----:B0-----:R-:W-:-:S02]  /*2b380*/  PRMT R8, R4, 0x6420, R5 ;  /* 0x0000642004087816 */ /* 0x001fc40000000005 */
[----:B------:R-:W-:Y:S01]  /*2b390*/  PRMT R9, R4, 0x7531, R5 ;  /* 0x0000753104097816 */ /* 0x000fe20000000005 */
[----:B------:R-:W-:Y:S01]  /*2b3a0*/  VIADD R4, R0, 0x2000 ;  /* 0x0000200000047836 */ /* 0x000fe20000000000 */
[C-C-:B------:R-:W-:Y:S02]  /*2b3b0*/  PRMT R10, R6.reuse, 0x6420, R7.reuse ;  /* 0x00006420060a7816 */ /* 0x140fe40000000007 */
[----:B------:R-:W-:Y:S02]  /*2b3c0*/  PRMT R11, R6, 0x7531, R7 ;  /* 0x00007531060b7816 */ /* 0x000fe40000000007 */
[----:B------:R-:W-:-:S05]  /*2b3d0*/  LOP3.LUT R4, R4, R24, RZ, 0xfc, !PT ;  /* 0x0000001804047212 */ /* 0x000fca00078efcff */
[----:B------:R-:W-:Y:S01]  /*2b3e0*/  IMAD.IADD R4, R23, 0x1, R4 ;  /* 0x0000000117047824 */ /* 0x000fe200078e0204 */
[----:B-----5:R-:W-:-:S05]  /*2b3f0*/  IADD3 R3, R25, R0, R12 ;  /* 0x0000000019037210 */ /* 0x020fca0007ffe00c */
[----:B------:R-:W-:Y:S04]  /*2b400*/  STSM.16.M88.4 [R3], R8 ;  /* 0x0000000803007844 */ /* 0x000fe80000000200 */
[----:B------:R-:W0:Y:S02]  /*2b410*/  LDSM.16.MT88.4 R4, [R4+0xc400] ;  /* 0x00c400000404783b */ /* 0x000e240000004200 */
[C-C-:B0-----:R-:W-:Y:S02]  /*2b420*/  PRMT R8, R4.reuse, 0x6420, R5.reuse ;  /* 0x0000642004087816 */ /* 0x141fe40000000005 */
[----:B------:R-:W-:Y:S01]  /*2b430*/  PRMT R9, R4, 0x7531, R5 ;  /* 0x0000753104097816 */ /* 0x000fe20000000005 */
[----:B------:R-:W-:-:S05]  /*2b440*/  VIADD R4, R0, 0x4000 ;  /* 0x0000400000047836 */ /* 0x000fca0000000000 */
        /* <DEDUP_REMOVED lines=13> */
[----:B------:R0:W2:Y:S01]  /*2b520*/  LDSM.16.MT88.4 R4, [R3+0xc400] ;  /* 0x00c400000304783b */ /* 0x0000a20000004200 */
[----:B------:R-:W-:Y:S02]  /*2b530*/  LOP3.LUT R12, R24, 0x2800, RZ, 0xfc, !PT ;  /* 0x00002800180c7812 */ /* 0x000fe400078efcff */
[----:B0-----:R-:W-:Y:S02]  /*2b540*/  IADD3 R3, R25, R13, R0 ;  /* 0x0000000d19037210 */ /* 0x001fe40007ffe000 */
[----:B------:R-:W3:Y:S01]  /*2b550*/  LDL R13, [R1+0x10] ;  /* 0x00001000010d7983 */ /* 0x000ee20000100800 */
[C-C-:B--2---:R-:W-:Y:S02]  /*2b560*/  PRMT R8, R4.reuse, 0x6420, R5.reuse ;  /* 0x0000642004087816 */ /* 0x144fe40000000005 */
[----:B------:R-:W-:Y:S02]  /*2b570*/  PRMT R9, R4, 0x7531, R5 ;  /* 0x0000753104097816 */ /* 0x000fe40000000005 */
[----:B------:R-:W-:-:S02]  /*2b580*/  PRMT R10, R6, 0x6420, R7 ;  /* 0x00006420060a7816 */ /* 0x000fc40000000007 */
[----:B------:R-:W-:Y:S02]  /*2b590*/  PRMT R11, R6, 0x7531, R7 ;  /* 0x00007531060b7816 */ /* 0x000fe40000000007 */
        /* <DEDUP_REMOVED lines=21> */
[C-C-:B--2---:R-:W-:Y:S02]  /*2b6f0*/  PRMT R8, R4.reuse, 0x6420, R5.reuse ;  /* 0x0000642004087816 */ /* 0x144fe40000000005 */
        /* <DEDUP_REMOVED lines=23> */
[----:B---3--:R-:W-:Y:S02]  /*2b870*/  IADD3 R3, R25, R13, R0 ;  /* 0x0000000d19037210 */ /* 0x008fe40007ffe000 */
        /* <DEDUP_REMOVED lines=30> */
.L_x_5830:
[----:B--2---:R2:W-:Y:S01]  /*2ba60*/  SYNCS.ARRIVE.TRANS64.A1T0 RZ, [R2+URZ+0x2a850], RZ ;  /* 0x02a850ff02ff79a7 */ /* 0x0045e2000810003f */
[----:B------:R-:W-:Y:S06]  /*2ba70*/  BAR.SYNC.DEFER_BLOCKING 0x2, 0x80 ;  /* 0x0082000000007b1d */ /* 0x000fec0000010000 */
[----:B------:R-:W-:Y:S05]  /*2ba80*/  @!P0 BRA `(.L_x_5831) ;  /* 0x0000000000048947 */ /* 0x000fea0003800000 */
[----:B------:R-:W-:Y:S01]  /*2ba90*/  BPT.TRAP 0x1 ;  /* 0x000000040000795c */ /* 0x000fe20000300000 */
.L_x_5831:
[----:B--2---:R-:W-:Y:S02]  /*2baa0*/  VIADD R2, R2, 0x2a880 ;  /* 0x0002a88002027836 */ /* 0x004fe40000000000 */
[----:B------:R-:W-:Y:S02]  /*2bab0*/  IMAD.MOV.U32 R5, RZ, RZ, R26 ;  /* 0x000000ffff057224 */ /* 0x000fe400078e001a */
[----:B------:R-:W-:Y:S01]  /*2bac0*/  IMAD.MOV.U32 R7, RZ, RZ, R29 ;  /* 0x000000ffff077224 */ /* 0x000fe200078e001d */
[----:B------:R-:W-:-:S04]  /*2bad0*/  PRMT R2, R37, 0x654, R2 ;  /* 0x0000065425027816 */ /* 0x000fc80000000002 */
[----:B------:R2:W-:Y:S01]  /*2bae0*/  SYNCS.ARRIVE.TRANS64.RED.A1T0 RZ, [R2+URZ], RZ ;  /* 0x000000ff02ff79a7 */ /* 0x0005e2000810043f */
[----:B------:R-:W-:Y:S05]  /*2baf0*/  @P1 BRA `(.L_x_5832) ;  /* 0xffffffe800b01947 */ /* 0x000fea000383ffff */
.L_x_5812:
[----:B-1----:R-:W2:Y:S01]  /*2bb00*/  S2R R0, SR_TID.X ;  /* 0x0000000000007919 */ /* 0x002ea20000002100 */
[----:B------:R-:W-:Y:S01]  /*2bb10*/  BSSY B0, `(.L_x_5833) ;  /* 0x0000012000007945 */ /* 0x000fe20003800000 */
[----:B--2---:R-:W-:Y:S01]  /*2bb20*/  LOP3.LUT R2, R0, 0x7f, RZ, 0xc0, !PT ;  /* 0x0000007f00027812 */ /* 0x004fe200078ec0ff */
[----:B------:R-:W-:-:S03]  /*2bb30*/  IMAD.U32 R0, RZ, RZ, UR37 ;  /* 0x00000025ff007e24 */ /* 0x000fc6000f8e00ff */
[----:B------:R-:W-:Y:S02]  /*2bb40*/  ISETP.NE.AND P1, PT, R2, RZ, PT ;  /* 0x000000ff0200720c */ /* 0x000fe40003f25270 */
[----:B------:R-:W-:-:S11]  /*2bb50*/  ISETP.NE.AND P0, PT, R0, 0x3, PT ;  /* 0x000000030000780c */ /* 0x000fd60003f05270 */
[----:B------:R-:W-:Y:S05]  /*2bb60*/  @P1 BRA `(.L_x_5834) ;  /* 0x0000000000301947 */ /* 0x000fea0003800000 */
[----:B0-----:R-:W0:Y:S01]  /*2bb70*/  S2R R3, SR_LANEID ;  /* 0x0000000000037919 */ /* 0x001e220000000000 */
[----:B------:R-:W-:Y:S02]  /*2bb80*/  VOTEU.ANY UR4, UPT, PT ;  /* 0x0000000000047886 */ /* 0x000fe400038e0100 */
[----:B------:R-:W0:Y:S08]  /*2bb90*/  FLO.U32 R0, UR4 ;  /* 0x0000000400007d00 */ /* 0x000e3000080e0000 */
[----:B------:R-:W1:Y:S01]  /*2bba0*/  POPC R5, UR4 ;  /* 0x0000000400057d09 */ /* 0x000e620008000000 */
[----:B0-----:R-:W-:-:S02]  /*2bbb0*/  ISETP.EQ.U32.AND P1, PT, R0, R3, PT ;  /* 0x000000030000720c */ /* 0x001fc40003f22070 */
[----:B------:R-:W1:Y:S11]  /*2bbc0*/  LDC.64 R2, c[0x0][0xc60] ;  /* 0x00031800ff027b82 */ /* 0x000e760000000a00 */
[----:B-1----:R-:W2:Y:S01]  /*2bbd0*/  @P1 ATOMG.E.ADD.STRONG.GPU PT, R3, desc[UR42][R2.64], R5 ;  /* 0x00000005020319a8 */ /* 0x002ea200081ee1ea */
[----:B------:R-:W0:Y:S02]  /*2bbe0*/  S2R R4, SR_LTMASK ;  /* 0x0000000000047919 */ /* 0x000e240000003900 */
[----:B0-----:R-:W-:-:S04]  /*2bbf0*/  LOP3.LUT R4, R4, UR4, RZ, 0xc0, !PT ;  /* 0x0000000404047c12 */ /* 0x001fc8000f8ec0ff */
[----:B------:R-:W0:Y:S01]  /*2bc00*/  POPC R7, R4 ;  /* 0x0000000400077309 */ /* 0x000e220000000000 */
[----:B--2---:R-:W0:Y:S02]  /*2bc10*/  SHFL.IDX PT, R0, R3, R0, 0x1f ;  /* 0x00001f0003007589 */ /* 0x004e2400000e0000 */
[----:B0-----:R-:W-:-:S07]  /*2bc20*/  IADD3 R16, R0, UR38, R7 ;  /* 0x0000002600107c10 */ /* 0x001fce000fffe007 */
.L_x_5834:
[----:B------:R-:W-:Y:S05]  /*2bc30*/  BSYNC B0 ;  /* 0x0000000000007941 */ /* 0x000fea0003800000 */
.L_x_5833:
[----:B------:R-:W-:Y:S05]  /*2bc40*/  @!P0 BRA `(.L_x_5835) ;  /* 0x0000000000048947 */ /* 0x000fea0003800000 */
[----:B------:R-:W-:Y:S01]  /*2bc50*/  BPT.TRAP 0x1 ;  /* 0x000000040000795c */ /* 0x000fe20000300000 */
.L_x_5835:
[----:B0-----:R-:W-:Y:S01]  /*2bc60*/  LOP3.LUT R3, R29, 0x1, RZ, 0x3c, !PT ;  /* 0x000000011d037812 */ /* 0x001fe200078e3cff */
[----:B------:R-:W-:Y:S01]  /*2bc70*/  IMAD R2, R26, 0x8, R23 ;  /* 0x000000081a027824 */ /* 0x000fe200078e0217 */
[----:B------:R-:W-:Y:S02]  /*2bc80*/  BSSY B0, `(.L_x_5836) ;  /* 0x0000004000007945 */ /* 0x000fe40003800000 */
[----:B------:R-:W-:-:S04]  /*2bc90*/  SHF.L.U32 R3, R3, 0x1f, RZ ;  /* 0x0000001f03037819 */ /* 0x000fc800000006ff */
[----:B------:R-:W0:Y:S02]  /*2bca0*/  SYNCS.PHASECHK.TRANS64.TRYWAIT P1, [R2+URZ+0x2a870], R3 ;  /* 0x02a87003020075a7 */ /* 0x000e24000802017f */
[----:B0-----:R-:W-:Y:S05]  /*2bcb0*/  @!P1 BRA `(.L_x_5837) ;  /* 0x0000008000549947 */ /* 0x001fea0003800000 */
.L_x_6107:
[----:B------:R-:W-:Y:S05]  /*2bcc0*/  BSYNC B0 ;  /* 0x0000000000007941 */ /* 0x000fea0003800000 */
.L_x_5836:
[----:B------:R-:W-:-:S05]  /*2bcd0*/  IMAD.U32 R0, RZ, RZ, UR39 ;  /* 0x00000027ff007e24 */ /* 0x000fca000f8e00ff */
[----:B------:R-:W-:-:S13]  /*2bce0*/  ISETP.NE.AND P1, PT, R0, 0x3, PT ;  /* 0x000000030000780c */ /* 0x000fda0003f25270 */
[----:B------:R-:W-:Y:S05]  /*2bcf0*/  @!P1 BRA `(.L_x_5838) ;  /* 0x0000000000049947 */ /* 0x000fea0003800000 */
[----:B------:R-:W-:Y:S01]  /*2bd00*/  BPT.TRAP 0x1 ;  /* 0x000000040000795c */ /* 0x000fe20000300000 */
.L_x_5838:
[----:B0-----:R-:W-:-:S04]  /*2bd10*/  SHF.L.U32 R3, R29, 0x1f, RZ ;  /* 0x0000001f1d037819 */ /* 0x001fc800000006ff */
[----:B------:R-:W0:Y:S02]  /*2bd20*/  SYNCS.PHASECHK.TRANS64.TRYWAIT P1, [R2+URZ+0x2a860], R3 ;  /* 0x02a86003020075a7 */ /* 0x000e24000802017f */
[----:B0-----:R-:W-:Y:S05]  /*2bd30*/  @!P1 BRA `(.L_x_5839) ;  /* 0x0000008000489947 */ /* 0x001fea0003800000 */
.L_x_6108:
[----:B------:R-:W2:Y:S04]  /*2bd40*/  LDL R13, [R1+0x8] ;  /* 0x00000800010d7983 */ /* 0x000ea80000100800 */
[----:B------:R-:W3:Y:S01]  /*2bd50*/  LDL R14, [R1+0x4] ;  /* 0x00000400010e7983 */ /* 0x000ee20000100800 */
[----:B0-----:R-:W-:Y:S01]  /*2bd60*/  IMAD R3, R26, 0x6000, RZ ;  /* 0x000060001a037824 */ /* 0x001fe200078e02ff */
[----:B------:R-:W-:Y:S05]  /*2bd70*/  WARPSYNC.ALL ;  /* 0x0000000000007948 */ /* 0x000fea0003800000 */
[----:B------:R-:W-:Y:S01]  /*2bd80*/  LOP3.LUT R0, R3, R24, RZ, 0xfc, !PT ;  /* 0x0000001803007212 */ /* 0x000fe200078efcff */
[----:B------:R-:W4:Y:S04]  /*2bd90*/  LDL R15, [R1] ;  /* 0x00000000010f7983 */ /* 0x000f280000100800 */
[----:B------:R-:W-:-:S05]  /*2bda0*/  IMAD.IADD R12, R23, 0x1, R0 ;  /* 0x00000001170c7824 */ /* 0x000fca00078e0200 */
[----:B------:R-:W0:Y:S02]  /*2bdb0*/  LDSM.16.MT88.4 R4, [R12+0xc400] ;  /* 0x00c400000c04783b */ /* 0x000e240000004200 */
[C-C-:B0-----:R-:W-:Y:S02]  /*2bdc0*/  PRMT R8, R4.reuse, 0x6420, R5.reuse ;  /* 0x0000642004087816 */ /* 0x141fe40000000005 */
[----:B------:R-:W-:Y:S01]  /*2bdd0*/  PRMT R9, R4, 0x7531, R5 ;  /* 0x0000753104097816 */ /* 0x000fe20000000005 */
[----:B------:R-:W-:Y:S01]  /*2bde0*/  VIADD R4, R3, 0x2000 ;  /* 0x0000200003047836 */ /* 0x000fe20000000000 */
[C-C-:B------:R-:W-:Y:S02]  /*2bdf0*/  PRMT R10, R6.reuse, 0x6420, R7.reuse ;  /* 0x00006420060a7816 */ /* 0x140fe40000000007 */
[----:B------:R-:W-:Y:S02]  /*2be00*/  PRMT R11, R6, 0x7531, R7 ;  /* 0x00007531060b7816 */ /* 0x000fe40000000007 */
[----:B------:R-:W-:-:S05]  /*2be10*/  LOP3.LUT R4, R4, R24, RZ, 0xfc, !PT ;  /* 0x0000001804047212 */ /* 0x000fca00078efcff */
[----:B------:R-:W-:Y:S01]  /*2be20*/  IMAD.IADD R4, R23, 0x1, R4 ;  /* 0x0000000117047824 */ /* 0x000fe200078e0204 */
[----:B--2---:R-:W-:-:S05]  /*2be30*/  IADD3 R0, R25, R3, R13 ;  /* 0x0000000319007210 */ /* 0x004fca0007ffe00d */
        /* <DEDUP_REMOVED lines=18> */
[----:B------:R-:W0:Y:S01]  /*2bf60*/  LDSM.16.MT88.4 R4, [R12+0xc400] ;  /* 0x00c400000c04783b */ /* 0x000e220000004200 */
[----:B------:R-:W-:Y:S02]  /*2bf70*/  LOP3.LUT R13, R24, 0x2800, RZ, 0xfc, !PT ;  /* 0x00002800180d7812 */ /* 0x000fe400078efcff */
[----:B---3--:R-:W-:Y:S02]  /*2bf80*/  IADD3 R0, R25, R14, R3 ;  /* 0x0000000e19007210 */ /* 0x008fe40007ffe003 */
[----:B------:R-:W2:Y:S01]  /*2bf90*/  LDL R14, [R1+0x10] ;  /* 0x00001000010e7983 */ /* 0x000ea20000100800 */
[----:B0-----:R-:W-:-:S02]  /*2bfa0*/  PRMT R8, R4, 0x6420, R5 ;  /* 0x0000642004087816 */ /* 0x001fc40000000005 */
[----:B------:R-:W-:Y:S02]  /*2bfb0*/  PRMT R9, R4, 0x7531, R5 ;  /* 0x0000753104097816 */ /* 0x000fe40000000005 */
[C-C-:B------:R-:W-:Y:S02]  /*2bfc0*/  PRMT R10, R6.reuse, 0x6420, R7.reuse ;  /* 0x00006420060a7816 */ /* 0x140fe40000000007 */
        /* <DEDUP_REMOVED lines=21> */
[----:B----4-:R-:W-:Y:S02]  /*2c120*/  IADD3 R0, R25, R15, R3 ;  /* 0x0000000f19007210 */ /* 0x010fe40007ffe003 */
[C-C-:B0-----:R-:W-:Y:S02]  /*2c130*/  PRMT R8, R4.reuse, 0x6420, R5.reuse ;  /* 0x0000642004087816 */ /* 0x141fe40000000005 */
[----:B------:R-:W-:-:S02]  /*2c140*/  PRMT R9, R4, 0x7531, R5 ;  /* 0x0000753104097816 */ /* 0x000fc40000000005 */
        /* <DEDUP_REMOVED lines=53> */
.L_x_5840:
[----:B-1----:R1:W-:Y:S01]  /*2c4a0*/  SYNCS.ARRIVE.TRANS64.A1T0 RZ, [R2+URZ+0x2a850], RZ ;  /* 0x02a850ff02ff79a7 */ /* 0x0023e2000810003f */
[----:B------:R-:W-:Y:S06]  /*2c4b0*/  BAR.SYNC.DEFER_BLOCKING 0x2, 0x80 ;  /* 0x0082000000007b1d */ /* 0x000fec0000010000 */
[----:B------:R-:W-:Y:S05]  /*2c4c0*/  @!P0 BRA `(.L_x_5841) ;  /* 0x0000000000048947 */ /* 0x000fea0003800000 */
[----:B------:R-:W-:Y:S01]  /*2c4d0*/  BPT.TRAP 0x1 ;  /* 0x000000040000795c */ /* 0x000fe20000300000 */
.L_x_5841:
[----:B-1----:R-:W-:Y:S02]  /*2c4e0*/  VIADD R2, R2, 0x2a880 ;  /* 0x0002a88002027836 */ /* 0x002fe40000000000 */
[----:B------:R-:W-:-:S03]  /*2c4f0*/  VIADD R26, R26, 0x1 ;  /* 0x000000011a1a7836 */ /* 0x000fc60000000000 */
[----:B------:R-:W-:Y:S02]  /*2c500*/  PRMT R2, R37, 0x654, R2 ;  /* 0x0000065425027816 */ /* 0x000fe40000000002 */
[C---:B------:R-:W-:Y:S02]  /*2c510*/  ISETP.NE.AND P0, PT, R26.reuse, 0x2, PT ;  /* 0x000000021a00780c */ /* 0x040fe40003f05270 */
[----:B------:R1:W-:Y:S02]  /*2c520*/  SYNCS.ARRIVE.TRANS64.RED.A1T0 RZ, [R2+URZ], RZ ;  /* 0x000000ff02ff79a7 */ /* 0x0003e4000810043f */
[----:B------:R-:W-:Y:S02]  /*2c530*/  SEL R0, RZ, 0x1, P0 ;  /* 0x00000001ff007807 */ /* 0x000fe40000000000 */
[----:B------:R-:W-:Y:S02]  /*2c540*/  SEL R26, R26, RZ, P0 ;  /* 0x000000ff1a1a7207 */ /* 0x000fe40000000000 */
[----:B------:R-:W-:-:S07]  /*2c550*/  LOP3.LUT R29, R29, R0, RZ, 0x3c, !PT ;  /* 0x000000001d1d7212 */ /* 0x000fce00078e3cff */
.L_x_5782:
[----:B------:R-:W-:-:S13]  /*2c560*/  LOP3.LUT P0, RZ, R22, 0x20, RZ, 0xc0, !PT ;  /* 0x0000002016ff7812 */ /* 0x000fda000780c0ff */
[----:B------:R-:W-:Y:S05]  /*2c570*/  @!P0 BRA `(.L_x_5842) ;  /* 0x0000000000248947 */ /* 0x000fea0003800000 */
[----:B------:R-:W-:Y:S05]  /*2c580*/  WARPSYNC.ALL ;  /* 0x0000000000007948 */ /* 0x000fea0003800000 */
[----:B------:R-:W2:Y:S08]  /*2c590*/  S2UR UR4, SR_CgaCtaId ;  /* 0x00000000000479c3 */ /* 0x000eb00000008800 */
[----:B------:R-:W-:Y:S01]  /*2c5a0*/  BAR.SYNC.DEFER_BLOCKING 0x5, 0x180 ;  /* 0x0146000000007b1d */ /* 0x000fe20000010000 */
[----:B------:R-:W-:Y:S01]  /*2c5b0*/  MOV R0, 0x400 ;  /* 0x0000040000007802 */ /* 0x000fe20000000f00 */
[----:B--2---:R-:W-:-:S05]  /*2c5c0*/  IMAD.U32 R37, RZ, RZ, UR4 ;  /* 0x00000004ff257e24 */ /* 0x004fca000f8e00ff */
[----:B0-----:R-:W-:-:S05]  /*2c5d0*/  LEA R23, R37, R0, 0x18 ;  /* 0x0000000025177211 */ /* 0x001fca00078ec0ff */
[----:B------:R2:W3:Y:S01]  /*2c5e0*/  LDS.128 R16, [R23+0x2a8d0] ;  /* 0x02a8d00017107984 */ /* 0x0004e20000000c00 */
[----:B------:R-:W-:Y:S06]  /*2c5f0*/  BAR.ARV 0x4, 0x180 ;  /* 0x0106000000007b1d */ /* 0x000fec0000002000 */
[----:B------:R-:W-:Y:S05]  /*2c600*/  BRA `(.L_x_5843) ;  /* 0x0000000c00dc7947 */ /* 0x000fea0003800000 */
.L_x_5842:
[----:B------:R-:W0:Y:S01]  /*2c610*/  S2R R0, SR_TID.X ;  /* 0x0000000000007919 */ /* 0x000e220000002100 */
[----:B------:R-:W-:Y:S01]  /*2c620*/  UMOV UR4, 0xffffffff ;  /* 0xffffffff00047882 */ /* 0x000fe20000000000 */
[----:B0-----:R-:W-:-:S04]  /*2c630*/  LOP3.LUT R9, R0, 0x1f, RZ, 0xc0, !PT ;  /* 0x0000001f00097812 */ /* 0x001fc800078ec0ff */
[----:B------:R-:W-:Y:S01]  /*2c640*/  ISETP.NE.AND P0, PT, R9, 0x1f, PT ;  /* 0x0000001f0900780c */ /* 0x000fe20003f05270 */
[----:B------:R-:W-:-:S12]  /*2c650*/  BRA.DIV UR4, `(.L_x_5844) ;  /* 0x0000007a04147947 */ /* 0x000fd8000b800000 */
[----:B------:R-:W-:Y:S01]  /*2c660*/  IMAD.IADD R0, R19, 0x1, R9 ;  /* 0x0000000113007824 */ /* 0x000fe200078e0209 */
[----:B------:R-:W-:-:S04]  /*2c670*/  ULDC UR4, c[0x0][0xc3c] ;  /* 0x00030f0000047ab9 */ /* 0x000fc80000000800 */
[----:B------:R-:W-:-:S13]  /*2c680*/  ISETP.GE.OR P1, PT, R0, UR4, !P0 ;  /* 0x0000000400007c0c */ /* 0x000fda000c726670 */
[----:B-1----:R-:W0:Y:S08]  /*2c690*/  @!P1 LDC.64 R2, c[0x0][0xc80] ;  /* 0x00032000ff029b82 */ /* 0x002e300000000a00 */
[----:B------:R-:W1:Y:S01]  /*2c6a0*/  @!P1 LDC.64 R4, c[0x0][0xc78] ;  /* 0x00031e00ff049b82 */ /* 0x000e620000000a00 */
[----:B0-----:R-:W-:-:S05]  /*2c6b0*/  @!P1 IMAD.WIDE R2, R0, 0x4, R2 ;  /* 0x0000000400029825 */ /* 0x001fca00078e0202 */
[----:B------:R1:W2:Y:S02]  /*2c6c0*/  @!P1 LDG.E R7, desc[UR42][R2.64] ;  /* 0x0000002a02079981 */ /* 0x0002a4000c1e1900 */
[----:B-1----:R-:W-:-:S06]  /*2c6d0*/  @!P1 IMAD.WIDE R2, R0, 0x4, R4 ;  /* 0x0000000400029825 */ /* 0x002fcc00078e0204 */
        /* <DEDUP_REMOVED lines=8> */
[----:B------:R0:W-:Y:S02]  /*2c760*/  SHFL.IDX PT, R6, R16, 0x1, 0x1f ;  /* 0x00201f0010067f89 */ /* 0x0001e400000e0000 */
[----:B0-----:R-:W-:-:S02]  /*2c770*/  IMAD.MOV.U32 R16, RZ, RZ, RZ ;  /* 0x000000ffff107224 */ /* 0x001fc400078e00ff */
        /* <DEDUP_REMOVED lines=20> */
.L_x_6118:
[----:B------:R-:W-:Y:S02]  /*2c8c0*/  ULDC UR4, c[0x0][0xc38] ;  /* 0x00030e0000047ab9 */ /* 0x000fe40000000800 */
[----:B------:R-:W-:-:S04]  /*2c8d0*/  IMAD.U32 R4, RZ, RZ, UR4 ;  /* 0x00000004ff047e24 */ /* 0x000fc8000f8e00ff */
[----:B-1----:R-:W-:-:S04]  /*2c8e0*/  IMAD R3, R3, R4, RZ ;  /* 0x0000000403037224 */ /* 0x002fc800078e02ff */
[----:B------:R-:W-:-:S05]  /*2c8f0*/  IMAD.IADD R6, R6, 0x1, R3 ;  /* 0x0000000106067824 */ /* 0x000fca00078e0203 */
[----:B------:R-:W-:-:S13]  /*2c900*/  ISETP.GT.AND P6, PT, R6, R0, PT ;  /* 0x000000000600720c */ /* 0x000fda0003fc4270 */
[----:B------:R-:W-:Y:S05]  /*2c910*/  @P6 BRA `(.L_x_5845) ;  /* 0x0000000000a46947 */ /* 0x000fea0003800000 */
.L_x_5848:
        /* <DEDUP_REMOVED lines=9> */
[----:B------:R-:W0:Y:S02]  /*2c9b0*/  @!P6 LDC.64 R2, c[0x0][0xc80] ;  /* 0x00032000ff02eb82 */ /* 0x000e240000000a00 */
[----:B0-----:R-:W-:-:S05]  /*2c9c0*/  @!P6 IMAD.WIDE R2, R4, 0x4, R2 ;  /* 0x000000040402e825 */ /* 0x001fca00078e0202 */
[----:B------:R0:W2:Y:S01]  /*2c9d0*/  @!P6 LDG.E R17, desc[UR42][R2.64] ;  /* 0x0000002a0211e981 */ /* 0x0000a2000c1e1900 */
[----:B------:R-:W-:Y:S01]  /*2c9e0*/  IMAD.MOV.U32 R5, RZ, RZ, RZ ;  /* 0x000000ffff057224 */ /* 0x000fe200078e00ff */
[----:B0-----:R-:W0:Y:S02]  /*2c9f0*/  @!P6 LDC.64 R2, c[0x0][0xc78] ;  /* 0x00031e00ff02eb82 */ /* 0x001e240000000a00 */
[----:B0-----:R-:W-:-:S05]  /*2ca00*/  @!P6 IMAD.WIDE R2, R4, 0x4, R2 ;  /* 0x000000040402e825 */ /* 0x001fca00078e0202 */
[----:B------:R-:W2:Y:S01]  /*2ca10*/  @!P6 LDG.E R5, desc[UR42][R2.64] ;  /* 0x0000002a0205e981 */ /* 0x000ea2000c1e1900 */
[----:B------:R-:W-:Y:S01]  /*2ca20*/  UMOV UR4, 0xffffffff ;  /* 0xffffffff00047882 */ /* 0x000fe20000000000 */
[----:B--2---:R-:W-:Y:S02]  /*2ca30*/  IMAD R2, R5, R17, RZ ;  /* 0x0000001105027224 */ /* 0x004fe400078e02ff */
        /* <DEDUP_REMOVED lines=17> */
.L_x_6126:
[----:B------:R-:W-:Y:S02]  /*2cb50*/  ULDC UR4, c[0x0][0xc38] ;  /* 0x00030e0000047ab9 */ /* 0x000fe40000000800 */
[----:B------:R-:W-:-:S04]  /*2cb60*/  IMAD.U32 R4, RZ, RZ, UR4 ;  /* 0x00000004ff047e24 */ /* 0x000fc8000f8e00ff */
[----:B-1----:R-:W-:-:S04]  /*2cb70*/  IMAD R3, R3, R4, RZ ;  /* 0x0000000403037224 */ /* 0x002fc800078e02ff */
[----:B------:R-:W-:-:S05]  /*2cb80*/  IMAD.IADD R6, R3, 0x1, R6 ;  /* 0x0000000103067824 */ /* 0x000fca00078e0206 */
[----:B------:R-:W-:-:S13]  /*2cb90*/  ISETP.GT.AND P6, PT, R6, R0, PT ;  /* 0x000000000600720c */ /* 0x000fda0003fc4270 */
[----:B------:R-:W-:Y:S05]  /*2cba0*/  @!P6 BRA `(.L_x_5848) ;  /* 0xfffffffc005ce947 */ /* 0x000fea000383ffff */
.L_x_5845:
[----:B------:R-:W-:Y:S01]  /*2cbb0*/  IMAD.IADD R6, R6, 0x1, -R3 ;  /* 0x0000000106067824 */ /* 0x000fe200078e0a03 */
[----:B------:R-:W-:-:S03]  /*2cbc0*/  UMOV UR4, 0xffffffff ;  /* 0xffffffff00047882 */ /* 0x000fc60000000000 */
[----:B------:R-:W-:-:S05]  /*2cbd0*/  IMAD R3, R2, R4, R6 ;  /* 0x0000000402037224 */ /* 0x000fca00078e0206 */
[----:B------:R-:W-:Y:S01]  /*2cbe0*/  ISETP.GT.AND P6, PT, R3, R0, PT ;  /* 0x000000000300720c */ /* 0x000fe20003fc4270 */
[----:B------:R-:W-:-:S12]  /*2cbf0*/  BRA.DIV UR4, `(.L_x_5849) ;  /* 0x0000007a04d87947 */ /* 0x000fd8000b800000 */
[----:B------:R-:W-:-:S04]  /*2cc00*/  VOTE.ANY R3, PT, !P6 ;  /* 0x0000000000037806 */ /* 0x000fc800070e0100 */
[----:B------:R-:W1:Y:S02]  /*2cc10*/  POPC R7, R3 ;  /* 0x0000000300077309 */ /* 0x000e640000000000 */
[----:B-1----:R1:W2:Y:S01]  /*2cc20*/  SHFL.IDX PT, R17, R17, R7, 0x1f ;  /* 0x00001f0711117589 */ /* 0x0022a200000e0000 */
[----:B------:R-:W-:-:S03]  /*2cc30*/  IMAD.IADD R19, R7, 0x1, R19 ;  /* 0x0000000107137824 */ /* 0x000fc600078e0213 */
[----:B------:R1:W3:Y:S04]  /*2cc40*/  SHFL.IDX PT, R5, R5, R7, 0x1f ;  /* 0x00001f0705057589 */ /* 0x0002e800000e0000 */
.L_x_6131:
[----:B------:R-:W-:-:S13]  /*2cc50*/  ISETP.NE.AND P0, PT, R3, RZ, PT ;  /* 0x000000ff0300720c */ /* 0x000fda0003f05270 */
[----:B------:R-:W-:Y:S05]  /*2cc60*/  @!P0 BRA `(.L_x_5850) ;  /* 0x0000000000108947 */ /* 0x000fea0003800000 */
[----:B------:R-:W-:Y:S01]  /*2cc70*/  UMOV UR4, 0xffffffff ;  /* 0xffffffff00047882 */ /* 0x000fe20000000000 */
[----:B-1----:R-:W-:Y:S02]  /*2cc80*/  VIADD R7, R7, 0xffffffff ;  /* 0xffffffff07077836 */ /* 0x002fe40000000000 */
[----:B------:R-:W-:Y:S05]  /*2cc90*/  BRA.DIV UR4, `(.L_x_5851) ;  /* 0x0000007e04107947 */ /* 0x000fea000b800000 */
[----:B------:R4:W1:Y:S02]  /*2cca0*/  SHFL.IDX PT, R16, R2, R7, 0x1f ;  /* 0x00001f0702107589 */ /* 0x00086400000e0000 */
.L_x_5850:
[----:B---3--:R-:W-:Y:S01]  /*2ccb0*/  ISETP.NE.AND P0, PT, R5, 0x1, PT ;  /* 0x000000010500780c */ /* 0x008fe20003f05270 */
[----:B-1----:R-:W-:-:S04]  /*2ccc0*/  IMAD R16, R16, R4, R6 ;  /* 0x0000000410107224 */ /* 0x002fc800078e0206 */
[----:B------:R-:W-:-:S08]  /*2ccd0*/  IMAD.IADD R0, R0, 0x1, -R16 ;  /* 0x0000000100007824 */ /* 0x000fd000078e0a10 */
[----:B------:R-:W-:Y:S05]  /*2cce0*/  @!P0 BRA `(.L_x_5852) ;  /* 0x0000000000e08947 */ /* 0x000fea0003800000 */
[----:B--2---:R-:W-:-:S04]  /*2ccf0*/  IABS R4, R17 ;  /* 0x0000001100047213 */ /* 0x004fc80000000000 */
[----:B------:R-:W1:Y:S08]  /*2cd00*/  I2F.RP R6, R4 ;  /* 0x0000000400067306 */ /* 0x000e700000209400 */
[----:B-1----:R-:W1:Y:S02]  /*2cd10*/  MUFU.RCP R6, R6 ;  /* 0x0000000600067308 */ /* 0x002e640000001000 */
[----:B-1----:R-:W-:-:S06]  /*2cd20*/  VIADD R8, R6, 0xffffffe ;  /* 0x0ffffffe06087836 */ /* 0x002fcc0000000000 */
[----:B------:R-:W0:Y:S02]  /*2cd30*/  F2I.FTZ.U32.TRUNC.NTZ R3, R8 ;  /* 0x0000000800037305 */ /* 0x000e24000021f000 */
[----:B0---4-:R-:W-:-:S04]  /*2cd40*/  IMAD.MOV R2, RZ, RZ, -R3 ;  /* 0x000000ffff027224 */ /* 0x011fc800078e0a03 */
        /* <DEDUP_REMOVED lines=17> */
[----:B0-----:R-:W-:-:S06]  /*2ce60*/  VIADD R2, R2, 0xffffffe ;  /* 0x0ffffffe02027836 */ /* 0x001fcc0000000000 */
[----:B------:R-:W0:Y:S02]  /*2ce70*/  F2I.FTZ.U32.TRUNC.NTZ R3, R2 ;  /* 0x0000000200037305 */ /* 0x000e24000021f000 */
[----:B0-----:R-:W-:-:S04]  /*2ce80*/  IMAD.MOV R2, RZ, RZ, -R3 ;  /* 0x000000ffff027224 */ /* 0x001fc800078e0a03 */
[----:B------:R-:W-:Y:S02]  /*2ce90*/  IMAD R6, R2, R4, RZ ;  /* 0x0000000402067224 */ /* 0x000fe400078e02ff */
[----:B------:R-:W-:-:S04]  /*2cea0*/  IMAD.MOV.U32 R2, RZ, RZ, RZ ;  /* 0x000000ffff027224 */ /* 0x000fc800078e00ff */
[----:B------:R-:W-:Y:S01]  /*2ceb0*/  IMAD.HI.U32 R6, R3, R6, R2 ;  /* 0x0000000603067227 */ /* 0x000fe200078e0002 */
[----:B------:R-:W-:-:S03]  /*2cec0*/  LOP3.LUT R2, R0, R17, RZ, 0x3c, !PT ;  /* 0x0000001100027212 */ /* 0x000fc600078e3cff */
[----:B------:R-:W-:Y:S01]  /*2ced0*/  IMAD.MOV.U32 R3, RZ, RZ, R7 ;  /* 0x000000ffff037224 */ /* 0x000fe200078e0007 */
[----:B------:R-:W-:Y:S02]  /*2cee0*/  ISETP.GE.AND P2, PT, R2, RZ, PT ;  /* 0x000000ff0200720c */ /* 0x000fe40003f46270 */
        /* <DEDUP_REMOVED lines=11> */
[----:B------:R-:W-:Y:S01]  /*2cfa0*/  ISETP.GE.U32.AND P0, PT, R2, R4, PT ;  /* 0x000000040200720c */ /* 0x000fe20003f06070 */
[----:B------:R-:W-:-:S04]  /*2cfb0*/  IMAD.MOV R2, RZ, RZ, -R3 ;  /* 0x000000ffff027224 */ /* 0x000fc800078e0a03 */
[----:B------:R-:W-:Y:S01]  /*2cfc0*/  IMAD R0, R17, R2, R0 ;  /* 0x0000000211007224 */ /* 0x000fe200078e0200 */
[----:B------:R-:W-:-:S04]  /*2cfd0*/  LOP3.LUT R2, R3, R5, RZ, 0x3c, !PT ;  /* 0x0000000503027212 */ /* 0x000fc800078e3cff */
[----:B------:R-:W-:-:S03]  /*2cfe0*/  ISETP.GE.AND P2, PT, R2, RZ, PT ;  /* 0x000000ff0200720c */ /* 0x000fc60003f46270 */
[----:B------:R-:W-:-:S10]  /*2cff0*/  @P0 VIADD R6, R6, 0x1 ;  /* 0x0000000106060836 */ /* 0x000fd40000000000 */
[----:B------:R-:W-:Y:S01]  /*2d000*/  @!P2 IMAD.MOV R6, RZ, RZ, -R6 ;  /* 0x000000ffff06a224 */ /* 0x000fe200078e0a06 */
[----:B------:R-:W-:-:S05]  /*2d010*/  @!P1 LOP3.LUT R6, RZ, R5, RZ, 0x33, !PT ;  /* 0x00000005ff069212 */ /* 0x000fca00078e33ff */
[----:B------:R-:W-:-:S04]  /*2d020*/  IMAD.MOV R2, RZ, RZ, -R6 ;  /* 0x000000ffff027224 */ /* 0x000fc800078e0a06 */
[C---:B------:R-:W-:Y:S02]  /*2d030*/  IMAD R2, R5.reuse, R2, R3 ;  /* 0x0000000205027224 */ /* 0x040fe400078e0203 */
[----:B------:R-:W-:-:S04]  /*2d040*/  IMAD R5, R5, 0x1000000, R6 ;  /* 0x0100000005057824 */ /* 0x000fc800078e0206 */
[----:B------:R-:W-:Y:S01]  /*2d050*/  IMAD R18, R2, 0x10000, R5 ;  /* 0x0001000002127824 */ /* 0x000fe200078e0205 */
[----:B------:R-:W-:Y:S06]  /*2d060*/  BRA `(.L_x_5853) ;  /* 0x0000000000f47947 */ /* 0x000fec0003800000 */
.L_x_5852:
[----:B0---4-:R-:W0:Y:S02]  /*2d070*/  LDC.64 R2, c[0x0][0xc90] ;  /* 0x00032400ff027b82 */ /* 0x011e240000000a00 */
[----:B0-----:R-:W-:-:S05]  /*2d080*/  IMAD.WIDE R2, R19, 0x4, R2 ;  /* 0x0000000413027825 */ /* 0x001fca00078e0202 */
        /* <DEDUP_REMOVED lines=30> */
[----:B------:R-:W-:Y:S02]  /*2d270*/  VIADDMNMX R4, R3, R4, R6, PT ;  /* 0x0000000403047246 */ /* 0x000fe40003800106 */
[----:B------:R-:W-:Y:S02]  /*2d280*/  IADD3 R7, R7, 0x1000000, R0 ;  /* 0x0100000007077810 */ /* 0x000fe40007ffe000 */
        /* <DEDUP_REMOVED lines=23> */
[----:B------:R-:W-:Y:S01]  /*2d400*/  @!P1 LOP3.LUT R2, RZ, R4, RZ, 0x33, !PT ;  /* 0x00000004ff029212 */ /* 0x000fe200078e33ff */
[----:B------:R-:W-:-:S04]  /*2d410*/  IMAD.MOV R4, RZ, RZ, -R4 ;  /* 0x000000ffff047224 */ /* 0x000fc800078e0a04 */
[----:B------:R-:W-:Y:S02]  /*2d420*/  IMAD R18, R2, R4, R7 ;  /* 0x0000000402127224 */ /* 0x000fe400078e0207 */
[----:B------:R-:W-:-:S07]  /*2d430*/  IMAD.MOV.U32 R0, RZ, RZ, R2 ;  /* 0x000000ffff007224 */ /* 0x000fce00078e0002 */
.L_x_5853:
[----:B------:R-:W-:-:S05]  /*2d440*/  LOP3.LUT R0, RZ, R0, RZ, 0x33, !PT ;  /* 0x00000000ff007212 */ /* 0x000fca00078e33ff */
[----:B------:R-:W-:Y:S01]  /*2d450*/  IMAD.IADD R17, R17, 0x1, R0 ;  /* 0x0000000111117824 */ /* 0x000fe200078e0200 */
[----:B------:R-:W-:Y:S06]  /*2d460*/  BRA `(.L_x_5854) ;  /* 0x00000000001c7947 */ /* 0x000fec0003800000 */
.L_x_5846:
[----:B------:R-:W-:Y:S01]  /*2d470*/  UMOV UR4, URZ ;  /* 0x0000003f00047c82 */ /* 0x000fe20008000000 */
[----:B------:R-:W-:Y:S01]  /*2d480*/  UMOV UR5, URZ ;  /* 0x0000003f00057c82 */ /* 0x000fe20008000000 */
[----:B------:R-:W-:Y:S01]  /*2d490*/  ULDC UR6, c[0x0][0xc3c] ;  /* 0x00030f0000067ab9 */ /* 0x000fe20000000800 */
[----:B------:R-:W-:Y:S02]  /*2d4a0*/  IMAD.MOV.U32 R16, RZ, RZ, R0 ;  /* 0x000000ffff107224 */ /* 0x000fe400078e0000 */
[----:B------:R-:W-:Y:S02]  /*2d4b0*/  IMAD.U32 R17, RZ, RZ, UR4 ;  /* 0x00000004ff117e24 */ /* 0x000fe4000f8e00ff */
[----:B------:R-:W-:Y:S02]  /*2d4c0*/  IMAD.U32 R18, RZ, RZ, UR5 ;  /* 0x00000005ff127e24 */ /* 0x000fe4000f8e00ff */
[----:B------:R-:W-:-:S07]  /*2d4d0*/  IMAD.U32 R19, RZ, RZ, UR6 ;  /* 0x00000006ff137e24 */ /* 0x000fce000f8e00ff */
.L_x_5854:
[----:B------:R-:W0:Y:S01]  /*2d4e0*/  S2R R0, SR_TID.X ;  /* 0x0000000000007919 */ /* 0x000e220000002100 */
[----:B------:R-:W-:Y:S05]  /*2d4f0*/  WARPSYNC.ALL ;  /* 0x0000000000007948 */ /* 0x000fea0003800000 */
        /* <DEDUP_REMOVED lines=8> */
.L_x_5843:
[----:B------:R-:W-:Y:S02]  /*2d580*/  ULDC UR4, c[0x0][0xc3c] ;  /* 0x00030f0000047ab9 */ /* 0x000fe40000000800 */
[----:B---3--:R-:W-:-:S13]  /*2d590*/  ISETP.GE.AND P0, PT, R19, UR4, PT ;  /* 0x0000000413007c0c */ /* 0x008fda000bf06270 */
[----:B------:R-:W-:Y:S05]  /*2d5a0*/  @!P0 BRA `(.L_x_5855) ;  /* 0xffffff8800108947 */ /* 0x000fea000383ffff */
[----:B------:R-:W-:Y:S05]  /*2d5b0*/  BSYNC B7 ;  /* 0x0000000000077941 */ /* 0x000fea0003800000 */
.L_x_5717:
[----:B--2---:R-:W2:Y:S01]  /*2d5c0*/  LDL.LU R0, [R1+0x2c] ;  /* 0x00002c0001007983 */ /* 0x004ea20000300800 */
[----:B------:R-:W-:Y:S01]  /*2d5d0*/  BSSY B0, `(.L_x_5856) ;  /* 0x000000b000007945 */ /* 0x000fe20003800000 */
[----:B------:R-:W3:Y:S01]  /*2d5e0*/  S2R R5, SR_CgaCtaId ;  /* 0x0000000000057919 */ /* 0x000ee20000008800 */
[----:B--2---:R-:W-:-:S05]  /*2d5f0*/  VIADD R0, R0, 0x1 ;  /* 0x0000000100007836 */ /* 0x004fca0000000000 */
[----:B01----:R-:W-:-:S04]  /*2d600*/  LEA.HI R2, R0, R0, RZ, 0x1 ;  /* 0x0000000000027211 */ /* 0x003fc800078f08ff */
[----:B------:R-:W-:Y:S02]  /*2d610*/  LOP3.LUT R3, R2, 0xfffffffe, RZ, 0xc0, !PT ;  /* 0xfffffffe02037812 */ /* 0x000fe400078ec0ff */
[----:B------:R-:W-:-:S03]  /*2d620*/  MOV R2, 0x400 ;  /* 0x0000040000027802 */ /* 0x000fc60000000f00 */
[----:B------:R-:W-:Y:S01]  /*2d630*/  IMAD.IADD R0, R0, 0x1, -R3 ;  /* 0x0000000100007824 */ /* 0x000fe200078e0a03 */
[----:B---3--:R-:W-:-:S04]  /*2d640*/  LEA R5, R5, R2, 0x18 ;  /* 0x0000000205057211 */ /* 0x008fc800078ec0ff */
[----:B------:R-:W-:-:S04]  /*2d650*/  SHF.L.U32 R0, R0, 0x1f, RZ ;  /* 0x0000001f00007819 */ /* 0x000fc800000006ff */
[----:B------:R-:W0:Y:S02]  /*2d660*/  SYNCS.PHASECHK.TRANS64.TRYWAIT P0, [R5+URZ+0x2a820], R0 ;  /* 0x02a82000050075a7 */ /* 0x000e24000800017f */
[----:B0-----:R-:W-:Y:S05]  /*2d670*/  @!P0 BRA `(.L_x_5857) ;  /* 0x0000007000c48947 */ /* 0x001fea0003800000 */
.L_x_6134:
[----:B------:R-:W-:Y:S05]  /*2d680*/  BSYNC B0 ;  /* 0x0000000000007941 */ /* 0x000fea0003800000 */
.L_x_5856:
[----:B------:R-:W-:-:S03]  /*2d690*/  UMOV UR4, 0xffffffff ;  /* 0xffffffff00047882 */ /* 0x000fc60000000000 */
[----:B------:R-:W-:Y:S05]  /*2d6a0*/  BRA.DIV UR4, `(.L_x_5858) ;  /* 0x0000007204cc7947 */ /* 0x000fea000b800000 */
[----:B0-----:R-:W0:Y:S02]  /*2d6b0*/  S2R R0, SR_TID.X ;  /* 0x0000000000007919 */ /* 0x001e240000002100 */
[----:B0-----:R-:W-:-:S04]  /*2d6c0*/  SHF.R.U32.HI R0, RZ, 0x5, R0 ;  /* 0x00000005ff007819 */ /* 0x001fc80000011600 */
[----:B------:R-:W-:-:S05]  /*2d6d0*/  LOP3.LUT R0, R0, 0x3, RZ, 0xc0, !PT ;  /* 0x0000000300007812 */ /* 0x000fca00078ec0ff */
[----:B------:R0:W1:Y:S02]  /*2d6e0*/  SHFL.IDX PT, R14, R0, RZ, 0x1f ;  /* 0x00001fff000e7589 */ /* 0x00006400000e0000 */
.L_x_6137:
[----:B-1----:R-:W-:-:S13]  /*2d6f0*/  ISETP.NE.AND P0, PT, R14, RZ, PT ;  /* 0x000000ff0e00720c */ /* 0x002fda0003f05270 */
[----:B------:R-:W-:Y:S05]  /*2d700*/  @P0 BRA `(.L_x_5469) ;  /* 0x0000000000a80947 */ /* 0x000fea0003800000 */
[----:B------:R-:W-:-:S03]  /*2d710*/  UMOV UR4, 0xffffffff ;  /* 0xffffffff00047882 */ /* 0x000fc60000000000 */
[----:B------:R-:W-:Y:S05]  /*2d720*/  BRA.DIV UR4, `(.L_x_5859) ;  /* 0x0000007204e07947 */ /* 0x000fea000b800000 */
[----:B------:R-:W-:-:S13]  /*2d730*/  ELECT P6, URZ, PT ;  /* 0x00000000003f782f */ /* 0x000fda00038c0000 */
.L_x_6140:
[----:B------:R-:W-:Y:S05]  /*2d740*/  @!P6 BRA `(.L_x_5469) ;  /* 0x000000000098e947 */ /* 0x000fea0003800000 */
[----:B------:R-:W-:-:S06]  /*2d750*/  ULOP3.LUT UR4, UR36, 0x2, URZ, 0xfc, !UPT ;  /* 0x0000000224047892 */ /* 0x000fcc000f8efc3f */
[----:B0-----:R-:W-:-:S05]  /*2d760*/  IMAD.U32 R0, RZ, RZ, UR4 ;  /* 0x00000004ff007e24 */ /* 0x001fca000f8e00ff */
[----:B------:R-:W-:-:S13]  /*2d770*/  ISETP.NE.AND P0, PT, R0, 0x3, PT ;  /* 0x000000030000780c */ /* 0x000fda0003f05270 */
[----:B------:R-:W-:Y:S05]  /*2d780*/  @!P0 BRA `(.L_x_5860) ;  /* 0x0000000000048947 */ /* 0x000fea0003800000 */
[----:B------:R-:W-:Y:S01]  /*2d790*/  BPT.TRAP 0x1 ;  /* 0x000000040000795c */ /* 0x000fe20000300000 */
.L_x_5860:
[C---:B------:R-:W-:Y:S01]  /*2d7a0*/  IMAD R3, R26.reuse, 0x8, R5 ;  /* 0x000000081a037824 */ /* 0x040fe200078e0205 */
[----:B------:R-:W-:Y:S01]  /*2d7b0*/  SHF.L.U32 R2, R29, 0x1f, RZ ;  /* 0x0000001f1d027819 */ /* 0x000fe200000006ff */
[----:B------:R-:W-:-:S03]  /*2d7c0*/  VIADD R26, R26, 0x1 ;  /* 0x000000011a1a7836 */ /* 0x000fc60000000000 */
[----:B------:R-:W0:Y:S02]  /*2d7d0*/  SYNCS.PHASECHK.TRANS64.TRYWAIT P1, [R3+URZ+0x2a840], R2 ;  /* 0x02a84002030075a7 */ /* 0x000e24000802017f */
[----:B------:R-:W-:-:S04]  /*2d7e0*/  ISETP.NE.AND P2, PT, R26, 0x2, PT ;  /* 0x000000021a00780c */ /* 0x000fc80003f45270 */
[----:B------:R-:W-:Y:S01]  /*2d7f0*/  SEL R0, RZ, 0x1, P2 ;  /* 0x00000001ff007807 */ /* 0x000fe20001000000 */
[----:B0-----:R-:W-:Y:S08]  /*2d800*/  @!P1 BRA `(.L_x_5861) ;  /* 0x0000007000c89947 */ /* 0x001ff00003800000 */
.L_x_6141:
[----:B------:R-:W-:Y:S02]  /*2d810*/  SEL R26, R26, RZ, P2 ;  /* 0x000000ff1a1a7207 */ /* 0x000fe40001000000 */
[----:B------:R-:W-:Y:S01]  /*2d820*/  LOP3.LUT R0, R29, R0, RZ, 0x3c, !PT ;  /* 0x000000001d007212 */ /* 0x000fe200078e3cff */
[----:B------:R-:W-:Y:S06]  /*2d830*/  @!P0 BRA `(.L_x_5862) ;  /* 0x0000000000048947 */ /* 0x000fec0003800000 */
[----:B------:R-:W-:Y:S01]  /*2d840*/  BPT.TRAP 0x1 ;  /* 0x000000040000795c */ /* 0x000fe20000300000 */
.L_x_5862:
[----:B------:R-:W-:Y:S01]  /*2d850*/  IMAD R5, R26, 0x8, R5 ;  /* 0x000000081a057824 */ /* 0x000fe200078e0205 */
[----:B------:R-:W-:-:S04]  /*2d860*/  SHF.L.U32 R0, R0, 0x1f, RZ ;  /* 0x0000001f00007819 */ /* 0x000fc800000006ff */
[----:B------:R-:W1:Y:S02]  /*2d870*/  SYNCS.PHASECHK.TRANS64.TRYWAIT P1, [R5+URZ+0x2a840], R0 ;  /* 0x02a84000050075a7 */ /* 0x000e64000802017f */
[----:B-1----:R-:W-:Y:S05]  /*2d880*/  @!P1 BRA `(.L_x_5863) ;  /* 0x0000007000bc9947 */ /* 0x002fea0003800000 */
.L_x_6142:
[----:B------:R-:W-:Y:S05]  /*2d890*/  @!P0 BRA `(.L_x_5864) ;  /* 0x0000000000048947 */ /* 0x000fea0003800000 */
[----:B------:R-:W-:Y:S01]  /*2d8a0*/  BPT.TRAP 0x1 ;  /* 0x000000040000795c */ /* 0x000fe20000300000 */
.L_x_5864:
[----:B------:R-:W2:Y:S02]  /*2d8b0*/  SYNCS.PHASECHK.TRANS64.TRYWAIT P1, [R3+URZ+0x2a860], R2 ;  /* 0x02a86002030075a7 */ /* 0x000ea4000802017f */
[----:B--2---:R-:W-:Y:S05]  /*2d8c0*/  @!P1 BRA `(.L_x_5865) ;  /* 0x0000007000c09947 */ /* 0x004fea0003800000 */
.L_x_6143:
[----:B------:R-:W-:Y:S05]  /*2d8d0*/  @!P0 BRA `(.L_x_5866) ;  /* 0x0000000000048947 */ /* 0x000fea0003800000 */
[----:B------:R-:W-:Y:S01]  /*2d8e0*/  BPT.TRAP 0x1 ;  /* 0x000000040000795c */ /* 0x000fe20000300000 */
.L_x_5866:
[----:B------:R-:W3:Y:S02]  /*2d8f0*/  SYNCS.PHASECHK.TRANS64.TRYWAIT P1, [R5+URZ+0x2a860], R0 ;  /* 0x02a86000050075a7 */ /* 0x000ee4000802017f */
[----:B---3--:R-:W-:Y:S05]  /*2d900*/  @!P1 BRA `(.L_x_5867) ;  /* 0x0000007000c49947 */ /* 0x008fea0003800000 */
.L_x_6144:
[----:B------:R-:W-:Y:S05]  /*2d910*/  @!P0 BRA `(.L_x_5868) ;  /* 0x0000000000048947 */ /* 0x000fea0003800000 */
[----:B------:R-:W-:Y:S01]  /*2d920*/  BPT.TRAP 0x1 ;  /* 0x000000040000795c */ /* 0x000fe20000300000 */
.L_x_5868:
[----:B------:R-:W4:Y:S02]  /*2d930*/  SYNCS.PHASECHK.TRANS64.TRYWAIT P1, [R3+URZ+0x2a880], R2 ;  /* 0x02a88002030075a7 */ /* 0x000f24000802017f */
[----:B----4-:R-:W-:Y:S05]  /*2d940*/  @!P1 BRA `(.L_x_5869) ;  /* 0x0000007000c89947 */ /* 0x010fea0003800000 */
.L_x_6145:
[----:B------:R-:W-:Y:S05]  /*2d950*/  @!P0 BRA `(.L_x_5870) ;  /* 0x0000000000048947 */ /* 0x000fea0003800000 */
[----:B------:R-:W-:Y:S01]  /*2d960*/  BPT.TRAP 0x1 ;  /* 0x000000040000795c */ /* 0x000fe20000300000 */
.L_x_5870:
[----:B------:R0:W0:Y:S02]  /*2d970*/  SYNCS.PHASECHK.TRANS64.TRYWAIT P0, [R5+URZ+0x2a880], R0 ;  /* 0x02a88000050075a7 */ /* 0x000024000800017f */
[----:B0-----:R-:W-:Y:S05]  /*2d980*/  @!P0 NANOSLEEP.SYNCS 0x989680 ;  /* 0x009896800000895d */ /* 0x001fea0003900000 */
[----:B------:R-:W0:Y:S02]  /*2d990*/  @!P0 SYNCS.PHASECHK.TRANS64 P0, [R5+URZ+0x2a880], R0 ;  /* 0x02a88000050085a7 */ /* 0x000e24000800007f */
[----:B0-----:R-:W-:Y:S05]  /*2d9a0*/  @!P0 BRA `(.L_x_5870) ;  /* 0xfffffffc00f08947 */ /* 0x001fea000383ffff */
.L_x_5469:
[----:B------:R-:W-:Y:S05]  /*2d9b0*/  BSYNC B8 ;  /* 0x0000000000087941 */ /* 0x000fea0003800000 */
.L_x_5466:
[----:B------:R-:W-:Y:S05]  /*2d9c0*/  EXIT ;  /* 0x000000000000794d */ /* 0x000fea0003800000 */
.L_x_5495:
[----:B-1----:R1:W2:Y:S02]  /*2d9d0*/  SYNCS.PHASECHK.TRANS64.TRYWAIT P4, [R82+URZ+0x2a890], R95 ;  /* 0x02a8905f520075a7 */ /* 0x0022a4000808017f */
[----:B--2---:R-:W-:Y:S05]  /*2d9e0*/  @!P4 NANOSLEEP.SYNCS 0x989680 ;  /* 0x009896800000c95d */ /* 0x004fea0003900000 */
[----:B------:R-:W2:Y:S02]  /*2d9f0*/  @!P4 SYNCS.PHASECHK.TRANS64 P4, [R82+URZ+0x2a890], R95 ;  /* 0x02a8905f5200c5a7 */ /* 0x000ea4000808007f */
[----:B--2---:R-:W-:Y:S05]  /*2da00*/  @!P4 BRA `(.L_x_5495) ;  /* 0xfffffffc00f0c947 */ /* 0x004fea000383ffff */
[----:B------:R-:W-:Y:S05]  /*2da10*/  BRA `(.L_x_5871) ;  /* 0xfffffd5800d07947 */ /* 0x000fea000383ffff */
.L_x_5496:
        /* <DEDUP_REMOVED lines=8> */
.L_x_5873:
[----:B------:R-:W-:Y:S05]  /*2daa0*/  BSYNC B1 ;  /* 0x0000000000017941 */ /* 0x000fea0003800000 */
.L_x_5872:
        /* <DEDUP_REMOVED lines=8> */
.L_x_5874:
[----:B------:R-:W-:Y:S05]  /*2db30*/  BRA `(.L_x_5875) ;  /* 0xfffffd58009c7947 */ /* 0x000fea000383ffff */
.L_x_5524:
[----:B-1----:R1:W2:Y:S02]  /*2db40*/  SYNCS.PHASECHK.TRANS64.TRYWAIT P4, [R82+URZ+0x2a890], R95 ;  /* 0x02a8905f520075a7 */ /* 0x0022a4000808017f */
[----:B--2---:R-:W-:Y:S05]  /*2db50*/  @!P4 NANOSLEEP.SYNCS 0x989680 ;  /* 0x009896800000c95d */ /* 0x004fea0003900000 */
[----:B------:R-:W2:Y:S02]  /*2db60*/  @!P4 SYNCS.PHASECHK.TRANS64 P4, [R82+URZ+0x2a890], R95 ;  /* 0x02a8905f5200c5a7 */ /* 0x000ea4000808007f */
[----:B--2---:R-:W-:Y:S05]  /*2db70*/  @!P4 BRA `(.L_x_5524) ;  /* 0xfffffffc00f0c947 */ /* 0x004fea000383ffff */
[----:B------:R-:W-:Y:S05]  /*2db80*/  BRA `(.L_x_5876) ;  /* 0xfffffd8800b87947 */ /* 0x000fea000383ffff */
.L_x_5525:
        /* <DEDUP_REMOVED lines=8> */
.L_x_5878:
[----:B------:R-:W-:Y:S05]  /*2dc10*/  BSYNC B1 ;  /* 0x0000000000017941 */ /* 0x000fea0003800000 */
.L_x_5877:
        /* <DEDUP_REMOVED lines=8> */
.L_x_5879:
[----:B------:R-:W-:Y:S01]  /*2dca0*/  IMAD.MOV.U32 R100, RZ, RZ, R14 ;  /* 0x000000ffff647224 */ /* 0x000fe200078e000e */
[----:B------:R-:W-:Y:S06]  /*2dcb0*/  BRA `(.L_x_5880) ;  /* 0xfffffd8800807947 */ /* 0x000fec000383ffff */
.L_x_5538:
[----:B0-----:R0:W1:Y:S02]  /*2dcc0*/  SYNCS.PHASECHK.TRANS64.TRYWAIT P3, [R82+URZ+0x2a890], R95 ;  /* 0x02a8905f520075a7 */ /* 0x001064000806017f */
[----:B-1----:R-:W-:Y:S05]  /*2dcd0*/  @!P3 NANOSLEEP.SYNCS 0x989680 ;  /* 0x009896800000b95d */ /* 0x002fea0003900000 */
[----:B------:R-:W1:Y:S02]  /*2dce0*/  @!P3 SYNCS.PHASECHK.TRANS64 P3, [R82+URZ+0x2a890], R95 ;  /* 0x02a8905f5200b5a7 */ /* 0x000e64000806007f */
[----:B-1----:R-:W-:Y:S05]  /*2dcf0*/  @!P3 BRA `(.L_x_5538) ;  /* 0xfffffffc00f0b947 */ /* 0x002fea000383ffff */
[----:B------:R-:W-:Y:S05]  /*2dd00*/  BRA `(.L_x_5881) ;  /* 0xfffffdb800707947 */ /* 0x000fea000383ffff */
.L_x_5539:
[----:B------:R-:W-:Y:S01]  /*2dd10*/  BSSY B1, `(.L_x_5882) ;  /* 0x0000007000017945 */ /* 0x000fe20003800000 */
[----:B------:R-:W-:Y:S02]  /*2dd20*/  IMAD.MOV.U32 R12, RZ, RZ, RZ ;  /* 0x000000ffff0c7224 */ /* 0x000fe400078e00ff */
[----:B------:R-:W-:Y:S02]  /*2dd30*/  IMAD.MOV.U32 R11, RZ, RZ, 0x1e1f ;  /* 0x00001e1fff0b7424 */ /* 0x000fe400078e00ff */
[----:B------:R-:W-:-:S07]  /*2dd40*/  IMAD.MOV.U32 R15, RZ, RZ, -0x1 ;  /* 0xffffffffff0f7424 */ /* 0x000fce00078e00ff */
[----:B0-----:R-:W-:Y:S05]  /*2dd50*/  WARPSYNC.COLLECTIVE R15, `(.L_x_5883) ;  /* 0x000000000f087348 */ /* 0x001fea0003c00000 */
[----:B------:R1:W2:Y:S02]  /*2dd60*/  SHFL.IDX P6, R14, R13, R12, R11 ;  /* 0x0000000c0d0e7389 */ /* 0x0002a400000c000b */
[----:B012---:R-:W-:Y:S01]  /*2dd70*/  ENDCOLLECTIVE ;  /* 0x000000000000791b */ /* 0x007fe20003800000 */
.L_x_5883:
[----:B------:R-:W-:Y:S05]  /*2dd80*/  BSYNC B1 ;  /* 0x0000000000017941 */ /* 0x000fea0003800000 */
.L_x_5882:
        /* <DEDUP_REMOVED lines=8> */
.L_x_5884:
[----:B------:R-:W-:Y:S05]  /*2de10*/  BRA `(.L_x_5885) ;  /* 0xfffffdb800907947 */ /* 0x000fea000383ffff */
.L_x_5543:
[----:B0-----:R0:W2:Y:S02]  /*2de20*/  SYNCS.PHASECHK.TRANS64.TRYWAIT P2, [R82+URZ+0x2a8b0], R95 ;  /* 0x02a8b05f520075a7 */ /* 0x0010a4000804017f */
[----:B--2---:R-:W-:Y:S05]  /*2de30*/  @!P2 NANOSLEEP.SYNCS 0x989680 ;  /* 0x009896800000a95d */ /* 0x004fea0003900000 */
[----:B------:R-:W2:Y:S02]  /*2de40*/  @!P2 SYNCS.PHASECHK.TRANS64 P2, [R82+URZ+0x2a8b0], R95 ;  /* 0x02a8b05f5200a5a7 */ /* 0x000ea4000804007f */
[----:B--2---:R-:W-:Y:S05]  /*2de50*/  @!P2 BRA `(.L_x_5543) ;  /* 0xfffffffc00f0a947 */ /* 0x004fea000383ffff */
[----:B------:R-:W-:Y:S05]  /*2de60*/  BRA `(.L_x_5886) ;  /* 0xfffffdbc00587947 */ /* 0x000fea000383ffff */
.L_x_5559:
[----:B------:R-:W-:Y:S01]  /*2de70*/  BSSY B0, `(.L_x_5887) ;  /* 0x0000007000007945 */ /* 0x000fe20003800000 */
[----:B------:R-:W-:Y:S02]  /*2de80*/  IMAD.MOV.U32 R12, RZ, RZ, RZ ;  /* 0x000000ffff0c7224 */ /* 0x000fe400078e00ff */
[----:B------:R-:W-:Y:S02]  /*2de90*/  IMAD.MOV.U32 R11, RZ, RZ, 0x1f ;  /* 0x0000001fff0b7424 */ /* 0x000fe400078e00ff */
[----:B------:R-:W-:-:S07]  /*2dea0*/  IMAD.MOV.U32 R15, RZ, RZ, -0x1 ;  /* 0xffffffffff0f7424 */ /* 0x000fce00078e00ff */
[----:B-----5:R-:W-:Y:S05]  /*2deb0*/  WARPSYNC.COLLECTIVE R15, `(.L_x_5888) ;  /* 0x000000000f087348 */ /* 0x020fea0003c00000 */
[----:B------:R0:W1:Y:S02]  /*2dec0*/  SHFL.IDX P6, R14, R13, R12, R11 ;  /* 0x0000000c0d0e7389 */ /* 0x00006400000c000b */
[----:B01---5:R-:W-:Y:S01]  /*2ded0*/  ENDCOLLECTIVE ;  /* 0x000000000000791b */ /* 0x023fe20003800000 */
.L_x_5888:
[----:B------:R-:W-:Y:S05]  /*2dee0*/  BSYNC B0 ;  /* 0x0000000000007941 */ /* 0x000fea0003800000 */
.L_x_5887:
[----:B------:R-:W-:Y:S01]  /*2def0*/  IMAD.MOV.U32 R218, RZ, RZ, R14 ;  /* 0x000000ffffda7224 */ /* 0x000fe200078e000e */
[----:B------:R-:W-:Y:S06]  /*2df00*/  BRA `(.L_x_5889) ;  /* 0xfffffdcc00b87947 */ /* 0x000fec000383ffff */
.L_x_5569:
[----:B------:R-:W-:Y:S01]  /*2df10*/  BSSY B1, `(.L_x_5890) ;  /* 0x0000007000017945 */ /* 0x000fe20003800000 */
[----:B------:R-:W-:Y:S02]  /*2df20*/  IMAD.MOV.U32 R12, RZ, RZ, RZ ;  /* 0x000000ffff0c7224 */ /* 0x000fe400078e00ff */
[----:B------:R-:W-:Y:S02]  /*2df30*/  IMAD.MOV.U32 R11, RZ, RZ, 0x1e1f ;  /* 0x00001e1fff0b7424 */ /* 0x000fe400078e00ff */
[----:B------:R-:W-:-:S07]  /*2df40*/  IMAD.MOV.U32 R15, RZ, RZ, -0x1 ;  /* 0xffffffffff0f7424 */ /* 0x000fce00078e00ff */
[----:B------:R-:W-:Y:S05]  /*2df50*/  WARPSYNC.COLLECTIVE R15, `(.L_x_5891) ;  /* 0x000000000f087348 */ /* 0x000fea0003c00000 */
[----:B------:R0:W1:Y:S02]  /*2df60*/  SHFL.IDX P6, R14, R13, R12, R11 ;  /* 0x0000000c0d0e7389 */ /* 0x00006400000c000b */
[----:B01----:R-:W-:Y:S01]  /*2df70*/  ENDCOLLECTIVE ;  /* 0x000000000000791b */ /* 0x003fe20003800000 */
.L_x_5891:
[----:B------:R-:W-:Y:S05]  /*2df80*/  BSYNC B1 ;  /* 0x0000000000017941 */ /* 0x000fea0003800000 */
.L_x_5890:
        /* <DEDUP_REMOVED lines=8> */
.L_x_5892:
[----:B------:R-:W-:Y:S02]  /*2e010*/  IMAD.MOV.U32 R13, RZ, RZ, R4 ;  /* 0x000000ffff0d7224 */ /* 0x000fe400078e0004 */
[----:B------:R-:W-:-:S07]  /*2e020*/  IMAD.MOV.U32 R3, RZ, RZ, R14 ;  /* 0x000000ffff037224 */ /* 0x000fce00078e000e */
[----:B------:R-:W-:Y:S05]  /*2e030*/  WARPSYNC.COLLECTIVE R15, `(.L_x_5893) ;  /* 0x000000000f087348 */ /* 0x000fea0003c00000 */
[----:B------:R0:W1:Y:S02]  /*2e040*/  SHFL.IDX P6, R14, R13, R12, R11 ;  /* 0x0000000c0d0e7389 */ /* 0x00006400000c000b */
[----:B01----:R-:W-:Y:S01]  /*2e050*/  ENDCOLLECTIVE ;  /* 0x000000000000791b */ /* 0x003fe20003800000 */
.L_x_5893:
[----:B------:R-:W-:Y:S02]  /*2e060*/  IMAD.MOV.U32 R13, RZ, RZ, R5 ;  /* 0x000000ffff0d7224 */ /* 0x000fe400078e0005 */
[----:B------:R-:W-:-:S07]  /*2e070*/  IMAD.MOV.U32 R4, RZ, RZ, R14 ;  /* 0x000000ffff047224 */ /* 0x000fce00078e000e */
[----:B------:R-:W-:Y:S05]  /*2e080*/  WARPSYNC.COLLECTIVE R15, `(.L_x_5894) ;  /* 0x000000000f087348 */ /* 0x000fea0003c00000 */
[----:B------:R0:W1:Y:S02]  /*2e090*/  SHFL.IDX P6, R14, R13, R12, R11 ;  /* 0x0000000c0d0e7389 */ /* 0x00006400000c000b */
[----:B01----:R-:W-:Y:S01]  /*2e0a0*/  ENDCOLLECTIVE ;  /* 0x000000000000791b */ /* 0x003fe20003800000 */
.L_x_5894:
[----:B------:R-:W-:Y:S01]  /*2e0b0*/  IMAD.MOV.U32 R5, RZ, RZ, R14 ;  /* 0x000000ffff057224 */ /* 0x000fe200078e000e */
[----:B------:R-:W-:Y:S06]  /*2e0c0*/  BRA `(.L_x_5895) ;  /* 0xfffffdd400047947 */ /* 0x000fec000383ffff */
.L_x_5573:
[----:B-1----:R1:W2:Y:S02]  /*2e0d0*/  SYNCS.PHASECHK.TRANS64.TRYWAIT P0, [R16+URZ+0x2a800], R3 ;  /* 0x02a80003100075a7 */ /* 0x0022a4000800017f */
[----:B--2---:R-:W-:Y:S05]  /*2e0e0*/  @!P0 NANOSLEEP.SYNCS 0x989680 ;  /* 0x009896800000895d */ /* 0x004fea0003900000 */
[----:B------:R-:W2:Y:S02]  /*2e0f0*/  @!P0 SYNCS.PHASECHK.TRANS64 P0, [R16+URZ+0x2a800], R3 ;  /* 0x02a80003100085a7 */ /* 0x000ea4000800007f */
[----:B--2---:R-:W-:Y:S05]  /*2e100*/  @!P0 BRA `(.L_x_5573) ;  /* 0xfffffffc00f08947 */ /* 0x004fea000383ffff */
[----:B------:R-:W-:Y:S05]  /*2e110*/  BRA `(.L_x_5896) ;  /* 0xfffffdd800547947 */ /* 0x000fea000383ffff */
.L_x_5585:
[----:B------:R-:W-:Y:S01]  /*2e120*/  BSSY B1, `(.L_x_5897) ;  /* 0x0000007000017945 */ /* 0x000fe20003800000 */
[----:B------:R-:W-:Y:S02]  /*2e130*/  IMAD.MOV.U32 R12, RZ, RZ, RZ ;  /* 0x000000ffff0c7224 */ /* 0x000fe400078e00ff */
[----:B------:R-:W-:Y:S02]  /*2e140*/  IMAD.MOV.U32 R11, RZ, RZ, 0x1e1f ;  /* 0x00001e1fff0b7424 */ /* 0x000fe400078e00ff */
[----:B------:R-:W-:-:S07]  /*2e150*/  IMAD.MOV.U32 R15, RZ, RZ, -0x1 ;  /* 0xffffffffff0f7424 */ /* 0x000fce00078e00ff */
[----:B------:R-:W-:Y:S05]  /*2e160*/  WARPSYNC.COLLECTIVE R15, `(.L_x_5898) ;  /* 0x000000000f087348 */ /* 0x000fea0003c00000 */
[----:B------:R0:W1:Y:S02]  /*2e170*/  SHFL.IDX P6, R14, R13, R12, R11 ;  /* 0x0000000c0d0e7389 */ /* 0x00006400000c000b */
[----:B01----:R-:W-:Y:S01]  /*2e180*/  ENDCOLLECTIVE ;  /* 0x000000000000791b */ /* 0x003fe20003800000 */
.L_x_5898:
[----:B------:R-:W-:Y:S05]  /*2e190*/  BSYNC B1 ;  /* 0x0000000000017941 */ /* 0x000fea0003800000 */
.L_x_5897:
        /* <DEDUP_REMOVED lines=8> */
.L_x_5899:
[----:B------:R-:W-:Y:S02]  /*2e220*/  IMAD.MOV.U32 R13, RZ, RZ, R37 ;  /* 0x000000ffff0d7224 */ /* 0x000fe400078e0025 */
[----:B------:R-:W-:-:S07]  /*2e230*/  IMAD.MOV.U32 R21, RZ, RZ, R14 ;  /* 0x000000ffff157224 */ /* 0x000fce00078e000e */
[----:B------:R-:W-:Y:S05]  /*2e240*/  WARPSYNC.COLLECTIVE R15, `(.L_x_5900) ;  /* 0x000000000f087348 */ /* 0x000fea0003c00000 */
[----:B------:R0:W1:Y:S02]  /*2e250*/  SHFL.IDX P6, R14, R13, R12, R11 ;  /* 0x0000000c0d0e7389 */ /* 0x00006400000c000b */
[----:B01----:R-:W-:Y:S01]  /*2e260*/  ENDCOLLECTIVE ;  /* 0x000000000000791b */ /* 0x003fe20003800000 */
.L_x_5900:
[----:B------:R-:W-:Y:S02]  /*2e270*/  IMAD.MOV.U32 R13, RZ, RZ, R39 ;  /* 0x000000ffff0d7224 */ /* 0x000fe400078e0027 */
[----:B------:R-:W-:-:S07]  /*2e280*/  IMAD.MOV.U32 R37, RZ, RZ, R14 ;  /* 0x000000ffff257224 */ /* 0x000fce00078e000e */
[----:B------:R-:W-:Y:S05]  /*2e290*/  WARPSYNC.COLLECTIVE R15, `(.L_x_5901) ;  /* 0x000000000f087348 */ /* 0x000fea0003c00000 */
[----:B------:R0:W1:Y:S02]  /*2e2a0*/  SHFL.IDX P6, R14, R13, R12, R11 ;  /* 0x0000000c0d0e7389 */ /* 0x00006400000c000b */
[----:B01----:R-:W-:Y:S01]  /*2e2b0*/  ENDCOLLECTIVE ;  /* 0x000000000000791b */ /* 0x003fe20003800000 */
.L_x_5901:
[----:B------:R-:W-:Y:S01]  /*2e2c0*/  IMAD.MOV.U32 R39, RZ, RZ, R14 ;  /* 0x000000ffff277224 */ /* 0x000fe200078e000e */
[----:B------:R-:W-:Y:S06]  /*2e2d0*/  BRA `(.L_x_5902) ;  /* 0xfffffe08003c7947 */ /* 0x000fec000383ffff */
.L_x_5589:
[----:B-1----:R1:W0:Y:S02]  /*2e2e0*/  SYNCS.PHASECHK.TRANS64.TRYWAIT P0, [R16+URZ+0x2a800], R3 ;  /* 0x02a80003100075a7 */ /* 0x002224000800017f */
[----:B0-----:R-:W-:Y:S05]  /*2e2f0*/  @!P0 NANOSLEEP.SYNCS 0x989680 ;  /* 0x009896800000895d */ /* 0x001fea0003900000 */
[----:B------:R-:W0:Y:S02]  /*2e300*/  @!P0 SYNCS.PHASECHK.TRANS64 P0, [R16+URZ+0x2a800], R3 ;  /* 0x02a80003100085a7 */ /* 0x000e24000800007f */
[----:B0-----:R-:W-:Y:S05]  /*2e310*/  @!P0 BRA `(.L_x_5589) ;  /* 0xfffffffc00f08947 */ /* 0x001fea000383ffff */
[----:B------:R-:W-:Y:S05]  /*2e320*/  BRA `(.L_x_5903) ;  /* 0xfffffe0c00347947 */ /* 0x000fea000383ffff */
.L_x_5597:
[----:B---3--:R3:W0:Y:S02]  /*2e330*/  SYNCS.PHASECHK.TRANS64.TRYWAIT P1, [R11+URZ+0x2a830], R0 ;  /* 0x02a830000b0075a7 */ /* 0x008624000802017f */
[----:B0-----:R-:W-:Y:S05]  /*2e340*/  @!P1 NANOSLEEP.SYNCS 0x989680 ;  /* 0x009896800000995d */ /* 0x001fea0003900000 */
[----:B------:R-:W0:Y:S02]  /*2e350*/  @!P1 SYNCS.PHASECHK.TRANS64 P1, [R11+URZ+0x2a830], R0 ;  /* 0x02a830000b0095a7 */ /* 0x000e24000802007f */
[----:B0-----:R-:W-:Y:S05]  /*2e360*/  @!P1 BRA `(.L_x_5597) ;  /* 0xfffffffc00f09947 */ /* 0x001fea000383ffff */
[----:B------:R-:W-:Y:S05]  /*2e370*/  BRA `(.L_x_5596) ;  /* 0xfffffe3c00707947 */ /* 0x000fea000383ffff */
.L_x_5616:
[----:B-1----:R1:W2:Y:S02]  /*2e380*/  SYNCS.PHASECHK.TRANS64.TRYWAIT P2, [R9+URZ+0x2a830], R8 ;  /* 0x02a83008090075a7 */ /* 0x0022a4000804017f */
[----:B--2---:R-:W-:Y:S05]  /*2e390*/  @!P2 NANOSLEEP.SYNCS 0x989680 ;  /* 0x009896800000a95d */ /* 0x004fea0003900000 */
[----:B------:R-:W2:Y:S02]  /*2e3a0*/  @!P2 SYNCS.PHASECHK.TRANS64 P2, [R9+URZ+0x2a830], R8 ;  /* 0x02a830080900a5a7 */ /* 0x000ea4000804007f */
[----:B--2---:R-:W-:Y:S05]  /*2e3b0*/  @!P2 BRA `(.L_x_5616) ;  /* 0xfffffffc00f0a947 */ /* 0x004fea000383ffff */
[----:B------:R-:W-:Y:S05]  /*2e3c0*/  BRA `(.L_x_5615) ;  /* 0xfffffe7000f87947 */ /* 0x000fea000383ffff */
.L_x_5620:
[----:B-1----:R1:W2:Y:S02]  /*2e3d0*/  SYNCS.PHASECHK.TRANS64.TRYWAIT P1, [R9+URZ+0x2a850], R8 ;  /* 0x02a85008090075a7 */ /* 0x0022a4000802017f */
[----:B--2---:R-:W-:Y:S05]  /*2e3e0*/  @!P1 NANOSLEEP.SYNCS 0x989680 ;  /* 0x009896800000995d */ /* 0x004fea0003900000 */
[----:B------:R-:W2:Y:S02]  /*2e3f0*/  @!P1 SYNCS.PHASECHK.TRANS64 P1, [R9+URZ+0x2a850], R8 ;  /* 0x02a85008090095a7 */ /* 0x000ea4000802007f */
[----:B--2---:R-:W-:Y:S05]  /*2e400*/  @!P1 BRA `(.L_x_5620) ;  /* 0xfffffffc00f09947 */ /* 0x004fea000383ffff */
[----:B------:R-:W-:Y:S05]  /*2e410*/  BRA `(.L_x_5617) ;  /* 0xfffffe7400c87947 */ /* 0x000fea000383ffff */
.L_x_5641:
[----:B-1----:R1:W2:Y:S02]  /*2e420*/  SYNCS.PHASECHK.TRANS64.TRYWAIT P2, [R3+URZ+0x2a830], R0 ;  /* 0x02a83000030075a7 */ /* 0x0022a4000804017f */
[----:B--2---:R-:W-:Y:S05]  /*2e430*/  @!P2 NANOSLEEP.SYNCS 0x989680 ;  /* 0x009896800000a95d */ /* 0x004fea0003900000 */
[----:B------:R-:W2:Y:S02]  /*2e440*/  @!P2 SYNCS.PHASECHK.TRANS64 P2, [R3+URZ+0x2a830], R0 ;  /* 0x02a830000300a5a7 */ /* 0x000ea4000804007f */
[----:B--2---:R-:W-:Y:S05]  /*2e450*/  @!P2 BRA `(.L_x_5641) ;  /* 0xfffffffc00f0a947 */ /* 0x004fea000383ffff */
[----:B------:R-:W-:Y:S05]  /*2e460*/  BRA `(.L_x_5640) ;  /* 0xfffffea800747947 */ /* 0x000fea000383ffff */
.L_x_5645:
[----:B-1----:R1:W2:Y:S02]  /*2e470*/  SYNCS.PHASECHK.TRANS64.TRYWAIT P1, [R3+URZ+0x2a850], R0 ;  /* 0x02a85000030075a7 */ /* 0x0022a4000802017f */
[----:B--2---:R-:W-:Y:S05]  /*2e480*/  @!P1 NANOSLEEP.SYNCS 0x989680 ;  /* 0x009896800000995d */ /* 0x004fea0003900000 */
[----:B------:R-:W2:Y:S02]  /*2e490*/  @!P1 SYNCS.PHASECHK.TRANS64 P1, [R3+URZ+0x2a850], R0 ;  /* 0x02a85000030095a7 */ /* 0x000ea4000802007f */
[----:B--2---:R-:W-:Y:S05]  /*2e4a0*/  @!P1 BRA `(.L_x_5645) ;  /* 0xfffffffc00f09947 */ /* 0x004fea000383ffff */
[----:B------:R-:W-:Y:S05]  /*2e4b0*/  BRA `(.L_x_5642) ;  /* 0xfffffeac00507947 */ /* 0x000fea000383ffff */
.L_x_5654:
[----:B-1----:R1:W2:Y:S02]  /*2e4c0*/  SYNCS.PHASECHK.TRANS64.TRYWAIT P2, [R3+URZ+0x2a830], R0 ;  /* 0x02a83000030075a7 */ /* 0x0022a4000804017f */
[----:B--2---:R-:W-:Y:S05]  /*2e4d0*/  @!P2 NANOSLEEP.SYNCS 0x989680 ;  /* 0x009896800000a95d */ /* 0x004fea0003900000 */
[----:B------:R-:W2:Y:S02]  /*2e4e0*/  @!P2 SYNCS.PHASECHK.TRANS64 P2, [R3+URZ+0x2a830], R0 ;  /* 0x02a830000300a5a7 */ /* 0x000ea4000804007f */
[----:B--2---:R-:W-:Y:S05]  /*2e4f0*/  @!P2 BRA `(.L_x_5654) ;  /* 0xfffffffc00f0a947 */ /* 0x004fea000383ffff */
[----:B------:R-:W-:Y:S05]  /*2e500*/  BRA `(.L_x_5653) ;  /* 0xfffffecc000c7947 */ /* 0x000fea000383ffff */
.L_x_5658:
[----:B-1----:R1:W2:Y:S02]  /*2e510*/  SYNCS.PHASECHK.TRANS64.TRYWAIT P1, [R3+URZ+0x2a850], R0 ;  /* 0x02a85000030075a7 */ /* 0x0022a4000802017f */
[----:B--2---:R-:W-:Y:S05]  /*2e520*/  @!P1 NANOSLEEP.SYNCS 0x989680 ;  /* 0x009896800000995d */ /* 0x004fea0003900000 */
[----:B------:R-:W2:Y:S02]  /*2e530*/  @!P1 SYNCS.PHASECHK.TRANS64 P1, [R3+URZ+0x2a850], R0 ;  /* 0x02a85000030095a7 */ /* 0x000ea4000802007f */
[----:B--2---:R-:W-:Y:S05]  /*2e540*/  @!P1 BRA `(.L_x_5658) ;  /* 0xfffffffc00f09947 */ /* 0x004fea000383ffff */
[----:B------:R-:W-:Y:S05]  /*2e550*/  BRA `(.L_x_5655) ;  /* 0xfffffecc00e87947 */ /* 0x000fea000383ffff */
.L_x_5673:
[----:B-1----:R1:W2:Y:S02]  /*2e560*/  SYNCS.PHASECHK.TRANS64.TRYWAIT P1, [R4+URZ+0x2a850], R7 ;  /* 0x02a85007040075a7 */ /* 0x0022a4000802017f */
[----:B--2---:R-:W-:Y:S05]  /*2e570*/  @!P1 NANOSLEEP.SYNCS 0x989680 ;  /* 0x009896800000995d */ /* 0x004fea0003900000 */
[----:B------:R-:W2:Y:S02]  /*2e580*/  @!P1 SYNCS.PHASECHK.TRANS64 P1, [R4+URZ+0x2a850], R7 ;  /* 0x02a85007040095a7 */ /* 0x000ea4000802007f */
[----:B--2---:R-:W-:Y:S05]  /*2e590*/  @!P1 BRA `(.L_x_5673) ;  /* 0xfffffffc00f09947 */ /* 0x004fea000383ffff */
[----:B------:R-:W-:Y:S05]  /*2e5a0*/  BRA `(.L_x_5672) ;  /* 0xfffffefc00b87947 */ /* 0x000fea000383ffff */
.L_x_5677:
        /* <DEDUP_REMOVED lines=9> */
[----:B------:R-:W-:Y:S01]  /*2e640*/  IMAD.MOV.U32 R15, RZ, RZ, -0x1 ;  /* 0xffffffffff0f7424 */ /* 0x000fe200078e00ff */
[----:B------:R-:W-:Y:S02]  /*2e650*/  SEL R75, R12, R107, P0 ;  /* 0x0000006b0c4b7207 */ /* 0x000fe40000000000 */
[----:B------:R-:W-:Y:S01]  /*2e660*/  SEL R35, R107, R12, P0 ;  /* 0x0000000c6b237207 */ /* 0x000fe20000000000 */
[----:B-----5:R-:W-:Y:S01]  /*2e670*/  IMAD.MOV.U32 R12, RZ, RZ, R0 ;  /* 0x000000ffff0c7224 */ /* 0x020fe200078e0000 */
[----:B------:R-:W-:Y:S01]  /*2e680*/  SEL R115, R115, R11, P0 ;  /* 0x0000000b73737207 */ /* 0x000fe20000000000 */
[----:B------:R-:W-:Y:S01]  /*2e690*/  IMAD.MOV.U32 R11, RZ, RZ, 0x1c1f ;  /* 0x00001c1fff0b7424 */ /* 0x000fe200078e00ff */
[----:B------:R-:W-:-:S02]  /*2e6a0*/  SEL R145, R122, R8, P0 ;  /* 0x000000087a917207 */ /* 0x000fc40000000000 */
[----:B------:R-:W-:Y:S02]  /*2e6b0*/  SEL R146, R8, R122, P0 ;  /* 0x0000007a08927207 */ /* 0x000fe40000000000 */
[----:B------:R-:W-:Y:S02]  /*2e6c0*/  SEL R122, R127, R61, P0 ;  /* 0x0000003d7f7a7207 */ /* 0x000fe40000000000 */
[----:B------:R-:W-:Y:S02]  /*2e6d0*/  SEL R62, R61, R127, P0 ;  /* 0x0000007f3d3e7207 */ /* 0x000fe40000000000 */
[----:B------:R-:W-:Y:S02]  /*2e6e0*/  SEL R61, R38, R14, P0 ;  /* 0x0000000e263d7207 */ /* 0x000fe40000000000 */
[----:B------:R-:W-:-:S07]  /*2e6f0*/  SEL R38, R14, R38, P0 ;  /* 0x000000260e267207 */ /* 0x000fce0000000000 */
[----:B0-----:R-:W-:Y:S05]  /*2e700*/  WARPSYNC.COLLECTIVE R15, `(.L_x_5904) ;  /* 0x000000000f087348 */ /* 0x001fea0003c00000 */
[----:B------:R1:W2:Y:S02]  /*2e710*/  SHFL.IDX P6, R14, R13, R12, R11 ;  /* 0x0000000c0d0e7389 */ /* 0x0002a400000c000b */
[----:B012---:R-:W-:Y:S01]  /*2e720*/  ENDCOLLECTIVE ;  /* 0x000000000000791b */ /* 0x007fe20003800000 */
.L_x_5904:
        /* <DEDUP_REMOVED lines=9> */
[----:B------:R-:W-:Y:S02]  /*2e7c0*/  LOP3.LUT R87, R0, 0x2, RZ, 0x3c, !PT ;  /* 0x0000000200577812 */ /* 0x000fe400078e3cff */
        /* <DEDUP_REMOVED lines=8> */
.L_x_5905:
        /* <DEDUP_REMOVED lines=19> */
.L_x_5906:
        /* <DEDUP_REMOVED lines=18> */
.L_x_5907:
        /* <DEDUP_REMOVED lines=19> */
.L_x_5908:
        /* <DEDUP_REMOVED lines=18> */
.L_x_5909:
[----:B------:R-:W-:Y:S02]  /*2ecf0*/  SEL R31, R53, R137, P0 ;  /* 0x00000089351f7207 */ /* 0x000fe40000000000 */
[----:B------:R-:W-:Y:S02]  /*2ed00*/  SEL R45, R137, R53, P0 ;  /* 0x00000035892d7207 */ /* 0x000fe40000000000 */
[----:B------:R-:W-:Y:S02]  /*2ed10*/  SEL R53, R129, R42, P0 ;  /* 0x0000002a81357207 */ /* 0x000fe40000000000 */
[----:B------:R-:W-:Y:S01]  /*2ed20*/  SEL R42, R42, R129, P0 ;  /* 0x000000812a2a7207 */ /* 0x000fe20000000000 */
[----:B------:R-:W-:Y:S01]  /*2ed30*/  IMAD.MOV.U32 R129, RZ, RZ, RZ ;  /* 0x000000ffff817224 */ /* 0x000fe200078e00ff */
        /* <DEDUP_REMOVED lines=14> */
.L_x_5910:
[----:B------:R-:W-:Y:S02]  /*2ee20*/  IMAD.MOV.U32 R13, RZ, RZ, R148 ;  /* 0x000000ffff0d7224 */ /* 0x000fe400078e0094 */
[----:B------:R-:W-:-:S07]  /*2ee30*/  IMAD.MOV.U32 R76, RZ, RZ, R14 ;  /* 0x000000ffff4c7224 */ /* 0x000fce00078e000e */
[----:B------:R-:W-:Y:S05]  /*2ee40*/  WARPSYNC.COLLECTIVE R15, `(.L_x_5911) ;  /* 0x000000000f087348 */ /* 0x000fea0003c00000 */
[----:B------:R0:W1:Y:S02]  /*2ee50*/  SHFL.IDX P6, R14, R13, R12, R11 ;  /* 0x0000000c0d0e7389 */ /* 0x00006400000c000b */
[----:B01----:R-:W-:Y:S01]  /*2ee60*/  ENDCOLLECTIVE ;  /* 0x000000000000791b */ /* 0x003fe20003800000 */
.L_x_5911:
[----:B------:R-:W-:Y:S02]  /*2ee70*/  IMAD.MOV.U32 R13, RZ, RZ, R126 ;  /* 0x000000ffff0d7224 */ /* 0x000fe400078e007e */
[----:B------:R-:W-:Y:S02]  /*2ee80*/  IMAD.MOV.U32 R12, RZ, RZ, R0 ;  /* 0x000000ffff0c7224 */ /* 0x000fe400078e0000 */
[----:B------:R-:W-:-:S07]  /*2ee90*/  IMAD.MOV.U32 R84, RZ, RZ, R14 ;  /* 0x000000ffff547224 */ /* 0x000fce00078e000e */
[----:B------:R-:W-:Y:S05]  /*2eea0*/  WARPSYNC.COLLECTIVE R15, `(.L_x_5912) ;  /* 0x000000000f087348 */ /* 0x000fea0003c00000 */
[----:B------:R0:W1:Y:S02]  /*2eeb0*/  SHFL.IDX P6, R14, R13, R12, R11 ;  /* 0x0000000c0d0e7389 */ /* 0x00006400000c000b */
[----:B01----:R-:W-:Y:S01]  /*2eec0*/  ENDCOLLECTIVE ;  /* 0x000000000000791b */ /* 0x003fe20003800000 */
.L_x_5912:
[----:B------:R-:W-:Y:S02]  /*2eed0*/  SEL R123, R125, R84, P0 ;  /* 0x000000547d7b7207 */ /* 0x000fe40000000000 */
[----:B------:R-:W-:Y:S01]  /*2eee0*/  SEL R125, R84, R125, P0 ;  /* 0x0000007d547d7207 */ /* 0x000fe20000000000 */
[----:B------:R-:W-:Y:S02]  /*2eef0*/  IMAD.MOV.U32 R13, RZ, RZ, R128 ;  /* 0x000000ffff0d7224 */ /* 0x000fe400078e0080 */
[----:B------:R-:W-:-:S07]  /*2ef00*/  IMAD.MOV.U32 R117, RZ, RZ, R14 ;  /* 0x000000ffff757224 */ /* 0x000fce00078e000e */
[----:B------:R-:W-:Y:S05]  /*2ef10*/  WARPSYNC.COLLECTIVE R15, `(.L_x_5913) ;  /* 0x000000000f087348 */ /* 0x000fea0003c00000 */
[----:B------:R0:W1:Y:S02]  /*2ef20*/  SHFL.IDX P6, R14, R13, R12, R11 ;  /* 0x0000000c0d0e7389 */ /* 0x00006400000c000b */
[----:B01----:R-:W-:Y:S01]  /*2ef30*/  ENDCOLLECTIVE ;  /* 0x000000000000791b */ /* 0x003fe20003800000 */
.L_x_5913:
[----:B------:R-:W-:Y:S02]  /*2ef40*/  IMAD.MOV.U32 R13, RZ, RZ, R131 ;  /* 0x000000ffff0d7224 */ /* 0x000fe400078e0083 */
[----:B------:R-:W-:Y:S02]  /*2ef50*/  IMAD.MOV.U32 R12, RZ, RZ, R87 ;  /* 0x000000ffff0c7224 */ /* 0x000fe400078e0057 */
[----:B------:R-:W-:-:S07]  /*2ef60*/  IMAD.MOV.U32 R128, RZ, RZ, R14 ;  /* 0x000000ffff807224 */ /* 0x000fce00078e000e */
[----:B------:R-:W-:Y:S05]  /*2ef70*/  WARPSYNC.COLLECTIVE R15, `(.L_x_5914) ;  /* 0x000000000f087348 */ /* 0x000fea0003c00000 */
[----:B------:R0:W1:Y:S02]  /*2ef80*/  SHFL.IDX P6, R14, R13, R12, R11 ;  /* 0x0000000c0d0e7389 */ /* 0x00006400000c000b */
[----:B01----:R-:W-:Y:S01]  /*2ef90*/  ENDCOLLECTIVE ;  /* 0x000000000000791b */ /* 0x003fe20003800000 */
.L_x_5914:
[----:B------:R-:W-:Y:S02]  /*2efa0*/  IMAD.MOV.U32 R13, RZ, RZ, R147 ;  /* 0x000000ffff0d7224 */ /* 0x000fe400078e0093 */
[----:B------:R-:W-:-:S07]  /*2efb0*/  IMAD.MOV.U32 R74, RZ, RZ, R14 ;  /* 0x000000ffff4a7224 */ /* 0x000fce00078e000e */
[----:B------:R-:W-:Y:S05]  /*2efc0*/  WARPSYNC.COLLECTIVE R15, `(.L_x_5915) ;  /* 0x000000000f087348 */ /* 0x000fea0003c00000 */
[----:B------:R0:W1:Y:S02]  /*2efd0*/  SHFL.IDX P6, R14, R13, R12, R11 ;  /* 0x0000000c0d0e7389 */ /* 0x00006400000c000b */
[----:B01----:R-:W-:Y:S01]  /*2efe0*/  ENDCOLLECTIVE ;  /* 0x000000000000791b */ /* 0x003fe20003800000 */
.L_x_5915:
        /* <DEDUP_REMOVED lines=8> */
.L_x_5916:
[----:B------:R-:W-:Y:S02]  /*2f070*/  SEL R127, R128, R78, P0 ;  /* 0x0000004e807f7207 */ /* 0x000fe40000000000 */
[----:B------:R-:W-:Y:S01]  /*2f080*/  SEL R128, R78, R128, P0 ;  /* 0x000000804e807207 */ /* 0x000fe20000000000 */
[----:B------:R-:W-:Y:S02]  /*2f090*/  IMAD.MOV.U32 R13, RZ, RZ, R118 ;  /* 0x000000ffff0d7224 */ /* 0x000fe400078e0076 */
[----:B------:R-:W-:-:S07]  /*2f0a0*/  IMAD.MOV.U32 R113, RZ, RZ, R14 ;  /* 0x000000ffff717224 */ /* 0x000fce00078e000e */
[----:B------:R-:W-:Y:S05]  /*2f0b0*/  WARPSYNC.COLLECTIVE R15, `(.L_x_5917) ;  /* 0x000000000f087348 */ /* 0x000fea0003c00000 */
[----:B------:R0:W1:Y:S02]  /*2f0c0*/  SHFL.IDX P6, R14, R13, R12, R11 ;  /* 0x0000000c0d0e7389 */ /* 0x00006400000c000b */
[----:B01----:R-:W-:Y:S01]  /*2f0d0*/  ENDCOLLECTIVE ;  /* 0x000000000000791b */ /* 0x003fe20003800000 */
.L_x_5917:
[----:B------:R-:W-:Y:S02]  /*2f0e0*/  IMAD.MOV.U32 R13, RZ, RZ, R68 ;  /* 0x000000ffff0d7224 */ /* 0x000fe400078e0044 */
[----:B------:R-:W-:Y:S02]  /*2f0f0*/  IMAD.MOV.U32 R12, RZ, RZ, R87 ;  /* 0x000000ffff0c7224 */ /* 0x000fe400078e0057 */
[----:B------:R-:W-:-:S07]  /*2f100*/  IMAD.MOV.U32 R118, RZ, RZ, R14 ;  /* 0x000000ffff767224 */ /* 0x000fce00078e000e */
[----:B------:R-:W-:Y:S05]  /*2f110*/  WARPSYNC.COLLECTIVE R15, `(.L_x_5918) ;  /* 0x000000000f087348 */ /* 0x000fea0003c00000 */
[----:B------:R0:W1:Y:S02]  /*2f120*/  SHFL.IDX P6, R14, R13, R12, R11 ;  /* 0x0000000c0d0e7389 */ /* 0x00006400000c000b */
[----:B01----:R-:W-:Y:S01]  /*2f130*/  ENDCOLLECTIVE ;  /* 0x000000000000791b */ /* 0x003fe20003800000 */
.L_x_5918:
[----:B------:R-:W-:Y:S02]  /*2f140*/  IMAD.MOV.U32 R13, RZ, RZ, R135 ;  /* 0x000000ffff0d7224 */ /* 0x000fe400078e0087 */
[----:B------:R-:W-:-:S07]  /*2f150*/  IMAD.MOV.U32 R68, RZ, RZ, R14 ;  /* 0x000000ffff447224 */ /* 0x000fce00078e000e */
[----:B------:R-:W-:Y:S05]  /*2f160*/  WARPSYNC.COLLECTIVE R15, `(.L_x_5919) ;  /* 0x000000000f087348 */ /* 0x000fea0003c00000 */
[----:B------:R0:W1:Y:S02]  /*2f170*/  SHFL.IDX P6, R14, R13, R12, R11 ;  /* 0x0000000c0d0e7389 */ /* 0x00006400000c000b */
[----:B01----:R-:W-:Y:S01]  /*2f180*/  ENDCOLLECTIVE ;  /* 0x000000000000791b */ /* 0x003fe20003800000 */
.L_x_5919:
[----:B------:R-:W-:Y:S02]  /*2f190*/  SEL R130, R113, R68, P0 ;  /* 0x0000004471827207 */ /* 0x000fe40000000000 */
[----:B------:R-:W-:Y:S01]  /*2f1a0*/  SEL R113, R68, R113, P0 ;  /* 0x0000007144717207 */ /* 0x000fe20000000000 */
        /* <DEDUP_REMOVED lines=8> */
.L_x_5920:
[----:B------:R-:W-:Y:S02]  /*2f230*/  SEL R131, R118, R72, P0 ;  /* 0x0000004876837207 */ /* 0x000fe40000000000 */
[----:B------:R-:W-:Y:S01]  /*2f240*/  SEL R118, R72, R118, P0 ;  /* 0x0000007648767207 */ /* 0x000fe20000000000 */
[----:B------:R-:W-:Y:S02]  /*2f250*/  IMAD.MOV.U32 R13, RZ, RZ, R114 ;  /* 0x000000ffff0d7224 */ /* 0x000fe400078e0072 */
[----:B------:R-:W-:-:S07]  /*2f260*/  IMAD.MOV.U32 R109, RZ, RZ, R14 ;  /* 0x000000ffff6d7224 */ /* 0x000fce00078e000e */
[----:B------:R-:W-:Y:S05]  /*2f270*/  WARPSYNC.COLLECTIVE R15, `(.L_x_5921) ;  /* 0x000000000f087348 */ /* 0x000fea0003c00000 */
[----:B------:R0:W1:Y:S02]  /*2f280*/  SHFL.IDX P6, R14, R13, R12, R11 ;  /* 0x0000000c0d0e7389 */ /* 0x00006400000c000b */
[----:B01----:R-:W-:Y:S01]  /*2f290*/  ENDCOLLECTIVE ;  /* 0x000000000000791b */ /* 0x003fe20003800000 */
.L_x_5921:
[----:B------:R-:W-:Y:S02]  /*2f2a0*/  IMAD.MOV.U32 R13, RZ, RZ, R62 ;  /* 0x000000ffff0d7224 */ /* 0x000fe400078e003e */
[----:B------:R-:W-:Y:S02]  /*2f2b0*/  IMAD.MOV.U32 R12, RZ, RZ, R87 ;  /* 0x000000ffff0c7224 */ /* 0x000fe400078e0057 */
[----:B------:R-:W-:-:S07]  /*2f2c0*/  IMAD.MOV.U32 R114, RZ, RZ, R14 ;  /* 0x000000ffff727224 */ /* 0x000fce00078e000e */
[----:B------:R-:W-:Y:S05]  /*2f2d0*/  WARPSYNC.COLLECTIVE R15, `(.L_x_5922) ;  /* 0x000000000f087348 */ /* 0x000fea0003c00000 */
[----:B------:R0:W1:Y:S02]  /*2f2e0*/  SHFL.IDX P6, R14, R13, R12, R11 ;  /* 0x0000000c0d0e7389 */ /* 0x00006400000c000b */
[----:B01----:R-:W-:Y:S01]  /*2f2f0*/  ENDCOLLECTIVE ;  /* 0x000000000000791b */ /* 0x003fe20003800000 */
.L_x_5922:
[----:B------:R-:W-:Y:S02]  /*2f300*/  IMAD.MOV.U32 R13, RZ, RZ, R70 ;  /* 0x000000ffff0d7224 */ /* 0x000fe400078e0046 */
[----:B------:R-:W-:-:S07]  /*2f310*/  IMAD.MOV.U32 R62, RZ, RZ, R14 ;  /* 0x000000ffff3e7224 */ /* 0x000fce00078e000e */
[----:B------:R-:W-:Y:S05]  /*2f320*/  WARPSYNC.COLLECTIVE R15, `(.L_x_5923) ;  /* 0x000000000f087348 */ /* 0x000fea0003c00000 */
[----:B------:R0:W1:Y:S02]  /*2f330*/  SHFL.IDX P6, R14, R13, R12, R11 ;  /* 0x0000000c0d0e7389 */ /* 0x00006400000c000b */
[----:B01----:R-:W-:Y:S01]  /*2f340*/  ENDCOLLECTIVE ;  /* 0x000000000000791b */ /* 0x003fe20003800000 */
.L_x_5923:
        /* <DEDUP_REMOVED lines=8> */
.L_x_5924:
[----:B------:R-:W-:Y:S02]  /*2f3d0*/  IMAD.MOV.U32 R13, RZ, RZ, R110 ;  /* 0x000000ffff0d7224 */ /* 0x000fe400078e006e */
[----:B------:R-:W-:-:S07]  /*2f3e0*/  IMAD.MOV.U32 R105, RZ, RZ, R14 ;  /* 0x000000ffff697224 */ /* 0x000fce00078e000e */
[----:B------:R-:W-:Y:S05]  /*2f3f0*/  WARPSYNC.COLLECTIVE R15, `(.L_x_5925) ;  /* 0x000000000f087348 */ /* 0x000fea0003c00000 */
[----:B------:R0:W1:Y:S02]  /*2f400*/  SHFL.IDX P6, R14, R13, R12, R11 ;  /* 0x0000000c0d0e7389 */ /* 0x00006400000c000b */
[----:B01----:R-:W-:Y:S01]  /*2f410*/  ENDCOLLECTIVE ;  /* 0x000000000000791b */ /* 0x003fe20003800000 */
.L_x_5925:
[----:B------:R-:W-:Y:S02]  /*2f420*/  IMAD.MOV.U32 R13, RZ, RZ, R58 ;  /* 0x000000ffff0d7224 */ /* 0x000fe400078e003a */
[----:B------:R-:W-:Y:S02]  /*2f430*/  IMAD.MOV.U32 R12, RZ, RZ, R87 ;  /* 0x000000ffff0c7224 */ /* 0x000fe400078e0057 */
[----:B------:R-:W-:-:S07]  /*2f440*/  IMAD.MOV.U32 R110, RZ, RZ, R14 ;  /* 0x000000ffff6e7224 */ /* 0x000fce00078e000e */
[----:B------:R-:W-:Y:S05]  /*2f450*/  WARPSYNC.COLLECTIVE R15, `(.L_x_5926) ;  /* 0x000000000f087348 */ /* 0x000fea0003c00000 */
[----:B------:R0:W1:Y:S02]  /*2f460*/  SHFL.IDX P6, R14, R13, R12, R11 ;  /* 0x0000000c0d0e7389 */ /* 0x00006400000c000b */
[----:B01----:R-:W-:Y:S01]  /*2f470*/  ENDCOLLECTIVE ;  /* 0x000000000000791b */ /* 0x003fe20003800000 */
.L_x_5926:
[----:B------:R-:W-:Y:S02]  /*2f480*/  IMAD.MOV.U32 R13, RZ, RZ, R66 ;  /* 0x000000ffff0d7224 */ /* 0x000fe400078e0042 */
[----:B------:R-:W-:-:S07]  /*2f490*/  IMAD.MOV.U32 R58, RZ, RZ, R14 ;  /* 0x000000ffff3a7224 */ /* 0x000fce00078e000e */
[----:B------:R-:W-:Y:S05]  /*2f4a0*/  WARPSYNC.COLLECTIVE R15, `(.L_x_5927) ;  /* 0x000000000f087348 */ /* 0x000fea0003c00000 */
[----:B------:R0:W1:Y:S02]  /*2f4b0*/  SHFL.IDX P6, R14, R13, R12, R11 ;  /* 0x0000000c0d0e7389 */ /* 0x00006400000c000b */
[----:B01----:R-:W-:Y:S01]  /*2f4c0*/  ENDCOLLECTIVE ;  /* 0x000000000000791b */ /* 0x003fe20003800000 */
.L_x_5927:
        /* <DEDUP_REMOVED lines=8> */
.L_x_5928:
[----:B------:R-:W-:Y:S02]  /*2f550*/  SEL R111, R110, R66, P0 ;  /* 0x000000426e6f7207 */ /* 0x000fe40000000000 */
[----:B------:R-:W-:Y:S01]  /*2f560*/  SEL R110, R66, R110, P0 ;  /* 0x0000006e426e7207 */ /* 0x000fe20000000000 */
[----:B------:R-:W-:Y:S02]  /*2f570*/  IMAD.MOV.U32 R13, RZ, RZ, R106 ;  /* 0x000000ffff0d7224 */ /* 0x000fe400078e006a */
[----:B------:R-:W-:-:S07]  /*2f580*/  IMAD.MOV.U32 R93, RZ, RZ, R14 ;  /* 0x000000ffff5d7224 */ /* 0x000fce00078e000e */
[----:B------:R-:W-:Y:S05]  /*2f590*/  WARPSYNC.COLLECTIVE R15, `(.L_x_5929) ;  /* 0x000000000f087348 */ /* 0x000fea0003c00000 */
[----:B------:R0:W1:Y:S02]  /*2f5a0*/  SHFL.IDX P6, R14, R13, R12, R11 ;  /* 0x0000000c0d0e7389 */ /* 0x00006400000c000b */
[----:B01----:R-:W-:Y:S01]  /*2f5b0*/  ENDCOLLECTIVE ;  /* 0x000000000000791b */ /* 0x003fe20003800000 */
.L_x_5929:
[----:B------:R-:W-:Y:S02]  /*2f5c0*/  IMAD.MOV.U32 R13, RZ, RZ, R54 ;  /* 0x000000ffff0d7224 */ /* 0x000fe400078e0036 */
[----:B------:R-:W-:Y:S02]  /*2f5d0*/  IMAD.MOV.U32 R12, RZ, RZ, R87 ;  /* 0x000000ffff0c7224 */ /* 0x000fe400078e0057 */
[----:B------:R-:W-:-:S07]  /*2f5e0*/  IMAD.MOV.U32 R106, RZ, RZ, R14 ;  /* 0x000000ffff6a7224 */ /* 0x000fce00078e000e */
[----:B------:R-:W-:Y:S05]  /*2f5f0*/  WARPSYNC.COLLECTIVE R15, `(.L_x_5930) ;  /* 0x000000000f087348 */ /* 0x000fea0003c00000 */
[----:B------:R0:W1:Y:S02]  /*2f600*/  SHFL.IDX P6, R14, R13, R12, R11 ;  /* 0x0000000c0d0e7389 */ /* 0x00006400000c000b */
[----:B01----:R-:W-:Y:S01]  /*2f610*/  ENDCOLLECTIVE ;  /* 0x000000000000791b */ /* 0x003fe20003800000 */
.L_x_5930:
[----:B------:R-:W-:Y:S02]  /*2f620*/  IMAD.MOV.U32 R13, RZ, RZ, R64 ;  /* 0x000000ffff0d7224 */ /* 0x000fe400078e0040 */
[----:B------:R-:W-:-:S07]  /*2f630*/  IMAD.MOV.U32 R54, RZ, RZ, R14 ;  /* 0x000000ffff367224 */ /* 0x000fce00078e000e */
[----:B------:R-:W-:Y:S05]  /*2f640*/  WARPSYNC.COLLECTIVE R15, `(.L_x_5931) ;  /* 0x000000000f087348 */ /* 0x000fea0003c00000 */
[----:B------:R0:W1:Y:S02]  /*2f650*/  SHFL.IDX P6, R14, R13, R12, R11 ;  /* 0x0000000c0d0e7389 */ /* 0x00006400000c000b */
[----:B01----:R-:W-:Y:S01]  /*2f660*/  ENDCOLLECTIVE ;  /* 0x000000000000791b */ /* 0x003fe20003800000 */
.L_x_5931:
        /* <DEDUP_REMOVED lines=8> */
.L_x_5932:
[----:B------:R-:W-:Y:S02]  /*2f6f0*/  SEL R107, R106, R64, P0 ;  /* 0x000000406a6b7207 */ /* 0x000fe40000000000 */
[----:B------:R-:W-:Y:S01]  /*2f700*/  SEL R106, R64, R106, P0 ;  /* 0x0000006a406a7207 */ /* 0x000fe20000000000 */
[----:B------:R-:W-:Y:S02]  /*2f710*/  IMAD.MOV.U32 R13, RZ, RZ, R102 ;  /* 0x000000ffff0d7224 */ /* 0x000fe400078e0066 */
[----:B------:R-:W-:-:S07]  /*2f720*/  IMAD.MOV.U32 R99, RZ, RZ, R14 ;  /* 0x000000ffff637224 */ /* 0x000fce00078e000e */
[----:B------:R-:W-:Y:S05]  /*2f730*/  WARPSYNC.COLLECTIVE R15, `(.L_x_5933) ;  /* 0x000000000f087348 */ /* 0x000fea0003c00000 */
[----:B------:R0:W1:Y:S02]  /*2f740*/  SHFL.IDX P6, R14, R13, R12, R11 ;  /* 0x0000000c0d0e7389 */ /* 0x00006400000c000b */
[----:B01----:R-:W-:Y:S01]  /*2f750*/  ENDCOLLECTIVE ;  /* 0x000000000000791b */ /* 0x003fe20003800000 */
.L_x_5933:
[----:B------:R-:W-:Y:S02]  /*2f760*/  IMAD.MOV.U32 R13, RZ, RZ, R51 ;  /* 0x000000ffff0d7224 */ /* 0x000fe400078e0033 */
[----:B------:R-:W-:Y:S02]  /*2f770*/  IMAD.MOV.U32 R12, RZ, RZ, R87 ;  /* 0x000000ffff0c7224 */ /* 0x000fe400078e0057 */
[----:B------:R-:W-:-:S07]  /*2f780*/  IMAD.MOV.U32 R102, RZ, RZ, R14 ;  /* 0x000000ffff667224 */ /* 0x000fce00078e000e */
[----:B------:R-:W-:Y:S05]  /*2f790*/  WARPSYNC.COLLECTIVE R15, `(.L_x_5934) ;  /* 0x000000000f087348 */ /* 0x000fea0003c00000 */
[----:B------:R0:W1:Y:S02]  /*2f7a0*/  SHFL.IDX P6, R14, R13, R12, R11 ;  /* 0x0000000c0d0e7389 */ /* 0x00006400000c000b */
[----:B01----:R-:W-:Y:S01]  /*2f7b0*/  ENDCOLLECTIVE ;  /* 0x000000000000791b */ /* 0x003fe20003800000 */
.L_x_5934:
[----:B------:R-:W-:Y:S02]  /*2f7c0*/  IMAD.MOV.U32 R13, RZ, RZ, R60 ;  /* 0x000000ffff0d7224 */ /* 0x000fe400078e003c */
[----:B------:R-:W-:-:S07]  /*2f7d0*/  IMAD.MOV.U32 R51, RZ, RZ, R14 ;  /* 0x000000ffff337224 */ /* 0x000fce00078e000e */
[----:B------:R-:W-:Y:S05]  /*2f7e0*/  WARPSYNC.COLLECTIVE R15, `(.L_x_5935) ;  /* 0x000000000f087348 */ /* 0x000fea0003c00000 */
[----:B------:R0:W1:Y:S02]  /*2f7f0*/  SHFL.IDX P6, R14, R13, R12, R11 ;  /* 0x0000000c0d0e7389 */ /* 0x00006400000c000b */
[----:B01----:R-:W-:Y:S01]  /*2f800*/  ENDCOLLECTIVE ;  /* 0x000000000000791b */ /* 0x003fe20003800000 */
.L_x_5935:
        /* <DEDUP_REMOVED lines=8> */
.L_x_5936:
[----:B------:R-:W-:Y:S02]  /*2f890*/  SEL R103, R102, R60, P0 ;  /* 0x0000003c66677207 */ /* 0x000fe40000000000 */
[----:B------:R-:W-:Y:S01]  /*2f8a0*/  SEL R102, R60, R102, P0 ;  /* 0x000000663c667207 */ /* 0x000fe20000000000 */
[----:B------:R-:W-:Y:S02]  /*2f8b0*/  IMAD.MOV.U32 R13, RZ, RZ, R97 ;  /* 0x000000ffff0d7224 */ /* 0x000fe400078e0061 */
[----:B------:R-:W-:-:S07]  /*2f8c0*/  IMAD.MOV.U32 R98, RZ, RZ, R14 ;  /* 0x000000ffff627224 */ /* 0x000fce00078e000e */
[----:B------:R-:W-:Y:S05]  /*2f8d0*/  WARPSYNC.COLLECTIVE R15, `(.L_x_5937) ;  /* 0x000000000f087348 */ /* 0x000fea0003c00000 */
[----:B------:R0:W1:Y:S02]  /*2f8e0*/  SHFL.IDX P6, R14, R13, R12, R11 ;  /* 0x0000000c0d0e7389 */ /* 0x00006400000c000b */
[----:B01----:R-:W-:Y:S01]  /*2f8f0*/  ENDCOLLECTIVE ;  /* 0x000000000000791b */ /* 0x003fe20003800000 */
.L_x_5937:
[----:B------:R-:W-:Y:S02]  /*2f900*/  IMAD.MOV.U32 R13, RZ, RZ, R49 ;  /* 0x000000ffff0d7224 */ /* 0x000fe400078e0031 */
[----:B------:R-:W-:Y:S02]  /*2f910*/  IMAD.MOV.U32 R12, RZ, RZ, R87 ;  /* 0x000000ffff0c7224 */ /* 0x000fe400078e0057 */
[----:B------:R-:W-:-:S07]  /*2f920*/  IMAD.MOV.U32 R97, RZ, RZ, R14 ;  /* 0x000000ffff617224 */ /* 0x000fce00078e000e */
[----:B------:R-:W-:Y:S05]  /*2f930*/  WARPSYNC.COLLECTIVE R15, `(.L_x_5938) ;  /* 0x000000000f087348 */ /* 0x000fea0003c00000 */
[----:B------:R0:W1:Y:S02]  /*2f940*/  SHFL.IDX P6, R14, R13, R12, R11 ;  /* 0x0000000c0d0e7389 */ /* 0x00006400000c000b */
[----:B01----:R-:W-:Y:S01]  /*2f950*/  ENDCOLLECTIVE ;  /* 0x000000000000791b */ /* 0x003fe20003800000 */
.L_x_5938:
[----:B------:R-:W-:Y:S02]  /*2f960*/  IMAD.MOV.U32 R13, RZ, RZ, R56 ;  /* 0x000000ffff0d7224 */ /* 0x000fe400078e0038 */
[----:B------:R-:W-:-:S07]  /*2f970*/  IMAD.MOV.U32 R49, RZ, RZ, R14 ;  /* 0x000000ffff317224 */ /* 0x000fce00078e000e */
[----:B------:R-:W-:Y:S05]  /*2f980*/  WARPSYNC.COLLECTIVE R15, `(.L_x_5939) ;  /* 0x000000000f087348 */ /* 0x000fea0003c00000 */
[----:B------:R0:W1:Y:S02]  /*2f990*/  SHFL.IDX P6, R14, R13, R12, R11 ;  /* 0x0000000c0d0e7389 */ /* 0x00006400000c000b */
[----:B01----:R-:W-:Y:S01]  /*2f9a0*/  ENDCOLLECTIVE ;  /* 0x000000000000791b */ /* 0x003fe20003800000 */
.L_x_5939:
        /* <DEDUP_REMOVED lines=8> */
.L_x_5940:
[----:B------:R-:W-:Y:S02]  /*2fa30*/  SEL R100, R97, R56, P0 ;  /* 0x0000003861647207 */ /* 0x000fe40000000000 */
[----:B------:R-:W-:Y:S01]  /*2fa40*/  SEL R97, R56, R97, P0 ;  /* 0x0000006138617207 */ /* 0x000fe20000000000 */
[----:B------:R-:W-:Y:S02]  /*2fa50*/  IMAD.MOV.U32 R13, RZ, RZ, R94 ;  /* 0x000000ffff0d7224 */ /* 0x000fe400078e005e */
[----:B------:R-:W-:-:S07]  /*2fa60*/  IMAD.MOV.U32 R95, RZ, RZ, R14 ;  /* 0x000000ffff5f7224 */ /* 0x000fce00078e000e */
[----:B------:R-:W-:Y:S05]  /*2fa70*/  WARPSYNC.COLLECTIVE R15, `(.L_x_5941) ;  /* 0x000000000f087348 */ /* 0x000fea0003c00000 */
[----:B------:R0:W1:Y:S02]  /*2fa80*/  SHFL.IDX P6, R14, R13, R12, R11 ;  /* 0x0000000c0d0e7389 */ /* 0x00006400000c000b */
[----:B01----:R-:W-:Y:S01]  /*2fa90*/  ENDCOLLECTIVE ;  /* 0x000000000000791b */ /* 0x003fe20003800000 */
.L_x_5941:
[----:B------:R-:W-:Y:S02]  /*2faa0*/  IMAD.MOV.U32 R13, RZ, RZ, R47 ;  /* 0x000000ffff0d7224 */ /* 0x000fe400078e002f */
[----:B------:R-:W-:Y:S02]  /*2fab0*/  IMAD.MOV.U32 R12, RZ, RZ, R87 ;  /* 0x000000ffff0c7224 */ /* 0x000fe400078e0057 */
[----:B------:R-:W-:-:S07]  /*2fac0*/  IMAD.MOV.U32 R94, RZ, RZ, R14 ;  /* 0x000000ffff5e7224 */ /* 0x000fce00078e000e */
[----:B------:R-:W-:Y:S05]  /*2fad0*/  WARPSYNC.COLLECTIVE R15, `(.L_x_5942) ;  /* 0x000000000f087348 */ /* 0x000fea0003c00000 */
[----:B------:R0:W1:Y:S02]  /*2fae0*/  SHFL.IDX P6, R14, R13, R12, R11 ;  /* 0x0000000c0d0e7389 */ /* 0x00006400000c000b */
[----:B01----:R-:W-:Y:S01]  /*2faf0*/  ENDCOLLECTIVE ;  /* 0x000000000000791b */ /* 0x003fe20003800000 */
.L_x_5942:
[----:B------:R-:W-:Y:S02]  /*2fb00*/  IMAD.MOV.U32 R13, RZ, RZ, R52 ;  /* 0x000000ffff0d7224 */ /* 0x000fe400078e0034 */
[----:B------:R-:W-:-:S07]  /*2fb10*/  IMAD.MOV.U32 R47, RZ, RZ, R14 ;  /* 0x000000ffff2f7224 */ /* 0x000fce00078e000e */
[----:B------:R-:W-:Y:S05]  /*2fb20*/  WARPSYNC.COLLECTIVE R15, `(.L_x_5943) ;  /* 0x000000000f087348 */ /* 0x000fea0003c00000 */
[----:B------:R0:W1:Y:S02]  /*2fb30*/  SHFL.IDX P6, R14, R13, R12, R11 ;  /* 0x0000000c0d0e7389 */ /* 0x00006400000c000b */
[----:B01----:R-:W-:Y:S01]  /*2fb40*/  ENDCOLLECTIVE ;  /* 0x000000000000791b */ /* 0x003fe20003800000 */
.L_x_5943:
        /* <DEDUP_REMOVED lines=8> */
.L_x_5944:
[----:B------:R-:W-:Y:S02]  /*2fbd0*/  SEL R96, R94, R52, P0 ;  /* 0x000000345e607207 */ /* 0x000fe40000000000 */
[----:B------:R-:W-:Y:S01]  /*2fbe0*/  SEL R94, R52, R94, P0 ;  /* 0x0000005e345e7207 */ /* 0x000fe20000000000 */
[----:B------:R-:W-:Y:S02]  /*2fbf0*/  IMAD.MOV.U32 R13, RZ, RZ, R85 ;  /* 0x000000ffff0d7224 */ /* 0x000fe400078e0055 */
[----:B------:R-:W-:-:S07]  /*2fc00*/  IMAD.MOV.U32 R90, RZ, RZ, R14 ;  /* 0x000000ffff5a7224 */ /* 0x000fce00078e000e */
[----:B------:R-:W-:Y:S05]  /*2fc10*/  WARPSYNC.COLLECTIVE R15, `(.L_x_5945) ;  /* 0x000000000f087348 */ /* 0x000fea0003c00000 */
[----:B------:R0:W1:Y:S02]  /*2fc20*/  SHFL.IDX P6, R14, R13, R12, R11 ;  /* 0x0000000c0d0e7389 */ /* 0x00006400000c000b */
[----:B01----:R-:W-:Y:S01]  /*2fc30*/  ENDCOLLECTIVE ;  /* 0x000000000000791b */ /* 0x003fe20003800000 */
.L_x_5945:
[----:B------:R-:W-:Y:S02]  /*2fc40*/  IMAD.MOV.U32 R13, RZ, RZ, R5 ;  /* 0x000000ffff0d7224 */ /* 0x000fe400078e0005 */
[----:B------:R-:W-:Y:S02]  /*2fc50*/  IMAD.MOV.U32 R12, RZ, RZ, R87 ;  /* 0x000000ffff0c7224 */ /* 0x000fe400078e0057 */
[----:B------:R-:W-:-:S07]  /*2fc60*/  IMAD.MOV.U32 R85, RZ, RZ, R14 ;  /* 0x000000ffff557224 */ /* 0x000fce00078e000e */
[----:B------:R-:W-:Y:S05]  /*2fc70*/  WARPSYNC.COLLECTIVE R15, `(.L_x_5946) ;  /* 0x000000000f087348 */ /* 0x000fea0003c00000 */
[----:B------:R0:W1:Y:S02]  /*2fc80*/  SHFL.IDX P6, R14, R13, R12, R11 ;  /* 0x0000000c0d0e7389 */ /* 0x00006400000c000b */
[----:B01----:R-:W-:Y:S01]  /*2fc90*/  ENDCOLLECTIVE ;  /* 0x000000000000791b */ /* 0x003fe20003800000 */
.L_x_5946:
[----:B------:R-:W-:Y:S02]  /*2fca0*/  IMAD.MOV.U32 R13, RZ, RZ, R50 ;  /* 0x000000ffff0d7224 */ /* 0x000fe400078e0032 */
[----:B------:R-:W-:-:S07]  /*2fcb0*/  IMAD.MOV.U32 R5, RZ, RZ, R14 ;  /* 0x000000ffff057224 */ /* 0x000fce00078e000e */
[----:B------:R-:W-:Y:S05]  /*2fcc0*/  WARPSYNC.COLLECTIVE R15, `(.L_x_5947) ;  /* 0x000000000f087348 */ /* 0x000fea0003c00000 */
[----:B------:R0:W1:Y:S02]  /*2fcd0*/  SHFL.IDX P6, R14, R13, R12, R11 ;  /* 0x0000000c0d0e7389 */ /* 0x00006400000c000b */
[----:B01----:R-:W-:Y:S01]  /*2fce0*/  ENDCOLLECTIVE ;  /* 0x000000000000791b */ /* 0x003fe20003800000 */
.L_x_5947:
        /* <DEDUP_REMOVED lines=8> */
.L_x_5948:
[----:B------:R-:W-:Y:S02]  /*2fd70*/  SEL R92, R85, R50, P0 ;  /* 0x00000032555c7207 */ /* 0x000fe40000000000 */
[----:B------:R-:W-:Y:S01]  /*2fd80*/  SEL R85, R50, R85, P0 ;  /* 0x0000005532557207 */ /* 0x000fe20000000000 */
[----:B------:R-:W-:Y:S02]  /*2fd90*/  IMAD.MOV.U32 R13, RZ, RZ, R80 ;  /* 0x000000ffff0d7224 */ /* 0x000fe400078e0050 */
[----:B------:R-:W-:-:S07]  /*2fda0*/  IMAD.MOV.U32 R79, RZ, RZ, R14 ;  /* 0x000000ffff4f7224 */ /* 0x000fce00078e000e */
[----:B------:R-:W-:Y:S05]  /*2fdb0*/  WARPSYNC.COLLECTIVE R15, `(.L_x_5949) ;  /* 0x000000000f087348 */ /* 0x000fea0003c00000 */
[----:B------:R0:W1:Y:S02]  /*2fdc0*/  SHFL.IDX P6, R14, R13, R12, R11 ;  /* 0x0000000c0d0e7389 */ /* 0x00006400000c000b */
[----:B01----:R-:W-:Y:S01]  /*2fdd0*/  ENDCOLLECTIVE ;  /* 0x000000000000791b */ /* 0x003fe20003800000 */
.L_x_5949:
[----:B------:R-:W-:Y:S02]  /*2fde0*/  IMAD.MOV.U32 R13, RZ, RZ, R3 ;  /* 0x000000ffff0d7224 */ /* 0x000fe400078e0003 */
[----:B------:R-:W-:Y:S02]  /*2fdf0*/  IMAD.MOV.U32 R12, RZ, RZ, R87 ;  /* 0x000000ffff0c7224 */ /* 0x000fe400078e0057 */
[----:B------:R-:W-:-:S07]  /*2fe00*/  IMAD.MOV.U32 R80, RZ, RZ, R14 ;  /* 0x000000ffff507224 */ /* 0x000fce00078e000e */
[----:B------:R-:W-:Y:S05]  /*2fe10*/  WARPSYNC.COLLECTIVE R15, `(.L_x_5950) ;  /* 0x000000000f087348 */ /* 0x000fea0003c00000 */
[----:B------:R0:W1:Y:S02]  /*2fe20*/  SHFL.IDX P6, R14, R13, R12, R11 ;  /* 0x0000000c0d0e7389 */ /* 0x00006400000c000b */
[----:B01----:R-:W-:Y:S01]  /*2fe30*/  ENDCOLLECTIVE ;  /* 0x000000000000791b */ /* 0x003fe20003800000 */
.L_x_5950:
[----:B------:R-:W-:Y:S02]  /*2fe40*/  IMAD.MOV.U32 R13, RZ, RZ, R48 ;  /* 0x000000ffff0d7224 */ /* 0x000fe400078e0030 */
[----:B------:R-:W-:-:S07]  /*2fe50*/  IMAD.MOV.U32 R3, RZ, RZ, R14 ;  /* 0x000000ffff037224 */ /* 0x000fce00078e000e */
[----:B------:R-:W-:Y:S05]  /*2fe60*/  WARPSYNC.COLLECTIVE R15, `(.L_x_5951) ;  /* 0x000000000f087348 */ /* 0x000fea0003c00000 */
[----:B------:R0:W1:Y:S02]  /*2fe70*/  SHFL.IDX P6, R14, R13, R12, R11 ;  /* 0x0000000c0d0e7389 */ /* 0x00006400000c000b */
[----:B01----:R-:W-:Y:S01]  /*2fe80*/  ENDCOLLECTIVE ;  /* 0x000000000000791b */ /* 0x003fe20003800000 */
.L_x_5951:
        /* <DEDUP_REMOVED lines=8> */
.L_x_5952:
[----:B------:R-:W-:Y:S02]  /*2ff10*/  IMAD.MOV.U32 R13, RZ, RZ, R4 ;  /* 0x000000ffff0d7224 */ /* 0x000fe400078e0004 */
[----:B------:R-:W-:-:S07]  /*2ff20*/  IMAD.MOV.U32 R6, RZ, RZ, R14 ;  /* 0x000000ffff067224 */ /* 0x000fce00078e000e */
[----:B------:R-:W-:Y:S05]  /*2ff30*/  WARPSYNC.COLLECTIVE R15, `(.L_x_5953) ;  /* 0x000000000f087348 */ /* 0x000fea0003c00000 */
[----:B------:R0:W1:Y:S02]  /*2ff40*/  SHFL.IDX P6, R14, R13, R12, R11 ;  /* 0x0000000c0d0e7389 */ /* 0x00006400000c000b */
[----:B01----:R-:W-:Y:S01]  /*2ff50*/  ENDCOLLECTIVE ;  /* 0x000000000000791b */ /* 0x003fe20003800000 */
.L_x_5953:
[----:B------:R-:W-:Y:S02]  /*2ff60*/  IMAD.MOV.U32 R13, RZ, RZ, R7 ;  /* 0x000000ffff0d7224 */ /* 0x000fe400078e0007 */
[----:B------:R-:W-:Y:S02]  /*2ff70*/  IMAD.MOV.U32 R12, RZ, RZ, R87 ;  /* 0x000000ffff0c7224 */ /* 0x000fe400078e0057 */
[----:B------:R-:W-:-:S07]  /*2ff80*/  IMAD.MOV.U32 R4, RZ, RZ, R14 ;  /* 0x000000ffff047224 */ /* 0x000fce00078e000e */
[----:B------:R-:W-:Y:S05]  /*2ff90*/  WARPSYNC.COLLECTIVE R15, `(.L_x_5954) ;  /* 0x000000000f087348 */ /* 0x000fea0003c00000 */
[----:B------:R0:W1:Y:S02]  /*2ffa0*/  SHFL.IDX P6, R14, R13, R12, R11 ;  /* 0x0000000c0d0e7389 */ /* 0x00006400000c000b */
[----:B01----:R-:W-:Y:S01]  /*2ffb0*/  ENDCOLLECTIVE ;  /* 0x000000000000791b */ /* 0x003fe20003800000 */
.L_x_5954:
[----:B------:R-:W-:Y:S02]  /*2ffc0*/  IMAD.MOV.U32 R13, RZ, RZ, R46 ;  /* 0x000000ffff0d7224 */ /* 0x000fe400078e002e */
[----:B------:R-:W-:-:S07]  /*2ffd0*/  IMAD.MOV.U32 R7, RZ, RZ, R14 ;  /* 0x000000ffff077224 */ /* 0x000fce00078e000e */
[----:B------:R-:W-:Y:S05]  /*2ffe0*/  WARPSYNC.COLLECTIVE R15, `(.L_x_5955) ;  /* 0x000000000f087348 */ /* 0x000fea0003c00000 */
[----:B------:R0:W1:Y:S02]  /*2fff0*/  SHFL.IDX P6, R14, R13, R12, R11 ;  /* 0x0000000c0d0e7389 */ /* 0x00006400000c000b */
[----:B01----:R-:W-:Y:S01]  /*30000*/  ENDCOLLECTIVE ;  /* 0x000000000000791b */ /* 0x003fe20003800000 */
.L_x_5955:
        /* <DEDUP_REMOVED lines=8> */
.L_x_5956:
[----:B------:R-:W-:Y:S02]  /*30090*/  SEL R3, R4, R46, P0 ;  /* 0x0000002e04037207 */ /* 0x000fe40000000000 */
[----:B------:R-:W-:Y:S01]  /*300a0*/  SEL R4, R46, R4, P0 ;  /* 0x000000042e047207 */ /* 0x000fe20000000000 */
[----:B------:R-:W-:Y:S02]  /*300b0*/  IMAD.MOV.U32 R13, RZ, RZ, R8 ;  /* 0x000000ffff0d7224 */ /* 0x000fe400078e0008 */
[----:B------:R-:W-:-:S07]  /*300c0*/  IMAD.MOV.U32 R10, RZ, RZ, R14 ;  /* 0x000000ffff0a7224 */ /* 0x000fce00078e000e */
[----:B------:R-:W-:Y:S05]  /*300d0*/  WARPSYNC.COLLECTIVE R15, `(.L_x_5957) ;  /* 0x000000000f087348 */ /* 0x000fea0003c00000 */
[----:B------:R0:W1:Y:S02]  /*300e0*/  SHFL.IDX P6, R14, R13, R12, R11 ;  /* 0x0000000c0d0e7389 */ /* 0x00006400000c000b */
[----:B01----:R-:W-:Y:S01]  /*300f0*/  ENDCOLLECTIVE ;  /* 0x000000000000791b */ /* 0x003fe20003800000 */
.L_x_5957:
[----:B------:R-:W-:Y:S02]  /*30100*/  IMAD.MOV.U32 R13, RZ, RZ, R20 ;  /* 0x000000ffff0d7224 */ /* 0x000fe400078e0014 */
[----:B------:R-:W-:Y:S02]  /*30110*/  IMAD.MOV.U32 R12, RZ, RZ, R87 ;  /* 0x000000ffff0c7224 */ /* 0x000fe400078e0057 */
[----:B------:R-:W-:-:S07]  /*30120*/  IMAD.MOV.U32 R8, RZ, RZ, R14 ;  /* 0x000000ffff087224 */ /* 0x000fce00078e000e */
[----:B------:R-:W-:Y:S05]  /*30130*/  WARPSYNC.COLLECTIVE R15, `(.L_x_5958) ;  /* 0x000000000f087348 */ /* 0x000fea0003c00000 */
[----:B------:R0:W1:Y:S02]  /*30140*/  SHFL.IDX P6, R14, R13, R12, R11 ;  /* 0x0000000c0d0e7389 */ /* 0x00006400000c000b */
[----:B01----:R-:W-:Y:S01]  /*30150*/  ENDCOLLECTIVE ;  /* 0x000000000000791b */ /* 0x003fe20003800000 */
.L_x_5958:
[----:B------:R-:W-:Y:S02]  /*30160*/  IMAD.MOV.U32 R13, RZ, RZ, R9 ;  /* 0x000000ffff0d7224 */ /* 0x000fe400078e0009 */
[----:B------:R-:W-:-:S07]  /*30170*/  IMAD.MOV.U32 R20, RZ, RZ, R14 ;  /* 0x000000ffff147224 */ /* 0x000fce00078e000e */
[----:B------:R-:W-:Y:S05]  /*30180*/  WARPSYNC.COLLECTIVE R15, `(.L_x_5959) ;  /* 0x000000000f087348 */ /* 0x000fea0003c00000 */
[----:B------:R0:W1:Y:S02]  /*30190*/  SHFL.IDX P6, R14, R13, R12, R11 ;  /* 0x0000000c0d0e7389 */ /* 0x00006400000c000b */
[----:B01----:R-:W-:Y:S01]  /*301a0*/  ENDCOLLECTIVE ;  /* 0x000000000000791b */ /* 0x003fe20003800000 */
.L_x_5959:
[----:B------:R-:W-:Y:S02]  /*301b0*/  IMAD.MOV.U32 R13, RZ, RZ, R25 ;  /* 0x000000ffff0d7224 */ /* 0x000fe400078e0019 */
[----:B------:R-:W-:Y:S02]  /*301c0*/  IMAD.MOV.U32 R12, RZ, RZ, R0 ;  /* 0x000000ffff0c7224 */ /* 0x000fe400078e0000 */
[----:B------:R-:W-:-:S07]  /*301d0*/  IMAD.MOV.U32 R9, RZ, RZ, R14 ;  /* 0x000000ffff097224 */ /* 0x000fce00078e000e */
[----:B------:R-:W-:Y:S05]  /*301e0*/  WARPSYNC.COLLECTIVE R15, `(.L_x_5960) ;  /* 0x000000000f087348 */ /* 0x000fea0003c00000 */
[----:B------:R0:W1:Y:S02]  /*301f0*/  SHFL.IDX P6, R14, R13, R12, R11 ;  /* 0x0000000c0d0e7389 */ /* 0x00006400000c000b */
[----:B01----:R-:W-:Y:S01]  /*30200*/  ENDCOLLECTIVE ;  /* 0x000000000000791b */ /* 0x003fe20003800000 */
.L_x_5960:
        /* <DEDUP_REMOVED lines=9> */
.L_x_5961:
[----:B------:R-:W-:Y:S02]  /*302a0*/  IMAD.MOV.U32 R13, RZ, RZ, R26 ;  /* 0x000000ffff0d7224 */ /* 0x000fe400078e001a */
[----:B------:R-:W-:Y:S02]  /*302b0*/  IMAD.MOV.U32 R12, RZ, RZ, R87 ;  /* 0x000000ffff0c7224 */ /* 0x000fe400078e0057 */
[----:B------:R-:W-:-:S07]  /*302c0*/  IMAD.MOV.U32 R21, RZ, RZ, R14 ;  /* 0x000000ffff157224 */ /* 0x000fce00078e000e */
[----:B------:R-:W-:Y:S05]  /*302d0*/  WARPSYNC.COLLECTIVE R15, `(.L_x_5962) ;  /* 0x000000000f087348 */ /* 0x000fea0003c00000 */
[----:B------:R0:W1:Y:S02]  /*302e0*/  SHFL.IDX P6, R14, R13, R12, R11 ;  /* 0x0000000c0d0e7389 */ /* 0x00006400000c000b */
[----:B01----:R-:W-:Y:S01]  /*302f0*/  ENDCOLLECTIVE ;  /* 0x000000000000791b */ /* 0x003fe20003800000 */
.L_x_5962:
[----:B------:R-:W-:Y:S02]  /*30300*/  IMAD.MOV.U32 R13, RZ, RZ, R24 ;  /* 0x000000ffff0d7224 */ /* 0x000fe400078e0018 */
[----:B------:R-:W-:-:S07]  /*30310*/  IMAD.MOV.U32 R26, RZ, RZ, R14 ;  /* 0x000000ffff1a7224 */ /* 0x000fce00078e000e */
[----:B------:R-:W-:Y:S05]  /*30320*/  WARPSYNC.COLLECTIVE R15, `(.L_x_5963) ;  /* 0x000000000f087348 */ /* 0x000fea0003c00000 */
[----:B------:R0:W1:Y:S02]  /*30330*/  SHFL.IDX P6, R14, R13, R12, R11 ;  /* 0x0000000c0d0e7389 */ /* 0x00006400000c000b */
[----:B01----:R-:W-:Y:S01]  /*30340*/  ENDCOLLECTIVE ;  /* 0x000000000000791b */ /* 0x003fe20003800000 */
.L_x_5963:
[----:B------:R-:W-:Y:S02]  /*30350*/  IMAD.MOV.U32 R13, RZ, RZ, R29 ;  /* 0x000000ffff0d7224 */ /* 0x000fe400078e001d */
[----:B------:R-:W-:Y:S02]  /*30360*/  IMAD.MOV.U32 R12, RZ, RZ, R0 ;  /* 0x000000ffff0c7224 */ /* 0x000fe400078e0000 */
[----:B------:R-:W-:-:S07]  /*30370*/  IMAD.MOV.U32 R24, RZ, RZ, R14 ;  /* 0x000000ffff187224 */ /* 0x000fce00078e000e */
[----:B------:R-:W-:Y:S05]  /*30380*/  WARPSYNC.COLLECTIVE R15, `(.L_x_5964) ;  /* 0x000000000f087348 */ /* 0x000fea0003c00000 */
[----:B------:R0:W1:Y:S02]  /*30390*/  SHFL.IDX P6, R14, R13, R12, R11 ;  /* 0x0000000c0d0e7389 */ /* 0x00006400000c000b */
[----:B01----:R-:W-:Y:S01]  /*303a0*/  ENDCOLLECTIVE ;  /* 0x000000000000791b */ /* 0x003fe20003800000 */
.L_x_5964:
        /* <DEDUP_REMOVED lines=9> */
.L_x_5965:
[----:B------:R-:W-:Y:S02]  /*30440*/  IMAD.MOV.U32 R13, RZ, RZ, R30 ;  /* 0x000000ffff0d7224 */ /* 0x000fe400078e001e */
[----:B------:R-:W-:Y:S02]  /*30450*/  IMAD.MOV.U32 R12, RZ, RZ, R87 ;  /* 0x000000ffff0c7224 */ /* 0x000fe400078e0057 */
[----:B------:R-:W-:-:S07]  /*30460*/  IMAD.MOV.U32 R27, RZ, RZ, R14 ;  /* 0x000000ffff1b7224 */ /* 0x000fce00078e000e */
[----:B------:R-:W-:Y:S05]  /*30470*/  WARPSYNC.COLLECTIVE R15, `(.L_x_5966) ;  /* 0x000000000f087348 */ /* 0x000fea0003c00000 */
[----:B------:R0:W1:Y:S02]  /*30480*/  SHFL.IDX P6, R14, R13, R12, R11 ;  /* 0x0000000c0d0e7389 */ /* 0x00006400000c000b */
[----:B01----:R-:W-:Y:S01]  /*30490*/  ENDCOLLECTIVE ;  /* 0x000000000000791b */ /* 0x003fe20003800000 */
.L_x_5966:
[----:B------:R-:W-:Y:S02]  /*304a0*/  IMAD.MOV.U32 R13, RZ, RZ, R28 ;  /* 0x000000ffff0d7224 */ /* 0x000fe400078e001c */
[----:B------:R-:W-:-:S07]  /*304b0*/  IMAD.MOV.U32 R30, RZ, RZ, R14 ;  /* 0x000000ffff1e7224 */ /* 0x000fce00078e000e */
[----:B------:R-:W-:Y:S05]  /*304c0*/  WARPSYNC.COLLECTIVE R15, `(.L_x_5967) ;  /* 0x000000000f087348 */ /* 0x000fea0003c00000 */
[----:B------:R0:W1:Y:S02]  /*304d0*/  SHFL.IDX P6, R14, R13, R12, R11 ;  /* 0x0000000c0d0e7389 */ /* 0x00006400000c000b */
[----:B01----:R-:W-:Y:S01]  /*304e0*/  ENDCOLLECTIVE ;  /* 0x000000000000791b */ /* 0x003fe20003800000 */
.L_x_5967:
[----:B------:R-:W-:Y:S02]  /*304f0*/  IMAD.MOV.U32 R13, RZ, RZ, R53 ;  /* 0x000000ffff0d7224 */ /* 0x000fe400078e0035 */
[----:B------:R-:W-:Y:S02]  /*30500*/  IMAD.MOV.U32 R12, RZ, RZ, R0 ;  /* 0x000000ffff0c7224 */ /* 0x000fe400078e0000 */
[----:B------:R-:W-:-:S07]  /*30510*/  IMAD.MOV.U32 R28, RZ, RZ, R14 ;  /* 0x000000ffff1c7224 */ /* 0x000fce00078e000e */
[----:B------:R-:W-:Y:S05]  /*30520*/  WARPSYNC.COLLECTIVE R15, `(.L_x_5968) ;  /* 0x000000000f087348 */ /* 0x000fea0003c00000 */
[----:B------:R0:W1:Y:S02]  /*30530*/  SHFL.IDX P6, R14, R13, R12, R11 ;  /* 0x0000000c0d0e7389 */ /* 0x00006400000c000b */
[----:B01----:R-:W-:Y:S01]  /*30540*/  ENDCOLLECTIVE ;  /* 0x000000000000791b */ /* 0x003fe20003800000 */
.L_x_5968:
        /* <DEDUP_REMOVED lines=9> */
.L_x_5969:
[----:B------:R-:W-:Y:S02]  /*305e0*/  IMAD.MOV.U32 R13, RZ, RZ, R42 ;  /* 0x000000ffff0d7224 */ /* 0x000fe400078e002a */
[----:B------:R-:W-:Y:S02]  /*305f0*/  IMAD.MOV.U32 R12, RZ, RZ, R87 ;  /* 0x000000ffff0c7224 */ /* 0x000fe400078e0057 */
[----:B------:R-:W-:-:S07]  /*30600*/  IMAD.MOV.U32 R31, RZ, RZ, R14 ;  /* 0x000000ffff1f7224 */ /* 0x000fce00078e000e */
[----:B------:R-:W-:Y:S05]  /*30610*/  WARPSYNC.COLLECTIVE R15, `(.L_x_5970) ;  /* 0x000000000f087348 */ /* 0x000fea0003c00000 */
[----:B------:R0:W1:Y:S02]  /*30620*/  SHFL.IDX P6, R14, R13, R12, R11 ;  /* 0x0000000c0d0e7389 */ /* 0x00006400000c000b */
[----:B01----:R-:W-:Y:S01]  /*30630*/  ENDCOLLECTIVE ;  /* 0x000000000000791b */ /* 0x003fe20003800000 */
.L_x_5970:
[----:B------:R-:W-:Y:S02]  /*30640*/  IMAD.MOV.U32 R13, RZ, RZ, R45 ;  /* 0x000000ffff0d7224 */ /* 0x000fe400078e002d */
[----:B------:R-:W-:-:S07]  /*30650*/  IMAD.MOV.U32 R42, RZ, RZ, R14 ;  /* 0x000000ffff2a7224 */ /* 0x000fce00078e000e */
[----:B------:R-:W-:Y:S05]  /*30660*/  WARPSYNC.COLLECTIVE R15, `(.L_x_5971) ;  /* 0x000000000f087348 */ /* 0x000fea0003c00000 */
[----:B------:R0:W1:Y:S02]  /*30670*/  SHFL.IDX P6, R14, R13, R12, R11 ;  /* 0x0000000c0d0e7389 */ /* 0x00006400000c000b */
[----:B01----:R-:W-:Y:S01]  /*30680*/  ENDCOLLECTIVE ;  /* 0x000000000000791b */ /* 0x003fe20003800000 */
.L_x_5971:
        /* <DEDUP_REMOVED lines=8> */
.L_x_5972:
[----:B------:R-:W-:Y:S02]  /*30710*/  SEL R30, R31, R45, P0 ;  /* 0x0000002d1f1e7207 */ /* 0x000fe40000000000 */
[----:B------:R-:W-:Y:S01]  /*30720*/  SEL R31, R45, R31, P0 ;  /* 0x0000001f2d1f7207 */ /* 0x000fe20000000000 */
[----:B------:R-:W-:Y:S02]  /*30730*/  IMAD.MOV.U32 R13, RZ, RZ, R55 ;  /* 0x000000ffff0d7224 */ /* 0x000fe400078e0037 */
[----:B------:R-:W-:-:S07]  /*30740*/  IMAD.MOV.U32 R57, RZ, RZ, R14 ;  /* 0x000000ffff397224 */ /* 0x000fce00078e000e */
[----:B------:R-:W-:Y:S05]  /*30750*/  WARPSYNC.COLLECTIVE R15, `(.L_x_5973) ;  /* 0x000000000f087348 */ /* 0x000fea0003c00000 */
[----:B------:R0:W1:Y:S02]  /*30760*/  SHFL.IDX P6, R14, R13, R12, R11 ;  /* 0x0000000c0d0e7389 */ /* 0x00006400000c000b */
[----:B01----:R-:W-:Y:S01]  /*30770*/  ENDCOLLECTIVE ;  /* 0x000000000000791b */ /* 0x003fe20003800000 */
.L_x_5973:
[----:B------:R-:W-:Y:S02]  /*30780*/  IMAD.MOV.U32 R13, RZ, RZ, R40 ;  /* 0x000000ffff0d7224 */ /* 0x000fe400078e0028 */
[----:B------:R-:W-:Y:S02]  /*30790*/  IMAD.MOV.U32 R12, RZ, RZ, R87 ;  /* 0x000000ffff0c7224 */ /* 0x000fe400078e0057 */
[----:B------:R-:W-:-:S07]  /*307a0*/  IMAD.MOV.U32 R55, RZ, RZ, R14 ;  /* 0x000000ffff377224 */ /* 0x000fce00078e000e */
[----:B------:R-:W-:Y:S05]  /*307b0*/  WARPSYNC.COLLECTIVE R15, `(.L_x_5974) ;  /* 0x000000000f087348 */ /* 0x000fea0003c00000 */
[----:B------:R0:W1:Y:S02]  /*307c0*/  SHFL.IDX P6, R14, R13, R12, R11 ;  /* 0x0000000c0d0e7389 */ /* 0x00006400000c000b */
[----:B01----:R-:W-:Y:S01]  /*307d0*/  ENDCOLLECTIVE ;  /* 0x000000000000791b */ /* 0x003fe20003800000 */
.L_x_5974:
[----:B------:R-:W-:Y:S02]  /*307e0*/  IMAD.MOV.U32 R13, RZ, RZ, R44 ;  /* 0x000000ffff0d7224 */ /* 0x000fe400078e002c */
[----:B------:R-:W-:-:S07]  /*307f0*/  IMAD.MOV.U32 R40, RZ, RZ, R14 ;  /* 0x000000ffff287224 */ /* 0x000fce00078e000e */
[----:B------:R-:W-:Y:S05]  /*30800*/  WARPSYNC.COLLECTIVE R15, `(.L_x_5975) ;  /* 0x000000000f087348 */ /* 0x000fea0003c00000 */
[----:B------:R0:W1:Y:S02]  /*30810*/  SHFL.IDX P6, R14, R13, R12, R11 ;  /* 0x0000000c0d0e7389 */ /* 0x00006400000c000b */
[----:B01----:R-:W-:Y:S01]  /*30820*/  ENDCOLLECTIVE ;  /* 0x000000000000791b */ /* 0x003fe20003800000 */
.L_x_5975:
        /* <DEDUP_REMOVED lines=8> */
.L_x_5976:
[----:B------:R-:W-:Y:S02]  /*308b0*/  SEL R54, R55, R44, P0 ;  /* 0x0000002c37367207 */ /* 0x000fe40000000000 */
[----:B------:R-:W-:Y:S01]  /*308c0*/  SEL R55, R44, R55, P0 ;  /* 0x000000372c377207 */ /* 0x000fe20000000000 */
[----:B------:R-:W-:Y:S02]  /*308d0*/  IMAD.MOV.U32 R13, RZ, RZ, R59 ;  /* 0x000000ffff0d7224 */ /* 0x000fe400078e003b */
[----:B------:R-:W-:-:S07]  /*308e0*/  IMAD.MOV.U32 R61, RZ, RZ, R14 ;  /* 0x000000ffff3d7224 */ /* 0x000fce00078e000e */
[----:B------:R-:W-:Y:S05]  /*308f0*/  WARPSYNC.COLLECTIVE R15, `(.L_x_5977) ;  /* 0x000000000f087348 */ /* 0x000fea0003c00000 */
[----:B------:R0:W1:Y:S02]  /*30900*/  SHFL.IDX P6, R14, R13, R12, R11 ;  /* 0x0000000c0d0e7389 */ /* 0x00006400000c000b */
[----:B01----:R-:W-:Y:S01]  /*30910*/  ENDCOLLECTIVE ;  /* 0x000000000000791b */ /* 0x003fe20003800000 */
.L_x_5977:
[----:B------:R-:W-:Y:S02]  /*30920*/  IMAD.MOV.U32 R13, RZ, RZ, R38 ;  /* 0x000000ffff0d7224 */ /* 0x000fe400078e0026 */
[----:B------:R-:W-:Y:S02]  /*30930*/  IMAD.MOV.U32 R12, RZ, RZ, R87 ;  /* 0x000000ffff0c7224 */ /* 0x000fe400078e0057 */
[----:B------:R-:W-:-:S07]  /*30940*/  IMAD.MOV.U32 R59, RZ, RZ, R14 ;  /* 0x000000ffff3b7224 */ /* 0x000fce00078e000e */
[----:B------:R-:W-:Y:S05]  /*30950*/  WARPSYNC.COLLECTIVE R15, `(.L_x_5978) ;  /* 0x000000000f087348 */ /* 0x000fea0003c00000 */
[----:B------:R0:W1:Y:S02]  /*30960*/  SHFL.IDX P6, R14, R13, R12, R11 ;  /* 0x0000000c0d0e7389 */ /* 0x00006400000c000b */
[----:B01----:R-:W-:Y:S01]  /*30970*/  ENDCOLLECTIVE ;  /* 0x000000000000791b */ /* 0x003fe20003800000 */
.L_x_5978:
[----:B------:R-:W-:Y:S02]  /*30980*/  IMAD.MOV.U32 R13, RZ, RZ, R43 ;  /* 0x000000ffff0d7224 */ /* 0x000fe400078e002b */
[----:B------:R-:W-:-:S07]  /*30990*/  IMAD.MOV.U32 R38, RZ, RZ, R14 ;  /* 0x000000ffff267224 */ /* 0x000fce00078e000e */
[----:B------:R-:W-:Y:S05]  /*309a0*/  WARPSYNC.COLLECTIVE R15, `(.L_x_5979) ;  /* 0x000000000f087348 */ /* 0x000fea0003c00000 */
[----:B------:R0:W1:Y:S02]  /*309b0*/  SHFL.IDX P6, R14, R13, R12, R11 ;  /* 0x0000000c0d0e7389 */ /* 0x00006400000c000b */
[----:B01----:R-:W-:Y:S01]  /*309c0*/  ENDCOLLECTIVE ;  /* 0x000000000000791b */ /* 0x003fe20003800000 */
.L_x_5979:
        /* <DEDUP_REMOVED lines=8> */
.L_x_5980:
[----:B------:R-:W-:Y:S02]  /*30a50*/  SEL R58, R59, R43, P0 ;  /* 0x0000002b3b3a7207 */ /* 0x000fe40000000000 */
[----:B------:R-:W-:Y:S01]  /*30a60*/  SEL R59, R43, R59, P0 ;  /* 0x0000003b2b3b7207 */ /* 0x000fe20000000000 */
[----:B------:R-:W-:Y:S02]  /*30a70*/  IMAD.MOV.U32 R13, RZ, RZ, R63 ;  /* 0x000000ffff0d7224 */ /* 0x000fe400078e003f */
[----:B------:R-:W-:-:S07]  /*30a80*/  IMAD.MOV.U32 R65, RZ, RZ, R14 ;  /* 0x000000ffff417224 */ /* 0x000fce00078e000e */
[----:B------:R-:W-:Y:S05]  /*30a90*/  WARPSYNC.COLLECTIVE R15, `(.L_x_5981) ;  /* 0x000000000f087348 */ /* 0x000fea0003c00000 */
[----:B------:R0:W1:Y:S02]  /*30aa0*/  SHFL.IDX P6, R14, R13, R12, R11 ;  /* 0x0000000c0d0e7389 */ /* 0x00006400000c000b */
[----:B01----:R-:W-:Y:S01]  /*30ab0*/  ENDCOLLECTIVE ;  /* 0x000000000000791b */ /* 0x003fe20003800000 */
.L_x_5981:
[----:B------:R-:W-:Y:S02]  /*30ac0*/  IMAD.MOV.U32 R13, RZ, RZ, R36 ;  /* 0x000000ffff0d7224 */ /* 0x000fe400078e0024 */
[----:B------:R-:W-:Y:S02]  /*30ad0*/  IMAD.MOV.U32 R12, RZ, RZ, R87 ;  /* 0x000000ffff0c7224 */ /* 0x000fe400078e0057 */
[----:B------:R-:W-:-:S07]  /*30ae0*/  IMAD.MOV.U32 R63, RZ, RZ, R14 ;  /* 0x000000ffff3f7224 */ /* 0x000fce00078e000e */
[----:B------:R-:W-:Y:S05]  /*30af0*/  WARPSYNC.COLLECTIVE R15, `(.L_x_5982) ;  /* 0x000000000f087348 */ /* 0x000fea0003c00000 */
[----:B------:R0:W1:Y:S02]  /*30b00*/  SHFL.IDX P6, R14, R13, R12, R11 ;  /* 0x0000000c0d0e7389 */ /* 0x00006400000c000b */
[----:B01----:R-:W-:Y:S01]  /*30b10*/  ENDCOLLECTIVE ;  /* 0x000000000000791b */ /* 0x003fe20003800000 */
.L_x_5982:
[----:B------:R-:W-:Y:S02]  /*30b20*/  IMAD.MOV.U32 R13, RZ, RZ, R41 ;  /* 0x000000ffff0d7224 */ /* 0x000fe400078e0029 */
[----:B------:R-:W-:-:S07]  /*30b30*/  IMAD.MOV.U32 R36, RZ, RZ, R14 ;  /* 0x000000ffff247224 */ /* 0x000fce00078e000e */
[----:B------:R-:W-:Y:S05]  /*30b40*/  WARPSYNC.COLLECTIVE R15, `(.L_x_5983) ;  /* 0x000000000f087348 */ /* 0x000fea0003c00000 */
[----:B------:R0:W1:Y:S02]  /*30b50*/  SHFL.IDX P6, R14, R13, R12, R11 ;  /* 0x0000000c0d0e7389 */ /* 0x00006400000c000b */
[----:B01----:R-:W-:Y:S01]  /*30b60*/  ENDCOLLECTIVE ;  /* 0x000000000000791b */ /* 0x003fe20003800000 */
.L_x_5983:
        /* <DEDUP_REMOVED lines=8> */
.L_x_5984:
[----:B------:R-:W-:Y:S02]  /*30bf0*/  SEL R62, R63, R41, P0 ;  /* 0x000000293f3e7207 */ /* 0x000fe40000000000 */
[----:B------:R-:W-:Y:S01]  /*30c00*/  SEL R63, R41, R63, P0 ;  /* 0x0000003f293f7207 */ /* 0x000fe20000000000 */
[----:B------:R-:W-:Y:S02]  /*30c10*/  IMAD.MOV.U32 R13, RZ, RZ, R67 ;  /* 0x000000ffff0d7224 */ /* 0x000fe400078e0043 */
[----:B------:R-:W-:-:S07]  /*30c20*/  IMAD.MOV.U32 R69, RZ, RZ, R14 ;  /* 0x000000ffff457224 */ /* 0x000fce00078e000e */
[----:B------:R-:W-:Y:S05]  /*30c30*/  WARPSYNC.COLLECTIVE R15, `(.L_x_5985) ;  /* 0x000000000f087348 */ /* 0x000fea0003c00000 */
[----:B------:R0:W1:Y:S02]  /*30c40*/  SHFL.IDX P6, R14, R13, R12, R11 ;  /* 0x0000000c0d0e7389 */ /* 0x00006400000c000b */
[----:B01----:R-:W-:Y:S01]  /*30c50*/  ENDCOLLECTIVE ;  /* 0x000000000000791b */ /* 0x003fe20003800000 */
.L_x_5985:
[----:B------:R-:W-:Y:S02]  /*30c60*/  IMAD.MOV.U32 R13, RZ, RZ, R34 ;  /* 0x000000ffff0d7224 */ /* 0x000fe400078e0022 */
[----:B------:R-:W-:Y:S02]  /*30c70*/  IMAD.MOV.U32 R12, RZ, RZ, R87 ;  /* 0x000000ffff0c7224 */ /* 0x000fe400078e0057 */
[----:B------:R-:W-:-:S07]  /*30c80*/  IMAD.MOV.U32 R67, RZ, RZ, R14 ;  /* 0x000000ffff437224 */ /* 0x000fce00078e000e */
[----:B------:R-:W-:Y:S05]  /*30c90*/  WARPSYNC.COLLECTIVE R15, `(.L_x_5986) ;  /* 0x000000000f087348 */ /* 0x000fea0003c00000 */
[----:B------:R0:W1:Y:S02]  /*30ca0*/  SHFL.IDX P6, R14, R13, R12, R11 ;  /* 0x0000000c0d0e7389 */ /* 0x00006400000c000b */
[----:B01----:R-:W-:Y:S01]  /*30cb0*/  ENDCOLLECTIVE ;  /* 0x000000000000791b */ /* 0x003fe20003800000 */
.L_x_5986:
[----:B------:R-:W-:Y:S02]  /*30cc0*/  IMAD.MOV.U32 R13, RZ, RZ, R39 ;  /* 0x000000ffff0d7224 */ /* 0x000fe400078e0027 */
[----:B------:R-:W-:-:S07]  /*30cd0*/  IMAD.MOV.U32 R34, RZ, RZ, R14 ;  /* 0x000000ffff227224 */ /* 0x000fce00078e000e */
[----:B------:R-:W-:Y:S05]  /*30ce0*/  WARPSYNC.COLLECTIVE R15, `(.L_x_5987) ;  /* 0x000000000f087348 */ /* 0x000fea0003c00000 */
[----:B------:R0:W1:Y:S02]  /*30cf0*/  SHFL.IDX P6, R14, R13, R12, R11 ;  /* 0x0000000c0d0e7389 */ /* 0x00006400000c000b */
[----:B01----:R-:W-:Y:S01]  /*30d00*/  ENDCOLLECTIVE ;  /* 0x000000000000791b */ /* 0x003fe20003800000 */
.L_x_5987:
        /* <DEDUP_REMOVED lines=8> */
.L_x_5988:
[----:B------:R-:W-:Y:S02]  /*30d90*/  SEL R66, R67, R39, P0 ;  /* 0x0000002743427207 */ /* 0x000fe40000000000 */
[----:B------:R-:W-:Y:S01]  /*30da0*/  SEL R67, R39, R67, P0 ;  /* 0x0000004327437207 */ /* 0x000fe20000000000 */
[----:B------:R-:W-:Y:S02]  /*30db0*/  IMAD.MOV.U32 R13, RZ, RZ, R71 ;  /* 0x000000ffff0d7224 */ /* 0x000fe400078e0047 */
[----:B------:R-:W-:-:S07]  /*30dc0*/  IMAD.MOV.U32 R73, RZ, RZ, R14 ;  /* 0x000000ffff497224 */ /* 0x000fce00078e000e */
[----:B------:R-:W-:Y:S05]  /*30dd0*/  WARPSYNC.COLLECTIVE R15, `(.L_x_5989) ;  /* 0x000000000f087348 */ /* 0x000fea0003c00000 */
[----:B------:R0:W1:Y:S02]  /*30de0*/  SHFL.IDX P6, R14, R13, R12, R11 ;  /* 0x0000000c0d0e7389 */ /* 0x00006400000c000b */
[----:B01----:R-:W-:Y:S01]  /*30df0*/  ENDCOLLECTIVE ;  /* 0x000000000000791b */ /* 0x003fe20003800000 */
.L_x_5989:
[----:B------:R-:W-:Y:S02]  /*30e00*/  IMAD.MOV.U32 R13, RZ, RZ, R33 ;  /* 0x000000ffff0d7224 */ /* 0x000fe400078e0021 */
[----:B------:R-:W-:Y:S02]  /*30e10*/  IMAD.MOV.U32 R12, RZ, RZ, R87 ;  /* 0x000000ffff0c7224 */ /* 0x000fe400078e0057 */
[----:B------:R-:W-:-:S07]  /*30e20*/  IMAD.MOV.U32 R71, RZ, RZ, R14 ;  /* 0x000000ffff477224 */ /* 0x000fce00078e000e */
[----:B------:R-:W-:Y:S05]  /*30e30*/  WARPSYNC.COLLECTIVE R15, `(.L_x_5990) ;  /* 0x000000000f087348 */ /* 0x000fea0003c00000 */
[----:B------:R0:W1:Y:S02]  /*30e40*/  SHFL.IDX P6, R14, R13, R12, R11 ;  /* 0x0000000c0d0e7389 */ /* 0x00006400000c000b */
[----:B01----:R-:W-:Y:S01]  /*30e50*/  ENDCOLLECTIVE ;  /* 0x000000000000791b */ /* 0x003fe20003800000 */
.L_x_5990:
[----:B------:R-:W-:Y:S02]  /*30e60*/  IMAD.MOV.U32 R13, RZ, RZ, R37 ;  /* 0x000000ffff0d7224 */ /* 0x000fe400078e0025 */
[----:B------:R-:W-:-:S07]  /*30e70*/  IMAD.MOV.U32 R33, RZ, RZ, R14 ;  /* 0x000000ffff217224 */ /* 0x000fce00078e000e */
[----:B------:R-:W-:Y:S05]  /*30e80*/  WARPSYNC.COLLECTIVE R15, `(.L_x_5991) ;  /* 0x000000000f087348 */ /* 0x000fea0003c00000 */
[----:B------:R0:W1:Y:S02]  /*30e90*/  SHFL.IDX P6, R14, R13, R12, R11 ;  /* 0x0000000c0d0e7389 */ /* 0x00006400000c000b */
[----:B01----:R-:W-:Y:S01]  /*30ea0*/  ENDCOLLECTIVE ;  /* 0x000000000000791b */ /* 0x003fe20003800000 */
.L_x_5991:
        /* <DEDUP_REMOVED lines=8> */
.L_x_5992:
[----:B------:R-:W-:Y:S02]  /*30f30*/  IMAD.MOV.U32 R13, RZ, RZ, R75 ;  /* 0x000000ffff0d7224 */ /* 0x000fe400078e004b */
[----:B------:R-:W-:-:S07]  /*30f40*/  IMAD.MOV.U32 R77, RZ, RZ, R14 ;  /* 0x000000ffff4d7224 */ /* 0x000fce00078e000e */
[----:B------:R-:W-:Y:S05]  /*30f50*/  WARPSYNC.COLLECTIVE R15, `(.L_x_5993) ;  /* 0x000000000f087348 */ /* 0x000fea0003c00000 */
[----:B------:R0:W1:Y:S02]  /*30f60*/  SHFL.IDX P6, R14, R13, R12, R11 ;  /* 0x0000000c0d0e7389 */ /* 0x00006400000c000b */
[----:B01----:R-:W-:Y:S01]  /*30f70*/  ENDCOLLECTIVE ;  /* 0x000000000000791b */ /* 0x003fe20003800000 */
.L_x_5993:
[----:B------:R-:W-:Y:S02]  /*30f80*/  IMAD.MOV.U32 R13, RZ, RZ, R32 ;  /* 0x000000ffff0d7224 */ /* 0x000fe400078e0020 */
[----:B------:R-:W-:Y:S02]  /*30f90*/  IMAD.MOV.U32 R12, RZ, RZ, R87 ;  /* 0x000000ffff0c7224 */ /* 0x000fe400078e0057 */
[----:B------:R-:W-:-:S07]  /*30fa0*/  IMAD.MOV.U32 R75, RZ, RZ, R14 ;  /* 0x000000ffff4b7224 */ /* 0x000fce00078e000e */
[----:B------:R-:W-:Y:S05]  /*30fb0*/  WARPSYNC.COLLECTIVE R15, `(.L_x_5994) ;  /* 0x000000000f087348 */ /* 0x000fea0003c00000 */
[----:B------:R0:W1:Y:S02]  /*30fc0*/  SHFL.IDX P6, R14, R13, R12, R11 ;  /* 0x0000000c0d0e7389 */ /* 0x00006400000c000b */
[----:B01----:R-:W-:Y:S01]  /*30fd0*/  ENDCOLLECTIVE ;  /* 0x000000000000791b */ /* 0x003fe20003800000 */
.L_x_5994:
[----:B------:R-:W-:Y:S02]  /*30fe0*/  IMAD.MOV.U32 R13, RZ, RZ, R35 ;  /* 0x000000ffff0d7224 */ /* 0x000fe400078e0023 */
[----:B------:R-:W-:-:S07]  /*30ff0*/  IMAD.MOV.U32 R32, RZ, RZ, R14 ;  /* 0x000000ffff207224 */ /* 0x000fce00078e000e */
[----:B------:R-:W-:Y:S05]  /*31000*/  WARPSYNC.COLLECTIVE R15, `(.L_x_5995) ;  /* 0x000000000f087348 */ /* 0x000fea0003c00000 */
[----:B------:R0:W1:Y:S02]  /*31010*/  SHFL.IDX P6, R14, R13, R12, R11 ;  /* 0x0000000c0d0e7389 */ /* 0x00006400000c000b */
[----:B01----:R-:W-:Y:S01]  /*31020*/  ENDCOLLECTIVE ;  /* 0x000000000000791b */ /* 0x003fe20003800000 */
.L_x_5995:
[----:B------:R-:W-:Y:S02]  /*31030*/  SEL R76, R77, R32, P0 ;  /* 0x000000204d4c7207 */ /* 0x000fe40000000000 */
[----:B------:R-:W-:Y:S01]  /*31040*/  SEL R77, R32, R77, P0 ;  /* 0x0000004d204d7207 */ /* 0x000fe20000000000 */
[----:B------:R-:W-:Y:S02]  /*31050*/  IMAD.MOV.U32 R13, RZ, RZ, R89 ;  /* 0x000000ffff0d7224 */ /* 0x000fe400078e0059 */
[----:B------:R-:W-:Y:S01]  /*31060*/  IMAD.MOV.U32 R12, RZ, RZ, R0 ;  /* 0x000000ffff0c7224 */ /* 0x000fe200078e0000 */
[----:B------:R-:W-:Y:S02]  /*31070*/  SEL R0, R119, R81, P0 ;  /* 0x0000005177007207 */ /* 0x000fe40000000000 */
[----:B------:R-:W-:Y:S02]  /*31080*/  SEL R119, R81, R119, P0 ;  /* 0x0000007751777207 */ /* 0x000fe40000000000 */
[----:B------:R-:W-:-:S02]  /*31090*/  SEL R81, R80, R48, P0 ;  /* 0x0000003050517207 */ /* 0x000fc40000000000 */
[----:B------:R-:W-:Y:S01]  /*310a0*/  SEL R80, R48, R80, P0 ;  /* 0x0000005030507207 */ /* 0x000fe20000000000 */
[----:B------:R-:W-:-:S07]  /*310b0*/  IMAD.MOV.U32 R35, RZ, RZ, R14 ;  /* 0x000000ffff237224 */ /* 0x000fce00078e000e */
[----:B------:R-:W-:Y:S05]  /*310c0*/  WARPSYNC.COLLECTIVE R15, `(.L_x_5996) ;  /* 0x000000000f087348 */ /* 0x000fea0003c00000 */
[----:B------:R0:W1:Y:S02]  /*310d0*/  SHFL.IDX P6, R14, R13, R12, R11 ;  /* 0x0000000c0d0e7389 */ /* 0x00006400000c000b */
[----:B01----:R-:W-:Y:S01]  /*310e0*/  ENDCOLLECTIVE ;  /* 0x000000000000791b */ /* 0x003fe20003800000 */
.L_x_5996:
[----:B------:R-:W-:Y:S02]  /*310f0*/  SEL R74, R75, R35, P0 ;  /* 0x000000234b4a7207 */ /* 0x000fe40000000000 */
[----:B------:R-:W-:Y:S01]  /*31100*/  SEL R75, R35, R75, P0 ;  /* 0x0000004b234b7207 */ /* 0x000fe20000000000 */
[----:B------:R-:W-:Y:S02]  /*31110*/  IMAD.MOV.U32 R13, RZ, RZ, R153 ;  /* 0x000000ffff0d7224 */ /* 0x000fe400078e0099 */
[----:B------:R-:W-:-:S07]  /*31120*/  IMAD.MOV.U32 R89, RZ, RZ, R14 ;  /* 0x000000ffff597224 */ /* 0x000fce00078e000e */
[----:B------:R-:W-:Y:S05]  /*31130*/  WARPSYNC.COLLECTIVE R15, `(.L_x_5997) ;  /* 0x000000000f087348 */ /* 0x000fea0003c00000 */
[----:B------:R0:W1:Y:S02]  /*31140*/  SHFL.IDX P6, R14, R13, R12, R11 ;  /* 0x0000000c0d0e7389 */ /* 0x00006400000c000b */
[----:B01----:R-:W-:Y:S01]  /*31150*/  ENDCOLLECTIVE ;  /* 0x000000000000791b */ /* 0x003fe20003800000 */
.L_x_5997:
[----:B------:R-:W-:Y:S02]  /*31160*/  IMAD.MOV.U32 R13, RZ, RZ, R121 ;  /* 0x000000ffff0d7224 */ /* 0x000fe400078e0079 */
[----:B------:R-:W-:Y:S02]  /*31170*/  IMAD.MOV.U32 R12, RZ, RZ, R87 ;  /* 0x000000ffff0c7224 */ /* 0x000fe400078e0057 */
[----:B------:R-:W-:-:S07]  /*31180*/  IMAD.MOV.U32 R88, RZ, RZ, R14 ;  /* 0x000000ffff587224 */ /* 0x000fce00078e000e */
[----:B------:R-:W-:Y:S05]  /*31190*/  WARPSYNC.COLLECTIVE R15, `(.L_x_5998) ;  /* 0x000000000f087348 */ /* 0x000fea0003c00000 */
[----:B------:R0:W1:Y:S02]  /*311a0*/  SHFL.IDX P6, R14, R13, R12, R11 ;  /* 0x0000000c0d0e7389 */ /* 0x00006400000c000b */
[----:B01----:R-:W-:Y:S01]  /*311b0*/  ENDCOLLECTIVE ;  /* 0x000000000000791b */ /* 0x003fe20003800000 */
.L_x_5998:
        /* <DEDUP_REMOVED lines=9> */
.L_x_5999:
[----:B------:R-:W-:Y:S01]  /*31250*/  IMAD.MOV.U32 R11, RZ, RZ, R14 ;  /* 0x000000ffff0b7224 */ /* 0x000fe200078e000e */
[----:B------:R-:W-:Y:S06]  /*31260*/  BRA `(.L_x_6000) ;  /* 0xfffffef400707947 */ /* 0x000fec000383ffff */
.L_x_5680:
[----:B------:R-:W-:Y:S02]  /*31270*/  IMAD.MOV.U32 R13, RZ, RZ, R3 ;  /* 0x000000ffff0d7224 */ /* 0x000fe400078e0003 */
[----:B------:R-:W-:Y:S02]  /*31280*/  IMAD.MOV.U32 R12, RZ, RZ, RZ ;  /* 0x000000ffff0c7224 */ /* 0x000fe400078e00ff */
[----:B------:R-:W-:Y:S02]  /*31290*/  IMAD.MOV.U32 R11, RZ, RZ, 0x181f ;  /* 0x0000181fff0b7424 */ /* 0x000fe400078e00ff */
[----:B------:R-:W-:-:S07]  /*312a0*/  IMAD.MOV.U32 R15, RZ, RZ, -0x1 ;  /* 0xffffffffff0f7424 */ /* 0x000fce00078e00ff */
[----:B-----5:R-:W-:Y:S05]  /*312b0*/  WARPSYNC.COLLECTIVE R15, `(.L_x_6001) ;  /* 0x000000000f087348 */ /* 0x020fea0003c00000 */
[----:B------:R0:W1:Y:S02]  /*312c0*/  SHFL.IDX P6, R14, R13, R12, R11 ;  /* 0x0000000c0d0e7389 */ /* 0x00006400000c000b */
[----:B01---5:R-:W-:Y:S01]  /*312d0*/  ENDCOLLECTIVE ;  /* 0x000000000000791b */ /* 0x023fe20003800000 */
.L_x_6001:
[----:B------:R-:W-:Y:S02]  /*312e0*/  IMAD.MOV.U32 R13, RZ, RZ, R2 ;  /* 0x000000ffff0d7224 */ /* 0x000fe400078e0002 */
[----:B------:R-:W-:-:S07]  /*312f0*/  IMAD.MOV.U32 R0, RZ, RZ, R14 ;  /* 0x000000ffff007224 */ /* 0x000fce00078e000e */
[----:B------:R-:W-:Y:S05]  /*31300*/  WARPSYNC.COLLECTIVE R15, `(.L_x_6002) ;  /* 0x000000000f087348 */ /* 0x000fea0003c00000 */
[----:B------:R0:W1:Y:S02]  /*31310*/  SHFL.IDX P6, R14, R13, R12, R11 ;  /* 0x0000000c0d0e7389 */ /* 0x00006400000c000b */
[----:B01----:R-:W-:Y:S01]  /*31320*/  ENDCOLLECTIVE ;  /* 0x000000000000791b */ /* 0x003fe20003800000 */
.L_x_6002:
[----:B------:R-:W-:Y:S05]  /*31330*/  BRA `(.L_x_6003) ;  /* 0xffffff0400bc7947 */ /* 0x000fea000383ffff */
.L_x_5683:
[----:B------:R-:W-:Y:S01]  /*31340*/  BSSY B1, `(.L_x_6004) ;  /* 0x0000008000017945 */ /* 0x000fe20003800000 */
[----:B------:R-:W-:Y:S02]  /*31350*/  IMAD.MOV.U32 R13, RZ, RZ, R3 ;  /* 0x000000ffff0d7224 */ /* 0x000fe400078e0003 */
[----:B------:R-:W-:Y:S02]  /*31360*/  IMAD.MOV.U32 R12, RZ, RZ, 0x1 ;  /* 0x00000001ff0c7424 */ /* 0x000fe400078e00ff */
[----:B---3--:R-:W-:Y:S02]  /*31370*/  IMAD.MOV.U32 R11, RZ, RZ, 0x181f ;  /* 0x0000181fff0b7424 */ /* 0x008fe400078e00ff */
[----:B------:R-:W-:-:S07]  /*31380*/  IMAD.MOV.U32 R15, RZ, RZ, -0x1 ;  /* 0xffffffffff0f7424 */ /* 0x000fce00078e00ff */
[----:B012--5:R-:W-:Y:S05]  /*31390*/  WARPSYNC.COLLECTIVE R15, `(.L_x_6005) ;  /* 0x000000000f087348 */ /* 0x027fea0003c00000 */
[----:B--2---:R2:W3:Y:S02]  /*313a0*/  SHFL.IDX P6, R14, R13, R12, R11 ;  /* 0x0000000c0d0e7389 */ /* 0x0044e400000c000b */
[----:B0123-5:R-:W-:Y:S01]  /*313b0*/  ENDCOLLECTIVE ;  /* 0x000000000000791b */ /* 0x02ffe20003800000 */
.L_x_6005:
[----:B------:R-:W-:Y:S05]  /*313c0*/  BSYNC B1 ;  /* 0x0000000000017941 */ /* 0x000fea0003800000 */
.L_x_6004:
        /* <DEDUP_REMOVED lines=8> */
.L_x_6006:
[----:B------:R-:W-:Y:S05]  /*31450*/  BRA `(.L_x_6007) ;  /* 0xffffff0400cc7947 */ /* 0x000fea000383ffff */
.L_x_5686:
[----:B------:R-:W-:Y:S01]  /*31460*/  BSSY B1, `(.L_x_6008) ;  /* 0x0000008000017945 */ /* 0x000fe20003800000 */
[----:B------:R-:W-:Y:S02]  /*31470*/  IMAD.MOV.U32 R13, RZ, RZ, R3 ;  /* 0x000000ffff0d7224 */ /* 0x000fe400078e0003 */
[----:B------:R-:W-:Y:S02]  /*31480*/  IMAD.MOV.U32 R12, RZ, RZ, 0x2 ;  /* 0x00000002ff0c7424 */ /* 0x000fe400078e00ff */
[----:B------:R-:W-:Y:S02]  /*31490*/  IMAD.MOV.U32 R11, RZ, RZ, 0x181f ;  /* 0x0000181fff0b7424 */ /* 0x000fe400078e00ff */
[----:B---3--:R-:W-:-:S07]  /*314a0*/  IMAD.MOV.U32 R15, RZ, RZ, -0x1 ;  /* 0xffffffffff0f7424 */ /* 0x008fce00078e00ff */
[----:B012-4-:R-:W-:Y:S05]  /*314b0*/  WARPSYNC.COLLECTIVE R15, `(.L_x_6009) ;  /* 0x000000000f087348 */ /* 0x017fea0003c00000 */
[----:B--2---:R2:W3:Y:S02]  /*314c0*/  SHFL.IDX P6, R14, R13, R12, R11 ;  /* 0x0000000c0d0e7389 */ /* 0x0044e400000c000b */
[----:B01234-:R-:W-:Y:S01]  /*314d0*/  ENDCOLLECTIVE ;  /* 0x000000000000791b */ /* 0x01ffe20003800000 */
.L_x_6009:
[----:B------:R-:W-:Y:S05]  /*314e0*/  BSYNC B1 ;  /* 0x0000000000017941 */ /* 0x000fea0003800000 */
.L_x_6008:
        /* <DEDUP_REMOVED lines=8> */
.L_x_6010:
[----:B------:R-:W-:Y:S05]  /*31570*/  BRA `(.L_x_6011) ;  /* 0xffffff0400dc7947 */ /* 0x000fea000383ffff */
.L_x_5689:
        /* <DEDUP_REMOVED lines=8> */
.L_x_6013:
[----:B------:R-:W-:Y:S05]  /*31600*/  BSYNC B1 ;  /* 0x0000000000017941 */ /* 0x000fea0003800000 */
.L_x_6012:
        /* <DEDUP_REMOVED lines=8> */
.L_x_6014:
[----:B------:R-:W-:Y:S05]  /*31690*/  BRA `(.L_x_6015) ;  /* 0xffffff0400ec7947 */ /* 0x000fea000383ffff */
.L_x_5691:
[----:B------:R-:W-:Y:S02]  /*316a0*/  IMAD.MOV.U32 R13, RZ, RZ, R37 ;  /* 0x000000ffff0d7224 */ /* 0x000fe400078e0025 */
[----:B------:R-:W-:Y:S02]  /*316b0*/  IMAD.MOV.U32 R12, RZ, RZ, RZ ;  /* 0x000000ffff0c7224 */ /* 0x000fe400078e00ff */
[----:B------:R-:W-:Y:S02]  /*316c0*/  IMAD.MOV.U32 R11, RZ, RZ, 0x1c1f ;  /* 0x00001c1fff0b7424 */ /* 0x000fe400078e00ff */
[----:B------:R-:W-:-:S07]  /*316d0*/  IMAD.MOV.U32 R15, RZ, RZ, -0x1 ;  /* 0xffffffffff0f7424 */ /* 0x000fce00078e00ff */
[----:B------:R-:W-:Y:S05]  /*316e0*/  WARPSYNC.COLLECTIVE R15, `(.L_x_6016) ;  /* 0x000000000f087348 */ /* 0x000fea0003c00000 */
[----:B------:R0:W1:Y:S02]  /*316f0*/  SHFL.IDX P6, R14, R13, R12, R11 ;  /* 0x0000000c0d0e7389 */ /* 0x00006400000c000b */
[----:B01----:R-:W-:Y:S01]  /*31700*/  ENDCOLLECTIVE ;  /* 0x000000000000791b */ /* 0x003fe20003800000 */
.L_x_6016:
[----:B------:R-:W-:Y:S02]  /*31710*/  IMAD.MOV.U32 R13, RZ, RZ, R36 ;  /* 0x000000ffff0d7224 */ /* 0x000fe400078e0024 */
[----:B------:R-:W-:-:S07]  /*31720*/  IMAD.MOV.U32 R38, RZ, RZ, R14 ;  /* 0x000000ffff267224 */ /* 0x000fce00078e000e */
[----:B------:R-:W-:Y:S05]  /*31730*/  WARPSYNC.COLLECTIVE R15, `(.L_x_6017) ;  /* 0x000000000f087348 */ /* 0x000fea0003c00000 */
[----:B------:R0:W1:Y:S02]  /*31740*/  SHFL.IDX P6, R14, R13, R12, R11 ;  /* 0x0000000c0d0e7389 */ /* 0x00006400000c000b */
[----:B01----:R-:W-:Y:S01]  /*31750*/  ENDCOLLECTIVE ;  /* 0x000000000000791b */ /* 0x003fe20003800000 */
.L_x_6017:
[----:B------:R-:W-:Y:S01]  /*31760*/  IMAD.MOV.U32 R11, RZ, RZ, R14 ;  /* 0x000000ffff0b7224 */ /* 0x000fe200078e000e */
[----:B------:R-:W-:Y:S06]  /*31770*/  BRA `(.L_x_6018) ;  /* 0xffffff0800b47947 */ /* 0x000fec000383ffff */
.L_x_5694:
        /* <DEDUP_REMOVED lines=8> */
.L_x_6020:
[----:B------:R-:W-:Y:S05]  /*31800*/  BSYNC B1 ;  /* 0x0000000000017941 */ /* 0x000fea0003800000 */
.L_x_6019:
        /* <DEDUP_REMOVED lines=8> */
.L_x_6021:
[----:B------:R-:W-:Y:S01]  /*31890*/  IMAD.MOV.U32 R33, RZ, RZ, R14 ;  /* 0x000000ffff217224 */ /* 0x000fe200078e000e */
[----:B------:R-:W-:Y:S06]  /*318a0*/  BRA `(.L_x_6022) ;  /* 0xffffff1400b47947 */ /* 0x000fec000383ffff */
.L_x_5698:
[----:B------:R-:W-:Y:S02]  /*318b0*/  IMAD.MOV.U32 R13, RZ, RZ, R3 ;  /* 0x000000ffff0d7224 */ /* 0x000fe400078e0003 */
[----:B------:R-:W-:Y:S02]  /*318c0*/  IMAD.MOV.U32 R12, RZ, RZ, RZ ;  /* 0x000000ffff0c7224 */ /* 0x000fe400078e00ff */
[----:B------:R-:W-:Y:S02]  /*318d0*/  IMAD.MOV.U32 R11, RZ, RZ, 0x181f ;  /* 0x0000181fff0b7424 */ /* 0x000fe400078e00ff */
[----:B------:R-:W-:-:S07]  /*318e0*/  IMAD.MOV.U32 R15, RZ, RZ, -0x1 ;  /* 0xffffffffff0f7424 */ /* 0x000fce00078e00ff */
[----:B0-----:R-:W-:Y:S05]  /*318f0*/  WARPSYNC.COLLECTIVE R15, `(.L_x_6023) ;  /* 0x000000000f087348 */ /* 0x001fea0003c00000 */
[----:B------:R1:W2:Y:S02]  /*31900*/  SHFL.IDX P6, R14, R13, R12, R11 ;  /* 0x0000000c0d0e7389 */ /* 0x0002a400000c000b */
[----:B012---:R-:W-:Y:S01]  /*31910*/  ENDCOLLECTIVE ;  /* 0x000000000000791b */ /* 0x007fe20003800000 */
.L_x_6023:
[----:B------:R-:W-:Y:S02]  /*31920*/  IMAD.MOV.U32 R13, RZ, RZ, R2 ;  /* 0x000000ffff0d7224 */ /* 0x000fe400078e0002 */
[----:B------:R-:W-:-:S07]  /*31930*/  IMAD.MOV.U32 R0, RZ, RZ, R14 ;  /* 0x000000ffff007224 */ /* 0x000fce00078e000e */
[----:B------:R-:W-:Y:S05]  /*31940*/  WARPSYNC.COLLECTIVE R15, `(.L_x_6024) ;  /* 0x000000000f087348 */ /* 0x000fea0003c00000 */
[----:B------:R0:W1:Y:S02]  /*31950*/  SHFL.IDX P6, R14, R13, R12, R11 ;  /* 0x0000000c0d0e7389 */ /* 0x00006400000c000b */
[----:B01----:R-:W-:Y:S01]  /*31960*/  ENDCOLLECTIVE ;  /* 0x000000000000791b */ /* 0x003fe20003800000 */
.L_x_6024:
[----:B------:R-:W-:Y:S05]  /*31970*/  BRA `(.L_x_6025) ;  /* 0xffffff2800d47947 */ /* 0x000fea000383ffff */
.L_x_5701:
        /* <DEDUP_REMOVED lines=8> */
.L_x_6027:
[----:B------:R-:W-:Y:S05]  /*31a00*/  BSYNC B1 ;  /* 0x0000000000017941 */ /* 0x000fea0003800000 */
.L_x_6026:
        /* <DEDUP_REMOVED lines=8> */
.L_x_6028:
[----:B------:R-:W-:Y:S05]  /*31a90*/  BRA `(.L_x_6029) ;  /* 0xffffff2800e87947 */ /* 0x000fea000383ffff */
.L_x_5704:
        /* <DEDUP_REMOVED lines=8> */
.L_x_6031:
[----:B------:R-:W-:Y:S05]  /*31b20*/  BSYNC B1 ;  /* 0x0000000000017941 */ /* 0x000fea0003800000 */
.L_x_6030:
        /* <DEDUP_REMOVED lines=8> */
.L_x_6032:
[----:B------:R-:W-:Y:S05]  /*31bb0*/  BRA `(.L_x_6033) ;  /* 0xffffff2800f87947 */ /* 0x000fea000383ffff */
.L_x_5707:
[----:B------:R-:W-:Y:S01]  /*31bc0*/  BSSY B1, `(.L_x_6034) ;  /* 0x0000008000017945 */ /* 0x000fe20003800000 */
[----:B0-----:R-:W-:Y:S02]  /*31bd0*/  IMAD.MOV.U32 R13, RZ, RZ, R3 ;  /* 0x000000ffff0d7224 */ /* 0x001fe400078e0003 */
[----:B------:R-:W-:Y:S02]  /*31be0*/  IMAD.MOV.U32 R12, RZ, RZ, 0x3 ;  /* 0x00000003ff0c7424 */ /* 0x000fe400078e00ff */
[----:B------:R-:W-:Y:S02]  /*31bf0*/  IMAD.MOV.U32 R11, RZ, RZ, 0x181f ;  /* 0x0000181fff0b7424 */ /* 0x000fe400078e00ff */
[----:B------:R-:W-:-:S07]  /*31c00*/  IMAD.MOV.U32 R15, RZ, RZ, -0x1 ;  /* 0xffffffffff0f7424 */ /* 0x000fce00078e00ff */
[----:B-1234-:R-:W-:Y:S05]  /*31c10*/  WARPSYNC.COLLECTIVE R15, `(.L_x_6035) ;  /* 0x000000000f087348 */ /* 0x01efea0003c00000 */
[----:B----4-:R0:W4:Y:S02]  /*31c20*/  SHFL.IDX P6, R14, R13, R12, R11 ;  /* 0x0000000c0d0e7389 */ /* 0x01012400000c000b */
[----:B01234-:R-:W-:Y:S01]  /*31c30*/  ENDCOLLECTIVE ;  /* 0x000000000000791b */ /* 0x01ffe20003800000 */
.L_x_6035:
[----:B------:R-:W-:Y:S05]  /*31c40*/  BSYNC B1 ;  /* 0x0000000000017941 */ /* 0x000fea0003800000 */
.L_x_6034:
        /* <DEDUP_REMOVED lines=8> */
.L_x_6036:
[----:B------:R-:W-:Y:S05]  /*31cd0*/  BRA `(.L_x_6037) ;  /* 0xffffff2c00087947 */ /* 0x000fea000383ffff */
.L_x_5733:
        /* <DEDUP_REMOVED lines=11> */
.L_x_6039:
[----:B------:R-:W-:Y:S05]  /*31d90*/  BSYNC B1 ;  /* 0x0000000000017941 */ /* 0x000fea0003800000 */
.L_x_6038:
[----:B------:R-:W-:Y:S05]  /*31da0*/  BRA `(.L_x_6040) ;  /* 0xffffff4c00447947 */ /* 0x000fea000383ffff */
.L_x_5735:
[----:B------:R-:W-:Y:S01]  /*31db0*/  BSSY B1, `(.L_x_6041) ;  /* 0x0000006000017945 */ /* 0x000fe20003800000 */
[----:B------:R-:W-:-:S07]  /*31dc0*/  IMAD.MOV.U32 R15, RZ, RZ, -0x1 ;  /* 0xffffffffff0f7424 */ /* 0x000fce00078e00ff */
[----:B0-----:R-:W-:Y:S05]  /*31dd0*/  WARPSYNC.COLLECTIVE R15, `(.L_x_6042) ;  /* 0x000000000f0c7348 */ /* 0x001fea0003c00000 */
[----:B------:R-:W-:Y:S02]  /*31de0*/  ELECT P6, UR62, PT ;  /* 0x00000000003e782f */ /* 0x000fe400038c0000 */
[----:B------:R-:W-:Y:S01]  /*31df0*/  MOV R14, UR62 ;  /* 0x0000003e000e7c02 */ /* 0x000fe20008000f00 */
[----:B0-----:R-:W-:Y:S10]  /*31e00*/  ENDCOLLECTIVE ;  /* 0x000000000000791b */ /* 0x001ff40003800000 */
.L_x_6042:
[----:B------:R-:W-:Y:S05]  /*31e10*/  BSYNC B1 ;  /* 0x0000000000017941 */ /* 0x000fea0003800000 */
.L_x_6041:
[----:B------:R-:W-:Y:S05]  /*31e20*/  BRA `(.L_x_5734) ;  /* 0xffffff4c003c7947 */ /* 0x000fea000383ffff */
.L_x_5737:
[----:B0-----:R0:W1:Y:S02]  /*31e30*/  SYNCS.PHASECHK.TRANS64.TRYWAIT P0, [R23+URZ+0x2a820], R5 ;  /* 0x02a82005170075a7 */ /* 0x001064000800017f */
[----:B-1----:R-:W-:Y:S05]  /*31e40*/  @!P0 NANOSLEEP.SYNCS 0x989680 ;  /* 0x009896800000895d */ /* 0x002fea0003900000 */
[----:B------:R-:W1:Y:S02]  /*31e50*/  @!P0 SYNCS.PHASECHK.TRANS64 P0, [R23+URZ+0x2a820], R5 ;  /* 0x02a82005170085a7 */ /* 0x000e64000800007f */
[----:B-1----:R-:W-:Y:S05]  /*31e60*/  @!P0 BRA `(.L_x_5737) ;  /* 0xfffffffc00f08947 */ /* 0x002fea000383ffff */
[----:B------:R-:W-:Y:S05]  /*31e70*/  BRA `(.L_x_6043) ;  /* 0xffffff4c004c7947 */ /* 0x000fea000383ffff */
.L_x_5741:
[----:B-1----:R1:W2:Y:S02]  /*31e80*/  SYNCS.PHASECHK.TRANS64.TRYWAIT P0, [R11+URZ+0x2a8a0], R10 ;  /* 0x02a8a00a0b0075a7 */ /* 0x0022a4000800017f */
[----:B--2---:R-:W-:Y:S05]  /*31e90*/  @!P0 NANOSLEEP.SYNCS 0x989680 ;  /* 0x009896800000895d */ /* 0x004fea0003900000 */
[----:B------:R-:W2:Y:S02]  /*31ea0*/  @!P0 SYNCS.PHASECHK.TRANS64 P0, [R11+URZ+0x2a8a0], R10 ;  /* 0x02a8a00a0b0085a7 */ /* 0x000ea4000800007f */
[----:B--2---:R-:W-:Y:S05]  /*31eb0*/  @!P0 BRA `(.L_x_5741) ;  /* 0xfffffffc00f08947 */ /* 0x004fea000383ffff */
[----:B------:R-:W-:Y:S05]  /*31ec0*/  BRA `(.L_x_6044) ;  /* 0xffffff4c00647947 */ /* 0x000fea000383ffff */
.L_x_5748:
[----:B0-----:R0:W2:Y:S02]  /*31ed0*/  SYNCS.PHASECHK.TRANS64.TRYWAIT P0, [R11+URZ+0x2a8c0], R10 ;  /* 0x02a8c00a0b0075a7 */ /* 0x0010a4000800017f */
[----:B--2---:R-:W-:Y:S05]  /*31ee0*/  @!P0 NANOSLEEP.SYNCS 0x989680 ;  /* 0x009896800000895d */ /* 0x004fea0003900000 */
[----:B------:R-:W2:Y:S02]  /*31ef0*/  @!P0 SYNCS.PHASECHK.TRANS64 P0, [R11+URZ+0x2a8c0], R10 ;  /* 0x02a8c00a0b0085a7 */ /* 0x000ea4000800007f */
[----:B--2---:R-:W-:Y:S05]  /*31f00*/  @!P0 BRA `(.L_x_5748) ;  /* 0xfffffffc00f08947 */ /* 0x004fea000383ffff */
[----:B------:R-:W-:Y:S05]  /*31f10*/  BRA `(.L_x_6045) ;  /* 0xffffff5000607947 */ /* 0x000fea000383ffff */
.L_x_5757:
[----:B-1----:R1:W2:Y:S02]  /*31f20*/  SYNCS.PHASECHK.TRANS64.TRYWAIT P1, [R10+URZ+0x2a8a0], R8 ;  /* 0x02a8a0080a0075a7 */ /* 0x0022a4000802017f */
[----:B--2---:R-:W-:Y:S05]  /*31f30*/  @!P1 NANOSLEEP.SYNCS 0x989680 ;  /* 0x009896800000995d */ /* 0x004fea0003900000 */
[----:B------:R-:W2:Y:S02]  /*31f40*/  @!P1 SYNCS.PHASECHK.TRANS64 P1, [R10+URZ+0x2a8a0], R8 ;  /* 0x02a8a0080a0095a7 */ /* 0x000ea4000802007f */
[----:B--2---:R-:W-:Y:S05]  /*31f50*/  @!P1 BRA `(.L_x_5757) ;  /* 0xfffffffc00f09947 */ /* 0x004fea000383ffff */
[----:B------:R-:W-:Y:S05]  /*31f60*/  BRA `(.L_x_6046) ;  /* 0xffffff5400947947 */ /* 0x000fea000383ffff */
.L_x_5764:
[----:B0-----:R0:W2:Y:S02]  /*31f70*/  SYNCS.PHASECHK.TRANS64.TRYWAIT P1, [R10+URZ+0x2a8c0], R8 ;  /* 0x02a8c0080a0075a7 */ /* 0x0010a4000802017f */
[----:B--2---:R-:W-:Y:S05]  /*31f80*/  @!P1 NANOSLEEP.SYNCS 0x989680 ;  /* 0x009896800000995d */ /* 0x004fea0003900000 */
[----:B------:R-:W2:Y:S02]  /*31f90*/  @!P1 SYNCS.PHASECHK.TRANS64 P1, [R10+URZ+0x2a8c0], R8 ;  /* 0x02a8c0080a0095a7 */ /* 0x000ea4000802007f */
[----:B--2---:R-:W-:Y:S05]  /*31fa0*/  @!P1 BRA `(.L_x_5764) ;  /* 0xfffffffc00f09947 */ /* 0x004fea000383ffff */
[----:B------:R-:W-:Y:S05]  /*31fb0*/  BRA `(.L_x_6047) ;  /* 0xffffff58008c7947 */ /* 0x000fea000383ffff */
.L_x_5791:
        /* <DEDUP_REMOVED lines=11> */
.L_x_6049:
[----:B------:R-:W-:Y:S05]  /*32070*/  BSYNC B0 ;  /* 0x0000000000007941 */ /* 0x000fea0003800000 */
.L_x_6048:
[----:B------:R-:W-:Y:S05]  /*32080*/  BRA `(.L_x_6050) ;  /* 0xffffff6c00987947 */ /* 0x000fea000383ffff */
.L_x_5794:
[----:B0-----:R-:W2:Y:S02]  /*32090*/  LDL R0, [R1+0x1c] ;  /* 0x00001c0001007983 */ /* 0x001ea40000100800 */
[----:B--2---:R0:W1:Y:S02]  /*320a0*/  SYNCS.PHASECHK.TRANS64.TRYWAIT P0, [R6+URZ+0x2a880], R0 ;  /* 0x02a88000060075a7 */ /* 0x004064000800017f */
[----:B-1----:R-:W-:Y:S05]  /*320b0*/  @!P0 NANOSLEEP.SYNCS 0x989680 ;  /* 0x009896800000895d */ /* 0x002fea0003900000 */
[----:B------:R-:W1:Y:S02]  /*320c0*/  @!P0 SYNCS.PHASECHK.TRANS64 P0, [R6+URZ+0x2a880], R0 ;  /* 0x02a88000060085a7 */ /* 0x000e64000800007f */
[----:B-1----:R-:W-:Y:S05]  /*320d0*/  @!P0 BRA `(.L_x_5794) ;  /* 0xfffffffc00ec8947 */ /* 0x002fea000383ffff */
[----:B------:R-:W-:Y:S05]  /*320e0*/  BRA `(.L_x_6051) ;  /* 0xffffff6c00a87947 */ /* 0x000fea000383ffff */
.L_x_5795:
[----:B------:R-:W-:Y:S01]  /*320f0*/  BSSY B0, `(.L_x_6052) ;  /* 0x0000008000007945 */ /* 0x000fe20003800000 */
[----:B------:R-:W-:Y:S02]  /*32100*/  IMAD.MOV.U32 R13, RZ, RZ, R9 ;  /* 0x000000ffff0d7224 */ /* 0x000fe400078e0009 */
[----:B------:R-:W-:Y:S02]  /*32110*/  IMAD.MOV.U32 R12, RZ, RZ, RZ ;  /* 0x000000ffff0c7224 */ /* 0x000fe400078e00ff */
[----:B------:R-:W-:Y:S02]  /*32120*/  IMAD.MOV.U32 R11, RZ, RZ, 0x1c1f ;  /* 0x00001c1fff0b7424 */ /* 0x000fe400078e00ff */
[----:B------:R-:W-:-:S07]  /*32130*/  IMAD.MOV.U32 R15, RZ, RZ, -0x1 ;  /* 0xffffffffff0f7424 */ /* 0x000fce00078e00ff */
[----:B------:R-:W-:Y:S05]  /*32140*/  WARPSYNC.COLLECTIVE R15, `(.L_x_6053) ;  /* 0x000000000f087348 */ /* 0x000fea0003c00000 */
[----:B------:R0:W1:Y:S02]  /*32150*/  SHFL.IDX P6, R14, R13, R12, R11 ;  /* 0x0000000c0d0e7389 */ /* 0x00006400000c000b */
[----:B01----:R-:W-:Y:S01]  /*32160*/  ENDCOLLECTIVE ;  /* 0x000000000000791b */ /* 0x003fe20003800000 */
.L_x_6053:
[----:B------:R-:W-:Y:S05]  /*32170*/  BSYNC B0 ;  /* 0x0000000000007941 */ /* 0x000fea0003800000 */
.L_x_6052:
[----:B------:R-:W-:Y:S01]  /*32180*/  IMAD.MOV.U32 R13, RZ, RZ, R8 ;  /* 0x000000ffff0d7224 */ /* 0x000fe200078e0008 */
[----:B------:R-:W-:Y:S01]  /*32190*/  LOP3.LUT R27, R32, 0x80, RZ, 0xfc, !PT ;  /* 0x00000080201b7812 */ /* 0x000fe200078efcff */
        /* <DEDUP_REMOVED lines=9> */
.L_x_6054:
        /* <DEDUP_REMOVED lines=24> */
.L_x_6055:
        /* <DEDUP_REMOVED lines=9> */
.L_x_6056:
[----:B------:R-:W-:Y:S02]  /*32440*/  IMAD.MOV.U32 R13, RZ, RZ, R9 ;  /* 0x000000ffff0d7224 */ /* 0x000fe400078e0009 */
[----:B------:R-:W-:Y:S02]  /*32450*/  IMAD.MOV.U32 R12, RZ, RZ, 0x2 ;  /* 0x00000002ff0c7424 */ /* 0x000fe400078e00ff */
[----:B------:R-:W-:-:S07]  /*32460*/  IMAD.MOV.U32 R2, RZ, RZ, R14 ;  /* 0x000000ffff027224 */ /* 0x000fce00078e000e */
[----:B------:R-:W-:Y:S05]  /*32470*/  WARPSYNC.COLLECTIVE R15, `(.L_x_6057) ;  /* 0x000000000f087348 */ /* 0x000fea0003c00000 */
[----:B------:R0:W1:Y:S02]  /*32480*/  SHFL.IDX P6, R14, R13, R12, R11 ;  /* 0x0000000c0d0e7389 */ /* 0x00006400000c000b */
[----:B01----:R-:W-:Y:S01]  /*32490*/  ENDCOLLECTIVE ;  /* 0x000000000000791b */ /* 0x003fe20003800000 */
.L_x_6057:
        /* <DEDUP_REMOVED lines=16> */
.L_x_6058:
[----:B------:R-:W-:Y:S02]  /*325a0*/  IMAD.MOV.U32 R13, RZ, RZ, R9 ;  /* 0x000000ffff0d7224 */ /* 0x000fe400078e0009 */
[----:B------:R-:W-:Y:S02]  /*325b0*/  IMAD.MOV.U32 R12, RZ, RZ, 0x3 ;  /* 0x00000003ff0c7424 */ /* 0x000fe400078e00ff */
[----:B------:R-:W-:-:S07]  /*325c0*/  IMAD.MOV.U32 R2, RZ, RZ, R14 ;  /* 0x000000ffff027224 */ /* 0x000fce00078e000e */
[----:B------:R-:W-:Y:S05]  /*325d0*/  WARPSYNC.COLLECTIVE R15, `(.L_x_6059) ;  /* 0x000000000f087348 */ /* 0x000fea0003c00000 */
[----:B------:R0:W1:Y:S02]  /*325e0*/  SHFL.IDX P6, R14, R13, R12, R11 ;  /* 0x0000000c0d0e7389 */ /* 0x00006400000c000b */
[----:B01----:R-:W-:Y:S01]  /*325f0*/  ENDCOLLECTIVE ;  /* 0x000000000000791b */ /* 0x003fe20003800000 */
.L_x_6059:
        /* <DEDUP_REMOVED lines=13> */
.L_x_6060:
        /* <DEDUP_REMOVED lines=11> */
.L_x_5800:
[----:B--2---:R-:W2:Y:S02]  /*32780*/  LDL R2, [R1+0x1c] ;  /* 0x00001c0001027983 */ /* 0x004ea40000100800 */
[----:B--2---:R2:W3:Y:S02]  /*32790*/  SYNCS.PHASECHK.TRANS64.TRYWAIT P0, [R6+URZ+0x2a840], R2 ;  /* 0x02a84002060075a7 */ /* 0x0044e4000800017f */
[----:B---3--:R-:W-:Y:S05]  /*327a0*/  @!P0 NANOSLEEP.SYNCS 0x989680 ;  /* 0x009896800000895d */ /* 0x008fea0003900000 */
[----:B------:R-:W3:Y:S02]  /*327b0*/  @!P0 SYNCS.PHASECHK.TRANS64 P0, [R6+URZ+0x2a840], R2 ;  /* 0x02a84002060085a7 */ /* 0x000ee4000800007f */
[----:B---3--:R-:W-:Y:S05]  /*327c0*/  @!P0 BRA `(.L_x_5800) ;  /* 0xfffffffc00ec8947 */ /* 0x008fea000383ffff */
[----:B------:R-:W-:Y:S05]  /*327d0*/  BRA `(.L_x_6062) ;  /* 0xffffff6c00787947 */ /* 0x000fea000383ffff */
.L_x_5801:
        /* <DEDUP_REMOVED lines=8> */
.L_x_6064:
[----:B------:R-:W-:Y:S05]  /*32860*/  BSYNC B0 ;  /* 0x0000000000007941 */ /* 0x000fea0003800000 */
.L_x_6063:
        /* <DEDUP_REMOVED lines=8> */
.L_x_6065:
        /* <DEDUP_REMOVED lines=16> */
.L_x_6066:
        /* <DEDUP_REMOVED lines=11> */
.L_x_6067:
[----:B------:R-:W-:Y:S02]  /*32aa0*/  IMAD.MOV.U32 R13, RZ, RZ, R5 ;  /* 0x000000ffff0d7224 */ /* 0x000fe400078e0005 */
[----:B------:R-:W-:Y:S02]  /*32ab0*/  IMAD.MOV.U32 R12, RZ, RZ, 0x2 ;  /* 0x00000002ff0c7424 */ /* 0x000fe400078e00ff */
[----:B------:R-:W-:-:S07]  /*32ac0*/  IMAD.MOV.U32 R3, RZ, RZ, R14 ;  /* 0x000000ffff037224 */ /* 0x000fce00078e000e */
[----:B------:R-:W-:Y:S05]  /*32ad0*/  WARPSYNC.COLLECTIVE R15, `(.L_x_6068) ;  /* 0x000000000f087348 */ /* 0x000fea0003c00000 */
[----:B------:R0:W1:Y:S02]  /*32ae0*/  SHFL.IDX P6, R14, R13, R12, R11 ;  /* 0x0000000c0d0e7389 */ /* 0x00006400000c000b */
[----:B01----:R-:W-:Y:S01]  /*32af0*/  ENDCOLLECTIVE ;  /* 0x000000000000791b */ /* 0x003fe20003800000 */
.L_x_6068:
        /* <DEDUP_REMOVED lines=16> */
.L_x_6069:
[----:B------:R-:W-:Y:S02]  /*32c00*/  IMAD.MOV.U32 R13, RZ, RZ, R5 ;  /* 0x000000ffff0d7224 */ /* 0x000fe400078e0005 */
[----:B------:R-:W-:Y:S02]  /*32c10*/  IMAD.MOV.U32 R12, RZ, RZ, 0x3 ;  /* 0x00000003ff0c7424 */ /* 0x000fe400078e00ff */
[----:B------:R-:W-:-:S07]  /*32c20*/  IMAD.MOV.U32 R3, RZ, RZ, R14 ;  /* 0x000000ffff037224 */ /* 0x000fce00078e000e */
[----:B------:R-:W-:Y:S05]  /*32c30*/  WARPSYNC.COLLECTIVE R15, `(.L_x_6070) ;  /* 0x000000000f087348 */ /* 0x000fea0003c00000 */
[----:B------:R0:W1:Y:S02]  /*32c40*/  SHFL.IDX P6, R14, R13, R12, R11 ;  /* 0x0000000c0d0e7389 */ /* 0x00006400000c000b */
[----:B01----:R-:W-:Y:S01]  /*32c50*/  ENDCOLLECTIVE ;  /* 0x000000000000791b */ /* 0x003fe20003800000 */
.L_x_6070:
        /* <DEDUP_REMOVED lines=10> */
.L_x_6071:
        /* <DEDUP_REMOVED lines=8> */
.L_x_5806:
        /* <DEDUP_REMOVED lines=9> */
.L_x_6073:
[C---:B------:R-:W-:Y:S01]  /*32e10*/  VIADD R6, R17.reuse, 0x20 ;  /* 0x0000002011067836 */ /* 0x040fe20000000000 */
[----:B------:R-:W-:Y:S01]  /*32e20*/  ISETP.GE.AND P2, PT, R17, R35, PT ;  /* 0x000000231100720c */ /* 0x000fe20003f46270 */
[----:B------:R-:W-:Y:S02]  /*32e30*/  IMAD.MOV.U32 R13, RZ, RZ, R4 ;  /* 0x000000ffff0d7224 */ /* 0x000fe400078e0004 */
[----:B------:R-:W-:-:S10]  /*32e40*/  IMAD.MOV.U32 R2, RZ, RZ, R14 ;  /* 0x000000ffff027224 */ /* 0x000fd400078e000e */
[----:B------:R-:W-:Y:S05]  /*32e50*/  WARPSYNC.COLLECTIVE R15, `(.L_x_6074) ;  /* 0x000000000f087348 */ /* 0x000fea0003c00000 */
[----:B------:R0:W1:Y:S02]  /*32e60*/  SHFL.IDX P6, R14, R13, R12, R11 ;  /* 0x0000000c0d0e7389 */ /* 0x00006400000c000b */
[----:B01----:R-:W-:Y:S01]  /*32e70*/  ENDCOLLECTIVE ;  /* 0x000000000000791b */ /* 0x003fe20003800000 */
.L_x_6074:
[----:B------:R-:W-:Y:S02]  /*32e80*/  IMAD.MOV.U32 R13, RZ, RZ, R0 ;  /* 0x000000ffff0d7224 */ /* 0x000fe400078e0000 */
[----:B------:R-:W-:Y:S02]  /*32e90*/  IMAD.MOV.U32 R12, RZ, RZ, 0x1 ;  /* 0x00000001ff0c7424 */ /* 0x000fe400078e00ff */
[----:B------:R-:W-:-:S07]  /*32ea0*/  IMAD.MOV.U32 R3, RZ, RZ, R14 ;  /* 0x000000ffff037224 */ /* 0x000fce00078e000e */
[----:B------:R-:W-:Y:S05]  /*32eb0*/  WARPSYNC.COLLECTIVE R15, `(.L_x_6075) ;  /* 0x000000000f087348 */ /* 0x000fea0003c00000 */
[----:B------:R0:W1:Y:S02]  /*32ec0*/  SHFL.IDX P6, R14, R13, R12, R11 ;  /* 0x0000000c0d0e7389 */ /* 0x00006400000c000b */
[----:B01----:R-:W-:Y:S01]  /*32ed0*/  ENDCOLLECTIVE ;  /* 0x000000000000791b */ /* 0x003fe20003800000 */
.L_x_6075:
        /* <DEDUP_REMOVED lines=17> */
.L_x_6076:
[----:B------:R-:W-:Y:S02]  /*32ff0*/  IMAD.MOV.U32 R13, RZ, RZ, R0 ;  /* 0x000000ffff0d7224 */ /* 0x000fe400078e0000 */
[----:B------:R-:W-:Y:S02]  /*33000*/  IMAD.MOV.U32 R12, RZ, RZ, 0x2 ;  /* 0x00000002ff0c7424 */ /* 0x000fe400078e00ff */
[----:B------:R-:W-:-:S07]  /*33010*/  IMAD.MOV.U32 R3, RZ, RZ, R14 ;  /* 0x000000ffff037224 */ /* 0x000fce00078e000e */
[----:B------:R-:W-:Y:S05]  /*33020*/  WARPSYNC.COLLECTIVE R15, `(.L_x_6077) ;  /* 0x000000000f087348 */ /* 0x000fea0003c00000 */
[----:B------:R0:W1:Y:S02]  /*33030*/  SHFL.IDX P6, R14, R13, R12, R11 ;  /* 0x0000000c0d0e7389 */ /* 0x00006400000c000b */
[----:B01----:R-:W-:Y:S01]  /*33040*/  ENDCOLLECTIVE ;  /* 0x000000000000791b */ /* 0x003fe20003800000 */
.L_x_6077:
        /* <DEDUP_REMOVED lines=18> */
.L_x_6078:
[----:B------:R-:W-:Y:S02]  /*33170*/  IMAD.MOV.U32 R13, RZ, RZ, R0 ;  /* 0x000000ffff0d7224 */ /* 0x000fe400078e0000 */
[----:B------:R-:W-:Y:S02]  /*33180*/  IMAD.MOV.U32 R12, RZ, RZ, 0x3 ;  /* 0x00000003ff0c7424 */ /* 0x000fe400078e00ff */
[----:B------:R-:W-:-:S07]  /*33190*/  IMAD.MOV.U32 R3, RZ, RZ, R14 ;  /* 0x000000ffff037224 */ /* 0x000fce00078e000e */
[----:B------:R-:W-:Y:S05]  /*331a0*/  WARPSYNC.COLLECTIVE R15, `(.L_x_6079) ;  /* 0x000000000f087348 */ /* 0x000fea0003c00000 */
[----:B------:R0:W1:Y:S02]  /*331b0*/  SHFL.IDX P6, R14, R13, R12, R11 ;  /* 0x0000000c0d0e7389 */ /* 0x00006400000c000b */
[----:B01----:R-:W-:Y:S01]  /*331c0*/  ENDCOLLECTIVE ;  /* 0x000000000000791b */ /* 0x003fe20003800000 */
.L_x_6079:
        /* <DEDUP_REMOVED lines=10> */
.L_x_6080:
[----:B------:R-:W-:Y:S01]  /*33270*/  @!PT LDS RZ, [RZ] ;  /* 0x00000000fffff984 */ /* 0x000fe20000000800 */
[----:B------:R-:W-:Y:S01]  /*33280*/  @!PT LDS RZ, [RZ] ;  /* 0x00000000fffff984 */ /* 0x000fe20000000800 */
[----:B------:R-:W-:Y:S01]  /*33290*/  @!PT LDS RZ, [RZ] ;  /* 0x00000000fffff984 */ /* 0x000fe20000000800 */
[----:B------:R-:W-:Y:S04]  /*332a0*/  @!P2 LDGSTS.E.BYPASS.LTC128B.128 [R8+0x19400], desc[UR42][R2.64], !P3 ;  /* 0x194000000208afae */ /* 0x000fe8000d901d6a */
[----:B------:R-:W-:Y:S04]  /*332b0*/  @!P2 LDGSTS.E.BYPASS.LTC128B.128 [R8+0x1b400], desc[UR42][R2.64+0x40], !P0 ;  /* 0x1b4000400208afae */ /* 0x000fe8000c101d6a */
[----:B------:R0:W-:Y:S02]  /*332c0*/  @!P2 LDGSTS.E.BYPASS.LTC128B.128 [R8+0x1d400], desc[UR42][R2.64+0x80], !P1 ;  /* 0x1d4000800208afae */ /* 0x0001e4000c901d6a */
[----:B0-----:R-:W-:Y:S01]  /*332d0*/  IMAD.MOV.U32 R2, RZ, RZ, R14 ;  /* 0x000000ffff027224 */ /* 0x001fe200078e000e */
[----:B------:R-:W-:Y:S06]  /*332e0*/  BRA `(.L_x_6081) ;  /* 0xffffff7000147947 */ /* 0x000fec000383ffff */
.L_x_5811:
[----:B-1----:R1:W2:Y:S02]  /*332f0*/  SYNCS.PHASECHK.TRANS64.TRYWAIT P0, [R23+URZ+0x2a820], R0 ;  /* 0x02a82000170075a7 */ /* 0x0022a4000800017f */
[----:B--2---:R-:W-:Y:S05]  /*33300*/  @!P0 NANOSLEEP.SYNCS 0x989680 ;  /* 0x009896800000895d */ /* 0x004fea0003900000 */
[----:B------:R-:W2:Y:S02]  /*33310*/  @!P0 SYNCS.PHASECHK.TRANS64 P0, [R23+URZ+0x2a820], R0 ;  /* 0x02a82000170085a7 */ /* 0x000ea4000800007f */
[----:B--2---:R-:W-:Y:S05]  /*33320*/  @!P0 BRA `(.L_x_5811) ;  /* 0xfffffffc00f08947 */ /* 0x004fea000383ffff */
[----:B------:R-:W-:Y:S05]  /*33330*/  BRA `(.L_x_6082) ;  /* 0xffffff7000847947 */ /* 0x000fea000383ffff */
.L_x_5815:
[----:B0-----:R0:W1:Y:S02]  /*33340*/  SYNCS.PHASECHK.TRANS64.TRYWAIT P0, [R4+URZ+0x2a880], R17 ;  /* 0x02a88011040075a7 */ /* 0x001064000800017f */
[----:B-1----:R-:W-:Y:S05]  /*33350*/  @!P0 NANOSLEEP.SYNCS 0x989680 ;  /* 0x009896800000895d */ /* 0x002fea0003900000 */
[----:B------:R-:W1:Y:S02]  /*33360*/  @!P0 SYNCS.PHASECHK.TRANS64 P0, [R4+URZ+0x2a880], R17 ;  /* 0x02a88011040085a7 */ /* 0x000e64000800007f */
[----:B-1----:R-:W-:Y:S05]  /*33370*/  @!P0 BRA `(.L_x_5815) ;  /* 0xfffffffc00f08947 */ /* 0x002fea000383ffff */
[----:B------:R-:W-:Y:S05]  /*33380*/  BRA `(.L_x_6083) ;  /* 0xffffff7400447947 */ /* 0x000fea000383ffff */
.L_x_5816:
        /* <DEDUP_REMOVED lines=8> */
.L_x_6085:
[----:B------:R-:W-:Y:S05]  /*33410*/  BSYNC B0 ;  /* 0x0000000000007941 */ /* 0x000fea0003800000 */
.L_x_6084:
        /* <DEDUP_REMOVED lines=8> */
.L_x_6086:
[----:B------:R-:W-:Y:S02]  /*334a0*/  IMAD.MOV.U32 R13, RZ, RZ, R27 ;  /* 0x000000ffff0d7224 */ /* 0x000fe400078e001b */
[----:B------:R-:W-:Y:S02]  /*334b0*/  IMAD.MOV.U32 R12, RZ, RZ, 0x1 ;  /* 0x00000001ff0c7424 */ /* 0x000fe400078e00ff */
[----:B------:R-:W-:-:S07]  /*334c0*/  IMAD.MOV.U32 R2, RZ, RZ, R14 ;  /* 0x000000ffff027224 */ /* 0x000fce00078e000e */
[----:B------:R-:W-:Y:S05]  /*334d0*/  WARPSYNC.COLLECTIVE R15, `(.L_x_6087) ;  /* 0x000000000f087348 */ /* 0x000fea0003c00000 */
[----:B------:R0:W1:Y:S02]  /*334e0*/  SHFL.IDX P6, R14, R13, R12, R11 ;  /* 0x0000000c0d0e7389 */ /* 0x00006400000c000b */
[----:B01----:R-:W-:Y:S01]  /*334f0*/  ENDCOLLECTIVE ;  /* 0x000000000000791b */ /* 0x003fe20003800000 */
.L_x_6087:
        /* <DEDUP_REMOVED lines=14> */
.L_x_6088:
[----:B------:R-:W-:Y:S02]  /*335e0*/  IMAD.MOV.U32 R13, RZ, RZ, R27 ;  /* 0x000000ffff0d7224 */ /* 0x000fe400078e001b */
[----:B------:R-:W-:Y:S02]  /*335f0*/  IMAD.MOV.U32 R12, RZ, RZ, 0x2 ;  /* 0x00000002ff0c7424 */ /* 0x000fe400078e00ff */
[----:B------:R-:W-:-:S07]  /*33600*/  IMAD.MOV.U32 R2, RZ, RZ, R14 ;  /* 0x000000ffff027224 */ /* 0x000fce00078e000e */
[----:B------:R-:W-:Y:S05]  /*33610*/  WARPSYNC.COLLECTIVE R15, `(.L_x_6089) ;  /* 0x000000000f087348 */ /* 0x000fea0003c00000 */
[----:B------:R0:W1:Y:S02]  /*33620*/  SHFL.IDX P6, R14, R13, R12, R11 ;  /* 0x0000000c0d0e7389 */ /* 0x00006400000c000b */
[----:B01----:R-:W-:Y:S01]  /*33630*/  ENDCOLLECTIVE ;  /* 0x000000000000791b */ /* 0x003fe20003800000 */
.L_x_6089:
        /* <DEDUP_REMOVED lines=13> */
.L_x_6090:
[----:B------:R-:W-:Y:S02]  /*33710*/  IMAD.MOV.U32 R13, RZ, RZ, R27 ;  /* 0x000000ffff0d7224 */ /* 0x000fe400078e001b */
[----:B------:R-:W-:Y:S02]  /*33720*/  IMAD.MOV.U32 R12, RZ, RZ, 0x3 ;  /* 0x00000003ff0c7424 */ /* 0x000fe400078e00ff */
[----:B------:R-:W-:-:S07]  /*33730*/  IMAD.MOV.U32 R2, RZ, RZ, R14 ;  /* 0x000000ffff027224 */ /* 0x000fce00078e000e */
[----:B------:R-:W-:Y:S05]  /*33740*/  WARPSYNC.COLLECTIVE R15, `(.L_x_6091) ;  /* 0x000000000f087348 */ /* 0x000fea0003c00000 */
[----:B------:R0:W1:Y:S02]  /*33750*/  SHFL.IDX P6, R14, R13, R12, R11 ;  /* 0x0000000c0d0e7389 */ /* 0x00006400000c000b */
[----:B01----:R-:W-:Y:S01]  /*33760*/  ENDCOLLECTIVE ;  /* 0x000000000000791b */ /* 0x003fe20003800000 */
.L_x_6091:
        /* <DEDUP_REMOVED lines=13> */
.L_x_6092:
[----:B------:R-:W-:Y:S01]  /*33840*/  IMAD.MOV.U32 R2, RZ, RZ, R14 ;  /* 0x000000ffff027224 */ /* 0x000fe200078e000e */
[----:B------:R-:W-:Y:S06]  /*33850*/  BRA `(.L_x_6093) ;  /* 0xffffff7000dc7947 */ /* 0x000fec000383ffff */
.L_x_5821:
[----:B---3--:R3:W4:Y:S02]  /*33860*/  SYNCS.PHASECHK.TRANS64.TRYWAIT P0, [R4+URZ+0x2a840], R17 ;  /* 0x02a84011040075a7 */ /* 0x008724000800017f */
[----:B----4-:R-:W-:Y:S05]  /*33870*/  @!P0 NANOSLEEP.SYNCS 0x989680 ;  /* 0x009896800000895d */ /* 0x010fea0003900000 */
[----:B------:R-:W4:Y:S02]  /*33880*/  @!P0 SYNCS.PHASECHK.TRANS64 P0, [R4+URZ+0x2a840], R17 ;  /* 0x02a84011040085a7 */ /* 0x000f24000800007f */
[----:B----4-:R-:W-:Y:S05]  /*33890*/  @!P0 BRA `(.L_x_5821) ;  /* 0xfffffffc00f08947 */ /* 0x010fea000383ffff */
[----:B------:R-:W-:Y:S05]  /*338a0*/  BRA `(.L_x_6094) ;  /* 0xffffff7400347947 */ /* 0x000fea000383ffff */
.L_x_5822:
        /* <DEDUP_REMOVED lines=8> */
.L_x_6096:
[----:B------:R-:W-:Y:S05]  /*33930*/  BSYNC B0 ;  /* 0x0000000000007941 */ /* 0x000fea0003800000 */
.L_x_6095:
        /* <DEDUP_REMOVED lines=8> */
.L_x_6097:
[----:B------:R-:W-:Y:S02]  /*339c0*/  IMAD.MOV.U32 R13, RZ, RZ, R8 ;  /* 0x000000ffff0d7224 */ /* 0x000fe400078e0008 */
[----:B------:R-:W-:Y:S02]  /*339d0*/  IMAD.MOV.U32 R12, RZ, RZ, 0x1 ;  /* 0x00000001ff0c7424 */ /* 0x000fe400078e00ff */
[----:B------:R-:W-:-:S07]  /*339e0*/  IMAD.MOV.U32 R2, RZ, RZ, R14 ;  /* 0x000000ffff027224 */ /* 0x000fce00078e000e */
[----:B------:R-:W-:Y:S05]  /*339f0*/  WARPSYNC.COLLECTIVE R15, `(.L_x_6098) ;  /* 0x000000000f087348 */ /* 0x000fea0003c00000 */
[----:B------:R0:W1:Y:S02]  /*33a00*/  SHFL.IDX P6, R14, R13, R12, R11 ;  /* 0x0000000c0d0e7389 */ /* 0x00006400000c000b */
[----:B01----:R-:W-:Y:S01]  /*33a10*/  ENDCOLLECTIVE ;  /* 0x000000000000791b */ /* 0x003fe20003800000 */
.L_x_6098:
        /* <DEDUP_REMOVED lines=13> */
.L_x_6099:
[----:B------:R-:W-:Y:S02]  /*33af0*/  IMAD.MOV.U32 R13, RZ, RZ, R8 ;  /* 0x000000ffff0d7224 */ /* 0x000fe400078e0008 */
[----:B------:R-:W-:Y:S02]  /*33b00*/  IMAD.MOV.U32 R12, RZ, RZ, 0x2 ;  /* 0x00000002ff0c7424 */ /* 0x000fe400078e00ff */
[----:B------:R-:W-:-:S07]  /*33b10*/  IMAD.MOV.U32 R2, RZ, RZ, R14 ;  /* 0x000000ffff027224 */ /* 0x000fce00078e000e */
[----:B------:R-:W-:Y:S05]  /*33b20*/  WARPSYNC.COLLECTIVE R15, `(.L_x_6100) ;  /* 0x000000000f087348 */ /* 0x000fea0003c00000 */
[----:B------:R0:W1:Y:S02]  /*33b30*/  SHFL.IDX P6, R14, R13, R12, R11 ;  /* 0x0000000c0d0e7389 */ /* 0x00006400000c000b */
[----:B01----:R-:W-:Y:S01]  /*33b40*/  ENDCOLLECTIVE ;  /* 0x000000000000791b */ /* 0x003fe20003800000 */
.L_x_6100:
        /* <DEDUP_REMOVED lines=13> */
.L_x_6101:
[----:B------:R-:W-:Y:S02]  /*33c20*/  IMAD.MOV.U32 R13, RZ, RZ, R8 ;  /* 0x000000ffff0d7224 */ /* 0x000fe400078e0008 */
[----:B------:R-:W-:Y:S02]  /*33c30*/  IMAD.MOV.U32 R12, RZ, RZ, 0x3 ;  /* 0x00000003ff0c7424 */ /* 0x000fe400078e00ff */
[----:B------:R-:W-:-:S07]  /*33c40*/  IMAD.MOV.U32 R2, RZ, RZ, R14 ;  /* 0x000000ffff027224 */ /* 0x000fce00078e000e */
[----:B------:R-:W-:Y:S05]  /*33c50*/  WARPSYNC.COLLECTIVE R15, `(.L_x_6102) ;  /* 0x000000000f087348 */ /* 0x000fea0003c00000 */
[----:B------:R0:W1:Y:S02]  /*33c60*/  SHFL.IDX P6, R14, R13, R12, R11 ;  /* 0x0000000c0d0e7389 */ /* 0x00006400000c000b */
[----:B01----:R-:W-:Y:S01]  /*33c70*/  ENDCOLLECTIVE ;  /* 0x000000000000791b */ /* 0x003fe20003800000 */
.L_x_6102:
        /* <DEDUP_REMOVED lines=13> */
.L_x_6103:
[----:B------:R-:W-:Y:S01]  /*33d50*/  IMAD.MOV.U32 R2, RZ, RZ, R14 ;  /* 0x000000ffff027224 */ /* 0x000fe200078e000e */
[----:B------:R-:W-:Y:S06]  /*33d60*/  BRA `(.L_x_6104) ;  /* 0xffffff7000c47947 */ /* 0x000fec000383ffff */
.L_x_5827:
[----:B------:R0:W0:Y:S02]  /*33d70*/  SYNCS.PHASECHK.TRANS64.TRYWAIT P2, [R2+URZ+0x2a870], R0 ;  /* 0x02a87000020075a7 */ /* 0x000024000804017f */
[----:B0-----:R-:W-:Y:S05]  /*33d80*/  @!P2 NANOSLEEP.SYNCS 0x989680 ;  /* 0x009896800000a95d */ /* 0x001fea0003900000 */
[----:B------:R-:W0:Y:S02]  /*33d90*/  @!P2 SYNCS.PHASECHK.TRANS64 P2, [R2+URZ+0x2a870], R0 ;  /* 0x02a870000200a5a7 */ /* 0x000e24000804007f */
[----:B0-----:R-:W-:Y:S05]  /*33da0*/  @!P2 BRA `(.L_x_5827) ;  /* 0xfffffffc00f0a947 */ /* 0x001fea000383ffff */
[----:B------:R-:W-:Y:S05]  /*33db0*/  BRA `(.L_x_6105) ;  /* 0xffffff7400307947 */ /* 0x000fea000383ffff */
.L_x_5829:
[----:B------:R0:W0:Y:S02]  /*33dc0*/  SYNCS.PHASECHK.TRANS64.TRYWAIT P2, [R2+URZ+0x2a860], R3 ;  /* 0x02a86003020075a7 */ /* 0x000024000804017f */
[----:B0-----:R-:W-:Y:S05]  /*33dd0*/  @!P2 NANOSLEEP.SYNCS 0x989680 ;  /* 0x009896800000a95d */ /* 0x001fea0003900000 */
[----:B------:R-:W0:Y:S02]  /*33de0*/  @!P2 SYNCS.PHASECHK.TRANS64 P2, [R2+URZ+0x2a860], R3 ;  /* 0x02a860030200a5a7 */ /* 0x000e24000804007f */
[----:B0-----:R-:W-:Y:S05]  /*33df0*/  @!P2 BRA `(.L_x_5829) ;  /* 0xfffffffc00f0a947 */ /* 0x001fea000383ffff */
[----:B------:R-:W-:Y:S05]  /*33e00*/  BRA `(.L_x_6106) ;  /* 0xffffff7400407947 */ /* 0x000fea000383ffff */
.L_x_5837:
[----:B0-----:R0:W1:Y:S02]  /*33e10*/  SYNCS.PHASECHK.TRANS64.TRYWAIT P1, [R2+URZ+0x2a870], R3 ;  /* 0x02a87003020075a7 */ /* 0x001064000802017f */
[----:B-1----:R-:W-:Y:S05]  /*33e20*/  @!P1 NANOSLEEP.SYNCS 0x989680 ;  /* 0x009896800000995d */ /* 0x002fea0003900000 */
[----:B------:R-:W1:Y:S02]  /*33e30*/  @!P1 SYNCS.PHASECHK.TRANS64 P1, [R2+URZ+0x2a870], R3 ;  /* 0x02a87003020095a7 */ /* 0x000e64000802007f */
[----:B-1----:R-:W-:Y:S05]  /*33e40*/  @!P1 BRA `(.L_x_5837) ;  /* 0xfffffffc00f09947 */ /* 0x002fea000383ffff */
[----:B------:R-:W-:Y:S05]  /*33e50*/  BRA `(.L_x_6107) ;  /* 0xffffff7c00987947 */ /* 0x000fea000383ffff */
.L_x_5839:
[----:B0-----:R0:W1:Y:S02]  /*33e60*/  SYNCS.PHASECHK.TRANS64.TRYWAIT P1, [R2+URZ+0x2a860], R3 ;  /* 0x02a86003020075a7 */ /* 0x001064000802017f */
[----:B-1----:R-:W-:Y:S05]  /*33e70*/  @!P1 NANOSLEEP.SYNCS 0x989680 ;  /* 0x009896800000995d */ /* 0x002fea0003900000 */
[----:B------:R-:W1:Y:S02]  /*33e80*/  @!P1 SYNCS.PHASECHK.TRANS64 P1, [R2+URZ+0x2a860], R3 ;  /* 0x02a86003020095a7 */ /* 0x000e64000802007f */
[----:B-1----:R-:W-:Y:S05]  /*33e90*/  @!P1 BRA `(.L_x_5839) ;  /* 0xfffffffc00f09947 */ /* 0x002fea000383ffff */
[----:B------:R-:W-:Y:S05]  /*33ea0*/  BRA `(.L_x_6108) ;  /* 0xffffff7c00a47947 */ /* 0x000fea000383ffff */
.L_x_5844:
        /* <DEDUP_REMOVED lines=8> */
.L_x_6110:
[----:B------:R-:W-:Y:S05]  /*33f30*/  BSYNC B0 ;  /* 0x0000000000007941 */ /* 0x000fea0003800000 */
.L_x_6109:
        /* <DEDUP_REMOVED lines=9> */
.L_x_6111:
        /* <DEDUP_REMOVED lines=9> */
[----:B-1----:R-:W-:-:S06]  /*34060*/  @!P1 IMAD.WIDE R2, R8, 0x4, R4 ;  /* 0x0000000408029825 */ /* 0x002fcc00078e0204 */
        /* <DEDUP_REMOVED lines=9> */
[----:B------:R-:W-:-:S04]  /*34100*/  IMAD R2, R5, R17, RZ ;  /* 0x0000001105027224 */ /* 0x000fc800078e02ff */
[----:B------:R-:W-:-:S07]  /*34110*/  IMAD.MOV.U32 R13, RZ, RZ, R2 ;  /* 0x000000ffff0d7224 */ /* 0x000fce00078e0002 */
[----:B------:R-:W-:Y:S05]  /*34120*/  WARPSYNC.COLLECTIVE R15, `(.L_x_6112) ;  /* 0x000000000f087348 */ /* 0x000fea0003c00000 */
[----:B------:R0:W1:Y:S02]  /*34130*/  SHFL.UP P6, R14, R13, R12, R11 ;  /* 0x0400000c0d0e7389 */ /* 0x00006400000c000b */
[----:B01----:R-:W-:Y:S01]  /*34140*/  ENDCOLLECTIVE ;  /* 0x000000000000791b */ /* 0x003fe20003800000 */
.L_x_6112:
[----:B------:R-:W-:Y:S02]  /*34150*/  IMAD.MOV.U32 R12, RZ, RZ, 0x2 ;  /* 0x00000002ff0c7424 */ /* 0x000fe400078e00ff */
[----:B------:R-:W-:-:S05]  /*34160*/  IMAD.MOV.U32 R3, RZ, RZ, R14 ;  /* 0x000000ffff037224 */ /* 0x000fca00078e000e */
[----:B------:R-:W-:-:S05]  /*34170*/  SEL R3, R3, RZ, P1 ;  /* 0x000000ff03037207 */ /* 0x000fca0000800000 */
[----:B------:R-:W-:-:S04]  /*34180*/  IMAD.IADD R2, R2, 0x1, R3 ;  /* 0x0000000102027824 */ /* 0x000fc800078e0203 */
[----:B------:R-:W-:-:S07]  /*34190*/  IMAD.MOV.U32 R13, RZ, RZ, R2 ;  /* 0x000000ffff0d7224 */ /* 0x000fce00078e0002 */
[----:B------:R-:W-:Y:S05]  /*341a0*/  WARPSYNC.COLLECTIVE R15, `(.L_x_6113) ;  /* 0x000000000f087348 */ /* 0x000fea0003c00000 */
[----:B------:R0:W1:Y:S02]  /*341b0*/  SHFL.UP P6, R14, R13, R12, R11 ;  /* 0x0400000c0d0e7389 */ /* 0x00006400000c000b */
[----:B01----:R-:W-:Y:S01]  /*341c0*/  ENDCOLLECTIVE ;  /* 0x000000000000791b */ /* 0x003fe20003800000 */
.L_x_6113:
        /* <DEDUP_REMOVED lines=8> */
.L_x_6114:
        /* <DEDUP_REMOVED lines=8> */
.L_x_6115:
        /* <DEDUP_REMOVED lines=8> */
.L_x_6116:
[----:B------:R-:W-:Y:S02]  /*34350*/  IMAD.MOV.U32 R12, RZ, RZ, 0x1f ;  /* 0x0000001fff0c7424 */ /* 0x000fe400078e00ff */
[----:B------:R-:W-:Y:S02]  /*34360*/  IMAD.MOV.U32 R11, RZ, RZ, 0x1f ;  /* 0x0000001fff0b7424 */ /* 0x000fe400078e00ff */
[----:B------:R-:W-:-:S05]  /*34370*/  IMAD.MOV.U32 R3, RZ, RZ, R14 ;  /* 0x000000ffff037224 */ /* 0x000fca00078e000e */
[----:B------:R-:W-:-:S05]  /*34380*/  SEL R3, R3, RZ, P5 ;  /* 0x000000ff03037207 */ /* 0x000fca0002800000 */
[----:B------:R-:W-:-:S04]  /*34390*/  IMAD.IADD R2, R2, 0x1, R3 ;  /* 0x0000000102027824 */ /* 0x000fc800078e0203 */
[----:B------:R-:W-:-:S07]  /*343a0*/  IMAD.MOV.U32 R13, RZ, RZ, R2 ;  /* 0x000000ffff0d7224 */ /* 0x000fce00078e0002 */
[----:B------:R-:W-:Y:S05]  /*343b0*/  WARPSYNC.COLLECTIVE R15, `(.L_x_6117) ;  /* 0x000000000f087348 */ /* 0x000fea0003c00000 */
[----:B------:R0:W1:Y:S02]  /*343c0*/  SHFL.IDX P6, R14, R13, R12, R11 ;  /* 0x0000000c0d0e7389 */ /* 0x00006400000c000b */
[----:B01----:R-:W-:Y:S01]  /*343d0*/  ENDCOLLECTIVE ;  /* 0x000000000000791b */ /* 0x003fe20003800000 */
.L_x_6117:
[----:B------:R-:W-:Y:S01]  /*343e0*/  IMAD.MOV.U32 R3, RZ, RZ, R14 ;  /* 0x000000ffff037224 */ /* 0x000fe200078e000e */
[----:B------:R-:W-:Y:S06]  /*343f0*/  BRA `(.L_x_6118) ;  /* 0xffffff8400307947 */ /* 0x000fec000383ffff */
.L_x_5847:
[----:B------:R-:W-:Y:S01]  /*34400*/  BSSY B0, `(.L_x_6119) ;  /* 0x0000008000007945 */ /* 0x000fe20003800000 */
[----:B------:R-:W-:Y:S02]  /*34410*/  IMAD.MOV.U32 R13, RZ, RZ, R2 ;  /* 0x000000ffff0d7224 */ /* 0x000fe400078e0002 */
[----:B------:R-:W-:Y:S02]  /*34420*/  IMAD.MOV.U32 R12, RZ, RZ, 0x1 ;  /* 0x00000001ff0c7424 */ /* 0x000fe400078e00ff */
[----:B------:R-:W-:Y:S02]  /*34430*/  IMAD.MOV.U32 R11, RZ, RZ, RZ ;  /* 0x000000ffff0b7224 */ /* 0x000fe400078e00ff */
[----:B------:R-:W-:-:S07]  /*34440*/  IMAD.MOV.U32 R15, RZ, RZ, -0x1 ;  /* 0xffffffffff0f7424 */ /* 0x000fce00078e00ff */
[----:B------:R-:W-:Y:S05]  /*34450*/  WARPSYNC.COLLECTIVE R15, `(.L_x_6120) ;  /* 0x000000000f087348 */ /* 0x000fea0003c00000 */
[----:B------:R0:W1:Y:S02]  /*34460*/  SHFL.UP P6, R14, R13, R12, R11 ;  /* 0x0400000c0d0e7389 */ /* 0x00006400000c000b */
[----:B01----:R-:W-:Y:S01]  /*34470*/  ENDCOLLECTIVE ;  /* 0x000000000000791b */ /* 0x003fe20003800000 */
.L_x_6120:
[----:B------:R-:W-:Y:S05]  /*34480*/  BSYNC B0 ;  /* 0x0000000000007941 */ /* 0x000fea0003800000 */
.L_x_6119:
[----:B------:R-:W-:Y:S02]  /*34490*/  IMAD.MOV.U32 R3, RZ, RZ, R14 ;  /* 0x000000ffff037224 */ /* 0x000fe400078e000e */
[----:B------:R-:W-:Y:S02]  /*344a0*/  IMAD.MOV.U32 R12, RZ, RZ, 0x2 ;  /* 0x00000002ff0c7424 */ /* 0x000fe400078e00ff */
[----:B------:R-:W-:Y:S01]  /*344b0*/  IMAD.MOV.U32 R11, RZ, RZ, RZ ;  /* 0x000000ffff0b7224 */ /* 0x000fe200078e00ff */
[----:B------:R-:W-:Y:S01]  /*344c0*/  SEL R3, R3, RZ, P1 ;  /* 0x000000ff03037207 */ /* 0x000fe20000800000 */
[----:B------:R-:W-:-:S04]  /*344d0*/  IMAD.MOV.U32 R15, RZ, RZ, -0x1 ;  /* 0xffffffffff0f7424 */ /* 0x000fc800078e00ff */
[----:B------:R-:W-:-:S04]  /*344e0*/  IMAD.IADD R2, R2, 0x1, R3 ;  /* 0x0000000102027824 */ /* 0x000fc800078e0203 */
[----:B------:R-:W-:-:S07]  /*344f0*/  IMAD.MOV.U32 R13, RZ, RZ, R2 ;  /* 0x000000ffff0d7224 */ /* 0x000fce00078e0002 */
[----:B------:R-:W-:Y:S05]  /*34500*/  WARPSYNC.COLLECTIVE R15, `(.L_x_6121) ;  /* 0x000000000f087348 */ /* 0x000fea0003c00000 */
[----:B------:R0:W1:Y:S02]  /*34510*/  SHFL.UP P6, R14, R13, R12, R11 ;  /* 0x0400000c0d0e7389 */ /* 0x00006400000c000b */
[----:B01----:R-:W-:Y:S01]  /*34520*/  ENDCOLLECTIVE ;  /* 0x000000000000791b */ /* 0x003fe20003800000 */
.L_x_6121:
        /* <DEDUP_REMOVED lines=8> */
.L_x_6122:
        /* <DEDUP_REMOVED lines=8> */
.L_x_6123:
        /* <DEDUP_REMOVED lines=8> */
.L_x_6124:
        /* <DEDUP_REMOVED lines=9> */
.L_x_6125:
[----:B------:R-:W-:Y:S01]  /*34740*/  IMAD.MOV.U32 R3, RZ, RZ, R14 ;  /* 0x000000ffff037224 */ /* 0x000fe200078e000e */
[----:B------:R-:W-:Y:S06]  /*34750*/  BRA `(.L_x_6126) ;  /* 0xffffff8000fc7947 */ /* 0x000fec000383ffff */
.L_x_5849:
[----:B------:R-:W-:Y:S01]  /*34760*/  BSSY B0, `(.L_x_6127) ;  /* 0x0000006000007945 */ /* 0x000fe20003800000 */
[----:B------:R-:W-:Y:S01]  /*34770*/  PLOP3.LUT P6, PT, P6, PT, PT, 0x8, 0x0 ;  /* 0x000000000000781c */ /* 0x000fe200037ce170 */
[----:B------:R-:W-:-:S12]  /*34780*/  IMAD.MOV.U32 R15, RZ, RZ, -0x1 ;  /* 0xffffffffff0f7424 */ /* 0x000fd800078e00ff */
[----:B0-----:R-:W-:Y:S05]  /*34790*/  WARPSYNC.COLLECTIVE R15, `(.L_x_6128) ;  /* 0x000000000f087348 */ /* 0x001fea0003c00000 */
[----:B------:R-:W-:Y:S01]  /*347a0*/  VOTE.ANY R14, PT, P6 ;  /* 0x00000000000e7806 */ /* 0x000fe200030e0100 */
[----:B0-----:R-:W-:Y:S06]  /*347b0*/  ENDCOLLECTIVE ;  /* 0x000000000000791b */ /* 0x001fec0003800000 */
.L_x_6128:
[----:B------:R-:W-:Y:S05]  /*347c0*/  BSYNC B0 ;  /* 0x0000000000007941 */ /* 0x000fea0003800000 */
.L_x_6127:
        /* <DEDUP_REMOVED lines=10> */
.L_x_6129:
[----:B------:R-:W-:Y:S02]  /*34870*/  IMAD.MOV.U32 R13, RZ, RZ, R5 ;  /* 0x000000ffff0d7224 */ /* 0x000fe400078e0005 */
[----:B------:R-:W-:-:S07]  /*34880*/  IMAD.MOV.U32 R17, RZ, RZ, R14 ;  /* 0x000000ffff117224 */ /* 0x000fce00078e000e */
[----:B------:R-:W-:Y:S05]  /*34890*/  WARPSYNC.COLLECTIVE R15, `(.L_x_6130) ;  /* 0x000000000f087348 */ /* 0x000fea0003c00000 */
[----:B------:R0:W1:Y:S02]  /*348a0*/  SHFL.IDX P6, R14, R13, R12, R11 ;  /* 0x0000000c0d0e7389 */ /* 0x00006400000c000b */
[----:B01----:R-:W-:Y:S01]  /*348b0*/  ENDCOLLECTIVE ;  /* 0x000000000000791b */ /* 0x003fe20003800000 */
.L_x_6130:
[----:B------:R-:W-:Y:S01]  /*348c0*/  IMAD.MOV.U32 R5, RZ, RZ, R14 ;  /* 0x000000ffff057224 */ /* 0x000fe200078e000e */
[----:B------:R-:W-:Y:S06]  /*348d0*/  BRA `(.L_x_6131) ;  /* 0xffffff8000dc7947 */ /* 0x000fec000383ffff */
.L_x_5851:
[----:B------:R-:W-:Y:S01]  /*348e0*/  BSSY B0, `(.L_x_6132) ;  /* 0x0000008000007945 */ /* 0x000fe20003800000 */
[----:B------:R-:W-:Y:S02]  /*348f0*/  IMAD.MOV.U32 R13, RZ, RZ, R2 ;  /* 0x000000ffff0d7224 */ /* 0x000fe400078e0002 */
[----:B------:R-:W-:Y:S02]  /*34900*/  IMAD.MOV.U32 R12, RZ, RZ, R7 ;  /* 0x000000ffff0c7224 */ /* 0x000fe400078e0007 */
[----:B------:R-:W-:Y:S02]  /*34910*/  IMAD.MOV.U32 R11, RZ, RZ, 0x1f ;  /* 0x0000001fff0b7424 */ /* 0x000fe400078e00ff */
[----:B------:R-:W-:-:S07]  /*34920*/  IMAD.MOV.U32 R15, RZ, RZ, -0x1 ;  /* 0xffffffffff0f7424 */ /* 0x000fce00078e00ff */
[----:B0-23--:R-:W-:Y:S05]  /*34930*/  WARPSYNC.COLLECTIVE R15, `(.L_x_6133) ;  /* 0x000000000f087348 */ /* 0x00dfea0003c00000 */
[----:B------:R1:W4:Y:S02]  /*34940*/  SHFL.IDX P6, R14, R13, R12, R11 ;  /* 0x0000000c0d0e7389 */ /* 0x00032400000c000b */
[----:B01234-:R-:W-:Y:S01]  /*34950*/  ENDCOLLECTIVE ;  /* 0x000000000000791b */ /* 0x01ffe20003800000 */
.L_x_6133:
[----:B------:R-:W-:Y:S05]  /*34960*/  BSYNC B0 ;  /* 0x0000000000007941 */ /* 0x000fea0003800000 */
.L_x_6132:
[----:B------:R-:W-:Y:S01]  /*34970*/  IMAD.MOV.U32 R16, RZ, RZ, R14 ;  /* 0x000000ffff107224 */ /* 0x000fe200078e000e */
[----:B------:R-:W-:Y:S06]  /*34980*/  BRA `(.L_x_5850) ;  /* 0xffffff8000c87947 */ /* 0x000fec000383ffff */
.L_x_5857:
[----:B0-----:R0:W1:Y:S02]  /*34990*/  SYNCS.PHASECHK.TRANS64.TRYWAIT P0, [R5+URZ+0x2a820], R0 ;  /* 0x02a82000050075a7 */ /* 0x001064000800017f */
[----:B-1----:R-:W-:Y:S05]  /*349a0*/  @!P0 NANOSLEEP.SYNCS 0x989680 ;  /* 0x009896800000895d */ /* 0x002fea0003900000 */
[----:B------:R-:W1:Y:S02]  /*349b0*/  @!P0 SYNCS.PHASECHK.TRANS64 P0, [R5+URZ+0x2a820], R0 ;  /* 0x02a82000050085a7 */ /* 0x000e64000800007f */
[----:B-1----:R-:W-:Y:S05]  /*349c0*/  @!P0 BRA `(.L_x_5857) ;  /* 0xfffffffc00f08947 */ /* 0x002fea000383ffff */
[----:B------:R-:W-:Y:S05]  /*349d0*/  BRA `(.L_x_6134) ;  /* 0xffffff8c00287947 */ /* 0x000fea000383ffff */
.L_x_5858:
        /* <DEDUP_REMOVED lines=11> */
.L_x_6136:
[----:B------:R-:W-:Y:S05]  /*34a90*/  BSYNC B0 ;  /* 0x0000000000007941 */ /* 0x000fea0003800000 */
.L_x_6135:
[----:B------:R-:W-:Y:S05]  /*34aa0*/  BRA `(.L_x_6137) ;  /* 0xffffff8c00107947 */ /* 0x000fea000383ffff */
.L_x_5859:
[----:B------:R-:W-:Y:S01]  /*34ab0*/  BSSY B0, `(.L_x_6138) ;  /* 0x0000006000007945 */ /* 0x000fe20003800000 */
[----:B------:R-:W-:-:S07]  /*34ac0*/  IMAD.MOV.U32 R15, RZ, RZ, -0x1 ;  /* 0xffffffffff0f7424 */ /* 0x000fce00078e00ff */
[----:B0-----:R-:W-:Y:S05]  /*34ad0*/  WARPSYNC.COLLECTIVE R15, `(.L_x_6139) ;  /* 0x000000000f0c7348 */ /* 0x001fea0003c00000 */
[----:B------:R-:W-:Y:S02]  /*34ae0*/  ELECT P6, UR62, PT ;  /* 0x00000000003e782f */ /* 0x000fe400038c0000 */
[----:B------:R-:W-:Y:S01]  /*34af0*/  MOV R14, UR62 ;  /* 0x0000003e000e7c02 */ /* 0x000fe20008000f00 */
[----:B0-----:R-:W-:Y:S10]  /*34b00*/  ENDCOLLECTIVE ;  /* 0x000000000000791b */ /* 0x001ff40003800000 */
.L_x_6139:
[----:B------:R-:W-:Y:S05]  /*34b10*/  BSYNC B0 ;  /* 0x0000000000007941 */ /* 0x000fea0003800000 */
.L_x_6138:
[----:B------:R-:W-:Y:S05]  /*34b20*/  BRA `(.L_x_6140) ;  /* 0xffffff8c00047947 */ /* 0x000fea000383ffff */
.L_x_5861:
[----:B0-----:R0:W1:Y:S02]  /*34b30*/  SYNCS.PHASECHK.TRANS64.TRYWAIT P1, [R3+URZ+0x2a840], R2 ;  /* 0x02a84002030075a7 */ /* 0x001064000802017f */
[----:B-1----:R-:W-:Y:S05]  /*34b40*/  @!P1 NANOSLEEP.SYNCS 0x989680 ;  /* 0x009896800000995d */ /* 0x002fea0003900000 */
[----:B------:R-:W1:Y:S02]  /*34b50*/  @!P1 SYNCS.PHASECHK.TRANS64 P1, [R3+URZ+0x2a840], R2 ;  /* 0x02a84002030095a7 */ /* 0x000e64000802007f */
[----:B-1----:R-:W-:Y:S05]  /*34b60*/  @!P1 BRA `(.L_x_5861) ;  /* 0xfffffffc00f09947 */ /* 0x002fea000383ffff */
[----:B------:R-:W-:Y:S05]  /*34b70*/  BRA `(.L_x_6141) ;  /* 0xffffff8c00247947 */ /* 0x000fea000383ffff */
.L_x_5863:
[----:B-1----:R1:W2:Y:S02]  /*34b80*/  SYNCS.PHASECHK.TRANS64.TRYWAIT P1, [R5+URZ+0x2a840], R0 ;  /* 0x02a84000050075a7 */ /* 0x0022a4000802017f */
[----:B--2---:R-:W-:Y:S05]  /*34b90*/  @!P1 NANOSLEEP.SYNCS 0x989680 ;  /* 0x009896800000995d */ /* 0x004fea0003900000 */
[----:B------:R-:W2:Y:S02]  /*34ba0*/  @!P1 SYNCS.PHASECHK.TRANS64 P1, [R5+URZ+0x2a840], R0 ;  /* 0x02a84000050095a7 */ /* 0x000ea4000802007f */
[----:B--2---:R-:W-:Y:S05]  /*34bb0*/  @!P1 BRA `(.L_x_5863) ;  /* 0xfffffffc00f09947 */ /* 0x004fea000383ffff */
[----:B------:R-:W-:Y:S05]  /*34bc0*/  BRA `(.L_x_6142) ;  /* 0xffffff8c00307947 */ /* 0x000fea000383ffff */
.L_x_5865:
[----:B--2---:R2:W3:Y:S02]  /*34bd0*/  SYNCS.PHASECHK.TRANS64.TRYWAIT P1, [R3+URZ+0x2a860], R2 ;  /* 0x02a86002030075a7 */ /* 0x0044e4000802017f */
[----:B---3--:R-:W-:Y:S05]  /*34be0*/  @!P1 NANOSLEEP.SYNCS 0x989680 ;  /* 0x009896800000995d */ /* 0x008fea0003900000 */
[----:B------:R-:W3:Y:S02]  /*34bf0*/  @!P1 SYNCS.PHASECHK.TRANS64 P1, [R3+URZ+0x2a860], R2 ;  /* 0x02a86002030095a7 */ /* 0x000ee4000802007f */
[----:B---3--:R-:W-:Y:S05]  /*34c00*/  @!P1 BRA `(.L_x_5865) ;  /* 0xfffffffc00f09947 */ /* 0x008fea000383ffff */
[----:B------:R-:W-:Y:S05]  /*34c10*/  BRA `(.L_x_6143) ;  /* 0xffffff8c002c7947 */ /* 0x000fea000383ffff */
.L_x_5867:
[----:B---3--:R3:W4:Y:S02]  /*34c20*/  SYNCS.PHASECHK.TRANS64.TRYWAIT P1, [R5+URZ+0x2a860], R0 ;  /* 0x02a86000050075a7 */ /* 0x008724000802017f */
[----:B----4-:R-:W-:Y:S05]  /*34c30*/  @!P1 NANOSLEEP.SYNCS 0x989680 ;  /* 0x009896800000995d */ /* 0x010fea0003900000 */
[----:B------:R-:W4:Y:S02]  /*34c40*/  @!P1 SYNCS.PHASECHK.TRANS64 P1, [R5+URZ+0x2a860], R0 ;  /* 0x02a86000050095a7 */ /* 0x000f24000802007f */
[----:B----4-:R-:W-:Y:S05]  /*34c50*/  @!P1 BRA `(.L_x_5867) ;  /* 0xfffffffc00f09947 */ /* 0x010fea000383ffff */
[----:B------:R-:W-:Y:S05]  /*34c60*/  BRA `(.L_x_6144) ;  /* 0xffffff8c00287947 */ /* 0x000fea000383ffff */
.L_x_5869:
[----:B----4-:R4:W0:Y:S02]  /*34c70*/  SYNCS.PHASECHK.TRANS64.TRYWAIT P1, [R3+URZ+0x2a880], R2 ;  /* 0x02a88002030075a7 */ /* 0x010824000802017f */
[----:B0-----:R-:W-:Y:S05]  /*34c80*/  @!P1 NANOSLEEP.SYNCS 0x989680 ;  /* 0x009896800000995d */ /* 0x001fea0003900000 */
[----:B------:R-:W0:Y:S02]  /*34c90*/  @!P1 SYNCS.PHASECHK.TRANS64 P1, [R3+URZ+0x2a880], R2 ;  /* 0x02a88002030095a7 */ /* 0x000e24000802007f */
[----:B0-----:R-:W-:Y:S05]  /*34ca0*/  @!P1 BRA `(.L_x_5869) ;  /* 0xfffffffc00f09947 */ /* 0x001fea000383ffff */
[----:B------:R-:W-:Y:S05]  /*34cb0*/  BRA `(.L_x_6145) ;  /* 0xffffff8c00247947 */ /* 0x000fea000383ffff */
.L_x_6146:
        /* <DEDUP_REMOVED lines=12> */
.L_x_16280:


//--------------------- .text._ZN7cutlass13device_kernelIN5flash11enable_sm90INS1_16FlashAttnFwdSm90INS1_25CollectiveMainloopFwdSm90ILi2EN4cute5tupleIJNS5_1CILi1EEES8_S8_EEENS6_IJNS7_ILi128EEENS7_ILi160EEENS7_ILi192EEEEEELi192ENS_12float_e4m3_tEfNS_4arch4Sm90ELb1ELb0ELb0ELb0ELb1ELb0ELb0ELb1ELb1ELb1ELb1ELb0EEENS1_21CollectiveEpilogueFwdINS6_IJSA_SC_SB_EEES9_NS_10bfloat16_tESG_Li256ELb0ELb1ELb1ELb1EEENS1_19SingleTileSchedulerILb0ELb1ELb1ELi128EEEEEEEEEvNT_6ParamsE --------------------------
	.section	.text._ZN7cutlass13device_kernelIN5flash11enable_sm90INS1_16FlashAttnFwdSm90INS1_25CollectiveMainloopFwdSm90ILi2EN4cute5tupleIJNS5_1CILi1EEES8_S8_EEENS6_IJNS7_ILi128EEENS7_ILi160EEENS7_ILi192EEEEEELi192ENS_12float_e4m3_tEfNS_4arch4Sm90ELb1ELb0ELb0ELb0ELb1ELb0ELb0ELb1ELb1ELb1ELb1ELb0EEENS1_21CollectiveEpilogueFwdINS6_IJSA_SC_SB_EEES9_NS_10bfloat16_tESG_Li256ELb0ELb1ELb1ELb1EEENS1_19SingleTileSchedulerILb0ELb1ELb1ELi128EEEEEEEEEvNT_6ParamsE,"ax",@progbits
	.align	128
.text._ZN7cutlass13device_kernelIN5flash11enable_sm90INS1_16FlashAttnFwdSm90INS1_25CollectiveMainloopFwdSm90ILi2EN4cute5tupleIJNS5_1CILi1EEES8_S8_EEENS6_IJNS7_ILi128EEENS7_ILi160EEENS7_ILi192EEEEEELi192ENS_12float_e4m3_tEfNS_4arch4Sm90ELb1ELb0ELb0ELb0ELb1ELb0ELb0ELb1ELb1ELb1ELb1ELb0EEENS1_21CollectiveEpilogueFwdINS6_IJSA_SC_SB_EEES9_NS_10bfloat16_tESG_Li256ELb0ELb1ELb1ELb1EEENS1_19SingleTileSchedulerILb0ELb1ELb1ELi128EEEEEEEEEvNT_6ParamsE:
        .type           _ZN7cutlass13device_kernelIN5flash11enable_sm90INS1_16FlashAttnFwdSm90INS1_25CollectiveMainloopFwdSm90ILi2EN4cute5tupleIJNS5_1CILi1EEES8_S8_EEENS6_IJNS7_ILi128EEENS7_ILi160EEENS7_ILi192EEEEEELi192ENS_12float_e4m3_tEfNS_4arch4Sm90ELb1ELb0ELb0ELb0ELb1ELb0ELb0ELb1ELb1ELb1ELb1ELb0EEENS1_21CollectiveEpilogueFwdINS6_IJSA_SC_SB_EEES9_NS_10bfloat16_tESG_Li256ELb0ELb1ELb1ELb1EEENS1_19SingleTileSchedulerILb0ELb1ELb1ELi128EEEEEEEEEvNT_6ParamsE,@function
        .size           _ZN7cutlass13device_kernelIN5flash11enable_sm90INS1_16FlashAttnFwdSm90INS1_25CollectiveMainloopFwdSm90ILi2EN4cute5tupleIJNS5_1CILi1EEES8_S8_EEENS6_IJNS7_ILi128EEENS7_ILi160EEENS7_ILi192EEEEEELi192ENS_12float_e4m3_tEfNS_4arch4Sm90ELb1ELb0ELb0ELb0ELb1ELb0ELb0ELb1ELb1ELb1ELb1ELb0EEENS1_21CollectiveEpilogueFwdINS6_IJSA_SC_SB_EEES9_NS_10bfloat16_tESG_Li256ELb0ELb1ELb1ELb1EEENS1_19SingleTileSchedulerILb0ELb1ELb1ELi128EEEEEEEEEvNT_6ParamsE,(.L_x_16281 - _ZN7cutlass13device_kernelIN5flash11enable_sm90INS1_16FlashAttnFwdSm90INS1_25CollectiveMainloopFwdSm90ILi2EN4cute5tupleIJNS5_1CILi1EEES8_S8_EEENS6_IJNS7_ILi128EEENS7_ILi160EEENS7_ILi192EEEEEELi192ENS_12float_e4m3_tEfNS_4arch4Sm90ELb1ELb0ELb0ELb0ELb1ELb0ELb0ELb1ELb1ELb1ELb1ELb0EEENS1_21CollectiveEpilogueFwdINS6_IJSA_SC_SB_EEES9_NS_10bfloat16_tESG_Li256ELb0ELb1ELb1ELb1EEENS1_19SingleTileSchedulerILb0ELb1ELb1ELi128EEEEEEEEEvNT_6ParamsE)
        .other          _ZN7cutlass13device_kernelIN5flash11enable_sm90INS1_16FlashAttnFwdSm90INS1_25CollectiveMainloopFwdSm90ILi2EN4cute5tupleIJNS5_1CILi1EEES8_S8_EEENS6_IJNS7_ILi128EEENS7_ILi160EEENS7_ILi192EEEEEELi192ENS_12float_e4m3_tEfNS_4arch4Sm90ELb1ELb0ELb0ELb0ELb1ELb0ELb0ELb1ELb1ELb1ELb1ELb0EEENS1_21CollectiveEpilogueFwdINS6_IJSA_SC_SB_EEES9_NS_10bfloat16_tESG_Li256ELb0ELb1ELb1ELb1EEENS1_19SingleTileSchedulerILb0ELb1ELb1ELi128EEEEEEEEEvNT_6ParamsE,@"STO_CUDA_ENTRY STV_DEFAULT"
_ZN7cutlass13device_kernelIN5flash11enable_sm90INS1_16FlashAttnFwdSm90INS1_25CollectiveMainloopFwdSm90ILi2EN4cute5tupleIJNS5_1CILi1EEES8_S8_EEENS6_IJNS7_ILi128EEENS7_ILi160EEENS7_ILi192EEEEEELi192ENS_12float_e4m3_tEfNS_4arch4Sm90ELb1ELb0ELb0ELb0ELb1ELb0ELb0ELb1ELb1ELb1ELb1ELb0EEENS1_21CollectiveEpilogueFwdINS6_IJSA_SC_SB_EEES9_NS_10bfloat16_tESG_Li256ELb0ELb1ELb1ELb1EEENS1_19SingleTileSchedulerILb0ELb1ELb1ELi128EEEEEEEEEvNT_6ParamsE:
        /* <DEDUP_REMOVED lines=45> */
.L_x_6147:
        /* <DEDUP_REMOVED lines=22> */
.L_x_6148:
        /* <DEDUP_REMOVED lines=18> */
.L_x_6149:
        /* <DEDUP_REMOVED lines=22> */
.L_x_6150:
        /* <DEDUP_REMOVED lines=23> */
.L_x_6151:
[----:B------:R-:W-:Y:S01]  /*0820*/  UISETP.NE.AND UP0, UPT, UR9, URZ, UPT ;  /* 0x0000003f0900728c */ /* 0x000fe2000bf05270 */
[----:B------:R-:W-:Y:S01]  /*0830*/  NOP ;  /* 0x0000000000007918 */ /* 0x000fe20000000000 */
[----:B-1----:R-:W-:Y:S01]  /*0840*/  UMOV UR4, 0x1 ;  /* 0x0000000100047882 */ /* 0x002fe20000000000 */
[----:B------:R-:W-:Y:S01]  /*0850*/  ULDC.64 UR36, c[0x0][0x208] ;  /* 0x0000820000247ab9 */ /* 0x000fe20000000a00 */
[----:B------:R-:W-:Y:S01]  /*0860*/  USEL UR4, UR4, 0x2, !UP0 ;  /* 0x0000000204047887 */ /* 0x000fe2000c000000 */
[----:B------:R-:W-:Y:S01]  /*0870*/  BSSY B6, `(.L_x_6152) ;  /* 0x000147e000067945 */ /* 0x000fe20003800000 */
[----:B0-234-:R-:W-:Y:S01]  /*0880*/  BAR.SYNC.DEFER_BLOCKING 0x0 ;  /* 0x0000000000007b1d */ /* 0x01dfe20000010000 */
[----:B------:R-:W-:-:S03]  /*0890*/  PLOP3.LUT P0, PT, PT, PT, UP0, 0x80, 0x0 ;  /* 0x000000000000781c */ /* 0x000fc60003f0f008 */
[----:B------:R-:W-:-:S05]  /*08a0*/  IMAD.U32 R2, RZ, RZ, UR4 ;  /* 0x00000004ff027e24 */ /* 0x000fca000f8e00ff */
[----:B------:R0:W-:Y:S05]  /*08b0*/  STL [R1+0x10], R2 ;  /* 0x0000100201007387 */ /* 0x0001ea0000100800 */
[----:B------:R-:W-:Y:S05]  /*08c0*/  @!P0 BRA `(.L_x_6153) ;  /* 0x000000f000808947 */ /* 0x000fea0003800000 */
.L_x_6154:
[----:B------:R-:W-:-:S08]  /*08d0*/  NOP ;  /* 0x0000000000007918 */ /* 0x000fd00000000000 */
[----:B------:R-:W1:Y:S02]  /*08e0*/  USETMAXREG.TRY_ALLOC.CTAPOOL UP0, 0xe8 ;  /* 0x000000e8000079c8 */ /* 0x000e640008000600 */
[----:B-1----:R-:W-:-:S13]  /*08f0*/  PLOP3.LUT P0, PT, PT, PT, UP0, 0x80, 0x0 ;  /* 0x000000000000781c */ /* 0x002fda0003f0f008 */
[----:B------:R-:W-:Y:S05]  /*0900*/  @!P0 BRA `(.L_x_6154) ;  /* 0xfffffffc00f08947 */ /* 0x000fea000383ffff */
[----:B------:R-:W1:Y:S01]  /*0910*/  S2UR UR6, SR_CTAID.Y ;  /* 0x00000000000679c3 */ /* 0x000e620000002600 */
[----:B------:R-:W-:Y:S01]  /*0920*/  LOP3.LUT R0, R23, 0xffffff80, RZ, 0xc0, !PT ;  /* 0xffffff8017007812 */ /* 0x000fe200078ec0ff */
[----:B------:R-:W-:Y:S02]  /*0930*/  ULDC UR7, c[0x0][0xc50] ;  /* 0x0003140000077ab9 */ /* 0x000fe40000000800 */
[----:B------:R-:W-:-:S04]  /*0940*/  UISETP.NE.AND UP0, UPT, UR7, 0x1, UPT ;  /* 0x000000010700788c */ /* 0x000fc8000bf05270 */
[----:B------:R-:W-:Y:S08]  /*0950*/  BAR.ARV 0x8, 0x180 ;  /* 0x0206000000007b1d */ /* 0x000ff00000002000 */
[----:B------:R-:W2:Y:S01]  /*0960*/  S2UR UR9, SR_CTAID.Z ;  /* 0x00000000000979c3 */ /* 0x000ea20000002700 */
[----:B------:R-:W-:Y:S01]  /*0970*/  ISETP.NE.AND P0, PT, R0, 0x80, PT ;  /* 0x000000800000780c */ /* 0x000fe20003f05270 */
[----:B------:R-:W-:Y:S01]  /*0980*/  @UP0 ULDC UR4, c[0x0][0xc54] ;  /* 0x0003150000040ab9 */ /* 0x000fe20000000800 */
[----:B------:R-:W-:Y:S01]  /*0990*/  @UP0 ULDC UR8, c[0x0][0xc58] ;  /* 0x0003160000080ab9 */ /* 0x000fe20000000800 */
[----:B-1----:R-:W-:-:S10]  /*09a0*/  UIMAD.WIDE.U32 UR4, UR6, UR4, URZ ;  /* 0x00000004060472a5 */ /* 0x002fd4000f8e003f */
[----:B------:R-:W-:Y:S06]  /*09b0*/  @!P0 BAR.ARV 0x9, 0x100 ;  /* 0x0244000000008b1d */ /* 0x000fec0000002000 */
[----:B------:R-:W-:Y:S01]  /*09c0*/  UMOV UR59, UR6 ;  /* 0x00000006003b7c82 */ /* 0x000fe20008000000 */
[----:B------:R-:W-:Y:S01]  /*09d0*/  @UP0 USHF.R.U32.HI UR59, URZ, UR8, UR5 ;  /* 0x000000083f3b0299 */ /* 0x000fe20008011605 */
[----:B--2---:R-:W-:-:S03]  /*09e0*/  ISETP.LE.AND P0, PT, RZ, UR9, PT ;  /* 0x00000009ff007c0c */ /* 0x004fc6000bf03270 */
[----:B------:R-:W-:-:S04]  /*09f0*/  UIADD3 UR4, -UR59, URZ, URZ ;  /* 0x0000003f3b047290 */ /* 0x000fc8000fffe13f */
[----:B------:R-:W-:-:S06]  /*0a00*/  UIMAD UR4, UR7, UR4, UR6 ;  /* 0x00000004070472a4 */ /* 0x000fcc000f8e0206 */
[----:B------:R-:W-:Y:S06]  /*0a10*/  @!P0 BRA `(.L_x_6155) ;  /* 0x00000144008c8947 */ /* 0x000fec0003800000 */
[----:B------:R-:W1:Y:S01]  /*0a20*/  S2UR UR18, SR_CTAID.Z ;  /* 0x00000000001279c3 */ /* 0x000e620000002700 */
[----:B------:R-:W-:Y:S01]  /*0a30*/  ULDC.64 UR6, c[0x0][0x990] ;  /* 0x0002640000067ab9 */ /* 0x000fe20000000a00 */
[----:B------:R-:W-:Y:S01]  /*0a40*/  ULDC.64 UR8, c[0x0][0x998] ;  /* 0x0002660000087ab9 */ /* 0x000fe20000000a00 */
[----:B------:R-:W-:Y:S01]  /*0a50*/  UISETP.NE.U32.AND UP0, UPT, UR6, URZ, UPT ;  /* 0x0000003f0600728c */ /* 0x000fe2000bf05070 */
[----:B------:R-:W-:Y:S01]  /*0a60*/  IMAD.MOV.U32 R5, RZ, RZ, 0x3f800000 ;  /* 0x3f800000ff057424 */ /* 0x000fe200078e00ff */
[----:B------:R-:W-:Y:S01]  /*0a70*/  UISETP.NE.U32.AND UP1, UPT, UR8, URZ, UPT ;  /* 0x0000003f0800728c */ /* 0x000fe2000bf25070 */
[----:B------:R-:W-:Y:S01]  /*0a80*/  IMAD.MOV.U32 R0, RZ, RZ, 0x3f800000 ;  /* 0x3f800000ff007424 */ /* 0x000fe200078e00ff */
[----:B------:R-:W-:Y:S02]  /*0a90*/  UISETP.NE.AND.EX UP0, UPT, UR7, URZ, UPT, UP0 ;  /* 0x0000003f0700728c */ /* 0x000fe4000bf05300 */
[----:B------:R-:W-:Y:S01]  /*0aa0*/  UISETP.NE.AND.EX UP1, UPT, UR9, URZ, UPT, UP1 ;  /* 0x0000003f0900728c */ /* 0x000fe2000bf25310 */
[----:B------:R-:W2:Y:S01]  /*0ab0*/  S2UR UR40, SR_CTAID.X ;  /* 0x00000000002879c3 */ /* 0x000ea20000002500 */
[----:B------:R-:W-:Y:S01]  /*0ac0*/  ULDC UR57, c[0x0][0x424] ;  /* 0x0001090000397ab9 */ /* 0x000fe20000000800 */
[----:B------:R-:W-:Y:S01]  /*0ad0*/  ULDC UR41, c[0x0][0x2f0] ;  /* 0x0000bc0000297ab9 */ /* 0x000fe20000000800 */
[----:B------:R-:W-:-:S02]  /*0ae0*/  PLOP3.LUT P0, PT, PT, PT, UP0, 0x80, 0x0 ;  /* 0x000000000000781c */ /* 0x000fc40003f0f008 */
[----:B------:R-:W-:-:S03]  /*0af0*/  PLOP3.LUT P1, PT, PT, PT, UP1, 0x80, 0x0 ;  /* 0x000000000000781c */ /* 0x000fc60003f2f018 */
[----:B------:R-:W-:Y:S02]  /*0b00*/  @UP0 ULDC.64 UR12, c[0x0][0x9a8] ;  /* 0x00026a00000c0ab9 */ /* 0x000fe40000000a00 */
[----:B------:R-:W-:Y:S01]  /*0b10*/  @UP1 ULDC.64 UR16, c[0x0][0x9b8] ;  /* 0x00026e0000101ab9 */ /* 0x000fe20000000a00 */
[----:B------:R-:W-:Y:S02]  /*0b20*/  @UP1 USHF.R.S32.HI UR20, URZ, 0x1f, UR59 ;  /* 0x0000001f3f141899 */ /* 0x000fe4000801143b */
[----:B-1----:R-:W-:Y:S02]  /*0b30*/  USHF.R.S32.HI UR14, URZ, 0x1f, UR18 ;  /* 0x0000001f3f0e7899 */ /* 0x002fe40008011412 */
[----:B------:R-:W-:Y:S02]  /*0b40*/  @UP0 UIMAD.WIDE.U32 UR10, UR18, UR12, URZ ;  /* 0x0000000c120a02a5 */ /* 0x000fe4000f8e003f */
[----:B------:R-:W-:Y:S02]  /*0b50*/  @UP0 UIMAD UR5, UR14, UR12, URZ ;  /* 0x0000000c0e0502a4 */ /* 0x000fe4000f8e023f */
[----:B------:R-:W-:-:S02]  /*0b60*/  @UP1 UIMAD UR15, UR14, UR16, URZ ;  /* 0x000000100e0f12a4 */ /* 0x000fc4000f8e023f */
[----:B------:R-:W-:Y:S01]  /*0b70*/  IMAD.U32 R17, RZ, RZ, UR14 ;  /* 0x0000000eff117e24 */ /* 0x000fe2000f8e00ff */
[----:B------:R-:W-:Y:S02]  /*0b80*/  @UP0 UIMAD UR14, UR18, UR13, UR5 ;  /* 0x0000000d120e02a4 */ /* 0x000fe4000f8e0205 */
[----:B------:R-:W-:Y:S02]  /*0b90*/  @UP0 USHF.R.S32.HI UR5, URZ, 0x1f, UR59 ;  /* 0x0000001f3f050899 */ /* 0x000fe4000801143b */
[----:B------:R-:W-:Y:S02]  /*0ba0*/  @UP1 UIMAD.WIDE.U32 UR12, UR18, UR16, URZ ;  /* 0x00000010120c12a5 */ /* 0x000fe4000f8e003f */
[----:B------:R-:W-:Y:S02]  /*0bb0*/  @UP1 UIMAD UR15, UR18, UR17, UR15 ;  /* 0x00000011120f12a4 */ /* 0x000fe4000f8e020f */
[----:B------:R-:W-:Y:S01]  /*0bc0*/  @UP0 UIADD3 UR11, UR11, UR14, URZ ;  /* 0x0000000e0b0b0290 */ /* 0x000fe2000fffe03f */
[----:B------:R-:W-:Y:S01]  /*0bd0*/  @UP0 ULDC.64 UR16, c[0x0][0x9b0] ;  /* 0x00026c0000100ab9 */ /* 0x000fe20000000a00 */
[----:B------:R-:W-:Y:S01]  /*0be0*/  @UP1 ULDC.64 UR18, c[0x0][0x9c0] ;  /* 0x0002700000121ab9 */ /* 0x000fe20000000a00 */
[----:B------:R-:W-:-:S02]  /*0bf0*/  @UP0 UIMAD UR5, UR5, UR16, URZ ;  /* 0x00000010050502a4 */ /* 0x000fc4000f8e023f */
[----:B------:R-:W-:Y:S02]  /*0c00*/  @UP1 UIMAD UR14, UR20, UR18, URZ ;  /* 0x00000012140e12a4 */ /* 0x000fe4000f8e023f */
[----:B------:R-:W-:Y:S02]  /*0c10*/  @UP1 UIADD3 UR13, UR13, UR15, URZ ;  /* 0x0000000f0d0d1290 */ /* 0x000fe4000fffe03f */
[----:B------:R-:W-:Y:S02]  /*0c20*/  @UP0 UIMAD UR5, UR59, UR17, UR5 ;  /* 0x000000113b0502a4 */ /* 0x000fe4000f8e0205 */
[----:B------:R-:W-:Y:S02]  /*0c30*/  @UP0 UIMAD.WIDE.U32 UR10, UR59, UR16, UR10 ;  /* 0x000000103b0a02a5 */ /* 0x000fe4000f8e000a */
[----:B------:R-:W-:Y:S02]  /*0c40*/  @UP1 UIMAD UR14, UR59, UR19, UR14 ;  /* 0x000000133b0e12a4 */ /* 0x000fe4000f8e020e */
[----:B------:R-:W-:-:S02]  /*0c50*/  @UP1 UIMAD.WIDE.U32 UR12, UR59, UR18, UR12 ;  /* 0x000000123b0c12a5 */ /* 0x000fc4000f8e000c */
[----:B------:R-:W-:Y:S02]  /*0c60*/  @UP0 UIADD3 UR11, UR11, UR5, URZ ;  /* 0x000000050b0b0290 */ /* 0x000fe4000fffe03f */
[----:B------:R-:W-:Y:S02]  /*0c70*/  @UP0 ULEA UR6, UP2, UR10, UR6, 0x2 ;  /* 0x000000060a060291 */ /* 0x000fe4000f84103f */
[----:B------:R-:W-:Y:S02]  /*0c80*/  @UP1 UIADD3 UR5, UR13, UR14, URZ ;  /* 0x0000000e0d051290 */ /* 0x000fe4000fffe03f */
[----:B------:R-:W-:Y:S02]  /*0c90*/  @UP1 ULEA UR8, UP3, UR12, UR8, 0x2 ;  /* 0x000000080c081291 */ /* 0x000fe4000f86103f */
[----:B------:R-:W-:Y:S01]  /*0ca0*/  @UP0 ULEA.HI.X UR7, UR10, UR7, UR11, 0x2, UP2 ;  /* 0x000000070a070291 */ /* 0x000fe200090f140b */
[----:B0-----:R-:W-:Y:S01]  /*0cb0*/  IMAD.U32 R2, RZ, RZ, UR6 ;  /* 0x00000006ff027e24 */ /* 0x001fe2000f8e00ff */
[----:B------:R-:W-:-:S02]  /*0cc0*/  @UP1 ULEA.HI.X UR9, UR12, UR9, UR5, 0x2, UP3 ;  /* 0x000000090c091291 */ /* 0x000fc400098f1405 */
[----:B------:R-:W-:Y:S01]  /*0cd0*/  IMAD.U32 R6, RZ, RZ, UR8 ;  /* 0x00000008ff067e24 */ /* 0x000fe2000f8e00ff */
[----:B------:R-:W-:Y:S01]  /*0ce0*/  ULDC UR5, c[0x0][0x448] ;  /* 0x0001120000057ab9 */ /* 0x000fe20000000800 */
[----:B------:R-:W-:Y:S01]  /*0cf0*/  IMAD.U32 R3, RZ, RZ, UR7 ;  /* 0x00000007ff037e24 */ /* 0x000fe2000f8e00ff */
[----:B--2---:R-:W-:Y:S01]  /*0d00*/  USHF.L.U32 UR40, UR40, 0x7, URZ ;  /* 0x0000000728287899 */ /* 0x004fe2000800063f */
[----:B------:R-:W-:Y:S01]  /*0d10*/  IMAD.U32 R7, RZ, RZ, UR9 ;  /* 0x00000009ff077e24 */ /* 0x000fe2000f8e00ff */
[----:B------:R-:W-:Y:S02]  /*0d20*/  UISETP.NE.AND UP4, UPT, UR5, 0x1, UPT ;  /* 0x000000010500788c */ /* 0x000fe4000bf85270 */
[----:B------:R-:W2:Y:S01]  /*0d30*/  @P0 LDG.E R5, desc[UR36][R2.64] ;  /* 0x0000002402050981 */ /* 0x000ea2000c1e1900 */
[----:B------:R-:W-:Y:S01]  /*0d40*/  ULDC.64 UR6, c[0x0][0x418] ;  /* 0x0001060000067ab9 */ /* 0x000fe20000000a00 */
[----:B------:R-:W-:Y:S01]  /*0d50*/  ULDC UR8, c[0x0][0x288] ;  /* 0x0000a20000087ab9 */ /* 0x000fe20000000800 */
[----:B------:R-:W-:Y:S01]  /*0d60*/  USHF.R.U32.HI UR10, URZ, 0x10, UR4 ;  /* 0x000000103f0a7899 */ /* 0x000fe20008011604 */
        /* <DEDUP_REMOVED lines=14> */
[----:B------:R-:W-:Y:S02]  /*0e50*/  UIMAD.WIDE UR6, UR6, 0x66666667, URZ ;  /* 0x66666667060678a5 */ /* 0x000fe4000f8e023f */
[----:B------:R-:W-:-:S02]  /*0e60*/  UIMAD.WIDE UR8, UR8, 0x66666667, URZ ;  /* 0x66666667080878a5 */ /* 0x000fc4000f8e023f */
[----:B------:R-:W-:Y:S02]  /*0e70*/  USHF.R.U32.HI UR5, URZ, 0x1f, UR7 ;  /* 0x0000001f3f057899 */ /* 0x000fe40008011607 */
[----:B------:R-:W-:Y:S02]  /*0e80*/  USHF.R.U32.HI UR6, URZ, 0x1f, UR9 ;  /* 0x0000001f3f067899 */ /* 0x000fe40008011609 */
[----:B------:R-:W-:Y:S02]  /*0e90*/  ULEA.HI.SX32 UR5, UR7, UR5, 0x1a ;  /* 0x0000000507057291 */ /* 0x000fe4000f8fd23f */
[----:B------:R-:W-:Y:S02]  /*0ea0*/  ULEA.HI.SX32 UR6, UR9, UR6, 0x1a ;  /* 0x0000000609067291 */ /* 0x000fe4000f8fd23f */
[----:B------:R-:W-:Y:S02]  /*0eb0*/  ULOP3.LUT UR60, UR4, 0xffff, URZ, 0xc0, !UPT ;  /* 0x0000ffff043c7892 */ /* 0x000fe4000f8ec03f */
[----:B------:R-:W-:-:S02]  /*0ec0*/  UISETP.LT.AND UP0, UPT, UR5, UR6, UPT ;  /* 0x000000060500728c */ /* 0x000fc4000bf01270 */
[----:B------:R-:W-:Y:S02]  /*0ed0*/  UP2UR UR58, UPR, URZ, 0x10 ;  /* 0x000000103f3a7883 */ /* 0x000fe40008000000 */
[----:B------:R-:W-:Y:S02]  /*0ee0*/  USEL UR9, UR5, UR6, UP0 ;  /* 0x0000000605097287 */ /* 0x000fe40008000000 */
[----:B------:R-:W-:Y:S02]  /*0ef0*/  UISETP.NE.AND UP0, UPT, UR10, URZ, UPT ;  /* 0x0000003f0a00728c */ /* 0x000fe4000bf05270 */
[----:B------:R-:W-:Y:S01]  /*0f00*/  UISETP.GE.AND UP1, UPT, UR9, 0x1, UPT ;  /* 0x000000010900788c */ /* 0x000fe2000bf26270 */
[----:B------:R-:W-:Y:S01]  /*0f10*/  ULDC UR11, c[0x0][0x988] ;  /* 0x00026200000b7ab9 */ /* 0x000fe20000000800 */
[----:B------:R-:W-:-:S04]  /*0f20*/  UMOV UR4, URZ ;  /* 0x0000003f00047c82 */ /* 0x000fc80008000000 */
        /* <DEDUP_REMOVED lines=37> */
.L_x_6156:
[----:B------:R-:W-:Y:S01]  /*1180*/  UIMAD UR60, UR60, UR4, URZ ;  /* 0x000000043c3c72a4 */ /* 0x000fe2000f8e023f */
[----:B------:R-:W-:Y:S02]  /*1190*/  IMAD.U32 R2, RZ, RZ, UR9 ;  /* 0x00000009ff027e24 */ /* 0x000fe4000f8e00ff */
[----:B------:R-:W-:Y:S01]  /*11a0*/  FMUL.FTZ R0, R0, UR11 ;  /* 0x0000000b00007c20 */ /* 0x000fe20008410000 */
[----:B------:R-:W-:Y:S01]  /*11b0*/  IMAD.U32 R3, RZ, RZ, UR4 ;  /* 0x00000004ff037e24 */ /* 0x000fe2000f8e00ff */
[----:B------:R-:W-:Y:S01]  /*11c0*/  UIMAD UR41, UR57, UR41, URZ ;  /* 0x00000029392972a4 */ /* 0x000fe2000f8e023f */
[----:B------:R-:W-:Y:S01]  /*11d0*/  VIADD R23, R23, 0xffffff80 ;  /* 0xffffff8017177836 */ /* 0x000fe20000000000 */
[----:B------:R-:W-:Y:S02]  /*11e0*/  PLOP3.LUT P0, PT, PT, PT, PT, 0x80, 0x0 ;  /* 0x000000000000781c */ /* 0x000fe40003f0f070 */
[----:B------:R-:W-:Y:S02]  /*11f0*/  CS2R R12, SRZ ;  /* 0x00000000000c7805 */ /* 0x000fe4000001ff00 */
[----:B------:R-:W-:-:S02]  /*1200*/  VIADDMNMX R2, R3, UR60, R2, PT ;  /* 0x0000003c03027c46 */ /* 0x000fc4000b800102 */
[----:B------:R-:W-:Y:S02]  /*1210*/  CS2R R10, SRZ ;  /* 0x00000000000a7805 */ /* 0x000fe4000001ff00 */
[----:B------:R-:W-:Y:S02]  /*1220*/  R2UR UR38, R0 ;  /* 0x00000000002672ca */ /* 0x000fe400000e0000 */
[----:B------:R-:W-:Y:S02]  /*1230*/  CS2R R62, SRZ ;  /* 0x00000000003e7805 */ /* 0x000fe4000001ff00 */
[----:B------:R-:W-:Y:S02]  /*1240*/  R2UR UR53, R2 ;  /* 0x00000000023572ca */ /* 0x000fe400000e0000 */
        /* <DEDUP_REMOVED lines=89> */
.L_x_6158:
[----:B------:R-:W-:-:S04]  /*17e0*/  SHF.L.U32 R0, RZ, 0x1f, RZ ;  /* 0x0000001fff007819 */ /* 0x000fc800000006ff */
[----:B------:R-:W0:Y:S02]  /*17f0*/  SYNCS.PHASECHK.TRANS64.TRYWAIT P0, [UR39+0x33400], R0 ;  /* 0x03340000ff0075a7 */ /* 0x000e240008000167 */
[----:B0-----:R-:W-:Y:S05]  /*1800*/  @!P0 BRA `(.L_x_6159) ;  /* 0x0000013800188947 */ /* 0x001fea0003800000 */
.L_x_6257:
[----:B------:R-:W2:Y:S02]  /*1810*/  LDL R2, [R1+0x10] ;  /* 0x0000100001027983 */ /* 0x000ea40000100800 */
[----:B--2---:R-:W-:-:S13]  /*1820*/  R2UR UR4, R2 ;  /* 0x00000000020472ca */ /* 0x004fda00000e0000 */
[----:B------:R-:W-:-:S06]  /*1830*/  ULOP3.LUT UR4, UR4, 0x1, URZ, 0xfc, !UPT ;  /* 0x0000000104047892 */ /* 0x000fcc000f8efc3f */
[----:B------:R-:W-:-:S05]  /*1840*/  IMAD.U32 R2, RZ, RZ, UR4 ;  /* 0x00000004ff027e24 */ /* 0x000fca000f8e00ff */
[----:B------:R-:W-:-:S13]  /*1850*/  ISETP.NE.AND P0, PT, R2, 0x3, PT ;  /* 0x000000030200780c */ /* 0x000fda0003f05270 */
[----:B------:R-:W-:Y:S05]  /*1860*/  @!P0 BRA `(.L_x_6160) ;  /* 0x0000000000048947 */ /* 0x000fea0003800000 */
[----:B------:R-:W-:Y:S01]  /*1870*/  BPT.TRAP 0x1 ;  /* 0x000000040000795c */ /* 0x000fe20000300000 */
.L_x_6160:
[----:B------:R1:W2:Y:S01]  /*1880*/  SYNCS.PHASECHK.TRANS64.TRYWAIT P1, [UR39+0x33430], R0 ;  /* 0x03343000ff0075a7 */ /* 0x0002a20008020167 */
[----:B------:R-:W-:Y:S05]  /*1890*/  @!P0 BRA `(.L_x_6161) ;  /* 0x0000000000048947 */ /* 0x000fea0003800000 */
[----:B------:R-:W-:Y:S01]  /*18a0*/  BPT.TRAP 0x1 ;  /* 0x000000040000795c */ /* 0x000fe20000300000 */
.L_x_6161:
[----:B------:R-:W-:-:S05]  /*18b0*/  IMAD.U32 R2, RZ, RZ, UR43 ;  /* 0x0000002bff027e24 */ /* 0x000fca000f8e00ff */
[----:B------:R-:W-:Y:S01]  /*18c0*/  LOP3.LUT R2, R2, 0x10000, RZ, 0xfc, !PT ;  /* 0x0001000002027812 */ /* 0x000fe200078efcff */
[----:B--2---:R-:W-:Y:S06]  /*18d0*/  @P1 BRA `(.L_x_6162) ;  /* 0x0000000000081947 */ /* 0x004fec0003800000 */
[----:B------:R-:W2:Y:S02]  /*18e0*/  SYNCS.PHASECHK.TRANS64.TRYWAIT P1, [UR39+0x33430], R0 ;  /* 0x03343000ff0075a7 */ /* 0x000ea40008020167 */
[----:B--2---:R-:W-:Y:S05]  /*18f0*/  @!P1 BRA `(.L_x_6163) ;  /* 0x0000013400f49947 */ /* 0x004fea0003800000 */
.L_x_6162:
[----:B------:R-:W-:Y:S05]  /*1900*/  WARPSYNC.ALL ;  /* 0x0000000000007948 */ /* 0x000fea0003800000 */
[----:B0-----:R-:W-:Y:S01]  /*1910*/  IMAD.MOV.U32 R3, RZ, RZ, -0x7fffffe0 ;  /* 0x80000020ff037424 */ /* 0x001fe200078e00ff */
        /* <DEDUP_REMOVED lines=35> */
[----:B------:R-:W-:Y:S01]  /*1b50*/  R2UR UR10, R2 ;  /* 0x00000000020a72ca */ /* 0x000fe200000e0000 */
[----:B------:R-:W-:Y:S01]  /*1b60*/  UMOV UR9, 0x80000020 ;  /* 0x8000002000097882 */ /* 0x000fe20000000000 */
[----:B------:R-:W-:Y:S01]  /*1b70*/  UIADD3 UR11, UR54, 0x202, URZ ;  /* 0x00000202360b7890 */ /* 0x000fe2000fffe03f */
[----:B------:R-:W-:-:S10]  /*1b80*/  UMOV UR5, UR9 ;  /* 0x0000000900057c82 */ /* 0x000fd40008000000 */
[----:B------:R-:W-:-:S07]  /*1b90*/  UIADD3 UR8, UR10, 0x2, URZ ;  /* 0x000000020a087890 */ /* 0x000fce000fffe03f */
[----:B------:R-:W-:Y:S01]  /*1ba0*/  UMOV UR4, UR8 ;  /* 0x0000000800047c82 */ /* 0x000fe20008000000 */
        /* <DEDUP_REMOVED lines=44> */
[----:B------:R-:W-:Y:S01]  /*1e70*/  UMOV UR5, UR9 ;  /* 0x0000000900057c82 */ /* 0x000fe20008000000 */
        /* <DEDUP_REMOVED lines=26> */
[----:B------:R-:W-:Y:S01]  /*2020*/  UMOV UR19, 0x80000020 ;  /* 0x8000002000137882 */ /* 0x000fe20000000000 */
[----:B------:R-:W-:-:S03]  /*2030*/  UMOV UR21, UR17 ;  /* 0x0000001100157c82 */ /* 0x000fc60008000000 */
[----:B------:R-:W-:Y:S01]  /*2040*/  UMOV UR20, UR16 ;  /* 0x0000001000147c82 */ /* 0x000fe20008000000 */
        /* <DEDUP_REMOVED lines=68> */
[----:B------:R-:W-:Y:S01]  /*2490*/  UIADD3 UR10, UR54, 0x702, URZ ;  /* 0x00000702360a7890 */ /* 0x000fe2000fffe03f */
[----:B------:R-:W-:Y:S02]  /*24a0*/  WARPGROUP.DEPBAR.LE gsb0, 0x0 ;  /* 0x00008000000079c5 */ /* 0x000fe40000010000 */
[----:B------:R-:W-:-:S06]  /*24b0*/  WARPGROUP.ARRIVE ;  /* 0x00000000000079c5 */ /* 0x000fcc0000000000 */
[----:B------:R-:W-:Y:S01]  /*24c0*/  QGMMA.64x32x32.F32.E4M3.E4M3 R40, gdesc[UR4], R40, gsb0 ;  /* 0x00600000042879f3 */ /* 0x000fe20008000828 */
[----:B------:R-:W-:Y:S01]  /*24d0*/  UMOV UR4, UR20 ;  /* 0x0000001400047c82 */ /* 0x000fe20008000000 */
        /* <DEDUP_REMOVED lines=36> */
.L_x_6164:
[----:B-12---:R-:W-:Y:S01]  /*2720*/  LOP3.LUT R0, R19, 0xffffff80, RZ, 0xc0, !PT ;  /* 0xffffff8013007812 */ /* 0x006fe200078ec0ff */
[----:B------:R-:W-:Y:S01]  /*2730*/  UISETP.NE.AND UP0, UPT, UR58, URZ, UPT ;  /* 0x0000003f3a00728c */ /* 0x000fe2000bf05270 */
[----:B------:R-:W-:Y:S01]  /*2740*/  LEA.HI R18, R18, R23, RZ, 0x2 ;  /* 0x0000001712127211 */ /* 0x000fe200078f10ff */
[----:B------:R-:W-:Y:S01]  /*2750*/  UMOV UR5, 0xffffff60 ;  /* 0xffffff6000057882 */ /* 0x000fe20000000000 */
[----:B------:R-:W-:Y:S01]  /*2760*/  LEA.HI R7, R22, R22, RZ, 0x1 ;  /* 0x0000001616077211 */ /* 0x000fe200078f08ff */
[----:B------:R-:W-:Y:S01]  /*2770*/  IMAD.IADD R0, R23, 0x1, -R0 ;  /* 0x0000000117007824 */ /* 0x000fe200078e0a00 */
[----:B------:R-:W-:Y:S01]  /*2780*/  LOP3.LUT R18, R18, 0xfffffffc, RZ, 0xc0, !PT ;  /* 0xfffffffc12127812 */ /* 0x000fe200078ec0ff */
[----:B------:R-:W-:Y:S01]  /*2790*/  UIMAD UR5, UR53, UR5, 0xa1 ;  /* 0x000000a1350574a4 */ /* 0x000fe2000f8e0205 */
[----:B------:R-:W-:Y:S01]  /*27a0*/  LOP3.LUT R7, R7, 0x3fffffe, RZ, 0xc0, !PT ;  /* 0x03fffffe07077812 */ /* 0x000fe200078ec0ff */
[----:B------:R-:W-:Y:S01]  /*27b0*/  IMAD.U32 R13, RZ, RZ, UR41 ;  /* 0x00000029ff0d7e24 */ /* 0x000fe2000f8e00ff */
[----:B------:R-:W-:Y:S01]  /*27c0*/  SHF.R.S32.HI R5, RZ, 0x1f, R0 ;  /* 0x0000001fff057819 */ /* 0x000fe20000011400 */
[----:B------:R-:W-:Y:S01]  /*27d0*/  IMAD.IADD R18, R23, 0x1, -R18 ;  /* 0x0000000117127824 */ /* 0x000fe200078e0a12 */
[----:B------:R-:W-:Y:S01]  /*27e0*/  PLOP3.LUT P1, PT, PT, PT, UP0, 0x80, 0x0 ;  /* 0x000000000000781c */ /* 0x000fe20003f2f008 */
[----:B------:R-:W-:Y:S01]  /*27f0*/  IMAD.IADD R7, R22, 0x1, -R7 ;  /* 0x0000000116077824 */ /* 0x000fe200078e0a07 */
[CC--:B------:R-:W-:Y:S01]  /*2800*/  LEA.HI R4, R5.reuse, R0.reuse, RZ, 0x2 ;  /* 0x0000000005047211 */ /* 0x0c0fe200078f10ff */
[----:B------:R-:W-:Y:S01]  /*2810*/  @UP0 ULDC UR4, c[0x0][0x44c] ;  /* 0x0001130000040ab9 */ /* 0x000fe20000000800 */
[----:B------:R-:W-:Y:S01]  /*2820*/  LEA.HI R6, R5, R0, RZ, 0x5 ;  /* 0x0000000005067211 */ /* 0x000fe200078f28ff */
[----:B------:R-:W-:Y:S01]  /*2830*/  ULDC UR7, c[0x0][0x288] ;  /* 0x0000a20000077ab9 */ /* 0x000fe20000000800 */
[--C-:B------:R-:W-:Y:S01]  /*2840*/  SHF.R.S32.HI R5, RZ, 0x2, R4.reuse ;  /* 0x00000002ff057819 */ /* 0x100fe20000011404 */
[----:B------:R-:W-:Y:S01]  /*2850*/  IMAD.U32 R129, RZ, RZ, UR38 ;  /* 0x00000026ff817e24 */ /* 0x000fe2000f8e00ff */
[----:B------:R-:W-:Y:S01]  /*2860*/  SHF.R.S32.HI R8, RZ, 0x1f, R4 ;  /* 0x0000001fff087819 */ /* 0x000fe20000011404 */
[----:B------:R-:W-:Y:S01]  /*2870*/  @UP0 ULDC UR10, c[0x0][0x450] ;  /* 0x00011400000a0ab9 */ /* 0x000fe20000000800 */
[----:B------:R-:W-:Y:S01]  /*2880*/  SHF.R.S32.HI R6, RZ, 0x5, R6 ;  /* 0x00000005ff067819 */ /* 0x000fe20000011406 */
[----:B------:R-:W-:Y:S01]  /*2890*/  UIADD3 UR6, UR39, 0x33440, URZ ;  /* 0x0003344027067890 */ /* 0x000fe2000fffe03f */
[----:B------:R-:W-:Y:S01]  /*28a0*/  LEA.HI R8, R8, R5, RZ, 0x3 ;  /* 0x0000000508087211 */ /* 0x000fe200078f18ff */
[----:B------:R-:W0:Y:S01]  /*28b0*/  S2UR UR61, SR_CgaCtaId ;  /* 0x00000000003d79c3 */ /* 0x000e220000008800 */
[----:B------:R-:W-:Y:S01]  /*28c0*/  LEA.HI R9, R18, R18, RZ, 0x1 ;  /* 0x0000001212097211 */ /* 0x000fe200078f08ff */
[----:B------:R-:W-:Y:S01]  /*28d0*/  UPRMT UR6, UR42, 0x654, UR6 ;  /* 0x000006542a067896 */ /* 0x000fe20008000006 */
[----:B------:R-:W-:-:S02]  /*28e0*/  LEA R6, R6, UR40, 0x4 ;  /* 0x0000002806067c11 */ /* 0x000fc4000f8e20ff */
[----:B------:R-:W-:Y:S02]  /*28f0*/  LOP3.LUT R8, R8, 0xfffffff8, RZ, 0xc0, !PT ;  /* 0xfffffff808087812 */ /* 0x000fe400078ec0ff */
[----:B------:R-:W-:Y:S02]  /*2900*/  LOP3.LUT R9, R9, 0x1ffffffe, RZ, 0xc0, !PT ;  /* 0x1ffffffe09097812 */ /* 0x000fe400078ec0ff */
[----:B------:R-:W-:Y:S02]  /*2910*/  IADD3 R6, R6, R5, -R8 ;  /* 0x0000000506067210 */ /* 0x000fe40007ffe808 */
[----:B------:R-:W-:Y:S01]  /*2920*/  PLOP3.LUT P2, PT, PT, PT, UP0, 0x80, 0x0 ;  /* 0x000000000000781c */ /* 0x000fe20003f4f008 */
[----:B------:R-:W-:Y:S01]  /*2930*/  IMAD.IADD R9, R18, 0x1, -R9 ;  /* 0x0000000112097824 */ /* 0x000fe200078e0a09 */
[----:B------:R-:W-:Y:S01]  /*2940*/  SYNCS.ARRIVE.TRANS64.RED.A1T0 RZ, [UR6], RZ ;  /* 0x000000ffffff79a7 */ /* 0x000fe20008100406 */
[----:B------:R-:W-:-:S04]  /*2950*/  IMAD R6, R7, 0x40, R6 ;  /* 0x0000004007067824 */ /* 0x000fc800078e0206 */
[----:B------:R-:W-:Y:S02]  /*2960*/  IMAD R7, R9, 0x8, R6 ;  /* 0x0000000809077824 */ /* 0x000fe400078e0206 */
[----:B------:R-:W-:Y:S02]  /*2970*/  IMAD.U32 R9, RZ, RZ, UR5 ;  /* 0x00000005ff097e24 */ /* 0x000fe4000f8e00ff */
[----:B------:R-:W-:Y:S01]  /*2980*/  @P1 IMAD.HI.U32 R5, R7, UR4, RZ ;  /* 0x0000000407051c27 */ /* 0x000fe2000f8e00ff */
[----:B------:R-:W-:-:S03]  /*2990*/  @UP0 ULDC UR4, c[0x0][0x450] ;  /* 0x0001140000040ab9 */ /* 0x000fc60000000800 */
[----:B------:R-:W-:Y:S01]  /*29a0*/  IMAD.MOV.U32 R11, RZ, RZ, R7 ;  /* 0x000000ffff0b7224 */ /* 0x000fe200078e0007 */
[----:B------:R-:W-:Y:S01]  /*29b0*/  @P2 SHF.R.U32.HI R11, RZ, UR4, R5 ;  /* 0x00000004ff0b2c19 */ /* 0x000fe20008011605 */
[----:B------:R-:W-:Y:S01]  /*29c0*/  UIMAD UR4, UR53, -0xa0, UR41 ;  /* 0xffffff60350478a4 */ /* 0x000fe2000f8e0229 */
[----:B------:R-:W-:Y:S01]  /*29d0*/  LOP3.LUT R5, R4, 0x7ffffffc, RZ, 0xc0, !PT ;  /* 0x7ffffffc04057812 */ /* 0x000fe200078ec0ff */
[----:B------:R-:W-:Y:S02]  /*29e0*/  UIADD3 UR53, UR53, -0x2, URZ ;  /* 0xfffffffe35357890 */ /* 0x000fe4000fffe03f */
[----:B------:R-:W1:Y:S01]  /*29f0*/  SHFL.IDX PT, R6, R11, 0x1, 0x1c1f ;  /* 0x003c1f000b067f89 */ /* 0x000e6200000e0000 */
[----:B------:R-:W-:Y:S01]  /*2a00*/  UIADD3 UR4, UR4, 0xa0, URZ ;  /* 0x000000a004047890 */ /* 0x000fe2000fffe03f */
[----:B------:R-:W-:Y:S02]  /*2a10*/  IMAD.IADD R8, R0, 0x1, -R5 ;  /* 0x0000000100087824 */ /* 0x000fe400078e0a05 */
[----:B------:R-:W2:Y:S02]  /*2a20*/  SHFL.IDX PT, R11, R11, RZ, 0x1c1f ;  /* 0x001c1fff0b0b7589 */ /* 0x000ea400000e0000 */
[----:B------:R-:W-:-:S02]  /*2a30*/  IMAD R0, R8, -0x2, R9 ;  /* 0xfffffffe08007824 */ /* 0x000fc400078e0209 */
[----:B------:R-:W-:Y:S01]  /*2a40*/  IMAD.U32 R5, RZ, RZ, UR4 ;  /* 0x00000004ff057e24 */ /* 0x000fe2000f8e00ff */
[----:B------:R-:W-:Y:S02]  /*2a50*/  @UP0 ULDC UR4, c[0x0][0x44c] ;  /* 0x0001130000040ab9 */ /* 0x000fe40000000800 */
[----:B------:R-:W-:Y:S01]  /*2a60*/  IADD3 R13, R0, -UR7, R13 ;  /* 0x80000007000d7c10 */ /* 0x000fe2000fffe00d */
[----:B------:R-:W-:Y:S01]  /*2a70*/  IMAD R4, R8, -0x2, R5 ;  /* 0xfffffffe08047824 */ /* 0x000fe200078e0205 */
[----:B------:R-:W-:-:S04]  /*2a80*/  UIMAD.WIDE.U32 UR4, UR40, UR4, URZ ;  /* 0x00000004280472a5 */ /* 0x000fc8000f8e003f */
[----:B------:R-:W-:-:S04]  /*2a90*/  @UP0 USHF.R.U32.HI UR40, URZ, UR10, UR5 ;  /* 0x0000000a3f280299 */ /* 0x000fc80008011605 */
[----:B------:R-:W-:Y:S01]  /*2aa0*/  UIADD3 UR4, UR40, -UR7, UR41 ;  /* 0x8000000728047290 */ /* 0x000fe2000fffe029 */
[----:B-1----:R-:W-:-:S03]  /*2ab0*/  VIADDMNMX R6, R6, R13, R4, PT ;  /* 0x0000000d06067246 */ /* 0x002fc60003800104 */
[----:B------:R-:W-:Y:S01]  /*2ac0*/  UIMAD.WIDE UR4, UR4, 0x66666667, URZ ;  /* 0x66666667040478a5 */ /* 0x000fe2000f8e023f */
[----:B------:R-:W-:-:S03]  /*2ad0*/  ISETP.GT.AND P1, PT, R6, RZ, PT ;  /* 0x000000ff0600720c */ /* 0x000fc60003f24270 */
[----:B------:R-:W-:Y:S01]  /*2ae0*/  USHF.R.U32.HI UR4, URZ, 0x1f, UR5 ;  /* 0x0000001f3f047899 */ /* 0x000fe20008011605 */
[C---:B------:R-:W-:Y:S02]  /*2af0*/  ISETP.GT.AND P2, PT, R6.reuse, 0x1, PT ;  /* 0x000000010600780c */ /* 0x040fe40003f44270 */
[----:B------:R-:W-:Y:S01]  /*2b00*/  ISETP.GT.AND P3, PT, R6, 0x8, PT ;  /* 0x000000080600780c */ /* 0x000fe20003f64270 */
[----:B------:R-:W-:Y:S01]  /*2b10*/  ULEA.HI.SX32 UR4, UR5, UR4, 0x1a ;  /* 0x0000000405047291 */ /* 0x000fe2000f8fd23f */
[----:B------:R-:W-:Y:S02]  /*2b20*/  FSEL R5, R90, -INF , P1 ;  /* 0xff8000005a057808 */ /* 0x000fe40000800000 */
[----:B------:R-:W-:Y:S01]  /*2b30*/  FSEL R9, R91, -INF , P2 ;  /* 0xff8000005b097808 */ /* 0x000fe20001000000 */
[----:B------:R-:W-:Y:S01]  /*2b40*/  UISETP.LT.AND UP0, UPT, UR60, UR4, UPT ;  /* 0x000000043c00728c */ /* 0x000fe2000bf01270 */
[----:B------:R-:W-:Y:S01]  /*2b50*/  ISETP.GT.AND P1, PT, R6, 0x9, PT ;  /* 0x000000090600780c */ /* 0x000fe20003f24270 */
[----:B------:R-:W-:Y:S01]  /*2b60*/  UMOV UR5, URZ ;  /* 0x0000003f00057c82 */ /* 0x000fe20008000000 */
[----:B------:R-:W-:Y:S01]  /*2b70*/  FSEL R15, R94, -INF , P3 ;  /* 0xff8000005e0f7808 */ /* 0x000fe20001800000 */
[----:B------:R-:W-:Y:S01]  /*2b80*/  USEL UR55, UR60, UR4, !UP0 ;  /* 0x000000043c377287 */ /* 0x000fe2000c000000 */
[----:B------:R-:W-:-:S02]  /*2b90*/  FMNMX.FTZ R0, R5, R9, !PT ;  /* 0x0000000905007209 */ /* 0x000fc40007810000 */
[C---:B------:R-:W-:Y:S01]  /*2ba0*/  ISETP.GT.AND P2, PT, R6.reuse, 0x10, PT ;  /* 0x000000100600780c */ /* 0x040fe20003f44270 */
[----:B------:R-:W-:Y:S01]  /*2bb0*/  UISETP.GE.AND UP0, UPT, UR53, UR55, UPT ;  /* 0x000000373500728c */ /* 0x000fe2000bf06270 */
[----:B------:R-:W-:Y:S01]  /*2bc0*/  FSEL R19, R95, -INF , P1 ;  /* 0xff8000005f137808 */ /* 0x000fe20000800000 */
[----:B------:R-:W-:Y:S01]  /*2bd0*/  UMOV UR4, URZ ;  /* 0x0000003f00047c82 */ /* 0x000fe20008000000 */
[----:B------:R-:W-:Y:S02]  /*2be0*/  FMNMX.FTZ R0, R15, R0, !PT ;  /* 0x000000000f007209 */ /* 0x000fe40007810000 */
[----:B------:R-:W-:Y:S02]  /*2bf0*/  ISETP.GT.AND P1, PT, R6, 0x11, PT ;  /* 0x000000110600780c */ /* 0x000fe40003f24270 */
[----:B------:R-:W-:Y:S02]  /*2c00*/  FSEL R21, R98, -INF , P2 ;  /* 0xff80000062157808 */ /* 0x000fe40001000000 */
[----:B------:R-:W-:-:S02]  /*2c10*/  FMNMX.FTZ R0, R19, R0, !PT ;  /* 0x0000000013007209 */ /* 0x000fc40007810000 */
[C---:B------:R-:W-:Y:S02]  /*2c20*/  ISETP.GT.AND P2, PT, R6.reuse, 0x18, PT ;  /* 0x000000180600780c */ /* 0x040fe40003f44270 */
[----:B------:R-:W-:Y:S02]  /*2c30*/  FSEL R23, R99, -INF , P1 ;  /* 0xff80000063177808 */ /* 0x000fe40000800000 */
        /* <DEDUP_REMOVED lines=100> */
[----:B------:R-:W-:Y:S02]  /*3280*/  FSEL R39, R39, -INF , P1 ;  /* 0xff80000027277808 */ /* 0x000fe40000800000 */
[----:B------:R-:W-:Y:S02]  /*3290*/  FMNMX.FTZ R0, R87, R0, !PT ;  /* 0x0000000057007209 */ /* 0x000fe40007810000 */
[----:B--2---:R-:W-:Y:S02]  /*32a0*/  VIADDMNMX R4, R11, R13, R4, PT ;  /* 0x0000000d0b047246 */ /* 0x004fe40003800104 */
[----:B------:R-:W-:Y:S02]  /*32b0*/  FMNMX.FTZ R10, R39, R0, !PT ;  /* 0x00000000270a7209 */ /* 0x000fe40007810000 */
[C---:B------:R-:W-:Y:S02]  /*32c0*/  ISETP.GT.AND P2, PT, R4.reuse, 0x1, PT ;  /* 0x000000010400780c */ /* 0x040fe40003f44270 */
[----:B------:R-:W-:Y:S01]  /*32d0*/  ISETP.GT.AND P3, PT, R4, 0x8, PT ;  /* 0x000000080400780c */ /* 0x000fe20003f64270 */
[----:B------:R-:W1:Y:S01]  /*32e0*/  SHFL.BFLY PT, R27, R10, 0x2, 0x1f ;  /* 0x0c401f000a1b7f89 */ /* 0x000e6200000e0000 */
[----:B------:R-:W-:-:S02]  /*32f0*/  FSEL R89, R89, -INF , P2 ;  /* 0xff80000059597808 */ /* 0x000fc40001000000 */
        /* <DEDUP_REMOVED lines=8> */
[----:B-1----:R-:W-:Y:S02]  /*3380*/  FMNMX.FTZ R27, R10, R27, !PT ;  /* 0x0000001b0a1b7209 */ /* 0x002fe40007810000 */
[----:B------:R-:W-:Y:S02]  /*3390*/  FSEL R77, R77, -INF , P2 ;  /* 0xff8000004d4d7808 */ /* 0x000fe40001000000 */
[----:B------:R-:W-:Y:S01]  /*33a0*/  ISETP.GT.AND P2, PT, R4, 0x31, PT ;  /* 0x000000310400780c */ /* 0x000fe20003f44270 */
[----:B------:R-:W1:Y:S03]  /*33b0*/  SHFL.BFLY PT, R0, R27, 0x1, 0x1f ;  /* 0x0c201f001b007f89 */ /* 0x000e6600000e0000 */
        /* <DEDUP_REMOVED lines=26> */
[----:B------:R1:W-:Y:S01]  /*3560*/  MUFU.EX2 R11, R21 ;  /* 0x00000015000b7308 */ /* 0x0003e20000000800 */
        /* <DEDUP_REMOVED lines=8> */
[C---:B------:R-:W-:Y:S01]  /*35f0*/  ISETP.GT.AND P1, PT, R4.reuse, 0x19, PT ;  /* 0x000000190400780c */ /* 0x040fe20003f24270 */
[--C-:B------:R-:W-:Y:S01]  /*3600*/  FFMA.FTZ R111, R111, UR38, -R6.reuse ;  /* 0x000000266f6f7c23 */ /* 0x100fe20008010806 */
[----:B------:R-:W-:Y:S01]  /*3610*/  FMNMX.FTZ R15, R97, R20, !PT ;  /* 0x00000014610f7209 */ /* 0x000fe20007810000 */
        /* <DEDUP_REMOVED lines=12> */
[----:B------:R-:W2:Y:S01]  /*36e0*/  MUFU.EX2 R10, R10 ;  /* 0x0000000a000a7308 */ /* 0x000ea20000000800 */
        /* <DEDUP_REMOVED lines=12> */
[----:B-1----:R-:W-:Y:S01]  /*37b0*/  FMNMX.FTZ R21, R77, R22, !PT ;  /* 0x000000164d157209 */ /* 0x002fe20007810000 */
[----:B------:R-:W-:Y:S01]  /*37c0*/  FFMA.FTZ R22, R117, UR38, -R6 ;  /* 0x0000002675167c23 */ /* 0x000fe20008010806 */
[----:B------:R-:W-:Y:S01]  /*37d0*/  ISETP.GT.AND P1, PT, R4, 0x38, PT ;  /* 0x000000380400780c */ /* 0x000fe20003f24270 */
[----:B------:R-:W1:Y:S01]  /*37e0*/  MUFU.EX2 R12, R12 ;  /* 0x0000000c000c7308 */ /* 0x000e620000000800 */
[----:B------:R-:W-:Y:S01]  /*37f0*/  FMNMX.FTZ R26, R80, R21, !PT ;  /* 0x00000015501a7209 */ /* 0x000fe20007810000 */
[----:B--2---:R-:W-:Y:S01]  /*3800*/  FADD.FTZ R94, R5, R10 ;  /* 0x0000000a055e7221 */ /* 0x004fe20000010000 */
[----:B------:R-:W-:-:S02]  /*3810*/  FSEL R84, R84, -INF , P1 ;  /* 0xff80000054547808 */ /* 0x000fc40000800000 */
[----:B------:R-:W-:Y:S02]  /*3820*/  CS2R R102, SRZ ;  /* 0x0000000000667805 */ /* 0x000fe4000001ff00 */
[----:B------:R-:W-:Y:S02]  /*3830*/  FMNMX.FTZ R21, R81, R26, !PT ;  /* 0x0000001a51157209 */ /* 0x000fe40007810000 */
[----:B------:R-:W-:Y:S02]  /*3840*/  CS2R R108, SRZ ;  /* 0x00000000006c7805 */ /* 0x000fe4000001ff00 */
[----:B------:R-:W-:Y:S01]  /*3850*/  ISETP.GT.AND P1, PT, R4, 0x40, PT ;  /* 0x000000400400780c */ /* 0x000fe20003f24270 */
[----:B------:R-:W2:Y:S01]  /*3860*/  MUFU.EX2 R14, R14 ;  /* 0x0000000e000e7308 */ /* 0x000ea20000000800 */
[----:B------:R-:W-:Y:S02]  /*3870*/  FMNMX.FTZ R26, R84, R21, !PT ;  /* 0x00000015541a7209 */ /* 0x000fe40007810000 */
[----:B------:R-:W-:-:S02]  /*3880*/  CS2R R112, SRZ ;  /* 0x0000000000707805 */ /* 0x000fc4000001ff00 */
[----:B------:R-:W-:Y:S02]  /*3890*/  FSEL R56, R56, -INF , P1 ;  /* 0xff80000038387808 */ /* 0x000fe40000800000 */
[----:B------:R-:W-:Y:S02]  /*38a0*/  CS2R R116, SRZ ;  /* 0x0000000000747805 */ /* 0x000fe4000001ff00 */
[----:B------:R-:W-:Y:S01]  /*38b0*/  FMNMX.FTZ R23, R85, R26, !PT ;  /* 0x0000001a55177209 */ /* 0x000fe20007810000 */
[----:B------:R-:W-:Y:S01]  /*38c0*/  FFMA.FTZ R26, R121, UR38, -R6 ;  /* 0x00000026791a7c23 */ /* 0x000fe20008010806 */
[----:B------:R-:W-:Y:S01]  /*38d0*/  ISETP.GT.AND P1, PT, R4, 0x48, PT ;  /* 0x000000480400780c */ /* 0x000fe20003f24270 */
[----:B------:R-:W-:Y:S01]  /*38e0*/  MUFU.EX2 R18, R18 ;  /* 0x0000001200127308 */ /* 0x000fe20000000800 */
[----:B------:R-:W-:Y:S02]  /*38f0*/  FMNMX.FTZ R30, R56, R23, !PT ;  /* 0x00000017381e7209 */ /* 0x000fe40007810000 */
[----:B------:R-:W-:-:S02]  /*3900*/  FSEL R60, R60, -INF , P1 ;  /* 0xff8000003c3c7808 */ /* 0x000fc40000800000 */
[----:B------:R-:W-:Y:S02]  /*3910*/  FMNMX.FTZ R23, R57, R30, !PT ;  /* 0x0000001e39177209 */ /* 0x000fe40007810000 */
[----:B------:R-:W-:Y:S01]  /*3920*/  ISETP.GT.AND P1, PT, R4, 0x50, PT ;  /* 0x000000500400780c */ /* 0x000fe20003f24270 */
[----:B------:R4:W-:Y:S01]  /*3930*/  MUFU.EX2 R15, R111 ;  /* 0x0000006f000f7308 */ /* 0x0009e20000000800 */
[----:B------:R-:W-:Y:S02]  /*3940*/  FMNMX.FTZ R30, R60, R23, !PT ;  /* 0x000000173c1e7209 */ /* 0x000fe40007810000 */
[----:B------:R-:W-:Y:S02]  /*3950*/  FSEL R64, R64, -INF , P1 ;  /* 0xff80000040407808 */ /* 0x000fe40000800000 */
[----:B------:R-:W-:Y:S01]  /*3960*/  FMNMX.FTZ R27, R61, R30, !PT ;  /* 0x0000001e3d1b7209 */ /* 0x000fe20007810000 */
[----:B------:R-:W-:Y:S01]  /*3970*/  FFMA.FTZ R30, R125, UR38, -R6 ;  /* 0x000000267d1e7c23 */ /* 0x000fe20008010806 */
[----:B------:R-:W-:Y:S01]  /*3980*/  ISETP.GT.AND P1, PT, R4, 0x58, PT ;  /* 0x000000580400780c */ /* 0x000fe20003f24270 */
[----:B------:R-:W-:Y:S01]  /*3990*/  MUFU.EX2 R20, R20 ;  /* 0x0000001400147308 */ /* 0x000fe20000000800 */
[----:B------:R-:W-:-:S02]  /*39a0*/  FMNMX.FTZ R34, R64, R27, !PT ;  /* 0x0000001b40227209 */ /* 0x000fc40007810000 */
[----:B----4-:R-:W-:Y:S02]  /*39b0*/  CS2R R110, SRZ ;  /* 0x00000000006e7805 */ /* 0x010fe4000001ff00 */
[----:B------:R-:W-:Y:S02]  /*39c0*/  FSEL R68, R68, -INF , P1 ;  /* 0xff80000044447808 */ /* 0x000fe40000800000 */
[----:B------:R-:W-:Y:S02]  /*39d0*/  FMNMX.FTZ R27, R65, R34, !PT ;  /* 0x00000022411b7209 */ /* 0x000fe40007810000 */
[----:B------:R-:W-:Y:S01]  /*39e0*/  ISETP.GT.AND P1, PT, R4, 0x60, PT ;  /* 0x000000600400780c */ /* 0x000fe20003f24270 */
[----:B------:R4:W-:Y:S01]  /*39f0*/  MUFU.EX2 R19, R115 ;  /* 0x0000007300137308 */ /* 0x0009e20000000800 */
[----:B------:R-:W-:Y:S02]  /*3a00*/  FMNMX.FTZ R34, R68, R27, !PT ;  /* 0x0000001b44227209 */ /* 0x000fe40007810000 */
[----:B------:R-:W-:-:S02]  /*3a10*/  ISETP.GT.AND P2, PT, R4, 0x61, PT ;  /* 0x000000610400780c */ /* 0x000fc40003f44270 */
[----:B------:R-:W-:Y:S02]  /*3a20*/  FSEL R62, R40, -INF , P1 ;  /* 0xff800000283e7808 */ /* 0x000fe40000800000 */
[----:B------:R-:W-:Y:S01]  /*3a30*/  FMNMX.FTZ R107, R69, R34, !PT ;  /* 0x00000022456b7209 */ /* 0x000fe20007810000 */
[----:B------:R-:W-:Y:S01]  /*3a40*/  FFMA.FTZ R34, R105, UR38, -R6 ;  /* 0x0000002669227c23 */ /* 0x000fe20008010806 */
[----:B------:R-:W-:Y:S01]  /*3a50*/  ISETP.GT.AND P1, PT, R4, 0x68, PT ;  /* 0x000000680400780c */ /* 0x000fe20003f24270 */
[----:B------:R-:W-:Y:S01]  /*3a60*/  MUFU.EX2 R22, R22 ;  /* 0x0000001600167308 */ /* 0x000fe20000000800 */
[----:B------:R-:W-:Y:S02]  /*3a70*/  FSEL R66, R41, -INF , P2 ;  /* 0xff80000029427808 */ /* 0x000fe40001000000 */
[----:B------:R-:W-:Y:S02]  /*3a80*/  CS2R R104, SRZ ;  /* 0x0000000000687805 */ /* 0x000fe4000001ff00 */
[----:B------:R-:W-:-:S02]  /*3a90*/  FMNMX.FTZ R107, R62, R107, !PT ;  /* 0x0000006b3e6b7209 */ /* 0x000fc40007810000 */
[----:B----4-:R-:W-:Y:S02]  /*3aa0*/  CS2R R114, SRZ ;  /* 0x0000000000727805 */ /* 0x010fe4000001ff00 */
[----:B------:R-:W-:Y:S02]  /*3ab0*/  ISETP.GT.AND P2, PT, R4, 0x69, PT ;  /* 0x000000690400780c */ /* 0x000fe40003f44270 */
[----:B------:R-:W-:Y:S01]  /*3ac0*/  FSEL R70, R44, -INF , P1 ;  /* 0xff8000002c467808 */ /* 0x000fe20000800000 */
[----:B------:R-:W-:Y:S01]  /*3ad0*/  FFMA.FTZ R44, R63, UR38, -R6 ;  /* 0x000000263f2c7c23 */ /* 0x000fe20008010806 */
[----:B------:R-:W-:Y:S01]  /*3ae0*/  FMNMX.FTZ R107, R66, R107, !PT ;  /* 0x0000006b426b7209 */ /* 0x000fe20007810000 */
[----:B---3--:R-:W-:Y:S01]  /*3af0*/  FADD.FTZ R63, R9, R94 ;  /* 0x0000005e093f7221 */ /* 0x008fe20000010000 */
[----:B------:R-:W-:Y:S01]  /*3b00*/  ISETP.GT.AND P1, PT, R4, 0x70, PT ;  /* 0x000000700400780c */ /* 0x000fe20003f24270 */
[----:B------:R3:W-:Y:S01]  /*3b10*/  MUFU.EX2 R21, R119 ;  /* 0x0000007700157308 */ /* 0x0007e20000000800 */
[----:B------:R-:W-:Y:S01]  /*3b20*/  FSEL R45, R45, -INF , P2 ;  /* 0xff8000002d2d7808 */ /* 0x000fe20001000000 */
[----:B-1----:R-:W-:Y:S01]  /*3b30*/  FADD.FTZ R98, R12, R63 ;  /* 0x0000003f0c627221 */ /* 0x002fe20000010000 */
[----:B------:R-:W-:-:S02]  /*3b40*/  FMNMX.FTZ R40, R70, R107, !PT ;  /* 0x0000006b46287209 */ /* 0x000fc40007810000 */
[----:B------:R-:W-:Y:S02]  /*3b50*/  CS2R R106, SRZ ;  /* 0x00000000006a7805 */ /* 0x000fe4000001ff00 */
[----:B------:R-:W-:Y:S02]  /*3b60*/  ISETP.GT.AND P2, PT, R4, 0x71, PT ;  /* 0x000000710400780c */ /* 0x000fe40003f44270 */
[----:B------:R-:W-:Y:S01]  /*3b70*/  FSEL R48, R48, -INF , P1 ;  /* 0xff80000030307808 */ /* 0x000fe20000800000 */
[----:B------:R-:W-:Y:S01]  /*3b80*/  MUFU.EX2 R26, R26 ;  /* 0x0000001a001a7308 */ /* 0x000fe20000000800 */
[----:B------:R-:W-:Y:S02]  /*3b90*/  FMNMX.FTZ R41, R45, R40, !PT ;  /* 0x000000282d297209 */ /* 0x000fe40007810000 */
[----:B---3--:R-:W-:Y:S02]  /*3ba0*/  CS2R R118, SRZ ;  /* 0x0000000000767805 */ /* 0x008fe4000001ff00 */
[----:B------:R-:W-:-:S02]  /*3bb0*/  FSEL R58, R49, -INF , P2 ;  /* 0xff800000313a7808 */ /* 0x000fc40001000000 */
[----:B------:R-:W-:Y:S02]  /*3bc0*/  ISETP.GT.AND P1, PT, R4, 0x78, PT ;  /* 0x000000780400780c */ /* 0x000fe40003f24270 */
[----:B------:R-:W-:Y:S01]  /*3bd0*/  FMNMX.FTZ R49, R48, R41, !PT ;  /* 0x0000002930317209 */ /* 0x000fe20007810000 */
[----:B------:R-:W-:Y:S01]  /*3be0*/  MUFU.EX2 R23, R123 ;  /* 0x0000007b00177308 */ /* 0x000fe20000000800 */
[----:B------:R-:W-:Y:S02]  /*3bf0*/  ISETP.GT.AND P2, PT, R4, 0x79, PT ;  /* 0x000000790400780c */ /* 0x000fe40003f44270 */
[----:B------:R-:W-:Y:S02]  /*3c00*/  FSEL R52, R52, -INF , P1 ;  /* 0xff80000034347808 */ /* 0x000fe40000800000 */
[----:B------:R-:W-:Y:S02]  /*3c10*/  FMNMX.FTZ R49, R58, R49, !PT ;  /* 0x000000313a317209 */ /* 0x000fe40007810000 */
[----:B------:R-:W-:Y:S01]  /*3c20*/  FSEL R53, R53, -INF , P2 ;  /* 0xff80000035357808 */ /* 0x000fe20001000000 */
[----:B------:R-:W-:Y:S01]  /*3c30*/  MUFU.EX2 R30, R30 ;  /* 0x0000001e001e7308 */ /* 0x000fe20000000800 */
[----:B------:R-:W-:-:S02]  /*3c40*/  ISETP.GT.AND P1, PT, R4, 0x80, PT ;  /* 0x000000800400780c */ /* 0x000fc40003f24270 */
[----:B------:R-:W-:Y:S02]  /*3c50*/  FMNMX.FTZ R40, R52, R49, !PT ;  /* 0x0000003134287209 */ /* 0x000fe40007810000 */
[----:B------:R-:W-:Y:S02]  /*3c60*/  ISETP.GT.AND P2, PT, R4, 0x81, PT ;  /* 0x000000810400780c */ /* 0x000fe40003f44270 */
[----:B------:R-:W-:Y:S01]  /*3c70*/  FSEL R74, R24, -INF , P1 ;  /* 0xff800000184a7808 */ /* 0x000fe20000800000 */
[----:B------:R-:W-:Y:S01]  /*3c80*/  MUFU.EX2 R27, R127 ;  /* 0x0000007f001b7308 */ /* 0x000fe20000000800 */
[----:B------:R-:W-:Y:S01]  /*3c90*/  FMNMX.FTZ R49, R53, R40, !PT ;  /* 0x0000002835317209 */ /* 0x000fe20007810000 */
[--C-:B------:R-:W-:Y:S01]  /*3ca0*/  FFMA.FTZ R40, R51, UR38, -R6.reuse ;  /* 0x0000002633287c23 */ /* 0x100fe20008010806 */
[----:B------:R-:W-:Y:S02]  /*3cb0*/  ISETP.GT.AND P1, PT, R4, 0x88, PT ;  /* 0x000000880400780c */ /* 0x000fe40003f24270 */
[----:B------:R-:W-:Y:S01]  /*3cc0*/  FSEL R54, R25, -INF , P2 ;  /* 0xff80000019367808 */ /* 0x000fe20001000000 */
[----:B------:R-:W-:Y:S01]  /*3cd0*/  FFMA.FTZ R25, R91, UR38, -R6 ;  /* 0x000000265b197c23 */ /* 0x000fe20008010806 */
[----:B------:R-:W-:Y:S01]  /*3ce0*/  FMNMX.FTZ R49, R74, R49, !PT ;  /* 0x000000314a317209 */ /* 0x000fe20007810000 */
[----:B------:R-:W-:Y:S01]  /*3cf0*/  MUFU.EX2 R34, R34 ;  /* 0x0000002200227308 */ /* 0x000fe20000000800 */
[----:B------:R-:W-:-:S02]  /*3d00*/  ISETP.GT.AND P2, PT, R4, 0x89, PT ;  /* 0x000000890400780c */ /* 0x000fc40003f44270 */
[----:B------:R-:W-:Y:S01]  /*3d10*/  FSEL R78, R28, -INF , P1 ;  /* 0xff8000001c4e7808 */ /* 0x000fe20000800000 */
[----:B------:R-:W-:Y:S01]  /*3d20*/  FFMA.FTZ R28, R83, UR38, -R6 ;  /* 0x00000026531c7c23 */ /* 0x000fe20008010806 */
[----:B------:R-:W-:Y:S02]  /*3d30*/  FMNMX.FTZ R49, R54, R49, !PT ;  /* 0x0000003136317209 */ /* 0x000fe40007810000 */
[----:B------:R-:W-:Y:S01]  /*3d40*/  ISETP.GT.AND P1, PT, R4, 0x90, PT ;  /* 0x000000900400780c */ /* 0x000fe20003f24270 */
[----:B------:R-:W-:Y:S01]  /*3d50*/  MUFU.EX2 R38, R38 ;  /* 0x0000002600267308 */ /* 0x000fe20000000800 */
[----:B------:R-:W-:Y:S02]  /*3d60*/  FSEL R82, R29, -INF , P2 ;  /* 0xff8000001d527808 */ /* 0x000fe40001000000 */
[----:B------:R-:W-:Y:S02]  /*3d70*/  FMNMX.FTZ R49, R78, R49, !PT ;  /* 0x000000314e317209 */ /* 0x000fe40007810000 */
[----:B------:R-:W-:-:S02]  /*3d80*/  FSEL R83, R32, -INF , P1 ;  /* 0xff80000020537808 */ /* 0x000fc40000800000 */
[----:B------:R-:W-:Y:S01]  /*3d90*/  ISETP.GT.AND P2, PT, R4, 0x91, PT ;  /* 0x000000910400780c */ /* 0x000fe20003f44270 */
[----:B------:R1:W-:Y:S01]  /*3da0*/  MUFU.EX2 R41, R99 ;  /* 0x0000006300297308 */ /* 0x0003e20000000800 */
[----:B------:R-:W-:Y:S02]  /*3db0*/  FMNMX.FTZ R32, R82, R49, !PT ;  /* 0x0000003152207209 */ /* 0x000fe40007810000 */
[C---:B------:R-:W-:Y:S02]  /*3dc0*/  ISETP.GT.AND P1, PT, R4.reuse, 0x98, PT ;  /* 0x000000980400780c */ /* 0x040fe40003f24270 */
        /* <DEDUP_REMOVED lines=10> */
[----:B------:R-:W-:Y:S01]  /*3e70*/  FSEL R90, R37, -INF , P2 ;  /* 0xff800000255a7808 */ /* 0x000fe20001000000 */
[--C-:B------:R-:W-:Y:S01]  /*3e80*/  FFMA.FTZ R42, R59, UR38, -R6.reuse ;  /* 0x000000263b2a7c23 */ /* 0x100fe20008010806 */
[----:B------:R-:W-:Y:S01]  /*3e90*/  FMNMX.FTZ R37, R71, R4, !PT ;  /* 0x0000000447257209 */ /* 0x000fe20007810000 */
[--C-:B------:R-:W-:Y:S01]  /*3ea0*/  FFMA.FTZ R36, R46, UR38, -R6.reuse ;  /* 0x000000262e247c23 */ /* 0x100fe20008010806 */
[--C-:B------:R-:W-:Y:S01]  /*3eb0*/  FFMA.FTZ R46, R75, UR38, -R6.reuse ;  /* 0x000000264b2e7c23 */ /* 0x100fe20008010806 */
[----:B------:R-:W-:Y:S01]  /*3ec0*/  F2FP.SATFINITE.E4M3.F32.PACK_AB_MERGE_C R217, R12, R9, RZ ;  /* 0x000000090cd9723e */ /* 0x000fe200048070ff */
[----:B------:R-:W-:Y:S01]  /*3ed0*/  MUFU.EX2 R24, R95 ;  /* 0x0000005f00187308 */ /* 0x000fe20000000800 */
[----:B------:R-:W-:Y:S01]  /*3ee0*/  FMNMX.FTZ R4, R90, R37, !PT ;  /* 0x000000255a047209 */ /* 0x000fe20007810000 */
[----:B------:R-:W-:Y:S01]  /*3ef0*/  FFMA.FTZ R37, R50, UR38, -R6 ;  /* 0x0000002632257c23 */ /* 0x000fe20008010806 */
[----:B------:R-:W-:-:S03]  /*3f00*/  F2FP.SATFINITE.E4M3.F32.PACK_AB_MERGE_C R217, R10, R5, R217 ;  /* 0x000000050ad9723e */ /* 0x000fc600048070d9 */
[----:B------:R-:W3:Y:S02]  /*3f10*/  SHFL.BFLY PT, R49, R4, 0x2, 0x1f ;  /* 0x0c401f0004317f89 */ /* 0x000ee400000e0000 */
[----:B------:R-:W-:Y:S08]  /*3f20*/  MUFU.EX2 R25, R25 ;  /* 0x0000001900197308 */ /* 0x000ff00000000800 */
[----:B------:R-:W-:Y:S08]  /*3f30*/  MUFU.EX2 R28, R28 ;  /* 0x0000001c001c7308 */ /* 0x000ff00000000800 */
[----:B------:R-:W-:Y:S01]  /*3f40*/  MUFU.EX2 R33, R33 ;  /* 0x0000002100217308 */ /* 0x000fe20000000800 */
[----:B---3--:R-:W-:Y:S01]  /*3f50*/  FMNMX.FTZ R50, R4, R49, !PT ;  /* 0x0000003104327209 */ /* 0x008fe20007810000 */
[----:B------:R-:W-:Y:S01]  /*3f60*/  FFMA.FTZ R49, R67, UR38, -R6 ;  /* 0x0000002643317c23 */ /* 0x000fe20008010806 */
[----:B------:R-:W-:-:S05]  /*3f70*/  FADD.FTZ R67, R11, R98 ;  /* 0x000000620b437221 */ /* 0x000fca0000010000 */
[----:B------:R-:W-:Y:S01]  /*3f80*/  MUFU.EX2 R29, R29 ;  /* 0x0000001d001d7308 */ /* 0x000fe20000000800 */
[----:B------:R-:W3:Y:S01]  /*3f90*/  SHFL.BFLY PT, R51, R50, 0x1, 0x1f ;  /* 0x0c201f0032337f89 */ /* 0x000ee200000e0000 */
[----:B--2---:R-:W-:-:S04]  /*3fa0*/  FADD.FTZ R98, R14, R67 ;  /* 0x000000430e627221 */ /* 0x004fc80000010000 */
[----:B------:R-:W-:Y:S02]  /*3fb0*/  FADD.FTZ R67, R13, R98 ;  /* 0x000000620d437221 */ /* 0x000fe40000010000 */
[----:B------:R-:W-:Y:S01]  /*3fc0*/  MUFU.EX2 R32, R32 ;  /* 0x0000002000207308 */ /* 0x000fe20000000800 */
[----:B-1----:R-:W-:-:S07]  /*3fd0*/  CS2R R98, SRZ ;  /* 0x0000000000627805 */ /* 0x002fce000001ff00 */
[----:B------:R-:W-:Y:S08]  /*3fe0*/  MUFU.EX2 R36, R36 ;  /* 0x0000002400247308 */ /* 0x000ff00000000800 */
[----:B------:R-:W-:Y:S01]  /*3ff0*/  MUFU.EX2 R43, R43 ;  /* 0x0000002b002b7308 */ /* 0x000fe20000000800 */
[----:B---3--:R-:W-:Y:S01]  /*4000*/  FMNMX.FTZ R4, R50, R51, !PT ;  /* 0x0000003332047209 */ /* 0x008fe20007810000 */
[----:B------:R-:W-:-:S02]  /*4010*/  IMAD.U32 R51, RZ, RZ, UR38 ;  /* 0x00000026ff337e24 */ /* 0x000fc4000f8e00ff */
[--C-:B------:R-:W-:Y:S01]  /*4020*/  FFMA.FTZ R50, R79, UR38, -R6.reuse ;  /* 0x000000264f327c23 */ /* 0x100fe20008010806 */
[C---:B------:R-:W-:Y:S01]  /*4030*/  FSETP.NEU.FTZ.AND P1, PT, R4.reuse, -INF , PT ;  /* 0xff8000000400780b */ /* 0x040fe20003f3d000 */
[----:B------:R-:W-:Y:S02]  /*4040*/  FFMA.FTZ R51, R4, R51, -8 ;  /* 0xc100000004337423 */ /* 0x000fe40000010033 */
[----:B------:R-:W-:Y:S03]  /*4050*/  MUFU.EX2 R37, R37 ;  /* 0x0000002500257308 */ /* 0x000fe60000000800 */
[----:B------:R-:W-:Y:S01]  /*4060*/  FSEL R55, R51, RZ, P1 ;  /* 0x000000ff33377208 */ /* 0x000fe20000800000 */
[----:B------:R-:W-:Y:S01]  /*4070*/  FFMA.FTZ R51, R87, UR38, -R6 ;  /* 0x0000002657337c23 */ /* 0x000fe20008010806 */
[----:B------:R-:W-:-:S03]  /*4080*/  PLOP3.LUT P1, PT, PT, PT, UP0, 0x80, 0x0 ;  /* 0x000000000000781c */ /* 0x000fc60003f2f008 */
        /* <DEDUP_REMOVED lines=23> */
[--C-:B------:R-:W-:Y:S01]  /*4200*/  FFMA.FTZ R61, R61, UR38, -R55.reuse ;  /* 0x000000263d3d7c23 */ /* 0x100fe20008010837 */
[----:B------:R-:W2:Y:S01]  /*4210*/  MUFU.EX2 R92, R92 ;  /* 0x0000005c005c7308 */ /* 0x000ea20000000800 */
[--C-:B------:R-:W-:Y:S01]  /*4220*/  FFMA.FTZ R64, R64, UR38, -R55.reuse ;  /* 0x0000002640407c23 */ /* 0x100fe20008010837 */
        /* <DEDUP_REMOVED lines=13> */
[----:B------:R-:W-:Y:S01]  /*4300*/  FFMA.FTZ R54, R54, UR38, -R55 ;  /* 0x0000002636367c23 */ /* 0x000fe20008010837 */
[----:B------:R-:W1:Y:S01]  /*4310*/  MUFU.EX2 R96, R96 ;  /* 0x0000006000607308 */ /* 0x000e620000000800 */
[----:B--2---:R-:W-:Y:S01]  /*4320*/  FADD.FTZ R94, R92, R59 ;  /* 0x0000003b5c5e7221 */ /* 0x004fe20000010000 */
[--C-:B------:R-:W-:Y:S01]  /*4330*/  FFMA.FTZ R78, R78, UR38, -R55.reuse ;  /* 0x000000264e4e7c23 */ /* 0x100fe20008010837 */
[--C-:B------:R-:W-:Y:S01]  /*4340*/  FFMA.FTZ R82, R82, UR38, -R55.reuse ;  /* 0x0000002652527c23 */ /* 0x100fe20008010837 */
[--C-:B------:R-:W-:Y:S01]  /*4350*/  FFMA.FTZ R83, R83, UR38, -R55.reuse ;  /* 0x0000002653537c23 */ /* 0x100fe20008010837 */
[--C-:B------:R-:W-:Y:S01]  /*4360*/  FFMA.FTZ R86, R86, UR38, -R55.reuse ;  /* 0x0000002656567c23 */ /* 0x100fe20008010837 */
[--C-:B------:R-:W-:Y:S01]  /*4370*/  FFMA.FTZ R71, R71, UR38, -R55.reuse ;  /* 0x0000002647477c23 */ /* 0x100fe20008010837 */
[----:B------:R-:W-:Y:S01]  /*4380*/  FFMA.FTZ R55, R90, UR38, -R55 ;  /* 0x000000265a377c23 */ /* 0x000fe20008010837 */
[----:B------:R-:W2:Y:S01]  /*4390*/  MUFU.EX2 R97, R97 ;  /* 0x0000006100617308 */ /* 0x000ea20000000800 */
[C---:B---3--:R-:W-:Y:S01]  /*43a0*/  FADD.FTZ R63, R93.reuse, R94 ;  /* 0x0000005e5d3f7221 */ /* 0x048fe20000010000 */
[----:B------:R-:W-:-:S02]  /*43b0*/  F2FP.SATFINITE.E4M3.F32.PACK_AB_MERGE_C R216, R93, R92, RZ ;  /* 0x0000005c5dd8723e */ /* 0x000fc400048070ff */
[----:B------:R-:W-:Y:S02]  /*43c0*/  CS2R R90, SRZ ;  /* 0x00000000005a7805 */ /* 0x000fe4000001ff00 */
[----:B------:R-:W-:Y:S02]  /*43d0*/  CS2R R92, SRZ ;  /* 0x00000000005c7805 */ /* 0x000fe4000001ff00 */
[----:B------:R-:W-:Y:S02]  /*43e0*/  F2FP.SATFINITE.E4M3.F32.PACK_AB_MERGE_C R216, R89, R88, R216 ;  /* 0x0000005859d8723e */ /* 0x000fe400048070d8 */
[----:B------:R-:W-:Y:S01]  /*43f0*/  CS2R R88, SRZ ;  /* 0x0000000000587805 */ /* 0x000fe2000001ff00 */
[----:B------:R-:W3:Y:S01]  /*4400*/  MUFU.EX2 R100, R100 ;  /* 0x0000006400647308 */ /* 0x000ee20000000800 */
[----:B-1----:R-:W-:Y:S01]  /*4410*/  FADD.FTZ R94, R96, R63 ;  /* 0x0000003f605e7221 */ /* 0x002fe20000010000 */
[----:B------:R-:W-:-:S06]  /*4420*/  FFMA.FTZ R63, R39, UR38, -R6 ;  /* 0x00000026273f7c23 */ /* 0x000fcc0008010806 */
[----:B------:R-:W1:Y:S01]  /*4430*/  MUFU.EX2 R101, R101 ;  /* 0x0000006500657308 */ /* 0x000e620000000800 */
[----:B--2---:R-:W-:Y:S01]  /*4440*/  FADD.FTZ R39, R97, R94 ;  /* 0x0000005e61277221 */ /* 0x004fe20000010000 */
[----:B------:R-:W-:-:S06]  /*4450*/  CS2R R94, SRZ ;  /* 0x00000000005e7805 */ /* 0x000fcc000001ff00 */
[----:B------:R-:W2:Y:S01]  /*4460*/  MUFU.EX2 R72, R72 ;  /* 0x0000004800487308 */ /* 0x000ea20000000800 */
[----:B---3--:R-:W-:-:S07]  /*4470*/  FADD.FTZ R6, R100, R39 ;  /* 0x0000002764067221 */ /* 0x008fce0000010000 */
[----:B------:R-:W3:Y:S01]  /*4480*/  MUFU.EX2 R73, R73 ;  /* 0x0000004900497308 */ /* 0x000ee20000000800 */
[C---:B-1----:R-:W-:Y:S01]  /*4490*/  FADD.FTZ R39, R101.reuse, R6 ;  /* 0x0000000665277221 */ /* 0x042fe20000010000 */
[----:B------:R-:W-:Y:S02]  /*44a0*/  F2FP.SATFINITE.E4M3.F32.PACK_AB_MERGE_C R218, R101, R100, RZ ;  /* 0x0000006465da723e */ /* 0x000fe400048070ff */
[----:B------:R-:W-:Y:S02]  /*44b0*/  CS2R R100, SRZ ;  /* 0x0000000000647805 */ /* 0x000fe4000001ff00 */
[----:B------:R-:W-:Y:S02]  /*44c0*/  F2FP.SATFINITE.E4M3.F32.PACK_AB_MERGE_C R218, R97, R96, R218 ;  /* 0x0000006061da723e */ /* 0x000fe400048070da */
[----:B------:R-:W-:Y:S01]  /*44d0*/  CS2R R96, SRZ ;  /* 0x0000000000607805 */ /* 0x000fe2000001ff00 */
[----:B------:R-:W1:Y:S01]  /*44e0*/  MUFU.EX2 R76, R76 ;  /* 0x0000004c004c7308 */ /* 0x000e620000000800 */
[----:B--2---:R-:W-:-:S07]  /*44f0*/  FADD.FTZ R6, R72, R39 ;  /* 0x0000002748067221 */ /* 0x004fce0000010000 */
[----:B------:R2:W-:Y:S01]  /*4500*/  MUFU.EX2 R59, R66 ;  /* 0x00000042003b7308 */ /* 0x0005e20000000800 */
[----:B---3--:R-:W-:-:S07]  /*4510*/  FADD.FTZ R39, R73, R6 ;  /* 0x0000000649277221 */ /* 0x008fce0000010000 */
[----:B------:R-:W3:Y:S01]  /*4520*/  MUFU.EX2 R77, R77 ;  /* 0x0000004d004d7308 */ /* 0x000ee20000000800 */
[----:B--2---:R-:W-:Y:S01]  /*4530*/  FADD.FTZ R66, R18, R67 ;  /* 0x0000004312427221 */ /* 0x004fe20000010000 */
[----:B-1----:R-:W-:Y:S01]  /*4540*/  FADD.FTZ R6, R76, R39 ;  /* 0x000000274c067221 */ /* 0x002fe20000010000 */
[----:B------:R-:W-:Y:S02]  /*4550*/  F2FP.SATFINITE.E4M3.F32.PACK_AB_MERGE_C R18, R18, R13, RZ ;  /* 0x0000000d1212723e */ /* 0x000fe400048070ff */
[----:B------:R-:W-:Y:S02]  /*4560*/  FADD.FTZ R67, R15, R66 ;  /* 0x000000420f437221 */ /* 0x000fe40000010000 */
[----:B------:R-:W-:Y:S01]  /*4570*/  F2FP.SATFINITE.E4M3.F32.PACK_AB_MERGE_C R219, R14, R11, R18 ;  /* 0x0000000b0edb723e */ /* 0x000fe20004807012 */
[----:B------:R-:W1:Y:S01]  /*4580*/  MUFU.EX2 R80, R80 ;  /* 0x0000005000507308 */ /* 0x000e620000000800 */
[----:B------:R-:W-:-:S04]  /*4590*/  FADD.FTZ R66, R20, R67 ;  /* 0x0000004314427221 */ /* 0x000fc80000010000 */
[----:B------:R-:W-:-:S03]  /*45a0*/  FADD.FTZ R67, R19, R66 ;  /* 0x0000004213437221 */ /* 0x000fc60000010000 */
[----:B------:R-:W2:Y:S01]  /*45b0*/  MUFU.EX2 R81, R81 ;  /* 0x0000005100517308 */ /* 0x000ea20000000800 */
[C---:B------:R-:W-:Y:S01]  /*45c0*/  FADD.FTZ R66, R22.reuse, R67 ;  /* 0x0000004316427221 */ /* 0x040fe20000010000 */
[----:B---3--:R-:W-:Y:S01]  /*45d0*/  FADD.FTZ R67, R77, R6 ;  /* 0x000000064d437221 */ /* 0x008fe20000010000 */
[----:B------:R-:W-:Y:S02]  /*45e0*/  F2FP.SATFINITE.E4M3.F32.PACK_AB_MERGE_C R22, R22, R19, RZ ;  /* 0x000000131616723e */ /* 0x000fe400048070ff */
[----:B------:R-:W-:Y:S01]  /*45f0*/  FADD.FTZ R75, R21, R66 ;  /* 0x00000042154b7221 */ /* 0x000fe20000010000 */
[----:B------:R-:W-:Y:S02]  /*4600*/  F2FP.SATFINITE.E4M3.F32.PACK_AB_MERGE_C R76, R77, R76, RZ ;  /* 0x0000004c4d4c723e */ /* 0x000fe400048070ff */
[----:B------:R-:W3:Y:S01]  /*4610*/  MUFU.EX2 R84, R84 ;  /* 0x0000005400547308 */ /* 0x000ee20000000800 */
[----:B-1----:R-:W-:Y:S01]  /*4620*/  FADD.FTZ R6, R80, R67 ;  /* 0x0000004350067221 */ /* 0x002fe20000010000 */
[----:B------:R-:W-:Y:S01]  /*4630*/  FADD.FTZ R66, R26, R75 ;  /* 0x0000004b1a427221 */ /* 0x000fe20000010000 */
[----:B------:R-:W-:-:S02]  /*4640*/  F2FP.SATFINITE.E4M3.F32.PACK_AB_MERGE_C R212, R73, R72, R76 ;  /* 0x0000004849d4723e */ /* 0x000fc4000480704c */
[----:B------:R-:W-:Y:S02]  /*4650*/  CS2R R72, SRZ ;  /* 0x0000000000487805 */ /* 0x000fe4000001ff00 */
[----:B------:R-:W-:Y:S01]  /*4660*/  F2FP.SATFINITE.E4M3.F32.PACK_AB_MERGE_C R213, R20, R15, R22 ;  /* 0x0000000f14d5723e */ /* 0x000fe20004807016 */
[----:B------:R-:W-:Y:S01]  /*4670*/  FADD.FTZ R75, R23, R66 ;  /* 0x00000042174b7221 */ /* 0x000fe20000010000 */
[C---:B------:R-:W-:Y:S01]  /*4680*/  F2FP.SATFINITE.E4M3.F32.PACK_AB_MERGE_C R23, R30.reuse, R23, RZ ;  /* 0x000000171e17723e */ /* 0x040fe200048070ff */
[----:B------:R-:W1:Y:S01]  /*4690*/  MUFU.EX2 R85, R85 ;  /* 0x0000005500557308 */ /* 0x000e620000000800 */
[----:B--2---:R-:W-:Y:S01]  /*46a0*/  FADD.FTZ R67, R81, R6 ;  /* 0x0000000651437221 */ /* 0x004fe20000010000 */
[----:B------:R-:W-:Y:S01]  /*46b0*/  FADD.FTZ R12, R30, R75 ;  /* 0x0000004b1e0c7221 */ /* 0x000fe20000010000 */
[----:B------:R-:W-:Y:S02]  /*46c0*/  F2FP.SATFINITE.E4M3.F32.PACK_AB_MERGE_C R215, R26, R21, R23 ;  /* 0x000000151ad7723e */ /* 0x000fe40004807017 */
[----:B------:R-:W-:-:S03]  /*46d0*/  CS2R R76, SRZ ;  /* 0x00000000004c7805 */ /* 0x000fc6000001ff00 */
[----:B------:R-:W2:Y:S01]  /*46e0*/  MUFU.EX2 R56, R56 ;  /* 0x0000003800387308 */ /* 0x000ea20000000800 */
[----:B---3--:R-:W-:Y:S01]  /*46f0*/  FADD.FTZ R6, R84, R67 ;  /* 0x0000004354067221 */ /* 0x008fe20000010000 */
[----:B------:R-:W-:-:S04]  /*4700*/  FADD.FTZ R67, R27, R12 ;  /* 0x0000000c1b437221 */ /* 0x000fc80000010000 */
[----:B------:R-:W-:Y:S02]  /*4710*/  FADD.FTZ R67, R34, R67 ;  /* 0x0000004322437221 */ /* 0x000fe40000010000 */
[----:B------:R-:W3:Y:S01]  /*4720*/  MUFU.EX2 R57, R57 ;  /* 0x0000003900397308 */ /* 0x000ee20000000800 */
[C---:B-1----:R-:W-:Y:S01]  /*4730*/  FADD.FTZ R9, R85.reuse, R6 ;  /* 0x0000000655097221 */ /* 0x042fe20000010000 */
[----:B------:R-:W-:Y:S01]  /*4740*/  FADD.FTZ R12, R38, R67 ;  /* 0x00000043260c7221 */ /* 0x000fe20000010000 */
[----:B------:R-:W-:Y:S02]  /*4750*/  F2FP.SATFINITE.E4M3.F32.PACK_AB_MERGE_C R84, R85, R84, RZ ;  /* 0x000000545554723e */ /* 0x000fe400048070ff */
[----:B------:R-:W-:Y:S02]  /*4760*/  CS2R R66, SRZ ;  /* 0x0000000000427805 */ /* 0x000fe4000001ff00 */
[C---:B------:R-:W-:Y:S01]  /*4770*/  F2FP.SATFINITE.E4M3.F32.PACK_AB_MERGE_C R38, R41.reuse, R38, RZ ;  /* 0x000000262926723e */ /* 0x040fe200048070ff */
[----:B------:R-:W-:Y:S01]  /*4780*/  FADD.FTZ R19, R41, R12 ;  /* 0x0000000c29137221 */ /* 0x000fe20000010000 */
[----:B------:R-:W-:Y:S01]  /*4790*/  F2FP.SATFINITE.E4M3.F32.PACK_AB_MERGE_C R214, R81, R80, R84 ;  /* 0x0000005051d6723e */ /* 0x000fe20004807054 */
[----:B------:R-:W1:Y:S01]  /*47a0*/  MUFU.EX2 R60, R60 ;  /* 0x0000003c003c7308 */ /* 0x000e620000000800 */
[----:B--2---:R-:W-:Y:S01]  /*47b0*/  FADD.FTZ R6, R56, R9 ;  /* 0x0000000938067221 */ /* 0x004fe20000010000 */
[----:B------:R-:W-:Y:S01]  /*47c0*/  FADD.FTZ R12, R24, R19 ;  /* 0x00000013180c7221 */ /* 0x000fe20000010000 */
[----:B------:R-:W-:-:S02]  /*47d0*/  F2FP.SATFINITE.E4M3.F32.PACK_AB_MERGE_C R209, R34, R27, R38 ;  /* 0x0000001b22d1723e */ /* 0x000fc40004807026 */
[----:B------:R-:W-:Y:S02]  /*47e0*/  CS2R R26, SRZ ;  /* 0x00000000001a7805 */ /* 0x000fe4000001ff00 */
[----:B------:R-:W-:Y:S02]  /*47f0*/  CS2R R80, SRZ ;  /* 0x0000000000507805 */ /* 0x000fe4000001ff00 */
[----:B------:R-:W-:Y:S01]  /*4800*/  CS2R R84, SRZ ;  /* 0x0000000000547805 */ /* 0x000fe2000001ff00 */
[----:B------:R-:W2:Y:S01]  /*4810*/  MUFU.EX2 R61, R61 ;  /* 0x0000003d003d7308 */ /* 0x000ea20000000800 */
[----:B---3--:R-:W-:-:S07]  /*4820*/  FADD.FTZ R9, R57, R6 ;  /* 0x0000000639097221 */ /* 0x008fce0000010000 */
[----:B------:R-:W3:Y:S01]  /*4830*/  MUFU.EX2 R64, R64 ;  /* 0x0000004000407308 */ /* 0x000ee20000000800 */
[----:B-1----:R-:W-:-:S07]  /*4840*/  FADD.FTZ R6, R60, R9 ;  /* 0x000000093c067221 */ /* 0x002fce0000010000 */
[----:B------:R-:W1:Y:S01]  /*4850*/  MUFU.EX2 R65, R65 ;  /* 0x0000004100417308 */ /* 0x000e620000000800 */
[C---:B--2---:R-:W-:Y:S01]  /*4860*/  FADD.FTZ R13, R61.reuse, R6 ;  /* 0x000000063d0d7221 */ /* 0x044fe20000010000 */
[----:B------:R-:W-:-:S04]  /*4870*/  F2FP.SATFINITE.E4M3.F32.PACK_AB_MERGE_C R60, R61, R60, RZ ;  /* 0x0000003c3d3c723e */ /* 0x000fc800048070ff */
[----:B------:R-:W-:Y:S02]  /*4880*/  F2FP.SATFINITE.E4M3.F32.PACK_AB_MERGE_C R208, R57, R56, R60 ;  /* 0x0000003839d0723e */ /* 0x000fe4000480703c */
[----:B------:R-:W-:Y:S01]  /*4890*/  CS2R R56, SRZ ;  /* 0x0000000000387805 */ /* 0x000fe2000001ff00 */
[----:B------:R-:W2:Y:S01]  /*48a0*/  MUFU.EX2 R68, R68 ;  /* 0x0000004400447308 */ /* 0x000ea20000000800 */
[----:B---3--:R-:W-:Y:S01]  /*48b0*/  FADD.FTZ R6, R64, R13 ;  /* 0x0000000d40067221 */ /* 0x008fe20000010000 */
[----:B------:R-:W-:Y:S01]  /*48c0*/  FADD.FTZ R13, R25, R12 ;  /* 0x0000000c190d7221 */ /* 0x000fe20000010000 */
[----:B------:R-:W-:-:S03]  /*48d0*/  CS2R R60, SRZ ;  /* 0x00000000003c7805 */ /* 0x000fc6000001ff00 */
[----:B------:R-:W-:Y:S01]  /*48e0*/  FADD.FTZ R10, R28, R13 ;  /* 0x0000000d1c0a7221 */ /* 0x000fe20000010000 */
[----:B------:R-:W-:Y:S01]  /*48f0*/  F2FP.SATFINITE.E4M3.F32.PACK_AB_MERGE_C R28, R33, R28, RZ ;  /* 0x0000001c211c723e */ /* 0x000fe200048070ff */
[----:B------:R-:W3:Y:S01]  /*4900*/  MUFU.EX2 R69, R69 ;  /* 0x0000004500457308 */ /* 0x000ee20000000800 */
[----:B-1----:R-:W-:Y:S01]  /*4910*/  FADD.FTZ R5, R65, R6 ;  /* 0x0000000641057221 */ /* 0x002fe20000010000 */
[----:B------:R-:W-:Y:S01]  /*4920*/  FADD.FTZ R10, R33, R10 ;  /* 0x0000000a210a7221 */ /* 0x000fe20000010000 */
[----:B------:R-:W-:Y:S02]  /*4930*/  F2FP.SATFINITE.E4M3.F32.PACK_AB_MERGE_C R211, R25, R24, R28 ;  /* 0x0000001819d3723e */ /* 0x000fe4000480701c */
[----:B------:R-:W-:Y:S01]  /*4940*/  CS2R R24, SRZ ;  /* 0x0000000000187805 */ /* 0x000fe2000001ff00 */
[----:B------:R-:W-:Y:S02]  /*4950*/  FADD.FTZ R13, R29, R10 ;  /* 0x0000000a1d0d7221 */ /* 0x000fe40000010000 */
[----:B------:R-:W1:Y:S01]  /*4960*/  MUFU.EX2 R62, R62 ;  /* 0x0000003e003e7308 */ /* 0x000e620000000800 */
[----:B--2---:R-:W-:Y:S01]  /*4970*/  FADD.FTZ R6, R68, R5 ;  /* 0x0000000544067221 */ /* 0x004fe20000010000 */
[----:B------:R-:W-:-:S04]  /*4980*/  FADD.FTZ R13, R32, R13 ;  /* 0x0000000d200d7221 */ /* 0x000fc80000010000 */
[----:B------:R-:W-:Y:S01]  /*4990*/  FADD.FTZ R10, R36, R13 ;  /* 0x0000000d240a7221 */ /* 0x000fe20000010000 */
[----:B------:R-:W-:Y:S01]  /*49a0*/  F2FP.SATFINITE.E4M3.F32.PACK_AB_MERGE_C R36, R43, R36, RZ ;  /* 0x000000242b24723e */ /* 0x000fe200048070ff */
[----:B------:R-:W2:Y:S01]  /*49b0*/  MUFU.EX2 R70, R70 ;  /* 0x0000004600467308 */ /* 0x000ea20000000800 */
[C---:B---3--:R-:W-:Y:S01]  /*49c0*/  F2FP.SATFINITE.E4M3.F32.PACK_AB_MERGE_C R68, R69.reuse, R68, RZ ;  /* 0x000000444544723e */ /* 0x048fe200048070ff */
[----:B------:R-:W-:Y:S01]  /*49d0*/  FADD.FTZ R69, R69, R6 ;  /* 0x0000000645457221 */ /* 0x000fe20000010000 */
[----:B------:R-:W-:Y:S01]  /*49e0*/  FADD.FTZ R10, R43, R10 ;  /* 0x0000000a2b0a7221 */ /* 0x000fe20000010000 */
[----:B------:R-:W-:Y:S02]  /*49f0*/  F2FP.SATFINITE.E4M3.F32.PACK_AB_MERGE_C R205, R32, R29, R36 ;  /* 0x0000001d20cd723e */ /* 0x000fe40004807024 */
[----:B------:R-:W-:Y:S02]  /*4a00*/  CS2R R28, SRZ ;  /* 0x00000000001c7805 */ /* 0x000fe4000001ff00 */
[----:B------:R-:W-:-:S02]  /*4a10*/  F2FP.SATFINITE.E4M3.F32.PACK_AB_MERGE_C R210, R65, R64, R68 ;  /* 0x0000004041d2723e */ /* 0x000fc40004807044 */
[----:B------:R-:W-:Y:S01]  /*4a20*/  CS2R R32, SRZ ;  /* 0x0000000000207805 */ /* 0x000fe2000001ff00 */
[----:B------:R-:W3:Y:S01]  /*4a30*/  MUFU.EX2 R45, R45 ;  /* 0x0000002d002d7308 */ /* 0x000ee20000000800 */
[----:B-1----:R-:W-:Y:S01]  /*4a40*/  FADD.FTZ R6, R62, R69 ;  /* 0x000000453e067221 */ /* 0x002fe20000010000 */
[----:B------:R-:W-:Y:S02]  /*4a50*/  CS2R R64, SRZ ;  /* 0x0000000000407805 */ /* 0x000fe4000001ff00 */
[----:B------:R-:W-:Y:S01]  /*4a60*/  CS2R R68, SRZ ;  /* 0x0000000000447805 */ /* 0x000fe2000001ff00 */
[----:B------:R-:W-:-:S03]  /*4a70*/  FADD.FTZ R11, R59, R6 ;  /* 0x000000063b0b7221 */ /* 0x000fc60000010000 */
[----:B------:R-:W1:Y:S01]  /*4a80*/  MUFU.EX2 R48, R48 ;  /* 0x0000003000307308 */ /* 0x000e620000000800 */
[----:B--2---:R-:W-:Y:S01]  /*4a90*/  FADD.FTZ R6, R70, R11 ;  /* 0x0000000b46067221 */ /* 0x004fe20000010000 */
[----:B------:R-:W-:-:S04]  /*4aa0*/  FADD.FTZ R11, R37, R10 ;  /* 0x0000000a250b7221 */ /* 0x000fc80000010000 */
[----:B------:R-:W-:Y:S02]  /*4ab0*/  FADD.FTZ R13, R40, R11 ;  /* 0x0000000b280d7221 */ /* 0x000fe40000010000 */
[----:B------:R2:W4:Y:S01]  /*4ac0*/  MUFU.EX2 R39, R58 ;  /* 0x0000003a00277308 */ /* 0x0005220000000800 */
[C---:B---3--:R-:W-:Y:S01]  /*4ad0*/  F2FP.SATFINITE.E4M3.F32.PACK_AB_MERGE_C R70, R45.reuse, R70, RZ ;  /* 0x000000462d46723e */ /* 0x048fe200048070ff */
[----:B------:R-:W-:-:S03]  /*4ae0*/  FADD.FTZ R45, R45, R6 ;  /* 0x000000062d2d7221 */ /* 0x000fc60000010000 */
[----:B------:R-:W-:-:S03]  /*4af0*/  F2FP.SATFINITE.E4M3.F32.PACK_AB_MERGE_C R204, R59, R62, R70 ;  /* 0x0000003e3bcc723e */ /* 0x000fc60004807046 */
[----:B------:R-:W3:Y:S01]  /*4b00*/  MUFU.EX2 R52, R52 ;  /* 0x0000003400347308 */ /* 0x000ee20000000800 */
[----:B-1----:R-:W-:Y:S01]  /*4b10*/  FADD.FTZ R6, R48, R45 ;  /* 0x0000002d30067221 */ /* 0x002fe20000010000 */
[----:B--2---:R-:W-:-:S06]  /*4b20*/  CS2R R58, SRZ ;  /* 0x00000000003a7805 */ /* 0x004fcc000001ff00 */
[----:B------:R-:W1:Y:S01]  /*4b30*/  MUFU.EX2 R42, R42 ;  /* 0x0000002a002a7308 */ /* 0x000e620000000800 */
[----:B----4-:R-:W-:-:S07]  /*4b40*/  FADD.FTZ R11, R39, R6 ;  /* 0x00000006270b7221 */ /* 0x010fce0000010000 */
[----:B------:R-:W2:Y:S01]  /*4b50*/  MUFU.EX2 R53, R53 ;  /* 0x0000003500357308 */ /* 0x000ea20000000800 */
[----:B---3--:R-:W-:-:S07]  /*4b60*/  FADD.FTZ R6, R52, R11 ;  /* 0x0000000b34067221 */ /* 0x008fce0000010000 */
[----:B------:R-:W3:Y:S01]  /*4b70*/  MUFU.EX2 R47, R47 ;  /* 0x0000002f002f7308 */ /* 0x000ee20000000800 */
[----:B-1----:R-:W-:-:S07]  /*4b80*/  FADD.FTZ R10, R42, R13 ;  /* 0x0000000d2a0a7221 */ /* 0x002fce0000010000 */
[----:B------:R-:W1:Y:S01]  /*4b90*/  MUFU.EX2 R74, R74 ;  /* 0x0000004a004a7308 */ /* 0x000e620000000800 */
[C---:B--2---:R-:W-:Y:S01]  /*4ba0*/  F2FP.SATFINITE.E4M3.F32.PACK_AB_MERGE_C R52, R53.reuse, R52, RZ ;  /* 0x000000343534723e */ /* 0x044fe200048070ff */
[----:B------:R-:W-:-:S03]  /*4bb0*/  FADD.FTZ R53, R53, R6 ;  /* 0x0000000635357221 */ /* 0x000fc60000010000 */
[----:B------:R-:W-:Y:S02]  /*4bc0*/  F2FP.SATFINITE.E4M3.F32.PACK_AB_MERGE_C R206, R39, R48, R52 ;  /* 0x0000003027ce723e */ /* 0x000fe40004807034 */
[----:B------:R-:W-:Y:S01]  /*4bd0*/  CS2R R38, SRZ ;  /* 0x0000000000267805 */ /* 0x000fe2000001ff00 */
[----:B------:R-:W2:Y:S01]  /*4be0*/  MUFU.EX2 R44, R44 ;  /* 0x0000002c002c7308 */ /* 0x000ea20000000800 */
[C---:B---3--:R-:W-:Y:S01]  /*4bf0*/  F2FP.SATFINITE.E4M3.F32.PACK_AB_MERGE_C R42, R47.reuse, R42, RZ ;  /* 0x0000002a2f2a723e */ /* 0x048fe200048070ff */
[----:B------:R-:W-:-:S03]  /*4c00*/  FADD.FTZ R47, R47, R10 ;  /* 0x0000000a2f2f7221 */ /* 0x000fc60000010000 */
[----:B------:R-:W-:Y:S02]  /*4c10*/  F2FP.SATFINITE.E4M3.F32.PACK_AB_MERGE_C R207, R40, R37, R42 ;  /* 0x0000002528cf723e */ /* 0x000fe4000480702a */
[----:B------:R-:W-:Y:S02]  /*4c20*/  CS2R R36, SRZ ;  /* 0x0000000000247805 */ /* 0x000fe4000001ff00 */
[----:B------:R-:W-:Y:S01]  /*4c30*/  CS2R R40, SRZ ;  /* 0x0000000000287805 */ /* 0x000fe2000001ff00 */
[----:B------:R-:W3:Y:S01]  /*4c40*/  MUFU.EX2 R9, R54 ;  /* 0x0000003600097308 */ /* 0x000ee20000000800 */
[----:B-1----:R-:W-:Y:S01]  /*4c50*/  FADD.FTZ R10, R74, R53 ;  /* 0x000000354a0a7221 */ /* 0x002fe20000010000 */
[----:B------:R-:W-:Y:S02]  /*4c60*/  CS2R R42, SRZ ;  /* 0x00000000002a7805 */ /* 0x000fe4000001ff00 */
[----:B------:R-:W-:-:S04]  /*4c70*/  CS2R R52, SRZ ;  /* 0x0000000000347805 */ /* 0x000fc8000001ff00 */
[----:B------:R-:W1:Y:S01]  /*4c80*/  MUFU.EX2 R49, R49 ;  /* 0x0000003100317308 */ /* 0x000e620000000800 */
[----:B--2---:R-:W-:-:S07]  /*4c90*/  FADD.FTZ R12, R44, R47 ;  /* 0x0000002f2c0c7221 */ /* 0x004fce0000010000 */
[----:B------:R-:W2:Y:S01]  /*4ca0*/  MUFU.EX2 R78, R78 ;  /* 0x0000004e004e7308 */ /* 0x000ea20000000800 */
[----:B---3--:R-:W-:-:S07]  /*4cb0*/  FADD.FTZ R11, R9, R10 ;  /* 0x0000000a090b7221 */ /* 0x008fce0000010000 */
[----:B------:R-:W3:Y:S01]  /*4cc0*/  MUFU.EX2 R46, R46 ;  /* 0x0000002e002e7308 */ /* 0x000ee20000000800 */
[----:B-1----:R-:W-:-:S07]  /*4cd0*/  FADD.FTZ R13, R49, R12 ;  /* 0x0000000c310d7221 */ /* 0x002fce0000010000 */
[----:B------:R-:W1:Y:S01]  /*4ce0*/  MUFU.EX2 R31, R31 ;  /* 0x0000001f001f7308 */ /* 0x000e620000000800 */
[----:B--2---:R-:W-:-:S07]  /*4cf0*/  FADD.FTZ R12, R78, R11 ;  /* 0x0000000b4e0c7221 */ /* 0x004fce0000010000 */
[----:B------:R-:W2:Y:S01]  /*4d00*/  MUFU.EX2 R5, R82 ;  /* 0x0000005200057308 */ /* 0x000ea20000000800 */
[----:B---3--:R-:W-:-:S07]  /*4d10*/  FADD.FTZ R14, R46, R13 ;  /* 0x0000000d2e0e7221 */ /* 0x008fce0000010000 */
[----:B------:R-:W3:Y:S01]  /*4d20*/  MUFU.EX2 R83, R83 ;  /* 0x0000005300537308 */ /* 0x000ee20000000800 */
[C---:B-1----:R-:W-:Y:S01]  /*4d30*/  F2FP.SATFINITE.E4M3.F32.PACK_AB_MERGE_C R46, R31.reuse, R46, RZ ;  /* 0x0000002e1f2e723e */ /* 0x042fe200048070ff */
[----:B------:R-:W-:-:S03]  /*4d40*/  FADD.FTZ R31, R31, R14 ;  /* 0x0000000e1f1f7221 */ /* 0x000fc60000010000 */
[----:B------:R-:W-:Y:S02]  /*4d50*/  F2FP.SATFINITE.E4M3.F32.PACK_AB_MERGE_C R201, R49, R44, R46 ;  /* 0x0000002c31c9723e */ /* 0x000fe4000480702e */
[----:B------:R-:W-:Y:S02]  /*4d60*/  CS2R R44, SRZ ;  /* 0x00000000002c7805 */ /* 0x000fe4000001ff00 */
[----:B------:R-:W-:Y:S01]  /*4d70*/  CS2R R46, SRZ ;  /* 0x00000000002e7805 */ /* 0x000fe2000001ff00 */
[----:B------:R-:W1:Y:S01]  /*4d80*/  MUFU.EX2 R50, R50 ;  /* 0x0000003200327308 */ /* 0x000e620000000800 */
[C---:B--2---:R-:W-:Y:S01]  /*4d90*/  FADD.FTZ R12, R5.reuse, R12 ;  /* 0x0000000c050c7221 */ /* 0x044fe20000010000 */
[----:B------:R-:W-:Y:S02]  /*4da0*/  F2FP.SATFINITE.E4M3.F32.PACK_AB_MERGE_C R78, R5, R78, RZ ;  /* 0x0000004e054e723e */ /* 0x000fe400048070ff */
[----:B------:R-:W-:Y:S02]  /*4db0*/  CS2R R48, SRZ ;  /* 0x0000000000307805 */ /* 0x000fe4000001ff00 */
[----:B------:R-:W-:-:S02]  /*4dc0*/  F2FP.SATFINITE.E4M3.F32.PACK_AB_MERGE_C R200, R9, R74, R78 ;  /* 0x0000004a09c8723e */ /* 0x000fc4000480704e */
[----:B------:R-:W-:Y:S01]  /*4dd0*/  CS2R R74, SRZ ;  /* 0x00000000004a7805 */ /* 0x000fe2000001ff00 */
[----:B------:R-:W2:Y:S01]  /*4de0*/  MUFU.EX2 R86, R86 ;  /* 0x0000005600567308 */ /* 0x000ea20000000800 */
[----:B---3--:R-:W-:Y:S01]  /*4df0*/  FADD.FTZ R5, R83, R12 ;  /* 0x0000000c53057221 */ /* 0x008fe20000010000 */
[----:B------:R-:W-:-:S06]  /*4e00*/  CS2R R78, SRZ ;  /* 0x00000000004e7805 */ /* 0x000fcc000001ff00 */
[----:B------:R-:W3:Y:S01]  /*4e10*/  MUFU.EX2 R35, R35 ;  /* 0x0000002300237308 */ /* 0x000ee20000000800 */
[----:B-1----:R-:W-:Y:S01]  /*4e20*/  FADD.FTZ R14, R50, R31 ;  /* 0x0000001f320e7221 */ /* 0x002fe20000010000 */
[----:B------:R-:W-:-:S06]  /*4e30*/  CS2R R30, SRZ ;  /* 0x00000000001e7805 */ /* 0x000fcc000001ff00 */
[----:B------:R-:W-:Y:S01]  /*4e40*/  MUFU.EX2 R71, R71 ;  /* 0x0000004700477308 */ /* 0x000fe20000000800 */
[----:B--2---:R-:W-:-:S07]  /*4e50*/  FADD.FTZ R12, R86, R5 ;  /* 0x00000005560c7221 */ /* 0x004fce0000010000 */
[----:B------:R1:W2:Y:S01]  /*4e60*/  MUFU.EX2 R6, R55 ;  /* 0x0000003700067308 */ /* 0x0002a20000000800 */
[----:B---3--:R-:W-:-:S07]  /*4e70*/  FADD.FTZ R14, R35, R14 ;  /* 0x0000000e230e7221 */ /* 0x008fce0000010000 */
[----:B------:R-:W3:Y:S01]  /*4e80*/  MUFU.EX2 R51, R51 ;  /* 0x0000003300337308 */ /* 0x000ee20000000800 */
[----:B-1----:R-:W-:-:S07]  /*4e90*/  CS2R R54, SRZ ;  /* 0x0000000000367805 */ /* 0x002fce000001ff00 */
[----:B------:R1:W4:Y:S01]  /*4ea0*/  MUFU.EX2 R10, R63 ;  /* 0x0000003f000a7308 */ /* 0x0003220000000800 */
[----:B--2---:R-:W-:Y:S01]  /*4eb0*/  F2FP.SATFINITE.E4M3.F32.PACK_AB_MERGE_C R9, R6, R71, RZ ;  /* 0x000000470609723e */ /* 0x004fe200048070ff */
[----:B------:R-:W-:-:S03]  /*4ec0*/  FADD.FTZ R71, R71, R12 ;  /* 0x0000000c47477221 */ /* 0x000fc60000010000 */
[----:B------:R-:W-:Y:S01]  /*4ed0*/  F2FP.SATFINITE.E4M3.F32.PACK_AB_MERGE_C R202, R86, R83, R9 ;  /* 0x0000005356ca723e */ /* 0x000fe20004807009 */
[----:B------:R-:W-:Y:S01]  /*4ee0*/  FADD.FTZ R6, R6, R71 ;  /* 0x0000004706067221 */ /* 0x000fe20000010000 */
[----:B------:R-:W-:Y:S02]  /*4ef0*/  CS2R R70, SRZ ;  /* 0x0000000000467805 */ /* 0x000fe4000001ff00 */
[----:B------:R-:W-:Y:S01]  /*4f00*/  CS2R R82, SRZ ;  /* 0x0000000000527805 */ /* 0x000fe2000001ff00 */
[----:B---3--:R-:W-:Y:S01]  /*4f10*/  FADD.FTZ R5, R51, R14 ;  /* 0x0000000e33057221 */ /* 0x008fe20000010000 */
[----:B-1----:R-:W-:Y:S02]  /*4f20*/  CS2R R62, SRZ ;  /* 0x00000000003e7805 */ /* 0x002fe4000001ff00 */
[----:B------:R-:W-:Y:S02]  /*4f30*/  CS2R R86, SRZ ;  /* 0x0000000000567805 */ /* 0x000fe4000001ff00 */
[C---:B----4-:R-:W-:Y:S01]  /*4f40*/  F2FP.SATFINITE.E4M3.F32.PACK_AB_MERGE_C R11, R10.reuse, R51, RZ ;  /* 0x000000330a0b723e */ /* 0x050fe200048070ff */
[----:B------:R-:W-:-:S03]  /*4f50*/  FADD.FTZ R5, R10, R5 ;  /* 0x000000050a057221 */ /* 0x000fc60000010000 */
[----:B------:R-:W-:Y:S02]  /*4f60*/  F2FP.SATFINITE.E4M3.F32.PACK_AB_MERGE_C R203, R35, R50, R11 ;  /* 0x0000003223cb723e */ /* 0x000fe4000480700b */
        /* <DEDUP_REMOVED lines=54> */
[----:B------:R-:W-:Y:S01]  /*52d0*/  UMOV UR52, URZ ;  /* 0x0000003f00347c82 */ /* 0x000fe20008000000 */
[----:B------:R-:W-:Y:S01]  /*52e0*/  UMOV UR6, URZ ;  /* 0x0000003f00067c82 */ /* 0x000fe20008000000 */
[----:B------:R-:W-:-:S05]  /*52f0*/  ULDC UR53, c[0x0][0x2f0] ;  /* 0x0000bc0000357ab9 */ /* 0x000fca0000000800 */
.L_x_6176:
[----:B------:R-:W-:Y:S01]  /*5300*/  ISETP.NE.AND P2, PT, RZ, UR56, PT ;  /* 0x00000038ff007c0c */ /* 0x000fe2000bf45270 */
[----:B------:R-:W-:-:S04]  /*5310*/  UISETP.NE.AND UP0, UPT, UR6, 0x1, UPT ;  /* 0x000000010600788c */ /* 0x000fc8000bf05270 */
[----:B------:R-:W-:-:S04]  /*5320*/  USEL UR5, URZ, 0x1, UP0 ;  /* 0x000000013f057887 */ /* 0x000fc80008000000 */
[----:B------:R-:W-:-:S04]  /*5330*/  ULOP3.LUT UR5, UR52, UR5, URZ, 0x3c, !UPT ;  /* 0x0000000534057292 */ /* 0x000fc8000f8e3c3f */
[----:B------:R-:W-:Y:S08]  /*5340*/  @P2 BRA `(.L_x_6166) ;  /* 0x0000000000382947 */ /* 0x000ff00003800000 */
[----:B------:R-:W-:Y:S05]  /*5350*/  @!P0 BRA `(.L_x_6167) ;  /* 0x0000000000048947 */ /* 0x000fea0003800000 */
[----:B------:R-:W-:Y:S01]  /*5360*/  BPT.TRAP 0x1 ;  /* 0x000000040000795c */ /* 0x000fe20000300000 */
.L_x_6167:
        /* <DEDUP_REMOVED lines=9> */
.L_x_6168:
[----:B-1----:R-:W-:Y:S05]  /*5400*/  @P1 BRA `(.L_x_6166) ;  /* 0x0000000000081947 */ /* 0x002fea0003800000 */
[----:B------:R-:W1:Y:S02]  /*5410*/  SYNCS.PHASECHK.TRANS64.TRYWAIT P1, [UR4+0x33430], R0 ;  /* 0x03343000ff0075a7 */ /* 0x000e640008020144 */
[----:B-1----:R-:W-:Y:S05]  /*5420*/  @!P1 BRA `(.L_x_6169) ;  /* 0x000000fc00409947 */ /* 0x002fea0003800000 */
.L_x_6166:
        /* <DEDUP_REMOVED lines=21> */
[----:B------:R-:W-:Y:S01]  /*5580*/  UIADD3 UR46, UR30, 0x180, URZ ;  /* 0x000001801e2e7890 */ /* 0x000fe2000fffe03f */
[----:B------:R-:W-:Y:S01]  /*5590*/  UMOV UR47, 0x80000020 ;  /* 0x80000020002f7882 */ /* 0x000fe20000000000 */
[----:B------:R-:W-:Y:S01]  /*55a0*/  UIADD3 UR50, UR30, 0x200, URZ ;  /* 0x000002001e327890 */ /* 0x000fe2000fffe03f */
[----:B------:R-:W-:Y:S01]  /*55b0*/  UMOV UR51, 0x80000020 ;  /* 0x8000002000337882 */ /* 0x000fe20000000000 */
[----:B------:R-:W-:Y:S01]  /*55c0*/  UIADD3 UR10, UR30, 0x2, URZ ;  /* 0x000000021e0a7890 */ /* 0x000fe2000fffe03f */
[----:B------:R-:W-:Y:S01]  /*55d0*/  WARPGROUP.ARRIVE ;  /* 0x00000000000079c5 */ /* 0x000fe20000000000 */
[----:B------:R-:W-:Y:S01]  /*55e0*/  UMOV UR11, 0x80000020 ;  /* 0x80000020000b7882 */ /* 0x000fe20000000000 */
[----:B------:R-:W-:-:S02]  /*55f0*/  UIADD3 UR14, UR30, 0x82, URZ ;  /* 0x000000821e0e7890 */ /* 0x000fc4000fffe03f */
[----:B------:R-:W-:Y:S02]  /*5600*/  UIADD3 UR15, UR30, 0x182, URZ ;  /* 0x000001821e0f7890 */ /* 0x000fe4000fffe03f */
[----:B------:R-:W-:Y:S01]  /*5610*/  QGMMA.64x32x32.F32.E4M3.E4M3 R184, gdesc[UR28], RZ, !UPT, gsb0 ;  /* 0x006000001cb879f3 */ /* 0x000fe2000c0008ff */
[----:B------:R-:W-:Y:S01]  /*5620*/  UIADD3 UR18, UR30, 0x282, URZ ;  /* 0x000002821e127890 */ /* 0x000fe2000fffe03f */
[----:B------:R-:W-:Y:S01]  /*5630*/  UMOV UR19, 0x80000020 ;  /* 0x8000002000137882 */ /* 0x000fe20000000000 */
[----:B------:R-:W-:Y:S01]  /*5640*/  UIADD3 UR22, UR30, 0x500, URZ ;  /* 0x000005001e167890 */ /* 0x000fe2000fffe03f */
[----:B------:R-:W-:Y:S01]  /*5650*/  UMOV UR23, 0x80000020 ;  /* 0x8000002000177882 */ /* 0x000fe20000000000 */
[----:B------:R-:W-:Y:S01]  /*5660*/  UIADD3 UR26, UR30, 0x502, URZ ;  /* 0x000005021e1a7890 */ /* 0x000fe2000fffe03f */
[----:B------:R-:W-:Y:S01]  /*5670*/  UMOV UR27, 0x80000020 ;  /* 0x80000020001b7882 */ /* 0x000fe20000000000 */
[----:B------:R-:W-:Y:S01]  /*5680*/  UMOV UR28, UR24 ;  /* 0x00000018001c7c82 */ /* 0x000fe20008000000 */
[----:B------:R-:W-:Y:S01]  /*5690*/  UMOV UR29, UR25 ;  /* 0x00000019001d7c82 */ /* 0x000fe20008000000 */
[----:B------:R-:W-:Y:S01]  /*56a0*/  UMOV UR31, 0x80000020 ;  /* 0x80000020001f7882 */ /* 0x000fe20000000000 */
[----:B------:R-:W-:-:S02]  /*56b0*/  WARPGROUP.DEPBAR.LE gsb0, 0x0 ;  /* 0x00008000000079c5 */ /* 0x000fc40000010000 */
        /* <DEDUP_REMOVED lines=153> */
.L_x_6171:
[----:B------:R-:W-:Y:S01]  /*6050*/  ULEA UR10, UR6, UR39, 0x3 ;  /* 0x00000027060a7291 */ /* 0x000fe2000f8e183f */
[----:B------:R-:W-:-:S05]  /*6060*/  IMAD.U32 R0, RZ, RZ, UR52 ;  /* 0x00000034ff007e24 */ /* 0x000fca000f8e00ff */
[----:B------:R-:W-:-:S04]  /*6070*/  SHF.L.U32 R0, R0, 0x1f, RZ ;  /* 0x0000001f00007819 */ /* 0x000fc800000006ff */
[----:B------:R0:W1:Y:S01]  /*6080*/  SYNCS.PHASECHK.TRANS64.TRYWAIT P1, [UR10+0x33450], R0 ;  /* 0x03345000ff0075a7 */ /* 0x000062000802014a */
[----:B------:R-:W-:Y:S05]  /*6090*/  @!P0 BRA `(.L_x_6172) ;  /* 0x0000000000048947 */ /* 0x000fea0003800000 */
[----:B------:R-:W-:Y:S01]  /*60a0*/  BPT.TRAP 0x1 ;  /* 0x000000040000795c */ /* 0x000fe20000300000 */
.L_x_6172:
[----:B-1----:R-:W-:Y:S05]  /*60b0*/  @P1 BRA `(.L_x_6170) ;  /* 0x0000000000081947 */ /* 0x002fea0003800000 */
[----:B------:R-:W1:Y:S02]  /*60c0*/  SYNCS.PHASECHK.TRANS64.TRYWAIT P1, [UR10+0x33450], R0 ;  /* 0x03345000ff0075a7 */ /* 0x000e64000802014a */
[----:B-1----:R-:W-:Y:S05]  /*60d0*/  @!P1 BRA `(.L_x_6173) ;  /* 0x000000f0002c9947 */ /* 0x002fea0003800000 */
.L_x_6170:
        /* <DEDUP_REMOVED lines=34> */
.L_x_6174:
[----:B------:R-:W-:Y:S01]  /*6300*/  UISETP.NE.AND UP0, UPT, UR58, URZ, UPT ;  /* 0x0000003f3a00728c */ /* 0x000fe2000bf05270 */
[----:B0-----:R-:W-:Y:S01]  /*6310*/  IMAD.MOV.U32 R0, RZ, RZ, R7 ;  /* 0x000000ffff007224 */ /* 0x001fe200078e0007 */
[----:B------:R-:W-:Y:S01]  /*6320*/  ULDC UR11, c[0x0][0x288] ;  /* 0x0000a200000b7ab9 */ /* 0x000fe20000000800 */
        /* <DEDUP_REMOVED lines=9> */
[----:B------:R-:W-:Y:S02]  /*63c0*/  UIMAD UR10, UR7, -0xa0, UR10 ;  /* 0xffffff60070a78a4 */ /* 0x000fe4000f8e020a */
[----:B------:R-:W0:Y:S04]  /*63d0*/  SHFL.IDX PT, R4, R0, RZ, 0x1c1f ;  /* 0x001c1fff00047589 */ /* 0x000e2800000e0000 */
[----:B------:R-:W-:Y:S01]  /*63e0*/  IMAD R11, R8, R11, UR10 ;  /* 0x0000000a080b7e24 */ /* 0x000fe2000f8e020b */
[----:B------:R-:W1:Y:S01]  /*63f0*/  SHFL.IDX PT, R0, R0, 0x1, 0x1c1f ;  /* 0x003c1f0000007f89 */ /* 0x000e6200000e0000 */
[----:B------:R-:W-:-:S02]  /*6400*/  ULEA UR10, UR4, UR39, 0x3 ;  /* 0x00000027040a7291 */ /* 0x000fc4000f8e183f */
[----:B------:R-:W-:Y:S02]  /*6410*/  IMAD R11, R12, UR57, R11 ;  /* 0x000000390c0b7c24 */ /* 0x000fe4000f8e020b */
[----:B------:R-:W-:-:S04]  /*6420*/  UIADD3 UR10, UR10, 0x33440, URZ ;  /* 0x000334400a0a7890 */ /* 0x000fc8000fffe03f */
        /* <DEDUP_REMOVED lines=122> */
[----:B-1----:R-:W-:-:S02]  /*6bd0*/  IADD3 R11, R0, -UR11, R11 ;  /* 0x8000000b000b7c10 */ /* 0x002fc4000fffe00b */
[----:B------:R-:W-:Y:S02]  /*6be0*/  FMNMX.FTZ R14, R133, R4, !PT ;  /* 0x00000004850e7209 */ /* 0x000fe40007810000 */
[C---:B------:R-:W-:Y:S02]  /*6bf0*/  ISETP.GT.AND P2, PT, R11.reuse, RZ, PT ;  /* 0x000000ff0b00720c */ /* 0x040fe40003f44270 */
[C---:B------:R-:W-:Y:S01]  /*6c00*/  ISETP.GT.AND P3, PT, R11.reuse, 0x1, PT ;  /* 0x000000010b00780c */ /* 0x040fe20003f64270 */
[----:B------:R-:W0:Y:S01]  /*6c10*/  SHFL.BFLY PT, R13, R14, 0x2, 0x1f ;  /* 0x0c401f000e0d7f89 */ /* 0x000e2200000e0000 */
        /* <DEDUP_REMOVED lines=10> */
[C---:B------:R-:W-:Y:S02]  /*6cc0*/  ISETP.GT.AND P3, PT, R11.reuse, 0x11, PT ;  /* 0x000000110b00780c */ /* 0x040fe40003f64270 */
[----:B------:R-:W-:Y:S02]  /*6cd0*/  FSEL R194, R194, -INF , P2 ;  /* 0xff800000c2c27808 */ /* 0x000fe40001000000 */
[----:B0-----:R-:W-:Y:S01]  /*6ce0*/  FMNMX.FTZ R15, R14, R13, !PT ;  /* 0x0000000d0e0f7209 */ /* 0x001fe20007810000 */
[----:B------:R-:W-:Y:S01]  /*6cf0*/  IMAD.U32 R13, RZ, RZ, UR38 ;  /* 0x00000026ff0d7e24 */ /* 0x000fe2000f8e00ff */
[----:B------:R-:W-:Y:S02]  /*6d00*/  ISETP.GT.AND P2, PT, R11, 0x18, PT ;  /* 0x000000180b00780c */ /* 0x000fe40003f44270 */
[----:B------:R-:W-:Y:S01]  /*6d10*/  FSEL R195, R195, -INF , P3 ;  /* 0xff800000c3c37808 */ /* 0x000fe20001800000 */
[----:B------:R-:W0:Y:S01]  /*6d20*/  SHFL.BFLY PT, R4, R15, 0x1, 0x1f ;  /* 0x0c201f000f047f89 */ /* 0x000e2200000e0000 */
[----:B------:R-:W-:-:S02]  /*6d30*/  ISETP.GT.AND P3, PT, R11, 0x19, PT ;  /* 0x000000190b00780c */ /* 0x000fc40003f64270 */
[----:B------:R-:W-:Y:S02]  /*6d40*/  FSEL R198, R198, -INF , P2 ;  /* 0xff800000c6c67808 */ /* 0x000fe40001000000 */
[----:B------:R-:W-:Y:S02]  /*6d50*/  FSEL R199, R199, -INF , P3 ;  /* 0xff800000c7c77808 */ /* 0x000fe40001800000 */
[C---:B------:R-:W-:Y:S02]  /*6d60*/  ISETP.GT.AND P2, PT, R11.reuse, 0x20, PT ;  /* 0x000000200b00780c */ /* 0x040fe40003f44270 */
[C---:B------:R-:W-:Y:S02]  /*6d70*/  ISETP.GT.AND P3, PT, R11.reuse, 0x21, PT ;  /* 0x000000210b00780c */ /* 0x040fe40003f64270 */
[----:B------:R-:W-:Y:S02]  /*6d80*/  FSEL R170, R170, -INF , P2 ;  /* 0xff800000aaaa7808 */ /* 0x000fe40001000000 */
[----:B------:R-:W-:-:S02]  /*6d90*/  ISETP.GT.AND P2, PT, R11, 0x28, PT ;  /* 0x000000280b00780c */ /* 0x000fc40003f44270 */
[----:B------:R-:W-:Y:S02]  /*6da0*/  FSEL R171, R171, -INF , P3 ;  /* 0xff800000abab7808 */ /* 0x000fe40001800000 */
[C---:B------:R-:W-:Y:S02]  /*6db0*/  ISETP.GT.AND P3, PT, R11.reuse, 0x29, PT ;  /* 0x000000290b00780c */ /* 0x040fe40003f64270 */
[----:B------:R-:W-:Y:S02]  /*6dc0*/  FSEL R174, R174, -INF , P2 ;  /* 0xff800000aeae7808 */ /* 0x000fe40001000000 */
[----:B------:R-:W-:Y:S02]  /*6dd0*/  ISETP.GT.AND P2, PT, R11, 0x30, PT ;  /* 0x000000300b00780c */ /* 0x000fe40003f44270 */
[----:B------:R-:W-:Y:S02]  /*6de0*/  FSEL R175, R175, -INF , P3 ;  /* 0xff800000afaf7808 */ /* 0x000fe40001800000 */
[----:B0-----:R-:W-:-:S02]  /*6df0*/  FMNMX.FTZ R4, R15, R4, !PT ;  /* 0x000000040f047209 */ /* 0x001fc40007810000 */
[----:B------:R-:W-:Y:S02]  /*6e00*/  ISETP.GT.AND P3, PT, R11, 0x31, PT ;  /* 0x000000310b00780c */ /* 0x000fe40003f64270 */
[C---:B------:R-:W-:Y:S01]  /*6e10*/  FSETP.NEU.FTZ.AND P1, PT, R4.reuse, -INF , PT ;  /* 0xff8000000400780b */ /* 0x040fe20003f3d000 */
[----:B------:R-:W-:-:S01]  /*6e20*/  FFMA.FTZ R12, R4, R13, -8 ;  /* 0xc1000000040c7423 */ /* 0x000fc2000001000d */
[----:B------:R-:W-:Y:S02]  /*6e30*/  FSEL R178, R178, -INF , P2 ;  /* 0xff800000b2b27808 */ /* 0x000fe40001000000 */
[----:B------:R-:W-:Y:S02]  /*6e40*/  ISETP.GT.AND P2, PT, R11, 0x38, PT ;  /* 0x000000380b00780c */ /* 0x000fe40003f44270 */
[----:B------:R-:W-:Y:S02]  /*6e50*/  FSEL R12, R12, RZ, P1 ;  /* 0x000000ff0c0c7208 */ /* 0x000fe40000800000 */
[----:B------:R-:W-:-:S02]  /*6e60*/  FSEL R179, R179, -INF , P3 ;  /* 0xff800000b3b37808 */ /* 0x000fc40001800000 */
[----:B------:R-:W-:Y:S01]  /*6e70*/  ISETP.GT.AND P3, PT, R11, 0x39, PT ;  /* 0x000000390b00780c */ /* 0x000fe20003f64270 */
[----:B------:R-:W-:-:S01]  /*6e80*/  FFMA.FTZ R14, R185, UR38, -R12 ;  /* 0x00000026b90e7c23 */ /* 0x000fc2000801080c */
[----:B------:R-:W-:Y:S01]  /*6e90*/  FMNMX.FTZ R185, R191, R0, !PT ;  /* 0x00000000bfb97209 */ /* 0x000fe20007810000 */
[----:B------:R-:W-:-:S01]  /*6ea0*/  FFMA.FTZ R13, R184, UR38, -R12 ;  /* 0x00000026b80d7c23 */ /* 0x000fc2000801080c */
        /* <DEDUP_REMOVED lines=8> */
[----:B------:R-:W-:Y:S01]  /*6f30*/  ISETP.GT.AND P2, PT, R11, 0x40, PT ;  /* 0x000000400b00780c */ /* 0x000fe20003f44270 */
[----:B------:R-:W-:-:S01]  /*6f40*/  FFMA.FTZ R20, R193, UR38, -R12 ;  /* 0x00000026c1147c23 */ /* 0x000fc2000801080c */
[----:B------:R-:W-:Y:S01]  /*6f50*/  FMNMX.FTZ R0, R198, R185, !PT ;  /* 0x000000b9c6007209 */ /* 0x000fe20007810000 */
[----:B------:R-:W-:-:S01]  /*6f60*/  FFMA.FTZ R22, R196, UR38, -R12 ;  /* 0x00000026c4167c23 */ /* 0x000fc2000801080c */
        /* <DEDUP_REMOVED lines=33> */
[--C-:B0-----:R-:W-:Y:S01]  /*7180*/  FFMA.FTZ R184, R156, UR38, -R12.reuse ;  /* 0x000000269cb87c23 */ /* 0x101fe2000801080c */
        /* <DEDUP_REMOVED lines=11> */
[----:B------:R-:W-:Y:S01]  /*7240*/  FFMA.FTZ R133, R133, UR38, -R12 ;  /* 0x0000002685857c23 */ /* 0x000fe2000801080c */
[----:B------:R-:W-:Y:S01]  /*7250*/  FMNMX.FTZ R0, R180, R185, !PT ;  /* 0x000000b9b4007209 */ /* 0x000fe20007810000 */
[----:B------:R-:W-:Y:S01]  /*7260*/  MUFU.EX2 R13, R13 ;  /* 0x0000000d000d7308 */ /* 0x000fe20000000800 */
[----:B------:R-:W-:-:S02]  /*7270*/  ISETP.GT.AND P3, PT, R11, 0x59, PT ;  /* 0x000000590b00780c */ /* 0x000fc40003f64270 */
[----:B------:R-:W-:Y:S02]  /*7280*/  FMNMX.FTZ R185, R159, R0, !PT ;  /* 0x000000009fb97209 */ /* 0x000fe40007810000 */
[----:B------:R-:W-:Y:S02]  /*7290*/  FSEL R166, R166, -INF , P2 ;  /* 0xff800000a6a67808 */ /* 0x000fe40001000000 */
[----:B------:R-:W-:Y:S01]  /*72a0*/  FMNMX.FTZ R0, R162, R185, !PT ;  /* 0x000000b9a2007209 */ /* 0x000fe20007810000 */
[----:B------:R-:W-:Y:S01]  /*72b0*/  MUFU.EX2 R14, R14 ;  /* 0x0000000e000e7308 */ /* 0x000fe20000000800 */
[----:B------:R-:W-:Y:S02]  /*72c0*/  FSEL R167, R167, -INF , P3 ;  /* 0xff800000a7a77808 */ /* 0x000fe40001800000 */
[----:B------:R-:W-:Y:S02]  /*72d0*/  FMNMX.FTZ R185, R163, R0, !PT ;  /* 0x00000000a3b97209 */ /* 0x000fe40007810000 */
[----:B------:R-:W-:-:S02]  /*72e0*/  ISETP.GT.AND P2, PT, R11, 0x60, PT ;  /* 0x000000600b00780c */ /* 0x000fc40003f44270 */
        /* <DEDUP_REMOVED lines=16> */
[----:B------:R0:W-:Y:S01]  /*73f0*/  MUFU.EX2 R142, R184 ;  /* 0x000000b8008e7308 */ /* 0x0001e20000000800 */
[----:B------:R-:W-:Y:S02]  /*7400*/  ISETP.GT.AND P3, PT, R11, 0x71, PT ;  /* 0x000000710b00780c */ /* 0x000fe40003f64270 */
[----:B------:R-:W-:Y:S02]  /*7410*/  FSEL R146, R146, -INF , P2 ;  /* 0xff80000092927808 */ /* 0x000fe40001000000 */
[----:B------:R-:W-:Y:S02]  /*7420*/  FMNMX.FTZ R185, R143, R0, !PT ;  /* 0x000000008fb97209 */ /* 0x000fe40007810000 */
[----:B------:R-:W-:Y:S01]  /*7430*/  ISETP.GT.AND P2, PT, R11, 0x78, PT ;  /* 0x000000780b00780c */ /* 0x000fe20003f44270 */
[----:B------:R-:W-:Y:S01]  /*7440*/  MUFU.EX2 R20, R20 ;  /* 0x0000001400147308 */ /* 0x000fe20000000800 */
[----:B------:R-:W-:Y:S01]  /*7450*/  FSEL R147, R147, -INF , P3 ;  /* 0xff80000093937808 */ /* 0x000fe20001800000 */
[----:B0-----:R-:W-:Y:S01]  /*7460*/  FFMA.FTZ R184, R160, UR38, -R12 ;  /* 0x00000026a0b87c23 */ /* 0x001fe2000801080c */
[----:B------:R-:W-:-:S02]  /*7470*/  FMNMX.FTZ R0, R146, R185, !PT ;  /* 0x000000b992007209 */ /* 0x000fc40007810000 */
[----:B------:R-:W-:Y:S02]  /*7480*/  ISETP.GT.AND P3, PT, R11, 0x79, PT ;  /* 0x000000790b00780c */ /* 0x000fe40003f64270 */
[----:B------:R-:W-:Y:S01]  /*7490*/  FSEL R160, R150, -INF , P2 ;  /* 0xff80000096a07808 */ /* 0x000fe20001000000 */
[----:B------:R-:W-:Y:S01]  /*74a0*/  MUFU.EX2 R22, R22 ;  /* 0x0000001600167308 */ /* 0x000fe20000000800 */
[----:B------:R-:W-:Y:S02]  /*74b0*/  FMNMX.FTZ R185, R147, R0, !PT ;  /* 0x0000000093b97209 */ /* 0x000fe40007810000 */
[----:B------:R-:W-:Y:S02]  /*74c0*/  FSEL R151, R151, -INF , P3 ;  /* 0xff80000097977808 */ /* 0x000fe40001800000 */
[C---:B------:R-:W-:Y:S02]  /*74d0*/  ISETP.GT.AND P2, PT, R11.reuse, 0x80, PT ;  /* 0x000000800b00780c */ /* 0x040fe40003f44270 */
[----:B------:R-:W-:Y:S01]  /*74e0*/  FMNMX.FTZ R0, R160, R185, !PT ;  /* 0x000000b9a0007209 */ /* 0x000fe20007810000 */
[----:B------:R0:W-:Y:S01]  /*74f0*/  MUFU.EX2 R150, R184 ;  /* 0x000000b800967308 */ /* 0x0001e20000000800 */
[----:B------:R-:W-:-:S02]  /*7500*/  ISETP.GT.AND P3, PT, R11, 0x81, PT ;  /* 0x000000810b00780c */ /* 0x000fc40003f64270 */
[----:B------:R-:W-:Y:S02]  /*7510*/  FSEL R122, R122, -INF , P2 ;  /* 0xff8000007a7a7808 */ /* 0x000fe40001000000 */
[----:B------:R-:W-:Y:S02]  /*7520*/  FMNMX.FTZ R185, R151, R0, !PT ;  /* 0x0000000097b97209 */ /* 0x000fe40007810000 */
[----:B------:R-:W-:Y:S01]  /*7530*/  ISETP.GT.AND P2, PT, R11, 0x88, PT ;  /* 0x000000880b00780c */ /* 0x000fe20003f44270 */
[----:B------:R-:W-:Y:S01]  /*7540*/  MUFU.EX2 R23, R197 ;  /* 0x000000c500177308 */ /* 0x000fe20000000800 */
[----:B------:R-:W-:Y:S01]  /*7550*/  FSEL R123, R123, -INF , P3 ;  /* 0xff8000007b7b7808 */ /* 0x000fe20001800000 */
[----:B0-----:R-:W-:Y:S01]  /*7560*/  FFMA.FTZ R184, R164, UR38, -R12 ;  /* 0x00000026a4b87c23 */ /* 0x001fe2000801080c */
        /* <DEDUP_REMOVED lines=15> */
[--C-:B0-----:R-:W-:Y:S01]  /*7660*/  FFMA.FTZ R184, R136, UR38, -R12.reuse ;  /* 0x0000002688b87c23 */ /* 0x101fe2000801080c */
        /* <DEDUP_REMOVED lines=13> */
[----:B------:R-:W-:Y:S01]  /*7740*/  IMAD.U32 R149, RZ, RZ, UR38 ;  /* 0x00000026ff957e24 */ /* 0x000fe2000f8e00ff */
[----:B------:R-:W-:Y:S01]  /*7750*/  FMNMX.FTZ R0, R135, R0, !PT ;  /* 0x0000000087007209 */ /* 0x000fe20007810000 */
[----:B------:R0:W-:Y:S01]  /*7760*/  MUFU.EX2 R11, R184 ;  /* 0x000000b8000b7308 */ /* 0x0001e20000000800 */
[----:B------:R-:W-:-:S03]  /*7770*/  FSEL R192, R4, RZ, P1 ;  /* 0x000000ff04c07208 */ /* 0x000fc60000800000 */
[----:B------:R-:W1:Y:S02]  /*7780*/  SHFL.BFLY PT, R185, R0, 0x2, 0x1f ;  /* 0x0c401f0000b97f89 */ /* 0x000e6400000e0000 */
[----:B------:R-:W-:-:S02]  /*7790*/  FADD.FTZ R192, -R192, R9 ;  /* 0x00000009c0c07221 */ /* 0x000fc40000010100 */
[----:B------:R-:W-:Y:S02]  /*77a0*/  MUFU.EX2 R172, R172 ;  /* 0x000000ac00ac7308 */ /* 0x000fe40000000800 */
[----:B------:R-:W-:-:S06]  /*77b0*/  FMUL.FTZ R192, R192, UR38 ;  /* 0x00000026c0c07c20 */ /* 0x000fcc0008410000 */
[----:B------:R-:W-:Y:S08]  /*77c0*/  MUFU.EX2 R173, R173 ;  /* 0x000000ad00ad7308 */ /* 0x000ff00000000800 */
        /* <DEDUP_REMOVED lines=8> */
[C---:B------:R-:W-:Y:S01]  /*7850*/  FSETP.NEU.FTZ.AND P2, PT, R0.reuse, -INF , PT ;  /* 0xff8000000000780b */ /* 0x040fe20003f5d000 */
[----:B------:R-:W-:-:S02]  /*7860*/  FFMA.FTZ R149, R0, R149, -8 ;  /* 0xc100000000957423 */ /* 0x000fc40000010095 */
[----:B------:R-:W-:Y:S01]  /*7870*/  MUFU.EX2 R157, R157 ;  /* 0x0000009d009d7308 */ /* 0x000fe20000000800 */
[----:B------:R-:W-:Y:S02]  /*7880*/  FSEL R189, R0, RZ, P2 ;  /* 0x000000ff00bd7208 */ /* 0x000fe40001000000 */
[----:B------:R-:W-:-:S03]  /*7890*/  FSEL R12, R149, RZ, P2 ;  /* 0x000000ff950c7208 */ /* 0x000fc60001000000 */
[----:B------:R-:W-:Y:S02]  /*78a0*/  FADD.FTZ R189, -R189, R10 ;  /* 0x0000000abdbd7221 */ /* 0x000fe40000010100 */
[----:B0-----:R-:W-:-:S01]  /*78b0*/  FFMA.FTZ R184, R21, UR38, -R12 ;  /* 0x0000002615b87c23 */ /* 0x001fc2000801080c */
[--C-:B------:R-:W-:Y:S01]  /*78c0*/  FFMA.FTZ R21, R187, UR38, -R12.reuse ;  /* 0x00000026bb157c23 */ /* 0x100fe2000801080c */
[----:B------:R-:W-:Y:S01]  /*78d0*/  FMUL.FTZ R189, R189, UR38 ;  /* 0x00000026bdbd7c20 */ /* 0x000fe20008410000 */
        /* <DEDUP_REMOVED lines=21> */
[----:B------:R-:W-:-:S01]  /*7a30*/  FADD.FTZ R192, R14, R191 ;  /* 0x000000bf0ec07221 */ /* 0x000fc20000010000 */
        /* <DEDUP_REMOVED lines=11> */
[----:B-1----:R-:W-:-:S01]  /*7af0*/  FFMA.FTZ R6, R189, R5, R184 ;  /* 0x00000005bd067223 */ /* 0x002fc200000100b8 */
[----:B------:R-:W-:Y:S01]  /*7b00*/  FADD.FTZ R5, R15, R192 ;  /* 0x000000c00f057221 */ /* 0x000fe20000010000 */
[----:B------:R-:W-:-:S01]  /*7b10*/  FFMA.FTZ R146, R146, UR38, -R12 ;  /* 0x0000002692927c23 */ /* 0x000fc2000801080c */
[--C-:B------:R-:W-:Y:S01]  /*7b20*/  FFMA.FTZ R147, R147, UR38, -R12.reuse ;  /* 0x0000002693937c23 */ /* 0x100fe2000801080c */
[----:B------:R-:W-:-:S01]  /*7b30*/  FFMA.FTZ R160, R160, UR38, -R12 ;  /* 0x00000026a0a07c23 */ /* 0x000fc2000801080c */
[--C-:B------:R-:W-:Y:S01]  /*7b40*/  FFMA.FTZ R151, R151, UR38, -R12.reuse ;  /* 0x0000002697977c23 */ /* 0x100fe2000801080c */
[----:B------:R-:W-:-:S01]  /*7b50*/  FFMA.FTZ R122, R122, UR38, -R12 ;  /* 0x000000267a7a7c23 */ /* 0x000fc2000801080c */
[----:B------:R-:W1:Y:S01]  /*7b60*/  MUFU.EX2 R186, R186 ;  /* 0x000000ba00ba7308 */ /* 0x000e620000000800 */
[----:B0-----:R-:W-:-:S01]  /*7b70*/  FADD.FTZ R6, R21, R6 ;  /* 0x0000000615067221 */ /* 0x001fc20000010000 */
[--C-:B------:R-:W-:Y:S01]  /*7b80*/  FFMA.FTZ R123, R123, UR38, -R12.reuse ;  /* 0x000000267b7b7c23 */ /* 0x100fe2000801080c */
[----:B------:R-:W-:-:S01]  /*7b90*/  FFMA.FTZ R164, R164, UR38, -R12 ;  /* 0x00000026a4a47c23 */ /* 0x000fc2000801080c */
[----:B------:R-:W-:-:S04]  /*7ba0*/  FFMA.FTZ R134, R134, UR38, -R12 ;  /* 0x0000002686867c23 */ /* 0x000fc8000801080c */
[----:B------:R-:W0:Y:S01]  /*7bb0*/  MUFU.EX2 R185, R185 ;  /* 0x000000b900b97308 */ /* 0x000e220000000800 */
[----:B--2---:R-:W-:-:S01]  /*7bc0*/  FADD.FTZ R167, R149, R6 ;  /* 0x0000000695a77221 */ /* 0x004fc20000010000 */
[----:B------:R-:W-:-:S04]  /*7bd0*/  FADD.FTZ R6, R18, R5 ;  /* 0x0000000512067221 */ /* 0x000fc80000010000 */
[----:B------:R-:W-:Y:S02]  /*7be0*/  FADD.FTZ R5, R19, R6 ;  /* 0x0000000613057221 */ /* 0x000fe40000010000 */
[----:B------:R-:W2:Y:S01]  /*7bf0*/  MUFU.EX2 R188, R188 ;  /* 0x000000bc00bc7308 */ /* 0x000ea20000000800 */
[----:B-1----:R-:W-:-:S01]  /*7c00*/  FADD.FTZ R192, R186, R167 ;  /* 0x000000a7bac07221 */ /* 0x002fc20000010000 */
[----:B------:R-:W-:-:S06]  /*7c10*/  FADD.FTZ R5, R20, R5 ;  /* 0x0000000514057221 */ /* 0x000fcc0000010000 */
[----:B------:R-:W1:Y:S01]  /*7c20*/  MUFU.EX2 R187, R187 ;  /* 0x000000bb00bb7308 */ /* 0x000e620000000800 */
[----:B0-----:R-:W-:-:S01]  /*7c30*/  FADD.FTZ R167, R185, R192 ;  /* 0x000000c0b9a77221 */ /* 0x001fc20000010000 */
[----:B------:R-:W-:-:S06]  /*7c40*/  FADD.FTZ R192, R22, R5 ;  /* 0x0000000516c07221 */ /* 0x000fcc0000010000 */
[----:B------:R-:W0:Y:S01]  /*7c50*/  MUFU.EX2 R190, R190 ;  /* 0x000000be00be7308 */ /* 0x000e220000000800 */
[----:B--2---:R-:W-:-:S01]  /*7c60*/  FADD.FTZ R6, R188, R167 ;  /* 0x000000a7bc067221 */ /* 0x004fc20000010000 */
[----:B------:R-:W-:-:S06]  /*7c70*/  FADD.FTZ R167, R23, R192 ;  /* 0x000000c017a77221 */ /* 0x000fcc0000010000 */
[----:B------:R-:W2:Y:S01]  /*7c80*/  MUFU.EX2 R170, R170 ;  /* 0x000000aa00aa7308 */ /* 0x000ea20000000800 */
[----:B-1----:R-:W-:-:S01]  /*7c90*/  FADD.FTZ R5, R187, R6 ;  /* 0x00000006bb057221 */ /* 0x002fc20000010000 */
[----:B------:R-:W-:-:S06]  /*7ca0*/  FADD.FTZ R6, R168, R167 ;  /* 0x000000a7a8067221 */ /* 0x000fcc0000010000 */
[----:B------:R-:W1:Y:S01]  /*7cb0*/  MUFU.EX2 R171, R171 ;  /* 0x000000ab00ab7308 */ /* 0x000e620000000800 */
[----:B0-----:R-:W-:-:S07]  /*7cc0*/  FADD.FTZ R5, R190, R5 ;  /* 0x00000005be057221 */ /* 0x001fce0000010000 */
        /* <DEDUP_REMOVED lines=28> */
[----:B------:R-:W-:-:S06]  /*7e90*/  FADD.FTZ R167, R157, R6 ;  /* 0x000000069da77221 */ /* 0x000fcc0000010000 */
        /* <DEDUP_REMOVED lines=8> */
[----:B--2---:R-:W-:-:S07]  /*7f20*/  FADD.FTZ R5, R159, R6 ;  /* 0x000000069f057221 */ /* 0x004fce0000010000 */
[----:B------:R-:W2:Y:S01]  /*7f30*/  MUFU.EX2 R163, R163 ;  /* 0x000000a300a37308 */ /* 0x000ea20000000800 */
[----:B-1----:R-:W-:-:S04]  /*7f40*/  FADD.FTZ R167, R161, R192 ;  /* 0x000000c0a1a77221 */ /* 0x002fc80000010000 */
[----:B------:R-:W-:-:S03]  /*7f50*/  FADD.FTZ R192, R126, R167 ;  /* 0x000000a77ec07221 */ /* 0x000fc60000010000 */
        /* <DEDUP_REMOVED lines=12> */
[----:B-1----:R-:W-:-:S01]  /*8020*/  FADD.FTZ R192, R136, R167 ;  /* 0x000000a788c07221 */ /* 0x002fc20000010000 */
[----:B------:R-:W-:-:S06]  /*8030*/  FFMA.FTZ R167, R127, UR38, -R12 ;  /* 0x000000267fa77c23 */ /* 0x000fcc000801080c */
        /* <DEDUP_REMOVED lines=9> */
[----:B------:R-:W-:-:S01]  /*80d0*/  FFMA.FTZ R130, R131, UR38, -R12 ;  /* 0x0000002683827c23 */ /* 0x000fc2000801080c */
[----:B------:R-:W-:-:S04]  /*80e0*/  FFMA.FTZ R12, R135, UR38, -R12 ;  /* 0x00000026870c7c23 */ /* 0x000fc8000801080c */
        /* <DEDUP_REMOVED lines=46> */
[----:B0-----:R-:W-:-:S03]  /*83d0*/  FADD.FTZ R6, R133, R6 ;  /* 0x0000000685067221 */ /* 0x001fc60000010000 */
[----:B--2---:R-:W-:Y:S01]  /*83e0*/  FADD.FTZ R5, R12, R5 ;  /* 0x000000050c057221 */ /* 0x004fe20000010000 */
[----:B------:R-:W-:Y:S06]  /*83f0*/  @!P0 BRA `(.L_x_6175) ;  /* 0x0000000000048947 */ /* 0x000fec0003800000 */
[----:B------:R-:W-:Y:S01]  /*8400*/  BPT.TRAP 0x1 ;  /* 0x000000040000795c */ /* 0x000fe20000300000 */
.L_x_6175:
[----:B------:R-:W-:Y:S01]  /*8410*/  ULEA UR6, UR6, UR39, 0x3 ;  /* 0x0000002706067291 */ /* 0x000fe2000f8e183f */
[----:B------:R-:W-:Y:S01]  /*8420*/  F2FP.SATFINITE.E4M3.F32.PACK_AB_MERGE_C R9, R180, R9, RZ ;  /* 0x00000009b409723e */ /* 0x000fe200048070ff */
[----:B------:R-:W-:Y:S01]  /*8430*/  UISETP.GT.AND UP0, UPT, UR7, UR55, UPT ;  /* 0x000000370700728c */ /* 0x000fe2000bf04270 */
[----:B------:R-:W-:Y:S01]  /*8440*/  F2FP.SATFINITE.E4M3.F32.PACK_AB_MERGE_C R15, R18, R15, RZ ;  /* 0x0000000f120f723e */ /* 0x000fe200048070ff */
[----:B------:R-:W-:Y:S01]  /*8450*/  UIADD3 UR6, UR6, 0x33460, URZ ;  /* 0x0003346006067890 */ /* 0x000fe2000fffe03f */
[----:B------:R-:W-:Y:S01]  /*8460*/  F2FP.SATFINITE.E4M3.F32.PACK_AB_MERGE_C R149, R186, R149, RZ ;  /* 0x00000095ba95723e */ /* 0x000fe200048070ff */
[----:B------:R-:W-:Y:S01]  /*8470*/  UIADD3 UR7, UR7, -0x1, URZ ;  /* 0xffffffff07077890 */ /* 0x000fe2000fffe03f */
[----:B------:R-:W-:Y:S01]  /*8480*/  F2FP.SATFINITE.E4M3.F32.PACK_AB_MERGE_C R22, R23, R22, RZ ;  /* 0x000000161716723e */ /* 0x000fe200048070ff */
[----:B------:R-:W-:Y:S01]  /*8490*/  UPRMT UR6, UR61, 0x654, UR6 ;  /* 0x000006543d067896 */ /* 0x000fe20008000006 */
[----:B------:R-:W-:Y:S01]  /*84a0*/  PLOP3.LUT P1, PT, PT, PT, UP0, 0x80, 0x0 ;  /* 0x000000000000781c */ /* 0x000fe20003f2f008 */
[----:B------:R-:W-:Y:S01]  /*84b0*/  UMOV UR52, UR5 ;  /* 0x0000000500347c82 */ /* 0x000fe20008000000 */
        /* <DEDUP_REMOVED lines=134> */
[----:B------:R-:W-:-:S02]  /*8d20*/  IMAD.MOV.U32 R10, RZ, RZ, R0 ;  /* 0x000000ffff0a7224 */ /* 0x000fc400078e0000 */
[----:B------:R-:W-:Y:S01]  /*8d30*/  IMAD.MOV.U32 R9, RZ, RZ, R4 ;  /* 0x000000ffff097224 */ /* 0x000fe200078e0004 */
[----:B------:R-:W-:Y:S06]  /*8d40*/  @P1 BRA `(.L_x_6176) ;  /* 0xffffffc4006c1947 */ /* 0x000fec000383ffff */
[----:B------:R-:W-:-:S05]  /*8d50*/  UMOV UR53, UR7 ;  /* 0x0000000700357c82 */ /* 0x000fca0008000000 */
.L_x_6165:
[----:B------:R-:W-:-:S06]  /*8d60*/  UISETP.GE.AND UP0, UPT, UR53, UR60, UPT ;  /* 0x0000003c3500728c */ /* 0x000fcc000bf06270 */
[----:B------:R-:W-:-:S13]  /*8d70*/  PLOP3.LUT P1, PT, PT, PT, UP0, 0x80, 0x0 ;  /* 0x000000000000781c */ /* 0x000fda0003f2f008 */
[----:B------:R-:W-:Y:S05]  /*8d80*/  @!P1 BRA `(.L_x_6177) ;  /* 0x0000002c00b09947 */ /* 0x000fea0003800000 */
[C---:B------:R-:W-:Y:S01]  /*8d90*/  VIADD R7, R16.reuse, 0x8 ;  /* 0x0000000810077836 */ /* 0x040fe20000000000 */
[----:B------:R-:W-:Y:S01]  /*8da0*/  IADD3 R16, -R16, 0xb, RZ ;  /* 0x0000000b10107810 */ /* 0x000fe20007ffe1ff */
[----:B------:R-:W-:Y:S01]  /*8db0*/  IMAD.MOV.U32 R11, RZ, RZ, R0 ;  /* 0x000000ffff0b7224 */ /* 0x000fe200078e0000 */
[----:B------:R-:W-:Y:S01]  /*8dc0*/  UMOV UR52, UR5 ;  /* 0x0000000500347c82 */ /* 0x000fe20008000000 */
[----:B------:R-:W-:Y:S01]  /*8dd0*/  IMAD.MOV.U32 R9, RZ, RZ, R4 ;  /* 0x000000ffff097224 */ /* 0x000fe200078e0004 */
[----:B------:R-:W-:-:S06]  /*8de0*/  UMOV UR6, UR4 ;  /* 0x0000000400067c82 */ /* 0x000fcc0008000000 */
.L_x_6188:
[----:B------:R-:W-:Y:S01]  /*8df0*/  UIADD3 UR4, UR6, 0x1, URZ ;  /* 0x0000000106047890 */ /* 0x000fe2000fffe03f */
[----:B------:R-:W-:-:S03]  /*8e00*/  ISETP.NE.AND P2, PT, RZ, UR56, PT ;  /* 0x00000038ff007c0c */ /* 0x000fc6000bf45270 */
[----:B------:R-:W-:-:S04]  /*8e10*/  UISETP.NE.AND UP0, UPT, UR4, 0x2, UPT ;  /* 0x000000020400788c */ /* 0x000fc8000bf05270 */
[----:B------:R-:W-:Y:S02]  /*8e20*/  USEL UR5, URZ, 0x1, UP0 ;  /* 0x000000013f057887 */ /* 0x000fe40008000000 */
[----:B------:R-:W-:Y:S02]  /*8e30*/  USEL UR4, UR4, URZ, UP0 ;  /* 0x0000003f04047287 */ /* 0x000fe40008000000 */
[----:B------:R-:W-:Y:S02]  /*8e40*/  ULOP3.LUT UR5, UR52, UR5, URZ, 0x3c, !UPT ;  /* 0x0000000534057292 */ /* 0x000fe4000f8e3c3f */
[----:B--2---:R-:W-:Y:S10]  /*8e50*/  @P2 BRA `(.L_x_6178) ;  /* 0x00000000002c2947 */ /* 0x004ff40003800000 */
[----:B------:R-:W-:Y:S05]  /*8e60*/  @!P0 BRA `(.L_x_6179) ;  /* 0x0000000000048947 */ /* 0x000fea0003800000 */
[----:B------:R-:W-:Y:S01]  /*8e70*/  BPT.TRAP 0x1 ;  /* 0x000000040000795c */ /* 0x000fe20000300000 */
.L_x_6179:
[----:B------:R-:W-:Y:S01]  /*8e80*/  ULEA UR7, UR4, UR39, 0x3 ;  /* 0x0000002704077291 */ /* 0x000fe2000f8e183f */
[----:B------:R-:W-:-:S05]  /*8e90*/  IMAD.U32 R0, RZ, RZ, UR5 ;  /* 0x00000005ff007e24 */ /* 0x000fca000f8e00ff */
[----:B------:R-:W-:-:S04]  /*8ea0*/  SHF.L.U32 R0, R0, 0x1f, RZ ;  /* 0x0000001f00007819 */ /* 0x000fc800000006ff */
[----:B------:R0:W1:Y:S01]  /*8eb0*/  SYNCS.PHASECHK.TRANS64.TRYWAIT P1, [UR7+0x33430], R0 ;  /* 0x03343000ff0075a7 */ /* 0x0000620008020147 */
[----:B------:R-:W-:Y:S05]  /*8ec0*/  @!P0 BRA `(.L_x_6180) ;  /* 0x0000000000048947 */ /* 0x000fea0003800000 */
[----:B------:R-:W-:Y:S01]  /*8ed0*/  BPT.TRAP 0x1 ;  /* 0x000000040000795c */ /* 0x000fe20000300000 */
.L_x_6180:
[----:B-1----:R-:W-:Y:S05]  /*8ee0*/  @P1 BRA `(.L_x_6178) ;  /* 0x0000000000081947 */ /* 0x002fea0003800000 */
[----:B------:R-:W1:Y:S02]  /*8ef0*/  SYNCS.PHASECHK.TRANS64.TRYWAIT P1, [UR7+0x33430], R0 ;  /* 0x03343000ff0075a7 */ /* 0x000e640008020147 */
[----:B-1----:R-:W-:Y:S05]  /*8f00*/  @!P1 BRA `(.L_x_6181) ;  /* 0x000000c000b89947 */ /* 0x002fea0003800000 */
.L_x_6178:
[----:B------:R2:W-:Y:S01]  /*8f10*/  BAR.SYNC.DEFER_BLOCKING R7, 0x100 ;  /* 0x000400070000751d */ /* 0x0005e20000010000 */
[C---:B------:R-:W-:Y:S01]  /*8f20*/  R2UR UR28, R2.reuse ;  /* 0x00000000021c72ca */ /* 0x040fe200000e0000 */
[----:B------:R-:W-:Y:S01]  /*8f30*/  UIMAD UR7, UR4, 0x780, UR54 ;  /* 0x00000780040778a4 */ /* 0x000fe2000f8e0236 */
[C---:B------:R-:W-:Y:S02]  /*8f40*/  R2UR UR29, R3.reuse ;  /* 0x00000000031d72ca */ /* 0x040fe400000e0000 */
[C---:B------:R-:W-:Y:S01]  /*8f50*/  R2UR UR32, R2.reuse ;  /* 0x00000000022072ca */ /* 0x040fe200000e0000 */
[----:B------:R-:W-:Y:S01]  /*8f60*/  UMOV UR31, 0x80000020 ;  /* 0x80000020001f7882 */ /* 0x000fe20000000000 */
[C---:B------:R-:W-:Y:S01]  /*8f70*/  R2UR UR33, R3.reuse ;  /* 0x00000000032172ca */ /* 0x040fe200000e0000 */
[----:B------:R-:W-:Y:S01]  /*8f80*/  UIADD3 UR34, UR7, 0x80, URZ ;  /* 0x0000008007227890 */ /* 0x000fe2000fffe03f */
[C---:B------:R-:W-:Y:S01]  /*8f90*/  R2UR UR40, R2.reuse ;  /* 0x00000000022872ca */ /* 0x040fe200000e0000 */
[----:B------:R-:W-:Y:S01]  /*8fa0*/  UMOV UR30, UR7 ;  /* 0x00000007001e7c82 */ /* 0x000fe20008000000 */
[----:B------:R-:W-:Y:S01]  /*8fb0*/  UMOV UR35, 0x80000020 ;  /* 0x8000002000237882 */ /* 0x000fe20000000000 */
[C---:B------:R-:W-:Y:S01]  /*8fc0*/  R2UR UR41, R3.reuse ;  /* 0x00000000032972ca */ /* 0x040fe200000e0000 */
[----:B------:R-:W-:Y:S01]  /*8fd0*/  UIADD3 UR42, UR7, 0x100, URZ ;  /* 0x00000100072a7890 */ /* 0x000fe2000fffe03f */
[C---:B------:R-:W-:Y:S01]  /*8fe0*/  R2UR UR44, R2.reuse ;  /* 0x00000000022c72ca */ /* 0x040fe200000e0000 */
[----:B------:R-:W-:Y:S01]  /*8ff0*/  UMOV UR43, 0x80000020 ;  /* 0x80000020002b7882 */ /* 0x000fe20000000000 */
[C---:B------:R-:W-:Y:S01]  /*9000*/  R2UR UR45, R3.reuse ;  /* 0x00000000032d72ca */ /* 0x040fe200000e0000 */
[----:B------:R-:W-:Y:S01]  /*9010*/  UIADD3 UR46, UR7, 0x180, URZ ;  /* 0x00000180072e7890 */ /* 0x000fe2000fffe03f */
[----:B------:R-:W-:Y:S01]  /*9020*/  R2UR UR48, R2 ;  /* 0x00000000023072ca */ /* 0x000fe200000e0000 */
[----:B------:R-:W-:Y:S01]  /*9030*/  UMOV UR47, 0x80000020 ;  /* 0x80000020002f7882 */ /* 0x000fe20000000000 */
[----:B------:R-:W-:Y:S01]  /*9040*/  R2UR UR49, R3 ;  /* 0x00000000033172ca */ /* 0x000fe200000e0000 */
        /* <DEDUP_REMOVED lines=167> */
[----:B--2---:R-:W-:Y:S05]  /*9ac0*/  @P2 BRA `(.L_x_6182) ;  /* 0x00000000002c2947 */ /* 0x004fea0003800000 */
[----:B------:R-:W-:Y:S05]  /*9ad0*/  @!P0 BRA `(.L_x_6183) ;  /* 0x0000000000048947 */ /* 0x000fea0003800000 */
[----:B------:R-:W-:Y:S01]  /*9ae0*/  BPT.TRAP 0x1 ;  /* 0x000000040000795c */ /* 0x000fe20000300000 */
.L_x_6183:
[----:B------:R-:W-:Y:S01]  /*9af0*/  ULEA UR7, UR6, UR39, 0x3 ;  /* 0x0000002706077291 */ /* 0x000fe2000f8e183f */
[----:B01----:R-:W-:-:S05]  /*9b00*/  IMAD.U32 R0, RZ, RZ, UR52 ;  /* 0x00000034ff007e24 */ /* 0x003fca000f8e00ff */
[----:B------:R-:W-:-:S04]  /*9b10*/  SHF.L.U32 R0, R0, 0x1f, RZ ;  /* 0x0000001f00007819 */ /* 0x000fc800000006ff */
[----:B------:R0:W1:Y:S01]  /*9b20*/  SYNCS.PHASECHK.TRANS64.TRYWAIT P1, [UR7+0x33450], R0 ;  /* 0x03345000ff0075a7 */ /* 0x0000620008020147 */
[----:B------:R-:W-:Y:S05]  /*9b30*/  @!P0 BRA `(.L_x_6184) ;  /* 0x0000000000048947 */ /* 0x000fea0003800000 */
[----:B------:R-:W-:Y:S01]  /*9b40*/  BPT.TRAP 0x1 ;  /* 0x000000040000795c */ /* 0x000fe20000300000 */
.L_x_6184:
[----:B-1----:R-:W-:Y:S05]  /*9b50*/  @P1 BRA `(.L_x_6182) ;  /* 0x0000000000081947 */ /* 0x002fea0003800000 */
[----:B------:R-:W1:Y:S02]  /*9b60*/  SYNCS.PHASECHK.TRANS64.TRYWAIT P1, [UR7+0x33450], R0 ;  /* 0x03345000ff0075a7 */ /* 0x000e640008020147 */
[----:B-1----:R-:W-:Y:S05]  /*9b70*/  @!P1 BRA `(.L_x_6185) ;  /* 0x000000b400b49947 */ /* 0x002fea0003800000 */
.L_x_6182:
        /* <DEDUP_REMOVED lines=33> */
.L_x_6186:
[----:B01----:R-:W-:Y:S01]  /*9d90*/  FMNMX.FTZ R0, R184, R9, !PT ;  /* 0x00000009b8007209 */ /* 0x003fe20007810000 */
        /* <DEDUP_REMOVED lines=96> */
[----:B------:R-:W-:Y:S02]  /*a3a0*/  IMAD.U32 R181, RZ, RZ, UR38 ;  /* 0x00000026ffb57e24 */ /* 0x000fe4000f8e00ff */
[----:B------:R-:W-:-:S01]  /*a3b0*/  FFMA.FTZ R21, R169, UR38, -R200 ;  /* 0x00000026a9157c23 */ /* 0x000fc200080108c8 */
[--C-:B------:R-:W-:Y:S01]  /*a3c0*/  FFMA.FTZ R169, R177, UR38, -R200.reuse ;  /* 0x00000026b1a97c23 */ /* 0x100fe200080108c8 */
[----:B------:R-:W-:-:S01]  /*a3d0*/  FFMA.FTZ R177, R133, UR38, -R200 ;  /* 0x0000002685b17c23 */ /* 0x000fc200080108c8 */
[C---:B------:R-:W-:Y:S01]  /*a3e0*/  FADD.FTZ R8, -R0.reuse, R11 ;  /* 0x0000000b00087221 */ /* 0x040fe20000010100 */
[----:B------:R-:W-:-:S01]  /*a3f0*/  FFMA.FTZ R133, R0, R181, -8 ;  /* 0xc100000000857423 */ /* 0x000fc200000100b5 */
[----:B------:R-:W-:Y:S01]  /*a400*/  FMUL.FTZ R9, R9, UR38 ;  /* 0x0000002609097c20 */ /* 0x000fe20008410000 */
[----:B------:R-:W-:-:S01]  /*a410*/  FFMA.FTZ R10, R184, UR38, -R200 ;  /* 0x00000026b80a7c23 */ /* 0x000fc200080108c8 */
[----:B------:R-:W-:Y:S01]  /*a420*/  FMUL.FTZ R8, R8, UR38 ;  /* 0x0000002608087c20 */ /* 0x000fe20008410000 */
[----:B------:R-:W-:-:S01]  /*a430*/  FFMA.FTZ R181, R186, UR38, -R133 ;  /* 0x00000026bab57c23 */ /* 0x000fc20008010885 */
[--C-:B------:R-:W-:Y:S01]  /*a440*/  FFMA.FTZ R20, R168, UR38, -R200.reuse ;  /* 0x00000026a8147c23 */ /* 0x100fe200080108c8 */
        /* <DEDUP_REMOVED lines=79> */
[--C-:B------:R-:W-:Y:S01]  /*a940*/  FFMA.FTZ R125, R125, UR38, -R200.reuse ;  /* 0x000000267d7d7c23 */ /* 0x100fe200080108c8 */
[----:B------:R-:W-:-:S01]  /*a950*/  FFMA.FTZ R128, R128, UR38, -R200 ;  /* 0x0000002680807c23 */ /* 0x000fc200080108c8 */
[--C-:B------:R-:W-:Y:S01]  /*a960*/  FFMA.FTZ R129, R129, UR38, -R200.reuse ;  /* 0x0000002681817c23 */ /* 0x100fe200080108c8 */
[----:B------:R-:W-:-:S01]  /*a970*/  FFMA.FTZ R132, R132, UR38, -R200 ;  /* 0x0000002684847c23 */ /* 0x000fc200080108c8 */
[----:B------:R-:W0:Y:S01]  /*a980*/  MUFU.EX2 R14, R14 ;  /* 0x0000000e000e7308 */ /* 0x000e220000000800 */
[----:B---3--:R-:W-:-:S01]  /*a990*/  FADD.FTZ R5, R13, R6 ;  /* 0x000000060d057221 */ /* 0x008fc20000010000 */
[----:B------:R-:W-:-:S06]  /*a9a0*/  FFMA.FTZ R134, R134, UR38, -R133 ;  /* 0x0000002686867c23 */ /* 0x000fcc0008010885 */
[----:B------:R-:W3:Y:S01]  /*a9b0*/  MUFU.EX2 R184, R184 ;  /* 0x000000b800b87308 */ /* 0x000ee20000000800 */
[----:B-1----:R-:W-:-:S07]  /*a9c0*/  FADD.FTZ R191, R185, R188 ;  /* 0x000000bcb9bf7221 */ /* 0x002fce0000010000 */
[----:B------:R-:W1:Y:S01]  /*a9d0*/  MUFU.EX2 R15, R15 ;  /* 0x0000000f000f7308 */ /* 0x000e620000000800 */
[----:B0-----:R-:W-:-:S07]  /*a9e0*/  FADD.FTZ R6, R14, R5 ;  /* 0x000000050e067221 */ /* 0x001fce0000010000 */
[----:B------:R-:W0:Y:S01]  /*a9f0*/  MUFU.EX2 R187, R187 ;  /* 0x000000bb00bb7308 */ /* 0x000e220000000800 */
[----:B---3--:R-:W-:-:S07]  /*aa00*/  FADD.FTZ R188, R184, R191 ;  /* 0x000000bfb8bc7221 */ /* 0x008fce0000010000 */
        /* <DEDUP_REMOVED lines=79> */
[----:B-1----:R-:W-:-:S01]  /*af00*/  FADD.FTZ R188, R138, R191 ;  /* 0x000000bf8abc7221 */ /* 0x002fc20000010000 */
[--C-:B------:R-:W-:Y:S01]  /*af10*/  FFMA.FTZ R191, R127, UR38, -R133.reuse ;  /* 0x000000267fbf7c23 */ /* 0x100fe20008010885 */
[----:B------:R-:W-:-:S05]  /*af20*/  FFMA.FTZ R127, R130, UR38, -R133 ;  /* 0x00000026827f7c23 */ /* 0x000fca0008010885 */
        /* <DEDUP_REMOVED lines=19> */
[----:B0-----:R-:W-:-:S01]  /*b060*/  FADD.FTZ R193, R147, R130 ;  /* 0x0000008293c17221 */ /* 0x001fc20000010000 */
[--C-:B------:R-:W-:Y:S01]  /*b070*/  FFMA.FTZ R130, R131, UR38, -R133.reuse ;  /* 0x0000002683827c23 */ /* 0x100fe20008010885 */
[----:B------:R-:W-:-:S05]  /*b080*/  FFMA.FTZ R133, R135, UR38, -R133 ;  /* 0x0000002687857c23 */ /* 0x000fca0008010885 */
        /* <DEDUP_REMOVED lines=36> */
[----:B---3--:R-:W-:-:S03]  /*b2d0*/  FADD.FTZ R6, R177, R6 ;  /* 0x00000006b1067221 */ /* 0x008fc60000010000 */
[----:B-1----:R-:W-:Y:S01]  /*b2e0*/  FADD.FTZ R5, R133, R5 ;  /* 0x0000000585057221 */ /* 0x002fe20000010000 */
[----:B------:R-:W-:Y:S06]  /*b2f0*/  @!P0 BRA `(.L_x_6187) ;  /* 0x0000000000048947 */ /* 0x000fec0003800000 */
[----:B------:R-:W-:Y:S01]  /*b300*/  BPT.TRAP 0x1 ;  /* 0x000000040000795c */ /* 0x000fe20000300000 */
.L_x_6187:
        /* <DEDUP_REMOVED lines=148> */
.L_x_6177:
[----:B------:R-:W-:Y:S06]  /*bc50*/  BAR.ARV 0x8, 0x180 ;  /* 0x0206000000007b1d */ /* 0x000fec0000002000 */
[----:B------:R-:W-:Y:S05]  /*bc60*/  @!P0 BRA `(.L_x_6189) ;  /* 0x0000000000048947 */ /* 0x000fea0003800000 */
[----:B------:R-:W-:Y:S01]  /*bc70*/  BPT.TRAP 0x1 ;  /* 0x000000040000795c */ /* 0x000fe20000300000 */
.L_x_6189:
[----:B------:R-:W-:Y:S01]  /*bc80*/  ULEA UR9, UR4, UR39, 0x3 ;  /* 0x0000002704097291 */ /* 0x000fe2000f8e183f */
[----:B------:R-:W-:-:S05]  /*bc90*/  IMAD.U32 R2, RZ, RZ, UR5 ;  /* 0x00000005ff027e24 */ /* 0x000fca000f8e00ff */
[----:B------:R-:W-:-:S04]  /*bca0*/  SHF.L.U32 R2, R2, 0x1f, RZ ;  /* 0x0000001f02027819 */ /* 0x000fc800000006ff */
[----:B------:R0:W1:Y:S01]  /*bcb0*/  SYNCS.PHASECHK.TRANS64.TRYWAIT P1, [UR9+0x33450], R2 ;  /* 0x03345002ff0075a7 */ /* 0x0000620008020149 */
[----:B------:R-:W-:Y:S05]  /*bcc0*/  @!P0 BRA `(.L_x_6190) ;  /* 0x0000000000048947 */ /* 0x000fea0003800000 */
[----:B------:R-:W-:Y:S01]  /*bcd0*/  BPT.TRAP 0x1 ;  /* 0x000000040000795c */ /* 0x000fe20000300000 */
.L_x_6190:
[----:B-1----:R-:W-:Y:S05]  /*bce0*/  @P1 BRA `(.L_x_6191) ;  /* 0x0000000000081947 */ /* 0x002fea0003800000 */
[----:B------:R-:W1:Y:S02]  /*bcf0*/  SYNCS.PHASECHK.TRANS64.TRYWAIT P1, [UR9+0x33450], R2 ;  /* 0x03345002ff0075a7 */ /* 0x000e640008020149 */
[----:B-1----:R-:W-:Y:S05]  /*bd00*/  @!P1 BRA `(.L_x_6192) ;  /* 0x0000009400689947 */ /* 0x002fea0003800000 */
.L_x_6191:
[----:B------:R-:W-:Y:S01]  /*bd10*/  UIADD3 UR39, UR39, 0x200, URZ ;  /* 0x0000020027277890 */ /* 0x000fe2000fffe03f */
[----:B------:R-:W-:Y:S01]  /*bd20*/  WARPGROUP.ARRIVE ;  /* 0x00000000000079c5 */ /* 0x000fe20000000000 */
[----:B------:R-:W-:-:S05]  /*bd30*/  UMOV UR7, 0xc0000010 ;  /* 0xc000001000077882 */ /* 0x000fca0000000000 */
[----:B------:R-:W3:Y:S01]  /*bd40*/  S2UR UR5, SR_CTAID.Z ;  /* 0x00000000000579c3 */ /* 0x000ee20000002700 */
[----:B------:R-:W-:Y:S01]  /*bd50*/  USHF.R.U32.HI UR39, URZ, 0x4, UR39 ;  /* 0x000000043f277899 */ /* 0x000fe20008011627 */
[----:B------:R-:W-:Y:S01]  /*bd60*/  IMAD.MOV.U32 R7, RZ, RZ, 0x3f800000 ;  /* 0x3f800000ff077424 */ /* 0x000fe200078e00ff */
[----:B------:R-:W-:Y:S02]  /*bd70*/  ULDC.64 UR10, c[0x0][0x9a0] ;  /* 0x00026800000a7ab9 */ /* 0x000fe40000000a00 */
[----:B------:R-:W-:Y:S02]  /*bd80*/  ULOP3.LUT UR39, UR39, 0x3fff, URZ, 0xc0, !UPT ;  /* 0x00003fff27277892 */ /* 0x000fe4000f8ec03f */
[----:B------:R-:W-:Y:S01]  /*bd90*/  UISETP.NE.U32.AND UP0, UPT, UR10, URZ, UPT ;  /* 0x0000003f0a00728c */ /* 0x000fe2000bf05070 */
[----:B------:R-:W4:Y:S01]  /*bda0*/  S2UR UR14, SR_CTAID.Z ;  /* 0x00000000000e79c3 */ /* 0x000f220000002700 */
[----:B------:R-:W-:Y:S02]  /*bdb0*/  ULOP3.LUT UR8, UR39, 0x10000, URZ, 0xfc, !UPT ;  /* 0x0001000027087892 */ /* 0x000fe4000f8efc3f */
[----:B------:R-:W-:-:S02]  /*bdc0*/  UISETP.NE.AND.EX UP0, UPT, UR11, URZ, UPT, UP0 ;  /* 0x0000003f0b00728c */ /* 0x000fc4000bf05300 */
[----:B------:R-:W-:-:S04]  /*bdd0*/  UIMAD UR8, UR4, 0x780, UR8 ;  /* 0x00000780040878a4 */ /* 0x000fc8000f8e0208 */
[----:B------:R-:W-:Y:S01]  /*bde0*/  UIADD3 UR4, UR8, 0x180, URZ ;  /* 0x0000018008047890 */ /* 0x000fe2000fffe03f */
[----:B------:R-:W-:Y:S02]  /*bdf0*/  PLOP3.LUT P1, PT, PT, PT, UP0, 0x80, 0x0 ;  /* 0x000000000000781c */ /* 0x000fe40003f2f008 */
[----:B------:R-:W-:-:S06]  /*be00*/  UMOV UR6, UR8 ;  /* 0x0000000800067c82 */ /* 0x000fcc0008000000 */
[----:B---3--:R-:W-:Y:S01]  /*be10*/  QGMMA.64x192x32.F32.E4M3.E4M3 R24, R216, gdesc[UR4], R24, gsb0 ;  /* 0x02e00004d8187df3 */ /* 0x008fe20008000818 */
[----:B------:R-:W-:Y:S01]  /*be20*/  UMOV UR7, 0xc0000010 ;  /* 0xc000001000077882 */ /* 0x000fe20000000000 */
[----:B------:R-:W-:Y:S01]  /*be30*/  UMOV UR6, UR4 ;  /* 0x0000000400067c82 */ /* 0x000fe20008000000 */
[----:B------:R-:W-:Y:S02]  /*be40*/  UIADD3 UR4, UR8, 0x300, URZ ;  /* 0x0000030008047890 */ /* 0x000fe4000fffe03f */
[----:B------:R-:W-:Y:S01]  /*be50*/  USHF.R.S32.HI UR5, URZ, 0x1f, UR5 ;  /* 0x0000001f3f057899 */ /* 0x000fe20008011405 */
[----:B------:R-:W-:Y:S01]  /*be60*/  @UP0 ULDC.64 UR12, c[0x0][0x9c8] ;  /* 0x00027200000c0ab9 */ /* 0x000fe20000000a00 */
[----:B------:R-:W-:Y:S02]  /*be70*/  WARPGROUP.DEPBAR.LE gsb0, 0x0 ;  /* 0x00008000000079c5 */ /* 0x000fe40000010000 */
[----:B------:R-:W-:-:S11]  /*be80*/  WARPGROUP.ARRIVE ;  /* 0x00000000000079c5 */ /* 0x000fd60000000000 */
[----:B------:R-:W-:Y:S01]  /*be90*/  QGMMA.64x192x32.F32.E4M3.E4M3 R24, R212, gdesc[UR4], R24, gsb0 ;  /* 0x02e00004d4187df3 */ /* 0x000fe20008000818 */
[----:B------:R-:W-:Y:S01]  /*bea0*/  UMOV UR6, UR4 ;  /* 0x0000000400067c82 */ /* 0x000fe20008000000 */
[----:B------:R-:W-:Y:S01]  /*beb0*/  UMOV UR7, 0xc0000010 ;  /* 0xc000001000077882 */ /* 0x000fe20000000000 */
[----:B------:R-:W-:Y:S02]  /*bec0*/  WARPGROUP.DEPBAR.LE gsb0, 0x0 ;  /* 0x00008000000079c5 */ /* 0x000fe40000010000 */
[----:B------:R-:W-:-:S15]  /*bed0*/  WARPGROUP.ARRIVE ;  /* 0x00000000000079c5 */ /* 0x000fde0000000000 */
[----:B------:R-:W-:Y:S01]  /*bee0*/  QGMMA.64x192x32.F32.E4M3.E4M3 R24, R208, gdesc[UR4], R24, gsb0 ;  /* 0x02e00004d0187df3 */ /* 0x000fe20008000818 */
[----:B------:R-:W-:Y:S02]  /*bef0*/  @UP0 UIMAD UR6, UR5, UR12, URZ ;  /* 0x0000000c050602a4 */ /* 0x000fe4000f8e023f */
[----:B----4-:R-:W-:Y:S02]  /*bf00*/  @UP0 UIMAD.WIDE.U32 UR4, UR14, UR12, URZ ;  /* 0x0000000c0e0402a5 */ /* 0x010fe4000f8e003f */
[----:B------:R-:W-:Y:S02]  /*bf10*/  @UP0 UIMAD UR6, UR14, UR13, UR6 ;  /* 0x0000000d0e0602a4 */ /* 0x000fe4000f8e0206 */
[----:B------:R-:W-:Y:S01]  /*bf20*/  @UP0 USHF.R.S32.HI UR7, URZ, 0x1f, UR59 ;  /* 0x0000001f3f070899 */ /* 0x000fe2000801143b */
[----:B------:R-:W-:Y:S01]  /*bf30*/  @UP0 ULDC.64 UR12, c[0x0][0x9d0] ;  /* 0x00027400000c0ab9 */ /* 0x000fe20000000a00 */
[----:B------:R-:W-:Y:S02]  /*bf40*/  @UP0 UIADD3 UR5, UR5, UR6, URZ ;  /* 0x0000000605050290 */ /* 0x000fe4000fffe03f */
[----:B------:R-:W-:-:S02]  /*bf50*/  @UP0 UIMAD UR6, UR7, UR12, URZ ;  /* 0x0000000c070602a4 */ /* 0x000fc4000f8e023f */
        /* <DEDUP_REMOVED lines=18> */
[----:B------:R-:W4:Y:S01]  /*c080*/  SHFL.BFLY PT, R10, R5, 0x2, 0x1f ;  /* 0x0c401f00050a7f89 */ /* 0x000f2200000e0000 */
[----:B-1----:R-:W-:Y:S01]  /*c090*/  FADD.FTZ R9, R9, R6 ;  /* 0x0000000609097221 */ /* 0x002fe20000010000 */
[----:B----4-:R-:W-:-:S04]  /*c0a0*/  FADD.FTZ R10, R10, R5 ;  /* 0x000000050a0a7221 */ /* 0x010fc80000010000 */
        /* <DEDUP_REMOVED lines=18> */
[----:B------:R-:W4:Y:S01]  /*c1d0*/  @P1 MUFU.RCP R10, R12 ;  /* 0x0000000c000a1308 */ /* 0x000f220000001000 */
        /* <DEDUP_REMOVED lines=10> */
[-C--:B---3--:R-:W-:Y:S01]  /*c280*/  FMUL.FTZ R6, R6, R7.reuse ;  /* 0x0000000706067220 */ /* 0x088fe20000410000 */
[----:B----4-:R-:W-:Y:S01]  /*c290*/  FMUL.FTZ R0, R10, R7 ;  /* 0x000000070a007220 */ /* 0x010fe20000410000 */
[----:B------:R-:W-:-:S02]  /*c2a0*/  WARPGROUP.DEPBAR.LE gsb0, 0x0 ;  /* 0x00008000000079c5 */ /* 0x000fc40000010000 */
[----:B------:R-:W-:Y:S05]  /*c2b0*/  @!P0 BRA `(.L_x_6193) ;  /* 0x0000000000048947 */ /* 0x000fea0003800000 */
[----:B------:R-:W-:Y:S01]  /*c2c0*/  BPT.TRAP 0x1 ;  /* 0x000000040000795c */ /* 0x000fe20000300000 */
.L_x_6193:
        /* <DEDUP_REMOVED lines=100> */
.L_x_6157:
        /* <DEDUP_REMOVED lines=11> */
[----:B------:R0:W3:Y:S01]  /*c9c0*/  LDG.E.CONSTANT R9, desc[UR36][R4.64] ;  /* 0x0000002404097981 */ /* 0x0000e2000c1e9900 */
[C---:B------:R-:W-:Y:S01]  /*c9d0*/  LOP3.LUT P0, R0, R115.reuse, 0x3, RZ, 0xc0, !PT ;  /* 0x0000000373007812 */ /* 0x040fe2000780c0ff */
[----:B------:R-:W-:Y:S01]  /*c9e0*/  VIADD R115, R115, 0xffffff80 ;  /* 0xffffff8073737836 */ /* 0x000fe20000000000 */
[----:B------:R-:W1:Y:S01]  /*c9f0*/  S2UR UR12, SR_CTAID.Z ;  /* 0x00000000000c79c3 */ /* 0x000e620000002700 */
[----:B------:R-:W-:Y:S01]  /*ca00*/  UIMAD.WIDE.U32 UR4, UR59, UR8, URZ ;  /* 0x000000083b0472a5 */ /* 0x000fe2000f8e003f */
[----:B------:R-:W-:Y:S01]  /*ca10*/  ISETP.EQ.OR P0, PT, R0, 0x3, !P0 ;  /* 0x000000030000780c */ /* 0x000fe20004702670 */
[----:B------:R-:W-:Y:S01]  /*ca20*/  UIMAD UR6, UR7, UR8, URZ ;  /* 0x00000008070672a4 */ /* 0x000fe2000f8e023f */
[----:B------:R-:W-:Y:S01]  /*ca30*/  BSSY B0, `(.L_x_6195) ;  /* 0x0000222000007945 */ /* 0x000fe20003800000 */
        /* <DEDUP_REMOVED lines=16> */
[----:B------:R-:W-:Y:S01]  /*cb40*/  SEL R142, R29, R66, P0 ;  /* 0x000000421d8e7207 */ /* 0x000fe20000000000 */
[----:B-1----:R-:W-:Y:S01]  /*cb50*/  USHF.R.S32.HI UR13, URZ, 0x1f, UR12 ;  /* 0x0000001f3f0d7899 */ /* 0x002fe2000801140c */
[----:B------:R-:W-:Y:S01]  /*cb60*/  SEL R0, R11, R10, P0 ;  /* 0x0000000a0b007207 */ /* 0x000fe20000000000 */
[----:B------:R-:W0:Y:S01]  /*cb70*/  S2UR UR12, SR_CTAID.Z ;  /* 0x00000000000c79c3 */ /* 0x000e220000002700 */
[----:B------:R-:W-:-:S02]  /*cb80*/  SHF.R.S32.HI R7, RZ, 0x1f, R96 ;  /* 0x0000001fff077819 */ /* 0x000fc40000011460 */
[----:B------:R-:W-:Y:S02]  /*cb90*/  SEL R66, R66, R29, P0 ;  /* 0x0000001d42427207 */ /* 0x000fe40000000000 */
[----:B------:R-:W-:Y:S02]  /*cba0*/  SEL R11, R10, R11, P0 ;  /* 0x0000000b0a0b7207 */ /* 0x000fe40000000000 */
[----:B------:R-:W-:Y:S02]  /*cbb0*/  SEL R144, R68, R39, P0 ;  /* 0x0000002744907207 */ /* 0x000fe40000000000 */
[----:B------:R-:W-:Y:S02]  /*cbc0*/  SHF.R.S32.HI R29, RZ, 0x7, R5 ;  /* 0x00000007ff1d7819 */ /* 0x000fe40000011405 */
[----:B------:R-:W-:Y:S02]  /*cbd0*/  SEL R10, R13, R8, P0 ;  /* 0x000000080d0a7207 */ /* 0x000fe40000000000 */
[----:B------:R-:W-:-:S02]  /*cbe0*/  SEL R68, R39, R68, P0 ;  /* 0x0000004427447207 */ /* 0x000fc40000000000 */
[----:B------:R-:W-:Y:S02]  /*cbf0*/  LEA.HI R6, R4, R115, RZ, 0x2 ;  /* 0x0000007304067211 */ /* 0x000fe400078f10ff */
[----:B------:R-:W-:Y:S02]  /*cc00*/  SEL R13, R8, R13, P0 ;  /* 0x0000000d080d7207 */ /* 0x000fe40000000000 */
[----:B------:R-:W-:Y:S02]  /*cc10*/  LEA.HI R39, R7, R96, RZ, 0x2 ;  /* 0x0000006007277211 */ /* 0x000fe400078f10ff */
[----:B------:R-:W-:Y:S02]  /*cc20*/  SEL R8, R12, R33, P0 ;  /* 0x000000210c087207 */ /* 0x000fe40000000000 */
[----:B------:R-:W-:Y:S02]  /*cc30*/  SEL R148, R63, R44, P0 ;  /* 0x0000002c3f947207 */ /* 0x000fe40000000000 */
[----:B------:R-:W-:-:S02]  /*cc40*/  SEL R12, R33, R12, P0 ;  /* 0x0000000c210c7207 */ /* 0x000fc40000000000 */
[----:B--2---:R-:W-:Y:S01]  /*cc50*/  SEL R16, R15, R14, P0 ;  /* 0x0000000e0f107207 */ /* 0x004fe20000000000 */
[----:B------:R-:W1:Y:S01]  /*cc60*/  S2R R33, SR_CTAID.X ;  /* 0x0000000000217919 */ /* 0x000e620000002500 */
[----:B------:R-:W-:Y:S02]  /*cc70*/  SEL R63, R44, R63, P0 ;  /* 0x0000003f2c3f7207 */ /* 0x000fe40000000000 */
[----:B------:R-:W-:Y:S02]  /*cc80*/  LEA.HI R4, R5, R29, RZ, 0x1 ;  /* 0x0000001d05047211 */ /* 0x000fe400078f08ff */
[----:B------:R-:W-:Y:S02]  /*cc90*/  SEL R15, R14, R15, P0 ;  /* 0x0000000f0e0f7207 */ /* 0x000fe40000000000 */
[----:B------:R-:W-:Y:S02]  /*cca0*/  LOP3.LUT R44, R6, 0xfffffffc, RZ, 0xc0, !PT ;  /* 0xfffffffc062c7812 */ /* 0x000fe400078ec0ff */
[----:B------:R-:W-:-:S02]  /*ccb0*/  SEL R28, R40, R41, P0 ;  /* 0x00000029281c7207 */ /* 0x000fc40000000000 */
[----:B------:R-:W-:Y:S01]  /*ccc0*/  SEL R14, R41, R40, P0 ;  /* 0x00000028290e7207 */ /* 0x000fe20000000000 */
[----:B------:R-:W-:Y:S01]  /*ccd0*/  IMAD.IADD R115, R115, 0x1, -R44 ;  /* 0x0000000173737824 */ /* 0x000fe200078e0a2c */
[--C-:B------:R-:W-:Y:S02]  /*cce0*/  SHF.R.S32.HI R5, RZ, 0x2, R39.reuse ;  /* 0x00000002ff057819 */ /* 0x100fe40000011427 */
[----:B------:R-:W-:Y:S02]  /*ccf0*/  SHF.R.S32.HI R6, RZ, 0x1f, R39 ;  /* 0x0000001fff067819 */ /* 0x000fe40000011427 */
[----:B------:R-:W-:Y:S02]  /*cd00*/  SEL R160, R92, R123, P0 ;  /* 0x0000007b5ca07207 */ /* 0x000fe40000000000 */
[----:B------:R-:W-:Y:S02]  /*cd10*/  SEL R40, R123, R92, P0 ;  /* 0x0000005c7b287207 */ /* 0x000fe40000000000 */
[----:B------:R-:W-:-:S02]  /*cd20*/  SEL R130, R74, R75, P0 ;  /* 0x0000004b4a827207 */ /* 0x000fc40000000000 */
[----:B------:R-:W-:Y:S02]  /*cd30*/  SEL R94, R75, R74, P0 ;  /* 0x0000004a4b5e7207 */ /* 0x000fe40000000000 */
[----:B------:R-:W-:Y:S02]  /*cd40*/  SEL R128, R82, R83, P0 ;  /* 0x0000005352807207 */ /* 0x000fe40000000000 */
[----:B------:R-:W-:Y:S02]  /*cd50*/  SEL R92, R83, R82, P0 ;  /* 0x00000052535c7207 */ /* 0x000fe40000000000 */
[----:B------:R-:W-:Y:S02]  /*cd60*/  LOP3.LUT R4, R4, 0x3fffffe, RZ, 0xc0, !PT ;  /* 0x03fffffe04047812 */ /* 0x000fe400078ec0ff */
[----:B------:R-:W-:Y:S02]  /*cd70*/  SEL R32, R19, R18, P0 ;  /* 0x0000001213207207 */ /* 0x000fe40000000000 */
[----:B------:R-:W-:Y:S01]  /*cd80*/  SEL R82, R118, R119, P0 ;  /* 0x0000007776527207 */ /* 0x000fe20000000000 */
[----:B------:R-:W-:Y:S01]  /*cd90*/  IMAD.IADD R29, R29, 0x1, -R4 ;  /* 0x000000011d1d7824 */ /* 0x000fe200078e0a04 */
[----:B------:R-:W-:-:S02]  /*cda0*/  SEL R19, R18, R19, P0 ;  /* 0x0000001312137207 */ /* 0x000fc40000000000 */
[----:B------:R-:W-:Y:S02]  /*cdb0*/  SEL R83, R119, R118, P0 ;  /* 0x0000007677537207 */ /* 0x000fe40000000000 */
[----:B------:R-:W-:Y:S02]  /*cdc0*/  LEA.HI R6, R6, R5, RZ, 0x3 ;  /* 0x0000000506067211 */ /* 0x000fe400078f18ff */
[----:B------:R-:W-:Y:S02]  /*cdd0*/  SEL R34, R20, R49, P0 ;  /* 0x0000003114227207 */ /* 0x000fe40000000000 */
[----:B------:R-:W-:Y:S02]  /*cde0*/  SEL R18, R49, R20, P0 ;  /* 0x0000001431127207 */ /* 0x000fe40000000000 */
[----:B------:R-:W-:Y:S02]  /*cdf0*/  SEL R156, R108, R125, P0 ;  /* 0x0000007d6c9c7207 */ /* 0x000fe40000000000 */
[----:B------:R-:W-:-:S02]  /*ce00*/  SEL R49, R125, R108, P0 ;  /* 0x0000006c7d317207 */ /* 0x000fc40000000000 */
[----:B------:R-:W-:Y:S02]  /*ce10*/  SEL R108, R98, R99, P0 ;  /* 0x00000063626c7207 */ /* 0x000fe40000000000 */
[----:B------:R-:W-:Y:S02]  /*ce20*/  SEL R38, R21, R22, P0 ;  /* 0x0000001615267207 */ /* 0x000fe40000000000 */
[----:B------:R-:W-:Y:S01]  /*ce30*/  LOP3.LUT R4, R6, 0xfffffff8, RZ, 0xc0, !PT ;  /* 0xfffffff806047812 */ /* 0x000fe200078ec0ff */
[----:B------:R-:W-:Y:S01]  /*ce40*/  IMAD.U32 R6, RZ, RZ, UR4 ;  /* 0x00000004ff067e24 */ /* 0x000fe2000f8e00ff */
[----:B------:R-:W-:Y:S01]  /*ce50*/  SEL R21, R22, R21, P0 ;  /* 0x0000001516157207 */ /* 0x000fe20000000000 */
[----:B------:R-:W2:Y:S01]  /*ce60*/  S2UR UR4, SR_CTAID.Y ;  /* 0x00000000000479c3 */ /* 0x000ea20000002600 */
[----:B------:R-:W-:Y:S01]  /*ce70*/  SEL R140, R46, R47, P0 ;  /* 0x0000002f2e8c7207 */ /* 0x000fe20000000000 */
[----:B------:R-:W-:Y:S01]  /*ce80*/  IMAD.IADD R4, R5, 0x1, -R4 ;  /* 0x0000000105047824 */ /* 0x000fe200078e0a04 */
[----:B------:R-:W-:-:S02]  /*ce90*/  SEL R70, R47, R46, P0 ;  /* 0x0000002e2f467207 */ /* 0x000fc40000000000 */
[----:B------:R-:W-:Y:S02]  /*cea0*/  SEL R174, R64, R37, P0 ;  /* 0x0000002540ae7207 */ /* 0x000fe40000000000 */
[----:B------:R-:W-:Y:S02]  /*ceb0*/  SEL R22, R37, R64, P0 ;  /* 0x0000004025167207 */ /* 0x000fe40000000000 */
[----:B------:R-:W-:Y:S02]  /*cec0*/  SEL R46, R78, R79, P0 ;  /* 0x0000004f4e2e7207 */ /* 0x000fe40000000000 */
[----:B------:R-:W-:Y:S02]  /*ced0*/  SEL R95, R79, R78, P0 ;  /* 0x0000004e4f5f7207 */ /* 0x000fe40000000000 */
        /* <DEDUP_REMOVED lines=18> */
[----:B------:R-:W-:Y:S02]  /*d000*/  LEA.HI R5, R115, R115, RZ, 0x1 ;  /* 0x0000007373057211 */ /* 0x000fe400078f08ff */
        /* <DEDUP_REMOVED lines=9> */
[----:B------:R-:W4:Y:S01]  /*d0a0*/  LDC R107, c[0x0][0xbe8] ;  /* 0x0002fa00ff6b7b82 */ /* 0x000f220000000800 */
        /* <DEDUP_REMOVED lines=17> */
[----:B------:R-:W-:Y:S01]  /*d1c0*/  IMAD R58, R50, 0x8, R29 ;  /* 0x00000008323a7824 */ /* 0x000fe200078e021d */
[----:B------:R-:W-:Y:S01]  /*d1d0*/  SEL R64, R52, R71, P0 ;  /* 0x0000004734407207 */ /* 0x000fe20000000000 */
[----:B------:R-:W-:Y:S01]  /*d1e0*/  ULDC.64 UR8, c[0x0][0xb28] ;  /* 0x0002ca0000087ab9 */ /* 0x000fe20000000a00 */
[----:B------:R-:W-:Y:S01]  /*d1f0*/  LOP3.LUT R39, R39, 0x7ffffffc, RZ, 0xc0, !PT ;  /* 0x7ffffffc27277812 */ /* 0x000fe200078ec0ff */
[----:B-1----:R-:W-:Y:S01]  /*d200*/  IMAD R58, R33, 0x80, R58 ;  /* 0x00000080213a7824 */ /* 0x002fe200078e023a */
        /* <DEDUP_REMOVED lines=14> */
[----:B------:R-:W-:Y:S01]  /*d2f0*/  IMAD R98, R33, 0x80, R29 ;  /* 0x0000008021627824 */ /* 0x000fe200078e021d */
[C---:B------:R-:W-:Y:S01]  /*d300*/  LOP3.LUT P1, RZ, R96.reuse, 0x3, RZ, 0xc0, !PT ;  /* 0x0000000360ff7812 */ /* 0x040fe2000782c0ff */
[----:B------:R-:W-:Y:S01]  /*d310*/  IMAD.IADD R96, R96, 0x1, -R39 ;  /* 0x0000000160607824 */ /* 0x000fe200078e0a27 */
[----:B------:R-:W-:Y:S02]  /*d320*/  SEL R102, R53, R54, P0 ;  /* 0x0000003635667207 */ /* 0x000fe40000000000 */
[----:B------:R-:W-:Y:S01]  /*d330*/  SEL R62, R65, R62, P0 ;  /* 0x0000003e413e7207 */ /* 0x000fe20000000000 */
[----:B------:R-:W-:Y:S01]  /*d340*/  IMAD.SHL.U32 R96, R96, 0x2, RZ ;  /* 0x0000000260607824 */ /* 0x000fe200078e00ff */
[----:B------:R-:W-:Y:S02]  /*d350*/  SEL R71, R71, R52, P0 ;  /* 0x0000003447477207 */ /* 0x000fe40000000000 */
[----:B------:R-:W-:-:S02]  /*d360*/  SEL R93, R104, R43, P0 ;  /* 0x0000002b685d7207 */ /* 0x000fc40000000000 */
[----:B----4-:R-:W-:Y:S02]  /*d370*/  ISETP.NE.AND P2, PT, R107, 0x1, PT ;  /* 0x000000016b00780c */ /* 0x010fe40003f45270 */
[----:B---3--:R-:W-:Y:S01]  /*d380*/  LOP3.LUT R74, R9, 0x2, RZ, 0x3c, !PT ;  /* 0x00000002094a7812 */ /* 0x008fe200078e3cff */
        /* <DEDUP_REMOVED lines=19> */
[----:B------:R-:W3:Y:S04]  /*d4c0*/  SHFL.IDX PT, R13, R13, R74, 0x1c1f ;  /* 0x001c1f4a0d0d7589 */ /* 0x000ee800000e0000 */
[----:B------:R-:W-:Y:S04]  /*d4d0*/  SHFL.IDX PT, R113, R42, R9, 0x1c1f ;  /* 0x001c1f092a717589 */ /* 0x000fe800000e0000 */
[----:B------:R-:W-:Y:S04]  /*d4e0*/  SHFL.IDX PT, R20, R20, R74, 0x1c1f ;  /* 0x001c1f4a14147589 */ /* 0x000fe800000e0000 */
[----:B------:R-:W-:Y:S01]  /*d4f0*/  SHFL.IDX PT, R80, R8, R9, 0x1c1f ;  /* 0x001c1f0908507589 */ /* 0x000fe200000e0000 */
[----:B-1----:R-:W-:-:S03]  /*d500*/  SEL R27, R116, R119, P0 ;  /* 0x00000077741b7207 */ /* 0x002fc60000000000 */
[----:B------:R-:W-:Y:S04]  /*d510*/  SHFL.IDX PT, R81, R12, R74, 0x1c1f ;  /* 0x001c1f4a0c517589 */ /* 0x000fe800000e0000 */
[----:B------:R-:W-:Y:S04]  /*d520*/  SHFL.IDX PT, R42, R76, R9, 0x1c1f ;  /* 0x001c1f094c2a7589 */ /* 0x000fe800000e0000 */
[----:B------:R-:W-:Y:S01]  /*d530*/  SHFL.IDX PT, R73, R16, R9, 0x1c1f ;  /* 0x001c1f0910497589 */ /* 0x000fe200000e0000 */
[----:B---3--:R-:W-:-:S03]  /*d540*/  SEL R87, R72, R13, P0 ;  /* 0x0000000d48577207 */ /* 0x008fc60000000000 */
        /* <DEDUP_REMOVED lines=36> */
[----:B-1----:R-:W-:-:S03]  /*d790*/  SEL R86, R88, R89, P0 ;  /* 0x0000005958567207 */ /* 0x002fc60000000000 */
[----:B------:R-:W1:Y:S01]  /*d7a0*/  SHFL.IDX PT, R18, R18, R74, 0x1c1f ;  /* 0x001c1f4a12127589 */ /* 0x000e6200000e0000 */
[----:B------:R-:W-:Y:S02]  /*d7b0*/  SEL R88, R89, R88, P0 ;  /* 0x0000005859587207 */ /* 0x000fe40000000000 */
[----:B------:R-:W-:Y:S01]  /*d7c0*/  SEL R89, R13, R72, P0 ;  /* 0x000000480d597207 */ /* 0x000fe20000000000 */
[----:B------:R-:W-:Y:S01]  /*d7d0*/  SHFL.IDX PT, R22, R22, R74, 0x1c1f ;  /* 0x001c1f4a16167589 */ /* 0x000fe200000e0000 */
[----:B------:R-:W-:Y:S02]  /*d7e0*/  SEL R72, R113, R20, P0 ;  /* 0x0000001471487207 */ /* 0x000fe40000000000 */
[----:B---3--:R-:W-:Y:S01]  /*d7f0*/  SEL R9, R82, R11, P0 ;  /* 0x0000000b52097207 */ /* 0x008fe20000000000 */
[----:B------:R-:W3:Y:S01]  /*d800*/  SHFL.IDX PT, R30, R30, R74, 0x1c1f ;  /* 0x001c1f4a1e1e7589 */ /* 0x000ee200000e0000 */
        /* <DEDUP_REMOVED lines=8> */
[----:B------:R-:W5:Y:S01]  /*d890*/  SHFL.IDX PT, R35, R35, R74, 0x1c1f ;  /* 0x001c1f4a23237589 */ /* 0x000f6200000e0000 */
[----:B------:R-:W-:Y:S02]  /*d8a0*/  SEL R84, R80, R81, P0 ;  /* 0x0000005150547207 */ /* 0x000fe40000000000 */
[----:B------:R-:W-:Y:S01]  /*d8b0*/  SEL R80, R81, R80, P0 ;  /* 0x0000005051507207 */ /* 0x000fe20000000000 */
[----:B------:R0:W-:Y:S01]  /*d8c0*/  SHFL.IDX PT, R49, R111, R74, 0x1c1f ;  /* 0x001c1f4a6f317589 */ /* 0x0001e200000e0000 */
[----:B------:R-:W-:-:S02]  /*d8d0*/  SEL R81, R76, R73, P0 ;  /* 0x000000494c517207 */ /* 0x000fc40000000000 */
[----:B-1----:R-:W-:Y:S01]  /*d8e0*/  SEL R76, R18, R109, P0 ;  /* 0x0000006d124c7207 */ /* 0x002fe20000000000 */
[----:B------:R-:W-:Y:S04]  /*d8f0*/  SHFL.IDX PT, R122, R63, R74, 0x1c1f ;  /* 0x001c1f4a3f7a7589 */ /* 0x000fe800000e0000 */
[----:B------:R1:W2:Y:S01]  /*d900*/  SHFL.IDX PT, R15, R26, R74, 0x1c1f ;  /* 0x001c1f4a1a0f7589 */ /* 0x0002a200000e0000 */
[----:B---3--:R-:W-:Y:S01]  /*d910*/  SEL R14, R30, R121, P0 ;  /* 0x000000791e0e7207 */ /* 0x008fe20000000000 */
[----:B0-----:R-:W0:Y:S02]  /*d920*/  LDC.64 R110, c[0x0][0xbd8] ;  /* 0x0002f600ff6e7b82 */ /* 0x001e240000000a00 */
[----:B------:R3:W-:Y:S01]  /*d930*/  SHFL.IDX PT, R135, R67, R74, 0x1c1f ;  /* 0x001c1f4a43877589 */ /* 0x0007e200000e0000 */
[----:B----4-:R-:W-:-:S03]  /*d940*/  SEL R73, R112, R23, P0 ;  /* 0x0000001770497207 */ /* 0x010fc60000000000 */
[----:B------:R4:W-:Y:S01]  /*d950*/  SHFL.IDX PT, R63, R71, R74, 0x1c1f ;  /* 0x001c1f4a473f7589 */ /* 0x0009e200000e0000 */
[----:B-1----:R-:W-:-:S03]  /*d960*/  SEL R26, R117, R24, P0 ;  /* 0x00000018751a7207 */ /* 0x002fc60000000000 */
[----:B------:R5:W1:Y:S01]  /*d970*/  SHFL.IDX PT, R123, R36, R74, 0x1c1f ;  /* 0x001c1f4a247b7589 */ /* 0x000a6200000e0000 */
[----:B------:R-:W-:Y:S02]  /*d980*/  SEL R24, R24, R117, P0 ;  /* 0x0000007518187207 */ /* 0x000fe40000000000 */
[----:B---3--:R-:W-:Y:S01]  /*d990*/  SEL R67, R25, R114, P0 ;  /* 0x0000007219437207 */ /* 0x008fe20000000000 */
[----:B------:R3:W-:Y:S01]  /*d9a0*/  SHFL.IDX PT, R124, R68, R74, 0x1c1f ;  /* 0x001c1f4a447c7589 */ /* 0x0007e200000e0000 */
[----:B----4-:R-:W-:Y:S02]  /*d9b0*/  SEL R71, R114, R25, P0 ;  /* 0x0000001972477207 */ /* 0x010fe40000000000 */
[----:B------:R-:W-:Y:S01]  /*d9c0*/  SEL R25, R119, R116, P0 ;  /* 0x0000007477197207 */ /* 0x000fe20000000000 */
[----:B------:R-:W4:Y:S01]  /*d9d0*/  SHFL.IDX PT, R31, R31, R74, 0x1c1f ;  /* 0x001c1f4a1f1f7589 */ /* 0x000f2200000e0000 */
[----:B------:R-:W4:Y:S01]  /*d9e0*/  LDC.64 R116, c[0x0][0xb40] ;  /* 0x0002d000ff747b82 */ /* 0x000f220000000a00 */
[----:B-----5:R-:W-:-:S02]  /*d9f0*/  SEL R36, R35, R104, P0 ;  /* 0x0000006823247207 */ /* 0x020fc40000000000 */
[----:B------:R-:W5:Y:S01]  /*da00*/  SHFL.IDX PT, R125, R40, R74, 0x1c1f ;  /* 0x001c1f4a287d7589 */ /* 0x000f6200000e0000 */
[----:B---3--:R-:W-:Y:S02]  /*da10*/  SEL R68, R20, R113, P0 ;  /* 0x0000007114447207 */ /* 0x008fe40000000000 */
[----:B--2---:R-:W-:Y:S01]  /*da20*/  SEL R20, R15, R120, P0 ;  /* 0x000000780f147207 */ /* 0x004fe20000000000 */
[----:B------:R-:W-:Y:S01]  /*da30*/  SHFL.IDX PT, R127, R37, R74, 0x1c1f ;  /* 0x001c1f4a257f7589 */ /* 0x000fe200000e0000 */
[----:B------:R-:W2:Y:S01]  /*da40*/  LDC R119, c[0x0][0xc50] ;  /* 0x00031400ff777b82 */ /* 0x000ea20000000800 */
[----:B------:R-:W-:Y:S02]  /*da50*/  SEL R13, R29, R122, P0 ;  /* 0x0000007a1d0d7207 */ /* 0x000fe40000000000 */
[----:B------:R-:W3:Y:S01]  /*da60*/  SHFL.IDX PT, R55, R55, R74, 0x1c1f ;  /* 0x001c1f4a37377589 */ /* 0x000ee200000e0000 */
[----:B------:R-:W-:Y:S02]  /*da70*/  SEL R29, R122, R29, P0 ;  /* 0x0000001d7a1d7207 */ /* 0x000fe40000000000 */
[----:B-1----:R-:W-:Y:S01]  /*da80*/  SEL R19, R106, R123, P0 ;  /* 0x0000007b6a137207 */ /* 0x002fe20000000000 */
[----:B------:R1:W0:Y:S01]  /*da90*/  SHFL.IDX PT, R129, R41, R74, 0x1c1f ;  /* 0x001c1f4a29817589 */ /* 0x00022200000e0000 */
[----:B------:R-:W2:Y:S03]  /*daa0*/  @P2 LDC R113, c[0x0][0xbec] ;  /* 0x0002fb00ff712b82 */ /* 0x000ea60000000800 */
[----:B------:R-:W0:Y:S04]  /*dab0*/  SHFL.IDX PT, R131, R51, R74, 0x1c1f ;  /* 0x001c1f4a33837589 */ /* 0x000e2800000e0000 */
[----:B------:R3:W0:Y:S01]  /*dac0*/  SHFL.IDX PT, R133, R66, R74, 0x1c1f ;  /* 0x001c1f4a42857589 */ /* 0x00062200000e0000 */
[----:B----4-:R-:W-:Y:S01]  /*dad0*/  IMAD.WIDE.U32 R4, R116, UR12, R4 ;  /* 0x0000000c74047c25 */ /* 0x010fe2000f8e0004 */
[----:B------:R-:W-:-:S02]  /*dae0*/  SEL R21, R31, R118, P0 ;  /* 0x000000761f157207 */ /* 0x000fc40000000000 */
[----:B------:R4:W2:Y:S01]  /*daf0*/  SHFL.IDX PT, R126, R70, R74, 0x1c1f ;  /* 0x001c1f4a467e7589 */ /* 0x0008a200000e0000 */
[----:B-1----:R-:W-:Y:S02]  /*db00*/  SEL R41, R45, R12, P0 ;  /* 0x0000000c2d297207 */ /* 0x002fe40000000000 */
[----:B-----5:R-:W-:Y:S01]  /*db10*/  SEL R37, R125, R50, P0 ;  /* 0x000000327d257207 */ /* 0x020fe20000000000 */
[----:B------:R-:W-:Y:S01]  /*db20*/  SHFL.IDX PT, R102, R102, R74, 0x1c1f ;  /* 0x001c1f4a66667589 */ /* 0x000fe200000e0000 */
[----:B------:R-:W-:Y:S02]  /*db30*/  SEL R45, R12, R45, P0 ;  /* 0x0000002d0c2d7207 */ /* 0x000fe40000000000 */
[----:B---3--:R-:W-:Y:S01]  /*db40*/  SEL R66, R22, R115, P0 ;  /* 0x0000007316427207 */ /* 0x008fe20000000000 */
[----:B------:R1:W-:Y:S01]  /*db50*/  SHFL.IDX PT, R105, R69, R74, 0x1c1f ;  /* 0x001c1f4a45697589 */ /* 0x0003e200000e0000 */
[----:B------:R-:W-:Y:S02]  /*db60*/  SEL R51, R34, R55, P0 ;  /* 0x0000003722337207 */ /* 0x000fe40000000000 */
[----:B----4-:R-:W-:Y:S01]  /*db70*/  SEL R70, R115, R22, P0 ;  /* 0x0000001673467207 */ /* 0x010fe20000000000 */
[----:B------:R-:W-:Y:S01]  /*db80*/  SHFL.IDX PT, R62, R62, R74, 0x1c1f ;  /* 0x001c1f4a3e3e7589 */ /* 0x000fe200000e0000 */
[----:B------:R-:W3:Y:S01]  /*db90*/  @P2 LDC R115, c[0x0][0xbf0] ;  /* 0x0002fc00ff732b82 */ /* 0x000ee20000000800 */
[----:B------:R-:W-:-:S02]  /*dba0*/  SEL R22, R120, R15, P0 ;  /* 0x0000000f78167207 */ /* 0x000fc40000000000 */
[----:B------:R-:W4:Y:S01]  /*dbb0*/  SHFL.IDX PT, R59, R59, R74, 0x1c1f ;  /* 0x001c1f4a3b3b7589 */ /* 0x000f2200000e0000 */
[----:B------:R-:W-:Y:S01]  /*dbc0*/  SEL R15, R123, R106, P0 ;  /* 0x0000006a7b0f7207 */ /* 0x000fe20000000000 */
[----:B------:R-:W-:Y:S01]  /*dbd0*/  IMAD R106, R116, UR13, RZ ;  /* 0x0000000d746a7c24 */ /* 0x000fe2000f8e02ff */
[----:B-1----:R-:W-:Y:S01]  /*dbe0*/  SEL R69, R23, R112, P0 ;  /* 0x0000007017457207 */ /* 0x002fe20000000000 */
[----:B------:R-:W1:Y:S01]  /*dbf0*/  SHFL.IDX PT, R100, R100, R74, 0x1c1f ;  /* 0x001c1f4a64647589 */ /* 0x000e6200000e0000 */
[----:B------:R-:W5:Y:S01]  /*dc00*/  @P2 LDC R112, c[0x0][0xbf0] ;  /* 0x0002fc00ff702b82 */ /* 0x000f620000000800 */
[----:B------:R-:W-:Y:S02]  /*dc10*/  SEL R23, R118, R31, P0 ;  /* 0x0000001f76177207 */ /* 0x000fe40000000000 */
        /* <DEDUP_REMOVED lines=19> */
[----:B------:R0:W-:Y:S02]  /*dd50*/  SHFL.IDX PT, R91, R91, R74, 0x1c1f ;  /* 0x001c1f4a5b5b7589 */ /* 0x0001e400000e0000 */
[----:B0-----:R-:W-:Y:S01]  /*dd60*/  SEL R74, R109, R18, P0 ;  /* 0x000000126d4a7207 */ /* 0x001fe20000000000 */
[----:B------:R-:W-:Y:S01]  /*dd70*/  IMAD.WIDE.U32 R108, R110, UR12, R6 ;  /* 0x0000000c6e6c7c25 */ /* 0x000fe2000f8e0006 */
[----:B------:R-:W-:-:S02]  /*dd80*/  SEL R18, R121, R30, P0 ;  /* 0x0000001e79127207 */ /* 0x000fc40000000000 */
[----:B------:R-:W0:Y:S01]  /*dd90*/  @P2 LDC R121, c[0x0][0xbec] ;  /* 0x0002fb00ff792b82 */ /* 0x000e220000000800 */
[----:B------:R-:W-:Y:S01]  /*dda0*/  SEL R30, R104, R35, P0 ;  /* 0x00000023681e7207 */ /* 0x000fe20000000000 */
[----:B------:R-:W-:Y:S01]  /*ddb0*/  IMAD R104, R110, UR13, RZ ;  /* 0x0000000d6e687c24 */ /* 0x000fe2000f8e02ff */
[----:B------:R-:W-:Y:S01]  /*ddc0*/  SEL R35, R39, R124, P0 ;  /* 0x0000007c27237207 */ /* 0x000fe20000000000 */
[----:B------:R-:W-:Y:S01]  /*ddd0*/  IMAD R110, RZ, RZ, -UR59 ;  /* 0x8000003bff6e7e24 */ /* 0x000fe2000f8e02ff */
[----:B------:R-:W-:Y:S01]  /*dde0*/  SEL R6, R52, R135, P0 ;  /* 0x0000008734067207 */ /* 0x000fe20000000000 */
[----:B------:R-:W-:Y:S01]  /*ddf0*/  IMAD R111, R111, UR12, R104 ;  /* 0x0000000c6f6f7c24 */ /* 0x000fe2000f8e0268 */
[----:B--2---:R-:W-:Y:S01]  /*de00*/  SEL R7, R53, R126, P0 ;  /* 0x0000007e35077207 */ /* 0x004fe20000000000 */
[----:B------:R-:W-:Y:S01]  /*de10*/  IMAD R119, R119, R110, UR4 ;  /* 0x0000000477777e24 */ /* 0x000fe2000f8e026e */
[----:B------:R-:W-:Y:S01]  /*de20*/  ULDC.64 UR4, c[0x0][0xbe0] ;  /* 0x0002f80000047ab9 */ /* 0x000fe20000000a00 */
[----:B------:R-:W-:Y:S01]  /*de30*/  IMAD.IADD R109, R109, 0x1, R111 ;  /* 0x000000016d6d7824 */ /* 0x000fe200078e026f */
[----:B------:R-:W-:Y:S01]  /*de40*/  SEL R39, R124, R39, P0 ;  /* 0x000000277c277207 */ /* 0x000fe20000000000 */
[----:B------:R-:W-:Y:S01]  /*de50*/  IMAD R111, R117, UR12, R106 ;  /* 0x0000000c756f7c24 */ /* 0x000fe2000f8e026a */
[----:B------:R-:W-:Y:S01]  /*de60*/  SHF.R.S32.HI R106, RZ, 0x1f, R119 ;  /* 0x0000001fff6a7819 */ /* 0x000fe20000011477 */
[----:B------:R-:W-:Y:S01]  /*de70*/  @P2 IMAD.HI.U32 R104, R58, R113, RZ ;  /* 0x000000713a682227 */ /* 0x000fe200078e00ff */
[----:B------:R-:W-:-:S02]  /*de80*/  SEL R52, R135, R52, P0 ;  /* 0x0000003487347207 */ /* 0x000fc40000000000 */
[----:B------:R-:W-:Y:S01]  /*de90*/  SEL R53, R126, R53, P0 ;  /* 0x000000357e357207 */ /* 0x000fe20000000000 */
[----:B------:R-:W-:Y:S02]  /*dea0*/  IMAD.IADD R111, R5, 0x1, R111 ;  /* 0x00000001056f7824 */ /* 0x000fe400078e026f */
[----:B------:R-:W-:Y:S02]  /*deb0*/  IMAD R5, R106, UR4, RZ ;  /* 0x000000046a057c24 */ /* 0x000fe4000f8e02ff */
[----:B------:R-:W-:Y:S01]  /*dec0*/  IMAD.MOV.U32 R113, RZ, RZ, R58 ;  /* 0x000000ffff717224 */ /* 0x000fe200078e003a */
[----:B---3--:R-:W-:Y:S01]  /*ded0*/  @P2 SHF.R.U32.HI R113, RZ, R115, R104 ;  /* 0x00000073ff712219 */ /* 0x008fe20000011668 */
[----:B0-----:R-:W-:-:S04]  /*dee0*/  @P2 IMAD.HI.U32 R121, R58, R121, RZ ;  /* 0x000000793a792227 */ /* 0x001fc800078e00ff */
[----:B------:R-:W-:Y:S02]  /*def0*/  IMAD.MOV.U32 R110, RZ, RZ, R4 ;  /* 0x000000ffff6e7224 */ /* 0x000fe400078e0004 */
[C---:B------:R-:W-:Y:S02]  /*df00*/  IMAD R104, R119.reuse, UR5, R5 ;  /* 0x0000000577687c24 */ /* 0x040fe4000f8e0205 */
[----:B------:R-:W-:Y:S01]  /*df10*/  IMAD.WIDE.U32 R4, R119, UR4, R108 ;  /* 0x0000000477047c25 */ /* 0x000fe2000f8e006c */
[----:B------:R-:W-:Y:S01]  /*df20*/  SHF.R.S32.HI R109, RZ, 0x1f, R113 ;  /* 0x0000001fff6d7819 */ /* 0x000fe20000011471 */
[----:B------:R-:W-:Y:S02]  /*df30*/  ULDC.64 UR4, c[0x0][0xb30] ;  /* 0x0002cc0000047ab9 */ /* 0x000fe40000000a00 */
[----:B------:R-:W-:Y:S01]  /*df40*/  IMAD.MOV.U32 R115, RZ, RZ, R58 ;  /* 0x000000ffff737224 */ /* 0x000fe200078e003a */
[----:B-----5:R-:W-:Y:S01]  /*df50*/  @P2 SHF.R.U32.HI R115, RZ, R112, R121 ;  /* 0x00000070ff732219 */ /* 0x020fe20000011679 */
[----:B------:R-:W-:Y:S01]  /*df60*/  IMAD R106, R106, UR6, RZ ;  /* 0x000000066a6a7c24 */ /* 0x000fe2000f8e02ff */
[----:B------:R-:W-:Y:S01]  /*df70*/  IADD3 R108, P2, R113, R4, RZ ;  /* 0x00000004716c7210 */ /* 0x000fe20007f5e0ff */
[----:B------:R-:W-:Y:S01]  /*df80*/  IMAD.MOV R113, RZ, RZ, -R113 ;  /* 0x000000ffff717224 */ /* 0x000fe200078e0a71 */
[----:B------:R-:W-:Y:S01]  /*df90*/  SHF.R.S32.HI R4, RZ, 0x1f, R115 ;  /* 0x0000001fff047819 */ /* 0x000fe20000011473 */
[----:B------:R-:W-:Y:S01]  /*dfa0*/  IMAD R117, R119, UR7, R106 ;  /* 0x0000000777757c24 */ /* 0x000fe2000f8e026a */
[----:B------:R-:W-:Y:S01]  /*dfb0*/  IADD3.X R109, R109, R5, R104, P2, !PT ;  /* 0x000000056d6d7210 */ /* 0x000fe200017fe468 */
[----:B------:R-:W-:Y:S01]  /*dfc0*/  IMAD.WIDE.U32 R110, R119, UR6, R110 ;  /* 0x00000006776e7c25 */ /* 0x000fe2000f8e006e */
[----:B------:R-:W-:-:S03]  /*dfd0*/  ULDC.64 UR6, c[0x0][0xbc8] ;  /* 0x0002f20000067ab9 */ /* 0x000fc60000000a00 */
[----:B------:R-:W-:Y:S02]  /*dfe0*/  IMAD.MOV R106, RZ, RZ, -R115 ;  /* 0x000000ffff6a7224 */ /* 0x000fe400078e0a73 */
[--C-:B------:R-:W-:Y:S02]  /*dff0*/  IMAD R113, R107, R113, R58.reuse ;  /* 0x000000716b717224 */ /* 0x100fe400078e023a */
[----:B------:R-:W-:Y:S02]  /*e000*/  IMAD R4, R4, UR4, RZ ;  /* 0x0000000404047c24 */ /* 0x000fe4000f8e02ff */
[----:B------:R-:W-:Y:S02]  /*e010*/  IMAD.IADD R111, R111, 0x1, R117 ;  /* 0x000000016f6f7824 */ /* 0x000fe400078e0275 */
[----:B------:R-:W-:Y:S01]  /*e020*/  IMAD R117, R107, R106, R58 ;  /* 0x0000006a6b757224 */ /* 0x000fe200078e023a */
[----:B------:R-:W-:Y:S01]  /*e030*/  SHF.R.S32.HI R58, RZ, 0x1f, R113 ;  /* 0x0000001fff3a7819 */ /* 0x000fe20000011471 */
[C---:B------:R-:W-:Y:S01]  /*e040*/  IMAD R119, R115.reuse, UR5, R4 ;  /* 0x0000000573777c24 */ /* 0x040fe2000f8e0204 */
[----:B------:R-:W0:Y:S01]  /*e050*/  S2UR UR5, SR_CgaCtaId ;  /* 0x00000000000579c3 */ /* 0x000e220000008800 */
[----:B------:R-:W-:Y:S01]  /*e060*/  IMAD.WIDE.U32 R4, R115, UR4, R110 ;  /* 0x0000000473047c25 */ /* 0x000fe2000f8e006e */
[----:B------:R-:W-:Y:S01]  /*e070*/  SHF.R.S32.HI R104, RZ, 0x1f, R117 ;  /* 0x0000001fff687819 */ /* 0x000fe20000011475 */
[----:B------:R-:W-:-:S02]  /*e080*/  UMOV UR4, 0x400 ;  /* 0x0000040000047882 */ /* 0x000fc40000000000 */
[----:B------:R-:W-:Y:S02]  /*e090*/  IMAD R58, R58, UR6, RZ ;  /* 0x000000063a3a7c24 */ /* 0x000fe4000f8e02ff */
[----:B------:R-:W-:Y:S02]  /*e0a0*/  IMAD.IADD R5, R5, 0x1, R119 ;  /* 0x0000000105057824 */ /* 0x000fe400078e0277 */
[----:B------:R-:W-:Y:S02]  /*e0b0*/  IMAD R104, R104, UR8, RZ ;  /* 0x0000000868687c24 */ /* 0x000fe4000f8e02ff */
[C---:B------:R-:W-:Y:S01]  /*e0c0*/  IMAD R115, R113.reuse, UR7, R58 ;  /* 0x0000000771737c24 */ /* 0x040fe2000f8e023a */
[----:B----4-:R-:W-:Y:S01]  /*e0d0*/  SEL R58, R60, R59, P0 ;  /* 0x0000003b3c3a7207 */ /* 0x010fe20000000000 */
[----:B------:R-:W-:Y:S01]  /*e0e0*/  IMAD.WIDE.U32 R108, R113, UR6, R108 ;  /* 0x00000006716c7c25 */ /* 0x000fe2000f8e006c */
[----:B------:R-:W-:Y:S01]  /*e0f0*/  ULDC.64 UR6, c[0x0][0xba8] ;  /* 0x0002ea0000067ab9 */ /* 0x000fe20000000a00 */
[----:B------:R-:W-:-:S02]  /*e100*/  SEL R60, R59, R60, P0 ;  /* 0x0000003c3b3c7207 */ /* 0x000fc40000000000 */
[----:B------:R-:W-:Y:S01]  /*e110*/  IMAD.WIDE.U32 R110, R117, UR8, R4 ;  /* 0x00000008756e7c25 */ /* 0x000fe2000f8e0004 */
[----:B------:R-:W-:Y:S02]  /*e120*/  SEL R4, R56, R105, P0 ;  /* 0x0000006938047207 */ /* 0x000fe40000000000 */
[----:B------:R-:W-:Y:S01]  /*e130*/  SEL R56, R105, R56, P0 ;  /* 0x0000003869387207 */ /* 0x000fe20000000000 */
[----:B------:R-:W-:Y:S01]  /*e140*/  IMAD R113, R117, UR9, R104 ;  /* 0x0000000975717c24 */ /* 0x000fe2000f8e0268 */
[----:B------:R-:W-:Y:S01]  /*e150*/  LEA R114, P2, R108, UR6, 0x2 ;  /* 0x000000066c727c11 */ /* 0x000fe2000f8410ff */
[----:B------:R-:W-:Y:S01]  /*e160*/  IMAD.IADD R105, R109, 0x1, R115 ;  /* 0x000000016d697824 */ /* 0x000fe200078e0273 */
[----:B------:R-:W-:Y:S01]  /*e170*/  ULDC.64 UR8, c[0x0][0xb00] ;  /* 0x0002c00000087ab9 */ /* 0x000fe20000000a00 */
[----:B------:R-:W-:Y:S01]  /*e180*/  IMAD.IADD R5, R111, 0x1, R113 ;  /* 0x000000016f057824 */ /* 0x000fe200078e0271 */
[----:B------:R-:W-:Y:S01]  /*e190*/  LEA R106, P3, R110, UR8, 0x2 ;  /* 0x000000086e6a7c11 */ /* 0x000fe2000f8610ff */
[----:B------:R-:W-:Y:S01]  /*e1a0*/  SHFL.IDX PT, R112, R114, 0x1, 0x1c1f ;  /* 0x003c1f0072707f89 */ /* 0x000fe200000e0000 */
[----:B------:R-:W-:Y:S01]  /*e1b0*/  LEA.HI.X R109, R108, UR7, R105, 0x2, P2 ;  /* 0x000000076c6d7c11 */ /* 0x000fe200090f1469 */
[----:B------:R-:W-:Y:S01]  /*e1c0*/  ULDC UR6, c[0x0][0xa88] ;  /* 0x0002a20000067ab9 */ /* 0x000fe20000000800 */
[----:B------:R-:W-:Y:S01]  /*e1d0*/  LEA.HI.X R108, R110, UR9, R5, 0x2, P3 ;  /* 0x000000096e6c7c11 */ /* 0x000fe200098f1405 */
[----:B0-----:R-:W-:Y:S01]  /*e1e0*/  ULEA UR4, UR5, UR4, 0x18 ;  /* 0x0000000405047291 */ /* 0x001fe2000f8ec03f */
[----:B------:R-:W-:Y:S01]  /*e1f0*/  SHFL.IDX PT, R110, R114, RZ, 0x1c1f ;  /* 0x001c1fff726e7589 */ /* 0x000fe200000e0000 */
[----:B------:R-:W-:Y:S01]  /*e200*/  SEL R5, R57, R102, P0 ;  /* 0x0000006639057207 */ /* 0x000fe20000000000 */
[----:B------:R-:W-:Y:S01]  /*e210*/  IMAD R107, R107, UR6, RZ ;  /* 0x000000066b6b7c24 */ /* 0x000fe2000f8e02ff */
[----:B------:R-:W-:Y:S01]  /*e220*/  SEL R57, R102, R57, P0 ;  /* 0x0000003966397207 */ /* 0x000fe20000000000 */
[----:B------:R-:W0:Y:S01]  /*e230*/  SHFL.IDX PT, R111, R109, RZ, 0x1c1f ;  /* 0x001c1fff6d6f7589 */ /* 0x000e2200000e0000 */
[C---:B------:R-:W-:Y:S01]  /*e240*/  VIADD R102, R98.reuse, 0x8 ;  /* 0x0000000862667836 */ /* 0x040fe20000000000 */
[----:B------:R-:W-:Y:S01]  /*e250*/  UIADD3 UR4, UR4, 0x33420, URZ ;  /* 0x0003342004047890 */ /* 0x000fe2000fffe03f */
[CC--:B------:R-:W-:Y:S01]  /*e260*/  ISETP.GE.OR P2, PT, R98.reuse, R107.reuse, P1 ;  /* 0x0000006b6200720c */ /* 0x0c0fe20000f46670 */
[----:B------:R-:W2:Y:S01]  /*e270*/  SHFL.IDX PT, R113, R109, 0x1, 0x1c1f ;  /* 0x003c1f006d717f89 */ /* 0x000ea200000e0000 */
[-C--:B------:R-:W-:Y:S01]  /*e280*/  ISETP.GE.AND P3, PT, R98, R107.reuse, PT ;  /* 0x0000006b6200720c */ /* 0x080fe20003f66270 */
[----:B------:R-:W-:Y:S01]  /*e290*/  UPRMT UR4, URZ, 0x654, UR4 ;  /* 0x000006543f047896 */ /* 0x000fe20008000004 */
[----:B------:R-:W-:Y:S01]  /*e2a0*/  ISETP.GE.OR P1, PT, R102, R107, P1 ;  /* 0x0000006b6600720c */ /* 0x000fe20000f26670 */
[----:B------:R3:W4:Y:S01]  /*e2b0*/  SHFL.IDX PT, R104, R106, RZ, 0x1c1f ;  /* 0x001c1fff6a687589 */ /* 0x00072200000e0000 */
[----:B------:R-:W-:-:S02]  /*e2c0*/  SEL R59, R61, R62, P0 ;  /* 0x0000003e3d3b7207 */ /* 0x000fc40000000000 */
[----:B------:R-:W-:Y:S01]  /*e2d0*/  SEL R61, R62, R61, P0 ;  /* 0x0000003d3e3d7207 */ /* 0x000fe20000000000 */
[----:B------:R3:W3:Y:S01]  /*e2e0*/  SHFL.IDX PT, R105, R108, RZ, 0x1c1f ;  /* 0x001c1fff6c697589 */ /* 0x0006e200000e0000 */
[----:B------:R-:W-:Y:S02]  /*e2f0*/  SEL R62, R64, R63, P0 ;  /* 0x0000003f403e7207 */ /* 0x000fe40000000000 */
[----:B------:R-:W-:Y:S01]  /*e300*/  SYNCS.ARRIVE.TRANS64.RED.A1T0 RZ, [UR4], RZ ;  /* 0x000000ffffff79a7 */ /* 0x000fe20008100404 */
[----:B------:R-:W-:Y:S02]  /*e310*/  SEL R64, R63, R64, P0 ;  /* 0x000000403f407207 */ /* 0x000fe40000000000 */
[----:B-1----:R-:W-:Y:S02]  /*e320*/  SEL R63, R65, R100, P0 ;  /* 0x00000064413f7207 */ /* 0x002fe40000000000 */
[----:B------:R-:W-:Y:S01]  /*e330*/  SEL R65, R100, R65, P0 ;  /* 0x0000004164417207 */ /* 0x000fe20000000000 */
[----:B0-----:R0:W-:Y:S04]  /*e340*/  @!P2 ST.E desc[UR36][R110.64], R3 ;  /* 0x000000036e00a985 */ /* 0x0011e8000c101924 */
[----:B--2---:R0:W-:Y:S01]  /*e350*/  @!P1 ST.E desc[UR36][R112.64], R2 ;  /* 0x0000000270009985 */ /* 0x0041e2000c101924 */
        /* <DEDUP_REMOVED lines=16> */
[--C-:B---34-:R-:W-:Y:S01]  /*e460*/  @!P4 IMAD.WIDE R2, R96, 0x4, R104.reuse ;  /* 0x000000046002c825 */ /* 0x118fe200078e0268 */
        /* <DEDUP_REMOVED lines=32> */
[----:B------:R-:W-:Y:S02]  /*e670*/  @!P5 LOP3.LUT R81, R115, 0xfffffffe, RZ, 0xc0, !PT ;  /* 0xfffffffe7351d812 */ /* 0x000fe400078ec0ff */
[----:B------:R-:W-:Y:S02]  /*e680*/  @!P3 LOP3.LUT R85, R100, 0xfffffffe, RZ, 0xc0, !PT ;  /* 0xfffffffe6455b812 */ /* 0x000fe400078ec0ff */
[----:B------:R-:W-:Y:S01]  /*e690*/  ISETP.GE.AND P4, PT, R87, UR4, PT ;  /* 0x0000000457007c0c */ /* 0x000fe2000bf86270 */
[--C-:B------:R-:W-:Y:S01]  /*e6a0*/  @!P5 IMAD.WIDE R80, R81, 0x4, R104.reuse ;  /* 0x000000045150d825 */ /* 0x100fe200078e0268 */
[----:B--2---:R-:W-:Y:S02]  /*e6b0*/  @!P6 LOP3.LUT R83, R98, 0xfffffffe, RZ, 0xc0, !PT ;  /* 0xfffffffe6253e812 */ /* 0x004fe400078ec0ff */
[----:B------:R-:W-:Y:S01]  /*e6c0*/  @!P1 LEA.HI R110, R110, R110, RZ, 0x1 ;  /* 0x0000006e6e6e9211 */ /* 0x000fe200078f08ff */
[----:B------:R-:W-:Y:S01]  /*e6d0*/  VIADD R88, R96, 0x60 ;  /* 0x0000006060587836 */ /* 0x000fe20000000000 */
[----:B------:R-:W-:Y:S01]  /*e6e0*/  @!P2 LEA.HI R86, R84, R84, RZ, 0x1 ;  /* 0x000000545456a211 */ /* 0x000fe200078f08ff */
[----:B------:R-:W-:Y:S01]  /*e6f0*/  @!P6 IMAD.WIDE R82, R83, 0x4, R104 ;  /* 0x000000045352e825 */ /* 0x000fe200078e0268 */
[----:B------:R1:W-:Y:S01]  /*e700*/  @!P5 ST.E.64 desc[UR36][R80.64], R74 ;  /* 0x0000004a5000d985 */ /* 0x0003e2000c101b24 */
[----:B0-----:R-:W-:-:S02]  /*e710*/  @!P1 LOP3.LUT R3, R110, 0xfffffffe, RZ, 0xc0, !PT ;  /* 0xfffffffe6e039812 */ /* 0x001fc400078ec0ff */
[--C-:B------:R-:W-:Y:S01]  /*e720*/  @!P3 IMAD.WIDE R84, R85, 0x4, R104.reuse ;  /* 0x000000045554b825 */ /* 0x100fe200078e0268 */
[----:B------:R0:W-:Y:S01]  /*e730*/  @!P6 ST.E.64 desc[UR36][R82.64], R76 ;  /* 0x0000004c5200e985 */ /* 0x0001e2000c101b24 */
[----:B------:R-:W-:Y:S02]  /*e740*/  @!P4 LEA.HI R87, R87, R87, RZ, 0x1 ;  /* 0x000000575757c211 */ /* 0x000fe400078f08ff */
[----:B------:R-:W-:Y:S01]  /*e750*/  @!P2 LOP3.LUT R79, R86, 0xfffffffe, RZ, 0xc0, !PT ;  /* 0xfffffffe564fa812 */ /* 0x000fe200078ec0ff */
[----:B------:R2:W-:Y:S01]  /*e760*/  @!P3 ST.E.64 desc[UR36][R84.64], R72 ;  /* 0x000000485400b985 */ /* 0x0005e2000c101b24 */
[--C-:B------:R-:W-:Y:S01]  /*e770*/  @!P1 IMAD.WIDE R2, R3, 0x4, R104.reuse ;  /* 0x0000000403029825 */ /* 0x100fe200078e0268 */
[----:B------:R-:W-:Y:S02]  /*e780*/  ISETP.GE.AND P3, PT, R88, UR4, PT ;  /* 0x0000000458007c0c */ /* 0x000fe4000bf66270 */
[----:B------:R-:W-:Y:S01]  /*e790*/  @!P4 LOP3.LUT R87, R87, 0xfffffffe, RZ, 0xc0, !PT ;  /* 0xfffffffe5757c812 */ /* 0x000fe200078ec0ff */
[----:B------:R-:W-:Y:S01]  /*e7a0*/  VIADD R78, R96, 0x78 ;  /* 0x00000078604e7836 */ /* 0x000fe20000000000 */
[----:B------:R3:W-:Y:S01]  /*e7b0*/  @!P1 ST.E.64 desc[UR36][R2.64], R68 ;  /* 0x0000004402009985 */ /* 0x0007e2000c101b24 */
[----:B-1----:R-:W-:-:S03]  /*e7c0*/  @!P2 IMAD.WIDE R74, R79, 0x4, R104 ;  /* 0x000000044f4aa825 */ /* 0x002fc600078e0268 */
[----:B------:R-:W-:Y:S01]  /*e7d0*/  ISETP.GE.AND P5, PT, R78, UR4, PT ;  /* 0x000000044e007c0c */ /* 0x000fe2000bfa6270 */
[C---:B0-----:R-:W-:Y:S01]  /*e7e0*/  VIADD R76, R96.reuse, 0x68 ;  /* 0x00000068604c7836 */ /* 0x041fe20000000000 */
[----:B------:R0:W-:Y:S01]  /*e7f0*/  @!P2 ST.E.64 desc[UR36][R74.64], R70 ;  /* 0x000000464a00a985 */ /* 0x0001e2000c101b24 */
[C---:B------:R-:W-:Y:S02]  /*e800*/  VIADD R77, R96.reuse, 0x70 ;  /* 0x00000070604d7836 */ /* 0x040fe40000000000 */
[----:B--2---:R-:W-:Y:S01]  /*e810*/  VIADD R72, R96, 0x80 ;  /* 0x0000008060487836 */ /* 0x004fe20000000000 */
        /* <DEDUP_REMOVED lines=12> */
[----:B0-----:R-:W-:-:S02]  /*e8e0*/  @!P1 LOP3.LUT R71, R76, 0xfffffffe, RZ, 0xc0, !PT ;  /* 0xfffffffe4c479812 */ /* 0x001fc400078ec0ff */
[----:B------:R-:W-:Y:S02]  /*e8f0*/  @!P5 LEA.HI R78, R78, R78, RZ, 0x1 ;  /* 0x0000004e4e4ed211 */ /* 0x000fe400078f08ff */
[----:B------:R-:W-:Y:S01]  /*e900*/  @!P2 LEA.HI R72, R72, R72, RZ, 0x1 ;  /* 0x000000484848a211 */ /* 0x000fe200078f08ff */
[--C-:B------:R-:W-:Y:S01]  /*e910*/  @!P1 IMAD.WIDE R70, R71, 0x4, R104.reuse ;  /* 0x0000000447469825 */ /* 0x100fe200078e0268 */
[----:B------:R-:W-:Y:S01]  /*e920*/  @!P4 LEA.HI R74, R73, R73, RZ, 0x1 ;  /* 0x00000049494ac211 */ /* 0x000fe200078f08ff */
[----:B------:R0:W-:Y:S01]  /*e930*/  @!P3 ST.E.64 desc[UR36][R68.64], R26 ;  /* 0x0000001a4400b985 */ /* 0x0001e2000c101b24 */
[----:B------:R-:W-:Y:S02]  /*e940*/  @!P6 LOP3.LUT R77, R77, 0xfffffffe, RZ, 0xc0, !PT ;  /* 0xfffffffe4d4de812 */ /* 0x000fe400078ec0ff */
[----:B-1----:R-:W-:Y:S01]  /*e950*/  @!P5 LOP3.LUT R67, R78, 0xfffffffe, RZ, 0xc0, !PT ;  /* 0xfffffffe4e43d812 */ /* 0x002fe200078ec0ff */
[----:B------:R1:W-:Y:S01]  /*e960*/  @!P1 ST.E.64 desc[UR36][R70.64], R24 ;  /* 0x0000001846009985 */ /* 0x0003e2000c101b24 */
[----:B------:R-:W-:Y:S01]  /*e970*/  @!P2 LOP3.LUT R73, R72, 0xfffffffe, RZ, 0xc0, !PT ;  /* 0xfffffffe4849a812 */ /* 0x000fe200078ec0ff */
[----:B------:R-:W-:-:S04]  /*e980*/  @!P6 IMAD.WIDE R2, R77, 0x4, R104 ;  /* 0x000000044d02e825 */ /* 0x000fc800078e0268 */
[--C-:B------:R-:W-:Y:S01]  /*e990*/  @!P5 IMAD.WIDE R66, R67, 0x4, R104.reuse ;  /* 0x000000044342d825 */ /* 0x100fe200078e0268 */
[----:B------:R2:W-:Y:S01]  /*e9a0*/  @!P6 ST.E.64 desc[UR36][R2.64], R22 ;  /* 0x000000160200e985 */ /* 0x0005e2000c101b24 */
[----:B0-----:R-:W-:Y:S02]  /*e9b0*/  @!P4 LOP3.LUT R69, R74, 0xfffffffe, RZ, 0xc0, !PT ;  /* 0xfffffffe4a45c812 */ /* 0x001fe400078ec0ff */
[--C-:B------:R-:W-:Y:S01]  /*e9c0*/  @!P2 IMAD.WIDE R26, R73, 0x4, R104.reuse ;  /* 0x00000004491aa825 */ /* 0x100fe200078e0268 */
[----:B------:R-:W-:Y:S03]  /*e9d0*/  @!P5 ST.E.64 desc[UR36][R66.64], R20 ;  /* 0x000000144200d985 */ /* 0x000fe6000c101b24 */
[----:B------:R-:W-:Y:S01]  /*e9e0*/  VIADD R68, R96, 0x90 ;  /* 0x0000009060447836 */ /* 0x000fe20000000000 */
[----:B------:R-:W-:Y:S01]  /*e9f0*/  @!P2 ST.E.64 desc[UR36][R26.64], R18 ;  /* 0x000000121a00a985 */ /* 0x000fe2000c101b24 */
[----:B-1----:R-:W-:-:S03]  /*ea00*/  @!P4 IMAD.WIDE R24, R69, 0x4, R104 ;  /* 0x000000044518c825 */ /* 0x002fc600078e0268 */
[----:B------:R-:W-:Y:S01]  /*ea10*/  ISETP.GE.AND P1, PT, R68, UR4, PT ;  /* 0x0000000444007c0c */ /* 0x000fe2000bf26270 */
[C---:B------:R-:W-:Y:S01]  /*ea20*/  VIADD R69, R96.reuse, 0x98 ;  /* 0x0000009860457836 */ /* 0x040fe20000000000 */
[----:B------:R0:W-:Y:S01]  /*ea30*/  @!P4 ST.E.64 desc[UR36][R24.64], R14 ;  /* 0x0000000e1800c985 */ /* 0x0001e2000c101b24 */
[C---:B------:R-:W-:Y:S02]  /*ea40*/  VIADD R70, R96.reuse, 0xa0 ;  /* 0x000000a060467836 */ /* 0x040fe40000000000 */
[C---:B------:R-:W-:Y:S01]  /*ea50*/  VIADD R71, R96.reuse, 0xa8 ;  /* 0x000000a860477836 */ /* 0x040fe20000000000 */
[----:B------:R-:W-:Y:S01]  /*ea60*/  ISETP.GE.AND P2, PT, R69, UR4, PT ;  /* 0x0000000445007c0c */ /* 0x000fe2000bf46270 */
[----:B--2---:R-:W-:Y:S01]  /*ea70*/  VIADD R3, R96, 0xb8 ;  /* 0x000000b860037836 */ /* 0x004fe20000000000 */
[----:B------:R-:W-:Y:S01]  /*ea80*/  ISETP.GE.AND P3, PT, R70, UR4, PT ;  /* 0x0000000446007c0c */ /* 0x000fe2000bf66270 */
[----:B------:R-:W-:Y:S01]  /*ea90*/  VIADD R2, R96, 0xb0 ;  /* 0x000000b060027836 */ /* 0x000fe20000000000 */
[----:B------:R-:W-:-:S02]  /*eaa0*/  ISETP.GE.AND P4, PT, R71, UR4, PT ;  /* 0x0000000447007c0c */ /* 0x000fc4000bf86270 */
[----:B------:R-:W-:Y:S02]  /*eab0*/  ISETP.GE.AND P6, PT, R3, UR4, PT ;  /* 0x0000000403007c0c */ /* 0x000fe4000bfc6270 */
[----:B------:R-:W-:Y:S02]  /*eac0*/  ISETP.GE.AND P5, PT, R2, UR4, PT ;  /* 0x0000000402007c0c */ /* 0x000fe4000bfa6270 */
[----:B------:R-:W-:-:S03]  /*ead0*/  @!P1 LEA.HI R68, R68, R68, RZ, 0x1 ;  /* 0x0000004444449211 */ /* 0x000fc600078f08ff */
[----:B------:R-:W-:Y:S02]  /*eae0*/  @!P2 LEA.HI R69, R69, R69, RZ, 0x1 ;  /* 0x000000454545a211 */ /* 0x000fe400078f08ff */
[----:B------:R-:W-:Y:S02]  /*eaf0*/  @!P3 LEA.HI R70, R70, R70, RZ, 0x1 ;  /* 0x000000464646b211 */ /* 0x000fe400078f08ff */
[----:B------:R-:W-:Y:S02]  /*eb00*/  @!P4 LEA.HI R71, R71, R71, RZ, 0x1 ;  /* 0x000000474747c211 */ /* 0x000fe400078f08ff */
[----:B0-----:R-:W-:Y:S02]  /*eb10*/  @!P6 LEA.HI R14, R3, R3, RZ, 0x1 ;  /* 0x00000003030ee211 */ /* 0x001fe400078f08ff */
[----:B------:R-:W-:Y:S02]  /*eb20*/  @!P5 LEA.HI R2, R2, R2, RZ, 0x1 ;  /* 0x000000020202d211 */ /* 0x000fe400078f08ff */
[----:B------:R-:W-:-:S02]  /*eb30*/  @!P1 LOP3.LUT R3, R68, 0xfffffffe, RZ, 0xc0, !PT ;  /* 0xfffffffe44039812 */ /* 0x000fc400078ec0ff */
[----:B------:R-:W-:Y:S02]  /*eb40*/  @!P2 LOP3.LUT R15, R69, 0xfffffffe, RZ, 0xc0, !PT ;  /* 0xfffffffe450fa812 */ /* 0x000fe400078ec0ff */
        /* <DEDUP_REMOVED lines=16> */
.L_x_6196:
[----:B------:R-:W-:Y:S05]  /*ec50*/  BSYNC B0 ;  /* 0x0000000000007941 */ /* 0x000fea0003800000 */
.L_x_6195:
[----:B------:R-:W-:Y:S01]  /*ec60*/  ISETP.GE.AND P1, PT, R102, R107, PT ;  /* 0x0000006b6600720c */ /* 0x000fe20003f26270 */
[----:B01----:R0:W1:Y:S01]  /*ec70*/  SHFL.IDX PT, R3, R108, 0x1, 0x1c1f ;  /* 0x003c1f006c037f89 */ /* 0x00306200000e0000 */
        /* <DEDUP_REMOVED lines=42> */
[----:B------:R-:W-:Y:S01]  /*ef20*/  @!P1 LOP3.LUT R27, R0, 0xfffffffe, RZ, 0xc0, !PT ;  /* 0xfffffffe001b9812 */ /* 0x000fe200078ec0ff */
[----:B------:R-:W-:Y:S01]  /*ef30*/  VIADD R0, R96, 0x38 ;  /* 0x0000003860007836 */ /* 0x000fe20000000000 */
[----:B------:R-:W-:Y:S01]  /*ef40*/  @!P5 LOP3.LUT R45, R16, 0xfffffffe, RZ, 0xc0, !PT ;  /* 0xfffffffe102dd812 */ /* 0x000fe200078ec0ff */
[----:B------:R-:W-:Y:S01]  /*ef50*/  VIADD R16, R96, 0x40 ;  /* 0x0000004060107836 */ /* 0x000fe20000000000 */
[----:B------:R-:W-:-:S02]  /*ef60*/  @!P6 LEA.HI R26, R26, R26, RZ, 0x1 ;  /* 0x0000001a1a1ae211 */ /* 0x000fc400078f08ff */
[----:B------:R-:W-:Y:S02]  /*ef70*/  @!P2 LEA.HI R44, R44, R44, RZ, 0x1 ;  /* 0x0000002c2c2ca211 */ /* 0x000fe400078f08ff */
[----:B------:R-:W-:Y:S02]  /*ef80*/  @!P6 LOP3.LUT R47, R26, 0xfffffffe, RZ, 0xc0, !PT ;  /* 0xfffffffe1a2fe812 */ /* 0x000fe400078ec0ff */
        /* <DEDUP_REMOVED lines=21> */
[----:B--2---:R-:W-:Y:S01]  /*f0e0*/  @!P4 LOP3.LUT R27, R48, 0xfffffffe, RZ, 0xc0, !PT ;  /* 0xfffffffe301bc812 */ /* 0x004fe200078ec0ff */
[----:B------:R-:W-:Y:S01]  /*f0f0*/  VIADD R0, R96, 0x58 ;  /* 0x0000005860007836 */ /* 0x000fe20000000000 */
[----:B------:R-:W-:Y:S01]  /*f100*/  @!P0 LEA.HI R47, R47, R47, RZ, 0x1 ;  /* 0x0000002f2f2f8211 */ /* 0x000fe200078f08ff */
[----:B------:R1:W-:Y:S01]  /*f110*/  @!P3 ST.E.64 desc[UR36][R24.64], R52 ;  /* 0x000000341800b985 */ /* 0x0003e2000c101b24 */
[----:B------:R-:W-:Y:S01]  /*f120*/  ISETP.GE.AND P2, PT, R28, UR4, PT ;  /* 0x000000041c007c0c */ /* 0x000fe2000bf46270 */
[----:B------:R-:W-:Y:S01]  /*f130*/  @!P4 IMAD.WIDE R26, R27, 0x4, R2 ;  /* 0x000000041b1ac825 */ /* 0x000fe200078e0202 */
[----:B------:R-:W-:-:S02]  /*f140*/  @!P0 LOP3.LUT R47, R47, 0xfffffffe, RZ, 0xc0, !PT ;  /* 0xfffffffe2f2f8812 */ /* 0x000fc400078ec0ff */
[----:B------:R-:W-:Y:S01]  /*f150*/  ISETP.GE.AND P3, PT, R0, UR4, PT ;  /* 0x0000000400007c0c */ /* 0x000fe2000bf66270 */
[----:B------:R-:W-:Y:S01]  /*f160*/  VIADD R34, R96, 0x60 ;  /* 0x0000006060227836 */ /* 0x000fe20000000000 */
[----:B0-----:R-:W-:Y:S01]  /*f170*/  @!P1 LOP3.LUT R13, R16, 0xfffffffe, RZ, 0xc0, !PT ;  /* 0xfffffffe100d9812 */ /* 0x001fe200078ec0ff */
[----:B------:R-:W-:Y:S01]  /*f180*/  @!P5 IMAD.WIDE R6, R29, 0x4, R2 ;  /* 0x000000041d06d825 */ /* 0x000fe200078e0202 */
[----:B------:R0:W-:Y:S02]  /*f190*/  @!P4 ST.E.64 desc[UR36][R26.64], R4 ;  /* 0x000000041a00c985 */ /* 0x0001e4000c101b24 */
[----:B------:R-:W-:Y:S01]  /*f1a0*/  ISETP.GE.AND P4, PT, R34, UR4, PT ;  /* 0x0000000422007c0c */ /* 0x000fe2000bf86270 */
[C---:B------:R-:W-:Y:S01]  /*f1b0*/  VIADD R16, R96.reuse, 0x68 ;  /* 0x0000006860107836 */ /* 0x040fe20000000000 */
[----:B------:R2:W-:Y:S01]  /*f1c0*/  @!P5 ST.E.64 desc[UR36][R6.64], R56 ;  /* 0x000000380600d985 */ /* 0x0005e2000c101b24 */
[----:B-1----:R-:W-:Y:S01]  /*f1d0*/  VIADD R24, R96, 0x70 ;  /* 0x0000007060187836 */ /* 0x002fe20000000000 */
[----:B------:R-:W-:-:S02]  /*f1e0*/  @!P2 LEA.HI R28, R28, R28, RZ, 0x1 ;  /* 0x0000001c1c1ca211 */ /* 0x000fc400078f08ff */
[----:B------:R-:W-:Y:S02]  /*f1f0*/  ISETP.GE.AND P5, PT, R16, UR4, PT ;  /* 0x0000000410007c0c */ /* 0x000fe4000bfa6270 */
[----:B------:R-:W-:Y:S01]  /*f200*/  @!P3 LEA.HI R0, R0, R0, RZ, 0x1 ;  /* 0x000000000000b211 */ /* 0x000fe200078f08ff */
[----:B0-----:R-:W-:-:S03]  /*f210*/  @!P1 IMAD.WIDE R4, R13, 0x4, R2 ;  /* 0x000000040d049825 */ /* 0x001fc600078e0202 */
[----:B------:R-:W-:Y:S02]  /*f220*/  @!P3 LOP3.LUT R25, R0, 0xfffffffe, RZ, 0xc0, !PT ;  /* 0xfffffffe0019b812 */ /* 0x000fe400078ec0ff */
[----:B------:R-:W-:Y:S01]  /*f230*/  @!P4 LEA.HI R34, R34, R34, RZ, 0x1 ;  /* 0x000000222222c211 */ /* 0x000fe200078f08ff */
[----:B------:R-:W-:Y:S01]  /*f240*/  @!P0 IMAD.WIDE R12, R47, 0x4, R2 ;  /* 0x000000042f0c8825 */ /* 0x000fe200078e0202 */
[----:B------:R0:W-:Y:S01]  /*f250*/  @!P1 ST.E.64 desc[UR36][R4.64], R58 ;  /* 0x0000003a04009985 */ /* 0x0001e2000c101b24 */
[----:B------:R-:W-:Y:S02]  /*f260*/  ISETP.GE.AND P1, PT, R24, UR4, PT ;  /* 0x0000000418007c0c */ /* 0x000fe4000bf26270 */
[----:B------:R-:W-:Y:S01]  /*f270*/  VIADD R26, R96, 0x78 ;  /* 0x00000078601a7836 */ /* 0x000fe20000000000 */
[----:B------:R1:W-:Y:S01]  /*f280*/  @!P0 ST.E.64 desc[UR36][R12.64], R60 ;  /* 0x0000003c0c008985 */ /* 0x0003e2000c101b24 */
[----:B--2---:R-:W-:Y:S02]  /*f290*/  @!P2 LOP3.LUT R7, R28, 0xfffffffe, RZ, 0xc0, !PT ;  /* 0xfffffffe1c07a812 */ /* 0x004fe400078ec0ff */
[----:B------:R-:W-:-:S02]  /*f2a0*/  @!P5 LEA.HI R16, R16, R16, RZ, 0x1 ;  /* 0x000000101010d211 */ /* 0x000fc400078f08ff */
[----:B------:R-:W-:Y:S01]  /*f2b0*/  ISETP.GE.AND P0, PT, R26, UR4, PT ;  /* 0x000000041a007c0c */ /* 0x000fe2000bf06270 */
[----:B0-----:R-:W-:-:S04]  /*f2c0*/  @!P2 IMAD.WIDE R4, R7, 0x4, R2 ;  /* 0x000000040704a825 */ /* 0x001fc800078e0202 */
[----:B------:R-:W-:Y:S02]  /*f2d0*/  @!P1 LEA.HI R0, R24, R24, RZ, 0x1 ;  /* 0x0000001818009211 */ /* 0x000fe400078f08ff */
[----:B-1----:R-:W-:Y:S01]  /*f2e0*/  @!P4 LOP3.LUT R13, R34, 0xfffffffe, RZ, 0xc0, !PT ;  /* 0xfffffffe220dc812 */ /* 0x002fe200078ec0ff */
[--C-:B------:R-:W-:Y:S01]  /*f2f0*/  @!P3 IMAD.WIDE R6, R25, 0x4, R2.reuse ;  /* 0x000000041906b825 */ /* 0x100fe200078e0202 */
[----:B------:R-:W-:Y:S01]  /*f300*/  @!P5 LOP3.LUT R25, R16, 0xfffffffe, RZ, 0xc0, !PT ;  /* 0xfffffffe1019d812 */ /* 0x000fe200078ec0ff */
[----:B------:R0:W-:Y:S03]  /*f310*/  @!P2 ST.E.64 desc[UR36][R4.64], R62 ;  /* 0x0000003e0400a985 */ /* 0x0001e6000c101b24 */
[----:B------:R-:W-:Y:S01]  /*f320*/  @!P0 LEA.HI R26, R26, R26, RZ, 0x1 ;  /* 0x0000001a1a1a8211 */ /* 0x000fe200078f08ff */
[----:B------:R-:W-:Y:S01]  /*f330*/  VIADD R16, R96, 0x80 ;  /* 0x0000008060107836 */ /* 0x000fe20000000000 */
[----:B------:R-:W-:Y:S01]  /*f340*/  @!P1 LOP3.LUT R27, R0, 0xfffffffe, RZ, 0xc0, !PT ;  /* 0xfffffffe001b9812 */ /* 0x000fe200078ec0ff */
[--C-:B------:R-:W-:Y:S01]  /*f350*/  @!P4 IMAD.WIDE R12, R13, 0x4, R2.reuse ;  /* 0x000000040d0cc825 */ /* 0x100fe200078e0202 */
[----:B------:R-:W-:Y:S01]  /*f360*/  @!P0 LOP3.LUT R29, R26, 0xfffffffe, RZ, 0xc0, !PT ;  /* 0xfffffffe1a1d8812 */ /* 0x000fe200078ec0ff */
[----:B------:R1:W-:Y:S01]  /*f370*/  @!P3 ST.E.64 desc[UR36][R6.64], R64 ;  /* 0x000000400600b985 */ /* 0x0003e2000c101b24 */
[----:B------:R-:W-:Y:S01]  /*f380*/  ISETP.GE.AND P2, PT, R16, UR4, PT ;  /* 0x0000000410007c0c */ /* 0x000fe2000bf46270 */
[----:B------:R-:W-:-:S02]  /*f390*/  @!P5 IMAD.WIDE R24, R25, 0x4, R2 ;  /* 0x000000041918d825 */ /* 0x000fc400078e0202 */
[----:B------:R2:W-:Y:S02]  /*f3a0*/  @!P4 ST.E.64 desc[UR36][R12.64], R30 ;  /* 0x0000001e0c00c985 */ /* 0x0005e4000c101b24 */
[----:B------:R-:W-:Y:S02]  /*f3b0*/  VIADD R0, R96, 0x88 ;  /* 0x0000008860007836 */ /* 0x000fe40000000000 */
[--C-:B0-----:R-:W-:Y:S01]  /*f3c0*/  @!P1 IMAD.WIDE R4, R27, 0x4, R2.reuse ;  /* 0x000000041b049825 */ /* 0x101fe200078e0202 */
[----:B------:R0:W-:Y:S02]  /*f3d0*/  @!P5 ST.E.64 desc[UR36][R24.64], R94 ;  /* 0x0000005e1800d985 */ /* 0x0001e4000c101b24 */
[----:B------:R-:W-:Y:S01]  /*f3e0*/  ISETP.GE.AND P3, PT, R0, UR4, PT ;  /* 0x0000000400007c0c */ /* 0x000fe2000bf66270 */
[----:B------:R-:W-:Y:S01]  /*f3f0*/  VIADD R26, R96, 0xa8 ;  /* 0x000000a8601a7836 */ /* 0x000fe20000000000 */
[----:B------:R5:W-:Y:S01]  /*f400*/  @!P1 ST.E.64 desc[UR36][R4.64], R36 ;  /* 0x0000002404009985 */ /* 0x000be2000c101b24 */
[----:B-1----:R-:W-:Y:S01]  /*f410*/  @!P0 IMAD.WIDE R6, R29, 0x4, R2 ;  /* 0x000000041d068825 */ /* 0x002fe200078e0202 */
[----:B------:R-:W-:-:S02]  /*f420*/  @!P2 LEA.HI R16, R16, R16, RZ, 0x1 ;  /* 0x000000101010a211 */ /* 0x000fc400078f08ff */
[----:B------:R-:W-:Y:S01]  /*f430*/  ISETP.GE.AND P5, PT, R26, UR4, PT ;  /* 0x000000041a007c0c */ /* 0x000fe2000bfa6270 */
[C---:B--2---:R-:W-:Y:S01]  /*f440*/  VIADD R12, R96.reuse, 0x90 ;  /* 0x00000090600c7836 */ /* 0x044fe20000000000 */
[----:B------:R1:W-:Y:S01]  /*f450*/  @!P0 ST.E.64 desc[UR36][R6.64], R40 ;  /* 0x0000002806008985 */ /* 0x0003e2000c101b24 */
[----:B------:R-:W-:Y:S01]  /*f460*/  VIADD R27, R96, 0xb0 ;  /* 0x000000b0601b7836 */ /* 0x000fe20000000000 */
[----:B------:R-:W-:Y:S01]  /*f470*/  @!P2 LOP3.LUT R13, R16, 0xfffffffe, RZ, 0xc0, !PT ;  /* 0xfffffffe100da812 */ /* 0x000fe200078ec0ff */
[----:B0-----:R-:W-:Y:S01]  /*f480*/  VIADD R24, R96, 0x98 ;  /* 0x0000009860187836 */ /* 0x001fe20000000000 */
[----:B------:R-:W-:Y:S01]  /*f490*/  ISETP.GE.AND P1, PT, R12, UR4, PT ;  /* 0x000000040c007c0c */ /* 0x000fe2000bf26270 */
[----:B------:R-:W-:Y:S01]  /*f4a0*/  VIADD R25, R96, 0xa0 ;  /* 0x000000a060197836 */ /* 0x000fe20000000000 */
[----:B------:R-:W-:Y:S01]  /*f4b0*/  ISETP.GE.AND P6, PT, R27, UR4, PT ;  /* 0x000000041b007c0c */ /* 0x000fe2000bfc6270 */
[----:B-----5:R-:W-:Y:S01]  /*f4c0*/  @!P2 IMAD.WIDE R4, R13, 0x4, R2 ;  /* 0x000000040d04a825 */ /* 0x020fe200078e0202 */
[----:B------:R-:W-:-:S02]  /*f4d0*/  ISETP.GE.AND P0, PT, R24, UR4, PT ;  /* 0x0000000418007c0c */ /* 0x000fc4000bf06270 */
[----:B------:R-:W-:Y:S01]  /*f4e0*/  ISETP.GE.AND P4, PT, R25, UR4, PT ;  /* 0x0000000419007c0c */ /* 0x000fe2000bf86270 */
[----:B------:R-:W-:Y:S01]  /*f4f0*/  VIADD R96, R96, 0xb8 ;  /* 0x000000b860607836 */ /* 0x000fe20000000000 */
[----:B------:R-:W-:Y:S01]  /*f500*/  @!P3 LEA.HI R0, R0, R0, RZ, 0x1 ;  /* 0x000000000000b211 */ /* 0x000fe200078f08ff */
[----:B------:R0:W-:Y:S01]  /*f510*/  @!P2 ST.E.64 desc[UR36][R4.64], R14 ;  /* 0x0000000e0400a985 */ /* 0x0001e2000c101b24 */
[----:B------:R-:W-:Y:S02]  /*f520*/  @!P5 LEA.HI R26, R26, R26, RZ, 0x1 ;  /* 0x0000001a1a1ad211 */ /* 0x000fe400078f08ff */
[----:B-1----:R-:W-:Y:S02]  /*f530*/  @!P3 LOP3.LUT R7, R0, 0xfffffffe, RZ, 0xc0, !PT ;  /* 0xfffffffe0007b812 */ /* 0x002fe400078ec0ff */
[----:B------:R-:W-:Y:S02]  /*f540*/  @!P1 LEA.HI R12, R12, R12, RZ, 0x1 ;  /* 0x0000000c0c0c9211 */ /* 0x000fe400078f08ff */
[----:B------:R-:W-:Y:S01]  /*f550*/  @!P6 LEA.HI R16, R27, R27, RZ, 0x1 ;  /* 0x0000001b1b10e211 */ /* 0x000fe200078f08ff */
[----:B------:R-:W-:Y:S01]  /*f560*/  @!P3 IMAD.WIDE R6, R7, 0x4, R2 ;  /* 0x000000040706b825 */ /* 0x000fe200078e0202 */
[----:B------:R-:W-:-:S02]  /*f570*/  @!P0 LEA.HI R24, R24, R24, RZ, 0x1 ;  /* 0x0000001818188211 */ /* 0x000fc400078f08ff */
[----:B------:R-:W-:Y:S02]  /*f580*/  @!P4 LEA.HI R0, R25, R25, RZ, 0x1 ;  /* 0x000000191900c211 */ /* 0x000fe400078f08ff */
[----:B------:R-:W-:Y:S01]  /*f590*/  @!P1 LOP3.LUT R13, R12, 0xfffffffe, RZ, 0xc0, !PT ;  /* 0xfffffffe0c0d9812 */ /* 0x000fe200078ec0ff */
[----:B------:R1:W-:Y:S01]  /*f5a0*/  @!P3 ST.E.64 desc[UR36][R6.64], R42 ;  /* 0x0000002a0600b985 */ /* 0x0003e2000c101b24 */
[----:B------:R-:W-:Y:S02]  /*f5b0*/  @!P0 LOP3.LUT R25, R24, 0xfffffffe, RZ, 0xc0, !PT ;  /* 0xfffffffe18198812 */ /* 0x000fe400078ec0ff */
[----:B------:R-:W-:Y:S01]  /*f5c0*/  @!P4 LOP3.LUT R27, R0, 0xfffffffe, RZ, 0xc0, !PT ;  /* 0xfffffffe001bc812 */ /* 0x000fe200078ec0ff */
[--C-:B------:R-:W-:Y:S01]  /*f5d0*/  @!P1 IMAD.WIDE R12, R13, 0x4, R2.reuse ;  /* 0x000000040d0c9825 */ /* 0x100fe200078e0202 */
[----:B0-----:R-:W-:Y:S02]  /*f5e0*/  @!P5 LOP3.LUT R15, R26, 0xfffffffe, RZ, 0xc0, !PT ;  /* 0xfffffffe1a0fd812 */ /* 0x001fe400078ec0ff */
[----:B------:R-:W-:Y:S01]  /*f5f0*/  @!P6 LOP3.LUT R29, R16, 0xfffffffe, RZ, 0xc0, !PT ;  /* 0xfffffffe101de812 */ /* 0x000fe200078ec0ff */
[--C-:B------:R-:W-:Y:S01]  /*f600*/  @!P0 IMAD.WIDE R24, R25, 0x4, R2.reuse ;  /* 0x0000000419188825 */ /* 0x100fe200078e0202 */
[----:B------:R0:W-:Y:S03]  /*f610*/  @!P1 ST.E.64 desc[UR36][R12.64], R18 ;  /* 0x000000120c009985 */ /* 0x0001e6000c101b24 */
[----:B------:R-:W-:Y:S01]  /*f620*/  @!P4 IMAD.WIDE R4, R27, 0x4, R2 ;  /* 0x000000041b04c825 */ /* 0x000fe200078e0202 */
[----:B------:R0:W-:Y:S01]  /*f630*/  @!P0 ST.E.64 desc[UR36][R24.64], R32 ;  /* 0x0000002018008985 */ /* 0x0001e2000c101b24 */
[----:B------:R-:W-:-:S02]  /*f640*/  ISETP.GE.AND P0, PT, R96, UR4, PT ;  /* 0x0000000460007c0c */ /* 0x000fc4000bf06270 */
[--C-:B-1----:R-:W-:Y:S01]  /*f650*/  @!P5 IMAD.WIDE R6, R15, 0x4, R2.reuse ;  /* 0x000000040f06d825 */ /* 0x102fe200078e0202 */
[----:B------:R0:W-:Y:S03]  /*f660*/  @!P4 ST.E.64 desc[UR36][R4.64], R20 ;  /* 0x000000140400c985 */ /* 0x0001e6000c101b24 */
[----:B------:R-:W-:Y:S01]  /*f670*/  @!P6 IMAD.WIDE R14, R29, 0x4, R2 ;  /* 0x000000041d0ee825 */ /* 0x000fe200078e0202 */
[----:B------:R0:W-:Y:S04]  /*f680*/  @!P5 ST.E.64 desc[UR36][R6.64], R22 ;  /* 0x000000160600d985 */ /* 0x0001e8000c101b24 */
[----:B------:R0:W-:Y:S02]  /*f690*/  @!P6 ST.E.64 desc[UR36][R14.64], R8 ;  /* 0x000000080e00e985 */ /* 0x0001e4000c101b24 */
[----:B------:R-:W-:Y:S05]  /*f6a0*/  @P0 BRA `(.L_x_6155) ;  /* 0x0000005800680947 */ /* 0x000fea0003800000 */
[----:B------:R-:W-:-:S04]  /*f6b0*/  LEA.HI R96, R96, R96, RZ, 0x1 ;  /* 0x0000006060607211 */ /* 0x000fc800078f08ff */
[----:B0-----:R-:W-:-:S05]  /*f6c0*/  LOP3.LUT R5, R96, 0xfffffffe, RZ, 0xc0, !PT ;  /* 0xfffffffe60057812 */ /* 0x001fca00078ec0ff */
[----:B------:R-:W-:-:S05]  /*f6d0*/  IMAD.WIDE R2, R5, 0x4, R2 ;  /* 0x0000000405027825 */ /* 0x000fca00078e0202 */
[----:B------:R0:W-:Y:S01]  /*f6e0*/  ST.E.64 desc[UR36][R2.64], R10 ;  /* 0x0000000a02007985 */ /* 0x0001e2000c101b24 */
[----:B------:R-:W-:Y:S05]  /*f6f0*/  BRA `(.L_x_6155) ;  /* 0x0000005800547947 */ /* 0x000fea0003800000 */
.L_x_6194:
        /* <DEDUP_REMOVED lines=12> */
[----:B------:R-:W0:Y:S01]  /*f7c0*/  S2UR UR10, SR_CTAID.Z ;  /* 0x00000000000a79c3 */ /* 0x000e220000002700 */
[----:B------:R-:W-:Y:S01]  /*f7d0*/  ISETP.NE.AND P0, PT, R6, 0x1, PT ;  /* 0x000000010600780c */ /* 0x000fe20003f05270 */
[----:B------:R-:W-:Y:S01]  /*f7e0*/  USHF.R.S32.HI UR6, URZ, 0x1f, UR59 ;  /* 0x0000001f3f067899 */ /* 0x000fe2000801143b */
[----:B------:R-:W-:Y:S01]  /*f7f0*/  IMAD.MOV.U32 R5, RZ, RZ, R0 ;  /* 0x000000ffff057224 */ /* 0x000fe200078e0000 */
[----:B------:R-:W-:Y:S02]  /*f800*/  ULDC.64 UR8, c[0x0][0xbd0] ;  /* 0x0002f40000087ab9 */ /* 0x000fe40000000a00 */
[----:B------:R-:W-:Y:S02]  /*f810*/  UIMAD UR6, UR6, UR8, URZ ;  /* 0x00000008060672a4 */ /* 0x000fe4000f8e023f */
[----:B------:R-:W1:Y:S01]  /*f820*/  LDC.64 R10, c[0x0][0xbd8] ;  /* 0x0002f600ff0a7b82 */ /* 0x000e620000000a00 */
[----:B------:R-:W-:Y:S02]  /*f830*/  UIMAD.WIDE.U32 UR4, UR59, UR8, URZ ;  /* 0x000000083b0472a5 */ /* 0x000fe4000f8e003f */
[----:B------:R-:W-:-:S04]  /*f840*/  UIMAD UR6, UR59, UR9, UR6 ;  /* 0x000000093b0672a4 */ /* 0x000fc8000f8e0206 */
[----:B------:R-:W-:Y:S01]  /*f850*/  UIADD3 UR6, UR5, UR6, URZ ;  /* 0x0000000605067290 */ /* 0x000fe2000fffe03f */
[----:B------:R-:W3:Y:S01]  /*f860*/  @P0 LDC R7, c[0x0][0xbec] ;  /* 0x0002fb00ff070b82 */ /* 0x000ee20000000800 */
[----:B------:R-:W-:Y:S02]  /*f870*/  IMAD.U32 R3, RZ, RZ, UR5 ;  /* 0x00000005ff037e24 */ /* 0x000fe4000f8e00ff */
[----:B------:R-:W-:Y:S01]  /*f880*/  IMAD.U32 R2, RZ, RZ, UR4 ;  /* 0x00000004ff027e24 */ /* 0x000fe2000f8e00ff */
[----:B------:R-:W-:Y:S01]  /*f890*/  ULDC.64 UR4, c[0x0][0xbe0] ;  /* 0x0002f80000047ab9 */ /* 0x000fe20000000a00 */
[----:B------:R-:W-:Y:S01]  /*f8a0*/  IMAD.U32 R3, RZ, RZ, UR6 ;  /* 0x00000006ff037e24 */ /* 0x000fe2000f8e00ff */
[----:B0-----:R-:W-:Y:S02]  /*f8b0*/  USHF.R.S32.HI UR10, URZ, 0x1f, UR10 ;  /* 0x0000001f3f0a7899 */ /* 0x001fe4000801140a */
[----:B------:R-:W0:Y:S04]  /*f8c0*/  @P0 LDC R9, c[0x0][0xbf0] ;  /* 0x0002fc00ff090b82 */ /* 0x000e280000000800 */
[----:B-1----:R-:W-:-:S04]  /*f8d0*/  IMAD R12, R10, UR10, RZ ;  /* 0x0000000a0a0c7c24 */ /* 0x002fc8000f8e02ff */
[----:B------:R-:W1:Y:S01]  /*f8e0*/  S2UR UR7, SR_CTAID.Y ;  /* 0x00000000000779c3 */ /* 0x000e620000002600 */
[----:B---3--:R-:W-:-:S07]  /*f8f0*/  @P0 IMAD.HI.U32 R4, R0, R7, RZ ;  /* 0x0000000700040227 */ /* 0x008fce00078e00ff */
[----:B------:R-:W1:Y:S01]  /*f900*/  LDC R8, c[0x0][0xc50] ;  /* 0x00031400ff087b82 */ /* 0x000e620000000800 */
[----:B------:R-:W-:-:S07]  /*f910*/  IMAD R7, RZ, RZ, -UR59 ;  /* 0x8000003bff077e24 */ /* 0x000fce000f8e02ff */
[----:B------:R-:W3:Y:S01]  /*f920*/  S2UR UR10, SR_CTAID.Z ;  /* 0x00000000000a79c3 */ /* 0x000ee20000002700 */
[----:B0-----:R-:W-:Y:S01]  /*f930*/  @P0 SHF.R.U32.HI R5, RZ, R9, R4 ;  /* 0x00000009ff050219 */ /* 0x001fe20000011604 */
[----:B-1----:R-:W-:-:S04]  /*f940*/  IMAD R9, R8, R7, UR7 ;  /* 0x0000000708097e24 */ /* 0x002fc8000f8e0207 */
[----:B------:R-:W-:Y:S01]  /*f950*/  IMAD.MOV R7, RZ, RZ, -R5 ;  /* 0x000000ffff077224 */ /* 0x000fe200078e0a05 */
[----:B------:R-:W-:-:S03]  /*f960*/  SHF.R.S32.HI R4, RZ, 0x1f, R9 ;  /* 0x0000001fff047819 */ /* 0x000fc60000011409 */
[----:B------:R-:W-:Y:S02]  /*f970*/  IMAD R7, R6, R7, R0 ;  /* 0x0000000706077224 */ /* 0x000fe400078e0200 */
[----:B---3--:R-:W-:Y:S02]  /*f980*/  IMAD R11, R11, UR10, R12 ;  /* 0x0000000a0b0b7c24 */ /* 0x008fe4000f8e020c */
[----:B------:R-:W-:Y:S01]  /*f990*/  IMAD.WIDE.U32 R2, R10, UR10, R2 ;  /* 0x0000000a0a027c25 */ /* 0x000fe2000f8e0002 */
[----:B------:R-:W-:-:S03]  /*f9a0*/  SHF.R.S32.HI R0, RZ, 0x1f, R7 ;  /* 0x0000001fff007819 */ /* 0x000fc60000011407 */
[----:B------:R-:W-:Y:S02]  /*f9b0*/  IMAD.IADD R3, R11, 0x1, R3 ;  /* 0x000000010b037824 */ /* 0x000fe400078e0203 */
[----:B------:R-:W-:Y:S02]  /*f9c0*/  IMAD R4, R4, UR4, RZ ;  /* 0x0000000404047c24 */ /* 0x000fe4000f8e02ff */
[----:B------:R-:W-:-:S04]  /*f9d0*/  IMAD.WIDE.U32 R2, R9, UR4, R2 ;  /* 0x0000000409027c25 */ /* 0x000fc8000f8e0002 */
[----:B------:R-:W-:Y:S01]  /*f9e0*/  IMAD R4, R9, UR5, R4 ;  /* 0x0000000509047c24 */ /* 0x000fe2000f8e0204 */
[----:B------:R-:W-:Y:S01]  /*f9f0*/  SHF.R.S32.HI R9, RZ, 0x1f, R5 ;  /* 0x0000001fff097819 */ /* 0x000fe20000011405 */
[----:B------:R-:W-:Y:S01]  /*fa00*/  ULDC.64 UR4, c[0x0][0xbc8] ;  /* 0x0002f20000047ab9 */ /* 0x000fe20000000a00 */
[----:B------:R-:W-:Y:S01]  /*fa10*/  IADD3 R2, P0, R5, R2, RZ ;  /* 0x0000000205027210 */ /* 0x000fe20007f1e0ff */
[----:B------:R-:W-:-:S03]  /*fa20*/  IMAD R0, R0, UR4, RZ ;  /* 0x0000000400007c24 */ /* 0x000fc6000f8e02ff */
[----:B------:R-:W-:Y:S01]  /*fa30*/  IADD3.X R3, R9, R3, R4, P0, !PT ;  /* 0x0000000309037210 */ /* 0x000fe200007fe404 */
        /* <DEDUP_REMOVED lines=9> */
.L_x_6153:
[----:B------:R-:W-:-:S08]  /*fad0*/  NOP ;  /* 0x0000000000007918 */ /* 0x000fd00000000000 */
[----:B0-----:R-:W0:-:S00]  /*fae0*/  USETMAXREG.DEALLOC.CTAPOOL 0x28 ;  /* 0x00000028000079c8 */ /* 0x001e0000080e0500 */
[----:B0-----:R-:W-:Y:S01]  /*faf0*/  LOP3.LUT R19, R0, 0x3, RZ, 0xc0, !PT ;  /* 0x0000000300137812 */ /* 0x001fe200078ec0ff */
[----:B------:R-:W0:Y:S05]  /*fb00*/  S2R R32, SR_CTAID.Z ;  /* 0x0000000000207919 */ /* 0x000e2a0000002700 */
[----:B------:R-:W1:Y:S01]  /*fb10*/  S2UR UR6, SR_CTAID.Y ;  /* 0x00000000000679c3 */ /* 0x000e620000002600 */
        /* <DEDUP_REMOVED lines=13> */
.L_x_6197:
[----:B------:R-:W-:Y:S01]  /*fbf0*/  ULDC UR43, c[0x0][0xc50] ;  /* 0x00031400002b7ab9 */ /* 0x000fe20000000800 */
[----:B------:R-:W-:Y:S01]  /*fc00*/  UMOV UR41, UR6 ;  /* 0x0000000600297c82 */ /* 0x000fe20008000000 */
[----:B------:R-:W-:-:S11]  /*fc10*/  UISETP.NE.AND UP0, UPT, UR43, 0x1, UPT ;  /* 0x000000012b00788c */ /* 0x000fd6000bf05270 */
[----:B------:R-:W-:Y:S01]  /*fc20*/  @UP0 ULDC UR4, c[0x0][0xc54] ;  /* 0x0003150000040ab9 */ /* 0x000fe20000000800 */
[----:B------:R-:W-:Y:S01]  /*fc30*/  @UP0 ULDC UR7, c[0x0][0xc58] ;  /* 0x0003160000070ab9 */ /* 0x000fe20000000800 */
[----:B------:R-:W-:-:S04]  /*fc40*/  UIMAD.WIDE.U32 UR4, UR6, UR4, URZ ;  /* 0x00000004060472a5 */ /* 0x000fc8000f8e003f */
[----:B------:R-:W-:-:S12]  /*fc50*/  @UP0 USHF.R.U32.HI UR41, URZ, UR7, UR5 ;  /* 0x000000073f290299 */ /* 0x000fd80008011605 */
.L_x_6198:
        /* <DEDUP_REMOVED lines=31> */
[----:B------:R-:W-:Y:S02]  /*fe50*/  UIMAD.WIDE UR4, UR4, 0x66666667, URZ ;  /* 0x66666667040478a5 */ /* 0x000fe4000f8e023f */
[----:B------:R-:W-:Y:S02]  /*fe60*/  UIMAD.WIDE UR6, UR6, 0x66666667, URZ ;  /* 0x66666667060678a5 */ /* 0x000fe4000f8e023f */
[----:B------:R-:W-:-:S02]  /*fe70*/  USHF.R.U32.HI UR42, URZ, 0x1f, UR5 ;  /* 0x0000001f3f2a7899 */ /* 0x000fc40008011605 */
[----:B------:R-:W-:Y:S02]  /*fe80*/  USHF.R.U32.HI UR44, URZ, 0x1f, UR7 ;  /* 0x0000001f3f2c7899 */ /* 0x000fe40008011607 */
[----:B------:R-:W-:Y:S02]  /*fe90*/  ULEA.HI.SX32 UR42, UR5, UR42, 0x1a ;  /* 0x0000002a052a7291 */ /* 0x000fe4000f8fd23f */
[----:B------:R-:W-:-:S04]  /*fea0*/  ULEA.HI.SX32 UR44, UR7, UR44, 0x1a ;  /* 0x0000002c072c7291 */ /* 0x000fc8000f8fd23f */
        /* <DEDUP_REMOVED lines=43> */
.L_x_6200:
        /* <DEDUP_REMOVED lines=34> */
.L_x_6201:
        /* <DEDUP_REMOVED lines=20> */
.L_x_6202:
        /* <DEDUP_REMOVED lines=20> */
.L_x_6203:
        /* <DEDUP_REMOVED lines=18> */
.L_x_6204:
        /* <DEDUP_REMOVED lines=13> */
.L_x_6259:
[----:B------:R-:W2:Y:S01]  /*107f0*/  LDL R0, [R1+0x10] ;  /* 0x0000100001007983 */ /* 0x000ea20000100800 */
[----:B------:R-:W-:Y:S01]  /*10800*/  UMOV UR4, 0xa0 ;  /* 0x000000a000047882 */ /* 0x000fe20000000000 */
[----:B------:R-:W-:Y:S01]  /*10810*/  ISETP.NE.AND P3, PT, R20, 0x1, PT ;  /* 0x000000011400780c */ /* 0x000fe20003f65270 */
[----:B------:R-:W-:Y:S01]  /*10820*/  UIMAD UR4, UR50, UR4, -0xa0 ;  /* 0xffffff60320474a4 */ /* 0x000fe2000f8e0204 */
[----:B------:R-:W-:Y:S02]  /*10830*/  LOP3.LUT R29, R31, 0x60, R8, 0xf8, !PT ;  /* 0x000000601f1d7812 */ /* 0x000fe400078ef808 */
[----:B-----5:R-:W-:Y:S02]  /*10840*/  SHF.R.S32.HI R21, RZ, 0x1f, R33 ;  /* 0x0000001fff157819 */ /* 0x020fe40000011421 */
[C---:B------:R-:W-:Y:S01]  /*10850*/  LOP3.LUT R14, R29.reuse, 0x80, RZ, 0xfc, !PT ;  /* 0x000000801d0e7812 */ /* 0x040fe200078efcff */
[----:B------:R-:W-:Y:S01]  /*10860*/  VIADD R9, R29, UR4 ;  /* 0x000000041d097c36 */ /* 0x000fe20008000000 */
[----:B------:R-:W-:Y:S01]  /*10870*/  LOP3.LUT R19, R19, 0xffffffdf, RZ, 0xc0, !PT ;  /* 0xffffffdf13137812 */ /* 0x000fe200078ec0ff */
[----:B------:R1:W-:Y:S02]  /*10880*/  STL [R1+0x4], R21 ;  /* 0x0000041501007387 */ /* 0x0003e40000100800 */
[----:B------:R-:W-:Y:S01]  /*10890*/  VIADD R13, R14, UR4 ;  /* 0x000000040e0d7c36 */ /* 0x000fe20008000000 */
[C---:B------:R-:W-:Y:S01]  /*108a0*/  ISETP.GE.AND P1, PT, R9.reuse, UR38, PT ;  /* 0x0000002609007c0c */ /* 0x040fe2000bf26270 */
[----:B0-----:R-:W0:Y:S01]  /*108b0*/  @P3 LDC R3, c[0x0][0x438] ;  /* 0x00010e00ff033b82 */ /* 0x001e220000000800 */
[----:B------:R-:W-:Y:S01]  /*108c0*/  IMAD.IADD R9, R9, 0x1, R22 ;  /* 0x0000000109097824 */ /* 0x000fe200078e0216 */
[----:B------:R-:W-:Y:S01]  /*108d0*/  @P3 LOP3.LUT R19, R19, 0x20, RZ, 0xfc, !PT ;  /* 0x0000002013133812 */ /* 0x000fe200078efcff */
[----:B------:R1:W-:Y:S01]  /*108e0*/  STL [R1+0x8], R14 ;  /* 0x0000080e01007387 */ /* 0x0003e20000100800 */
[----:B------:R-:W-:Y:S01]  /*108f0*/  ISETP.GE.AND P0, PT, R13, UR38, PT ;  /* 0x000000260d007c0c */ /* 0x000fe2000bf06270 */
[----:B------:R-:W-:-:S02]  /*10900*/  IMAD.MOV.U32 R12, RZ, RZ, R9 ;  /* 0x000000ffff0c7224 */ /* 0x000fc400078e0009 */
[----:B------:R-:W-:Y:S01]  /*10910*/  IMAD.IADD R13, R13, 0x1, R22 ;  /* 0x000000010d0d7824 */ /* 0x000fe200078e0216 */
[----:B------:R-:W3:Y:S01]  /*10920*/  @P3 LDC R6, c[0x0][0x434] ;  /* 0x00010d00ff063b82 */ /* 0x000ee20000000800 */
[----:B------:R-:W-:Y:S02]  /*10930*/  ISETP.GT.U32.OR P0, PT, R14, 0x9f, P0 ;  /* 0x0000009f0e00780c */ /* 0x000fe40000704470 */
[----:B------:R-:W-:-:S05]  /*10940*/  IMAD.MOV.U32 R15, RZ, RZ, R13 ;  /* 0x000000ffff0f7224 */ /* 0x000fca00078e000d */
[----:B------:R-:W4:Y:S08]  /*10950*/  @!P1 LDC.64 R4, c[0x0][0x428] ;  /* 0x00010a00ff049b82 */ /* 0x000f300000000a00 */
[----:B------:R-:W1:Y:S08]  /*10960*/  @P3 LDC R17, c[0x0][0x438] ;  /* 0x00010e00ff113b82 */ /* 0x000e700000000800 */
[----:B------:R-:W1:Y:S01]  /*10970*/  @!P0 LDC.64 R10, c[0x0][0x428] ;  /* 0x00010a00ff0a8b82 */ /* 0x000e620000000a00 */
[----:B------:R-:W-:Y:S01]  /*10980*/  LOP3.LUT R19, R19, 0xfffffff7, RZ, 0xc0, !PT ;  /* 0xfffffff713137812 */ /* 0x000fe200078ec0ff */
[----:B------:R-:W-:Y:S01]  /*10990*/  IMAD.U32 R36, RZ, RZ, UR41 ;  /* 0x00000029ff247e24 */ /* 0x000fe2000f8e00ff */
[----:B------:R-:W-:-:S04]  /*109a0*/  LOP3.LUT R35, R8, 0x60, RZ, 0xc0, !PT ;  /* 0x0000006008237812 */ /* 0x000fc800078ec0ff */
[----:B------:R-:W-:Y:S02]  /*109b0*/  SHF.R.S32.HI R36, RZ, 0x1f, R36 ;  /* 0x0000001fff247819 */ /* 0x000fe40000011424 */
[----:B--2---:R-:W-:Y:S02]  /*109c0*/  R2UR UR5, R0 ;  /* 0x00000000000572ca */ /* 0x004fe400000e0000 */
[----:B------:R-:W2:Y:S02]  /*109d0*/  @P3 LDC R0, c[0x0][0x434] ;  /* 0x00010d00ff003b82 */ /* 0x000ea40000000800 */
[----:B--2---:R-:W-:-:S05]  /*109e0*/  @P3 IMAD.HI.U32 R0, R9, R0, RZ ;  /* 0x0000000009003227 */ /* 0x004fca00078e00ff */
[----:B0-----:R-:W-:Y:S01]  /*109f0*/  @P3 SHF.R.U32.HI R12, RZ, R3, R0 ;  /* 0x00000003ff0c3219 */ /* 0x001fe20000011600 */
[----:B----4-:R-:W-:-:S03]  /*10a00*/  @!P1 IMAD R0, R21, R4, RZ ;  /* 0x0000000415009224 */ /* 0x010fc600078e02ff */
[--C-:B------:R-:W-:Y:S01]  /*10a10*/  @!P1 SHF.R.S32.HI R3, RZ, 0x1f, R12.reuse ;  /* 0x0000001fff039819 */ /* 0x100fe2000001140c */
[----:B------:R-:W-:Y:S02]  /*10a20*/  @!P1 IMAD.MOV.U32 R2, RZ, RZ, R12 ;  /* 0x000000ffff029224 */ /* 0x000fe400078e000c */
[C---:B------:R-:W-:Y:S02]  /*10a30*/  @!P1 IMAD R7, R33.reuse, R5, R0 ;  /* 0x0000000521079224 */ /* 0x040fe400078e0200 */
[----:B------:R-:W-:Y:S02]  /*10a40*/  @!P1 IMAD.WIDE.U32 R2, R33, R4, R2 ;  /* 0x0000000421029225 */ /* 0x000fe400078e0002 */
[----:B------:R-:W0:Y:S02]  /*10a50*/  @!P1 LDC.64 R4, c[0x0][0x418] ;  /* 0x00010600ff049b82 */ /* 0x000e240000000a00 */
[----:B------:R-:W-:Y:S01]  /*10a60*/  @!P1 IMAD.IADD R0, R3, 0x1, R7 ;  /* 0x0000000103009824 */ /* 0x000fe200078e0207 */
[----:B0-----:R-:W-:-:S04]  /*10a70*/  @!P1 LEA R4, P2, R2, R4, 0x2 ;  /* 0x0000000402049211 */ /* 0x001fc800078410ff */
[----:B------:R-:W-:Y:S01]  /*10a80*/  @!P1 LEA.HI.X R5, R2, R5, R0, 0x2, P2 ;  /* 0x0000000502059211 */ /* 0x000fe200010f1400 */
[----:B---3--:R-:W-:Y:S02]  /*10a90*/  @P3 IMAD.HI.U32 R0, R13, R6, RZ ;  /* 0x000000060d003227 */ /* 0x008fe400078e00ff */
[----:B------:R-:W0:Y:S03]  /*10aa0*/  @!P0 LDC.64 R6, c[0x0][0x418] ;  /* 0x00010600ff068b82 */ /* 0x000e260000000a00 */
[----:B-1----:R-:W-:Y:S01]  /*10ab0*/  @P3 SHF.R.U32.HI R15, RZ, R17, R0 ;  /* 0x00000011ff0f3219 */ /* 0x002fe20000011600 */
[----:B------:R-:W-:-:S03]  /*10ac0*/  @!P0 IMAD R0, R21, R10, RZ ;  /* 0x0000000a15008224 */ /* 0x000fc600078e02ff */
[--C-:B------:R-:W-:Y:S01]  /*10ad0*/  @!P0 SHF.R.S32.HI R3, RZ, 0x1f, R15.reuse ;  /* 0x0000001fff038819 */ /* 0x100fe2000001140f */
[----:B------:R-:W-:Y:S02]  /*10ae0*/  @!P0 IMAD.MOV.U32 R2, RZ, RZ, R15 ;  /* 0x000000ffff028224 */ /* 0x000fe400078e000f */
[C---:B------:R-:W-:Y:S02]  /*10af0*/  @!P0 IMAD R11, R33.reuse, R11, R0 ;  /* 0x0000000b210b8224 */ /* 0x040fe400078e0200 */
[----:B------:R-:W-:-:S04]  /*10b00*/  @!P0 IMAD.WIDE.U32 R2, R33, R10, R2 ;  /* 0x0000000a21028225 */ /* 0x000fc800078e0002 */
[----:B------:R-:W-:Y:S02]  /*10b10*/  @!P0 IMAD.IADD R0, R11, 0x1, R3 ;  /* 0x000000010b008824 */ /* 0x000fe400078e0203 */
[----:B------:R-:W-:Y:S01]  /*10b20*/  IMAD.SHL.U32 R17, R23, 0x40, RZ ;  /* 0x0000004017117824 */ /* 0x000fe200078e00ff */
[----:B0-----:R-:W-:-:S04]  /*10b30*/  @!P0 LEA R6, P2, R2, R6, 0x2 ;  /* 0x0000000602068211 */ /* 0x001fc800078410ff */
[----:B------:R-:W-:Y:S02]  /*10b40*/  LOP3.LUT R3, R17, 0x180, RZ, 0xc0, !PT ;  /* 0x0000018011037812 */ /* 0x000fe400078ec0ff */
[----:B------:R-:W-:Y:S01]  /*10b50*/  @!P0 LEA.HI.X R7, R2, R7, R0, 0x2, P2 ;  /* 0x0000000702078211 */ /* 0x000fe200010f1400 */
[----:B------:R-:W-:Y:S01]  /*10b60*/  IMAD.MOV.U32 R0, RZ, RZ, RZ ;  /* 0x000000ffff007224 */ /* 0x000fe200078e00ff */
[----:B------:R-:W-:-:S04]  /*10b70*/  SHF.R.U32.HI R2, RZ, 0x1, R23 ;  /* 0x00000001ff027819 */ /* 0x000fc80000011617 */
[----:B------:R-:W-:Y:S01]  /*10b80*/  LOP3.LUT R2, R3, 0x30, R2, 0xf8, !PT ;  /* 0x0000003003027812 */ /* 0x000fe200078ef802 */
[----:B------:R-:W-:Y:S01]  /*10b90*/  IMAD.SHL.U32 R3, R23, 0x8, RZ ;  /* 0x0000000817037824 */ /* 0x000fe200078e00ff */
[----:B------:R0:W5:Y:S04]  /*10ba0*/  @!P1 LDG.E R0, desc[UR36][R4.64] ;  /* 0x0000002404009981 */ /* 0x000168000c1e1900 */
[----:B------:R-:W-:Y:S01]  /*10bb0*/  LOP3.LUT R2, R2, 0x30, R3, 0x78, !PT ;  /* 0x0000003002027812 */ /* 0x000fe200078e7803 */
[----:B------:R-:W-:Y:S02]  /*10bc0*/  IMAD.SHL.U32 R3, R18, 0x10, RZ ;  /* 0x0000001012037824 */ /* 0x000fe400078e00ff */
[----:B0-----:R-:W-:Y:S01]  /*10bd0*/  IMAD.MOV.U32 R4, RZ, RZ, RZ ;  /* 0x000000ffff047224 */ /* 0x001fe200078e00ff */
[----:B------:R-:W-:-:S02]  /*10be0*/  LOP3.LUT R17, R2, 0x640, R17, 0xf8, !PT ;  /* 0x0000064002117812 */ /* 0x000fc400078ef811 */
[----:B------:R-:W-:Y:S01]  /*10bf0*/  LOP3.LUT R2, R8, 0x80, RZ, 0xc0, !PT ;  /* 0x0000008008027812 */ /* 0x000fe200078ec0ff */
[----:B------:R-:W-:Y:S02]  /*10c00*/  IMAD.MOV R10, RZ, RZ, -R12 ;  /* 0x000000ffff0a7224 */ /* 0x000fe400078e0a0c */
[----:B------:R0:W5:Y:S01]  /*10c10*/  @!P0 LDG.E R4, desc[UR36][R6.64] ;  /* 0x0000002406048981 */ /* 0x000162000c1e1900 */
[----:B------:R-:W-:Y:S01]  /*10c20*/  LOP3.LUT R2, R2, 0x10, R23, 0xf8, !PT ;  /* 0x0000001002027812 */ /* 0x000fe200078ef817 */
[----:B------:R-:W-:Y:S01]  /*10c30*/  IMAD R5, R20, R10, R9 ;  /* 0x0000000a14057224 */ /* 0x000fe200078e0209 */
[----:B------:R-:W-:Y:S01]  /*10c40*/  LOP3.LUT R3, R3, 0x600, RZ, 0xc0, !PT ;  /* 0x0000060003037812 */ /* 0x000fe200078ec0ff */
[----:B------:R-:W1:Y:S01]  /*10c50*/  LDC R9, c[0x0][0x2f4] ;  /* 0x0000bd00ff097b82 */ /* 0x000e620000000800 */
[----:B------:R-:W-:Y:S01]  /*10c60*/  ISETP.GT.U32.AND P0, PT, R14, 0x9f, PT ;  /* 0x0000009f0e00780c */ /* 0x000fe20003f04070 */
[----:B------:R-:W-:Y:S01]  /*10c70*/  ULOP3.LUT UR4, UR5, 0x2, URZ, 0xfc, !UPT ;  /* 0x0000000205047892 */ /* 0x000fe2000f8efc3f */
[----:B------:R-:W-:-:S02]  /*10c80*/  IMAD.MOV R12, RZ, RZ, -R15 ;  /* 0x000000ffff0c7224 */ /* 0x000fc400078e0a0f */
[----:B0-----:R-:W-:Y:S02]  /*10c90*/  IMAD.SHL.U32 R7, R23, 0x4, RZ ;  /* 0x0000000417077824 */ /* 0x001fe400078e00ff */
[----:B------:R-:W-:-:S03]  /*10ca0*/  IMAD R6, R20, R12, R13 ;  /* 0x0000000c14067224 */ /* 0x000fc600078e020d */
[----:B------:R-:W-:Y:S02]  /*10cb0*/  LOP3.LUT R2, R2, 0x10, R7, 0x78, !PT ;  /* 0x0000001002027812 */ /* 0x000fe400078e7807 */
[--C-:B------:R-:W-:Y:S02]  /*10cc0*/  LOP3.LUT R7, R3, 0x60, R8.reuse, 0xf8, !PT ;  /* 0x0000006003077812 */ /* 0x100fe400078ef808 */
[----:B------:R-:W-:Y:S02]  /*10cd0*/  @P0 LOP3.LUT R19, R19, 0x8, RZ, 0xfc, !PT ;  /* 0x0000000813130812 */ /* 0x000fe400078efcff */
[----:B------:R-:W-:Y:S02]  /*10ce0*/  LOP3.LUT R7, R7, 0x100, R8, 0xf8, !PT ;  /* 0x0000010007077812 */ /* 0x000fe400078ef808 */
[----:B------:R-:W-:Y:S02]  /*10cf0*/  LOP3.LUT R19, R19, 0xffffffef, RZ, 0xc0, !PT ;  /* 0xffffffef13137812 */ /* 0x000fe400078ec0ff */
[----:B------:R-:W-:Y:S01]  /*10d00*/  LOP3.LUT R18, R7, R2, RZ, 0xfc, !PT ;  /* 0x0000000207127212 */ /* 0x000fe200078efcff */
[----:B------:R-:W-:-:S02]  /*10d10*/  IMAD.U32 R2, RZ, RZ, UR4 ;  /* 0x00000004ff027e24 */ /* 0x000fc4000f8e00ff */
[----:B------:R-:W-:-:S03]  /*10d20*/  IMAD.U32 R7, RZ, RZ, UR50 ;  /* 0x00000032ff077e24 */ /* 0x000fc6000f8e00ff */
[----:B------:R-:W-:Y:S01]  /*10d30*/  ISETP.NE.AND P0, PT, R2, 0x3, PT ;  /* 0x000000030200780c */ /* 0x000fe20003f05270 */
[----:B------:R-:W-:Y:S01]  /*10d40*/  IMAD.SHL.U32 R2, R23, 0x10, RZ ;  /* 0x0000001017027824 */ /* 0x000fe200078e00ff */
[----:B------:R-:W-:Y:S01]  /*10d50*/  SHF.R.U32.HI R23, RZ, 0x3, R23 ;  /* 0x00000003ff177819 */ /* 0x000fe20000011617 */
[----:B------:R-:W-:-:S03]  /*10d60*/  VIADD R7, R7, 0xffffffff ;  /* 0xffffffff07077836 */ /* 0x000fc60000000000 */
[----:B------:R-:W-:-:S04]  /*10d70*/  LOP3.LUT R37, R2, 0x30, RZ, 0xc0, !PT ;  /* 0x0000003002257812 */ /* 0x000fc800078ec0ff */
[CC--:B-1----:R-:W-:Y:S02]  /*10d80*/  ISETP.GE.AND P3, PT, R37.reuse, R9.reuse, PT ;  /* 0x000000092500720c */ /* 0x0c2fe40003f66270 */
[----:B------:R-:W-:Y:S02]  /*10d90*/  LOP3.LUT R28, R37, 0x40, RZ, 0xfc, !PT ;  /* 0x00000040251c7812 */ /* 0x000fe400078efcff */
[----:B------:R-:W-:Y:S02]  /*10da0*/  @P0 LOP3.LUT R19, R19, 0x10, RZ, 0xfc, !PT ;  /* 0x0000001013130812 */ /* 0x000fe400078efcff */
[----:B------:R-:W-:Y:S02]  /*10db0*/  ISETP.GE.AND P2, PT, R28, R9, PT ;  /* 0x000000091c00720c */ /* 0x000fe40003f46270 */
[----:B------:R-:W-:Y:S02]  /*10dc0*/  LOP3.LUT R19, R19, 0xfffffffb, RZ, 0xc0, !PT ;  /* 0xfffffffb13137812 */ /* 0x000fe400078ec0ff */
[----:B------:R-:W-:-:S03]  /*10dd0*/  LOP3.LUT R27, R37, 0x80, RZ, 0xfc, !PT ;  /* 0x00000080251b7812 */ /* 0x000fc600078efcff */
[----:B------:R-:W-:Y:S02]  /*10de0*/  @P3 LOP3.LUT R19, R19, 0x4, RZ, 0xfc, !PT ;  /* 0x0000000413133812 */ /* 0x000fe400078efcff */
[----:B------:R-:W-:Y:S02]  /*10df0*/  ISETP.GE.AND P1, PT, R27, R9, PT ;  /* 0x000000091b00720c */ /* 0x000fe40003f26270 */
[----:B------:R-:W-:-:S04]  /*10e00*/  LOP3.LUT R19, R19, 0xfffffffd, RZ, 0xc0, !PT ;  /* 0xfffffffd13137812 */ /* 0x000fc800078ec0ff */
[----:B------:R-:W-:-:S04]  /*10e10*/  @P2 LOP3.LUT R19, R19, 0x2, RZ, 0xfc, !PT ;  /* 0x0000000213132812 */ /* 0x000fc800078efcff */
[----:B------:R-:W-:-:S04]  /*10e20*/  LOP3.LUT R19, R19, 0xfffffffe, RZ, 0xc0, !PT ;  /* 0xfffffffe13137812 */ /* 0x000fc800078ec0ff */
[----:B------:R-:W-:Y:S01]  /*10e30*/  @P1 LOP3.LUT R19, R19, 0x1, RZ, 0xfc, !PT ;  /* 0x0000000113131812 */ /* 0x000fe200078efcff */
[----:B------:R-:W-:Y:S06]  /*10e40*/  @!P0 BRA `(.L_x_6206) ;  /* 0x0000000000048947 */ /* 0x000fec0003800000 */
[----:B------:R-:W-:Y:S01]  /*10e50*/  BPT.TRAP 0x1 ;  /* 0x000000040000795c */ /* 0x000fe20000300000 */
.L_x_6206:
        /* <DEDUP_REMOVED lines=13> */
.L_x_6260:
[----:B------:R-:W-:Y:S01]  /*10f30*/  ULDC.64 UR4, c[0x0][0x328] ;  /* 0x0000ca0000047ab9 */ /* 0x000fe20000000a00 */
[----:B-----5:R-:W-:Y:S01]  /*10f40*/  SHF.R.S32.HI R24, RZ, 0x1f, R0 ;  /* 0x0000001fff187819 */ /* 0x020fe20000011400 */
[----:B------:R-:W-:Y:S01]  /*10f50*/  IMAD R2, R21, UR4, RZ ;  /* 0x0000000415027c24 */ /* 0x000fe2000f8e02ff */
[----:B------:R-:W-:Y:S01]  /*10f60*/  SHF.R.S32.HI R26, RZ, 0x1f, R6 ;  /* 0x0000001fff1a7819 */ /* 0x000fe20000011406 */
[----:B------:R-:W-:Y:S01]  /*10f70*/  ULDC.64 UR6, c[0x0][0x338] ;  /* 0x0000ce0000067ab9 */ /* 0x000fe20000000a00 */
[----:B------:R-:W-:Y:S01]  /*10f80*/  SHF.R.S32.HI R25, RZ, 0x1f, R4 ;  /* 0x0000001fff197819 */ /* 0x000fe20000011404 */
[----:B------:R-:W-:Y:S01]  /*10f90*/  IMAD R9, R5, UR5, R2 ;  /* 0x0000000505097c24 */ /* 0x000fe2000f8e0202 */
[----:B------:R-:W-:Y:S01]  /*10fa0*/  LOP3.LUT R19, R19, 0xffffffbf, RZ, 0xc0, !PT ;  /* 0xffffffbf13137812 */ /* 0x000fe200078ec0ff */
[----:B------:R-:W-:-:S04]  /*10fb0*/  IMAD.WIDE.U32 R2, R5, UR4, RZ ;  /* 0x0000000405027c25 */ /* 0x000fc8000f8e00ff */
[----:B------:R-:W-:Y:S02]  /*10fc0*/  IMAD.IADD R3, R3, 0x1, R9 ;  /* 0x0000000103037824 */ /* 0x000fe400078e0209 */
[----:B------:R-:W-:Y:S02]  /*10fd0*/  IMAD R9, R24, UR6, RZ ;  /* 0x0000000618097c24 */ /* 0x000fe4000f8e02ff */
[----:B------:R-:W-:Y:S02]  /*10fe0*/  IMAD R11, R26, UR4, RZ ;  /* 0x000000041a0b7c24 */ /* 0x000fe4000f8e02ff */
[C---:B------:R-:W-:Y:S02]  /*10ff0*/  IMAD R10, R0.reuse, UR7, R9 ;  /* 0x00000007000a7c24 */ /* 0x040fe4000f8e0209 */
[----:B------:R-:W-:-:S04]  /*11000*/  IMAD.WIDE.U32 R8, R0, UR6, R2 ;  /* 0x0000000600087c25 */ /* 0x000fc8000f8e0002 */
[C---:B------:R-:W-:Y:S02]  /*11010*/  IMAD R11, R6.reuse, UR5, R11 ;  /* 0x00000005060b7c24 */ /* 0x040fe4000f8e020b */
[----:B------:R-:W-:Y:S01]  /*11020*/  IMAD.WIDE.U32 R2, R6, UR4, RZ ;  /* 0x0000000406027c25 */ /* 0x000fe2000f8e00ff */
[----:B------:R-:W-:-:S03]  /*11030*/  ULDC.64 UR4, c[0x0][0x330] ;  /* 0x0000cc0000047ab9 */ /* 0x000fc60000000a00 */
[----:B------:R-:W-:Y:S02]  /*11040*/  IMAD.IADD R3, R3, 0x1, R11 ;  /* 0x0000000103037824 */ /* 0x000fe400078e020b */
        /* <DEDUP_REMOVED lines=26> */
[----:B------:R-:W-:Y:S02]  /*111f0*/  ISETP.GE.AND P6, PT, R7, 0x81, PT ;  /* 0x000000810700780c */ /* 0x000fe40003fc6270 */
        /* <DEDUP_REMOVED lines=51> */
.L_x_6272:
        /* <DEDUP_REMOVED lines=15> */
[----:B------:R-:W-:-:S13]  /*11620*/  LOP3.LUT P6, RZ, R19, 0x10, RZ, 0xc0, !PT ;  /* 0x0000001013ff7812 */ /* 0x000fda00078cc0ff */
[----:B-1----:R-:W-:Y:S05]  /*11630*/  @!P6 BRA `(.L_x_6209) ;  /* 0x000000000004e947 */ /* 0x002fea0003800000 */
[----:B------:R-:W-:Y:S01]  /*11640*/  BPT.TRAP 0x1 ;  /* 0x000000040000795c */ /* 0x000fe20000300000 */
.L_x_6209:
[----:B------:R-:W-:Y:S01]  /*11650*/  SYNCS.ARRIVE.TRANS64.A1T0 RZ, [UR45+0x33470], RZ ;  /* 0x033470ffffff79a7 */ /* 0x000fe2000810002d */
[----:B------:R-:W-:Y:S05]  /*11660*/  @!P6 BRA `(.L_x_6210) ;  /* 0x000000000004e947 */ /* 0x000fea0003800000 */
[----:B------:R-:W-:Y:S01]  /*11670*/  BPT.TRAP 0x1 ;  /* 0x000000040000795c */ /* 0x000fe20000300000 */
.L_x_6210:
[----:B------:R-:W1:Y:S02]  /*11680*/  SYNCS.PHASECHK.TRANS64.TRYWAIT P0, [UR45+0x33440], R34 ;  /* 0x03344022ff0075a7 */ /* 0x000e64000800016d */
[----:B-1----:R-:W-:Y:S05]  /*11690*/  @!P0 BRA `(.L_x_6211) ;  /* 0x0000004400508947 */ /* 0x002fea0003800000 */
.L_x_6273:
        /* <DEDUP_REMOVED lines=20> */
[----:B------:R-:W-:-:S03]  /*117e0*/  IMAD R25, R4, UR11, R25 ;  /* 0x0000000b04197c24 */ /* 0x000fc6000f8e0219 */
[----:B------:R-:W-:Y:S01]  /*117f0*/  IADD3.X R5, R8, UR4, R3, P0, !PT ;  /* 0x0000000408057c10 */ /* 0x000fe200087fe403 */
[----:B------:R-:W-:-:S04]  /*11800*/  IMAD R3, R26, UR8, RZ ;  /* 0x000000081a037c24 */ /* 0x000fc8000f8e02ff */
[C---:B------:R-:W-:Y:S02]  /*11810*/  IMAD R9, R6.reuse, UR9, R3 ;  /* 0x0000000906097c24 */ /* 0x040fe4000f8e0203 */
[----:B------:R-:W-:-:S04]  /*11820*/  IMAD.WIDE.U32 R2, R6, UR8, RZ ;  /* 0x0000000806027c25 */ /* 0x000fc8000f8e00ff */
[----:B------:R-:W-:Y:S02]  /*11830*/  IMAD.IADD R3, R3, 0x1, R9 ;  /* 0x0000000103037824 */ /* 0x000fe400078e0209 */
        /* <DEDUP_REMOVED lines=51> */
.L_x_6285:
        /* <DEDUP_REMOVED lines=15> */
.L_x_6214:
[----:B------:R-:W-:Y:S05]  /*11c60*/  BSYNC B0 ;  /* 0x0000000000007941 */ /* 0x000fea0003800000 */
.L_x_6213:
[----:B------:R-:W-:Y:S01]  /*11c70*/  NOP ;  /* 0x0000000000007918 */ /* 0x000fe20000000000 */
[----:B------:R-:W-:Y:S01]  /*11c80*/  SYNCS.ARRIVE.TRANS64.RED.A0T1 RZ, [UR45+0x33430], RZ ;  /* 0x033430ffffff79a7 */ /* 0x000fe2000820042d */
[----:B------:R-:W-:Y:S01]  /*11c90*/  ARRIVES.LDGSTSBAR.64.TRANSCNT [UR45+0x33430] ;  /* 0x03343000ff0079b0 */ /* 0x000fe20008000aad */
[----:B------:R-:W-:Y:S01]  /*11ca0*/  NOP ;  /* 0x0000000000007918 */ /* 0x000fe20000000000 */
[----:B------:R-:W-:-:S13]  /*11cb0*/  LOP3.LUT P0, RZ, R19, 0x10, RZ, 0xc0, !PT ;  /* 0x0000001013ff7812 */ /* 0x000fda000780c0ff */
[----:B------:R-:W-:Y:S05]  /*11cc0*/  @!P0 BRA `(.L_x_6215) ;  /* 0x0000000000048947 */ /* 0x000fea0003800000 */
[----:B------:R-:W-:Y:S01]  /*11cd0*/  BPT.TRAP 0x1 ;  /* 0x000000040000795c */ /* 0x000fe20000300000 */
.L_x_6215:
        /* <DEDUP_REMOVED lines=14> */
[----:B--2-4-:R-:W-:Y:S01]  /*11dc0*/  MOV R2, 0x0 ;  /* 0x0000000000027802 */ /* 0x014fe20000000f00 */
        /* <DEDUP_REMOVED lines=15> */
.L_x_6216:
[----:B------:R-:W-:Y:S01]  /*11ec0*/  UISETP.NE.AND UP0, UPT, UR48, URZ, UPT ;  /* 0x0000003f3000728c */ /* 0x000fe2000bf05270 */
[----:B------:R-:W-:Y:S01]  /*11ed0*/  IMAD.U32 R0, RZ, RZ, UR47 ;  /* 0x0000002fff007e24 */ /* 0x000fe2000f8e00ff */
[----:B------:R-:W-:Y:S01]  /*11ee0*/  ULDC.64 UR4, c[0x0][0x2e0] ;  /* 0x0000b80000047ab9 */ /* 0x000fe20000000a00 */
[----:B--2---:R-:W-:Y:S02]  /*11ef0*/  IMAD.U32 R4, RZ, RZ, UR38 ;  /* 0x00000026ff047e24 */ /* 0x004fe4000f8e00ff */
[----:B------:R-:W-:Y:S01]  /*11f00*/  IMAD R29, R0, 0x80, R29 ;  /* 0x00000080001d7824 */ /* 0x000fe200078e021d */
[----:B------:R-:W-:Y:S01]  /*11f10*/  PLOP3.LUT P0, PT, PT, PT, UP0, 0x80, 0x0 ;  /* 0x000000000000781c */ /* 0x000fe20003f0f008 */
[----:B----4-:R-:W-:Y:S01]  /*11f20*/  IMAD.U32 R3, RZ, RZ, UR46 ;  /* 0x0000002eff037e24 */ /* 0x010fe2000f8e00ff */
[----:B------:R-:W2:Y:S01]  /*11f30*/  LDC R0, c[0x0][0x448] ;  /* 0x00011200ff007b82 */ /* 0x000ea20000000800 */
[----:B------:R-:W-:Y:S02]  /*11f40*/  IMAD.MOV.U32 R2, RZ, RZ, R4 ;  /* 0x000000ffff027224 */ /* 0x000fe400078e0004 */
[----:B------:R-:W-:Y:S01]  /*11f50*/  @UP0 ULDC UR6, c[0x0][0x44c] ;  /* 0x0001130000060ab9 */ /* 0x000fe20000000800 */
[----:B------:R-:W-:-:S02]  /*11f60*/  IMAD R7, R24, UR4, RZ ;  /* 0x0000000418077c24 */ /* 0x000fc4000f8e02ff */
[----:B------:R-:W-:Y:S01]  /*11f70*/  IMAD.WIDE.U32 R2, R32, UR4, R2 ;  /* 0x0000000420027c25 */ /* 0x000fe2000f8e0002 */
[----:B------:R-:W-:-:S03]  /*11f80*/  @UP0 ULDC UR4, c[0x0][0x450] ;  /* 0x0001140000040ab9 */ /* 0x000fc60000000800 */
[----:B------:R-:W-:Y:S02]  /*11f90*/  IMAD.U32 R5, RZ, RZ, UR39 ;  /* 0x00000027ff057e24 */ /* 0x000fe4000f8e00ff */
[----:B------:R-:W-:Y:S01]  /*11fa0*/  @P0 IMAD.HI.U32 R6, R29, UR6, RZ ;  /* 0x000000061d060c27 */ /* 0x000fe2000f8e00ff */
[----:B------:R-:W-:-:S03]  /*11fb0*/  PLOP3.LUT P0, PT, PT, PT, UP0, 0x80, 0x0 ;  /* 0x000000000000781c */ /* 0x000fc60003f0f008 */
[----:B------:R-:W-:Y:S02]  /*11fc0*/  IMAD.MOV.U32 R5, RZ, RZ, R29 ;  /* 0x000000ffff057224 */ /* 0x000fe400078e001d */
[----:B------:R-:W-:-:S04]  /*11fd0*/  IMAD R7, R32, UR5, R7 ;  /* 0x0000000520077c24 */ /* 0x000fc8000f8e0207 */
[----:B------:R-:W-:-:S04]  /*11fe0*/  IMAD.IADD R3, R3, 0x1, R7 ;  /* 0x0000000103037824 */ /* 0x000fc800078e0207 */
        /* <DEDUP_REMOVED lines=24> */
[----:B------:R-:W-:Y:S01]  /*12170*/  IMAD.U32 R6, RZ, RZ, UR47 ;  /* 0x0000002fff067e24 */ /* 0x000fe2000f8e00ff */
[----:B------:R-:W-:Y:S02]  /*12180*/  ULDC UR4, c[0x0][0x288] ;  /* 0x0000a20000047ab9 */ /* 0x000fe40000000800 */
[----:B------:R-:W3:Y:S01]  /*12190*/  SHFL.IDX PT, R2, R5, RZ, 0x1c1f ;  /* 0x001c1fff05027589 */ /* 0x000ee200000e0000 */
[----:B------:R-:W-:Y:S02]  /*121a0*/  IMAD R7, R0, UR4, RZ ;  /* 0x0000000400077c24 */ /* 0x000fe4000f8e02ff */
[----:B------:R-:W-:Y:S02]  /*121b0*/  IMAD R0, R6, 0x80, R31 ;  /* 0x0000008006007824 */ /* 0x000fe400078e021f */
[----:B------:R-:W-:Y:S02]  /*121c0*/  SHFL.IDX PT, R6, R5, 0x1, 0x1c1f ;  /* 0x003c1f0005067f89 */ /* 0x000fe400000e0000 */
[C---:B------:R-:W-:Y:S01]  /*121d0*/  VIADD R8, R0.reuse, 0x20 ;  /* 0x0000002000087836 */ /* 0x040fe20000000000 */
        /* <DEDUP_REMOVED lines=12> */
[----:B---3--:R-:W-:Y:S01]  /*122a0*/  @!P0 IMAD.MOV.U32 R2, RZ, RZ, R14 ;  /* 0x000000ffff028224 */ /* 0x008fe200078e000e */
[----:B------:R-:W-:Y:S01]  /*122b0*/  SHFL.IDX PT, R6, R5, 0x2, 0x1c1f ;  /* 0x005c1f0005067f89 */ /* 0x000fe200000e0000 */
[----:B------:R-:W-:-:S03]  /*122c0*/  @!P0 IMAD.MOV.U32 R3, RZ, RZ, R9 ;  /* 0x000000ffff038224 */ /* 0x000fc600078e0009 */
        /* <DEDUP_REMOVED lines=14> */
.L_x_6294:
        /* <DEDUP_REMOVED lines=12> */
.L_x_6219:
[----:B------:R-:W-:Y:S05]  /*12470*/  BSYNC B0 ;  /* 0x0000000000007941 */ /* 0x000fea0003800000 */
.L_x_6218:
        /* <DEDUP_REMOVED lines=9> */
.L_x_6295:
[----:B------:R-:W-:Y:S01]  /*12510*/  UIADD3 UR4, UR50, -0x2, URZ ;  /* 0xfffffffe32047890 */ /* 0x000fe2000fffe03f */
[----:B------:R-:W-:-:S03]  /*12520*/  IMAD.MOV.U32 R32, RZ, RZ, 0x1 ;  /* 0x00000001ff207424 */ /* 0x000fc600078e00ff */
[----:B------:R-:W-:-:S06]  /*12530*/  UISETP.GE.AND UP0, UPT, UR4, UR49, UPT ;  /* 0x000000310400728c */ /* 0x000fcc000bf06270 */
[----:B------:R-:W-:-:S13]  /*12540*/  PLOP3.LUT P0, PT, PT, PT, UP0, 0x80, 0x0 ;  /* 0x000000000000781c */ /* 0x000fda0003f0f008 */
[----:B------:R-:W-:Y:S05]  /*12550*/  @!P0 BRA `(.L_x_6221) ;  /* 0x0000001800d88947 */ /* 0x000fea0003800000 */
[----:B------:R-:W5:Y:S01]  /*12560*/  LDL R0, [R1+0x10] ;  /* 0x0000100001007983 */ /* 0x000f620000100800 */
[----:B------:R-:W-:Y:S01]  /*12570*/  UIADD3 UR4, UR43, 0x1, URZ ;  /* 0x000000012b047890 */ /* 0x000fe2000fffe03f */
[----:B------:R-:W-:Y:S01]  /*12580*/  IADD3 R35, R35, R22, R31 ;  /* 0x0000001623237210 */ /* 0x000fe20007ffe01f */
[----:B------:R-:W-:Y:S01]  /*12590*/  ULOP3.LUT UR5, URZ, UR44, URZ, 0x33, !UPT ;  /* 0x0000002c3f057292 */ /* 0x000fe2000f8e333f */
[----:B------:R-:W-:Y:S01]  /*125a0*/  IMAD.MOV.U32 R25, RZ, RZ, 0x1 ;  /* 0x00000001ff197424 */ /* 0x000fe200078e00ff */
[----:B------:R-:W-:Y:S01]  /*125b0*/  UIMAD UR4, UR4, UR40, URZ ;  /* 0x00000028040472a4 */ /* 0x000fe2000f8e023f */
[----:B------:R-:W-:Y:S02]  /*125c0*/  IMAD.MOV.U32 R24, RZ, RZ, RZ ;  /* 0x000000ffff187224 */ /* 0x000fe400078e00ff */
[----:B------:R-:W-:-:S03]  /*125d0*/  VIADD R35, R35, 0xfffffe20 ;  /* 0xfffffe2023237836 */ /* 0x000fc60000000000 */
[----:B--2---:R-:W-:Y:S02]  /*125e0*/  LOP3.LUT R3, RZ, UR4, RZ, 0x33, !PT ;  /* 0x00000004ff037c12 */ /* 0x004fe4000f8e33ff */
[----:B-----5:R-:W-:Y:S02]  /*125f0*/  R2UR UR6, R0 ;  /* 0x00000000000672ca */ /* 0x020fe400000e0000 */
[----:B------:R-:W-:-:S04]  /*12600*/  LOP3.LUT R0, RZ, UR42, RZ, 0x33, !PT ;  /* 0x0000002aff007c12 */ /* 0x000fc8000f8e33ff */
[----:B------:R-:W-:-:S04]  /*12610*/  VIMNMX3 R0, R0, UR5, R3, !PT ;  /* 0x0000000500007c0f */ /* 0x000fc8000f800103 */
[C---:B01----:R-:W-:Y:S01]  /*12620*/  IADD3 R34, -R0.reuse, -0x2, RZ ;  /* 0xfffffffe00227810 */ /* 0x043fe20007ffe1ff */
[----:B------:R-:W-:Y:S02]  /*12630*/  IMAD R21, R0, -0xa0, R35 ;  /* 0xffffff6000157824 */ /* 0x000fe400078e0223 */
[----:B------:R-:W-:-:S05]  /*12640*/  IMAD.U32 R2, RZ, RZ, UR6 ;  /* 0x00000006ff027e24 */ /* 0x000fca000f8e00ff */
[----:B------:R-:W-:-:S05]  /*12650*/  LOP3.LUT R2, R2, 0x1, RZ, 0xfc, !PT ;  /* 0x0000000102027812 */ /* 0x000fca00078efcff */
[----:B------:R0:W-:Y:S02]  /*12660*/  STL [R1+0xc], R2 ;  /* 0x00000c0201007387 */ /* 0x0001e40000100800 */
.L_x_6236:
[----:B------:R-:W2:Y:S01]  /*12670*/  LDL R7, [R1+0x8] ;  /* 0x0000080001077983 */ /* 0x000ea20000100800 */
[----:B-1----:R-:W1:Y:S03]  /*12680*/  LDC R0, c[0x0][0x430] ;  /* 0x00010c00ff007b82 */ /* 0x002e660000000800 */
[----:B---3--:R-:W3:Y:S01]  /*12690*/  LDL R6, [R1+0x4] ;  /* 0x0000040001067983 */ /* 0x008ee20000100800 */
[----:B0-----:R-:W-:Y:S01]  /*126a0*/  VIADD R11, R21, 0x80 ;  /* 0x00000080150b7836 */ /* 0x001fe20000000000 */
[----:B------:R-:W-:Y:S01]  /*126b0*/  ULDC.64 UR4, c[0x0][0x428] ;  /* 0x00010a0000047ab9 */ /* 0x000fe20000000a00 */
[----:B-1----:R-:W-:-:S13]  /*126c0*/  ISETP.NE.AND P0, PT, R0, 0x1, PT ;  /* 0x000000010000780c */ /* 0x002fda0003f05270 */
[----:B------:R-:W1:Y:S08]  /*126d0*/  @P0 LDC R0, c[0x0][0x434] ;  /* 0x00010d00ff000b82 */ /* 0x000e700000000800 */
[----:B------:R-:W4:Y:S08]  /*126e0*/  @P0 LDC R3, c[0x0][0x438] ;  /* 0x00010e00ff030b82 */ /* 0x000f300000000800 */
[----:B0-----:R-:W0:Y:S08]  /*126f0*/  @P0 LDC R2, c[0x0][0x434] ;  /* 0x00010d00ff020b82 */ /* 0x001e300000000800 */
[----:B------:R-:W0:Y:S01]  /*12700*/  @P0 LDC R5, c[0x0][0x438] ;  /* 0x00010e00ff050b82 */ /* 0x000e220000000800 */
[----:B-1----:R-:W-:-:S04]  /*12710*/  @P0 IMAD.HI.U32 R0, R21, R0, RZ ;  /* 0x0000000015000227 */ /* 0x002fc800078e00ff */
[----:B------:R-:W-:Y:S01]  /*12720*/  IMAD.MOV.U32 R10, RZ, RZ, R21 ;  /* 0x000000ffff0a7224 */ /* 0x000fe200078e0015 */
[----:B----4-:R-:W-:Y:S01]  /*12730*/  @P0 SHF.R.U32.HI R10, RZ, R3, R0 ;  /* 0x00000003ff0a0219 */ /* 0x010fe20000011600 */
[----:B0-----:R-:W-:-:S04]  /*12740*/  @P0 IMAD.HI.U32 R0, R11, R2, RZ ;  /* 0x000000020b000227 */ /* 0x001fc800078e00ff */
[----:B------:R-:W-:Y:S01]  /*12750*/  IMAD.MOV.U32 R4, RZ, RZ, R10 ;  /* 0x000000ffff047224 */ /* 0x000fe200078e000a */
[----:B------:R-:W-:Y:S02]  /*12760*/  @P0 SHF.R.U32.HI R11, RZ, R5, R0 ;  /* 0x00000005ff0b0219 */ /* 0x000fe40000011600 */
[----:B------:R-:W-:-:S03]  /*12770*/  SHF.R.S32.HI R5, RZ, 0x1f, R10 ;  /* 0x0000001fff057819 */ /* 0x000fc6000001140a */
        /* <DEDUP_REMOVED lines=10> */
[----:B------:R-:W-:-:S06]  /*12820*/  LEA.HI.X R7, R4, UR5, R5, 0x2, P0 ;  /* 0x0000000504077c11 */ /* 0x000fcc00080f1405 */
[----:B------:R-:W2:Y:S01]  /*12830*/  LDG.E R7, desc[UR36][R6.64] ;  /* 0x0000002406077981 */ /* 0x000ea2000c1e1900 */
[----:B------:R-:W-:Y:S01]  /*12840*/  LOP3.LUT P1, RZ, R19, 0x10, RZ, 0xc0, !PT ;  /* 0x0000001013ff7812 */ /* 0x000fe2000782c0ff */
[----:B------:R-:W-:Y:S01]  /*12850*/  @!P2 IMAD.IADD R3, R9, 0x1, R3 ;  /* 0x000000010903a824 */ /* 0x000fe200078e0203 */
[----:B------:R-:W-:Y:S01]  /*12860*/  @!P2 LEA R8, P0, R2, UR4, 0x2 ;  /* 0x000000040208ac11 */ /* 0x000fe2000f8010ff */
[----:B------:R-:W-:-:S03]  /*12870*/  VIADD R20, R24, 0x1 ;  /* 0x0000000118147836 */ /* 0x000fc60000000000 */
[----:B------:R-:W-:Y:S01]  /*12880*/  @!P2 LEA.HI.X R9, R2, UR5, R3, 0x2, P0 ;  /* 0x000000050209ac11 */ /* 0x000fe200080f1403 */
[----:B------:R-:W-:Y:S01]  /*12890*/  IMAD.MOV.U32 R5, RZ, RZ, RZ ;  /* 0x000000ffff057224 */ /* 0x000fe200078e00ff */
[----:B------:R-:W-:Y:S01]  /*128a0*/  ISETP.NE.AND P0, PT, R20, 0x2, PT ;  /* 0x000000021400780c */ /* 0x000fe20003f05270 */
[----:B------:R-:W-:-:S03]  /*128b0*/  VIADD R34, R34, 0xffffffff ;  /* 0xffffffff22227836 */ /* 0x000fc60000000000 */
[----:B------:R-:W-:Y:S01]  /*128c0*/  SEL R32, RZ, 0x1, P0 ;  /* 0x00000001ff207807 */ /* 0x000fe20000000000 */
[----:B------:R0:W5:Y:S01]  /*128d0*/  @!P2 LDG.E R5, desc[UR36][R8.64] ;  /* 0x000000240805a981 */ /* 0x000162000c1e1900 */
[----:B------:R-:W-:Y:S02]  /*128e0*/  SEL R20, R20, RZ, P0 ;  /* 0x000000ff14147207 */ /* 0x000fe40000000000 */
[----:B------:R-:W-:Y:S02]  /*128f0*/  ISETP.GT.AND P2, PT, R34, UR49, PT ;  /* 0x0000003122007c0c */ /* 0x000fe4000bf44270 */
[----:B------:R-:W-:Y:S02]  /*12900*/  LOP3.LUT R32, R25, R32, RZ, 0x3c, !PT ;  /* 0x0000002019207212 */ /* 0x000fe400078e3cff */
[----:B--2---:R-:W-:Y:S01]  /*12910*/  SHF.R.S32.HI R27, RZ, 0x1f, R7 ;  /* 0x0000001fff1b7819 */ /* 0x004fe20000011407 */
[----:B0-----:R-:W-:Y:S08]  /*12920*/  @!P1 BRA `(.L_x_6222) ;  /* 0x0000000000049947 */ /* 0x001ff00003800000 */
[----:B------:R-:W-:Y:S01]  /*12930*/  BPT.TRAP 0x1 ;  /* 0x000000040000795c */ /* 0x000fe20000300000 */
.L_x_6222:
[----:B------:R-:W-:Y:S02]  /*12940*/  LEA R0, R20, UR45, 0x3 ;  /* 0x0000002d14007c11 */ /* 0x000fe4000f8e18ff */
[----:B------:R-:W-:-:S04]  /*12950*/  SHF.L.U32 R29, R32, 0x1f, RZ ;  /* 0x0000001f201d7819 */ /* 0x000fc800000006ff */
[----:B------:R-:W0:Y:S02]  /*12960*/  SYNCS.PHASECHK.TRANS64.TRYWAIT P0, [R0+URZ+0x33480], R29 ;  /* 0x0334801d000075a7 */ /* 0x000e24000800017f */
[----:B0-----:R-:W-:Y:S05]  /*12970*/  @!P0 BRA `(.L_x_6223) ;  /* 0x0000003c00b08947 */ /* 0x001fea0003800000 */
.L_x_6296:
        /* <DEDUP_REMOVED lines=34> */
[C---:B------:R-:W-:Y:S01]  /*12ba0*/  IMAD.WIDE.U32 R8, R11.reuse, UR41, R8 ;  /* 0x000000290b087c25 */ /* 0x040fe2000f8e0008 */
        /* <DEDUP_REMOVED lines=41> */
.L_x_6308:
        /* <DEDUP_REMOVED lines=16> */
.L_x_6225:
[----:B------:R1:W-:Y:S01]  /*12f40*/  SYNCS.ARRIVE.TRANS64.A1T0 RZ, [R0+URZ+0x33470], RZ ;  /* 0x033470ff00ff79a7 */ /* 0x0003e2000810003f */
[----:B------:R-:W-:Y:S05]  /*12f50*/  @!P1 BRA `(.L_x_6226) ;  /* 0x0000000000049947 */ /* 0x000fea0003800000 */
[----:B------:R-:W-:Y:S01]  /*12f60*/  BPT.TRAP 0x1 ;  /* 0x000000040000795c */ /* 0x000fe20000300000 */
.L_x_6226:
[----:B------:R-:W2:Y:S02]  /*12f70*/  SYNCS.PHASECHK.TRANS64.TRYWAIT P0, [R0+URZ+0x33440], R29 ;  /* 0x0334401d000075a7 */ /* 0x000ea4000800017f */
[----:B--2---:R-:W-:Y:S05]  /*12f80*/  @!P0 BRA `(.L_x_6227) ;  /* 0x0000003c00bc8947 */ /* 0x004fea0003800000 */
.L_x_6309:
[----:B------:R-:W-:Y:S01]  /*12f90*/  ULDC.64 UR8, c[0x0][0x310] ;  /* 0x0000c40000087ab9 */ /* 0x000fe20000000a00 */
[----:B------:R-:W-:Y:S01]  /*12fa0*/  ULDC.64 UR10, c[0x0][0x300] ;  /* 0x0000c000000a7ab9 */ /* 0x000fe20000000a00 */
[----:B------:R-:W-:Y:S01]  /*12fb0*/  IMAD R2, R27, UR8, RZ ;  /* 0x000000081b027c24 */ /* 0x000fe2000f8e02ff */
[----:B------:R-:W-:Y:S01]  /*12fc0*/  R2UR UR6, R36 ;  /* 0x00000000240672ca */ /* 0x000fe200000e0000 */
[----:B------:R-:W-:Y:S01]  /*12fd0*/  ULDC.64 UR4, c[0x0][0x308] ;  /* 0x0000c20000047ab9 */ /* 0x000fe20000000a00 */
[----:B------:R-:W-:Y:S01]  /*12fe0*/  IMAD R30, R30, UR8, RZ ;  /* 0x000000081e1e7c24 */ /* 0x000fe2000f8e02ff */
[----:B------:R-:W3:Y:S01]  /*12ff0*/  LDC R8, c[0x0][0x2f4] ;  /* 0x0000bd00ff087b82 */ /* 0x000ee20000000800 */
[----:B------:R-:W-:Y:S01]  /*13000*/  IMAD R9, R7, UR9, R2 ;  /* 0x0000000907097c24 */ /* 0x000fe2000f8e0202 */
[----:B------:R-:W-:Y:S01]  /*13010*/  LOP3.LUT P3, RZ, R19, 0x2, RZ, 0xc0, !PT ;  /* 0x0000000213ff7812 */ /* 0x000fe2000786c0ff */
[----:B------:R-:W-:Y:S01]  /*13020*/  IMAD.WIDE.U32 R2, R7, UR8, RZ ;  /* 0x0000000807027c25 */ /* 0x000fe2000f8e00ff */
[----:B------:R-:W-:-:S03]  /*13030*/  LOP3.LUT P1, RZ, R19, 0x1, RZ, 0xc0, !PT ;  /* 0x0000000113ff7812 */ /* 0x000fc6000782c0ff */
        /* <DEDUP_REMOVED lines=59> */
.L_x_6321:
        /* <DEDUP_REMOVED lines=14> */
[----:B0-----:R-:W-:Y:S05]  /*134d0*/  @!P1 BRA `(.L_x_6229) ;  /* 0x0000000000049947 */ /* 0x001fea0003800000 */
[----:B------:R-:W-:Y:S01]  /*134e0*/  BPT.TRAP 0x1 ;  /* 0x000000040000795c */ /* 0x000fe20000300000 */
.L_x_6229:
[----:B------:R-:W3:Y:S01]  /*134f0*/  LDL R2, [R1+0xc] ;  /* 0x00000c0001027983 */ /* 0x000ee20000100800 */
[----:B------:R0:W-:Y:S01]  /*13500*/  SYNCS.ARRIVE.TRANS64.A1T0 RZ, [R0+URZ+0x33430], RZ ;  /* 0x033430ff00ff79a7 */ /* 0x0001e2000810003f */
[----:B---3--:R-:W-:-:S13]  /*13510*/  ISETP.NE.AND P0, PT, R2, 0x3, PT ;  /* 0x000000030200780c */ /* 0x008fda0003f05270 */
[----:B0-----:R-:W-:Y:S05]  /*13520*/  @!P0 BRA `(.L_x_6230) ;  /* 0x0000000000048947 */ /* 0x001fea0003800000 */
[----:B------:R-:W-:Y:S01]  /*13530*/  BPT.TRAP 0x1 ;  /* 0x000000040000795c */ /* 0x000fe20000300000 */
.L_x_6230:
[----:B------:R-:W-:Y:S02]  /*13540*/  LOP3.LUT R3, R25, 0x1, RZ, 0x3c, !PT ;  /* 0x0000000119037812 */ /* 0x000fe400078e3cff */
[----:B------:R-:W-:Y:S02]  /*13550*/  LEA R2, R24, UR45, 0x3 ;  /* 0x0000002d18027c11 */ /* 0x000fe4000f8e18ff */
[----:B------:R-:W-:-:S04]  /*13560*/  SHF.L.U32 R3, R3, 0x1f, RZ ;  /* 0x0000001f03037819 */ /* 0x000fc800000006ff */
[----:B------:R-:W0:Y:S02]  /*13570*/  SYNCS.PHASECHK.TRANS64.TRYWAIT P1, [R2+URZ+0x33470], R3 ;  /* 0x03347003020075a7 */ /* 0x000e24000802017f */
[----:B0-----:R-:W-:Y:S05]  /*13580*/  @!P1 BRA `(.L_x_6231) ;  /* 0x0000003c00c49947 */ /* 0x001fea0003800000 */
.L_x_6322:
[----:B------:R-:W-:-:S13]  /*13590*/  LOP3.LUT P1, RZ, R19, 0x10, RZ, 0xc0, !PT ;  /* 0x0000001013ff7812 */ /* 0x000fda000782c0ff */
[----:B------:R-:W-:Y:S05]  /*135a0*/  @!P1 BRA `(.L_x_6232) ;  /* 0x0000000000049947 */ /* 0x000fea0003800000 */
[----:B------:R-:W-:Y:S01]  /*135b0*/  BPT.TRAP 0x1 ;  /* 0x000000040000795c */ /* 0x000fe20000300000 */
.L_x_6232:
[----:B0-----:R-:W-:Y:S01]  /*135c0*/  SHF.L.U32 R3, R25, 0x1f, RZ ;  /* 0x0000001f19037819 */ /* 0x001fe200000006ff */
[----:B-12---:R-:W-:-:S03]  /*135d0*/  IMAD R0, R24, 0x7800, RZ ;  /* 0x0000780018007824 */ /* 0x006fc600078e02ff */
[----:B------:R-:W0:Y:S02]  /*135e0*/  SYNCS.PHASECHK.TRANS64.TRYWAIT P1, [R2+URZ+0x33460], R3 ;  /* 0x03346003020075a7 */ /* 0x000e24000802017f */
[----:B0-----:R-:W-:Y:S05]  /*135f0*/  @!P1 BRA `(.L_x_6233) ;  /* 0x0000003c00bc9947 */ /* 0x001fea0003800000 */
.L_x_6323:
[C---:B0-----:R-:W-:Y:S01]  /*13600*/  LOP3.LUT R3, R0.reuse, R17, RZ, 0xfc, !PT ;  /* 0x0000001100037212 */ /* 0x041fe200078efcff */
[----:B------:R-:W-:Y:S05]  /*13610*/  WARPSYNC.ALL ;  /* 0x0000000000007948 */ /* 0x000fea0003800000 */
[----:B------:R0:W1:Y:S01]  /*13620*/  LDSM.16.MT88.4 R4, [R3+UR45+0xf200] ;  /* 0x00f2002d0304783b */ /* 0x0000620008004200 */
[C---:B------:R-:W-:Y:S01]  /*13630*/  VIADD R12, R0.reuse, 0x2800 ;  /* 0x00002800000c7836 */ /* 0x040fe20000000000 */
[----:B------:R-:W-:Y:S01]  /*13640*/  LOP3.LUT P1, RZ, R19, 0x10, RZ, 0xc0, !PT ;  /* 0x0000001013ff7812 */ /* 0x000fe2000782c0ff */
[C---:B------:R-:W-:Y:S02]  /*13650*/  VIADD R13, R0.reuse, 0x800 ;  /* 0x00000800000d7836 */ /* 0x040fe40000000000 */
[----:B------:R-:W-:-:S03]  /*13660*/  VIADD R24, R0, 0x5000 ;  /* 0x0000500000187836 */ /* 0x000fc60000000000 */
[----:B0-----:R-:W-:-:S05]  /*13670*/  LOP3.LUT R3, R13, R18, RZ, 0xfc, !PT ;  /* 0x000000120d037212 */ /* 0x001fca00078efcff */
[----:B------:R-:W-:Y:S02]  /*13680*/  IMAD.IADD R15, R16, 0x1, R3 ;  /* 0x00000001100f7824 */ /* 0x000fe400078e0203 */
[----:B------:R-:W-:Y:S01]  /*13690*/  VIADD R3, R0, 0x1000 ;  /* 0x0000100000037836 */ /* 0x000fe20000000000 */
        /* <DEDUP_REMOVED lines=12> */
[----:B------:R-:W-:-:S02]  /*13760*/  PRMT R10, R6, 0x6420, R7 ;  /* 0x00006420060a7816 */ /* 0x000fc40000000007 */
[----:B------:R-:W-:-:S05]  /*13770*/  PRMT R11, R6, 0x7531, R7 ;  /* 0x00007531060b7816 */ /* 0x000fca0000000007 */
        /* <DEDUP_REMOVED lines=10> */
[C---:B------:R-:W-:Y:S01]  /*13820*/  VIADD R13, R0.reuse, 0x1800 ;  /* 0x00001800000d7836 */ /* 0x040fe20000000000 */
[----:B------:R-:W-:Y:S02]  /*13830*/  LOP3.LUT R3, R3, R17, RZ, 0xfc, !PT ;  /* 0x0000001103037212 */ /* 0x000fe400078efcff */
[----:B------:R0:W-:Y:S04]  /*13840*/  STSM.16.M88.4 [R22], R8 ;  /* 0x0000000816007844 */ /* 0x0001e80000000200 */
[----:B------:R-:W1:Y:S01]  /*13850*/  LDSM.16.MT88.4 R4, [R4+UR45+0xf200] ;  /* 0x00f2002d0404783b */ /* 0x000e620008004200 */
[----:B0-----:R-:W-:Y:S01]  /*13860*/  VIADD R22, R0, 0x3000 ;  /* 0x0000300000167836 */ /* 0x001fe20000000000 */
[----:B-1----:R-:W-:-:S02]  /*13870*/  PRMT R8, R4, 0x6420, R5 ;  /* 0x0000642004087816 */ /* 0x002fc40000000005 */
[----:B------:R-:W-:Y:S02]  /*13880*/  PRMT R9, R4, 0x7531, R5 ;  /* 0x0000753104097816 */ /* 0x000fe40000000005 */
[C---:B------:R-:W-:Y:S02]  /*13890*/  LOP3.LUT R5, R13.reuse, R18, RZ, 0xfc, !PT ;  /* 0x000000120d057212 */ /* 0x040fe400078efcff */
[C-C-:B------:R-:W-:Y:S02]  /*138a0*/  PRMT R10, R6.reuse, 0x6420, R7.reuse ;  /* 0x00006420060a7816 */ /* 0x140fe40000000007 */
[----:B------:R-:W-:Y:S01]  /*138b0*/  PRMT R11, R6, 0x7531, R7 ;  /* 0x00007531060b7816 */ /* 0x000fe20000000007 */
[----:B------:R-:W-:Y:S01]  /*138c0*/  IMAD.IADD R14, R16, 0x1, R5 ;  /* 0x00000001100e7824 */ /* 0x000fe200078e0205 */
[-C--:B------:R-:W-:Y:S02]  /*138d0*/  LOP3.LUT R5, R22, R17.reuse, RZ, 0xfc, !PT ;  /* 0x0000001116057212 */ /* 0x080fe400078efcff */
[----:B------:R-:W-:-:S02]  /*138e0*/  LOP3.LUT R13, R13, R17, RZ, 0xfc, !PT ;  /* 0x000000110d0d7212 */ /* 0x000fc400078efcff */
[----:B------:R0:W-:Y:S04]  /*138f0*/  STSM.16.M88.4 [R14], R8 ;  /* 0x000000080e007844 */ /* 0x0001e80000000200 */
[----:B------:R-:W1:Y:S01]  /*13900*/  LDSM.16.MT88.4 R4, [R5+UR45+0xf200] ;  /* 0x00f2002d0504783b */ /* 0x000e620008004200 */
[----:B0-----:R-:W-:-:S05]  /*13910*/  VIADD R14, R0, 0x5800 ;  /* 0x00005800000e7836 */ /* 0x001fca0000000000 */
[-C--:B------:R-:W-:Y:S02]  /*13920*/  LOP3.LUT R26, R14, R17.reuse, RZ, 0xfc, !PT ;  /* 0x000000110e1a7212 */ /* 0x080fe400078efcff */
[C-C-:B-1----:R-:W-:Y:S02]  /*13930*/  PRMT R10, R6.reuse, 0x6420, R7.reuse ;  /* 0x00006420060a7816 */ /* 0x142fe40000000007 */
[----:B------:R-:W-:Y:S02]  /*13940*/  PRMT R11, R6, 0x7531, R7 ;  /* 0x00007531060b7816 */ /* 0x000fe40000000007 */
[C---:B------:R-:W-:Y:S02]  /*13950*/  LOP3.LUT R7, R15.reuse, R18, RZ, 0xfc, !PT ;  /* 0x000000120f077212 */ /* 0x040fe400078efcff */
        /* <DEDUP_REMOVED lines=12> */
[----:B------:R-:W-:Y:S02]  /*13a20*/  LOP3.LUT R5, R12, R18, RZ, 0xfc, !PT ;  /* 0x000000120c057212 */ /* 0x000fe400078efcff */
[C-C-:B------:R-:W-:Y:S02]  /*13a30*/  PRMT R10, R6.reuse, 0x6420, R7.reuse ;  /* 0x00006420060a7816 */ /* 0x140fe40000000007 */
[----:B------:R-:W-:Y:S01]  /*13a40*/  PRMT R11, R6, 0x7531, R7 ;  /* 0x00007531060b7816 */ /* 0x000fe20000000007 */
[----:B------:R-:W-:-:S05]  /*13a50*/  IMAD.IADD R12, R16, 0x1, R5 ;  /* 0x00000001100c7824 */ /* 0x000fca00078e0205 */
[----:B------:R0:W-:Y:S04]  /*13a60*/  STSM.16.M88.4 [R12], R8 ;  /* 0x000000080c007844 */ /* 0x0001e80000000200 */
[----:B------:R1:W2:Y:S01]  /*13a70*/  LDSM.16.MT88.4 R4, [R3+UR45+0xf200] ;  /* 0x00f2002d0304783b */ /* 0x0002a20008004200 */
[----:B0-----:R-:W-:-:S05]  /*13a80*/  VIADD R12, R0, 0x6000 ;  /* 0x00006000000c7836 */ /* 0x001fca0000000000 */
[----:B-1----:R-:W-:Y:S02]  /*13a90*/  LOP3.LUT R3, R12, R17, RZ, 0xfc, !PT ;  /* 0x000000110c037212 */ /* 0x002fe400078efcff */
[C-C-:B--2---:R-:W-:Y:S02]  /*13aa0*/  PRMT R8, R4.reuse, 0x6420, R5.reuse ;  /* 0x0000642004087816 */ /* 0x144fe40000000005 */
[----:B------:R-:W-:Y:S02]  /*13ab0*/  PRMT R9, R4, 0x7531, R5 ;  /* 0x0000753104097816 */ /* 0x000fe40000000005 */
        /* <DEDUP_REMOVED lines=27> */
[C---:B------:R-:W-:Y:S02]  /*13c70*/  LOP3.LUT R5, R3.reuse, R18, RZ, 0xfc, !PT ;  /* 0x0000001203057212 */ /* 0x040fe400078efcff */
[C-C-:B------:R-:W-:Y:S02]  /*13c80*/  PRMT R10, R6.reuse, 0x6420, R7.reuse ;  /* 0x00006420060a7816 */ /* 0x140fe40000000007 */
[----:B------:R-:W-:Y:S01]  /*13c90*/  PRMT R11, R6, 0x7531, R7 ;  /* 0x00007531060b7816 */ /* 0x000fe20000000007 */
[----:B------:R-:W-:Y:S01]  /*13ca0*/  IMAD.IADD R25, R16, 0x1, R5 ;  /* 0x0000000110197824 */ /* 0x000fe200078e0205 */
[----:B------:R-:W-:-:S04]  /*13cb0*/  LOP3.LUT R3, R3, R17, RZ, 0xfc, !PT ;  /* 0x0000001103037212 */ /* 0x000fc800078efcff */
[----:B------:R0:W-:Y:S04]  /*13cc0*/  STSM.16.M88.4 [R25], R8 ;  /* 0x0000000819007844 */ /* 0x0001e80000000200 */
[----:B------:R-:W1:Y:S01]  /*13cd0*/  LDSM.16.MT88.4 R4, [R22+UR45+0xf200] ;  /* 0x00f2002d1604783b */ /* 0x000e620008004200 */
[C---:B0-----:R-:W-:Y:S02]  /*13ce0*/  LOP3.LUT R25, R13.reuse, R17, RZ, 0xfc, !PT ;  /* 0x000000110d197212 */ /* 0x041fe400078efcff */
[----:B------:R-:W-:-:S05]  /*13cf0*/  LOP3.LUT R13, R13, R18, RZ, 0xfc, !PT ;  /* 0x000000120d0d7212 */ /* 0x000fca00078efcff */
[----:B------:R-:W-:Y:S01]  /*13d00*/  IMAD.IADD R13, R16, 0x1, R13 ;  /* 0x00000001100d7824 */ /* 0x000fe200078e020d */
[C-C-:B-1----:R-:W-:Y:S02]  /*13d10*/  PRMT R8, R4.reuse, 0x6420, R5.reuse ;  /* 0x0000642004087816 */ /* 0x142fe40000000005 */
[----:B------:R-:W-:Y:S02]  /*13d20*/  PRMT R9, R4, 0x7531, R5 ;  /* 0x0000753104097816 */ /* 0x000fe40000000005 */
[----:B------:R-:W-:Y:S02]  /*13d30*/  LOP3.LUT R5, R24, R18, RZ, 0xfc, !PT ;  /* 0x0000001218057212 */ /* 0x000fe400078efcff */
[C-C-:B------:R-:W-:Y:S02]  /*13d40*/  PRMT R10, R6.reuse, 0x6420, R7.reuse ;  /* 0x00006420060a7816 */ /* 0x140fe40000000007 */
[----:B------:R-:W-:Y:S01]  /*13d50*/  PRMT R11, R6, 0x7531, R7 ;  /* 0x00007531060b7816 */ /* 0x000fe20000000007 */
[----:B------:R-:W-:-:S05]  /*13d60*/  IMAD.IADD R24, R16, 0x1, R5 ;  /* 0x0000000110187824 */ /* 0x000fca00078e0205 */
        /* <DEDUP_REMOVED lines=17> */
[----:B------:R0:W1:Y:S02]  /*13e80*/  LDSM.16.MT88.4 R4, [R3+UR45+0xf200] ;  /* 0x00f2002d0304783b */ /* 0x0000640008004200 */
[----:B0-----:R-:W-:-:S05]  /*13e90*/  LOP3.LUT R3, R0, R18, RZ, 0xfc, !PT ;  /* 0x0000001200037212 */ /* 0x001fca00078efcff */
[----:B------:R-:W-:Y:S01]  /*13ea0*/  IMAD.IADD R3, R16, 0x1, R3 ;  /* 0x0000000110037824 */ /* 0x000fe200078e0203 */
[C-C-:B-1----:R-:W-:Y:S02]  /*13eb0*/  PRMT R8, R4.reuse, 0x6420, R5.reuse ;  /* 0x0000642004087816 */ /* 0x142fe40000000005 */
        /* <DEDUP_REMOVED lines=19> */
.L_x_6234:
[----:B-1----:R1:W-:Y:S01]  /*13ff0*/  SYNCS.ARRIVE.TRANS64.A1T0 RZ, [R2+URZ+0x33450], RZ ;  /* 0x033450ff02ff79a7 */ /* 0x0023e2000810003f */
[----:B------:R-:W-:Y:S06]  /*14000*/  BAR.SYNC.DEFER_BLOCKING 0x2, 0x80 ;  /* 0x0082000000007b1d */ /* 0x000fec0000010000 */
[----:B------:R-:W-:Y:S05]  /*14010*/  @!P0 BRA `(.L_x_6235) ;  /* 0x0000000000048947 */ /* 0x000fea0003800000 */
[----:B------:R-:W-:Y:S01]  /*14020*/  BPT.TRAP 0x1 ;  /* 0x000000040000795c */ /* 0x000fe20000300000 */
.L_x_6235:
        /* <DEDUP_REMOVED lines=9> */
.L_x_6221:
[----:B------:R-:W-:-:S07]  /*140c0*/  IMAD.MOV.U32 R20, RZ, RZ, RZ ;  /* 0x000000ffff147224 */ /* 0x000fce00078e00ff */
.L_x_6237:
[----:B------:R-:W5:Y:S02]  /*140d0*/  LDL R0, [R1+0x10] ;  /* 0x0000100001007983 */ /* 0x000f640000100800 */
[----:B-----5:R-:W-:-:S13]  /*140e0*/  R2UR UR4, R0 ;  /* 0x00000000000472ca */ /* 0x020fda00000e0000 */
[----:B------:R-:W-:-:S06]  /*140f0*/  ULOP3.LUT UR4, UR4, 0x1, URZ, 0xfc, !UPT ;  /* 0x0000000104047892 */ /* 0x000fcc000f8efc3f */
[----:B------:R-:W-:-:S05]  /*14100*/  IMAD.U32 R0, RZ, RZ, UR4 ;  /* 0x00000004ff007e24 */ /* 0x000fca000f8e00ff */
[----:B------:R-:W-:-:S13]  /*14110*/  ISETP.NE.AND P1, PT, R0, 0x3, PT ;  /* 0x000000030000780c */ /* 0x000fda0003f25270 */
[----:B------:R-:W-:Y:S05]  /*14120*/  @!P1 BRA `(.L_x_6238) ;  /* 0x0000000000049947 */ /* 0x000fea0003800000 */
[----:B------:R-:W-:Y:S01]  /*14130*/  BPT.TRAP 0x1 ;  /* 0x000000040000795c */ /* 0x000fe20000300000 */
.L_x_6238:
[----:B0-2---:R-:W-:Y:S01]  /*14140*/  LOP3.LUT R3, R32, 0x1, RZ, 0x3c, !PT ;  /* 0x0000000120037812 */ /* 0x005fe200078e3cff */
[----:B------:R-:W-:Y:S01]  /*14150*/  BSSY B0, `(.L_x_6239) ;  /* 0x0000005000007945 */ /* 0x000fe20003800000 */
[----:B-1----:R-:W-:Y:S02]  /*14160*/  LEA R2, R20, UR45, 0x3 ;  /* 0x0000002d14027c11 */ /* 0x002fe4000f8e18ff */
[----:B------:R-:W-:-:S04]  /*14170*/  SHF.L.U32 R3, R3, 0x1f, RZ ;  /* 0x0000001f03037819 */ /* 0x000fc800000006ff */
[----:B------:R-:W0:Y:S02]  /*14180*/  SYNCS.PHASECHK.TRANS64.TRYWAIT P0, [R2+URZ+0x33470], R3 ;  /* 0x03347003020075a7 */ /* 0x000e24000800017f */
[----:B0-----:R-:W-:Y:S05]  /*14190*/  @!P0 BRA `(.L_x_6240) ;  /* 0x0000003000e88947 */ /* 0x001fea0003800000 */
.L_x_6324:
[----:B------:R-:W-:Y:S05]  /*141a0*/  BSYNC B0 ;  /* 0x0000000000007941 */ /* 0x000fea0003800000 */
.L_x_6239:
[----:B------:R-:W-:-:S13]  /*141b0*/  LOP3.LUT P0, RZ, R19, 0x10, RZ, 0xc0, !PT ;  /* 0x0000001013ff7812 */ /* 0x000fda000780c0ff */
[----:B------:R-:W-:Y:S05]  /*141c0*/  @!P0 BRA `(.L_x_6241) ;  /* 0x0000000000048947 */ /* 0x000fea0003800000 */
[----:B------:R-:W-:Y:S01]  /*141d0*/  BPT.TRAP 0x1 ;  /* 0x000000040000795c */ /* 0x000fe20000300000 */
.L_x_6241:
[----:B------:R-:W-:Y:S01]  /*141e0*/  SHF.L.U32 R5, R32, 0x1f, RZ ;  /* 0x0000001f20057819 */ /* 0x000fe200000006ff */
[----:B------:R-:W-:-:S03]  /*141f0*/  IMAD R0, R20, 0x7800, RZ ;  /* 0x0000780014007824 */ /* 0x000fc600078e02ff */
[----:B------:R-:W1:Y:S02]  /*14200*/  SYNCS.PHASECHK.TRANS64.TRYWAIT P0, [R2+URZ+0x33460], R5 ;  /* 0x03346005020075a7 */ /* 0x000e64000800017f */
[----:B0-----:R-:W-:Y:S01]  /*14210*/  LOP3.LUT R3, R0, R17, RZ, 0xfc, !PT ;  /* 0x0000001100037212 */ /* 0x001fe200078efcff */
[----:B-1----:R-:W-:Y:S06]  /*14220*/  @!P0 BRA `(.L_x_6242) ;  /* 0x0000003000d88947 */ /* 0x002fec0003800000 */
.L_x_6325:
[----:B------:R-:W-:Y:S05]  /*14230*/  WARPSYNC.ALL ;  /* 0x0000000000007948 */ /* 0x000fea0003800000 */
[----:B0--3--:R0:W1:Y:S01]  /*14240*/  LDSM.16.MT88.4 R4, [R3+UR45+0xf200] ;  /* 0x00f2002d0304783b */ /* 0x0090620008004200 */
[C---:B------:R-:W-:Y:S01]  /*14250*/  LOP3.LUT R13, R0.reuse, R18, RZ, 0xfc, !PT ;  /* 0x00000012000d7212 */ /* 0x040fe200078efcff */
[C---:B------:R-:W-:Y:S01]  /*14260*/  VIADD R12, R0.reuse, 0x2800 ;  /* 0x00002800000c7836 */ /* 0x040fe20000000000 */
[----:B------:R-:W-:Y:S01]  /*14270*/  LOP3.LUT P0, RZ, R19, 0x10, RZ, 0xc0, !PT ;  /* 0x0000001013ff7812 */ /* 0x000fe2000780c0ff */
[----:B----4-:R-:W-:Y:S02]  /*14280*/  VIADD R14, R0, 0x800 ;  /* 0x00000800000e7836 */ /* 0x010fe40000000000 */
[----:B------:R-:W-:-:S02]  /*14290*/  IMAD.IADD R13, R16, 0x1, R13 ;  /* 0x00000001100d7824 */ /* 0x000fc400078e020d */
[----:B------:R-:W-:Y:S01]  /*142a0*/  VIADD R21, R0, 0x5000 ;  /* 0x0000500000157836 */ /* 0x000fe20000000000 */
[----:B0-----:R-:W-:-:S04]  /*142b0*/  LOP3.LUT R3, R14, R18, RZ, 0xfc, !PT ;  /* 0x000000120e037212 */ /* 0x001fc800078efcff */
[C---:B------:R-:W-:Y:S01]  /*142c0*/  LOP3.LUT R19, R21.reuse, R17, RZ, 0xfc, !PT ;  /* 0x0000001115137212 */ /* 0x040fe200078efcff */
[----:B------:R-:W-:Y:S01]  /*142d0*/  IMAD.IADD R15, R16, 0x1, R3 ;  /* 0x00000001100f7824 */ /* 0x000fe200078e0203 */
[----:B------:R-:W-:Y:S01]  /*142e0*/  LOP3.LUT R21, R21, R18, RZ, 0xfc, !PT ;  /* 0x0000001215157212 */ /* 0x000fe200078efcff */
[----:B------:R-:W-:-:S04]  /*142f0*/  VIADD R3, R0, 0x1000 ;  /* 0x0000100000037836 */ /* 0x000fc80000000000 */
[----:B------:R-:W-:Y:S01]  /*14300*/  IMAD.IADD R21, R16, 0x1, R21 ;  /* 0x0000000110157824 */ /* 0x000fe200078e0215 */
[C-C-:B-1----:R-:W-:Y:S02]  /*14310*/  PRMT R8, R4.reuse, 0x6420, R5.reuse ;  /* 0x0000642004087816 */ /* 0x142fe40000000005 */
[----:B------:R-:W-:Y:S02]  /*14320*/  PRMT R9, R4, 0x7531, R5 ;  /* 0x0000753104097816 */ /* 0x000fe40000000005 */
[C-C-:B------:R-:W-:Y:S02]  /*14330*/  PRMT R10, R6.reuse, 0x6420, R7.reuse ;  /* 0x00006420060a7816 */ /* 0x140fe40000000007 */
[----:B------:R-:W-:Y:S02]  /*14340*/  PRMT R11, R6, 0x7531, R7 ;  /* 0x00007531060b7816 */ /* 0x000fe40000000007 */
[----:B------:R-:W-:-:S03]  /*14350*/  LOP3.LUT R4, R12, R17, RZ, 0xfc, !PT ;  /* 0x000000110c047212 */ /* 0x000fc600078efcff */
[----:B------:R0:W-:Y:S04]  /*14360*/  STSM.16.M88.4 [R13], R8 ;  /* 0x000000080d007844 */ /* 0x0001e80000000200 */
[----:B------:R-:W1:Y:S01]  /*14370*/  LDSM.16.MT88.4 R4, [R4+UR45+0xf200] ;  /* 0x00f2002d0404783b */ /* 0x000e620008004200 */
[C---:B0-----:R-:W-:Y:S02]  /*14380*/  LOP3.LUT R13, R3.reuse, R18, RZ, 0xfc, !PT ;  /* 0x00000012030d7212 */ /* 0x041fe400078efcff */
[----:B------:R-:W-:-:S03]  /*14390*/  LOP3.LUT R3, R3, R17, RZ, 0xfc, !PT ;  /* 0x0000001103037212 */ /* 0x000fc600078efcff */
[----:B------:R-:W-:Y:S02]  /*143a0*/  IMAD.IADD R22, R16, 0x1, R13 ;  /* 0x0000000110167824 */ /* 0x000fe400078e020d */
[----:B------:R-:W-:Y:S01]  /*143b0*/  VIADD R13, R0, 0x1800 ;  /* 0x00001800000d7836 */ /* 0x000fe20000000000 */
[C-C-:B-1----:R-:W-:Y:S02]  /*143c0*/  PRMT R8, R4.reuse, 0x6420, R5.reuse ;  /* 0x0000642004087816 */ /* 0x142fe40000000005 */
[----:B------:R-:W-:Y:S02]  /*143d0*/  PRMT R9, R4, 0x7531, R5 ;  /* 0x0000753104097816 */ /* 0x000fe40000000005 */
[C-C-:B------:R-:W-:Y:S02]  /*143e0*/  PRMT R10, R6.reuse, 0x6420, R7.reuse ;  /* 0x00006420060a7816 */ /* 0x140fe40000000007 */
[----:B------:R-:W-:-:S05]  /*143f0*/  PRMT R11, R6, 0x7531, R7 ;  /* 0x00007531060b7816 */ /* 0x000fca0000000007 */
[----:B------:R-:W-:Y:S04]  /*14400*/  STSM.16.M88.4 [R15], R8 ;  /* 0x000000080f007844 */ /* 0x000fe80000000200 */
[----:B------:R0:W1:Y:S02]  /*14410*/  LDSM.16.MT88.4 R4, [R19+UR45+0xf200] ;  /* 0x00f2002d1304783b */ /* 0x0000640008004200 */
[----:B0-----:R-:W-:Y:S01]  /*14420*/  VIADD R19, R0, 0x2000 ;  /* 0x0000200000137836 */ /* 0x001fe20000000000 */
[C---:B------:R-:W-:Y:S02]  /*14430*/  LOP3.LUT R15, R13.reuse, R18, RZ, 0xfc, !PT ;  /* 0x000000120d0f7212 */ /* 0x040fe400078efcff */
[----:B------:R-:W-:-:S03]  /*14440*/  LOP3.LUT R13, R13, R17, RZ, 0xfc, !PT ;  /* 0x000000110d0d7212 */ /* 0x000fc600078efcff */
[----:B------:R-:W-:Y:S02]  /*14450*/  IMAD.IADD R23, R16, 0x1, R15 ;  /* 0x0000000110177824 */ /* 0x000fe400078e020f */
[----:B------:R-:W-:Y:S01]  /*14460*/  VIADD R15, R0, 0x5800 ;  /* 0x00005800000f7836 */ /* 0x000fe20000000000 */
[C-C-:B-1----:R-:W-:Y:S02]  /*14470*/  PRMT R8, R4.reuse, 0x6420, R5.reuse ;  /* 0x0000642004087816 */ /* 0x142fe40000000005 */
[----:B------:R-:W-:Y:S02]  /*14480*/  PRMT R9, R4, 0x7531, R5 ;  /* 0x0000753104097816 */ /* 0x000fe40000000005 */
[C-C-:B------:R-:W-:Y:S02]  /*14490*/  PRMT R10, R6.reuse, 0x6420, R7.reuse ;  /* 0x00006420060a7816 */ /* 0x140fe40000000007 */
[----:B------:R-:W-:Y:S02]  /*144a0*/  PRMT R11, R6, 0x7531, R7 ;  /* 0x00007531060b7816 */ /* 0x000fe40000000007 */
[----:B------:R-:W-:Y:S01]  /*144b0*/  LOP3.LUT R4, R14, R17, RZ, 0xfc, !PT ;  /* 0x000000110e047212 */ /* 0x000fe200078efcff */
[----:B------:R-:W-:-:S02]  /*144c0*/  VIADD R14, R0, 0x3000 ;  /* 0x00003000000e7836 */ /* 0x000fc40000000000 */
[----:B------:R-:W-:Y:S03]  /*144d0*/  STSM.16.M88.4 [R22], R8 ;  /* 0x0000000816007844 */ /* 0x000fe60000000200 */
[----:B------:R-:W-:Y:S01]  /*144e0*/  LOP3.LUT R25, R14, R18, RZ, 0xfc, !PT ;  /* 0x000000120e197212 */ /* 0x000fe200078efcff */
[----:B------:R-:W0:Y:S04]  /*144f0*/  LDSM.16.MT88.4 R4, [R4+UR45+0xf200] ;  /* 0x00f2002d0404783b */ /* 0x000e280008004200 */
[----:B------:R-:W-:Y:S01]  /*14500*/  IMAD.IADD R25, R16, 0x1, R25 ;  /* 0x0000000110197824 */ /* 0x000fe200078e0219 */
[C-C-:B0-----:R-:W-:Y:S02]  /*14510*/  PRMT R8, R4.reuse, 0x6420, R5.reuse ;  /* 0x0000642004087816 */ /* 0x141fe40000000005 */
[----:B------:R-:W-:-:S02]  /*14520*/  PRMT R9, R4, 0x7531, R5 ;  /* 0x0000753104097816 */ /* 0x000fc40000000005 */
[C-C-:B------:R-:W-:Y:S02]  /*14530*/  PRMT R10, R6.reuse, 0x6420, R7.reuse ;  /* 0x00006420060a7816 */ /* 0x140fe40000000007 */
[----:B------:R-:W-:Y:S02]  /*14540*/  PRMT R11, R6, 0x7531, R7 ;  /* 0x00007531060b7816 */ /* 0x000fe40000000007 */
[-C--:B------:R-:W-:Y:S01]  /*14550*/  LOP3.LUT R5, R14, R17.reuse, RZ, 0xfc, !PT ;  /* 0x000000110e057212 */ /* 0x080fe200078efcff */
[----:B------:R-:W-:Y:S02]  /*14560*/  VIADD R14, R0, 0x3800 ;  /* 0x00003800000e7836 */ /* 0x000fe40000000000 */
[----:B------:R0:W-:Y:S04]  /*14570*/  STSM.16.M88.4 [R23], R8 ;  /* 0x0000000817007844 */ /* 0x0001e80000000200 */
[----:B------:R-:W1:Y:S01]  /*14580*/  LDSM.16.MT88.4 R4, [R5+UR45+0xf200] ;  /* 0x00f2002d0504783b */ /* 0x000e620008004200 */
[----:B0-----:R-:W-:-:S02]  /*14590*/  LOP3.LUT R23, R15, R17, RZ, 0xfc, !PT ;  /* 0x000000110f177212 */ /* 0x001fc400078efcff */
[----:B------:R-:W-:-:S05]  /*145a0*/  LOP3.LUT R15, R15, R18, RZ, 0xfc, !PT ;  /* 0x000000120f0f7212 */ /* 0x000fca00078efcff */
[----:B------:R-:W-:Y:S01]  /*145b0*/  IMAD.IADD R15, R16, 0x1, R15 ;  /* 0x00000001100f7824 */ /* 0x000fe200078e020f */
        /* <DEDUP_REMOVED lines=17> */
[----:B------:R0:W1:Y:S02]  /*146d0*/  LDSM.16.MT88.4 R4, [R3+UR45+0xf200] ;  /* 0x00f2002d0304783b */ /* 0x0000640008004200 */
[----:B0-----:R-:W-:Y:S01]  /*146e0*/  LOP3.LUT R3, R14, R18, RZ, 0xfc, !PT ;  /* 0x000000120e037212 */ /* 0x001fe200078efcff */
[----:B------:R-:W-:-:S04]  /*146f0*/  VIADD R12, R0, 0x6000 ;  /* 0x00006000000c7836 */ /* 0x000fc80000000000 */
[----:B------:R-:W-:Y:S01]  /*14700*/  IMAD.IADD R3, R16, 0x1, R3 ;  /* 0x0000000110037824 */ /* 0x000fe200078e0203 */
[----:B------:R-:W-:Y:S02]  /*14710*/  LOP3.LUT R14, R12, R17, RZ, 0xfc, !PT ;  /* 0x000000110c0e7212 */ /* 0x000fe400078efcff */
[C-C-:B-1----:R-:W-:Y:S02]  /*14720*/  PRMT R8, R4.reuse, 0x6420, R5.reuse ;  /* 0x0000642004087816 */ /* 0x142fe40000000005 */
[----:B------:R-:W-:Y:S02]  /*14730*/  PRMT R9, R4, 0x7531, R5 ;  /* 0x0000753104097816 */ /* 0x000fe40000000005 */
[C-C-:B------:R-:W-:Y:S02]  /*14740*/  PRMT R10, R6.reuse, 0x6420, R7.reuse ;  /* 0x00006420060a7816 */ /* 0x140fe40000000007 */
[----:B------:R-:W-:-:S05]  /*14750*/  PRMT R11, R6, 0x7531, R7 ;  /* 0x00007531060b7816 */ /* 0x000fca0000000007 */
[----:B------:R-:W-:Y:S04]  /*14760*/  STSM.16.M88.4 [R25], R8 ;  /* 0x0000000819007844 */ /* 0x000fe80000000200 */
[----:B------:R0:W1:Y:S02]  /*14770*/  LDSM.16.MT88.4 R4, [R22+UR45+0xf200] ;  /* 0x00f2002d1604783b */ /* 0x0000640008004200 */
[----:B0-----:R-:W-:Y:S01]  /*14780*/  VIADD R22, R0, 0x4000 ;  /* 0x0000400000167836 */ /* 0x001fe20000000000 */
        /* <DEDUP_REMOVED lines=17> */
[----:B------:R-:W-:-:S03]  /*148a0*/  VIADD R0, R0, 0x7000 ;  /* 0x0000700000007836 */ /* 0x000fc60000000000 */
[C---:B------:R-:W-:Y:S02]  /*148b0*/  LOP3.LUT R23, R13.reuse, R17, RZ, 0xfc, !PT ;  /* 0x000000110d177212 */ /* 0x040fe400078efcff */
        /* <DEDUP_REMOVED lines=13> */
[----:B------:R-:W-:-:S02]  /*14990*/  PRMT R10, R6, 0x6420, R7 ;  /* 0x00006420060a7816 */ /* 0x000fc40000000007 */
[----:B------:R-:W-:-:S05]  /*149a0*/  PRMT R11, R6, 0x7531, R7 ;  /* 0x00007531060b7816 */ /* 0x000fca0000000007 */
[----:B------:R0:W-:Y:S04]  /*149b0*/  STSM.16.M88.4 [R21], R8 ;  /* 0x0000000815007844 */ /* 0x0001e80000000200 */
[----:B------:R-:W1:Y:S01]  /*149c0*/  LDSM.16.MT88.4 R4, [R23+UR45+0xf200] ;  /* 0x00f2002d1704783b */ /* 0x000e620008004200 */
[----:B0-----:R-:W-:-:S05]  /*149d0*/  LOP3.LUT R21, R12, R18, RZ, 0xfc, !PT ;  /* 0x000000120c157212 */ /* 0x001fca00078efcff */
[----:B------:R-:W-:Y:S01]  /*149e0*/  IMAD.IADD R21, R16, 0x1, R21 ;  /* 0x0000000110157824 */ /* 0x000fe200078e0215 */
[C-C-:B-1----:R-:W-:Y:S02]  /*149f0*/  PRMT R8, R4.reuse, 0x6420, R5.reuse ;  /* 0x0000642004087816 */ /* 0x142fe40000000005 */
        /* <DEDUP_REMOVED lines=33> */
.L_x_6243:
[----:B-1----:R1:W-:Y:S01]  /*14c10*/  SYNCS.ARRIVE.TRANS64.A1T0 RZ, [R2+URZ+0x33450], RZ ;  /* 0x033450ff02ff79a7 */ /* 0x0023e2000810003f */
[----:B------:R-:W-:Y:S06]  /*14c20*/  BAR.SYNC.DEFER_BLOCKING 0x2, 0x80 ;  /* 0x0082000000007b1d */ /* 0x000fec0000010000 */
[----:B------:R-:W-:Y:S05]  /*14c30*/  @!P1 BRA `(.L_x_6244) ;  /* 0x0000000000049947 */ /* 0x000fea0003800000 */
[----:B------:R-:W-:Y:S01]  /*14c40*/  BPT.TRAP 0x1 ;  /* 0x000000040000795c */ /* 0x000fe20000300000 */
.L_x_6244:
[----:B------:R-:W2:Y:S01]  /*14c50*/  S2R R0, SR_CgaCtaId ;  /* 0x0000000000007919 */ /* 0x000ea20000008800 */
[----:B-1----:R-:W-:Y:S02]  /*14c60*/  VIADD R2, R2, 0x33480 ;  /* 0x0003348002027836 */ /* 0x002fe40000000000 */
[----:B0-----:R-:W-:-:S03]  /*14c70*/  IMAD.MOV.U32 R3, RZ, RZ, RZ ;  /* 0x000000ffff037224 */ /* 0x001fc600078e00ff */
[----:B--2---:R-:W-:-:S04]  /*14c80*/  PRMT R2, R0, 0x654, R2 ;  /* 0x0000065400027816 */ /* 0x004fc80000000002 */
[----:B------:R0:W-:Y:S02]  /*14c90*/  SYNCS.ARRIVE.TRANS64.RED.A1T0 RZ, [R2+URZ], RZ ;  /* 0x000000ff02ff79a7 */ /* 0x0001e4000810043f */
[----:B0-----:R-:W-:-:S05]  /*14ca0*/  VIADD R2, R20, 0x1 ;  /* 0x0000000114027836 */ /* 0x001fca0000000000 */
[----:B------:R-:W-:-:S04]  /*14cb0*/  ISETP.NE.AND P0, PT, R2, 0x2, PT ;  /* 0x000000020200780c */ /* 0x000fc80003f05270 */
[----:B------:R-:W-:Y:S02]  /*14cc0*/  SEL R5, RZ, 0x1, P0 ;  /* 0x00000001ff057807 */ /* 0x000fe40000000000 */
[----:B------:R-:W-:Y:S02]  /*14cd0*/  SEL R2, R2, RZ, P0 ;  /* 0x000000ff02027207 */ /* 0x000fe40000000000 */
[----:B------:R-:W-:-:S07]  /*14ce0*/  LOP3.LUT R0, R32, R5, RZ, 0x3c, !PT ;  /* 0x0000000520007212 */ /* 0x000fce00078e3cff */
.L_x_6199:
[----:B------:R-:W0:Y:S01]  /*14cf0*/  S2R R5, SR_CgaCtaId ;  /* 0x0000000000057919 */ /* 0x000e220000008800 */
[----:B------:R-:W-:Y:S02]  /*14d00*/  MOV R4, 0x400 ;  /* 0x0000040000047802 */ /* 0x000fe40000000f00 */
[----:B------:R-:W-:Y:S02]  /*14d10*/  SHF.L.U32 R3, R3, 0x1f, RZ ;  /* 0x0000001f03037819 */ /* 0x000fe400000006ff */
[----:B0-----:R-:W-:-:S04]  /*14d20*/  LEA R6, R5, R4, 0x18 ;  /* 0x0000000405067211 */ /* 0x001fc800078ec0ff */
[----:B------:R-:W0:Y:S02]  /*14d30*/  SYNCS.PHASECHK.TRANS64.TRYWAIT P0, [R6+URZ+0x33420], R3 ;  /* 0x03342003060075a7 */ /* 0x000e24000800017f */
[----:B0-----:R-:W-:Y:S05]  /*14d40*/  @!P0 BRA `(.L_x_6245) ;  /* 0x0000002800248947 */ /* 0x001fea0003800000 */
.L_x_6326:
        /* <DEDUP_REMOVED lines=8> */
[----:B------:R-:W2:Y:S02]  /*14dd0*/  LDL R4, [R1+0x10] ;  /* 0x0000100001047983 */ /* 0x000ea40000100800 */
[----:B--2---:R-:W-:-:S13]  /*14de0*/  R2UR UR4, R4 ;  /* 0x00000000040472ca */ /* 0x004fda00000e0000 */
[----:B------:R-:W-:-:S06]  /*14df0*/  ULOP3.LUT UR4, UR4, 0x2, URZ, 0xfc, !UPT ;  /* 0x0000000204047892 */ /* 0x000fcc000f8efc3f */
[----:B------:R-:W-:-:S05]  /*14e00*/  IMAD.U32 R3, RZ, RZ, UR4 ;  /* 0x00000004ff037e24 */ /* 0x000fca000f8e00ff */
[----:B------:R-:W-:-:S13]  /*14e10*/  ISETP.NE.AND P0, PT, R3, 0x3, PT ;  /* 0x000000030300780c */ /* 0x000fda0003f05270 */
[----:B------:R-:W-:Y:S05]  /*14e20*/  @!P0 BRA `(.L_x_6246) ;  /* 0x0000000000048947 */ /* 0x000fea0003800000 */
[----:B------:R-:W-:Y:S01]  /*14e30*/  BPT.TRAP 0x1 ;  /* 0x000000040000795c */ /* 0x000fe20000300000 */
.L_x_6246:
[----:B------:R-:W-:Y:S01]  /*14e40*/  IMAD R5, R2, 0x8, R6 ;  /* 0x0000000802057824 */ /* 0x000fe200078e0206 */
[----:B------:R-:W-:Y:S01]  /*14e50*/  SHF.L.U32 R4, R0, 0x1f, RZ ;  /* 0x0000001f00047819 */ /* 0x000fe200000006ff */
[----:B------:R-:W-:-:S03]  /*14e60*/  VIADD R2, R2, 0x1 ;  /* 0x0000000102027836 */ /* 0x000fc60000000000 */
[----:B------:R-:W0:Y:S02]  /*14e70*/  SYNCS.PHASECHK.TRANS64.TRYWAIT P1, [R5+URZ+0x33440], R4 ;  /* 0x03344004050075a7 */ /* 0x000e24000802017f */
[----:B------:R-:W-:-:S04]  /*14e80*/  ISETP.NE.AND P2, PT, R2, 0x2, PT ;  /* 0x000000020200780c */ /* 0x000fc80003f45270 */
[----:B------:R-:W-:Y:S01]  /*14e90*/  SEL R3, RZ, 0x1, P2 ;  /* 0x00000001ff037807 */ /* 0x000fe20001000000 */
[----:B0-----:R-:W-:Y:S08]  /*14ea0*/  @!P1 BRA `(.L_x_6247) ;  /* 0x0000002400e09947 */ /* 0x001ff00003800000 */
.L_x_6327:
[----:B------:R-:W-:Y:S02]  /*14eb0*/  SEL R2, R2, RZ, P2 ;  /* 0x000000ff02027207 */ /* 0x000fe40001000000 */
[----:B------:R-:W-:Y:S01]  /*14ec0*/  LOP3.LUT R0, R0, R3, RZ, 0x3c, !PT ;  /* 0x0000000300007212 */ /* 0x000fe200078e3cff */
[----:B------:R-:W-:Y:S06]  /*14ed0*/  @!P0 BRA `(.L_x_6248) ;  /* 0x0000000000048947 */ /* 0x000fec0003800000 */
[----:B------:R-:W-:Y:S01]  /*14ee0*/  BPT.TRAP 0x1 ;  /* 0x000000040000795c */ /* 0x000fe20000300000 */
.L_x_6248:
[----:B------:R-:W-:Y:S01]  /*14ef0*/  IMAD R3, R2, 0x8, R6 ;  /* 0x0000000802037824 */ /* 0x000fe200078e0206 */
[----:B------:R-:W-:-:S04]  /*14f00*/  SHF.L.U32 R0, R0, 0x1f, RZ ;  /* 0x0000001f00007819 */ /* 0x000fc800000006ff */
[----:B------:R-:W1:Y:S02]  /*14f10*/  SYNCS.PHASECHK.TRANS64.TRYWAIT P1, [R3+URZ+0x33440], R0 ;  /* 0x03344000030075a7 */ /* 0x000e64000802017f */
[----:B-1----:R-:W-:Y:S05]  /*14f20*/  @!P1 BRA `(.L_x_6249) ;  /* 0x0000002400d49947 */ /* 0x002fea0003800000 */
.L_x_6328:
[----:B------:R-:W-:Y:S05]  /*14f30*/  @!P0 BRA `(.L_x_6250) ;  /* 0x0000000000048947 */ /* 0x000fea0003800000 */
[----:B------:R-:W-:Y:S01]  /*14f40*/  BPT.TRAP 0x1 ;  /* 0x000000040000795c */ /* 0x000fe20000300000 */
.L_x_6250:
[----:B------:R-:W2:Y:S02]  /*14f50*/  SYNCS.PHASECHK.TRANS64.TRYWAIT P1, [R5+URZ+0x33460], R4 ;  /* 0x03346004050075a7 */ /* 0x000ea4000802017f */
[----:B--2---:R-:W-:Y:S05]  /*14f60*/  @!P1 BRA `(.L_x_6251) ;  /* 0x0000002400d89947 */ /* 0x004fea0003800000 */
.L_x_6329:
[----:B------:R-:W-:Y:S05]  /*14f70*/  @!P0 BRA `(.L_x_6252) ;  /* 0x0000000000048947 */ /* 0x000fea0003800000 */
[----:B------:R-:W-:Y:S01]  /*14f80*/  BPT.TRAP 0x1 ;  /* 0x000000040000795c */ /* 0x000fe20000300000 */
.L_x_6252:
[----:B------:R-:W3:Y:S02]  /*14f90*/  SYNCS.PHASECHK.TRANS64.TRYWAIT P1, [R3+URZ+0x33460], R0 ;  /* 0x03346000030075a7 */ /* 0x000ee4000802017f */
[----:B---3--:R-:W-:Y:S05]  /*14fa0*/  @!P1 BRA `(.L_x_6253) ;  /* 0x0000002400dc9947 */ /* 0x008fea0003800000 */
.L_x_6330:
[----:B------:R-:W-:Y:S05]  /*14fb0*/  @!P0 BRA `(.L_x_6254) ;  /* 0x0000000000048947 */ /* 0x000fea0003800000 */
[----:B------:R-:W-:Y:S01]  /*14fc0*/  BPT.TRAP 0x1 ;  /* 0x000000040000795c */ /* 0x000fe20000300000 */
.L_x_6254:
[----:B------:R-:W4:Y:S02]  /*14fd0*/  SYNCS.PHASECHK.TRANS64.TRYWAIT P1, [R5+URZ+0x33480], R4 ;  /* 0x03348004050075a7 */ /* 0x000f24000802017f */
[----:B----4-:R-:W-:Y:S05]  /*14fe0*/  @!P1 BRA `(.L_x_6255) ;  /* 0x0000002400e09947 */ /* 0x010fea0003800000 */
.L_x_6331:
[----:B------:R-:W-:Y:S05]  /*14ff0*/  @!P0 BRA `(.L_x_6256) ;  /* 0x0000000000048947 */ /* 0x000fea0003800000 */
[----:B------:R-:W-:Y:S01]  /*15000*/  BPT.TRAP 0x1 ;  /* 0x000000040000795c */ /* 0x000fe20000300000 */
.L_x_6256:
[----:B------:R0:W0:Y:S02]  /*15010*/  SYNCS.PHASECHK.TRANS64.TRYWAIT P0, [R3+URZ+0x33480], R0 ;  /* 0x03348000030075a7 */ /* 0x000024000800017f */
[----:B0-----:R-:W-:Y:S05]  /*15020*/  @!P0 NANOSLEEP.SYNCS 0x989680 ;  /* 0x009896800000895d */ /* 0x001fea0003900000 */
[----:B------:R-:W0:Y:S02]  /*15030*/  @!P0 SYNCS.PHASECHK.TRANS64 P0, [R3+URZ+0x33480], R0 ;  /* 0x03348000030085a7 */ /* 0x000e24000800007f */
[----:B0-----:R-:W-:Y:S05]  /*15040*/  @!P0 BRA `(.L_x_6256) ;  /* 0xfffffffc00f08947 */ /* 0x001fea000383ffff */
.L_x_6155:
[----:B------:R-:W-:Y:S05]  /*15050*/  BSYNC B6 ;  /* 0x0000000000067941 */ /* 0x000fea0003800000 */
.L_x_6152:
[----:B------:R-:W-:Y:S05]  /*15060*/  EXIT ;  /* 0x000000000000794d */ /* 0x000fea0003800000 */
.L_x_6159:
[----:B0-----:R-:W-:-:S04]  /*15070*/  IMAD.U32 R3, RZ, RZ, UR39 ;  /* 0x00000027ff037e24 */ /* 0x001fc8000f8e00ff */
[----:B------:R0:W1:Y:S03]  /*15080*/  SYNCS.PHASECHK.TRANS64.TRYWAIT P0, [R3+URZ+0x33400], R0 ;  /* 0x03340000030075a7 */ /* 0x000066000800017f */
[----:B-1----:R-:W-:Y:S05]  /*15090*/  @!P0 NANOSLEEP.SYNCS 0x989680 ;  /* 0x009896800000895d */ /* 0x002fea0003900000 */
[----:B------:R-:W1:Y:S02]  /*150a0*/  @!P0 SYNCS.PHASECHK.TRANS64 P0, [R3+URZ+0x33400], R0 ;  /* 0x03340000030085a7 */ /* 0x000e64000800007f */
[----:B-1----:R-:W-:Y:S05]  /*150b0*/  @!P0 BRA `(.L_x_6159) ;  /* 0xfffffffc00ec8947 */ /* 0x002fea000383ffff */
[----:B------:R-:W-:Y:S05]  /*150c0*/  BRA `(.L_x_6257) ;  /* 0xfffffec400d07947 */ /* 0x000fea000383ffff */
.L_x_6163:
[----:B--2---:R-:W-:-:S04]  /*150d0*/  IMAD.U32 R5, RZ, RZ, UR39 ;  /* 0x00000027ff057e24 */ /* 0x004fc8000f8e00ff */
[----:B------:R2:W3:Y:S03]  /*150e0*/  SYNCS.PHASECHK.TRANS64.TRYWAIT P1, [R5+URZ+0x33430], R0 ;  /* 0x03343000050075a7 */ /* 0x0004e6000802017f */
[----:B---3--:R-:W-:Y:S05]  /*150f0*/  @!P1 NANOSLEEP.SYNCS 0x989680 ;  /* 0x009896800000995d */ /* 0x008fea0003900000 */
[----:B------:R-:W3:Y:S02]  /*15100*/  @!P1 SYNCS.PHASECHK.TRANS64 P1, [R5+URZ+0x33430], R0 ;  /* 0x03343000050095a7 */ /* 0x000ee4000802007f */
[----:B---3--:R-:W-:Y:S05]  /*15110*/  @!P1 BRA `(.L_x_6163) ;  /* 0xfffffffc00ec9947 */ /* 0x008fea000383ffff */
[----:B------:R-:W-:Y:S05]  /*15120*/  BRA `(.L_x_6162) ;  /* 0xfffffec400f47947 */ /* 0x000fea000383ffff */
.L_x_6169:
[----:B-1----:R-:W-:-:S04]  /*15130*/  IMAD.U32 R11, RZ, RZ, UR4 ;  /* 0x00000004ff0b7e24 */ /* 0x002fc8000f8e00ff */
[----:B------:R1:W2:Y:S03]  /*15140*/  SYNCS.PHASECHK.TRANS64.TRYWAIT P1, [R11+URZ+0x33430], R0 ;  /* 0x033430000b0075a7 */ /* 0x0002a6000802017f */
[----:B--2---:R-:W-:Y:S05]  /*15150*/  @!P1 NANOSLEEP.SYNCS 0x989680 ;  /* 0x009896800000995d */ /* 0x004fea0003900000 */
[----:B------:R-:W2:Y:S02]  /*15160*/  @!P1 SYNCS.PHASECHK.TRANS64 P1, [R11+URZ+0x33430], R0 ;  /* 0x033430000b0095a7 */ /* 0x000ea4000802007f */
[----:B--2---:R-:W-:Y:S05]  /*15170*/  @!P1 BRA `(.L_x_6169) ;  /* 0xfffffffc00ec9947 */ /* 0x004fea000383ffff */
[----:B------:R-:W-:Y:S05]  /*15180*/  BRA `(.L_x_6166) ;  /* 0xffffff0000a87947 */ /* 0x000fea000383ffff */
.L_x_6173:
[----:B-1----:R-:W-:-:S04]  /*15190*/  IMAD.U32 R11, RZ, RZ, UR10 ;  /* 0x0000000aff0b7e24 */ /* 0x002fc8000f8e00ff */
[----:B------:R1:W2:Y:S03]  /*151a0*/  SYNCS.PHASECHK.TRANS64.TRYWAIT P1, [R11+URZ+0x33450], R0 ;  /* 0x033450000b0075a7 */ /* 0x0002a6000802017f */
[----:B--2---:R-:W-:Y:S05]  /*151b0*/  @!P1 NANOSLEEP.SYNCS 0x989680 ;  /* 0x009896800000995d */ /* 0x004fea0003900000 */
[----:B------:R-:W2:Y:S02]  /*151c0*/  @!P1 SYNCS.PHASECHK.TRANS64 P1, [R11+URZ+0x33450], R0 ;  /* 0x033450000b0095a7 */ /* 0x000ea4000802007f */
[----:B--2---:R-:W-:Y:S05]  /*151d0*/  @!P1 BRA `(.L_x_6173) ;  /* 0xfffffffc00ec9947 */ /* 0x004fea000383ffff */
[----:B------:R-:W-:Y:S05]  /*151e0*/  BRA `(.L_x_6170) ;  /* 0xffffff0c00bc7947 */ /* 0x000fea000383ffff */
.L_x_6181:
[----:B-1----:R-:W-:-:S04]  /*151f0*/  IMAD.U32 R13, RZ, RZ, UR7 ;  /* 0x00000007ff0d7e24 */ /* 0x002fc8000f8e00ff */
[----:B------:R1:W2:Y:S03]  /*15200*/  SYNCS.PHASECHK.TRANS64.TRYWAIT P1, [R13+URZ+0x33430], R0 ;  /* 0x033430000d0075a7 */ /* 0x0002a6000802017f */
[----:B--2---:R-:W-:Y:S05]  /*15210*/  @!P1 NANOSLEEP.SYNCS 0x989680 ;  /* 0x009896800000995d */ /* 0x004fea0003900000 */
[----:B------:R-:W2:Y:S02]  /*15220*/  @!P1 SYNCS.PHASECHK.TRANS64 P1, [R13+URZ+0x33430], R0 ;  /* 0x033430000d0095a7 */ /* 0x000ea4000802007f */
[----:B--2---:R-:W-:Y:S05]  /*15230*/  @!P1 BRA `(.L_x_6181) ;  /* 0xfffffffc00ec9947 */ /* 0x004fea000383ffff */
[----:B------:R-:W-:Y:S05]  /*15240*/  BRA `(.L_x_6178) ;  /* 0xffffff3c00307947 */ /* 0x000fea000383ffff */
.L_x_6185:
[----:B-1----:R-:W-:-:S04]  /*15250*/  IMAD.U32 R13, RZ, RZ, UR7 ;  /* 0x00000007ff0d7e24 */ /* 0x002fc8000f8e00ff */
[----:B------:R1:W2:Y:S03]  /*15260*/  SYNCS.PHASECHK.TRANS64.TRYWAIT P1, [R13+URZ+0x33450], R0 ;  /* 0x033450000d0075a7 */ /* 0x0002a6000802017f */
[----:B--2---:R-:W-:Y:S05]  /*15270*/  @!P1 NANOSLEEP.SYNCS 0x989680 ;  /* 0x009896800000995d */ /* 0x004fea0003900000 */
[----:B------:R-:W2:Y:S02]  /*15280*/  @!P1 SYNCS.PHASECHK.TRANS64 P1, [R13+URZ+0x33450], R0 ;  /* 0x033450000d0095a7 */ /* 0x000ea4000802007f */
[----:B--2---:R-:W-:Y:S05]  /*15290*/  @!P1 BRA `(.L_x_6185) ;  /* 0xfffffffc00ec9947 */ /* 0x004fea000383ffff */
[----:B------:R-:W-:Y:S05]  /*152a0*/  BRA `(.L_x_6182) ;  /* 0xffffff4800347947 */ /* 0x000fea000383ffff */
.L_x_6192:
[----:B-1----:R-:W-:-:S04]  /*152b0*/  IMAD.U32 R3, RZ, RZ, UR9 ;  /* 0x00000009ff037e24 */ /* 0x002fc8000f8e00ff */
[----:B------:R1:W3:Y:S03]  /*152c0*/  SYNCS.PHASECHK.TRANS64.TRYWAIT P1, [R3+URZ+0x33450], R2 ;  /* 0x03345002030075a7 */ /* 0x0002e6000802017f */
[----:B---3--:R-:W-:Y:S05]  /*152d0*/  @!P1 NANOSLEEP.SYNCS 0x989680 ;  /* 0x009896800000995d */ /* 0x008fea0003900000 */
[----:B------:R-:W3:Y:S02]  /*152e0*/  @!P1 SYNCS.PHASECHK.TRANS64 P1, [R3+URZ+0x33450], R2 ;  /* 0x03345002030095a7 */ /* 0x000ee4000802007f */
[----:B---3--:R-:W-:Y:S05]  /*152f0*/  @!P1 BRA `(.L_x_6192) ;  /* 0xfffffffc00ec9947 */ /* 0x008fea000383ffff */
[----:B------:R-:W-:Y:S05]  /*15300*/  BRA `(.L_x_6191) ;  /* 0xffffff6800807947 */ /* 0x000fea000383ffff */
.L_x_6205:
[----:B------:R-:W-:Y:S02]  /*15310*/  IMAD.MOV.U32 R13, RZ, RZ, R19 ;  /* 0x000000ffff0d7224 */ /* 0x000fe400078e0013 */
[----:B------:R-:W-:Y:S02]  /*15320*/  IMAD.MOV.U32 R12, RZ, RZ, RZ ;  /* 0x000000ffff0c7224 */ /* 0x000fe400078e00ff */
[----:B------:R-:W-:Y:S02]  /*15330*/  IMAD.MOV.U32 R11, RZ, RZ, 0x1f ;  /* 0x0000001fff0b7424 */ /* 0x000fe400078e00ff */
[----:B------:R-:W-:-:S07]  /*15340*/  IMAD.MOV.U32 R15, RZ, RZ, -0x1 ;  /* 0xffffffffff0f7424 */ /* 0x000fce00078e00ff */
[----:B0----5:R-:W-:Y:S05]  /*15350*/  WARPSYNC.COLLECTIVE R15, `(.L_x_6258) ;  /* 0x000000000f087348 */ /* 0x021fea0003c00000 */
[----:B------:R1:W2:Y:S02]  /*15360*/  SHFL.IDX P6, R14, R13, R12, R11 ;  /* 0x0000000c0d0e7389 */ /* 0x0002a400000c000b */
[----:B012--5:R-:W-:Y:S01]  /*15370*/  ENDCOLLECTIVE ;  /* 0x000000000000791b */ /* 0x027fe20003800000 */
.L_x_6258:
[----:B------:R-:W-:Y:S05]  /*15380*/  BRA `(.L_x_6259) ;  /* 0xffffffb400187947 */ /* 0x000fea000383ffff */
.L_x_6207:
[----:B0-----:R0:W1:Y:S02]  /*15390*/  SYNCS.PHASECHK.TRANS64.TRYWAIT P0, [R30+URZ+0x33480], R34 ;  /* 0x033480221e0075a7 */ /* 0x001064000800017f */
[----:B-1----:R-:W-:Y:S05]  /*153a0*/  @!P0 NANOSLEEP.SYNCS 0x989680 ;  /* 0x009896800000895d */ /* 0x002fea0003900000 */
[----:B------:R-:W1:Y:S02]  /*153b0*/  @!P0 SYNCS.PHASECHK.TRANS64 P0, [R30+URZ+0x33480], R34 ;  /* 0x033480221e0085a7 */ /* 0x000e64000800007f */
[----:B-1----:R-:W-:Y:S05]  /*153c0*/  @!P0 BRA `(.L_x_6207) ;  /* 0xfffffffc00f08947 */ /* 0x002fea000383ffff */
[----:B------:R-:W-:Y:S05]  /*153d0*/  BRA `(.L_x_6260) ;  /* 0xffffffb800d47947 */ /* 0x000fea000383ffff */
.L_x_6208:
        /* <DEDUP_REMOVED lines=8> */
.L_x_6262:
[----:B------:R-:W-:Y:S05]  /*15460*/  BSYNC B0 ;  /* 0x0000000000007941 */ /* 0x000fea0003800000 */
.L_x_6261:
        /* <DEDUP_REMOVED lines=12> */
.L_x_6263:
        /* <DEDUP_REMOVED lines=22> */
.L_x_6264:
        /* <DEDUP_REMOVED lines=9> */
.L_x_6265:
[----:B------:R-:W-:Y:S02]  /*15720*/  IMAD.MOV.U32 R13, RZ, RZ, R8 ;  /* 0x000000ffff0d7224 */ /* 0x000fe400078e0008 */
[----:B------:R-:W-:Y:S02]  /*15730*/  IMAD.MOV.U32 R12, RZ, RZ, 0x2 ;  /* 0x00000002ff0c7424 */ /* 0x000fe400078e00ff */
[----:B------:R-:W-:-:S07]  /*15740*/  IMAD.MOV.U32 R2, RZ, RZ, R14 ;  /* 0x000000ffff027224 */ /* 0x000fce00078e000e */
[----:B------:R-:W-:Y:S05]  /*15750*/  WARPSYNC.COLLECTIVE R15, `(.L_x_6266) ;  /* 0x000000000f087348 */ /* 0x000fea0003c00000 */
[----:B------:R0:W1:Y:S02]  /*15760*/  SHFL.IDX P6, R14, R13, R12, R11 ;  /* 0x0000000c0d0e7389 */ /* 0x00006400000c000b */
[----:B01----:R-:W-:Y:S01]  /*15770*/  ENDCOLLECTIVE ;  /* 0x000000000000791b */ /* 0x003fe20003800000 */
.L_x_6266:
        /* <DEDUP_REMOVED lines=16> */
.L_x_6267:
[----:B------:R-:W-:Y:S02]  /*15880*/  IMAD.MOV.U32 R13, RZ, RZ, R8 ;  /* 0x000000ffff0d7224 */ /* 0x000fe400078e0008 */
[----:B------:R-:W-:Y:S02]  /*15890*/  IMAD.MOV.U32 R12, RZ, RZ, 0x3 ;  /* 0x00000003ff0c7424 */ /* 0x000fe400078e00ff */
[----:B------:R-:W-:-:S07]  /*158a0*/  IMAD.MOV.U32 R2, RZ, RZ, R14 ;  /* 0x000000ffff027224 */ /* 0x000fce00078e000e */
[----:B------:R-:W-:Y:S05]  /*158b0*/  WARPSYNC.COLLECTIVE R15, `(.L_x_6268) ;  /* 0x000000000f087348 */ /* 0x000fea0003c00000 */
[----:B------:R0:W1:Y:S02]  /*158c0*/  SHFL.IDX P6, R14, R13, R12, R11 ;  /* 0x0000000c0d0e7389 */ /* 0x00006400000c000b */
[----:B01----:R-:W-:Y:S01]  /*158d0*/  ENDCOLLECTIVE ;  /* 0x000000000000791b */ /* 0x003fe20003800000 */
.L_x_6268:
        /* <DEDUP_REMOVED lines=13> */
.L_x_6269:
        /* <DEDUP_REMOVED lines=12> */
.L_x_6270:
        /* <DEDUP_REMOVED lines=13> */
.L_x_6271:
        /* <DEDUP_REMOVED lines=10> */
.L_x_6211:
[----:B-1----:R1:W2:Y:S02]  /*15be0*/  SYNCS.PHASECHK.TRANS64.TRYWAIT P0, [R30+URZ+0x33440], R34 ;  /* 0x033440221e0075a7 */ /* 0x0022a4000800017f */
[----:B--2---:R-:W-:Y:S05]  /*15bf0*/  @!P0 NANOSLEEP.SYNCS 0x989680 ;  /* 0x009896800000895d */ /* 0x004fea0003900000 */
[----:B------:R-:W2:Y:S02]  /*15c00*/  @!P0 SYNCS.PHASECHK.TRANS64 P0, [R30+URZ+0x33440], R34 ;  /* 0x033440221e0085a7 */ /* 0x000ea4000800007f */
[----:B--2---:R-:W-:Y:S05]  /*15c10*/  @!P0 BRA `(.L_x_6211) ;  /* 0xfffffffc00f08947 */ /* 0x004fea000383ffff */
[----:B------:R-:W-:Y:S05]  /*15c20*/  BRA `(.L_x_6273) ;  /* 0xffffffb8009c7947 */ /* 0x000fea000383ffff */
.L_x_6212:
        /* <DEDUP_REMOVED lines=8> */
.L_x_6275:
[----:B------:R-:W-:Y:S05]  /*15cb0*/  BSYNC B0 ;  /* 0x0000000000007941 */ /* 0x000fea0003800000 */
.L_x_6274:
        /* <DEDUP_REMOVED lines=9> */
.L_x_6276:
        /* <DEDUP_REMOVED lines=18> */
.L_x_6277:
[----:B------:R-:W-:Y:S02]  /*15e70*/  IMAD.MOV.U32 R13, RZ, RZ, R0 ;  /* 0x000000ffff0d7224 */ /* 0x000fe400078e0000 */
[----:B------:R-:W-:-:S07]  /*15e80*/  IMAD.MOV.U32 R6, RZ, RZ, R14 ;  /* 0x000000ffff067224 */ /* 0x000fce00078e000e */
[----:B------:R-:W-:Y:S05]  /*15e90*/  WARPSYNC.COLLECTIVE R15, `(.L_x_6278) ;  /* 0x000000000f087348 */ /* 0x000fea0003c00000 */
[----:B------:R0:W1:Y:S02]  /*15ea0*/  SHFL.IDX P6, R14, R13, R12, R11 ;  /* 0x0000000c0d0e7389 */ /* 0x00006400000c000b */
[----:B01----:R-:W-:Y:S01]  /*15eb0*/  ENDCOLLECTIVE ;  /* 0x000000000000791b */ /* 0x003fe20003800000 */
.L_x_6278:
        /* <DEDUP_REMOVED lines=14> */
.L_x_6279:
        /* <DEDUP_REMOVED lines=11> */
.L_x_6280:
[----:B------:R-:W-:Y:S02]  /*16050*/  IMAD.MOV.U32 R13, RZ, RZ, R5 ;  /* 0x000000ffff0d7224 */ /* 0x000fe400078e0005 */
[----:B------:R-:W-:Y:S01]  /*16060*/  IMAD.MOV.U32 R12, RZ, RZ, 0x3 ;  /* 0x00000003ff0c7424 */ /* 0x000fe200078e00ff */
[----:B------:R-:W-:-:S05]  /*16070*/  @P4 IADD3 R14, P0, R37, R14, RZ ;  /* 0x0000000e250e4210 */ /* 0x000fca0007f1e0ff */
[----:B------:R-:W-:-:S08]  /*16080*/  @P4 IMAD.MOV.U32 R2, RZ, RZ, R14 ;  /* 0x000000ffff024224 */ /* 0x000fd000078e000e */
[----:B------:R-:W-:Y:S05]  /*16090*/  WARPSYNC.COLLECTIVE R15, `(.L_x_6281) ;  /* 0x000000000f087348 */ /* 0x000fea0003c00000 */
[----:B------:R0:W1:Y:S02]  /*160a0*/  SHFL.IDX P6, R14, R13, R12, R11 ;  /* 0x0000000c0d0e7389 */ /* 0x00006400000c000b */
[----:B01----:R-:W-:Y:S01]  /*160b0*/  ENDCOLLECTIVE ;  /* 0x000000000000791b */ /* 0x003fe20003800000 */
.L_x_6281:
        /* <DEDUP_REMOVED lines=13> */
.L_x_6282:
[----:B------:R-:W-:Y:S02]  /*16190*/  IMAD.MOV.U32 R13, RZ, RZ, R8 ;  /* 0x000000ffff0d7224 */ /* 0x000fe400078e0008 */
[----:B------:R-:W-:Y:S01]  /*161a0*/  IMAD.MOV.U32 R12, RZ, RZ, RZ ;  /* 0x000000ffff0c7224 */ /* 0x000fe200078e00ff */
[----:B------:R-:W-:-:S05]  /*161b0*/  @P3 IADD3 R14, P0, R37, R14, RZ ;  /* 0x0000000e250e3210 */ /* 0x000fca0007f1e0ff */
[----:B------:R-:W-:-:S08]  /*161c0*/  @P3 IMAD.MOV.U32 R2, RZ, RZ, R14 ;  /* 0x000000ffff023224 */ /* 0x000fd000078e000e */
[----:B------:R-:W-:Y:S05]  /*161d0*/  WARPSYNC.COLLECTIVE R15, `(.L_x_6283) ;  /* 0x000000000f087348 */ /* 0x000fea0003c00000 */
[----:B------:R0:W1:Y:S02]  /*161e0*/  SHFL.IDX P6, R14, R13, R12, R11 ;  /* 0x0000000c0d0e7389 */ /* 0x00006400000c000b */
[----:B01----:R-:W-:Y:S01]  /*161f0*/  ENDCOLLECTIVE ;  /* 0x000000000000791b */ /* 0x003fe20003800000 */
.L_x_6283:
        /* <DEDUP_REMOVED lines=13> */
.L_x_6284:
[----:B------:R-:W-:Y:S05]  /*162d0*/  BRA `(.L_x_6285) ;  /* 0xffffffb800247947 */ /* 0x000fea000383ffff */
.L_x_6217:
[----:B------:R-:W-:Y:S02]  /*162e0*/  IMAD.MOV.U32 R13, RZ, RZ, R5 ;  /* 0x000000ffff0d7224 */ /* 0x000fe400078e0005 */
[----:B------:R-:W-:Y:S02]  /*162f0*/  IMAD.MOV.U32 R12, RZ, RZ, RZ ;  /* 0x000000ffff0c7224 */ /* 0x000fe400078e00ff */
[----:B------:R-:W-:Y:S02]  /*16300*/  IMAD.MOV.U32 R11, RZ, RZ, 0x1c1f ;  /* 0x00001c1fff0b7424 */ /* 0x000fe400078e00ff */
[----:B------:R-:W-:Y:S02]  /*16310*/  IMAD.MOV.U32 R15, RZ, RZ, -0x1 ;  /* 0xffffffffff0f7424 */ /* 0x000fe400078e00ff */
[----:B------:R-:W-:-:S07]  /*16320*/  IMAD.U32 R6, RZ, RZ, UR47 ;  /* 0x0000002fff067e24 */ /* 0x000fce000f8e00ff */
[----:B01-3--:R-:W-:Y:S05]  /*16330*/  WARPSYNC.COLLECTIVE R15, `(.L_x_6286) ;  /* 0x000000000f087348 */ /* 0x00bfea0003c00000 */
[----:B---3--:R2:W3:Y:S02]  /*16340*/  SHFL.IDX P6, R14, R13, R12, R11 ;  /* 0x0000000c0d0e7389 */ /* 0x0084e400000c000b */
[----:B0123--:R-:W-:Y:S01]  /*16350*/  ENDCOLLECTIVE ;  /* 0x000000000000791b */ /* 0x00ffe20003800000 */
.L_x_6286:
[----:B------:R-:W-:Y:S02]  /*16360*/  IMAD.MOV.U32 R13, RZ, RZ, R4 ;  /* 0x000000ffff0d7224 */ /* 0x000fe400078e0004 */
[----:B------:R-:W-:-:S07]  /*16370*/  IMAD.MOV.U32 R2, RZ, RZ, R14 ;  /* 0x000000ffff027224 */ /* 0x000fce00078e000e */
[----:B------:R-:W-:Y:S05]  /*16380*/  WARPSYNC.COLLECTIVE R15, `(.L_x_6287) ;  /* 0x000000000f087348 */ /* 0x000fea0003c00000 */
[----:B------:R0:W1:Y:S02]  /*16390*/  SHFL.IDX P6, R14, R13, R12, R11 ;  /* 0x0000000c0d0e7389 */ /* 0x00006400000c000b */
[----:B01----:R-:W-:Y:S01]  /*163a0*/  ENDCOLLECTIVE ;  /* 0x000000000000791b */ /* 0x003fe20003800000 */
.L_x_6287:
        /* <DEDUP_REMOVED lines=13> */
.L_x_6288:
        /* <DEDUP_REMOVED lines=12> */
.L_x_6289:
[----:B------:R-:W-:Y:S02]  /*16540*/  IMAD.MOV.U32 R13, RZ, RZ, R5 ;  /* 0x000000ffff0d7224 */ /* 0x000fe400078e0005 */
[----:B------:R-:W-:Y:S01]  /*16550*/  IMAD.MOV.U32 R12, RZ, RZ, 0x2 ;  /* 0x00000002ff0c7424 */ /* 0x000fe200078e00ff */
[----:B------:R-:W-:-:S05]  /*16560*/  @!P0 IADD3 R14, P4, R37, R14, RZ ;  /* 0x0000000e250e8210 */ /* 0x000fca0007f9e0ff */
[----:B------:R-:W-:-:S08]  /*16570*/  @!P0 IMAD.MOV.U32 R2, RZ, RZ, R14 ;  /* 0x000000ffff028224 */ /* 0x000fd000078e000e */
[----:B------:R-:W-:Y:S05]  /*16580*/  WARPSYNC.COLLECTIVE R15, `(.L_x_6290) ;  /* 0x000000000f087348 */ /* 0x000fea0003c00000 */
[----:B------:R0:W1:Y:S02]  /*16590*/  SHFL.IDX P6, R14, R13, R12, R11 ;  /* 0x0000000c0d0e7389 */ /* 0x00006400000c000b */
[----:B01----:R-:W-:Y:S01]  /*165a0*/  ENDCOLLECTIVE ;  /* 0x000000000000791b */ /* 0x003fe20003800000 */
.L_x_6290:
[----:B------:R-:W-:Y:S02]  /*165b0*/  @!P0 IMAD.X R9, RZ, RZ, R6, P4 ;  /* 0x000000ffff098224 */ /* 0x000fe400020e0606 */
[----:B------:R-:W-:Y:S02]  /*165c0*/  VIADD R6, R0, 0x40 ;  /* 0x0000004000067836 */ /* 0x000fe40000000000 */
        /* <DEDUP_REMOVED lines=13> */
.L_x_6291:
[----:B------:R-:W-:Y:S02]  /*166a0*/  IMAD.MOV.U32 R13, RZ, RZ, R5 ;  /* 0x000000ffff0d7224 */ /* 0x000fe400078e0005 */
[----:B------:R-:W-:Y:S01]  /*166b0*/  IMAD.MOV.U32 R12, RZ, RZ, 0x3 ;  /* 0x00000003ff0c7424 */ /* 0x000fe200078e00ff */
[----:B------:R-:W-:-:S05]  /*166c0*/  @!P0 IADD3 R14, P4, R37, R14, RZ ;  /* 0x0000000e250e8210 */ /* 0x000fca0007f9e0ff */
[----:B------:R-:W-:-:S08]  /*166d0*/  @!P0 IMAD.MOV.U32 R2, RZ, RZ, R14 ;  /* 0x000000ffff028224 */ /* 0x000fd000078e000e */
[----:B------:R-:W-:Y:S05]  /*166e0*/  WARPSYNC.COLLECTIVE R15, `(.L_x_6292) ;  /* 0x000000000f087348 */ /* 0x000fea0003c00000 */
[----:B------:R0:W1:Y:S02]  /*166f0*/  SHFL.IDX P6, R14, R13, R12, R11 ;  /* 0x0000000c0d0e7389 */ /* 0x00006400000c000b */
[----:B01----:R-:W-:Y:S01]  /*16700*/  ENDCOLLECTIVE ;  /* 0x000000000000791b */ /* 0x003fe20003800000 */
.L_x_6292:
        /* <DEDUP_REMOVED lines=13> */
.L_x_6293:
[----:B------:R-:W-:Y:S05]  /*167e0*/  BRA `(.L_x_6294) ;  /* 0xffffffb800f07947 */ /* 0x000fea000383ffff */
.L_x_6220:
[----:B--2---:R2:W0:Y:S02]  /*167f0*/  SYNCS.PHASECHK.TRANS64.TRYWAIT P0, [R30+URZ+0x33420], R3 ;  /* 0x033420031e0075a7 */ /* 0x004424000800017f */
[----:B0-----:R-:W-:Y:S05]  /*16800*/  @!P0 NANOSLEEP.SYNCS 0x989680 ;  /* 0x009896800000895d */ /* 0x001fea0003900000 */
[----:B------:R-:W0:Y:S02]  /*16810*/  @!P0 SYNCS.PHASECHK.TRANS64 P0, [R30+URZ+0x33420], R3 ;  /* 0x033420031e0085a7 */ /* 0x000e24000800007f */
[----:B0-----:R-:W-:Y:S05]  /*16820*/  @!P0 BRA `(.L_x_6220) ;  /* 0xfffffffc00f08947 */ /* 0x001fea000383ffff */
[----:B------:R-:W-:Y:S05]  /*16830*/  BRA `(.L_x_6295) ;  /* 0xffffffbc00347947 */ /* 0x000fea000383ffff */
.L_x_6223:
[----:B0-----:R0:W1:Y:S02]  /*16840*/  SYNCS.PHASECHK.TRANS64.TRYWAIT P0, [R0+URZ+0x33480], R29 ;  /* 0x0334801d000075a7 */ /* 0x001064000800017f */
[----:B-1----:R-:W-:Y:S05]  /*16850*/  @!P0 NANOSLEEP.SYNCS 0x989680 ;  /* 0x009896800000895d */ /* 0x002fea0003900000 */
[----:B------:R-:W1:Y:S02]  /*16860*/  @!P0 SYNCS.PHASECHK.TRANS64 P0, [R0+URZ+0x33480], R29 ;  /* 0x0334801d000085a7 */ /* 0x000e64000800007f */
[----:B-1----:R-:W-:Y:S05]  /*16870*/  @!P0 BRA `(.L_x_6223) ;  /* 0xfffffffc00f08947 */ /* 0x002fea000383ffff */
[----:B------:R-:W-:Y:S05]  /*16880*/  BRA `(.L_x_6296) ;  /* 0xffffffc0003c7947 */ /* 0x000fea000383ffff */
.L_x_6224:
        /* <DEDUP_REMOVED lines=8> */
.L_x_6298:
[----:B------:R-:W-:Y:S05]  /*16910*/  BSYNC B0 ;  /* 0x0000000000007941 */ /* 0x000fea0003800000 */
.L_x_6297:
        /* <DEDUP_REMOVED lines=9> */
.L_x_6299:
[----:B------:R-:W-:Y:S02]  /*169b0*/  IMAD.MOV.U32 R13, RZ, RZ, R10 ;  /* 0x000000ffff0d7224 */ /* 0x000fe400078e000a */
[----:B------:R-:W-:Y:S02]  /*169c0*/  IMAD.MOV.U32 R12, RZ, RZ, 0x1 ;  /* 0x00000001ff0c7424 */ /* 0x000fe400078e00ff */
[----:B------:R-:W-:-:S07]  /*169d0*/  IMAD.MOV.U32 R2, RZ, RZ, R14 ;  /* 0x000000ffff027224 */ /* 0x000fce00078e000e */
[----:B------:R-:W-:Y:S05]  /*169e0*/  WARPSYNC.COLLECTIVE R15, `(.L_x_6300) ;  /* 0x000000000f087348 */ /* 0x000fea0003c00000 */
[----:B------:R0:W1:Y:S02]  /*169f0*/  SHFL.IDX P6, R14, R13, R12, R11 ;  /* 0x0000000c0d0e7389 */ /* 0x00006400000c000b */
[----:B01----:R-:W-:Y:S01]  /*16a00*/  ENDCOLLECTIVE ;  /* 0x000000000000791b */ /* 0x003fe20003800000 */
.L_x_6300:
        /* <DEDUP_REMOVED lines=13> */
.L_x_6301:
[----:B------:R-:W-:Y:S02]  /*16ae0*/  IMAD.MOV.U32 R13, RZ, RZ, R10 ;  /* 0x000000ffff0d7224 */ /* 0x000fe400078e000a */
[----:B------:R-:W-:Y:S02]  /*16af0*/  IMAD.MOV.U32 R12, RZ, RZ, 0x2 ;  /* 0x00000002ff0c7424 */ /* 0x000fe400078e00ff */
[----:B------:R-:W-:-:S07]  /*16b00*/  IMAD.MOV.U32 R2, RZ, RZ, R14 ;  /* 0x000000ffff027224 */ /* 0x000fce00078e000e */
[----:B------:R-:W-:Y:S05]  /*16b10*/  WARPSYNC.COLLECTIVE R15, `(.L_x_6302) ;  /* 0x000000000f087348 */ /* 0x000fea0003c00000 */
[----:B------:R0:W1:Y:S02]  /*16b20*/  SHFL.IDX P6, R14, R13, R12, R11 ;  /* 0x0000000c0d0e7389 */ /* 0x00006400000c000b */
[----:B01----:R-:W-:Y:S01]  /*16b30*/  ENDCOLLECTIVE ;  /* 0x000000000000791b */ /* 0x003fe20003800000 */
.L_x_6302:
        /* <DEDUP_REMOVED lines=13> */
.L_x_6303:
[----:B------:R-:W-:Y:S02]  /*16c10*/  IMAD.MOV.U32 R13, RZ, RZ, R10 ;  /* 0x000000ffff0d7224 */ /* 0x000fe400078e000a */
[----:B------:R-:W-:Y:S02]  /*16c20*/  IMAD.MOV.U32 R12, RZ, RZ, 0x3 ;  /* 0x00000003ff0c7424 */ /* 0x000fe400078e00ff */
[----:B------:R-:W-:-:S07]  /*16c30*/  IMAD.MOV.U32 R2, RZ, RZ, R14 ;  /* 0x000000ffff027224 */ /* 0x000fce00078e000e */
[----:B------:R-:W-:Y:S05]  /*16c40*/  WARPSYNC.COLLECTIVE R15, `(.L_x_6304) ;  /* 0x000000000f087348 */ /* 0x000fea0003c00000 */
[----:B------:R0:W1:Y:S02]  /*16c50*/  SHFL.IDX P6, R14, R13, R12, R11 ;  /* 0x0000000c0d0e7389 */ /* 0x00006400000c000b */
[----:B01----:R-:W-:Y:S01]  /*16c60*/  ENDCOLLECTIVE ;  /* 0x000000000000791b */ /* 0x003fe20003800000 */
.L_x_6304:
        /* <DEDUP_REMOVED lines=13> */
.L_x_6305:
[----:B------:R-:W-:Y:S02]  /*16d40*/  IMAD.MOV.U32 R13, RZ, RZ, R22 ;  /* 0x000000ffff0d7224 */ /* 0x000fe400078e0016 */
[----:B------:R-:W-:Y:S02]  /*16d50*/  IMAD.MOV.U32 R12, RZ, RZ, RZ ;  /* 0x000000ffff0c7224 */ /* 0x000fe400078e00ff */
[----:B------:R-:W-:-:S07]  /*16d60*/  IMAD.MOV.U32 R2, RZ, RZ, R14 ;  /* 0x000000ffff027224 */ /* 0x000fce00078e000e */
[----:B------:R-:W-:Y:S05]  /*16d70*/  WARPSYNC.COLLECTIVE R15, `(.L_x_6306) ;  /* 0x000000000f087348 */ /* 0x000fea0003c00000 */
[----:B------:R0:W1:Y:S02]  /*16d80*/  SHFL.IDX P6, R14, R13, R12, R11 ;  /* 0x0000000c0d0e7389 */ /* 0x00006400000c000b */
[----:B01----:R-:W-:Y:S01]  /*16d90*/  ENDCOLLECTIVE ;  /* 0x000000000000791b */ /* 0x003fe20003800000 */
.L_x_6306:
        /* <DEDUP_REMOVED lines=13> */
.L_x_6307:
[----:B------:R-:W-:Y:S05]  /*16e70*/  BRA `(.L_x_6308) ;  /* 0xffffffbc00f07947 */ /* 0x000fea000383ffff */
.L_x_6227:
[----:B--2---:R2:W3:Y:S02]  /*16e80*/  SYNCS.PHASECHK.TRANS64.TRYWAIT P0, [R0+URZ+0x33440], R29 ;  /* 0x0334401d000075a7 */ /* 0x0044e4000800017f */
[----:B---3--:R-:W-:Y:S05]  /*16e90*/  @!P0 NANOSLEEP.SYNCS 0x989680 ;  /* 0x009896800000895d */ /* 0x008fea0003900000 */
[----:B------:R-:W3:Y:S02]  /*16ea0*/  @!P0 SYNCS.PHASECHK.TRANS64 P0, [R0+URZ+0x33440], R29 ;  /* 0x0334401d000085a7 */ /* 0x000ee4000800007f */
[----:B---3--:R-:W-:Y:S05]  /*16eb0*/  @!P0 BRA `(.L_x_6227) ;  /* 0xfffffffc00f08947 */ /* 0x008fea000383ffff */
[----:B------:R-:W-:Y:S05]  /*16ec0*/  BRA `(.L_x_6309) ;  /* 0xffffffc000307947 */ /* 0x000fea000383ffff */
.L_x_6228:
        /* <DEDUP_REMOVED lines=8> */
.L_x_6311:
[----:B------:R-:W-:Y:S05]  /*16f50*/  BSYNC B0 ;  /* 0x0000000000007941 */ /* 0x000fea0003800000 */
.L_x_6310:
        /* <DEDUP_REMOVED lines=9> */
.L_x_6312:
[----:B------:R-:W-:Y:S02]  /*16ff0*/  IMAD.MOV.U32 R13, RZ, RZ, R22 ;  /* 0x000000ffff0d7224 */ /* 0x000fe400078e0016 */
[----:B------:R-:W-:Y:S01]  /*17000*/  IMAD.MOV.U32 R12, RZ, RZ, 0x1 ;  /* 0x00000001ff0c7424 */ /* 0x000fe200078e00ff */
[----:B------:R-:W-:-:S13]  /*17010*/  IADD3 R2, P0, R37, R14, RZ ;  /* 0x0000000e25027210 */ /* 0x000fda0007f1e0ff */
[----:B------:R-:W-:Y:S05]  /*17020*/  WARPSYNC.COLLECTIVE R15, `(.L_x_6313) ;  /* 0x000000000f087348 */ /* 0x000fea0003c00000 */
[----:B------:R0:W1:Y:S02]  /*17030*/  SHFL.IDX P6, R14, R13, R12, R11 ;  /* 0x0000000c0d0e7389 */ /* 0x00006400000c000b */
[----:B01----:R-:W-:Y:S01]  /*17040*/  ENDCOLLECTIVE ;  /* 0x000000000000791b */ /* 0x003fe20003800000 */
.L_x_6313:
        /* <DEDUP_REMOVED lines=14> */
.L_x_6314:
[----:B------:R-:W-:Y:S02]  /*17130*/  IMAD.MOV.U32 R13, RZ, RZ, R22 ;  /* 0x000000ffff0d7224 */ /* 0x000fe400078e0016 */
[----:B------:R-:W-:Y:S01]  /*17140*/  IMAD.MOV.U32 R12, RZ, RZ, 0x2 ;  /* 0x00000002ff0c7424 */ /* 0x000fe200078e00ff */
[----:B------:R-:W-:-:S13]  /*17150*/  IADD3 R2, P0, R37, R14, RZ ;  /* 0x0000000e25027210 */ /* 0x000fda0007f1e0ff */
[----:B------:R-:W-:Y:S05]  /*17160*/  WARPSYNC.COLLECTIVE R15, `(.L_x_6315) ;  /* 0x000000000f087348 */ /* 0x000fea0003c00000 */
[----:B------:R0:W1:Y:S02]  /*17170*/  SHFL.IDX P6, R14, R13, R12, R11 ;  /* 0x0000000c0d0e7389 */ /* 0x00006400000c000b */
[----:B01----:R-:W-:Y:S01]  /*17180*/  ENDCOLLECTIVE ;  /* 0x000000000000791b */ /* 0x003fe20003800000 */
.L_x_6315:
        /* <DEDUP_REMOVED lines=12> */
.L_x_6316:
[----:B------:R-:W-:Y:S02]  /*17250*/  IMAD.MOV.U32 R13, RZ, RZ, R22 ;  /* 0x000000ffff0d7224 */ /* 0x000fe400078e0016 */
[----:B------:R-:W-:Y:S01]  /*17260*/  IMAD.MOV.U32 R12, RZ, RZ, 0x3 ;  /* 0x00000003ff0c7424 */ /* 0x000fe200078e00ff */
[----:B------:R-:W-:-:S13]  /*17270*/  IADD3 R2, P0, R37, R14, RZ ;  /* 0x0000000e25027210 */ /* 0x000fda0007f1e0ff */
[----:B------:R-:W-:Y:S05]  /*17280*/  WARPSYNC.COLLECTIVE R15, `(.L_x_6317) ;  /* 0x000000000f087348 */ /* 0x000fea0003c00000 */
[----:B------:R0:W1:Y:S02]  /*17290*/  SHFL.IDX P6, R14, R13, R12, R11 ;  /* 0x0000000c0d0e7389 */ /* 0x00006400000c000b */
[----:B01----:R-:W-:Y:S01]  /*172a0*/  ENDCOLLECTIVE ;  /* 0x000000000000791b */ /* 0x003fe20003800000 */
.L_x_6317:
        /* <DEDUP_REMOVED lines=12> */
.L_x_6318:
[----:B------:R-:W-:Y:S02]  /*17370*/  IMAD.MOV.U32 R13, RZ, RZ, R28 ;  /* 0x000000ffff0d7224 */ /* 0x000fe400078e001c */
[----:B------:R-:W-:Y:S01]  /*17380*/  IMAD.MOV.U32 R12, RZ, RZ, RZ ;  /* 0x000000ffff0c7224 */ /* 0x000fe200078e00ff */
[----:B------:R-:W-:-:S13]  /*17390*/  IADD3 R2, P0, R37, R14, RZ ;  /* 0x0000000e25027210 */ /* 0x000fda0007f1e0ff */
[----:B------:R-:W-:Y:S05]  /*173a0*/  WARPSYNC.COLLECTIVE R15, `(.L_x_6319) ;  /* 0x000000000f087348 */ /* 0x000fea0003c00000 */
[----:B------:R0:W1:Y:S02]  /*173b0*/  SHFL.IDX P6, R14, R13, R12, R11 ;  /* 0x0000000c0d0e7389 */ /* 0x00006400000c000b */
[----:B01----:R-:W-:Y:S01]  /*173c0*/  ENDCOLLECTIVE ;  /* 0x000000000000791b */ /* 0x003fe20003800000 */
.L_x_6319:
        /* <DEDUP_REMOVED lines=12> */
.L_x_6320:
[----:B------:R-:W-:Y:S05]  /*17490*/  BRA `(.L_x_6321) ;  /* 0xffffffbc00d47947 */ /* 0x000fea000383ffff */
.L_x_6231:
[----:B0-----:R0:W3:Y:S02]  /*174a0*/  SYNCS.PHASECHK.TRANS64.TRYWAIT P1, [R2+URZ+0x33470], R3 ;  /* 0x03347003020075a7 */ /* 0x0010e4000802017f */
[----:B---3--:R-:W-:Y:S05]  /*174b0*/  @!P1 NANOSLEEP.SYNCS 0x989680 ;  /* 0x009896800000995d */ /* 0x008fea0003900000 */
[----:B------:R-:W3:Y:S02]  /*174c0*/  @!P1 SYNCS.PHASECHK.TRANS64 P1, [R2+URZ+0x33470], R3 ;  /* 0x03347003020095a7 */ /* 0x000ee4000802007f */
[----:B---3--:R-:W-:Y:S05]  /*174d0*/  @!P1 BRA `(.L_x_6231) ;  /* 0xfffffffc00f09947 */ /* 0x008fea000383ffff */
[----:B------:R-:W-:Y:S05]  /*174e0*/  BRA `(.L_x_6322) ;  /* 0xffffffc000287947 */ /* 0x000fea000383ffff */
.L_x_6233:
[----:B0-----:R0:W1:Y:S02]  /*174f0*/  SYNCS.PHASECHK.TRANS64.TRYWAIT P1, [R2+URZ+0x33460], R3 ;  /* 0x03346003020075a7 */ /* 0x001064000802017f */
[----:B-1----:R-:W-:Y:S05]  /*17500*/  @!P1 NANOSLEEP.SYNCS 0x989680 ;  /* 0x009896800000995d */ /* 0x002fea0003900000 */
[----:B------:R-:W1:Y:S02]  /*17510*/  @!P1 SYNCS.PHASECHK.TRANS64 P1, [R2+URZ+0x33460], R3 ;  /* 0x03346003020095a7 */ /* 0x000e64000802007f */
[----:B-1----:R-:W-:Y:S05]  /*17520*/  @!P1 BRA `(.L_x_6233) ;  /* 0xfffffffc00f09947 */ /* 0x002fea000383ffff */
[----:B------:R-:W-:Y:S05]  /*17530*/  BRA `(.L_x_6323) ;  /* 0xffffffc000307947 */ /* 0x000fea000383ffff */
.L_x_6240:
[----:B0-----:R0:W1:Y:S02]  /*17540*/  SYNCS.PHASECHK.TRANS64.TRYWAIT P0, [R2+URZ+0x33470], R3 ;  /* 0x03347003020075a7 */ /* 0x001064000800017f */
[----:B-1----:R-:W-:Y:S05]  /*17550*/  @!P0 NANOSLEEP.SYNCS 0x989680 ;  /* 0x009896800000895d */ /* 0x002fea0003900000 */
[----:B------:R-:W1:Y:S02]  /*17560*/  @!P0 SYNCS.PHASECHK.TRANS64 P0, [R2+URZ+0x33470], R3 ;  /* 0x03347003020085a7 */ /* 0x000e64000800007f */
[----:B-1----:R-:W-:Y:S05]  /*17570*/  @!P0 BRA `(.L_x_6240) ;  /* 0xfffffffc00f08947 */ /* 0x002fea000383ffff */
[----:B------:R-:W-:Y:S05]  /*17580*/  BRA `(.L_x_6324) ;  /* 0xffffffcc00047947 */ /* 0x000fea000383ffff */
.L_x_6242:
[----:B0-----:R0:W1:Y:S02]  /*17590*/  SYNCS.PHASECHK.TRANS64.TRYWAIT P0, [R2+URZ+0x33460], R5 ;  /* 0x03346005020075a7 */ /* 0x001064000800017f */
[----:B-1----:R-:W-:Y:S05]  /*175a0*/  @!P0 NANOSLEEP.SYNCS 0x989680 ;  /* 0x009896800000895d */ /* 0x002fea0003900000 */
[----:B------:R-:W1:Y:S02]  /*175b0*/  @!P0 SYNCS.PHASECHK.TRANS64 P0, [R2+URZ+0x33460], R5 ;  /* 0x03346005020085a7 */ /* 0x000e64000800007f */
[----:B-1----:R-:W-:Y:S05]  /*175c0*/  @!P0 BRA `(.L_x_6242) ;  /* 0xfffffffc00f08947 */ /* 0x002fea000383ffff */
[----:B------:R-:W-:Y:S05]  /*175d0*/  BRA `(.L_x_6325) ;  /* 0xffffffcc00147947 */ /* 0x000fea000383ffff */
.L_x_6245:
[----:B0-----:R0:W1:Y:S02]  /*175e0*/  SYNCS.PHASECHK.TRANS64.TRYWAIT P0, [R6+URZ+0x33420], R3 ;  /* 0x03342003060075a7 */ /* 0x001064000800017f */
[----:B-1----:R-:W-:Y:S05]  /*175f0*/  @!P0 NANOSLEEP.SYNCS 0x989680 ;  /* 0x009896800000895d */ /* 0x002fea0003900000 */
[----:B------:R-:W1:Y:S02]  /*17600*/  @!P0 SYNCS.PHASECHK.TRANS64 P0, [R6+URZ+0x33420], R3 ;  /* 0x03342003060085a7 */ /* 0x000e64000800007f */
[----:B-1----:R-:W-:Y:S05]  /*17610*/  @!P0 BRA `(.L_x_6245) ;  /* 0xfffffffc00f08947 */ /* 0x002fea000383ffff */
[----:B------:R-:W-:Y:S05]  /*17620*/  BRA `(.L_x_6326) ;  /* 0xffffffd400c87947 */ /* 0x000fea000383ffff */
.L_x_6247:
[----:B0-----:R0:W1:Y:S02]  /*17630*/  SYNCS.PHASECHK.TRANS64.TRYWAIT P1, [R5+URZ+0x33440], R4 ;  /* 0x03344004050075a7 */ /* 0x001064000802017f */
[----:B-1----:R-:W-:Y:S05]  /*17640*/  @!P1 NANOSLEEP.SYNCS 0x989680 ;  /* 0x009896800000995d */ /* 0x002fea0003900000 */
[----:B------:R-:W1:Y:S02]  /*17650*/  @!P1 SYNCS.PHASECHK.TRANS64 P1, [R5+URZ+0x33440], R4 ;  /* 0x03344004050095a7 */ /* 0x000e64000802007f */
[----:B-1----:R-:W-:Y:S05]  /*17660*/  @!P1 BRA `(.L_x_6247) ;  /* 0xfffffffc00f09947 */ /* 0x002fea000383ffff */
[----:B------:R-:W-:Y:S05]  /*17670*/  BRA `(.L_x_6327) ;  /* 0xffffffd8000c7947 */ /* 0x000fea000383ffff */
.L_x_6249:
[----:B-1----:R1:W2:Y:S02]  /*17680*/  SYNCS.PHASECHK.TRANS64.TRYWAIT P1, [R3+URZ+0x33440], R0 ;  /* 0x03344000030075a7 */ /* 0x0022a4000802017f */
[----:B--2---:R-:W-:Y:S05]  /*17690*/  @!P1 NANOSLEEP.SYNCS 0x989680 ;  /* 0x009896800000995d */ /* 0x004fea0003900000 */
[----:B------:R-:W2:Y:S02]  /*176a0*/  @!P1 SYNCS.PHASECHK.TRANS64 P1, [R3+URZ+0x33440], R0 ;  /* 0x03344000030095a7 */ /* 0x000ea4000802007f */
[----:B--2---:R-:W-:Y:S05]  /*176b0*/  @!P1 BRA `(.L_x_6249) ;  /* 0xfffffffc00f09947 */ /* 0x004fea000383ffff */
[----:B------:R-:W-:Y:S05]  /*176c0*/  BRA `(.L_x_6328) ;  /* 0xffffffd800187947 */ /* 0x000fea000383ffff */
.L_x_6251:
[----:B--2---:R2:W3:Y:S02]  /*176d0*/  SYNCS.PHASECHK.TRANS64.TRYWAIT P1, [R5+URZ+0x33460], R4 ;  /* 0x03346004050075a7 */ /* 0x0044e4000802017f */
[----:B---3--:R-:W-:Y:S05]  /*176e0*/  @!P1 NANOSLEEP.SYNCS 0x989680 ;  /* 0x009896800000995d */ /* 0x008fea0003900000 */
[----:B------:R-:W3:Y:S02]  /*176f0*/  @!P1 SYNCS.PHASECHK.TRANS64 P1, [R5+URZ+0x33460], R4 ;  /* 0x03346004050095a7 */ /* 0x000ee4000802007f */
[----:B---3--:R-:W-:Y:S05]  /*17700*/  @!P1 BRA `(.L_x_6251) ;  /* 0xfffffffc00f09947 */ /* 0x008fea000383ffff */
[----:B------:R-:W-:Y:S05]  /*17710*/  BRA `(.L_x_6329) ;  /* 0xffffffd800147947 */ /* 0x000fea000383ffff */
.L_x_6253:
[----:B---3--:R3:W4:Y:S02]  /*17720*/  SYNCS.PHASECHK.TRANS64.TRYWAIT P1, [R3+URZ+0x33460], R0 ;  /* 0x03346000030075a7 */ /* 0x008724000802017f */
[----:B----4-:R-:W-:Y:S05]  /*17730*/  @!P1 NANOSLEEP.SYNCS 0x989680 ;  /* 0x009896800000995d */ /* 0x010fea0003900000 */
[----:B------:R-:W4:Y:S02]  /*17740*/  @!P1 SYNCS.PHASECHK.TRANS64 P1, [R3+URZ+0x33460], R0 ;  /* 0x03346000030095a7 */ /* 0x000f24000802007f */
[----:B----4-:R-:W-:Y:S05]  /*17750*/  @!P1 BRA `(.L_x_6253) ;  /* 0xfffffffc00f09947 */ /* 0x010fea000383ffff */
[----:B------:R-:W-:Y:S05]  /*17760*/  BRA `(.L_x_6330) ;  /* 0xffffffd800107947 */ /* 0x000fea000383ffff */
.L_x_6255:
[----:B----4-:R4:W0:Y:S02]  /*17770*/  SYNCS.PHASECHK.TRANS64.TRYWAIT P1, [R5+URZ+0x33480], R4 ;  /* 0x03348004050075a7 */ /* 0x010824000802017f */
[----:B0-----:R-:W-:Y:S05]  /*17780*/  @!P1 NANOSLEEP.SYNCS 0x989680 ;  /* 0x009896800000995d */ /* 0x001fea0003900000 */
[----:B------:R-:W0:Y:S02]  /*17790*/  @!P1 SYNCS.PHASECHK.TRANS64 P1, [R5+URZ+0x33480], R4 ;  /* 0x03348004050095a7 */ /* 0x000e24000802007f */
[----:B0-----:R-:W-:Y:S05]  /*177a0*/  @!P1 BRA `(.L_x_6255) ;  /* 0xfffffffc00f09947 */ /* 0x001fea000383ffff */
[----:B------:R-:W-:Y:S05]  /*177b0*/  BRA `(.L_x_6331) ;  /* 0xffffffd8000c7947 */ /* 0x000fea000383ffff */
.L_x_6332:
        /* <DEDUP_REMOVED lines=12> */
.L_x_16281:


//--------------------- .text._ZN7cutlass13device_kernelIN5flash11enable_sm90INS1_16FlashAttnFwdSm90INS1_25CollectiveMainloopFwdSm90ILi2EN4cute5tupleIJNS5_1CILi1EEES8_S8_EEENS6_IJNS7_ILi128EEENS7_ILi160EEENS7_ILi192EEEEEELi192ENS_12float_e4m3_tEfNS_4arch4Sm90ELb1ELb0ELb0ELb1ELb1ELb0ELb0ELb1ELb1ELb1ELb1ELb0EEENS1_21CollectiveEpilogueFwdINS6_IJSA_SC_SB_EEES9_NS_10bfloat16_tESG_Li256ELb1ELb1ELb1ELb1EEENS1_36VarlenDynamicPersistentTileSchedulerILi128ELi160ELi256ELi128ELb1ELb1ELb1ELb1ELb1ELb1EEEEEEEEEvNT_6ParamsE --------------------------
	.section	.text._ZN7cutlass13device_kernelIN5flash11enable_sm90INS1_16FlashAttnFwdSm90INS1_25CollectiveMainloopFwdSm90ILi2EN4cute5tupleIJNS5_1CILi1EEES8_S8_EEENS6_IJNS7_ILi128EEENS7_ILi160EEENS7_ILi192EEEEEELi192ENS_12float_e4m3_tEfNS_4arch4Sm90ELb1ELb0ELb0ELb1ELb1ELb0ELb0ELb1ELb1ELb1ELb1ELb0EEENS1_21CollectiveEpilogueFwdINS6_IJSA_SC_SB_EEES9_NS_10bfloat16_tESG_Li256ELb1ELb1ELb1ELb1EEENS1_36VarlenDynamicPersistentTileSchedulerILi128ELi160ELi256ELi128ELb1ELb1ELb1ELb1ELb1ELb1EEEEEEEEEvNT_6ParamsE,"ax",@progbits
	.align	128
.text._ZN7cutlass13device_kernelIN5flash11enable_sm90INS1_16FlashAttnFwdSm90INS1_25CollectiveMainloopFwdSm90ILi2EN4cute5tupleIJNS5_1CILi1EEES8_S8_EEENS6_IJNS7_ILi128EEENS7_ILi160EEENS7_ILi192EEEEEELi192ENS_12float_e4m3_tEfNS_4arch4Sm90ELb1ELb0ELb0ELb1ELb1ELb0ELb0ELb1ELb1ELb1ELb1ELb0EEENS1_21CollectiveEpilogueFwdINS6_IJSA_SC_SB_EEES9_NS_10bfloat16_tESG_Li256ELb1ELb1ELb1ELb1EEENS1_36VarlenDynamicPersistentTileSchedulerILi128ELi160ELi256ELi128ELb1ELb1ELb1ELb1ELb1ELb1EEEEEEEEEvNT_6ParamsE:
        .type           _ZN7cutlass13device_kernelIN5flash11enable_sm90INS1_16FlashAttnFwdSm90INS1_25CollectiveMainloopFwdSm90ILi2EN4cute5tupleIJNS5_1CILi1EEES8_S8_EEENS6_IJNS7_ILi128EEENS7_ILi160EEENS7_ILi192EEEEEELi192ENS_12float_e4m3_tEfNS_4arch4Sm90ELb1ELb0ELb0ELb1ELb1ELb0ELb0ELb1ELb1ELb1ELb1ELb0EEENS1_21CollectiveEpilogueFwdINS6_IJSA_SC_SB_EEES9_NS_10bfloat16_tESG_Li256ELb1ELb1ELb1ELb1EEENS1_36VarlenDynamicPersistentTileSchedulerILi128ELi160ELi256ELi128ELb1ELb1ELb1ELb1ELb1ELb1EEEEEEEEEvNT_6ParamsE,@function
        .size           _ZN7cutlass13device_kernelIN5flash11enable_sm90INS1_16FlashAttnFwdSm90INS1_25CollectiveMainloopFwdSm90ILi2EN4cute5tupleIJNS5_1CILi1EEES8_S8_EEENS6_IJNS7_ILi128EEENS7_ILi160EEENS7_ILi192EEEEEELi192ENS_12float_e4m3_tEfNS_4arch4Sm90ELb1ELb0ELb0ELb1ELb1ELb0ELb0ELb1ELb1ELb1ELb1ELb0EEENS1_21CollectiveEpilogueFwdINS6_IJSA_SC_SB_EEES9_NS_10bfloat16_tESG_Li256ELb1ELb1ELb1ELb1EEENS1_36VarlenDynamicPersistentTileSchedulerILi128ELi160ELi256ELi128ELb1ELb1ELb1ELb1ELb1ELb1EEEEEEEEEvNT_6ParamsE,(.L_x_16282 - _ZN7cutlass13device_kernelIN5flash11enable_sm90INS1_16FlashAttnFwdSm90INS1_25CollectiveMainloopFwdSm90ILi2EN4cute5tupleIJNS5_1CILi1EEES8_S8_EEENS6_IJNS7_ILi128EEENS7_ILi160EEENS7_ILi192EEEEEELi192ENS_12float_e4m3_tEfNS_4arch4Sm90ELb1ELb0ELb0ELb1ELb1ELb0ELb0ELb1ELb1ELb1ELb1ELb0EEENS1_21CollectiveEpilogueFwdINS6_IJSA_SC_SB_EEES9_NS_10bfloat16_tESG_Li256ELb1ELb1ELb1ELb1EEENS1_36VarlenDynamicPersistentTileSchedulerILi128ELi160ELi256ELi128ELb1ELb1ELb1ELb1ELb1ELb1EEEEEEEEEvNT_6ParamsE)
        .other          _ZN7cutlass13device_kernelIN5flash11enable_sm90INS1_16FlashAttnFwdSm90INS1_25CollectiveMainloopFwdSm90ILi2EN4cute5tupleIJNS5_1CILi1EEES8_S8_EEENS6_IJNS7_ILi128EEENS7_ILi160EEENS7_ILi192EEEEEELi192ENS_12float_e4m3_tEfNS_4arch4Sm90ELb1ELb0ELb0ELb1ELb1ELb0ELb0ELb1ELb1ELb1ELb1ELb0EEENS1_21CollectiveEpilogueFwdINS6_IJSA_SC_SB_EEES9_NS_10bfloat16_tESG_Li256ELb1ELb1ELb1ELb1EEENS1_36VarlenDynamicPersistentTileSchedulerILi128ELi160ELi256ELi128ELb1ELb1ELb1ELb1ELb1ELb1EEEEEEEEEvNT_6ParamsE,@"STO_CUDA_ENTRY STV_DEFAULT"
_ZN7cutlass13device_kernelIN5flash11enable_sm90INS1_16FlashAttnFwdSm90INS1_25CollectiveMainloopFwdSm90ILi2EN4cute5tupleIJNS5_1CILi1EEES8_S8_EEENS6_IJNS7_ILi128EEENS7_ILi160EEENS7_ILi192EEEEEELi192ENS_12float_e4m3_tEfNS_4arch4Sm90ELb1ELb0ELb0ELb1ELb1ELb0ELb0ELb1ELb1ELb1ELb1ELb0EEENS1_21CollectiveEpilogueFwdINS6_IJSA_SC_SB_EEES9_NS_10bfloat16_tESG_Li256ELb1ELb1ELb1ELb1EEENS1_36VarlenDynamicPersistentTileSchedulerILi128ELi160ELi256ELi128ELb1ELb1ELb1ELb1ELb1ELb1EEEEEEEEEvNT_6ParamsE:
        /* <DEDUP_REMOVED lines=45> */
.L_x_6333:
        /* <DEDUP_REMOVED lines=22> */
.L_x_6334:
        /* <DEDUP_REMOVED lines=18> */
.L_x_6335:
        /* <DEDUP_REMOVED lines=22> */
.L_x_6336:
        /* <DEDUP_REMOVED lines=24> */
.L_x_6337:
        /* <DEDUP_REMOVED lines=10> */
.L_x_6339:
        /* <DEDUP_REMOVED lines=9> */
[----:B-1----:R-:W-:-:S04]  /*0960*/  LOP3.LUT R0, R2, 0xffffff80, RZ, 0xc0, !PT ;  /* 0xffffff8002007812 */ /* 0x002fc800078ec0ff */
        /* <DEDUP_REMOVED lines=8> */
[----:B0-----:R-:W2:Y:S01]  /*09f0*/  LDL R3, [R1+0x2c] ;  /* 0x00002c0001037983 */ /* 0x001ea20000100800 */
[----:B------:R-:W-:Y:S01]  /*0a00*/  VIADD R12, R2, 0xffffff80 ;  /* 0xffffff80020c7836 */ /* 0x000fe20000000000 */
[----:B------:R-:W-:Y:S01]  /*0a10*/  R2UR UR7, R7 ;  /* 0x00000000070772ca */ /* 0x000fe200000e0000 */
[----:B------:R-:W-:Y:S01]  /*0a20*/  UMOV UR60, URZ ;  /* 0x0000003f003c7c82 */ /* 0x000fe20008000000 */
[----:B------:R-:W-:Y:S01]  /*0a30*/  R2UR UR5, R6 ;  /* 0x00000000060572ca */ /* 0x000fe200000e0000 */
[----:B------:R-:W-:Y:S01]  /*0a40*/  UMOV UR41, URZ ;  /* 0x0000003f00297c82 */ /* 0x000fe20008000000 */
[----:B------:R-:W-:Y:S01]  /*0a50*/  SHF.R.S32.HI R0, RZ, 0x1f, R12 ;  /* 0x0000001fff007819 */ /* 0x000fe2000001140c */
[----:B------:R-:W-:Y:S01]  /*0a60*/  UMOV UR38, URZ ;  /* 0x0000003f00267c82 */ /* 0x000fe20008000000 */
[----:B------:R-:W-:Y:S02]  /*0a70*/  R2UR UR6, R5 ;  /* 0x00000000050672ca */ /* 0x000fe400000e0000 */
[----:B------:R-:W-:-:S02]  /*0a80*/  LEA.HI R2, R0, R12, RZ, 0x7 ;  /* 0x0000000c00027211 */ /* 0x000fc400078f38ff */
[-C--:B------:R-:W-:Y:S02]  /*0a90*/  LEA.HI R4, R0, R12.reuse, RZ, 0x5 ;  /* 0x0000000c00047211 */ /* 0x080fe400078f28ff */
[----:B------:R-:W-:Y:S02]  /*0aa0*/  LOP3.LUT R229, R2, 0xffffff80, RZ, 0xc0, !PT ;  /* 0xffffff8002e57812 */ /* 0x000fe400078ec0ff */
[----:B------:R-:W-:Y:S01]  /*0ab0*/  SHF.R.S32.HI R13, RZ, 0x7, R2 ;  /* 0x00000007ff0d7819 */ /* 0x000fe20000011402 */
[----:B------:R-:W-:Y:S01]  /*0ac0*/  IMAD.SHL.U32 R5, R4, 0x20, RZ ;  /* 0x0000002004057824 */ /* 0x000fe200078e00ff */
[----:B------:R-:W-:Y:S01]  /*0ad0*/  LEA.HI R11, R0, R12, RZ, 0x2 ;  /* 0x0000000c000b7211 */ /* 0x000fe200078f10ff */
[----:B------:R-:W-:Y:S01]  /*0ae0*/  IMAD.IADD R229, R12, 0x1, -R229 ;  /* 0x000000010ce57824 */ /* 0x000fe200078e0ae5 */
[----:B------:R-:W-:Y:S02]  /*0af0*/  LEA.HI R2, R2, R13, RZ, 0x1 ;  /* 0x0000000d02027211 */ /* 0x000fe400078f08ff */
[----:B------:R-:W-:-:S02]  /*0b00*/  LOP3.LUT R5, R5, 0xfffffc00, RZ, 0xc0, !PT ;  /* 0xfffffc0005057812 */ /* 0x000fc400078ec0ff */
[----:B------:R-:W-:Y:S02]  /*0b10*/  SHF.R.S32.HI R8, RZ, 0x1f, R229 ;  /* 0x0000001fff087819 */ /* 0x000fe400000114e5 */
[----:B------:R-:W-:Y:S02]  /*0b20*/  LOP3.LUT R2, R2, 0x3fffffe, RZ, 0xc0, !PT ;  /* 0x03fffffe02027812 */ /* 0x000fe400078ec0ff */
[CC--:B------:R-:W-:Y:S02]  /*0b30*/  LEA.HI R7, R8.reuse, R229.reuse, RZ, 0x2 ;  /* 0x000000e508077211 */ /* 0x0c0fe400078f10ff */
[----:B------:R-:W-:Y:S01]  /*0b40*/  LEA.HI R8, R8, R229, RZ, 0x5 ;  /* 0x000000e508087211 */ /* 0x000fe200078f28ff */
[----:B------:R-:W-:Y:S01]  /*0b50*/  IMAD.IADD R2, R13, 0x1, -R2 ;  /* 0x000000010d027824 */ /* 0x000fe200078e0a02 */
[--C-:B------:R-:W-:Y:S02]  /*0b60*/  SHF.R.S32.HI R9, RZ, 0x2, R7.reuse ;  /* 0x00000002ff097819 */ /* 0x100fe40000011407 */
[----:B------:R-:W-:-:S02]  /*0b70*/  SHF.R.S32.HI R10, RZ, 0x1f, R7 ;  /* 0x0000001fff0a7819 */ /* 0x000fc40000011407 */
[----:B------:R-:W-:Y:S02]  /*0b80*/  SHF.R.S32.HI R8, RZ, 0x5, R8 ;  /* 0x00000005ff087819 */ /* 0x000fe40000011408 */
[----:B------:R-:W-:Y:S02]  /*0b90*/  LEA.HI R10, R10, R9, RZ, 0x3 ;  /* 0x000000090a0a7211 */ /* 0x000fe400078f18ff */
[----:B------:R-:W-:Y:S02]  /*0ba0*/  LOP3.LUT R11, R11, 0xfffffffc, RZ, 0xc0, !PT ;  /* 0xfffffffc0b0b7812 */ /* 0x000fe400078ec0ff */
[----:B------:R-:W-:-:S03]  /*0bb0*/  LOP3.LUT R10, R10, 0xfffffff8, RZ, 0xc0, !PT ;  /* 0xfffffff80a0a7812 */ /* 0x000fc600078ec0ff */
[----:B------:R-:W-:Y:S02]  /*0bc0*/  IMAD.IADD R11, R12, 0x1, -R11 ;  /* 0x000000010c0b7824 */ /* 0x000fe400078e0a0b */
[----:B------:R-:W-:-:S04]  /*0bd0*/  IMAD.IADD R9, R9, 0x1, -R10 ;  /* 0x0000000109097824 */ /* 0x000fc800078e0a0a */
[----:B------:R-:W-:Y:S01]  /*0be0*/  IMAD R9, R8, 0x10, R9 ;  /* 0x0000001008097824 */ /* 0x000fe200078e0209 */
[----:B--2---:R-:W-:Y:S02]  /*0bf0*/  R2UR UR4, R3 ;  /* 0x00000000030472ca */ /* 0x004fe400000e0000 */
[CC--:B------:R-:W-:Y:S02]  /*0c00*/  LEA.HI R3, R0.reuse, R12.reuse, RZ, 0x4 ;  /* 0x0000000c00037211 */ /* 0x0c0fe400078f20ff */
[----:B------:R-:W-:Y:S02]  /*0c10*/  LEA.HI R0, R0, R12, RZ, 0x3 ;  /* 0x0000000c00007211 */ /* 0x000fe400078f18ff */
[----:B------:R-:W-:Y:S02]  /*0c20*/  SHF.R.S32.HI R6, RZ, 0x4, R3 ;  /* 0x00000004ff067819 */ /* 0x000fe40000011403 */
[C---:B------:R-:W-:Y:S02]  /*0c30*/  LOP3.LUT R4, R3.reuse, 0x3fffff0, RZ, 0xc0, !PT ;  /* 0x03fffff003047812 */ /* 0x040fe400078ec0ff */
[----:B------:R-:W-:-:S02]  /*0c40*/  LEA.HI R3, R3, R6, RZ, 0x1 ;  /* 0x0000000603037211 */ /* 0x000fc400078f08ff */
[----:B------:R-:W-:Y:S01]  /*0c50*/  LOP3.LUT R18, R0, 0xfffffff8, RZ, 0xc0, !PT ;  /* 0xfffffff800127812 */ /* 0x000fe200078ec0ff */
[----:B------:R-:W-:Y:S01]  /*0c60*/  IMAD.IADD R4, R12, 0x1, -R4 ;  /* 0x000000010c047824 */ /* 0x000fe200078e0a04 */
[----:B------:R-:W-:Y:S01]  /*0c70*/  LOP3.LUT R3, R3, 0x1ffffffe, RZ, 0xc0, !PT ;  /* 0x1ffffffe03037812 */ /* 0x000fe200078ec0ff */
[----:B------:R-:W-:Y:S01]  /*0c80*/  ULOP3.LUT UR61, UR4, 0x1, URZ, 0xfc, !UPT ;  /* 0x00000001043d7892 */ /* 0x000fe2000f8efc3f */
[----:B------:R-:W-:Y:S01]  /*0c90*/  SHF.R.S32.HI R228, RZ, 0x3, R0 ;  /* 0x00000003ffe47819 */ /* 0x000fe20000011400 */
[----:B------:R-:W-:Y:S01]  /*0ca0*/  IMAD R4, R4, 0x40, R5 ;  /* 0x0000004004047824 */ /* 0x000fe200078e0205 */
[----:B------:R-:W-:Y:S01]  /*0cb0*/  LEA.HI R5, R11, R11, RZ, 0x1 ;  /* 0x0000000b0b057211 */ /* 0x000fe200078f08ff */
[----:B------:R-:W-:Y:S01]  /*0cc0*/  IMAD.IADD R3, R6, 0x1, -R3 ;  /* 0x0000000106037824 */ /* 0x000fe200078e0a03 */
[----:B------:R-:W-:Y:S01]  /*0cd0*/  LOP3.LUT R6, R7, 0x7ffffffc, RZ, 0xc0, !PT ;  /* 0x7ffffffc07067812 */ /* 0x000fe200078ec0ff */
[----:B------:R-:W-:Y:S02]  /*0ce0*/  IMAD.IADD R18, R12, 0x1, -R18 ;  /* 0x000000010c127824 */ /* 0x000fe400078e0a12 */
[----:B------:R-:W-:Y:S01]  /*0cf0*/  IMAD R3, R3, 0x8, R4 ;  /* 0x0000000803037824 */ /* 0x000fe200078e0204 */
[----:B------:R-:W-:Y:S01]  /*0d00*/  LOP3.LUT R4, R5, 0x1ffffffe, RZ, 0xc0, !PT ;  /* 0x1ffffffe05047812 */ /* 0x000fe200078ec0ff */
[----:B------:R-:W-:-:S03]  /*0d10*/  IMAD.IADD R6, R229, 0x1, -R6 ;  /* 0x00000001e5067824 */ /* 0x000fc600078e0a06 */
[----:B------:R0:W-:Y:S01]  /*0d20*/  STL [R1+0x28], R3 ;  /* 0x0000280301007387 */ /* 0x0001e20000100800 */
[----:B------:R-:W-:Y:S02]  /*0d30*/  IMAD.SHL.U32 R16, R6, 0x2, RZ ;  /* 0x0000000206107824 */ /* 0x000fe400078e00ff */
[----:B------:R-:W-:Y:S02]  /*0d40*/  IMAD.IADD R4, R11, 0x1, -R4 ;  /* 0x000000010b047824 */ /* 0x000fe400078e0a04 */
[C---:B------:R-:W-:Y:S02]  /*0d50*/  VIADD R227, R16.reuse, 0x8 ;  /* 0x0000000810e37836 */ /* 0x040fe40000000000 */
[C---:B------:R-:W-:Y:S02]  /*0d60*/  VIADD R226, R16.reuse, 0x10 ;  /* 0x0000001010e27836 */ /* 0x040fe40000000000 */
[----:B------:R-:W-:Y:S01]  /*0d70*/  VIADD R225, R16, 0x88 ;  /* 0x0000008810e17836 */ /* 0x000fe20000000000 */
        /* <DEDUP_REMOVED lines=20> */
.L_x_6403:
[----:B------:R-:W-:Y:S01]  /*0ec0*/  ULDC.64 UR8, c[0x0][0xc88] ;  /* 0x0003220000087ab9 */ /* 0x000fe20000000a00 */
[----:B------:R-:W-:Y:S01]  /*0ed0*/  ULDC.64 UR10, c[0x0][0xa18] ;  /* 0x00028600000a7ab9 */ /* 0x000fe20000000a00 */
[----:B------:R-:W-:Y:S02]  /*0ee0*/  UIMAD.WIDE UR8, UR7, 0x4, UR8 ;  /* 0x00000004070878a5 */ /* 0x000fe4000f8e0208 */
[----:B------:R-:W-:Y:S01]  /*0ef0*/  UISETP.NE.U32.AND UP1, UPT, UR10, URZ, UPT ;  /* 0x0000003f0a00728c */ /* 0x000fe2000bf25070 */
[----:B------:R-:W-:Y:S01]  /*0f00*/  ULDC UR4, c[0x0][0x424] ;  /* 0x0001090000047ab9 */ /* 0x000fe20000000800 */
[----:B------:R-:W-:Y:S02]  /*0f10*/  ULDC UR7, c[0x0][0x2f0] ;  /* 0x0000bc0000077ab9 */ /* 0x000fe40000000800 */
[----:B012---:R-:W-:Y:S02]  /*0f20*/  IMAD.U32 R2, RZ, RZ, UR8 ;  /* 0x00000008ff027e24 */ /* 0x007fe4000f8e00ff */
        /* <DEDUP_REMOVED lines=17> */
[----:B----4-:R-:W-:-:S03]  /*1040*/  IMAD.U32 R4, RZ, RZ, UR10 ;  /* 0x0000000aff047e24 */ /* 0x010fc6000f8e00ff */
[----:B---3--:R-:W-:Y:S01]  /*1050*/  IMAD.U32 R5, RZ, RZ, UR11 ;  /* 0x0000000bff057e24 */ /* 0x008fe2000f8e00ff */
        /* <DEDUP_REMOVED lines=13> */
[----:B-----5:R-:W-:-:S14]  /*1130*/  @P2 BRA `(.L_x_6340) ;  /* 0x0000000000382947 */ /* 0x020fdc0003800000 */
        /* <DEDUP_REMOVED lines=14> */
.L_x_6340:
        /* <DEDUP_REMOVED lines=8> */
.L_x_6341:
        /* <DEDUP_REMOVED lines=13> */
.L_x_6342:
        /* <DEDUP_REMOVED lines=43> */
[----:B------:R-:W-:Y:S02]  /*1620*/  UIMAD.WIDE UR6, UR6, 0x66666667, URZ ;  /* 0x66666667060678a5 */ /* 0x000fe4000f8e023f */
[----:B------:R-:W-:Y:S02]  /*1630*/  UIMAD.WIDE UR8, UR8, 0x66666667, URZ ;  /* 0x66666667080878a5 */ /* 0x000fe4000f8e023f */
[----:B------:R-:W-:Y:S02]  /*1640*/  USHF.R.U32.HI UR4, URZ, 0x1f, UR7 ;  /* 0x0000001f3f047899 */ /* 0x000fe40008011607 */
[----:B------:R-:W-:Y:S02]  /*1650*/  USHF.R.U32.HI UR6, URZ, 0x1f, UR9 ;  /* 0x0000001f3f067899 */ /* 0x000fe40008011609 */
[----:B------:R-:W-:Y:S02]  /*1660*/  ULEA.HI.SX32 UR7, UR7, UR4, 0x1a ;  /* 0x0000000407077291 */ /* 0x000fe4000f8fd23f */
[----:B------:R-:W-:-:S02]  /*1670*/  ULEA.HI.SX32 UR6, UR9, UR6, 0x1a ;  /* 0x0000000609067291 */ /* 0x000fc4000f8fd23f */
        /* <DEDUP_REMOVED lines=50> */
.L_x_6343:
        /* <DEDUP_REMOVED lines=11> */
[----:B------:R-:W-:Y:S02]  /*1a50*/  CS2R R92, SRZ ;  /* 0x00000000005c7805 */ /* 0x000fe4000001ff00 */
[----:B------:R-:W-:Y:S02]  /*1a60*/  CS2R R124, SRZ ;  /* 0x00000000007c7805 */ /* 0x000fe4000001ff00 */
[----:B------:R-:W-:Y:S02]  /*1a70*/  R2UR UR43, R2 ;  /* 0x00000000022b72ca */ /* 0x000fe400000e0000 */
        /* <DEDUP_REMOVED lines=12> */
[----:B------:R-:W-:Y:S01]  /*1b40*/  UISETP.GT.AND UP0, UPT, UR43, UR54, UPT ;  /* 0x000000362b00728c */ /* 0x000fe2000bf04270 */
[----:B------:R-:W-:Y:S02]  /*1b50*/  CS2R R60, SRZ ;  /* 0x00000000003c7805 */ /* 0x000fe4000001ff00 */
[----:B------:R-:W-:Y:S02]  /*1b60*/  CS2R R36, SRZ ;  /* 0x0000000000247805 */ /* 0x000fe4000001ff00 */
[----:B------:R-:W-:Y:S01]  /*1b70*/  CS2R R52, SRZ ;  /* 0x0000000000347805 */ /* 0x000fe2000001ff00 */
[----:B------:R-:W-:Y:S01]  /*1b80*/  IMAD.MOV.U32 R149, RZ, RZ, RZ ;  /* 0x000000ffff957224 */ /* 0x000fe200078e00ff */
[----:B------:R-:W-:-:S02]  /*1b90*/  CS2R R40, SRZ ;  /* 0x0000000000287805 */ /* 0x000fc4000001ff00 */
[----:B------:R-:W-:Y:S02]  /*1ba0*/  PLOP3.LUT P1, PT, PT, PT, UP0, 0x80, 0x0 ;  /* 0x000000000000781c */ /* 0x000fe40003f2f008 */
        /* <DEDUP_REMOVED lines=75> */
.L_x_6345:
        /* <DEDUP_REMOVED lines=9> */
.L_x_6508:
[----:B------:R-:W-:Y:S05]  /*20f0*/  @!P1 BRA `(.L_x_6347) ;  /* 0x0000000000049947 */ /* 0x000fea0003800000 */
[----:B------:R-:W-:Y:S01]  /*2100*/  BPT.TRAP 0x1 ;  /* 0x000000040000795c */ /* 0x000fe20000300000 */
.L_x_6347:
[----:B0-----:R-:W-:Y:S02]  /*2110*/  IMAD.U32 R3, RZ, RZ, UR38 ;  /* 0x00000026ff037e24 */ /* 0x001fe4000f8e00ff */
[----:B------:R-:W-:-:S03]  /*2120*/  IMAD.U32 R0, RZ, RZ, UR41 ;  /* 0x00000029ff007e24 */ /* 0x000fc6000f8e00ff */
[----:B------:R-:W-:Y:S02]  /*2130*/  LEA R3, R3, UR39, 0x3 ;  /* 0x0000002703037c11 */ /* 0x000fe4000f8e18ff */
[----:B------:R-:W-:-:S04]  /*2140*/  SHF.L.U32 R0, R0, 0x1f, RZ ;  /* 0x0000001f00007819 */ /* 0x000fc800000006ff */
[----:B------:R0:W1:Y:S01]  /*2150*/  SYNCS.PHASECHK.TRANS64.TRYWAIT P0, [R3+URZ+0x33430], R0 ;  /* 0x03343000030075a7 */ /* 0x000062000800017f */
[----:B------:R-:W-:Y:S05]  /*2160*/  @!P1 BRA `(.L_x_6348) ;  /* 0x0000000000049947 */ /* 0x000fea0003800000 */
[----:B------:R-:W-:Y:S01]  /*2170*/  BPT.TRAP 0x1 ;  /* 0x000000040000795c */ /* 0x000fe20000300000 */
.L_x_6348:
[----:B-1----:R-:W-:Y:S05]  /*2180*/  @P0 BRA `(.L_x_6349) ;  /* 0x0000000000080947 */ /* 0x002fea0003800000 */
[----:B------:R-:W1:Y:S02]  /*2190*/  SYNCS.PHASECHK.TRANS64.TRYWAIT P0, [R3+URZ+0x33430], R0 ;  /* 0x03343000030075a7 */ /* 0x000e64000800017f */
[----:B-1----:R-:W-:Y:S05]  /*21a0*/  @!P0 BRA `(.L_x_6350) ;  /* 0x0000018000288947 */ /* 0x002fea0003800000 */
.L_x_6349:
        /* <DEDUP_REMOVED lines=11> */
[----:B------:R-:W-:Y:S02]  /*2260*/  UMOV UR7, 0x80000020 ;  /* 0x8000002000077882 */ /* 0x000fe40000000000 */
[----:B------:R-:W-:Y:S01]  /*2270*/  UMOV UR4, UR28 ;  /* 0x0000001c00047c82 */ /* 0x000fe20008000000 */
[----:B------:R-:W-:Y:S01]  /*2280*/  UIMAD UR30, UR38, 0x780, UR48 ;  /* 0x00000780261e78a4 */ /* 0x000fe2000f8e0230 */
[----:B------:R-:W-:Y:S01]  /*2290*/  UMOV UR8, UR28 ;  /* 0x0000001c00087c82 */ /* 0x000fe20008000000 */
[----:B------:R-:W-:-:S02]  /*22a0*/  UMOV UR9, UR29 ;  /* 0x0000001d00097c82 */ /* 0x000fc40008000000 */
[----:B------:R-:W-:Y:S02]  /*22b0*/  UIADD3 UR6, UR30, 0x80, URZ ;  /* 0x000000801e067890 */ /* 0x000fe4000fffe03f */
[----:B------:R-:W-:Y:S01]  /*22c0*/  UIADD3 UR10, UR30, 0x100, URZ ;  /* 0x000001001e0a7890 */ /* 0x000fe2000fffe03f */
[----:B------:R-:W-:Y:S02]  /*22d0*/  UMOV UR11, 0x80000020 ;  /* 0x80000020000b7882 */ /* 0x000fe40000000000 */
[----:B------:R-:W-:Y:S01]  /*22e0*/  QGMMA.64x32x32.F32.E4M3.E4M3 R88, gdesc[UR28], RZ, !UPT, gsb0 ;  /* 0x006000001c5879f3 */ /* 0x000fe2000c0008ff */
[----:B------:R-:W-:Y:S02]  /*22f0*/  UIADD3 UR12, UR30, 0x180, URZ ;  /* 0x000001801e0c7890 */ /* 0x000fe4000fffe03f */
[----:B------:R-:W-:Y:S02]  /*2300*/  UIADD3 UR13, UR30, 0x200, URZ ;  /* 0x000002001e0d7890 */ /* 0x000fe4000fffe03f */
[----:B------:R-:W-:Y:S01]  /*2310*/  UIADD3 UR14, UR30, 0x202, URZ ;  /* 0x000002021e0e7890 */ /* 0x000fe2000fffe03f */
        /* <DEDUP_REMOVED lines=16> */
[----:B------:R-:W-:Y:S01]  /*2420*/  UMOV UR5, UR29 ;  /* 0x0000001d00057c82 */ /* 0x000fe20008000000 */
[----:B------:R-:W-:Y:S01]  /*2430*/  UMOV UR6, UR12 ;  /* 0x0000000c00067c82 */ /* 0x000fe20008000000 */
[----:B------:R-:W-:Y:S01]  /*2440*/  UMOV UR7, 0x80000020 ;  /* 0x8000002000077882 */ /* 0x000fe20000000000 */
[----:B------:R-:W-:Y:S01]  /*2450*/  UIADD3 UR12, UR30, 0x102, URZ ;  /* 0x000001021e0c7890 */ /* 0x000fe2000fffe03f */
[----:B------:R-:W-:Y:S02]  /*2460*/  WARPGROUP.DEPBAR.LE gsb0, 0x0 ;  /* 0x00008000000079c5 */ /* 0x000fe40000010000 */
[----:B------:R-:W-:-:S06]  /*2470*/  WARPGROUP.ARRIVE ;  /* 0x00000000000079c5 */ /* 0x000fcc0000000000 */
[----:B------:R-:W-:Y:S01]  /*2480*/  QGMMA.64x32x32.F32.E4M3.E4M3 R56, gdesc[UR8], RZ, !UPT, gsb0 ;  /* 0x00600000083879f3 */ /* 0x000fe2000c0008ff */
[----:B------:R-:W-:Y:S02]  /*2490*/  UIADD3 UR8, UR24, 0x2, URZ ;  /* 0x0000000218087890 */ /* 0x000fe4000fffe03f */
[----:B------:R-:W-:Y:S01]  /*24a0*/  UIADD3 UR10, UR30, 0x2, URZ ;  /* 0x000000021e0a7890 */ /* 0x000fe2000fffe03f */
[----:B------:R-:W-:Y:S01]  /*24b0*/  UMOV UR9, 0x80000020 ;  /* 0x8000002000097882 */ /* 0x000fe20000000000 */
[----:B------:R-:W-:Y:S01]  /*24c0*/  UMOV UR11, 0x80000020 ;  /* 0x80000020000b7882 */ /* 0x000fe20000000000 */
[----:B------:R-:W-:Y:S02]  /*24d0*/  WARPGROUP.DEPBAR.LE gsb0, 0x0 ;  /* 0x00008000000079c5 */ /* 0x000fe40000010000 */
        /* <DEDUP_REMOVED lines=27> */
[----:B------:R-:W-:Y:S01]  /*2690*/  UMOV UR13, 0x80000020 ;  /* 0x80000020000d7882 */ /* 0x000fe20000000000 */
        /* <DEDUP_REMOVED lines=42> */
[----:B------:R-:W-:Y:S01]  /*2940*/  UMOV UR5, UR13 ;  /* 0x0000000d00057c82 */ /* 0x000fe20008000000 */
[----:B------:R-:W-:Y:S01]  /*2950*/  UMOV UR6, UR16 ;  /* 0x0000001000067c82 */ /* 0x000fe20008000000 */
[----:B------:R-:W-:Y:S01]  /*2960*/  UMOV UR7, 0x80000020 ;  /* 0x8000002000077882 */ /* 0x000fe20000000000 */
[----:B------:R-:W-:Y:S02]  /*2970*/  UIADD3 UR16, UR24, 0x202, URZ ;  /* 0x0000020218107890 */ /* 0x000fe4000fffe03f */
        /* <DEDUP_REMOVED lines=100> */
.L_x_6351:
[----:B------:R-:W-:Y:S01]  /*2fc0*/  UISETP.NE.AND UP0, UPT, UR52, URZ, UPT ;  /* 0x0000003f3400728c */ /* 0x000fe2000bf05270 */
[----:B------:R-:W-:Y:S01]  /*2fd0*/  VIADD R2, R17, UR49 ;  /* 0x0000003111027c36 */ /* 0x000fe20008000000 */
[----:B------:R-:W-:Y:S01]  /*2fe0*/  UIMAD UR5, UR43, -0xa0, UR51 ;  /* 0xffffff602b0578a4 */ /* 0x000fe2000f8e0233 */
[----:B------:R-:W-:Y:S01]  /*2ff0*/  IMAD.U32 R7, RZ, RZ, UR42 ;  /* 0x0000002aff077e24 */ /* 0x000fe2000f8e00ff */
[----:B------:R-:W-:Y:S01]  /*3000*/  R2UR UR10, R3 ;  /* 0x00000000030a72ca */ /* 0x000fe200000e0000 */
[----:B------:R-:W-:Y:S01]  /*3010*/  IMAD.U32 R135, RZ, RZ, UR40 ;  /* 0x00000028ff877e24 */ /* 0x000fe2000f8e00ff */
[----:B------:R-:W-:Y:S01]  /*3020*/  PLOP3.LUT P0, PT, PT, PT, UP0, 0x80, 0x0 ;  /* 0x000000000000781c */ /* 0x000fe20003f0f008 */
[----:B------:R-:W-:Y:S01]  /*3030*/  UMOV UR7, UR49 ;  /* 0x0000003100077c82 */ /* 0x000fe20008000000 */
[----:B------:R-:W-:Y:S01]  /*3040*/  PLOP3.LUT P2, PT, PT, PT, UP0, 0x80, 0x0 ;  /* 0x000000000000781c */ /* 0x000fe20003f4f008 */
[----:B------:R-:W-:Y:S01]  /*3050*/  IMAD.U32 R9, RZ, RZ, UR5 ;  /* 0x00000005ff097e24 */ /* 0x000fe2000f8e00ff */
[----:B------:R-:W-:Y:S01]  /*3060*/  UIADD3 UR6, UR43, -0x2, URZ ;  /* 0xfffffffe2b067890 */ /* 0x000fe2000fffe03f */
[----:B------:R-:W-:Y:S01]  /*3070*/  @UP0 ULDC UR4, c[0x0][0x44c] ;  /* 0x0001130000040ab9 */ /* 0x000fe20000000800 */
[----:B------:R-:W-:-:S02]  /*3080*/  @UP0 ULDC UR11, c[0x0][0x450] ;  /* 0x00011400000b0ab9 */ /* 0x000fc40000000800 */
[----:B------:R-:W-:-:S05]  /*3090*/  IADD3 R9, -R16, 0xa0, R9 ;  /* 0x000000a010097810 */ /* 0x000fca0007ffe109 */
[----:B01----:R-:W-:Y:S01]  /*30a0*/  @P0 IMAD.HI.U32 R0, R2, UR4, RZ ;  /* 0x0000000402000c27 */ /* 0x003fe2000f8e00ff */
[----:B------:R-:W-:-:S04]  /*30b0*/  @UP0 ULDC UR4, c[0x0][0x450] ;  /* 0x0001140000040ab9 */ /* 0x000fc80000000800 */
[----:B------:R-:W-:Y:S01]  /*30c0*/  @P2 SHF.R.U32.HI R2, RZ, UR4, R0 ;  /* 0x00000004ff022c19 */ /* 0x000fe20008011600 */
[----:B------:R-:W-:-:S04]  /*30d0*/  UIMAD UR4, UR43, -0xa0, URZ ;  /* 0xffffff602b0478a4 */ /* 0x000fc8000f8e023f */
[----:B------:R-:W0:Y:S02]  /*30e0*/  SHFL.IDX PT, R4, R2, 0x1, 0x1c1f ;  /* 0x003c1f0002047f89 */ /* 0x000e2400000e0000 */
[----:B------:R-:W-:Y:S01]  /*30f0*/  IMAD.U32 R5, RZ, RZ, UR4 ;  /* 0x00000004ff057e24 */ /* 0x000fe2000f8e00ff */
[----:B------:R-:W-:Y:S01]  /*3100*/  @UP0 ULDC UR4, c[0x0][0x44c] ;  /* 0x0001130000040ab9 */ /* 0x000fe20000000800 */
[----:B------:R-:W1:Y:S01]  /*3110*/  SHFL.IDX PT, R2, R2, RZ, 0x1c1f ;  /* 0x001c1fff02027589 */ /* 0x000e6200000e0000 */
[----:B------:R-:W-:Y:S02]  /*3120*/  UIMAD.WIDE.U32 UR4, UR49, UR4, URZ ;  /* 0x00000004310472a5 */ /* 0x000fe4000f8e003f */
[----:B------:R-:W-:Y:S02]  /*3130*/  IADD3 R0, -R16, 0xa1, R5 ;  /* 0x000000a110007810 */ /* 0x000fe40007ffe105 */
[----:B------:R-:W-:Y:S02]  /*3140*/  @UP0 USHF.R.U32.HI UR7, URZ, UR11, UR5 ;  /* 0x0000000b3f070299 */ /* 0x000fe40008011605 */
[----:B------:R-:W-:-:S02]  /*3150*/  IADD3 R10, -R7, UR51, R0 ;  /* 0x00000033070a7c10 */ /* 0x000fc4000fffe100 */
[----:B------:R-:W-:-:S04]  /*3160*/  UIADD3 UR4, UR7, UR51, -UR42 ;  /* 0x0000003307047290 */ /* 0x000fc8000fffe82a */
[----:B------:R-:W-:-:S04]  /*3170*/  UIMAD.WIDE UR4, UR4, 0x66666667, URZ ;  /* 0x66666667040478a5 */ /* 0x000fc8000f8e023f */
[----:B------:R-:W-:Y:S01]  /*3180*/  USHF.R.U32.HI UR4, URZ, 0x1f, UR5 ;  /* 0x0000001f3f047899 */ /* 0x000fe20008011605 */
[----:B0-----:R-:W-:-:S03]  /*3190*/  VIADDMNMX R4, R4, R10, R9, PT ;  /* 0x0000000a04047246 */ /* 0x001fc60003800109 */
[----:B------:R-:W-:Y:S02]  /*31a0*/  ULEA.HI.SX32 UR5, UR5, UR4, 0x1a ;  /* 0x0000000405057291 */ /* 0x000fe4000f8fd23f */
[----:B------:R-:W-:Y:S01]  /*31b0*/  UIADD3 UR4, UR10, 0x33440, URZ ;  /* 0x000334400a047890 */ /* 0x000fe2000fffe03f */
[C---:B------:R-:W-:Y:S01]  /*31c0*/  ISETP.GT.AND P0, PT, R4.reuse, RZ, PT ;  /* 0x000000ff0400720c */ /* 0x040fe20003f04270 */
[----:B------:R-:W-:Y:S01]  /*31d0*/  UISETP.LT.AND UP0, UPT, UR54, UR5, UPT ;  /* 0x000000053600728c */ /* 0x000fe2000bf01270 */
[C---:B------:R-:W-:Y:S01]  /*31e0*/  ISETP.GT.AND P2, PT, R4.reuse, 0x1, PT ;  /* 0x000000010400780c */ /* 0x040fe20003f44270 */
[----:B------:R-:W-:Y:S01]  /*31f0*/  UPRMT UR4, UR57, 0x654, UR4 ;  /* 0x0000065439047896 */ /* 0x000fe20008000004 */
[----:B------:R-:W-:Y:S01]  /*3200*/  ISETP.GT.AND P3, PT, R4, 0x8, PT ;  /* 0x000000080400780c */ /* 0x000fe20003f64270 */
[----:B------:R-:W-:Y:S01]  /*3210*/  USEL UR43, UR54, UR5, !UP0 ;  /* 0x00000005362b7287 */ /* 0x000fe2000c000000 */
[----:B------:R-:W-:Y:S02]  /*3220*/  FSEL R5, R90, -INF , P0 ;  /* 0xff8000005a057808 */ /* 0x000fe40000000000 */
[----:B------:R-:W-:Y:S01]  /*3230*/  FSEL R7, R91, -INF , P2 ;  /* 0xff8000005b077808 */ /* 0x000fe20001000000 */
[----:B------:R-:W-:Y:S01]  /*3240*/  UISETP.GE.AND UP0, UPT, UR6, UR43, UPT ;  /* 0x0000002b0600728c */ /* 0x000fe2000bf06270 */
[----:B------:R-:W-:-:S02]  /*3250*/  ISETP.GT.AND P0, PT, R4, 0x9, PT ;  /* 0x000000090400780c */ /* 0x000fc40003f04270 */
[----:B------:R-:W-:Y:S01]  /*3260*/  FSEL R105, R94, -INF , P3 ;  /* 0xff8000005e697808 */ /* 0x000fe20001800000 */
[----:B------:R-:W-:Y:S01]  /*3270*/  SYNCS.ARRIVE.TRANS64.RED.A1T0 RZ, [UR4], RZ ;  /* 0x000000ffffff79a7 */ /* 0x000fe20008100404 */
        /* <DEDUP_REMOVED lines=115> */
[----:B------:R-:W0:Y:S03]  /*39b0*/  SHFL.BFLY PT, R133, R6, 0x2, 0x1f ;  /* 0x0c401f0006857f89 */ /* 0x000e2600000e0000 */
[----:B------:R-:W-:Y:S02]  /*39c0*/  FSEL R92, R92, -INF , P3 ;  /* 0xff8000005c5c7808 */ /* 0x000fe40001800000 */
[----:B0-----:R-:W-:-:S05]  /*39d0*/  FMNMX.FTZ R133, R6, R133, !PT ;  /* 0x0000008506857209 */ /* 0x001fca0007810000 */
[----:B------:R-:W0:Y:S02]  /*39e0*/  SHFL.BFLY PT, R0, R133, 0x1, 0x1f ;  /* 0x0c201f0085007f89 */ /* 0x000e2400000e0000 */
[----:B0-----:R-:W-:-:S04]  /*39f0*/  FMNMX.FTZ R0, R133, R0, !PT ;  /* 0x0000000085007209 */ /* 0x001fc80007810000 */
[C---:B------:R-:W-:Y:S01]  /*3a00*/  FSETP.NEU.FTZ.AND P0, PT, R0.reuse, -INF , PT ;  /* 0xff8000000000780b */ /* 0x040fe20003f1d000 */
[----:B------:R-:W-:-:S05]  /*3a10*/  FFMA.FTZ R4, R0, R135, -8 ;  /* 0xc100000000047423 */ /* 0x000fca0000010087 */
[----:B------:R-:W-:Y:S02]  /*3a20*/  FSEL R4, R4, RZ, P0 ;  /* 0x000000ff04047208 */ /* 0x000fe40000000000 */
[----:B------:R-:W-:-:S03]  /*3a30*/  ISETP.GT.AND P0, PT, R78, RZ, PT ;  /* 0x000000ff4e00720c */ /* 0x000fc60003f04270 */
[--C-:B------:R-:W-:Y:S01]  /*3a40*/  FFMA.FTZ R6, R7, UR40, -R4.reuse ;  /* 0x0000002807067c23 */ /* 0x100fe20008010804 */
[----:B------:R-:W-:-:S01]  /*3a50*/  FFMA.FTZ R7, R105, UR40, -R4 ;  /* 0x0000002869077c23 */ /* 0x000fc20008010804 */
[----:B------:R-:W-:Y:S01]  /*3a60*/  FSEL R88, R88, -INF , P0 ;  /* 0xff80000058587808 */ /* 0x000fe20000000000 */
[----:B------:R-:W-:-:S01]  /*3a70*/  FFMA.FTZ R8, R117, UR40, -R4 ;  /* 0x0000002875087c23 */ /* 0x000fc20008010804 */
[----:B------:R-:W-:Y:S01]  /*3a80*/  FSEL R105, R89, -INF , P2 ;  /* 0xff80000059697808 */ /* 0x000fe20001000000 */
[----:B------:R-:W-:-:S01]  /*3a90*/  FFMA.FTZ R30, R113, UR40, -R4 ;  /* 0x00000028711e7c23 */ /* 0x000fc20008010804 */
[----:B------:R-:W-:Y:S01]  /*3aa0*/  ISETP.GT.AND P0, PT, R78, 0x9, PT ;  /* 0x000000094e00780c */ /* 0x000fe20003f04270 */
[----:B------:R-:W-:-:S01]  /*3ab0*/  FFMA.FTZ R42, R103, UR40, -R4 ;  /* 0x00000028672a7c23 */ /* 0x000fc20008010804 */
[----:B------:R-:W-:Y:S01]  /*3ac0*/  FMNMX.FTZ R89, R88, R105, !PT ;  /* 0x0000006958597209 */ /* 0x000fe20007810000 */
[----:B------:R-:W-:-:S01]  /*3ad0*/  FFMA.FTZ R82, R55, UR40, -R4 ;  /* 0x0000002837527c23 */ /* 0x000fc20008010804 */
[----:B------:R-:W-:Y:S01]  /*3ae0*/  ISETP.GT.AND P2, PT, R78, 0x10, PT ;  /* 0x000000104e00780c */ /* 0x000fe20003f44270 */
[----:B------:R-:W-:Y:S01]  /*3af0*/  IMAD.U32 R55, RZ, RZ, UR40 ;  /* 0x00000028ff377e24 */ /* 0x000fe2000f8e00ff */
[----:B------:R-:W-:Y:S01]  /*3b00*/  FSEL R93, R93, -INF , P0 ;  /* 0xff8000005d5d7808 */ /* 0x000fe20000000000 */
[----:B------:R-:W-:-:S01]  /*3b10*/  FFMA.FTZ R90, R79, UR40, -R4 ;  /* 0x000000284f5a7c23 */ /* 0x000fc20008010804 */
[----:B------:R-:W-:Y:S01]  /*3b20*/  FMNMX.FTZ R2, R92, R89, !PT ;  /* 0x000000595c027209 */ /* 0x000fe20007810000 */
[----:B------:R-:W-:-:S01]  /*3b30*/  FFMA.FTZ R94, R35, UR40, -R4 ;  /* 0x00000028235e7c23 */ /* 0x000fc20008010804 */
[----:B------:R-:W-:Y:S01]  /*3b40*/  ISETP.GT.AND P0, PT, R78, 0x11, PT ;  /* 0x000000114e00780c */ /* 0x000fe20003f04270 */
[----:B------:R-:W-:-:S01]  /*3b50*/  FFMA.FTZ R5, R5, UR40, -R4 ;  /* 0x0000002805057c23 */ /* 0x000fc20008010804 */
[----:B------:R-:W-:Y:S01]  /*3b60*/  FSEL R96, R96, -INF , P2 ;  /* 0xff80000060607808 */ /* 0x000fe20001000000 */
[----:B------:R-:W-:Y:S01]  /*3b70*/  MUFU.EX2 R6, R6 ;  /* 0x0000000600067308 */ /* 0x000fe20000000800 */
[----:B------:R-:W-:Y:S01]  /*3b80*/  FMNMX.FTZ R89, R93, R2, !PT ;  /* 0x000000025d597209 */ /* 0x000fe20007810000 */
[--C-:B------:R-:W-:Y:S01]  /*3b90*/  FFMA.FTZ R9, R119, UR40, -R4.reuse ;  /* 0x0000002877097c23 */ /* 0x100fe20008010804 */
[----:B------:R-:W-:Y:S01]  /*3ba0*/  ISETP.GT.AND P2, PT, R78, 0x18, PT ;  /* 0x000000184e00780c */ /* 0x000fe20003f44270 */
[--C-:B------:R-:W-:Y:S01]  /*3bb0*/  FFMA.FTZ R10, R121, UR40, -R4.reuse ;  /* 0x00000028790a7c23 */ /* 0x100fe20008010804 */
[----:B------:R-:W-:Y:S01]  /*3bc0*/  FSEL R97, R97, -INF , P0 ;  /* 0xff80000061617808 */ /* 0x000fe20000000000 */
[--C-:B------:R-:W-:Y:S01]  /*3bd0*/  FFMA.FTZ R12, R123, UR40, -R4.reuse ;  /* 0x000000287b0c7c23 */ /* 0x100fe20008010804 */
[----:B------:R-:W-:Y:S01]  /*3be0*/  FMNMX.FTZ R2, R96, R89, !PT ;  /* 0x0000005960027209 */ /* 0x000fe20007810000 */
[----:B------:R-:W-:Y:S01]  /*3bf0*/  MUFU.EX2 R5, R5 ;  /* 0x0000000500057308 */ /* 0x000fe20000000800 */
[----:B------:R-:W-:Y:S01]  /*3c00*/  ISETP.GT.AND P0, PT, R78, 0x19, PT ;  /* 0x000000194e00780c */ /* 0x000fe20003f04270 */
[--C-:B------:R-:W-:Y:S01]  /*3c10*/  FFMA.FTZ R63, R63, UR40, -R4.reuse ;  /* 0x000000283f3f7c23 */ /* 0x100fe20008010804 */
[----:B------:R-:W-:Y:S01]  /*3c20*/  FSEL R100, R100, -INF , P2 ;  /* 0xff80000064647808 */ /* 0x000fe20001000000 */
[--C-:B------:R-:W-:Y:S01]  /*3c30*/  FFMA.FTZ R125, R125, UR40, -R4.reuse ;  /* 0x000000287d7d7c23 */ /* 0x100fe20008010804 */
[----:B------:R-:W-:Y:S01]  /*3c40*/  FMNMX.FTZ R117, R97, R2, !PT ;  /* 0x0000000261757209 */ /* 0x000fe20007810000 */
[--C-:B------:R-:W-:Y:S01]  /*3c50*/  FFMA.FTZ R14, R127, UR40, -R4.reuse ;  /* 0x000000287f0e7c23 */ /* 0x100fe20008010804 */
[----:B------:R-:W-:Y:S01]  /*3c60*/  FSEL R101, R101, -INF , P0 ;  /* 0xff80000065657808 */ /* 0x000fe20000000000 */
[----:B------:R-:W-:Y:S01]  /*3c70*/  MUFU.EX2 R7, R7 ;  /* 0x0000000700077308 */ /* 0x000fe20000000800 */
[----:B------:R-:W-:Y:S01]  /*3c80*/  ISETP.GT.AND P0, PT, R78, 0x20, PT ;  /* 0x000000204e00780c */ /* 0x000fe20003f04270 */
        /* <DEDUP_REMOVED lines=21> */
[----:B------:R-:W-:Y:S01]  /*3de0*/  ISETP.GT.AND P0, PT, R78, 0x30, PT ;  /* 0x000000304e00780c */ /* 0x000fe20003f04270 */
[----:B------:R-:W-:Y:S01]  /*3df0*/  MUFU.EX2 R10, R10 ;  /* 0x0000000a000a7308 */ /* 0x000fe20000000800 */
[----:B------:R-:W-:Y:S01]  /*3e00*/  FSEL R34, R77, -INF , P2 ;  /* 0xff8000004d227808 */ /* 0x000fe20001000000 */
[----:B------:R-:W-:Y:S01]  /*3e10*/  FFMA.FTZ R77, R115, UR40, -R4 ;  /* 0x00000028734d7c23 */ /* 0x000fe20008010804 */
[----:B------:R-:W-:-:S02]  /*3e20*/  FMNMX.FTZ R117, R76, R117, !PT ;  /* 0x000000754c757209 */ /* 0x000fc40007810000 */
[----:B------:R-:W-:Y:S02]  /*3e30*/  CS2R R108, SRZ ;  /* 0x00000000006c7805 */ /* 0x000fe4000001ff00 */
[----:B------:R-:W-:Y:S02]  /*3e40*/  ISETP.GT.AND P2, PT, R78, 0x31, PT ;  /* 0x000000314e00780c */ /* 0x000fe40003f44270 */
[----:B------:R-:W-:Y:S02]  /*3e50*/  CS2R R118, SRZ ;  /* 0x0000000000767805 */ /* 0x000fe4000001ff00 */
[----:B------:R-:W-:Y:S01]  /*3e60*/  FSEL R80, R80, -INF , P0 ;  /* 0xff80000050507808 */ /* 0x000fe20000000000 */
[----:B------:R-:W-:Y:S01]  /*3e70*/  MUFU.EX2 R12, R12 ;  /* 0x0000000c000c7308 */ /* 0x000fe20000000800 */
[----:B------:R-:W-:Y:S02]  /*3e80*/  FMNMX.FTZ R117, R34, R117, !PT ;  /* 0x0000007522757209 */ /* 0x000fe40007810000 */
[----:B------:R-:W-:-:S02]  /*3e90*/  ISETP.GT.AND P0, PT, R78, 0x38, PT ;  /* 0x000000384e00780c */ /* 0x000fc40003f04270 */
[----:B------:R-:W-:Y:S02]  /*3ea0*/  FSEL R81, R81, -INF , P2 ;  /* 0xff80000051517808 */ /* 0x000fe40001000000 */
[----:B------:R-:W-:Y:S01]  /*3eb0*/  FMNMX.FTZ R2, R80, R117, !PT ;  /* 0x0000007550027209 */ /* 0x000fe20007810000 */
[----:B------:R-:W1:Y:S01]  /*3ec0*/  MUFU.EX2 R89, R125 ;  /* 0x0000007d00597308 */ /* 0x000e620000000800 */
[----:B------:R-:W-:Y:S02]  /*3ed0*/  ISETP.GT.AND P2, PT, R78, 0x39, PT ;  /* 0x000000394e00780c */ /* 0x000fe40003f44270 */
[----:B------:R-:W-:Y:S02]  /*3ee0*/  CS2R R116, SRZ ;  /* 0x0000000000747805 */ /* 0x000fe4000001ff00 */
[----:B------:R-:W-:Y:S02]  /*3ef0*/  FSEL R84, R84, -INF , P0 ;  /* 0xff80000054547808 */ /* 0x000fe40000000000 */
[----:B------:R-:W-:-:S02]  /*3f00*/  FMNMX.FTZ R115, R81, R2, !PT ;  /* 0x0000000251737209 */ /* 0x000fc40007810000 */
[----:B------:R-:W-:Y:S01]  /*3f10*/  FSEL R85, R85, -INF , P2 ;  /* 0xff80000055557808 */ /* 0x000fe20001000000 */
[----:B------:R-:W-:Y:S01]  /*3f20*/  MUFU.EX2 R14, R14 ;  /* 0x0000000e000e7308 */ /* 0x000fe20000000800 */
[----:B------:R-:W-:Y:S02]  /*3f30*/  ISETP.GT.AND P0, PT, R78, 0x40, PT ;  /* 0x000000404e00780c */ /* 0x000fe40003f04270 */
[----:B------:R-:W-:Y:S02]  /*3f40*/  FMNMX.FTZ R2, R84, R115, !PT ;  /* 0x0000007354027209 */ /* 0x000fe40007810000 */
[----:B------:R-:W-:Y:S02]  /*3f50*/  CS2R R114, SRZ ;  /* 0x0000000000727805 */ /* 0x000fe4000001ff00 */
[----:B------:R-:W-:Y:S02]  /*3f60*/  ISETP.GT.AND P2, PT, R78, 0x41, PT ;  /* 0x000000414e00780c */ /* 0x000fe40003f44270 */
[----:B------:R-:W-:Y:S01]  /*3f70*/  FSEL R56, R56, -INF , P0 ;  /* 0xff80000038387808 */ /* 0x000fe20000000000 */
[----:B------:R-:W-:Y:S01]  /*3f80*/  MUFU.EX2 R73, R73 ;  /* 0x0000004900497308 */ /* 0x000fe20000000800 */
[----:B------:R-:W-:-:S02]  /*3f90*/  FMNMX.FTZ R113, R85, R2, !PT ;  /* 0x0000000255717209 */ /* 0x000fc40007810000 */
[----:B------:R-:W-:Y:S02]  /*3fa0*/  ISETP.GT.AND P0, PT, R78, 0x48, PT ;  /* 0x000000484e00780c */ /* 0x000fe40003f04270 */
[----:B------:R-:W-:Y:S01]  /*3fb0*/  FSEL R46, R57, -INF , P2 ;  /* 0xff800000392e7808 */ /* 0x000fe20001000000 */
[----:B------:R-:W-:Y:S01]  /*3fc0*/  FFMA.FTZ R57, R111, UR40, -R4 ;  /* 0x000000286f397c23 */ /* 0x000fe20008010804 */
[----:B------:R-:W-:Y:S01]  /*3fd0*/  FMNMX.FTZ R113, R56, R113, !PT ;  /* 0x0000007138717209 */ /* 0x000fe20007810000 */
[----:B------:R-:W-:Y:S01]  /*3fe0*/  MUFU.EX2 R20, R20 ;  /* 0x0000001400147308 */ /* 0x000fe20000000800 */
[----:B------:R-:W-:Y:S02]  /*3ff0*/  ISETP.GT.AND P2, PT, R78, 0x49, PT ;  /* 0x000000494e00780c */ /* 0x000fe40003f44270 */
[----:B------:R-:W-:Y:S02]  /*4000*/  CS2R R110, SRZ ;  /* 0x00000000006e7805 */ /* 0x000fe4000001ff00 */
[----:B------:R-:W-:-:S02]  /*4010*/  FSEL R60, R60, -INF , P0 ;  /* 0xff8000003c3c7808 */ /* 0x000fc40000000000 */
[----:B------:R-:W-:Y:S02]  /*4020*/  FMNMX.FTZ R113, R46, R113, !PT ;  /* 0x000000712e717209 */ /* 0x000fe40007810000 */
[----:B------:R-:W-:Y:S01]  /*4030*/  ISETP.GT.AND P0, PT, R78, 0x50, PT ;  /* 0x000000504e00780c */ /* 0x000fe20003f04270 */
[----:B------:R-:W2:Y:S01]  /*4040*/  MUFU.EX2 R77, R77 ;  /* 0x0000004d004d7308 */ /* 0x000ea20000000800 */
[----:B------:R-:W-:Y:S01]  /*4050*/  FSEL R50, R61, -INF , P2 ;  /* 0xff8000003d327808 */ /* 0x000fe20001000000 */
[----:B------:R-:W-:Y:S01]  /*4060*/  FFMA.FTZ R61, R107, UR40, -R4 ;  /* 0x000000286b3d7c23 */ /* 0x000fe20008010804 */
[----:B------:R-:W-:Y:S02]  /*4070*/  FMNMX.FTZ R113, R60, R113, !PT ;  /* 0x000000713c717209 */ /* 0x000fe40007810000 */
[----:B------:R-:W-:Y:S02]  /*4080*/  ISETP.GT.AND P2, PT, R78, 0x51, PT ;  /* 0x000000514e00780c */ /* 0x000fe40003f44270 */
[----:B------:R-:W-:Y:S01]  /*4090*/  FSEL R64, R64, -INF , P0 ;  /* 0xff80000040407808 */ /* 0x000fe20000000000 */
[----:B------:R-:W-:Y:S01]  /*40a0*/  MUFU.EX2 R30, R30 ;  /* 0x0000001e001e7308 */ /* 0x000fe20000000800 */
[----:B------:R-:W-:-:S02]  /*40b0*/  FMNMX.FTZ R113, R50, R113, !PT ;  /* 0x0000007132717209 */ /* 0x000fc40007810000 */
[----:B------:R-:W-:Y:S02]  /*40c0*/  ISETP.GT.AND P0, PT, R78, 0x58, PT ;  /* 0x000000584e00780c */ /* 0x000fe40003f04270 */
[----:B------:R-:W-:Y:S02]  /*40d0*/  FSEL R65, R65, -INF , P2 ;  /* 0xff80000041417808 */ /* 0x000fe40001000000 */
[----:B------:R-:W-:Y:S01]  /*40e0*/  FMNMX.FTZ R2, R64, R113, !PT ;  /* 0x0000007140027209 */ /* 0x000fe20007810000 */
[----:B------:R-:W-:Y:S01]  /*40f0*/  MUFU.EX2 R57, R57 ;  /* 0x0000003900397308 */ /* 0x000fe20000000800 */
[----:B------:R-:W-:Y:S02]  /*4100*/  ISETP.GT.AND P2, PT, R78, 0x59, PT ;  /* 0x000000594e00780c */ /* 0x000fe40003f44270 */
[----:B------:R-:W-:Y:S02]  /*4110*/  CS2R R112, SRZ ;  /* 0x0000000000707805 */ /* 0x000fe4000001ff00 */
[----:B------:R-:W-:-:S02]  /*4120*/  FSEL R68, R68, -INF , P0 ;  /* 0xff80000044447808 */ /* 0x000fc40000000000 */
[----:B------:R-:W-:Y:S02]  /*4130*/  FMNMX.FTZ R107, R65, R2, !PT ;  /* 0x00000002416b7209 */ /* 0x000fe40007810000 */
[----:B------:R-:W-:Y:S01]  /*4140*/  FSEL R69, R69, -INF , P2 ;  /* 0xff80000045457808 */ /* 0x000fe20001000000 */
[----:B------:R-:W-:Y:S01]  /*4150*/  MUFU.EX2 R38, R38 ;  /* 0x0000002600267308 */ /* 0x000fe20000000800 */
[----:B------:R-:W-:Y:S02]  /*4160*/  ISETP.GT.AND P0, PT, R78, 0x60, PT ;  /* 0x000000604e00780c */ /* 0x000fe40003f04270 */
[----:B------:R-:W-:Y:S02]  /*4170*/  FMNMX.FTZ R2, R68, R107, !PT ;  /* 0x0000006b44027209 */ /* 0x000fe40007810000 */
[----:B------:R-:W-:Y:S02]  /*4180*/  CS2R R106, SRZ ;  /* 0x00000000006a7805 */ /* 0x000fe4000001ff00 */
[----:B------:R-:W-:-:S02]  /*4190*/  ISETP.GT.AND P2, PT, R78, 0x61, PT ;  /* 0x000000614e00780c */ /* 0x000fc40003f44270 */
[----:B------:R-:W-:Y:S01]  /*41a0*/  FSEL R54, R40, -INF , P0 ;  /* 0xff80000028367808 */ /* 0x000fe20000000000 */
[----:B------:R-:W3:Y:S01]  /*41b0*/  MUFU.EX2 R61, R61 ;  /* 0x0000003d003d7308 */ /* 0x000ee20000000800 */
[----:B------:R-:W-:Y:S02]  /*41c0*/  FMNMX.FTZ R103, R69, R2, !PT ;  /* 0x0000000245677209 */ /* 0x000fe40007810000 */
[----:B------:R-:W-:Y:S02]  /*41d0*/  ISETP.GT.AND P0, PT, R78, 0x68, PT ;  /* 0x000000684e00780c */ /* 0x000fe40003f04270 */
[----:B------:R-:W-:Y:S01]  /*41e0*/  FSEL R58, R41, -INF , P2 ;  /* 0xff800000293a7808 */ /* 0x000fe20001000000 */
[----:B------:R-:W-:Y:S01]  /*41f0*/  FFMA.FTZ R41, R99, UR40, -R4 ;  /* 0x0000002863297c23 */ /* 0x000fe20008010804 */
        /* <DEDUP_REMOVED lines=8> */
[--C-:B------:R-:W-:Y:S01]  /*4280*/  FFMA.FTZ R45, R75, UR40, -R4.reuse ;  /* 0x000000284b2d7c23 */ /* 0x100fe20008010804 */
[----:B------:R-:W-:Y:S01]  /*4290*/  FMNMX.FTZ R103, R44, R103, !PT ;  /* 0x000000672c677209 */ /* 0x000fe20007810000 */
[----:B----4-:R-:W-:Y:S01]  /*42a0*/  FFMA.FTZ R42, R95, UR40, -R4 ;  /* 0x000000285f2a7c23 */ /* 0x010fe20008010804 */
        /* <DEDUP_REMOVED lines=9> */
[----:B------:R-:W-:Y:S02]  /*4340*/  CS2R R102, SRZ ;  /* 0x0000000000667805 */ /* 0x000fe4000001ff00 */
[----:B------:R-:W-:Y:S02]  /*4350*/  FSEL R52, R52, -INF , P0 ;  /* 0xff80000034347808 */ /* 0x000fe40000000000 */
[----:B------:R-:W-:Y:S02]  /*4360*/  FMNMX.FTZ R75, R49, R2, !PT ;  /* 0x00000002314b7209 */ /* 0x000fe40007810000 */
[----:B------:R-:W-:Y:S01]  /*4370*/  FSEL R53, R53, -INF , P2 ;  /* 0xff80000035357808 */ /* 0x000fe20001000000 */
[----:B------:R-:W-:Y:S01]  /*4380*/  MUFU.EX2 R21, R21 ;  /* 0x0000001500157308 */ /* 0x000fe20000000800 */
[----:B------:R-:W-:Y:S02]  /*4390*/  ISETP.GT.AND P0, PT, R78, 0x80, PT ;  /* 0x000000804e00780c */ /* 0x000fe40003f04270 */
[----:B------:R-:W-:-:S02]  /*43a0*/  FMNMX.FTZ R2, R52, R75, !PT ;  /* 0x0000004b34027209 */ /* 0x000fc40007810000 */
[----:B------:R-:W-:Y:S02]  /*43b0*/  ISETP.GT.AND P2, PT, R78, 0x81, PT ;  /* 0x000000814e00780c */ /* 0x000fe40003f44270 */
[----:B------:R-:W-:Y:S01]  /*43c0*/  FSEL R66, R24, -INF , P0 ;  /* 0xff80000018427808 */ /* 0x000fe20000000000 */
[----:B------:R-:W-:-:S01]  /*43d0*/  FFMA.FTZ R24, R67, UR40, -R4 ;  /* 0x0000002843187c23 */ /* 0x000fc20008010804 */
[----:B------:R-:W-:Y:S01]  /*43e0*/  FMNMX.FTZ R75, R53, R2, !PT ;  /* 0x00000002354b7209 */ /* 0x000fe20007810000 */
[----:B------:R-:W-:Y:S01]  /*43f0*/  MUFU.EX2 R13, R13 ;  /* 0x0000000d000d7308 */ /* 0x000fe20000000800 */
[----:B------:R-:W-:Y:S02]  /*4400*/  ISETP.GT.AND P0, PT, R78, 0x88, PT ;  /* 0x000000884e00780c */ /* 0x000fe40003f04270 */
[----:B------:R-:W-:Y:S02]  /*4410*/  FSEL R25, R25, -INF , P2 ;  /* 0xff80000019197808 */ /* 0x000fe40001000000 */
[----:B------:R-:W-:-:S02]  /*4420*/  FMNMX.FTZ R2, R66, R75, !PT ;  /* 0x0000004b42027209 */ /* 0x000fc40007810000 */
[----:B------:R-:W-:Y:S01]  /*4430*/  ISETP.GT.AND P2, PT, R78, 0x89, PT ;  /* 0x000000894e00780c */ /* 0x000fe20003f44270 */
[----:B------:R-:W-:Y:S01]  /*4440*/  MUFU.EX2 R24, R24 ;  /* 0x0000001800187308 */ /* 0x000fe20000000800 */
        /* <DEDUP_REMOVED lines=8> */
[----:B------:R-:W-:Y:S01]  /*44d0*/  FSEL R70, R32, -INF , P0 ;  /* 0xff80000020467808 */ /* 0x000fe20000000000 */
[--C-:B------:R-:W-:Y:S01]  /*44e0*/  FFMA.FTZ R32, R71, UR40, -R4.reuse ;  /* 0x0000002847207c23 */ /* 0x100fe20008010804 */
[----:B------:R-:W-:Y:S01]  /*44f0*/  FMNMX.FTZ R75, R29, R2, !PT ;  /* 0x000000021d4b7209 */ /* 0x000fe20007810000 */
[----:B------:R-:W-:Y:S01]  /*4500*/  MUFU.EX2 R28, R28 ;  /* 0x0000001c001c7308 */ /* 0x000fe20000000800 */
[----:B------:R-:W-:Y:S02]  /*4510*/  ISETP.GT.AND P0, PT, R78, 0x98, PT ;  /* 0x000000984e00780c */ /* 0x000fe40003f04270 */
[----:B------:R-:W-:Y:S01]  /*4520*/  FSEL R74, R33, -INF , P2 ;  /* 0xff800000214a7808 */ /* 0x000fe20001000000 */
[----:B------:R-:W-:-:S01]  /*4530*/  FFMA.FTZ R33, R15, UR40, -R4 ;  /* 0x000000280f217c23 */ /* 0x000fc20008010804 */
[----:B------:R-:W-:Y:S01]  /*4540*/  FMNMX.FTZ R75, R70, R75, !PT ;  /* 0x0000004b464b7209 */ /* 0x000fe20007810000 */
[----:B------:R-:W-:-:S01]  /*4550*/  FFMA.FTZ R15, R59, UR40, -R4 ;  /* 0x000000283b0f7c23 */ /* 0x000fc20008010804 */
[----:B------:R-:W-:Y:S01]  /*4560*/  ISETP.GT.AND P2, PT, R78, 0x99, PT ;  /* 0x000000994e00780c */ /* 0x000fe20003f44270 */
        /* <DEDUP_REMOVED lines=9> */
[----:B0-----:R-:W-:Y:S01]  /*4600*/  F2FP.SATFINITE.E4M3.F32.PACK_AB_MERGE_C R217, R8, R7, RZ ;  /* 0x0000000708d9723e */ /* 0x001fe200048070ff */
[----:B------:R-:W-:Y:S01]  /*4610*/  MUFU.EX2 R32, R32 ;  /* 0x0000002000207308 */ /* 0x000fe20000000800 */
[----:B------:R-:W-:-:S02]  /*4620*/  FMNMX.FTZ R2, R37, R2, !PT ;  /* 0x0000000225027209 */ /* 0x000fc40007810000 */
[----:B-1----:R-:W-:Y:S02]  /*4630*/  F2FP.SATFINITE.E4M3.F32.PACK_AB_MERGE_C R219, R89, R12, RZ ;  /* 0x0000000c59db723e */ /* 0x002fe400048070ff */
[----:B------:R-:W-:Y:S01]  /*4640*/  F2FP.SATFINITE.E4M3.F32.PACK_AB_MERGE_C R217, R6, R5, R217 ;  /* 0x0000000506d9723e */ /* 0x000fe200048070d9 */
[----:B------:R-:W0:Y:S01]  /*4650*/  SHFL.BFLY PT, R43, R2, 0x2, 0x1f ;  /* 0x0c401f00022b7f89 */ /* 0x000e2200000e0000 */
[----:B------:R-:W-:Y:S01]  /*4660*/  F2FP.SATFINITE.E4M3.F32.PACK_AB_MERGE_C R219, R10, R9, R219 ;  /* 0x000000090adb723e */ /* 0x000fe200048070db */
[----:B------:R-:W-:Y:S01]  /*4670*/  MUFU.EX2 R33, R33 ;  /* 0x0000002100217308 */ /* 0x000fe20000000800 */
[----:B--2---:R-:W-:Y:S02]  /*4680*/  F2FP.SATFINITE.E4M3.F32.PACK_AB_MERGE_C R213, R77, R20, RZ ;  /* 0x000000144dd5723e */ /* 0x004fe400048070ff */
[----:B---3--:R-:W-:Y:S02]  /*4690*/  F2FP.SATFINITE.E4M3.F32.PACK_AB_MERGE_C R215, R61, R38, RZ ;  /* 0x000000263dd7723e */ /* 0x008fe400048070ff */
[----:B------:R-:W-:-:S02]  /*46a0*/  F2FP.SATFINITE.E4M3.F32.PACK_AB_MERGE_C R213, R73, R14, R213 ;  /* 0x0000000e49d5723e */ /* 0x000fc400048070d5 */
[----:B------:R-:W-:Y:S01]  /*46b0*/  F2FP.SATFINITE.E4M3.F32.PACK_AB_MERGE_C R215, R57, R30, R215 ;  /* 0x0000001e39d7723e */ /* 0x000fe200048070d7 */
[----:B------:R-:W-:Y:S08]  /*46c0*/  MUFU.EX2 R78, R78 ;  /* 0x0000004e004e7308 */ /* 0x000ff00000000800 */
[----:B------:R-:W-:Y:S01]  /*46d0*/  MUFU.EX2 R15, R15 ;  /* 0x0000000f000f7308 */ /* 0x000fe20000000800 */
[----:B0-----:R-:W-:-:S07]  /*46e0*/  FMNMX.FTZ R59, R2, R43, !PT ;  /* 0x0000002b023b7209 */ /* 0x001fce0007810000 */
[----:B------:R0:W-:Y:S01]  /*46f0*/  MUFU.EX2 R43, R63 ;  /* 0x0000003f002b7308 */ /* 0x0001e20000000800 */
[----:B------:R-:W1:Y:S07]  /*4700*/  SHFL.BFLY PT, R2, R59, 0x1, 0x1f ;  /* 0x0c201f003b027f89 */ /* 0x000e6e00000e0000 */
[----:B------:R-:W-:Y:S08]  /*4710*/  MUFU.EX2 R36, R36 ;  /* 0x0000002400247308 */ /* 0x000ff00000000800 */
[----:B------:R-:W-:Y:S08]  /*4720*/  MUFU.EX2 R82, R82 ;  /* 0x0000005200527308 */ /* 0x000ff00000000800 */
[----:B------:R-:W-:Y:S01]  /*4730*/  MUFU.EX2 R47, R47 ;  /* 0x0000002f002f7308 */ /* 0x000fe20000000800 */
[----:B-1----:R-:W-:-:S04]  /*4740*/  FMNMX.FTZ R2, R59, R2, !PT ;  /* 0x000000023b027209 */ /* 0x002fc80007810000 */
[C---:B------:R-:W-:Y:S01]  /*4750*/  FSETP.NEU.FTZ.AND P0, PT, R2.reuse, -INF , PT ;  /* 0xff8000000200780b */ /* 0x040fe20003f1d000 */
[----:B------:R-:W-:-:S02]  /*4760*/  FFMA.FTZ R55, R2, R55, -8 ;  /* 0xc100000002377423 */ /* 0x000fc40000010037 */
[----:B------:R-:W-:Y:S03]  /*4770*/  MUFU.EX2 R86, R86 ;  /* 0x0000005600567308 */ /* 0x000fe60000000800 */
[----:B------:R-:W-:Y:S02]  /*4780*/  FSEL R79, R55, RZ, P0 ;  /* 0x000000ff374f7208 */ /* 0x000fe40000000000 */
[----:B------:R-:W-:-:S03]  /*4790*/  PLOP3.LUT P0, PT, PT, PT, UP0, 0x80, 0x0 ;  /* 0x000000000000781c */ /* 0x000fc60003f0f008 */
        /* <DEDUP_REMOVED lines=12> */
[----:B------:R-:W-:Y:S01]  /*4860*/  FADD.FTZ R54, R5, R6 ;  /* 0x0000000605367221 */ /* 0x000fe20000010000 */
[----:B------:R-:W-:-:S01]  /*4870*/  FFMA.FTZ R101, R101, UR40, -R79 ;  /* 0x0000002865657c23 */ /* 0x000fc2000801084f */
[--C-:B0-----:R-:W-:Y:S01]  /*4880*/  FFMA.FTZ R63, R72, UR40, -R79.reuse ;  /* 0x00000028483f7c23 */ /* 0x101fe2000801084f */
[----:B------:R-:W-:-:S01]  /*4890*/  FFMA.FTZ R72, R26, UR40, -R79 ;  /* 0x000000281a487c23 */ /* 0x000fc2000801084f */
[----:B------:R-:W-:Y:S01]  /*48a0*/  MUFU.EX2 R88, R88 ;  /* 0x0000005800587308 */ /* 0x000fe20000000800 */
[----:B------:R-:W-:-:S01]  /*48b0*/  FADD.FTZ R95, R7, R54 ;  /* 0x00000036075f7221 */ /* 0x000fc20000010000 */
[--C-:B------:R-:W-:Y:S01]  /*48c0*/  FFMA.FTZ R76, R76, UR40, -R79.reuse ;  /* 0x000000284c4c7c23 */ /* 0x100fe2000801084f */
[----:B------:R-:W-:-:S01]  /*48d0*/  FFMA.FTZ R34, R34, UR40, -R79 ;  /* 0x0000002822227c23 */ /* 0x000fc2000801084f */
[----:B------:R-:W-:Y:S01]  /*48e0*/  FFMA.FTZ R26, R80, UR40, -R79 ;  /* 0x00000028501a7c23 */ /* 0x000fe2000801084f */
[----:B------:R-:W-:-:S01]  /*48f0*/  FADD.FTZ R54, R8, R95 ;  /* 0x0000005f08367221 */ /* 0x000fc20000010000 */
        /* <DEDUP_REMOVED lines=11> */
[----:B0-----:R-:W-:-:S01]  /*49b0*/  FFMA.FTZ R59, R81, UR40, -R79 ;  /* 0x00000028513b7c23 */ /* 0x001fc2000801084f */
        /* <DEDUP_REMOVED lines=12> */
[----:B------:R-:W-:-:S02]  /*4a80*/  CS2R R96, SRZ ;  /* 0x0000000000607805 */ /* 0x000fc4000001ff00 */
[----:B------:R-:W-:Y:S01]  /*4a90*/  CS2R R104, SRZ ;  /* 0x0000000000687805 */ /* 0x000fe2000001ff00 */
[----:B------:R-:W2:Y:S01]  /*4aa0*/  MUFU.EX2 R92, R92 ;  /* 0x0000005c005c7308 */ /* 0x000ea20000000800 */
[----:B-1----:R-:W-:-:S04]  /*4ab0*/  F2FP.SATFINITE.E4M3.F32.PACK_AB_MERGE_C R216, R98, R83, RZ ;  /* 0x0000005362d8723e */ /* 0x002fc800048070ff */
[----:B------:R-:W-:-:S03]  /*4ac0*/  F2FP.SATFINITE.E4M3.F32.PACK_AB_MERGE_C R216, R88, R35, R216 ;  /* 0x0000002358d8723e */ /* 0x000fc600048070d8 */
[----:B------:R1:W-:Y:S08]  /*4ad0*/  MUFU.EX2 R81, R50 ;  /* 0x0000003200517308 */ /* 0x0003f00000000800 */
[----:B------:R-:W3:Y:S01]  /*4ae0*/  MUFU.EX2 R100, R100 ;  /* 0x0000006400647308 */ /* 0x000ee20000000800 */
[----:B-1----:R-:W-:-:S04]  /*4af0*/  FADD.FTZ R50, R35, R88 ;  /* 0x0000005823327221 */ /* 0x002fc80000010000 */
[----:B------:R-:W-:-:S03]  /*4b00*/  FADD.FTZ R93, R83, R50 ;  /* 0x00000032535d7221 */ /* 0x000fc60000010000 */
[----:B------:R-:W1:Y:S01]  /*4b10*/  MUFU.EX2 R101, R101 ;  /* 0x0000006500657308 */ /* 0x000e620000000800 */
[----:B------:R-:W-:-:S01]  /*4b20*/  FADD.FTZ R50, R98, R93 ;  /* 0x0000005d62327221 */ /* 0x000fc20000010000 */
[----:B------:R-:W-:Y:S01]  /*4b30*/  FADD.FTZ R93, R9, R54 ;  /* 0x00000036095d7221 */ /* 0x000fe20000010000 */
[----:B------:R-:W-:Y:S02]  /*4b40*/  CS2R R98, SRZ ;  /* 0x0000000000627805 */ /* 0x000fe4000001ff00 */
[----:B0-----:R-:W-:Y:S01]  /*4b50*/  FADD.FTZ R3, R55, R50 ;  /* 0x0000003237037221 */ /* 0x001fe20000010000 */
[----:B------:R-:W-:-:S02]  /*4b60*/  FADD.FTZ R93, R10, R93 ;  /* 0x0000005d0a5d7221 */ /* 0x000fc40000010000 */
[----:B------:R-:W0:Y:S01]  /*4b70*/  MUFU.EX2 R63, R63 ;  /* 0x0000003f003f7308 */ /* 0x000e220000000800 */
[----:B--2---:R-:W-:-:S01]  /*4b80*/  FADD.FTZ R3, R92, R3 ;  /* 0x000000035c037221 */ /* 0x004fc20000010000 */
[----:B------:R-:W-:-:S03]  /*4b90*/  FADD.FTZ R54, R12, R93 ;  /* 0x0000005d0c367221 */ /* 0x000fc60000010000 */
[----:B---3--:R-:W-:Y:S01]  /*4ba0*/  FADD.FTZ R50, R100, R3 ;  /* 0x0000000364327221 */ /* 0x008fe20000010000 */
[----:B------:R-:W-:-:S01]  /*4bb0*/  FADD.FTZ R39, R89, R54 ;  /* 0x0000003659277221 */ /* 0x000fc20000010000 */
[----:B------:R-:W-:Y:S01]  /*4bc0*/  CS2R R88, SRZ ;  /* 0x0000000000587805 */ /* 0x000fe2000001ff00 */
[----:B------:R-:W2:Y:S01]  /*4bd0*/  MUFU.EX2 R72, R72 ;  /* 0x0000004800487308 */ /* 0x000ea20000000800 */
[----:B-1----:R-:W-:-:S01]  /*4be0*/  FADD.FTZ R50, R101, R50 ;  /* 0x0000003265327221 */ /* 0x002fc20000010000 */
[----:B------:R-:W-:Y:S01]  /*4bf0*/  FADD.FTZ R54, R14, R39 ;  /* 0x000000270e367221 */ /* 0x000fe20000010000 */
[----:B------:R-:W-:Y:S02]  /*4c00*/  F2FP.SATFINITE.E4M3.F32.PACK_AB_MERGE_C R218, R101, R100, RZ ;  /* 0x0000006465da723e */ /* 0x000fe400048070ff */
[----:B------:R-:W-:Y:S01]  /*4c10*/  CS2R R100, SRZ ;  /* 0x0000000000647805 */ /* 0x000fe2000001ff00 */
[----:B------:R-:W-:-:S01]  /*4c20*/  FADD.FTZ R93, R73, R54 ;  /* 0x00000036495d7221 */ /* 0x000fc20000010000 */
[----:B------:R-:W-:Y:S01]  /*4c30*/  F2FP.SATFINITE.E4M3.F32.PACK_AB_MERGE_C R218, R92, R55, R218 ;  /* 0x000000375cda723e */ /* 0x000fe200048070da */
[----:B------:R-:W1:Y:S01]  /*4c40*/  MUFU.EX2 R76, R76 ;  /* 0x0000004c004c7308 */ /* 0x000e620000000800 */
[----:B0-----:R-:W-:-:S01]  /*4c50*/  FADD.FTZ R39, R63, R50 ;  /* 0x000000323f277221 */ /* 0x001fc20000010000 */
[----:B------:R-:W-:-:S04]  /*4c60*/  FADD.FTZ R54, R20, R93 ;  /* 0x0000005d14367221 */ /* 0x000fc80000010000 */
[----:B------:R-:W-:Y:S02]  /*4c70*/  FADD.FTZ R93, R77, R54 ;  /* 0x000000364d5d7221 */ /* 0x000fe40000010000 */
[----:B------:R0:W3:Y:S01]  /*4c80*/  MUFU.EX2 R87, R34 ;  /* 0x0000002200577308 */ /* 0x0000e20000000800 */
[----:B--2---:R-:W-:-:S01]  /*4c90*/  FADD.FTZ R39, R72, R39 ;  /* 0x0000002748277221 */ /* 0x004fc20000010000 */
[----:B------:R-:W-:-:S04]  /*4ca0*/  FADD.FTZ R54, R30, R93 ;  /* 0x0000005d1e367221 */ /* 0x000fc80000010000 */
[----:B------:R-:W-:Y:S02]  /*4cb0*/  FADD.FTZ R93, R57, R54 ;  /* 0x00000036395d7221 */ /* 0x000fe40000010000 */
[----:B------:R-:W2:Y:S01]  /*4cc0*/  MUFU.EX2 R26, R26 ;  /* 0x0000001a001a7308 */ /* 0x000ea20000000800 */
[----:B-1----:R-:W-:-:S01]  /*4cd0*/  FADD.FTZ R50, R76, R39 ;  /* 0x000000274c327221 */ /* 0x002fc20000010000 */
[----:B------:R-:W-:Y:S01]  /*4ce0*/  FADD.FTZ R54, R38, R93 ;  /* 0x0000005d26367221 */ /* 0x000fe20000010000 */
[----:B0-----:R-:W-:-:S01]  /*4cf0*/  FFMA.FTZ R34, R64, UR40, -R79 ;  /* 0x0000002840227c23 */ /* 0x001fc2000801084f */
[--C-:B------:R-:W-:Y:S01]  /*4d00*/  FFMA.FTZ R64, R69, UR40, -R79.reuse ;  /* 0x0000002845407c23 */ /* 0x100fe2000801084f */
[----:B------:R-:W-:-:S01]  /*4d10*/  FFMA.FTZ R69, R58, UR40, -R79 ;  /* 0x000000283a457c23 */ /* 0x000fc2000801084f */
[----:B------:R-:W-:Y:S02]  /*4d20*/  CS2R R92, SRZ ;  /* 0x00000000005c7805 */ /* 0x000fe4000001ff00 */
[----:B------:R-:W0:Y:S01]  /*4d30*/  MUFU.EX2 R59, R59 ;  /* 0x0000003b003b7308 */ /* 0x000e220000000800 */
[----:B---3--:R-:W-:-:S01]  /*4d40*/  FADD.FTZ R39, R87, R50 ;  /* 0x0000003257277221 */ /* 0x008fc20000010000 */
[----:B------:R-:W-:-:S02]  /*4d50*/  F2FP.SATFINITE.E4M3.F32.PACK_AB_MERGE_C R212, R87, R76, RZ ;  /* 0x0000004c57d4723e */ /* 0x000fc400048070ff */
[----:B------:R-:W-:Y:S02]  /*4d60*/  CS2R R76, SRZ ;  /* 0x00000000004c7805 */ /* 0x000fe4000001ff00 */
[----:B------:R-:W-:Y:S02]  /*4d70*/  F2FP.SATFINITE.E4M3.F32.PACK_AB_MERGE_C R212, R72, R63, R212 ;  /* 0x0000003f48d4723e */ /* 0x000fe400048070d4 */
[----:B------:R-:W-:Y:S01]  /*4d80*/  CS2R R72, SRZ ;  /* 0x0000000000487805 */ /* 0x000fe2000001ff00 */
[----:B------:R-:W1:Y:S01]  /*4d90*/  MUFU.EX2 R84, R84 ;  /* 0x0000005400547308 */ /* 0x000e620000000800 */
[----:B--2---:R-:W-:-:S07]  /*4da0*/  FADD.FTZ R50, R26, R39 ;  /* 0x000000271a327221 */ /* 0x004fce0000010000 */
[----:B------:R-:W2:Y:S01]  /*4db0*/  MUFU.EX2 R85, R85 ;  /* 0x0000005500557308 */ /* 0x000ea20000000800 */
[----:B0-----:R-:W-:-:S07]  /*4dc0*/  FADD.FTZ R39, R59, R50 ;  /* 0x000000323b277221 */ /* 0x001fce0000010000 */
[----:B------:R-:W0:Y:S01]  /*4dd0*/  MUFU.EX2 R56, R56 ;  /* 0x0000003800387308 */ /* 0x000e220000000800 */
[----:B-1----:R-:W-:-:S01]  /*4de0*/  FADD.FTZ R50, R84, R39 ;  /* 0x0000002754327221 */ /* 0x002fc20000010000 */
[----:B------:R-:W-:Y:S01]  /*4df0*/  FADD.FTZ R39, R61, R54 ;  /* 0x000000363d277221 */ /* 0x000fe20000010000 */
[----:B------:R-:W-:-:S03]  /*4e00*/  CS2R R54, SRZ ;  /* 0x0000000000367805 */ /* 0x000fc6000001ff00 */
[----:B------:R-:W-:Y:S02]  /*4e10*/  FADD.FTZ R12, R40, R39 ;  /* 0x00000027280c7221 */ /* 0x000fe40000010000 */
[----:B------:R-:W1:Y:S01]  /*4e20*/  MUFU.EX2 R75, R75 ;  /* 0x0000004b004b7308 */ /* 0x000e620000000800 */
[----:B--2---:R-:W-:-:S01]  /*4e30*/  FADD.FTZ R7, R85, R50 ;  /* 0x0000003255077221 */ /* 0x004fc20000010000 */
[----:B------:R-:W-:Y:S01]  /*4e40*/  FADD.FTZ R39, R41, R12 ;  /* 0x0000000c29277221 */ /* 0x000fe20000010000 */
[----:B------:R-:W-:Y:S02]  /*4e50*/  F2FP.SATFINITE.E4M3.F32.PACK_AB_MERGE_C R214, R85, R84, RZ ;  /* 0x0000005455d6723e */ /* 0x000fe400048070ff */
[----:B------:R-:W-:Y:S01]  /*4e60*/  CS2R R84, SRZ ;  /* 0x0000000000547805 */ /* 0x000fe2000001ff00 */
[----:B------:R-:W-:-:S01]  /*4e70*/  FADD.FTZ R12, R42, R39 ;  /* 0x000000272a0c7221 */ /* 0x000fc20000010000 */
[----:B------:R-:W-:Y:S01]  /*4e80*/  F2FP.SATFINITE.E4M3.F32.PACK_AB_MERGE_C R42, R45, R42, RZ ;  /* 0x0000002a2d2a723e */ /* 0x000fe200048070ff */
[----:B------:R-:W2:Y:S01]  /*4e90*/  MUFU.EX2 R60, R60 ;  /* 0x0000003c003c7308 */ /* 0x000ea20000000800 */
[----:B0-----:R-:W-:-:S01]  /*4ea0*/  FADD.FTZ R8, R56, R7 ;  /* 0x0000000738087221 */ /* 0x001fc20000010000 */
[----:B------:R-:W-:Y:S01]  /*4eb0*/  FADD.FTZ R12, R45, R12 ;  /* 0x0000000c2d0c7221 */ /* 0x000fe20000010000 */
[----:B------:R-:W-:-:S02]  /*4ec0*/  F2FP.SATFINITE.E4M3.F32.PACK_AB_MERGE_C R214, R59, R26, R214 ;  /* 0x0000001a3bd6723e */ /* 0x000fc400048070d6 */
[----:B------:R-:W-:Y:S02]  /*4ed0*/  CS2R R58, SRZ ;  /* 0x00000000003a7805 */ /* 0x000fe4000001ff00 */
[----:B------:R-:W-:Y:S01]  /*4ee0*/  F2FP.SATFINITE.E4M3.F32.PACK_AB_MERGE_C R209, R41, R40, R42 ;  /* 0x0000002829d1723e */ /* 0x000fe2000480702a */
[----:B------:R-:W-:Y:S01]  /*4ef0*/  FADD.FTZ R39, R21, R12 ;  /* 0x0000000c15277221 */ /* 0x000fe20000010000 */
[----:B------:R-:W-:Y:S01]  /*4f00*/  CS2R R40, SRZ ;  /* 0x0000000000287805 */ /* 0x000fe2000001ff00 */
[----:B------:R-:W0:Y:S01]  /*4f10*/  MUFU.EX2 R34, R34 ;  /* 0x0000002200227308 */ /* 0x000e220000000800 */
[----:B-1----:R-:W-:-:S01]  /*4f20*/  FADD.FTZ R7, R75, R8 ;  /* 0x000000084b077221 */ /* 0x002fc20000010000 */
[----:B------:R-:W-:Y:S01]  /*4f30*/  FADD.FTZ R12, R24, R39 ;  /* 0x00000027180c7221 */ /* 0x000fe20000010000 */
[----:B------:R-:W-:-:S05]  /*4f40*/  CS2R R38, SRZ ;  /* 0x0000000000267805 */ /* 0x000fca000001ff00 */
[----:B------:R-:W1:Y:S01]  /*4f50*/  MUFU.EX2 R65, R65 ;  /* 0x0000004100417308 */ /* 0x000e620000000800 */
[----:B--2---:R-:W-:-:S01]  /*4f60*/  FADD.FTZ R8, R60, R7 ;  /* 0x000000073c087221 */ /* 0x004fc20000010000 */
[----:B------:R-:W-:-:S03]  /*4f70*/  F2FP.SATFINITE.E4M3.F32.PACK_AB_MERGE_C R60, R81, R60, RZ ;  /* 0x0000003c513c723e */ /* 0x000fc600048070ff */
[----:B------:R-:W-:Y:S01]  /*4f80*/  FADD.FTZ R7, R81, R8 ;  /* 0x0000000851077221 */ /* 0x000fe20000010000 */
[----:B------:R-:W-:Y:S02]  /*4f90*/  F2FP.SATFINITE.E4M3.F32.PACK_AB_MERGE_C R208, R75, R56, R60 ;  /* 0x000000384bd0723e */ /* 0x000fe4000480703c */
[----:B------:R-:W-:Y:S01]  /*4fa0*/  CS2R R56, SRZ ;  /* 0x0000000000387805 */ /* 0x000fe2000001ff00 */
[----:B------:R-:W2:Y:S01]  /*4fb0*/  MUFU.EX2 R68, R68 ;  /* 0x0000004400447308 */ /* 0x000ea20000000800 */
[----:B0-----:R-:W-:-:S01]  /*4fc0*/  FADD.FTZ R8, R34, R7 ;  /* 0x0000000722087221 */ /* 0x001fc20000010000 */
[----:B------:R-:W-:Y:S01]  /*4fd0*/  FADD.FTZ R7, R13, R12 ;  /* 0x0000000c0d077221 */ /* 0x000fe20000010000 */
[C---:B------:R-:W-:Y:S02]  /*4fe0*/  F2FP.SATFINITE.E4M3.F32.PACK_AB_MERGE_C R13, R32.reuse, R13, RZ ;  /* 0x0000000d200d723e */ /* 0x040fe400048070ff */
[----:B------:R-:W-:Y:S02]  /*4ff0*/  CS2R R60, SRZ ;  /* 0x00000000003c7805 */ /* 0x000fe4000001ff00 */
[----:B------:R-:W-:Y:S01]  /*5000*/  CS2R R80, SRZ ;  /* 0x0000000000507805 */ /* 0x000fe2000001ff00 */
[----:B------:R-:W-:Y:S01]  /*5010*/  FADD.FTZ R32, R32, R7 ;  /* 0x0000000720207221 */ /* 0x000fe20000010000 */
[----:B------:R-:W-:Y:S01]  /*5020*/  F2FP.SATFINITE.E4M3.F32.PACK_AB_MERGE_C R211, R24, R21, R13 ;  /* 0x0000001518d3723e */ /* 0x000fe2000480700d */
[----:B------:R-:W0:Y:S01]  /*5030*/  MUFU.EX2 R91, R64 ;  /* 0x00000040005b7308 */ /* 0x000e220000000800 */
[----:B-1----:R-:W-:-:S07]  /*5040*/  FADD.FTZ R5, R65, R8 ;  /* 0x0000000841057221 */ /* 0x002fce0000010000 */
[----:B------:R-:W1:Y:S01]  /*5050*/  MUFU.EX2 R46, R46 ;  /* 0x0000002e002e7308 */ /* 0x000e620000000800 */
[----:B--2---:R-:W-:-:S01]  /*5060*/  FADD.FTZ R6, R68, R5 ;  /* 0x0000000544067221 */ /* 0x004fc20000010000 */
[----:B------:R-:W-:-:S04]  /*5070*/  FADD.FTZ R5, R11, R32 ;  /* 0x000000200b057221 */ /* 0x000fc80000010000 */
[----:B------:R-:W-:Y:S02]  /*5080*/  FADD.FTZ R10, R28, R5 ;  /* 0x000000051c0a7221 */ /* 0x000fe40000010000 */
[----:B------:R-:W2:Y:S01]  /*5090*/  MUFU.EX2 R69, R69 ;  /* 0x0000004500457308 */ /* 0x000ea20000000800 */
[C---:B0-----:R-:W-:Y:S01]  /*50a0*/  F2FP.SATFINITE.E4M3.F32.PACK_AB_MERGE_C R68, R91.reuse, R68, RZ ;  /* 0x000000445b44723e */ /* 0x041fe200048070ff */
[----:B------:R-:W-:Y:S01]  /*50b0*/  FADD.FTZ R91, R91, R6 ;  /* 0x000000065b5b7221 */ /* 0x000fe20000010000 */
[----:B------:R-:W-:-:S01]  /*50c0*/  FADD.FTZ R7, R33, R10 ;  /* 0x0000000a21077221 */ /* 0x000fc20000010000 */
[C---:B------:R-:W-:Y:S02]  /*50d0*/  F2FP.SATFINITE.E4M3.F32.PACK_AB_MERGE_C R33, R78.reuse, R33, RZ ;  /* 0x000000214e21723e */ /* 0x040fe400048070ff */
[----:B------:R-:W-:Y:S01]  /*50e0*/  F2FP.SATFINITE.E4M3.F32.PACK_AB_MERGE_C R210, R65, R34, R68 ;  /* 0x0000002241d2723e */ /* 0x000fe20004807044 */
[----:B------:R-:W-:Y:S01]  /*50f0*/  FADD.FTZ R78, R78, R7 ;  /* 0x000000074e4e7221 */ /* 0x000fe20000010000 */
[----:B------:R-:W0:Y:S01]  /*5100*/  MUFU.EX2 R44, R44 ;  /* 0x0000002c002c7308 */ /* 0x000e220000000800 */
[----:B-1----:R-:W-:-:S01]  /*5110*/  FADD.FTZ R8, R46, R91 ;  /* 0x0000005b2e087221 */ /* 0x002fc20000010000 */
[----:B------:R-:W-:Y:S01]  /*5120*/  F2FP.SATFINITE.E4M3.F32.PACK_AB_MERGE_C R205, R28, R11, R33 ;  /* 0x0000000b1ccd723e */ /* 0x000fe20004807021 */
[----:B------:R-:W-:-:S01]  /*5130*/  FADD.FTZ R7, R15, R78 ;  /* 0x0000004e0f077221 */ /* 0x000fc20000010000 */
[----:B------:R-:W-:-:S02]  /*5140*/  CS2R R32, SRZ ;  /* 0x0000000000207805 */ /* 0x000fc4000001ff00 */
[----:B------:R-:W-:Y:S02]  /*5150*/  CS2R R34, SRZ ;  /* 0x0000000000227805 */ /* 0x000fe4000001ff00 */
[----:B------:R-:W-:Y:S01]  /*5160*/  CS2R R64, SRZ ;  /* 0x0000000000407805 */ /* 0x000fe2000001ff00 */
[----:B------:R-:W-:-:S01]  /*5170*/  FADD.FTZ R10, R36, R7 ;  /* 0x00000007240a7221 */ /* 0x000fc20000010000 */
[----:B------:R1:W3:Y:S01]  /*5180*/  MUFU.EX2 R3, R62 ;  /* 0x0000003e00037308 */ /* 0x0002e20000000800 */
[----:B--2---:R-:W-:-:S01]  /*5190*/  FADD.FTZ R5, R69, R8 ;  /* 0x0000000845057221 */ /* 0x004fc20000010000 */
[----:B------:R-:W-:Y:S01]  /*51a0*/  CS2R R78, SRZ ;  /* 0x00000000004e7805 */ /* 0x000fe2000001ff00 */
[----:B------:R-:W-:-:S01]  /*51b0*/  FADD.FTZ R7, R43, R10 ;  /* 0x0000000a2b077221 */ /* 0x000fc20000010000 */
[----:B------:R-:W-:-:S03]  /*51c0*/  F2FP.SATFINITE.E4M3.F32.PACK_AB_MERGE_C R43, R82, R43, RZ ;  /* 0x0000002b522b723e */ /* 0x000fc600048070ff */
[----:B------:R-:W-:Y:S01]  /*51d0*/  FADD.FTZ R82, R82, R7 ;  /* 0x0000000752527221 */ /* 0x000fe20000010000 */
[----:B------:R-:W2:Y:S01]  /*51e0*/  MUFU.EX2 R48, R48 ;  /* 0x0000003000307308 */ /* 0x000ea20000000800 */
[----:B0-----:R-:W-:-:S01]  /*51f0*/  FADD.FTZ R8, R44, R5 ;  /* 0x000000052c087221 */ /* 0x001fc20000010000 */
[----:B------:R-:W-:Y:S02]  /*5200*/  F2FP.SATFINITE.E4M3.F32.PACK_AB_MERGE_C R207, R36, R15, R43 ;  /* 0x0000000f24cf723e */ /* 0x000fe4000480702b */
[----:B------:R-:W-:Y:S02]  /*5210*/  CS2R R42, SRZ ;  /* 0x00000000002a7805 */ /* 0x000fe4000001ff00 */
[----:B-1----:R-:W-:Y:S02]  /*5220*/  CS2R R62, SRZ ;  /* 0x00000000003e7805 */ /* 0x002fe4000001ff00 */
[----:B------:R-:W0:Y:S01]  /*5230*/  MUFU.EX2 R49, R49 ;  /* 0x0000003100317308 */ /* 0x000e220000000800 */
[----:B---3--:R-:W-:-:S01]  /*5240*/  FADD.FTZ R5, R3, R8 ;  /* 0x0000000803057221 */ /* 0x008fc20000010000 */
[----:B------:R-:W-:-:S04]  /*5250*/  F2FP.SATFINITE.E4M3.F32.PACK_AB_MERGE_C R44, R3, R44, RZ ;  /* 0x0000002c032c723e */ /* 0x000fc800048070ff */
[----:B------:R-:W-:Y:S02]  /*5260*/  F2FP.SATFINITE.E4M3.F32.PACK_AB_MERGE_C R204, R69, R46, R44 ;  /* 0x0000002e45cc723e */ /* 0x000fe4000480702c */
[----:B------:R-:W-:Y:S01]  /*5270*/  CS2R R44, SRZ ;  /* 0x00000000002c7805 */ /* 0x000fe2000001ff00 */
[----:B------:R-:W1:Y:S01]  /*5280*/  MUFU.EX2 R52, R52 ;  /* 0x0000003400347308 */ /* 0x000e620000000800 */
[----:B--2---:R-:W-:-:S01]  /*5290*/  FADD.FTZ R8, R48, R5 ;  /* 0x0000000530087221 */ /* 0x004fc20000010000 */
[----:B------:R-:W-:-:S06]  /*52a0*/  CS2R R68, SRZ ;  /* 0x0000000000447805 */ /* 0x000fcc000001ff00 */
        /* <DEDUP_REMOVED lines=8> */
[C---:B--2---:R-:W-:Y:S01]  /*5330*/  F2FP.SATFINITE.E4M3.F32.PACK_AB_MERGE_C R52, R53.reuse, R52, RZ ;  /* 0x000000343534723e */ /* 0x044fe200048070ff */
[----:B------:R-:W-:Y:S01]  /*5340*/  FADD.FTZ R53, R53, R8 ;  /* 0x0000000835357221 */ /* 0x000fe20000010000 */
[----:B------:R-:W-:-:S02]  /*5350*/  FADD.FTZ R7, R51, R12 ;  /* 0x0000000c33077221 */ /* 0x000fc40000010000 */
[----:B------:R-:W-:Y:S02]  /*5360*/  F2FP.SATFINITE.E4M3.F32.PACK_AB_MERGE_C R206, R49, R48, R52 ;  /* 0x0000003031ce723e */ /* 0x000fe40004807034 */
[----:B------:R-:W-:Y:S01]  /*5370*/  CS2R R48, SRZ ;  /* 0x0000000000307805 */ /* 0x000fe2000001ff00 */
[----:B------:R-:W2:Y:S01]  /*5380*/  MUFU.EX2 R67, R67 ;  /* 0x0000004300437308 */ /* 0x000ea20000000800 */
[----:B0-----:R-:W-:-:S01]  /*5390*/  FADD.FTZ R10, R66, R53 ;  /* 0x00000035420a7221 */ /* 0x001fc20000010000 */
[----:B------:R-:W-:-:S06]  /*53a0*/  CS2R R52, SRZ ;  /* 0x0000000000347805 */ /* 0x000fcc000001ff00 */
[----:B------:R-:W0:Y:S01]  /*53b0*/  MUFU.EX2 R90, R90 ;  /* 0x0000005a005a7308 */ /* 0x000e220000000800 */
[----:B-1----:R-:W-:-:S07]  /*53c0*/  FADD.FTZ R10, R25, R10 ;  /* 0x0000000a190a7221 */ /* 0x002fce0000010000 */
[----:B------:R1:W3:Y:S01]  /*53d0*/  MUFU.EX2 R6, R29 ;  /* 0x0000001d00067308 */ /* 0x0002e20000000800 */
[----:B--2---:R-:W-:-:S07]  /*53e0*/  FADD.FTZ R5, R67, R10 ;  /* 0x0000000a43057221 */ /* 0x004fce0000010000 */
[----:B------:R-:W2:Y:S01]  /*53f0*/  MUFU.EX2 R27, R27 ;  /* 0x0000001b001b7308 */ /* 0x000ea20000000800 */
[C---:B0-----:R-:W-:Y:S01]  /*5400*/  F2FP.SATFINITE.E4M3.F32.PACK_AB_MERGE_C R51, R90.reuse, R51, RZ ;  /* 0x000000335a33723e */ /* 0x041fe200048070ff */
[----:B------:R-:W-:Y:S01]  /*5410*/  FADD.FTZ R90, R90, R7 ;  /* 0x000000075a5a7221 */ /* 0x000fe20000010000 */
[----:B-1----:R-:W-:Y:S02]  /*5420*/  CS2R R28, SRZ ;  /* 0x00000000001c7805 */ /* 0x002fe4000001ff00 */
[----:B------:R-:W-:Y:S02]  /*5430*/  F2FP.SATFINITE.E4M3.F32.PACK_AB_MERGE_C R201, R86, R47, R51 ;  /* 0x0000002f56c9723e */ /* 0x000fe40004807033 */
[----:B------:R-:W-:Y:S02]  /*5440*/  CS2R R46, SRZ ;  /* 0x00000000002e7805 */ /* 0x000fe4000001ff00 */
[----:B------:R-:W-:Y:S01]  /*5450*/  CS2R R50, SRZ ;  /* 0x0000000000327805 */ /* 0x000fe2000001ff00 */
[----:B------:R-:W0:Y:S01]  /*5460*/  MUFU.EX2 R70, R70 ;  /* 0x0000004600467308 */ /* 0x000e220000000800 */
[----:B---3--:R-:W-:-:S01]  /*5470*/  FADD.FTZ R5, R6, R5 ;  /* 0x0000000506057221 */ /* 0x008fc20000010000 */
[----:B------:R-:W-:-:S02]  /*5480*/  F2FP.SATFINITE.E4M3.F32.PACK_AB_MERGE_C R67, R6, R67, RZ ;  /* 0x000000430643723e */ /* 0x000fc400048070ff */
[----:B------:R-:W-:Y:S02]  /*5490*/  CS2R R86, SRZ ;  /* 0x0000000000567805 */ /* 0x000fe4000001ff00 */
[----:B------:R-:W-:Y:S02]  /*54a0*/  F2FP.SATFINITE.E4M3.F32.PACK_AB_MERGE_C R200, R25, R66, R67 ;  /* 0x0000004219c8723e */ /* 0x000fe40004807043 */
[----:B------:R-:W-:Y:S01]  /*54b0*/  CS2R R24, SRZ ;  /* 0x0000000000187805 */ /* 0x000fe2000001ff00 */
[----:B------:R-:W1:Y:S01]  /*54c0*/  MUFU.EX2 R94, R94 ;  /* 0x0000005e005e7308 */ /* 0x000e620000000800 */
[----:B--2---:R-:W-:-:S01]  /*54d0*/  FADD.FTZ R7, R27, R90 ;  /* 0x0000005a1b077221 */ /* 0x004fc20000010000 */
[----:B------:R-:W-:Y:S02]  /*54e0*/  CS2R R66, SRZ ;  /* 0x0000000000427805 */ /* 0x000fe4000001ff00 */
[----:B------:R-:W-:-:S04]  /*54f0*/  CS2R R90, SRZ ;  /* 0x00000000005a7805 */ /* 0x000fc8000001ff00 */
[----:B------:R2:W3:Y:S01]  /*5500*/  MUFU.EX2 R3, R74 ;  /* 0x0000004a00037308 */ /* 0x0004e20000000800 */
[----:B0-----:R-:W-:-:S07]  /*5510*/  FADD.FTZ R6, R70, R5 ;  /* 0x0000000546067221 */ /* 0x001fce0000010000 */
[----:B------:R-:W-:Y:S01]  /*5520*/  MUFU.EX2 R31, R31 ;  /* 0x0000001f001f7308 */ /* 0x000fe20000000800 */
[----:B-1----:R-:W-:-:S01]  /*5530*/  FADD.FTZ R10, R94, R7 ;  /* 0x000000075e0a7221 */ /* 0x002fc20000010000 */
[----:B--2---:R-:W-:-:S06]  /*5540*/  CS2R R74, SRZ ;  /* 0x00000000004a7805 */ /* 0x004fcc000001ff00 */
[----:B------:R-:W-:Y:S01]  /*5550*/  MUFU.EX2 R71, R71 ;  /* 0x0000004700477308 */ /* 0x000fe20000000800 */
[----:B---3--:R-:W-:-:S07]  /*5560*/  FADD.FTZ R6, R3, R6 ;  /* 0x0000000603067221 */ /* 0x008fce0000010000 */
[----:B------:R0:W1:Y:S08]  /*5570*/  MUFU.EX2 R8, R37 ;  /* 0x0000002500087308 */ /* 0x0000700000000800 */
[----:B------:R-:W2:Y:S01]  /*5580*/  MUFU.EX2 R4, R4 ;  /* 0x0000000400047308 */ /* 0x000ea20000000800 */
[----:B0-----:R-:W-:Y:S02]  /*5590*/  CS2R R36, SRZ ;  /* 0x0000000000247805 */ /* 0x001fe4000001ff00 */
[----:B-1----:R-:W-:Y:S01]  /*55a0*/  F2FP.SATFINITE.E4M3.F32.PACK_AB_MERGE_C R5, R8, R71, RZ ;  /* 0x000000470805723e */ /* 0x002fe200048070ff */
[----:B------:R-:W-:-:S03]  /*55b0*/  FADD.FTZ R71, R71, R6 ;  /* 0x0000000647477221 */ /* 0x000fc60000010000 */
[----:B------:R-:W-:Y:S02]  /*55c0*/  F2FP.SATFINITE.E4M3.F32.PACK_AB_MERGE_C R202, R3, R70, R5 ;  /* 0x0000004603ca723e */ /* 0x000fe40004807005 */
[----:B--2---:R-:W-:Y:S01]  /*55d0*/  F2FP.SATFINITE.E4M3.F32.PACK_AB_MERGE_C R7, R4, R31, RZ ;  /* 0x0000001f0407723e */ /* 0x004fe200048070ff */
[----:B------:R-:W-:-:S03]  /*55e0*/  FADD.FTZ R31, R31, R10 ;  /* 0x0000000a1f1f7221 */ /* 0x000fc60000010000 */
[----:B------:R-:W-:Y:S01]  /*55f0*/  F2FP.SATFINITE.E4M3.F32.PACK_AB_MERGE_C R203, R94, R27, R7 ;  /* 0x0000001b5ecb723e */ /* 0x000fe20004807007 */
[----:B------:R-:W-:-:S01]  /*5600*/  FADD.FTZ R3, R4, R31 ;  /* 0x0000001f04037221 */ /* 0x000fc20000010000 */
[----:B------:R-:W-:Y:S01]  /*5610*/  FADD.FTZ R4, R8, R71 ;  /* 0x0000004708047221 */ /* 0x000fe20000010000 */
        /* <DEDUP_REMOVED lines=57> */
.L_x_6363:
[----:B------:R-:W-:Y:S01]  /*59b0*/  ISETP.NE.AND P2, PT, RZ, UR50, PT ;  /* 0x00000032ff007c0c */ /* 0x000fe2000bf45270 */
[----:B------:R-:W-:-:S04]  /*59c0*/  UISETP.NE.AND UP0, UPT, UR4, 0x1, UPT ;  /* 0x000000010400788c */ /* 0x000fc8000bf05270 */
[----:B------:R-:W-:-:S04]  /*59d0*/  USEL UR41, URZ, 0x1, UP0 ;  /* 0x000000013f297887 */ /* 0x000fc80008000000 */
[----:B------:R-:W-:-:S04]  /*59e0*/  ULOP3.LUT UR41, UR7, UR41, URZ, 0x3c, !UPT ;  /* 0x0000002907297292 */ /* 0x000fc8000f8e3c3f */
[----:B------:R-:W-:Y:S08]  /*59f0*/  @P2 BRA `(.L_x_6353) ;  /* 0x0000000000382947 */ /* 0x000ff00003800000 */
[----:B------:R-:W-:Y:S05]  /*5a00*/  @!P1 BRA `(.L_x_6354) ;  /* 0x0000000000049947 */ /* 0x000fea0003800000 */
[----:B------:R-:W-:Y:S01]  /*5a10*/  BPT.TRAP 0x1 ;  /* 0x000000040000795c */ /* 0x000fe20000300000 */
.L_x_6354:
        /* <DEDUP_REMOVED lines=9> */
.L_x_6355:
[----:B-1----:R-:W-:Y:S05]  /*5ab0*/  @P0 BRA `(.L_x_6353) ;  /* 0x0000000000080947 */ /* 0x002fea0003800000 */
[----:B------:R-:W1:Y:S02]  /*5ac0*/  SYNCS.PHASECHK.TRANS64.TRYWAIT P0, [UR5+0x33430], R0 ;  /* 0x03343000ff0075a7 */ /* 0x000e640008000145 */
[----:B-1----:R-:W-:Y:S05]  /*5ad0*/  @!P0 BRA `(.L_x_6356) ;  /* 0x0000014400f08947 */ /* 0x002fea0003800000 */
.L_x_6353:
[----:B------:R-:W2:Y:S01]  /*5ae0*/  S2R R2, SR_TID.X ;  /* 0x0000000000027919 */ /* 0x000ea20000002100 */
        /* <DEDUP_REMOVED lines=21> */
[----:B--2---:R-:W-:Y:S01]  /*5c40*/  SHF.R.U32.HI R2, RZ, 0x7, R2 ;  /* 0x00000007ff027819 */ /* 0x004fe20000011602 */
[----:B------:R-:W-:Y:S01]  /*5c50*/  UMOV UR23, 0x80000020 ;  /* 0x8000002000177882 */ /* 0x000fe20000000000 */
[----:B------:R-:W-:Y:S01]  /*5c60*/  UIADD3 UR26, UR5, 0x502, URZ ;  /* 0x00000502051a7890 */ /* 0x000fe2000fffe03f */
[----:B------:R-:W-:-:S02]  /*5c70*/  UMOV UR27, 0x80000020 ;  /* 0x80000020001b7882 */ /* 0x000fc40000000000 */
[----:B01----:R-:W-:-:S05]  /*5c80*/  VIADD R0, R2, 0x8 ;  /* 0x0000000802007836 */ /* 0x003fca0000000000 */
        /* <DEDUP_REMOVED lines=165> */
.L_x_6358:
[----:B------:R-:W-:Y:S01]  /*66e0*/  ULEA UR5, UR4, UR39, 0x3 ;  /* 0x0000002704057291 */ /* 0x000fe2000f8e183f */
[----:B------:R-:W-:-:S05]  /*66f0*/  IMAD.U32 R0, RZ, RZ, UR7 ;  /* 0x00000007ff007e24 */ /* 0x000fca000f8e00ff */
[----:B------:R-:W-:-:S04]  /*6700*/  SHF.L.U32 R0, R0, 0x1f, RZ ;  /* 0x0000001f00007819 */ /* 0x000fc800000006ff */
[----:B------:R0:W1:Y:S01]  /*6710*/  SYNCS.PHASECHK.TRANS64.TRYWAIT P0, [UR5+0x33450], R0 ;  /* 0x03345000ff0075a7 */ /* 0x0000620008000145 */
[----:B------:R-:W-:Y:S05]  /*6720*/  @!P1 BRA `(.L_x_6359) ;  /* 0x0000000000049947 */ /* 0x000fea0003800000 */
[----:B------:R-:W-:Y:S01]  /*6730*/  BPT.TRAP 0x1 ;  /* 0x000000040000795c */ /* 0x000fe20000300000 */
.L_x_6359:
[----:B-1----:R-:W-:Y:S05]  /*6740*/  @P0 BRA `(.L_x_6357) ;  /* 0x0000000000080947 */ /* 0x002fea0003800000 */
[----:B------:R-:W1:Y:S02]  /*6750*/  SYNCS.PHASECHK.TRANS64.TRYWAIT P0, [UR5+0x33450], R0 ;  /* 0x03345000ff0075a7 */ /* 0x000e640008000145 */
[----:B-1----:R-:W-:Y:S05]  /*6760*/  @!P0 BRA `(.L_x_6360) ;  /* 0x0000013800e48947 */ /* 0x002fea0003800000 */
.L_x_6357:
        /* <DEDUP_REMOVED lines=36> */
.L_x_6361:
[----:B------:R-:W-:Y:S01]  /*69b0*/  UISETP.NE.AND UP0, UPT, UR52, URZ, UPT ;  /* 0x0000003f3400728c */ /* 0x000fe2000bf05270 */
[----:B------:R-:W-:-:S05]  /*69c0*/  VIADD R8, R17, UR49 ;  /* 0x0000003111087c36 */ /* 0x000fca0008000000 */
[----:B------:R-:W-:Y:S02]  /*69d0*/  PLOP3.LUT P0, PT, PT, PT, UP0, 0x80, 0x0 ;  /* 0x000000000000781c */ /* 0x000fe40003f0f008 */
[----:B------:R-:W-:-:S03]  /*69e0*/  PLOP3.LUT P2, PT, PT, PT, UP0, 0x80, 0x0 ;  /* 0x000000000000781c */ /* 0x000fc60003f4f008 */
[----:B------:R-:W-:-:S08]  /*69f0*/  @UP0 ULDC UR5, c[0x0][0x44c] ;  /* 0x0001130000050ab9 */ /* 0x000fd00000000800 */
[----:B0-----:R-:W-:Y:S01]  /*6a00*/  @P0 IMAD.HI.U32 R0, R8, UR5, RZ ;  /* 0x0000000508000c27 */ /* 0x001fe2000f8e00ff */
[----:B------:R-:W-:-:S04]  /*6a10*/  @UP0 ULDC UR5, c[0x0][0x450] ;  /* 0x0001140000050ab9 */ /* 0x000fc80000000800 */
[----:B------:R-:W-:Y:S01]  /*6a20*/  @P2 SHF.R.U32.HI R8, RZ, UR5, R0 ;  /* 0x00000005ff082c19 */ /* 0x000fe20008011600 */
[----:B------:R-:W-:-:S04]  /*6a30*/  UIMAD UR5, UR6, -0xa0, URZ ;  /* 0xffffff60060578a4 */ /* 0x000fc8000f8e023f */
[----:B------:R-:W0:Y:S02]  /*6a40*/  SHFL.IDX PT, R7, R8, RZ, 0x1c1f ;  /* 0x001c1fff08077589 */ /* 0x000e2400000e0000 */
[----:B------:R-:W-:Y:S01]  /*6a50*/  IMAD.U32 R9, RZ, RZ, UR5 ;  /* 0x00000005ff097e24 */ /* 0x000fe2000f8e00ff */
[----:B------:R-:W-:-:S04]  /*6a60*/  ULEA UR5, UR38, UR39, 0x3 ;  /* 0x0000002726057291 */ /* 0x000fc8000f8e183f */
[----:B------:R-:W-:Y:S01]  /*6a70*/  IADD3 R2, -R16, 0x1, R9 ;  /* 0x0000000110027810 */ /* 0x000fe20007ffe109 */
[----:B------:R-:W-:Y:S01]  /*6a80*/  IMAD.U32 R9, RZ, RZ, UR42 ;  /* 0x0000002aff097e24 */ /* 0x000fe2000f8e00ff */
[----:B------:R-:W-:-:S04]  /*6a90*/  UIADD3 UR5, UR5, 0x33440, URZ ;  /* 0x0003344005057890 */ /* 0x000fc8000fffe03f */
[----:B------:R-:W-:Y:S01]  /*6aa0*/  IADD3 R2, -R9, UR51, R2 ;  /* 0x0000003309027c10 */ /* 0x000fe2000fffe102 */
[----:B------:R-:W-:-:S09]  /*6ab0*/  UPRMT UR5, UR57, 0x654, UR5 ;  /* 0x0000065439057896 */ /* 0x000fd20008000005 */
[----:B------:R-:W-:Y:S01]  /*6ac0*/  SYNCS.ARRIVE.TRANS64.RED.A1T0 RZ, [UR5], RZ ;  /* 0x000000ffffff79a7 */ /* 0x000fe20008100405 */
[----:B0-----:R-:W-:-:S05]  /*6ad0*/  IMAD.IADD R0, R2, 0x1, R7 ;  /* 0x0000000102007824 */ /* 0x001fca00078e0207 */
        /* <DEDUP_REMOVED lines=100> */
[C---:B------:R-:W-:Y:S02]  /*7120*/  ISETP.GT.AND P3, PT, R0.reuse, 0x88, PT ;  /* 0x000000880000780c */ /* 0x040fe40003f64270 */
[----:B------:R-:W-:-:S02]  /*7130*/  ISETP.GT.AND P4, PT, R0, 0x89, PT ;  /* 0x000000890000780c */ /* 0x000fc40003f84270 */
[C---:B------:R-:W-:Y:S02]  /*7140*/  ISETP.GT.AND P6, PT, R0.reuse, 0x90, PT ;  /* 0x000000900000780c */ /* 0x040fe40003fc4270 */
[C---:B------:R-:W-:Y:S02]  /*7150*/  ISETP.GT.AND P5, PT, R0.reuse, 0x91, PT ;  /* 0x000000910000780c */ /* 0x040fe40003fa4270 */
[C---:B------:R-:W-:Y:S02]  /*7160*/  ISETP.GT.AND P0, PT, R0.reuse, 0x98, PT ;  /* 0x000000980000780c */ /* 0x040fe40003f04270 */
[----:B------:R-:W-:Y:S02]  /*7170*/  ISETP.GT.AND P2, PT, R0, 0x99, PT ;  /* 0x000000990000780c */ /* 0x000fe40003f44270 */
[----:B------:R-:W-:Y:S02]  /*7180*/  FMNMX.FTZ R0, R120, R9, !PT ;  /* 0x0000000978007209 */ /* 0x000fe40007810000 */
[----:B------:R-:W-:-:S02]  /*7190*/  FSEL R124, R124, -INF , P3 ;  /* 0xff8000007c7c7808 */ /* 0x000fc40001800000 */
        /* <DEDUP_REMOVED lines=8> */
[----:B------:R-:W-:Y:S02]  /*7220*/  FMNMX.FTZ R9, R129, R0, !PT ;  /* 0x0000000081097209 */ /* 0x000fe40007810000 */
[----:B------:R-:W-:Y:S02]  /*7230*/  FSEL R133, R133, -INF , P2 ;  /* 0xff80000085857808 */ /* 0x000fe40001000000 */
[----:B------:R-:W-:-:S04]  /*7240*/  FMNMX.FTZ R0, R132, R9, !PT ;  /* 0x0000000984007209 */ /* 0x000fc80007810000 */
[----:B------:R-:W-:-:S05]  /*7250*/  FMNMX.FTZ R10, R133, R0, !PT ;  /* 0x00000000850a7209 */ /* 0x000fca0007810000 */
[----:B------:R-:W0:Y:S02]  /*7260*/  SHFL.BFLY PT, R9, R10, 0x2, 0x1f ;  /* 0x0c401f000a097f89 */ /* 0x000e2400000e0000 */
[----:B0-----:R-:W-:Y:S02]  /*7270*/  FMNMX.FTZ R11, R10, R9, !PT ;  /* 0x000000090a0b7209 */ /* 0x001fe40007810000 */
[----:B------:R-:W0:Y:S04]  /*7280*/  SHFL.IDX PT, R9, R8, 0x1, 0x1c1f ;  /* 0x003c1f0008097f89 */ /* 0x000e2800000e0000 */
[----:B------:R-:W1:Y:S01]  /*7290*/  SHFL.BFLY PT, R12, R11, 0x1, 0x1f ;  /* 0x0c201f000b0c7f89 */ /* 0x000e6200000e0000 */
[----:B0-----:R-:W-:Y:S02]  /*72a0*/  IMAD.IADD R0, R2, 0x1, R9 ;  /* 0x0000000102007824 */ /* 0x001fe400078e0209 */
[----:B------:R-:W-:Y:S01]  /*72b0*/  IMAD.U32 R9, RZ, RZ, UR40 ;  /* 0x00000028ff097e24 */ /* 0x000fe2000f8e00ff */
[----:B-1----:R-:W-:-:S02]  /*72c0*/  FMNMX.FTZ R2, R11, R12, !PT ;  /* 0x0000000c0b027209 */ /* 0x002fc40007810000 */
[C---:B------:R-:W-:Y:S02]  /*72d0*/  ISETP.GT.AND P6, PT, R0.reuse, RZ, PT ;  /* 0x000000ff0000720c */ /* 0x040fe40003fc4270 */
[----:B------:R-:W-:Y:S01]  /*72e0*/  ISETP.GT.AND P5, PT, R0, 0x11, PT ;  /* 0x000000110000780c */ /* 0x000fe20003fa4270 */
[----:B------:R-:W-:-:S01]  /*72f0*/  FFMA.FTZ R8, R2, R9, -8 ;  /* 0xc100000002087423 */ /* 0x000fc20000010009 */
[----:B------:R-:W-:Y:S02]  /*7300*/  FSEL R186, R186, -INF , P6 ;  /* 0xff800000baba7808 */ /* 0x000fe40003000000 */
[----:B------:R-:W-:Y:S02]  /*7310*/  ISETP.GT.AND P6, PT, R0, 0x18, PT ;  /* 0x000000180000780c */ /* 0x000fe40003fc4270 */
[----:B------:R-:W-:Y:S02]  /*7320*/  FSEL R195, R195, -INF , P5 ;  /* 0xff800000c3c37808 */ /* 0x000fe40002800000 */
[----:B------:R-:W-:-:S02]  /*7330*/  FSEL R198, R198, -INF , P6 ;  /* 0xff800000c6c67808 */ /* 0x000fc40003000000 */
[C---:B------:R-:W-:Y:S02]  /*7340*/  ISETP.GT.AND P3, PT, R0.reuse, 0x9, PT ;  /* 0x000000090000780c */ /* 0x040fe40003f64270 */
[C---:B------:R-:W-:Y:S02]  /*7350*/  ISETP.GT.AND P5, PT, R0.reuse, 0x20, PT ;  /* 0x000000200000780c */ /* 0x040fe40003fa4270 */
[----:B------:R-:W-:Y:S02]  /*7360*/  ISETP.GT.AND P6, PT, R0, 0x28, PT ;  /* 0x000000280000780c */ /* 0x000fe40003fc4270 */
[----:B------:R-:W-:Y:S02]  /*7370*/  FSEL R191, R191, -INF , P3 ;  /* 0xff800000bfbf7808 */ /* 0x000fe40001800000 */
        /* <DEDUP_REMOVED lines=16> */
[C---:B------:R-:W-:Y:S02]  /*7480*/  ISETP.GT.AND P3, PT, R0.reuse, 0x51, PT ;  /* 0x000000510000780c */ /* 0x040fe40003f64270 */
[C---:B------:R-:W-:Y:S02]  /*7490*/  ISETP.GT.AND P6, PT, R0.reuse, 0x58, PT ;  /* 0x000000580000780c */ /* 0x040fe40003fc4270 */
[----:B------:R-:W-:Y:S02]  /*74a0*/  ISETP.GT.AND P5, PT, R0, 0x59, PT ;  /* 0x000000590000780c */ /* 0x000fe40003fa4270 */
[----:B------:R-:W-:-:S02]  /*74b0*/  FSEL R190, R190, -INF , P2 ;  /* 0xff800000bebe7808 */ /* 0x000fc40001000000 */
[----:B------:R-:W-:Y:S02]  /*74c0*/  FSEL R194, R194, -INF , P4 ;  /* 0xff800000c2c27808 */ /* 0x000fe40002000000 */
[----:B------:R-:W-:Y:S02]  /*74d0*/  FSEL R163, R163, -INF , P3 ;  /* 0xff800000a3a37808 */ /* 0x000fe40001800000 */
[----:B------:R-:W-:Y:S02]  /*74e0*/  FSEL R166, R166, -INF , P6 ;  /* 0xff800000a6a67808 */ /* 0x000fe40003000000 */
[----:B------:R-:W-:Y:S02]  /*74f0*/  FSEL R167, R167, -INF , P5 ;  /* 0xff800000a7a77808 */ /* 0x000fe40002800000 */
[C---:B------:R-:W-:Y:S02]  /*7500*/  ISETP.GT.AND P2, PT, R0.reuse, 0x29, PT ;  /* 0x000000290000780c */ /* 0x040fe40003f44270 */
[----:B------:R-:W-:-:S02]  /*7510*/  ISETP.GT.AND P4, PT, R0, 0x31, PT ;  /* 0x000000310000780c */ /* 0x000fc40003f84270 */
[C---:B------:R-:W-:Y:S02]  /*7520*/  ISETP.GT.AND P3, PT, R0.reuse, 0x60, PT ;  /* 0x000000600000780c */ /* 0x040fe40003f64270 */
[C---:B------:R-:W-:Y:S02]  /*7530*/  ISETP.GT.AND P6, PT, R0.reuse, 0x61, PT ;  /* 0x000000610000780c */ /* 0x040fe40003fc4270 */
[----:B------:R-:W-:Y:S02]  /*7540*/  ISETP.GT.AND P5, PT, R0, 0x68, PT ;  /* 0x000000680000780c */ /* 0x000fe40003fa4270 */
[----:B------:R-:W-:Y:S02]  /*7550*/  FSEL R175, R175, -INF , P2 ;  /* 0xff800000afaf7808 */ /* 0x000fe40001000000 */
        /* <DEDUP_REMOVED lines=34> */
[----:B------:R-:W-:Y:S02]  /*7780*/  FMNMX.FTZ R0, R186, R5, !PT ;  /* 0x00000005ba007209 */ /* 0x000fe40007810000 */
[----:B------:R-:W-:Y:S02]  /*7790*/  FSEL R171, R171, -INF , P0 ;  /* 0xff800000abab7808 */ /* 0x000fe40000000000 */
[----:B------:R-:W-:Y:S02]  /*77a0*/  FMNMX.FTZ R15, R187, R0, !PT ;  /* 0x00000000bb0f7209 */ /* 0x000fe40007810000 */
[----:B------:R-:W-:-:S02]  /*77b0*/  FSETP.NEU.FTZ.AND P0, PT, R2, -INF , PT ;  /* 0xff8000000200780b */ /* 0x000fc40003f1d000 */
[----:B------:R-:W-:Y:S02]  /*77c0*/  FMNMX.FTZ R0, R190, R15, !PT ;  /* 0x0000000fbe007209 */ /* 0x000fe40007810000 */
[----:B------:R-:W-:Y:S02]  /*77d0*/  FSEL R8, R8, RZ, P0 ;  /* 0x000000ff08087208 */ /* 0x000fe40000000000 */
[----:B------:R-:W-:Y:S02]  /*77e0*/  FMNMX.FTZ R21, R191, R0, !PT ;  /* 0x00000000bf157209 */ /* 0x000fe40007810000 */
[----:B------:R-:W-:Y:S01]  /*77f0*/  FSEL R127, R127, -INF , P2 ;  /* 0xff8000007f7f7808 */ /* 0x000fe20001000000 */
[--C-:B------:R-:W-:Y:S01]  /*7800*/  FFMA.FTZ R184, R168, UR40, -R8.reuse ;  /* 0x00000028a8b87c23 */ /* 0x100fe20008010808 */
[----:B------:R-:W-:Y:S01]  /*7810*/  FMNMX.FTZ R0, R194, R21, !PT ;  /* 0x00000015c2007209 */ /* 0x000fe20007810000 */
[--C-:B------:R-:W-:Y:S01]  /*7820*/  FFMA.FTZ R168, R169, UR40, -R8.reuse ;  /* 0x00000028a9a87c23 */ /* 0x100fe20008010808 */
[----:B------:R-:W-:-:S01]  /*7830*/  FFMA.FTZ R10, R185, UR40, -R8 ;  /* 0x00000028b90a7c23 */ /* 0x000fc20008010808 */
[--C-:B------:R-:W-:Y:S01]  /*7840*/  FFMA.FTZ R185, R172, UR40, -R8.reuse ;  /* 0x00000028acb97c23 */ /* 0x100fe20008010808 */
[----:B------:R-:W-:Y:S01]  /*7850*/  FMNMX.FTZ R21, R195, R0, !PT ;  /* 0x00000000c3157209 */ /* 0x000fe20007810000 */
[--C-:B------:R-:W-:Y:S01]  /*7860*/  FFMA.FTZ R172, R173, UR40, -R8.reuse ;  /* 0x00000028adac7c23 */ /* 0x100fe20008010808 */
[----:B------:R0:W-:Y:S01]  /*7870*/  MUFU.EX2 R15, R184 ;  /* 0x000000b8000f7308 */ /* 0x0001e20000000800 */
[----:B------:R-:W-:Y:S01]  /*7880*/  FSEL R131, R131, -INF , P3 ;  /* 0xff80000083837808 */ /* 0x000fe20001800000 */
[--C-:B------:R-:W-:Y:S01]  /*7890*/  FFMA.FTZ R12, R189, UR40, -R8.reuse ;  /* 0x00000028bd0c7c23 */ /* 0x100fe20008010808 */
[----:B------:R-:W-:Y:S01]  /*78a0*/  FMNMX.FTZ R0, R198, R21, !PT ;  /* 0x00000015c6007209 */ /* 0x000fe20007810000 */
[--C-:B------:R-:W-:Y:S01]  /*78b0*/  FFMA.FTZ R7, R7, UR40, -R8.reuse ;  /* 0x0000002807077c23 */ /* 0x100fe20008010808 */
[----:B------:R-:W-:Y:S01]  /*78c0*/  FSEL R134, R134, -INF , P6 ;  /* 0xff80000086867808 */ /* 0x000fe20003000000 */
[--C-:B------:R-:W-:Y:S01]  /*78d0*/  FFMA.FTZ R9, R188, UR40, -R8.reuse ;  /* 0x00000028bc097c23 */ /* 0x100fe20008010808 */
[----:B------:R-:W-:Y:S01]  /*78e0*/  FMNMX.FTZ R169, R199, R0, !PT ;  /* 0x00000000c7a97209 */ /* 0x000fe20007810000 */
[----:B------:R1:W-:Y:S01]  /*78f0*/  MUFU.EX2 R21, R185 ;  /* 0x000000b900157308 */ /* 0x0003e20000000800 */
[----:B0-----:R-:W-:-:S01]  /*7900*/  FFMA.FTZ R184, R176, UR40, -R8 ;  /* 0x00000028b0b87c23 */ /* 0x001fc20008010808 */
[--C-:B------:R-:W-:Y:S01]  /*7910*/  FFMA.FTZ R176, R177, UR40, -R8.reuse ;  /* 0x00000028b1b07c23 */ /* 0x100fe20008010808 */
[----:B------:R-:W-:Y:S01]  /*7920*/  FMNMX.FTZ R0, R170, R169, !PT ;  /* 0x000000a9aa007209 */ /* 0x000fe20007810000 */
[--C-:B------:R-:W-:Y:S01]  /*7930*/  FFMA.FTZ R11, R192, UR40, -R8.reuse ;  /* 0x00000028c00b7c23 */ /* 0x100fe20008010808 */
[----:B------:R-:W-:Y:S01]  /*7940*/  FSEL R135, R135, -INF , P5 ;  /* 0xff80000087877808 */ /* 0x000fe20002800000 */
[--C-:B------:R-:W-:Y:S01]  /*7950*/  FFMA.FTZ R14, R193, UR40, -R8.reuse ;  /* 0x00000028c10e7c23 */ /* 0x100fe20008010808 */
[----:B------:R-:W-:Y:S01]  /*7960*/  FMNMX.FTZ R169, R171, R0, !PT ;  /* 0x00000000aba97209 */ /* 0x000fe20007810000 */
[--C-:B------:R-:W-:Y:S01]  /*7970*/  FFMA.FTZ R13, R196, UR40, -R8.reuse ;  /* 0x00000028c40d7c23 */ /* 0x100fe20008010808 */
[----:B-1----:R-:W-:-:S01]  /*7980*/  FFMA.FTZ R185, R180, UR40, -R8 ;  /* 0x00000028b4b97c23 */ /* 0x002fc20008010808 */
[--C-:B------:R-:W-:Y:S01]  /*7990*/  FFMA.FTZ R180, R181, UR40, -R8.reuse ;  /* 0x00000028b5b47c23 */ /* 0x100fe20008010808 */
[----:B------:R-:W-:Y:S01]  /*79a0*/  FMNMX.FTZ R0, R174, R169, !PT ;  /* 0x000000a9ae007209 */ /* 0x000fe20007810000 */
[--C-:B------:R-:W-:Y:S01]  /*79b0*/  FFMA.FTZ R181, R136, UR40, -R8.reuse ;  /* 0x0000002888b57c23 */ /* 0x100fe20008010808 */
[----:B------:R-:W-:Y:S01]  /*79c0*/  FSEL R136, R130, -INF , P4 ;  /* 0xff80000082887808 */ /* 0x000fe20002000000 */
[--C-:B------:R-:W-:Y:S01]  /*79d0*/  FFMA.FTZ R20, R197, UR40, -R8.reuse ;  /* 0x00000028c5147c23 */ /* 0x100fe20008010808 */
[----:B------:R-:W-:Y:S01]  /*79e0*/  FMNMX.FTZ R173, R175, R0, !PT ;  /* 0x00000000afad7209 */ /* 0x000fe20007810000 */
[--C-:B------:R-:W-:Y:S01]  /*79f0*/  FFMA.FTZ R152, R152, UR40, -R8.reuse ;  /* 0x0000002898987c23 */ /* 0x100fe20008010808 */
[----:B------:R-:W-:Y:S01]  /*7a00*/  FSEL R189, R2, RZ, P0 ;  /* 0x000000ff02bd7208 */ /* 0x000fe20000000000 */
[--C-:B------:R-:W-:Y:S01]  /*7a10*/  FFMA.FTZ R153, R153, UR40, -R8.reuse ;  /* 0x0000002899997c23 */ /* 0x100fe20008010808 */
[----:B------:R-:W-:Y:S01]  /*7a20*/  FMNMX.FTZ R0, R178, R173, !PT ;  /* 0x000000adb2007209 */ /* 0x000fe20007810000 */
[--C-:B------:R-:W-:Y:S01]  /*7a30*/  FFMA.FTZ R156, R156, UR40, -R8.reuse ;  /* 0x000000289c9c7c23 */ /* 0x100fe20008010808 */
[----:B------:R-:W-:-:S01]  /*7a40*/  FFMA.FTZ R157, R157, UR40, -R8 ;  /* 0x000000289d9d7c23 */ /* 0x000fc20008010808 */
[----:B------:R-:W-:Y:S01]  /*7a50*/  FADD.FTZ R189, -R189, R6 ;  /* 0x00000006bdbd7221 */ /* 0x000fe20000010100 */
        /* <DEDUP_REMOVED lines=26> */
[----:B------:R0:W-:Y:S02]  /*7c00*/  MUFU.EX2 R169, R184 ;  /* 0x000000b800a97308 */ /* 0x0001e40000000800 */
[----:B------:R-:W-:-:S04]  /*7c10*/  FMNMX.FTZ R0, R162, R177, !PT ;  /* 0x000000b1a2007209 */ /* 0x000fc80007810000 */
[----:B------:R-:W-:Y:S02]  /*7c20*/  FMNMX.FTZ R177, R163, R0, !PT ;  /* 0x00000000a3b17209 */ /* 0x000fe40007810000 */
[----:B------:R-:W-:Y:S02]  /*7c30*/  MUFU.EX2 R7, R7 ;  /* 0x0000000700077308 */ /* 0x000fe40000000800 */
[----:B------:R-:W-:-:S04]  /*7c40*/  FMNMX.FTZ R0, R166, R177, !PT ;  /* 0x000000b1a6007209 */ /* 0x000fc80007810000 */
[----:B------:R-:W-:Y:S02]  /*7c50*/  FMNMX.FTZ R177, R167, R0, !PT ;  /* 0x00000000a7b17209 */ /* 0x000fe40007810000 */
[----:B------:R1:W-:Y:S02]  /*7c60*/  MUFU.EX2 R130, R181 ;  /* 0x000000b500827308 */ /* 0x0003e40000000800 */
[----:B------:R-:W-:-:S04]  /*7c70*/  FMNMX.FTZ R0, R138, R177, !PT ;  /* 0x000000b18a007209 */ /* 0x000fc80007810000 */
[----:B------:R-:W-:Y:S02]  /*7c80*/  FMNMX.FTZ R177, R139, R0, !PT ;  /* 0x000000008bb17209 */ /* 0x000fe40007810000 */
[----:B------:R-:W-:Y:S02]  /*7c90*/  MUFU.EX2 R10, R10 ;  /* 0x0000000a000a7308 */ /* 0x000fe40000000800 */
        /* <DEDUP_REMOVED lines=20> */
[----:B------:R-:W-:Y:S03]  /*7de0*/  MUFU.EX2 R20, R20 ;  /* 0x0000001400147308 */ /* 0x000fe60000000800 */
[----:B------:R-:W3:Y:S05]  /*7df0*/  SHFL.BFLY PT, R177, R0, 0x2, 0x1f ;  /* 0x0c401f0000b17f89 */ /* 0x000eea00000e0000 */
[----:B------:R-:W-:Y:S08]  /*7e00*/  MUFU.EX2 R168, R168 ;  /* 0x000000a800a87308 */ /* 0x000ff00000000800 */
[----:B------:R-:W-:Y:S08]  /*7e10*/  MUFU.EX2 R172, R172 ;  /* 0x000000ac00ac7308 */ /* 0x000ff00000000800 */
[----:B------:R-:W-:Y:S01]  /*7e20*/  MUFU.EX2 R176, R176 ;  /* 0x000000b000b07308 */ /* 0x000fe20000000800 */
[----:B---3--:R-:W-:-:S05]  /*7e30*/  FMNMX.FTZ R177, R0, R177, !PT ;  /* 0x000000b100b17209 */ /* 0x008fca0007810000 */
[----:B------:R-:W3:Y:S02]  /*7e40*/  SHFL.BFLY PT, R0, R177, 0x1, 0x1f ;  /* 0x0c201f00b1007f89 */ /* 0x000ee400000e0000 */
[----:B------:R-:W-:Y:S08]  /*7e50*/  MUFU.EX2 R180, R180 ;  /* 0x000000b400b47308 */ /* 0x000ff00000000800 */
[----:B------:R-:W-:Y:S08]  /*7e60*/  MUFU.EX2 R152, R152 ;  /* 0x0000009800987308 */ /* 0x000ff00000000800 */
[----:B------:R-:W-:Y:S01]  /*7e70*/  MUFU.EX2 R153, R153 ;  /* 0x0000009900997308 */ /* 0x000fe20000000800 */
[----:B---3--:R-:W-:Y:S01]  /*7e80*/  FMNMX.FTZ R0, R177, R0, !PT ;  /* 0x00000000b1007209 */ /* 0x008fe20007810000 */
[----:B------:R-:W-:-:S06]  /*7e90*/  IMAD.U32 R177, RZ, RZ, UR40 ;  /* 0x00000028ffb17e24 */ /* 0x000fcc000f8e00ff */
[----:B------:R-:W-:Y:S01]  /*7ea0*/  MUFU.EX2 R156, R156 ;  /* 0x0000009c009c7308 */ /* 0x000fe20000000800 */
[C---:B------:R-:W-:Y:S01]  /*7eb0*/  FSETP.NEU.FTZ.AND P2, PT, R0.reuse, -INF , PT ;  /* 0xff8000000000780b */ /* 0x040fe20003f5d000 */
[----:B------:R-:W-:-:S03]  /*7ec0*/  FFMA.FTZ R177, R0, R177, -8 ;  /* 0xc100000000b17423 */ /* 0x000fc600000100b1 */
[----:B------:R-:W-:Y:S02]  /*7ed0*/  FSEL R6, R0, RZ, P2 ;  /* 0x000000ff00067208 */ /* 0x000fe40001000000 */
[----:B------:R-:W-:Y:S01]  /*7ee0*/  FSEL R8, R177, RZ, P2 ;  /* 0x000000ffb1087208 */ /* 0x000fe20001000000 */
[----:B------:R-:W-:Y:S02]  /*7ef0*/  MUFU.EX2 R157, R157 ;  /* 0x0000009d009d7308 */ /* 0x000fe40000000800 */
[----:B------:R-:W-:-:S01]  /*7f00*/  FADD.FTZ R5, -R6, R5 ;  /* 0x0000000506057221 */ /* 0x000fc20000010100 */
[----:B------:R-:W-:Y:S01]  /*7f10*/  FMUL.FTZ R6, R189, UR40 ;  /* 0x00000028bd067c20 */ /* 0x000fe20008410000 */
[----:B0-----:R-:W-:-:S01]  /*7f20*/  FFMA.FTZ R184, R186, UR40, -R8 ;  /* 0x00000028bab87c23 */ /* 0x001fc20008010808 */
[--C-:B------:R-:W-:Y:S01]  /*7f30*/  FFMA.FTZ R177, R187, UR40, -R8.reuse ;  /* 0x00000028bbb17c23 */ /* 0x100fe20008010808 */
[----:B------:R-:W-:Y:S01]  /*7f40*/  FMUL.FTZ R5, R5, UR40 ;  /* 0x0000002805057c20 */ /* 0x000fe20008410000 */
[--C-:B-1----:R-:W-:Y:S01]  /*7f50*/  FFMA.FTZ R181, R190, UR40, -R8.reuse ;  /* 0x00000028beb57c23 */ /* 0x102fe20008010808 */
[----:B------:R-:W-:-:S01]  /*7f60*/  FFMA.FTZ R186, R191, UR40, -R8 ;  /* 0x00000028bfba7c23 */ /* 0x000fc20008010808 */
[----:B------:R-:W0:Y:S01]  /*7f70*/  MUFU.EX2 R6, R6 ;  /* 0x0000000600067308 */ /* 0x000e220000000800 */
[----:B--2---:R-:W-:-:S01]  /*7f80*/  FFMA.FTZ R185, R194, UR40, -R8 ;  /* 0x00000028c2b97c23 */ /* 0x004fc20008010808 */
        /* <DEDUP_REMOVED lines=39> */
[----:B------:R-:W-:-:S01]  /*8200*/  FFMA.FTZ R8, R135, UR40, -R8 ;  /* 0x0000002887087c23 */ /* 0x000fc20008010808 */
[----:B0-----:R-:W-:Y:S01]  /*8210*/  FFMA.FTZ R135, R6, R4, R7 ;  /* 0x0000000406877223 */ /* 0x001fe20000010007 */
[----:B-1----:R-:W-:-:S03]  /*8220*/  FFMA.FTZ R4, R5, R3, R184 ;  /* 0x0000000305047223 */ /* 0x002fc600000100b8 */
[----:B------:R-:W-:Y:S01]  /*8230*/  FADD.FTZ R192, R10, R135 ;  /* 0x000000870ac07221 */ /* 0x000fe20000010000 */
[----:B--2---:R-:W-:-:S01]  /*8240*/  FADD.FTZ R4, R177, R4 ;  /* 0x00000004b1047221 */ /* 0x004fc20000010000 */
[----:B------:R-:W0:Y:S02]  /*8250*/  MUFU.EX2 R185, R185 ;  /* 0x000000b900b97308 */ /* 0x000e240000000800 */
[----:B------:R-:W-:-:S01]  /*8260*/  FADD.FTZ R3, R9, R192 ;  /* 0x000000c009037221 */ /* 0x000fc20000010000 */
[----:B---3--:R-:W-:-:S03]  /*8270*/  FADD.FTZ R135, R181, R4 ;  /* 0x00000004b5877221 */ /* 0x008fc60000010000 */
[----:B------:R-:W-:Y:S02]  /*8280*/  FADD.FTZ R4, R12, R3 ;  /* 0x000000030c047221 */ /* 0x000fe40000010000 */
[----:B------:R-:W1:Y:S01]  /*8290*/  MUFU.EX2 R188, R188 ;  /* 0x000000bc00bc7308 */ /* 0x000e620000000800 */
[----:B----4-:R-:W-:-:S01]  /*82a0*/  FADD.FTZ R192, R186, R135 ;  /* 0x00000087bac07221 */ /* 0x010fc20000010000 */
        /* <DEDUP_REMOVED lines=10> */
[----:B--2---:R-:W-:-:S01]  /*8350*/  FADD.FTZ R135, R187, R192 ;  /* 0x000000c0bb877221 */ /* 0x004fc20000010000 */
[----:B------:R-:W-:-:S06]  /*8360*/  FADD.FTZ R192, R168, R3 ;  /* 0x00000003a8c07221 */ /* 0x000fcc0000010000 */
        /* <DEDUP_REMOVED lines=24> */
[----:B------:R-:W-:-:S06]  /*84f0*/  FADD.FTZ R4, R152, R135 ;  /* 0x0000008798047221 */ /* 0x000fcc0000010000 */
        /* <DEDUP_REMOVED lines=24> */
[----:B-1----:R-:W-:-:S04]  /*8680*/  FADD.FTZ R3, R165, R4 ;  /* 0x00000004a5037221 */ /* 0x002fc80000010000 */
[----:B------:R-:W-:-:S03]  /*8690*/  FADD.FTZ R4, R130, R3 ;  /* 0x0000000382047221 */ /* 0x000fc60000010000 */
        /* <DEDUP_REMOVED lines=64> */
.L_x_6362:
        /* <DEDUP_REMOVED lines=148> */
.L_x_6352:
[----:B------:R-:W-:-:S06]  /*93e0*/  UISETP.GE.AND UP0, UPT, UR6, UR54, UPT ;  /* 0x000000360600728c */ /* 0x000fcc000bf06270 */
[----:B------:R-:W-:-:S13]  /*93f0*/  PLOP3.LUT P0, PT, PT, PT, UP0, 0x80, 0x0 ;  /* 0x000000000000781c */ /* 0x000fda0003f0f008 */
[----:B------:R-:W-:Y:S05]  /*9400*/  @!P0 BRA `(.L_x_6364) ;  /* 0x0000002c00b08947 */ /* 0x000fea0003800000 */
[----:B------:R-:W-:Y:S01]  /*9410*/  IMAD.MOV.U32 R5, RZ, RZ, R0 ;  /* 0x000000ffff057224 */ /* 0x000fe200078e0000 */
[----:B------:R-:W-:Y:S01]  /*9420*/  UMOV UR7, UR41 ;  /* 0x0000002900077c82 */ /* 0x000fe20008000000 */
[----:B------:R-:W-:Y:S01]  /*9430*/  IMAD.MOV.U32 R6, RZ, RZ, R2 ;  /* 0x000000ffff067224 */ /* 0x000fe200078e0002 */
[----:B------:R-:W-:-:S06]  /*9440*/  UMOV UR4, UR38 ;  /* 0x0000002600047c82 */ /* 0x000fcc0008000000 */
.L_x_6375:
        /* <DEDUP_REMOVED lines=9> */
.L_x_6366:
[----:B------:R-:W-:Y:S01]  /*94e0*/  ULEA UR5, UR38, UR39, 0x3 ;  /* 0x0000002726057291 */ /* 0x000fe2000f8e183f */
[----:B------:R-:W-:-:S05]  /*94f0*/  IMAD.U32 R0, RZ, RZ, UR41 ;  /* 0x00000029ff007e24 */ /* 0x000fca000f8e00ff */
[----:B------:R-:W-:-:S04]  /*9500*/  SHF.L.U32 R0, R0, 0x1f, RZ ;  /* 0x0000001f00007819 */ /* 0x000fc800000006ff */
[----:B------:R0:W1:Y:S01]  /*9510*/  SYNCS.PHASECHK.TRANS64.TRYWAIT P0, [UR5+0x33430], R0 ;  /* 0x03343000ff0075a7 */ /* 0x0000620008000145 */
[----:B------:R-:W-:Y:S05]  /*9520*/  @!P1 BRA `(.L_x_6367) ;  /* 0x0000000000049947 */ /* 0x000fea0003800000 */
[----:B------:R-:W-:Y:S01]  /*9530*/  BPT.TRAP 0x1 ;  /* 0x000000040000795c */ /* 0x000fe20000300000 */
.L_x_6367:
[----:B-1----:R-:W-:Y:S05]  /*9540*/  @P0 BRA `(.L_x_6365) ;  /* 0x0000000000080947 */ /* 0x002fea0003800000 */
[----:B------:R-:W1:Y:S02]  /*9550*/  SYNCS.PHASECHK.TRANS64.TRYWAIT P0, [UR5+0x33430], R0 ;  /* 0x03343000ff0075a7 */ /* 0x000e640008000145 */
[----:B-1----:R-:W-:Y:S05]  /*9560*/  @!P0 BRA `(.L_x_6368) ;  /* 0x0000010c007c8947 */ /* 0x002fea0003800000 */
.L_x_6365:
[----:B------:R-:W2:Y:S01]  /*9570*/  S2R R2, SR_TID.X ;  /* 0x0000000000027919 */ /* 0x000ea20000002100 */
[----:B------:R-:W-:Y:S01]  /*9580*/  UIMAD UR5, UR38, 0x780, UR48 ;  /* 0x00000780260578a4 */ /* 0x000fe2000f8e0230 */
[----:B------:R-:W-:Y:S01]  /*9590*/  UMOV UR31, 0x80000020 ;  /* 0x80000020001f7882 */ /* 0x000fe20000000000 */
[----:B------:R-:W-:Y:S02]  /*95a0*/  UMOV UR32, UR28 ;  /* 0x0000001c00207c82 */ /* 0x000fe40008000000 */
[----:B------:R-:W-:Y:S01]  /*95b0*/  UIADD3 UR34, UR5, 0x80, URZ ;  /* 0x0000008005227890 */ /* 0x000fe2000fffe03f */
[----:B------:R-:W-:Y:S02]  /*95c0*/  UMOV UR33, UR29 ;  /* 0x0000001d00217c82 */ /* 0x000fe40008000000 */
[----:B------:R-:W-:Y:S01]  /*95d0*/  UMOV UR30, UR5 ;  /* 0x00000005001e7c82 */ /* 0x000fe20008000000 */
[----:B------:R-:W-:Y:S01]  /*95e0*/  UMOV UR35, 0x80000020 ;  /* 0x8000002000237882 */ /* 0x000fe20000000000 */
[----:B------:R-:W-:Y:S01]  /*95f0*/  UIADD3 UR46, UR5, 0x100, URZ ;  /* 0x00000100052e7890 */ /* 0x000fe2000fffe03f */
[----:B------:R-:W-:Y:S01]  /*9600*/  UMOV UR44, UR28 ;  /* 0x0000001c002c7c82 */ /* 0x000fe20008000000 */
[----:B------:R-:W-:Y:S01]  /*9610*/  UMOV UR45, UR29 ;  /* 0x0000001d002d7c82 */ /* 0x000fe20008000000 */
        /* <DEDUP_REMOVED lines=11> */
[----:B--2---:R-:W-:-:S05]  /*96d0*/  SHF.R.U32.HI R2, RZ, 0x7, R2 ;  /* 0x00000007ff027819 */ /* 0x004fca0000011602 */
        /* <DEDUP_REMOVED lines=166> */
.L_x_6370:
[----:B------:R-:W-:Y:S01]  /*a140*/  ULEA UR5, UR4, UR39, 0x3 ;  /* 0x0000002704057291 */ /* 0x000fe2000f8e183f */
[----:B------:R-:W-:-:S05]  /*a150*/  IMAD.U32 R0, RZ, RZ, UR7 ;  /* 0x00000007ff007e24 */ /* 0x000fca000f8e00ff */
[----:B------:R-:W-:-:S04]  /*a160*/  SHF.L.U32 R0, R0, 0x1f, RZ ;  /* 0x0000001f00007819 */ /* 0x000fc800000006ff */
[----:B------:R0:W1:Y:S01]  /*a170*/  SYNCS.PHASECHK.TRANS64.TRYWAIT P0, [UR5+0x33450], R0 ;  /* 0x03345000ff0075a7 */ /* 0x0000620008000145 */
[----:B------:R-:W-:Y:S05]  /*a180*/  @!P1 BRA `(.L_x_6371) ;  /* 0x0000000000049947 */ /* 0x000fea0003800000 */
[----:B------:R-:W-:Y:S01]  /*a190*/  BPT.TRAP 0x1 ;  /* 0x000000040000795c */ /* 0x000fe20000300000 */
.L_x_6371:
[----:B-1----:R-:W-:Y:S05]  /*a1a0*/  @P0 BRA `(.L_x_6369) ;  /* 0x0000000000080947 */ /* 0x002fea0003800000 */
[----:B------:R-:W1:Y:S02]  /*a1b0*/  SYNCS.PHASECHK.TRANS64.TRYWAIT P0, [UR5+0x33450], R0 ;  /* 0x03345000ff0075a7 */ /* 0x000e640008000145 */
[----:B-1----:R-:W-:Y:S05]  /*a1c0*/  @!P0 BRA `(.L_x_6372) ;  /* 0x00000100007c8947 */ /* 0x002fea0003800000 */
.L_x_6369:
        /* <DEDUP_REMOVED lines=36> */
.L_x_6373:
        /* <DEDUP_REMOVED lines=93> */
[C---:B------:R-:W-:Y:S01]  /*a9e0*/  FADD.FTZ R6, -R2.reuse, R6 ;  /* 0x0000000602067221 */ /* 0x040fe20000010100 */
[----:B------:R-:W-:-:S03]  /*a9f0*/  FFMA.FTZ R7, R2, R7, -8 ;  /* 0xc100000002077423 */ /* 0x000fc60000010007 */
[----:B------:R-:W-:Y:S01]  /*aa00*/  FMUL.FTZ R12, R6, UR40 ;  /* 0x00000028060c7c20 */ /* 0x000fe20008410000 */
[----:B------:R-:W-:-:S01]  /*aa10*/  FFMA.FTZ R20, R168, UR40, -R7 ;  /* 0x00000028a8147c23 */ /* 0x000fc20008010807 */
[----:B------:R-:W-:Y:S01]  /*aa20*/  FFMA.FTZ R21, R169, UR40, -R7 ;  /* 0x00000028a9157c23 */ /* 0x000fe20008010807 */
[----:B------:R-:W-:-:S01]  /*aa30*/  FADD.FTZ R6, -R0, R5 ;  /* 0x0000000500067221 */ /* 0x000fc20000010100 */
        /* <DEDUP_REMOVED lines=11> */
[----:B0-----:R-:W-:-:S01]  /*aaf0*/  FFMA.FTZ R12, R192, UR40, -R7 ;  /* 0x00000028c00c7c23 */ /* 0x001fc20008010807 */
        /* <DEDUP_REMOVED lines=27> */
[----:B------:R-:W-:-:S02]  /*acb0*/  IMAD.U32 R133, RZ, RZ, UR40 ;  /* 0x00000028ff857e24 */ /* 0x000fc4000f8e00ff */
[----:B------:R-:W-:Y:S01]  /*acc0*/  FMUL.FTZ R6, R6, UR40 ;  /* 0x0000002806067c20 */ /* 0x000fe20008410000 */
[----:B------:R-:W0:Y:S01]  /*acd0*/  MUFU.EX2 R8, R8 ;  /* 0x0000000800087308 */ /* 0x000e220000000800 */
[----:B------:R-:W-:-:S04]  /*ace0*/  FFMA.FTZ R133, R0, R133, -8 ;  /* 0xc100000000857423 */ /* 0x000fc80000010085 */
        /* <DEDUP_REMOVED lines=48> */
[----:B0-----:R-:W-:Y:S01]  /*aff0*/  FADD.FTZ R135, R9, R4 ;  /* 0x0000000409877221 */ /* 0x001fe20000010000 */
[----:B--2---:R-:W-:-:S01]  /*b000*/  FADD.FTZ R3, R180, R3 ;  /* 0x00000003b4037221 */ /* 0x004fc20000010000 */
[----:B------:R-:W0:Y:S02]  /*b010*/  MUFU.EX2 R11, R11 ;  /* 0x0000000b000b7308 */ /* 0x000e240000000800 */
[----:B-1----:R-:W-:-:S06]  /*b020*/  FADD.FTZ R4, R10, R135 ;  /* 0x000000870a047221 */ /* 0x002fcc0000010000 */
[----:B------:R-:W1:Y:S08]  /*b030*/  MUFU.EX2 R185, R185 ;  /* 0x000000b900b97308 */ /* 0x000e700000000800 */
[----:B------:R-:W2:Y:S08]  /*b040*/  MUFU.EX2 R12, R12 ;  /* 0x0000000c000c7308 */ /* 0x000eb00000000800 */
[----:B------:R-:W4:Y:S08]  /*b050*/  MUFU.EX2 R186, R186 ;  /* 0x000000ba00ba7308 */ /* 0x000f300000000800 */
[----:B------:R-:W5:Y:S08]  /*b060*/  MUFU.EX2 R13, R13 ;  /* 0x0000000d000d7308 */ /* 0x000f700000000800 */
[----:B------:R-:W5:Y:S08]  /*b070*/  MUFU.EX2 R187, R187 ;  /* 0x000000bb00bb7308 */ /* 0x000f700000000800 */
[----:B------:R-:W5:Y:S08]  /*b080*/  MUFU.EX2 R14, R14 ;  /* 0x0000000e000e7308 */ /* 0x000f700000000800 */
[----:B------:R-:W5:Y:S08]  /*b090*/  MUFU.EX2 R188, R188 ;  /* 0x000000bc00bc7308 */ /* 0x000f700000000800 */
[----:B------:R3:W-:Y:S08]  /*b0a0*/  MUFU.EX2 R146, R190 ;  /* 0x000000be00927308 */ /* 0x0007f00000000800 */
[----:B------:R-:W5:Y:S01]  /*b0b0*/  MUFU.EX2 R15, R15 ;  /* 0x0000000f000f7308 */ /* 0x000f620000000800 */
[----:B---3--:R-:W-:-:S01]  /*b0c0*/  FADD.FTZ R190, R184, R3 ;  /* 0x00000003b8be7221 */ /* 0x008fc20000010000 */
[----:B0-----:R-:W-:-:S03]  /*b0d0*/  FADD.FTZ R3, R11, R4 ;  /* 0x000000040b037221 */ /* 0x001fc60000010000 */
[----:B-1----:R-:W-:Y:S01]  /*b0e0*/  FADD.FTZ R135, R185, R190 ;  /* 0x000000beb9877221 */ /* 0x002fe20000010000 */
[----:B--2---:R-:W-:-:S02]  /*b0f0*/  FADD.FTZ R4, R12, R3 ;  /* 0x000000030c047221 */ /* 0x004fc40000010000 */
[----:B------:R-:W0:Y:S01]  /*b100*/  MUFU.EX2 R189, R189 ;  /* 0x000000bd00bd7308 */ /* 0x000e220000000800 */
[----:B----4-:R-:W-:-:S01]  /*b110*/  FADD.FTZ R190, R186, R135 ;  /* 0x00000087babe7221 */ /* 0x010fc20000010000 */
[----:B-----5:R-:W-:-:S03]  /*b120*/  FADD.FTZ R3, R13, R4 ;  /* 0x000000040d037221 */ /* 0x020fc60000010000 */
[----:B------:R-:W-:Y:S01]  /*b130*/  FADD.FTZ R135, R187, R190 ;  /* 0x000000bebb877221 */ /* 0x000fe20000010000 */
[----:B------:R-:W-:-:S02]  /*b140*/  FADD.FTZ R4, R14, R3 ;  /* 0x000000030e047221 */ /* 0x000fc40000010000 */
[----:B------:R-:W1:Y:S01]  /*b150*/  MUFU.EX2 R20, R20 ;  /* 0x0000001400147308 */ /* 0x000e620000000800 */
[----:B------:R-:W-:-:S01]  /*b160*/  FADD.FTZ R190, R188, R135 ;  /* 0x00000087bcbe7221 */ /* 0x000fc20000010000 */
[----:B------:R-:W-:-:S06]  /*b170*/  FADD.FTZ R3, R15, R4 ;  /* 0x000000040f037221 */ /* 0x000fcc0000010000 */
        /* <DEDUP_REMOVED lines=129> */
.L_x_6374:
        /* <DEDUP_REMOVED lines=148> */
.L_x_6364:
[----:B------:R-:W-:Y:S06]  /*c2d0*/  BAR.ARV 0x8, 0x180 ;  /* 0x0206000000007b1d */ /* 0x000fec0000002000 */
[----:B------:R-:W-:Y:S05]  /*c2e0*/  @!P1 BRA `(.L_x_6376) ;  /* 0x0000000000049947 */ /* 0x000fea0003800000 */
[----:B------:R-:W-:Y:S01]  /*c2f0*/  BPT.TRAP 0x1 ;  /* 0x000000040000795c */ /* 0x000fe20000300000 */
.L_x_6376:
[----:B------:R-:W-:Y:S01]  /*c300*/  ULEA UR5, UR38, UR39, 0x3 ;  /* 0x0000002726057291 */ /* 0x000fe2000f8e183f */
[----:B------:R-:W-:-:S05]  /*c310*/  IMAD.U32 R5, RZ, RZ, UR41 ;  /* 0x00000029ff057e24 */ /* 0x000fca000f8e00ff */
[----:B------:R-:W-:-:S04]  /*c320*/  SHF.L.U32 R5, R5, 0x1f, RZ ;  /* 0x0000001f05057819 */ /* 0x000fc800000006ff */
[----:B------:R0:W1:Y:S01]  /*c330*/  SYNCS.PHASECHK.TRANS64.TRYWAIT P0, [UR5+0x33450], R5 ;  /* 0x03345005ff0075a7 */ /* 0x0000620008000145 */
[----:B------:R-:W-:Y:S05]  /*c340*/  @!P1 BRA `(.L_x_6377) ;  /* 0x0000000000049947 */ /* 0x000fea0003800000 */
[----:B------:R-:W-:Y:S01]  /*c350*/  BPT.TRAP 0x1 ;  /* 0x000000040000795c */ /* 0x000fe20000300000 */
.L_x_6377:
[----:B-1----:R-:W-:Y:S05]  /*c360*/  @P0 BRA `(.L_x_6378) ;  /* 0x0000000000080947 */ /* 0x002fea0003800000 */
[----:B------:R-:W1:Y:S02]  /*c370*/  SYNCS.PHASECHK.TRANS64.TRYWAIT P0, [UR5+0x33450], R5 ;  /* 0x03345005ff0075a7 */ /* 0x000e640008000145 */
[----:B-1----:R-:W-:Y:S05]  /*c380*/  @!P0 BRA `(.L_x_6379) ;  /* 0x000000e000248947 */ /* 0x002fea0003800000 */
.L_x_6378:
        /* <DEDUP_REMOVED lines=22> */
[----:B------:R-:W1:Y:S08]  /*c4f0*/  @P0 LDC.64 R8, c[0x0][0x9c8] ;  /* 0x00027200ff080b82 */ /* 0x000e700000000a00 */
[----:B------:R-:W2:Y:S01]  /*c500*/  @P0 LDC.64 R10, c[0x0][0x9d0] ;  /* 0x00027400ff0a0b82 */ /* 0x000ea20000000a00 */
[----:B-1----:R-:W-:-:S04]  /*c510*/  @P0 IMAD R6, R8, UR56, RZ ;  /* 0x0000003808060c24 */ /* 0x002fc8000f8e02ff */
[----:B0-----:R-:W-:Y:S02]  /*c520*/  @P0 IMAD R5, R9, UR53, R6 ;  /* 0x0000003509050c24 */ /* 0x001fe4000f8e0206 */
        /* <DEDUP_REMOVED lines=14> */
[----:B------:R-:W-:Y:S01]  /*c610*/  UMOV UR7, 0xc0000010 ;  /* 0xc000001000077882 */ /* 0x000fe20000000000 */
[----:B------:R-:W1:Y:S04]  /*c620*/  SHFL.BFLY PT, R7, R4, 0x2, 0x1f ;  /* 0x0c401f0004077f89 */ /* 0x000e6800000e0000 */
[----:B------:R-:W3:Y:S01]  /*c630*/  SHFL.BFLY PT, R10, R3, 0x2, 0x1f ;  /* 0x0c401f00030a7f89 */ /* 0x000ee200000e0000 */
[----:B-1----:R-:W-:-:S01]  /*c640*/  FADD.FTZ R7, R7, R4 ;  /* 0x0000000407077221 */ /* 0x002fc20000010000 */
        /* <DEDUP_REMOVED lines=35> */
.L_x_6380:
        /* <DEDUP_REMOVED lines=102> */
[----:B------:R-:W-:Y:S01]  /*cee0*/  FMUL.FTZ R82, R115, R10 ;  /* 0x0000000a73527220 */ /* 0x000fe20000410000 */
[----:B------:R-:W-:-:S02]  /*cef0*/  UIADD3 UR60, UR60, 0x1, URZ ;  /* 0x000000013c3c7890 */ /* 0x000fc4000fffe03f */
[----:B------:R-:W-:Y:S02]  /*cf00*/  USEL UR38, UR38, URZ, UP0 ;  /* 0x0000003f26267287 */ /* 0x000fe40008000000 */
[----:B------:R-:W-:-:S12]  /*cf10*/  ULOP3.LUT UR41, UR41, UR4, URZ, 0x3c, !UPT ;  /* 0x0000000429297292 */ /* 0x000fd8000f8e3c3f */
.L_x_6344:
        /* <DEDUP_REMOVED lines=27> */
[----:B------:R-:W-:Y:S01]  /*d0d0*/  IMAD.MOV.U32 R12, RZ, RZ, 0x2 ;  /* 0x00000002ff0c7424 */ /* 0x000fe200078e00ff */
[----:B------:R-:W-:Y:S01]  /*d0e0*/  UMOV UR10, UR8 ;  /* 0x00000008000a7c82 */ /* 0x000fe20008000000 */
[----:B-1----:R-:W-:Y:S01]  /*d0f0*/  UMOV UR11, UR4 ;  /* 0x00000004000b7c82 */ /* 0x002fe20008000000 */
[----:B------:R-:W-:Y:S01]  /*d100*/  UIMAD.WIDE UR12, UR53, 0x4, UR12 ;  /* 0x00000004350c78a5 */ /* 0x000fe2000f8e020c */
        /* <DEDUP_REMOVED lines=96> */
[----:B--2---:R-:W-:Y:S01]  /*d710*/  LOP3.LUT R86, R28, 0x2, RZ, 0x3c, !PT ;  /* 0x000000021c567812 */ /* 0x004fe200078e3cff */
[----:B------:R-:W-:Y:S04]  /*d720*/  SHFL.IDX PT, R96, R133, R28, 0x1c1f ;  /* 0x001c1f1c85607589 */ /* 0x000fe800000e0000 */
[----:B------:R-:W-:Y:S04]  /*d730*/  SHFL.IDX PT, R132, R83, R28, 0x1c1f ;  /* 0x001c1f1c53847589 */ /* 0x000fe800000e0000 */
[----:B------:R-:W-:Y:S01]  /*d740*/  SHFL.IDX PT, R131, R131, R28, 0x1c1f ;  /* 0x001c1f1c83837589 */ /* 0x000fe200000e0000 */
[----:B---3--:R-:W-:-:S03]  /*d750*/  IMAD.WIDE R12, R10, R12, UR10 ;  /* 0x0000000a0a0c7e25 */ /* 0x008fc6000f8e020c */
[----:B------:R-:W0:Y:S01]  /*d760*/  SHFL.IDX PT, R133, R29, R86, 0x1c1f ;  /* 0x001c1f561d857589 */ /* 0x000e2200000e0000 */
[C---:B------:R-:W-:Y:S02]  /*d770*/  IADD3 R205, P4, R12.reuse, 0x8060, RZ ;  /* 0x000080600ccd7810 */ /* 0x040fe40007f9e0ff */
[C---:B------:R-:W-:Y:S01]  /*d780*/  IADD3 R201, P6, R12.reuse, 0x8020, RZ ;  /* 0x000080200cc97810 */ /* 0x040fe20007fde0ff */
[----:B------:R-:W1:Y:S01]  /*d790*/  SHFL.IDX PT, R128, R55, R86, 0x1c1f ;  /* 0x001c1f5637807589 */ /* 0x000e6200000e0000 */
[C---:B------:R-:W-:Y:S01]  /*d7a0*/  IADD3 R203, P3, R12.reuse, 0x8040, RZ ;  /* 0x000080400ccb7810 */ /* 0x040fe20007f7e0ff */
[--C-:B------:R-:W-:Y:S01]  /*d7b0*/  IMAD.X R27, RZ, RZ, R13.reuse, P4 ;  /* 0x000000ffff1b7224 */ /* 0x100fe200020e060d */
[----:B------:R-:W-:Y:S01]  /*d7c0*/  LOP3.LUT R4, R205, 0x380, RZ, 0xc0, !PT ;  /* 0x00000380cd047812 */ /* 0x000fe200078ec0ff */
[--C-:B------:R-:W-:Y:S01]  /*d7d0*/  IMAD.X R15, RZ, RZ, R13.reuse, P6 ;  /* 0x000000ffff0f7224 */ /* 0x100fe200030e060d */
[----:B------:R-:W-:Y:S01]  /*d7e0*/  LOP3.LUT R0, R201, 0x380, RZ, 0xc0, !PT ;  /* 0x00000380c9007812 */ /* 0x000fe200078ec0ff */
[----:B------:R-:W-:Y:S01]  /*d7f0*/  IMAD.X R25, RZ, RZ, R13, P3 ;  /* 0x000000ffff197224 */ /* 0x000fe200018e060d */
[----:B------:R-:W-:Y:S01]  /*d800*/  LOP3.LUT R2, R203, 0x380, RZ, 0xc0, !PT ;  /* 0x00000380cb027812 */ /* 0x000fe200078ec0ff */
[----:B------:R-:W-:Y:S01]  /*d810*/  SHFL.IDX PT, R100, R97, R28, 0x1c1f ;  /* 0x001c1f1c61647589 */ /* 0x000fe200000e0000 */
[----:B------:R-:W-:-:S02]  /*d820*/  IADD3 R199, P5, R12, 0x8000, RZ ;  /* 0x000080000cc77810 */ /* 0x000fc40007fbe0ff */
[----:B------:R-:W-:Y:S01]  /*d830*/  SHF.R.U64 R4, R4, 0x3, RZ ;  /* 0x0000000304047819 */ /* 0x000fe200000012ff */
[----:B------:R-:W-:Y:S01]  /*d840*/  SHFL.IDX PT, R117, R117, R28, 0x1c1f ;  /* 0x001c1f1c75757589 */ /* 0x000fe200000e0000 */
[----:B------:R-:W-:Y:S01]  /*d850*/  SHF.R.U64 R0, R0, 0x3, RZ ;  /* 0x0000000300007819 */ /* 0x000fe200000012ff */
[--C-:B------:R-:W-:Y:S01]  /*d860*/  IMAD.X R137, RZ, RZ, R13.reuse, P5 ;  /* 0x000000ffff897224 */ /* 0x100fe200028e060d */
[C---:B------:R-:W-:Y:S01]  /*d870*/  IADD3 R197, P2, R12.reuse, 0x4060, RZ ;  /* 0x000040600cc57810 */ /* 0x040fe20007f5e0ff */
[----:B------:R-:W-:Y:S01]  /*d880*/  SHFL.IDX PT, R124, R85, R28, 0x1c1f ;  /* 0x001c1f1c557c7589 */ /* 0x000fe200000e0000 */
[----:B------:R-:W-:Y:S02]  /*d890*/  IADD3 R193, P4, R12, 0x4020, RZ ;  /* 0x000040200cc17810 */ /* 0x000fe40007f9e0ff */
[----:B------:R-:W-:Y:S01]  /*d8a0*/  SHF.R.U64 R2, R2, 0x3, RZ ;  /* 0x0000000302027819 */ /* 0x000fe200000012ff */
[--C-:B------:R-:W-:Y:S01]  /*d8b0*/  IMAD.X R11, RZ, RZ, R13.reuse, P2 ;  /* 0x000000ffff0b7224 */ /* 0x100fe200010e060d */
[----:B------:R-:W-:Y:S01]  /*d8c0*/  IADD3 R195, P1, R12, 0x4040, RZ ;  /* 0x000040400cc37810 */ /* 0x000fe20007f3e0ff */
[--C-:B------:R-:W-:Y:S01]  /*d8d0*/  IMAD.X R9, RZ, RZ, R13.reuse, P4 ;  /* 0x000000ffff097224 */ /* 0x100fe200020e060d */
[----:B------:R-:W-:Y:S01]  /*d8e0*/  LOP3.LUT R26, R4, R205, RZ, 0x3c, !PT ;  /* 0x000000cd041a7212 */ /* 0x000fe200078e3cff */
[----:B------:R-:W-:Y:S01]  /*d8f0*/  SHFL.IDX PT, R92, R101, R28, 0x1c1f ;  /* 0x001c1f1c655c7589 */ /* 0x000fe200000e0000 */
[----:B------:R-:W-:Y:S01]  /*d900*/  LOP3.LUT R14, R0, R201, RZ, 0x3c, !PT ;  /* 0x000000c9000e7212 */ /* 0x000fe200078e3cff */
[----:B------:R-:W-:Y:S01]  /*d910*/  IMAD.X R139, RZ, RZ, R13, P1 ;  /* 0x000000ffff8b7224 */ /* 0x000fe200008e060d */
[----:B------:R-:W-:Y:S01]  /*d920*/  LOP3.LUT R6, R199, 0x380, RZ, 0xc0, !PT ;  /* 0x00000380c7067812 */ /* 0x000fe200078ec0ff */
[----:B------:R-:W2:Y:S01]  /*d930*/  SHFL.IDX PT, R90, R30, R86, 0x1c1f ;  /* 0x001c1f561e5a7589 */ /* 0x000ea200000e0000 */
[----:B------:R-:W-:-:S02]  /*d940*/  LOP3.LUT R24, R2, R203, RZ, 0x3c, !PT ;  /* 0x000000cb02187212 */ /* 0x000fc400078e3cff */
[----:B------:R-:W-:Y:S01]  /*d950*/  LOP3.LUT R4, R197, 0x380, RZ, 0xc0, !PT ;  /* 0x00000380c5047812 */ /* 0x000fe200078ec0ff */
[----:B------:R-:W3:Y:S01]  /*d960*/  SHFL.IDX PT, R97, R56, R86, 0x1c1f ;  /* 0x001c1f5638617589 */ /* 0x000ee200000e0000 */
[----:B------:R-:W-:Y:S02]  /*d970*/  LOP3.LUT R0, R193, 0x380, RZ, 0xc0, !PT ;  /* 0x00000380c1007812 */ /* 0x000fe400078ec0ff */
[----:B------:R-:W-:Y:S01]  /*d980*/  LOP3.LUT R2, R195, 0x380, RZ, 0xc0, !PT ;  /* 0x00000380c3027812 */ /* 0x000fe200078ec0ff */
[----:B------:R-:W-:Y:S01]  /*d990*/  SHFL.IDX PT, R87, R87, R28, 0x1c1f ;  /* 0x001c1f1c57577589 */ /* 0x000fe200000e0000 */
[----:B------:R-:W-:Y:S02]  /*d9a0*/  SHF.R.U64 R6, R6, 0x3, RZ ;  /* 0x0000000306067819 */ /* 0x000fe400000012ff */
[----:B------:R-:W-:Y:S01]  /*d9b0*/  IADD3 R191, P3, R12, 0x4000, RZ ;  /* 0x000040000cbf7810 */ /* 0x000fe20007f7e0ff */
[----:B------:R-:W-:Y:S01]  /*d9c0*/  SHFL.IDX PT, R89, R89, R28, 0x1c1f ;  /* 0x001c1f1c59597589 */ /* 0x000fe200000e0000 */
[----:B------:R-:W-:-:S02]  /*d9d0*/  SHF.R.U64 R4, R4, 0x3, RZ ;  /* 0x0000000304047819 */ /* 0x000fc400000012ff */
        /* <DEDUP_REMOVED lines=13> */
[----:B------:R-:W-:Y:S01]  /*dab0*/  LOP3.LUT R8, R0, R193, RZ, 0x3c, !PT ;  /* 0x000000c100087212 */ /* 0x000fe200078e3cff */
[----:B------:R-:W-:Y:S01]  /*dac0*/  SHFL.IDX PT, R95, R95, R28, 0x1c1f ;  /* 0x001c1f1c5f5f7589 */ /* 0x000fe200000e0000 */
[----:B------:R-:W-:-:S02]  /*dad0*/  LOP3.LUT R6, R191, 0x380, RZ, 0xc0, !PT ;  /* 0x00000380bf067812 */ /* 0x000fc400078ec0ff */
[----:B------:R-:W-:Y:S01]  /*dae0*/  LOP3.LUT R21, R12, 0x380, RZ, 0xc0, !PT ;  /* 0x000003800c157812 */ /* 0x000fe200078ec0ff */
[----:B------:R-:W-:Y:S01]  /*daf0*/  SHFL.IDX PT, R84, R105, R28, 0x1c1f ;  /* 0x001c1f1c69547589 */ /* 0x000fe200000e0000 */
[----:B------:R-:W-:Y:S02]  /*db00*/  LOP3.LUT R138, R2, R195, RZ, 0x3c, !PT ;  /* 0x000000c3028a7212 */ /* 0x000fe400078e3cff */
[----:B------:R-:W-:Y:S01]  /*db10*/  LOP3.LUT R0, R37, 0x380, RZ, 0xc0, !PT ;  /* 0x0000038025007812 */ /* 0x000fe200078ec0ff */
[----:B------:R-:W-:Y:S01]  /*db20*/  SHFL.IDX PT, R76, R109, R28, 0x1c1f ;  /* 0x001c1f1c6d4c7589 */ /* 0x000fe200000e0000 */
[----:B------:R-:W-:Y:S02]  /*db30*/  LOP3.LUT R4, R189, 0x380, RZ, 0xc0, !PT ;  /* 0x00000380bd047812 */ /* 0x000fe400078ec0ff */
[----:B------:R-:W-:Y:S01]  /*db40*/  LOP3.LUT R2, R187, 0x380, RZ, 0xc0, !PT ;  /* 0x00000380bb027812 */ /* 0x000fe200078ec0ff */
[----:B------:R-:W-:Y:S01]  /*db50*/  SHFL.IDX PT, R68, R113, R28, 0x1c1f ;  /* 0x001c1f1c71447589 */ /* 0x000fe200000e0000 */
[----:B------:R-:W-:-:S02]  /*db60*/  SHF.R.U64 R6, R6, 0x3, RZ ;  /* 0x0000000306067819 */ /* 0x000fc400000012ff */
[----:B------:R-:W-:Y:S01]  /*db70*/  SHF.R.U64 R21, R21, 0x3, RZ ;  /* 0x0000000315157819 */ /* 0x000fe200000012ff */
[----:B------:R-:W-:Y:S01]  /*db80*/  SHFL.IDX PT, R60, R119, R28, 0x1c1f ;  /* 0x001c1f1c773c7589 */ /* 0x000fe200000e0000 */
[----:B------:R-:W-:Y:S02]  /*db90*/  SHF.R.U64 R0, R0, 0x3, RZ ;  /* 0x0000000300007819 */ /* 0x000fe400000012ff */
[----:B------:R-:W-:Y:S01]  /*dba0*/  SHF.R.U64 R4, R4, 0x3, RZ ;  /* 0x0000000304047819 */ /* 0x000fe200000012ff */
[----:B------:R-:W-:Y:S01]  /*dbb0*/  SHFL.IDX PT, R52, R123, R28, 0x1c1f ;  /* 0x001c1f1c7b347589 */ /* 0x000fe200000e0000 */
[----:B------:R-:W-:Y:S02]  /*dbc0*/  SHF.R.U64 R2, R2, 0x3, RZ ;  /* 0x0000000302027819 */ /* 0x000fe400000012ff */
[----:B------:R-:W-:Y:S01]  /*dbd0*/  LOP3.LUT R140, R6, R191, RZ, 0x3c, !PT ;  /* 0x000000bf068c7212 */ /* 0x000fe200078e3cff */
[----:B------:R-:W-:Y:S01]  /*dbe0*/  SHFL.IDX PT, R44, R127, R28, 0x1c1f ;  /* 0x001c1f1c7f2c7589 */ /* 0x000fe200000e0000 */
[----:B------:R-:W-:-:S02]  /*dbf0*/  LOP3.LUT R12, R21, R12, RZ, 0x3c, !PT ;  /* 0x0000000c150c7212 */ /* 0x000fc400078e3cff */
[----:B------:R-:W-:Y:S01]  /*dc00*/  LOP3.LUT R6, R0, R37, RZ, 0x3c, !PT ;  /* 0x0000002500067212 */ /* 0x000fe200078e3cff */
[----:B------:R2:W-:Y:S01]  /*dc10*/  SHFL.IDX PT, R120, R135, R28, 0x1c1f ;  /* 0x001c1f1c87787589 */ /* 0x0005e200000e0000 */
[----:B------:R-:W-:Y:S02]  /*dc20*/  LOP3.LUT R4, R4, R189, RZ, 0x3c, !PT ;  /* 0x000000bd04047212 */ /* 0x000fe400078e3cff */
[----:B------:R-:W-:Y:S01]  /*dc30*/  LOP3.LUT R142, R2, R187, RZ, 0x3c, !PT ;  /* 0x000000bb028e7212 */ /* 0x000fe200078e3cff */
        /* <DEDUP_REMOVED lines=19> */
[----:B0-----:R-:W-:Y:S02]  /*dd70*/  SEL R134, R132, R133, P0 ;  /* 0x0000008584867207 */ /* 0x001fe40000000000 */
[----:B-1----:R-:W-:Y:S01]  /*dd80*/  SEL R130, R131, R128, P0 ;  /* 0x0000008083827207 */ /* 0x002fe20000000000 */
[----:B------:R-:W-:Y:S01]  /*dd90*/  SHFL.IDX PT, R9, R115, R28, 0x1c1f ;  /* 0x001c1f1c73097589 */ /* 0x000fe200000e0000 */
[----:B------:R-:W-:-:S02]  /*dda0*/  SEL R132, R133, R132, P0 ;  /* 0x0000008485847207 */ /* 0x000fc40000000000 */
[----:B------:R-:W-:Y:S01]  /*ddb0*/  SEL R128, R128, R131, P0 ;  /* 0x0000008380807207 */ /* 0x000fe20000000000 */
[----:B------:R-:W-:Y:S01]  /*ddc0*/  SHFL.IDX PT, R7, R121, R28, 0x1c1f ;  /* 0x001c1f1c79077589 */ /* 0x000fe200000e0000 */
[----:B--2---:R-:W-:Y:S02]  /*ddd0*/  SEL R135, R117, R90, P0 ;  /* 0x0000005a75877207 */ /* 0x004fe40000000000 */
[----:B------:R-:W-:Y:S01]  /*dde0*/  SEL R133, R90, R117, P0 ;  /* 0x000000755a857207 */ /* 0x000fe20000000000 */
[----:B------:R-:W-:Y:S01]  /*ddf0*/  SHFL.IDX PT, R5, R125, R28, 0x1c1f ;  /* 0x001c1f1c7d057589 */ /* 0x000fe200000e0000 */
[----:B---3--:R-:W-:-:S03]  /*de00*/  SEL R131, R96, R97, P0 ;  /* 0x0000006160837207 */ /* 0x008fc60000000000 */
[----:B------:R0:W-:Y:S04]  /*de10*/  SHFL.IDX PT, R4, R129, R28, 0x1c1f ;  /* 0x001c1f1c81047589 */ /* 0x0001e800000e0000 */
        /* <DEDUP_REMOVED lines=23> */
[----:B------:R-:W4:Y:S04]  /*df90*/  SHFL.IDX PT, R36, R36, R86, 0x1c1f ;  /* 0x001c1f5624247589 */ /* 0x000f2800000e0000 */
[----:B------:R-:W-:Y:S04]  /*dfa0*/  SHFL.IDX PT, R28, R54, R86, 0x1c1f ;  /* 0x001c1f56361c7589 */ /* 0x000fe800000e0000 */
[----:B------:R-:W-:Y:S01]  /*dfb0*/  SHFL.IDX PT, R29, R57, R86, 0x1c1f ;  /* 0x001c1f56391d7589 */ /* 0x000fe200000e0000 */
        /* <DEDUP_REMOVED lines=11> */
[----:B------:R-:W3:Y:S01]  /*e070*/  SHFL.IDX PT, R94, R39, R86, 0x1c1f ;  /* 0x001c1f56275e7589 */ /* 0x000ee200000e0000 */
[----:B----4-:R-:W-:Y:S02]  /*e080*/  SEL R111, R95, R36, P0 ;  /* 0x000000245f6f7207 */ /* 0x010fe40000000000 */
[----:B------:R-:W-:Y:S01]  /*e090*/  SEL R109, R36, R95, P0 ;  /* 0x0000005f246d7207 */ /* 0x000fe20000000000 */
[----:B------:R-:W4:Y:S04]  /*e0a0*/  SHFL.IDX PT, R161, R41, R86, 0x1c1f ;  /* 0x001c1f5629a17589 */ /* 0x000f2800000e0000 */
        /* <DEDUP_REMOVED lines=16> */
[----:B------:R-:W4:Y:S01]  /*e1b0*/  SHFL.IDX PT, R112, R61, R86, 0x1c1f ;  /* 0x001c1f563d707589 */ /* 0x000f2200000e0000 */
[----:B------:R-:W-:Y:S02]  /*e1c0*/  SEL R41, R82, R185, P0 ;  /* 0x000000b952297207 */ /* 0x000fe40000000000 */
[----:B------:R-:W-:Y:S01]  /*e1d0*/  F2FP.BF16.F32.PACK_AB R26, R133, R132 ;  /* 0x00000084851a723e */ /* 0x000fe200000010ff */
[----:B------:R-:W-:Y:S01]  /*e1e0*/  SHFL.IDX PT, R70, R70, R86, 0x1c1f ;  /* 0x001c1f5646467589 */ /* 0x000fe200000e0000 */
[----:B------:R-:W-:-:S02]  /*e1f0*/  SEL R67, R24, R57, P0 ;  /* 0x0000003918437207 */ /* 0x000fc40000000000 */
[----:B------:R-:W-:Y:S01]  /*e200*/  F2FP.BF16.F32.PACK_AB R27, R129, R128 ;  /* 0x00000080811b723e */ /* 0x000fe200000010ff */
[----:B------:R-:W4:Y:S01]  /*e210*/  SHFL.IDX PT, R34, R34, R86, 0x1c1f ;  /* 0x001c1f5622227589 */ /* 0x000f2200000e0000 */
[----:B0-----:R-:W-:Y:S02]  /*e220*/  SEL R66, R25, R54, P0 ;  /* 0x0000003619427207 */ /* 0x001fe40000000000 */
[----:B------:R-:W-:Y:S01]  /*e230*/  SEL R64, R54, R25, P0 ;  /* 0x0000001936407207 */ /* 0x000fe20000000000 */
[----:B------:R-:W0:Y:S01]  /*e240*/  SHFL.IDX PT, R163, R40, R86, 0x1c1f ;  /* 0x001c1f5628a37589 */ /* 0x000e2200000e0000 */
[----:B-1----:R-:W-:Y:S02]  /*e250*/  SEL R127, R87, R32, P0 ;  /* 0x00000020577f7207 */ /* 0x002fe40000000000 */
[----:B------:R-:W-:Y:S01]  /*e260*/  SEL R125, R32, R87, P0 ;  /* 0x00000057207d7207 */ /* 0x000fe20000000000 */
[----:B------:R-:W-:Y:S01]  /*e270*/  SHFL.IDX PT, R159, R42, R86, 0x1c1f ;  /* 0x001c1f562a9f7589 */ /* 0x000fe200000e0000 */
[----:B--2---:R-:W-:-:S02]  /*e280*/  SEL R118, R89, R116, P0 ;  /* 0x0000007459767207 */ /* 0x004fc40000000000 */
[----:B------:R-:W-:Y:S01]  /*e290*/  F2FP.BF16.F32.PACK_AB R25, R131, R130 ;  /* 0x000000828319723e */ /* 0x000fe200000010ff */
[----:B------:R-:W-:Y:S01]  /*e2a0*/  SHFL.IDX PT, R45, R45, R86, 0x1c1f ;  /* 0x001c1f562d2d7589 */ /* 0x000fe200000e0000 */
[----:B---3--:R-:W-:Y:S02]  /*e2b0*/  SEL R123, R145, R38, P0 ;  /* 0x00000026917b7207 */ /* 0x008fe40000000000 */
[----:B------:R-:W-:Y:S01]  /*e2c0*/  SEL R121, R38, R145, P0 ;  /* 0x0000009126797207 */ /* 0x000fe20000000000 */
[----:B------:R-:W-:Y:S01]  /*e2d0*/  SHFL.IDX PT, R47, R47, R86, 0x1c1f ;  /* 0x001c1f562f2f7589 */ /* 0x000fe200000e0000 */
[----:B----4-:R-:W-:Y:S02]  /*e2e0*/  SEL R114, R147, R112, P0 ;  /* 0x0000007093727207 */ /* 0x010fe40000000000 */
[----:B------:R-:W-:Y:S01]  /*e2f0*/  SEL R116, R116, R89, P0 ;  /* 0x0000005974747207 */ /* 0x000fe20000000000 */
[----:B------:R-:W1:Y:S01]  /*e300*/  SHFL.IDX PT, R33, R50, R86, 0x1c1f ;  /* 0x001c1f5632217589 */ /* 0x000e6200000e0000 */
[----:B------:R-:W-:-:S03]  /*e310*/  SEL R112, R112, R147, P0 ;  /* 0x0000009370707207 */ /* 0x000fc60000000000 */
[----:B------:R-:W-:Y:S01]  /*e320*/  SHFL.IDX PT, R31, R53, R86, 0x1c1f ;  /* 0x001c1f56351f7589 */ /* 0x000fe200000e0000 */
[----:B------:R-:W-:Y:S02]  /*e330*/  SEL R119, R91, R34, P0 ;  /* 0x000000225b777207 */ /* 0x000fe40000000000 */
[----:B------:R-:W-:Y:S01]  /*e340*/  SEL R117, R34, R91, P0 ;  /* 0x0000005b22757207 */ /* 0x000fe20000000000 */
[----:B------:R-:W2:Y:S01]  /*e350*/  SHFL.IDX PT, R62, R62, R86, 0x1c1f ;  /* 0x001c1f563e3e7589 */ /* 0x000ea200000e0000 */
[----:B0-----:R-:W-:Y:S02]  /*e360*/  SEL R94, R92, R163, P0 ;  /* 0x000000a35c5e7207 */ /* 0x001fe40000000000 */
[----:B------:R-:W-:Y:S01]  /*e370*/  SEL R92, R163, R92, P0 ;  /* 0x0000005ca35c7207 */ /* 0x000fe20000000000 */
[----:B------:R-:W0:Y:S04]  /*e380*/  SHFL.IDX PT, R104, R63, R86, 0x1c1f ;  /* 0x001c1f563f687589 */ /* 0x000e2800000e0000 */
[----:B------:R-:W-:Y:S04]  /*e390*/  SHFL.IDX PT, R71, R71, R86, 0x1c1f ;  /* 0x001c1f5647477589 */ /* 0x000fe800000e0000 */
[----:B------:R-:W3:Y:S04]  /*e3a0*/  SHFL.IDX PT, R59, R77, R86, 0x1c1f ;  /* 0x001c1f564d3b7589 */ /* 0x000ee800000e0000 */
[----:B------:R-:W4:Y:S01]  /*e3b0*/  SHFL.IDX PT, R48, R48, R86, 0x1c1f ;  /* 0x001c1f5630307589 */ /* 0x000f2200000e0000 */
[----:B-1----:R-:W-:-:S02]  /*e3c0*/  SEL R54, R52, R33, P0 ;  /* 0x0000002134367207 */ /* 0x002fc40000000000 */
[----:B------:R-:W-:Y:S01]  /*e3d0*/  SEL R52, R33, R52, P0 ;  /* 0x0000003421347207 */ /* 0x000fe20000000000 */
[----:B------:R-:W1:Y:S04]  /*e3e0*/  SHFL.IDX PT, R30, R51, R86, 0x1c1f ;  /* 0x001c1f56331e7589 */ /* 0x000e6800000e0000 */
[----:B------:R-:W1:Y:S01]  /*e3f0*/  SHFL.IDX PT, R49, R49, R86, 0x1c1f ;  /* 0x001c1f5631317589 */ /* 0x000e6200000e0000 */
[----:B--2---:R-:W-:Y:S02]  /*e400*/  SEL R115, R149, R62, P0 ;  /* 0x0000003e95737207 */ /* 0x004fe40000000000 */
[----:B------:R-:W-:Y:S01]  /*e410*/  SEL R113, R62, R149, P0 ;  /* 0x000000953e717207 */ /* 0x000fe20000000000 */
[----:B------:R2:W1:Y:S01]  /*e420*/  SHFL.IDX PT, R40, R65, R86, 0x1c1f ;  /* 0x001c1f5641287589 */ /* 0x00046200000e0000 */
[----:B0-----:R-:W-:-:S02]  /*e430*/  SEL R106, R151, R104, P0 ;  /* 0x00000068976a7207 */ /* 0x001fc40000000000 */
[----:B------:R-:W-:Y:S01]  /*e440*/  SEL R104, R104, R151, P0 ;  /* 0x0000009768687207 */ /* 0x000fe20000000000 */
[----:B------:R4:W0:Y:S04]  /*e450*/  SHFL.IDX PT, R42, R69, R86, 0x1c1f ;  /* 0x001c1f56452a7589 */ /* 0x00082800000e0000 */
[----:B------:R-:W-:Y:S01]  /*e460*/  SHFL.IDX PT, R50, R73, R86, 0x1c1f ;  /* 0x001c1f5649327589 */ /* 0x000fe200000e0000 */
[----:B---3--:R-:W-:Y:S02]  /*e470*/  SEL R58, R14, R59, P0 ;  /* 0x0000003b0e3a7207 */ /* 0x008fe40000000000 */
[----:B--2---:R-:W-:Y:S01]  /*e480*/  SEL R65, R57, R24, P0 ;  /* 0x0000001839417207 */ /* 0x004fe20000000000 */
[----:B------:R-:W2:Y:S01]  /*e490*/  SHFL.IDX PT, R55, R72, R86, 0x1c1f ;  /* 0x001c1f5648377589 */ /* 0x000ea200000e0000 */
[----:B------:R-:W-:-:S02]  /*e4a0*/  F2FP.BF16.F32.PACK_AB R24, R135, R134 ;  /* 0x000000868718723e */ /* 0x000fc400000010ff */
[----:B------:R-:W-:Y:S01]  /*e4b0*/  SEL R56, R59, R14, P0 ;  /* 0x0000000e3b387207 */ /* 0x000fe20000000000 */
[----:B------:R3:W2:Y:S01]  /*e4c0*/  SHFL.IDX PT, R53, R78, R86, 0x1c1f ;  /* 0x001c1f564e357589 */ /* 0x0006a200000e0000 */
[----:B----4-:R-:W-:Y:S02]  /*e4d0*/  SEL R69, R48, R9, P0 ;  /* 0x0000000930457207 */ /* 0x010fe40000000000 */
[----:B-1----:R-:W-:Y:S01]  /*e4e0*/  SEL R63, R7, R30, P0 ;  /* 0x0000001e073f7207 */ /* 0x002fe20000000000 */
[----:B------:R-:W1:Y:S01]  /*e4f0*/  SHFL.IDX PT, R51, R79, R86, 0x1c1f ;  /* 0x001c1f564f337589 */ /* 0x000e6200000e0000 */
[----:B------:R-:W-:Y:S02]  /*e500*/  SEL R62, R60, R49, P0 ;  /* 0x000000313c3e7207 */ /* 0x000fe40000000000 */
[----:B------:R-:W-:Y:S01]  /*e510*/  SEL R60, R49, R60, P0 ;  /* 0x0000003c313c7207 */ /* 0x000fe20000000000 */
[----:B------:R4:W1:Y:S01]  /*e520*/  SHFL.IDX PT, R35, R81, R86, 0x1c1f ;  /* 0x001c1f5651237589 */ /* 0x00086200000e0000 */
[----:B------:R-:W-:-:S02]  /*e530*/  SEL R98, R155, R40, P0 ;  /* 0x000000289b627207 */ /* 0x000fc40000000000 */
[----:B---3--:R-:W-:Y:S01]  /*e540*/  SEL R78, R76, R45, P0 ;  /* 0x0000002d4c4e7207 */ /* 0x008fe20000000000 */
[----:B------:R-:W3:Y:S01]  /*e550*/  SHFL.IDX PT, R46, R46, R86, 0x1c1f ;  /* 0x001c1f562e2e7589 */ /* 0x000ee200000e0000 */
[----:B------:R-:W-:Y:S02]  /*e560*/  SEL R96, R40, R155, P0 ;  /* 0x0000009b28607207 */ /* 0x000fe40000000000 */
[----:B0-----:R-:W-:Y:S01]  /*e570*/  SEL R91, R85, R42, P0 ;  /* 0x0000002a555b7207 */ /* 0x001fe20000000000 */
[----:B------:R0:W3:Y:S01]  /*e580*/  SHFL.IDX PT, R39, R80, R86, 0x1c1f ;  /* 0x001c1f5650277589 */ /* 0x0000e200000e0000 */
[----:B------:R-:W-:Y:S02]  /*e590*/  SEL R89, R42, R85, P0 ;  /* 0x000000552a597207 */ /* 0x000fe40000000000 */
[----:B----4-:R-:W-:Y:S01]  /*e5a0*/  SEL R81, R71, R146, P0 ;  /* 0x0000009247517207 */ /* 0x010fe20000000000 */
[----:B------:R4:W3:Y:S01]  /*e5b0*/  SHFL.IDX PT, R148, R43, R86, 0x1c1f ;  /* 0x001c1f562b947589 */ /* 0x0008e200000e0000 */
[----:B------:R-:W-:-:S02]  /*e5c0*/  SEL R76, R45, R76, P0 ;  /* 0x0000004c2d4c7207 */ /* 0x000fc40000000000 */
[----:B--2---:R-:W-:Y:S01]  /*e5d0*/  SEL R74, R144, R55, P0 ;  /* 0x00000037904a7207 */ /* 0x004fe20000000000 */
[----:B------:R2:W-:Y:S01]  /*e5e0*/  STSM.16.M88.4 [R13], R24 ;  /* 0x000000180d007844 */ /* 0x0005e20000000200 */
[----:B------:R-:W-:Y:S02]  /*e5f0*/  SEL R72, R55, R144, P0 ;  /* 0x0000009037487207 */ /* 0x000fe40000000000 */
[----:B0-----:R-:W-:Y:S02]  /*e600*/  SEL R80, R70, R83, P0 ;  /* 0x0000005346507207 */ /* 0x001fe40000000000 */
[----:B------:R-:W-:Y:S02]  /*e610*/  SEL R75, R143, R50, P0 ;  /* 0x000000328f4b7207 */ /* 0x000fe40000000000 */
[----:B----4-:R-:W-:Y:S02]  /*e620*/  SEL R43, R185, R82, P0 ;  /* 0x00000052b92b7207 */ /* 0x010fe40000000000 */
        /* <DEDUP_REMOVED lines=11> */
[----:B-1----:R-:W-:Y:S02]  /*e6e0*/  SEL R50, R10, R51, P0 ;  /* 0x000000330a327207 */ /* 0x002fe40000000000 */
[----:B------:R-:W-:-:S02]  /*e6f0*/  SEL R48, R51, R10, P0 ;  /* 0x0000000a33307207 */ /* 0x000fc40000000000 */
[----:B------:R-:W-:Y:S02]  /*e700*/  SEL R47, R4, R29, P0 ;  /* 0x0000001d042f7207 */ /* 0x000fe40000000000 */
[----:B------:R-:W-:Y:S02]  /*e710*/  SEL R45, R29, R4, P0 ;  /* 0x000000041d2d7207 */ /* 0x000fe40000000000 */
[----:B------:R-:W-:Y:S02]  /*e720*/  SEL R42, R6, R35, P0 ;  /* 0x00000023062a7207 */ /* 0x000fe40000000000 */
[----:B------:R-:W-:Y:S02]  /*e730*/  SEL R40, R35, R6, P0 ;  /* 0x0000000623287207 */ /* 0x000fe40000000000 */
[----:B------:R-:W-:Y:S02]  /*e740*/  SEL R86, R84, R159, P0 ;  /* 0x0000009f54567207 */ /* 0x000fe40000000000 */
[----:B---3--:R-:W-:-:S02]  /*e750*/  SEL R79, R11, R46, P0 ;  /* 0x0000002e0b4f7207 */ /* 0x008fc40000000000 */
        /* <DEDUP_REMOVED lines=8> */
[----:B------:R-:W-:Y:S01]  /*e7e0*/  SEL R87, R15, R148, P0 ;  /* 0x000000940f577207 */ /* 0x000fe20000000000 */
[----:B------:R0:W-:Y:S01]  /*e7f0*/  STSM.16.M88.4 [R37], R4 ;  /* 0x0000000425007844 */ /* 0x0001e20000000200 */
[----:B------:R-:W-:Y:S02]  /*e800*/  SEL R85, R148, R15, P0 ;  /* 0x0000000f94557207 */ /* 0x000fe40000000000 */
[----:B------:R-:W-:Y:S02]  /*e810*/  F2FP.BF16.F32.PACK_AB R8, R119, R118 ;  /* 0x000000767708723e */ /* 0x000fe400000010ff */
[----:B------:R-:W-:-:S02]  /*e820*/  F2FP.BF16.F32.PACK_AB R10, R117, R116 ;  /* 0x00000074750a723e */ /* 0x000fc400000010ff */
[----:B------:R-:W-:Y:S02]  /*e830*/  F2FP.BF16.F32.PACK_AB R11, R113, R112 ;  /* 0x00000070710b723e */ /* 0x000fe400000010ff */
[----:B------:R-:W-:Y:S02]  /*e840*/  F2FP.BF16.F32.PACK_AB R9, R115, R114 ;  /* 0x000000727309723e */ /* 0x000fe400000010ff */
[----:B------:R-:W-:Y:S02]  /*e850*/  SEL R46, R44, R31, P0 ;  /* 0x0000001f2c2e7207 */ /* 0x000fe40000000000 */
[----:B------:R-:W-:Y:S01]  /*e860*/  F2FP.BF16.F32.PACK_AB R12, R111, R110 ;  /* 0x0000006e6f0c723e */ /* 0x000fe200000010ff */
[----:B------:R-:W-:Y:S01]  /*e870*/  STSM.16.M88.4 [R142], R8 ;  /* 0x000000088e007844 */ /* 0x000fe20000000200 */
[----:B------:R-:W-:Y:S02]  /*e880*/  F2FP.BF16.F32.PACK_AB R14, R109, R108 ;  /* 0x0000006c6d0e723e */ /* 0x000fe400000010ff */
[----:B------:R-:W-:-:S02]  /*e890*/  F2FP.BF16.F32.PACK_AB R15, R105, R104 ;  /* 0x00000068690f723e */ /* 0x000fc400000010ff */
[----:B--2---:R-:W-:Y:S02]  /*e8a0*/  F2FP.BF16.F32.PACK_AB R13, R107, R106 ;  /* 0x0000006a6b0d723e */ /* 0x004fe400000010ff */
[----:B------:R-:W-:Y:S02]  /*e8b0*/  SEL R44, R31, R44, P0 ;  /* 0x0000002c1f2c7207 */ /* 0x000fe40000000000 */
[----:B------:R-:W-:Y:S01]  /*e8c0*/  F2FP.BF16.F32.PACK_AB R24, R103, R102 ;  /* 0x000000666718723e */ /* 0x000fe200000010ff */
[----:B------:R-:W-:Y:S01]  /*e8d0*/  STSM.16.M88.4 [R141], R12 ;  /* 0x0000000c8d007844 */ /* 0x000fe20000000200 */
[----:B------:R-:W-:Y:S02]  /*e8e0*/  F2FP.BF16.F32.PACK_AB R26, R101, R100 ;  /* 0x00000064651a723e */ /* 0x000fe400000010ff */
[----:B------:R-:W-:Y:S02]  /*e8f0*/  F2FP.BF16.F32.PACK_AB R27, R97, R96 ;  /* 0x00000060611b723e */ /* 0x000fe400000010ff */
[----:B------:R-:W-:-:S02]  /*e900*/  F2FP.BF16.F32.PACK_AB R25, R99, R98 ;  /* 0x000000626319723e */ /* 0x000fc400000010ff */
[----:B------:R-:W-:Y:S02]  /*e910*/  F2FP.BF16.F32.PACK_AB R28, R95, R94 ;  /* 0x0000005e5f1c723e */ /* 0x000fe400000010ff */
[----:B------:R-:W-:Y:S01]  /*e920*/  F2FP.BF16.F32.PACK_AB R30, R93, R92 ;  /* 0x0000005c5d1e723e */ /* 0x000fe200000010ff */
[----:B------:R-:W-:Y:S01]  /*e930*/  STSM.16.M88.4 [R140], R24 ;  /* 0x000000188c007844 */ /* 0x000fe20000000200 */
        /* <DEDUP_REMOVED lines=8> */
[----:B------:R-:W-:Y:S01]  /*e9c0*/  F2FP.BF16.F32.PACK_AB R38, R77, R76 ;  /* 0x0000004c4d26723e */ /* 0x000fe200000010ff */
[----:B------:R-:W-:Y:S01]  /*e9d0*/  STSM.16.M88.4 [R138], R32 ;  /* 0x000000208a007844 */ /* 0x000fe20000000200 */
[----:B------:R-:W-:Y:S02]  /*e9e0*/  F2FP.BF16.F32.PACK_AB R39, R73, R72 ;  /* 0x000000484927723e */ /* 0x000fe400000010ff */
[----:B0-----:R-:W-:Y:S02]  /*e9f0*/  F2FP.BF16.F32.PACK_AB R37, R75, R74 ;  /* 0x0000004a4b25723e */ /* 0x001fe400000010ff */
[----:B------:R-:W-:-:S02]  /*ea00*/  F2FP.BF16.F32.PACK_AB R4, R71, R70 ;  /* 0x000000464704723e */ /* 0x000fc400000010ff */
[----:B------:R-:W-:Y:S01]  /*ea10*/  F2FP.BF16.F32.PACK_AB R6, R69, R68 ;  /* 0x000000444506723e */ /* 0x000fe200000010ff */
[----:B------:R-:W-:Y:S01]  /*ea20*/  STSM.16.M88.4 [R137], R36 ;  /* 0x0000002489007844 */ /* 0x000fe20000000200 */
[----:B------:R-:W-:Y:S01]  /*ea30*/  F2FP.BF16.F32.PACK_AB R7, R65, R64 ;  /* 0x000000404107723e */ /* 0x000fe200000010ff */
[----:B-1----:R-:W-:Y:S01]  /*ea40*/  IMAD.U32 R28, RZ, RZ, UR12 ;  /* 0x0000000cff1c7e24 */ /* 0x002fe2000f8e00ff */
[----:B------:R-:W-:Y:S01]  /*ea50*/  F2FP.BF16.F32.PACK_AB R5, R67, R66 ;  /* 0x000000424305723e */ /* 0x000fe200000010ff */
[----:B------:R-:W-:Y:S01]  /*ea60*/  IMAD.U32 R29, RZ, RZ, UR13 ;  /* 0x0000000dff1d7e24 */ /* 0x000fe2000f8e00ff */
[----:B------:R-:W-:Y:S01]  /*ea70*/  F2FP.BF16.F32.PACK_AB R8, R63, R62 ;  /* 0x0000003e3f08723e */ /* 0x000fe200000010ff */
[----:B------:R-:W-:Y:S01]  /*ea80*/  ULDC.64 UR12, c[0x0][0xc08] ;  /* 0x00030200000c7ab9 */ /* 0x000fe20000000a00 */
[----:B------:R-:W-:Y:S01]  /*ea90*/  F2FP.BF16.F32.PACK_AB R10, R61, R60 ;  /* 0x0000003c3d0a723e */ /* 0x000fe200000010ff */
[----:B------:R-:W-:Y:S01]  /*eaa0*/  STSM.16.M88.4 [R136], R4 ;  /* 0x0000000488007844 */ /* 0x000fe20000000200 */
[----:B------:R-:W-:-:S02]  /*eab0*/  F2FP.BF16.F32.PACK_AB R11, R57, R56 ;  /* 0x00000038390b723e */ /* 0x000fc400000010ff */
[----:B------:R-:W-:Y:S02]  /*eac0*/  F2FP.BF16.F32.PACK_AB R9, R59, R58 ;  /* 0x0000003a3b09723e */ /* 0x000fe400000010ff */
[----:B------:R-:W-:Y:S02]  /*ead0*/  F2FP.BF16.F32.PACK_AB R12, R55, R54 ;  /* 0x00000036370c723e */ /* 0x000fe400000010ff */
[----:B------:R-:W-:Y:S01]  /*eae0*/  F2FP.BF16.F32.PACK_AB R14, R53, R52 ;  /* 0x00000034350e723e */ /* 0x000fe200000010ff */
[----:B------:R-:W-:Y:S01]  /*eaf0*/  STSM.16.M88.4 [R21], R8 ;  /* 0x0000000815007844 */ /* 0x000fe20000000200 */
[----:B------:R-:W-:Y:S02]  /*eb00*/  F2FP.BF16.F32.PACK_AB R15, R49, R48 ;  /* 0x00000030310f723e */ /* 0x000fe400000010ff */
[----:B------:R-:W-:Y:S02]  /*eb10*/  F2FP.BF16.F32.PACK_AB R13, R51, R50 ;  /* 0x00000032330d723e */ /* 0x000fe400000010ff */
[----:B------:R-:W-:-:S02]  /*eb20*/  F2FP.BF16.F32.PACK_AB R25, R43, R42 ;  /* 0x0000002a2b19723e */ /* 0x000fc400000010ff */
[----:B------:R-:W-:Y:S01]  /*eb30*/  F2FP.BF16.F32.PACK_AB R26, R45, R44 ;  /* 0x0000002c2d1a723e */ /* 0x000fe200000010ff */
[----:B------:R0:W-:Y:S01]  /*eb40*/  STSM.16.M88.4 [R2], R12 ;  /* 0x0000000c02007844 */ /* 0x0001e20000000200 */
[----:B------:R-:W-:Y:S02]  /*eb50*/  F2FP.BF16.F32.PACK_AB R27, R41, R40 ;  /* 0x00000028291b723e */ /* 0x000fe400000010ff */
[----:B------:R-:W-:Y:S02]  /*eb60*/  F2FP.BF16.F32.PACK_AB R24, R47, R46 ;  /* 0x0000002e2f18723e */ /* 0x000fe400000010ff */
[----:B------:R-:W-:-:S03]  /*eb70*/  ISETP.NE.U32.AND P0, PT, RZ, UR14, PT ;  /* 0x0000000eff007c0c */ /* 0x000fc6000bf05070 */
[----:B------:R1:W-:Y:S01]  /*eb80*/  STSM.16.M88.4 [R0], R24 ;  /* 0x0000001800007844 */ /* 0x0003e20000000200 */
[----:B------:R-:W-:Y:S01]  /*eb90*/  BAR.SYNC.DEFER_BLOCKING 0x1, 0x100 ;  /* 0x0044000000007b1d */ /* 0x000fe20000010000 */
[----:B------:R-:W-:-:S07]  /*eba0*/  ISETP.NE.AND.EX P0, PT, RZ, UR15, PT, P0 ;  /* 0x0000000fff007c0c */ /* 0x000fce000bf05300 */
[----:B0-----:R-:W0:Y:S06]  /*ebb0*/  LDC R2, c[0x0][0xbe8] ;  /* 0x0002fa00ff027b82 */ /* 0x001e2c0000000800 */
[----:B------:R-:W2:Y:S01]  /*ebc0*/  @P0 LDG.E R30, desc[UR36][R28.64] ;  /* 0x000000241c1e0981 */ /* 0x000ea2000c1e1900 */
[----:B------:R-:W-:Y:S01]  /*ebd0*/  UISETP.NE.U32.AND UP0, UPT, UR12, URZ, UPT ;  /* 0x0000003f0c00728c */ /* 0x000fe2000bf05070 */
[----:B------:R-:W-:Y:S01]  /*ebe0*/  UMOV UR20, 0x9b8 ;  /* 0x000009b800147882 */ /* 0x000fe20000000000 */
[----:B------:R-:W-:Y:S02]  /*ebf0*/  ULDC UR4, c[0x0][0xa88] ;  /* 0x0002a20000047ab9 */ /* 0x000fe40000000800 */
[----:B------:R-:W-:Y:S01]  /*ec00*/  UISETP.NE.AND.EX UP0, UPT, UR13, URZ, UPT, UP0 ;  /* 0x0000003f0d00728c */ /* 0x000fe2000bf05300 */
[----:B0-----:R-:W-:Y:S01]  /*ec10*/  ISETP.NE.AND P1, PT, R2, 0x1, PT ;  /* 0x000000010200780c */ /* 0x001fe20003f25270 */
[----:B------:R-:W-:-:S04]  /*ec20*/  IMAD.U32 R9, RZ, RZ, UR4 ;  /* 0x00000004ff097e24 */ /* 0x000fc8000f8e00ff */
[----:B------:R-:W-:-:S05]  /*ec30*/  PLOP3.LUT P4, PT, PT, PT, UP0, 0x80, 0x0 ;  /* 0x000000000000781c */ /* 0x000fca0003f8f008 */
[----:B------:R-:W-:-:S03]  /*ec40*/  @UP0 ULEA UR12, UP1, UR53, UR12, 0x2 ;  /* 0x0000000c350c0291 */ /* 0x000fc6000f82103f */
[----:B-1----:R-:W0:Y:S01]  /*ec50*/  @P1 LDC R0, c[0x0][0xbec] ;  /* 0x0002fb00ff001b82 */ /* 0x002e220000000800 */
[----:B------:R-:W-:Y:S02]  /*ec60*/  @UP0 ULEA.HI.X UR13, UR53, UR13, UR56, 0x2, UP1 ;  /* 0x0000000d350d0291 */ /* 0x000fe400088f1438 */
[----:B------:R-:W-:Y:S01]  /*ec70*/  UISETP.GT.AND UP1, UPT, UR58, 0x1, UPT ;  /* 0x000000013a00788c */ /* 0x000fe2000bf24270 */
[----:B------:R-:W-:-:S04]  /*ec80*/  VIADD R13, R17, UR49 ;  /* 0x00000031110d7c36 */ /* 0x000fc80008000000 */
[----:B------:R-:W1:Y:S01]  /*ec90*/  @P1 LDC R11, c[0x0][0xbf0] ;  /* 0x0002fc00ff0b1b82 */ /* 0x000e620000000800 */
[----:B------:R-:W-:Y:S01]  /*eca0*/  USEL UR20, UR20, 0x978, UP1 ;  /* 0x0000097814147887 */ /* 0x000fe20008800000 */
[----:B------:R-:W-:Y:S01]  /*ecb0*/  IMAD.U32 R4, RZ, RZ, UR12 ;  /* 0x0000000cff047e24 */ /* 0x000fe2000f8e00ff */
[----:B------:R-:W-:Y:S01]  /*ecc0*/  UISETP.NE.U32.AND UP0, UPT, UR14, URZ, UPT ;  /* 0x0000003f0e00728c */ /* 0x000fe2000bf05070 */
[----:B------:R-:W-:Y:S01]  /*ecd0*/  IMAD.U32 R5, RZ, RZ, UR13 ;  /* 0x0000000dff057e24 */ /* 0x000fe2000f8e00ff */
[----:B------:R-:W-:Y:S02]  /*ece0*/  UMOV UR4, URZ ;  /* 0x0000003f00047c82 */ /* 0x000fe40008000000 */
[----:B------:R-:W-:Y:S02]  /*ecf0*/  UISETP.NE.AND.EX UP0, UPT, UR15, URZ, UPT, UP0 ;  /* 0x0000003f0f00728c */ /* 0x000fe4000bf05300 */
[----:B------:R-:W-:Y:S01]  /*ed00*/  USEL UR9, UR59, URZ, UP1 ;  /* 0x0000003f3b097287 */ /* 0x000fe20008800000 */
[----:B------:R-:W-:Y:S01]  /*ed10*/  IMAD.MOV.U32 R7, RZ, RZ, R13 ;  /* 0x000000ffff077224 */ /* 0x000fe200078e000d */
[----:B------:R-:W-:Y:S01]  /*ed20*/  USEL UR53, UR53, URZ, !UP0 ;  /* 0x0000003f35357287 */ /* 0x000fe2000c000000 */
[----:B------:R3:W5:Y:S01]  /*ed30*/  @P4 LDG.E R9, desc[UR36][R4.64] ;  /* 0x0000002404094981 */ /* 0x000762000c1e1900 */
[----:B------:R-:W-:Y:S01]  /*ed40*/  ULDC.64 UR16, c[0x0][UR20+0x218] ;  /* 0x0000860014107abb */ /* 0x000fe20008000a00 */
[----:B------:R-:W-:Y:S01]  /*ed50*/  ULDC.64 UR18, c[0x0][UR20+0x228] ;  /* 0x00008a0014127abb */ /* 0x000fe20008000a00 */
[----:B------:R-:W-:Y:S01]  /*ed60*/  ULDC.64 UR14, c[0x0][UR20+0x220] ;  /* 0x00008800140e7abb */ /* 0x000fe20008000a00 */
[----:B------:R-:W-:Y:S01]  /*ed70*/  UIMAD.WIDE.U32 UR12, UR16, UR55, URZ ;  /* 0x00000037100c72a5 */ /* 0x000fe2000f8e003f */
[----:B0-----:R-:W-:Y:S01]  /*ed80*/  @P1 IMAD.HI.U32 R0, R13, R0, RZ ;  /* 0x000000000d001227 */ /* 0x001fe200078e00ff */
[----:B------:R-:W-:-:S02]  /*ed90*/  UIMAD.WIDE.U32 UR22, UR18, UR9, URZ ;  /* 0x00000009121672a5 */ /* 0x000fc4000f8e003f */
[----:B------:R-:W-:Y:S02]  /*eda0*/  UIMAD UR16, UR17, UR55, URZ ;  /* 0x00000037111072a4 */ /* 0x000fe4000f8e023f */
[----:B------:R-:W-:Y:S02]  /*edb0*/  UIMAD UR18, UR19, UR9, URZ ;  /* 0x00000009131272a4 */ /* 0x000fe4000f8e023f */
[----:B------:R-:W-:Y:S01]  /*edc0*/  USEL UR56, UR56, URZ, !UP0 ;  /* 0x0000003f38387287 */ /* 0x000fe2000c000000 */
[----:B-1----:R-:W-:Y:S01]  /*edd0*/  @P1 SHF.R.U32.HI R7, RZ, R11, R0 ;  /* 0x0000000bff071219 */ /* 0x002fe20000011600 */
[----:B------:R-:W-:Y:S01]  /*ede0*/  UIMAD UR9, UR15, UR53, URZ ;  /* 0x000000350f0972a4 */ /* 0x000fe2000f8e023f */
[----:B---3--:R-:W-:Y:S01]  /*edf0*/  IMAD.U32 R4, RZ, RZ, UR22 ;  /* 0x00000016ff047e24 */ /* 0x008fe2000f8e00ff */
[----:B------:R-:W-:Y:S01]  /*ee00*/  UIADD3 UR13, UR13, UR16, URZ ;  /* 0x000000100d0d7290 */ /* 0x000fe2000fffe03f */
[----:B------:R-:W-:Y:S01]  /*ee10*/  IMAD.U32 R5, RZ, RZ, UR23 ;  /* 0x00000017ff057e24 */ /* 0x000fe2000f8e00ff */
[----:B------:R-:W-:Y:S01]  /*ee20*/  UIMAD.WIDE.U32 UR16, UR14, UR53, URZ ;  /* 0x000000350e1072a5 */ /* 0x000fe2000f8e003f */
[--C-:B------:R-:W-:Y:S01]  /*ee30*/  IMAD.MOV R11, RZ, RZ, -R7.reuse ;  /* 0x000000ffff0b7224 */ /* 0x100fe200078e0a07 */
[----:B------:R-:W-:Y:S01]  /*ee40*/  UIMAD UR9, UR14, UR56, UR9 ;  /* 0x000000380e0972a4 */ /* 0x000fe2000f8e0209 */
[----:B------:R-:W-:Y:S01]  /*ee50*/  SHF.R.S32.HI R5, RZ, 0x1f, R7 ;  /* 0x0000001fff057819 */ /* 0x000fe20000011407 */
[----:B------:R-:W-:Y:S01]  /*ee60*/  UIADD3 UR18, UR23, UR18, URZ ;  /* 0x0000001217127290 */ /* 0x000fe2000fffe03f */
[----:B------:R-:W-:Y:S01]  /*ee70*/  IMAD R11, R2, R11, R13 ;  /* 0x0000000b020b7224 */ /* 0x000fe200078e020d */
[----:B------:R-:W-:-:S04]  /*ee80*/  UIADD3 UR9, UR17, UR9, URZ ;  /* 0x0000000911097290 */ /* 0x000fc8000fffe03f */
[----:B------:R-:W-:Y:S01]  /*ee90*/  IMAD.U32 R6, RZ, RZ, UR18 ;  /* 0x00000012ff067e24 */ /* 0x000fe2000f8e00ff */
        /* <DEDUP_REMOVED lines=22> */
.L_x_6383:
[----:B------:R-:W2:Y:S01]  /*f000*/  LDL R0, [R1+0x24] ;  /* 0x0000240001007983 */ /* 0x000ea20000100800 */
[----:B------:R-:W-:Y:S02]  /*f010*/  LOP3.LUT P0, RZ, R229, 0x3, RZ, 0xc0, !PT ;  /* 0x00000003e5ff7812 */ /* 0x000fe4000780c0ff */
[----:B------:R-:W-:Y:S01]  /*f020*/  PLOP3.LUT P3, PT, PT, PT, UP1, 0x80, 0x0 ;  /* 0x000000000000781c */ /* 0x000fe20003f6f018 */
[----:B------:R-:W-:Y:S04]  /*f030*/  SHFL.IDX PT, R4, R8, RZ, 0x1c1f ;  /* 0x001c1fff08047589 */ /* 0x000fe800000e0000 */
[----:B------:R-:W0:Y:S04]  /*f040*/  SHFL.IDX PT, R5, R10, RZ, 0x1c1f ;  /* 0x001c1fff0a057589 */ /* 0x000e2800000e0000 */
[----:B------:R-:W-:Y:S04]  /*f050*/  SHFL.IDX PT, R6, R8, 0x1, 0x1c1f ;  /* 0x003c1f0008067f89 */ /* 0x000fe800000e0000 */
[----:B------:R-:W1:Y:S01]  /*f060*/  SHFL.IDX PT, R7, R10, 0x1, 0x1c1f ;  /* 0x003c1f000a077f89 */ /* 0x000e6200000e0000 */
[----:B--2---:R-:W-:-:S02]  /*f070*/  VIADD R11, R0, UR49 ;  /* 0x00000031000b7c36 */ /* 0x004fc40008000000 */
[----:B-----5:R-:W-:Y:S02]  /*f080*/  IMAD R0, R9, R2, RZ ;  /* 0x0000000209007224 */ /* 0x020fe400078e02ff */
        /* <DEDUP_REMOVED lines=14> */
[----:B------:R-:W0:Y:S02]  /*f170*/  @P1 LDC R61, c[0x0][0xbf0] ;  /* 0x0002fc00ff3d1b82 */ /* 0x000e240000000800 */
[C---:B------:R-:W-:Y:S01]  /*f180*/  IADD3 R33, P2, R4.reuse, 0x5000, RZ ;  /* 0x0000500004217810 */ /* 0x040fe20007f5e0ff */
[----:B------:R-:W-:Y:S01]  /*f190*/  UIMAD UR9, UR14, UR12, URZ ;  /* 0x0000000c0e0972a4 */ /* 0x000fe2000f8e023f */
[C---:B------:R-:W-:Y:S02]  /*f1a0*/  IADD3 R9, P4, R4.reuse, 0x1000, RZ ;  /* 0x0000100004097810 */ /* 0x040fe40007f9e0ff */
[----:B------:R-:W-:Y:S01]  /*f1b0*/  LOP3.LUT R32, R33, 0x380, RZ, 0xc0, !PT ;  /* 0x0000038021207812 */ /* 0x000fe200078ec0ff */
[----:B------:R-:W-:Y:S01]  /*f1c0*/  UIMAD.WIDE.U32 UR10, UR4, UR12, URZ ;  /* 0x0000000c040a72a5 */ /* 0x000fe2000f8e003f */
[----:B------:R-:W-:Y:S02]  /*f1d0*/  IADD3 R13, P3, R4, 0x2000, RZ ;  /* 0x00002000040d7810 */ /* 0x000fe40007f7e0ff */
[----:B------:R-:W-:Y:S01]  /*f1e0*/  SHF.R.U64 R32, R32, 0x3, RZ ;  /* 0x0000000320207819 */ /* 0x000fe200000012ff */
[----:B------:R-:W-:Y:S01]  /*f1f0*/  UIMAD UR9, UR4, UR13, UR9 ;  /* 0x0000000d040972a4 */ /* 0x000fe2000f8e0209 */
[----:B------:R-:W-:-:S02]  /*f200*/  IADD3 R25, P6, R4, 0x3000, RZ ;  /* 0x0000300004197810 */ /* 0x000fc40007fde0ff */
[----:B------:R-:W-:Y:S01]  /*f210*/  LOP3.LUT R32, R32, R33, RZ, 0x3c, !PT ;  /* 0x0000002120207212 */ /* 0x000fe200078e3cff */
[--C-:B------:R-:W-:Y:S01]  /*f220*/  IMAD.X R33, RZ, RZ, R5.reuse, P2 ;  /* 0x000000ffff217224 */ /* 0x100fe200010e0605 */
[C---:B------:R-:W-:Y:S02]  /*f230*/  IADD3 R6, P2, R4.reuse, 0xb000, RZ ;  /* 0x0000b00004067810 */ /* 0x040fe40007f5e0ff */
[----:B------:R-:W-:Y:S01]  /*f240*/  IADD3 R29, P5, R4, 0x4000, RZ ;  /* 0x00004000041d7810 */ /* 0x000fe20007fbe0ff */
[----:B------:R-:W-:Y:S01]  /*f250*/  ULDC.64 UR12, c[0x0][0xae8] ;  /* 0x0002ba00000c7ab9 */ /* 0x000fe20000000a00 */
[----:B------:R-:W-:Y:S01]  /*f260*/  LOP3.LUT R3, R6, 0x380, RZ, 0xc0, !PT ;  /* 0x0000038006037812 */ /* 0x000fe200078ec0ff */
[----:B------:R-:W-:Y:S01]  /*f270*/  UIADD3 UR11, UR11, UR9, URZ ;  /* 0x000000090b0b7290 */ /* 0x000fe2000fffe03f */
[----:B------:R-:W-:Y:S02]  /*f280*/  LOP3.LUT R8, R9, 0x380, RZ, 0xc0, !PT ;  /* 0x0000038009087812 */ /* 0x000fe400078ec0ff */
[----:B------:R-:W-:Y:S01]  /*f290*/  LOP3.LUT R12, R13, 0x380, RZ, 0xc0, !PT ;  /* 0x000003800d0c7812 */ /* 0x000fe200078ec0ff */
[----:B------:R-:W-:Y:S01]  /*f2a0*/  USHF.R.S32.HI UR4, URZ, 0x1f, UR53 ;  /* 0x0000001f3f047899 */ /* 0x000fe20008011435 */
[----:B------:R-:W-:Y:S01]  /*f2b0*/  SHF.R.U64 R3, R3, 0x3, RZ ;  /* 0x0000000303037819 */ /* 0x000fe200000012ff */
[----:B------:R-:W-:Y:S01]  /*f2c0*/  IMAD.X R53, RZ, RZ, R5, P2 ;  /* 0x000000ffff357224 */ /* 0x000fe200010e0605 */
[----:B------:R-:W-:Y:S01]  /*f2d0*/  LOP3.LUT R24, R25, 0x380, RZ, 0xc0, !PT ;  /* 0x0000038019187812 */ /* 0x000fe200078ec0ff */
[----:B------:R-:W5:Y:S01]  /*f2e0*/  LD.E.128 R32, desc[UR36][R32.64] ;  /* 0x0000002420207980 */ /* 0x000f62000c101d00 */
[----:B------:R-:W-:-:S02]  /*f2f0*/  LOP3.LUT R28, R29, 0x380, RZ, 0xc0, !PT ;  /* 0x000003801d1c7812 */ /* 0x000fc400078ec0ff */
[----:B------:R-:W-:Y:S01]  /*f300*/  LOP3.LUT R52, R3, R6, RZ, 0x3c, !PT ;  /* 0x0000000603347212 */ /* 0x000fe200078e3cff */
[----:B------:R-:W-:Y:S01]  /*f310*/  IMAD R3, R18, 0x20, R228 ;  /* 0x0000002012037824 */ /* 0x000fe200078e02e4 */
[----:B------:R-:W-:Y:S01]  /*f320*/  SHF.R.U64 R8, R8, 0x3, RZ ;  /* 0x0000000308087819 */ /* 0x000fe200000012ff */
[----:B------:R-:W-:Y:S01]  /*f330*/  UIMAD.WIDE.U32 UR10, UR55, UR12, UR10 ;  /* 0x0000000c370a72a5 */ /* 0x000fe2000f8e000a */
[----:B------:R-:W-:Y:S02]  /*f340*/  SHF.R.U64 R12, R12, 0x3, RZ ;  /* 0x000000030c0c7819 */ /* 0x000fe400000012ff */
[----:B------:R-:W-:Y:S02]  /*f350*/  SHF.R.U64 R24, R24, 0x3, RZ ;  /* 0x0000000318187819 */ /* 0x000fe400000012ff */
[----:B------:R-:W-:Y:S01]  /*f360*/  SHF.R.U64 R28, R28, 0x3, RZ ;  /* 0x000000031c1c7819 */ /* 0x000fe200000012ff */
[----:B------:R-:W-:Y:S01]  /*f370*/  VIADD R62, R3, UR49 ;  /* 0x00000031033e7c36 */ /* 0x000fe20008000000 */
        /* <DEDUP_REMOVED lines=8> */
[----:B------:R-:W-:Y:S01]  /*f400*/  UIMAD UR11, UR55, UR13, UR11 ;  /* 0x0000000d370b72a4 */ /* 0x000fe2000f8e020b */
[----:B------:R-:W-:Y:S01]  /*f410*/  IADD3 R37, P0, R4, 0x6000, RZ ;  /* 0x0000600004257810 */ /* 0x000fe20007f1e0ff */
[----:B-1----:R-:W-:Y:S01]  /*f420*/  @P1 IMAD.HI.U32 R20, R62, R21, RZ ;  /* 0x000000153e141227 */ /* 0x002fe200078e00ff */
[C---:B------:R-:W-:Y:S01]  /*f430*/  IADD3 R41, P4, R4.reuse, 0x7000, RZ ;  /* 0x0000700004297810 */ /* 0x040fe20007f9e0ff */
[----:B------:R-:W-:Y:S01]  /*f440*/  ULDC.64 UR12, c[0x0][0xaf0] ;  /* 0x0002bc00000c7ab9 */ /* 0x000fe20000000a00 */
[C---:B------:R-:W-:Y:S01]  /*f450*/  IADD3 R57, P3, R4.reuse, 0x8000, RZ ;  /* 0x0000800004397810 */ /* 0x040fe20007f7e0ff */
[----:B------:R-:W-:Y:S01]  /*f460*/  IMAD.MOV.U32 R3, RZ, RZ, R62 ;  /* 0x000000ffff037224 */ /* 0x000fe200078e003e */
[C---:B------:R-:W-:Y:S01]  /*f470*/  IADD3 R45, P6, R4.reuse, 0x9000, RZ ;  /* 0x00009000042d7810 */ /* 0x040fe20007fde0ff */
[----:B------:R-:W5:Y:S01]  /*f480*/  LD.E.128 R8, desc[UR36][R8.64] ;  /* 0x0000002408087980 */ /* 0x000f62000c101d00 */
        /* <DEDUP_REMOVED lines=8> */
[----:B------:R-:W-:Y:S01]  /*f510*/  LOP3.LUT R48, R49, 0x380, RZ, 0xc0, !PT ;  /* 0x0000038031307812 */ /* 0x000fe200078ec0ff */
[----:B------:R-:W-:Y:S01]  /*f520*/  UIMAD UR4, UR53, UR13, UR4 ;  /* 0x0000000d350472a4 */ /* 0x000fe2000f8e0204 */
[----:B------:R-:W-:Y:S01]  /*f530*/  LOP3.LUT R7, R4, 0x380, RZ, 0xc0, !PT ;  /* 0x0000038004077812 */ /* 0x000fe200078ec0ff */
[----:B------:R-:W-:Y:S01]  /*f540*/  UIMAD.WIDE.U32 UR10, UR53, UR12, UR10 ;  /* 0x0000000c350a72a5 */ /* 0x000fe2000f8e000a */
[----:B0-----:R-:W-:Y:S01]  /*f550*/  @P1 SHF.R.U32.HI R3, RZ, R61, R20 ;  /* 0x0000003dff031219 */ /* 0x001fe20000011614 */
        /* <DEDUP_REMOVED lines=8> */
[----:B------:R-:W-:Y:S01]  /*f5e0*/  SHF.R.U64 R7, R7, 0x3, RZ ;  /* 0x0000000307077819 */ /* 0x000fe200000012ff */
[----:B------:R-:W-:Y:S01]  /*f5f0*/  ULDC.64 UR12, c[0x0][0xae0] ;  /* 0x0002b800000c7ab9 */ /* 0x000fe20000000a00 */
        /* <DEDUP_REMOVED lines=13> */
[----:B------:R-:W-:Y:S01]  /*f6d0*/  IMAD.U32 R21, RZ, RZ, UR11 ;  /* 0x0000000bff157e24 */ /* 0x000fe2000f8e00ff */
[----:B------:R-:W5:Y:S01]  /*f6e0*/  LD.E.128 R36, desc[UR36][R36.64] ;  /* 0x0000002424247980 */ /* 0x000f62000c101d00 */
[----:B------:R-:W-:-:S02]  /*f6f0*/  IMAD R60, R60, UR12, RZ ;  /* 0x0000000c3c3c7c24 */ /* 0x000fc4000f8e02ff */
[----:B------:R-:W-:Y:S01]  /*f700*/  IMAD.U32 R20, RZ, RZ, UR10 ;  /* 0x0000000aff147e24 */ /* 0x000fe2000f8e00ff */
[----:B------:R-:W5:Y:S01]  /*f710*/  LD.E.128 R4, desc[UR36][R4.64] ;  /* 0x0000002404047980 */ /* 0x000f62000c101d00 */
[----:B------:R-:W-:Y:S01]  /*f720*/  IMAD.U32 R21, RZ, RZ, UR4 ;  /* 0x00000004ff157e24 */ /* 0x000fe2000f8e00ff */
[----:B------:R-:W-:Y:S01]  /*f730*/  ULDC.64 UR10, c[0x0][0xad8] ;  /* 0x0002b600000a7ab9 */ /* 0x000fe20000000a00 */
[----:B------:R-:W-:Y:S01]  /*f740*/  IMAD R61, R2, R61, R62 ;  /* 0x0000003d023d7224 */ /* 0x000fe200078e023e */
[----:B------:R-:W5:Y:S01]  /*f750*/  LD.E.128 R40, desc[UR36][R40.64] ;  /* 0x0000002428287980 */ /* 0x000f62000c101d00 */
[C---:B------:R-:W-:Y:S02]  /*f760*/  IMAD R63, R3.reuse, UR13, R60 ;  /* 0x0000000d033f7c24 */ /* 0x040fe4000f8e023c */
[----:B------:R-:W-:Y:S01]  /*f770*/  IMAD.WIDE.U32 R2, R3, UR12, R20 ;  /* 0x0000000c03027c25 */ /* 0x000fe2000f8e0014 */
[----:B------:R-:W5:Y:S01]  /*f780*/  LD.E.128 R56, desc[UR36][R56.64] ;  /* 0x0000002438387980 */ /* 0x000f62000c101d00 */
[----:B------:R-:W-:-:S03]  /*f790*/  SHF.R.S32.HI R20, RZ, 0x1f, R61 ;  /* 0x0000001fff147819 */ /* 0x000fc6000001143d */
        /* <DEDUP_REMOVED lines=21> */
[----:B------:R-:W-:Y:S01]  /*f8f0*/  VIADD R21, R65, 0x20 ;  /* 0x0000002041157836 */ /* 0x000fe20000000000 */
[-C--:B------:R-:W-:Y:S01]  /*f900*/  ISETP.GE.AND P1, PT, R61, R0.reuse, PT ;  /* 0x000000003d00720c */ /* 0x080fe20003f26270 */
[C---:B------:R-:W-:Y:S02]  /*f910*/  VIADD R64, R67.reuse, 0x80 ;  /* 0x0000008043407836 */ /* 0x040fe40000000000 */
[----:B------:R-:W-:Y:S01]  /*f920*/  VIADD R69, R67, 0x40 ;  /* 0x0000004043457836 */ /* 0x000fe20000000000 */
[----:B0-----:R-:W-:Y:S01]  /*f930*/  SYNCS.ARRIVE.TRANS64.RED.A1T0 RZ, [UR8], RZ ;  /* 0x000000ffffff79a7 */ /* 0x001fe20008100408 */
[----:B------:R0:W1:Y:S01]  /*f940*/  SHFL.IDX PT, R60, R62, RZ, 0x181f ;  /* 0x00181fff3e3c7589 */ /* 0x00006200000e0000 */
[----:B------:R-:W-:Y:S03]  /*f950*/  BSSY B1, `(.L_x_6385) ;  /* 0x0000014000017945 */ /* 0x000fe60003800000 */
        /* <DEDUP_REMOVED lines=11> */
[-C--:B------:R-:W-:Y:S02]  /*fa10*/  @!P3 LEA R20, P5, R69, R60.reuse, 0x1 ;  /* 0x0000003c4514b211 */ /* 0x080fe400078a08ff */
[-C--:B--2---:R-:W-:Y:S02]  /*fa20*/  @!P4 LEA.HI.X R3, R67, R61.reuse, R68, 0x1, P6 ;  /* 0x0000003d4303c211 */ /* 0x084fe400030f0c44 */
[C---:B------:R-:W-:Y:S02]  /*fa30*/  @!P2 LEA R60, P6, R64.reuse, R60, 0x1 ;  /* 0x0000003c403ca211 */ /* 0x040fe400078c08ff */
[-C--:B------:R-:W-:Y:S01]  /*fa40*/  @!P3 LEA.HI.X R21, R69, R61.reuse, R70, 0x1, P5 ;  /* 0x0000003d4515b211 */ /* 0x080fe200028f0c46 */
[----:B-----5:R0:W-:Y:S01]  /*fa50*/  @!P4 ST.E.128 desc[UR36][R2.64], R4 ;  /* 0x000000040200c985 */ /* 0x0201e2000c101d24 */
[----:B------:R-:W-:-:S03]  /*fa60*/  @!P2 LEA.HI.X R61, R64, R61, R66, 0x1, P6 ;  /* 0x0000003d403da211 */ /* 0x000fc600030f0c42 */
[----:B------:R0:W-:Y:S04]  /*fa70*/  @!P3 ST.E.128 desc[UR36][R20.64], R28 ;  /* 0x0000001c1400b985 */ /* 0x0001e8000c101d24 */
[----:B------:R0:W-:Y:S02]  /*fa80*/  @!P2 ST.E.128 desc[UR36][R60.64], R56 ;  /* 0x000000383c00a985 */ /* 0x0001e4000c101d24 */
.L_x_6386:
[----:B------:R-:W-:Y:S05]  /*fa90*/  BSYNC B1 ;  /* 0x0000000000017941 */ /* 0x000fea0003800000 */
.L_x_6385:
        /* <DEDUP_REMOVED lines=10> */
[C---:B------:R-:W-:Y:S02]  /*fb40*/  @!P6 LEA R6, P3, R64.reuse, R6, 0x1 ;  /* 0x000000064006e211 */ /* 0x040fe400078608ff */
[-C--:B---3--:R-:W-:Y:S02]  /*fb50*/  @!P4 LEA.HI.X R3, R67, R7.reuse, R68, 0x1, P0 ;  /* 0x000000074303c211 */ /* 0x088fe400000f0c44 */
[-C--:B------:R-:W-:Y:S02]  /*fb60*/  @!P5 LEA.HI.X R5, R69, R7.reuse, R70, 0x1, P2 ;  /* 0x000000074505d211 */ /* 0x080fe400010f0c46 */
[----:B------:R-:W-:Y:S01]  /*fb70*/  @!P6 LEA.HI.X R7, R64, R7, R66, 0x1, P3 ;  /* 0x000000074007e211 */ /* 0x000fe200018f0c42 */
[----:B------:R3:W-:Y:S04]  /*fb80*/  @!P4 ST.E.128 desc[UR36][R2.64], R8 ;  /* 0x000000080200c985 */ /* 0x0007e8000c101d24 */
[----:B------:R3:W-:Y:S04]  /*fb90*/  @!P5 ST.E.128 desc[UR36][R4.64], R32 ;  /* 0x000000200400d985 */ /* 0x0007e8000c101d24 */
[----:B------:R3:W-:Y:S02]  /*fba0*/  @!P6 ST.E.128 desc[UR36][R6.64], R44 ;  /* 0x0000002c0600e985 */ /* 0x0007e4000c101d24 */
.L_x_6388:
[----:B------:R-:W-:Y:S05]  /*fbb0*/  BSYNC B1 ;  /* 0x0000000000017941 */ /* 0x000fea0003800000 */
.L_x_6387:
        /* <DEDUP_REMOVED lines=11> */
[-C--:B0-----:R-:W-:Y:S02]  /*fc70*/  @!P3 LEA.HI.X R3, R67, R7.reuse, R68, 0x1, P0 ;  /* 0x000000074303b211 */ /* 0x081fe400000f0c44 */
[-C--:B------:R-:W-:Y:S02]  /*fc80*/  @!P4 LEA.HI.X R5, R69, R7.reuse, R70, 0x1, P1 ;  /* 0x000000074505c211 */ /* 0x080fe400008f0c46 */
[----:B------:R-:W-:Y:S01]  /*fc90*/  @!P5 LEA.HI.X R7, R64, R7, R66, 0x1, P2 ;  /* 0x000000074007d211 */ /* 0x000fe200010f0c42 */
[----:B------:R0:W-:Y:S04]  /*fca0*/  @!P3 ST.E.128 desc[UR36][R2.64], R12 ;  /* 0x0000000c0200b985 */ /* 0x0001e8000c101d24 */
[----:B------:R0:W-:Y:S04]  /*fcb0*/  @!P4 ST.E.128 desc[UR36][R4.64], R36 ;  /* 0x000000240400c985 */ /* 0x0001e8000c101d24 */
[----:B------:R0:W-:Y:S02]  /*fcc0*/  @!P5 ST.E.128 desc[UR36][R6.64], R48 ;  /* 0x000000300600d985 */ /* 0x0001e4000c101d24 */
.L_x_6390:
[----:B------:R-:W-:Y:S05]  /*fcd0*/  BSYNC B1 ;  /* 0x0000000000017941 */ /* 0x000fea0003800000 */
.L_x_6389:
        /* <DEDUP_REMOVED lines=20> */
.L_x_6384:
        /* <DEDUP_REMOVED lines=25> */
[----:B------:R-:W-:Y:S01]  /*ffb0*/  UIMAD.WIDE.U32 UR10, UR53, UR12, UR10 ;  /* 0x0000000c350a72a5 */ /* 0x000fe2000f8e000a */
[----:B------:R-:W-:Y:S01]  /*ffc0*/  SYNCS.ARRIVE.TRANS64.RED.A1T0 RZ, [UR8], RZ ;  /* 0x000000ffffff79a7 */ /* 0x000fe20008100408 */
[----:B------:R-:W-:Y:S01]  /*ffd0*/  UIMAD UR4, UR53, UR13, UR4 ;  /* 0x0000000d350472a4 */ /* 0x000fe2000f8e0204 */
[----:B------:R-:W-:Y:S02]  /*ffe0*/  SHF.R.S32.HI R27, RZ, 0x1f, R226 ;  /* 0x0000001fff1b7819 */ /* 0x000fe400000114e2 */
[----:B------:R-:W-:Y:S01]  /*fff0*/  ULDC.64 UR12, c[0x0][0xb48] ;  /* 0x0002d200000c7ab9 */ /* 0x000fe20000000a00 */
[----:B------:R-:W-:Y:S01]  /*10000*/  UIADD3 UR11, UR11, UR4, URZ ;  /* 0x000000040b0b7290 */ /* 0x000fe2000fffe03f */
[----:B0-----:R-:W-:-:S02]  /*10010*/  @P1 SHF.R.U32.HI R5, RZ, R3, R0 ;  /* 0x00000003ff051219 */ /* 0x001fc40000011600 */
[----:B------:R-:W-:Y:S01]  /*10020*/  SHF.R.S32.HI R34, RZ, 0x1f, R227 ;  /* 0x0000001fff227819 */ /* 0x000fe200000114e3 */
[----:B------:R-:W-:Y:S01]  /*10030*/  UIMAD.WIDE.U32 UR10, UR59, UR12, UR10 ;  /* 0x0000000c3b0a72a5 */ /* 0x000fe2000f8e000a */
[--C-:B------:R-:W-:Y:S01]  /*10040*/  SHF.R.S32.HI R0, RZ, 0x1f, R5.reuse ;  /* 0x0000001fff007819 */ /* 0x100fe20000011405 */
[----:B------:R-:W-:Y:S02]  /*10050*/  IMAD.MOV R7, RZ, RZ, -R5 ;  /* 0x000000ffff077224 */ /* 0x000fe400078e0a05 */
[----:B------:R-:W-:Y:S02]  /*10060*/  UIMAD UR59, UR59, UR13, UR11 ;  /* 0x0000000d3b3b72a4 */ /* 0x000fe4000f8e020b */
[----:B------:R-:W-:Y:S01]  /*10070*/  IMAD R7, R2, R7, R13 ;  /* 0x0000000702077224 */ /* 0x000fe200078e020d */
[----:B------:R-:W-:Y:S01]  /*10080*/  ULDC.64 UR12, c[0x0][0xb30] ;  /* 0x0002cc00000c7ab9 */ /* 0x000fe20000000a00 */
[----:B------:R-:W-:Y:S02]  /*10090*/  IMAD.U32 R3, RZ, RZ, UR11 ;  /* 0x0000000bff037e24 */ /* 0x000fe4000f8e00ff */
[----:B------:R-:W-:-:S02]  /*100a0*/  IMAD R0, R0, UR12, RZ ;  /* 0x0000000c00007c24 */ /* 0x000fc4000f8e02ff */
        /* <DEDUP_REMOVED lines=20> */
[C---:B------:R-:W-:Y:S01]  /*101f0*/  VIADD R13, R16.reuse, 0x28 ;  /* 0x00000028100d7836 */ /* 0x040fe20000000000 */
[----:B------:R-:W-:Y:S01]  /*10200*/  ISETP.GE.AND P3, PT, R227, UR4, PT ;  /* 0x00000004e3007c0c */ /* 0x000fe2000bf66270 */
[----:B------:R-:W-:Y:S01]  /*10210*/  VIADD R15, R16, 0x30 ;  /* 0x00000030100f7836 */ /* 0x000fe20000000000 */
[----:B------:R-:W-:Y:S01]  /*10220*/  ISETP.GE.AND P5, PT, R226, UR4, PT ;  /* 0x00000004e2007c0c */ /* 0x000fe2000bfa6270 */
[C---:B------:R-:W-:Y:S01]  /*10230*/  VIADD R21, R16.reuse, 0x38 ;  /* 0x0000003810157836 */ /* 0x040fe20000000000 */
[----:B------:R-:W-:Y:S01]  /*10240*/  ISETP.GE.AND P4, PT, R13, UR4, PT ;  /* 0x000000040d007c0c */ /* 0x000fe2000bf86270 */
[----:B------:R-:W-:Y:S01]  /*10250*/  VIADD R25, R16, 0x48 ;  /* 0x0000004810197836 */ /* 0x000fe20000000000 */
[----:B------:R-:W-:-:S02]  /*10260*/  SHF.R.S32.HI R12, RZ, 0x1f, R11 ;  /* 0x0000001fff0c7819 */ /* 0x000fc4000001140b */
[----:B------:R-:W-:-:S03]  /*10270*/  SHF.R.S32.HI R14, RZ, 0x1f, R15 ;  /* 0x0000001fff0e7819 */ /* 0x000fc6000001140f */
[----:B-12---:R-:W-:Y:S02]  /*10280*/  @!P1 IMAD.WIDE R4, R16, 0x4, R2 ;  /* 0x0000000410049825 */ /* 0x006fe400078e0202 */
[CC--:B------:R-:W-:Y:S02]  /*10290*/  @!P3 LEA R6, P2, R227.reuse, R2.reuse, 0x2 ;  /* 0x00000002e306b211 */ /* 0x0c0fe400078410ff */
[----:B------:R-:W-:Y:S01]  /*102a0*/  @!P5 LEA R8, P6, R226, R2, 0x2 ;  /* 0x00000002e208d211 */ /* 0x000fe200078c10ff */
[----:B------:R1:W-:Y:S01]  /*102b0*/  @!P1 ST.E.64 desc[UR36][R4.64], R134 ;  /* 0x0000008604009985 */ /* 0x0003e2000c101b24 */
[----:B------:R-:W-:Y:S02]  /*102c0*/  @!P3 LEA.HI.X R7, R227, R3, R34, 0x2, P2 ;  /* 0x00000003e307b211 */ /* 0x000fe400010f1422 */
[----:B------:R-:W-:Y:S02]  /*102d0*/  ISETP.GE.AND P2, PT, R22, UR4, PT ;  /* 0x0000000416007c0c */ /* 0x000fe4000bf46270 */
[----:B------:R-:W-:Y:S01]  /*102e0*/  ISETP.GE.AND P1, PT, R11, UR4, PT ;  /* 0x000000040b007c0c */ /* 0x000fe2000bf26270 */
[----:B------:R2:W-:Y:S01]  /*102f0*/  @!P3 ST.E.64 desc[UR36][R6.64], R132 ;  /* 0x000000840600b985 */ /* 0x0005e2000c101b24 */
[----:B------:R-:W-:-:S02]  /*10300*/  ISETP.GE.AND P3, PT, R15, UR4, PT ;  /* 0x000000040f007c0c */ /* 0x000fc4000bf66270 */
[----:B------:R-:W-:-:S05]  /*10310*/  @!P5 LEA.HI.X R9, R226, R3, R27, 0x2, P6 ;  /* 0x00000003e209d211 */ /* 0x000fca00030f141b */
[----:B------:R3:W-:Y:S01]  /*10320*/  @!P5 ST.E.64 desc[UR36][R8.64], R126 ;  /* 0x0000007e0800d985 */ /* 0x0007e2000c101b24 */
[----:B-1----:R-:W-:Y:S02]  /*10330*/  SHF.R.S32.HI R5, RZ, 0x1f, R22 ;  /* 0x0000001fff057819 */ /* 0x002fe40000011416 */
[CC--:B------:R-:W-:Y:S02]  /*10340*/  @!P2 LEA R4, P5, R22.reuse, R2.reuse, 0x2 ;  /* 0x000000021604a211 */ /* 0x0c0fe400078a10ff */
[CC--:B------:R-:W-:Y:S02]  /*10350*/  @!P1 LEA R10, P6, R11.reuse, R2.reuse, 0x2 ;  /* 0x000000020b0a9211 */ /* 0x0c0fe400078c10ff */
[-C--:B------:R-:W-:Y:S02]  /*10360*/  @!P2 LEA.HI.X R5, R22, R3.reuse, R5, 0x2, P5 ;  /* 0x000000031605a211 */ /* 0x080fe400028f1405 */
[----:B------:R-:W-:Y:S02]  /*10370*/  @!P1 LEA.HI.X R11, R11, R3, R12, 0x2, P6 ;  /* 0x000000030b0b9211 */ /* 0x000fe400030f140c */
[----:B--2---:R-:W-:Y:S01]  /*10380*/  SHF.R.S32.HI R7, RZ, 0x1f, R13 ;  /* 0x0000001fff077819 */ /* 0x004fe2000001140d */
[----:B------:R1:W-:Y:S01]  /*10390*/  @!P2 ST.E.64 desc[UR36][R4.64], R124 ;  /* 0x0000007c0400a985 */ /* 0x0003e2000c101b24 */
[----:B------:R-:W-:-:S02]  /*103a0*/  @!P4 LEA R6, P5, R13, R2, 0x2 ;  /* 0x000000020d06c211 */ /* 0x000fc400078a10ff */
[----:B------:R-:W-:Y:S01]  /*103b0*/  @!P3 LEA R12, P6, R15, R2, 0x2 ;  /* 0x000000020f0cb211 */ /* 0x000fe200078c10ff */
[----:B------:R2:W-:Y:S01]  /*103c0*/  @!P1 ST.E.64 desc[UR36][R10.64], R118 ;  /* 0x000000760a009985 */ /* 0x0005e2000c101b24 */
[-C--:B------:R-:W-:Y:S02]  /*103d0*/  @!P4 LEA.HI.X R7, R13, R3.reuse, R7, 0x2, P5 ;  /* 0x000000030d07c211 */ /* 0x080fe400028f1407 */
[----:B------:R-:W-:Y:S01]  /*103e0*/  @!P3 LEA.HI.X R13, R15, R3, R14, 0x2, P6 ;  /* 0x000000030f0db211 */ /* 0x000fe200030f140e */
[----:B------:R-:W-:Y:S01]  /*103f0*/  VIADD R15, R16, 0x40 ;  /* 0x00000040100f7836 */ /* 0x000fe20000000000 */
[----:B------:R-:W-:Y:S01]  /*10400*/  ISETP.GE.AND P5, PT, R21, UR4, PT ;  /* 0x0000000415007c0c */ /* 0x000fe2000bfa6270 */
[----:B------:R4:W-:Y:S01]  /*10410*/  @!P4 ST.E.64 desc[UR36][R6.64], R116 ;  /* 0x000000740600c985 */ /* 0x0009e2000c101b24 */
[----:B------:R-:W-:Y:S02]  /*10420*/  ISETP.GE.AND P1, PT, R25, UR4, PT ;  /* 0x0000000419007c0c */ /* 0x000fe4000bf26270 */
[----:B------:R-:W-:Y:S01]  /*10430*/  ISETP.GE.AND P2, PT, R15, UR4, PT ;  /* 0x000000040f007c0c */ /* 0x000fe2000bf46270 */
[----:B------:R5:W-:Y:S01]  /*10440*/  @!P3 ST.E.64 desc[UR36][R12.64], R110 ;  /* 0x0000006e0c00b985 */ /* 0x000be2000c101b24 */
[----:B---3--:R-:W-:-:S02]  /*10450*/  SHF.R.S32.HI R9, RZ, 0x1f, R21 ;  /* 0x0000001fff097819 */ /* 0x008fc40000011415 */
[----:B-1----:R-:W-:Y:S02]  /*10460*/  SHF.R.S32.HI R5, RZ, 0x1f, R15 ;  /* 0x0000001fff057819 */ /* 0x002fe4000001140f */
[----:B------:R-:W-:-:S03]  /*10470*/  SHF.R.S32.HI R14, RZ, 0x1f, R25 ;  /* 0x0000001fff0e7819 */ /* 0x000fc60000011419 */
[----:B------:R-:W-:-:S04]  /*10480*/  @!P5 LEA R8, P6, R21, R2, 0x2 ;  /* 0x000000021508d211 */ /* 0x000fc800078c10ff */
[-C--:B------:R-:W-:Y:S01]  /*10490*/  @!P5 LEA.HI.X R9, R21, R3.reuse, R9, 0x2, P6 ;  /* 0x000000031509d211 */ /* 0x080fe200030f1409 */
[C---:B------:R-:W-:Y:S01]  /*104a0*/  VIADD R21, R16.reuse, 0x50 ;  /* 0x0000005010157836 */ /* 0x040fe20000000000 */
[-C--:B------:R-:W-:Y:S02]  /*104b0*/  @!P2 LEA R4, P4, R15, R2.reuse, 0x2 ;  /* 0x000000020f04a211 */ /* 0x080fe400078810ff */
[----:B--2---:R-:W-:Y:S01]  /*104c0*/  @!P1 LEA R10, P6, R25, R2, 0x2 ;  /* 0x00000002190a9211 */ /* 0x004fe200078c10ff */
        /* <DEDUP_REMOVED lines=11> */
[----:B-----5:R-:W-:Y:S02]  /*10580*/  SHF.R.S32.HI R13, RZ, 0x1f, R15 ;  /* 0x0000001fff0d7819 */ /* 0x020fe4000001140f */
        /* <DEDUP_REMOVED lines=13> */
[----:B------:R-:W-:Y:S01]  /*10660*/  @!P5 ST.E.64 desc[UR36][R12.64], R92 ;  /* 0x0000005c0c00d985 */ /* 0x000fe2000c101b24 */
[----:B--2---:R-:W-:-:S02]  /*10670*/  SHF.R.S32.HI R5, RZ, 0x1f, R21 ;  /* 0x0000001fff057819 */ /* 0x004fc40000011415 */
[----:B------:R-:W-:Y:S01]  /*10680*/  ISETP.GE.AND P4, PT, R25, UR4, PT ;  /* 0x0000000419007c0c */ /* 0x000fe2000bf86270 */
[----:B------:R2:W-:Y:S01]  /*10690*/  @!P3 ST.E.64 desc[UR36][R8.64], R86 ;  /* 0x000000560800b985 */ /* 0x0005e2000c101b24 */
[----:B------:R-:W-:Y:S02]  /*106a0*/  ISETP.GE.AND P5, PT, R19, UR4, PT ;  /* 0x0000000413007c0c */ /* 0x000fe4000bfa6270 */
[----:B------:R-:W-:Y:S02]  /*106b0*/  SHF.R.S32.HI R20, RZ, 0x1f, R15 ;  /* 0x0000001fff147819 */ /* 0x000fe4000001140f */
[----:B------:R-:W-:Y:S02]  /*106c0*/  @!P2 LEA R4, P6, R21, R2, 0x2 ;  /* 0x000000021504a211 */ /* 0x000fe400078c10ff */
[----:B------:R-:W-:Y:S02]  /*106d0*/  ISETP.GE.AND P3, PT, R225, UR4, PT ;  /* 0x00000004e1007c0c */ /* 0x000fe4000bf66270 */
[----:B------:R-:W-:-:S02]  /*106e0*/  @!P2 LEA.HI.X R5, R21, R3, R5, 0x2, P6 ;  /* 0x000000031505a211 */ /* 0x000fc400030f1405 */
[CC--:B------:R-:W-:Y:S02]  /*106f0*/  @!P1 LEA R14, P6, R15.reuse, R2.reuse, 0x2 ;  /* 0x000000020f0e9211 */ /* 0x0c0fe400078c10ff */
[----:B---3--:R-:W-:Y:S01]  /*10700*/  SHF.R.S32.HI R11, RZ, 0x1f, R25 ;  /* 0x0000001fff0b7819 */ /* 0x008fe20000011419 */
[----:B------:R3:W-:Y:S01]  /*10710*/  @!P2 ST.E.64 desc[UR36][R4.64], R84 ;  /* 0x000000540400a985 */ /* 0x0007e2000c101b24 */
[-C--:B------:R-:W-:Y:S02]  /*10720*/  @!P1 LEA.HI.X R15, R15, R3.reuse, R20, 0x2, P6 ;  /* 0x000000030f0f9211 */ /* 0x080fe400030f1414 */
[C---:B------:R-:W-:Y:S02]  /*10730*/  @!P4 LEA R10, P6, R25.reuse, R2, 0x2 ;  /* 0x00000002190ac211 */ /* 0x040fe400078c10ff */
[----:B------:R-:W-:Y:S01]  /*10740*/  ISETP.GE.AND P2, PT, R224, UR4, PT ;  /* 0x00000004e0007c0c */ /* 0x000fe2000bf46270 */
[----:B------:R-:W-:Y:S01]  /*10750*/  @!P1 ST.E.64 desc[UR36][R14.64], R78 ;  /* 0x0000004e0e009985 */ /* 0x000fe2000c101b24 */
[----:B------:R-:W-:-:S02]  /*10760*/  @!P4 LEA.HI.X R11, R25, R3, R11, 0x2, P6 ;  /* 0x00000003190bc211 */ /* 0x000fc400030f140b */
[----:B-1----:R-:W-:Y:S02]  /*10770*/  SHF.R.S32.HI R7, RZ, 0x1f, R19 ;  /* 0x0000001fff077819 */ /* 0x002fe40000011413 */
[-C--:B------:R-:W-:Y:S01]  /*10780*/  @!P5 LEA R6, P1, R19, R2.reuse, 0x2 ;  /* 0x000000021306d211 */ /* 0x080fe200078210ff */
[----:B------:R1:W-:Y:S01]  /*10790*/  @!P4 ST.E.64 desc[UR36][R10.64], R76 ;  /* 0x0000004c0a00c985 */ /* 0x0003e2000c101b24 */
[-C--:B------:R-:W-:Y:S02]  /*107a0*/  @!P3 LEA R20, P4, R225, R2.reuse, 0x2 ;  /* 0x00000002e114b211 */ /* 0x080fe400078810ff */
[-C--:B------:R-:W-:Y:S02]  /*107b0*/  @!P5 LEA.HI.X R7, R19, R3.reuse, R7, 0x2, P1 ;  /* 0x000000031307d211 */ /* 0x080fe400008f1407 */
[----:B------:R-:W-:Y:S02]  /*107c0*/  ISETP.GE.AND P1, PT, R223, UR4, PT ;  /* 0x00000004df007c0c */ /* 0x000fe4000bf26270 */
[----:B------:R-:W-:Y:S01]  /*107d0*/  @!P3 LEA.HI.X R21, R225, R3, R33, 0x2, P4 ;  /* 0x00000003e115b211 */ /* 0x000fe200020f1421 */
[----:B------:R4:W-:Y:S01]  /*107e0*/  @!P5 ST.E.64 desc[UR36][R6.64], R70 ;  /* 0x000000460600d985 */ /* 0x0009e2000c101b24 */
[----:B--2---:R-:W-:-:S02]  /*107f0*/  @!P2 LEA R8, P6, R224, R2, 0x2 ;  /* 0x00000002e008a211 */ /* 0x004fc400078c10ff */
[----:B------:R-:W-:Y:S01]  /*10800*/  ISETP.GE.AND P4, PT, R222, UR4, PT ;  /* 0x00000004de007c0c */ /* 0x000fe2000bf86270 */
[----:B------:R2:W-:Y:S01]  /*10810*/  @!P3 ST.E.64 desc[UR36][R20.64], R68 ;  /* 0x000000441400b985 */ /* 0x0005e2000c101b24 */
[----:B------:R-:W-:Y:S02]  /*10820*/  @!P2 LEA.HI.X R9, R224, R3, R32, 0x2, P6 ;  /* 0x00000003e009a211 */ /* 0x000fe400030f1420 */
[----:B------:R-:W-:Y:S02]  /*10830*/  ISETP.GE.AND P5, PT, R221, UR4, PT ;  /* 0x00000004dd007c0c */ /* 0x000fe4000bfa6270 */
[----:B------:R-:W-:Y:S01]  /*10840*/  ISETP.GE.AND P6, PT, R220, UR4, PT ;  /* 0x00000004dc007c0c */ /* 0x000fe2000bfc6270 */
[----:B------:R2:W-:Y:S01]  /*10850*/  @!P2 ST.E.64 desc[UR36][R8.64], R62 ;  /* 0x0000003e0800a985 */ /* 0x0005e2000c101b24 */
[----:B---3--:R-:W-:Y:S02]  /*10860*/  @!P1 LEA R4, P3, R223, R2, 0x2 ;  /* 0x00000002df049211 */ /* 0x008fe400078610ff */
[----:B------:R-:W-:-:S02]  /*10870*/  ISETP.GE.AND P2, PT, R23, UR4, PT ;  /* 0x0000000417007c0c */ /* 0x000fc4000bf46270 */
[----:B------:R-:W-:Y:S02]  /*10880*/  @!P1 LEA.HI.X R5, R223, R3, R31, 0x2, P3 ;  /* 0x00000003df059211 */ /* 0x000fe400018f141f */
[----:B-1----:R-:W-:-:S03]  /*10890*/  @!P4 LEA R10, P3, R222, R2, 0x2 ;  /* 0x00000002de0ac211 */ /* 0x002fc600078610ff */
[----:B------:R2:W-:Y:S01]  /*108a0*/  @!P1 ST.E.64 desc[UR36][R4.64], R60 ;  /* 0x0000003c04009985 */ /* 0x0005e2000c101b24 */
[-C--:B------:R-:W-:Y:S02]  /*108b0*/  @!P4 LEA.HI.X R11, R222, R3.reuse, R30, 0x2, P3 ;  /* 0x00000003de0bc211 */ /* 0x080fe400018f141e */
[-C--:B----4-:R-:W-:Y:S02]  /*108c0*/  @!P5 LEA R6, P1, R221, R2.reuse, 0x2 ;  /* 0x00000002dd06d211 */ /* 0x090fe400078210ff */
[CC--:B------:R-:W-:Y:S01]  /*108d0*/  @!P6 LEA R12, P3, R220.reuse, R2.reuse, 0x2 ;  /* 0x00000002dc0ce211 */ /* 0x0c0fe200078610ff */
[----:B------:R2:W-:Y:S01]  /*108e0*/  @!P4 ST.E.64 desc[UR36][R10.64], R54 ;  /* 0x000000360a00c985 */ /* 0x0005e2000c101b24 */
[----:B------:R-:W-:Y:S02]  /*108f0*/  @!P2 LEA R2, P4, R23, R2, 0x2 ;  /* 0x000000021702a211 */ /* 0x000fe400078810ff */
[-C--:B------:R-:W-:Y:S02]  /*10900*/  @!P5 LEA.HI.X R7, R221, R3.reuse, R29, 0x2, P1 ;  /* 0x00000003dd07d211 */ /* 0x080fe400008f141d */
[----:B------:R-:W-:-:S02]  /*10910*/  @!P6 LEA.HI.X R13, R220, R3, R28, 0x2, P3 ;  /* 0x00000003dc0de211 */ /* 0x000fc400018f141c */
[----:B------:R-:W-:Y:S01]  /*10920*/  @!P2 LEA.HI.X R3, R23, R3, R26, 0x2, P4 ;  /* 0x000000031703a211 */ /* 0x000fe200020f141a */
[----:B------:R2:W-:Y:S04]  /*10930*/  @!P5 ST.E.64 desc[UR36][R6.64], R52 ;  /* 0x000000340600d985 */ /* 0x0005e8000c101b24 */
[----:B------:R2:W-:Y:S04]  /*10940*/  @!P6 ST.E.64 desc[UR36][R12.64], R46 ;  /* 0x0000002e0c00e985 */ /* 0x0005e8000c101b24 */
[----:B------:R2:W-:Y:S02]  /*10950*/  @!P2 ST.E.64 desc[UR36][R2.64], R44 ;  /* 0x0000002c0200a985 */ /* 0x0005e4000c101b24 */
.L_x_6393:
[----:B------:R-:W-:Y:S05]  /*10960*/  BSYNC B1 ;  /* 0x0000000000017941 */ /* 0x000fea0003800000 */
.L_x_6392:
[----:B--2---:R2:W3:Y:S04]  /*10970*/  SHFL.IDX PT, R5, R24, 0x1, 0x1c1f ;  /* 0x003c1f0018057f89 */ /* 0x0044e800000e0000 */
[----:B------:R2:W4:Y:S01]  /*10980*/  SHFL.IDX PT, R4, R0, 0x1, 0x1c1f ;  /* 0x003c1f0000047f89 */ /* 0x00052200000e0000 */
        /* <DEDUP_REMOVED lines=8> */
[----:B------:R-:W-:Y:S01]  /*10a10*/  VIADD R15, R16, 0x38 ;  /* 0x00000038100f7836 */ /* 0x000fe20000000000 */
[----:B------:R-:W-:Y:S01]  /*10a20*/  ISETP.GE.AND P5, PT, R226, UR4, PT ;  /* 0x00000004e2007c0c */ /* 0x000fe2000bfa6270 */
[----:B------:R-:W-:Y:S01]  /*10a30*/  VIADD R25, R16, 0x40 ;  /* 0x0000004010197836 */ /* 0x000fe20000000000 */
[----:B------:R-:W-:-:S02]  /*10a40*/  SHF.R.S32.HI R9, RZ, 0x1f, R22 ;  /* 0x0000001fff097819 */ /* 0x000fc40000011416 */
[----:B0-2---:R-:W-:Y:S02]  /*10a50*/  SHF.R.S32.HI R0, RZ, 0x1f, R11 ;  /* 0x0000001fff007819 */ /* 0x005fe4000001140b */
[----:B------:R-:W-:Y:S01]  /*10a60*/  SHF.R.S32.HI R14, RZ, 0x1f, R21 ;  /* 0x0000001fff0e7819 */ /* 0x000fe20000011415 */
[----:B-1-34-:R-:W-:Y:S02]  /*10a70*/  @!P1 IMAD.WIDE R2, R16, 0x4, R4 ;  /* 0x0000000410029825 */ /* 0x01afe400078e0204 */
[-C--:B------:R-:W-:Y:S02]  /*10a80*/  @!P3 LEA R6, P2, R227, R4.reuse, 0x2 ;  /* 0x00000004e306b211 */ /* 0x080fe400078410ff */
[----:B------:R-:W-:Y:S01]  /*10a90*/  @!P0 LEA R8, P6, R22, R4, 0x2 ;  /* 0x0000000416088211 */ /* 0x000fe200078c10ff */
[----:B------:R0:W-:Y:S01]  /*10aa0*/  @!P1 ST.E.64 desc[UR36][R2.64], R130 ;  /* 0x0000008202009985 */ /* 0x0001e2000c101b24 */
[----:B------:R-:W-:Y:S02]  /*10ab0*/  ISETP.GE.AND P1, PT, R11, UR4, PT ;  /* 0x000000040b007c0c */ /* 0x000fe4000bf26270 */
[----:B------:R-:W-:-:S02]  /*10ac0*/  @!P3 LEA.HI.X R7, R227, R5, R34, 0x2, P2 ;  /* 0x00000005e307b211 */ /* 0x000fc400010f1422 */
[----:B------:R-:W-:Y:S02]  /*10ad0*/  ISETP.GE.AND P2, PT, R13, UR4, PT ;  /* 0x000000040d007c0c */ /* 0x000fe4000bf46270 */
[----:B------:R-:W-:Y:S01]  /*10ae0*/  @!P0 LEA.HI.X R9, R22, R5, R9, 0x2, P6 ;  /* 0x0000000516098211 */ /* 0x000fe200030f1409 */
[----:B------:R1:W-:Y:S01]  /*10af0*/  @!P3 ST.E.64 desc[UR36][R6.64], R128 ;  /* 0x000000800600b985 */ /* 0x0003e2000c101b24 */
[----:B------:R-:W-:-:S05]  /*10b00*/  ISETP.GE.AND P3, PT, R21, UR4, PT ;  /* 0x0000000415007c0c */ /* 0x000fca000bf66270 */
[CC--:B------:R-:W-:Y:S02]  /*10b10*/  @!P1 LEA R10, P4, R11.reuse, R4.reuse, 0x2 ;  /* 0x000000040b0a9211 */ /* 0x0c0fe400078810ff */
[CC--:B0-----:R-:W-:Y:S02]  /*10b20*/  @!P5 LEA R2, P6, R226.reuse, R4.reuse, 0x2 ;  /* 0x00000004e202d211 */ /* 0x0c1fe400078c10ff */
[-C--:B------:R-:W-:Y:S02]  /*10b30*/  @!P1 LEA.HI.X R11, R11, R5.reuse, R0, 0x2, P4 ;  /* 0x000000050b0b9211 */ /* 0x080fe400020f1400 */
[----:B------:R-:W-:Y:S02]  /*10b40*/  SHF.R.S32.HI R0, RZ, 0x1f, R13 ;  /* 0x0000001fff007819 */ /* 0x000fe4000001140d */
[C---:B-1----:R-:W-:Y:S02]  /*10b50*/  @!P2 LEA R6, P4, R13.reuse, R4, 0x2 ;  /* 0x000000040d06a211 */ /* 0x042fe400078810ff */
[-C--:B------:R-:W-:Y:S01]  /*10b60*/  @!P5 LEA.HI.X R3, R226, R5.reuse, R27, 0x2, P6 ;  /* 0x00000005e203d211 */ /* 0x080fe200030f141b */
[----:B------:R-:W-:Y:S01]  /*10b70*/  VIADD R27, R16, 0x48 ;  /* 0x00000048101b7836 */ /* 0x000fe20000000000 */
[----:B------:R-:W-:-:S02]  /*10b80*/  @!P2 LEA.HI.X R7, R13, R5, R0, 0x2, P4 ;  /* 0x000000050d07a211 */ /* 0x000fc400020f1400 */
[----:B------:R-:W-:Y:S01]  /*10b90*/  ISETP.GE.AND P4, PT, R15, UR4, PT ;  /* 0x000000040f007c0c */ /* 0x000fe2000bf86270 */
[----:B------:R0:W-:Y:S01]  /*10ba0*/  @!P5 ST.E.64 desc[UR36][R2.64], R122 ;  /* 0x0000007a0200d985 */ /* 0x0001e2000c101b24 */
[----:B------:R-:W-:Y:S02]  /*10bb0*/  ISETP.GE.AND P5, PT, R25, UR4, PT ;  /* 0x0000000419007c0c */ /* 0x000fe4000bfa6270 */
[-C--:B------:R-:W-:Y:S01]  /*10bc0*/  @!P3 LEA R12, P6, R21, R4.reuse, 0x2 ;  /* 0x00000004150cb211 */ /* 0x080fe200078c10ff */
[----:B------:R1:W-:Y:S01]  /*10bd0*/  @!P0 ST.E.64 desc[UR36][R8.64], R120 ;  /* 0x0000007808008985 */ /* 0x0003e2000c101b24 */
[----:B------:R-:W-:Y:S02]  /*10be0*/  ISETP.GE.AND P0, PT, R27, UR4, PT ;  /* 0x000000041b007c0c */ /* 0x000fe4000bf06270 */
[----:B------:R-:W-:Y:S01]  /*10bf0*/  @!P3 LEA.HI.X R13, R21, R5, R14, 0x2, P6 ;  /* 0x00000005150db211 */ /* 0x000fe200030f140e */
[----:B------:R2:W-:Y:S01]  /*10c00*/  @!P1 ST.E.64 desc[UR36][R10.64], R114 ;  /* 0x000000720a009985 */ /* 0x0005e2000c101b24 */
[----:B------:R-:W-:Y:S01]  /*10c10*/  SHF.R.S32.HI R0, RZ, 0x1f, R15 ;  /* 0x0000001fff007819 */ /* 0x000fe2000001140f */
[----:B------:R-:W-:Y:S01]  /*10c20*/  VIADD R21, R16, 0x50 ;  /* 0x0000005010157836 */ /* 0x000fe20000000000 */
[----:B------:R-:W-:Y:S01]  /*10c30*/  SHF.R.S32.HI R20, RZ, 0x1f, R27 ;  /* 0x0000001fff147819 */ /* 0x000fe2000001141b */
[----:B------:R3:W-:Y:S01]  /*10c40*/  @!P2 ST.E.64 desc[UR36][R6.64], R112 ;  /* 0x000000700600a985 */ /* 0x0007e2000c101b24 */
[----:B------:R-:W-:-:S02]  /*10c50*/  @!P4 LEA R14, P6, R15, R4, 0x2 ;  /* 0x000000040f0ec211 */ /* 0x000fc400078c10ff */
[-C--:B0-----:R-:W-:Y:S01]  /*10c60*/  @!P5 LEA R2, P1, R25, R4.reuse, 0x2 ;  /* 0x000000041902d211 */ /* 0x081fe200078210ff */
[----:B------:R0:W-:Y:S01]  /*10c70*/  @!P3 ST.E.64 desc[UR36][R12.64], R106 ;  /* 0x0000006a0c00b985 */ /* 0x0001e2000c101b24 */
[-C--:B------:R-:W-:Y:S02]  /*10c80*/  @!P4 LEA.HI.X R15, R15, R5.reuse, R0, 0x2, P6 ;  /* 0x000000050f0fc211 */ /* 0x080fe400030f1400 */
[----:B------:R-:W-:Y:S02]  /*10c90*/  SHF.R.S32.HI R0, RZ, 0x1f, R25 ;  /* 0x0000001fff007819 */ /* 0x000fe40000011419 */
[----:B-1----:R-:W-:Y:S01]  /*10ca0*/  @!P0 LEA R8, P6, R27, R4, 0x2 ;  /* 0x000000041b088211 */ /* 0x002fe200078c10ff */
[----:B------:R1:W-:Y:S01]  /*10cb0*/  @!P4 ST.E.64 desc[UR36][R14.64], R104 ;  /* 0x000000680e00c985 */ /* 0x0003e2000c101b24 */
        /* <DEDUP_REMOVED lines=9> */
[----:B------:R4:W-:Y:S01]  /*10d50*/  @!P0 ST.E.64 desc[UR36][R8.64], R96 ;  /* 0x0000006008008985 */ /* 0x0009e2000c101b24 */
[----:B------:R-:W-:-:S03]  /*10d60*/  SHF.R.S32.HI R20, RZ, 0x1f, R27 ;  /* 0x0000001fff147819 */ /* 0x000fc6000001141b */
[----:B--2---:R-:W-:-:S04]  /*10d70*/  @!P1 LEA R10, P6, R21, R4, 0x2 ;  /* 0x00000004150a9211 */ /* 0x004fc800078c10ff */
[-C--:B------:R-:W-:Y:S01]  /*10d80*/  @!P1 LEA.HI.X R11, R21, R5.reuse, R0, 0x2, P6 ;  /* 0x00000005150b9211 */ /* 0x080fe200030f1400 */
[C---:B------:R-:W-:Y:S01]  /*10d90*/  VIADD R21, R16.reuse, 0x68 ;  /* 0x0000006810157836 */ /* 0x040fe20000000000 */
[----:B------:R-:W-:Y:S02]  /*10da0*/  SHF.R.S32.HI R0, RZ, 0x1f, R25 ;  /* 0x0000001fff007819 */ /* 0x000fe40000011419 */
[-C--:B---3--:R-:W-:Y:S01]  /*10db0*/  @!P2 LEA R6, P4, R25, R4.reuse, 0x2 ;  /* 0x000000041906a211 */ /* 0x088fe200078810ff */
[----:B------:R2:W-:Y:S01]  /*10dc0*/  @!P1 ST.E.64 desc[UR36][R10.64], R90 ;  /* 0x0000005a0a009985 */ /* 0x0005e2000c101b24 */
[----:B0-----:R-:W-:Y:S02]  /*10dd0*/  @!P3 LEA R12, P6, R27, R4, 0x2 ;  /* 0x000000041b0cb211 */ /* 0x001fe400078c10ff */
[----:B------:R-:W-:Y:S01]  /*10de0*/  @!P2 LEA.HI.X R7, R25, R5, R0, 0x2, P4 ;  /* 0x000000051907a211 */ /* 0x000fe200020f1400 */
[----:B------:R-:W-:Y:S01]  /*10df0*/  VIADD R25, R16, 0x70 ;  /* 0x0000007010197836 */ /* 0x000fe20000000000 */
[----:B------:R-:W-:-:S02]  /*10e00*/  ISETP.GE.AND P4, PT, R21, UR4, PT ;  /* 0x0000000415007c0c */ /* 0x000fc4000bf86270 */
[----:B------:R-:W-:Y:S01]  /*10e10*/  @!P3 LEA.HI.X R13, R27, R5, R20, 0x2, P6 ;  /* 0x000000051b0db211 */ /* 0x000fe200030f1414 */
[----:B------:R-:W-:Y:S01]  /*10e20*/  VIADD R27, R16, 0x78 ;  /* 0x00000078101b7836 */ /* 0x000fe20000000000 */
[----:B------:R-:W-:Y:S01]  /*10e30*/  ISETP.GE.AND P5, PT, R25, UR4, PT ;  /* 0x0000000419007c0c */ /* 0x000fe2000bfa6270 */
[----:B------:R0:W-:Y:S01]  /*10e40*/  @!P2 ST.E.64 desc[UR36][R6.64], R88 ;  /* 0x000000580600a985 */ /* 0x0001e2000c101b24 */
[----:B------:R-:W-:Y:S02]  /*10e50*/  SHF.R.S32.HI R0, RZ, 0x1f, R21 ;  /* 0x0000001fff007819 */ /* 0x000fe40000011415 */
[----:B------:R-:W-:Y:S01]  /*10e60*/  ISETP.GE.AND P0, PT, R27, UR4, PT ;  /* 0x000000041b007c0c */ /* 0x000fe2000bf06270 */
[----:B------:R-:W-:Y:S01]  /*10e70*/  @!P3 ST.E.64 desc[UR36][R12.64], R82 ;  /* 0x000000520c00b985 */ /* 0x000fe2000c101b24 */
[----:B------:R-:W-:Y:S02]  /*10e80*/  ISETP.GE.AND P1, PT, R19, UR4, PT ;  /* 0x0000000413007c0c */ /* 0x000fe4000bf26270 */
[----:B------:R-:W-:-:S02]  /*10e90*/  ISETP.GE.AND P3, PT, R225, UR4, PT ;  /* 0x00000004e1007c0c */ /* 0x000fc4000bf66270 */
[CC--:B-1----:R-:W-:Y:S02]  /*10ea0*/  @!P4 LEA R14, P6, R21.reuse, R4.reuse, 0x2 ;  /* 0x00000004150ec211 */ /* 0x0c2fe400078c10ff */
[----:B------:R-:W-:Y:S02]  /*10eb0*/  ISETP.GE.AND P2, PT, R224, UR4, PT ;  /* 0x00000004e0007c0c */ /* 0x000fe4000bf46270 */
[----:B------:R-:W-:Y:S02]  /*10ec0*/  @!P4 LEA.HI.X R15, R21, R5, R0, 0x2, P6 ;  /* 0x00000005150fc211 */ /* 0x000fe400030f1400 */
[----:B------:R-:W-:Y:S02]  /*10ed0*/  SHF.R.S32.HI R0, RZ, 0x1f, R25 ;  /* 0x0000001fff007819 */ /* 0x000fe40000011419 */
[-C--:B------:R-:W-:Y:S01]  /*10ee0*/  @!P5 LEA R20, P6, R25, R4.reuse, 0x2 ;  /* 0x000000041914d211 */ /* 0x080fe200078c10ff */
[----:B------:R-:W-:Y:S01]  /*10ef0*/  @!P4 ST.E.64 desc[UR36][R14.64], R80 ;  /* 0x000000500e00c985 */ /* 0x000fe2000c101b24 */
[----:B----4-:R-:W-:-:S02]  /*10f00*/  @!P1 LEA R8, P4, R19, R4, 0x2 ;  /* 0x0000000413089211 */ /* 0x010fc400078810ff */
[-C--:B------:R-:W-:Y:S02]  /*10f10*/  @!P5 LEA.HI.X R21, R25, R5.reuse, R0, 0x2, P6 ;  /* 0x000000051915d211 */ /* 0x080fe400030f1400 */
[----:B------:R-:W-:Y:S02]  /*10f20*/  SHF.R.S32.HI R0, RZ, 0x1f, R27 ;  /* 0x0000001fff007819 */ /* 0x000fe4000001141b */
[C---:B------:R-:W-:Y:S01]  /*10f30*/  @!P0 LEA R2, P6, R27.reuse, R4, 0x2 ;  /* 0x000000041b028211 */ /* 0x040fe200078c10ff */
[----:B------:R-:W-:Y:S01]  /*10f40*/  @!P5 ST.E.64 desc[UR36][R20.64], R74 ;  /* 0x0000004a1400d985 */ /* 0x000fe2000c101b24 */
[----:B------:R-:W-:Y:S02]  /*10f50*/  ISETP.GE.AND P5, PT, R222, UR4, PT ;  /* 0x00000004de007c0c */ /* 0x000fe4000bfa6270 */
[----:B------:R-:W-:Y:S02]  /*10f60*/  @!P0 LEA.HI.X R3, R27, R5, R0, 0x2, P6 ;  /* 0x000000051b038211 */ /* 0x000fe400030f1400 */
[----:B------:R-:W-:-:S02]  /*10f70*/  SHF.R.S32.HI R0, RZ, 0x1f, R19 ;  /* 0x0000001fff007819 */ /* 0x000fc40000011413 */
[-C--:B--2---:R-:W-:Y:S01]  /*10f80*/  @!P2 LEA R10, P6, R224, R4.reuse, 0x2 ;  /* 0x00000004e00aa211 */ /* 0x084fe200078c10ff */
[----:B------:R1:W-:Y:S01]  /*10f90*/  @!P0 ST.E.64 desc[UR36][R2.64], R72 ;  /* 0x0000004802008985 */ /* 0x0003e2000c101b24 */
[-C--:B------:R-:W-:Y:S02]  /*10fa0*/  @!P1 LEA.HI.X R9, R19, R5.reuse, R0, 0x2, P4 ;  /* 0x0000000513099211 */ /* 0x080fe400020f1400 */
[----:B------:R-:W-:Y:S02]  /*10fb0*/  ISETP.GE.AND P0, PT, R223, UR4, PT ;  /* 0x00000004df007c0c */ /* 0x000fe4000bf06270 */
[C---:B0-----:R-:W-:Y:S01]  /*10fc0*/  @!P3 LEA R6, P4, R225.reuse, R4, 0x2 ;  /* 0x00000004e106b211 */ /* 0x041fe200078810ff */
[----:B------:R0:W-:Y:S01]  /*10fd0*/  @!P1 ST.E.64 desc[UR36][R8.64], R66 ;  /* 0x0000004208009985 */ /* 0x0001e2000c101b24 */
[----:B------:R-:W-:Y:S02]  /*10fe0*/  ISETP.GE.AND P1, PT, R220, UR4, PT ;  /* 0x00000004dc007c0c */ /* 0x000fe4000bf26270 */
[----:B------:R-:W-:-:S02]  /*10ff0*/  @!P3 LEA.HI.X R7, R225, R5, R33, 0x2, P4 ;  /* 0x00000005e107b211 */ /* 0x000fc400020f1421 */
[----:B------:R-:W-:Y:S02]  /*11000*/  ISETP.GE.AND P4, PT, R221, UR4, PT ;  /* 0x00000004dd007c0c */ /* 0x000fe4000bf86270 */
[-C--:B------:R-:W-:Y:S01]  /*11010*/  @!P2 LEA.HI.X R11, R224, R5.reuse, R32, 0x2, P6 ;  /* 0x00000005e00ba211 */ /* 0x080fe200030f1420 */
[----:B------:R2:W-:Y:S02]  /*11020*/  @!P3 ST.E.64 desc[UR36][R6.64], R64 ;  /* 0x000000400600b985 */ /* 0x0005e4000c101b24 */
[CC--:B-1----:R-:W-:Y:S02]  /*11030*/  @!P0 LEA R2, P3, R223.reuse, R4.reuse, 0x2 ;  /* 0x00000004df028211 */ /* 0x0c2fe400078610ff */
[----:B------:R2:W-:Y:S01]  /*11040*/  @!P2 ST.E.64 desc[UR36][R10.64], R58 ;  /* 0x0000003a0a00a985 */ /* 0x0005e2000c101b24 */
[----:B------:R-:W-:Y:S02]  /*11050*/  @!P5 LEA R12, P2, R222, R4, 0x2 ;  /* 0x00000004de0cd211 */ /* 0x000fe400078410ff */
[----:B------:R-:W-:-:S02]  /*11060*/  @!P0 LEA.HI.X R3, R223, R5, R31, 0x2, P3 ;  /* 0x00000005df038211 */ /* 0x000fc400018f141f */
[-C--:B------:R-:W-:Y:S02]  /*11070*/  @!P1 LEA R14, P6, R220, R4.reuse, 0x2 ;  /* 0x00000004dc0e9211 */ /* 0x080fe400078c10ff */
[C---:B0-----:R-:W-:Y:S01]  /*11080*/  @!P4 LEA R8, P3, R221.reuse, R4, 0x2 ;  /* 0x00000004dd08c211 */ /* 0x041fe200078610ff */
[----:B------:R2:W-:Y:S01]  /*11090*/  @!P0 ST.E.64 desc[UR36][R2.64], R56 ;  /* 0x0000003802008985 */ /* 0x0005e2000c101b24 */
        /* <DEDUP_REMOVED lines=8> */
[----:B--2---:R-:W-:-:S04]  /*11120*/  LEA R2, P0, R23, R4, 0x2 ;  /* 0x0000000417027211 */ /* 0x004fc800078010ff */
[----:B------:R-:W-:-:S05]  /*11130*/  LEA.HI.X R3, R23, R5, R26, 0x2, P0 ;  /* 0x0000000517037211 */ /* 0x000fca00000f141a */
[----:B------:R0:W-:Y:S01]  /*11140*/  ST.E.64 desc[UR36][R2.64], R40 ;  /* 0x0000002802007985 */ /* 0x0001e2000c101b24 */
[----:B------:R-:W-:Y:S05]  /*11150*/  BRA `(.L_x_6391) ;  /* 0x0000000c006c7947 */ /* 0x000fea0003800000 */
.L_x_6382:
        /* <DEDUP_REMOVED lines=31> */
.L_x_6394:
[----:B------:R-:W-:Y:S01]  /*11350*/  USEL UR53, UR53, URZ, !UP0 ;  /* 0x0000003f35357287 */ /* 0x000fe2000c000000 */
[----:B------:R-:W-:Y:S01]  /*11360*/  BSSY B1, `(.L_x_6395) ;  /* 0x0000038000017945 */ /* 0x000fe20003800000 */
[----:B------:R-:W-:-:S03]  /*11370*/  USEL UR56, UR56, URZ, !UP0 ;  /* 0x0000003f38387287 */ /* 0x000fc6000c000000 */
[----:B------:R-:W-:Y:S09]  /*11380*/  @P0 BRA `(.L_x_6396) ;  /* 0x0000000000d40947 */ /* 0x000ff20003800000 */
        /* <DEDUP_REMOVED lines=53> */
.L_x_6396:
[----:B------:R-:W-:Y:S05]  /*116e0*/  BSYNC B1 ;  /* 0x0000000000017941 */ /* 0x000fea0003800000 */
.L_x_6395:
        /* <DEDUP_REMOVED lines=75> */
.L_x_6398:
[----:B------:R-:W-:Y:S05]  /*11ba0*/  BSYNC B1 ;  /* 0x0000000000017941 */ /* 0x000fea0003800000 */
.L_x_6397:
        /* <DEDUP_REMOVED lines=17> */
.L_x_6400:
[----:B------:R-:W-:Y:S05]  /*11cc0*/  BSYNC B1 ;  /* 0x0000000000017941 */ /* 0x000fea0003800000 */
.L_x_6399:
        /* <DEDUP_REMOVED lines=17> */
.L_x_6402:
[----:B------:R-:W-:Y:S05]  /*11de0*/  BSYNC B1 ;  /* 0x0000000000017941 */ /* 0x000fea0003800000 */
.L_x_6401:
        /* <DEDUP_REMOVED lines=18> */
.L_x_6391:
[----:B------:R-:W-:Y:S05]  /*11f10*/  BSYNC B0 ;  /* 0x0000000000007941 */ /* 0x000fea0003800000 */
.L_x_6381:
[----:B------:R-:W-:Y:S02]  /*11f20*/  ULDC UR4, c[0x0][0xc3c] ;  /* 0x00030f0000047ab9 */ /* 0x000fe40000000800 */
[----:B------:R-:W-:-:S06]  /*11f30*/  UISETP.GE.AND UP0, UPT, UR7, UR4, UPT ;  /* 0x000000040700728c */ /* 0x000fcc000bf06270 */
[----:B------:R-:W-:-:S13]  /*11f40*/  PLOP3.LUT P0, PT, PT, PT, UP0, 0x80, 0x0 ;  /* 0x000000000000781c */ /* 0x000fda0003f0f008 */
[----:B------:R-:W-:Y:S05]  /*11f50*/  @!P0 BRA `(.L_x_6403) ;  /* 0xfffffeec00d88947 */ /* 0x000fea000383ffff */
[----:B------:R-:W-:Y:S05]  /*11f60*/  EXIT ;  /* 0x000000000000794d */ /* 0x000fea0003800000 */
.L_x_6338:
        /* <DEDUP_REMOVED lines=62> */
.L_x_6407:
        /* <DEDUP_REMOVED lines=36> */
.L_x_6405:
[----:B------:R-:W-:-:S04]  /*12590*/  IMAD.IADD R8, R11, 0x1, -R8 ;  /* 0x000000010b087824 */ /* 0x000fc800078e0a08 */
[----:B------:R-:W-:-:S05]  /*125a0*/  IMAD R3, R5, R4, R8 ;  /* 0x0000000405037224 */ /* 0x000fca00078e0208 */
[----:B------:R-:W-:Y:S01]  /*125b0*/  ISETP.GT.AND P0, PT, R3, R6, PT ;  /* 0x000000060300720c */ /* 0x000fe20003f04270 */
[----:B------:R-:W-:-:S12]  /*125c0*/  IMAD.MOV.U32 R3, RZ, RZ, RZ ;  /* 0x000000ffff037224 */ /* 0x000fd800078e00ff */
        /* <DEDUP_REMOVED lines=13> */
.L_x_6408:
[----:B01----:R-:W-:-:S04]  /*126a0*/  IMAD R2, R3, R4, R8 ;  /* 0x0000000403027224 */ /* 0x003fc800078e0208 */
[----:B------:R-:W-:Y:S01]  /*126b0*/  IMAD.IADD R5, R6, 0x1, -R2 ;  /* 0x0000000106057824 */ /* 0x000fe200078e0a02 */
[----:B------:R0:W-:Y:S01]  /*126c0*/  STL [R1], R2 ;  /* 0x0000000201007387 */ /* 0x0001e20000100800 */
[----:B------:R-:W-:Y:S05]  /*126d0*/  @!P1 BRA `(.L_x_6409) ;  /* 0x0000000000ec9947 */ /* 0x000fea0003800000 */
        /* <DEDUP_REMOVED lines=40> */
[----:B------:R-:W-:Y:S02]  /*12960*/  IMAD R3, R2, R6, R3 ;  /* 0x0000000602037224 */ /* 0x000fe400078e0203 */
[----:B------:R-:W-:-:S03]  /*12970*/  IMAD.MOV R6, RZ, RZ, -R8 ;  /* 0x000000ffff067224 */ /* 0x000fc600078e0a08 */
        /* <DEDUP_REMOVED lines=13> */
[----:B------:R-:W-:Y:S02]  /*12a50*/  IMAD R2, R0, R6, R5 ;  /* 0x0000000600027224 */ /* 0x000fe400078e0205 */
[----:B------:R-:W-:-:S05]  /*12a60*/  IMAD R3, R3, 0x10000, R4 ;  /* 0x0001000003037824 */ /* 0x000fca00078e0204 */
[----:B------:R1:W-:Y:S01]  /*12a70*/  STL [R1+0x8], R3 ;  /* 0x0000080301007387 */ /* 0x0003e20000100800 */
[----:B------:R-:W-:Y:S05]  /*12a80*/  BRA `(.L_x_6410) ;  /* 0x0000000400007947 */ /* 0x000fea0003800000 */
.L_x_6409:
        /* <DEDUP_REMOVED lines=40> */
[----:B0-----:R-:W-:-:S02]  /*12d10*/  VIADD R3, R4, 0xffffffe ;  /* 0x0ffffffe04037836 */ /* 0x001fc40000000000 */
[----:B------:R-:W-:-:S04]  /*12d20*/  IMAD.MOV R4, RZ, RZ, -R13 ;  /* 0x000000ffff047224 */ /* 0x000fc800078e0a0d */
        /* <DEDUP_REMOVED lines=20> */
[----:B------:R-:W-:-:S05]  /*12e70*/  IMAD R3, R2, R4, R3 ;  /* 0x0000000402037224 */ /* 0x000fca00078e0203 */
[----:B------:R0:W-:Y:S02]  /*12e80*/  STL [R1+0x8], R3 ;  /* 0x0000080301007387 */ /* 0x0001e40000100800 */
.L_x_6410:
[----:B01----:R-:W-:-:S05]  /*12e90*/  LOP3.LUT R3, RZ, R2, RZ, 0x33, !PT ;  /* 0x00000002ff037212 */ /* 0x003fca00078e33ff */
[----:B------:R-:W-:-:S05]  /*12ea0*/  IMAD.IADD R0, R0, 0x1, R3 ;  /* 0x0000000100007824 */ /* 0x000fca00078e0203 */
[----:B------:R1:W-:Y:S01]  /*12eb0*/  STL [R1+0x4], R0 ;  /* 0x0000040001007387 */ /* 0x0003e20000100800 */
[----:B------:R-:W-:Y:S05]  /*12ec0*/  BRA `(.L_x_6411) ;  /* 0x0000000000107947 */ /* 0x000fea0003800000 */
.L_x_6406:
[----:B------:R0:W-:Y:S01]  /*12ed0*/  STL [R1], R6 ;  /* 0x0000000601007387 */ /* 0x0001e20000100800 */
[----:B------:R-:W-:-:S03]  /*12ee0*/  ULDC UR41, c[0x0][0xc3c] ;  /* 0x00030f0000297ab9 */ /* 0x000fc60000000800 */
[----:B------:R0:W-:Y:S04]  /*12ef0*/  STL [R1+0x4], RZ ;  /* 0x000004ff01007387 */ /* 0x0001e80000100800 */
[----:B------:R0:W-:Y:S02]  /*12f00*/  STL [R1+0x8], RZ ;  /* 0x000008ff01007387 */ /* 0x0001e40000100800 */
.L_x_6411:
[----:B------:R-:W2:Y:S04]  /*12f10*/  LDL R8, [R1] ;  /* 0x0000000001087983 */ /* 0x000ea80000100800 */
[----:B------:R-:W2:Y:S04]  /*12f20*/  LDL R9, [R1+0x4] ;  /* 0x0000040001097983 */ /* 0x000ea80000100800 */
[----:B------:R-:W2:Y:S01]  /*12f30*/  LDL R10, [R1+0x8] ;  /* 0x00000800010a7983 */ /* 0x000ea20000100800 */
[----:B------:R-:W-:Y:S01]  /*12f40*/  ISETP.NE.AND P0, PT, R7, RZ, PT ;  /* 0x000000ff0700720c */ /* 0x000fe20003f05270 */
[----:B------:R-:W-:-:S12]  /*12f50*/  IMAD.U32 R2, RZ, RZ, UR41 ;  /* 0x00000029ff027e24 */ /* 0x000fd8000f8e00ff */
[----:B------:R-:W3:Y:S01]  /*12f60*/  @!P0 S2R R3, SR_CgaCtaId ;  /* 0x0000000000038919 */ /* 0x000ee20000008800 */
[----:B-1----:R-:W-:Y:S01]  /*12f70*/  @!P0 MOV R0, 0x400 ;  /* 0x0000040000008802 */ /* 0x002fe20000000f00 */
[----:B------:R-:W-:-:S03]  /*12f80*/  @!P0 IMAD.MOV.U32 R11, RZ, RZ, R2 ;  /* 0x000000ffff0b8224 */ /* 0x000fc600078e0002 */
[----:B---3--:R-:W-:-:S05]  /*12f90*/  @!P0 LEA R0, R3, R0, 0x18 ;  /* 0x0000000003008211 */ /* 0x008fca00078ec0ff */
[----:B--2---:R1:W-:Y:S01]  /*12fa0*/  @!P0 STS.128 [R0+0x334d0], R8 ;  /* 0x0334d00800008388 */ /* 0x0043e20000000c00 */
[----:B------:R-:W-:Y:S06]  /*12fb0*/  BAR.ARV 0x5, 0x180 ;  /* 0x0146000000007b1d */ /* 0x000fec0000002000 */
.L_x_6404:
[----:B------:R-:W-:Y:S01]  /*12fc0*/  ULDC UR4, c[0x0][0xc3c] ;  /* 0x00030f0000047ab9 */ /* 0x000fe20000000800 */
[----:B------:R2:W-:Y:S01]  /*12fd0*/  STL [R1+0x20], RZ ;  /* 0x000020ff01007387 */ /* 0x0005e20000100800 */
[----:B------:R-:W-:Y:S01]  /*12fe0*/  UISETP.GE.AND UP0, UPT, UR41, UR4, UPT ;  /* 0x000000042900728c */ /* 0x000fe2000bf06270 */
[----:B------:R-:W-:Y:S02]  /*12ff0*/  IMAD.MOV.U32 R34, RZ, RZ, 0x1 ;  /* 0x00000001ff227424 */ /* 0x000fe400078e00ff */
[----:B------:R-:W-:-:S03]  /*13000*/  IMAD.MOV.U32 R31, RZ, RZ, RZ ;  /* 0x000000ffff1f7224 */ /* 0x000fc600078e00ff */
[----:B------:R-:W-:-:S13]  /*13010*/  PLOP3.LUT P0, PT, PT, PT, UP0, 0x80, 0x0 ;  /* 0x000000000000781c */ /* 0x000fda0003f0f008 */
[----:B--2---:R-:W-:Y:S05]  /*13020*/  @P0 BRA `(.L_x_6412) ;  /* 0x0000006c00600947 */ /* 0x004fea0003800000 */
[----:B-1----:R-:W2:Y:S01]  /*13030*/  LDL R0, [R1+0x2c] ;  /* 0x00002c0001007983 */ /* 0x002ea20000100800 */
[----:B------:R-:W1:Y:S01]  /*13040*/  S2UR UR4, SR_CgaCtaId ;  /* 0x00000000000479c3 */ /* 0x000e620000008800 */
[----:B------:R-:W-:Y:S01]  /*13050*/  MOV R18, 0x400 ;  /* 0x0000040000127802 */ /* 0x000fe20000000f00 */
[----:B------:R-:W-:Y:S01]  /*13060*/  IMAD.MOV.U32 R34, RZ, RZ, 0x1 ;  /* 0x00000001ff227424 */ /* 0x000fe200078e00ff */
[----:B------:R-:W3:Y:S01]  /*13070*/  S2R R8, SR_TID.X ;  /* 0x0000000000087919 */ /* 0x000ee20000002100 */
[----:B------:R-:W-:Y:S01]  /*13080*/  IMAD.MOV.U32 R31, RZ, RZ, RZ ;  /* 0x000000ffff1f7224 */ /* 0x000fe200078e00ff */
[----:B------:R-:W-:Y:S01]  /*13090*/  ULDC UR47, c[0x0][0xc] ;  /* 0x00000300002f7ab9 */ /* 0x000fe20000000800 */
[----:B------:R-:W-:Y:S01]  /*130a0*/  STL [R1+0x20], RZ ;  /* 0x000020ff01007387 */ /* 0x000fe20000100800 */
[C---:B---3--:R-:W-:Y:S02]  /*130b0*/  IMAD.SHL.U32 R16, R8.reuse, 0x40, RZ ;  /* 0x0000004008107824 */ /* 0x048fe400078e00ff */
[----:B------:R-:W-:-:S02]  /*130c0*/  IMAD.SHL.U32 R36, R8, 0x10, RZ ;  /* 0x0000001008247824 */ /* 0x000fc400078e00ff */
[----:B------:R-:W-:Y:S01]  /*130d0*/  IMAD.SHL.U32 R7, R8, 0x2, RZ ;  /* 0x0000000208077824 */ /* 0x000fe200078e00ff */
[----:B------:R-:W-:Y:S01]  /*130e0*/  LOP3.LUT R3, R16, 0x180, RZ, 0xc0, !PT ;  /* 0x0000018010037812 */ /* 0x000fe200078ec0ff */
[----:B------:R-:W-:Y:S01]  /*130f0*/  IMAD.SHL.U32 R2, R8, 0x20, RZ ;  /* 0x0000002008027824 */ /* 0x000fe200078e00ff */
[----:B0-----:R-:W-:Y:S01]  /*13100*/  LOP3.LUT R6, R36, 0x1b0, RZ, 0xc0, !PT ;  /* 0x000001b024067812 */ /* 0x001fe200078ec0ff */
[----:B------:R-:W-:Y:S01]  /*13110*/  IMAD.SHL.U32 R9, R8, 0x4, RZ ;  /* 0x0000000408097824 */ /* 0x000fe200078e00ff */
[----:B------:R-:W-:Y:S02]  /*13120*/  LOP3.LUT R5, R36, 0x600, RZ, 0xc0, !PT ;  /* 0x0000060024057812 */ /* 0x000fe400078ec0ff */
[----:B------:R-:W-:Y:S02]  /*13130*/  LOP3.LUT R7, R6, 0x30, R7, 0x78, !PT ;  /* 0x0000003006077812 */ /* 0x000fe400078e7807 */
[----:B------:R-:W-:Y:S02]  /*13140*/  LOP3.LUT R4, R2, 0x80, RZ, 0xc0, !PT ;  /* 0x0000008002047812 */ /* 0x000fe400078ec0ff */
[----:B------:R-:W-:-:S02]  /*13150*/  LOP3.LUT R5, R5, 0x60, R2, 0xf8, !PT ;  /* 0x0000006005057812 */ /* 0x000fc400078ef802 */
[----:B------:R-:W-:Y:S02]  /*13160*/  LOP3.LUT R4, R4, 0x10, R8, 0xf8, !PT ;  /* 0x0000001004047812 */ /* 0x000fe400078ef808 */
[----:B------:R-:W-:Y:S02]  /*13170*/  LOP3.LUT R5, R5, 0x100, R2, 0xf8, !PT ;  /* 0x0000010005057812 */ /* 0x000fe400078ef802 */
[----:B------:R-:W-:-:S04]  /*13180*/  LOP3.LUT R4, R4, 0x10, R9, 0x78, !PT ;  /* 0x0000001004047812 */ /* 0x000fc800078e7809 */
[----:B------:R-:W-:Y:S02]  /*13190*/  LOP3.LUT R17, R5, R4, RZ, 0xfc, !PT ;  /* 0x0000000405117212 */ /* 0x000fe400078efcff */
[----:B--2---:R-:W-:Y:S02]  /*131a0*/  R2UR UR5, R0 ;  /* 0x00000000000572ca */ /* 0x004fe400000e0000 */
[----:B------:R-:W-:-:S04]  /*131b0*/  SHF.R.U32.HI R0, RZ, 0x1, R8 ;  /* 0x00000001ff007819 */ /* 0x000fc80000011608 */
[----:B------:R-:W-:Y:S01]  /*131c0*/  LOP3.LUT R0, R3, 0x30, R0, 0xf8, !PT ;  /* 0x0000003003007812 */ /* 0x000fe200078ef800 */
[C---:B------:R-:W-:Y:S01]  /*131d0*/  IMAD.SHL.U32 R3, R8.reuse, 0x8, RZ ;  /* 0x0000000808037824 */ /* 0x040fe200078e00ff */
[----:B------:R-:W-:-:S04]  /*131e0*/  LOP3.LUT R8, R8, 0x7f, RZ, 0xc0, !PT ;  /* 0x0000007f08087812 */ /* 0x000fc800078ec0ff */
[----:B------:R-:W-:Y:S01]  /*131f0*/  LOP3.LUT R3, R0, 0x30, R3, 0x78, !PT ;  /* 0x0000003000037812 */ /* 0x000fe200078e7803 */
[----:B------:R-:W-:Y:S01]  /*13200*/  ULOP3.LUT UR44, UR5, 0x2, URZ, 0xfc, !UPT ;  /* 0x00000002052c7892 */ /* 0x000fe2000f8efc3f */
[----:B------:R-:W-:Y:S01]  /*13210*/  LOP3.LUT R0, R7, 0x640, R36, 0xf8, !PT ;  /* 0x0000064007007812 */ /* 0x000fe200078ef824 */
[----:B------:R-:W-:Y:S01]  /*13220*/  ULOP3.LUT UR46, UR5, 0x1, URZ, 0xfc, !UPT ;  /* 0x00000001052e7892 */ /* 0x000fe2000f8efc3f */
[----:B------:R-:W-:Y:S01]  /*13230*/  LOP3.LUT R16, R3, 0x640, R16, 0xf8, !PT ;  /* 0x0000064003107812 */ /* 0x000fe200078ef810 */
[----:B-1----:R-:W-:Y:S01]  /*13240*/  IMAD.U32 R3, RZ, RZ, UR4 ;  /* 0x00000004ff037e24 */ /* 0x002fe2000f8e00ff */
[----:B------:R-:W-:Y:S02]  /*13250*/  SHF.R.U32.HI R4, RZ, 0x2, R8 ;  /* 0x00000002ff047819 */ /* 0x000fe40000011608 */
[----:B------:R-:W-:Y:S02]  /*13260*/  LOP3.LUT R36, R36, 0x30, RZ, 0xc0, !PT ;  /* 0x0000003024247812 */ /* 0x000fe400078ec0ff */
[----:B------:R-:W-:Y:S01]  /*13270*/  LEA R18, R3, R18, 0x18 ;  /* 0x0000001203127211 */ /* 0x000fe200078ec0ff */
[----:B------:R0:W-:Y:S01]  /*13280*/  STL [R1+0x14], R3 ;  /* 0x0000140301007387 */ /* 0x0001e20000100800 */
[----:B------:R-:W-:-:S02]  /*13290*/  LOP3.LUT R2, R4, 0x60, R2, 0xf8, !PT ;  /* 0x0000006004027812 */ /* 0x000fc400078ef802 */
[----:B------:R-:W-:Y:S01]  /*132a0*/  LOP3.LUT R4, R36, 0x40, RZ, 0xfc, !PT ;  /* 0x0000004024047812 */ /* 0x000fe200078efcff */
[----:B------:R1:W-:Y:S01]  /*132b0*/  STL [R1+0x18], R0 ;  /* 0x0000180001007387 */ /* 0x0003e20000100800 */
[----:B------:R-:W-:Y:S02]  /*132c0*/  LOP3.LUT R2, R2, 0x80, RZ, 0xfc, !PT ;  /* 0x0000008002027812 */ /* 0x000fe400078efcff */
[----:B0-----:R-:W-:Y:S01]  /*132d0*/  LOP3.LUT R3, R36, 0x80, RZ, 0xfc, !PT ;  /* 0x0000008024037812 */ /* 0x001fe200078efcff */
[----:B-1----:R-:W-:-:S05]  /*132e0*/  IMAD.IADD R0, R18, 0x1, R0 ;  /* 0x0000000112007824 */ /* 0x002fca00078e0200 */
[----:B------:R0:W-:Y:S02]  /*132f0*/  STL [R1+0x1c], R0 ;  /* 0x00001c0001007387 */ /* 0x0001e40000100800 */
.L_x_6490:
[----:B------:R-:W-:Y:S01]  /*13300*/  ULDC.64 UR4, c[0x0][0xc88] ;  /* 0x0003220000047ab9 */ /* 0x000fe20000000a00 */
[----:B------:R-:W-:Y:S01]  /*13310*/  ULDC.64 UR6, c[0x0][0xa18] ;  /* 0x0002860000067ab9 */ /* 0x000fe20000000a00 */
[----:B------:R-:W-:Y:S01]  /*13320*/  UIMAD.WIDE UR4, UR41, 0x4, UR4 ;  /* 0x00000004290478a5 */ /* 0x000fe2000f8e0204 */
[----:B------:R-:W-:Y:S01]  /*13330*/  IMAD.MOV.U32 R37, RZ, RZ, RZ ;  /* 0x000000ffff257224 */ /* 0x000fe200078e00ff */
[----:B0-----:R-:W0:Y:S04]  /*13340*/  LDC R0, c[0x0][0x424] ;  /* 0x00010900ff007b82 */ /* 0x001e280000000800 */
[----:B---3--:R-:W-:Y:S02]  /*13350*/  IMAD.U32 R2, RZ, RZ, UR4 ;  /* 0x00000004ff027e24 */ /* 0x008fe4000f8e00ff */
        /* <DEDUP_REMOVED lines=45> */
.L_x_6413:
        /* <DEDUP_REMOVED lines=16> */
.L_x_6414:
        /* <DEDUP_REMOVED lines=9> */
.L_x_6415:
[----:B------:R-:W2:Y:S01]  /*137c0*/  LDL R0, [R1+0x4] ;  /* 0x0000040001007983 */ /* 0x000ea20000100800 */
[----:B-1----:R-:W1:Y:S03]  /*137d0*/  LDC R2, c[0x0][0x448] ;  /* 0x00011200ff027b82 */ /* 0x002e660000000800 */
[----:B------:R-:W3:Y:S01]  /*137e0*/  LDL R23, [R1+0x8] ;  /* 0x0000080001177983 */ /* 0x000ee20000100800 */
[----:B-1----:R-:W-:-:S13]  /*137f0*/  ISETP.NE.AND P0, PT, R2, 0x1, PT ;  /* 0x000000010200780c */ /* 0x002fda0003f05270 */
[----:B------:R-:W1:Y:S08]  /*13800*/  @P0 LDC R3, c[0x0][0x44c] ;  /* 0x00011300ff030b82 */ /* 0x000e700000000800 */
[----:B------:R-:W4:Y:S01]  /*13810*/  @P0 LDC R5, c[0x0][0x450] ;  /* 0x00011400ff050b82 */ /* 0x000f220000000800 */
[----:B-----5:R-:W-:Y:S01]  /*13820*/  IMAD.IADD R24, R24, 0x1, -R37 ;  /* 0x0000000118187824 */ /* 0x020fe200078e0a25 */
[----:B------:R-:W-:-:S04]  /*13830*/  LOP3.LUT R22, R22, 0xfffffeff, RZ, 0xc0, !PT ;  /* 0xfffffeff16167812 */ /* 0x000fc800078ec0ff */
[----:B------:R-:W-:Y:S01]  /*13840*/  @P0 LOP3.LUT R22, R22, 0x100, RZ, 0xfc, !PT ;  /* 0x0000010016160812 */ /* 0x000fe200078efcff */
[----:B--2---:R-:W-:-:S04]  /*13850*/  IMAD.SHL.U32 R0, R0, 0x80, RZ ;  /* 0x0000008000007824 */ /* 0x004fc800078e00ff */
[----:B------:R-:W-:-:S04]  /*13860*/  VIADD R0, R0, 0x7f ;  /* 0x0000007f00007836 */ /* 0x000fc80000000000 */
[----:B-1----:R-:W-:Y:S01]  /*13870*/  @P0 IMAD.HI.U32 R2, R0, R3, RZ ;  /* 0x0000000300020227 */ /* 0x002fe200078e00ff */
[----:B0-----:R-:W-:-:S04]  /*13880*/  IADD3 R3, R24, 0xa0, -R25 ;  /* 0x000000a018037810 */ /* 0x001fc80007ffe819 */
[----:B----4-:R-:W-:Y:S01]  /*13890*/  @P0 SHF.R.U32.HI R0, RZ, R5, R2 ;  /* 0x00000005ff000219 */ /* 0x010fe20000011602 */
[----:B------:R-:W-:-:S04]  /*138a0*/  VIADD R2, R24, 0x9f ;  /* 0x0000009f18027836 */ /* 0x000fc80000000000 */
[----:B------:R-:W-:Y:S02]  /*138b0*/  IMAD.IADD R0, R3, 0x1, R0 ;  /* 0x0000000103007824 */ /* 0x000fe400078e0200 */
[----:B------:R-:W-:-:S04]  /*138c0*/  IMAD.HI R2, R2, 0x66666667, RZ ;  /* 0x6666666702027827 */ /* 0x000fc800078e02ff */
[----:B------:R-:W-:Y:S01]  /*138d0*/  IMAD.HI R0, R0, 0x66666667, RZ ;  /* 0x6666666700007827 */ /* 0x000fe200078e02ff */
[----:B------:R-:W-:-:S04]  /*138e0*/  SHF.R.U32.HI R3, RZ, 0x1f, R2 ;  /* 0x0000001fff037819 */ /* 0x000fc80000011602 */
[----:B------:R-:W-:Y:S02]  /*138f0*/  SHF.R.U32.HI R5, RZ, 0x1f, R0 ;  /* 0x0000001fff057819 */ /* 0x000fe40000011600 */
[----:B------:R-:W-:Y:S02]  /*13900*/  LEA.HI.SX32 R3, R2, R3, 0x1a ;  /* 0x0000000302037211 */ /* 0x000fe400078fd2ff */
[----:B------:R-:W-:-:S04]  /*13910*/  LEA.HI.SX32 R26, R0, R5, 0x1a ;  /* 0x00000005001a7211 */ /* 0x000fc800078fd2ff */
[----:B------:R-:W-:-:S04]  /*13920*/  VIMNMX R26, R3, R26, PT ;  /* 0x0000001a031a7248 */ /* 0x000fc80003fe0100 */
[----:B------:R-:W-:Y:S02]  /*13930*/  ISETP.GE.AND P0, PT, R26, 0x1, PT ;  /* 0x000000011a00780c */ /* 0x000fe40003f06270 */
[C---:B---3--:R-:W-:Y:S02]  /*13940*/  LOP3.LUT R0, R23.reuse, 0xff000000, RZ, 0xc0, !PT ;  /* 0xff00000017007812 */ /* 0x048fe400078ec0ff */
[----:B------:R-:W-:Y:S02]  /*13950*/  LOP3.LUT R3, R23, 0xff0000, RZ, 0xc0, !PT ;  /* 0x00ff000017037812 */ /* 0x000fe400078ec0ff */
[----:B------:R-:W-:-:S04]  /*13960*/  SHF.R.U32.HI R0, RZ, 0x8, R0 ;  /* 0x00000008ff007819 */ /* 0x000fc80000011600 */
        /* <DEDUP_REMOVED lines=33> */
.L_x_6416:
[-C--:B------:R-:W-:Y:S01]  /*13b80*/  IMAD R0, R0, R3.reuse, RZ ;  /* 0x0000000300007224 */ /* 0x080fe200078e02ff */
[----:B------:R-:W-:Y:S04]  /*13b90*/  BSSY B7, `(.L_x_6417) ;  /* 0x0000511000077945 */ /* 0x000fe80003800000 */
[----:B------:R0:W-:Y:S01]  /*13ba0*/  STL [R1+0x10], R0 ;  /* 0x0000100001007387 */ /* 0x0001e20000100800 */
[----:B------:R-:W-:-:S04]  /*13bb0*/  VIADDMNMX R26, R0, R3, R26, PT ;  /* 0x00000003001a7246 */ /* 0x000fc8000380011a */
[----:B------:R-:W-:-:S13]  /*13bc0*/  ISETP.GT.AND P0, PT, R26, R0, PT ;  /* 0x000000001a00720c */ /* 0x000fda0003f04270 */
        /* <DEDUP_REMOVED lines=16> */
[----:B0-----:R-:W-:-:S05]  /*13cd0*/  IADD3 R0, R0, UR47, R7 ;  /* 0x0000002f00007c10 */ /* 0x001fca000fffe007 */
[----:B------:R2:W-:Y:S01]  /*13ce0*/  STL [R1], R0 ;  /* 0x0000000001007387 */ /* 0x0005e20000100800 */
[----:B------:R-:W-:Y:S05]  /*13cf0*/  BRA `(.L_x_6419) ;  /* 0x0000004c00e87947 */ /* 0x000fea0003800000 */
.L_x_6418:
        /* <DEDUP_REMOVED lines=20> */
.L_x_6421:
[----:B------:R-:W-:Y:S05]  /*13e40*/  BSYNC B6 ;  /* 0x0000000000067941 */ /* 0x000fea0003800000 */
.L_x_6420:
        /* <DEDUP_REMOVED lines=22> */
.L_x_6423:
[----:B------:R-:W-:Y:S05]  /*13fb0*/  BSYNC B6 ;  /* 0x0000000000067941 */ /* 0x000fea0003800000 */
.L_x_6422:
        /* <DEDUP_REMOVED lines=20> */
.L_x_6425:
[----:B------:R-:W-:Y:S05]  /*14100*/  BSYNC B6 ;  /* 0x0000000000067941 */ /* 0x000fea0003800000 */
.L_x_6424:
        /* <DEDUP_REMOVED lines=19> */
.L_x_6427:
[----:B------:R-:W-:Y:S05]  /*14240*/  BSYNC B6 ;  /* 0x0000000000067941 */ /* 0x000fea0003800000 */
.L_x_6426:
        /* <DEDUP_REMOVED lines=11> */
[----:B-1----:R-:W-:Y:S01]  /*14300*/  ISETP.NE.AND P1, PT, R9, 0x1, PT ;  /* 0x000000010900780c */ /* 0x002fe20003f25270 */
[----:B------:R-:W-:Y:S01]  /*14310*/  IMAD.MOV.U32 R5, RZ, RZ, 0xa0 ;  /* 0x000000a0ff057424 */ /* 0x000fe200078e00ff */
[----:B0-----:R-:W-:Y:S01]  /*14320*/  LOP3.LUT R20, R20, 0x7f, RZ, 0xc0, !PT ;  /* 0x0000007f14147812 */ /* 0x001fe200078ec0ff */
[----:B------:R-:W0:Y:S01]  /*14330*/  S2R R21, SR_TID.X ;  /* 0x0000000000157919 */ /* 0x000e220000002100 */
[----:B------:R-:W-:Y:S01]  /*14340*/  LOP3.LUT R22, R22, 0xffffffbf, RZ, 0xc0, !PT ;  /* 0xffffffbf16167812 */ /* 0x000fe200078ec0ff */
[----:B------:R-:W-:Y:S01]  /*14350*/  IMAD R0, R26, R5, -0xa0 ;  /* 0xffffff601a007424 */ /* 0x000fe200078e0205 */
[----:B------:R-:W-:-:S07]  /*14360*/  SHF.R.U32.HI R27, RZ, 0x2, R20 ;  /* 0x00000002ff1b7819 */ /* 0x000fce0000011614 */
[----:B--2---:R-:W1:Y:S01]  /*14370*/  @P1 LDC R3, c[0x0][0x434] ;  /* 0x00010d00ff031b82 */ /* 0x004e620000000800 */
[----:B------:R-:W-:-:S07]  /*14380*/  @P1 LOP3.LUT R22, R22, 0x40, RZ, 0xfc, !PT ;  /* 0x0000004016161812 */ /* 0x000fce00078efcff */
[----:B------:R-:W2:Y:S08]  /*14390*/  @P1 LDC R2, c[0x0][0x438] ;  /* 0x00010e00ff021b82 */ /* 0x000eb00000000800 */
[----:B------:R-:W4:Y:S01]  /*143a0*/  @P1 LDC R8, c[0x0][0x434] ;  /* 0x00010d00ff081b82 */ /* 0x000f220000000800 */
[C---:B0-----:R-:W-:Y:S02]  /*143b0*/  IMAD.SHL.U32 R20, R21.reuse, 0x20, RZ ;  /* 0x0000002015147824 */ /* 0x041fe400078e00ff */
[----:B------:R-:W-:-:S05]  /*143c0*/  IMAD.SHL.U32 R21, R21, 0x20, RZ ;  /* 0x0000002015157824 */ /* 0x000fca00078e00ff */
[----:B------:R-:W0:Y:S01]  /*143d0*/  @P1 LDC R7, c[0x0][0x438] ;  /* 0x00010e00ff071b82 */ /* 0x000e220000000800 */
[C---:B------:R-:W-:Y:S02]  /*143e0*/  LOP3.LUT R20, R27.reuse, 0x60, R20, 0xf8, !PT ;  /* 0x000000601b147812 */ /* 0x040fe400078ef814 */
[----:B------:R-:W-:Y:S02]  /*143f0*/  LOP3.LUT R21, R27, 0x60, R21, 0xf8, !PT ;  /* 0x000000601b157812 */ /* 0x000fe400078ef815 */
[----:B------:R-:W-:-:S05]  /*14400*/  LOP3.LUT R20, R20, 0x80, RZ, 0xfc, !PT ;  /* 0x0000008014147812 */ /* 0x000fca00078efcff */
[--C-:B------:R-:W-:Y:S02]  /*14410*/  IMAD.IADD R5, R20, 0x1, R0.reuse ;  /* 0x0000000114057824 */ /* 0x100fe400078e0200 */
[----:B------:R-:W-:-:S03]  /*14420*/  IMAD.IADD R0, R21, 0x1, R0 ;  /* 0x0000000115007824 */ /* 0x000fc600078e0200 */
[C---:B------:R-:W-:Y:S01]  /*14430*/  ISETP.GE.AND P0, PT, R5.reuse, R24, PT ;  /* 0x000000180500720c */ /* 0x040fe20003f06270 */
[--C-:B------:R-:W-:Y:S02]  /*14440*/  IMAD.IADD R6, R0, 0x1, R37.reuse ;  /* 0x0000000100067824 */ /* 0x100fe400078e0225 */
[----:B------:R-:W-:Y:S01]  /*14450*/  IMAD.IADD R5, R5, 0x1, R37 ;  /* 0x0000000105057824 */ /* 0x000fe200078e0225 */
[----:B------:R-:W-:Y:S01]  /*14460*/  ISETP.GT.U32.OR P0, PT, R20, 0x9f, P0 ;  /* 0x0000009f1400780c */ /* 0x000fe20000704470 */
[----:B-1----:R-:W-:-:S04]  /*14470*/  @P1 IMAD.HI.U32 R3, R6, R3, RZ ;  /* 0x0000000306031227 */ /* 0x002fc800078e00ff */
[----:B------:R-:W-:Y:S01]  /*14480*/  IMAD.MOV.U32 R10, RZ, RZ, R6 ;  /* 0x000000ffff0a7224 */ /* 0x000fe200078e0006 */
[----:B--2---:R-:W-:Y:S01]  /*14490*/  @P1 SHF.R.U32.HI R10, RZ, R2, R3 ;  /* 0x00000002ff0a1219 */ /* 0x004fe20000011603 */
[----:B----4-:R-:W-:-:S04]  /*144a0*/  @P1 IMAD.HI.U32 R8, R5, R8, RZ ;  /* 0x0000000805081227 */ /* 0x010fc800078e00ff */
[--C-:B------:R-:W-:Y:S01]  /*144b0*/  IMAD.MOV.U32 R4, RZ, RZ, R5.reuse ;  /* 0x000000ffff047224 */ /* 0x100fe200078e0005 */
[----:B0-----:R-:W-:Y:S01]  /*144c0*/  @P1 SHF.R.U32.HI R4, RZ, R7, R8 ;  /* 0x00000007ff041219 */ /* 0x001fe20000011608 */
[----:B------:R-:W0:Y:S01]  /*144d0*/  @!P0 LDC.64 R2, c[0x0][0x428] ;  /* 0x00010a00ff028b82 */ /* 0x000e220000000a00 */
[----:B------:R-:W-:Y:S01]  /*144e0*/  IMAD.MOV R8, RZ, RZ, -R10 ;  /* 0x000000ffff087224 */ /* 0x000fe200078e0a0a */
[----:B------:R-:W-:Y:S02]  /*144f0*/  ISETP.GE.AND P1, PT, R0, R24, PT ;  /* 0x000000180000720c */ /* 0x000fe40003f26270 */
[----:B------:R-:W-:Y:S02]  /*14500*/  IMAD.MOV R7, RZ, RZ, -R4 ;  /* 0x000000ffff077224 */ /* 0x000fe400078e0a04 */
[C---:B------:R-:W-:Y:S02]  /*14510*/  IMAD R6, R9.reuse, R8, R6 ;  /* 0x0000000809067224 */ /* 0x040fe400078e0206 */
[----:B------:R-:W-:Y:S01]  /*14520*/  IMAD R7, R9, R7, R5 ;  /* 0x0000000709077224 */ /* 0x000fe200078e0205 */
[----:B------:R-:W-:-:S06]  /*14530*/  @!P0 SHF.R.S32.HI R5, RZ, 0x1f, R4 ;  /* 0x0000001fff058819 */ /* 0x000fcc0000011404 */
[----:B------:R-:W-:Y:S02]  /*14540*/  @!P1 SHF.R.S32.HI R11, RZ, 0x1f, R10 ;  /* 0x0000001fff0b9819 */ /* 0x000fe4000001140a */
[----:B------:R-:W-:Y:S01]  /*14550*/  LOP3.LUT R22, R22, 0xfffffff7, RZ, 0xc0, !PT ;  /* 0xfffffff716167812 */ /* 0x000fe200078ec0ff */
[----:B------:R-:W-:Y:S01]  /*14560*/  IMAD.U32 R0, RZ, RZ, UR44 ;  /* 0x0000002cff007e24 */ /* 0x000fe2000f8e00ff */
[----:B------:R-:W-:-:S04]  /*14570*/  LOP3.LUT R12, R36, 0x40, RZ, 0xfc, !PT ;  /* 0x00000040240c7812 */ /* 0x000fc800078efcff */
[----:B------:R-:W-:Y:S01]  /*14580*/  ISETP.NE.AND P3, PT, R0, 0x3, PT ;  /* 0x000000030000780c */ /* 0x000fe20003f65270 */
[----:B------:R-:W-:Y:S01]  /*14590*/  UMOV UR4, 0xffffffff ;  /* 0xffffffff00047882 */ /* 0x000fe20000000000 */
[----:B------:R-:W-:Y:S02]  /*145a0*/  LOP3.LUT R23, R23, 0xffff, RZ, 0xc0, !PT ;  /* 0x0000ffff17177812 */ /* 0x000fe400078ec0ff */
[----:B---3--:R-:W-:Y:S01]  /*145b0*/  SHF.R.S32.HI R9, RZ, 0x1f, R33 ;  /* 0x0000001fff097819 */ /* 0x008fe20000011421 */
[----:B0-----:R-:W-:-:S04]  /*145c0*/  @!P0 IMAD.WIDE.U32 R4, R33, R2, R4 ;  /* 0x0000000221048225 */ /* 0x001fc800078e0004 */
[----:B------:R-:W-:Y:S01]  /*145d0*/  @!P0 IMAD R8, R9, R2, RZ ;  /* 0x0000000209088224 */ /* 0x000fe200078e02ff */
[----:B------:R0:W-:Y:S03]  /*145e0*/  STL [R1+0xc], R9 ;  /* 0x00000c0901007387 */ /* 0x0001e60000100800 */
[----:B------:R-:W-:Y:S02]  /*145f0*/  @!P0 IMAD R8, R33, R3, R8 ;  /* 0x0000000321088224 */ /* 0x000fe400078e0208 */
[----:B------:R-:W1:Y:S02]  /*14600*/  @!P0 LDC.64 R2, c[0x0][0x418] ;  /* 0x00010600ff028b82 */ /* 0x000e640000000a00 */
[----:B------:R-:W-:Y:S01]  /*14610*/  @!P0 IMAD.IADD R8, R8, 0x1, R5 ;  /* 0x0000000108088824 */ /* 0x000fe200078e0205 */
[----:B-1----:R-:W-:-:S04]  /*14620*/  @!P0 LEA R2, P2, R4, R2, 0x2 ;  /* 0x0000000204028211 */ /* 0x002fc800078410ff */
[----:B------:R-:W-:Y:S01]  /*14630*/  @!P0 LEA.HI.X R3, R4, R3, R8, 0x2, P2 ;  /* 0x0000000304038211 */ /* 0x000fe200010f1408 */
[----:B------:R-:W-:Y:S01]  /*14640*/  IMAD.MOV.U32 R8, RZ, RZ, RZ ;  /* 0x000000ffff087224 */ /* 0x000fe200078e00ff */
[----:B------:R-:W1:Y:S05]  /*14650*/  @!P1 LDC.64 R4, c[0x0][0x418] ;  /* 0x00010600ff049b82 */ /* 0x000e6a0000000a00 */
[----:B------:R2:W5:Y:S03]  /*14660*/  @!P0 LDG.E R8, desc[UR36][R2.64] ;  /* 0x0000002402088981 */ /* 0x000566000c1e1900 */
[----:B--2---:R-:W2:Y:S01]  /*14670*/  @!P1 LDC.64 R2, c[0x0][0x428] ;  /* 0x00010a00ff029b82 */ /* 0x004ea20000000a00 */
[----:B------:R-:W-:Y:S01]  /*14680*/  ISETP.GT.U32.AND P2, PT, R20, 0x9f, PT ;  /* 0x0000009f1400780c */ /* 0x000fe20003f44070 */
[----:B--2---:R-:W-:-:S04]  /*14690*/  @!P1 IMAD.WIDE.U32 R10, R33, R2, R10 ;  /* 0x00000002210a9225 */ /* 0x004fc800078e000a */
[----:B------:R-:W-:Y:S02]  /*146a0*/  @!P1 IMAD R2, R9, R2, RZ ;  /* 0x0000000209029224 */ /* 0x000fe400078e02ff */
[----:B0-----:R-:W0:Y:S02]  /*146b0*/  LDC R9, c[0x0][0x2f4] ;  /* 0x0000bd00ff097b82 */ /* 0x001e240000000800 */
[----:B------:R-:W-:Y:S01]  /*146c0*/  @!P1 IMAD R3, R33, R3, R2 ;  /* 0x0000000321039224 */ /* 0x000fe200078e0202 */
[----:B-1----:R-:W-:-:S03]  /*146d0*/  @!P1 LEA R2, P0, R10, R4, 0x2 ;  /* 0x000000040a029211 */ /* 0x002fc600078010ff */
[----:B------:R-:W-:-:S05]  /*146e0*/  @!P1 IMAD.IADD R3, R11, 0x1, R3 ;  /* 0x000000010b039824 */ /* 0x000fca00078e0203 */
[----:B------:R-:W-:Y:S01]  /*146f0*/  @!P1 LEA.HI.X R3, R10, R5, R3, 0x2, P0 ;  /* 0x000000050a039211 */ /* 0x000fe200000f1403 */
[----:B------:R-:W-:Y:S01]  /*14700*/  IMAD.MOV.U32 R5, RZ, RZ, RZ ;  /* 0x000000ffff057224 */ /* 0x000fe200078e00ff */
[----:B------:R-:W-:-:S05]  /*14710*/  @P2 LOP3.LUT R22, R22, 0x8, RZ, 0xfc, !PT ;  /* 0x0000000816162812 */ /* 0x000fca00078efcff */
[----:B------:R1:W5:Y:S01]  /*14720*/  @!P1 LDG.E R5, desc[UR36][R2.64] ;  /* 0x0000002402059981 */ /* 0x000362000c1e1900 */
[----:B------:R-:W-:-:S04]  /*14730*/  LOP3.LUT R22, R22, 0xffffffef, RZ, 0xc0, !PT ;  /* 0xffffffef16167812 */ /* 0x000fc800078ec0ff */
[----:B------:R-:W-:Y:S02]  /*14740*/  LOP3.LUT R22, R22, 0xfffffffb, RZ, 0xc0, !PT ;  /* 0xfffffffb16167812 */ /* 0x000fe400078ec0ff */
[-C--:B0-----:R-:W-:Y:S02]  /*14750*/  ISETP.GE.AND P1, PT, R36, R9.reuse, PT ;  /* 0x000000092400720c */ /* 0x081fe40003f26270 */
[----:B------:R-:W-:-:S11]  /*14760*/  ISETP.GE.AND P0, PT, R12, R9, PT ;  /* 0x000000090c00720c */ /* 0x000fd60003f06270 */
[----:B------:R-:W-:-:S04]  /*14770*/  @P1 LOP3.LUT R22, R22, 0x4, RZ, 0xfc, !PT ;  /* 0x0000000416161812 */ /* 0x000fc800078efcff */
[----:B------:R-:W-:-:S04]  /*14780*/  @P3 LOP3.LUT R22, R22, 0x10, RZ, 0xfc, !PT ;  /* 0x0000001016163812 */ /* 0x000fc800078efcff */
[----:B------:R-:W-:-:S04]  /*14790*/  LOP3.LUT R22, R22, 0xfffffffd, RZ, 0xc0, !PT ;  /* 0xfffffffd16167812 */ /* 0x000fc800078ec0ff */
[----:B------:R-:W-:Y:S01]  /*147a0*/  @P0 LOP3.LUT R22, R22, 0x2, RZ, 0xfc, !PT ;  /* 0x0000000216160812 */ /* 0x000fe200078efcff */
[----:B-1----:R-:W-:Y:S06]  /*147b0*/  BRA.DIV UR4, `(.L_x_6428) ;  /* 0x0000005e04307947 */ /* 0x002fec000b800000 */
.L_x_6510:
[----:B------:R-:W-:Y:S01]  /*147c0*/  LOP3.LUT R2, R36, 0x80, RZ, 0xfc, !PT ;  /* 0x0000008024027812 */ /* 0x000fe200078efcff */
[----:B------:R-:W-:Y:S01]  /*147d0*/  VIADD R0, R26, 0xffffffff ;  /* 0xffffffff1a007836 */ /* 0x000fe20000000000 */
[----:B------:R-:W-:Y:S02]  /*147e0*/  LOP3.LUT R22, R22, 0xfffffffe, RZ, 0xc0, !PT ;  /* 0xfffffffe16167812 */ /* 0x000fe400078ec0ff */
[----:B------:R-:W-:-:S13]  /*147f0*/  ISETP.GE.AND P0, PT, R2, R9, PT ;  /* 0x000000090200720c */ /* 0x000fda0003f06270 */
[----:B------:R-:W-:Y:S01]  /*14800*/  @P0 LOP3.LUT R22, R22, 0x1, RZ, 0xfc, !PT ;  /* 0x0000000116160812 */ /* 0x000fe200078efcff */
[----:B------:R-:W-:Y:S06]  /*14810*/  @!P3 BRA `(.L_x_6429) ;  /* 0x000000000004b947 */ /* 0x000fec0003800000 */
[----:B------:R-:W-:Y:S01]  /*14820*/  BPT.TRAP 0x1 ;  /* 0x000000040000795c */ /* 0x000fe20000300000 */
.L_x_6429:
[----:B------:R-:W-:Y:S01]  /*14830*/  IMAD R4, R31, 0x8, R18 ;  /* 0x000000081f047824 */ /* 0x000fe200078e0212 */
[----:B------:R-:W-:Y:S01]  /*14840*/  SHF.L.U32 R35, R34, 0x1f, RZ ;  /* 0x0000001f22237819 */ /* 0x000fe200000006ff */
[----:B------:R-:W-:Y:S01]  /*14850*/  BSSY B0, `(.L_x_6430) ;  /* 0x0000004000007945 */ /* 0x000fe20003800000 */
[----:B------:R-:W-:Y:S02]  /*14860*/  SHF.R.S32.HI R28, RZ, 0x1f, R6 ;  /* 0x0000001fff1c7819 */ /* 0x000fe40000011406 */
[----:B------:R-:W0:Y:S02]  /*14870*/  SYNCS.PHASECHK.TRANS64.TRYWAIT P0, [R4+URZ+0x33480], R35 ;  /* 0x03348023040075a7 */ /* 0x000e24000800017f */
[----:B0-----:R-:W-:Y:S05]  /*14880*/  @!P0 BRA `(.L_x_6431) ;  /* 0x0000005c00288947 */ /* 0x001fea0003800000 */
.L_x_6511:
[----:B------:R-:W-:Y:S05]  /*14890*/  BSYNC B0 ;  /* 0x0000000000007941 */ /* 0x000fea0003800000 */
.L_x_6430:
        /* <DEDUP_REMOVED lines=98> */
.L_x_6523:
        /* <DEDUP_REMOVED lines=13> */
.L_x_6433:
        /* <DEDUP_REMOVED lines=10> */
.L_x_6434:
[----:B------:R3:W-:Y:S01]  /*15030*/  SYNCS.ARRIVE.TRANS64.A1T0 RZ, [R4+URZ+0x33470], RZ ;  /* 0x033470ff04ff79a7 */ /* 0x0007e2000810003f */
[----:B------:R-:W-:Y:S05]  /*15040*/  @!P2 BRA `(.L_x_6435) ;  /* 0x000000000004a947 */ /* 0x000fea0003800000 */
[----:B------:R-:W-:Y:S01]  /*15050*/  BPT.TRAP 0x1 ;  /* 0x000000040000795c */ /* 0x000fe20000300000 */
.L_x_6435:
[----:B------:R-:W4:Y:S01]  /*15060*/  SYNCS.PHASECHK.TRANS64.TRYWAIT P0, [R4+URZ+0x33440], R35 ;  /* 0x03344023040075a7 */ /* 0x000f22000800017f */
[----:B------:R-:W-:Y:S04]  /*15070*/  BSSY B0, `(.L_x_6436) ;  /* 0x0000002000007945 */ /* 0x000fe80003800000 */
[----:B----4-:R-:W-:Y:S05]  /*15080*/  @!P0 BRA `(.L_x_6437) ;  /* 0x0000005c00488947 */ /* 0x010fea0003800000 */
.L_x_6524:
[----:B------:R-:W-:Y:S05]  /*15090*/  BSYNC B0 ;  /* 0x0000000000007941 */ /* 0x000fea0003800000 */
.L_x_6436:
[----:B------:R-:W-:Y:S01]  /*150a0*/  ULDC.64 UR4, c[0x0][0x300] ;  /* 0x0000c00000047ab9 */ /* 0x000fe20000000a00 */
[----:B------:R-:W-:Y:S01]  /*150b0*/  ULDC.64 UR6, c[0x0][0x310] ;  /* 0x0000c40000067ab9 */ /* 0x000fe20000000a00 */
[----:B------:R-:W-:Y:S02]  /*150c0*/  IMAD R9, R28, UR4, RZ ;  /* 0x000000041c097c24 */ /* 0x000fe4000f8e02ff */
[----:B--2---:R-:W-:-:S04]  /*150d0*/  IMAD.WIDE.U32 R2, R6, UR4, RZ ;  /* 0x0000000406027c25 */ /* 0x004fc8000f8e00ff */
        /* <DEDUP_REMOVED lines=26> */
[----:B------:R-:W2:Y:S01]  /*15280*/  SHFL.IDX PT, R3, R5, RZ, 0x1c1f ;  /* 0x001c1fff05037589 */ /* 0x000ea200000e0000 */
        /* <DEDUP_REMOVED lines=9> */
[----:B--2---:R-:W-:-:S02]  /*15320*/  @P3 IADD3 R3, P0, R36, R3, RZ ;  /* 0x0000000324033210 */ /* 0x004fc40007f1e0ff */
        /* <DEDUP_REMOVED lines=23> */
[----:B------:R-:W5:Y:S04]  /*154a0*/  SHFL.IDX PT, R5, R5, 0x3, 0x1c1f ;  /* 0x007c1f0005057f89 */ /* 0x000f6800000e0000 */
[----:B------:R-:W1:Y:S01]  /*154b0*/  SHFL.IDX PT, R10, R10, 0x3, 0x1c1f ;  /* 0x007c1f000a0a7f89 */ /* 0x000e6200000e0000 */
[----:B0-----:R-:W-:-:S05]  /*154c0*/  @P4 IADD3 R3, P0, R36, R3, RZ ;  /* 0x0000000324034210 */ /* 0x001fca0007f1e0ff */
[----:B--2---:R-:W-:-:S05]  /*154d0*/  @P4 IMAD.X R2, RZ, RZ, R2, P0 ;  /* 0x000000ffff024224 */ /* 0x004fca00000e0602 */
[----:B------:R-:W-:-:S04]  /*154e0*/  @P4 LOP3.LUT R3, R3, R2, RZ, 0x3c, !PT ;  /* 0x0000000203034212 */ /* 0x000fc800078e3cff */
[----:B------:R-:W-:-:S04]  /*154f0*/  @P4 LOP3.LUT R2, R3, R2, RZ, 0x3c, !PT ;  /* 0x0000000203024212 */ /* 0x000fc800078e3cff */
[----:B------:R-:W-:-:S05]  /*15500*/  @P4 LOP3.LUT R3, R3, R2, RZ, 0x3c, !PT ;  /* 0x0000000203034212 */ /* 0x000fca00078e3cff */
[----:B------:R-:W-:Y:S04]  /*15510*/  @P4 LDGSTS.E.BYPASS.LTC128B.128 [R0+0x25200], desc[UR36][R2.64], !P6 ;  /* 0x2520000002004fae */ /* 0x000fe8000f101d64 */
[----:B------:R-:W-:Y:S04]  /*15520*/  @P4 LDGSTS.E.BYPASS.LTC128B.128 [R0+0x27a00], desc[UR36][R2.64+0x40], !P2 ;  /* 0x27a0004002004fae */ /* 0x000fe8000d101d64 */
[----:B------:R5:W-:Y:S02]  /*15530*/  @P4 LDGSTS.E.BYPASS.LTC128B.128 [R0+0x2a200], desc[UR36][R2.64+0x80], !P1 ;  /* 0x2a20008002004fae */ /* 0x000be4000c901d64 */
[----:B-----5:R-:W-:-:S05]  /*15540*/  @P3 IADD3 R2, P0, R36, R5, RZ ;  /* 0x0000000524023210 */ /* 0x020fca0007f1e0ff */
[----:B-1----:R-:W-:-:S05]  /*15550*/  @P3 IMAD.X R3, RZ, RZ, R10, P0 ;  /* 0x000000ffff033224 */ /* 0x002fca00000e060a */
[----:B------:R0:W-:Y:S04]  /*15560*/  @P3 LDGSTS.E.BYPASS.LTC128B.128 [R0+0x25a00], desc[UR36][R2.64], !P6 ;  /* 0x25a0000002003fae */ /* 0x0001e8000f101d64 */
[----:B------:R0:W-:Y:S04]  /*15570*/  @P3 LDGSTS.E.BYPASS.LTC128B.128 [R0+0x28200], desc[UR36][R2.64+0x40], !P2 ;  /* 0x2820004002003fae */ /* 0x0001e8000d101d64 */
[----:B------:R0:W-:Y:S02]  /*15580*/  @P3 LDGSTS.E.BYPASS.LTC128B.128 [R0+0x2aa00], desc[UR36][R2.64+0x80], !P1 ;  /* 0x2aa0008002003fae */ /* 0x0001e4000c901d64 */
.L_x_6536:
        /* <DEDUP_REMOVED lines=17> */
.L_x_6440:
[----:B------:R-:W-:Y:S05]  /*156a0*/  BSYNC B0 ;  /* 0x0000000000007941 */ /* 0x000fea0003800000 */
.L_x_6439:
[----:B------:R-:W-:Y:S01]  /*156b0*/  NOP ;  /* 0x0000000000007918 */ /* 0x000fe20000000000 */
[----:B------:R-:W-:-:S13]  /*156c0*/  PLOP3.LUT P0, PT, PT, PT, PT, 0x80, 0x0 ;  /* 0x000000000000781c */ /* 0x000fda0003f0f070 */
.L_x_6441:
        /* <DEDUP_REMOVED lines=10> */
.L_x_6442:
[----:B------:R2:W-:Y:S02]  /*15770*/  SYNCS.ARRIVE.TRANS64.A1T0 RZ, [R4+URZ+0x33430], RZ ;  /* 0x033430ff04ff79a7 */ /* 0x0005e4000810003f */
[----:B------:R-:W-:Y:S05]  /*15780*/  WARPSYNC.ALL ;  /* 0x0000000000007948 */ /* 0x000fea0003800000 */
[----:B01----:R-:W-:Y:S01]  /*15790*/  VIADD R0, R18, 0x1e200 ;  /* 0x0001e20012007836 */ /* 0x003fe20000000000 */
        /* <DEDUP_REMOVED lines=17> */
[----:B--234-:R-:W-:Y:S02]  /*158b0*/  IMAD.U32 R4, RZ, RZ, UR6 ;  /* 0x00000006ff047e24 */ /* 0x01cfe4000f8e00ff */
        /* <DEDUP_REMOVED lines=11> */
.L_x_6444:
[----:B------:R-:W-:Y:S05]  /*15970*/  BSYNC B6 ;  /* 0x0000000000067941 */ /* 0x000fea0003800000 */
.L_x_6443:
[----:B------:R-:W0:Y:S01]  /*15980*/  S2R R2, SR_TID.X ;  /* 0x0000000000027919 */ /* 0x000e220000002100 */
[----:B------:R-:W1:Y:S01]  /*15990*/  LDC R21, c[0x0][0x448] ;  /* 0x00011200ff157b82 */ /* 0x000e620000000800 */
[----:B------:R0:W5:Y:S01]  /*159a0*/  LDL R8, [R1+0x1c] ;  /* 0x00001c0001087983 */ /* 0x0001620000100800 */
[C---:B------:R-:W-:Y:S01]  /*159b0*/  R2UR UR8, R23.reuse ;  /* 0x00000000170872ca */ /* 0x040fe200000e0000 */
[----:B------:R-:W-:Y:S01]  /*159c0*/  ULDC.64 UR6, c[0x0][0x2d8] ;  /* 0x0000b60000067ab9 */ /* 0x000fe20000000a00 */
[----:B------:R-:W-:-:S04]  /*159d0*/  R2UR UR10, R23 ;  /* 0x00000000170a72ca */ /* 0x000fc800000e0000 */
[----:B------:R-:W2:Y:S01]  /*159e0*/  LDC R5, c[0x0][0x448] ;  /* 0x00011200ff057b82 */ /* 0x000ea20000000800 */
[----:B0-----:R-:W-:-:S04]  /*159f0*/  LOP3.LUT R20, R2, 0x7f, RZ, 0xc0, !PT ;  /* 0x0000007f02147812 */ /* 0x001fc800078ec0ff */
[----:B------:R-:W-:Y:S02]  /*15a00*/  SHF.R.U32.HI R24, RZ, 0x2, R20 ;  /* 0x00000002ff187819 */ /* 0x000fe40000011614 */
[----:B------:R-:W2:Y:S01]  /*15a10*/  LDL R20, [R1+0x4] ;  /* 0x0000040001147983 */ /* 0x000ea20000100800 */
[----:B-1----:R-:W-:Y:S01]  /*15a20*/  ISETP.NE.AND P6, PT, R21, 0x1, PT ;  /* 0x000000011500780c */ /* 0x002fe20003fc5270 */
[----:B------:R-:W-:-:S05]  /*15a30*/  IMAD.SHL.U32 R2, R2, 0x20, RZ ;  /* 0x0000002002027824 */ /* 0x000fca00078e00ff */
[----:B------:R-:W-:-:S07]  /*15a40*/  LOP3.LUT R2, R24, 0x60, R2, 0xf8, !PT ;  /* 0x0000006018027812 */ /* 0x000fce00078ef802 */
[----:B------:R-:W0:Y:S08]  /*15a50*/  @P6 LDC R3, c[0x0][0x44c] ;  /* 0x00011300ff036b82 */ /* 0x000e300000000800 */
[----:B--234-:R-:W1:Y:S01]  /*15a60*/  @P6 LDC R4, c[0x0][0x450] ;  /* 0x00011400ff046b82 */ /* 0x01ce620000000800 */
[----:B------:R-:W-:Y:S01]  /*15a70*/  UMOV UR4, UR38 ;  /* 0x0000002600047c82 */ /* 0x000fe20008000000 */
[----:B------:R-:W-:-:S02]  /*15a80*/  UMOV UR5, UR45 ;  /* 0x0000002d00057c82 */ /* 0x000fc40008000000 */
[----:B------:R-:W-:-:S03]  /*15a90*/  UIMAD.WIDE.U32 UR4, UR8, UR6, UR4 ;  /* 0x00000006080472a5 */ /* 0x000fc6000f8e0004 */
[----:B------:R-:W-:Y:S01]  /*15aa0*/  ULDC.64 UR8, c[0x0][0x2e0] ;  /* 0x0000b80000087ab9 */ /* 0x000fe20000000a00 */
[----:B------:R-:W-:Y:S02]  /*15ab0*/  UIMAD UR5, UR10, UR7, UR5 ;  /* 0x000000070a0572a4 */ /* 0x000fe4000f8e0205 */
[----:B------:R-:W-:Y:S01]  /*15ac0*/  UIMAD UR6, UR42, UR8, URZ ;  /* 0x000000082a0672a4 */ /* 0x000fe2000f8e023f */
[----:B------:R-:W2:Y:S01]  /*15ad0*/  S2R R21, SR_TID.X ;  /* 0x0000000000157919 */ /* 0x000ea20000002100 */
[----:B------:R-:W-:Y:S02]  /*15ae0*/  UIMAD.WIDE.U32 UR4, UR43, UR8, UR4 ;  /* 0x000000082b0472a5 */ /* 0x000fe4000f8e0004 */
[----:B------:R-:W-:-:S03]  /*15af0*/  UIMAD UR6, UR43, UR9, UR6 ;  /* 0x000000092b0672a4 */ /* 0x000fc6000f8e0206 */
[----:B------:R-:W-:Y:S01]  /*15b00*/  ULDC.64 UR8, c[0x0][0x2d0] ;  /* 0x0000b40000087ab9 */ /* 0x000fe20000000a00 */
[----:B------:R-:W-:Y:S01]  /*15b10*/  UIADD3 UR5, UR5, UR6, URZ ;  /* 0x0000000605057290 */ /* 0x000fe2000fffe03f */
[C---:B------:R-:W-:Y:S02]  /*15b20*/  LOP3.LUT R9, R36.reuse, 0x40, RZ, 0xfc, !PT ;  /* 0x0000004024097812 */ /* 0x040fe400078efcff */
[----:B------:R-:W-:Y:S02]  /*15b30*/  LOP3.LUT R10, R36, 0x80, RZ, 0xfc, !PT ;  /* 0x00000080240a7812 */ /* 0x000fe400078efcff */
[----:B--2---:R-:W-:Y:S01]  /*15b40*/  LOP3.LUT R21, R21, 0x7f, RZ, 0xc0, !PT ;  /* 0x0000007f15157812 */ /* 0x004fe200078ec0ff */
[----:B------:R-:W-:-:S04]  /*15b50*/  IMAD R0, R20, 0x80, R2 ;  /* 0x0000008014007824 */ /* 0x000fc800078e0202 */
[----:B0-----:R-:W-:-:S04]  /*15b60*/  @P6 IMAD.HI.U32 R3, R0, R3, RZ ;  /* 0x0000000300036227 */ /* 0x001fc800078e00ff */
[----:B------:R-:W-:Y:S01]  /*15b70*/  IMAD.MOV.U32 R2, RZ, RZ, R0 ;  /* 0x000000ffff027224 */ /* 0x000fe200078e0000 */
[----:B-1----:R-:W-:-:S04]  /*15b80*/  @P6 SHF.R.U32.HI R2, RZ, R4, R3 ;  /* 0x00000004ff026219 */ /* 0x002fc80000011603 */
[--C-:B------:R-:W-:Y:S01]  /*15b90*/  SHF.R.S32.HI R3, RZ, 0x1f, R2.reuse ;  /* 0x0000001fff037819 */ /* 0x100fe20000011402 */
[----:B------:R-:W-:-:S04]  /*15ba0*/  IMAD.MOV R6, RZ, RZ, -R2 ;  /* 0x000000ffff067224 */ /* 0x000fc800078e0a02 */
[----:B------:R-:W-:Y:S02]  /*15bb0*/  IMAD R7, R3, UR8, RZ ;  /* 0x0000000803077c24 */ /* 0x000fe4000f8e02ff */
[----:B------:R-:W-:Y:S02]  /*15bc0*/  IMAD.U32 R3, RZ, RZ, UR8 ;  /* 0x00000008ff037e24 */ /* 0x000fe4000f8e00ff */
[C---:B------:R-:W-:Y:S02]  /*15bd0*/  IMAD R4, R2.reuse, UR9, R7 ;  /* 0x0000000902047c24 */ /* 0x040fe4000f8e0207 */
[----:B------:R-:W-:Y:S01]  /*15be0*/  IMAD.WIDE.U32 R2, R2, R3, UR4 ;  /* 0x0000000402027e25 */ /* 0x000fe2000f8e0003 */
[----:B------:R-:W-:-:S03]  /*15bf0*/  ULDC.64 UR4, c[0x0][0x2c8] ;  /* 0x0000b20000047ab9 */ /* 0x000fc60000000a00 */
[----:B------:R-:W-:Y:S02]  /*15c00*/  IMAD R0, R5, R6, R0 ;  /* 0x0000000605007224 */ /* 0x000fe400078e0200 */
[----:B------:R-:W-:-:S03]  /*15c10*/  IMAD.IADD R3, R3, 0x1, R4 ;  /* 0x0000000103037824 */ /* 0x000fc600078e0204 */
[----:B------:R-:W-:Y:S01]  /*15c20*/  SHF.R.S32.HI R4, RZ, 0x1f, R0 ;  /* 0x0000001fff047819 */ /* 0x000fe20000011400 */
[----:B------:R-:W-:-:S04]  /*15c30*/  IMAD.WIDE.U32 R2, R0, UR4, R2 ;  /* 0x0000000400027c25 */ /* 0x000fc8000f8e0002 */
[----:B------:R-:W-:-:S04]  /*15c40*/  IMAD R4, R4, UR4, RZ ;  /* 0x0000000404047c24 */ /* 0x000fc8000f8e02ff */
[----:B------:R-:W-:Y:S01]  /*15c50*/  IMAD R7, R0, UR5, R4 ;  /* 0x0000000500077c24 */ /* 0x000fe2000f8e0204 */
[----:B------:R-:W-:Y:S02]  /*15c60*/  ULDC.64 UR4, c[0x0][0x280] ;  /* 0x0000a00000047ab9 */ /* 0x000fe40000000a00 */
[----:B------:R-:W-:Y:S01]  /*15c70*/  IADD3 R0, P0, R2, UR4, RZ ;  /* 0x0000000402007c10 */ /* 0x000fe2000ff1e0ff */
[----:B------:R-:W-:-:S03]  /*15c80*/  ULDC UR4, c[0x0][0x2b8] ;  /* 0x0000ae0000047ab9 */ /* 0x000fc60000000800 */
[----:B------:R-:W-:Y:S01]  /*15c90*/  IADD3.X R4, R3, UR5, R7, P0, !PT ;  /* 0x0000000503047c10 */ /* 0x000fe200087fe407 */
[----:B------:R-:W-:Y:S01]  /*15ca0*/  UMOV UR5, 0xffffffff ;  /* 0xffffffff00057882 */ /* 0x000fe20000000000 */
[----:B------:R-:W-:Y:S02]  /*15cb0*/  ISETP.GE.AND P3, PT, R36, UR4, PT ;  /* 0x0000000424007c0c */ /* 0x000fe4000bf66270 */
[----:B------:R-:W-:Y:S02]  /*15cc0*/  ISETP.GE.AND P2, PT, R9, UR4, PT ;  /* 0x0000000409007c0c */ /* 0x000fe4000bf46270 */
[----:B------:R-:W-:Y:S02]  /*15cd0*/  ISETP.GE.AND P1, PT, R10, UR4, PT ;  /* 0x000000040a007c0c */ /* 0x000fe4000bf26270 */
[----:B------:R-:W-:Y:S01]  /*15ce0*/  SHF.R.U32.HI R9, RZ, 0x2, R21 ;  /* 0x00000002ff097819 */ /* 0x000fe20000011615 */
[----:B------:R-:W-:Y:S10]  /*15cf0*/  BRA.DIV UR5, `(.L_x_6445) ;  /* 0x0000005a050c7947 */ /* 0x000ff4000b800000 */
[----:B------:R-:W0:Y:S01]  /*15d00*/  SHFL.IDX PT, R14, R0, RZ, 0x1c1f ;  /* 0x001c1fff000e7589 */ /* 0x000e2200000e0000 */
[----:B------:R-:W-:Y:S02]  /*15d10*/  IMAD R25, R25, R5, RZ ;  /* 0x0000000519197224 */ /* 0x000fe400078e02ff */
[----:B------:R-:W-:Y:S01]  /*15d20*/  IMAD R5, R20, 0x80, R9 ;  /* 0x0000008014057824 */ /* 0x000fe200078e0209 */
        /* <DEDUP_REMOVED lines=32> */
.L_x_6545:
        /* <DEDUP_REMOVED lines=12> */
.L_x_6447:
[----:B------:R-:W-:Y:S05]  /*15ff0*/  BSYNC B0 ;  /* 0x0000000000007941 */ /* 0x000fea0003800000 */
.L_x_6446:
[----:B------:R-:W-:Y:S01]  /*16000*/  NOP ;  /* 0x0000000000007918 */ /* 0x000fe20000000000 */
[----:B------:R-:W-:-:S13]  /*16010*/  PLOP3.LUT P0, PT, PT, PT, PT, 0x80, 0x0 ;  /* 0x000000000000781c */ /* 0x000fda0003f0f070 */
.L_x_6448:
[----:B------:R-:W-:Y:S02]  /*16020*/  PLOP3.LUT P1, PT, P1, P0, PT, 0xa2, 0x0 ;  /* 0x000000000000781c */ /* 0x000fe40000f21472 */
[----:B------:R-:W-:-:S08]  /*16030*/  @P0 R2UR P1, UR4, R18 ;  /* 0x00000000120402ca */ /* 0x000fd00000020000 */
[----:B------:R-:W-:-:S05]  /*16040*/  @P0 PLOP3.LUT P0, PT, P1, PT, PT, 0x80, 0x0 ;  /* 0x000000000000081c */ /* 0x000fca0000f0f070 */
[----:B------:R-:W-:Y:S01]  /*16050*/  @!P1 SYNCS.ARRIVE.TRANS64.RED.A0T1 RZ, [UR4+0x33400], RZ ;  /* 0x033400ffffff99a7 */ /* 0x000fe20008200404 */
[----:B------:R-:W-:Y:S07]  /*16060*/  @!P1 ARRIVES.LDGSTSBAR.64.TRANSCNT [UR4+0x33400] ;  /* 0x03340000ff0099b0 */ /* 0x000fee0008000a84 */
[----:B------:R-:W-:Y:S05]  /*16070*/  @P0 BRA.U.ANY `(.L_x_6448) ;  /* 0xfffffffd00e80947 */ /* 0x000fea000393ffff */
[----:B0-----:R-:W3:Y:S01]  /*16080*/  LDL.LU R2, [R1+0x20] ;  /* 0x0000200001027983 */ /* 0x001ee20000300800 */
[----:B------:R-:W-:Y:S02]  /*16090*/  VIADD R32, R26, 0xfffffffe ;  /* 0xfffffffe1a207836 */ /* 0x000fe40000000000 */
        /* <DEDUP_REMOVED lines=11> */
.L_x_6546:
[----:B------:R-:W-:Y:S05]  /*16150*/  BSYNC B0 ;  /* 0x0000000000007941 */ /* 0x000fea0003800000 */
.L_x_6449:
[----:B------:R-:W3:Y:S02]  /*16160*/  LDL R0, [R1+0x10] ;  /* 0x0000100001007983 */ /* 0x000ee40000100800 */
[----:B---3--:R-:W-:-:S13]  /*16170*/  ISETP.GE.AND P0, PT, R32, R0, PT ;  /* 0x000000002000720c */ /* 0x008fda0003f06270 */
[----:B------:R-:W-:Y:S05]  /*16180*/  @!P0 BRA `(.L_x_6451) ;  /* 0x0000001c00448947 */ /* 0x000fea0003800000 */
[----:B------:R-:W-:Y:S02]  /*16190*/  IMAD.MOV.U32 R20, RZ, RZ, R31 ;  /* 0x000000ffff147224 */ /* 0x000fe400078e001f */
[----:B------:R-:W-:-:S07]  /*161a0*/  IMAD.MOV.U32 R21, RZ, RZ, R34 ;  /* 0x000000ffff157224 */ /* 0x000fce00078e0022 */
.L_x_6471:
        /* <DEDUP_REMOVED lines=31> */
[----:B--2---:R-:W-:Y:S01]  /*163a0*/  @P0 SHF.R.U32.HI R10, RZ, R2, R3 ;  /* 0x00000002ff0a0219 */ /* 0x004fe20000011603 */
[--C-:B------:R-:W-:Y:S01]  /*163b0*/  IMAD.MOV.U32 R2, RZ, RZ, R6.reuse ;  /* 0x000000ffff027224 */ /* 0x100fe200078e0006 */
[----:B------:R-:W-:-:S03]  /*163c0*/  SHF.R.S32.HI R3, RZ, 0x1f, R6 ;  /* 0x0000001fff037819 */ /* 0x000fc60000011406 */
[----:B------:R-:W-:Y:S01]  /*163d0*/  IMAD.WIDE.U32 R2, R33, UR4, R2 ;  /* 0x0000000421027c25 */ /* 0x000fe2000f8e0002 */
[----:B------:R-:W-:Y:S02]  /*163e0*/  ISETP.GT.U32.AND P2, PT, R8, 0x9f, PT ;  /* 0x0000009f0800780c */ /* 0x000fe40003f44070 */
[----:B------:R-:W-:Y:S01]  /*163f0*/  LEA R8, P0, R2, UR6, 0x2 ;  /* 0x0000000602087c11 */ /* 0x000fe2000f8010ff */
[----:B---3--:R-:W-:-:S04]  /*16400*/  IMAD R4, R9, UR4, RZ ;  /* 0x0000000409047c24 */ /* 0x008fc8000f8e02ff */
[----:B------:R-:W-:-:S04]  /*16410*/  IMAD R4, R33, UR5, R4 ;  /* 0x0000000521047c24 */ /* 0x000fc8000f8e0204 */
[----:B------:R-:W-:-:S05]  /*16420*/  IMAD.IADD R3, R4, 0x1, R3 ;  /* 0x0000000104037824 */ /* 0x000fca00078e0203 */
[----:B------:R-:W-:-:S05]  /*16430*/  LEA.HI.X R9, R2, UR7, R3, 0x2, P0 ;  /* 0x0000000702097c11 */ /* 0x000fca00080f1403 */
[----:B------:R-:W2:Y:S01]  /*16440*/  LDG.E R8, desc[UR36][R8.64] ;  /* 0x0000002408087981 */ /* 0x000ea2000c1e1900 */
[--C-:B------:R-:W-:Y:S01]  /*16450*/  @!P2 SHF.R.S32.HI R3, RZ, 0x1f, R10.reuse ;  /* 0x0000001fff03a819 */ /* 0x100fe2000001140a */
[----:B------:R-:W-:-:S04]  /*16460*/  @!P2 IMAD.MOV.U32 R2, RZ, RZ, R10 ;  /* 0x000000ffff02a224 */ /* 0x000fc800078e000a */
[----:B------:R-:W-:Y:S01]  /*16470*/  @!P2 IMAD.WIDE.U32 R2, R33, UR4, R2 ;  /* 0x000000042102ac25 */ /* 0x000fe2000f8e0002 */
[----:B------:R-:W-:Y:S01]  /*16480*/  LOP3.LUT P1, RZ, R22, 0x10, RZ, 0xc0, !PT ;  /* 0x0000001016ff7812 */ /* 0x000fe2000782c0ff */
[----:B------:R-:W-:Y:S02]  /*16490*/  ULDC UR4, c[0x0][0x430] ;  /* 0x00010c0000047ab9 */ /* 0x000fe40000000800 */
[----:B------:R-:W-:Y:S01]  /*164a0*/  @!P2 IMAD.IADD R3, R4, 0x1, R3 ;  /* 0x000000010403a824 */ /* 0x000fe200078e0203 */
[----:B------:R-:W-:Y:S01]  /*164b0*/  @!P2 LEA R4, P0, R2, UR6, 0x2 ;  /* 0x000000060204ac11 */ /* 0x000fe2000f8010ff */
[----:B------:R-:W-:-:S03]  /*164c0*/  VIADD R31, R20, 0x1 ;  /* 0x00000001141f7836 */ /* 0x000fc60000000000 */
[----:B------:R-:W-:Y:S01]  /*164d0*/  @!P2 LEA.HI.X R5, R2, UR7, R3, 0x2, P0 ;  /* 0x000000070205ac11 */ /* 0x000fe200080f1403 */
[----:B------:R-:W-:Y:S02]  /*164e0*/  IMAD.MOV R2, RZ, RZ, -R6 ;  /* 0x000000ffff027224 */ /* 0x000fe400078e0a06 */
[----:B------:R-:W-:Y:S02]  /*164f0*/  IMAD.MOV.U32 R6, RZ, RZ, RZ ;  /* 0x000000ffff067224 */ /* 0x000fe400078e00ff */
[----:B------:R-:W-:Y:S01]  /*16500*/  IMAD.MOV R3, RZ, RZ, -R10 ;  /* 0x000000ffff037224 */ /* 0x000fe200078e0a0a */
[----:B------:R-:W-:-:S03]  /*16510*/  ISETP.NE.AND P0, PT, R31, 0x2, PT ;  /* 0x000000021f00780c */ /* 0x000fc60003f05270 */
[----:B------:R0:W5:Y:S01]  /*16520*/  @!P2 LDG.E R6, desc[UR36][R4.64] ;  /* 0x000000240406a981 */ /* 0x000162000c1e1900 */
[----:B------:R-:W-:Y:S01]  /*16530*/  SEL R34, RZ, 0x1, P0 ;  /* 0x00000001ff227807 */ /* 0x000fe20000000000 */
[----:B------:R-:W-:Y:S01]  /*16540*/  IMAD R7, R2, UR4, R7 ;  /* 0x0000000402077c24 */ /* 0x000fe2000f8e0207 */
[----:B------:R-:W-:Y:S01]  /*16550*/  SEL R31, R31, RZ, P0 ;  /* 0x000000ff1f1f7207 */ /* 0x000fe20000000000 */
[----:B0-----:R-:W-:Y:S02]  /*16560*/  IMAD R5, R3, UR4, R0 ;  /* 0x0000000403057c24 */ /* 0x001fe4000f8e0200 */
[----:B------:R-:W-:Y:S01]  /*16570*/  IMAD.MOV.U32 R0, RZ, RZ, R32 ;  /* 0x000000ffff007224 */ /* 0x000fe200078e0020 */
[----:B------:R-:W-:Y:S01]  /*16580*/  LOP3.LUT R34, R21, R34, RZ, 0x3c, !PT ;  /* 0x0000002215227212 */ /* 0x000fe200078e3cff */
[----:B------:R-:W-:-:S03]  /*16590*/  VIADD R32, R32, 0xffffffff ;  /* 0xffffffff20207836 */ /* 0x000fc60000000000 */
[----:B------:R-:W-:Y:S02]  /*165a0*/  ISETP.GT.AND P2, PT, R0, R11, PT ;  /* 0x0000000b0000720c */ /* 0x000fe40003f44270 */
[----:B--2---:R-:W-:Y:S01]  /*165b0*/  SHF.R.S32.HI R27, RZ, 0x1f, R8 ;  /* 0x0000001fff1b7819 */ /* 0x004fe20000011408 */
[----:B------:R-:W-:Y:S10]  /*165c0*/  @!P1 BRA `(.L_x_6452) ;  /* 0x0000000000049947 */ /* 0x000ff40003800000 */
[----:B------:R-:W-:Y:S01]  /*165d0*/  BPT.TRAP 0x1 ;  /* 0x000000040000795c */ /* 0x000fe20000300000 */
.L_x_6452:
[----:B------:R-:W-:Y:S01]  /*165e0*/  IMAD R4, R31, 0x8, R18 ;  /* 0x000000081f047824 */ /* 0x000fe200078e0212 */
[----:B------:R-:W-:Y:S01]  /*165f0*/  SHF.L.U32 R29, R34, 0x1f, RZ ;  /* 0x0000001f221d7819 */ /* 0x000fe200000006ff */
[----:B------:R-:W-:Y:S01]  /*16600*/  BSSY B0, `(.L_x_6453) ;  /* 0x0000004000007945 */ /* 0x000fe20003800000 */
[----:B------:R-:W-:Y:S02]  /*16610*/  SHF.R.S32.HI R28, RZ, 0x1f, R7 ;  /* 0x0000001fff1c7819 */ /* 0x000fe40000011407 */
[----:B------:R-:W0:Y:S02]  /*16620*/  SYNCS.PHASECHK.TRANS64.TRYWAIT P0, [R4+URZ+0x33480], R29 ;  /* 0x0334801d040075a7 */ /* 0x000e24000800017f */
[----:B0-----:R-:W-:Y:S05]  /*16630*/  @!P0 BRA `(.L_x_6454) ;  /* 0x00000054000c8947 */ /* 0x001fea0003800000 */
.L_x_6547:
[----:B------:R-:W-:Y:S05]  /*16640*/  BSYNC B0 ;  /* 0x0000000000007941 */ /* 0x000fea0003800000 */
.L_x_6453:
[----:B------:R-:W2:Y:S01]  /*16650*/  LDL R15, [R1+0x18] ;  /* 0x00001800010f7983 */ /* 0x000ea20000100800 */
[----:B------:R-:W-:Y:S01]  /*16660*/  ULDC.64 UR4, c[0x0][0x328] ;  /* 0x0000ca0000047ab9 */ /* 0x000fe20000000a00 */
[----:B------:R-:W-:Y:S01]  /*16670*/  ULDC.64 UR6, c[0x0][0x338] ;  /* 0x0000ce0000067ab9 */ /* 0x000fe20000000a00 */
[----:B------:R-:W-:Y:S01]  /*16680*/  IMAD R0, R28, UR4, RZ ;  /* 0x000000041c007c24 */ /* 0x000fe2000f8e02ff */
[----:B------:R-:W-:Y:S01]  /*16690*/  SHF.R.S32.HI R30, RZ, 0x1f, R5 ;  /* 0x0000001fff1e7819 */ /* 0x000fe20000011405 */
[C---:B------:R-:W-:Y:S01]  /*166a0*/  IMAD.WIDE.U32 R2, R7.reuse, UR4, RZ ;  /* 0x0000000407027c25 */ /* 0x040fe2000f8e00ff */
[----:B-----5:R-:W-:Y:S01]  /*166b0*/  SHF.R.S32.HI R26, RZ, 0x1f, R6 ;  /* 0x0000001fff1a7819 */ /* 0x020fe20000011406 */
[----:B------:R-:W1:Y:S01]  /*166c0*/  LDC R12, c[0x0][0x2f4] ;  /* 0x0000bd00ff0c7b82 */ /* 0x000e620000000800 */
[C---:B------:R-:W-:Y:S01]  /*166d0*/  LOP3.LUT R14, R36.reuse, 0x80, RZ, 0xfc, !PT ;  /* 0x00000080240e7812 */ /* 0x040fe200078efcff */
        /* <DEDUP_REMOVED lines=62> */
.L_x_6559:
        /* <DEDUP_REMOVED lines=10> */
.L_x_6456:
        /* <DEDUP_REMOVED lines=10> */
.L_x_6457:
[----:B------:R3:W-:Y:S01]  /*16c00*/  SYNCS.ARRIVE.TRANS64.A1T0 RZ, [R4+URZ+0x33470], RZ ;  /* 0x033470ff04ff79a7 */ /* 0x0007e2000810003f */
[----:B------:R-:W-:Y:S05]  /*16c10*/  @!P3 BRA `(.L_x_6458) ;  /* 0x000000000004b947 */ /* 0x000fea0003800000 */
[----:B------:R-:W-:Y:S01]  /*16c20*/  BPT.TRAP 0x1 ;  /* 0x000000040000795c */ /* 0x000fe20000300000 */
.L_x_6458:
[----:B------:R-:W4:Y:S01]  /*16c30*/  SYNCS.PHASECHK.TRANS64.TRYWAIT P0, [R4+URZ+0x33440], R29 ;  /* 0x0334401d040075a7 */ /* 0x000f22000800017f */
[----:B------:R-:W-:Y:S04]  /*16c40*/  BSSY B0, `(.L_x_6459) ;  /* 0x0000002000007945 */ /* 0x000fe80003800000 */
[----:B----4-:R-:W-:Y:S05]  /*16c50*/  @!P0 BRA `(.L_x_6460) ;  /* 0x0000005400188947 */ /* 0x010fea0003800000 */
.L_x_6560:
[----:B------:R-:W-:Y:S05]  /*16c60*/  BSYNC B0 ;  /* 0x0000000000007941 */ /* 0x000fea0003800000 */
.L_x_6459:
[----:B------:R-:W-:Y:S01]  /*16c70*/  ULDC.64 UR4, c[0x0][0x310] ;  /* 0x0000c40000047ab9 */ /* 0x000fe20000000a00 */
[----:B------:R-:W-:Y:S01]  /*16c80*/  ULDC.64 UR6, c[0x0][0x300] ;  /* 0x0000c00000067ab9 */ /* 0x000fe20000000a00 */
[----:B------:R-:W-:Y:S01]  /*16c90*/  IMAD R9, R27, UR4, RZ ;  /* 0x000000041b097c24 */ /* 0x000fe2000f8e02ff */
[----:B------:R-:W5:Y:S01]  /*16ca0*/  LDC R11, c[0x0][0x2f4] ;  /* 0x0000bd00ff0b7b82 */ /* 0x000f620000000800 */
[----:B--2---:R-:W-:Y:S01]  /*16cb0*/  IMAD.WIDE.U32 R2, R8, UR4, RZ ;  /* 0x0000000408027c25 */ /* 0x004fe2000f8e00ff */
[C---:B------:R-:W-:Y:S02]  /*16cc0*/  LOP3.LUT R13, R36.reuse, 0x80, RZ, 0xfc, !PT ;  /* 0x00000080240d7812 */ /* 0x040fe400078efcff */
[----:B------:R-:W-:Y:S01]  /*16cd0*/  LOP3.LUT R12, R36, 0x40, RZ, 0xfc, !PT ;  /* 0x00000040240c7812 */ /* 0x000fe200078efcff */
        /* <DEDUP_REMOVED lines=8> */
[C---:B------:R-:W-:Y:S01]  /*16d60*/  IMAD R7, R6.reuse, UR5, R7 ;  /* 0x0000000506077c24 */ /* 0x040fe2000f8e0207 */
[-C--:B-----5:R-:W-:Y:S01]  /*16d70*/  ISETP.GE.AND P1, PT, R13, R11.reuse, PT ;  /* 0x0000000b0d00720c */ /* 0x0a0fe20003f26270 */
        /* <DEDUP_REMOVED lines=20> */
[----:B------:R-:W2:Y:S04]  /*16ec0*/  SHFL.IDX PT, R2, R5, RZ, 0x1c1f ;  /* 0x001c1fff05027589 */ /* 0x000ea800000e0000 */
[----:B------:R-:W5:Y:S04]  /*16ed0*/  SHFL.IDX PT, R3, R8, RZ, 0x1c1f ;  /* 0x001c1fff08037589 */ /* 0x000f6800000e0000 */
[----:B------:R-:W-:Y:S04]  /*16ee0*/  SHFL.IDX PT, R9, R8, 0x2, 0x1c1f ;  /* 0x005c1f0008097f89 */ /* 0x000fe800000e0000 */
[----:B------:R-:W-:Y:S04]  /*16ef0*/  SHFL.IDX PT, R7, R7, RZ, 0x1c1f ;  /* 0x001c1fff07077589 */ /* 0x000fe800000e0000 */
[----:B------:R-:W-:Y:S01]  /*16f00*/  SHFL.IDX PT, R14, R6, RZ, 0x1c1f ;  /* 0x001c1fff060e7589 */ /* 0x000fe200000e0000 */
[----:B--2---:R-:W-:-:S05]  /*16f10*/  IADD3 R2, P0, R36, R2, RZ ;  /* 0x0000000224027210 */ /* 0x004fca0007f1e0ff */
[----:B-----5:R-:W-:-:S05]  /*16f20*/  IMAD.X R3, RZ, RZ, R3, P0 ;  /* 0x000000ffff037224 */ /* 0x020fca00000e0603 */
[----:B------:R-:W-:Y:S04]  /*16f30*/  LDGSTS.E.BYPASS.LTC128B.128 [R0+0x24200], desc[UR36][R2.64], !P4 ;  /* 0x2420000002007fae */ /* 0x000fe8000e101d64 */
[----:B------:R-:W-:Y:S04]  /*16f40*/  LDGSTS.E.BYPASS.LTC128B.128 [R0+0x26a00], desc[UR36][R2.64+0x40], !P3 ;  /* 0x26a0004002007fae */ /* 0x000fe8000d901d64 */
[----:B------:R2:W-:Y:S04]  /*16f50*/  LDGSTS.E.BYPASS.LTC128B.128 [R0+0x29200], desc[UR36][R2.64+0x80], !P1 ;  /* 0x2920008002007fae */ /* 0x0005e8000c901d64 */
[----:B--2---:R-:W2:Y:S04]  /*16f60*/  SHFL.IDX PT, R2, R5, 0x1, 0x1c1f ;  /* 0x003c1f0005027f89 */ /* 0x004ea800000e0000 */
[----:B------:R-:W5:Y:S01]  /*16f70*/  SHFL.IDX PT, R3, R8, 0x1, 0x1c1f ;  /* 0x003c1f0008037f89 */ /* 0x000f6200000e0000 */
[----:B--2---:R-:W-:-:S05]  /*16f80*/  IADD3 R2, P0, R36, R2, RZ ;  /* 0x0000000224027210 */ /* 0x004fca0007f1e0ff */
[----:B-----5:R-:W-:-:S05]  /*16f90*/  IMAD.X R3, RZ, RZ, R3, P0 ;  /* 0x000000ffff037224 */ /* 0x020fca00000e0603 */
[----:B------:R-:W-:Y:S04]  /*16fa0*/  LDGSTS.E.BYPASS.LTC128B.128 [R0+0x24a00], desc[UR36][R2.64], !P4 ;  /* 0x24a0000002007fae */ /* 0x000fe8000e101d64 */
[----:B------:R-:W-:Y:S04]  /*16fb0*/  LDGSTS.E.BYPASS.LTC128B.128 [R0+0x27200], desc[UR36][R2.64+0x40], !P3 ;  /* 0x2720004002007fae */ /* 0x000fe8000d901d64 */
[----:B------:R2:W-:Y:S04]  /*16fc0*/  LDGSTS.E.BYPASS.LTC128B.128 [R0+0x29a00], desc[UR36][R2.64+0x80], !P1 ;  /* 0x29a0008002007fae */ /* 0x0005e8000c901d64 */
[----:B--2---:R-:W2:Y:S02]  /*16fd0*/  SHFL.IDX PT, R2, R5, 0x2, 0x1c1f ;  /* 0x005c1f0005027f89 */ /* 0x004ea400000e0000 */
[----:B--2---:R-:W-:-:S05]  /*16fe0*/  IADD3 R2, P0, R36, R2, RZ ;  /* 0x0000000224027210 */ /* 0x004fca0007f1e0ff */
[----:B------:R-:W-:Y:S02]  /*16ff0*/  IMAD.X R3, RZ, RZ, R9, P0 ;  /* 0x000000ffff037224 */ /* 0x000fe400000e0609 */
[----:B------:R-:W-:Y:S04]  /*17000*/  SHFL.IDX PT, R9, R8, 0x3, 0x1c1f ;  /* 0x007c1f0008097f89 */ /* 0x000fe800000e0000 */
[----:B------:R-:W-:Y:S04]  /*17010*/  LDGSTS.E.BYPASS.LTC128B.128 [R0+0x25200], desc[UR36][R2.64], !P4 ;  /* 0x2520000002007fae */ /* 0x000fe8000e101d64 */
[----:B------:R-:W-:Y:S04]  /*17020*/  LDGSTS.E.BYPASS.LTC128B.128 [R0+0x27a00], desc[UR36][R2.64+0x40], !P3 ;  /* 0x27a0004002007fae */ /* 0x000fe8000d901d64 */
[----:B------:R2:W-:Y:S04]  /*17030*/  LDGSTS.E.BYPASS.LTC128B.128 [R0+0x2a200], desc[UR36][R2.64+0x80], !P1 ;  /* 0x2a20008002007fae */ /* 0x0005e8000c901d64 */
[----:B--2---:R-:W2:Y:S02]  /*17040*/  SHFL.IDX PT, R2, R5, 0x3, 0x1c1f ;  /* 0x007c1f0005027f89 */ /* 0x004ea400000e0000 */
[----:B--2---:R-:W-:-:S05]  /*17050*/  IADD3 R2, P0, R36, R2, RZ ;  /* 0x0000000224027210 */ /* 0x004fca0007f1e0ff */
[----:B------:R-:W-:-:S05]  /*17060*/  IMAD.X R3, RZ, RZ, R9, P0 ;  /* 0x000000ffff037224 */ /* 0x000fca00000e0609 */
[----:B------:R2:W-:Y:S04]  /*17070*/  LDGSTS.E.BYPASS.LTC128B.128 [R0+0x25a00], desc[UR36][R2.64], !P4 ;  /* 0x25a0000002007fae */ /* 0x0005e8000e101d64 */
[----:B------:R2:W-:Y:S04]  /*17080*/  LDGSTS.E.BYPASS.LTC128B.128 [R0+0x28200], desc[UR36][R2.64+0x40], !P3 ;  /* 0x2820004002007fae */ /* 0x0005e8000d901d64 */
[----:B------:R2:W-:Y:S02]  /*17090*/  LDGSTS.E.BYPASS.LTC128B.128 [R0+0x2aa00], desc[UR36][R2.64+0x80], !P1 ;  /* 0x2aa0008002007fae */ /* 0x0005e4000c901d64 */
.L_x_6572:
        /* <DEDUP_REMOVED lines=10> */
.L_x_6462:
        /* <DEDUP_REMOVED lines=10> */
.L_x_6463:
[----:B--2---:R-:W-:Y:S01]  /*171e0*/  IMAD.U32 R0, RZ, RZ, UR46 ;  /* 0x0000002eff007e24 */ /* 0x004fe2000f8e00ff */
[----:B------:R2:W-:Y:S04]  /*171f0*/  SYNCS.ARRIVE.TRANS64.A1T0 RZ, [R4+URZ+0x33430], RZ ;  /* 0x033430ff04ff79a7 */ /* 0x0005e8000810003f */
[----:B------:R-:W-:-:S13]  /*17200*/  ISETP.NE.AND P0, PT, R0, 0x3, PT ;  /* 0x000000030000780c */ /* 0x000fda0003f05270 */
[----:B--2---:R-:W-:Y:S05]  /*17210*/  @!P0 BRA `(.L_x_6464) ;  /* 0x0000000000048947 */ /* 0x004fea0003800000 */
[----:B------:R-:W-:Y:S01]  /*17220*/  BPT.TRAP 0x1 ;  /* 0x000000040000795c */ /* 0x000fe20000300000 */
.L_x_6464:
[----:B------:R-:W-:Y:S01]  /*17230*/  LOP3.LUT R3, R21, 0x1, RZ, 0x3c, !PT ;  /* 0x0000000115037812 */ /* 0x000fe200078e3cff */
[----:B------:R-:W-:Y:S01]  /*17240*/  IMAD R2, R20, 0x8, R18 ;  /* 0x0000000814027824 */ /* 0x000fe200078e0212 */
[----:B------:R-:W-:Y:S02]  /*17250*/  BSSY B0, `(.L_x_6465) ;  /* 0x0000004000007945 */ /* 0x000fe40003800000 */
[----:B------:R-:W-:-:S04]  /*17260*/  SHF.L.U32 R3, R3, 0x1f, RZ ;  /* 0x0000001f03037819 */ /* 0x000fc800000006ff */
[----:B------:R-:W2:Y:S02]  /*17270*/  SYNCS.PHASECHK.TRANS64.TRYWAIT P1, [R2+URZ+0x33470], R3 ;  /* 0x03347003020075a7 */ /* 0x000ea4000802017f */
[----:B--2---:R-:W-:Y:S05]  /*17280*/  @!P1 BRA `(.L_x_6466) ;  /* 0x0000005400189947 */ /* 0x004fea0003800000 */
.L_x_6573:
[----:B------:R-:W-:Y:S05]  /*17290*/  BSYNC B0 ;  /* 0x0000000000007941 */ /* 0x000fea0003800000 */
.L_x_6465:
[----:B------:R-:W-:-:S13]  /*172a0*/  LOP3.LUT P1, RZ, R22, 0x10, RZ, 0xc0, !PT ;  /* 0x0000001016ff7812 */ /* 0x000fda000782c0ff */
[----:B------:R-:W-:Y:S05]  /*172b0*/  @!P1 BRA `(.L_x_6467) ;  /* 0x0000000000049947 */ /* 0x000fea0003800000 */
[----:B------:R-:W-:Y:S01]  /*172c0*/  BPT.TRAP 0x1 ;  /* 0x000000040000795c */ /* 0x000fe20000300000 */
.L_x_6467:
[----:B--2---:R-:W-:Y:S01]  /*172d0*/  SHF.L.U32 R3, R21, 0x1f, RZ ;  /* 0x0000001f15037819 */ /* 0x004fe200000006ff */
[----:B------:R-:W-:-:S03]  /*172e0*/  IMAD R0, R20, 0x7800, RZ ;  /* 0x0000780014007824 */ /* 0x000fc600078e02ff */
[----:B------:R-:W2:Y:S02]  /*172f0*/  SYNCS.PHASECHK.TRANS64.TRYWAIT P1, [R2+URZ+0x33460], R3 ;  /* 0x03346003020075a7 */ /* 0x000ea4000802017f */
[----:B--2---:R-:W-:Y:S05]  /*17300*/  @!P1 BRA `(.L_x_6468) ;  /* 0x00000054000c9947 */ /* 0x004fea0003800000 */
.L_x_6574:
[----:B--2---:R-:W-:Y:S01]  /*17310*/  LOP3.LUT R3, R0, R16, RZ, 0xfc, !PT ;  /* 0x0000001000037212 */ /* 0x004fe200078efcff */
[----:B------:R-:W-:Y:S05]  /*17320*/  WARPSYNC.ALL ;  /* 0x0000000000007948 */ /* 0x000fea0003800000 */
[----:B------:R-:W-:Y:S01]  /*17330*/  IMAD.IADD R5, R18, 0x1, R3 ;  /* 0x0000000112057824 */ /* 0x000fe200078e0203 */
[----:B------:R-:W-:Y:S01]  /*17340*/  LOP3.LUT P1, RZ, R22, 0x10, RZ, 0xc0, !PT ;  /* 0x0000001016ff7812 */ /* 0x000fe2000782c0ff */
[C---:B------:R-:W-:Y:S02]  /*17350*/  VIADD R12, R0.reuse, 0x2800 ;  /* 0x00002800000c7836 */ /* 0x040fe40000000000 */
[----:B------:R-:W-:-:S02]  /*17360*/  VIADD R13, R0, 0x800 ;  /* 0x00000800000d7836 */ /* 0x000fc40000000000 */
[----:B0--34-:R-:W0:Y:S01]  /*17370*/  LDSM.16.MT88.4 R4, [R5+0xf200] ;  /* 0x00f200000504783b */ /* 0x019e220000004200 */
[----:B------:R-:W-:Y:S01]  /*17380*/  LOP3.LUT R3, R12, R16, RZ, 0xfc, !PT ;  /* 0x000000100c037212 */ /* 0x000fe200078efcff */
[----:B------:R-:W-:Y:S01]  /*17390*/  VIADD R20, R0, 0x5000 ;  /* 0x0000500000147836 */ /* 0x000fe20000000000 */
[----:B------:R-:W-:Y:S01]  /*173a0*/  LOP3.LUT R12, R12, R17, RZ, 0xfc, !PT ;  /* 0x000000110c0c7212 */ /* 0x000fe200078efcff */
[C---:B------:R-:W-:Y:S02]  /*173b0*/  VIADD R21, R0.reuse, 0x3000 ;  /* 0x0000300000157836 */ /* 0x040fe40000000000 */
[----:B------:R-:W-:Y:S02]  /*173c0*/  VIADD R15, R0, 0x2000 ;  /* 0x00002000000f7836 */ /* 0x000fe40000000000 */
[----:B------:R-:W-:Y:S01]  /*173d0*/  IMAD.IADD R12, R19, 0x1, R12 ;  /* 0x00000001130c7824 */ /* 0x000fe200078e020c */
[C-C-:B0-----:R-:W-:Y:S02]  /*173e0*/  PRMT R8, R4.reuse, 0x6420, R5.reuse ;  /* 0x0000642004087816 */ /* 0x141fe40000000005 */
[----:B------:R-:W-:-:S02]  /*173f0*/  PRMT R9, R4, 0x7531, R5 ;  /* 0x0000753104097816 */ /* 0x000fc40000000005 */
[-C--:B------:R-:W-:Y:S02]  /*17400*/  LOP3.LUT R4, R0, R17.reuse, RZ, 0xfc, !PT ;  /* 0x0000001100047212 */ /* 0x080fe400078efcff */
[C-C-:B------:R-:W-:Y:S02]  /*17410*/  PRMT R10, R6.reuse, 0x6420, R7.reuse ;  /* 0x00006420060a7816 */ /* 0x140fe40000000007 */
[----:B------:R-:W-:Y:S01]  /*17420*/  PRMT R11, R6, 0x7531, R7 ;  /* 0x00007531060b7816 */ /* 0x000fe20000000007 */
[----:B------:R-:W-:Y:S02]  /*17430*/  IMAD.IADD R14, R19, 0x1, R4 ;  /* 0x00000001130e7824 */ /* 0x000fe400078e0204 */
[----:B------:R-:W-:Y:S01]  /*17440*/  IMAD.IADD R4, R18, 0x1, R3 ;  /* 0x0000000112047824 */ /* 0x000fe200078e0203 */
[C---:B------:R-:W-:Y:S02]  /*17450*/  LOP3.LUT R3, R13.reuse, R17, RZ, 0xfc, !PT ;  /* 0x000000110d037212 */ /* 0x040fe400078efcff */
[----:B------:R0:W-:Y:S01]  /*17460*/  STSM.16.M88.4 [R14], R8 ;  /* 0x000000080e007844 */ /* 0x0001e20000000200 */
[----:B------:R-:W-:-:S02]  /*17470*/  LOP3.LUT R13, R13, R16, RZ, 0xfc, !PT ;  /* 0x000000100d0d7212 */ /* 0x000fc400078efcff */
[----:B------:R-:W-:Y:S01]  /*17480*/  IMAD.IADD R3, R19, 0x1, R3 ;  /* 0x0000000113037824 */ /* 0x000fe200078e0203 */
        /* <DEDUP_REMOVED lines=19> */
[----:B------:R-:W-:Y:S01]  /*175c0*/  LOP3.LUT R3, R3, R16, RZ, 0xfc, !PT ;  /* 0x0000001003037212 */ /* 0x000fe200078efcff */
[----:B------:R-:W-:Y:S02]  /*175d0*/  IMAD.IADD R6, R18, 0x1, R13 ;  /* 0x0000000112067824 */ /* 0x000fe400078e020d */
[----:B------:R-:W-:Y:S01]  /*175e0*/  VIADD R13, R0, 0x1800 ;  /* 0x00001800000d7836 */ /* 0x000fe20000000000 */
[----:B------:R-:W-:Y:S01]  /*175f0*/  STSM.16.M88.4 [R4], R8 ;  /* 0x0000000804007844 */ /* 0x000fe20000000200 */
[----:B------:R-:W-:-:S03]  /*17600*/  IMAD.IADD R3, R18, 0x1, R3 ;  /* 0x0000000112037824 */ /* 0x000fc600078e0203 */
        /* <DEDUP_REMOVED lines=29> */
[----:B------:R-:W-:Y:S02]  /*177e0*/  PRMT R9, R4, 0x7531, R5 ;  /* 0x0000753104097816 */ /* 0x000fe40000000005 */
[C-C-:B------:R-:W-:Y:S02]  /*177f0*/  PRMT R10, R6.reuse, 0x6420, R7.reuse ;  /* 0x00006420060a7816 */ /* 0x140fe40000000007 */
[----:B------:R-:W-:-:S05]  /*17800*/  PRMT R11, R6, 0x7531, R7 ;  /* 0x00007531060b7816 */ /* 0x000fca0000000007 */
[----:B------:R-:W-:Y:S04]  /*17810*/  STSM.16.M88.4 [R12], R8 ;  /* 0x000000080c007844 */ /* 0x000fe80000000200 */
[----:B------:R0:W2:Y:S02]  /*17820*/  LDSM.16.MT88.4 R4, [R3+0xf200] ;  /* 0x00f200000304783b */ /* 0x0000a40000004200 */
[C---:B0-----:R-:W-:Y:S02]  /*17830*/  VIADD R3, R0.reuse, 0x3800 ;  /* 0x0000380000037836 */ /* 0x041fe40000000000 */
[----:B------:R-:W-:Y:S01]  /*17840*/  VIADD R12, R0, 0x6000 ;  /* 0x00006000000c7836 */ /* 0x000fe20000000000 */
[C-C-:B--2---:R-:W-:Y:S02]  /*17850*/  PRMT R8, R4.reuse, 0x6420, R5.reuse ;  /* 0x0000642004087816 */ /* 0x144fe40000000005 */
[----:B------:R-:W-:-:S02]  /*17860*/  PRMT R9, R4, 0x7531, R5 ;  /* 0x0000753104097816 */ /* 0x000fc40000000005 */
[C---:B------:R-:W-:Y:S02]  /*17870*/  LOP3.LUT R4, R3.reuse, R16, RZ, 0xfc, !PT ;  /* 0x0000001003047212 */ /* 0x040fe400078efcff */
        /* <DEDUP_REMOVED lines=60> */
[----:B------:R-:W-:-:S02]  /*17c40*/  PRMT R10, R6, 0x6420, R7 ;  /* 0x00006420060a7816 */ /* 0x000fc40000000007 */
[----:B------:R-:W-:Y:S02]  /*17c50*/  PRMT R11, R6, 0x7531, R7 ;  /* 0x00007531060b7816 */ /* 0x000fe40000000007 */
[C---:B------:R-:W-:Y:S02]  /*17c60*/  LOP3.LUT R3, R0.reuse, R16, RZ, 0xfc, !PT ;  /* 0x0000001000037212 */ /* 0x040fe400078efcff */
[----:B------:R-:W-:Y:S01]  /*17c70*/  LOP3.LUT R0, R0, R17, RZ, 0xfc, !PT ;  /* 0x0000001100007212 */ /* 0x000fe200078efcff */
[----:B------:R-:W-:Y:S02]  /*17c80*/  STSM.16.M88.4 [R12], R8 ;  /* 0x000000080c007844 */ /* 0x000fe40000000200 */
[----:B------:R-:W-:Y:S02]  /*17c90*/  IMAD.IADD R3, R18, 0x1, R3 ;  /* 0x0000000112037824 */ /* 0x000fe400078e0203 */
[----:B------:R-:W0:Y:S01]  /*17ca0*/  LDSM.16.MT88.4 R4, [R4+0xf200] ;  /* 0x00f200000404783b */ /* 0x000e220000004200 */
[----:B------:R-:W-:Y:S01]  /*17cb0*/  IMAD.IADD R0, R19, 0x1, R0 ;  /* 0x0000000113007824 */ /* 0x000fe200078e0200 */
[----:B0-----:R-:W-:-:S02]  /*17cc0*/  PRMT R8, R4, 0x6420, R5 ;  /* 0x0000642004087816 */ /* 0x001fc40000000005 */
        /* <DEDUP_REMOVED lines=18> */
.L_x_6469:
[----:B--2---:R2:W-:Y:S01]  /*17df0*/  SYNCS.ARRIVE.TRANS64.A1T0 RZ, [R2+URZ+0x33450], RZ ;  /* 0x033450ff02ff79a7 */ /* 0x0045e2000810003f */
[----:B------:R-:W-:Y:S06]  /*17e00*/  BAR.SYNC.DEFER_BLOCKING 0x2, 0x80 ;  /* 0x0082000000007b1d */ /* 0x000fec0000010000 */
[----:B------:R-:W-:Y:S05]  /*17e10*/  @!P0 BRA `(.L_x_6470) ;  /* 0x0000000000048947 */ /* 0x000fea0003800000 */
[----:B------:R-:W-:Y:S01]  /*17e20*/  BPT.TRAP 0x1 ;  /* 0x000000040000795c */ /* 0x000fe20000300000 */
.L_x_6470:
[----:B0-----:R-:W3:Y:S01]  /*17e30*/  LDL R0, [R1+0x14] ;  /* 0x0000140001007983 */ /* 0x001ee20000100800 */
[----:B--2---:R-:W-:Y:S02]  /*17e40*/  VIADD R2, R2, 0x33480 ;  /* 0x0003348002027836 */ /* 0x004fe40000000000 */
[----:B------:R-:W-:Y:S02]  /*17e50*/  IMAD.MOV.U32 R20, RZ, RZ, R31 ;  /* 0x000000ffff147224 */ /* 0x000fe400078e001f */
[----:B------:R-:W-:Y:S01]  /*17e60*/  IMAD.MOV.U32 R21, RZ, RZ, R34 ;  /* 0x000000ffff157224 */ /* 0x000fe200078e0022 */
[----:B---3--:R-:W-:-:S04]  /*17e70*/  PRMT R2, R0, 0x654, R2 ;  /* 0x0000065400027816 */ /* 0x008fc80000000002 */
[----:B------:R3:W-:Y:S01]  /*17e80*/  SYNCS.ARRIVE.TRANS64.RED.A1T0 RZ, [R2+URZ], RZ ;  /* 0x000000ff02ff79a7 */ /* 0x0007e2000810043f */
[----:B------:R-:W-:Y:S05]  /*17e90*/  @P2 BRA `(.L_x_6471) ;  /* 0xffffffe000c42947 */ /* 0x000fea000383ffff */
.L_x_6451:
        /* <DEDUP_REMOVED lines=20> */
.L_x_6473:
[----:B------:R-:W-:Y:S05]  /*17fe0*/  BSYNC B0 ;  /* 0x0000000000007941 */ /* 0x000fea0003800000 */
.L_x_6472:
[----:B------:R-:W-:Y:S05]  /*17ff0*/  @!P0 BRA `(.L_x_6474) ;  /* 0x0000000000048947 */ /* 0x000fea0003800000 */
[----:B------:R-:W-:Y:S01]  /*18000*/  BPT.TRAP 0x1 ;  /* 0x000000040000795c */ /* 0x000fe20000300000 */
.L_x_6474:
[----:B0-----:R-:W-:Y:S01]  /*18010*/  LOP3.LUT R3, R34, 0x1, RZ, 0x3c, !PT ;  /* 0x0000000122037812 */ /* 0x001fe200078e3cff */
[----:B---3--:R-:W-:Y:S01]  /*18020*/  IMAD R0, R31, 0x8, R18 ;  /* 0x000000081f007824 */ /* 0x008fe200078e0212 */
[----:B------:R-:W-:Y:S02]  /*18030*/  BSSY B0, `(.L_x_6475) ;  /* 0x0000004000007945 */ /* 0x000fe40003800000 */
[----:B------:R-:W-:-:S04]  /*18040*/  SHF.L.U32 R3, R3, 0x1f, RZ ;  /* 0x0000001f03037819 */ /* 0x000fc800000006ff */
[----:B------:R-:W0:Y:S02]  /*18050*/  SYNCS.PHASECHK.TRANS64.TRYWAIT P1, [R0+URZ+0x33470], R3 ;  /* 0x03347003000075a7 */ /* 0x000e24000802017f */
[----:B0-----:R-:W-:Y:S05]  /*18060*/  @!P1 BRA `(.L_x_6476) ;  /* 0x0000004400c89947 */ /* 0x001fea0003800000 */
.L_x_6575:
[----:B------:R-:W-:Y:S05]  /*18070*/  BSYNC B0 ;  /* 0x0000000000007941 */ /* 0x000fea0003800000 */
.L_x_6475:
[----:B------:R-:W-:-:S13]  /*18080*/  LOP3.LUT P1, RZ, R22, 0x10, RZ, 0xc0, !PT ;  /* 0x0000001016ff7812 */ /* 0x000fda000782c0ff */
[----:B------:R-:W-:Y:S05]  /*18090*/  @!P1 BRA `(.L_x_6477) ;  /* 0x0000000000049947 */ /* 0x000fea0003800000 */
[----:B------:R-:W-:Y:S01]  /*180a0*/  BPT.TRAP 0x1 ;  /* 0x000000040000795c */ /* 0x000fe20000300000 */
.L_x_6477:
[----:B0-----:R-:W-:-:S04]  /*180b0*/  SHF.L.U32 R3, R34, 0x1f, RZ ;  /* 0x0000001f22037819 */ /* 0x001fc800000006ff */
[----:B------:R-:W0:Y:S02]  /*180c0*/  SYNCS.PHASECHK.TRANS64.TRYWAIT P1, [R0+URZ+0x33460], R3 ;  /* 0x03346003000075a7 */ /* 0x000e24000802017f */
[----:B0-----:R-:W-:Y:S05]  /*180d0*/  @!P1 BRA `(.L_x_6478) ;  /* 0x0000004400c09947 */ /* 0x001fea0003800000 */
.L_x_6576:
[----:B------:R-:W-:Y:S01]  /*180e0*/  IMAD R2, R31, 0x7800, RZ ;  /* 0x000078001f027824 */ /* 0x000fe200078e02ff */
[----:B------:R-:W-:Y:S05]  /*180f0*/  WARPSYNC.ALL ;  /* 0x0000000000007948 */ /* 0x000fea0003800000 */
[CC--:B0-----:R-:W-:Y:S01]  /*18100*/  LOP3.LUT R3, R2.reuse, R16.reuse, RZ, 0xfc, !PT ;  /* 0x0000001002037212 */ /* 0x0c1fe200078efcff */
[----:B------:R-:W-:Y:S01]  /*18110*/  VIADD R13, R2, 0x2800 ;  /* 0x00002800020d7836 */ /* 0x000fe20000000000 */
[----:B------:R-:W-:Y:S01]  /*18120*/  LOP3.LUT P1, RZ, R22, 0x10, RZ, 0xc0, !PT ;  /* 0x0000001016ff7812 */ /* 0x000fe2000782c0ff */
[----:B------:R-:W-:Y:S02]  /*18130*/  VIADD R21, R2, 0x5000 ;  /* 0x0000500002157836 */ /* 0x000fe40000000000 */
[----:B------:R-:W-:Y:S01]  /*18140*/  IMAD.IADD R5, R18, 0x1, R3 ;  /* 0x0000000112057824 */ /* 0x000fe200078e0203 */
[----:B------:R-:W-:Y:S01]  /*18150*/  LOP3.LUT R3, R13, R16, RZ, 0xfc, !PT ;  /* 0x000000100d037212 */ /* 0x000fe200078efcff */
[----:B------:R-:W-:-:S04]  /*18160*/  VIADD R20, R2, 0x2000 ;  /* 0x0000200002147836 */ /* 0x000fc80000000000 */
[----:B------:R-:W0:Y:S02]  /*18170*/  LDSM.16.MT88.4 R4, [R5+0xf200] ;  /* 0x00f200000504783b */ /* 0x000e240000004200 */
[C-C-:B0-----:R-:W-:Y:S02]  /*18180*/  PRMT R8, R4.reuse, 0x6420, R5.reuse ;  /* 0x0000642004087816 */ /* 0x141fe40000000005 */
[----:B------:R-:W-:Y:S02]  /*18190*/  PRMT R9, R4, 0x7531, R5 ;  /* 0x0000753104097816 */ /* 0x000fe40000000005 */
[----:B------:R-:W-:Y:S02]  /*181a0*/  LOP3.LUT R4, R2, R17, RZ, 0xfc, !PT ;  /* 0x0000001102047212 */ /* 0x000fe400078efcff */
[C-C-:B------:R-:W-:Y:S02]  /*181b0*/  PRMT R10, R6.reuse, 0x6420, R7.reuse ;  /* 0x00006420060a7816 */ /* 0x140fe40000000007 */
[----:B------:R-:W-:Y:S01]  /*181c0*/  PRMT R11, R6, 0x7531, R7 ;  /* 0x00007531060b7816 */ /* 0x000fe20000000007 */
[----:B------:R-:W-:-:S02]  /*181d0*/  IMAD.IADD R12, R19, 0x1, R4 ;  /* 0x00000001130c7824 */ /* 0x000fc400078e0204 */
[----:B------:R-:W-:Y:S02]  /*181e0*/  IMAD.IADD R6, R18, 0x1, R3 ;  /* 0x0000000112067824 */ /* 0x000fe400078e0203 */
[C---:B------:R-:W-:Y:S01]  /*181f0*/  VIADD R3, R2.reuse, 0x800 ;  /* 0x0000080002037836 */ /* 0x040fe20000000000 */
[----:B------:R0:W-:Y:S04]  /*18200*/  STSM.16.M88.4 [R12], R8 ;  /* 0x000000080c007844 */ /* 0x0001e80000000200 */
[----:B------:R-:W3:Y:S01]  /*18210*/  LDSM.16.MT88.4 R4, [R6+0xf200] ;  /* 0x00f200000604783b */ /* 0x000ee20000004200 */
[----:B0-----:R-:W-:Y:S01]  /*18220*/  VIADD R12, R2, 0x1000 ;  /* 0x00001000020c7836 */ /* 0x001fe20000000000 */
[C-C-:B---3--:R-:W-:Y:S02]  /*18230*/  PRMT R8, R4.reuse, 0x6420, R5.reuse ;  /* 0x0000642004087816 */ /* 0x148fe40000000005 */
[----:B------:R-:W-:-:S02]  /*18240*/  PRMT R9, R4, 0x7531, R5 ;  /* 0x0000753104097816 */ /* 0x000fc40000000005 */
        /* <DEDUP_REMOVED lines=19> */
[----:B------:R-:W2:Y:S01]  /*18380*/  LDSM.16.MT88.4 R4, [R6+0xf200] ;  /* 0x00f200000604783b */ /* 0x000ea20000004200 */
[----:B0-----:R-:W-:Y:S01]  /*18390*/  VIADD R15, R2, 0x5800 ;  /* 0x00005800020f7836 */ /* 0x001fe20000000000 */
[----:B--2---:R-:W-:-:S02]  /*183a0*/  PRMT R8, R4, 0x6420, R5 ;  /* 0x0000642004087816 */ /* 0x004fc40000000005 */
        /* <DEDUP_REMOVED lines=29> */
[----:B------:R-:W2:Y:S01]  /*18580*/  LDSM.16.MT88.4 R4, [R6+0xf200] ;  /* 0x00f200000604783b */ /* 0x000ea20000004200 */
[----:B0-----:R-:W-:Y:S01]  /*18590*/  VIADD R13, R2, 0x6000 ;  /* 0x00006000020d7836 */ /* 0x001fe20000000000 */
[C-C-:B--2---:R-:W-:Y:S02]  /*185a0*/  PRMT R8, R4.reuse, 0x6420, R5.reuse ;  /* 0x0000642004087816 */ /* 0x144fe40000000005 */
        /* <DEDUP_REMOVED lines=11> */
[----:B0-----:R-:W-:Y:S02]  /*18660*/  LOP3.LUT R3, R13, R16, RZ, 0xfc, !PT ;  /* 0x000000100d037212 */ /* 0x001fe400078efcff */
        /* <DEDUP_REMOVED lines=86> */
.L_x_6479:
[----:B--2---:R2:W-:Y:S01]  /*18bd0*/  SYNCS.ARRIVE.TRANS64.A1T0 RZ, [R0+URZ+0x33450], RZ ;  /* 0x033450ff00ff79a7 */ /* 0x0045e2000810003f */
[----:B------:R-:W-:Y:S06]  /*18be0*/  BAR.SYNC.DEFER_BLOCKING 0x2, 0x80 ;  /* 0x0082000000007b1d */ /* 0x000fec0000010000 */
[----:B------:R-:W-:Y:S05]  /*18bf0*/  @!P0 BRA `(.L_x_6480) ;  /* 0x0000000000048947 */ /* 0x000fea0003800000 */
[----:B------:R-:W-:Y:S01]  /*18c00*/  BPT.TRAP 0x1 ;  /* 0x000000040000795c */ /* 0x000fe20000300000 */
.L_x_6480:
[----:B0-----:R-:W3:Y:S01]  /*18c10*/  LDL R2, [R1+0x14] ;  /* 0x0000140001027983 */ /* 0x001ee20000100800 */
[----:B--2---:R-:W-:Y:S02]  /*18c20*/  VIADD R0, R0, 0x33480 ;  /* 0x0003348000007836 */ /* 0x004fe40000000000 */
[----:B------:R-:W-:-:S05]  /*18c30*/  VIADD R31, R31, 0x1 ;  /* 0x000000011f1f7836 */ /* 0x000fca0000000000 */
[----:B------:R-:W-:-:S04]  /*18c40*/  ISETP.NE.AND P0, PT, R31, 0x2, PT ;  /* 0x000000021f00780c */ /* 0x000fc80003f05270 */
[----:B------:R-:W-:Y:S02]  /*18c50*/  SEL R3, RZ, 0x1, P0 ;  /* 0x00000001ff037807 */ /* 0x000fe40000000000 */
[----:B------:R-:W-:Y:S02]  /*18c60*/  SEL R31, R31, RZ, P0 ;  /* 0x000000ff1f1f7207 */ /* 0x000fe40000000000 */
[----:B------:R-:W-:Y:S02]  /*18c70*/  LOP3.LUT R34, R34, R3, RZ, 0x3c, !PT ;  /* 0x0000000322227212 */ /* 0x000fe400078e3cff */
[----:B---3--:R-:W-:-:S04]  /*18c80*/  PRMT R0, R2, 0x654, R0 ;  /* 0x0000065402007816 */ /* 0x008fc80000000000 */
[----:B------:R0:W-:Y:S03]  /*18c90*/  SYNCS.ARRIVE.TRANS64.RED.A1T0 RZ, [R0+URZ], RZ ;  /* 0x000000ff00ff79a7 */ /* 0x0001e6000810043f */
.L_x_6419:
[----:B------:R-:W-:Y:S05]  /*18ca0*/  BSYNC B7 ;  /* 0x0000000000077941 */ /* 0x000fea0003800000 */
.L_x_6417:
[----:B------:R-:W-:-:S13]  /*18cb0*/  LOP3.LUT P0, RZ, R22, 0x200, RZ, 0xc0, !PT ;  /* 0x0000020016ff7812 */ /* 0x000fda000780c0ff */
[----:B------:R-:W-:Y:S05]  /*18cc0*/  @!P0 BRA `(.L_x_6481) ;  /* 0x0000000000348947 */ /* 0x000fea0003800000 */
[----:B------:R-:W0:Y:S08]  /*18cd0*/  S2UR UR4, SR_CgaCtaId ;  /* 0x00000000000479c3 */ /* 0x000e300000008800 */
[----:B------:R-:W-:Y:S01]  /*18ce0*/  BAR.SYNC.DEFER_BLOCKING 0x5, 0x180 ;  /* 0x0146000000007b1d */ /* 0x000fe20000010000 */
[----:B------:R-:W-:Y:S01]  /*18cf0*/  MOV R18, 0x400 ;  /* 0x0000040000127802 */ /* 0x000fe20000000f00 */
[----:B0-2---:R-:W-:-:S05]  /*18d00*/  IMAD.U32 R0, RZ, RZ, UR4 ;  /* 0x00000004ff007e24 */ /* 0x005fca000f8e00ff */
[----:B------:R-:W-:Y:S01]  /*18d10*/  LEA R18, R0, R18, 0x18 ;  /* 0x0000001200127211 */ /* 0x000fe200078ec0ff */
[----:B------:R-:W-:Y:S04]  /*18d20*/  STL [R1+0x14], R0 ;  /* 0x0000140001007387 */ /* 0x000fe80000100800 */
[----:B------:R-:W0:Y:S04]  /*18d30*/  LDS.128 R4, [R18+0x334d0] ;  /* 0x0334d00012047984 */ /* 0x000e280000000c00 */
[----:B0-----:R0:W-:Y:S01]  /*18d40*/  STL.64 [R1], R4 ;  /* 0x0000000401007387 */ /* 0x0011e20000100a00 */
[----:B------:R-:W-:-:S03]  /*18d50*/  IMAD.MOV.U32 R0, RZ, RZ, R7 ;  /* 0x000000ffff007224 */ /* 0x000fc600078e0007 */
[----:B------:R0:W-:Y:S02]  /*18d60*/  STL [R1+0x8], R6 ;  /* 0x0000080601007387 */ /* 0x0001e40000100800 */
[----:B------:R-:W-:Y:S01]  /*18d70*/  R2UR UR41, R0 ;  /* 0x00000000002972ca */ /* 0x000fe200000e0000 */
[----:B------:R-:W-:Y:S06]  /*18d80*/  BAR.ARV 0x4, 0x180 ;  /* 0x0106000000007b1d */ /* 0x000fec0000002000 */
[----:B------:R-:W-:Y:S08]  /*18d90*/  BRA `(.L_x_6482) ;  /* 0x0000000c00f47947 */ /* 0x000ff00003800000 */
.L_x_6481:
[----:B0-2---:R-:W2:Y:S01]  /*18da0*/  LDL.LU R0, [R1] ;  /* 0x0000000001007983 */ /* 0x005ea20000300800 */
[----:B------:R-:W-:Y:S01]  /*18db0*/  ULDC UR4, c[0x0][0xc3c] ;  /* 0x00030f0000047ab9 */ /* 0x000fe20000000800 */
[----:B------:R-:W0:Y:S02]  /*18dc0*/  S2R R2, SR_TID.X ;  /* 0x0000000000027919 */ /* 0x000e240000002100 */
[----:B0-----:R-:W-:-:S04]  /*18dd0*/  LOP3.LUT R9, R2, 0x1f, RZ, 0xc0, !PT ;  /* 0x0000001f02097812 */ /* 0x001fc800078ec0ff */
[C---:B------:R-:W-:Y:S01]  /*18de0*/  ISETP.NE.AND P0, PT, R9.reuse, 0x1f, PT ;  /* 0x0000001f0900780c */ /* 0x040fe20003f05270 */
[----:B------:R-:W-:-:S05]  /*18df0*/  VIADD R7, R9, UR41 ;  /* 0x0000002909077c36 */ /* 0x000fca0008000000 */
[----:B------:R-:W-:Y:S01]  /*18e00*/  ISETP.GE.OR P1, PT, R7, UR4, !P0 ;  /* 0x0000000407007c0c */ /* 0x000fe2000c726670 */
[----:B------:R-:W-:-:S12]  /*18e10*/  ULDC UR4, c[0x0][0xc3c] ;  /* 0x00030f0000047ab9 */ /* 0x000fd80000000800 */
[----:B------:R-:W0:Y:S08]  /*18e20*/  @!P1 LDC.64 R2, c[0x0][0xc80] ;  /* 0x00032000ff029b82 */ /* 0x000e300000000a00 */
[----:B------:R-:W3:Y:S01]  /*18e30*/  @!P1 LDC.64 R4, c[0x0][0xc78] ;  /* 0x00031e00ff049b82 */ /* 0x000ee20000000a00 */
[----:B0-----:R-:W-:-:S04]  /*18e40*/  @!P1 IMAD.WIDE R2, R7, 0x4, R2 ;  /* 0x0000000407029825 */ /* 0x001fc800078e0202 */
        /* <DEDUP_REMOVED lines=24> */
[----:B0-----:R-:W-:-:S05]  /*18fd0*/  SEL R3, R3, RZ, P4 ;  /* 0x000000ff03037207 */ /* 0x001fca0002000000 */
[----:B------:R-:W-:-:S05]  /*18fe0*/  IMAD.IADD R7, R2, 0x1, R3 ;  /* 0x0000000102077824 */ /* 0x000fca00078e0203 */
[----:B------:R-:W0:Y:S02]  /*18ff0*/  SHFL.UP PT, R3, R7, 0x10, RZ ;  /* 0x0600000007037989 */ /* 0x000e2400000e00ff */
[----:B0-----:R-:W-:-:S05]  /*19000*/  SEL R4, R3, RZ, P5 ;  /* 0x000000ff03047207 */ /* 0x001fca0002800000 */
[----:B------:R-:W-:Y:S02]  /*19010*/  IMAD.IADD R3, R7, 0x1, R4 ;  /* 0x0000000107037824 */ /* 0x000fe400078e0204 */
[----:B------:R-:W0:Y:S01]  /*19020*/  LDC R4, c[0x0][0xc38] ;  /* 0x00030e00ff047b82 */ /* 0x000e220000000800 */
[----:B------:R-:W-:Y:S02]  /*19030*/  IMAD.MOV.U32 R7, RZ, RZ, RZ ;  /* 0x000000ffff077224 */ /* 0x000fe400078e00ff */
[----:B------:R-:W0:Y:S02]  /*19040*/  SHFL.IDX PT, R9, R3, 0x1f, 0x1f ;  /* 0x03e01f0003097f89 */ /* 0x000e2400000e0000 */
[----:B0-----:R-:W-:-:S04]  /*19050*/  IMAD R2, R9, R4, RZ ;  /* 0x0000000409027224 */ /* 0x001fc800078e02ff */
[----:B------:R-:W-:-:S05]  /*19060*/  IMAD.IADD R9, R11, 0x1, R2 ;  /* 0x000000010b097824 */ /* 0x000fca00078e0202 */
[----:B------:R-:W-:-:S13]  /*19070*/  ISETP.GT.AND P6, PT, R9, R6, PT ;  /* 0x000000060900720c */ /* 0x000fda0003fc4270 */
[----:B------:R-:W-:Y:S05]  /*19080*/  @P6 BRA `(.L_x_6483) ;  /* 0x0000000000a06947 */ /* 0x000fea0003800000 */
.L_x_6485:
        /* <DEDUP_REMOVED lines=10> */
[----:B------:R-:W2:Y:S01]  /*19130*/  @!P6 LDC.64 R4, c[0x0][0xc78] ;  /* 0x00031e00ff04eb82 */ /* 0x000ea20000000a00 */
[----:B0-----:R-:W-:-:S05]  /*19140*/  @!P6 IMAD.WIDE R2, R11, 0x4, R2 ;  /* 0x000000040b02e825 */ /* 0x001fca00078e0202 */
[----:B------:R2:W3:Y:S02]  /*19150*/  @!P6 LDG.E R0, desc[UR36][R2.64] ;  /* 0x000000240200e981 */ /* 0x0004e4000c1e1900 */
[----:B--2---:R-:W-:-:S04]  /*19160*/  @!P6 IMAD.WIDE R2, R11, 0x4, R4 ;  /* 0x000000040b02e825 */ /* 0x004fc800078e0204 */
[----:B------:R-:W-:-:S06]  /*19170*/  IMAD.MOV.U32 R5, RZ, RZ, RZ ;  /* 0x000000ffff057224 */ /* 0x000fcc00078e00ff */
[----:B------:R-:W3:Y:S02]  /*19180*/  @!P6 LDG.E R5, desc[UR36][R2.64] ;  /* 0x000000240205e981 */ /* 0x000ee4000c1e1900 */
[----:B---3--:R-:W-:-:S05]  /*19190*/  IMAD R13, R5, R0, RZ ;  /* 0x00000000050d7224 */ /* 0x008fca00078e02ff */
        /* <DEDUP_REMOVED lines=23> */
.L_x_6483:
        /* <DEDUP_REMOVED lines=8> */
[----:B------:R0:W2:Y:S04]  /*19390*/  SHFL.IDX PT, R8, R5, R8, 0x1f ;  /* 0x00001f0805087589 */ /* 0x0000a800000e0000 */
[----:B------:R0:W3:Y:S01]  /*193a0*/  SHFL.IDX PT, R0, R0, R9, 0x1f ;  /* 0x00001f0900007589 */ /* 0x0000e200000e0000 */
[----:B------:R-:W-:Y:S05]  /*193b0*/  @!P0 BRA `(.L_x_6486) ;  /* 0x00000000000c8947 */ /* 0x000fea0003800000 */
[----:B------:R-:W-:-:S06]  /*193c0*/  UIADD3 UR5, UR4, -0x1, URZ ;  /* 0xffffffff04057890 */ /* 0x000fcc000fffe03f */
[----:B------:R-:W-:-:S05]  /*193d0*/  IMAD.U32 R10, RZ, RZ, UR5 ;  /* 0x00000005ff0a7e24 */ /* 0x000fca000f8e00ff */
[----:B------:R4:W0:Y:S02]  /*193e0*/  SHFL.IDX PT, R7, R3, R10, 0x1f ;  /* 0x00001f0a03077589 */ /* 0x00082400000e0000 */
.L_x_6486:
[----:B0-----:R-:W-:Y:S01]  /*193f0*/  IMAD R2, R7, R4, R2 ;  /* 0x0000000407027224 */ /* 0x001fe200078e0202 */
[----:B--2---:R-:W-:Y:S01]  /*19400*/  ISETP.NE.AND P0, PT, R8, 0x1, PT ;  /* 0x000000010800780c */ /* 0x004fe20003f05270 */
[----:B------:R-:W-:Y:S02]  /*19410*/  UIADD3 UR41, UR4, UR41, URZ ;  /* 0x0000002904297290 */ /* 0x000fe4000fffe03f */
[----:B------:R-:W-:Y:S01]  /*19420*/  IMAD.IADD R5, R6, 0x1, -R2 ;  /* 0x0000000106057824 */ /* 0x000fe200078e0a02 */
[----:B------:R0:W-:Y:S09]  /*19430*/  STL [R1], R2 ;  /* 0x0000000201007387 */ /* 0x0001f20000100800 */
[----:B------:R-:W-:Y:S05]  /*19440*/  @!P0 BRA `(.L_x_6487) ;  /* 0x0000000000e08947 */ /* 0x000fea0003800000 */
[----:B---3--:R-:W-:Y:S02]  /*19450*/  IABS R4, R0 ;  /* 0x0000000000047213 */ /* 0x008fe40000000000 */
[----:B------:R-:W-:Y:S02]  /*19460*/  IABS R6, R8 ;  /* 0x0000000800067213 */ /* 0x000fe40000000000 */
[----:B------:R-:W2:Y:S08]  /*19470*/  I2F.RP R7, R4 ;  /* 0x0000000400077306 */ /* 0x000eb00000209400 */
[----:B----4-:R-:W3:Y:S08]  /*19480*/  I2F.RP R10, R6 ;  /* 0x00000006000a7306 */ /* 0x010ef00000209400 */
[----:B--2---:R-:W0:Y:S08]  /*19490*/  MUFU.RCP R7, R7 ;  /* 0x0000000700077308 */ /* 0x004e300000001000 */
[----:B---3--:R-:W-:Y:S01]  /*194a0*/  MUFU.RCP R10, R10 ;  /* 0x0000000a000a7308 */ /* 0x008fe20000001000 */
[----:B0-----:R-:W-:Y:S01]  /*194b0*/  VIADD R2, R7, 0xffffffe ;  /* 0x0ffffffe07027836 */ /* 0x001fe20000000000 */
[----:B------:R-:W-:-:S06]  /*194c0*/  IABS R7, R0 ;  /* 0x0000000000077213 */ /* 0x000fcc0000000000 */
[----:B------:R0:W2:Y:S02]  /*194d0*/  F2I.FTZ.U32.TRUNC.NTZ R3, R2 ;  /* 0x0000000200037305 */ /* 0x0000a4000021f000 */
[----:B0-----:R-:W-:Y:S02]  /*194e0*/  IMAD.MOV.U32 R2, RZ, RZ, RZ ;  /* 0x000000ffff027224 */ /* 0x001fe400078e00ff */
[----:B--2---:R-:W-:-:S04]  /*194f0*/  IMAD.MOV R9, RZ, RZ, -R3 ;  /* 0x000000ffff097224 */ /* 0x004fc800078e0a03 */
[----:B------:R-:W-:-:S04]  /*19500*/  IMAD R9, R9, R4, RZ ;  /* 0x0000000409097224 */ /* 0x000fc800078e02ff */
[----:B------:R-:W-:Y:S01]  /*19510*/  IMAD.HI.U32 R3, R3, R9, R2 ;  /* 0x0000000903037227 */ /* 0x000fe200078e0002 */
[----:B------:R-:W-:-:S03]  /*19520*/  IABS R2, R5 ;  /* 0x0000000500027213 */ /* 0x000fc60000000000 */
[----:B------:R-:W-:Y:S02]  /*19530*/  IMAD.MOV R9, RZ, RZ, -R7 ;  /* 0x000000ffff097224 */ /* 0x000fe400078e0a07 */
[----:B------:R-:W-:-:S04]  /*19540*/  IMAD.HI.U32 R7, R3, R2, RZ ;  /* 0x0000000203077227 */ /* 0x000fc800078e00ff */
[----:B------:R-:W-:Y:S02]  /*19550*/  IMAD R9, R7, R9, R2 ;  /* 0x0000000907097224 */ /* 0x000fe400078e0202 */
[----:B------:R-:W-:Y:S02]  /*19560*/  VIADD R3, R10, 0xffffffe ;  /* 0x0ffffffe0a037836 */ /* 0x000fe40000000000 */
[----:B------:R-:W-:Y:S01]  /*19570*/  IMAD.MOV.U32 R2, RZ, RZ, RZ ;  /* 0x000000ffff027224 */ /* 0x000fe200078e00ff */
[----:B------:R-:W-:-:S03]  /*19580*/  ISETP.GT.U32.AND P1, PT, R4, R9, PT ;  /* 0x000000090400720c */ /* 0x000fc60003f24070 */
[----:B------:R-:W0:Y:S10]  /*19590*/  F2I.FTZ.U32.TRUNC.NTZ R3, R3 ;  /* 0x0000000300037305 */ /* 0x000e34000021f000 */
[----:B------:R-:W-:-:S02]  /*195a0*/  @!P1 IMAD.IADD R9, R9, 0x1, -R4 ;  /* 0x0000000109099824 */ /* 0x000fc400078e0a04 */
[----:B------:R-:W-:Y:S01]  /*195b0*/  @!P1 VIADD R7, R7, 0x1 ;  /* 0x0000000107079836 */ /* 0x000fe20000000000 */
[----:B------:R-:W-:Y:S02]  /*195c0*/  ISETP.NE.AND P1, PT, R0, RZ, PT ;  /* 0x000000ff0000720c */ /* 0x000fe40003f25270 */
[----:B------:R-:W-:Y:S01]  /*195d0*/  ISETP.GE.U32.AND P0, PT, R9, R4, PT ;  /* 0x000000040900720c */ /* 0x000fe20003f06070 */
[----:B0-----:R-:W-:-:S04]  /*195e0*/  IMAD.MOV R9, RZ, RZ, -R3 ;  /* 0x000000ffff097224 */ /* 0x001fc800078e0a03 */
[----:B------:R-:W-:-:S04]  /*195f0*/  IMAD R9, R9, R6, RZ ;  /* 0x0000000609097224 */ /* 0x000fc800078e02ff */
[----:B------:R-:W-:Y:S01]  /*19600*/  IMAD.HI.U32 R4, R3, R9, R2 ;  /* 0x0000000903047227 */ /* 0x000fe200078e0002 */
[----:B------:R-:W-:-:S03]  /*19610*/  LOP3.LUT R2, R5, R0, RZ, 0x3c, !PT ;  /* 0x0000000005027212 */ /* 0x000fc600078e3cff */
[----:B------:R-:W-:Y:S01]  /*19620*/  @P0 VIADD R7, R7, 0x1 ;  /* 0x0000000107070836 */ /* 0x000fe20000000000 */
[----:B------:R-:W-:Y:S02]  /*19630*/  ISETP.GE.AND P2, PT, R2, RZ, PT ;  /* 0x000000ff0200720c */ /* 0x000fe40003f46270 */
[----:B------:R-:W-:-:S05]  /*19640*/  IABS R2, R8 ;  /* 0x0000000800027213 */ /* 0x000fca0000000000 */
[----:B------:R-:W-:-:S06]  /*19650*/  IMAD.MOV R2, RZ, RZ, -R2 ;  /* 0x000000ffff027224 */ /* 0x000fcc00078e0a02 */
[----:B------:R-:W-:Y:S01]  /*19660*/  @!P2 IMAD.MOV R7, RZ, RZ, -R7 ;  /* 0x000000ffff07a224 */ /* 0x000fe200078e0a07 */
[----:B------:R-:W-:-:S04]  /*19670*/  @!P1 LOP3.LUT R7, RZ, R0, RZ, 0x33, !PT ;  /* 0x00000000ff079212 */ /* 0x000fc800078e33ff */
        /* <DEDUP_REMOVED lines=15> */
[--C-:B------:R-:W-:Y:S02]  /*19770*/  IMAD R8, R8, R2, R7.reuse ;  /* 0x0000000208087224 */ /* 0x100fe400078e0207 */
[----:B------:R-:W-:Y:S02]  /*19780*/  IMAD.MOV R2, RZ, RZ, -R7 ;  /* 0x000000ffff027224 */ /* 0x000fe400078e0a07 */
[----:B------:R-:W-:Y:S02]  /*19790*/  IMAD R3, R8, 0x10000, R3 ;  /* 0x0001000008037824 */ /* 0x000fe400078e0203 */
[----:B------:R-:W-:-:S03]  /*197a0*/  IMAD R2, R0, R2, R5 ;  /* 0x0000000200027224 */ /* 0x000fc600078e0205 */
[----:B------:R2:W-:Y:S01]  /*197b0*/  STL [R1+0x8], R3 ;  /* 0x0000080301007387 */ /* 0x0005e20000100800 */
[----:B------:R-:W-:Y:S05]  /*197c0*/  BRA `(.L_x_6488) ;  /* 0x0000000000fc7947 */ /* 0x000fea0003800000 */
.L_x_6487:
[----:B------:R-:W-:Y:S02]  /*197d0*/  ULDC.64 UR4, c[0x0][0xc90] ;  /* 0x0003240000047ab9 */ /* 0x000fe40000000a00 */
[----:B------:R-:W-:-:S06]  /*197e0*/  UIMAD.WIDE UR4, UR41, 0x4, UR4 ;  /* 0x00000004290478a5 */ /* 0x000fcc000f8e0204 */
[----:B0-----:R-:W-:Y:S02]  /*197f0*/  IMAD.U32 R2, RZ, RZ, UR4 ;  /* 0x00000004ff027e24 */ /* 0x001fe4000f8e00ff */
[----:B----4-:R-:W-:-:S05]  /*19800*/  IMAD.U32 R3, RZ, RZ, UR5 ;  /* 0x00000005ff037e24 */ /* 0x010fca000f8e00ff */
[----:B------:R0:W3:Y:S02]  /*19810*/  LDG.E R9, desc[UR36][R2.64] ;  /* 0x0000002402097981 */ /* 0x0000e4000c1e1900 */
[----:B0-----:R-:W-:Y:S02]  /*19820*/  IMAD.MOV.U32 R2, RZ, RZ, RZ ;  /* 0x000000ffff027224 */ /* 0x001fe400078e00ff */
[----:B---3--:R-:W-:-:S05]  /*19830*/  IMAD R6, R0, R9, RZ ;  /* 0x0000000900067224 */ /* 0x008fca00078e02ff */
        /* <DEDUP_REMOVED lines=54> */
[----:B------:R-:W-:-:S05]  /*19ba0*/  IMAD R3, R2, R4, R5 ;  /* 0x0000000402037224 */ /* 0x000fca00078e0205 */
[----:B------:R0:W-:Y:S02]  /*19bb0*/  STL [R1+0x8], R3 ;  /* 0x0000080301007387 */ /* 0x0001e40000100800 */
.L_x_6488:
[----:B0-2---:R-:W-:-:S05]  /*19bc0*/  LOP3.LUT R3, RZ, R2, RZ, 0x33, !PT ;  /* 0x00000002ff037212 */ /* 0x005fca00078e33ff */
[----:B------:R-:W-:-:S05]  /*19bd0*/  IMAD.IADD R0, R0, 0x1, R3 ;  /* 0x0000000100007824 */ /* 0x000fca00078e0203 */
[----:B------:R2:W-:Y:S01]  /*19be0*/  STL [R1+0x4], R0 ;  /* 0x0000040001007387 */ /* 0x0005e20000100800 */
[----:B------:R-:W-:Y:S05]  /*19bf0*/  BRA `(.L_x_6489) ;  /* 0x0000000000107947 */ /* 0x000fea0003800000 */
.L_x_6484:
[----:B------:R0:W-:Y:S01]  /*19c00*/  STL [R1], R6 ;  /* 0x0000000601007387 */ /* 0x0001e20000100800 */
[----:B------:R-:W-:-:S03]  /*19c10*/  ULDC UR41, c[0x0][0xc3c] ;  /* 0x00030f0000297ab9 */ /* 0x000fc60000000800 */
[----:B------:R0:W-:Y:S04]  /*19c20*/  STL [R1+0x4], RZ ;  /* 0x000004ff01007387 */ /* 0x0001e80000100800 */
[----:B------:R0:W-:Y:S02]  /*19c30*/  STL [R1+0x8], RZ ;  /* 0x000008ff01007387 */ /* 0x0001e40000100800 */
.L_x_6489:
[----:B------:R-:W3:Y:S04]  /*19c40*/  LDL R3, [R1+0x4] ;  /* 0x0000040001037983 */ /* 0x000ee80000100800 */
[----:B------:R-:W4:Y:S04]  /*19c50*/  LDL R2, [R1+0x8] ;  /* 0x0000080001027983 */ /* 0x000f280000100800 */
[----:B------:R-:W5:Y:S01]  /*19c60*/  LDL R4, [R1] ;  /* 0x0000000001047983 */ /* 0x000f620000100800 */
[----:B--2---:R-:W2:Y:S01]  /*19c70*/  S2R R0, SR_TID.X ;  /* 0x0000000000007919 */ /* 0x004ea20000002100 */
[----:B------:R-:W-:Y:S01]  /*19c80*/  BAR.SYNC.DEFER_BLOCKING 0x4, 0x180 ;  /* 0x0106000000007b1d */ /* 0x000fe20000010000 */
[----:B---3--:R-:W-:-:S02]  /*19c90*/  IMAD.MOV.U32 R5, RZ, RZ, R3 ;  /* 0x000000ffff057224 */ /* 0x008fc400078e0003 */
[----:B----4-:R-:W-:-:S03]  /*19ca0*/  IMAD.MOV.U32 R3, RZ, RZ, R2 ;  /* 0x000000ffff037224 */ /* 0x010fc600078e0002 */
[----:B------:R3:W4:Y:S01]  /*19cb0*/  LDL R2, [R1+0x14] ;  /* 0x0000140001027983 */ /* 0x0007220000100800 */
[----:B--2---:R-:W-:Y:S01]  /*19cc0*/  LOP3.LUT R0, R0, 0x1f, RZ, 0xc0, !PT ;  /* 0x0000001f00007812 */ /* 0x004fe200078ec0ff */
[----:B0-----:R-:W-:-:S03]  /*19cd0*/  IMAD.MOV.U32 R6, RZ, RZ, R3 ;  /* 0x000000ffff067224 */ /* 0x001fc600078e0003 */
[----:B------:R-:W-:-:S13]  /*19ce0*/  ISETP.NE.AND P0, PT, R0, RZ, PT ;  /* 0x000000ff0000720c */ /* 0x000fda0003f05270 */
[----:B------:R-:W-:Y:S01]  /*19cf0*/  @!P0 MOV R0, 0x400 ;  /* 0x0000040000008802 */ /* 0x000fe20000000f00 */
[----:B----4-:R-:W0:Y:S03]  /*19d00*/  @!P0 S2R R2, SR_CgaCtaId ;  /* 0x0000000000028919 */ /* 0x010e260000008800 */
[----:B0-----:R-:W-:Y:S01]  /*19d10*/  @!P0 LEA R18, R2, R0, 0x18 ;  /* 0x0000000002128211 */ /* 0x001fe200078ec0ff */
[----:B------:R-:W-:Y:S01]  /*19d20*/  IMAD.U32 R0, RZ, RZ, UR41 ;  /* 0x00000029ff007e24 */ /* 0x000fe2000f8e00ff */
[----:B------:R3:W-:Y:S03]  /*19d30*/  @!P0 STL [R1+0x14], R2 ;  /* 0x0000140201008387 */ /* 0x0007e60000100800 */
[----:B------:R-:W-:-:S05]  /*19d40*/  @!P0 IMAD.MOV.U32 R7, RZ, RZ, R0 ;  /* 0x000000ffff078224 */ /* 0x000fca00078e0000 */
[----:B-----5:R3:W-:Y:S01]  /*19d50*/  @!P0 STS.128 [R18+0x334d0], R4 ;  /* 0x0334d00412008388 */ /* 0x0207e20000000c00 */
[----:B------:R-:W-:Y:S06]  /*19d60*/  BAR.ARV 0x5, 0x180 ;  /* 0x0146000000007b1d */ /* 0x000fec0000002000 */
.L_x_6482:
[----:B------:R-:W-:Y:S02]  /*19d70*/  ULDC UR4, c[0x0][0xc3c] ;  /* 0x00030f0000047ab9 */ /* 0x000fe40000000800 */
[----:B------:R-:W-:-:S06]  /*19d80*/  UISETP.GE.AND UP0, UPT, UR41, UR4, UPT ;  /* 0x000000042900728c */ /* 0x000fcc000bf06270 */
[----:B------:R-:W-:-:S13]  /*19d90*/  PLOP3.LUT P0, PT, PT, PT, UP0, 0x80, 0x0 ;  /* 0x000000000000781c */ /* 0x000fda0003f0f008 */
[----:B------:R-:W-:Y:S05]  /*19da0*/  @!P0 BRA `(.L_x_6490) ;  /* 0xffffff9400548947 */ /* 0x000fea000383ffff */
.L_x_6412:
[----:B-1----:R-:W2:Y:S01]  /*19db0*/  LDL.LU R0, [R1+0x20] ;  /* 0x0000200001007983 */ /* 0x002ea20000300800 */
[----:B------:R-:W-:Y:S01]  /*19dc0*/  BSSY B0, `(.L_x_6491) ;  /* 0x000000b000007945 */ /* 0x000fe20003800000 */
[----:B0--3--:R-:W0:Y:S01]  /*19dd0*/  S2R R5, SR_CgaCtaId ;  /* 0x0000000000057919 */ /* 0x009e220000008800 */
        /* <DEDUP_REMOVED lines=9> */
.L_x_6577:
[----:B------:R-:W-:Y:S05]  /*19e70*/  BSYNC B0 ;  /* 0x0000000000007941 */ /* 0x000fea0003800000 */
.L_x_6491:
[----:B------:R-:W-:-:S03]  /*19e80*/  UMOV UR4, 0xffffffff ;  /* 0xffffffff00047882 */ /* 0x000fc60000000000 */
[----:B------:R-:W-:Y:S05]  /*19e90*/  BRA.DIV UR4, `(.L_x_6493) ;  /* 0x0000002a04787947 */ /* 0x000fea000b800000 */
[----:B0-----:R-:W0:Y:S02]  /*19ea0*/  S2R R0, SR_TID.X ;  /* 0x0000000000007919 */ /* 0x001e240000002100 */
[----:B0-----:R-:W-:-:S04]  /*19eb0*/  SHF.R.U32.HI R0, RZ, 0x5, R0 ;  /* 0x00000005ff007819 */ /* 0x001fc80000011600 */
[----:B------:R-:W-:-:S05]  /*19ec0*/  LOP3.LUT R0, R0, 0x3, RZ, 0xc0, !PT ;  /* 0x0000000300007812 */ /* 0x000fca00078ec0ff */
[----:B------:R0:W1:Y:S02]  /*19ed0*/  SHFL.IDX PT, R14, R0, RZ, 0x1f ;  /* 0x00001fff000e7589 */ /* 0x00006400000e0000 */
.L_x_6580:
[----:B-1----:R-:W-:Y:S01]  /*19ee0*/  ISETP.NE.AND P0, PT, R14, RZ, PT ;  /* 0x000000ff0e00720c */ /* 0x002fe20003f05270 */
[----:B------:R-:W-:-:S12]  /*19ef0*/  BSSY B0, `(.L_x_6494) ;  /* 0x000002e000007945 */ /* 0x000fd80003800000 */
[----:B------:R-:W-:Y:S05]  /*19f00*/  @P0 BRA `(.L_x_6495) ;  /* 0x0000000000b00947 */ /* 0x000fea0003800000 */
[----:B------:R-:W-:-:S03]  /*19f10*/  UMOV UR4, 0xffffffff ;  /* 0xffffffff00047882 */ /* 0x000fc60000000000 */
[----:B------:R-:W-:Y:S05]  /*19f20*/  BRA.DIV UR4, `(.L_x_6496) ;  /* 0x0000002a04887947 */ /* 0x000fea000b800000 */
[----:B------:R-:W-:-:S13]  /*19f30*/  ELECT P6, URZ, PT ;  /* 0x00000000003f782f */ /* 0x000fda00038c0000 */
.L_x_6583:
        /* <DEDUP_REMOVED lines=8> */
.L_x_6497:
[C---:B------:R-:W-:Y:S01]  /*19fc0*/  IMAD R5, R31.reuse, 0x8, R4 ;  /* 0x000000081f057824 */ /* 0x040fe200078e0204 */
[----:B------:R-:W-:Y:S01]  /*19fd0*/  SHF.L.U32 R0, R34, 0x1f, RZ ;  /* 0x0000001f22007819 */ /* 0x000fe200000006ff */
[----:B------:R-:W-:-:S03]  /*19fe0*/  VIADD R31, R31, 0x1 ;  /* 0x000000011f1f7836 */ /* 0x000fc60000000000 */
[----:B------:R-:W0:Y:S02]  /*19ff0*/  SYNCS.PHASECHK.TRANS64.TRYWAIT P1, [R5+URZ+0x33440], R0 ;  /* 0x03344000050075a7 */ /* 0x000e24000802017f */
[----:B------:R-:W-:-:S04]  /*1a000*/  ISETP.NE.AND P2, PT, R31, 0x2, PT ;  /* 0x000000021f00780c */ /* 0x000fc80003f45270 */
[----:B------:R-:W-:Y:S01]  /*1a010*/  SEL R3, RZ, 0x1, P2 ;  /* 0x00000001ff037807 */ /* 0x000fe20001000000 */
[----:B0-----:R-:W-:Y:S08]  /*1a020*/  @!P1 BRA `(.L_x_6498) ;  /* 0x0000002800689947 */ /* 0x001ff00003800000 */
.L_x_6584:
[----:B------:R-:W-:Y:S02]  /*1a030*/  SEL R31, R31, RZ, P2 ;  /* 0x000000ff1f1f7207 */ /* 0x000fe40001000000 */
[----:B------:R-:W-:Y:S01]  /*1a040*/  LOP3.LUT R2, R34, R3, RZ, 0x3c, !PT ;  /* 0x0000000322027212 */ /* 0x000fe200078e3cff */
[----:B------:R-:W-:Y:S06]  /*1a050*/  @!P0 BRA `(.L_x_6499) ;  /* 0x0000000000048947 */ /* 0x000fec0003800000 */
[----:B------:R-:W-:Y:S01]  /*1a060*/  BPT.TRAP 0x1 ;  /* 0x000000040000795c */ /* 0x000fe20000300000 */
.L_x_6499:
[----:B------:R-:W-:Y:S01]  /*1a070*/  IMAD R31, R31, 0x8, R4 ;  /* 0x000000081f1f7824 */ /* 0x000fe200078e0204 */
[----:B------:R-:W-:-:S04]  /*1a080*/  SHF.L.U32 R2, R2, 0x1f, RZ ;  /* 0x0000001f02027819 */ /* 0x000fc800000006ff */
[----:B------:R-:W1:Y:S02]  /*1a090*/  SYNCS.PHASECHK.TRANS64.TRYWAIT P1, [R31+URZ+0x33440], R2 ;  /* 0x033440021f0075a7 */ /* 0x000e64000802017f */
[----:B-1----:R-:W-:Y:S05]  /*1a0a0*/  @!P1 BRA `(.L_x_6500) ;  /* 0x00000028005c9947 */ /* 0x002fea0003800000 */
.L_x_6585:
[----:B------:R-:W-:Y:S05]  /*1a0b0*/  @!P0 BRA `(.L_x_6501) ;  /* 0x0000000000048947 */ /* 0x000fea0003800000 */
[----:B------:R-:W-:Y:S01]  /*1a0c0*/  BPT.TRAP 0x1 ;  /* 0x000000040000795c */ /* 0x000fe20000300000 */
.L_x_6501:
[----:B------:R-:W2:Y:S02]  /*1a0d0*/  SYNCS.PHASECHK.TRANS64.TRYWAIT P1, [R5+URZ+0x33460], R0 ;  /* 0x03346000050075a7 */ /* 0x000ea4000802017f */
[----:B--2---:R-:W-:Y:S05]  /*1a0e0*/  @!P1 BRA `(.L_x_6502) ;  /* 0x0000002800609947 */ /* 0x004fea0003800000 */
.L_x_6586:
[----:B------:R-:W-:Y:S05]  /*1a0f0*/  @!P0 BRA `(.L_x_6503) ;  /* 0x0000000000048947 */ /* 0x000fea0003800000 */
[----:B------:R-:W-:Y:S01]  /*1a100*/  BPT.TRAP 0x1 ;  /* 0x000000040000795c */ /* 0x000fe20000300000 */
.L_x_6503:
[----:B------:R-:W3:Y:S02]  /*1a110*/  SYNCS.PHASECHK.TRANS64.TRYWAIT P1, [R31+URZ+0x33460], R2 ;  /* 0x033460021f0075a7 */ /* 0x000ee4000802017f */
[----:B---3--:R-:W-:Y:S05]  /*1a120*/  @!P1 BRA `(.L_x_6504) ;  /* 0x0000002800649947 */ /* 0x008fea0003800000 */
.L_x_6587:
[----:B------:R-:W-:Y:S05]  /*1a130*/  @!P0 BRA `(.L_x_6505) ;  /* 0x0000000000048947 */ /* 0x000fea0003800000 */
[----:B------:R-:W-:Y:S01]  /*1a140*/  BPT.TRAP 0x1 ;  /* 0x000000040000795c */ /* 0x000fe20000300000 */
.L_x_6505:
[----:B------:R-:W4:Y:S02]  /*1a150*/  SYNCS.PHASECHK.TRANS64.TRYWAIT P1, [R5+URZ+0x33480], R0 ;  /* 0x03348000050075a7 */ /* 0x000f24000802017f */
[----:B----4-:R-:W-:Y:S05]  /*1a160*/  @!P1 BRA `(.L_x_6506) ;  /* 0x0000002800689947 */ /* 0x010fea0003800000 */
.L_x_6588:
[----:B------:R-:W-:Y:S05]  /*1a170*/  @!P0 BRA `(.L_x_6507) ;  /* 0x0000000000048947 */ /* 0x000fea0003800000 */
[----:B------:R-:W-:Y:S01]  /*1a180*/  BPT.TRAP 0x1 ;  /* 0x000000040000795c */ /* 0x000fe20000300000 */
.L_x_6507:
[----:B------:R0:W0:Y:S02]  /*1a190*/  SYNCS.PHASECHK.TRANS64.TRYWAIT P0, [R31+URZ+0x33480], R2 ;  /* 0x033480021f0075a7 */ /* 0x000024000800017f */
[----:B0-----:R-:W-:Y:S05]  /*1a1a0*/  @!P0 NANOSLEEP.SYNCS 0x989680 ;  /* 0x009896800000895d */ /* 0x001fea0003900000 */
[----:B------:R-:W0:Y:S02]  /*1a1b0*/  @!P0 SYNCS.PHASECHK.TRANS64 P0, [R31+URZ+0x33480], R2 ;  /* 0x033480021f0085a7 */ /* 0x000e24000800007f */
[----:B0-----:R-:W-:Y:S05]  /*1a1c0*/  @!P0 BRA `(.L_x_6507) ;  /* 0xfffffffc00f08947 */ /* 0x001fea000383ffff */
.L_x_6495:
[----:B------:R-:W-:Y:S05]  /*1a1d0*/  BSYNC B0 ;  /* 0x0000000000007941 */ /* 0x000fea0003800000 */
.L_x_6494:
[----:B------:R-:W-:Y:S05]  /*1a1e0*/  EXIT ;  /* 0x000000000000794d */ /* 0x000fea0003800000 */
.L_x_6346:
[----:B0-----:R-:W-:-:S04]  /*1a1f0*/  IMAD.U32 R3, RZ, RZ, UR39 ;  /* 0x00000027ff037e24 */ /* 0x001fc8000f8e00ff */
[----:B------:R0:W1:Y:S03]  /*1a200*/  SYNCS.PHASECHK.TRANS64.TRYWAIT P0, [R3+URZ+0x33400], R0 ;  /* 0x03340000030075a7 */ /* 0x000066000800017f */
[----:B-1----:R-:W-:Y:S05]  /*1a210*/  @!P0 NANOSLEEP.SYNCS 0x989680 ;  /* 0x009896800000895d */ /* 0x002fea0003900000 */
[----:B------:R-:W1:Y:S02]  /*1a220*/  @!P0 SYNCS.PHASECHK.TRANS64 P0, [R3+URZ+0x33400], R0 ;  /* 0x03340000030085a7 */ /* 0x000e64000800007f */
[----:B-1----:R-:W-:Y:S05]  /*1a230*/  @!P0 BRA `(.L_x_6346) ;  /* 0xfffffffc00ec8947 */ /* 0x002fea000383ffff */
[----:B------:R-:W-:Y:S05]  /*1a240*/  BRA `(.L_x_6508) ;  /* 0xfffffe7c00a87947 */ /* 0x000fea000383ffff */
.L_x_6350:
[----:B-1----:R1:W2:Y:S02]  /*1a250*/  SYNCS.PHASECHK.TRANS64.TRYWAIT P0, [R3+URZ+0x33430], R0 ;  /* 0x03343000030075a7 */ /* 0x0022a4000800017f */
[----:B--2---:R-:W-:Y:S05]  /*1a260*/  @!P0 NANOSLEEP.SYNCS 0x989680 ;  /* 0x009896800000895d */ /* 0x004fea0003900000 */
[----:B------:R-:W2:Y:S02]  /*1a270*/  @!P0 SYNCS.PHASECHK.TRANS64 P0, [R3+URZ+0x33430], R0 ;  /* 0x03343000030085a7 */ /* 0x000ea4000800007f */
[----:B--2---:R-:W-:Y:S05]  /*1a280*/  @!P0 BRA `(.L_x_6350) ;  /* 0xfffffffc00f08947 */ /* 0x004fea000383ffff */
[----:B------:R-:W-:Y:S05]  /*1a290*/  BRA `(.L_x_6349) ;  /* 0xfffffe7c00c47947 */ /* 0x000fea000383ffff */
.L_x_6356:
[----:B-1----:R-:W-:-:S04]  /*1a2a0*/  IMAD.U32 R7, RZ, RZ, UR5 ;  /* 0x00000005ff077e24 */ /* 0x002fc8000f8e00ff */
[----:B------:R1:W2:Y:S03]  /*1a2b0*/  SYNCS.PHASECHK.TRANS64.TRYWAIT P0, [R7+URZ+0x33430], R0 ;  /* 0x03343000070075a7 */ /* 0x0002a6000800017f */
[----:B--2---:R-:W-:Y:S05]  /*1a2c0*/  @!P0 NANOSLEEP.SYNCS 0x989680 ;  /* 0x009896800000895d */ /* 0x004fea0003900000 */
[----:B------:R-:W2:Y:S02]  /*1a2d0*/  @!P0 SYNCS.PHASECHK.TRANS64 P0, [R7+URZ+0x33430], R0 ;  /* 0x03343000070085a7 */ /* 0x000ea4000800007f */
[----:B--2---:R-:W-:Y:S05]  /*1a2e0*/  @!P0 BRA `(.L_x_6356) ;  /* 0xfffffffc00ec8947 */ /* 0x004fea000383ffff */
[----:B------:R-:W-:Y:S05]  /*1a2f0*/  BRA `(.L_x_6353) ;  /* 0xfffffeb400f87947 */ /* 0x000fea000383ffff */
.L_x_6360:
[----:B-1----:R-:W-:-:S04]  /*1a300*/  IMAD.U32 R2, RZ, RZ, UR5 ;  /* 0x00000005ff027e24 */ /* 0x002fc8000f8e00ff */
[----:B------:R1:W2:Y:S03]  /*1a310*/  SYNCS.PHASECHK.TRANS64.TRYWAIT P0, [R2+URZ+0x33450], R0 ;  /* 0x03345000020075a7 */ /* 0x0002a6000800017f */
[----:B--2---:R-:W-:Y:S05]  /*1a320*/  @!P0 NANOSLEEP.SYNCS 0x989680 ;  /* 0x009896800000895d */ /* 0x004fea0003900000 */
[----:B------:R-:W2:Y:S02]  /*1a330*/  @!P0 SYNCS.PHASECHK.TRANS64 P0, [R2+URZ+0x33450], R0 ;  /* 0x03345000020085a7 */ /* 0x000ea4000800007f */
[----:B--2---:R-:W-:Y:S05]  /*1a340*/  @!P0 BRA `(.L_x_6360) ;  /* 0xfffffffc00ec8947 */ /* 0x004fea000383ffff */
[----:B------:R-:W-:Y:S05]  /*1a350*/  BRA `(.L_x_6357) ;  /* 0xfffffec400047947 */ /* 0x000fea000383ffff */
.L_x_6368:
[----:B-1----:R-:W-:-:S04]  /*1a360*/  IMAD.U32 R7, RZ, RZ, UR5 ;  /* 0x00000005ff077e24 */ /* 0x002fc8000f8e00ff */
[----:B------:R1:W2:Y:S03]  /*1a370*/  SYNCS.PHASECHK.TRANS64.TRYWAIT P0, [R7+URZ+0x33430], R0 ;  /* 0x03343000070075a7 */ /* 0x0002a6000800017f */
[----:B--2---:R-:W-:Y:S05]  /*1a380*/  @!P0 NANOSLEEP.SYNCS 0x989680 ;  /* 0x009896800000895d */ /* 0x004fea0003900000 */
[----:B------:R-:W2:Y:S02]  /*1a390*/  @!P0 SYNCS.PHASECHK.TRANS64 P0, [R7+URZ+0x33430], R0 ;  /* 0x03343000070085a7 */ /* 0x000ea4000800007f */
[----:B--2---:R-:W-:Y:S05]  /*1a3a0*/  @!P0 BRA `(.L_x_6368) ;  /* 0xfffffffc00ec8947 */ /* 0x004fea000383ffff */
[----:B------:R-:W-:Y:S05]  /*1a3b0*/  BRA `(.L_x_6365) ;  /* 0xfffffef0006c7947 */ /* 0x000fea000383ffff */
.L_x_6372:
[----:B-1----:R-:W-:-:S04]  /*1a3c0*/  IMAD.U32 R2, RZ, RZ, UR5 ;  /* 0x00000005ff027e24 */ /* 0x002fc8000f8e00ff */
[----:B------:R1:W2:Y:S03]  /*1a3d0*/  SYNCS.PHASECHK.TRANS64.TRYWAIT P0, [R2+URZ+0x33450], R0 ;  /* 0x03345000020075a7 */ /* 0x0002a6000800017f */
[----:B--2---:R-:W-:Y:S05]  /*1a3e0*/  @!P0 NANOSLEEP.SYNCS 0x989680 ;  /* 0x009896800000895d */ /* 0x004fea0003900000 */
[----:B------:R-:W2:Y:S02]  /*1a3f0*/  @!P0 SYNCS.PHASECHK.TRANS64 P0, [R2+URZ+0x33450], R0 ;  /* 0x03345000020085a7 */ /* 0x000ea4000800007f */
[----:B--2---:R-:W-:Y:S05]  /*1a400*/  @!P0 BRA `(.L_x_6372) ;  /* 0xfffffffc00ec8947 */ /* 0x004fea000383ffff */
[----:B------:R-:W-:Y:S05]  /*1a410*/  BRA `(.L_x_6369) ;  /* 0xfffffefc006c7947 */ /* 0x000fea000383ffff */
.L_x_6379:
[----:B-1----:R-:W-:-:S04]  /*1a420*/  IMAD.U32 R6, RZ, RZ, UR5 ;  /* 0x00000005ff067e24 */ /* 0x002fc8000f8e00ff */
[----:B------:R1:W2:Y:S03]  /*1a430*/  SYNCS.PHASECHK.TRANS64.TRYWAIT P0, [R6+URZ+0x33450], R5 ;  /* 0x03345005060075a7 */ /* 0x0002a6000800017f */
[----:B--2---:R-:W-:Y:S05]  /*1a440*/  @!P0 NANOSLEEP.SYNCS 0x989680 ;  /* 0x009896800000895d */ /* 0x004fea0003900000 */
[----:B------:R-:W2:Y:S02]  /*1a450*/  @!P0 SYNCS.PHASECHK.TRANS64 P0, [R6+URZ+0x33450], R5 ;  /* 0x03345005060085a7 */ /* 0x000ea4000800007f */
[----:B--2---:R-:W-:Y:S05]  /*1a460*/  @!P0 BRA `(.L_x_6379) ;  /* 0xfffffffc00ec8947 */ /* 0x004fea000383ffff */
[----:B------:R-:W-:Y:S05]  /*1a470*/  BRA `(.L_x_6378) ;  /* 0xffffff1c00c47947 */ /* 0x000fea000383ffff */
.L_x_6428:
[----:B------:R-:W0:Y:S01]  /*1a480*/  S2R R20, SR_TID.X ;  /* 0x0000000000147919 */ /* 0x000e220000002100 */
[----:B------:R-:W-:Y:S02]  /*1a490*/  IMAD.MOV.U32 R11, RZ, RZ, 0x1f ;  /* 0x0000001fff0b7424 */ /* 0x000fe400078e00ff */
[----:B------:R-:W-:Y:S01]  /*1a4a0*/  IMAD.MOV.U32 R15, RZ, RZ, -0x1 ;  /* 0xffffffffff0f7424 */ /* 0x000fe200078e00ff */
[----:B0-----:R-:W-:-:S04]  /*1a4b0*/  SHF.R.U32.HI R12, RZ, 0x5, R20 ;  /* 0x00000005ff0c7819 */ /* 0x001fc80000011614 */
[----:B------:R-:W-:-:S05]  /*1a4c0*/  LOP3.LUT R12, R12, 0x3, RZ, 0xc0, !PT ;  /* 0x000000030c0c7812 */ /* 0x000fca00078ec0ff */
[----:B------:R-:W-:Y:S02]  /*1a4d0*/  IMAD.MOV.U32 R13, RZ, RZ, R12 ;  /* 0x000000ffff0d7224 */ /* 0x000fe400078e000c */
[----:B------:R-:W-:-:S07]  /*1a4e0*/  IMAD.MOV.U32 R12, RZ, RZ, RZ ;  /* 0x000000ffff0c7224 */ /* 0x000fce00078e00ff */
[----:B-----5:R-:W-:Y:S05]  /*1a4f0*/  WARPSYNC.COLLECTIVE R15, `(.L_x_6509) ;  /* 0x000000000f087348 */ /* 0x020fea0003c00000 */
[----:B------:R0:W1:Y:S02]  /*1a500*/  SHFL.IDX P6, R14, R13, R12, R11 ;  /* 0x0000000c0d0e7389 */ /* 0x00006400000c000b */
[----:B01---5:R-:W-:Y:S01]  /*1a510*/  ENDCOLLECTIVE ;  /* 0x000000000000791b */ /* 0x023fe20003800000 */
.L_x_6509:
[----:B------:R-:W-:Y:S05]  /*1a520*/  BRA `(.L_x_6510) ;  /* 0xffffffa000a47947 */ /* 0x000fea000383ffff */
.L_x_6431:
[----:B0-----:R0:W1:Y:S02]  /*1a530*/  SYNCS.PHASECHK.TRANS64.TRYWAIT P0, [R4+URZ+0x33480], R35 ;  /* 0x03348023040075a7 */ /* 0x001064000800017f */
[----:B-1----:R-:W-:Y:S05]  /*1a540*/  @!P0 NANOSLEEP.SYNCS 0x989680 ;  /* 0x009896800000895d */ /* 0x002fea0003900000 */
[----:B------:R-:W1:Y:S02]  /*1a550*/  @!P0 SYNCS.PHASECHK.TRANS64 P0, [R4+URZ+0x33480], R35 ;  /* 0x03348023040085a7 */ /* 0x000e64000800007f */
[----:B-1----:R-:W-:Y:S05]  /*1a560*/  @!P0 BRA `(.L_x_6431) ;  /* 0xfffffffc00f08947 */ /* 0x002fea000383ffff */
[----:B------:R-:W-:Y:S05]  /*1a570*/  BRA `(.L_x_6511) ;  /* 0xffffffa000c47947 */ /* 0x000fea000383ffff */
.L_x_6432:
        /* <DEDUP_REMOVED lines=8> */
.L_x_6513:
[----:B------:R-:W-:Y:S05]  /*1a600*/  BSYNC B0 ;  /* 0x0000000000007941 */ /* 0x000fea0003800000 */
.L_x_6512:
[----:B------:R-:W-:Y:S01]  /*1a610*/  IMAD.MOV.U32 R13, RZ, RZ, R20 ;  /* 0x000000ffff0d7224 */ /* 0x000fe200078e0014 */
[----:B------:R-:W-:Y:S01]  /*1a620*/  LOP3.LUT R22, R22, 0xffffff7f, RZ, 0xc0, !PT ;  /* 0xffffff7f16167812 */ /* 0x000fe200078ec0ff */
[----:B------:R-:W-:Y:S01]  /*1a630*/  IMAD.MOV.U32 R12, RZ, RZ, RZ ;  /* 0x000000ffff0c7224 */ /* 0x000fe200078e00ff */
[C---:B------:R-:W-:Y:S01]  /*1a640*/  ISETP.GE.AND P5, PT, R9.reuse, 0x21, PT ;  /* 0x000000210900780c */ /* 0x040fe20003fa6270 */
[----:B------:R-:W-:Y:S01]  /*1a650*/  IMAD.MOV.U32 R11, RZ, RZ, 0x1c1f ;  /* 0x00001c1fff0b7424 */ /* 0x000fe200078e00ff */
[----:B------:R-:W-:Y:S01]  /*1a660*/  ISETP.GE.AND P4, PT, R9, 0x41, PT ;  /* 0x000000410900780c */ /* 0x000fe20003f86270 */
[----:B------:R-:W-:Y:S02]  /*1a670*/  IMAD.MOV.U32 R15, RZ, RZ, -0x1 ;  /* 0xffffffffff0f7424 */ /* 0x000fe400078e00ff */
[----:B------:R-:W-:-:S10]  /*1a680*/  IMAD.MOV.U32 R0, RZ, RZ, R14 ;  /* 0x000000ffff007224 */ /* 0x000fd400078e000e */
[----:B------:R-:W-:Y:S05]  /*1a690*/  WARPSYNC.COLLECTIVE R15, `(.L_x_6514) ;  /* 0x000000000f087348 */ /* 0x000fea0003c00000 */
[----:B------:R0:W1:Y:S02]  /*1a6a0*/  SHFL.IDX P6, R14, R13, R12, R11 ;  /* 0x0000000c0d0e7389 */ /* 0x00006400000c000b */
[----:B01----:R-:W-:Y:S01]  /*1a6b0*/  ENDCOLLECTIVE ;  /* 0x000000000000791b */ /* 0x003fe20003800000 */
.L_x_6514:
[----:B------:R-:W0:Y:S01]  /*1a6c0*/  LDC R11, c[0x0][0x2f4] ;  /* 0x0000bd00ff0b7b82 */ /* 0x000e220000000800 */
[C---:B------:R-:W-:Y:S01]  /*1a6d0*/  LOP3.LUT R12, R36.reuse, 0x40, RZ, 0xfc, !PT ;  /* 0x00000040240c7812 */ /* 0x040fe200078efcff */
[----:B------:R-:W-:Y:S01]  /*1a6e0*/  IMAD.MOV.U32 R13, RZ, RZ, R10 ;  /* 0x000000ffff0d7224 */ /* 0x000fe200078e000a */
[----:B------:R-:W-:Y:S01]  /*1a6f0*/  LOP3.LUT R15, R36, 0x80, RZ, 0xfc, !PT ;  /* 0x00000080240f7812 */ /* 0x000fe200078efcff */
        /* <DEDUP_REMOVED lines=18> */
[----:B0-----:R-:W-:Y:S05]  /*1a820*/  WARPSYNC.COLLECTIVE R15, `(.L_x_6515) ;  /* 0x000000000f087348 */ /* 0x001fea0003c00000 */
[----:B------:R1:W2:Y:S02]  /*1a830*/  SHFL.IDX P6, R14, R13, R12, R11 ;  /* 0x0000000c0d0e7389 */ /* 0x0002a400000c000b */
[----:B012---:R-:W-:Y:S01]  /*1a840*/  ENDCOLLECTIVE ;  /* 0x000000000000791b */ /* 0x007fe20003800000 */
.L_x_6515:
        /* <DEDUP_REMOVED lines=9> */
.L_x_6516:
[----:B------:R-:W-:Y:S02]  /*1a8e0*/  IMAD.MOV.U32 R13, RZ, RZ, R10 ;  /* 0x000000ffff0d7224 */ /* 0x000fe400078e000a */
[----:B------:R-:W-:Y:S02]  /*1a8f0*/  IMAD.MOV.U32 R12, RZ, RZ, 0x2 ;  /* 0x00000002ff0c7424 */ /* 0x000fe400078e00ff */
[----:B------:R-:W-:-:S07]  /*1a900*/  IMAD.MOV.U32 R2, RZ, RZ, R14 ;  /* 0x000000ffff027224 */ /* 0x000fce00078e000e */
[----:B------:R-:W-:Y:S05]  /*1a910*/  WARPSYNC.COLLECTIVE R15, `(.L_x_6517) ;  /* 0x000000000f087348 */ /* 0x000fea0003c00000 */
[----:B------:R0:W1:Y:S02]  /*1a920*/  SHFL.IDX P6, R14, R13, R12, R11 ;  /* 0x0000000c0d0e7389 */ /* 0x00006400000c000b */
[----:B01----:R-:W-:Y:S01]  /*1a930*/  ENDCOLLECTIVE ;  /* 0x000000000000791b */ /* 0x003fe20003800000 */
.L_x_6517:
        /* <DEDUP_REMOVED lines=16> */
.L_x_6518:
[----:B------:R-:W-:Y:S02]  /*1aa40*/  IMAD.MOV.U32 R13, RZ, RZ, R10 ;  /* 0x000000ffff0d7224 */ /* 0x000fe400078e000a */
[----:B------:R-:W-:Y:S02]  /*1aa50*/  IMAD.MOV.U32 R12, RZ, RZ, 0x3 ;  /* 0x00000003ff0c7424 */ /* 0x000fe400078e00ff */
[----:B------:R-:W-:-:S07]  /*1aa60*/  IMAD.MOV.U32 R2, RZ, RZ, R14 ;  /* 0x000000ffff027224 */ /* 0x000fce00078e000e */
[----:B------:R-:W-:Y:S05]  /*1aa70*/  WARPSYNC.COLLECTIVE R15, `(.L_x_6519) ;  /* 0x000000000f087348 */ /* 0x000fea0003c00000 */
[----:B------:R0:W1:Y:S02]  /*1aa80*/  SHFL.IDX P6, R14, R13, R12, R11 ;  /* 0x0000000c0d0e7389 */ /* 0x00006400000c000b */
[----:B01----:R-:W-:Y:S01]  /*1aa90*/  ENDCOLLECTIVE ;  /* 0x000000000000791b */ /* 0x003fe20003800000 */
.L_x_6519:
        /* <DEDUP_REMOVED lines=13> */
.L_x_6520:
        /* <DEDUP_REMOVED lines=12> */
.L_x_6521:
        /* <DEDUP_REMOVED lines=13> */
.L_x_6522:
        /* <DEDUP_REMOVED lines=11> */
.L_x_6437:
[----:B----4-:R4:W0:Y:S02]  /*1adb0*/  SYNCS.PHASECHK.TRANS64.TRYWAIT P0, [R4+URZ+0x33440], R35 ;  /* 0x03344023040075a7 */ /* 0x010824000800017f */
[----:B0-----:R-:W-:Y:S05]  /*1adc0*/  @!P0 NANOSLEEP.SYNCS 0x989680 ;  /* 0x009896800000895d */ /* 0x001fea0003900000 */
[----:B------:R-:W0:Y:S02]  /*1add0*/  @!P0 SYNCS.PHASECHK.TRANS64 P0, [R4+URZ+0x33440], R35 ;  /* 0x03344023040085a7 */ /* 0x000e24000800007f */
[----:B0-----:R-:W-:Y:S05]  /*1ade0*/  @!P0 BRA `(.L_x_6437) ;  /* 0xfffffffc00f08947 */ /* 0x001fea000383ffff */
[----:B------:R-:W-:Y:S05]  /*1adf0*/  BRA `(.L_x_6524) ;  /* 0xffffffa000a47947 */ /* 0x000fea000383ffff */
.L_x_6438:
        /* <DEDUP_REMOVED lines=8> */
.L_x_6526:
[----:B------:R-:W-:Y:S05]  /*1ae80*/  BSYNC B0 ;  /* 0x0000000000007941 */ /* 0x000fea0003800000 */
.L_x_6525:
        /* <DEDUP_REMOVED lines=11> */
.L_x_6527:
        /* <DEDUP_REMOVED lines=21> */
.L_x_6528:
[----:B------:R-:W-:Y:S02]  /*1b090*/  IMAD.MOV.U32 R13, RZ, RZ, R5 ;  /* 0x000000ffff0d7224 */ /* 0x000fe400078e0005 */
[----:B------:R-:W-:-:S07]  /*1b0a0*/  IMAD.MOV.U32 R2, RZ, RZ, R14 ;  /* 0x000000ffff027224 */ /* 0x000fce00078e000e */
[----:B------:R-:W-:Y:S05]  /*1b0b0*/  WARPSYNC.COLLECTIVE R15, `(.L_x_6529) ;  /* 0x000000000f087348 */ /* 0x000fea0003c00000 */
[----:B------:R0:W1:Y:S02]  /*1b0c0*/  SHFL.IDX P6, R14, R13, R12, R11 ;  /* 0x0000000c0d0e7389 */ /* 0x00006400000c000b */
[----:B01----:R-:W-:Y:S01]  /*1b0d0*/  ENDCOLLECTIVE ;  /* 0x000000000000791b */ /* 0x003fe20003800000 */
.L_x_6529:
        /* <DEDUP_REMOVED lines=16> */
.L_x_6530:
        /* <DEDUP_REMOVED lines=11> */
.L_x_6531:
[----:B------:R-:W-:Y:S02]  /*1b290*/  IMAD.MOV.U32 R13, RZ, RZ, R10 ;  /* 0x000000ffff0d7224 */ /* 0x000fe400078e000a */
[----:B------:R-:W-:Y:S02]  /*1b2a0*/  IMAD.MOV.U32 R12, RZ, RZ, 0x3 ;  /* 0x00000003ff0c7424 */ /* 0x000fe400078e00ff */
[----:B------:R-:W-:-:S07]  /*1b2b0*/  IMAD.MOV.U32 R3, RZ, RZ, R14 ;  /* 0x000000ffff037224 */ /* 0x000fce00078e000e */
[----:B------:R-:W-:Y:S05]  /*1b2c0*/  WARPSYNC.COLLECTIVE R15, `(.L_x_6532) ;  /* 0x000000000f087348 */ /* 0x000fea0003c00000 */
[----:B------:R0:W1:Y:S02]  /*1b2d0*/  SHFL.IDX P6, R14, R13, R12, R11 ;  /* 0x0000000c0d0e7389 */ /* 0x00006400000c000b */
[----:B01----:R-:W-:Y:S01]  /*1b2e0*/  ENDCOLLECTIVE ;  /* 0x000000000000791b */ /* 0x003fe20003800000 */
.L_x_6532:
        /* <DEDUP_REMOVED lines=10> */
.L_x_6533:
        /* <DEDUP_REMOVED lines=12> */
.L_x_6534:
        /* <DEDUP_REMOVED lines=13> */
.L_x_6535:
[----:B------:R-:W-:Y:S05]  /*1b520*/  BRA `(.L_x_6536) ;  /* 0xffffffa000187947 */ /* 0x000fea000383ffff */
.L_x_6445:
        /* <DEDUP_REMOVED lines=9> */
.L_x_6537:
[C---:B------:R-:W-:Y:S01]  /*1b5c0*/  VIADD R6, R5.reuse, 0x20 ;  /* 0x0000002005067836 */ /* 0x040fe20000000000 */
[----:B------:R-:W-:Y:S01]  /*1b5d0*/  ISETP.GE.AND P0, PT, R5, R25, PT ;  /* 0x000000190500720c */ /* 0x000fe20003f06270 */
[----:B------:R-:W-:Y:S02]  /*1b5e0*/  IMAD.MOV.U32 R13, RZ, RZ, R0 ;  /* 0x000000ffff0d7224 */ /* 0x000fe400078e0000 */
[----:B------:R-:W-:-:S10]  /*1b5f0*/  IMAD.MOV.U32 R2, RZ, RZ, R14 ;  /* 0x000000ffff027224 */ /* 0x000fd400078e000e */
[----:B------:R-:W-:Y:S05]  /*1b600*/  WARPSYNC.COLLECTIVE R15, `(.L_x_6538) ;  /* 0x000000000f087348 */ /* 0x000fea0003c00000 */
[----:B------:R0:W1:Y:S02]  /*1b610*/  SHFL.IDX P6, R14, R13, R12, R11 ;  /* 0x0000000c0d0e7389 */ /* 0x00006400000c000b */
[----:B01----:R-:W-:Y:S01]  /*1b620*/  ENDCOLLECTIVE ;  /* 0x000000000000791b */ /* 0x003fe20003800000 */
.L_x_6538:
        /* <DEDUP_REMOVED lines=8> */
.L_x_6539:
        /* <DEDUP_REMOVED lines=13> */
.L_x_6540:
        /* <DEDUP_REMOVED lines=8> */
.L_x_6541:
        /* <DEDUP_REMOVED lines=13> */
.L_x_6542:
        /* <DEDUP_REMOVED lines=8> */
.L_x_6543:
        /* <DEDUP_REMOVED lines=12> */
.L_x_6544:
[----:B------:R-:W-:Y:S05]  /*1ba10*/  BRA `(.L_x_6545) ;  /* 0xffffffa400447947 */ /* 0x000fea000383ffff */
.L_x_6450:
[----:B0-----:R0:W1:Y:S02]  /*1ba20*/  SYNCS.PHASECHK.TRANS64.TRYWAIT P0, [R18+URZ+0x33420], R3 ;  /* 0x03342003120075a7 */ /* 0x001064000800017f */
[----:B-1----:R-:W-:Y:S05]  /*1ba30*/  @!P0 NANOSLEEP.SYNCS 0x989680 ;  /* 0x009896800000895d */ /* 0x002fea0003900000 */
[----:B------:R-:W1:Y:S02]  /*1ba40*/  @!P0 SYNCS.PHASECHK.TRANS64 P0, [R18+URZ+0x33420], R3 ;  /* 0x03342003120085a7 */ /* 0x000e64000800007f */
[----:B-1----:R-:W-:Y:S05]  /*1ba50*/  @!P0 BRA `(.L_x_6450) ;  /* 0xfffffffc00f08947 */ /* 0x002fea000383ffff */
[----:B------:R-:W-:Y:S05]  /*1ba60*/  BRA `(.L_x_6546) ;  /* 0xffffffa400b87947 */ /* 0x000fea000383ffff */
.L_x_6454:
[----:B0-----:R0:W1:Y:S02]  /*1ba70*/  SYNCS.PHASECHK.TRANS64.TRYWAIT P0, [R4+URZ+0x33480], R29 ;  /* 0x0334801d040075a7 */ /* 0x001064000800017f */
[----:B-1----:R-:W-:Y:S05]  /*1ba80*/  @!P0 NANOSLEEP.SYNCS 0x989680 ;  /* 0x009896800000895d */ /* 0x002fea0003900000 */
[----:B------:R-:W1:Y:S02]  /*1ba90*/  @!P0 SYNCS.PHASECHK.TRANS64 P0, [R4+URZ+0x33480], R29 ;  /* 0x0334801d040085a7 */ /* 0x000e64000800007f */
[----:B-1----:R-:W-:Y:S05]  /*1baa0*/  @!P0 BRA `(.L_x_6454) ;  /* 0xfffffffc00f08947 */ /* 0x002fea000383ffff */
[----:B------:R-:W-:Y:S05]  /*1bab0*/  BRA `(.L_x_6547) ;  /* 0xffffffa800e07947 */ /* 0x000fea000383ffff */
.L_x_6455:
        /* <DEDUP_REMOVED lines=8> */
.L_x_6549:
[----:B------:R-:W-:Y:S05]  /*1bb40*/  BSYNC B0 ;  /* 0x0000000000007941 */ /* 0x000fea0003800000 */
.L_x_6548:
        /* <DEDUP_REMOVED lines=8> */
.L_x_6550:
[----:B------:R-:W-:Y:S02]  /*1bbd0*/  IMAD.MOV.U32 R13, RZ, RZ, R10 ;  /* 0x000000ffff0d7224 */ /* 0x000fe400078e000a */
[----:B------:R-:W-:Y:S02]  /*1bbe0*/  IMAD.MOV.U32 R12, RZ, RZ, 0x1 ;  /* 0x00000001ff0c7424 */ /* 0x000fe400078e00ff */
[----:B------:R-:W-:-:S07]  /*1bbf0*/  IMAD.MOV.U32 R2, RZ, RZ, R14 ;  /* 0x000000ffff027224 */ /* 0x000fce00078e000e */
[----:B------:R-:W-:Y:S05]  /*1bc00*/  WARPSYNC.COLLECTIVE R15, `(.L_x_6551) ;  /* 0x000000000f087348 */ /* 0x000fea0003c00000 */
[----:B------:R0:W1:Y:S02]  /*1bc10*/  SHFL.IDX P6, R14, R13, R12, R11 ;  /* 0x0000000c0d0e7389 */ /* 0x00006400000c000b */
[----:B01----:R-:W-:Y:S01]  /*1bc20*/  ENDCOLLECTIVE ;  /* 0x000000000000791b */ /* 0x003fe20003800000 */
.L_x_6551:
        /* <DEDUP_REMOVED lines=14> */
.L_x_6552:
[----:B------:R-:W-:Y:S02]  /*1bd10*/  IMAD.MOV.U32 R13, RZ, RZ, R10 ;  /* 0x000000ffff0d7224 */ /* 0x000fe400078e000a */
[----:B------:R-:W-:Y:S02]  /*1bd20*/  IMAD.MOV.U32 R12, RZ, RZ, 0x2 ;  /* 0x00000002ff0c7424 */ /* 0x000fe400078e00ff */
[----:B------:R-:W-:-:S07]  /*1bd30*/  IMAD.MOV.U32 R2, RZ, RZ, R14 ;  /* 0x000000ffff027224 */ /* 0x000fce00078e000e */
[----:B------:R-:W-:Y:S05]  /*1bd40*/  WARPSYNC.COLLECTIVE R15, `(.L_x_6553) ;  /* 0x000000000f087348 */ /* 0x000fea0003c00000 */
[----:B------:R0:W1:Y:S02]  /*1bd50*/  SHFL.IDX P6, R14, R13, R12, R11 ;  /* 0x0000000c0d0e7389 */ /* 0x00006400000c000b */
[----:B01----:R-:W-:Y:S01]  /*1bd60*/  ENDCOLLECTIVE ;  /* 0x000000000000791b */ /* 0x003fe20003800000 */
.L_x_6553:
        /* <DEDUP_REMOVED lines=13> */
.L_x_6554:
[----:B------:R-:W-:Y:S02]  /*1be40*/  IMAD.MOV.U32 R13, RZ, RZ, R10 ;  /* 0x000000ffff0d7224 */ /* 0x000fe400078e000a */
[----:B------:R-:W-:Y:S02]  /*1be50*/  IMAD.MOV.U32 R12, RZ, RZ, 0x3 ;  /* 0x00000003ff0c7424 */ /* 0x000fe400078e00ff */
[----:B------:R-:W-:-:S07]  /*1be60*/  IMAD.MOV.U32 R2, RZ, RZ, R14 ;  /* 0x000000ffff027224 */ /* 0x000fce00078e000e */
[----:B------:R-:W-:Y:S05]  /*1be70*/  WARPSYNC.COLLECTIVE R15, `(.L_x_6555) ;  /* 0x000000000f087348 */ /* 0x000fea0003c00000 */
[----:B------:R0:W1:Y:S02]  /*1be80*/  SHFL.IDX P6, R14, R13, R12, R11 ;  /* 0x0000000c0d0e7389 */ /* 0x00006400000c000b */
[----:B01----:R-:W-:Y:S01]  /*1be90*/  ENDCOLLECTIVE ;  /* 0x000000000000791b */ /* 0x003fe20003800000 */
.L_x_6555:
        /* <DEDUP_REMOVED lines=13> */
.L_x_6556:
[----:B------:R-:W-:Y:S02]  /*1bf70*/  IMAD.MOV.U32 R13, RZ, RZ, R24 ;  /* 0x000000ffff0d7224 */ /* 0x000fe400078e0018 */
[----:B------:R-:W-:Y:S02]  /*1bf80*/  IMAD.MOV.U32 R12, RZ, RZ, RZ ;  /* 0x000000ffff0c7224 */ /* 0x000fe400078e00ff */
[----:B------:R-:W-:-:S07]  /*1bf90*/  IMAD.MOV.U32 R2, RZ, RZ, R14 ;  /* 0x000000ffff027224 */ /* 0x000fce00078e000e */
[----:B------:R-:W-:Y:S05]  /*1bfa0*/  WARPSYNC.COLLECTIVE R15, `(.L_x_6557) ;  /* 0x000000000f087348 */ /* 0x000fea0003c00000 */
[----:B------:R0:W1:Y:S02]  /*1bfb0*/  SHFL.IDX P6, R14, R13, R12, R11 ;  /* 0x0000000c0d0e7389 */ /* 0x00006400000c000b */
[----:B01----:R-:W-:Y:S01]  /*1bfc0*/  ENDCOLLECTIVE ;  /* 0x000000000000791b */ /* 0x003fe20003800000 */
.L_x_6557:
        /* <DEDUP_REMOVED lines=13> */
.L_x_6558:
[----:B------:R-:W-:Y:S01]  /*1c0a0*/  IMAD.MOV.U32 R2, RZ, RZ, R14 ;  /* 0x000000ffff027224 */ /* 0x000fe200078e000e */
[----:B------:R-:W-:Y:S06]  /*1c0b0*/  BRA `(.L_x_6559) ;  /* 0xffffffa800807947 */ /* 0x000fec000383ffff */
.L_x_6460:
[----:B----4-:R4:W0:Y:S02]  /*1c0c0*/  SYNCS.PHASECHK.TRANS64.TRYWAIT P0, [R4+URZ+0x33440], R29 ;  /* 0x0334401d040075a7 */ /* 0x010824000800017f */
[----:B0-----:R-:W-:Y:S05]  /*1c0d0*/  @!P0 NANOSLEEP.SYNCS 0x989680 ;  /* 0x009896800000895d */ /* 0x001fea0003900000 */
[----:B------:R-:W0:Y:S02]  /*1c0e0*/  @!P0 SYNCS.PHASECHK.TRANS64 P0, [R4+URZ+0x33440], R29 ;  /* 0x0334401d040085a7 */ /* 0x000e24000800007f */
[----:B0-----:R-:W-:Y:S05]  /*1c0f0*/  @!P0 BRA `(.L_x_6460) ;  /* 0xfffffffc00f08947 */ /* 0x001fea000383ffff */
[----:B------:R-:W-:Y:S05]  /*1c100*/  BRA `(.L_x_6560) ;  /* 0xffffffa800d47947 */ /* 0x000fea000383ffff */
.L_x_6461:
        /* <DEDUP_REMOVED lines=8> */
.L_x_6562:
[----:B------:R-:W-:Y:S05]  /*1c190*/  BSYNC B0 ;  /* 0x0000000000007941 */ /* 0x000fea0003800000 */
.L_x_6561:
        /* <DEDUP_REMOVED lines=8> */
.L_x_6563:
[----:B------:R-:W-:Y:S02]  /*1c220*/  IMAD.MOV.U32 R13, RZ, RZ, R8 ;  /* 0x000000ffff0d7224 */ /* 0x000fe400078e0008 */
[----:B------:R-:W-:Y:S02]  /*1c230*/  IMAD.MOV.U32 R12, RZ, RZ, 0x1 ;  /* 0x00000001ff0c7424 */ /* 0x000fe400078e00ff */
[----:B------:R-:W-:-:S07]  /*1c240*/  IMAD.MOV.U32 R2, RZ, RZ, R14 ;  /* 0x000000ffff027224 */ /* 0x000fce00078e000e */
[----:B------:R-:W-:Y:S05]  /*1c250*/  WARPSYNC.COLLECTIVE R15, `(.L_x_6564) ;  /* 0x000000000f087348 */ /* 0x000fea0003c00000 */
[----:B------:R0:W1:Y:S02]  /*1c260*/  SHFL.IDX P6, R14, R13, R12, R11 ;  /* 0x0000000c0d0e7389 */ /* 0x00006400000c000b */
[----:B01----:R-:W-:Y:S01]  /*1c270*/  ENDCOLLECTIVE ;  /* 0x000000000000791b */ /* 0x003fe20003800000 */
.L_x_6564:
        /* <DEDUP_REMOVED lines=13> */
.L_x_6565:
[----:B------:R-:W-:Y:S02]  /*1c350*/  IMAD.MOV.U32 R13, RZ, RZ, R8 ;  /* 0x000000ffff0d7224 */ /* 0x000fe400078e0008 */
[----:B------:R-:W-:Y:S02]  /*1c360*/  IMAD.MOV.U32 R12, RZ, RZ, 0x2 ;  /* 0x00000002ff0c7424 */ /* 0x000fe400078e00ff */
[----:B------:R-:W-:-:S07]  /*1c370*/  IMAD.MOV.U32 R2, RZ, RZ, R14 ;  /* 0x000000ffff027224 */ /* 0x000fce00078e000e */
[----:B------:R-:W-:Y:S05]  /*1c380*/  WARPSYNC.COLLECTIVE R15, `(.L_x_6566) ;  /* 0x000000000f087348 */ /* 0x000fea0003c00000 */
[----:B------:R0:W1:Y:S02]  /*1c390*/  SHFL.IDX P6, R14, R13, R12, R11 ;  /* 0x0000000c0d0e7389 */ /* 0x00006400000c000b */
[----:B01----:R-:W-:Y:S01]  /*1c3a0*/  ENDCOLLECTIVE ;  /* 0x000000000000791b */ /* 0x003fe20003800000 */
.L_x_6566:
        /* <DEDUP_REMOVED lines=13> */
.L_x_6567:
[----:B------:R-:W-:Y:S02]  /*1c480*/  IMAD.MOV.U32 R13, RZ, RZ, R8 ;  /* 0x000000ffff0d7224 */ /* 0x000fe400078e0008 */
[----:B------:R-:W-:Y:S02]  /*1c490*/  IMAD.MOV.U32 R12, RZ, RZ, 0x3 ;  /* 0x00000003ff0c7424 */ /* 0x000fe400078e00ff */
[----:B------:R-:W-:-:S07]  /*1c4a0*/  IMAD.MOV.U32 R2, RZ, RZ, R14 ;  /* 0x000000ffff027224 */ /* 0x000fce00078e000e */
[----:B------:R-:W-:Y:S05]  /*1c4b0*/  WARPSYNC.COLLECTIVE R15, `(.L_x_6568) ;  /* 0x000000000f087348 */ /* 0x000fea0003c00000 */
[----:B------:R0:W1:Y:S02]  /*1c4c0*/  SHFL.IDX P6, R14, R13, R12, R11 ;  /* 0x0000000c0d0e7389 */ /* 0x00006400000c000b */
[----:B01----:R-:W-:Y:S01]  /*1c4d0*/  ENDCOLLECTIVE ;  /* 0x000000000000791b */ /* 0x003fe20003800000 */
.L_x_6568:
        /* <DEDUP_REMOVED lines=13> */
.L_x_6569:
[----:B------:R-:W-:Y:S02]  /*1c5b0*/  IMAD.MOV.U32 R13, RZ, RZ, R7 ;  /* 0x000000ffff0d7224 */ /* 0x000fe400078e0007 */
[----:B------:R-:W-:Y:S02]  /*1c5c0*/  IMAD.MOV.U32 R12, RZ, RZ, RZ ;  /* 0x000000ffff0c7224 */ /* 0x000fe400078e00ff */
[----:B------:R-:W-:-:S07]  /*1c5d0*/  IMAD.MOV.U32 R2, RZ, RZ, R14 ;  /* 0x000000ffff027224 */ /* 0x000fce00078e000e */
[----:B------:R-:W-:Y:S05]  /*1c5e0*/  WARPSYNC.COLLECTIVE R15, `(.L_x_6570) ;  /* 0x000000000f087348 */ /* 0x000fea0003c00000 */
[----:B------:R0:W1:Y:S02]  /*1c5f0*/  SHFL.IDX P6, R14, R13, R12, R11 ;  /* 0x0000000c0d0e7389 */ /* 0x00006400000c000b */
[----:B01----:R-:W-:Y:S01]  /*1c600*/  ENDCOLLECTIVE ;  /* 0x000000000000791b */ /* 0x003fe20003800000 */
.L_x_6570:
        /* <DEDUP_REMOVED lines=13> */
.L_x_6571:
[----:B------:R-:W-:Y:S05]  /*1c6e0*/  BRA `(.L_x_6572) ;  /* 0xffffffa8006c7947 */ /* 0x000fea000383ffff */
.L_x_6466:
[----:B--2---:R2:W0:Y:S02]  /*1c6f0*/  SYNCS.PHASECHK.TRANS64.TRYWAIT P1, [R2+URZ+0x33470], R3 ;  /* 0x03347003020075a7 */ /* 0x004424000802017f */
[----:B0-----:R-:W-:Y:S05]  /*1c700*/  @!P1 NANOSLEEP.SYNCS 0x989680 ;  /* 0x009896800000995d */ /* 0x001fea0003900000 */
[----:B------:R-:W0:Y:S02]  /*1c710*/  @!P1 SYNCS.PHASECHK.TRANS64 P1, [R2+URZ+0x33470], R3 ;  /* 0x03347003020095a7 */ /* 0x000e24000802007f */
[----:B0-----:R-:W-:Y:S05]  /*1c720*/  @!P1 BRA `(.L_x_6466) ;  /* 0xfffffffc00f09947 */ /* 0x001fea000383ffff */
[----:B------:R-:W-:Y:S05]  /*1c730*/  BRA `(.L_x_6573) ;  /* 0xffffffa800d47947 */ /* 0x000fea000383ffff */
.L_x_6468:
[----:B--2---:R2:W0:Y:S02]  /*1c740*/  SYNCS.PHASECHK.TRANS64.TRYWAIT P1, [R2+URZ+0x33460], R3 ;  /* 0x03346003020075a7 */ /* 0x004424000802017f */
[----:B0-----:R-:W-:Y:S05]  /*1c750*/  @!P1 NANOSLEEP.SYNCS 0x989680 ;  /* 0x009896800000995d */ /* 0x001fea0003900000 */
[----:B------:R-:W0:Y:S02]  /*1c760*/  @!P1 SYNCS.PHASECHK.TRANS64 P1, [R2+URZ+0x33460], R3 ;  /* 0x03346003020095a7 */ /* 0x000e24000802007f */
[----:B0-----:R-:W-:Y:S05]  /*1c770*/  @!P1 BRA `(.L_x_6468) ;  /* 0xfffffffc00f09947 */ /* 0x001fea000383ffff */
[----:B------:R-:W-:Y:S05]  /*1c780*/  BRA `(.L_x_6574) ;  /* 0xffffffa800e07947 */ /* 0x000fea000383ffff */
.L_x_6476:
[----:B0-----:R0:W3:Y:S02]  /*1c790*/  SYNCS.PHASECHK.TRANS64.TRYWAIT P1, [R0+URZ+0x33470], R3 ;  /* 0x03347003000075a7 */ /* 0x0010e4000802017f */
[----:B---3--:R-:W-:Y:S05]  /*1c7a0*/  @!P1 NANOSLEEP.SYNCS 0x989680 ;  /* 0x009896800000995d */ /* 0x008fea0003900000 */
[----:B------:R-:W3:Y:S02]  /*1c7b0*/  @!P1 SYNCS.PHASECHK.TRANS64 P1, [R0+URZ+0x33470], R3 ;  /* 0x03347003000095a7 */ /* 0x000ee4000802007f */
[----:B---3--:R-:W-:Y:S05]  /*1c7c0*/  @!P1 BRA `(.L_x_6476) ;  /* 0xfffffffc00f09947 */ /* 0x008fea000383ffff */
[----:B------:R-:W-:Y:S05]  /*1c7d0*/  BRA `(.L_x_6575) ;  /* 0xffffffb800247947 */ /* 0x000fea000383ffff */
.L_x_6478:
[----:B0-----:R0:W3:Y:S02]  /*1c7e0*/  SYNCS.PHASECHK.TRANS64.TRYWAIT P1, [R0+URZ+0x33460], R3 ;  /* 0x03346003000075a7 */ /* 0x0010e4000802017f */
[----:B---3--:R-:W-:Y:S05]  /*1c7f0*/  @!P1 NANOSLEEP.SYNCS 0x989680 ;  /* 0x009896800000995d */ /* 0x008fea0003900000 */
[----:B------:R-:W3:Y:S02]  /*1c800*/  @!P1 SYNCS.PHASECHK.TRANS64 P1, [R0+URZ+0x33460], R3 ;  /* 0x03346003000095a7 */ /* 0x000ee4000802007f */
[----:B---3--:R-:W-:Y:S05]  /*1c810*/  @!P1 BRA `(.L_x_6478) ;  /* 0xfffffffc00f09947 */ /* 0x008fea000383ffff */
[----:B------:R-:W-:Y:S05]  /*1c820*/  BRA `(.L_x_6576) ;  /* 0xffffffb8002c7947 */ /* 0x000fea000383ffff */
.L_x_6492:
[----:B0-----:R0:W1:Y:S02]  /*1c830*/  SYNCS.PHASECHK.TRANS64.TRYWAIT P0, [R4+URZ+0x33420], R0 ;  /* 0x03342000040075a7 */ /* 0x001064000800017f */
[----:B-1----:R-:W-:Y:S05]  /*1c840*/  @!P0 NANOSLEEP.SYNCS 0x989680 ;  /* 0x009896800000895d */ /* 0x002fea0003900000 */
[----:B------:R-:W1:Y:S02]  /*1c850*/  @!P0 SYNCS.PHASECHK.TRANS64 P0, [R4+URZ+0x33420], R0 ;  /* 0x03342000040085a7 */ /* 0x000e64000800007f */
[----:B-1----:R-:W-:Y:S05]  /*1c860*/  @!P0 BRA `(.L_x_6492) ;  /* 0xfffffffc00f08947 */ /* 0x002fea000383ffff */
[----:B------:R-:W-:Y:S05]  /*1c870*/  BRA `(.L_x_6577) ;  /* 0xffffffd4007c7947 */ /* 0x000fea000383ffff */
.L_x_6493:
        /* <DEDUP_REMOVED lines=11> */
.L_x_6579:
[----:B------:R-:W-:Y:S05]  /*1c930*/  BSYNC B0 ;  /* 0x0000000000007941 */ /* 0x000fea0003800000 */
.L_x_6578:
[----:B------:R-:W-:Y:S05]  /*1c940*/  BRA `(.L_x_6580) ;  /* 0xffffffd400647947 */ /* 0x000fea000383ffff */
.L_x_6496:
[----:B------:R-:W-:Y:S01]  /*1c950*/  BSSY B1, `(.L_x_6581) ;  /* 0x0000006000017945 */ /* 0x000fe20003800000 */
[----:B------:R-:W-:-:S07]  /*1c960*/  IMAD.MOV.U32 R15, RZ, RZ, -0x1 ;  /* 0xffffffffff0f7424 */ /* 0x000fce00078e00ff */
[----:B0-----:R-:W-:Y:S05]  /*1c970*/  WARPSYNC.COLLECTIVE R15, `(.L_x_6582) ;  /* 0x000000000f0c7348 */ /* 0x001fea0003c00000 */
[----:B------:R-:W-:Y:S02]  /*1c980*/  ELECT P6, UR62, PT ;  /* 0x00000000003e782f */ /* 0x000fe400038c0000 */
[----:B------:R-:W-:Y:S01]  /*1c990*/  MOV R14, UR62 ;  /* 0x0000003e000e7c02 */ /* 0x000fe20008000f00 */
[----:B0-----:R-:W-:Y:S10]  /*1c9a0*/  ENDCOLLECTIVE ;  /* 0x000000000000791b */ /* 0x001ff40003800000 */
.L_x_6582:
[----:B------:R-:W-:Y:S05]  /*1c9b0*/  BSYNC B1 ;  /* 0x0000000000017941 */ /* 0x000fea0003800000 */
.L_x_6581:
[----:B------:R-:W-:Y:S05]  /*1c9c0*/  BRA `(.L_x_6583) ;  /* 0xffffffd4005c7947 */ /* 0x000fea000383ffff */
.L_x_6498:
[----:B0-----:R0:W1:Y:S02]  /*1c9d0*/  SYNCS.PHASECHK.TRANS64.TRYWAIT P1, [R5+URZ+0x33440], R0 ;  /* 0x03344000050075a7 */ /* 0x001064000802017f */
[----:B-1----:R-:W-:Y:S05]  /*1c9e0*/  @!P1 NANOSLEEP.SYNCS 0x989680 ;  /* 0x009896800000995d */ /* 0x002fea0003900000 */
[----:B------:R-:W1:Y:S02]  /*1c9f0*/  @!P1 SYNCS.PHASECHK.TRANS64 P1, [R5+URZ+0x33440], R0 ;  /* 0x03344000050095a7 */ /* 0x000e64000802007f */
[----:B-1----:R-:W-:Y:S05]  /*1ca00*/  @!P1 BRA `(.L_x_6498) ;  /* 0xfffffffc00f09947 */ /* 0x002fea000383ffff */
[----:B------:R-:W-:Y:S05]  /*1ca10*/  BRA `(.L_x_6584) ;  /* 0xffffffd400847947 */ /* 0x000fea000383ffff */
.L_x_6500:
[----:B-1----:R1:W2:Y:S02]  /*1ca20*/  SYNCS.PHASECHK.TRANS64.TRYWAIT P1, [R31+URZ+0x33440], R2 ;  /* 0x033440021f0075a7 */ /* 0x0022a4000802017f */
[----:B--2---:R-:W-:Y:S05]  /*1ca30*/  @!P1 NANOSLEEP.SYNCS 0x989680 ;  /* 0x009896800000995d */ /* 0x004fea0003900000 */
[----:B------:R-:W2:Y:S02]  /*1ca40*/  @!P1 SYNCS.PHASECHK.TRANS64 P1, [R31+URZ+0x33440], R2 ;  /* 0x033440021f0095a7 */ /* 0x000ea4000802007f */
[----:B--2---:R-:W-:Y:S05]  /*1ca50*/  @!P1 BRA `(.L_x_6500) ;  /* 0xfffffffc00f09947 */ /* 0x004fea000383ffff */
[----:B------:R-:W-:Y:S05]  /*1ca60*/  BRA `(.L_x_6585) ;  /* 0xffffffd400907947 */ /* 0x000fea000383ffff */
.L_x_6502:
[----:B--2---:R2:W3:Y:S02]  /*1ca70*/  SYNCS.PHASECHK.TRANS64.TRYWAIT P1, [R5+URZ+0x33460], R0 ;  /* 0x03346000050075a7 */ /* 0x0044e4000802017f */
[----:B---3--:R-:W-:Y:S05]  /*1ca80*/  @!P1 NANOSLEEP.SYNCS 0x989680 ;  /* 0x009896800000995d */ /* 0x008fea0003900000 */
[----:B------:R-:W3:Y:S02]  /*1ca90*/  @!P1 SYNCS.PHASECHK.TRANS64 P1, [R5+URZ+0x33460], R0 ;  /* 0x03346000050095a7 */ /* 0x000ee4000802007f */
[----:B---3--:R-:W-:Y:S05]  /*1caa0*/  @!P1 BRA `(.L_x_6502) ;  /* 0xfffffffc00f09947 */ /* 0x008fea000383ffff */
[----:B------:R-:W-:Y:S05]  /*1cab0*/  BRA `(.L_x_6586) ;  /* 0xffffffd4008c7947 */ /* 0x000fea000383ffff */
.L_x_6504:
[----:B---3--:R3:W4:Y:S02]  /*1cac0*/  SYNCS.PHASECHK.TRANS64.TRYWAIT P1, [R31+URZ+0x33460], R2 ;  /* 0x033460021f0075a7 */ /* 0x008724000802017f */
[----:B----4-:R-:W-:Y:S05]  /*1cad0*/  @!P1 NANOSLEEP.SYNCS 0x989680 ;  /* 0x009896800000995d */ /* 0x010fea0003900000 */
[----:B------:R-:W4:Y:S02]  /*1cae0*/  @!P1 SYNCS.PHASECHK.TRANS64 P1, [R31+URZ+0x33460], R2 ;  /* 0x033460021f0095a7 */ /* 0x000f24000802007f */
[----:B----4-:R-:W-:Y:S05]  /*1caf0*/  @!P1 BRA `(.L_x_6504) ;  /* 0xfffffffc00f09947 */ /* 0x010fea000383ffff */
[----:B------:R-:W-:Y:S05]  /*1cb00*/  BRA `(.L_x_6587) ;  /* 0xffffffd400887947 */ /* 0x000fea000383ffff */
.L_x_6506:
[----:B----4-:R4:W0:Y:S02]  /*1cb10*/  SYNCS.PHASECHK.TRANS64.TRYWAIT P1, [R5+URZ+0x33480], R0 ;  /* 0x03348000050075a7 */ /* 0x010824000802017f */
[----:B0-----:R-:W-:Y:S05]  /*1cb20*/  @!P1 NANOSLEEP.SYNCS 0x989680 ;  /* 0x009896800000995d */ /* 0x001fea0003900000 */
[----:B------:R-:W0:Y:S02]  /*1cb30*/  @!P1 SYNCS.PHASECHK.TRANS64 P1, [R5+URZ+0x33480], R0 ;  /* 0x03348000050095a7 */ /* 0x000e24000802007f */
[----:B0-----:R-:W-:Y:S05]  /*1cb40*/  @!P1 BRA `(.L_x_6506) ;  /* 0xfffffffc00f09947 */ /* 0x001fea000383ffff */
[----:B------:R-:W-:Y:S05]  /*1cb50*/  BRA `(.L_x_6588) ;  /* 0xffffffd400847947 */ /* 0x000fea000383ffff */
.L_x_6589:
        /* <DEDUP_REMOVED lines=10> */
.L_x_16282:


//--------------------- .text._ZN7cutlass13device_kernelIN5flash11enable_sm90INS1_16FlashAttnFwdSm90INS1_25CollectiveMainloopFwdSm90ILi2EN4cute5tupleIJNS5_1CILi1EEES8_S8_EEENS6_IJNS7_ILi128EEENS7_ILi160EEENS7_ILi192EEEEEELi192ENS_12float_e4m3_tEfNS_4arch4Sm90ELb1ELb0ELb0ELb1ELb1ELb1ELb0ELb1ELb1ELb1ELb1ELb0EEENS1_21CollectiveEpilogueFwdINS6_IJSA_SC_SB_EEES9_NS_10bfloat16_tESG_Li256ELb1ELb1ELb1ELb1EEENS1_36VarlenDynamicPersistentTileSchedulerILi128ELi160ELi256ELi128ELb1ELb1ELb1ELb1ELb1ELb1EEEEEEEEEvNT_6ParamsE --------------------------
	.section	.text._ZN7cutlass13device_kernelIN5flash11enable_sm90INS1_16FlashAttnFwdSm90INS1_25CollectiveMainloopFwdSm90ILi2EN4cute5tupleIJNS5_1CILi1EEES8_S8_EEENS6_IJNS7_ILi128EEENS7_ILi160EEENS7_ILi192EEEEEELi192ENS_12float_e4m3_tEfNS_4arch4Sm90ELb1ELb0ELb0ELb1ELb1ELb1ELb0ELb1ELb1ELb1ELb1ELb0EEENS1_21CollectiveEpilogueFwdINS6_IJSA_SC_SB_EEES9_NS_10bfloat16_tESG_Li256ELb1ELb1ELb1ELb1EEENS1_36VarlenDynamicPersistentTileSchedulerILi128ELi160ELi256ELi128ELb1ELb1ELb1ELb1ELb1ELb1EEEEEEEEEvNT_6ParamsE,"ax",@progbits
	.align	128
.text._ZN7cutlass13device_kernelIN5flash11enable_sm90INS1_16FlashAttnFwdSm90INS1_25CollectiveMainloopFwdSm90ILi2EN4cute5tupleIJNS5_1CILi1EEES8_S8_EEENS6_IJNS7_ILi128EEENS7_ILi160EEENS7_ILi192EEEEEELi192ENS_12float_e4m3_tEfNS_4arch4Sm90ELb1ELb0ELb0ELb1ELb1ELb1ELb0ELb1ELb1ELb1ELb1ELb0EEENS1_21CollectiveEpilogueFwdINS6_IJSA_SC_SB_EEES9_NS_10bfloat16_tESG_Li256ELb1ELb1ELb1ELb1EEENS1_36VarlenDynamicPersistentTileSchedulerILi128ELi160ELi256ELi128ELb1ELb1ELb1ELb1ELb1ELb1EEEEEEEEEvNT_6ParamsE:
        .type           _ZN7cutlass13device_kernelIN5flash11enable_sm90INS1_16FlashAttnFwdSm90INS1_25CollectiveMainloopFwdSm90ILi2EN4cute5tupleIJNS5_1CILi1EEES8_S8_EEENS6_IJNS7_ILi128EEENS7_ILi160EEENS7_ILi192EEEEEELi192ENS_12float_e4m3_tEfNS_4arch4Sm90ELb1ELb0ELb0ELb1ELb1ELb1ELb0ELb1ELb1ELb1ELb1ELb0EEENS1_21CollectiveEpilogueFwdINS6_IJSA_SC_SB_EEES9_NS_10bfloat16_tESG_Li256ELb1ELb1ELb1ELb1EEENS1_36VarlenDynamicPersistentTileSchedulerILi128ELi160ELi256ELi128ELb1ELb1ELb1ELb1ELb1ELb1EEEEEEEEEvNT_6ParamsE,@function
        .size           _ZN7cutlass13device_kernelIN5flash11enable_sm90INS1_16FlashAttnFwdSm90INS1_25CollectiveMainloopFwdSm90ILi2EN4cute5tupleIJNS5_1CILi1EEES8_S8_EEENS6_IJNS7_ILi128EEENS7_ILi160EEENS7_ILi192EEEEEELi192ENS_12float_e4m3_tEfNS_4arch4Sm90ELb1ELb0ELb0ELb1ELb1ELb1ELb0ELb1ELb1ELb1ELb1ELb0EEENS1_21CollectiveEpilogueFwdINS6_IJSA_SC_SB_EEES9_NS_10bfloat16_tESG_Li256ELb1ELb1ELb1ELb1EEENS1_36VarlenDynamicPersistentTileSchedulerILi128ELi160ELi256ELi128ELb1ELb1ELb1ELb1ELb1ELb1EEEEEEEEEvNT_6ParamsE,(.L_x_16283 - _ZN7cutlass13device_kernelIN5flash11enable_sm90INS1_16FlashAttnFwdSm90INS1_25CollectiveMainloopFwdSm90ILi2EN4cute5tupleIJNS5_1CILi1EEES8_S8_EEENS6_IJNS7_ILi128EEENS7_ILi160EEENS7_ILi192EEEEEELi192ENS_12float_e4m3_tEfNS_4arch4Sm90ELb1ELb0ELb0ELb1ELb1ELb1ELb0ELb1ELb1ELb1ELb1ELb0EEENS1_21CollectiveEpilogueFwdINS6_IJSA_SC_SB_EEES9_NS_10bfloat16_tESG_Li256ELb1ELb1ELb1ELb1EEENS1_36VarlenDynamicPersistentTileSchedulerILi128ELi160ELi256ELi128ELb1ELb1ELb1ELb1ELb1ELb1EEEEEEEEEvNT_6ParamsE)
        .other          _ZN7cutlass13device_kernelIN5flash11enable_sm90INS1_16FlashAttnFwdSm90INS1_25CollectiveMainloopFwdSm90ILi2EN4cute5tupleIJNS5_1CILi1EEES8_S8_EEENS6_IJNS7_ILi128EEENS7_ILi160EEENS7_ILi192EEEEEELi192ENS_12float_e4m3_tEfNS_4arch4Sm90ELb1ELb0ELb0ELb1ELb1ELb1ELb0ELb1ELb1ELb1ELb1ELb0EEENS1_21CollectiveEpilogueFwdINS6_IJSA_SC_SB_EEES9_NS_10bfloat16_tESG_Li256ELb1ELb1ELb1ELb1EEENS1_36VarlenDynamicPersistentTileSchedulerILi128ELi160ELi256ELi128ELb1ELb1ELb1ELb1ELb1ELb1EEEEEEEEEvNT_6ParamsE,@"STO_CUDA_ENTRY STV_DEFAULT"
_ZN7cutlass13device_kernelIN5flash11enable_sm90INS1_16FlashAttnFwdSm90INS1_25CollectiveMainloopFwdSm90ILi2EN4cute5tupleIJNS5_1CILi1EEES8_S8_EEENS6_IJNS7_ILi128EEENS7_ILi160EEENS7_ILi192EEEEEELi192ENS_12float_e4m3_tEfNS_4arch4Sm90ELb1ELb0ELb0ELb1ELb1ELb1ELb0ELb1ELb1ELb1ELb1ELb0EEENS1_21CollectiveEpilogueFwdINS6_IJSA_SC_SB_EEES9_NS_10bfloat16_tESG_Li256ELb1ELb1ELb1ELb1EEENS1_36VarlenDynamicPersistentTileSchedulerILi128ELi160ELi256ELi128ELb1ELb1ELb1ELb1ELb1ELb1EEEEEEEEEvNT_6ParamsE:
        /* <DEDUP_REMOVED lines=18> */
.L_x_6591:
[----:B------:R-:W-:Y:S05]  /*0120*/  BSYNC B0 ;  /* 0x0000000000007941 */ /* 0x000fea0003800000 */
.L_x_6590:
        /* <DEDUP_REMOVED lines=41> */
.L_x_6592:
        /* <DEDUP_REMOVED lines=22> */
.L_x_6593:
        /* <DEDUP_REMOVED lines=18> */
.L_x_6594:
        /* <DEDUP_REMOVED lines=22> */
.L_x_6595:
        /* <DEDUP_REMOVED lines=23> */
.L_x_6596:
        /* <DEDUP_REMOVED lines=8> */
.L_x_6599:
        /* <DEDUP_REMOVED lines=26> */
[----:B------:R-:W-:-:S09]  /*0b30*/  UMOV UR37, URZ ;  /* 0x0000003f00257c82 */ /* 0x000fd20008000000 */
        /* <DEDUP_REMOVED lines=12> */
[----:B------:R-:W-:Y:S01]  /*0c00*/  IMAD.IADD R16, R0, 0x1, -R3 ;  /* 0x0000000100107824 */ /* 0x000fe200078e0a03 */
[----:B------:R-:W-:Y:S01]  /*0c10*/  LOP3.LUT R9, R2, 0xffffff80, RZ, 0xc0, !PT ;  /* 0xffffff8002097812 */ /* 0x000fe200078ec0ff */
[C---:B------:R-:W-:Y:S01]  /*0c20*/  IMAD.IADD R7, R0.reuse, 0x1, -R7 ;  /* 0x0000000100077824 */ /* 0x040fe200078e0a07 */
[----:B------:R-:W-:Y:S01]  /*0c30*/  SHF.R.S32.HI R10, RZ, 0x1, R4 ;  /* 0x00000001ff0a7819 */ /* 0x000fe20000011404 */
[----:B------:R-:W-:Y:S01]  /*0c40*/  IMAD.IADD R11, R0, 0x1, -R11 ;  /* 0x00000001000b7824 */ /* 0x000fe200078e0a0b */
[----:B------:R-:W-:Y:S01]  /*0c50*/  LOP3.LUT R8, R8, 0xfffffc00, RZ, 0xc0, !PT ;  /* 0xfffffc0008087812 */ /* 0x000fe200078ec0ff */
[----:B------:R-:W-:Y:S01]  /*0c60*/  IMAD.IADD R20, R0, 0x1, -R9 ;  /* 0x0000000100147824 */ /* 0x000fe200078e0a09 */
[--C-:B------:R-:W-:Y:S01]  /*0c70*/  SHF.R.S32.HI R0, RZ, 0x2, R5.reuse ;  /* 0x00000002ff007819 */ /* 0x100fe20000011405 */
[----:B------:R-:W-:Y:S01]  /*0c80*/  VIADD R13, R10, 0x80 ;  /* 0x000000800a0d7836 */ /* 0x000fe20000000000 */
[----:B------:R-:W-:Y:S01]  /*0c90*/  SHF.R.S32.HI R5, RZ, 0x1f, R5 ;  /* 0x0000001fff057819 */ /* 0x000fe20000011405 */
[----:B------:R-:W-:Y:S01]  /*0ca0*/  IMAD R9, R7, 0x40, R8 ;  /* 0x0000004007097824 */ /* 0x000fe200078e0208 */
[----:B------:R-:W-:Y:S01]  /*0cb0*/  LEA.HI R4, R4, R10, RZ, 0x1 ;  /* 0x0000000a04047211 */ /* 0x000fe200078f08ff */
[----:B------:R-:W-:Y:S01]  /*0cc0*/  STL [R1+0xd4], R20 ;  /* 0x0000d41401007387 */ /* 0x000fe20000100800 */
[----:B------:R-:W-:Y:S01]  /*0cd0*/  SHF.R.S32.HI R3, RZ, 0x7, R2 ;  /* 0x00000007ff037819 */ /* 0x000fe20000011402 */
[C---:B------:R-:W-:Y:S01]  /*0ce0*/  IMAD.SHL.U32 R226, R16.reuse, 0x8, RZ ;  /* 0x0000000810e27824 */ /* 0x040fe200078e00ff */
[----:B------:R-:W-:Y:S01]  /*0cf0*/  LEA.HI R5, R5, R0, RZ, 0x2 ;  /* 0x0000000005057211 */ /* 0x000fe200078f10ff */
[----:B------:R-:W-:Y:S01]  /*0d00*/  IMAD.SHL.U32 R16, R16, 0x10, RZ ;  /* 0x0000001010107824 */ /* 0x000fe200078e00ff */
[----:B------:R-:W-:-:S02]  /*0d10*/  SHF.R.S32.HI R7, RZ, 0x4, R6 ;  /* 0x00000004ff077819 */ /* 0x000fc40000011406 */
[----:B------:R-:W-:Y:S01]  /*0d20*/  LOP3.LUT R4, R4, 0x3fffffe, RZ, 0xc0, !PT ;  /* 0x03fffffe04047812 */ /* 0x000fe200078ec0ff */
[----:B------:R-:W-:Y:S01]  /*0d30*/  VIADD R22, R16, 0x80 ;  /* 0x0000008010167836 */ /* 0x000fe20000000000 */
[----:B------:R-:W-:Y:S01]  /*0d40*/  LEA.HI R2, R2, R3, RZ, 0x1 ;  /* 0x0000000302027211 */ /* 0x000fe200078f08ff */
[----:B------:R-:W-:Y:S01]  /*0d50*/  VIADD R221, R16, 0xa0 ;  /* 0x000000a010dd7836 */ /* 0x000fe20000000000 */
        /* <DEDUP_REMOVED lines=9> */
[----:B------:R-:W-:Y:S01]  /*0df0*/  IADD3 R6, R7, -R6, RZ ;  /* 0x8000000607067210 */ /* 0x000fe20007ffe0ff */
[----:B------:R-:W-:Y:S01]  /*0e00*/  IMAD.SHL.U32 R5, R5, 0x80, RZ ;  /* 0x0000008005057824 */ /* 0x000fe200078e00ff */
[----:B------:R-:W-:Y:S01]  /*0e10*/  SHF.R.S32.HI R4, RZ, 0x1f, R13 ;  /* 0x0000001fff047819 */ /* 0x000fe2000001140d */
[----:B------:R-:W-:Y:S01]  /*0e20*/  IMAD.SHL.U32 R39, R12, 0x40, RZ ;  /* 0x000000400c277824 */ /* 0x000fe200078e00ff */
[----:B------:R-:W-:Y:S01]  /*0e30*/  LEA.HI R3, R0, R20, RZ, 0x2 ;  /* 0x0000001400037211 */ /* 0x000fe200078f10ff */
[----:B------:R-:W-:Y:S01]  /*0e40*/  IMAD R6, R6, 0x8, R9 ;  /* 0x0000000806067824 */ /* 0x000fe200078e0209 */
[----:B------:R-:W-:-:S02]  /*0e50*/  LEA.HI R10, R4, R13, RZ, 0x3 ;  /* 0x0000000d040a7211 */ /* 0x000fc400078f18ff */
[--C-:B------:R-:W-:Y:S02]  /*0e60*/  SHF.R.S32.HI R4, RZ, 0x2, R3.reuse ;  /* 0x00000002ff047819 */ /* 0x100fe40000011403 */
[----:B------:R-:W-:Y:S01]  /*0e70*/  SHF.R.S32.HI R7, RZ, 0x1f, R3 ;  /* 0x0000001fff077819 */ /* 0x000fe20000011403 */
[----:B------:R-:W-:Y:S01]  /*0e80*/  IMAD.SHL.U32 R10, R10, 0x40, RZ ;  /* 0x000000400a0a7824 */ /* 0x000fe200078e00ff */
[----:B------:R-:W-:Y:S01]  /*0e90*/  LEA.HI R8, R13, R13, RZ, 0x1 ;  /* 0x0000000d0d087211 */ /* 0x000fe200078f08ff */
[----:B------:R0:W-:Y:S01]  /*0ea0*/  STL [R1+0x144], R6 ;  /* 0x0001440601007387 */ /* 0x0001e20000100800 */
[----:B------:R-:W-:Y:S02]  /*0eb0*/  LEA.HI R7, R7, R4, RZ, 0x3 ;  /* 0x0000000407077211 */ /* 0x000fe400078f18ff */
[----:B------:R-:W-:Y:S02]  /*0ec0*/  LOP3.LUT R9, R8, 0x3fffffe, RZ, 0xc0, !PT ;  /* 0x03fffffe08097812 */ /* 0x000fe400078ec0ff */
[----:B------:R-:W-:-:S02]  /*0ed0*/  LOP3.LUT R7, R7, 0xfffffff8, RZ, 0xc0, !PT ;  /* 0xfffffff807077812 */ /* 0x000fc400078ec0ff */
[----:B------:R-:W-:Y:S01]  /*0ee0*/  LEA.HI R0, R0, R20, RZ, 0x5 ;  /* 0x0000001400007211 */ /* 0x000fe200078f28ff */
[----:B------:R-:W-:Y:S01]  /*0ef0*/  IMAD.IADD R9, R13, 0x1, -R9 ;  /* 0x000000010d097824 */ /* 0x000fe200078e0a09 */
[----:B------:R-:W-:Y:S01]  /*0f00*/  LOP3.LUT R10, R10, 0xfffffe00, RZ, 0xc0, !PT ;  /* 0xfffffe000a0a7812 */ /* 0x000fe200078ec0ff */
[----:B------:R-:W-:Y:S01]  /*0f10*/  VIADD R13, R226, 0x20 ;  /* 0x00000020e20d7836 */ /* 0x000fe20000000000 */
[----:B0-----:R-:W-:Y:S02]  /*0f20*/  LEA.HI R6, R11, R11, RZ, 0x1 ;  /* 0x0000000b0b067211 */ /* 0x001fe400078f08ff */
[----:B------:R-:W-:Y:S01]  /*0f30*/  IADD3 R7, R4, -R7, RZ ;  /* 0x8000000704077210 */ /* 0x000fe20007ffe0ff */
[----:B------:R-:W-:Y:S01]  /*0f40*/  IMAD R9, R9, 0x40, R10 ;  /* 0x0000004009097824 */ /* 0x000fe200078e020a */
[----:B------:R-:W-:Y:S01]  /*0f50*/  LOP3.LUT R6, R6, 0x1ffffffe, RZ, 0xc0, !PT ;  /* 0x1ffffffe06067812 */ /* 0x000fe200078ec0ff */
[----:B------:R-:W-:Y:S01]  /*0f60*/  IMAD.IADD R223, R226, 0x1, R13 ;  /* 0x00000001e2df7824 */ /* 0x000fe200078e020d */
[----:B------:R-:W-:-:S02]  /*0f70*/  SHF.R.S32.HI R0, RZ, 0x5, R0 ;  /* 0x00000005ff007819 */ /* 0x000fc40000011400 */
[----:B------:R-:W-:Y:S01]  /*0f80*/  LOP3.LUT R15, R5, 0x180, RZ, 0xc0, !PT ;  /* 0x00000180050f7812 */ /* 0x000fe200078ec0ff */
[----:B------:R-:W-:Y:S01]  /*0f90*/  IMAD.IADD R6, R11, 0x1, -R6 ;  /* 0x000000010b067824 */ /* 0x000fe200078e0a06 */
[----:B------:R0:W-:Y:S01]  /*0fa0*/  STL [R1+0x40], R9 ;  /* 0x0000400901007387 */ /* 0x0001e20000100800 */
[----:B------:R-:W-:Y:S01]  /*0fb0*/  VIADD R11, R226, 0x40 ;  /* 0x00000040e20b7836 */ /* 0x000fe20000000000 */
[----:B------:R-:W-:Y:S01]  /*0fc0*/  SHF.R.U32.HI R14, RZ, 0x3, R15 ;  /* 0x00000003ff0e7819 */ /* 0x000fe2000001160f */
[----:B------:R-:W-:Y:S01]  /*0fd0*/  IMAD R7, R0, 0x10, R7 ;  /* 0x0000001000077824 */ /* 0x000fe200078e0207 */
[----:B------:R1:W-:Y:S01]  /*0fe0*/  STL [R1+0x20], R13 ;  /* 0x0000200d01007387 */ /* 0x0003e20000100800 */
[C---:B------:R-:W-:Y:S01]  /*0ff0*/  IMAD.IADD R224, R226.reuse, 0x1, R11 ;  /* 0x00000001e2e07824 */ /* 0x040fe200078e020b */
[----:B------:R-:W-:Y:S01]  /*1000*/  SHF.R.S32.HI R4, RZ, 0x1f, R223 ;  /* 0x0000001fff047819 */ /* 0x000fe200000114df */
[----:B------:R-:W-:Y:S01]  /*1010*/  VIADD R0, R226, 0x30 ;  /* 0x00000030e2007836 */ /* 0x000fe20000000000 */
[----:B------:R2:W-:Y:S01]  /*1020*/  STL [R1+0x1c], R11 ;  /* 0x00001c0b01007387 */ /* 0x0005e20000100800 */
[----:B------:R-:W-:-:S02]  /*1030*/  IADD3 R220, R16, 0x60, RZ ;  /* 0x0000006010dc7810 */ /* 0x000fc40007ffe0ff */
[----:B0-----:R-:W-:Y:S01]  /*1040*/  SHF.R.S32.HI R9, RZ, 0x1f, R224 ;  /* 0x0000001fff097819 */ /* 0x001fe200000114e0 */
[----:B------:R-:W-:Y:S01]  /*1050*/  STL [R1+0x38], R39 ;  /* 0x0000382701007387 */ /* 0x000fe20000100800 */
[-C--:B------:R-:W-:Y:S01]  /*1060*/  LEA.HI R5, R4, R223.reuse, RZ, 0x6 ;  /* 0x000000df04057211 */ /* 0x080fe200078f30ff */
[----:B-1----:R-:W-:Y:S01]  /*1070*/  IMAD R13, R2, 0x40, R7 ;  /* 0x00000040020d7824 */ /* 0x002fe200078e0207 */
[----:B------:R-:W-:Y:S01]  /*1080*/  LEA.HI R4, R4, R223, RZ, 0x4 ;  /* 0x000000df04047211 */ /* 0x000fe200078f20ff */
[----:B------:R-:W-:Y:S01]  /*1090*/  STL [R1+0x30], R15 ;  /* 0x0000300f01007387 */ /* 0x000fe20000100800 */
[----:B------:R-:W-:Y:S01]  /*10a0*/  VIADD R2, R226, 0x10 ;  /* 0x00000010e2027836 */ /* 0x000fe20000000000 */
[----:B------:R-:W-:Y:S02]  /*10b0*/  LOP3.LUT R3, R3, 0x7ffffffc, RZ, 0xc0, !PT ;  /* 0x7ffffffc03037812 */ /* 0x000fe400078ec0ff */
[----:B------:R-:W-:Y:S01]  /*10c0*/  STL [R1+0x34], R14 ;  /* 0x0000340e01007387 */ /* 0x000fe20000100800 */
[----:B------:R-:W-:-:S02]  /*10d0*/  SHF.R.S32.HI R8, RZ, 0x1, R8 ;  /* 0x00000001ff087819 */ /* 0x000fc40000011408 */
[CC--:B------:R-:W-:Y:S01]  /*10e0*/  LEA.HI R229, R9.reuse, R224.reuse, RZ, 0x4 ;  /* 0x000000e009e57211 */ /* 0x0c0fe200078f20ff */
[----:B------:R-:W-:Y:S01]  /*10f0*/  STL [R1+0x140], R13 ;  /* 0x0001400d01007387 */ /* 0x000fe20000100800 */
[----:B------:R-:W-:Y:S01]  /*1100*/  LEA.HI R10, R9, R224, RZ, 0x6 ;  /* 0x000000e0090a7211 */ /* 0x000fe200078f30ff */
[----:B------:R-:W-:Y:S01]  /*1110*/  IMAD.SHL.U32 R9, R5, 0x80, RZ ;  /* 0x0000008005097824 */ /* 0x000fe200078e00ff */
[C---:B------:R-:W-:Y:S01]  /*1120*/  LOP3.LUT R5, R15.reuse, 0x30, R4, 0xf8, !PT ;  /* 0x000000300f057812 */ /* 0x040fe200078ef804 */
[----:B------:R-:W-:Y:S01]  /*1130*/  STL [R1+0x14], RZ ;  /* 0x000014ff01007387 */ /* 0x000fe20000100800 */
[----:B------:R-:W-:Y:S01]  /*1140*/  IMAD.IADD R3, R20, 0x1, -R3 ;  /* 0x0000000114037824 */ /* 0x000fe200078e0a03 */
[----:B--2---:R-:W-:Y:S01]  /*1150*/  LOP3.LUT R11, R15, 0x30, R229, 0xf8, !PT ;  /* 0x000000300f0b7812 */ /* 0x004fe200078ef8e5 */
[----:B------:R-:W-:Y:S01]  /*1160*/  IMAD.SHL.U32 R8, R8, 0x80, RZ ;  /* 0x0000008008087824 */ /* 0x000fe200078e00ff */
[----:B------:R-:W-:Y:S01]  /*1170*/  STL [R1], RZ ;  /* 0x000000ff01007387 */ /* 0x000fe20000100800 */
[----:B------:R-:W-:Y:S01]  /*1180*/  IMAD.SHL.U32 R12, R10, 0x80, RZ ;  /* 0x000000800a0c7824 */ /* 0x000fe200078e00ff */
[----:B------:R-:W-:Y:S01]  /*1190*/  LOP3.LUT R10, R5, R14, RZ, 0x3c, !PT ;  /* 0x0000000e050a7212 */ /* 0x000fe200078e3cff */
[----:B------:R-:W-:Y:S01]  /*11a0*/  IMAD.SHL.U32 R40, R3, 0x2, RZ ;  /* 0x0000000203287824 */ /* 0x000fe200078e00ff */
[----:B------:R0:W-:Y:S01]  /*11b0*/  STL [R1+0x18], R2 ;  /* 0x0000180201007387 */ /* 0x0001e20000100800 */
[----:B------:R-:W-:-:S02]  /*11c0*/  SHF.R.S32.HI R5, RZ, 0x1f, R22 ;  /* 0x0000001fff057819 */ /* 0x000fc40000011416 */
[C---:B------:R-:W-:Y:S01]  /*11d0*/  VIADD R38, R40.reuse, 0x8 ;  /* 0x0000000828267836 */ /* 0x040fe20000000000 */
[----:B------:R1:W-:Y:S01]  /*11e0*/  STL [R1+0x24], R0 ;  /* 0x0000240001007387 */ /* 0x0003e20000100800 */
[C---:B------:R-:W-:Y:S01]  /*11f0*/  VIADD R37, R40.reuse, 0x10 ;  /* 0x0000001028257836 */ /* 0x040fe20000000000 */
[C---:B------:R-:W-:Y:S01]  /*1200*/  IADD3 R35, R40.reuse, 0x20, RZ ;  /* 0x0000002028237810 */ /* 0x040fe20007ffe0ff */
[----:B------:R-:W-:Y:S01]  /*1210*/  VIADD R36, R40, 0x18 ;  /* 0x0000001828247836 */ /* 0x000fe20000000000 */
[----:B------:R-:W-:Y:S01]  /*1220*/  LOP3.LUT R12, R12, 0xffffe000, RZ, 0xc0, !PT ;  /* 0xffffe0000c0c7812 */ /* 0x000fe200078ec0ff */
[----:B------:R-:W-:Y:S01]  /*1230*/  VIADD R34, R40, 0x28 ;  /* 0x0000002828227836 */ /* 0x000fe20000000000 */
[----:B------:R-:W-:Y:S01]  /*1240*/  LOP3.LUT R11, R11, R14, RZ, 0x3c, !PT ;  /* 0x0000000e0b0b7212 */ /* 0x000fe200078e3cff */
[----:B0-----:R-:W-:Y:S01]  /*1250*/  VIADD R2, R226, 0x50 ;  /* 0x00000050e2027836 */ /* 0x001fe20000000000 */
[----:B------:R-:W-:Y:S01]  /*1260*/  LOP3.LUT R9, R9, 0xffffe000, RZ, 0xc0, !PT ;  /* 0xffffe00009097812 */ /* 0x000fe200078ec0ff */
[C---:B------:R-:W-:Y:S01]  /*1270*/  VIADD R33, R40.reuse, 0x30 ;  /* 0x0000003028217836 */ /* 0x040fe20000000000 */
[----:B-1----:R-:W-:Y:S01]  /*1280*/  SHF.R.S32.HI R0, RZ, 0x1f, R220 ;  /* 0x0000001fff007819 */ /* 0x002fe200000114dc */
[C---:B------:R-:W-:Y:S01]  /*1290*/  VIADD R32, R40.reuse, 0x38 ;  /* 0x0000003828207836 */ /* 0x040fe20000000000 */
[----:B------:R0:W-:Y:S01]  /*12a0*/  STL [R1+0x28], R2 ;  /* 0x0000280201007387 */ /* 0x0001e20000100800 */
[C---:B------:R-:W-:Y:S01]  /*12b0*/  VIADD R28, R40.reuse, 0x40 ;  /* 0x00000040281c7836 */ /* 0x040fe20000000000 */
[-C--:B------:R-:W-:Y:S01]  /*12c0*/  IADD3 R11, R11, R39.reuse, R12 ;  /* 0x000000270b0b7210 */ /* 0x080fe20007ffe00c */
[C---:B------:R-:W-:Y:S01]  /*12d0*/  VIADD R27, R40.reuse, 0x48 ;  /* 0x00000048281b7836 */ /* 0x040fe20000000000 */
[----:B------:R1:W-:Y:S01]  /*12e0*/  STL [R1+0xc], R0 ;  /* 0x00000c0001007387 */ /* 0x0003e20000100800 */
[----:B------:R-:W-:Y:S01]  /*12f0*/  VIADD R26, R40, 0x50 ;  /* 0x00000050281a7836 */ /* 0x000fe20000000000 */
[----:B------:R-:W-:Y:S01]  /*1300*/  IADD3 R9, R10, R39, R9 ;  /* 0x000000270a097210 */ /* 0x000fe20007ffe009 */
[C---:B------:R-:W-:Y:S01]  /*1310*/  VIADD R25, R40.reuse, 0x58 ;  /* 0x0000005828197836 */ /* 0x040fe20000000000 */
[----:B------:R2:W-:Y:S01]  /*1320*/  STL [R1+0x8], R5 ;  /* 0x0000080501007387 */ /* 0x0005e20000100800 */
[----:B------:R-:W-:Y:S01]  /*1330*/  VIADD R24, R40, 0x60 ;  /* 0x0000006028187836 */ /* 0x000fe20000000000 */
[----:B0-----:R-:W-:Y:S01]  /*1340*/  LOP3.LUT R2, R8, 0x180, RZ, 0xc0, !PT ;  /* 0x0000018008027812 */ /* 0x001fe200078ec0ff */
[C---:B------:R-:W-:Y:S01]  /*1350*/  VIADD R21, R40.reuse, 0x68 ;  /* 0x0000006828157836 */ /* 0x040fe20000000000 */
[----:B------:R-:W-:Y:S01]  /*1360*/  SHF.R.S32.HI R228, RZ, 0x4, R4 ;  /* 0x00000004ffe47819 */ /* 0x000fe20000011404 */
[C---:B------:R-:W-:Y:S01]  /*1370*/  VIADD R20, R40.reuse, 0x70 ;  /* 0x0000007028147836 */ /* 0x040fe20000000000 */
[----:B-1----:R-:W-:Y:S01]  /*1380*/  SHF.R.S32.HI R0, RZ, 0x1f, R221 ;  /* 0x0000001fff007819 */ /* 0x002fe200000114dd */
[C---:B------:R-:W-:Y:S01]  /*1390*/  VIADD R12, R40.reuse, 0x88 ;  /* 0x00000088280c7836 */ /* 0x040fe20000000000 */
[----:B------:R-:W-:Y:S01]  /*13a0*/  SHF.R.S32.HI R17, RZ, 0x1f, R16 ;  /* 0x0000001fff117819 */ /* 0x000fe20000011410 */
[C---:B------:R-:W-:Y:S01]  /*13b0*/  VIADD R10, R40.reuse, 0x90 ;  /* 0x00000090280a7836 */ /* 0x040fe20000000000 */
[----:B------:R-:W-:Y:S01]  /*13c0*/  SHF.R.S32.HI R229, RZ, 0x4, R229 ;  /* 0x00000004ffe57819 */ /* 0x000fe200000114e5 */
[----:B------:R0:W-:Y:S01]  /*13d0*/  STL [R1+0x4], R0 ;  /* 0x0000040001007387 */ /* 0x0001e20000100800 */
[----:B------:R-:W-:-:S02]  /*13e0*/  VIADD R8, R40, 0x98 ;  /* 0x0000009828087836 */ /* 0x000fc40000000000 */
[C---:B------:R-:W-:Y:S01]  /*13f0*/  VIADD R7, R40.reuse, 0xa0 ;  /* 0x000000a028077836 */ /* 0x040fe20000000000 */
[----:B------:R1:W-:Y:S01]  /*1400*/  STL [R1+0x3c], R2 ;  /* 0x00003c0201007387 */ /* 0x0003e20000100800 */
[C---:B--2---:R-:W-:Y:S02]  /*1410*/  VIADD R5, R40.reuse, 0xa8 ;  /* 0x000000a828057836 */ /* 0x044fe40000000000 */
[----:B------:R-:W-:Y:S01]  /*1420*/  VIADD R4, R40, 0xb0 ;  /* 0x000000b028047836 */ /* 0x000fe20000000000 */
[----:B------:R2:W-:Y:S01]  /*1430*/  STL [R1+0x54], R40 ;  /* 0x0000542801007387 */ /* 0x0005e20000100800 */
[----:B0-----:R-:W-:-:S03]  /*1440*/  LOP3.LUT R0, R15, 0x10, R16, 0xf8, !PT ;  /* 0x000000100f007812 */ /* 0x001fc600078ef810 */
[----:B------:R-:W-:Y:S01]  /*1450*/  STL [R1+0xd0], R38 ;  /* 0x0000d02601007387 */ /* 0x000fe20000100800 */
[----:B-1----:R-:W-:Y:S01]  /*1460*/  LOP3.LUT R2, R15, 0x30, R16, 0xf8, !PT ;  /* 0x000000300f027812 */ /* 0x002fe200078ef810 */
[----:B------:R-:W-:Y:S02]  /*1470*/  VIADD R15, R40, 0x78 ;  /* 0x00000078280f7836 */ /* 0x000fe40000000000 */
[----:B------:R-:W-:Y:S01]  /*1480*/  STL [R1+0xcc], R37 ;  /* 0x0000cc2501007387 */ /* 0x000fe20000100800 */
[-C--:B------:R-:W-:Y:S02]  /*1490*/  LOP3.LUT R0, R0, R14.reuse, RZ, 0x3c, !PT ;  /* 0x0000000e00007212 */ /* 0x080fe400078e3cff */
[----:B------:R-:W-:Y:S01]  /*14a0*/  LOP3.LUT R3, R2, R14, RZ, 0x3c, !PT ;  /* 0x0000000e02037212 */ /* 0x000fe200078e3cff */
[----:B------:R-:W-:Y:S01]  /*14b0*/  STL [R1+0xc8], R36 ;  /* 0x0000c82401007387 */ /* 0x000fe20000100800 */
[C---:B------:R-:W-:Y:S01]  /*14c0*/  IADD3 R14, R40.reuse, 0x80, RZ ;  /* 0x00000080280e7810 */ /* 0x040fe20007ffe0ff */
[----:B------:R-:W-:-:S02]  /*14d0*/  VIADD R2, R40, 0xb8 ;  /* 0x000000b828027836 */ /* 0x000fc40000000000 */
[----:B------:R0:W-:Y:S01]  /*14e0*/  STL [R1+0xc4], R35 ;  /* 0x0000c42301007387 */ /* 0x0001e20000100800 */
[----:B--2---:R-:W-:Y:S01]  /*14f0*/  IMAD.IADD R40, R39, 0x1, R0 ;  /* 0x0000000127287824 */ /* 0x004fe200078e0200 */
[----:B------:R-:W-:Y:S02]  /*1500*/  IADD3 R0, R18, R39, R3 ;  /* 0x0000002712007210 */ /* 0x000fe40007ffe003 */
[----:B------:R-:W-:Y:S01]  /*1510*/  STL [R1+0xc0], R34 ;  /* 0x0000c02201007387 */ /* 0x000fe20000100800 */
[----:B------:R-:W-:-:S03]  /*1520*/  SHF.R.S32.HI R3, RZ, 0x1f, R38 ;  /* 0x0000001fff037819 */ /* 0x000fc60000011426 */
        /* <DEDUP_REMOVED lines=71> */
.L_x_6825:
[----:B0-23--:R-:W0:Y:S02]  /*19a0*/  LDC.64 R2, c[0x0][0xc88] ;  /* 0x00032200ff027b82 */ /* 0x00de240000000a00 */
[----:B0-----:R-:W-:-:S05]  /*19b0*/  IMAD.WIDE R2, R31, 0x4, R2 ;  /* 0x000000041f027825 */ /* 0x001fca00078e0202 */
[----:B------:R-:W2:Y:S01]  /*19c0*/  LDG.E R26, desc[UR50][R2.64] ;  /* 0x00000032021a7981 */ /* 0x000ea2000c1e1900 */
[----:B------:R-:W-:Y:S05]  /*19d0*/  YIELD ;  /* 0x0000000000007946 */ /* 0x000fea0003800000 */
[----:B------:R-:W-:Y:S01]  /*19e0*/  ULDC.64 UR4, c[0x0][0xa28] ;  /* 0x00028a0000047ab9 */ /* 0x000fe20000000a00 */
[----:B------:R-:W-:Y:S01]  /*19f0*/  ULDC.64 UR8, c[0x0][0xa18] ;  /* 0x0002860000087ab9 */ /* 0x000fe20000000a00 */
[----:B------:R-:W-:Y:S01]  /*1a00*/  ISETP.NE.U32.AND P1, PT, RZ, UR4, PT ;  /* 0x00000004ff007c0c */ /* 0x000fe2000bf25070 */
[----:B------:R-:W-:Y:S01]  /*1a10*/  IMAD.MOV.U32 R10, RZ, RZ, RZ ;  /* 0x000000ffff0a7224 */ /* 0x000fe200078e00ff */
[----:B------:R-:W-:Y:S01]  /*1a20*/  ULDC.64 UR6, c[0x0][0xa08] ;  /* 0x0002820000067ab9 */ /* 0x000fe20000000a00 */
[----:B------:R-:W-:Y:S01]  /*1a30*/  IMAD.MOV.U32 R118, RZ, RZ, RZ ;  /* 0x000000ffff767224 */ /* 0x000fe200078e00ff */
[----:B------:R-:W-:-:S02]  /*1a40*/  ISETP.NE.AND.EX P1, PT, RZ, UR5, PT, P1 ;  /* 0x00000005ff007c0c */ /* 0x000fc4000bf25310 */
[----:B------:R-:W-:-:S04]  /*1a50*/  ISETP.NE.U32.AND P0, PT, RZ, UR6, PT ;  /* 0x00000006ff007c0c */ /* 0x000fc8000bf05070 */
[----:B------:R-:W-:Y:S02]  /*1a60*/  ISETP.NE.AND.EX P0, PT, RZ, UR7, PT, P0 ;  /* 0x00000007ff007c0c */ /* 0x000fe4000bf05300 */
[----:B--2---:R-:W-:Y:S01]  /*1a70*/  SHF.R.S32.HI R0, RZ, 0x1f, R26 ;  /* 0x0000001fff007819 */ /* 0x004fe2000001141a */
[----:B------:R-:W-:Y:S04]  /*1a80*/  STL [R1+0x60], R26 ;  /* 0x0000601a01007387 */ /* 0x000fe80000100800 */
[C---:B------:R-:W-:Y:S02]  /*1a90*/  @P1 LEA R4, P2, R26.reuse, UR4, 0x2 ;  /* 0x000000041a041c11 */ /* 0x040fe4000f8410ff */
[C---:B------:R-:W-:Y:S01]  /*1aa0*/  SHF.L.U32 R28, R26.reuse, 0x2, RZ ;  /* 0x000000021a1c7819 */ /* 0x040fe200000006ff */
[----:B------:R0:W-:Y:S01]  /*1ab0*/  STL [R1+0x70], R0 ;  /* 0x0000700001007387 */ /* 0x0001e20000100800 */
[----:B------:R-:W-:-:S02]  /*1ac0*/  @P1 LEA.HI.X R5, R26, UR5, R0, 0x2, P2 ;  /* 0x000000051a051c11 */ /* 0x000fc400090f1400 */
[----:B------:R-:W-:Y:S01]  /*1ad0*/  ISETP.NE.U32.AND P2, PT, RZ, UR8, PT ;  /* 0x00000008ff007c0c */ /* 0x000fe2000bf45070 */
[----:B------:R-:W-:Y:S01]  /*1ae0*/  ULDC UR4, c[0x0][0x288] ;  /* 0x0000a20000047ab9 */ /* 0x000fe20000000800 */
[----:B------:R-:W-:Y:S01]  /*1af0*/  SHF.L.U64.HI R27, R26, 0x2, R0 ;  /* 0x000000021a1b7819 */ /* 0x000fe20000010200 */
[----:B-1----:R1:W5:Y:S01]  /*1b00*/  @P1 LDG.E R10, desc[UR50][R4.64] ;  /* 0x00000032040a1981 */ /* 0x002362000c1e1900 */
[----:B------:R-:W-:Y:S02]  /*1b10*/  ISETP.NE.AND.EX P2, PT, RZ, UR9, PT, P2 ;  /* 0x00000009ff007c0c */ /* 0x000fe4000bf45320 */
[----:B------:R-:W-:Y:S01]  /*1b20*/  IADD3 R8, P3, R28, UR6, RZ ;  /* 0x000000061c087c10 */ /* 0x000fe2000ff7e0ff */
[----:B0-----:R-:W-:Y:S01]  /*1b30*/  IMAD.U32 R0, RZ, RZ, UR4 ;  /* 0x00000004ff007e24 */ /* 0x001fe2000f8e00ff */
[----:B------:R-:W-:Y:S01]  /*1b40*/  ULDC.64 UR4, c[0x0][0x418] ;  /* 0x0001060000047ab9 */ /* 0x000fe20000000a00 */
[----:B------:R1:W-:Y:S01]  /*1b50*/  STL [R1+0x68], R28 ;  /* 0x0000681c01007387 */ /* 0x0003e20000100800 */
[----:B------:R-:W-:-:S07]  /*1b60*/  IADD3.X R9, R27, UR7, RZ, P3, !PT ;  /* 0x000000071b097c10 */ /* 0x000fce0009ffe4ff */
[----:B------:R-:W-:Y:S01]  /*1b70*/  @P2 IADD3 R6, P1, R28, UR8, RZ ;  /* 0x000000081c062c10 */ /* 0x000fe2000ff3e0ff */
[----:B------:R1:W5:Y:S03]  /*1b80*/  @P0 LDG.E R118, desc[UR50][R8.64] ;  /* 0x0000003208760981 */ /* 0x000366000c1e1900 */
[----:B------:R-:W-:Y:S01]  /*1b90*/  @P2 IADD3.X R7, R27, UR9, RZ, P1, !PT ;  /* 0x000000091b072c10 */ /* 0x000fe20008ffe4ff */
[----:B------:R1:W-:Y:S04]  /*1ba0*/  STL [R1+0x6c], R27 ;  /* 0x00006c1b01007387 */ /* 0x0003e80000100800 */
[----:B------:R-:W2:Y:S01]  /*1bb0*/  @P2 LDG.E R0, desc[UR50][R6.64] ;  /* 0x0000003206002981 */ /* 0x000ea2000c1e1900 */
        /* <DEDUP_REMOVED lines=9> */
[----:B--2---:R1:W-:Y:S01]  /*1c50*/  STL [R1+0x4c], R0 ;  /* 0x00004c0001007387 */ /* 0x0043e20000100800 */
[----:B------:R-:W-:Y:S01]  /*1c60*/  IMAD.MOV.U32 R12, RZ, RZ, R0 ;  /* 0x000000ffff0c7224 */ /* 0x000fe200078e0000 */
[----:B----4-:R-:W-:Y:S06]  /*1c70*/  @P2 BRA `(.L_x_6601) ;  /* 0x0000000000282947 */ /* 0x010fec0003800000 */
[----:B------:R-:W-:Y:S02]  /*1c80*/  ULDC.64 UR4, c[0x0][0xa00] ;  /* 0x0002800000047ab9 */ /* 0x000fe40000000a00 */
[----:B------:R-:W-:-:S04]  /*1c90*/  ISETP.NE.U32.AND P1, PT, RZ, UR4, PT ;  /* 0x00000004ff007c0c */ /* 0x000fc8000bf25070 */
[----:B------:R-:W-:-:S13]  /*1ca0*/  ISETP.NE.AND.EX P1, PT, RZ, UR5, PT, P1 ;  /* 0x00000005ff007c0c */ /* 0x000fda000bf25310 */
[----:B------:R-:W-:Y:S05]  /*1cb0*/  @!P1 BRA `(.L_x_6601) ;  /* 0x0000000000189947 */ /* 0x000fea0003800000 */
[----:B-1----:R-:W0:Y:S02]  /*1cc0*/  LDC.64 R4, c[0x0][0xa00] ;  /* 0x00028000ff047b82 */ /* 0x002e240000000a00 */
[----:B0-----:R-:W-:-:S05]  /*1cd0*/  IMAD.WIDE R4, R26, 0x4, R4 ;  /* 0x000000041a047825 */ /* 0x001fca00078e0204 */
[----:B------:R-:W2:Y:S04]  /*1ce0*/  LDG.E R0, desc[UR50][R4.64] ;  /* 0x0000003204007981 */ /* 0x000ea8000c1e1900 */
[----:B------:R-:W2:Y:S02]  /*1cf0*/  LDG.E R3, desc[UR50][R4.64+0x4] ;  /* 0x0000043204037981 */ /* 0x000ea4000c1e1900 */
[----:B--2---:R-:W-:-:S05]  /*1d00*/  IMAD.IADD R12, R3, 0x1, -R0 ;  /* 0x00000001030c7824 */ /* 0x004fca00078e0a00 */
[----:B------:R0:W-:Y:S02]  /*1d10*/  STL [R1+0x4c], R12 ;  /* 0x00004c0c01007387 */ /* 0x0001e40000100800 */
.L_x_6601:
        /* <DEDUP_REMOVED lines=13> */
.L_x_6602:
[----:B------:R-:W-:Y:S05]  /*1df0*/  @!P0 BRA `(.L_x_6603) ;  /* 0x00000000000c8947 */ /* 0x000fea0003800000 */
[----:B------:R-:W2:Y:S04]  /*1e00*/  LDG.E R0, desc[UR50][R8.64] ;  /* 0x0000003208007981 */ /* 0x000ea8000c1e1900 */
[----:B------:R-:W2:Y:S02]  /*1e10*/  LDG.E R25, desc[UR50][R8.64+0x4] ;  /* 0x0000043208197981 */ /* 0x000ea4000c1e1900 */
[----:B--2---:R-:W-:-:S07]  /*1e20*/  IMAD.IADD R25, R25, 0x1, -R0 ;  /* 0x0000000119197824 */ /* 0x004fce00078e0a00 */
.L_x_6603:
        /* <DEDUP_REMOVED lines=12> */
[----:B------:R-:W-:-:S04]  /*1ef0*/  @P1 IADD3 R6, P2, R28, UR4, RZ ;  /* 0x000000041c061c10 */ /* 0x000fc8000ff5e0ff */
[----:B------:R-:W-:-:S05]  /*1f00*/  @P1 IADD3.X R7, R27, UR5, RZ, P2, !PT ;  /* 0x000000051b071c10 */ /* 0x000fca00097fe4ff */
[----:B------:R4:W5:Y:S01]  /*1f10*/  @P1 LDG.E R129, desc[UR50][R6.64] ;  /* 0x0000003206811981 */ /* 0x000962000c1e1900 */
[----:B--2---:R-:W-:Y:S01]  /*1f20*/  ISETP.NE.AND P1, PT, R8, 0x1, PT ;  /* 0x000000010800780c */ /* 0x004fe20003f25270 */
[----:B------:R-:W-:Y:S01]  /*1f30*/  IMAD.SHL.U32 R13, R29, 0x80, RZ ;  /* 0x000000801d0d7824 */ /* 0x000fe200078e00ff */
[----:B------:R-:W-:Y:S03]  /*1f40*/  BSSY B0, `(.L_x_6604) ;  /* 0x0000039000007945 */ /* 0x000fe60003800000 */
[----:B-1----:R-:W-:Y:S01]  /*1f50*/  VIADD R4, R13, 0x7f ;  /* 0x0000007f0d047836 */ /* 0x002fe20000000000 */
[----:B------:R1:W-:Y:S07]  /*1f60*/  STL [R1+0x48], R13 ;  /* 0x0000480d01007387 */ /* 0x0003ee0000100800 */
[----:B------:R-:W2:Y:S01]  /*1f70*/  @P1 LDC R9, c[0x0][0x44c] ;  /* 0x00011300ff091b82 */ /* 0x000ea20000000800 */
[----:B-1----:R-:W-:-:S07]  /*1f80*/  IMAD.IADD R13, R25, 0x1, -R10 ;  /* 0x00000001190d7824 */ /* 0x002fce00078e0a0a */
[----:B------:R-:W1:Y:S01]  /*1f90*/  @P1 LDC R5, c[0x0][0x450] ;  /* 0x00011400ff051b82 */ /* 0x000e620000000800 */
[----:B---3--:R-:W-:Y:S01]  /*1fa0*/  @P0 IADD3 R2, -R0, R3, RZ ;  /* 0x0000000300020210 */ /* 0x008fe20007ffe1ff */
[----:B--2---:R-:W-:-:S04]  /*1fb0*/  @P1 IMAD.HI.U32 R0, R4, R9, RZ ;  /* 0x0000000904001227 */ /* 0x004fc800078e00ff */
[----:B----4-:R-:W-:Y:S01]  /*1fc0*/  IMAD.IADD R6, R13, 0x1, R2 ;  /* 0x000000010d067824 */ /* 0x010fe200078e0202 */
[----:B-1----:R-:W-:Y:S02]  /*1fd0*/  @P1 SHF.R.U32.HI R4, RZ, R5, R0 ;  /* 0x00000005ff041219 */ /* 0x002fe40000011600 */
[----:B------:R-:W-:Y:S01]  /*1fe0*/  SHF.R.U32.HI R5, RZ, 0x10, R11 ;  /* 0x00000010ff057819 */ /* 0x000fe2000001160b */
[C---:B------:R-:W-:Y:S01]  /*1ff0*/  VIADD R0, R6.reuse, 0x9f ;  /* 0x0000009f06007836 */ /* 0x040fe20000000000 */
[----:B------:R-:W-:Y:S01]  /*2000*/  IADD3 R136, R6, 0xa0, -R12 ;  /* 0x000000a006887810 */ /* 0x000fe20007ffe80c */
[----:B------:R1:W-:Y:S01]  /*2010*/  STL [R1+0x50], R6 ;  /* 0x0000500601007387 */ /* 0x0003e20000100800 */
[----:B0-----:R-:W-:Y:S01]  /*2020*/  LOP3.LUT R12, R11, 0xff, RZ, 0xc0, !PT ;  /* 0x000000ff0b0c7812 */ /* 0x001fe200078ec0ff */
[----:B------:R-:W-:-:S04]  /*2030*/  IMAD.HI R0, R0, 0x66666667, RZ ;  /* 0x6666666700007827 */ /* 0x000fc800078e02ff */
[----:B------:R-:W-:Y:S01]  /*2040*/  IMAD.IADD R4, R136, 0x1, R4 ;  /* 0x0000000188047824 */ /* 0x000fe200078e0204 */
[----:B------:R-:W-:Y:S01]  /*2050*/  SHF.R.U32.HI R137, RZ, 0x1f, R0 ;  /* 0x0000001fff897819 */ /* 0x000fe20000011600 */
[----:B------:R1:W-:Y:S02]  /*2060*/  STL [R1+0x74], R12 ;  /* 0x0000740c01007387 */ /* 0x0003e40000100800 */
[----:B------:R-:W-:Y:S01]  /*2070*/  IMAD.HI R4, R4, 0x66666667, RZ ;  /* 0x6666666704047827 */ /* 0x000fe200078e02ff */
[----:B------:R-:W-:Y:S01]  /*2080*/  LEA.HI.SX32 R137, R0, R137, 0x1a ;  /* 0x0000008900897211 */ /* 0x000fe200078fd2ff */
[----:B------:R1:W-:Y:S02]  /*2090*/  STL [R1+0x64], R5 ;  /* 0x0000640501007387 */ /* 0x0003e40000100800 */
[----:B------:R-:W-:Y:S01]  /*20a0*/  IMAD.MOV.U32 R0, RZ, RZ, RZ ;  /* 0x000000ffff007224 */ /* 0x000fe200078e00ff */
[----:B------:R-:W-:-:S04]  /*20b0*/  SHF.R.U32.HI R3, RZ, 0x1f, R4 ;  /* 0x0000001fff037819 */ /* 0x000fc80000011604 */
[----:B------:R-:W-:-:S04]  /*20c0*/  LEA.HI.SX32 R4, R4, R3, 0x1a ;  /* 0x0000000304047211 */ /* 0x000fc800078fd2ff */
[----:B------:R-:W-:-:S04]  /*20d0*/  VIMNMX R9, R137, R4, PT ;  /* 0x0000000489097248 */ /* 0x000fc80003fe0100 */
[----:B------:R-:W-:-:S13]  /*20e0*/  ISETP.GE.AND P0, PT, R9, 0x1, PT ;  /* 0x000000010900780c */ /* 0x000fda0003f06270 */
[----:B-1----:R-:W-:Y:S05]  /*20f0*/  @!P0 BRA `(.L_x_6605) ;  /* 0x0000000000748947 */ /* 0x002fea0003800000 */
[----:B------:R-:W-:Y:S01]  /*2100*/  ISETP.NE.AND P0, PT, R5, RZ, PT ;  /* 0x000000ff0500720c */ /* 0x000fe20003f05270 */
[----:B------:R-:W-:-:S03]  /*2110*/  ULDC UR4, c[0x0][0x9f0] ;  /* 0x00027c0000047ab9 */ /* 0x000fc60000000800 */
        /* <DEDUP_REMOVED lines=27> */
.L_x_6605:
[----:B------:R-:W-:Y:S05]  /*22d0*/  BSYNC B0 ;  /* 0x0000000000007941 */ /* 0x000fea0003800000 */
.L_x_6604:
        /* <DEDUP_REMOVED lines=37> */
.L_x_6608:
[----:B------:R-:W-:Y:S05]  /*2530*/  BSYNC B6 ;  /* 0x0000000000067941 */ /* 0x000fea0003800000 */
.L_x_6607:
        /* <DEDUP_REMOVED lines=8> */
[----:B------:R-:W-:Y:S01]  /*25c0*/  MOV R13, RZ ;  /* 0x000000ff000d7202 */ /* 0x000fe20000000f00 */
        /* <DEDUP_REMOVED lines=8> */
[----:B------:R-:W-:-:S07]  /*2650*/  IMAD.MOV.U32 R12, RZ, RZ, 0x1 ;  /* 0x00000001ff0c7424 */ /* 0x000fce00078e00ff */
[----:B------:R-:W-:-:S07]  /*2660*/  LEPC R20, `(.L_x_6610) ;  /* 0x000000001014794e */ /* 0x000fce0000000000 */
[----:B0----5:R-:W-:Y:S05]  /*2670*/  CALL.ABS.NOINC R14 ;  /* 0x000000000e007343 */ /* 0x021fea0003c00000 */
.L_x_6610:
[----:B------:R-:W-:Y:S05]  /*2680*/  BSYNC B6 ;  /* 0x0000000000067941 */ /* 0x000fea0003800000 */
.L_x_6609:
[----:B------:R-:W2:Y:S01]  /*2690*/  LDL R33, [R1+0x30] ;  /* 0x0000300001217983 */ /* 0x000ea20000100800 */
[----:B------:R-:W-:Y:S01]  /*26a0*/  ULDC.64 UR4, c[0x0][0x9f8] ;  /* 0x00027e0000047ab9 */ /* 0x000fe20000000a00 */
[----:B------:R-:W-:Y:S01]  /*26b0*/  IMAD.MOV.U32 R0, RZ, RZ, R26 ;  /* 0x000000ffff007224 */ /* 0x000fe200078e001a */
[----:B------:R-:W-:Y:S01]  /*26c0*/  ISETP.NE.U32.AND P0, PT, RZ, UR4, PT ;  /* 0x00000004ff007c0c */ /* 0x000fe2000bf05070 */
[----:B------:R-:W3:Y:S01]  /*26d0*/  LDL R32, [R1+0x3c] ;  /* 0x00003c0001207983 */ /* 0x000ee20000100800 */
[----:B------:R-:W0:Y:S02]  /*26e0*/  LDC.64 R102, c[0x0][0x3f8] ;  /* 0x0000fe00ff667b82 */ /* 0x000e240000000a00 */
[----:B------:R-:W-:Y:S01]  /*26f0*/  ISETP.NE.AND.EX P0, PT, RZ, UR5, PT, P0 ;  /* 0x00000005ff007c0c */ /* 0x000fe2000bf05300 */
[----:B------:R-:W4:Y:S04]  /*2700*/  LDL R14, [R1+0x34] ;  /* 0x00003400010e7983 */ /* 0x000f280000100800 */
[----:B------:R-:W4:Y:S04]  /*2710*/  LDL R31, [R1+0x38] ;  /* 0x00003800011f7983 */ /* 0x000f280000100800 */
[----:B------:R-:W4:Y:S04]  /*2720*/  LDL R15, [R1+0x40] ;  /* 0x00004000010f7983 */ /* 0x000f280000100800 */
[----:B------:R-:W-:Y:S01]  /*2730*/  @P0 IADD3 R4, P1, R28, UR4, RZ ;  /* 0x000000041c040c10 */ /* 0x000fe2000ff3e0ff */
[----:B------:R-:W1:Y:S03]  /*2740*/  S2R R20, SR_TID.X ;  /* 0x0000000000147919 */ /* 0x000e660000002100 */
[----:B------:R-:W-:-:S02]  /*2750*/  @P0 IADD3.X R5, R27, UR5, RZ, P1, !PT ;  /* 0x000000051b050c10 */ /* 0x000fc40008ffe4ff */
[----:B------:R-:W0:Y:S03]  /*2760*/  LDC R27, c[0x0][0x3f4] ;  /* 0x0000fd00ff1b7b82 */ /* 0x000e260000000800 */
[----:B------:R1:W4:Y:S01]  /*2770*/  @P0 LDG.E R0, desc[UR50][R4.64] ;  /* 0x0000003204000981 */ /* 0x000322000c1e1900 */
[----:B------:R-:W-:Y:S01]  /*2780*/  IMAD.IADD R118, R118, 0x1, R25 ;  /* 0x0000000176767824 */ /* 0x000fe200078e0219 */
[----:B-1----:R-:W-:Y:S01]  /*2790*/  SHF.R.U32.HI R30, RZ, 0x7, R20 ;  /* 0x00000007ff1e7819 */ /* 0x002fe20000011614 */
[C---:B------:R-:W-:Y:S02]  /*27a0*/  VIADD R3, R20.reuse, 0xffffff80 ;  /* 0xffffff8014037836 */ /* 0x040fe40000000000 */
[----:B------:R-:W-:Y:S01]  /*27b0*/  VIADD R29, R20, 0xffffff80 ;  /* 0xffffff80141d7836 */ /* 0x000fe20000000000 */
[----:B------:R-:W-:Y:S01]  /*27c0*/  ISETP.NE.AND P6, PT, R30, 0x1, PT ;  /* 0x000000011e00780c */ /* 0x000fe20003fc5270 */
[----:B------:R-:W-:Y:S01]  /*27d0*/  VIADD R20, R20, 0xffffff80 ;  /* 0xffffff8014147836 */ /* 0x000fe20000000000 */
[----:B------:R-:W-:-:S02]  /*27e0*/  LEA.HI R6, R3, R3, RZ, 0x1 ;  /* 0x0000000303067211 */ /* 0x000fc400078f08ff */
[----:B------:R-:W-:Y:S02]  /*27f0*/  SHF.R.S32.HI R8, RZ, 0x1f, R3 ;  /* 0x0000001fff087819 */ /* 0x000fe40000011403 */
[----:B------:R-:W-:Y:S02]  /*2800*/  LOP3.LUT R6, R6, 0xfffffffe, RZ, 0xc0, !PT ;  /* 0xfffffffe06067812 */ /* 0x000fe400078ec0ff */
[----:B------:R-:W-:-:S03]  /*2810*/  LEA.HI R8, R8, R3, RZ, 0x2 ;  /* 0x0000000308087211 */ /* 0x000fc600078f10ff */
[----:B------:R-:W-:Y:S01]  /*2820*/  IMAD.IADD R109, R3, 0x1, -R6 ;  /* 0x00000001036d7824 */ /* 0x000fe200078e0a06 */
[--C-:B------:R-:W-:Y:S01]  /*2830*/  SHF.R.S32.HI R116, RZ, 0x2, R8.reuse ;  /* 0x00000002ff747819 */ /* 0x100fe20000011408 */
[----:B------:R-:W-:Y:S05]  /*2840*/  @!P6 WARPSYNC.ALL ;  /* 0x000000000000e948 */ /* 0x000fea0003800000 */
[----:B------:R-:W-:Y:S01]  /*2850*/  ULDC UR4, c[0x0][0x2f4] ;  /* 0x0000bd0000047ab9 */ /* 0x000fe20000000800 */
[----:B------:R-:W-:Y:S02]  /*2860*/  SHF.R.S32.HI R7, RZ, 0x1f, R8 ;  /* 0x0000001fff077819 */ /* 0x000fe40000011408 */
[----:B------:R-:W-:Y:S01]  /*2870*/  ISETP.GE.AND P1, PT, R223, UR4, PT ;  /* 0x00000004df007c0c */ /* 0x000fe2000bf26270 */
[----:B------:R-:W1:Y:S01]  /*2880*/  LDC.64 R8, c[0x0][0x408] ;  /* 0x00010200ff087b82 */ /* 0x000e620000000a00 */
[----:B------:R-:W-:-:S02]  /*2890*/  ISETP.GE.AND P0, PT, R16, UR4, PT ;  /* 0x0000000410007c0c */ /* 0x000fc4000bf06270 */
[----:B------:R-:W-:Y:S02]  /*28a0*/  SEL R3, RZ, 0xffffffff, P1 ;  /* 0xffffffffff037807 */ /* 0x000fe40000800000 */
[----:B------:R-:W-:Y:S02]  /*28b0*/  LEA.HI R7, R7, R116, RZ, 0x2 ;  /* 0x0000007407077211 */ /* 0x000fe400078f10ff */
[----:B------:R-:W-:Y:S01]  /*28c0*/  SEL R4, RZ, 0x1, P0 ;  /* 0x00000001ff047807 */ /* 0x000fe20000000000 */
[----:B------:R-:W-:Y:S01]  /*28d0*/  IMAD.SHL.U32 R3, R3, 0x2, RZ ;  /* 0x0000000203037824 */ /* 0x000fe200078e00ff */
[----:B------:R-:W-:Y:S02]  /*28e0*/  LOP3.LUT R7, R7, 0xfffffffc, RZ, 0xc0, !PT ;  /* 0xfffffffc07077812 */ /* 0x000fe400078ec0ff */
[----:B------:R-:W-:Y:S02]  /*28f0*/  ISETP.GE.AND P0, PT, R224, UR4, PT ;  /* 0x00000004e0007c0c */ /* 0x000fe4000bf06270 */
[----:B------:R-:W-:-:S02]  /*2900*/  ISETP.GE.AND P1, PT, R220, UR4, PT ;  /* 0x00000004dc007c0c */ /* 0x000fc4000bf26270 */
[----:B------:R-:W-:Y:S01]  /*2910*/  LOP3.LUT R4, R3, 0x2, R4, 0xe2, !PT ;  /* 0x0000000203047812 */ /* 0x000fe200078ee204 */
[----:B------:R-:W-:Y:S01]  /*2920*/  IMAD.IADD R116, R116, 0x1, -R7 ;  /* 0x0000000174747824 */ /* 0x000fe200078e0a07 */
[----:B------:R-:W-:Y:S02]  /*2930*/  SEL R3, RZ, 0x4, P0 ;  /* 0x00000004ff037807 */ /* 0x000fe40000000000 */
[----:B------:R-:W-:Y:S02]  /*2940*/  SEL R5, RZ, 0x8, P1 ;  /* 0x00000008ff057807 */ /* 0x000fe40000800000 */
[----:B------:R-:W-:Y:S02]  /*2950*/  ISETP.GE.AND P0, PT, R22, UR4, PT ;  /* 0x0000000416007c0c */ /* 0x000fe4000bf06270 */
[----:B------:R-:W-:Y:S02]  /*2960*/  LOP3.LUT R3, R5, R4, R3, 0xfe, !PT ;  /* 0x0000000405037212 */ /* 0x000fe400078efe03 */
[----:B------:R-:W-:-:S02]  /*2970*/  LEA.HI R20, R20, R29, RZ, 0x1 ;  /* 0x0000001d14147211 */ /* 0x000fc400078f08ff */
[----:B------:R-:W-:Y:S02]  /*2980*/  SEL R4, RZ, 0x10, P0 ;  /* 0x00000010ff047807 */ /* 0x000fe40000000000 */
[----:B------:R-:W-:Y:S02]  /*2990*/  LOP3.LUT P0, RZ, R116, 0x2, RZ, 0xc0, !PT ;  /* 0x0000000274ff7812 */ /* 0x000fe4000780c0ff */
[----:B------:R-:W-:Y:S02]  /*29a0*/  SHF.R.S32.HI R20, RZ, 0x1, R20 ;  /* 0x00000001ff147819 */ /* 0x000fe40000011414 */
[----:B------:R-:W-:Y:S02]  /*29b0*/  LOP3.LUT R23, R23, 0xfffffffb, RZ, 0xc0, !PT ;  /* 0xfffffffb17177812 */ /* 0x000fe400078ec0ff */
[----:B------:R-:W-:Y:S02]  /*29c0*/  SHF.R.S32.HI R7, RZ, 0x1f, R20 ;  /* 0x0000001fff077819 */ /* 0x000fe40000011414 */
[----:B------:R-:W-:-:S02]  /*29d0*/  LOP3.LUT R28, R3, R4, RZ, 0xfc, !PT ;  /* 0x00000004031c7212 */ /* 0x000fc400078efcff */
[----:B------:R-:W-:Y:S01]  /*29e0*/  SHF.R.S32.HI R227, RZ, 0x1f, R226 ;  /* 0x0000001fffe37819 */ /* 0x000fe200000114e2 */
[-C--:B-1----:R-:W-:Y:S01]  /*29f0*/  IMAD R4, R7, R8.reuse, RZ ;  /* 0x0000000807047224 */ /* 0x082fe200078e02ff */
[-C--:B0-----:R-:W-:Y:S02]  /*2a00*/  ISETP.GE.AND P1, PT, R223, R27.reuse, PT ;  /* 0x0000001bdf00720c */ /* 0x081fe40003f26270 */
[----:B------:R-:W-:Y:S02]  /*2a10*/  @P0 LOP3.LUT R23, R23, 0x4, RZ, 0xfc, !PT ;  /* 0x0000000417170812 */ /* 0x000fe400078efcff */
[----:B------:R-:W-:Y:S01]  /*2a20*/  ISETP.GE.AND P0, PT, R16, R27, PT ;  /* 0x0000001b1000720c */ /* 0x000fe20003f06270 */
[C---:B------:R-:W-:Y:S01]  /*2a30*/  IMAD R5, R20.reuse, R9, R4 ;  /* 0x0000000914057224 */ /* 0x040fe200078e0204 */
[C---:B------:R-:W-:Y:S01]  /*2a40*/  SEL R4, R27.reuse, RZ, P1 ;  /* 0x000000ff1b047207 */ /* 0x040fe20000800000 */
[----:B------:R-:W-:Y:S01]  /*2a50*/  IMAD.WIDE.U32 R96, R20, R8, R16 ;  /* 0x0000000814607225 */ /* 0x000fe200078e0010 */
[----:B------:R-:W-:-:S03]  /*2a60*/  SEL R3, R27, RZ, P0 ;  /* 0x000000ff1b037207 */ /* 0x000fc60000000000 */
[----:B------:R-:W-:Y:S01]  /*2a70*/  IMAD.WIDE.U32 R98, R20, R8, R226 ;  /* 0x0000000814627225 */ /* 0x000fe200078e00e2 */
[----:B------:R-:W-:-:S03]  /*2a80*/  IADD3 R97, R5, R97, RZ ;  /* 0x0000006105617210 */ /* 0x000fc60007ffe0ff */
[----:B------:R-:W-:Y:S02]  /*2a90*/  IMAD.IADD R99, R99, 0x1, R5 ;  /* 0x0000000163637824 */ /* 0x000fe400078e0205 */
[----:B------:R-:W-:Y:S02]  /*2aa0*/  IMAD R6, R7, R102, RZ ;  /* 0x0000006607067224 */ /* 0x000fe400078e02ff */
[----:B------:R-:W-:Y:S02]  /*2ab0*/  IMAD.IADD R5, R223, 0x1, R4 ;  /* 0x00000001df057824 */ /* 0x000fe400078e0204 */
[----:B------:R-:W-:Y:S01]  /*2ac0*/  IMAD.IADD R3, R16, 0x1, R3 ;  /* 0x0000000110037824 */ /* 0x000fe200078e0203 */
[----:B------:R-:W-:Y:S01]  /*2ad0*/  ISETP.GE.AND P2, PT, R224, R27, PT ;  /* 0x0000001be000720c */ /* 0x000fe20003f46270 */
[----:B------:R-:W-:Y:S01]  /*2ae0*/  IMAD R11, R20, R103, R6 ;  /* 0x00000067140b7224 */ /* 0x000fe200078e0206 */
[----:B------:R-:W-:Y:S02]  /*2af0*/  SHF.R.S32.HI R6, RZ, 0x1f, R5 ;  /* 0x0000001fff067819 */ /* 0x000fe40000011405 */
[----:B------:R-:W-:-:S02]  /*2b00*/  SHF.R.S32.HI R4, RZ, 0x1f, R3 ;  /* 0x0000001fff047819 */ /* 0x000fc40000011403 */
[----:B------:R-:W-:Y:S02]  /*2b10*/  SEL R7, R27, RZ, P2 ;  /* 0x000000ff1b077207 */ /* 0x000fe40001000000 */
[----:B------:R-:W-:Y:S02]  /*2b20*/  LEA.HI R25, R6, R5, RZ, 0x4 ;  /* 0x0000000506197211 */ /* 0x000fe400078f20ff */
[----:B------:R-:W-:Y:S02]  /*2b30*/  LEA.HI R21, R4, R3, RZ, 0x4 ;  /* 0x0000000304157211 */ /* 0x000fe400078f20ff */
[----:B------:R-:W-:Y:S02]  /*2b40*/  LEA.HI R6, R6, R5, RZ, 0x6 ;  /* 0x0000000506067211 */ /* 0x000fe400078f30ff */
[----:B------:R-:W-:Y:S01]  /*2b50*/  LEA.HI R4, R4, R3, RZ, 0x6 ;  /* 0x0000000304047211 */ /* 0x000fe200078f30ff */
[----:B------:R-:W-:Y:S01]  /*2b60*/  IMAD.IADD R12, R224, 0x1, R7 ;  /* 0x00000001e00c7824 */ /* 0x000fe200078e0207 */
[----:B------:R-:W-:Y:S01]  /*2b70*/  SHF.R.S32.HI R7, RZ, 0x6, R6 ;  /* 0x00000006ff077819 */ /* 0x000fe20000011406 */
[----:B------:R-:W-:Y:S01]  /*2b80*/  IMAD.WIDE.U32 R106, R20, R102, R226 ;  /* 0x00000066146a7225 */ /* 0x000fe200078e00e2 */
[----:B------:R-:W-:-:S03]  /*2b90*/  SHF.R.S32.HI R5, RZ, 0x6, R4 ;  /* 0x00000006ff057819 */ /* 0x000fc60000011404 */
[----:B------:R-:W-:-:S04]  /*2ba0*/  IMAD.WIDE.U32 R104, R20, R102, R16 ;  /* 0x0000006614687225 */ /* 0x000fc800078e0010 */
[----:B------:R-:W-:Y:S02]  /*2bb0*/  IMAD.IADD R107, R107, 0x1, R11 ;  /* 0x000000016b6b7824 */ /* 0x000fe400078e020b */
[----:B------:R-:W-:Y:S01]  /*2bc0*/  IMAD.IADD R105, R11, 0x1, R105 ;  /* 0x000000010b697824 */ /* 0x000fe200078e0269 */
[----:B------:R-:W-:-:S04]  /*2bd0*/  SHF.R.S32.HI R13, RZ, 0x1f, R12 ;  /* 0x0000001fff0d7819 */ /* 0x000fc8000001140c */
[CC--:B------:R-:W-:Y:S02]  /*2be0*/  LEA.HI R26, R13.reuse, R12.reuse, RZ, 0x4 ;  /* 0x0000000c0d1a7211 */ /* 0x0c0fe400078f20ff */
[----:B------:R-:W-:Y:S02]  /*2bf0*/  LEA.HI R12, R13, R12, RZ, 0x6 ;  /* 0x0000000c0d0c7211 */ /* 0x000fe400078f30ff */
[----:B------:R-:W-:Y:S02]  /*2c00*/  LOP3.LUT R23, R23, 0xfffffffe, RZ, 0xc0, !PT ;  /* 0xfffffffe17177812 */ /* 0x000fe400078ec0ff */
[----:B------:R-:W-:Y:S01]  /*2c10*/  SHF.R.S32.HI R12, RZ, 0x6, R12 ;  /* 0x00000006ff0c7819 */ /* 0x000fe2000001140c */
[----:B------:R-:W-:Y:S01]  /*2c20*/  IMAD.WIDE.U32 R100, R8, 0xa0, RZ ;  /* 0x000000a008647825 */ /* 0x000fe200078e00ff */
[----:B------:R-:W-:Y:S02]  /*2c30*/  @P2 LOP3.LUT R23, R23, 0x1, RZ, 0xfc, !PT ;  /* 0x0000000117172812 */ /* 0x000fe400078efcff */
[----:B------:R-:W-:Y:S01]  /*2c40*/  ISETP.GE.AND P2, PT, R221, UR4, PT ;  /* 0x00000004dd007c0c */ /* 0x000fe2000bf46270 */
[----:B------:R-:W-:Y:S01]  /*2c50*/  IMAD R121, R103, 0xa0, RZ ;  /* 0x000000a067797824 */ /* 0x000fe200078e02ff */
[----:B------:R-:W-:Y:S01]  /*2c60*/  SHF.R.S32.HI R112, RZ, 0x4, R21 ;  /* 0x00000004ff707819 */ /* 0x000fe20000011415 */
[----:B-----5:R-:W-:Y:S01]  /*2c70*/  IMAD.WIDE.U32 R106, R129, R102, R106 ;  /* 0x00000066816a7225 */ /* 0x020fe200078e006a */
[----:B------:R-:W-:-:S02]  /*2c80*/  SHF.R.S32.HI R111, RZ, 0x4, R25 ;  /* 0x00000004ff6f7819 */ /* 0x000fc40000011419 */
[----:B------:R-:W-:Y:S01]  /*2c90*/  SHF.R.S32.HI R110, RZ, 0x4, R26 ;  /* 0x00000004ff6e7819 */ /* 0x000fe2000001141a */
[----:B------:R-:W-:Y:S01]  /*2ca0*/  IMAD.WIDE.U32 R104, R129, R102, R104 ;  /* 0x0000006681687225 */ /* 0x000fe200078e0068 */
[----:B------:R-:W-:-:S03]  /*2cb0*/  IADD3 R130, R30, 0x8, RZ ;  /* 0x000000081e827810 */ /* 0x000fc60007ffe0ff */
[----:B------:R-:W-:-:S04]  /*2cc0*/  IMAD.WIDE.U32 R98, R129, R8, R98 ;  /* 0x0000000881627225 */ /* 0x000fc800078e0062 */
[----:B------:R-:W-:-:S04]  /*2cd0*/  IMAD.WIDE.U32 R96, R129, R8, R96 ;  /* 0x0000000881607225 */ /* 0x000fc800078e0060 */
[----:B------:R-:W-:Y:S02]  /*2ce0*/  IMAD.SHL.U32 R114, R27, 0x2, RZ ;  /* 0x000000021b727824 */ /* 0x000fe400078e00ff */
[----:B------:R-:W-:Y:S01]  /*2cf0*/  IMAD R109, R109, 0x80, R20 ;  /* 0x000000806d6d7824 */ /* 0x000fe200078e0214 */
[C---:B--2---:R-:W-:Y:S02]  /*2d00*/  LOP3.LUT R6, R33.reuse, 0x30, R25, 0xf8, !PT ;  /* 0x0000003021067812 */ /* 0x044fe400078ef819 */
[----:B---3--:R-:W-:Y:S02]  /*2d10*/  SHF.R.U32.HI R3, RZ, 0x3, R32 ;  /* 0x00000003ff037819 */ /* 0x008fe40000011620 */
[--C-:B------:R-:W-:Y:S02]  /*2d20*/  LOP3.LUT R10, R32, 0x30, R21.reuse, 0xf8, !PT ;  /* 0x00000030200a7812 */ /* 0x100fe400078ef815 */
[----:B------:R-:W-:Y:S02]  /*2d30*/  LOP3.LUT R4, R33, 0x30, R21, 0xf8, !PT ;  /* 0x0000003021047812 */ /* 0x000fe400078ef815 */
[----:B----4-:R-:W-:-:S02]  /*2d40*/  LOP3.LUT R6, R6, R14, RZ, 0x3c, !PT ;  /* 0x0000000e06067212 */ /* 0x010fc400078e3cff */
[-C--:B------:R-:W-:Y:S01]  /*2d50*/  LOP3.LUT R11, R10, R3.reuse, RZ, 0x3c, !PT ;  /* 0x000000030a0b7212 */ /* 0x080fe200078e3cff */
[----:B------:R-:W-:Y:S02]  /*2d60*/  IMAD R127, R7, 0x2800, R31 ;  /* 0x00002800077f7824 */ /* 0x000fe400078e021f */
[C---:B------:R-:W-:Y:S02]  /*2d70*/  IMAD R126, R5.reuse, 0x2800, R15 ;  /* 0x00002800057e7824 */ /* 0x040fe400078e020f */
[----:B------:R-:W-:Y:S01]  /*2d80*/  IMAD R128, R5, 0x2800, R31 ;  /* 0x0000280005807824 */ /* 0x000fe200078e021f */
[----:B------:R-:W-:Y:S01]  /*2d90*/  LOP3.LUT R5, R4, R14, RZ, 0x3c, !PT ;  /* 0x0000000e04057212 */ /* 0x000fe200078e3cff */
[----:B------:R-:W-:Y:S01]  /*2da0*/  IMAD.IADD R127, R127, 0x1, R6 ;  /* 0x000000017f7f7824 */ /* 0x000fe200078e0206 */
[----:B------:R-:W-:Y:S01]  /*2db0*/  LOP3.LUT R6, R32, 0x30, R25, 0xf8, !PT ;  /* 0x0000003020067812 */ /* 0x000fe200078ef819 */
[----:B------:R-:W-:Y:S01]  /*2dc0*/  IMAD.IADD R126, R126, 0x1, R11 ;  /* 0x000000017e7e7824 */ /* 0x000fe200078e020b */
[----:B------:R-:W-:Y:S01]  /*2dd0*/  SHF.R.S32.HI R11, RZ, 0x1f, R129 ;  /* 0x0000001fff0b7819 */ /* 0x000fe20000011481 */
[----:B------:R-:W-:Y:S01]  /*2de0*/  IMAD.IADD R128, R128, 0x1, R5 ;  /* 0x0000000180807824 */ /* 0x000fe200078e0205 */
[----:B------:R-:W-:-:S03]  /*2df0*/  LOP3.LUT R5, R6, R3, RZ, 0x3c, !PT ;  /* 0x0000000306057212 */ /* 0x000fc600078e3cff */
[----:B------:R-:W-:Y:S01]  /*2e00*/  IMAD R6, R11, R102, RZ ;  /* 0x000000660b067224 */ /* 0x000fe200078e02ff */
[----:B------:R-:W-:-:S03]  /*2e10*/  LOP3.LUT R4, R33, 0x30, R26, 0xf8, !PT ;  /* 0x0000003021047812 */ /* 0x000fc600078ef81a */
[----:B------:R-:W-:Y:S02]  /*2e20*/  IMAD R13, R129, R103, R6 ;  /* 0x00000067810d7224 */ /* 0x000fe400078e0206 */
[----:B------:R-:W-:Y:S02]  /*2e30*/  IMAD R6, R11, R8, RZ ;  /* 0x000000080b067224 */ /* 0x000fe400078e02ff */
[----:B------:R-:W-:Y:S01]  /*2e40*/  IMAD R11, R9, 0xa0, RZ ;  /* 0x000000a0090b7824 */ /* 0x000fe200078e02ff */
[----:B------:R-:W-:Y:S01]  /*2e50*/  LOP3.LUT R4, R4, R14, RZ, 0x3c, !PT ;  /* 0x0000000e04047212 */ /* 0x000fe200078e3cff */
[----:B------:R-:W-:Y:S01]  /*2e60*/  IMAD R124, R7, 0x2800, R15 ;  /* 0x00002800077c7824 */ /* 0x000fe200078e020f */
[----:B------:R-:W-:Y:S01]  /*2e70*/  LOP3.LUT R10, R32, 0x30, R26, 0xf8, !PT ;  /* 0x00000030200a7812 */ /* 0x000fe200078ef81a */
[----:B------:R-:W-:Y:S02]  /*2e80*/  IMAD R125, R12, 0x2800, R31 ;  /* 0x000028000c7d7824 */ /* 0x000fe400078e021f */
[----:B------:R-:W-:Y:S01]  /*2e90*/  IMAD.IADD R122, R101, 0x1, R11 ;  /* 0x00000001657a7824 */ /* 0x000fe200078e020b */
[----:B------:R-:W-:Y:S01]  /*2ea0*/  SEL R11, RZ, 0x20, P2 ;  /* 0x00000020ff0b7807 */ /* 0x000fe20001000000 */
[----:B------:R-:W-:Y:S01]  /*2eb0*/  IMAD.IADD R124, R124, 0x1, R5 ;  /* 0x000000017c7c7824 */ /* 0x000fe200078e0205 */
[----:B------:R-:W-:Y:S01]  /*2ec0*/  LOP3.LUT R10, R10, R3, RZ, 0x3c, !PT ;  /* 0x000000030a0a7212 */ /* 0x000fe200078e3cff */
[----:B------:R-:W-:Y:S01]  /*2ed0*/  IMAD.IADD R125, R125, 0x1, R4 ;  /* 0x000000017d7d7824 */ /* 0x000fe200078e0204 */
[----:B------:R-:W-:Y:S01]  /*2ee0*/  SHF.L.U64.HI R4, R102, 0x7, R103 ;  /* 0x0000000766047819 */ /* 0x000fe20000010267 */
[----:B------:R-:W-:Y:S01]  /*2ef0*/  IMAD R123, R12, 0x2800, R15 ;  /* 0x000028000c7b7824 */ /* 0x000fe200078e020f */
[----:B------:R-:W-:Y:S01]  /*2f00*/  LOP3.LUT R21, R21, 0xfffffff0, RZ, 0xc0, !PT ;  /* 0xfffffff015157812 */ /* 0x000fe200078ec0ff */
[C---:B------:R-:W-:Y:S01]  /*2f10*/  IMAD.SHL.U32 R5, R102.reuse, 0x80, RZ ;  /* 0x0000008066057824 */ /* 0x040fe200078e00ff */
[----:B------:R-:W-:Y:S01]  /*2f20*/  LOP3.LUT R25, R25, 0xfffffff0, RZ, 0xc0, !PT ;  /* 0xfffffff019197812 */ /* 0x000fe200078ec0ff */
[----:B------:R-:W-:Y:S01]  /*2f30*/  IMAD.WIDE.U32 R102, R102, 0xa0, RZ ;  /* 0x000000a066667825 */ /* 0x000fe200078e00ff */
[----:B------:R-:W-:-:S02]  /*2f40*/  LOP3.LUT R26, R26, 0xfffffff0, RZ, 0xc0, !PT ;  /* 0xfffffff01a1a7812 */ /* 0x000fc400078ec0ff */
[----:B------:R-:W-:Y:S01]  /*2f50*/  LOP3.LUT R11, R28, R11, RZ, 0xfc, !PT ;  /* 0x0000000b1c0b7212 */ /* 0x000fe200078efcff */
[----:B------:R-:W-:Y:S01]  /*2f60*/  IMAD R15, R129, R9, R6 ;  /* 0x00000009810f7224 */ /* 0x000fe200078e0206 */
[C---:B------:R-:W-:Y:S01]  /*2f70*/  SHF.L.U64.HI R6, R8.reuse, 0x7, R9 ;  /* 0x0000000708067819 */ /* 0x040fe20000010209 */
[----:B------:R-:W-:Y:S01]  /*2f80*/  IMAD.IADD R123, R123, 0x1, R10 ;  /* 0x000000017b7b7824 */ /* 0x000fe200078e020a */
[----:B------:R-:W-:Y:S01]  /*2f90*/  SHF.R.S32.HI R117, RZ, 0x1f, R0 ;  /* 0x0000001fff757819 */ /* 0x000fe20000011400 */
[----:B------:R-:W-:Y:S01]  /*2fa0*/  IMAD.SHL.U32 R7, R8, 0x80, RZ ;  /* 0x0000008008077824 */ /* 0x000fe200078e00ff */
        /* <DEDUP_REMOVED lines=8> */
[----:B------:R-:W-:Y:S01]  /*3030*/  LOP3.LUT R29, R11, 0x2, RZ, 0xc0, !PT ;  /* 0x000000020b1d7812 */ /* 0x000fe200078ec0ff */
[----:B------:R-:W-:Y:S01]  /*3040*/  IMAD.IADD R20, R15, 0x1, R97 ;  /* 0x000000010f147824 */ /* 0x000fe200078e0261 */
[----:B------:R-:W-:-:S02]  /*3050*/  LOP3.LUT R30, R11, 0x4, RZ, 0xc0, !PT ;  /* 0x000000040b1e7812 */ /* 0x000fc400078ec0ff */
[C---:B------:R-:W-:Y:S02]  /*3060*/  LOP3.LUT R31, R11.reuse, 0x8, RZ, 0xc0, !PT ;  /* 0x000000080b1f7812 */ /* 0x040fe400078ec0ff */
[C---:B------:R-:W-:Y:S02]  /*3070*/  LOP3.LUT R32, R11.reuse, 0x10, RZ, 0xc0, !PT ;  /* 0x000000100b207812 */ /* 0x040fe400078ec0ff */
[----:B------:R-:W-:Y:S01]  /*3080*/  LOP3.LUT R33, R11, 0x20, RZ, 0xc0, !PT ;  /* 0x000000200b217812 */ /* 0x000fe200078ec0ff */
[----:B------:R-:W-:Y:S06]  /*3090*/  @!P6 BAR.SYNC.DEFER_BLOCKING 0x9, 0x100 ;  /* 0x024400000000eb1d */ /* 0x000fec0000010000 */
.L_x_6716:
[----:B------:R-:W2:Y:S01]  /*30a0*/  LDL R38, [R1+0x58] ;  /* 0x0000580001267983 */ /* 0x000ea20000100800 */
[----:B0-----:R-:W0:Y:S01]  /*30b0*/  LDC R36, c[0x0][0x430] ;  /* 0x00010c00ff247b82 */ /* 0x001e220000000800 */
[----:B------:R-:W-:-:S04]  /*30c0*/  VIADD R24, R24, 0xffffffff ;  /* 0xffffffff18187836 */ /* 0x000fc80000000000 */
        /* <DEDUP_REMOVED lines=14> */
[----:B------:R-:W-:Y:S01]  /*31b0*/  @!P2 SHF.R.S32.HI R35, RZ, 0x1f, R11 ;  /* 0x0000001fff23a819 */ /* 0x000fe2000001140b */
[----:B------:R-:W-:Y:S01]  /*31c0*/  @!P2 IMAD R37, R0, R15, R34 ;  /* 0x0000000f0025a224 */ /* 0x000fe200078e0222 */
[----:B------:R-:W-:-:S05]  /*31d0*/  @!P2 MOV R34, R11 ;  /* 0x0000000b0022a202 */ /* 0x000fca0000000f00 */
[----:B------:R-:W-:-:S04]  /*31e0*/  @!P2 IMAD.WIDE.U32 R14, R0, R14, R34 ;  /* 0x0000000e000ea225 */ /* 0x000fc800078e0022 */
[----:B------:R-:W-:Y:S01]  /*31f0*/  @!P2 IMAD.IADD R15, R15, 0x1, R37 ;  /* 0x000000010f0fa824 */ /* 0x000fe200078e0225 */
[----:B---3--:R-:W-:Y:S01]  /*3200*/  @!P2 LEA R12, P3, R14, R12, 0x2 ;  /* 0x0000000c0e0ca211 */ /* 0x008fe200078610ff */
[----:B------:R-:W-:-:S03]  /*3210*/  IMAD.MOV.U32 R34, RZ, RZ, RZ ;  /* 0x000000ffff227224 */ /* 0x000fc600078e00ff */
[----:B------:R-:W-:-:S05]  /*3220*/  @!P2 LEA.HI.X R13, R14, R13, R15, 0x2, P3 ;  /* 0x0000000d0e0da211 */ /* 0x000fca00018f140f */
[----:B-----5:R0:W5:Y:S01]  /*3230*/  @!P2 LDG.E R34, desc[UR50][R12.64] ;  /* 0x000000320c22a981 */ /* 0x020162000c1e1900 */
[----:B------:R-:W-:Y:S01]  /*3240*/  ISETP.GT.AND P2, PT, R24, R115, PT ;  /* 0x000000731800720c */ /* 0x000fe20003f44270 */
[----:B------:R-:W-:Y:S01]  /*3250*/  IMAD.MOV R35, RZ, RZ, -R11 ;  /* 0x000000ffff237224 */ /* 0x000fe200078e0a0b */
[----:B------:R-:W-:Y:S01]  /*3260*/  LOP3.LUT R23, R23, 0xfffffffd, RZ, 0xc0, !PT ;  /* 0xfffffffd17177812 */ /* 0x000fe200078ec0ff */
[----:B------:R-:W-:Y:S05]  /*3270*/  YIELD ;  /* 0x0000000000007946 */ /* 0x000fea0003800000 */
[----:B------:R-:W-:Y:S01]  /*3280*/  LOP3.LUT P4, RZ, R116, 0x2, RZ, 0xc0, !PT ;  /* 0x0000000274ff7812 */ /* 0x000fe2000788c0ff */
[----:B------:R-:W-:Y:S01]  /*3290*/  BSSY B0, `(.L_x_6611) ;  /* 0x0000d9b000007945 */ /* 0x000fe20003800000 */
[----:B------:R-:W-:-:S03]  /*32a0*/  IMAD R35, R36, R35, R39 ;  /* 0x0000002324237224 */ /* 0x000fc600078e0227 */
[----:B------:R-:W-:Y:S02]  /*32b0*/  @P2 LOP3.LUT R23, R23, 0x2, RZ, 0xfc, !PT ;  /* 0x0000000217172812 */ /* 0x000fe400078efcff */
[----:B------:R-:W-:Y:S01]  /*32c0*/  ISETP.GE.AND P2, PT, R113, 0x1, PT ;  /* 0x000000017100780c */ /* 0x000fe20003f46270 */
[----:B--2---:R-:W-:-:S04]  /*32d0*/  IMAD R15, R19, 0x7800, R38 ;  /* 0x00007800130f7824 */ /* 0x004fc800078e0226 */
[C---:B------:R-:W-:Y:S02]  /*32e0*/  VIADD R89, R15.reuse, 0x20 ;  /* 0x000000200f597836 */ /* 0x040fe40000000000 */
[----:B------:R-:W-:Y:S02]  /*32f0*/  @P4 VIADD R89, R15, 0xffffffe0 ;  /* 0xffffffe00f594836 */ /* 0x000fe40000000000 */
[C---:B------:R-:W-:Y:S02]  /*3300*/  IMAD.IADD R88, R18.reuse, 0x1, R15 ;  /* 0x0000000112587824 */ /* 0x040fe400078e020f */
[----:B------:R-:W-:Y:S02]  /*3310*/  IMAD.IADD R89, R18, 0x1, R89 ;  /* 0x0000000112597824 */ /* 0x000fe400078e0259 */
[----:B0-----:R-:W-:Y:S05]  /*3320*/  @!P2 BRA `(.L_x_6612) ;  /* 0x000000d00058a947 */ /* 0x001fea0003800000 */
[----:B------:R-:W-:Y:S01]  /*3330*/  SHF.R.S32.HI R90, RZ, 0x1f, R35 ;  /* 0x0000001fff5a7819 */ /* 0x000fe20000011423 */
[----:B------:R-:W-:Y:S01]  /*3340*/  ULDC.64 UR4, c[0x0][0x300] ;  /* 0x0000c00000047ab9 */ /* 0x000fe20000000a00 */
[----:B-----5:R-:W-:Y:S01]  /*3350*/  SHF.R.S32.HI R91, RZ, 0x1f, R34 ;  /* 0x0000001fff5b7819 */ /* 0x020fe20000011422 */
[----:B------:R-:W-:-:S04]  /*3360*/  IMAD.WIDE.U32 R12, R35, UR4, RZ ;  /* 0x00000004230c7c25 */ /* 0x000fc8000f8e00ff */
[----:B------:R-:W-:Y:S02]  /*3370*/  IMAD R14, R90, UR4, RZ ;  /* 0x000000045a0e7c24 */ /* 0x000fe4000f8e02ff */
[----:B------:R-:W-:Y:S02]  /*3380*/  IMAD R92, R24, -0xa0, R2 ;  /* 0xffffff60185c7824 */ /* 0x000fe400078e0202 */
[----:B------:R-:W-:Y:S01]  /*3390*/  IMAD R11, R35, UR5, R14 ;  /* 0x00000005230b7c24 */ /* 0x000fe2000f8e020e */
[----:B------:R-:W-:Y:S01]  /*33a0*/  ULDC.64 UR4, c[0x0][0x310] ;  /* 0x0000c40000047ab9 */ /* 0x000fe20000000a00 */
[----:B------:R-:W-:Y:S01]  /*33b0*/  IMAD R14, R121, R24, RZ ;  /* 0x00000018790e7224 */ /* 0x000fe200078e02ff */
[----:B------:R-:W-:Y:S01]  /*33c0*/  VIMNMX R92, R92, 0xa0, PT ;  /* 0x000000a05c5c7848 */ /* 0x000fe20003fe0100 */
[----:B------:R-:W-:Y:S02]  /*33d0*/  IMAD R15, R91, UR4, RZ ;  /* 0x000000045b0f7c24 */ /* 0x000fe4000f8e02ff */
[----:B------:R-:W-:Y:S01]  /*33e0*/  IMAD.IADD R13, R13, 0x1, R11 ;  /* 0x000000010d0d7824 */ /* 0x000fe200078e020b */
[----:B------:R-:W-:Y:S01]  /*33f0*/  SHF.R.S32.HI R11, RZ, 0x1f, R24 ;  /* 0x0000001fff0b7819 */ /* 0x000fe20000011418 */
[----:B------:R-:W-:-:S02]  /*3400*/  IMAD R15, R34, UR5, R15 ;  /* 0x00000005220f7c24 */ /* 0x000fc4000f8e020f */
[----:B------:R-:W-:Y:S01]  /*3410*/  IMAD.WIDE.U32 R12, R34, UR4, R12 ;  /* 0x00000004220c7c25 */ /* 0x000fe2000f8e000c */
[----:B------:R-:W-:-:S03]  /*3420*/  ULDC.64 UR4, c[0x0][0x308] ;  /* 0x0000c20000047ab9 */ /* 0x000fc60000000a00 */
[----:B------:R-:W-:Y:S02]  /*3430*/  IMAD.IADD R13, R13, 0x1, R15 ;  /* 0x000000010d0d7824 */ /* 0x000fe400078e020f */
[----:B------:R-:W-:Y:S02]  /*3440*/  IMAD R37, R11, R102, R14 ;  /* 0x000000660b257224 */ /* 0x000fe400078e020e */
[----:B------:R-:W-:-:S04]  /*3450*/  IMAD.WIDE.U32 R12, R225, UR4, R12 ;  /* 0x00000004e10c7c25 */ /* 0x000fc8000f8e000c */
[----:B------:R-:W-:Y:S01]  /*3460*/  IMAD R119, R225, UR5, R13 ;  /* 0x00000005e1777c24 */ /* 0x000fe2000f8e020d */
[----:B------:R-:W-:Y:S01]  /*3470*/  ULDC.64 UR4, c[0x0][0x2e8] ;  /* 0x0000ba0000047ab9 */ /* 0x000fe20000000a00 */
[-C--:B------:R-:W-:Y:S01]  /*3480*/  IMAD R13, R122, R24.reuse, RZ ;  /* 0x000000187a0d7224 */ /* 0x080fe200078e02ff */
[----:B------:R-:W-:Y:S01]  /*3490*/  IADD3 R120, P2, R12, UR4, RZ ;  /* 0x000000040c787c10 */ /* 0x000fe2000ff5e0ff */
[----:B------:R-:W-:Y:S01]  /*34a0*/  ULDC.U8 UR4, c[0x0][0x410] ;  /* 0x0001040000047ab9 */ /* 0x000fe20000000000 */
[----:B------:R-:W-:Y:S02]  /*34b0*/  IMAD.WIDE.U32 R14, R102, R24, RZ ;  /* 0x00000018660e7225 */ /* 0x000fe400078e00ff */
[----:B------:R-:W-:Y:S02]  /*34c0*/  IADD3.X R119, R119, UR5, RZ, P2, !PT ;  /* 0x0000000577777c10 */ /* 0x000fe400097fe4ff */
[----:B------:R-:W-:Y:S01]  /*34d0*/  ISETP.NE.AND P2, PT, RZ, UR4, PT ;  /* 0x00000004ff007c0c */ /* 0x000fe2000bf45270 */
[----:B------:R-:W-:-:S02]  /*34e0*/  IMAD R39, R11, R100, R13 ;  /* 0x000000640b277224 */ /* 0x000fc400078e020d */
[----:B------:R-:W-:-:S04]  /*34f0*/  IMAD.WIDE.U32 R12, R100, R24, RZ ;  /* 0x00000018640c7225 */ /* 0x000fc800078e00ff */
[----:B------:R-:W-:Y:S02]  /*3500*/  IMAD.IADD R11, R15, 0x1, R37 ;  /* 0x000000010f0b7824 */ /* 0x000fe400078e0225 */
[----:B------:R-:W-:-:S04]  /*3510*/  IMAD.IADD R86, R13, 0x1, R39 ;  /* 0x000000010d567824 */ /* 0x000fc800078e0227 */
[----:B------:R-:W-:Y:S05]  /*3520*/  @!P2 BRA `(.L_x_6613) ;  /* 0x000000640090a947 */ /* 0x000fea0003800000 */
[----:B------:R0:W5:Y:S04]  /*3530*/  LDL R132, [R1+0x18] ;  /* 0x0000180001847983 */ /* 0x0001680000100800 */
[----:B------:R0:W5:Y:S04]  /*3540*/  LDL R131, [R1+0x20] ;  /* 0x0000200001837983 */ /* 0x0001680000100800 */
[----:B------:R0:W5:Y:S04]  /*3550*/  LDL R94, [R1+0x24] ;  /* 0x00002400015e7983 */ /* 0x0001680000100800 */
[----:B------:R0:W5:Y:S04]  /*3560*/  LDL R93, [R1+0x1c] ;  /* 0x00001c00015d7983 */ /* 0x0001680000100800 */
[----:B------:R0:W5:Y:S01]  /*3570*/  LDL R87, [R1+0x28] ;  /* 0x0000280001577983 */ /* 0x0001620000100800 */
[----:B------:R-:W1:Y:S01]  /*3580*/  S2R R38, SR_TID.X ;  /* 0x0000000000267919 */ /* 0x000e620000002100 */
[----:B------:R-:W-:Y:S01]  /*3590*/  BSSY B1, `(.L_x_6614) ;  /* 0x0000043000017945 */ /* 0x000fe20003800000 */
[----:B------:R-:W-:-:S02]  /*35a0*/  CS2R R36, SRZ ;  /* 0x0000000000247805 */ /* 0x000fc4000001ff00 */
[----:B------:R-:W-:Y:S02]  /*35b0*/  CS2R R60, SRZ ;  /* 0x00000000003c7805 */ /* 0x000fe4000001ff00 */
[C---:B-1----:R-:W-:Y:S01]  /*35c0*/  IADD3 R40, R38.reuse, -0x80, RZ ;  /* 0xffffff8026287810 */ /* 0x042fe20007ffe0ff */
[----:B------:R-:W-:-:S05]  /*35d0*/  VIADD R38, R38, 0xffffff80 ;  /* 0xffffff8026267836 */ /* 0x000fca0000000000 */
[----:B------:R-:W-:-:S04]  /*35e0*/  LEA.HI R38, R38, R40, RZ, 0x1 ;  /* 0x0000002826267211 */ /* 0x000fc800078f08ff */
[----:B------:R-:W-:-:S04]  /*35f0*/  SHF.R.S32.HI R38, RZ, 0x1, R38 ;  /* 0x00000001ff267819 */ /* 0x000fc80000011426 */
        /* <DEDUP_REMOVED lines=23> */
[----:B0-----:R-:W-:Y:S06]  /*3770*/  @P3 BRA `(.L_x_6615) ;  /* 0x0000000000903947 */ /* 0x001fec0003800000 */
        /* <DEDUP_REMOVED lines=36> */
.L_x_6615:
[----:B------:R-:W-:Y:S05]  /*39c0*/  BSYNC B1 ;  /* 0x0000000000017941 */ /* 0x000fea0003800000 */
.L_x_6614:
[----:B0-----:R-:W0:Y:S01]  /*39d0*/  S2R R84, SR_TID.X ;  /* 0x0000000000547919 */ /* 0x001e220000002100 */
[----:B------:R-:W-:Y:S01]  /*39e0*/  BSSY B1, `(.L_x_6616) ;  /* 0x0000030000017945 */ /* 0x000fe20003800000 */
[C---:B0-----:R-:W-:Y:S02]  /*39f0*/  VIADD R85, R84.reuse, 0xffffff80 ;  /* 0xffffff8054557836 */ /* 0x041fe40000000000 */
[----:B------:R-:W-:-:S05]  /*3a00*/  VIADD R84, R84, 0xffffff80 ;  /* 0xffffff8054547836 */ /* 0x000fca0000000000 */
        /* <DEDUP_REMOVED lines=45> */
.L_x_6617:
[----:B------:R-:W-:Y:S05]  /*3ce0*/  BSYNC B1 ;  /* 0x0000000000017941 */ /* 0x000fea0003800000 */
.L_x_6616:
[----:B------:R-:W-:Y:S01]  /*3cf0*/  UISETP.NE.AND UP0, UPT, UR49, 0x3, UPT ;  /* 0x000000033100788c */ /* 0x000fe2000bf05270 */
[----:B-----5:R-:W-:Y:S01]  /*3d00*/  IMAD.MOV.U32 R141, RZ, RZ, R60 ;  /* 0x000000ffff8d7224 */ /* 0x020fe200078e003c */
[----:B------:R-:W-:Y:S01]  /*3d10*/  MOV R145, R66 ;  /* 0x0000004200917202 */ /* 0x000fe20000000f00 */
        /* <DEDUP_REMOVED lines=23> */
[----:B------:R-:W-:Y:S06]  /*3e90*/  @!P2 BRA `(.L_x_6618) ;  /* 0x000000000004a947 */ /* 0x000fec0003800000 */
[----:B------:R-:W-:Y:S01]  /*3ea0*/  BPT.TRAP 0x1 ;  /* 0x000000040000795c */ /* 0x000fe20000300000 */
.L_x_6618:
[----:B------:R-:W2:Y:S01]  /*3eb0*/  LDL R11, [R1+0x14] ;  /* 0x00001400010b7983 */ /* 0x000ea20000100800 */
[----:B------:R-:W-:Y:S01]  /*3ec0*/  IMAD R93, R19, 0x8, R18 ;  /* 0x00000008135d7824 */ /* 0x000fe200078e0212 */
[----:B------:R-:W-:Y:S01]  /*3ed0*/  BSSY B1, `(.L_x_6619) ;  /* 0x0000004000017945 */ /* 0x000fe20003800000 */
[----:B--2---:R-:W-:-:S04]  /*3ee0*/  SHF.L.U32 R94, R11, 0x1f, RZ ;  /* 0x0000001f0b5e7819 */ /* 0x004fc800000006ff */
[----:B------:R-:W1:Y:S02]  /*3ef0*/  SYNCS.PHASECHK.TRANS64.TRYWAIT P5, [R93+URZ+0x33490], R94 ;  /* 0x0334905e5d0075a7 */ /* 0x000e6400080a017f */
[----:B-1----:R-:W-:Y:S05]  /*3f00*/  @!P5 BRA `(.L_x_6620) ;  /* 0x0000030c0098d947 */ /* 0x002fea0003800000 */
.L_x_6974:
[----:B------:R-:W-:Y:S05]  /*3f10*/  BSYNC B1 ;  /* 0x0000000000017941 */ /* 0x000fea0003800000 */
.L_x_6619:
[----:B------:R-:W-:-:S03]  /*3f20*/  UMOV UR4, 0xffffffff ;  /* 0xffffffff00047882 */ /* 0x000fc60000000000 */
[----:B------:R-:W-:Y:S05]  /*3f30*/  BRA.DIV UR4, `(.L_x_6621) ;  /* 0x0000030e04a07947 */ /* 0x000fea000b800000 */
[----:B------:R2:W3:Y:S04]  /*3f40*/  SHFL.IDX PT, R143, R119, RZ, 0x1e1f ;  /* 0x001e1fff778f7589 */ /* 0x0004e800000e0000 */
[----:B------:R2:W4:Y:S02]  /*3f50*/  SHFL.IDX PT, R11, R120, RZ, 0x1e1f ;  /* 0x001e1fff780b7589 */ /* 0x00052400000e0000 */
.L_x_6978:
        /* <DEDUP_REMOVED lines=120> */
.L_x_6627:
[----:B------:R-:W-:Y:S05]  /*46e0*/  BSYNC B3 ;  /* 0x0000000000037941 */ /* 0x000fea0003800000 */
.L_x_6626:
[----:B----4-:R-:W-:-:S05]  /*46f0*/  IADD3 R80, P3, R16, R11, RZ ;  /* 0x0000000b10507210 */ /* 0x010fca0007f7e0ff */
[----:B---3--:R-:W-:-:S05]  /*4700*/  IMAD.X R81, R143, 0x1, R17, P3 ;  /* 0x000000018f517824 */ /* 0x008fca00018e0611 */
[----:B0-----:R0:W-:Y:S03]  /*4710*/  ST.E.128 desc[UR50][R80.64], R12 ;  /* 0x0000000c50007985 */ /* 0x0011e6000c101d32 */
.L_x_6625:
[----:B------:R-:W-:Y:S05]  /*4720*/  BSYNC B2 ;  /* 0x0000000000027941 */ /* 0x000fea0003800000 */
.L_x_6624:
        /* <DEDUP_REMOVED lines=115> */
[----:B------:R-:W-:Y:S01]  /*4e60*/  MOV R15, R76 ;  /* 0x0000004c000f7202 */ /* 0x000fe20000000f00 */
[----:B------:R-:W-:-:S05]  /*4e70*/  FFMA.FTZ R150, R12, R151, R150 ;  /* 0x000000970c967223 */ /* 0x000fca0000010096 */
[----:B------:R-:W-:-:S05]  /*4e80*/  F2FP.SATFINITE.E4M3.F32.PACK_AB_MERGE_C R77, R150, R77, R80 ;  /* 0x0000004d964d723e */ /* 0x000fca0004807050 */
[----:B------:R-:W-:-:S07]  /*4e90*/  IMAD.MOV.U32 R12, RZ, RZ, R77 ;  /* 0x000000ffff0c7224 */ /* 0x000fce00078e004d */
.L_x_6631:
[----:B------:R-:W-:Y:S05]  /*4ea0*/  BSYNC B3 ;  /* 0x0000000000037941 */ /* 0x000fea0003800000 */
.L_x_6630:
[----:B------:R-:W-:-:S05]  /*4eb0*/  IMAD.SHL.U32 R77, R228, 0x10, RZ ;  /* 0x00000010e44d7824 */ /* 0x000fca00078e00ff */
[----:B----4-:R-:W-:-:S04]  /*4ec0*/  IADD3 R76, P3, R11, R77, RZ ;  /* 0x0000004d0b4c7210 */ /* 0x010fc80007f7e0ff */
[----:B---3--:R-:W-:-:S05]  /*4ed0*/  LEA.HI.X.SX32 R77, R77, R143, 0x1, P3 ;  /* 0x0000008f4d4d7211 */ /* 0x008fca00018f0eff */
[----:B------:R0:W-:Y:S04]  /*4ee0*/  ST.E.128 desc[UR50][R76.64], R12 ;  /* 0x0000000c4c007985 */ /* 0x0001e8000c101d32 */
.L_x_6629:
[----:B------:R-:W-:Y:S05]  /*4ef0*/  BSYNC B2 ;  /* 0x0000000000027941 */ /* 0x000fea0003800000 */
.L_x_6628:
        /* <DEDUP_REMOVED lines=119> */
.L_x_6635:
[----:B------:R-:W-:Y:S05]  /*5670*/  BSYNC B3 ;  /* 0x0000000000037941 */ /* 0x000fea0003800000 */
.L_x_6634:
[----:B------:R-:W-:-:S05]  /*5680*/  IMAD.SHL.U32 R73, R229, 0x10, RZ ;  /* 0x00000010e5497824 */ /* 0x000fca00078e00ff */
[----:B----4-:R-:W-:-:S04]  /*5690*/  IADD3 R72, P3, R11, R73, RZ ;  /* 0x000000490b487210 */ /* 0x010fc80007f7e0ff */
[----:B---3--:R-:W-:-:S05]  /*56a0*/  LEA.HI.X.SX32 R73, R73, R143, 0x1, P3 ;  /* 0x0000008f49497211 */ /* 0x008fca00018f0eff */
[----:B------:R0:W-:Y:S04]  /*56b0*/  ST.E.128 desc[UR50][R72.64], R12 ;  /* 0x0000000c48007985 */ /* 0x0001e8000c101d32 */
.L_x_6633:
[----:B------:R-:W-:Y:S05]  /*56c0*/  BSYNC B2 ;  /* 0x0000000000027941 */ /* 0x000fea0003800000 */
.L_x_6632:
        /* <DEDUP_REMOVED lines=116> */
.L_x_6639:
[----:B------:R-:W-:Y:S05]  /*5e10*/  BSYNC B3 ;  /* 0x0000000000037941 */ /* 0x000fea0003800000 */
.L_x_6638:
[----:B------:R-:W3:Y:S01]  /*5e20*/  LDL R70, [R1+0xc] ;  /* 0x00000c0001467983 */ /* 0x000ee20000100800 */
[----:B----4-:R-:W-:-:S05]  /*5e30*/  IADD3 R68, P3, R220, R11, RZ ;  /* 0x0000000bdc447210 */ /* 0x010fca0007f7e0ff */
[----:B---3--:R-:W-:-:S05]  /*5e40*/  IMAD.X R69, R143, 0x1, R70, P3 ;  /* 0x000000018f457824 */ /* 0x008fca00018e0646 */
[----:B------:R0:W-:Y:S03]  /*5e50*/  ST.E.128 desc[UR50][R68.64], R12 ;  /* 0x0000000c44007985 */ /* 0x0001e6000c101d32 */
.L_x_6637:
[----:B------:R-:W-:Y:S05]  /*5e60*/  BSYNC B2 ;  /* 0x0000000000027941 */ /* 0x000fea0003800000 */
.L_x_6636:
        /* <DEDUP_REMOVED lines=8> */
[----:B------:R-:W-:Y:S02]  /*5ef0*/  SHF.R.U32.HI R64, RZ, 0x8, R65 ;  /* 0x00000008ff407819 */ /* 0x000fe40000011641 */
[----:B------:R-:W-:Y:S02]  /*5f00*/  LOP3.LUT R69, R67, 0xff, RZ, 0xc0, !PT ;  /* 0x000000ff43457812 */ /* 0x000fe400078ec0ff */
[--C-:B------:R-:W-:Y:S01]  /*5f10*/  SHF.R.U32.HI R70, RZ, 0x18, R67.reuse ;  /* 0x00000018ff467819 */ /* 0x100fe20000011643 */
[----:B------:R-:W-:Y:S01]  /*5f20*/  IMAD.SHL.U32 R64, R64, 0x100, RZ ;  /* 0x0000010040407824 */ /* 0x000fe200078e00ff */
[----:B------:R-:W-:Y:S02]  /*5f30*/  SHF.R.U32.HI R71, RZ, 0x8, R67 ;  /* 0x00000008ff477819 */ /* 0x000fe40000011643 */
[----:B------:R-:W-:Y:S02]  /*5f40*/  LOP3.LUT R68, R65, 0xff, RZ, 0xc0, !PT ;  /* 0x000000ff41447812 */ /* 0x000fe400078ec0ff */
[----:B------:R-:W-:-:S02]  /*5f50*/  SHF.R.U32.HI R73, RZ, 0x18, R65 ;  /* 0x00000018ff497819 */ /* 0x000fc40000011641 */
[----:B------:R-:W-:Y:S02]  /*5f60*/  SHF.R.U32.HI R66, RZ, 0x10, R65 ;  /* 0x00000010ff427819 */ /* 0x000fe40000011641 */
[----:B------:R-:W-:Y:S02]  /*5f70*/  SHF.R.U32.HI R65, RZ, 0x10, R67 ;  /* 0x00000010ff417819 */ /* 0x000fe40000011643 */
[----:B------:R-:W-:Y:S01]  /*5f80*/  PRMT R70, R70, 0x654, R69 ;  /* 0x0000065446467816 */ /* 0x000fe20000000045 */
[----:B------:R-:W-:Y:S01]  /*5f90*/  IMAD.SHL.U32 R69, R71, 0x100, RZ ;  /* 0x0000010047457824 */ /* 0x000fe200078e00ff */
[----:B------:R-:W-:Y:S02]  /*5fa0*/  PRMT R67, R73, 0x654, R68 ;  /* 0x0000065449437816 */ /* 0x000fe40000000044 */
[----:B------:R-:W-:Y:S02]  /*5fb0*/  F2FP.F16.E4M3.UNPACK_B R71, R144.H1 ;  /* 0x00000090ff47723e */ /* 0x000fe400030006ff */
[----:B------:R-:W-:-:S02]  /*5fc0*/  LOP3.LUT R68, R67, 0xff00, R64, 0xf8, !PT ;  /* 0x0000ff0043447812 */ /* 0x000fc400078ef840 */
[----:B------:R-:W-:Y:S01]  /*5fd0*/  LOP3.LUT R67, R70, 0xff00, R69, 0xf8, !PT ;  /* 0x0000ff0046437812 */ /* 0x000fe200078ef845 */
[--C-:B------:R-:W-:Y:S01]  /*5fe0*/  HADD2.F32 R72, -RZ, R71.reuse.H0_H0 ;  /* 0x20000047ff487230 */ /* 0x100fe20000004100 */
[----:B------:R-:W-:Y:S01]  /*5ff0*/  F2FP.F16.E4M3.UNPACK_B R64, R145.H1 ;  /* 0x00000091ff40723e */ /* 0x000fe200030006ff */
[----:B------:R-:W-:Y:S01]  /*6000*/  HADD2.F32 R71, -RZ, R71.H1_H1 ;  /* 0x30000047ff477230 */ /* 0x000fe20000004100 */
[----:B------:R-:W-:Y:S02]  /*6010*/  F2FP.F16.E4M3.UNPACK_B R70, R13 ;  /* 0x0000000dff46723e */ /* 0x000fe400020006ff */
[----:B------:R-:W-:Y:S01]  /*6020*/  F2FP.F16.E4M3.UNPACK_B R145, R145 ;  /* 0x00000091ff91723e */ /* 0x000fe200020006ff */
[----:B------:R-:W-:Y:S01]  /*6030*/  HADD2.F32 R73, -RZ, R64.H0_H0 ;  /* 0x20000040ff497230 */ /* 0x000fe20000004100 */
[----:B------:R-:W-:Y:S01]  /*6040*/  F2FP.F16.E4M3.UNPACK_B R144, R144 ;  /* 0x00000090ff90723e */ /* 0x000fe200020006ff */
[--C-:B------:R-:W-:Y:S02]  /*6050*/  HADD2.F32 R69, -RZ, R70.reuse.H1_H1 ;  /* 0x30000046ff457230 */ /* 0x100fe40000004100 */
[----:B------:R-:W-:-:S03]  /*6060*/  HADD2.F32 R70, -RZ, R70.H0_H0 ;  /* 0x20000046ff467230 */ /* 0x000fc60000004100 */
[CC--:B------:R-:W-:Y:S02]  /*6070*/  FMUL.FTZ R74, R69.reuse, R73.reuse ;  /* 0x00000049454a7220 */ /* 0x0c0fe40000410000 */
[C---:B------:R-:W-:Y:S02]  /*6080*/  FMUL.FTZ R73, R70.reuse, R73 ;  /* 0x0000004946497220 */ /* 0x040fe40000410000 */
[-C--:B------:R-:W-:Y:S02]  /*6090*/  FFMA.FTZ R70, R70, R72.reuse, -R74 ;  /* 0x0000004846467223 */ /* 0x080fe4000001084a */
        /* <DEDUP_REMOVED lines=79> */
.L_x_6643:
[----:B------:R-:W-:Y:S05]  /*6590*/  BSYNC B3 ;  /* 0x0000000000037941 */ /* 0x000fea0003800000 */
.L_x_6642:
[----:B------:R-:W3:Y:S01]  /*65a0*/  LDL R66, [R1+0x8] ;  /* 0x0000080001427983 */ /* 0x000ee20000100800 */
[----:B----4-:R-:W-:-:S05]  /*65b0*/  IADD3 R64, P3, R22, R11, RZ ;  /* 0x0000000b16407210 */ /* 0x010fca0007f7e0ff */
[----:B---3--:R-:W-:-:S05]  /*65c0*/  IMAD.X R65, R143, 0x1, R66, P3 ;  /* 0x000000018f417824 */ /* 0x008fca00018e0642 */
[----:B------:R0:W-:Y:S03]  /*65d0*/  ST.E.128 desc[UR50][R64.64], R12 ;  /* 0x0000000c40007985 */ /* 0x0001e6000c101d32 */
.L_x_6641:
[----:B------:R-:W-:Y:S05]  /*65e0*/  BSYNC B2 ;  /* 0x0000000000027941 */ /* 0x000fea0003800000 */
.L_x_6640:
[----:B------:R-:W-:-:S13]  /*65f0*/  ISETP.NE.AND P3, PT, R33, RZ, PT ;  /* 0x000000ff2100720c */ /* 0x000fda0003f65270 */
[----:B------:R-:W-:Y:S05]  /*6600*/  @!P3 BRA `(.L_x_6623) ;  /* 0x0000000400e4b947 */ /* 0x000fea0003800000 */
[----:B0-----:R-:W3:Y:S04]  /*6610*/  LDL R12, [R1+0x4] ;  /* 0x00000400010c7983 */ /* 0x001ee80000100800 */
[----:B------:R-:W5:Y:S01]  /*6620*/  LDL R66, [R1+0x28] ;  /* 0x0000280001427983 */ /* 0x000f620000100800 */
[----:B----4-:R-:W-:Y:S01]  /*6630*/  IADD3 R64, P3, R221, R11, RZ ;  /* 0x0000000bdd407210 */ /* 0x010fe20007f7e0ff */
[----:B------:R-:W-:Y:S03]  /*6640*/  BSSY B2, `(.L_x_6644) ;  /* 0x0000074000027945 */ /* 0x000fe60003800000 */
[----:B---3--:R-:W-:Y:S02]  /*6650*/  IADD3.X R65, R143, R12, RZ, P3, !PT ;  /* 0x0000000c8f417210 */ /* 0x008fe40001ffe4ff */
[----:B------:R0:W3:Y:S01]  /*6660*/  LDS.128 R12, [R89+0x29200] ;  /* 0x02920000590c7984 */ /* 0x0000e20000000c00 */
[----:B-----5:R-:W-:-:S13]  /*6670*/  ISETP.GE.AND P3, PT, R66, R113, PT ;  /* 0x000000714200720c */ /* 0x020fda0003f66270 */
[----:B0-----:R-:W-:Y:S05]  /*6680*/  @P3 BRA `(.L_x_6645) ;  /* 0x0000000400bc3947 */ /* 0x001fea0003800000 */
[----:B---3--:R-:W-:Y:S01]  /*6690*/  IMAD.MOV.U32 R60, RZ, RZ, R13 ;  /* 0x000000ffff3c7224 */ /* 0x008fe200078e000d */
        /* <DEDUP_REMOVED lines=47> */
[----:B------:R-:W-:-:S02]  /*6990*/  SHF.R.U32.HI R68, RZ, 0x8, R63 ;  /* 0x00000008ff447819 */ /* 0x000fc4000001163f */
[----:B------:R-:W-:Y:S02]  /*69a0*/  LOP3.LUT R66, R61, 0xff, RZ, 0xc0, !PT ;  /* 0x000000ff3d427812 */ /* 0x000fe400078ec0ff */
[----:B------:R-:W-:Y:S01]  /*69b0*/  LOP3.LUT R61, R63, 0xff, RZ, 0xc0, !PT ;  /* 0x000000ff3f3d7812 */ /* 0x000fe200078ec0ff */
[----:B------:R-:W-:Y:S01]  /*69c0*/  IMAD.SHL.U32 R68, R68, 0x100, RZ ;  /* 0x0000010044447824 */ /* 0x000fe200078e00ff */
[----:B------:R-:W-:Y:S02]  /*69d0*/  SHF.R.U32.HI R67, RZ, 0x10, R63 ;  /* 0x00000010ff437819 */ /* 0x000fe4000001163f */
[----:B------:R-:W-:Y:S01]  /*69e0*/  PRMT R63, R70, 0x654, R61 ;  /* 0x00000654463f7816 */ /* 0x000fe2000000003d */
[----:B------:R-:W-:Y:S01]  /*69f0*/  IMAD.SHL.U32 R61, R71, 0x100, RZ ;  /* 0x00000100473d7824 */ /* 0x000fe200078e00ff */
[----:B------:R-:W-:Y:S02]  /*6a00*/  PRMT R66, R73, 0x654, R66 ;  /* 0x0000065449427816 */ /* 0x000fe40000000042 */
[----:B------:R-:W-:Y:S01]  /*6a10*/  LOP3.LUT R63, R63, 0xff00, R68, 0xf8, !PT ;  /* 0x0000ff003f3f7812 */ /* 0x000fe200078ef844 */
[----:B------:R-:W-:Y:S01]  /*6a20*/  IMAD.U32 R68, R67, 0x10000, RZ ;  /* 0x0001000043447824 */ /* 0x000fe200078e00ff */
[----:B------:R-:W-:Y:S01]  /*6a30*/  LOP3.LUT R61, R66, 0xff00, R61, 0xf8, !PT ;  /* 0x0000ff00423d7812 */ /* 0x000fe200078ef83d */
[----:B------:R-:W-:Y:S01]  /*6a40*/  IMAD.U32 R66, R69, 0x10000, RZ ;  /* 0x0001000045427824 */ /* 0x000fe200078e00ff */
[----:B------:R-:W-:Y:S01]  /*6a50*/  F2FP.SATFINITE.E4M3.F32.PACK_AB_MERGE_C R11, R12, R11, RZ ;  /* 0x0000000b0c0b723e */ /* 0x000fe200048070ff */
[----:B------:R-:W-:Y:S01]  /*6a60*/  IMAD.MOV.U32 R67, RZ, RZ, R15 ;  /* 0x000000ffff437224 */ /* 0x000fe200078e000f */
[----:B------:R-:W-:-:S02]  /*6a70*/  LOP3.LUT R63, R63, 0xff0000, R68, 0xf8, !PT ;  /* 0x00ff00003f3f7812 */ /* 0x000fc400078ef844 */
[----:B------:R-:W-:Y:S02]  /*6a80*/  LOP3.LUT R61, R61, 0xff0000, R66, 0xf8, !PT ;  /* 0x00ff00003d3d7812 */ /* 0x000fe400078ef842 */
[----:B------:R-:W-:Y:S02]  /*6a90*/  F2FP.F16.E4M3.UNPACK_B R15, R67 ;  /* 0x00000043ff0f723e */ /* 0x000fe400020006ff */
[----:B------:R-:W-:Y:S02]  /*6aa0*/  F2FP.F16.E4M3.UNPACK_B R71, R63.H1 ;  /* 0x0000003fff47723e */ /* 0x000fe400030006ff */
[----:B------:R-:W-:Y:S01]  /*6ab0*/  F2FP.F16.E4M3.UNPACK_B R68, R61.H1 ;  /* 0x0000003dff44723e */ /* 0x000fe200030006ff */
[----:B------:R-:W-:Y:S01]  /*6ac0*/  HADD2.F32 R69, -RZ, R15.H1_H1 ;  /* 0x3000000fff457230 */ /* 0x000fe20000004100 */
[----:B------:R-:W-:Y:S01]  /*6ad0*/  F2FP.SATFINITE.E4M3.F32.PACK_AB_MERGE_C R12, R13, R60, R11 ;  /* 0x0000003c0d0c723e */ /* 0x000fe2000480700b */
[----:B------:R-:W-:Y:S02]  /*6ae0*/  HADD2.F32 R66, -RZ, R71.H0_H0 ;  /* 0x20000047ff427230 */ /* 0x000fe40000004100 */
[----:B------:R-:W-:-:S02]  /*6af0*/  HADD2.F32 R15, -RZ, R15.H0_H0 ;  /* 0x2000000fff0f7230 */ /* 0x000fc40000004100 */
[--C-:B------:R-:W-:Y:S02]  /*6b00*/  HADD2.F32 R70, -RZ, R68.reuse.H0_H0 ;  /* 0x20000044ff467230 */ /* 0x100fe40000004100 */
[-C--:B------:R-:W-:Y:S01]  /*6b10*/  FMUL.FTZ R72, R69, R66.reuse ;  /* 0x0000004245487220 */ /* 0x080fe20000410000 */
[----:B------:R-:W-:Y:S02]  /*6b20*/  HADD2.F32 R71, -RZ, R71.H1_H1 ;  /* 0x30000047ff477230 */ /* 0x000fe40000004100 */
        /* <DEDUP_REMOVED lines=8> */
[----:B------:R-:W-:-:S02]  /*6bb0*/  HADD2.F32 R61, -RZ, R72.H1_H1 ;  /* 0x30000048ff3d7230 */ /* 0x000fc40000004100 */
[--C-:B------:R-:W-:Y:S02]  /*6bc0*/  HADD2.F32 R70, -RZ, R69.reuse.H1_H1 ;  /* 0x30000045ff467230 */ /* 0x100fe40000004100 */
        /* <DEDUP_REMOVED lines=27> */
.L_x_6645:
[----:B------:R-:W-:Y:S05]  /*6d80*/  BSYNC B2 ;  /* 0x0000000000027941 */ /* 0x000fea0003800000 */
.L_x_6644:
[----:B---3--:R0:W-:Y:S02]  /*6d90*/  ST.E.128 desc[UR50][R64.64], R12 ;  /* 0x0000000c40007985 */ /* 0x0081e4000c101d32 */
.L_x_6623:
[----:B------:R-:W-:Y:S05]  /*6da0*/  BSYNC B1 ;  /* 0x0000000000017941 */ /* 0x000fea0003800000 */
.L_x_6622:
[----:B------:R-:W-:-:S03]  /*6db0*/  UMOV UR4, 0xffffffff ;  /* 0xffffffff00047882 */ /* 0x000fc60000000000 */
[----:B------:R-:W-:Y:S05]  /*6dc0*/  BRA.DIV UR4, `(.L_x_6646) ;  /* 0x000002e204487947 */ /* 0x000fea000b800000 */
[----:B--2---:R-:W2:Y:S04]  /*6dd0*/  SHFL.IDX PT, R119, R119, 0x1, 0x1e1f ;  /* 0x003e1f0077777f89 */ /* 0x004ea800000e0000 */
[----:B------:R-:W0:Y:S02]  /*6de0*/  SHFL.IDX PT, R120, R120, 0x1, 0x1e1f ;  /* 0x003e1f0078787f89 */ /* 0x000e2400000e0000 */
.L_x_6982:
        /* <DEDUP_REMOVED lines=119> */
.L_x_6651:
[----:B------:R-:W-:Y:S05]  /*7560*/  BSYNC B2 ;  /* 0x0000000000027941 */ /* 0x000fea0003800000 */
.L_x_6650:
[----:B0-----:R0:W-:Y:S02]  /*7570*/  ST.E.128 desc[UR50][R60.64], R12 ;  /* 0x0000000c3c007985 */ /* 0x0011e4000c101d32 */
.L_x_6649:
[----:B------:R-:W-:Y:S05]  /*7580*/  BSYNC B1 ;  /* 0x0000000000017941 */ /* 0x000fea0003800000 */
.L_x_6648:
        /* <DEDUP_REMOVED lines=12> */
[--C-:B------:R-:W-:Y:S02]  /*7650*/  SHF.R.U32.HI R54, RZ, 0x8, R55.reuse ;  /* 0x00000008ff367819 */ /* 0x100fe40000011637 */
[----:B------:R-:W-:Y:S02]  /*7660*/  LOP3.LUT R52, R55, 0xff, RZ, 0xc0, !PT ;  /* 0x000000ff37347812 */ /* 0x000fe400078ec0ff */
[----:B------:R-:W-:Y:S01]  /*7670*/  SHF.R.U32.HI R59, RZ, 0x18, R55 ;  /* 0x00000018ff3b7819 */ /* 0x000fe20000011637 */
[----:B------:R-:W-:Y:S01]  /*7680*/  IMAD.SHL.U32 R54, R54, 0x100, RZ ;  /* 0x0000010036367824 */ /* 0x000fe200078e00ff */
[----:B------:R-:W-:Y:S02]  /*7690*/  LOP3.LUT R11, R53, 0xff, RZ, 0xc0, !PT ;  /* 0x000000ff350b7812 */ /* 0x000fe400078ec0ff */
[----:B------:R-:W-:-:S02]  /*76a0*/  SHF.R.U32.HI R60, RZ, 0x18, R53 ;  /* 0x00000018ff3c7819 */ /* 0x000fc40000011635 */
[----:B------:R-:W-:Y:S01]  /*76b0*/  SHF.R.U32.HI R62, RZ, 0x10, R53 ;  /* 0x00000010ff3e7819 */ /* 0x000fe20000011635 */
[----:B------:R-:W-:Y:S01]  /*76c0*/  IMAD.MOV.U32 R53, RZ, RZ, R12 ;  /* 0x000000ffff357224 */ /* 0x000fe200078e000c */
[----:B------:R-:W-:Y:S01]  /*76d0*/  PRMT R59, R59, 0x654, R52 ;  /* 0x000006543b3b7816 */ /* 0x000fe20000000034 */
[----:B------:R-:W-:Y:S01]  /*76e0*/  IMAD.SHL.U32 R52, R61, 0x100, RZ ;  /* 0x000001003d347824 */ /* 0x000fe200078e00ff */
[----:B------:R-:W-:Y:S02]  /*76f0*/  SHF.R.U32.HI R58, RZ, 0x10, R55 ;  /* 0x00000010ff3a7819 */ /* 0x000fe40000011637 */
[----:B------:R-:W-:Y:S01]  /*7700*/  PRMT R55, R60, 0x654, R11 ;  /* 0x000006543c377816 */ /* 0x000fe2000000000b */
[----:B------:R-:W-:Y:S01]  /*7710*/  IMAD.MOV.U32 R11, RZ, RZ, R13 ;  /* 0x000000ffff0b7224 */ /* 0x000fe200078e000d */
[----:B------:R-:W-:Y:S01]  /*7720*/  LOP3.LUT R59, R59, 0xff00, R54, 0xf8, !PT ;  /* 0x0000ff003b3b7812 */ /* 0x000fe200078ef836 */
[----:B------:R-:W-:Y:S01]  /*7730*/  IMAD.U32 R13, R62, 0x10000, RZ ;  /* 0x000100003e0d7824 */ /* 0x000fe200078e00ff */
[----:B------:R-:W-:-:S02]  /*7740*/  LOP3.LUT R52, R55, 0xff00, R52, 0xf8, !PT ;  /* 0x0000ff0037347812 */ /* 0x000fc400078ef834 */
[----:B------:R-:W-:Y:S02]  /*7750*/  SHF.L.U32 R54, R58, 0x10, RZ ;  /* 0x000000103a367819 */ /* 0x000fe400000006ff */
        /* <DEDUP_REMOVED lines=22> */
[----:B------:R-:W-:-:S02]  /*78c0*/  HADD2.F32 R61, -RZ, R138.H0_H0 ;  /* 0x2000008aff3d7230 */ /* 0x000fc40000004100 */
        /* <DEDUP_REMOVED lines=9> */
[----:B------:R-:W-:-:S02]  /*7960*/  HADD2.F32 R58, -RZ, R53.H1_H1 ;  /* 0x30000035ff3a7230 */ /* 0x000fc40000004100 */
[C---:B------:R-:W-:Y:S01]  /*7970*/  FMUL.FTZ R62, R55.reuse, R62 ;  /* 0x0000003e373e7220 */ /* 0x040fe20000410000 */
[----:B------:R-:W-:Y:S02]  /*7980*/  HADD2.F32 R54, -RZ, R53.H0_H0 ;  /* 0x20000035ff367230 */ /* 0x000fe40000004100 */
[-C--:B------:R-:W-:Y:S01]  /*7990*/  FFMA.FTZ R64, R55, R60.reuse, -R64 ;  /* 0x0000003c37407223 */ /* 0x080fe20000010840 */
[----:B------:R-:W-:Y:S02]  /*79a0*/  HADD2.F32 R135, -RZ, R135.H0_H0 ;  /* 0x20000087ff877230 */ /* 0x000fe40000004100 */
[----:B------:R-:W-:Y:S01]  /*79b0*/  FFMA.FTZ R63, R59, R60, R62 ;  /* 0x0000003c3b3f7223 */ /* 0x000fe2000001003e */
[----:B------:R-:W-:Y:S01]  /*79c0*/  F2FP.F16.E4M3.UNPACK_B R59, R15.H1 ;  /* 0x0000000fff3b723e */ /* 0x000fe200030006ff */
[-C--:B------:R-:W-:Y:S01]  /*79d0*/  FMUL.FTZ R53, R58, R61.reuse ;  /* 0x0000003d3a357220 */ /* 0x080fe20000410000 */
[----:B------:R-:W-:Y:S01]  /*79e0*/  FMUL.FTZ R61, R54, R61 ;  /* 0x0000003d363d7220 */ /* 0x000fe20000410000 */
[----:B------:R-:W-:-:S02]  /*79f0*/  F2FP.F16.E4M3.UNPACK_B R62, R52.H1 ;  /* 0x00000034ff3e723e */ /* 0x000fc400030006ff */
[----:B------:R-:W-:Y:S01]  /*7a00*/  F2FP.SATFINITE.E4M3.F32.PACK_AB_MERGE_C R55, R66, R65, RZ ;  /* 0x000000414237723e */ /* 0x000fe200048070ff */
[--C-:B------:R-:W-:Y:S02]  /*7a10*/  HADD2.F32 R65, -RZ, R59.reuse.H0_H0 ;  /* 0x2000003bff417230 */ /* 0x100fe40000004100 */
[----:B------:R-:W-:Y:S01]  /*7a20*/  FFMA.FTZ R58, R58, R135, R61 ;  /* 0x000000873a3a7223 */ /* 0x000fe2000001003d */
[----:B------:R-:W-:Y:S01]  /*7a30*/  HADD2.F32 R66, -RZ, R59.H1_H1 ;  /* 0x3000003bff427230 */ /* 0x000fe20000004100 */
[----:B------:R-:W-:Y:S01]  /*7a40*/  F2FP.F16.E4M3.UNPACK_B R59, R13.H1 ;  /* 0x0000000dff3b723e */ /* 0x000fe200030006ff */
[----:B------:R-:W-:Y:S01]  /*7a50*/  HADD2.F32 R67, -RZ, R62.H1_H1 ;  /* 0x3000003eff437230 */ /* 0x000fe20000004100 */
[----:B------:R-:W-:Y:S01]  /*7a60*/  F2FP.F16.E4M3.UNPACK_B R60, R14.H1 ;  /* 0x0000000eff3c723e */ /* 0x000fe200030006ff */
[----:B------:R-:W-:Y:S01]  /*7a70*/  FFMA.FTZ R53, R54, R135, -R53 ;  /* 0x0000008736357223 */ /* 0x000fe20000010835 */
[----:B------:R-:W-:Y:S01]  /*7a80*/  F2FP.F16.E4M3.UNPACK_B R61, R52 ;  /* 0x00000034ff3d723e */ /* 0x000fe200020006ff */
[----:B------:R-:W-:Y:S01]  /*7a90*/  HADD2.F32 R68, -RZ, R59.H1_H1 ;  /* 0x3000003bff447230 */ /* 0x000fe20000004100 */
[----:B------:R-:W-:Y:S01]  /*7aa0*/  F2FP.SATFINITE.E4M3.F32.PACK_AB_MERGE_C R54, R63, R64, RZ ;  /* 0x000000403f36723e */ /* 0x000fe200048070ff */
[----:B------:R-:W-:Y:S01]  /*7ab0*/  HADD2.F32 R64, -RZ, R60.H1_H1 ;  /* 0x3000003cff407230 */ /* 0x000fe20000004100 */
[----:B------:R-:W-:Y:S01]  /*7ac0*/  F2FP.F16.E4M3.UNPACK_B R52, R13 ;  /* 0x0000000dff34723e */ /* 0x000fe200020006ff */
[----:B------:R-:W-:Y:S01]  /*7ad0*/  FMUL.FTZ R70, R66, R67 ;  /* 0x0000004342467220 */ /* 0x000fe20000410000 */
[----:B------:R-:W-:-:S02]  /*7ae0*/  HADD2.F32 R69, -RZ, R61.H1_H1 ;  /* 0x3000003dff457230 */ /* 0x000fc40000004100 */
        /* <DEDUP_REMOVED lines=8> */
[----:B------:R-:W-:Y:S02]  /*7b70*/  HADD2.F32 R66, -RZ, R62.H0_H0 ;  /* 0x2000003eff427230 */ /* 0x000fe40000004100 */
[C---:B------:R-:W-:Y:S01]  /*7b80*/  FMUL.FTZ R69, R63.reuse, R69 ;  /* 0x000000453f457220 */ /* 0x040fe20000410000 */
[----:B------:R-:W-:Y:S01]  /*7b90*/  FFMA.FTZ R15, R63, R67, -R70 ;  /* 0x000000433f0f7223 */ /* 0x000fe20000010846 */
[----:B------:R-:W-:Y:S01]  /*7ba0*/  HADD2.F32 R62, -RZ, R14.H0_H0 ;  /* 0x2000000eff3e7230 */ /* 0x000fe20000004100 */
[----:B------:R-:W-:Y:S01]  /*7bb0*/  F2FP.SATFINITE.E4M3.F32.PACK_AB_MERGE_C R60, R60, R13, RZ ;  /* 0x0000000d3c3c723e */ /* 0x000fe200048070ff */
[----:B------:R-:W-:-:S02]  /*7bc0*/  HADD2.F32 R63, -RZ, R65.H0_H0 ;  /* 0x20000041ff3f7230 */ /* 0x000fc40000004100 */
[----:B------:R-:W-:Y:S01]  /*7bd0*/  FFMA.FTZ R68, R64, R67, R69 ;  /* 0x0000004340447223 */ /* 0x000fe20000010045 */
[----:B------:R-:W-:Y:S01]  /*7be0*/  HADD2.F32 R14, -RZ, R14.H1_H1 ;  /* 0x3000000eff0e7230 */ /* 0x000fe20000004100 */
[----:B------:R-:W-:Y:S01]  /*7bf0*/  F2FP.SATFINITE.E4M3.F32.PACK_AB_MERGE_C R13, R12, R11, R55 ;  /* 0x0000000b0c0d723e */ /* 0x000fe20004807037 */
[----:B------:R-:W-:Y:S01]  /*7c00*/  HADD2.F32 R61, -RZ, R61.H0_H0 ;  /* 0x2000003dff3d7230 */ /* 0x000fe20000004100 */
[----:B------:R-:W-:Y:S01]  /*7c10*/  F2FP.SATFINITE.E4M3.F32.PACK_AB_MERGE_C R12, R58, R53, R54 ;  /* 0x000000353a0c723e */ /* 0x000fe20004807036 */
[----:B------:R-:W-:Y:S01]  /*7c20*/  HADD2.F32 R65, -RZ, R65.H1_H1 ;  /* 0x30000041ff417230 */ /* 0x000fe20000004100 */
[----:B------:R-:W-:Y:S01]  /*7c30*/  F2FP.SATFINITE.E4M3.F32.PACK_AB_MERGE_C R15, R68, R15, RZ ;  /* 0x0000000f440f723e */ /* 0x000fe200048070ff */
        /* <DEDUP_REMOVED lines=12> */
.L_x_6655:
[----:B------:R-:W-:Y:S05]  /*7d00*/  BSYNC B2 ;  /* 0x0000000000027941 */ /* 0x000fea0003800000 */
.L_x_6654:
[----:B------:R0:W-:Y:S02]  /*7d10*/  ST.E.128 desc[UR50][R56.64], R12 ;  /* 0x0000000c38007985 */ /* 0x0001e4000c101d32 */
.L_x_6653:
[----:B------:R-:W-:Y:S05]  /*7d20*/  BSYNC B1 ;  /* 0x0000000000017941 */ /* 0x000fea0003800000 */
.L_x_6652:
        /* <DEDUP_REMOVED lines=119> */
.L_x_6659:
[----:B------:R-:W-:Y:S05]  /*84a0*/  BSYNC B2 ;  /* 0x0000000000027941 */ /* 0x000fea0003800000 */
.L_x_6658:
[----:B------:R0:W-:Y:S02]  /*84b0*/  ST.E.128 desc[UR50][R52.64], R12 ;  /* 0x0000000c34007985 */ /* 0x0001e4000c101d32 */
.L_x_6657:
[----:B------:R-:W-:Y:S05]  /*84c0*/  BSYNC B1 ;  /* 0x0000000000017941 */ /* 0x000fea0003800000 */
.L_x_6656:
[----:B------:R-:W-:Y:S01]  /*84d0*/  ISETP.NE.AND P3, PT, R31, RZ, PT ;  /* 0x000000ff1f00720c */ /* 0x000fe20003f65270 */
[----:B------:R-:W-:-:S12]  /*84e0*/  BSSY B1, `(.L_x_6660) ;  /* 0x0000078000017945 */ /* 0x000fd80003800000 */
[----:B------:R-:W-:Y:S05]  /*84f0*/  @!P3 BRA `(.L_x_6661) ;  /* 0x0000000400d8b947 */ /* 0x000fea0003800000 */
[----:B0-----:R-:W2:Y:S04]  /*8500*/  LDL R12, [R1+0xc] ;  /* 0x00000c00010c7983 */ /* 0x001ea80000100800 */
        /* <DEDUP_REMOVED lines=115> */
.L_x_6663:
[----:B------:R-:W-:Y:S05]  /*8c40*/  BSYNC B2 ;  /* 0x0000000000027941 */ /* 0x000fea0003800000 */
.L_x_6662:
[----:B--2---:R0:W-:Y:S02]  /*8c50*/  ST.E.128 desc[UR50][R48.64], R12 ;  /* 0x0000000c30007985 */ /* 0x0041e4000c101d32 */
.L_x_6661:
[----:B------:R-:W-:Y:S05]  /*8c60*/  BSYNC B1 ;  /* 0x0000000000017941 */ /* 0x000fea0003800000 */
.L_x_6660:
        /* <DEDUP_REMOVED lines=119> */
.L_x_6667:
[----:B------:R-:W-:Y:S05]  /*93e0*/  BSYNC B2 ;  /* 0x0000000000027941 */ /* 0x000fea0003800000 */
.L_x_6666:
[----:B--2---:R0:W-:Y:S02]  /*93f0*/  ST.E.128 desc[UR50][R44.64], R12 ;  /* 0x0000000c2c007985 */ /* 0x0041e4000c101d32 */
.L_x_6665:
[----:B------:R-:W-:Y:S05]  /*9400*/  BSYNC B1 ;  /* 0x0000000000017941 */ /* 0x000fea0003800000 */
.L_x_6664:
[----:B------:R-:W-:-:S13]  /*9410*/  ISETP.NE.AND P3, PT, R33, RZ, PT ;  /* 0x000000ff2100720c */ /* 0x000fda0003f65270 */
        /* <DEDUP_REMOVED lines=16> */
[----:B------:R-:W-:Y:S02]  /*9520*/  SHF.R.U32.HI R45, RZ, 0x10, R37 ;  /* 0x00000010ff2d7819 */ /* 0x000fe40000011625 */
[----:B------:R-:W-:Y:S02]  /*9530*/  LOP3.LUT R42, R39, 0xff0000ff, RZ, 0xc0, !PT ;  /* 0xff0000ff272a7812 */ /* 0x000fe400078ec0ff */
[----:B------:R-:W-:Y:S01]  /*9540*/  SHF.L.U32 R39, R36, 0x8, RZ ;  /* 0x0000000824277819 */ /* 0x000fe200000006ff */
[----:B--2---:R-:W-:Y:S01]  /*9550*/  IMAD.MOV.U32 R36, RZ, RZ, R12 ;  /* 0x000000ffff247224 */ /* 0x004fe200078e000c */
[----:B------:R-:W-:Y:S01]  /*9560*/  LOP3.LUT R37, R38, 0xff00, R11, 0xf8, !PT ;  /* 0x0000ff0026257812 */ /* 0x000fe200078ef80b */
[----:B------:R-:W-:Y:S01]  /*9570*/  IMAD.U32 R38, R44, 0x10000, RZ ;  /* 0x000100002c267824 */ /* 0x000fe200078e00ff */
[----:B------:R-:W-:Y:S01]  /*9580*/  LOP3.LUT R43, R42, 0xff00, R39, 0xf8, !PT ;  /* 0x0000ff002a2b7812 */ /* 0x000fe200078ef827 */
[----:B------:R-:W-:Y:S01]  /*9590*/  IMAD.U32 R12, R45, 0x10000, RZ ;  /* 0x000100002d0c7824 */ /* 0x000fe200078e00ff */
[----:B------:R-:W-:-:S02]  /*95a0*/  F2FP.F16.E4M3.UNPACK_B R39, R85.H1 ;  /* 0x00000055ff27723e */ /* 0x000fc400030006ff */
[-C--:B------:R-:W-:Y:S02]  /*95b0*/  F2FP.F16.E4M3.UNPACK_B R11, R13.reuse ;  /* 0x0000000dff0b723e */ /* 0x080fe400020006ff */
        /* <DEDUP_REMOVED lines=88> */
.L_x_6669:
[----:B------:R-:W-:Y:S05]  /*9b40*/  BSYNC B1 ;  /* 0x0000000000017941 */ /* 0x000fea0003800000 */
.L_x_6668:
[----:B--2---:R0:W-:Y:S01]  /*9b50*/  ST.E.128 desc[UR50][R40.64], R12 ;  /* 0x0000000c28007985 */ /* 0x0041e2000c101d32 */
[----:B------:R-:W-:Y:S05]  /*9b60*/  BRA `(.L_x_6647) ;  /* 0x0000007000347947 */ /* 0x000fea0003800000 */
.L_x_6613:
        /* <DEDUP_REMOVED lines=19> */
[----:B0-----:R-:W-:-:S02]  /*9ca0*/  VIADD R37, R36, 0xffffff80 ;  /* 0xffffff8024257836 */ /* 0x001fc40000000000 */
[----:B------:R-:W-:-:S05]  /*9cb0*/  VIADD R36, R36, 0xffffff80 ;  /* 0xffffff8024247836 */ /* 0x000fca0000000000 */
[----:B------:R-:W-:-:S04]  /*9cc0*/  LEA.HI R36, R36, R37, RZ, 0x1 ;  /* 0x0000002524247211 */ /* 0x000fc800078f08ff */
[----:B------:R-:W-:-:S04]  /*9cd0*/  SHF.R.S32.HI R36, RZ, 0x1, R36 ;  /* 0x00000001ff247819 */ /* 0x000fc80000011424 */
[----:B------:R-:W-:Y:S02]  /*9ce0*/  ISETP.GE.AND P3, PT, R36, R92, PT ;  /* 0x0000005c2400720c */ /* 0x000fe40003f66270 */
[----:B------:R-:W-:-:S11]  /*9cf0*/  CS2R R36, SRZ ;  /* 0x0000000000247805 */ /* 0x000fd6000001ff00 */
        /* <DEDUP_REMOVED lines=28> */
.L_x_6671:
[----:B------:R-:W-:Y:S05]  /*9ec0*/  BSYNC B1 ;  /* 0x0000000000017941 */ /* 0x000fea0003800000 */
.L_x_6670:
        /* <DEDUP_REMOVED lines=46> */
.L_x_6673:
[----:B------:R-:W-:Y:S05]  /*a1b0*/  BSYNC B1 ;  /* 0x0000000000017941 */ /* 0x000fea0003800000 */
.L_x_6672:
        /* <DEDUP_REMOVED lines=28> */
.L_x_6674:
[----:B------:R-:W2:Y:S01]  /*a380*/  LDL R11, [R1+0x14] ;  /* 0x00001400010b7983 */ /* 0x000ea20000100800 */
[----:B------:R-:W-:Y:S01]  /*a390*/  IMAD R93, R19, 0x8, R18 ;  /* 0x00000008135d7824 */ /* 0x000fe200078e0212 */
[----:B------:R-:W-:Y:S01]  /*a3a0*/  BSSY B1, `(.L_x_6675) ;  /* 0x0000004000017945 */ /* 0x000fe20003800000 */
[----:B--2---:R-:W-:-:S04]  /*a3b0*/  SHF.L.U32 R94, R11, 0x1f, RZ ;  /* 0x0000001f0b5e7819 */ /* 0x004fc800000006ff */
[----:B------:R-:W1:Y:S02]  /*a3c0*/  SYNCS.PHASECHK.TRANS64.TRYWAIT P5, [R93+URZ+0x33490], R94 ;  /* 0x0334905e5d0075a7 */ /* 0x000e6400080a017f */
[----:B-1----:R-:W-:Y:S05]  /*a3d0*/  @!P5 BRA `(.L_x_6676) ;  /* 0x000002ac0010d947 */ /* 0x002fea0003800000 */
.L_x_6983:
[----:B------:R-:W-:Y:S05]  /*a3e0*/  BSYNC B1 ;  /* 0x0000000000017941 */ /* 0x000fea0003800000 */
.L_x_6675:
[----:B------:R-:W2:Y:S01]  /*a3f0*/  LDC R131, c[0x0][0x2f4] ;  /* 0x0000bd00ff837b82 */ /* 0x000ea20000000800 */
[----:B------:R-:W-:Y:S01]  /*a400*/  UMOV UR4, 0xffffffff ;  /* 0xffffffff00047882 */ /* 0x000fe20000000000 */
[----:B--2---:R-:W-:Y:S02]  /*a410*/  IMAD.IADD R138, R131, 0x1, -R114 ;  /* 0x00000001838a7824 */ /* 0x004fe400078e0a72 */
[----:B------:R-:W-:Y:S05]  /*a420*/  BRA.DIV UR4, `(.L_x_6677) ;  /* 0x000002ae04107947 */ /* 0x000fea000b800000 */
[----:B------:R2:W3:Y:S04]  /*a430*/  SHFL.IDX PT, R147, R119, RZ, 0x1e1f ;  /* 0x001e1fff77937589 */ /* 0x0004e800000e0000 */
[----:B------:R2:W4:Y:S02]  /*a440*/  SHFL.IDX PT, R11, R120, RZ, 0x1e1f ;  /* 0x001e1fff780b7589 */ /* 0x00052400000e0000 */
.L_x_6987:
        /* <DEDUP_REMOVED lines=54> */
[----:B------:R-:W-:Y:S01]  /*a7b0*/  SHF.R.U32.HI R71, RZ, 0x18, R71 ;  /* 0x00000018ff477819 */ /* 0x000fe20000011647 */
[----:B------:R-:W-:Y:S01]  /*a7c0*/  IMAD.SHL.U32 R46, R46, 0x100, RZ ;  /* 0x000001002e2e7824 */ /* 0x000fe200078e00ff */
[----:B------:R-:W-:-:S02]  /*a7d0*/  LOP3.LUT R163, R70, 0xff0000, R68, 0xf8, !PT ;  /* 0x00ff000046a37812 */ /* 0x000fc400078ef844 */
[----:B------:R-:W-:Y:S02]  /*a7e0*/  LOP3.LUT R70, R165, 0xff0000, R47, 0xf8, !PT ;  /* 0x00ff0000a5467812 */ /* 0x000fe400078ef82f */
[----:B------:R-:W-:Y:S01]  /*a7f0*/  PRMT R69, R71, 0x654, R167 ;  /* 0x0000065447457816 */ /* 0x000fe200000000a7 */
[----:B------:R-:W-:Y:S01]  /*a800*/  IMAD.SHL.U32 R71, R161, 0x100, RZ ;  /* 0x00000100a1477824 */ /* 0x000fe200078e00ff */
[----:B------:R-:W-:Y:S02]  /*a810*/  PRMT R162, R164, 0x654, R162 ;  /* 0x00000654a4a27816 */ /* 0x000fe400000000a2 */
[----:B0-----:R-:W-:Y:S02]  /*a820*/  F2FP.F16.E4M3.UNPACK_B R161, R85 ;  /* 0x00000055ffa1723e */ /* 0x001fe400020006ff */
[----:B------:R-:W-:Y:S02]  /*a830*/  F2FP.F16.E4M3.UNPACK_B R164, R70 ;  /* 0x00000046ffa4723e */ /* 0x000fe400020006ff */
[----:B--2---:R-:W-:Y:S01]  /*a840*/  F2FP.F16.E4M3.UNPACK_B R47, R13 ;  /* 0x0000000dff2f723e */ /* 0x004fe200020006ff */
[----:B------:R-:W-:Y:S01]  /*a850*/  HADD2.F32 R68, -RZ, R161.H0_H0 ;  /* 0x200000a1ff447230 */ /* 0x000fe20000004100 */
[----:B------:R-:W-:Y:S01]  /*a860*/  LOP3.LUT R71, R162, 0xff00, R71, 0xf8, !PT ;  /* 0x0000ff00a2477812 */ /* 0x000fe200078ef847 */
[--C-:B------:R-:W-:Y:S01]  /*a870*/  HADD2.F32 R167, -RZ, R164.reuse.H0_H0 ;  /* 0x200000a4ffa77230 */ /* 0x100fe20000004100 */
[----:B------:R-:W-:Y:S01]  /*a880*/  F2FP.F16.E4M3.UNPACK_B R165, R163 ;  /* 0x000000a3ffa5723e */ /* 0x000fe200020006ff */
[----:B------:R-:W-:Y:S01]  /*a890*/  HADD2.F32 R162, -RZ, R47.H0_H0 ;  /* 0x2000002fffa27230 */ /* 0x000fe20000004100 */
[----:B------:R-:W-:Y:S01]  /*a8a0*/  F2FP.F16.E4M3.UNPACK_B R85, R85.H1 ;  /* 0x00000055ff55723e */ /* 0x000fe200030006ff */
[----:B------:R-:W-:-:S02]  /*a8b0*/  HADD2.F32 R164, -RZ, R164.H1_H1 ;  /* 0x300000a4ffa47230 */ /* 0x000fc40000004100 */
[-C--:B------:R-:W-:Y:S01]  /*a8c0*/  FMUL.FTZ R168, R68, R167.reuse ;  /* 0x000000a744a87220 */ /* 0x080fe20000410000 */
[----:B------:R-:W-:Y:S02]  /*a8d0*/  HADD2.F32 R166, -RZ, R165.H0_H0 ;  /* 0x200000a5ffa67230 */ /* 0x000fe40000004100 */
[C---:B------:R-:W-:Y:S01]  /*a8e0*/  FMUL.FTZ R167, R162.reuse, R167 ;  /* 0x000000a7a2a77220 */ /* 0x040fe20000410000 */
[----:B------:R-:W-:Y:S01]  /*a8f0*/  HADD2.F32 R47, -RZ, R47.H1_H1 ;  /* 0x3000002fff2f7230 */ /* 0x000fe20000004100 */
[----:B------:R-:W-:Y:S01]  /*a900*/  F2FP.F16.E4M3.UNPACK_B R163, R163.H1 ;  /* 0x000000a3ffa3723e */ /* 0x000fe200030006ff */
[----:B------:R-:W-:Y:S02]  /*a910*/  HADD2.F32 R165, -RZ, R165.H1_H1 ;  /* 0x300000a5ffa57230 */ /* 0x000fe40000004100 */
[-C--:B------:R-:W-:Y:S01]  /*a920*/  FFMA.FTZ R162, R162, R166.reuse, -R168 ;  /* 0x000000a6a2a27223 */ /* 0x080fe200000108a8 */
[----:B------:R-:W-:Y:S01]  /*a930*/  FFMA.FTZ R68, R68, R166, R167 ;  /* 0x000000a644447223 */ /* 0x000fe200000100a7 */
[----:B------:R-:W-:Y:S01]  /*a940*/  HADD2.F32 R166, -RZ, R161.H1_H1 ;  /* 0x300000a1ffa67230 */ /* 0x000fe20000004100 */
[----:B------:R-:W-:-:S02]  /*a950*/  LOP3.LUT R69, R69, 0xff00, R46, 0xf8, !PT ;  /* 0x0000ff0045457812 */ /* 0x000fc400078ef82e */
        /* <DEDUP_REMOVED lines=17> */
[CC--:B------:R-:W-:Y:S01]  /*aa70*/  FMUL.FTZ R168, R13.reuse, R167.reuse ;  /* 0x000000a70da87220 */ /* 0x0c0fe20000410000 */
        /* <DEDUP_REMOVED lines=153> */
.L_x_6683:
[----:B------:R-:W-:Y:S05]  /*b410*/  BSYNC B3 ;  /* 0x0000000000037941 */ /* 0x000fea0003800000 */
.L_x_6682:
[----:B----4-:R-:W-:-:S05]  /*b420*/  IADD3 R44, P3, R21, R11, RZ ;  /* 0x0000000b152c7210 */ /* 0x010fca0007f7e0ff */
[----:B------:R-:W-:Y:S01]  /*b430*/  IMAD.X R45, R147, 0x1, R108, P3 ;  /* 0x00000001932d7824 */ /* 0x000fe200018e066c */
[----:B------:R-:W-:-:S04]  /*b440*/  ISETP.GE.AND P3, PT, R160, R131, PT ;  /* 0x00000083a000720c */ /* 0x000fc80003f66270 */
[----:B--2---:R2:W-:Y:S09]  /*b450*/  ST.E.128 desc[UR50][R44.64], R12 ;  /* 0x0000000c2c007985 */ /* 0x0045f2000c101d32 */
[----:B------:R-:W-:-:S04]  /*b460*/  @!P3 IADD3 R46, P5, R11, R160, RZ ;  /* 0x000000a00b2eb210 */ /* 0x000fc80007fbe0ff */
[----:B------:R-:W-:-:S05]  /*b470*/  @!P3 LEA.HI.X.SX32 R47, R160, R147, 0x1, P5 ;  /* 0x00000093a02fb211 */ /* 0x000fca00028f0eff */
[----:B0-----:R2:W-:Y:S04]  /*b480*/  @!P3 ST.E.128 desc[UR50][R46.64], R84 ;  /* 0x000000542e00b985 */ /* 0x0015e8000c101d32 */
.L_x_6681:
[----:B------:R-:W-:Y:S05]  /*b490*/  BSYNC B2 ;  /* 0x0000000000027941 */ /* 0x000fea0003800000 */
.L_x_6680:
        /* <DEDUP_REMOVED lines=35> */
[----:B------:R-:W-:Y:S01]  /*b6d0*/  LOP3.LUT R42, R41, 0xff, RZ, 0xc0, !PT ;  /* 0x000000ff292a7812 */ /* 0x000fe200078ec0ff */
[----:B------:R-:W-:Y:S01]  /*b6e0*/  IMAD.U32 R40, R40, 0x10000, RZ ;  /* 0x0001000028287824 */ /* 0x000fe200078e00ff */
[----:B------:R-:W-:-:S02]  /*b6f0*/  SHF.R.U32.HI R43, RZ, 0x8, R53 ;  /* 0x00000008ff2b7819 */ /* 0x000fc40000011635 */
[----:B------:R-:W-:Y:S02]  /*b700*/  SHF.R.U32.HI R52, RZ, 0x10, R41 ;  /* 0x00000010ff347819 */ /* 0x000fe40000011629 */
[--C-:B------:R-:W-:Y:S01]  /*b710*/  SHF.R.U32.HI R85, RZ, 0x18, R53.reuse ;  /* 0x00000018ff557819 */ /* 0x100fe20000011635 */
[----:B------:R-:W-:Y:S01]  /*b720*/  IMAD.SHL.U32 R43, R43, 0x100, RZ ;  /* 0x000001002b2b7824 */ /* 0x000fe200078e00ff */
[----:B------:R-:W-:Y:S01]  /*b730*/  LOP3.LUT R86, R53, 0xff, RZ, 0xc0, !PT ;  /* 0x000000ff35567812 */ /* 0x000fe200078ec0ff */
[----:B------:R-:W-:Y:S01]  /*b740*/  IMAD.U32 R52, R52, 0x10000, RZ ;  /* 0x0001000034347824 */ /* 0x000fe200078e00ff */
[----:B------:R-:W-:Y:S02]  /*b750*/  SHF.R.U32.HI R87, RZ, 0x10, R53 ;  /* 0x00000010ff577819 */ /* 0x000fe40000011635 */
[----:B------:R-:W-:Y:S02]  /*b760*/  PRMT R84, R84, 0x654, R42 ;  /* 0x0000065454547816 */ /* 0x000fe4000000002a */
[----:B------:R-:W-:Y:S01]  /*b770*/  PRMT R85, R85, 0x654, R86 ;  /* 0x0000065455557816 */ /* 0x000fe20000000056 */
[----:B------:R-:W-:Y:S01]  /*b780*/  IMAD.U32 R87, R87, 0x10000, RZ ;  /* 0x0001000057577824 */ /* 0x000fe200078e00ff */
[----:B------:R-:W-:-:S02]  /*b790*/  LOP3.LUT R54, R84, 0xff00, R54, 0xf8, !PT ;  /* 0x0000ff0054367812 */ /* 0x000fc400078ef836 */
[--C-:B------:R-:W-:Y:S02]  /*b7a0*/  SHF.R.U32.HI R53, RZ, 0x18, R55.reuse ;  /* 0x00000018ff357819 */ /* 0x100fe40000011637 */
[----:B------:R-:W-:Y:S02]  /*b7b0*/  LOP3.LUT R156, R55, 0xff, RZ, 0xc0, !PT ;  /* 0x000000ff379c7812 */ /* 0x000fe400078ec0ff */
[--C-:B------:R-:W-:Y:S02]  /*b7c0*/  SHF.R.U32.HI R41, RZ, 0x8, R55.reuse ;  /* 0x00000008ff297819 */ /* 0x100fe40000011637 */
[----:B------:R-:W-:Y:S02]  /*b7d0*/  SHF.R.U32.HI R42, RZ, 0x10, R55 ;  /* 0x00000010ff2a7819 */ /* 0x000fe40000011637 */
[----:B------:R-:W-:Y:S01]  /*b7e0*/  LOP3.LUT R43, R85, 0xff00, R43, 0xf8, !PT ;  /* 0x0000ff00552b7812 */ /* 0x000fe200078ef82b */
[----:B------:R-:W-:Y:S01]  /*b7f0*/  IMAD.SHL.U32 R41, R41, 0x100, RZ ;  /* 0x0000010029297824 */ /* 0x000fe200078e00ff */
[----:B------:R-:W-:Y:S01]  /*b800*/  PRMT R55, R71, 0x654, R70 ;  /* 0x0000065447377816 */ /* 0x000fe20000000046 */
[----:B------:R-:W-:Y:S01]  /*b810*/  IMAD.U32 R42, R42, 0x10000, RZ ;  /* 0x000100002a2a7824 */ /* 0x000fe200078e00ff */
[----:B------:R-:W-:Y:S01]  /*b820*/  LOP3.LUT R71, R54, 0xff0000, R52, 0xf8, !PT ;  /* 0x00ff000036477812 */ /* 0x000fe200078ef834 */
[----:B0-----:R-:W-:Y:S01]  /*b830*/  IMAD.MOV.U32 R54, RZ, RZ, R45 ;  /* 0x000000ffff367224 */ /* 0x001fe200078e002d */
[----:B------:R-:W-:-:S02]  /*b840*/  LOP3.LUT R52, R43, 0xff0000, R87, 0xf8, !PT ;  /* 0x00ff00002b347812 */ /* 0x000fc400078ef857 */
        /* <DEDUP_REMOVED lines=33> */
[----:B------:R-:W-:Y:S01]  /*ba60*/  MOV R41, R47 ;  /* 0x0000002f00297202 */ /* 0x000fe20000000f00 */
[----:B------:R-:W-:Y:S01]  /*ba70*/  HADD2.F32 R52, -RZ, R85.H0_H0 ;  /* 0x20000055ff347230 */ /* 0x000fe20000004100 */
[----:B------:R-:W-:Y:S01]  /*ba80*/  F2FP.F16.E4M3.UNPACK_B R15, R55 ;  /* 0x00000037ff0f723e */ /* 0x000fe200020006ff */
[----:B------:R-:W-:-:S02]  /*ba90*/  HADD2.F32 R54, -RZ, R54.H1_H1 ;  /* 0x30000036ff367230 */ /* 0x000fc40000004100 */
[CC--:B------:R-:W-:Y:S01]  /*baa0*/  FMUL.FTZ R156, R13.reuse, R87.reuse ;  /* 0x000000570d9c7220 */ /* 0x0c0fe20000410000 */
[----:B------:R-:W-:Y:S02]  /*bab0*/  HADD2.F32 R84, -RZ, R84.H1_H1 ;  /* 0x30000054ff547230 */ /* 0x000fe40000004100 */
[C---:B------:R-:W-:Y:S01]  /*bac0*/  FMUL.FTZ R87, R52.reuse, R87 ;  /* 0x0000005734577220 */ /* 0x040fe20000410000 */
[-C--:B------:R-:W-:Y:S01]  /*bad0*/  F2FP.F16.E4M3.UNPACK_B R42, R41.reuse ;  /* 0x00000029ff2a723e */ /* 0x080fe200020006ff */
[-C--:B------:R-:W-:Y:S01]  /*bae0*/  FFMA.FTZ R52, R52, R86.reuse, -R156 ;  /* 0x0000005634347223 */ /* 0x080fe2000001089c */
[----:B------:R-:W-:Y:S02]  /*baf0*/  HADD2.F32 R156, -RZ, R15.H0_H0 ;  /* 0x2000000fff9c7230 */ /* 0x000fe40000004100 */
[----:B------:R-:W-:Y:S01]  /*bb00*/  FFMA.FTZ R13, R13, R86, R87 ;  /* 0x000000560d0d7223 */ /* 0x000fe20000010057 */
[----:B------:R-:W-:Y:S01]  /*bb10*/  HADD2.F32 R86, -RZ, R85.H1_H1 ;  /* 0x30000055ff567230 */ /* 0x000fe20000004100 */
[----:B------:R-:W-:Y:S01]  /*bb20*/  F2FP.F16.E4M3.UNPACK_B R41, R41.H1 ;  /* 0x00000029ff29723e */ /* 0x000fe200030006ff */
[----:B------:R-:W-:-:S02]  /*bb30*/  HADD2.F32 R85, -RZ, R71.H1_H1 ;  /* 0x30000047ff557230 */ /* 0x000fc40000004100 */
[-C--:B------:R-:W-:Y:S01]  /*bb40*/  FMUL.FTZ R71, R54, R84.reuse ;  /* 0x0000005436477220 */ /* 0x080fe20000410000 */
        /* <DEDUP_REMOVED lines=143> */
.L_x_6687:
[----:B------:R-:W-:Y:S05]  /*c440*/  BSYNC B3 ;  /* 0x0000000000037941 */ /* 0x000fea0003800000 */
.L_x_6686:
[----:B----4-:R-:W-:-:S05]  /*c450*/  IADD3 R40, P3, R25, R11, RZ ;  /* 0x0000000b19287210 */ /* 0x010fca0007f7e0ff */
[----:B------:R-:W-:Y:S01]  /*c460*/  IMAD.X R41, R147, 0x1, R95, P3 ;  /* 0x0000000193297824 */ /* 0x000fe200018e065f */
[----:B------:R-:W-:-:S04]  /*c470*/  ISETP.GE.AND P3, PT, R68, R131, PT ;  /* 0x000000834400720c */ /* 0x000fc80003f66270 */
[----:B--2---:R2:W-:Y:S09]  /*c480*/  ST.E.128 desc[UR50][R40.64], R12 ;  /* 0x0000000c28007985 */ /* 0x0045f2000c101d32 */
[----:B------:R-:W-:-:S04]  /*c490*/  @!P3 IADD3 R42, P5, R11, R68, RZ ;  /* 0x000000440b2ab210 */ /* 0x000fc80007fbe0ff */
[----:B------:R-:W-:-:S05]  /*c4a0*/  @!P3 LEA.HI.X.SX32 R43, R68, R147, 0x1, P5 ;  /* 0x00000093442bb211 */ /* 0x000fca00028f0eff */
[----:B0-----:R2:W-:Y:S04]  /*c4b0*/  @!P3 ST.E.128 desc[UR50][R42.64], R44 ;  /* 0x0000002c2a00b985 */ /* 0x0015e8000c101d32 */
.L_x_6685:
[----:B------:R-:W-:Y:S05]  /*c4c0*/  BSYNC B2 ;  /* 0x0000000000027941 */ /* 0x000fea0003800000 */
.L_x_6684:
[----:B------:R-:W-:-:S13]  /*c4d0*/  ISETP.NE.AND P3, PT, R30, RZ, PT ;  /* 0x000000ff1e00720c */ /* 0x000fda0003f65270 */
[----:B------:R-:W-:Y:S05]  /*c4e0*/  @!P3 BRA `(.L_x_6679) ;  /* 0x000000100000b947 */ /* 0x000fea0003800000 */
[----:B--2---:R-:W2:Y:S04]  /*c4f0*/  LDL R40, [R1+0x30] ;  /* 0x0000300001287983 */ /* 0x004ea80000100800 */
[----:B0-----:R-:W5:Y:S04]  /*c500*/  LDL R15, [R1+0x38] ;  /* 0x00003800010f7983 */ /* 0x001f680000100800 */
[----:B------:R-:W3:Y:S01]  /*c510*/  LDL R14, [R1+0x34] ;  /* 0x00003400010e7983 */ /* 0x000ee20000100800 */
[----:B------:R-:W-:Y:S01]  /*c520*/  LOP3.LUT P5, RZ, R23, 0x1, RZ, 0xc0, !PT ;  /* 0x0000000117ff7812 */ /* 0x000fe200078ac0ff */
[----:B------:R-:W-:Y:S01]  /*c530*/  BSSY B2, `(.L_x_6688) ;  /* 0x00000f4000027945 */ /* 0x000fe20003800000 */
[----:B------:R-:W-:-:S02]  /*c540*/  ISETP.GE.AND P3, PT, R224, R113, PT ;  /* 0x00000071e000720c */ /* 0x000fc40003f66270 */
[----:B------:R-:W-:-:S04]  /*c550*/  SEL R12, R114, R138, !P5 ;  /* 0x0000008a720c7207 */ /* 0x000fc80006800000 */
[----:B------:R-:W-:-:S04]  /*c560*/  SHF.R.S32.HI R13, RZ, 0x1f, R12 ;  /* 0x0000001fff0d7819 */ /* 0x000fc8000001140c */
[----:B------:R-:W-:-:S04]  /*c570*/  LEA.HI R13, R13, R12, RZ, 0x5 ;  /* 0x0000000c0d0d7211 */ /* 0x000fc800078f28ff */
[----:B------:R-:W-:-:S04]  /*c580*/  LEA.HI.SX32 R13, R13, R110, 0x1b ;  /* 0x0000006e0d0d7211 */ /* 0x000fc800078fdaff */
[----:B------:R-:W-:Y:S01]  /*c590*/  SHF.R.S32.HI R12, RZ, 0x1f, R13 ;  /* 0x0000001fff0c7819 */ /* 0x000fe2000001140d */
[----:B------:R-:W-:-:S03]  /*c5a0*/  IMAD.SHL.U32 R44, R13, 0x10, RZ ;  /* 0x000000100d2c7824 */ /* 0x000fc600078e00ff */
[----:B------:R-:W-:-:S04]  /*c5b0*/  LEA.HI R12, R12, R13, RZ, 0x2 ;  /* 0x0000000d0c0c7211 */ /* 0x000fc800078f10ff */
[----:B------:R-:W-:Y:S02]  /*c5c0*/  SHF.R.S32.HI R13, RZ, 0x2, R12 ;  /* 0x00000002ff0d7819 */ /* 0x000fe4000001140c */
[----:B--2---:R-:W-:-:S03]  /*c5d0*/  LOP3.LUT R12, R40, 0x30, R44, 0xf8, !PT ;  /* 0x00000030280c7812 */ /* 0x004fc600078ef82c */
[----:B-----5:R-:W-:Y:S01]  /*c5e0*/  IMAD R13, R13, 0x2800, R15 ;  /* 0x000028000d0d7824 */ /* 0x020fe200078e020f */
[----:B---3--:R-:W-:-:S04]  /*c5f0*/  LOP3.LUT R12, R12, R14, RZ, 0x3c, !PT ;  /* 0x0000000e0c0c7212 */ /* 0x008fc800078e3cff */
[----:B------:R-:W-:Y:S01]  /*c600*/  IADD3 R12, R13, R12, RZ ;  /* 0x0000000c0d0c7210 */ /* 0x000fe20007ffe0ff */
[----:B------:R-:W-:-:S04]  /*c610*/  IMAD R13, R19, 0x7800, R125 ;  /* 0x00007800130d7824 */ /* 0x000fc800078e027d */
        /* <DEDUP_REMOVED lines=20> */
[----:B------:R-:W-:Y:S01]  /*c760*/  IMAD.SHL.U32 R50, R50, 0x100, RZ ;  /* 0x0000010032327824 */ /* 0x000fe200078e00ff */
[----:B------:R-:W-:Y:S01]  /*c770*/  SHF.R.U32.HI R49, RZ, 0x18, R49 ;  /* 0x00000018ff317819 */ /* 0x000fe20000011631 */
[----:B------:R-:W-:Y:S01]  /*c780*/  IMAD.U32 R39, R39, 0x10000, RZ ;  /* 0x0001000027277824 */ /* 0x000fe200078e00ff */
[----:B------:R-:W-:-:S02]  /*c790*/  PRMT R54, R37, 0x654, R38 ;  /* 0x0000065425367816 */ /* 0x000fc40000000026 */
        /* <DEDUP_REMOVED lines=9> */
[----:B------:R-:W-:Y:S02]  /*c830*/  PRMT R46, R51, 0x654, R55 ;  /* 0x00000654332e7816 */ /* 0x000fe40000000037 */
[----:B------:R-:W-:Y:S02]  /*c840*/  LOP3.LUT R51, R54, 0xff00, R52, 0xf8, !PT ;  /* 0x0000ff0036337812 */ /* 0x000fe400078ef834 */
[----:B------:R-:W-:Y:S02]  /*c850*/  LOP3.LUT R49, R49, 0xff00, R50, 0xf8, !PT ;  /* 0x0000ff0031317812 */ /* 0x000fe400078ef832 */
[----:B------:R-:W-:Y:S01]  /*c860*/  LOP3.LUT R48, R48, 0xff00, R47, 0xf8, !PT ;  /* 0x0000ff0030307812 */ /* 0x000fe200078ef82f */
[----:B--2---:R-:W-:Y:S01]  /*c870*/  IMAD.MOV.U32 R47, RZ, RZ, R41 ;  /* 0x000000ffff2f7224 */ /* 0x004fe200078e0029 */
[----:B------:R-:W-:Y:S02]  /*c880*/  LOP3.LUT R51, R51, 0xff0000, R45, 0xf8, !PT ;  /* 0x00ff000033337812 */ /* 0x000fe400078ef82d */
[----:B------:R-:W-:-:S02]  /*c890*/  LOP3.LUT R45, R49, 0xff0000, R39, 0xf8, !PT ;  /* 0x00ff0000312d7812 */ /* 0x000fc400078ef827 */
        /* <DEDUP_REMOVED lines=19> */
[----:B------:R-:W-:Y:S01]  /*c9d0*/  LOP3.LUT R46, R48, 0xff0000, R36, 0xf8, !PT ;  /* 0x00ff0000302e7812 */ /* 0x000fe200078ef824 */
[----:B------:R-:W-:Y:S02]  /*c9e0*/  IMAD.MOV.U32 R48, RZ, RZ, R15 ;  /* 0x000000ffff307224 */ /* 0x000fe400078e000f */
[-C--:B------:R-:W-:Y:S01]  /*c9f0*/  FMUL.FTZ R49, R54, R52.reuse ;  /* 0x0000003436317220 */ /* 0x080fe20000410000 */
[C---:B------:R-:W-:Y:S01]  /*ca00*/  FMUL.FTZ R52, R39.reuse, R52 ;  /* 0x0000003427347220 */ /* 0x040fe20000410000 */
[----:B------:R-:W-:Y:S02]  /*ca10*/  LOP3.LUT R36, R38, 0xff0000, R37, 0xf8, !PT ;  /* 0x00ff000026247812 */ /* 0x000fe400078ef825 */
        /* <DEDUP_REMOVED lines=165> */
.L_x_6689:
[----:B------:R-:W-:Y:S05]  /*d470*/  BSYNC B2 ;  /* 0x0000000000027941 */ /* 0x000fea0003800000 */
.L_x_6688:
[----:B------:R-:W-:-:S13]  /*d480*/  ISETP.GE.AND P3, PT, R44, R131, PT ;  /* 0x000000832c00720c */ /* 0x000fda0003f66270 */
[----:B----4-:R-:W-:-:S04]  /*d490*/  @!P3 IADD3 R36, P5, R11, R44, RZ ;  /* 0x0000002c0b24b210 */ /* 0x010fc80007fbe0ff */
[----:B------:R-:W-:Y:S02]  /*d4a0*/  @!P3 LEA.HI.X.SX32 R37, R44, R147, 0x1, P5 ;  /* 0x000000932c25b211 */ /* 0x000fe400028f0eff */
[----:B------:R-:W-:-:S05]  /*d4b0*/  IADD3 R38, P5, R26, R11, RZ ;  /* 0x0000000b1a267210 */ /* 0x000fca0007fbe0ff */
[----:B------:R-:W-:-:S05]  /*d4c0*/  IMAD.X R39, R147, 0x1, R27, P5 ;  /* 0x0000000193277824 */ /* 0x000fca00028e061b */
[----:B0-----:R0:W-:Y:S04]  /*d4d0*/  ST.E.128 desc[UR50][R38.64], R12 ;  /* 0x0000000c26007985 */ /* 0x0011e8000c101d32 */
[----:B--2---:R0:W-:Y:S02]  /*d4e0*/  @!P3 ST.E.128 desc[UR50][R36.64], R40 ;  /* 0x000000282400b985 */ /* 0x0041e4000c101d32 */
.L_x_6679:
[----:B------:R-:W-:Y:S05]  /*d4f0*/  BSYNC B1 ;  /* 0x0000000000017941 */ /* 0x000fea0003800000 */
.L_x_6678:
[----:B------:R-:W-:-:S03]  /*d500*/  UMOV UR4, 0xffffffff ;  /* 0xffffffff00047882 */ /* 0x000fc60000000000 */
[----:B------:R-:W-:Y:S05]  /*d510*/  BRA.DIV UR4, `(.L_x_6690) ;  /* 0x0000027e04207947 */ /* 0x000fea000b800000 */
[----:B--2---:R-:W2:Y:S04]  /*d520*/  SHFL.IDX PT, R119, R119, 0x1, 0x1e1f ;  /* 0x003e1f0077777f89 */ /* 0x004ea800000e0000 */
[----:B------:R-:W0:Y:S02]  /*d530*/  SHFL.IDX PT, R120, R120, 0x1, 0x1e1f ;  /* 0x003e1f0078787f89 */ /* 0x000e2400000e0000 */
.L_x_6991:
        /* <DEDUP_REMOVED lines=15> */
[----:B------:R-:W-:Y:S02]  /*d630*/  LEA.HI R12, R12, R11, RZ, 0x2 ;  /* 0x0000000b0c0c7211 */ /* 0x000fe400078f10ff */
[----:B------:R-:W-:Y:S02]  /*d640*/  SHF.L.U32 R11, R11, 0x4, RZ ;  /* 0x000000040b0b7819 */ /* 0x000fe400000006ff */
        /* <DEDUP_REMOVED lines=75> */
[----:B------:R-:W-:-:S02]  /*db00*/  SHF.R.U32.HI R49, RZ, 0x8, R83 ;  /* 0x00000008ff317819 */ /* 0x000fc40000011653 */
[----:B------:R-:W-:Y:S02]  /*db10*/  LOP3.LUT R50, R67, 0xff, RZ, 0xc0, !PT ;  /* 0x000000ff43327812 */ /* 0x000fe400078ec0ff */
[----:B------:R-:W-:Y:S01]  /*db20*/  PRMT R54, R54, 0x654, R51 ;  /* 0x0000065436367816 */ /* 0x000fe20000000033 */
[----:B------:R-:W-:Y:S01]  /*db30*/  IMAD.SHL.U32 R51, R48, 0x100, RZ ;  /* 0x0000010030337824 */ /* 0x000fe200078e00ff */
[----:B------:R-:W-:Y:S01]  /*db40*/  PRMT R50, R55, 0x654, R50 ;  /* 0x0000065437327816 */ /* 0x000fe20000000032 */
[----:B------:R-:W-:Y:S01]  /*db50*/  IMAD.SHL.U32 R49, R49, 0x100, RZ ;  /* 0x0000010031317824 */ /* 0x000fe200078e00ff */
[----:B------:R-:W-:Y:S02]  /*db60*/  SHF.R.U32.HI R47, RZ, 0x10, R83 ;  /* 0x00000010ff2f7819 */ /* 0x000fe40000011653 */
[----:B------:R-:W-:Y:S02]  /*db70*/  SHF.R.U32.HI R46, RZ, 0x10, R67 ;  /* 0x00000010ff2e7819 */ /* 0x000fe40000011643 */
[----:B------:R-:W-:-:S02]  /*db80*/  LOP3.LUT R51, R50, 0xff00, R51, 0xf8, !PT ;  /* 0x0000ff0032337812 */ /* 0x000fc400078ef833 */
[----:B------:R-:W-:Y:S01]  /*db90*/  LOP3.LUT R49, R54, 0xff00, R49, 0xf8, !PT ;  /* 0x0000ff0036317812 */ /* 0x000fe200078ef831 */
[----:B------:R-:W-:Y:S01]  /*dba0*/  IMAD.U32 R46, R46, 0x10000, RZ ;  /* 0x000100002e2e7824 */ /* 0x000fe200078e00ff */
[----:B------:R-:W-:Y:S02]  /*dbb0*/  SHF.L.U32 R50, R47, 0x10, RZ ;  /* 0x000000102f327819 */ /* 0x000fe400000006ff */
[----:B------:R-:W-:Y:S02]  /*dbc0*/  F2FP.F16.E4M3.UNPACK_B R48, R15 ;  /* 0x0000000fff30723e */ /* 0x000fe400020006ff */
[----:B------:R-:W-:Y:S02]  /*dbd0*/  LOP3.LUT R50, R49, 0xff0000, R50, 0xf8, !PT ;  /* 0x00ff000031327812 */ /* 0x000fe400078ef832 */
[----:B------:R-:W-:Y:S01]  /*dbe0*/  LOP3.LUT R51, R51, 0xff0000, R46, 0xf8, !PT ;  /* 0x00ff000033337812 */ /* 0x000fe200078ef82e */
[--C-:B------:R-:W-:Y:S01]  /*dbf0*/  HADD2.F32 R49, -RZ, R48.reuse.H0_H0 ;  /* 0x20000030ff317230 */ /* 0x100fe20000004100 */
[----:B------:R-:W-:Y:S01]  /*dc00*/  F2FP.F16.E4M3.UNPACK_B R46, R39 ;  /* 0x00000027ff2e723e */ /* 0x000fe200020006ff */
[----:B------:R-:W-:Y:S01]  /*dc10*/  HADD2.F32 R48, -RZ, R48.H1_H1 ;  /* 0x30000030ff307230 */ /* 0x000fe20000004100 */
[----:B------:R-:W-:-:S02]  /*dc20*/  F2FP.F16.E4M3.UNPACK_B R54, R50 ;  /* 0x00000032ff36723e */ /* 0x000fc400020006ff */
[-C--:B------:R-:W-:Y:S01]  /*dc30*/  F2FP.F16.E4M3.UNPACK_B R55, R51.reuse ;  /* 0x00000033ff37723e */ /* 0x080fe200020006ff */
[----:B------:R-:W-:Y:S01]  /*dc40*/  HADD2.F32 R47, -RZ, R46.H0_H0 ;  /* 0x2000002eff2f7230 */ /* 0x000fe20000004100 */
[----:B------:R-:W-:Y:S01]  /*dc50*/  F2FP.F16.E4M3.UNPACK_B R50, R50.H1 ;  /* 0x00000032ff32723e */ /* 0x000fe200030006ff */
[----:B------:R-:W-:Y:S01]  /*dc60*/  HADD2.F32 R65, -RZ, R54.H0_H0 ;  /* 0x20000036ff417230 */ /* 0x000fe20000004100 */
[----:B------:R-:W-:Y:S01]  /*dc70*/  F2FP.F16.E4M3.UNPACK_B R51, R51.H1 ;  /* 0x00000033ff33723e */ /* 0x000fe200030006ff */
[--C-:B------:R-:W-:Y:S01]  /*dc80*/  HADD2.F32 R64, -RZ, R55.reuse.H0_H0 ;  /* 0x20000037ff407230 */ /* 0x100fe20000004100 */
[----:B------:R-:W-:Y:S01]  /*dc90*/  F2FP.SATFINITE.E4M3.F32.PACK_AB_MERGE_C R52, R53, R52, RZ ;  /* 0x000000343534723e */ /* 0x000fe200048070ff */
[----:B------:R-:W-:Y:S02]  /*dca0*/  HADD2.F32 R46, -RZ, R46.H1_H1 ;  /* 0x3000002eff2e7230 */ /* 0x000fe40000004100 */
        /* <DEDUP_REMOVED lines=69> */
[----:B------:R-:W-:Y:S01]  /*e100*/  F2FP.SATFINITE.E4M3.F32.PACK_AB_MERGE_C R50, R50, R15, RZ ;  /* 0x0000000f3232723e */ /* 0x000fe200048070ff */
[----:B------:R-:W-:Y:S01]  /*e110*/  IMAD.MOV.U32 R36, RZ, RZ, R14 ;  /* 0x000000ffff247224 */ /* 0x000fe200078e000e */
        /* <DEDUP_REMOVED lines=24> */
[----:B------:R-:W-:Y:S01]  /*e2a0*/  F2FP.SATFINITE.E4M3.F32.PACK_AB_MERGE_C R15, R48, R49, R39 ;  /* 0x00000031300f723e */ /* 0x000fe20004807027 */
        /* <DEDUP_REMOVED lines=9> */
[----:B------:R-:W-:Y:S02]  /*e340*/  HADD2.F32 R64, -RZ, R143.H0_H0 ;  /* 0x2000008fff407230 */ /* 0x000fe40000004100 */
        /* <DEDUP_REMOVED lines=19> */
.L_x_6694:
[----:B------:R-:W-:Y:S05]  /*e480*/  BSYNC B2 ;  /* 0x0000000000027941 */ /* 0x000fea0003800000 */
.L_x_6693:
[----:B------:R-:W-:Y:S01]  /*e490*/  ISETP.GE.AND P3, PT, R11, R131, PT ;  /* 0x000000830b00720c */ /* 0x000fe20003f66270 */
[----:B0-----:R0:W-:-:S12]  /*e4a0*/  ST.E.128 desc[UR50][R40.64], R12 ;  /* 0x0000000c28007985 */ /* 0x0011d8000c101d32 */
[----:B------:R-:W-:-:S04]  /*e4b0*/  @!P3 IADD3 R42, P4, R11, R120, RZ ;  /* 0x000000780b2ab210 */ /* 0x000fc80007f9e0ff */
[----:B------:R-:W-:-:S05]  /*e4c0*/  @!P3 LEA.HI.X.SX32 R43, R11, R119, 0x1, P4 ;  /* 0x000000770b2bb211 */ /* 0x000fca00020f0eff */
[----:B--2---:R0:W-:Y:S04]  /*e4d0*/  @!P3 ST.E.128 desc[UR50][R42.64], R36 ;  /* 0x000000242a00b985 */ /* 0x0041e8000c101d32 */
.L_x_6692:
[----:B------:R-:W-:Y:S05]  /*e4e0*/  BSYNC B1 ;  /* 0x0000000000017941 */ /* 0x000fea0003800000 */
.L_x_6691:
        /* <DEDUP_REMOVED lines=29> */
[----:B---3--:R-:W-:Y:S01]  /*e6c0*/  IMAD.MOV.U32 R47, RZ, RZ, R36 ;  /* 0x000000ffff2f7224 */ /* 0x008fe200078e0024 */
[----:B------:R-:W-:Y:S01]  /*e6d0*/  SHF.R.U32.HI R50, RZ, 0x8, R77 ;  /* 0x00000008ff327819 */ /* 0x000fe2000001164d */
[----:B--2---:R-:W-:Y:S01]  /*e6e0*/  IMAD.MOV.U32 R46, RZ, RZ, R12 ;  /* 0x000000ffff2e7224 */ /* 0x004fe200078e000c */
[----:B------:R-:W-:Y:S01]  /*e6f0*/  LOP3.LUT R53, R61, 0xff, RZ, 0xc0, !PT ;  /* 0x000000ff3d357812 */ /* 0x000fe200078ec0ff */
[----:B------:R-:W-:Y:S01]  /*e700*/  IMAD.SHL.U32 R52, R52, 0x100, RZ ;  /* 0x0000010034347824 */ /* 0x000fe200078e00ff */
[----:B------:R-:W-:Y:S01]  /*e710*/  SHF.R.U32.HI R64, RZ, 0x18, R61 ;  /* 0x00000018ff407819 */ /* 0x000fe2000001163d */
[----:B------:R-:W-:Y:S01]  /*e720*/  IMAD.SHL.U32 R50, R50, 0x100, RZ ;  /* 0x0000010032327824 */ /* 0x000fe200078e00ff */
[----:B------:R-:W-:Y:S01]  /*e730*/  LOP3.LUT R55, R77, 0xff, RZ, 0xc0, !PT ;  /* 0x000000ff4d377812 */ /* 0x000fe200078ec0ff */
[----:B------:R-:W-:Y:S01]  /*e740*/  IMAD.MOV.U32 R42, RZ, RZ, R14 ;  /* 0x000000ffff2a7224 */ /* 0x000fe200078e000e */
[----:B------:R-:W-:-:S02]  /*e750*/  SHF.R.U32.HI R62, RZ, 0x18, R77 ;  /* 0x00000018ff3e7819 */ /* 0x000fc4000001164d */
[----:B------:R-:W-:Y:S02]  /*e760*/  SHF.R.U32.HI R48, RZ, 0x10, R61 ;  /* 0x00000010ff307819 */ /* 0x000fe4000001163d */
[--C-:B------:R-:W-:Y:S02]  /*e770*/  SHF.R.U32.HI R51, RZ, 0x8, R79.reuse ;  /* 0x00000008ff337819 */ /* 0x100fe4000001164f */
[----:B------:R-:W-:Y:S01]  /*e780*/  LOP3.LUT R60, R79, 0xff, RZ, 0xc0, !PT ;  /* 0x000000ff4f3c7812 */ /* 0x000fe200078ec0ff */
[----:B------:R-:W-:Y:S01]  /*e790*/  IMAD.U32 R14, R48, 0x10000, RZ ;  /* 0x00010000300e7824 */ /* 0x000fe200078e00ff */
[----:B------:R-:W-:Y:S01]  /*e7a0*/  SHF.R.U32.HI R61, RZ, 0x18, R79 ;  /* 0x00000018ff3d7819 */ /* 0x000fe2000001164f */
[----:B------:R-:W-:Y:S01]  /*e7b0*/  IMAD.SHL.U32 R51, R51, 0x100, RZ ;  /* 0x0000010033337824 */ /* 0x000fe200078e00ff */
[----:B------:R-:W-:Y:S02]  /*e7c0*/  PRMT R53, R64, 0x654, R53 ;  /* 0x0000065440357816 */ /* 0x000fe40000000035 */
[----:B------:R-:W-:-:S02]  /*e7d0*/  PRMT R55, R62, 0x654, R55 ;  /* 0x000006543e377816 */ /* 0x000fc40000000037 */
[--C-:B0-----:R-:W-:Y:S02]  /*e7e0*/  SHF.R.U32.HI R11, RZ, 0x10, R63.reuse ;  /* 0x00000010ff0b7819 */ /* 0x101fe4000001163f */
[--C-:B------:R-:W-:Y:S02]  /*e7f0*/  SHF.R.U32.HI R49, RZ, 0x8, R63.reuse ;  /* 0x00000008ff317819 */ /* 0x100fe4000001163f */
[----:B------:R-:W-:Y:S01]  /*e800*/  LOP3.LUT R54, R63, 0xff, RZ, 0xc0, !PT ;  /* 0x000000ff3f367812 */ /* 0x000fe200078ec0ff */
[----:B------:R-:W-:Y:S01]  /*e810*/  IMAD.U32 R11, R11, 0x10000, RZ ;  /* 0x000100000b0b7824 */ /* 0x000fe200078e00ff */
[----:B------:R-:W-:Y:S02]  /*e820*/  SHF.R.U32.HI R63, RZ, 0x18, R63 ;  /* 0x00000018ff3f7819 */ /* 0x000fe4000001163f */
[----:B------:R-:W-:Y:S02]  /*e830*/  PRMT R60, R61, 0x654, R60 ;  /* 0x000006543d3c7816 */ /* 0x000fe4000000003c */
[----:B------:R-:W-:-:S02]  /*e840*/  LOP3.LUT R53, R53, 0xff00, R52, 0xf8, !PT ;  /* 0x0000ff0035357812 */ /* 0x000fc400078ef834 */
[----:B------:R-:W-:Y:S02]  /*e850*/  LOP3.LUT R61, R55, 0xff00, R50, 0xf8, !PT ;  /* 0x0000ff00373d7812 */ /* 0x000fe400078ef832 */
[----:B------:R-:W-:Y:S02]  /*e860*/  F2FP.F16.E4M3.UNPACK_B R55, R142.H1 ;  /* 0x0000008eff37723e */ /* 0x000fe400030006ff */
[----:B------:R-:W-:Y:S02]  /*e870*/  F2FP.F16.E4M3.UNPACK_B R52, R47.H1 ;  /* 0x0000002fff34723e */ /* 0x000fe400030006ff */
[----:B------:R-:W-:Y:S01]  /*e880*/  PRMT R54, R63, 0x654, R54 ;  /* 0x000006543f367816 */ /* 0x000fe20000000036 */
[--C-:B------:R-:W-:Y:S01]  /*e890*/  HADD2.F32 R12, -RZ, R55.reuse.H0_H0 ;  /* 0x20000037ff0c7230 */ /* 0x100fe20000004100 */
[----:B------:R-:W-:Y:S01]  /*e8a0*/  SHF.L.U32 R49, R49, 0x8, RZ ;  /* 0x0000000831317819 */ /* 0x000fe200000006ff */
[--C-:B------:R-:W-:Y:S01]  /*e8b0*/  HADD2.F32 R50, -RZ, R52.reuse.H0_H0 ;  /* 0x20000034ff327230 */ /* 0x100fe20000004100 */
[----:B------:R-:W-:Y:S01]  /*e8c0*/  F2FP.F16.E4M3.UNPACK_B R48, R46.H1 ;  /* 0x0000002eff30723e */ /* 0x000fe200030006ff */
[----:B------:R-:W-:Y:S01]  /*e8d0*/  HADD2.F32 R55, -RZ, R55.H1_H1 ;  /* 0x30000037ff377230 */ /* 0x000fe20000004100 */
[----:B------:R-:W-:Y:S01]  /*e8e0*/  SHF.R.U32.HI R43, RZ, 0x10, R77 ;  /* 0x00000010ff2b7819 */ /* 0x000fe2000001164d */
[----:B------:R-:W-:Y:S01]  /*e8f0*/  HADD2.F32 R52, -RZ, R52.H1_H1 ;  /* 0x30000034ff347230 */ /* 0x000fe20000004100 */
[----:B------:R-:W-:-:S02]  /*e900*/  SHF.R.U32.HI R45, RZ, 0x10, R79 ;  /* 0x00000010ff2d7819 */ /* 0x000fc4000001164f */
[----:B------:R-:W-:Y:S01]  /*e910*/  LOP3.LUT R60, R60, 0xff00, R51, 0xf8, !PT ;  /* 0x0000ff003c3c7812 */ /* 0x000fe200078ef833 */
[----:B------:R-:W-:Y:S01]  /*e920*/  IMAD.U32 R36, R43, 0x10000, RZ ;  /* 0x000100002b247824 */ /* 0x000fe200078e00ff */
[----:B------:R-:W-:Y:S01]  /*e930*/  F2FP.F16.E4M3.UNPACK_B R51, R140.H1 ;  /* 0x0000008cff33723e */ /* 0x000fe200030006ff */
[----:B------:R-:W-:Y:S01]  /*e940*/  IMAD.U32 R43, R45, 0x10000, RZ ;  /* 0x000100002d2b7824 */ /* 0x000fe200078e00ff */
[----:B------:R-:W-:Y:S01]  /*e950*/  LOP3.LUT R54, R54, 0xff00, R49, 0xf8, !PT ;  /* 0x0000ff0036367812 */ /* 0x000fe200078ef831 */
[--C-:B------:R-:W-:Y:S01]  /*e960*/  HADD2.F32 R49, -RZ, R48.reuse.H0_H0 ;  /* 0x20000030ff317230 */ /* 0x100fe20000004100 */
        /* <DEDUP_REMOVED lines=19> */
[C---:B------:R-:W-:Y:S01]  /*eaa0*/  FMUL.FTZ R55, R48.reuse, R55 ;  /* 0x0000003730377220 */ /* 0x040fe20000410000 */
[----:B------:R-:W-:Y:S02]  /*eab0*/  HADD2.F32 R54, -RZ, R140.H0_H0 ;  /* 0x2000008cff367230 */ /* 0x000fe40000004100 */
[-C--:B------:R-:W-:Y:S01]  /*eac0*/  FMUL.FTZ R60, R49, R46.reuse ;  /* 0x0000002e313c7220 */ /* 0x080fe20000410000 */
[C---:B------:R-:W-:Y:S01]  /*ead0*/  FMUL.FTZ R62, R47.reuse, R46 ;  /* 0x0000002e2f3e7220 */ /* 0x040fe20000410000 */
[-C--:B------:R-:W-:Y:S01]  /*eae0*/  FFMA.FTZ R46, R48, R53.reuse, -R61 ;  /* 0x00000035302e7223 */ /* 0x080fe2000001083d */
[----:B------:R-:W-:Y:S01]  /*eaf0*/  FFMA.FTZ R48, R52, R53, R55 ;  /* 0x0000003534307223 */ /* 0x000fe20000010037 */
[----:B------:R-:W-:Y:S02]  /*eb00*/  HADD2.F32 R55, -RZ, R142.H1_H1 ;  /* 0x3000008eff377230 */ /* 0x000fe40000004100 */
[----:B------:R-:W-:Y:S01]  /*eb10*/  FFMA.FTZ R47, R47, R54, -R60 ;  /* 0x000000362f2f7223 */ /* 0x000fe2000001083c */
[----:B------:R-:W-:-:S02]  /*eb20*/  HADD2.F32 R50, -RZ, R50.H1_H1 ;  /* 0x30000032ff327230 */ /* 0x000fc40000004100 */
[----:B------:R-:W-:Y:S01]  /*eb30*/  FFMA.FTZ R49, R49, R54, R62 ;  /* 0x0000003631317223 */ /* 0x000fe2000001003e */
[----:B------:R-:W-:Y:S01]  /*eb40*/  HADD2.F32 R52, -RZ, R51.H1_H1 ;  /* 0x30000033ff347230 */ /* 0x000fe20000004100 */
[----:B------:R-:W-:Y:S01]  /*eb50*/  F2FP.F16.E4M3.UNPACK_B R63, R141.H1 ;  /* 0x0000008dff3f723e */ /* 0x000fe200030006ff */
[----:B------:R-:W-:Y:S01]  /*eb60*/  HADD2.F32 R61, -RZ, R140.H1_H1 ;  /* 0x3000008cff3d7230 */ /* 0x000fe20000004100 */
[----:B------:R-:W-:Y:S01]  /*eb70*/  F2FP.F16.E4M3.UNPACK_B R53, R38.H1 ;  /* 0x00000026ff35723e */ /* 0x000fe200030006ff */
[-C--:B------:R-:W-:Y:S01]  /*eb80*/  FMUL.FTZ R67, R50, R55.reuse ;  /* 0x0000003732437220 */ /* 0x080fe20000410000 */
[----:B------:R-:W-:Y:S01]  /*eb90*/  F2FP.F16.E4M3.UNPACK_B R54, R42.H1 ;  /* 0x0000002aff36723e */ /* 0x000fe200030006ff */
[C---:B------:R-:W-:Y:S01]  /*eba0*/  FMUL.FTZ R65, R52.reuse, R55 ;  /* 0x0000003734417220 */ /* 0x040fe20000410000 */
[----:B------:R-:W-:Y:S01]  /*ebb0*/  F2FP.F16.E4M3.UNPACK_B R60, R139.H1 ;  /* 0x0000008bff3c723e */ /* 0x000fe200030006ff */
[----:B------:R-:W-:Y:S02]  /*ebc0*/  HADD2.F32 R64, -RZ, R63.H0_H0 ;  /* 0x2000003fff407230 */ /* 0x000fe40000004100 */
[----:B------:R-:W-:Y:S01]  /*ebd0*/  FFMA.FTZ R52, R52, R61, R67 ;  /* 0x0000003d34347223 */ /* 0x000fe20000010043 */
[----:B------:R-:W-:-:S02]  /*ebe0*/  HADD2.F32 R55, -RZ, R53.H0_H0 ;  /* 0x20000035ff377230 */ /* 0x000fc40000004100 */
[----:B------:R-:W-:Y:S01]  /*ebf0*/  FFMA.FTZ R50, R50, R61, -R65 ;  /* 0x0000003d32327223 */ /* 0x000fe20000010841 */
        /* <DEDUP_REMOVED lines=11> */
[CC--:B------:R-:W-:Y:S01]  /*ecb0*/  FMUL.FTZ R65, R61.reuse, R63.reuse ;  /* 0x0000003f3d417220 */ /* 0x0c0fe20000410000 */
[----:B------:R-:W-:Y:S01]  /*ecc0*/  F2FP.F16.E4M3.UNPACK_B R55, R38 ;  /* 0x00000026ff37723e */ /* 0x000fe200020006ff */
[C---:B------:R-:W-:Y:S01]  /*ecd0*/  FMUL.FTZ R64, R54.reuse, R63 ;  /* 0x0000003f36407220 */ /* 0x040fe20000410000 */
[----:B------:R-:W-:Y:S01]  /*ece0*/  F2FP.F16.E4M3.UNPACK_B R139, R139 ;  /* 0x0000008bff8b723e */ /* 0x000fe200020006ff */
[----:B------:R-:W-:Y:S01]  /*ecf0*/  FFMA.FTZ R38, R54, R62, -R65 ;  /* 0x0000003e36267223 */ /* 0x000fe20000010841 */
[----:B------:R-:W-:Y:S01]  /*ed00*/  F2FP.F16.E4M3.UNPACK_B R42, R42 ;  /* 0x0000002aff2a723e */ /* 0x000fe200020006ff */
[----:B------:R-:W-:Y:S02]  /*ed10*/  HADD2.F32 R65, -RZ, R141.H0_H0 ;  /* 0x2000008dff417230 */ /* 0x000fe40000004100 */
[----:B------:R-:W-:Y:S01]  /*ed20*/  FFMA.FTZ R66, R61, R62, R64 ;  /* 0x0000003e3d427223 */ /* 0x000fe20000010040 */
[----:B------:R-:W-:Y:S01]  /*ed30*/  HADD2.F32 R60, -RZ, R55.H0_H0 ;  /* 0x20000037ff3c7230 */ /* 0x000fe20000004100 */
[----:B------:R-:W-:Y:S01]  /*ed40*/  F2FP.SATFINITE.E4M3.F32.PACK_AB_MERGE_C R43, R46, R43, RZ ;  /* 0x0000002b2e2b723e */ /* 0x000fe200048070ff */
[----:B------:R-:W-:Y:S01]  /*ed50*/  HADD2.F32 R54, -RZ, R42.H0_H0 ;  /* 0x2000002aff367230 */ /* 0x000fe20000004100 */
[----:B------:R-:W-:Y:S01]  /*ed60*/  F2FP.SATFINITE.E4M3.F32.PACK_AB_MERGE_C R46, R48, R45, RZ ;  /* 0x0000002d302e723e */ /* 0x000fe200048070ff */
[----:B------:R-:W-:-:S02]  /*ed70*/  HADD2.F32 R63, -RZ, R139.H0_H0 ;  /* 0x2000008bff3f7230 */ /* 0x000fc40000004100 */
[-C--:B------:R-:W-:Y:S01]  /*ed80*/  FMUL.FTZ R67, R60, R65.reuse ;  /* 0x000000413c437220 */ /* 0x080fe20000410000 */
[----:B------:R-:W-:Y:S02]  /*ed90*/  HADD2.F32 R62, -RZ, R141.H1_H1 ;  /* 0x3000008dff3e7230 */ /* 0x000fe40000004100 */
[----:B------:R-:W-:Y:S01]  /*eda0*/  FMUL.FTZ R65, R54, R65 ;  /* 0x0000004136417220 */ /* 0x000fe20000410000 */
[----:B------:R-:W-:Y:S01]  /*edb0*/  HADD2.F32 R61, -RZ, R55.H1_H1 ;  /* 0x30000037ff3d7230 */ /* 0x000fe20000004100 */
[----:B------:R-:W-:Y:S01]  /*edc0*/  F2FP.SATFINITE.E4M3.F32.PACK_AB_MERGE_C R45, R50, R47, R43 ;  /* 0x0000002f322d723e */ /* 0x000fe2000480702b */
[----:B------:R-:W-:Y:S02]  /*edd0*/  HADD2.F32 R55, -RZ, R42.H1_H1 ;  /* 0x3000002aff377230 */ /* 0x000fe40000004100 */
[----:B------:R-:W-:Y:S01]  /*ede0*/  FFMA.FTZ R42, R54, R63, -R67 ;  /* 0x0000003f362a7223 */ /* 0x000fe20000010843 */
[----:B------:R-:W-:Y:S02]  /*edf0*/  HADD2.F32 R54, -RZ, R139.H1_H1 ;  /* 0x3000008bff367230 */ /* 0x000fe40000004100 */
[-C--:B------:R-:W-:Y:S01]  /*ee00*/  FMUL.FTZ R64, R61, R62.reuse ;  /* 0x0000003e3d407220 */ /* 0x080fe20000410000 */
[----:B------:R-:W-:Y:S01]  /*ee10*/  F2FP.F16.E4M3.UNPACK_B R48, R37 ;  /* 0x00000025ff30723e */ /* 0x000fe200020006ff */
[C---:B------:R-:W-:Y:S01]  /*ee20*/  FMUL.FTZ R62, R55.reuse, R62 ;  /* 0x0000003e373e7220 */ /* 0x040fe20000410000 */
[----:B------:R-:W-:Y:S01]  /*ee30*/  F2FP.F16.E4M3.UNPACK_B R47, R13 ;  /* 0x0000000dff2f723e */ /* 0x000fe200020006ff */
[-C--:B------:R-:W-:Y:S01]  /*ee40*/  FFMA.FTZ R55, R55, R54.reuse, -R64 ;  /* 0x0000003637377223 */ /* 0x080fe20000010840 */
[----:B------:R-:W-:Y:S01]  /*ee50*/  FFMA.FTZ R65, R60, R63, R65 ;  /* 0x0000003f3c417223 */ /* 0x000fe20000010041 */
[----:B------:R-:W-:Y:S01]  /*ee60*/  FFMA.FTZ R62, R61, R54, R62 ;  /* 0x000000363d3e7223 */ /* 0x000fe2000001003e */
[----:B------:R-:W-:Y:S01]  /*ee70*/  F2FP.F16.E4M3.UNPACK_B R54, R36 ;  /* 0x00000024ff36723e */ /* 0x000fe200020006ff */
[--C-:B------:R-:W-:Y:S01]  /*ee80*/  HADD2.F32 R50, -RZ, R48.reuse.H0_H0 ;  /* 0x20000030ff327230 */ /* 0x100fe20000004100 */
[----:B------:R-:W-:Y:S01]  /*ee90*/  F2FP.SATFINITE.E4M3.F32.PACK_AB_MERGE_C R38, R38, R51, RZ ;  /* 0x000000332626723e */ /* 0x000fe200048070ff */
[----:B------:R-:W-:Y:S01]  /*eea0*/  HADD2.F32 R51, -RZ, R48.H1_H1 ;  /* 0x30000030ff337230 */ /* 0x000fe20000004100 */
[----:B------:R-:W-:Y:S01]  /*eeb0*/  F2FP.SATFINITE.E4M3.F32.PACK_AB_MERGE_C R43, R52, R49, R46 ;  /* 0x00000031342b723e */ /* 0x000fe2000480702e */
[--C-:B------:R-:W-:Y:S01]  /*eec0*/  HADD2.F32 R49, -RZ, R54.reuse.H0_H0 ;  /* 0x20000036ff317230 */ /* 0x100fe20000004100 */
        /* <DEDUP_REMOVED lines=9> */
[----:B------:R-:W-:Y:S02]  /*ef60*/  HADD2.F32 R49, -RZ, R47.H1_H1 ;  /* 0x3000002fff317230 */ /* 0x000fe40000004100 */
[-C--:B------:R-:W-:Y:S01]  /*ef70*/  FMUL.FTZ R60, R51, R54.reuse ;  /* 0x00000036333c7220 */ /* 0x080fe20000410000 */
[----:B------:R-:W-:Y:S02]  /*ef80*/  HADD2.F32 R52, -RZ, R52.H1_H1 ;  /* 0x30000034ff347230 */ /* 0x000fe40000004100 */
[-C--:B------:R-:W-:Y:S01]  /*ef90*/  FFMA.FTZ R46, R46, R53.reuse, -R55 ;  /* 0x000000352e2e7223 */ /* 0x080fe20000010837 */
[----:B------:R-:W-:Y:S01]  /*efa0*/  FFMA.FTZ R47, R50, R53, R61 ;  /* 0x00000035322f7223 */ /* 0x000fe2000001003d */
[----:B------:R-:W-:Y:S01]  /*efb0*/  FMUL.FTZ R54, R49, R54 ;  /* 0x0000003631367220 */ /* 0x000fe20000410000 */
[----:B------:R-:W-:Y:S02]  /*efc0*/  F2FP.F16.E4M3.UNPACK_B R50, R37.H1 ;  /* 0x00000025ff32723e */ /* 0x000fe400030006ff */
[----:B------:R-:W-:Y:S01]  /*efd0*/  F2FP.F16.E4M3.UNPACK_B R53, R36.H1 ;  /* 0x00000024ff35723e */ /* 0x000fe200030006ff */
[-C--:B------:R-:W-:Y:S01]  /*efe0*/  FFMA.FTZ R36, R51, R52.reuse, R54 ;  /* 0x0000003433247223 */ /* 0x080fe20000010036 */
[----:B------:R-:W-:Y:S01]  /*eff0*/  F2FP.F16.E4M3.UNPACK_B R48, R13.H1 ;  /* 0x0000000dff30723e */ /* 0x000fe200030006ff */
[----:B------:R-:W-:Y:S01]  /*f000*/  FFMA.FTZ R13, R49, R52, -R60 ;  /* 0x00000034310d7223 */ /* 0x000fe2000001083c */
        /* <DEDUP_REMOVED lines=11> */
[----:B------:R-:W-:Y:S02]  /*f0c0*/  HADD2.F32 R54, -RZ, R53.H1_H1 ;  /* 0x30000035ff367230 */ /* 0x000fe40000004100 */
        /* <DEDUP_REMOVED lines=56> */
.L_x_6698:
[----:B------:R-:W-:Y:S05]  /*f450*/  BSYNC B2 ;  /* 0x0000000000027941 */ /* 0x000fea0003800000 */
.L_x_6697:
[----:B------:R-:W-:Y:S01]  /*f460*/  ISETP.GE.AND P3, PT, R44, R131, PT ;  /* 0x000000832c00720c */ /* 0x000fe20003f66270 */
[----:B--2---:R2:W-:-:S12]  /*f470*/  ST.E.128 desc[UR50][R40.64], R12 ;  /* 0x0000000c28007985 */ /* 0x0045d8000c101d32 */
[----:B------:R-:W-:-:S04]  /*f480*/  @!P3 IADD3 R42, P4, R44, R120, RZ ;  /* 0x000000782c2ab210 */ /* 0x000fc80007f9e0ff */
[----:B------:R-:W-:-:S05]  /*f490*/  @!P3 LEA.HI.X.SX32 R43, R44, R119, 0x1, P4 ;  /* 0x000000772c2bb211 */ /* 0x000fca00020f0eff */
[----:B---3--:R2:W-:Y:S04]  /*f4a0*/  @!P3 ST.E.128 desc[UR50][R42.64], R36 ;  /* 0x000000242a00b985 */ /* 0x0085e8000c101d32 */
.L_x_6696:
[----:B------:R-:W-:Y:S05]  /*f4b0*/  BSYNC B1 ;  /* 0x0000000000017941 */ /* 0x000fea0003800000 */
.L_x_6695:
[----:B------:R-:W-:-:S13]  /*f4c0*/  ISETP.NE.AND P3, PT, R30, RZ, PT ;  /* 0x000000ff1e00720c */ /* 0x000fda0003f65270 */
[----:B------:R-:W-:Y:S05]  /*f4d0*/  @!P3 BRA `(.L_x_6647) ;  /* 0x0000001400d8b947 */ /* 0x000fea0003800000 */
[----:B0-2---:R-:W2:Y:S04]  /*f4e0*/  LDL R14, [R1+0x3c] ;  /* 0x00003c00010e7983 */ /* 0x005ea80000100800 */
[----:B------:R-:W5:Y:S01]  /*f4f0*/  LDL R13, [R1+0x40] ;  /* 0x00004000010d7983 */ /* 0x000f620000100800 */
[----:B------:R-:W-:Y:S01]  /*f500*/  LOP3.LUT P4, RZ, R23, 0x1, RZ, 0xc0, !PT ;  /* 0x0000000117ff7812 */ /* 0x000fe2000788c0ff */
[----:B------:R-:W-:Y:S01]  /*f510*/  BSSY B1, `(.L_x_6699) ;  /* 0x00000f0000017945 */ /* 0x000fe20003800000 */
[----:B------:R-:W-:Y:S02]  /*f520*/  IADD3 R40, P3, R26, R120, RZ ;  /* 0x000000781a287210 */ /* 0x000fe40007f7e0ff */
[----:B------:R-:W-:-:S03]  /*f530*/  SEL R138, R114, R138, !P4 ;  /* 0x0000008a728a7207 */ /* 0x000fc60006000000 */
[----:B------:R-:W-:Y:S01]  /*f540*/  IMAD.X R41, R119, 0x1, R27, P3 ;  /* 0x0000000177297824 */ /* 0x000fe200018e061b */
[----:B----4-:R-:W-:Y:S02]  /*f550*/  SHF.R.S32.HI R11, RZ, 0x1f, R138 ;  /* 0x0000001fff0b7819 */ /* 0x010fe4000001148a */
[----:B------:R-:W-:Y:S02]  /*f560*/  ISETP.GE.AND P3, PT, R224, R113, PT ;  /* 0x00000071e000720c */ /* 0x000fe40003f66270 */
        /* <DEDUP_REMOVED lines=8> */
[----:B------:R-:W-:-:S04]  /*f5f0*/  LOP3.LUT R12, R12, R3, RZ, 0x3c, !PT ;  /* 0x000000030c0c7212 */ /* 0x000fc800078e3cff */
[----:B------:R-:W-:Y:S01]  /*f600*/  IADD3 R12, R11, R12, RZ ;  /* 0x0000000c0b0c7210 */ /* 0x000fe20007ffe0ff */
[----:B------:R-:W-:-:S04]  /*f610*/  IMAD R11, R19, 0x7800, R123 ;  /* 0x00007800130b7824 */ /* 0x000fc800078e027b */
        /* <DEDUP_REMOVED lines=12> */
[----:B------:R-:W-:Y:S01]  /*f6e0*/  SHF.R.U32.HI R52, RZ, 0x18, R73 ;  /* 0x00000018ff347819 */ /* 0x000fe20000011649 */
[----:B------:R-:W-:Y:S01]  /*f6f0*/  IMAD.SHL.U32 R53, R53, 0x100, RZ ;  /* 0x0000010035357824 */ /* 0x000fe200078e00ff */
[----:B------:R-:W-:Y:S01]  /*f700*/  LOP3.LUT R49, R73, 0xff, RZ, 0xc0, !PT ;  /* 0x000000ff49317812 */ /* 0x000fe200078ec0ff */
[----:B------:R-:W-:Y:S01]  /*f710*/  IMAD.MOV.U32 R43, RZ, RZ, R14 ;  /* 0x000000ffff2b7224 */ /* 0x000fe200078e000e */
[----:B------:R-:W-:Y:S01]  /*f720*/  SHF.R.U32.HI R60, RZ, 0x18, R57 ;  /* 0x00000018ff3c7819 */ /* 0x000fe20000011639 */
[----:B------:R-:W-:Y:S01]  /*f730*/  IMAD.MOV.U32 R44, RZ, RZ, R38 ;  /* 0x000000ffff2c7224 */ /* 0x000fe200078e0026 */
[----:B0-----:R-:W-:-:S02]  /*f740*/  LOP3.LUT R11, R57, 0xff, RZ, 0xc0, !PT ;  /* 0x000000ff390b7812 */ /* 0x001fc400078ec0ff */
[----:B------:R-:W-:Y:S02]  /*f750*/  SHF.R.U32.HI R58, RZ, 0x10, R57 ;  /* 0x00000010ff3a7819 */ /* 0x000fe40000011639 */
[----:B------:R-:W-:Y:S02]  /*f760*/  SHF.R.U32.HI R57, RZ, 0x18, R59 ;  /* 0x00000018ff397819 */ /* 0x000fe4000001163b */
[----:B------:R-:W-:Y:S01]  /*f770*/  LOP3.LUT R48, R59, 0xff, RZ, 0xc0, !PT ;  /* 0x000000ff3b307812 */ /* 0x000fe200078ec0ff */
[----:B------:R-:W-:Y:S01]  /*f780*/  IMAD.U32 R14, R58, 0x10000, RZ ;  /* 0x000100003a0e7824 */ /* 0x000fe200078e00ff */
[----:B------:R-:W-:Y:S02]  /*f790*/  SHF.R.U32.HI R51, RZ, 0x8, R73 ;  /* 0x00000008ff337819 */ /* 0x000fe40000011649 */
[----:B------:R-:W-:Y:S01]  /*f7a0*/  PRMT R36, R52, 0x654, R49 ;  /* 0x0000065434247816 */ /* 0x000fe20000000031 */
[----:B------:R-:W-:Y:S01]  /*f7b0*/  IMAD.SHL.U32 R49, R54, 0x100, RZ ;  /* 0x0000010036317824 */ /* 0x000fe200078e00ff */
[----:B------:R-:W-:Y:S01]  /*f7c0*/  LOP3.LUT R50, R75, 0xff0000ff, RZ, 0xc0, !PT ;  /* 0xff0000ff4b327812 */ /* 0x000fe200078ec0ff */
[----:B------:R-:W-:Y:S01]  /*f7d0*/  IMAD.SHL.U32 R51, R51, 0x100, RZ ;  /* 0x0000010033337824 */ /* 0x000fe200078e00ff */
[----:B------:R-:W-:-:S02]  /*f7e0*/  PRMT R11, R60, 0x654, R11 ;  /* 0x000006543c0b7816 */ /* 0x000fc4000000000b */
[----:B------:R-:W-:Y:S02]  /*f7f0*/  SHF.R.U32.HI R56, RZ, 0x10, R59 ;  /* 0x00000010ff387819 */ /* 0x000fe4000001163b */
[----:B------:R-:W-:Y:S02]  /*f800*/  PRMT R48, R57, 0x654, R48 ;  /* 0x0000065439307816 */ /* 0x000fe40000000030 */
[----:B------:R-:W-:Y:S02]  /*f810*/  LOP3.LUT R11, R11, 0xff00, R12, 0xf8, !PT ;  /* 0x0000ff000b0b7812 */ /* 0x000fe400078ef80c */
[----:B------:R-:W-:Y:S02]  /*f820*/  LOP3.LUT R54, R50, 0xff00, R53, 0xf8, !PT ;  /* 0x0000ff0032367812 */ /* 0x000fe400078ef835 */
[----:B------:R-:W-:Y:S02]  /*f830*/  LOP3.LUT R49, R48, 0xff00, R49, 0xf8, !PT ;  /* 0x0000ff0030317812 */ /* 0x000fe400078ef831 */
[----:B------:R-:W-:-:S02]  /*f840*/  SHF.L.U32 R12, R56, 0x10, RZ ;  /* 0x00000010380c7819 */ /* 0x000fc400000006ff */
[----:B------:R-:W-:Y:S02]  /*f850*/  F2FP.F16.E4M3.UNPACK_B R52, R132.H1 ;  /* 0x00000084ff34723e */ /* 0x000fe400030006ff */
[----:B------:R-:W-:Y:S02]  /*f860*/  F2FP.F16.E4M3.UNPACK_B R50, R47.H1 ;  /* 0x0000002fff32723e */ /* 0x000fe400030006ff */
[----:B------:R-:W-:Y:S02]  /*f870*/  F2FP.F16.E4M3.UNPACK_B R48, R46.H1 ;  /* 0x0000002eff30723e */ /* 0x000fe400030006ff */
[----:B------:R-:W-:Y:S02]  /*f880*/  SHF.R.U32.HI R45, RZ, 0x10, R73 ;  /* 0x00000010ff2d7819 */ /* 0x000fe40000011649 */
[----:B------:R-:W-:Y:S01]  /*f890*/  LOP3.LUT R36, R36, 0xff00, R51, 0xf8, !PT ;  /* 0x0000ff0024247812 */ /* 0x000fe200078ef833 */
[----:B------:R-:W-:Y:S01]  /*f8a0*/  HADD2.F32 R38, -RZ, R48.H0_H0 ;  /* 0x20000030ff267230 */ /* 0x000fe20000004100 */
[----:B------:R-:W-:Y:S01]  /*f8b0*/  LOP3.LUT R14, R11, 0xff0000, R14, 0xf8, !PT ;  /* 0x00ff00000b0e7812 */ /* 0x000fe200078ef80e */
[----:B------:R-:W-:Y:S01]  /*f8c0*/  IMAD.U32 R53, R45, 0x10000, RZ ;  /* 0x000100002d357824 */ /* 0x000fe200078e00ff */
[----:B------:R-:W-:Y:S01]  /*f8d0*/  LOP3.LUT R11, R49, 0xff0000, R12, 0xf8, !PT ;  /* 0x00ff0000310b7812 */ /* 0x000fe200078ef80c */
[----:B------:R-:W-:Y:S01]  /*f8e0*/  HADD2.F32 R12, -RZ, R52.H0_H0 ;  /* 0x20000034ff0c7230 */ /* 0x000fe20000004100 */
[----:B------:R-:W-:Y:S01]  /*f8f0*/  F2FP.F16.E4M3.UNPACK_B R51, R134.H1 ;  /* 0x00000086ff33723e */ /* 0x000fe200030006ff */
[----:B------:R-:W-:Y:S01]  /*f900*/  HADD2.F32 R49, -RZ, R50.H0_H0 ;  /* 0x20000032ff317230 */ /* 0x000fe20000004100 */
[----:B------:R-:W-:Y:S01]  /*f910*/  SHF.R.U32.HI R55, RZ, 0x10, R75 ;  /* 0x00000010ff377819 */ /* 0x000fe2000001164b */
[----:B------:R-:W-:-:S02]  /*f920*/  HADD2.F32 R52, -RZ, R52.H1_H1 ;  /* 0x30000034ff347230 */ /* 0x000fc40000004100 */
[-C--:B------:R-:W-:Y:S01]  /*f930*/  FMUL.FTZ R56, R38, R12.reuse ;  /* 0x0000000c26387220 */ /* 0x080fe20000410000 */
[--C-:B------:R-:W-:Y:S02]  /*f940*/  HADD2.F32 R45, -RZ, R51.reuse.H0_H0 ;  /* 0x20000033ff2d7230 */ /* 0x100fe40000004100 */
[----:B------:R-:W-:Y:S01]  /*f950*/  FMUL.FTZ R57, R49, R12 ;  /* 0x0000000c31397220 */ /* 0x000fe20000410000 */
[----:B------:R-:W-:Y:S01]  /*f960*/  IMAD.U32 R55, R55, 0x10000, RZ ;  /* 0x0001000037377824 */ /* 0x000fe200078e00ff */
[----:B------:R-:W-:Y:S01]  /*f970*/  LOP3.LUT R36, R36, 0xff0000, R53, 0xf8, !PT ;  /* 0x00ff000024247812 */ /* 0x000fe200078ef835 */
[----:B------:R-:W-:Y:S02]  /*f980*/  HADD2.F32 R53, -RZ, R50.H1_H1 ;  /* 0x30000032ff357230 */ /* 0x000fe40000004100 */
[-C--:B------:R-:W-:Y:S01]  /*f990*/  FFMA.FTZ R38, R38, R45.reuse, -R57 ;  /* 0x0000002d26267223 */ /* 0x080fe20000010839 */
[----:B------:R-:W-:Y:S01]  /*f9a0*/  FFMA.FTZ R45, R49, R45, R56 ;  /* 0x0000002d312d7223 */ /* 0x000fe20000010038 */
[----:B------:R-:W-:Y:S01]  /*f9b0*/  LOP3.LUT R12, R54, 0xff0000, R55, 0xf8, !PT ;  /* 0x00ff0000360c7812 */ /* 0x000fe200078ef837 */
[----:B------:R-:W-:Y:S01]  /*f9c0*/  HADD2.F32 R54, -RZ, R51.H1_H1 ;  /* 0x30000033ff367230 */ /* 0x000fe20000004100 */
[----:B------:R-:W-:Y:S01]  /*f9d0*/  F2FP.F16.E4M3.UNPACK_B R132, R132 ;  /* 0x00000084ff84723e */ /* 0x000fe200020006ff */
[----:B------:R-:W-:Y:S01]  /*f9e0*/  HADD2.F32 R49, -RZ, R48.H1_H1 ;  /* 0x30000030ff317230 */ /* 0x000fe20000004100 */
[----:B------:R-:W-:-:S02]  /*f9f0*/  F2FP.F16.E4M3.UNPACK_B R51, R47 ;  /* 0x0000002fff33723e */ /* 0x000fc400020006ff */
[----:B------:R-:W-:Y:S01]  /*fa00*/  F2FP.F16.E4M3.UNPACK_B R50, R46 ;  /* 0x0000002eff32723e */ /* 0x000fe200020006ff */
[----:B------:R-:W-:Y:S01]  /*fa10*/  FMUL.FTZ R46, R53, R52 ;  /* 0x00000034352e7220 */ /* 0x000fe20000410000 */
[----:B------:R-:W-:Y:S01]  /*fa20*/  F2FP.F16.E4M3.UNPACK_B R134, R134 ;  /* 0x00000086ff86723e */ /* 0x000fe200020006ff */
[C---:B------:R-:W-:Y:S01]  /*fa30*/  FMUL.FTZ R56, R49.reuse, R52 ;  /* 0x0000003431387220 */ /* 0x040fe20000410000 */
[----:B------:R-:W-:Y:S02]  /*fa40*/  HADD2.F32 R55, -RZ, R132.H0_H0 ;  /* 0x20000084ff377230 */ /* 0x000fe40000004100 */
[-C--:B------:R-:W-:Y:S01]  /*fa50*/  FFMA.FTZ R47, R49, R54.reuse, -R46 ;  /* 0x00000036312f7223 */ /* 0x080fe2000001082e */
[----:B------:R-:W-:Y:S02]  /*fa60*/  HADD2.F32 R52, -RZ, R51.H0_H0 ;  /* 0x20000033ff347230 */ /* 0x000fe40000004100 */
[----:B------:R-:W-:Y:S01]  /*fa70*/  FFMA.FTZ R46, R53, R54, R56 ;  /* 0x00000036352e7223 */ /* 0x000fe20000010038 */
[----:B------:R-:W-:Y:S01]  /*fa80*/  HADD2.F32 R48, -RZ, R50.H0_H0 ;  /* 0x20000032ff307230 */ /* 0x000fe20000004100 */
[----:B------:R-:W-:Y:S01]  /*fa90*/  F2FP.F16.E4M3.UNPACK_B R54, R44.H1 ;  /* 0x0000002cff36723e */ /* 0x000fe200030006ff */
[----:B------:R-:W-:-:S02]  /*faa0*/  HADD2.F32 R49, -RZ, R134.H0_H0 ;  /* 0x20000086ff317230 */ /* 0x000fc40000004100 */
[-C--:B------:R-:W-:Y:S01]  /*fab0*/  FMUL.FTZ R57, R52, R55.reuse ;  /* 0x0000003734397220 */ /* 0x080fe20000410000 */
[----:B------:R-:W-:Y:S02]  /*fac0*/  HADD2.F32 R132, -RZ, R132.H1_H1 ;  /* 0x30000084ff847230 */ /* 0x000fe40000004100 */
[C---:B------:R-:W-:Y:S01]  /*fad0*/  FMUL.FTZ R55, R48.reuse, R55 ;  /* 0x0000003730377220 */ /* 0x040fe20000410000 */
[----:B------:R-:W-:Y:S02]  /*fae0*/  HADD2.F32 R53, -RZ, R51.H1_H1 ;  /* 0x30000033ff357230 */ /* 0x000fe40000004100 */
[----:B------:R-:W-:Y:S01]  /*faf0*/  FFMA.FTZ R48, R48, R49, -R57 ;  /* 0x0000003130307223 */ /* 0x000fe20000010839 */
[----:B------:R-:W-:Y:S01]  /*fb00*/  HADD2.F32 R50, -RZ, R50.H1_H1 ;  /* 0x30000032ff327230 */ /* 0x000fe20000004100 */
        /* <DEDUP_REMOVED lines=137> */
[----:B------:R-:W-:Y:S02]  /*103a0*/  F2FP.SATFINITE.E4M3.F32.PACK_AB_MERGE_C R39, R39, R66, RZ ;  /* 0x000000422727723e */ /* 0x000fe400048070ff */
[----:B------:R-:W-:Y:S01]  /*103b0*/  F2FP.SATFINITE.E4M3.F32.PACK_AB_MERGE_C R13, R13, R46, R14 ;  /* 0x0000002e0d0d723e */ /* 0x000fe2000480700e */
[----:B------:R-:W-:Y:S01]  /*103c0*/  IMAD.MOV.U32 R14, RZ, RZ, R43 ;  /* 0x000000ffff0e7224 */ /* 0x000fe200078e002b */
[----:B------:R-:W-:Y:S01]  /*103d0*/  F2FP.SATFINITE.E4M3.F32.PACK_AB_MERGE_C R37, R36, R47, R37 ;  /* 0x0000002f2425723e */ /* 0x000fe20004807025 */
[----:B------:R-:W-:Y:S01]  /*103e0*/  IMAD.MOV.U32 R36, RZ, RZ, R44 ;  /* 0x000000ffff247224 */ /* 0x000fe200078e002c */
[----:B------:R-:W-:Y:S02]  /*103f0*/  F2FP.SATFINITE.E4M3.F32.PACK_AB_MERGE_C R15, R11, R64, R56 ;  /* 0x000000400b0f723e */ /* 0x000fe40004807038 */
[----:B------:R-:W-:-:S07]  /*10400*/  F2FP.SATFINITE.E4M3.F32.PACK_AB_MERGE_C R39, R51, R60, R39 ;  /* 0x0000003c3327723e */ /* 0x000fce0004807027 */
.L_x_6700:
[----:B------:R-:W-:Y:S05]  /*10410*/  BSYNC B1 ;  /* 0x0000000000017941 */ /* 0x000fea0003800000 */
.L_x_6699:
[----:B--2---:R2:W-:Y:S01]  /*10420*/  ST.E.128 desc[UR50][R40.64], R12 ;  /* 0x0000000c28007985 */ /* 0x0045e2000c101d32 */
[----:B------:R-:W-:-:S13]  /*10430*/  ISETP.GE.AND P3, PT, R42, R131, PT ;  /* 0x000000832a00720c */ /* 0x000fda0003f66270 */
[----:B------:R-:W-:Y:S05]  /*10440*/  @P3 BRA `(.L_x_6647) ;  /* 0x0000000400fc3947 */ /* 0x000fea0003800000 */
[----:B--2---:R-:W-:-:S04]  /*10450*/  IADD3 R12, P3, R42, R120, RZ ;  /* 0x000000782a0c7210 */ /* 0x004fc80007f7e0ff */
[----:B------:R-:W-:-:S05]  /*10460*/  LEA.HI.X.SX32 R13, R42, R119, 0x1, P3 ;  /* 0x000000772a0d7211 */ /* 0x000fca00018f0eff */
[----:B----4-:R2:W-:Y:S01]  /*10470*/  ST.E.128 desc[UR50][R12.64], R36 ;  /* 0x000000240c007985 */ /* 0x0105e2000c101d32 */
[----:B------:R-:W-:Y:S05]  /*10480*/  BRA `(.L_x_6647) ;  /* 0x0000000400ec7947 */ /* 0x000fea0003800000 */
.L_x_6612:
[----:B------:R-:W-:-:S06]  /*10490*/  UISETP.NE.AND UP0, UPT, UR49, 0x3, UPT ;  /* 0x000000033100788c */ /* 0x000fcc000bf05270 */
[----:B------:R-:W-:-:S13]  /*104a0*/  PLOP3.LUT P2, PT, PT, PT, UP0, 0x80, 0x0 ;  /* 0x000000000000781c */ /* 0x000fda0003f4f008 */
[----:B------:R-:W-:Y:S05]  /*104b0*/  @!P2 BRA `(.L_x_6701) ;  /* 0x000000000004a947 */ /* 0x000fea0003800000 */
[----:B------:R-:W-:Y:S01]  /*104c0*/  BPT.TRAP 0x1 ;  /* 0x000000040000795c */ /* 0x000fe20000300000 */
.L_x_6701:
[----:B------:R-:W2:Y:S01]  /*104d0*/  LDL R11, [R1+0x14] ;  /* 0x00001400010b7983 */ /* 0x000ea20000100800 */
[----:B------:R-:W-:Y:S01]  /*104e0*/  IMAD R93, R19, 0x8, R18 ;  /* 0x00000008135d7824 */ /* 0x000fe200078e0212 */
[----:B------:R-:W-:Y:S01]  /*104f0*/  BSSY B1, `(.L_x_6702) ;  /* 0x0000005000017945 */ /* 0x000fe20003800000 */
[----:B------:R-:W-:Y:S02]  /*10500*/  SHF.R.S32.HI R90, RZ, 0x1f, R35 ;  /* 0x0000001fff5a7819 */ /* 0x000fe40000011423 */
[----:B--2---:R-:W-:-:S04]  /*10510*/  SHF.L.U32 R94, R11, 0x1f, RZ ;  /* 0x0000001f0b5e7819 */ /* 0x004fc800000006ff */
[----:B------:R-:W0:Y:S02]  /*10520*/  SYNCS.PHASECHK.TRANS64.TRYWAIT P3, [R93+URZ+0x33490], R94 ;  /* 0x0334905e5d0075a7 */ /* 0x000e24000806017f */
[----:B0-----:R-:W-:Y:S05]  /*10530*/  @!P3 BRA `(.L_x_6703) ;  /* 0x0000024c0064b947 */ /* 0x001fea0003800000 */
.L_x_6992:
[----:B------:R-:W-:Y:S05]  /*10540*/  BSYNC B1 ;  /* 0x0000000000017941 */ /* 0x000fea0003800000 */
.L_x_6702:
        /* <DEDUP_REMOVED lines=24> */
[----:B------:R-:W-:-:S05]  /*106d0*/  SHF.R.S32.HI R36, RZ, 0x1, R36 ;  /* 0x00000001ff247819 */ /* 0x000fca0000011424 */
[----:B------:R-:W-:-:S05]  /*106e0*/  IMAD.IADD R47, R92, 0x1, -R36 ;  /* 0x000000015c2f7824 */ /* 0x000fca00078e0a24 */
[----:B------:R-:W-:Y:S01]  /*106f0*/  ISETP.GE.AND P3, PT, R47, 0x1, PT ;  /* 0x000000012f00780c */ /* 0x000fe20003f66270 */
[----:B------:R-:W-:-:S12]  /*10700*/  BRA.DIV UR4, `(.L_x_6704) ;  /* 0x0000024e04047947 */ /* 0x000fd8000b800000 */
[----:B------:R1:W2:Y:S04]  /*10710*/  SHFL.IDX PT, R43, R44, RZ, 0x1e1f ;  /* 0x001e1fff2c2b7589 */ /* 0x0002a800000e0000 */
[----:B------:R1:W3:Y:S02]  /*10720*/  SHFL.IDX PT, R45, R42, RZ, 0x1e1f ;  /* 0x001e1fff2a2d7589 */ /* 0x0002e400000e0000 */
.L_x_6996:
[----:B------:R-:W-:Y:S04]  /*10730*/  BSSY B1, `(.L_x_6705) ;  /* 0x0000026000017945 */ /* 0x000fe80003800000 */
[----:B------:R-:W-:Y:S05]  /*10740*/  @!P3 BRA `(.L_x_6706) ;  /* 0x000000000090b947 */ /* 0x000fea0003800000 */
[----:B------:R-:W4:Y:S01]  /*10750*/  LDL R13, [R1+0xc] ;  /* 0x00000c00010d7983 */ /* 0x000f220000100800 */
[----:B------:R-:W-:-:S03]  /*10760*/  ULDC UR4, c[0x0][0x2f4] ;  /* 0x0000bd0000047ab9 */ /* 0x000fc60000000800 */
[----:B------:R-:W5:Y:S01]  /*10770*/  LDL R12, [R1+0x8] ;  /* 0x00000800010c7983 */ /* 0x000f620000100800 */
[----:B------:R-:W-:-:S03]  /*10780*/  ISETP.GE.AND P5, PT, R16, UR4, PT ;  /* 0x0000000410007c0c */ /* 0x000fc6000bfa6270 */
[----:B------:R-:W5:Y:S10]  /*10790*/  LDL R11, [R1+0x4] ;  /* 0x00000400010b7983 */ /* 0x000f740000100800 */
[----:B---3--:R-:W-:-:S04]  /*107a0*/  @!P5 IADD3 R40, P3, R16, R45, RZ ;  /* 0x0000002d1028d210 */ /* 0x008fc80007f7e0ff */
[----:B--2---:R-:W-:Y:S02]  /*107b0*/  @!P5 IADD3.X R41, R43, R17, RZ, P3, !PT ;  /* 0x000000112b29d210 */ /* 0x004fe40001ffe4ff */
[----:B------:R-:W-:-:S13]  /*107c0*/  ISETP.GE.AND P3, PT, R220, UR4, PT ;  /* 0x00000004dc007c0c */ /* 0x000fda000bf66270 */
[----:B------:R-:W-:-:S05]  /*107d0*/  @!P3 IADD3 R38, P4, R220, R45, RZ ;  /* 0x0000002ddc26b210 */ /* 0x000fca0007f9e0ff */
[----:B----4-:R-:W-:Y:S01]  /*107e0*/  @!P3 IMAD.X R39, R43, 0x1, R13, P4 ;  /* 0x000000012b27b824 */ /* 0x010fe200020e060d */
[----:B------:R-:W-:-:S13]  /*107f0*/  ISETP.GE.AND P4, PT, R22, UR4, PT ;  /* 0x0000000416007c0c */ /* 0x000fda000bf86270 */
[----:B------:R-:W-:-:S05]  /*10800*/  @!P4 IADD3 R36, P6, R22, R45, RZ ;  /* 0x0000002d1624c210 */ /* 0x000fca0007fde0ff */
[----:B-----5:R-:W-:Y:S02]  /*10810*/  @!P4 IMAD.X R37, R43, 0x1, R12, P6 ;  /* 0x000000012b25c824 */ /* 0x020fe400030e060c */
[----:B------:R-:W2:Y:S04]  /*10820*/  @!P5 LDS.128 R12, [R88+0x24200] ;  /* 0x02420000580cd984 */ /* 0x000ea80000000c00 */
[----:B--2---:R2:W-:Y:S01]  /*10830*/  @!P5 ST.E.128 desc[UR50][R40.64], R12 ;  /* 0x0000000c2800d985 */ /* 0x0045e2000c101d32 */
[----:B------:R-:W-:-:S13]  /*10840*/  ISETP.GE.AND P5, PT, R223, UR4, PT ;  /* 0x00000004df007c0c */ /* 0x000fda000bfa6270 */
[----:B------:R-:W3:Y:S01]  /*10850*/  @!P5 LDS.128 R12, [R89+0x24200] ;  /* 0x02420000590cd984 */ /* 0x000ee20000000c00 */
[----:B------:R-:W-:-:S05]  /*10860*/  @!P5 IMAD.SHL.U32 R46, R228, 0x10, RZ ;  /* 0x00000010e42ed824 */ /* 0x000fca00078e00ff */
        /* <DEDUP_REMOVED lines=18> */
.L_x_6706:
[----:B------:R-:W-:Y:S05]  /*10990*/  BSYNC B1 ;  /* 0x0000000000017941 */ /* 0x000fea0003800000 */
.L_x_6705:
[----:B------:R-:W-:-:S03]  /*109a0*/  UMOV UR4, 0xffffffff ;  /* 0xffffffff00047882 */ /* 0x000fc60000000000 */
[----:B------:R-:W-:Y:S05]  /*109b0*/  BRA.DIV UR4, `(.L_x_6707) ;  /* 0x0000024a04a47947 */ /* 0x000fea000b800000 */
[----:B--2---:R2:W0:Y:S04]  /*109c0*/  SHFL.IDX PT, R43, R44, 0x1, 0x1e1f ;  /* 0x003e1f002c2b7f89 */ /* 0x00442800000e0000 */
[----:B---3--:R2:W3:Y:S02]  /*109d0*/  SHFL.IDX PT, R45, R42, 0x1, 0x1e1f ;  /* 0x003e1f002a2d7f89 */ /* 0x0084e400000e0000 */
.L_x_7000:
[----:B------:R-:W-:-:S13]  /*109e0*/  ISETP.GE.AND P3, PT, R47, 0x81, PT ;  /* 0x000000812f00780c */ /* 0x000fda0003f66270 */
[----:B------:R-:W-:Y:S05]  /*109f0*/  @!P3 BRA `(.L_x_6647) ;  /* 0x000000000090b947 */ /* 0x000fea0003800000 */
[----:B----4-:R-:W4:Y:S01]  /*10a00*/  LDL R13, [R1+0xc] ;  /* 0x00000c00010d7983 */ /* 0x010f220000100800 */
[----:B------:R-:W-:-:S03]  /*10a10*/  ULDC UR4, c[0x0][0x2f4] ;  /* 0x0000bd0000047ab9 */ /* 0x000fc60000000800 */
[----:B------:R-:W5:Y:S01]  /*10a20*/  LDL R12, [R1+0x8] ;  /* 0x00000800010c7983 */ /* 0x000f620000100800 */
[----:B------:R-:W-:-:S03]  /*10a30*/  ISETP.GE.AND P5, PT, R16, UR4, PT ;  /* 0x0000000410007c0c */ /* 0x000fc6000bfa6270 */
[----:B------:R-:W2:Y:S10]  /*10a40*/  LDL R11, [R1+0x4] ;  /* 0x00000400010b7983 */ /* 0x000eb40000100800 */
[----:B---3--:R-:W-:-:S05]  /*10a50*/  @!P5 IADD3 R40, P3, R16, R45, RZ ;  /* 0x0000002d1028d210 */ /* 0x008fca0007f7e0ff */
[----:B0-----:R-:W-:Y:S01]  /*10a60*/  @!P5 IMAD.X R41, R43, 0x1, R17, P3 ;  /* 0x000000012b29d824 */ /* 0x001fe200018e0611 */
[----:B------:R-:W-:-:S13]  /*10a70*/  ISETP.GE.AND P3, PT, R220, UR4, PT ;  /* 0x00000004dc007c0c */ /* 0x000fda000bf66270 */
[----:B------:R-:W-:-:S05]  /*10a80*/  @!P3 IADD3 R38, P4, R220, R45, RZ ;  /* 0x0000002ddc26b210 */ /* 0x000fca0007f9e0ff */
[----:B----4-:R-:W-:Y:S01]  /*10a90*/  @!P3 IMAD.X R39, R43, 0x1, R13, P4 ;  /* 0x000000012b27b824 */ /* 0x010fe200020e060d */
[----:B------:R-:W-:-:S13]  /*10aa0*/  ISETP.GE.AND P4, PT, R22, UR4, PT ;  /* 0x0000000416007c0c */ /* 0x000fda000bf86270 */
[----:B------:R-:W-:-:S05]  /*10ab0*/  @!P4 IADD3 R36, P6, R22, R45, RZ ;  /* 0x0000002d1624c210 */ /* 0x000fca0007fde0ff */
[----:B-----5:R-:W-:Y:S02]  /*10ac0*/  @!P4 IMAD.X R37, R43, 0x1, R12, P6 ;  /* 0x000000012b25c824 */ /* 0x020fe400030e060c */
[----:B------:R-:W0:Y:S04]  /*10ad0*/  @!P5 LDS.128 R12, [R88+0x26200] ;  /* 0x02620000580cd984 */ /* 0x000e280000000c00 */
[----:B0-----:R0:W-:Y:S01]  /*10ae0*/  @!P5 ST.E.128 desc[UR50][R40.64], R12 ;  /* 0x0000000c2800d985 */ /* 0x0011e2000c101d32 */
[----:B------:R-:W-:-:S13]  /*10af0*/  ISETP.GE.AND P5, PT, R223, UR4, PT ;  /* 0x00000004df007c0c */ /* 0x000fda000bfa6270 */
[----:B------:R-:W3:Y:S01]  /*10b00*/  @!P5 LDS.128 R12, [R89+0x26200] ;  /* 0x02620000590cd984 */ /* 0x000ee20000000c00 */
[----:B-12---:R-:W-:-:S05]  /*10b10*/  @!P5 IMAD.SHL.U32 R42, R228, 0x10, RZ ;  /* 0x00000010e42ad824 */ /* 0x006fca00078e00ff */
        /* <DEDUP_REMOVED lines=18> */
.L_x_6647:
[----:B------:R-:W-:Y:S05]  /*10c40*/  BSYNC B0 ;  /* 0x0000000000007941 */ /* 0x000fea0003800000 */
.L_x_6611:
        /* <DEDUP_REMOVED lines=11> */
[----:B------:R-:W-:-:S04]  /*10d00*/  @!P3 IADD3 R11, R93, 0x334a0, RZ ;  /* 0x000334a05d0bb810 */ /* 0x000fc80007ffe0ff */
[----:B------:R-:W-:-:S04]  /*10d10*/  @!P3 PRMT R11, RZ, 0x654, R11 ;  /* 0x00000654ff0bb816 */ /* 0x000fc8000000000b */
[----:B------:R4:W-:Y:S01]  /*10d20*/  @!P3 SYNCS.ARRIVE.TRANS64.RED.A1T0 RZ, [R11+URZ], RZ ;  /* 0x000000ff0bffb9a7 */ /* 0x0009e2000810043f */
[----:B------:R-:W-:Y:S05]  /*10d30*/  @!P2 BRA `(.L_x_6709) ;  /* 0x000000000004a947 */ /* 0x000fea0003800000 */
[----:B------:R-:W-:Y:S01]  /*10d40*/  BPT.TRAP 0x1 ;  /* 0x000000040000795c */ /* 0x000fe20000300000 */
.L_x_6709:
[----:B------:R-:W-:Y:S05]  /*10d50*/  BSYNC B0 ;  /* 0x0000000000007941 */ /* 0x000fea0003800000 */
.L_x_6708:
[----:B------:R-:W0:Y:S01]  /*10d60*/  SYNCS.PHASECHK.TRANS64.TRYWAIT P2, [R93+URZ+0x334b0], R94 ;  /* 0x0334b05e5d0075a7 */ /* 0x000e22000804017f */
[----:B------:R-:W-:Y:S01]  /*10d70*/  ULDC UR39, c[0x0][0x2f4] ;  /* 0x0000bd0000277ab9 */ /* 0x000fe20000000800 */
[----:B------:R-:W-:Y:S04]  /*10d80*/  BSSY B0, `(.L_x_6710) ;  /* 0x0000002000007945 */ /* 0x000fe80003800000 */
[----:B0-----:R-:W-:Y:S05]  /*10d90*/  @!P2 BRA `(.L_x_6711) ;  /* 0x0000024400f8a947 */ /* 0x001fea0003800000 */
.L_x_7001:
[----:B------:R-:W-:Y:S05]  /*10da0*/  BSYNC B0 ;  /* 0x0000000000007941 */ /* 0x000fea0003800000 */
.L_x_6710:
[----:B------:R0:W5:Y:S01]  /*10db0*/  LDL R46, [R1+0xc] ;  /* 0x00000c00012e7983 */ /* 0x0001620000100800 */
[----:B------:R-:W-:Y:S01]  /*10dc0*/  ULDC.64 UR4, c[0x0][0x328] ;  /* 0x0000ca0000047ab9 */ /* 0x000fe20000000a00 */
[----:B------:R-:W-:Y:S02]  /*10dd0*/  ULDC.64 UR6, c[0x0][0x318] ;  /* 0x0000c60000067ab9 */ /* 0x000fe40000000a00 */
[----:B---3--:R0:W5:Y:S01]  /*10de0*/  LDL R45, [R1+0x8] ;  /* 0x00000800012d7983 */ /* 0x0081620000100800 */
[----:B------:R-:W-:Y:S02]  /*10df0*/  IMAD R90, R90, UR4, RZ ;  /* 0x000000045a5a7c24 */ /* 0x000fe4000f8e02ff */
[C---:B--2---:R-:W-:Y:S01]  /*10e00*/  IMAD.WIDE.U32 R12, R35.reuse, UR4, RZ ;  /* 0x00000004230c7c25 */ /* 0x044fe2000f8e00ff */
[----:B-1----:R0:W5:Y:S03]  /*10e10*/  LDL R44, [R1+0x4] ;  /* 0x00000400012c7983 */ /* 0x0021660000100800 */
[----:B------:R-:W-:Y:S01]  /*10e20*/  IMAD R35, R35, UR5, R90 ;  /* 0x0000000523237c24 */ /* 0x000fe2000f8e025a */
[----:B----4-:R-:W1:Y:S01]  /*10e30*/  S2R R11, SR_TID.X ;  /* 0x00000000000b7919 */ /* 0x010e620000002100 */
        /* <DEDUP_REMOVED lines=9> */
[C---:B-1----:R-:W-:Y:S02]  /*10ed0*/  VIADD R15, R11.reuse, 0xffffff80 ;  /* 0xffffff800b0f7836 */ /* 0x042fe40000000000 */
[----:B------:R-:W-:Y:S02]  /*10ee0*/  VIADD R14, R11, 0xffffff80 ;  /* 0xffffff800b0e7836 */ /* 0x000fe40000000000 */
[----:B------:R-:W-:-:S03]  /*10ef0*/  IMAD R11, R225, UR5, R13 ;  /* 0x00000005e10b7c24 */ /* 0x000fc6000f8e020d */
[----:B------:R-:W-:Y:S02]  /*10f00*/  LEA.HI R14, R14, R15, RZ, 0x1 ;  /* 0x0000000f0e0e7211 */ /* 0x000fe400078f08ff */
[----:B------:R-:W-:Y:S02]  /*10f10*/  IADD3.X R11, R11, UR7, RZ, P2, !PT ;  /* 0x000000070b0b7c10 */ /* 0x000fe400097fe4ff */
[----:B------:R-:W-:-:S05]  /*10f20*/  SHF.R.S32.HI R14, RZ, 0x1, R14 ;  /* 0x00000001ff0e7819 */ /* 0x000fca000001140e */
[----:B------:R-:W-:-:S05]  /*10f30*/  IMAD.IADD R92, R92, 0x1, -R14 ;  /* 0x000000015c5c7824 */ /* 0x000fca00078e0a0e */
[----:B------:R-:W-:Y:S01]  /*10f40*/  ISETP.GE.AND P2, PT, R92, 0x1, PT ;  /* 0x000000015c00780c */ /* 0x000fe20003f46270 */
[----:B------:R0:W1:Y:S01]  /*10f50*/  SHFL.IDX PT, R43, R40, RZ, 0x1e1f ;  /* 0x001e1fff282b7589 */ /* 0x00006200000e0000 */
[----:B------:R-:W-:Y:S03]  /*10f60*/  BSSY B0, `(.L_x_6712) ;  /* 0x0000023000007945 */ /* 0x000fe60003800000 */
[----:B------:R0:W2:Y:S08]  /*10f70*/  SHFL.IDX PT, R41, R11, RZ, 0x1e1f ;  /* 0x001e1fff0b297589 */ /* 0x0000b000000e0000 */
[----:B0-----:R-:W-:Y:S05]  /*10f80*/  @!P2 BRA `(.L_x_6713) ;  /* 0x000000000080a947 */ /* 0x001fea0003800000 */
[----:B------:R-:W-:-:S13]  /*10f90*/  ISETP.GE.AND P5, PT, R16, UR39, PT ;  /* 0x0000002710007c0c */ /* 0x000fda000bfa6270 */
[----:B------:R-:W0:Y:S01]  /*10fa0*/  @!P5 LDS.128 R12, [R88+0xf200] ;  /* 0x00f20000580cd984 */ /* 0x000e220000000c00 */
[----:B-1----:R-:W-:-:S05]  /*10fb0*/  @!P5 IADD3 R38, P2, R16, R43, RZ ;  /* 0x0000002b1026d210 */ /* 0x002fca0007f5e0ff */
        /* <DEDUP_REMOVED lines=29> */
.L_x_6713:
[----:B------:R-:W-:Y:S05]  /*11190*/  BSYNC B0 ;  /* 0x0000000000007941 */ /* 0x000fea0003800000 */
.L_x_6712:
[----:B------:R-:W-:Y:S01]  /*111a0*/  ISETP.GE.AND P2, PT, R92, 0x81, PT ;  /* 0x000000815c00780c */ /* 0x000fe20003f46270 */
[----:B------:R-:W3:Y:S01]  /*111b0*/  SHFL.IDX PT, R11, R11, 0x1, 0x1e1f ;  /* 0x003e1f000b0b7f89 */ /* 0x000ee200000e0000 */
[----:B------:R-:W-:Y:S03]  /*111c0*/  BSSY B0, `(.L_x_6714) ;  /* 0x0000023000007945 */ /* 0x000fe60003800000 */
[----:B--2---:R2:W4:Y:S08]  /*111d0*/  SHFL.IDX PT, R41, R40, 0x1, 0x1e1f ;  /* 0x003e1f0028297f89 */ /* 0x00453000000e0000 */
[----:B--2---:R-:W-:Y:S05]  /*111e0*/  @!P2 BRA `(.L_x_6715) ;  /* 0x000000000080a947 */ /* 0x004fea0003800000 */
[----:B------:R-:W-:-:S13]  /*111f0*/  ISETP.GE.AND P5, PT, R16, UR39, PT ;  /* 0x0000002710007c0c */ /* 0x000fda000bfa6270 */
[----:B0-----:R-:W0:Y:S01]  /*11200*/  @!P5 LDS.128 R12, [R88+0x11200] ;  /* 0x01120000580cd984 */ /* 0x001e220000000c00 */
[----:B----4-:R-:W-:-:S04]  /*11210*/  @!P5 IADD3 R38, P2, R16, R41, RZ ;  /* 0x000000291026d210 */ /* 0x010fc80007f5e0ff */
[----:B---3--:R-:W-:Y:S02]  /*11220*/  @!P5 IADD3.X R39, R11, R17, RZ, P2, !PT ;  /* 0x000000110b27d210 */ /* 0x008fe400017fe4ff */
        /* <DEDUP_REMOVED lines=8> */
[----:B------:R-:W2:Y:S01]  /*112b0*/  @!P5 LDS.128 R12, [R89+0x11200] ;  /* 0x01120000590cd984 */ /* 0x000ea20000000c00 */
[----:B------:R-:W-:-:S05]  /*112c0*/  @!P5 IMAD.SHL.U32 R40, R228, 0x10, RZ ;  /* 0x00000010e428d824 */ /* 0x000fca00078e00ff */
[----:B0-----:R-:W-:-:S04]  /*112d0*/  @!P5 IADD3 R38, P6, R40, R41, RZ ;  /* 0x000000292826d210 */ /* 0x001fc80007fde0ff */
[----:B------:R-:W-:-:S05]  /*112e0*/  @!P5 LEA.HI.X.SX32 R39, R40, R11, 0x1, P6 ;  /* 0x0000000b2827d211 */ /* 0x000fca00030f0eff */
[----:B--2---:R0:W-:Y:S01]  /*112f0*/  @!P5 ST.E.128 desc[UR50][R38.64], R12 ;  /* 0x0000000c2600d985 */ /* 0x0041e2000c101d32 */
[----:B------:R-:W-:-:S13]  /*11300*/  ISETP.GE.AND P5, PT, R224, UR39, PT ;  /* 0x00000027e0007c0c */ /* 0x000fda000bfa6270 */
[----:B------:R-:W2:Y:S01]  /*11310*/  @!P5 LDS.128 R12, [R88+0x13a00] ;  /* 0x013a0000580cd984 */ /* 0x000ea20000000c00 */
[----:B------:R-:W-:-:S05]  /*11320*/  @!P5 IMAD.SHL.U32 R40, R229, 0x10, RZ ;  /* 0x00000010e528d824 */ /* 0x000fca00078e00ff */
[----:B0-----:R-:W-:-:S04]  /*11330*/  @!P5 IADD3 R38, P6, R40, R41, RZ ;  /* 0x000000292826d210 */ /* 0x001fc80007fde0ff */
[----:B------:R-:W-:-:S05]  /*11340*/  @!P5 LEA.HI.X.SX32 R39, R40, R11, 0x1, P6 ;  /* 0x0000000b2827d211 */ /* 0x000fca00030f0eff */
[----:B--2---:R0:W-:Y:S01]  /*11350*/  @!P5 ST.E.128 desc[UR50][R38.64], R12 ;  /* 0x0000000c2600d985 */ /* 0x0041e2000c101d32 */
[----:B------:R-:W-:-:S03]  /*11360*/  ISETP.GE.AND P5, PT, R221, UR39, PT ;  /* 0x00000027dd007c0c */ /* 0x000fc6000bfa6270 */
[----:B------:R-:W2:Y:S10]  /*11370*/  @!P2 LDS.128 R12, [R89+0x13a00] ;  /* 0x013a0000590ca984 */ /* 0x000eb40000000c00 */
[----:B0-----:R-:W-:-:S05]  /*11380*/  @!P5 IADD3 R38, P6, R221, R41, RZ ;  /* 0x00000029dd26d210 */ /* 0x001fca0007fde0ff */
[----:B------:R-:W-:Y:S01]  /*11390*/  @!P5 IMAD.X R39, R11, 0x1, R44, P6 ;  /* 0x000000010b27d824 */ /* 0x000fe200030e062c */
[----:B--2---:R-:W-:Y:S04]  /*113a0*/  @!P2 ST.E.128 desc[UR50][R36.64], R12 ;  /* 0x0000000c2400a985 */ /* 0x004fe8000c101d32 */
[----:B------:R-:W0:Y:S04]  /*113b0*/  @!P4 LDS.128 R12, [R88+0x16200] ;  /* 0x01620000580cc984 */ /* 0x000e280000000c00 */
[----:B0-----:R-:W-:Y:S04]  /*113c0*/  @!P4 ST.E.128 desc[UR50][R34.64], R12 ;  /* 0x0000000c2200c985 */ /* 0x001fe8000c101d32 */
[----:B------:R-:W0:Y:S04]  /*113d0*/  @!P5 LDS.128 R12, [R89+0x16200] ;  /* 0x01620000590cd984 */ /* 0x000e280000000c00 */
[----:B0-----:R2:W-:Y:S02]  /*113e0*/  @!P5 ST.E.128 desc[UR50][R38.64], R12 ;  /* 0x0000000c2600d985 */ /* 0x0015e4000c101d32 */
.L_x_6715:
[----:B------:R-:W-:Y:S05]  /*113f0*/  BSYNC B0 ;  /* 0x0000000000007941 */ /* 0x000fea0003800000 */
.L_x_6714:
[----:B0-2---:R-:W2:Y:S01]  /*11400*/  LDL.LU R12, [R1+0x14] ;  /* 0x00001400010c7983 */ /* 0x005ea20000300800 */
[----:B------:R-:W-:Y:S01]  /*11410*/  VIADD R19, R19, 0x1 ;  /* 0x0000000113137836 */ /* 0x000fe20000000000 */
[----:B------:R-:W-:Y:S01]  /*11420*/  LOP3.LUT P4, RZ, R23, 0x2, RZ, 0xc0, !PT ;  /* 0x0000000217ff7812 */ /* 0x000fe2000788c0ff */
        /* <DEDUP_REMOVED lines=10> */
[----:B---3--:R-:W-:Y:S02]  /*114d0*/  SEL R11, RZ, 0x1, P2 ;  /* 0x00000001ff0b7807 */ /* 0x008fe40001000000 */
[----:B------:R-:W-:Y:S01]  /*114e0*/  SEL R19, R19, RZ, P2 ;  /* 0x000000ff13137207 */ /* 0x000fe20001000000 */
[----:B------:R0:W-:Y:S01]  /*114f0*/  @!P3 SYNCS.ARRIVE.TRANS64.RED.A1T0 RZ, [R93+URZ], RZ ;  /* 0x000000ff5dffb9a7 */ /* 0x0001e2000810043f */
[----:B--2---:R-:W-:-:S05]  /*11500*/  LOP3.LUT R12, R12, R11, RZ, 0x3c, !PT ;  /* 0x0000000b0c0c7212 */ /* 0x004fca00078e3cff */
[----:B------:R0:W-:Y:S01]  /*11510*/  STL [R1+0x14], R12 ;  /* 0x0000140c01007387 */ /* 0x0001e20000100800 */
[----:B------:R-:W-:Y:S05]  /*11520*/  @P4 BRA `(.L_x_6716) ;  /* 0xffffff1800dc4947 */ /* 0x000fea000383ffff */
[----:B0-----:R-:W0:Y:S01]  /*11530*/  S2R R12, SR_TID.X ;  /* 0x00000000000c7919 */ /* 0x001e220000002100 */
[----:B------:R-:W-:Y:S02]  /*11540*/  PLOP3.LUT P0, PT, PT, PT, PT, 0x8, 0x0 ;  /* 0x000000000000781c */ /* 0x000fe40003f0e170 */
[----:B0-----:R-:W-:-:S04]  /*11550*/  SHF.R.U32.HI R12, RZ, 0x7, R12 ;  /* 0x00000007ff0c7819 */ /* 0x001fc8000001160c */
[----:B------:R-:W-:-:S13]  /*11560*/  ISETP.NE.AND P4, PT, R12, 0x1, PT ;  /* 0x000000010c00780c */ /* 0x000fda0003f85270 */
[----:B------:R-:W-:Y:S06]  /*11570*/  @!P4 BAR.ARV 0x9, 0x100 ;  /* 0x024400000000cb1d */ /* 0x000fec0000002000 */
.L_x_6606:
[----:B------:R-:W-:Y:S05]  /*11580*/  @P0 BRA `(.L_x_6717) ;  /* 0x00000000000c0947 */ /* 0x000fea0003800000 */
[----:B------:R-:W0:Y:S01]  /*11590*/  FENCE.VIEW.ASYNC.G ;  /* 0x00000000000073c6 */ /* 0x000e220000000100 */
[----:B------:R-:W-:Y:S05]  /*115a0*/  WARPSYNC.ALL ;  /* 0x0000000000007948 */ /* 0x000fea0003800000 */
[----:B0-----:R-:W-:Y:S06]  /*115b0*/  BAR.ARV 0xc, 0x180 ;  /* 0x0306000000007b1d */ /* 0x001fec0000002000 */
.L_x_6717:
[----:B------:R-:W2:Y:S01]  /*115c0*/  LDL R0, [R1+0x70] ;  /* 0x0000700001007983 */ /* 0x000ea20000100800 */
[----:B------:R-:W-:Y:S01]  /*115d0*/  ULDC.64 UR6, c[0x0][0x998] ;  /* 0x0002660000067ab9 */ /* 0x000fe20000000a00 */
[----:B------:R-:W-:Y:S02]  /*115e0*/  ULDC.64 UR4, c[0x0][0x990] ;  /* 0x0002640000047ab9 */ /* 0x000fe40000000a00 */
[----:B------:R-:W3:Y:S01]  /*115f0*/  LDL R5, [R1+0x60] ;  /* 0x0000600001057983 */ /* 0x000ee20000100800 */
[----:B------:R-:W-:Y:S02]  /*11600*/  ISETP.NE.U32.AND P1, PT, RZ, UR6, PT ;  /* 0x00000006ff007c0c */ /* 0x000fe4000bf25070 */
[----:B------:R-:W-:Y:S01]  /*11610*/  ISETP.NE.U32.AND P0, PT, RZ, UR4, PT ;  /* 0x00000004ff007c0c */ /* 0x000fe2000bf05070 */
[----:B------:R-:W4:Y:S01]  /*11620*/  LDL R14, [R1+0x48] ;  /* 0x00004800010e7983 */ /* 0x000f220000100800 */
[----:B------:R-:W-:Y:S02]  /*11630*/  ISETP.NE.AND.EX P1, PT, RZ, UR7, PT, P1 ;  /* 0x00000007ff007c0c */ /* 0x000fe4000bf25310 */
[----:B------:R-:W-:-:S11]  /*11640*/  ISETP.NE.AND.EX P0, PT, RZ, UR5, PT, P0 ;  /* 0x00000005ff007c0c */ /* 0x000fd6000bf05300 */
[----:B------:R-:W2:Y:S08]  /*11650*/  @P1 LDC.64 R10, c[0x0][0x9b8] ;  /* 0x00026e00ff0a1b82 */ /* 0x000eb00000000a00 */
[----:B------:R-:W0:Y:S08]  /*11660*/  @P0 LDC.64 R8, c[0x0][0x9a8] ;  /* 0x00026a00ff080b82 */ /* 0x000e300000000a00 */
[----:B------:R-:W1:Y:S08]  /*11670*/  @P1 LDC.64 R12, c[0x0][0x9c0] ;  /* 0x00027000ff0c1b82 */ /* 0x000e700000000a00 */
[----:B------:R-:W1:Y:S01]  /*11680*/  @P0 LDC.64 R2, c[0x0][0x9b0] ;  /* 0x00026c00ff020b82 */ /* 0x000e620000000a00 */
[----:B--2---:R-:W-:-:S02]  /*11690*/  @P1 IMAD R4, R0, R10, RZ ;  /* 0x0000000a00041224 */ /* 0x004fc400078e02ff */
[----:B0-----:R-:W-:Y:S02]  /*116a0*/  @P0 IMAD R0, R0, R8, RZ ;  /* 0x0000000800000224 */ /* 0x001fe400078e02ff */
[C---:B---3--:R-:W-:Y:S02]  /*116b0*/  @P1 IMAD R11, R5.reuse, R11, R4 ;  /* 0x0000000b050b1224 */ /* 0x048fe400078e0204 */
        /* <DEDUP_REMOVED lines=17> */
[----:B------:R-:W2:Y:S04]  /*117d0*/  @P1 LDG.E R0, desc[UR50][R8.64] ;  /* 0x0000003208001981 */ /* 0x000ea8000c1e1900 */
[----:B------:R1:W2:Y:S01]  /*117e0*/  @P0 LDG.E R5, desc[UR50][R2.64] ;  /* 0x0000003202050981 */ /* 0x0002a2000c1e1900 */
[----:B----4-:R-:W-:Y:S01]  /*117f0*/  IADD3 R7, R14, 0x7f, RZ ;  /* 0x0000007f0e077810 */ /* 0x010fe20007ffe0ff */
[----:B------:R-:W-:Y:S01]  /*11800*/  BSSY B0, `(.L_x_6718) ;  /* 0x000002e000007945 */ /* 0x000fe20003800000 */
[----:B------:R-:W-:Y:S01]  /*11810*/  IMAD.MOV.U32 R106, RZ, RZ, RZ ;  /* 0x000000ffff6a7224 */ /* 0x000fe200078e00ff */
[----:B0-----:R-:W-:-:S13]  /*11820*/  ISETP.NE.AND P0, PT, R4, 0x1, PT ;  /* 0x000000010400780c */ /* 0x001fda0003f05270 */
[----:B------:R-:W0:Y:S08]  /*11830*/  @P0 LDC R4, c[0x0][0x44c] ;  /* 0x00011300ff040b82 */ /* 0x000e300000000800 */
[----:B------:R-:W3:Y:S01]  /*11840*/  @P0 LDC R11, c[0x0][0x450] ;  /* 0x00011400ff0b0b82 */ /* 0x000ee20000000800 */
[----:B0-----:R-:W-:-:S05]  /*11850*/  @P0 IMAD.HI.U32 R4, R7, R4, RZ ;  /* 0x0000000407040227 */ /* 0x001fca00078e00ff */
[----:B---3--:R-:W-:-:S05]  /*11860*/  @P0 SHF.R.U32.HI R7, RZ, R11, R4 ;  /* 0x0000000bff070219 */ /* 0x008fca0000011604 */
[----:B------:R-:W-:-:S04]  /*11870*/  IMAD.IADD R7, R136, 0x1, R7 ;  /* 0x0000000188077824 */ /* 0x000fc800078e0207 */
[----:B------:R-:W-:-:S05]  /*11880*/  IMAD.HI R7, R7, 0x66666667, RZ ;  /* 0x6666666707077827 */ /* 0x000fca00078e02ff */
[----:B-1----:R-:W-:-:S04]  /*11890*/  SHF.R.U32.HI R2, RZ, 0x1f, R7 ;  /* 0x0000001fff027819 */ /* 0x002fc80000011607 */
[----:B------:R-:W-:-:S04]  /*118a0*/  LEA.HI.SX32 R2, R7, R2, 0x1a ;  /* 0x0000000207027211 */ /* 0x000fc800078fd2ff */
        /* <DEDUP_REMOVED lines=35> */
.L_x_6719:
[----:B------:R-:W-:Y:S05]  /*11ae0*/  BSYNC B0 ;  /* 0x0000000000007941 */ /* 0x000fea0003800000 */
.L_x_6718:
[----:B------:R-:W2:Y:S01]  /*11af0*/  LDL R0, [R1+0x74] ;  /* 0x0000740001007983 */ /* 0x000ea20000100800 */
[----:B------:R-:W-:Y:S02]  /*11b00*/  PLOP3.LUT P0, PT, PT, PT, PT, 0x80, 0x0 ;  /* 0x000000000000781c */ /* 0x000fe40003f0f070 */
        /* <DEDUP_REMOVED lines=9> */
[----:B------:R-:W-:Y:S02]  /*11ba0*/  MOV R3, RZ ;  /* 0x000000ff00037202 */ /* 0x000fe40000000f00 */
[----:B------:R-:W-:-:S02]  /*11bb0*/  CS2R R6, SRZ ;  /* 0x0000000000067805 */ /* 0x000fc4000001ff00 */
[----:B------:R-:W-:Y:S02]  /*11bc0*/  CS2R R122, SRZ ;  /* 0x00000000007a7805 */ /* 0x000fe4000001ff00 */
        /* <DEDUP_REMOVED lines=13> */
[----:B-----5:R-:W-:Y:S02]  /*11ca0*/  CS2R R46, SRZ ;  /* 0x00000000002e7805 */ /* 0x020fe4000001ff00 */
        /* <DEDUP_REMOVED lines=41> */
.L_x_7004:
[----:B------:R-:W1:Y:S01]  /*11f40*/  LDL R3, [R1+0x2c] ;  /* 0x00002c0001037983 */ /* 0x000e620000100800 */
[----:B------:R-:W-:-:S06]  /*11f50*/  ULOP3.LUT UP0, URZ, UR48, 0x9f, URZ, 0xc0, !UPT ;  /* 0x0000009f303f7892 */ /* 0x000fcc000f80c03f */
[----:B------:R-:W-:Y:S02]  /*11f60*/  PLOP3.LUT P0, PT, PT, PT, UP0, 0x80, 0x0 ;  /* 0x000000000000781c */ /* 0x000fe40003f0f008 */
[----:B-1----:R-:W-:-:S04]  /*11f70*/  LEA.HI R0, R3, R3, RZ, 0x1 ;  /* 0x0000000303007211 */ /* 0x002fc800078f08ff */
[----:B------:R-:W-:-:S05]  /*11f80*/  LOP3.LUT R0, R0, 0x3e, RZ, 0xc0, !PT ;  /* 0x0000003e00007812 */ /* 0x000fca00078ec0ff */
[----:B------:R-:W-:-:S05]  /*11f90*/  IMAD.IADD R0, R3, 0x1, -R0 ;  /* 0x0000000103007824 */ /* 0x000fca00078e0a00 */
[----:B------:R-:W-:-:S04]  /*11fa0*/  LEA R0, R0, UR48, 0xc ;  /* 0x0000003000007c11 */ /* 0x000fc8000f8e60ff */
[----:B------:R-:W-:-:S04]  /*11fb0*/  SHF.R.U32.HI R0, RZ, 0x4, R0 ;  /* 0x00000004ff007819 */ /* 0x000fc80000011600 */
[----:B------:R-:W-:Y:S01]  /*11fc0*/  LOP3.LUT R44, R0, 0x3fff, RZ, 0xc0, !PT ;  /* 0x00003fff002c7812 */ /* 0x000fe200078ec0ff */
[----:B------:R-:W-:Y:S06]  /*11fd0*/  @!P0 BRA `(.L_x_6722) ;  /* 0x0000000000408947 */ /* 0x000fec0003800000 */
[----:B0-----:R-:W-:Y:S01]  /*11fe0*/  MOV R14, 0x0 ;  /* 0x00000000000e7802 */ /* 0x001fe20000000f00 */
        /* <DEDUP_REMOVED lines=15> */
.L_x_6722:
        /* <DEDUP_REMOVED lines=13> */
.L_x_6726:
[----:B--2---:R2:W3:Y:S02]  /*121b0*/  SYNCS.PHASECHK.TRANS64.TRYWAIT P0, [R18+URZ+0x33400], R3 ;  /* 0x03340003120075a7 */ /* 0x0044e4000800017f */
[----:B---3--:R-:W-:Y:S05]  /*121c0*/  @!P0 NANOSLEEP.SYNCS 0x989680 ;  /* 0x009896800000895d */ /* 0x008fea0003900000 */
[----:B------:R-:W3:Y:S02]  /*121d0*/  @!P0 SYNCS.PHASECHK.TRANS64 P0, [R18+URZ+0x33400], R3 ;  /* 0x03340003120085a7 */ /* 0x000ee4000800007f */
[----:B---3--:R-:W-:Y:S05]  /*121e0*/  @!P0 BRA `(.L_x_6726) ;  /* 0xfffffffc00f08947 */ /* 0x008fea000383ffff */
.L_x_6725:
[----:B------:R-:W-:Y:S05]  /*121f0*/  BSYNC B0 ;  /* 0x0000000000007941 */ /* 0x000fea0003800000 */
.L_x_6724:
[----:B------:R-:W-:Y:S05]  /*12200*/  BRA `(.L_x_6727) ;  /* 0x0000007000487947 */ /* 0x000fea0003800000 */
.L_x_6723:
[----:B------:R-:W-:Y:S01]  /*12210*/  ULOP3.LUT UP0, URZ, UR48, 0x1bf, URZ, 0xc0, !UPT ;  /* 0x000001bf303f7892 */ /* 0x000fe2000f80c03f */
[----:B------:R-:W-:Y:S01]  /*12220*/  SHF.R.S32.HI R0, RZ, 0x1f, R129 ;  /* 0x0000001fff007819 */ /* 0x000fe20000011481 */
        /* <DEDUP_REMOVED lines=28> */
.L_x_6728:
[----:B------:R-:W2:Y:S01]  /*123f0*/  LDL R45, [R1+0x48] ;  /* 0x00004800012d7983 */ /* 0x000ea20000100800 */
[----:B------:R-:W-:Y:S01]  /*12400*/  ULDC.U8 UR4, c[0x0][0x410] ;  /* 0x0001040000047ab9 */ /* 0x000fe20000000000 */
[----:B------:R-:W1:Y:S01]  /*12410*/  S2R R20, SR_TID.X ;  /* 0x0000000000147919 */ /* 0x000e620000002100 */
[----:B------:R-:W-:Y:S01]  /*12420*/  ISETP.NE.AND P0, PT, RZ, UR4, PT ;  /* 0x00000004ff007c0c */ /* 0x000fe2000bf05270 */
[----:B------:R-:W-:Y:S01]  /*12430*/  BSSY B0, `(.L_x_6729) ;  /* 0x00006e7000007945 */ /* 0x000fe20003800000 */
[C---:B-1----:R-:W-:Y:S02]  /*12440*/  VIADD R42, R20.reuse, 0xffffff80 ;  /* 0xffffff80142a7836 */ /* 0x042fe40000000000 */
[----:B------:R-:W-:-:S05]  /*12450*/  VIADD R40, R20, 0xffffff80 ;  /* 0xffffff8014287836 */ /* 0x000fca0000000000 */
[----:B------:R-:W-:-:S04]  /*12460*/  LEA.HI R40, R40, R42, RZ, 0x1 ;  /* 0x0000002a28287211 */ /* 0x000fc800078f08ff */
[----:B------:R-:W-:-:S05]  /*12470*/  SHF.R.S32.HI R40, RZ, 0x1, R40 ;  /* 0x00000001ff287819 */ /* 0x000fca0000011428 */
[----:B--2---:R-:W-:Y:S01]  /*12480*/  IMAD.IADD R10, R40, 0x1, R45 ;  /* 0x00000001280a7824 */ /* 0x004fe200078e022d */
[----:B------:R-:W-:Y:S06]  /*12490*/  @!P0 BRA `(.L_x_6730) ;  /* 0x0000003400e08947 */ /* 0x000fec0003800000 */
[----:B------:R-:W1:Y:S01]  /*124a0*/  LDC R43, c[0x0][0x448] ;  /* 0x00011200ff2b7b82 */ /* 0x000e620000000800 */
[----:B------:R-:W-:Y:S01]  /*124b0*/  MOV R9, R29 ;  /* 0x0000001d00097202 */ /* 0x000fe20000000f00 */
        /* <DEDUP_REMOVED lines=26> */
[----:B------:R1:W2:Y:S04]  /*12660*/  SHFL.IDX PT, R0, R13, RZ, 0x1e1f ;  /* 0x001e1fff0d007589 */ /* 0x0002a800000e0000 */
[----:B------:R-:W3:Y:S04]  /*12670*/  SHFL.IDX PT, R7, R7, RZ, 0x1e1f ;  /* 0x001e1fff07077589 */ /* 0x000ee800000e0000 */
[----:B------:R-:W4:Y:S04]  /*12680*/  SHFL.IDX PT, R3, R3, RZ, 0x1e1f ;  /* 0x001e1fff03037589 */ /* 0x000f2800000e0000 */
[----:B-1----:R-:W0:Y:S02]  /*12690*/  SHFL.IDX PT, R39, R39, RZ, 0x1e1f ;  /* 0x001e1fff27277589 */ /* 0x002e2400000e0000 */
.L_x_7010:
[----:B------:R-:W5:Y:S01]  /*126a0*/  LDL R4, [R1+0x4c] ;  /* 0x00004c0001047983 */ /* 0x000f620000100800 */
[----:B------:R-:W-:Y:S01]  /*126b0*/  BSSY B1, `(.L_x_6732) ;  /* 0x0000052000017945 */ /* 0x000fe20003800000 */
[----:B------:R-:W-:Y:S02]  /*126c0*/  CS2R R8, SRZ ;  /* 0x0000000000087805 */ /* 0x000fe4000001ff00 */
[----:B------:R-:W-:Y:S02]  /*126d0*/  CS2R R12, SRZ ;  /* 0x00000000000c7805 */ /* 0x000fe4000001ff00 */
[----:B------:R-:W-:Y:S02]  /*126e0*/  CS2R R20, SRZ ;  /* 0x0000000000147805 */ /* 0x000fe4000001ff00 */
[----:B------:R-:W-:Y:S02]  /*126f0*/  CS2R R26, SRZ ;  /* 0x00000000001a7805 */ /* 0x000fe4000001ff00 */
[----:B------:R-:W-:-:S02]  /*12700*/  CS2R R30, SRZ ;  /* 0x00000000001e7805 */ /* 0x000fc4000001ff00 */
[----:B------:R-:W-:Y:S02]  /*12710*/  CS2R R36, SRZ ;  /* 0x0000000000247805 */ /* 0x000fe4000001ff00 */
[----:B0-----:R-:W-:Y:S02]  /*12720*/  CS2R R14, SRZ ;  /* 0x00000000000e7805 */ /* 0x001fe4000001ff00 */
[----:B------:R-:W-:Y:S02]  /*12730*/  CS2R R24, SRZ ;  /* 0x0000000000187805 */ /* 0x000fe4000001ff00 */
[----:B------:R-:W-:Y:S02]  /*12740*/  CS2R R28, SRZ ;  /* 0x00000000001c7805 */ /* 0x000fe4000001ff00 */
[----:B------:R-:W-:Y:S02]  /*12750*/  CS2R R32, SRZ ;  /* 0x0000000000207805 */ /* 0x000fe4000001ff00 */
[----:B------:R-:W-:Y:S01]  /*12760*/  CS2R R34, SRZ ;  /* 0x0000000000227805 */ /* 0x000fe2000001ff00 */
[----:B-----5:R-:W-:-:S05]  /*12770*/  IMAD R43, R4, R43, RZ ;  /* 0x0000002b042b7224 */ /* 0x020fca00078e02ff */
[----:B------:R-:W-:Y:S02]  /*12780*/  ISETP.GE.AND P0, PT, R10, R43, PT ;  /* 0x0000002b0a00720c */ /* 0x000fe40003f06270 */
[----:B------:R-:W-:-:S11]  /*12790*/  CS2R R10, SRZ ;  /* 0x00000000000a7805 */ /* 0x000fd6000001ff00 */
[----:B------:R-:W-:Y:S05]  /*127a0*/  @P0 BRA `(.L_x_6733) ;  /* 0x0000000400080947 */ /* 0x000fea0003800000 */
        /* <DEDUP_REMOVED lines=26> */
[----:B------:R-:W-:Y:S01]  /*12950*/  @!P2 IADD3 R12, P4, R46, R7, RZ ;  /* 0x000000072e0ca210 */ /* 0x000fe20007f9e0ff */
[C---:B------:R-:W-:Y:S01]  /*12960*/  @!P3 IMAD.X R25, R3.reuse, 0x1, R10, P5 ;  /* 0x000000010319b824 */ /* 0x040fe200028e060a */
[----:B------:R-:W-:Y:S02]  /*12970*/  ISETP.GE.AND P0, PT, R226, UR4, PT ;  /* 0x00000004e2007c0c */ /* 0x000fe4000bf06270 */
[----:B------:R-:W-:Y:S01]  /*12980*/  @!P2 IADD3 R14, P5, R46, R39, RZ ;  /* 0x000000272e0ea210 */ /* 0x000fe20007fbe0ff */
[--C-:B------:R-:W-:Y:S01]  /*12990*/  @!P2 IMAD.X R13, R0, 0x1, R11.reuse, P4 ;  /* 0x00000001000da824 */ /* 0x100fe200020e060b */
[----:B------:R-:W-:Y:S01]  /*129a0*/  SHF.R.S32.HI R6, RZ, 0x1f, R42 ;  /* 0x0000001fff067819 */ /* 0x000fe2000001142a */
[----:B------:R2:W5:Y:S01]  /*129b0*/  @!P3 LD.E.64 R26, desc[UR50][R20.64] ;  /* 0x00000032141ab980 */ /* 0x000562000c101b00 */
[C---:B------:R-:W-:Y:S01]  /*129c0*/  @!P1 IADD3 R34, P4, R42.reuse, R7, RZ ;  /* 0x000000072a229210 */ /* 0x040fe20007f9e0ff */
[----:B------:R-:W-:Y:S01]  /*129d0*/  @!P2 IMAD.X R15, R3, 0x1, R11, P5 ;  /* 0x00000001030fa824 */ /* 0x000fe200028e060b */
[----:B------:R-:W-:-:S02]  /*129e0*/  @!P1 IADD3 R10, P5, R42, R39, RZ ;  /* 0x000000272a0a9210 */ /* 0x000fc40007fbe0ff */
[----:B------:R-:W-:Y:S01]  /*129f0*/  SHF.R.S32.HI R28, RZ, 0x1f, R38 ;  /* 0x0000001fff1c7819 */ /* 0x000fe20000011426 */
[--C-:B------:R-:W-:Y:S01]  /*12a00*/  @!P1 IMAD.X R35, R0, 0x1, R6.reuse, P4 ;  /* 0x0000000100239824 */ /* 0x100fe200020e0606 */
[----:B------:R-:W-:Y:S01]  /*12a10*/  ISETP.GE.AND P4, PT, R38, UR4, PT ;  /* 0x0000000426007c0c */ /* 0x000fe2000bf86270 */
[----:B------:R-:W-:Y:S01]  /*12a20*/  @!P1 IMAD.X R11, R3, 0x1, R6, P5 ;  /* 0x00000001030b9824 */ /* 0x000fe200028e0606 */
[----:B0-----:R-:W-:Y:S02]  /*12a30*/  @!P0 SHF.R.S32.HI R5, RZ, 0x1f, R226 ;  /* 0x0000001fff058819 */ /* 0x001fe400000114e2 */
[----:B-1----:R-:W-:-:S05]  /*12a40*/  @!P0 IADD3 R8, P5, R226, R7, RZ ;  /* 0x00000007e2088210 */ /* 0x002fca0007fbe0ff */
[----:B------:R-:W-:Y:S01]  /*12a50*/  @!P0 IMAD.X R9, R0, 0x1, R5, P5 ;  /* 0x0000000100098824 */ /* 0x000fe200028e0605 */
[----:B------:R-:W-:-:S04]  /*12a60*/  @!P0 IADD3 R4, P5, R226, R39, RZ ;  /* 0x00000027e2048210 */ /* 0x000fc80007fbe0ff */
[C---:B------:R-:W-:Y:S02]  /*12a70*/  @!P0 IADD3.X R5, R3.reuse, R5, RZ, P5, !PT ;  /* 0x0000000503058210 */ /* 0x040fe40002ffe4ff */
[----:B--2---:R-:W-:Y:S02]  /*12a80*/  CS2R R20, SRZ ;  /* 0x0000000000147805 */ /* 0x004fe4000001ff00 */
[----:B------:R-:W-:Y:S01]  /*12a90*/  @!P4 IADD3 R6, P5, R38, R7, RZ ;  /* 0x000000072606c210 */ /* 0x000fe20007fbe0ff */
[----:B------:R-:W5:Y:S04]  /*12aa0*/  @!P0 LD.E.64 R36, desc[UR50][R8.64] ;  /* 0x0000003208248980 */ /* 0x000f68000c101b00 */
[--C-:B------:R-:W-:Y:S01]  /*12ab0*/  @!P4 IMAD.X R7, R0, 0x1, R28.reuse, P5 ;  /* 0x000000010007c824 */ /* 0x100fe200028e061c */
[----:B------:R-:W-:Y:S01]  /*12ac0*/  @!P4 IADD3 R38, P5, R38, R39, RZ ;  /* 0x000000272626c210 */ /* 0x000fe20007fbe0ff */
[----:B------:R0:W5:Y:S04]  /*12ad0*/  @!P2 LD.E.64 R20, desc[UR50][R12.64] ;  /* 0x000000320c14a980 */ /* 0x000168000c101b00 */
        /* <DEDUP_REMOVED lines=15> */
.L_x_6733:
[----:B------:R-:W-:Y:S05]  /*12bd0*/  BSYNC B1 ;  /* 0x0000000000017941 */ /* 0x000fea0003800000 */
.L_x_6732:
[----:B------:R-:W-:Y:S01]  /*12be0*/  ULEA.HI UR4, UR37, UR37, URZ, 0x1 ;  /* 0x0000002525047291 */ /* 0x000fe2000f8f083f */
[----:B--2---:R-:W-:Y:S01]  /*12bf0*/  VIADDMNMX R0, R43, -R45, 0x80, PT ;  /* 0x000000802b007446 */ /* 0x004fe2000380092d */
[----:B------:R-:W-:Y:S02]  /*12c00*/  BSSY B1, `(.L_x_6734) ;  /* 0x0000008000017945 */ /* 0x000fe40003800000 */
[----:B------:R-:W-:Y:S01]  /*12c10*/  ULOP3.LUT UR4, UR4, 0xfffffffe, URZ, 0xc0, !UPT ;  /* 0xfffffffe04047892 */ /* 0x000fe2000f8ec03f */
[----:B------:R-:W-:-:S03]  /*12c20*/  ISETP.GE.AND P1, PT, R40, R0, PT ;  /* 0x000000002800720c */ /* 0x000fc60003f26270 */
[----:B------:R-:W-:-:S06]  /*12c30*/  UIADD3 UR4, UR37, -UR4, URZ ;  /* 0x8000000425047290 */ /* 0x000fcc000fffe03f */
[----:B----4-:R-:W-:-:S05]  /*12c40*/  IMAD.U32 R3, RZ, RZ, UR4 ;  /* 0x00000004ff037e24 */ /* 0x010fca000f8e00ff */
[----:B------:R-:W-:-:S04]  /*12c50*/  SHF.L.U32 R3, R3, 0x1f, RZ ;  /* 0x0000001f03037819 */ /* 0x000fc800000006ff */
[----:B------:R-:W1:Y:S02]  /*12c60*/  SYNCS.PHASECHK.TRANS64.TRYWAIT P0, [R18+URZ+0x33400], R3 ;  /* 0x03340003120075a7 */ /* 0x000e64000800017f */
[----:B-1----:R-:W-:Y:S05]  /*12c70*/  @!P0 BRA `(.L_x_6735) ;  /* 0x0000022800ec8947 */ /* 0x002fea0003800000 */
.L_x_7011:
[----:B------:R-:W-:Y:S05]  /*12c80*/  BSYNC B1 ;  /* 0x0000000000017941 */ /* 0x000fea0003800000 */
.L_x_6734:
[----:B------:R-:W-:Y:S05]  /*12c90*/  @P1 BRA `(.L_x_6736) ;  /* 0x0000006400801947 */ /* 0x000fea0003800000 */
[----:B------:R-:W1:Y:S01]  /*12ca0*/  LDL R40, [R1+0x58] ;  /* 0x0000580001287983 */ /* 0x000e620000100800 */
[----:B------:R-:W2:Y:S03]  /*12cb0*/  LDC R5, c[0x0][0x3f4] ;  /* 0x0000fd00ff057b82 */ /* 0x000ea60000000800 */
[----:B0-----:R-:W4:Y:S04]  /*12cc0*/  LDL R39, [R1+0x18] ;  /* 0x0000180001277983 */ /* 0x001f280000100800 */
[----:B------:R-:W4:Y:S04]  /*12cd0*/  LDL R38, [R1+0x20] ;  /* 0x0000200001267983 */ /* 0x000f280000100800 */
[----:B---3--:R-:W3:Y:S04]  /*12ce0*/  LDL R7, [R1+0x24] ;  /* 0x0000240001077983 */ /* 0x008ee80000100800 */
[----:B------:R-:W3:Y:S04]  /*12cf0*/  LDL R6, [R1+0x1c] ;  /* 0x00001c0001067983 */ /* 0x000ee80000100800 */
[----:B------:R-:W3:Y:S01]  /*12d00*/  LDL R4, [R1+0x28] ;  /* 0x0000280001047983 */ /* 0x000ee20000100800 */
[----:B------:R-:W-:Y:S01]  /*12d10*/  LEA.HI R41, R41, R48, RZ, 0x2 ;  /* 0x0000003029297211 */ /* 0x000fe200078f10ff */
[----:B------:R-:W-:Y:S03]  /*12d20*/  BSSY B1, `(.L_x_6737) ;  /* 0x0000086000017945 */ /* 0x000fe60003800000 */
[----:B------:R-:W-:-:S02]  /*12d30*/  SHF.R.S32.HI R0, RZ, 0x2, R41 ;  /* 0x00000002ff007819 */ /* 0x000fc40000011429 */
[----:B------:R-:W-:Y:S02]  /*12d40*/  SHF.R.S32.HI R41, RZ, 0x1f, R41 ;  /* 0x0000001fff297819 */ /* 0x000fe40000011429 */
[----:B--2---:R-:W-:Y:S02]  /*12d50*/  ISETP.GE.AND P6, PT, R226, R5, PT ;  /* 0x00000005e200720c */ /* 0x004fe40003fc6270 */
[----:B------:R-:W-:-:S04]  /*12d60*/  LEA.HI R41, R41, R0, RZ, 0x2 ;  /* 0x0000000029297211 */ /* 0x000fc800078f10ff */
[----:B------:R-:W-:-:S05]  /*12d70*/  LOP3.LUT R41, R41, 0xfffffffc, RZ, 0xc0, !PT ;  /* 0xfffffffc29297812 */ /* 0x000fca00078ec0ff */
[----:B------:R-:W-:-:S05]  /*12d80*/  IMAD.IADD R41, R0, 0x1, -R41 ;  /* 0x0000000100297824 */ /* 0x000fca00078e0a29 */
[----:B------:R-:W-:Y:S01]  /*12d90*/  LOP3.LUT P0, RZ, R41, 0x2, RZ, 0xc0, !PT ;  /* 0x0000000229ff7812 */ /* 0x000fe2000780c0ff */
[----:B-1----:R-:W-:-:S04]  /*12da0*/  IMAD.IADD R3, R18, 0x1, R40 ;  /* 0x0000000112037824 */ /* 0x002fc800078e0228 */
[----:B------:R-:W-:Y:S01]  /*12db0*/  VIADD R0, R3, 0x20 ;  /* 0x0000002003007836 */ /* 0x000fe20000000000 */
[-C--:B----4-:R-:W-:Y:S02]  /*12dc0*/  ISETP.GE.AND P1, PT, R39, R5.reuse, PT ;  /* 0x000000052700720c */ /* 0x090fe40003f26270 */
[-C--:B------:R-:W-:Y:S02]  /*12dd0*/  ISETP.GE.AND P2, PT, R38, R5.reuse, PT ;  /* 0x000000052600720c */ /* 0x080fe40003f46270 */
[-C--:B---3--:R-:W-:Y:S02]  /*12de0*/  ISETP.GE.AND P3, PT, R7, R5.reuse, PT ;  /* 0x000000050700720c */ /* 0x088fe40003f66270 */
        /* <DEDUP_REMOVED lines=121> */
.L_x_6738:
[----:B------:R-:W-:Y:S05]  /*13580*/  BSYNC B1 ;  /* 0x0000000000017941 */ /* 0x000fea0003800000 */
.L_x_6737:
        /* <DEDUP_REMOVED lines=125> */
.L_x_6740:
[----:B------:R-:W-:Y:S05]  /*13d60*/  BSYNC B1 ;  /* 0x0000000000017941 */ /* 0x000fea0003800000 */
.L_x_6739:
        /* <DEDUP_REMOVED lines=120> */
.L_x_6742:
[----:B------:R-:W-:Y:S05]  /*144f0*/  BSYNC B1 ;  /* 0x0000000000017941 */ /* 0x000fea0003800000 */
.L_x_6741:
        /* <DEDUP_REMOVED lines=124> */
.L_x_6744:
[----:B------:R-:W-:Y:S05]  /*14cc0*/  BSYNC B1 ;  /* 0x0000000000017941 */ /* 0x000fea0003800000 */
.L_x_6743:
[----:B------:R-:W-:Y:S04]  /*14cd0*/  BSSY B1, `(.L_x_6745) ;  /* 0x0000078000017945 */ /* 0x000fe80003800000 */
[----:B------:R-:W-:Y:S05]  /*14ce0*/  @P4 BRA `(.L_x_6746) ;  /* 0x0000000400d84947 */ /* 0x000fea0003800000 */
[----:B0123--:R-:W0:Y:S01]  /*14cf0*/  LDS.128 R4, [R3+0x22200] ;  /* 0x0222000003047984 */ /* 0x00fe220000000c00 */
[----:B-----5:R-:W-:Y:S02]  /*14d00*/  SHF.R.U32.HI R25, RZ, 0x8, R13 ;  /* 0x00000008ff197819 */ /* 0x020fe4000001160d */
[----:B------:R-:W-:Y:S02]  /*14d10*/  SHF.R.U32.HI R29, RZ, 0x8, R15 ;  /* 0x00000008ff1d7819 */ /* 0x000fe4000001160f */
[----:B------:R-:W-:Y:S02]  /*14d20*/  LOP3.LUT R24, R13, 0xff, RZ, 0xc0, !PT ;  /* 0x000000ff0d187812 */ /* 0x000fe400078ec0ff */
[----:B------:R-:W-:Y:S02]  /*14d30*/  LOP3.LUT R25, R25, 0xff, RZ, 0xc0, !PT ;  /* 0x000000ff19197812 */ /* 0x000fe400078ec0ff */
[----:B------:R-:W-:Y:S02]  /*14d40*/  LOP3.LUT R26, R15, 0xff, RZ, 0xc0, !PT ;  /* 0x000000ff0f1a7812 */ /* 0x000fe400078ec0ff */
[----:B------:R-:W-:-:S02]  /*14d50*/  LOP3.LUT R29, R29, 0xff, RZ, 0xc0, !PT ;  /* 0x000000ff1d1d7812 */ /* 0x000fc400078ec0ff */
[----:B------:R-:W-:Y:S02]  /*14d60*/  SHF.R.U32.HI R28, RZ, 0x10, R15 ;  /* 0x00000010ff1c7819 */ /* 0x000fe4000001160f */
[----:B------:R-:W-:Y:S02]  /*14d70*/  PRMT R24, R25, 0x7604, R24 ;  /* 0x0000760419187816 */ /* 0x000fe40000000018 */
[----:B------:R-:W-:Y:S02]  /*14d80*/  SHF.R.U32.HI R21, RZ, 0x8, R12 ;  /* 0x00000008ff157819 */ /* 0x000fe4000001160c */
[----:B------:R-:W-:Y:S02]  /*14d90*/  SHF.R.U32.HI R25, RZ, 0x8, R14 ;  /* 0x00000008ff197819 */ /* 0x000fe4000001160e */
[----:B------:R-:W-:Y:S02]  /*14da0*/  SHF.R.U32.HI R30, RZ, 0x10, R13 ;  /* 0x00000010ff1e7819 */ /* 0x000fe4000001160d */
[----:B------:R-:W-:Y:S01]  /*14db0*/  PRMT R26, R29, 0x7604, R26 ;  /* 0x000076041d1a7816 */ /* 0x000fe2000000001a */
[----:B------:R-:W-:Y:S01]  /*14dc0*/  IMAD.U32 R29, R28, 0x10000, RZ ;  /* 0x000100001c1d7824 */ /* 0x000fe200078e00ff */
[----:B------:R-:W-:-:S02]  /*14dd0*/  LOP3.LUT R20, R12, 0xff, RZ, 0xc0, !PT ;  /* 0x000000ff0c147812 */ /* 0x000fc400078ec0ff */
[----:B------:R-:W-:Y:S02]  /*14de0*/  LOP3.LUT R21, R21, 0xff, RZ, 0xc0, !PT ;  /* 0x000000ff15157812 */ /* 0x000fe400078ec0ff */
[----:B------:R-:W-:Y:S02]  /*14df0*/  LOP3.LUT R27, R25, 0xff, RZ, 0xc0, !PT ;  /* 0x000000ff191b7812 */ /* 0x000fe400078ec0ff */
[----:B------:R-:W-:Y:S02]  /*14e00*/  SHF.L.U32 R25, R30, 0x10, RZ ;  /* 0x000000101e197819 */ /* 0x000fe400000006ff */
[----:B------:R-:W-:Y:S02]  /*14e10*/  PRMT R21, R21, 0x7604, R20 ;  /* 0x0000760415157816 */ /* 0x000fe40000000014 */
[----:B------:R-:W-:Y:S02]  /*14e20*/  LOP3.LUT R29, R26, 0xff0000, R29, 0xf8, !PT ;  /* 0x00ff00001a1d7812 */ /* 0x000fe400078ef81d */
[----:B------:R-:W-:-:S02]  /*14e30*/  LOP3.LUT R20, R14, 0xff, RZ, 0xc0, !PT ;  /* 0x000000ff0e147812 */ /* 0x000fc400078ec0ff */
[----:B------:R-:W-:Y:S02]  /*14e40*/  LOP3.LUT R25, R24, 0xff0000, R25, 0xf8, !PT ;  /* 0x00ff000018197812 */ /* 0x000fe400078ef819 */
[----:B------:R-:W-:Y:S02]  /*14e50*/  LOP3.LUT R29, R29, 0xff000000, R15, 0xf8, !PT ;  /* 0xff0000001d1d7812 */ /* 0x000fe400078ef80f */
[----:B------:R-:W-:Y:S02]  /*14e60*/  PRMT R27, R27, 0x7604, R20 ;  /* 0x000076041b1b7816 */ /* 0x000fe40000000014 */
[----:B------:R-:W-:Y:S02]  /*14e70*/  LOP3.LUT R25, R25, 0xff000000, R13, 0xf8, !PT ;  /* 0xff00000019197812 */ /* 0x000fe400078ef80d */
[----:B0-----:R-:W-:Y:S02]  /*14e80*/  F2FP.F16.E4M3.UNPACK_B R20, R6.H1 ;  /* 0x00000006ff14723e */ /* 0x001fe400030006ff */
[----:B------:R-:W-:-:S02]  /*14e90*/  F2FP.F16.E4M3.UNPACK_B R30, R29 ;  /* 0x0000001dff1e723e */ /* 0x000fc400020006ff */
        /* <DEDUP_REMOVED lines=91> */
.L_x_6746:
[----:B------:R-:W-:Y:S05]  /*15450*/  BSYNC B1 ;  /* 0x0000000000017941 */ /* 0x000fea0003800000 */
.L_x_6745:
        /* <DEDUP_REMOVED lines=124> */
.L_x_6730:
        /* <DEDUP_REMOVED lines=32> */
.L_x_7017:
[----:B------:R-:W5:Y:S01]  /*15e20*/  LDL R0, [R1+0x4c] ;  /* 0x00004c0001007983 */ /* 0x000f620000100800 */
[----:B------:R-:W-:Y:S01]  /*15e30*/  BSSY B1, `(.L_x_6748) ;  /* 0x0000036000017945 */ /* 0x000fe20003800000 */
[----:B------:R-:W-:Y:S02]  /*15e40*/  CS2R R4, SRZ ;  /* 0x0000000000047805 */ /* 0x000fe4000001ff00 */
[----:B------:R-:W-:Y:S02]  /*15e50*/  CS2R R6, SRZ ;  /* 0x0000000000067805 */ /* 0x000fe4000001ff00 */
[----:B------:R-:W-:Y:S02]  /*15e60*/  CS2R R12, SRZ ;  /* 0x00000000000c7805 */ /* 0x000fe4000001ff00 */
[----:B0-----:R-:W-:Y:S02]  /*15e70*/  CS2R R14, SRZ ;  /* 0x00000000000e7805 */ /* 0x001fe4000001ff00 */
[----:B------:R-:W-:-:S02]  /*15e80*/  CS2R R24, SRZ ;  /* 0x0000000000187805 */ /* 0x000fc4000001ff00 */
[----:B------:R-:W-:Y:S02]  /*15e90*/  CS2R R26, SRZ ;  /* 0x00000000001a7805 */ /* 0x000fe4000001ff00 */
[----:B------:R-:W-:Y:S02]  /*15ea0*/  CS2R R28, SRZ ;  /* 0x00000000001c7805 */ /* 0x000fe4000001ff00 */
[----:B------:R-:W-:Y:S02]  /*15eb0*/  CS2R R30, SRZ ;  /* 0x00000000001e7805 */ /* 0x000fe4000001ff00 */
[----:B------:R-:W-:Y:S02]  /*15ec0*/  CS2R R32, SRZ ;  /* 0x0000000000207805 */ /* 0x000fe4000001ff00 */
[----:B------:R-:W-:Y:S01]  /*15ed0*/  CS2R R34, SRZ ;  /* 0x0000000000227805 */ /* 0x000fe2000001ff00 */
[----:B-----5:R-:W-:Y:S01]  /*15ee0*/  IMAD R49, R0, R9, RZ ;  /* 0x0000000900317224 */ /* 0x020fe200078e02ff */
[----:B------:R-:W-:-:S04]  /*15ef0*/  CS2R R8, SRZ ;  /* 0x0000000000087805 */ /* 0x000fc8000001ff00 */
[----:B------:R-:W-:Y:S02]  /*15f00*/  ISETP.GE.AND P0, PT, R10, R49, PT ;  /* 0x000000310a00720c */ /* 0x000fe40003f06270 */
[----:B------:R-:W-:-:S11]  /*15f10*/  CS2R R10, SRZ ;  /* 0x00000000000a7805 */ /* 0x000fd6000001ff00 */
[----:B------:R-:W-:Y:S05]  /*15f20*/  @P0 BRA `(.L_x_6749) ;  /* 0x0000000000980947 */ /* 0x000fea0003800000 */
        /* <DEDUP_REMOVED lines=9> */
[----:B------:R-:W-:Y:S01]  /*15fc0*/  CS2R R30, SRZ ;  /* 0x00000000001e7805 */ /* 0x000fe2000001ff00 */
[----:B------:R-:W-:Y:S02]  /*15fd0*/  @!P1 IMAD.SHL.U32 R20, R228, 0x10, RZ ;  /* 0x00000010e4149824 */ /* 0x000fe400078e00ff */
[----:B---3--:R-:W-:-:S04]  /*15fe0*/  @!P2 IADD3 R40, P3, R16, R37, RZ ;  /* 0x000000251028a210 */ /* 0x008fc80007f7e0ff */
[----:B------:R-:W-:Y:S01]  /*15ff0*/  @!P0 IMAD.SHL.U32 R38, R229, 0x10, RZ ;  /* 0x00000010e5268824 */ /* 0x000fe200078e00ff */
[----:B------:R-:W-:Y:S02]  /*16000*/  @!P1 SHF.R.S32.HI R0, RZ, 0x1f, R20 ;  /* 0x0000001fff009819 */ /* 0x000fe40000011414 */
[C---:B------:R-:W-:Y:S01]  /*16010*/  @!P1 IADD3 R42, P5, R20.reuse, R37, RZ ;  /* 0x00000025142a9210 */ /* 0x040fe20007fbe0ff */
[C---:B--2---:R-:W-:Y:S01]  /*16020*/  @!P2 IMAD.X R41, R3.reuse, 0x1, R17, P3 ;  /* 0x000000010329a824 */ /* 0x044fe200018e0611 */
[----:B------:R-:W-:Y:S02]  /*16030*/  @!P1 IADD3 R20, P4, R20, R47, RZ ;  /* 0x0000002f14149210 */ /* 0x000fe40007f9e0ff */
[C---:B------:R-:W-:Y:S01]  /*16040*/  @!P0 IADD3 R36, P3, R38.reuse, R37, RZ ;  /* 0x0000002526248210 */ /* 0x040fe20007f7e0ff */
[----:B------:R-:W-:Y:S01]  /*16050*/  @!P1 IMAD.X R43, R3, 0x1, R0, P5 ;  /* 0x00000001032b9824 */ /* 0x000fe200028e0600 */
[----:B------:R-:W-:Y:S01]  /*16060*/  @!P0 SHF.R.S32.HI R8, RZ, 0x1f, R38 ;  /* 0x0000001fff088819 */ /* 0x000fe20000011426 */
[----:B----4-:R-:W-:Y:S01]  /*16070*/  @!P1 IMAD.X R21, R45, 0x1, R0, P4 ;  /* 0x000000012d159824 */ /* 0x010fe200020e0600 */
[----:B------:R-:W-:-:S02]  /*16080*/  @!P0 IADD3 R38, P5, R38, R47, RZ ;  /* 0x0000002f26268210 */ /* 0x000fc40007fbe0ff */
[----:B------:R-:W-:Y:S02]  /*16090*/  CS2R R10, SRZ ;  /* 0x00000000000a7805 */ /* 0x000fe4000001ff00 */
[----:B------:R-:W-:Y:S02]  /*160a0*/  @!P2 IADD3 R46, P4, R16, R47, RZ ;  /* 0x0000002f102ea210 */ /* 0x000fe40007f9e0ff */
[----:B------:R-:W-:Y:S02]  /*160b0*/  CS2R R32, SRZ ;  /* 0x0000000000207805 */ /* 0x000fe4000001ff00 */
[----:B------:R-:W-:Y:S01]  /*160c0*/  @!P0 IADD3.X R37, R3, R8, RZ, P3, !PT ;  /* 0x0000000803258210 */ /* 0x000fe20001ffe4ff */
[----:B------:R-:W-:Y:S01]  /*160d0*/  @!P0 IMAD.X R39, R45, 0x1, R8, P5 ;  /* 0x000000012d278824 */ /* 0x000fe200028e0608 */
[----:B------:R-:W-:Y:S02]  /*160e0*/  CS2R R8, SRZ ;  /* 0x0000000000087805 */ /* 0x000fe4000001ff00 */
[----:B------:R-:W-:-:S02]  /*160f0*/  CS2R R34, SRZ ;  /* 0x0000000000227805 */ /* 0x000fc4000001ff00 */
        /* <DEDUP_REMOVED lines=9> */
.L_x_6749:
[----:B------:R-:W-:Y:S05]  /*16190*/  BSYNC B1 ;  /* 0x0000000000017941 */ /* 0x000fea0003800000 */
.L_x_6748:
[----:B------:R-:W3:Y:S01]  /*161a0*/  LDL R0, [R1+0x48] ;  /* 0x0000480001007983 */ /* 0x000ee20000100800 */
[----:B------:R-:W-:Y:S01]  /*161b0*/  ULEA.HI UR4, UR37, UR37, URZ, 0x1 ;  /* 0x0000002525047291 */ /* 0x000fe2000f8f083f */
[----:B------:R-:W-:Y:S01]  /*161c0*/  BSSY B1, `(.L_x_6750) ;  /* 0x000000e000017945 */ /* 0x000fe20003800000 */
[----:B0-----:R-:W0:Y:S02]  /*161d0*/  S2R R20, SR_TID.X ;  /* 0x0000000000147919 */ /* 0x001e240000002100 */
[----:B------:R-:W-:-:S04]  /*161e0*/  ULOP3.LUT UR4, UR4, 0xfffffffe, URZ, 0xc0, !UPT ;  /* 0xfffffffe04047892 */ /* 0x000fc8000f8ec03f */
[----:B------:R-:W-:-:S06]  /*161f0*/  UIADD3 UR4, UR37, -UR4, URZ ;  /* 0x8000000425047290 */ /* 0x000fcc000fffe03f */
[----:B--2---:R-:W-:-:S05]  /*16200*/  IMAD.U32 R3, RZ, RZ, UR4 ;  /* 0x00000004ff037e24 */ /* 0x004fca000f8e00ff */
[----:B------:R-:W-:-:S04]  /*16210*/  SHF.L.U32 R3, R3, 0x1f, RZ ;  /* 0x0000001f03037819 */ /* 0x000fc800000006ff */
[----:B------:R-:W1:Y:S01]  /*16220*/  SYNCS.PHASECHK.TRANS64.TRYWAIT P0, [R18+URZ+0x33400], R3 ;  /* 0x03340003120075a7 */ /* 0x000e62000800017f */
[C---:B0-----:R-:W-:Y:S02]  /*16230*/  VIADD R21, R20.reuse, 0xffffff80 ;  /* 0xffffff8014157836 */ /* 0x041fe40000000000 */
[----:B------:R-:W-:-:S05]  /*16240*/  VIADD R20, R20, 0xffffff80 ;  /* 0xffffff8014147836 */ /* 0x000fca0000000000 */
[----:B------:R-:W-:-:S04]  /*16250*/  LEA.HI R20, R20, R21, RZ, 0x1 ;  /* 0x0000001514147211 */ /* 0x000fc800078f08ff */
[----:B------:R-:W-:Y:S02]  /*16260*/  SHF.R.S32.HI R20, RZ, 0x1, R20 ;  /* 0x00000001ff147819 */ /* 0x000fe40000011414 */
[----:B---3--:R-:W-:-:S04]  /*16270*/  VIADDMNMX R0, R49, -R0, 0x80, PT ;  /* 0x0000008031007446 */ /* 0x008fc80003800900 */
[----:B------:R-:W-:Y:S01]  /*16280*/  ISETP.GE.AND P1, PT, R20, R0, PT ;  /* 0x000000001400720c */ /* 0x000fe20003f26270 */
[----:B-1----:R-:W-:-:S12]  /*16290*/  @!P0 BRA `(.L_x_6751) ;  /* 0x000001f400e88947 */ /* 0x002fd80003800000 */
.L_x_7018:
[----:B------:R-:W-:Y:S05]  /*162a0*/  BSYNC B1 ;  /* 0x0000000000017941 */ /* 0x000fea0003800000 */
.L_x_6750:
        /* <DEDUP_REMOVED lines=10> */
[----:B------:R-:W2:Y:S01]  /*16350*/  LDL R70, [R1+0x13c] ;  /* 0x00013c0001467983 */ /* 0x000ea20000100800 */
[----:B------:R-:W-:Y:S02]  /*16360*/  LEA.HI R0, R48, R48, RZ, 0x1 ;  /* 0x0000003030007211 */ /* 0x000fe400078f08ff */
[----:B-----5:R-:W-:Y:S02]  /*16370*/  LOP3.LUT R20, R24, 0xff, RZ, 0xc0, !PT ;  /* 0x000000ff18147812 */ /* 0x020fe400078ec0ff */
[----:B------:R-:W-:Y:S02]  /*16380*/  LOP3.LUT R21, R0, 0xfffffffe, RZ, 0xc0, !PT ;  /* 0xfffffffe00157812 */ /* 0x000fe400078ec0ff */
[----:B------:R-:W-:Y:S02]  /*16390*/  SHF.R.U32.HI R0, RZ, 0x8, R24 ;  /* 0x00000008ff007819 */ /* 0x000fe40000011618 */
[----:B------:R-:W-:Y:S01]  /*163a0*/  SHF.R.U32.HI R37, RZ, 0x8, R25 ;  /* 0x00000008ff257819 */ /* 0x000fe20000011619 */
[----:B------:R-:W-:Y:S01]  /*163b0*/  IMAD.IADD R48, R48, 0x1, -R21 ;  /* 0x0000000130307824 */ /* 0x000fe200078e0a15 */
[----:B------:R-:W-:-:S02]  /*163c0*/  LOP3.LUT R21, R0, 0xff, RZ, 0xc0, !PT ;  /* 0x000000ff00157812 */ /* 0x000fc400078ec0ff */
[----:B------:R-:W-:Y:S02]  /*163d0*/  SHF.R.U32.HI R39, RZ, 0x8, R26 ;  /* 0x00000008ff277819 */ /* 0x000fe4000001161a */
[----:B------:R-:W-:Y:S02]  /*163e0*/  LEA.HI R0, R3, R48, RZ, 0x1c ;  /* 0x0000003003007211 */ /* 0x000fe400078fe0ff */
[----:B----4-:R-:W-:Y:S02]  /*163f0*/  PRMT R45, R21, 0x7604, R20 ;  /* 0x00007604152d7816 */ /* 0x010fe40000000014 */
        /* <DEDUP_REMOVED lines=17> */
[----:B------:R-:W-:Y:S02]  /*16510*/  LOP3.LUT R36, R27, 0xff, RZ, 0xc0, !PT ;  /* 0x000000ff1b247812 */ /* 0x000fe400078ec0ff */
[----:B------:R-:W-:Y:S01]  /*16520*/  LOP3.LUT R38, R4, 0xff, RZ, 0xc0, !PT ;  /* 0x000000ff04267812 */ /* 0x000fe200078ec0ff */
[----:B------:R-:W0:Y:S01]  /*16530*/  LDS.128 R40, [R0+0x1e200] ;  /* 0x01e2000000287984 */ /* 0x000e220000000c00 */
[----:B------:R-:W-:-:S02]  /*16540*/  LOP3.LUT R37, R37, 0xff, RZ, 0xc0, !PT ;  /* 0x000000ff25257812 */ /* 0x000fc400078ec0ff */
[----:B------:R-:W-:Y:S02]  /*16550*/  LOP3.LUT R39, R39, 0xff, RZ, 0xc0, !PT ;  /* 0x000000ff27277812 */ /* 0x000fe400078ec0ff */
[----:B------:R-:W-:Y:S02]  /*16560*/  PRMT R46, R37, 0x7604, R36 ;  /* 0x00007604252e7816 */ /* 0x000fe40000000024 */
[----:B------:R-:W-:Y:S02]  /*16570*/  PRMT R53, R39, 0x7604, R38 ;  /* 0x0000760427357816 */ /* 0x000fe40000000026 */
[----:B------:R-:W-:Y:S02]  /*16580*/  SHF.R.U32.HI R48, RZ, 0x8, R5 ;  /* 0x00000008ff307819 */ /* 0x000fe40000011605 */
[----:B------:R-:W-:Y:S02]  /*16590*/  SHF.R.U32.HI R52, RZ, 0x8, R7 ;  /* 0x00000008ff347819 */ /* 0x000fe40000011607 */
[----:B------:R-:W-:-:S02]  /*165a0*/  LOP3.LUT R47, R5, 0xff, RZ, 0xc0, !PT ;  /* 0x000000ff052f7812 */ /* 0x000fc400078ec0ff */
        /* <DEDUP_REMOVED lines=8> */
[----:B------:R-:W-:Y:S02]  /*16630*/  SHF.R.U32.HI R55, RZ, 0x10, R5 ;  /* 0x00000010ff377819 */ /* 0x000fe40000011605 */
[----:B------:R-:W-:Y:S02]  /*16640*/  PRMT R52, R52, 0x7604, R51 ;  /* 0x0000760434347816 */ /* 0x000fe40000000033 */
[----:B------:R-:W-:Y:S02]  /*16650*/  SHF.R.U32.HI R51, RZ, 0x10, R27 ;  /* 0x00000010ff337819 */ /* 0x000fe4000001161b */
[----:B------:R-:W-:Y:S01]  /*16660*/  PRMT R57, R50, 0x7604, R21 ;  /* 0x0000760432397816 */ /* 0x000fe20000000015 */
[----:B------:R-:W-:Y:S01]  /*16670*/  IMAD.U32 R21, R47, 0x10000, RZ ;  /* 0x000100002f157824 */ /* 0x000fe200078e00ff */
[----:B------:R-:W-:Y:S01]  /*16680*/  SHF.L.U32 R55, R55, 0x10, RZ ;  /* 0x0000001037377819 */ /* 0x000fe200000006ff */
[----:B------:R-:W-:Y:S01]  /*16690*/  IMAD.U32 R51, R51, 0x10000, RZ ;  /* 0x0001000033337824 */ /* 0x000fe200078e00ff */
[----:B------:R-:W-:-:S02]  /*166a0*/  LOP3.LUT R49, R49, 0xff0000, R26, 0xf8, !PT ;  /* 0x00ff000031317812 */ /* 0x000fc400078ef81a */
[----:B------:R-:W-:Y:S02]  /*166b0*/  LOP3.LUT R55, R48, 0xff0000, R55, 0xf8, !PT ;  /* 0x00ff000030377812 */ /* 0x000fe400078ef837 */
[----:B------:R-:W-:Y:S02]  /*166c0*/  LOP3.LUT R47, R20, 0xff0000, R21, 0xf8, !PT ;  /* 0x00ff0000142f7812 */ /* 0x000fe400078ef815 */
[----:B------:R-:W-:Y:S02]  /*166d0*/  LOP3.LUT R51, R46, 0xff0000, R51, 0xf8, !PT ;  /* 0x00ff00002e337812 */ /* 0x000fe400078ef833 */
[----:B------:R-:W-:Y:S02]  /*166e0*/  LOP3.LUT R54, R55, 0xff000000, R5, 0xf8, !PT ;  /* 0xff00000037367812 */ /* 0x000fe400078ef805 */
[----:B------:R-:W-:Y:S02]  /*166f0*/  LOP3.LUT R47, R47, 0xff000000, R25, 0xf8, !PT ;  /* 0xff0000002f2f7812 */ /* 0x000fe400078ef819 */
[----:B------:R-:W-:-:S02]  /*16700*/  SHF.R.U32.HI R59, RZ, 0x10, R7 ;  /* 0x00000010ff3b7819 */ /* 0x000fc40000011607 */
[----:B------:R-:W-:Y:S02]  /*16710*/  LOP3.LUT R21, R45, 0xff0000, R24, 0xf8, !PT ;  /* 0x00ff00002d157812 */ /* 0x000fe400078ef818 */
[----:B------:R-:W-:Y:S01]  /*16720*/  LOP3.LUT R45, R53, 0xff0000, R4, 0xf8, !PT ;  /* 0x00ff0000352d7812 */ /* 0x000fe200078ef804 */
[----:B------:R-:W-:Y:S01]  /*16730*/  IMAD.U32 R59, R59, 0x10000, RZ ;  /* 0x000100003b3b7824 */ /* 0x000fe200078e00ff */
[----:B------:R-:W-:Y:S02]  /*16740*/  LOP3.LUT R20, R49, 0xff000000, R26, 0xf8, !PT ;  /* 0xff00000031147812 */ /* 0x000fe400078ef81a */
[----:B------:R-:W-:Y:S02]  /*16750*/  LOP3.LUT R57, R57, 0xff0000, R6, 0xf8, !PT ;  /* 0x00ff000039397812 */ /* 0x000fe400078ef806 */
[----:B------:R-:W-:Y:S02]  /*16760*/  LOP3.LUT R51, R51, 0xff000000, R27, 0xf8, !PT ;  /* 0xff00000033337812 */ /* 0x000fe400078ef81b */
[----:B------:R-:W-:-:S02]  /*16770*/  F2FP.F16.E4M3.UNPACK_B R56, R54 ;  /* 0x00000036ff38723e */ /* 0x000fc400020006ff */
[----:B0-----:R-:W-:Y:S02]  /*16780*/  F2FP.F16.E4M3.UNPACK_B R26, R41 ;  /* 0x00000029ff1a723e */ /* 0x001fe400020006ff */
[----:B------:R-:W-:Y:S02]  /*16790*/  F2FP.F16.E4M3.UNPACK_B R27, R47 ;  /* 0x0000002fff1b723e */ /* 0x000fe400020006ff */
[----:B------:R-:W-:Y:S02]  /*167a0*/  LOP3.LUT R21, R21, 0xff000000, R24, 0xf8, !PT ;  /* 0xff00000015157812 */ /* 0x000fe400078ef818 */
[----:B------:R-:W-:Y:S02]  /*167b0*/  LOP3.LUT R45, R45, 0xff000000, R4, 0xf8, !PT ;  /* 0xff0000002d2d7812 */ /* 0x000fe400078ef804 */
[----:B------:R-:W-:Y:S01]  /*167c0*/  LOP3.LUT R4, R57, 0xff000000, R6, 0xf8, !PT ;  /* 0xff00000039047812 */ /* 0x000fe200078ef806 */
[----:B------:R-:W-:Y:S01]  /*167d0*/  HADD2.F32 R57, -RZ, R56.H0_H0 ;  /* 0x20000038ff397230 */ /* 0x000fe20000004100 */
[----:B------:R-:W-:Y:S01]  /*167e0*/  LOP3.LUT R59, R52, 0xff0000, R59, 0xf8, !PT ;  /* 0x00ff0000343b7812 */ /* 0x000fe200078ef83b */
[--C-:B------:R-:W-:Y:S01]  /*167f0*/  HADD2.F32 R6, -RZ, R26.reuse.H0_H0 ;  /* 0x2000001aff067230 */ /* 0x100fe20000004100 */
[----:B------:R-:W-:Y:S01]  /*16800*/  F2FP.F16.E4M3.UNPACK_B R52, R40.H1 ;  /* 0x00000028ff34723e */ /* 0x000fe200030006ff */
[----:B------:R-:W-:Y:S01]  /*16810*/  HADD2.F32 R26, -RZ, R26.H1_H1 ;  /* 0x3000001aff1a7230 */ /* 0x000fe20000004100 */
[----:B------:R-:W-:-:S02]  /*16820*/  F2FP.F16.E4M3.UNPACK_B R54, R54.H1 ;  /* 0x00000036ff36723e */ /* 0x000fc400030006ff */
[----:B------:R-:W-:Y:S02]  /*16830*/  F2FP.F16.E4M3.UNPACK_B R47, R47.H1 ;  /* 0x0000002fff2f723e */ /* 0x000fe400030006ff */
[-C--:B------:R-:W-:Y:S02]  /*16840*/  F2FP.F16.E4M3.UNPACK_B R49, R43.reuse ;  /* 0x0000002bff31723e */ /* 0x080fe400020006ff */
[----:B------:R-:W-:Y:S01]  /*16850*/  F2FP.F16.E4M3.UNPACK_B R55, R43.H1 ;  /* 0x0000002bff37723e */ /* 0x000fe200030006ff */
[----:B------:R-:W-:Y:S01]  /*16860*/  HADD2.F32 R43, -RZ, R27.H1_H1 ;  /* 0x3000001bff2b7230 */ /* 0x000fe20000004100 */
[----:B------:R-:W-:Y:S02]  /*16870*/  LOP3.LUT R59, R59, 0xff000000, R7, 0xf8, !PT ;  /* 0xff0000003b3b7812 */ /* 0x000fe400078ef807 */
[-C--:B------:R-:W-:Y:S02]  /*16880*/  F2FP.F16.E4M3.UNPACK_B R7, R42.reuse ;  /* 0x0000002aff07723e */ /* 0x080fe400020006ff */
[----:B------:R-:W-:Y:S01]  /*16890*/  F2FP.F16.E4M3.UNPACK_B R42, R42.H1 ;  /* 0x0000002aff2a723e */ /* 0x000fe200030006ff */
[----:B--2---:R-:W0:Y:S02]  /*168a0*/  LDS.128 R36, [R70+0x1e200] ;  /* 0x01e2000046247984 */ /* 0x004e240000000c00 */
[----:B0-----:R-:W-:-:S02]  /*168b0*/  F2FP.F16.E4M3.UNPACK_B R24, R37 ;  /* 0x00000025ff18723e */ /* 0x001fc400020006ff */
[----:B------:R-:W-:Y:S02]  /*168c0*/  F2FP.F16.E4M3.UNPACK_B R46, R37.H1 ;  /* 0x00000025ff2e723e */ /* 0x000fe400030006ff */
[-C--:B------:R-:W-:Y:S01]  /*168d0*/  F2FP.F16.E4M3.UNPACK_B R37, R36.reuse ;  /* 0x00000024ff25723e */ /* 0x080fe200020006ff */
[--C-:B------:R-:W-:Y:S01]  /*168e0*/  HADD2.F32 R25, -RZ, R24.reuse.H0_H0 ;  /* 0x20000018ff197230 */ /* 0x100fe20000004100 */
[----:B------:R-:W-:Y:S01]  /*168f0*/  F2FP.F16.E4M3.UNPACK_B R50, R36.H1 ;  /* 0x00000024ff32723e */ /* 0x000fe200030006ff */
[----:B------:R-:W-:Y:S01]  /*16900*/  HADD2.F32 R36, -RZ, R27.H0_H0 ;  /* 0x2000001bff247230 */ /* 0x000fe20000004100 */
[-C--:B------:R-:W-:Y:S01]  /*16910*/  F2FP.F16.E4M3.UNPACK_B R48, R39.reuse ;  /* 0x00000027ff30723e */ /* 0x080fe200020006ff */
[----:B------:R-:W-:Y:S01]  /*16920*/  HADD2.F32 R24, -RZ, R24.H1_H1 ;  /* 0x30000018ff187230 */ /* 0x000fe20000004100 */
[----:B------:R-:W-:Y:S02]  /*16930*/  F2FP.F16.E4M3.UNPACK_B R53, R39.H1 ;  /* 0x00000027ff35723e */ /* 0x000fe400030006ff */
[----:B------:R-:W-:Y:S01]  /*16940*/  F2FP.F16.E4M3.UNPACK_B R39, R41.H1 ;  /* 0x00000029ff27723e */ /* 0x000fe200030006ff */
[C---:B------:R-:W-:Y:S01]  /*16950*/  FMUL.FTZ R58, R6.reuse, R36 ;  /* 0x00000024063a7220 */ /* 0x040fe20000410000 */
[----:B------:R-:W-:Y:S01]  /*16960*/  F2FP.F16.E4M3.UNPACK_B R41, R40 ;  /* 0x00000028ff29723e */ /* 0x000fe200020006ff */
[-C--:B------:R-:W-:Y:S01]  /*16970*/  FMUL.FTZ R40, R6, R57.reuse ;  /* 0x0000003906287220 */ /* 0x080fe20000410000 */
[-C--:B------:R-:W-:Y:S01]  /*16980*/  F2FP.F16.E4M3.UNPACK_B R5, R38.reuse ;  /* 0x00000026ff05723e */ /* 0x080fe200020006ff */
[----:B------:R-:W-:Y:S01]  /*16990*/  HADD2.F32 R27, -RZ, R39.H0_H0 ;  /* 0x20000027ff1b7230 */ /* 0x000fe20000004100 */
[----:B------:R-:W-:Y:S01]  /*169a0*/  F2FP.F16.E4M3.UNPACK_B R38, R38.H1 ;  /* 0x00000026ff26723e */ /* 0x000fe200030006ff */
[C---:B------:R-:W-:Y:S01]  /*169b0*/  FFMA.FTZ R6, R25.reuse, R36, -R40 ;  /* 0x0000002419067223 */ /* 0x040fe20000010828 */
[----:B------:R-:W-:Y:S01]  /*169c0*/  FFMA.FTZ R25, R25, R57, R58 ;  /* 0x0000003919197223 */ /* 0x000fe2000001003a */
[----:B------:R-:W-:Y:S01]  /*169d0*/  HADD2.F32 R57, -RZ, R56.H1_H1 ;  /* 0x30000038ff397230 */ /* 0x000fe20000004100 */
[----:B------:R-:W-:Y:S01]  /*169e0*/  F2FP.F16.E4M3.UNPACK_B R58, R59 ;  /* 0x0000003bff3a723e */ /* 0x000fe200020006ff */
[----:B------:R-:W-:-:S02]  /*169f0*/  HADD2.F32 R56, -RZ, R54.H0_H0 ;  /* 0x20000036ff387230 */ /* 0x000fc40000004100 */
[----:B------:R-:W-:Y:S02]  /*16a00*/  HADD2.F32 R40, -RZ, R47.H0_H0 ;  /* 0x2000002fff287230 */ /* 0x000fe40000004100 */
[C---:B------:R-:W-:Y:S01]  /*16a10*/  FMUL.FTZ R61, R26.reuse, R57 ;  /* 0x000000391a3d7220 */ /* 0x040fe20000410000 */
[-C--:B------:R-:W-:Y:S01]  /*16a20*/  FMUL.FTZ R26, R26, R43.reuse ;  /* 0x0000002b1a1a7220 */ /* 0x080fe20000410000 */
[C---:B------:R-:W-:Y:S01]  /*16a30*/  FMUL.FTZ R63, R27.reuse, R56 ;  /* 0x000000381b3f7220 */ /* 0x040fe20000410000 */
[----:B------:R-:W-:Y:S02]  /*16a40*/  HADD2.F32 R36, -RZ, R46.H0_H0 ;  /* 0x2000002eff247230 */ /* 0x000fe40000004100 */
[----:B------:R-:W-:Y:S01]  /*16a50*/  FMUL.FTZ R65, R27, R40 ;  /* 0x000000281b417220 */ /* 0x000fe20000410000 */
[C---:B------:R-:W-:Y:S01]  /*16a60*/  FFMA.FTZ R27, R24.reuse, R43, -R61 ;  /* 0x0000002b181b7223 */ /* 0x040fe2000001083d */
[----:B------:R-:W-:Y:S01]  /*16a70*/  FFMA.FTZ R24, R24, R57, R26 ;  /* 0x0000003918187223 */ /* 0x000fe2000001001a */
[----:B------:R-:W-:Y:S01]  /*16a80*/  HADD2.F32 R57, -RZ, R54.H1_H1 ;  /* 0x30000036ff397230 */ /* 0x000fe20000004100 */
[----:B------:R-:W-:Y:S01]  /*16a90*/  F2FP.F16.E4M3.UNPACK_B R54, R51 ;  /* 0x00000033ff36723e */ /* 0x000fe200020006ff */
[----:B------:R-:W-:-:S02]  /*16aa0*/  HADD2.F32 R39, -RZ, R39.H1_H1 ;  /* 0x30000027ff277230 */ /* 0x000fc40000004100 */
[C---:B------:R-:W-:Y:S01]  /*16ab0*/  FFMA.FTZ R26, R36.reuse, R40, -R63 ;  /* 0x00000028241a7223 */ /* 0x040fe2000001083f */
[----:B------:R-:W-:Y:S02]  /*16ac0*/  HADD2.F32 R60, -RZ, R58.H0_H0 ;  /* 0x2000003aff3c7230 */ /* 0x000fe40000004100 */
[----:B------:R-:W-:Y:S01]  /*16ad0*/  FFMA.FTZ R36, R36, R56, R65 ;  /* 0x0000003824247223 */ /* 0x000fe20000010041 */
[----:B------:R-:W-:Y:S02]  /*16ae0*/  HADD2.F32 R43, -RZ, R49.H0_H0 ;  /* 0x20000031ff2b7230 */ /* 0x000fe40000004100 */
[----:B------:R-:W-:Y:S01]  /*16af0*/  FMUL.FTZ R61, R39, R57 ;  /* 0x00000039273d7220 */ /* 0x000fe20000410000 */
[----:B------:R-:W-:Y:S02]  /*16b00*/  HADD2.F32 R47, -RZ, R47.H1_H1 ;  /* 0x3000002fff2f7230 */ /* 0x000fe40000004100 */
[----:B------:R-:W-:Y:S02]  /*16b10*/  HADD2.F32 R46, -RZ, R46.H1_H1 ;  /* 0x3000002eff2e7230 */ /* 0x000fe40000004100 */
[----:B------:R-:W-:Y:S01]  /*16b20*/  FMUL.FTZ R63, R43, R60 ;  /* 0x0000003c2b3f7220 */ /* 0x000fe20000410000 */
[----:B------:R-:W-:-:S02]  /*16b30*/  HADD2.F32 R56, -RZ, R54.H0_H0 ;  /* 0x20000036ff387230 */ /* 0x000fc40000004100 */
[-C--:B------:R-:W-:Y:S01]  /*16b40*/  FMUL.FTZ R62, R39, R47.reuse ;  /* 0x0000002f273e7220 */ /* 0x080fe20000410000 */
[----:B------:R-:W-:Y:S02]  /*16b50*/  HADD2.F32 R40, -RZ, R48.H0_H0 ;  /* 0x20000030ff287230 */ /* 0x000fe40000004100 */
[----:B------:R-:W-:Y:S01]  /*16b60*/  FFMA.FTZ R39, R46, R47, -R61 ;  /* 0x0000002f2e277223 */ /* 0x000fe2000001083d */
[----:B------:R-:W-:Y:S01]  /*16b70*/  F2FP.F16.E4M3.UNPACK_B R61, R59.H1 ;  /* 0x0000003bff3d723e */ /* 0x000fe200030006ff */
[-C--:B------:R-:W-:Y:S01]  /*16b80*/  FMUL.FTZ R65, R43, R56.reuse ;  /* 0x000000382b417220 */ /* 0x080fe20000410000 */
[----:B------:R-:W-:Y:S02]  /*16b90*/  HADD2.F32 R58, -RZ, R58.H1_H1 ;  /* 0x3000003aff3a7230 */ /* 0x000fe40000004100 */
[----:B------:R-:W-:Y:S01]  /*16ba0*/  FFMA.FTZ R43, R40, R56, -R63 ;  /* 0x00000038282b7223 */ /* 0x000fe2000001083f */
[----:B------:R-:W-:Y:S01]  /*16bb0*/  HADD2.F32 R56, -RZ, R54.H1_H1 ;  /* 0x30000036ff387230 */ /* 0x000fe20000004100 */
[----:B------:R-:W-:Y:S01]  /*16bc0*/  F2FP.F16.E4M3.UNPACK_B R54, R51.H1 ;  /* 0x00000033ff36723e */ /* 0x000fe200030006ff */
[----:B------:R-:W-:-:S02]  /*16bd0*/  HADD2.F32 R49, -RZ, R49.H1_H1 ;  /* 0x30000031ff317230 */ /* 0x000fc40000004100 */
[----:B------:R-:W-:Y:S01]  /*16be0*/  FFMA.FTZ R47, R46, R57, R62 ;  /* 0x000000392e2f7223 */ /* 0x000fe2000001003e */
[----:B------:R-:W-:Y:S02]  /*16bf0*/  HADD2.F32 R59, -RZ, R61.H0_H0 ;  /* 0x2000003dff3b7230 */ /* 0x000fe40000004100 */
[----:B------:R-:W-:Y:S01]  /*16c00*/  FFMA.FTZ R40, R40, R60, R65 ;  /* 0x0000003c28287223 */ /* 0x000fe20000010041 */
[----:B------:R-:W-:Y:S02]  /*16c10*/  HADD2.F32 R46, -RZ, R55.H0_H0 ;  /* 0x20000037ff2e7230 */ /* 0x000fe40000004100 */
[C---:B------:R-:W-:Y:S01]  /*16c20*/  FMUL.FTZ R63, R49.reuse, R58 ;  /* 0x0000003a313f7220 */ /* 0x040fe20000410000 */
[----:B------:R-:W-:Y:S02]  /*16c30*/  HADD2.F32 R57, -RZ, R54.H0_H0 ;  /* 0x20000036ff397230 */ /* 0x000fe40000004100 */
[----:B------:R-:W-:Y:S01]  /*16c40*/  FMUL.FTZ R49, R49, R56 ;  /* 0x0000003831317220 */ /* 0x000fe20000410000 */
[----:B------:R-:W-:-:S02]  /*16c50*/  HADD2.F32 R48, -RZ, R48.H1_H1 ;  /* 0x30000030ff307230 */ /* 0x000fc40000004100 */
[C---:B------:R-:W-:Y:S01]  /*16c60*/  FMUL.FTZ R60, R46.reuse, R59 ;  /* 0x0000003b2e3c7220 */ /* 0x040fe20000410000 */
[----:B------:R-:W-:Y:S02]  /*16c70*/  HADD2.F32 R51, -RZ, R53.H0_H0 ;  /* 0x20000035ff337230 */ /* 0x000fe40000004100 */
[-C--:B------:R-:W-:Y:S01]  /*16c80*/  FMUL.FTZ R62, R46, R57.reuse ;  /* 0x000000392e3e7220 */ /* 0x080fe20000410000 */
[----:B------:R-:W-:Y:S02]  /*16c90*/  HADD2.F32 R61, -RZ, R61.H1_H1 ;  /* 0x3000003dff3d7230 */ /* 0x000fe40000004100 */
[C---:B------:R-:W-:Y:S01]  /*16ca0*/  FFMA.FTZ R46, R48.reuse, R56, -R63 ;  /* 0x00000038302e7223 */ /* 0x040fe2000001083f */
[----:B------:R-:W-:Y:S01]  /*16cb0*/  FFMA.FTZ R49, R48, R58, R49 ;  /* 0x0000003a30317223 */ /* 0x000fe20000010031 */
[C---:B------:R-:W-:Y:S01]  /*16cc0*/  FFMA.FTZ R48, R51.reuse, R57, -R60 ;  /* 0x0000003933307223 */ /* 0x040fe2000001083c */
        /* <DEDUP_REMOVED lines=16> */
[----:B------:R-:W-:Y:S02]  /*16dd0*/  HADD2.F32 R52, -RZ, R52.H1_H1 ;  /* 0x30000034ff347230 */ /* 0x000fe40000004100 */
[C---:B------:R-:W-:Y:S01]  /*16de0*/  FFMA.FTZ R63, R54.reuse, R59, -R63 ;  /* 0x0000003b363f7223 */ /* 0x040fe2000001083f */
[----:B------:R-:W-:Y:S02]  /*16df0*/  HADD2.F32 R57, -RZ, R57.H1_H1 ;  /* 0x30000039ff397230 */ /* 0x000fe40000004100 */
[C---:B------:R-:W-:Y:S01]  /*16e00*/  FFMA.FTZ R62, R53.reuse, R62, R55 ;  /* 0x0000003e353e7223 */ /* 0x040fe20000010037 */
[----:B------:R-:W-:Y:S02]  /*16e10*/  HADD2.F32 R55, -RZ, R60.H1_H1 ;  /* 0x3000003cff377230 */ /* 0x000fe40000004100 */
[----:B------:R-:W-:Y:S01]  /*16e20*/  FFMA.FTZ R66, R54, R61, R64 ;  /* 0x0000003d36427223 */ /* 0x000fe20000010040 */
[----:B------:R-:W-:Y:S01]  /*16e30*/  FFMA.FTZ R59, R53, R58, -R56 ;  /* 0x0000003a353b7223 */ /* 0x000fe20000010838 */
        /* <DEDUP_REMOVED lines=39> */
[-C--:B------:R-:W-:Y:S01]  /*170b0*/  FMUL.FTZ R42, R42, R37.reuse ;  /* 0x000000252a2a7220 */ /* 0x080fe20000410000 */
[----:B------:R-:W-:Y:S01]  /*170c0*/  F2FP.SATFINITE.E4M3.F32.PACK_AB_MERGE_C R57, R57, R62, RZ ;  /* 0x0000003e3939723e */ /* 0x000fe200048070ff */
[C---:B------:R-:W-:Y:S01]  /*170d0*/  FFMA.FTZ R54, R21.reuse, R50, -R54 ;  /* 0x0000003215367223 */ /* 0x040fe20000010836 */
[----:B------:R-:W-:Y:S01]  /*170e0*/  FFMA.FTZ R60, R21, R52, R60 ;  /* 0x00000034153c7223 */ /* 0x000fe2000001003c */
[C---:B------:R-:W-:Y:S01]  /*170f0*/  FFMA.FTZ R61, R38.reuse, R37, -R41 ;  /* 0x00000025263d7223 */ /* 0x040fe20000010829 */
[----:B------:R-:W-:Y:S01]  /*17100*/  FFMA.FTZ R45, R38, R45, R42 ;  /* 0x0000002d262d7223 */ /* 0x000fe2000001002a */
[--C-:B------:R-:W-:Y:S01]  /*17110*/  HADD2.F32 R21, -RZ, R20.reuse.H0_H0 ;  /* 0x20000014ff157230 */ /* 0x100fe20000004100 */
[----:B------:R-:W-:Y:S01]  /*17120*/  F2FP.SATFINITE.E4M3.F32.PACK_AB_MERGE_C R24, R55, R58, R57 ;  /* 0x0000003a3718723e */ /* 0x000fe20004807039 */
[----:B------:R-:W-:Y:S01]  /*17130*/  HADD2.F32 R38, -RZ, R20.H1_H1 ;  /* 0x30000014ff267230 */ /* 0x000fe20000004100 */
[----:B------:R-:W-:Y:S01]  /*17140*/  F2FP.SATFINITE.E4M3.F32.PACK_AB_MERGE_C R54, R61, R54, RZ ;  /* 0x000000363d36723e */ /* 0x000fe200048070ff */
[----:B------:R-:W-:-:S02]  /*17150*/  HADD2.F32 R20, -RZ, R7.H0_H0 ;  /* 0x20000007ff147230 */ /* 0x000fc40000004100 */
[--C-:B------:R-:W-:Y:S02]  /*17160*/  HADD2.F32 R37, -RZ, R4.reuse.H0_H0 ;  /* 0x20000004ff257230 */ /* 0x100fe40000004100 */
[----:B------:R-:W-:Y:S02]  /*17170*/  HADD2.F32 R42, -RZ, R4.H1_H1 ;  /* 0x30000004ff2a7230 */ /* 0x000fe40000004100 */
[----:B------:R-:W-:Y:S02]  /*17180*/  HADD2.F32 R7, -RZ, R7.H1_H1 ;  /* 0x30000007ff077230 */ /* 0x000fe40000004100 */
[C---:B------:R-:W-:Y:S01]  /*17190*/  FMUL.FTZ R41, R20.reuse, R37 ;  /* 0x0000002514297220 */ /* 0x040fe20000410000 */
[--C-:B------:R-:W-:Y:S02]  /*171a0*/  HADD2.F32 R4, -RZ, R5.reuse.H0_H0 ;  /* 0x20000005ff047230 */ /* 0x100fe40000004100 */
[----:B------:R-:W-:Y:S01]  /*171b0*/  FMUL.FTZ R20, R20, R21 ;  /* 0x0000001514147220 */ /* 0x000fe20000410000 */
[----:B------:R-:W-:-:S02]  /*171c0*/  HADD2.F32 R5, -RZ, R5.H1_H1 ;  /* 0x30000005ff057230 */ /* 0x000fc40000004100 */
[C---:B------:R-:W-:Y:S01]  /*171d0*/  FMUL.FTZ R50, R7.reuse, R42 ;  /* 0x0000002a07327220 */ /* 0x040fe20000410000 */
[-C--:B------:R-:W-:Y:S01]  /*171e0*/  FMUL.FTZ R7, R7, R38.reuse ;  /* 0x0000002607077220 */ /* 0x080fe20000410000 */
[C---:B------:R-:W-:Y:S01]  /*171f0*/  FFMA.FTZ R41, R4.reuse, R21, -R41 ;  /* 0x0000001504297223 */ /* 0x040fe20000010829 */
[----:B------:R-:W-:Y:S01]  /*17200*/  FFMA.FTZ R20, R4, R37, R20 ;  /* 0x0000002504147223 */ /* 0x000fe20000010014 */
[C---:B------:R-:W-:Y:S01]  /*17210*/  FFMA.FTZ R50, R5.reuse, R38, -R50 ;  /* 0x0000002605327223 */ /* 0x040fe20000010832 */
[----:B------:R-:W-:Y:S01]  /*17220*/  FFMA.FTZ R21, R5, R42, R7 ;  /* 0x0000002a05157223 */ /* 0x000fe20000010007 */
[----:B------:R-:W-:Y:S02]  /*17230*/  F2FP.SATFINITE.E4M3.F32.PACK_AB_MERGE_C R5, R39, R26, RZ ;  /* 0x0000001a2705723e */ /* 0x000fe400048070ff */
[----:B------:R-:W-:Y:S02]  /*17240*/  F2FP.SATFINITE.E4M3.F32.PACK_AB_MERGE_C R7, R63, R48, RZ ;  /* 0x000000303f07723e */ /* 0x000fe400048070ff */
[----:B------:R-:W-:-:S02]  /*17250*/  F2FP.SATFINITE.E4M3.F32.PACK_AB_MERGE_C R4, R64, R59, RZ ;  /* 0x0000003b4004723e */ /* 0x000fc400048070ff */
[----:B------:R-:W-:Y:S02]  /*17260*/  F2FP.SATFINITE.E4M3.F32.PACK_AB_MERGE_C R26, R45, R60, RZ ;  /* 0x0000003c2d1a723e */ /* 0x000fe400048070ff */
[----:B------:R-:W-:Y:S02]  /*17270*/  F2FP.SATFINITE.E4M3.F32.PACK_AB_MERGE_C R5, R27, R6, R5 ;  /* 0x000000061b05723e */ /* 0x000fe40004807005 */
[----:B------:R-:W-:Y:S02]  /*17280*/  F2FP.SATFINITE.E4M3.F32.PACK_AB_MERGE_C R7, R46, R43, R7 ;  /* 0x0000002b2e07723e */ /* 0x000fe40004807007 */
[----:B------:R-:W-:Y:S02]  /*17290*/  F2FP.SATFINITE.E4M3.F32.PACK_AB_MERGE_C R4, R53, R56, R4 ;  /* 0x000000383504723e */ /* 0x000fe40004807004 */
[----:B------:R-:W-:Y:S02]  /*172a0*/  F2FP.SATFINITE.E4M3.F32.PACK_AB_MERGE_C R6, R50, R41, R54 ;  /* 0x000000293206723e */ /* 0x000fe40004807036 */
[----:B------:R-:W-:-:S02]  /*172b0*/  F2FP.SATFINITE.E4M3.F32.PACK_AB_MERGE_C R27, R49, R40, R51 ;  /* 0x00000028311b723e */ /* 0x000fc40004807033 */
[----:B------:R-:W-:Y:S01]  /*172c0*/  F2FP.SATFINITE.E4M3.F32.PACK_AB_MERGE_C R26, R21, R20, R26 ;  /* 0x00000014151a723e */ /* 0x000fe2000480701a */
[----:B------:R0:W-:Y:S04]  /*172d0*/  STS.128 [R70+0x1e200], R4 ;  /* 0x01e2000446007388 */ /* 0x0001e80000000c00 */
[----:B------:R0:W-:Y:S02]  /*172e0*/  STS.128 [R0+0x1e200], R24 ;  /* 0x01e2001800007388 */ /* 0x0001e40000000c00 */
.L_x_6753:
[----:B------:R-:W-:Y:S05]  /*172f0*/  BSYNC B1 ;  /* 0x0000000000017941 */ /* 0x000fea0003800000 */
.L_x_6752:
[----:B------:R-:W-:Y:S04]  /*17300*/  BSSY B1, `(.L_x_6754) ;  /* 0x0000101000017945 */ /* 0x000fe80003800000 */
[----:B------:R-:W-:Y:S05]  /*17310*/  @P1 BRA `(.L_x_6755) ;  /* 0x0000000c00fc1947 */ /* 0x000fea0003800000 */
[----:B------:R-:W2:Y:S01]  /*17320*/  LDL R61, [R1+0x138] ;  /* 0x00013800013d7983 */ /* 0x000ea20000100800 */
[----:B0----5:R-:W-:Y:S02]  /*17330*/  SHF.R.U32.HI R0, RZ, 0x8, R28 ;  /* 0x00000008ff007819 */ /* 0x021fe4000001161c */
[----:B------:R-:W-:Y:S02]  /*17340*/  LOP3.LUT R5, R28, 0xff, RZ, 0xc0, !PT ;  /* 0x000000ff1c057812 */ /* 0x000fe400078ec0ff */
[----:B------:R-:W-:Y:S02]  /*17350*/  LOP3.LUT R4, R0, 0xff, RZ, 0xc0, !PT ;  /* 0x000000ff00047812 */ /* 0x000fe400078ec0ff */
        /* <DEDUP_REMOVED lines=11> */
[----:B------:R-:W-:-:S02]  /*17410*/  LOP3.LUT R0, R69, 0x30, R0, 0xf8, !PT ;  /* 0x0000003045007812 */ /* 0x000fc400078ef800 */
[----:B------:R-:W-:Y:S02]  /*17420*/  LOP3.LUT R21, R31, 0xff, RZ, 0xc0, !PT ;  /* 0x000000ff1f157812 */ /* 0x000fe400078ec0ff */
[----:B------:R-:W-:Y:S02]  /*17430*/  LOP3.LUT R6, R6, 0xff, RZ, 0xc0, !PT ;  /* 0x000000ff06067812 */ /* 0x000fe400078ec0ff */
[----:B------:R-:W-:Y:S02]  /*17440*/  SHF.R.U32.HI R20, RZ, 0x8, R8 ;  /* 0x00000008ff147819 */ /* 0x000fe40000011608 */
[----:B------:R-:W-:Y:S02]  /*17450*/  LOP3.LUT R0, R0, R68, RZ, 0x3c, !PT ;  /* 0x0000004400007212 */ /* 0x000fe400078e3cff */
[----:B------:R-:W-:Y:S02]  /*17460*/  LOP3.LUT R5, R5, 0xffffe000, RZ, 0xc0, !PT ;  /* 0xffffe00005057812 */ /* 0x000fe400078ec0ff */
[----:B------:R-:W-:-:S02]  /*17470*/  PRMT R43, R6, 0x7604, R21 ;  /* 0x00007604062b7816 */ /* 0x000fc40000000015 */
[----:B------:R-:W-:Y:S02]  /*17480*/  LOP3.LUT R25, R8, 0xff, RZ, 0xc0, !PT ;  /* 0x000000ff08197812 */ /* 0x000fe400078ec0ff */
[----:B------:R-:W-:Y:S02]  /*17490*/  LOP3.LUT R20, R20, 0xff, RZ, 0xc0, !PT ;  /* 0x000000ff14147812 */ /* 0x000fe400078ec0ff */
[----:B------:R-:W-:Y:S02]  /*174a0*/  IADD3 R21, R0, R67, R5 ;  /* 0x0000004300157210 */ /* 0x000fe40007ffe005 */
[----:B------:R-:W-:Y:S02]  /*174b0*/  SHF.R.U32.HI R0, RZ, 0x8, R9 ;  /* 0x00000008ff007819 */ /* 0x000fe40000011609 */
[----:B----4-:R-:W-:Y:S02]  /*174c0*/  PRMT R45, R20, 0x7604, R25 ;  /* 0x00007604142d7816 */ /* 0x010fe40000000019 */
[----:B------:R-:W-:-:S02]  /*174d0*/  LOP3.LUT R25, R9, 0xff, RZ, 0xc0, !PT ;  /* 0x000000ff09197812 */ /* 0x000fc400078ec0ff */
[----:B------:R-:W-:Y:S02]  /*174e0*/  SHF.R.U32.HI R24, RZ, 0x8, R11 ;  /* 0x00000008ff187819 */ /* 0x000fe4000001160b */
[----:B------:R-:W-:Y:S02]  /*174f0*/  LOP3.LUT R0, R0, 0xff, RZ, 0xc0, !PT ;  /* 0x000000ff00007812 */ /* 0x000fe400078ec0ff */
[----:B------:R-:W-:Y:S02]  /*17500*/  SHF.R.U32.HI R20, RZ, 0x8, R10 ;  /* 0x00000008ff147819 */ /* 0x000fe4000001160a */
[----:B------:R-:W-:Y:S02]  /*17510*/  SHF.R.U32.HI R4, RZ, 0x8, R30 ;  /* 0x00000008ff047819 */ /* 0x000fe4000001161e */
[----:B------:R-:W-:Y:S02]  /*17520*/  LOP3.LUT R27, R10, 0xff, RZ, 0xc0, !PT ;  /* 0x000000ff0a1b7812 */ /* 0x000fe400078ec0ff */
[----:B------:R-:W-:-:S02]  /*17530*/  LOP3.LUT R24, R24, 0xff, RZ, 0xc0, !PT ;  /* 0x000000ff18187812 */ /* 0x000fc400078ec0ff */
[----:B------:R-:W-:Y:S01]  /*17540*/  PRMT R47, R0, 0x7604, R25 ;  /* 0x00007604002f7816 */ /* 0x000fe20000000019 */
[----:B------:R-:W-:Y:S01]  /*17550*/  IMAD.IADD R0, R18, 0x1, R21 ;  /* 0x0000000112007824 */ /* 0x000fe200078e0215 */
[----:B------:R-:W-:Y:S02]  /*17560*/  LOP3.LUT R20, R20, 0xff, RZ, 0xc0, !PT ;  /* 0x000000ff14147812 */ /* 0x000fe400078ec0ff */
[----:B------:R-:W-:Y:S02]  /*17570*/  LOP3.LUT R51, R11, 0xff, RZ, 0xc0, !PT ;  /* 0x000000ff0b337812 */ /* 0x000fe400078ec0ff */
[----:B------:R-:W-:Y:S02]  /*17580*/  LOP3.LUT R7, R30, 0xff, RZ, 0xc0, !PT ;  /* 0x000000ff1e077812 */ /* 0x000fe400078ec0ff */
[----:B------:R-:W-:Y:S02]  /*17590*/  LOP3.LUT R4, R4, 0xff, RZ, 0xc0, !PT ;  /* 0x000000ff04047812 */ /* 0x000fe400078ec0ff */
[----:B------:R-:W-:-:S02]  /*175a0*/  PRMT R49, R20, 0x7604, R27 ;  /* 0x0000760414317816 */ /* 0x000fc4000000001b */
[----:B------:R-:W-:Y:S02]  /*175b0*/  PRMT R51, R24, 0x7604, R51 ;  /* 0x0000760418337816 */ /* 0x000fe40000000033 */
[----:B------:R-:W0:Y:S01]  /*175c0*/  LDS.128 R24, [R0+0x1e200] ;  /* 0x01e2000000187984 */ /* 0x000e220000000c00 */
        /* <DEDUP_REMOVED lines=9> */
[----:B------:R-:W-:Y:S02]  /*17660*/  PRMT R21, R20, 0x7054, R37 ;  /* 0x0000705414157816 */ /* 0x000fe40000000025 */
[----:B------:R-:W-:-:S02]  /*17670*/  PRMT R39, R36, 0x7054, R39 ;  /* 0x0000705424277816 */ /* 0x000fc40000000027 */
[----:B------:R-:W-:Y:S02]  /*17680*/  SHF.R.U32.HI R20, RZ, 0x10, R8 ;  /* 0x00000010ff147819 */ /* 0x000fe40000011608 */
[----:B------:R-:W-:Y:S02]  /*17690*/  SHF.R.U32.HI R36, RZ, 0x10, R9 ;  /* 0x00000010ff247819 */ /* 0x000fe40000011609 */
[----:B------:R-:W-:Y:S02]  /*176a0*/  PRMT R43, R40, 0x7054, R43 ;  /* 0x00007054282b7816 */ /* 0x000fe4000000002b */
[----:B------:R-:W-:Y:S02]  /*176b0*/  SHF.R.U32.HI R37, RZ, 0x10, R10 ;  /* 0x00000010ff257819 */ /* 0x000fe4000001160a */
[----:B------:R-:W-:Y:S02]  /*176c0*/  SHF.R.U32.HI R40, RZ, 0x10, R11 ;  /* 0x00000010ff287819 */ /* 0x000fe4000001160b */
[----:B------:R-:W-:-:S02]  /*176d0*/  LOP3.LUT R20, R20, 0xff, RZ, 0xc0, !PT ;  /* 0x000000ff14147812 */ /* 0x000fc400078ec0ff */
[----:B------:R-:W-:Y:S02]  /*176e0*/  LOP3.LUT R36, R36, 0xff, RZ, 0xc0, !PT ;  /* 0x000000ff24247812 */ /* 0x000fe400078ec0ff */
[----:B------:R-:W-:Y:S02]  /*176f0*/  PRMT R41, R38, 0x7054, R41 ;  /* 0x0000705426297816 */ /* 0x000fe40000000029 */
[----:B------:R-:W-:Y:S02]  /*17700*/  LOP3.LUT R38, R37, 0xff, RZ, 0xc0, !PT ;  /* 0x000000ff25267812 */ /* 0x000fe400078ec0ff */
[----:B------:R-:W-:Y:S02]  /*17710*/  LOP3.LUT R40, R40, 0xff, RZ, 0xc0, !PT ;  /* 0x000000ff28287812 */ /* 0x000fe400078ec0ff */
[----:B------:R-:W-:Y:S02]  /*17720*/  PRMT R37, R20, 0x7054, R45 ;  /* 0x0000705414257816 */ /* 0x000fe4000000002d */
[----:B------:R-:W-:-:S02]  /*17730*/  PRMT R45, R36, 0x7054, R47 ;  /* 0x00007054242d7816 */ /* 0x000fc4000000002f */
[----:B------:R-:W-:Y:S02]  /*17740*/  PRMT R49, R38, 0x7054, R49 ;  /* 0x0000705426317816 */ /* 0x000fe40000000031 */
[----:B------:R-:W-:Y:S02]  /*17750*/  PRMT R51, R40, 0x7054, R51 ;  /* 0x0000705428337816 */ /* 0x000fe40000000033 */
[----:B------:R-:W-:Y:S02]  /*17760*/  LOP3.LUT R48, R45, 0xff000000, R9, 0xf8, !PT ;  /* 0xff0000002d307812 */ /* 0x000fe400078ef809 */
[----:B------:R-:W-:Y:S02]  /*17770*/  LOP3.LUT R37, R37, 0xff000000, R8, 0xf8, !PT ;  /* 0xff00000025257812 */ /* 0x000fe400078ef808 */
[----:B------:R-:W-:Y:S02]  /*17780*/  LOP3.LUT R36, R39, 0xff000000, R29, 0xf8, !PT ;  /* 0xff00000027247812 */ /* 0x000fe400078ef81d */
[----:B------:R-:W-:-:S02]  /*17790*/  LOP3.LUT R8, R49, 0xff000000, R10, 0xf8, !PT ;  /* 0xff00000031087812 */ /* 0x000fc400078ef80a */
[----:B------:R-:W-:Y:S02]  /*177a0*/  LOP3.LUT R51, R51, 0xff000000, R11, 0xf8, !PT ;  /* 0xff00000033337812 */ /* 0x000fe400078ef80b */
[----:B------:R-:W-:Y:S02]  /*177b0*/  F2FP.F16.E4M3.UNPACK_B R49, R48 ;  /* 0x00000030ff31723e */ /* 0x000fe400020006ff */
[----:B0-----:R-:W-:Y:S02]  /*177c0*/  F2FP.F16.E4M3.UNPACK_B R11, R25 ;  /* 0x00000019ff0b723e */ /* 0x001fe400020006ff */
[----:B------:R-:W-:Y:S01]  /*177d0*/  F2FP.F16.E4M3.UNPACK_B R40, R36 ;  /* 0x00000024ff28723e */ /* 0x000fe200020006ff */
[--C-:B------:R-:W-:Y:S01]  /*177e0*/  HADD2.F32 R50, -RZ, R49.reuse.H0_H0 ;  /* 0x20000031ff327230 */ /* 0x100fe20000004100 */
[----:B------:R-:W-:Y:S01]  /*177f0*/  LOP3.LUT R47, R43, 0xff000000, R31, 0xf8, !PT ;  /* 0xff0000002b2f7812 */ /* 0x000fe200078ef81f */
[----:B------:R-:W-:Y:S01]  /*17800*/  HADD2.F32 R49, -RZ, R49.H1_H1 ;  /* 0x30000031ff317230 */ /* 0x000fe20000004100 */
[----:B------:R-:W-:Y:S01]  /*17810*/  LOP3.LUT R20, R41, 0xff000000, R30, 0xf8, !PT ;  /* 0xff00000029147812 */ /* 0x000fe200078ef81e */
[--C-:B------:R-:W-:Y:S01]  /*17820*/  HADD2.F32 R46, -RZ, R40.reuse.H0_H0 ;  /* 0x20000028ff2e7230 */ /* 0x100fe20000004100 */
[-C--:B------:R-:W-:Y:S01]  /*17830*/  F2FP.F16.E4M3.UNPACK_B R31, R24.reuse ;  /* 0x00000018ff1f723e */ /* 0x080fe200020006ff */
[----:B------:R-:W-:Y:S01]  /*17840*/  HADD2.F32 R40, -RZ, R40.H1_H1 ;  /* 0x30000028ff287230 */ /* 0x000fe20000004100 */
[----:B------:R-:W-:-:S02]  /*17850*/  F2FP.F16.E4M3.UNPACK_B R43, R24.H1 ;  /* 0x00000018ff2b723e */ /* 0x000fc400030006ff */
[----:B------:R-:W-:Y:S02]  /*17860*/  F2FP.F16.E4M3.UNPACK_B R30, R25.H1 ;  /* 0x00000019ff1e723e */ /* 0x000fe400030006ff */
[----:B------:R-:W-:Y:S02]  /*17870*/  F2FP.F16.E4M3.UNPACK_B R48, R48.H1 ;  /* 0x00000030ff30723e */ /* 0x000fe400030006ff */
[----:B------:R-:W-:Y:S02]  /*17880*/  F2FP.F16.E4M3.UNPACK_B R36, R36.H1 ;  /* 0x00000024ff24723e */ /* 0x000fe400030006ff */
[-C--:B------:R-:W-:Y:S02]  /*17890*/  F2FP.F16.E4M3.UNPACK_B R42, R27.reuse ;  /* 0x0000001bff2a723e */ /* 0x080fe400020006ff */
[----:B------:R-:W-:Y:S01]  /*178a0*/  F2FP.F16.E4M3.UNPACK_B R45, R27.H1 ;  /* 0x0000001bff2d723e */ /* 0x000fe200030006ff */
[----:B------:R-:W-:Y:S01]  /*178b0*/  HADD2.F32 R27, -RZ, R36.H0_H0 ;  /* 0x20000024ff1b7230 */ /* 0x000fe20000004100 */
[----:B------:R-:W-:Y:S01]  /*178c0*/  LOP3.LUT R21, R21, 0xff000000, R28, 0xf8, !PT ;  /* 0xff00000015157812 */ /* 0x000fe200078ef81c */
[----:B--2---:R-:W0:Y:S02]  /*178d0*/  LDS.128 R4, [R61+0x1e200] ;  /* 0x01e200003d047984 */ /* 0x004e240000000c00 */
        /* <DEDUP_REMOVED lines=11> */
[----:B------:R-:W-:Y:S01]  /*17990*/  FFMA.FTZ R5, R9, R46, -R24 ;  /* 0x0000002e09057223 */ /* 0x000fe20000010818 */
[----:B------:R-:W-:-:S02]  /*179a0*/  HADD2.F32 R46, -RZ, R48.H0_H0 ;  /* 0x20000030ff2e7230 */ /* 0x000fc40000004100 */
[----:B------:R-:W-:Y:S01]  /*179b0*/  FFMA.FTZ R9, R9, R50, R25 ;  /* 0x0000003209097223 */ /* 0x000fe20000010019 */
[--C-:B------:R-:W-:Y:S02]  /*179c0*/  HADD2.F32 R24, -RZ, R30.reuse.H0_H0 ;  /* 0x2000001eff187230 */ /* 0x100fe40000004100 */
[C---:B------:R-:W-:Y:S01]  /*179d0*/  FMUL.FTZ R53, R11.reuse, R49 ;  /* 0x000000310b357220 */ /* 0x040fe20000410000 */
[----:B------:R-:W-:Y:S02]  /*179e0*/  HADD2.F32 R25, -RZ, R29.H0_H0 ;  /* 0x2000001dff197230 */ /* 0x000fe40000004100 */
        /* <DEDUP_REMOVED lines=8> */
[----:B------:R-:W-:Y:S01]  /*17a70*/  F2FP.F16.E4M3.UNPACK_B R50, R51 ;  /* 0x00000033ff32723e */ /* 0x000fe200020006ff */
[----:B------:R-:W-:Y:S01]  /*17a80*/  HADD2.F32 R40, -RZ, R36.H1_H1 ;  /* 0x30000024ff287230 */ /* 0x000fe20000004100 */
[-C--:B------:R-:W-:Y:S01]  /*17a90*/  F2FP.F16.E4M3.UNPACK_B R46, R47.reuse ;  /* 0x0000002fff2e723e */ /* 0x080fe200020006ff */
[----:B------:R-:W-:Y:S01]  /*17aa0*/  HADD2.F32 R49, -RZ, R48.H1_H1 ;  /* 0x30000030ff317230 */ /* 0x000fe20000004100 */
[----:B------:R-:W-:Y:S01]  /*17ab0*/  F2FP.F16.E4M3.UNPACK_B R47, R47.H1 ;  /* 0x0000002fff2f723e */ /* 0x000fe200030006ff */
[----:B------:R-:W-:-:S02]  /*17ac0*/  HADD2.F32 R52, -RZ, R50.H0_H0 ;  /* 0x20000032ff347230 */ /* 0x000fc40000004100 */
[C---:B------:R-:W-:Y:S01]  /*17ad0*/  FMUL.FTZ R56, R30.reuse, R40 ;  /* 0x000000281e387220 */ /* 0x040fe20000410000 */
[----:B------:R-:W-:Y:S02]  /*17ae0*/  HADD2.F32 R36, -RZ, R42.H0_H0 ;  /* 0x2000002aff247230 */ /* 0x000fe40000004100 */
[-C--:B------:R-:W-:Y:S01]  /*17af0*/  FMUL.FTZ R54, R30, R49.reuse ;  /* 0x000000311e367220 */ /* 0x080fe20000410000 */
[----:B------:R-:W-:Y:S01]  /*17b00*/  HADD2.F32 R48, -RZ, R46.H0_H0 ;  /* 0x2000002eff307230 */ /* 0x000fe20000004100 */
[----:B------:R-:W-:Y:S01]  /*17b10*/  F2FP.F16.E4M3.UNPACK_B R28, R4 ;  /* 0x00000004ff1c723e */ /* 0x000fe200020006ff */
[----:B------:R-:W-:Y:S02]  /*17b20*/  HADD2.F32 R29, -RZ, R29.H1_H1 ;  /* 0x3000001dff1d7230 */ /* 0x000fe40000004100 */
[C---:B------:R-:W-:Y:S01]  /*17b30*/  FMUL.FTZ R58, R36.reuse, R52 ;  /* 0x00000034243a7220 */ /* 0x040fe20000410000 */
[--C-:B------:R-:W-:Y:S02]  /*17b40*/  HADD2.F32 R27, -RZ, R38.reuse.H0_H0 ;  /* 0x20000026ff1b7230 */ /* 0x100fe40000004100 */
[----:B------:R-:W-:Y:S01]  /*17b50*/  FMUL.FTZ R53, R36, R48 ;  /* 0x0000003024357220 */ /* 0x000fe20000410000 */
[----:B------:R-:W-:Y:S01]  /*17b60*/  F2FP.F16.E4M3.UNPACK_B R4, R6 ;  /* 0x00000006ff04723e */ /* 0x000fe200020006ff */
        /* <DEDUP_REMOVED lines=8> */
[-C--:B------:R-:W-:Y:S01]  /*17bf0*/  F2FP.F16.E4M3.UNPACK_B R6, R26.reuse ;  /* 0x0000001aff06723e */ /* 0x080fe200020006ff */
        /* <DEDUP_REMOVED lines=8> */
[----:B------:R-:W-:Y:S02]  /*17c80*/  HADD2.F32 R51, -RZ, R47.H0_H0 ;  /* 0x2000002fff337230 */ /* 0x000fe40000004100 */
[----:B------:R-:W-:Y:S01]  /*17c90*/  FFMA.FTZ R38, R40, R49, -R57 ;  /* 0x0000003128267223 */ /* 0x000fe20000010839 */
[----:B------:R-:W-:Y:S02]  /*17ca0*/  HADD2.F32 R42, -RZ, R41.H0_H0 ;  /* 0x20000029ff2a7230 */ /* 0x000fe40000004100 */
[----:B------:R-:W-:Y:S01]  /*17cb0*/  FMUL.FTZ R59, R46, R55 ;  /* 0x000000372e3b7220 */ /* 0x000fe20000410000 */
[----:B------:R-:W-:Y:S01]  /*17cc0*/  FFMA.FTZ R40, R40, R53, R50 ;  /* 0x0000003528287223 */ /* 0x000fe20000010032 */
[----:B------:R-:W-:Y:S01]  /*17cd0*/  FMUL.FTZ R46, R46, R51 ;  /* 0x000000332e2e7220 */ /* 0x000fe20000410000 */
[----:B------:R-:W-:Y:S01]  /*17ce0*/  HADD2.F32 R49, -RZ, R47.H1_H1 ;  /* 0x3000002fff317230 */ /* 0x000fe20000004100 */
[----:B------:R-:W-:Y:S01]  /*17cf0*/  F2FP.F16.E4M3.UNPACK_B R50, R37.H1 ;  /* 0x00000025ff32723e */ /* 0x000fe200030006ff */
[C---:B------:R-:W-:Y:S01]  /*17d00*/  FFMA.FTZ R59, R42.reuse, R51, -R59 ;  /* 0x000000332a3b7223 */ /* 0x040fe2000001083b */
[----:B------:R-:W-:Y:S01]  /*17d10*/  F2FP.F16.E4M3.UNPACK_B R47, R21.H1 ;  /* 0x00000015ff2f723e */ /* 0x000fe200030006ff */
[----:B------:R-:W-:Y:S01]  /*17d20*/  FFMA.FTZ R55, R42, R55, R46 ;  /* 0x000000372a377223 */ /* 0x000fe2000001002e */
[----:B------:R-:W-:Y:S01]  /*17d30*/  HADD2.F32 R51, -RZ, R48.H1_H1 ;  /* 0x30000030ff337230 */ /* 0x000fe20000004100 */
[----:B------:R-:W-:Y:S01]  /*17d40*/  F2FP.SATFINITE.E4M3.F32.PACK_AB_MERGE_C R25, R36, R25, RZ ;  /* 0x000000192419723e */ /* 0x000fe200048070ff */
[----:B------:R-:W-:Y:S01]  /*17d50*/  HADD2.F32 R46, -RZ, R45.H1_H1 ;  /* 0x3000002dff2e7230 */ /* 0x000fe20000004100 */
[----:B------:R-:W-:Y:S01]  /*17d60*/  F2FP.SATFINITE.E4M3.F32.PACK_AB_MERGE_C R5, R24, R5, R11 ;  /* 0x000000051805723e */ /* 0x000fe2000480700b */
[----:B------:R-:W-:Y:S01]  /*17d70*/  HADD2.F32 R52, -RZ, R50.H0_H0 ;  /* 0x20000032ff347230 */ /* 0x000fe20000004100 */
[----:B------:R-:W-:Y:S01]  /*17d80*/  F2FP.SATFINITE.E4M3.F32.PACK_AB_MERGE_C R9, R10, R9, R25 ;  /* 0x000000090a09723e */ /* 0x000fe20004807019 */
        /* <DEDUP_REMOVED lines=10> */
[----:B------:R-:W-:Y:S02]  /*17e30*/  HADD2.F32 R43, -RZ, R43.H1_H1 ;  /* 0x3000002bff2b7230 */ /* 0x000fe40000004100 */
[----:B------:R-:W-:Y:S01]  /*17e40*/  FFMA.FTZ R60, R42, R51, R54 ;  /* 0x000000332a3c7223 */ /* 0x000fe20000010036 */
[C---:B------:R-:W-:Y:S01]  /*17e50*/  FFMA.FTZ R49, R41.reuse, R48, -R46 ;  /* 0x0000003029317223 */ /* 0x040fe2000001082e */
        /* <DEDUP_REMOVED lines=9> */
[----:B------:R-:W-:Y:S01]  /*17ef0*/  FFMA.FTZ R54, R39, R42, -R48 ;  /* 0x0000002a27367223 */ /* 0x000fe20000010830 */
[----:B------:R-:W-:-:S02]  /*17f00*/  HADD2.F32 R37, -RZ, R31.H0_H0 ;  /* 0x2000001fff257230 */ /* 0x000fc40000004100 */
[----:B------:R-:W-:Y:S01]  /*17f10*/  FFMA.FTZ R43, R39, R50, R43 ;  /* 0x00000032272b7223 */ /* 0x000fe2000001002b */
[----:B------:R-:W-:Y:S01]  /*17f20*/  HADD2.F32 R42, -RZ, R41.H0_H0 ;  /* 0x20000029ff2a7230 */ /* 0x000fe20000004100 */
[----:B------:R-:W-:Y:S01]  /*17f30*/  F2FP.F16.E4M3.UNPACK_B R39, R8.H1 ;  /* 0x00000008ff27723e */ /* 0x000fe200030006ff */
        /* <DEDUP_REMOVED lines=10> */
[-C--:B------:R-:W-:Y:S01]  /*17fe0*/  F2FP.F16.E4M3.UNPACK_B R21, R20.reuse.H1 ;  /* 0x00000014ff15723e */ /* 0x080fe200030006ff */
[-C--:B------:R-:W-:Y:S01]  /*17ff0*/  FMUL.FTZ R46, R31, R41.reuse ;  /* 0x000000291f2e7220 */ /* 0x080fe20000410000 */
[----:B------:R-:W-:Y:S02]  /*18000*/  HADD2.F32 R42, -RZ, R39.H0_H0 ;  /* 0x20000027ff2a7230 */ /* 0x000fe40000004100 */
[C---:B------:R-:W-:Y:S01]  /*18010*/  FFMA.FTZ R41, R28.reuse, R41, -R37 ;  /* 0x000000291c297223 */ /* 0x040fe20000010825 */
[----:B------:R-:W-:Y:S02]  /*18020*/  HADD2.F32 R31, -RZ, R26.H0_H0 ;  /* 0x2000001aff1f7230 */ /* 0x000fe40000004100 */
[----:B------:R-:W-:Y:S01]  /*18030*/  FFMA.FTZ R45, R28, R45, R46 ;  /* 0x0000002d1c2d7223 */ /* 0x000fe2000001002e */
[--C-:B------:R-:W-:Y:S01]  /*18040*/  HADD2.F32 R28, -RZ, R21.reuse.H0_H0 ;  /* 0x20000015ff1c7230 */ /* 0x100fe20000004100 */
[----:B------:R-:W-:Y:S01]  /*18050*/  F2FP.F16.E4M3.UNPACK_B R20, R20 ;  /* 0x00000014ff14723e */ /* 0x000fe200020006ff */
[----:B------:R-:W-:-:S02]  /*18060*/  HADD2.F32 R37, -RZ, R21.H1_H1 ;  /* 0x30000015ff257230 */ /* 0x000fc40000004100 */
[C---:B------:R-:W-:Y:S01]  /*18070*/  FMUL.FTZ R46, R31.reuse, R42 ;  /* 0x0000002a1f2e7220 */ /* 0x040fe20000410000 */
[----:B------:R-:W-:Y:S02]  /*18080*/  HADD2.F32 R21, -RZ, R7.H0_H0 ;  /* 0x20000007ff157230 */ /* 0x000fe40000004100 */
[----:B------:R-:W-:Y:S01]  /*18090*/  FMUL.FTZ R56, R31, R28 ;  /* 0x0000001c1f387220 */ /* 0x000fe20000410000 */
[----:B------:R-:W-:Y:S01]  /*180a0*/  HADD2.F32 R39, -RZ, R39.H1_H1 ;  /* 0x30000027ff277230 */ /* 0x000fe20000004100 */
[----:B------:R-:W-:Y:S01]  /*180b0*/  F2FP.F16.E4M3.UNPACK_B R8, R8 ;  /* 0x00000008ff08723e */ /* 0x000fe200020006ff */
[----:B------:R-:W-:Y:S02]  /*180c0*/  HADD2.F32 R26, -RZ, R26.H1_H1 ;  /* 0x3000001aff1a7230 */ /* 0x000fe40000004100 */
[C---:B------:R-:W-:Y:S01]  /*180d0*/  FFMA.FTZ R46, R21.reuse, R28, -R46 ;  /* 0x0000001c152e7223 */ /* 0x040fe2000001082e */
[----:B------:R-:W-:Y:S02]  /*180e0*/  HADD2.F32 R7, -RZ, R7.H1_H1 ;  /* 0x30000007ff077230 */ /* 0x000fe40000004100 */
[----:B------:R-:W-:Y:S01]  /*180f0*/  FFMA.FTZ R56, R21, R42, R56 ;  /* 0x0000002a15387223 */ /* 0x000fe20000010038 */
[----:B------:R-:W-:-:S02]  /*18100*/  HADD2.F32 R21, -RZ, R20.H0_H0 ;  /* 0x20000014ff157230 */ /* 0x000fc40000004100 */
[C---:B------:R-:W-:Y:S01]  /*18110*/  FMUL.FTZ R28, R26.reuse, R39 ;  /* 0x000000271a1c7220 */ /* 0x040fe20000410000 */
[----:B------:R-:W-:Y:S01]  /*18120*/  FMUL.FTZ R26, R26, R37 ;  /* 0x000000251a1a7220 */ /* 0x000fe20000410000 */
[----:B------:R-:W-:Y:S01]  /*18130*/  HADD2.F32 R31, -RZ, R20.H1_H1 ;  /* 0x30000014ff1f7230 */ /* 0x000fe20000004100 */
[----:B------:R-:W-:Y:S01]  /*18140*/  F2FP.SATFINITE.E4M3.F32.PACK_AB_MERGE_C R11, R40, R27, R55 ;  /* 0x0000001b280b723e */ /* 0x000fe20004807037 */
[C---:B------:R-:W-:Y:S01]  /*18150*/  FFMA.FTZ R51, R7.reuse, R37, -R28 ;  /* 0x0000002507337223 */ /* 0x040fe2000001081c */
[----:B------:R-:W-:Y:S01]  /*18160*/  FFMA.FTZ R53, R7, R39, R26 ;  /* 0x0000002707357223 */ /* 0x000fe2000001001a */
[----:B------:R-:W-:Y:S02]  /*18170*/  HADD2.F32 R20, -RZ, R8.H0_H0 ;  /* 0x20000008ff147230 */ /* 0x000fe40000004100 */
[----:B------:R-:W-:Y:S01]  /*18180*/  HADD2.F32 R7, -RZ, R6.H0_H0 ;  /* 0x20000006ff077230 */ /* 0x000fe20000004100 */
        /* <DEDUP_REMOVED lines=24> */
.L_x_6755:
[----:B------:R-:W-:Y:S05]  /*18310*/  BSYNC B1 ;  /* 0x0000000000017941 */ /* 0x000fea0003800000 */
.L_x_6754:
[----:B------:R-:W-:Y:S05]  /*18320*/  @P2 BRA `(.L_x_6736) ;  /* 0x0000000c00dc2947 */ /* 0x000fea0003800000 */
[----:B------:R-:W2:Y:S01]  /*18330*/  LDL R49, [R1+0x134] ;  /* 0x0001340001317983 */ /* 0x000ea20000100800 */
[----:B01---5:R-:W-:Y:S02]  /*18340*/  SHF.R.U32.HI R4, RZ, 0x8, R32 ;  /* 0x00000008ff047819 */ /* 0x023fe40000011620 */
[----:B------:R-:W-:Y:S02]  /*18350*/  LOP3.LUT R0, R32, 0xff, RZ, 0xc0, !PT ;  /* 0x000000ff20007812 */ /* 0x000fe400078ec0ff */
        /* <DEDUP_REMOVED lines=17> */
[----:B------:R-:W-:Y:S01]  /*18470*/  PRMT R20, R7, 0x7604, R6 ;  /* 0x0000760407147816 */ /* 0x000fe20000000006 */
[----:B------:R-:W-:Y:S01]  /*18480*/  IMAD.IADD R0, R18, 0x1, R3 ;  /* 0x0000000112007824 */ /* 0x000fe200078e0203 */
[----:B------:R-:W-:-:S02]  /*18490*/  SHF.R.U32.HI R5, RZ, 0x8, R35 ;  /* 0x00000008ff057819 */ /* 0x000fc40000011623 */
[----:B------:R-:W-:Y:S02]  /*184a0*/  SHF.R.U32.HI R7, RZ, 0x8, R12 ;  /* 0x00000008ff077819 */ /* 0x000fe4000001160c */
[----:B------:R-:W-:Y:S02]  /*184b0*/  SHF.R.U32.HI R8, RZ, 0x8, R13 ;  /* 0x00000008ff087819 */ /* 0x000fe4000001160d */
[----:B------:R-:W-:Y:S02]  /*184c0*/  PRMT R25, R9, 0x7604, R4 ;  /* 0x0000760409197816 */ /* 0x000fe40000000004 */
[----:B------:R-:W-:Y:S02]  /*184d0*/  LOP3.LUT R4, R35, 0xff, RZ, 0xc0, !PT ;  /* 0x000000ff23047812 */ /* 0x000fe400078ec0ff */
[----:B------:R-:W-:Y:S02]  /*184e0*/  LOP3.LUT R6, R12, 0xff, RZ, 0xc0, !PT ;  /* 0x000000ff0c067812 */ /* 0x000fe400078ec0ff */
[----:B------:R-:W-:-:S02]  /*184f0*/  LOP3.LUT R5, R5, 0xff, RZ, 0xc0, !PT ;  /* 0x000000ff05057812 */ /* 0x000fc400078ec0ff */
[----:B------:R-:W-:Y:S02]  /*18500*/  LOP3.LUT R7, R7, 0xff, RZ, 0xc0, !PT ;  /* 0x000000ff07077812 */ /* 0x000fe400078ec0ff */
[----:B------:R-:W-:Y:S02]  /*18510*/  LOP3.LUT R3, R8, 0xff, RZ, 0xc0, !PT ;  /* 0x000000ff08037812 */ /* 0x000fe400078ec0ff */
[----:B------:R-:W0:Y:S01]  /*18520*/  LDS.128 R8, [R0+0x1e200] ;  /* 0x01e2000000087984 */ /* 0x000e220000000c00 */
[----:B------:R-:W-:Y:S02]  /*18530*/  PRMT R24, R5, 0x7604, R4 ;  /* 0x0000760405187816 */ /* 0x000fe40000000004 */
        /* <DEDUP_REMOVED lines=14> */
[----:B------:R-:W-:Y:S02]  /*18620*/  SHF.R.U32.HI R39, RZ, 0x10, R15 ;  /* 0x00000010ff277819 */ /* 0x000fe4000001160f */
[----:B------:R-:W-:Y:S02]  /*18630*/  PRMT R37, R28, 0x7604, R27 ;  /* 0x000076041c257816 */ /* 0x000fe4000000001b */
        /* <DEDUP_REMOVED lines=14> */
[----:B------:R-:W-:Y:S01]  /*18720*/  F2FP.F16.E4M3.UNPACK_B R30, R26 ;  /* 0x0000001aff1e723e */ /* 0x000fe200020006ff */
[--C-:B------:R-:W-:Y:S01]  /*18730*/  HADD2.F32 R40, -RZ, R38.reuse.H0_H0 ;  /* 0x20000026ff287230 */ /* 0x100fe20000004100 */
[----:B------:R-:W-:Y:S01]  /*18740*/  LOP3.LUT R29, R29, 0xff0000, R12, 0xf8, !PT ;  /* 0x00ff00001d1d7812 */ /* 0x000fe200078ef80c */
[----:B------:R-:W-:Y:S01]  /*18750*/  HADD2.F32 R38, -RZ, R38.H1_H1 ;  /* 0x30000026ff267230 */ /* 0x000fe20000004100 */
[----:B------:R-:W-:-:S02]  /*18760*/  LOP3.LUT R41, R41, 0xff000000, R15, 0xf8, !PT ;  /* 0xff00000029297812 */ /* 0x000fc400078ef80f */
[----:B------:R-:W-:Y:S02]  /*18770*/  LOP3.LUT R25, R25, 0xff0000, R34, 0xf8, !PT ;  /* 0x00ff000019197812 */ /* 0x000fe400078ef822 */
[----:B------:R-:W-:Y:S01]  /*18780*/  LOP3.LUT R36, R27, 0xff000000, R35, 0xf8, !PT ;  /* 0xff0000001b247812 */ /* 0x000fe200078ef823 */
[--C-:B------:R-:W-:Y:S01]  /*18790*/  HADD2.F32 R35, -RZ, R30.reuse.H0_H0 ;  /* 0x2000001eff237230 */ /* 0x100fe20000004100 */
[----:B------:R-:W-:Y:S01]  /*187a0*/  LOP3.LUT R39, R29, 0xff000000, R12, 0xf8, !PT ;  /* 0xff0000001d277812 */ /* 0x000fe200078ef80c */
[----:B------:R-:W-:Y:S01]  /*187b0*/  HADD2.F32 R30, -RZ, R30.H1_H1 ;  /* 0x3000001eff1e7230 */ /* 0x000fe20000004100 */
[----:B------:R-:W-:Y:S02]  /*187c0*/  LOP3.LUT R3, R25, 0xff000000, R34, 0xf8, !PT ;  /* 0xff00000019037812 */ /* 0x000fe400078ef822 */
[----:B------:R-:W-:Y:S02]  /*187d0*/  LOP3.LUT R12, R21, 0xff000000, R14, 0xf8, !PT ;  /* 0xff000000150c7812 */ /* 0x000fe400078ef80e */
[----:B------:R-:W-:-:S02]  /*187e0*/  F2FP.F16.E4M3.UNPACK_B R25, R9.H1 ;  /* 0x00000009ff19723e */ /* 0x000fc400030006ff */
[-C--:B------:R-:W-:Y:S02]  /*187f0*/  F2FP.F16.E4M3.UNPACK_B R31, R11.reuse ;  /* 0x0000000bff1f723e */ /* 0x080fe400020006ff */
[----:B------:R-:W-:Y:S02]  /*18800*/  F2FP.F16.E4M3.UNPACK_B R34, R11.H1 ;  /* 0x0000000bff22723e */ /* 0x000fe400030006ff */
[----:B------:R-:W-:Y:S02]  /*18810*/  F2FP.F16.E4M3.UNPACK_B R26, R26.H1 ;  /* 0x0000001aff1a723e */ /* 0x000fe400030006ff */
[-C--:B------:R-:W-:Y:S02]  /*18820*/  F2FP.F16.E4M3.UNPACK_B R32, R8.reuse ;  /* 0x00000008ff20723e */ /* 0x080fe400020006ff */
[----:B------:R-:W-:Y:S01]  /*18830*/  F2FP.F16.E4M3.UNPACK_B R33, R8.H1 ;  /* 0x00000008ff21723e */ /* 0x000fe200030006ff */
[----:B------:R-:W-:Y:S01]  /*18840*/  HADD2.F32 R8, -RZ, R24.H1_H1 ;  /* 0x30000018ff087230 */ /* 0x000fe20000004100 */
[----:B------:R-:W-:-:S04]  /*18850*/  F2FP.F16.E4M3.UNPACK_B R37, R37.H1 ;  /* 0x00000025ff25723e */ /* 0x000fc800030006ff */
[----:B------:R-:W-:Y:S01]  /*18860*/  FMUL.FTZ R43, R8, R30 ;  /* 0x0000001e082b7220 */ /* 0x000fe20000410000 */
[----:B--2---:R-:W0:Y:S02]  /*18870*/  LDS.128 R4, [R49+0x1e200] ;  /* 0x01e2000031047984 */ /* 0x004e240000000c00 */
[-C--:B0-----:R-:W-:Y:S02]  /*18880*/  F2FP.F16.E4M3.UNPACK_B R13, R5.reuse ;  /* 0x00000005ff0d723e */ /* 0x081fe400020006ff */
[----:B------:R-:W-:Y:S01]  /*18890*/  F2FP.F16.E4M3.UNPACK_B R15, R5.H1 ;  /* 0x00000005ff0f723e */ /* 0x000fe200030006ff */
[----:B------:R-:W-:Y:S01]  /*188a0*/  HADD2.F32 R5, -RZ, R24.H0_H0 ;  /* 0x20000018ff057230 */ /* 0x000fe20000004100 */
[-C--:B------:R-:W-:Y:S01]  /*188b0*/  F2FP.F16.E4M3.UNPACK_B R28, R7.reuse ;  /* 0x00000007ff1c723e */ /* 0x080fe200020006ff */
[--C-:B------:R-:W-:Y:S01]  /*188c0*/  HADD2.F32 R14, -RZ, R13.reuse.H0_H0 ;  /* 0x2000000dff0e7230 */ /* 0x100fe20000004100 */
[----:B------:R-:W-:Y:S01]  /*188d0*/  F2FP.F16.E4M3.UNPACK_B R29, R7.H1 ;  /* 0x00000007ff1d723e */ /* 0x000fe200030006ff */
[----:B------:R-:W-:-:S02]  /*188e0*/  HADD2.F32 R13, -RZ, R13.H1_H1 ;  /* 0x3000000dff0d7230 */ /* 0x000fc40000004100 */
[C---:B------:R-:W-:Y:S01]  /*188f0*/  FMUL.FTZ R9, R5.reuse, R40 ;  /* 0x0000002805097220 */ /* 0x040fe20000410000 */
[-C--:B------:R-:W-:Y:S01]  /*18900*/  FMUL.FTZ R11, R5, R35.reuse ;  /* 0x00000023050b7220 */ /* 0x080fe20000410000 */
[----:B------:R-:W-:Y:S01]  /*18910*/  HADD2.F32 R24, -RZ, R15.H0_H0 ;  /* 0x2000000fff187230 */ /* 0x000fe20000004100 */
[----:B------:R-:W-:Y:S01]  /*18920*/  F2FP.F16.E4M3.UNPACK_B R27, R4.H1 ;  /* 0x00000004ff1b723e */ /* 0x000fe200030006ff */
[C---:B------:R-:W-:Y:S01]  /*18930*/  FFMA.FTZ R5, R14.reuse, R35, -R9 ;  /* 0x000000230e057223 */ /* 0x040fe20000010809 */
[----:B------:R-:W-:Y:S01]  /*18940*/  FFMA.FTZ R9, R14, R40, R11 ;  /* 0x000000280e097223 */ /* 0x000fe2000001000b */
[----:B------:R-:W-:Y:S02]  /*18950*/  HADD2.F32 R11, -RZ, R25.H0_H0 ;  /* 0x20000019ff0b7230 */ /* 0x000fe40000004100 */
[----:B------:R-:W-:Y:S01]  /*18960*/  FMUL.FTZ R14, R8, R38 ;  /* 0x00000026080e7220 */ /* 0x000fe20000410000 */
[----:B------:R-:W-:Y:S01]  /*18970*/  HADD2.F32 R35, -RZ, R26.H0_H0 ;  /* 0x2000001aff237230 */ /* 0x000fe20000004100 */
[----:B------:R-:W-:Y:S01]  /*18980*/  F2FP.F16.E4M3.UNPACK_B R21, R4 ;  /* 0x00000004ff15723e */ /* 0x000fe200020006ff */
[----:B------:R-:W-:-:S02]  /*18990*/  HADD2.F32 R40, -RZ, R37.H0_H0 ;  /* 0x20000025ff287230 */ /* 0x000fc40000004100 */
[C---:B------:R-:W-:Y:S01]  /*189a0*/  FFMA.FTZ R8, R13.reuse, R30, -R14 ;  /* 0x0000001e0d087223 */ /* 0x040fe2000001080e */
[----:B------:R-:W-:Y:S01]  /*189b0*/  FFMA.FTZ R14, R13, R38, R43 ;  /* 0x000000260d0e7223 */ /* 0x000fe2000001002b */
[C---:B------:R-:W-:Y:S01]  /*189c0*/  FMUL.FTZ R47, R11.reuse, R35 ;  /* 0x000000230b2f7220 */ /* 0x040fe20000410000 */
[----:B------:R-:W-:Y:S02]  /*189d0*/  HADD2.F32 R30, -RZ, R26.H1_H1 ;  /* 0x3000001aff1e7230 */ /* 0x000fe40000004100 */
[-C--:B----4-:R-:W-:Y:S01]  /*189e0*/  FMUL.FTZ R45, R11, R40.reuse ;  /* 0x000000280b2d7220 */ /* 0x090fe20000410000 */
[----:B------:R-:W-:Y:S02]  /*189f0*/  HADD2.F32 R38, -RZ, R37.H1_H1 ;  /* 0x30000025ff267230 */ /* 0x000fe40000004100 */
[C---:B------:R-:W-:Y:S01]  /*18a00*/  FFMA.FTZ R13, R24.reuse, R40, R47 ;  /* 0x00000028180d7223 */ /* 0x040fe2000001002f */
[----:B------:R-:W-:Y:S01]  /*18a10*/  F2FP.F16.E4M3.UNPACK_B R40, R41 ;  /* 0x00000029ff28723e */ /* 0x000fe200020006ff */
[----:B------:R-:W-:Y:S01]  /*18a20*/  FFMA.FTZ R11, R24, R35, -R45 ;  /* 0x00000023180b7223 */ /* 0x000fe2000001082d */
[-C--:B------:R-:W-:Y:S01]  /*18a30*/  F2FP.F16.E4M3.UNPACK_B R35, R36.reuse ;  /* 0x00000024ff23723e */ /* 0x080fe200020006ff */
        /* <DEDUP_REMOVED lines=8> */
[----:B------:R-:W-:Y:S02]  /*18ac0*/  HADD2.F32 R15, -RZ, R15.H1_H1 ;  /* 0x3000000fff0f7230 */ /* 0x000fe40000004100 */
[C---:B------:R-:W-:Y:S01]  /*18ad0*/  FMUL.FTZ R48, R26.reuse, R42 ;  /* 0x0000002a1a307220 */ /* 0x040fe20000410000 */
[--C-:B------:R-:W-:Y:S02]  /*18ae0*/  HADD2.F32 R25, -RZ, R28.reuse.H0_H0 ;  /* 0x2000001cff197230 */ /* 0x100fe40000004100 */
[-C--:B------:R-:W-:Y:S01]  /*18af0*/  FMUL.FTZ R45, R26, R37.reuse ;  /* 0x000000251a2d7220 */ /* 0x080fe20000410000 */
[----:B------:R-:W-:Y:S01]  /*18b00*/  F2FP.F16.E4M3.UNPACK_B R4, R6 ;  /* 0x00000006ff04723e */ /* 0x000fe200020006ff */
[C---:B------:R-:W-:Y:S01]  /*18b10*/  FFMA.FTZ R24, R15.reuse, R30, -R46 ;  /* 0x0000001e0f187223 */ /* 0x040fe2000001082e */
[----:B------:R-:W-:Y:S01]  /*18b20*/  FFMA.FTZ R26, R15, R38, R43 ;  /* 0x000000260f1a7223 */ /* 0x000fe2000001002b */
[----:B------:R-:W-:Y:S01]  /*18b30*/  FFMA.FTZ R15, R25, R37, -R48 ;  /* 0x00000025190f7223 */ /* 0x000fe20000010830 */
[----:B------:R-:W-:-:S02]  /*18b40*/  HADD2.F32 R30, -RZ, R28.H1_H1 ;  /* 0x3000001cff1e7230 */ /* 0x000fc40000004100 */
[----:B------:R-:W-:Y:S01]  /*18b50*/  FFMA.FTZ R25, R25, R42, R45 ;  /* 0x0000002a19197223 */ /* 0x000fe2000001002d */
[----:B------:R-:W-:Y:S01]  /*18b60*/  HADD2.F32 R37, -RZ, R35.H1_H1 ;  /* 0x30000023ff257230 */ /* 0x000fe20000004100 */
[----:B------:R-:W-:Y:S01]  /*18b70*/  F2FP.F16.E4M3.UNPACK_B R7, R6.H1 ;  /* 0x00000006ff07723e */ /* 0x000fe200030006ff */
[----:B------:R-:W-:Y:S01]  /*18b80*/  HADD2.F32 R43, -RZ, R40.H1_H1 ;  /* 0x30000028ff2b7230 */ /* 0x000fe20000004100 */
[-C--:B------:R-:W-:Y:S01]  /*18b90*/  F2FP.F16.E4M3.UNPACK_B R6, R10.reuse ;  /* 0x0000000aff06723e */ /* 0x080fe200020006ff */
[----:B------:R-:W-:Y:S01]  /*18ba0*/  HADD2.F32 R28, -RZ, R31.H1_H1 ;  /* 0x3000001fff1c7230 */ /* 0x000fe20000004100 */
[----:B------:R-:W-:Y:S01]  /*18bb0*/  F2FP.F16.E4M3.UNPACK_B R10, R10.H1 ;  /* 0x0000000aff0a723e */ /* 0x000fe200030006ff */
        /* <DEDUP_REMOVED lines=20> */
[----:B------:R-:W-:Y:S01]  /*18d00*/  F2FP.SATFINITE.E4M3.F32.PACK_AB_MERGE_C R13, R26, R13, RZ ;  /* 0x0000000d1a0d723e */ /* 0x000fe200048070ff */
        /* <DEDUP_REMOVED lines=24> */
[-C--:B------:R-:W-:Y:S01]  /*18e90*/  F2FP.F16.E4M3.UNPACK_B R34, R12.reuse.H1 ;  /* 0x0000000cff22723e */ /* 0x080fe200030006ff */
[----:B------:R-:W-:Y:S02]  /*18ea0*/  HADD2.F32 R39, -RZ, R39.H1_H1 ;  /* 0x30000027ff277230 */ /* 0x000fe40000004100 */
[C---:B------:R-:W-:Y:S01]  /*18eb0*/  FMUL.FTZ R35, R29.reuse, R33 ;  /* 0x000000211d237220 */ /* 0x040fe20000410000 */
[----:B------:R-:W-:Y:S02]  /*18ec0*/  HADD2.F32 R32, -RZ, R32.H1_H1 ;  /* 0x30000020ff207230 */ /* 0x000fe40000004100 */
[----:B------:R-:W-:Y:S01]  /*18ed0*/  FMUL.FTZ R29, R29, R27 ;  /* 0x0000001b1d1d7220 */ /* 0x000fe20000410000 */
[----:B------:R-:W-:Y:S01]  /*18ee0*/  HADD2.F32 R20, -RZ, R21.H0_H0 ;  /* 0x20000015ff147230 */ /* 0x000fe20000004100 */
[----:B------:R-:W-:Y:S01]  /*18ef0*/  F2FP.F16.E4M3.UNPACK_B R12, R12 ;  /* 0x0000000cff0c723e */ /* 0x000fe200020006ff */
        /* <DEDUP_REMOVED lines=13> */
[----:B------:R-:W-:Y:S01]  /*18fd0*/  F2FP.SATFINITE.E4M3.F32.PACK_AB_MERGE_C R45, R50, R45, RZ ;  /* 0x0000002d322d723e */ /* 0x000fe200048070ff */
        /* <DEDUP_REMOVED lines=10> */
[----:B------:R-:W-:Y:S02]  /*19080*/  HADD2.F32 R20, -RZ, R12.H0_H0 ;  /* 0x2000000cff147230 */ /* 0x000fe40000004100 */
[CC--:B------:R-:W-:Y:S01]  /*19090*/  FMUL.FTZ R38, R10.reuse, R34.reuse ;  /* 0x000000220a267220 */ /* 0x0c0fe20000410000 */
[----:B------:R-:W-:Y:S01]  /*190a0*/  FMUL.FTZ R21, R10, R29 ;  /* 0x0000001d0a157220 */ /* 0x000fe20000410000 */
[--C-:B------:R-:W-:Y:S01]  /*190b0*/  HADD2.F32 R10, -RZ, R3.reuse.H0_H0 ;  /* 0x20000003ff0a7230 */ /* 0x100fe20000004100 */
[----:B------:R-:W-:Y:S01]  /*190c0*/  F2FP.SATFINITE.E4M3.F32.PACK_AB_MERGE_C R5, R8, R5, R11 ;  /* 0x000000050805723e */ /* 0x000fe2000480700b */
[C---:B------:R-:W-:Y:S01]  /*190d0*/  FFMA.FTZ R38, R7.reuse, R29, -R38 ;  /* 0x0000001d07267223 */ /* 0x040fe20000010826 */
[----:B------:R-:W-:Y:S01]  /*190e0*/  FFMA.FTZ R42, R7, R34, R21 ;  /* 0x00000022072a7223 */ /* 0x000fe20000010015 */
[----:B------:R-:W-:Y:S01]  /*190f0*/  HADD2.F32 R7, -RZ, R6.H0_H0 ;  /* 0x20000006ff077230 */ /* 0x000fe20000004100 */
[----:B------:R-:W-:Y:S01]  /*19100*/  F2FP.SATFINITE.E4M3.F32.PACK_AB_MERGE_C R9, R14, R9, R13 ;  /* 0x000000090e09723e */ /* 0x000fe2000480700d */
[----:B------:R-:W-:Y:S01]  /*19110*/  HADD2.F32 R21, -RZ, R3.H1_H1 ;  /* 0x30000003ff157230 */ /* 0x000fe20000004100 */
[----:B------:R-:W-:Y:S01]  /*19120*/  F2FP.SATFINITE.E4M3.F32.PACK_AB_MERGE_C R38, R38, R39, RZ ;  /* 0x000000272626723e */ /* 0x000fe200048070ff */
[----:B------:R-:W-:-:S02]  /*19130*/  HADD2.F32 R27, -RZ, R12.H1_H1 ;  /* 0x3000000cff1b7230 */ /* 0x000fc40000004100 */
[C---:B------:R-:W-:Y:S01]  /*19140*/  FMUL.FTZ R12, R7.reuse, R20 ;  /* 0x00000014070c7220 */ /* 0x040fe20000410000 */
[----:B------:R-:W-:Y:S02]  /*19150*/  HADD2.F32 R6, -RZ, R6.H1_H1 ;  /* 0x30000006ff067230 */ /* 0x000fe40000004100 */
[-C--:B------:R-:W-:Y:S01]  /*19160*/  FMUL.FTZ R7, R7, R10.reuse ;  /* 0x0000000a07077220 */ /* 0x080fe20000410000 */
        /* <DEDUP_REMOVED lines=19> */
.L_x_6736:
[----:B------:R-:W-:Y:S05]  /*192a0*/  BSYNC B0 ;  /* 0x0000000000007941 */ /* 0x000fea0003800000 */
.L_x_6729:
        /* <DEDUP_REMOVED lines=8> */
.L_x_6727:
[----:B0-23--:R-:W-:-:S04]  /*19330*/  MOV R0, UR49 ;  /* 0x0000003100007c02 */ /* 0x00dfc80008000f00 */
[----:B------:R-:W-:-:S13]  /*19340*/  ISETP.NE.AND P0, PT, R0, 0x3, PT ;  /* 0x000000030000780c */ /* 0x000fda0003f05270 */
[----:B------:R-:W-:Y:S05]  /*19350*/  @!P0 BRA `(.L_x_6756) ;  /* 0x0000000000048947 */ /* 0x000fea0003800000 */
[----:B------:R-:W-:Y:S01]  /*19360*/  BPT.TRAP 0x1 ;  /* 0x000000040000795c */ /* 0x000fe20000300000 */
.L_x_6756:
[----:B------:R-:W2:Y:S01]  /*19370*/  LDL R0, [R1] ;  /* 0x0000000001007983 */ /* 0x000ea20000100800 */
[----:B-1--4-:R-:W-:Y:S01]  /*19380*/  IMAD R3, R222, 0x8, R18 ;  /* 0x00000008de037824 */ /* 0x012fe200078e0212 */
[----:B--2---:R-:W-:-:S04]  /*19390*/  SHF.L.U32 R0, R0, 0x1f, RZ ;  /* 0x0000001f00007819 */ /* 0x004fc800000006ff */
[----:B------:R0:W1:Y:S01]  /*193a0*/  SYNCS.PHASECHK.TRANS64.TRYWAIT P1, [R3+URZ+0x33430], R0 ;  /* 0x03343000030075a7 */ /* 0x000062000802017f */
[----:B------:R-:W-:Y:S05]  /*193b0*/  @!P0 BRA `(.L_x_6757) ;  /* 0x0000000000048947 */ /* 0x000fea0003800000 */
[----:B------:R-:W-:Y:S01]  /*193c0*/  BPT.TRAP 0x1 ;  /* 0x000000040000795c */ /* 0x000fe20000300000 */
.L_x_6757:
[----:B-1----:R-:W-:Y:S05]  /*193d0*/  @P1 BRA `(.L_x_6758) ;  /* 0x0000000000081947 */ /* 0x002fea0003800000 */
[----:B------:R-:W1:Y:S02]  /*193e0*/  SYNCS.PHASECHK.TRANS64.TRYWAIT P1, [R3+URZ+0x33430], R0 ;  /* 0x03343000030075a7 */ /* 0x000e64000802017f */
[----:B-1----:R-:W-:Y:S05]  /*193f0*/  @!P1 BRA `(.L_x_6759) ;  /* 0x000001c400a49947 */ /* 0x002fea0003800000 */
.L_x_6758:
[----:B------:R-:W-:Y:S05]  /*19400*/  WARPSYNC.ALL ;  /* 0x0000000000007948 */ /* 0x000fea0003800000 */
[----:B01----:R-:W-:Y:S01]  /*19410*/  VIADD R0, R18, 0x24200 ;  /* 0x0002420012007836 */ /* 0x003fe20000000000 */
[----:B------:R-:W-:Y:S01]  /*19420*/  R2UR UR24, R44 ;  /* 0x000000002c1872ca */ /* 0x000fe200000e0000 */
[----:B-----5:R-:W-:Y:S01]  /*19430*/  IMAD.MOV.U32 R5, RZ, RZ, -0x7fffffe0 ;  /* 0x80000020ff057424 */ /* 0x020fe200078e00ff */
[----:B------:R-:W-:Y:S01]  /*19440*/  WARPGROUP.ARRIVE ;  /* 0x00000000000079c5 */ /* 0x000fe20000000000 */
[----:B------:R-:W-:Y:S01]  /*19450*/  UMOV UR25, 0x80000020 ;  /* 0x8000002000197882 */ /* 0x000fe20000000000 */
[----:B------:R-:W-:Y:S01]  /*19460*/  SHF.R.U32.HI R0, RZ, 0x4, R0 ;  /* 0x00000004ff007819 */ /* 0x000fe20000011600 */
[----:B------:R-:W-:Y:S01]  /*19470*/  IMAD.MOV.U32 R7, RZ, RZ, -0x7fffffe0 ;  /* 0x80000020ff077424 */ /* 0x000fe200078e00ff */
[----:B------:R-:W-:Y:S01]  /*19480*/  R2UR UR27, R5 ;  /* 0x00000000051b72ca */ /* 0x000fe200000e0000 */
[----:B------:R-:W-:Y:S01]  /*19490*/  UMOV UR5, UR25 ;  /* 0x0000001900057c82 */ /* 0x000fe20008000000 */
[----:B------:R-:W-:Y:S01]  /*194a0*/  LOP3.LUT R0, R0, 0x3fff, RZ, 0xc0, !PT ;  /* 0x00003fff00007812 */ /* 0x000fe200078ec0ff */
[----:B------:R-:W-:Y:S01]  /*194b0*/  IMAD.MOV.U32 R9, RZ, RZ, -0x7fffffe0 ;  /* 0x80000020ff097424 */ /* 0x000fe200078e00ff */
[----:B------:R-:W-:Y:S01]  /*194c0*/  R2UR UR7, R7 ;  /* 0x00000000070772ca */ /* 0x000fe200000e0000 */
[----:B------:R-:W-:Y:S01]  /*194d0*/  UMOV UR9, UR25 ;  /* 0x0000001900097c82 */ /* 0x000fe20008000000 */
[----:B------:R-:W-:Y:S01]  /*194e0*/  LOP3.LUT R20, R0, 0x10000, RZ, 0xfc, !PT ;  /* 0x0001000000147812 */ /* 0x000fe200078efcff */
[----:B------:R-:W-:Y:S01]  /*194f0*/  ULOP3.LUT UR24, UR24, 0x10000, URZ, 0xfc, !UPT ;  /* 0x0001000018187892 */ /* 0x000fe2000f8efc3f */
[----:B------:R-:W-:Y:S01]  /*19500*/  R2UR UR11, R9 ;  /* 0x00000000090b72ca */ /* 0x000fe200000e0000 */
[----:B------:R-:W-:Y:S01]  /*19510*/  UMOV UR13, UR25 ;  /* 0x00000019000d7c82 */ /* 0x000fe20008000000 */
[----:B------:R-:W-:Y:S01]  /*19520*/  R2UR UR15, R7 ;  /* 0x00000000070f72ca */ /* 0x000fe200000e0000 */
[----:B------:R-:W-:Y:S01]  /*19530*/  IMAD R4, R222, 0x780, R20 ;  /* 0x00000780de047824 */ /* 0x000fe200078e0214 */
[----:B------:R-:W-:Y:S01]  /*19540*/  R2UR UR19, R9 ;  /* 0x00000000091372ca */ /* 0x000fe200000e0000 */
[----:B------:R-:W-:Y:S01]  /*19550*/  UMOV UR17, UR25 ;  /* 0x0000001900117c82 */ /* 0x000fe20008000000 */
[----:B------:R-:W-:Y:S01]  /*19560*/  UMOV UR4, UR24 ;  /* 0x0000001800047c82 */ /* 0x000fe20008000000 */
[C---:B------:R-:W-:Y:S01]  /*19570*/  VIADD R6, R4.reuse, 0x80 ;  /* 0x0000008004067836 */ /* 0x040fe20000000000 */
[C---:B------:R-:W-:Y:S01]  /*19580*/  R2UR UR26, R4.reuse ;  /* 0x00000000041a72ca */ /* 0x040fe200000e0000 */
[----:B------:R-:W-:Y:S01]  /*19590*/  VIADD R8, R4, 0x100 ;  /* 0x0000010004087836 */ /* 0x000fe20000000000 */
[----:B------:R-:W-:Y:S01]  /*195a0*/  UMOV UR8, UR24 ;  /* 0x0000001800087c82 */ /* 0x000fe20008000000 */
[----:B------:R-:W-:Y:S01]  /*195b0*/  UMOV UR12, UR24 ;  /* 0x00000018000c7c82 */ /* 0x000fe20008000000 */
[----:B------:R-:W-:Y:S01]  /*195c0*/  R2UR UR6, R6 ;  /* 0x00000000060672ca */ /* 0x000fe200000e0000 */
[----:B------:R-:W-:Y:S01]  /*195d0*/  VIADD R6, R4, 0x180 ;  /* 0x0000018004067836 */ /* 0x000fe20000000000 */
[----:B------:R-:W-:Y:S01]  /*195e0*/  R2UR UR10, R8 ;  /* 0x00000000080a72ca */ /* 0x000fe200000e0000 */
[----:B------:R-:W-:Y:S01]  /*195f0*/  VIADD R8, R4, 0x200 ;  /* 0x0000020004087836 */ /* 0x000fe20000000000 */
[----:B------:R-:W-:Y:S01]  /*19600*/  UMOV UR16, UR24 ;  /* 0x0000001800107c82 */ /* 0x000fe20008000000 */
[----:B------:R-:W-:Y:S01]  /*19610*/  IMAD.MOV.U32 R7, RZ, RZ, -0x7fffffe0 ;  /* 0x80000020ff077424 */ /* 0x000fe200078e00ff */
[----:B------:R-:W-:Y:S01]  /*19620*/  R2UR UR14, R6 ;  /* 0x00000000060e72ca */ /* 0x000fe200000e0000 */
[----:B------:R-:W-:Y:S01]  /*19630*/  VIADD R6, R4, 0x2 ;  /* 0x0000000204067836 */ /* 0x000fe20000000000 */
[----:B------:R-:W-:Y:S01]  /*19640*/  R2UR UR18, R8 ;  /* 0x00000000081272ca */ /* 0x000fe200000e0000 */
[----:B------:R-:W-:Y:S01]  /*19650*/  QGMMA.64x32x32.F32.E4M3.E4M3 R88, gdesc[UR24], RZ, !UPT, gsb0 ;  /* 0x00600000185879f3 */ /* 0x000fe2000c0008ff */
[C---:B------:R-:W-:Y:S01]  /*19660*/  VIADD R8, R4.reuse, 0x82 ;  /* 0x0000008204087836 */ /* 0x040fe20000000000 */
[----:B------:R-:W-:Y:S01]  /*19670*/  IADD3 R10, R4, 0x102, RZ ;  /* 0x00000102040a7810 */ /* 0x000fe20007ffe0ff */
[----:B------:R-:W-:-:S02]  /*19680*/  IMAD.MOV.U32 R9, RZ, RZ, -0x7fffffe0 ;  /* 0x80000020ff097424 */ /* 0x000fc400078e00ff */
[----:B------:R-:W-:Y:S02]  /*19690*/  IMAD.MOV.U32 R11, RZ, RZ, -0x7fffffe0 ;  /* 0x80000020ff0b7424 */ /* 0x000fe400078e00ff */
[----:B------:R-:W-:-:S05]  /*196a0*/  IMAD.MOV.U32 R5, RZ, RZ, -0x7fffffe0 ;  /* 0x80000020ff057424 */ /* 0x000fca00078e00ff */
[----:B------:R-:W-:Y:S01]  /*196b0*/  R2UR UR47, R5 ;  /* 0x00000000052f72ca */ /* 0x000fe200000e0000 */
[----:B------:R-:W-:Y:S02]  /*196c0*/  WARPGROUP.DEPBAR.LE gsb0, 0x0 ;  /* 0x00008000000079c5 */ /* 0x000fe40000010000 */
[----:B------:R-:W-:-:S06]  /*196d0*/  WARPGROUP.ARRIVE ;  /* 0x00000000000079c5 */ /* 0x000fcc0000000000 */
[----:B------:R-:W-:Y:S01]  /*196e0*/  QGMMA.64x32x32.F32.E4M3.E4M3 R72, gdesc[UR4], RZ, !UPT, gsb0 ;  /* 0x00600000044879f3 */ /* 0x000fe2000c0008ff */
        /* <DEDUP_REMOVED lines=140> */
[----:B------:R-:W-:Y:S01]  /*19fb0*/  MOV R7, 0x80000020 ;  /* 0x8000002000077802 */ /* 0x000fe20000000f00 */
[----:B------:R-:W-:Y:S02]  /*19fc0*/  UMOV UR41, UR17 ;  /* 0x0000001100297c82 */ /* 0x000fe40008000000 */
        /* <DEDUP_REMOVED lines=43> */
[----:B------:R-:W-:Y:S01]  /*1a280*/  UMOV UR45, UR21 ;  /* 0x00000015002d7c82 */ /* 0x000fe20008000000 */
[----:B------:R-:W-:Y:S02]  /*1a290*/  IMAD.MOV.U32 R7, RZ, RZ, -0x7fffffe0 ;  /* 0x80000020ff077424 */ /* 0x000fe400078e00ff */
[----:B------:R-:W-:Y:S01]  /*1a2a0*/  VIADD R4, R4, 0x702 ;  /* 0x0000070204047836 */ /* 0x000fe20000000000 */
[----:B------:R-:W-:-:S04]  /*1a2b0*/  UMOV UR44, UR20 ;  /* 0x00000014002c7c82 */ /* 0x000fc80008000000 */
        /* <DEDUP_REMOVED lines=40> */
.L_x_6760:
[----:B------:R-:W2:Y:S01]  /*1a540*/  LDL R0, [R1+0x5c] ;  /* 0x00005c0001007983 */ /* 0x000ea20000100800 */
[----:B------:R-:W0:Y:S03]  /*1a550*/  LDC R4, c[0x0][0x448] ;  /* 0x00011200ff047b82 */ /* 0x000e260000000800 */
[----:B------:R-:W2:Y:S04]  /*1a560*/  LDL R110, [R1+0x48] ;  /* 0x00004800016e7983 */ /* 0x000ea80000100800 */
[----:B------:R-:W3:Y:S04]  /*1a570*/  LDL R104, [R1+0x50] ;  /* 0x0000500001687983 */ /* 0x000ee80000100800 */
[----:B------:R-:W4:Y:S04]  /*1a580*/  LDL R8, [R1+0x54] ;  /* 0x0000540001087983 */ /* 0x000f280000100800 */
[----:B------:R-:W5:Y:S01]  /*1a590*/  LDL R108, [R1+0x4c] ;  /* 0x00004c00016c7983 */ /* 0x000f620000100800 */
[----:B0-----:R-:W-:-:S13]  /*1a5a0*/  ISETP.NE.AND P4, PT, R4, 0x1, PT ;  /* 0x000000010400780c */ /* 0x001fda0003f85270 */
[----:B------:R-:W0:Y:S08]  /*1a5b0*/  @P4 LDC R5, c[0x0][0x44c] ;  /* 0x00011300ff054b82 */ /* 0x000e300000000800 */
[----:B------:R-:W1:Y:S01]  /*1a5c0*/  @P4 LDC R7, c[0x0][0x450] ;  /* 0x00011400ff074b82 */ /* 0x000e620000000800 */
[----:B--2---:R-:W-:-:S05]  /*1a5d0*/  IADD3 R6, R0, R110, RZ ;  /* 0x0000006e00067210 */ /* 0x004fca0007ffe0ff */
[----:B0-----:R-:W-:-:S05]  /*1a5e0*/  @P4 IMAD.HI.U32 R0, R6, R5, RZ ;  /* 0x0000000506004227 */ /* 0x001fca00078e00ff */
[----:B-1----:R-:W-:-:S05]  /*1a5f0*/  @P4 SHF.R.U32.HI R6, RZ, R7, R0 ;  /* 0x00000007ff064219 */ /* 0x002fca0000011600 */
[----:B------:R-:W0:Y:S01]  /*1a600*/  SHFL.IDX PT, R7, R6, 0x1, 0x1c1f ;  /* 0x003c1f0006077f89 */ /* 0x000e2200000e0000 */
[C---:B------:R-:W-:Y:S02]  /*1a610*/  IMAD R0, R106.reuse, -0xa0, RZ ;  /* 0xffffff606a007824 */ /* 0x040fe400078e02ff */
[----:B---3--:R-:W-:-:S03]  /*1a620*/  IMAD R4, R106, -0xa0, R104 ;  /* 0xffffff606a047824 */ /* 0x008fc600078e0268 */
[C---:B----4-:R-:W-:Y:S02]  /*1a630*/  IADD3 R0, -R8.reuse, 0xa1, R0 ;  /* 0x000000a108007810 */ /* 0x050fe40007ffe100 */
[----:B------:R-:W-:Y:S02]  /*1a640*/  IADD3 R4, -R8, 0xa0, R4 ;  /* 0x000000a008047810 */ /* 0x000fe40007ffe104 */
[----:B-----5:R-:W-:-:S04]  /*1a650*/  IADD3 R5, -R108, R0, R104 ;  /* 0x000000006c057210 */ /* 0x020fc80007ffe168 */
        /* <DEDUP_REMOVED lines=120> */
[----:B------:R-:W0:Y:S04]  /*1ade0*/  SHFL.BFLY PT, R39, R10, 0x2, 0x1f ;  /* 0x0c401f000a277f89 */ /* 0x000e2800000e0000 */
[----:B------:R-:W1:Y:S01]  /*1adf0*/  SHFL.IDX PT, R6, R6, RZ, 0x1c1f ;  /* 0x001c1fff06067589 */ /* 0x000e6200000e0000 */
[----:B0-----:R-:W-:-:S05]  /*1ae00*/  FMNMX.FTZ R12, R10, R39, !PT ;  /* 0x000000270a0c7209 */ /* 0x001fca0007810000 */
[----:B------:R-:W0:Y:S01]  /*1ae10*/  SHFL.BFLY PT, R39, R12, 0x1, 0x1f ;  /* 0x0c201f000c277f89 */ /* 0x000e2200000e0000 */
[----:B-1----:R-:W-:-:S04]  /*1ae20*/  VIADDMNMX R4, R6, R5, R4, PT ;  /* 0x0000000506047246 */ /* 0x002fc80003800104 */
[C---:B------:R-:W-:Y:S02]  /*1ae30*/  ISETP.GT.AND P2, PT, R4.reuse, 0x1, PT ;  /* 0x000000010400780c */ /* 0x040fe40003f44270 */
[----:B------:R-:W-:Y:S02]  /*1ae40*/  ISETP.GT.AND P3, PT, R4, 0x8, PT ;  /* 0x000000080400780c */ /* 0x000fe40003f64270 */
[----:B0-----:R-:W-:-:S04]  /*1ae50*/  FMNMX.FTZ R0, R12, R39, !PT ;  /* 0x000000270c007209 */ /* 0x001fc80007810000 */
[----:B------:R-:W-:Y:S01]  /*1ae60*/  FSETP.NEU.FTZ.AND P1, PT, R0, -INF , PT ;  /* 0xff8000000000780b */ /* 0x000fe20003f3d000 */
[----:B------:R-:W-:-:S05]  /*1ae70*/  FFMA.FTZ R39, R2, R0, -8 ;  /* 0xc100000002277423 */ /* 0x000fca0000010000 */
[----:B------:R-:W-:Y:S02]  /*1ae80*/  FSEL R39, R39, RZ, P1 ;  /* 0x000000ff27277208 */ /* 0x000fe40000800000 */
[----:B------:R-:W-:Y:S02]  /*1ae90*/  ISETP.GT.AND P1, PT, R4, RZ, PT ;  /* 0x000000ff0400720c */ /* 0x000fe40003f24270 */
[----:B------:R-:W-:Y:S01]  /*1aea0*/  FSEL R89, R89, -INF , P2 ;  /* 0xff80000059597808 */ /* 0x000fe20001000000 */
[----:B------:R-:W-:-:S01]  /*1aeb0*/  FFMA.FTZ R91, R2, R91, -R39 ;  /* 0x0000005b025b7223 */ /* 0x000fc20000010827 */
[----:B------:R-:W-:Y:S01]  /*1aec0*/  FFMA.FTZ R5, R2, R11, -R39 ;  /* 0x0000000b02057223 */ /* 0x000fe20000010827 */
[----:B------:R-:W-:Y:S02]  /*1aed0*/  FSEL R11, R88, -INF , P1 ;  /* 0xff800000580b7808 */ /* 0x000fe40000800000 */
[----:B------:R0:W-:Y:S01]  /*1aee0*/  MUFU.EX2 R10, R91 ;  /* 0x0000005b000a7308 */ /* 0x0001e20000000800 */
[----:B------:R-:W-:-:S02]  /*1aef0*/  ISETP.GT.AND P1, PT, R4, 0x9, PT ;  /* 0x000000090400780c */ /* 0x000fc40003f24270 */
[----:B------:R-:W-:Y:S02]  /*1af00*/  FMNMX.FTZ R14, R11, R89, !PT ;  /* 0x000000590b0e7209 */ /* 0x000fe40007810000 */
[----:B------:R-:W-:Y:S02]  /*1af10*/  ISETP.GT.AND P2, PT, R4, 0x10, PT ;  /* 0x000000100400780c */ /* 0x000fe40003f44270 */
[----:B0-----:R-:W-:Y:S02]  /*1af20*/  FSEL R91, R92, -INF , P3 ;  /* 0xff8000005c5b7808 */ /* 0x001fe40001800000 */
[----:B------:R-:W-:Y:S02]  /*1af30*/  FSEL R93, R93, -INF , P1 ;  /* 0xff8000005d5d7808 */ /* 0x000fe40000800000 */
[----:B------:R-:W-:Y:S01]  /*1af40*/  FMNMX.FTZ R14, R91, R14, !PT ;  /* 0x0000000e5b0e7209 */ /* 0x000fe20007810000 */
[----:B------:R-:W-:-:S01]  /*1af50*/  FFMA.FTZ R12, R2, R95, -R39 ;  /* 0x0000005f020c7223 */ /* 0x000fc20000010827 */
[----:B------:R-:W-:-:S02]  /*1af60*/  ISETP.GT.AND P1, PT, R4, 0x11, PT ;  /* 0x000000110400780c */ /* 0x000fc40003f24270 */
[----:B------:R-:W-:Y:S02]  /*1af70*/  FSEL R95, R96, -INF , P2 ;  /* 0xff800000605f7808 */ /* 0x000fe40001000000 */
[----:B------:R-:W-:Y:S02]  /*1af80*/  FMNMX.FTZ R14, R93, R14, !PT ;  /* 0x0000000e5d0e7209 */ /* 0x000fe40007810000 */
[----:B------:R-:W-:Y:S02]  /*1af90*/  ISETP.GT.AND P2, PT, R4, 0x18, PT ;  /* 0x000000180400780c */ /* 0x000fe40003f44270 */
[----:B------:R-:W-:Y:S02]  /*1afa0*/  FSEL R97, R97, -INF , P1 ;  /* 0xff80000061617808 */ /* 0x000fe40000800000 */
[----:B------:R-:W-:Y:S01]  /*1afb0*/  FMNMX.FTZ R14, R95, R14, !PT ;  /* 0x0000000e5f0e7209 */ /* 0x000fe20007810000 */
[----:B------:R-:W-:Y:S01]  /*1afc0*/  FFMA.FTZ R6, R2, R99, -R39 ;  /* 0x0000006302067223 */ /* 0x000fe20000010827 */
[----:B------:R-:W-:-:S02]  /*1afd0*/  ISETP.GT.AND P1, PT, R4, 0x19, PT ;  /* 0x000000190400780c */ /* 0x000fc40003f24270 */
[----:B------:R-:W-:Y:S02]  /*1afe0*/  FSEL R99, R100, -INF , P2 ;  /* 0xff80000064637808 */ /* 0x000fe40001000000 */
[----:B------:R-:W-:Y:S02]  /*1aff0*/  FMNMX.FTZ R14, R97, R14, !PT ;  /* 0x0000000e610e7209 */ /* 0x000fe40007810000 */
[----:B------:R-:W-:Y:S02]  /*1b000*/  FSEL R101, R101, -INF , P1 ;  /* 0xff80000065657808 */ /* 0x000fe40000800000 */
[----:B------:R-:W-:Y:S02]  /*1b010*/  ISETP.GT.AND P1, PT, R4, 0x20, PT ;  /* 0x000000200400780c */ /* 0x000fe40003f24270 */
        /* <DEDUP_REMOVED lines=8> */
[C-C-:B------:R-:W-:Y:S01]  /*1b0a0*/  FFMA.FTZ R34, R2.reuse, R15, -R39.reuse ;  /* 0x0000000f02227223 */ /* 0x140fe20000010827 */
[----:B------:R-:W-:-:S01]  /*1b0b0*/  FFMA.FTZ R15, R2, R75, -R39 ;  /* 0x0000004b020f7223 */ /* 0x000fc20000010827 */
        /* <DEDUP_REMOVED lines=11> */
[----:B------:R-:W-:Y:S01]  /*1b170*/  FMNMX.FTZ R30, R133, R30, !PT ;  /* 0x0000001e851e7209 */ /* 0x000fe20007810000 */
[----:B------:R0:W-:Y:S01]  /*1b180*/  MUFU.EX2 R14, R34 ;  /* 0x00000022000e7308 */ /* 0x0001e20000000800 */
[----:B------:R-:W-:-:S02]  /*1b190*/  ISETP.GT.AND P2, PT, R4, 0x39, PT ;  /* 0x000000390400780c */ /* 0x000fc40003f44270 */
[----:B------:R-:W-:Y:S01]  /*1b1a0*/  FMNMX.FTZ R30, R81, R30, !PT ;  /* 0x0000001e511e7209 */ /* 0x000fe20007810000 */
[----:B0-----:R-:W-:-:S01]  /*1b1b0*/  FFMA.FTZ R34, R2, R79, -R39 ;  /* 0x0000004f02227223 */ /* 0x001fc20000010827 */
[----:B------:R-:W-:Y:S02]  /*1b1c0*/  FSEL R79, R84, -INF , P1 ;  /* 0xff800000544f7808 */ /* 0x000fe40000800000 */
[----:B------:R-:W-:Y:S02]  /*1b1d0*/  FSEL R85, R85, -INF , P2 ;  /* 0xff80000055557808 */ /* 0x000fe40001000000 */
[----:B------:R-:W-:Y:S02]  /*1b1e0*/  ISETP.GT.AND P1, PT, R4, 0x40, PT ;  /* 0x000000400400780c */ /* 0x000fe40003f24270 */
[----:B------:R-:W-:Y:S01]  /*1b1f0*/  FMNMX.FTZ R30, R79, R30, !PT ;  /* 0x0000001e4f1e7209 */ /* 0x000fe20007810000 */
[----:B------:R-:W-:Y:S01]  /*1b200*/  FFMA.FTZ R215, R2, R105, -R39 ;  /* 0x0000006902d77223 */ /* 0x000fe20000010827 */
[----:B------:R-:W-:-:S02]  /*1b210*/  ISETP.GT.AND P2, PT, R4, 0x41, PT ;  /* 0x000000410400780c */ /* 0x000fc40003f44270 */
[----:B------:R-:W-:Y:S02]  /*1b220*/  FSEL R105, R56, -INF , P1 ;  /* 0xff80000038697808 */ /* 0x000fe40000800000 */
[----:B------:R-:W-:Y:S02]  /*1b230*/  FMNMX.FTZ R30, R85, R30, !PT ;  /* 0x0000001e551e7209 */ /* 0x000fe40007810000 */
[----:B------:R-:W-:Y:S02]  /*1b240*/  ISETP.GT.AND P1, PT, R4, 0x48, PT ;  /* 0x000000480400780c */ /* 0x000fe40003f24270 */
        /* <DEDUP_REMOVED lines=76> */
[----:B------:R-:W-:Y:S02]  /*1b710*/  FSEL R37, R37, -INF , P2 ;  /* 0xff80000025257808 */ /* 0x000fe40001000000 */
[----:B------:R-:W-:-:S04]  /*1b720*/  FMNMX.FTZ R44, R71, R44, !PT ;  /* 0x0000002c472c7209 */ /* 0x000fc80007810000 */
[----:B------:R-:W-:-:S05]  /*1b730*/  FMNMX.FTZ R4, R37, R44, !PT ;  /* 0x0000002c25047209 */ /* 0x000fca0007810000 */
[----:B------:R-:W0:Y:S01]  /*1b740*/  SHFL.BFLY PT, R33, R4, 0x2, 0x1f ;  /* 0x0c401f0004217f89 */ /* 0x000e2200000e0000 */
[----:B------:R-:W-:-:S01]  /*1b750*/  FFMA.FTZ R28, R2, R43, -R39 ;  /* 0x0000002b021c7223 */ /* 0x000fc20000010827 */
[----:B0-----:R-:W-:-:S05]  /*1b760*/  FMNMX.FTZ R43, R4, R33, !PT ;  /* 0x00000021042b7209 */ /* 0x001fca0007810000 */
[----:B------:R-:W0:Y:S01]  /*1b770*/  SHFL.BFLY PT, R4, R43, 0x1, 0x1f ;  /* 0x0c201f002b047f89 */ /* 0x000e2200000e0000 */
[----:B------:R-:W-:-:S01]  /*1b780*/  FFMA.FTZ R7, R2, R7, -R39 ;  /* 0x0000000702077223 */ /* 0x000fc20000010827 */
[----:B------:R-:W-:Y:S01]  /*1b790*/  FFMA.FTZ R9, R2, R9, -R39 ;  /* 0x0000000902097223 */ /* 0x000fe20000010827 */
[----:B0-----:R-:W-:-:S04]  /*1b7a0*/  FMNMX.FTZ R4, R43, R4, !PT ;  /* 0x000000042b047209 */ /* 0x001fc80007810000 */
[----:B------:R-:W-:Y:S01]  /*1b7b0*/  FSETP.NEU.FTZ.AND P1, PT, R4, -INF , PT ;  /* 0xff8000000400780b */ /* 0x000fe20003f3d000 */
[----:B------:R-:W-:-:S05]  /*1b7c0*/  FFMA.FTZ R54, R2, R4, -8 ;  /* 0xc100000002367423 */ /* 0x000fca0000010004 */
[----:B------:R-:W-:-:S05]  /*1b7d0*/  FSEL R54, R54, RZ, P1 ;  /* 0x000000ff36367208 */ /* 0x000fca0000800000 */
[C-C-:B------:R-:W-:Y:S01]  /*1b7e0*/  FFMA.FTZ R216, R2.reuse, R11, -R54.reuse ;  /* 0x0000000b02d87223 */ /* 0x140fe20000010836 */
[----:B------:R-:W-:-:S01]  /*1b7f0*/  FFMA.FTZ R11, R2, R89, -R54 ;  /* 0x00000059020b7223 */ /* 0x000fc20000010836 */
[C-C-:B------:R-:W-:Y:S01]  /*1b800*/  FFMA.FTZ R43, R2.reuse, R91, -R54.reuse ;  /* 0x0000005b022b7223 */ /* 0x140fe20000010836 */
[----:B------:R-:W0:Y:S01]  /*1b810*/  MUFU.EX2 R7, R7 ;  /* 0x0000000700077308 */ /* 0x000e220000000800 */
[----:B------:R-:W-:-:S01]  /*1b820*/  FFMA.FTZ R56, R2, R93, -R54 ;  /* 0x0000005d02387223 */ /* 0x000fc20000010836 */
[----:B------:R-:W-:-:S06]  /*1b830*/  FFMA.FTZ R218, R2, R95, -R54 ;  /* 0x0000005f02da7223 */ /* 0x000fcc0000010836 */
[----:B------:R-:W-:Y:S08]  /*1b840*/  MUFU.EX2 R216, R216 ;  /* 0x000000d800d87308 */ /* 0x000ff00000000800 */
[----:B------:R-:W1:Y:S08]  /*1b850*/  MUFU.EX2 R11, R11 ;  /* 0x0000000b000b7308 */ /* 0x000e700000000800 */
[----:B------:R-:W2:Y:S08]  /*1b860*/  MUFU.EX2 R9, R9 ;  /* 0x0000000900097308 */ /* 0x000eb00000000800 */
[----:B------:R-:W3:Y:S01]  /*1b870*/  MUFU.EX2 R43, R43 ;  /* 0x0000002b002b7308 */ /* 0x000ee20000000800 */
[----:B------:R-:W-:-:S07]  /*1b880*/  FFMA.FTZ R36, R2, R51, -R39 ;  /* 0x0000003302247223 */ /* 0x000fce0000010827 */
[----:B------:R-:W4:Y:S01]  /*1b890*/  MUFU.EX2 R12, R12 ;  /* 0x0000000c000c7308 */ /* 0x000f220000000800 */
[----:B------:R-:W-:-:S07]  /*1b8a0*/  FFMA.FTZ R51, R2, R99, -R54 ;  /* 0x0000006302337223 */ /* 0x000fce0000010836 */
[----:B------:R5:W-:Y:S08]  /*1b8b0*/  MUFU.EX2 R38, R50 ;  /* 0x0000003200267308 */ /* 0x000bf00000000800 */
[----:B------:R-:W4:Y:S01]  /*1b8c0*/  MUFU.EX2 R56, R56 ;  /* 0x0000003800387308 */ /* 0x000f220000000800 */
[----:B-----5:R-:W-:-:S01]  /*1b8d0*/  FFMA.FTZ R50, R2, R35, -R39 ;  /* 0x0000002302327223 */ /* 0x020fc20000010827 */
[----:B------:R-:W-:Y:S01]  /*1b8e0*/  FFMA.FTZ R35, R2, R97, -R54 ;  /* 0x0000006102237223 */ /* 0x000fe20000010836 */
[----:B0-----:R-:W-:-:S05]  /*1b8f0*/  FADD.FTZ R72, R7, R10 ;  /* 0x0000000a07487221 */ /* 0x001fca0000010000 */
[----:B------:R-:W0:Y:S01]  /*1b900*/  MUFU.EX2 R5, R5 ;  /* 0x0000000500057308 */ /* 0x000e220000000800 */
[----:B------:R-:W-:-:S01]  /*1b910*/  FFMA.FTZ R13, R2, R13, -R39 ;  /* 0x0000000d020d7223 */ /* 0x000fc20000010827 */
[----:B-1----:R-:W-:-:S06]  /*1b920*/  FADD.FTZ R70, R216, R11 ;  /* 0x0000000bd8467221 */ /* 0x002fcc0000010000 */
[----:B------:R-:W1:Y:S01]  /*1b930*/  MUFU.EX2 R218, R218 ;  /* 0x000000da00da7308 */ /* 0x000e620000000800 */
[----:B------:R-:W-:-:S01]  /*1b940*/  FFMA.FTZ R48, R2, R27, -R39 ;  /* 0x0000001b02307223 */ /* 0x000fc20000010827 */
[C---:B------:R-:W-:Y:S01]  /*1b950*/  FFMA.FTZ R203, R2.reuse, R31, -R39 ;  /* 0x0000001f02cb7223 */ /* 0x040fe20000010827 */
[----:B------:R-:W-:-:S01]  /*1b960*/  FFMA.FTZ R58, R2, R101, -R54 ;  /* 0x00000065023a7223 */ /* 0x000fc20000010836 */
[C-C-:B------:R-:W-:Y:S01]  /*1b970*/  FFMA.FTZ R21, R2.reuse, R21, -R39.reuse ;  /* 0x0000001502157223 */ /* 0x140fe20000010827 */
[----:B------:R-:W-:-:S03]  /*1b980*/  FFMA.FTZ R87, R2, R87, -R39 ;  /* 0x0000005702577223 */ /* 0x000fc60000010827 */
[----:B------:R-:W5:Y:S01]  /*1b990*/  MUFU.EX2 R35, R35 ;  /* 0x0000002300237308 */ /* 0x000f620000000800 */
[----:B------:R-:W-:-:S01]  /*1b9a0*/  FFMA.FTZ R205, R2, R117, -R39 ;  /* 0x0000007502cd7223 */ /* 0x000fc20000010827 */
[C-C-:B------:R-:W-:Y:S01]  /*1b9b0*/  FFMA.FTZ R29, R2.reuse, R119, -R39.reuse ;  /* 0x00000077021d7223 */ /* 0x140fe20000010827 */
[----:B------:R-:W-:-:S01]  /*1b9c0*/  FFMA.FTZ R44, R2, R47, -R39 ;  /* 0x0000002f022c7223 */ /* 0x000fc20000010827 */
[C-C-:B------:R-:W-:Y:S01]  /*1b9d0*/  FFMA.FTZ R207, R2.reuse, R121, -R39.reuse ;  /* 0x0000007902cf7223 */ /* 0x140fe20000010827 */
[----:B------:R-:W-:-:S01]  /*1b9e0*/  FFMA.FTZ R33, R2, R55, -R39 ;  /* 0x0000003702217223 */ /* 0x000fc20000010827 */
[C-C-:B------:R-:W-:Y:S01]  /*1b9f0*/  FFMA.FTZ R201, R2.reuse, R125, -R39.reuse ;  /* 0x0000007d02c97223 */ /* 0x140fe20000010827 */
[----:B------:R-:W-:-:S01]  /*1ba00*/  FFMA.FTZ R27, R2, R127, -R39 ;  /* 0x0000007f021b7223 */ /* 0x000fc20000010827 */
[----:B------:R3:W-:Y:S01]  /*1ba10*/  MUFU.EX2 R42, R46 ;  /* 0x0000002e002a7308 */ /* 0x0007e20000000800 */
[----:B------:R-:W-:-:S01]  /*1ba20*/  FFMA.FTZ R52, R2, R129, -R39 ;  /* 0x0000008102347223 */ /* 0x000fc20000010827 */
[C---:B------:R-:W-:Y:S01]  /*1ba30*/  FFMA.FTZ R31, R2.reuse, R131, -R39 ;  /* 0x00000083021f7223 */ /* 0x040fe20000010827 */
[----:B------:R-:W-:-:S01]  /*1ba40*/  FFMA.FTZ R66, R2, R69, -R54 ;  /* 0x0000004502427223 */ /* 0x000fc20000010836 */
[----:B------:R-:W-:Y:S01]  /*1ba50*/  FFMA.FTZ R8, R2, R8, -R39 ;  /* 0x0000000802087223 */ /* 0x000fe20000010827 */
[----:B------:R-:W-:-:S02]  /*1ba60*/  VIADD R3, R3, 0x33440 ;  /* 0x0003344003037836 */ /* 0x000fc40000000000 */
[----:B--2---:R-:W-:Y:S01]  /*1ba70*/  FADD.FTZ R69, R9, R72 ;  /* 0x0000004809457221 */ /* 0x004fe20000010000 */
[----:B------:R-:W-:Y:S01]  /*1ba80*/  IMAD.U32 R68, RZ, RZ, UR38 ;  /* 0x00000026ff447e24 */ /* 0x000fe2000f8e00ff */
[----:B------:R-:W2:Y:S01]  /*1ba90*/  MUFU.EX2 R6, R6 ;  /* 0x0000000600067308 */ /* 0x000ea20000000800 */
[----:B---3--:R-:W-:-:S01]  /*1baa0*/  FFMA.FTZ R46, R2, R123, -R39 ;  /* 0x0000007b022e7223 */ /* 0x008fc20000010827 */
[----:B------:R-:W-:Y:S01]  /*1bab0*/  FFMA.FTZ R39, R2, R59, -R54 ;  /* 0x0000003b02277223 */ /* 0x000fe20000010836 */
[----:B------:R-:W-:-:S01]  /*1bac0*/  FADD.FTZ R59, R43, R70 ;  /* 0x000000462b3b7221 */ /* 0x000fc20000010000 */
[----:B------:R-:W-:-:S04]  /*1bad0*/  FFMA.FTZ R212, R2, R103, -R54 ;  /* 0x0000006702d47223 */ /* 0x000fc80000010836 */
[----:B------:R-:W3:Y:S01]  /*1bae0*/  MUFU.EX2 R51, R51 ;  /* 0x0000003300337308 */ /* 0x000ee20000000800 */
[----:B----4-:R-:W-:-:S01]  /*1baf0*/  FADD.FTZ R70, R12, R69 ;  /* 0x000000450c467221 */ /* 0x010fc20000010000 */
[----:B------:R-:W-:Y:S01]  /*1bb00*/  PRMT R3, R68, 0x654, R3 ;  /* 0x0000065444037816 */ /* 0x000fe20000000003 */
[----:B------:R-:W-:-:S01]  /*1bb10*/  FADD.FTZ R59, R56, R59 ;  /* 0x0000003b383b7221 */ /* 0x000fc20000010000 */
[C-C-:B------:R-:W-:Y:S01]  /*1bb20*/  FFMA.FTZ R47, R2.reuse, R73, -R54.reuse ;  /* 0x00000049022f7223 */ /* 0x140fe20000010836 */
[----:B------:R-:W-:-:S03]  /*1bb30*/  FFMA.FTZ R68, R2, R45, -R54 ;  /* 0x0000002d02447223 */ /* 0x000fc60000010836 */
[----:B------:R-:W4:Y:S01]  /*1bb40*/  MUFU.EX2 R13, R13 ;  /* 0x0000000d000d7308 */ /* 0x000f220000000800 */
[----:B------:R-:W-:-:S01]  /*1bb50*/  FFMA.FTZ R45, R2, R49, -R54 ;  /* 0x00000031022d7223 */ /* 0x000fc20000010836 */
[----:B0-----:R-:W-:Y:S01]  /*1bb60*/  FADD.FTZ R49, R5, R70 ;  /* 0x0000004605317221 */ /* 0x001fe20000010000 */
[----:B-1----:R-:W-:-:S05]  /*1bb70*/  FADD.FTZ R70, R218, R59 ;  /* 0x0000003bda467221 */ /* 0x002fca0000010000 */
[----:B------:R-:W0:Y:S01]  /*1bb80*/  MUFU.EX2 R58, R58 ;  /* 0x0000003a003a7308 */ /* 0x000e220000000800 */
[----:B------:R-:W-:-:S01]  /*1bb90*/  FFMA.FTZ R60, R2, R75, -R54 ;  /* 0x0000004b023c7223 */ /* 0x000fc20000010836 */
[----:B-----5:R-:W-:-:S06]  /*1bba0*/  FADD.FTZ R70, R35, R70 ;  /* 0x0000004623467221 */ /* 0x020fcc0000010000 */
[----:B------:R-:W1:Y:S01]  /*1bbb0*/  MUFU.EX2 R26, R26 ;  /* 0x0000001a001a7308 */ /* 0x000e620000000800 */
[----:B------:R-:W-:-:S07]  /*1bbc0*/  FFMA.FTZ R73, R2, R77, -R54 ;  /* 0x0000004d02497223 */ /* 0x000fce0000010836 */
[----:B------:R-:W5:Y:S01]  /*1bbd0*/  MUFU.EX2 R212, R212 ;  /* 0x000000d400d47308 */ /* 0x000f620000000800 */
[----:B--2---:R-:W-:-:S01]  /*1bbe0*/  FADD.FTZ R72, R6, R49 ;  /* 0x0000003106487221 */ /* 0x004fc20000010000 */
[----:B---3--:R-:W-:Y:S01]  /*1bbf0*/  FADD.FTZ R49, R51, R70 ;  /* 0x0000004633317221 */ /* 0x008fe20000010000 */
[----:B------:R-:W-:-:S05]  /*1bc00*/  FFMA.FTZ R214, R2, R133, -R54 ;  /* 0x0000008502d67223 */ /* 0x000fca0000010836 */
[----:B------:R-:W-:Y:S01]  /*1bc10*/  MUFU.EX2 R15, R15 ;  /* 0x0000000f000f7308 */ /* 0x000fe20000000800 */
[----:B------:R-:W-:-:S01]  /*1bc20*/  FFMA.FTZ R55, R2, R81, -R54 ;  /* 0x0000005102377223 */ /* 0x000fc20000010836 */
[----:B------:R-:W-:-:S06]  /*1bc30*/  FFMA.FTZ R62, R2, R79, -R54 ;  /* 0x0000004f023e7223 */ /* 0x000fcc0000010836 */
[----:B------:R-:W-:Y:S01]  /*1bc40*/  MUFU.EX2 R34, R34 ;  /* 0x0000002200227308 */ /* 0x000fe20000000800 */
[----:B------:R-:W-:-:S07]  /*1bc50*/  F2FP.SATFINITE.E4M3.F32.PACK_AB_MERGE_C R217, R12, R9, RZ ;  /* 0x000000090cd9723e */ /* 0x000fce00048070ff */
[----:B------:R-:W-:Y:S01]  /*1bc60*/  MUFU.EX2 R215, R215 ;  /* 0x000000d700d77308 */ /* 0x000fe20000000800 */
[----:B------:R-:W-:-:S01]  /*1bc70*/  FFMA.FTZ R208, R2, R105, -R54 ;  /* 0x0000006902d07223 */ /* 0x000fc20000010836 */
[C-C-:B------:R-:W-:Y:S01]  /*1bc80*/  FFMA.FTZ R57, R2.reuse, R57, -R54.reuse ;  /* 0x0000003902397223 */ /* 0x140fe20000010836 */
[----:B------:R-:W-:-:S05]  /*1bc90*/  FFMA.FTZ R64, R2, R83, -R54 ;  /* 0x0000005302407223 */ /* 0x000fca0000010836 */
[----:B------:R-:W-:Y:S01]  /*1bca0*/  MUFU.EX2 R209, R209 ;  /* 0x000000d100d17308 */ /* 0x000fe20000000800 */
[----:B------:R-:W-:-:S07]  /*1bcb0*/  FFMA.FTZ R210, R2, R107, -R54 ;  /* 0x0000006b02d27223 */ /* 0x000fce0000010836 */
[----:B------:R-:W-:Y:S08]  /*1bcc0*/  MUFU.EX2 R40, R40 ;  /* 0x0000002800287308 */ /* 0x000ff00000000800 */
[----:B------:R-:W-:Y:S01]  /*1bcd0*/  MUFU.EX2 R41, R41 ;  /* 0x0000002900297308 */ /* 0x000fe20000000800 */
[----:B------:R-:W-:-:S01]  /*1bce0*/  FFMA.FTZ R204, R2, R109, -R54 ;  /* 0x0000006d02cc7223 */ /* 0x000fc20000010836 */
[----:B------:R2:W-:Y:S06]  /*1bcf0*/  SYNCS.ARRIVE.TRANS64.RED.A1T0 RZ, [R3+URZ], RZ ;  /* 0x000000ff03ff79a7 */ /* 0x0005ec000810043f */
[----:B------:R-:W3:Y:S01]  /*1bd00*/  MUFU.EX2 R47, R47 ;  /* 0x0000002f002f7308 */ /* 0x000ee20000000800 */
[----:B----4-:R-:W-:-:S01]  /*1bd10*/  FADD.FTZ R59, R13, R72 ;  /* 0x000000480d3b7221 */ /* 0x010fc20000010000 */
[----:B0-----:R-:W-:-:S06]  /*1bd20*/  FADD.FTZ R49, R58, R49 ;  /* 0x000000313a317221 */ /* 0x001fcc0000010000 */
[----:B------:R-:W0:Y:S01]  /*1bd30*/  MUFU.EX2 R60, R60 ;  /* 0x0000003c003c7308 */ /* 0x000e220000000800 */
[----:B-1----:R-:W-:-:S01]  /*1bd40*/  FADD.FTZ R59, R26, R59 ;  /* 0x0000003b1a3b7221 */ /* 0x002fc20000010000 */
[----:B-----5:R-:W-:-:S06]  /*1bd50*/  FADD.FTZ R70, R212, R49 ;  /* 0x00000031d4467221 */ /* 0x020fcc0000010000 */
[----:B------:R-:W1:Y:S08]  /*1bd60*/  MUFU.EX2 R21, R21 ;  /* 0x0000001500157308 */ /* 0x000e700000000800 */
[----:B------:R-:W4:Y:S01]  /*1bd70*/  MUFU.EX2 R73, R73 ;  /* 0x0000004900497308 */ /* 0x000f220000000800 */
[----:B------:R-:W-:-:S01]  /*1bd80*/  FADD.FTZ R72, R14, R59 ;  /* 0x0000003b0e487221 */ /* 0x000fc20000010000 */
[----:B------:R-:W-:Y:S01]  /*1bd90*/  FFMA.FTZ R75, R2, R85, -R54 ;  /* 0x00000055024b7223 */ /* 0x000fe20000010836 */
[----:B---3--:R-:W-:-:S05]  /*1bda0*/  FADD.FTZ R49, R47, R70 ;  /* 0x000000462f317221 */ /* 0x008fca0000010000 */
[----:B------:R-:W3:Y:S01]  /*1bdb0*/  MUFU.EX2 R214, R214 ;  /* 0x000000d600d67308 */ /* 0x000ee20000000800 */
[----:B------:R-:W-:-:S01]  /*1bdc0*/  FADD.FTZ R72, R15, R72 ;  /* 0x000000480f487221 */ /* 0x000fc20000010000 */
[----:B0-----:R-:W-:-:S06]  /*1bdd0*/  FADD.FTZ R12, R60, R49 ;  /* 0x000000313c0c7221 */ /* 0x001fcc0000010000 */
[----:B------:R-:W0:Y:S01]  /*1bde0*/  MUFU.EX2 R55, R55 ;  /* 0x0000003700377308 */ /* 0x000e220000000800 */
[----:B-1----:R-:W-:-:S01]  /*1bdf0*/  FADD.FTZ R59, R21, R72 ;  /* 0x00000048153b7221 */ /* 0x002fc20000010000 */
[----:B------:R-:W-:Y:S01]  /*1be00*/  F2FP.SATFINITE.E4M3.F32.PACK_AB_MERGE_C R219, R26, R13, RZ ;  /* 0x0000000d1adb723e */ /* 0x000fe200048070ff */
[----:B----4-:R-:W-:-:S05]  /*1be10*/  FADD.FTZ R13, R73, R12 ;  /* 0x0000000c490d7221 */ /* 0x010fca0000010000 */
[----:B------:R-:W1:Y:S01]  /*1be20*/  MUFU.EX2 R62, R62 ;  /* 0x0000003e003e7308 */ /* 0x000e620000000800 */
[----:B------:R-:W-:-:S01]  /*1be30*/  FADD.FTZ R26, R34, R59 ;  /* 0x0000003b221a7221 */ /* 0x000fc20000010000 */
[----:B---3--:R-:W-:-:S06]  /*1be40*/  FADD.FTZ R12, R214, R13 ;  /* 0x0000000dd60c7221 */ /* 0x008fcc0000010000 */
[----:B------:R-:W3:Y:S01]  /*1be50*/  MUFU.EX2 R75, R75 ;  /* 0x0000004b004b7308 */ /* 0x000ee20000000800 */
[----:B------:R-:W-:Y:S01]  /*1be60*/  F2FP.SATFINITE.E4M3.F32.PACK_AB_MERGE_C R56, R56, R43, RZ ;  /* 0x0000002b3838723e */ /* 0x000fe200048070ff */
[----:B------:R-:W-:-:S06]  /*1be70*/  FADD.FTZ R43, R215, R26 ;  /* 0x0000001ad72b7221 */ /* 0x000fcc0000010000 */
[----:B------:R-:W4:Y:S01]  /*1be80*/  MUFU.EX2 R87, R87 ;  /* 0x0000005700577308 */ /* 0x000f220000000800 */
[----:B------:R-:W-:-:S01]  /*1be90*/  FFMA.FTZ R77, R2, R61, -R54 ;  /* 0x0000003d024d7223 */ /* 0x000fc20000010836 */
[----:B0-----:R-:W-:-:S06]  /*1bea0*/  FADD.FTZ R13, R55, R12 ;  /* 0x0000000c370d7221 */ /* 0x001fcc0000010000 */
[----:B------:R-:W0:Y:S01]  /*1beb0*/  MUFU.EX2 R208, R208 ;  /* 0x000000d000d07308 */ /* 0x000e220000000800 */
[----:B------:R-:W-:-:S01]  /*1bec0*/  FADD.FTZ R43, R30, R43 ;  /* 0x0000002b1e2b7221 */ /* 0x000fc20000010000 */
[----:B------:R-:W-:Y:S01]  /*1bed0*/  F2FP.SATFINITE.E4M3.F32.PACK_AB_MERGE_C R217, R10, R7, R217 ;  /* 0x000000070ad9723e */ /* 0x000fe200048070d9 */
[----:B-1----:R-:W-:-:S05]  /*1bee0*/  FADD.FTZ R10, R62, R13 ;  /* 0x0000000d3e0a7221 */ /* 0x002fca0000010000 */
[----:B------:R-:W1:Y:S01]  /*1bef0*/  MUFU.EX2 R57, R57 ;  /* 0x0000003900397308 */ /* 0x000e620000000800 */
[----:B------:R-:W-:-:S01]  /*1bf00*/  FADD.FTZ R26, R38, R43 ;  /* 0x0000002b261a7221 */ /* 0x000fc20000010000 */
[C---:B---3--:R-:W-:Y:S01]  /*1bf10*/  F2FP.SATFINITE.E4M3.F32.PACK_AB_MERGE_C R62, R75.reuse, R62, RZ ;  /* 0x0000003e4b3e723e */ /* 0x048fe200048070ff */
[----:B------:R-:W-:-:S05]  /*1bf20*/  FADD.FTZ R75, R75, R10 ;  /* 0x0000000a4b4b7221 */ /* 0x000fca0000010000 */
[----:B------:R-:W3:Y:S01]  /*1bf30*/  MUFU.EX2 R64, R64 ;  /* 0x0000004000407308 */ /* 0x000ee20000000800 */
[----:B------:R-:W-:-:S01]  /*1bf40*/  FFMA.FTZ R61, R2, R65, -R54 ;  /* 0x00000041023d7223 */ /* 0x000fc20000010836 */
[----:B----4-:R-:W-:Y:S01]  /*1bf50*/  FADD.FTZ R26, R87, R26 ;  /* 0x0000001a571a7221 */ /* 0x010fe20000010000 */
[----:B------:R-:W-:-:S05]  /*1bf60*/  F2FP.SATFINITE.E4M3.F32.PACK_AB_MERGE_C R219, R6, R5, R219 ;  /* 0x0000000506db723e */ /* 0x000fca00048070db */
[----:B------:R-:W4:Y:S01]  /*1bf70*/  MUFU.EX2 R77, R77 ;  /* 0x0000004d004d7308 */ /* 0x000f220000000800 */
[----:B0-----:R-:W-:-:S01]  /*1bf80*/  FADD.FTZ R6, R208, R75 ;  /* 0x0000004bd0067221 */ /* 0x001fc20000010000 */
[----:B------:R-:W-:Y:S01]  /*1bf90*/  FFMA.FTZ R65, R2, R135, -R54 ;  /* 0x0000008702417223 */ /* 0x000fe20000010836 */
[----:B------:R-:W-:-:S05]  /*1bfa0*/  FADD.FTZ R7, R209, R26 ;  /* 0x0000001ad1077221 */ /* 0x000fca0000010000 */
[----:B------:R-:W0:Y:S01]  /*1bfb0*/  MUFU.EX2 R210, R210 ;  /* 0x000000d200d27308 */ /* 0x000e220000000800 */
[----:B-1----:R-:W-:-:S01]  /*1bfc0*/  FADD.FTZ R5, R57, R6 ;  /* 0x0000000639057221 */ /* 0x002fc20000010000 */
[----:B------:R-:W-:-:S06]  /*1bfd0*/  FADD.FTZ R10, R40, R7 ;  /* 0x00000007280a7221 */ /* 0x000fcc0000010000 */
[----:B------:R-:W1:Y:S01]  /*1bfe0*/  MUFU.EX2 R211, R211 ;  /* 0x000000d300d37308 */ /* 0x000e620000000800 */
[----:B---3--:R-:W-:-:S07]  /*1bff0*/  FADD.FTZ R6, R64, R5 ;  /* 0x0000000540067221 */ /* 0x008fce0000010000 */
[----:B------:R-:W3:Y:S01]  /*1c000*/  MUFU.EX2 R61, R61 ;  /* 0x0000003d003d7308 */ /* 0x000ee20000000800 */
[----:B------:R-:W-:-:S01]  /*1c010*/  FADD.FTZ R7, R41, R10 ;  /* 0x0000000a29077221 */ /* 0x000fc20000010000 */
[----:B----4-:R-:W-:-:S06]  /*1c020*/  F2FP.SATFINITE.E4M3.F32.PACK_AB_MERGE_C R64, R77, R64, RZ ;  /* 0x000000404d40723e */ /* 0x010fcc00048070ff */
[----:B------:R-:W4:Y:S01]  /*1c030*/  MUFU.EX2 R24, R24 ;  /* 0x0000001800187308 */ /* 0x000f220000000800 */
[----:B------:R-:W-:-:S01]  /*1c040*/  FADD.FTZ R77, R77, R6 ;  /* 0x000000064d4d7221 */ /* 0x000fc20000010000 */
[----:B--2---:R-:W-:-:S06]  /*1c050*/  FFMA.FTZ R3, R2, R137, -R54 ;  /* 0x0000008902037223 */ /* 0x004fcc0000010836 */
[----:B------:R-:W2:Y:S01]  /*1c060*/  MUFU.EX2 R65, R65 ;  /* 0x0000004100417308 */ /* 0x000ea20000000800 */
[C---:B------:R-:W-:Y:S01]  /*1c070*/  F2FP.SATFINITE.E4M3.F32.PACK_AB_MERGE_C R41, R42.reuse, R41, RZ ;  /* 0x000000292a29723e */ /* 0x040fe200048070ff */
[----:B------:R-:W-:Y:S01]  /*1c080*/  FADD.FTZ R42, R42, R7 ;  /* 0x000000072a2a7221 */ /* 0x000fe20000010000 */
[----:B0-----:R-:W-:-:S05]  /*1c090*/  FADD.FTZ R6, R210, R77 ;  /* 0x0000004dd2067221 */ /* 0x001fca0000010000 */
[----:B------:R-:W0:Y:S01]  /*1c0a0*/  MUFU.EX2 R66, R66 ;  /* 0x0000004200427308 */ /* 0x000e220000000800 */
[----:B------:R-:W-:Y:S01]  /*1c0b0*/  F2FP.SATFINITE.E4M3.F32.PACK_AB_MERGE_C R213, R34, R21, RZ ;  /* 0x0000001522d5723e */ /* 0x000fe200048070ff */
[----:B-1----:R-:W-:Y:S01]  /*1c0c0*/  FADD.FTZ R5, R211, R42 ;  /* 0x0000002ad3057221 */ /* 0x002fe20000010000 */
[----:B---3--:R-:W-:-:S05]  /*1c0d0*/  FADD.FTZ R10, R61, R6 ;  /* 0x000000063d0a7221 */ /* 0x008fca0000010000 */
[----:B------:R-:W1:Y:S01]  /*1c0e0*/  MUFU.EX2 R204, R204 ;  /* 0x000000cc00cc7308 */ /* 0x000e620000000800 */
[----:B------:R-:W-:Y:S01]  /*1c0f0*/  F2FP.SATFINITE.E4M3.F32.PACK_AB_MERGE_C R213, R15, R14, R213 ;  /* 0x0000000e0fd5723e */ /* 0x000fe200048070d5 */
[----:B----4-:R-:W-:Y:S01]  /*1c100*/  FADD.FTZ R14, R24, R5 ;  /* 0x00000005180e7221 */ /* 0x010fe20000010000 */
[----:B--2---:R-:W-:-:S05]  /*1c110*/  FADD.FTZ R5, R65, R10 ;  /* 0x0000000a41057221 */ /* 0x004fca0000010000 */
[----:B------:R-:W2:Y:S01]  /*1c120*/  MUFU.EX2 R3, R3 ;  /* 0x0000000300037308 */ /* 0x000ea20000000800 */
[----:B------:R-:W-:-:S01]  /*1c130*/  FFMA.FTZ R206, R2, R111, -R54 ;  /* 0x0000006f02ce7223 */ /* 0x000fc20000010836 */
[----:B0-----:R-:W-:-:S06]  /*1c140*/  FADD.FTZ R5, R66, R5 ;  /* 0x0000000542057221 */ /* 0x001fcc0000010000 */
[----:B------:R-:W0:Y:S01]  /*1c150*/  MUFU.EX2 R39, R39 ;  /* 0x0000002700277308 */ /* 0x000e220000000800 */
[----:B-1----:R-:W-:-:S07]  /*1c160*/  FADD.FTZ R10, R204, R5 ;  /* 0x00000005cc0a7221 */ /* 0x002fce0000010000 */
[----:B------:R-:W1:Y:S01]  /*1c170*/  MUFU.EX2 R68, R68 ;  /* 0x0000004400447308 */ /* 0x000e620000000800 */
[----:B------:R-:W-:-:S01]  /*1c180*/  FFMA.FTZ R63, R2, R63, -R54 ;  /* 0x0000003f023f7223 */ /* 0x000fc20000010836 */
[----:B------:R-:W-:Y:S01]  /*1c190*/  FFMA.FTZ R53, R2, R53, -R54 ;  /* 0x0000003502357223 */ /* 0x000fe20000010836 */
[----:B--2---:R-:W-:-:S05]  /*1c1a0*/  FADD.FTZ R10, R3, R10 ;  /* 0x0000000a030a7221 */ /* 0x004fca0000010000 */
[----:B------:R-:W2:Y:S01]  /*1c1b0*/  MUFU.EX2 R206, R206 ;  /* 0x000000ce00ce7308 */ /* 0x000ea20000000800 */
[----:B------:R-:W-:Y:S01]  /*1c1c0*/  F2FP.SATFINITE.E4M3.F32.PACK_AB_MERGE_C R216, R11, R216, R56 ;  /* 0x000000d80bd8723e */ /* 0x000fe20004807038 */
[----:B0-----:R-:W-:Y:S01]  /*1c1d0*/  FADD.FTZ R5, R39, R10 ;  /* 0x0000000a27057221 */ /* 0x001fe20000010000 */
[----:B------:R-:W-:-:S01]  /*1c1e0*/  FFMA.FTZ R200, R2, R113, -R54 ;  /* 0x0000007102c87223 */ /* 0x000fc20000010836 */
[----:B------:R-:W0:Y:S04]  /*1c1f0*/  @P4 LDC R11, c[0x0][0x44c] ;  /* 0x00011300ff0b4b82 */ /* 0x000e280000000800 */
[----:B------:R-:W3:Y:S01]  /*1c200*/  MUFU.EX2 R45, R45 ;  /* 0x0000002d002d7308 */ /* 0x000ee20000000800 */
[----:B-1----:R-:W-:-:S07]  /*1c210*/  FADD.FTZ R5, R68, R5 ;  /* 0x0000000544057221 */ /* 0x002fce0000010000 */
[----:B------:R-:W-:Y:S08]  /*1c220*/  MUFU.EX2 R9, R63 ;  /* 0x0000003f00097308 */ /* 0x000ff00000000800 */
[----:B------:R-:W1:Y:S01]  /*1c230*/  MUFU.EX2 R12, R53 ;  /* 0x00000035000c7308 */ /* 0x000e620000000800 */
[----:B--2---:R-:W-:-:S07]  /*1c240*/  FADD.FTZ R10, R206, R5 ;  /* 0x00000005ce0a7221 */ /* 0x004fce0000010000 */
[----:B------:R-:W2:Y:S01]  /*1c250*/  MUFU.EX2 R200, R200 ;  /* 0x000000c800c87308 */ /* 0x000ea20000000800 */
[----:B---3--:R-:W-:-:S01]  /*1c260*/  FADD.FTZ R10, R45, R10 ;  /* 0x0000000a2d0a7221 */ /* 0x008fc20000010000 */
[----:B-1----:R-:W-:-:S03]  /*1c270*/  F2FP.SATFINITE.E4M3.F32.PACK_AB_MERGE_C R5, R12, R9, RZ ;  /* 0x000000090c05723e */ /* 0x002fc600048070ff */
[----:B------:R-:W-:-:S04]  /*1c280*/  FADD.FTZ R9, R9, R10 ;  /* 0x0000000a09097221 */ /* 0x000fc80000010000 */
[----:B------:R-:W-:-:S04]  /*1c290*/  FADD.FTZ R9, R12, R9 ;  /* 0x000000090c097221 */ /* 0x000fc80000010000 */
[----:B--2---:R-:W-:Y:S01]  /*1c2a0*/  FADD.FTZ R12, R200, R9 ;  /* 0x00000009c80c7221 */ /* 0x004fe20000010000 */
[----:B0-----:R-:W-:Y:S02]  /*1c2b0*/  @P4 IMAD.HI.U32 R9, R110, R11, RZ ;  /* 0x0000000b6e094227 */ /* 0x001fe400078e00ff */
[----:B------:R-:W2:Y:S01]  /*1c2c0*/  LDL R11, [R1+0x44] ;  /* 0x00004400010b7983 */ /* 0x000ea20000100800 */
[----:B------:R-:W0:Y:S08]  /*1c2d0*/  MUFU.EX2 R25, R25 ;  /* 0x0000001900197308 */ /* 0x000e300000000800 */
[----:B------:R-:W1:Y:S08]  /*1c2e0*/  MUFU.EX2 R32, R32 ;  /* 0x0000002000207308 */ /* 0x000e700000000800 */
[----:B------:R-:W3:Y:S01]  /*1c2f0*/  MUFU.EX2 R205, R205 ;  /* 0x000000cd00cd7308 */ /* 0x000ee20000000800 */
[----:B0-----:R-:W-:-:S07]  /*1c300*/  FADD.FTZ R7, R25, R14 ;  /* 0x0000000e19077221 */ /* 0x001fce0000010000 */
[----:B------:R-:W0:Y:S01]  /*1c310*/  MUFU.EX2 R28, R28 ;  /* 0x0000001c001c7308 */ /* 0x000e220000000800 */
[C---:B-1----:R-:W-:Y:S01]  /*1c320*/  F2FP.SATFINITE.E4M3.F32.PACK_AB_MERGE_C R25, R32.reuse, R25, RZ ;  /* 0x000000192019723e */ /* 0x042fe200048070ff */
[----:B------:R-:W-:-:S06]  /*1c330*/  FADD.FTZ R32, R32, R7 ;  /* 0x0000000720207221 */ /* 0x000fcc0000010000 */
[----:B------:R-:W1:Y:S01]  /*1c340*/  MUFU.EX2 R29, R29 ;  /* 0x0000001d001d7308 */ /* 0x000e620000000800 */
[----:B---3--:R-:W-:-:S07]  /*1c350*/  FADD.FTZ R7, R205, R32 ;  /* 0x00000020cd077221 */ /* 0x008fce0000010000 */
[----:B------:R-:W3:Y:S01]  /*1c360*/  MUFU.EX2 R44, R44 ;  /* 0x0000002c002c7308 */ /* 0x000ee20000000800 */
[----:B0-----:R-:W-:-:S07]  /*1c370*/  FADD.FTZ R14, R28, R7 ;  /* 0x000000071c0e7221 */ /* 0x001fce0000010000 */
[----:B------:R-:W0:Y:S01]  /*1c380*/  MUFU.EX2 R207, R207 ;  /* 0x000000cf00cf7308 */ /* 0x000e220000000800 */
[----:B-1----:R-:W-:-:S07]  /*1c390*/  FADD.FTZ R7, R29, R14 ;  /* 0x0000000e1d077221 */ /* 0x002fce0000010000 */
[----:B------:R-:W1:Y:S01]  /*1c3a0*/  MUFU.EX2 R36, R36 ;  /* 0x0000002400247308 */ /* 0x000e620000000800 */
[----:B------:R-:W-:-:S01]  /*1c3b0*/  FFMA.FTZ R139, R2, R139, -R54 ;  /* 0x0000008b028b7223 */ /* 0x000fc20000010836 */
[----:B------:R-:W-:-:S06]  /*1c3c0*/  F2FP.SATFINITE.E4M3.F32.PACK_AB_MERGE_C R39, R68, R39, RZ ;  /* 0x000000274427723e */ /* 0x000fcc00048070ff */
[----:B------:R-:W-:Y:S01]  /*1c3d0*/  MUFU.EX2 R46, R46 ;  /* 0x0000002e002e7308 */ /* 0x000fe20000000800 */
[C---:B---3--:R-:W-:Y:S01]  /*1c3e0*/  F2FP.SATFINITE.E4M3.F32.PACK_AB_MERGE_C R29, R44.reuse, R29, RZ ;  /* 0x0000001d2c1d723e */ /* 0x048fe200048070ff */
[----:B------:R-:W-:-:S06]  /*1c3f0*/  FADD.FTZ R44, R44, R7 ;  /* 0x000000072c2c7221 */ /* 0x000fcc0000010000 */
[----:B------:R-:W3:Y:S01]  /*1c400*/  MUFU.EX2 R33, R33 ;  /* 0x0000002100217308 */ /* 0x000ee20000000800 */
[----:B------:R-:W-:-:S01]  /*1c410*/  FFMA.FTZ R67, R2, R67, -R54 ;  /* 0x0000004302437223 */ /* 0x000fc20000010836 */
[----:B------:R-:W-:Y:S01]  /*1c420*/  FFMA.FTZ R141, R2, R141, -R54 ;  /* 0x0000008d028d7223 */ /* 0x000fe20000010836 */
[----:B------:R-:W-:Y:S02]  /*1c430*/  F2FP.SATFINITE.E4M3.F32.PACK_AB_MERGE_C R211, R24, R211, R25 ;  /* 0x000000d318d3723e */ /* 0x000fe40004807019 */
[----:B------:R-:W-:Y:S01]  /*1c440*/  F2FP.SATFINITE.E4M3.F32.PACK_AB_MERGE_C R204, R3, R204, R39 ;  /* 0x000000cc03cc723e */ /* 0x000fe20004807027 */
[----:B0-----:R-:W-:-:S01]  /*1c450*/  FADD.FTZ R3, R207, R44 ;  /* 0x0000002ccf037221 */ /* 0x001fc20000010000 */
[----:B------:R-:W0:Y:S01]  /*1c460*/  @P4 LDC R24, c[0x0][0x450] ;  /* 0x00011400ff184b82 */ /* 0x000e220000000800 */
[----:B------:R-:W4:Y:S02]  /*1c470*/  MUFU.EX2 R201, R201 ;  /* 0x000000c900c97308 */ /* 0x000f240000000800 */
[----:B-1----:R-:W-:-:S06]  /*1c480*/  FADD.FTZ R3, R36, R3 ;  /* 0x0000000324037221 */ /* 0x002fcc0000010000 */
[----:B------:R-:W1:Y:S01]  /*1c490*/  MUFU.EX2 R139, R139 ;  /* 0x0000008b008b7308 */ /* 0x000e620000000800 */
[----:B------:R-:W-:-:S01]  /*1c4a0*/  FFMA.FTZ R115, R2, R115, -R54 ;  /* 0x0000007302737223 */ /* 0x000fc20000010836 */
[----:B---3--:R-:W-:Y:S01]  /*1c4b0*/  F2FP.SATFINITE.E4M3.F32.PACK_AB_MERGE_C R7, R33, R46, RZ ;  /* 0x0000002e2107723e */ /* 0x008fe200048070ff */
[----:B------:R-:W-:-:S05]  /*1c4c0*/  FADD.FTZ R46, R46, R3 ;  /* 0x000000032e2e7221 */ /* 0x000fca0000010000 */
[----:B------:R-:W3:Y:S08]  /*1c4d0*/  MUFU.EX2 R48, R48 ;  /* 0x0000003000307308 */ /* 0x000ef00000000800 */
[----:B------:R-:W-:Y:S08]  /*1c4e0*/  MUFU.EX2 R67, R67 ;  /* 0x0000004300437308 */ /* 0x000ff00000000800 */
[----:B------:R-:W5:Y:S01]  /*1c4f0*/  MUFU.EX2 R6, R141 ;  /* 0x0000008d00067308 */ /* 0x000f620000000800 */
[----:B------:R-:W-:-:S01]  /*1c500*/  FFMA.FTZ R143, R2, R143, -R54 ;  /* 0x0000008f028f7223 */ /* 0x000fc20000010836 */
[----:B------:R-:W-:-:S06]  /*1c510*/  FADD.FTZ R46, R33, R46 ;  /* 0x0000002e212e7221 */ /* 0x000fcc0000010000 */
[----:B------:R-:W0:Y:S01]  /*1c520*/  MUFU.EX2 R27, R27 ;  /* 0x0000001b001b7308 */ /* 0x000e220000000800 */
[----:B------:R-:W-:-:S01]  /*1c530*/  FFMA.FTZ R71, R2, R71, -R54 ;  /* 0x0000004702477223 */ /* 0x000fc20000010836 */
[----:B----4-:R-:W-:-:S06]  /*1c540*/  FADD.FTZ R3, R201, R46 ;  /* 0x0000002ec9037221 */ /* 0x010fcc0000010000 */
[----:B------:R-:W4:Y:S01]  /*1c550*/  MUFU.EX2 R52, R52 ;  /* 0x0000003400347308 */ /* 0x000f220000000800 */
[----:B-1----:R-:W-:-:S07]  /*1c560*/  FADD.FTZ R12, R139, R12 ;  /* 0x0000000c8b0c7221 */ /* 0x002fce0000010000 */
[----:B------:R-:W1:Y:S01]  /*1c570*/  MUFU.EX2 R115, R115 ;  /* 0x0000007300737308 */ /* 0x000e620000000800 */
[----:B------:R-:W-:Y:S01]  /*1c580*/  F2FP.SATFINITE.E4M3.F32.PACK_AB_MERGE_C R206, R45, R206, R5 ;  /* 0x000000ce2dce723e */ /* 0x000fe20004807005 */
[----:B---3--:R-:W-:Y:S01]  /*1c590*/  FADD.FTZ R14, R48, R3 ;  /* 0x00000003300e7221 */ /* 0x008fe20000010000 */
[----:B-----5:R-:W-:-:S05]  /*1c5a0*/  F2FP.SATFINITE.E4M3.F32.PACK_AB_MERGE_C R5, R6, R67, RZ ;  /* 0x000000430605723e */ /* 0x020fca00048070ff */
[----:B------:R-:W3:Y:S01]  /*1c5b0*/  MUFU.EX2 R203, R203 ;  /* 0x000000cb00cb7308 */ /* 0x000ee20000000800 */
[----:B------:R-:W-:-:S01]  /*1c5c0*/  FADD.FTZ R67, R67, R12 ;  /* 0x0000000c43437221 */ /* 0x000fc20000010000 */
[----:B------:R-:W-:-:S06]  /*1c5d0*/  F2FP.SATFINITE.E4M3.F32.PACK_AB_MERGE_C R207, R36, R207, R7 ;  /* 0x000000cf24cf723e */ /* 0x000fcc0004807007 */
[----:B------:R-:W5:Y:S01]  /*1c5e0*/  MUFU.EX2 R202, R143 ;  /* 0x0000008f00ca7308 */ /* 0x000f620000000800 */
[----:B------:R-:W-:Y:S02]  /*1c5f0*/  IMAD.MOV.U32 R7, RZ, RZ, R110 ;  /* 0x000000ffff077224 */ /* 0x000fe400078e006e */
[----:B0-----:R-:W-:Y:S01]  /*1c600*/  FADD.FTZ R3, R27, R14 ;  /* 0x0000000e1b037221 */ /* 0x001fe20000010000 */
[----:B------:R-:W-:-:S04]  /*1c610*/  @P4 SHF.R.U32.HI R7, RZ, R24, R9 ;  /* 0x00000018ff074219 */ /* 0x000fc80000011609 */
[----:B------:R-:W0:Y:S01]  /*1c620*/  MUFU.EX2 R50, R50 ;  /* 0x0000003200327308 */ /* 0x000e220000000800 */
[----:B------:R-:W-:-:S07]  /*1c630*/  FADD.FTZ R6, R6, R67 ;  /* 0x0000004306067221 */ /* 0x000fce0000010000 */
[----:B------:R-:W0:Y:S01]  /*1c640*/  MUFU.EX2 R71, R71 ;  /* 0x0000004700477308 */ /* 0x000e220000000800 */
[C---:B----4-:R-:W-:Y:S01]  /*1c650*/  F2FP.SATFINITE.E4M3.F32.PACK_AB_MERGE_C R27, R52.reuse, R27, RZ ;  /* 0x0000001b341b723e */ /* 0x050fe200048070ff */
[----:B------:R-:W-:-:S06]  /*1c660*/  FADD.FTZ R52, R52, R3 ;  /* 0x0000000334347221 */ /* 0x000fcc0000010000 */
[----:B------:R-:W-:Y:S01]  /*1c670*/  MUFU.EX2 R31, R31 ;  /* 0x0000001f001f7308 */ /* 0x000fe20000000800 */
[----:B------:R-:W-:-:S07]  /*1c680*/  IADD3 R9, R7, R104, -R108 ;  /* 0x0000006807097210 */ /* 0x000fce0007ffe86c */
[----:B------:R-:W4:Y:S01]  /*1c690*/  MUFU.EX2 R8, R8 ;  /* 0x0000000800087308 */ /* 0x000f220000000800 */
[----:B-1----:R-:W-:-:S01]  /*1c6a0*/  FADD.FTZ R3, R115, R6 ;  /* 0x0000000673037221 */ /* 0x002fc20000010000 */
[----:B------:R-:W-:Y:S01]  /*1c6b0*/  F2FP.SATFINITE.E4M3.F32.PACK_AB_MERGE_C R200, R139, R200, R5 ;  /* 0x000000c88bc8723e */ /* 0x000fe20004807005 */
[----:B---3--:R-:W-:-:S01]  /*1c6c0*/  FADD.FTZ R5, R203, R52 ;  /* 0x00000034cb057221 */ /* 0x008fc20000010000 */
[----:B------:R-:W-:-:S04]  /*1c6d0*/  IMAD.HI R9, R9, 0x66666667, RZ ;  /* 0x6666666709097827 */ /* 0x000fc800078e02ff */
[----:B-----5:R-:W-:-:S01]  /*1c6e0*/  FADD.FTZ R6, R202, R3 ;  /* 0x00000003ca067221 */ /* 0x020fc20000010000 */
[----:B0-----:R-:W-:-:S03]  /*1c6f0*/  FADD.FTZ R12, R50, R5 ;  /* 0x00000005320c7221 */ /* 0x001fc60000010000 */
[----:B------:R-:W-:-:S01]  /*1c700*/  FADD.FTZ R13, R71, R6 ;  /* 0x00000006470d7221 */ /* 0x000fc20000010000 */
[----:B------:R-:W-:Y:S01]  /*1c710*/  SHF.R.U32.HI R6, RZ, 0x1f, R9 ;  /* 0x0000001fff067819 */ /* 0x000fe20000011609 */
[----:B------:R-:W-:-:S03]  /*1c720*/  FFMA.FTZ R37, R2, R37, -R54 ;  /* 0x0000002502257223 */ /* 0x000fc60000010836 */
[----:B------:R-:W-:Y:S02]  /*1c730*/  LEA.HI.SX32 R6, R9, R6, 0x1a ;  /* 0x0000000609067211 */ /* 0x000fe400078fd2ff */
[C---:B----4-:R-:W-:Y:S01]  /*1c740*/  F2FP.SATFINITE.E4M3.F32.PACK_AB_MERGE_C R3, R8.reuse, R31, RZ ;  /* 0x0000001f0803723e */ /* 0x050fe200048070ff */
[----:B------:R-:W-:Y:S01]  /*1c750*/  FADD.FTZ R31, R31, R12 ;  /* 0x0000000c1f1f7221 */ /* 0x000fe20000010000 */
[----:B------:R-:W0:Y:S03]  /*1c760*/  MUFU.EX2 R10, R37 ;  /* 0x00000025000a7308 */ /* 0x000e260000000800 */
[----:B------:R-:W-:-:S01]  /*1c770*/  FADD.FTZ R12, R8, R31 ;  /* 0x0000001f080c7221 */ /* 0x000fc20000010000 */
[----:B------:R-:W-:Y:S01]  /*1c780*/  VIADD R8, R106, 0xfffffffe ;  /* 0xfffffffe6a087836 */ /* 0x000fe20000000000 */
[----:B------:R-:W-:Y:S02]  /*1c790*/  F2FP.SATFINITE.E4M3.F32.PACK_AB_MERGE_C R51, R58, R51, RZ ;  /* 0x000000333a33723e */ /* 0x000fe400048070ff */
[----:B------:R-:W-:-:S02]  /*1c7a0*/  F2FP.SATFINITE.E4M3.F32.PACK_AB_MERGE_C R60, R73, R60, RZ ;  /* 0x0000003c493c723e */ /* 0x000fc400048070ff */
[----:B------:R-:W-:Y:S02]  /*1c7b0*/  F2FP.SATFINITE.E4M3.F32.PACK_AB_MERGE_C R38, R87, R38, RZ ;  /* 0x000000265726723e */ /* 0x000fe400048070ff */
[----:B------:R-:W-:Y:S02]  /*1c7c0*/  F2FP.SATFINITE.E4M3.F32.PACK_AB_MERGE_C R65, R66, R65, RZ ;  /* 0x000000414241723e */ /* 0x000fe400048070ff */
[----:B------:R-:W-:Y:S02]  /*1c7d0*/  LOP3.LUT R23, R23, 0xfffffff7, RZ, 0xc0, !PT ;  /* 0xfffffff717177812 */ /* 0x000fe400078ec0ff */
[C---:B0-----:R-:W-:Y:S01]  /*1c7e0*/  F2FP.SATFINITE.E4M3.F32.PACK_AB_MERGE_C R7, R10.reuse, R71, RZ ;  /* 0x000000470a07723e */ /* 0x041fe200048070ff */
[----:B------:R-:W-:-:S01]  /*1c7f0*/  FADD.FTZ R13, R10, R13 ;  /* 0x0000000d0a0d7221 */ /* 0x000fc20000010000 */
[----:B------:R-:W-:Y:S02]  /*1c800*/  F2FP.SATFINITE.E4M3.F32.PACK_AB_MERGE_C R218, R35, R218, R51 ;  /* 0x000000da23da723e */ /* 0x000fe40004807033 */
[----:B------:R-:W-:-:S02]  /*1c810*/  CS2R R24, SRZ ;  /* 0x0000000000187805 */ /* 0x000fc4000001ff00 */
[----:B------:R-:W-:Y:S02]  /*1c820*/  F2FP.SATFINITE.E4M3.F32.PACK_AB_MERGE_C R212, R47, R212, R60 ;  /* 0x000000d42fd4723e */ /* 0x000fe4000480703c */
[----:B------:R-:W-:Y:S02]  /*1c830*/  CS2R R32, SRZ ;  /* 0x0000000000207805 */ /* 0x000fe4000001ff00 */
[----:B------:R-:W-:Y:S02]  /*1c840*/  F2FP.SATFINITE.E4M3.F32.PACK_AB_MERGE_C R214, R55, R214, R62 ;  /* 0x000000d637d6723e */ /* 0x000fe4000480703e */
[----:B------:R-:W-:Y:S02]  /*1c850*/  CS2R R34, SRZ ;  /* 0x0000000000227805 */ /* 0x000fe4000001ff00 */
        /* <DEDUP_REMOVED lines=16> */
[----:B------:R-:W-:Y:S02]  /*1c960*/  @P4 LOP3.LUT R23, R23, 0x8, RZ, 0xfc, !PT ;  /* 0x0000000817174812 */ /* 0x000fe400078efcff */
        /* <DEDUP_REMOVED lines=36> */
[----:B--2---:R-:W-:-:S04]  /*1cbb0*/  VIMNMX R21, R11, R6, !PT ;  /* 0x000000060b157248 */ /* 0x004fc80007fe0100 */
[----:B------:R-:W-:Y:S02]  /*1cbc0*/  ISETP.GE.AND P1, PT, R8, R21, PT ;  /* 0x000000150800720c */ /* 0x000fe40003f26270 */
[----:B------:R-:W-:-:S11]  /*1cbd0*/  CS2R R118, SRZ ;  /* 0x0000000000767805 */ /* 0x000fd6000001ff00 */
[----:B------:R-:W-:Y:S05]  /*1cbe0*/  @!P1 BRA `(.L_x_6761) ;  /* 0x0000004400289947 */ /* 0x000fea0003800000 */
[----:B------:R0:W5:Y:S01]  /*1cbf0*/  LDL.LU R9, [R1] ;  /* 0x0000000001097983 */ /* 0x0001620000300800 */
        /* <DEDUP_REMOVED lines=51> */
.L_x_6773:
[----:B------:R-:W2:Y:S01]  /*1cf30*/  LDL R4, [R1+0x2c] ;  /* 0x00002c0001047983 */ /* 0x000ea20000100800 */
[----:B------:R-:W-:Y:S01]  /*1cf40*/  ISETP.NE.AND P1, PT, R3, 0x1, PT ;  /* 0x000000010300780c */ /* 0x000fe20003f25270 */
[----:B------:R-:W-:Y:S05]  /*1cf50*/  YIELD ;  /* 0x0000000000007946 */ /* 0x000fea0003800000 */
[----:B------:R-:W-:Y:S02]  /*1cf60*/  SEL R0, RZ, 0x1, P1 ;  /* 0x00000001ff007807 */ /* 0x000fe40000800000 */
[----:B--2---:R-:W-:Y:S02]  /*1cf70*/  ISETP.NE.AND P1, PT, R4, RZ, PT ;  /* 0x000000ff0400720c */ /* 0x004fe40003f25270 */
[----:B-----5:R-:W-:-:S05]  /*1cf80*/  LOP3.LUT R4, R9, R0, RZ, 0x3c, !PT ;  /* 0x0000000009047212 */ /* 0x020fca00078e3cff */
[----:B------:R0:W-:Y:S06]  /*1cf90*/  STL [R1], R4 ;  /* 0x0000000401007387 */ /* 0x0001ec0000100800 */
[----:B------:R-:W-:Y:S05]  /*1cfa0*/  @P1 BRA `(.L_x_6762) ;  /* 0x00000000003c1947 */ /* 0x000fea0003800000 */
[----:B------:R-:W-:Y:S05]  /*1cfb0*/  @!P0 BRA `(.L_x_6763) ;  /* 0x0000000000048947 */ /* 0x000fea0003800000 */
[----:B------:R-:W-:Y:S01]  /*1cfc0*/  BPT.TRAP 0x1 ;  /* 0x000000040000795c */ /* 0x000fe20000300000 */
.L_x_6763:
[----:B------:R-:W-:-:S05]  /*1cfd0*/  VIADD R0, R3, 0x1 ;  /* 0x0000000103007836 */ /* 0x000fca0000000000 */
[----:B------:R-:W-:-:S04]  /*1cfe0*/  ISETP.NE.AND P2, PT, R0, 0x2, PT ;  /* 0x000000020000780c */ /* 0x000fc80003f45270 */
[----:B------:R-:W-:Y:S02]  /*1cff0*/  SEL R5, R0, RZ, P2 ;  /* 0x000000ff00057207 */ /* 0x000fe40001000000 */
[----:B------:R-:W-:-:S03]  /*1d000*/  SHF.L.U32 R0, R4, 0x1f, RZ ;  /* 0x0000001f04007819 */ /* 0x000fc600000006ff */
[----:B------:R-:W-:-:S04]  /*1d010*/  IMAD R5, R5, 0x8, R18 ;  /* 0x0000000805057824 */ /* 0x000fc800078e0212 */
[----:B------:R1:W2:Y:S01]  /*1d020*/  SYNCS.PHASECHK.TRANS64.TRYWAIT P2, [R5+URZ+0x33430], R0 ;  /* 0x03343000050075a7 */ /* 0x0002a2000804017f */
[----:B------:R-:W-:Y:S05]  /*1d030*/  @!P0 BRA `(.L_x_6764) ;  /* 0x0000000000048947 */ /* 0x000fea0003800000 */
[----:B------:R-:W-:Y:S01]  /*1d040*/  BPT.TRAP 0x1 ;  /* 0x000000040000795c */ /* 0x000fe20000300000 */
.L_x_6764:
[----:B------:R-:W-:Y:S04]  /*1d050*/  BSSY B0, `(.L_x_6762) ;  /* 0x0000004000007945 */ /* 0x000fe80003800000 */
[----:B--2---:R-:W-:Y:S05]  /*1d060*/  @P2 BRA `(.L_x_6765) ;  /* 0x0000000000082947 */ /* 0x004fea0003800000 */
[----:B------:R-:W2:Y:S02]  /*1d070*/  SYNCS.PHASECHK.TRANS64.TRYWAIT P2, [R5+URZ+0x33430], R0 ;  /* 0x03343000050075a7 */ /* 0x000ea4000804017f */
[----:B--2---:R-:W-:Y:S05]  /*1d080*/  @!P2 BRA `(.L_x_6766) ;  /* 0x000001880094a947 */ /* 0x004fea0003800000 */
.L_x_6765:
[----:B------:R-:W-:Y:S05]  /*1d090*/  BSYNC B0 ;  /* 0x0000000000007941 */ /* 0x000fea0003800000 */
.L_x_6762:
[----:B-12---:R-:W1:Y:S01]  /*1d0a0*/  S2R R0, SR_TID.X ;  /* 0x0000000000007919 */ /* 0x006e620000002100 */
[----:B------:R-:W-:Y:S01]  /*1d0b0*/  VIADD R222, R3, 0x1 ;  /* 0x0000000103de7836 */ /* 0x000fe20000000000 */
[----:B------:R-:W-:Y:S05]  /*1d0c0*/  WARPSYNC.ALL ;  /* 0x0000000000007948 */ /* 0x000fea0003800000 */
[C---:B------:R-:W-:Y:S01]  /*1d0d0*/  ISETP.NE.AND P2, PT, R222.reuse, 0x2, PT ;  /* 0x00000002de00780c */ /* 0x040fe20003f45270 */
[----:B------:R-:W-:Y:S01]  /*1d0e0*/  IMAD.MOV.U32 R5, RZ, RZ, -0x7fffffe0 ;  /* 0x80000020ff057424 */ /* 0x000fe200078e00ff */
[----:B------:R-:W-:Y:S01]  /*1d0f0*/  UMOV UR44, UR24 ;  /* 0x00000018002c7c82 */ /* 0x000fe20008000000 */
[----:B------:R-:W-:Y:S01]  /*1d100*/  UMOV UR45, UR25 ;  /* 0x00000019002d7c82 */ /* 0x000fe20008000000 */
[----:B------:R-:W-:Y:S01]  /*1d110*/  SEL R222, R222, RZ, P2 ;  /* 0x000000ffdede7207 */ /* 0x000fe20001000000 */
[----:B------:R-:W-:Y:S01]  /*1d120*/  IMAD.MOV.U32 R121, RZ, RZ, -0x7fffffe0 ;  /* 0x80000020ff797424 */ /* 0x000fe200078e00ff */
[----:B------:R-:W-:Y:S01]  /*1d130*/  R2UR UR47, R5 ;  /* 0x00000000052f72ca */ /* 0x000fe200000e0000 */
[----:B------:R-:W-:Y:S01]  /*1d140*/  UMOV UR40, UR24 ;  /* 0x0000001800287c82 */ /* 0x000fe20008000000 */
[----:B------:R-:W-:Y:S01]  /*1d150*/  UMOV UR41, UR25 ;  /* 0x0000001900297c82 */ /* 0x000fe20008000000 */
[----:B0-----:R-:W-:Y:S01]  /*1d160*/  IMAD R4, R222, 0x780, R20 ;  /* 0x00000780de047824 */ /* 0x001fe200078e0214 */
[----:B------:R-:W-:Y:S01]  /*1d170*/  R2UR UR43, R121 ;  /* 0x00000000792b72ca */ /* 0x000fe200000e0000 */
[----:B------:R-:W-:Y:S01]  /*1d180*/  IMAD.MOV.U32 R7, RZ, RZ, -0x7fffffe0 ;  /* 0x80000020ff077424 */ /* 0x000fe200078e00ff */
[----:B------:R-:W-:Y:S01]  /*1d190*/  UMOV UR32, UR24 ;  /* 0x0000001800207c82 */ /* 0x000fe20008000000 */
[C---:B------:R-:W-:Y:S01]  /*1d1a0*/  VIADD R6, R4.reuse, 0x100 ;  /* 0x0000010004067836 */ /* 0x040fe20000000000 */
[C---:B------:R-:W-:Y:S01]  /*1d1b0*/  R2UR UR46, R4.reuse ;  /* 0x00000000042e72ca */ /* 0x040fe200000e0000 */
[C---:B------:R-:W-:Y:S01]  /*1d1c0*/  VIADD R14, R4.reuse, 0x180 ;  /* 0x00000180040e7836 */ /* 0x040fe20000000000 */
[----:B------:R-:W-:Y:S01]  /*1d1d0*/  IADD3 R120, R4, 0x80, RZ ;  /* 0x0000008004787810 */ /* 0x000fe20007ffe0ff */
[----:B------:R-:W-:Y:S01]  /*1d1e0*/  IMAD.MOV.U32 R15, RZ, RZ, -0x7fffffe0 ;  /* 0x80000020ff0f7424 */ /* 0x000fe200078e00ff */
        /* <DEDUP_REMOVED lines=8> */
[----:B-1----:R-:W-:Y:S01]  /*1d270*/  SHF.R.U32.HI R0, RZ, 0x7, R0 ;  /* 0x00000007ff007819 */ /* 0x002fe20000011600 */
[C---:B------:R-:W-:Y:S01]  /*1d280*/  VIADD R6, R4.reuse, 0x2 ;  /* 0x0000000204067836 */ /* 0x040fe20000000000 */
[----:B------:R-:W-:Y:S01]  /*1d290*/  R2UR UR35, R15 ;  /* 0x000000000f2372ca */ /* 0x000fe200000e0000 */
[----:B------:R-:W-:Y:S01]  /*1d2a0*/  VIADD R14, R4, 0x82 ;  /* 0x00000082040e7836 */ /* 0x000fe20000000000 */
[----:B------:R-:W-:Y:S01]  /*1d2b0*/  R2UR UR30, R120 ;  /* 0x00000000781e72ca */ /* 0x000fe200000e0000 */
[----:B------:R-:W-:Y:S01]  /*1d2c0*/  VIADD R0, R0, 0x8 ;  /* 0x0000000800007836 */ /* 0x000fe20000000000 */
[----:B------:R-:W-:Y:S01]  /*1d2d0*/  R2UR UR31, R121 ;  /* 0x00000000791f72ca */ /* 0x000fe200000e0000 */
[----:B------:R-:W-:Y:S01]  /*1d2e0*/  IMAD.MOV.U32 R15, RZ, RZ, -0x7fffffe0 ;  /* 0x80000020ff0f7424 */ /* 0x000fe200078e00ff */
[----:B------:R-:W-:Y:S01]  /*1d2f0*/  R2UR UR6, R6 ;  /* 0x00000000060672ca */ /* 0x000fe200000e0000 */
[----:B------:R-:W-:Y:S01]  /*1d300*/  VIADD R6, R4, 0x102 ;  /* 0x0000010204067836 */ /* 0x000fe20000000000 */
[----:B------:R0:W-:Y:S01]  /*1d310*/  BAR.SYNC.DEFER_BLOCKING R0, 0x100 ;  /* 0x000400000000751d */ /* 0x0001e20000010000 */
[----:B------:R-:W-:Y:S01]  /*1d320*/  R2UR UR7, R7 ;  /* 0x00000000070772ca */ /* 0x000fe200000e0000 */
[----:B------:R-:W-:Y:S01]  /*1d330*/  IMAD.MOV.U32 R5, RZ, RZ, -0x7fffffe0 ;  /* 0x80000020ff057424 */ /* 0x000fe200078e00ff */
[----:B------:R-:W-:-:S03]  /*1d340*/  MOV R7, 0x80000020 ;  /* 0x8000002000077802 */ /* 0x000fc60000000f00 */
        /* <DEDUP_REMOVED lines=15> */
[----:B------:R-:W-:Y:S02]  /*1d440*/  WARPGROUP.DEPBAR.LE gsb0, 0x0 ;  /* 0x00008000000079c5 */ /* 0x000fe40000010000 */
[----:B------:R-:W-:-:S06]  /*1d450*/  WARPGROUP.ARRIVE ;  /* 0x00000000000079c5 */ /* 0x000fcc0000000000 */
[----:B------:R-:W-:Y:S03]  /*1d460*/  QGMMA.64x32x32.F32.E4M3.E4M3 R152, gdesc[UR24], RZ, !UPT, gsb0 ;  /* 0x00600000189879f3 */ /* 0x000fe6000c0008ff */
[----:B------:R-:W-:Y:S02]  /*1d470*/  WARPGROUP.DEPBAR.LE gsb0, 0x0 ;  /* 0x00008000000079c5 */ /* 0x000fe40000010000 */
[----:B------:R-:W-:-:S06]  /*1d480*/  WARPGROUP.ARRIVE ;  /* 0x00000000000079c5 */ /* 0x000fcc0000000000 */
[----:B------:R-:W-:Y:S01]  /*1d490*/  QGMMA.64x32x32.F32.E4M3.E4M3 R136, gdesc[UR32], RZ, !UPT, gsb0 ;  /* 0x00600000208879f3 */ /* 0x000fe2000c0008ff */
[----:B------:R-:W-:Y:S01]  /*1d4a0*/  UMOV UR32, UR4 ;  /* 0x0000000400207c82 */ /* 0x000fe20008000000 */
[----:B------:R-:W-:Y:S01]  /*1d4b0*/  UMOV UR33, UR5 ;  /* 0x0000000500217c82 */ /* 0x000fe20008000000 */
        /* <DEDUP_REMOVED lines=47> */
[----:B------:R-:W-:-:S04]  /*1d7b0*/  MOV R7, 0x80000020 ;  /* 0x8000002000077802 */ /* 0x000fc80000000f00 */
[----:B------:R-:W-:Y:S01]  /*1d7c0*/  R2UR UR42, R6 ;  /* 0x00000000062a72ca */ /* 0x000fe200000e0000 */
[----:B------:R-:W-:Y:S01]  /*1d7d0*/  VIADD R6, R4, 0x480 ;  /* 0x0000048004067836 */ /* 0x000fe20000000000 */
[----:B------:R-:W-:Y:S01]  /*1d7e0*/  R2UR UR43, R7 ;  /* 0x00000000072b72ca */ /* 0x000fe200000e0000 */
        /* <DEDUP_REMOVED lines=114> */
[C---:B------:R-:W-:Y:S02]  /*1df10*/  VIADD R6, R4.reuse, 0x682 ;  /* 0x0000068204067836 */ /* 0x040fe40000000000 */
[----:B------:R-:W-:Y:S02]  /*1df20*/  IMAD.MOV.U32 R7, RZ, RZ, -0x7fffffe0 ;  /* 0x80000020ff077424 */ /* 0x000fe400078e00ff */
[----:B------:R-:W-:Y:S01]  /*1df30*/  VIADD R4, R4, 0x702 ;  /* 0x0000070204047836 */ /* 0x000fe20000000000 */
[----:B------:R-:W-:-:S02]  /*1df40*/  WARPGROUP.DEPBAR.LE gsb0, 0x0 ;  /* 0x00008000000079c5 */ /* 0x000fc40000010000 */
        /* <DEDUP_REMOVED lines=29> */
[----:B0-----:R-:W-:Y:S05]  /*1e120*/  @P1 BRA `(.L_x_6767) ;  /* 0x0000000000281947 */ /* 0x001fea0003800000 */
[----:B------:R-:W-:Y:S05]  /*1e130*/  @!P0 BRA `(.L_x_6768) ;  /* 0x0000000000048947 */ /* 0x000fea0003800000 */
[----:B------:R-:W-:Y:S01]  /*1e140*/  BPT.TRAP 0x1 ;  /* 0x000000040000795c */ /* 0x000fe20000300000 */
.L_x_6768:
[----:B------:R-:W-:Y:S01]  /*1e150*/  SHF.L.U32 R0, R9, 0x1f, RZ ;  /* 0x0000001f09007819 */ /* 0x000fe200000006ff */
[----:B------:R-:W-:-:S04]  /*1e160*/  IMAD R4, R3, 0x8, R18 ;  /* 0x0000000803047824 */ /* 0x000fc800078e0212 */
[----:B------:R0:W1:Y:S01]  /*1e170*/  SYNCS.PHASECHK.TRANS64.TRYWAIT P1, [R4+URZ+0x33450], R0 ;  /* 0x03345000040075a7 */ /* 0x000062000802017f */
[----:B------:R-:W-:Y:S05]  /*1e180*/  @!P0 BRA `(.L_x_6769) ;  /* 0x0000000000048947 */ /* 0x000fea0003800000 */
[----:B------:R-:W-:Y:S01]  /*1e190*/  BPT.TRAP 0x1 ;  /* 0x000000040000795c */ /* 0x000fe20000300000 */
.L_x_6769:
[----:B-1----:R-:W-:Y:S05]  /*1e1a0*/  @P1 BRA `(.L_x_6767) ;  /* 0x0000000000081947 */ /* 0x002fea0003800000 */
[----:B------:R-:W1:Y:S02]  /*1e1b0*/  SYNCS.PHASECHK.TRANS64.TRYWAIT P1, [R4+URZ+0x33450], R0 ;  /* 0x03345000040075a7 */ /* 0x000e64000802017f */
[----:B-1----:R-:W-:Y:S05]  /*1e1c0*/  @!P1 BRA `(.L_x_6770) ;  /* 0x0000017800589947 */ /* 0x002fea0003800000 */
.L_x_6767:
[----:B01----:R-:W-:Y:S01]  /*1e1d0*/  VIADD R0, R18, 0x200 ;  /* 0x0000020012007836 */ /* 0x003fe20000000000 */
[----:B------:R-:W-:Y:S05]  /*1e1e0*/  WARPSYNC.ALL ;  /* 0x0000000000007948 */ /* 0x000fea0003800000 */
[----:B------:R-:W-:Y:S01]  /*1e1f0*/  SHF.R.U32.HI R0, RZ, 0x4, R0 ;  /* 0x00000004ff007819 */ /* 0x000fe20000011600 */
[----:B------:R-:W-:Y:S01]  /*1e200*/  IMAD.MOV.U32 R5, RZ, RZ, -0x3ffffff0 ;  /* 0xc0000010ff057424 */ /* 0x000fe200078e00ff */
[----:B------:R-:W-:Y:S01]  /*1e210*/  WARPGROUP.ARRIVE ;  /* 0x00000000000079c5 */ /* 0x000fe20000000000 */
[----:B------:R-:W-:Y:S01]  /*1e220*/  IMAD.MOV.U32 R7, RZ, RZ, -0x3ffffff0 ;  /* 0xc0000010ff077424 */ /* 0x000fe200078e00ff */
[----:B------:R-:W-:-:S04]  /*1e230*/  LOP3.LUT R0, R0, 0x3fff, RZ, 0xc0, !PT ;  /* 0x00003fff00007812 */ /* 0x000fc800078ec0ff */
[----:B------:R-:W0:Y:S01]  /*1e240*/  S2R R9, SR_TID.X ;  /* 0x0000000000097919 */ /* 0x000e220000002100 */
[----:B------:R-:W-:Y:S01]  /*1e250*/  R2UR UR7, R5 ;  /* 0x00000000050772ca */ /* 0x000fe200000e0000 */
[----:B------:R-:W-:Y:S01]  /*1e260*/  IMAD.MOV.U32 R5, RZ, RZ, -0x3ffffff0 ;  /* 0xc0000010ff057424 */ /* 0x000fe200078e00ff */
[----:B------:R-:W-:-:S05]  /*1e270*/  LOP3.LUT R0, R0, 0x10000, RZ, 0xfc, !PT ;  /* 0x0001000000007812 */ /* 0x000fca00078efcff */
[----:B------:R-:W-:-:S05]  /*1e280*/  IMAD R4, R3, 0x780, R0 ;  /* 0x0000078003047824 */ /* 0x000fca00078e0200 */
[C---:B------:R-:W-:Y:S02]  /*1e290*/  R2UR UR6, R4.reuse ;  /* 0x00000000040672ca */ /* 0x040fe400000e0000 */
[----:B------:R-:W-:-:S11]  /*1e2a0*/  IADD3 R6, R4, 0x180, RZ ;  /* 0x0000018004067810 */ /* 0x000fd60007ffe0ff */
        /* <DEDUP_REMOVED lines=32> */
.L_x_6771:
[----:B------:R-:W2:Y:S01]  /*1e4b0*/  LDL R14, [R1+0x48] ;  /* 0x00004800010e7983 */ /* 0x000ea20000100800 */
[----:B------:R-:W1:Y:S03]  /*1e4c0*/  LDC R4, c[0x0][0x448] ;  /* 0x00011200ff047b82 */ /* 0x000e660000000800 */
[----:B0-----:R-:W2:Y:S04]  /*1e4d0*/  LDL R0, [R1+0x5c] ;  /* 0x00005c0001007983 */ /* 0x001ea80000100800 */
[----:B------:R-:W3:Y:S04]  /*1e4e0*/  LDL R9, [R1+0x54] ;  /* 0x0000540001097983 */ /* 0x000ee80000100800 */
[----:B------:R-:W4:Y:S04]  /*1e4f0*/  LDL R7, [R1+0x50] ;  /* 0x0000500001077983 */ /* 0x000f280000100800 */
[----:B------:R-:W4:Y:S01]  /*1e500*/  LDL R6, [R1+0x4c] ;  /* 0x00004c0001067983 */ /* 0x000f220000100800 */
[----:B------:R-:W-:-:S04]  /*1e510*/  LOP3.LUT R23, R23, 0xfffffeff, RZ, 0xc0, !PT ;  /* 0xfffffeff17177812 */ /* 0x000fc800078ec0ff */
[----:B------:R-:W-:Y:S02]  /*1e520*/  @P0 LOP3.LUT R23, R23, 0x100, RZ, 0xfc, !PT ;  /* 0x0000010017170812 */ /* 0x000fe400078efcff */
[----:B-1----:R-:W-:Y:S02]  /*1e530*/  ISETP.NE.AND P1, PT, R4, 0x1, PT ;  /* 0x000000010400780c */ /* 0x002fe40003f25270 */
[----:B------:R-:W-:-:S11]  /*1e540*/  LOP3.LUT R23, R23, 0xfffffdff, RZ, 0xc0, !PT ;  /* 0xfffffdff17177812 */ /* 0x000fd600078ec0ff */
[----:B------:R-:W0:Y:S08]  /*1e550*/  @P1 LDC R5, c[0x0][0x44c] ;  /* 0x00011300ff051b82 */ /* 0x000e300000000800 */
[----:B------:R-:W1:Y:S01]  /*1e560*/  @P1 LDC R4, c[0x0][0x450] ;  /* 0x00011400ff041b82 */ /* 0x000e620000000800 */
[----:B--2---:R-:W-:-:S04]  /*1e570*/  IMAD.IADD R0, R0, 0x1, R14 ;  /* 0x0000000100007824 */ /* 0x004fc800078e020e */
[----:B0-----:R-:W-:-:S05]  /*1e580*/  @P1 IMAD.HI.U32 R5, R0, R5, RZ ;  /* 0x0000000500051227 */ /* 0x001fca00078e00ff */
[----:B-1----:R-:W-:Y:S01]  /*1e590*/  @P1 SHF.R.U32.HI R0, RZ, R4, R5 ;  /* 0x00000004ff001219 */ /* 0x002fe20000011605 */
[----:B------:R-:W-:-:S04]  /*1e5a0*/  IMAD R5, R8, -0xa0, RZ ;  /* 0xffffff6008057824 */ /* 0x000fc800078e02ff */
[----:B------:R-:W0:Y:S01]  /*1e5b0*/  SHFL.IDX PT, R4, R0, RZ, 0x1c1f ;  /* 0x001c1fff00047589 */ /* 0x000e2200000e0000 */
[----:B---3--:R-:W-:-:S03]  /*1e5c0*/  IADD3 R5, -R9, 0x1, R5 ;  /* 0x0000000109057810 */ /* 0x008fc60007ffe105 */
[----:B------:R-:W1:Y:S01]  /*1e5d0*/  SHFL.IDX PT, R0, R0, 0x1, 0x1c1f ;  /* 0x003c1f0000007f89 */ /* 0x000e6200000e0000 */
[----:B----4-:R-:W-:-:S05]  /*1e5e0*/  IADD3 R5, -R6, R5, R7 ;  /* 0x0000000506057210 */ /* 0x010fca0007ffe107 */
[C---:B0-----:R-:W-:Y:S02]  /*1e5f0*/  IMAD.IADD R4, R5.reuse, 0x1, R4 ;  /* 0x0000000105047824 */ /* 0x041fe400078e0204 */
[----:B-1----:R-:W-:-:S03]  /*1e600*/  IMAD.IADD R0, R5, 0x1, R0 ;  /* 0x0000000105007824 */ /* 0x002fc600078e0200 */
        /* <DEDUP_REMOVED lines=76> */
[----:B------:R-:W-:Y:S02]  /*1ead0*/  FMNMX.FTZ R4, R184, R10, !PT ;  /* 0x0000000ab8047209 */ /* 0x000fe40007810000 */
[----:B------:R-:W-:-:S02]  /*1eae0*/  FSEL R128, R128, -INF , P3 ;  /* 0xff80000080807808 */ /* 0x000fc40001800000 */
[----:B------:R-:W-:Y:S02]  /*1eaf0*/  FMNMX.FTZ R4, R185, R4, !PT ;  /* 0x00000004b9047209 */ /* 0x000fe40007810000 */
[----:B------:R-:W-:Y:S02]  /*1eb00*/  ISETP.GT.AND P3, PT, R0, RZ, PT ;  /* 0x000000ff0000720c */ /* 0x000fe40003f64270 */
[----:B------:R-:W-:Y:S02]  /*1eb10*/  FMNMX.FTZ R4, R188, R4, !PT ;  /* 0x00000004bc047209 */ /* 0x000fe40007810000 */
[----:B------:R-:W-:Y:S02]  /*1eb20*/  FSEL R186, R186, -INF , P3 ;  /* 0xff800000baba7808 */ /* 0x000fe40001800000 */
[----:B------:R-:W-:Y:S02]  /*1eb30*/  FMNMX.FTZ R4, R189, R4, !PT ;  /* 0x00000004bd047209 */ /* 0x000fe40007810000 */
[----:B------:R-:W-:-:S02]  /*1eb40*/  ISETP.GT.AND P3, PT, R0, 0x1, PT ;  /* 0x000000010000780c */ /* 0x000fc40003f64270 */
[----:B------:R-:W-:Y:S02]  /*1eb50*/  FMNMX.FTZ R4, R192, R4, !PT ;  /* 0x00000004c0047209 */ /* 0x000fe40007810000 */
        /* <DEDUP_REMOVED lines=67> */
[----:B------:R-:W-:Y:S02]  /*1ef90*/  FSEL R133, R133, -INF , P1 ;  /* 0xff80000085857808 */ /* 0x000fe40000800000 */
[----:B------:R-:W-:Y:S02]  /*1efa0*/  FMNMX.FTZ R4, R132, R4, !PT ;  /* 0x0000000484047209 */ /* 0x000fe40007810000 */
[----:B------:R-:W-:Y:S02]  /*1efb0*/  FSEL R155, R155, -INF , P3 ;  /* 0xff8000009b9b7808 */ /* 0x000fe40001800000 */
[----:B------:R-:W-:-:S02]  /*1efc0*/  ISETP.GT.AND P3, PT, R0, 0x48, PT ;  /* 0x000000480000780c */ /* 0x000fc40003f64270 */
[----:B------:R-:W-:Y:S02]  /*1efd0*/  FMNMX.FTZ R4, R133, R4, !PT ;  /* 0x0000000485047209 */ /* 0x000fe40007810000 */
[----:B------:R-:W-:Y:S02]  /*1efe0*/  FSEL R158, R158, -INF , P3 ;  /* 0xff8000009e9e7808 */ /* 0x000fe40001800000 */
[C---:B------:R-:W-:Y:S01]  /*1eff0*/  ISETP.GT.AND P3, PT, R0.reuse, 0x49, PT ;  /* 0x000000490000780c */ /* 0x040fe20003f64270 */
[----:B------:R-:W0:Y:S01]  /*1f000*/  SHFL.BFLY PT, R5, R4, 0x2, 0x1f ;  /* 0x0c401f0004057f89 */ /* 0x000e2200000e0000 */
[C---:B------:R-:W-:Y:S02]  /*1f010*/  ISETP.GT.AND P0, PT, R0.reuse, 0x81, PT ;  /* 0x000000810000780c */ /* 0x040fe40003f04270 */
[----:B------:R-:W-:Y:S02]  /*1f020*/  FSEL R159, R159, -INF , P3 ;  /* 0xff8000009f9f7808 */ /* 0x000fe40001800000 */
[----:B------:R-:W-:-:S02]  /*1f030*/  ISETP.GT.AND P3, PT, R0, 0x50, PT ;  /* 0x000000500000780c */ /* 0x000fc40003f64270 */
[----:B------:R-:W-:Y:S02]  /*1f040*/  ISETP.GT.AND P1, PT, R0, 0x89, PT ;  /* 0x000000890000780c */ /* 0x000fe40003f24270 */
[----:B------:R-:W-:Y:S02]  /*1f050*/  FSEL R162, R162, -INF , P3 ;  /* 0xff800000a2a27808 */ /* 0x000fe40001800000 */
[C---:B------:R-:W-:Y:S02]  /*1f060*/  ISETP.GT.AND P3, PT, R0.reuse, 0x51, PT ;  /* 0x000000510000780c */ /* 0x040fe40003f64270 */
[C---:B------:R-:W-:Y:S02]  /*1f070*/  ISETP.GT.AND P2, PT, R0.reuse, 0x90, PT ;  /* 0x000000900000780c */ /* 0x040fe40003f44270 */
[----:B------:R-:W-:Y:S02]  /*1f080*/  FSEL R163, R163, -INF , P3 ;  /* 0xff800000a3a37808 */ /* 0x000fe40001800000 */
[----:B------:R-:W-:-:S02]  /*1f090*/  ISETP.GT.AND P3, PT, R0, 0x58, PT ;  /* 0x000000580000780c */ /* 0x000fc40003f64270 */
[----:B------:R-:W-:Y:S02]  /*1f0a0*/  @P0 LOP3.LUT R23, R23, 0x200, RZ, 0xfc, !PT ;  /* 0x0000020017170812 */ /* 0x000fe400078efcff */
[----:B------:R-:W-:Y:S02]  /*1f0b0*/  FSEL R166, R166, -INF , P3 ;  /* 0xff800000a6a67808 */ /* 0x000fe40001800000 */
[----:B------:R-:W-:Y:S02]  /*1f0c0*/  ISETP.GT.AND P3, PT, R0, 0x59, PT ;  /* 0x000000590000780c */ /* 0x000fe40003f64270 */
[----:B0-----:R-:W-:Y:S02]  /*1f0d0*/  FMNMX.FTZ R4, R4, R5, !PT ;  /* 0x0000000504047209 */ /* 0x001fe40007810000 */
[----:B------:R-:W-:Y:S02]  /*1f0e0*/  FSEL R167, R167, -INF , P3 ;  /* 0xff800000a7a77808 */ /* 0x000fe40001800000 */
[C---:B------:R-:W-:Y:S01]  /*1f0f0*/  ISETP.GT.AND P3, PT, R0.reuse, 0x60, PT ;  /* 0x000000600000780c */ /* 0x040fe20003f64270 */
[----:B------:R-:W0:Y:S01]  /*1f100*/  SHFL.BFLY PT, R5, R4, 0x1, 0x1f ;  /* 0x0c201f0004057f89 */ /* 0x000e2200000e0000 */
[----:B------:R-:W-:-:S02]  /*1f110*/  ISETP.GT.AND P4, PT, R0, 0x98, PT ;  /* 0x000000980000780c */ /* 0x000fc40003f84270 */
[----:B------:R-:W-:Y:S02]  /*1f120*/  FSEL R138, R138, -INF , P3 ;  /* 0xff8000008a8a7808 */ /* 0x000fe40001800000 */
[C---:B------:R-:W-:Y:S02]  /*1f130*/  ISETP.GT.AND P3, PT, R0.reuse, 0x61, PT ;  /* 0x000000610000780c */ /* 0x040fe40003f64270 */
[C---:B------:R-:W-:Y:S02]  /*1f140*/  ISETP.GT.AND P5, PT, R0.reuse, 0x99, PT ;  /* 0x000000990000780c */ /* 0x040fe40003fa4270 */
        /* <DEDUP_REMOVED lines=10> */
[----:B------:R-:W-:Y:S01]  /*1f1f0*/  ISETP.GT.AND P3, PT, R0, 0x71, PT ;  /* 0x000000710000780c */ /* 0x000fe20003f64270 */
[----:B------:R-:W-:-:S01]  /*1f200*/  FFMA.FTZ R7, R2, R4, -8 ;  /* 0xc100000002077423 */ /* 0x000fc20000010004 */
[----:B------:R-:W-:Y:S02]  /*1f210*/  FSETP.NEU.FTZ.AND P6, PT, R4, -INF , PT ;  /* 0xff8000000400780b */ /* 0x000fe40003fdd000 */
[----:B------:R-:W-:Y:S02]  /*1f220*/  FSEL R147, R147, -INF , P3 ;  /* 0xff80000093937808 */ /* 0x000fe40001800000 */
[----:B------:R-:W-:Y:S02]  /*1f230*/  ISETP.GT.AND P3, PT, R0, 0x78, PT ;  /* 0x000000780000780c */ /* 0x000fe40003f64270 */
[----:B------:R-:W-:-:S02]  /*1f240*/  FSEL R5, R4, RZ, P6 ;  /* 0x000000ff04057208 */ /* 0x000fc40003000000 */
[----:B------:R-:W-:Y:S02]  /*1f250*/  FSEL R150, R150, -INF , P3 ;  /* 0xff80000096967808 */ /* 0x000fe40001800000 */
[----:B------:R-:W-:Y:S01]  /*1f260*/  ISETP.GT.AND P3, PT, R0, 0x79, PT ;  /* 0x000000790000780c */ /* 0x000fe20003f64270 */
[----:B------:R-:W-:Y:S01]  /*1f270*/  FADD.FTZ R5, -R5, R10 ;  /* 0x0000000a05057221 */ /* 0x000fe20000010100 */
[----:B------:R-:W-:Y:S01]  /*1f280*/  FSEL R7, R7, RZ, P6 ;  /* 0x000000ff07077208 */ /* 0x000fe20003000000 */
[----:B------:R-:W-:Y:S01]  /*1f290*/  IMAD R10, R222, 0x8, R18 ;  /* 0x00000008de0a7824 */ /* 0x000fe200078e0212 */
[----:B------:R-:W-:Y:S01]  /*1f2a0*/  FSEL R151, R151, -INF , P3 ;  /* 0xff80000097977808 */ /* 0x000fe20001800000 */
[----:B------:R-:W-:Y:S01]  /*1f2b0*/  FMUL.FTZ R5, R2, R5 ;  /* 0x0000000502057220 */ /* 0x000fe20000410000 */
[----:B------:R-:W-:Y:S01]  /*1f2c0*/  ISETP.GT.AND P3, PT, R0, 0x91, PT ;  /* 0x000000910000780c */ /* 0x000fe20003f64270 */
[--C-:B------:R-:W-:Y:S01]  /*1f2d0*/  FFMA.FTZ R184, R2, R184, -R7.reuse ;  /* 0x000000b802b87223 */ /* 0x100fe20000010807 */
[----:B------:R-:W-:Y:S01]  /*1f2e0*/  ISETP.GT.AND P6, PT, R0, 0x88, PT ;  /* 0x000000880000780c */ /* 0x000fe20003fc4270 */
[--C-:B------:R-:W-:Y:S01]  /*1f2f0*/  FFMA.FTZ R185, R2, R185, -R7.reuse ;  /* 0x000000b902b97223 */ /* 0x100fe20000010807 */
[----:B------:R-:W-:Y:S01]  /*1f300*/  FMNMX.FTZ R0, R186, R11, !PT ;  /* 0x0000000bba007209 */ /* 0x000fe20007810000 */
[----:B------:R-:W-:Y:S01]  /*1f310*/  MUFU.EX2 R5, R5 ;  /* 0x0000000500057308 */ /* 0x000fe20000000800 */
[----:B------:R-:W-:Y:S01]  /*1f320*/  LOP3.LUT P0, RZ, R23, 0x200, RZ, 0xc0, !PT ;  /* 0x0000020017ff7812 */ /* 0x000fe2000780c0ff */
[C-C-:B------:R-:W-:Y:S01]  /*1f330*/  FFMA.FTZ R188, R2.reuse, R188, -R7.reuse ;  /* 0x000000bc02bc7223 */ /* 0x140fe20000010807 */
[----:B------:R-:W-:Y:S01]  /*1f340*/  FMNMX.FTZ R0, R187, R0, !PT ;  /* 0x00000000bb007209 */ /* 0x000fe20007810000 */
[C-C-:B------:R-:W-:Y:S01]  /*1f350*/  FFMA.FTZ R189, R2.reuse, R189, -R7.reuse ;  /* 0x000000bd02bd7223 */ /* 0x140fe20000010807 */
[----:B------:R-:W-:Y:S01]  /*1f360*/  FSEL R123, R123, -INF , P0 ;  /* 0xff8000007b7b7808 */ /* 0x000fe20000000000 */
[--C-:B------:R-:W-:Y:S01]  /*1f370*/  FFMA.FTZ R192, R2, R192, -R7.reuse ;  /* 0x000000c002c07223 */ /* 0x100fe20000010807 */
[----:B------:R-:W-:Y:S01]  /*1f380*/  FMNMX.FTZ R0, R190, R0, !PT ;  /* 0x00000000be007209 */ /* 0x000fe20007810000 */
[----:B------:R-:W0:Y:S01]  /*1f390*/  MUFU.EX2 R184, R184 ;  /* 0x000000b800b87308 */ /* 0x000e220000000800 */
[----:B------:R-:W-:Y:S01]  /*1f3a0*/  FSEL R126, R126, -INF , P6 ;  /* 0xff8000007e7e7808 */ /* 0x000fe20003000000 */
[C-C-:B------:R-:W-:Y:S01]  /*1f3b0*/  FFMA.FTZ R193, R2.reuse, R193, -R7.reuse ;  /* 0x000000c102c17223 */ /* 0x140fe20000010807 */
[----:B------:R-:W-:Y:S01]  /*1f3c0*/  FMNMX.FTZ R0, R191, R0, !PT ;  /* 0x00000000bf007209 */ /* 0x000fe20007810000 */
[C-C-:B------:R-:W-:Y:S01]  /*1f3d0*/  FFMA.FTZ R196, R2.reuse, R196, -R7.reuse ;  /* 0x000000c402c47223 */ /* 0x140fe20000010807 */
[----:B------:R-:W-:Y:S01]  /*1f3e0*/  FSEL R127, R127, -INF , P1 ;  /* 0xff8000007f7f7808 */ /* 0x000fe20000800000 */
[--C-:B------:R-:W-:Y:S01]  /*1f3f0*/  FFMA.FTZ R197, R2, R197, -R7.reuse ;  /* 0x000000c502c57223 */ /* 0x100fe20000010807 */
[----:B------:R-:W-:Y:S01]  /*1f400*/  FMNMX.FTZ R0, R194, R0, !PT ;  /* 0x00000000c2007209 */ /* 0x000fe20007810000 */
[----:B------:R-:W1:Y:S01]  /*1f410*/  MUFU.EX2 R185, R185 ;  /* 0x000000b900b97308 */ /* 0x000e620000000800 */
[----:B------:R-:W-:Y:S01]  /*1f420*/  FSEL R130, R130, -INF , P2 ;  /* 0xff80000082827808 */ /* 0x000fe20001000000 */
[C-C-:B------:R-:W-:Y:S01]  /*1f430*/  FFMA.FTZ R168, R2.reuse, R168, -R7.reuse ;  /* 0x000000a802a87223 */ /* 0x140fe20000010807 */
[----:B------:R-:W-:Y:S01]  /*1f440*/  FMNMX.FTZ R0, R195, R0, !PT ;  /* 0x00000000c3007209 */ /* 0x000fe20007810000 */
[C-C-:B------:R-:W-:Y:S01]  /*1f450*/  FFMA.FTZ R169, R2.reuse, R169, -R7.reuse ;  /* 0x000000a902a97223 */ /* 0x140fe20000010807 */
[----:B------:R-:W-:Y:S01]  /*1f460*/  FSEL R131, R131, -INF , P3 ;  /* 0xff80000083837808 */ /* 0x000fe20001800000 */
[--C-:B------:R-:W-:Y:S01]  /*1f470*/  FFMA.FTZ R172, R2, R172, -R7.reuse ;  /* 0x000000ac02ac7223 */ /* 0x100fe20000010807 */
[----:B------:R-:W-:Y:S01]  /*1f480*/  FMNMX.FTZ R0, R198, R0, !PT ;  /* 0x00000000c6007209 */ /* 0x000fe20007810000 */
[----:B------:R-:W2:Y:S01]  /*1f490*/  MUFU.EX2 R188, R188 ;  /* 0x000000bc00bc7308 */ /* 0x000ea20000000800 */
[----:B------:R-:W-:Y:S01]  /*1f4a0*/  FSEL R134, R134, -INF , P4 ;  /* 0xff80000086867808 */ /* 0x000fe20002000000 */
[----:B0-----:R-:W-:Y:S01]  /*1f4b0*/  FFMA.FTZ R13, R5, R13, R184 ;  /* 0x0000000d050d7223 */ /* 0x001fe200000100b8 */
[----:B------:R-:W-:Y:S01]  /*1f4c0*/  FMNMX.FTZ R0, R199, R0, !PT ;  /* 0x00000000c7007209 */ /* 0x000fe20007810000 */
[C-C-:B------:R-:W-:Y:S01]  /*1f4d0*/  FFMA.FTZ R173, R2.reuse, R173, -R7.reuse ;  /* 0x000000ad02ad7223 */ /* 0x140fe20000010807 */
[----:B------:R-:W-:Y:S01]  /*1f4e0*/  FSEL R135, R135, -INF , P5 ;  /* 0xff80000087877808 */ /* 0x000fe20002800000 */
[--C-:B------:R-:W-:Y:S01]  /*1f4f0*/  FFMA.FTZ R176, R2, R176, -R7.reuse ;  /* 0x000000b002b07223 */ /* 0x100fe20000010807 */
[----:B------:R-:W-:Y:S01]  /*1f500*/  FMNMX.FTZ R0, R170, R0, !PT ;  /* 0x00000000aa007209 */ /* 0x000fe20007810000 */
[----:B------:R-:W0:Y:S01]  /*1f510*/  MUFU.EX2 R189, R189 ;  /* 0x000000bd00bd7308 */ /* 0x000e220000000800 */
[----:B------:R-:W-:Y:S01]  /*1f520*/  IADD3 R10, R10, 0x33440, RZ ;  /* 0x000334400a0a7810 */ /* 0x000fe20007ffe0ff */
[C-C-:B------:R-:W-:Y:S01]  /*1f530*/  FFMA.FTZ R177, R2.reuse, R177, -R7.reuse ;  /* 0x000000b102b17223 */ /* 0x140fe20000010807 */
[----:B------:R-:W-:Y:S01]  /*1f540*/  FMNMX.FTZ R0, R171, R0, !PT ;  /* 0x00000000ab007209 */ /* 0x000fe20007810000 */
[C-C-:B------:R-:W-:Y:S01]  /*1f550*/  FFMA.FTZ R180, R2.reuse, R180, -R7.reuse ;  /* 0x000000b402b47223 */ /* 0x140fe20000010807 */
[----:B------:R-:W-:-:S01]  /*1f560*/  FFMA.FTZ R181, R2, R181, -R7 ;  /* 0x000000b502b57223 */ /* 0x000fc20000010807 */
[--C-:B------:R-:W-:Y:S01]  /*1f570*/  FFMA.FTZ R152, R2, R152, -R7.reuse ;  /* 0x0000009802987223 */ /* 0x100fe20000010807 */
[----:B------:R-:W-:Y:S01]  /*1f580*/  FMNMX.FTZ R0, R174, R0, !PT ;  /* 0x00000000ae007209 */ /* 0x000fe20007810000 */
[----:B------:R-:W-:Y:S01]  /*1f590*/  MUFU.EX2 R192, R192 ;  /* 0x000000c000c07308 */ /* 0x000fe20000000800 */
[----:B------:R-:W-:-:S01]  /*1f5a0*/  FFMA.FTZ R153, R2, R153, -R7 ;  /* 0x0000009902997223 */ /* 0x000fc20000010807 */
        /* <DEDUP_REMOVED lines=34> */
[----:B------:R-:W-:Y:S01]  /*1f7d0*/  FFMA.FTZ R7, R2, R133, -R7 ;  /* 0x0000008502077223 */ /* 0x000fe20000010807 */
[----:B------:R-:W-:-:S02]  /*1f7e0*/  LOP3.LUT P0, RZ, R23, 0x100, RZ, 0xc0, !PT ;  /* 0x0000010017ff7812 */ /* 0x000fc4000780c0ff */
        /* <DEDUP_REMOVED lines=29> */
[----:B------:R-:W-:-:S05]  /*1f9c0*/  FMNMX.FTZ R0, R135, R0, !PT ;  /* 0x0000000087007209 */ /* 0x000fca0007810000 */
[----:B------:R-:W3:Y:S01]  /*1f9d0*/  SHFL.BFLY PT, R6, R0, 0x2, 0x1f ;  /* 0x0c401f0000067f89 */ /* 0x000ee200000e0000 */
[----:B------:R-:W-:Y:S08]  /*1f9e0*/  MUFU.EX2 R157, R157 ;  /* 0x0000009d009d7308 */ /* 0x000ff00000000800 */
[----:B------:R-:W-:Y:S08]  /*1f9f0*/  MUFU.EX2 R160, R160 ;  /* 0x000000a000a07308 */ /* 0x000ff00000000800 */
[----:B------:R-:W-:Y:S01]  /*1fa00*/  MUFU.EX2 R161, R161 ;  /* 0x000000a100a17308 */ /* 0x000fe20000000800 */
[----:B---3--:R-:W-:-:S07]  /*1fa10*/  FMNMX.FTZ R0, R0, R6, !PT ;  /* 0x0000000600007209 */ /* 0x008fce0007810000 */
[----:B------:R-:W-:Y:S01]  /*1fa20*/  MUFU.EX2 R164, R164 ;  /* 0x000000a400a47308 */ /* 0x000fe20000000800 */
[----:B------:R-:W3:Y:S07]  /*1fa30*/  SHFL.BFLY PT, R6, R0, 0x1, 0x1f ;  /* 0x0c201f0000067f89 */ /* 0x000eee00000e0000 */
[----:B------:R-:W-:Y:S08]  /*1fa40*/  MUFU.EX2 R165, R165 ;  /* 0x000000a500a57308 */ /* 0x000ff00000000800 */
[----:B------:R-:W-:Y:S08]  /*1fa50*/  MUFU.EX2 R136, R136 ;  /* 0x0000008800887308 */ /* 0x000ff00000000800 */
[----:B------:R-:W-:Y:S01]  /*1fa60*/  MUFU.EX2 R137, R137 ;  /* 0x0000008900897308 */ /* 0x000fe20000000800 */
[----:B---3--:R-:W-:-:S04]  /*1fa70*/  FMNMX.FTZ R0, R0, R6, !PT ;  /* 0x0000000600007209 */ /* 0x008fc80007810000 */
[----:B------:R-:W-:Y:S01]  /*1fa80*/  FSETP.NEU.FTZ.AND P1, PT, R0, -INF , PT ;  /* 0xff8000000000780b */ /* 0x000fe20003f3d000 */
[----:B------:R-:W-:-:S02]  /*1fa90*/  FFMA.FTZ R9, R2, R0, -8 ;  /* 0xc100000002097423 */ /* 0x000fc40000010000 */
[----:B------:R-:W-:Y:S01]  /*1faa0*/  MUFU.EX2 R140, R140 ;  /* 0x0000008c008c7308 */ /* 0x000fe20000000800 */
[----:B------:R-:W-:Y:S02]  /*1fab0*/  FSEL R6, R0, RZ, P1 ;  /* 0x000000ff00067208 */ /* 0x000fe40000800000 */
[----:B------:R-:W-:-:S03]  /*1fac0*/  FSEL R9, R9, RZ, P1 ;  /* 0x000000ff09097208 */ /* 0x000fc60000800000 */
[----:B------:R-:W-:Y:S01]  /*1fad0*/  FADD.FTZ R6, -R6, R11 ;  /* 0x0000000b06067221 */ /* 0x000fe20000010100 */
[----:B------:R-:W-:Y:S02]  /*1fae0*/  IMAD.U32 R11, RZ, RZ, UR38 ;  /* 0x00000026ff0b7e24 */ /* 0x000fe4000f8e00ff */
        /* <DEDUP_REMOVED lines=8> */
[----:B------:R-:W-:Y:S01]  /*1fb70*/  PRMT R10, R11, 0x654, R10 ;  /* 0x000006540b0a7816 */ /* 0x000fe2000000000a */
[----:B------:R-:W-:-:S01]  /*1fb80*/  FFMA.FTZ R198, R2, R198, -R9 ;  /* 0x000000c602c67223 */ /* 0x000fc20000010809 */
[C-C-:B------:R-:W-:Y:S01]  /*1fb90*/  FFMA.FTZ R199, R2.reuse, R199, -R9.reuse ;  /* 0x000000c702c77223 */ /* 0x140fe20000010809 */
[----:B------:R-:W-:-:S01]  /*1fba0*/  FFMA.FTZ R170, R2, R170, -R9 ;  /* 0x000000aa02aa7223 */ /* 0x000fc20000010809 */
[----:B------:R1:W-:Y:S01]  /*1fbb0*/  SYNCS.ARRIVE.TRANS64.RED.A1T0 RZ, [R10+URZ], RZ ;  /* 0x000000ff0aff79a7 */ /* 0x0003e2000810043f */
[----:B------:R-:W-:-:S01]  /*1fbc0*/  FFMA.FTZ R171, R2, R171, -R9 ;  /* 0x000000ab02ab7223 */ /* 0x000fc20000010809 */
[----:B------:R-:W3:Y:S01]  /*1fbd0*/  MUFU.EX2 R6, R6 ;  /* 0x0000000600067308 */ /* 0x000ee20000000800 */
[----:B------:R-:W-:-:S01]  /*1fbe0*/  FFMA.FTZ R174, R2, R174, -R9 ;  /* 0x000000ae02ae7223 */ /* 0x000fc20000010809 */
[C-C-:B------:R-:W-:Y:S01]  /*1fbf0*/  FFMA.FTZ R175, R2.reuse, R175, -R9.reuse ;  /* 0x000000af02af7223 */ /* 0x140fe20000010809 */
[----:B------:R-:W-:-:S01]  /*1fc00*/  FFMA.FTZ R178, R2, R178, -R9 ;  /* 0x000000b202b27223 */ /* 0x000fc20000010809 */
[C-C-:B------:R-:W-:Y:S01]  /*1fc10*/  FFMA.FTZ R179, R2.reuse, R179, -R9.reuse ;  /* 0x000000b302b37223 */ /* 0x140fe20000010809 */
[----:B------:R-:W-:-:S01]  /*1fc20*/  FFMA.FTZ R182, R2, R182, -R9 ;  /* 0x000000b602b67223 */ /* 0x000fc20000010809 */
[----:B-1----:R-:W-:Y:S01]  /*1fc30*/  FADD.FTZ R10, R185, R13 ;  /* 0x0000000db90a7221 */ /* 0x002fe20000010000 */
[----:B------:R-:W-:-:S01]  /*1fc40*/  FFMA.FTZ R183, R2, R183, -R9 ;  /* 0x000000b702b77223 */ /* 0x000fc20000010809 */
[----:B------:R-:W1:Y:S01]  /*1fc50*/  MUFU.EX2 R187, R187 ;  /* 0x000000bb00bb7308 */ /* 0x000e620000000800 */
[----:B------:R-:W-:-:S01]  /*1fc60*/  FFMA.FTZ R154, R2, R154, -R9 ;  /* 0x0000009a029a7223 */ /* 0x000fc20000010809 */
[----:B--2---:R-:W-:Y:S01]  /*1fc70*/  FADD.FTZ R10, R188, R10 ;  /* 0x0000000abc0a7221 */ /* 0x004fe20000010000 */
[----:B------:R-:W-:-:S01]  /*1fc80*/  FFMA.FTZ R155, R2, R155, -R9 ;  /* 0x0000009b029b7223 */ /* 0x000fc20000010809 */
[C-C-:B------:R-:W-:Y:S01]  /*1fc90*/  FFMA.FTZ R158, R2.reuse, R158, -R9.reuse ;  /* 0x0000009e029e7223 */ /* 0x140fe20000010809 */
[----:B------:R-:W-:-:S01]  /*1fca0*/  FFMA.FTZ R159, R2, R159, -R9 ;  /* 0x0000009f029f7223 */ /* 0x000fc20000010809 */
[----:B0-----:R-:W-:Y:S01]  /*1fcb0*/  FADD.FTZ R10, R189, R10 ;  /* 0x0000000abd0a7221 */ /* 0x001fe20000010000 */
[----:B------:R-:W-:-:S01]  /*1fcc0*/  FFMA.FTZ R162, R2, R162, -R9 ;  /* 0x000000a202a27223 */ /* 0x000fc20000010809 */
[----:B------:R-:W0:Y:S01]  /*1fcd0*/  MUFU.EX2 R190, R190 ;  /* 0x000000be00be7308 */ /* 0x000e220000000800 */
[----:B---3--:R-:W-:-:S01]  /*1fce0*/  FFMA.FTZ R12, R6, R12, R186 ;  /* 0x0000000c060c7223 */ /* 0x008fc200000100ba */
[----:B------:R-:W-:Y:S01]  /*1fcf0*/  FADD.FTZ R10, R192, R10 ;  /* 0x0000000ac00a7221 */ /* 0x000fe20000010000 */
[----:B------:R-:W-:-:S01]  /*1fd00*/  FFMA.FTZ R163, R2, R163, -R9 ;  /* 0x000000a302a37223 */ /* 0x000fc20000010809 */
[C-C-:B------:R-:W-:Y:S01]  /*1fd10*/  FFMA.FTZ R166, R2.reuse, R166, -R9.reuse ;  /* 0x000000a602a67223 */ /* 0x140fe20000010809 */
[----:B------:R-:W-:-:S01]  /*1fd20*/  FFMA.FTZ R167, R2, R167, -R9 ;  /* 0x000000a702a77223 */ /* 0x000fc20000010809 */
[----:B------:R-:W-:Y:S01]  /*1fd30*/  FADD.FTZ R10, R193, R10 ;  /* 0x0000000ac10a7221 */ /* 0x000fe20000010000 */
[----:B------:R-:W-:-:S01]  /*1fd40*/  FFMA.FTZ R138, R2, R138, -R9 ;  /* 0x0000008a028a7223 */ /* 0x000fc20000010809 */
[----:B------:R-:W2:Y:S01]  /*1fd50*/  MUFU.EX2 R191, R191 ;  /* 0x000000bf00bf7308 */ /* 0x000ea20000000800 */
        /* <DEDUP_REMOVED lines=8> */
[----:B0-----:R-:W-:-:S01]  /*1fde0*/  FADD.FTZ R11, R190, R11 ;  /* 0x0000000bbe0b7221 */ /* 0x001fc20000010000 */
[----:B------:R-:W-:Y:S01]  /*1fdf0*/  FADD.FTZ R10, R168, R10 ;  /* 0x0000000aa80a7221 */ /* 0x000fe20000010000 */
[----:B------:R-:W-:-:S01]  /*1fe00*/  FFMA.FTZ R147, R2, R147, -R9 ;  /* 0x0000009302937223 */ /* 0x000fc20000010809 */
[C-C-:B------:R-:W-:Y:S01]  /*1fe10*/  FFMA.FTZ R150, R2.reuse, R150, -R9.reuse ;  /* 0x0000009602967223 */ /* 0x140fe20000010809 */
[----:B------:R-:W-:-:S01]  /*1fe20*/  FFMA.FTZ R151, R2, R151, -R9 ;  /* 0x0000009702977223 */ /* 0x000fc20000010809 */
[----:B------:R-:W-:Y:S01]  /*1fe30*/  FADD.FTZ R10, R169, R10 ;  /* 0x0000000aa90a7221 */ /* 0x000fe20000010000 */
[----:B------:R-:W-:-:S01]  /*1fe40*/  FFMA.FTZ R122, R2, R122, -R9 ;  /* 0x0000007a027a7223 */ /* 0x000fc20000010809 */
[----:B------:R-:W0:Y:S01]  /*1fe50*/  MUFU.EX2 R195, R195 ;  /* 0x000000c300c37308 */ /* 0x000e220000000800 */
[----:B--2---:R-:W-:-:S01]  /*1fe60*/  FADD.FTZ R11, R191, R11 ;  /* 0x0000000bbf0b7221 */ /* 0x004fc20000010000 */
        /* <DEDUP_REMOVED lines=12> */
[----:B------:R-:W-:-:S02]  /*1ff30*/  FADD.FTZ R10, R177, R10 ;  /* 0x0000000ab10a7221 */ /* 0x000fc40000010000 */
        /* <DEDUP_REMOVED lines=26> */
[----:B------:R-:W-:-:S06]  /*200e0*/  FADD.FTZ R10, R140, R10 ;  /* 0x0000000a8c0a7221 */ /* 0x000fcc0000010000 */
        /* <DEDUP_REMOVED lines=82> */
.L_x_6772:
[----:B------:R-:W-:Y:S01]  /*20610*/  F2FP.SATFINITE.E4M3.F32.PACK_AB_MERGE_C R9, R9, R134, RZ ;  /* 0x000000860909723e */ /* 0x000fe200048070ff */
[----:B------:R-:W-:Y:S01]  /*20620*/  IMAD R3, R3, 0x8, R18 ;  /* 0x0000000803037824 */ /* 0x000fe200078e0212 */
[----:B------:R-:W-:Y:S01]  /*20630*/  ISETP.GT.AND P1, PT, R8, R21, PT ;  /* 0x000000150800720c */ /* 0x000fe20003f24270 */
[----:B------:R-:W-:Y:S01]  /*20640*/  IMAD.U32 R10, RZ, RZ, UR38 ;  /* 0x00000026ff0a7e24 */ /* 0x000fe2000f8e00ff */
[----:B------:R-:W-:Y:S01]  /*20650*/  F2FP.SATFINITE.E4M3.F32.PACK_AB_MERGE_C R130, R131, R130, R9 ;  /* 0x000000828382723e */ /* 0x000fe20004807009 */
[----:B------:R-:W-:Y:S01]  /*20660*/  VIADD R3, R3, 0x33460 ;  /* 0x0003346003037836 */ /* 0x000fe20000000000 */
[----:B------:R0:W5:Y:S01]  /*20670*/  LDL R9, [R1] ;  /* 0x0000000001097983 */ /* 0x0001620000100800 */
        /* <DEDUP_REMOVED lines=136> */
[----:B------:R-:W-:Y:S01]  /*20f00*/  VIADD R8, R8, 0xffffffff ;  /* 0xffffffff08087836 */ /* 0x000fe20000000000 */
[----:B------:R-:W-:Y:S01]  /*20f10*/  MOV R219, R198 ;  /* 0x000000c600db7202 */ /* 0x000fe20000000f00 */
[----:B------:R-:W-:Y:S01]  /*20f20*/  IMAD.MOV.U32 R11, RZ, RZ, R0 ;  /* 0x000000ffff0b7224 */ /* 0x000fe200078e0000 */
[----:B------:R-:W-:Y:S01]  /*20f30*/  MOV R207, R150 ;  /* 0x0000009600cf7202 */ /* 0x000fe20000000f00 */
[----:B------:R-:W-:-:S02]  /*20f40*/  IMAD.MOV.U32 R10, RZ, RZ, R4 ;  /* 0x000000ffff0a7224 */ /* 0x000fc400078e0004 */
[----:B-1----:R-:W-:Y:S02]  /*20f50*/  IMAD.MOV.U32 R3, RZ, RZ, R222 ;  /* 0x000000ffff037224 */ /* 0x002fe400078e00de */
        /* <DEDUP_REMOVED lines=18> */
[----:B0-----:R-:W-:Y:S06]  /*21080*/  @P1 BRA `(.L_x_6773) ;  /* 0xffffffbc00a81947 */ /* 0x001fec000383ffff */
.L_x_6761:
[----:B------:R-:W2:Y:S02]  /*21090*/  LDL R3, [R1+0x44] ;  /* 0x0000440001037983 */ /* 0x000ea40000100800 */
[----:B--2---:R-:W-:-:S13]  /*210a0*/  ISETP.GE.AND P1, PT, R8, R3, PT ;  /* 0x000000030800720c */ /* 0x004fda0003f26270 */
[----:B------:R-:W-:Y:S05]  /*210b0*/  @!P1 BRA `(.L_x_6774) ;  /* 0x0000003400609947 */ /* 0x000fea0003800000 */
[----:B-----5:R0:W5:Y:S01]  /*210c0*/  LDL.LU R9, [R1] ;  /* 0x0000000001097983 */ /* 0x0201620000300800 */
[----:B------:R-:W-:Y:S02]  /*210d0*/  IMAD.MOV.U32 R11, RZ, RZ, R0 ;  /* 0x000000ffff0b7224 */ /* 0x000fe400078e0000 */
[----:B------:R-:W-:Y:S02]  /*210e0*/  IMAD.MOV.U32 R10, RZ, RZ, R4 ;  /* 0x000000ffff0a7224 */ /* 0x000fe400078e0004 */
[----:B------:R-:W-:-:S07]  /*210f0*/  IMAD.MOV.U32 R3, RZ, RZ, R222 ;  /* 0x000000ffff037224 */ /* 0x000fce00078e00de */
.L_x_6786:
[----:B------:R-:W2:Y:S01]  /*21100*/  LDL R4, [R1+0x2c] ;  /* 0x00002c0001047983 */ /* 0x000ea20000100800 */
[----:B------:R-:W-:Y:S01]  /*21110*/  VIADD R222, R3, 0x1 ;  /* 0x0000000103de7836 */ /* 0x000fe20000000000 */
[----:B------:R-:W-:Y:S05]  /*21120*/  YIELD ;  /* 0x0000000000007946 */ /* 0x000fea0003800000 */
[----:B------:R-:W-:-:S04]  /*21130*/  ISETP.NE.AND P1, PT, R222, 0x2, PT ;  /* 0x00000002de00780c */ /* 0x000fc80003f25270 */
[----:B------:R-:W-:Y:S02]  /*21140*/  SEL R0, RZ, 0x1, P1 ;  /* 0x00000001ff007807 */ /* 0x000fe40000800000 */
[----:B------:R-:W-:Y:S02]  /*21150*/  SEL R222, R222, RZ, P1 ;  /* 0x000000ffdede7207 */ /* 0x000fe40000800000 */
[----:B--2---:R-:W-:Y:S02]  /*21160*/  ISETP.NE.AND P2, PT, R4, RZ, PT ;  /* 0x000000ff0400720c */ /* 0x004fe40003f45270 */
[----:B-----5:R-:W-:-:S05]  /*21170*/  LOP3.LUT R4, R9, R0, RZ, 0x3c, !PT ;  /* 0x0000000009047212 */ /* 0x020fca00078e3cff */
[----:B------:R1:W-:Y:S06]  /*21180*/  STL [R1], R4 ;  /* 0x0000000401007387 */ /* 0x0003ec0000100800 */
[----:B------:R-:W-:Y:S05]  /*21190*/  @P2 BRA `(.L_x_6775) ;  /* 0x0000000000302947 */ /* 0x000fea0003800000 */
[----:B------:R-:W-:Y:S05]  /*211a0*/  @!P0 BRA `(.L_x_6776) ;  /* 0x0000000000048947 */ /* 0x000fea0003800000 */
[----:B------:R-:W-:Y:S01]  /*211b0*/  BPT.TRAP 0x1 ;  /* 0x000000040000795c */ /* 0x000fe20000300000 */
.L_x_6776:
[----:B------:R-:W-:Y:S01]  /*211c0*/  IMAD R0, R222, 0x8, R18 ;  /* 0x00000008de007824 */ /* 0x000fe200078e0212 */
[----:B------:R-:W-:-:S04]  /*211d0*/  SHF.L.U32 R5, R4, 0x1f, RZ ;  /* 0x0000001f04057819 */ /* 0x000fc800000006ff */
[----:B------:R2:W3:Y:S01]  /*211e0*/  SYNCS.PHASECHK.TRANS64.TRYWAIT P1, [R0+URZ+0x33430], R5 ;  /* 0x03343005000075a7 */ /* 0x0004e2000802017f */
[----:B------:R-:W-:Y:S05]  /*211f0*/  @!P0 BRA `(.L_x_6777) ;  /* 0x0000000000048947 */ /* 0x000fea0003800000 */
[----:B------:R-:W-:Y:S01]  /*21200*/  BPT.TRAP 0x1 ;  /* 0x000000040000795c */ /* 0x000fe20000300000 */
.L_x_6777:
[----:B------:R-:W-:Y:S04]  /*21210*/  BSSY B0, `(.L_x_6775) ;  /* 0x0000004000007945 */ /* 0x000fe80003800000 */
[----:B---3--:R-:W-:Y:S05]  /*21220*/  @P1 BRA `(.L_x_6778) ;  /* 0x0000000000081947 */ /* 0x008fea0003800000 */
[----:B------:R-:W3:Y:S02]  /*21230*/  SYNCS.PHASECHK.TRANS64.TRYWAIT P1, [R0+URZ+0x33430], R5 ;  /* 0x03343005000075a7 */ /* 0x000ee4000802017f */
[----:B---3--:R-:W-:Y:S05]  /*21240*/  @!P1 BRA `(.L_x_6779) ;  /* 0x00000148004c9947 */ /* 0x008fea0003800000 */
.L_x_6778:
[----:B------:R-:W-:Y:S05]  /*21250*/  BSYNC B0 ;  /* 0x0000000000007941 */ /* 0x000fea0003800000 */
.L_x_6775:
[----:B--23--:R-:W2:Y:S01]  /*21260*/  S2R R0, SR_TID.X ;  /* 0x0000000000007919 */ /* 0x00cea20000002100 */
[----:B------:R-:W-:Y:S05]  /*21270*/  WARPSYNC.ALL ;  /* 0x0000000000007948 */ /* 0x000fea0003800000 */
[----:B-1----:R-:W-:Y:S01]  /*21280*/  IMAD R4, R222, 0x780, R20 ;  /* 0x00000780de047824 */ /* 0x002fe200078e0214 */
[----:B------:R-:W-:Y:S01]  /*21290*/  MOV R5, 0x80000020 ;  /* 0x8000002000057802 */ /* 0x000fe20000000f00 */
[----:B------:R-:W-:Y:S01]  /*212a0*/  UMOV UR44, UR24 ;  /* 0x00000018002c7c82 */ /* 0x000fe20008000000 */
[----:B------:R-:W-:Y:S01]  /*212b0*/  UMOV UR45, UR25 ;  /* 0x00000019002d7c82 */ /* 0x000fe20008000000 */
[C---:B------:R-:W-:Y:S01]  /*212c0*/  VIADD R120, R4.reuse, 0x80 ;  /* 0x0000008004787836 */ /* 0x040fe20000000000 */
[----:B------:R-:W-:Y:S01]  /*212d0*/  R2UR UR46, R4 ;  /* 0x00000000042e72ca */ /* 0x000fe200000e0000 */
[----:B------:R-:W-:Y:S01]  /*212e0*/  IMAD.MOV.U32 R121, RZ, RZ, -0x7fffffe0 ;  /* 0x80000020ff797424 */ /* 0x000fe200078e00ff */
[----:B------:R-:W-:Y:S01]  /*212f0*/  R2UR UR47, R5 ;  /* 0x00000000052f72ca */ /* 0x000fe200000e0000 */
[----:B------:R-:W-:Y:S01]  /*21300*/  UMOV UR40, UR24 ;  /* 0x0000001800287c82 */ /* 0x000fe20008000000 */
[----:B------:R-:W-:Y:S01]  /*21310*/  R2UR UR42, R120 ;  /* 0x00000000782a72ca */ /* 0x000fe200000e0000 */
[----:B------:R-:W-:Y:S01]  /*21320*/  UMOV UR41, UR25 ;  /* 0x0000001900297c82 */ /* 0x000fe20008000000 */
[----:B------:R-:W-:Y:S01]  /*21330*/  R2UR UR43, R121 ;  /* 0x00000000792b72ca */ /* 0x000fe200000e0000 */
[C---:B------:R-:W-:Y:S01]  /*21340*/  VIADD R6, R4.reuse, 0x100 ;  /* 0x0000010004067836 */ /* 0x040fe20000000000 */
[----:B------:R-:W-:Y:S01]  /*21350*/  UMOV UR32, UR24 ;  /* 0x0000001800207c82 */ /* 0x000fe20008000000 */
[----:B------:R-:W-:Y:S01]  /*21360*/  IMAD.MOV.U32 R7, RZ, RZ, -0x7fffffe0 ;  /* 0x80000020ff077424 */ /* 0x000fe200078e00ff */
[----:B------:R-:W-:Y:S01]  /*21370*/  UMOV UR33, UR25 ;  /* 0x0000001900217c82 */ /* 0x000fe20008000000 */
[----:B------:R-:W-:Y:S01]  /*21380*/  VIADD R14, R4, 0x180 ;  /* 0x00000180040e7836 */ /* 0x000fe20000000000 */
[----:B------:R-:W-:Y:S01]  /*21390*/  R2UR UR26, R6 ;  /* 0x00000000061a72ca */ /* 0x000fe200000e0000 */
[----:B------:R-:W-:Y:S01]  /*213a0*/  IMAD.MOV.U32 R15, RZ, RZ, -0x7fffffe0 ;  /* 0x80000020ff0f7424 */ /* 0x000fe200078e00ff */
[----:B------:R-:W-:Y:S01]  /*213b0*/  R2UR UR27, R7 ;  /* 0x00000000071b72ca */ /* 0x000fe200000e0000 */
[----:B------:R-:W-:Y:S01]  /*213c0*/  VIADD R120, R4, 0x200 ;  /* 0x0000020004787836 */ /* 0x000fe20000000000 */
[----:B------:R-:W-:Y:S01]  /*213d0*/  R2UR UR34, R14 ;  /* 0x000000000e2272ca */ /* 0x000fe200000e0000 */
[----:B------:R-:W-:Y:S01]  /*213e0*/  UMOV UR28, UR24 ;  /* 0x00000018001c7c82 */ /* 0x000fe20008000000 */
[----:B------:R-:W-:Y:S01]  /*213f0*/  R2UR UR35, R15 ;  /* 0x000000000f2372ca */ /* 0x000fe200000e0000 */
[----:B------:R-:W-:Y:S01]  /*21400*/  UMOV UR29, UR25 ;  /* 0x00000019001d7c82 */ /* 0x000fe20008000000 */
[----:B------:R-:W-:Y:S01]  /*21410*/  R2UR UR30, R120 ;  /* 0x00000000781e72ca */ /* 0x000fe200000e0000 */
[C---:B------:R-:W-:Y:S01]  /*21420*/  VIADD R6, R4.reuse, 0x2 ;  /* 0x0000000204067836 */ /* 0x040fe20000000000 */
[----:B--2---:R-:W-:Y:S01]  /*21430*/  SHF.R.U32.HI R0, RZ, 0x7, R0 ;  /* 0x00000007ff007819 */ /* 0x004fe20000011600 */
[----:B------:R-:W-:Y:S01]  /*21440*/  VIADD R14, R4, 0x82 ;  /* 0x00000082040e7836 */ /* 0x000fe20000000000 */
[----:B------:R-:W-:Y:S01]  /*21450*/  R2UR UR31, R121 ;  /* 0x00000000791f72ca */ /* 0x000fe200000e0000 */
[----:B------:R-:W-:Y:S01]  /*21460*/  IMAD.MOV.U32 R15, RZ, RZ, -0x7fffffe0 ;  /* 0x80000020ff0f7424 */ /* 0x000fe200078e00ff */
[----:B------:R-:W-:Y:S01]  /*21470*/  R2UR UR6, R6 ;  /* 0x00000000060672ca */ /* 0x000fe200000e0000 */
[----:B------:R-:W-:Y:S01]  /*21480*/  VIADD R0, R0, 0x8 ;  /* 0x0000000800007836 */ /* 0x000fe20000000000 */
[----:B------:R-:W-:Y:S01]  /*21490*/  R2UR UR7, R7 ;  /* 0x00000000070772ca */ /* 0x000fe200000e0000 */
[----:B------:R-:W-:-:S02]  /*214a0*/  VIADD R6, R4, 0x102 ;  /* 0x0000010204067836 */ /* 0x000fc40000000000 */
[----:B------:R-:W-:Y:S01]  /*214b0*/  IMAD.MOV.U32 R7, RZ, RZ, -0x7fffffe0 ;  /* 0x80000020ff077424 */ /* 0x000fe200078e00ff */
[----:B------:R1:W-:Y:S01]  /*214c0*/  BAR.SYNC.DEFER_BLOCKING R0, 0x100 ;  /* 0x000400000000751d */ /* 0x0003e20000010000 */
[----:B------:R-:W-:-:S05]  /*214d0*/  IMAD.MOV.U32 R5, RZ, RZ, -0x7fffffe0 ;  /* 0x80000020ff057424 */ /* 0x000fca00078e00ff */
        /* <DEDUP_REMOVED lines=74> */
[----:B------:R-:W-:-:S04]  /*21980*/  IADD3 R6, R4, 0x480, RZ ;  /* 0x0000048004067810 */ /* 0x000fc80007ffe0ff */
        /* <DEDUP_REMOVED lines=146> */
[----:B-1----:R-:W-:Y:S05]  /*222b0*/  @P2 BRA `(.L_x_6780) ;  /* 0x0000000000282947 */ /* 0x002fea0003800000 */
[----:B------:R-:W-:Y:S05]  /*222c0*/  @!P0 BRA `(.L_x_6781) ;  /* 0x0000000000048947 */ /* 0x000fea0003800000 */
[----:B------:R-:W-:Y:S01]  /*222d0*/  BPT.TRAP 0x1 ;  /* 0x000000040000795c */ /* 0x000fe20000300000 */
.L_x_6781:
[----:B------:R-:W-:Y:S01]  /*222e0*/  SHF.L.U32 R0, R9, 0x1f, RZ ;  /* 0x0000001f09007819 */ /* 0x000fe200000006ff */
[----:B------:R-:W-:-:S04]  /*222f0*/  IMAD R4, R3, 0x8, R18 ;  /* 0x0000000803047824 */ /* 0x000fc800078e0212 */
[----:B------:R1:W2:Y:S01]  /*22300*/  SYNCS.PHASECHK.TRANS64.TRYWAIT P1, [R4+URZ+0x33450], R0 ;  /* 0x03345000040075a7 */ /* 0x0002a2000802017f */
[----:B------:R-:W-:Y:S05]  /*22310*/  @!P0 BRA `(.L_x_6782) ;  /* 0x0000000000048947 */ /* 0x000fea0003800000 */
[----:B------:R-:W-:Y:S01]  /*22320*/  BPT.TRAP 0x1 ;  /* 0x000000040000795c */ /* 0x000fe20000300000 */
.L_x_6782:
[----:B--2---:R-:W-:Y:S05]  /*22330*/  @P1 BRA `(.L_x_6780) ;  /* 0x0000000000081947 */ /* 0x004fea0003800000 */
[----:B------:R-:W2:Y:S02]  /*22340*/  SYNCS.PHASECHK.TRANS64.TRYWAIT P1, [R4+URZ+0x33450], R0 ;  /* 0x03345000040075a7 */ /* 0x000ea4000802017f */
[----:B--2---:R-:W-:Y:S05]  /*22350*/  @!P1 BRA `(.L_x_6783) ;  /* 0x00000138001c9947 */ /* 0x004fea0003800000 */
.L_x_6780:
[----:B-12---:R-:W-:Y:S01]  /*22360*/  VIADD R0, R18, 0x200 ;  /* 0x0000020012007836 */ /* 0x006fe20000000000 */
[----:B------:R-:W-:Y:S05]  /*22370*/  WARPSYNC.ALL ;  /* 0x0000000000007948 */ /* 0x000fea0003800000 */
[----:B------:R-:W-:Y:S01]  /*22380*/  SHF.R.U32.HI R0, RZ, 0x4, R0 ;  /* 0x00000004ff007819 */ /* 0x000fe20000011600 */
[----:B------:R-:W-:Y:S01]  /*22390*/  IMAD.MOV.U32 R5, RZ, RZ, -0x3ffffff0 ;  /* 0xc0000010ff057424 */ /* 0x000fe200078e00ff */
[----:B------:R-:W-:Y:S01]  /*223a0*/  WARPGROUP.ARRIVE ;  /* 0x00000000000079c5 */ /* 0x000fe20000000000 */
[----:B------:R-:W-:-:S05]  /*223b0*/  MOV R7, 0xc0000010 ;  /* 0xc000001000077802 */ /* 0x000fca0000000f00 */
[----:B------:R-:W1:Y:S01]  /*223c0*/  S2R R9, SR_TID.X ;  /* 0x0000000000097919 */ /* 0x000e620000002100 */
        /* <DEDUP_REMOVED lines=12> */
[----:B-1----:R-:W-:-:S04]  /*22490*/  SHF.R.U32.HI R9, RZ, 0x7, R9 ;  /* 0x00000007ff097819 */ /* 0x002fc80000011609 */
        /* <DEDUP_REMOVED lines=26> */
.L_x_6784:
[----:B-1----:R-:W-:Y:S02]  /*22640*/  IMAD R0, R222, 0x8, R18 ;  /* 0x00000008de007824 */ /* 0x002fe400078e0212 */
[----:B------:R-:W-:Y:S02]  /*22650*/  IMAD.U32 R4, RZ, RZ, UR38 ;  /* 0x00000026ff047e24 */ /* 0x000fe4000f8e00ff */
[----:B------:R-:W-:-:S05]  /*22660*/  VIADD R0, R0, 0x33440 ;  /* 0x0003344000007836 */ /* 0x000fca0000000000 */
[----:B------:R-:W-:-:S04]  /*22670*/  PRMT R0, R4, 0x654, R0 ;  /* 0x0000065404007816 */ /* 0x000fc80000000000 */
[----:B------:R1:W-:Y:S02]  /*22680*/  SYNCS.ARRIVE.TRANS64.RED.A1T0 RZ, [R0+URZ], RZ ;  /* 0x000000ff00ff79a7 */ /* 0x0003e4000810043f */
[----:B-1----:R-:W-:-:S04]  /*22690*/  FMNMX.FTZ R0, R184, R10, !PT ;  /* 0x0000000ab8007209 */ /* 0x002fc80007810000 */
        /* <DEDUP_REMOVED lines=42> */
[----:B-1----:R-:W-:Y:S02]  /*22940*/  FMNMX.FTZ R4, R4, R0, !PT ;  /* 0x0000000004047209 */ /* 0x002fe40007810000 */
        /* <DEDUP_REMOVED lines=46> */
[----:B-1----:R-:W-:Y:S01]  /*22c30*/  FMNMX.FTZ R0, R0, R5, !PT ;  /* 0x0000000500007209 */ /* 0x002fe20007810000 */
        /* <DEDUP_REMOVED lines=9> */
[----:B------:R-:W1:Y:S01]  /*22cd0*/  MUFU.EX2 R184, R184 ;  /* 0x000000b800b87308 */ /* 0x000e620000000800 */
        /* <DEDUP_REMOVED lines=31> */
[----:B------:R-:W3:Y:S01]  /*22ed0*/  MUFU.EX2 R187, R187 ;  /* 0x000000bb00bb7308 */ /* 0x000ee20000000800 */
[----:B--2---:R-:W-:-:S01]  /*22ee0*/  FFMA.FTZ R12, R7, R12, R186 ;  /* 0x0000000c070c7223 */ /* 0x004fc200000100ba */
        /* <DEDUP_REMOVED lines=15> */
[----:B---3--:R-:W-:-:S01]  /*22fe0*/  FADD.FTZ R11, R187, R12 ;  /* 0x0000000cbb0b7221 */ /* 0x008fc20000010000 */
[C---:B------:R-:W-:Y:S01]  /*22ff0*/  FFMA.FTZ R164, R2.reuse, R164, -R5 ;  /* 0x000000a402a47223 */ /* 0x040fe20000010805 */
[----:B------:R-:W-:-:S01]  /*23000*/  FFMA.FTZ R166, R2, R166, -R9 ;  /* 0x000000a602a67223 */ /* 0x000fc20000010809 */
[C---:B------:R-:W-:Y:S01]  /*23010*/  FFMA.FTZ R165, R2.reuse, R165, -R5 ;  /* 0x000000a502a57223 */ /* 0x040fe20000010805 */
[----:B------:R-:W-:-:S01]  /*23020*/  FFMA.FTZ R167, R2, R167, -R9 ;  /* 0x000000a702a77223 */ /* 0x000fc20000010809 */
[C---:B------:R-:W-:Y:S01]  /*23030*/  FFMA.FTZ R136, R2.reuse, R136, -R5 ;  /* 0x0000008802887223 */ /* 0x040fe20000010805 */
[----:B------:R-:W-:-:S01]  /*23040*/  FFMA.FTZ R138, R2, R138, -R9 ;  /* 0x0000008a028a7223 */ /* 0x000fc20000010809 */
[----:B------:R-:W3:Y:S01]  /*23050*/  MUFU.EX2 R189, R189 ;  /* 0x000000bd00bd7308 */ /* 0x000ee20000000800 */
        /* <DEDUP_REMOVED lines=177> */
[----:B---3--:R-:W-:-:S03]  /*23b70*/  FADD.FTZ R13, R5, R10 ;  /* 0x0000000a050d7221 */ /* 0x008fc60000010000 */
[----:B--2---:R-:W-:Y:S01]  /*23b80*/  FADD.FTZ R12, R9, R11 ;  /* 0x0000000b090c7221 */ /* 0x004fe20000010000 */
[----:B------:R-:W-:Y:S06]  /*23b90*/  @!P0 BRA `(.L_x_6785) ;  /* 0x0000000000048947 */ /* 0x000fec0003800000 */
[----:B------:R-:W-:Y:S01]  /*23ba0*/  BPT.TRAP 0x1 ;  /* 0x000000040000795c */ /* 0x000fe20000300000 */
.L_x_6785:
[----:B------:R-:W2:Y:S01]  /*23bb0*/  LDL R11, [R1+0x44] ;  /* 0x00004400010b7983 */ /* 0x000ea20000100800 */
[----:B------:R-:W-:Y:S01]  /*23bc0*/  F2FP.SATFINITE.E4M3.F32.PACK_AB_MERGE_C R9, R9, R134, RZ ;  /* 0x000000860909723e */ /* 0x000fe200048070ff */
[----:B------:R-:W-:Y:S01]  /*23bd0*/  IMAD R3, R3, 0x8, R18 ;  /* 0x0000000803037824 */ /* 0x000fe200078e0212 */
[----:B------:R-:W-:Y:S01]  /*23be0*/  MOV R10, UR38 ;  /* 0x00000026000a7c02 */ /* 0x000fe20008000f00 */
[----:B------:R-:W-:Y:S01]  /*23bf0*/  FMUL.FTZ R24, R24, R6 ;  /* 0x0000000618187220 */ /* 0x000fe20000410000 */
[----:B------:R-:W-:Y:S01]  /*23c00*/  F2FP.SATFINITE.E4M3.F32.PACK_AB_MERGE_C R130, R131, R130, R9 ;  /* 0x000000828382723e */ /* 0x000fe20004807009 */
[----:B------:R-:W-:Y:S01]  /*23c10*/  VIADD R3, R3, 0x33460 ;  /* 0x0003346003037836 */ /* 0x000fe20000000000 */
[----:B------:R1:W5:Y:S01]  /*23c20*/  LDL R9, [R1] ;  /* 0x0000000001097983 */ /* 0x0003620000100800 */
        /* <DEDUP_REMOVED lines=136> */
[----:B------:R-:W-:Y:S01]  /*244b0*/  MOV R215, R182 ;  /* 0x000000b600d77202 */ /* 0x000fe20000000f00 */
[----:B---3--:R-:W-:Y:S01]  /*244c0*/  IMAD.MOV.U32 R3, RZ, RZ, R222 ;  /* 0x000000ffff037224 */ /* 0x008fe200078e00de */
        /* <DEDUP_REMOVED lines=19> */
[C---:B--2---:R-:W-:Y:S01]  /*24600*/  ISETP.GT.AND P1, PT, R8.reuse, R11, PT ;  /* 0x0000000b0800720c */ /* 0x044fe20003f24270 */
[----:B------:R-:W-:-:S02]  /*24610*/  VIADD R8, R8, 0xffffffff ;  /* 0xffffffff08087836 */ /* 0x000fc40000000000 */
[----:B------:R-:W-:-:S10]  /*24620*/  IMAD.MOV.U32 R11, RZ, RZ, R0 ;  /* 0x000000ffff0b7224 */ /* 0x000fd400078e0000 */
[----:B-1----:R-:W-:Y:S05]  /*24630*/  @P1 BRA `(.L_x_6786) ;  /* 0xffffffc800b01947 */ /* 0x002fea000383ffff */
.L_x_6774:
[----:B------:R-:W-:Y:S05]  /*24640*/  WARPSYNC.ALL ;  /* 0x0000000000007948 */ /* 0x000fea0003800000 */
[----:B------:R-:W-:Y:S06]  /*24650*/  BAR.ARV 0x8, 0x180 ;  /* 0x0206000000007b1d */ /* 0x000fec0000002000 */
[----:B------:R-:W-:Y:S05]  /*24660*/  @!P0 BRA `(.L_x_6787) ;  /* 0x0000000000048947 */ /* 0x000fea0003800000 */
[----:B------:R-:W-:Y:S01]  /*24670*/  BPT.TRAP 0x1 ;  /* 0x000000040000795c */ /* 0x000fe20000300000 */
.L_x_6787:
[----:B------:R-:W2:Y:S01]  /*24680*/  LDL R5, [R1] ;  /* 0x0000000001057983 */ /* 0x000ea20000100800 */
[----:B------:R-:W-:Y:S01]  /*24690*/  IMAD R3, R222, 0x8, R18 ;  /* 0x00000008de037824 */ /* 0x000fe200078e0212 */
[----:B--2---:R-:W-:-:S04]  /*246a0*/  SHF.L.U32 R6, R5, 0x1f, RZ ;  /* 0x0000001f05067819 */ /* 0x004fc800000006ff */
[----:B------:R1:W2:Y:S01]  /*246b0*/  SYNCS.PHASECHK.TRANS64.TRYWAIT P1, [R3+URZ+0x33450], R6 ;  /* 0x03345006030075a7 */ /* 0x0002a2000802017f */
[----:B------:R-:W-:Y:S05]  /*246c0*/  @!P0 BRA `(.L_x_6788) ;  /* 0x0000000000048947 */ /* 0x000fea0003800000 */
[----:B------:R-:W-:Y:S01]  /*246d0*/  BPT.TRAP 0x1 ;  /* 0x000000040000795c */ /* 0x000fe20000300000 */
.L_x_6788:
[----:B------:R-:W-:-:S05]  /*246e0*/  VIADD R18, R18, 0x200 ;  /* 0x0000020012127836 */ /* 0x000fca0000000000 */
[----:B------:R-:W-:-:S04]  /*246f0*/  SHF.R.U32.HI R18, RZ, 0x4, R18 ;  /* 0x00000004ff127819 */ /* 0x000fc80000011612 */
[----:B------:R-:W-:-:S04]  /*24700*/  LOP3.LUT R18, R18, 0x3fff, RZ, 0xc0, !PT ;  /* 0x00003fff12127812 */ /* 0x000fc800078ec0ff */
[----:B------:R-:W-:Y:S01]  /*24710*/  LOP3.LUT R7, R18, 0x10000, RZ, 0xfc, !PT ;  /* 0x0001000012077812 */ /* 0x000fe200078efcff */
[----:B--2---:R-:W-:Y:S06]  /*24720*/  @P1 BRA `(.L_x_6789) ;  /* 0x0000000000081947 */ /* 0x004fec0003800000 */
[----:B------:R-:W2:Y:S02]  /*24730*/  SYNCS.PHASECHK.TRANS64.TRYWAIT P1, [R3+URZ+0x33450], R6 ;  /* 0x03345006030075a7 */ /* 0x000ea4000802017f */
[----:B--2---:R-:W-:Y:S05]  /*24740*/  @!P1 BRA `(.L_x_6790) ;  /* 0x0000011400349947 */ /* 0x004fea0003800000 */
.L_x_6789:
[----:B-12---:R-:W-:Y:S01]  /*24750*/  IMAD R6, R222, 0x780, R7 ;  /* 0x00000780de067824 */ /* 0x006fe200078e0207 */
[----:B------:R-:W2:Y:S01]  /*24760*/  LDL R5, [R1+0x70] ;  /* 0x0000700001057983 */ /* 0x000ea20000100800 */
[----:B------:R-:W-:Y:S01]  /*24770*/  IMAD.MOV.U32 R7, RZ, RZ, -0x3ffffff0 ;  /* 0xc0000010ff077424 */ /* 0x000fe200078e00ff */
[----:B------:R-:W-:Y:S05]  /*24780*/  WARPSYNC.ALL ;  /* 0x0000000000007948 */ /* 0x000fea0003800000 */
[C---:B------:R-:W-:Y:S01]  /*24790*/  R2UR UR6, R6.reuse ;  /* 0x00000000060672ca */ /* 0x040fe200000e0000 */
[----:B------:R-:W3:Y:S01]  /*247a0*/  LDL R15, [R1+0x60] ;  /* 0x00006000010f7983 */ /* 0x000ee20000100800 */
[----:B------:R-:W-:Y:S01]  /*247b0*/  R2UR UR7, R7 ;  /* 0x00000000070772ca */ /* 0x000fe200000e0000 */
[----:B------:R-:W-:Y:S01]  /*247c0*/  WARPGROUP.ARRIVE ;  /* 0x00000000000079c5 */ /* 0x000fe20000000000 */
[----:B------:R-:W-:Y:S01]  /*247d0*/  VIADD R8, R6, 0x180 ;  /* 0x0000018006087836 */ /* 0x000fe20000000000 */
[----:B------:R-:W-:Y:S01]  /*247e0*/  ULDC.64 UR4, c[0x0][0x9a0] ;  /* 0x0002680000047ab9 */ /* 0x000fe20000000a00 */
[----:B-----5:R-:W-:Y:S01]  /*247f0*/  IMAD.MOV.U32 R9, RZ, RZ, -0x3ffffff0 ;  /* 0xc0000010ff097424 */ /* 0x020fe200078e00ff */
[----:B------:R-:W-:-:S04]  /*24800*/  ISETP.NE.U32.AND P1, PT, RZ, UR4, PT ;  /* 0x00000004ff007c0c */ /* 0x000fc8000bf25070 */
[----:B------:R-:W-:-:S04]  /*24810*/  ISETP.NE.AND.EX P1, PT, RZ, UR5, PT, P1 ;  /* 0x00000005ff007c0c */ /* 0x000fc8000bf25310 */
[----:B------:R-:W-:Y:S01]  /*24820*/  QGMMA.64x192x32.F32.E4M3.E4M3 R24, R216, gdesc[UR4], R24, gsb0 ;  /* 0x02e00004d8187df3 */ /* 0x000fe20008000818 */
[----:B------:R-:W-:Y:S01]  /*24830*/  R2UR UR6, R8 ;  /* 0x00000000080672ca */ /* 0x000fe200000e0000 */
[----:B------:R-:W-:Y:S01]  /*24840*/  VIADD R8, R6, 0x300 ;  /* 0x0000030006087836 */ /* 0x000fe20000000000 */
[----:B------:R-:W-:Y:S01]  /*24850*/  R2UR UR7, R9 ;  /* 0x00000000090772ca */ /* 0x000fe200000e0000 */
[----:B------:R-:W-:-:S05]  /*24860*/  IMAD.MOV.U32 R9, RZ, RZ, -0x3ffffff0 ;  /* 0xc0000010ff097424 */ /* 0x000fca00078e00ff */
[----:B------:R-:W2:Y:S01]  /*24870*/  @P1 LDC.64 R10, c[0x0][0x9c8] ;  /* 0x00027200ff0a1b82 */ /* 0x000ea20000000a00 */
[----:B------:R-:W-:Y:S02]  /*24880*/  WARPGROUP.DEPBAR.LE gsb0, 0x0 ;  /* 0x00008000000079c5 */ /* 0x000fe40000010000 */
[----:B------:R-:W-:-:S08]  /*24890*/  WARPGROUP.ARRIVE ;  /* 0x00000000000079c5 */ /* 0x000fd00000000000 */
[----:B------:R-:W-:Y:S01]  /*248a0*/  QGMMA.64x192x32.F32.E4M3.E4M3 R24, R212, gdesc[UR4], R24, gsb0 ;  /* 0x02e00004d4187df3 */ /* 0x000fe20008000818 */
[----:B------:R-:W-:Y:S02]  /*248b0*/  R2UR UR6, R8 ;  /* 0x00000000080672ca */ /* 0x000fe400000e0000 */
[----:B------:R-:W-:Y:S02]  /*248c0*/  R2UR UR7, R9 ;  /* 0x00000000090772ca */ /* 0x000fe400000e0000 */
[----:B------:R-:W1:Y:S01]  /*248d0*/  @P1 LDC.64 R8, c[0x0][0x9d0] ;  /* 0x00027400ff081b82 */ /* 0x000e620000000a00 */
[----:B--2---:R-:W-:-:S04]  /*248e0*/  @P1 IMAD R14, R5, R10, RZ ;  /* 0x0000000a050e1224 */ /* 0x004fc800078e02ff */
[C---:B---3--:R-:W-:Y:S02]  /*248f0*/  @P1 IMAD R5, R15.reuse, R11, R14 ;  /* 0x0000000b0f051224 */ /* 0x048fe400078e020e */
[----:B------:R-:W-:-:S04]  /*24900*/  @P1 IMAD.WIDE.U32 R10, R15, R10, RZ ;  /* 0x0000000a0f0a1225 */ /* 0x000fc800078e00ff */
[----:B------:R-:W-:Y:S02]  /*24910*/  @P1 IMAD.IADD R11, R11, 0x1, R5 ;  /* 0x000000010b0b1824 */ /* 0x000fe400078e0205 */
[----:B------:R-:W-:Y:S02]  /*24920*/  IMAD.MOV.U32 R5, RZ, RZ, 0x3f800000 ;  /* 0x3f800000ff057424 */ /* 0x000fe400078e00ff */
[----:B-1----:R-:W-:-:S04]  /*24930*/  @P1 IMAD.WIDE.U32 R10, R225, R8, R10 ;  /* 0x00000008e10a1225 */ /* 0x002fc800078e000a */
[----:B------:R-:W-:Y:S01]  /*24940*/  @P1 IMAD R9, R225, R9, R11 ;  /* 0x00000009e1091224 */ /* 0x000fe200078e020b */
[----:B------:R-:W-:-:S04]  /*24950*/  @P1 LEA R8, P2, R10, UR4, 0x2 ;  /* 0x000000040a081c11 */ /* 0x000fc8000f8410ff */
[----:B------:R-:W-:-:S05]  /*24960*/  @P1 LEA.HI.X R9, R10, UR5, R9, 0x2, P2 ;  /* 0x000000050a091c11 */ /* 0x000fca00090f1409 */
[----:B------:R1:W2:Y:S01]  /*24970*/  @P1 LDG.E R5, desc[UR50][R8.64] ;  /* 0x0000003208051981 */ /* 0x0002a2000c1e1900 */
[----:B------:R-:W-:Y:S02]  /*24980*/  WARPGROUP.DEPBAR.LE gsb0, 0x0 ;  /* 0x00008000000079c5 */ /* 0x000fe40000010000 */
[----:B------:R-:W-:-:S06]  /*24990*/  WARPGROUP.ARRIVE ;  /* 0x00000000000079c5 */ /* 0x000fcc0000000000 */
[----:B------:R-:W-:Y:S01]  /*249a0*/  QGMMA.64x192x32.F32.E4M3.E4M3 R24, R208, gdesc[UR4], R24, gsb0 ;  /* 0x02e00004d0187df3 */ /* 0x000fe20008000818 */
[----:B-1----:R-:W-:Y:S02]  /*249b0*/  VIADD R8, R6, 0x480 ;  /* 0x0000048006087836 */ /* 0x002fe40000000000 */
[----:B------:R-:W-:-:S03]  /*249c0*/  IMAD.MOV.U32 R9, RZ, RZ, -0x3ffffff0 ;  /* 0xc0000010ff097424 */ /* 0x000fc600078e00ff */
[----:B------:R-:W-:Y:S02]  /*249d0*/  R2UR UR6, R8 ;  /* 0x00000000080672ca */ /* 0x000fe400000e0000 */
[----:B------:R-:W-:Y:S01]  /*249e0*/  R2UR UR7, R9 ;  /* 0x00000000090772ca */ /* 0x000fe200000e0000 */
[----:B------:R-:W-:Y:S01]  /*249f0*/  IMAD.MOV.U32 R7, RZ, RZ, -0x3ffffff0 ;  /* 0xc0000010ff077424 */ /* 0x000fe200078e00ff */
[----:B------:R-:W-:Y:S01]  /*24a00*/  IADD3 R6, R6, 0x600, RZ ;  /* 0x0000060006067810 */ /* 0x000fe20007ffe0ff */
[----:B------:R-:W1:Y:S01]  /*24a10*/  SHFL.BFLY PT, R11, R12, 0x2, 0x1f ;  /* 0x0c401f000c0b7f89 */ /* 0x000e6200000e0000 */
[----:B------:R-:W-:Y:S02]  /*24a20*/  WARPGROUP.DEPBAR.LE gsb0, 0x0 ;  /* 0x00008000000079c5 */ /* 0x000fe40000010000 */
[----:B------:R-:W-:-:S07]  /*24a30*/  WARPGROUP.ARRIVE ;  /* 0x00000000000079c5 */ /* 0x000fce0000000000 */
[----:B------:R-:W-:Y:S01]  /*24a40*/  QGMMA.64x192x32.F32.E4M3.E4M3 R24, R204, gdesc[UR4], R24, gsb0 ;  /* 0x02e00004cc187df3 */ /* 0x000fe20008000818 */
[----:B------:R-:W-:Y:S02]  /*24a50*/  R2UR UR6, R6 ;  /* 0x00000000060672ca */ /* 0x000fe400000e0000 */
[----:B------:R-:W-:Y:S01]  /*24a60*/  R2UR UR7, R7 ;  /* 0x00000000070772ca */ /* 0x000fe200000e0000 */
[----:B------:R-:W3:Y:S01]  /*24a70*/  SHFL.BFLY PT, R6, R13, 0x2, 0x1f ;  /* 0x0c401f000d067f89 */ /* 0x000ee200000e0000 */
[----:B-1----:R-:W-:-:S05]  /*24a80*/  FADD.FTZ R11, R11, R12 ;  /* 0x0000000c0b0b7221 */ /* 0x002fca0000010000 */
[----:B------:R-:W1:Y:S01]  /*24a90*/  SHFL.BFLY PT, R8, R11, 0x1, 0x1f ;  /* 0x0c201f000b087f89 */ /* 0x000e6200000e0000 */
[----:B---3--:R-:W-:-:S05]  /*24aa0*/  FADD.FTZ R6, R6, R13 ;  /* 0x0000000d06067221 */ /* 0x008fca0000010000 */
[----:B------:R-:W3:Y:S01]  /*24ab0*/  SHFL.BFLY PT, R7, R6, 0x1, 0x1f ;  /* 0x0c201f0006077f89 */ /* 0x000ee200000e0000 */
[----:B-1----:R-:W-:-:S01]  /*24ac0*/  FADD.FTZ R15, R11, R8 ;  /* 0x000000080b0f7221 */ /* 0x002fc20000010000 */
[----:B------:R-:W-:-:S03]  /*24ad0*/  IMAD.MOV.U32 R8, RZ, RZ, RZ ;  /* 0x000000ffff087224 */ /* 0x000fc600078e00ff */
[----:B------:R-:W-:-:S05]  /*24ae0*/  FMUL.FTZ R12, R15, 0.00390625 ;  /* 0x3b8000000f0c7820 */ /* 0x000fca0000410000 */
[----:B------:R-:W-:Y:S01]  /*24af0*/  FSETP.NE.FTZ.AND P3, PT, R12, RZ, PT ;  /* 0x000000ff0c00720b */ /* 0x000fe20003f75000 */
[----:B---3--:R-:W-:-:S05]  /*24b00*/  FADD.FTZ R14, R6, R7 ;  /* 0x00000007060e7221 */ /* 0x008fca0000010000 */
[C---:B------:R-:W-:Y:S01]  /*24b10*/  FSETP.NE.FTZ.AND P1, PT, R14.reuse, RZ, PT ;  /* 0x000000ff0e00720b */ /* 0x040fe20003f35000 */
[----:B------:R-:W-:-:S05]  /*24b20*/  FMUL.FTZ R18, R14, 0.00390625 ;  /* 0x3b8000000e127820 */ /* 0x000fca0000410000 */
[----:B------:R-:W-:-:S07]  /*24b30*/  FSETP.NE.FTZ.AND P2, PT, R18, RZ, PT ;  /* 0x000000ff1200720b */ /* 0x000fce0003f55000 */
[----:B------:R-:W-:Y:S01]  /*24b40*/  @P1 MUFU.RCP R8, R14 ;  /* 0x0000000e00081308 */ /* 0x000fe20000001000 */
[----:B------:R-:W-:Y:S01]  /*24b50*/  FSETP.NE.FTZ.AND P1, PT, R15, RZ, PT ;  /* 0x000000ff0f00720b */ /* 0x000fe20003f35000 */
[----:B------:R-:W-:-:S06]  /*24b60*/  IMAD.MOV.U32 R10, RZ, RZ, RZ ;  /* 0x000000ffff0a7224 */ /* 0x000fcc00078e00ff */
[----:B------:R-:W1:Y:S01]  /*24b70*/  @P3 MUFU.LG2 R9, R12 ;  /* 0x0000000c00093308 */ /* 0x000e620000000c00 */
[----:B------:R-:W-:Y:S02]  /*24b80*/  WARPGROUP.DEPBAR.LE gsb0, 0x0 ;  /* 0x00008000000079c5 */ /* 0x000fe40000010000 */
[----:B------:R-:W-:-:S06]  /*24b90*/  WARPGROUP.ARRIVE ;  /* 0x00000000000079c5 */ /* 0x000fcc0000000000 */
[----:B------:R-:W-:Y:S01]  /*24ba0*/  QGMMA.64x192x32.F32.E4M3.E4M3 R24, R200, gdesc[UR4], R24, gsb0 ;  /* 0x02e00004c8187df3 */ /* 0x000fe20008000818 */
[----:B------:R-:W3:Y:S08]  /*24bb0*/  @P2 MUFU.LG2 R6, R18 ;  /* 0x0000001200062308 */ /* 0x000ef00000000c00 */
[----:B------:R-:W4:Y:S01]  /*24bc0*/  @P1 MUFU.RCP R10, R15 ;  /* 0x0000000f000a1308 */ /* 0x000f220000001000 */
[C---:B------:R-:W-:Y:S01]  /*24bd0*/  @P2 FMUL.FTZ R7, R2.reuse, 0.69314718246459960938 ;  /* 0x3f31721802072820 */ /* 0x040fe20000410000 */
[----:B------:R-:W-:Y:S01]  /*24be0*/  @P3 FMUL.FTZ R2, R2, 0.69314718246459960938 ;  /* 0x3f31721802023820 */ /* 0x000fe20000410000 */
[----:B-1----:R-:W-:Y:S01]  /*24bf0*/  @P3 FMUL.FTZ R9, R9, 0.69314718246459960938 ;  /* 0x3f31721809093820 */ /* 0x002fe20000410000 */
[----:B------:R-:W-:-:S02]  /*24c00*/  IMAD.MOV.U32 R151, RZ, RZ, -0x800000 ;  /* 0xff800000ff977424 */ /* 0x000fc400078e00ff */
[----:B------:R-:W-:Y:S02]  /*24c10*/  IMAD.MOV.U32 R150, RZ, RZ, -0x800000 ;  /* 0xff800000ff967424 */ /* 0x000fe400078e00ff */
[----:B---3--:R-:W-:Y:S01]  /*24c20*/  @P2 FMUL.FTZ R6, R6, 0.69314718246459960938 ;  /* 0x3f31721806062820 */ /* 0x008fe20000410000 */
[----:B------:R-:W-:-:S01]  /*24c30*/  @P3 FFMA.FTZ R151, R2, R0, R9 ;  /* 0x0000000002973223 */ /* 0x000fc20000010009 */
[----:B--2---:R-:W-:Y:S02]  /*24c40*/  FMUL.FTZ R2, R8, R5 ;  /* 0x0000000508027220 */ /* 0x004fe40000410000 */
[----:B------:R-:W-:-:S01]  /*24c50*/  @P2 FFMA.FTZ R150, R7, R4, R6 ;  /* 0x0000000407962223 */ /* 0x000fc20000010006 */
[----:B----4-:R-:W-:Y:S01]  /*24c60*/  FMUL.FTZ R0, R10, R5 ;  /* 0x000000050a007220 */ /* 0x010fe20000410000 */
[----:B------:R-:W-:Y:S02]  /*24c70*/  WARPGROUP.DEPBAR.LE gsb0, 0x0 ;  /* 0x00008000000079c5 */ /* 0x000fe40000010000 */
[----:B------:R-:W-:Y:S05]  /*24c80*/  @!P0 BRA `(.L_x_6791) ;  /* 0x0000000000048947 */ /* 0x000fea0003800000 */
[----:B------:R-:W-:Y:S01]  /*24c90*/  BPT.TRAP 0x1 ;  /* 0x000000040000795c */ /* 0x000fe20000300000 */
.L_x_6791:
[----:B------:R-:W2:Y:S01]  /*24ca0*/  LDL.LU R13, [R1] ;  /* 0x00000000010d7983 */ /* 0x000ea20000300800 */
        /* <DEDUP_REMOVED lines=83> */
[-C--:B-1----:R-:W-:Y:S01]  /*251e0*/  FMUL.FTZ R5, R119, R0.reuse ;  /* 0x0000000077057220 */ /* 0x082fe20000410000 */
        /* <DEDUP_REMOVED lines=20> */
[----:B------:R-:W-:Y:S01]  /*25330*/  SEL R222, R222, RZ, P1 ;  /* 0x000000ffdede7207 */ /* 0x000fe20000800000 */
[----:B------:R-:W-:Y:S01]  /*25340*/  UIADD3 UR37, UR37, 0x1, URZ ;  /* 0x0000000125257890 */ /* 0x000fe2000fffe03f */
[----:B--2---:R-:W-:-:S05]  /*25350*/  LOP3.LUT R13, R13, R2, RZ, 0x3c, !PT ;  /* 0x000000020d0d7212 */ /* 0x004fca00078e3cff */
[----:B------:R1:W-:Y:S06]  /*25360*/  STL [R1], R13 ;  /* 0x0000000d01007387 */ /* 0x0003ec0000100800 */
.L_x_6720:
[----:B------:R-:W-:Y:S05]  /*25370*/  WARPSYNC.ALL ;  /* 0x0000000000007948 */ /* 0x000fea0003800000 */
[----:B------:R-:W2:Y:S01]  /*25380*/  LDL R166, [R1+0x64] ;  /* 0x0000640001a67983 */ /* 0x000ea20000100800 */
[----:B------:R-:W3:Y:S01]  /*25390*/  S2UR UR38, SR_CgaCtaId ;  /* 0x00000000002679c3 */ /* 0x000ee20000008800 */
[----:B------:R-:W-:Y:S01]  /*253a0*/  UMOV UR4, 0x400 ;  /* 0x0000040000047882 */ /* 0x000fe20000000000 */
[----:B------:R-:W-:Y:S01]  /*253b0*/  BSSY B0, `(.L_x_6792) ;  /* 0x00005c3000007945 */ /* 0x000fe20003800000 */
[----:B---3--:R-:W-:-:S06]  /*253c0*/  ULEA UR4, UR38, UR4, 0x18 ;  /* 0x0000000426047291 */ /* 0x008fcc000f8ec03f */
[----:B------:R-:W-:Y:S01]  /*253d0*/  IMAD.U32 R18, RZ, RZ, UR4 ;  /* 0x00000004ff127e24 */ /* 0x000fe2000f8e00ff */
[----:B------:R-:W-:Y:S06]  /*253e0*/  BAR.SYNC.DEFER_BLOCKING 0x5, 0x180 ;  /* 0x0146000000007b1d */ /* 0x000fec0000010000 */
[----:B------:R3:W4:Y:S02]  /*253f0*/  LDS.128 R28, [R18+0x334d0] ;  /* 0x0334d000121c7984 */ /* 0x0007240000000c00 */
[----:B------:R-:W-:Y:S06]  /*25400*/  BAR.ARV 0x4, 0x180 ;  /* 0x0106000000007b1d */ /* 0x000fec0000002000 */
[----:B--2---:R-:W-:-:S13]  /*25410*/  ISETP.NE.AND P1, PT, R166, RZ, PT ;  /* 0x000000ffa600720c */ /* 0x004fda0003f25270 */
[----:B------:R-:W2:Y:S02]  /*25420*/  @!P1 LDC R166, c[0x0][0xad4] ;  /* 0x0002b500ffa69b82 */ /* 0x000ea40000000800 */
[----:B--2---:R3:W-:Y:S01]  /*25430*/  @!P1 STL [R1+0x64], R166 ;  /* 0x000064a601009387 */ /* 0x0047e20000100800 */
[----:B----4-:R-:W-:Y:S05]  /*25440*/  @P0 BRA `(.L_x_6793) ;  /* 0x0000004c00640947 */ /* 0x010fea0003800000 */
[----:B------:R-:W2:Y:S01]  /*25450*/  LDL R26, [R1+0x144] ;  /* 0x00014400011a7983 */ /* 0x000ea20000100800 */
[----:B------:R-:W-:Y:S01]  /*25460*/  ULDC.64 UR4, c[0x4][0xd8] ;  /* 0x0100360000047ab9 */ /* 0x000fe20000000a00 */
[----:B-1----:R-:W1:Y:S01]  /*25470*/  S2R R13, SR_SWINHI ;  /* 0x00000000000d7919 */ /* 0x002e620000002f00 */
[----:B------:R-:W4:Y:S01]  /*25480*/  S2R R167, SR_TID.X ;  /* 0x0000000000a77919 */ /* 0x000f220000002100 */
[----:B------:R-:W-:Y:S02]  /*25490*/  MOV R80, R18 ;  /* 0x0000001200507202 */ /* 0x000fe40000000f00 */
[----:B-1----:R-:W-:Y:S01]  /*254a0*/  MOV R81, R13 ;  /* 0x0000000d00517202 */ /* 0x002fe20000000f00 */
[----:B----4-:R-:W-:-:S05]  /*254b0*/  IMAD.SHL.U32 R0, R167, 0x4, RZ ;  /* 0x00000004a7007824 */ /* 0x010fca00078e00ff */
[----:B------:R-:W-:-:S04]  /*254c0*/  LOP3.LUT R0, R0, 0xc, RZ, 0xc0, !PT ;  /* 0x0000000c00007812 */ /* 0x000fc800078ec0ff */
[----:B------:R-:W-:-:S05]  /*254d0*/  IADD3 R24, P0, R0, UR4, RZ ;  /* 0x0000000400187c10 */ /* 0x000fca000ff1e0ff */
[----:B------:R-:W-:-:S05]  /*254e0*/  IMAD.X R25, RZ, RZ, UR5, P0 ;  /* 0x00000005ff197e24 */ /* 0x000fca00080e06ff */
[----:B------:R1:W5:Y:S01]  /*254f0*/  LDG.E.CONSTANT R0, desc[UR50][R24.64] ;  /* 0x0000003218007981 */ /* 0x000362000c1e9900 */
[----:B------:R-:W-:Y:S01]  /*25500*/  LOP3.LUT P0, R2, R167, 0x3, RZ, 0xc0, !PT ;  /* 0x00000003a7027812 */ /* 0x000fe2000780c0ff */
[----:B------:R-:W-:-:S03]  /*25510*/  UMOV UR4, 0xffffffff ;  /* 0xffffffff00047882 */ /* 0x000fc60000000000 */
[----:B------:R-:W-:-:S04]  /*25520*/  ISETP.EQ.OR P0, PT, R2, 0x3, !P0 ;  /* 0x000000030200780c */ /* 0x000fc80004702670 */
[----:B------:R-:W-:Y:S02]  /*25530*/  SEL R2, R4, R149, P0 ;  /* 0x0000009504027207 */ /* 0x000fe40000000000 */
[----:B------:R-:W-:Y:S02]  /*25540*/  SEL R13, R148, R20, P0 ;  /* 0x00000014940d7207 */ /* 0x000fe40000000000 */
[----:B------:R-:W-:Y:S02]  /*25550*/  SEL R149, R149, R4, P0 ;  /* 0x0000000495957207 */ /* 0x000fe40000000000 */
[----:B------:R-:W-:Y:S01]  /*25560*/  SEL R148, R20, R148, P0 ;  /* 0x0000009414947207 */ /* 0x000fe20000000000 */
[----:B--2---:R-:W-:-:S03]  /*25570*/  IMAD.WIDE R54, R26, 0x2, R80 ;  /* 0x000000021a367825 */ /* 0x004fc600078e0250 */
[C---:B------:R-:W-:Y:S02]  /*25580*/  IADD3 R59, P3, R54.reuse, 0x8060, RZ ;  /* 0x00008060363b7810 */ /* 0x040fe40007f7e0ff */
[----:B------:R-:W-:Y:S02]  /*25590*/  IADD3 R69, P1, R54, 0x8000, RZ ;  /* 0x0000800036457810 */ /* 0x000fe40007f3e0ff */
[----:B------:R-:W-:Y:S02]  /*255a0*/  LOP3.LUT R58, R59, 0x380, RZ, 0xc0, !PT ;  /* 0x000003803b3a7812 */ /* 0x000fe400078ec0ff */
[----:B------:R-:W-:Y:S02]  /*255b0*/  LOP3.LUT R68, R69, 0x380, RZ, 0xc0, !PT ;  /* 0x0000038045447812 */ /* 0x000fe400078ec0ff */
[----:B------:R-:W-:Y:S02]  /*255c0*/  SHF.R.U64 R58, R58, 0x3, RZ ;  /* 0x000000033a3a7819 */ /* 0x000fe400000012ff */
[----:B------:R-:W-:-:S02]  /*255d0*/  SHF.R.U64 R68, R68, 0x3, RZ ;  /* 0x0000000344447819 */ /* 0x000fc400000012ff */
[----:B------:R-:W-:Y:S02]  /*255e0*/  LOP3.LUT R58, R58, R59, RZ, 0x3c, !PT ;  /* 0x0000003b3a3a7212 */ /* 0x000fe400078e3cff */
[----:B------:R-:W-:Y:S02]  /*255f0*/  IADD3.X R59, RZ, R55, RZ, P3, !PT ;  /* 0x00000037ff3b7210 */ /* 0x000fe40001ffe4ff */
[C---:B------:R-:W-:Y:S02]  /*25600*/  IADD3 R63, P4, R54.reuse, 0x8040, RZ ;  /* 0x00008040363f7810 */ /* 0x040fe40007f9e0ff */
[C---:B------:R-:W-:Y:S02]  /*25610*/  IADD3 R67, P5, R54.reuse, 0x8020, RZ ;  /* 0x0000802036437810 */ /* 0x040fe40007fbe0ff */
[C---:B------:R-:W-:Y:S02]  /*25620*/  IADD3 R71, P2, R54.reuse, 0x4060, RZ ;  /* 0x0000406036477810 */ /* 0x040fe40007f5e0ff */
[----:B------:R-:W-:-:S02]  /*25630*/  IADD3 R73, P3, R54, 0x4040, RZ ;  /* 0x0000404036497810 */ /* 0x000fc40007f7e0ff */
[----:B------:R-:W-:Y:S01]  /*25640*/  LOP3.LUT R68, R68, R69, RZ, 0x3c, !PT ;  /* 0x0000004544447212 */ /* 0x000fe200078e3cff */
[----:B------:R-:W-:Y:S01]  /*25650*/  IMAD.X R69, RZ, RZ, R55, P1 ;  /* 0x000000ffff457224 */ /* 0x000fe200008e0637 */
[----:B------:R-:W-:Y:S02]  /*25660*/  LOP3.LUT R62, R63, 0x380, RZ, 0xc0, !PT ;  /* 0x000003803f3e7812 */ /* 0x000fe400078ec0ff */
[----:B------:R-:W-:Y:S02]  /*25670*/  LOP3.LUT R66, R67, 0x380, RZ, 0xc0, !PT ;  /* 0x0000038043427812 */ /* 0x000fe400078ec0ff */
[----:B------:R-:W-:Y:S02]  /*25680*/  LOP3.LUT R70, R71, 0x380, RZ, 0xc0, !PT ;  /* 0x0000038047467812 */ /* 0x000fe400078ec0ff */
[----:B------:R-:W-:Y:S02]  /*25690*/  LOP3.LUT R72, R73, 0x380, RZ, 0xc0, !PT ;  /* 0x0000038049487812 */ /* 0x000fe400078ec0ff */
[----:B------:R-:W-:-:S02]  /*256a0*/  IADD3 R27, P1, R54, 0x60, RZ ;  /* 0x00000060361b7810 */ /* 0x000fc40007f3e0ff */
[----:B------:R-:W-:Y:S02]  /*256b0*/  SHF.R.U64 R62, R62, 0x3, RZ ;  /* 0x000000033e3e7819 */ /* 0x000fe400000012ff */
[----:B------:R-:W-:Y:S02]  /*256c0*/  SHF.R.U64 R66, R66, 0x3, RZ ;  /* 0x0000000342427819 */ /* 0x000fe400000012ff */
        /* <DEDUP_REMOVED lines=13> */
[C---:B-1----:R-:W-:Y:S02]  /*257a0*/  IADD3 R25, P5, R54.reuse, 0x4000, RZ ;  /* 0x0000400036197810 */ /* 0x042fe40007fbe0ff */
        /* <DEDUP_REMOVED lines=39> */
[----:B------:R-:W-:Y:S01]  /*25a20*/  SEL R32, R32, R33, P0 ;  /* 0x0000002120207207 */ /* 0x000fe20000000000 */
[----:B-----5:R-:W-:Y:S01]  /*25a30*/  SHFL.IDX PT, R28, R28, R0, 0x1c1f ;  /* 0x001c1f001c1c7589 */ /* 0x020fe200000e0000 */
[----:B------:R-:W-:Y:S02]  /*25a40*/  SEL R3, R14, R133, P0 ;  /* 0x000000850e037207 */ /* 0x000fe40000000000 */
[----:B------:R-:W-:-:S02]  /*25a50*/  SEL R33, R88, R121, P0 ;  /* 0x0000007958217207 */ /* 0x000fc40000000000 */
[----:B------:R-:W-:Y:S02]  /*25a60*/  SEL R34, R121, R88, P0 ;  /* 0x0000005879227207 */ /* 0x000fe40000000000 */
[----:B------:R-:W-:Y:S01]  /*25a70*/  SEL R119, R6, R127, P0 ;  /* 0x0000007f06777207 */ /* 0x000fe20000000000 */
[----:B------:R-:W-:Y:S01]  /*25a80*/  SHFL.IDX PT, R3, R3, R0, 0x1c1f ;  /* 0x001c1f0003037589 */ /* 0x000fe200000e0000 */
[----:B------:R-:W-:Y:S02]  /*25a90*/  SEL R146, R127, R6, P0 ;  /* 0x000000067f927207 */ /* 0x000fe40000000000 */
[----:B------:R-:W-:Y:S01]  /*25aa0*/  SEL R133, R133, R14, P0 ;  /* 0x0000000e85857207 */ /* 0x000fe20000000000 */
[----:B------:R-:W-:Y:S01]  /*25ab0*/  SHFL.IDX PT, R33, R33, R0, 0x1c1f ;  /* 0x001c1f0021217589 */ /* 0x000fe200000e0000 */
[----:B------:R-:W-:Y:S02]  /*25ac0*/  LOP3.LUT R121, R0, 0x2, RZ, 0x3c, !PT ;  /* 0x0000000200797812 */ /* 0x000fe400078e3cff */
        /* <DEDUP_REMOVED lines=41> */
[----:B------:R-:W-:Y:S01]  /*25d60*/  SEL R27, R128, R11, P0 ;  /* 0x0000000b801b7207 */ /* 0x000fe20000000000 */
[----:B------:R-:W-:Y:S01]  /*25d70*/  IMAD.MOV.U32 R128, RZ, RZ, RZ ;  /* 0x000000ffff807224 */ /* 0x000fe200078e00ff */
        /* <DEDUP_REMOVED lines=21> */
[----:B-1----:R-:W-:Y:S01]  /*25ed0*/  SEL R124, R3, R4, P0 ;  /* 0x00000004037c7207 */ /* 0x002fe20000000000 */
[----:B------:R-:W1:Y:S01]  /*25ee0*/  SHFL.IDX PT, R54, R54, R121, 0x1c1f ;  /* 0x001c1f7936367589 */ /* 0x000e6200000e0000 */
[----:B------:R-:W-:-:S02]  /*25ef0*/  SEL R3, R4, R3, P0 ;  /* 0x0000000304037207 */ /* 0x000fc40000000000 */
[----:B------:R-:W-:Y:S01]  /*25f00*/  SEL R65, R105, R141, P0 ;  /* 0x0000008d69417207 */ /* 0x000fe20000000000 */
[----:B------:R-:W-:Y:S01]  /*25f10*/  SHFL.IDX PT, R55, R55, R0, 0x1c1f ;  /* 0x001c1f0037377589 */ /* 0x000fe200000e0000 */
[----:B------:R-:W-:Y:S02]  /*25f20*/  SEL R66, R141, R105, P0 ;  /* 0x000000698d427207 */ /* 0x000fe40000000000 */
[----:B--2---:R-:W-:Y:S01]  /*25f30*/  SEL R4, R5, R6, P0 ;  /* 0x0000000605047207 */ /* 0x004fe20000000000 */
        /* <DEDUP_REMOVED lines=8> */
[----:B----4-:R-:W-:Y:S01]  /*25fc0*/  SEL R8, R9, R10, P0 ;  /* 0x0000000a09087207 */ /* 0x010fe20000000000 */
        /* <DEDUP_REMOVED lines=28> */
[----:B0-----:R-:W-:Y:S02]  /*26190*/  SEL R21, R24, R25, P0 ;  /* 0x0000001918157207 */ /* 0x001fe40000000000 */
        /* <DEDUP_REMOVED lines=43> */
[----:B------:R-:W3:Y:S01]  /*26450*/  SHFL.IDX PT, R92, R147, R121, 0x1c1f ;  /* 0x001c1f79935c7589 */ /* 0x000ee200000e0000 */
[----:B------:R-:W-:Y:S02]  /*26460*/  SEL R35, R52, R35, P0 ;  /* 0x0000002334237207 */ /* 0x000fe40000000000 */
[----:B-1----:R-:W-:Y:S01]  /*26470*/  SEL R52, R53, R54, P0 ;  /* 0x0000003635347207 */ /* 0x002fe20000000000 */
[----:B------:R-:W1:Y:S01]  /*26480*/  SHFL.IDX PT, R86, R145, R121, 0x1c1f ;  /* 0x001c1f7991567589 */ /* 0x000e6200000e0000 */
[----:B------:R-:W-:-:S02]  /*26490*/  SEL R53, R54, R53, P0 ;  /* 0x0000003536357207 */ /* 0x000fc40000000000 */
[----:B--2---:R-:W-:Y:S01]  /*264a0*/  SEL R54, R55, R56, P0 ;  /* 0x0000003837367207 */ /* 0x004fe20000000000 */
[----:B------:R-:W2:Y:S01]  /*264b0*/  SHFL.IDX PT, R88, R146, R121, 0x1c1f ;  /* 0x001c1f7992587589 */ /* 0x000ea200000e0000 */
[----:B------:R-:W-:Y:S02]  /*264c0*/  SEL R55, R56, R55, P0 ;  /* 0x0000003738377207 */ /* 0x000fe40000000000 */
[----:B------:R-:W-:Y:S01]  /*264d0*/  SEL R56, R57, R58, P0 ;  /* 0x0000003a39387207 */ /* 0x000fe20000000000 */
[----:B------:R-:W2:Y:S01]  /*264e0*/  SHFL.IDX PT, R84, R143, R121, 0x1c1f ;  /* 0x001c1f798f547589 */ /* 0x000ea200000e0000 */
[----:B------:R-:W-:Y:S02]  /*264f0*/  SEL R57, R58, R57, P0 ;  /* 0x000000393a397207 */ /* 0x000fe40000000000 */
[----:B----4-:R-:W-:Y:S01]  /*26500*/  SEL R58, R59, R60, P0 ;  /* 0x0000003c3b3a7207 */ /* 0x010fe20000000000 */
        /* <DEDUP_REMOVED lines=25> */
[----:B-1----:R-:W-:Y:S02]  /*266a0*/  SEL R112, R114, R86, P0 ;  /* 0x0000005672707207 */ /* 0x002fe40000000000 */
[----:B--2---:R-:W-:Y:S01]  /*266b0*/  SEL R117, R119, R88, P0 ;  /* 0x0000005877757207 */ /* 0x004fe20000000000 */
[----:B------:R-:W-:Y:S01]  /*266c0*/  SHFL.IDX PT, R91, R91, R0, 0x1c1f ;  /* 0x001c1f005b5b7589 */ /* 0x000fe200000e0000 */
[----:B------:R-:W-:-:S02]  /*266d0*/  SEL R116, R118, R84, P0 ;  /* 0x0000005476747207 */ /* 0x000fc40000000000 */
[----:B----4-:R-:W-:Y:S01]  /*266e0*/  SEL R72, R73, R74, P0 ;  /* 0x0000004a49487207 */ /* 0x010fe20000000000 */
        /* <DEDUP_REMOVED lines=10> */
[----:B------:R-:W-:-:S03]  /*26790*/  SEL R77, R78, R77, P0 ;  /* 0x0000004d4e4d7207 */ /* 0x000fc60000000000 */
        /* <DEDUP_REMOVED lines=10> */
[----:B------:R-:W4:Y:S04]  /*26840*/  SHFL.IDX PT, R44, R44, R121, 0x1c1f ;  /* 0x001c1f792c2c7589 */ /* 0x000f2800000e0000 */
[----:B------:R-:W-:Y:S01]  /*26850*/  SHFL.IDX PT, R47, R47, R121, 0x1c1f ;  /* 0x001c1f792f2f7589 */ /* 0x000fe200000e0000 */
        /* <DEDUP_REMOVED lines=12> */
[----:B------:R-:W3:Y:S01]  /*26920*/  SHFL.IDX PT, R38, R38, R121, 0x1c1f ;  /* 0x001c1f7926267589 */ /* 0x000ee200000e0000 */
[----:B----4-:R-:W-:Y:S02]  /*26930*/  SEL R88, R89, R44, P0 ;  /* 0x0000002c59587207 */ /* 0x010fe40000000000 */
[----:B------:R-:W-:Y:S01]  /*26940*/  SEL R89, R44, R89, P0 ;  /* 0x000000592c597207 */ /* 0x000fe20000000000 */
        /* <DEDUP_REMOVED lines=8> */
[----:B------:R-:W-:Y:S02]  /*269d0*/  SEL R96, R97, R40, P0 ;  /* 0x0000002861607207 */ /* 0x000fe40000000000 */
[----:B------:R-:W-:Y:S01]  /*269e0*/  SEL R97, R40, R97, P0 ;  /* 0x0000006128617207 */ /* 0x000fe20000000000 */
[----:B------:R-:W0:Y:S01]  /*269f0*/  SHFL.IDX PT, R127, R152, R0, 0x1c1f ;  /* 0x001c1f00987f7589 */ /* 0x000e2200000e0000 */
[----:B--2---:R-:W-:-:S02]  /*26a00*/  SEL R98, R99, R43, P0 ;  /* 0x0000002b63627207 */ /* 0x004fc40000000000 */
[----:B------:R-:W-:Y:S01]  /*26a10*/  SEL R99, R43, R99, P0 ;  /* 0x000000632b637207 */ /* 0x000fe20000000000 */
[----:B------:R2:W0:Y:S01]  /*26a20*/  SHFL.IDX PT, R125, R125, R0, 0x1c1f ;  /* 0x001c1f007d7d7589 */ /* 0x00042200000e0000 */
[----:B---3--:R-:W-:Y:S02]  /*26a30*/  SEL R100, R101, R38, P0 ;  /* 0x0000002665647207 */ /* 0x008fe40000000000 */
[----:B------:R-:W-:Y:S01]  /*26a40*/  SEL R101, R38, R101, P0 ;  /* 0x0000006526657207 */ /* 0x000fe20000000000 */
[----:B------:R-:W3:Y:S01]  /*26a50*/  SHFL.IDX PT, R11, R153, R121, 0x1c1f ;  /* 0x001c1f79990b7589 */ /* 0x000ee200000e0000 */
[----:B----4-:R-:W-:Y:S02]  /*26a60*/  SEL R102, R103, R41, P0 ;  /* 0x0000002967667207 */ /* 0x010fe40000000000 */
[----:B------:R-:W-:Y:S01]  /*26a70*/  SEL R103, R41, R103, P0 ;  /* 0x0000006729677207 */ /* 0x000fe20000000000 */
[----:B------:R4:W3:Y:S01]  /*26a80*/  SHFL.IDX PT, R126, R126, R121, 0x1c1f ;  /* 0x001c1f797e7e7589 */ /* 0x0008e200000e0000 */
[----:B------:R-:W-:-:S02]  /*26a90*/  SEL R104, R105, R37, P0 ;  /* 0x0000002569687207 */ /* 0x000fc40000000000 */
[----:B--2---:R-:W-:Y:S02]  /*26aa0*/  SEL R0, R111, R2, P0 ;  /* 0x000000026f007207 */ /* 0x004fe40000000000 */
[----:B------:R-:W-:Y:S02]  /*26ab0*/  SEL R111, R2, R111, P0 ;  /* 0x0000006f026f7207 */ /* 0x000fe40000000000 */
[----:B------:R-:W-:Y:S02]  /*26ac0*/  SEL R2, R110, R90, P0 ;  /* 0x0000005a6e027207 */ /* 0x000fe40000000000 */
[----:B------:R-:W-:Y:S02]  /*26ad0*/  SEL R110, R90, R110, P0 ;  /* 0x0000006e5a6e7207 */ /* 0x000fe40000000000 */
[----:B----4-:R-:W-:Y:S02]  /*26ae0*/  SEL R121, R123, R82, P0 ;  /* 0x000000527b797207 */ /* 0x010fe40000000000 */
[----:B------:R-:W-:-:S02]  /*26af0*/  SEL R123, R82, R123, P0 ;  /* 0x0000007b527b7207 */ /* 0x000fc40000000000 */
[----:B------:R-:W-:Y:S02]  /*26b00*/  SEL R82, R83, R51, P0 ;  /* 0x0000003353527207 */ /* 0x000fe40000000000 */
[----:B------:R-:W-:Y:S02]  /*26b10*/  SEL R90, R91, R47, P0 ;  /* 0x0000002f5b5a7207 */ /* 0x000fe40000000000 */
[----:B0-----:R-:W-:Y:S02]  /*26b20*/  SEL R106, R107, R39, P0 ;  /* 0x000000276b6a7207 */ /* 0x001fe40000000000 */
[----:B-1----:R-:W-:Y:S02]  /*26b30*/  SEL R108, R109, R36, P0 ;  /* 0x000000246d6c7207 */ /* 0x002fe40000000000 */
[----:B------:R-:W-:Y:S02]  /*26b40*/  SEL R83, R51, R83, P0 ;  /* 0x0000005333537207 */ /* 0x000fe40000000000 */
[----:B------:R-:W-:-:S02]  /*26b50*/  SEL R91, R47, R91, P0 ;  /* 0x0000005b2f5b7207 */ /* 0x000fc40000000000 */
[----:B------:R-:W-:Y:S02]  /*26b60*/  SEL R105, R37, R105, P0 ;  /* 0x0000006925697207 */ /* 0x000fe40000000000 */
[----:B------:R-:W-:Y:S02]  /*26b70*/  SEL R107, R39, R107, P0 ;  /* 0x0000006b276b7207 */ /* 0x000fe40000000000 */
[----:B---3--:R-:W-:-:S07]  /*26b80*/  SEL R109, R36, R109, P0 ;  /* 0x0000006d246d7207 */ /* 0x008fce0000000000 */
.L_x_7115:
        /* <DEDUP_REMOVED lines=62> */
[----:B------:R1:W-:Y:S01]  /*26f70*/  STSM.16.M88.4 [R163], R44 ;  /* 0x0000002ca3007844 */ /* 0x0003e20000000200 */
[----:B------:R-:W-:Y:S02]  /*26f80*/  F2FP.BF16.F32.PACK_AB R14, R59, R57 ;  /* 0x000000393b0e723e */ /* 0x000fe400000010ff */
[----:B------:R-:W-:Y:S02]  /*26f90*/  F2FP.BF16.F32.PACK_AB R15, R109, R107 ;  /* 0x0000006b6d0f723e */ /* 0x000fe400000010ff */
[----:B------:R-:W-:Y:S02]  /*26fa0*/  ISETP.NE.U32.AND P0, PT, RZ, UR4, PT ;  /* 0x00000004ff007c0c */ /* 0x000fe4000bf05070 */
[----:B----4-:R-:W-:Y:S01]  /*26fb0*/  F2FP.BF16.F32.PACK_AB R36, R62, R60 ;  /* 0x0000003c3e24723e */ /* 0x010fe200000010ff */
[----:B------:R4:W-:Y:S01]  /*26fc0*/  STSM.16.M88.4 [R164], R12 ;  /* 0x0000000ca4007844 */ /* 0x0009e20000000200 */
        /* <DEDUP_REMOVED lines=14> */
[----:B----4-:R-:W-:Y:S01]  /*270b0*/  @P3 IADD3 R12, P1, R130, UR6, RZ ;  /* 0x00000006820c3c10 */ /* 0x010fe2000ff3e0ff */
[----:B------:R-:W-:Y:S02]  /*270c0*/  ULDC UR6, c[0x0][0xa88] ;  /* 0x0002a20000067ab9 */ /* 0x000fe40000000800 */
[----:B------:R-:W-:Y:S02]  /*270d0*/  MOV R43, UR6 ;  /* 0x00000006002b7c02 */ /* 0x000fe40008000f00 */
[----:B------:R-:W-:Y:S01]  /*270e0*/  @P3 IADD3.X R13, R129, UR7, RZ, P1, !PT ;  /* 0x00000007810d3c10 */ /* 0x000fe20008ffe4ff */
[----:B0-----:R0:W1:Y:S04]  /*270f0*/  LDC.64 R36, c[0x0][R46+0x218] ;  /* 0x000086002e247b82 */ /* 0x0010680000000a00 */
[----:B------:R2:W5:Y:S01]  /*27100*/  @P3 LDG.E R43, desc[UR50][R12.64] ;  /* 0x000000320c2b3981 */ /* 0x000562000c1e1900 */
[----:B------:R-:W-:-:S03]  /*27110*/  ISETP.NE.AND P1, PT, R125, 0x1, PT ;  /* 0x000000017d00780c */ /* 0x000fc60003f25270 */
[----:B------:R0:W3:Y:S08]  /*27120*/  LDC.64 R14, c[0x0][R46+0x228] ;  /* 0x00008a002e0e7b82 */ /* 0x0000f00000000a00 */
[----:B--2---:R0:W2:Y:S01]  /*27130*/  LDC.64 R12, c[0x0][R46+0x220] ;  /* 0x000088002e0c7b82 */ /* 0x0040a20000000a00 */
[----:B------:R-:W-:Y:S05]  /*27140*/  @P3 BRA `(.L_x_6795) ;  /* 0x0000000000103947 */ /* 0x000fea0003800000 */
[----:B------:R-:W-:Y:S05]  /*27150*/  @!P0 BRA `(.L_x_6795) ;  /* 0x00000000000c8947 */ /* 0x000fea0003800000 */
[----:B------:R-:W4:Y:S04]  /*27160*/  LDG.E R38, desc[UR50][R40.64] ;  /* 0x0000003228267981 */ /* 0x000f28000c1e1900 */
[----:B-----5:R-:W4:Y:S02]  /*27170*/  LDG.E R43, desc[UR50][R40.64+0x4] ;  /* 0x00000432282b7981 */ /* 0x020f24000c1e1900 */
[----:B----4-:R-:W-:-:S07]  /*27180*/  IMAD.IADD R43, R43, 0x1, -R38 ;  /* 0x000000012b2b7824 */ /* 0x010fce00078e0a26 */
.L_x_6795:
[----:B------:R-:W4:Y:S01]  /*27190*/  LDL.LU R11, [R1+0x60] ;  /* 0x00006000010b7983 */ /* 0x000f220000300800 */
[----:B------:R0:W3:Y:S03]  /*271a0*/  LDC.64 R40, c[0x0][R46+0x210] ;  /* 0x000084002e287b82 */ /* 0x0000e60000000a00 */
[----:B------:R-:W2:Y:S04]  /*271b0*/  LDL.LU R38, [R1+0x70] ;  /* 0x0000700001267983 */ /* 0x000ea80000300800 */
[----:B------:R-:W3:Y:S01]  /*271c0*/  LDL R42, [R1+0x5c] ;  /* 0x00005c00012a7983 */ /* 0x000ee20000100800 */
[----:B------:R-:W-:Y:S01]  /*271d0*/  ISETP.NE.U32.AND P0, PT, RZ, UR4, PT ;  /* 0x00000004ff007c0c */ /* 0x000fe2000bf05070 */
[----:B------:R-:W3:Y:S02]  /*271e0*/  @P1 LDC R127, c[0x0][0xbec] ;  /* 0x0002fb00ff7f1b82 */ /* 0x000ee40000000800 */
[----:B------:R-:W3:Y:S04]  /*271f0*/  LDL R131, [R1+0x48] ;  /* 0x0000480001837983 */ /* 0x000ee80000100800 */
[----:B------:R-:W3:Y:S01]  /*27200*/  LDL R130, [R1+0x74] ;  /* 0x0000740001827983 */ /* 0x000ee20000100800 */
[----:B------:R-:W-:Y:S01]  /*27210*/  ISETP.NE.AND.EX P0, PT, RZ, UR5, PT, P0 ;  /* 0x00000005ff007c0c */ /* 0x000fe2000bf05300 */
[----:B------:R-:W3:Y:S02]  /*27220*/  @P1 LDC R129, c[0x0][0xbf0] ;  /* 0x0002fc00ff811b82 */ /* 0x000ee40000000800 */
[----:B------:R-:W3:Y:S04]  /*27230*/  LDL R132, [R1+0x140] ;  /* 0x0001400001847983 */ /* 0x000ee80000100800 */
[----:B0-----:R-:W3:Y:S01]  /*27240*/  LDL R46, [R1+0xd4] ;  /* 0x0000d400012e7983 */ /* 0x001ee20000100800 */
[----:B----4-:R-:W-:-:S02]  /*27250*/  SEL R11, R11, RZ, !P0 ;  /* 0x000000ff0b0b7207 */ /* 0x010fc40004000000 */
[----:B--2---:R-:W-:-:S03]  /*27260*/  SEL R45, R38, RZ, !P0 ;  /* 0x000000ff262d7207 */ /* 0x004fc60004000000 */
[----:B------:R-:W-:Y:S01]  /*27270*/  IMAD R13, R13, R11, RZ ;  /* 0x0000000b0d0d7224 */ /* 0x000fe200078e02ff */
[----:B------:R-:W0:Y:S03]  /*27280*/  LDC.64 R38, c[0x0][0xba8] ;  /* 0x0002ea00ff267b82 */ /* 0x000e260000000a00 */
[C---:B------:R-:W-:Y:S02]  /*27290*/  IMAD R47, R12.reuse, R45, R13 ;  /* 0x0000002d0c2f7224 */ /* 0x040fe400078e020d */
[----:B-1----:R-:W-:Y:S02]  /*272a0*/  IMAD R45, R37, R225, RZ ;  /* 0x000000e1252d7224 */ /* 0x002fe400078e02ff */
[----:B------:R-:W-:-:S04]  /*272b0*/  IMAD.WIDE.U32 R12, R12, R11, RZ ;  /* 0x0000000b0c0c7225 */ /* 0x000fc800078e00ff */
[----:B------:R-:W-:-:S04]  /*272c0*/  IMAD.WIDE.U32 R36, R36, R225, RZ ;  /* 0x000000e124247225 */ /* 0x000fc800078e00ff */
[----:B---3--:R-:W-:Y:S01]  /*272d0*/  IMAD.IADD R42, R42, 0x1, R131 ;  /* 0x000000012a2a7824 */ /* 0x008fe200078e0283 */
[----:B-----5:R-:W-:Y:S01]  /*272e0*/  IADD3 R44, P0, P3, R12, R36, R128 ;  /* 0x000000240c2c7210 */ /* 0x020fe20007b1e080 */
[----:B------:R-:W-:Y:S02]  /*272f0*/  IMAD.IADD R126, R13, 0x1, R47 ;  /* 0x000000010d7e7824 */ /* 0x000fe400078e022f */
[----:B------:R-:W-:Y:S01]  /*27300*/  @P1 IMAD.HI.U32 R12, R42, R127, RZ ;  /* 0x0000007f2a0c1227 */ /* 0x000fe200078e00ff */
[----:B------:R-:W-:-:S03]  /*27310*/  SEL R13, R130, RZ, P2 ;  /* 0x000000ff820d7207 */ /* 0x000fc60001000000 */
[----:B------:R-:W-:Y:S01]  /*27320*/  IMAD.IADD R45, R37, 0x1, R45 ;  /* 0x00000001252d7824 */ /* 0x000fe200078e022d */
[----:B0-----:R-:W0:Y:S01]  /*27330*/  @!P2 LDC R38, c[0x0][0xb50] ;  /* 0x0002d400ff26ab82 */ /* 0x001e220000000800 */
[----:B------:R-:W-:Y:S01]  /*27340*/  IMAD.MOV.U32 R37, RZ, RZ, R42 ;  /* 0x000000ffff257224 */ /* 0x000fe200078e002a */
[----:B------:R-:W-:Y:S01]  /*27350*/  @P1 SHF.R.U32.HI R37, RZ, R129, R12 ;  /* 0x00000081ff251219 */ /* 0x000fe2000001160c */
[-C--:B------:R-:W-:Y:S01]  /*27360*/  IMAD R47, R15, R13.reuse, RZ ;  /* 0x0000000d0f2f7224 */ /* 0x080fe200078e02ff */
[----:B------:R-:W-:Y:S01]  /*27370*/  SHF.R.S32.HI R36, RZ, 0x1f, R128 ;  /* 0x0000001fff247819 */ /* 0x000fe20000011480 */
[----:B------:R-:W-:-:S03]  /*27380*/  IMAD.WIDE.U32 R14, R14, R13, RZ ;  /* 0x0000000d0e0e7225 */ /* 0x000fc600078e00ff */
[----:B------:R-:W1:Y:S01]  /*27390*/  @!P2 LDC R39, c[0x0][0xb54] ;  /* 0x0002d500ff27ab82 */ /* 0x000e620000000800 */
[----:B------:R-:W-:Y:S01]  /*273a0*/  IMAD.MOV R13, RZ, RZ, -R37 ;  /* 0x000000ffff0d7224 */ /* 0x000fe200078e0a25 */
[----:B------:R-:W-:Y:S01]  /*273b0*/  IADD3.X R45, R126, R45, R36, P0, P3 ;  /* 0x0000002d7e2d7210 */ /* 0x000fe200007e6424 */
[----:B------:R-:W-:Y:S01]  /*273c0*/  IMAD.IADD R47, R15, 0x1, R47 ;  /* 0x000000010f2f7824 */ /* 0x000fe200078e022f */
[----:B------:R-:W-:Y:S01]  /*273d0*/  IADD3 R14, P0, P3, R37, R44, R14 ;  /* 0x0000002c250e7210 */ /* 0x000fe20007b1e00e */
[----:B------:R-:W-:Y:S01]  /*273e0*/  IMAD R13, R125, R13, R42 ;  /* 0x0000000d7d0d7224 */ /* 0x000fe200078e022a */
[----:B------:R-:W-:-:S04]  /*273f0*/  SHF.R.S32.HI R12, RZ, 0x1f, R37 ;  /* 0x0000001fff0c7819 */ /* 0x000fc80000011425 */
[----:B------:R-:W-:Y:S01]  /*27400*/  IADD3.X R15, R12, R45, R47, P0, P3 ;  /* 0x0000002d0c0f7210 */ /* 0x000fe200007e642f */
[-C--:B------:R-:W-:Y:S01]  /*27410*/  IMAD R12, R41, R13.reuse, RZ ;  /* 0x0000000d290c7224 */ /* 0x080fe200078e02ff */
[----:B------:R-:W-:Y:S01]  /*27420*/  SHF.R.S32.HI R37, RZ, 0x1f, R13 ;  /* 0x0000001fff257819 */ /* 0x000fe2000001140d */
[----:B------:R-:W-:-:S04]  /*27430*/  IMAD.WIDE.U32 R14, R40, R13, R14 ;  /* 0x0000000d280e7225 */ /* 0x000fc800078e000e */
[----:B------:R-:W-:Y:S01]  /*27440*/  IMAD R37, R40, R37, R12 ;  /* 0x0000002528257224 */ /* 0x000fe200078e020c */
[----:B0-----:R-:W-:-:S03]  /*27450*/  LEA R40, P0, R14, R38, 0x2 ;  /* 0x000000260e287211 */ /* 0x001fc600078010ff */
[----:B------:R-:W-:-:S05]  /*27460*/  IMAD.IADD R12, R15, 0x1, R37 ;  /* 0x000000010f0c7824 */ /* 0x000fca00078e0225 */
[----:B-1----:R-:W-:Y:S02]  /*27470*/  LEA.HI.X R41, R14, R39, R12, 0x2, P0 ;  /* 0x000000270e297211 */ /* 0x002fe400000f140c */
[----:B------:R-:W-:Y:S01]  /*27480*/  SHFL.IDX PT, R12, R40, RZ, 0x1c1f ;  /* 0x001c1fff280c7589 */ /* 0x000fe200000e0000 */
[----:B------:R-:W-:-:S03]  /*27490*/  IMAD.IADD R37, R132, 0x1, R131 ;  /* 0x0000000184257824 */ /* 0x000fc600078e0283 */
        /* <DEDUP_REMOVED lines=11> */
[----:B------:R-:W-:Y:S01]  /*27550*/  IADD3 R0, R167, -0x80, RZ ;  /* 0xffffff80a7007810 */ /* 0x000fe20007ffe0ff */
[----:B------:R-:W1:Y:S01]  /*27560*/  @P1 LDC R9, c[0x0][0xbec] ;  /* 0x0002fb00ff091b82 */ /* 0x000e620000000800 */
[----:B------:R-:W-:Y:S02]  /*27570*/  ULDC.64 UR4, c[0x0][0xaa0] ;  /* 0x0002a80000047ab9 */ /* 0x000fe40000000a00 */
[----:B------:R-:W-:-:S04]  /*27580*/  SHF.R.S32.HI R3, RZ, 0x1f, R0 ;  /* 0x0000001fff037819 */ /* 0x000fc80000011400 */
[----:B------:R-:W-:Y:S01]  /*27590*/  LEA.HI R3, R3, R0, RZ, 0x3 ;  /* 0x0000000003037211 */ /* 0x000fe200078f18ff */
[----:B0-----:R-:W0:Y:S03]  /*275a0*/  @P1 LDC R13, c[0x0][0xbf0] ;  /* 0x0002fc00ff0d1b82 */ /* 0x001e260000000800 */
        /* <DEDUP_REMOVED lines=17> */
[----:B------:R-:W5:Y:S01]  /*276c0*/  LD.E.128 R24, desc[UR50][R24.64] ;  /* 0x0000003218187980 */ /* 0x000f62000c101d00 */
[----:B------:R-:W-:Y:S02]  /*276d0*/  LOP3.LUT R32, R33, 0x380, RZ, 0xc0, !PT ;  /* 0x0000038021207812 */ /* 0x000fe400078ec0ff */
[----:B------:R-:W-:-:S02]  /*276e0*/  SHF.R.U64 R52, R52, 0x3, RZ ;  /* 0x0000000334347819 */ /* 0x000fc400000012ff */
        /* <DEDUP_REMOVED lines=19> */
[----:B------:R-:W-:Y:S01]  /*27820*/  LOP3.LUT R0, R3, 0x380, RZ, 0xc0, !PT ;  /* 0x0000038003007812 */ /* 0x000fe200078ec0ff */
[----:B------:R-:W-:Y:S01]  /*27830*/  IMAD.X R73, RZ, RZ, R81, P3 ;  /* 0x000000ffff497224 */ /* 0x000fe200018e0651 */
        /* <DEDUP_REMOVED lines=8> */
[----:B------:R-:W-:Y:S02]  /*278c0*/  LOP3.LUT R56, R57, 0x380, RZ, 0xc0, !PT ;  /* 0x0000038039387812 */ /* 0x000fe400078ec0ff */
[----:B------:R-:W-:Y:S01]  /*278d0*/  LOP3.LUT R60, R61, 0x380, RZ, 0xc0, !PT ;  /* 0x000003803d3c7812 */ /* 0x000fe200078ec0ff */
[----:B------:R-:W5:Y:S01]  /*278e0*/  LD.E.128 R48, desc[UR50][R48.64] ;  /* 0x0000003230307980 */ /* 0x000f62000c101d00 */
[----:B------:R-:W-:-:S02]  /*278f0*/  LOP3.LUT R64, R65, 0x380, RZ, 0xc0, !PT ;  /* 0x0000038041407812 */ /* 0x000fc400078ec0ff */
[----:B------:R-:W-:Y:S02]  /*27900*/  LOP3.LUT R68, R69, 0x380, RZ, 0xc0, !PT ;  /* 0x0000038045447812 */ /* 0x000fe400078ec0ff */
[----:B------:R-:W-:Y:S02]  /*27910*/  LOP3.LUT R5, R80, 0x380, RZ, 0xc0, !PT ;  /* 0x0000038050057812 */ /* 0x000fe400078ec0ff */
[----:B------:R-:W-:Y:S01]  /*27920*/  LOP3.LUT R72, R0, R3, RZ, 0x3c, !PT ;  /* 0x0000000300487212 */ /* 0x000fe200078e3cff */
[----:B------:R-:W-:Y:S01]  /*27930*/  IMAD R3, R36, UR4, RZ ;  /* 0x0000000424037c24 */ /* 0x000fe2000f8e02ff */
[----:B------:R-:W-:Y:S02]  /*27940*/  SHF.R.U64 R56, R56, 0x3, RZ ;  /* 0x0000000338387819 */ /* 0x000fe400000012ff */
[----:B------:R-:W-:Y:S02]  /*27950*/  SHF.R.U64 R60, R60, 0x3, RZ ;  /* 0x000000033c3c7819 */ /* 0x000fe400000012ff */
[----:B------:R-:W-:-:S02]  /*27960*/  SHF.R.U64 R64, R64, 0x3, RZ ;  /* 0x0000000340407819 */ /* 0x000fc400000012ff */
[----:B------:R-:W-:Y:S01]  /*27970*/  SHF.R.U64 R68, R68, 0x3, RZ ;  /* 0x0000000344447819 */ /* 0x000fe200000012ff */
[C---:B------:R-:W-:Y:S01]  /*27980*/  IMAD R3, R128.reuse, UR5, R3 ;  /* 0x0000000580037c24 */ /* 0x040fe2000f8e0203 */
[----:B------:R-:W-:Y:S01]  /*27990*/  SHF.R.U64 R5, R5, 0x3, RZ ;  /* 0x0000000305057819 */ /* 0x000fe200000012ff */
        /* <DEDUP_REMOVED lines=14> */
[----:B------:R-:W-:-:S02]  /*27a80*/  IMAD.IADD R12, R131, 0x1, R0 ;  /* 0x00000001830c7824 */ /* 0x000fc400078e0200 */
[C---:B------:R-:W-:Y:S01]  /*27a90*/  IMAD.WIDE.U32 R128, R225.reuse, UR4, R128 ;  /* 0x00000004e1807c25 */ /* 0x040fe2000f8e0080 */
[----:B------:R2:W5:Y:S01]  /*27aa0*/  LD.E.128 R4, desc[UR50][R80.64] ;  /* 0x0000003250047980 */ /* 0x000562000c101d00 */
[----:B------:R-:W-:Y:S02]  /*27ab0*/  SHF.R.S32.HI R8, RZ, 0x1f, R11 ;  /* 0x0000001fff087819 */ /* 0x000fe4000001140b */
[----:B-1----:R-:W-:Y:S01]  /*27ac0*/  @P1 IMAD.HI.U32 R0, R12, R9, RZ ;  /* 0x000000090c001227 */ /* 0x002fe200078e00ff */
        /* <DEDUP_REMOVED lines=10> */
[----:B------:R-:W-:Y:S01]  /*27b70*/  IMAD R129, R225, UR5, R129 ;  /* 0x00000005e1817c24 */ /* 0x000fe2000f8e0281 */
[----:B------:R-:W-:Y:S01]  /*27b80*/  ULDC.64 UR4, c[0x0][0xaf0] ;  /* 0x0002bc0000047ab9 */ /* 0x000fe20000000a00 */
[----:B------:R-:W-:Y:S01]  /*27b90*/  IMAD.MOV.U32 R3, RZ, RZ, R12 ;  /* 0x000000ffff037224 */ /* 0x000fe200078e000c */
[----:B0-----:R-:W-:Y:S01]  /*27ba0*/  @P1 SHF.R.U32.HI R3, RZ, R13, R0 ;  /* 0x0000000dff031219 */ /* 0x001fe20000011600 */
[----:B------:R-:W-:-:S03]  /*27bb0*/  IMAD R8, R8, UR4, RZ ;  /* 0x0000000408087c24 */ /* 0x000fc6000f8e02ff */
[----:B------:R-:W-:Y:S01]  /*27bc0*/  SHF.R.S32.HI R0, RZ, 0x1f, R3 ;  /* 0x0000001fff007819 */ /* 0x000fe20000011403 */
[C---:B------:R-:W-:Y:S02]  /*27bd0*/  IMAD R9, R11.reuse, UR5, R8 ;  /* 0x000000050b097c24 */ /* 0x040fe4000f8e0208 */
[----:B------:R-:W-:Y:S01]  /*27be0*/  IMAD.WIDE.U32 R128, R11, UR4, R128 ;  /* 0x000000040b807c25 */ /* 0x000fe2000f8e0080 */
[----:B------:R-:W-:-:S03]  /*27bf0*/  ULDC.64 UR4, c[0x0][0xae0] ;  /* 0x0002b80000047ab9 */ /* 0x000fc60000000a00 */
[----:B------:R-:W-:Y:S02]  /*27c00*/  IMAD.MOV R10, RZ, RZ, -R3 ;  /* 0x000000ffff0a7224 */ /* 0x000fe400078e0a03 */
        /* <DEDUP_REMOVED lines=9> */
[----:B-1----:R0:W-:Y:S01]  /*27ca0*/  SYNCS.ARRIVE.TRANS64.RED.A1T0 RZ, [R0+URZ], RZ ;  /* 0x000000ff00ff79a7 */ /* 0x0021e2000810043f */
        /* <DEDUP_REMOVED lines=8> */
[----:B------:R-:W-:-:S03]  /*27d30*/  IADD3 R39, R21, 0x80, RZ ;  /* 0x0000008015277810 */ /* 0x000fc60007ffe0ff */
[----:B------:R-:W-:Y:S01]  /*27d40*/  LEA.HI.X R128, R128, UR5, R3, 0x1, P0 ;  /* 0x0000000580807c11 */ /* 0x000fe200080f0c03 */
[----:B--2---:R-:W-:Y:S06]  /*27d50*/  BRA.DIV UR4, `(.L_x_6797) ;  /* 0x0000010a04f47947 */ /* 0x004fec000b800000 */
[----:B------:R0:W1:Y:S04]  /*27d60*/  SHFL.IDX PT, R0, R128, RZ, 0x181f ;  /* 0x00181fff80007589 */ /* 0x00006800000e0000 */
[----:B------:R0:W2:Y:S02]  /*27d70*/  SHFL.IDX PT, R14, R20, RZ, 0x181f ;  /* 0x00181fff140e7589 */ /* 0x0000a400000e0000 */
.L_x_7118:
[----:B------:R-:W-:Y:S01]  /*27d80*/  IMAD.IADD R37, R2, 0x1, R131 ;  /* 0x0000000102257824 */ /* 0x000fe200078e0283 */
        /* <DEDUP_REMOVED lines=22> */
.L_x_6799:
[----:B------:R-:W-:Y:S05]  /*27ef0*/  BSYNC B1 ;  /* 0x0000000000017941 */ /* 0x000fea0003800000 */
.L_x_6798:
[----:B------:R-:W-:Y:S01]  /*27f00*/  UMOV UR4, 0xffffffff ;  /* 0xffffffff00047882 */ /* 0x000fe20000000000 */
[----:B---3-5:R-:W-:Y:S02]  /*27f10*/  SHF.R.S32.HI R6, RZ, 0x1f, R39 ;  /* 0x0000001fff067819 */ /* 0x028fe40000011427 */
[----:B------:R-:W-:Y:S01]  /*27f20*/  SHF.R.S32.HI R7, RZ, 0x1f, R77 ;  /* 0x0000001fff077819 */ /* 0x000fe2000001144d */
[----:B------:R-:W-:Y:S06]  /*27f30*/  BRA.DIV UR4, `(.L_x_6800) ;  /* 0x0000010a04b07947 */ /* 0x000fec000b800000 */
[----:B-1----:R1:W3:Y:S04]  /*27f40*/  SHFL.IDX PT, R0, R128, 0x1, 0x181f ;  /* 0x00381f0080007f89 */ /* 0x0022e800000e0000 */
[----:B--2---:R1:W2:Y:S02]  /*27f50*/  SHFL.IDX PT, R14, R20, 0x1, 0x181f ;  /* 0x00381f00140e7f89 */ /* 0x0042a400000e0000 */
.L_x_7122:
        /* <DEDUP_REMOVED lines=17> */
.L_x_6802:
[----:B------:R-:W-:Y:S05]  /*28070*/  BSYNC B1 ;  /* 0x0000000000017941 */ /* 0x000fea0003800000 */
.L_x_6801:
[----:B------:R-:W-:-:S03]  /*28080*/  UMOV UR4, 0xffffffff ;  /* 0xffffffff00047882 */ /* 0x000fc60000000000 */
[----:B------:R-:W-:Y:S05]  /*28090*/  BRA.DIV UR4, `(.L_x_6803) ;  /* 0x0000010a04a07947 */ /* 0x000fea000b800000 */
[----:B---3--:R3:W0:Y:S04]  /*280a0*/  SHFL.IDX PT, R0, R128, 0x2, 0x181f ;  /* 0x00581f0080007f89 */ /* 0x00862800000e0000 */
[----:B--2-4-:R3:W2:Y:S02]  /*280b0*/  SHFL.IDX PT, R14, R20, 0x2, 0x181f ;  /* 0x00581f00140e7f89 */ /* 0x0146a400000e0000 */
.L_x_7126:
        /* <DEDUP_REMOVED lines=17> */
.L_x_6805:
[----:B------:R-:W-:Y:S05]  /*281d0*/  BSYNC B1 ;  /* 0x0000000000017941 */ /* 0x000fea0003800000 */
.L_x_6804:
[----:B------:R-:W-:-:S03]  /*281e0*/  UMOV UR4, 0xffffffff ;  /* 0xffffffff00047882 */ /* 0x000fc60000000000 */
[----:B------:R-:W-:Y:S05]  /*281f0*/  BRA.DIV UR4, `(.L_x_6806) ;  /* 0x0000010a04907947 */ /* 0x000fea000b800000 */
[----:B0-----:R0:W0:Y:S04]  /*28200*/  SHFL.IDX PT, R0, R128, 0x3, 0x181f ;  /* 0x00781f0080007f89 */ /* 0x00102800000e0000 */
[----:B--2-4-:R2:W4:Y:S02]  /*28210*/  SHFL.IDX PT, R14, R20, 0x3, 0x181f ;  /* 0x00781f00140e7f89 */ /* 0x01452400000e0000 */
.L_x_7130:
        /* <DEDUP_REMOVED lines=18> */
.L_x_6796:
[----:B------:R-:W-:Y:S01]  /*28340*/  ULDC.64 UR4, c[0x0][0xb08] ;  /* 0x0002c20000047ab9 */ /* 0x000fe20000000a00 */
[----:B------:R-:W1:Y:S01]  /*28350*/  @P1 LDC R41, c[0x0][0xbec] ;  /* 0x0002fb00ff291b82 */ /* 0x000e620000000800 */
[----:B0-----:R-:W-:Y:S01]  /*28360*/  IMAD R15, R36, UR4, RZ ;  /* 0x00000004240f7c24 */ /* 0x001fe2000f8e02ff */
[----:B------:R-:W-:Y:S01]  /*28370*/  SHF.R.S32.HI R14, RZ, 0x1f, R11 ;  /* 0x0000001fff0e7819 */ /* 0x000fe2000001140b */
[----:B------:R-:W-:-:S04]  /*28380*/  IMAD.WIDE.U32 R12, R128, UR4, RZ ;  /* 0x00000004800c7c25 */ /* 0x000fc8000f8e00ff */
[----:B------:R-:W-:Y:S01]  /*28390*/  IMAD R15, R128, UR5, R15 ;  /* 0x00000005800f7c24 */ /* 0x000fe2000f8e020f */
[----:B------:R-:W0:Y:S01]  /*283a0*/  @P1 LDC R36, c[0x0][0xbf0] ;  /* 0x0002fc00ff241b82 */ /* 0x000e220000000800 */
[----:B------:R-:W-:Y:S02]  /*283b0*/  ULDC.64 UR4, c[0x0][0xb38] ;  /* 0x0002ce0000047ab9 */ /* 0x000fe40000000a00 */
        /* <DEDUP_REMOVED lines=38> */
.L_x_7133:
[----:B------:R-:W-:Y:S01]  /*28620*/  ISETP.GE.AND P0, PT, R37, R38, PT ;  /* 0x000000262500720c */ /* 0x000fe20003f06270 */
[----:B------:R-:W-:-:S12]  /*28630*/  BSSY B1, `(.L_x_6809) ;  /* 0x00000c6000017945 */ /* 0x000fd80003800000 */
[----:B------:R-:W-:Y:S05]  /*28640*/  @P0 BRA `(.L_x_6810) ;  /* 0x0000000c00100947 */ /* 0x000fea0003800000 */
[----:B------:R-:W3:Y:S01]  /*28650*/  LDL R36, [R1+0x54] ;  /* 0x0000540001247983 */ /* 0x000ee20000100800 */
[----:B------:R-:W-:-:S03]  /*28660*/  ULDC UR4, c[0x0][0xac8] ;  /* 0x0002b20000047ab9 */ /* 0x000fc60000000800 */
[----:B------:R-:W4:Y:S04]  /*28670*/  LDL R46, [R1+0xd0] ;  /* 0x0000d000012e7983 */ /* 0x000f280000100800 */
[----:B------:R-:W5:Y:S04]  /*28680*/  LDL R80, [R1+0xcc] ;  /* 0x0000cc0001507983 */ /* 0x000f680000100800 */
[----:B------:R-:W2:Y:S04]  /*28690*/  LDL R125, [R1+0x130] ;  /* 0x00013000017d7983 */ /* 0x000ea80000100800 */
        /* <DEDUP_REMOVED lines=8> */
[----:B------:R-:W2:Y:S01]  /*28720*/  LDL R45, [R1+0xb8] ;  /* 0x0000b800012d7983 */ /* 0x000ea20000100800 */
[----:B---3--:R-:W-:-:S02]  /*28730*/  ISETP.GE.AND P2, PT, R36, UR4, PT ;  /* 0x0000000424007c0c */ /* 0x008fc4000bf46270 */
[----:B----4-:R-:W-:Y:S02]  /*28740*/  ISETP.GE.AND P3, PT, R46, UR4, PT ;  /* 0x000000042e007c0c */ /* 0x010fe4000bf66270 */
[----:B-----5:R-:W-:-:S09]  /*28750*/  ISETP.GE.AND P0, PT, R80, UR4, PT ;  /* 0x0000000450007c0c */ /* 0x020fd2000bf06270 */
[----:B--2---:R-:W-:Y:S02]  /*28760*/  @!P2 IMAD.MOV.U32 R14, RZ, RZ, R43 ;  /* 0x000000ffff0ea224 */ /* 0x004fe400078e002b */
[----:B-1----:R-:W-:Y:S01]  /*28770*/  @!P2 IMAD.MOV.U32 R15, RZ, RZ, R42 ;  /* 0x000000ffff0fa224 */ /* 0x002fe200078e002a */
[----:B------:R-:W-:Y:S01]  /*28780*/  @!P3 LEA R12, P4, R46, R43, 0x2 ;  /* 0x0000002b2e0cb211 */ /* 0x000fe200078810ff */
[----:B------:R-:W-:Y:S02]  /*28790*/  @!P2 IMAD.MOV.U32 R37, RZ, RZ, R2 ;  /* 0x000000ffff25a224 */ /* 0x000fe400078e0002 */
[----:B------:R-:W-:Y:S01]  /*287a0*/  @!P2 IMAD.WIDE R14, R36, 0x4, R14 ;  /* 0x00000004240ea825 */ /* 0x000fe200078e020e */
[----:B------:R-:W-:Y:S01]  /*287b0*/  @!P3 LEA.HI.X R13, R46, R42, R125, 0x2, P4 ;  /* 0x0000002a2e0db211 */ /* 0x000fe200020f147d */
[----:B------:R-:W2:Y:S02]  /*287c0*/  LDL R2, [R1+0xb0] ;  /* 0x0000b00001027983 */ /* 0x000ea40000100800 */
[----:B------:R-:W-:-:S02]  /*287d0*/  @!P2 IMAD.MOV.U32 R36, RZ, RZ, R0 ;  /* 0x000000ffff24a224 */ /* 0x000fc400078e0000 */
[----:B------:R-:W3:Y:S04]  /*287e0*/  LDL R46, [R1+0xb4] ;  /* 0x0000b400012e7983 */ /* 0x000ee80000100800 */
[----:B------:R1:W-:Y:S04]  /*287f0*/  @!P2 ST.E.64 desc[UR50][R14.64], R36 ;  /* 0x000000240e00a985 */ /* 0x0003e8000c101b32 */
[----:B------:R-:W4:Y:S01]  /*28800*/  LDL R125, [R1+0x11c] ;  /* 0x00011c00017d7983 */ /* 0x000f220000100800 */
[----:B------:R-:W-:Y:S02]  /*28810*/  ISETP.GE.AND P1, PT, R44, UR4, PT ;  /* 0x000000042c007c0c */ /* 0x000fe4000bf26270 */
[----:B------:R-:W-:Y:S01]  /*28820*/  @!P3 LOP3.LUT R111, R111, R110, RZ, 0x3c, !PT ;  /* 0x0000006e6f6fb212 */ /* 0x000fe200078e3cff */
[----:B------:R-:W5:Y:S01]  /*28830*/  LDL R0, [R1+0xa0] ;  /* 0x0000a00001007983 */ /* 0x000f620000100800 */
[----:B-1----:R-:W-:-:S03]  /*28840*/  @!P0 LEA R14, P4, R80, R43, 0x2 ;  /* 0x0000002b500e8211 */ /* 0x002fc600078810ff */
[----:B------:R-:W5:Y:S01]  /*28850*/  LDL R37, [R1+0x114] ;  /* 0x0001140001257983 */ /* 0x000f620000100800 */
[----:B------:R-:W-:-:S03]  /*28860*/  @!P0 LEA.HI.X R15, R80, R42, R126, 0x2, P4 ;  /* 0x0000002a500f8211 */ /* 0x000fc600020f147e */
[----:B------:R-:W5:Y:S04]  /*28870*/  LDL R36, [R1+0xa8] ;  /* 0x0000a80001247983 */ /* 0x000f680000100800 */
[----:B------:R-:W2:Y:S01]  /*28880*/  LDL R80, [R1+0x118] ;  /* 0x0001180001507983 */ /* 0x000ea20000100800 */
[----:B------:R-:W-:Y:S02]  /*28890*/  @!P3 LOP3.LUT R110, R111, R110, RZ, 0x3c, !PT ;  /* 0x0000006e6f6eb212 */ /* 0x000fe400078e3cff */
[----:B------:R-:W-:Y:S01]  /*288a0*/  @!P0 LOP3.LUT R113, R113, R112, RZ, 0x3c, !PT ;  /* 0x0000007071718212 */ /* 0x000fe200078e3cff */
[----:B------:R-:W5:Y:S01]  /*288b0*/  LDL R126, [R1+0xac] ;  /* 0x0000ac00017e7983 */ /* 0x000f620000100800 */
[----:B------:R-:W-:Y:S02]  /*288c0*/  @!P3 LOP3.LUT R111, R111, R110, RZ, 0x3c, !PT ;  /* 0x0000006e6f6fb212 */ /* 0x000fe400078e3cff */
[----:B------:R-:W-:-:S02]  /*288d0*/  ISETP.GE.AND P2, PT, R127, UR4, PT ;  /* 0x000000047f007c0c */ /* 0x000fc4000bf46270 */
[----:B------:R-:W-:Y:S01]  /*288e0*/  @!P0 LOP3.LUT R112, R113, R112, RZ, 0x3c, !PT ;  /* 0x0000007071708212 */ /* 0x000fe200078e3cff */
[----:B------:R1:W-:Y:S01]  /*288f0*/  @!P3 ST.E.64 desc[UR50][R12.64], R110 ;  /* 0x0000006e0c00b985 */ /* 0x0003e2000c101b32 */
[----:B------:R-:W-:Y:S02]  /*28900*/  @!P1 LOP3.LUT R115, R115, R114, RZ, 0x3c, !PT ;  /* 0x0000007273739212 */ /* 0x000fe400078e3cff */
[----:B------:R-:W-:Y:S02]  /*28910*/  ISETP.GE.AND P3, PT, R11, UR4, PT ;  /* 0x000000040b007c0c */ /* 0x000fe4000bf66270 */
[----:B------:R-:W-:Y:S02]  /*28920*/  @!P0 LOP3.LUT R113, R113, R112, RZ, 0x3c, !PT ;  /* 0x0000007071718212 */ /* 0x000fe400078e3cff */
[C---:B------:R-:W-:Y:S02]  /*28930*/  @!P1 LOP3.LUT R114, R115.reuse, R114, RZ, 0x3c, !PT ;  /* 0x0000007273729212 */ /* 0x040fe400078e3cff */
[----:B-1----:R-:W-:Y:S01]  /*28940*/  @!P1 LEA R12, P5, R44, R43, 0x2 ;  /* 0x0000002b2c0c9211 */ /* 0x002fe200078a10ff */
[----:B------:R1:W-:Y:S01]  /*28950*/  @!P0 ST.E.64 desc[UR50][R14.64], R112 ;  /* 0x000000700e008985 */ /* 0x0003e2000c101b32 */
[----:B------:R-:W-:-:S02]  /*28960*/  @!P1 LOP3.LUT R115, R115, R114, RZ, 0x3c, !PT ;  /* 0x0000007273739212 */ /* 0x000fc400078e3cff */
[----:B------:R-:W-:Y:S01]  /*28970*/  @!P1 LEA.HI.X R13, R44, R42, R129, 0x2, P5 ;  /* 0x0000002a2c0d9211 */ /* 0x000fe200028f1481 */
[----:B------:R-:W5:Y:S01]  /*28980*/  LDL R110, [R1+0x9c] ;  /* 0x00009c00016e7983 */ /* 0x000f620000100800 */
[----:B------:R-:W-:Y:S02]  /*28990*/  ISETP.GE.AND P0, PT, R81, UR4, PT ;  /* 0x0000000451007c0c */ /* 0x000fe4000bf06270 */
[-C--:B------:R-:W-:Y:S01]  /*289a0*/  @!P2 LOP3.LUT R117, R117, R116.reuse, RZ, 0x3c, !PT ;  /* 0x000000747575a212 */ /* 0x080fe200078e3cff */
[----:B------:R-:W5:Y:S03]  /*289b0*/  LDL R44, [R1+0x110] ;  /* 0x00011000012c7983 */ /* 0x000f660000100800 */
[----:B------:R-:W-:Y:S01]  /*289c0*/  @!P2 LOP3.LUT R116, R117, R116, RZ, 0x3c, !PT ;  /* 0x000000747574a212 */ /* 0x000fe200078e3cff */
[----:B------:R0:W-:Y:S01]  /*289d0*/  @!P1 ST.E.64 desc[UR50][R12.64], R114 ;  /* 0x000000720c009985 */ /* 0x0001e2000c101b32 */
[----:B-1----:R-:W-:-:S02]  /*289e0*/  @!P2 LEA R14, P4, R127, R43, 0x2 ;  /* 0x0000002b7f0ea211 */ /* 0x002fc400078810ff */
[----:B------:R-:W-:Y:S01]  /*289f0*/  @!P3 LOP3.LUT R119, R119, R118, RZ, 0x3c, !PT ;  /* 0x000000767777b212 */ /* 0x000fe200078e3cff */
[----:B------:R-:W5:Y:S01]  /*28a00*/  LDL R112, [R1+0x10c] ;  /* 0x00010c0001707983 */ /* 0x000f620000100800 */
[----:B------:R-:W-:Y:S02]  /*28a10*/  ISETP.GE.AND P1, PT, R45, UR4, PT ;  /* 0x000000042d007c0c */ /* 0x000fe4000bf26270 */
[----:B------:R-:W-:Y:S01]  /*28a20*/  @!P2 LEA.HI.X R15, R127, R42, R128, 0x2, P4 ;  /* 0x0000002a7f0fa211 */ /* 0x000fe200020f1480 */
[----:B------:R-:W5:Y:S01]  /*28a30*/  LDL R111, [R1+0xfc] ;  /* 0x0000fc00016f7983 */ /* 0x000f620000100800 */
[----:B------:R-:W-:Y:S02]  /*28a40*/  @!P2 LOP3.LUT R117, R117, R116, RZ, 0x3c, !PT ;  /* 0x000000747575a212 */ /* 0x000fe400078e3cff */
[----:B0-----:R-:W-:-:S04]  /*28a50*/  @!P3 LEA R12, P5, R11, R43, 0x2 ;  /* 0x0000002b0b0cb211 */ /* 0x001fc800078a10ff */
[----:B------:R-:W-:Y:S02]  /*28a60*/  @!P3 LEA.HI.X R13, R11, R42, R47, 0x2, P5 ;  /* 0x0000002a0b0db211 */ /* 0x000fe400028f142f */
[----:B------:R-:W5:Y:S01]  /*28a70*/  LDL R11, [R1+0xa4] ;  /* 0x0000a400010b7983 */ /* 0x000f620000100800 */
[----:B------:R-:W-:Y:S02]  /*28a80*/  @!P3 LOP3.LUT R118, R119, R118, RZ, 0x3c, !PT ;  /* 0x000000767776b212 */ /* 0x000fe400078e3cff */
[----:B------:R-:W-:Y:S01]  /*28a90*/  @!P0 LOP3.LUT R121, R121, R120, RZ, 0x3c, !PT ;  /* 0x0000007879798212 */ /* 0x000fe200078e3cff */
[----:B------:R0:W-:Y:S01]  /*28aa0*/  @!P2 ST.E.64 desc[UR50][R14.64], R116 ;  /* 0x000000740e00a985 */ /* 0x0001e2000c101b32 */
[----:B------:R-:W-:-:S03]  /*28ab0*/  @!P3 LOP3.LUT R119, R119, R118, RZ, 0x3c, !PT ;  /* 0x000000767777b212 */ /* 0x000fc600078e3cff */
[----:B------:R-:W5:Y:S01]  /*28ac0*/  LDL R47, [R1+0x108] ;  /* 0x00010800012f7983 */ /* 0x000f620000100800 */
[----:B------:R-:W-:-:S03]  /*28ad0*/  @!P0 LOP3.LUT R120, R121, R120, RZ, 0x3c, !PT ;  /* 0x0000007879788212 */ /* 0x000fc600078e3cff */
[----:B------:R1:W-:Y:S01]  /*28ae0*/  @!P3 ST.E.64 desc[UR50][R12.64], R118 ;  /* 0x000000760c00b985 */ /* 0x0003e2000c101b32 */
[----:B------:R-:W-:Y:S02]  /*28af0*/  @!P0 LOP3.LUT R121, R121, R120, RZ, 0x3c, !PT ;  /* 0x0000007879798212 */ /* 0x000fe400078e3cff */
[-C--:B0-----:R-:W-:Y:S02]  /*28b00*/  @!P0 LEA R14, P4, R81, R43.reuse, 0x2 ;  /* 0x0000002b510e8211 */ /* 0x081fe400078810ff */
[-C--:B------:R-:W-:Y:S02]  /*28b10*/  @!P1 LOP3.LUT R123, R123, R122.reuse, RZ, 0x3c, !PT ;  /* 0x0000007a7b7b9212 */ /* 0x080fe400078e3cff */
[----:B-1----:R-:W-:Y:S02]  /*28b20*/  @!P1 LEA R12, P5, R45, R43, 0x2 ;  /* 0x0000002b2d0c9211 */ /* 0x002fe400078a10ff */
[----:B------:R-:W-:-:S04]  /*28b30*/  @!P1 LOP3.LUT R122, R123, R122, RZ, 0x3c, !PT ;  /* 0x0000007a7b7a9212 */ /* 0x000fc800078e3cff */
[----:B------:R-:W-:Y:S02]  /*28b40*/  @!P1 LOP3.LUT R123, R123, R122, RZ, 0x3c, !PT ;  /* 0x0000007a7b7b9212 */ /* 0x000fe400078e3cff */
[----:B---3--:R-:W-:Y:S02]  /*28b50*/  ISETP.GE.AND P2, PT, R46, UR4, PT ;  /* 0x000000042e007c0c */ /* 0x008fe4000bf46270 */
[-C--:B----4-:R-:W-:Y:S02]  /*28b60*/  @!P0 LEA.HI.X R15, R81, R42.reuse, R125, 0x2, P4 ;  /* 0x0000002a510f8211 */ /* 0x090fe400020f147d */
[----:B------:R-:W3:Y:S04]  /*28b70*/  LDL R81, [R1+0x98] ;  /* 0x0000980001517983 */ /* 0x000ee80000100800 */
[----:B------:R0:W-:Y:S05]  /*28b80*/  @!P0 ST.E.64 desc[UR50][R14.64], R120 ;  /* 0x000000780e008985 */ /* 0x0001ea000c101b32 */
[----:B------:R-:W-:Y:S01]  /*28b90*/  @!P2 IMAD.MOV.U32 R125, RZ, RZ, R4 ;  /* 0x000000ffff7da224 */ /* 0x000fe200078e0004 */
[----:B--2---:R-:W-:-:S02]  /*28ba0*/  @!P1 LEA.HI.X R13, R45, R42, R80, 0x2, P5 ;  /* 0x0000002a2d0d9211 */ /* 0x004fc400028f1450 */
[----:B------:R-:W2:Y:S01]  /*28bb0*/  LDL R45, [R1+0x104] ;  /* 0x00010400012d7983 */ /* 0x000ea20000100800 */
[----:B0-----:R-:W-:Y:S02]  /*28bc0*/  @!P2 LEA R14, P4, R46, R43, 0x2 ;  /* 0x0000002b2e0ea211 */ /* 0x001fe400078810ff */
[----:B------:R-:W-:Y:S01]  /*28bd0*/  ISETP.GE.AND P3, PT, R2, UR4, PT ;  /* 0x0000000402007c0c */ /* 0x000fe2000bf66270 */
[----:B------:R-:W4:Y:S01]  /*28be0*/  LDL R80, [R1+0x94] ;  /* 0x0000940001507983 */ /* 0x000f220000100800 */
[----:B-----5:R-:W-:-:S03]  /*28bf0*/  @!P2 LEA.HI.X R15, R46, R42, R37, 0x2, P4 ;  /* 0x0000002a2e0fa211 */ /* 0x020fc600020f1425 */
[----:B------:R-:W5:Y:S04]  /*28c00*/  LDL R37, [R1+0x100] ;  /* 0x0001000001257983 */ /* 0x000f680000100800 */
[----:B------:R-:W-:Y:S04]  /*28c10*/  @!P1 ST.E.64 desc[UR50][R12.64], R122 ;  /* 0x0000007a0c009985 */ /* 0x000fe8000c101b32 */
[----:B------:R0:W-:Y:S01]  /*28c20*/  @!P2 ST.E.64 desc[UR50][R14.64], R124 ;  /* 0x0000007c0e00a985 */ /* 0x0001e2000c101b32 */
[----:B------:R-:W-:-:S03]  /*28c30*/  ISETP.GE.AND P0, PT, R126, UR4, PT ;  /* 0x000000047e007c0c */ /* 0x000fc6000bf06270 */
[----:B------:R-:W4:Y:S04]  /*28c40*/  LDL R46, [R1+0x90] ;  /* 0x00009000012e7983 */ /* 0x000f280000100800 */
[----:B0-----:R-:W4:Y:S01]  /*28c50*/  LDL R14, [R1+0xf8] ;  /* 0x0000f800010e7983 */ /* 0x001f220000100800 */
[----:B------:R-:W-:Y:S02]  /*28c60*/  ISETP.GE.AND P1, PT, R36, UR4, PT ;  /* 0x0000000424007c0c */ /* 0x000fe4000bf26270 */
[CC--:B------:R-:W-:Y:S01]  /*28c70*/  @!P3 LEA R12, P5, R2.reuse, R43.reuse, 0x2 ;  /* 0x0000002b020cb211 */ /* 0x0c0fe200078a10ff */
[----:B------:R-:W4:Y:S03]  /*28c80*/  LDL R15, [R1+0x84] ;  /* 0x00008400010f7983 */ /* 0x000f260000100800 */
[----:B------:R-:W-:Y:S01]  /*28c90*/  @!P3 LEA.HI.X R13, R2, R42, R44, 0x2, P5 ;  /* 0x0000002a020db211 */ /* 0x000fe200028f142c */
[----:B------:R-:W-:Y:S01]  /*28ca0*/  @!P3 IMAD.MOV.U32 R2, RZ, RZ, R3 ;  /* 0x000000ffff02b224 */ /* 0x000fe200078e0003 */
[----:B------:R-:W4:Y:S01]  /*28cb0*/  LDL R44, [R1+0x8c] ;  /* 0x00008c00012c7983 */ /* 0x000f220000100800 */
[----:B------:R-:W-:Y:S01]  /*28cc0*/  @!P3 IMAD.MOV.U32 R3, RZ, RZ, R5 ;  /* 0x000000ffff03b224 */ /* 0x000fe200078e0005 */
[----:B------:R-:W-:-:S04]  /*28cd0*/  @!P0 LEA R4, P5, R126, R43, 0x2 ;  /* 0x0000002b7e048211 */ /* 0x000fc800078a10ff */
[----:B------:R0:W-:Y:S01]  /*28ce0*/  @!P3 ST.E.64 desc[UR50][R12.64], R2 ;  /* 0x000000020c00b985 */ /* 0x0001e2000c101b32 */
[-C--:B------:R-:W-:Y:S02]  /*28cf0*/  @!P0 LEA.HI.X R5, R126, R42.reuse, R112, 0x2, P5 ;  /* 0x0000002a7e058211 */ /* 0x080fe400028f1470 */
[----:B------:R-:W-:Y:S02]  /*28d00*/  ISETP.GE.AND P4, PT, R0, UR4, PT ;  /* 0x0000000400007c0c */ /* 0x000fe4000bf86270 */
[C---:B------:R-:W-:Y:S02]  /*28d10*/  ISETP.GE.AND P2, PT, R11.reuse, UR4, PT ;  /* 0x000000040b007c0c */ /* 0x040fe4000bf46270 */
[CC--:B0-----:R-:W-:Y:S01]  /*28d20*/  @!P1 LEA R2, P3, R36.reuse, R43.reuse, 0x2 ;  /* 0x0000002b24029211 */ /* 0x0c1fe200078610ff */
[----:B------:R-:W-:Y:S02]  /*28d30*/  @!P0 IMAD.MOV.U32 R12, RZ, RZ, R6 ;  /* 0x000000ffff0c8224 */ /* 0x000fe400078e0006 */
[----:B------:R-:W-:Y:S01]  /*28d40*/  @!P0 IMAD.MOV.U32 R13, RZ, RZ, R8 ;  /* 0x000000ffff0d8224 */ /* 0x000fe200078e0008 */
[----:B------:R-:W-:Y:S01]  /*28d50*/  @!P1 LEA.HI.X R3, R36, R42, R47, 0x2, P3 ;  /* 0x0000002a24039211 */ /* 0x000fe200018f142f */
[----:B------:R-:W4:Y:S04]  /*28d60*/  LDL R8, [R1+0xf4] ;  /* 0x0000f40001087983 */ /* 0x000f280000100800 */
[----:B------:R-:W4:Y:S04]  /*28d70*/  LDL R36, [R1+0x88] ;  /* 0x0000880001247983 */ /* 0x000f280000100800 */
[----:B------:R0:W-:Y:S01]  /*28d80*/  @!P0 ST.E.64 desc[UR50][R4.64], R12 ;  /* 0x0000000c04008985 */ /* 0x0001e2000c101b32 */
[----:B------:R-:W-:-:S03]  /*28d90*/  @!P2 LEA R6, P3, R11, R43, 0x2 ;  /* 0x0000002b0b06a211 */ /* 0x000fc600078610ff */
[----:B------:R-:W4:Y:S01]  /*28da0*/  LDL R47, [R1+0xf0] ;  /* 0x0000f000012f7983 */ /* 0x000f220000100800 */
[----:B0-----:R-:W-:Y:S01]  /*28db0*/  @!P1 IMAD.MOV.U32 R4, RZ, RZ, R7 ;  /* 0x000000ffff049224 */ /* 0x001fe200078e0007 */
[----:B------:R-:W-:Y:S02]  /*28dc0*/  @!P1 MOV R5, R9 ;  /* 0x0000000900059202 */ /* 0x000fe40000000f00 */
[----:B------:R-:W4:Y:S04]  /*28dd0*/  LDL R13, [R1+0x80] ;  /* 0x00008000010d7983 */ /* 0x000f280000100800 */
[----:B------:R0:W-:Y:S04]  /*28de0*/  @!P1 ST.E.64 desc[UR50][R2.64], R4 ;  /* 0x0000000402009985 */ /* 0x0001e8000c101b32 */
[----:B------:R-:W4:Y:S01]  /*28df0*/  LDL R12, [R1+0x7c] ;  /* 0x00007c00010c7983 */ /* 0x000f220000100800 */
[----:B0-----:R-:W-:-:S02]  /*28e00*/  @!P4 LEA R2, P5, R0, R43, 0x2 ;  /* 0x0000002b0002c211 */ /* 0x001fc400078a10ff */
[----:B---3--:R-:W-:Y:S02]  /*28e10*/  ISETP.GE.AND P1, PT, R81, UR4, PT ;  /* 0x0000000451007c0c */ /* 0x008fe4000bf26270 */
[-C--:B--2---:R-:W-:Y:S02]  /*28e20*/  @!P2 LEA.HI.X R7, R11, R42.reuse, R45, 0x2, P3 ;  /* 0x0000002a0b07a211 */ /* 0x084fe400018f142d */
[----:B------:R-:W2:Y:S01]  /*28e30*/  LDL R45, [R1+0xec] ;  /* 0x0000ec00012d7983 */ /* 0x000ea20000100800 */
[----:B------:R-:W-:Y:S02]  /*28e40*/  @!P2 IMAD.MOV.U32 R11, RZ, RZ, R21 ;  /* 0x000000ffff0ba224 */ /* 0x000fe400078e0015 */
[----:B------:R-:W-:Y:S01]  /*28e50*/  @!P4 IMAD.MOV.U32 R21, RZ, RZ, R24 ;  /* 0x000000ffff15c224 */ /* 0x000fe200078e0018 */
[----:B-----5:R-:W-:Y:S02]  /*28e60*/  @!P4 LEA.HI.X R3, R0, R42, R37, 0x2, P5 ;  /* 0x0000002a0003c211 */ /* 0x020fe400028f1425 */
[----:B------:R-:W3:Y:S04]  /*28e70*/  LDL R37, [R1+0xe8] ;  /* 0x0000e80001257983 */ /* 0x000ee80000100800 */
[----:B------:R-:W5:Y:S04]  /*28e80*/  LDL R0, [R1+0x78] ;  /* 0x0000780001007983 */ /* 0x000f680000100800 */
[----:B------:R0:W-:Y:S04]  /*28e90*/  @!P2 ST.E.64 desc[UR50][R6.64], R10 ;  /* 0x0000000a0600a985 */ /* 0x0001e8000c101b32 */
[----:B------:R1:W-:Y:S04]  /*28ea0*/  @!P4 ST.E.64 desc[UR50][R2.64], R20 ;  /* 0x000000140200c985 */ /* 0x0003e8000c101b32 */
[----:B0-----:R-:W5:Y:S01]  /*28eb0*/  LDL R11, [R1+0xdc] ;  /* 0x0000dc00010b7983 */ /* 0x001f620000100800 */
[----:B-1----:R-:W-:-:S03]  /*28ec0*/  @!P1 LEA R2, P5, R81, R43, 0x2 ;  /* 0x0000002b51029211 */ /* 0x002fc600078a10ff */
[----:B------:R-:W5:Y:S01]  /*28ed0*/  LDL R20, [R1+0xe4] ;  /* 0x0000e40001147983 */ /* 0x000f620000100800 */
[----:B----4-:R-:W-:-:S03]  /*28ee0*/  @!P1 LEA.HI.X R3, R81, R42, R14, 0x2, P5 ;  /* 0x0000002a51039211 */ /* 0x010fc600028f140e */
[----:B------:R-:W4:Y:S04]  /*28ef0*/  LDL R10, [R1+0xd8] ;  /* 0x0000d800010a7983 */ /* 0x000f280000100800 */
[----:B------:R-:W4:Y:S01]  /*28f00*/  LDL R14, [R1+0xe0] ;  /* 0x0000e000010e7983 */ /* 0x000f220000100800 */
[----:B------:R-:W-:Y:S02]  /*28f10*/  ISETP.GE.AND P0, PT, R110, UR4, PT ;  /* 0x000000046e007c0c */ /* 0x000fe4000bf06270 */
[----:B------:R-:W-:Y:S02]  /*28f20*/  ISETP.GE.AND P2, PT, R80, UR4, PT ;  /* 0x0000000450007c0c */ /* 0x000fe4000bf46270 */
[----:B------:R-:W-:-:S09]  /*28f30*/  ISETP.GE.AND P4, PT, R46, UR4, PT ;  /* 0x000000042e007c0c */ /* 0x000fd2000bf86270 */
        /* <DEDUP_REMOVED lines=8> */
[CC--:B0-----:R-:W-:Y:S01]  /*28fc0*/  @!P2 LEA R4, P0, R80.reuse, R43.reuse, 0x2 ;  /* 0x0000002b5004a211 */ /* 0x0c1fe200078010ff */
[----:B------:R-:W-:Y:S02]  /*28fd0*/  @!P2 IMAD.MOV.U32 R6, RZ, RZ, R32 ;  /* 0x000000ffff06a224 */ /* 0x000fe400078e0020 */
[----:B------:R-:W-:Y:S01]  /*28fe0*/  @!P2 IMAD.MOV.U32 R7, RZ, RZ, R34 ;  /* 0x000000ffff07a224 */ /* 0x000fe200078e0022 */
[----:B------:R-:W-:Y:S02]  /*28ff0*/  @!P2 LEA.HI.X R5, R80, R42, R8, 0x2, P0 ;  /* 0x0000002a5005a211 */ /* 0x000fe400000f1408 */
[----:B-1----:R-:W-:-:S02]  /*29000*/  @!P4 LEA R2, P1, R46, R43, 0x2 ;  /* 0x0000002b2e02c211 */ /* 0x002fc400078210ff */
[----:B------:R-:W-:Y:S01]  /*29010*/  ISETP.GE.AND P0, PT, R36, UR4, PT ;  /* 0x0000000424007c0c */ /* 0x000fe2000bf06270 */
[----:B------:R0:W-:Y:S01]  /*29020*/  @!P2 ST.E.64 desc[UR50][R4.64], R6 ;  /* 0x000000060400a985 */ /* 0x0001e2000c101b32 */
[----:B------:R-:W-:Y:S02]  /*29030*/  @!P4 LEA.HI.X R3, R46, R42, R47, 0x2, P1 ;  /* 0x0000002a2e03c211 */ /* 0x000fe400008f142f */
[----:B------:R-:W-:Y:S02]  /*29040*/  ISETP.GE.AND P1, PT, R15, UR4, PT ;  /* 0x000000040f007c0c */ /* 0x000fe4000bf26270 */
[----:B------:R-:W-:Y:S01]  /*29050*/  @!P3 LEA R8, P5, R44, R43, 0x2 ;  /* 0x0000002b2c08b211 */ /* 0x000fe200078a10ff */
[----:B0-----:R-:W-:Y:S02]  /*29060*/  @!P4 IMAD.MOV.U32 R4, RZ, RZ, R33 ;  /* 0x000000ffff04c224 */ /* 0x001fe400078e0021 */
[----:B------:R-:W-:-:S05]  /*29070*/  @!P4 IMAD.MOV.U32 R5, RZ, RZ, R35 ;  /* 0x000000ffff05c224 */ /* 0x000fca00078e0023 */
[----:B------:R0:W-:Y:S01]  /*29080*/  @!P4 ST.E.64 desc[UR50][R2.64], R4 ;  /* 0x000000040200c985 */ /* 0x0001e2000c101b32 */
[----:B------:R-:W-:Y:S01]  /*29090*/  ISETP.GE.AND P4, PT, R13, UR4, PT ;  /* 0x000000040d007c0c */ /* 0x000fe2000bf86270 */
[----:B------:R-:W-:Y:S01]  /*290a0*/  @!P0 IMAD.MOV.U32 R7, RZ, RZ, R55 ;  /* 0x000000ffff078224 */ /* 0x000fe200078e0037 */
[----:B------:R-:W-:Y:S01]  /*290b0*/  @!P0 MOV R6, R53 ;  /* 0x0000003500068202 */ /* 0x000fe20000000f00 */
[----:B0-----:R-:W-:Y:S02]  /*290c0*/  @!P3 IMAD.MOV.U32 R2, RZ, RZ, R52 ;  /* 0x000000ffff02b224 */ /* 0x001fe400078e0034 */
[----:B------:R-:W-:Y:S01]  /*290d0*/  @!P3 IMAD.MOV.U32 R3, RZ, RZ, R54 ;  /* 0x000000ffff03b224 */ /* 0x000fe200078e0036 */
[----:B------:R-:W-:Y:S02]  /*290e0*/  @!P0 LEA R4, P2, R36, R43, 0x2 ;  /* 0x0000002b24048211 */ /* 0x000fe400078410ff */
[----:B--2---:R-:W-:Y:S02]  /*290f0*/  @!P3 LEA.HI.X R9, R44, R42, R45, 0x2, P5 ;  /* 0x0000002a2c09b211 */ /* 0x004fe400028f142d */
[----:B------:R-:W-:-:S03]  /*29100*/  ISETP.GE.AND P5, PT, R12, UR4, PT ;  /* 0x000000040c007c0c */ /* 0x000fc6000bfa6270 */
[----:B------:R0:W-:Y:S01]  /*29110*/  @!P3 ST.E.64 desc[UR50][R8.64], R2 ;  /* 0x000000020800b985 */ /* 0x0001e2000c101b32 */
[----:B---3--:R-:W-:Y:S02]  /*29120*/  @!P0 LEA.HI.X R5, R36, R42, R37, 0x2, P2 ;  /* 0x0000002a24058211 */ /* 0x008fe400010f1425 */
[----:B-----5:R-:W-:-:S03]  /*29130*/  ISETP.GE.AND P3, PT, R0, UR4, PT ;  /* 0x0000000400007c0c */ /* 0x020fc6000bf66270 */
[----:B------:R1:W-:Y:S01]  /*29140*/  @!P0 ST.E.64 desc[UR50][R4.64], R6 ;  /* 0x0000000604008985 */ /* 0x0003e2000c101b32 */
[-C--:B0-----:R-:W-:Y:S01]  /*29150*/  @!P1 LEA R2, P2, R15, R43.reuse, 0x2 ;  /* 0x0000002b0f029211 */ /* 0x081fe200078410ff */
[----:B------:R-:W-:Y:S02]  /*29160*/  @!P4 IMAD.MOV.U32 R8, RZ, RZ, R57 ;  /* 0x000000ffff08c224 */ /* 0x000fe400078e0039 */
[----:B------:R-:W-:Y:S02]  /*29170*/  @!P4 IMAD.MOV.U32 R9, RZ, RZ, R59 ;  /* 0x000000ffff09c224 */ /* 0x000fe400078e003b */
[----:B-1----:R-:W-:Y:S01]  /*29180*/  @!P1 IMAD.MOV.U32 R4, RZ, RZ, R56 ;  /* 0x000000ffff049224 */ /* 0x002fe200078e0038 */
[----:B------:R-:W-:Y:S01]  /*29190*/  @!P4 LEA R6, P0, R13, R43, 0x2 ;  /* 0x0000002b0d06c211 */ /* 0x000fe200078010ff */
[----:B------:R-:W-:Y:S01]  /*291a0*/  @!P1 IMAD.MOV.U32 R5, RZ, RZ, R58 ;  /* 0x000000ffff059224 */ /* 0x000fe200078e003a */
[----:B------:R-:W-:-:S05]  /*291b0*/  @!P1 LEA.HI.X R3, R15, R42, R20, 0x2, P2 ;  /* 0x0000002a0f039211 */ /* 0x000fca00010f1414 */
[----:B------:R0:W-:Y:S01]  /*291c0*/  @!P1 ST.E.64 desc[UR50][R2.64], R4 ;  /* 0x0000000402009985 */ /* 0x0001e2000c101b32 */
[----:B----4-:R-:W-:-:S05]  /*291d0*/  @!P4 LEA.HI.X R7, R13, R42, R14, 0x2, P0 ;  /* 0x0000002a0d07c211 */ /* 0x010fca00000f140e */
[----:B------:R1:W-:Y:S01]  /*291e0*/  @!P4 ST.E.64 desc[UR50][R6.64], R8 ;  /* 0x000000080600c985 */ /* 0x0003e2000c101b32 */
[-C--:B0-----:R-:W-:Y:S02]  /*291f0*/  @!P5 LEA R2, P1, R12, R43.reuse, 0x2 ;  /* 0x0000002b0c02d211 */ /* 0x081fe400078210ff */
[----:B------:R-:W-:Y:S02]  /*29200*/  @!P3 LEA R4, P2, R0, R43, 0x2 ;  /* 0x0000002b0004b211 */ /* 0x000fe400078410ff */
[-C--:B------:R-:W-:Y:S02]  /*29210*/  @!P5 LEA.HI.X R3, R12, R42.reuse, R11, 0x2, P1 ;  /* 0x0000002a0c03d211 */ /* 0x080fe400008f140b */
[----:B------:R-:W-:Y:S01]  /*29220*/  @!P3 LEA.HI.X R5, R0, R42, R10, 0x2, P2 ;  /* 0x0000002a0005b211 */ /* 0x000fe200010f140a */
[----:B-1----:R-:W-:Y:S02]  /*29230*/  @!P5 IMAD.MOV.U32 R6, RZ, RZ, R60 ;  /* 0x000000ffff06d224 */ /* 0x002fe400078e003c */
[----:B------:R-:W-:-:S02]  /*29240*/  @!P5 IMAD.MOV.U32 R7, RZ, RZ, R62 ;  /* 0x000000ffff07d224 */ /* 0x000fc400078e003e */
[----:B------:R-:W-:Y:S02]  /*29250*/  @!P3 IMAD.MOV.U32 R8, RZ, RZ, R61 ;  /* 0x000000ffff08b224 */ /* 0x000fe400078e003d */
[----:B------:R-:W-:Y:S01]  /*29260*/  @!P3 IMAD.MOV.U32 R9, RZ, RZ, R63 ;  /* 0x000000ffff09b224 */ /* 0x000fe200078e003f */
[----:B------:R3:W-:Y:S04]  /*29270*/  @!P5 ST.E.64 desc[UR50][R2.64], R6 ;  /* 0x000000060200d985 */ /* 0x0007e8000c101b32 */
[----:B------:R3:W-:Y:S02]  /*29280*/  @!P3 ST.E.64 desc[UR50][R4.64], R8 ;  /* 0x000000080400b985 */ /* 0x0007e4000c101b32 */
.L_x_6810:
[----:B------:R-:W-:Y:S05]  /*29290*/  BSYNC B1 ;  /* 0x0000000000017941 */ /* 0x000fea0003800000 */
.L_x_6809:
[----:B------:R-:W-:-:S03]  /*292a0*/  UMOV UR4, 0xffffffff ;  /* 0xffffffff00047882 */ /* 0x000fc60000000000 */
[----:B------:R-:W-:Y:S05]  /*292b0*/  BRA.DIV UR4, `(.L_x_6811) ;  /* 0x000000fa04e07947 */ /* 0x000fea000b800000 */
[----:B0-----:R-:W0:Y:S04]  /*292c0*/  SHFL.IDX PT, R41, R41, 0x1, 0x1c1f ;  /* 0x003c1f0029297f89 */ /* 0x001e2800000e0000 */
[----:B------:R4:W0:Y:S02]  /*292d0*/  SHFL.IDX PT, R14, R40, 0x1, 0x1c1f ;  /* 0x003c1f00280e7f89 */ /* 0x00082400000e0000 */
.L_x_7137:
[----:B------:R-:W-:-:S13]  /*292e0*/  ISETP.GE.AND P0, PT, R39, R38, PT ;  /* 0x000000262700720c */ /* 0x000fda0003f06270 */
[----:B------:R-:W-:Y:S05]  /*292f0*/  @P0 BRA `(.L_x_6807) ;  /* 0x0000001c00380947 */ /* 0x000fea0003800000 */
[----:B------:R-:W5:Y:S01]  /*29300*/  LDL R46, [R1+0x54] ;  /* 0x00005400012e7983 */ /* 0x000f620000100800 */
[----:B------:R-:W-:-:S03]  /*29310*/  ULDC UR4, c[0x0][0xac8] ;  /* 0x0002b20000047ab9 */ /* 0x000fc60000000800 */
[----:B------:R-:W5:Y:S04]  /*29320*/  LDL R58, [R1+0xd0] ;  /* 0x0000d000013a7983 */ /* 0x000f680000100800 */
[----:B------:R-:W5:Y:S04]  /*29330*/  LDL R44, [R1+0x130] ;  /* 0x00013000012c7983 */ /* 0x000f680000100800 */
[----:B---3--:R-:W3:Y:S04]  /*29340*/  LDL R6, [R1+0x108] ;  /* 0x0001080001067983 */ /* 0x008ee80000100800 */
        /* <DEDUP_REMOVED lines=25> */
[----:B----4-:R-:W4:Y:S04]  /*294e0*/  LDL R40, [R1+0xa0] ;  /* 0x0000a00001287983 */ /* 0x010f280000100800 */
        /* <DEDUP_REMOVED lines=9> */
[----:B-----5:R-:W-:-:S02]  /*29580*/  ISETP.GE.AND P3, PT, R46, UR4, PT ;  /* 0x000000042e007c0c */ /* 0x020fc4000bf66270 */
[----:B------:R-:W-:Y:S01]  /*29590*/  ISETP.GE.AND P0, PT, R58, UR4, PT ;  /* 0x000000043a007c0c */ /* 0x000fe2000bf06270 */
[----:B------:R-:W-:-:S10]  /*295a0*/  IMAD.MOV.U32 R63, RZ, RZ, R44 ;  /* 0x000000ffff3f7224 */ /* 0x000fd400078e002c */
[----:B0-----:R-:W-:Y:S02]  /*295b0*/  @!P3 IMAD.MOV.U32 R2, RZ, RZ, R14 ;  /* 0x000000ffff02b224 */ /* 0x001fe400078e000e */
[----:B------:R-:W-:Y:S02]  /*295c0*/  @!P3 IMAD.MOV.U32 R3, RZ, RZ, R41 ;  /* 0x000000ffff03b224 */ /* 0x000fe400078e0029 */
[----:B---3--:R-:W-:Y:S01]  /*295d0*/  IMAD.MOV.U32 R44, RZ, RZ, R6 ;  /* 0x000000ffff2c7224 */ /* 0x008fe200078e0006 */
[----:B------:R-:W-:Y:S01]  /*295e0*/  @!P0 LEA R6, P4, R58, R14, 0x2 ;  /* 0x0000000e3a068211 */ /* 0x000fe200078810ff */
[----:B------:R-:W-:Y:S01]  /*295f0*/  @!P3 IMAD.WIDE R2, R46, 0x4, R2 ;  /* 0x000000042e02b825 */ /* 0x000fe200078e0202 */
[----:B------:R-:W-:-:S03]  /*29600*/  MOV R46, R5 ;  /* 0x00000005002e7202 */ /* 0x000fc60000000f00 */
[----:B------:R-:W-:Y:S02]  /*29610*/  IMAD.MOV.U32 R56, RZ, RZ, R42 ;  /* 0x000000ffff387224 */ /* 0x000fe400078e002a */
[----:B------:R-:W-:Y:S01]  /*29620*/  IMAD.MOV.U32 R54, RZ, RZ, R35 ;  /* 0x000000ffff367224 */ /* 0x000fe200078e0023 */
[----:B------:R-:W3:Y:S01]  /*29630*/  LDL R42, [R1+0x11c] ;  /* 0x00011c00012a7983 */ /* 0x000ee20000100800 */
[----:B------:R-:W-:Y:S02]  /*29640*/  IMAD.MOV.U32 R52, RZ, RZ, R27 ;  /* 0x000000ffff347224 */ /* 0x000fe400078e001b */
[----:B------:R-:W-:Y:S02]  /*29650*/  IMAD.MOV.U32 R27, RZ, RZ, R13 ;  /* 0x000000ffff1b7224 */ /* 0x000fe400078e000d */
[----:B------:R-:W-:Y:S01]  /*29660*/  IMAD.MOV.U32 R13, RZ, RZ, R7 ;  /* 0x000000ffff0d7224 */ /* 0x000fe200078e0007 */
[----:B------:R-:W-:Y:S01]  /*29670*/  @!P0 LEA.HI.X R7, R58, R41, R63, 0x2, P4 ;  /* 0x000000293a078211 */ /* 0x000fe200020f143f */
[----:B------:R-:W-:-:S02]  /*29680*/  IMAD.MOV.U32 R58, RZ, RZ, R54 ;  /* 0x000000ffff3a7224 */ /* 0x000fc400078e0036 */
[----:B------:R-:W-:Y:S02]  /*29690*/  IMAD.MOV.U32 R54, RZ, RZ, R46 ;  /* 0x000000ffff367224 */ /* 0x000fe400078e002e */
[----:B------:R-:W-:Y:S01]  /*296a0*/  IMAD.MOV.U32 R46, RZ, RZ, R37 ;  /* 0x000000ffff2e7224 */ /* 0x000fe200078e0025 */
[----:B------:R-:W-:Y:S02]  /*296b0*/  MOV R37, R34 ;  /* 0x0000002200257202 */ /* 0x000fe40000000f00 */
[----:B------:R-:W5:Y:S01]  /*296c0*/  LDL R34, [R1+0x10c] ;  /* 0x00010c0001227983 */ /* 0x000f620000100800 */
[----:B------:R-:W-:Y:S01]  /*296d0*/  ISETP.GE.AND P1, PT, R62, UR4, PT ;  /* 0x000000043e007c0c */ /* 0x000fe2000bf26270 */
[----:B------:R-:W-:Y:S02]  /*296e0*/  @!P3 IMAD.MOV.U32 R5, RZ, RZ, R66 ;  /* 0x000000ffff05b224 */ /* 0x000fe400078e0042 */
[----:B------:R-:W-:Y:S02]  /*296f0*/  IMAD.MOV.U32 R35, RZ, RZ, R25 ;  /* 0x000000ffff237224 */ /* 0x000fe400078e0019 */
[----:B------:R-:W-:-:S02]  /*29700*/  IMAD.MOV.U32 R25, RZ, RZ, R4 ;  /* 0x000000ffff197224 */ /* 0x000fc400078e0004 */
[----:B------:R-:W-:Y:S02]  /*29710*/  @!P3 IMAD.MOV.U32 R4, RZ, RZ, R64 ;  /* 0x000000ffff04b224 */ /* 0x000fe400078e0040 */
[----:B------:R-:W-:-:S03]  /*29720*/  IMAD.MOV.U32 R63, RZ, RZ, R56 ;  /* 0x000000ffff3f7224 */ /* 0x000fc600078e0038 */
[----:B------:R0:W-:Y:S01]  /*29730*/  @!P3 ST.E.64 desc[UR50][R2.64], R4 ;  /* 0x000000040200b985 */ /* 0x0001e2000c101b32 */
[----:B------:R-:W-:Y:S01]  /*29740*/  IMAD.MOV.U32 R56, RZ, RZ, R52 ;  /* 0x000000ffff387224 */ /* 0x000fe200078e0034 */
[----:B0-----:R-:W-:-:S04]  /*29750*/  @!P1 LEA R2, P5, R62, R14, 0x2 ;  /* 0x0000000e3e029211 */ /* 0x001fc800078a10ff */
[----:B------:R-:W-:Y:S01]  /*29760*/  @!P1 LEA.HI.X R3, R62, R41, R63, 0x2, P5 ;  /* 0x000000293e039211 */ /* 0x000fe200028f143f */
[----:B------:R-:W-:Y:S02]  /*29770*/  IMAD.MOV.U32 R62, RZ, RZ, R58 ;  /* 0x000000ffff3e7224 */ /* 0x000fe400078e003a */
[----:B------:R-:W-:Y:S02]  /*29780*/  IMAD.MOV.U32 R58, RZ, RZ, R56 ;  /* 0x000000ffff3a7224 */ /* 0x000fe400078e0038 */
[----:B------:R-:W-:Y:S02]  /*29790*/  IMAD.MOV.U32 R56, RZ, RZ, R54 ;  /* 0x000000ffff387224 */ /* 0x000fe400078e0036 */
[----:B---3--:R-:W-:Y:S02]  /*297a0*/  IMAD.MOV.U32 R52, RZ, RZ, R42 ;  /* 0x000000ffff347224 */ /* 0x008fe400078e002a */
[----:B------:R-:W-:Y:S02]  /*297b0*/  IMAD.MOV.U32 R42, RZ, RZ, R36 ;  /* 0x000000ffff2a7224 */ /* 0x000fe400078e0024 */
[----:B------:R-:W-:-:S02]  /*297c0*/  IMAD.MOV.U32 R36, RZ, RZ, R32 ;  /* 0x000000ffff247224 */ /* 0x000fc400078e0020 */
[----:B------:R-:W-:Y:S01]  /*297d0*/  IMAD.MOV.U32 R54, RZ, RZ, R52 ;  /* 0x000000ffff367224 */ /* 0x000fe200078e0034 */
[----:B------:R-:W-:Y:S01]  /*297e0*/  ISETP.GE.AND P2, PT, R61, UR4, PT ;  /* 0x000000043d007c0c */ /* 0x000fe2000bf46270 */
[----:B------:R-:W-:Y:S02]  /*297f0*/  IMAD.MOV.U32 R52, RZ, RZ, R46 ;  /* 0x000000ffff347224 */ /* 0x000fe400078e002e */
[----:B------:R-:W-:Y:S02]  /*29800*/  @!P0 IMAD.MOV.U32 R4, RZ, RZ, R65 ;  /* 0x000000ffff048224 */ /* 0x000fe400078e0041 */
[----:B------:R-:W-:Y:S01]  /*29810*/  @!P0 IMAD.MOV.U32 R5, RZ, RZ, R67 ;  /* 0x000000ffff058224 */ /* 0x000fe200078e0043 */
[----:B------:R-:W-:Y:S01]  /*29820*/  MOV R47, R45 ;  /* 0x0000002d002f7202 */ /* 0x000fe20000000f00 */
[----:B------:R-:W-:Y:S01]  /*29830*/  IMAD.MOV.U32 R46, RZ, RZ, R42 ;  /* 0x000000ffff2e7224 */ /* 0x000fe200078e002a */
[----:B--2---:R-:W-:Y:S01]  /*29840*/  ISETP.GE.AND P3, PT, R60, UR4, PT ;  /* 0x000000043c007c0c */ /* 0x004fe2000bf66270 */
[----:B------:R-:W-:Y:S01]  /*29850*/  IMAD.MOV.U32 R42, RZ, RZ, R36 ;  /* 0x000000ffff2a7224 */ /* 0x000fe200078e0024 */
[----:B------:R-:W2:Y:S01]  /*29860*/  LDL R32, [R1+0x8c] ;  /* 0x00008c0001207983 */ /* 0x000ea20000100800 */
[----:B-----5:R-:W-:-:S03]  /*29870*/  MOV R36, R34 ;  /* 0x0000002200247202 */ /* 0x020fc60000000f00 */
[----:B------:R-:W3:Y:S04]  /*29880*/  LDL R34, [R1+0x100] ;  /* 0x0001000001227983 */ /* 0x000ee80000100800 */
[----:B------:R0:W-:Y:S01]  /*29890*/  @!P0 ST.E.64 desc[UR50][R6.64], R4 ;  /* 0x0000000406008985 */ /* 0x0001e2000c101b32 */
[----:B------:R-:W-:Y:S02]  /*298a0*/  IMAD.MOV.U32 R45, RZ, RZ, R43 ;  /* 0x000000ffff2d7224 */ /* 0x000fe400078e002b */
[----:B------:R-:W-:Y:S02]  /*298b0*/  IMAD.MOV.U32 R43, RZ, RZ, R24 ;  /* 0x000000ffff2b7224 */ /* 0x000fe400078e0018 */
[----:B------:R-:W5:Y:S01]  /*298c0*/  LDL R24, [R1+0x9c] ;  /* 0x00009c0001187983 */ /* 0x000f620000100800 */
[----:B0-----:R-:W-:-:S04]  /*298d0*/  @!P2 LEA R6, P4, R61, R14, 0x2 ;  /* 0x0000000e3d06a211 */ /* 0x001fc800078810ff */
[----:B------:R-:W-:Y:S01]  /*298e0*/  @!P2 LEA.HI.X R7, R61, R41, R62, 0x2, P4 ;  /* 0x000000293d07a211 */ /* 0x000fe200020f143e */
[----:B------:R-:W-:Y:S02]  /*298f0*/  IMAD.MOV.U32 R61, RZ, RZ, R58 ;  /* 0x000000ffff3d7224 */ /* 0x000fe400078e003a */
[----:B------:R-:W-:Y:S02]  /*29900*/  IMAD.MOV.U32 R58, RZ, RZ, R56 ;  /* 0x000000ffff3a7224 */ /* 0x000fe400078e0038 */
[----:B------:R-:W-:Y:S02]  /*29910*/  IMAD.MOV.U32 R56, RZ, RZ, R54 ;  /* 0x000000ffff387224 */ /* 0x000fe400078e0036 */
[----:B------:R-:W-:Y:S02]  /*29920*/  IMAD.MOV.U32 R54, RZ, RZ, R52 ;  /* 0x000000ffff367224 */ /* 0x000fe400078e0034 */
[----:B------:R-:W-:Y:S02]  /*29930*/  IMAD.MOV.U32 R52, RZ, RZ, R46 ;  /* 0x000000ffff347224 */ /* 0x000fe400078e002e */
[----:B------:R-:W-:-:S02]  /*29940*/  IMAD.MOV.U32 R46, RZ, RZ, R42 ;  /* 0x000000ffff2e7224 */ /* 0x000fc400078e002a */
[----:B------:R-:W-:Y:S02]  /*29950*/  IMAD.MOV.U32 R42, RZ, RZ, R36 ;  /* 0x000000ffff2a7224 */ /* 0x000fe400078e0024 */
        /* <DEDUP_REMOVED lines=10> */
[----:B---3--:R-:W-:Y:S01]  /*29a00*/  IMAD.MOV.U32 R36, RZ, RZ, R34 ;  /* 0x000000ffff247224 */ /* 0x008fe200078e0022 */
[----:B------:R-:W-:Y:S01]  /*29a10*/  MOV R34, R21 ;  /* 0x0000001500227202 */ /* 0x000fe20000000f00 */
[----:B------:R-:W-:-:S02]  /*29a20*/  IMAD.MOV.U32 R21, RZ, RZ, R12 ;  /* 0x000000ffff157224 */ /* 0x000fc400078e000c */
[----:B------:R-:W-:Y:S02]  /*29a30*/  IMAD.MOV.U32 R12, RZ, RZ, R8 ;  /* 0x000000ffff0c7224 */ /* 0x000fe400078e0008 */
[----:B------:R-:W3:Y:S01]  /*29a40*/  LDL R8, [R1+0xec] ;  /* 0x0000ec0001087983 */ /* 0x000ee20000100800 */
[----:B------:R-:W-:Y:S01]  /*29a50*/  IMAD.MOV.U32 R42, RZ, RZ, R36 ;  /* 0x000000ffff2a7224 */ /* 0x000fe200078e0024 */
[----:B------:R-:W-:Y:S02]  /*29a60*/  MOV R36, R21 ;  /* 0x0000001500247202 */ /* 0x000fe40000000f00 */
[----:B------:R-:W2:Y:S01]  /*29a70*/  LDL R21, [R1+0x80] ;  /* 0x0000800001157983 */ /* 0x000ea20000100800 */
[----:B------:R-:W-:Y:S01]  /*29a80*/  ISETP.GE.AND P0, PT, R59, UR4, PT ;  /* 0x000000043b007c0c */ /* 0x000fe2000bf06270 */
[----:B------:R-:W-:Y:S01]  /*29a90*/  @!P2 IMAD.MOV.U32 R4, RZ, RZ, R69 ;  /* 0x000000ffff04a224 */ /* 0x000fe200078e0045 */
[----:B------:R-:W-:Y:S01]  /*29aa0*/  ISETP.GE.AND P1, PT, R57, UR4, PT ;  /* 0x0000000439007c0c */ /* 0x000fe2000bf26270 */
[----:B------:R-:W-:-:S05]  /*29ab0*/  @!P2 IMAD.MOV.U32 R5, RZ, RZ, R71 ;  /* 0x000000ffff05a224 */ /* 0x000fca00078e0047 */
[----:B------:R0:W-:Y:S01]  /*29ac0*/  @!P2 ST.E.64 desc[UR50][R6.64], R4 ;  /* 0x000000040600a985 */ /* 0x0001e2000c101b32 */
[----:B------:R-:W-:Y:S01]  /*29ad0*/  ISETP.GE.AND P2, PT, R55, UR4, PT ;  /* 0x0000000437007c0c */ /* 0x000fe2000bf46270 */
        /* <DEDUP_REMOVED lines=23> */
[----:B------:R-:W-:Y:S02]  /*29c50*/  ISETP.GE.AND P2, PT, R43, UR4, PT ;  /* 0x000000042b007c0c */ /* 0x000fe4000bf46270 */
[----:B------:R-:W-:Y:S01]  /*29c60*/  ISETP.GE.AND P4, PT, R35, UR4, PT ;  /* 0x0000000423007c0c */ /* 0x000fe2000bf86270 */
[----:B0-----:R-:W-:Y:S02]  /*29c70*/  @!P3 IMAD.MOV.U32 R4, RZ, RZ, R82 ;  /* 0x000000ffff04b224 */ /* 0x001fe400078e0052 */
[----:B------:R-:W-:Y:S01]  /*29c80*/  @!P3 IMAD.MOV.U32 R5, RZ, RZ, R84 ;  /* 0x000000ffff05b224 */ /* 0x000fe200078e0054 */
[----:B------:R-:W-:-:S04]  /*29c90*/  @!P0 LEA R6, P5, R47, R14, 0x2 ;  /* 0x0000000e2f068211 */ /* 0x000fc800078a10ff */
[----:B------:R0:W-:Y:S01]  /*29ca0*/  @!P3 ST.E.64 desc[UR50][R2.64], R4 ;  /* 0x000000040200b985 */ /* 0x0001e2000c101b32 */
[----:B------:R-:W-:Y:S02]  /*29cb0*/  @!P0 LEA.HI.X R7, R47, R41, R52, 0x2, P5 ;  /* 0x000000292f078211 */ /* 0x000fe400028f1434 */
[----:B0-----:R-:W-:Y:S01]  /*29cc0*/  @!P0 MOV R4, R83 ;  /* 0x0000005300048202 */ /* 0x001fe20000000f00 */
[----:B------:R-:W-:Y:S01]  /*29cd0*/  @!P0 IMAD.MOV.U32 R5, RZ, RZ, R85 ;  /* 0x000000ffff058224 */ /* 0x000fe200078e0055 */
[----:B------:R-:W-:-:S04]  /*29ce0*/  @!P1 LEA R2, P3, R45, R14, 0x2 ;  /* 0x0000000e2d029211 */ /* 0x000fc800078610ff */
[----:B------:R0:W-:Y:S01]  /*29cf0*/  @!P0 ST.E.64 desc[UR50][R6.64], R4 ;  /* 0x0000000406008985 */ /* 0x0001e2000c101b32 */
[-C--:B------:R-:W-:Y:S02]  /*29d00*/  @!P1 LEA.HI.X R3, R45, R41.reuse, R46, 0x2, P3 ;  /* 0x000000292d039211 */ /* 0x080fe400018f142e */
[----:B----4-:R-:W-:Y:S01]  /*29d10*/  ISETP.GE.AND P0, PT, R40, UR4, PT ;  /* 0x0000000428007c0c */ /* 0x010fe2000bf06270 */
[----:B0-----:R-:W-:Y:S01]  /*29d20*/  @!P1 IMAD.MOV.U32 R4, RZ, RZ, R86 ;  /* 0x000000ffff049224 */ /* 0x001fe200078e0056 */
[C---:B------:R-:W-:Y:S01]  /*29d30*/  @!P2 LEA R6, P3, R43.reuse, R14, 0x2 ;  /* 0x0000000e2b06a211 */ /* 0x040fe200078610ff */
[----:B------:R-:W-:Y:S02]  /*29d40*/  @!P1 IMAD.MOV.U32 R5, RZ, RZ, R88 ;  /* 0x000000ffff059224 */ /* 0x000fe400078e0058 */
[----:B------:R-:W-:Y:S01]  /*29d50*/  @!P2 IMAD.MOV.U32 R88, RZ, RZ, R87 ;  /* 0x000000ffff58a224 */ /* 0x000fe200078e0057 */
[----:B------:R-:W-:Y:S02]  /*29d60*/  @!P2 LEA.HI.X R7, R43, R41, R44, 0x2, P3 ;  /* 0x000000292b07a211 */ /* 0x000fe400018f142c */
[----:B------:R0:W-:Y:S01]  /*29d70*/  @!P1 ST.E.64 desc[UR50][R2.64], R4 ;  /* 0x0000000402009985 */ /* 0x0001e2000c101b32 */
[----:B-----5:R-:W-:-:S03]  /*29d80*/  ISETP.GE.AND P1, PT, R24, UR4, PT ;  /* 0x0000000418007c0c */ /* 0x020fc6000bf26270 */
[----:B------:R1:W-:Y:S01]  /*29d90*/  @!P2 ST.E.64 desc[UR50][R6.64], R88 ;  /* 0x000000580600a985 */ /* 0x0003e2000c101b32 */
[----:B------:R-:W-:Y:S02]  /*29da0*/  ISETP.GE.AND P2, PT, R12, UR4, PT ;  /* 0x000000040c007c0c */ /* 0x000fe4000bf46270 */
[----:B0-----:R-:W-:-:S04]  /*29db0*/  @!P4 LEA R2, P5, R35, R14, 0x2 ;  /* 0x0000000e2302c211 */ /* 0x001fc800078a10ff */
[----:B------:R-:W-:Y:S01]  /*29dc0*/  @!P4 LEA.HI.X R3, R35, R41, R37, 0x2, P5 ;  /* 0x000000292303c211 */ /* 0x000fe200028f1425 */
[----:B-1----:R-:W-:Y:S02]  /*29dd0*/  @!P4 IMAD.MOV.U32 R6, RZ, RZ, R90 ;  /* 0x000000ffff06c224 */ /* 0x002fe400078e005a */
[----:B------:R-:W-:Y:S02]  /*29de0*/  @!P4 IMAD.MOV.U32 R7, RZ, RZ, R92 ;  /* 0x000000ffff07c224 */ /* 0x000fe400078e005c */
[----:B------:R-:W-:-:S03]  /*29df0*/  IMAD.MOV.U32 R37, RZ, RZ, R33 ;  /* 0x000000ffff257224 */ /* 0x000fc600078e0021 */
[----:B------:R0:W-:Y:S01]  /*29e00*/  @!P4 ST.E.64 desc[UR50][R2.64], R6 ;  /* 0x000000060200c985 */ /* 0x0001e2000c101b32 */
[----:B------:R-:W-:Y:S01]  /*29e10*/  ISETP.GE.AND P4, PT, R36, UR4, PT ;  /* 0x0000000424007c0c */ /* 0x000fe2000bf86270 */
[----:B------:R-:W-:Y:S01]  /*29e20*/  IMAD.MOV.U32 R35, RZ, RZ, R9 ;  /* 0x000000ffff237224 */ /* 0x000fe200078e0009 */
[----:B------:R-:W-:Y:S01]  /*29e30*/  @!P1 LEA R4, P5, R24, R14, 0x2 ;  /* 0x0000000e18049211 */ /* 0x000fe200078a10ff */
[----:B------:R-:W-:-:S03]  /*29e40*/  @!P0 IMAD.MOV.U32 R92, RZ, RZ, R91 ;  /* 0x000000ffff5c8224 */ /* 0x000fc600078e005b */
[----:B------:R-:W-:Y:S01]  /*29e50*/  @!P1 LEA.HI.X R5, R24, R41, R26, 0x2, P5 ;  /* 0x0000002918059211 */ /* 0x000fe200028f141a */
[----:B------:R-:W-:Y:S01]  /*29e60*/  IMAD.MOV.U32 R26, RZ, RZ, R10 ;  /* 0x000000ffff1a7224 */ /* 0x000fe200078e000a */
[----:B------:R-:W-:Y:S01]  /*29e70*/  MOV R24, R11 ;  /* 0x0000000b00187202 */ /* 0x000fe20000000f00 */
[----:B0-----:R-:W-:Y:S02]  /*29e80*/  @!P1 IMAD.MOV.U32 R2, RZ, RZ, R94 ;  /* 0x000000ffff029224 */ /* 0x001fe400078e005e */
[----:B------:R-:W-:Y:S02]  /*29e90*/  @!P1 IMAD.MOV.U32 R3, RZ, RZ, R96 ;  /* 0x000000ffff039224 */ /* 0x000fe400078e0060 */
[----:B------:R-:W-:Y:S02]  /*29ea0*/  @!P2 IMAD.MOV.U32 R96, RZ, RZ, R95 ;  /* 0x000000ffff60a224 */ /* 0x000fe400078e005f */
[----:B---3--:R-:W-:Y:S01]  /*29eb0*/  IMAD.MOV.U32 R33, RZ, RZ, R8 ;  /* 0x000000ffff217224 */ /* 0x008fe200078e0008 */
        /* <DEDUP_REMOVED lines=20> */
[----:B------:R-:W-:Y:S01]  /*2a000*/  ISETP.GE.AND P5, PT, R21, UR4, PT ;  /* 0x0000000415007c0c */ /* 0x000fe2000bfa6270 */
        /* <DEDUP_REMOVED lines=14> */
[-C--:B------:R-:W-:Y:S02]  /*2a0f0*/  @!P5 LEA.HI.X R11, R21, R41.reuse, R24, 0x2, P1 ;  /* 0x00000029150bd211 */ /* 0x080fe400008f1418 */
[----:B0-----:R-:W-:Y:S01]  /*2a100*/  @!P4 MOV R2, R106 ;  /* 0x0000006a0002c202 */ /* 0x001fe20000000f00 */
[----:B------:R-:W-:Y:S01]  /*2a110*/  @!P4 IMAD.MOV.U32 R3, RZ, RZ, R108 ;  /* 0x000000ffff03c224 */ /* 0x000fe200078e006c */
[----:B------:R-:W-:Y:S01]  /*2a120*/  @!P3 LEA.HI.X R13, R15, R41, R20, 0x2, P2 ;  /* 0x000000290f0db211 */ /* 0x000fe200010f1414 */
[----:B------:R-:W-:-:S03]  /*2a130*/  @!P5 IMAD.MOV.U32 R108, RZ, RZ, R107 ;  /* 0x000000ffff6cd224 */ /* 0x000fc600078e006b */
        /* <DEDUP_REMOVED lines=10> */
.L_x_6793:
[----:B------:R-:W2:Y:S01]  /*2a1e0*/  LDL.LU R4, [R1+0x68] ;  /* 0x0000680001047983 */ /* 0x000ea20000300800 */
[----:B------:R-:W-:Y:S01]  /*2a1f0*/  ULDC.64 UR6, c[0x0][0xc08] ;  /* 0x0003020000067ab9 */ /* 0x000fe20000000a00 */
[----:B------:R-:W-:Y:S02]  /*2a200*/  ULDC.64 UR4, c[0x0][0xc00] ;  /* 0x0003000000047ab9 */ /* 0x000fe40000000a00 */
[----:B------:R-:W4:Y:S01]  /*2a210*/  LDL.LU R0, [R1+0x6c] ;  /* 0x00006c0001007983 */ /* 0x000f220000300800 */
[----:B------:R-:W-:Y:S01]  /*2a220*/  ISETP.NE.U32.AND P1, PT, RZ, UR6, PT ;  /* 0x00000006ff007c0c */ /* 0x000fe2000bf25070 */
[----:B------:R-:W-:Y:S01]  /*2a230*/  IMAD.MOV.U32 R15, RZ, RZ, RZ ;  /* 0x000000ffff0f7224 */ /* 0x000fe200078e00ff */
[----:B------:R-:W-:Y:S02]  /*2a240*/  ISETP.NE.U32.AND P0, PT, RZ, UR4, PT ;  /* 0x00000004ff007c0c */ /* 0x000fe4000bf05070 */
[----:B------:R-:W-:Y:S02]  /*2a250*/  ISETP.NE.AND.EX P1, PT, RZ, UR7, PT, P1 ;  /* 0x00000007ff007c0c */ /* 0x000fe4000bf25310 */
[----:B------:R-:W-:Y:S01]  /*2a260*/  ISETP.NE.AND.EX P0, PT, RZ, UR5, PT, P0 ;  /* 0x00000005ff007c0c */ /* 0x000fe2000bf05300 */
[----:B------:R-:W0:Y:S01]  /*2a270*/  S2R R28, SR_TID.X ;  /* 0x00000000001c7919 */ /* 0x000e220000002100 */
[----:B--2---:R-:W-:Y:S01]  /*2a280*/  IADD3 R2, P2, R4, UR4, RZ ;  /* 0x0000000404027c10 */ /* 0x004fe2000ff5e0ff */
[----:B------:R-:W-:-:S03]  /*2a290*/  ULDC UR4, c[0x0][0xa88] ;  /* 0x0002a20000047ab9 */ /* 0x000fc60000000800 */
[----:B----4-:R-:W-:-:S05]  /*2a2a0*/  IADD3.X R3, R0, UR5, RZ, P2, !PT ;  /* 0x0000000500037c10 */ /* 0x010fca00097fe4ff */
[----:B------:R-:W-:Y:S01]  /*2a2b0*/  @P1 IADD3 R4, P2, R4, UR6, RZ ;  /* 0x0000000604041c10 */ /* 0x000fe2000ff5e0ff */
[----:B------:R-:W-:Y:S01]  /*2a2c0*/  IMAD.U32 R20, RZ, RZ, UR4 ;  /* 0x00000004ff147e24 */ /* 0x000fe2000f8e00ff */
[----:B------:R2:W5:Y:S02]  /*2a2d0*/  @P0 LDG.E R15, desc[UR50][R2.64] ;  /* 0x00000032020f0981 */ /* 0x000564000c1e1900 */
[----:B------:R-:W-:-:S05]  /*2a2e0*/  @P1 IADD3.X R5, R0, UR7, RZ, P2, !PT ;  /* 0x0000000700051c10 */ /* 0x000fca00097fe4ff */
[----:B------:R2:W5:Y:S01]  /*2a2f0*/  @P1 LDG.E R20, desc[UR50][R4.64] ;  /* 0x0000003204141981 */ /* 0x000562000c1e1900 */
[----:B0-----:R-:W-:Y:S01]  /*2a300*/  VIADD R0, R28, 0xffffff80 ;  /* 0xffffff801c007836 */ /* 0x001fe20000000000 */
[----:B------:R-:W-:-:S04]  /*2a310*/  ISETP.GT.AND P2, PT, R166, 0x1, PT ;  /* 0x00000001a600780c */ /* 0x000fc80003f44270 */
[----:B------:R-:W-:Y:S01]  /*2a320*/  ISETP.GT.AND P3, PT, R0, 0x7f, PT ;  /* 0x0000007f0000780c */ /* 0x000fe20003f64270 */
[----:B------:R-:W-:-:S12]  /*2a330*/  @P1 BRA `(.L_x_6812) ;  /* 0x0000000000101947 */ /* 0x000fd80003800000 */
[----:B------:R-:W-:Y:S05]  /*2a340*/  @!P0 BRA `(.L_x_6812) ;  /* 0x00000000000c8947 */ /* 0x000fea0003800000 */
[----:B--2---:R-:W2:Y:S04]  /*2a350*/  LDG.E R5, desc[UR50][R2.64] ;  /* 0x0000003202057981 */ /* 0x004ea8000c1e1900 */
[----:B-----5:R-:W2:Y:S02]  /*2a360*/  LDG.E R20, desc[UR50][R2.64+0x4] ;  /* 0x0000043202147981 */ /* 0x020ea4000c1e1900 */
[----:B--2---:R-:W-:-:S07]  /*2a370*/  IMAD.IADD R20, R20, 0x1, -R5 ;  /* 0x0000000114147824 */ /* 0x004fce00078e0a05 */
.L_x_6812:
[----:B--2---:R-:W2:Y:S04]  /*2a380*/  LDL.LU R2, [R1+0x60] ;  /* 0x0000600001027983 */ /* 0x004ea80000300800 */
[----:B------:R-:W4:Y:S01]  /*2a390*/  LDL.LU R0, [R1+0x70] ;  /* 0x0000700001007983 */ /* 0x000f220000300800 */
[----:B------:R-:W-:Y:S01]  /*2a3a0*/  BSSY B1, `(.L_x_6813) ;  /* 0x0000037000017945 */ /* 0x000fe20003800000 */
[----:B-----5:R-:W-:Y:S02]  /*2a3b0*/  SHF.R.S32.HI R14, RZ, 0x1f, R15 ;  /* 0x0000001fff0e7819 */ /* 0x020fe4000001140f */
[----:B--2---:R-:W-:Y:S02]  /*2a3c0*/  SEL R25, R2, RZ, !P0 ;  /* 0x000000ff02197207 */ /* 0x004fe40004000000 */
[----:B----4-:R-:W-:Y:S01]  /*2a3d0*/  SEL R24, R0, RZ, !P0 ;  /* 0x000000ff00187207 */ /* 0x010fe20004000000 */
        /* <DEDUP_REMOVED lines=14> */
[----:B------:R-:W4:Y:S08]  /*2a4c0*/  LDC.64 R10, c[0x0][R26+0x220] ;  /* 0x000088001a0a7b82 */ /* 0x000f300000000a00 */
[----:B------:R-:W5:Y:S08]  /*2a4d0*/  LDC.64 R8, c[0x0][R26+0x218] ;  /* 0x000086001a087b82 */ /* 0x000f700000000a00 */
[----:B------:R-:W3:Y:S08]  /*2a4e0*/  LDC.64 R6, c[0x0][R26+0x228] ;  /* 0x00008a001a067b82 */ /* 0x000ef00000000a00 */
[----:B------:R-:W3:Y:S08]  /*2a4f0*/  LDC.64 R4, c[0x0][R26+0x210] ;  /* 0x000084001a047b82 */ /* 0x000ef00000000a00 */
[----:B------:R-:W1:Y:S08]  /*2a500*/  @P0 LDC R0, c[0x0][0xbec] ;  /* 0x0002fb00ff000b82 */ /* 0x000e700000000800 */
[----:B------:R-:W3:Y:S01]  /*2a510*/  @P0 LDC R37, c[0x0][0xbf0] ;  /* 0x0002fc00ff250b82 */ /* 0x000ee20000000800 */
[----:B----4-:R-:W-:-:S07]  /*2a520*/  IMAD R11, R11, R25, RZ ;  /* 0x000000190b0b7224 */ /* 0x010fce00078e02ff */
[----:B0-----:R-:W0:Y:S01]  /*2a530*/  @!P3 LDC R2, c[0x0][0xb50] ;  /* 0x0002d400ff02bb82 */ /* 0x001e220000000800 */
[----:B------:R-:W-:Y:S02]  /*2a540*/  IMAD R11, R10, R24, R11 ;  /* 0x000000180a0b7224 */ /* 0x000fe400078e020b */
[----:B-1----:R-:W-:-:S05]  /*2a550*/  @P0 IMAD.HI.U32 R0, R27, R0, RZ ;  /* 0x000000001b000227 */ /* 0x002fca00078e00ff */
[----:B------:R-:W1:Y:S01]  /*2a560*/  @!P3 LDC R3, c[0x0][0xb54] ;  /* 0x0002d500ff03bb82 */ /* 0x000e620000000800 */
[-C--:B-----5:R-:W-:Y:S02]  /*2a570*/  IMAD R35, R9, R225.reuse, RZ ;  /* 0x000000e109237224 */ /* 0x0a0fe400078e02ff */
[----:B------:R-:W-:Y:S01]  /*2a580*/  IMAD.WIDE.U32 R12, R8, R225, RZ ;  /* 0x000000e1080c7225 */ /* 0x000fe200078e00ff */
[----:B---3--:R-:W-:-:S03]  /*2a590*/  @P0 SHF.R.U32.HI R21, RZ, R37, R0 ;  /* 0x00000025ff150219 */ /* 0x008fc60000011600 */
[----:B------:R-:W-:-:S04]  /*2a5a0*/  IMAD.WIDE.U32 R8, R10, R25, RZ ;  /* 0x000000190a087225 */ /* 0x000fc800078e00ff */
[----:B------:R-:W-:Y:S01]  /*2a5b0*/  IMAD.IADD R13, R35, 0x1, R13 ;  /* 0x00000001230d7824 */ /* 0x000fe200078e020d */
[----:B------:R-:W-:Y:S01]  /*2a5c0*/  IADD3 R12, P0, P1, R8, R12, R15 ;  /* 0x0000000c080c7210 */ /* 0x000fe2000791e00f */
[----:B------:R-:W-:Y:S01]  /*2a5d0*/  IMAD.MOV R0, RZ, RZ, -R21 ;  /* 0x000000ffff007224 */ /* 0x000fe200078e0a15 */
[----:B------:R-:W-:-:S03]  /*2a5e0*/  IADD3 R11, R9, R11, RZ ;  /* 0x0000000b090b7210 */ /* 0x000fc60007ffe0ff */
        /* <DEDUP_REMOVED lines=10> */
[----:B------:R-:W-:-:S04]  /*2a690*/  IMAD R0, R5, R9, RZ ;  /* 0x0000000905007224 */ /* 0x000fc800078e02ff */
[C---:B------:R-:W-:Y:S02]  /*2a6a0*/  IMAD R11, R4.reuse, R11, R0 ;  /* 0x0000000b040b7224 */ /* 0x040fe400078e0200 */
[----:B------:R-:W-:-:S04]  /*2a6b0*/  IMAD.WIDE.U32 R4, R4, R9, R6 ;  /* 0x0000000904047225 */ /* 0x000fc800078e0006 */
[----:B------:R-:W-:Y:S01]  /*2a6c0*/  IMAD.IADD R0, R5, 0x1, R11 ;  /* 0x0000000105007824 */ /* 0x000fe200078e020b */
[----:B0-----:R-:W-:Y:S01]  /*2a6d0*/  LEA R2, P0, R4, R2, 0x2 ;  /* 0x0000000204027211 */ /* 0x001fe200078010ff */
[----:B------:R-:W-:-:S03]  /*2a6e0*/  IMAD.MOV.U32 R5, RZ, RZ, -0x800000 ;  /* 0xff800000ff057424 */ /* 0x000fc600078e00ff */
[----:B-1----:R-:W-:-:S05]  /*2a6f0*/  LEA.HI.X R3, R4, R3, R0, 0x2, P0 ;  /* 0x0000000304037211 */ /* 0x002fca00000f1400 */
[----:B------:R0:W-:Y:S04]  /*2a700*/  STG.E desc[UR50][R2.64], R5 ;  /* 0x0000000502007986 */ /* 0x0001e8000c101932 */
.L_x_6814:
[----:B------:R-:W-:Y:S05]  /*2a710*/  BSYNC B1 ;  /* 0x0000000000017941 */ /* 0x000fea0003800000 */
.L_x_6813:
[----:B------:R-:W-:Y:S05]  /*2a720*/  @P2 BRA `(.L_x_6807) ;  /* 0x00000008002c2947 */ /* 0x000fea0003800000 */
[----:B------:R-:W2:Y:S01]  /*2a730*/  LDL R26, [R1+0x48] ;  /* 0x00004800011a7983 */ /* 0x000ea20000100800 */
[----:B------:R-:W4:Y:S01]  /*2a740*/  LDC R21, c[0x0][0xbe8] ;  /* 0x0002fa00ff157b82 */ /* 0x000f220000000800 */
[----:B------:R-:W-:Y:S01]  /*2a750*/  VIADD R4, R28, 0xffffff80 ;  /* 0xffffff801c047836 */ /* 0x000fe20000000000 */
[----:B------:R-:W-:Y:S01]  /*2a760*/  ULDC.64 UR4, c[0x0][0xaa0] ;  /* 0x0002a80000047ab9 */ /* 0x000fe20000000a00 */
[----:B------:R-:W-:Y:S01]  /*2a770*/  ULDC.64 UR6, c[0x0][0xaf0] ;  /* 0x0002bc0000067ab9 */ /* 0x000fe20000000a00 */
[----:B------:R-:W-:Y:S02]  /*2a780*/  IMAD R0, R14, UR4, RZ ;  /* 0x000000040e007c24 */ /* 0x000fe4000f8e02ff */
[----:B0-----:R-:W-:Y:S02]  /*2a790*/  SHF.R.S32.HI R3, RZ, 0x1f, R4 ;  /* 0x0000001fff037819 */ /* 0x001fe40000011404 */
        /* <DEDUP_REMOVED lines=9> */
[----:B----4-:R-:W-:-:S03]  /*2a830*/  ISETP.NE.AND P0, PT, R21, 0x1, PT ;  /* 0x000000011500780c */ /* 0x010fc60003f05270 */
[----:B------:R-:W-:Y:S02]  /*2a840*/  IMAD R0, R8, 0x20, R27 ;  /* 0x0000002008007824 */ /* 0x000fe400078e021b */
[----:B------:R-:W-:Y:S01]  /*2a850*/  IMAD R3, R225, UR5, R3 ;  /* 0x00000005e1037c24 */ /* 0x000fe2000f8e0203 */
[----:B------:R-:W-:Y:S01]  /*2a860*/  ULDC.64 UR4, c[0x0][0xae0] ;  /* 0x0002b80000047ab9 */ /* 0x000fe20000000a00 */
[----:B------:R-:W-:Y:S02]  /*2a870*/  IMAD R4, R24, UR6, RZ ;  /* 0x0000000618047c24 */ /* 0x000fe4000f8e02ff */
[----:B------:R-:W-:-:S04]  /*2a880*/  IMAD.WIDE.U32 R2, R25, UR6, R2 ;  /* 0x0000000619027c25 */ /* 0x000fc8000f8e0002 */
[----:B------:R-:W-:Y:S01]  /*2a890*/  IMAD R7, R25, UR7, R4 ;  /* 0x0000000719077c24 */ /* 0x000fe2000f8e0204 */
[----:B------:R-:W0:Y:S04]  /*2a8a0*/  @P0 LDC R6, c[0x0][0xbec] ;  /* 0x0002fb00ff060b82 */ /* 0x000e280000000800 */
[----:B------:R-:W-:-:S04]  /*2a8b0*/  IADD3 R3, R3, R7, RZ ;  /* 0x0000000703037210 */ /* 0x000fc80007ffe0ff */
[----:B------:R-:W4:Y:S01]  /*2a8c0*/  @P0 LDC R11, c[0x0][0xbf0] ;  /* 0x0002fc00ff0b0b82 */ /* 0x000f220000000800 */
[----:B--2---:R-:W-:-:S04]  /*2a8d0*/  IMAD.IADD R9, R26, 0x1, R0 ;  /* 0x000000011a097824 */ /* 0x004fc800078e0200 */
[----:B0-----:R-:W-:-:S04]  /*2a8e0*/  @P0 IMAD.HI.U32 R0, R9, R6, RZ ;  /* 0x0000000609000227 */ /* 0x001fc800078e00ff */
[----:B------:R-:W-:Y:S01]  /*2a8f0*/  IMAD.MOV.U32 R5, RZ, RZ, R9 ;  /* 0x000000ffff057224 */ /* 0x000fe200078e0009 */
[----:B----4-:R-:W-:-:S04]  /*2a900*/  @P0 SHF.R.U32.HI R5, RZ, R11, R0 ;  /* 0x0000000bff050219 */ /* 0x010fc80000011600 */
        /* <DEDUP_REMOVED lines=25> */
[----:B------:R0:W4:Y:S02]  /*2aaa0*/  SHFL.IDX PT, R14, R2, RZ, 0x181f ;  /* 0x00181fff020e7589 */ /* 0x00012400000e0000 */
.L_x_7140:
        /* <DEDUP_REMOVED lines=12> */
[-C--:B-12---:R-:W-:Y:S02]  /*2ab70*/  @!P3 LEA.HI.X R13, R7, R0.reuse, R24, 0x1, P0 ;  /* 0x00000000070db211 */ /* 0x086fe400000f0c18 */
[-C--:B------:R-:W-:Y:S02]  /*2ab80*/  @!P4 LEA.HI.X R27, R9, R0.reuse, R10, 0x1, P1 ;  /* 0x00000000091bc211 */ /* 0x080fe400008f0c0a */
[----:B------:R-:W-:Y:S01]  /*2ab90*/  @!P5 LEA.HI.X R15, R5, R0, R8, 0x1, P2 ;  /* 0x00000000050fd211 */ /* 0x000fe200010f0c08 */
[----:B------:R1:W-:Y:S04]  /*2aba0*/  @!P3 ST.E.128 desc[UR50][R12.64], RZ ;  /* 0x000000ff0c00b985 */ /* 0x0003e8000c101d32 */
[----:B------:R1:W-:Y:S04]  /*2abb0*/  @!P4 ST.E.128 desc[UR50][R26.64], RZ ;  /* 0x000000ff1a00c985 */ /* 0x0003e8000c101d32 */
[----:B------:R1:W-:Y:S02]  /*2abc0*/  @!P5 ST.E.128 desc[UR50][R14.64], RZ ;  /* 0x000000ff0e00d985 */ /* 0x0003e4000c101d32 */
.L_x_6817:
[----:B------:R-:W-:Y:S05]  /*2abd0*/  BSYNC B1 ;  /* 0x0000000000017941 */ /* 0x000fea0003800000 */
.L_x_6816:
[----:B------:R-:W-:-:S03]  /*2abe0*/  UMOV UR4, 0xffffffff ;  /* 0xffffffff00047882 */ /* 0x000fc60000000000 */
[----:B------:R-:W-:Y:S05]  /*2abf0*/  BRA.DIV UR4, `(.L_x_6818) ;  /* 0x000000e6040c7947 */ /* 0x000fea000b800000 */
[----:B--2---:R2:W0:Y:S04]  /*2ac00*/  SHFL.IDX PT, R0, R3, 0x1, 0x181f ;  /* 0x00381f0003007f89 */ /* 0x00442800000e0000 */
[----:B-1--4-:R2:W1:Y:S02]  /*2ac10*/  SHFL.IDX PT, R14, R2, 0x1, 0x181f ;  /* 0x00381f00020e7f89 */ /* 0x01246400000e0000 */
.L_x_7144:
        /* <DEDUP_REMOVED lines=17> */
.L_x_6820:
[----:B------:R-:W-:Y:S05]  /*2ad30*/  BSYNC B1 ;  /* 0x0000000000017941 */ /* 0x000fea0003800000 */
.L_x_6819:
[----:B------:R-:W-:-:S03]  /*2ad40*/  UMOV UR4, 0xffffffff ;  /* 0xffffffff00047882 */ /* 0x000fc60000000000 */
[----:B------:R-:W-:Y:S05]  /*2ad50*/  BRA.DIV UR4, `(.L_x_6821) ;  /* 0x000000e204fc7947 */ /* 0x000fea000b800000 */
[----:B0-----:R0:W0:Y:S04]  /*2ad60*/  SHFL.IDX PT, R0, R3, 0x2, 0x181f ;  /* 0x00581f0003007f89 */ /* 0x00102800000e0000 */
[----:B-1--4-:R1:W4:Y:S02]  /*2ad70*/  SHFL.IDX PT, R14, R2, 0x2, 0x181f ;  /* 0x00581f00020e7f89 */ /* 0x01232400000e0000 */
.L_x_7148:
        /* <DEDUP_REMOVED lines=17> */
.L_x_6823:
[----:B------:R-:W-:Y:S05]  /*2ae90*/  BSYNC B1 ;  /* 0x0000000000017941 */ /* 0x000fea0003800000 */
.L_x_6822:
[----:B------:R-:W-:-:S03]  /*2aea0*/  UMOV UR4, 0xffffffff ;  /* 0xffffffff00047882 */ /* 0x000fc60000000000 */
[----:B------:R-:W-:Y:S05]  /*2aeb0*/  BRA.DIV UR4, `(.L_x_6824) ;  /* 0x000000e204ec7947 */ /* 0x000fea000b800000 */
[----:B0-----:R0:W0:Y:S04]  /*2aec0*/  SHFL.IDX PT, R0, R3, 0x3, 0x181f ;  /* 0x00781f0003007f89 */ /* 0x00102800000e0000 */
[----:B----4-:R4:W0:Y:S02]  /*2aed0*/  SHFL.IDX PT, R14, R2, 0x3, 0x181f ;  /* 0x00781f00020e7f89 */ /* 0x01082400000e0000 */
.L_x_7152:
[----:B-12-4-:R-:W-:-:S05]  /*2aee0*/  VIADD R2, R6, 0x60 ;  /* 0x0000006006027836 */ /* 0x016fca0000000000 */
        /* <DEDUP_REMOVED lines=15> */
.L_x_6807:
[----:B------:R-:W-:Y:S05]  /*2afe0*/  BSYNC B0 ;  /* 0x0000000000007941 */ /* 0x000fea0003800000 */
.L_x_6792:
[----:B------:R-:W-:Y:S02]  /*2aff0*/  ULDC UR4, c[0x0][0xc3c] ;  /* 0x00030f0000047ab9 */ /* 0x000fe40000000800 */
[----:B------:R-:W-:-:S13]  /*2b000*/  ISETP.GE.AND P0, PT, R31, UR4, PT ;  /* 0x000000041f007c0c */ /* 0x000fda000bf06270 */
[----:B------:R-:W-:Y:S05]  /*2b010*/  @!P0 BRA `(.L_x_6825) ;  /* 0xfffffd6800608947 */ /* 0x000fea000383ffff */
[----:B------:R-:W-:Y:S05]  /*2b020*/  BRA `(.L_x_6600) ;  /* 0x0000009c00487947 */ /* 0x000fea0003800000 */
.L_x_6598:
        /* <DEDUP_REMOVED lines=15> */
[----:B------:R-:W-:Y:S01]  /*2b120*/  IMAD.MOV.U32 R0, RZ, RZ, RZ ;  /* 0x000000ffff007224 */ /* 0x000fe200078e00ff */
[----:B------:R-:W-:Y:S01]  /*2b130*/  MOV R9, RZ ;  /* 0x000000ff00097202 */ /* 0x000fe20000000f00 */
        /* <DEDUP_REMOVED lines=41> */
.L_x_6829:
        /* <DEDUP_REMOVED lines=13> */
[----:B-1----:R-:W-:Y:S01]  /*2b4a0*/  @!P6 IMAD.WIDE R2, R9, 0x4, R2 ;  /* 0x000000040902e825 */ /* 0x002fe200078e0202 */
[----:B------:R-:W-:-:S06]  /*2b4b0*/  MOV R9, RZ ;  /* 0x000000ff00097202 */ /* 0x000fcc0000000f00 */
        /* <DEDUP_REMOVED lines=22> */
.L_x_6827:
        /* <DEDUP_REMOVED lines=13> */
.L_x_6830:
        /* <DEDUP_REMOVED lines=11> */
[----:B0-----:R-:W-:-:S02]  /*2b7a0*/  IADD3 R2, R6, 0xffffffe, RZ ;  /* 0x0ffffffe06027810 */ /* 0x001fc40007ffe0ff */
[----:B------:R-:W-:-:S05]  /*2b7b0*/  IABS R6, R5 ;  /* 0x0000000500067213 */ /* 0x000fca0000000000 */
        /* <DEDUP_REMOVED lines=23> */
[----:B------:R-:W-:Y:S01]  /*2b930*/  IMAD R11, R11, R4, RZ ;  /* 0x000000040b0b7224 */ /* 0x000fe200078e02ff */
[----:B------:R-:W-:Y:S01]  /*2b940*/  IADD3 R10, RZ, -R2, RZ ;  /* 0x80000002ff0a7210 */ /* 0x000fe20007ffe0ff */
        /* <DEDUP_REMOVED lines=21> */
[----:B------:R-:W-:-:S03]  /*2baa0*/  IMAD R2, R0, R3, R5 ;  /* 0x0000000300027224 */ /* 0x000fc600078e0205 */
[----:B------:R-:W-:Y:S01]  /*2bab0*/  LEA R26, R26, R9, 0x10 ;  /* 0x000000091a1a7211 */ /* 0x000fe200078e80ff */
[----:B------:R-:W-:Y:S06]  /*2bac0*/  BRA `(.L_x_6832) ;  /* 0x0000000000f47947 */ /* 0x000fec0003800000 */
.L_x_6831:
        /* <DEDUP_REMOVED lines=28> */
[----:B------:R-:W-:Y:S01]  /*2bc90*/  IMAD R13, R11, R2, RZ ;  /* 0x000000020b0d7224 */ /* 0x000fe200078e02ff */
[----:B------:R-:W-:-:S03]  /*2bca0*/  IADD3 R2, -R2, RZ, RZ ;  /* 0x000000ff02027210 */ /* 0x000fc60007ffe1ff */
        /* <DEDUP_REMOVED lines=31> */
.L_x_6832:
[----:B------:R-:W-:-:S05]  /*2bea0*/  LOP3.LUT R25, RZ, R2, RZ, 0x33, !PT ;  /* 0x00000002ff197212 */ /* 0x000fca00078e33ff */
[----:B------:R-:W-:Y:S01]  /*2beb0*/  IMAD.IADD R25, R0, 0x1, R25 ;  /* 0x0000000100197824 */ /* 0x000fe200078e0219 */
[----:B------:R-:W-:Y:S06]  /*2bec0*/  BRA `(.L_x_6833) ;  /* 0x00000000000c7947 */ /* 0x000fec0003800000 */
.L_x_6828:
[----:B------:R-:W-:Y:S01]  /*2bed0*/  MOV R25, RZ ;  /* 0x000000ff00197202 */ /* 0x000fe20000000f00 */
[----:B------:R-:W-:Y:S02]  /*2bee0*/  IMAD.U32 R24, RZ, RZ, UR6 ;  /* 0x00000006ff187e24 */ /* 0x000fe4000f8e00ff */
[----:B------:R-:W-:-:S07]  /*2bef0*/  IMAD.MOV.U32 R26, RZ, RZ, RZ ;  /* 0x000000ffff1a7224 */ /* 0x000fce00078e00ff */
.L_x_6833:
[----:B------:R-:W-:-:S13]  /*2bf00*/  ISETP.NE.AND P0, PT, R7, RZ, PT ;  /* 0x000000ff0700720c */ /* 0x000fda0003f05270 */
[----:B------:R-:W0:Y:S01]  /*2bf10*/  @!P0 S2R R3, SR_CgaCtaId ;  /* 0x0000000000038919 */ /* 0x000e220000008800 */
[----:B------:R-:W-:-:S04]  /*2bf20*/  @!P0 MOV R0, 0x400 ;  /* 0x0000040000008802 */ /* 0x000fc80000000f00 */
[----:B0-----:R-:W-:-:S05]  /*2bf30*/  @!P0 LEA R0, R3, R0, 0x18 ;  /* 0x0000000003008211 */ /* 0x001fca00078ec0ff */
[----:B------:R2:W-:Y:S01]  /*2bf40*/  @!P0 STS.128 [R0+0x334d0], R24 ;  /* 0x0334d01800008388 */ /* 0x0005e20000000c00 */
[----:B------:R-:W-:Y:S06]  /*2bf50*/  BAR.ARV 0x5, 0x180 ;  /* 0x0146000000007b1d */ /* 0x000fec0000002000 */
.L_x_6826:
[----:B--2---:R-:W-:Y:S01]  /*2bf60*/  IMAD.MOV.U32 R0, RZ, RZ, 0x1 ;  /* 0x00000001ff007424 */ /* 0x004fe200078e00ff */
[----:B------:R-:W-:Y:S01]  /*2bf70*/  ULDC UR4, c[0x0][0xc3c] ;  /* 0x00030f0000047ab9 */ /* 0x000fe20000000800 */
[----:B------:R-:W-:Y:S01]  /*2bf80*/  IMAD.MOV.U32 R33, RZ, RZ, RZ ;  /* 0x000000ffff217224 */ /* 0x000fe200078e00ff */
[----:B-1----:R-:W-:Y:S02]  /*2bf90*/  ISETP.GE.AND P0, PT, R27, UR4, PT ;  /* 0x000000041b007c0c */ /* 0x002fe4000bf06270 */
[----:B------:R1:W-:Y:S04]  /*2bfa0*/  STL [R1], R0 ;  /* 0x0000000001007387 */ /* 0x0003e80000100800 */
[----:B------:R1:W-:Y:S07]  /*2bfb0*/  STL [R1+0x38], RZ ;  /* 0x000038ff01007387 */ /* 0x0003ee0000100800 */
[----:B------:R-:W-:Y:S05]  /*2bfc0*/  @P0 BRA `(.L_x_6834) ;  /* 0x00000088005c0947 */ /* 0x000fea0003800000 */
[----:B------:R-:W2:Y:S01]  /*2bfd0*/  S2R R9, SR_TID.X ;  /* 0x0000000000097919 */ /* 0x000ea20000002100 */
[----:B------:R-:W3:Y:S01]  /*2bfe0*/  S2UR UR4, SR_CgaCtaId ;  /* 0x00000000000479c3 */ /* 0x000ee20000008800 */
[----:B------:R-:W-:Y:S01]  /*2bff0*/  MOV R17, 0x400 ;  /* 0x0000040000117802 */ /* 0x000fe20000000f00 */
[----:B------:R-:W-:Y:S01]  /*2c000*/  BSSY B7, `(.L_x_6834) ;  /* 0x0000893000077945 */ /* 0x000fe20003800000 */
[----:B------:R-:W-:Y:S01]  /*2c010*/  IMAD.MOV.U32 R36, RZ, RZ, RZ ;  /* 0x000000ffff247224 */ /* 0x000fe200078e00ff */
[----:B------:R-:W-:Y:S01]  /*2c020*/  ULDC.64 UR40, c[0x0][0x198] ;  /* 0x0000660000287ab9 */ /* 0x000fe20000000a00 */
[----:B------:R-:W-:Y:S01]  /*2c030*/  IMAD.MOV.U32 R33, RZ, RZ, RZ ;  /* 0x000000ffff217224 */ /* 0x000fe200078e00ff */
[----:B------:R-:W-:Y:S02]  /*2c040*/  ULOP3.LUT UR39, UR36, 0x2, URZ, 0xfc, !UPT ;  /* 0x0000000224277892 */ /* 0x000fe4000f8efc3f */
[----:B------:R-:W-:Y:S01]  /*2c050*/  ULOP3.LUT UR37, UR36, 0x1, URZ, 0xfc, !UPT ;  /* 0x0000000124257892 */ /* 0x000fe2000f8efc3f */
[----:B------:R-:W-:Y:S01]  /*2c060*/  ULDC UR38, c[0x0][0xc] ;  /* 0x0000030000267ab9 */ /* 0x000fe20000000800 */
[C---:B--2---:R-:W-:Y:S01]  /*2c070*/  IMAD.SHL.U32 R22, R9.reuse, 0x40, RZ ;  /* 0x0000004009167824 */ /* 0x044fe200078e00ff */
[----:B0-----:R-:W-:Y:S01]  /*2c080*/  SHF.R.U32.HI R2, RZ, 0x1, R9 ;  /* 0x00000001ff027819 */ /* 0x001fe20000011609 */
[C---:B-1----:R-:W-:Y:S01]  /*2c090*/  IMAD.SHL.U32 R0, R9.reuse, 0x10, RZ ;  /* 0x0000001009007824 */ /* 0x042fe200078e00ff */
[C---:B------:R-:W-:Y:S01]  /*2c0a0*/  LOP3.LUT R11, R9.reuse, 0x7f, RZ, 0xc0, !PT ;  /* 0x0000007f090b7812 */ /* 0x040fe200078ec0ff */
[----:B------:R-:W-:Y:S01]  /*2c0b0*/  IMAD.SHL.U32 R6, R9, 0x2, RZ ;  /* 0x0000000209067824 */ /* 0x000fe200078e00ff */
[----:B------:R-:W-:-:S02]  /*2c0c0*/  LOP3.LUT R3, R22, 0x180, RZ, 0xc0, !PT ;  /* 0x0000018016037812 */ /* 0x000fc400078ec0ff */
[----:B------:R-:W-:Y:S01]  /*2c0d0*/  LOP3.LUT R5, R0, 0x1b0, RZ, 0xc0, !PT ;  /* 0x000001b000057812 */ /* 0x000fe200078ec0ff */
[----:B------:R-:W-:Y:S01]  /*2c0e0*/  IMAD.SHL.U32 R4, R11, 0x10, RZ ;  /* 0x000000100b047824 */ /* 0x000fe200078e00ff */
[----:B------:R-:W-:Y:S01]  /*2c0f0*/  LOP3.LUT R3, R3, 0x30, R2, 0xf8, !PT ;  /* 0x0000003003037812 */ /* 0x000fe200078ef802 */
[----:B------:R-:W-:Y:S01]  /*2c100*/  IMAD.SHL.U32 R2, R9, 0x20, RZ ;  /* 0x0000002009027824 */ /* 0x000fe200078e00ff */
[----:B------:R-:W-:Y:S02]  /*2c110*/  LOP3.LUT R6, R5, 0x30, R6, 0x78, !PT ;  /* 0x0000003005067812 */ /* 0x000fe400078e7806 */
[----:B------:R-:W-:Y:S01]  /*2c120*/  LOP3.LUT R7, R4, 0x600, RZ, 0xc0, !PT ;  /* 0x0000060004077812 */ /* 0x000fe200078ec0ff */
[C---:B------:R-:W-:Y:S01]  /*2c130*/  IMAD.SHL.U32 R4, R9.reuse, 0x8, RZ ;  /* 0x0000000809047824 */ /* 0x040fe200078e00ff */
[----:B------:R-:W-:Y:S02]  /*2c140*/  LOP3.LUT R5, R2, 0x80, RZ, 0xc0, !PT ;  /* 0x0000008002057812 */ /* 0x000fe400078ec0ff */
[----:B------:R-:W-:-:S02]  /*2c150*/  SHF.L.U32 R8, R9, 0x2, RZ ;  /* 0x0000000209087819 */ /* 0x000fc400000006ff */
[----:B------:R-:W-:Y:S02]  /*2c160*/  LOP3.LUT R5, R5, 0x10, R9, 0xf8, !PT ;  /* 0x0000001005057812 */ /* 0x000fe400078ef809 */
[----:B------:R-:W-:Y:S02]  /*2c170*/  LOP3.LUT R9, R7, 0x40, R0, 0xf8, !PT ;  /* 0x0000004007097812 */ /* 0x000fe400078ef800 */
[----:B------:R-:W-:Y:S02]  /*2c180*/  LOP3.LUT R3, R3, 0x30, R4, 0x78, !PT ;  /* 0x0000003003037812 */ /* 0x000fe400078e7804 */
[----:B------:R-:W-:Y:S02]  /*2c190*/  LOP3.LUT R10, R9, R6, RZ, 0xfc, !PT ;  /* 0x00000006090a7212 */ /* 0x000fe400078efcff */
[----:B------:R-:W-:Y:S01]  /*2c1a0*/  LOP3.LUT R22, R3, 0x640, R22, 0xf8, !PT ;  /* 0x0000064003167812 */ /* 0x000fe200078ef816 */
[----:B------:R-:W-:Y:S01]  /*2c1b0*/  IMAD.MOV.U32 R3, RZ, RZ, 0x1 ;  /* 0x00000001ff037424 */ /* 0x000fe200078e00ff */
[----:B------:R-:W-:Y:S01]  /*2c1c0*/  LOP3.LUT R7, R7, 0x60, R2, 0xf8, !PT ;  /* 0x0000006007077812 */ /* 0x000fe200078ef802 */
[----:B------:R-:W-:Y:S01]  /*2c1d0*/  STL [R1+0x1c], R10 ;  /* 0x00001c0a01007387 */ /* 0x000fe20000100800 */
[----:B------:R-:W-:-:S02]  /*2c1e0*/  SHF.R.U32.HI R4, RZ, 0x2, R11 ;  /* 0x00000002ff047819 */ /* 0x000fc4000001160b */
[----:B------:R-:W-:Y:S01]  /*2c1f0*/  LOP3.LUT R0, R0, 0x30, RZ, 0xc0, !PT ;  /* 0x0000003000007812 */ /* 0x000fe200078ec0ff */
[----:B------:R-:W-:Y:S01]  /*2c200*/  STL [R1+0x38], RZ ;  /* 0x000038ff01007387 */ /* 0x000fe20000100800 */
[--C-:B------:R-:W-:Y:S02]  /*2c210*/  LOP3.LUT R16, R7, 0x100, R2.reuse, 0xf8, !PT ;  /* 0x0000010007107812 */ /* 0x100fe400078ef802 */
[----:B------:R-:W-:Y:S01]  /*2c220*/  LOP3.LUT R2, R4, 0x60, R2, 0xf8, !PT ;  /* 0x0000006004027812 */ /* 0x000fe200078ef802 */
[----:B------:R3:W-:Y:S01]  /*2c230*/  STL [R1+0x4], R3 ;  /* 0x0000040301007387 */ /* 0x0007e20000100800 */
[----:B------:R-:W-:Y:S02]  /*2c240*/  LOP3.LUT R4, R0, 0x40, RZ, 0xfc, !PT ;  /* 0x0000004000047812 */ /* 0x000fe400078efcff */
[----:B------:R-:W-:Y:S02]  /*2c250*/  LOP3.LUT R5, R5, 0x10, R8, 0x78, !PT ;  /* 0x0000001005057812 */ /* 0x000fe400078e7808 */
[----:B------:R-:W-:-:S02]  /*2c260*/  LOP3.LUT R2, R2, 0x80, RZ, 0xfc, !PT ;  /* 0x0000008002027812 */ /* 0x000fc400078efcff */
[----:B------:R-:W-:Y:S01]  /*2c270*/  LOP3.LUT R16, R16, R5, RZ, 0xfc, !PT ;  /* 0x0000000510107212 */ /* 0x000fe200078efcff */
[----:B---3--:R-:W-:-:S05]  /*2c280*/  IMAD.U32 R3, RZ, RZ, UR4 ;  /* 0x00000004ff037e24 */ /* 0x008fca000f8e00ff */
[----:B------:R0:W-:Y:S01]  /*2c290*/  STL [R1+0x18], R3 ;  /* 0x0000180301007387 */ /* 0x0001e20000100800 */
[----:B------:R-:W-:Y:S01]  /*2c2a0*/  LEA R17, R3, R17, 0x18 ;  /* 0x0000001103117211 */ /* 0x000fe200078ec0ff */
[----:B0-----:R-:W-:-:S05]  /*2c2b0*/  IMAD.MOV.U32 R3, RZ, RZ, 0x1 ;  /* 0x00000001ff037424 */ /* 0x001fca00078e00ff */
[----:B------:R0:W-:Y:S02]  /*2c2c0*/  STL [R1], R3 ;  /* 0x0000000301007387 */ /* 0x0001e40000100800 */
[----:B0-----:R-:W-:Y:S01]  /*2c2d0*/  LOP3.LUT R3, R0, 0x80, RZ, 0xfc, !PT ;  /* 0x0000008000037812 */ /* 0x001fe200078efcff */
[----:B------:R-:W-:-:S05]  /*2c2e0*/  IMAD.IADD R0, R17, 0x1, R10 ;  /* 0x0000000111007824 */ /* 0x000fca00078e020a */
[----:B------:R0:W-:Y:S02]  /*2c2f0*/  STL [R1+0x20], R0 ;  /* 0x0000200001007387 */ /* 0x0001e40000100800 */
.L_x_6958:
[----:B------:R-:W1:Y:S02]  /*2c300*/  LDC.64 R28, c[0x0][0xc88] ;  /* 0x00032200ff1c7b82 */ /* 0x000e640000000a00 */
[----:B-1----:R-:W-:-:S06]  /*2c310*/  IMAD.WIDE R28, R27, 0x4, R28 ;  /* 0x000000041b1c7825 */ /* 0x002fcc00078e021c */
[----:B0-----:R-:W0:Y:S01]  /*2c320*/  LDG.E R28, desc[UR50][R28.64] ;  /* 0x000000321c1c7981 */ /* 0x001e22000c1e1900 */
[----:B------:R-:W-:Y:S05]  /*2c330*/  YIELD ;  /* 0x0000000000007946 */ /* 0x000fea0003800000 */
[----:B------:R-:W-:Y:S01]  /*2c340*/  ULDC.64 UR4, c[0x0][0xa28] ;  /* 0x00028a0000047ab9 */ /* 0x000fe20000000a00 */
[----:B------:R-:W-:Y:S01]  /*2c350*/  IMAD.MOV.U32 R10, RZ, RZ, RZ ;  /* 0x000000ffff0a7224 */ /* 0x000fe200078e00ff */
[----:B------:R-:W-:Y:S01]  /*2c360*/  ISETP.NE.U32.AND P0, PT, RZ, UR4, PT ;  /* 0x00000004ff007c0c */ /* 0x000fe2000bf05070 */
[----:B------:R-:W-:Y:S01]  /*2c370*/  ULDC.64 UR6, c[0x0][0xa10] ;  /* 0x0002840000067ab9 */ /* 0x000fe20000000a00 */
[----:B------:R-:W-:Y:S01]  /*2c380*/  IMAD.MOV.U32 R31, RZ, RZ, RZ ;  /* 0x000000ffff1f7224 */ /* 0x000fe200078e00ff */
[----:B------:R-:W-:Y:S01]  /*2c390*/  ULDC.64 UR8, c[0x0][0xa18] ;  /* 0x0002860000087ab9 */ /* 0x000fe20000000a00 */
[----:B------:R-:W-:-:S02]  /*2c3a0*/  ISETP.NE.AND.EX P0, PT, RZ, UR5, PT, P0 ;  /* 0x00000005ff007c0c */ /* 0x000fc4000bf05300 */
[----:B0-2---:R-:W-:-:S11]  /*2c3b0*/  SHF.R.S32.HI R0, RZ, 0x1f, R28 ;  /* 0x0000001fff007819 */ /* 0x005fd6000001141c */
[C---:B---3--:R-:W-:Y:S01]  /*2c3c0*/  @P0 LEA R2, P1, R28.reuse, UR4, 0x2 ;  /* 0x000000041c020c11 */ /* 0x048fe2000f8210ff */
        /* <DEDUP_REMOVED lines=11> */
[C---:B------:R-:W-:Y:S02]  /*2c480*/  IADD3 R4, P4, R29.reuse, UR6, RZ ;  /* 0x000000061d047c10 */ /* 0x040fe4000ff9e0ff */
[----:B-1----:R-:W-:-:S02]  /*2c490*/  IADD3 R2, P3, R29, UR4, RZ ;  /* 0x000000041d027c10 */ /* 0x002fc4000ff7e0ff */
[C---:B------:R-:W-:Y:S02]  /*2c4a0*/  IADD3.X R5, R30.reuse, UR7, RZ, P4, !PT ;  /* 0x000000071e057c10 */ /* 0x040fe4000a7fe4ff */
[----:B------:R-:W-:Y:S02]  /*2c4b0*/  IADD3.X R3, R30, UR5, RZ, P3, !PT ;  /* 0x000000051e037c10 */ /* 0x000fe40009ffe4ff */
[----:B------:R-:W-:-:S03]  /*2c4c0*/  ISETP.NE.U32.AND P2, PT, RZ, UR8, PT ;  /* 0x00000008ff007c0c */ /* 0x000fc6000bf45070 */
[----:B------:R-:W5:Y:S01]  /*2c4d0*/  @P0 LDG.E R31, desc[UR50][R2.64] ;  /* 0x00000032021f0981 */ /* 0x000f62000c1e1900 */
[----:B------:R-:W-:-:S03]  /*2c4e0*/  ISETP.NE.AND.EX P2, PT, RZ, UR9, PT, P2 ;  /* 0x00000009ff007c0c */ /* 0x000fc6000bf45320 */
[----:B------:R-:W5:Y:S01]  /*2c4f0*/  @P1 LDG.E R0, desc[UR50][R4.64] ;  /* 0x0000003204001981 */ /* 0x000f62000c1e1900 */
[----:B------:R-:W-:Y:S02]  /*2c500*/  ULDC UR4, c[0x0][0x288] ;  /* 0x0000a20000047ab9 */ /* 0x000fe40000000800 */
[----:B------:R-:W-:Y:S01]  /*2c510*/  MOV R34, UR4 ;  /* 0x0000000400227c02 */ /* 0x000fe20008000f00 */
[----:B------:R-:W-:Y:S02]  /*2c520*/  ULDC.64 UR4, c[0x0][0x418] ;  /* 0x0001060000047ab9 */ /* 0x000fe40000000a00 */
[----:B------:R-:W-:-:S03]  /*2c530*/  UISETP.NE.U32.AND UP0, UPT, UR4, URZ, UPT ;  /* 0x0000003f0400728c */ /* 0x000fc6000bf05070 */
[----:B------:R-:W-:Y:S01]  /*2c540*/  ULDC UR4, c[0x0][0x424] ;  /* 0x0001090000047ab9 */ /* 0x000fe20000000800 */
[----:B------:R-:W-:Y:S01]  /*2c550*/  UISETP.NE.AND.EX UP0, UPT, UR5, URZ, UPT, UP0 ;  /* 0x0000003f0500728c */ /* 0x000fe2000bf05300 */
[----:B------:R-:W-:Y:S02]  /*2c560*/  @P2 IADD3 R6, P3, R29, UR8, RZ ;  /* 0x000000081d062c10 */ /* 0x000fe4000ff7e0ff */
[----:B------:R-:W-:Y:S01]  /*2c570*/  ULDC UR5, c[0x0][0x2f0] ;  /* 0x0000bc0000057ab9 */ /* 0x000fe20000000800 */
[----:B------:R-:W-:Y:S01]  /*2c580*/  USEL UR4, UR4, 0x1, UP0 ;  /* 0x0000000104047887 */ /* 0x000fe20008000000 */
[----:B------:R-:W-:-:S03]  /*2c590*/  @P2 IADD3.X R7, R30, UR9, RZ, P3, !PT ;  /* 0x000000091e072c10 */ /* 0x000fc60009ffe4ff */
[----:B------:R-:W-:Y:S02]  /*2c5a0*/  UIMAD UR4, UR4, UR5, URZ ;  /* 0x00000005040472a4 */ /* 0x000fe4000f8e023f */
[----:B------:R0:W5:Y:S01]  /*2c5b0*/  @P2 LDG.E R34, desc[UR50][R6.64] ;  /* 0x0000003206222981 */ /* 0x000162000c1e1900 */
[----:B------:R-:W-:-:S03]  /*2c5c0*/  ULDC UR5, c[0x0][0x348] ;  /* 0x0000d20000057ab9 */ /* 0x000fc60000000800 */
[----:B------:R-:W-:Y:S02]  /*2c5d0*/  IMAD.U32 R9, RZ, RZ, UR4 ;  /* 0x00000004ff097e24 */ /* 0x000fe4000f8e00ff */
[----:B0-----:R-:W-:Y:S01]  /*2c5e0*/  IMAD.U32 R6, RZ, RZ, UR5 ;  /* 0x00000005ff067e24 */ /* 0x001fe2000f8e00ff */
[----:B--2---:R0:W-:Y:S01]  /*2c5f0*/  STL [R1+0xc], R10 ;  /* 0x00000c0a01007387 */ /* 0x0041e20000100800 */
[----:B------:R-:W-:Y:S05]  /*2c600*/  @P2 BRA `(.L_x_6835) ;  /* 0x0000000000102947 */ /* 0x000fea0003800000 */
[----:B------:R-:W-:Y:S05]  /*2c610*/  @!P0 BRA `(.L_x_6835) ;  /* 0x00000000000c8947 */ /* 0x000fea0003800000 */
[----:B-----5:R-:W2:Y:S04]  /*2c620*/  LDG.E R34, desc[UR50][R2.64] ;  /* 0x0000003202227981 */ /* 0x020ea8000c1e1900 */
[----:B------:R-:W2:Y:S02]  /*2c630*/  LDG.E R2, desc[UR50][R2.64+0x4] ;  /* 0x0000043202027981 */ /* 0x000ea4000c1e1900 */
[----:B--2---:R-:W-:-:S07]  /*2c640*/  IMAD.IADD R34, R2, 0x1, -R34 ;  /* 0x0000000102227824 */ /* 0x004fce00078e0a22 */
.L_x_6835:
[----:B------:R-:W-:Y:S01]  /*2c650*/  ULDC.64 UR4, c[0x0][0xa20] ;  /* 0x0002880000047ab9 */ /* 0x000fe20000000a00 */
[C---:B------:R-:W-:Y:S01]  /*2c660*/  LOP3.LUT R8, R26.reuse, 0xff000000, RZ, 0xc0, !PT ;  /* 0xff0000001a087812 */ /* 0x040fe200078ec0ff */
[----:B------:R-:W-:Y:S01]  /*2c670*/  IMAD.MOV.U32 R37, RZ, RZ, R28 ;  /* 0x000000ffff257224 */ /* 0x000fe200078e001c */
[----:B------:R-:W-:Y:S02]  /*2c680*/  ISETP.NE.U32.AND P0, PT, RZ, UR4, PT ;  /* 0x00000004ff007c0c */ /* 0x000fe4000bf05070 */
[----:B------:R-:W-:Y:S02]  /*2c690*/  SHF.R.U32.HI R8, RZ, 0x8, R8 ;  /* 0x00000008ff087819 */ /* 0x000fe40000011608 */
[----:B------:R-:W-:Y:S02]  /*2c6a0*/  ISETP.NE.AND.EX P0, PT, RZ, UR5, PT, P0 ;  /* 0x00000005ff007c0c */ /* 0x000fe4000bf05300 */
[C---:B------:R-:W-:Y:S02]  /*2c6b0*/  LOP3.LUT R2, R26.reuse, 0xff0000, RZ, 0xc0, !PT ;  /* 0x00ff00001a027812 */ /* 0x040fe400078ec0ff */
[----:B------:R-:W-:-:S02]  /*2c6c0*/  LOP3.LUT R18, R26, 0xffff, RZ, 0xc0, !PT ;  /* 0x0000ffff1a127812 */ /* 0x000fc400078ec0ff */
[----:B------:R-:W-:-:S07]  /*2c6d0*/  LEA.HI R8, R2, R8, RZ, 0x10 ;  /* 0x0000000802087211 */ /* 0x000fce00078f80ff */
[----:B------:R-:W-:Y:S05]  /*2c6e0*/  @!P0 BRA `(.L_x_6836) ;  /* 0x0000000000108947 */ /* 0x000fea0003800000 */
[----:B------:R-:W-:-:S04]  /*2c6f0*/  IADD3 R2, P0, R29, UR4, RZ ;  /* 0x000000041d027c10 */ /* 0x000fc8000ff1e0ff */
[----:B------:R-:W-:-:S05]  /*2c700*/  IADD3.X R3, R30, UR5, RZ, P0, !PT ;  /* 0x000000051e037c10 */ /* 0x000fca00087fe4ff */
[----:B------:R1:W5:Y:S01]  /*2c710*/  LDG.E R9, desc[UR50][R2.64] ;  /* 0x0000003202097981 */ /* 0x000362000c1e1900 */
[----:B------:R-:W-:Y:S05]  /*2c720*/  BRA `(.L_x_6837) ;  /* 0x0000000000247947 */ /* 0x000fea0003800000 */
.L_x_6836:
        /* <DEDUP_REMOVED lines=9> */
.L_x_6837:
[----:B-1----:R-:W2:Y:S01]  /*2c7c0*/  @P1 LDG.E R2, desc[UR50][R4.64] ;  /* 0x0000003204021981 */ /* 0x002ea2000c1e1900 */
[----:B------:R-:W1:Y:S03]  /*2c7d0*/  LDC R3, c[0x0][0x448] ;  /* 0x00011200ff037b82 */ /* 0x000e660000000800 */
[----:B------:R3:W2:Y:S01]  /*2c7e0*/  @P1 LDG.E R5, desc[UR50][R4.64+0x4] ;  /* 0x0000043204051981 */ /* 0x0006a2000c1e1900 */
[----:B-----5:R-:W-:Y:S01]  /*2c7f0*/  IMAD.IADD R9, R9, 0x1, -R10 ;  /* 0x0000000109097824 */ /* 0x020fe200078e0a0a */
[----:B------:R-:W-:Y:S01]  /*2c800*/  BSSY B0, `(.L_x_6838) ;  /* 0x0000036000007945 */ /* 0x000fe20003800000 */
[----:B------:R-:W-:Y:S02]  /*2c810*/  LOP3.LUT R19, R8, 0xff, RZ, 0xc0, !PT ;  /* 0x000000ff08137812 */ /* 0x000fe400078ec0ff */
[----:B-1----:R-:W-:-:S13]  /*2c820*/  ISETP.NE.AND P0, PT, R3, 0x1, PT ;  /* 0x000000010300780c */ /* 0x002fda0003f05270 */
[----:B---3--:R-:W1:Y:S08]  /*2c830*/  @P0 LDC R4, c[0x0][0x44c] ;  /* 0x00011300ff040b82 */ /* 0x008e700000000800 */
[----:B------:R-:W3:Y:S01]  /*2c840*/  @P0 LDC R3, c[0x0][0x450] ;  /* 0x00011400ff030b82 */ /* 0x000ee20000000800 */
[----:B--2---:R-:W-:Y:S02]  /*2c850*/  @P1 IMAD.IADD R6, R5, 0x1, -R2 ;  /* 0x0000000105061824 */ /* 0x004fe400078e0a02 */
[----:B------:R-:W-:-:S02]  /*2c860*/  IMAD.SHL.U32 R2, R25, 0x80, RZ ;  /* 0x0000008019027824 */ /* 0x000fc400078e00ff */
[----:B------:R-:W-:Y:S02]  /*2c870*/  IMAD.IADD R26, R9, 0x1, R6 ;  /* 0x00000001091a7824 */ /* 0x000fe400078e0206 */
[----:B------:R-:W-:-:S03]  /*2c880*/  VIADD R2, R2, 0x7f ;  /* 0x0000007f02027836 */ /* 0x000fc60000000000 */
[----:B------:R-:W-:Y:S01]  /*2c890*/  IADD3 R5, R26, 0x9f, RZ ;  /* 0x0000009f1a057810 */ /* 0x000fe20007ffe0ff */
[----:B-1----:R-:W-:Y:S01]  /*2c8a0*/  @P0 IMAD.HI.U32 R4, R2, R4, RZ ;  /* 0x0000000402040227 */ /* 0x002fe200078e00ff */
[----:B------:R-:W-:-:S03]  /*2c8b0*/  IADD3 R7, R26, 0xa0, -R34 ;  /* 0x000000a01a077810 */ /* 0x000fc60007ffe822 */
[----:B------:R-:W-:Y:S01]  /*2c8c0*/  IMAD.HI R5, R5, 0x66666667, RZ ;  /* 0x6666666705057827 */ /* 0x000fe200078e02ff */
[----:B---3--:R-:W-:Y:S02]  /*2c8d0*/  @P0 SHF.R.U32.HI R2, RZ, R3, R4 ;  /* 0x00000003ff020219 */ /* 0x008fe40000011604 */
[----:B------:R-:W-:Y:S02]  /*2c8e0*/  SHF.R.U32.HI R4, RZ, 0x10, R8 ;  /* 0x00000010ff047819 */ /* 0x000fe40000011608 */
[----:B------:R-:W-:Y:S01]  /*2c8f0*/  SHF.R.U32.HI R3, RZ, 0x1f, R5 ;  /* 0x0000001fff037819 */ /* 0x000fe20000011605 */
[----:B------:R-:W-:-:S03]  /*2c900*/  IMAD.IADD R2, R7, 0x1, R2 ;  /* 0x0000000107027824 */ /* 0x000fc600078e0202 */
[----:B------:R-:W-:Y:S01]  /*2c910*/  LEA.HI.SX32 R5, R5, R3, 0x1a ;  /* 0x0000000305057211 */ /* 0x000fe200078fd2ff */
[----:B------:R-:W-:-:S05]  /*2c920*/  IMAD.HI R2, R2, 0x66666667, RZ ;  /* 0x6666666702027827 */ /* 0x000fca00078e02ff */
[----:B------:R-:W-:-:S04]  /*2c930*/  SHF.R.U32.HI R3, RZ, 0x1f, R2 ;  /* 0x0000001fff037819 */ /* 0x000fc80000011602 */
[----:B------:R-:W-:Y:S01]  /*2c940*/  LEA.HI.SX32 R3, R2, R3, 0x1a ;  /* 0x0000000302037211 */ /* 0x000fe200078fd2ff */
[----:B------:R-:W-:-:S03]  /*2c950*/  IMAD.MOV.U32 R2, RZ, RZ, RZ ;  /* 0x000000ffff027224 */ /* 0x000fc600078e00ff */
[----:B0-----:R-:W-:-:S04]  /*2c960*/  VIMNMX R10, R5, R3, PT ;  /* 0x00000003050a7248 */ /* 0x001fc80003fe0100 */
[----:B------:R-:W-:-:S13]  /*2c970*/  ISETP.GE.AND P0, PT, R10, 0x1, PT ;  /* 0x000000010a00780c */ /* 0x000fda0003f06270 */
[----:B------:R-:W-:Y:S05]  /*2c980*/  @!P0 BRA `(.L_x_6839) ;  /* 0x0000000000748947 */ /* 0x000fea0003800000 */
        /* <DEDUP_REMOVED lines=22> */
[----:B------:R-:W-:Y:S02]  /*2caf0*/  @!P2 IMAD.IADD R3, R3, 0x1, -R11 ;  /* 0x000000010303a824 */ /* 0x000fe400078e0a0b */
[----:B------:R-:W-:Y:S01]  /*2cb00*/  @!P2 VIADD R2, R2, 0x1 ;  /* 0x000000010202a836 */ /* 0x000fe20000000000 */
[----:B------:R-:W-:Y:S02]  /*2cb10*/  ISETP.NE.AND P2, PT, R8, RZ, PT ;  /* 0x000000ff0800720c */ /* 0x000fe40003f45270 */
[----:B------:R-:W-:-:S13]  /*2cb20*/  ISETP.GE.U32.AND P0, PT, R3, R11, PT ;  /* 0x0000000b0300720c */ /* 0x000fda0003f06070 */
[----:B------:R-:W-:-:S05]  /*2cb30*/  @P0 VIADD R2, R2, 0x1 ;  /* 0x0000000102020836 */ /* 0x000fca0000000000 */
[----:B------:R-:W-:Y:S02]  /*2cb40*/  @!P3 IADD3 R2, -R2, RZ, RZ ;  /* 0x000000ff0202b210 */ /* 0x000fe40007ffe1ff */
[----:B------:R-:W-:-:S07]  /*2cb50*/  @!P2 LOP3.LUT R2, RZ, R8, RZ, 0x33, !PT ;  /* 0x00000008ff02a212 */ /* 0x000fce00078e33ff */
.L_x_6839:
[----:B------:R-:W-:Y:S05]  /*2cb60*/  BSYNC B0 ;  /* 0x0000000000007941 */ /* 0x000fea0003800000 */
.L_x_6838:
[-C--:B------:R-:W-:Y:S01]  /*2cb70*/  IMAD R3, R19, R2.reuse, RZ ;  /* 0x0000000213037224 */ /* 0x080fe200078e02ff */
[----:B------:R-:W-:Y:S04]  /*2cb80*/  BSSY B0, `(.L_x_6840) ;  /* 0x0000157000007945 */ /* 0x000fe80003800000 */
[C---:B------:R-:W-:Y:S01]  /*2cb90*/  VIADDMNMX R2, R3.reuse, R2, R10, PT ;  /* 0x0000000203027246 */ /* 0x040fe2000380010a */
[----:B------:R-:W-:-:S04]  /*2cba0*/  IMAD R3, R3, 0xa0, -R9 ;  /* 0x000000a003037824 */ /* 0x000fc800078e0a09 */
[----:B------:R-:W-:Y:S01]  /*2cbb0*/  IMAD R2, R2, 0xa0, -R9 ;  /* 0x000000a002027824 */ /* 0x000fe200078e0a09 */
[----:B------:R-:W-:-:S04]  /*2cbc0*/  VIMNMX R3, RZ, R3, !PT ;  /* 0x00000003ff037248 */ /* 0x000fc80007fe0100 */
[----:B------:R-:W-:-:S04]  /*2cbd0*/  VIMNMX R2, R2, R6, PT ;  /* 0x0000000602027248 */ /* 0x000fc80003fe0100 */
[----:B------:R-:W-:-:S13]  /*2cbe0*/  ISETP.GT.AND P0, PT, R2, R3, PT ;  /* 0x000000030200720c */ /* 0x000fda0003f04270 */
[----:B------:R-:W-:Y:S02]  /*2cbf0*/  @P0 VIADD R8, R2, 0x9f ;  /* 0x0000009f02080836 */ /* 0x000fe40000000000 */
[----:B------:R-:W-:-:S04]  /*2cc00*/  IMAD.WIDE.U32 R2, R3, -0x33333333, RZ ;  /* 0xcccccccd03027825 */ /* 0x000fc800078e00ff */
[----:B------:R-:W-:Y:S01]  /*2cc10*/  @P0 IMAD.HI R8, R8, 0x66666667, RZ ;  /* 0x6666666708080827 */ /* 0x000fe200078e02ff */
[----:B------:R-:W-:-:S04]  /*2cc20*/  SHF.R.U32.HI R6, RZ, 0x7, R3 ;  /* 0x00000007ff067819 */ /* 0x000fc80000011603 */
[----:B------:R-:W-:Y:S01]  /*2cc30*/  @P0 SHF.R.U32.HI R2, RZ, 0x1f, R8 ;  /* 0x0000001fff020819 */ /* 0x000fe20000011608 */
[----:B------:R-:W-:-:S03]  /*2cc40*/  IMAD.MOV.U32 R3, RZ, RZ, R6 ;  /* 0x000000ffff037224 */ /* 0x000fc600078e0006 */
        /* <DEDUP_REMOVED lines=11> */
.L_x_7155:
[----:B-1----:R-:W-:Y:S02]  /*2cd00*/  ISETP.NE.AND P0, PT, R14, RZ, PT ;  /* 0x000000ff0e00720c */ /* 0x002fe40003f05270 */
[----:B------:R-:W-:-:S11]  /*2cd10*/  PLOP3.LUT P6, PT, PT, PT, PT, 0x8, 0x0 ;  /* 0x000000000000781c */ /* 0x000fd60003fce170 */
[----:B------:R-:W-:Y:S05]  /*2cd20*/  @P0 BRA `(.L_x_6843) ;  /* 0x00000000000c0947 */ /* 0x000fea0003800000 */
[----:B------:R-:W-:-:S03]  /*2cd30*/  UMOV UR4, 0xffffffff ;  /* 0xffffffff00047882 */ /* 0x000fc60000000000 */
[----:B------:R-:W-:Y:S05]  /*2cd40*/  BRA.DIV UR4, `(.L_x_6844) ;  /* 0x000000c604c47947 */ /* 0x000fea000b800000 */
[----:B------:R-:W-:-:S13]  /*2cd50*/  ELECT P6, URZ, PT ;  /* 0x00000000003f782f */ /* 0x000fda00038c0000 */
.L_x_6843:
        /* <DEDUP_REMOVED lines=9> */
.L_x_7158:
[----:B------:R-:W-:Y:S05]  /*2cdf0*/  BSYNC B1 ;  /* 0x0000000000017941 */ /* 0x000fea0003800000 */
.L_x_6845:
[----:B------:R-:W-:Y:S04]  /*2ce00*/  BSSY B1, `(.L_x_6847) ;  /* 0x000008c000017945 */ /* 0x000fe80003800000 */
[----:B------:R-:W-:Y:S05]  /*2ce10*/  @!P6 BRA `(.L_x_6848) ;  /* 0x000000080028e947 */ /* 0x000fea0003800000 */
[----:B------:R-:W2:Y:S01]  /*2ce20*/  LDL R10, [R1+0x4] ;  /* 0x00000400010a7983 */ /* 0x000ea20000100800 */
        /* <DEDUP_REMOVED lines=8> */
.L_x_7159:
[----:B------:R-:W-:Y:S05]  /*2ceb0*/  BSYNC B2 ;  /* 0x0000000000027941 */ /* 0x000fea0003800000 */
.L_x_6849:
        /* <DEDUP_REMOVED lines=9> */
.L_x_6852:
[----:B------:R-:W-:Y:S05]  /*2cf50*/  BSYNC B2 ;  /* 0x0000000000027941 */ /* 0x000fea0003800000 */
.L_x_6851:
        /* <DEDUP_REMOVED lines=12> */
.L_x_6853:
        /* <DEDUP_REMOVED lines=10> */
[----:B------:R-:W-:Y:S01]  /*2d0c0*/  MOV R21, 0x40 ;  /* 0x0000004000157802 */ /* 0x000fe20000000f00 */
[----:B------:R-:W-:Y:S01]  /*2d0d0*/  VIADD R13, R10, 0x26a00 ;  /* 0x00026a000a0d7836 */ /* 0x000fe20000000000 */
[----:B------:R-:W-:Y:S01]  /*2d0e0*/  PLOP3.LUT P0, PT, PT, PT, PT, 0x80, 0x0 ;  /* 0x000000000000781c */ /* 0x000fe20003f0f070 */
[----:B------:R-:W-:Y:S01]  /*2d0f0*/  UMOV UR6, 0x0 ;  /* 0x0000000000067882 */ /* 0x000fe20000000000 */
[----:B------:R-:W-:Y:S01]  /*2d100*/  R2UR UR10, R21 ;  /* 0x00000000150a72ca */ /* 0x000fe200000e0000 */
[----:B------:R-:W-:-:S14]  /*2d110*/  UMOV UR7, 0x12f00000 ;  /* 0x12f0000000077882 */ /* 0x000fdc0000000000 */
.L_x_6854:
        /* <DEDUP_REMOVED lines=16> */
.L_x_6855:
        /* <DEDUP_REMOVED lines=13> */
.L_x_7160:
[----:B------:R-:W-:Y:S05]  /*2d2f0*/  BSYNC B2 ;  /* 0x0000000000027941 */ /* 0x000fea0003800000 */
.L_x_6856:
        /* <DEDUP_REMOVED lines=11> */
.L_x_6859:
[----:B------:R-:W-:Y:S05]  /*2d3b0*/  BSYNC B2 ;  /* 0x0000000000027941 */ /* 0x000fea0003800000 */
.L_x_6858:
        /* <DEDUP_REMOVED lines=8> */
.L_x_6860:
        /* <DEDUP_REMOVED lines=15> */
.L_x_6861:
        /* <DEDUP_REMOVED lines=15> */
.L_x_6862:
        /* <DEDUP_REMOVED lines=10> */
.L_x_6848:
[----:B------:R-:W-:Y:S05]  /*2d6c0*/  BSYNC B1 ;  /* 0x0000000000017941 */ /* 0x000fea0003800000 */
.L_x_6847:
[----:B0-----:R-:W2:Y:S01]  /*2d6d0*/  LDL.LU R8, [R1+0x4] ;  /* 0x0000040001087983 */ /* 0x001ea20000300800 */
        /* <DEDUP_REMOVED lines=8> */
[----:B------:R0:W-:Y:S02]  /*2d760*/  STL [R1+0x4], R8 ;  /* 0x0000040801007387 */ /* 0x0001e40000100800 */
[----:B------:R-:W-:Y:S05]  /*2d770*/  @!P2 BRA `(.L_x_6841) ;  /* 0x00000008005ca947 */ /* 0x000fea0003800000 */
.L_x_6879:
[----:B------:R-:W-:Y:S05]  /*2d780*/  YIELD ;  /* 0x0000000000007946 */ /* 0x000fea0003800000 */
[----:B------:R-:W-:Y:S04]  /*2d790*/  BSSY B1, `(.L_x_6863) ;  /* 0x000008b000017945 */ /* 0x000fe80003800000 */
[----:B-1----:R-:W-:Y:S05]  /*2d7a0*/  @!P6 BRA `(.L_x_6864) ;  /* 0x000000080024e947 */ /* 0x002fea0003800000 */
[----:B0-----:R-:W2:Y:S01]  /*2d7b0*/  LDL R8, [R1+0x4] ;  /* 0x0000040001087983 */ /* 0x001ea20000100800 */
        /* <DEDUP_REMOVED lines=8> */
.L_x_7161:
[----:B------:R-:W-:Y:S05]  /*2d840*/  BSYNC B2 ;  /* 0x0000000000027941 */ /* 0x000fea0003800000 */
.L_x_6865:
        /* <DEDUP_REMOVED lines=9> */
.L_x_6868:
[----:B------:R-:W-:Y:S05]  /*2d8e0*/  BSYNC B2 ;  /* 0x0000000000027941 */ /* 0x000fea0003800000 */
.L_x_6867:
        /* <DEDUP_REMOVED lines=11> */
.L_x_6869:
        /* <DEDUP_REMOVED lines=16> */
.L_x_6870:
        /* <DEDUP_REMOVED lines=16> */
.L_x_6871:
        /* <DEDUP_REMOVED lines=13> */
.L_x_7162:
[----:B------:R-:W-:Y:S05]  /*2dc70*/  BSYNC B2 ;  /* 0x0000000000027941 */ /* 0x000fea0003800000 */
.L_x_6872:
[----:B------:R-:W-:Y:S01]  /*2dc80*/  BSSY B2, `(.L_x_6874) ;  /* 0x000000b000027945 */ /* 0x000fe20003800000 */
[----:B------:R-:W-:Y:S01]  /*2dc90*/  MOV R14, 0x0 ;  /* 0x00000000000e7802 */ /* 0x000fe20000000f00 */
[----:B------:R-:W-:Y:S02]  /*2dca0*/  IMAD.MOV.U32 R15, RZ, RZ, 0x12f00000 ;  /* 0x12f00000ff0f7424 */ /* 0x000fe400078e00ff */
[----:B------:R-:W-:Y:S05]  /*2dcb0*/  @P2 BRA `(.L_x_6875) ;  /* 0x00000000001c2947 */ /* 0x000fea0003800000 */
[----:B------:R-:W2:Y:S02]  /*2dcc0*/  S2R R3, SR_TID.X ;  /* 0x0000000000037919 */ /* 0x000ea40000002100 */
[----:B--2---:R-:W-:Y:S01]  /*2dcd0*/  LOP3.LUT R13, R3, 0x1f, RZ, 0xc0, !PT ;  /* 0x0000001f030d7812 */ /* 0x004fe200078ec0ff */
[----:B------:R-:W-:-:S03]  /*2dce0*/  IMAD.MOV.U32 R3, RZ, RZ, 0x7800 ;  /* 0x00007800ff037424 */ /* 0x000fc600078e00ff */
[----:B------:R-:W-:Y:S01]  /*2dcf0*/  ISETP.NE.AND P1, PT, R13, RZ, PT ;  /* 0x000000ff0d00720c */ /* 0x000fe20003f25270 */
[----:B------:R2:W-:-:S12]  /*2dd00*/  SYNCS.ARRIVE.TRANS64 RZ, [R11+URZ+0x334b0], R3 ;  /* 0x0334b0030bff79a7 */ /* 0x0005d8000800003f */
[----:B--2---:R-:W-:Y:S05]  /*2dd10*/  @!P1 BRA `(.L_x_6875) ;  /* 0x0000000000049947 */ /* 0x004fea0003800000 */
[----:B------:R-:W-:Y:S01]  /*2dd20*/  BPT.TRAP 0x1 ;  /* 0x000000040000795c */ /* 0x000fe20000300000 */
.L_x_6875:
[----:B------:R-:W-:Y:S05]  /*2dd30*/  BSYNC B2 ;  /* 0x0000000000027941 */ /* 0x000fea0003800000 */
.L_x_6874:
        /* <DEDUP_REMOVED lines=8> */
.L_x_6876:
        /* <DEDUP_REMOVED lines=15> */
.L_x_6877:
        /* <DEDUP_REMOVED lines=15> */
.L_x_6878:
        /* <DEDUP_REMOVED lines=10> */
.L_x_6864:
[----:B------:R-:W-:Y:S05]  /*2e040*/  BSYNC B1 ;  /* 0x0000000000017941 */ /* 0x000fea0003800000 */
.L_x_6863:
[----:B------:R-:W2:Y:S01]  /*2e050*/  LDL.LU R10, [R1+0x4] ;  /* 0x00000400010a7983 */ /* 0x000ea20000300800 */
[----:B------:R-:W-:Y:S01]  /*2e060*/  VIADD R36, R36, 0x1 ;  /* 0x0000000124247836 */ /* 0x000fe20000000000 */
[C---:B------:R-:W-:Y:S01]  /*2e070*/  ISETP.GT.AND P2, PT, R12.reuse, R6, PT ;  /* 0x000000060c00720c */ /* 0x040fe20003f44270 */
[----:B------:R-:W-:-:S03]  /*2e080*/  VIADD R12, R12, 0xffffffff ;  /* 0xffffffff0c0c7836 */ /* 0x000fc60000000000 */
[----:B------:R-:W-:-:S04]  /*2e090*/  ISETP.NE.AND P1, PT, R36, 0x2, PT ;  /* 0x000000022400780c */ /* 0x000fc80003f25270 */
[----:B------:R-:W-:Y:S02]  /*2e0a0*/  SEL R3, RZ, 0x1, P1 ;  /* 0x00000001ff037807 */ /* 0x000fe40000800000 */
[----:B------:R-:W-:Y:S02]  /*2e0b0*/  SEL R36, R36, RZ, P1 ;  /* 0x000000ff24247207 */ /* 0x000fe40000800000 */
[----:B--2---:R-:W-:-:S05]  /*2e0c0*/  LOP3.LUT R10, R10, R3, RZ, 0x3c, !PT ;  /* 0x000000030a0a7212 */ /* 0x004fca00078e3cff */
[----:B------:R1:W-:Y:S01]  /*2e0d0*/  STL [R1+0x4], R10 ;  /* 0x0000040a01007387 */ /* 0x0003e20000100800 */
[----:B------:R-:W-:Y:S05]  /*2e0e0*/  @P2 BRA `(.L_x_6879) ;  /* 0xfffffff400a42947 */ /* 0x000fea000383ffff */
.L_x_6841:
[----:B------:R-:W-:Y:S05]  /*2e0f0*/  BSYNC B0 ;  /* 0x0000000000007941 */ /* 0x000fea0003800000 */
.L_x_6840:
[----:B------:R-:W2:Y:S01]  /*2e100*/  LDC R0, c[0x0][0x448] ;  /* 0x00011200ff007b82 */ /* 0x000ea20000000800 */
[----:B------:R-:W-:Y:S01]  /*2e110*/  LEA R2, R25, 0x7f, 0x7 ;  /* 0x0000007f19027811 */ /* 0x000fe200078e38ff */
[----:B------:R-:W-:Y:S06]  /*2e120*/  @!P0 WARPSYNC.ALL ;  /* 0x0000000000008948 */ /* 0x000fec0003800000 */
[----:B------:R-:W-:Y:S01]  /*2e130*/  @!P0 BAR.SYNC.DEFER_BLOCKING 0xc, 0x180 ;  /* 0x0306000000008b1d */ /* 0x000fe20000010000 */
[----:B------:R-:W-:Y:S01]  /*2e140*/  ISETP.NE.AND P2, PT, R4, RZ, PT ;  /* 0x000000ff0400720c */ /* 0x000fe20003f45270 */
[----:B------:R-:W-:-:S04]  /*2e150*/  IMAD.MOV.U32 R32, RZ, RZ, RZ ;  /* 0x000000ffff207224 */ /* 0x000fc800078e00ff */
[----:B------:R-:W-:Y:S08]  /*2e160*/  BSSY B0, `(.L_x_6880) ;  /* 0x0000028000007945 */ /* 0x000ff00003800000 */
[----:B------:R-:W3:Y:S01]  /*2e170*/  @!P2 LDC R4, c[0x0][0x9f0] ;  /* 0x00027c00ff04ab82 */ /* 0x000ee20000000800 */
[----:B--2---:R-:W-:-:S13]  /*2e180*/  ISETP.NE.AND P1, PT, R0, 0x1, PT ;  /* 0x000000010000780c */ /* 0x004fda0003f25270 */
[----:B------:R-:W2:Y:S08]  /*2e190*/  @P1 LDC R3, c[0x0][0x44c] ;  /* 0x00011300ff031b82 */ /* 0x000eb00000000800 */
[----:B------:R-:W4:Y:S01]  /*2e1a0*/  @P1 LDC R0, c[0x0][0x450] ;  /* 0x00011400ff001b82 */ /* 0x000f220000000800 */
[----:B--2---:R-:W-:-:S05]  /*2e1b0*/  @P1 IMAD.HI.U32 R3, R2, R3, RZ ;  /* 0x0000000302031227 */ /* 0x004fca00078e00ff */
[----:B----4-:R-:W-:-:S05]  /*2e1c0*/  @P1 SHF.R.U32.HI R2, RZ, R0, R3 ;  /* 0x00000000ff021219 */ /* 0x010fca0000011603 */
[----:B------:R-:W-:-:S04]  /*2e1d0*/  IMAD.IADD R0, R7, 0x1, R2 ;  /* 0x0000000107007824 */ /* 0x000fc800078e0202 */
[----:B------:R-:W-:-:S05]  /*2e1e0*/  IMAD.HI R0, R0, 0x66666667, RZ ;  /* 0x6666666700007827 */ /* 0x000fca00078e02ff */
[----:B------:R-:W-:-:S04]  /*2e1f0*/  SHF.R.U32.HI R2, RZ, 0x1f, R0 ;  /* 0x0000001fff027819 */ /* 0x000fc80000011600 */
[----:B------:R-:W-:-:S04]  /*2e200*/  LEA.HI.SX32 R2, R0, R2, 0x1a ;  /* 0x0000000200027211 */ /* 0x000fc800078fd2ff */
[----:B------:R-:W-:-:S04]  /*2e210*/  VIMNMX R5, R5, R2, PT ;  /* 0x0000000205057248 */ /* 0x000fc80003fe0100 */
[----:B------:R-:W-:-:S13]  /*2e220*/  ISETP.GE.AND P1, PT, R5, 0x1, PT ;  /* 0x000000010500780c */ /* 0x000fda0003f26270 */
[----:B---3--:R-:W-:Y:S05]  /*2e230*/  @!P1 BRA `(.L_x_6881) ;  /* 0x0000000000689947 */ /* 0x008fea0003800000 */
[-C--:B------:R-:W-:Y:S02]  /*2e240*/  IABS R0, R4.reuse ;  /* 0x0000000400007213 */ /* 0x080fe40000000000 */
[----:B------:R-:W-:Y:S02]  /*2e250*/  IABS R7, R4 ;  /* 0x0000000400077213 */ /* 0x000fe40000000000 */
[----:B------:R-:W2:Y:S03]  /*2e260*/  I2F.RP R2, R0 ;  /* 0x0000000000027306 */ /* 0x000ea60000209400 */
[----:B------:R-:W-:-:S05]  /*2e270*/  IMAD.MOV R7, RZ, RZ, -R7 ;  /* 0x000000ffff077224 */ /* 0x000fca00078e0a07 */
[----:B--2---:R-:W2:Y:S02]  /*2e280*/  MUFU.RCP R2, R2 ;  /* 0x0000000200027308 */ /* 0x004ea40000001000 */
[----:B--2---:R-:W-:-:S06]  /*2e290*/  IADD3 R2, R2, 0xffffffe, RZ ;  /* 0x0ffffffe02027810 */ /* 0x004fcc0007ffe0ff */
        /* <DEDUP_REMOVED lines=20> */
.L_x_6881:
[----:B------:R-:W-:Y:S05]  /*2e3e0*/  BSYNC B0 ;  /* 0x0000000000007941 */ /* 0x000fea0003800000 */
.L_x_6880:
        /* <DEDUP_REMOVED lines=22> */
.L_x_6882:
        /* <DEDUP_REMOVED lines=12> */
[----:B------:R-:W-:Y:S02]  /*2e610*/  IMAD.U32 R7, RZ, RZ, UR9 ;  /* 0x00000009ff077e24 */ /* 0x000fe4000f8e00ff */
[----:B-1----:R-:W-:-:S02]  /*2e620*/  IMAD.U32 R10, RZ, RZ, UR4 ;  /* 0x00000004ff0a7e24 */ /* 0x002fc4000f8e00ff */
[----:B------:R-:W-:Y:S02]  /*2e630*/  IMAD.U32 R11, RZ, RZ, UR5 ;  /* 0x00000005ff0b7e24 */ /* 0x000fe4000f8e00ff */
[----:B0-----:R-:W-:Y:S02]  /*2e640*/  IMAD.MOV.U32 R8, RZ, RZ, 0x70 ;  /* 0x00000070ff087424 */ /* 0x001fe400078e00ff */
[----:B------:R-:W-:Y:S02]  /*2e650*/  IMAD.MOV.U32 R12, RZ, RZ, 0x1 ;  /* 0x00000001ff0c7424 */ /* 0x000fe400078e00ff */
[----:B------:R-:W-:-:S07]  /*2e660*/  IMAD.MOV.U32 R13, RZ, RZ, RZ ;  /* 0x000000ffff0d7224 */ /* 0x000fce00078e00ff */
[----:B------:R-:W-:-:S07]  /*2e670*/  LEPC R20, `(.L_x_6885) ;  /* 0x000000001014794e */ /* 0x000fce0000000000 */
[----:B--2---:R-:W-:Y:S05]  /*2e680*/  CALL.ABS.NOINC R2 ;  /* 0x0000000002007343 */ /* 0x004fea0003c00000 */
.L_x_6885:
[----:B------:R-:W-:Y:S05]  /*2e690*/  BSYNC B6 ;  /* 0x0000000000067941 */ /* 0x000fea0003800000 */
.L_x_6884:
        /* <DEDUP_REMOVED lines=22> */
.L_x_6887:
[----:B------:R-:W-:Y:S05]  /*2e800*/  BSYNC B6 ;  /* 0x0000000000067941 */ /* 0x000fea0003800000 */
.L_x_6886:
        /* <DEDUP_REMOVED lines=20> */
.L_x_6889:
[----:B------:R-:W-:Y:S05]  /*2e950*/  BSYNC B6 ;  /* 0x0000000000067941 */ /* 0x000fea0003800000 */
.L_x_6888:
        /* <DEDUP_REMOVED lines=12> */
[----:B------:R-:W-:-:S02]  /*2ea20*/  IMAD.U32 R7, RZ, RZ, UR7 ;  /* 0x00000007ff077e24 */ /* 0x000fc4000f8e00ff */
[----:B-1----:R-:W-:Y:S02]  /*2ea30*/  IMAD.U32 R10, RZ, RZ, UR8 ;  /* 0x00000008ff0a7e24 */ /* 0x002fe4000f8e00ff */
[----:B0-----:R-:W-:Y:S02]  /*2ea40*/  IMAD.MOV.U32 R8, RZ, RZ, 0x70 ;  /* 0x00000070ff087424 */ /* 0x001fe400078e00ff */
[----:B------:R-:W-:Y:S02]  /*2ea50*/  IMAD.MOV.U32 R12, RZ, RZ, 0x1 ;  /* 0x00000001ff0c7424 */ /* 0x000fe400078e00ff */
[----:B------:R-:W-:-:S07]  /*2ea60*/  IMAD.MOV.U32 R13, RZ, RZ, RZ ;  /* 0x000000ffff0d7224 */ /* 0x000fce00078e00ff */
[----:B------:R-:W-:-:S07]  /*2ea70*/  LEPC R20, `(.L_x_6891) ;  /* 0x000000001014794e */ /* 0x000fce0000000000 */
[----:B--2---:R-:W-:Y:S05]  /*2ea80*/  CALL.ABS.NOINC R2 ;  /* 0x0000000002007343 */ /* 0x004fea0003c00000 */
.L_x_6891:
[----:B------:R-:W-:Y:S05]  /*2ea90*/  BSYNC B6 ;  /* 0x0000000000067941 */ /* 0x000fea0003800000 */
.L_x_6890:
[----:B------:R-:W2:Y:S01]  /*2eaa0*/  LDL R21, [R1+0xc] ;  /* 0x00000c0001157983 */ /* 0x000ea20000100800 */
[----:B------:R-:W-:Y:S01]  /*2eab0*/  ULDC.64 UR4, c[0x0][0x9f8] ;  /* 0x00027e0000047ab9 */ /* 0x000fe20000000a00 */
[----:B------:R-:W3:Y:S01]  /*2eac0*/  LDC R12, c[0x0][0x430] ;  /* 0x00010c00ff0c7b82 */ /* 0x000ee20000000800 */
[----:B------:R-:W-:Y:S01]  /*2ead0*/  ISETP.NE.U32.AND P0, PT, RZ, UR4, PT ;  /* 0x00000004ff007c0c */ /* 0x000fe2000bf05070 */
[----:B------:R-:W4:Y:S03]  /*2eae0*/  S2R R20, SR_TID.X ;  /* 0x0000000000147919 */ /* 0x000f260000002100 */
[----:B------:R-:W-:-:S13]  /*2eaf0*/  ISETP.NE.AND.EX P0, PT, RZ, UR5, PT, P0 ;  /* 0x00000005ff007c0c */ /* 0x000fda000bf05300 */
[----:B------:R-:W-:-:S04]  /*2eb00*/  @P0 IADD3 R2, P1, R29, UR4, RZ ;  /* 0x000000041d020c10 */ /* 0x000fc8000ff3e0ff */
[----:B------:R-:W-:-:S05]  /*2eb10*/  @P0 IADD3.X R3, R30, UR5, RZ, P1, !PT ;  /* 0x000000051e030c10 */ /* 0x000fca0008ffe4ff */
[----:B------:R0:W2:Y:S01]  /*2eb20*/  @P0 LDG.E R37, desc[UR50][R2.64] ;  /* 0x0000003202250981 */ /* 0x0000a2000c1e1900 */
[----:B------:R-:W-:Y:S01]  /*2eb30*/  IMAD.MOV.U32 R5, RZ, RZ, 0xa0 ;  /* 0x000000a0ff057424 */ /* 0x000fe200078e00ff */
[----:B---3--:R-:W-:Y:S01]  /*2eb40*/  ISETP.NE.AND P0, PT, R12, 0x1, PT ;  /* 0x000000010c00780c */ /* 0x008fe20003f05270 */
[----:B------:R-:W3:Y:S02]  /*2eb50*/  S2R R35, SR_TID.X ;  /* 0x0000000000237919 */ /* 0x000ee40000002100 */
[----:B------:R-:W-:Y:S01]  /*2eb60*/  IMAD R5, R32, R5, -0xa0 ;  /* 0xffffff6020057424 */ /* 0x000fe200078e0205 */
[----:B----4-:R-:W-:-:S04]  /*2eb70*/  LOP3.LUT R20, R20, 0x7f, RZ, 0xc0, !PT ;  /* 0x0000007f14147812 */ /* 0x010fc800078ec0ff */
[----:B------:R-:W-:-:S05]  /*2eb80*/  SHF.R.U32.HI R20, RZ, 0x2, R20 ;  /* 0x00000002ff147819 */ /* 0x000fca0000011614 */
[----:B0-----:R-:W0:Y:S08]  /*2eb90*/  @P0 LDC R3, c[0x0][0x434] ;  /* 0x00010d00ff030b82 */ /* 0x001e300000000800 */
[----:B------:R-:W4:Y:S08]  /*2eba0*/  @P0 LDC R0, c[0x0][0x438] ;  /* 0x00010e00ff000b82 */ /* 0x000f300000000800 */
[----:B------:R-:W1:Y:S01]  /*2ebb0*/  @P0 LDC R9, c[0x0][0x434] ;  /* 0x00010d00ff090b82 */ /* 0x000e620000000800 */
[----:B---3--:R-:W-:-:S05]  /*2ebc0*/  IMAD.SHL.U32 R35, R35, 0x20, RZ ;  /* 0x0000002023237824 */ /* 0x008fca00078e00ff */
[----:B------:R-:W-:Y:S02]  /*2ebd0*/  LOP3.LUT R35, R20, 0x60, R35, 0xf8, !PT ;  /* 0x0000006014237812 */ /* 0x000fe400078ef823 */
[----:B------:R-:W3:Y:S03]  /*2ebe0*/  S2R R20, SR_TID.X ;  /* 0x0000000000147919 */ /* 0x000ee60000002100 */
[----:B------:R-:W-:Y:S02]  /*2ebf0*/  IMAD.IADD R2, R35, 0x1, R5 ;  /* 0x0000000123027824 */ /* 0x000fe400078e0205 */
[----:B------:R-:W0:Y:S03]  /*2ec00*/  S2R R35, SR_TID.X ;  /* 0x0000000000237919 */ /* 0x000e260000002100 */
[----:B------:R-:W-:-:S02]  /*2ec10*/  ISETP.GE.AND P1, PT, R2, R26, PT ;  /* 0x0000001a0200720c */ /* 0x000fc40003f26270 */
[----:B---3--:R-:W-:-:S04]  /*2ec20*/  LOP3.LUT R20, R20, 0x7f, RZ, 0xc0, !PT ;  /* 0x0000007f14147812 */ /* 0x008fc800078ec0ff */
[----:B------:R-:W-:Y:S01]  /*2ec30*/  SHF.R.U32.HI R4, RZ, 0x2, R20 ;  /* 0x00000002ff047819 */ /* 0x000fe20000011614 */
[----:B0-----:R-:W-:-:S05]  /*2ec40*/  IMAD.SHL.U32 R20, R35, 0x20, RZ ;  /* 0x0000002023147824 */ /* 0x001fca00078e00ff */
[----:B------:R-:W-:Y:S02]  /*2ec50*/  LOP3.LUT R20, R4, 0x60, R20, 0xf8, !PT ;  /* 0x0000006004147812 */ /* 0x000fe400078ef814 */
[----:B------:R-:W0:Y:S02]  /*2ec60*/  @P0 LDC R4, c[0x0][0x438] ;  /* 0x00010e00ff040b82 */ /* 0x000e240000000800 */
[----:B------:R-:W-:-:S05]  /*2ec70*/  LOP3.LUT R20, R20, 0x80, RZ, 0xfc, !PT ;  /* 0x0000008014147812 */ /* 0x000fca00078efcff */
[----:B------:R-:W-:Y:S01]  /*2ec80*/  IMAD.IADD R5, R20, 0x1, R5 ;  /* 0x0000000114057824 */ /* 0x000fe200078e0205 */
[----:B------:R-:W-:Y:S01]  /*2ec90*/  LOP3.LUT R23, R23, 0xfffffff7, RZ, 0xc0, !PT ;  /* 0xfffffff717177812 */ /* 0x000fe200078ec0ff */
[----:B------:R-:W-:Y:S01]  /*2eca0*/  UMOV UR4, 0xffffffff ;  /* 0xffffffff00047882 */ /* 0x000fe20000000000 */
[----:B--2---:R-:W-:Y:S02]  /*2ecb0*/  IMAD.IADD R6, R2, 0x1, R21 ;  /* 0x0000000102067824 */ /* 0x004fe400078e0215 */
[----:B------:R-:W-:Y:S02]  /*2ecc0*/  IADD3 R7, R5, R21, RZ ;  /* 0x0000001505077210 */ /* 0x000fe40007ffe0ff */
[----:B------:R-:W-:-:S04]  /*2ecd0*/  @P0 IMAD.HI.U32 R3, R6, R3, RZ ;  /* 0x0000000306030227 */ /* 0x000fc800078e00ff */
[----:B------:R-:W-:Y:S01]  /*2ece0*/  IMAD.MOV.U32 R8, RZ, RZ, R6 ;  /* 0x000000ffff087224 */ /* 0x000fe200078e0006 */
[----:B----4-:R-:W-:Y:S01]  /*2ecf0*/  @P0 SHF.R.U32.HI R8, RZ, R0, R3 ;  /* 0x00000000ff080219 */ /* 0x010fe20000011603 */
[----:B-1----:R-:W-:Y:S01]  /*2ed00*/  @P0 IMAD.HI.U32 R9, R7, R9, RZ ;  /* 0x0000000907090227 */ /* 0x002fe200078e00ff */
[----:B------:R-:W1:Y:S03]  /*2ed10*/  @!P1 LDC.64 R2, c[0x0][0x428] ;  /* 0x00010a00ff029b82 */ /* 0x000e660000000a00 */
[----:B------:R-:W-:Y:S01]  /*2ed20*/  IMAD.MOV.U32 R0, RZ, RZ, R7 ;  /* 0x000000ffff007224 */ /* 0x000fe200078e0007 */
[----:B0-----:R-:W-:Y:S01]  /*2ed30*/  @P0 SHF.R.U32.HI R0, RZ, R4, R9 ;  /* 0x00000004ff000219 */ /* 0x001fe20000011609 */
[--C-:B------:R-:W-:Y:S01]  /*2ed40*/  @!P1 IMAD.MOV.U32 R4, RZ, RZ, R8.reuse ;  /* 0x000000ffff049224 */ /* 0x100fe200078e0008 */
[----:B------:R-:W-:Y:S02]  /*2ed50*/  ISETP.GE.AND P0, PT, R5, R26, PT ;  /* 0x0000001a0500720c */ /* 0x000fe40003f06270 */
[----:B------:R-:W-:-:S02]  /*2ed60*/  @!P1 SHF.R.S32.HI R5, RZ, 0x1f, R8 ;  /* 0x0000001fff059819 */ /* 0x000fc40000011408 */
[----:B------:R-:W-:Y:S02]  /*2ed70*/  ISETP.GT.U32.OR P0, PT, R20, 0x9f, P0 ;  /* 0x0000009f1400780c */ /* 0x000fe40000704470 */
[----:B------:R-:W-:-:S05]  /*2ed80*/  SHF.R.S32.HI R13, RZ, 0x1f, R37 ;  /* 0x0000001fff0d7819 */ /* 0x000fca0000011425 */
[----:B------:R0:W-:Y:S01]  /*2ed90*/  STL [R1+0x10], R13 ;  /* 0x0000100d01007387 */ /* 0x0001e20000100800 */
[-C--:B-1----:R-:W-:Y:S02]  /*2eda0*/  @!P1 IMAD R9, R13, R2.reuse, RZ ;  /* 0x000000020d099224 */ /* 0x082fe400078e02ff */
[----:B------:R-:W-:-:S04]  /*2edb0*/  @!P1 IMAD.WIDE.U32 R4, R37, R2, R4 ;  /* 0x0000000225049225 */ /* 0x000fc800078e0004 */
[----:B------:R-:W-:Y:S02]  /*2edc0*/  @!P1 IMAD R9, R37, R3, R9 ;  /* 0x0000000325099224 */ /* 0x000fe400078e0209 */
[----:B------:R-:W1:Y:S02]  /*2edd0*/  @!P1 LDC.64 R2, c[0x0][0x418] ;  /* 0x00010600ff029b82 */ /* 0x000e640000000a00 */
[----:B-1----:R-:W-:Y:S01]  /*2ede0*/  @!P1 LEA R10, P2, R4, R2, 0x2 ;  /* 0x00000002040a9211 */ /* 0x002fe200078410ff */
[----:B------:R-:W-:Y:S01]  /*2edf0*/  @!P1 IMAD.IADD R2, R5, 0x1, R9 ;  /* 0x0000000105029824 */ /* 0x000fe200078e0209 */
[----:B------:R-:W-:-:S04]  /*2ee00*/  @!P0 SHF.R.S32.HI R9, RZ, 0x1f, R0 ;  /* 0x0000001fff098819 */ /* 0x000fc80000011400 */
[----:B------:R-:W-:Y:S01]  /*2ee10*/  @!P1 LEA.HI.X R11, R4, R3, R2, 0x2, P2 ;  /* 0x00000003040b9211 */ /* 0x000fe200010f1402 */
[----:B------:R-:W-:Y:S01]  /*2ee20*/  IMAD.MOV R2, RZ, RZ, -R8 ;  /* 0x000000ffff027224 */ /* 0x000fe200078e0a08 */
[----:B------:R-:W1:Y:S01]  /*2ee30*/  @!P0 LDC.64 R4, c[0x0][0x418] ;  /* 0x00010600ff048b82 */ /* 0x000e620000000a00 */
[----:B------:R-:W-:Y:S02]  /*2ee40*/  @!P0 IMAD.MOV.U32 R8, RZ, RZ, R0 ;  /* 0x000000ffff088224 */ /* 0x000fe400078e0000 */
[----:B------:R-:W-:Y:S02]  /*2ee50*/  IMAD R6, R12, R2, R6 ;  /* 0x000000020c067224 */ /* 0x000fe400078e0206 */
[----:B------:R-:W-:-:S04]  /*2ee60*/  IMAD.MOV R2, RZ, RZ, -R0 ;  /* 0x000000ffff027224 */ /* 0x000fc800078e0a00 */
[----:B------:R-:W-:Y:S02]  /*2ee70*/  IMAD R7, R12, R2, R7 ;  /* 0x000000020c077224 */ /* 0x000fe400078e0207 */
[----:B------:R-:W2:Y:S08]  /*2ee80*/  @!P0 LDC.64 R2, c[0x0][0x428] ;  /* 0x00010a00ff028b82 */ /* 0x000eb00000000a00 */
[----:B------:R-:W3:Y:S01]  /*2ee90*/  LDC R12, c[0x0][0x2f4] ;  /* 0x0000bd00ff0c7b82 */ /* 0x000ee20000000800 */
[----:B--2---:R-:W-:-:S04]  /*2eea0*/  @!P0 IMAD.WIDE.U32 R8, R37, R2, R8 ;  /* 0x0000000225088225 */ /* 0x004fc800078e0008 */
[----:B------:R-:W-:-:S04]  /*2eeb0*/  @!P0 IMAD R2, R13, R2, RZ ;  /* 0x000000020d028224 */ /* 0x000fc800078e02ff */
[----:B------:R-:W-:Y:S01]  /*2eec0*/  @!P0 IMAD R0, R37, R3, R2 ;  /* 0x0000000325008224 */ /* 0x000fe200078e0202 */
[----:B-1----:R-:W-:-:S03]  /*2eed0*/  @!P0 LEA R2, P2, R8, R4, 0x2 ;  /* 0x0000000408028211 */ /* 0x002fc600078410ff */
[----:B------:R-:W-:-:S05]  /*2eee0*/  @!P0 IMAD.IADD R0, R0, 0x1, R9 ;  /* 0x0000000100008824 */ /* 0x000fca00078e0209 */
[----:B------:R-:W-:Y:S01]  /*2eef0*/  @!P0 LEA.HI.X R3, R8, R5, R0, 0x2, P2 ;  /* 0x0000000508038211 */ /* 0x000fe200010f1400 */
[----:B------:R-:W-:Y:S01]  /*2ef00*/  IMAD.MOV.U32 R8, RZ, RZ, RZ ;  /* 0x000000ffff087224 */ /* 0x000fe200078e00ff */
[----:B------:R-:W-:Y:S02]  /*2ef10*/  ISETP.GT.U32.AND P2, PT, R20, 0x9f, PT ;  /* 0x0000009f1400780c */ /* 0x000fe40003f44070 */
[C---:B0-----:R-:W-:Y:S01]  /*2ef20*/  SHF.L.U32 R13, R35.reuse, 0x4, RZ ;  /* 0x00000004230d7819 */ /* 0x041fe200000006ff */
[----:B------:R-:W-:Y:S02]  /*2ef30*/  IMAD.SHL.U32 R21, R35, 0x10, RZ ;  /* 0x0000001023157824 */ /* 0x000fe400078e00ff */
[----:B------:R0:W5:Y:S01]  /*2ef40*/  @!P1 LDG.E R8, desc[UR50][R10.64] ;  /* 0x000000320a089981 */ /* 0x000162000c1e1900 */
[----:B------:R-:W-:Y:S01]  /*2ef50*/  LOP3.LUT R13, R13, 0x30, RZ, 0xc0, !PT ;  /* 0x000000300d0d7812 */ /* 0x000fe200078ec0ff */
[----:B------:R-:W-:Y:S02]  /*2ef60*/  IMAD.U32 R0, RZ, RZ, UR39 ;  /* 0x00000027ff007e24 */ /* 0x000fe4000f8e00ff */
[----:B------:R-:W-:Y:S01]  /*2ef70*/  IMAD.MOV.U32 R5, RZ, RZ, RZ ;  /* 0x000000ffff057224 */ /* 0x000fe200078e00ff */
[----:B---3--:R-:W-:-:S03]  /*2ef80*/  ISETP.GE.AND P1, PT, R13, R12, PT ;  /* 0x0000000c0d00720c */ /* 0x008fc60003f26270 */
[----:B------:R-:W-:Y:S02]  /*2ef90*/  @P2 LOP3.LUT R23, R23, 0x8, RZ, 0xfc, !PT ;  /* 0x0000000817172812 */ /* 0x000fe400078efcff */
[----:B------:R-:W-:Y:S01]  /*2efa0*/  LOP3.LUT R21, R21, 0x30, RZ, 0xc0, !PT ;  /* 0x0000003015157812 */ /* 0x000fe200078ec0ff */
[----:B------:R0:W5:Y:S01]  /*2efb0*/  @!P0 LDG.E R5, desc[UR50][R2.64] ;  /* 0x0000003202058981 */ /* 0x000162000c1e1900 */
[----:B------:R-:W-:Y:S02]  /*2efc0*/  ISETP.NE.AND P3, PT, R0, 0x3, PT ;  /* 0x000000030000780c */ /* 0x000fe40003f65270 */
[----:B------:R-:W-:Y:S02]  /*2efd0*/  LOP3.LUT R23, R23, 0xffffffef, RZ, 0xc0, !PT ;  /* 0xffffffef17177812 */ /* 0x000fe400078ec0ff */
[----:B------:R-:W-:Y:S02]  /*2efe0*/  LOP3.LUT R14, R21, 0x40, RZ, 0xfc, !PT ;  /* 0x00000040150e7812 */ /* 0x000fe400078efcff */
[----:B------:R-:W-:-:S02]  /*2eff0*/  LOP3.LUT R23, R23, 0xfffffffb, RZ, 0xc0, !PT ;  /* 0xfffffffb17177812 */ /* 0x000fc400078ec0ff */
[----:B------:R-:W-:Y:S02]  /*2f000*/  ISETP.GE.AND P0, PT, R14, R12, PT ;  /* 0x0000000c0e00720c */ /* 0x000fe40003f06270 */
[----:B------:R-:W-:Y:S02]  /*2f010*/  @P1 LOP3.LUT R23, R23, 0x4, RZ, 0xfc, !PT ;  /* 0x0000000417171812 */ /* 0x000fe400078efcff */
[----:B------:R-:W-:Y:S02]  /*2f020*/  LOP3.LUT R13, R13, 0x80, RZ, 0xfc, !PT ;  /* 0x000000800d0d7812 */ /* 0x000fe400078efcff */
[----:B------:R-:W-:-:S04]  /*2f030*/  @P3 LOP3.LUT R23, R23, 0x10, RZ, 0xfc, !PT ;  /* 0x0000001017173812 */ /* 0x000fc800078efcff */
[----:B------:R-:W-:-:S04]  /*2f040*/  LOP3.LUT R23, R23, 0xfffffffd, RZ, 0xc0, !PT ;  /* 0xfffffffd17177812 */ /* 0x000fc800078ec0ff */
[----:B------:R-:W-:Y:S02]  /*2f050*/  @P0 LOP3.LUT R23, R23, 0x2, RZ, 0xfc, !PT ;  /* 0x0000000217170812 */ /* 0x000fe400078efcff */
[----:B------:R-:W-:Y:S02]  /*2f060*/  ISETP.GE.AND P0, PT, R13, R12, PT ;  /* 0x0000000c0d00720c */ /* 0x000fe40003f06270 */
[----:B------:R-:W-:-:S11]  /*2f070*/  LOP3.LUT R23, R23, 0xfffffffe, RZ, 0xc0, !PT ;  /* 0xfffffffe17177812 */ /* 0x000fd600078ec0ff */
[----:B------:R-:W-:Y:S01]  /*2f080*/  @P0 LOP3.LUT R23, R23, 0x1, RZ, 0xfc, !PT ;  /* 0x0000000117170812 */ /* 0x000fe200078efcff */
[----:B0-----:R-:W-:Y:S06]  /*2f090*/  BRA.DIV UR4, `(.L_x_6892) ;  /* 0x000000a604747947 */ /* 0x001fec000b800000 */
.L_x_7165:
[----:B------:R-:W-:Y:S01]  /*2f0a0*/  VIADD R9, R32, 0xffffffff ;  /* 0xffffffff20097836 */ /* 0x000fe20000000000 */
[----:B------:R-:W-:Y:S06]  /*2f0b0*/  @!P3 BRA `(.L_x_6893) ;  /* 0x000000000004b947 */ /* 0x000fec0003800000 */
[----:B------:R-:W-:Y:S01]  /*2f0c0*/  BPT.TRAP 0x1 ;  /* 0x000000040000795c */ /* 0x000fe20000300000 */
.L_x_6893:
[----:B------:R-:W2:Y:S01]  /*2f0d0*/  LDL R0, [R1] ;  /* 0x0000000001007983 */ /* 0x000ea20000100800 */
[----:B------:R-:W-:Y:S01]  /*2f0e0*/  IMAD R4, R33, 0x8, R17 ;  /* 0x0000000821047824 */ /* 0x000fe200078e0211 */
[----:B------:R-:W-:Y:S01]  /*2f0f0*/  BSSY B0, `(.L_x_6894) ;  /* 0x0000007000007945 */ /* 0x000fe20003800000 */
[----:B--2---:R-:W-:-:S04]  /*2f100*/  SHF.L.U32 R0, R0, 0x1f, RZ ;  /* 0x0000001f00007819 */ /* 0x004fc800000006ff */
[----:B------:R0:W1:Y:S01]  /*2f110*/  SYNCS.PHASECHK.TRANS64.TRYWAIT P0, [R4+URZ+0x33480], R0 ;  /* 0x03348000040075a7 */ /* 0x000062000800017f */
[----:B------:R0:W-:Y:S02]  /*2f120*/  STL [R1+0x30], R0 ;  /* 0x0000300001007387 */ /* 0x0001e40000100800 */
[----:B0-----:R-:W-:-:S05]  /*2f130*/  SHF.R.S32.HI R0, RZ, 0x1f, R6 ;  /* 0x0000001fff007819 */ /* 0x001fca0000011406 */
[----:B------:R0:W-:Y:S02]  /*2f140*/  STL [R1+0x2c], R0 ;  /* 0x00002c0001007387 */ /* 0x0001e40000100800 */
[----:B01----:R-:W-:Y:S05]  /*2f150*/  @!P0 BRA `(.L_x_6895) ;  /* 0x000000a400748947 */ /* 0x003fea0003800000 */
.L_x_7166:
[----:B------:R-:W-:Y:S05]  /*2f160*/  BSYNC B0 ;  /* 0x0000000000007941 */ /* 0x000fea0003800000 */
.L_x_6894:
[----:B0-----:R-:W2:Y:S01]  /*2f170*/  LDL R0, [R1+0x2c] ;  /* 0x00002c0001007983 */ /* 0x001ea20000100800 */
[----:B------:R-:W-:-:S03]  /*2f180*/  ULDC.64 UR4, c[0x0][0x328] ;  /* 0x0000ca0000047ab9 */ /* 0x000fc60000000a00 */
[----:B------:R-:W3:Y:S01]  /*2f190*/  LDL R12, [R1+0x1c] ;  /* 0x00001c00010c7983 */ /* 0x000ee20000100800 */
[----:B------:R-:W-:Y:S01]  /*2f1a0*/  IMAD.WIDE.U32 R2, R6, UR4, RZ ;  /* 0x0000000406027c25 */ /* 0x000fe2000f8e00ff */
[----:B-----5:R-:W-:Y:S01]  /*2f1b0*/  SHF.R.S32.HI R30, RZ, 0x1f, R8 ;  /* 0x0000001fff1e7819 */ /* 0x020fe20000011408 */
[----:B------:R-:W-:Y:S01]  /*2f1c0*/  ULDC.64 UR6, c[0x0][0x338] ;  /* 0x0000ce0000067ab9 */ /* 0x000fe20000000a00 */
[----:B------:R-:W-:Y:S02]  /*2f1d0*/  SHF.R.S32.HI R35, RZ, 0x1f, R5 ;  /* 0x0000001fff237819 */ /* 0x000fe40000011405 */
[----:B------:R-:W-:-:S05]  /*2f1e0*/  SHF.R.S32.HI R13, RZ, 0x1f, R7 ;  /* 0x0000001fff0d7819 */ /* 0x000fca0000011407 */
[----:B------:R0:W-:Y:S01]  /*2f1f0*/  STL [R1+0x28], R13 ;  /* 0x0000280d01007387 */ /* 0x0001e20000100800 */
[----:B------:R-:W-:Y:S01]  /*2f200*/  IMAD R9, R9, -0xa0, R26 ;  /* 0xffffff6009097824 */ /* 0x000fe200078e021a */
[----:B------:R-:W-:Y:S01]  /*2f210*/  LOP3.LUT R23, R23, 0xffffffdf, RZ, 0xc0, !PT ;  /* 0xffffffdf17177812 */ /* 0x000fe200078ec0ff */
        /* <DEDUP_REMOVED lines=14> */
[----:B0-----:R-:W0:Y:S01]  /*2f300*/  S2R R13, SR_TID.X ;  /* 0x00000000000d7919 */ /* 0x001e220000002100 */
        /* <DEDUP_REMOVED lines=9> */
[----:B------:R-:W-:Y:S02]  /*2f3a0*/  IADD3 R29, P0, R2, UR6, RZ ;  /* 0x00000006021d7c10 */ /* 0x000fe4000ff1e0ff */
[----:B0-----:R-:W-:-:S04]  /*2f3b0*/  LOP3.LUT R13, R13, 0x7f, RZ, 0xc0, !PT ;  /* 0x0000007f0d0d7812 */ /* 0x001fc800078ec0ff */
[----:B------:R-:W-:-:S05]  /*2f3c0*/  SHF.R.U32.HI R13, RZ, 0x2, R13 ;  /* 0x00000002ff0d7819 */ /* 0x000fca000001160d */
[----:B------:R-:W-:Y:S01]  /*2f3d0*/  IMAD.IADD R9, R9, 0x1, -R13 ;  /* 0x0000000109097824 */ /* 0x000fe200078e0a0d */
[----:B------:R-:W-:-:S04]  /*2f3e0*/  IADD3.X R26, R0, UR7, R3, P0, !PT ;  /* 0x00000007001a7c10 */ /* 0x000fc800087fe403 */
[----:B------:R-:W-:Y:S01]  /*2f3f0*/  ISETP.GE.AND P0, PT, R9, 0x1, PT ;  /* 0x000000010900780c */ /* 0x000fe20003f06270 */
[----:B------:R-:W-:Y:S01]  /*2f400*/  UMOV UR4, 0xffffffff ;  /* 0xffffffff00047882 */ /* 0x000fe20000000000 */
[----:B---3--:R-:W-:-:S11]  /*2f410*/  IMAD R21, R33, 0x7800, R12 ;  /* 0x0000780021157824 */ /* 0x008fd600078e020c */
[----:B------:R-:W-:Y:S01]  /*2f420*/  @P0 LOP3.LUT R23, R23, 0x20, RZ, 0xfc, !PT ;  /* 0x0000002017170812 */ /* 0x000fe200078efcff */
[----:B------:R-:W-:Y:S06]  /*2f430*/  BRA.DIV UR4, `(.L_x_6896) ;  /* 0x000000a204d47947 */ /* 0x000fec000b800000 */
[----:B------:R-:W0:Y:S01]  /*2f440*/  S2R R12, SR_TID.X ;  /* 0x00000000000c7919 */ /* 0x000e220000002100 */
[----:B------:R-:W1:Y:S01]  /*2f450*/  LDC R13, c[0x0][0x2f4] ;  /* 0x0000bd00ff0d7b82 */ /* 0x000e620000000800 */
[----:B------:R-:W-:Y:S01]  /*2f460*/  ISETP.GE.AND P6, PT, R9, 0x81, PT ;  /* 0x000000810900780c */ /* 0x000fe20003fc6270 */
[----:B------:R-:W2:Y:S01]  /*2f470*/  SHFL.IDX PT, R2, R10, RZ, 0x1c1f ;  /* 0x001c1fff0a027589 */ /* 0x000ea200000e0000 */
[----:B------:R-:W-:Y:S02]  /*2f480*/  LOP3.LUT R23, R23, 0xffffffbf, RZ, 0xc0, !PT ;  /* 0xffffffbf17177812 */ /* 0x000fe400078ec0ff */
[C---:B------:R-:W-:Y:S01]  /*2f490*/  ISETP.GE.AND P5, PT, R9.reuse, 0x21, PT ;  /* 0x000000210900780c */ /* 0x040fe20003fa6270 */
[----:B------:R-:W3:Y:S01]  /*2f4a0*/  SHFL.IDX PT, R0, R20, RZ, 0x1c1f ;  /* 0x001c1fff14007589 */ /* 0x000ee200000e0000 */
[----:B------:R-:W-:-:S07]  /*2f4b0*/  ISETP.GE.AND P4, PT, R9, 0x41, PT ;  /* 0x000000410900780c */ /* 0x000fce0003f86270 */
[----:B------:R-:W-:Y:S01]  /*2f4c0*/  @P6 LOP3.LUT R23, R23, 0x40, RZ, 0xfc, !PT ;  /* 0x0000004017176812 */ /* 0x000fe200078efcff */
[C---:B0-----:R-:W-:Y:S01]  /*2f4d0*/  IMAD.SHL.U32 R11, R12.reuse, 0x10, RZ ;  /* 0x000000100c0b7824 */ /* 0x041fe200078e00ff */
[----:B------:R-:W-:-:S04]  /*2f4e0*/  SHF.L.U32 R12, R12, 0x4, RZ ;  /* 0x000000040c0c7819 */ /* 0x000fc800000006ff */
[----:B------:R-:W-:Y:S02]  /*2f4f0*/  LOP3.LUT R11, R11, 0x30, RZ, 0xc0, !PT ;  /* 0x000000300b0b7812 */ /* 0x000fe400078ec0ff */
[----:B------:R-:W-:Y:S02]  /*2f500*/  LOP3.LUT R12, R12, 0x30, RZ, 0xc0, !PT ;  /* 0x000000300c0c7812 */ /* 0x000fe400078ec0ff */
[C---:B--2---:R-:W-:Y:S02]  /*2f510*/  IADD3 R2, P0, R11.reuse, R2, RZ ;  /* 0x000000020b027210 */ /* 0x044fe40007f1e0ff */
[-C--:B-1----:R-:W-:Y:S02]  /*2f520*/  ISETP.GE.AND P3, PT, R11, R13.reuse, PT ;  /* 0x0000000d0b00720c */ /* 0x082fe40003f66270 */
[----:B------:R-:W-:Y:S01]  /*2f530*/  LOP3.LUT R14, R12, 0x40, RZ, 0xfc, !PT ;  /* 0x000000400c0e7812 */ /* 0x000fe200078efcff */
[----:B---3--:R-:W-:Y:S01]  /*2f540*/  IMAD.X R3, RZ, RZ, R0, P0 ;  /* 0x000000ffff037224 */ /* 0x008fe200000e0600 */
[----:B------:R-:W-:Y:S01]  /*2f550*/  ISETP.LT.OR P0, PT, R9, 0x1, P3 ;  /* 0x000000010900780c */ /* 0x000fe20001f01670 */
[----:B------:R-:W-:Y:S01]  /*2f560*/  IMAD.IADD R0, R17, 0x1, R21 ;  /* 0x0000000111007824 */ /* 0x000fe200078e0215 */
[----:B------:R-:W-:-:S02]  /*2f570*/  ISETP.GE.AND P2, PT, R14, R13, PT ;  /* 0x0000000d0e00720c */ /* 0x000fc40003f46270 */
[----:B------:R-:W-:Y:S02]  /*2f580*/  LOP3.LUT R12, R12, 0x80, RZ, 0xfc, !PT ;  /* 0x000000800c0c7812 */ /* 0x000fe400078efcff */
[----:B------:R-:W-:-:S07]  /*2f590*/  ISETP.LT.OR P1, PT, R9, 0x1, P2 ;  /* 0x000000010900780c */ /* 0x000fce0001721670 */
[----:B------:R-:W-:Y:S01]  /*2f5a0*/  @!PT LDS RZ, [RZ] ;  /* 0x00000000fffff984 */ /* 0x000fe20000000800 */
[----:B------:R-:W-:Y:S01]  /*2f5b0*/  LDGSTS.E.BYPASS.LTC128B.128 [R0+0xf200], desc[UR50][R2.64], !P0 ;  /* 0x0f20000002007fae */ /* 0x000fe2000c101d72 */
[----:B------:R-:W-:-:S05]  /*2f5c0*/  ISETP.GE.AND P0, PT, R12, R13, PT ;  /* 0x0000000d0c00720c */ /* 0x000fca0003f06270 */
        /* <DEDUP_REMOVED lines=35> */
[----:B------:R0:W2:Y:S06]  /*2f800*/  SHFL.IDX PT, R2, R29, RZ, 0x1c1f ;  /* 0x001c1fff1d027589 */ /* 0x0000ac00000e0000 */
.L_x_7178:
[----:B------:R-:W3:Y:S01]  /*2f810*/  S2R R10, SR_TID.X ;  /* 0x00000000000a7919 */ /* 0x000ee20000002100 */
[C---:B------:R-:W-:Y:S02]  /*2f820*/  ISETP.LT.OR P3, PT, R9.reuse, 0x81, P3 ;  /* 0x000000810900780c */ /* 0x040fe40001f61670 */
[C---:B------:R-:W-:Y:S02]  /*2f830*/  ISETP.LT.OR P2, PT, R9.reuse, 0x81, P2 ;  /* 0x000000810900780c */ /* 0x040fe40001741670 */
[----:B------:R-:W-:Y:S01]  /*2f840*/  ISETP.LT.OR P0, PT, R9, 0x81, P0 ;  /* 0x000000810900780c */ /* 0x000fe20000701670 */
[----:B---3--:R-:W-:-:S05]  /*2f850*/  IMAD.SHL.U32 R10, R10, 0x10, RZ ;  /* 0x000000100a0a7824 */ /* 0x008fca00078e00ff */
[----:B------:R-:W-:-:S04]  /*2f860*/  LOP3.LUT R10, R10, 0x30, RZ, 0xc0, !PT ;  /* 0x000000300a0a7812 */ /* 0x000fc800078ec0ff */
[----:B--2---:R-:W-:-:S05]  /*2f870*/  IADD3 R2, P6, R10, R2, RZ ;  /* 0x000000020a027210 */ /* 0x004fca0007fde0ff */
        /* <DEDUP_REMOVED lines=9> */
.L_x_6897:
        /* <DEDUP_REMOVED lines=11> */
.L_x_6898:
[----:B------:R1:W-:Y:S01]  /*2f9c0*/  SYNCS.ARRIVE.TRANS64.A1T0 RZ, [R4+URZ+0x33470], RZ ;  /* 0x033470ff04ff79a7 */ /* 0x0003e2000810003f */
[----:B------:R-:W-:Y:S05]  /*2f9d0*/  @!P3 BRA `(.L_x_6899) ;  /* 0x000000000004b947 */ /* 0x000fea0003800000 */
[----:B------:R-:W-:Y:S01]  /*2f9e0*/  BPT.TRAP 0x1 ;  /* 0x000000040000795c */ /* 0x000fe20000300000 */
.L_x_6899:
[----:B------:R-:W2:Y:S01]  /*2f9f0*/  LDL R2, [R1+0x30] ;  /* 0x0000300001027983 */ /* 0x000ea20000100800 */
[----:B------:R-:W-:Y:S01]  /*2fa00*/  BSSY B0, `(.L_x_6900) ;  /* 0x0000003000007945 */ /* 0x000fe20003800000 */
[----:B--2---:R-:W2:Y:S03]  /*2fa10*/  SYNCS.PHASECHK.TRANS64.TRYWAIT P0, [R4+URZ+0x33440], R2 ;  /* 0x03344002040075a7 */ /* 0x004ea6000800017f */
[----:B--2---:R-:W-:Y:S05]  /*2fa20*/  @!P0 BRA `(.L_x_6901) ;  /* 0x000000a4006c8947 */ /* 0x004fea0003800000 */
.L_x_7179:
[----:B------:R-:W-:Y:S05]  /*2fa30*/  BSYNC B0 ;  /* 0x0000000000007941 */ /* 0x000fea0003800000 */
.L_x_6900:
[----:B------:R-:W3:Y:S01]  /*2fa40*/  LDL.LU R11, [R1+0x2c] ;  /* 0x00002c00010b7983 */ /* 0x000ee20000300800 */
[----:B------:R-:W-:Y:S01]  /*2fa50*/  ULDC.64 UR4, c[0x0][0x310] ;  /* 0x0000c40000047ab9 */ /* 0x000fe20000000a00 */
[----:B------:R-:W-:Y:S02]  /*2fa60*/  ULDC.64 UR6, c[0x0][0x300] ;  /* 0x0000c00000067ab9 */ /* 0x000fe40000000a00 */
[----:B------:R-:W4:Y:S01]  /*2fa70*/  LDL.LU R10, [R1+0x28] ;  /* 0x00002800010a7983 */ /* 0x000f220000300800 */
[----:B------:R-:W-:Y:S02]  /*2fa80*/  IMAD R9, R30, UR4, RZ ;  /* 0x000000041e097c24 */ /* 0x000fe4000f8e02ff */
[----:B--2---:R-:W-:-:S04]  /*2fa90*/  IMAD.WIDE.U32 R2, R8, UR4, RZ ;  /* 0x0000000408027c25 */ /* 0x004fc8000f8e00ff */
[----:B------:R-:W-:-:S04]  /*2faa0*/  IMAD R9, R8, UR5, R9 ;  /* 0x0000000508097c24 */ /* 0x000fc8000f8e0209 */
[----:B------:R-:W-:Y:S02]  /*2fab0*/  IMAD.IADD R3, R3, 0x1, R9 ;  /* 0x0000000103037824 */ /* 0x000fe400078e0209 */
[----:B------:R-:W-:-:S04]  /*2fac0*/  IMAD.WIDE.U32 R2, R6, UR6, R2 ;  /* 0x0000000606027c25 */ /* 0x000fc8000f8e0002 */
[----:B---3--:R-:W-:-:S04]  /*2fad0*/  IMAD R8, R11, UR6, RZ ;  /* 0x000000060b087c24 */ /* 0x008fc8000f8e02ff */
[----:B------:R-:W-:Y:S02]  /*2fae0*/  IMAD R8, R6, UR7, R8 ;  /* 0x0000000706087c24 */ /* 0x000fe4000f8e0208 */
[----:B------:R-:W-:Y:S02]  /*2faf0*/  IMAD R6, R35, UR4, RZ ;  /* 0x0000000423067c24 */ /* 0x000fe4000f8e02ff */
[----:B------:R-:W-:Y:S01]  /*2fb00*/  IMAD.IADD R9, R3, 0x1, R8 ;  /* 0x0000000103097824 */ /* 0x000fe200078e0208 */
[----:B------:R-:W-:Y:S01]  /*2fb10*/  MOV R8, R2 ;  /* 0x0000000200087202 */ /* 0x000fe20000000f00 */
[C---:B------:R-:W-:Y:S02]  /*2fb20*/  IMAD R6, R5.reuse, UR5, R6 ;  /* 0x0000000505067c24 */ /* 0x040fe4000f8e0206 */
[----:B------:R-:W-:Y:S01]  /*2fb30*/  IMAD.WIDE.U32 R2, R5, UR4, RZ ;  /* 0x0000000405027c25 */ /* 0x000fe2000f8e00ff */
[----:B------:R-:W-:-:S03]  /*2fb40*/  ULDC.64 UR4, c[0x0][0x308] ;  /* 0x0000c20000047ab9 */ /* 0x000fc60000000a00 */
[----:B------:R-:W-:Y:S02]  /*2fb50*/  IMAD.IADD R3, R3, 0x1, R6 ;  /* 0x0000000103037824 */ /* 0x000fe400078e0206 */
[----:B----4-:R-:W-:Y:S02]  /*2fb60*/  IMAD R10, R10, UR6, RZ ;  /* 0x000000060a0a7c24 */ /* 0x010fe4000f8e02ff */
        /* <DEDUP_REMOVED lines=13> */
[----:B------:R-:W2:Y:S01]  /*2fc40*/  S2R R10, SR_TID.X ;  /* 0x00000000000a7919 */ /* 0x000ea20000002100 */
[----:B------:R-:W-:Y:S01]  /*2fc50*/  LOP3.LUT R23, R23, 0xfffffeff, RZ, 0xc0, !PT ;  /* 0xfffffeff17177812 */ /* 0x000fe200078ec0ff */
[----:B------:R-:W3:Y:S01]  /*2fc60*/  LDC R11, c[0x0][0x2f4] ;  /* 0x0000bd00ff0b7b82 */ /* 0x000ee20000000800 */
[----:B------:R-:W4:Y:S02]  /*2fc70*/  SHFL.IDX PT, R3, R5, RZ, 0x1c1f ;  /* 0x001c1fff05037589 */ /* 0x000f2400000e0000 */
[----:B------:R-:W-:Y:S02]  /*2fc80*/  @P1 LOP3.LUT R23, R23, 0x100, RZ, 0xfc, !PT ;  /* 0x0000010017171812 */ /* 0x000fe400078efcff */
[----:B------:R-:W5:Y:S02]  /*2fc90*/  SHFL.IDX PT, R2, R6, RZ, 0x1c1f ;  /* 0x001c1fff06027589 */ /* 0x000f6400000e0000 */
[----:B------:R-:W-:Y:S02]  /*2fca0*/  LOP3.LUT P1, RZ, R23, 0x20, RZ, 0xc0, !PT ;  /* 0x0000002017ff7812 */ /* 0x000fe4000782c0ff */
[----:B------:R-:W-:Y:S01]  /*2fcb0*/  SHFL.IDX PT, R7, R7, RZ, 0x1c1f ;  /* 0x001c1fff07077589 */ /* 0x000fe200000e0000 */
[----:B--2---:R-:W-:-:S02]  /*2fcc0*/  IMAD.SHL.U32 R8, R10, 0x10, RZ ;  /* 0x000000100a087824 */ /* 0x004fc400078e00ff */
[----:B------:R-:W-:-:S03]  /*2fcd0*/  IMAD.SHL.U32 R10, R10, 0x10, RZ ;  /* 0x000000100a0a7824 */ /* 0x000fc600078e00ff */
[----:B------:R-:W-:Y:S02]  /*2fce0*/  LOP3.LUT R8, R8, 0x30, RZ, 0xc0, !PT ;  /* 0x0000003008087812 */ /* 0x000fe400078ec0ff */
[----:B------:R-:W-:-:S03]  /*2fcf0*/  LOP3.LUT R10, R10, 0x30, RZ, 0xc0, !PT ;  /* 0x000000300a0a7812 */ /* 0x000fc600078ec0ff */
[----:B----4-:R-:W-:Y:S02]  /*2fd00*/  @P1 IADD3 R3, P0, R8, R3, RZ ;  /* 0x0000000308031210 */ /* 0x010fe40007f1e0ff */
[C---:B------:R-:W-:Y:S02]  /*2fd10*/  LOP3.LUT R12, R10.reuse, 0x40, RZ, 0xfc, !PT ;  /* 0x000000400a0c7812 */ /* 0x040fe400078efcff */
[----:B------:R-:W-:Y:S01]  /*2fd20*/  LOP3.LUT R10, R10, 0x80, RZ, 0xfc, !PT ;  /* 0x000000800a0a7812 */ /* 0x000fe200078efcff */
[----:B-----5:R-:W-:Y:S01]  /*2fd30*/  @P1 IMAD.X R2, RZ, RZ, R2, P0 ;  /* 0x000000ffff021224 */ /* 0x020fe200000e0602 */
[-C--:B---3--:R-:W-:Y:S02]  /*2fd40*/  ISETP.GE.AND P6, PT, R8, R11.reuse, PT ;  /* 0x0000000b0800720c */ /* 0x088fe40003fc6270 */
[----:B------:R-:W-:Y:S02]  /*2fd50*/  ISETP.GE.AND P3, PT, R12, R11, PT ;  /* 0x0000000b0c00720c */ /* 0x000fe40003f66270 */
[----:B------:R-:W-:-:S02]  /*2fd60*/  @P1 LOP3.LUT R3, R3, R2, RZ, 0x3c, !PT ;  /* 0x0000000203031212 */ /* 0x000fc400078e3cff */
[----:B------:R-:W-:Y:S02]  /*2fd70*/  ISETP.GE.AND P2, PT, R10, R11, PT ;  /* 0x0000000b0a00720c */ /* 0x000fe40003f46270 */
[----:B------:R-:W-:-:S04]  /*2fd80*/  @P1 LOP3.LUT R2, R3, R2, RZ, 0x3c, !PT ;  /* 0x0000000203021212 */ /* 0x000fc800078e3cff */
[----:B------:R-:W-:-:S05]  /*2fd90*/  @P1 LOP3.LUT R3, R3, R2, RZ, 0x3c, !PT ;  /* 0x0000000203031212 */ /* 0x000fca00078e3cff */
[----:B------:R-:W-:Y:S04]  /*2fda0*/  @P1 LDGSTS.E.BYPASS.LTC128B.128 [R0+0x24200], desc[UR50][R2.64], !P6 ;  /* 0x2420000002001fae */ /* 0x000fe8000f101d72 */
[----:B------:R-:W-:Y:S04]  /*2fdb0*/  @P1 LDGSTS.E.BYPASS.LTC128B.128 [R0+0x26a00], desc[UR50][R2.64+0x40], !P3 ;  /* 0x26a0004002001fae */ /* 0x000fe8000d901d72 */
[----:B------:R2:W-:Y:S01]  /*2fdc0*/  @P1 LDGSTS.E.BYPASS.LTC128B.128 [R0+0x29200], desc[UR50][R2.64+0x80], !P2 ;  /* 0x2920008002001fae */ /* 0x0005e2000d101d72 */
[----:B------:R-:W-:-:S03]  /*2fdd0*/  LOP3.LUT P1, RZ, R23, 0x100, RZ, 0xc0, !PT ;  /* 0x0000010017ff7812 */ /* 0x000fc6000782c0ff */
[----:B--2---:R-:W2:Y:S04]  /*2fde0*/  SHFL.IDX PT, R3, R5, 0x1, 0x1c1f ;  /* 0x003c1f0005037f89 */ /* 0x004ea800000e0000 */
[----:B------:R-:W3:Y:S01]  /*2fdf0*/  SHFL.IDX PT, R2, R6, 0x1, 0x1c1f ;  /* 0x003c1f0006027f89 */ /* 0x000ee200000e0000 */
[----:B--2---:R-:W-:-:S05]  /*2fe00*/  @P5 IADD3 R3, P0, R8, R3, RZ ;  /* 0x0000000308035210 */ /* 0x004fca0007f1e0ff */
[----:B---3--:R-:W-:-:S05]  /*2fe10*/  @P5 IMAD.X R2, RZ, RZ, R2, P0 ;  /* 0x000000ffff025224 */ /* 0x008fca00000e0602 */
[----:B------:R-:W-:-:S04]  /*2fe20*/  @P5 LOP3.LUT R3, R3, R2, RZ, 0x3c, !PT ;  /* 0x0000000203035212 */ /* 0x000fc800078e3cff */
[----:B------:R-:W-:-:S04]  /*2fe30*/  @P5 LOP3.LUT R2, R3, R2, RZ, 0x3c, !PT ;  /* 0x0000000203025212 */ /* 0x000fc800078e3cff */
[----:B------:R-:W-:-:S05]  /*2fe40*/  @P5 LOP3.LUT R3, R3, R2, RZ, 0x3c, !PT ;  /* 0x0000000203035212 */ /* 0x000fca00078e3cff */
[----:B------:R-:W-:Y:S04]  /*2fe50*/  @P5 LDGSTS.E.BYPASS.LTC128B.128 [R0+0x24a00], desc[UR50][R2.64], !P6 ;  /* 0x24a0000002005fae */ /* 0x000fe8000f101d72 */
[----:B------:R-:W-:Y:S04]  /*2fe60*/  @P5 LDGSTS.E.BYPASS.LTC128B.128 [R0+0x27200], desc[UR50][R2.64+0x40], !P3 ;  /* 0x2720004002005fae */ /* 0x000fe8000d901d72 */
[----:B------:R2:W-:Y:S04]  /*2fe70*/  @P5 LDGSTS.E.BYPASS.LTC128B.128 [R0+0x29a00], desc[UR50][R2.64+0x80], !P2 ;  /* 0x29a0008002005fae */ /* 0x0005e8000d101d72 */
[----:B--2---:R-:W2:Y:S04]  /*2fe80*/  SHFL.IDX PT, R3, R5, 0x2, 0x1c1f ;  /* 0x005c1f0005037f89 */ /* 0x004ea800000e0000 */
[----:B------:R-:W3:Y:S04]  /*2fe90*/  SHFL.IDX PT, R2, R6, 0x2, 0x1c1f ;  /* 0x005c1f0006027f89 */ /* 0x000ee800000e0000 */
[----:B------:R-:W4:Y:S04]  /*2fea0*/  SHFL.IDX PT, R5, R5, 0x3, 0x1c1f ;  /* 0x007c1f0005057f89 */ /* 0x000f2800000e0000 */
[----:B------:R-:W5:Y:S01]  /*2feb0*/  SHFL.IDX PT, R6, R6, 0x3, 0x1c1f ;  /* 0x007c1f0006067f89 */ /* 0x000f6200000e0000 */
[----:B--2---:R-:W-:-:S05]  /*2fec0*/  @P4 IADD3 R3, P0, R8, R3, RZ ;  /* 0x0000000308034210 */ /* 0x004fca0007f1e0ff */
[----:B---3--:R-:W-:-:S05]  /*2fed0*/  @P4 IMAD.X R2, RZ, RZ, R2, P0 ;  /* 0x000000ffff024224 */ /* 0x008fca00000e0602 */
[----:B------:R-:W-:-:S04]  /*2fee0*/  @P4 LOP3.LUT R3, R3, R2, RZ, 0x3c, !PT ;  /* 0x0000000203034212 */ /* 0x000fc800078e3cff */
[----:B------:R-:W-:-:S04]  /*2fef0*/  @P4 LOP3.LUT R2, R3, R2, RZ, 0x3c, !PT ;  /* 0x0000000203024212 */ /* 0x000fc800078e3cff */
[----:B------:R-:W-:-:S05]  /*2ff00*/  @P4 LOP3.LUT R3, R3, R2, RZ, 0x3c, !PT ;  /* 0x0000000203034212 */ /* 0x000fca00078e3cff */
[----:B------:R-:W-:Y:S04]  /*2ff10*/  @P4 LDGSTS.E.BYPASS.LTC128B.128 [R0+0x25200], desc[UR50][R2.64], !P6 ;  /* 0x2520000002004fae */ /* 0x000fe8000f101d72 */
[----:B------:R-:W-:Y:S04]  /*2ff20*/  @P4 LDGSTS.E.BYPASS.LTC128B.128 [R0+0x27a00], desc[UR50][R2.64+0x40], !P3 ;  /* 0x27a0004002004fae */ /* 0x000fe8000d901d72 */
[----:B------:R4:W-:Y:S02]  /*2ff30*/  @P4 LDGSTS.E.BYPASS.LTC128B.128 [R0+0x2a200], desc[UR50][R2.64+0x80], !P2 ;  /* 0x2a20008002004fae */ /* 0x0009e4000d101d72 */
[----:B----4-:R-:W-:-:S05]  /*2ff40*/  @P1 IADD3 R2, P0, R8, R5, RZ ;  /* 0x0000000508021210 */ /* 0x010fca0007f1e0ff */
[----:B-----5:R-:W-:-:S05]  /*2ff50*/  @P1 IMAD.X R3, RZ, RZ, R6, P0 ;  /* 0x000000ffff031224 */ /* 0x020fca00000e0606 */
[----:B------:R-:W-:Y:S04]  /*2ff60*/  @P1 LDGSTS.E.BYPASS.LTC128B.128 [R0+0x25a00], desc[UR50][R2.64], !P6 ;  /* 0x25a0000002001fae */ /* 0x000fe8000f101d72 */
[----:B------:R-:W-:Y:S04]  /*2ff70*/  @P1 LDGSTS.E.BYPASS.LTC128B.128 [R0+0x28200], desc[UR50][R2.64+0x40], !P3 ;  /* 0x2820004002001fae */ /* 0x000fe8000d901d72 */
[----:B------:R2:W-:Y:S04]  /*2ff80*/  @P1 LDGSTS.E.BYPASS.LTC128B.128 [R0+0x2aa00], desc[UR50][R2.64+0x80], !P2 ;  /* 0x2aa0008002001fae */ /* 0x0005e8000d101d72 */
[----:B--2---:R2:W3:Y:S02]  /*2ff90*/  SHFL.IDX PT, R2, R9, RZ, 0x1c1f ;  /* 0x001c1fff09027589 */ /* 0x0044e400000e0000 */
.L_x_7191:
[----:B------:R-:W-:Y:S01]  /*2ffa0*/  LOP3.LUT P0, RZ, R23, 0x40, RZ, 0xc0, !PT ;  /* 0x0000004017ff7812 */ /* 0x000fe2000780c0ff */
[----:B------:R-:W-:-:S12]  /*2ffb0*/  BSSY B0, `(.L_x_6903) ;  /* 0x0000013000007945 */ /* 0x000fd80003800000 */
[----:B------:R-:W-:Y:S05]  /*2ffc0*/  @!P0 BRA `(.L_x_6904) ;  /* 0x0000000000448947 */ /* 0x000fea0003800000 */
[----:B------:R-:W2:Y:S01]  /*2ffd0*/  S2R R3, SR_TID.X ;  /* 0x0000000000037919 */ /* 0x000ea20000002100 */
[----:B------:R-:W4:Y:S01]  /*2ffe0*/  LDC R6, c[0x0][0x2f4] ;  /* 0x0000bd00ff067b82 */ /* 0x000f220000000800 */
[----:B--2---:R-:W-:-:S05]  /*2fff0*/  IMAD.SHL.U32 R9, R3, 0x10, RZ ;  /* 0x0000001003097824 */ /* 0x004fca00078e00ff */
[----:B------:R-:W-:-:S04]  /*30000*/  LOP3.LUT R9, R9, 0x30, RZ, 0xc0, !PT ;  /* 0x0000003009097812 */ /* 0x000fc800078ec0ff */
[C---:B------:R-:W-:Y:S02]  /*30010*/  LOP3.LUT R8, R9.reuse, 0x40, RZ, 0xfc, !PT ;  /* 0x0000004009087812 */ /* 0x040fe400078efcff */
[C---:B------:R-:W-:Y:S02]  /*30020*/  LOP3.LUT R5, R9.reuse, 0x80, RZ, 0xfc, !PT ;  /* 0x0000008009057812 */ /* 0x040fe400078efcff */
[-C--:B----4-:R-:W-:Y:S02]  /*30030*/  ISETP.GE.AND P3, PT, R9, R6.reuse, PT ;  /* 0x000000060900720c */ /* 0x090fe40003f66270 */
[-C--:B------:R-:W-:Y:S02]  /*30040*/  ISETP.GE.AND P2, PT, R8, R6.reuse, PT ;  /* 0x000000060800720c */ /* 0x080fe40003f46270 */
[----:B------:R-:W-:Y:S02]  /*30050*/  ISETP.GE.AND P1, PT, R5, R6, PT ;  /* 0x000000060500720c */ /* 0x000fe40003f26270 */
[----:B---3--:R-:W-:-:S05]  /*30060*/  IADD3 R2, P0, R9, R2, RZ ;  /* 0x0000000209027210 */ /* 0x008fca0007f1e0ff */
[----:B------:R-:W-:-:S05]  /*30070*/  IMAD.X R3, RZ, RZ, R7, P0 ;  /* 0x000000ffff037224 */ /* 0x000fca00000e0607 */
[----:B------:R-:W-:Y:S01]  /*30080*/  @!PT LDS RZ, [RZ] ;  /* 0x00000000fffff984 */ /* 0x000fe20000000800 */
[----:B------:R-:W-:Y:S01]  /*30090*/  @!PT LDS RZ, [RZ] ;  /* 0x00000000fffff984 */ /* 0x000fe20000000800 */
[----:B------:R-:W-:Y:S01]  /*300a0*/  @!PT LDS RZ, [RZ] ;  /* 0x00000000fffff984 */ /* 0x000fe20000000800 */
[----:B------:R4:W-:Y:S04]  /*300b0*/  LDGSTS.E.BYPASS.LTC128B.128 [R0+0x26200], desc[UR50][R2.64], !P3 ;  /* 0x2620000002007fae */ /* 0x0009e8000d901d72 */
[----:B------:R4:W-:Y:S04]  /*300c0*/  LDGSTS.E.BYPASS.LTC128B.128 [R0+0x28a00], desc[UR50][R2.64+0x40], !P2 ;  /* 0x28a0004002007fae */ /* 0x0009e8000d101d72 */
[----:B------:R4:W-:Y:S02]  /*300d0*/  LDGSTS.E.BYPASS.LTC128B.128 [R0+0x2b200], desc[UR50][R2.64+0x80], !P1 ;  /* 0x2b20008002007fae */ /* 0x0009e4000c901d72 */
.L_x_6904:
[----:B------:R-:W-:Y:S05]  /*300e0*/  BSYNC B0 ;  /* 0x0000000000007941 */ /* 0x000fea0003800000 */
.L_x_6903:
[----:B------:R-:W-:Y:S01]  /*300f0*/  NOP ;  /* 0x0000000000007918 */ /* 0x000fe20000000000 */
[----:B------:R-:W-:-:S13]  /*30100*/  PLOP3.LUT P0, PT, PT, PT, PT, 0x80, 0x0 ;  /* 0x000000000000781c */ /* 0x000fda0003f0f070 */
.L_x_6905:
[----:B------:R-:W-:Y:S02]  /*30110*/  PLOP3.LUT P1, PT, P1, P0, PT, 0xa2, 0x0 ;  /* 0x000000000000781c */ /* 0x000fe40000f21472 */
[----:B------:R-:W-:-:S08]  /*30120*/  @P0 R2UR P1, UR4, R4 ;  /* 0x00000000040402ca */ /* 0x000fd00000020000 */
[----:B------:R-:W-:-:S05]  /*30130*/  @P0 PLOP3.LUT P0, PT, P1, PT, PT, 0x80, 0x0 ;  /* 0x000000000000081c */ /* 0x000fca0000f0f070 */
[----:B------:R-:W-:Y:S01]  /*30140*/  @!P1 SYNCS.ARRIVE.TRANS64.RED.A0T1 RZ, [UR4+0x33430], RZ ;  /* 0x033430ffffff99a7 */ /* 0x000fe20008200404 */
[----:B------:R-:W-:Y:S07]  /*30150*/  @!P1 ARRIVES.LDGSTSBAR.64.TRANSCNT [UR4+0x33430] ;  /* 0x03343000ff0099b0 */ /* 0x000fee0008000a84 */
[----:B------:R-:W-:Y:S05]  /*30160*/  @P0 BRA.U.ANY `(.L_x_6905) ;  /* 0xfffffffd00e80947 */ /* 0x000fea000393ffff */
[----:B------:R-:W-:Y:S01]  /*30170*/  NOP ;  /* 0x0000000000007918 */ /* 0x000fe20000000000 */
[----:B----4-:R-:W-:-:S04]  /*30180*/  MOV R0, UR39 ;  /* 0x0000002700007c02 */ /* 0x010fc80008000f00 */
[----:B------:R-:W-:-:S13]  /*30190*/  ISETP.NE.AND P2, PT, R0, 0x3, PT ;  /* 0x000000030000780c */ /* 0x000fda0003f45270 */
[----:B------:R-:W-:Y:S05]  /*301a0*/  @!P2 BRA `(.L_x_6906) ;  /* 0x000000000004a947 */ /* 0x000fea0003800000 */
[----:B------:R-:W-:Y:S01]  /*301b0*/  BPT.TRAP 0x1 ;  /* 0x000000040000795c */ /* 0x000fe20000300000 */
.L_x_6906:
[----:B------:R4:W5:Y:S01]  /*301c0*/  LDL.LU R3, [R1+0x34] ;  /* 0x0000340001037983 */ /* 0x0009620000300800 */
[----:B------:R4:W-:Y:S02]  /*301d0*/  SYNCS.ARRIVE.TRANS64.A1T0 RZ, [R4+URZ+0x33430], RZ ;  /* 0x033430ff04ff79a7 */ /* 0x0009e4000810003f */
[----:B------:R-:W-:Y:S05]  /*301e0*/  WARPSYNC.ALL ;  /* 0x0000000000007948 */ /* 0x000fea0003800000 */
[----:B------:R-:W-:Y:S01]  /*301f0*/  ULDC.64 UR6, c[0x0][0xa00] ;  /* 0x0002800000067ab9 */ /* 0x000fe20000000a00 */
[----:B---3--:R-:W-:Y:S01]  /*30200*/  VIADD R2, R17, 0x1e200 ;  /* 0x0001e20011027836 */ /* 0x008fe20000000000 */
[----:B------:R-:W-:Y:S01]  /*30210*/  BAR.SYNC.DEFER_BLOCKING 0x8, 0x180 ;  /* 0x0206000000007b1d */ /* 0x000fe20000010000 */
[----:B------:R-:W-:Y:S02]  /*30220*/  ISETP.NE.U32.AND P0, PT, RZ, UR6, PT ;  /* 0x00000006ff007c0c */ /* 0x000fe4000bf05070 */
[----:B------:R-:W-:-:S02]  /*30230*/  SHF.R.S32.HI R0, RZ, 0x1f, R31 ;  /* 0x0000001fff007819 */ /* 0x000fc4000001141f */
[----:B------:R-:W-:Y:S01]  /*30240*/  ISETP.NE.AND.EX P0, PT, RZ, UR7, PT, P0 ;  /* 0x00000007ff007c0c */ /* 0x000fe2000bf05300 */
[----:B------:R-:W-:Y:S01]  /*30250*/  ULDC.64 UR4, c[0x0][0x298] ;  /* 0x0000a60000047ab9 */ /* 0x000fe20000000a00 */
[----:B------:R-:W-:Y:S01]  /*30260*/  BSSY B6, `(.L_x_6907) ;  /* 0x0000019000067945 */ /* 0x000fe20003800000 */
[----:B------:R-:W-:Y:S01]  /*30270*/  IMAD R0, R0, UR4, RZ ;  /* 0x0000000400007c24 */ /* 0x000fe2000f8e02ff */
[----:B0-----:R-:W-:Y:S01]  /*30280*/  SEL R26, R28, RZ, !P0 ;  /* 0x000000ff1c1a7207 */ /* 0x001fe20004000000 */
        /* <DEDUP_REMOVED lines=10> */
[----:B-1--4-:R-:W-:Y:S01]  /*30330*/  IMAD.U32 R4, RZ, RZ, UR4 ;  /* 0x00000004ff047e24 */ /* 0x012fe2000f8e00ff */
[----:B------:R-:W-:Y:S01]  /*30340*/  MOV R13, RZ ;  /* 0x000000ff000d7202 */ /* 0x000fe20000000f00 */
[----:B------:R-:W0:Y:S01]  /*30350*/  LDC.64 R2, c[0x4][R2] ;  /* 0x0100000002027b82 */ /* 0x000e220000000a00 */
[----:B------:R-:W-:Y:S02]  /*30360*/  IMAD.U32 R5, RZ, RZ, UR5 ;  /* 0x00000005ff057e24 */ /* 0x000fe4000f8e00ff */
[----:B------:R-:W-:Y:S02]  /*30370*/  IMAD.U32 R6, RZ, RZ, UR6 ;  /* 0x00000006ff067e24 */ /* 0x000fe4000f8e00ff */
[----:B------:R-:W-:-:S02]  /*30380*/  IMAD.U32 R7, RZ, RZ, UR7 ;  /* 0x00000007ff077e24 */ /* 0x000fc4000f8e00ff */
[----:B------:R-:W-:Y:S02]  /*30390*/  IMAD.U32 R10, RZ, RZ, UR8 ;  /* 0x00000008ff0a7e24 */ /* 0x000fe4000f8e00ff */
[----:B------:R-:W-:Y:S02]  /*303a0*/  IMAD.U32 R11, RZ, RZ, UR9 ;  /* 0x00000009ff0b7e24 */ /* 0x000fe4000f8e00ff */
[----:B------:R-:W-:Y:S02]  /*303b0*/  IMAD.MOV.U32 R8, RZ, RZ, 0x70 ;  /* 0x00000070ff087424 */ /* 0x000fe400078e00ff */
[----:B------:R-:W-:-:S07]  /*303c0*/  IMAD.MOV.U32 R12, RZ, RZ, 0x1 ;  /* 0x00000001ff0c7424 */ /* 0x000fce00078e00ff */
[----:B------:R-:W-:-:S07]  /*303d0*/  LEPC R20, `(.L_x_6908) ;  /* 0x000000001014794e */ /* 0x000fce0000000000 */
[----:B0-2---:R-:W-:Y:S05]  /*303e0*/  CALL.ABS.NOINC R2 ;  /* 0x0000000002007343 */ /* 0x005fea0003c00000 */
.L_x_6908:
[----:B------:R-:W-:Y:S05]  /*303f0*/  BSYNC B6 ;  /* 0x0000000000067941 */ /* 0x000fea0003800000 */
.L_x_6907:
[----:B------:R0:W5:Y:S01]  /*30400*/  LDL R8, [R1+0x20] ;  /* 0x0000200001087983 */ /* 0x0001620000100800 */
[----:B------:R-:W3:Y:S01]  /*30410*/  LDC R7, c[0x0][0x448] ;  /* 0x00011200ff077b82 */ /* 0x000ee20000000800 */
[----:B------:R-:W-:Y:S01]  /*30420*/  IMAD.MOV.U32 R2, RZ, RZ, R28 ;  /* 0x000000ffff027224 */ /* 0x000fe200078e001c */
[----:B------:R-:W-:Y:S01]  /*30430*/  ULDC.64 UR4, c[0x0][0x2d8] ;  /* 0x0000b60000047ab9 */ /* 0x000fe20000000a00 */
[----:B------:R-:W1:Y:S01]  /*30440*/  S2R R20, SR_TID.X ;  /* 0x0000000000147919 */ /* 0x000e620000002100 */
[----:B------:R-:W-:Y:S02]  /*30450*/  IMAD.MOV.U32 R3, RZ, RZ, R30 ;  /* 0x000000ffff037224 */ /* 0x000fe400078e001e */
[----:B------:R-:W-:-:S04]  /*30460*/  IMAD.WIDE.U32 R2, R18, UR4, R2 ;  /* 0x0000000412027c25 */ /* 0x000fc8000f8e0002 */
[----:B------:R-:W-:Y:S01]  /*30470*/  IMAD R3, R18, UR5, R3 ;  /* 0x0000000512037c24 */ /* 0x000fe2000f8e0203 */
[----:B------:R-:W-:Y:S02]  /*30480*/  ULDC.64 UR4, c[0x0][0x2e0] ;  /* 0x0000b80000047ab9 */ /* 0x000fe40000000a00 */
[----:B------:R-:W-:Y:S02]  /*30490*/  IMAD R0, R35, UR4, RZ ;  /* 0x0000000423007c24 */ /* 0x000fe4000f8e02ff */
[----:B------:R-:W-:-:S04]  /*304a0*/  IMAD.WIDE.U32 R2, R26, UR4, R2 ;  /* 0x000000041a027c25 */ /* 0x000fc8000f8e0002 */
[----:B------:R-:W-:Y:S01]  /*304b0*/  IMAD R0, R26, UR5, R0 ;  /* 0x000000051a007c24 */ /* 0x000fe2000f8e0200 */
[----:B------:R-:W2:Y:S01]  /*304c0*/  S2R R31, SR_TID.X ;  /* 0x00000000001f7919 */ /* 0x000ea20000002100 */
[----:B------:R-:W-:Y:S01]  /*304d0*/  ULDC.64 UR4, c[0x0][0x2d0] ;  /* 0x0000b40000047ab9 */ /* 0x000fe20000000a00 */
[----:B---3--:R-:W-:Y:S01]  /*304e0*/  ISETP.NE.AND P0, PT, R7, 0x1, PT ;  /* 0x000000010700780c */ /* 0x008fe20003f05270 */
[----:B------:R-:W-:Y:S01]  /*304f0*/  IMAD.IADD R3, R3, 0x1, R0 ;  /* 0x0000000103037824 */ /* 0x000fe200078e0200 */
[C---:B-1----:R-:W-:Y:S01]  /*30500*/  LOP3.LUT R21, R20.reuse, 0x7f, RZ, 0xc0, !PT ;  /* 0x0000007f14157812 */ /* 0x042fe200078ec0ff */
[----:B------:R-:W-:-:S10]  /*30510*/  IMAD.SHL.U32 R20, R20, 0x20, RZ ;  /* 0x0000002014147824 */ /* 0x000fd400078e00ff */
[----:B------:R-:W1:Y:S01]  /*30520*/  @P0 LDC R6, c[0x0][0x44c] ;  /* 0x00011300ff060b82 */ /* 0x000e620000000800 */
[----:B------:R-:W-:-:S04]  /*30530*/  SHF.R.U32.HI R21, RZ, 0x2, R21 ;  /* 0x00000002ff157819 */ /* 0x000fc80000011615 */
[----:B------:R-:W-:-:S03]  /*30540*/  LOP3.LUT R20, R21, 0x60, R20, 0xf8, !PT ;  /* 0x0000006015147812 */ /* 0x000fc600078ef814 */
[----:B------:R-:W3:Y:S02]  /*30550*/  @P0 LDC R0, c[0x0][0x450] ;  /* 0x00011400ff000b82 */ /* 0x000ee40000000800 */
[----:B------:R-:W-:-:S04]  /*30560*/  IMAD R5, R25, 0x80, R20 ;  /* 0x0000008019057824 */ /* 0x000fc800078e0214 */
[----:B----4-:R-:W-:Y:S02]  /*30570*/  IMAD.MOV.U32 R4, RZ, RZ, R5 ;  /* 0x000000ffff047224 */ /* 0x010fe400078e0005 */
[----:B-1----:R-:W-:-:S05]  /*30580*/  @P0 IMAD.HI.U32 R6, R5, R6, RZ ;  /* 0x0000000605060227 */ /* 0x002fca00078e00ff */
        /* <DEDUP_REMOVED lines=11> */
[----:B--2---:R-:W-:Y:S02]  /*30640*/  IMAD.SHL.U32 R21, R31, 0x10, RZ ;  /* 0x000000101f157824 */ /* 0x004fe400078e00ff */
        /* <DEDUP_REMOVED lines=17> */
[----:B0-----:R-:W-:Y:S10]  /*30760*/  BRA.DIV UR5, `(.L_x_6909) ;  /* 0x000000a205187947 */ /* 0x001ff4000b800000 */
[----:B------:R-:W0:Y:S01]  /*30770*/  SHFL.IDX PT, R3, R0, RZ, 0x1c1f ;  /* 0x001c1fff00037589 */ /* 0x000e2200000e0000 */
[----:B------:R-:W-:Y:S01]  /*30780*/  IMAD R34, R34, R7, RZ ;  /* 0x0000000722227224 */ /* 0x000fe200078e02ff */
[----:B------:R-:W-:Y:S02]  /*30790*/  LEA R25, R25, R9, 0x7 ;  /* 0x0000000919197211 */ /* 0x000fe400078e38ff */
[----:B------:R-:W1:Y:S02]  /*307a0*/  SHFL.IDX PT, R2, R4, RZ, 0x1c1f ;  /* 0x001c1fff04027589 */ /* 0x000e6400000e0000 */
[C---:B------:R-:W-:Y:S01]  /*307b0*/  ISETP.GE.AND P1, PT, R25.reuse, R34, PT ;  /* 0x000000221900720c */ /* 0x040fe20003f26270 */
[----:B------:R-:W-:Y:S01]  /*307c0*/  VIADD R5, R25, 0x20 ;  /* 0x0000002019057836 */ /* 0x000fe20000000000 */
[----:B------:R-:W-:Y:S11]  /*307d0*/  SHFL.IDX PT, R14, R0, 0x3, 0x1c1f ;  /* 0x007c1f00000e7f89 */ /* 0x000ff600000e0000 */
[----:B0-----:R-:W-:-:S05]  /*307e0*/  @!P1 IADD3 R3, P4, R20, R3, RZ ;  /* 0x0000000314039210 */ /* 0x001fca0007f9e0ff */
[----:B-1----:R-:W-:-:S05]  /*307f0*/  @!P1 IMAD.X R2, RZ, RZ, R2, P4 ;  /* 0x000000ffff029224 */ /* 0x002fca00020e0602 */
[----:B------:R-:W-:-:S04]  /*30800*/  @!P1 LOP3.LUT R3, R3, R2, RZ, 0x3c, !PT ;  /* 0x0000000203039212 */ /* 0x000fc800078e3cff */
[----:B------:R-:W-:-:S04]  /*30810*/  @!P1 LOP3.LUT R2, R3, R2, RZ, 0x3c, !PT ;  /* 0x0000000203029212 */ /* 0x000fc800078e3cff */
[----:B------:R-:W-:-:S05]  /*30820*/  @!P1 LOP3.LUT R3, R3, R2, RZ, 0x3c, !PT ;  /* 0x0000000203039212 */ /* 0x000fca00078e3cff */
[----:B-----5:R-:W-:Y:S04]  /*30830*/  @!P1 LDGSTS.E.BYPASS.LTC128B.128 [R8+0x1e200], desc[UR50][R2.64], !P3 ;  /* 0x1e20000002089fae */ /* 0x020fe8000d901d72 */
        /* <DEDUP_REMOVED lines=26> */
.L_x_7200:
        /* <DEDUP_REMOVED lines=12> */
.L_x_6911:
[----:B------:R-:W-:Y:S05]  /*30aa0*/  BSYNC B0 ;  /* 0x0000000000007941 */ /* 0x000fea0003800000 */
.L_x_6910:
[----:B------:R-:W-:Y:S01]  /*30ab0*/  NOP ;  /* 0x0000000000007918 */ /* 0x000fe20000000000 */
[----:B------:R-:W-:-:S13]  /*30ac0*/  PLOP3.LUT P0, PT, PT, PT, PT, 0x80, 0x0 ;  /* 0x000000000000781c */ /* 0x000fda0003f0f070 */
.L_x_6912:
        /* <DEDUP_REMOVED lines=19> */
.L_x_7201:
[----:B------:R-:W-:Y:S05]  /*30c00*/  BSYNC B0 ;  /* 0x0000000000007941 */ /* 0x000fea0003800000 */
.L_x_6913:
[----:B------:R-:W2:Y:S02]  /*30c10*/  LDL R2, [R1+0x14] ;  /* 0x0000140001027983 */ /* 0x000ea40000100800 */
[----:B--2---:R-:W-:-:S13]  /*30c20*/  ISETP.GE.AND P0, PT, R34, R2, PT ;  /* 0x000000022200720c */ /* 0x004fda0003f06270 */
[----:B------:R-:W-:Y:S05]  /*30c30*/  @!P0 BRA `(.L_x_6915) ;  /* 0x0000001c00908947 */ /* 0x000fea0003800000 */
[----:B------:R1:W5:Y:S01]  /*30c40*/  LDL.LU R21, [R1] ;  /* 0x0000000001157983 */ /* 0x0003620000300800 */
[----:B------:R-:W-:-:S07]  /*30c50*/  MOV R20, R33 ;  /* 0x0000002100147202 */ /* 0x000fce0000000f00 */
.L_x_6935:
[----:B0-2---:R-:W2:Y:S01]  /*30c60*/  LDL R0, [R1+0xc] ;  /* 0x00000c0001007983 */ /* 0x005ea20000100800 */
[----:B------:R-:W0:Y:S03]  /*30c70*/  LDC R6, c[0x0][0x430] ;  /* 0x00010c00ff067b82 */ /* 0x000e260000000800 */
[----:B------:R-:W3:Y:S01]  /*30c80*/  LDL R9, [R1+0x10] ;  /* 0x0000100001097983 */ /* 0x000ee20000100800 */
[----:B------:R-:W4:Y:S01]  /*30c90*/  S2R R2, SR_TID.X ;  /* 0x0000000000027919 */ /* 0x000f220000002100 */
[----:B-1----:R-:W1:Y:S02]  /*30ca0*/  S2R R8, SR_TID.X ;  /* 0x0000000000087919 */ /* 0x002e640000002100 */
[----:B------:R-:W3:Y:S01]  /*30cb0*/  LDL R13, [R1+0x14] ;  /* 0x00001400010d7983 */ /* 0x000ee20000100800 */
[----:B0-----:R-:W-:-:S13]  /*30cc0*/  ISETP.NE.AND P0, PT, R6, 0x1, PT ;  /* 0x000000010600780c */ /* 0x001fda0003f05270 */
[----:B------:R-:W0:Y:S01]  /*30cd0*/  @P0 LDC R4, c[0x0][0x434] ;  /* 0x00010d00ff040b82 */ /* 0x000e220000000800 */
[C---:B----4-:R-:W-:Y:S01]  /*30ce0*/  LOP3.LUT R3, R2.reuse, 0x7f, RZ, 0xc0, !PT ;  /* 0x0000007f02037812 */ /* 0x050fe200078ec0ff */
[----:B------:R-:W-:-:S03]  /*30cf0*/  IMAD.SHL.U32 R5, R2, 0x20, RZ ;  /* 0x0000002002057824 */ /* 0x000fc600078e00ff */
[----:B------:R-:W-:-:S04]  /*30d00*/  SHF.R.U32.HI R3, RZ, 0x2, R3 ;  /* 0x00000002ff037819 */ /* 0x000fc80000011603 */
[----:B------:R-:W-:Y:S02]  /*30d10*/  LOP3.LUT R5, R3, 0x60, R5, 0xf8, !PT ;  /* 0x0000006003057812 */ /* 0x000fe400078ef805 */
[----:B------:R-:W4:Y:S01]  /*30d20*/  @P0 LDC R3, c[0x0][0x438] ;  /* 0x00010e00ff030b82 */ /* 0x000f220000000800 */
[----:B------:R-:W-:Y:S01]  /*30d30*/  LOP3.LUT R2, R2, 0x7f, RZ, 0xc0, !PT ;  /* 0x0000007f02027812 */ /* 0x000fe200078ec0ff */
[----:B-1----:R-:W-:-:S03]  /*30d40*/  IMAD.SHL.U32 R8, R8, 0x20, RZ ;  /* 0x0000002008087824 */ /* 0x002fc600078e00ff */
[----:B------:R-:W-:-:S04]  /*30d50*/  SHF.R.U32.HI R7, RZ, 0x2, R2 ;  /* 0x00000002ff077819 */ /* 0x000fc80000011602 */
[----:B------:R-:W-:Y:S02]  /*30d60*/  LOP3.LUT R8, R7, 0x60, R8, 0xf8, !PT ;  /* 0x0000006007087812 */ /* 0x000fe400078ef808 */
[----:B------:R-:W1:Y:S02]  /*30d70*/  @P0 LDC R7, c[0x0][0x434] ;  /* 0x00010d00ff070b82 */ /* 0x000e640000000800 */
        /* <DEDUP_REMOVED lines=9> */
[----:B----4-:R-:W-:Y:S02]  /*30e10*/  @P0 SHF.R.U32.HI R2, RZ, R3, R4 ;  /* 0x00000003ff020219 */ /* 0x010fe40000011604 */
[----:B------:R-:W0:Y:S01]  /*30e20*/  @P0 LDC R3, c[0x0][0x438] ;  /* 0x00010e00ff030b82 */ /* 0x000e220000000800 */
[----:B------:R-:W-:-:S04]  /*30e30*/  IMAD.IADD R0, R8, 0x1, R0 ;  /* 0x0000000108007824 */ /* 0x000fc800078e0200 */
[----:B-1----:R-:W-:-:S04]  /*30e40*/  @P0 IMAD.HI.U32 R7, R0, R7, RZ ;  /* 0x0000000700070227 */ /* 0x002fc800078e00ff */
        /* <DEDUP_REMOVED lines=15> */
[----:B------:R-:W-:-:S04]  /*30f40*/  @!P1 IMAD.MOV.U32 R2, RZ, RZ, R4 ;  /* 0x000000ffff029224 */ /* 0x000fc800078e0004 */
[----:B------:R-:W-:-:S04]  /*30f50*/  @!P1 IMAD.WIDE.U32 R2, R37, UR4, R2 ;  /* 0x0000000425029c25 */ /* 0x000fc8000f8e0002 */
[----:B------:R-:W-:Y:S01]  /*30f60*/  VIADD R33, R20, 0x1 ;  /* 0x0000000114217836 */ /* 0x000fe20000000000 */
[----:B------:R-:W-:Y:S02]  /*30f70*/  @!P1 IADD3 R0, R0, R3, RZ ;  /* 0x0000000300009210 */ /* 0x000fe40007ffe0ff */
[----:B------:R-:W-:-:S04]  /*30f80*/  @!P1 LEA R10, P0, R2, UR6, 0x2 ;  /* 0x00000006020a9c11 */ /* 0x000fc8000f8010ff */
[----:B------:R-:W-:Y:S02]  /*30f90*/  @!P1 LEA.HI.X R11, R2, UR7, R0, 0x2, P0 ;  /* 0x00000007020b9c11 */ /* 0x000fe400080f1400 */
[----:B------:R-:W-:-:S04]  /*30fa0*/  ISETP.NE.AND P0, PT, R33, 0x2, PT ;  /* 0x000000022100780c */ /* 0x000fc80003f05270 */
[----:B------:R-:W-:-:S04]  /*30fb0*/  SEL R0, RZ, 0x1, P0 ;  /* 0x00000001ff007807 */ /* 0x000fc80000000000 */
[----:B-----5:R-:W-:Y:S01]  /*30fc0*/  LOP3.LUT R0, R21, R0, RZ, 0x3c, !PT ;  /* 0x0000000015007212 */ /* 0x020fe200078e3cff */
[----:B------:R-:W-:-:S04]  /*30fd0*/  IMAD.U32 R12, RZ, RZ, UR39 ;  /* 0x00000027ff0c7e24 */ /* 0x000fc8000f8e00ff */
[----:B------:R1:W-:Y:S01]  /*30fe0*/  STL [R1], R0 ;  /* 0x0000000001007387 */ /* 0x0003e20000100800 */
[----:B------:R-:W-:Y:S01]  /*30ff0*/  ISETP.NE.AND P2, PT, R12, 0x3, PT ;  /* 0x000000030c00780c */ /* 0x000fe20003f45270 */
[----:B0-----:R-:W-:Y:S02]  /*31000*/  IMAD.MOV.U32 R8, RZ, RZ, RZ ;  /* 0x000000ffff087224 */ /* 0x001fe400078e00ff */
[----:B------:R-:W-:Y:S01]  /*31010*/  IMAD.MOV.U32 R2, RZ, RZ, R34 ;  /* 0x000000ffff027224 */ /* 0x000fe200078e0022 */
[----:B------:R-:W-:Y:S01]  /*31020*/  SEL R33, R33, RZ, P0 ;  /* 0x000000ff21217207 */ /* 0x000fe20000000000 */
[----:B------:R-:W-:Y:S02]  /*31030*/  VIADD R34, R34, 0xffffffff ;  /* 0xffffffff22227836 */ /* 0x000fe40000000000 */
[----:B------:R1:W5:Y:S01]  /*31040*/  @!P1 LDG.E R8, desc[UR50][R10.64] ;  /* 0x000000320a089981 */ /* 0x000362000c1e1900 */
[----:B------:R-:W-:Y:S02]  /*31050*/  ISETP.GT.AND P1, PT, R2, R13, PT ;  /* 0x0000000d0200720c */ /* 0x000fe40003f24270 */
[----:B--2---:R-:W-:-:S03]  /*31060*/  SHF.R.S32.HI R28, RZ, 0x1f, R7 ;  /* 0x0000001fff1c7819 */ /* 0x004fc60000011407 */
[----:B-1----:R-:W-:Y:S08]  /*31070*/  @!P2 BRA `(.L_x_6916) ;  /* 0x000000000004a947 */ /* 0x002ff00003800000 */
[----:B------:R-:W-:Y:S01]  /*31080*/  BPT.TRAP 0x1 ;  /* 0x000000040000795c */ /* 0x000fe20000300000 */
.L_x_6916:
[----:B------:R-:W-:Y:S01]  /*31090*/  IMAD R4, R33, 0x8, R17 ;  /* 0x0000000821047824 */ /* 0x000fe200078e0211 */
[----:B------:R-:W-:Y:S01]  /*310a0*/  SHF.L.U32 R32, R0, 0x1f, RZ ;  /* 0x0000001f00207819 */ /* 0x000fe200000006ff */
[----:B------:R-:W-:Y:S01]  /*310b0*/  BSSY B0, `(.L_x_6917) ;  /* 0x0000004000007945 */ /* 0x000fe20003800000 */
[----:B------:R-:W-:Y:S02]  /*310c0*/  SHF.R.S32.HI R31, RZ, 0x1f, R5 ;  /* 0x0000001fff1f7819 */ /* 0x000fe40000011405 */
[----:B------:R-:W0:Y:S02]  /*310d0*/  SYNCS.PHASECHK.TRANS64.TRYWAIT P0, [R4+URZ+0x33480], R32 ;  /* 0x03348020040075a7 */ /* 0x000e24000800017f */
[----:B0-----:R-:W-:Y:S05]  /*310e0*/  @!P0 BRA `(.L_x_6918) ;  /* 0x0000009c00248947 */ /* 0x001fea0003800000 */
.L_x_7202:
[----:B------:R-:W-:Y:S05]  /*310f0*/  BSYNC B0 ;  /* 0x0000000000007941 */ /* 0x000fea0003800000 */
.L_x_6917:
[----:B------:R-:W2:Y:S01]  /*31100*/  LDL R15, [R1+0x1c] ;  /* 0x00001c00010f7983 */ /* 0x000ea20000100800 */
[----:B------:R-:W-:Y:S01]  /*31110*/  ULDC.64 UR4, c[0x0][0x328] ;  /* 0x0000ca0000047ab9 */ /* 0x000fe20000000a00 */
[----:B------:R-:W-:Y:S01]  /*31120*/  ULDC.64 UR6, c[0x0][0x338] ;  /* 0x0000ce0000067ab9 */ /* 0x000fe20000000a00 */
[----:B------:R-:W-:Y:S01]  /*31130*/  IMAD R0, R31, UR4, RZ ;  /* 0x000000041f007c24 */ /* 0x000fe2000f8e02ff */
[----:B-----5:R-:W-:Y:S01]  /*31140*/  SHF.R.S32.HI R29, RZ, 0x1f, R8 ;  /* 0x0000001fff1d7819 */ /* 0x020fe20000011408 */
[C---:B------:R-:W-:Y:S01]  /*31150*/  IMAD.WIDE.U32 R2, R5.reuse, UR4, RZ ;  /* 0x0000000405027c25 */ /* 0x040fe2000f8e00ff */
[----:B------:R-:W1:Y:S01]  /*31160*/  S2R R14, SR_TID.X ;  /* 0x00000000000e7919 */ /* 0x000e620000002100 */
[----:B------:R-:W-:Y:S01]  /*31170*/  SHF.R.S32.HI R30, RZ, 0x1f, R6 ;  /* 0x0000001fff1e7819 */ /* 0x000fe20000011406 */
[----:B------:R-:W3:Y:S01]  /*31180*/  LDC R12, c[0x0][0x2f4] ;  /* 0x0000bd00ff0c7b82 */ /* 0x000ee20000000800 */
        /* <DEDUP_REMOVED lines=17> */
[C---:B------:R-:W-:Y:S01]  /*312a0*/  IMAD.WIDE.U32 R10, R18.reuse, UR4, R10 ;  /* 0x00000004120a7c25 */ /* 0x040fe2000f8e000a */
[----:B------:R-:W-:Y:S02]  /*312b0*/  IADD3 R3, R3, R0, RZ ;  /* 0x0000000003037210 */ /* 0x000fe40007ffe0ff */
[----:B------:R-:W-:Y:S01]  /*312c0*/  LOP3.LUT R13, R13, 0x30, RZ, 0xc0, !PT ;  /* 0x000000300d0d7812 */ /* 0x000fe200078ec0ff */
[----:B------:R-:W-:Y:S01]  /*312d0*/  IMAD R25, R18, UR5, RZ ;  /* 0x0000000512197c24 */ /* 0x000fe2000f8e02ff */
[----:B------:R-:W-:Y:S01]  /*312e0*/  IADD3 R9, P0, R10, UR6, RZ ;  /* 0x000000060a097c10 */ /* 0x000fe2000ff1e0ff */
[----:B------:R-:W-:Y:S01]  /*312f0*/  IMAD.WIDE.U32 R2, R18, UR4, R2 ;  /* 0x0000000412027c25 */ /* 0x000fe2000f8e0002 */
[----:B------:R-:W-:-:S02]  /*31300*/  UMOV UR4, 0xffffffff ;  /* 0xffffffff00047882 */ /* 0x000fc40000000000 */
        /* <DEDUP_REMOVED lines=18> */
[----:B--2---:R-:W-:-:S05]  /*31430*/  IADD3 R2, P0, R11, R2, RZ ;  /* 0x000000020b027210 */ /* 0x004fca0007f1e0ff */
[----:B---3--:R-:W-:Y:S02]  /*31440*/  IMAD.X R3, RZ, RZ, R0, P0 ;  /* 0x000000ffff037224 */ /* 0x008fe400000e0600 */
        /* <DEDUP_REMOVED lines=26> */
.L_x_7214:
        /* <DEDUP_REMOVED lines=13> */
.L_x_6920:
        /* <DEDUP_REMOVED lines=11> */
.L_x_6921:
[----:B------:R2:W-:Y:S01]  /*31770*/  SYNCS.ARRIVE.TRANS64.A1T0 RZ, [R4+URZ+0x33470], RZ ;  /* 0x033470ff04ff79a7 */ /* 0x0005e2000810003f */
[----:B------:R-:W-:Y:S05]  /*31780*/  @!P3 BRA `(.L_x_6922) ;  /* 0x000000000004b947 */ /* 0x000fea0003800000 */
[----:B------:R-:W-:Y:S01]  /*31790*/  BPT.TRAP 0x1 ;  /* 0x000000040000795c */ /* 0x000fe20000300000 */
.L_x_6922:
[----:B------:R-:W3:Y:S01]  /*317a0*/  SYNCS.PHASECHK.TRANS64.TRYWAIT P0, [R4+URZ+0x33440], R32 ;  /* 0x03344020040075a7 */ /* 0x000ee2000800017f */
[----:B------:R-:W-:Y:S04]  /*317b0*/  BSSY B0, `(.L_x_6923) ;  /* 0x0000002000007945 */ /* 0x000fe80003800000 */
[----:B---3--:R-:W-:Y:S05]  /*317c0*/  @!P0 BRA `(.L_x_6924) ;  /* 0x0000009c00248947 */ /* 0x008fea0003800000 */
.L_x_7215:
[----:B------:R-:W-:Y:S05]  /*317d0*/  BSYNC B0 ;  /* 0x0000000000007941 */ /* 0x000fea0003800000 */
.L_x_6923:
        /* <DEDUP_REMOVED lines=25> */
[----:B----4-:R-:W-:Y:S02]  /*31970*/  IMAD.SHL.U32 R13, R14, 0x10, RZ ;  /* 0x000000100e0d7824 */ /* 0x010fe400078e00ff */
[C---:B------:R-:W-:Y:S02]  /*31980*/  IMAD R8, R18.reuse, UR5, RZ ;  /* 0x0000000512087c24 */ /* 0x040fe4000f8e02ff */
[----:B------:R-:W-:Y:S01]  /*31990*/  IMAD.WIDE.U32 R2, R18, UR4, R2 ;  /* 0x0000000412027c25 */ /* 0x000fe2000f8e0002 */
[----:B------:R-:W-:Y:S01]  /*319a0*/  LOP3.LUT R13, R13, 0x30, RZ, 0xc0, !PT ;  /* 0x000000300d0d7812 */ /* 0x000fe200078ec0ff */
[----:B------:R-:W-:Y:S01]  /*319b0*/  UMOV UR4, 0xffffffff ;  /* 0xffffffff00047882 */ /* 0x000fe20000000000 */
[----:B------:R-:W-:Y:S01]  /*319c0*/  IADD3.X R10, R8, UR7, R11, P0, !PT ;  /* 0x00000007080a7c10 */ /* 0x000fe200087fe40b */
[----:B------:R-:W-:Y:S01]  /*319d0*/  IMAD.SHL.U32 R25, R14, 0x10, RZ ;  /* 0x000000100e197824 */ /* 0x000fe200078e00ff */
[----:B------:R-:W-:-:S02]  /*319e0*/  IADD3 R6, P0, R2, UR6, RZ ;  /* 0x0000000602067c10 */ /* 0x000fc4000ff1e0ff */
[C---:B------:R-:W-:Y:S02]  /*319f0*/  LOP3.LUT R14, R13.reuse, 0x80, RZ, 0xfc, !PT ;  /* 0x000000800d0e7812 */ /* 0x040fe400078efcff */
[----:B------:R-:W-:Y:S02]  /*31a00*/  LOP3.LUT R13, R13, 0x40, RZ, 0xfc, !PT ;  /* 0x000000400d0d7812 */ /* 0x000fe400078efcff */
[----:B------:R-:W-:Y:S02]  /*31a10*/  LOP3.LUT R25, R25, 0x30, RZ, 0xc0, !PT ;  /* 0x0000003019197812 */ /* 0x000fe400078ec0ff */
[----:B------:R-:W-:Y:S02]  /*31a20*/  IADD3.X R7, R8, UR7, R3, P0, !PT ;  /* 0x0000000708077c10 */ /* 0x000fe400087fe403 */
[-C--:B-----5:R-:W-:Y:S02]  /*31a30*/  ISETP.GE.AND P2, PT, R14, R12.reuse, PT ;  /* 0x0000000c0e00720c */ /* 0x0a0fe40003f46270 */
[----:B------:R-:W-:-:S02]  /*31a40*/  ISETP.GE.AND P3, PT, R13, R12, PT ;  /* 0x0000000c0d00720c */ /* 0x000fc40003f66270 */
        /* <DEDUP_REMOVED lines=26> */
[----:B----4-:R-:W-:-:S04]  /*31bf0*/  IADD3 R2, P0, R25, R2, RZ ;  /* 0x0000000219027210 */ /* 0x010fc80007f1e0ff */
[----:B------:R-:W-:-:S05]  /*31c00*/  IADD3.X R3, RZ, R8, RZ, P0, !PT ;  /* 0x00000008ff037210 */ /* 0x000fca00007fe4ff */
[----:B------:R-:W-:Y:S04]  /*31c10*/  LDGSTS.E.BYPASS.LTC128B.128 [R0+0x25a00], desc[UR50][R2.64], !P4 ;  /* 0x25a0000002007fae */ /* 0x000fe8000e101d72 */
[----:B------:R-:W-:Y:S04]  /*31c20*/  LDGSTS.E.BYPASS.LTC128B.128 [R0+0x28200], desc[UR50][R2.64+0x40], !P3 ;  /* 0x2820004002007fae */ /* 0x000fe8000d901d72 */
[----:B------:R4:W-:Y:S04]  /*31c30*/  LDGSTS.E.BYPASS.LTC128B.128 [R0+0x2aa00], desc[UR50][R2.64+0x80], !P2 ;  /* 0x2aa0008002007fae */ /* 0x0009e8000d101d72 */
[----:B----4-:R4:W0:Y:S02]  /*31c40*/  SHFL.IDX PT, R2, R6, RZ, 0x1c1f ;  /* 0x001c1fff06027589 */ /* 0x01082400000e0000 */
.L_x_7227:
        /* <DEDUP_REMOVED lines=10> */
.L_x_6926:
        /* <DEDUP_REMOVED lines=11> */
.L_x_6927:
[----:B------:R-:W-:Y:S01]  /*31da0*/  IMAD.U32 R0, RZ, RZ, UR37 ;  /* 0x00000025ff007e24 */ /* 0x000fe2000f8e00ff */
[----:B------:R0:W-:Y:S04]  /*31db0*/  SYNCS.ARRIVE.TRANS64.A1T0 RZ, [R4+URZ+0x33430], RZ ;  /* 0x033430ff04ff79a7 */ /* 0x0001e8000810003f */
[----:B------:R-:W-:-:S13]  /*31dc0*/  ISETP.NE.AND P0, PT, R0, 0x3, PT ;  /* 0x000000030000780c */ /* 0x000fda0003f05270 */
[----:B0-----:R-:W-:Y:S05]  /*31dd0*/  @!P0 BRA `(.L_x_6928) ;  /* 0x0000000000048947 */ /* 0x001fea0003800000 */
[----:B------:R-:W-:Y:S01]  /*31de0*/  BPT.TRAP 0x1 ;  /* 0x000000040000795c */ /* 0x000fe20000300000 */
.L_x_6928:
[----:B------:R-:W-:Y:S01]  /*31df0*/  LOP3.LUT R3, R21, 0x1, RZ, 0x3c, !PT ;  /* 0x0000000115037812 */ /* 0x000fe200078e3cff */
[----:B------:R-:W-:Y:S01]  /*31e00*/  IMAD R2, R20, 0x8, R17 ;  /* 0x0000000814027824 */ /* 0x000fe200078e0211 */
[----:B------:R-:W-:Y:S02]  /*31e10*/  BSSY B0, `(.L_x_6929) ;  /* 0x0000004000007945 */ /* 0x000fe40003800000 */
[----:B------:R-:W-:-:S04]  /*31e20*/  SHF.L.U32 R3, R3, 0x1f, RZ ;  /* 0x0000001f03037819 */ /* 0x000fc800000006ff */
[----:B------:R-:W0:Y:S02]  /*31e30*/  SYNCS.PHASECHK.TRANS64.TRYWAIT P2, [R2+URZ+0x33470], R3 ;  /* 0x03347003020075a7 */ /* 0x000e24000804017f */
[----:B0-----:R-:W-:Y:S05]  /*31e40*/  @!P2 BRA `(.L_x_6930) ;  /* 0x0000009c0014a947 */ /* 0x001fea0003800000 */
.L_x_7228:
[----:B------:R-:W-:Y:S05]  /*31e50*/  BSYNC B0 ;  /* 0x0000000000007941 */ /* 0x000fea0003800000 */
.L_x_6929:
[----:B------:R-:W-:-:S05]  /*31e60*/  IMAD.U32 R0, RZ, RZ, UR39 ;  /* 0x00000027ff007e24 */ /* 0x000fca000f8e00ff */
[----:B------:R-:W-:-:S13]  /*31e70*/  ISETP.NE.AND P2, PT, R0, 0x3, PT ;  /* 0x000000030000780c */ /* 0x000fda0003f45270 */
[----:B------:R-:W-:Y:S05]  /*31e80*/  @!P2 BRA `(.L_x_6931) ;  /* 0x000000000004a947 */ /* 0x000fea0003800000 */
[----:B------:R-:W-:Y:S01]  /*31e90*/  BPT.TRAP 0x1 ;  /* 0x000000040000795c */ /* 0x000fe20000300000 */
.L_x_6931:
[----:B------:R-:W-:Y:S01]  /*31ea0*/  SHF.L.U32 R3, R21, 0x1f, RZ ;  /* 0x0000001f15037819 */ /* 0x000fe200000006ff */
[----:B------:R-:W-:-:S03]  /*31eb0*/  IMAD R0, R20, 0x7800, RZ ;  /* 0x0000780014007824 */ /* 0x000fc600078e02ff */
[----:B------:R-:W0:Y:S02]  /*31ec0*/  SYNCS.PHASECHK.TRANS64.TRYWAIT P2, [R2+URZ+0x33460], R3 ;  /* 0x03346003020075a7 */ /* 0x000e24000804017f */
[----:B0-----:R-:W-:Y:S05]  /*31ed0*/  @!P2 BRA `(.L_x_6932) ;  /* 0x0000009c0004a947 */ /* 0x001fea0003800000 */
.L_x_7229:
[C---:B--23--:R-:W-:Y:S01]  /*31ee0*/  LOP3.LUT R4, R0.reuse, R22, RZ, 0xfc, !PT ;  /* 0x0000001600047212 */ /* 0x04cfe200078efcff */
[----:B------:R-:W-:Y:S05]  /*31ef0*/  WARPSYNC.ALL ;  /* 0x0000000000007948 */ /* 0x000fea0003800000 */
[----:B------:R-:W-:Y:S01]  /*31f00*/  IMAD.IADD R5, R17, 0x1, R4 ;  /* 0x0000000111057824 */ /* 0x000fe200078e0204 */
[C---:B------:R-:W-:Y:S01]  /*31f10*/  LOP3.LUT R3, R0.reuse, R16, RZ, 0xfc, !PT ;  /* 0x0000001000037212 */ /* 0x040fe200078efcff */
[C---:B------:R-:W-:Y:S02]  /*31f20*/  VIADD R12, R0.reuse, 0x2800 ;  /* 0x00002800000c7836 */ /* 0x040fe40000000000 */
[----:B------:R-:W-:-:S02]  /*31f30*/  VIADD R13, R0, 0x800 ;  /* 0x00000800000d7836 */ /* 0x000fc40000000000 */
[----:B----4-:R-:W0:Y:S01]  /*31f40*/  LDSM.16.MT88.4 R4, [R5+0xf200] ;  /* 0x00f200000504783b */ /* 0x010e220000004200 */
[----:B------:R-:W-:Y:S02]  /*31f50*/  IMAD.IADD R3, R19, 0x1, R3 ;  /* 0x0000000113037824 */ /* 0x000fe400078e0203 */
        /* <DEDUP_REMOVED lines=17> */
[----:B------:R-:W-:Y:S02]  /*32070*/  LOP3.LUT R13, R13, R22, RZ, 0xfc, !PT ;  /* 0x000000160d0d7212 */ /* 0x000fe400078efcff */
[----:B------:R-:W-:Y:S02]  /*32080*/  IADD3 R3, R19, R3, RZ ;  /* 0x0000000313037210 */ /* 0x000fe40007ffe0ff */
[----:B--2---:R-:W-:-:S02]  /*32090*/  PRMT R8, R4, 0x6420, R5 ;  /* 0x0000642004087816 */ /* 0x004fc40000000005 */
        /* <DEDUP_REMOVED lines=19> */
[----:B0-----:R-:W-:Y:S02]  /*321d0*/  IMAD.IADD R4, R17, 0x1, R13 ;  /* 0x0000000111047824 */ /* 0x001fe400078e020d */
[----:B------:R-:W-:-:S04]  /*321e0*/  VIADD R13, R0, 0x1800 ;  /* 0x00001800000d7836 */ /* 0x000fc80000000000 */
        /* <DEDUP_REMOVED lines=18> */
[----:B------:R-:W-:-:S02]  /*32310*/  PRMT R11, R6, 0x7531, R7 ;  /* 0x00007531060b7816 */ /* 0x000fc40000000007 */
[----:B------:R-:W-:Y:S02]  /*32320*/  IADD3 R4, R19, R4, RZ ;  /* 0x0000000413047210 */ /* 0x000fe40007ffe0ff */
[----:B------:R-:W-:-:S03]  /*32330*/  LOP3.LUT R20, R20, R22, RZ, 0xfc, !PT ;  /* 0x0000001614147212 */ /* 0x000fc600078efcff */
        /* <DEDUP_REMOVED lines=24> */
[----:B0-----:R-:W-:Y:S02]  /*324c0*/  IADD3 R15, R0, 0x4000, RZ ;  /* 0x00004000000f7810 */ /* 0x001fe40007ffe0ff */
[C-C-:B--2---:R-:W-:Y:S02]  /*324d0*/  PRMT R8, R4.reuse, 0x6420, R5.reuse ;  /* 0x0000642004087816 */ /* 0x144fe40000000005 */
[----:B------:R-:W-:Y:S02]  /*324e0*/  PRMT R9, R4, 0x7531, R5 ;  /* 0x0000753104097816 */ /* 0x000fe40000000005 */
[----:B------:R-:W-:-:S02]  /*324f0*/  PRMT R10, R6, 0x6420, R7 ;  /* 0x00006420060a7816 */ /* 0x000fc40000000007 */
[----:B------:R-:W-:-:S05]  /*32500*/  PRMT R11, R6, 0x7531, R7 ;  /* 0x00007531060b7816 */ /* 0x000fca0000000007 */
[----:B------:R0:W-:Y:S02]  /*32510*/  STSM.16.M88.4 [R3], R8 ;  /* 0x0000000803007844 */ /* 0x0001e40000000200 */
[C---:B0-----:R-:W-:Y:S02]  /*32520*/  LOP3.LUT R3, R12.reuse, R22, RZ, 0xfc, !PT ;  /* 0x000000160c037212 */ /* 0x041fe400078efcff */
[----:B------:R-:W-:-:S03]  /*32530*/  LOP3.LUT R12, R12, R16, RZ, 0xfc, !PT ;  /* 0x000000100c0c7212 */ /* 0x000fc600078efcff */
[----:B------:R-:W-:Y:S01]  /*32540*/  IMAD.IADD R3, R17, 0x1, R3 ;  /* 0x0000000111037824 */ /* 0x000fe200078e0203 */
[----:B------:R-:W-:-:S04]  /*32550*/  IADD3 R12, R19, R12, RZ ;  /* 0x0000000c130c7210 */ /* 0x000fc80007ffe0ff */
        /* <DEDUP_REMOVED lines=71> */
.L_x_6933:
[----:B--2---:R2:W-:Y:S01]  /*329d0*/  SYNCS.ARRIVE.TRANS64.A1T0 RZ, [R2+URZ+0x33450], RZ ;  /* 0x033450ff02ff79a7 */ /* 0x0045e2000810003f */
[----:B------:R-:W-:Y:S06]  /*329e0*/  BAR.SYNC.DEFER_BLOCKING 0x2, 0x80 ;  /* 0x0082000000007b1d */ /* 0x000fec0000010000 */
[----:B------:R-:W-:Y:S05]  /*329f0*/  @!P0 BRA `(.L_x_6934) ;  /* 0x0000000000048947 */ /* 0x000fea0003800000 */
[----:B------:R-:W-:Y:S01]  /*32a00*/  BPT.TRAP 0x1 ;  /* 0x000000040000795c */ /* 0x000fe20000300000 */
.L_x_6934:
[----:B0-----:R-:W3:Y:S01]  /*32a10*/  LDL R0, [R1+0x18] ;  /* 0x0000180001007983 */ /* 0x001ee20000100800 */
[----:B--2---:R-:W-:Y:S02]  /*32a20*/  VIADD R2, R2, 0x33480 ;  /* 0x0003348002027836 */ /* 0x004fe40000000000 */
[----:B------:R-:W-:Y:S01]  /*32a30*/  IMAD.MOV.U32 R20, RZ, RZ, R33 ;  /* 0x000000ffff147224 */ /* 0x000fe200078e0021 */
[----:B------:R2:W5:Y:S02]  /*32a40*/  LDL R21, [R1] ;  /* 0x0000000001157983 */ /* 0x0005640000100800 */
[----:B---3--:R-:W-:-:S04]  /*32a50*/  PRMT R2, R0, 0x654, R2 ;  /* 0x0000065400027816 */ /* 0x008fc80000000002 */
[----:B------:R2:W-:Y:S01]  /*32a60*/  SYNCS.ARRIVE.TRANS64.RED.A1T0 RZ, [R2+URZ], RZ ;  /* 0x000000ff02ff79a7 */ /* 0x0005e2000810043f */
[----:B------:R-:W-:Y:S05]  /*32a70*/  @P1 BRA `(.L_x_6935) ;  /* 0xffffffe000781947 */ /* 0x000fea000383ffff */
.L_x_6915:
        /* <DEDUP_REMOVED lines=19> */
.L_x_6937:
[----:B------:R-:W-:Y:S05]  /*32bb0*/  BSYNC B0 ;  /* 0x0000000000007941 */ /* 0x000fea0003800000 */
.L_x_6936:
[----:B------:R-:W-:Y:S05]  /*32bc0*/  @!P0 BRA `(.L_x_6938) ;  /* 0x0000000000048947 */ /* 0x000fea0003800000 */
[----:B------:R-:W-:Y:S01]  /*32bd0*/  BPT.TRAP 0x1 ;  /* 0x000000040000795c */ /* 0x000fe20000300000 */
.L_x_6938:
[----:B------:R-:W2:Y:S01]  /*32be0*/  LDL R0, [R1] ;  /* 0x0000000001007983 */ /* 0x000ea20000100800 */
[----:B------:R-:W-:Y:S01]  /*32bf0*/  BSSY B0, `(.L_x_6939) ;  /* 0x0000006000007945 */ /* 0x000fe20003800000 */
[----:B--2---:R-:W-:Y:S01]  /*32c00*/  LOP3.LUT R3, R0, 0x1, RZ, 0x3c, !PT ;  /* 0x0000000100037812 */ /* 0x004fe200078e3cff */
[----:B------:R-:W-:-:S03]  /*32c10*/  IMAD R0, R33, 0x8, R17 ;  /* 0x0000000821007824 */ /* 0x000fc600078e0211 */
[----:B------:R-:W-:-:S04]  /*32c20*/  SHF.L.U32 R3, R3, 0x1f, RZ ;  /* 0x0000001f03037819 */ /* 0x000fc800000006ff */
[----:B------:R-:W0:Y:S02]  /*32c30*/  SYNCS.PHASECHK.TRANS64.TRYWAIT P1, [R0+URZ+0x33470], R3 ;  /* 0x03347003000075a7 */ /* 0x000e24000802017f */
[----:B0-----:R-:W-:Y:S05]  /*32c40*/  @!P1 BRA `(.L_x_6940) ;  /* 0x0000008c00bc9947 */ /* 0x001fea0003800000 */
.L_x_7230:
[----:B------:R-:W-:Y:S05]  /*32c50*/  BSYNC B0 ;  /* 0x0000000000007941 */ /* 0x000fea0003800000 */
.L_x_6939:
[----:B------:R-:W-:-:S04]  /*32c60*/  MOV R2, UR39 ;  /* 0x0000002700027c02 */ /* 0x000fc80008000f00 */
[----:B------:R-:W-:-:S13]  /*32c70*/  ISETP.NE.AND P1, PT, R2, 0x3, PT ;  /* 0x000000030200780c */ /* 0x000fda0003f25270 */
[----:B------:R-:W-:Y:S05]  /*32c80*/  @!P1 BRA `(.L_x_6941) ;  /* 0x0000000000049947 */ /* 0x000fea0003800000 */
[----:B------:R-:W-:Y:S01]  /*32c90*/  BPT.TRAP 0x1 ;  /* 0x000000040000795c */ /* 0x000fe20000300000 */
.L_x_6941:
[----:B------:R-:W0:Y:S02]  /*32ca0*/  LDL R2, [R1] ;  /* 0x0000000001027983 */ /* 0x000e240000100800 */
[----:B0-----:R-:W-:-:S04]  /*32cb0*/  SHF.L.U32 R3, R2, 0x1f, RZ ;  /* 0x0000001f02037819 */ /* 0x001fc800000006ff */
[----:B------:R-:W0:Y:S02]  /*32cc0*/  SYNCS.PHASECHK.TRANS64.TRYWAIT P1, [R0+URZ+0x33460], R3 ;  /* 0x03346003000075a7 */ /* 0x000e24000802017f */
[----:B0-----:R-:W-:Y:S05]  /*32cd0*/  @!P1 BRA `(.L_x_6942) ;  /* 0x0000008c00ac9947 */ /* 0x001fea0003800000 */
.L_x_7231:
[----:B------:R-:W-:Y:S01]  /*32ce0*/  IMAD R2, R33, 0x7800, RZ ;  /* 0x0000780021027824 */ /* 0x000fe200078e02ff */
[----:B------:R-:W-:Y:S05]  /*32cf0*/  WARPSYNC.ALL ;  /* 0x0000000000007948 */ /* 0x000fea0003800000 */
[C---:B------:R-:W-:Y:S01]  /*32d00*/  LOP3.LUT R4, R2.reuse, R22, RZ, 0xfc, !PT ;  /* 0x0000001602047212 */ /* 0x040fe200078efcff */
[C---:B------:R-:W-:Y:S02]  /*32d10*/  VIADD R13, R2.reuse, 0x2800 ;  /* 0x00002800020d7836 */ /* 0x040fe40000000000 */
[----:B0-----:R-:W-:Y:S02]  /*32d20*/  VIADD R3, R2, 0x800 ;  /* 0x0000080002037836 */ /* 0x001fe40000000000 */
[----:B------:R-:W-:-:S02]  /*32d30*/  IMAD.IADD R5, R17, 0x1, R4 ;  /* 0x0000000111057824 */ /* 0x000fc400078e0204 */
[C---:B------:R-:W-:Y:S02]  /*32d40*/  VIADD R20, R2.reuse, 0x5000 ;  /* 0x0000500002147836 */ /* 0x040fe40000000000 */
[----:B------:R-:W-:Y:S02]  /*32d50*/  VIADD R18, R2, 0x2000 ;  /* 0x0000200002127836 */ /* 0x000fe40000000000 */
[----:B------:R-:W0:Y:S01]  /*32d60*/  LDSM.16.MT88.4 R4, [R5+0xf200] ;  /* 0x00f200000504783b */ /* 0x000e220000004200 */
        /* <DEDUP_REMOVED lines=34> */
[-C--:B------:R-:W-:Y:S01]  /*32f90*/  LOP3.LUT R4, R3, R22.reuse, RZ, 0xfc, !PT ;  /* 0x0000001603047212 */ /* 0x080fe200078efcff */
[----:B------:R-:W-:Y:S01]  /*32fa0*/  VIADD R3, R2, 0x3000 ;  /* 0x0000300002037836 */ /* 0x000fe20000000000 */
[----:B------:R-:W-:-:S02]  /*32fb0*/  LOP3.LUT R12, R12, R22, RZ, 0xfc, !PT ;  /* 0x000000160c0c7212 */ /* 0x000fc400078efcff */
[----:B------:R-:W-:Y:S01]  /*32fc0*/  IADD3 R6, R17, R4, RZ ;  /* 0x0000000411067210 */ /* 0x000fe20007ffe0ff */
[----:B------:R0:W-:Y:S05]  /*32fd0*/  STSM.16.M88.4 [R15], R8 ;  /* 0x000000080f007844 */ /* 0x0001ea0000000200 */
[----:B------:R-:W2:Y:S01]  /*32fe0*/  LDSM.16.MT88.4 R4, [R6+0xf200] ;  /* 0x00f200000604783b */ /* 0x000ea20000004200 */
[----:B0-----:R-:W-:Y:S01]  /*32ff0*/  VIADD R15, R2, 0x5800 ;  /* 0x00005800020f7836 */ /* 0x001fe20000000000 */
[C-C-:B--2---:R-:W-:Y:S02]  /*33000*/  PRMT R8, R4.reuse, 0x6420, R5.reuse ;  /* 0x0000642004087816 */ /* 0x144fe40000000005 */
[----:B------:R-:W-:-:S02]  /*33010*/  PRMT R9, R4, 0x7531, R5 ;  /* 0x0000753104097816 */ /* 0x000fc40000000005 */
[----:B------:R-:W-:Y:S02]  /*33020*/  LOP3.LUT R4, R14, R16, RZ, 0xfc, !PT ;  /* 0x000000100e047212 */ /* 0x000fe400078efcff */
[C-C-:B------:R-:W-:Y:S02]  /*33030*/  PRMT R10, R6.reuse, 0x6420, R7.reuse ;  /* 0x00006420060a7816 */ /* 0x140fe40000000007 */
[----:B------:R-:W-:Y:S01]  /*33040*/  PRMT R11, R6, 0x7531, R7 ;  /* 0x00007531060b7816 */ /* 0x000fe20000000007 */
[----:B-----5:R-:W-:Y:S01]  /*33050*/  IMAD.IADD R21, R19, 0x1, R4 ;  /* 0x0000000113157824 */ /* 0x020fe200078e0204 */
[C---:B------:R-:W-:Y:S02]  /*33060*/  LOP3.LUT R4, R3.reuse, R22, RZ, 0xfc, !PT ;  /* 0x0000001603047212 */ /* 0x040fe400078efcff */
[----:B------:R-:W-:Y:S02]  /*33070*/  LOP3.LUT R3, R3, R16, RZ, 0xfc, !PT ;  /* 0x0000001003037212 */ /* 0x000fe400078efcff */
        /* <DEDUP_REMOVED lines=9> */
[C---:B------:R-:W-:Y:S02]  /*33110*/  LOP3.LUT R6, R15.reuse, R22, RZ, 0xfc, !PT ;  /* 0x000000160f067212 */ /* 0x040fe400078efcff */
[----:B------:R-:W-:Y:S01]  /*33120*/  LOP3.LUT R15, R15, R16, RZ, 0xfc, !PT ;  /* 0x000000100f0f7212 */ /* 0x000fe200078efcff */
[----:B------:R-:W-:Y:S01]  /*33130*/  IMAD.IADD R4, R19, 0x1, R4 ;  /* 0x0000000113047824 */ /* 0x000fe200078e0204 */
[----:B------:R-:W-:Y:S01]  /*33140*/  LOP3.LUT R18, R18, R22, RZ, 0xfc, !PT ;  /* 0x0000001612127212 */ /* 0x000fe200078efcff */
[----:B------:R-:W-:Y:S02]  /*33150*/  IMAD.IADD R21, R17, 0x1, R6 ;  /* 0x0000000111157824 */ /* 0x000fe400078e0206 */
[----:B------:R-:W-:Y:S01]  /*33160*/  IMAD.IADD R15, R19, 0x1, R15 ;  /* 0x00000001130f7824 */ /* 0x000fe200078e020f */
[----:B------:R-:W-:Y:S01]  /*33170*/  STSM.16.M88.4 [R4], R8 ;  /* 0x0000000804007844 */ /* 0x000fe20000000200 */
[----:B------:R-:W-:-:S03]  /*33180*/  IMAD.IADD R18, R17, 0x1, R18 ;  /* 0x0000000111127824 */ /* 0x000fc600078e0212 */
[----:B------:R-:W0:Y:S02]  /*33190*/  LDSM.16.MT88.4 R4, [R21+0xf200] ;  /* 0x00f200001504783b */ /* 0x000e240000004200 */
[C-C-:B0-----:R-:W-:Y:S02]  /*331a0*/  PRMT R8, R4.reuse, 0x6420, R5.reuse ;  /* 0x0000642004087816 */ /* 0x141fe40000000005 */
[----:B------:R-:W-:Y:S01]  /*331b0*/  PRMT R9, R4, 0x7531, R5 ;  /* 0x0000753104097816 */ /* 0x000fe20000000005 */
[----:B------:R-:W-:Y:S01]  /*331c0*/  IMAD.IADD R5, R17, 0x1, R12 ;  /* 0x0000000111057824 */ /* 0x000fe200078e020c */
[C-C-:B------:R-:W-:Y:S02]  /*331d0*/  PRMT R10, R6.reuse, 0x6420, R7.reuse ;  /* 0x00006420060a7816 */ /* 0x140fe40000000007 */
[----:B------:R-:W-:Y:S02]  /*331e0*/  PRMT R11, R6, 0x7531, R7 ;  /* 0x00007531060b7816 */ /* 0x000fe40000000007 */
[----:B------:R-:W-:Y:S01]  /*331f0*/  IADD3 R12, R19, R3, RZ ;  /* 0x00000003130c7210 */ /* 0x000fe20007ffe0ff */
[----:B------:R-:W-:-:S02]  /*33200*/  VIADD R3, R2, 0x3800 ;  /* 0x0000380002037836 */ /* 0x000fc40000000000 */
        /* <DEDUP_REMOVED lines=13> */
[C---:B------:R-:W-:Y:S02]  /*332e0*/  VIADD R3, R2.reuse, 0x4000 ;  /* 0x0000400002037836 */ /* 0x040fe40000000000 */
[----:B0-----:R-:W-:Y:S01]  /*332f0*/  VIADD R12, R2, 0x4800 ;  /* 0x00004800020c7836 */ /* 0x001fe20000000000 */
[C-C-:B--2---:R-:W-:Y:S02]  /*33300*/  PRMT R8, R4.reuse, 0x6420, R5.reuse ;  /* 0x0000642004087816 */ /* 0x144fe40000000005 */
        /* <DEDUP_REMOVED lines=24> */
[----:B------:R-:W-:Y:S01]  /*33490*/  IMAD.IADD R4, R19, 0x1, R4 ;  /* 0x0000000113047824 */ /* 0x000fe200078e0204 */
[----:B------:R-:W-:-:S04]  /*334a0*/  IADD3 R6, R17, R6, RZ ;  /* 0x0000000611067210 */ /* 0x000fc80007ffe0ff */
        /* <DEDUP_REMOVED lines=35> */
[----:B------:R-:W-:Y:S02]  /*336e0*/  STSM.16.M88.4 [R3], R8 ;  /* 0x0000000803007844 */ /* 0x000fe40000000200 */
[----:B------:R-:W-:Y:S02]  /*336f0*/  IADD3 R2, R19, R2, RZ ;  /* 0x0000000213027210 */ /* 0x000fe40007ffe0ff */
        /* <DEDUP_REMOVED lines=14> */
.L_x_6943:
[----:B--2---:R2:W-:Y:S01]  /*337e0*/  SYNCS.ARRIVE.TRANS64.A1T0 RZ, [R0+URZ+0x33450], RZ ;  /* 0x033450ff00ff79a7 */ /* 0x0045e2000810003f */
[----:B------:R-:W-:Y:S06]  /*337f0*/  BAR.SYNC.DEFER_BLOCKING 0x2, 0x80 ;  /* 0x0082000000007b1d */ /* 0x000fec0000010000 */
[----:B------:R-:W-:Y:S05]  /*33800*/  @!P0 BRA `(.L_x_6944) ;  /* 0x0000000000048947 */ /* 0x000fea0003800000 */
[----:B------:R-:W-:Y:S01]  /*33810*/  BPT.TRAP 0x1 ;  /* 0x000000040000795c */ /* 0x000fe20000300000 */
.L_x_6944:
[----:B------:R-:W3:Y:S04]  /*33820*/  LDL R3, [R1+0x18] ;  /* 0x0000180001037983 */ /* 0x000ee80000100800 */
[----:B0-----:R-:W4:Y:S01]  /*33830*/  LDL.LU R2, [R1] ;  /* 0x0000000001027983 */ /* 0x001f220000300800 */
[----:B--2---:R-:W-:Y:S02]  /*33840*/  VIADD R0, R0, 0x33480 ;  /* 0x0003348000007836 */ /* 0x004fe40000000000 */
[----:B------:R-:W-:-:S05]  /*33850*/  VIADD R33, R33, 0x1 ;  /* 0x0000000121217836 */ /* 0x000fca0000000000 */
[----:B------:R-:W-:-:S04]  /*33860*/  ISETP.NE.AND P0, PT, R33, 0x2, PT ;  /* 0x000000022100780c */ /* 0x000fc80003f05270 */
[----:B------:R-:W-:Y:S02]  /*33870*/  SEL R33, R33, RZ, P0 ;  /* 0x000000ff21217207 */ /* 0x000fe40000000000 */
[----:B---3--:R-:W-:-:S04]  /*33880*/  PRMT R0, R3, 0x654, R0 ;  /* 0x0000065403007816 */ /* 0x008fc80000000000 */
[----:B------:R0:W-:Y:S02]  /*33890*/  SYNCS.ARRIVE.TRANS64.RED.A1T0 RZ, [R0+URZ], RZ ;  /* 0x000000ff00ff79a7 */ /* 0x0001e4000810043f */
[----:B0-----:R-:W-:-:S04]  /*338a0*/  SEL R0, RZ, 0x1, P0 ;  /* 0x00000001ff007807 */ /* 0x001fc80000000000 */
[----:B----4-:R-:W-:-:S05]  /*338b0*/  LOP3.LUT R2, R2, R0, RZ, 0x3c, !PT ;  /* 0x0000000002027212 */ /* 0x010fca00078e3cff */
[----:B------:R0:W-:Y:S02]  /*338c0*/  STL [R1], R2 ;  /* 0x0000000201007387 */ /* 0x0001e40000100800 */
.L_x_6883:
[----:B------:R-:W-:-:S13]  /*338d0*/  LOP3.LUT P0, RZ, R23, 0x80, RZ, 0xc0, !PT ;  /* 0x0000008017ff7812 */ /* 0x000fda000780c0ff */
        /* <DEDUP_REMOVED lines=8> */
[----:B-1----:R2:W1:Y:S01]  /*33960*/  LDS.128 R24, [R17+0x334d0] ;  /* 0x0334d00011187984 */ /* 0x0024620000000c00 */
[----:B------:R-:W-:Y:S06]  /*33970*/  BAR.ARV 0x4, 0x180 ;  /* 0x0106000000007b1d */ /* 0x000fec0000002000 */
[----:B------:R-:W-:Y:S05]  /*33980*/  BRA `(.L_x_6946) ;  /* 0x0000000c00dc7947 */ /* 0x000fea0003800000 */
.L_x_6945:
        /* <DEDUP_REMOVED lines=8> */
[----:B------:R-:W0:Y:S08]  /*33a10*/  @!P1 LDC.64 R2, c[0x0][0xc80] ;  /* 0x00032000ff029b82 */ /* 0x000e300000000a00 */
[----:B------:R-:W2:Y:S01]  /*33a20*/  @!P1 LDC.64 R4, c[0x0][0xc78] ;  /* 0x00031e00ff049b82 */ /* 0x000ea20000000a00 */
[----:B0-----:R-:W-:-:S05]  /*33a30*/  @!P1 IMAD.WIDE R2, R9, 0x4, R2 ;  /* 0x0000000409029825 */ /* 0x001fca00078e0202 */
        /* <DEDUP_REMOVED lines=12> */
[----:B---3--:R-:W-:Y:S02]  /*33b00*/  @!P1 IMAD.MOV.U32 R25, RZ, RZ, R7 ;  /* 0x000000ffff199224 */ /* 0x008fe400078e0007 */
[----:B--2---:R-:W-:Y:S01]  /*33b10*/  @!P1 IMAD.MOV.U32 R5, RZ, RZ, R4 ;  /* 0x000000ffff059224 */ /* 0x004fe200078e0004 */
[----:B------:R-:W-:-:S03]  /*33b20*/  ISETP.NE.AND P1, PT, R8, RZ, PT ;  /* 0x000000ff0800720c */ /* 0x000fc60003f25270 */
[----:B------:R-:W-:-:S05]  /*33b30*/  IMAD R13, R5, R25, RZ ;  /* 0x00000019050d7224 */ /* 0x000fca00078e02ff */
        /* <DEDUP_REMOVED lines=16> */
.L_x_7241:
[----:B------:R-:W-:Y:S02]  /*33c40*/  ULDC UR4, c[0x0][0xc38] ;  /* 0x00030e0000047ab9 */ /* 0x000fe40000000800 */
[----:B------:R-:W-:-:S04]  /*33c50*/  IMAD.U32 R4, RZ, RZ, UR4 ;  /* 0x00000004ff047e24 */ /* 0x000fc8000f8e00ff */
[----:B--2---:R-:W-:-:S04]  /*33c60*/  IMAD R7, R14, R4, RZ ;  /* 0x000000040e077224 */ /* 0x004fc800078e02ff */
[----:B------:R-:W-:-:S05]  /*33c70*/  IMAD.IADD R6, R6, 0x1, R7 ;  /* 0x0000000106067824 */ /* 0x000fca00078e0207 */
[----:B------:R-:W-:-:S13]  /*33c80*/  ISETP.GT.AND P6, PT, R6, R0, PT ;  /* 0x000000000600720c */ /* 0x000fda0003fc4270 */
[----:B------:R-:W-:Y:S05]  /*33c90*/  @P6 BRA `(.L_x_6948) ;  /* 0x0000000000a46947 */ /* 0x000fea0003800000 */
.L_x_6951:
[----:B------:R-:W2:Y:S01]  /*33ca0*/  LDC R2, c[0x0][0xc3c] ;  /* 0x00030f00ff027b82 */ /* 0x000ea20000000800 */
[----:B------:R-:W-:-:S05]  /*33cb0*/  VIADD R27, R27, 0x1f ;  /* 0x0000001f1b1b7836 */ /* 0x000fca0000000000 */
[----:B--2---:R-:W-:-:S13]  /*33cc0*/  ISETP.GE.AND P6, PT, R27, R2, PT ;  /* 0x000000021b00720c */ /* 0x004fda0003fc6270 */
[----:B------:R-:W-:Y:S05]  /*33cd0*/  @P6 BRA `(.L_x_6949) ;  /* 0x0000000800bc6947 */ /* 0x000fea0003800000 */
[----:B0-----:R-:W0:Y:S01]  /*33ce0*/  S2R R3, SR_TID.X ;  /* 0x0000000000037919 */ /* 0x001e220000002100 */
        /* <DEDUP_REMOVED lines=30> */
.L_x_7249:
[----:B------:R-:W-:Y:S02]  /*33ed0*/  ULDC UR4, c[0x0][0xc38] ;  /* 0x00030e0000047ab9 */ /* 0x000fe40000000800 */
[----:B------:R-:W-:-:S04]  /*33ee0*/  IMAD.U32 R4, RZ, RZ, UR4 ;  /* 0x00000004ff047e24 */ /* 0x000fc8000f8e00ff */
[----:B--2---:R-:W-:-:S04]  /*33ef0*/  IMAD R7, R14, R4, RZ ;  /* 0x000000040e077224 */ /* 0x004fc800078e02ff */
[----:B------:R-:W-:-:S05]  /*33f00*/  IMAD.IADD R6, R7, 0x1, R6 ;  /* 0x0000000107067824 */ /* 0x000fca00078e0206 */
[----:B------:R-:W-:-:S13]  /*33f10*/  ISETP.GT.AND P6, PT, R6, R0, PT ;  /* 0x000000000600720c */ /* 0x000fda0003fc4270 */
[----:B------:R-:W-:Y:S05]  /*33f20*/  @!P6 BRA `(.L_x_6951) ;  /* 0xfffffffc005ce947 */ /* 0x000fea000383ffff */
.L_x_6948:
        /* <DEDUP_REMOVED lines=10> */
.L_x_7254:
[----:B------:R-:W-:-:S13]  /*33fd0*/  ISETP.NE.AND P0, PT, R2, RZ, PT ;  /* 0x000000ff0200720c */ /* 0x000fda0003f05270 */
[----:B------:R-:W-:Y:S05]  /*33fe0*/  @!P0 BRA `(.L_x_6953) ;  /* 0x0000000000108947 */ /* 0x000fea0003800000 */
[----:B------:R-:W-:Y:S01]  /*33ff0*/  UMOV UR4, 0xffffffff ;  /* 0xffffffff00047882 */ /* 0x000fe20000000000 */
[----:B--2---:R-:W-:Y:S02]  /*34000*/  VIADD R12, R12, 0xffffffff ;  /* 0xffffffff0c0c7836 */ /* 0x004fe40000000000 */
[----:B------:R-:W-:Y:S05]  /*34010*/  BRA.DIV UR4, `(.L_x_6954) ;  /* 0x00000086043c7947 */ /* 0x000fea000b800000 */
[----:B------:R2:W0:Y:S02]  /*34020*/  SHFL.IDX PT, R24, R3, R12, 0x1f ;  /* 0x00001f0c03187589 */ /* 0x00042400000e0000 */
.L_x_6953:
[----:B----4-:R-:W-:Y:S01]  /*34030*/  ISETP.NE.AND P0, PT, R5, 0x1, PT ;  /* 0x000000010500780c */ /* 0x010fe20003f05270 */
[----:B0-----:R-:W-:-:S04]  /*34040*/  IMAD R24, R24, R4, R7 ;  /* 0x0000000418187224 */ /* 0x001fc800078e0207 */
[----:B------:R-:W-:-:S08]  /*34050*/  IMAD.IADD R0, R0, 0x1, -R24 ;  /* 0x0000000100007824 */ /* 0x000fd000078e0a18 */
[----:B------:R-:W-:Y:S05]  /*34060*/  @!P0 BRA `(.L_x_6955) ;  /* 0x0000000000dc8947 */ /* 0x000fea0003800000 */
[----:B---3--:R-:W-:Y:S02]  /*34070*/  IABS R4, R25 ;  /* 0x0000001900047213 */ /* 0x008fe40000000000 */
[----:B------:R-:W-:Y:S02]  /*34080*/  IABS R6, R5 ;  /* 0x0000000500067213 */ /* 0x000fe40000000000 */
[----:B------:R-:W0:Y:S08]  /*34090*/  I2F.RP R7, R4 ;  /* 0x0000000400077306 */ /* 0x000e300000209400 */
[----:B------:R-:W3:Y:S08]  /*340a0*/  I2F.RP R8, R6 ;  /* 0x0000000600087306 */ /* 0x000ef00000209400 */
[----:B0-----:R-:W0:Y:S08]  /*340b0*/  MUFU.RCP R7, R7 ;  /* 0x0000000700077308 */ /* 0x001e300000001000 */
[----:B---3--:R-:W-:Y:S01]  /*340c0*/  MUFU.RCP R8, R8 ;  /* 0x0000000800087308 */ /* 0x008fe20000001000 */
[----:B0-----:R-:W-:-:S02]  /*340d0*/  IADD3 R2, R7, 0xffffffe, RZ ;  /* 0x0ffffffe07027810 */ /* 0x001fc40007ffe0ff */
[----:B------:R-:W-:-:S05]  /*340e0*/  IABS R7, R25 ;  /* 0x0000001900077213 */ /* 0x000fca0000000000 */
[----:B--2---:R0:W2:Y:S02]  /*340f0*/  F2I.FTZ.U32.TRUNC.NTZ R3, R2 ;  /* 0x0000000200037305 */ /* 0x0040a4000021f000 */
        /* <DEDUP_REMOVED lines=22> */
[----:B------:R-:W-:-:S04]  /*34260*/  IABS R2, R5 ;  /* 0x0000000500027213 */ /* 0x000fc80000000000 */
[----:B------:R-:W-:-:S07]  /*34270*/  IADD3 R2, RZ, -R2, RZ ;  /* 0x80000002ff027210 */ /* 0x000fce0007ffe0ff */
        /* <DEDUP_REMOVED lines=11> */
[----:B------:R-:W-:Y:S01]  /*34330*/  ISETP.GE.U32.AND P0, PT, R3, R6, PT ;  /* 0x000000060300720c */ /* 0x000fe20003f06070 */
[----:B------:R-:W-:-:S04]  /*34340*/  IMAD.MOV R3, RZ, RZ, -R7 ;  /* 0x000000ffff037224 */ /* 0x000fc800078e0a07 */
[----:B------:R-:W-:-:S08]  /*34350*/  IMAD R3, R25, R3, R0 ;  /* 0x0000000319037224 */ /* 0x000fd000078e0200 */
[----:B------:R-:W-:-:S04]  /*34360*/  @P0 VIADD R4, R4, 0x1 ;  /* 0x0000000104040836 */ /* 0x000fc80000000000 */
[----:B------:R-:W-:Y:S01]  /*34370*/  @!P2 IMAD.MOV R4, RZ, RZ, -R4 ;  /* 0x000000ffff04a224 */ /* 0x000fe200078e0a04 */
[----:B------:R-:W-:-:S05]  /*34380*/  @!P1 LOP3.LUT R4, RZ, R5, RZ, 0x33, !PT ;  /* 0x00000005ff049212 */ /* 0x000fca00078e33ff */
[--C-:B------:R-:W-:Y:S02]  /*34390*/  IMAD.MOV R2, RZ, RZ, -R4.reuse ;  /* 0x000000ffff027224 */ /* 0x100fe400078e0a04 */
[C---:B------:R-:W-:Y:S02]  /*343a0*/  IMAD R4, R5.reuse, 0x1000000, R4 ;  /* 0x0100000005047824 */ /* 0x040fe400078e0204 */
[----:B------:R-:W-:-:S04]  /*343b0*/  IMAD R5, R5, R2, R7 ;  /* 0x0000000205057224 */ /* 0x000fc800078e0207 */
[----:B-1----:R-:W-:Y:S01]  /*343c0*/  IMAD R26, R5, 0x10000, R4 ;  /* 0x00010000051a7824 */ /* 0x002fe200078e0204 */
[----:B------:R-:W-:Y:S06]  /*343d0*/  BRA `(.L_x_6956) ;  /* 0x0000000000f07947 */ /* 0x000fec0003800000 */
.L_x_6955:
[----:B--2---:R-:W0:Y:S02]  /*343e0*/  LDC.64 R2, c[0x0][0xc90] ;  /* 0x00032400ff027b82 */ /* 0x004e240000000a00 */
[----:B0-----:R-:W-:-:S05]  /*343f0*/  IMAD.WIDE R2, R27, 0x4, R2 ;  /* 0x000000041b027825 */ /* 0x001fca00078e0202 */
[----:B------:R0:W3:Y:S02]  /*34400*/  LDG.E R6, desc[UR50][R2.64] ;  /* 0x0000003202067981 */ /* 0x0000e4000c1e1900 */
[----:B0-----:R-:W-:Y:S01]  /*34410*/  MOV R2, RZ ;  /* 0x000000ff00027202 */ /* 0x001fe20000000f00 */
[----:B---3--:R-:W-:-:S05]  /*34420*/  IMAD R5, R25, R6, RZ ;  /* 0x0000000619057224 */ /* 0x008fca00078e02ff */
[----:B------:R-:W-:-:S04]  /*34430*/  IABS R7, R5 ;  /* 0x0000000500077213 */ /* 0x000fc80000000000 */
[----:B------:R-:W0:Y:S08]  /*34440*/  I2F.RP R8, R7 ;  /* 0x0000000700087306 */ /* 0x000e300000209400 */
[----:B0-----:R-:W0:Y:S02]  /*34450*/  MUFU.RCP R8, R8 ;  /* 0x0000000800087308 */ /* 0x001e240000001000 */
[----:B0-----:R-:W-:-:S06]  /*34460*/  VIADD R9, R8, 0xffffffe ;  /* 0x0ffffffe08097836 */ /* 0x001fcc0000000000 */
[----:B------:R-:W1:Y:S02]  /*34470*/  F2I.FTZ.U32.TRUNC.NTZ R3, R9 ;  /* 0x0000000900037305 */ /* 0x000e64000021f000 */
[----:B-1----:R-:W-:-:S04]  /*34480*/  IMAD.MOV R10, RZ, RZ, -R3 ;  /* 0x000000ffff0a7224 */ /* 0x002fc800078e0a03 */
        /* <DEDUP_REMOVED lines=25> */
[----:B0-----:R-:W-:Y:S01]  /*34620*/  VIADD R2, R8, 0xffffffe ;  /* 0x0ffffffe08027836 */ /* 0x001fe20000000000 */
[----:B------:R-:W-:-:S05]  /*34630*/  IABS R8, R0 ;  /* 0x0000000000087213 */ /* 0x000fca0000000000 */
[----:B------:R0:W1:Y:S02]  /*34640*/  F2I.FTZ.U32.TRUNC.NTZ R3, R2 ;  /* 0x0000000200037305 */ /* 0x000064000021f000 */
[----:B0-----:R-:W-:Y:S02]  /*34650*/  IMAD.MOV.U32 R2, RZ, RZ, RZ ;  /* 0x000000ffff027224 */ /* 0x001fe400078e00ff */
[----:B-1----:R-:W-:-:S04]  /*34660*/  IMAD.MOV R5, RZ, RZ, -R3 ;  /* 0x000000ffff057224 */ /* 0x002fc800078e0a03 */
[----:B------:R-:W-:-:S04]  /*34670*/  IMAD R5, R5, R6, RZ ;  /* 0x0000000605057224 */ /* 0x000fc800078e02ff */
[----:B------:R-:W-:Y:S01]  /*34680*/  IMAD.HI.U32 R3, R3, R5, R2 ;  /* 0x0000000503037227 */ /* 0x000fe200078e0002 */
[-C--:B------:R-:W-:Y:S02]  /*34690*/  IABS R5, R4.reuse ;  /* 0x0000000400057213 */ /* 0x080fe40000000000 */
[----:B------:R-:W-:Y:S02]  /*346a0*/  LOP3.LUT R2, R0, R4, RZ, 0x3c, !PT ;  /* 0x0000000400027212 */ /* 0x000fe400078e3cff */
[----:B------:R-:W-:Y:S01]  /*346b0*/  IADD3 R5, RZ, -R5, RZ ;  /* 0x80000005ff057210 */ /* 0x000fe20007ffe0ff */
[----:B------:R-:W-:Y:S01]  /*346c0*/  IMAD.HI.U32 R3, R3, R8, RZ ;  /* 0x0000000803037227 */ /* 0x000fe200078e00ff */
[----:B------:R-:W-:Y:S02]  /*346d0*/  ISETP.GE.AND P2, PT, R2, RZ, PT ;  /* 0x000000ff0200720c */ /* 0x000fe40003f46270 */
[----:B------:R-:W-:Y:S01]  /*346e0*/  IADD3 R0, R7, 0x1000000, R0 ;  /* 0x0100000007007810 */ /* 0x000fe20007ffe000 */
        /* <DEDUP_REMOVED lines=11> */
.L_x_6956:
[----:B------:R-:W-:-:S05]  /*347a0*/  LOP3.LUT R0, RZ, R3, RZ, 0x33, !PT ;  /* 0x00000003ff007212 */ /* 0x000fca00078e33ff */
[----:B------:R-:W-:Y:S01]  /*347b0*/  IMAD.IADD R25, R25, 0x1, R0 ;  /* 0x0000000119197824 */ /* 0x000fe200078e0200 */
[----:B------:R-:W-:Y:S06]  /*347c0*/  BRA `(.L_x_6957) ;  /* 0x00000000001c7947 */ /* 0x000fec0003800000 */
.L_x_6949:
[----:B------:R-:W-:Y:S01]  /*347d0*/  UMOV UR4, URZ ;  /* 0x0000003f00047c82 */ /* 0x000fe20008000000 */
[----:B------:R-:W-:Y:S01]  /*347e0*/  UMOV UR5, URZ ;  /* 0x0000003f00057c82 */ /* 0x000fe20008000000 */
[----:B------:R-:W-:Y:S01]  /*347f0*/  ULDC UR6, c[0x0][0xc3c] ;  /* 0x00030f0000067ab9 */ /* 0x000fe20000000800 */
[----:B------:R-:W-:Y:S02]  /*34800*/  IMAD.MOV.U32 R24, RZ, RZ, R0 ;  /* 0x000000ffff187224 */ /* 0x000fe400078e0000 */
[----:B------:R-:W-:Y:S02]  /*34810*/  IMAD.U32 R25, RZ, RZ, UR4 ;  /* 0x00000004ff197e24 */ /* 0x000fe4000f8e00ff */
[----:B-1----:R-:W-:Y:S02]  /*34820*/  IMAD.U32 R26, RZ, RZ, UR5 ;  /* 0x00000005ff1a7e24 */ /* 0x002fe4000f8e00ff */
[----:B------:R-:W-:-:S07]  /*34830*/  IMAD.U32 R27, RZ, RZ, UR6 ;  /* 0x00000006ff1b7e24 */ /* 0x000fce000f8e00ff */
.L_x_6957:
[----:B------:R3:W2:Y:S01]  /*34840*/  LDL R2, [R1+0x18] ;  /* 0x0000180001027983 */ /* 0x0006a20000100800 */
[----:B------:R-:W1:Y:S01]  /*34850*/  S2R R0, SR_TID.X ;  /* 0x0000000000007919 */ /* 0x000e620000002100 */
[----:B------:R-:W-:Y:S05]  /*34860*/  WARPSYNC.ALL ;  /* 0x0000000000007948 */ /* 0x000fea0003800000 */
[----:B-1----:R-:W-:Y:S01]  /*34870*/  LOP3.LUT R0, R0, 0x1f, RZ, 0xc0, !PT ;  /* 0x0000001f00007812 */ /* 0x002fe200078ec0ff */
[----:B------:R-:W-:Y:S03]  /*34880*/  BAR.SYNC.DEFER_BLOCKING 0x4, 0x180 ;  /* 0x0106000000007b1d */ /* 0x000fe60000010000 */
[----:B------:R-:W-:-:S13]  /*34890*/  ISETP.NE.AND P0, PT, R0, RZ, PT ;  /* 0x000000ff0000720c */ /* 0x000fda0003f05270 */
[----:B------:R-:W-:Y:S01]  /*348a0*/  @!P0 MOV R0, 0x400 ;  /* 0x0000040000008802 */ /* 0x000fe20000000f00 */
[----:B--2---:R-:W1:Y:S03]  /*348b0*/  @!P0 S2R R2, SR_CgaCtaId ;  /* 0x0000000000028919 */ /* 0x004e660000008800 */
[----:B-1----:R-:W-:Y:S01]  /*348c0*/  @!P0 LEA R17, R2, R0, 0x18 ;  /* 0x0000000002118211 */ /* 0x002fe200078ec0ff */
[----:B------:R3:W-:Y:S04]  /*348d0*/  @!P0 STL [R1+0x18], R2 ;  /* 0x0000180201008387 */ /* 0x0007e80000100800 */
[----:B------:R3:W-:Y:S01]  /*348e0*/  @!P0 STS.128 [R17+0x334d0], R24 ;  /* 0x0334d01811008388 */ /* 0x0007e20000000c00 */
[----:B------:R-:W-:Y:S06]  /*348f0*/  BAR.ARV 0x5, 0x180 ;  /* 0x0146000000007b1d */ /* 0x000fec0000002000 */
.L_x_6946:
[----:B------:R-:W-:Y:S02]  /*34900*/  ULDC UR4, c[0x0][0xc3c] ;  /* 0x00030f0000047ab9 */ /* 0x000fe40000000800 */
[----:B-1----:R-:W-:-:S13]  /*34910*/  ISETP.GE.AND P0, PT, R27, UR4, PT ;  /* 0x000000041b007c0c */ /* 0x002fda000bf06270 */
[----:B------:R-:W-:Y:S05]  /*34920*/  @!P0 BRA `(.L_x_6958) ;  /* 0xffffff7800748947 */ /* 0x000fea000383ffff */
[----:B------:R-:W-:Y:S05]  /*34930*/  BSYNC B7 ;  /* 0x0000000000077941 */ /* 0x000fea0003800000 */
.L_x_6834:
[----:B-12---:R-:W2:Y:S01]  /*34940*/  LDL.LU R0, [R1+0x38] ;  /* 0x0000380001007983 */ /* 0x006ea20000300800 */
[----:B------:R-:W-:Y:S01]  /*34950*/  BSSY B0, `(.L_x_6959) ;  /* 0x000000b000007945 */ /* 0x000fe20003800000 */
[----:B------:R-:W1:Y:S01]  /*34960*/  S2R R5, SR_CgaCtaId ;  /* 0x0000000000057919 */ /* 0x000e620000008800 */
[----:B--2---:R-:W-:-:S04]  /*34970*/  IADD3 R0, R0, 0x1, RZ ;  /* 0x0000000100007810 */ /* 0x004fc80007ffe0ff */
[----:B0--3--:R-:W-:-:S04]  /*34980*/  LEA.HI R2, R0, R0, RZ, 0x1 ;  /* 0x0000000000027211 */ /* 0x009fc800078f08ff */
[----:B------:R-:W-:Y:S02]  /*34990*/  LOP3.LUT R3, R2, 0xfffffffe, RZ, 0xc0, !PT ;  /* 0xfffffffe02037812 */ /* 0x000fe400078ec0ff */
[----:B------:R-:W-:-:S03]  /*349a0*/  MOV R2, 0x400 ;  /* 0x0000040000027802 */ /* 0x000fc60000000f00 */
[----:B------:R-:W-:Y:S01]  /*349b0*/  IMAD.IADD R0, R0, 0x1, -R3 ;  /* 0x0000000100007824 */ /* 0x000fe200078e0a03 */
[----:B-1----:R-:W-:-:S04]  /*349c0*/  LEA R5, R5, R2, 0x18 ;  /* 0x0000000205057211 */ /* 0x002fc800078ec0ff */
[----:B------:R-:W-:-:S04]  /*349d0*/  SHF.L.U32 R0, R0, 0x1f, RZ ;  /* 0x0000001f00007819 */ /* 0x000fc800000006ff */
[----:B------:R-:W0:Y:S02]  /*349e0*/  SYNCS.PHASECHK.TRANS64.TRYWAIT P0, [R5+URZ+0x33420], R0 ;  /* 0x03342000050075a7 */ /* 0x000e24000800017f */
[----:B0-----:R-:W-:Y:S05]  /*349f0*/  @!P0 BRA `(.L_x_6960) ;  /* 0x0000007800ec8947 */ /* 0x001fea0003800000 */
.L_x_7257:
[----:B------:R-:W-:Y:S05]  /*34a00*/  BSYNC B0 ;  /* 0x0000000000007941 */ /* 0x000fea0003800000 */
.L_x_6959:
[----:B------:R-:W-:-:S03]  /*34a10*/  UMOV UR4, 0xffffffff ;  /* 0xffffffff00047882 */ /* 0x000fc60000000000 */
[----:B------:R-:W-:Y:S05]  /*34a20*/  BRA.DIV UR4, `(.L_x_6961) ;  /* 0x0000007a04f47947 */ /* 0x000fea000b800000 */
[----:B0-----:R-:W0:Y:S02]  /*34a30*/  S2R R0, SR_TID.X ;  /* 0x0000000000007919 */ /* 0x001e240000002100 */
[----:B0-----:R-:W-:-:S04]  /*34a40*/  SHF.R.U32.HI R0, RZ, 0x5, R0 ;  /* 0x00000005ff007819 */ /* 0x001fc80000011600 */
[----:B------:R-:W-:-:S05]  /*34a50*/  LOP3.LUT R0, R0, 0x3, RZ, 0xc0, !PT ;  /* 0x0000000300007812 */ /* 0x000fca00078ec0ff */
[----:B------:R0:W1:Y:S02]  /*34a60*/  SHFL.IDX PT, R14, R0, RZ, 0x1f ;  /* 0x00001fff000e7589 */ /* 0x00006400000e0000 */
.L_x_7260:
[----:B-1----:R-:W-:-:S13]  /*34a70*/  ISETP.NE.AND P0, PT, R14, RZ, PT ;  /* 0x000000ff0e00720c */ /* 0x002fda0003f05270 */
[----:B------:R-:W-:Y:S05]  /*34a80*/  @P0 BRA `(.L_x_6600) ;  /* 0x0000000000b00947 */ /* 0x000fea0003800000 */
[----:B------:R-:W-:-:S03]  /*34a90*/  UMOV UR4, 0xffffffff ;  /* 0xffffffff00047882 */ /* 0x000fc60000000000 */
[----:B------:R-:W-:Y:S05]  /*34aa0*/  BRA.DIV UR4, `(.L_x_6962) ;  /* 0x0000007e04087947 */ /* 0x000fea000b800000 */
[----:B------:R-:W-:-:S13]  /*34ab0*/  ELECT P6, URZ, PT ;  /* 0x00000000003f782f */ /* 0x000fda00038c0000 */
.L_x_7263:
[----:B------:R-:W-:Y:S05]  /*34ac0*/  @!P6 BRA `(.L_x_6600) ;  /* 0x0000000000a0e947 */ /* 0x000fea0003800000 */
[----:B------:R-:W-:-:S06]  /*34ad0*/  ULOP3.LUT UR4, UR36, 0x2, URZ, 0xfc, !UPT ;  /* 0x0000000224047892 */ /* 0x000fcc000f8efc3f */
[----:B0-----:R-:W-:-:S05]  /*34ae0*/  IMAD.U32 R0, RZ, RZ, UR4 ;  /* 0x00000004ff007e24 */ /* 0x001fca000f8e00ff */
[----:B------:R-:W-:-:S13]  /*34af0*/  ISETP.NE.AND P0, PT, R0, 0x3, PT ;  /* 0x000000030000780c */ /* 0x000fda0003f05270 */
[----:B------:R-:W-:Y:S05]  /*34b00*/  @!P0 BRA `(.L_x_6963) ;  /* 0x0000000000048947 */ /* 0x000fea0003800000 */
[----:B------:R-:W-:Y:S01]  /*34b10*/  BPT.TRAP 0x1 ;  /* 0x000000040000795c */ /* 0x000fe20000300000 */
.L_x_6963:
[----:B------:R-:W2:Y:S01]  /*34b20*/  LDL R0, [R1] ;  /* 0x0000000001007983 */ /* 0x000ea20000100800 */
[C---:B------:R-:W-:Y:S02]  /*34b30*/  IMAD R3, R33.reuse, 0x8, R5 ;  /* 0x0000000821037824 */ /* 0x040fe400078e0205 */
[----:B------:R-:W-:-:S05]  /*34b40*/  VIADD R33, R33, 0x1 ;  /* 0x0000000121217836 */ /* 0x000fca0000000000 */
[----:B------:R-:W-:Y:S02]  /*34b50*/  ISETP.NE.AND P2, PT, R33, 0x2, PT ;  /* 0x000000022100780c */ /* 0x000fe40003f45270 */
[----:B--2---:R-:W-:Y:S02]  /*34b60*/  SHF.L.U32 R2, R0, 0x1f, RZ ;  /* 0x0000001f00027819 */ /* 0x004fe400000006ff */
[----:B------:R-:W-:Y:S02]  /*34b70*/  SEL R0, RZ, 0x1, P2 ;  /* 0x00000001ff007807 */ /* 0x000fe40001000000 */
[----:B------:R-:W0:Y:S02]  /*34b80*/  SYNCS.PHASECHK.TRANS64.TRYWAIT P1, [R3+URZ+0x33440], R2 ;  /* 0x03344002030075a7 */ /* 0x000e24000802017f */
[----:B0-----:R-:W-:Y:S05]  /*34b90*/  @!P1 BRA `(.L_x_6964) ;  /* 0x0000007800ec9947 */ /* 0x001fea0003800000 */
.L_x_7264:
[----:B------:R-:W2:Y:S01]  /*34ba0*/  LDL.LU R4, [R1] ;  /* 0x0000000001047983 */ /* 0x000ea20000300800 */
[----:B------:R-:W-:Y:S02]  /*34bb0*/  SEL R33, R33, RZ, P2 ;  /* 0x000000ff21217207 */ /* 0x000fe40001000000 */
[----:B--2---:R-:W-:Y:S01]  /*34bc0*/  LOP3.LUT R0, R4, R0, RZ, 0x3c, !PT ;  /* 0x0000000004007212 */ /* 0x004fe200078e3cff */
[----:B------:R-:W-:Y:S06]  /*34bd0*/  @!P0 BRA `(.L_x_6965) ;  /* 0x0000000000048947 */ /* 0x000fec0003800000 */
[----:B------:R-:W-:Y:S01]  /*34be0*/  BPT.TRAP 0x1 ;  /* 0x000000040000795c */ /* 0x000fe20000300000 */
.L_x_6965:
[----:B------:R-:W-:Y:S01]  /*34bf0*/  IMAD R33, R33, 0x8, R5 ;  /* 0x0000000821217824 */ /* 0x000fe200078e0205 */
[----:B------:R-:W-:-:S04]  /*34c00*/  SHF.L.U32 R0, R0, 0x1f, RZ ;  /* 0x0000001f00007819 */ /* 0x000fc800000006ff */
[----:B------:R-:W1:Y:S02]  /*34c10*/  SYNCS.PHASECHK.TRANS64.TRYWAIT P1, [R33+URZ+0x33440], R0 ;  /* 0x03344000210075a7 */ /* 0x000e64000802017f */
[----:B-1----:R-:W-:Y:S05]  /*34c20*/  @!P1 BRA `(.L_x_6966) ;  /* 0x0000007800dc9947 */ /* 0x002fea0003800000 */
.L_x_7265:
[----:B------:R-:W-:Y:S05]  /*34c30*/  @!P0 BRA `(.L_x_6967) ;  /* 0x0000000000048947 */ /* 0x000fea0003800000 */
[----:B------:R-:W-:Y:S01]  /*34c40*/  BPT.TRAP 0x1 ;  /* 0x000000040000795c */ /* 0x000fe20000300000 */
.L_x_6967:
[----:B------:R-:W2:Y:S02]  /*34c50*/  SYNCS.PHASECHK.TRANS64.TRYWAIT P1, [R3+URZ+0x33460], R2 ;  /* 0x03346002030075a7 */ /* 0x000ea4000802017f */
[----:B--2---:R-:W-:Y:S05]  /*34c60*/  @!P1 BRA `(.L_x_6968) ;  /* 0x0000007800e09947 */ /* 0x004fea0003800000 */
.L_x_7266:
[----:B------:R-:W-:Y:S05]  /*34c70*/  @!P0 BRA `(.L_x_6969) ;  /* 0x0000000000048947 */ /* 0x000fea0003800000 */
[----:B------:R-:W-:Y:S01]  /*34c80*/  BPT.TRAP 0x1 ;  /* 0x000000040000795c */ /* 0x000fe20000300000 */
.L_x_6969:
[----:B------:R-:W3:Y:S02]  /*34c90*/  SYNCS.PHASECHK.TRANS64.TRYWAIT P1, [R33+URZ+0x33460], R0 ;  /* 0x03346000210075a7 */ /* 0x000ee4000802017f */
[----:B---3--:R-:W-:Y:S05]  /*34ca0*/  @!P1 BRA `(.L_x_6970) ;  /* 0x0000007800e49947 */ /* 0x008fea0003800000 */
.L_x_7267:
[----:B------:R-:W-:Y:S05]  /*34cb0*/  @!P0 BRA `(.L_x_6971) ;  /* 0x0000000000048947 */ /* 0x000fea0003800000 */
[----:B------:R-:W-:Y:S01]  /*34cc0*/  BPT.TRAP 0x1 ;  /* 0x000000040000795c */ /* 0x000fe20000300000 */
.L_x_6971:
[----:B------:R-:W4:Y:S02]  /*34cd0*/  SYNCS.PHASECHK.TRANS64.TRYWAIT P1, [R3+URZ+0x33480], R2 ;  /* 0x03348002030075a7 */ /* 0x000f24000802017f */
[----:B----4-:R-:W-:Y:S05]  /*34ce0*/  @!P1 BRA `(.L_x_6972) ;  /* 0x0000007800e89947 */ /* 0x010fea0003800000 */
.L_x_7268:
[----:B------:R-:W-:Y:S05]  /*34cf0*/  @!P0 BRA `(.L_x_6973) ;  /* 0x0000000000048947 */ /* 0x000fea0003800000 */
[----:B------:R-:W-:Y:S01]  /*34d00*/  BPT.TRAP 0x1 ;  /* 0x000000040000795c */ /* 0x000fe20000300000 */
.L_x_6973:
[----:B------:R0:W0:Y:S02]  /*34d10*/  SYNCS.PHASECHK.TRANS64.TRYWAIT P0, [R33+URZ+0x33480], R0 ;  /* 0x03348000210075a7 */ /* 0x000024000800017f */
[----:B0-----:R-:W-:Y:S05]  /*34d20*/  @!P0 NANOSLEEP.SYNCS 0x989680 ;  /* 0x009896800000895d */ /* 0x001fea0003900000 */
[----:B------:R-:W0:Y:S02]  /*34d30*/  @!P0 SYNCS.PHASECHK.TRANS64 P0, [R33+URZ+0x33480], R0 ;  /* 0x03348000210085a7 */ /* 0x000e24000800007f */
[----:B0-----:R-:W-:Y:S05]  /*34d40*/  @!P0 BRA `(.L_x_6973) ;  /* 0xfffffffc00f08947 */ /* 0x001fea000383ffff */
.L_x_6600:
[----:B------:R-:W-:Y:S05]  /*34d50*/  BSYNC B8 ;  /* 0x0000000000087941 */ /* 0x000fea0003800000 */
.L_x_6597:
[----:B------:R-:W-:Y:S05]  /*34d60*/  EXIT ;  /* 0x000000000000794d */ /* 0x000fea0003800000 */
.L_x_6620:
[----:B-1----:R1:W2:Y:S02]  /*34d70*/  SYNCS.PHASECHK.TRANS64.TRYWAIT P5, [R93+URZ+0x33490], R94 ;  /* 0x0334905e5d0075a7 */ /* 0x0022a400080a017f */
[----:B--2---:R-:W-:Y:S05]  /*34d80*/  @!P5 NANOSLEEP.SYNCS 0x989680 ;  /* 0x009896800000d95d */ /* 0x004fea0003900000 */
[----:B------:R-:W2:Y:S02]  /*34d90*/  @!P5 SYNCS.PHASECHK.TRANS64 P5, [R93+URZ+0x33490], R94 ;  /* 0x0334905e5d00d5a7 */ /* 0x000ea400080a007f */
[----:B--2---:R-:W-:Y:S05]  /*34da0*/  @!P5 BRA `(.L_x_6620) ;  /* 0xfffffffc00f0d947 */ /* 0x004fea000383ffff */
[----:B------:R-:W-:Y:S05]  /*34db0*/  BRA `(.L_x_6974) ;  /* 0xfffffcf000547947 */ /* 0x000fea000383ffff */
.L_x_6621:
        /* <DEDUP_REMOVED lines=8> */
.L_x_6976:
[----:B------:R-:W-:Y:S05]  /*34e40*/  BSYNC B1 ;  /* 0x0000000000017941 */ /* 0x000fea0003800000 */
.L_x_6975:
        /* <DEDUP_REMOVED lines=8> */
.L_x_6977:
[----:B------:R-:W-:Y:S01]  /*34ed0*/  IMAD.MOV.U32 R11, RZ, RZ, R14 ;  /* 0x000000ffff0b7224 */ /* 0x000fe200078e000e */
[----:B------:R-:W-:Y:S06]  /*34ee0*/  BRA `(.L_x_6978) ;  /* 0xfffffcf0001c7947 */ /* 0x000fec000383ffff */
.L_x_6646:
        /* <DEDUP_REMOVED lines=8> */
.L_x_6980:
[----:B------:R-:W-:Y:S05]  /*34f70*/  BSYNC B1 ;  /* 0x0000000000017941 */ /* 0x000fea0003800000 */
.L_x_6979:
        /* <DEDUP_REMOVED lines=8> */
.L_x_6981:
[----:B------:R-:W-:Y:S01]  /*35000*/  IMAD.MOV.U32 R120, RZ, RZ, R14 ;  /* 0x000000ffff787224 */ /* 0x000fe200078e000e */
[----:B------:R-:W-:Y:S06]  /*35010*/  BRA `(.L_x_6982) ;  /* 0xfffffd1c00747947 */ /* 0x000fec000383ffff */
.L_x_6676:
[----:B-1----:R1:W2:Y:S02]  /*35020*/  SYNCS.PHASECHK.TRANS64.TRYWAIT P5, [R93+URZ+0x33490], R94 ;  /* 0x0334905e5d0075a7 */ /* 0x0022a400080a017f */
[----:B--2---:R-:W-:Y:S05]  /*35030*/  @!P5 NANOSLEEP.SYNCS 0x989680 ;  /* 0x009896800000d95d */ /* 0x004fea0003900000 */
[----:B------:R-:W2:Y:S02]  /*35040*/  @!P5 SYNCS.PHASECHK.TRANS64 P5, [R93+URZ+0x33490], R94 ;  /* 0x0334905e5d00d5a7 */ /* 0x000ea400080a007f */
[----:B--2---:R-:W-:Y:S05]  /*35050*/  @!P5 BRA `(.L_x_6676) ;  /* 0xfffffffc00f0d947 */ /* 0x004fea000383ffff */
[----:B------:R-:W-:Y:S05]  /*35060*/  BRA `(.L_x_6983) ;  /* 0xfffffd5000dc7947 */ /* 0x000fea000383ffff */
.L_x_6677:
        /* <DEDUP_REMOVED lines=8> */
.L_x_6985:
[----:B------:R-:W-:Y:S05]  /*350f0*/  BSYNC B1 ;  /* 0x0000000000017941 */ /* 0x000fea0003800000 */
.L_x_6984:
        /* <DEDUP_REMOVED lines=8> */
.L_x_6986:
[----:B------:R-:W-:Y:S01]  /*35180*/  IMAD.MOV.U32 R11, RZ, RZ, R14 ;  /* 0x000000ffff0b7224 */ /* 0x000fe200078e000e */
[----:B------:R-:W-:Y:S06]  /*35190*/  BRA `(.L_x_6987) ;  /* 0xfffffd5000ac7947 */ /* 0x000fec000383ffff */
.L_x_6690:
        /* <DEDUP_REMOVED lines=8> */
.L_x_6989:
[----:B------:R-:W-:Y:S05]  /*35220*/  BSYNC B1 ;  /* 0x0000000000017941 */ /* 0x000fea0003800000 */
.L_x_6988:
        /* <DEDUP_REMOVED lines=8> */
.L_x_6990:
[----:B------:R-:W-:Y:S01]  /*352b0*/  IMAD.MOV.U32 R120, RZ, RZ, R14 ;  /* 0x000000ffff787224 */ /* 0x000fe200078e000e */
[----:B------:R-:W-:Y:S06]  /*352c0*/  BRA `(.L_x_6991) ;  /* 0xfffffd80009c7947 */ /* 0x000fec000383ffff */
.L_x_6703:
[----:B0-----:R0:W1:Y:S02]  /*352d0*/  SYNCS.PHASECHK.TRANS64.TRYWAIT P3, [R93+URZ+0x33490], R94 ;  /* 0x0334905e5d0075a7 */ /* 0x001064000806017f */
[----:B-1----:R-:W-:Y:S05]  /*352e0*/  @!P3 NANOSLEEP.SYNCS 0x989680 ;  /* 0x009896800000b95d */ /* 0x002fea0003900000 */
[----:B------:R-:W1:Y:S02]  /*352f0*/  @!P3 SYNCS.PHASECHK.TRANS64 P3, [R93+URZ+0x33490], R94 ;  /* 0x0334905e5d00b5a7 */ /* 0x000e64000806007f */
[----:B-1----:R-:W-:Y:S05]  /*35300*/  @!P3 BRA `(.L_x_6703) ;  /* 0xfffffffc00f0b947 */ /* 0x002fea000383ffff */
[----:B------:R-:W-:Y:S05]  /*35310*/  BRA `(.L_x_6992) ;  /* 0xfffffdb000887947 */ /* 0x000fea000383ffff */
.L_x_6704:
        /* <DEDUP_REMOVED lines=8> */
.L_x_6994:
[----:B------:R-:W-:Y:S05]  /*353a0*/  BSYNC B1 ;  /* 0x0000000000017941 */ /* 0x000fea0003800000 */
.L_x_6993:
        /* <DEDUP_REMOVED lines=8> */
.L_x_6995:
[----:B------:R-:W-:Y:S01]  /*35430*/  MOV R45, R14 ;  /* 0x0000000e002d7202 */ /* 0x000fe20000000f00 */
[----:B------:R-:W-:Y:S06]  /*35440*/  BRA `(.L_x_6996) ;  /* 0xfffffdb000b87947 */ /* 0x000fec000383ffff */
.L_x_6707:
        /* <DEDUP_REMOVED lines=8> */
.L_x_6998:
[----:B------:R-:W-:Y:S05]  /*354d0*/  BSYNC B1 ;  /* 0x0000000000017941 */ /* 0x000fea0003800000 */
.L_x_6997:
        /* <DEDUP_REMOVED lines=8> */
.L_x_6999:
[----:B------:R-:W-:Y:S01]  /*35560*/  IMAD.MOV.U32 R45, RZ, RZ, R14 ;  /* 0x000000ffff2d7224 */ /* 0x000fe200078e000e */
[----:B------:R-:W-:Y:S06]  /*35570*/  BRA `(.L_x_7000) ;  /* 0xfffffdb400187947 */ /* 0x000fec000383ffff */
.L_x_6711:
[----:B------:R0:W0:Y:S02]  /*35580*/  SYNCS.PHASECHK.TRANS64.TRYWAIT P2, [R93+URZ+0x334b0], R94 ;  /* 0x0334b05e5d0075a7 */ /* 0x000024000804017f */
[----:B0-----:R-:W-:Y:S05]  /*35590*/  @!P2 NANOSLEEP.SYNCS 0x989680 ;  /* 0x009896800000a95d */ /* 0x001fea0003900000 */
[----:B------:R-:W0:Y:S02]  /*355a0*/  @!P2 SYNCS.PHASECHK.TRANS64 P2, [R93+URZ+0x334b0], R94 ;  /* 0x0334b05e5d00a5a7 */ /* 0x000e24000804007f */
[----:B0-----:R-:W-:Y:S05]  /*355b0*/  @!P2 BRA `(.L_x_6711) ;  /* 0xfffffffc00f0a947 */ /* 0x001fea000383ffff */
[----:B------:R-:W-:Y:S05]  /*355c0*/  BRA `(.L_x_7001) ;  /* 0xfffffdb400f47947 */ /* 0x000fea000383ffff */
.L_x_6721:
[----:B------:R-:W-:Y:S01]  /*355d0*/  BSSY B0, `(.L_x_7002) ;  /* 0x0000007000007945 */ /* 0x000fe20003800000 */
[----:B------:R-:W-:Y:S01]  /*355e0*/  MOV R12, RZ ;  /* 0x000000ff000c7202 */ /* 0x000fe20000000f00 */
[----:B------:R-:W-:Y:S02]  /*355f0*/  IMAD.MOV.U32 R11, RZ, RZ, 0x1f ;  /* 0x0000001fff0b7424 */ /* 0x000fe400078e00ff */
[----:B------:R-:W-:-:S07]  /*35600*/  IMAD.MOV.U32 R15, RZ, RZ, -0x1 ;  /* 0xffffffffff0f7424 */ /* 0x000fce00078e00ff */
[----:B------:R-:W-:Y:S05]  /*35610*/  WARPSYNC.COLLECTIVE R15, `(.L_x_7003) ;  /* 0x000000000f087348 */ /* 0x000fea0003c00000 */
[----:B------:R0:W1:Y:S02]  /*35620*/  SHFL.IDX P6, R14, R13, R12, R11 ;  /* 0x0000000c0d0e7389 */ /* 0x00006400000c000b */
[----:B01----:R-:W-:Y:S01]  /*35630*/  ENDCOLLECTIVE ;  /* 0x000000000000791b */ /* 0x003fe20003800000 */
.L_x_7003:
[----:B------:R-:W-:Y:S05]  /*35640*/  BSYNC B0 ;  /* 0x0000000000007941 */ /* 0x000fea0003800000 */
.L_x_7002:
[----:B------:R0:W-:Y:S01]  /*35650*/  STL [R1+0x2c], R14 ;  /* 0x00002c0e01007387 */ /* 0x0001e20000100800 */
[----:B------:R-:W-:Y:S05]  /*35660*/  BRA `(.L_x_7004) ;  /* 0xfffffdc800347947 */ /* 0x000fea000383ffff */
.L_x_6731:
[----:B------:R-:W-:Y:S01]  /*35670*/  BSSY B1, `(.L_x_7005) ;  /* 0x0000007000017945 */ /* 0x000fe20003800000 */
[----:B------:R-:W-:Y:S02]  /*35680*/  IMAD.MOV.U32 R12, RZ, RZ, RZ ;  /* 0x000000ffff0c7224 */ /* 0x000fe400078e00ff */
[----:B------:R-:W-:Y:S02]  /*35690*/  IMAD.MOV.U32 R11, RZ, RZ, 0x1e1f ;  /* 0x00001e1fff0b7424 */ /* 0x000fe400078e00ff */
[----:B------:R-:W-:-:S07]  /*356a0*/  IMAD.MOV.U32 R15, RZ, RZ, -0x1 ;  /* 0xffffffffff0f7424 */ /* 0x000fce00078e00ff */
[----:B0-----:R-:W-:Y:S05]  /*356b0*/  WARPSYNC.COLLECTIVE R15, `(.L_x_7006) ;  /* 0x000000000f087348 */ /* 0x001fea0003c00000 */
[----:B0-----:R0:W1:Y:S02]  /*356c0*/  SHFL.IDX P6, R14, R13, R12, R11 ;  /* 0x0000000c0d0e7389 */ /* 0x00106400000c000b */
[----:B01----:R-:W-:Y:S01]  /*356d0*/  ENDCOLLECTIVE ;  /* 0x000000000000791b */ /* 0x003fe20003800000 */
.L_x_7006:
[----:B------:R-:W-:Y:S05]  /*356e0*/  BSYNC B1 ;  /* 0x0000000000017941 */ /* 0x000fea0003800000 */
.L_x_7005:
        /* <DEDUP_REMOVED lines=8> */
.L_x_7007:
[----:B------:R-:W-:Y:S01]  /*35770*/  IMAD.MOV.U32 R13, RZ, RZ, R3 ;  /* 0x000000ffff0d7224 */ /* 0x000fe200078e0003 */
[----:B------:R-:W-:-:S07]  /*35780*/  MOV R7, R14 ;  /* 0x0000000e00077202 */ /* 0x000fce0000000f00 */
[----:B------:R-:W-:Y:S05]  /*35790*/  WARPSYNC.COLLECTIVE R15, `(.L_x_7008) ;  /* 0x000000000f087348 */ /* 0x000fea0003c00000 */
[----:B------:R0:W1:Y:S02]  /*357a0*/  SHFL.IDX P6, R14, R13, R12, R11 ;  /* 0x0000000c0d0e7389 */ /* 0x00006400000c000b */
[----:B01----:R-:W-:Y:S01]  /*357b0*/  ENDCOLLECTIVE ;  /* 0x000000000000791b */ /* 0x003fe20003800000 */
.L_x_7008:
[----:B------:R-:W-:Y:S02]  /*357c0*/  IMAD.MOV.U32 R13, RZ, RZ, R39 ;  /* 0x000000ffff0d7224 */ /* 0x000fe400078e0027 */
[----:B------:R-:W-:-:S07]  /*357d0*/  IMAD.MOV.U32 R3, RZ, RZ, R14 ;  /* 0x000000ffff037224 */ /* 0x000fce00078e000e */
[----:B------:R-:W-:Y:S05]  /*357e0*/  WARPSYNC.COLLECTIVE R15, `(.L_x_7009) ;  /* 0x000000000f087348 */ /* 0x000fea0003c00000 */
[----:B------:R0:W1:Y:S02]  /*357f0*/  SHFL.IDX P6, R14, R13, R12, R11 ;  /* 0x0000000c0d0e7389 */ /* 0x00006400000c000b */
[----:B01----:R-:W-:Y:S01]  /*35800*/  ENDCOLLECTIVE ;  /* 0x000000000000791b */ /* 0x003fe20003800000 */
.L_x_7009:
[----:B------:R-:W-:Y:S01]  /*35810*/  IMAD.MOV.U32 R39, RZ, RZ, R14 ;  /* 0x000000ffff277224 */ /* 0x000fe200078e000e */
[----:B------:R-:W-:Y:S06]  /*35820*/  BRA `(.L_x_7010) ;  /* 0xfffffdcc009c7947 */ /* 0x000fec000383ffff */
.L_x_6735:
[----:B-1----:R1:W2:Y:S02]  /*35830*/  SYNCS.PHASECHK.TRANS64.TRYWAIT P0, [R18+URZ+0x33400], R3 ;  /* 0x03340003120075a7 */ /* 0x0022a4000800017f */
[----:B--2---:R-:W-:Y:S05]  /*35840*/  @!P0 NANOSLEEP.SYNCS 0x989680 ;  /* 0x009896800000895d */ /* 0x004fea0003900000 */
[----:B------:R-:W2:Y:S02]  /*35850*/  @!P0 SYNCS.PHASECHK.TRANS64 P0, [R18+URZ+0x33400], R3 ;  /* 0x03340003120085a7 */ /* 0x000ea4000800007f */
[----:B--2---:R-:W-:Y:S05]  /*35860*/  @!P0 BRA `(.L_x_6735) ;  /* 0xfffffffc00f08947 */ /* 0x004fea000383ffff */
[----:B------:R-:W-:Y:S05]  /*35870*/  BRA `(.L_x_7011) ;  /* 0xfffffdd400007947 */ /* 0x000fea000383ffff */
.L_x_6747:
[----:B------:R-:W-:Y:S01]  /*35880*/  BSSY B1, `(.L_x_7012) ;  /* 0x0000007000017945 */ /* 0x000fe20003800000 */
[----:B------:R-:W-:Y:S02]  /*35890*/  IMAD.MOV.U32 R12, RZ, RZ, RZ ;  /* 0x000000ffff0c7224 */ /* 0x000fe400078e00ff */
[----:B------:R-:W-:Y:S02]  /*358a0*/  IMAD.MOV.U32 R11, RZ, RZ, 0x1e1f ;  /* 0x00001e1fff0b7424 */ /* 0x000fe400078e00ff */
[----:B------:R-:W-:-:S07]  /*358b0*/  IMAD.MOV.U32 R15, RZ, RZ, -0x1 ;  /* 0xffffffffff0f7424 */ /* 0x000fce00078e00ff */
[----:B0-----:R-:W-:Y:S05]  /*358c0*/  WARPSYNC.COLLECTIVE R15, `(.L_x_7013) ;  /* 0x000000000f087348 */ /* 0x001fea0003c00000 */
[----:B0-----:R0:W1:Y:S02]  /*358d0*/  SHFL.IDX P6, R14, R13, R12, R11 ;  /* 0x0000000c0d0e7389 */ /* 0x00106400000c000b */
[----:B01----:R-:W-:Y:S01]  /*358e0*/  ENDCOLLECTIVE ;  /* 0x000000000000791b */ /* 0x003fe20003800000 */
.L_x_7013:
[----:B------:R-:W-:Y:S05]  /*358f0*/  BSYNC B1 ;  /* 0x0000000000017941 */ /* 0x000fea0003800000 */
.L_x_7012:
        /* <DEDUP_REMOVED lines=8> */
.L_x_7014:
[----:B------:R-:W-:Y:S02]  /*35980*/  IMAD.MOV.U32 R13, RZ, RZ, R45 ;  /* 0x000000ffff0d7224 */ /* 0x000fe400078e002d */
[----:B------:R-:W-:-:S07]  /*35990*/  IMAD.MOV.U32 R37, RZ, RZ, R14 ;  /* 0x000000ffff257224 */ /* 0x000fce00078e000e */
[----:B------:R-:W-:Y:S05]  /*359a0*/  WARPSYNC.COLLECTIVE R15, `(.L_x_7015) ;  /* 0x000000000f087348 */ /* 0x000fea0003c00000 */
[----:B------:R0:W1:Y:S02]  /*359b0*/  SHFL.IDX P6, R14, R13, R12, R11 ;  /* 0x0000000c0d0e7389 */ /* 0x00006400000c000b */
[----:B01----:R-:W-:Y:S01]  /*359c0*/  ENDCOLLECTIVE ;  /* 0x000000000000791b */ /* 0x003fe20003800000 */
.L_x_7015:
[----:B------:R-:W-:Y:S02]  /*359d0*/  IMAD.MOV.U32 R13, RZ, RZ, R47 ;  /* 0x000000ffff0d7224 */ /* 0x000fe400078e002f */
[----:B------:R-:W-:-:S07]  /*359e0*/  IMAD.MOV.U32 R45, RZ, RZ, R14 ;  /* 0x000000ffff2d7224 */ /* 0x000fce00078e000e */
[----:B------:R-:W-:Y:S05]  /*359f0*/  WARPSYNC.COLLECTIVE R15, `(.L_x_7016) ;  /* 0x000000000f087348 */ /* 0x000fea0003c00000 */
[----:B------:R0:W1:Y:S02]  /*35a00*/  SHFL.IDX P6, R14, R13, R12, R11 ;  /* 0x0000000c0d0e7389 */ /* 0x00006400000c000b */
[----:B01----:R-:W-:Y:S01]  /*35a10*/  ENDCOLLECTIVE ;  /* 0x000000000000791b */ /* 0x003fe20003800000 */
.L_x_7016:
[----:B------:R-:W-:Y:S01]  /*35a20*/  IMAD.MOV.U32 R47, RZ, RZ, R14 ;  /* 0x000000ffff2f7224 */ /* 0x000fe200078e000e */
[----:B------:R-:W-:Y:S06]  /*35a30*/  BRA `(.L_x_7017) ;  /* 0xfffffe0000f87947 */ /* 0x000fec000383ffff */
.L_x_6751:
[----:B0-----:R0:W1:Y:S02]  /*35a40*/  SYNCS.PHASECHK.TRANS64.TRYWAIT P0, [R18+URZ+0x33400], R3 ;  /* 0x03340003120075a7 */ /* 0x001064000800017f */
[----:B-1----:R-:W-:Y:S05]  /*35a50*/  @!P0 NANOSLEEP.SYNCS 0x989680 ;  /* 0x009896800000895d */ /* 0x002fea0003900000 */
[----:B------:R-:W1:Y:S02]  /*35a60*/  @!P0 SYNCS.PHASECHK.TRANS64 P0, [R18+URZ+0x33400], R3 ;  /* 0x03340003120085a7 */ /* 0x000e64000800007f */
[----:B-1----:R-:W-:Y:S05]  /*35a70*/  @!P0 BRA `(.L_x_6751) ;  /* 0xfffffffc00f08947 */ /* 0x002fea000383ffff */
[----:B------:R-:W-:Y:S05]  /*35a80*/  BRA `(.L_x_7018) ;  /* 0xfffffe0800047947 */ /* 0x000fea000383ffff */
.L_x_6759:
[----:B-1----:R1:W2:Y:S02]  /*35a90*/  SYNCS.PHASECHK.TRANS64.TRYWAIT P1, [R3+URZ+0x33430], R0 ;  /* 0x03343000030075a7 */ /* 0x0022a4000802017f */
[----:B--2---:R-:W-:Y:S05]  /*35aa0*/  @!P1 NANOSLEEP.SYNCS 0x989680 ;  /* 0x009896800000995d */ /* 0x004fea0003900000 */
[----:B------:R-:W2:Y:S02]  /*35ab0*/  @!P1 SYNCS.PHASECHK.TRANS64 P1, [R3+URZ+0x33430], R0 ;  /* 0x03343000030095a7 */ /* 0x000ea4000802007f */
[----:B--2---:R-:W-:Y:S05]  /*35ac0*/  @!P1 BRA `(.L_x_6759) ;  /* 0xfffffffc00f09947 */ /* 0x004fea000383ffff */
[----:B------:R-:W-:Y:S05]  /*35ad0*/  BRA `(.L_x_6758) ;  /* 0xfffffe3800487947 */ /* 0x000fea000383ffff */
.L_x_6766:
[----:B--2---:R2:W3:Y:S02]  /*35ae0*/  SYNCS.PHASECHK.TRANS64.TRYWAIT P2, [R5+URZ+0x33430], R0 ;  /* 0x03343000050075a7 */ /* 0x0044e4000804017f */
[----:B---3--:R-:W-:Y:S05]  /*35af0*/  @!P2 NANOSLEEP.SYNCS 0x989680 ;  /* 0x009896800000a95d */ /* 0x008fea0003900000 */
[----:B------:R-:W3:Y:S02]  /*35b00*/  @!P2 SYNCS.PHASECHK.TRANS64 P2, [R5+URZ+0x33430], R0 ;  /* 0x033430000500a5a7 */ /* 0x000ee4000804007f */
[----:B---3--:R-:W-:Y:S05]  /*35b10*/  @!P2 BRA `(.L_x_6766) ;  /* 0xfffffffc00f0a947 */ /* 0x008fea000383ffff */
[----:B------:R-:W-:Y:S05]  /*35b20*/  BRA `(.L_x_6765) ;  /* 0xfffffe7400587947 */ /* 0x000fea000383ffff */
.L_x_6770:
[----:B-1----:R1:W2:Y:S02]  /*35b30*/  SYNCS.PHASECHK.TRANS64.TRYWAIT P1, [R4+URZ+0x33450], R0 ;  /* 0x03345000040075a7 */ /* 0x0022a4000802017f */
[----:B--2---:R-:W-:Y:S05]  /*35b40*/  @!P1 NANOSLEEP.SYNCS 0x989680 ;  /* 0x009896800000995d */ /* 0x004fea0003900000 */
[----:B------:R-:W2:Y:S02]  /*35b50*/  @!P1 SYNCS.PHASECHK.TRANS64 P1, [R4+URZ+0x33450], R0 ;  /* 0x03345000040095a7 */ /* 0x000ea4000802007f */
[----:B--2---:R-:W-:Y:S05]  /*35b60*/  @!P1 BRA `(.L_x_6770) ;  /* 0xfffffffc00f09947 */ /* 0x004fea000383ffff */
[----:B------:R-:W-:Y:S05]  /*35b70*/  BRA `(.L_x_6767) ;  /* 0xfffffe8400947947 */ /* 0x000fea000383ffff */
.L_x_6779:
[----:B---3--:R3:W4:Y:S02]  /*35b80*/  SYNCS.PHASECHK.TRANS64.TRYWAIT P1, [R0+URZ+0x33430], R5 ;  /* 0x03343005000075a7 */ /* 0x008724000802017f */
[----:B----4-:R-:W-:Y:S05]  /*35b90*/  @!P1 NANOSLEEP.SYNCS 0x989680 ;  /* 0x009896800000995d */ /* 0x010fea0003900000 */
[----:B------:R-:W4:Y:S02]  /*35ba0*/  @!P1 SYNCS.PHASECHK.TRANS64 P1, [R0+URZ+0x33430], R5 ;  /* 0x03343005000095a7 */ /* 0x000f24000802007f */
[----:B----4-:R-:W-:Y:S05]  /*35bb0*/  @!P1 BRA `(.L_x_6779) ;  /* 0xfffffffc00f09947 */ /* 0x010fea000383ffff */
[----:B------:R-:W-:Y:S05]  /*35bc0*/  BRA `(.L_x_6778) ;  /* 0xfffffeb400a07947 */ /* 0x000fea000383ffff */
.L_x_6783:
[----:B--2---:R2:W3:Y:S02]  /*35bd0*/  SYNCS.PHASECHK.TRANS64.TRYWAIT P1, [R4+URZ+0x33450], R0 ;  /* 0x03345000040075a7 */ /* 0x0044e4000802017f */
[----:B---3--:R-:W-:Y:S05]  /*35be0*/  @!P1 NANOSLEEP.SYNCS 0x989680 ;  /* 0x009896800000995d */ /* 0x008fea0003900000 */
[----:B------:R-:W3:Y:S02]  /*35bf0*/  @!P1 SYNCS.PHASECHK.TRANS64 P1, [R4+URZ+0x33450], R0 ;  /* 0x03345000040095a7 */ /* 0x000ee4000802007f */
[----:B---3--:R-:W-:Y:S05]  /*35c00*/  @!P1 BRA `(.L_x_6783) ;  /* 0xfffffffc00f09947 */ /* 0x008fea000383ffff */
[----:B------:R-:W-:Y:S05]  /*35c10*/  BRA `(.L_x_6780) ;  /* 0xfffffec400d07947 */ /* 0x000fea000383ffff */
.L_x_6790:
[----:B--2---:R2:W3:Y:S02]  /*35c20*/  SYNCS.PHASECHK.TRANS64.TRYWAIT P1, [R3+URZ+0x33450], R6 ;  /* 0x03345006030075a7 */ /* 0x0044e4000802017f */
[----:B---3--:R-:W-:Y:S05]  /*35c30*/  @!P1 NANOSLEEP.SYNCS 0x989680 ;  /* 0x009896800000995d */ /* 0x008fea0003900000 */
[----:B------:R-:W3:Y:S02]  /*35c40*/  @!P1 SYNCS.PHASECHK.TRANS64 P1, [R3+URZ+0x33450], R6 ;  /* 0x03345006030095a7 */ /* 0x000ee4000802007f */
[----:B---3--:R-:W-:Y:S05]  /*35c50*/  @!P1 BRA `(.L_x_6790) ;  /* 0xfffffffc00f09947 */ /* 0x008fea000383ffff */
[----:B------:R-:W-:Y:S05]  /*35c60*/  BRA `(.L_x_6789) ;  /* 0xfffffee800b87947 */ /* 0x000fea000383ffff */
.L_x_6794:
        /* <DEDUP_REMOVED lines=11> */
[----:B-----5:R-:W-:Y:S01]  /*35d20*/  IMAD.MOV.U32 R12, RZ, RZ, R0 ;  /* 0x000000ffff0c7224 */ /* 0x020fe200078e0000 */
[----:B------:R-:W-:-:S02]  /*35d30*/  SEL R26, R11, R128, P0 ;  /* 0x000000800b1a7207 */ /* 0x000fc40000000000 */
[----:B------:R-:W-:Y:S01]  /*35d40*/  SEL R27, R128, R11, P0 ;  /* 0x0000000b801b7207 */ /* 0x000fe20000000000 */
[----:B------:R-:W-:Y:S01]  /*35d50*/  IMAD.MOV.U32 R11, RZ, RZ, 0x1c1f ;  /* 0x00001c1fff0b7424 */ /* 0x000fe200078e00ff */
[----:B------:R-:W-:Y:S01]  /*35d60*/  SEL R46, R15, R46, P0 ;  /* 0x0000002e0f2e7207 */ /* 0x000fe20000000000 */
[----:B------:R-:W-:Y:S01]  /*35d70*/  IMAD.MOV.U32 R15, RZ, RZ, -0x1 ;  /* 0xffffffffff0f7424 */ /* 0x000fe200078e00ff */
[----:B------:R-:W-:Y:S01]  /*35d80*/  SEL R4, R3, R123, P0 ;  /* 0x0000007b03047207 */ /* 0x000fe20000000000 */
[----:B------:R-:W-:Y:S01]  /*35d90*/  IMAD.MOV.U32 R128, RZ, RZ, RZ ;  /* 0x000000ffff807224 */ /* 0x000fe200078e00ff */
[----:B------:R-:W-:Y:S02]  /*35da0*/  SEL R147, R123, R3, P0 ;  /* 0x000000037b937207 */ /* 0x000fe40000000000 */
[----:B------:R-:W-:Y:S02]  /*35db0*/  SEL R3, R14, R133, P0 ;  /* 0x000000850e037207 */ /* 0x000fe40000000000 */
[----:B------:R-:W-:-:S07]  /*35dc0*/  SEL R133, R133, R14, P0 ;  /* 0x0000000e85857207 */ /* 0x000fce0000000000 */
[----:B0--3--:R-:W-:Y:S05]  /*35dd0*/  WARPSYNC.COLLECTIVE R15, `(.L_x_7019) ;  /* 0x000000000f087348 */ /* 0x009fea0003c00000 */
[----:B------:R1:W2:Y:S02]  /*35de0*/  SHFL.IDX P6, R14, R13, R12, R11 ;  /* 0x0000000c0d0e7389 */ /* 0x0002a400000c000b */
[----:B0123--:R-:W-:Y:S01]  /*35df0*/  ENDCOLLECTIVE ;  /* 0x000000000000791b */ /* 0x00ffe20003800000 */
.L_x_7019:
        /* <DEDUP_REMOVED lines=9> */
[----:B------:R-:W-:Y:S02]  /*35e90*/  LOP3.LUT R121, R0, 0x2, RZ, 0x3c, !PT ;  /* 0x0000000200797812 */ /* 0x000fe400078e3cff */
[----:B------:R-:W-:Y:S02]  /*35ea0*/  SEL R123, R48, R132, P0 ;  /* 0x00000084307b7207 */ /* 0x000fe40000000000 */
[----:B------:R-:W-:Y:S01]  /*35eb0*/  SEL R144, R132, R48, P0 ;  /* 0x0000003084907207 */ /* 0x000fe20000000000 */
[----:B------:R-:W-:Y:S01]  /*35ec0*/  IMAD.MOV.U32 R110, RZ, RZ, R14 ;  /* 0x000000ffff6e7224 */ /* 0x000fe200078e000e */
[----:B------:R-:W-:-:S07]  /*35ed0*/  SEL R75, R79, R89, P0 ;  /* 0x000000594f4b7207 */ /* 0x000fce0000000000 */
[----:B------:R-:W-:Y:S05]  /*35ee0*/  WARPSYNC.COLLECTIVE R15, `(.L_x_7020) ;  /* 0x000000000f087348 */ /* 0x000fea0003c00000 */
[----:B------:R0:W1:Y:S02]  /*35ef0*/  SHFL.IDX P6, R14, R13, R12, R11 ;  /* 0x0000000c0d0e7389 */ /* 0x00006400000c000b */
[----:B01----:R-:W-:Y:S01]  /*35f00*/  ENDCOLLECTIVE ;  /* 0x000000000000791b */ /* 0x003fe20003800000 */
.L_x_7020:
        /* <DEDUP_REMOVED lines=19> */
.L_x_7021:
        /* <DEDUP_REMOVED lines=18> */
.L_x_7022:
        /* <DEDUP_REMOVED lines=19> */
.L_x_7023:
        /* <DEDUP_REMOVED lines=18> */
.L_x_7024:
        /* <DEDUP_REMOVED lines=17> */
.L_x_7025:
[----:B------:R-:W-:Y:S02]  /*364c0*/  IMAD.MOV.U32 R13, RZ, RZ, R147 ;  /* 0x000000ffff0d7224 */ /* 0x000fe400078e0093 */
[----:B------:R-:W-:-:S07]  /*364d0*/  IMAD.MOV.U32 R86, RZ, RZ, R14 ;  /* 0x000000ffff567224 */ /* 0x000fce00078e000e */
[----:B------:R-:W-:Y:S05]  /*364e0*/  WARPSYNC.COLLECTIVE R15, `(.L_x_7026) ;  /* 0x000000000f087348 */ /* 0x000fea0003c00000 */
[----:B------:R0:W1:Y:S02]  /*364f0*/  SHFL.IDX P6, R14, R13, R12, R11 ;  /* 0x0000000c0d0e7389 */ /* 0x00006400000c000b */
[----:B01----:R-:W-:Y:S01]  /*36500*/  ENDCOLLECTIVE ;  /* 0x000000000000791b */ /* 0x003fe20003800000 */
.L_x_7026:
        /* <DEDUP_REMOVED lines=8> */
.L_x_7027:
[----:B------:R-:W-:Y:S02]  /*36590*/  SEL R113, R115, R92, P0 ;  /* 0x0000005c73717207 */ /* 0x000fe40000000000 */
[----:B------:R-:W-:Y:S01]  /*365a0*/  SEL R115, R92, R115, P0 ;  /* 0x000000735c737207 */ /* 0x000fe20000000000 */
[----:B------:R-:W-:Y:S02]  /*365b0*/  IMAD.MOV.U32 R13, RZ, RZ, R119 ;  /* 0x000000ffff0d7224 */ /* 0x000fe400078e0077 */
[----:B------:R-:W-:-:S07]  /*365c0*/  IMAD.MOV.U32 R118, RZ, RZ, R14 ;  /* 0x000000ffff767224 */ /* 0x000fce00078e000e */
[----:B------:R-:W-:Y:S05]  /*365d0*/  WARPSYNC.COLLECTIVE R15, `(.L_x_7028) ;  /* 0x000000000f087348 */ /* 0x000fea0003c00000 */
[----:B------:R0:W1:Y:S02]  /*365e0*/  SHFL.IDX P6, R14, R13, R12, R11 ;  /* 0x0000000c0d0e7389 */ /* 0x00006400000c000b */
[----:B01----:R-:W-:Y:S01]  /*365f0*/  ENDCOLLECTIVE ;  /* 0x000000000000791b */ /* 0x003fe20003800000 */
.L_x_7028:
[----:B------:R-:W-:Y:S01]  /*36600*/  MOV R13, R143 ;  /* 0x0000008f000d7202 */ /* 0x000fe20000000f00 */
[----:B------:R-:W-:Y:S02]  /*36610*/  IMAD.MOV.U32 R12, RZ, RZ, R121 ;  /* 0x000000ffff0c7224 */ /* 0x000fe400078e0079 */
[----:B------:R-:W-:-:S07]  /*36620*/  IMAD.MOV.U32 R119, RZ, RZ, R14 ;  /* 0x000000ffff777224 */ /* 0x000fce00078e000e */
[----:B------:R-:W-:Y:S05]  /*36630*/  WARPSYNC.COLLECTIVE R15, `(.L_x_7029) ;  /* 0x000000000f087348 */ /* 0x000fea0003c00000 */
[----:B------:R0:W1:Y:S02]  /*36640*/  SHFL.IDX P6, R14, R13, R12, R11 ;  /* 0x0000000c0d0e7389 */ /* 0x00006400000c000b */
[----:B01----:R-:W-:Y:S01]  /*36650*/  ENDCOLLECTIVE ;  /* 0x000000000000791b */ /* 0x003fe20003800000 */
.L_x_7029:
[----:B------:R-:W-:Y:S02]  /*36660*/  IMAD.MOV.U32 R13, RZ, RZ, R146 ;  /* 0x000000ffff0d7224 */ /* 0x000fe400078e0092 */
[----:B------:R-:W-:-:S07]  /*36670*/  IMAD.MOV.U32 R84, RZ, RZ, R14 ;  /* 0x000000ffff547224 */ /* 0x000fce00078e000e */
[----:B------:R-:W-:Y:S05]  /*36680*/  WARPSYNC.COLLECTIVE R15, `(.L_x_7030) ;  /* 0x000000000f087348 */ /* 0x000fea0003c00000 */
[----:B------:R0:W1:Y:S02]  /*36690*/  SHFL.IDX P6, R14, R13, R12, R11 ;  /* 0x0000000c0d0e7389 */ /* 0x00006400000c000b */
[----:B01----:R-:W-:Y:S01]  /*366a0*/  ENDCOLLECTIVE ;  /* 0x000000000000791b */ /* 0x003fe20003800000 */
.L_x_7030:
        /* <DEDUP_REMOVED lines=8> */
.L_x_7031:
[----:B------:R-:W-:Y:S02]  /*36730*/  SEL R117, R119, R88, P0 ;  /* 0x0000005877757207 */ /* 0x000fe40000000000 */
[----:B------:R-:W-:Y:S01]  /*36740*/  SEL R119, R88, R119, P0 ;  /* 0x0000007758777207 */ /* 0x000fe20000000000 */
[----:B------:R-:W-:Y:S02]  /*36750*/  IMAD.MOV.U32 R13, RZ, RZ, R123 ;  /* 0x000000ffff0d7224 */ /* 0x000fe400078e007b */
[----:B------:R-:W-:-:S07]  /*36760*/  IMAD.MOV.U32 R122, RZ, RZ, R14 ;  /* 0x000000ffff7a7224 */ /* 0x000fce00078e000e */
[----:B------:R-:W-:Y:S05]  /*36770*/  WARPSYNC.COLLECTIVE R15, `(.L_x_7032) ;  /* 0x000000000f087348 */ /* 0x000fea0003c00000 */
[----:B------:R0:W1:Y:S02]  /*36780*/  SHFL.IDX P6, R14, R13, R12, R11 ;  /* 0x0000000c0d0e7389 */ /* 0x00006400000c000b */
[----:B01----:R-:W-:Y:S01]  /*36790*/  ENDCOLLECTIVE ;  /* 0x000000000000791b */ /* 0x003fe20003800000 */
.L_x_7032:
[----:B------:R-:W-:Y:S01]  /*367a0*/  IMAD.MOV.U32 R13, RZ, RZ, R132 ;  /* 0x000000ffff0d7224 */ /* 0x000fe200078e0084 */
[----:B------:R-:W-:Y:S01]  /*367b0*/  MOV R12, R121 ;  /* 0x00000079000c7202 */ /* 0x000fe20000000f00 */
[----:B------:R-:W-:-:S07]  /*367c0*/  IMAD.MOV.U32 R123, RZ, RZ, R14 ;  /* 0x000000ffff7b7224 */ /* 0x000fce00078e000e */
[----:B------:R-:W-:Y:S05]  /*367d0*/  WARPSYNC.COLLECTIVE R15, `(.L_x_7033) ;  /* 0x000000000f087348 */ /* 0x000fea0003c00000 */
[----:B------:R0:W1:Y:S02]  /*367e0*/  SHFL.IDX P6, R14, R13, R12, R11 ;  /* 0x0000000c0d0e7389 */ /* 0x00006400000c000b */
[----:B01----:R-:W-:Y:S01]  /*367f0*/  ENDCOLLECTIVE ;  /* 0x000000000000791b */ /* 0x003fe20003800000 */
.L_x_7033:
[----:B------:R-:W-:Y:S02]  /*36800*/  IMAD.MOV.U32 R13, RZ, RZ, R144 ;  /* 0x000000ffff0d7224 */ /* 0x000fe400078e0090 */
[----:B------:R-:W-:-:S07]  /*36810*/  IMAD.MOV.U32 R76, RZ, RZ, R14 ;  /* 0x000000ffff4c7224 */ /* 0x000fce00078e000e */
[----:B------:R-:W-:Y:S05]  /*36820*/  WARPSYNC.COLLECTIVE R15, `(.L_x_7034) ;  /* 0x000000000f087348 */ /* 0x000fea0003c00000 */
[----:B------:R0:W1:Y:S02]  /*36830*/  SHFL.IDX P6, R14, R13, R12, R11 ;  /* 0x0000000c0d0e7389 */ /* 0x00006400000c000b */
[----:B01----:R-:W-:Y:S01]  /*36840*/  ENDCOLLECTIVE ;  /* 0x000000000000791b */ /* 0x003fe20003800000 */
.L_x_7034:
        /* <DEDUP_REMOVED lines=8> */
.L_x_7035:
[----:B------:R-:W-:Y:S02]  /*368d0*/  IMAD.MOV.U32 R13, RZ, RZ, R3 ;  /* 0x000000ffff0d7224 */ /* 0x000fe400078e0003 */
[----:B------:R-:W-:-:S07]  /*368e0*/  IMAD.MOV.U32 R5, RZ, RZ, R14 ;  /* 0x000000ffff057224 */ /* 0x000fce00078e000e */
[----:B------:R-:W-:Y:S05]  /*368f0*/  WARPSYNC.COLLECTIVE R15, `(.L_x_7036) ;  /* 0x000000000f087348 */ /* 0x000fea0003c00000 */
[----:B------:R0:W1:Y:S02]  /*36900*/  SHFL.IDX P6, R14, R13, R12, R11 ;  /* 0x0000000c0d0e7389 */ /* 0x00006400000c000b */
[----:B01----:R-:W-:Y:S01]  /*36910*/  ENDCOLLECTIVE ;  /* 0x000000000000791b */ /* 0x003fe20003800000 */
.L_x_7036:
[----:B------:R-:W-:Y:S02]  /*36920*/  IMAD.MOV.U32 R13, RZ, RZ, R6 ;  /* 0x000000ffff0d7224 */ /* 0x000fe400078e0006 */
[----:B------:R-:W-:Y:S02]  /*36930*/  IMAD.MOV.U32 R12, RZ, RZ, R121 ;  /* 0x000000ffff0c7224 */ /* 0x000fe400078e0079 */
[----:B------:R-:W-:-:S07]  /*36940*/  IMAD.MOV.U32 R3, RZ, RZ, R14 ;  /* 0x000000ffff037224 */ /* 0x000fce00078e000e */
[----:B------:R-:W-:Y:S05]  /*36950*/  WARPSYNC.COLLECTIVE R15, `(.L_x_7037) ;  /* 0x000000000f087348 */ /* 0x000fea0003c00000 */
[----:B------:R0:W1:Y:S02]  /*36960*/  SHFL.IDX P6, R14, R13, R12, R11 ;  /* 0x0000000c0d0e7389 */ /* 0x00006400000c000b */
[----:B01----:R-:W-:Y:S01]  /*36970*/  ENDCOLLECTIVE ;  /* 0x000000000000791b */ /* 0x003fe20003800000 */
.L_x_7037:
[----:B------:R-:W-:Y:S01]  /*36980*/  IMAD.MOV.U32 R13, RZ, RZ, R133 ;  /* 0x000000ffff0d7224 */ /* 0x000fe200078e0085 */
[----:B------:R-:W-:-:S07]  /*36990*/  MOV R6, R14 ;  /* 0x0000000e00067202 */ /* 0x000fce0000000f00 */
[----:B------:R-:W-:Y:S05]  /*369a0*/  WARPSYNC.COLLECTIVE R15, `(.L_x_7038) ;  /* 0x000000000f087348 */ /* 0x000fea0003c00000 */
[----:B------:R0:W1:Y:S02]  /*369b0*/  SHFL.IDX P6, R14, R13, R12, R11 ;  /* 0x0000000c0d0e7389 */ /* 0x00006400000c000b */
[----:B01----:R-:W-:Y:S01]  /*369c0*/  ENDCOLLECTIVE ;  /* 0x000000000000791b */ /* 0x003fe20003800000 */
.L_x_7038:
[----:B------:R-:W-:Y:S02]  /*369d0*/  IMAD.MOV.U32 R13, RZ, RZ, R106 ;  /* 0x000000ffff0d7224 */ /* 0x000fe400078e006a */
[----:B------:R-:W-:Y:S02]  /*369e0*/  IMAD.MOV.U32 R12, RZ, RZ, R0 ;  /* 0x000000ffff0c7224 */ /* 0x000fe400078e0000 */
[----:B------:R-:W-:-:S07]  /*369f0*/  IMAD.MOV.U32 R4, RZ, RZ, R14 ;  /* 0x000000ffff047224 */ /* 0x000fce00078e000e */
[----:B------:R-:W-:Y:S05]  /*36a00*/  WARPSYNC.COLLECTIVE R15, `(.L_x_7039) ;  /* 0x000000000f087348 */ /* 0x000fea0003c00000 */
[----:B------:R0:W1:Y:S02]  /*36a10*/  SHFL.IDX P6, R14, R13, R12, R11 ;  /* 0x0000000c0d0e7389 */ /* 0x00006400000c000b */
[----:B01----:R-:W-:Y:S01]  /*36a20*/  ENDCOLLECTIVE ;  /* 0x000000000000791b */ /* 0x003fe20003800000 */
.L_x_7039:
        /* <DEDUP_REMOVED lines=9> */
.L_x_7040:
[----:B------:R-:W-:Y:S02]  /*36ac0*/  IMAD.MOV.U32 R13, RZ, RZ, R10 ;  /* 0x000000ffff0d7224 */ /* 0x000fe400078e000a */
[----:B------:R-:W-:Y:S02]  /*36ad0*/  IMAD.MOV.U32 R12, RZ, RZ, R121 ;  /* 0x000000ffff0c7224 */ /* 0x000fe400078e0079 */
[----:B------:R-:W-:-:S07]  /*36ae0*/  IMAD.MOV.U32 R7, RZ, RZ, R14 ;  /* 0x000000ffff077224 */ /* 0x000fce00078e000e */
[----:B------:R-:W-:Y:S05]  /*36af0*/  WARPSYNC.COLLECTIVE R15, `(.L_x_7041) ;  /* 0x000000000f087348 */ /* 0x000fea0003c00000 */
[----:B------:R0:W1:Y:S02]  /*36b00*/  SHFL.IDX P6, R14, R13, R12, R11 ;  /* 0x0000000c0d0e7389 */ /* 0x00006400000c000b */
[----:B01----:R-:W-:Y:S01]  /*36b10*/  ENDCOLLECTIVE ;  /* 0x000000000000791b */ /* 0x003fe20003800000 */
.L_x_7041:
[----:B------:R-:W-:Y:S01]  /*36b20*/  MOV R13, R8 ;  /* 0x00000008000d7202 */ /* 0x000fe20000000f00 */
[----:B------:R-:W-:-:S07]  /*36b30*/  IMAD.MOV.U32 R10, RZ, RZ, R14 ;  /* 0x000000ffff0a7224 */ /* 0x000fce00078e000e */
[----:B------:R-:W-:Y:S05]  /*36b40*/  WARPSYNC.COLLECTIVE R15, `(.L_x_7042) ;  /* 0x000000000f087348 */ /* 0x000fea0003c00000 */
[----:B------:R0:W1:Y:S02]  /*36b50*/  SHFL.IDX P6, R14, R13, R12, R11 ;  /* 0x0000000c0d0e7389 */ /* 0x00006400000c000b */
[----:B01----:R-:W-:Y:S01]  /*36b60*/  ENDCOLLECTIVE ;  /* 0x000000000000791b */ /* 0x003fe20003800000 */
.L_x_7042:
[----:B------:R-:W-:Y:S02]  /*36b70*/  IMAD.MOV.U32 R13, RZ, RZ, R24 ;  /* 0x000000ffff0d7224 */ /* 0x000fe400078e0018 */
[----:B------:R-:W-:Y:S02]  /*36b80*/  IMAD.MOV.U32 R12, RZ, RZ, R0 ;  /* 0x000000ffff0c7224 */ /* 0x000fe400078e0000 */
[----:B------:R-:W-:-:S07]  /*36b90*/  IMAD.MOV.U32 R8, RZ, RZ, R14 ;  /* 0x000000ffff087224 */ /* 0x000fce00078e000e */
[----:B------:R-:W-:Y:S05]  /*36ba0*/  WARPSYNC.COLLECTIVE R15, `(.L_x_7043) ;  /* 0x000000000f087348 */ /* 0x000fea0003c00000 */
[----:B------:R0:W1:Y:S02]  /*36bb0*/  SHFL.IDX P6, R14, R13, R12, R11 ;  /* 0x0000000c0d0e7389 */ /* 0x00006400000c000b */
[----:B01----:R-:W-:Y:S01]  /*36bc0*/  ENDCOLLECTIVE ;  /* 0x000000000000791b */ /* 0x003fe20003800000 */
.L_x_7043:
        /* <DEDUP_REMOVED lines=9> */
.L_x_7044:
[----:B------:R-:W-:Y:S02]  /*36c60*/  IMAD.MOV.U32 R13, RZ, RZ, R25 ;  /* 0x000000ffff0d7224 */ /* 0x000fe400078e0019 */
[----:B------:R-:W-:Y:S02]  /*36c70*/  IMAD.MOV.U32 R12, RZ, RZ, R121 ;  /* 0x000000ffff0c7224 */ /* 0x000fe400078e0079 */
[----:B------:R-:W-:-:S07]  /*36c80*/  IMAD.MOV.U32 R20, RZ, RZ, R14 ;  /* 0x000000ffff147224 */ /* 0x000fce00078e000e */
[----:B------:R-:W-:Y:S05]  /*36c90*/  WARPSYNC.COLLECTIVE R15, `(.L_x_7045) ;  /* 0x000000000f087348 */ /* 0x000fea0003c00000 */
[----:B------:R0:W1:Y:S02]  /*36ca0*/  SHFL.IDX P6, R14, R13, R12, R11 ;  /* 0x0000000c0d0e7389 */ /* 0x00006400000c000b */
[----:B01----:R-:W-:Y:S01]  /*36cb0*/  ENDCOLLECTIVE ;  /* 0x000000000000791b */ /* 0x003fe20003800000 */
.L_x_7045:
[----:B------:R-:W-:Y:S02]  /*36cc0*/  IMAD.MOV.U32 R13, RZ, RZ, R21 ;  /* 0x000000ffff0d7224 */ /* 0x000fe400078e0015 */
[----:B------:R-:W-:-:S07]  /*36cd0*/  IMAD.MOV.U32 R25, RZ, RZ, R14 ;  /* 0x000000ffff197224 */ /* 0x000fce00078e000e */
[----:B------:R-:W-:Y:S05]  /*36ce0*/  WARPSYNC.COLLECTIVE R15, `(.L_x_7046) ;  /* 0x000000000f087348 */ /* 0x000fea0003c00000 */
[----:B------:R0:W1:Y:S02]  /*36cf0*/  SHFL.IDX P6, R14, R13, R12, R11 ;  /* 0x0000000c0d0e7389 */ /* 0x00006400000c000b */
[----:B01----:R-:W-:Y:S01]  /*36d00*/  ENDCOLLECTIVE ;  /* 0x000000000000791b */ /* 0x003fe20003800000 */
.L_x_7046:
[----:B------:R-:W-:Y:S02]  /*36d10*/  IMAD.MOV.U32 R13, RZ, RZ, R28 ;  /* 0x000000ffff0d7224 */ /* 0x000fe400078e001c */
[----:B------:R-:W-:Y:S01]  /*36d20*/  IMAD.MOV.U32 R12, RZ, RZ, R0 ;  /* 0x000000ffff0c7224 */ /* 0x000fe200078e0000 */
[----:B------:R-:W-:-:S07]  /*36d30*/  MOV R21, R14 ;  /* 0x0000000e00157202 */ /* 0x000fce0000000f00 */
[----:B------:R-:W-:Y:S05]  /*36d40*/  WARPSYNC.COLLECTIVE R15, `(.L_x_7047) ;  /* 0x000000000f087348 */ /* 0x000fea0003c00000 */
[----:B------:R0:W1:Y:S02]  /*36d50*/  SHFL.IDX P6, R14, R13, R12, R11 ;  /* 0x0000000c0d0e7389 */ /* 0x00006400000c000b */
[----:B01----:R-:W-:Y:S01]  /*36d60*/  ENDCOLLECTIVE ;  /* 0x000000000000791b */ /* 0x003fe20003800000 */
.L_x_7047:
        /* <DEDUP_REMOVED lines=9> */
.L_x_7048:
[----:B------:R-:W-:Y:S02]  /*36e00*/  IMAD.MOV.U32 R13, RZ, RZ, R32 ;  /* 0x000000ffff0d7224 */ /* 0x000fe400078e0020 */
[----:B------:R-:W-:Y:S02]  /*36e10*/  IMAD.MOV.U32 R12, RZ, RZ, R121 ;  /* 0x000000ffff0c7224 */ /* 0x000fe400078e0079 */
[----:B------:R-:W-:-:S07]  /*36e20*/  IMAD.MOV.U32 R26, RZ, RZ, R14 ;  /* 0x000000ffff1a7224 */ /* 0x000fce00078e000e */
[----:B------:R-:W-:Y:S05]  /*36e30*/  WARPSYNC.COLLECTIVE R15, `(.L_x_7049) ;  /* 0x000000000f087348 */ /* 0x000fea0003c00000 */
[----:B------:R0:W1:Y:S02]  /*36e40*/  SHFL.IDX P6, R14, R13, R12, R11 ;  /* 0x0000000c0d0e7389 */ /* 0x00006400000c000b */
[----:B01----:R-:W-:Y:S01]  /*36e50*/  ENDCOLLECTIVE ;  /* 0x000000000000791b */ /* 0x003fe20003800000 */
.L_x_7049:
[----:B------:R-:W-:Y:S02]  /*36e60*/  IMAD.MOV.U32 R13, RZ, RZ, R27 ;  /* 0x000000ffff0d7224 */ /* 0x000fe400078e001b */
[----:B------:R-:W-:-:S07]  /*36e70*/  IMAD.MOV.U32 R32, RZ, RZ, R14 ;  /* 0x000000ffff207224 */ /* 0x000fce00078e000e */
[----:B------:R-:W-:Y:S05]  /*36e80*/  WARPSYNC.COLLECTIVE R15, `(.L_x_7050) ;  /* 0x000000000f087348 */ /* 0x000fea0003c00000 */
[----:B------:R0:W1:Y:S02]  /*36e90*/  SHFL.IDX P6, R14, R13, R12, R11 ;  /* 0x0000000c0d0e7389 */ /* 0x00006400000c000b */
[----:B01----:R-:W-:Y:S01]  /*36ea0*/  ENDCOLLECTIVE ;  /* 0x000000000000791b */ /* 0x003fe20003800000 */
.L_x_7050:
[----:B------:R-:W-:Y:S01]  /*36eb0*/  MOV R13, R35 ;  /* 0x00000023000d7202 */ /* 0x000fe20000000f00 */
[----:B------:R-:W-:Y:S02]  /*36ec0*/  IMAD.MOV.U32 R12, RZ, RZ, R0 ;  /* 0x000000ffff0c7224 */ /* 0x000fe400078e0000 */
[----:B------:R-:W-:-:S07]  /*36ed0*/  IMAD.MOV.U32 R27, RZ, RZ, R14 ;  /* 0x000000ffff1b7224 */ /* 0x000fce00078e000e */
[----:B------:R-:W-:Y:S05]  /*36ee0*/  WARPSYNC.COLLECTIVE R15, `(.L_x_7051) ;  /* 0x000000000f087348 */ /* 0x000fea0003c00000 */
[----:B------:R0:W1:Y:S02]  /*36ef0*/  SHFL.IDX P6, R14, R13, R12, R11 ;  /* 0x0000000c0d0e7389 */ /* 0x00006400000c000b */
[----:B01----:R-:W-:Y:S01]  /*36f00*/  ENDCOLLECTIVE ;  /* 0x000000000000791b */ /* 0x003fe20003800000 */
.L_x_7051:
        /* <DEDUP_REMOVED lines=9> */
.L_x_7052:
[----:B------:R-:W-:Y:S02]  /*36fa0*/  IMAD.MOV.U32 R13, RZ, RZ, R52 ;  /* 0x000000ffff0d7224 */ /* 0x000fe400078e0034 */
[----:B------:R-:W-:Y:S02]  /*36fb0*/  IMAD.MOV.U32 R12, RZ, RZ, R121 ;  /* 0x000000ffff0c7224 */ /* 0x000fe400078e0079 */
[----:B------:R-:W-:-:S07]  /*36fc0*/  IMAD.MOV.U32 R33, RZ, RZ, R14 ;  /* 0x000000ffff217224 */ /* 0x000fce00078e000e */
[----:B------:R-:W-:Y:S05]  /*36fd0*/  WARPSYNC.COLLECTIVE R15, `(.L_x_7053) ;  /* 0x000000000f087348 */ /* 0x000fea0003c00000 */
[----:B------:R0:W1:Y:S02]  /*36fe0*/  SHFL.IDX P6, R14, R13, R12, R11 ;  /* 0x0000000c0d0e7389 */ /* 0x00006400000c000b */
[----:B01----:R-:W-:Y:S01]  /*36ff0*/  ENDCOLLECTIVE ;  /* 0x000000000000791b */ /* 0x003fe20003800000 */
.L_x_7053:
[----:B------:R-:W-:Y:S02]  /*37000*/  IMAD.MOV.U32 R13, RZ, RZ, R34 ;  /* 0x000000ffff0d7224 */ /* 0x000fe400078e0022 */
[----:B------:R-:W-:-:S07]  /*37010*/  IMAD.MOV.U32 R52, RZ, RZ, R14 ;  /* 0x000000ffff347224 */ /* 0x000fce00078e000e */
[----:B------:R-:W-:Y:S05]  /*37020*/  WARPSYNC.COLLECTIVE R15, `(.L_x_7054) ;  /* 0x000000000f087348 */ /* 0x000fea0003c00000 */
[----:B------:R0:W1:Y:S02]  /*37030*/  SHFL.IDX P6, R14, R13, R12, R11 ;  /* 0x0000000c0d0e7389 */ /* 0x00006400000c000b */
[----:B01----:R-:W-:Y:S01]  /*37040*/  ENDCOLLECTIVE ;  /* 0x000000000000791b */ /* 0x003fe20003800000 */
.L_x_7054:
[----:B------:R-:W-:Y:S01]  /*37050*/  IMAD.MOV.U32 R13, RZ, RZ, R55 ;  /* 0x000000ffff0d7224 */ /* 0x000fe200078e0037 */
[----:B------:R-:W-:Y:S01]  /*37060*/  MOV R12, R0 ;  /* 0x00000000000c7202 */ /* 0x000fe20000000f00 */
[----:B------:R-:W-:-:S07]  /*37070*/  IMAD.MOV.U32 R34, RZ, RZ, R14 ;  /* 0x000000ffff227224 */ /* 0x000fce00078e000e */
[----:B------:R-:W-:Y:S05]  /*37080*/  WARPSYNC.COLLECTIVE R15, `(.L_x_7055) ;  /* 0x000000000f087348 */ /* 0x000fea0003c00000 */
[----:B------:R0:W1:Y:S02]  /*37090*/  SHFL.IDX P6, R14, R13, R12, R11 ;  /* 0x0000000c0d0e7389 */ /* 0x00006400000c000b */
[----:B01----:R-:W-:Y:S01]  /*370a0*/  ENDCOLLECTIVE ;  /* 0x000000000000791b */ /* 0x003fe20003800000 */
.L_x_7055:
        /* <DEDUP_REMOVED lines=9> */
.L_x_7056:
[----:B------:R-:W-:Y:S02]  /*37140*/  IMAD.MOV.U32 R13, RZ, RZ, R56 ;  /* 0x000000ffff0d7224 */ /* 0x000fe400078e0038 */
[----:B------:R-:W-:Y:S02]  /*37150*/  IMAD.MOV.U32 R12, RZ, RZ, R121 ;  /* 0x000000ffff0c7224 */ /* 0x000fe400078e0079 */
[----:B------:R-:W-:-:S07]  /*37160*/  IMAD.MOV.U32 R53, RZ, RZ, R14 ;  /* 0x000000ffff357224 */ /* 0x000fce00078e000e */
[----:B------:R-:W-:Y:S05]  /*37170*/  WARPSYNC.COLLECTIVE R15, `(.L_x_7057) ;  /* 0x000000000f087348 */ /* 0x000fea0003c00000 */
[----:B------:R0:W1:Y:S02]  /*37180*/  SHFL.IDX P6, R14, R13, R12, R11 ;  /* 0x0000000c0d0e7389 */ /* 0x00006400000c000b */
[----:B01----:R-:W-:Y:S01]  /*37190*/  ENDCOLLECTIVE ;  /* 0x000000000000791b */ /* 0x003fe20003800000 */
.L_x_7057:
[----:B------:R-:W-:Y:S02]  /*371a0*/  IMAD.MOV.U32 R13, RZ, RZ, R54 ;  /* 0x000000ffff0d7224 */ /* 0x000fe400078e0036 */
[----:B------:R-:W-:-:S07]  /*371b0*/  IMAD.MOV.U32 R56, RZ, RZ, R14 ;  /* 0x000000ffff387224 */ /* 0x000fce00078e000e */
[----:B------:R-:W-:Y:S05]  /*371c0*/  WARPSYNC.COLLECTIVE R15, `(.L_x_7058) ;  /* 0x000000000f087348 */ /* 0x000fea0003c00000 */
[----:B------:R0:W1:Y:S02]  /*371d0*/  SHFL.IDX P6, R14, R13, R12, R11 ;  /* 0x0000000c0d0e7389 */ /* 0x00006400000c000b */
[----:B01----:R-:W-:Y:S01]  /*371e0*/  ENDCOLLECTIVE ;  /* 0x000000000000791b */ /* 0x003fe20003800000 */
.L_x_7058:
[----:B------:R-:W-:Y:S02]  /*371f0*/  IMAD.MOV.U32 R13, RZ, RZ, R59 ;  /* 0x000000ffff0d7224 */ /* 0x000fe400078e003b */
[----:B------:R-:W-:Y:S02]  /*37200*/  IMAD.MOV.U32 R12, RZ, RZ, R0 ;  /* 0x000000ffff0c7224 */ /* 0x000fe400078e0000 */
[----:B------:R-:W-:-:S07]  /*37210*/  IMAD.MOV.U32 R54, RZ, RZ, R14 ;  /* 0x000000ffff367224 */ /* 0x000fce00078e000e */
[----:B------:R-:W-:Y:S05]  /*37220*/  WARPSYNC.COLLECTIVE R15, `(.L_x_7059) ;  /* 0x000000000f087348 */ /* 0x000fea0003c00000 */
[----:B------:R0:W1:Y:S02]  /*37230*/  SHFL.IDX P6, R14, R13, R12, R11 ;  /* 0x0000000c0d0e7389 */ /* 0x00006400000c000b */
[----:B01----:R-:W-:Y:S01]  /*37240*/  ENDCOLLECTIVE ;  /* 0x000000000000791b */ /* 0x003fe20003800000 */
.L_x_7059:
        /* <DEDUP_REMOVED lines=9> */
.L_x_7060:
[----:B------:R-:W-:Y:S02]  /*372e0*/  IMAD.MOV.U32 R13, RZ, RZ, R60 ;  /* 0x000000ffff0d7224 */ /* 0x000fe400078e003c */
[----:B------:R-:W-:Y:S02]  /*372f0*/  IMAD.MOV.U32 R12, RZ, RZ, R121 ;  /* 0x000000ffff0c7224 */ /* 0x000fe400078e0079 */
[----:B------:R-:W-:-:S07]  /*37300*/  IMAD.MOV.U32 R57, RZ, RZ, R14 ;  /* 0x000000ffff397224 */ /* 0x000fce00078e000e */
[----:B------:R-:W-:Y:S05]  /*37310*/  WARPSYNC.COLLECTIVE R15, `(.L_x_7061) ;  /* 0x000000000f087348 */ /* 0x000fea0003c00000 */
[----:B------:R0:W1:Y:S02]  /*37320*/  SHFL.IDX P6, R14, R13, R12, R11 ;  /* 0x0000000c0d0e7389 */ /* 0x00006400000c000b */
[----:B01----:R-:W-:Y:S01]  /*37330*/  ENDCOLLECTIVE ;  /* 0x000000000000791b */ /* 0x003fe20003800000 */
.L_x_7061:
[----:B------:R-:W-:Y:S02]  /*37340*/  IMAD.MOV.U32 R13, RZ, RZ, R58 ;  /* 0x000000ffff0d7224 */ /* 0x000fe400078e003a */
[----:B------:R-:W-:-:S07]  /*37350*/  IMAD.MOV.U32 R60, RZ, RZ, R14 ;  /* 0x000000ffff3c7224 */ /* 0x000fce00078e000e */
[----:B------:R-:W-:Y:S05]  /*37360*/  WARPSYNC.COLLECTIVE R15, `(.L_x_7062) ;  /* 0x000000000f087348 */ /* 0x000fea0003c00000 */
[----:B------:R0:W1:Y:S02]  /*37370*/  SHFL.IDX P6, R14, R13, R12, R11 ;  /* 0x0000000c0d0e7389 */ /* 0x00006400000c000b */
[----:B01----:R-:W-:Y:S01]  /*37380*/  ENDCOLLECTIVE ;  /* 0x000000000000791b */ /* 0x003fe20003800000 */
.L_x_7062:
[----:B------:R-:W-:Y:S02]  /*37390*/  IMAD.MOV.U32 R13, RZ, RZ, R63 ;  /* 0x000000ffff0d7224 */ /* 0x000fe400078e003f */
[----:B------:R-:W-:Y:S02]  /*373a0*/  IMAD.MOV.U32 R12, RZ, RZ, R0 ;  /* 0x000000ffff0c7224 */ /* 0x000fe400078e0000 */
[----:B------:R-:W-:-:S07]  /*373b0*/  IMAD.MOV.U32 R58, RZ, RZ, R14 ;  /* 0x000000ffff3a7224 */ /* 0x000fce00078e000e */
[----:B------:R-:W-:Y:S05]  /*373c0*/  WARPSYNC.COLLECTIVE R15, `(.L_x_7063) ;  /* 0x000000000f087348 */ /* 0x000fea0003c00000 */
[----:B------:R0:W1:Y:S02]  /*373d0*/  SHFL.IDX P6, R14, R13, R12, R11 ;  /* 0x0000000c0d0e7389 */ /* 0x00006400000c000b */
[----:B01----:R-:W-:Y:S01]  /*373e0*/  ENDCOLLECTIVE ;  /* 0x000000000000791b */ /* 0x003fe20003800000 */
.L_x_7063:
        /* <DEDUP_REMOVED lines=9> */
.L_x_7064:
[----:B------:R-:W-:Y:S02]  /*37480*/  IMAD.MOV.U32 R13, RZ, RZ, R64 ;  /* 0x000000ffff0d7224 */ /* 0x000fe400078e0040 */
[----:B------:R-:W-:Y:S02]  /*37490*/  IMAD.MOV.U32 R12, RZ, RZ, R121 ;  /* 0x000000ffff0c7224 */ /* 0x000fe400078e0079 */
[----:B------:R-:W-:-:S07]  /*374a0*/  IMAD.MOV.U32 R61, RZ, RZ, R14 ;  /* 0x000000ffff3d7224 */ /* 0x000fce00078e000e */
[----:B------:R-:W-:Y:S05]  /*374b0*/  WARPSYNC.COLLECTIVE R15, `(.L_x_7065) ;  /* 0x000000000f087348 */ /* 0x000fea0003c00000 */
[----:B------:R0:W1:Y:S02]  /*374c0*/  SHFL.IDX P6, R14, R13, R12, R11 ;  /* 0x0000000c0d0e7389 */ /* 0x00006400000c000b */
[----:B01----:R-:W-:Y:S01]  /*374d0*/  ENDCOLLECTIVE ;  /* 0x000000000000791b */ /* 0x003fe20003800000 */
.L_x_7065:
[----:B------:R-:W-:Y:S02]  /*374e0*/  IMAD.MOV.U32 R13, RZ, RZ, R62 ;  /* 0x000000ffff0d7224 */ /* 0x000fe400078e003e */
[----:B------:R-:W-:-:S07]  /*374f0*/  IMAD.MOV.U32 R64, RZ, RZ, R14 ;  /* 0x000000ffff407224 */ /* 0x000fce00078e000e */
[----:B------:R-:W-:Y:S05]  /*37500*/  WARPSYNC.COLLECTIVE R15, `(.L_x_7066) ;  /* 0x000000000f087348 */ /* 0x000fea0003c00000 */
[----:B------:R0:W1:Y:S02]  /*37510*/  SHFL.IDX P6, R14, R13, R12, R11 ;  /* 0x0000000c0d0e7389 */ /* 0x00006400000c000b */
[----:B01----:R-:W-:Y:S01]  /*37520*/  ENDCOLLECTIVE ;  /* 0x000000000000791b */ /* 0x003fe20003800000 */
.L_x_7066:
[----:B------:R-:W-:Y:S02]  /*37530*/  IMAD.MOV.U32 R13, RZ, RZ, R67 ;  /* 0x000000ffff0d7224 */ /* 0x000fe400078e0043 */
[----:B------:R-:W-:Y:S02]  /*37540*/  IMAD.MOV.U32 R12, RZ, RZ, R0 ;  /* 0x000000ffff0c7224 */ /* 0x000fe400078e0000 */
[----:B------:R-:W-:-:S07]  /*37550*/  IMAD.MOV.U32 R62, RZ, RZ, R14 ;  /* 0x000000ffff3e7224 */ /* 0x000fce00078e000e */
[----:B------:R-:W-:Y:S05]  /*37560*/  WARPSYNC.COLLECTIVE R15, `(.L_x_7067) ;  /* 0x000000000f087348 */ /* 0x000fea0003c00000 */
[----:B------:R0:W1:Y:S02]  /*37570*/  SHFL.IDX P6, R14, R13, R12, R11 ;  /* 0x0000000c0d0e7389 */ /* 0x00006400000c000b */
[----:B01----:R-:W-:Y:S01]  /*37580*/  ENDCOLLECTIVE ;  /* 0x000000000000791b */ /* 0x003fe20003800000 */
.L_x_7067:
        /* <DEDUP_REMOVED lines=9> */
.L_x_7068:
[----:B------:R-:W-:Y:S02]  /*37620*/  IMAD.MOV.U32 R13, RZ, RZ, R68 ;  /* 0x000000ffff0d7224 */ /* 0x000fe400078e0044 */
[----:B------:R-:W-:Y:S01]  /*37630*/  IMAD.MOV.U32 R12, RZ, RZ, R121 ;  /* 0x000000ffff0c7224 */ /* 0x000fe200078e0079 */
[----:B------:R-:W-:-:S07]  /*37640*/  MOV R65, R14 ;  /* 0x0000000e00417202 */ /* 0x000fce0000000f00 */
[----:B------:R-:W-:Y:S05]  /*37650*/  WARPSYNC.COLLECTIVE R15, `(.L_x_7069) ;  /* 0x000000000f087348 */ /* 0x000fea0003c00000 */
[----:B------:R0:W1:Y:S02]  /*37660*/  SHFL.IDX P6, R14, R13, R12, R11 ;  /* 0x0000000c0d0e7389 */ /* 0x00006400000c000b */
[----:B01----:R-:W-:Y:S01]  /*37670*/  ENDCOLLECTIVE ;  /* 0x000000000000791b */ /* 0x003fe20003800000 */
.L_x_7069:
[----:B------:R-:W-:Y:S02]  /*37680*/  IMAD.MOV.U32 R13, RZ, RZ, R66 ;  /* 0x000000ffff0d7224 */ /* 0x000fe400078e0042 */
[----:B------:R-:W-:-:S07]  /*37690*/  IMAD.MOV.U32 R68, RZ, RZ, R14 ;  /* 0x000000ffff447224 */ /* 0x000fce00078e000e */
[----:B------:R-:W-:Y:S05]  /*376a0*/  WARPSYNC.COLLECTIVE R15, `(.L_x_7070) ;  /* 0x000000000f087348 */ /* 0x000fea0003c00000 */
[----:B------:R0:W1:Y:S02]  /*376b0*/  SHFL.IDX P6, R14, R13, R12, R11 ;  /* 0x0000000c0d0e7389 */ /* 0x00006400000c000b */
[----:B01----:R-:W-:Y:S01]  /*376c0*/  ENDCOLLECTIVE ;  /* 0x000000000000791b */ /* 0x003fe20003800000 */
.L_x_7070:
[----:B------:R-:W-:Y:S02]  /*376d0*/  IMAD.MOV.U32 R13, RZ, RZ, R71 ;  /* 0x000000ffff0d7224 */ /* 0x000fe400078e0047 */
[----:B------:R-:W-:Y:S02]  /*376e0*/  IMAD.MOV.U32 R12, RZ, RZ, R0 ;  /* 0x000000ffff0c7224 */ /* 0x000fe400078e0000 */
[----:B------:R-:W-:-:S07]  /*376f0*/  IMAD.MOV.U32 R66, RZ, RZ, R14 ;  /* 0x000000ffff427224 */ /* 0x000fce00078e000e */
[----:B------:R-:W-:Y:S05]  /*37700*/  WARPSYNC.COLLECTIVE R15, `(.L_x_7071) ;  /* 0x000000000f087348 */ /* 0x000fea0003c00000 */
[----:B------:R0:W1:Y:S02]  /*37710*/  SHFL.IDX P6, R14, R13, R12, R11 ;  /* 0x0000000c0d0e7389 */ /* 0x00006400000c000b */
[----:B01----:R-:W-:Y:S01]  /*37720*/  ENDCOLLECTIVE ;  /* 0x000000000000791b */ /* 0x003fe20003800000 */
.L_x_7071:
        /* <DEDUP_REMOVED lines=9> */
.L_x_7072:
[----:B------:R-:W-:Y:S01]  /*377c0*/  MOV R13, R72 ;  /* 0x00000048000d7202 */ /* 0x000fe20000000f00 */
[----:B------:R-:W-:Y:S02]  /*377d0*/  IMAD.MOV.U32 R12, RZ, RZ, R121 ;  /* 0x000000ffff0c7224 */ /* 0x000fe400078e0079 */
[----:B------:R-:W-:-:S07]  /*377e0*/  IMAD.MOV.U32 R69, RZ, RZ, R14 ;  /* 0x000000ffff457224 */ /* 0x000fce00078e000e */
[----:B------:R-:W-:Y:S05]  /*377f0*/  WARPSYNC.COLLECTIVE R15, `(.L_x_7073) ;  /* 0x000000000f087348 */ /* 0x000fea0003c00000 */
[----:B------:R0:W1:Y:S02]  /*37800*/  SHFL.IDX P6, R14, R13, R12, R11 ;  /* 0x0000000c0d0e7389 */ /* 0x00006400000c000b */
[----:B01----:R-:W-:Y:S01]  /*37810*/  ENDCOLLECTIVE ;  /* 0x000000000000791b */ /* 0x003fe20003800000 */
.L_x_7073:
[----:B------:R-:W-:Y:S02]  /*37820*/  IMAD.MOV.U32 R13, RZ, RZ, R70 ;  /* 0x000000ffff0d7224 */ /* 0x000fe400078e0046 */
[----:B------:R-:W-:-:S07]  /*37830*/  IMAD.MOV.U32 R72, RZ, RZ, R14 ;  /* 0x000000ffff487224 */ /* 0x000fce00078e000e */
[----:B------:R-:W-:Y:S05]  /*37840*/  WARPSYNC.COLLECTIVE R15, `(.L_x_7074) ;  /* 0x000000000f087348 */ /* 0x000fea0003c00000 */
[----:B------:R0:W1:Y:S02]  /*37850*/  SHFL.IDX P6, R14, R13, R12, R11 ;  /* 0x0000000c0d0e7389 */ /* 0x00006400000c000b */
[----:B01----:R-:W-:Y:S01]  /*37860*/  ENDCOLLECTIVE ;  /* 0x000000000000791b */ /* 0x003fe20003800000 */
.L_x_7074:
[----:B------:R-:W-:Y:S02]  /*37870*/  IMAD.MOV.U32 R13, RZ, RZ, R75 ;  /* 0x000000ffff0d7224 */ /* 0x000fe400078e004b */
[----:B------:R-:W-:Y:S02]  /*37880*/  IMAD.MOV.U32 R12, RZ, RZ, R0 ;  /* 0x000000ffff0c7224 */ /* 0x000fe400078e0000 */
[----:B------:R-:W-:-:S07]  /*37890*/  IMAD.MOV.U32 R70, RZ, RZ, R14 ;  /* 0x000000ffff467224 */ /* 0x000fce00078e000e */
[----:B------:R-:W-:Y:S05]  /*378a0*/  WARPSYNC.COLLECTIVE R15, `(.L_x_7075) ;  /* 0x000000000f087348 */ /* 0x000fea0003c00000 */
[----:B------:R0:W1:Y:S02]  /*378b0*/  SHFL.IDX P6, R14, R13, R12, R11 ;  /* 0x0000000c0d0e7389 */ /* 0x00006400000c000b */
[----:B01----:R-:W-:Y:S01]  /*378c0*/  ENDCOLLECTIVE ;  /* 0x000000000000791b */ /* 0x003fe20003800000 */
.L_x_7075:
        /* <DEDUP_REMOVED lines=9> */
.L_x_7076:
[----:B------:R-:W-:Y:S01]  /*37960*/  IMAD.MOV.U32 R13, RZ, RZ, R50 ;  /* 0x000000ffff0d7224 */ /* 0x000fe200078e0032 */
[----:B------:R-:W-:Y:S01]  /*37970*/  MOV R12, R121 ;  /* 0x00000079000c7202 */ /* 0x000fe20000000f00 */
[----:B------:R-:W-:-:S07]  /*37980*/  IMAD.MOV.U32 R73, RZ, RZ, R14 ;  /* 0x000000ffff497224 */ /* 0x000fce00078e000e */
[----:B------:R-:W-:Y:S05]  /*37990*/  WARPSYNC.COLLECTIVE R15, `(.L_x_7077) ;  /* 0x000000000f087348 */ /* 0x000fea0003c00000 */
[----:B------:R0:W1:Y:S02]  /*379a0*/  SHFL.IDX P6, R14, R13, R12, R11 ;  /* 0x0000000c0d0e7389 */ /* 0x00006400000c000b */
[----:B01----:R-:W-:Y:S01]  /*379b0*/  ENDCOLLECTIVE ;  /* 0x000000000000791b */ /* 0x003fe20003800000 */
.L_x_7077:
[----:B------:R-:W-:Y:S02]  /*379c0*/  IMAD.MOV.U32 R13, RZ, RZ, R74 ;  /* 0x000000ffff0d7224 */ /* 0x000fe400078e004a */
[----:B------:R-:W-:-:S07]  /*379d0*/  IMAD.MOV.U32 R50, RZ, RZ, R14 ;  /* 0x000000ffff327224 */ /* 0x000fce00078e000e */
[----:B------:R-:W-:Y:S05]  /*379e0*/  WARPSYNC.COLLECTIVE R15, `(.L_x_7078) ;  /* 0x000000000f087348 */ /* 0x000fea0003c00000 */
[----:B------:R0:W1:Y:S02]  /*379f0*/  SHFL.IDX P6, R14, R13, R12, R11 ;  /* 0x0000000c0d0e7389 */ /* 0x00006400000c000b */
[----:B01----:R-:W-:Y:S01]  /*37a00*/  ENDCOLLECTIVE ;  /* 0x000000000000791b */ /* 0x003fe20003800000 */
.L_x_7078:
[----:B------:R-:W-:Y:S02]  /*37a10*/  IMAD.MOV.U32 R13, RZ, RZ, R79 ;  /* 0x000000ffff0d7224 */ /* 0x000fe400078e004f */
[----:B------:R-:W-:Y:S02]  /*37a20*/  IMAD.MOV.U32 R12, RZ, RZ, R0 ;  /* 0x000000ffff0c7224 */ /* 0x000fe400078e0000 */
[----:B------:R-:W-:-:S07]  /*37a30*/  IMAD.MOV.U32 R74, RZ, RZ, R14 ;  /* 0x000000ffff4a7224 */ /* 0x000fce00078e000e */
[----:B------:R-:W-:Y:S05]  /*37a40*/  WARPSYNC.COLLECTIVE R15, `(.L_x_7079) ;  /* 0x000000000f087348 */ /* 0x000fea0003c00000 */
[----:B------:R0:W1:Y:S02]  /*37a50*/  SHFL.IDX P6, R14, R13, R12, R11 ;  /* 0x0000000c0d0e7389 */ /* 0x00006400000c000b */
[----:B01----:R-:W-:Y:S01]  /*37a60*/  ENDCOLLECTIVE ;  /* 0x000000000000791b */ /* 0x003fe20003800000 */
.L_x_7079:
        /* <DEDUP_REMOVED lines=9> */
.L_x_7080:
[----:B------:R-:W-:Y:S02]  /*37b00*/  IMAD.MOV.U32 R13, RZ, RZ, R48 ;  /* 0x000000ffff0d7224 */ /* 0x000fe400078e0030 */
[----:B------:R-:W-:Y:S02]  /*37b10*/  IMAD.MOV.U32 R12, RZ, RZ, R121 ;  /* 0x000000ffff0c7224 */ /* 0x000fe400078e0079 */
[----:B------:R-:W-:-:S07]  /*37b20*/  IMAD.MOV.U32 R77, RZ, RZ, R14 ;  /* 0x000000ffff4d7224 */ /* 0x000fce00078e000e */
[----:B------:R-:W-:Y:S05]  /*37b30*/  WARPSYNC.COLLECTIVE R15, `(.L_x_7081) ;  /* 0x000000000f087348 */ /* 0x000fea0003c00000 */
[----:B------:R0:W1:Y:S02]  /*37b40*/  SHFL.IDX P6, R14, R13, R12, R11 ;  /* 0x0000000c0d0e7389 */ /* 0x00006400000c000b */
[----:B01----:R-:W-:Y:S01]  /*37b50*/  ENDCOLLECTIVE ;  /* 0x000000000000791b */ /* 0x003fe20003800000 */
.L_x_7081:
[----:B------:R-:W-:Y:S01]  /*37b60*/  IMAD.MOV.U32 R13, RZ, RZ, R78 ;  /* 0x000000ffff0d7224 */ /* 0x000fe200078e004e */
[----:B------:R-:W-:-:S07]  /*37b70*/  MOV R48, R14 ;  /* 0x0000000e00307202 */ /* 0x000fce0000000f00 */
[----:B------:R-:W-:Y:S05]  /*37b80*/  WARPSYNC.COLLECTIVE R15, `(.L_x_7082) ;  /* 0x000000000f087348 */ /* 0x000fea0003c00000 */
[----:B------:R0:W1:Y:S02]  /*37b90*/  SHFL.IDX P6, R14, R13, R12, R11 ;  /* 0x0000000c0d0e7389 */ /* 0x00006400000c000b */
[----:B01----:R-:W-:Y:S01]  /*37ba0*/  ENDCOLLECTIVE ;  /* 0x000000000000791b */ /* 0x003fe20003800000 */
.L_x_7082:
[----:B------:R-:W-:Y:S02]  /*37bb0*/  IMAD.MOV.U32 R13, RZ, RZ, R85 ;  /* 0x000000ffff0d7224 */ /* 0x000fe400078e0055 */
[----:B------:R-:W-:Y:S02]  /*37bc0*/  IMAD.MOV.U32 R12, RZ, RZ, R0 ;  /* 0x000000ffff0c7224 */ /* 0x000fe400078e0000 */
[----:B------:R-:W-:-:S07]  /*37bd0*/  IMAD.MOV.U32 R78, RZ, RZ, R14 ;  /* 0x000000ffff4e7224 */ /* 0x000fce00078e000e */
[----:B------:R-:W-:Y:S05]  /*37be0*/  WARPSYNC.COLLECTIVE R15, `(.L_x_7083) ;  /* 0x000000000f087348 */ /* 0x000fea0003c00000 */
[----:B------:R0:W1:Y:S02]  /*37bf0*/  SHFL.IDX P6, R14, R13, R12, R11 ;  /* 0x0000000c0d0e7389 */ /* 0x00006400000c000b */
[----:B01----:R-:W-:Y:S01]  /*37c00*/  ENDCOLLECTIVE ;  /* 0x000000000000791b */ /* 0x003fe20003800000 */
.L_x_7083:
        /* <DEDUP_REMOVED lines=9> */
.L_x_7084:
[----:B------:R-:W-:Y:S02]  /*37ca0*/  IMAD.MOV.U32 R13, RZ, RZ, R46 ;  /* 0x000000ffff0d7224 */ /* 0x000fe400078e002e */
[----:B------:R-:W-:Y:S02]  /*37cb0*/  IMAD.MOV.U32 R12, RZ, RZ, R121 ;  /* 0x000000ffff0c7224 */ /* 0x000fe400078e0079 */
[----:B------:R-:W-:-:S07]  /*37cc0*/  IMAD.MOV.U32 R83, RZ, RZ, R14 ;  /* 0x000000ffff537224 */ /* 0x000fce00078e000e */
[----:B------:R-:W-:Y:S05]  /*37cd0*/  WARPSYNC.COLLECTIVE R15, `(.L_x_7085) ;  /* 0x000000000f087348 */ /* 0x000fea0003c00000 */
[----:B------:R0:W1:Y:S02]  /*37ce0*/  SHFL.IDX P6, R14, R13, R12, R11 ;  /* 0x0000000c0d0e7389 */ /* 0x00006400000c000b */
[----:B01----:R-:W-:Y:S01]  /*37cf0*/  ENDCOLLECTIVE ;  /* 0x000000000000791b */ /* 0x003fe20003800000 */
.L_x_7085:
[----:B------:R-:W-:Y:S01]  /*37d00*/  MOV R13, R51 ;  /* 0x00000033000d7202 */ /* 0x000fe20000000f00 */
[----:B------:R-:W-:-:S07]  /*37d10*/  IMAD.MOV.U32 R46, RZ, RZ, R14 ;  /* 0x000000ffff2e7224 */ /* 0x000fce00078e000e */
[----:B------:R-:W-:Y:S05]  /*37d20*/  WARPSYNC.COLLECTIVE R15, `(.L_x_7086) ;  /* 0x000000000f087348 */ /* 0x000fea0003c00000 */
[----:B------:R0:W1:Y:S02]  /*37d30*/  SHFL.IDX P6, R14, R13, R12, R11 ;  /* 0x0000000c0d0e7389 */ /* 0x00006400000c000b */
[----:B01----:R-:W-:Y:S01]  /*37d40*/  ENDCOLLECTIVE ;  /* 0x000000000000791b */ /* 0x003fe20003800000 */
.L_x_7086:
        /* <DEDUP_REMOVED lines=8> */
.L_x_7087:
[----:B------:R-:W-:Y:S02]  /*37dd0*/  IMAD.MOV.U32 R13, RZ, RZ, R87 ;  /* 0x000000ffff0d7224 */ /* 0x000fe400078e0057 */
[----:B------:R-:W-:-:S07]  /*37de0*/  IMAD.MOV.U32 R89, RZ, RZ, R14 ;  /* 0x000000ffff597224 */ /* 0x000fce00078e000e */
[----:B------:R-:W-:Y:S05]  /*37df0*/  WARPSYNC.COLLECTIVE R15, `(.L_x_7088) ;  /* 0x000000000f087348 */ /* 0x000fea0003c00000 */
[----:B------:R0:W1:Y:S02]  /*37e00*/  SHFL.IDX P6, R14, R13, R12, R11 ;  /* 0x0000000c0d0e7389 */ /* 0x00006400000c000b */
[----:B01----:R-:W-:Y:S01]  /*37e10*/  ENDCOLLECTIVE ;  /* 0x000000000000791b */ /* 0x003fe20003800000 */
.L_x_7088:
[----:B------:R-:W-:Y:S02]  /*37e20*/  IMAD.MOV.U32 R13, RZ, RZ, R44 ;  /* 0x000000ffff0d7224 */ /* 0x000fe400078e002c */
[----:B------:R-:W-:Y:S02]  /*37e30*/  IMAD.MOV.U32 R12, RZ, RZ, R121 ;  /* 0x000000ffff0c7224 */ /* 0x000fe400078e0079 */
[----:B------:R-:W-:-:S07]  /*37e40*/  IMAD.MOV.U32 R87, RZ, RZ, R14 ;  /* 0x000000ffff577224 */ /* 0x000fce00078e000e */
[----:B------:R-:W-:Y:S05]  /*37e50*/  WARPSYNC.COLLECTIVE R15, `(.L_x_7089) ;  /* 0x000000000f087348 */ /* 0x000fea0003c00000 */
[----:B------:R0:W1:Y:S02]  /*37e60*/  SHFL.IDX P6, R14, R13, R12, R11 ;  /* 0x0000000c0d0e7389 */ /* 0x00006400000c000b */
[----:B01----:R-:W-:Y:S01]  /*37e70*/  ENDCOLLECTIVE ;  /* 0x000000000000791b */ /* 0x003fe20003800000 */
.L_x_7089:
[----:B------:R-:W-:Y:S02]  /*37e80*/  IMAD.MOV.U32 R13, RZ, RZ, R49 ;  /* 0x000000ffff0d7224 */ /* 0x000fe400078e0031 */
[----:B------:R-:W-:-:S07]  /*37e90*/  IMAD.MOV.U32 R44, RZ, RZ, R14 ;  /* 0x000000ffff2c7224 */ /* 0x000fce00078e000e */
[----:B------:R-:W-:Y:S05]  /*37ea0*/  WARPSYNC.COLLECTIVE R15, `(.L_x_7090) ;  /* 0x000000000f087348 */ /* 0x000fea0003c00000 */
[----:B------:R0:W1:Y:S02]  /*37eb0*/  SHFL.IDX P6, R14, R13, R12, R11 ;  /* 0x0000000c0d0e7389 */ /* 0x00006400000c000b */
[----:B01----:R-:W-:Y:S01]  /*37ec0*/  ENDCOLLECTIVE ;  /* 0x000000000000791b */ /* 0x003fe20003800000 */
.L_x_7090:
        /* <DEDUP_REMOVED lines=8> */
.L_x_7091:
[----:B------:R-:W-:Y:S02]  /*37f50*/  SEL R86, R87, R49, P0 ;  /* 0x0000003157567207 */ /* 0x000fe40000000000 */
[----:B------:R-:W-:Y:S01]  /*37f60*/  SEL R87, R49, R87, P0 ;  /* 0x0000005731577207 */ /* 0x000fe20000000000 */
[----:B------:R-:W-:Y:S02]  /*37f70*/  IMAD.MOV.U32 R13, RZ, RZ, R91 ;  /* 0x000000ffff0d7224 */ /* 0x000fe400078e005b */
[----:B------:R-:W-:-:S07]  /*37f80*/  IMAD.MOV.U32 R93, RZ, RZ, R14 ;  /* 0x000000ffff5d7224 */ /* 0x000fce00078e000e */
[----:B------:R-:W-:Y:S05]  /*37f90*/  WARPSYNC.COLLECTIVE R15, `(.L_x_7092) ;  /* 0x000000000f087348 */ /* 0x000fea0003c00000 */
[----:B------:R0:W1:Y:S02]  /*37fa0*/  SHFL.IDX P6, R14, R13, R12, R11 ;  /* 0x0000000c0d0e7389 */ /* 0x00006400000c000b */
[----:B01----:R-:W-:Y:S01]  /*37fb0*/  ENDCOLLECTIVE ;  /* 0x000000000000791b */ /* 0x003fe20003800000 */
.L_x_7092:
[----:B------:R-:W-:Y:S02]  /*37fc0*/  IMAD.MOV.U32 R13, RZ, RZ, R42 ;  /* 0x000000ffff0d7224 */ /* 0x000fe400078e002a */
[----:B------:R-:W-:Y:S02]  /*37fd0*/  IMAD.MOV.U32 R12, RZ, RZ, R121 ;  /* 0x000000ffff0c7224 */ /* 0x000fe400078e0079 */
[----:B------:R-:W-:-:S07]  /*37fe0*/  IMAD.MOV.U32 R91, RZ, RZ, R14 ;  /* 0x000000ffff5b7224 */ /* 0x000fce00078e000e */
[----:B------:R-:W-:Y:S05]  /*37ff0*/  WARPSYNC.COLLECTIVE R15, `(.L_x_7093) ;  /* 0x000000000f087348 */ /* 0x000fea0003c00000 */
[----:B------:R0:W1:Y:S02]  /*38000*/  SHFL.IDX P6, R14, R13, R12, R11 ;  /* 0x0000000c0d0e7389 */ /* 0x00006400000c000b */
[----:B01----:R-:W-:Y:S01]  /*38010*/  ENDCOLLECTIVE ;  /* 0x000000000000791b */ /* 0x003fe20003800000 */
.L_x_7093:
[----:B------:R-:W-:Y:S02]  /*38020*/  IMAD.MOV.U32 R13, RZ, RZ, R47 ;  /* 0x000000ffff0d7224 */ /* 0x000fe400078e002f */
[----:B------:R-:W-:-:S07]  /*38030*/  IMAD.MOV.U32 R42, RZ, RZ, R14 ;  /* 0x000000ffff2a7224 */ /* 0x000fce00078e000e */
[----:B------:R-:W-:Y:S05]  /*38040*/  WARPSYNC.COLLECTIVE R15, `(.L_x_7094) ;  /* 0x000000000f087348 */ /* 0x000fea0003c00000 */
[----:B------:R0:W1:Y:S02]  /*38050*/  SHFL.IDX P6, R14, R13, R12, R11 ;  /* 0x0000000c0d0e7389 */ /* 0x00006400000c000b */
[----:B01----:R-:W-:Y:S01]  /*38060*/  ENDCOLLECTIVE ;  /* 0x000000000000791b */ /* 0x003fe20003800000 */
.L_x_7094:
        /* <DEDUP_REMOVED lines=8> */
.L_x_7095:
[----:B------:R-:W-:Y:S02]  /*380f0*/  IMAD.MOV.U32 R13, RZ, RZ, R95 ;  /* 0x000000ffff0d7224 */ /* 0x000fe400078e005f */
[----:B------:R-:W-:-:S07]  /*38100*/  IMAD.MOV.U32 R97, RZ, RZ, R14 ;  /* 0x000000ffff617224 */ /* 0x000fce00078e000e */
[----:B------:R-:W-:Y:S05]  /*38110*/  WARPSYNC.COLLECTIVE R15, `(.L_x_7096) ;  /* 0x000000000f087348 */ /* 0x000fea0003c00000 */
[----:B------:R0:W1:Y:S02]  /*38120*/  SHFL.IDX P6, R14, R13, R12, R11 ;  /* 0x0000000c0d0e7389 */ /* 0x00006400000c000b */
[----:B01----:R-:W-:Y:S01]  /*38130*/  ENDCOLLECTIVE ;  /* 0x000000000000791b */ /* 0x003fe20003800000 */
.L_x_7096:
[----:B------:R-:W-:Y:S02]  /*38140*/  IMAD.MOV.U32 R13, RZ, RZ, R40 ;  /* 0x000000ffff0d7224 */ /* 0x000fe400078e0028 */
[----:B------:R-:W-:Y:S02]  /*38150*/  IMAD.MOV.U32 R12, RZ, RZ, R121 ;  /* 0x000000ffff0c7224 */ /* 0x000fe400078e0079 */
[----:B------:R-:W-:-:S07]  /*38160*/  IMAD.MOV.U32 R95, RZ, RZ, R14 ;  /* 0x000000ffff5f7224 */ /* 0x000fce00078e000e */
[----:B------:R-:W-:Y:S05]  /*38170*/  WARPSYNC.COLLECTIVE R15, `(.L_x_7097) ;  /* 0x000000000f087348 */ /* 0x000fea0003c00000 */
[----:B------:R0:W1:Y:S02]  /*38180*/  SHFL.IDX P6, R14, R13, R12, R11 ;  /* 0x0000000c0d0e7389 */ /* 0x00006400000c000b */
[----:B01----:R-:W-:Y:S01]  /*38190*/  ENDCOLLECTIVE ;  /* 0x000000000000791b */ /* 0x003fe20003800000 */
.L_x_7097:
[----:B------:R-:W-:Y:S02]  /*381a0*/  IMAD.MOV.U32 R13, RZ, RZ, R45 ;  /* 0x000000ffff0d7224 */ /* 0x000fe400078e002d */
[----:B------:R-:W-:-:S07]  /*381b0*/  IMAD.MOV.U32 R40, RZ, RZ, R14 ;  /* 0x000000ffff287224 */ /* 0x000fce00078e000e */
[----:B------:R-:W-:Y:S05]  /*381c0*/  WARPSYNC.COLLECTIVE R15, `(.L_x_7098) ;  /* 0x000000000f087348 */ /* 0x000fea0003c00000 */
[----:B------:R0:W1:Y:S02]  /*381d0*/  SHFL.IDX P6, R14, R13, R12, R11 ;  /* 0x0000000c0d0e7389 */ /* 0x00006400000c000b */
[----:B01----:R-:W-:Y:S01]  /*381e0*/  ENDCOLLECTIVE ;  /* 0x000000000000791b */ /* 0x003fe20003800000 */
.L_x_7098:
        /* <DEDUP_REMOVED lines=8> */
.L_x_7099:
[----:B------:R-:W-:Y:S02]  /*38270*/  SEL R94, R95, R45, P0 ;  /* 0x0000002d5f5e7207 */ /* 0x000fe40000000000 */
[----:B------:R-:W-:Y:S01]  /*38280*/  SEL R95, R45, R95, P0 ;  /* 0x0000005f2d5f7207 */ /* 0x000fe20000000000 */
[----:B------:R-:W-:Y:S02]  /*38290*/  IMAD.MOV.U32 R13, RZ, RZ, R99 ;  /* 0x000000ffff0d7224 */ /* 0x000fe400078e0063 */
[----:B------:R-:W-:-:S07]  /*382a0*/  IMAD.MOV.U32 R101, RZ, RZ, R14 ;  /* 0x000000ffff657224 */ /* 0x000fce00078e000e */
[----:B------:R-:W-:Y:S05]  /*382b0*/  WARPSYNC.COLLECTIVE R15, `(.L_x_7100) ;  /* 0x000000000f087348 */ /* 0x000fea0003c00000 */
[----:B------:R0:W1:Y:S02]  /*382c0*/  SHFL.IDX P6, R14, R13, R12, R11 ;  /* 0x0000000c0d0e7389 */ /* 0x00006400000c000b */
[----:B01----:R-:W-:Y:S01]  /*382d0*/  ENDCOLLECTIVE ;  /* 0x000000000000791b */ /* 0x003fe20003800000 */
.L_x_7100:
[----:B------:R-:W-:Y:S02]  /*382e0*/  IMAD.MOV.U32 R13, RZ, RZ, R38 ;  /* 0x000000ffff0d7224 */ /* 0x000fe400078e0026 */
[----:B------:R-:W-:Y:S02]  /*382f0*/  IMAD.MOV.U32 R12, RZ, RZ, R121 ;  /* 0x000000ffff0c7224 */ /* 0x000fe400078e0079 */
[----:B------:R-:W-:-:S07]  /*38300*/  IMAD.MOV.U32 R99, RZ, RZ, R14 ;  /* 0x000000ffff637224 */ /* 0x000fce00078e000e */
[----:B------:R-:W-:Y:S05]  /*38310*/  WARPSYNC.COLLECTIVE R15, `(.L_x_7101) ;  /* 0x000000000f087348 */ /* 0x000fea0003c00000 */
[----:B------:R0:W1:Y:S02]  /*38320*/  SHFL.IDX P6, R14, R13, R12, R11 ;  /* 0x0000000c0d0e7389 */ /* 0x00006400000c000b */
[----:B01----:R-:W-:Y:S01]  /*38330*/  ENDCOLLECTIVE ;  /* 0x000000000000791b */ /* 0x003fe20003800000 */
.L_x_7101:
[----:B------:R-:W-:Y:S02]  /*38340*/  IMAD.MOV.U32 R13, RZ, RZ, R43 ;  /* 0x000000ffff0d7224 */ /* 0x000fe400078e002b */
[----:B------:R-:W-:-:S07]  /*38350*/  IMAD.MOV.U32 R38, RZ, RZ, R14 ;  /* 0x000000ffff267224 */ /* 0x000fce00078e000e */
[----:B------:R-:W-:Y:S05]  /*38360*/  WARPSYNC.COLLECTIVE R15, `(.L_x_7102) ;  /* 0x000000000f087348 */ /* 0x000fea0003c00000 */
[----:B------:R0:W1:Y:S02]  /*38370*/  SHFL.IDX P6, R14, R13, R12, R11 ;  /* 0x0000000c0d0e7389 */ /* 0x00006400000c000b */
[----:B01----:R-:W-:Y:S01]  /*38380*/  ENDCOLLECTIVE ;  /* 0x000000000000791b */ /* 0x003fe20003800000 */
.L_x_7102:
        /* <DEDUP_REMOVED lines=8> */
.L_x_7103:
[----:B------:R-:W-:Y:S02]  /*38410*/  SEL R98, R99, R43, P0 ;  /* 0x0000002b63627207 */ /* 0x000fe40000000000 */
[----:B------:R-:W-:Y:S01]  /*38420*/  SEL R99, R43, R99, P0 ;  /* 0x000000632b637207 */ /* 0x000fe20000000000 */
[----:B------:R-:W-:Y:S01]  /*38430*/  IMAD.MOV.U32 R13, RZ, RZ, R103 ;  /* 0x000000ffff0d7224 */ /* 0x000fe200078e0067 */
[----:B------:R-:W-:-:S07]  /*38440*/  MOV R105, R14 ;  /* 0x0000000e00697202 */ /* 0x000fce0000000f00 */
[----:B------:R-:W-:Y:S05]  /*38450*/  WARPSYNC.COLLECTIVE R15, `(.L_x_7104) ;  /* 0x000000000f087348 */ /* 0x000fea0003c00000 */
[----:B------:R0:W1:Y:S02]  /*38460*/  SHFL.IDX P6, R14, R13, R12, R11 ;  /* 0x0000000c0d0e7389 */ /* 0x00006400000c000b */
[----:B01----:R-:W-:Y:S01]  /*38470*/  ENDCOLLECTIVE ;  /* 0x000000000000791b */ /* 0x003fe20003800000 */
.L_x_7104:
[----:B------:R-:W-:Y:S02]  /*38480*/  IMAD.MOV.U32 R13, RZ, RZ, R37 ;  /* 0x000000ffff0d7224 */ /* 0x000fe400078e0025 */
[----:B------:R-:W-:Y:S02]  /*38490*/  IMAD.MOV.U32 R12, RZ, RZ, R121 ;  /* 0x000000ffff0c7224 */ /* 0x000fe400078e0079 */
[----:B------:R-:W-:-:S07]  /*384a0*/  IMAD.MOV.U32 R103, RZ, RZ, R14 ;  /* 0x000000ffff677224 */ /* 0x000fce00078e000e */
[----:B------:R-:W-:Y:S05]  /*384b0*/  WARPSYNC.COLLECTIVE R15, `(.L_x_7105) ;  /* 0x000000000f087348 */ /* 0x000fea0003c00000 */
[----:B------:R0:W1:Y:S02]  /*384c0*/  SHFL.IDX P6, R14, R13, R12, R11 ;  /* 0x0000000c0d0e7389 */ /* 0x00006400000c000b */
[----:B01----:R-:W-:Y:S01]  /*384d0*/  ENDCOLLECTIVE ;  /* 0x000000000000791b */ /* 0x003fe20003800000 */
.L_x_7105:
[----:B------:R-:W-:Y:S02]  /*384e0*/  IMAD.MOV.U32 R13, RZ, RZ, R41 ;  /* 0x000000ffff0d7224 */ /* 0x000fe400078e0029 */
[----:B------:R-:W-:-:S07]  /*384f0*/  IMAD.MOV.U32 R37, RZ, RZ, R14 ;  /* 0x000000ffff257224 */ /* 0x000fce00078e000e */
[----:B------:R-:W-:Y:S05]  /*38500*/  WARPSYNC.COLLECTIVE R15, `(.L_x_7106) ;  /* 0x000000000f087348 */ /* 0x000fea0003c00000 */
[----:B------:R0:W1:Y:S02]  /*38510*/  SHFL.IDX P6, R14, R13, R12, R11 ;  /* 0x0000000c0d0e7389 */ /* 0x00006400000c000b */
[----:B01----:R-:W-:Y:S01]  /*38520*/  ENDCOLLECTIVE ;  /* 0x000000000000791b */ /* 0x003fe20003800000 */
.L_x_7106:
        /* <DEDUP_REMOVED lines=8> */
.L_x_7107:
[----:B------:R-:W-:Y:S02]  /*385b0*/  SEL R102, R103, R41, P0 ;  /* 0x0000002967667207 */ /* 0x000fe40000000000 */
[----:B------:R-:W-:Y:S02]  /*385c0*/  SEL R103, R41, R103, P0 ;  /* 0x0000006729677207 */ /* 0x000fe40000000000 */
[----:B------:R-:W-:Y:S01]  /*385d0*/  MOV R13, R107 ;  /* 0x0000006b000d7202 */ /* 0x000fe20000000f00 */
[----:B------:R-:W-:-:S07]  /*385e0*/  IMAD.MOV.U32 R109, RZ, RZ, R14 ;  /* 0x000000ffff6d7224 */ /* 0x000fce00078e000e */
[----:B------:R-:W-:Y:S05]  /*385f0*/  WARPSYNC.COLLECTIVE R15, `(.L_x_7108) ;  /* 0x000000000f087348 */ /* 0x000fea0003c00000 */
[----:B------:R0:W1:Y:S02]  /*38600*/  SHFL.IDX P6, R14, R13, R12, R11 ;  /* 0x0000000c0d0e7389 */ /* 0x00006400000c000b */
[----:B01----:R-:W-:Y:S01]  /*38610*/  ENDCOLLECTIVE ;  /* 0x000000000000791b */ /* 0x003fe20003800000 */
.L_x_7108:
[----:B------:R-:W-:Y:S02]  /*38620*/  IMAD.MOV.U32 R13, RZ, RZ, R36 ;  /* 0x000000ffff0d7224 */ /* 0x000fe400078e0024 */
[----:B------:R-:W-:Y:S02]  /*38630*/  IMAD.MOV.U32 R12, RZ, RZ, R121 ;  /* 0x000000ffff0c7224 */ /* 0x000fe400078e0079 */
[----:B------:R-:W-:-:S07]  /*38640*/  IMAD.MOV.U32 R107, RZ, RZ, R14 ;  /* 0x000000ffff6b7224 */ /* 0x000fce00078e000e */
[----:B------:R-:W-:Y:S05]  /*38650*/  WARPSYNC.COLLECTIVE R15, `(.L_x_7109) ;  /* 0x000000000f087348 */ /* 0x000fea0003c00000 */
[----:B------:R0:W1:Y:S02]  /*38660*/  SHFL.IDX P6, R14, R13, R12, R11 ;  /* 0x0000000c0d0e7389 */ /* 0x00006400000c000b */
[----:B01----:R-:W-:Y:S01]  /*38670*/  ENDCOLLECTIVE ;  /* 0x000000000000791b */ /* 0x003fe20003800000 */
.L_x_7109:
[----:B------:R-:W-:Y:S02]  /*38680*/  IMAD.MOV.U32 R13, RZ, RZ, R39 ;  /* 0x000000ffff0d7224 */ /* 0x000fe400078e0027 */
[----:B------:R-:W-:-:S07]  /*38690*/  IMAD.MOV.U32 R36, RZ, RZ, R14 ;  /* 0x000000ffff247224 */ /* 0x000fce00078e000e */
[----:B------:R-:W-:Y:S05]  /*386a0*/  WARPSYNC.COLLECTIVE R15, `(.L_x_7110) ;  /* 0x000000000f087348 */ /* 0x000fea0003c00000 */
[----:B------:R0:W1:Y:S02]  /*386b0*/  SHFL.IDX P6, R14, R13, R12, R11 ;  /* 0x0000000c0d0e7389 */ /* 0x00006400000c000b */
[----:B01----:R-:W-:Y:S01]  /*386c0*/  ENDCOLLECTIVE ;  /* 0x000000000000791b */ /* 0x003fe20003800000 */
.L_x_7110:
        /* <DEDUP_REMOVED lines=13> */
.L_x_7111:
        /* <DEDUP_REMOVED lines=8> */
.L_x_7112:
[----:B------:R-:W-:Y:S02]  /*38820*/  IMAD.MOV.U32 R13, RZ, RZ, R126 ;  /* 0x000000ffff0d7224 */ /* 0x000fe400078e007e */
[----:B------:R-:W-:Y:S01]  /*38830*/  IMAD.MOV.U32 R12, RZ, RZ, R121 ;  /* 0x000000ffff0c7224 */ /* 0x000fe200078e0079 */
[----:B------:R-:W-:Y:S02]  /*38840*/  SEL R121, R123, R82, P0 ;  /* 0x000000527b797207 */ /* 0x000fe40000000000 */
[----:B------:R-:W-:Y:S02]  /*38850*/  SEL R123, R82, R123, P0 ;  /* 0x0000007b527b7207 */ /* 0x000fe40000000000 */
[----:B------:R-:W-:Y:S02]  /*38860*/  SEL R82, R83, R51, P0 ;  /* 0x0000003353527207 */ /* 0x000fe40000000000 */
[----:B------:R-:W-:Y:S02]  /*38870*/  SEL R83, R51, R83, P0 ;  /* 0x0000005333537207 */ /* 0x000fe40000000000 */
[----:B------:R-:W-:-:S07]  /*38880*/  MOV R127, R14 ;  /* 0x0000000e007f7202 */ /* 0x000fce0000000f00 */
[----:B------:R-:W-:Y:S05]  /*38890*/  WARPSYNC.COLLECTIVE R15, `(.L_x_7113) ;  /* 0x000000000f087348 */ /* 0x000fea0003c00000 */
[----:B------:R0:W1:Y:S02]  /*388a0*/  SHFL.IDX P6, R14, R13, R12, R11 ;  /* 0x0000000c0d0e7389 */ /* 0x00006400000c000b */
[----:B01----:R-:W-:Y:S01]  /*388b0*/  ENDCOLLECTIVE ;  /* 0x000000000000791b */ /* 0x003fe20003800000 */
.L_x_7113:
[----:B------:R-:W-:Y:S02]  /*388c0*/  IMAD.MOV.U32 R13, RZ, RZ, R153 ;  /* 0x000000ffff0d7224 */ /* 0x000fe400078e0099 */
[----:B------:R-:W-:-:S07]  /*388d0*/  IMAD.MOV.U32 R126, RZ, RZ, R14 ;  /* 0x000000ffff7e7224 */ /* 0x000fce00078e000e */
[----:B------:R-:W-:Y:S05]  /*388e0*/  WARPSYNC.COLLECTIVE R15, `(.L_x_7114) ;  /* 0x000000000f087348 */ /* 0x000fea0003c00000 */
[----:B------:R0:W1:Y:S02]  /*388f0*/  SHFL.IDX P6, R14, R13, R12, R11 ;  /* 0x0000000c0d0e7389 */ /* 0x00006400000c000b */
[----:B01----:R-:W-:Y:S01]  /*38900*/  ENDCOLLECTIVE ;  /* 0x000000000000791b */ /* 0x003fe20003800000 */
.L_x_7114:
[----:B------:R-:W-:Y:S01]  /*38910*/  IMAD.MOV.U32 R11, RZ, RZ, R14 ;  /* 0x000000ffff0b7224 */ /* 0x000fe200078e000e */
[----:B------:R-:W-:Y:S06]  /*38920*/  BRA `(.L_x_7115) ;  /* 0xfffffee000987947 */ /* 0x000fec000383ffff */
.L_x_6797:
[----:B------:R-:W-:Y:S02]  /*38930*/  IMAD.MOV.U32 R13, RZ, RZ, R128 ;  /* 0x000000ffff0d7224 */ /* 0x000fe400078e0080 */
[----:B------:R-:W-:Y:S02]  /*38940*/  IMAD.MOV.U32 R12, RZ, RZ, RZ ;  /* 0x000000ffff0c7224 */ /* 0x000fe400078e00ff */
[----:B------:R-:W-:Y:S02]  /*38950*/  IMAD.MOV.U32 R11, RZ, RZ, 0x181f ;  /* 0x0000181fff0b7424 */ /* 0x000fe400078e00ff */
[----:B------:R-:W-:-:S07]  /*38960*/  IMAD.MOV.U32 R15, RZ, RZ, -0x1 ;  /* 0xffffffffff0f7424 */ /* 0x000fce00078e00ff */
[----:B-----5:R-:W-:Y:S05]  /*38970*/  WARPSYNC.COLLECTIVE R15, `(.L_x_7116) ;  /* 0x000000000f087348 */ /* 0x020fea0003c00000 */
[----:B------:R0:W1:Y:S02]  /*38980*/  SHFL.IDX P6, R14, R13, R12, R11 ;  /* 0x0000000c0d0e7389 */ /* 0x00006400000c000b */
[----:B01---5:R-:W-:Y:S01]  /*38990*/  ENDCOLLECTIVE ;  /* 0x000000000000791b */ /* 0x023fe20003800000 */
.L_x_7116:
[----:B------:R-:W-:Y:S01]  /*389a0*/  IMAD.MOV.U32 R13, RZ, RZ, R20 ;  /* 0x000000ffff0d7224 */ /* 0x000fe200078e0014 */
[----:B------:R-:W-:-:S07]  /*389b0*/  MOV R0, R14 ;  /* 0x0000000e00007202 */ /* 0x000fce0000000f00 */
[----:B------:R-:W-:Y:S05]  /*389c0*/  WARPSYNC.COLLECTIVE R15, `(.L_x_7117) ;  /* 0x000000000f087348 */ /* 0x000fea0003c00000 */
[----:B------:R0:W1:Y:S02]  /*389d0*/  SHFL.IDX P6, R14, R13, R12, R11 ;  /* 0x0000000c0d0e7389 */ /* 0x00006400000c000b */
[----:B01----:R-:W-:Y:S01]  /*389e0*/  ENDCOLLECTIVE ;  /* 0x000000000000791b */ /* 0x003fe20003800000 */
.L_x_7117:
[----:B------:R-:W-:Y:S05]  /*389f0*/  BRA `(.L_x_7118) ;  /* 0xfffffef000e07947 */ /* 0x000fea000383ffff */
.L_x_6800:
        /* <DEDUP_REMOVED lines=8> */
.L_x_7120:
[----:B------:R-:W-:Y:S05]  /*38a80*/  BSYNC B1 ;  /* 0x0000000000017941 */ /* 0x000fea0003800000 */
.L_x_7119:
        /* <DEDUP_REMOVED lines=8> */
.L_x_7121:
[----:B------:R-:W-:Y:S05]  /*38b10*/  BRA `(.L_x_7122) ;  /* 0xfffffef400107947 */ /* 0x000fea000383ffff */
.L_x_6803:
[----:B------:R-:W-:Y:S01]  /*38b20*/  BSSY B1, `(.L_x_7123) ;  /* 0x0000008000017945 */ /* 0x000fe20003800000 */
[----:B------:R-:W-:Y:S01]  /*38b30*/  MOV R13, R128 ;  /* 0x00000080000d7202 */ /* 0x000fe20000000f00 */
[----:B------:R-:W-:Y:S02]  /*38b40*/  IMAD.MOV.U32 R12, RZ, RZ, 0x2 ;  /* 0x00000002ff0c7424 */ /* 0x000fe400078e00ff */
[----:B------:R-:W-:Y:S02]  /*38b50*/  IMAD.MOV.U32 R11, RZ, RZ, 0x181f ;  /* 0x0000181fff0b7424 */ /* 0x000fe400078e00ff */
[----:B----4-:R-:W-:-:S07]  /*38b60*/  IMAD.MOV.U32 R15, RZ, RZ, -0x1 ;  /* 0xffffffffff0f7424 */ /* 0x010fce00078e00ff */
[----:B0123--:R-:W-:Y:S05]  /*38b70*/  WARPSYNC.COLLECTIVE R15, `(.L_x_7124) ;  /* 0x000000000f087348 */ /* 0x00ffea0003c00000 */
[----:B--2---:R2:W4:Y:S02]  /*38b80*/  SHFL.IDX P6, R14, R13, R12, R11 ;  /* 0x0000000c0d0e7389 */ /* 0x00452400000c000b */
[----:B01234-:R-:W-:Y:S01]  /*38b90*/  ENDCOLLECTIVE ;  /* 0x000000000000791b */ /* 0x01ffe20003800000 */
.L_x_7124:
[----:B------:R-:W-:Y:S05]  /*38ba0*/  BSYNC B1 ;  /* 0x0000000000017941 */ /* 0x000fea0003800000 */
.L_x_7123:
        /* <DEDUP_REMOVED lines=8> */
.L_x_7125:
[----:B------:R-:W-:Y:S05]  /*38c30*/  BRA `(.L_x_7126) ;  /* 0xfffffef400207947 */ /* 0x000fea000383ffff */
.L_x_6806:
        /* <DEDUP_REMOVED lines=8> */
.L_x_7128:
[----:B------:R-:W-:Y:S05]  /*38cc0*/  BSYNC B1 ;  /* 0x0000000000017941 */ /* 0x000fea0003800000 */
.L_x_7127:
        /* <DEDUP_REMOVED lines=8> */
.L_x_7129:
[----:B------:R-:W-:Y:S05]  /*38d50*/  BRA `(.L_x_7130) ;  /* 0xfffffef400307947 */ /* 0x000fea000383ffff */
.L_x_6808:
[----:B------:R-:W-:Y:S02]  /*38d60*/  IMAD.MOV.U32 R13, RZ, RZ, R41 ;  /* 0x000000ffff0d7224 */ /* 0x000fe400078e0029 */
[----:B------:R-:W-:Y:S02]  /*38d70*/  IMAD.MOV.U32 R12, RZ, RZ, RZ ;  /* 0x000000ffff0c7224 */ /* 0x000fe400078e00ff */
[----:B------:R-:W-:Y:S02]  /*38d80*/  IMAD.MOV.U32 R11, RZ, RZ, 0x1c1f ;  /* 0x00001c1fff0b7424 */ /* 0x000fe400078e00ff */
[----:B------:R-:W-:-:S07]  /*38d90*/  IMAD.MOV.U32 R15, RZ, RZ, -0x1 ;  /* 0xffffffffff0f7424 */ /* 0x000fce00078e00ff */
[----:B------:R-:W-:Y:S05]  /*38da0*/  WARPSYNC.COLLECTIVE R15, `(.L_x_7131) ;  /* 0x000000000f087348 */ /* 0x000fea0003c00000 */
[----:B------:R0:W1:Y:S02]  /*38db0*/  SHFL.IDX P6, R14, R13, R12, R11 ;  /* 0x0000000c0d0e7389 */ /* 0x00006400000c000b */
[----:B01----:R-:W-:Y:S01]  /*38dc0*/  ENDCOLLECTIVE ;  /* 0x000000000000791b */ /* 0x003fe20003800000 */
.L_x_7131:
[----:B------:R-:W-:Y:S01]  /*38dd0*/  IMAD.MOV.U32 R13, RZ, RZ, R40 ;  /* 0x000000ffff0d7224 */ /* 0x000fe200078e0028 */
[----:B------:R-:W-:-:S07]  /*38de0*/  MOV R42, R14 ;  /* 0x0000000e002a7202 */ /* 0x000fce0000000f00 */
[----:B------:R-:W-:Y:S05]  /*38df0*/  WARPSYNC.COLLECTIVE R15, `(.L_x_7132) ;  /* 0x000000000f087348 */ /* 0x000fea0003c00000 */
[----:B------:R0:W1:Y:S02]  /*38e00*/  SHFL.IDX P6, R14, R13, R12, R11 ;  /* 0x0000000c0d0e7389 */ /* 0x00006400000c000b */
[----:B01----:R-:W-:Y:S01]  /*38e10*/  ENDCOLLECTIVE ;  /* 0x000000000000791b */ /* 0x003fe20003800000 */
.L_x_7132:
[----:B------:R-:W-:Y:S01]  /*38e20*/  IMAD.MOV.U32 R43, RZ, RZ, R14 ;  /* 0x000000ffff2b7224 */ /* 0x000fe200078e000e */
[----:B------:R-:W-:Y:S06]  /*38e30*/  BRA `(.L_x_7133) ;  /* 0xfffffef400f87947 */ /* 0x000fec000383ffff */
.L_x_6811:
        /* <DEDUP_REMOVED lines=8> */
.L_x_7135:
[----:B------:R-:W-:Y:S05]  /*38ec0*/  BSYNC B1 ;  /* 0x0000000000017941 */ /* 0x000fea0003800000 */
.L_x_7134:
        /* <DEDUP_REMOVED lines=8> */
.L_x_7136:
[----:B------:R-:W-:Y:S05]  /*38f50*/  BRA `(.L_x_7137) ;  /* 0xffffff0000e07947 */ /* 0x000fea000383ffff */
.L_x_6815:
[----:B-1----:R-:W-:Y:S02]  /*38f60*/  IMAD.MOV.U32 R13, RZ, RZ, R3 ;  /* 0x000000ffff0d7224 */ /* 0x002fe400078e0003 */
[----:B------:R-:W-:Y:S02]  /*38f70*/  IMAD.MOV.U32 R12, RZ, RZ, RZ ;  /* 0x000000ffff0c7224 */ /* 0x000fe400078e00ff */
[----:B------:R-:W-:Y:S02]  /*38f80*/  IMAD.MOV.U32 R11, RZ, RZ, 0x181f ;  /* 0x0000181fff0b7424 */ /* 0x000fe400078e00ff */
[----:B------:R-:W-:-:S07]  /*38f90*/  IMAD.MOV.U32 R15, RZ, RZ, -0x1 ;  /* 0xffffffffff0f7424 */ /* 0x000fce00078e00ff */
[----:B---3--:R-:W-:Y:S05]  /*38fa0*/  WARPSYNC.COLLECTIVE R15, `(.L_x_7138) ;  /* 0x000000000f087348 */ /* 0x008fea0003c00000 */
[----:B------:R0:W1:Y:S02]  /*38fb0*/  SHFL.IDX P6, R14, R13, R12, R11 ;  /* 0x0000000c0d0e7389 */ /* 0x00006400000c000b */
[----:B01-3--:R-:W-:Y:S01]  /*38fc0*/  ENDCOLLECTIVE ;  /* 0x000000000000791b */ /* 0x00bfe20003800000 */
.L_x_7138:
[----:B------:R-:W-:Y:S02]  /*38fd0*/  IMAD.MOV.U32 R13, RZ, RZ, R2 ;  /* 0x000000ffff0d7224 */ /* 0x000fe400078e0002 */
[----:B------:R-:W-:-:S07]  /*38fe0*/  IMAD.MOV.U32 R0, RZ, RZ, R14 ;  /* 0x000000ffff007224 */ /* 0x000fce00078e000e */
[----:B------:R-:W-:Y:S05]  /*38ff0*/  WARPSYNC.COLLECTIVE R15, `(.L_x_7139) ;  /* 0x000000000f087348 */ /* 0x000fea0003c00000 */
[----:B------:R0:W1:Y:S02]  /*39000*/  SHFL.IDX P6, R14, R13, R12, R11 ;  /* 0x0000000c0d0e7389 */ /* 0x00006400000c000b */
[----:B01----:R-:W-:Y:S01]  /*39010*/  ENDCOLLECTIVE ;  /* 0x000000000000791b */ /* 0x003fe20003800000 */
.L_x_7139:
[----:B------:R-:W-:Y:S05]  /*39020*/  BRA `(.L_x_7140) ;  /* 0xffffff1800a07947 */ /* 0x000fea000383ffff */
.L_x_6818:
[----:B------:R-:W-:Y:S01]  /*39030*/  BSSY B1, `(.L_x_7141) ;  /* 0x0000008000017945 */ /* 0x000fe20003800000 */
[----:B-1----:R-:W-:Y:S02]  /*39040*/  IMAD.MOV.U32 R13, RZ, RZ, R3 ;  /* 0x000000ffff0d7224 */ /* 0x002fe400078e0003 */
[----:B------:R-:W-:Y:S02]  /*39050*/  IMAD.MOV.U32 R12, RZ, RZ, 0x1 ;  /* 0x00000001ff0c7424 */ /* 0x000fe400078e00ff */
[----:B------:R-:W-:Y:S02]  /*39060*/  IMAD.MOV.U32 R11, RZ, RZ, 0x181f ;  /* 0x0000181fff0b7424 */ /* 0x000fe400078e00ff */
[----:B------:R-:W-:-:S07]  /*39070*/  IMAD.MOV.U32 R15, RZ, RZ, -0x1 ;  /* 0xffffffffff0f7424 */ /* 0x000fce00078e00ff */
[----:B0-234-:R-:W-:Y:S05]  /*39080*/  WARPSYNC.COLLECTIVE R15, `(.L_x_7142) ;  /* 0x000000000f087348 */ /* 0x01dfea0003c00000 */
[----:B----4-:R1:W4:Y:S02]  /*39090*/  SHFL.IDX P6, R14, R13, R12, R11 ;  /* 0x0000000c0d0e7389 */ /* 0x01032400000c000b */
[----:B01234-:R-:W-:Y:S01]  /*390a0*/  ENDCOLLECTIVE ;  /* 0x000000000000791b */ /* 0x01ffe20003800000 */
.L_x_7142:
[----:B------:R-:W-:Y:S05]  /*390b0*/  BSYNC B1 ;  /* 0x0000000000017941 */ /* 0x000fea0003800000 */
.L_x_7141:
        /* <DEDUP_REMOVED lines=8> */
.L_x_7143:
[----:B------:R-:W-:Y:S05]  /*39140*/  BRA `(.L_x_7144) ;  /* 0xffffff1800b47947 */ /* 0x000fea000383ffff */
.L_x_6821:
[----:B------:R-:W-:Y:S01]  /*39150*/  BSSY B1, `(.L_x_7145) ;  /* 0x0000008000017945 */ /* 0x000fe20003800000 */
[----:B----4-:R-:W-:Y:S02]  /*39160*/  IMAD.MOV.U32 R13, RZ, RZ, R3 ;  /* 0x000000ffff0d7224 */ /* 0x010fe400078e0003 */
[----:B------:R-:W-:Y:S02]  /*39170*/  IMAD.MOV.U32 R12, RZ, RZ, 0x2 ;  /* 0x00000002ff0c7424 */ /* 0x000fe400078e00ff */
[----:B------:R-:W-:Y:S02]  /*39180*/  IMAD.MOV.U32 R11, RZ, RZ, 0x181f ;  /* 0x0000181fff0b7424 */ /* 0x000fe400078e00ff */
[----:B------:R-:W-:-:S07]  /*39190*/  IMAD.MOV.U32 R15, RZ, RZ, -0x1 ;  /* 0xffffffffff0f7424 */ /* 0x000fce00078e00ff */
[----:B0123--:R-:W-:Y:S05]  /*391a0*/  WARPSYNC.COLLECTIVE R15, `(.L_x_7146) ;  /* 0x000000000f087348 */ /* 0x00ffea0003c00000 */
[----:B-1----:R1:W4:Y:S02]  /*391b0*/  SHFL.IDX P6, R14, R13, R12, R11 ;  /* 0x0000000c0d0e7389 */ /* 0x00232400000c000b */
[----:B01234-:R-:W-:Y:S01]  /*391c0*/  ENDCOLLECTIVE ;  /* 0x000000000000791b */ /* 0x01ffe20003800000 */
.L_x_7146:
[----:B------:R-:W-:Y:S05]  /*391d0*/  BSYNC B1 ;  /* 0x0000000000017941 */ /* 0x000fea0003800000 */
.L_x_7145:
        /* <DEDUP_REMOVED lines=8> */
.L_x_7147:
[----:B------:R-:W-:Y:S05]  /*39260*/  BRA `(.L_x_7148) ;  /* 0xffffff1800c47947 */ /* 0x000fea000383ffff */
.L_x_6824:
        /* <DEDUP_REMOVED lines=8> */
.L_x_7150:
[----:B------:R-:W-:Y:S05]  /*392f0*/  BSYNC B1 ;  /* 0x0000000000017941 */ /* 0x000fea0003800000 */
.L_x_7149:
        /* <DEDUP_REMOVED lines=8> */
.L_x_7151:
[----:B------:R-:W-:Y:S05]  /*39380*/  BRA `(.L_x_7152) ;  /* 0xffffff1800d47947 */ /* 0x000fea000383ffff */
.L_x_6842:
[----:B------:R-:W0:Y:S01]  /*39390*/  S2R R11, SR_TID.X ;  /* 0x00000000000b7919 */ /* 0x000e220000002100 */
[----:B------:R-:W-:Y:S01]  /*393a0*/  BSSY B1, `(.L_x_7153) ;  /* 0x000000a000017945 */ /* 0x000fe20003800000 */
[----:B------:R-:W-:Y:S02]  /*393b0*/  IMAD.MOV.U32 R12, RZ, RZ, RZ ;  /* 0x000000ffff0c7224 */ /* 0x000fe400078e00ff */
[----:B------:R-:W-:Y:S01]  /*393c0*/  IMAD.MOV.U32 R15, RZ, RZ, -0x1 ;  /* 0xffffffffff0f7424 */ /* 0x000fe200078e00ff */
[----:B0-----:R-:W-:-:S04]  /*393d0*/  SHF.R.U32.HI R11, RZ, 0x5, R11 ;  /* 0x00000005ff0b7819 */ /* 0x001fc8000001160b */
[----:B------:R-:W-:-:S05]  /*393e0*/  LOP3.LUT R11, R11, 0x3, RZ, 0xc0, !PT ;  /* 0x000000030b0b7812 */ /* 0x000fca00078ec0ff */
[----:B------:R-:W-:Y:S02]  /*393f0*/  IMAD.MOV.U32 R13, RZ, RZ, R11 ;  /* 0x000000ffff0d7224 */ /* 0x000fe400078e000b */
[----:B------:R-:W-:-:S07]  /*39400*/  IMAD.MOV.U32 R11, RZ, RZ, 0x1f ;  /* 0x0000001fff0b7424 */ /* 0x000fce00078e00ff */
[----:B------:R-:W-:Y:S05]  /*39410*/  WARPSYNC.COLLECTIVE R15, `(.L_x_7154) ;  /* 0x000000000f087348 */ /* 0x000fea0003c00000 */
[----:B------:R0:W1:Y:S02]  /*39420*/  SHFL.IDX P6, R14, R13, R12, R11 ;  /* 0x0000000c0d0e7389 */ /* 0x00006400000c000b */
[----:B01----:R-:W-:Y:S01]  /*39430*/  ENDCOLLECTIVE ;  /* 0x000000000000791b */ /* 0x003fe20003800000 */
.L_x_7154:
[----:B------:R-:W-:Y:S05]  /*39440*/  BSYNC B1 ;  /* 0x0000000000017941 */ /* 0x000fea0003800000 */
.L_x_7153:
[----:B------:R-:W-:Y:S05]  /*39450*/  BRA `(.L_x_7155) ;  /* 0xffffff3800287947 */ /* 0x000fea000383ffff */
.L_x_6844:
[----:B------:R-:W-:Y:S01]  /*39460*/  BSSY B1, `(.L_x_7156) ;  /* 0x0000006000017945 */ /* 0x000fe20003800000 */
[----:B------:R-:W-:-:S07]  /*39470*/  IMAD.MOV.U32 R15, RZ, RZ, -0x1 ;  /* 0xffffffffff0f7424 */ /* 0x000fce00078e00ff */
[----:B0-----:R-:W-:Y:S05]  /*39480*/  WARPSYNC.COLLECTIVE R15, `(.L_x_7157) ;  /* 0x000000000f0c7348 */ /* 0x001fea0003c00000 */
[----:B------:R-:W-:Y:S02]  /*39490*/  ELECT P6, UR62, PT ;  /* 0x00000000003e782f */ /* 0x000fe400038c0000 */
[----:B------:R-:W-:Y:S01]  /*394a0*/  MOV R14, UR62 ;  /* 0x0000003e000e7c02 */ /* 0x000fe20008000f00 */
[----:B0-----:R-:W-:Y:S10]  /*394b0*/  ENDCOLLECTIVE ;  /* 0x000000000000791b */ /* 0x001ff40003800000 */
.L_x_7157:
[----:B------:R-:W-:Y:S05]  /*394c0*/  BSYNC B1 ;  /* 0x0000000000017941 */ /* 0x000fea0003800000 */
.L_x_7156:
[----:B------:R-:W-:Y:S05]  /*394d0*/  BRA `(.L_x_6843) ;  /* 0xffffff3800207947 */ /* 0x000fea000383ffff */
.L_x_6846:
[----:B0-----:R0:W1:Y:S02]  /*394e0*/  SYNCS.PHASECHK.TRANS64.TRYWAIT P0, [R17+URZ+0x33420], R8 ;  /* 0x03342008110075a7 */ /* 0x001064000800017f */
[----:B-1----:R-:W-:Y:S05]  /*394f0*/  @!P0 NANOSLEEP.SYNCS 0x989680 ;  /* 0x009896800000895d */ /* 0x002fea0003900000 */
[----:B------:R-:W1:Y:S02]  /*39500*/  @!P0 SYNCS.PHASECHK.TRANS64 P0, [R17+URZ+0x33420], R8 ;  /* 0x03342008110085a7 */ /* 0x000e64000800007f */
[----:B-1----:R-:W-:Y:S05]  /*39510*/  @!P0 BRA `(.L_x_6846) ;  /* 0xfffffffc00f08947 */ /* 0x002fea000383ffff */
[----:B------:R-:W-:Y:S05]  /*39520*/  BRA `(.L_x_7158) ;  /* 0xffffff3800307947 */ /* 0x000fea000383ffff */
.L_x_6850:
[----:B-1----:R1:W2:Y:S02]  /*39530*/  SYNCS.PHASECHK.TRANS64.TRYWAIT P0, [R12+URZ+0x334a0], R11 ;  /* 0x0334a00b0c0075a7 */ /* 0x0022a4000800017f */
[----:B--2---:R-:W-:Y:S05]  /*39540*/  @!P0 NANOSLEEP.SYNCS 0x989680 ;  /* 0x009896800000895d */ /* 0x004fea0003900000 */
[----:B------:R-:W2:Y:S02]  /*39550*/  @!P0 SYNCS.PHASECHK.TRANS64 P0, [R12+URZ+0x334a0], R11 ;  /* 0x0334a00b0c0085a7 */ /* 0x000ea4000800007f */
[----:B--2---:R-:W-:Y:S05]  /*39560*/  @!P0 BRA `(.L_x_6850) ;  /* 0xfffffffc00f08947 */ /* 0x004fea000383ffff */
[----:B------:R-:W-:Y:S05]  /*39570*/  BRA `(.L_x_7159) ;  /* 0xffffff38004c7947 */ /* 0x000fea000383ffff */
.L_x_6857:
[----:B0-----:R0:W2:Y:S02]  /*39580*/  SYNCS.PHASECHK.TRANS64.TRYWAIT P0, [R12+URZ+0x334c0], R11 ;  /* 0x0334c00b0c0075a7 */ /* 0x0010a4000800017f */
[----:B--2---:R-:W-:Y:S05]  /*39590*/  @!P0 NANOSLEEP.SYNCS 0x989680 ;  /* 0x009896800000895d */ /* 0x004fea0003900000 */
[----:B------:R-:W2:Y:S02]  /*395a0*/  @!P0 SYNCS.PHASECHK.TRANS64 P0, [R12+URZ+0x334c0], R11 ;  /* 0x0334c00b0c0085a7 */ /* 0x000ea4000800007f */
[----:B--2---:R-:W-:Y:S05]  /*395b0*/  @!P0 BRA `(.L_x_6857) ;  /* 0xfffffffc00f08947 */ /* 0x004fea000383ffff */
[----:B------:R-:W-:Y:S05]  /*395c0*/  BRA `(.L_x_7160) ;  /* 0xffffff3c00487947 */ /* 0x000fea000383ffff */
.L_x_6866:
[----:B0-----:R0:W1:Y:S02]  /*395d0*/  SYNCS.PHASECHK.TRANS64.TRYWAIT P1, [R11+URZ+0x334a0], R10 ;  /* 0x0334a00a0b0075a7 */ /* 0x001064000802017f */
[----:B-1----:R-:W-:Y:S05]  /*395e0*/  @!P1 NANOSLEEP.SYNCS 0x989680 ;  /* 0x009896800000995d */ /* 0x002fea0003900000 */
[----:B------:R-:W1:Y:S02]  /*395f0*/  @!P1 SYNCS.PHASECHK.TRANS64 P1, [R11+URZ+0x334a0], R10 ;  /* 0x0334a00a0b0095a7 */ /* 0x000e64000802007f */
[----:B-1----:R-:W-:Y:S05]  /*39600*/  @!P1 BRA `(.L_x_6866) ;  /* 0xfffffffc00f09947 */ /* 0x002fea000383ffff */
[----:B------:R-:W-:Y:S05]  /*39610*/  BRA `(.L_x_7161) ;  /* 0xffffff4000887947 */ /* 0x000fea000383ffff */
.L_x_6873:
[----:B-1----:R1:W2:Y:S02]  /*39620*/  SYNCS.PHASECHK.TRANS64.TRYWAIT P1, [R11+URZ+0x334c0], R10 ;  /* 0x0334c00a0b0075a7 */ /* 0x0022a4000802017f */
[----:B--2---:R-:W-:Y:S05]  /*39630*/  @!P1 NANOSLEEP.SYNCS 0x989680 ;  /* 0x009896800000995d */ /* 0x004fea0003900000 */
[----:B------:R-:W2:Y:S02]  /*39640*/  @!P1 SYNCS.PHASECHK.TRANS64 P1, [R11+URZ+0x334c0], R10 ;  /* 0x0334c00a0b0095a7 */ /* 0x000ea4000802007f */
[----:B--2---:R-:W-:Y:S05]  /*39650*/  @!P1 BRA `(.L_x_6873) ;  /* 0xfffffffc00f09947 */ /* 0x004fea000383ffff */
[----:B------:R-:W-:Y:S05]  /*39660*/  BRA `(.L_x_7162) ;  /* 0xffffff4400807947 */ /* 0x000fea000383ffff */
.L_x_6892:
[----:B------:R-:W0:Y:S01]  /*39670*/  S2R R20, SR_TID.X ;  /* 0x0000000000147919 */ /* 0x000e220000002100 */
[----:B------:R-:W-:Y:S01]  /*39680*/  BSSY B0, `(.L_x_7163) ;  /* 0x0000009000007945 */ /* 0x000fe20003800000 */
[----:B------:R-:W-:Y:S02]  /*39690*/  IMAD.MOV.U32 R12, RZ, RZ, RZ ;  /* 0x000000ffff0c7224 */ /* 0x000fe400078e00ff */
[----:B------:R-:W-:Y:S02]  /*396a0*/  IMAD.MOV.U32 R11, RZ, RZ, 0x1f ;  /* 0x0000001fff0b7424 */ /* 0x000fe400078e00ff */
[----:B------:R-:W-:Y:S01]  /*396b0*/  IMAD.MOV.U32 R15, RZ, RZ, -0x1 ;  /* 0xffffffffff0f7424 */ /* 0x000fe200078e00ff */
[----:B0-----:R-:W-:-:S04]  /*396c0*/  SHF.R.U32.HI R13, RZ, 0x5, R20 ;  /* 0x00000005ff0d7819 */ /* 0x001fc80000011614 */
[----:B------:R-:W-:-:S07]  /*396d0*/  LOP3.LUT R13, R13, 0x3, RZ, 0xc0, !PT ;  /* 0x000000030d0d7812 */ /* 0x000fce00078ec0ff */
[----:B-----5:R-:W-:Y:S05]  /*396e0*/  WARPSYNC.COLLECTIVE R15, `(.L_x_7164) ;  /* 0x000000000f087348 */ /* 0x020fea0003c00000 */
[----:B------:R0:W1:Y:S02]  /*396f0*/  SHFL.IDX P6, R14, R13, R12, R11 ;  /* 0x0000000c0d0e7389 */ /* 0x00006400000c000b */
[----:B01---5:R-:W-:Y:S01]  /*39700*/  ENDCOLLECTIVE ;  /* 0x000000000000791b */ /* 0x023fe20003800000 */
.L_x_7164:
[----:B------:R-:W-:Y:S05]  /*39710*/  BSYNC B0 ;  /* 0x0000000000007941 */ /* 0x000fea0003800000 */
.L_x_7163:
[----:B------:R-:W-:Y:S05]  /*39720*/  BRA `(.L_x_7165) ;  /* 0xffffff58005c7947 */ /* 0x000fea000383ffff */
.L_x_6895:
[----:B0-----:R-:W2:Y:S02]  /*39730*/  LDL R0, [R1+0x30] ;  /* 0x0000300001007983 */ /* 0x001ea40000100800 */
[----:B--2---:R0:W1:Y:S02]  /*39740*/  SYNCS.PHASECHK.TRANS64.TRYWAIT P0, [R4+URZ+0x33480], R0 ;  /* 0x03348000040075a7 */ /* 0x004064000800017f */
[----:B-1----:R-:W-:Y:S05]  /*39750*/  @!P0 NANOSLEEP.SYNCS 0x989680 ;  /* 0x009896800000895d */ /* 0x002fea0003900000 */
[----:B------:R-:W1:Y:S02]  /*39760*/  @!P0 SYNCS.PHASECHK.TRANS64 P0, [R4+URZ+0x33480], R0 ;  /* 0x03348000040085a7 */ /* 0x000e64000800007f */
[----:B-1----:R-:W-:Y:S05]  /*39770*/  @!P0 BRA `(.L_x_6895) ;  /* 0xfffffffc00ec8947 */ /* 0x002fea000383ffff */
[----:B------:R-:W-:Y:S05]  /*39780*/  BRA `(.L_x_7166) ;  /* 0xffffff5800747947 */ /* 0x000fea000383ffff */
.L_x_6896:
[----:B------:R-:W-:Y:S01]  /*39790*/  BSSY B0, `(.L_x_7167) ;  /* 0x0000008000007945 */ /* 0x000fe20003800000 */
[----:B------:R-:W-:Y:S01]  /*397a0*/  IMAD.MOV.U32 R13, RZ, RZ, R20 ;  /* 0x000000ffff0d7224 */ /* 0x000fe200078e0014 */
[----:B------:R-:W-:Y:S01]  /*397b0*/  MOV R11, 0x1c1f ;  /* 0x00001c1f000b7802 */ /* 0x000fe20000000f00 */
[----:B------:R-:W-:Y:S02]  /*397c0*/  IMAD.MOV.U32 R12, RZ, RZ, RZ ;  /* 0x000000ffff0c7224 */ /* 0x000fe400078e00ff */
[----:B------:R-:W-:-:S07]  /*397d0*/  IMAD.MOV.U32 R15, RZ, RZ, -0x1 ;  /* 0xffffffffff0f7424 */ /* 0x000fce00078e00ff */
[----:B------:R-:W-:Y:S05]  /*397e0*/  WARPSYNC.COLLECTIVE R15, `(.L_x_7168) ;  /* 0x000000000f087348 */ /* 0x000fea0003c00000 */
[----:B------:R0:W1:Y:S02]  /*397f0*/  SHFL.IDX P6, R14, R13, R12, R11 ;  /* 0x0000000c0d0e7389 */ /* 0x00006400000c000b */
[----:B01----:R-:W-:Y:S01]  /*39800*/  ENDCOLLECTIVE ;  /* 0x000000000000791b */ /* 0x003fe20003800000 */
.L_x_7168:
[----:B------:R-:W-:Y:S05]  /*39810*/  BSYNC B0 ;  /* 0x0000000000007941 */ /* 0x000fea0003800000 */
.L_x_7167:
        /* <DEDUP_REMOVED lines=11> */
.L_x_7169:
[----:B------:R-:W0:Y:S01]  /*398d0*/  S2R R12, SR_TID.X ;  /* 0x00000000000c7919 */ /* 0x000e220000002100 */
[----:B------:R-:W1:Y:S01]  /*398e0*/  LDC R11, c[0x0][0x2f4] ;  /* 0x0000bd00ff0b7b82 */ /* 0x000e620000000800 */
[----:B------:R-:W-:Y:S02]  /*398f0*/  IMAD.MOV.U32 R13, RZ, RZ, R20 ;  /* 0x000000ffff0d7224 */ /* 0x000fe400078e0014 */
[----:B------:R-:W-:Y:S02]  /*39900*/  IMAD.MOV.U32 R2, RZ, RZ, R14 ;  /* 0x000000ffff027224 */ /* 0x000fe400078e000e */
[----:B0-----:R-:W-:-:S05]  /*39910*/  IMAD.SHL.U32 R15, R12, 0x10, RZ ;  /* 0x000000100c0f7824 */ /* 0x001fca00078e00ff */
[----:B------:R-:W-:-:S04]  /*39920*/  LOP3.LUT R15, R15, 0x30, RZ, 0xc0, !PT ;  /* 0x000000300f0f7812 */ /* 0x000fc800078ec0ff */
[----:B------:R-:W-:-:S05]  /*39930*/  IADD3 R2, P0, R15, R2, RZ ;  /* 0x000000020f027210 */ /* 0x000fca0007f1e0ff */
[----:B------:R-:W-:Y:S02]  /*39940*/  IMAD.X R3, RZ, RZ, R0, P0 ;  /* 0x000000ffff037224 */ /* 0x000fe400000e0600 */
[----:B------:R-:W-:Y:S01]  /*39950*/  IMAD.IADD R0, R17, 0x1, R21 ;  /* 0x0000000111007824 */ /* 0x000fe200078e0215 */
[----:B------:R-:W-:Y:S02]  /*39960*/  SHF.L.U32 R21, R12, 0x4, RZ ;  /* 0x000000040c157819 */ /* 0x000fe400000006ff */
[----:B------:R-:W-:Y:S02]  /*39970*/  LOP3.LUT R12, R15, 0x40, RZ, 0xfc, !PT ;  /* 0x000000400f0c7812 */ /* 0x000fe400078efcff */
[----:B------:R-:W-:Y:S02]  /*39980*/  LOP3.LUT R21, R21, 0x30, RZ, 0xc0, !PT ;  /* 0x0000003015157812 */ /* 0x000fe400078ec0ff */
[----:B------:R-:W-:Y:S02]  /*39990*/  LOP3.LUT R15, R15, 0x80, RZ, 0xfc, !PT ;  /* 0x000000800f0f7812 */ /* 0x000fe400078efcff */
[----:B-1----:R-:W-:-:S02]  /*399a0*/  ISETP.GE.AND P3, PT, R21, R11, PT ;  /* 0x0000000b1500720c */ /* 0x002fc40003f66270 */
        /* <DEDUP_REMOVED lines=16> */
.L_x_7170:
        /* <DEDUP_REMOVED lines=9> */
.L_x_7171:
[----:B------:R-:W-:Y:S02]  /*39b40*/  IMAD.MOV.U32 R13, RZ, RZ, R20 ;  /* 0x000000ffff0d7224 */ /* 0x000fe400078e0014 */
[----:B------:R-:W-:Y:S02]  /*39b50*/  IMAD.MOV.U32 R12, RZ, RZ, 0x2 ;  /* 0x00000002ff0c7424 */ /* 0x000fe400078e00ff */
[----:B------:R-:W-:-:S07]  /*39b60*/  IMAD.MOV.U32 R2, RZ, RZ, R14 ;  /* 0x000000ffff027224 */ /* 0x000fce00078e000e */
[----:B------:R-:W-:Y:S05]  /*39b70*/  WARPSYNC.COLLECTIVE R15, `(.L_x_7172) ;  /* 0x000000000f087348 */ /* 0x000fea0003c00000 */
[----:B------:R0:W1:Y:S02]  /*39b80*/  SHFL.IDX P6, R14, R13, R12, R11 ;  /* 0x0000000c0d0e7389 */ /* 0x00006400000c000b */
[----:B01----:R-:W-:Y:S01]  /*39b90*/  ENDCOLLECTIVE ;  /* 0x000000000000791b */ /* 0x003fe20003800000 */
.L_x_7172:
        /* <DEDUP_REMOVED lines=12> */
[----:B0-----:R-:W-:-:S07]  /*39c60*/  MOV R3, R14 ;  /* 0x0000000e00037202 */ /* 0x001fce0000000f00 */
[----:B------:R-:W-:Y:S05]  /*39c70*/  WARPSYNC.COLLECTIVE R15, `(.L_x_7173) ;  /* 0x000000000f087348 */ /* 0x000fea0003c00000 */
[----:B------:R0:W1:Y:S02]  /*39c80*/  SHFL.IDX P6, R14, R13, R12, R11 ;  /* 0x0000000c0d0e7389 */ /* 0x00006400000c000b */
[----:B01----:R-:W-:Y:S01]  /*39c90*/  ENDCOLLECTIVE ;  /* 0x000000000000791b */ /* 0x003fe20003800000 */
.L_x_7173:
[----:B------:R-:W-:Y:S02]  /*39ca0*/  IMAD.MOV.U32 R13, RZ, RZ, R20 ;  /* 0x000000ffff0d7224 */ /* 0x000fe400078e0014 */
[----:B------:R-:W-:Y:S02]  /*39cb0*/  IMAD.MOV.U32 R12, RZ, RZ, 0x3 ;  /* 0x00000003ff0c7424 */ /* 0x000fe400078e00ff */
[----:B------:R-:W-:-:S07]  /*39cc0*/  IMAD.MOV.U32 R2, RZ, RZ, R14 ;  /* 0x000000ffff027224 */ /* 0x000fce00078e000e */
[----:B------:R-:W-:Y:S05]  /*39cd0*/  WARPSYNC.COLLECTIVE R15, `(.L_x_7174) ;  /* 0x000000000f087348 */ /* 0x000fea0003c00000 */
[----:B------:R0:W1:Y:S02]  /*39ce0*/  SHFL.IDX P6, R14, R13, R12, R11 ;  /* 0x0000000c0d0e7389 */ /* 0x00006400000c000b */
[----:B01----:R-:W-:Y:S01]  /*39cf0*/  ENDCOLLECTIVE ;  /* 0x000000000000791b */ /* 0x003fe20003800000 */
.L_x_7174:
        /* <DEDUP_REMOVED lines=13> */
.L_x_7175:
[----:B------:R-:W-:Y:S01]  /*39dd0*/  @!PT LDS RZ, [RZ] ;  /* 0x00000000fffff984 */ /* 0x000fe20000000800 */
[----:B------:R-:W-:Y:S01]  /*39de0*/  @!PT LDS RZ, [RZ] ;  /* 0x00000000fffff984 */ /* 0x000fe20000000800 */
[----:B------:R-:W-:Y:S01]  /*39df0*/  @!PT LDS RZ, [RZ] ;  /* 0x00000000fffff984 */ /* 0x000fe20000000800 */
[----:B------:R-:W-:Y:S01]  /*39e00*/  LDGSTS.E.BYPASS.LTC128B.128 [R0+0x12a00], desc[UR50][R2.64+0x40], !P1 ;  /* 0x12a0004002007fae */ /* 0x000fe2000c901d72 */
[----:B------:R-:W-:Y:S01]  /*39e10*/  ISETP.LT.OR P1, PT, R9, 0x41, P0 ;  /* 0x000000410900780c */ /* 0x000fe20000721670 */
[----:B------:R-:W-:Y:S01]  /*39e20*/  IMAD.MOV.U32 R13, RZ, RZ, R26 ;  /* 0x000000ffff0d7224 */ /* 0x000fe200078e001a */
[----:B------:R-:W-:-:S11]  /*39e30*/  MOV R12, RZ ;  /* 0x000000ff000c7202 */ /* 0x000fd60000000f00 */
[----:B------:R0:W-:Y:S02]  /*39e40*/  LDGSTS.E.BYPASS.LTC128B.128 [R0+0x15200], desc[UR50][R2.64+0x80], !P1 ;  /* 0x1520008002007fae */ /* 0x0001e4000c901d72 */
[----:B0-----:R-:W-:-:S07]  /*39e50*/  IMAD.MOV.U32 R2, RZ, RZ, R14 ;  /* 0x000000ffff027224 */ /* 0x001fce00078e000e */
[----:B------:R-:W-:Y:S05]  /*39e60*/  WARPSYNC.COLLECTIVE R15, `(.L_x_7176) ;  /* 0x000000000f087348 */ /* 0x000fea0003c00000 */
[----:B------:R0:W1:Y:S02]  /*39e70*/  SHFL.IDX P6, R14, R13, R12, R11 ;  /* 0x0000000c0d0e7389 */ /* 0x00006400000c000b */
[----:B01----:R-:W-:Y:S01]  /*39e80*/  ENDCOLLECTIVE ;  /* 0x000000000000791b */ /* 0x003fe20003800000 */
.L_x_7176:
        /* <DEDUP_REMOVED lines=11> */
[----:B------:R0:W-:Y:S01]  /*39f40*/  LDGSTS.E.BYPASS.LTC128B.128 [R0+0x15a00], desc[UR50][R2.64+0x80], !P1 ;  /* 0x15a0008002007fae */ /* 0x0001e2000c901d72 */
[----:B------:R-:W-:Y:S01]  /*39f50*/  ISETP.GE.AND P1, PT, R9, 0x61, PT ;  /* 0x000000610900780c */ /* 0x000fe20003f26270 */
[----:B0-----:R-:W-:-:S12]  /*39f60*/  IMAD.MOV.U32 R3, RZ, RZ, R14 ;  /* 0x000000ffff037224 */ /* 0x001fd800078e000e */
[----:B------:R-:W-:Y:S05]  /*39f70*/  WARPSYNC.COLLECTIVE R15, `(.L_x_7177) ;  /* 0x000000000f087348 */ /* 0x000fea0003c00000 */
[----:B------:R0:W1:Y:S02]  /*39f80*/  SHFL.IDX P6, R14, R13, R12, R11 ;  /* 0x0000000c0d0e7389 */ /* 0x00006400000c000b */
[----:B01----:R-:W-:Y:S01]  /*39f90*/  ENDCOLLECTIVE ;  /* 0x000000000000791b */ /* 0x003fe20003800000 */
.L_x_7177:
[----:B------:R-:W-:Y:S01]  /*39fa0*/  ISETP.GE.AND P6, PT, R9, 0x81, PT ;  /* 0x000000810900780c */ /* 0x000fe20003fc6270 */
[----:B------:R-:W-:-:S12]  /*39fb0*/  IMAD.MOV.U32 R2, RZ, RZ, R14 ;  /* 0x000000ffff027224 */ /* 0x000fd800078e000e */
[----:B------:R-:W-:Y:S01]  /*39fc0*/  @P6 LOP3.LUT R23, R23, 0x40, RZ, 0xfc, !PT ;  /* 0x0000004017176812 */ /* 0x000fe200078efcff */
[----:B------:R-:W-:Y:S06]  /*39fd0*/  BRA `(.L_x_7178) ;  /* 0xffffff58000c7947 */ /* 0x000fec000383ffff */
.L_x_6901:
[----:B--2---:R-:W2:Y:S02]  /*39fe0*/  LDL R2, [R1+0x30] ;  /* 0x0000300001027983 */ /* 0x004ea40000100800 */
[----:B--2---:R2:W3:Y:S02]  /*39ff0*/  SYNCS.PHASECHK.TRANS64.TRYWAIT P0, [R4+URZ+0x33440], R2 ;  /* 0x03344002040075a7 */ /* 0x0044e4000800017f */
[----:B---3--:R-:W-:Y:S05]  /*3a000*/  @!P0 NANOSLEEP.SYNCS 0x989680 ;  /* 0x009896800000895d */ /* 0x008fea0003900000 */
[----:B------:R-:W3:Y:S02]  /*3a010*/  @!P0 SYNCS.PHASECHK.TRANS64 P0, [R4+URZ+0x33440], R2 ;  /* 0x03344002040085a7 */ /* 0x000ee4000800007f */
[----:B---3--:R-:W-:Y:S05]  /*3a020*/  @!P0 BRA `(.L_x_6901) ;  /* 0xfffffffc00ec8947 */ /* 0x008fea000383ffff */
[----:B------:R-:W-:Y:S05]  /*3a030*/  BRA `(.L_x_7179) ;  /* 0xffffff58007c7947 */ /* 0x000fea000383ffff */
.L_x_6902:
        /* <DEDUP_REMOVED lines=8> */
.L_x_7181:
[----:B------:R-:W-:Y:S05]  /*3a0c0*/  BSYNC B0 ;  /* 0x0000000000007941 */ /* 0x000fea0003800000 */
.L_x_7180:
[----:B------:R-:W0:Y:S01]  /*3a0d0*/  S2R R21, SR_TID.X ;  /* 0x0000000000157919 */ /* 0x000e220000002100 */
[----:B------:R-:W-:Y:S01]  /*3a0e0*/  IMAD.MOV.U32 R13, RZ, RZ, R5 ;  /* 0x000000ffff0d7224 */ /* 0x000fe200078e0005 */
[----:B------:R-:W-:Y:S01]  /*3a0f0*/  MOV R11, 0x1c1f ;  /* 0x00001c1f000b7802 */ /* 0x000fe20000000f00 */
[----:B------:R-:W-:Y:S02]  /*3a100*/  IMAD.MOV.U32 R12, RZ, RZ, RZ ;  /* 0x000000ffff0c7224 */ /* 0x000fe400078e00ff */
[----:B------:R-:W-:Y:S02]  /*3a110*/  IMAD.MOV.U32 R15, RZ, RZ, -0x1 ;  /* 0xffffffffff0f7424 */ /* 0x000fe400078e00ff */
[----:B------:R-:W-:-:S07]  /*3a120*/  IMAD.MOV.U32 R2, RZ, RZ, R14 ;  /* 0x000000ffff027224 */ /* 0x000fce00078e000e */
[----:B0-----:R-:W-:Y:S05]  /*3a130*/  WARPSYNC.COLLECTIVE R15, `(.L_x_7182) ;  /* 0x000000000f087348 */ /* 0x001fea0003c00000 */
[----:B------:R1:W2:Y:S02]  /*3a140*/  SHFL.IDX P6, R14, R13, R12, R11 ;  /* 0x0000000c0d0e7389 */ /* 0x0002a400000c000b */
[----:B012---:R-:W-:Y:S01]  /*3a150*/  ENDCOLLECTIVE ;  /* 0x000000000000791b */ /* 0x007fe20003800000 */
.L_x_7182:
[----:B------:R-:W-:Y:S02]  /*3a160*/  IMAD.MOV.U32 R13, RZ, RZ, R6 ;  /* 0x000000ffff0d7224 */ /* 0x000fe400078e0006 */
[----:B------:R-:W-:Y:S02]  /*3a170*/  IMAD.MOV.U32 R12, RZ, RZ, 0x1 ;  /* 0x00000001ff0c7424 */ /* 0x000fe400078e00ff */
[C---:B------:R-:W-:Y:S02]  /*3a180*/  IMAD.SHL.U32 R20, R21.reuse, 0x10, RZ ;  /* 0x0000001015147824 */ /* 0x040fe400078e00ff */
[----:B------:R-:W-:Y:S01]  /*3a190*/  IMAD.SHL.U32 R26, R21, 0x10, RZ ;  /* 0x00000010151a7824 */ /* 0x000fe200078e00ff */
[----:B------:R-:W-:Y:S01]  /*3a1a0*/  LOP3.LUT P6, RZ, R23, 0x20, RZ, 0xc0, !PT ;  /* 0x0000002017ff7812 */ /* 0x000fe200078cc0ff */
[----:B------:R-:W0:Y:S01]  /*3a1b0*/  LDC R21, c[0x0][0x2f4] ;  /* 0x0000bd00ff157b82 */ /* 0x000e220000000800 */
[----:B------:R-:W-:Y:S01]  /*3a1c0*/  IMAD.MOV.U32 R3, RZ, RZ, R14 ;  /* 0x000000ffff037224 */ /* 0x000fe200078e000e */
[----:B------:R-:W-:-:S02]  /*3a1d0*/  LOP3.LUT R20, R20, 0x30, RZ, 0xc0, !PT ;  /* 0x0000003014147812 */ /* 0x000fc400078ec0ff */
[----:B------:R-:W-:-:S04]  /*3a1e0*/  LOP3.LUT R26, R26, 0x30, RZ, 0xc0, !PT ;  /* 0x000000301a1a7812 */ /* 0x000fc800078ec0ff */
[C---:B------:R-:W-:Y:S02]  /*3a1f0*/  LOP3.LUT R29, R26.reuse, 0x40, RZ, 0xfc, !PT ;  /* 0x000000401a1d7812 */ /* 0x040fe400078efcff */
[----:B------:R-:W-:Y:S02]  /*3a200*/  LOP3.LUT R26, R26, 0x80, RZ, 0xfc, !PT ;  /* 0x000000801a1a7812 */ /* 0x000fe400078efcff */
[----:B------:R-:W-:-:S05]  /*3a210*/  @P6 IADD3 R3, P0, R20, R3, RZ ;  /* 0x0000000314036210 */ /* 0x000fca0007f1e0ff */
[----:B------:R-:W-:-:S05]  /*3a220*/  @P6 IMAD.X R2, RZ, RZ, R2, P0 ;  /* 0x000000ffff026224 */ /* 0x000fca00000e0602 */
[-C--:B------:R-:W-:Y:S02]  /*3a230*/  @P6 LOP3.LUT R3, R3, R2.reuse, RZ, 0x3c, !PT ;  /* 0x0000000203036212 */ /* 0x080fe400078e3cff */
[-C--:B0-----:R-:W-:Y:S02]  /*3a240*/  ISETP.GE.AND P0, PT, R20, R21.reuse, PT ;  /* 0x000000151400720c */ /* 0x081fe40003f06270 */
        /* <DEDUP_REMOVED lines=13> */
.L_x_7183:
[----:B------:R-:W-:Y:S02]  /*3a320*/  IMAD.MOV.U32 R13, RZ, RZ, R5 ;  /* 0x000000ffff0d7224 */ /* 0x000fe400078e0005 */
[----:B------:R-:W-:-:S07]  /*3a330*/  IMAD.MOV.U32 R2, RZ, RZ, R14 ;  /* 0x000000ffff027224 */ /* 0x000fce00078e000e */
[----:B------:R-:W-:Y:S05]  /*3a340*/  WARPSYNC.COLLECTIVE R15, `(.L_x_7184) ;  /* 0x000000000f087348 */ /* 0x000fea0003c00000 */
[----:B------:R0:W1:Y:S02]  /*3a350*/  SHFL.IDX P6, R14, R13, R12, R11 ;  /* 0x0000000c0d0e7389 */ /* 0x00006400000c000b */
[----:B01----:R-:W-:Y:S01]  /*3a360*/  ENDCOLLECTIVE ;  /* 0x000000000000791b */ /* 0x003fe20003800000 */
.L_x_7184:
        /* <DEDUP_REMOVED lines=16> */
.L_x_7185:
        /* <DEDUP_REMOVED lines=11> */
.L_x_7186:
[----:B------:R-:W-:Y:S02]  /*3a520*/  IMAD.MOV.U32 R13, RZ, RZ, R6 ;  /* 0x000000ffff0d7224 */ /* 0x000fe400078e0006 */
[----:B------:R-:W-:Y:S02]  /*3a530*/  IMAD.MOV.U32 R12, RZ, RZ, 0x3 ;  /* 0x00000003ff0c7424 */ /* 0x000fe400078e00ff */
[----:B------:R-:W-:-:S07]  /*3a540*/  IMAD.MOV.U32 R3, RZ, RZ, R14 ;  /* 0x000000ffff037224 */ /* 0x000fce00078e000e */
[----:B------:R-:W-:Y:S05]  /*3a550*/  WARPSYNC.COLLECTIVE R15, `(.L_x_7187) ;  /* 0x000000000f087348 */ /* 0x000fea0003c00000 */
[----:B------:R0:W1:Y:S02]  /*3a560*/  SHFL.IDX P6, R14, R13, R12, R11 ;  /* 0x0000000c0d0e7389 */ /* 0x00006400000c000b */
[----:B01----:R-:W-:Y:S01]  /*3a570*/  ENDCOLLECTIVE ;  /* 0x000000000000791b */ /* 0x003fe20003800000 */
.L_x_7187:
        /* <DEDUP_REMOVED lines=10> */
.L_x_7188:
[----:B------:R-:W-:Y:S01]  /*3a620*/  @!PT LDS RZ, [RZ] ;  /* 0x00000000fffff984 */ /* 0x000fe20000000800 */
[----:B------:R-:W-:Y:S01]  /*3a630*/  @!PT LDS RZ, [RZ] ;  /* 0x00000000fffff984 */ /* 0x000fe20000000800 */
[----:B------:R-:W-:Y:S01]  /*3a640*/  @!PT LDS RZ, [RZ] ;  /* 0x00000000fffff984 */ /* 0x000fe20000000800 */
[----:B------:R0:W-:Y:S04]  /*3a650*/  @P4 LDGSTS.E.BYPASS.LTC128B.128 [R0+0x25200], desc[UR50][R2.64], !P5 ;  /* 0x2520000002004fae */ /* 0x0001e8000e901d72 */
[----:B------:R0:W-:Y:S04]  /*3a660*/  @P4 LDGSTS.E.BYPASS.LTC128B.128 [R0+0x27a00], desc[UR50][R2.64+0x40], !P3 ;  /* 0x27a0004002004fae */ /* 0x0001e8000d901d72 */
[----:B------:R0:W-:Y:S01]  /*3a670*/  @P4 LDGSTS.E.BYPASS.LTC128B.128 [R0+0x2a200], desc[UR50][R2.64+0x80], !P2 ;  /* 0x2a20008002004fae */ /* 0x0001e2000d101d72 */
[----:B------:R-:W-:Y:S02]  /*3a680*/  IMAD.MOV.U32 R13, RZ, RZ, R7 ;  /* 0x000000ffff0d7224 */ /* 0x000fe400078e0007 */
[----:B------:R-:W-:Y:S01]  /*3a690*/  IMAD.MOV.U32 R12, RZ, RZ, RZ ;  /* 0x000000ffff0c7224 */ /* 0x000fe200078e00ff */
[----:B------:R-:W-:-:S07]  /*3a6a0*/  MOV R5, R14 ;  /* 0x0000000e00057202 */ /* 0x000fce0000000f00 */
[----:B0-----:R-:W-:Y:S05]  /*3a6b0*/  WARPSYNC.COLLECTIVE R15, `(.L_x_7189) ;  /* 0x000000000f087348 */ /* 0x001fea0003c00000 */
[----:B------:R1:W2:Y:S02]  /*3a6c0*/  SHFL.IDX P6, R14, R13, R12, R11 ;  /* 0x0000000c0d0e7389 */ /* 0x0002a400000c000b */
[----:B012---:R-:W-:Y:S01]  /*3a6d0*/  ENDCOLLECTIVE ;  /* 0x000000000000791b */ /* 0x007fe20003800000 */
.L_x_7189:
        /* <DEDUP_REMOVED lines=13> */
.L_x_7190:
[----:B------:R-:W-:Y:S01]  /*3a7b0*/  IMAD.MOV.U32 R2, RZ, RZ, R14 ;  /* 0x000000ffff027224 */ /* 0x000fe200078e000e */
[----:B------:R-:W-:Y:S06]  /*3a7c0*/  BRA `(.L_x_7191) ;  /* 0xffffff5400f47947 */ /* 0x000fec000383ffff */
.L_x_6909:
        /* <DEDUP_REMOVED lines=9> */
.L_x_7192:
[C---:B------:R-:W-:Y:S01]  /*3a860*/  VIADD R5, R25.reuse, 0x20 ;  /* 0x0000002019057836 */ /* 0x040fe20000000000 */
[----:B------:R-:W-:Y:S01]  /*3a870*/  ISETP.GE.AND P1, PT, R25, R34, PT ;  /* 0x000000221900720c */ /* 0x000fe20003f26270 */
[----:B------:R-:W-:Y:S01]  /*3a880*/  IMAD.MOV.U32 R13, RZ, RZ, R0 ;  /* 0x000000ffff0d7224 */ /* 0x000fe200078e0000 */
[----:B------:R-:W-:-:S11]  /*3a890*/  MOV R2, R14 ;  /* 0x0000000e00027202 */ /* 0x000fd60000000f00 */
[----:B------:R-:W-:Y:S05]  /*3a8a0*/  WARPSYNC.COLLECTIVE R15, `(.L_x_7193) ;  /* 0x000000000f087348 */ /* 0x000fea0003c00000 */
[----:B------:R0:W1:Y:S02]  /*3a8b0*/  SHFL.IDX P6, R14, R13, R12, R11 ;  /* 0x0000000c0d0e7389 */ /* 0x00006400000c000b */
[----:B01----:R-:W-:Y:S01]  /*3a8c0*/  ENDCOLLECTIVE ;  /* 0x000000000000791b */ /* 0x003fe20003800000 */
.L_x_7193:
[----:B------:R-:W-:Y:S02]  /*3a8d0*/  IMAD.MOV.U32 R13, RZ, RZ, R4 ;  /* 0x000000ffff0d7224 */ /* 0x000fe400078e0004 */
[----:B------:R-:W-:Y:S02]  /*3a8e0*/  IMAD.MOV.U32 R12, RZ, RZ, 0x1 ;  /* 0x00000001ff0c7424 */ /* 0x000fe400078e00ff */
[----:B------:R-:W-:-:S07]  /*3a8f0*/  IMAD.MOV.U32 R3, RZ, RZ, R14 ;  /* 0x000000ffff037224 */ /* 0x000fce00078e000e */
[----:B------:R-:W-:Y:S05]  /*3a900*/  WARPSYNC.COLLECTIVE R15, `(.L_x_7194) ;  /* 0x000000000f087348 */ /* 0x000fea0003c00000 */
[----:B------:R0:W1:Y:S02]  /*3a910*/  SHFL.IDX P6, R14, R13, R12, R11 ;  /* 0x0000000c0d0e7389 */ /* 0x00006400000c000b */
[----:B01----:R-:W-:Y:S01]  /*3a920*/  ENDCOLLECTIVE ;  /* 0x000000000000791b */ /* 0x003fe20003800000 */
.L_x_7194:
        /* <DEDUP_REMOVED lines=18> */
.L_x_7195:
[----:B------:R-:W-:Y:S02]  /*3aa50*/  IMAD.MOV.U32 R13, RZ, RZ, R4 ;  /* 0x000000ffff0d7224 */ /* 0x000fe400078e0004 */
[----:B------:R-:W-:Y:S02]  /*3aa60*/  IMAD.MOV.U32 R12, RZ, RZ, 0x2 ;  /* 0x00000002ff0c7424 */ /* 0x000fe400078e00ff */
[----:B------:R-:W-:-:S07]  /*3aa70*/  IMAD.MOV.U32 R3, RZ, RZ, R14 ;  /* 0x000000ffff037224 */ /* 0x000fce00078e000e */
[----:B------:R-:W-:Y:S05]  /*3aa80*/  WARPSYNC.COLLECTIVE R15, `(.L_x_7196) ;  /* 0x000000000f087348 */ /* 0x000fea0003c00000 */
[----:B------:R0:W1:Y:S02]  /*3aa90*/  SHFL.IDX P6, R14, R13, R12, R11 ;  /* 0x0000000c0d0e7389 */ /* 0x00006400000c000b */
[----:B01----:R-:W-:Y:S01]  /*3aaa0*/  ENDCOLLECTIVE ;  /* 0x000000000000791b */ /* 0x003fe20003800000 */
.L_x_7196:
        /* <DEDUP_REMOVED lines=17> */
.L_x_7197:
[----:B------:R-:W-:Y:S02]  /*3abc0*/  IMAD.MOV.U32 R13, RZ, RZ, R4 ;  /* 0x000000ffff0d7224 */ /* 0x000fe400078e0004 */
[----:B------:R-:W-:Y:S02]  /*3abd0*/  IMAD.MOV.U32 R12, RZ, RZ, 0x3 ;  /* 0x00000003ff0c7424 */ /* 0x000fe400078e00ff */
[----:B------:R-:W-:-:S07]  /*3abe0*/  IMAD.MOV.U32 R3, RZ, RZ, R14 ;  /* 0x000000ffff037224 */ /* 0x000fce00078e000e */
[----:B------:R-:W-:Y:S05]  /*3abf0*/  WARPSYNC.COLLECTIVE R15, `(.L_x_7198) ;  /* 0x000000000f087348 */ /* 0x000fea0003c00000 */
[----:B------:R0:W1:Y:S02]  /*3ac00*/  SHFL.IDX P6, R14, R13, R12, R11 ;  /* 0x0000000c0d0e7389 */ /* 0x00006400000c000b */
[----:B01----:R-:W-:Y:S01]  /*3ac10*/  ENDCOLLECTIVE ;  /* 0x000000000000791b */ /* 0x003fe20003800000 */
.L_x_7198:
[----:B------:R-:W-:-:S05]  /*3ac20*/  @!P1 IADD3 R3, P4, R20, R3, RZ ;  /* 0x0000000314039210 */ /* 0x000fca0007f9e0ff */
[----:B------:R-:W-:-:S05]  /*3ac30*/  @!P1 IMAD.X R2, RZ, RZ, R2, P4 ;  /* 0x000000ffff029224 */ /* 0x000fca00020e0602 */
[----:B------:R-:W-:Y:S02]  /*3ac40*/  @!P1 LOP3.LUT R3, R3, R2, RZ, 0x3c, !PT ;  /* 0x0000000203039212 */ /* 0x000fe400078e3cff */
[----:B------:R-:W-:Y:S02]  /*3ac50*/  MOV R13, R0 ;  /* 0x00000000000d7202 */ /* 0x000fe40000000f00 */
        /* <DEDUP_REMOVED lines=12> */
.L_x_7199:
[----:B------:R-:W-:Y:S05]  /*3ad20*/  BRA `(.L_x_7200) ;  /* 0xffffff5c002c7947 */ /* 0x000fea000383ffff */
.L_x_6914:
[----:B0-----:R0:W1:Y:S02]  /*3ad30*/  SYNCS.PHASECHK.TRANS64.TRYWAIT P0, [R17+URZ+0x33420], R0 ;  /* 0x03342000110075a7 */ /* 0x001064000800017f */
[----:B-1----:R-:W-:Y:S05]  /*3ad40*/  @!P0 NANOSLEEP.SYNCS 0x989680 ;  /* 0x009896800000895d */ /* 0x002fea0003900000 */
[----:B------:R-:W1:Y:S02]  /*3ad50*/  @!P0 SYNCS.PHASECHK.TRANS64 P0, [R17+URZ+0x33420], R0 ;  /* 0x03342000110085a7 */ /* 0x000e64000800007f */
[----:B-1----:R-:W-:Y:S05]  /*3ad60*/  @!P0 BRA `(.L_x_6914) ;  /* 0xfffffffc00f08947 */ /* 0x002fea000383ffff */
[----:B------:R-:W-:Y:S05]  /*3ad70*/  BRA `(.L_x_7201) ;  /* 0xffffff5c00a07947 */ /* 0x000fea000383ffff */
.L_x_6918:
[----:B0-----:R0:W1:Y:S02]  /*3ad80*/  SYNCS.PHASECHK.TRANS64.TRYWAIT P0, [R4+URZ+0x33480], R32 ;  /* 0x03348020040075a7 */ /* 0x001064000800017f */
[----:B-1----:R-:W-:Y:S05]  /*3ad90*/  @!P0 NANOSLEEP.SYNCS 0x989680 ;  /* 0x009896800000895d */ /* 0x002fea0003900000 */
[----:B------:R-:W1:Y:S02]  /*3ada0*/  @!P0 SYNCS.PHASECHK.TRANS64 P0, [R4+URZ+0x33480], R32 ;  /* 0x03348020040085a7 */ /* 0x000e64000800007f */
[----:B-1----:R-:W-:Y:S05]  /*3adb0*/  @!P0 BRA `(.L_x_6918) ;  /* 0xfffffffc00f08947 */ /* 0x002fea000383ffff */
[----:B------:R-:W-:Y:S05]  /*3adc0*/  BRA `(.L_x_7202) ;  /* 0xffffff6000c87947 */ /* 0x000fea000383ffff */
.L_x_6919:
        /* <DEDUP_REMOVED lines=8> */
.L_x_7204:
[----:B------:R-:W-:Y:S05]  /*3ae50*/  BSYNC B0 ;  /* 0x0000000000007941 */ /* 0x000fea0003800000 */
.L_x_7203:
        /* <DEDUP_REMOVED lines=8> */
.L_x_7205:
[----:B------:R-:W-:Y:S02]  /*3aee0*/  IMAD.MOV.U32 R13, RZ, RZ, R10 ;  /* 0x000000ffff0d7224 */ /* 0x000fe400078e000a */
[----:B------:R-:W-:Y:S02]  /*3aef0*/  IMAD.MOV.U32 R12, RZ, RZ, 0x1 ;  /* 0x00000001ff0c7424 */ /* 0x000fe400078e00ff */
[----:B------:R-:W-:-:S07]  /*3af00*/  IMAD.MOV.U32 R2, RZ, RZ, R14 ;  /* 0x000000ffff027224 */ /* 0x000fce00078e000e */
[----:B------:R-:W-:Y:S05]  /*3af10*/  WARPSYNC.COLLECTIVE R15, `(.L_x_7206) ;  /* 0x000000000f087348 */ /* 0x000fea0003c00000 */
[----:B------:R0:W1:Y:S02]  /*3af20*/  SHFL.IDX P6, R14, R13, R12, R11 ;  /* 0x0000000c0d0e7389 */ /* 0x00006400000c000b */
[----:B01----:R-:W-:Y:S01]  /*3af30*/  ENDCOLLECTIVE ;  /* 0x000000000000791b */ /* 0x003fe20003800000 */
.L_x_7206:
[----:B------:R-:W-:-:S04]  /*3af40*/  IADD3 R2, P0, R3, R2, RZ ;  /* 0x0000000203027210 */ /* 0x000fc80007f1e0ff */
[----:B------:R-:W-:Y:S01]  /*3af50*/  IADD3.X R3, RZ, R0, RZ, P0, !PT ;  /* 0x00000000ff037210 */ /* 0x000fe200007fe4ff */
[----:B------:R-:W-:Y:S02]  /*3af60*/  IMAD.IADD R0, R17, 0x1, R35 ;  /* 0x0000000111007824 */ /* 0x000fe400078e0223 */
        /* <DEDUP_REMOVED lines=12> */
.L_x_7207:
        /* <DEDUP_REMOVED lines=8> */
.L_x_7208:
        /* <DEDUP_REMOVED lines=9> */
[----:B------:R-:W-:-:S07]  /*3b140*/  MOV R35, R14 ;  /* 0x0000000e00237202 */ /* 0x000fce0000000f00 */
[----:B0-----:R-:W-:Y:S05]  /*3b150*/  WARPSYNC.COLLECTIVE R15, `(.L_x_7209) ;  /* 0x000000000f087348 */ /* 0x001fea0003c00000 */
[----:B------:R1:W2:Y:S02]  /*3b160*/  SHFL.IDX P6, R14, R13, R12, R11 ;  /* 0x0000000c0d0e7389 */ /* 0x0002a400000c000b */
[----:B012---:R-:W-:Y:S01]  /*3b170*/  ENDCOLLECTIVE ;  /* 0x000000000000791b */ /* 0x007fe20003800000 */
.L_x_7209:
[----:B------:R-:W0:Y:S01]  /*3b180*/  S2R R3, SR_TID.X ;  /* 0x0000000000037919 */ /* 0x000e220000002100 */
[----:B------:R-:W-:Y:S02]  /*3b190*/  IMAD.MOV.U32 R13, RZ, RZ, R10 ;  /* 0x000000ffff0d7224 */ /* 0x000fe400078e000a */
[----:B------:R-:W-:Y:S02]  /*3b1a0*/  IMAD.MOV.U32 R12, RZ, RZ, 0x3 ;  /* 0x00000003ff0c7424 */ /* 0x000fe400078e00ff */
[----:B------:R-:W-:-:S07]  /*3b1b0*/  IMAD.MOV.U32 R2, RZ, RZ, R14 ;  /* 0x000000ffff027224 */ /* 0x000fce00078e000e */
[----:B0-----:R-:W-:Y:S05]  /*3b1c0*/  WARPSYNC.COLLECTIVE R15, `(.L_x_7210) ;  /* 0x000000000f087348 */ /* 0x001fea0003c00000 */
[----:B------:R1:W2:Y:S02]  /*3b1d0*/  SHFL.IDX P6, R14, R13, R12, R11 ;  /* 0x0000000c0d0e7389 */ /* 0x0002a400000c000b */
[----:B012---:R-:W-:Y:S01]  /*3b1e0*/  ENDCOLLECTIVE ;  /* 0x000000000000791b */ /* 0x007fe20003800000 */
.L_x_7210:
[----:B------:R-:W-:Y:S02]  /*3b1f0*/  IMAD.SHL.U32 R3, R3, 0x10, RZ ;  /* 0x0000001003037824 */ /* 0x000fe400078e00ff */
[----:B------:R-:W-:-:S03]  /*3b200*/  IMAD.MOV.U32 R13, RZ, RZ, R9 ;  /* 0x000000ffff0d7224 */ /* 0x000fc600078e0009 */
[----:B------:R-:W-:-:S04]  /*3b210*/  LOP3.LUT R3, R3, 0x30, RZ, 0xc0, !PT ;  /* 0x0000003003037812 */ /* 0x000fc800078ec0ff */
[----:B------:R-:W-:-:S05]  /*3b220*/  IADD3 R2, P0, R3, R2, RZ ;  /* 0x0000000203027210 */ /* 0x000fca0007f1e0ff */
[----:B------:R-:W-:Y:S02]  /*3b230*/  IMAD.X R3, RZ, RZ, R35, P0 ;  /* 0x000000ffff037224 */ /* 0x000fe400000e0623 */
[----:B------:R-:W-:-:S07]  /*3b240*/  IMAD.MOV.U32 R35, RZ, RZ, R14 ;  /* 0x000000ffff237224 */ /* 0x000fce00078e000e */
[----:B------:R-:W-:Y:S05]  /*3b250*/  WARPSYNC.COLLECTIVE R15, `(.L_x_7211) ;  /* 0x000000000f087348 */ /* 0x000fea0003c00000 */
[----:B------:R0:W1:Y:S02]  /*3b260*/  SHFL.IDX P6, R14, R13, R12, R11 ;  /* 0x0000000c0d0e7389 */ /* 0x00006400000c000b */
[----:B01----:R-:W-:Y:S01]  /*3b270*/  ENDCOLLECTIVE ;  /* 0x000000000000791b */ /* 0x003fe20003800000 */
.L_x_7211:
        /* <DEDUP_REMOVED lines=13> */
.L_x_7212:
[----:B------:R-:W-:Y:S02]  /*3b350*/  IMAD.MOV.U32 R13, RZ, RZ, R26 ;  /* 0x000000ffff0d7224 */ /* 0x000fe400078e001a */
[----:B------:R-:W-:-:S07]  /*3b360*/  IMAD.MOV.U32 R25, RZ, RZ, R14 ;  /* 0x000000ffff197224 */ /* 0x000fce00078e000e */
[----:B------:R-:W-:Y:S05]  /*3b370*/  WARPSYNC.COLLECTIVE R15, `(.L_x_7213) ;  /* 0x000000000f087348 */ /* 0x000fea0003c00000 */
[----:B------:R0:W1:Y:S02]  /*3b380*/  SHFL.IDX P6, R14, R13, R12, R11 ;  /* 0x0000000c0d0e7389 */ /* 0x00006400000c000b */
[----:B01----:R-:W-:Y:S01]  /*3b390*/  ENDCOLLECTIVE ;  /* 0x000000000000791b */ /* 0x003fe20003800000 */
.L_x_7213:
        /* <DEDUP_REMOVED lines=12> */
.L_x_6924:
[----:B---3--:R3:W4:Y:S02]  /*3b460*/  SYNCS.PHASECHK.TRANS64.TRYWAIT P0, [R4+URZ+0x33440], R32 ;  /* 0x03344020040075a7 */ /* 0x008724000800017f */
[----:B----4-:R-:W-:Y:S05]  /*3b470*/  @!P0 NANOSLEEP.SYNCS 0x989680 ;  /* 0x009896800000895d */ /* 0x010fea0003900000 */
[----:B------:R-:W4:Y:S02]  /*3b480*/  @!P0 SYNCS.PHASECHK.TRANS64 P0, [R4+URZ+0x33440], R32 ;  /* 0x03344020040085a7 */ /* 0x000f24000800007f */
[----:B----4-:R-:W-:Y:S05]  /*3b490*/  @!P0 BRA `(.L_x_6924) ;  /* 0xfffffffc00f08947 */ /* 0x010fea000383ffff */
[----:B------:R-:W-:Y:S05]  /*3b4a0*/  BRA `(.L_x_7215) ;  /* 0xffffff6000c87947 */ /* 0x000fea000383ffff */
.L_x_6925:
        /* <DEDUP_REMOVED lines=8> */
.L_x_7217:
[----:B------:R-:W-:Y:S05]  /*3b530*/  BSYNC B0 ;  /* 0x0000000000007941 */ /* 0x000fea0003800000 */
.L_x_7216:
        /* <DEDUP_REMOVED lines=8> */
.L_x_7218:
[----:B------:R-:W-:Y:S02]  /*3b5c0*/  IMAD.MOV.U32 R13, RZ, RZ, R10 ;  /* 0x000000ffff0d7224 */ /* 0x000fe400078e000a */
[----:B------:R-:W-:Y:S02]  /*3b5d0*/  IMAD.MOV.U32 R12, RZ, RZ, 0x1 ;  /* 0x00000001ff0c7424 */ /* 0x000fe400078e00ff */
[----:B------:R-:W-:-:S07]  /*3b5e0*/  IMAD.MOV.U32 R2, RZ, RZ, R14 ;  /* 0x000000ffff027224 */ /* 0x000fce00078e000e */
[----:B------:R-:W-:Y:S05]  /*3b5f0*/  WARPSYNC.COLLECTIVE R15, `(.L_x_7219) ;  /* 0x000000000f087348 */ /* 0x000fea0003c00000 */
[----:B------:R0:W1:Y:S02]  /*3b600*/  SHFL.IDX P6, R14, R13, R12, R11 ;  /* 0x0000000c0d0e7389 */ /* 0x00006400000c000b */
[----:B01----:R-:W-:Y:S01]  /*3b610*/  ENDCOLLECTIVE ;  /* 0x000000000000791b */ /* 0x003fe20003800000 */
.L_x_7219:
        /* <DEDUP_REMOVED lines=13> */
.L_x_7220:
[----:B------:R-:W-:Y:S02]  /*3b6f0*/  IMAD.MOV.U32 R13, RZ, RZ, R10 ;  /* 0x000000ffff0d7224 */ /* 0x000fe400078e000a */
[----:B------:R-:W-:Y:S02]  /*3b700*/  IMAD.MOV.U32 R12, RZ, RZ, 0x2 ;  /* 0x00000002ff0c7424 */ /* 0x000fe400078e00ff */
[----:B------:R-:W-:-:S07]  /*3b710*/  IMAD.MOV.U32 R2, RZ, RZ, R14 ;  /* 0x000000ffff027224 */ /* 0x000fce00078e000e */
[----:B------:R-:W-:Y:S05]  /*3b720*/  WARPSYNC.COLLECTIVE R15, `(.L_x_7221) ;  /* 0x000000000f087348 */ /* 0x000fea0003c00000 */
[----:B------:R0:W1:Y:S02]  /*3b730*/  SHFL.IDX P6, R14, R13, R12, R11 ;  /* 0x0000000c0d0e7389 */ /* 0x00006400000c000b */
[----:B01----:R-:W-:Y:S01]  /*3b740*/  ENDCOLLECTIVE ;  /* 0x000000000000791b */ /* 0x003fe20003800000 */
.L_x_7221:
        /* <DEDUP_REMOVED lines=13> */
.L_x_7222:
[----:B------:R-:W-:Y:S02]  /*3b820*/  IMAD.MOV.U32 R13, RZ, RZ, R10 ;  /* 0x000000ffff0d7224 */ /* 0x000fe400078e000a */
[----:B------:R-:W-:Y:S02]  /*3b830*/  IMAD.MOV.U32 R12, RZ, RZ, 0x3 ;  /* 0x00000003ff0c7424 */ /* 0x000fe400078e00ff */
[----:B------:R-:W-:-:S07]  /*3b840*/  IMAD.MOV.U32 R2, RZ, RZ, R14 ;  /* 0x000000ffff027224 */ /* 0x000fce00078e000e */
[----:B------:R-:W-:Y:S05]  /*3b850*/  WARPSYNC.COLLECTIVE R15, `(.L_x_7223) ;  /* 0x000000000f087348 */ /* 0x000fea0003c00000 */
[----:B------:R0:W1:Y:S02]  /*3b860*/  SHFL.IDX P6, R14, R13, R12, R11 ;  /* 0x0000000c0d0e7389 */ /* 0x00006400000c000b */
[----:B01----:R-:W-:Y:S01]  /*3b870*/  ENDCOLLECTIVE ;  /* 0x000000000000791b */ /* 0x003fe20003800000 */
.L_x_7223:
        /* <DEDUP_REMOVED lines=13> */
.L_x_7224:
[----:B------:R-:W-:Y:S02]  /*3b950*/  IMAD.MOV.U32 R13, RZ, RZ, R7 ;  /* 0x000000ffff0d7224 */ /* 0x000fe400078e0007 */
[----:B------:R-:W-:Y:S01]  /*3b960*/  IMAD.MOV.U32 R12, RZ, RZ, RZ ;  /* 0x000000ffff0c7224 */ /* 0x000fe200078e00ff */
[----:B------:R-:W-:-:S07]  /*3b970*/  MOV R2, R14 ;  /* 0x0000000e00027202 */ /* 0x000fce0000000f00 */
[----:B------:R-:W-:Y:S05]  /*3b980*/  WARPSYNC.COLLECTIVE R15, `(.L_x_7225) ;  /* 0x000000000f087348 */ /* 0x000fea0003c00000 */
[----:B------:R0:W1:Y:S02]  /*3b990*/  SHFL.IDX P6, R14, R13, R12, R11 ;  /* 0x0000000c0d0e7389 */ /* 0x00006400000c000b */
[----:B01----:R-:W-:Y:S01]  /*3b9a0*/  ENDCOLLECTIVE ;  /* 0x000000000000791b */ /* 0x003fe20003800000 */
.L_x_7225:
        /* <DEDUP_REMOVED lines=13> */
.L_x_7226:
[----:B------:R-:W-:Y:S01]  /*3ba80*/  IMAD.MOV.U32 R2, RZ, RZ, R14 ;  /* 0x000000ffff027224 */ /* 0x000fe200078e000e */
[----:B------:R-:W-:Y:S06]  /*3ba90*/  BRA `(.L_x_7227) ;  /* 0xffffff60006c7947 */ /* 0x000fec000383ffff */
.L_x_6930:
[----:B------:R0:W0:Y:S02]  /*3baa0*/  SYNCS.PHASECHK.TRANS64.TRYWAIT P2, [R2+URZ+0x33470], R3 ;  /* 0x03347003020075a7 */ /* 0x000024000804017f */
[----:B0-----:R-:W-:Y:S05]  /*3bab0*/  @!P2 NANOSLEEP.SYNCS 0x989680 ;  /* 0x009896800000a95d */ /* 0x001fea0003900000 */
[----:B------:R-:W0:Y:S02]  /*3bac0*/  @!P2 SYNCS.PHASECHK.TRANS64 P2, [R2+URZ+0x33470], R3 ;  /* 0x033470030200a5a7 */ /* 0x000e24000804007f */
[----:B0-----:R-:W-:Y:S05]  /*3bad0*/  @!P2 BRA `(.L_x_6930) ;  /* 0xfffffffc00f0a947 */ /* 0x001fea000383ffff */
[----:B------:R-:W-:Y:S05]  /*3bae0*/  BRA `(.L_x_7228) ;  /* 0xffffff6000d87947 */ /* 0x000fea000383ffff */
.L_x_6932:
[----:B------:R0:W0:Y:S02]  /*3baf0*/  SYNCS.PHASECHK.TRANS64.TRYWAIT P2, [R2+URZ+0x33460], R3 ;  /* 0x03346003020075a7 */ /* 0x000024000804017f */
[----:B0-----:R-:W-:Y:S05]  /*3bb00*/  @!P2 NANOSLEEP.SYNCS 0x989680 ;  /* 0x009896800000a95d */ /* 0x001fea0003900000 */
[----:B------:R-:W0:Y:S02]  /*3bb10*/  @!P2 SYNCS.PHASECHK.TRANS64 P2, [R2+URZ+0x33460], R3 ;  /* 0x033460030200a5a7 */ /* 0x000e24000804007f */
[----:B0-----:R-:W-:Y:S05]  /*3bb20*/  @!P2 BRA `(.L_x_6932) ;  /* 0xfffffffc00f0a947 */ /* 0x001fea000383ffff */
[----:B------:R-:W-:Y:S05]  /*3bb30*/  BRA `(.L_x_7229) ;  /* 0xffffff6000e87947 */ /* 0x000fea000383ffff */
.L_x_6940:
[----:B0-----:R0:W2:Y:S02]  /*3bb40*/  SYNCS.PHASECHK.TRANS64.TRYWAIT P1, [R0+URZ+0x33470], R3 ;  /* 0x03347003000075a7 */ /* 0x0010a4000802017f */
[----:B--2---:R-:W-:Y:S05]  /*3bb50*/  @!P1 NANOSLEEP.SYNCS 0x989680 ;  /* 0x009896800000995d */ /* 0x004fea0003900000 */
[----:B------:R-:W2:Y:S02]  /*3bb60*/  @!P1 SYNCS.PHASECHK.TRANS64 P1, [R0+URZ+0x33470], R3 ;  /* 0x03347003000095a7 */ /* 0x000ea4000802007f */
[----:B--2---:R-:W-:Y:S05]  /*3bb70*/  @!P1 BRA `(.L_x_6940) ;  /* 0xfffffffc00f09947 */ /* 0x004fea000383ffff */
[----:B------:R-:W-:Y:S05]  /*3bb80*/  BRA `(.L_x_7230) ;  /* 0xffffff7000307947 */ /* 0x000fea000383ffff */
.L_x_6942:
[----:B0-----:R0:W2:Y:S02]  /*3bb90*/  SYNCS.PHASECHK.TRANS64.TRYWAIT P1, [R0+URZ+0x33460], R3 ;  /* 0x03346003000075a7 */ /* 0x0010a4000802017f */
[----:B--2---:R-:W-:Y:S05]  /*3bba0*/  @!P1 NANOSLEEP.SYNCS 0x989680 ;  /* 0x009896800000995d */ /* 0x004fea0003900000 */
[----:B------:R-:W2:Y:S02]  /*3bbb0*/  @!P1 SYNCS.PHASECHK.TRANS64 P1, [R0+URZ+0x33460], R3 ;  /* 0x03346003000095a7 */ /* 0x000ea4000802007f */
[----:B--2---:R-:W-:Y:S05]  /*3bbc0*/  @!P1 BRA `(.L_x_6942) ;  /* 0xfffffffc00f09947 */ /* 0x004fea000383ffff */
[----:B------:R-:W-:Y:S05]  /*3bbd0*/  BRA `(.L_x_7231) ;  /* 0xffffff7000407947 */ /* 0x000fea000383ffff */
.L_x_6947:
        /* <DEDUP_REMOVED lines=8> */
.L_x_7233:
[----:B------:R-:W-:Y:S05]  /*3bc60*/  BSYNC B0 ;  /* 0x0000000000007941 */ /* 0x000fea0003800000 */
.L_x_7232:
[----:B------:R-:W-:Y:S01]  /*3bc70*/  IMAD.MOV.U32 R13, RZ, RZ, R24 ;  /* 0x000000ffff0d7224 */ /* 0x000fe200078e0018 */
[----:B------:R-:W-:Y:S01]  /*3bc80*/  MOV R0, R14 ;  /* 0x0000000e00007202 */ /* 0x000fe20000000f00 */
[----:B------:R-:W-:Y:S02]  /*3bc90*/  IMAD.MOV.U32 R12, RZ, RZ, 0x1 ;  /* 0x00000001ff0c7424 */ /* 0x000fe400078e00ff */
[----:B------:R-:W-:Y:S02]  /*3bca0*/  IMAD.MOV.U32 R11, RZ, RZ, 0x1f ;  /* 0x0000001fff0b7424 */ /* 0x000fe400078e00ff */
[----:B------:R-:W-:Y:S02]  /*3bcb0*/  IMAD.MOV.U32 R15, RZ, RZ, -0x1 ;  /* 0xffffffffff0f7424 */ /* 0x000fe400078e00ff */
[----:B------:R-:W-:-:S07]  /*3bcc0*/  IMAD.IADD R9, R27, 0x1, R8 ;  /* 0x000000011b097824 */ /* 0x000fce00078e0208 */
[----:B------:R-:W-:Y:S05]  /*3bcd0*/  WARPSYNC.COLLECTIVE R15, `(.L_x_7234) ;  /* 0x000000000f087348 */ /* 0x000fea0003c00000 */
[----:B------:R0:W1:Y:S02]  /*3bce0*/  SHFL.IDX P6, R14, R13, R12, R11 ;  /* 0x0000000c0d0e7389 */ /* 0x00006400000c000b */
[----:B01----:R-:W-:Y:S01]  /*3bcf0*/  ENDCOLLECTIVE ;  /* 0x000000000000791b */ /* 0x003fe20003800000 */
.L_x_7234:
        /* <DEDUP_REMOVED lines=23> */
.L_x_7235:
[----:B------:R-:W-:Y:S01]  /*3be70*/  IMAD.MOV.U32 R12, RZ, RZ, 0x2 ;  /* 0x00000002ff0c7424 */ /* 0x000fe200078e00ff */
[----:B------:R-:W-:-:S04]  /*3be80*/  SEL R4, R14, RZ, P1 ;  /* 0x000000ff0e047207 */ /* 0x000fc80000800000 */
[----:B------:R-:W-:-:S05]  /*3be90*/  IADD3 R4, R13, R4, RZ ;  /* 0x000000040d047210 */ /* 0x000fca0007ffe0ff */
[----:B------:R-:W-:-:S07]  /*3bea0*/  IMAD.MOV.U32 R13, RZ, RZ, R4 ;  /* 0x000000ffff0d7224 */ /* 0x000fce00078e0004 */
[----:B------:R-:W-:Y:S05]  /*3beb0*/  WARPSYNC.COLLECTIVE R15, `(.L_x_7236) ;  /* 0x000000000f087348 */ /* 0x000fea0003c00000 */
[----:B------:R0:W1:Y:S02]  /*3bec0*/  SHFL.UP P6, R14, R13, R12, R11 ;  /* 0x0400000c0d0e7389 */ /* 0x00006400000c000b */
[----:B01----:R-:W-:Y:S01]  /*3bed0*/  ENDCOLLECTIVE ;  /* 0x000000000000791b */ /* 0x003fe20003800000 */
.L_x_7236:
[----:B------:R-:W-:Y:S01]  /*3bee0*/  IMAD.MOV.U32 R12, RZ, RZ, 0x4 ;  /* 0x00000004ff0c7424 */ /* 0x000fe200078e00ff */
[----:B------:R-:W-:-:S05]  /*3bef0*/  SEL R3, R14, RZ, P2 ;  /* 0x000000ff0e037207 */ /* 0x000fca0001000000 */
[----:B------:R-:W-:-:S04]  /*3bf00*/  IMAD.IADD R2, R4, 0x1, R3 ;  /* 0x0000000104027824 */ /* 0x000fc800078e0203 */
[----:B------:R-:W-:-:S07]  /*3bf10*/  IMAD.MOV.U32 R13, RZ, RZ, R2 ;  /* 0x000000ffff0d7224 */ /* 0x000fce00078e0002 */
[----:B------:R-:W-:Y:S05]  /*3bf20*/  WARPSYNC.COLLECTIVE R15, `(.L_x_7237) ;  /* 0x000000000f087348 */ /* 0x000fea0003c00000 */
[----:B------:R0:W1:Y:S02]  /*3bf30*/  SHFL.UP P6, R14, R13, R12, R11 ;  /* 0x0400000c0d0e7389 */ /* 0x00006400000c000b */
[----:B01----:R-:W-:Y:S01]  /*3bf40*/  ENDCOLLECTIVE ;  /* 0x000000000000791b */ /* 0x003fe20003800000 */
.L_x_7237:
[----:B------:R-:W-:Y:S01]  /*3bf50*/  IMAD.MOV.U32 R12, RZ, RZ, 0x8 ;  /* 0x00000008ff0c7424 */ /* 0x000fe200078e00ff */
[----:B------:R-:W-:-:S05]  /*3bf60*/  SEL R3, R14, RZ, P3 ;  /* 0x000000ff0e037207 */ /* 0x000fca0001800000 */
[----:B------:R-:W-:-:S04]  /*3bf70*/  IMAD.IADD R3, R2, 0x1, R3 ;  /* 0x0000000102037824 */ /* 0x000fc800078e0203 */
[----:B------:R-:W-:-:S07]  /*3bf80*/  IMAD.MOV.U32 R13, RZ, RZ, R3 ;  /* 0x000000ffff0d7224 */ /* 0x000fce00078e0003 */
[----:B------:R-:W-:Y:S05]  /*3bf90*/  WARPSYNC.COLLECTIVE R15, `(.L_x_7238) ;  /* 0x000000000f087348 */ /* 0x000fea0003c00000 */
[----:B------:R0:W1:Y:S02]  /*3bfa0*/  SHFL.UP P6, R14, R13, R12, R11 ;  /* 0x0400000c0d0e7389 */ /* 0x00006400000c000b */
[----:B01----:R-:W-:Y:S01]  /*3bfb0*/  ENDCOLLECTIVE ;  /* 0x000000000000791b */ /* 0x003fe20003800000 */
.L_x_7238:
[----:B------:R-:W-:Y:S02]  /*3bfc0*/  MOV R12, 0x10 ;  /* 0x00000010000c7802 */ /* 0x000fe40000000f00 */
[----:B------:R-:W-:-:S05]  /*3bfd0*/  SEL R4, R14, RZ, P4 ;  /* 0x000000ff0e047207 */ /* 0x000fca0002000000 */
[----:B------:R-:W-:-:S04]  /*3bfe0*/  IMAD.IADD R4, R3, 0x1, R4 ;  /* 0x0000000103047824 */ /* 0x000fc800078e0204 */
[----:B------:R-:W-:-:S07]  /*3bff0*/  IMAD.MOV.U32 R13, RZ, RZ, R4 ;  /* 0x000000ffff0d7224 */ /* 0x000fce00078e0004 */
[----:B------:R-:W-:Y:S05]  /*3c000*/  WARPSYNC.COLLECTIVE R15, `(.L_x_7239) ;  /* 0x000000000f087348 */ /* 0x000fea0003c00000 */
[----:B------:R0:W1:Y:S02]  /*3c010*/  SHFL.UP P6, R14, R13, R12, R11 ;  /* 0x0400000c0d0e7389 */ /* 0x00006400000c000b */
[----:B01----:R-:W-:Y:S01]  /*3c020*/  ENDCOLLECTIVE ;  /* 0x000000000000791b */ /* 0x003fe20003800000 */
.L_x_7239:
        /* <DEDUP_REMOVED lines=8> */
.L_x_7240:
[----:B------:R-:W-:Y:S05]  /*3c0b0*/  BRA `(.L_x_7241) ;  /* 0xffffff7800e07947 */ /* 0x000fea000383ffff */
.L_x_6950:
[----:B------:R-:W-:Y:S01]  /*3c0c0*/  BSSY B0, `(.L_x_7242) ;  /* 0x0000007000007945 */ /* 0x000fe20003800000 */
[----:B------:R-:W-:Y:S02]  /*3c0d0*/  IMAD.MOV.U32 R12, RZ, RZ, 0x1 ;  /* 0x00000001ff0c7424 */ /* 0x000fe400078e00ff */
[----:B------:R-:W-:Y:S02]  /*3c0e0*/  IMAD.MOV.U32 R11, RZ, RZ, RZ ;  /* 0x000000ffff0b7224 */ /* 0x000fe400078e00ff */
[----:B------:R-:W-:-:S07]  /*3c0f0*/  IMAD.MOV.U32 R15, RZ, RZ, -0x1 ;  /* 0xffffffffff0f7424 */ /* 0x000fce00078e00ff */
[----:B-1----:R-:W-:Y:S05]  /*3c100*/  WARPSYNC.COLLECTIVE R15, `(.L_x_7243) ;  /* 0x000000000f087348 */ /* 0x002fea0003c00000 */
[----:B------:R0:W2:Y:S02]  /*3c110*/  SHFL.UP P6, R14, R13, R12, R11 ;  /* 0x0400000c0d0e7389 */ /* 0x0000a400000c000b */
[----:B012---:R-:W-:Y:S01]  /*3c120*/  ENDCOLLECTIVE ;  /* 0x000000000000791b */ /* 0x007fe20003800000 */
.L_x_7243:
[----:B------:R-:W-:Y:S05]  /*3c130*/  BSYNC B0 ;  /* 0x0000000000007941 */ /* 0x000fea0003800000 */
.L_x_7242:
[----:B------:R-:W-:Y:S01]  /*3c140*/  SEL R14, R14, RZ, P1 ;  /* 0x000000ff0e0e7207 */ /* 0x000fe20000800000 */
[----:B------:R-:W-:Y:S01]  /*3c150*/  IMAD.MOV.U32 R12, RZ, RZ, 0x2 ;  /* 0x00000002ff0c7424 */ /* 0x000fe200078e00ff */
[----:B------:R-:W-:Y:S01]  /*3c160*/  MOV R15, 0xffffffff ;  /* 0xffffffff000f7802 */ /* 0x000fe20000000f00 */
[----:B------:R-:W-:Y:S02]  /*3c170*/  IMAD.MOV.U32 R11, RZ, RZ, RZ ;  /* 0x000000ffff0b7224 */ /* 0x000fe400078e00ff */
[----:B------:R-:W-:-:S07]  /*3c180*/  IMAD.IADD R13, R13, 0x1, R14 ;  /* 0x000000010d0d7824 */ /* 0x000fce00078e020e */
[----:B------:R-:W-:Y:S05]  /*3c190*/  WARPSYNC.COLLECTIVE R15, `(.L_x_7244) ;  /* 0x000000000f087348 */ /* 0x000fea0003c00000 */
[----:B------:R0:W1:Y:S02]  /*3c1a0*/  SHFL.UP P6, R14, R13, R12, R11 ;  /* 0x0400000c0d0e7389 */ /* 0x00006400000c000b */
[----:B01----:R-:W-:Y:S01]  /*3c1b0*/  ENDCOLLECTIVE ;  /* 0x000000000000791b */ /* 0x003fe20003800000 */
.L_x_7244:
[----:B------:R-:W-:Y:S01]  /*3c1c0*/  IMAD.MOV.U32 R12, RZ, RZ, 0x4 ;  /* 0x00000004ff0c7424 */ /* 0x000fe200078e00ff */
[----:B------:R-:W-:-:S05]  /*3c1d0*/  SEL R2, R14, RZ, P2 ;  /* 0x000000ff0e027207 */ /* 0x000fca0001000000 */
[----:B------:R-:W-:-:S04]  /*3c1e0*/  IMAD.IADD R2, R13, 0x1, R2 ;  /* 0x000000010d027824 */ /* 0x000fc800078e0202 */
[----:B------:R-:W-:-:S07]  /*3c1f0*/  IMAD.MOV.U32 R13, RZ, RZ, R2 ;  /* 0x000000ffff0d7224 */ /* 0x000fce00078e0002 */
[----:B------:R-:W-:Y:S05]  /*3c200*/  WARPSYNC.COLLECTIVE R15, `(.L_x_7245) ;  /* 0x000000000f087348 */ /* 0x000fea0003c00000 */
[----:B------:R0:W1:Y:S02]  /*3c210*/  SHFL.UP P6, R14, R13, R12, R11 ;  /* 0x0400000c0d0e7389 */ /* 0x00006400000c000b */
[----:B01----:R-:W-:Y:S01]  /*3c220*/  ENDCOLLECTIVE ;  /* 0x000000000000791b */ /* 0x003fe20003800000 */
.L_x_7245:
[----:B------:R-:W-:Y:S01]  /*3c230*/  IMAD.MOV.U32 R12, RZ, RZ, 0x8 ;  /* 0x00000008ff0c7424 */ /* 0x000fe200078e00ff */
[----:B------:R-:W-:-:S05]  /*3c240*/  SEL R3, R14, RZ, P3 ;  /* 0x000000ff0e037207 */ /* 0x000fca0001800000 */
[----:B------:R-:W-:-:S04]  /*3c250*/  IMAD.IADD R3, R2, 0x1, R3 ;  /* 0x0000000102037824 */ /* 0x000fc800078e0203 */
[----:B------:R-:W-:-:S07]  /*3c260*/  IMAD.MOV.U32 R13, RZ, RZ, R3 ;  /* 0x000000ffff0d7224 */ /* 0x000fce00078e0003 */
[----:B------:R-:W-:Y:S05]  /*3c270*/  WARPSYNC.COLLECTIVE R15, `(.L_x_7246) ;  /* 0x000000000f087348 */ /* 0x000fea0003c00000 */
[----:B------:R0:W1:Y:S02]  /*3c280*/  SHFL.UP P6, R14, R13, R12, R11 ;  /* 0x0400000c0d0e7389 */ /* 0x00006400000c000b */
[----:B01----:R-:W-:Y:S01]  /*3c290*/  ENDCOLLECTIVE ;  /* 0x000000000000791b */ /* 0x003fe20003800000 */
.L_x_7246:
[----:B------:R-:W-:Y:S01]  /*3c2a0*/  IMAD.MOV.U32 R12, RZ, RZ, 0x10 ;  /* 0x00000010ff0c7424 */ /* 0x000fe200078e00ff */
[----:B------:R-:W-:-:S05]  /*3c2b0*/  SEL R4, R14, RZ, P4 ;  /* 0x000000ff0e047207 */ /* 0x000fca0002000000 */
[----:B------:R-:W-:-:S04]  /*3c2c0*/  IMAD.IADD R4, R3, 0x1, R4 ;  /* 0x0000000103047824 */ /* 0x000fc800078e0204 */
[----:B------:R-:W-:-:S07]  /*3c2d0*/  IMAD.MOV.U32 R13, RZ, RZ, R4 ;  /* 0x000000ffff0d7224 */ /* 0x000fce00078e0004 */
[----:B------:R-:W-:Y:S05]  /*3c2e0*/  WARPSYNC.COLLECTIVE R15, `(.L_x_7247) ;  /* 0x000000000f087348 */ /* 0x000fea0003c00000 */
[----:B------:R0:W1:Y:S02]  /*3c2f0*/  SHFL.UP P6, R14, R13, R12, R11 ;  /* 0x0400000c0d0e7389 */ /* 0x00006400000c000b */
[----:B01----:R-:W-:Y:S01]  /*3c300*/  ENDCOLLECTIVE ;  /* 0x000000000000791b */ /* 0x003fe20003800000 */
.L_x_7247:
        /* <DEDUP_REMOVED lines=8> */
.L_x_7248:
[----:B------:R-:W-:Y:S05]  /*3c390*/  BRA `(.L_x_7249) ;  /* 0xffffff7800cc7947 */ /* 0x000fea000383ffff */
.L_x_6952:
[----:B------:R-:W-:Y:S01]  /*3c3a0*/  BSSY B0, `(.L_x_7250) ;  /* 0x0000006000007945 */ /* 0x000fe20003800000 */
[----:B------:R-:W-:Y:S01]  /*3c3b0*/  PLOP3.LUT P6, PT, P6, PT, PT, 0x8, 0x0 ;  /* 0x000000000000781c */ /* 0x000fe200037ce170 */
[----:B------:R-:W-:-:S12]  /*3c3c0*/  IMAD.MOV.U32 R15, RZ, RZ, -0x1 ;  /* 0xffffffffff0f7424 */ /* 0x000fd800078e00ff */
[----:B01----:R-:W-:Y:S05]  /*3c3d0*/  WARPSYNC.COLLECTIVE R15, `(.L_x_7251) ;  /* 0x000000000f087348 */ /* 0x003fea0003c00000 */
[----:B------:R-:W-:Y:S01]  /*3c3e0*/  VOTE.ANY R14, PT, P6 ;  /* 0x00000000000e7806 */ /* 0x000fe200030e0100 */
[----:B01----:R-:W-:Y:S06]  /*3c3f0*/  ENDCOLLECTIVE ;  /* 0x000000000000791b */ /* 0x003fec0003800000 */
.L_x_7251:
[----:B------:R-:W-:Y:S05]  /*3c400*/  BSYNC B0 ;  /* 0x0000000000007941 */ /* 0x000fea0003800000 */
.L_x_7250:
[----:B------:R-:W-:Y:S02]  /*3c410*/  IMAD.MOV.U32 R2, RZ, RZ, R14 ;  /* 0x000000ffff027224 */ /* 0x000fe400078e000e */
[----:B------:R-:W-:Y:S02]  /*3c420*/  IMAD.MOV.U32 R13, RZ, RZ, R25 ;  /* 0x000000ffff0d7224 */ /* 0x000fe400078e0019 */
[----:B------:R0:W1:Y:S01]  /*3c430*/  POPC R12, R2 ;  /* 0x00000002000c7309 */ /* 0x0000620000000000 */
[----:B------:R-:W-:Y:S02]  /*3c440*/  IMAD.MOV.U32 R11, RZ, RZ, 0x1f ;  /* 0x0000001fff0b7424 */ /* 0x000fe400078e00ff */
[----:B------:R-:W-:-:S07]  /*3c450*/  IMAD.MOV.U32 R15, RZ, RZ, -0x1 ;  /* 0xffffffffff0f7424 */ /* 0x000fce00078e00ff */
[----:B01----:R-:W-:Y:S05]  /*3c460*/  WARPSYNC.COLLECTIVE R15, `(.L_x_7252) ;  /* 0x000000000f087348 */ /* 0x003fea0003c00000 */
[----:B-1----:R1:W2:Y:S02]  /*3c470*/  SHFL.IDX P6, R14, R13, R12, R11 ;  /* 0x0000000c0d0e7389 */ /* 0x0022a400000c000b */
[----:B012---:R-:W-:Y:S01]  /*3c480*/  ENDCOLLECTIVE ;  /* 0x000000000000791b */ /* 0x007fe20003800000 */
.L_x_7252:
[----:B------:R-:W-:Y:S01]  /*3c490*/  IADD3 R27, R12, R27, RZ ;  /* 0x0000001b0c1b7210 */ /* 0x000fe20007ffe0ff */
[----:B------:R-:W-:Y:S02]  /*3c4a0*/  IMAD.MOV.U32 R13, RZ, RZ, R5 ;  /* 0x000000ffff0d7224 */ /* 0x000fe400078e0005 */
[----:B------:R-:W-:-:S07]  /*3c4b0*/  IMAD.MOV.U32 R25, RZ, RZ, R14 ;  /* 0x000000ffff197224 */ /* 0x000fce00078e000e */
[----:B------:R-:W-:Y:S05]  /*3c4c0*/  WARPSYNC.COLLECTIVE R15, `(.L_x_7253) ;  /* 0x000000000f087348 */ /* 0x000fea0003c00000 */
[----:B------:R0:W1:Y:S02]  /*3c4d0*/  SHFL.IDX P6, R14, R13, R12, R11 ;  /* 0x0000000c0d0e7389 */ /* 0x00006400000c000b */
[----:B01----:R-:W-:Y:S01]  /*3c4e0*/  ENDCOLLECTIVE ;  /* 0x000000000000791b */ /* 0x003fe20003800000 */
.L_x_7253:
[----:B------:R-:W-:Y:S01]  /*3c4f0*/  IMAD.MOV.U32 R5, RZ, RZ, R14 ;  /* 0x000000ffff057224 */ /* 0x000fe200078e000e */
[----:B------:R-:W-:Y:S06]  /*3c500*/  BRA `(.L_x_7254) ;  /* 0xffffff7800b07947 */ /* 0x000fec000383ffff */
.L_x_6954:
[----:B------:R-:W-:Y:S01]  /*3c510*/  BSSY B0, `(.L_x_7255) ;  /* 0x0000007000007945 */ /* 0x000fe20003800000 */
[----:B------:R-:W-:Y:S02]  /*3c520*/  IMAD.MOV.U32 R13, RZ, RZ, R3 ;  /* 0x000000ffff0d7224 */ /* 0x000fe400078e0003 */
[----:B------:R-:W-:Y:S02]  /*3c530*/  IMAD.MOV.U32 R11, RZ, RZ, 0x1f ;  /* 0x0000001fff0b7424 */ /* 0x000fe400078e00ff */
[----:B------:R-:W-:-:S07]  /*3c540*/  IMAD.MOV.U32 R15, RZ, RZ, -0x1 ;  /* 0xffffffffff0f7424 */ /* 0x000fce00078e00ff */
[----:B01-34-:R-:W-:Y:S05]  /*3c550*/  WARPSYNC.COLLECTIVE R15, `(.L_x_7256) ;  /* 0x000000000f087348 */ /* 0x01bfea0003c00000 */
[----:B------:R2:W0:Y:S02]  /*3c560*/  SHFL.IDX P6, R14, R13, R12, R11 ;  /* 0x0000000c0d0e7389 */ /* 0x00042400000c000b */
[----:B01234-:R-:W-:Y:S01]  /*3c570*/  ENDCOLLECTIVE ;  /* 0x000000000000791b */ /* 0x01ffe20003800000 */
.L_x_7256:
[----:B------:R-:W-:Y:S05]  /*3c580*/  BSYNC B0 ;  /* 0x0000000000007941 */ /* 0x000fea0003800000 */
.L_x_7255:
[----:B------:R-:W-:Y:S01]  /*3c590*/  IMAD.MOV.U32 R24, RZ, RZ, R14 ;  /* 0x000000ffff187224 */ /* 0x000fe200078e000e */
[----:B------:R-:W-:Y:S06]  /*3c5a0*/  BRA `(.L_x_6953) ;  /* 0xffffff7800a07947 */ /* 0x000fec000383ffff */
.L_x_6960:
[----:B0-----:R0:W1:Y:S02]  /*3c5b0*/  SYNCS.PHASECHK.TRANS64.TRYWAIT P0, [R5+URZ+0x33420], R0 ;  /* 0x03342000050075a7 */ /* 0x001064000800017f */
[----:B-1----:R-:W-:Y:S05]  /*3c5c0*/  @!P0 NANOSLEEP.SYNCS 0x989680 ;  /* 0x009896800000895d */ /* 0x002fea0003900000 */
[----:B------:R-:W1:Y:S02]  /*3c5d0*/  @!P0 SYNCS.PHASECHK.TRANS64 P0, [R5+URZ+0x33420], R0 ;  /* 0x03342000050085a7 */ /* 0x000e64000800007f */
[----:B-1----:R-:W-:Y:S05]  /*3c5e0*/  @!P0 BRA `(.L_x_6960) ;  /* 0xfffffffc00f08947 */ /* 0x002fea000383ffff */
[----:B------:R-:W-:Y:S05]  /*3c5f0*/  BRA `(.L_x_7257) ;  /* 0xffffff8400007947 */ /* 0x000fea000383ffff */
.L_x_6961:
        /* <DEDUP_REMOVED lines=11> */
.L_x_7259:
[----:B------:R-:W-:Y:S05]  /*3c6b0*/  BSYNC B0 ;  /* 0x0000000000007941 */ /* 0x000fea0003800000 */
.L_x_7258:
[----:B------:R-:W-:Y:S05]  /*3c6c0*/  BRA `(.L_x_7260) ;  /* 0xffffff8000e87947 */ /* 0x000fea000383ffff */
.L_x_6962:
[----:B------:R-:W-:Y:S01]  /*3c6d0*/  BSSY B0, `(.L_x_7261) ;  /* 0x0000006000007945 */ /* 0x000fe20003800000 */
[----:B------:R-:W-:-:S07]  /*3c6e0*/  IMAD.MOV.U32 R15, RZ, RZ, -0x1 ;  /* 0xffffffffff0f7424 */ /* 0x000fce00078e00ff */
[----:B0-----:R-:W-:Y:S05]  /*3c6f0*/  WARPSYNC.COLLECTIVE R15, `(.L_x_7262) ;  /* 0x000000000f0c7348 */ /* 0x001fea0003c00000 */
[----:B------:R-:W-:Y:S02]  /*3c700*/  ELECT P6, UR62, PT ;  /* 0x00000000003e782f */ /* 0x000fe400038c0000 */
[----:B------:R-:W-:Y:S01]  /*3c710*/  MOV R14, UR62 ;  /* 0x0000003e000e7c02 */ /* 0x000fe20008000f00 */
[----:B0-----:R-:W-:Y:S10]  /*3c720*/  ENDCOLLECTIVE ;  /* 0x000000000000791b */ /* 0x001ff40003800000 */
.L_x_7262:
[----:B------:R-:W-:Y:S05]  /*3c730*/  BSYNC B0 ;  /* 0x0000000000007941 */ /* 0x000fea0003800000 */
.L_x_7261:
[----:B------:R-:W-:Y:S05]  /*3c740*/  BRA `(.L_x_7263) ;  /* 0xffffff8000dc7947 */ /* 0x000fea000383ffff */
.L_x_6964:
[----:B0-----:R0:W1:Y:S02]  /*3c750*/  SYNCS.PHASECHK.TRANS64.TRYWAIT P1, [R3+URZ+0x33440], R2 ;  /* 0x03344002030075a7 */ /* 0x001064000802017f */
[----:B-1----:R-:W-:Y:S05]  /*3c760*/  @!P1 NANOSLEEP.SYNCS 0x989680 ;  /* 0x009896800000995d */ /* 0x002fea0003900000 */
[----:B------:R-:W1:Y:S02]  /*3c770*/  @!P1 SYNCS.PHASECHK.TRANS64 P1, [R3+URZ+0x33440], R2 ;  /* 0x03344002030095a7 */ /* 0x000e64000802007f */
[----:B-1----:R-:W-:Y:S05]  /*3c780*/  @!P1 BRA `(.L_x_6964) ;  /* 0xfffffffc00f09947 */ /* 0x002fea000383ffff */
[----:B------:R-:W-:Y:S05]  /*3c790*/  BRA `(.L_x_7264) ;  /* 0xffffff8400007947 */ /* 0x000fea000383ffff */
.L_x_6966:
[----:B-1----:R1:W2:Y:S02]  /*3c7a0*/  SYNCS.PHASECHK.TRANS64.TRYWAIT P1, [R33+URZ+0x33440], R0 ;  /* 0x03344000210075a7 */ /* 0x0022a4000802017f */
[----:B--2---:R-:W-:Y:S05]  /*3c7b0*/  @!P1 NANOSLEEP.SYNCS 0x989680 ;  /* 0x009896800000995d */ /* 0x004fea0003900000 */
[----:B------:R-:W2:Y:S02]  /*3c7c0*/  @!P1 SYNCS.PHASECHK.TRANS64 P1, [R33+URZ+0x33440], R0 ;  /* 0x03344000210095a7 */ /* 0x000ea4000802007f */
[----:B--2---:R-:W-:Y:S05]  /*3c7d0*/  @!P1 BRA `(.L_x_6966) ;  /* 0xfffffffc00f09947 */ /* 0x004fea000383ffff */
[----:B------:R-:W-:Y:S05]  /*3c7e0*/  BRA `(.L_x_7265) ;  /* 0xffffff8400107947 */ /* 0x000fea000383ffff */
.L_x_6968:
[----:B--2---:R2:W3:Y:S02]  /*3c7f0*/  SYNCS.PHASECHK.TRANS64.TRYWAIT P1, [R3+URZ+0x33460], R2 ;  /* 0x03346002030075a7 */ /* 0x0044e4000802017f */
[----:B---3--:R-:W-:Y:S05]  /*3c800*/  @!P1 NANOSLEEP.SYNCS 0x989680 ;  /* 0x009896800000995d */ /* 0x008fea0003900000 */
[----:B------:R-:W3:Y:S02]  /*3c810*/  @!P1 SYNCS.PHASECHK.TRANS64 P1, [R3+URZ+0x33460], R2 ;  /* 0x03346002030095a7 */ /* 0x000ee4000802007f */
[----:B---3--:R-:W-:Y:S05]  /*3c820*/  @!P1 BRA `(.L_x_6968) ;  /* 0xfffffffc00f09947 */ /* 0x008fea000383ffff */
[----:B------:R-:W-:Y:S05]  /*3c830*/  BRA `(.L_x_7266) ;  /* 0xffffff84000c7947 */ /* 0x000fea000383ffff */
.L_x_6970:
[----:B---3--:R3:W4:Y:S02]  /*3c840*/  SYNCS.PHASECHK.TRANS64.TRYWAIT P1, [R33+URZ+0x33460], R0 ;  /* 0x03346000210075a7 */ /* 0x008724000802017f */
[----:B----4-:R-:W-:Y:S05]  /*3c850*/  @!P1 NANOSLEEP.SYNCS 0x989680 ;  /* 0x009896800000995d */ /* 0x010fea0003900000 */
[----:B------:R-:W4:Y:S02]  /*3c860*/  @!P1 SYNCS.PHASECHK.TRANS64 P1, [R33+URZ+0x33460], R0 ;  /* 0x03346000210095a7 */ /* 0x000f24000802007f */
[----:B----4-:R-:W-:Y:S05]  /*3c870*/  @!P1 BRA `(.L_x_6970) ;  /* 0xfffffffc00f09947 */ /* 0x010fea000383ffff */
[----:B------:R-:W-:Y:S05]  /*3c880*/  BRA `(.L_x_7267) ;  /* 0xffffff8400087947 */ /* 0x000fea000383ffff */
.L_x_6972:
[----:B----4-:R4:W0:Y:S02]  /*3c890*/  SYNCS.PHASECHK.TRANS64.TRYWAIT P1, [R3+URZ+0x33480], R2 ;  /* 0x03348002030075a7 */ /* 0x010824000802017f */
[----:B0-----:R-:W-:Y:S05]  /*3c8a0*/  @!P1 NANOSLEEP.SYNCS 0x989680 ;  /* 0x009896800000995d */ /* 0x001fea0003900000 */
[----:B------:R-:W0:Y:S02]  /*3c8b0*/  @!P1 SYNCS.PHASECHK.TRANS64 P1, [R3+URZ+0x33480], R2 ;  /* 0x03348002030095a7 */ /* 0x000e24000802007f */
[----:B0-----:R-:W-:Y:S05]  /*3c8c0*/  @!P1 BRA `(.L_x_6972) ;  /* 0xfffffffc00f09947 */ /* 0x001fea000383ffff */
[----:B------:R-:W-:Y:S05]  /*3c8d0*/  BRA `(.L_x_7268) ;  /* 0xffffff8400047947 */ /* 0x000fea000383ffff */
.L_x_7269:
        /* <DEDUP_REMOVED lines=10> */
.L_x_16283:


//--------------------- .text._ZN7cutlass13device_kernelIN5flash11enable_sm90INS1_16FlashAttnFwdSm90INS1_25CollectiveMainloopFwdSm90ILi2EN4cute5tupleIJNS5_1CILi1EEES8_S8_EEENS6_IJNS7_ILi128EEENS7_ILi160EEESA_EEELi128ENS_12float_e4m3_tEfNS_4arch4Sm90ELb0ELb0ELb0ELb0ELb1ELb0ELb0ELb1ELb1ELb1ELb1ELb0EEENS1_21CollectiveEpilogueFwdINS6_IJSA_SA_SB_EEES9_NS_10bfloat16_tESF_Li256ELb0ELb1ELb1ELb1EEENS1_19SingleTileSchedulerILb0ELb1ELb1ELi128EEEEEEEEEvNT_6ParamsE --------------------------
	.section	.text._ZN7cutlass13device_kernelIN5flash11enable_sm90INS1_16FlashAttnFwdSm90INS1_25CollectiveMainloopFwdSm90ILi2EN4cute5tupleIJNS5_1CILi1EEES8_S8_EEENS6_IJNS7_ILi128EEENS7_ILi160EEESA_EEELi128ENS_12float_e4m3_tEfNS_4arch4Sm90ELb0ELb0ELb0ELb0ELb1ELb0ELb0ELb1ELb1ELb1ELb1ELb0EEENS1_21CollectiveEpilogueFwdINS6_IJSA_SA_SB_EEES9_NS_10bfloat16_tESF_Li256ELb0ELb1ELb1ELb1EEENS1_19SingleTileSchedulerILb0ELb1ELb1ELi128EEEEEEEEEvNT_6ParamsE,"ax",@progbits
	.align	128
.text._ZN7cutlass13device_kernelIN5flash11enable_sm90INS1_16FlashAttnFwdSm90INS1_25CollectiveMainloopFwdSm90ILi2EN4cute5tupleIJNS5_1CILi1EEES8_S8_EEENS6_IJNS7_ILi128EEENS7_ILi160EEESA_EEELi128ENS_12float_e4m3_tEfNS_4arch4Sm90ELb0ELb0ELb0ELb0ELb1ELb0ELb0ELb1ELb1ELb1ELb1ELb0EEENS1_21CollectiveEpilogueFwdINS6_IJSA_SA_SB_EEES9_NS_10bfloat16_tESF_Li256ELb0ELb1ELb1ELb1EEENS1_19SingleTileSchedulerILb0ELb1ELb1ELi128EEEEEEEEEvNT_6ParamsE:
        .type           _ZN7cutlass13device_kernelIN5flash11enable_sm90INS1_16FlashAttnFwdSm90INS1_25CollectiveMainloopFwdSm90ILi2EN4cute5tupleIJNS5_1CILi1EEES8_S8_EEENS6_IJNS7_ILi128EEENS7_ILi160EEESA_EEELi128ENS_12float_e4m3_tEfNS_4arch4Sm90ELb0ELb0ELb0ELb0ELb1ELb0ELb0ELb1ELb1ELb1ELb1ELb0EEENS1_21CollectiveEpilogueFwdINS6_IJSA_SA_SB_EEES9_NS_10bfloat16_tESF_Li256ELb0ELb1ELb1ELb1EEENS1_19SingleTileSchedulerILb0ELb1ELb1ELi128EEEEEEEEEvNT_6ParamsE,@function
        .size           _ZN7cutlass13device_kernelIN5flash11enable_sm90INS1_16FlashAttnFwdSm90INS1_25CollectiveMainloopFwdSm90ILi2EN4cute5tupleIJNS5_1CILi1EEES8_S8_EEENS6_IJNS7_ILi128EEENS7_ILi160EEESA_EEELi128ENS_12float_e4m3_tEfNS_4arch4Sm90ELb0ELb0ELb0ELb0ELb1ELb0ELb0ELb1ELb1ELb1ELb1ELb0EEENS1_21CollectiveEpilogueFwdINS6_IJSA_SA_SB_EEES9_NS_10bfloat16_tESF_Li256ELb0ELb1ELb1ELb1EEENS1_19SingleTileSchedulerILb0ELb1ELb1ELi128EEEEEEEEEvNT_6ParamsE,(.L_x_16284 - _ZN7cutlass13device_kernelIN5flash11enable_sm90INS1_16FlashAttnFwdSm90INS1_25CollectiveMainloopFwdSm90ILi2EN4cute5tupleIJNS5_1CILi1EEES8_S8_EEENS6_IJNS7_ILi128EEENS7_ILi160EEESA_EEELi128ENS_12float_e4m3_tEfNS_4arch4Sm90ELb0ELb0ELb0ELb0ELb1ELb0ELb0ELb1ELb1ELb1ELb1ELb0EEENS1_21CollectiveEpilogueFwdINS6_IJSA_SA_SB_EEES9_NS_10bfloat16_tESF_Li256ELb0ELb1ELb1ELb1EEENS1_19SingleTileSchedulerILb0ELb1ELb1ELi128EEEEEEEEEvNT_6ParamsE)
        .other          _ZN7cutlass13device_kernelIN5flash11enable_sm90INS1_16FlashAttnFwdSm90INS1_25CollectiveMainloopFwdSm90ILi2EN4cute5tupleIJNS5_1CILi1EEES8_S8_EEENS6_IJNS7_ILi128EEENS7_ILi160EEESA_EEELi128ENS_12float_e4m3_tEfNS_4arch4Sm90ELb0ELb0ELb0ELb0ELb1ELb0ELb0ELb1ELb1ELb1ELb1ELb0EEENS1_21CollectiveEpilogueFwdINS6_IJSA_SA_SB_EEES9_NS_10bfloat16_tESF_Li256ELb0ELb1ELb1ELb1EEENS1_19SingleTileSchedulerILb0ELb1ELb1ELi128EEEEEEEEEvNT_6ParamsE,@"STO_CUDA_ENTRY STV_DEFAULT"
_ZN7cutlass13device_kernelIN5flash11enable_sm90INS1_16FlashAttnFwdSm90INS1_25CollectiveMainloopFwdSm90ILi2EN4cute5tupleIJNS5_1CILi1EEES8_S8_EEENS6_IJNS7_ILi128EEENS7_ILi160EEESA_EEELi128ENS_12float_e4m3_tEfNS_4arch4Sm90ELb0ELb0ELb0ELb0ELb1ELb0ELb0ELb1ELb1ELb1ELb1ELb0EEENS1_21CollectiveEpilogueFwdINS6_IJSA_SA_SB_EEES9_NS_10bfloat16_tESF_Li256ELb0ELb1ELb1ELb1EEENS1_19SingleTileSchedulerILb0ELb1ELb1ELi128EEEEEEEEEvNT_6ParamsE:
[----:B------:R-:W0:Y:S02]  /*0000*/  LDC R1, c[0x0][0x28] ;  /* 0x00000a00ff017b82 */ /* 0x000e240000000800 */
[----:B0-----:R-:W-:Y:S01]  /*0010*/  VIADD R1, R1, 0xfffffff0 ;  /* 0xfffffff001017836 */ /* 0x001fe20000000000 */
[----:B------:R-:W0:Y:S01]  /*0020*/  S2R R16, SR_TID.X ;  /* 0x0000000000107919 */ /* 0x000e220000002100 */
[----:B------:R-:W-:Y:S01]  /*0030*/  ELECT P0, URZ, PT ;  /* 0x00000000003f782f */ /* 0x000fe20003800000 */
[----:B------:R-:W-:Y:S01]  /*0040*/  UMOV UR4, 0x80 ;  /* 0x0000008000047882 */ /* 0x000fe20000000000 */
[----:B------:R-:W-:Y:S01]  /*0050*/  UMOV UR7, 0x100 ;  /* 0x0000010000077882 */ /* 0x000fe20000000000 */
[----:B0-----:R-:W-:-:S05]  /*0060*/  SHF.R.U32.HI R0, RZ, 0x5, R16 ;  /* 0x00000005ff007819 */ /* 0x001fca0000011610 */
[----:B------:R-:W0:Y:S02]  /*0070*/  SHFL.IDX PT, R2, R0, RZ, 0x1f ;  /* 0x00001fff00027589 */ /* 0x000e2400000e0000 */
[C---:B0-----:R-:W-:Y:S02]  /*0080*/  ISETP.NE.OR P0, PT, R2.reuse, RZ, !P0 ;  /* 0x000000ff0200720c */ /* 0x041fe40004705670 */
[----:B------:R-:W-:Y:S02]  /*0090*/  ISETP.NE.AND P1, PT, R2, RZ, PT ;  /* 0x000000ff0200720c */ /* 0x000fe40003f25270 */
[----:B------:R-:W-:-:S05]  /*00a0*/  SHF.R.U32.HI R2, RZ, 0x7, R16 ;  /* 0x00000007ff027819 */ /* 0x000fca0000011610 */
[----:B------:R0:W1:Y:S04]  /*00b0*/  SHFL.IDX PT, R4, R2, RZ, 0x1f ;  /* 0x00001fff02047589 */ /* 0x00006800000e0000 */
[----:B------:R-:W-:Y:S01]  /*00c0*/  VOTEU.ALL UP0, P0 ;  /* 0x00000000003f7886 */ /* 0x000fe20000000000 */
[----:B------:R-:W-:-:S04]  /*00d0*/  VOTEU.ALL UP1, P0 ;  /* 0x00000000003f7886 */ /* 0x000fc80000020000 */
[----:B------:R-:W2:Y:S01]  /*00e0*/  @!UP0 S2UR UR8, SR_CgaCtaId ;  /* 0x00000000000889c3 */ /* 0x000ea20000008800 */
[----:B------:R-:W-:Y:S01]  /*00f0*/  @!UP0 UMOV UR6, 0x400 ;  /* 0x0000040000068882 */ /* 0x000fe20000000000 */
[----:B------:R-:W-:-:S04]  /*0100*/  @!UP0 UIADD3 UR4, -UR4, 0x100000, URZ ;  /* 0x0010000004048890 */ /* 0x000fc8000fffe13f */
[----:B------:R-:W-:Y:S02]  /*0110*/  @!UP0 USHF.L.U32 UR5, UR4, 0xb, URZ ;  /* 0x0000000b04058899 */ /* 0x000fe4000800063f */
[----:B------:R-:W-:Y:S02]  /*0120*/  @!UP0 USHF.L.U32 UR4, UR4, 0x1, URZ ;  /* 0x0000000104048899 */ /* 0x000fe4000800063f */
[----:B--2---:R-:W-:Y:S02]  /*0130*/  @!UP0 ULEA UR8, UR8, UR6, 0x18 ;  /* 0x0000000608088291 */ /* 0x004fe4000f8ec03f */
[----:B------:R-:W-:-:S04]  /*0140*/  @!UP0 UIADD3 UR6, -UR7, 0x100000, URZ ;  /* 0x0010000007068890 */ /* 0x000fc8000fffe13f */
[----:B------:R-:W-:Y:S02]  /*0150*/  @!UP0 USHF.L.U32 UR7, UR6, 0xb, URZ ;  /* 0x0000000b06078899 */ /* 0x000fe4000800063f */
[----:B------:R-:W-:Y:S01]  /*0160*/  @!UP0 USHF.L.U32 UR6, UR6, 0x1, URZ ;  /* 0x0000000106068899 */ /* 0x000fe2000800063f */
[----:B------:R-:W-:-:S05]  /*0170*/  VOTEU.ALL UP0, P0 ;  /* 0x00000000003f7886 */ /* 0x000fca0000000000 */
[----:B------:R0:W2:Y:S06]  /*0180*/  @!UP0 SYNCS.EXCH.64 URZ, [UR8+0x22800], UR4 ;  /* 0x02280004083f85b2 */ /* 0x0000ac0008000100 */
[----:B------:R0:W3:Y:S02]  /*0190*/  @!UP1 SYNCS.EXCH.64 URZ, [UR8+0x22820], UR6 ;  /* 0x02282006083f95b2 */ /* 0x0000e40008000100 */
[----:B01----:R-:W-:Y:S05]  /*01a0*/  @P1 BRA `(.L_x_7270) ;  /* 0x0000000000481947 */ /* 0x003fea0003800000 */
        /* <DEDUP_REMOVED lines=14> */
[----:B------:R0:W4:Y:S01]  /*0290*/  SYNCS.EXCH.64 URZ, [UR8+0x22840], UR6 ;  /* 0x02284006083f75b2 */ /* 0x0001220008000100 */
[----:B------:R0:W0:Y:S01]  /*02a0*/  SYNCS.EXCH.64 URZ, [UR8+0x22838], UR4 ;  /* 0x02283804083f75b2 */ /* 0x0000220008000100 */
[----:B------:R0:W0:Y:S01]  /*02b0*/  SYNCS.EXCH.64 URZ, [UR8+0x22848], UR6 ;  /* 0x02284806083f75b2 */ /* 0x0000220008000100 */
[----:B------:R-:W-:Y:S01]  /*02c0*/  NOP ;  /* 0x0000000000007918 */ /* 0x000fe20000000000 */
.L_x_7270:
[----:B------:R-:W5:Y:S01]  /*02d0*/  SHFL.IDX PT, R3, R0, RZ, 0x1f ;  /* 0x00001fff00037589 */ /* 0x000f6200000e0000 */
[----:B------:R-:W-:Y:S01]  /*02e0*/  NOP ;  /* 0x0000000000007918 */ /* 0x000fe20000000000 */
[----:B-----5:R-:W-:-:S13]  /*02f0*/  ISETP.NE.AND P0, PT, R3, RZ, PT ;  /* 0x000000ff0300720c */ /* 0x020fda0003f05270 */
        /* <DEDUP_REMOVED lines=17> */
[----:B------:R0:W0:Y:S01]  /*0410*/  SYNCS.EXCH.64 URZ, [UR8+0x22868], UR6 ;  /* 0x02286806083f75b2 */ /* 0x0000220008000100 */
[----:B------:R-:W-:Y:S01]  /*0420*/  NOP ;  /* 0x0000000000007918 */ /* 0x000fe20000000000 */
.L_x_7271:
[----:B------:R-:W5:Y:S01]  /*0430*/  SHFL.IDX PT, R3, R0, RZ, 0x1f ;  /* 0x00001fff00037589 */ /* 0x000f6200000e0000 */
[----:B------:R-:W-:Y:S01]  /*0440*/  NOP ;  /* 0x0000000000007918 */ /* 0x000fe20000000000 */
[----:B-----5:R-:W-:-:S13]  /*0450*/  ISETP.NE.AND P0, PT, R3, RZ, PT ;  /* 0x000000ff0300720c */ /* 0x020fda0003f05270 */
        /* <DEDUP_REMOVED lines=13> */
[----:B------:R0:W0:Y:S01]  /*0530*/  SYNCS.EXCH.64 URZ, [UR6+0x22888], UR4 ;  /* 0x02288804063f75b2 */ /* 0x0000220008000100 */
[----:B------:R-:W-:Y:S01]  /*0540*/  NOP ;  /* 0x0000000000007918 */ /* 0x000fe20000000000 */
.L_x_7272:
        /* <DEDUP_REMOVED lines=22> */
.L_x_7273:
[----:B------:R-:W5:Y:S01]  /*06b0*/  SHFL.IDX PT, R3, R0, RZ, 0x1f ;  /* 0x00001fff00037589 */ /* 0x000f6200000e0000 */
[----:B------:R-:W-:Y:S01]  /*06c0*/  R2UR UR9, R4 ;  /* 0x00000000040972ca */ /* 0x000fe200000e0000 */
        /* <DEDUP_REMOVED lines=21> */
.L_x_7274:
[----:B------:R-:W-:Y:S01]  /*0820*/  UISETP.NE.AND UP0, UPT, UR9, URZ, UPT ;  /* 0x0000003f0900728c */ /* 0x000fe2000bf05270 */
[----:B------:R-:W-:Y:S01]  /*0830*/  NOP ;  /* 0x0000000000007918 */ /* 0x000fe20000000000 */
[----:B------:R-:W-:Y:S01]  /*0840*/  UMOV UR36, 0x1 ;  /* 0x0000000100247882 */ /* 0x000fe20000000000 */
[----:B------:R-:W-:Y:S01]  /*0850*/  ULDC.64 UR48, c[0x0][0x208] ;  /* 0x0000820000307ab9 */ /* 0x000fe20000000a00 */
[----:B------:R-:W-:Y:S01]  /*0860*/  USEL UR36, UR36, 0x2, !UP0 ;  /* 0x0000000224247887 */ /* 0x000fe2000c000000 */
[----:B------:R-:W-:Y:S01]  /*0870*/  BSSY B6, `(.L_x_7275) ;  /* 0x0000e76000067945 */ /* 0x000fe20003800000 */
[----:B01234-:R-:W-:Y:S01]  /*0880*/  BAR.SYNC.DEFER_BLOCKING 0x0 ;  /* 0x0000000000007b1d */ /* 0x01ffe20000010000 */
[----:B------:R-:W-:-:S13]  /*0890*/  PLOP3.LUT P0, PT, PT, PT, UP0, 0x80, 0x0 ;  /* 0x000000000000781c */ /* 0x000fda0003f0f008 */
[----:B------:R-:W-:Y:S05]  /*08a0*/  @!P0 BRA `(.L_x_7276) ;  /* 0x0000009400c88947 */ /* 0x000fea0003800000 */
.L_x_7277:
[----:B------:R-:W-:-:S08]  /*08b0*/  NOP ;  /* 0x0000000000007918 */ /* 0x000fd00000000000 */
[----:B------:R-:W0:Y:S02]  /*08c0*/  USETMAXREG.TRY_ALLOC.CTAPOOL UP0, 0xe8 ;  /* 0x000000e8000079c8 */ /* 0x000e240008000600 */
[----:B0-----:R-:W-:-:S13]  /*08d0*/  PLOP3.LUT P0, PT, PT, PT, UP0, 0x80, 0x0 ;  /* 0x000000000000781c */ /* 0x001fda0003f0f008 */
[----:B------:R-:W-:Y:S05]  /*08e0*/  @!P0 BRA `(.L_x_7277) ;  /* 0xfffffffc00f08947 */ /* 0x000fea000383ffff */
[----:B------:R-:W0:Y:S01]  /*08f0*/  S2UR UR6, SR_CTAID.Y ;  /* 0x00000000000679c3 */ /* 0x000e220000002600 */
        /* <DEDUP_REMOVED lines=82> */
[----:B------:R-:W-:Y:S01]  /*0e20*/  MOV R7, UR7 ;  /* 0x0000000700077c02 */ /* 0x000fe20008000f00 */
[----:B------:R-:W-:Y:S01]  /*0e30*/  ULOP3.LUT UR7, UR7, UR8, URZ, 0x3c, !UPT ;  /* 0x0000000807077292 */ /* 0x000fe2000f8e3c3f */
[----:B------:R-:W-:Y:S02]  /*0e40*/  R2UR UR11, R4 ;  /* 0x00000000040b72ca */ /* 0x000fe400000e0000 */
[----:B------:R-:W-:Y:S02]  /*0e50*/  IABS R7, R7 ;  /* 0x0000000700077213 */ /* 0x000fe40000000000 */
[----:B------:R-:W-:-:S03]  /*0e60*/  IABS R8, R6 ;  /* 0x0000000600087213 */ /* 0x000fc60000000000 */
        /* <DEDUP_REMOVED lines=24> */
.L_x_7279:
[----:B------:R-:W-:Y:S01]  /*0ff0*/  UIMAD UR39, UR39, UR4, URZ ;  /* 0x00000004272772a4 */ /* 0x000fe2000f8e023f */
[----:B------:R-:W-:Y:S02]  /*1000*/  IMAD.U32 R4, RZ, RZ, UR6 ;  /* 0x00000006ff047e24 */ /* 0x000fe4000f8e00ff */
[----:B-----5:R-:W-:Y:S01]  /*1010*/  FMUL.FTZ R0, R3, R0 ;  /* 0x0000000003007220 */ /* 0x020fe20000410000 */
[----:B------:R-:W-:Y:S01]  /*1020*/  IMAD.U32 R5, RZ, RZ, UR4 ;  /* 0x00000004ff057e24 */ /* 0x000fe2000f8e00ff */
[----:B------:R-:W-:Y:S01]  /*1030*/  ULDC UR4, c[0x0][0x988] ;  /* 0x0002620000047ab9 */ /* 0x000fe20000000800 */
[----:B------:R-:W-:Y:S02]  /*1040*/  VIADD R16, R16, 0xffffff80 ;  /* 0xffffff8010107836 */ /* 0x000fe40000000000 */
[----:B------:R-:W-:Y:S01]  /*1050*/  FMUL.FTZ R0, R0, UR4 ;  /* 0x0000000400007c20 */ /* 0x000fe20008410000 */
[----:B------:R-:W-:Y:S01]  /*1060*/  PLOP3.LUT P0, PT, PT, PT, PT, 0x80, 0x0 ;  /* 0x000000000000781c */ /* 0x000fe20003f0f070 */
[----:B------:R-:W-:Y:S01]  /*1070*/  IMAD.MOV.U32 R3, RZ, RZ, RZ ;  /* 0x000000ffff037224 */ /* 0x000fe200078e00ff */
[----:B------:R-:W-:-:S02]  /*1080*/  VIADDMNMX R4, R5, UR39, R4, PT ;  /* 0x0000002705047c46 */ /* 0x000fc4000b800104 */
[----:B------:R-:W-:Y:S02]  /*1090*/  CS2R R30, SRZ ;  /* 0x00000000001e7805 */ /* 0x000fe4000001ff00 */
[----:B------:R-:W-:Y:S01]  /*10a0*/  R2UR UR40, R0 ;  /* 0x00000000002872ca */ /* 0x000fe200000e0000 */
[----:B------:R-:W-:Y:S01]  /*10b0*/  IMAD.MOV.U32 R0, RZ, RZ, RZ ;  /* 0x000000ffff007224 */ /* 0x000fe200078e00ff */
[----:B------:R-:W-:Y:S02]  /*10c0*/  R2UR UR45, R4 ;  /* 0x00000000042d72ca */ /* 0x000fe400000e0000 */
        /* <DEDUP_REMOVED lines=8> */
[----:B------:R-:W-:Y:S02]  /*1150*/  MOV R44, RZ ;  /* 0x000000ff002c7202 */ /* 0x000fe40000000f00 */
[----:B------:R-:W-:Y:S02]  /*1160*/  CS2R R12, SRZ ;  /* 0x00000000000c7805 */ /* 0x000fe4000001ff00 */
[----:B------:R-:W-:Y:S02]  /*1170*/  CS2R R46, SRZ ;  /* 0x00000000002e7805 */ /* 0x000fe4000001ff00 */
[----:B------:R-:W-:Y:S01]  /*1180*/  CS2R R42, SRZ ;  /* 0x00000000002a7805 */ /* 0x000fe2000001ff00 */
[----:B------:R-:W-:Y:S01]  /*1190*/  UISETP.GT.AND UP0, UPT, UR45, UR39, UPT ;  /* 0x000000272d00728c */ /* 0x000fe2000bf04270 */
[----:B------:R-:W-:Y:S01]  /*11a0*/  IMAD.MOV.U32 R41, RZ, RZ, RZ ;  /* 0x000000ffff297224 */ /* 0x000fe200078e00ff */
[----:B------:R-:W-:Y:S01]  /*11b0*/  CS2R R14, SRZ ;  /* 0x00000000000e7805 */ /* 0x000fe2000001ff00 */
[----:B------:R-:W-:Y:S01]  /*11c0*/  IMAD.MOV.U32 R52, RZ, RZ, RZ ;  /* 0x000000ffff347224 */ /* 0x000fe200078e00ff */
[----:B------:R-:W-:-:S02]  /*11d0*/  CS2R R54, SRZ ;  /* 0x0000000000367805 */ /* 0x000fc4000001ff00 */
[----:B------:R-:W-:Y:S02]  /*11e0*/  CS2R R50, SRZ ;  /* 0x0000000000327805 */ /* 0x000fe4000001ff00 */
[----:B------:R-:W-:Y:S01]  /*11f0*/  PLOP3.LUT P1, PT, PT, PT, UP0, 0x80, 0x0 ;  /* 0x000000000000781c */ /* 0x000fe20003f2f008 */
        /* <DEDUP_REMOVED lines=14> */
[----:B------:R-:W-:Y:S01]  /*12e0*/  CS2R R74, SRZ ;  /* 0x00000000004a7805 */ /* 0x000fe2000001ff00 */
[----:B------:R-:W-:Y:S01]  /*12f0*/  IMAD.MOV.U32 R73, RZ, RZ, RZ ;  /* 0x000000ffff497224 */ /* 0x000fe200078e00ff */
[----:B------:R-:W-:Y:S01]  /*1300*/  MOV R84, RZ ;  /* 0x000000ff00547202 */ /* 0x000fe20000000f00 */
[----:B------:R-:W-:Y:S01]  /*1310*/  IMAD.MOV.U32 R24, RZ, RZ, RZ ;  /* 0x000000ffff187224 */ /* 0x000fe200078e00ff */
        /* <DEDUP_REMOVED lines=30> */
[----:B------:R-:W-:Y:S01]  /*1500*/  IMAD.U32 R10, RZ, RZ, UR6 ;  /* 0x00000006ff0a7e24 */ /* 0x000fe2000f8e00ff */
[----:B------:R-:W-:Y:S01]  /*1510*/  MOV R8, 0x70 ;  /* 0x0000007000087802 */ /* 0x000fe20000000f00 */
[----:B------:R-:W-:Y:S02]  /*1520*/  IMAD.U32 R6, RZ, RZ, UR4 ;  /* 0x00000004ff067e24 */ /* 0x000fe4000f8e00ff */
[----:B------:R-:W-:-:S02]  /*1530*/  IMAD.U32 R7, RZ, RZ, UR5 ;  /* 0x00000005ff077e24 */ /* 0x000fc4000f8e00ff */
[----:B------:R-:W-:Y:S02]  /*1540*/  IMAD.U32 R11, RZ, RZ, UR7 ;  /* 0x00000007ff0b7e24 */ /* 0x000fe4000f8e00ff */
[----:B------:R-:W-:Y:S02]  /*1550*/  IMAD.MOV.U32 R12, RZ, RZ, 0x1 ;  /* 0x00000001ff0c7424 */ /* 0x000fe400078e00ff */
[----:B0-----:R-:W-:-:S07]  /*1560*/  IMAD.MOV.U32 R13, RZ, RZ, RZ ;  /* 0x000000ffff0d7224 */ /* 0x001fce00078e00ff */
[----:B------:R-:W-:-:S07]  /*1570*/  LEPC R20, `(.L_x_7281) ;  /* 0x000000001014794e */ /* 0x000fce0000000000 */
[----:B-1----:R-:W-:Y:S05]  /*1580*/  CALL.ABS.NOINC R14 ;  /* 0x000000000e007343 */ /* 0x002fea0003c00000 */
.L_x_7281:
[----:B------:R-:W-:-:S04]  /*1590*/  SHF.L.U32 R0, RZ, 0x1f, RZ ;  /* 0x0000001fff007819 */ /* 0x000fc800000006ff */
[----:B------:R-:W0:Y:S02]  /*15a0*/  SYNCS.PHASECHK.TRANS64.TRYWAIT P0, [UR41+0x22800], R0 ;  /* 0x02280000ff0075a7 */ /* 0x000e240008000169 */
[----:B0-----:R-:W-:Y:S05]  /*15b0*/  @!P0 BRA `(.L_x_7282) ;  /* 0x000000d8008c8947 */ /* 0x001fea0003800000 */
.L_x_7364:
[----:B------:R-:W-:-:S06]  /*15c0*/  ULOP3.LUT UR4, UR36, 0x1, URZ, 0xfc, !UPT ;  /* 0x0000000124047892 */ /* 0x000fcc000f8efc3f */
[----:B0-----:R-:W-:-:S05]  /*15d0*/  IMAD.U32 R3, RZ, RZ, UR4 ;  /* 0x00000004ff037e24 */ /* 0x001fca000f8e00ff */
[----:B------:R-:W-:-:S13]  /*15e0*/  ISETP.NE.AND P0, PT, R3, 0x3, PT ;  /* 0x000000030300780c */ /* 0x000fda0003f05270 */
[----:B------:R-:W-:Y:S05]  /*15f0*/  @!P0 BRA `(.L_x_7283) ;  /* 0x0000000000048947 */ /* 0x000fea0003800000 */
[----:B------:R-:W-:Y:S01]  /*1600*/  BPT.TRAP 0x1 ;  /* 0x000000040000795c */ /* 0x000fe20000300000 */
.L_x_7283:
[----:B------:R0:W1:Y:S01]  /*1610*/  SYNCS.PHASECHK.TRANS64.TRYWAIT P1, [UR41+0x22830], R0 ;  /* 0x02283000ff0075a7 */ /* 0x0000620008020169 */
[----:B------:R-:W-:Y:S05]  /*1620*/  @!P0 BRA `(.L_x_7284) ;  /* 0x0000000000048947 */ /* 0x000fea0003800000 */
[----:B------:R-:W-:Y:S01]  /*1630*/  BPT.TRAP 0x1 ;  /* 0x000000040000795c */ /* 0x000fe20000300000 */
.L_x_7284:
[----:B------:R-:W-:Y:S02]  /*1640*/  IMAD.U32 R4, RZ, RZ, UR47 ;  /* 0x0000002fff047e24 */ /* 0x000fe4000f8e00ff */
[----:B------:R-:W-:Y:S01]  /*1650*/  IMAD.MOV.U32 R3, RZ, RZ, RZ ;  /* 0x000000ffff037224 */ /* 0x000fe200078e00ff */
[----:B-1----:R-:W-:Y:S06]  /*1660*/  @P1 BRA `(.L_x_7285) ;  /* 0x0000000000081947 */ /* 0x002fec0003800000 */
[----:B------:R-:W1:Y:S02]  /*1670*/  SYNCS.PHASECHK.TRANS64.TRYWAIT P1, [UR41+0x22830], R0 ;  /* 0x02283000ff0075a7 */ /* 0x000e640008020169 */
[----:B-1----:R-:W-:Y:S05]  /*1680*/  @!P1 BRA `(.L_x_7286) ;  /* 0x000000d800709947 */ /* 0x002fea0003800000 */
.L_x_7285:
[----:B------:R-:W-:Y:S05]  /*1690*/  WARPSYNC.ALL ;  /* 0x0000000000007948 */ /* 0x000fea0003800000 */
[----:B------:R-:W-:Y:S01]  /*16a0*/  IMAD.MOV.U32 R25, RZ, RZ, RZ ;  /* 0x000000ffff197224 */ /* 0x000fe200078e00ff */
[----:B------:R-:W-:Y:S01]  /*16b0*/  LOP3.LUT R4, R4, 0x10000, RZ, 0xfc, !PT ;  /* 0x0001000004047812 */ /* 0x000fe200078efcff */
[----:B-1----:R-:W-:Y:S01]  /*16c0*/  IMAD.MOV.U32 R5, RZ, RZ, 0x40000040 ;  /* 0x40000040ff057424 */ /* 0x002fe200078e00ff */
        /* <DEDUP_REMOVED lines=50> */
[----:B------:R-:W-:-:S03]  /*19f0*/  UIADD3 UR32, UR12, 0x6, URZ ;  /* 0x000000060c207890 */ /* 0x000fc6000fffe03f */
[----:B------:R-:W-:Y:S01]  /*1a00*/  UMOV UR4, UR24 ;  /* 0x0000001800047c82 */ /* 0x000fe20008000000 */
[----:B------:R-:W-:Y:S01]  /*1a10*/  UMOV UR8, UR24 ;  /* 0x0000001800087c82 */ /* 0x000fe20008000000 */
        /* <DEDUP_REMOVED lines=85> */
.L_x_7287:
[----:B------:R-:W-:Y:S01]  /*1f70*/  LOP3.LUT R17, R17, 0xffffff80, RZ, 0xc0, !PT ;  /* 0xffffff8011117812 */ /* 0x000fe200078ec0ff */
[----:B------:R-:W-:Y:S01]  /*1f80*/  IMAD.MOV.U32 R7, RZ, RZ, -0x2 ;  /* 0xfffffffeff077424 */ /* 0x000fe200078e00ff */
[----:B------:R-:W-:Y:S01]  /*1f90*/  P2R R18, PR, RZ, 0x1 ;  /* 0x00000001ff127803 */ /* 0x000fe20000000000 */
[----:B------:R-:W-:Y:S02]  /*1fa0*/  UIADD3 UR50, UR45, -0x2, URZ ;  /* 0xfffffffe2d327890 */ /* 0x000fe4000fffe03f */
[----:B------:R-:W-:Y:S01]  /*1fb0*/  IMAD.IADD R17, R16, 0x1, -R17 ;  /* 0x0000000110117824 */ /* 0x000fe200078e0a11 */
[----:B------:R-:W-:Y:S02]  /*1fc0*/  UIADD3 UR4, UR41, 0x22840, URZ ;  /* 0x0002284029047890 */ /* 0x000fe4000fffe03f */
[----:B------:R-:W-:Y:S02]  /*1fd0*/  UISETP.GE.AND UP0, UPT, UR50, UR39, UPT ;  /* 0x000000273200728c */ /* 0x000fe4000bf06270 */
[----:B0-----:R-:W-:Y:S01]  /*1fe0*/  SHF.R.S32.HI R0, RZ, 0x1f, R17 ;  /* 0x0000001fff007819 */ /* 0x001fe20000011411 */
[----:B------:R-:W-:-:S03]  /*1ff0*/  UPRMT UR4, UR44, 0x654, UR4 ;  /* 0x000006542c047896 */ /* 0x000fc60008000004 */
[----:B------:R-:W-:-:S04]  /*2000*/  LEA.HI R0, R0, R17, RZ, 0x2 ;  /* 0x0000001100007211 */ /* 0x000fc800078f10ff */
[----:B------:R-:W-:Y:S02]  /*2010*/  LOP3.LUT R0, R0, 0x7ffffffc, RZ, 0xc0, !PT ;  /* 0x7ffffffc00007812 */ /* 0x000fe400078ec0ff */
[----:B------:R-:W-:Y:S02]  /*2020*/  SYNCS.ARRIVE.TRANS64.RED.A1T0 RZ, [UR4], RZ ;  /* 0x000000ffffff79a7 */ /* 0x000fe40008100404 */
[----:B------:R-:W-:-:S05]  /*2030*/  IADD3 R0, R17, -R0, RZ ;  /* 0x8000000011007210 */ /* 0x000fca0007ffe0ff */
[----:B------:R-:W-:Y:S02]  /*2040*/  IMAD R0, R0, R7, 0xa0 ;  /* 0x000000a000007424 */ /* 0x000fe400078e0207 */
[----:B------:R-:W-:Y:S01]  /*2050*/  IMAD.U32 R7, RZ, RZ, UR45 ;  /* 0x0000002dff077e24 */ /* 0x000fe2000f8e00ff */
[----:B------:R-:W0:Y:S01]  /*2060*/  S2UR UR45, SR_CgaCtaId ;  /* 0x00000000002d79c3 */ /* 0x000e220000008800 */
        /* <DEDUP_REMOVED lines=113> */
[C---:B------:R-:W-:Y:S02]  /*2780*/  ISETP.GT.AND P0, PT, R7.reuse, 0x79, PT ;  /* 0x000000790700780c */ /* 0x040fe40003f04270 */
        /* <DEDUP_REMOVED lines=9> */
[----:B------:R-:W-:Y:S02]  /*2820*/  FSEL R61, R29, -INF , P0 ;  /* 0xff8000001d3d7808 */ /* 0x000fe40000000000 */
[----:B------:R-:W-:Y:S02]  /*2830*/  P2R R15, PR, RZ, 0x1 ;  /* 0x00000001ff0f7803 */ /* 0x000fe40000000000 */
[C---:B------:R-:W-:Y:S02]  /*2840*/  ISETP.GT.AND P5, PT, R7.reuse, 0x80, PT ;  /* 0x000000800700780c */ /* 0x040fe40003fa4270 */
[----:B------:R-:W-:Y:S02]  /*2850*/  FMNMX.FTZ R9, R6, R9, !PT ;  /* 0x0000000906097209 */ /* 0x000fe40007810000 */
[----:B------:R-:W-:Y:S02]  /*2860*/  ISETP.GT.AND P0, PT, R7, 0x80, PT ;  /* 0x000000800700780c */ /* 0x000fe40003f04270 */
[----:B------:R-:W-:-:S02]  /*2870*/  FSEL R64, R28, -INF , P5 ;  /* 0xff8000001c407808 */ /* 0x000fc40002800000 */
[----:B------:R-:W-:Y:S02]  /*2880*/  FMNMX.FTZ R9, R44, R9, !PT ;  /* 0x000000092c097209 */ /* 0x000fe40007810000 */
[----:B------:R-:W-:Y:S02]  /*2890*/  FSEL R30, R30, -INF , P0 ;  /* 0xff8000001e1e7808 */ /* 0x000fe40000000000 */
[----:B------:R-:W-:Y:S02]  /*28a0*/  ISETP.NE.AND P0, PT, R15, RZ, PT ;  /* 0x000000ff0f00720c */ /* 0x000fe40003f05270 */
[----:B------:R-:W-:Y:S02]  /*28b0*/  FMNMX.FTZ R15, R94, R95, !PT ;  /* 0x0000005f5e0f7209 */ /* 0x000fe40007810000 */
[----:B------:R-:W-:Y:S02]  /*28c0*/  FSEL R54, R54, -INF , P1 ;  /* 0xff80000036367808 */ /* 0x000fe40000800000 */
[----:B------:R-:W-:-:S02]  /*28d0*/  ISETP.GT.AND P1, PT, R7, 0x88, PT ;  /* 0x000000880700780c */ /* 0x000fc40003f24270 */
[----:B------:R-:W-:Y:S02]  /*28e0*/  FMNMX.FTZ R0, R64, R9, !PT ;  /* 0x0000000940007209 */ /* 0x000fe40007810000 */
[----:B------:R-:W-:Y:S02]  /*28f0*/  FMNMX.FTZ R16, R98, R15, !PT ;  /* 0x0000000f62107209 */ /* 0x000fe40007810000 */
[----:B------:R-:W-:Y:S02]  /*2900*/  FSEL R55, R55, -INF , P2 ;  /* 0xff80000037377808 */ /* 0x000fe40001000000 */
[----:B------:R-:W-:Y:S02]  /*2910*/  ISETP.GT.AND P2, PT, R7, 0x89, PT ;  /* 0x000000890700780c */ /* 0x000fe40003f44270 */
[----:B------:R-:W-:Y:S02]  /*2920*/  FSEL R68, R32, -INF , P1 ;  /* 0xff80000020447808 */ /* 0x000fe40000800000 */
[----:B------:R-:W-:-:S02]  /*2930*/  FMNMX.FTZ R9, R61, R0, !PT ;  /* 0x000000003d097209 */ /* 0x000fc40007810000 */
        /* <DEDUP_REMOVED lines=14> */
[----:B------:R-:W-:Y:S02]  /*2a20*/  FSEL R31, R31, -INF , P0 ;  /* 0xff8000001f1f7808 */ /* 0x000fe40000000000 */
[----:B------:R-:W-:Y:S02]  /*2a30*/  ISETP.NE.AND P0, PT, R18, RZ, PT ;  /* 0x000000ff1200720c */ /* 0x000fe40003f05270 */
[----:B------:R-:W-:Y:S02]  /*2a40*/  FMNMX.FTZ R18, R106, R17, !PT ;  /* 0x000000116a127209 */ /* 0x000fe40007810000 */
[----:B------:R-:W-:-:S02]  /*2a50*/  FSEL R57, R40, -INF , P5 ;  /* 0xff80000028397808 */ /* 0x000fc40002800000 */
[----:B------:R-:W-:Y:S02]  /*2a60*/  FMNMX.FTZ R0, R65, R0, !PT ;  /* 0x0000000041007209 */ /* 0x000fe40007810000 */
[----:B------:R-:W-:Y:S02]  /*2a70*/  ISETP.GT.AND P6, PT, R7, 0x99, PT ;  /* 0x000000990700780c */ /* 0x000fe40003fc4270 */
[----:B------:R-:W-:Y:S02]  /*2a80*/  FMNMX.FTZ R17, R107, R18, !PT ;  /* 0x000000126b117209 */ /* 0x000fe40007810000 */
[----:B------:R-:W-:Y:S02]  /*2a90*/  FSEL R56, R41, -INF , P6 ;  /* 0xff80000029387808 */ /* 0x000fe40003000000 */
[----:B------:R-:W-:Y:S02]  /*2aa0*/  FMNMX.FTZ R9, R57, R0, !PT ;  /* 0x0000000039097209 */ /* 0x000fe40007810000 */
[----:B------:R-:W-:-:S02]  /*2ab0*/  FMNMX.FTZ R18, R78, R17, !PT ;  /* 0x000000114e127209 */ /* 0x000fc40007810000 */
[----:B------:R-:W-:Y:S02]  /*2ac0*/  FMNMX.FTZ R9, R56, R9, !PT ;  /* 0x0000000938097209 */ /* 0x000fe40007810000 */
[----:B------:R-:W-:Y:S02]  /*2ad0*/  FMNMX.FTZ R19, R79, R18, !PT ;  /* 0x000000124f137209 */ /* 0x000fe40007810000 */
[----:B------:R-:W-:Y:S01]  /*2ae0*/  P2R R12, PR, RZ, 0x8 ;  /* 0x00000008ff0c7803 */ /* 0x000fe20000000000 */
[----:B------:R-:W1:Y:S01]  /*2af0*/  SHFL.BFLY PT, R0, R9, 0x2, 0x1f ;  /* 0x0c401f0009007f89 */ /* 0x000e6200000e0000 */
[----:B------:R-:W-:Y:S02]  /*2b00*/  FMNMX.FTZ R20, R82, R19, !PT ;  /* 0x0000001352147209 */ /* 0x000fe40007810000 */
[----:B------:R-:W-:Y:S02]  /*2b10*/  P2R R13, PR, RZ, 0x4 ;  /* 0x00000004ff0d7803 */ /* 0x000fe40000000000 */
[----:B------:R-:W-:-:S02]  /*2b20*/  FMNMX.FTZ R19, R83, R20, !PT ;  /* 0x0000001453137209 */ /* 0x000fc40007810000 */
[----:B------:R-:W-:Y:S02]  /*2b30*/  ISETP.GT.AND P2, PT, R7, 0x78, PT ;  /* 0x000000780700780c */ /* 0x000fe40003f44270 */
[----:B------:R-:W-:Y:S02]  /*2b40*/  FMNMX.FTZ R20, R86, R19, !PT ;  /* 0x0000001356147209 */ /* 0x000fe40007810000 */
[----:B------:R-:W-:Y:S02]  /*2b50*/  P2R R14, PR, RZ, 0x2 ;  /* 0x00000002ff0e7803 */ /* 0x000fe40000000000 */
[----:B------:R-:W-:Y:S02]  /*2b60*/  FMNMX.FTZ R21, R87, R20, !PT ;  /* 0x0000001457157209 */ /* 0x000fe40007810000 */
[----:B------:R-:W-:Y:S02]  /*2b70*/  ISETP.GT.AND P1, PT, R7, 0x79, PT ;  /* 0x000000790700780c */ /* 0x000fe40003f24270 */
[----:B------:R-:W-:-:S02]  /*2b80*/  FMNMX.FTZ R22, R90, R21, !PT ;  /* 0x000000155a167209 */ /* 0x000fc40007810000 */
[----:B------:R-:W-:Y:S02]  /*2b90*/  FSEL R58, R58, -INF , P2 ;  /* 0xff8000003a3a7808 */ /* 0x000fe40001000000 */
[----:B------:R-:W-:Y:S02]  /*2ba0*/  FMNMX.FTZ R21, R91, R22, !PT ;  /* 0x000000165b157209 */ /* 0x000fe40007810000 */
[----:B------:R-:W-:Y:S02]  /*2bb0*/  FSEL R59, R59, -INF , P1 ;  /* 0xff8000003b3b7808 */ /* 0x000fe40000800000 */
[----:B-1----:R-:W-:Y:S02]  /*2bc0*/  FMNMX.FTZ R8, R9, R0, !PT ;  /* 0x0000000009087209 */ /* 0x002fe40007810000 */
[----:B------:R-:W-:Y:S02]  /*2bd0*/  FMNMX.FTZ R22, R62, R21, !PT ;  /* 0x000000153e167209 */ /* 0x000fe40007810000 */
[----:B------:R-:W-:Y:S01]  /*2be0*/  ISETP.NE.AND P1, PT, R14, RZ, PT ;  /* 0x000000ff0e00720c */ /* 0x000fe20003f25270 */
[----:B------:R-:W1:Y:S01]  /*2bf0*/  SHFL.BFLY PT, R11, R8, 0x1, 0x1f ;  /* 0x0c201f00080b7f89 */ /* 0x000e6200000e0000 */
[----:B------:R-:W-:-:S02]  /*2c00*/  FMNMX.FTZ R29, R63, R22, !PT ;  /* 0x000000163f1d7209 */ /* 0x000fc40007810000 */
[----:B------:R-:W-:Y:S02]  /*2c10*/  ISETP.NE.AND P2, PT, R13, RZ, PT ;  /* 0x000000ff0d00720c */ /* 0x000fe40003f45270 */
        /* <DEDUP_REMOVED lines=31> */
[----:B------:R-:W-:Y:S01]  /*2e10*/  FFMA.FTZ R38, R53, UR40, -R111 ;  /* 0x0000002835267c23 */ /* 0x000fe2000801086f */
[----:B------:R-:W-:Y:S01]  /*2e20*/  FMNMX.FTZ R33, R59, R32, !PT ;  /* 0x000000203b217209 */ /* 0x000fe20007810000 */
[----:B------:R-:W-:-:S02]  /*2e30*/  IMAD.U32 R53, RZ, RZ, UR40 ;  /* 0x00000028ff357e24 */ /* 0x000fc4000f8e00ff */
        /* <DEDUP_REMOVED lines=25> */
[----:B------:R-:W-:Y:S01]  /*2fd0*/  MUFU.EX2 R7, R7 ;  /* 0x0000000700077308 */ /* 0x000fe20000000800 */
[----:B------:R-:W-:Y:S01]  /*2fe0*/  FMNMX.FTZ R37, R81, R36, !PT ;  /* 0x0000002451257209 */ /* 0x000fe20007810000 */
[--C-:B--2---:R-:W-:Y:S01]  /*2ff0*/  FFMA.FTZ R40, R6, UR40, -R111.reuse ;  /* 0x0000002806287c23 */ /* 0x104fe2000801086f */
[--C-:B------:R-:W-:Y:S01]  /*3000*/  FFMA.FTZ R36, R48, UR40, -R111.reuse ;  /* 0x0000002830247c23 */ /* 0x100fe2000801086f */
[--C-:B------:R-:W-:Y:S01]  /*3010*/  FFMA.FTZ R48, R44, UR40, -R111.reuse ;  /* 0x000000282c307c23 */ /* 0x100fe2000801086f */
[----:B------:R-:W-:Y:S01]  /*3020*/  FMNMX.FTZ R41, R84, R37, !PT ;  /* 0x0000002554297209 */ /* 0x000fe20007810000 */
[--C-:B------:R-:W-:Y:S01]  /*3030*/  FFMA.FTZ R37, R52, UR40, -R111.reuse ;  /* 0x0000002834257c23 */ /* 0x100fe2000801086f */
[--C-:B------:R-:W-:Y:S01]  /*3040*/  FFMA.FTZ R52, R57, UR40, -R111.reuse ;  /* 0x0000002839347c23 */ /* 0x100fe2000801086f */
[----:B------:R-:W1:Y:S01]  /*3050*/  MUFU.EX2 R8, R8 ;  /* 0x0000000800087308 */ /* 0x000e620000000800 */
[--C-:B------:R-:W-:Y:S01]  /*3060*/  FFMA.FTZ R35, R45, UR40, -R111.reuse ;  /* 0x000000282d237c23 */ /* 0x100fe2000801086f */
[----:B------:R-:W2:Y:S01]  /*3070*/  SHFL.BFLY PT, R42, R41, 0x2, 0x1f ;  /* 0x0c401f00292a7f89 */ /* 0x000ea200000e0000 */
[--C-:B------:R-:W-:Y:S01]  /*3080*/  FFMA.FTZ R45, R69, UR40, -R111.reuse ;  /* 0x00000028452d7c23 */ /* 0x100fe2000801086f */
[--C-:B------:R-:W-:Y:S01]  /*3090*/  FFMA.FTZ R44, R68, UR40, -R111.reuse ;  /* 0x00000028442c7c23 */ /* 0x100fe2000801086f */
[--C-:B------:R-:W-:Y:S01]  /*30a0*/  FFMA.FTZ R88, R88, UR40, -R111.reuse ;  /* 0x0000002858587c23 */ /* 0x100fe2000801086f */
[--C-:B------:R-:W-:Y:S01]  /*30b0*/  FFMA.FTZ R22, R89, UR40, -R111.reuse ;  /* 0x0000002859167c23 */ /* 0x100fe2000801086f */
[--C-:B------:R-:W-:Y:S01]  /*30c0*/  FFMA.FTZ R23, R23, UR40, -R111.reuse ;  /* 0x0000002817177c23 */ /* 0x100fe2000801086f */
[----:B------:R-:W3:Y:S01]  /*30d0*/  MUFU.EX2 R9, R9 ;  /* 0x0000000900097308 */ /* 0x000ee20000000800 */
[--C-:B------:R-:W-:Y:S01]  /*30e0*/  FFMA.FTZ R24, R24, UR40, -R111.reuse ;  /* 0x0000002818187c23 */ /* 0x100fe2000801086f */
[--C-:B------:R-:W-:Y:S01]  /*30f0*/  FFMA.FTZ R26, R26, UR40, -R111.reuse ;  /* 0x000000281a1a7c23 */ /* 0x100fe2000801086f */
[--C-:B------:R-:W-:Y:S01]  /*3100*/  FFMA.FTZ R108, R108, UR40, -R111.reuse ;  /* 0x000000286c6c7c23 */ /* 0x100fe2000801086f */
[--C-:B------:R-:W-:Y:S01]  /*3110*/  FFMA.FTZ R28, R109, UR40, -R111.reuse ;  /* 0x000000286d1c7c23 */ /* 0x100fe2000801086f */
[----:B------:R-:W-:-:S03]  /*3120*/  FFMA.FTZ R32, R110, UR40, -R111 ;  /* 0x000000286e207c23 */ /* 0x000fc6000801086f */
[----:B------:R-:W-:Y:S08]  /*3130*/  MUFU.EX2 R34, R60 ;  /* 0x0000003c00227308 */ /* 0x000ff00000000800 */
[----:B------:R-:W4:Y:S01]  /*3140*/  MUFU.EX2 R10, R10 ;  /* 0x0000000a000a7308 */ /* 0x000f220000000800 */
[----:B--2---:R-:W-:Y:S01]  /*3150*/  FMNMX.FTZ R49, R41, R42, !PT ;  /* 0x0000002a29317209 */ /* 0x004fe20007810000 */
[----:B------:R-:W-:-:S04]  /*3160*/  FFMA.FTZ R42, R64, UR40, -R111 ;  /* 0x00000028402a7c23 */ /* 0x000fc8000801086f */
[----:B------:R-:W2:Y:S02]  /*3170*/  SHFL.BFLY PT, R6, R49, 0x1, 0x1f ;  /* 0x0c201f0031067f89 */ /* 0x000ea400000e0000 */
[----:B------:R-:W5:Y:S08]  /*3180*/  MUFU.EX2 R11, R11 ;  /* 0x0000000b000b7308 */ /* 0x000f700000000800 */
[----:B------:R-:W-:Y:S08]  /*3190*/  MUFU.EX2 R41, R48 ;  /* 0x0000003000297308 */ /* 0x000ff00000000800 */
[----:B------:R-:W0:Y:S01]  /*31a0*/  MUFU.EX2 R12, R12 ;  /* 0x0000000c000c7308 */ /* 0x000e220000000800 */
[----:B--2---:R-:W-:-:S07]  /*31b0*/  FMNMX.FTZ R6, R49, R6, !PT ;  /* 0x0000000631067209 */ /* 0x004fce0007810000 */
[----:B------:R1:W-:Y:S01]  /*31c0*/  MUFU.EX2 R48, R72 ;  /* 0x0000004800307308 */ /* 0x0003e20000000800 */
[--C-:B------:R-:W-:Y:S01]  /*31d0*/  FFMA.FTZ R49, R65, UR40, -R111.reuse ;  /* 0x0000002841317c23 */ /* 0x100fe2000801086f */
[C---:B------:R-:W-:Y:S01]  /*31e0*/  FSETP.NEU.FTZ.AND P1, PT, R6.reuse, -INF , PT ;  /* 0xff8000000600780b */ /* 0x040fe20003f3d000 */
[----:B------:R-:W-:Y:S01]  /*31f0*/  FFMA.FTZ R57, R6, R53, -8 ;  /* 0xc100000006397423 */ /* 0x000fe20000010035 */
[----:B------:R-:W-:-:S04]  /*3200*/  FFMA.FTZ R53, R56, UR40, -R111 ;  /* 0x0000002838357c23 */ /* 0x000fc8000801086f */
[----:B------:R-:W2:Y:S01]  /*3210*/  MUFU.EX2 R13, R13 ;  /* 0x0000000d000d7308 */ /* 0x000ea20000000800 */
[----:B------:R-:W-:Y:S01]  /*3220*/  FSEL R85, R57, RZ, P1 ;  /* 0x000000ff39557208 */ /* 0x000fe20000800000 */
[----:B-1----:R-:W-:Y:S01]  /*3230*/  FADD.FTZ R72, R7, R8 ;  /* 0x0000000807487221 */ /* 0x002fe20000010000 */
        /* <DEDUP_REMOVED lines=12> */
[----:B---3--:R-:W-:Y:S01]  /*3300*/  FADD.FTZ R87, R9, R72 ;  /* 0x0000004809577221 */ /* 0x008fe20000010000 */
[--C-:B------:R-:W-:Y:S01]  /*3310*/  FFMA.FTZ R64, R78, UR40, -R85.reuse ;  /* 0x000000284e407c23 */ /* 0x100fe20008010855 */
[----:B------:R-:W-:Y:S01]  /*3320*/  FFMA.FTZ R82, R82, UR40, -R85 ;  /* 0x0000002852527c23 */ /* 0x000fe20008010855 */
[----:B------:R-:W1:Y:S01]  /*3330*/  MUFU.EX2 R57, R57 ;  /* 0x0000003900397308 */ /* 0x000e620000000800 */
[----:B----4-:R-:W-:Y:S01]  /*3340*/  FADD.FTZ R78, R10, R87 ;  /* 0x000000570a4e7221 */ /* 0x010fe20000010000 */
[--C-:B------:R-:W-:Y:S01]  /*3350*/  FFMA.FTZ R83, R83, UR40, -R85.reuse ;  /* 0x0000002853537c23 */ /* 0x100fe20008010855 */
[--C-:B------:R-:W-:Y:S01]  /*3360*/  FFMA.FTZ R68, R86, UR40, -R85.reuse ;  /* 0x0000002856447c23 */ /* 0x100fe20008010855 */
[--C-:B------:R-:W-:Y:S01]  /*3370*/  FFMA.FTZ R90, R90, UR40, -R85.reuse ;  /* 0x000000285a5a7c23 */ /* 0x100fe20008010855 */
[----:B-----5:R-:W-:Y:S01]  /*3380*/  FADD.FTZ R87, R11, R78 ;  /* 0x0000004e0b577221 */ /* 0x020fe20000010000 */
[--C-:B------:R-:W-:Y:S01]  /*3390*/  FFMA.FTZ R91, R91, UR40, -R85.reuse ;  /* 0x000000285b5b7c23 */ /* 0x100fe20008010855 */
[----:B------:R-:W-:Y:S01]  /*33a0*/  FFMA.FTZ R62, R62, UR40, -R85 ;  /* 0x000000283e3e7c23 */ /* 0x000fe20008010855 */
[----:B------:R-:W3:Y:S01]  /*33b0*/  MUFU.EX2 R98, R98 ;  /* 0x0000006200627308 */ /* 0x000ee20000000800 */
[----:B0-----:R-:W-:Y:S01]  /*33c0*/  FADD.FTZ R78, R12, R87 ;  /* 0x000000570c4e7221 */ /* 0x001fe20000010000 */
[--C-:B------:R-:W-:Y:S01]  /*33d0*/  FFMA.FTZ R63, R63, UR40, -R85.reuse ;  /* 0x000000283f3f7c23 */ /* 0x100fe20008010855 */
[--C-:B------:R-:W-:Y:S01]  /*33e0*/  FFMA.FTZ R66, R66, UR40, -R85.reuse ;  /* 0x0000002842427c23 */ /* 0x100fe20008010855 */
[--C-:B------:R-:W-:Y:S01]  /*33f0*/  FFMA.FTZ R67, R67, UR40, -R85.reuse ;  /* 0x0000002843437c23 */ /* 0x100fe20008010855 */
[----:B--2---:R-:W-:Y:S01]  /*3400*/  FADD.FTZ R87, R13, R78 ;  /* 0x0000004e0d577221 */ /* 0x004fe20000010000 */
[--C-:B------:R-:W-:Y:S01]  /*3410*/  FFMA.FTZ R70, R70, UR40, -R85.reuse ;  /* 0x0000002846467c23 */ /* 0x100fe20008010855 */
[----:B------:R-:W-:Y:S01]  /*3420*/  FFMA.FTZ R71, R71, UR40, -R85 ;  /* 0x0000002847477c23 */ /* 0x000fe20008010855 */
[----:B------:R-:W0:Y:S01]  /*3430*/  MUFU.EX2 R99, R99 ;  /* 0x0000006300637308 */ /* 0x000e220000000800 */
        /* <DEDUP_REMOVED lines=8> */
[----:B---3--:R-:W-:Y:S01]  /*34c0*/  FADD.FTZ R72, R98, R79 ;  /* 0x0000004f62487221 */ /* 0x008fe20000010000 */
[--C-:B------:R-:W-:Y:S01]  /*34d0*/  FFMA.FTZ R54, R54, UR40, -R85.reuse ;  /* 0x0000002836367c23 */ /* 0x100fe20008010855 */
[--C-:B------:R-:W-:Y:S01]  /*34e0*/  FFMA.FTZ R55, R55, UR40, -R85.reuse ;  /* 0x0000002837377c23 */ /* 0x100fe20008010855 */
[--C-:B------:R-:W-:Y:S01]  /*34f0*/  FFMA.FTZ R58, R58, UR40, -R85.reuse ;  /* 0x000000283a3a7c23 */ /* 0x100fe20008010855 */
[--C-:B------:R-:W-:Y:S01]  /*3500*/  FFMA.FTZ R59, R59, UR40, -R85.reuse ;  /* 0x000000283b3b7c23 */ /* 0x100fe20008010855 */
[--C-:B------:R-:W-:Y:S01]  /*3510*/  FFMA.FTZ R30, R30, UR40, -R85.reuse ;  /* 0x000000281e1e7c23 */ /* 0x100fe20008010855 */
[--C-:B------:R-:W-:Y:S01]  /*3520*/  FFMA.FTZ R31, R31, UR40, -R85.reuse ;  /* 0x000000281f1f7c23 */ /* 0x100fe20008010855 */
[----:B------:R-:W2:Y:S01]  /*3530*/  MUFU.EX2 R61, R61 ;  /* 0x0000003d003d7308 */ /* 0x000ea20000000800 */
[----:B0-----:R-:W-:Y:S01]  /*3540*/  FADD.FTZ R79, R99, R72 ;  /* 0x00000048634f7221 */ /* 0x001fe20000010000 */
[--C-:B------:R-:W-:Y:S01]  /*3550*/  FFMA.FTZ R76, R76, UR40, -R85.reuse ;  /* 0x000000284c4c7c23 */ /* 0x100fe20008010855 */
[--C-:B------:R-:W-:Y:S01]  /*3560*/  FFMA.FTZ R77, R77, UR40, -R85.reuse ;  /* 0x000000284d4d7c23 */ /* 0x100fe20008010855 */
[--C-:B------:R-:W-:Y:S01]  /*3570*/  FFMA.FTZ R73, R73, UR40, -R85.reuse ;  /* 0x0000002849497c23 */ /* 0x100fe20008010855 */
[--C-:B------:R-:W-:Y:S01]  /*3580*/  FFMA.FTZ R80, R80, UR40, -R85.reuse ;  /* 0x0000002850507c23 */ /* 0x100fe20008010855 */
[--C-:B------:R-:W-:Y:S01]  /*3590*/  FFMA.FTZ R81, R81, UR40, -R85.reuse ;  /* 0x0000002851517c23 */ /* 0x100fe20008010855 */
[----:B------:R-:W-:Y:S01]  /*35a0*/  FFMA.FTZ R84, R84, UR40, -R85 ;  /* 0x0000002854547c23 */ /* 0x000fe20008010855 */
[----:B------:R-:W0:Y:S01]  /*35b0*/  MUFU.EX2 R106, R106 ;  /* 0x0000006a006a7308 */ /* 0x000e220000000800 */
[----:B-1----:R-:W-:Y:S01]  /*35c0*/  FADD.FTZ R72, R60, R79 ;  /* 0x0000004f3c487221 */ /* 0x002fe20000010000 */
[----:B------:R-:W-:Y:S01]  /*35d0*/  F2FP.SATFINITE.E4M3.F32.PACK_AB_MERGE_C R85, R10, R9, RZ ;  /* 0x000000090a55723e */ /* 0x000fe200048070ff */
[----:B------:R-:W-:Y:S01]  /*35e0*/  IMAD.MOV.U32 R86, RZ, RZ, R25 ;  /* 0x000000ffff567224 */ /* 0x000fe200078e0019 */
[----:B------:R-:W-:-:S02]  /*35f0*/  F2FP.SATFINITE.E4M3.F32.PACK_AB_MERGE_C R98, R99, R98, RZ ;  /* 0x000000626362723e */ /* 0x000fc400048070ff */
[----:B------:R-:W-:Y:S01]  /*3600*/  F2FP.SATFINITE.E4M3.F32.PACK_AB_MERGE_C R180, R8, R7, R85 ;  /* 0x0000000708b4723e */ /* 0x000fe20004807055 */
[--C-:B------:R-:W-:Y:S01]  /*3610*/  IMAD.MOV.U32 R85, RZ, RZ, R25.reuse ;  /* 0x000000ffff557224 */ /* 0x100fe200078e0019 */
[----:B------:R-:W1:Y:S01]  /*3620*/  MUFU.EX2 R14, R14 ;  /* 0x0000000e000e7308 */ /* 0x000e620000000800 */
[----:B--2---:R-:W-:Y:S01]  /*3630*/  FADD.FTZ R79, R61, R72 ;  /* 0x000000483d4f7221 */ /* 0x004fe20000010000 */
[----:B------:R-:W-:Y:S01]  /*3640*/  F2FP.SATFINITE.E4M3.F32.PACK_AB_MERGE_C R181, R57, R56, R98 ;  /* 0x0000003839b5723e */ /* 0x000fe20004807062 */
[--C-:B------:R-:W-:Y:S02]  /*3650*/  IMAD.MOV.U32 R57, RZ, RZ, R25.reuse ;  /* 0x000000ffff397224 */ /* 0x100fe400078e0019 */
[----:B------:R-:W-:-:S03]  /*3660*/  IMAD.MOV.U32 R56, RZ, RZ, R25 ;  /* 0x000000ffff387224 */ /* 0x000fc600078e0019 */
[----:B------:R-:W2:Y:S01]  /*3670*/  MUFU.EX2 R107, R107 ;  /* 0x0000006b006b7308 */ /* 0x000ea20000000800 */
[----:B0-----:R-:W-:-:S07]  /*3680*/  FADD.FTZ R72, R106, R79 ;  /* 0x0000004f6a487221 */ /* 0x001fce0000010000 */
[----:B------:R-:W0:Y:S01]  /*3690*/  MUFU.EX2 R64, R64 ;  /* 0x0000004000407308 */ /* 0x000e220000000800 */
[----:B-1----:R-:W-:-:S04]  /*36a0*/  FADD.FTZ R78, R14, R87 ;  /* 0x000000570e4e7221 */ /* 0x002fc80000010000 */
[----:B------:R-:W-:-:S03]  /*36b0*/  FADD.FTZ R87, R15, R78 ;  /* 0x0000004e0f577221 */ /* 0x000fc60000010000 */
[----:B------:R-:W1:Y:S01]  /*36c0*/  MUFU.EX2 R16, R16 ;  /* 0x0000001000107308 */ /* 0x000e620000000800 */
[C---:B--2---:R-:W-:Y:S01]  /*36d0*/  FADD.FTZ R79, R107.reuse, R72 ;  /* 0x000000486b4f7221 */ /* 0x044fe20000010000 */
[----:B------:R-:W-:-:S04]  /*36e0*/  F2FP.SATFINITE.E4M3.F32.PACK_AB_MERGE_C R106, R107, R106, RZ ;  /* 0x0000006a6b6a723e */ /* 0x000fc800048070ff */
[----:B------:R-:W-:Y:S01]  /*36f0*/  F2FP.SATFINITE.E4M3.F32.PACK_AB_MERGE_C R183, R61, R60, R106 ;  /* 0x0000003c3db7723e */ /* 0x000fe2000480706a */
[----:B------:R-:W-:Y:S01]  /*3700*/  IMAD.MOV.U32 R60, RZ, RZ, R25 ;  /* 0x000000ffff3c7224 */ /* 0x000fe200078e0019 */
[----:B------:R-:W2:Y:S01]  /*3710*/  MUFU.EX2 R65, R65 ;  /* 0x0000004100417308 */ /* 0x000ea20000000800 */
[----:B0-----:R-:W-:Y:S01]  /*3720*/  FADD.FTZ R72, R64, R79 ;  /* 0x0000004f40487221 */ /* 0x001fe20000010000 */
[----:B------:R-:W-:-:S06]  /*3730*/  MOV R61, R25 ;  /* 0x00000019003d7202 */ /* 0x000fcc0000000f00 */
        /* <DEDUP_REMOVED lines=19> */
[----:B0-----:R-:W-:Y:S01]  /*3870*/  FADD.FTZ R72, R68, R79 ;  /* 0x0000004f44487221 */ /* 0x001fe20000010000 */
[--C-:B------:R-:W-:Y:S02]  /*3880*/  IMAD.MOV.U32 R64, RZ, RZ, R25.reuse ;  /* 0x000000ffff407224 */ /* 0x100fe400078e0019 */
[----:B------:R-:W-:-:S04]  /*3890*/  IMAD.MOV.U32 R82, RZ, RZ, R25 ;  /* 0x000000ffff527224 */ /* 0x000fc800078e0019 */
        /* <DEDUP_REMOVED lines=10> */
[----:B------:R-:W-:Y:S01]  /*3940*/  F2FP.SATFINITE.E4M3.F32.PACK_AB_MERGE_C R21, R22, R21, RZ ;  /* 0x000000151615723e */ /* 0x000fe200048070ff */
[----:B------:R-:W-:-:S03]  /*3950*/  IMAD.MOV.U32 R87, RZ, RZ, R25 ;  /* 0x000000ffff577224 */ /* 0x000fc600078e0019 */
[----:B------:R-:W-:Y:S02]  /*3960*/  F2FP.SATFINITE.E4M3.F32.PACK_AB_MERGE_C R186, R20, R19, R21 ;  /* 0x0000001314ba723e */ /* 0x000fe40004807015 */
[----:B------:R-:W2:Y:S01]  /*3970*/  MUFU.EX2 R62, R62 ;  /* 0x0000003e003e7308 */ /* 0x000ea20000000800 */
[C---:B0-----:R-:W-:Y:S01]  /*3980*/  FADD.FTZ R9, R91.reuse, R72 ;  /* 0x000000485b097221 */ /* 0x041fe20000010000 */
[----:B------:R-:W-:Y:S02]  /*3990*/  F2FP.SATFINITE.E4M3.F32.PACK_AB_MERGE_C R72, R14, R13, RZ ;  /* 0x0000000d0e48723e */ /* 0x000fe400048070ff */
[----:B------:R-:W-:Y:S02]  /*39a0*/  F2FP.SATFINITE.E4M3.F32.PACK_AB_MERGE_C R90, R91, R90, RZ ;  /* 0x0000005a5b5a723e */ /* 0x000fe400048070ff */
[----:B------:R-:W-:Y:S01]  /*39b0*/  F2FP.SATFINITE.E4M3.F32.PACK_AB_MERGE_C R182, R12, R11, R72 ;  /* 0x0000000b0cb6723e */ /* 0x000fe20004807048 */
[--C-:B------:R-:W-:Y:S01]  /*39c0*/  IMAD.MOV.U32 R72, RZ, RZ, R25.reuse ;  /* 0x000000ffff487224 */ /* 0x100fe200078e0019 */
[----:B------:R-:W0:Y:S01]  /*39d0*/  MUFU.EX2 R24, R24 ;  /* 0x0000001800187308 */ /* 0x000e220000000800 */
[----:B-1----:R-:W-:Y:S01]  /*39e0*/  FADD.FTZ R79, R23, R78 ;  /* 0x0000004e174f7221 */ /* 0x002fe20000010000 */
[----:B------:R-:W-:Y:S01]  /*39f0*/  F2FP.SATFINITE.E4M3.F32.PACK_AB_MERGE_C R187, R69, R68, R90 ;  /* 0x0000004445bb723e */ /* 0x000fe2000480705a */
[----:B------:R-:W-:-:S02]  /*3a00*/  IMAD.MOV.U32 R69, RZ, RZ, R25 ;  /* 0x000000ffff457224 */ /* 0x000fc400078e0019 */
[--C-:B------:R-:W-:Y:S02]  /*3a10*/  IMAD.MOV.U32 R68, RZ, RZ, R25.reuse ;  /* 0x000000ffff447224 */ /* 0x100fe400078e0019 */
[----:B------:R-:W-:Y:S01]  /*3a20*/  IMAD.MOV.U32 R78, RZ, RZ, R25 ;  /* 0x000000ffff4e7224 */ /* 0x000fe200078e0019 */
        /* <DEDUP_REMOVED lines=13> */
[----:B------:R-:W2:Y:S01]  /*3b00*/  MUFU.EX2 R27, R108 ;  /* 0x0000006c001b7308 */ /* 0x000ea20000000800 */
[----:B0-----:R-:W-:Y:S01]  /*3b10*/  FADD.FTZ R14, R66, R9 ;  /* 0x00000009420e7221 */ /* 0x001fe20000010000 */
[----:B------:R-:W-:-:S02]  /*3b20*/  IMAD.MOV.U32 R26, RZ, RZ, R25 ;  /* 0x000000ffff1a7224 */ /* 0x000fc400078e0019 */
[----:B------:R-:W-:-:S04]  /*3b30*/  IMAD.MOV.U32 R29, RZ, RZ, R25 ;  /* 0x000000ffff1d7224 */ /* 0x000fc800078e0019 */
[----:B------:R-:W0:Y:S01]  /*3b40*/  MUFU.EX2 R70, R70 ;  /* 0x0000004600467308 */ /* 0x000e220000000800 */
[C---:B-1----:R-:W-:Y:S01]  /*3b50*/  FADD.FTZ R9, R67.reuse, R14 ;  /* 0x0000000e43097221 */ /* 0x042fe20000010000 */
[----:B------:R-:W-:Y:S01]  /*3b60*/  F2FP.SATFINITE.E4M3.F32.PACK_AB_MERGE_C R66, R67, R66, RZ ;  /* 0x000000424342723e */ /* 0x000fe200048070ff */
[----:B------:R-:W-:-:S03]  /*3b70*/  IMAD.MOV.U32 R67, RZ, RZ, R25 ;  /* 0x000000ffff437224 */ /* 0x000fc600078e0019 */
[----:B------:R-:W-:Y:S01]  /*3b80*/  F2FP.SATFINITE.E4M3.F32.PACK_AB_MERGE_C R177, R63, R62, R66 ;  /* 0x0000003e3fb1723e */ /* 0x000fe20004807042 */
[--C-:B------:R-:W-:Y:S01]  /*3b90*/  IMAD.MOV.U32 R63, RZ, RZ, R25.reuse ;  /* 0x000000ffff3f7224 */ /* 0x100fe200078e0019 */
[----:B------:R-:W1:Y:S01]  /*3ba0*/  MUFU.EX2 R28, R28 ;  /* 0x0000001c001c7308 */ /* 0x000e620000000800 */
[----:B--2---:R-:W-:Y:S01]  /*3bb0*/  FADD.FTZ R13, R27, R10 ;  /* 0x0000000a1b0d7221 */ /* 0x004fe20000010000 */
[--C-:B------:R-:W-:Y:S02]  /*3bc0*/  IMAD.MOV.U32 R62, RZ, RZ, R25.reuse ;  /* 0x000000ffff3e7224 */ /* 0x100fe400078e0019 */
[----:B------:R-:W-:-:S04]  /*3bd0*/  IMAD.MOV.U32 R66, RZ, RZ, R25 ;  /* 0x000000ffff427224 */ /* 0x000fc800078e0019 */
        /* <DEDUP_REMOVED lines=8> */
[----:B------:R-:W-:-:S03]  /*3c60*/  F2FP.SATFINITE.E4M3.F32.PACK_AB_MERGE_C R32, R33, R32, RZ ;  /* 0x000000202120723e */ /* 0x000fc600048070ff */
[----:B------:R-:W-:Y:S01]  /*3c70*/  FADD.FTZ R33, R33, R10 ;  /* 0x0000000a21217221 */ /* 0x000fe20000010000 */
[----:B------:R-:W-:Y:S01]  /*3c80*/  F2FP.SATFINITE.E4M3.F32.PACK_AB_MERGE_C R178, R28, R27, R32 ;  /* 0x0000001b1cb2723e */ /* 0x000fe20004807020 */
[----:B------:R-:W-:Y:S01]  /*3c90*/  IMAD.MOV.U32 R27, RZ, RZ, R25 ;  /* 0x000000ffff1b7224 */ /* 0x000fe200078e0019 */
[----:B------:R-:W0:Y:S01]  /*3ca0*/  MUFU.EX2 R46, R46 ;  /* 0x0000002e002e7308 */ /* 0x000e220000000800 */
        /* <DEDUP_REMOVED lines=9> */
[----:B------:R-:W-:Y:S01]  /*3d40*/  IMAD.MOV.U32 R70, RZ, RZ, R25 ;  /* 0x000000ffff467224 */ /* 0x000fe200078e0019 */
[----:B------:R-:W-:Y:S01]  /*3d50*/  MOV R71, R25 ;  /* 0x0000001900477202 */ /* 0x000fe20000000f00 */
[----:B------:R-:W2:Y:S01]  /*3d60*/  MUFU.EX2 R47, R47 ;  /* 0x0000002f002f7308 */ /* 0x000ea20000000800 */
[----:B0-----:R-:W-:Y:S01]  /*3d70*/  FADD.FTZ R10, R46, R75 ;  /* 0x0000004b2e0a7221 */ /* 0x001fe20000010000 */
[----:B------:R-:W-:-:S02]  /*3d80*/  IMAD.MOV.U32 R75, RZ, RZ, R25 ;  /* 0x000000ffff4b7224 */ /* 0x000fc400078e0019 */
        /* <DEDUP_REMOVED lines=16> */
[C---:B0-----:R-:W-:Y:S01]  /*3e90*/  F2FP.SATFINITE.E4M3.F32.PACK_AB_MERGE_C R50, R51.reuse, R50, RZ ;  /* 0x000000323332723e */ /* 0x041fe200048070ff */
[----:B------:R-:W-:Y:S01]  /*3ea0*/  FADD.FTZ R51, R51, R10 ;  /* 0x0000000a33337221 */ /* 0x000fe20000010000 */
[--C-:B------:R-:W-:Y:S02]  /*3eb0*/  IMAD.MOV.U32 R34, RZ, RZ, R25.reuse ;  /* 0x000000ffff227224 */ /* 0x100fe400078e0019 */
[----:B------:R-:W-:Y:S01]  /*3ec0*/  F2FP.SATFINITE.E4M3.F32.PACK_AB_MERGE_C R173, R47, R46, R50 ;  /* 0x0000002e2fad723e */ /* 0x000fe20004807032 */
[--C-:B------:R-:W-:Y:S02]  /*3ed0*/  IMAD.MOV.U32 R36, RZ, RZ, R25.reuse ;  /* 0x000000ffff247224 */ /* 0x100fe400078e0019 */
[----:B------:R-:W0:Y:S01]  /*3ee0*/  MUFU.EX2 R38, R38 ;  /* 0x0000002600267308 */ /* 0x000e220000000800 */
[----:B-1----:R-:W-:Y:S01]  /*3ef0*/  FADD.FTZ R7, R37, R8 ;  /* 0x0000000825077221 */ /* 0x002fe20000010000 */
[----:B------:R-:W-:-:S02]  /*3f00*/  IMAD.MOV.U32 R47, RZ, RZ, R25 ;  /* 0x000000ffff2f7224 */ /* 0x000fc400078e0019 */
[--C-:B------:R-:W-:Y:S02]  /*3f10*/  IMAD.MOV.U32 R46, RZ, RZ, R25.reuse ;  /* 0x000000ffff2e7224 */ /* 0x100fe400078e0019 */
[----:B------:R-:W-:Y:S02]  /*3f20*/  IMAD.MOV.U32 R50, RZ, RZ, R25 ;  /* 0x000000ffff327224 */ /* 0x000fe400078e0019 */
[----:B------:R-:W1:Y:S01]  /*3f30*/  MUFU.EX2 R55, R55 ;  /* 0x0000003700377308 */ /* 0x000e620000000800 */
[----:B--2---:R-:W-:Y:S01]  /*3f40*/  FADD.FTZ R8, R54, R51 ;  /* 0x0000003336087221 */ /* 0x004fe20000010000 */
[----:B------:R-:W-:-:S06]  /*3f50*/  MOV R51, R25 ;  /* 0x0000001900337202 */ /* 0x000fcc0000000f00 */
[----:B------:R-:W2:Y:S01]  /*3f60*/  MUFU.EX2 R40, R40 ;  /* 0x0000002800287308 */ /* 0x000ea20000000800 */
[----:B0-----:R-:W-:-:S07]  /*3f70*/  FADD.FTZ R7, R38, R7 ;  /* 0x0000000726077221 */ /* 0x001fce0000010000 */
[----:B------:R-:W0:Y:S01]  /*3f80*/  MUFU.EX2 R58, R58 ;  /* 0x0000003a003a7308 */ /* 0x000e220000000800 */
        /* <DEDUP_REMOVED lines=8> */
[----:B0-----:R-:W-:Y:S01]  /*4010*/  FADD.FTZ R8, R58, R9 ;  /* 0x000000093a087221 */ /* 0x001fe20000010000 */
[--C-:B------:R-:W-:Y:S02]  /*4020*/  IMAD.MOV.U32 R38, RZ, RZ, R25.reuse ;  /* 0x000000ffff267224 */ /* 0x100fe400078e0019 */
[----:B------:R-:W-:-:S04]  /*4030*/  IMAD.MOV.U32 R40, RZ, RZ, R25 ;  /* 0x000000ffff287224 */ /* 0x000fc800078e0019 */
[----:B------:R-:W0:Y:S01]  /*4040*/  MUFU.EX2 R45, R45 ;  /* 0x0000002d002d7308 */ /* 0x000e220000000800 */
[C---:B-1----:R-:W-:Y:S01]  /*4050*/  F2FP.SATFINITE.E4M3.F32.PACK_AB_MERGE_C R58, R59.reuse, R58, RZ ;  /* 0x0000003a3b3a723e */ /* 0x042fe200048070ff */
        /* <DEDUP_REMOVED lines=9> */
[----:B-1----:R-:W-:Y:S01]  /*40f0*/  FADD.FTZ R8, R42, R41 ;  /* 0x000000292a087221 */ /* 0x002fe20000010000 */
[----:B------:R-:W-:-:S06]  /*4100*/  MOV R41, R25 ;  /* 0x0000001900297202 */ /* 0x000fcc0000000f00 */
[----:B------:R-:W1:Y:S01]  /*4110*/  MUFU.EX2 R31, R31 ;  /* 0x0000001f001f7308 */ /* 0x000e620000000800 */
[----:B--2---:R-:W-:Y:S01]  /*4120*/  FADD.FTZ R10, R30, R59 ;  /* 0x0000003b1e0a7221 */ /* 0x004fe20000010000 */
[----:B------:R-:W-:-:S06]  /*4130*/  IMAD.MOV.U32 R59, RZ, RZ, R25 ;  /* 0x000000ffff3b7224 */ /* 0x000fcc00078e0019 */
[----:B------:R-:W2:Y:S01]  /*4140*/  MUFU.EX2 R76, R76 ;  /* 0x0000004c004c7308 */ /* 0x000ea20000000800 */
[C---:B0-----:R-:W-:Y:S01]  /*4150*/  F2FP.SATFINITE.E4M3.F32.PACK_AB_MERGE_C R168, R43.reuse, R42, R7 ;  /* 0x0000002a2ba8723e */ /* 0x041fe20004807007 */
[----:B------:R-:W-:Y:S01]  /*4160*/  FADD.FTZ R43, R43, R8 ;  /* 0x000000082b2b7221 */ /* 0x000fe20000010000 */
[----:B------:R-:W-:-:S03]  /*4170*/  IMAD.MOV.U32 R42, RZ, RZ, R25 ;  /* 0x000000ffff2a7224 */ /* 0x000fc600078e0019 */
[----:B------:R-:W-:Y:S01]  /*4180*/  FADD.FTZ R44, R44, R43 ;  /* 0x0000002b2c2c7221 */ /* 0x000fe20000010000 */
[--C-:B------:R-:W-:Y:S01]  /*4190*/  IMAD.MOV.U32 R43, RZ, RZ, R25.reuse ;  /* 0x000000ffff2b7224 */ /* 0x100fe200078e0019 */
[----:B------:R-:W0:Y:S01]  /*41a0*/  MUFU.EX2 R77, R77 ;  /* 0x0000004d004d7308 */ /* 0x000e220000000800 */
[----:B-1----:R-:W-:Y:S01]  /*41b0*/  FADD.FTZ R7, R31, R10 ;  /* 0x0000000a1f077221 */ /* 0x002fe20000010000 */
[----:B------:R-:W-:Y:S01]  /*41c0*/  FADD.FTZ R45, R45, R44 ;  /* 0x0000002c2d2d7221 */ /* 0x000fe20000010000 */
[----:B------:R-:W-:-:S03]  /*41d0*/  IMAD.MOV.U32 R44, RZ, RZ, R25 ;  /* 0x000000ffff2c7224 */ /* 0x000fc600078e0019 */
[----:B------:R-:W-:Y:S01]  /*41e0*/  FADD.FTZ R10, R48, R45 ;  /* 0x0000002d300a7221 */ /* 0x000fe20000010000 */
[----:B------:R-:W-:Y:S01]  /*41f0*/  IMAD.MOV.U32 R45, RZ, RZ, R25 ;  /* 0x000000ffff2d7224 */ /* 0x000fe200078e0019 */
[----:B------:R-:W1:Y:S01]  /*4200*/  MUFU.EX2 R73, R73 ;  /* 0x0000004900497308 */ /* 0x000e620000000800 */
[----:B--2---:R-:W-:-:S07]  /*4210*/  FADD.FTZ R8, R76, R7 ;  /* 0x000000074c087221 */ /* 0x004fce0000010000 */
[----:B------:R-:W2:Y:S01]  /*4220*/  MUFU.EX2 R49, R49 ;  /* 0x0000003100317308 */ /* 0x000ea20000000800 */
[C---:B0-----:R-:W-:Y:S01]  /*4230*/  FADD.FTZ R8, R77.reuse, R8 ;  /* 0x000000084d087221 */ /* 0x041fe20000010000 */
[----:B------:R-:W-:Y:S01]  /*4240*/  F2FP.SATFINITE.E4M3.F32.PACK_AB_MERGE_C R76, R77, R76, RZ ;  /* 0x0000004c4d4c723e */ /* 0x000fe200048070ff */
[----:B------:R-:W-:-:S03]  /*4250*/  IMAD.MOV.U32 R77, RZ, RZ, R25 ;  /* 0x000000ffff4d7224 */ /* 0x000fc600078e0019 */
[----:B------:R-:W-:Y:S01]  /*4260*/  F2FP.SATFINITE.E4M3.F32.PACK_AB_MERGE_C R169, R31, R30, R76 ;  /* 0x0000001e1fa9723e */ /* 0x000fe2000480704c */
[--C-:B------:R-:W-:Y:S01]  /*4270*/  IMAD.MOV.U32 R30, RZ, RZ, R25.reuse ;  /* 0x000000ffff1e7224 */ /* 0x100fe200078e0019 */
[----:B------:R-:W0:Y:S01]  /*4280*/  MUFU.EX2 R80, R80 ;  /* 0x0000005000507308 */ /* 0x000e220000000800 */
[----:B-1----:R-:W-:Y:S01]  /*4290*/  FADD.FTZ R7, R73, R8 ;  /* 0x0000000849077221 */ /* 0x002fe20000010000 */
[----:B------:R-:W-:Y:S01]  /*42a0*/  MOV R31, R25 ;  /* 0x00000019001f7202 */ /* 0x000fe20000000f00 */
[----:B------:R-:W-:-:S05]  /*42b0*/  IMAD.MOV.U32 R76, RZ, RZ, R25 ;  /* 0x000000ffff4c7224 */ /* 0x000fca00078e0019 */
[----:B------:R-:W-:Y:S01]  /*42c0*/  MUFU.EX2 R52, R52 ;  /* 0x0000003400347308 */ /* 0x000fe20000000800 */
[----:B--2---:R-:W-:-:S07]  /*42d0*/  FADD.FTZ R9, R49, R10 ;  /* 0x0000000a31097221 */ /* 0x004fce0000010000 */
[----:B------:R-:W1:Y:S01]  /*42e0*/  MUFU.EX2 R53, R53 ;  /* 0x0000003500357308 */ /* 0x000e620000000800 */
[----:B0-----:R-:W-:-:S07]  /*42f0*/  FADD.FTZ R8, R80, R7 ;  /* 0x0000000750087221 */ /* 0x001fce0000010000 */
[----:B------:R-:W0:Y:S08]  /*4300*/  MUFU.EX2 R81, R81 ;  /* 0x0000005100517308 */ /* 0x000e300000000800 */
[----:B------:R-:W2:Y:S01]  /*4310*/  MUFU.EX2 R84, R84 ;  /* 0x0000005400547308 */ /* 0x000ea20000000800 */
[----:B-1----:R-:W-:Y:S01]  /*4320*/  F2FP.SATFINITE.E4M3.F32.PACK_AB_MERGE_C R10, R53, R52, RZ ;  /* 0x00000034350a723e */ /* 0x002fe200048070ff */
[----:B------:R-:W-:-:S03]  /*4330*/  FADD.FTZ R52, R52, R9 ;  /* 0x0000000934347221 */ /* 0x000fc60000010000 */
[----:B------:R-:W-:Y:S01]  /*4340*/  F2FP.SATFINITE.E4M3.F32.PACK_AB_MERGE_C R170, R49, R48, R10 ;  /* 0x0000003031aa723e */ /* 0x000fe2000480700a */
[--C-:B------:R-:W-:Y:S02]  /*4350*/  IMAD.MOV.U32 R49, RZ, RZ, R25.reuse ;  /* 0x000000ffff317224 */ /* 0x100fe400078e0019 */
[--C-:B------:R-:W-:Y:S02]  /*4360*/  IMAD.MOV.U32 R48, RZ, RZ, R25.reuse ;  /* 0x000000ffff307224 */ /* 0x100fe400078e0019 */
[----:B0-----:R-:W-:Y:S01]  /*4370*/  FADD.FTZ R7, R81, R8 ;  /* 0x0000000851077221 */ /* 0x001fe20000010000 */
[----:B------:R-:W-:Y:S01]  /*4380*/  FADD.FTZ R8, R53, R52 ;  /* 0x0000003435087221 */ /* 0x000fe20000010000 */
[--C-:B------:R-:W-:Y:S02]  /*4390*/  IMAD.MOV.U32 R53, RZ, RZ, R25.reuse ;  /* 0x000000ffff357224 */ /* 0x100fe400078e0019 */
[----:B------:R-:W-:Y:S01]  /*43a0*/  IMAD.MOV.U32 R52, RZ, RZ, R25 ;  /* 0x000000ffff347224 */ /* 0x000fe200078e0019 */
[C---:B--2---:R-:W-:Y:S01]  /*43b0*/  F2FP.SATFINITE.E4M3.F32.PACK_AB_MERGE_C R11, R84.reuse, R81, RZ ;  /* 0x00000051540b723e */ /* 0x044fe200048070ff */
[----:B------:R-:W-:Y:S01]  /*43c0*/  FADD.FTZ R7, R84, R7 ;  /* 0x0000000754077221 */ /* 0x000fe20000010000 */
[----:B------:R-:W-:Y:S01]  /*43d0*/  MOV R81, R25 ;  /* 0x0000001900517202 */ /* 0x000fe20000000f00 */
[----:B------:R-:W-:Y:S01]  /*43e0*/  IMAD.MOV.U32 R84, RZ, RZ, R25 ;  /* 0x000000ffff547224 */ /* 0x000fe200078e0019 */
[----:B------:R-:W-:Y:S01]  /*43f0*/  F2FP.SATFINITE.E4M3.F32.PACK_AB_MERGE_C R171, R80, R73, R11 ;  /* 0x0000004950ab723e */ /* 0x000fe2000480700b */
[----:B------:R-:W-:-:S02]  /*4400*/  IMAD.MOV.U32 R73, RZ, RZ, R25 ;  /* 0x000000ffff497224 */ /* 0x000fc400078e0019 */
        /* <DEDUP_REMOVED lines=36> */
[----:B------:R-:W-:Y:S01]  /*4650*/  UMOV UR52, URZ ;  /* 0x0000003f00347c82 */ /* 0x000fe20008000000 */
[----:B------:R-:W-:-:S05]  /*4660*/  UMOV UR44, URZ ;  /* 0x0000003f002c7c82 */ /* 0x000fca0008000000 */
.L_x_7299:
[----:B------:R-:W-:Y:S01]  /*4670*/  ISETP.NE.AND P2, PT, RZ, UR42, PT ;  /* 0x0000002aff007c0c */ /* 0x000fe2000bf45270 */
[----:B------:R-:W-:-:S04]  /*4680*/  UISETP.NE.AND UP0, UPT, UR44, 0x1, UPT ;  /* 0x000000012c00788c */ /* 0x000fc8000bf05270 */
[----:B------:R-:W-:-:S04]  /*4690*/  USEL UR46, URZ, 0x1, UP0 ;  /* 0x000000013f2e7887 */ /* 0x000fc80008000000 */
[----:B------:R-:W-:-:S04]  /*46a0*/  ULOP3.LUT UR46, UR52, UR46, URZ, 0x3c, !UPT ;  /* 0x0000002e342e7292 */ /* 0x000fc8000f8e3c3f */
[----:B------:R-:W-:Y:S08]  /*46b0*/  @P2 BRA `(.L_x_7289) ;  /* 0x0000000000382947 */ /* 0x000ff00003800000 */
[----:B------:R-:W-:Y:S05]  /*46c0*/  @!P0 BRA `(.L_x_7290) ;  /* 0x0000000000048947 */ /* 0x000fea0003800000 */
[----:B------:R-:W-:Y:S01]  /*46d0*/  BPT.TRAP 0x1 ;  /* 0x000000040000795c */ /* 0x000fe20000300000 */
.L_x_7290:
[----:B------:R-:W-:Y:S01]  /*46e0*/  UIADD3 UR4, UR44, 0x1, URZ ;  /* 0x000000012c047890 */ /* 0x000fe2000fffe03f */
[----:B------:R-:W-:-:S03]  /*46f0*/  MOV R0, UR46 ;  /* 0x0000002e00007c02 */ /* 0x000fc60008000f00 */
[----:B------:R-:W-:Y:S01]  /*4700*/  UISETP.NE.AND UP0, UPT, UR4, 0x2, UPT ;  /* 0x000000020400788c */ /* 0x000fe2000bf05270 */
[----:B------:R-:W-:-:S03]  /*4710*/  SHF.L.U32 R0, R0, 0x1f, RZ ;  /* 0x0000001f00007819 */ /* 0x000fc600000006ff */
[----:B------:R-:W-:-:S04]  /*4720*/  USEL UR4, UR4, URZ, UP0 ;  /* 0x0000003f04047287 */ /* 0x000fc80008000000 */
[----:B------:R-:W-:-:S09]  /*4730*/  ULEA UR4, UR4, UR41, 0x3 ;  /* 0x0000002904047291 */ /* 0x000fd2000f8e183f */
[----:B------:R0:W1:Y:S01]  /*4740*/  SYNCS.PHASECHK.TRANS64.TRYWAIT P1, [UR4+0x22830], R0 ;  /* 0x02283000ff0075a7 */ /* 0x0000620008020144 */
[----:B------:R-:W-:Y:S05]  /*4750*/  @!P0 BRA `(.L_x_7291) ;  /* 0x0000000000048947 */ /* 0x000fea0003800000 */
[----:B------:R-:W-:Y:S01]  /*4760*/  BPT.TRAP 0x1 ;  /* 0x000000040000795c */ /* 0x000fe20000300000 */
.L_x_7291:
[----:B-1----:R-:W-:Y:S05]  /*4770*/  @P1 BRA `(.L_x_7289) ;  /* 0x0000000000081947 */ /* 0x002fea0003800000 */
[----:B------:R-:W1:Y:S02]  /*4780*/  SYNCS.PHASECHK.TRANS64.TRYWAIT P1, [UR4+0x22830], R0 ;  /* 0x02283000ff0075a7 */ /* 0x000e640008020144 */
[----:B-1----:R-:W-:Y:S05]  /*4790*/  @!P1 BRA `(.L_x_7292) ;  /* 0x000000a800449947 */ /* 0x002fea0003800000 */
.L_x_7289:
        /* <DEDUP_REMOVED lines=23> */
[----:B------:R-:W-:Y:S01]  /*4910*/  IMAD.U32 R3, RZ, RZ, UR51 ;  /* 0x00000033ff037e24 */ /* 0x000fe2000f8e00ff */
        /* <DEDUP_REMOVED lines=15> */
[----:B------:R-:W-:Y:S02]  /*4a10*/  WARPGROUP.DEPBAR.LE gsb0, 0x0 ;  /* 0x00008000000079c5 */ /* 0x000fe40000010000 */
        /* <DEDUP_REMOVED lines=98> */
.L_x_7294:
[----:B------:R-:W-:Y:S01]  /*5040*/  ULEA UR4, UR44, UR41, 0x3 ;  /* 0x000000292c047291 */ /* 0x000fe2000f8e183f */
[----:B------:R-:W-:-:S05]  /*5050*/  IMAD.U32 R0, RZ, RZ, UR52 ;  /* 0x00000034ff007e24 */ /* 0x000fca000f8e00ff */
[----:B------:R-:W-:-:S04]  /*5060*/  SHF.L.U32 R0, R0, 0x1f, RZ ;  /* 0x0000001f00007819 */ /* 0x000fc800000006ff */
[----:B------:R0:W1:Y:S01]  /*5070*/  SYNCS.PHASECHK.TRANS64.TRYWAIT P1, [UR4+0x22850], R0 ;  /* 0x02285000ff0075a7 */ /* 0x0000620008020144 */
[----:B------:R-:W-:Y:S05]  /*5080*/  @!P0 BRA `(.L_x_7295) ;  /* 0x0000000000048947 */ /* 0x000fea0003800000 */
[----:B------:R-:W-:Y:S01]  /*5090*/  BPT.TRAP 0x1 ;  /* 0x000000040000795c */ /* 0x000fe20000300000 */
.L_x_7295:
[----:B-1----:R-:W-:Y:S05]  /*50a0*/  @P1 BRA `(.L_x_7293) ;  /* 0x0000000000081947 */ /* 0x002fea0003800000 */
[----:B------:R-:W1:Y:S02]  /*50b0*/  SYNCS.PHASECHK.TRANS64.TRYWAIT P1, [UR4+0x22850], R0 ;  /* 0x02285000ff0075a7 */ /* 0x000e640008020144 */
[----:B-1----:R-:W-:Y:S05]  /*50c0*/  @!P1 BRA `(.L_x_7296) ;  /* 0x000000a000109947 */ /* 0x002fea0003800000 */
.L_x_7293:
        /* <DEDUP_REMOVED lines=9> */
[----:B------:R-:W-:Y:S01]  /*5160*/  QGMMA.64x128x32.F32.E4M3.E4M3 R24, R180, gdesc[UR4], R24, gsb0 ;  /* 0x01e00004b4187df3 */ /* 0x000fe20008000818 */
[----:B------:R-:W-:Y:S01]  /*5170*/  UIADD3 UR6, UR4, 0x100, URZ ;  /* 0x0000010004067890 */ /* 0x000fe2000fffe03f */
[----:B------:R-:W-:Y:S01]  /*5180*/  UMOV UR7, 0xc0000010 ;  /* 0xc000001000077882 */ /* 0x000fe20000000000 */
[----:B------:R-:W-:Y:S02]  /*5190*/  WARPGROUP.DEPBAR.LE gsb0, 0x0 ;  /* 0x00008000000079c5 */ /* 0x000fe40000010000 */
[----:B------:R-:W-:-:S07]  /*51a0*/  WARPGROUP.ARRIVE ;  /* 0x00000000000079c5 */ /* 0x000fce0000000000 */
        /* <DEDUP_REMOVED lines=15> */
[----:B------:R-:W-:Y:S03]  /*52a0*/  QGMMA.64x128x32.F32.E4M3.E4M3 R24, R168, gdesc[UR4], R24, gsb0 ;  /* 0x01e00004a8187df3 */ /* 0x000fe60008000818 */
[----:B------:R-:W-:Y:S02]  /*52b0*/  WARPGROUP.DEPBAR.LE gsb0, 0x0 ;  /* 0x00008000000079c5 */ /* 0x000fe40000010000 */
[----:B------:R0:W-:Y:S06]  /*52c0*/  BAR.ARV R0, 0x100 ;  /* 0x000400000000751d */ /* 0x0001ec0000002000 */
[----:B------:R-:W-:Y:S05]  /*52d0*/  @!P0 BRA `(.L_x_7297) ;  /* 0x0000000000048947 */ /* 0x000fea0003800000 */
[----:B------:R-:W-:Y:S01]  /*52e0*/  BPT.TRAP 0x1 ;  /* 0x000000040000795c */ /* 0x000fe20000300000 */
.L_x_7297:
        /* <DEDUP_REMOVED lines=88> */
[----:B-1----:R-:W-:-:S03]  /*5870*/  FMNMX.FTZ R15, R12, R15, !PT ;  /* 0x0000000f0c0f7209 */ /* 0x002fc60007810000 */
[----:B------:R-:W0:Y:S03]  /*5880*/  SHFL.BFLY PT, R0, R13, 0x1, 0x1f ;  /* 0x0c201f000d007f89 */ /* 0x000e2600000e0000 */
[----:B------:R-:W-:Y:S01]  /*5890*/  SYNCS.ARRIVE.TRANS64.RED.A1T0 RZ, [UR4], RZ ;  /* 0x000000ffffff79a7 */ /* 0x000fe20008100404 */
        /* <DEDUP_REMOVED lines=9> */
[----:B------:R-:W-:Y:S01]  /*5930*/  FFMA.FTZ R141, R101, UR40, -R168 ;  /* 0x00000028658d7c23 */ /* 0x000fe200080108a8 */
[----:B------:R-:W-:-:S01]  /*5940*/  FADD.FTZ R10, -R6, R11 ;  /* 0x0000000b060a7221 */ /* 0x000fc20000010100 */
[----:B------:R-:W-:Y:S01]  /*5950*/  FFMA.FTZ R101, R6, R145, -8 ;  /* 0xc100000006657423 */ /* 0x000fe20000010091 */
[----:B------:R-:W-:Y:S01]  /*5960*/  FMUL.FTZ R9, R9, UR40 ;  /* 0x0000002809097c20 */ /* 0x000fe20008410000 */
[--C-:B------:R-:W-:Y:S01]  /*5970*/  FFMA.FTZ R12, R152, UR40, -R168.reuse ;  /* 0x00000028980c7c23 */ /* 0x100fe200080108a8 */
[----:B------:R-:W-:Y:S01]  /*5980*/  FMUL.FTZ R10, R10, UR40 ;  /* 0x000000280a0a7c20 */ /* 0x000fe20008410000 */
        /* <DEDUP_REMOVED lines=169> */
[----:B------:R-:W-:Y:S01]  /*6420*/  MUFU.EX2 R135, R135 ;  /* 0x0000008700877308 */ /* 0x000fe20000000800 */
[----:B--2---:R-:W-:-:S07]  /*6430*/  FADD.FTZ R156, R134, R157 ;  /* 0x0000009d869c7221 */ /* 0x004fce0000010000 */
[----:B------:R-:W0:Y:S01]  /*6440*/  MUFU.EX2 R104, R104 ;  /* 0x0000006800687308 */ /* 0x000e220000000800 */
[----:B-1----:R-:W-:-:S07]  /*6450*/  FADD.FTZ R7, R133, R8 ;  /* 0x0000000885077221 */ /* 0x002fce0000010000 */
[----:B------:R-:W-:Y:S08]  /*6460*/  MUFU.EX2 R106, R106 ;  /* 0x0000006a006a7308 */ /* 0x000ff00000000800 */
[----:B------:R-:W1:Y:S01]  /*6470*/  MUFU.EX2 R105, R105 ;  /* 0x0000006900697308 */ /* 0x000e620000000800 */
[----:B0-----:R-:W-:-:S07]  /*6480*/  FADD.FTZ R8, R104, R7 ;  /* 0x0000000768087221 */ /* 0x001fce0000010000 */
[----:B------:R-:W-:Y:S08]  /*6490*/  MUFU.EX2 R107, R107 ;  /* 0x0000006b006b7308 */ /* 0x000ff00000000800 */
[----:B------:R-:W0:Y:S01]  /*64a0*/  MUFU.EX2 R108, R108 ;  /* 0x0000006c006c7308 */ /* 0x000e220000000800 */
[----:B-1----:R-:W-:-:S07]  /*64b0*/  FADD.FTZ R7, R105, R8 ;  /* 0x0000000869077221 */ /* 0x002fce0000010000 */
[----:B------:R-:W-:Y:S08]  /*64c0*/  MUFU.EX2 R110, R110 ;  /* 0x0000006e006e7308 */ /* 0x000ff00000000800 */
[----:B------:R-:W1:Y:S01]  /*64d0*/  MUFU.EX2 R109, R109 ;  /* 0x0000006d006d7308 */ /* 0x000e620000000800 */
[----:B0-----:R-:W-:-:S07]  /*64e0*/  FADD.FTZ R8, R108, R7 ;  /* 0x000000076c087221 */ /* 0x001fce0000010000 */
[----:B------:R-:W0:Y:S08]  /*64f0*/  MUFU.EX2 R111, R111 ;  /* 0x0000006f006f7308 */ /* 0x000e300000000800 */
[----:B------:R2:W-:Y:S01]  /*6500*/  MUFU.EX2 R158, R119 ;  /* 0x00000077009e7308 */ /* 0x0005e20000000800 */
[----:B-1----:R-:W-:-:S07]  /*6510*/  FADD.FTZ R7, R109, R8 ;  /* 0x000000086d077221 */ /* 0x002fce0000010000 */
[----:B------:R-:W1:Y:S01]  /*6520*/  MUFU.EX2 R112, R112 ;  /* 0x0000007000707308 */ /* 0x000e620000000800 */
[----:B--2---:R-:W-:-:S04]  /*6530*/  FADD.FTZ R119, R135, R156 ;  /* 0x0000009c87777221 */ /* 0x004fc80000010000 */
[----:B------:R-:W-:-:S03]  /*6540*/  FADD.FTZ R156, R106, R119 ;  /* 0x000000776a9c7221 */ /* 0x000fc60000010000 */
[----:B------:R-:W-:Y:S01]  /*6550*/  MUFU.EX2 R114, R114 ;  /* 0x0000007200727308 */ /* 0x000fe20000000800 */
[----:B------:R-:W-:-:S04]  /*6560*/  FADD.FTZ R119, R107, R156 ;  /* 0x0000009c6b777221 */ /* 0x000fc80000010000 */
[----:B------:R-:W-:-:S03]  /*6570*/  FADD.FTZ R156, R110, R119 ;  /* 0x000000776e9c7221 */ /* 0x000fc60000010000 */
[----:B------:R-:W2:Y:S01]  /*6580*/  MUFU.EX2 R113, R113 ;  /* 0x0000007100717308 */ /* 0x000ea20000000800 */
[----:B0-----:R-:W-:-:S01]  /*6590*/  FADD.FTZ R119, R111, R156 ;  /* 0x0000009c6f777221 */ /* 0x001fc20000010000 */
[----:B-1----:R-:W-:-:S06]  /*65a0*/  FADD.FTZ R8, R112, R7 ;  /* 0x0000000770087221 */ /* 0x002fcc0000010000 */
[----:B------:R-:W-:Y:S08]  /*65b0*/  MUFU.EX2 R115, R115 ;  /* 0x0000007300737308 */ /* 0x000ff00000000800 */
[----:B------:R-:W0:Y:S01]  /*65c0*/  MUFU.EX2 R116, R116 ;  /* 0x0000007400747308 */ /* 0x000e220000000800 */
[----:B--2---:R-:W-:-:S07]  /*65d0*/  FADD.FTZ R7, R113, R8 ;  /* 0x0000000871077221 */ /* 0x004fce0000010000 */
[----:B------:R-:W-:Y:S08]  /*65e0*/  MUFU.EX2 R118, R118 ;  /* 0x0000007600767308 */ /* 0x000ff00000000800 */
[----:B------:R-:W1:Y:S01]  /*65f0*/  MUFU.EX2 R117, R117 ;  /* 0x0000007500757308 */ /* 0x000e620000000800 */
[----:B0-----:R-:W-:-:S07]  /*6600*/  FADD.FTZ R8, R116, R7 ;  /* 0x0000000774087221 */ /* 0x001fce0000010000 */
[----:B------:R-:W0:Y:S08]  /*6610*/  MUFU.EX2 R88, R88 ;  /* 0x0000005800587308 */ /* 0x000e300000000800 */
[----:B------:R-:W2:Y:S01]  /*6620*/  MUFU.EX2 R90, R90 ;  /* 0x0000005a005a7308 */ /* 0x000ea20000000800 */
[----:B-1----:R-:W-:-:S07]  /*6630*/  FADD.FTZ R7, R117, R8 ;  /* 0x0000000875077221 */ /* 0x002fce0000010000 */
[----:B------:R1:W-:Y:S01]  /*6640*/  MUFU.EX2 R157, R94 ;  /* 0x0000005e009d7308 */ /* 0x0003e20000000800 */
[----:B0-----:R-:W-:-:S07]  /*6650*/  FADD.FTZ R8, R88, R7 ;  /* 0x0000000758087221 */ /* 0x001fce0000010000 */
[----:B------:R-:W0:Y:S01]  /*6660*/  MUFU.EX2 R89, R89 ;  /* 0x0000005900597308 */ /* 0x000e220000000800 */
[----:B-1----:R-:W-:-:S04]  /*6670*/  FADD.FTZ R94, R114, R119 ;  /* 0x00000077725e7221 */ /* 0x002fc80000010000 */
[----:B------:R-:W-:-:S03]  /*6680*/  FADD.FTZ R119, R115, R94 ;  /* 0x0000005e73777221 */ /* 0x000fc60000010000 */
[----:B------:R-:W1:Y:S01]  /*6690*/  MUFU.EX2 R91, R91 ;  /* 0x0000005b005b7308 */ /* 0x000e620000000800 */
[----:B------:R-:W-:-:S04]  /*66a0*/  FADD.FTZ R119, R118, R119 ;  /* 0x0000007776777221 */ /* 0x000fc80000010000 */
[----:B------:R-:W-:-:S03]  /*66b0*/  FADD.FTZ R119, R158, R119 ;  /* 0x000000779e777221 */ /* 0x000fc60000010000 */
[----:B------:R-:W3:Y:S01]  /*66c0*/  MUFU.EX2 R92, R92 ;  /* 0x0000005c005c7308 */ /* 0x000ee20000000800 */
[----:B--2---:R-:W-:-:S01]  /*66d0*/  FADD.FTZ R94, R90, R119 ;  /* 0x000000775a5e7221 */ /* 0x004fc20000010000 */
[----:B0-----:R-:W-:-:S06]  /*66e0*/  FADD.FTZ R7, R89, R8 ;  /* 0x0000000859077221 */ /* 0x001fcc0000010000 */
[----:B------:R-:W0:Y:S01]  /*66f0*/  MUFU.EX2 R93, R93 ;  /* 0x0000005d005d7308 */ /* 0x000e220000000800 */
[----:B-1----:R-:W-:-:S04]  /*6700*/  FADD.FTZ R94, R91, R94 ;  /* 0x0000005e5b5e7221 */ /* 0x002fc80000010000 */
[----:B------:R-:W-:-:S03]  /*6710*/  FADD.FTZ R94, R157, R94 ;  /* 0x0000005e9d5e7221 */ /* 0x000fc60000010000 */
[----:B------:R-:W1:Y:S01]  /*6720*/  MUFU.EX2 R95, R95 ;  /* 0x0000005f005f7308 */ /* 0x000e620000000800 */
[----:B---3--:R-:W-:-:S07]  /*6730*/  FADD.FTZ R8, R92, R7 ;  /* 0x000000075c087221 */ /* 0x008fce0000010000 */
        /* <DEDUP_REMOVED lines=20> */
.L_x_7298:
        /* <DEDUP_REMOVED lines=43> */
[----:B------:R-:W-:Y:S01]  /*6b30*/  R2UR UR44, R3 ;  /* 0x00000000032c72ca */ /* 0x000fe200000e0000 */
        /* <DEDUP_REMOVED lines=72> */
.L_x_7288:
[----:B------:R-:W-:Y:S06]  /*6fc0*/  BAR.ARV 0x8, 0x180 ;  /* 0x0206000000007b1d */ /* 0x000fec0000002000 */
[----:B------:R-:W-:Y:S05]  /*6fd0*/  @!P0 BRA `(.L_x_7300) ;  /* 0x0000000000048947 */ /* 0x000fea0003800000 */
[----:B------:R-:W-:Y:S01]  /*6fe0*/  BPT.TRAP 0x1 ;  /* 0x000000040000795c */ /* 0x000fe20000300000 */
.L_x_7300:
[----:B------:R-:W-:Y:S01]  /*6ff0*/  R2UR UR9, R3 ;  /* 0x00000000030972ca */ /* 0x000fe200000e0000 */
[----:B------:R-:W-:-:S05]  /*7000*/  IMAD.U32 R2, RZ, RZ, UR46 ;  /* 0x0000002eff027e24 */ /* 0x000fca000f8e00ff */
[----:B------:R-:W-:-:S07]  /*7010*/  SHF.L.U32 R2, R2, 0x1f, RZ ;  /* 0x0000001f02027819 */ /* 0x000fce00000006ff */
[----:B------:R-:W-:-:S09]  /*7020*/  ULEA UR9, UR9, UR41, 0x3 ;  /* 0x0000002909097291 */ /* 0x000fd2000f8e183f */
[----:B------:R0:W1:Y:S01]  /*7030*/  SYNCS.PHASECHK.TRANS64.TRYWAIT P1, [UR9+0x22850], R2 ;  /* 0x02285002ff0075a7 */ /* 0x0000620008020149 */
[----:B------:R-:W-:Y:S05]  /*7040*/  @!P0 BRA `(.L_x_7301) ;  /* 0x0000000000048947 */ /* 0x000fea0003800000 */
[----:B------:R-:W-:Y:S01]  /*7050*/  BPT.TRAP 0x1 ;  /* 0x000000040000795c */ /* 0x000fe20000300000 */
.L_x_7301:
[----:B-1----:R-:W-:Y:S05]  /*7060*/  @P1 BRA `(.L_x_7302) ;  /* 0x0000000000081947 */ /* 0x002fea0003800000 */
[----:B------:R-:W1:Y:S02]  /*7070*/  SYNCS.PHASECHK.TRANS64.TRYWAIT P1, [UR9+0x22850], R2 ;  /* 0x02285002ff0075a7 */ /* 0x000e640008020149 */
[----:B-1----:R-:W-:Y:S05]  /*7080*/  @!P1 BRA `(.L_x_7303) ;  /* 0x0000008000389947 */ /* 0x002fea0003800000 */
.L_x_7302:
[----:B------:R-:W-:Y:S01]  /*7090*/  UIADD3 UR41, UR41, 0x400, URZ ;  /* 0x0000040029297890 */ /* 0x000fe2000fffe03f */
[----:B------:R-:W-:Y:S01]  /*70a0*/  R2UR UR4, R3 ;  /* 0x00000000030472ca */ /* 0x000fe200000e0000 */
[----:B------:R-:W-:Y:S01]  /*70b0*/  WARPGROUP.ARRIVE ;  /* 0x00000000000079c5 */ /* 0x000fe20000000000 */
[----:B------:R-:W-:Y:S01]  /*70c0*/  UMOV UR7, 0xc0000010 ;  /* 0xc000001000077882 */ /* 0x000fe20000000000 */
[----:B------:R-:W-:Y:S01]  /*70d0*/  USHF.R.U32.HI UR41, URZ, 0x4, UR41 ;  /* 0x000000043f297899 */ /* 0x000fe20008011629 */
[----:B-1----:R-:W-:Y:S01]  /*70e0*/  IMAD.MOV.U32 R5, RZ, RZ, 0x3f800000 ;  /* 0x3f800000ff057424 */ /* 0x002fe200078e00ff */
        /* <DEDUP_REMOVED lines=9> */
[----:B------:R-:W-:Y:S01]  /*7180*/  QGMMA.64x128x32.F32.E4M3.E4M3 R24, R180, gdesc[UR4], R24, gsb0 ;  /* 0x01e00004b4187df3 */ /* 0x000fe20008000818 */
[----:B------:R-:W-:Y:S01]  /*7190*/  UMOV UR7, 0xc0000010 ;  /* 0xc000001000077882 */ /* 0x000fe20000000000 */
[----:B------:R-:W-:Y:S01]  /*71a0*/  UMOV UR6, UR4 ;  /* 0x0000000400067c82 */ /* 0x000fe20008000000 */
[----:B------:R-:W-:Y:S02]  /*71b0*/  @UP0 ULDC.64 UR12, c[0x0][0x9c8] ;  /* 0x00027200000c0ab9 */ /* 0x000fe40000000a00 */
[----:B------:R-:W-:Y:S01]  /*71c0*/  @UP0 UIMAD.WIDE.U32 UR4, UR37, UR12, URZ ;  /* 0x0000000c250402a5 */ /* 0x000fe2000f8e003f */
[----:B------:R-:W-:Y:S02]  /*71d0*/  WARPGROUP.DEPBAR.LE gsb0, 0x0 ;  /* 0x00008000000079c5 */ /* 0x000fe40000010000 */
[----:B------:R-:W-:-:S06]  /*71e0*/  WARPGROUP.ARRIVE ;  /* 0x00000000000079c5 */ /* 0x000fcc0000000000 */
[----:B------:R-:W-:Y:S01]  /*71f0*/  QGMMA.64x128x32.F32.E4M3.E4M3 R24, R184, gdesc[UR4], R24, gsb0 ;  /* 0x01e00004b8187df3 */ /* 0x000fe20008000818 */
        /* <DEDUP_REMOVED lines=11> */
[----:B------:R-:W-:Y:S01]  /*72b0*/  UIADD3 UR4, UR8, 0x200, URZ ;  /* 0x0000020008047890 */ /* 0x000fe2000fffe03f */
[----:B0-----:R-:W-:-:S03]  /*72c0*/  MOV R2, UR6 ;  /* 0x0000000600027c02 */ /* 0x001fc60008000f00 */
[----:B------:R-:W-:Y:S01]  /*72d0*/  IMAD.U32 R3, RZ, RZ, UR7 ;  /* 0x00000007ff037e24 */ /* 0x000fe2000f8e00ff */
[----:B------:R-:W-:Y:S02]  /*72e0*/  UMOV UR7, 0xc0000010 ;  /* 0xc000001000077882 */ /* 0x000fe40000000000 */
[----:B------:R-:W-:Y:S02]  /*72f0*/  UMOV UR6, UR4 ;  /* 0x0000000400067c82 */ /* 0x000fe40008000000 */
[----:B------:R0:W2:Y:S01]  /*7300*/  @P1 LDG.E R5, desc[UR48][R2.64] ;  /* 0x0000003002051981 */ /* 0x0000a2000c1e1900 */
[----:B------:R-:W-:Y:S01]  /*7310*/  UIADD3 UR4, UR8, 0x300, URZ ;  /* 0x0000030008047890 */ /* 0x000fe2000fffe03f */
[----:B------:R-:W-:Y:S02]  /*7320*/  WARPGROUP.DEPBAR.LE gsb0, 0x0 ;  /* 0x00008000000079c5 */ /* 0x000fe40000010000 */
[----:B------:R-:W-:-:S06]  /*7330*/  WARPGROUP.ARRIVE ;  /* 0x00000000000079c5 */ /* 0x000fcc0000000000 */
[----:B------:R-:W-:Y:S01]  /*7340*/  QGMMA.64x128x32.F32.E4M3.E4M3 R24, R176, gdesc[UR4], R24, gsb0 ;  /* 0x01e00004b0187df3 */ /* 0x000fe20008000818 */
[----:B------:R-:W-:Y:S01]  /*7350*/  UMOV UR6, UR4 ;  /* 0x0000000400067c82 */ /* 0x000fe20008000000 */
[----:B------:R-:W-:Y:S01]  /*7360*/  UMOV UR7, 0xc0000010 ;  /* 0xc000001000077882 */ /* 0x000fe20000000000 */
[----:B------:R-:W-:Y:S01]  /*7370*/  UIADD3 UR8, UR8, 0x400, URZ ;  /* 0x0000040008087890 */ /* 0x000fe2000fffe03f */
[----:B------:R-:W1:Y:S04]  /*7380*/  SHFL.BFLY PT, R9, R8, 0x2, 0x1f ;  /* 0x0c401f0008097f89 */ /* 0x000e6800000e0000 */
[----:B------:R-:W3:Y:S01]  /*7390*/  SHFL.BFLY PT, R4, R7, 0x2, 0x1f ;  /* 0x0c401f0007047f89 */ /* 0x000ee200000e0000 */
[----:B------:R-:W-:Y:S02]  /*73a0*/  WARPGROUP.DEPBAR.LE gsb0, 0x0 ;  /* 0x00008000000079c5 */ /* 0x000fe40000010000 */
[----:B------:R-:W-:-:S06]  /*73b0*/  WARPGROUP.ARRIVE ;  /* 0x00000000000079c5 */ /* 0x000fcc0000000000 */
[----:B------:R-:W-:Y:S01]  /*73c0*/  QGMMA.64x128x32.F32.E4M3.E4M3 R24, R172, gdesc[UR4], R24, gsb0 ;  /* 0x01e00004ac187df3 */ /* 0x000fe20008000818 */
[----:B------:R-:W-:Y:S01]  /*73d0*/  UMOV UR6, UR8 ;  /* 0x0000000800067c82 */ /* 0x000fe20008000000 */
[----:B------:R-:W-:Y:S01]  /*73e0*/  UMOV UR7, 0xc0000010 ;  /* 0xc000001000077882 */ /* 0x000fe20000000000 */
[----:B-1----:R-:W-:Y:S01]  /*73f0*/  FADD.FTZ R9, R9, R8 ;  /* 0x0000000809097221 */ /* 0x002fe20000010000 */
[----:B---3--:R-:W-:-:S04]  /*7400*/  FADD.FTZ R4, R4, R7 ;  /* 0x0000000704047221 */ /* 0x008fc80000010000 */
[----:B0-----:R-:W0:Y:S04]  /*7410*/  SHFL.BFLY PT, R2, R9, 0x1, 0x1f ;  /* 0x0c201f0009027f89 */ /* 0x001e2800000e0000 */
[----:B------:R-:W1:Y:S01]  /*7420*/  SHFL.BFLY PT, R3, R4, 0x1, 0x1f ;  /* 0x0c201f0004037f89 */ /* 0x000e6200000e0000 */
[----:B0-----:R-:W-:Y:S01]  /*7430*/  FADD.FTZ R11, R9, R2 ;  /* 0x00000002090b7221 */ /* 0x001fe20000010000 */
[----:B-1----:R-:W-:-:S04]  /*7440*/  FADD.FTZ R12, R4, R3 ;  /* 0x00000003040c7221 */ /* 0x002fc80000010000 */
        /* <DEDUP_REMOVED lines=11> */
[----:B------:R-:W-:Y:S01]  /*7500*/  QGMMA.64x128x32.F32.E4M3.E4M3 R24, R168, gdesc[UR4], R24, gsb0 ;  /* 0x01e00004a8187df3 */ /* 0x000fe20008000818 */
        /* <DEDUP_REMOVED lines=18> */
.L_x_7304:
        /* <DEDUP_REMOVED lines=68> */
.L_x_7280:
        /* <DEDUP_REMOVED lines=11> */
[----:B------:R-:W-:-:S06]  /*7b20*/  IMAD.X R7, RZ, RZ, UR5, P0 ;  /* 0x00000005ff077e24 */ /* 0x000fcc00080e06ff */
[----:B------:R0:W2:Y:S01]  /*7b30*/  LDG.E.CONSTANT R7, desc[UR48][R6.64] ;  /* 0x0000003006077981 */ /* 0x0000a2000c1e9900 */
[C---:B------:R-:W-:Y:S01]  /*7b40*/  LOP3.LUT P0, R2, R25.reuse, 0x3, RZ, 0xc0, !PT ;  /* 0x0000000319027812 */ /* 0x040fe2000780c0ff */
[----:B------:R-:W-:Y:S01]  /*7b50*/  UIMAD.WIDE.U32 UR4, UR43, UR8, URZ ;  /* 0x000000082b0472a5 */ /* 0x000fe2000f8e003f */
[----:B------:R-:W-:Y:S01]  /*7b60*/  IADD3 R25, R25, -0x80, RZ ;  /* 0xffffff8019197810 */ /* 0x000fe20007ffe0ff */
[----:B------:R-:W-:Y:S01]  /*7b70*/  UIMAD UR6, UR7, UR8, URZ ;  /* 0x00000008070672a4 */ /* 0x000fe2000f8e023f */
[----:B------:R-:W-:Y:S01]  /*7b80*/  ISETP.EQ.OR P0, PT, R2, 0x3, !P0 ;  /* 0x000000030200780c */ /* 0x000fe20004702670 */
[----:B------:R-:W-:Y:S01]  /*7b90*/  UIMAD UR8, UR7, UR10, URZ ;  /* 0x0000000a070872a4 */ /* 0x000fe2000f8e023f */
[----:B------:R-:W-:Y:S01]  /*7ba0*/  SHF.R.S32.HI R2, RZ, 0x1f, R25 ;  /* 0x0000001fff027819 */ /* 0x000fe20000011419 */
[----:B------:R-:W-:Y:S01]  /*7bb0*/  IMAD.U32 R32, RZ, RZ, UR4 ;  /* 0x00000004ff207e24 */ /* 0x000fe2000f8e00ff */
[----:B------:R-:W-:Y:S01]  /*7bc0*/  SEL R108, R0, R9, P0 ;  /* 0x00000009006c7207 */ /* 0x000fe20000000000 */
[----:B------:R-:W-:Y:S01]  /*7bd0*/  UIMAD UR9, UR43, UR9, UR6 ;  /* 0x000000092b0972a4 */ /* 0x000fe2000f8e0206 */
[----:B------:R-:W-:Y:S01]  /*7be0*/  SEL R117, R9, R0, P0 ;  /* 0x0000000009757207 */ /* 0x000fe20000000000 */
[----:B------:R-:W-:Y:S01]  /*7bf0*/  UIMAD.WIDE.U32 UR6, UR43, UR10, URZ ;  /* 0x0000000a2b0672a5 */ /* 0x000fe2000f8e003f */
[----:B------:R-:W-:Y:S01]  /*7c00*/  LEA.HI R0, R2, R25, RZ, 0x7 ;  /* 0x0000001902007211 */ /* 0x000fe200078f38ff */
[----:B------:R-:W3:Y:S01]  /*7c10*/  S2UR UR4, SR_CTAID.Y ;  /* 0x00000000000479c3 */ /* 0x000ee20000002600 */
[----:B------:R-:W-:Y:S01]  /*7c20*/  SEL R104, R36, R11, P0 ;  /* 0x0000000b24687207 */ /* 0x000fe20000000000 */
[----:B------:R-:W-:Y:S01]  /*7c30*/  UIADD3 UR9, UR5, UR9, URZ ;  /* 0x0000000905097290 */ /* 0x000fe2000fffe03f */
[----:B0-----:R-:W-:Y:S01]  /*7c40*/  LOP3.LUT R6, R0, 0xffffff80, RZ, 0xc0, !PT ;  /* 0xffffff8000067812 */ /* 0x001fe200078ec0ff */
[----:B------:R-:W-:Y:S01]  /*7c50*/  UIMAD UR8, UR43, UR11, UR8 ;  /* 0x0000000b2b0872a4 */ /* 0x000fe2000f8e0208 */
[----:B------:R-:W-:Y:S01]  /*7c60*/  SEL R113, R11, R36, P0 ;  /* 0x000000240b717207 */ /* 0x000fe20000000000 */
[----:B------:R-:W-:Y:S01]  /*7c70*/  BSSY B0, `(.L_x_7306) ;  /* 0x0000181000007945 */ /* 0x000fe20003800000 */
[----:B------:R-:W-:Y:S01]  /*7c80*/  SHF.R.S32.HI R9, RZ, 0x7, R0 ;  /* 0x00000007ff097819 */ /* 0x000fe20000011400 */
[----:B------:R-:W-:Y:S01]  /*7c90*/  IMAD.IADD R64, R25, 0x1, -R6 ;  /* 0x0000000119407824 */ /* 0x000fe200078e0a06 */
[----:B------:R-:W-:Y:S01]  /*7ca0*/  SEL R16, R10, R33, P0 ;  /* 0x000000210a107207 */ /* 0x000fe20000000000 */
[----:B------:R-:W-:Y:S01]  /*7cb0*/  UIADD3 UR8, UR7, UR8, URZ ;  /* 0x0000000807087290 */ /* 0x000fe2000fffe03f */
[----:B------:R-:W-:Y:S01]  /*7cc0*/  SEL R111, R33, R10, P0 ;  /* 0x0000000a216f7207 */ /* 0x000fe20000000000 */
[----:B------:R-:W-:Y:S01]  /*7cd0*/  IMAD.U32 R33, RZ, RZ, UR5 ;  /* 0x00000005ff217e24 */ /* 0x000fe2000f8e00ff */
[----:B------:R-:W-:Y:S01]  /*7ce0*/  SHF.R.S32.HI R11, RZ, 0x1f, R64 ;  /* 0x0000001fff0b7819 */ /* 0x000fe20000011440 */
[----:B------:R-:W-:Y:S01]  /*7cf0*/  IMAD.U32 R33, RZ, RZ, UR9 ;  /* 0x00000009ff217e24 */ /* 0x000fe2000f8e00ff */
[----:B------:R-:W-:-:S02]  /*7d00*/  LEA.HI R2, R2, R25, RZ, 0x2 ;  /* 0x0000001902027211 */ /* 0x000fc400078f10ff */
[----:B------:R-:W-:Y:S02]  /*7d10*/  SEL R100, R12, R41, P0 ;  /* 0x000000290c647207 */ /* 0x000fe40000000000 */
[----:B------:R-:W-:Y:S02]  /*7d20*/  SEL R107, R41, R12, P0 ;  /* 0x0000000c296b7207 */ /* 0x000fe40000000000 */
[----:B------:R-:W-:Y:S02]  /*7d30*/  SEL R48, R26, R27, P0 ;  /* 0x0000001b1a307207 */ /* 0x000fe40000000000 */
[----:B------:R-:W-:Y:S02]  /*7d40*/  SEL R85, R27, R26, P0 ;  /* 0x0000001a1b557207 */ /* 0x000fe40000000000 */
[----:B------:R-:W-:Y:S02]  /*7d50*/  LEA.HI R10, R11, R64, RZ, 0x2 ;  /* 0x000000400b0a7211 */ /* 0x000fe400078f10ff */
[----:B------:R-:W-:-:S02]  /*7d60*/  SEL R26, R74, R75, P0 ;  /* 0x0000004b4a1a7207 */ /* 0x000fc40000000000 */
[----:B------:R-:W-:Y:S02]  /*7d70*/  SEL R41, R75, R74, P0 ;  /* 0x0000004a4b297207 */ /* 0x000fe40000000000 */
[----:B------:R-:W0:Y:S01]  /*7d80*/  S2R R74, SR_CTAID.X ;  /* 0x00000000004a7919 */ /* 0x000e220000002500 */
[----:B------:R-:W-:Y:S02]  /*7d90*/  LEA.HI R0, R0, R9, RZ, 0x1 ;  /* 0x0000000900007211 */ /* 0x000fe400078f08ff */
[----:B------:R-:W-:Y:S02]  /*7da0*/  SEL R106, R5, R8, P0 ;  /* 0x00000008056a7207 */ /* 0x000fe40000000000 */
[----:B------:R-:W-:Y:S02]  /*7db0*/  SEL R115, R8, R5, P0 ;  /* 0x0000000508737207 */ /* 0x000fe40000000000 */
[----:B------:R-:W-:Y:S02]  /*7dc0*/  LOP3.LUT R6, R2, 0xfffffffc, RZ, 0xc0, !PT ;  /* 0xfffffffc02067812 */ /* 0x000fe400078ec0ff */
[----:B------:R-:W-:-:S02]  /*7dd0*/  SHF.R.S32.HI R2, RZ, 0x2, R10 ;  /* 0x00000002ff027819 */ /* 0x000fc4000001140a */
[----:B------:R-:W-:Y:S01]  /*7de0*/  SHF.R.S32.HI R5, RZ, 0x1f, R10 ;  /* 0x0000001fff057819 */ /* 0x000fe2000001140a */
[----:B------:R-:W-:Y:S01]  /*7df0*/  IMAD.IADD R6, R25, 0x1, -R6 ;  /* 0x0000000119067824 */ /* 0x000fe200078e0a06 */
[----:B------:R-:W-:Y:S02]  /*7e00*/  LOP3.LUT R0, R0, 0x3fffffe, RZ, 0xc0, !PT ;  /* 0x03fffffe00007812 */ /* 0x000fe400078ec0ff */
[----:B------:R-:W-:Y:S02]  /*7e10*/  LEA.HI R5, R5, R2, RZ, 0x3 ;  /* 0x0000000205057211 */ /* 0x000fe400078f18ff */
[----:B------:R-:W-:Y:S01]  /*7e20*/  LEA.HI R8, R6, R6, RZ, 0x1 ;  /* 0x0000000606087211 */ /* 0x000fe200078f08ff */
[----:B------:R-:W-:Y:S01]  /*7e30*/  IMAD.IADD R0, R9, 0x1, -R0 ;  /* 0x0000000109007824 */ /* 0x000fe200078e0a00 */
[----:B------:R-:W-:Y:S02]  /*7e40*/  LOP3.LUT R9, R5, 0xfffffff8, RZ, 0xc0, !PT ;  /* 0xfffffff805097812 */ /* 0x000fe400078ec0ff */
[----:B------:R-:W-:-:S02]  /*7e50*/  LEA.HI R5, R11, R64, RZ, 0x5 ;  /* 0x000000400b057211 */ /* 0x000fc400078f28ff */
[----:B------:R-:W-:Y:S01]  /*7e60*/  SEL R96, R14, R49, P0 ;  /* 0x000000310e607207 */ /* 0x000fe20000000000 */
[----:B------:R-:W-:Y:S01]  /*7e70*/  IMAD.IADD R2, R2, 0x1, -R9 ;  /* 0x0000000102027824 */ /* 0x000fe200078e0a09 */
[----:B------:R-:W-:Y:S02]  /*7e80*/  SHF.R.S32.HI R5, RZ, 0x5, R5 ;  /* 0x00000005ff057819 */ /* 0x000fe40000011405 */
[----:B------:R-:W-:Y:S02]  /*7e90*/  LOP3.LUT R9, R8, 0x1ffffffe, RZ, 0xc0, !PT ;  /* 0x1ffffffe08097812 */ /* 0x000fe400078ec0ff */
[----:B------:R-:W-:Y:S01]  /*7ea0*/  SEL R103, R49, R14, P0 ;  /* 0x0000000e31677207 */ /* 0x000fe20000000000 */
[----:B------:R-:W-:Y:S01]  /*7eb0*/  IMAD R5, R5, 0x10, R2 ;  /* 0x0000001005057824 */ /* 0x000fe200078e0202 */
[----:B------:R-:W-:Y:S01]  /*7ec0*/  SEL R14, R30, R31, P0 ;  /* 0x0000001f1e0e7207 */ /* 0x000fe20000000000 */
[----:B------:R-:W-:Y:S01]  /*7ed0*/  IMAD.IADD R9, R6, 0x1, -R9 ;  /* 0x0000000106097824 */ /* 0x000fe200078e0a09 */
[----:B------:R-:W-:Y:S01]  /*7ee0*/  SEL R98, R52, R15, P0 ;  /* 0x0000000f34627207 */ /* 0x000fe20000000000 */
[----:B------:R-:W-:Y:S01]  /*7ef0*/  IMAD R0, R0, 0x40, R5 ;  /* 0x0000004000007824 */ /* 0x000fe200078e0205 */
[----:B------:R-:W-:-:S02]  /*7f00*/  SEL R105, R15, R52, P0 ;  /* 0x000000340f697207 */ /* 0x000fc40000000000 */
[----:B------:R-:W-:Y:S01]  /*7f10*/  SEL R72, R24, R81, P0 ;  /* 0x0000005118487207 */ /* 0x000fe20000000000 */
[----:B------:R-:W-:Y:S01]  /*7f20*/  IMAD R9, R9, 0x8, R0 ;  /* 0x0000000809097824 */ /* 0x000fe200078e0200 */
[----:B------:R-:W-:Y:S02]  /*7f30*/  SEL R91, R81, R24, P0 ;  /* 0x00000018515b7207 */ /* 0x000fe40000000000 */
[----:B------:R-:W-:Y:S02]  /*7f40*/  SEL R52, R34, R35, P0 ;  /* 0x0000002322347207 */ /* 0x000fe40000000000 */
[----:B------:R-:W-:Y:S02]  /*7f50*/  SEL R81, R35, R34, P0 ;  /* 0x0000002223517207 */ /* 0x000fe40000000000 */
[----:B------:R-:W-:Y:S02]  /*7f60*/  SEL R34, R86, R87, P0 ;  /* 0x0000005756227207 */ /* 0x000fe40000000000 */
[----:B------:R-:W-:-:S02]  /*7f70*/  LOP3.LUT R5, R10, 0x7ffffffc, RZ, 0xc0, !PT ;  /* 0x7ffffffc0a057812 */ /* 0x000fc400078ec0ff */
        /* <DEDUP_REMOVED lines=16> */
[C---:B------:R-:W-:Y:S01]  /*8080*/  LOP3.LUT P1, RZ, R64.reuse, 0x3, RZ, 0xc0, !PT ;  /* 0x0000000340ff7812 */ /* 0x040fe2000782c0ff */
[----:B------:R-:W-:Y:S01]  /*8090*/  IMAD.IADD R64, R64, 0x1, -R5 ;  /* 0x0000000140407824 */ /* 0x000fe200078e0a05 */
[----:B------:R-:W-:-:S02]  /*80a0*/  SEL R38, R66, R67, P0 ;  /* 0x0000004342267207 */ /* 0x000fc40000000000 */
[----:B------:R-:W-:Y:S01]  /*80b0*/  SEL R47, R67, R66, P0 ;  /* 0x00000042432f7207 */ /* 0x000fe20000000000 */
[----:B0-----:R-:W-:Y:S01]  /*80c0*/  IMAD R66, R74, 0x80, R0 ;  /* 0x000000804a427824 */ /* 0x001fe200078e0200 */
[----:B------:R-:W-:Y:S01]  /*80d0*/  SEL R46, R54, R55, P0 ;  /* 0x00000037362e7207 */ /* 0x000fe20000000000 */
[----:B------:R-:W-:Y:S01]  /*80e0*/  IMAD R74, R74, 0x80, R9 ;  /* 0x000000804a4a7824 */ /* 0x000fe200078e0209 */
[----:B------:R-:W-:Y:S02]  /*80f0*/  SEL R61, R55, R54, P0 ;  /* 0x00000036373d7207 */ /* 0x000fe40000000000 */
[----:B-1----:R-:W-:Y:S02]  /*8100*/  ISETP.NE.AND P2, PT, R119, 0x1, PT ;  /* 0x000000017700780c */ /* 0x002fe40003f45270 */
[----:B------:R-:W-:Y:S02]  /*8110*/  SEL R102, R44, R13, P0 ;  /* 0x0000000d2c667207 */ /* 0x000fe40000000000 */
[----:B------:R-:W-:Y:S01]  /*8120*/  SEL R109, R13, R44, P0 ;  /* 0x0000002c0d6d7207 */ /* 0x000fe20000000000 */
[----:B------:R-:W-:Y:S01]  /*8130*/  IMAD.U32 R44, RZ, RZ, UR6 ;  /* 0x00000006ff2c7e24 */ /* 0x000fe2000f8e00ff */
[----:B------:R-:W-:-:S02]  /*8140*/  SEL R94, R60, R19, P0 ;  /* 0x000000133c5e7207 */ /* 0x000fc40000000000 */
[----:B------:R-:W-:Y:S02]  /*8150*/  SEL R101, R19, R60, P0 ;  /* 0x0000003c13657207 */ /* 0x000fe40000000000 */
[----:B------:R-:W-:Y:S02]  /*8160*/  SEL R80, R76, R23, P0 ;  /* 0x000000174c507207 */ /* 0x000fe40000000000 */
[----:B------:R-:W-:Y:S02]  /*8170*/  SEL R93, R23, R76, P0 ;  /* 0x0000004c175d7207 */ /* 0x000fe40000000000 */
[----:B------:R-:W-:Y:S01]  /*8180*/  SEL R60, R42, R43, P0 ;  /* 0x0000002b2a3c7207 */ /* 0x000fe20000000000 */
[----:B------:R-:W3:Y:S01]  /*8190*/  LDC R76, c[0x0][0xc50] ;  /* 0x00031400ff4c7b82 */ /* 0x000ee20000000800 */
        /* <DEDUP_REMOVED lines=12> */
[----:B------:R-:W0:Y:S01]  /*8260*/  @P2 LDC R83, c[0x0][0xbf0] ;  /* 0x0002fc00ff532b82 */ /* 0x000e220000000800 */
[----:B------:R-:W-:Y:S02]  /*8270*/  SEL R43, R71, R70, P0 ;  /* 0x00000046472b7207 */ /* 0x000fe40000000000 */
[----:B------:R-:W-:Y:S01]  /*8280*/  MOV R45, UR7 ;  /* 0x00000007002d7c02 */ /* 0x000fe20008000f00 */
[----:B------:R-:W-:Y:S01]  /*8290*/  IMAD.U32 R45, RZ, RZ, UR8 ;  /* 0x00000008ff2d7e24 */ /* 0x000fe2000f8e00ff */
[----:B------:R-:W-:Y:S01]  /*82a0*/  ULDC.64 UR6, c[0x0][0xb48] ;  /* 0x0002d20000067ab9 */ /* 0x000fe20000000a00 */
[----:B------:R-:W-:-:S02]  /*82b0*/  ULDC.64 UR8, c[0x0][0xb28] ;  /* 0x0002ca0000087ab9 */ /* 0x000fc40000000a00 */
[----:B------:R-:W1:Y:S01]  /*82c0*/  @P2 LDC R82, c[0x0][0xbf0] ;  /* 0x0002fc00ff522b82 */ /* 0x000e620000000800 */
[----:B--2---:R2:W-:Y:S04]  /*82d0*/  SHFL.IDX PT, R49, R14, R7, 0x1c1f ;  /* 0x001c1f070e317589 */ /* 0x0045e800000e0000 */
[----:B------:R-:W-:Y:S04]  /*82e0*/  SHFL.IDX PT, R5, R34, R7, 0x1c1f ;  /* 0x001c1f0722057589 */ /* 0x000fe800000e0000 */
[----:B------:R-:W-:Y:S01]  /*82f0*/  SHFL.IDX PT, R10, R106, R7, 0x1c1f ;  /* 0x001c1f076a0a7589 */ /* 0x000fe200000e0000 */
[----:B--2---:R-:W-:-:S03]  /*8300*/  LOP3.LUT R14, R7, 0x2, RZ, 0x3c, !PT ;  /* 0x00000002070e7812 */ /* 0x004fc600078e3cff */
[----:B------:R-:W-:Y:S04]  /*8310*/  SHFL.IDX PT, R54, R12, R7, 0x1c1f ;  /* 0x001c1f070c367589 */ /* 0x000fe800000e0000 */
[----:B------:R2:W4:Y:S04]  /*8320*/  SHFL.IDX PT, R8, R87, R14, 0x1c1f ;  /* 0x001c1f0e57087589 */ /* 0x00052800000e0000 */
[----:B------:R-:W5:Y:S04]  /*8330*/  SHFL.IDX PT, R9, R115, R14, 0x1c1f ;  /* 0x001c1f0e73097589 */ /* 0x000f6800000e0000 */
[----:B------:R-:W-:Y:S01]  /*8340*/  SHFL.IDX PT, R11, R108, R7, 0x1c1f ;  /* 0x001c1f076c0b7589 */ /* 0x000fe200000e0000 */
[----:B--2---:R-:W2:Y:S03]  /*8350*/  LDC.64 R86, c[0x0][0xb40] ;  /* 0x0002d000ff567b82 */ /* 0x004ea60000000a00 */
[----:B------:R-:W3:Y:S04]  /*8360*/  SHFL.IDX PT, R12, R117, R14, 0x1c1f ;  /* 0x001c1f0e750c7589 */ /* 0x000ee800000e0000 */
[----:B------:R-:W-:Y:S04]  /*8370*/  SHFL.IDX PT, R16, R16, R7, 0x1c1f ;  /* 0x001c1f0710107589 */ /* 0x000fe800000e0000 */
[----:B------:R-:W0:Y:S04]  /*8380*/  SHFL.IDX PT, R17, R111, R14, 0x1c1f ;  /* 0x001c1f0e6f117589 */ /* 0x000e2800000e0000 */
[----:B------:R-:W-:Y:S04]  /*8390*/  SHFL.IDX PT, R22, R100, R7, 0x1c1f ;  /* 0x001c1f0764167589 */ /* 0x000fe800000e0000 */
[----:B------:R-:W-:Y:S04]  /*83a0*/  SHFL.IDX PT, R53, R18, R7, 0x1c1f ;  /* 0x001c1f0712357589 */ /* 0x000fe800000e0000 */
[----:B------:R-:W-:Y:S01]  /*83b0*/  SHFL.IDX PT, R23, R107, R14, 0x1c1f ;  /* 0x001c1f0e6b177589 */ /* 0x000fe200000e0000 */
[----:B--2---:R-:W-:-:S03]  /*83c0*/  IMAD.WIDE.U32 R44, R86, UR37, R44 ;  /* 0x00000025562c7c25 */ /* 0x004fc6000f8e002c */
[----:B------:R-:W-:Y:S04]  /*83d0*/  SHFL.IDX PT, R15, R104, R7, 0x1c1f ;  /* 0x001c1f07680f7589 */ /* 0x000fe800000e0000 */
[----:B------:R-:W-:Y:S04]  /*83e0*/  SHFL.IDX PT, R30, R92, R7, 0x1c1f ;  /* 0x001c1f075c1e7589 */ /* 0x000fe800000e0000 */
[----:B------:R-:W-:Y:S04]  /*83f0*/  SHFL.IDX PT, R50, R20, R7, 0x1c1f ;  /* 0x001c1f0714327589 */ /* 0x000fe800000e0000 */
[----:B------:R-:W2:Y:S04]  /*8400*/  SHFL.IDX PT, R18, R113, R14, 0x1c1f ;  /* 0x001c1f0e71127589 */ /* 0x000ea800000e0000 */
[----:B------:R-:W1:Y:S04]  /*8410*/  SHFL.IDX PT, R31, R99, R14, 0x1c1f ;  /* 0x001c1f0e631f7589 */ /* 0x000e6800000e0000 */
[----:B------:R-:W-:Y:S04]  /*8420*/  SHFL.IDX PT, R19, R102, R7, 0x1c1f ;  /* 0x001c1f0766137589 */ /* 0x000fe800000e0000 */
[----:B------:R-:W-:Y:S04]  /*8430*/  SHFL.IDX PT, R20, R109, R14, 0x1c1f ;  /* 0x001c1f0e6d147589 */ /* 0x000fe800000e0000 */
[----:B------:R-:W-:Y:S04]  /*8440*/  SHFL.IDX PT, R24, R96, R7, 0x1c1f ;  /* 0x001c1f0760187589 */ /* 0x000fe800000e0000 */
[----:B------:R-:W-:Y:S04]  /*8450*/  SHFL.IDX PT, R27, R94, R7, 0x1c1f ;  /* 0x001c1f075e1b7589 */ /* 0x000fe800000e0000 */
[----:B------:R-:W-:Y:S04]  /*8460*/  SHFL.IDX PT, R21, R103, R14, 0x1c1f ;  /* 0x001c1f0e67157589 */ /* 0x000fe800000e0000 */
[----:B------:R-:W1:Y:S04]  /*8470*/  SHFL.IDX PT, R34, R101, R14, 0x1c1f ;  /* 0x001c1f0e65227589 */ /* 0x000e6800000e0000 */
[----:B------:R4:W-:Y:S04]  /*8480*/  SHFL.IDX PT, R79, R85, R14, 0x1c1f ;  /* 0x001c1f0e554f7589 */ /* 0x0009e800000e0000 */
[----:B------:R-:W-:Y:S04]  /*8490*/  SHFL.IDX PT, R6, R26, R7, 0x1c1f ;  /* 0x001c1f071a067589 */ /* 0x000fe800000e0000 */
[----:B------:R-:W-:Y:S01]  /*84a0*/  SHFL.IDX PT, R25, R98, R7, 0x1c1f ;  /* 0x001c1f0762197589 */ /* 0x000fe200000e0000 */
[----:B----4-:R-:W4:Y:S03]  /*84b0*/  LDC.64 R84, c[0x0][0xbd8] ;  /* 0x0002f600ff547b82 */ /* 0x010f260000000a00 */
[----:B------:R-:W-:Y:S04]  /*84c0*/  SHFL.IDX PT, R26, R105, R14, 0x1c1f ;  /* 0x001c1f0e691a7589 */ /* 0x000fe800000e0000 */
[----:B------:R-:W-:Y:S04]  /*84d0*/  SHFL.IDX PT, R0, R58, R7, 0x1c1f ;  /* 0x001c1f073a007589 */ /* 0x000fe800000e0000 */
[----:B------:R-:W-:Y:S04]  /*84e0*/  SHFL.IDX PT, R51, R88, R7, 0x1c1f ;  /* 0x001c1f0758337589 */ /* 0x000fe800000e0000 */
[----:B------:R-:W-:Y:S04]  /*84f0*/  SHFL.IDX PT, R63, R80, R7, 0x1c1f ;  /* 0x001c1f07503f7589 */ /* 0x000fe800000e0000 */
[----:B------:R-:W-:Y:S04]  /*8500*/  SHFL.IDX PT, R58, R95, R14, 0x1c1f ;  /* 0x001c1f0e5f3a7589 */ /* 0x000fe800000e0000 */
[----:B------:R-:W-:Y:S04]  /*8510*/  SHFL.IDX PT, R35, R90, R7, 0x1c1f ;  /* 0x001c1f075a237589 */ /* 0x000fe800000e0000 */
[----:B------:R-:W4:Y:S04]  /*8520*/  SHFL.IDX PT, R62, R97, R14, 0x1c1f ;  /* 0x001c1f0e613e7589 */ /* 0x000f2800000e0000 */
[----:B------:R5:W-:Y:S04]  /*8530*/  SHFL.IDX PT, R80, R77, R14, 0x1c1f ;  /* 0x001c1f0e4d507589 */ /* 0x000be800000e0000 */
[----:B------:R-:W-:Y:S04]  /*8540*/  SHFL.IDX PT, R68, R68, R7, 0x1c1f ;  /* 0x001c1f0744447589 */ /* 0x000fe800000e0000 */
[----:B------:R-:W4:Y:S01]  /*8550*/  SHFL.IDX PT, R69, R69, R14, 0x1c1f ;  /* 0x001c1f0e45457589 */ /* 0x000f2200000e0000 */
[----:B-----5:R-:W5:Y:S03]  /*8560*/  @P2 LDC R77, c[0x0][0xbec] ;  /* 0x0002fb00ff4d2b82 */ /* 0x020f660000000800 */
        /* <DEDUP_REMOVED lines=11> */
[----:B------:R-:W5:Y:S04]  /*8620*/  SHFL.IDX PT, R70, R93, R14, 0x1c1f ;  /* 0x001c1f0e5d467589 */ /* 0x000f6800000e0000 */
[----:B------:R-:W-:Y:S01]  /*8630*/  SHFL.IDX PT, R73, R73, R14, 0x1c1f ;  /* 0x001c1f0e49497589 */ /* 0x000fe200000e0000 */
[----:B---3--:R-:W-:-:S02]  /*8640*/  SEL R7, R5, R8, P0 ;  /* 0x0000000805077207 */ /* 0x008fc40000000000 */
[----:B------:R-:W-:Y:S01]  /*8650*/  SEL R5, R8, R5, P0 ;  /* 0x0000000508057207 */ /* 0x000fe20000000000 */
[----:B------:R-:W3:Y:S01]  /*8660*/  SHFL.IDX PT, R75, R91, R14, 0x1c1f ;  /* 0x001c1f0e5b4b7589 */ /* 0x000ee200000e0000 */
[----:B------:R-:W-:Y:S02]  /*8670*/  SEL R8, R10, R9, P0 ;  /* 0x000000090a087207 */ /* 0x000fe40000000000 */
[----:B------:R-:W-:Y:S01]  /*8680*/  SEL R10, R9, R10, P0 ;  /* 0x0000000a090a7207 */ /* 0x000fe20000000000 */
[----:B------:R1:W3:Y:S01]  /*8690*/  SHFL.IDX PT, R78, R89, R14, 0x1c1f ;  /* 0x001c1f0e594e7589 */ /* 0x0002e200000e0000 */
[----:B------:R-:W-:Y:S02]  /*86a0*/  SEL R9, R11, R12, P0 ;  /* 0x0000000c0b097207 */ /* 0x000fe40000000000 */
[----:B------:R-:W-:Y:S01]  /*86b0*/  SEL R11, R12, R11, P0 ;  /* 0x0000000b0c0b7207 */ /* 0x000fe20000000000 */
[----:B------:R-:W3:Y:S01]  /*86c0*/  SHFL.IDX PT, R81, R81, R14, 0x1c1f ;  /* 0x001c1f0e51517589 */ /* 0x000ee200000e0000 */
[----:B0-----:R-:W-:-:S02]  /*86d0*/  SEL R12, R16, R17, P0 ;  /* 0x00000011100c7207 */ /* 0x001fc40000000000 */
[----:B------:R-:W-:Y:S01]  /*86e0*/  SEL R16, R17, R16, P0 ;  /* 0x0000001011107207 */ /* 0x000fe20000000000 */
[----:B------:R0:W-:Y:S01]  /*86f0*/  SHFL.IDX PT, R67, R29, R14, 0x1c1f ;  /* 0x001c1f0e1d437589 */ /* 0x0001e200000e0000 */
[----:B--2---:R-:W-:Y:S01]  /*8700*/  SEL R17, R18, R15, P0 ;  /* 0x0000000f12117207 */ /* 0x004fe20000000000 */
[----:B-1----:R-:W1:Y:S01]  /*8710*/  @P2 LDC R89, c[0x0][0xbec] ;  /* 0x0002fb00ff592b82 */ /* 0x002e620000000800 */
[----:B------:R-:W-:Y:S01]  /*8720*/  SEL R28, R30, R31, P0 ;  /* 0x0000001f1e1c7207 */ /* 0x000fe20000000000 */
[----:B------:R2:W-:Y:S01]  /*8730*/  SHFL.IDX PT, R71, R13, R14, 0x1c1f ;  /* 0x001c1f0e0d477589 */ /* 0x0005e200000e0000 */
[----:B------:R-:W-:Y:S02]  /*8740*/  SEL R30, R31, R30, P0 ;  /* 0x0000001e1f1e7207 */ /* 0x000fe40000000000 */
[----:B------:R-:W-:Y:S01]  /*8750*/  SEL R31, R34, R27, P0 ;  /* 0x0000001b221f7207 */ /* 0x000fe20000000000 */
[----:B------:R-:W-:Y:S01]  /*8760*/  SHFL.IDX PT, R61, R61, R14, 0x1c1f ;  /* 0x001c1f0e3d3d7589 */ /* 0x000fe200000e0000 */
[----:B0-----:R-:W-:Y:S01]  /*8770*/  SEL R29, R27, R34, P0 ;  /* 0x000000221b1d7207 */ /* 0x001fe20000000000 */
[----:B----4-:R-:W-:-:S02]  /*8780*/  IMAD R34, R84, UR38, RZ ;  /* 0x0000002654227c24 */ /* 0x010fc4000f8e02ff */
[----:B------:R-:W-:Y:S01]  /*8790*/  SHFL.IDX PT, R65, R65, R14, 0x1c1f ;  /* 0x001c1f0e41417589 */ /* 0x000fe200000e0000 */
[----:B------:R-:W-:Y:S02]  /*87a0*/  SEL R27, R62, R35, P0 ;  /* 0x000000233e1b7207 */ /* 0x000fe40000000000 */
[----:B--2---:R-:W-:Y:S01]  /*87b0*/  SEL R13, R15, R18, P0 ;  /* 0x000000120f0d7207 */ /* 0x004fe20000000000 */
[----:B------:R-:W-:Y:S01]  /*87c0*/  SHFL.IDX PT, R55, R55, R14, 0x1c1f ;  /* 0x001c1f0e37377589 */ /* 0x000fe200000e0000 */
[----:B------:R-:W-:Y:S02]  /*87d0*/  SEL R15, R19, R20, P0 ;  /* 0x00000014130f7207 */ /* 0x000fe40000000000 */
[----:B------:R-:W-:Y:S01]  /*87e0*/  SEL R18, R51, R58, P0 ;  /* 0x0000003a33127207 */ /* 0x000fe20000000000 */
[----:B------:R-:W-:Y:S04]  /*87f0*/  SHFL.IDX PT, R57, R57, R14, 0x1c1f ;  /* 0x001c1f0e39397589 */ /* 0x000fe800000e0000 */
[----:B------:R-:W-:Y:S01]  /*8800*/  SHFL.IDX PT, R43, R43, R14, 0x1c1f ;  /* 0x001c1f0e2b2b7589 */ /* 0x000fe200000e0000 */
[----:B-1----:R-:W-:-:S03]  /*8810*/  @P2 IMAD.HI.U32 R89, R74, R89, RZ ;  /* 0x000000594a592227 */ /* 0x002fc600078e00ff */
[----:B------:R-:W-:Y:S04]  /*8820*/  SHFL.IDX PT, R47, R47, R14, 0x1c1f ;  /* 0x001c1f0e2f2f7589 */ /* 0x000fe800000e0000 */
[----:B------:R-:W-:Y:S04]  /*8830*/  SHFL.IDX PT, R37, R37, R14, 0x1c1f ;  /* 0x001c1f0e25257589 */ /* 0x000fe800000e0000 */
[----:B------:R-:W-:Y:S04]  /*8840*/  SHFL.IDX PT, R41, R41, R14, 0x1c1f ;  /* 0x001c1f0e29297589 */ /* 0x000fe800000e0000 */
[----:B------:R0:W-:Y:S02]  /*8850*/  SHFL.IDX PT, R39, R39, R14, 0x1c1f ;  /* 0x001c1f0e27277589 */ /* 0x0001e400000e0000 */
[----:B0-----:R-:W-:-:S02]  /*8860*/  SEL R14, R22, R23, P0 ;  /* 0x00000017160e7207 */ /* 0x001fc40000000000 */
[----:B------:R-:W-:Y:S02]  /*8870*/  SEL R22, R23, R22, P0 ;  /* 0x0000001617167207 */ /* 0x000fe40000000000 */
[----:B------:R-:W-:Y:S02]  /*8880*/  SEL R23, R20, R19, P0 ;  /* 0x0000001314177207 */ /* 0x000fe40000000000 */
[----:B------:R-:W-:Y:S02]  /*8890*/  SEL R20, R24, R21, P0 ;  /* 0x0000001518147207 */ /* 0x000fe40000000000 */
[----:B------:R-:W-:Y:S02]  /*88a0*/  SEL R24, R21, R24, P0 ;  /* 0x0000001815187207 */ /* 0x000fe40000000000 */
[----:B------:R-:W-:Y:S02]  /*88b0*/  SEL R21, R25, R26, P0 ;  /* 0x0000001a19157207 */ /* 0x000fe40000000000 */
[----:B------:R-:W-:-:S02]  /*88c0*/  SEL R25, R26, R25, P0 ;  /* 0x000000191a197207 */ /* 0x000fc40000000000 */
[----:B------:R-:W-:Y:S01]  /*88d0*/  SEL R26, R58, R51, P0 ;  /* 0x000000333a1a7207 */ /* 0x000fe20000000000 */
[----:B------:R-:W-:Y:S01]  /*88e0*/  IMAD R51, R85, UR37, R34 ;  /* 0x0000002555337c24 */ /* 0x000fe2000f8e0222 */
[----:B------:R-:W-:Y:S01]  /*88f0*/  SEL R19, R35, R62, P0 ;  /* 0x0000003e23137207 */ /* 0x000fe20000000000 */
[----:B------:R-:W-:Y:S01]  /*8900*/  IMAD.WIDE.U32 R58, R84, UR37, R32 ;  /* 0x00000025543a7c25 */ /* 0x000fe2000f8e0020 */
[----:B------:R-:W-:Y:S02]  /*8910*/  SEL R32, R68, R69, P0 ;  /* 0x0000004544207207 */ /* 0x000fe40000000000 */
[----:B------:R-:W-:Y:S01]  /*8920*/  SEL R34, R69, R68, P0 ;  /* 0x0000004445227207 */ /* 0x000fe20000000000 */
[----:B-----5:R-:W-:Y:S01]  /*8930*/  @P2 IMAD.HI.U32 R62, R74, R77, RZ ;  /* 0x0000004d4a3e2227 */ /* 0x020fe200078e00ff */
[----:B------:R-:W-:Y:S02]  /*8940*/  SEL R33, R63, R70, P0 ;  /* 0x000000463f217207 */ /* 0x000fe40000000000 */
[----:B------:R-:W-:Y:S01]  /*8950*/  SEL R35, R70, R63, P0 ;  /* 0x0000003f46237207 */ /* 0x000fe20000000000 */
[----:B------:R-:W-:-:S02]  /*8960*/  IMAD R69, RZ, RZ, -UR43 ;  /* 0x8000002bff457e24 */ /* 0x000fc4000f8e02ff */
[----:B------:R-:W-:Y:S01]  /*8970*/  IMAD.IADD R59, R59, 0x1, R51 ;  /* 0x000000013b3b7824 */ /* 0x000fe200078e0233 */
[----:B------:R-:W-:Y:S01]  /*8980*/  MOV R51, R74 ;  /* 0x0000004a00337202 */ /* 0x000fe20000000f00 */
[----:B------:R-:W-:Y:S01]  /*8990*/  IMAD R68, R86, UR38, RZ ;  /* 0x0000002656447c24 */ /* 0x000fe2000f8e02ff */
[----:B------:R-:W-:Y:S01]  /*89a0*/  @P2 SHF.R.U32.HI R51, RZ, R83, R62 ;  /* 0x00000053ff332219 */ /* 0x000fe2000001163e */
[----:B------:R-:W-:Y:S01]  /*89b0*/  IMAD R83, R76, R69, UR4 ;  /* 0x000000044c537e24 */ /* 0x000fe2000f8e0245 */
[----:B------:R-:W-:Y:S01]  /*89c0*/  ULDC.64 UR4, c[0x0][0xbe0] ;  /* 0x0002f80000047ab9 */ /* 0x000fe20000000a00 */
[----:B------:R-:W-:Y:S02]  /*89d0*/  IMAD R63, R87, UR37, R68 ;  /* 0x00000025573f7c24 */ /* 0x000fe4000f8e0244 */
[----:B------:R-:W-:Y:S01]  /*89e0*/  IMAD.MOV.U32 R62, RZ, RZ, R44 ;  /* 0x000000ffff3e7224 */ /* 0x000fe200078e002c */
[----:B------:R-:W-:Y:S01]  /*89f0*/  SHF.R.S32.HI R70, RZ, 0x1f, R83 ;  /* 0x0000001fff467819 */ /* 0x000fe20000011453 */
[----:B------:R-:W-:-:S02]  /*8a00*/  IMAD.IADD R63, R45, 0x1, R63 ;  /* 0x000000012d3f7824 */ /* 0x000fc400078e023f */
[----:B------:R-:W-:Y:S01]  /*8a10*/  IMAD.MOV.U32 R69, RZ, RZ, R74 ;  /* 0x000000ffff457224 */ /* 0x000fe200078e004a */
[----:B------:R-:W-:Y:S01]  /*8a20*/  @P2 SHF.R.U32.HI R69, RZ, R82, R89 ;  /* 0x00000052ff452219 */ /* 0x000fe20000011659 */
[C---:B------:R-:W-:Y:S02]  /*8a30*/  IMAD R45, R70.reuse, UR4, RZ ;  /* 0x00000004462d7c24 */ /* 0x040fe4000f8e02ff */
[----:B------:R-:W-:Y:S02]  /*8a40*/  IMAD R70, R70, UR6, RZ ;  /* 0x0000000646467c24 */ /* 0x000fe4000f8e02ff */
[C---:B------:R-:W-:Y:S02]  /*8a50*/  IMAD R68, R83.reuse, UR5, R45 ;  /* 0x0000000553447c24 */ /* 0x040fe4000f8e022d */
[----:B------:R-:W-:Y:S01]  /*8a60*/  IMAD.WIDE.U32 R44, R83, UR4, R58 ;  /* 0x00000004532c7c25 */ /* 0x000fe2000f8e003a */
[----:B------:R-:W-:-:S03]  /*8a70*/  ULDC.64 UR4, c[0x0][0xb30] ;  /* 0x0002cc0000047ab9 */ /* 0x000fc60000000a00 */
[----:B------:R-:W-:Y:S01]  /*8a80*/  IMAD.WIDE.U32 R58, R83, UR6, R62 ;  /* 0x00000006533a7c25 */ /* 0x000fe2000f8e003e */
[--C-:B------:R-:W-:Y:S02]  /*8a90*/  SHF.R.S32.HI R63, RZ, 0x1f, R51.reuse ;  /* 0x0000001fff3f7819 */ /* 0x100fe40000011433 */
[----:B------:R-:W-:Y:S01]  /*8aa0*/  IADD3 R44, P2, R51, R44, RZ ;  /* 0x0000002c332c7210 */ /* 0x000fe20007f5e0ff */
[----:B------:R-:W-:Y:S01]  /*8ab0*/  IMAD.MOV R51, RZ, RZ, -R51 ;  /* 0x000000ffff337224 */ /* 0x000fe200078e0a33 */
[--C-:B------:R-:W-:Y:S01]  /*8ac0*/  SHF.R.S32.HI R62, RZ, 0x1f, R69.reuse ;  /* 0x0000001fff3e7819 */ /* 0x100fe20000011445 */
[----:B------:R-:W-:Y:S01]  /*8ad0*/  IMAD R77, R83, UR7, R70 ;  /* 0x00000007534d7c24 */ /* 0x000fe2000f8e0246 */
[----:B------:R-:W-:Y:S01]  /*8ae0*/  IADD3.X R45, R63, R45, R68, P2, !PT ;  /* 0x0000002d3f2d7210 */ /* 0x000fe200017fe444 */
[----:B------:R-:W-:Y:S01]  /*8af0*/  IMAD.MOV R70, RZ, RZ, -R69 ;  /* 0x000000ffff467224 */ /* 0x000fe200078e0a45 */
[----:B------:R-:W-:Y:S01]  /*8b00*/  ULDC.64 UR6, c[0x0][0xbc8] ;  /* 0x0002f20000067ab9 */ /* 0x000fe20000000a00 */
[----:B------:R-:W-:-:S02]  /*8b10*/  IMAD R62, R62, UR4, RZ ;  /* 0x000000043e3e7c24 */ /* 0x000fc4000f8e02ff */
[C-C-:B------:R-:W-:Y:S02]  /*8b20*/  IMAD R51, R119.reuse, R51, R74.reuse ;  /* 0x0000003377337224 */ /* 0x140fe400078e024a */
[----:B------:R-:W-:Y:S01]  /*8b30*/  IMAD R63, R119, R70, R74 ;  /* 0x00000046773f7224 */ /* 0x000fe200078e024a */
[----:B------:R-:W-:Y:S01]  /*8b40*/  IADD3 R70, R66, 0x8, RZ ;  /* 0x0000000842467810 */ /* 0x000fe20007ffe0ff */
[----:B------:R-:W-:Y:S02]  /*8b50*/  IMAD.IADD R59, R59, 0x1, R77 ;  /* 0x000000013b3b7824 */ /* 0x000fe400078e024d */
[C---:B------:R-:W-:Y:S01]  /*8b60*/  IMAD R77, R69.reuse, UR5, R62 ;  /* 0x00000005454d7c24 */ /* 0x040fe2000f8e023e */
[----:B------:R-:W-:Y:S01]  /*8b70*/  SHF.R.S32.HI R62, RZ, 0x1f, R51 ;  /* 0x0000001fff3e7819 */ /* 0x000fe20000011433 */
[----:B------:R-:W-:Y:S01]  /*8b80*/  IMAD.WIDE.U32 R58, R69, UR4, R58 ;  /* 0x00000004453a7c25 */ /* 0x000fe2000f8e003a */
[----:B------:R-:W-:Y:S01]  /*8b90*/  SHF.R.S32.HI R68, RZ, 0x1f, R63 ;  /* 0x0000001fff447819 */ /* 0x000fe2000001143f */
[----:B------:R-:W0:Y:S01]  /*8ba0*/  S2UR UR5, SR_CgaCtaId ;  /* 0x00000000000579c3 */ /* 0x000e220000008800 */
[----:B------:R-:W-:Y:S01]  /*8bb0*/  UMOV UR4, 0x400 ;  /* 0x0000040000047882 */ /* 0x000fe20000000000 */
[----:B------:R-:W-:-:S02]  /*8bc0*/  IMAD R62, R62, UR6, RZ ;  /* 0x000000063e3e7c24 */ /* 0x000fc4000f8e02ff */
[----:B------:R-:W-:Y:S02]  /*8bd0*/  IMAD R68, R68, UR8, RZ ;  /* 0x0000000844447c24 */ /* 0x000fe4000f8e02ff */
[----:B------:R-:W-:Y:S02]  /*8be0*/  IMAD.IADD R59, R59, 0x1, R77 ;  /* 0x000000013b3b7824 */ /* 0x000fe400078e024d */
[----:B------:R-:W-:Y:S01]  /*8bf0*/  IMAD R77, R51, UR7, R62 ;  /* 0x00000007334d7c24 */ /* 0x000fe2000f8e023e */
[----:B---3--:R-:W-:Y:S01]  /*8c00*/  SEL R62, R75, R72, P0 ;  /* 0x000000484b3e7207 */ /* 0x008fe20000000000 */
[----:B------:R-:W-:Y:S01]  /*8c10*/  IMAD.WIDE.U32 R44, R51, UR6, R44 ;  /* 0x00000006332c7c25 */ /* 0x000fe2000f8e002c */
[----:B------:R-:W-:-:S03]  /*8c20*/  ULDC.64 UR6, c[0x0][0xba8] ;  /* 0x0002ea0000067ab9 */ /* 0x000fc60000000a00 */
[C---:B------:R-:W-:Y:S02]  /*8c30*/  IMAD R83, R63.reuse, UR9, R68 ;  /* 0x000000093f537c24 */ /* 0x040fe4000f8e0244 */
[----:B------:R-:W-:Y:S01]  /*8c40*/  IMAD.WIDE.U32 R68, R63, UR8, R58 ;  /* 0x000000083f447c25 */ /* 0x000fe2000f8e003a */
[----:B------:R-:W-:Y:S01]  /*8c50*/  SEL R58, R72, R75, P0 ;  /* 0x0000004b483a7207 */ /* 0x000fe20000000000 */
[----:B------:R-:W-:Y:S01]  /*8c60*/  ULDC.64 UR8, c[0x0][0xb00] ;  /* 0x0002c00000087ab9 */ /* 0x000fe20000000a00 */
[----:B------:R-:W-:Y:S01]  /*8c70*/  LEA R72, P2, R44, UR6, 0x2 ;  /* 0x000000062c487c11 */ /* 0x000fe2000f8410ff */
[----:B------:R-:W-:Y:S01]  /*8c80*/  IMAD.IADD R51, R45, 0x1, R77 ;  /* 0x000000012d337824 */ /* 0x000fe200078e024d */
[----:B------:R-:W-:Y:S01]  /*8c90*/  ULDC UR6, c[0x0][0xa88] ;  /* 0x0002a20000067ab9 */ /* 0x000fe20000000800 */
[----:B------:R-:W-:Y:S01]  /*8ca0*/  IMAD.IADD R45, R69, 0x1, R83 ;  /* 0x00000001452d7824 */ /* 0x000fe200078e0253 */
[----:B------:R-:W-:Y:S01]  /*8cb0*/  LEA R82, P3, R68, UR8, 0x2 ;  /* 0x0000000844527c11 */ /* 0x000fe2000f8610ff */
[----:B------:R-:W-:Y:S01]  /*8cc0*/  SHFL.IDX PT, R74, R72, RZ, 0x1c1f ;  /* 0x001c1fff484a7589 */ /* 0x000fe200000e0000 */
[----:B------:R-:W-:Y:S01]  /*8cd0*/  LEA.HI.X R51, R44, UR7, R51, 0x2, P2 ;  /* 0x000000072c337c11 */ /* 0x000fe200090f1433 */
[----:B0-----:R-:W-:Y:S01]  /*8ce0*/  ULEA UR4, UR5, UR4, 0x18 ;  /* 0x0000000405047291 */ /* 0x001fe2000f8ec03f */
[----:B------:R-:W-:Y:S01]  /*8cf0*/  IMAD R83, R119, UR6, RZ ;  /* 0x0000000677537c24 */ /* 0x000fe2000f8e02ff */
[----:B------:R-:W-:Y:S01]  /*8d00*/  SHFL.IDX PT, R76, R72, 0x1, 0x1c1f ;  /* 0x003c1f00484c7f89 */ /* 0x000fe200000e0000 */
[----:B------:R-:W-:Y:S01]  /*8d10*/  LEA.HI.X R84, R68, UR9, R45, 0x2, P3 ;  /* 0x0000000944547c11 */ /* 0x000fe200098f142d */
[----:B------:R-:W-:Y:S01]  /*8d20*/  UIADD3 UR4, UR4, 0x22820, URZ ;  /* 0x0002282004047890 */ /* 0x000fe2000fffe03f */
[----:B------:R-:W-:Y:S01]  /*8d30*/  SEL R59, R50, R73, P0 ;  /* 0x00000049323b7207 */ /* 0x000fe20000000000 */
[----:B------:R-:W0:Y:S01]  /*8d40*/  SHFL.IDX PT, R75, R51, RZ, 0x1c1f ;  /* 0x001c1fff334b7589 */ /* 0x000e2200000e0000 */
[-C--:B------:R-:W-:Y:S01]  /*8d50*/  ISETP.GE.OR P2, PT, R66, R83.reuse, P1 ;  /* 0x000000534200720c */ /* 0x080fe20000f46670 */
[----:B------:R-:W-:Y:S01]  /*8d60*/  UPRMT UR4, URZ, 0x654, UR4 ;  /* 0x000006543f047896 */ /* 0x000fe20008000004 */
[-C--:B------:R-:W-:Y:S01]  /*8d70*/  ISETP.GE.OR P1, PT, R70, R83.reuse, P1 ;  /* 0x000000534600720c */ /* 0x080fe20000f26670 */
[----:B------:R1:W2:Y:S01]  /*8d80*/  SHFL.IDX PT, R77, R51, 0x1, 0x1c1f ;  /* 0x003c1f00334d7f89 */ /* 0x0002a200000e0000 */
[----:B------:R-:W-:-:S02]  /*8d90*/  ISETP.GE.AND P3, PT, R66, R83, PT ;  /* 0x000000534200720c */ /* 0x000fc40003f66270 */
[----:B------:R-:W-:Y:S01]  /*8da0*/  SEL R63, R73, R50, P0 ;  /* 0x00000032493f7207 */ /* 0x000fe20000000000 */
[----:B------:R3:W4:Y:S01]  /*8db0*/  SHFL.IDX PT, R68, R82, RZ, 0x1c1f ;  /* 0x001c1fff52447589 */ /* 0x00072200000e0000 */
[----:B------:R-:W-:Y:S01]  /*8dc0*/  SEL R44, R48, R79, P0 ;  /* 0x0000004f302c7207 */ /* 0x000fe20000000000 */
[----:B------:R-:W-:Y:S01]  /*8dd0*/  IMAD.SHL.U32 R73, R64, 0x2, RZ ;  /* 0x0000000240497824 */ /* 0x000fe200078e00ff */
[----:B------:R-:W-:Y:S01]  /*8de0*/  SYNCS.ARRIVE.TRANS64.RED.A1T0 RZ, [UR4], RZ ;  /* 0x000000ffffff79a7 */ /* 0x000fe20008100404 */
[----:B------:R3:W3:Y:S01]  /*8df0*/  SHFL.IDX PT, R69, R84, RZ, 0x1c1f ;  /* 0x001c1fff54457589 */ /* 0x0006e200000e0000 */
[----:B------:R-:W-:Y:S02]  /*8e00*/  SEL R45, R49, R78, P0 ;  /* 0x0000004e312d7207 */ /* 0x000fe40000000000 */
[----:B------:R-:W-:Y:S02]  /*8e10*/  SEL R50, R52, R81, P0 ;  /* 0x0000005134327207 */ /* 0x000fe40000000000 */
[----:B-1----:R-:W-:-:S02]  /*8e20*/  SEL R51, R53, R80, P0 ;  /* 0x0000005035337207 */ /* 0x002fc40000000000 */
[----:B------:R-:W-:Y:S02]  /*8e30*/  SEL R48, R79, R48, P0 ;  /* 0x000000304f307207 */ /* 0x000fe40000000000 */
[----:B------:R-:W-:Y:S02]  /*8e40*/  SEL R49, R78, R49, P0 ;  /* 0x000000314e317207 */ /* 0x000fe40000000000 */
[----:B------:R-:W-:Y:S01]  /*8e50*/  SEL R52, R81, R52, P0 ;  /* 0x0000003451347207 */ /* 0x000fe20000000000 */
[----:B0-----:R0:W-:Y:S01]  /*8e60*/  @!P2 ST.E desc[UR48][R74.64], R3 ;  /* 0x000000034a00a985 */ /* 0x0011e2000c101930 */
[----:B------:R-:W-:-:S03]  /*8e70*/  SEL R53, R80, R53, P0 ;  /* 0x0000003550357207 */ /* 0x000fc60000000000 */
        /* <DEDUP_REMOVED lines=11> */
[----:B------:R-:W-:-:S04]  /*8f30*/  ISETP.GE.AND P1, PT, R66, UR4, PT ;  /* 0x0000000442007c0c */ /* 0x000fc8000bf26270 */
[----:B------:R-:W-:-:S03]  /*8f40*/  ISETP.GE.AND P5, PT, R80, UR4, PT ;  /* 0x0000000450007c0c */ /* 0x000fc6000bfa6270 */
[--C-:B---34-:R-:W-:Y:S02]  /*8f50*/  @!P2 IMAD.WIDE R74, R73, 0x4, R68.reuse ;  /* 0x00000004494aa825 */ /* 0x118fe400078e0244 */
[----:B------:R-:W-:Y:S02]  /*8f60*/  @!P3 LEA.HI R3, R3, R3, RZ, 0x1 ;  /* 0x000000030303b211 */ /* 0x000fe400078f08ff */
[----:B------:R-:W-:Y:S01]  /*8f70*/  @!P4 LEA.HI R64, R64, R64, RZ, 0x1 ;  /* 0x000000404040c211 */ /* 0x000fe200078f08ff */
[----:B------:R0:W-:Y:S01]  /*8f80*/  @!P2 ST.E.64 desc[UR48][R74.64], R8 ;  /* 0x000000084a00a985 */ /* 0x0001e2000c101b30 */
[----:B------:R-:W-:Y:S02]  /*8f90*/  @!P3 LOP3.LUT R3, R3, 0xfffffffe, RZ, 0xc0, !PT ;  /* 0xfffffffe0303b812 */ /* 0x000fe400078ec0ff */
[----:B------:R-:W-:Y:S02]  /*8fa0*/  @!P1 LEA.HI R66, R66, R66, RZ, 0x1 ;  /* 0x0000004242429211 */ /* 0x000fe400078f08ff */
[----:B------:R-:W-:Y:S01]  /*8fb0*/  @!P4 LOP3.LUT R79, R64, 0xfffffffe, RZ, 0xc0, !PT ;  /* 0xfffffffe404fc812 */ /* 0x000fe200078ec0ff */
[----:B------:R-:W-:Y:S01]  /*8fc0*/  @!P3 IMAD.WIDE R76, R3, 0x4, R68 ;  /* 0x00000004034cb825 */ /* 0x000fe200078e0244 */
[----:B------:R-:W-:-:S02]  /*8fd0*/  ISETP.GE.AND P2, PT, R72, UR4, PT ;  /* 0x0000000448007c0c */ /* 0x000fc4000bf46270 */
[----:B------:R-:W-:Y:S01]  /*8fe0*/  @!P5 LEA.HI R80, R80, R80, RZ, 0x1 ;  /* 0x000000505050d211 */ /* 0x000fe200078f08ff */
[C---:B------:R-:W-:Y:S01]  /*8ff0*/  VIADD R3, R73.reuse, 0x28 ;  /* 0x0000002849037836 */ /* 0x040fe20000000000 */
[----:B------:R1:W-:Y:S01]  /*9000*/  @!P3 ST.E.64 desc[UR48][R76.64], R10 ;  /* 0x0000000a4c00b985 */ /* 0x0003e2000c101b30 */
[----:B------:R-:W-:Y:S01]  /*9010*/  VIADD R64, R73, 0x30 ;  /* 0x0000003049407836 */ /* 0x000fe20000000000 */
[----:B0-----:R-:W-:Y:S01]  /*9020*/  @!P1 LOP3.LUT R9, R66, 0xfffffffe, RZ, 0xc0, !PT ;  /* 0xfffffffe42099812 */ /* 0x001fe200078ec0ff */
[--C-:B------:R-:W-:Y:S01]  /*9030*/  @!P4 IMAD.WIDE R78, R79, 0x4, R68.reuse ;  /* 0x000000044f4ec825 */ /* 0x100fe200078e0244 */
[----:B------:R-:W-:Y:S02]  /*9040*/  ISETP.GE.AND P3, PT, R3, UR4, PT ;  /* 0x0000000403007c0c */ /* 0x000fe4000bf66270 */
[----:B------:R-:W-:Y:S01]  /*9050*/  ISETP.GE.AND P6, PT, R64, UR4, PT ;  /* 0x0000000440007c0c */ /* 0x000fe2000bfc6270 */
[C---:B------:R-:W-:Y:S01]  /*9060*/  VIADD R74, R73.reuse, 0x40 ;  /* 0x00000040494a7836 */ /* 0x040fe20000000000 */
[----:B------:R-:W-:Y:S01]  /*9070*/  IADD3 R66, R73, 0x48, RZ ;  /* 0x0000004849427810 */ /* 0x000fe20007ffe0ff */
[----:B------:R-:W-:Y:S01]  /*9080*/  @!P1 IMAD.WIDE R8, R9, 0x4, R68 ;  /* 0x0000000409089825 */ /* 0x000fe200078e0244 */
[----:B------:R0:W-:Y:S01]  /*9090*/  @!P4 ST.E.64 desc[UR48][R78.64], R12 ;  /* 0x0000000c4e00c985 */ /* 0x0001e2000c101b30 */
[----:B------:R-:W-:-:S02]  /*90a0*/  @!P2 LEA.HI R72, R72, R72, RZ, 0x1 ;  /* 0x000000484848a211 */ /* 0x000fc400078f08ff */
[----:B------:R-:W-:Y:S01]  /*90b0*/  ISETP.GE.AND P4, PT, R74, UR4, PT ;  /* 0x000000044a007c0c */ /* 0x000fe2000bf86270 */
[----:B------:R2:W-:Y:S01]  /*90c0*/  @!P1 ST.E.64 desc[UR48][R8.64], R16 ;  /* 0x0000001008009985 */ /* 0x0005e2000c101b30 */
[----:B------:R-:W-:Y:S02]  /*90d0*/  ISETP.GE.AND P1, PT, R66, UR4, PT ;  /* 0x0000000442007c0c */ /* 0x000fe4000bf26270 */
[----:B------:R-:W-:Y:S02]  /*90e0*/  @!P3 LEA.HI R3, R3, R3, RZ, 0x1 ;  /* 0x000000030303b211 */ /* 0x000fe400078f08ff */
[----:B-1----:R-:W-:Y:S02]  /*90f0*/  @!P2 LOP3.LUT R11, R72, 0xfffffffe, RZ, 0xc0, !PT ;  /* 0xfffffffe480ba812 */ /* 0x002fe400078ec0ff */
[----:B------:R-:W-:Y:S02]  /*9100*/  @!P3 LOP3.LUT R3, R3, 0xfffffffe, RZ, 0xc0, !PT ;  /* 0xfffffffe0303b812 */ /* 0x000fe400078ec0ff */
[----:B------:R-:W-:Y:S01]  /*9110*/  @!P6 LEA.HI R64, R64, R64, RZ, 0x1 ;  /* 0x000000404040e211 */ /* 0x000fe200078f08ff */
[----:B------:R-:W-:-:S02]  /*9120*/  @!P2 IMAD.WIDE R10, R11, 0x4, R68 ;  /* 0x000000040b0aa825 */ /* 0x000fc400078e0244 */
[----:B------:R-:W-:Y:S02]  /*9130*/  @!P4 LEA.HI R74, R74, R74, RZ, 0x1 ;  /* 0x0000004a4a4ac211 */ /* 0x000fe400078f08ff */
[--C-:B0-----:R-:W-:Y:S01]  /*9140*/  @!P3 IMAD.WIDE R12, R3, 0x4, R68.reuse ;  /* 0x00000004030cb825 */ /* 0x101fe200078e0244 */
[----:B------:R-:W-:Y:S01]  /*9150*/  @!P6 LOP3.LUT R3, R64, 0xfffffffe, RZ, 0xc0, !PT ;  /* 0xfffffffe4003e812 */ /* 0x000fe200078ec0ff */
[----:B------:R0:W-:Y:S01]  /*9160*/  @!P2 ST.E.64 desc[UR48][R10.64], R14 ;  /* 0x0000000e0a00a985 */ /* 0x0001e2000c101b30 */
[----:B------:R-:W-:Y:S02]  /*9170*/  @!P1 LEA.HI R66, R66, R66, RZ, 0x1 ;  /* 0x0000004242429211 */ /* 0x000fe400078f08ff */
[----:B--2---:R-:W-:Y:S01]  /*9180*/  @!P5 LOP3.LUT R17, R80, 0xfffffffe, RZ, 0xc0, !PT ;  /* 0xfffffffe5011d812 */ /* 0x004fe200078ec0ff */
[--C-:B------:R-:W-:Y:S01]  /*9190*/  @!P6 IMAD.WIDE R8, R3, 0x4, R68.reuse ;  /* 0x000000040308e825 */ /* 0x100fe200078e0244 */
[----:B------:R-:W-:Y:S01]  /*91a0*/  @!P4 LOP3.LUT R3, R74, 0xfffffffe, RZ, 0xc0, !PT ;  /* 0xfffffffe4a03c812 */ /* 0x000fe200078ec0ff */
[----:B------:R1:W-:Y:S02]  /*91b0*/  @!P3 ST.E.64 desc[UR48][R12.64], R22 ;  /* 0x000000160c00b985 */ /* 0x0003e4000c101b30 */
[----:B------:R-:W-:-:S02]  /*91c0*/  @!P5 IMAD.WIDE R16, R17, 0x4, R68 ;  /* 0x000000041110d825 */ /* 0x000fc400078e0244 */
[----:B------:R2:W-:Y:S01]  /*91d0*/  @!P6 ST.E.64 desc[UR48][R8.64], R20 ;  /* 0x000000140800e985 */ /* 0x0005e2000c101b30 */
[----:B0-----:R-:W-:Y:S01]  /*91e0*/  @!P1 LOP3.LUT R15, R66, 0xfffffffe, RZ, 0xc0, !PT ;  /* 0xfffffffe420f9812 */ /* 0x001fe200078ec0ff */
[--C-:B------:R-:W-:Y:S02]  /*91f0*/  @!P4 IMAD.WIDE R10, R3, 0x4, R68.reuse ;  /* 0x00000004030ac825 */ /* 0x100fe400078e0244 */
[----:B------:R-:W-:Y:S02]  /*9200*/  @!P5 ST.E.64 desc[UR48][R16.64], R24 ;  /* 0x000000181000d985 */ /* 0x000fe4000c101b30 */
[----:B------:R-:W-:Y:S02]  /*9210*/  VIADD R3, R73, 0x50 ;  /* 0x0000005049037836 */ /* 0x000fe40000000000 */
[----:B------:R0:W-:Y:S01]  /*9220*/  @!P4 ST.E.64 desc[UR48][R10.64], R28 ;  /* 0x0000001c0a00c985 */ /* 0x0001e2000c101b30 */
[----:B-1----:R-:W-:-:S04]  /*9230*/  @!P1 IMAD.WIDE R12, R15, 0x4, R68 ;  /* 0x000000040f0c9825 */ /* 0x002fc800078e0244 */
[C---:B------:R-:W-:Y:S01]  /*9240*/  VIADD R14, R73.reuse, 0x58 ;  /* 0x00000058490e7836 */ /* 0x040fe20000000000 */
[----:B------:R1:W-:Y:S01]  /*9250*/  @!P1 ST.E.64 desc[UR48][R12.64], R30 ;  /* 0x0000001e0c009985 */ /* 0x0003e2000c101b30 */
[----:B------:R-:W-:Y:S01]  /*9260*/  VIADD R15, R73, 0x60 ;  /* 0x00000060490f7836 */ /* 0x000fe20000000000 */
[----:B------:R-:W-:Y:S01]  /*9270*/  ISETP.GE.AND P1, PT, R3, UR4, PT ;  /* 0x0000000403007c0c */ /* 0x000fe2000bf26270 */
[C---:B------:R-:W-:Y:S01]  /*9280*/  VIADD R22, R73.reuse, 0x68 ;  /* 0x0000006849167836 */ /* 0x040fe20000000000 */
[----:B------:R-:W-:Y:S01]  /*9290*/  ISETP.GE.AND P2, PT, R14, UR4, PT ;  /* 0x000000040e007c0c */ /* 0x000fe2000bf46270 */
[----:B--2---:R-:W-:Y:S01]  /*92a0*/  VIADD R8, R73, 0x70 ;  /* 0x0000007049087836 */ /* 0x004fe20000000000 */
[----:B------:R-:W-:Y:S01]  /*92b0*/  ISETP.GE.AND P3, PT, R15, UR4, PT ;  /* 0x000000040f007c0c */ /* 0x000fe2000bf66270 */
[----:B------:R-:W-:Y:S01]  /*92c0*/  VIADD R9, R73, 0x78 ;  /* 0x0000007849097836 */ /* 0x000fe20000000000 */
[----:B------:R-:W-:Y:S02]  /*92d0*/  ISETP.GE.AND P4, PT, R22, UR4, PT ;  /* 0x0000000416007c0c */ /* 0x000fe4000bf86270 */
[----:B------:R-:W-:-:S02]  /*92e0*/  ISETP.GE.AND P5, PT, R8, UR4, PT ;  /* 0x0000000408007c0c */ /* 0x000fc4000bfa6270 */
[----:B------:R-:W-:-:S03]  /*92f0*/  ISETP.GE.AND P6, PT, R9, UR4, PT ;  /* 0x0000000409007c0c */ /* 0x000fc6000bfc6270 */
[----:B------:R-:W-:Y:S02]  /*9300*/  @!P1 LEA.HI R3, R3, R3, RZ, 0x1 ;  /* 0x0000000303039211 */ /* 0x000fe400078f08ff */
[----:B------:R-:W-:Y:S02]  /*9310*/  @!P2 LEA.HI R14, R14, R14, RZ, 0x1 ;  /* 0x0000000e0e0ea211 */ /* 0x000fe400078f08ff */
[----:B------:R-:W-:Y:S02]  /*9320*/  @!P3 LEA.HI R15, R15, R15, RZ, 0x1 ;  /* 0x0000000f0f0fb211 */ /* 0x000fe400078f08ff */
[----:B------:R-:W-:Y:S02]  /*9330*/  @!P4 LEA.HI R22, R22, R22, RZ, 0x1 ;  /* 0x000000161616c211 */ /* 0x000fe400078f08ff */
[----:B------:R-:W-:Y:S02]  /*9340*/  @!P5 LEA.HI R8, R8, R8, RZ, 0x1 ;  /* 0x000000080808d211 */ /* 0x000fe400078f08ff */
[----:B------:R-:W-:-:S02]  /*9350*/  @!P6 LEA.HI R9, R9, R9, RZ, 0x1 ;  /* 0x000000090909e211 */ /* 0x000fc400078f08ff */
[----:B------:R-:W-:Y:S02]  /*9360*/  @!P1 LOP3.LUT R3, R3, 0xfffffffe, RZ, 0xc0, !PT ;  /* 0xfffffffe03039812 */ /* 0x000fe400078ec0ff */
[----:B0-----:R-:W-:Y:S02]  /*9370*/  @!P2 LOP3.LUT R11, R14, 0xfffffffe, RZ, 0xc0, !PT ;  /* 0xfffffffe0e0ba812 */ /* 0x001fe400078ec0ff */
[----:B-1----:R-:W-:Y:S02]  /*9380*/  @!P3 LOP3.LUT R13, R15, 0xfffffffe, RZ, 0xc0, !PT ;  /* 0xfffffffe0f0db812 */ /* 0x002fe400078ec0ff */
[----:B------:R-:W-:Y:S01]  /*9390*/  @!P4 LOP3.LUT R15, R22, 0xfffffffe, RZ, 0xc0, !PT ;  /* 0xfffffffe160fc812 */ /* 0x000fe200078ec0ff */
[--C-:B------:R-:W-:Y:S01]  /*93a0*/  @!P2 IMAD.WIDE R10, R11, 0x4, R68.reuse ;  /* 0x000000040b0aa825 */ /* 0x100fe200078e0244 */
[----:B------:R-:W-:Y:S02]  /*93b0*/  @!P5 LOP3.LUT R17, R8, 0xfffffffe, RZ, 0xc0, !PT ;  /* 0xfffffffe0811d812 */ /* 0x000fe400078ec0ff */
        /* <DEDUP_REMOVED lines=12> */
.L_x_7307:
[----:B------:R-:W-:Y:S05]  /*9480*/  BSYNC B0 ;  /* 0x0000000000007941 */ /* 0x000fea0003800000 */
.L_x_7306:
[----:B------:R-:W-:Y:S01]  /*9490*/  ISETP.GE.AND P1, PT, R70, R83, PT ;  /* 0x000000534600720c */ /* 0x000fe20003f26270 */
[----:B-1----:R1:W2:Y:S01]  /*94a0*/  SHFL.IDX PT, R35, R84, 0x1, 0x1c1f ;  /* 0x003c1f0054237f89 */ /* 0x0022a200000e0000 */
        /* <DEDUP_REMOVED lines=22> */
[----:B0-----:R-:W-:Y:S01]  /*9610*/  SEL R4, R39, R2, P0 ;  /* 0x0000000227047207 */ /* 0x001fe20000000000 */
[----:B-12---:R-:W-:Y:S06]  /*9620*/  @P1 BRA `(.L_x_7278) ;  /* 0x0000005800681947 */ /* 0x006fec0003800000 */
        /* <DEDUP_REMOVED lines=8> */
[----:B------:R-:W-:Y:S01]  /*96b0*/  VIADD R37, R73, 0x30 ;  /* 0x0000003049257836 */ /* 0x000fe20000000000 */
[----:B------:R-:W-:Y:S01]  /*96c0*/  ISETP.GE.AND P2, PT, R11, UR4, PT ;  /* 0x000000040b007c0c */ /* 0x000fe2000bf46270 */
[C---:B------:R-:W-:Y:S01]  /*96d0*/  VIADD R38, R73.reuse, 0x38 ;  /* 0x0000003849267836 */ /* 0x040fe20000000000 */
[----:B------:R-:W-:-:S02]  /*96e0*/  IADD3 R12, R73, 0x20, RZ ;  /* 0x00000020490c7810 */ /* 0x000fc40007ffe0ff */
[----:B------:R-:W-:Y:S02]  /*96f0*/  ISETP.GE.AND P5, PT, R36, UR4, PT ;  /* 0x0000000424007c0c */ /* 0x000fe4000bfa6270 */
[----:B------:R-:W-:Y:S01]  /*9700*/  ISETP.GE.AND P3, PT, R12, UR4, PT ;  /* 0x000000040c007c0c */ /* 0x000fe2000bf66270 */
[----:B------:R-:W-:Y:S02]  /*9710*/  @!P0 IMAD.WIDE R2, R73, 0x4, R34 ;  /* 0x0000000449028825 */ /* 0x000fe400078e0222 */
[----:B------:R-:W-:Y:S02]  /*9720*/  @!P4 LEA.HI R0, R0, R0, RZ, 0x1 ;  /* 0x000000000000c211 */ /* 0x000fe400078f08ff */
[----:B------:R-:W-:Y:S01]  /*9730*/  @!P1 LEA.HI R10, R10, R10, RZ, 0x1 ;  /* 0x0000000a0a0a9211 */ /* 0x000fe200078f08ff */
[----:B------:R0:W-:Y:S01]  /*9740*/  @!P0 ST.E.64 desc[UR48][R2.64], R44 ;  /* 0x0000002c02008985 */ /* 0x0001e2000c101b30 */
[----:B------:R-:W-:Y:S02]  /*9750*/  @!P4 LOP3.LUT R9, R0, 0xfffffffe, RZ, 0xc0, !PT ;  /* 0xfffffffe0009c812 */ /* 0x000fe400078ec0ff */
[----:B------:R-:W-:-:S02]  /*9760*/  ISETP.GE.AND P0, PT, R38, UR4, PT ;  /* 0x0000000426007c0c */ /* 0x000fc4000bf06270 */
[----:B------:R-:W-:Y:S01]  /*9770*/  @!P2 LEA.HI R0, R11, R11, RZ, 0x1 ;  /* 0x0000000b0b00a211 */ /* 0x000fe200078f08ff */
[--C-:B------:R-:W-:Y:S01]  /*9780*/  @!P4 IMAD.WIDE R8, R9, 0x4, R34.reuse ;  /* 0x000000040908c825 */ /* 0x100fe200078e0222 */
[----:B------:R-:W-:Y:S02]  /*9790*/  @!P1 LOP3.LUT R11, R10, 0xfffffffe, RZ, 0xc0, !PT ;  /* 0xfffffffe0a0b9812 */ /* 0x000fe400078ec0ff */
[----:B------:R-:W-:Y:S01]  /*97a0*/  @!P2 LOP3.LUT R13, R0, 0xfffffffe, RZ, 0xc0, !PT ;  /* 0xfffffffe000da812 */ /* 0x000fe200078ec0ff */
[----:B------:R-:W-:Y:S01]  /*97b0*/  VIADD R0, R73, 0x40 ;  /* 0x0000004049007836 */ /* 0x000fe20000000000 */
[----:B------:R1:W-:Y:S01]  /*97c0*/  @!P4 ST.E.64 desc[UR48][R8.64], R48 ;  /* 0x000000300800c985 */ /* 0x0003e2000c101b30 */
[----:B------:R-:W-:Y:S02]  /*97d0*/  ISETP.GE.AND P4, PT, R37, UR4, PT ;  /* 0x0000000425007c0c */ /* 0x000fe4000bf86270 */
[----:B------:R-:W-:Y:S01]  /*97e0*/  @!P3 LEA.HI R12, R12, R12, RZ, 0x1 ;  /* 0x0000000c0c0cb211 */ /* 0x000fe200078f08ff */
[----:B0-----:R-:W-:Y:S01]  /*97f0*/  @!P1 IMAD.WIDE R2, R11, 0x4, R34 ;  /* 0x000000040b029825 */ /* 0x001fe200078e0222 */
[----:B------:R-:W-:-:S02]  /*9800*/  @!P5 LEA.HI R36, R36, R36, RZ, 0x1 ;  /* 0x000000242424d211 */ /* 0x000fc400078f08ff */
[----:B------:R-:W-:Y:S02]  /*9810*/  @!P3 LOP3.LUT R11, R12, 0xfffffffe, RZ, 0xc0, !PT ;  /* 0xfffffffe0c0bb812 */ /* 0x000fe400078ec0ff */
[----:B------:R-:W-:Y:S01]  /*9820*/  @!P0 LEA.HI R38, R38, R38, RZ, 0x1 ;  /* 0x0000002626268211 */ /* 0x000fe200078f08ff */
[----:B------:R0:W-:Y:S01]  /*9830*/  @!P1 ST.E.64 desc[UR48][R2.64], R50 ;  /* 0x0000003202009985 */ /* 0x0001e2000c101b30 */
[----:B------:R-:W-:Y:S01]  /*9840*/  ISETP.GE.AND P1, PT, R0, UR4, PT ;  /* 0x0000000400007c0c */ /* 0x000fe2000bf26270 */
[--C-:B------:R-:W-:Y:S01]  /*9850*/  @!P3 IMAD.WIDE R10, R11, 0x4, R34.reuse ;  /* 0x000000040b0ab825 */ /* 0x100fe200078e0222 */
[----:B------:R-:W-:Y:S02]  /*9860*/  @!P0 LOP3.LUT R39, R38, 0xfffffffe, RZ, 0xc0, !PT ;  /* 0xfffffffe26278812 */ /* 0x000fe400078ec0ff */
[----:B------:R-:W-:Y:S01]  /*9870*/  @!P4 LEA.HI R37, R37, R37, RZ, 0x1 ;  /* 0x000000252525c211 */ /* 0x000fe200078f08ff */
[----:B-1----:R-:W-:Y:S01]  /*9880*/  @!P2 IMAD.WIDE R8, R13, 0x4, R34 ;  /* 0x000000040d08a825 */ /* 0x002fe200078e0222 */
[----:B------:R-:W-:-:S02]  /*9890*/  @!P5 LOP3.LUT R13, R36, 0xfffffffe, RZ, 0xc0, !PT ;  /* 0xfffffffe240dd812 */ /* 0x000fc400078ec0ff */
[----:B------:R-:W-:Y:S01]  /*98a0*/  @!P4 LOP3.LUT R37, R37, 0xfffffffe, RZ, 0xc0, !PT ;  /* 0xfffffffe2525c812 */ /* 0x000fe200078ec0ff */
[----:B------:R-:W-:Y:S01]  /*98b0*/  VIADD R36, R73, 0x48 ;  /* 0x0000004849247836 */ /* 0x000fe20000000000 */
[----:B------:R1:W-:Y:S01]  /*98c0*/  @!P2 ST.E.64 desc[UR48][R8.64], R52 ;  /* 0x000000340800a985 */ /* 0x0003e2000c101b30 */
[--C-:B------:R-:W-:Y:S02]  /*98d0*/  @!P5 IMAD.WIDE R12, R13, 0x4, R34.reuse ;  /* 0x000000040d0cd825 */ /* 0x100fe400078e0222 */
[----:B------:R-:W-:Y:S01]  /*98e0*/  @!P1 LEA.HI R0, R0, R0, RZ, 0x1 ;  /* 0x0000000000009211 */ /* 0x000fe200078f08ff */
[----:B------:R2:W-:Y:S01]  /*98f0*/  @!P3 ST.E.64 desc[UR48][R10.64], R14 ;  /* 0x0000000e0a00b985 */ /* 0x0005e2000c101b30 */
[--C-:B0-----:R-:W-:Y:S01]  /*9900*/  @!P4 IMAD.WIDE R2, R37, 0x4, R34.reuse ;  /* 0x000000042502c825 */ /* 0x101fe200078e0222 */
[----:B------:R-:W-:Y:S02]  /*9910*/  ISETP.GE.AND P2, PT, R36, UR4, PT ;  /* 0x0000000424007c0c */ /* 0x000fe4000bf46270 */
[----:B------:R0:W-:Y:S04]  /*9920*/  @!P5 ST.E.64 desc[UR48][R12.64], R16 ;  /* 0x000000100c00d985 */ /* 0x0001e8000c101b30 */
[----:B------:R-:W-:Y:S01]  /*9930*/  @!P4 ST.E.64 desc[UR48][R2.64], R18 ;  /* 0x000000120200c985 */ /* 0x000fe2000c101b30 */
[----:B-1----:R-:W-:-:S04]  /*9940*/  @!P0 IMAD.WIDE R8, R39, 0x4, R34 ;  /* 0x0000000427088825 */ /* 0x002fc800078e0222 */
[C---:B--2---:R-:W-:Y:S01]  /*9950*/  VIADD R10, R73.reuse, 0x50 ;  /* 0x00000050490a7836 */ /* 0x044fe20000000000 */
[----:B------:R1:W-:Y:S01]  /*9960*/  @!P0 ST.E.64 desc[UR48][R8.64], R20 ;  /* 0x0000001408008985 */ /* 0x0003e2000c101b30 */
[C---:B------:R-:W-:Y:S01]  /*9970*/  VIADD R14, R73.reuse, 0x68 ;  /* 0x00000068490e7836 */ /* 0x040fe20000000000 */
[C---:B------:R-:W-:Y:S01]  /*9980*/  IADD3 R15, R73.reuse, 0x70, RZ ;  /* 0x00000070490f7810 */ /* 0x040fe20007ffe0ff */
[C---:B0-----:R-:W-:Y:S01]  /*9990*/  VIADD R12, R73.reuse, 0x58 ;  /* 0x00000058490c7836 */ /* 0x041fe20000000000 */
[----:B------:R-:W-:Y:S01]  /*99a0*/  ISETP.GE.AND P3, PT, R10, UR4, PT ;  /* 0x000000040a007c0c */ /* 0x000fe2000bf66270 */
[C---:B------:R-:W-:Y:S01]  /*99b0*/  VIADD R13, R73.reuse, 0x60 ;  /* 0x00000060490d7836 */ /* 0x040fe20000000000 */
[----:B------:R-:W-:Y:S01]  /*99c0*/  ISETP.GE.AND P5, PT, R14, UR4, PT ;  /* 0x000000040e007c0c */ /* 0x000fe2000bfa6270 */
[----:B------:R-:W-:Y:S01]  /*99d0*/  VIADD R73, R73, 0x78 ;  /* 0x0000007849497836 */ /* 0x000fe20000000000 */
[----:B------:R-:W-:Y:S02]  /*99e0*/  ISETP.GE.AND P0, PT, R12, UR4, PT ;  /* 0x000000040c007c0c */ /* 0x000fe4000bf06270 */
[----:B------:R-:W-:-:S02]  /*99f0*/  ISETP.GE.AND P4, PT, R13, UR4, PT ;  /* 0x000000040d007c0c */ /* 0x000fc4000bf86270 */
[----:B------:R-:W-:Y:S02]  /*9a00*/  ISETP.GE.AND P6, PT, R15, UR4, PT ;  /* 0x000000040f007c0c */ /* 0x000fe4000bfc6270 */
[----:B------:R-:W-:Y:S02]  /*9a10*/  @!P2 LEA.HI R36, R36, R36, RZ, 0x1 ;  /* 0x000000242424a211 */ /* 0x000fe400078f08ff */
[----:B------:R-:W-:Y:S02]  /*9a20*/  @!P1 LOP3.LUT R11, R0, 0xfffffffe, RZ, 0xc0, !PT ;  /* 0xfffffffe000b9812 */ /* 0x000fe400078ec0ff */
[----:B------:R-:W-:Y:S02]  /*9a30*/  @!P3 LEA.HI R10, R10, R10, RZ, 0x1 ;  /* 0x0000000a0a0ab211 */ /* 0x000fe400078f08ff */
[----:B-1----:R-:W-:Y:S01]  /*9a40*/  @!P2 LOP3.LUT R9, R36, 0xfffffffe, RZ, 0xc0, !PT ;  /* 0xfffffffe2409a812 */ /* 0x002fe200078ec0ff */
[----:B------:R-:W-:Y:S01]  /*9a50*/  @!P1 IMAD.WIDE R2, R11, 0x4, R34 ;  /* 0x000000040b029825 */ /* 0x000fe200078e0222 */
[----:B------:R-:W-:-:S02]  /*9a60*/  @!P0 LEA.HI R12, R12, R12, RZ, 0x1 ;  /* 0x0000000c0c0c8211 */ /* 0x000fc400078f08ff */
[----:B------:R-:W-:Y:S01]  /*9a70*/  @!P4 LEA.HI R0, R13, R13, RZ, 0x1 ;  /* 0x0000000d0d00c211 */ /* 0x000fe200078f08ff */
[--C-:B------:R-:W-:Y:S01]  /*9a80*/  @!P2 IMAD.WIDE R8, R9, 0x4, R34.reuse ;  /* 0x000000040908a825 */ /* 0x100fe200078e0222 */
[----:B------:R-:W-:Y:S01]  /*9a90*/  @!P5 LEA.HI R14, R14, R14, RZ, 0x1 ;  /* 0x0000000e0e0ed211 */ /* 0x000fe200078f08ff */
[----:B------:R0:W-:Y:S01]  /*9aa0*/  @!P1 ST.E.64 desc[UR48][R2.64], R22 ;  /* 0x0000001602009985 */ /* 0x0001e2000c101b30 */
[----:B------:R-:W-:Y:S02]  /*9ab0*/  @!P3 LOP3.LUT R11, R10, 0xfffffffe, RZ, 0xc0, !PT ;  /* 0xfffffffe0a0bb812 */ /* 0x000fe400078ec0ff */
[----:B------:R-:W-:Y:S01]  /*9ac0*/  @!P6 LEA.HI R16, R15, R15, RZ, 0x1 ;  /* 0x0000000f0f10e211 */ /* 0x000fe200078f08ff */
[----:B------:R1:W-:Y:S01]  /*9ad0*/  @!P2 ST.E.64 desc[UR48][R8.64], R24 ;  /* 0x000000180800a985 */ /* 0x0003e2000c101b30 */
[----:B------:R-:W-:Y:S01]  /*9ae0*/  @!P0 LOP3.LUT R13, R12, 0xfffffffe, RZ, 0xc0, !PT ;  /* 0xfffffffe0c0d8812 */ /* 0x000fe200078ec0ff */
[----:B------:R-:W-:Y:S01]  /*9af0*/  @!P3 IMAD.WIDE R10, R11, 0x4, R34 ;  /* 0x000000040b0ab825 */ /* 0x000fe200078e0222 */
[----:B------:R-:W-:-:S02]  /*9b00*/  @!P4 LOP3.LUT R15, R0, 0xfffffffe, RZ, 0xc0, !PT ;  /* 0xfffffffe000fc812 */ /* 0x000fc400078ec0ff */
[----:B------:R-:W-:Y:S01]  /*9b10*/  @!P5 LOP3.LUT R17, R14, 0xfffffffe, RZ, 0xc0, !PT ;  /* 0xfffffffe0e11d812 */ /* 0x000fe200078ec0ff */
[--C-:B------:R-:W-:Y:S01]  /*9b20*/  @!P0 IMAD.WIDE R12, R13, 0x4, R34.reuse ;  /* 0x000000040d0c8825 */ /* 0x100fe200078e0222 */
[----:B------:R-:W-:Y:S01]  /*9b30*/  @!P6 LOP3.LUT R19, R16, 0xfffffffe, RZ, 0xc0, !PT ;  /* 0xfffffffe1013e812 */ /* 0x000fe200078ec0ff */
[----:B------:R2:W-:Y:S02]  /*9b40*/  @!P3 ST.E.64 desc[UR48][R10.64], R26 ;  /* 0x0000001a0a00b985 */ /* 0x0005e4000c101b30 */
[--C-:B0-----:R-:W-:Y:S02]  /*9b50*/  @!P4 IMAD.WIDE R2, R15, 0x4, R34.reuse ;  /* 0x000000040f02c825 */ /* 0x101fe400078e0222 */
[----:B------:R2:W-:Y:S01]  /*9b60*/  @!P0 ST.E.64 desc[UR48][R12.64], R28 ;  /* 0x0000001c0c008985 */ /* 0x0005e2000c101b30 */
[----:B------:R-:W-:Y:S01]  /*9b70*/  ISETP.GE.AND P0, PT, R73, UR4, PT ;  /* 0x0000000449007c0c */ /* 0x000fe2000bf06270 */
[--C-:B-1----:R-:W-:Y:S02]  /*9b80*/  @!P5 IMAD.WIDE R8, R17, 0x4, R34.reuse ;  /* 0x000000041108d825 */ /* 0x102fe400078e0222 */
[----:B------:R2:W-:Y:S02]  /*9b90*/  @!P4 ST.E.64 desc[UR48][R2.64], R30 ;  /* 0x0000001e0200c985 */ /* 0x0005e4000c101b30 */
[----:B------:R-:W-:-:S02]  /*9ba0*/  @!P6 IMAD.WIDE R14, R19, 0x4, R34 ;  /* 0x00000004130ee825 */ /* 0x000fc400078e0222 */
[----:B------:R2:W-:Y:S04]  /*9bb0*/  @!P5 ST.E.64 desc[UR48][R8.64], R32 ;  /* 0x000000200800d985 */ /* 0x0005e8000c101b30 */
[----:B------:R2:W-:Y:S02]  /*9bc0*/  @!P6 ST.E.64 desc[UR48][R14.64], R6 ;  /* 0x000000060e00e985 */ /* 0x0005e4000c101b30 */
[----:B------:R-:W-:Y:S05]  /*9bd0*/  @P0 BRA `(.L_x_7278) ;  /* 0x0000005000fc0947 */ /* 0x000fea0003800000 */
[----:B------:R-:W-:-:S04]  /*9be0*/  LEA.HI R73, R73, R73, RZ, 0x1 ;  /* 0x0000004949497211 */ /* 0x000fc800078f08ff */
[----:B--2---:R-:W-:-:S05]  /*9bf0*/  LOP3.LUT R3, R73, 0xfffffffe, RZ, 0xc0, !PT ;  /* 0xfffffffe49037812 */ /* 0x004fca00078ec0ff */
[----:B------:R-:W-:-:S05]  /*9c00*/  IMAD.WIDE R2, R3, 0x4, R34 ;  /* 0x0000000403027825 */ /* 0x000fca00078e0222 */
[----:B------:R1:W-:Y:S01]  /*9c10*/  ST.E.64 desc[UR48][R2.64], R4 ;  /* 0x0000000402007985 */ /* 0x0003e2000c101b30 */
[----:B------:R-:W-:Y:S05]  /*9c20*/  BRA `(.L_x_7278) ;  /* 0x0000005000e87947 */ /* 0x000fea0003800000 */
.L_x_7305:
        /* <DEDUP_REMOVED lines=36> */
[----:B-1----:R-:W-:Y:S01]  /*9e70*/  IMAD R9, R8, R7, UR7 ;  /* 0x0000000708097e24 */ /* 0x002fe2000f8e0207 */
[----:B------:R-:W-:-:S03]  /*9e80*/  IADD3 R7, -R5, RZ, RZ ;  /* 0x000000ff05077210 */ /* 0x000fc60007ffe1ff */
        /* <DEDUP_REMOVED lines=20> */
.L_x_7276:
[----:B------:R-:W-:-:S08]  /*9fd0*/  NOP ;  /* 0x0000000000007918 */ /* 0x000fd00000000000 */
[----:B------:R-:W0:-:S00]  /*9fe0*/  USETMAXREG.DEALLOC.CTAPOOL 0x28 ;  /* 0x00000028000079c8 */ /* 0x000e0000080e0500 */
        /* <DEDUP_REMOVED lines=16> */
.L_x_7308:
[----:B------:R-:W-:Y:S01]  /*a0f0*/  ULDC UR7, c[0x0][0xc50] ;  /* 0x0003140000077ab9 */ /* 0x000fe20000000800 */
[----:B------:R-:W-:Y:S01]  /*a100*/  UMOV UR40, UR6 ;  /* 0x0000000600287c82 */ /* 0x000fe20008000000 */
[----:B------:R-:W-:-:S11]  /*a110*/  UISETP.NE.AND UP0, UPT, UR7, 0x1, UPT ;  /* 0x000000010700788c */ /* 0x000fd6000bf05270 */
[----:B------:R-:W-:Y:S01]  /*a120*/  @UP0 ULDC UR4, c[0x0][0xc54] ;  /* 0x0003150000040ab9 */ /* 0x000fe20000000800 */
[----:B------:R-:W-:Y:S01]  /*a130*/  @UP0 ULDC UR8, c[0x0][0xc58] ;  /* 0x0003160000080ab9 */ /* 0x000fe20000000800 */
[----:B------:R-:W-:-:S04]  /*a140*/  UIMAD.WIDE.U32 UR4, UR6, UR4, URZ ;  /* 0x00000004060472a5 */ /* 0x000fc8000f8e003f */
[----:B------:R-:W-:-:S12]  /*a150*/  @UP0 USHF.R.U32.HI UR40, URZ, UR8, UR5 ;  /* 0x000000083f280299 */ /* 0x000fd80008011605 */
.L_x_7309:
        /* <DEDUP_REMOVED lines=64> */
.L_x_7311:
[----:B------:R-:W-:Y:S02]  /*a560*/  UIMAD UR45, UR44, UR37, URZ ;  /* 0x000000252c2d72a4 */ /* 0x000fe4000f8e023f */
[----:B------:R-:W-:-:S04]  /*a570*/  MOV R3, UR37 ;  /* 0x0000002500037c02 */ /* 0x000fc80008000f00 */
        /* <DEDUP_REMOVED lines=32> */
.L_x_7312:
[----:B------:R-:W-:-:S06]  /*a780*/  UIADD3 UR4, UR42, 0xa400, URZ ;  /* 0x0000a4002a047890 */ /* 0x000fcc000fffe03f */
[----:B------:R-:W-:-:S05]  /*a790*/  IMAD.U32 R17, RZ, RZ, UR4 ;  /* 0x00000004ff117e24 */ /* 0x000fca000f8e00ff */
        /* <DEDUP_REMOVED lines=18> */
.L_x_7313:
        /* <DEDUP_REMOVED lines=11> */
[----:B------:R-:W-:Y:S01]  /*a970*/  IMAD.U32 R6, RZ, RZ, UR6 ;  /* 0x00000006ff067e24 */ /* 0x000fe2000f8e00ff */
[----:B------:R-:W-:Y:S01]  /*a980*/  MOV R11, UR5 ;  /* 0x00000005000b7c02 */ /* 0x000fe20008000f00 */
[----:B------:R-:W-:-:S02]  /*a990*/  IMAD.U32 R7, RZ, RZ, UR7 ;  /* 0x00000007ff077e24 */ /* 0x000fc4000f8e00ff */
[----:B------:R-:W-:Y:S02]  /*a9a0*/  IMAD.U32 R10, RZ, RZ, UR4 ;  /* 0x00000004ff0a7e24 */ /* 0x000fe4000f8e00ff */
[----:B------:R-:W-:Y:S02]  /*a9b0*/  IMAD.MOV.U32 R8, RZ, RZ, 0x70 ;  /* 0x00000070ff087424 */ /* 0x000fe400078e00ff */
[----:B------:R-:W-:Y:S02]  /*a9c0*/  IMAD.MOV.U32 R12, RZ, RZ, 0x1 ;  /* 0x00000001ff0c7424 */ /* 0x000fe400078e00ff */
[----:B------:R-:W-:-:S07]  /*a9d0*/  IMAD.MOV.U32 R13, RZ, RZ, RZ ;  /* 0x000000ffff0d7224 */ /* 0x000fce00078e00ff */
[----:B------:R-:W-:-:S07]  /*a9e0*/  LEPC R20, `(.L_x_7314) ;  /* 0x000000001014794e */ /* 0x000fce0000000000 */
[----:B0----5:R-:W-:Y:S05]  /*a9f0*/  CALL.ABS.NOINC R2 ;  /* 0x0000000002007343 */ /* 0x021fea0003c00000 */
.L_x_7314:
        /* <DEDUP_REMOVED lines=18> */
.L_x_7315:
        /* <DEDUP_REMOVED lines=8> */
[C---:B------:R-:W-:Y:S01]  /*aba0*/  IMAD.SHL.U32 R30, R16.reuse, 0x10, RZ ;  /* 0x00000010101e7824 */ /* 0x040fe200078e00ff */
[----:B------:R-:W-:Y:S01]  /*abb0*/  UMOV UR4, 0xffffffff ;  /* 0xffffffff00047882 */ /* 0x000fe20000000000 */
[----:B------:R-:W-:-:S03]  /*abc0*/  LOP3.LUT R27, R16, 0x7f, RZ, 0xc0, !PT ;  /* 0x0000007f101b7812 */ /* 0x000fc600078ec0ff */
[----:B------:R-:W-:Y:S02]  /*abd0*/  LOP3.LUT R30, R30, 0x70, RZ, 0xc0, !PT ;  /* 0x000000701e1e7812 */ /* 0x000fe400078ec0ff */
[----:B------:R-:W-:Y:S01]  /*abe0*/  SHF.R.U32.HI R24, RZ, 0x3, R27 ;  /* 0x00000003ff187819 */ /* 0x000fe2000001161b */
[----:B-1----:R-:W-:Y:S06]  /*abf0*/  BRA.DIV UR4, `(.L_x_7316) ;  /* 0x0000004604747947 */ /* 0x002fec000b800000 */
.L_x_7366:
[----:B------:R-:W-:Y:S01]  /*ac00*/  UMOV UR4, 0xa0 ;  /* 0x000000a000047882 */ /* 0x000fe20000000000 */
[----:B------:R-:W-:Y:S01]  /*ac10*/  LOP3.LUT R23, R24, R30, RZ, 0xfc, !PT ;  /* 0x0000001e18177212 */ /* 0x000fe200078efcff */
[----:B------:R-:W-:Y:S01]  /*ac20*/  UIMAD UR4, UR46, UR4, -0xa0 ;  /* 0xffffff602e0474a4 */ /* 0x000fe2000f8e0204 */
[----:B------:R-:W-:Y:S01]  /*ac30*/  ISETP.NE.AND P3, PT, R20, 0x1, PT ;  /* 0x000000011400780c */ /* 0x000fe20003f65270 */
[----:B------:R-:W-:Y:S01]  /*ac40*/  IMAD.MOV.U32 R10, RZ, RZ, RZ ;  /* 0x000000ffff0a7224 */ /* 0x000fe200078e00ff */
[----:B------:R-:W-:Y:S02]  /*ac50*/  LOP3.LUT R19, R24, 0x80, R30, 0xfe, !PT ;  /* 0x0000008018137812 */ /* 0x000fe400078efe1e */
[----:B-----5:R-:W-:Y:S01]  /*ac60*/  SHF.R.S32.HI R36, RZ, 0x1f, R32 ;  /* 0x0000001fff247819 */ /* 0x020fe20000011420 */
[----:B------:R-:W-:Y:S01]  /*ac70*/  VIADD R11, R23, UR4 ;  /* 0x00000004170b7c36 */ /* 0x000fe20008000000 */
[----:B------:R-:W-:Y:S01]  /*ac80*/  LOP3.LUT R0, R0, 0xfffffff7, RZ, 0xc0, !PT ;  /* 0xfffffff700007812 */ /* 0x000fe200078ec0ff */
[----:B------:R-:W-:-:S03]  /*ac90*/  VIADD R13, R19, UR4 ;  /* 0x00000004130d7c36 */ /* 0x000fc60008000000 */
[C---:B------:R-:W-:Y:S01]  /*aca0*/  ISETP.GE.AND P1, PT, R11.reuse, UR38, PT ;  /* 0x000000260b007c0c */ /* 0x040fe2000bf26270 */
[--C-:B------:R-:W-:Y:S01]  /*acb0*/  IMAD.IADD R11, R11, 0x1, R18.reuse ;  /* 0x000000010b0b7824 */ /* 0x100fe200078e0212 */
[C---:B------:R-:W-:Y:S01]  /*acc0*/  ISETP.GE.AND P0, PT, R13.reuse, UR38, PT ;  /* 0x000000260d007c0c */ /* 0x040fe2000bf06270 */
[----:B0-----:R-:W0:Y:S01]  /*acd0*/  @P3 LDC R2, c[0x0][0x434] ;  /* 0x00010d00ff023b82 */ /* 0x001e220000000800 */
[----:B------:R-:W-:Y:S01]  /*ace0*/  IMAD.IADD R13, R13, 0x1, R18 ;  /* 0x000000010d0d7824 */ /* 0x000fe200078e0212 */
[----:B------:R-:W-:Y:S01]  /*acf0*/  @P3 LOP3.LUT R0, R0, 0x8, RZ, 0xfc, !PT ;  /* 0x0000000800003812 */ /* 0x000fe200078efcff */
[----:B------:R-:W-:Y:S01]  /*ad00*/  IMAD.MOV.U32 R12, RZ, RZ, R11 ;  /* 0x000000ffff0c7224 */ /* 0x000fe200078e000b */
[----:B------:R-:W-:Y:S01]  /*ad10*/  ISETP.GT.U32.OR P0, PT, R19, 0x9f, P0 ;  /* 0x0000009f1300780c */ /* 0x000fe20000704470 */
[----:B------:R-:W-:-:S03]  /*ad20*/  IMAD.MOV.U32 R15, RZ, RZ, R13 ;  /* 0x000000ffff0f7224 */ /* 0x000fc600078e000d */
[----:B------:R-:W1:Y:S08]  /*ad30*/  @P3 LDC R3, c[0x0][0x438] ;  /* 0x00010e00ff033b82 */ /* 0x000e700000000800 */
[----:B------:R-:W2:Y:S01]  /*ad40*/  @!P1 LDC.64 R4, c[0x0][0x428] ;  /* 0x00010a00ff049b82 */ /* 0x000ea20000000a00 */
[----:B0-----:R-:W-:-:S07]  /*ad50*/  @P3 IMAD.HI.U32 R2, R11, R2, RZ ;  /* 0x000000020b023227 */ /* 0x001fce00078e00ff */
[----:B------:R-:W0:Y:S01]  /*ad60*/  @!P1 LDC.64 R6, c[0x0][0x418] ;  /* 0x00010600ff069b82 */ /* 0x000e220000000a00 */
[----:B-1----:R-:W-:-:S07]  /*ad70*/  @P3 SHF.R.U32.HI R12, RZ, R3, R2 ;  /* 0x00000003ff0c3219 */ /* 0x002fce0000011602 */
[----:B------:R-:W1:Y:S01]  /*ad80*/  @P3 LDC R17, c[0x0][0x438] ;  /* 0x00010e00ff113b82 */ /* 0x000e620000000800 */
[----:B------:R-:W-:Y:S01]  /*ad90*/  @!P1 SHF.R.S32.HI R3, RZ, 0x1f, R12 ;  /* 0x0000001fff039819 */ /* 0x000fe2000001140c */
[----:B--2---:R-:W-:-:S06]  /*ada0*/  @!P1 IMAD R2, R36, R4, RZ ;  /* 0x0000000424029224 */ /* 0x004fcc00078e02ff */
[----:B------:R-:W2:Y:S01]  /*adb0*/  @!P0 LDC.64 R8, c[0x0][0x428] ;  /* 0x00010a00ff088b82 */ /* 0x000ea20000000a00 */
[----:B------:R-:W-:Y:S02]  /*adc0*/  @!P1 IMAD R5, R32, R5, R2 ;  /* 0x0000000520059224 */ /* 0x000fe400078e0202 */
[----:B------:R-:W-:-:S04]  /*add0*/  @!P1 IMAD.MOV.U32 R2, RZ, RZ, R12 ;  /* 0x000000ffff029224 */ /* 0x000fc800078e000c */
[----:B------:R-:W-:Y:S02]  /*ade0*/  @!P1 IMAD.WIDE.U32 R2, R32, R4, R2 ;  /* 0x0000000420029225 */ /* 0x000fe400078e0002 */
[----:B------:R-:W3:Y:S03]  /*adf0*/  @P3 LDC R4, c[0x0][0x434] ;  /* 0x00010d00ff043b82 */ /* 0x000ee60000000800 */
[----:B------:R-:W-:Y:S02]  /*ae00*/  @!P1 IADD3 R3, R3, R5, RZ ;  /* 0x0000000503039210 */ /* 0x000fe40007ffe0ff */
[----:B0-----:R-:W-:-:S04]  /*ae10*/  @!P1 LEA R6, P2, R2, R6, 0x2 ;  /* 0x0000000602069211 */ /* 0x001fc800078410ff */
[----:B------:R-:W-:Y:S01]  /*ae20*/  @!P1 LEA.HI.X R7, R2, R7, R3, 0x2, P2 ;  /* 0x0000000702079211 */ /* 0x000fe200010f1403 */
[C---:B------:R-:W-:Y:S02]  /*ae30*/  IMAD.SHL.U32 R14, R16.reuse, 0x4, RZ ;  /* 0x00000004100e7824 */ /* 0x040fe400078e00ff */
[----:B------:R-:W-:Y:S01]  /*ae40*/  IMAD.SHL.U32 R28, R16, 0x80, RZ ;  /* 0x00000080101c7824 */ /* 0x000fe200078e00ff */
[----:B------:R-:W-:Y:S01]  /*ae50*/  ULOP3.LUT UR4, UR36, 0x2, URZ, 0xfc, !UPT ;  /* 0x0000000224047892 */ /* 0x000fe2000f8efc3f */
[----:B------:R-:W-:Y:S01]  /*ae60*/  LOP3.LUT R0, R0, 0xfffffffd, RZ, 0xc0, !PT ;  /* 0xfffffffd00007812 */ /* 0x000fe200078ec0ff */
[----:B------:R-:W5:Y:S01]  /*ae70*/  @!P1 LDG.E R10, desc[UR48][R6.64] ;  /* 0x00000030060a9981 */ /* 0x000f62000c1e1900 */
[----:B---3--:R-:W-:Y:S02]  /*ae80*/  @P3 IMAD.HI.U32 R2, R13, R4, RZ ;  /* 0x000000040d023227 */ /* 0x008fe400078e00ff */
[----:B------:R-:W0:Y:S03]  /*ae90*/  @!P0 LDC.64 R4, c[0x0][0x418] ;  /* 0x00010600ff048b82 */ /* 0x000e260000000a00 */
[----:B-1----:R-:W-:Y:S01]  /*aea0*/  @P3 SHF.R.U32.HI R15, RZ, R17, R2 ;  /* 0x00000011ff0f3219 */ /* 0x002fe20000011602 */
[----:B--2---:R-:W-:-:S03]  /*aeb0*/  @!P0 IMAD R2, R36, R8, RZ ;  /* 0x0000000824028224 */ /* 0x004fc600078e02ff */
[--C-:B------:R-:W-:Y:S01]  /*aec0*/  @!P0 SHF.R.S32.HI R3, RZ, 0x1f, R15.reuse ;  /* 0x0000001fff038819 */ /* 0x100fe2000001140f */
[----:B------:R-:W-:Y:S02]  /*aed0*/  @!P0 IMAD R9, R32, R9, R2 ;  /* 0x0000000920098224 */ /* 0x000fe400078e0202 */
[----:B------:R-:W-:-:S04]  /*aee0*/  @!P0 IMAD.MOV.U32 R2, RZ, RZ, R15 ;  /* 0x000000ffff028224 */ /* 0x000fc800078e000f */
[----:B------:R-:W-:-:S04]  /*aef0*/  @!P0 IMAD.WIDE.U32 R2, R32, R8, R2 ;  /* 0x0000000820028225 */ /* 0x000fc800078e0002 */
[----:B------:R-:W-:Y:S01]  /*af00*/  @!P0 IMAD.IADD R3, R9, 0x1, R3 ;  /* 0x0000000109038824 */ /* 0x000fe200078e0203 */
[----:B0-----:R-:W-:-:S04]  /*af10*/  @!P0 LEA R4, P2, R2, R4, 0x2 ;  /* 0x0000000402048211 */ /* 0x001fc800078410ff */
[----:B------:R-:W-:Y:S01]  /*af20*/  @!P0 LEA.HI.X R5, R2, R5, R3, 0x2, P2 ;  /* 0x0000000502058211 */ /* 0x000fe200010f1403 */
[----:B------:R-:W-:-:S05]  /*af30*/  IMAD.SHL.U32 R2, R16, 0x20, RZ ;  /* 0x0000002010027824 */ /* 0x000fca00078e00ff */
[----:B------:R-:W-:-:S04]  /*af40*/  LOP3.LUT R3, R2, 0x80, RZ, 0xc0, !PT ;  /* 0x0000008002037812 */ /* 0x000fc800078ec0ff */
[----:B------:R-:W-:-:S04]  /*af50*/  LOP3.LUT R3, R3, 0x10, R16, 0xf8, !PT ;  /* 0x0000001003037812 */ /* 0x000fc800078ef810 */
[----:B------:R-:W-:Y:S02]  /*af60*/  LOP3.LUT R9, R3, 0x10, R14, 0x78, !PT ;  /* 0x0000001003097812 */ /* 0x000fe400078e780e */
[----:B------:R-:W-:Y:S02]  /*af70*/  SHF.R.U32.HI R3, RZ, 0x5, R27 ;  /* 0x00000005ff037819 */ /* 0x000fe4000001161b */
[C---:B------:R-:W-:Y:S01]  /*af80*/  LOP3.LUT R14, R2.reuse, 0x60, RZ, 0xc0, !PT ;  /* 0x00000060020e7812 */ /* 0x040fe200078ec0ff */
[----:B------:R-:W-:Y:S01]  /*af90*/  IMAD.MOV.U32 R8, RZ, RZ, RZ ;  /* 0x000000ffff087224 */ /* 0x000fe200078e00ff */
[----:B------:R-:W-:-:S03]  /*afa0*/  LOP3.LUT R2, R2, 0x100, RZ, 0xc0, !PT ;  /* 0x0000010002027812 */ /* 0x000fc600078ec0ff */
[----:B------:R-:W-:Y:S02]  /*afb0*/  IMAD R14, R3, 0x200, R14 ;  /* 0x00000200030e7824 */ /* 0x000fe400078e020e */
[----:B------:R0:W5:Y:S01]  /*afc0*/  @!P0 LDG.E R8, desc[UR48][R4.64] ;  /* 0x0000003004088981 */ /* 0x000162000c1e1900 */
[----:B------:R-:W-:Y:S02]  /*afd0*/  ISETP.GT.U32.AND P0, PT, R19, 0x9f, PT ;  /* 0x0000009f1300780c */ /* 0x000fe40003f04070 */
[----:B0-----:R-:W-:Y:S01]  /*afe0*/  IADD3 R4, R9, R14, R2 ;  /* 0x0000000e09047210 */ /* 0x001fe20007ffe002 */
[----:B------:R-:W-:-:S04]  /*aff0*/  IMAD.MOV R2, RZ, RZ, -R15 ;  /* 0x000000ffff027224 */ /* 0x000fc800078e0a0f */
[----:B------:R-:W-:Y:S01]  /*b000*/  IMAD R9, R20, R2, R13 ;  /* 0x0000000214097224 */ /* 0x000fe200078e020d */
[----:B------:R-:W-:-:S05]  /*b010*/  LOP3.LUT R2, R28, 0x380, RZ, 0xc0, !PT ;  /* 0x000003801c027812 */ /* 0x000fca00078ec0ff */
[----:B------:R-:W-:Y:S02]  /*b020*/  IMAD R3, R3, 0x10, R2 ;  /* 0x0000001003037824 */ /* 0x000fe400078e0202 */
[----:B------:R-:W-:Y:S01]  /*b030*/  IMAD.U32 R2, RZ, RZ, UR4 ;  /* 0x00000004ff027e24 */ /* 0x000fe2000f8e00ff */
[----:B------:R-:W-:Y:S02]  /*b040*/  @P0 LOP3.LUT R0, R0, 0x2, RZ, 0xfc, !PT ;  /* 0x0000000200000812 */ /* 0x000fe400078efcff */
[----:B------:R-:W-:Y:S02]  /*b050*/  LOP3.LUT P0, RZ, R16, 0x4, RZ, 0xc0, !PT ;  /* 0x0000000410ff7812 */ /* 0x000fe4000780c0ff */
[----:B------:R-:W-:Y:S01]  /*b060*/  ISETP.NE.AND P1, PT, R2, 0x3, PT ;  /* 0x000000030200780c */ /* 0x000fe20003f25270 */
[----:B------:R-:W-:Y:S01]  /*b070*/  IMAD.MOV.U32 R2, RZ, RZ, 0x40 ;  /* 0x00000040ff027424 */ /* 0x000fe200078e00ff */
[----:B------:R0:W-:Y:S04]  /*b080*/  STL [R1], R4 ;  /* 0x0000000401007387 */ /* 0x0001e80000100800 */
[----:B------:R-:W-:-:S05]  /*b090*/  SEL R2, R2, 0xffffffc0, !P0 ;  /* 0xffffffc002027807 */ /* 0x000fca0004000000 */
[----:B------:R0:W-:Y:S01]  /*b0a0*/  STL [R1+0x8], R2 ;  /* 0x0000080201007387 */ /* 0x0001e20000100800 */
[----:B------:R-:W-:Y:S01]  /*b0b0*/  IADD3 R6, -R12, RZ, RZ ;  /* 0x000000ff0c067210 */ /* 0x000fe20007ffe1ff */
[----:B------:R-:W-:Y:S01]  /*b0c0*/  IMAD.U32 R34, RZ, RZ, UR40 ;  /* 0x00000028ff227e24 */ /* 0x000fe2000f8e00ff */
[----:B------:R-:W-:Y:S02]  /*b0d0*/  LOP3.LUT R3, R3, R30, RZ, 0x3c, !PT ;  /* 0x0000001e03037212 */ /* 0x000fe400078e3cff */
[----:B------:R-:W-:Y:S01]  /*b0e0*/  LOP3.LUT R0, R0, 0xfffffffb, RZ, 0xc0, !PT ;  /* 0xfffffffb00007812 */ /* 0x000fe200078ec0ff */
[----:B------:R-:W-:Y:S02]  /*b0f0*/  IMAD R6, R20, R6, R11 ;  /* 0x0000000614067224 */ /* 0x000fe400078e020b */
[----:B------:R-:W-:Y:S01]  /*b100*/  IMAD.U32 R11, RZ, RZ, UR46 ;  /* 0x0000002eff0b7e24 */ /* 0x000fe2000f8e00ff */
[----:B------:R-:W-:Y:S02]  /*b110*/  LOP3.LUT R28, R3, 0xc00, R28, 0xf8, !PT ;  /* 0x00000c00031c7812 */ /* 0x000fe400078ef81c */
[----:B------:R-:W-:Y:S01]  /*b120*/  SHF.R.U32.HI R16, RZ, 0x3, R16 ;  /* 0x00000003ff107819 */ /* 0x000fe20000011610 */
[----:B------:R-:W-:Y:S01]  /*b130*/  VIADD R11, R11, 0xffffffff ;  /* 0xffffffff0b0b7836 */ /* 0x000fe20000000000 */
[----:B------:R-:W-:-:S02]  /*b140*/  @P1 LOP3.LUT R0, R0, 0x4, RZ, 0xfc, !PT ;  /* 0x0000000400001812 */ /* 0x000fc400078efcff */
[----:B------:R-:W-:Y:S01]  /*b150*/  SHF.R.S32.HI R34, RZ, 0x1f, R34 ;  /* 0x0000001fff227819 */ /* 0x000fe20000011422 */
[----:B0-----:R-:W-:Y:S06]  /*b160*/  @!P1 BRA `(.L_x_7317) ;  /* 0x0000000000049947 */ /* 0x001fec0003800000 */
[----:B------:R-:W-:Y:S01]  /*b170*/  BPT.TRAP 0x1 ;  /* 0x000000040000795c */ /* 0x000fe20000300000 */
.L_x_7317:
[----:B------:R-:W-:-:S05]  /*b180*/  IMAD.MOV.U32 R33, RZ, RZ, 0x1 ;  /* 0x00000001ff217424 */ /* 0x000fca00078e00ff */
[----:B------:R-:W-:-:S04]  /*b190*/  SHF.L.U32 R33, R33, 0x1f, RZ ;  /* 0x0000001f21217819 */ /* 0x000fc800000006ff */
[----:B------:R-:W0:Y:S02]  /*b1a0*/  SYNCS.PHASECHK.TRANS64.TRYWAIT P0, [UR42+0x22880], R33 ;  /* 0x02288021ff0075a7 */ /* 0x000e24000800016a */
[----:B0-----:R-:W-:Y:S05]  /*b1b0*/  @!P0 BRA `(.L_x_7318) ;  /* 0x0000004000248947 */ /* 0x001fea0003800000 */
.L_x_7367:
[----:B------:R-:W-:Y:S01]  /*b1c0*/  SHF.R.S32.HI R20, RZ, 0x1f, R6 ;  /* 0x0000001fff147819 */ /* 0x000fe20000011406 */
[----:B------:R-:W-:Y:S01]  /*b1d0*/  ULDC.64 UR4, c[0x0][0x328] ;  /* 0x0000ca0000047ab9 */ /* 0x000fe20000000a00 */
[----:B------:R-:W-:Y:S01]  /*b1e0*/  SHF.R.S32.HI R22, RZ, 0x1f, R9 ;  /* 0x0000001fff167819 */ /* 0x000fe20000011409 */
[C---:B------:R-:W-:Y:S01]  /*b1f0*/  IMAD.SHL.U32 R35, R16.reuse, 0x10, RZ ;  /* 0x0000001010237824 */ /* 0x040fe200078e00ff */
[----:B------:R-:W-:Y:S01]  /*b200*/  SHF.L.U32 R7, R16, 0x7, RZ ;  /* 0x0000000710077819 */ /* 0x000fe200000006ff */
[----:B------:R-:W-:Y:S01]  /*b210*/  IMAD R13, R20, UR4, RZ ;  /* 0x00000004140d7c24 */ /* 0x000fe2000f8e02ff */
[----:B-----5:R-:W-:Y:S01]  /*b220*/  SHF.R.S32.HI R19, RZ, 0x1f, R10 ;  /* 0x0000001fff137819 */ /* 0x020fe2000001140a */
[----:B------:R-:W-:Y:S01]  /*b230*/  IMAD R12, R22, UR4, RZ ;  /* 0x00000004160c7c24 */ /* 0x000fe2000f8e02ff */
[----:B------:R-:W-:Y:S01]  /*b240*/  LOP3.LUT R7, R30, 0x380, R7, 0xf8, !PT ;  /* 0x000003801e077812 */ /* 0x000fe200078ef807 */
[C---:B------:R-:W-:Y:S01]  /*b250*/  IMAD R13, R6.reuse, UR5, R13 ;  /* 0x00000005060d7c24 */ /* 0x040fe2000f8e020d */
[----:B------:R-:W-:Y:S01]  /*b260*/  SHF.R.S32.HI R21, RZ, 0x1f, R8 ;  /* 0x0000001fff157819 */ /* 0x000fe20000011408 */
[----:B------:R-:W-:Y:S01]  /*b270*/  IMAD R12, R9, UR5, R12 ;  /* 0x00000005090c7c24 */ /* 0x000fe2000f8e020c */
[----:B------:R-:W-:Y:S01]  /*b280*/  LOP3.LUT R35, R7, 0x70, R35, 0x78, !PT ;  /* 0x0000007007237812 */ /* 0x000fe200078e7823 */
[----:B------:R-:W-:Y:S01]  /*b290*/  IMAD.WIDE.U32 R4, R6, UR4, RZ ;  /* 0x0000000406047c25 */ /* 0x000fe2000f8e00ff */
[----:B------:R-:W-:Y:S01]  /*b2a0*/  R2UR UR6, R34 ;  /* 0x00000000220672ca */ /* 0x000fe200000e0000 */
[----:B------:R-:W1:Y:S01]  /*b2b0*/  LDC R14, c[0x0][0x2f4] ;  /* 0x0000bd00ff0e7b82 */ /* 0x000e620000000800 */
[----:B------:R-:W-:Y:S01]  /*b2c0*/  LOP3.LUT R0, R0, 0xffffff7f, RZ, 0xc0, !PT ;  /* 0xffffff7f00007812 */ /* 0x000fe200078ec0ff */
[----:B------:R-:W-:Y:S01]  /*b2d0*/  IMAD.WIDE.U32 R2, R9, UR4, RZ ;  /* 0x0000000409027c25 */ /* 0x000fe2000f8e00ff */
[----:B------:R-:W-:-:S03]  /*b2e0*/  ULDC.64 UR4, c[0x0][0x338] ;  /* 0x0000ce0000047ab9 */ /* 0x000fc60000000a00 */
[----:B------:R-:W-:Y:S02]  /*b2f0*/  IMAD R7, R19, UR4, RZ ;  /* 0x0000000413077c24 */ /* 0x000fe4000f8e02ff */
[----:B------:R-:W-:Y:S02]  /*b300*/  IMAD.IADD R3, R3, 0x1, R12 ;  /* 0x0000000103037824 */ /* 0x000fe400078e020c */
[----:B------:R-:W-:Y:S02]  /*b310*/  IMAD R12, R10, UR5, R7 ;  /* 0x000000050a0c7c24 */ /* 0x000fe4000f8e0207 */
[----:B------:R-:W-:Y:S02]  /*b320*/  IMAD R7, R21, UR4, RZ ;  /* 0x0000000415077c24 */ /* 0x000fe4000f8e02ff */
[----:B------:R-:W-:Y:S02]  /*b330*/  IMAD.IADD R5, R5, 0x1, R13 ;  /* 0x0000000105057824 */ /* 0x000fe400078e020d */
[----:B------:R-:W-:-:S02]  /*b340*/  IMAD R7, R8, UR5, R7 ;  /* 0x0000000508077c24 */ /* 0x000fc4000f8e0207 */
[----:B------:R-:W-:-:S04]  /*b350*/  IMAD.WIDE.U32 R2, R8, UR4, R2 ;  /* 0x0000000408027c25 */ /* 0x000fc8000f8e0002 */
[----:B------:R-:W-:Y:S01]  /*b360*/  IMAD.WIDE.U32 R4, R10, UR4, R4 ;  /* 0x000000040a047c25 */ /* 0x000fe2000f8e0004 */
[----:B------:R-:W-:Y:S01]  /*b370*/  ULDC.64 UR4, c[0x0][0x330] ;  /* 0x0000cc0000047ab9 */ /* 0x000fe20000000a00 */
[----:B-1----:R-:W-:Y:S02]  /*b380*/  ISETP.GE.AND P2, PT, R30, R14, PT ;  /* 0x0000000e1e00720c */ /* 0x002fe40003f46270 */
[----:B------:R-:W-:Y:S02]  /*b390*/  IMAD.IADD R3, R3, 0x1, R7 ;  /* 0x0000000103037824 */ /* 0x000fe400078e0207 */
[----:B------:R-:W-:Y:S02]  /*b3a0*/  IMAD.IADD R5, R5, 0x1, R12 ;  /* 0x0000000105057824 */ /* 0x000fe400078e020c */
[----:B------:R-:W-:Y:S01]  /*b3b0*/  IMAD.U32 R7, RZ, RZ, UR4 ;  /* 0x00000004ff077e24 */ /* 0x000fe2000f8e00ff */
[----:B------:R-:W-:-:S03]  /*b3c0*/  UIMAD UR4, UR6, UR4, URZ ;  /* 0x00000004060472a4 */ /* 0x000fc6000f8e023f */
[C---:B------:R-:W-:Y:S01]  /*b3d0*/  IMAD.WIDE.U32 R4, R7.reuse, UR40, R4 ;  /* 0x0000002807047c25 */ /* 0x040fe2000f8e0004 */
[----:B------:R-:W-:Y:S01]  /*b3e0*/  ULDC.64 UR6, c[0x0][0x318] ;  /* 0x0000c60000067ab9 */ /* 0x000fe20000000a00 */
[----:B------:R-:W-:Y:S02]  /*b3f0*/  UIMAD UR4, UR40, UR5, UR4 ;  /* 0x00000005280472a4 */ /* 0x000fe4000f8e0204 */
[----:B------:R-:W-:Y:S01]  /*b400*/  IMAD.WIDE.U32 R2, R7, UR40, R2 ;  /* 0x0000002807027c25 */ /* 0x000fe2000f8e0002 */
[----:B------:R-:W-:-:S03]  /*b410*/  IADD3 R16, P0, R4, UR6, RZ ;  /* 0x0000000604107c10 */ /* 0x000fc6000ff1e0ff */
[----:B------:R-:W-:-:S05]  /*b420*/  IMAD.U32 R7, RZ, RZ, UR7 ;  /* 0x00000007ff077e24 */ /* 0x000fca000f8e00ff */
[----:B------:R-:W-:Y:S02]  /*b430*/  IADD3.X R17, R7, UR4, R5, P0, !PT ;  /* 0x0000000407117c10 */ /* 0x000fe400087fe405 */
[----:B------:R-:W-:Y:S01]  /*b440*/  IADD3 R4, P0, R2, UR6, RZ ;  /* 0x0000000602047c10 */ /* 0x000fe2000ff1e0ff */
[----:B------:R-:W-:-:S03]  /*b450*/  IMAD.MOV.U32 R2, RZ, RZ, -0xa0 ;  /* 0xffffff60ff027424 */ /* 0x000fc600078e00ff */
[----:B------:R-:W-:Y:S01]  /*b460*/  IADD3.X R7, R7, UR4, R3, P0, !PT ;  /* 0x0000000407077c10 */ /* 0x000fe200087fe403 */
[----:B------:R-:W-:Y:S01]  /*b470*/  IMAD R5, R11, R2, UR38 ;  /* 0x000000260b057e24 */ /* 0x000fe2000f8e0202 */
[----:B------:R-:W-:Y:S01]  /*b480*/  UMOV UR4, 0xffffffff ;  /* 0xffffffff00047882 */ /* 0x000fe20000000000 */
[----:B------:R-:W-:Y:S02]  /*b490*/  SHF.L.U32 R2, R27, 0x4, RZ ;  /* 0x000000041b027819 */ /* 0x000fe400000006ff */
[----:B------:R-:W-:Y:S02]  /*b4a0*/  IMAD.IADD R5, R5, 0x1, -R24 ;  /* 0x0000000105057824 */ /* 0x000fe400078e0a18 */
[----:B------:R-:W-:-:S03]  /*b4b0*/  LOP3.LUT R35, R35, 0x400, R2, 0xf8, !PT ;  /* 0x0000040023237812 */ /* 0x000fc600078ef802 */
[----:B------:R-:W-:-:S13]  /*b4c0*/  ISETP.GE.AND P0, PT, R5, 0x1, PT ;  /* 0x000000010500780c */ /* 0x000fda0003f06270 */
[----:B------:R-:W-:Y:S01]  /*b4d0*/  @P0 LOP3.LUT R0, R0, 0x80, RZ, 0xfc, !PT ;  /* 0x0000008000000812 */ /* 0x000fe200078efcff */
[----:B------:R-:W-:Y:S06]  /*b4e0*/  BRA.DIV UR4, `(.L_x_7319) ;  /* 0x0000003e046c7947 */ /* 0x000fec000b800000 */
[----:B------:R-:W1:Y:S01]  /*b4f0*/  SHFL.IDX PT, R2, R16, RZ, 0x181f ;  /* 0x00181fff10027589 */ /* 0x000e6200000e0000 */
[----:B------:R-:W-:Y:S01]  /*b500*/  ISETP.LT.OR P0, PT, R5, 0x1, P2 ;  /* 0x000000010500780c */ /* 0x000fe20001701670 */
[----:B------:R-:W-:Y:S01]  /*b510*/  VIADD R29, R35, UR42 ;  /* 0x0000002a231d7c36 */ /* 0x000fe20008000000 */
[----:B------:R-:W-:Y:S01]  /*b520*/  LOP3.LUT R0, R0, 0xffffffdf, RZ, 0xc0, !PT ;  /* 0xffffffdf00007812 */ /* 0x000fe200078ec0ff */
[----:B------:R-:W2:Y:S01]  /*b530*/  SHFL.IDX PT, R3, R17, RZ, 0x181f ;  /* 0x00181fff11037589 */ /* 0x000ea200000e0000 */
[C---:B------:R-:W-:Y:S02]  /*b540*/  ISETP.GE.AND P6, PT, R5.reuse, 0x61, PT ;  /* 0x000000610500780c */ /* 0x040fe40003fc6270 */
[C---:B------:R-:W-:Y:S01]  /*b550*/  ISETP.GE.AND P5, PT, R5.reuse, 0x31, PT ;  /* 0x000000310500780c */ /* 0x040fe20003fa6270 */
[----:B------:R-:W-:Y:S01]  /*b560*/  SHFL.IDX PT, R14, R4, RZ, 0x181f ;  /* 0x00181fff040e7589 */ /* 0x000fe200000e0000 */
[C---:B------:R-:W-:Y:S02]  /*b570*/  ISETP.GE.AND P4, PT, R5.reuse, 0x41, PT ;  /* 0x000000410500780c */ /* 0x040fe40003f86270 */
[----:B------:R-:W-:-:S02]  /*b580*/  ISETP.GE.AND P3, PT, R5, 0x51, PT ;  /* 0x000000510500780c */ /* 0x000fc40003f66270 */
[----:B-1----:R-:W-:-:S05]  /*b590*/  IADD3 R2, P1, R30, R2, RZ ;  /* 0x000000021e027210 */ /* 0x002fca0007f3e0ff */
[----:B--2---:R-:W-:-:S05]  /*b5a0*/  IMAD.X R3, RZ, RZ, R3, P1 ;  /* 0x000000ffff037224 */ /* 0x004fca00008e0603 */
[----:B------:R1:W-:Y:S01]  /*b5b0*/  LDGSTS.E.BYPASS.LTC128B.128 [R29+0xa400], desc[UR48][R2.64], !P0 ;  /* 0x0a400000021d7fae */ /* 0x0003e2000c101d70 */
[----:B------:R-:W-:-:S03]  /*b5c0*/  ISETP.LT.OR P0, PT, R5, 0x11, P2 ;  /* 0x000000110500780c */ /* 0x000fc60001701670 */
[----:B-1----:R-:W1:Y:S04]  /*b5d0*/  SHFL.IDX PT, R2, R16, 0x1, 0x181f ;  /* 0x00381f0010027f89 */ /* 0x002e6800000e0000 */
[----:B------:R-:W2:Y:S01]  /*b5e0*/  SHFL.IDX PT, R3, R17, 0x1, 0x181f ;  /* 0x00381f0011037f89 */ /* 0x000ea200000e0000 */
        /* <DEDUP_REMOVED lines=29> */
[----:B------:R-:W2:Y:S04]  /*b7c0*/  SHFL.IDX PT, R3, R17, 0x6, 0x181f ;  /* 0x00d81f0011037f89 */ /* 0x000ea800000e0000 */
[----:B------:R-:W-:Y:S01]  /*b7d0*/  SHFL.IDX PT, R17, R17, 0x7, 0x181f ;  /* 0x00f81f0011117f89 */ /* 0x000fe200000e0000 */
[----:B-1----:R-:W-:-:S05]  /*b7e0*/  IADD3 R2, P1, R30, R2, RZ ;  /* 0x000000021e027210 */ /* 0x002fca0007f3e0ff */
[----:B--2---:R-:W-:-:S05]  /*b7f0*/  IMAD.X R3, RZ, RZ, R3, P1 ;  /* 0x000000ffff037224 */ /* 0x004fca00008e0603 */
[----:B------:R1:W-:Y:S01]  /*b800*/  LDGSTS.E.BYPASS.LTC128B.128 [R29+0xd400], desc[UR48][R2.64], !P0 ;  /* 0x0d400000021d7fae */ /* 0x0003e2000c101d70 */
[----:B------:R-:W-:-:S03]  /*b810*/  ISETP.LT.OR P0, PT, R5, 0x71, P2 ;  /* 0x000000710500780c */ /* 0x000fc60001701670 */
[----:B-1----:R-:W1:Y:S02]  /*b820*/  SHFL.IDX PT, R2, R16, 0x7, 0x181f ;  /* 0x00f81f0010027f89 */ /* 0x002e6400000e0000 */
[----:B-1----:R-:W-:-:S05]  /*b830*/  IADD3 R2, P1, R30, R2, RZ ;  /* 0x000000021e027210 */ /* 0x002fca0007f3e0ff */
[----:B------:R-:W-:-:S05]  /*b840*/  IMAD.X R3, RZ, RZ, R17, P1 ;  /* 0x000000ffff037224 */ /* 0x000fca00008e0611 */
[----:B------:R1:W-:Y:S01]  /*b850*/  LDGSTS.E.BYPASS.LTC128B.128 [R29+0xdc00], desc[UR48][R2.64], !P0 ;  /* 0x0dc00000021d7fae */ /* 0x0003e2000c101d70 */
[----:B------:R-:W-:-:S03]  /*b860*/  ISETP.LT.OR P0, PT, R5, 0x81, P2 ;  /* 0x000000810500780c */ /* 0x000fc60001701670 */
[----:B-1----:R-:W1:Y:S01]  /*b870*/  SHFL.IDX PT, R3, R7, RZ, 0x181f ;  /* 0x00181fff07037589 */ /* 0x002e6200000e0000 */
[----:B------:R-:W-:-:S03]  /*b880*/  IADD3 R2, P1, R30, R14, RZ ;  /* 0x0000000e1e027210 */ /* 0x000fc60007f3e0ff */
[----:B------:R-:W2:Y:S04]  /*b890*/  SHFL.IDX PT, R7, R7, 0x1, 0x181f ;  /* 0x00381f0007077f89 */ /* 0x000ea800000e0000 */
[----:B------:R3:W4:Y:S01]  /*b8a0*/  SHFL.IDX PT, R14, R4, 0x1, 0x181f ;  /* 0x00381f00040e7f89 */ /* 0x00072200000e0000 */
[----:B-1----:R-:W-:Y:S02]  /*b8b0*/  IADD3.X R3, RZ, R3, RZ, P1, !PT ;  /* 0x00000003ff037210 */ /* 0x002fe40000ffe4ff */
[----:B------:R-:W-:-:S03]  /*b8c0*/  ISETP.GE.AND P1, PT, R5, 0x11, PT ;  /* 0x000000110500780c */ /* 0x000fc60003f26270 */
[----:B------:R3:W-:Y:S01]  /*b8d0*/  LDGSTS.E.BYPASS.LTC128B.128 [R29+0xe400], desc[UR48][R2.64], !P0 ;  /* 0x0e400000021d7fae */ /* 0x0007e2000c101d70 */
[----:B------:R-:W-:-:S09]  /*b8e0*/  ISETP.GE.AND P0, PT, R5, 0x21, PT ;  /* 0x000000210500780c */ /* 0x000fd20003f06270 */
[----:B------:R-:W-:Y:S02]  /*b8f0*/  @P1 LOP3.LUT R0, R0, 0x20, RZ, 0xfc, !PT ;  /* 0x0000002000001812 */ /* 0x000fe400078efcff */
[----:B------:R-:W-:Y:S02]  /*b900*/  ISETP.GE.AND P1, PT, R5, 0x81, PT ;  /* 0x000000810500780c */ /* 0x000fe40003f26270 */
[----:B------:R-:W-:-:S04]  /*b910*/  LOP3.LUT R0, R0, 0xffffffef, RZ, 0xc0, !PT ;  /* 0xffffffef00007812 */ /* 0x000fc800078ec0ff */
[----:B------:R-:W-:Y:S02]  /*b920*/  @P0 LOP3.LUT R0, R0, 0x10, RZ, 0xfc, !PT ;  /* 0x0000001000000812 */ /* 0x000fe400078efcff */
[----:B------:R-:W-:Y:S02]  /*b930*/  ISETP.GE.AND P0, PT, R5, 0x71, PT ;  /* 0x000000710500780c */ /* 0x000fe40003f06270 */
[----:B------:R-:W-:-:S04]  /*b940*/  LOP3.LUT R0, R0, 0xffffffbf, RZ, 0xc0, !PT ;  /* 0xffffffbf00007812 */ /* 0x000fc800078ec0ff */
[----:B------:R-:W-:Y:S02]  /*b950*/  @P6 LOP3.LUT R0, R0, 0x40, RZ, 0xfc, !PT ;  /* 0x0000004000006812 */ /* 0x000fe400078efcff */
[----:B------:R-:W-:Y:S02]  /*b960*/  ISETP.GE.AND P6, PT, R5, 0x91, PT ;  /* 0x000000910500780c */ /* 0x000fe40003fc6270 */
[----:B------:R-:W-:-:S11]  /*b970*/  LOP3.LUT R0, R0, 0xfffffeff, RZ, 0xc0, !PT ;  /* 0xfffffeff00007812 */ /* 0x000fd600078ec0ff */
[----:B--234-:R-:W-:-:S07]  /*b980*/  @P6 LOP3.LUT R0, R0, 0x100, RZ, 0xfc, !PT ;  /* 0x0000010000006812 */ /* 0x01cfce00078efcff */
.L_x_7389:
[----:B------:R-:W-:Y:S02]  /*b990*/  ISETP.LT.OR P2, PT, R5, 0x91, P2 ;  /* 0x000000910500780c */ /* 0x000fe40001741670 */
[----:B------:R-:W-:-:S05]  /*b9a0*/  IADD3 R2, P6, R30, R14, RZ ;  /* 0x0000000e1e027210 */ /* 0x000fca0007fde0ff */
[----:B------:R-:W-:-:S06]  /*b9b0*/  IMAD.X R3, RZ, RZ, R7, P6 ;  /* 0x000000ffff037224 */ /* 0x000fcc00030e0607 */
[----:B------:R-:W-:Y:S01]  /*b9c0*/  @!PT LDS RZ, [RZ] ;  /* 0x00000000fffff984 */ /* 0x000fe20000000800 */
[----:B------:R-:W-:Y:S01]  /*b9d0*/  @!PT LDS RZ, [RZ] ;  /* 0x00000000fffff984 */ /* 0x000fe20000000800 */
[----:B------:R-:W-:Y:S01]  /*b9e0*/  @!PT LDS RZ, [RZ] ;  /* 0x00000000fffff984 */ /* 0x000fe20000000800 */
        /* <DEDUP_REMOVED lines=10> */
.L_x_7320:
[----:B------:R-:W-:Y:S01]  /*ba90*/  SYNCS.ARRIVE.TRANS64.A1T0 RZ, [UR42+0x22870], RZ ;  /* 0x022870ffffff79a7 */ /* 0x000fe2000810002a */
[----:B------:R-:W-:Y:S05]  /*baa0*/  @!P6 BRA `(.L_x_7321) ;  /* 0x000000000004e947 */ /* 0x000fea0003800000 */
[----:B------:R-:W-:Y:S01]  /*bab0*/  BPT.TRAP 0x1 ;  /* 0x000000040000795c */ /* 0x000fe20000300000 */
.L_x_7321:
[----:B------:R-:W1:Y:S02]  /*bac0*/  SYNCS.PHASECHK.TRANS64.TRYWAIT P2, [UR42+0x22840], R33 ;  /* 0x02284021ff0075a7 */ /* 0x000e64000804016a */
[----:B-1----:R-:W-:Y:S05]  /*bad0*/  @!P2 BRA `(.L_x_7322) ;  /* 0x000000440004a947 */ /* 0x002fea0003800000 */
.L_x_7390:
[----:B------:R-:W-:Y:S01]  /*bae0*/  ULDC.64 UR8, c[0x0][0x300] ;  /* 0x0000c00000087ab9 */ /* 0x000fe20000000a00 */
[----:B------:R-:W-:Y:S01]  /*baf0*/  ULDC.64 UR10, c[0x0][0x310] ;  /* 0x0000c400000a7ab9 */ /* 0x000fe20000000a00 */
[----:B------:R-:W-:Y:S01]  /*bb00*/  IMAD R3, R20, UR8, RZ ;  /* 0x0000000814037c24 */ /* 0x000fe2000f8e02ff */
[----:B------:R-:W-:Y:S01]  /*bb10*/  R2UR UR6, R34 ;  /* 0x00000000220672ca */ /* 0x000fe200000e0000 */
[----:B------:R-:W-:Y:S01]  /*bb20*/  IMAD R19, R19, UR10, RZ ;  /* 0x0000000a13137c24 */ /* 0x000fe2000f8e02ff */
[----:B------:R-:W-:Y:S01]  /*bb30*/  ULDC.64 UR4, c[0x0][0x308] ;  /* 0x0000c20000047ab9 */ /* 0x000fe20000000a00 */
[C---:B------:R-:W-:Y:S01]  /*bb40*/  IMAD R5, R6.reuse, UR9, R3 ;  /* 0x0000000906057c24 */ /* 0x040fe2000f8e0203 */
[----:B------:R-:W2:Y:S01]  /*bb50*/  LDC R16, c[0x0][0x2f4] ;  /* 0x0000bd00ff107b82 */ /* 0x000ea20000000800 */
[----:B------:R-:W-:Y:S01]  /*bb60*/  IMAD.WIDE.U32 R2, R6, UR8, RZ ;  /* 0x0000000806027c25 */ /* 0x000fe2000f8e00ff */
[----:B------:R-:W-:-:S03]  /*bb70*/  LOP3.LUT R0, R0, 0xfffffffe, RZ, 0xc0, !PT ;  /* 0xfffffffe00007812 */ /* 0x000fc600078ec0ff */
[----:B------:R-:W-:Y:S02]  /*bb80*/  IMAD.IADD R3, R3, 0x1, R5 ;  /* 0x0000000103037824 */ /* 0x000fe400078e0205 */
[C---:B------:R-:W-:Y:S02]  /*bb90*/  IMAD R19, R10.reuse, UR11, R19 ;  /* 0x0000000b0a137c24 */ /* 0x040fe4000f8e0213 */
[----:B------:R-:W-:-:S04]  /*bba0*/  IMAD.WIDE.U32 R2, R10, UR10, R2 ;  /* 0x0000000a0a027c25 */ /* 0x000fc8000f8e0002 */
[----:B------:R-:W-:Y:S02]  /*bbb0*/  IMAD.IADD R3, R3, 0x1, R19 ;  /* 0x0000000103037824 */ /* 0x000fe400078e0213 */
[----:B------:R-:W-:Y:S01]  /*bbc0*/  IMAD.U32 R5, RZ, RZ, UR4 ;  /* 0x00000004ff057e24 */ /* 0x000fe2000f8e00ff */
[----:B------:R-:W-:Y:S01]  /*bbd0*/  UIMAD UR4, UR6, UR4, URZ ;  /* 0x00000004060472a4 */ /* 0x000fe2000f8e023f */
[----:B------:R-:W-:Y:S02]  /*bbe0*/  IMAD R22, R22, UR8, RZ ;  /* 0x0000000816167c24 */ /* 0x000fe4000f8e02ff */
[----:B------:R-:W-:Y:S01]  /*bbf0*/  IMAD.WIDE.U32 R2, R5, UR40, R2 ;  /* 0x0000002805027c25 */ /* 0x000fe2000f8e0002 */
[----:B------:R-:W-:Y:S01]  /*bc00*/  ULDC.64 UR6, c[0x0][0x2e8] ;  /* 0x0000ba0000067ab9 */ /* 0x000fe20000000a00 */
[----:B------:R-:W-:Y:S02]  /*bc10*/  UIMAD UR4, UR40, UR5, UR4 ;  /* 0x00000005280472a4 */ /* 0x000fe4000f8e0204 */
[----:B------:R-:W-:Y:S01]  /*bc20*/  IMAD.U32 R4, RZ, RZ, UR7 ;  /* 0x00000007ff047e24 */ /* 0x000fe2000f8e00ff */
[----:B------:R-:W-:Y:S01]  /*bc30*/  IADD3 R7, P2, R2, UR6, RZ ;  /* 0x0000000602077c10 */ /* 0x000fe2000ff5e0ff */
[----:B------:R-:W-:-:S02]  /*bc40*/  IMAD R11, R9, UR9, R22 ;  /* 0x00000009090b7c24 */ /* 0x000fc4000f8e0216 */
        /* <DEDUP_REMOVED lines=10> */
[----:B------:R-:W-:Y:S01]  /*bcf0*/  UMOV UR4, 0xffffffff ;  /* 0xffffffff00047882 */ /* 0x000fe20000000000 */
[----:B--2---:R-:W-:-:S13]  /*bd00*/  ISETP.GE.AND P2, PT, R30, R16, PT ;  /* 0x000000101e00720c */ /* 0x004fda0003f46270 */
[----:B------:R-:W-:Y:S01]  /*bd10*/  @P2 LOP3.LUT R0, R0, 0x1, RZ, 0xfc, !PT ;  /* 0x0000000100002812 */ /* 0x000fe200078efcff */
[----:B------:R-:W-:Y:S06]  /*bd20*/  BRA.DIV UR4, `(.L_x_7323) ;  /* 0x0000004204847947 */ /* 0x000fec000b800000 */
[----:B------:R-:W2:Y:S01]  /*bd30*/  SHFL.IDX PT, R14, R7, RZ, 0x181f ;  /* 0x00181fff070e7589 */ /* 0x000ea200000e0000 */
[----:B------:R-:W-:Y:S02]  /*bd40*/  P2R R10, PR, RZ, 0x8 ;  /* 0x00000008ff0a7803 */ /* 0x000fe40000000000 */
[----:B------:R-:W-:Y:S01]  /*bd50*/  LOP3.LUT P3, RZ, R0, 0x80, RZ, 0xc0, !PT ;  /* 0x0000008000ff7812 */ /* 0x000fe2000786c0ff */
[----:B------:R-:W3:Y:S01]  /*bd60*/  SHFL.IDX PT, R2, R6, RZ, 0x181f ;  /* 0x00181fff06027589 */ /* 0x000ee200000e0000 */
[----:B------:R-:W-:Y:S02]  /*bd70*/  ISETP.GE.AND P6, PT, R30, R16, PT ;  /* 0x000000101e00720c */ /* 0x000fe40003fc6270 */
[----:B------:R-:W-:Y:S02]  /*bd80*/  P2R R9, PR, RZ, 0x1 ;  /* 0x00000001ff097803 */ /* 0x000fe40000000000 */
[----:B------:R-:W-:Y:S02]  /*bd90*/  LOP3.LUT P0, RZ, R0, 0x20, RZ, 0xc0, !PT ;  /* 0x0000002000ff7812 */ /* 0x000fe4000780c0ff */
[----:B------:R-:W-:-:S02]  /*bda0*/  P2R R8, PR, RZ, 0x2 ;  /* 0x00000002ff087803 */ /* 0x000fc40000000000 */
[----:B------:R-:W-:-:S03]  /*bdb0*/  LOP3.LUT P1, RZ, R0, 0x10, RZ, 0xc0, !PT ;  /* 0x0000001000ff7812 */ /* 0x000fc6000782c0ff */
[----:B--2---:R-:W-:-:S05]  /*bdc0*/  @P3 IADD3 R14, P2, R30, R14, RZ ;  /* 0x0000000e1e0e3210 */ /* 0x004fca0007f5e0ff */
[----:B---3--:R-:W-:Y:S01]  /*bdd0*/  @P3 IMAD.X R3, RZ, RZ, R2, P2 ;  /* 0x000000ffff033224 */ /* 0x008fe200010e0602 */
[----:B------:R-:W-:Y:S02]  /*bde0*/  @P3 MOV R2, R14 ;  /* 0x0000000e00023202 */ /* 0x000fe40000000f00 */
[----:B------:R-:W2:Y:S04]  /*bdf0*/  SHFL.IDX PT, R14, R7, 0x1, 0x181f ;  /* 0x00381f00070e7f89 */ /* 0x000ea800000e0000 */
[----:B------:R2:W-:Y:S01]  /*be00*/  @P3 LDGSTS.E.BYPASS.LTC128B.128 [R29+0x18400], desc[UR48][R2.64], !P6 ;  /* 0x18400000021d3fae */ /* 0x0005e2000f101d70 */
[----:B------:R-:W-:-:S03]  /*be10*/  ISETP.NE.AND P3, PT, R10, RZ, PT ;  /* 0x000000ff0a00720c */ /* 0x000fc60003f65270 */
[----:B------:R-:W3:Y:S01]  /*be20*/  SHFL.IDX PT, R10, R6, 0x1, 0x181f ;  /* 0x00381f00060a7f89 */ /* 0x000ee200000e0000 */
[----:B--2---:R-:W-:-:S03]  /*be30*/  @P0 IADD3 R2, P2, R30, R14, RZ ;  /* 0x0000000e1e020210 */ /* 0x004fc60007f5e0ff */
[----:B------:R-:W2:Y:S02]  /*be40*/  SHFL.IDX PT, R14, R7, 0x2, 0x181f ;  /* 0x00581f00070e7f89 */ /* 0x000ea400000e0000 */
[----:B---3--:R-:W-:-:S05]  /*be50*/  @P0 IMAD.X R3, RZ, RZ, R10, P2 ;  /* 0x000000ffff030224 */ /* 0x008fca00010e060a */
[----:B------:R3:W-:Y:S01]  /*be60*/  @P0 LDGSTS.E.BYPASS.LTC128B.128 [R29+0x18c00], desc[UR48][R2.64], !P6 ;  /* 0x18c00000021d0fae */ /* 0x0007e2000f101d70 */
[----:B------:R-:W-:-:S03]  /*be70*/  ISETP.NE.AND P0, PT, R9, RZ, PT ;  /* 0x000000ff0900720c */ /* 0x000fc60003f05270 */
[----:B------:R-:W4:Y:S01]  /*be80*/  SHFL.IDX PT, R9, R6, 0x2, 0x181f ;  /* 0x00581f0006097f89 */ /* 0x000f2200000e0000 */
[----:B--2---:R-:W-:-:S05]  /*be90*/  @P1 IADD3 R14, P2, R30, R14, RZ ;  /* 0x0000000e1e0e1210 */ /* 0x004fca0007f5e0ff */
[----:B---3--:R-:W-:Y:S02]  /*bea0*/  @P1 IMAD.MOV.U32 R2, RZ, RZ, R14 ;  /* 0x000000ffff021224 */ /* 0x008fe400078e000e */
[----:B------:R-:W2:Y:S01]  /*beb0*/  SHFL.IDX PT, R14, R7, 0x3, 0x181f ;  /* 0x00781f00070e7f89 */ /* 0x000ea200000e0000 */
[----:B----4-:R-:W-:-:S04]  /*bec0*/  @P1 IMAD.X R9, RZ, RZ, R9, P2 ;  /* 0x000000ffff091224 */ /* 0x010fc800010e0609 */
[----:B------:R-:W-:-:S05]  /*bed0*/  @P1 IMAD.MOV.U32 R3, RZ, RZ, R9 ;  /* 0x000000ffff031224 */ /* 0x000fca00078e0009 */
        /* <DEDUP_REMOVED lines=9> */
[----:B------:R4:W-:Y:S01]  /*bf70*/  @P5 LDGSTS.E.BYPASS.LTC128B.128 [R29+0x19c00], desc[UR48][R2.64], !P6 ;  /* 0x19c00000021d5fae */ /* 0x0009e2000f101d70 */
[----:B--2---:R-:W-:Y:S02]  /*bf80*/  @P4 IADD3 R14, P2, R30, R14, RZ ;  /* 0x0000000e1e0e4210 */ /* 0x004fe40007f5e0ff */
[----:B------:R-:W-:-:S03]  /*bf90*/  LOP3.LUT P5, RZ, R0, 0x40, RZ, 0xc0, !PT ;  /* 0x0000004000ff7812 */ /* 0x000fc600078ac0ff */
[----:B----4-:R-:W-:Y:S02]  /*bfa0*/  @P4 IMAD.MOV.U32 R2, RZ, RZ, R14 ;  /* 0x000000ffff024224 */ /* 0x010fe400078e000e */
[----:B------:R-:W2:Y:S01]  /*bfb0*/  SHFL.IDX PT, R14, R7, 0x5, 0x181f ;  /* 0x00b81f00070e7f89 */ /* 0x000ea200000e0000 */
[----:B---3--:R-:W-:-:S03]  /*bfc0*/  @P4 IMAD.X R9, RZ, RZ, R8, P2 ;  /* 0x000000ffff094224 */ /* 0x008fc600010e0608 */
[----:B------:R-:W3:Y:S02]  /*bfd0*/  SHFL.IDX PT, R8, R6, 0x5, 0x181f ;  /* 0x00b81f0006087f89 */ /* 0x000ee400000e0000 */
[----:B------:R-:W-:-:S05]  /*bfe0*/  @P4 MOV R3, R9 ;  /* 0x0000000900034202 */ /* 0x000fca0000000f00 */
[----:B------:R4:W-:Y:S01]  /*bff0*/  @P4 LDGSTS.E.BYPASS.LTC128B.128 [R29+0x1a400], desc[UR48][R2.64], !P6 ;  /* 0x1a400000021d4fae */ /* 0x0009e2000f101d70 */
[----:B--2---:R-:W-:-:S05]  /*c000*/  @P3 IADD3 R14, P2, R30, R14, RZ ;  /* 0x0000000e1e0e3210 */ /* 0x004fca0007f5e0ff */
[----:B----4-:R-:W-:Y:S02]  /*c010*/  @P3 IMAD.MOV.U32 R2, RZ, RZ, R14 ;  /* 0x000000ffff023224 */ /* 0x010fe400078e000e */
[----:B------:R-:W2:Y:S01]  /*c020*/  SHFL.IDX PT, R14, R7, 0x6, 0x181f ;  /* 0x00d81f00070e7f89 */ /* 0x000ea200000e0000 */
[----:B---3--:R-:W-:-:S03]  /*c030*/  @P3 IMAD.X R9, RZ, RZ, R8, P2 ;  /* 0x000000ffff093224 */ /* 0x008fc600010e0608 */
[----:B------:R-:W3:Y:S01]  /*c040*/  SHFL.IDX PT, R8, R6, 0x6, 0x181f ;  /* 0x00d81f0006087f89 */ /* 0x000ee200000e0000 */
[----:B------:R-:W-:-:S05]  /*c050*/  @P3 IMAD.MOV.U32 R3, RZ, RZ, R9 ;  /* 0x000000ffff033224 */ /* 0x000fca00078e0009 */
[----:B------:R4:W-:Y:S01]  /*c060*/  @P3 LDGSTS.E.BYPASS.LTC128B.128 [R29+0x1ac00], desc[UR48][R2.64], !P6 ;  /* 0x1ac00000021d3fae */ /* 0x0009e2000f101d70 */
[----:B--2---:R-:W-:-:S05]  /*c070*/  @P5 IADD3 R14, P2, R30, R14, RZ ;  /* 0x0000000e1e0e5210 */ /* 0x004fca0007f5e0ff */
[----:B----4-:R-:W-:Y:S02]  /*c080*/  @P5 IMAD.MOV.U32 R2, RZ, RZ, R14 ;  /* 0x000000ffff025224 */ /* 0x010fe400078e000e */
[----:B------:R-:W2:Y:S01]  /*c090*/  SHFL.IDX PT, R14, R7, 0x7, 0x181f ;  /* 0x00f81f00070e7f89 */ /* 0x000ea200000e0000 */
[----:B---3--:R-:W-:-:S03]  /*c0a0*/  @P5 IMAD.X R9, RZ, RZ, R8, P2 ;  /* 0x000000ffff095224 */ /* 0x008fc600010e0608 */
[----:B------:R-:W3:Y:S01]  /*c0b0*/  SHFL.IDX PT, R8, R6, 0x7, 0x181f ;  /* 0x00f81f0006087f89 */ /* 0x000ee200000e0000 */
[----:B------:R-:W-:-:S03]  /*c0c0*/  @P5 IMAD.MOV.U32 R3, RZ, RZ, R9 ;  /* 0x000000ffff035224 */ /* 0x000fc600078e0009 */
[----:B------:R-:W-:Y:S04]  /*c0d0*/  SHFL.IDX PT, R6, R4, 0x1, 0x181f ;  /* 0x00381f0004067f89 */ /* 0x000fe800000e0000 */
[----:B------:R4:W-:Y:S01]  /*c0e0*/  @P5 LDGSTS.E.BYPASS.LTC128B.128 [R29+0x1b400], desc[UR48][R2.64], !P6 ;  /* 0x1b400000021d5fae */ /* 0x0009e2000f101d70 */
[----:B--2---:R-:W-:-:S03]  /*c0f0*/  @P0 IADD3 R9, P2, R30, R14, RZ ;  /* 0x0000000e1e090210 */ /* 0x004fc60007f5e0ff */
[----:B------:R-:W2:Y:S02]  /*c100*/  SHFL.IDX PT, R14, R5, RZ, 0x181f ;  /* 0x00181fff050e7589 */ /* 0x000ea400000e0000 */
[----:B---3--:R-:W-:Y:S02]  /*c110*/  @P0 IMAD.X R10, RZ, RZ, R8, P2 ;  /* 0x000000ffff0a0224 */ /* 0x008fe400010e0608 */
[----:B------:R-:W3:Y:S01]  /*c120*/  SHFL.IDX PT, R8, R4, RZ, 0x181f ;  /* 0x00181fff04087589 */ /* 0x000ee200000e0000 */
[----:B----4-:R-:W-:Y:S02]  /*c130*/  @P0 IMAD.MOV.U32 R2, RZ, RZ, R9 ;  /* 0x000000ffff020224 */ /* 0x010fe400078e0009 */
[----:B------:R-:W-:-:S05]  /*c140*/  @P0 IMAD.MOV.U32 R3, RZ, RZ, R10 ;  /* 0x000000ffff030224 */ /* 0x000fca00078e000a */
[----:B------:R4:W-:Y:S01]  /*c150*/  @P0 LDGSTS.E.BYPASS.LTC128B.128 [R29+0x1bc00], desc[UR48][R2.64], !P6 ;  /* 0x1bc00000021d0fae */ /* 0x0009e2000f101d70 */
[----:B--2---:R-:W-:-:S04]  /*c160*/  @P1 IADD3 R14, P0, R30, R14, RZ ;  /* 0x0000000e1e0e1210 */ /* 0x004fc80007f1e0ff */
[----:B---3--:R-:W-:Y:S01]  /*c170*/  @P1 IADD3.X R9, RZ, R8, RZ, P0, !PT ;  /* 0x00000008ff091210 */ /* 0x008fe200007fe4ff */
[----:B----4-:R-:W-:Y:S02]  /*c180*/  @P1 IMAD.MOV.U32 R2, RZ, RZ, R14 ;  /* 0x000000ffff021224 */ /* 0x010fe400078e000e */
[----:B------:R2:W3:Y:S02]  /*c190*/  SHFL.IDX PT, R14, R5, 0x1, 0x181f ;  /* 0x00381f00050e7f89 */ /* 0x0004e400000e0000 */
[----:B------:R-:W-:-:S05]  /*c1a0*/  @P1 IMAD.MOV.U32 R3, RZ, RZ, R9 ;  /* 0x000000ffff031224 */ /* 0x000fca00078e0009 */
[----:B------:R2:W-:Y:S02]  /*c1b0*/  @P1 LDGSTS.E.BYPASS.LTC128B.128 [R29+0x1c400], desc[UR48][R2.64], !P6 ;  /* 0x1c400000021d1fae */ /* 0x0005e4000f101d70 */
.L_x_7412:
[----:B------:R-:W-:Y:S02]  /*c1c0*/  LOP3.LUT P2, RZ, R0, 0x100, RZ, 0xc0, !PT ;  /* 0x0000010000ff7812 */ /* 0x000fe4000784c0ff */
[----:B------:R-:W-:-:S11]  /*c1d0*/  ISETP.GE.AND P1, PT, R30, R16, PT ;  /* 0x000000101e00720c */ /* 0x000fd60003f26270 */
[----:B--23--:R-:W-:-:S05]  /*c1e0*/  @P2 IADD3 R2, P0, R30, R14, RZ ;  /* 0x0000000e1e022210 */ /* 0x00cfca0007f1e0ff */
[----:B------:R-:W-:-:S05]  /*c1f0*/  @P2 IMAD.X R3, RZ, RZ, R6, P0 ;  /* 0x000000ffff032224 */ /* 0x000fca00000e0606 */
[----:B------:R-:W-:Y:S01]  /*c200*/  @!PT LDS RZ, [RZ] ;  /* 0x00000000fffff984 */ /* 0x000fe20000000800 */
[----:B------:R-:W-:Y:S01]  /*c210*/  @!PT LDS RZ, [RZ] ;  /* 0x00000000fffff984 */ /* 0x000fe20000000800 */
[----:B------:R-:W-:Y:S01]  /*c220*/  @!PT LDS RZ, [RZ] ;  /* 0x00000000fffff984 */ /* 0x000fe20000000800 */
        /* <DEDUP_REMOVED lines=10> */
.L_x_7324:
        /* <DEDUP_REMOVED lines=29> */
[----:B012---:R-:W-:Y:S05]  /*c4a0*/  CALL.ABS.NOINC R2 ;  /* 0x0000000002007343 */ /* 0x007fea0003c00000 */
.L_x_7325:
[----:B------:R-:W2:Y:S01]  /*c4b0*/  LDC R6, c[0x0][0x448] ;  /* 0x00011200ff067b82 */ /* 0x000ea20000000800 */
[----:B------:R-:W-:Y:S01]  /*c4c0*/  IMAD R23, R26, 0x80, R23 ;  /* 0x000000801a177824 */ /* 0x000fe200078e0217 */
[----:B------:R-:W-:Y:S01]  /*c4d0*/  ULDC.64 UR4, c[0x0][0x2e0] ;  /* 0x0000b80000047ab9 */ /* 0x000fe20000000a00 */
[----:B------:R-:W-:Y:S01]  /*c4e0*/  IMAD.U32 R4, RZ, RZ, UR38 ;  /* 0x00000026ff047e24 */ /* 0x000fe2000f8e00ff */
[----:B------:R-:W-:Y:S01]  /*c4f0*/  ULDC UR6, c[0x0][0x2b8] ;  /* 0x0000ae0000067ab9 */ /* 0x000fe20000000800 */
[----:B------:R-:W-:Y:S02]  /*c500*/  IMAD.U32 R5, RZ, RZ, UR39 ;  /* 0x00000027ff057e24 */ /* 0x000fe4000f8e00ff */
[----:B------:R-:W-:Y:S02]  /*c510*/  IMAD.MOV.U32 R5, RZ, RZ, R23 ;  /* 0x000000ffff057224 */ /* 0x000fe400078e0017 */
[----:B------:R-:W-:Y:S02]  /*c520*/  IMAD R16, R16, UR4, RZ ;  /* 0x0000000410107c24 */ /* 0x000fe4000f8e02ff */
[----:B------:R-:W-:-:S02]  /*c530*/  IMAD.U32 R3, RZ, RZ, UR43 ;  /* 0x0000002bff037e24 */ /* 0x000fc4000f8e00ff */
[----:B------:R-:W-:Y:S02]  /*c540*/  IMAD.MOV.U32 R2, RZ, RZ, R4 ;  /* 0x000000ffff027224 */ /* 0x000fe400078e0004 */
[C---:B------:R-:W-:Y:S02]  /*c550*/  IMAD R7, R31.reuse, UR5, R16 ;  /* 0x000000051f077c24 */ /* 0x040fe4000f8e0210 */
[----:B------:R-:W-:Y:S01]  /*c560*/  IMAD.WIDE.U32 R2, R31, UR4, R2 ;  /* 0x000000041f027c25 */ /* 0x000fe2000f8e0002 */
[----:B------:R-:W-:-:S04]  /*c570*/  ULDC.64 UR4, c[0x0][0x2d0] ;  /* 0x0000b40000047ab9 */ /* 0x000fc80000000a00 */
[----:B------:R-:W-:Y:S02]  /*c580*/  IADD3 R3, R3, R7, RZ ;  /* 0x0000000703037210 */ /* 0x000fe40007ffe0ff */
[----:B--2---:R-:W-:-:S13]  /*c590*/  ISETP.NE.AND P0, PT, R6, 0x1, PT ;  /* 0x000000010600780c */ /* 0x004fda0003f05270 */
[----:B------:R-:W2:Y:S08]  /*c5a0*/  @P0 LDC R0, c[0x0][0x44c] ;  /* 0x00011300ff000b82 */ /* 0x000eb00000000800 */
[----:B------:R-:W3:Y:S01]  /*c5b0*/  @P0 LDC R9, c[0x0][0x450] ;  /* 0x00011400ff090b82 */ /* 0x000ee20000000800 */
[----:B--2---:R-:W-:-:S05]  /*c5c0*/  @P0 IMAD.HI.U32 R0, R23, R0, RZ ;  /* 0x0000000017000227 */ /* 0x004fca00078e00ff */
[----:B---3--:R-:W-:Y:S02]  /*c5d0*/  @P0 SHF.R.U32.HI R5, RZ, R9, R0 ;  /* 0x00000009ff050219 */ /* 0x008fe40000011600 */
[----:B------:R-:W-:Y:S02]  /*c5e0*/  ISETP.GE.AND P0, PT, R30, UR6, PT ;  /* 0x000000061e007c0c */ /* 0x000fe4000bf06270 */
        /* <DEDUP_REMOVED lines=14> */
[----:B------:R-:W-:-:S03]  /*c6d0*/  UMOV UR4, 0xffffffff ;  /* 0xffffffff00047882 */ /* 0x000fc60000000000 */
[----:B------:R-:W-:Y:S01]  /*c6e0*/  IADD3.X R4, R3, UR5, R23, P1, !PT ;  /* 0x0000000503047c10 */ /* 0x000fe20008ffe417 */
[----:B------:R-:W-:Y:S08]  /*c6f0*/  BRA.DIV UR4, `(.L_x_7326) ;  /* 0x0000004604087947 */ /* 0x000ff0000b800000 */
[----:B------:R-:W2:Y:S01]  /*c700*/  SHFL.IDX PT, R14, R0, RZ, 0x181f ;  /* 0x00181fff000e7589 */ /* 0x000ea200000e0000 */
[----:B------:R-:W-:Y:S02]  /*c710*/  ULDC UR4, c[0x0][0x288] ;  /* 0x0000a20000047ab9 */ /* 0x000fe40000000800 */
[----:B------:R-:W-:Y:S01]  /*c720*/  IMAD R5, R6, UR4, RZ ;  /* 0x0000000406057c24 */ /* 0x000fe2000f8e02ff */
[----:B------:R-:W3:Y:S01]  /*c730*/  SHFL.IDX PT, R2, R4, RZ, 0x181f ;  /* 0x00181fff04027589 */ /* 0x000ee200000e0000 */
[----:B------:R-:W-:-:S03]  /*c740*/  IMAD R6, R26, 0x80, R24 ;  /* 0x000000801a067824 */ /* 0x000fc600078e0218 */
[----:B------:R-:W4:Y:S01]  /*c750*/  SHFL.IDX PT, R3, R0, 0x1, 0x181f ;  /* 0x00381f0000037f89 */ /* 0x000f2200000e0000 */
[C---:B------:R-:W-:Y:S01]  /*c760*/  VIADD R8, R6.reuse, 0x10 ;  /* 0x0000001006087836 */ /* 0x040fe20000000000 */
[C---:B------:R-:W-:Y:S01]  /*c770*/  ISETP.GE.AND P1, PT, R6.reuse, R5, PT ;  /* 0x000000050600720c */ /* 0x040fe20003f26270 */
[----:B------:R-:W-:Y:S01]  /*c780*/  VIADD R12, R6, 0x20 ;  /* 0x00000020060c7836 */ /* 0x000fe20000000000 */
[----:B------:R-:W5:Y:S11]  /*c790*/  SHFL.IDX PT, R7, R4, 0x1, 0x181f ;  /* 0x00381f0004077f89 */ /* 0x000f7600000e0000 */
[----:B--2---:R-:W-:-:S05]  /*c7a0*/  @!P1 IADD3 R14, P2, R30, R14, RZ ;  /* 0x0000000e1e0e9210 */ /* 0x004fca0007f5e0ff */
[----:B---3--:R-:W-:Y:S01]  /*c7b0*/  @!P1 IMAD.X R17, RZ, RZ, R2, P2 ;  /* 0x000000ffff119224 */ /* 0x008fe200010e0602 */
[----:B------:R-:W-:Y:S01]  /*c7c0*/  ISETP.GE.AND P2, PT, R8, R5, PT ;  /* 0x000000050800720c */ /* 0x000fe20003f46270 */
[----:B------:R-:W-:Y:S01]  /*c7d0*/  @!P1 IMAD.MOV.U32 R2, RZ, RZ, R14 ;  /* 0x000000ffff029224 */ /* 0x000fe200078e000e */
[----:B------:R-:W-:Y:S04]  /*c7e0*/  SHFL.IDX PT, R8, R4, 0x2, 0x181f ;  /* 0x00581f0004087f89 */ /* 0x000fe800000e0000 */
[----:B------:R-:W2:Y:S07]  /*c7f0*/  SHFL.IDX PT, R14, R0, 0x2, 0x181f ;  /* 0x00581f00000e7f89 */ /* 0x000eae00000e0000 */
[----:B----4-:R-:W-:Y:S01]  /*c800*/  @!P2 IADD3 R9, P3, R30, R3, RZ ;  /* 0x000000031e09a210 */ /* 0x010fe20007f7e0ff */
[----:B------:R-:W-:-:S04]  /*c810*/  @!P1 IMAD.MOV.U32 R3, RZ, RZ, R17 ;  /* 0x000000ffff039224 */ /* 0x000fc800078e0011 */
[----:B-----5:R-:W-:Y:S01]  /*c820*/  @!P2 IMAD.X R10, RZ, RZ, R7, P3 ;  /* 0x000000ffff0aa224 */ /* 0x020fe200018e0607 */
[----:B------:R3:W-:Y:S01]  /*c830*/  @!P1 LDGSTS.E.BYPASS.LTC128B.128 [R29+0x14400], desc[UR48][R2.64], !P0 ;  /* 0x14400000021d9fae */ /* 0x0007e2000c101d70 */
[----:B------:R-:W-:-:S03]  /*c840*/  ISETP.GE.AND P1, PT, R12, R5, PT ;  /* 0x000000050c00720c */ /* 0x000fc60003f26270 */
[----:B------:R-:W-:Y:S01]  /*c850*/  SHFL.IDX PT, R7, R4, 0x3, 0x181f ;  /* 0x00781f0004077f89 */ /* 0x000fe200000e0000 */
[----:B---3--:R-:W-:Y:S01]  /*c860*/  @!P2 MOV R2, R9 ;  /* 0x000000090002a202 */ /* 0x008fe20000000f00 */
[----:B------:R-:W-:Y:S02]  /*c870*/  @!P2 IMAD.MOV.U32 R3, RZ, RZ, R10 ;  /* 0x000000ffff03a224 */ /* 0x000fe400078e000a */
[----:B------:R-:W3:Y:S01]  /*c880*/  SHFL.IDX PT, R9, R0, 0x3, 0x181f ;  /* 0x00781f0000097f89 */ /* 0x000ee200000e0000 */
[----:B------:R-:W-:-:S03]  /*c890*/  VIADD R10, R6, 0x30 ;  /* 0x00000030060a7836 */ /* 0x000fc60000000000 */
[----:B------:R4:W-:Y:S02]  /*c8a0*/  @!P2 LDGSTS.E.BYPASS.LTC128B.128 [R29+0x14c00], desc[UR48][R2.64], !P0 ;  /* 0x14c00000021dafae */ /* 0x0009e4000c101d70 */
[----:B--2---:R-:W-:-:S05]  /*c8b0*/  @!P1 IADD3 R14, P2, R30, R14, RZ ;  /* 0x0000000e1e0e9210 */ /* 0x004fca0007f5e0ff */
[----:B----4-:R-:W-:Y:S01]  /*c8c0*/  @!P1 IMAD.X R3, RZ, RZ, R8, P2 ;  /* 0x000000ffff039224 */ /* 0x010fe200010e0608 */
[----:B------:R-:W-:Y:S01]  /*c8d0*/  ISETP.GE.AND P2, PT, R10, R5, PT ;  /* 0x000000050a00720c */ /* 0x000fe20003f46270 */
[----:B------:R-:W-:Y:S01]  /*c8e0*/  @!P1 IMAD.MOV.U32 R2, RZ, RZ, R14 ;  /* 0x000000ffff029224 */ /* 0x000fe200078e000e */
[----:B------:R-:W-:Y:S01]  /*c8f0*/  SHFL.IDX PT, R8, R4, 0x4, 0x181f ;  /* 0x00981f0004087f89 */ /* 0x000fe200000e0000 */
[----:B------:R-:W-:-:S03]  /*c900*/  VIADD R10, R6, 0x40 ;  /* 0x00000040060a7836 */ /* 0x000fc60000000000 */
[----:B------:R-:W2:Y:S04]  /*c910*/  SHFL.IDX PT, R14, R0, 0x4, 0x181f ;  /* 0x00981f00000e7f89 */ /* 0x000ea800000e0000 */
[----:B------:R3:W-:Y:S03]  /*c920*/  @!P1 LDGSTS.E.BYPASS.LTC128B.128 [R29+0x15400], desc[UR48][R2.64], !P0 ;  /* 0x15400000021d9fae */ /* 0x0007e6000c101d70 */
[----:B---3--:R-:W-:Y:S02]  /*c930*/  @!P2 IADD3 R2, P1, R30, R9, RZ ;  /* 0x000000091e02a210 */ /* 0x008fe40007f3e0ff */
[----:B------:R-:W3:Y:S03]  /*c940*/  SHFL.IDX PT, R9, R0, 0x5, 0x181f ;  /* 0x00b81f0000097f89 */ /* 0x000ee600000e0000 */
[----:B------:R-:W-:Y:S01]  /*c950*/  @!P2 IMAD.X R3, RZ, RZ, R7, P1 ;  /* 0x000000ffff03a224 */ /* 0x000fe200008e0607 */
[----:B------:R-:W-:Y:S01]  /*c960*/  ISETP.GE.AND P1, PT, R10, R5, PT ;  /* 0x000000050a00720c */ /* 0x000fe20003f26270 */
[----:B------:R-:W4:Y:S01]  /*c970*/  SHFL.IDX PT, R7, R4, 0x5, 0x181f ;  /* 0x00b81f0004077f89 */ /* 0x000f2200000e0000 */
[----:B------:R-:W-:-:S03]  /*c980*/  VIADD R10, R6, 0x50 ;  /* 0x00000050060a7836 */ /* 0x000fc60000000000 */
[----:B------:R2:W-:Y:S08]  /*c990*/  @!P2 LDGSTS.E.BYPASS.LTC128B.128 [R29+0x15c00], desc[UR48][R2.64], !P0 ;  /* 0x15c00000021dafae */ /* 0x0005f0000c101d70 */
[----:B--2---:R-:W-:Y:S02]  /*c9a0*/  @!P1 IADD3 R2, P2, R30, R14, RZ ;  /* 0x0000000e1e029210 */ /* 0x004fe40007f5e0ff */
[----:B------:R-:W2:Y:S03]  /*c9b0*/  SHFL.IDX PT, R14, R0, 0x6, 0x181f ;  /* 0x00d81f00000e7f89 */ /* 0x000ea600000e0000 */
[----:B------:R-:W-:Y:S01]  /*c9c0*/  @!P1 IMAD.X R3, RZ, RZ, R8, P2 ;  /* 0x000000ffff039224 */ /* 0x000fe200010e0608 */
[----:B------:R-:W-:Y:S01]  /*c9d0*/  ISETP.GE.AND P2, PT, R10, R5, PT ;  /* 0x000000050a00720c */ /* 0x000fe20003f46270 */
[----:B------:R-:W5:Y:S01]  /*c9e0*/  SHFL.IDX PT, R8, R4, 0x6, 0x181f ;  /* 0x00d81f0004087f89 */ /* 0x000f6200000e0000 */
[----:B------:R-:W-:-:S03]  /*c9f0*/  VIADD R10, R6, 0x60 ;  /* 0x00000060060a7836 */ /* 0x000fc60000000000 */
[----:B------:R3:W-:Y:S04]  /*ca00*/  @!P1 LDGSTS.E.BYPASS.LTC128B.128 [R29+0x16400], desc[UR48][R2.64], !P0 ;  /* 0x16400000021d9fae */ /* 0x0007e8000c101d70 */
[----:B------:R-:W0:Y:S04]  /*ca10*/  SHFL.IDX PT, R4, R4, 0x7, 0x181f ;  /* 0x00f81f0004047f89 */ /* 0x000e2800000e0000 */
[----:B---3--:R-:W-:-:S04]  /*ca20*/  @!P2 IADD3 R2, P1, R30, R9, RZ ;  /* 0x000000091e02a210 */ /* 0x008fc80007f3e0ff */
[----:B----4-:R-:W-:Y:S02]  /*ca30*/  @!P2 IADD3.X R3, RZ, R7, RZ, P1, !PT ;  /* 0x00000007ff03a210 */ /* 0x010fe40000ffe4ff */
[----:B------:R-:W-:-:S03]  /*ca40*/  ISETP.GE.AND P1, PT, R10, R5, PT ;  /* 0x000000050a00720c */ /* 0x000fc60003f26270 */
[----:B------:R3:W-:Y:S10]  /*ca50*/  @!P2 LDGSTS.E.BYPASS.LTC128B.128 [R29+0x16c00], desc[UR48][R2.64], !P0 ;  /* 0x16c00000021dafae */ /* 0x0007f4000c101d70 */
[----:B--2---:R-:W-:-:S05]  /*ca60*/  @!P1 IADD3 R14, P2, R30, R14, RZ ;  /* 0x0000000e1e0e9210 */ /* 0x004fca0007f5e0ff */
[----:B-----5:R-:W-:Y:S02]  /*ca70*/  @!P1 IMAD.X R7, RZ, RZ, R8, P2 ;  /* 0x000000ffff079224 */ /* 0x020fe400010e0608 */
[----:B---3--:R-:W-:Y:S02]  /*ca80*/  @!P1 IMAD.MOV.U32 R2, RZ, RZ, R14 ;  /* 0x000000ffff029224 */ /* 0x008fe400078e000e */
[----:B------:R-:W-:Y:S01]  /*ca90*/  @!P1 IMAD.MOV.U32 R3, RZ, RZ, R7 ;  /* 0x000000ffff039224 */ /* 0x000fe200078e0007 */
[----:B------:R2:W3:Y:S04]  /*caa0*/  SHFL.IDX PT, R14, R0, 0x7, 0x181f ;  /* 0x00f81f00000e7f89 */ /* 0x0004e800000e0000 */
[----:B0-----:R2:W-:Y:S02]  /*cab0*/  @!P1 LDGSTS.E.BYPASS.LTC128B.128 [R29+0x17400], desc[UR48][R2.64], !P0 ;  /* 0x17400000021d9fae */ /* 0x0015e4000c101d70 */
.L_x_7429:
[----:B------:R-:W-:Y:S02]  /*cac0*/  VIADD R6, R6, 0x70 ;  /* 0x0000007006067836 */ /* 0x000fe40000000000 */
[----:B--2---:R-:W-:-:S03]  /*cad0*/  IMAD.MOV.U32 R0, RZ, RZ, 0x1 ;  /* 0x00000001ff007424 */ /* 0x004fc600078e00ff */
[----:B------:R-:W-:Y:S02]  /*cae0*/  ISETP.GE.AND P1, PT, R6, R5, PT ;  /* 0x000000050600720c */ /* 0x000fe40003f26270 */
[----:B------:R-:W-:-:S11]  /*caf0*/  SHF.L.U32 R0, R0, 0x1f, RZ ;  /* 0x0000001f00007819 */ /* 0x000fd600000006ff */
[----:B---3--:R-:W-:-:S05]  /*cb00*/  @!P1 IADD3 R2, P2, R30, R14, RZ ;  /* 0x0000000e1e029210 */ /* 0x008fca0007f5e0ff */
[----:B------:R-:W-:-:S05]  /*cb10*/  @!P1 IMAD.X R3, RZ, RZ, R4, P2 ;  /* 0x000000ffff039224 */ /* 0x000fca00010e0604 */
[----:B------:R-:W-:Y:S01]  /*cb20*/  @!PT LDS RZ, [RZ] ;  /* 0x00000000fffff984 */ /* 0x000fe20000000800 */
[----:B------:R-:W-:Y:S01]  /*cb30*/  @!PT LDS RZ, [RZ] ;  /* 0x00000000fffff984 */ /* 0x000fe20000000800 */
[----:B------:R-:W-:Y:S01]  /*cb40*/  @!PT LDS RZ, [RZ] ;  /* 0x00000000fffff984 */ /* 0x000fe20000000800 */
[----:B------:R0:W-:Y:S01]  /*cb50*/  @!P1 LDGSTS.E.BYPASS.LTC128B.128 [R29+0x17c00], desc[UR48][R2.64], !P0 ;  /* 0x17c00000021d9fae */ /* 0x0001e2000c101d70 */
[----:B------:R-:W-:Y:S01]  /*cb60*/  NOP ;  /* 0x0000000000007918 */ /* 0x000fe20000000000 */
[----:B------:R-:W-:Y:S02]  /*cb70*/  SYNCS.ARRIVE.TRANS64.RED.A0T1 RZ, [UR42+0x22800], RZ ;  /* 0x022800ffffff79a7 */ /* 0x000fe4000820042a */
[----:B------:R-:W-:Y:S01]  /*cb80*/  ARRIVES.LDGSTSBAR.64.TRANSCNT [UR42+0x22800] ;  /* 0x02280000ff0079b0 */ /* 0x000fe20008000aaa */
[----:B------:R-:W-:Y:S01]  /*cb90*/  NOP ;  /* 0x0000000000007918 */ /* 0x000fe20000000000 */
[----:B------:R-:W-:Y:S01]  /*cba0*/  SYNCS.ARRIVE.TRANS64.A1T0 RZ, [UR42+0x22800], RZ ;  /* 0x022800ffffff79a7 */ /* 0x000fe2000810002a */
[----:B------:R-:W2:Y:S02]  /*cbb0*/  SYNCS.PHASECHK.TRANS64.TRYWAIT P0, [UR42+0x22820], R0 ;  /* 0x02282000ff0075a7 */ /* 0x000ea4000800016a */
[----:B0-2---:R-:W-:Y:S05]  /*cbc0*/  @!P0 BRA `(.L_x_7327) ;  /* 0x0000004800308947 */ /* 0x005fea0003800000 */
.L_x_7430:
[----:B------:R-:W-:Y:S01]  /*cbd0*/  UIADD3 UR4, UR46, -0x2, URZ ;  /* 0xfffffffe2e047890 */ /* 0x000fe2000fffe03f */
[----:B------:R-:W-:-:S03]  /*cbe0*/  IMAD.MOV.U32 R31, RZ, RZ, 0x1 ;  /* 0x00000001ff1f7424 */ /* 0x000fc600078e00ff */
[----:B------:R-:W-:-:S06]  /*cbf0*/  UISETP.GE.AND UP0, UPT, UR4, UR45, UPT ;  /* 0x0000002d0400728c */ /* 0x000fcc000bf06270 */
[----:B------:R-:W-:-:S13]  /*cc00*/  PLOP3.LUT P0, PT, PT, PT, UP0, 0x80, 0x0 ;  /* 0x000000000000781c */ /* 0x000fda0003f0f008 */
[----:B------:R-:W-:Y:S05]  /*cc10*/  @!P0 BRA `(.L_x_7328) ;  /* 0x0000001800388947 */ /* 0x000fea0003800000 */
[----:B------:R-:W2:Y:S01]  /*cc20*/  LDL R4, [R1+0x8] ;  /* 0x0000080001047983 */ /* 0x000ea20000100800 */
[----:B------:R-:W-:Y:S01]  /*cc30*/  UIADD3 UR4, UR44, 0x1, URZ ;  /* 0x000000012c047890 */ /* 0x000fe2000fffe03f */
[----:B------:R-:W-:Y:S01]  /*cc40*/  LOP3.LUT R3, RZ, UR41, RZ, 0x33, !PT ;  /* 0x00000029ff037c12 */ /* 0x000fe2000f8e33ff */
[----:B------:R-:W-:Y:S01]  /*cc50*/  IMAD.MOV.U32 R20, RZ, RZ, RZ ;  /* 0x000000ffff147224 */ /* 0x000fe200078e00ff */
[----:B------:R-:W-:Y:S01]  /*cc60*/  IADD3 R18, R30, R18, R24 ;  /* 0x000000121e127210 */ /* 0x000fe20007ffe018 */
[----:B------:R-:W-:Y:S01]  /*cc70*/  UIMAD UR4, UR4, UR37, URZ ;  /* 0x00000025040472a4 */ /* 0x000fe2000f8e023f */
[----:B------:R-:W-:-:S03]  /*cc80*/  MOV R21, 0x1 ;  /* 0x0000000100157802 */ /* 0x000fc60000000f00 */
[----:B------:R-:W-:Y:S02]  /*cc90*/  VIADD R18, R18, 0xfffffe20 ;  /* 0xfffffe2012127836 */ /* 0x000fe40000000000 */
[----:B0-----:R-:W-:-:S04]  /*cca0*/  LOP3.LUT R0, RZ, UR4, RZ, 0x33, !PT ;  /* 0x00000004ff007c12 */ /* 0x001fc8000f8e33ff */
[----:B------:R-:W-:-:S04]  /*ccb0*/  VIMNMX R3, R0, R3, !PT ;  /* 0x0000000300037248 */ /* 0x000fc80007fe0100 */
[----:B-1----:R-:W-:Y:S01]  /*ccc0*/  IADD3 R33, -R3, -0x2, RZ ;  /* 0xfffffffe03217810 */ /* 0x002fe20007ffe1ff */
[----:B--2---:R-:W-:-:S05]  /*ccd0*/  IMAD.IADD R0, R4, 0x1, R28 ;  /* 0x0000000104007824 */ /* 0x004fca00078e021c */
[----:B------:R0:W-:Y:S02]  /*cce0*/  STL [R1+0x4], R0 ;  /* 0x0000040001007387 */ /* 0x0001e40000100800 */
[----:B0-----:R-:W-:-:S07]  /*ccf0*/  IMAD R0, R3, -0xa0, R18 ;  /* 0xffffff6003007824 */ /* 0x001fce00078e0212 */
.L_x_7343:
[----:B0-----:R-:W0:Y:S01]  /*cd00*/  LDC R2, c[0x0][0x430] ;  /* 0x00010c00ff027b82 */ /* 0x001e220000000800 */
[----:B------:R-:W1:Y:S01]  /*cd10*/  S2R R6, SR_TID.X ;  /* 0x0000000000067919 */ /* 0x000e620000002100 */
[----:B------:R-:W-:Y:S01]  /*cd20*/  VIADD R10, R0, 0x80 ;  /* 0x00000080000a7836 */ /* 0x000fe20000000000 */
[----:B------:R-:W-:Y:S01]  /*cd30*/  ULDC.64 UR4, c[0x0][0x428] ;  /* 0x00010a0000047ab9 */ /* 0x000fe20000000a00 */
[----:B------:R-:W-:Y:S01]  /*cd40*/  IMAD.MOV.U32 R9, RZ, RZ, R0 ;  /* 0x000000ffff097224 */ /* 0x000fe200078e0000 */
[----:B0-----:R-:W-:Y:S02]  /*cd50*/  ISETP.NE.AND P0, PT, R2, 0x1, PT ;  /* 0x000000010200780c */ /* 0x001fe40003f05270 */
[----:B-1----:R-:W-:-:S11]  /*cd60*/  LOP3.LUT R6, R6, 0x7f, RZ, 0xc0, !PT ;  /* 0x0000007f06067812 */ /* 0x002fd600078ec0ff */
[----:B------:R-:W0:Y:S01]  /*cd70*/  @P0 LDC R3, c[0x0][0x434] ;  /* 0x00010d00ff030b82 */ /* 0x000e220000000800 */
[----:B------:R-:W-:-:S04]  /*cd80*/  SHF.R.U32.HI R6, RZ, 0x3, R6 ;  /* 0x00000003ff067819 */ /* 0x000fc80000011606 */
[----:B------:R-:W-:-:S03]  /*cd90*/  LOP3.LUT R6, R6, 0x80, R30, 0xfe, !PT ;  /* 0x0000008006067812 */ /* 0x000fc600078efe1e */
[----:B------:R-:W1:Y:S01]  /*cda0*/  @P0 LDC R5, c[0x0][0x438] ;  /* 0x00010e00ff050b82 */ /* 0x000e620000000800 */
[----:B------:R-:W-:-:S07]  /*cdb0*/  ISETP.GT.U32.AND P1, PT, R6, 0x9f, PT ;  /* 0x0000009f0600780c */ /* 0x000fce0003f24070 */
[----:B------:R-:W2:Y:S08]  /*cdc0*/  @P0 LDC R7, c[0x0][0x434] ;  /* 0x00010d00ff070b82 */ /* 0x000eb00000000800 */
[----:B------:R-:W3:Y:S01]  /*cdd0*/  @P0 LDC R11, c[0x0][0x438] ;  /* 0x00010e00ff0b0b82 */ /* 0x000ee20000000800 */
[----:B0-----:R-:W-:-:S04]  /*cde0*/  @P0 IMAD.HI.U32 R2, R0, R3, RZ ;  /* 0x0000000300020227 */ /* 0x001fc800078e00ff */
[----:B------:R-:W-:Y:S01]  /*cdf0*/  IMAD R3, R36, UR4, RZ ;  /* 0x0000000424037c24 */ /* 0x000fe2000f8e02ff */
[----:B-1----:R-:W-:-:S04]  /*ce00*/  @P0 SHF.R.U32.HI R9, RZ, R5, R2 ;  /* 0x00000005ff090219 */ /* 0x002fc80000011602 */
[--C-:B------:R-:W-:Y:S01]  /*ce10*/  SHF.R.S32.HI R5, RZ, 0x1f, R9.reuse ;  /* 0x0000001fff057819 */ /* 0x100fe20000011409 */
[----:B------:R-:W-:Y:S02]  /*ce20*/  IMAD.MOV.U32 R4, RZ, RZ, R9 ;  /* 0x000000ffff047224 */ /* 0x000fe400078e0009 */
[----:B--2---:R-:W-:-:S04]  /*ce30*/  @P0 IMAD.HI.U32 R2, R10, R7, RZ ;  /* 0x000000070a020227 */ /* 0x004fc800078e00ff */
[----:B------:R-:W-:Y:S01]  /*ce40*/  IMAD.WIDE.U32 R4, R32, UR4, R4 ;  /* 0x0000000420047c25 */ /* 0x000fe2000f8e0004 */
[----:B---3--:R-:W-:-:S03]  /*ce50*/  @P0 SHF.R.U32.HI R10, RZ, R11, R2 ;  /* 0x0000000bff0a0219 */ /* 0x008fc60000011602 */
[C---:B------:R-:W-:Y:S01]  /*ce60*/  IMAD R11, R32.reuse, UR5, R3 ;  /* 0x00000005200b7c24 */ /* 0x040fe2000f8e0203 */
[--C-:B------:R-:W-:Y:S01]  /*ce70*/  @!P1 SHF.R.S32.HI R3, RZ, 0x1f, R10.reuse ;  /* 0x0000001fff039819 */ /* 0x100fe2000001140a */
[----:B------:R-:W-:Y:S02]  /*ce80*/  @!P1 IMAD.MOV.U32 R2, RZ, RZ, R10 ;  /* 0x000000ffff029224 */ /* 0x000fe400078e000a */
[C---:B------:R-:W-:Y:S02]  /*ce90*/  IMAD.IADD R5, R11.reuse, 0x1, R5 ;  /* 0x000000010b057824 */ /* 0x040fe400078e0205 */
[----:B------:R-:W-:Y:S01]  /*cea0*/  @!P1 IMAD.WIDE.U32 R2, R32, UR4, R2 ;  /* 0x0000000420029c25 */ /* 0x000fe2000f8e0002 */
[----:B------:R-:W-:Y:S02]  /*ceb0*/  ULDC.64 UR4, c[0x0][0x418] ;  /* 0x0001060000047ab9 */ /* 0x000fe40000000a00 */
[----:B------:R-:W-:Y:S01]  /*cec0*/  LEA R6, P0, R4, UR4, 0x2 ;  /* 0x0000000404067c11 */ /* 0x000fe2000f8010ff */
[----:B------:R-:W-:Y:S01]  /*ced0*/  ULOP3.LUT UR6, UR36, 0x2, URZ, 0xfc, !UPT ;  /* 0x0000000224067892 */ /* 0x000fe2000f8efc3f */
[----:B------:R-:W-:-:S02]  /*cee0*/  @!P1 IMAD.IADD R3, R11, 0x1, R3 ;  /* 0x000000010b039824 */ /* 0x000fc400078e0203 */
[----:B------:R-:W-:Y:S02]  /*cef0*/  LEA.HI.X R7, R4, UR5, R5, 0x2, P0 ;  /* 0x0000000504077c11 */ /* 0x000fe400080f1405 */
[----:B------:R-:W-:-:S03]  /*cf00*/  @!P1 LEA R4, P0, R2, UR4, 0x2 ;  /* 0x0000000402049c11 */ /* 0x000fc6000f8010ff */
[----:B------:R-:W2:Y:S01]  /*cf10*/  LDG.E R16, desc[UR48][R6.64] ;  /* 0x0000003006107981 */ /* 0x000ea2000c1e1900 */
[----:B------:R-:W-:Y:S01]  /*cf20*/  IMAD.U32 R13, RZ, RZ, UR6 ;  /* 0x00000006ff0d7e24 */ /* 0x000fe2000f8e00ff */
[----:B------:R-:W-:Y:S01]  /*cf30*/  @!P1 LEA.HI.X R5, R2, UR5, R3, 0x2, P0 ;  /* 0x0000000502059c11 */ /* 0x000fe200080f1403 */
[----:B------:R-:W-:-:S03]  /*cf40*/  IMAD.MOV.U32 R8, RZ, RZ, RZ ;  /* 0x000000ffff087224 */ /* 0x000fc600078e00ff */
[----:B------:R-:W-:Y:S01]  /*cf50*/  ISETP.NE.AND P2, PT, R13, 0x3, PT ;  /* 0x000000030d00780c */ /* 0x000fe20003f45270 */
[----:B------:R-:W-:Y:S02]  /*cf60*/  VIADD R2, R20, 0x1 ;  /* 0x0000000114027836 */ /* 0x000fe40000000000 */
[----:B------:R0:W5:Y:S03]  /*cf70*/  @!P1 LDG.E R8, desc[UR48][R4.64] ;  /* 0x0000003004089981 */ /* 0x000166000c1e1900 */
[----:B------:R-:W-:Y:S02]  /*cf80*/  ISETP.NE.AND P1, PT, R2, 0x2, PT ;  /* 0x000000020200780c */ /* 0x000fe40003f25270 */
[----:B------:R-:W-:Y:S02]  /*cf90*/  IADD3 R33, R33, -0x1, RZ ;  /* 0xffffffff21217810 */ /* 0x000fe40007ffe0ff */
[----:B------:R-:W-:-:S02]  /*cfa0*/  SEL R12, RZ, 0x1, P1 ;  /* 0x00000001ff0c7807 */ /* 0x000fc40000800000 */
[----:B------:R-:W-:Y:S02]  /*cfb0*/  ISETP.GT.AND P0, PT, R33, UR45, PT ;  /* 0x0000002d21007c0c */ /* 0x000fe4000bf04270 */
[----:B------:R-:W-:Y:S02]  /*cfc0*/  SEL R2, R2, RZ, P1 ;  /* 0x000000ff02027207 */ /* 0x000fe40000800000 */
[----:B------:R-:W-:Y:S02]  /*cfd0*/  LOP3.LUT R31, R21, R12, RZ, 0x3c, !PT ;  /* 0x0000000c151f7212 */ /* 0x000fe400078e3cff */
[----:B--2---:R-:W-:Y:S01]  /*cfe0*/  SHF.R.S32.HI R23, RZ, 0x1f, R16 ;  /* 0x0000001fff177819 */ /* 0x004fe20000011410 */
[----:B0-----:R-:W-:Y:S06]  /*cff0*/  @!P2 BRA `(.L_x_7329) ;  /* 0x000000000004a947 */ /* 0x001fec0003800000 */
[----:B------:R-:W-:Y:S01]  /*d000*/  BPT.TRAP 0x1 ;  /* 0x000000040000795c */ /* 0x000fe20000300000 */
.L_x_7329:
[----:B------:R-:W-:Y:S02]  /*d010*/  LEA R3, R2, UR42, 0x3 ;  /* 0x0000002a02037c11 */ /* 0x000fe4000f8e18ff */
[----:B------:R-:W-:-:S04]  /*d020*/  SHF.L.U32 R26, R31, 0x1f, RZ ;  /* 0x0000001f1f1a7819 */ /* 0x000fc800000006ff */
[----:B------:R-:W0:Y:S02]  /*d030*/  SYNCS.PHASECHK.TRANS64.TRYWAIT P1, [R3+URZ+0x22880], R26 ;  /* 0x0228801a030075a7 */ /* 0x000e24000802017f */
[----:B0-----:R-:W-:Y:S05]  /*d040*/  @!P1 BRA `(.L_x_7330) ;  /* 0x0000004400249947 */ /* 0x001fea0003800000 */
.L_x_7431:
[----:B------:R-:W-:Y:S01]  /*d050*/  ULDC UR4, c[0x0][0x430] ;  /* 0x00010c0000047ab9 */ /* 0x000fe20000000800 */
[----:B------:R-:W-:Y:S01]  /*d060*/  ULDC.64 UR6, c[0x0][0x328] ;  /* 0x0000ca0000067ab9 */ /* 0x000fe20000000a00 */
[----:B------:R-:W-:Y:S01]  /*d070*/  UIADD3 UR4, -UR4, URZ, URZ ;  /* 0x0000003f04047290 */ /* 0x000fe2000fffe13f */
[----:B-----5:R-:W-:Y:S01]  /*d080*/  SHF.R.S32.HI R22, RZ, 0x1f, R8 ;  /* 0x0000001fff167819 */ /* 0x020fe20000011408 */
[----:B------:R-:W-:Y:S01]  /*d090*/  ULDC.64 UR8, c[0x0][0x338] ;  /* 0x0000ce0000087ab9 */ /* 0x000fe20000000a00 */
[----:B------:R-:W1:Y:S03]  /*d0a0*/  LDC R12, c[0x0][0x2f4] ;  /* 0x0000bd00ff0c7b82 */ /* 0x000e660000000800 */
[--C-:B------:R-:W-:Y:S02]  /*d0b0*/  IMAD R9, R9, UR4, R0.reuse ;  /* 0x0000000409097c24 */ /* 0x100fe4000f8e0200 */
[----:B------:R-:W-:Y:S01]  /*d0c0*/  IMAD R10, R10, UR4, R0 ;  /* 0x000000040a0a7c24 */ /* 0x000fe2000f8e0200 */
[----:B------:R-:W-:-:S02]  /*d0d0*/  ULDC.64 UR4, c[0x0][0x330] ;  /* 0x0000cc0000047ab9 */ /* 0x000fc40000000a00 */
[----:B------:R-:W-:Y:S01]  /*d0e0*/  SHF.R.S32.HI R25, RZ, 0x1f, R9 ;  /* 0x0000001fff197819 */ /* 0x000fe20000011409 */
[----:B------:R-:W-:-:S04]  /*d0f0*/  VIADD R10, R10, 0x80 ;  /* 0x000000800a0a7836 */ /* 0x000fc80000000000 */
[----:B------:R-:W-:Y:S01]  /*d100*/  IMAD R4, R25, UR6, RZ ;  /* 0x0000000619047c24 */ /* 0x000fe2000f8e02ff */
[----:B------:R-:W-:-:S03]  /*d110*/  SHF.R.S32.HI R24, RZ, 0x1f, R10 ;  /* 0x0000001fff187819 */ /* 0x000fc6000001140a */
[C---:B------:R-:W-:Y:S02]  /*d120*/  IMAD R7, R9.reuse, UR7, R4 ;  /* 0x0000000709077c24 */ /* 0x040fe4000f8e0204 */
[----:B------:R-:W-:-:S04]  /*d130*/  IMAD.WIDE.U32 R4, R9, UR6, RZ ;  /* 0x0000000609047c25 */ /* 0x000fc8000f8e00ff */
[----:B------:R-:W-:Y:S01]  /*d140*/  IMAD.IADD R5, R5, 0x1, R7 ;  /* 0x0000000105057824 */ /* 0x000fe200078e0207 */
[----:B-1----:R-:W-:Y:S01]  /*d150*/  ISETP.GE.AND P2, PT, R30, R12, PT ;  /* 0x0000000c1e00720c */ /* 0x002fe20003f46270 */
[----:B------:R-:W-:Y:S02]  /*d160*/  IMAD R7, R23, UR8, RZ ;  /* 0x0000000817077c24 */ /* 0x000fe4000f8e02ff */
[----:B------:R-:W-:-:S04]  /*d170*/  IMAD.WIDE.U32 R4, R16, UR8, R4 ;  /* 0x0000000810047c25 */ /* 0x000fc8000f8e0004 */
[----:B------:R-:W-:Y:S02]  /*d180*/  IMAD R7, R16, UR9, R7 ;  /* 0x0000000910077c24 */ /* 0x000fe4000f8e0207 */
[----:B------:R-:W-:Y:S02]  /*d190*/  IMAD R11, R24, UR6, RZ ;  /* 0x00000006180b7c24 */ /* 0x000fe4000f8e02ff */
[----:B------:R-:W-:Y:S02]  /*d1a0*/  IMAD.IADD R7, R5, 0x1, R7 ;  /* 0x0000000105077824 */ /* 0x000fe400078e0207 */
[----:B------:R-:W-:Y:S02]  /*d1b0*/  IMAD.MOV.U32 R6, RZ, RZ, R4 ;  /* 0x000000ffff067224 */ /* 0x000fe400078e0004 */
[C---:B------:R-:W-:Y:S02]  /*d1c0*/  IMAD R11, R10.reuse, UR7, R11 ;  /* 0x000000070a0b7c24 */ /* 0x040fe4000f8e020b */
[----:B------:R-:W-:Y:S01]  /*d1d0*/  IMAD.WIDE.U32 R4, R10, UR6, RZ ;  /* 0x000000060a047c25 */ /* 0x000fe2000f8e00ff */
[----:B------:R-:W-:-:S03]  /*d1e0*/  R2UR UR6, R34 ;  /* 0x00000000220672ca */ /* 0x000fc600000e0000 */
[----:B------:R-:W-:Y:S02]  /*d1f0*/  IMAD.IADD R5, R5, 0x1, R11 ;  /* 0x0000000105057824 */ /* 0x000fe400078e020b */
[----:B------:R-:W-:Y:S02]  /*d200*/  IMAD R11, R22, UR8, RZ ;  /* 0x00000008160b7c24 */ /* 0x000fe4000f8e02ff */
[----:B------:R-:W-:-:S04]  /*d210*/  IMAD.WIDE.U32 R4, R8, UR8, R4 ;  /* 0x0000000808047c25 */ /* 0x000fc8000f8e0004 */
[----:B------:R-:W-:-:S04]  /*d220*/  IMAD R11, R8, UR9, R11 ;  /* 0x00000009080b7c24 */ /* 0x000fc8000f8e020b */
[----:B------:R-:W-:Y:S02]  /*d230*/  IMAD.IADD R5, R5, 0x1, R11 ;  /* 0x0000000105057824 */ /* 0x000fe400078e020b */
[----:B------:R-:W-:Y:S01]  /*d240*/  IMAD.U32 R11, RZ, RZ, UR4 ;  /* 0x00000004ff0b7e24 */ /* 0x000fe2000f8e00ff */
[----:B------:R-:W-:-:S03]  /*d250*/  UIMAD UR4, UR6, UR4, URZ ;  /* 0x00000004060472a4 */ /* 0x000fc6000f8e023f */
        /* <DEDUP_REMOVED lines=16> */
[----:B------:R-:W-:Y:S01]  /*d360*/  SHFL.IDX PT, R14, R18, 0x1, 0x181f ;  /* 0x00381f00120e7f89 */ /* 0x000fe200000e0000 */
[----:B-1----:R-:W-:-:S04]  /*d370*/  IADD3 R4, P1, R30, R4, RZ ;  /* 0x000000041e047210 */ /* 0x002fc80007f3e0ff */
[----:B--2---:R-:W-:-:S05]  /*d380*/  IADD3.X R5, RZ, R5, RZ, P1, !PT ;  /* 0x00000005ff057210 */ /* 0x004fca0000ffe4ff */
[----:B------:R3:W-:Y:S02]  /*d390*/  LDGSTS.E.BYPASS.LTC128B.128 [R17+0xa400], desc[UR48][R4.64], !P2 ;  /* 0x0a40000004117fae */ /* 0x0007e4000d101d70 */
[C---:B---3--:R-:W-:Y:S02]  /*d3a0*/  IADD3 R4, P1, R30.reuse, R11, RZ ;  /* 0x0000000b1e047210 */ /* 0x048fe40007f3e0ff */
[----:B------:R-:W-:Y:S03]  /*d3b0*/  SHFL.IDX PT, R11, R6, 0x7, 0x181f ;  /* 0x00f81f00060b7f89 */ /* 0x000fe600000e0000 */
[----:B----4-:R-:W-:Y:S02]  /*d3c0*/  IMAD.X R5, RZ, RZ, R27, P1 ;  /* 0x000000ffff057224 */ /* 0x010fe400008e061b */
[----:B------:R-:W-:Y:S04]  /*d3d0*/  SHFL.IDX PT, R27, R7, 0x6, 0x181f ;  /* 0x00d81f00071b7f89 */ /* 0x000fe800000e0000 */
[----:B------:R1:W-:Y:S04]  /*d3e0*/  LDGSTS.E.BYPASS.LTC128B.128 [R17+0xac00], desc[UR48][R4.64], !P2 ;  /* 0x0ac0000004117fae */ /* 0x0003e8000d101d70 */
[----:B-1----:R-:W1:Y:S04]  /*d3f0*/  SHFL.IDX PT, R4, R6, 0x2, 0x181f ;  /* 0x00581f0006047f89 */ /* 0x002e6800000e0000 */
[----:B------:R-:W2:Y:S01]  /*d400*/  SHFL.IDX PT, R5, R7, 0x2, 0x181f ;  /* 0x00581f0007057f89 */ /* 0x000ea200000e0000 */
[----:B-1----:R-:W-:-:S05]  /*d410*/  IADD3 R4, P1, R30, R4, RZ ;  /* 0x000000041e047210 */ /* 0x002fca0007f3e0ff */
[----:B--2---:R-:W-:-:S05]  /*d420*/  IMAD.X R5, RZ, RZ, R5, P1 ;  /* 0x000000ffff057224 */ /* 0x004fca00008e0605 */
        /* <DEDUP_REMOVED lines=17> */
[----:B------:R-:W-:Y:S04]  /*d540*/  SHFL.IDX PT, R6, R19, RZ, 0x181f ;  /* 0x00181fff13067589 */ /* 0x000fe800000e0000 */
[----:B------:R-:W-:Y:S01]  /*d550*/  SHFL.IDX PT, R19, R19, 0x1, 0x181f ;  /* 0x00381f0013137f89 */ /* 0x000fe200000e0000 */
[----:B-1----:R-:W-:-:S05]  /*d560*/  IADD3 R4, P1, R30, R4, RZ ;  /* 0x000000041e047210 */ /* 0x002fca0007f3e0ff */
[----:B------:R-:W-:-:S05]  /*d570*/  IMAD.X R5, RZ, RZ, R27, P1 ;  /* 0x000000ffff057224 */ /* 0x000fca00008e061b */
[----:B------:R1:W-:Y:S04]  /*d580*/  LDGSTS.E.BYPASS.LTC128B.128 [R17+0xd400], desc[UR48][R4.64], !P2 ;  /* 0x0d40000004117fae */ /* 0x0003e8000d101d70 */
[----:B-1----:R-:W1:Y:S01]  /*d590*/  SHFL.IDX PT, R5, R7, 0x7, 0x181f ;  /* 0x00f81f0007057f89 */ /* 0x002e6200000e0000 */
[----:B------:R-:W-:-:S03]  /*d5a0*/  IADD3 R4, P1, R30, R11, RZ ;  /* 0x0000000b1e047210 */ /* 0x000fc60007f3e0ff */
[----:B------:R-:W2:Y:S02]  /*d5b0*/  SHFL.IDX PT, R7, R18, RZ, 0x181f ;  /* 0x00181fff12077589 */ /* 0x000ea400000e0000 */
[----:B-1----:R-:W-:-:S05]  /*d5c0*/  IMAD.X R5, RZ, RZ, R5, P1 ;  /* 0x000000ffff057224 */ /* 0x002fca00008e0605 */
[----:B------:R2:W-:Y:S02]  /*d5d0*/  LDGSTS.E.BYPASS.LTC128B.128 [R17+0xdc00], desc[UR48][R4.64], !P2 ;  /* 0x0dc0000004117fae */ /* 0x0005e4000d101d70 */
[----:B--2---:R-:W-:-:S05]  /*d5e0*/  IADD3 R4, P1, R30, R7, RZ ;  /* 0x000000071e047210 */ /* 0x004fca0007f3e0ff */
[----:B------:R-:W-:-:S05]  /*d5f0*/  IMAD.X R5, RZ, RZ, R6, P1 ;  /* 0x000000ffff057224 */ /* 0x000fca00008e0606 */
[----:B------:R1:W-:Y:S03]  /*d600*/  LDGSTS.E.BYPASS.LTC128B.128 [R17+0xe400], desc[UR48][R4.64], !P2 ;  /* 0x0e40000004117fae */ /* 0x0003e6000d101d70 */
.L_x_7453:
[----:B------:R-:W-:Y:S02]  /*d610*/  R2UR UR4, R3 ;  /* 0x00000000030472ca */ /* 0x000fe400000e0000 */
[----:B-1----:R-:W-:-:S05]  /*d620*/  IADD3 R4, P1, R30, R14, RZ ;  /* 0x0000000e1e047210 */ /* 0x002fca0007f3e0ff */
[----:B------:R-:W-:-:S05]  /*d630*/  IMAD.X R5, RZ, RZ, R19, P1 ;  /* 0x000000ffff057224 */ /* 0x000fca00008e0613 */
        /* <DEDUP_REMOVED lines=9> */
[----:B------:R-:W-:-:S04]  /*d6d0*/  MOV R7, UR5 ;  /* 0x0000000500077c02 */ /* 0x000fc80008000f00 */
[----:B------:R-:W-:-:S13]  /*d6e0*/  ISETP.NE.AND P2, PT, R7, 0x3, PT ;  /* 0x000000030700780c */ /* 0x000fda0003f45270 */
[----:B-1----:R-:W-:Y:S05]  /*d6f0*/  @!P2 BRA `(.L_x_7332) ;  /* 0x000000000004a947 */ /* 0x002fea0003800000 */
[----:B------:R-:W-:Y:S01]  /*d700*/  BPT.TRAP 0x1 ;  /* 0x000000040000795c */ /* 0x000fe20000300000 */
.L_x_7332:
[----:B------:R1:W-:Y:S01]  /*d710*/  SYNCS.ARRIVE.TRANS64.A1T0 RZ, [R3+URZ+0x22870], RZ ;  /* 0x022870ff03ff79a7 */ /* 0x0003e2000810003f */
[----:B------:R-:W-:Y:S05]  /*d720*/  @!P2 BRA `(.L_x_7333) ;  /* 0x000000000004a947 */ /* 0x000fea0003800000 */
[----:B------:R-:W-:Y:S01]  /*d730*/  BPT.TRAP 0x1 ;  /* 0x000000040000795c */ /* 0x000fe20000300000 */
.L_x_7333:
[----:B------:R-:W2:Y:S02]  /*d740*/  SYNCS.PHASECHK.TRANS64.TRYWAIT P1, [R3+URZ+0x22840], R26 ;  /* 0x0228401a030075a7 */ /* 0x000ea4000802017f */
[----:B--2---:R-:W-:Y:S05]  /*d750*/  @!P1 BRA `(.L_x_7334) ;  /* 0x00000048002c9947 */ /* 0x004fea0003800000 */
.L_x_7454:
[----:B------:R-:W-:Y:S01]  /*d760*/  ULDC.64 UR4, c[0x0][0x310] ;  /* 0x0000c40000047ab9 */ /* 0x000fe20000000a00 */
[----:B------:R-:W-:Y:S01]  /*d770*/  ULDC.64 UR6, c[0x0][0x300] ;  /* 0x0000c00000067ab9 */ /* 0x000fe20000000a00 */
[----:B------:R-:W-:Y:S01]  /*d780*/  IMAD R23, R23, UR4, RZ ;  /* 0x0000000417177c24 */ /* 0x000fe2000f8e02ff */
[----:B------:R-:W3:Y:S01]  /*d790*/  LDC R12, c[0x0][0x2f4] ;  /* 0x0000bd00ff0c7b82 */ /* 0x000ee20000000800 */
[----:B------:R-:W-:-:S04]  /*d7a0*/  IMAD.WIDE.U32 R4, R16, UR4, RZ ;  /* 0x0000000410047c25 */ /* 0x000fc8000f8e00ff */
[----:B------:R-:W-:Y:S02]  /*d7b0*/  IMAD R23, R16, UR5, R23 ;  /* 0x0000000510177c24 */ /* 0x000fe4000f8e0217 */
[----:B------:R-:W-:Y:S02]  /*d7c0*/  IMAD R6, R25, UR6, RZ ;  /* 0x0000000619067c24 */ /* 0x000fe4000f8e02ff */
[----:B------:R-:W-:Y:S02]  /*d7d0*/  IMAD.IADD R5, R5, 0x1, R23 ;  /* 0x0000000105057824 */ /* 0x000fe400078e0217 */
[----:B------:R-:W-:Y:S02]  /*d7e0*/  IMAD R13, R22, UR4, RZ ;  /* 0x00000004160d7c24 */ /* 0x000fe4000f8e02ff */
[C---:B------:R-:W-:Y:S02]  /*d7f0*/  IMAD R11, R9.reuse, UR7, R6 ;  /* 0x00000007090b7c24 */ /* 0x040fe4000f8e0206 */
[----:B------:R-:W-:-:S04]  /*d800*/  IMAD.WIDE.U32 R6, R9, UR6, R4 ;  /* 0x0000000609067c25 */ /* 0x000fc8000f8e0004 */
[C---:B------:R-:W-:Y:S02]  /*d810*/  IMAD R13, R8.reuse, UR5, R13 ;  /* 0x00000005080d7c24 */ /* 0x040fe4000f8e020d */
[----:B------:R-:W-:Y:S01]  /*d820*/  IMAD.WIDE.U32 R4, R8, UR4, RZ ;  /* 0x0000000408047c25 */ /* 0x000fe2000f8e00ff */
[----:B------:R-:W-:Y:S01]  /*d830*/  ULDC.64 UR4, c[0x0][0x308] ;  /* 0x0000c20000047ab9 */ /* 0x000fe20000000a00 */
[----:B---3--:R-:W-:Y:S02]  /*d840*/  ISETP.GE.AND P2, PT, R30, R12, PT ;  /* 0x0000000c1e00720c */ /* 0x008fe40003f46270 */
[----:B------:R-:W-:Y:S02]  /*d850*/  IMAD.IADD R5, R5, 0x1, R13 ;  /* 0x0000000105057824 */ /* 0x000fe400078e020d */
[----:B------:R-:W-:Y:S02]  /*d860*/  IMAD R9, R24, UR6, RZ ;  /* 0x0000000618097c24 */ /* 0x000fe4000f8e02ff */
[----:B------:R-:W-:Y:S01]  /*d870*/  IMAD.WIDE.U32 R4, R10, UR6, R4 ;  /* 0x000000060a047c25 */ /* 0x000fe2000f8e0004 */
[----:B------:R-:W-:-:S03]  /*d880*/  R2UR UR6, R34 ;  /* 0x00000000220672ca */ /* 0x000fc600000e0000 */
[----:B------:R-:W-:Y:S02]  /*d890*/  IMAD R9, R10, UR7, R9 ;  /* 0x000000070a097c24 */ /* 0x000fe4000f8e0209 */
[----:B------:R-:W-:Y:S02]  /*d8a0*/  IMAD.IADD R7, R7, 0x1, R11 ;  /* 0x0000000107077824 */ /* 0x000fe400078e020b */
[----:B------:R-:W-:Y:S02]  /*d8b0*/  IMAD.IADD R5, R5, 0x1, R9 ;  /* 0x0000000105057824 */ /* 0x000fe400078e0209 */
[----:B------:R-:W-:-:S04]  /*d8c0*/  IMAD.U32 R9, RZ, RZ, UR4 ;  /* 0x00000004ff097e24 */ /* 0x000fc8000f8e00ff */
[----:B------:R-:W-:Y:S01]  /*d8d0*/  UIMAD UR4, UR6, UR4, URZ ;  /* 0x00000004060472a4 */ /* 0x000fe2000f8e023f */
[C---:B------:R-:W-:Y:S02]  /*d8e0*/  IMAD.WIDE.U32 R6, R9.reuse, UR40, R6 ;  /* 0x0000002809067c25 */ /* 0x040fe4000f8e0006 */
[----:B------:R-:W-:Y:S01]  /*d8f0*/  ULDC.64 UR6, c[0x0][0x2e8] ;  /* 0x0000ba0000067ab9 */ /* 0x000fe20000000a00 */
[----:B------:R-:W-:Y:S01]  /*d900*/  UIMAD UR4, UR40, UR5, UR4 ;  /* 0x00000005280472a4 */ /* 0x000fe2000f8e0204 */
        /* <DEDUP_REMOVED lines=12> */
[----:B------:R-:W-:Y:S04]  /*d9d0*/  SHFL.IDX PT, R17, R7, 0x1, 0x181f ;  /* 0x00381f0007117f89 */ /* 0x000fe800000e0000 */
[----:B------:R-:W-:Y:S04]  /*d9e0*/  SHFL.IDX PT, R19, R6, 0x2, 0x181f ;  /* 0x00581f0006137f89 */ /* 0x000fe800000e0000 */
[----:B------:R-:W-:Y:S04]  /*d9f0*/  SHFL.IDX PT, R16, R7, 0x2, 0x181f ;  /* 0x00581f0007107f89 */ /* 0x000fe800000e0000 */
[----:B------:R-:W-:Y:S01]  /*da00*/  SHFL.IDX PT, R12, R6, 0x5, 0x181f ;  /* 0x00b81f00060c7f89 */ /* 0x000fe200000e0000 */
[----:B---3--:R-:W-:-:S03]  /*da10*/  IADD3 R4, P1, R30, R14, RZ ;  /* 0x0000000e1e047210 */ /* 0x008fc60007f3e0ff */
[----:B------:R-:W-:Y:S04]  /*da20*/  SHFL.IDX PT, R18, R7, 0x5, 0x181f ;  /* 0x00b81f0007127f89 */ /* 0x000fe800000e0000 */
[----:B------:R-:W3:Y:S01]  /*da30*/  SHFL.IDX PT, R14, R6, 0x1, 0x181f ;  /* 0x00381f00060e7f89 */ /* 0x000ee200000e0000 */
[----:B----4-:R-:W-:-:S03]  /*da40*/  IMAD.X R5, RZ, RZ, R5, P1 ;  /* 0x000000ffff057224 */ /* 0x010fc600008e0605 */
[----:B------:R-:W-:Y:S04]  /*da50*/  SHFL.IDX PT, R11, R6, 0x7, 0x181f ;  /* 0x00f81f00060b7f89 */ /* 0x000fe800000e0000 */
[----:B------:R3:W-:Y:S02]  /*da60*/  LDGSTS.E.BYPASS.LTC128B.128 [R8+0x18400], desc[UR48][R4.64], !P2 ;  /* 0x1840000004087fae */ /* 0x0007e4000d101d70 */
[----:B---3--:R-:W-:Y:S02]  /*da70*/  IADD3 R4, P1, R30, R14, RZ ;  /* 0x0000000e1e047210 */ /* 0x008fe40007f3e0ff */
[----:B------:R-:W3:Y:S03]  /*da80*/  SHFL.IDX PT, R14, R6, 0x3, 0x181f ;  /* 0x00781f00060e7f89 */ /* 0x000ee600000e0000 */
[----:B------:R-:W-:-:S02]  /*da90*/  IMAD.X R5, RZ, RZ, R17, P1 ;  /* 0x000000ffff057224 */ /* 0x000fc400008e0611 */
[----:B------:R-:W4:Y:S04]  /*daa0*/  SHFL.IDX PT, R17, R7, 0x3, 0x181f ;  /* 0x00781f0007117f89 */ /* 0x000f2800000e0000 */
[----:B------:R5:W-:Y:S02]  /*dab0*/  LDGSTS.E.BYPASS.LTC128B.128 [R8+0x18c00], desc[UR48][R4.64], !P2 ;  /* 0x18c0000004087fae */ /* 0x000be4000d101d70 */
[----:B-----5:R-:W-:Y:S02]  /*dac0*/  IADD3 R4, P1, R30, R19, RZ ;  /* 0x000000131e047210 */ /* 0x020fe40007f3e0ff */
[----:B------:R-:W5:Y:S02]  /*dad0*/  SHFL.IDX PT, R19, R6, 0x4, 0x181f ;  /* 0x00981f0006137f89 */ /* 0x000f6400000e0000 */
[----:B------:R-:W-:-:S02]  /*dae0*/  IADD3.X R5, RZ, R16, RZ, P1, !PT ;  /* 0x00000010ff057210 */ /* 0x000fc40000ffe4ff */
[----:B------:R-:W0:Y:S04]  /*daf0*/  SHFL.IDX PT, R16, R7, 0x4, 0x181f ;  /* 0x00981f0007107f89 */ /* 0x000e2800000e0000 */
[----:B------:R3:W-:Y:S02]  /*db00*/  LDGSTS.E.BYPASS.LTC128B.128 [R8+0x19400], desc[UR48][R4.64], !P2 ;  /* 0x1940000004087fae */ /* 0x0007e4000d101d70 */
[----:B---3--:R-:W-:Y:S02]  /*db10*/  IADD3 R4, P1, R30, R14, RZ ;  /* 0x0000000e1e047210 */ /* 0x008fe40007f3e0ff */
[----:B------:R-:W-:Y:S03]  /*db20*/  SHFL.IDX PT, R14, R9, 0x1, 0x181f ;  /* 0x00381f00090e7f89 */ /* 0x000fe600000e0000 */
[----:B----4-:R-:W-:-:S02]  /*db30*/  IMAD.X R5, RZ, RZ, R17, P1 ;  /* 0x000000ffff057224 */ /* 0x010fc400008e0611 */
[----:B------:R-:W-:Y:S04]  /*db40*/  SHFL.IDX PT, R17, R7, 0x6, 0x181f ;  /* 0x00d81f0007117f89 */ /* 0x000fe800000e0000 */
[----:B------:R5:W-:Y:S02]  /*db50*/  LDGSTS.E.BYPASS.LTC128B.128 [R8+0x19c00], desc[UR48][R4.64], !P2 ;  /* 0x19c0000004087fae */ /* 0x000be4000d101d70 */
[C---:B-----5:R-:W-:Y:S02]  /*db60*/  IADD3 R4, P1, R30.reuse, R19, RZ ;  /* 0x000000131e047210 */ /* 0x060fe40007f3e0ff */
[----:B------:R-:W3:Y:S03]  /*db70*/  SHFL.IDX PT, R19, R6, 0x6, 0x181f ;  /* 0x00d81f0006137f89 */ /* 0x000ee600000e0000 */
[----:B0-----:R-:W-:Y:S01]  /*db80*/  IMAD.X R5, RZ, RZ, R16, P1 ;  /* 0x000000ffff057224 */ /* 0x001fe200008e0610 */
[----:B------:R-:W-:Y:S04]  /*db90*/  SHFL.IDX PT, R6, R10, RZ, 0x181f ;  /* 0x00181fff0a067589 */ /* 0x000fe800000e0000 */
[----:B------:R0:W-:Y:S04]  /*dba0*/  LDGSTS.E.BYPASS.LTC128B.128 [R8+0x1a400], desc[UR48][R4.64], !P2 ;  /* 0x1a40000004087fae */ /* 0x0001e8000d101d70 */
[----:B------:R-:W4:Y:S04]  /*dbb0*/  SHFL.IDX PT, R16, R7, 0x7, 0x181f ;  /* 0x00f81f0007107f89 */ /* 0x000f2800000e0000 */
[----:B------:R-:W5:Y:S01]  /*dbc0*/  SHFL.IDX PT, R7, R9, RZ, 0x181f ;  /* 0x00181fff09077589 */ /* 0x000f6200000e0000 */
[----:B0-----:R-:W-:-:S05]  /*dbd0*/  IADD3 R4, P1, R30, R12, RZ ;  /* 0x0000000c1e047210 */ /* 0x001fca0007f3e0ff */
[----:B------:R-:W-:-:S05]  /*dbe0*/  IMAD.X R5, RZ, RZ, R18, P1 ;  /* 0x000000ffff057224 */ /* 0x000fca00008e0612 */
[----:B------:R3:W-:Y:S02]  /*dbf0*/  LDGSTS.E.BYPASS.LTC128B.128 [R8+0x1ac00], desc[UR48][R4.64], !P2 ;  /* 0x1ac0000004087fae */ /* 0x0007e4000d101d70 */
[----:B---3--:R-:W-:-:S05]  /*dc00*/  IADD3 R4, P1, R30, R19, RZ ;  /* 0x000000131e047210 */ /* 0x008fca0007f3e0ff */
[----:B------:R-:W-:-:S05]  /*dc10*/  IMAD.X R5, RZ, RZ, R17, P1 ;  /* 0x000000ffff057224 */ /* 0x000fca00008e0611 */
[----:B------:R0:W-:Y:S02]  /*dc20*/  LDGSTS.E.BYPASS.LTC128B.128 [R8+0x1b400], desc[UR48][R4.64], !P2 ;  /* 0x1b40000004087fae */ /* 0x0001e4000d101d70 */
[----:B0-----:R-:W-:-:S05]  /*dc30*/  IADD3 R4, P1, R30, R11, RZ ;  /* 0x0000000b1e047210 */ /* 0x001fca0007f3e0ff */
[----:B----4-:R-:W-:-:S05]  /*dc40*/  IMAD.X R5, RZ, RZ, R16, P1 ;  /* 0x000000ffff057224 */ /* 0x010fca00008e0610 */
[----:B------:R5:W-:Y:S02]  /*dc50*/  LDGSTS.E.BYPASS.LTC128B.128 [R8+0x1bc00], desc[UR48][R4.64], !P2 ;  /* 0x1bc0000004087fae */ /* 0x000be4000d101d70 */
[----:B-----5:R-:W-:-:S05]  /*dc60*/  IADD3 R4, P1, R30, R7, RZ ;  /* 0x000000071e047210 */ /* 0x020fca0007f3e0ff */
[----:B------:R-:W-:Y:S02]  /*dc70*/  IMAD.X R5, RZ, RZ, R6, P1 ;  /* 0x000000ffff057224 */ /* 0x000fe400008e0606 */
[----:B------:R0:W3:Y:S04]  /*dc80*/  SHFL.IDX PT, R6, R10, 0x1, 0x181f ;  /* 0x00381f000a067f89 */ /* 0x0000e800000e0000 */
[----:B------:R0:W-:Y:S02]  /*dc90*/  LDGSTS.E.BYPASS.LTC128B.128 [R8+0x1c400], desc[UR48][R4.64], !P2 ;  /* 0x1c40000004087fae */ /* 0x0001e4000d101d70 */
.L_x_7476:
[----:B------:R-:W-:Y:S02]  /*dca0*/  R2UR UR4, R3 ;  /* 0x00000000030472ca */ /* 0x000fe400000e0000 */
[----:B0-----:R-:W-:-:S05]  /*dcb0*/  IADD3 R4, P1, R30, R14, RZ ;  /* 0x0000000e1e047210 */ /* 0x001fca0007f3e0ff */
[----:B---3--:R-:W-:-:S05]  /*dcc0*/  IMAD.X R5, RZ, RZ, R6, P1 ;  /* 0x000000ffff057224 */ /* 0x008fca00008e0606 */
        /* <DEDUP_REMOVED lines=13> */
.L_x_7336:
[----:B------:R-:W-:Y:S01]  /*dda0*/  IMAD.U32 R4, RZ, RZ, UR36 ;  /* 0x00000024ff047e24 */ /* 0x000fe2000f8e00ff */
[----:B------:R0:W-:Y:S04]  /*ddb0*/  SYNCS.ARRIVE.TRANS64.A1T0 RZ, [R3+URZ+0x22830], RZ ;  /* 0x022830ff03ff79a7 */ /* 0x0001e8000810003f */
[----:B------:R-:W-:-:S04]  /*ddc0*/  LOP3.LUT R4, R4, 0x1, RZ, 0xfc, !PT ;  /* 0x0000000104047812 */ /* 0x000fc800078efcff */
[----:B------:R-:W-:-:S13]  /*ddd0*/  ISETP.NE.AND P1, PT, R4, 0x3, PT ;  /* 0x000000030400780c */ /* 0x000fda0003f25270 */
[----:B0-----:R-:W-:Y:S05]  /*dde0*/  @!P1 BRA `(.L_x_7337) ;  /* 0x0000000000049947 */ /* 0x001fea0003800000 */
[----:B------:R-:W-:Y:S01]  /*ddf0*/  BPT.TRAP 0x1 ;  /* 0x000000040000795c */ /* 0x000fe20000300000 */
.L_x_7337:
[----:B-12---:R-:W-:Y:S02]  /*de00*/  LOP3.LUT R3, R21, 0x1, RZ, 0x3c, !PT ;  /* 0x0000000115037812 */ /* 0x006fe400078e3cff */
[----:B------:R-:W-:Y:S02]  /*de10*/  LEA R6, R20, UR42, 0x3 ;  /* 0x0000002a14067c11 */ /* 0x000fe4000f8e18ff */
[----:B------:R-:W-:-:S04]  /*de20*/  SHF.L.U32 R3, R3, 0x1f, RZ ;  /* 0x0000001f03037819 */ /* 0x000fc800000006ff */
[----:B------:R-:W0:Y:S02]  /*de30*/  SYNCS.PHASECHK.TRANS64.TRYWAIT P2, [R6+URZ+0x22870], R3 ;  /* 0x02287003060075a7 */ /* 0x000e24000804017f */
[----:B0-----:R-:W-:Y:S05]  /*de40*/  @!P2 BRA `(.L_x_7338) ;  /* 0x0000004c0030a947 */ /* 0x001fea0003800000 */
.L_x_7477:
[----:B------:R-:W-:-:S06]  /*de50*/  ULOP3.LUT UR4, UR36, 0x2, URZ, 0xfc, !UPT ;  /* 0x0000000224047892 */ /* 0x000fcc000f8efc3f */
[----:B------:R-:W-:-:S04]  /*de60*/  MOV R4, UR4 ;  /* 0x0000000400047c02 */ /* 0x000fc80008000f00 */
[----:B------:R-:W-:-:S13]  /*de70*/  ISETP.NE.AND P2, PT, R4, 0x3, PT ;  /* 0x000000030400780c */ /* 0x000fda0003f45270 */
[----:B------:R-:W-:Y:S05]  /*de80*/  @!P2 BRA `(.L_x_7339) ;  /* 0x000000000004a947 */ /* 0x000fea0003800000 */
[----:B------:R-:W-:Y:S01]  /*de90*/  BPT.TRAP 0x1 ;  /* 0x000000040000795c */ /* 0x000fe20000300000 */
.L_x_7339:
[----:B0-----:R-:W-:Y:S01]  /*dea0*/  SHF.L.U32 R3, R21, 0x1f, RZ ;  /* 0x0000001f15037819 */ /* 0x001fe200000006ff */
[----:B------:R-:W-:-:S03]  /*deb0*/  IMAD R4, R20, 0x5000, RZ ;  /* 0x0000500014047824 */ /* 0x000fc600078e02ff */
[----:B------:R-:W0:Y:S02]  /*dec0*/  SYNCS.PHASECHK.TRANS64.TRYWAIT P2, [R6+URZ+0x22860], R3 ;  /* 0x02286003060075a7 */ /* 0x000e24000804017f */
[----:B0-----:R-:W-:Y:S05]  /*ded0*/  @!P2 BRA `(.L_x_7340) ;  /* 0x0000004c0020a947 */ /* 0x001fea0003800000 */
.L_x_7478:
[----:B------:R-:W2:Y:S04]  /*dee0*/  LDL R5, [R1+0x4] ;  /* 0x0000040001057983 */ /* 0x000ea80000100800 */
[----:B------:R-:W0:Y:S01]  /*def0*/  LDL R7, [R1] ;  /* 0x0000000001077983 */ /* 0x000e220000100800 */
[----:B------:R-:W-:Y:S01]  /*df00*/  LOP3.LUT R16, R4, R28, RZ, 0xfc, !PT ;  /* 0x0000001c04107212 */ /* 0x000fe200078efcff */
[----:B------:R-:W-:Y:S05]  /*df10*/  WARPSYNC.ALL ;  /* 0x0000000000007948 */ /* 0x000fea0003800000 */
[----:B------:R-:W1:Y:S01]  /*df20*/  LDSM.16.MT88.4 R16, [R16+UR42+0xa400] ;  /* 0x00a4002a1010783b */ /* 0x000e620008004200 */
[----:B------:R-:W-:Y:S01]  /*df30*/  ULOP3.LUT UR4, UR36, 0x2, URZ, 0xfc, !UPT ;  /* 0x0000000224047892 */ /* 0x000fe2000f8efc3f */
[----:B-1----:R-:W-:-:S02]  /*df40*/  PRMT R12, R16, 0x6420, R17 ;  /* 0x00006420100c7816 */ /* 0x002fc40000000011 */
[----:B------:R-:W-:Y:S02]  /*df50*/  PRMT R13, R16, 0x7531, R17 ;  /* 0x00007531100d7816 */ /* 0x000fe40000000011 */
[C-C-:B------:R-:W-:Y:S02]  /*df60*/  PRMT R14, R18.reuse, 0x6420, R19.reuse ;  /* 0x00006420120e7816 */ /* 0x140fe40000000013 */
[----:B------:R-:W-:Y:S02]  /*df70*/  PRMT R15, R18, 0x7531, R19 ;  /* 0x00007531120f7816 */ /* 0x000fe40000000013 */
[----:B--2---:R-:W-:Y:S02]  /*df80*/  IADD3 R5, R5, UR42, R4 ;  /* 0x0000002a05057c10 */ /* 0x004fe4000fffe004 */
[----:B0-----:R-:W-:-:S03]  /*df90*/  IADD3 R3, R37, R4, R7 ;  /* 0x0000000425037210 */ /* 0x001fc60007ffe007 */
[----:B------:R-:W0:Y:S01]  /*dfa0*/  LDSM.16.MT88.4 R8, [R5+0xa400] ;  /* 0x00a400000508783b */ /* 0x000e220000004200 */
[----:B------:R-:W-:-:S03]  /*dfb0*/  VIADD R7, R4, 0x1000 ;  /* 0x0000100004077836 */ /* 0x000fc60000000000 */
[----:B------:R-:W-:Y:S02]  /*dfc0*/  STSM.16.M88.4 [R3], R12 ;  /* 0x0000000c03007844 */ /* 0x000fe40000000200 */
[----:B------:R-:W-:Y:S02]  /*dfd0*/  LOP3.LUT R7, R7, R28, RZ, 0xfc, !PT ;  /* 0x0000001c07077212 */ /* 0x000fe400078efcff */
[C-C-:B0-----:R-:W-:Y:S02]  /*dfe0*/  PRMT R20, R8.reuse, 0x6420, R9.reuse ;  /* 0x0000642008147816 */ /* 0x141fe40000000009 */
[----:B------:R-:W-:Y:S02]  /*dff0*/  PRMT R21, R8, 0x7531, R9 ;  /* 0x0000753108157816 */ /* 0x000fe40000000009 */
[C-C-:B------:R-:W-:Y:S02]  /*e000*/  PRMT R22, R10.reuse, 0x6420, R11.reuse ;  /* 0x000064200a167816 */ /* 0x140fe4000000000b */
[----:B------:R-:W-:-:S05]  /*e010*/  PRMT R23, R10, 0x7531, R11 ;  /* 0x000075310a177816 */ /* 0x000fca000000000b */
[----:B------:R-:W-:Y:S04]  /*e020*/  STSM.16.M88.4 [R3+0x800], R20 ;  /* 0x0008001403007844 */ /* 0x000fe80000000200 */
[----:B------:R0:W1:Y:S04]  /*e030*/  LDSM.16.MT88.4 R8, [R7+UR42+0xa400] ;  /* 0x00a4002a0708783b */ /* 0x0000680008004200 */
[----:B------:R-:W2:Y:S01]  /*e040*/  LDSM.16.MT88.4 R12, [R5+0xb400] ;  /* 0x00b40000050c783b */ /* 0x000ea20000004200 */
[----:B0-----:R-:W-:-:S05]  /*e050*/  VIADD R7, R4, 0x2000 ;  /* 0x0000200004077836 */ /* 0x001fca0000000000 */
        /* <DEDUP_REMOVED lines=11> */
[----:B------:R0:W1:Y:S04]  /*e110*/  LDSM.16.MT88.4 R8, [R7+UR42+0xa400] ;  /* 0x00a4002a0708783b */ /* 0x0000680008004200 */
[----:B------:R-:W2:Y:S01]  /*e120*/  LDSM.16.MT88.4 R12, [R5+0xc400] ;  /* 0x00c40000050c783b */ /* 0x000ea20000004200 */
[----:B0-----:R-:W-:Y:S02]  /*e130*/  VIADD R7, R4, 0x3000 ;  /* 0x0000300004077836 */ /* 0x001fe40000000000 */
[----:B------:R-:W-:-:S03]  /*e140*/  IMAD.U32 R27, RZ, RZ, UR4 ;  /* 0x00000004ff1b7e24 */ /* 0x000fc6000f8e00ff */
[----:B------:R-:W-:Y:S02]  /*e150*/  LOP3.LUT R7, R7, R28, RZ, 0xfc, !PT ;  /* 0x0000001c07077212 */ /* 0x000fe400078efcff */
[----:B------:R-:W-:Y:S02]  /*e160*/  ISETP.NE.AND P2, PT, R27, 0x3, PT ;  /* 0x000000031b00780c */ /* 0x000fe40003f45270 */
[C-C-:B-1----:R-:W-:Y:S02]  /*e170*/  PRMT R16, R8.reuse, 0x6420, R9.reuse ;  /* 0x0000642008107816 */ /* 0x142fe40000000009 */
[----:B------:R-:W-:Y:S02]  /*e180*/  PRMT R17, R8, 0x7531, R9 ;  /* 0x0000753108117816 */ /* 0x000fe40000000009 */
[C-C-:B------:R-:W-:Y:S02]  /*e190*/  PRMT R18, R10.reuse, 0x6420, R11.reuse ;  /* 0x000064200a127816 */ /* 0x140fe4000000000b */
[----:B------:R-:W-:-:S02]  /*e1a0*/  PRMT R19, R10, 0x7531, R11 ;  /* 0x000075310a137816 */ /* 0x000fc4000000000b */
[C-C-:B--2---:R-:W-:Y:S02]  /*e1b0*/  PRMT R20, R12.reuse, 0x6420, R13.reuse ;  /* 0x000064200c147816 */ /* 0x144fe4000000000d */
[----:B------:R-:W-:Y:S01]  /*e1c0*/  PRMT R21, R12, 0x7531, R13 ;  /* 0x000075310c157816 */ /* 0x000fe2000000000d */
[----:B------:R-:W-:Y:S01]  /*e1d0*/  STSM.16.M88.4 [R3+0x2000], R16 ;  /* 0x0020001003007844 */ /* 0x000fe20000000200 */
        /* <DEDUP_REMOVED lines=37> */
.L_x_7341:
[----:B-1----:R1:W-:Y:S01]  /*e430*/  SYNCS.ARRIVE.TRANS64.A1T0 RZ, [R6+URZ+0x22850], RZ ;  /* 0x022850ff06ff79a7 */ /* 0x0023e2000810003f */
[----:B------:R-:W-:Y:S06]  /*e440*/  BAR.SYNC.DEFER_BLOCKING 0x2, 0x80 ;  /* 0x0082000000007b1d */ /* 0x000fec0000010000 */
[----:B------:R-:W-:Y:S05]  /*e450*/  @!P1 BRA `(.L_x_7342) ;  /* 0x0000000000049947 */ /* 0x000fea0003800000 */
[----:B------:R-:W-:Y:S01]  /*e460*/  BPT.TRAP 0x1 ;  /* 0x000000040000795c */ /* 0x000fe20000300000 */
.L_x_7342:
        /* <DEDUP_REMOVED lines=9> */
.L_x_7328:
[----:B------:R-:W-:-:S07]  /*e500*/  MOV R2, RZ ;  /* 0x000000ff00027202 */ /* 0x000fce0000000f00 */
.L_x_7344:
[----:B------:R-:W-:-:S06]  /*e510*/  ULOP3.LUT UR4, UR36, 0x1, URZ, 0xfc, !UPT ;  /* 0x0000000124047892 */ /* 0x000fcc000f8efc3f */
[----:B0-----:R-:W-:-:S05]  /*e520*/  IMAD.U32 R0, RZ, RZ, UR4 ;  /* 0x00000004ff007e24 */ /* 0x001fca000f8e00ff */
[----:B------:R-:W-:-:S13]  /*e530*/  ISETP.NE.AND P1, PT, R0, 0x3, PT ;  /* 0x000000030000780c */ /* 0x000fda0003f25270 */
[----:B------:R-:W-:Y:S05]  /*e540*/  @!P1 BRA `(.L_x_7345) ;  /* 0x0000000000049947 */ /* 0x000fea0003800000 */
[----:B------:R-:W-:Y:S01]  /*e550*/  BPT.TRAP 0x1 ;  /* 0x000000040000795c */ /* 0x000fe20000300000 */
.L_x_7345:
[----:B------:R-:W-:Y:S01]  /*e560*/  LOP3.LUT R3, R31, 0x1, RZ, 0x3c, !PT ;  /* 0x000000011f037812 */ /* 0x000fe200078e3cff */
[----:B------:R-:W-:Y:S01]  /*e570*/  BSSY B0, `(.L_x_7346) ;  /* 0x0000005000007945 */ /* 0x000fe20003800000 */
[----:B------:R-:W-:Y:S02]  /*e580*/  LEA R16, R2, UR42, 0x3 ;  /* 0x0000002a02107c11 */ /* 0x000fe4000f8e18ff */
[----:B------:R-:W-:-:S04]  /*e590*/  SHF.L.U32 R3, R3, 0x1f, RZ ;  /* 0x0000001f03037819 */ /* 0x000fc800000006ff */
[----:B------:R-:W0:Y:S02]  /*e5a0*/  SYNCS.PHASECHK.TRANS64.TRYWAIT P0, [R16+URZ+0x22870], R3 ;  /* 0x02287003100075a7 */ /* 0x000e24000800017f */
[----:B0-----:R-:W-:Y:S05]  /*e5b0*/  @!P0 BRA `(.L_x_7347) ;  /* 0x00000044007c8947 */ /* 0x001fea0003800000 */
.L_x_7479:
[----:B------:R-:W-:Y:S05]  /*e5c0*/  BSYNC B0 ;  /* 0x0000000000007941 */ /* 0x000fea0003800000 */
.L_x_7346:
[----:B------:R-:W-:-:S06]  /*e5d0*/  ULOP3.LUT UR4, UR36, 0x2, URZ, 0xfc, !UPT ;  /* 0x0000000224047892 */ /* 0x000fcc000f8efc3f */
[----:B------:R-:W-:-:S05]  /*e5e0*/  IMAD.U32 R0, RZ, RZ, UR4 ;  /* 0x00000004ff007e24 */ /* 0x000fca000f8e00ff */
[----:B------:R-:W-:-:S13]  /*e5f0*/  ISETP.NE.AND P0, PT, R0, 0x3, PT ;  /* 0x000000030000780c */ /* 0x000fda0003f05270 */
[----:B------:R-:W-:Y:S05]  /*e600*/  @!P0 BRA `(.L_x_7348) ;  /* 0x0000000000048947 */ /* 0x000fea0003800000 */
[----:B------:R-:W-:Y:S01]  /*e610*/  BPT.TRAP 0x1 ;  /* 0x000000040000795c */ /* 0x000fe20000300000 */
.L_x_7348:
[----:B0-----:R-:W2:Y:S01]  /*e620*/  LDL.LU R3, [R1+0x8] ;  /* 0x0000080001037983 */ /* 0x001ea20000300800 */
[----:B------:R-:W-:Y:S01]  /*e630*/  SHF.L.U32 R5, R31, 0x1f, RZ ;  /* 0x0000001f1f057819 */ /* 0x000fe200000006ff */
[----:B------:R-:W-:-:S03]  /*e640*/  IMAD R0, R2, 0x5000, RZ ;  /* 0x0000500002007824 */ /* 0x000fc600078e02ff */
[----:B------:R-:W0:Y:S02]  /*e650*/  SYNCS.PHASECHK.TRANS64.TRYWAIT P0, [R16+URZ+0x22860], R5 ;  /* 0x02286005100075a7 */ /* 0x000e24000800017f */
[CC--:B------:R-:W-:Y:S02]  /*e660*/  LOP3.LUT R11, R0.reuse, R28.reuse, RZ, 0xfc, !PT ;  /* 0x0000001c000b7212 */ /* 0x0c0fe400078efcff */
[----:B--2---:R-:W-:Y:S01]  /*e670*/  IADD3 R3, R0, R28, R3 ;  /* 0x0000001c00037210 */ /* 0x004fe20007ffe003 */
[----:B0-----:R-:W-:Y:S06]  /*e680*/  @!P0 BRA `(.L_x_7349) ;  /* 0x00000044005c8947 */ /* 0x001fec0003800000 */
.L_x_7480:
[----:B------:R-:W2:Y:S01]  /*e690*/  LDL.LU R12, [R1] ;  /* 0x00000000010c7983 */ /* 0x000ea20000300800 */
[----:B------:R-:W-:Y:S05]  /*e6a0*/  WARPSYNC.ALL ;  /* 0x0000000000007948 */ /* 0x000fea0003800000 */
[----:B------:R-:W3:Y:S01]  /*e6b0*/  LDSM.16.MT88.4 R8, [R11+UR42+0xa400] ;  /* 0x00a4002a0b08783b */ /* 0x000ee20008004200 */
[C---:B------:R-:W-:Y:S01]  /*e6c0*/  VIADD R17, R0.reuse, 0x1000 ;  /* 0x0000100000117836 */ /* 0x040fe20000000000 */
[----:B------:R-:W-:Y:S01]  /*e6d0*/  ULOP3.LUT UR4, UR36, 0x2, URZ, 0xfc, !UPT ;  /* 0x0000000224047892 */ /* 0x000fe2000f8efc3f */
[----:B------:R-:W-:Y:S01]  /*e6e0*/  VIADD R19, R0, 0x2000 ;  /* 0x0000200000137836 */ /* 0x000fe20000000000 */
[----:B0-----:R-:W0:Y:S02]  /*e6f0*/  LDSM.16.MT88.4 R4, [R3+UR42+0xa400] ;  /* 0x00a4002a0304783b */ /* 0x001e240008004200 */
[----:B------:R-:W-:-:S02]  /*e700*/  LOP3.LUT R17, R17, R28, RZ, 0xfc, !PT ;  /* 0x0000001c11117212 */ /* 0x000fc400078efcff */
[----:B------:R-:W-:Y:S01]  /*e710*/  LOP3.LUT R19, R19, R28, RZ, 0xfc, !PT ;  /* 0x0000001c13137212 */ /* 0x000fe200078efcff */
[----:B------:R-:W-:-:S05]  /*e720*/  IMAD.U32 R18, RZ, RZ, UR4 ;  /* 0x00000004ff127e24 */ /* 0x000fca000f8e00ff */
[----:B------:R-:W-:Y:S02]  /*e730*/  ISETP.NE.AND P0, PT, R18, 0x3, PT ;  /* 0x000000031200780c */ /* 0x000fe40003f05270 */
[----:B---3--:R-:W-:Y:S02]  /*e740*/  PRMT R13, R8, 0x7531, R9 ;  /* 0x00007531080d7816 */ /* 0x008fe40000000009 */
[C-C-:B------:R-:W-:Y:S02]  /*e750*/  PRMT R14, R10.reuse, 0x6420, R11.reuse ;  /* 0x000064200a0e7816 */ /* 0x140fe4000000000b */
[----:B------:R-:W-:Y:S02]  /*e760*/  PRMT R15, R10, 0x7531, R11 ;  /* 0x000075310a0f7816 */ /* 0x000fe4000000000b */
[C-C-:B0-----:R-:W-:Y:S02]  /*e770*/  PRMT R10, R6.reuse, 0x6420, R7.reuse ;  /* 0x00006420060a7816 */ /* 0x141fe40000000007 */
[----:B------:R-:W-:-:S02]  /*e780*/  PRMT R11, R6, 0x7531, R7 ;  /* 0x00007531060b7816 */ /* 0x000fc40000000007 */
[----:B--2---:R-:W-:Y:S02]  /*e790*/  IADD3 R37, R37, R0, R12 ;  /* 0x0000000025257210 */ /* 0x004fe40007ffe00c */
[----:B------:R-:W-:Y:S02]  /*e7a0*/  PRMT R12, R8, 0x6420, R9 ;  /* 0x00006420080c7816 */ /* 0x000fe40000000009 */
[C-C-:B------:R-:W-:Y:S02]  /*e7b0*/  PRMT R8, R4.reuse, 0x6420, R5.reuse ;  /* 0x0000642004087816 */ /* 0x140fe40000000005 */
[----:B------:R-:W-:Y:S01]  /*e7c0*/  PRMT R9, R4, 0x7531, R5 ;  /* 0x0000753104097816 */ /* 0x000fe20000000005 */
[----:B------:R-:W-:Y:S04]  /*e7d0*/  STSM.16.M88.4 [R37], R12 ;  /* 0x0000000c25007844 */ /* 0x000fe80000000200 */
[----:B------:R-:W-:Y:S04]  /*e7e0*/  STSM.16.M88.4 [R37+0x800], R8 ;  /* 0x0008000825007844 */ /* 0x000fe80000000200 */
[----:B------:R0:W2:Y:S04]  /*e7f0*/  LDSM.16.MT88.4 R12, [R17+UR42+0xa400] ;  /* 0x00a4002a110c783b */ /* 0x0000a80008004200 */
[----:B------:R-:W3:Y:S01]  /*e800*/  LDSM.16.MT88.4 R8, [R3+UR42+0xb400] ;  /* 0x00b4002a0308783b */ /* 0x000ee20008004200 */
[----:B0-----:R-:W-:-:S05]  /*e810*/  VIADD R17, R0, 0x3000 ;  /* 0x0000300000117836 */ /* 0x001fca0000000000 */
[----:B------:R-:W-:Y:S02]  /*e820*/  LOP3.LUT R17, R17, R28, RZ, 0xfc, !PT ;  /* 0x0000001c11117212 */ /* 0x000fe400078efcff */
[C-C-:B--2---:R-:W-:Y:S02]  /*e830*/  PRMT R4, R12.reuse, 0x6420, R13.reuse ;  /* 0x000064200c047816 */ /* 0x144fe4000000000d */
[----:B------:R-:W-:Y:S02]  /*e840*/  PRMT R5, R12, 0x7531, R13 ;  /* 0x000075310c057816 */ /* 0x000fe4000000000d */
[C-C-:B------:R-:W-:Y:S02]  /*e850*/  PRMT R6, R14.reuse, 0x6420, R15.reuse ;  /* 0x000064200e067816 */ /* 0x140fe4000000000f */
[----:B------:R-:W-:Y:S02]  /*e860*/  PRMT R7, R14, 0x7531, R15 ;  /* 0x000075310e077816 */ /* 0x000fe4000000000f */
[----:B---3--:R-:W-:-:S02]  /*e870*/  PRMT R12, R8, 0x6420, R9 ;  /* 0x00006420080c7816 */ /* 0x008fc40000000009 */
[----:B------:R-:W-:Y:S01]  /*e880*/  PRMT R13, R8, 0x7531, R9 ;  /* 0x00007531080d7816 */ /* 0x000fe20000000009 */
[----:B------:R-:W-:Y:S01]  /*e890*/  STSM.16.M88.4 [R37+0x1000], R4 ;  /* 0x0010000425007844 */ /* 0x000fe20000000200 */
[C-C-:B------:R-:W-:Y:S02]  /*e8a0*/  PRMT R14, R10.reuse, 0x6420, R11.reuse ;  /* 0x000064200a0e7816 */ /* 0x140fe4000000000b */
[----:B------:R-:W-:-:S05]  /*e8b0*/  PRMT R15, R10, 0x7531, R11 ;  /* 0x000075310a0f7816 */ /* 0x000fca000000000b */
        /* <DEDUP_REMOVED lines=15> */
[----:B------:R-:W0:Y:S04]  /*e9b0*/  LDSM.16.MT88.4 R4, [R17+UR42+0xa400] ;  /* 0x00a4002a1104783b */ /* 0x000e280008004200 */
[----:B------:R-:W2:Y:S01]  /*e9c0*/  LDSM.16.MT88.4 R8, [R3+UR42+0xd400] ;  /* 0x00d4002a0308783b */ /* 0x000ea20008004200 */
[C-C-:B0-----:R-:W-:Y:S02]  /*e9d0*/  PRMT R12, R4.reuse, 0x6420, R5.reuse ;  /* 0x00006420040c7816 */ /* 0x141fe40000000005 */
[----:B------:R-:W-:-:S02]  /*e9e0*/  PRMT R13, R4, 0x7531, R5 ;  /* 0x00007531040d7816 */ /* 0x000fc40000000005 */
[C-C-:B------:R-:W-:Y:S02]  /*e9f0*/  PRMT R14, R6.reuse, 0x6420, R7.reuse ;  /* 0x00006420060e7816 */ /* 0x140fe40000000007 */
[----:B------:R-:W-:Y:S02]  /*ea00*/  PRMT R15, R6, 0x7531, R7 ;  /* 0x00007531060f7816 */ /* 0x000fe40000000007 */
[C-C-:B--2---:R-:W-:Y:S02]  /*ea10*/  PRMT R4, R8.reuse, 0x6420, R9.reuse ;  /* 0x0000642008047816 */ /* 0x144fe40000000009 */
        /* <DEDUP_REMOVED lines=25> */
.L_x_7350:
[----:B--2---:R2:W-:Y:S01]  /*ebb0*/  SYNCS.ARRIVE.TRANS64.A1T0 RZ, [R16+URZ+0x22850], RZ ;  /* 0x022850ff10ff79a7 */ /* 0x0045e2000810003f */
[----:B------:R-:W-:Y:S06]  /*ebc0*/  BAR.SYNC.DEFER_BLOCKING 0x2, 0x80 ;  /* 0x0082000000007b1d */ /* 0x000fec0000010000 */
[----:B------:R-:W-:Y:S05]  /*ebd0*/  @!P1 BRA `(.L_x_7351) ;  /* 0x0000000000049947 */ /* 0x000fea0003800000 */
[----:B------:R-:W-:Y:S01]  /*ebe0*/  BPT.TRAP 0x1 ;  /* 0x000000040000795c */ /* 0x000fe20000300000 */
.L_x_7351:
[----:B------:R-:W3:Y:S01]  /*ebf0*/  S2R R0, SR_CgaCtaId ;  /* 0x0000000000007919 */ /* 0x000ee20000008800 */
[----:B--2---:R-:W-:Y:S01]  /*ec00*/  VIADD R16, R16, 0x22880 ;  /* 0x0002288010107836 */ /* 0x004fe20000000000 */
[----:B------:R-:W-:Y:S01]  /*ec10*/  MOV R3, RZ ;  /* 0x000000ff00037202 */ /* 0x000fe20000000f00 */
[----:B------:R-:W-:-:S05]  /*ec20*/  VIADD R2, R2, 0x1 ;  /* 0x0000000102027836 */ /* 0x000fca0000000000 */
[----:B------:R-:W-:-:S04]  /*ec30*/  ISETP.NE.AND P0, PT, R2, 0x2, PT ;  /* 0x000000020200780c */ /* 0x000fc80003f05270 */
[----:B------:R-:W-:Y:S02]  /*ec40*/  SEL R2, R2, RZ, P0 ;  /* 0x000000ff02027207 */ /* 0x000fe40000000000 */
[----:B---3--:R-:W-:Y:S02]  /*ec50*/  PRMT R16, R0, 0x654, R16 ;  /* 0x0000065400107816 */ /* 0x008fe40000000010 */
[----:B------:R-:W-:Y:S02]  /*ec60*/  SEL R0, RZ, 0x1, P0 ;  /* 0x00000001ff007807 */ /* 0x000fe40000000000 */
[----:B------:R2:W-:Y:S02]  /*ec70*/  SYNCS.ARRIVE.TRANS64.RED.A1T0 RZ, [R16+URZ], RZ ;  /* 0x000000ff10ff79a7 */ /* 0x0005e4000810043f */
[----:B------:R-:W-:-:S07]  /*ec80*/  LOP3.LUT R0, R31, R0, RZ, 0x3c, !PT ;  /* 0x000000001f007212 */ /* 0x000fce00078e3cff */
.L_x_7310:
[----:B0-----:R-:W0:Y:S01]  /*ec90*/  S2R R5, SR_CgaCtaId ;  /* 0x0000000000057919 */ /* 0x001e220000008800 */
[----:B------:R-:W-:Y:S02]  /*eca0*/  MOV R4, 0x400 ;  /* 0x0000040000047802 */ /* 0x000fe40000000f00 */
[----:B------:R-:W-:Y:S02]  /*ecb0*/  SHF.L.U32 R3, R3, 0x1f, RZ ;  /* 0x0000001f03037819 */ /* 0x000fe400000006ff */
[----:B0-----:R-:W-:-:S04]  /*ecc0*/  LEA R6, R5, R4, 0x18 ;  /* 0x0000000405067211 */ /* 0x001fc800078ec0ff */
[----:B------:R-:W0:Y:S02]  /*ecd0*/  SYNCS.PHASECHK.TRANS64.TRYWAIT P0, [R6+URZ+0x22820], R3 ;  /* 0x02282003060075a7 */ /* 0x000e24000800017f */
[----:B0-----:R-:W-:Y:S05]  /*ece0*/  @!P0 BRA `(.L_x_7352) ;  /* 0x0000003c00d88947 */ /* 0x001fea0003800000 */
.L_x_7481:
[----:B------:R-:W3:Y:S02]  /*ecf0*/  S2R R4, SR_TID.X ;  /* 0x0000000000047919 */ /* 0x000ee40000002100 */
[----:B---3--:R-:W-:-:S04]  /*ed00*/  SHF.R.U32.HI R4, RZ, 0x5, R4 ;  /* 0x00000005ff047819 */ /* 0x008fc80000011604 */
        /* <DEDUP_REMOVED lines=11> */
.L_x_7353:
[----:B------:R-:W-:Y:S01]  /*edc0*/  IMAD R5, R2, 0x8, R6 ;  /* 0x0000000802057824 */ /* 0x000fe200078e0206 */
[----:B------:R-:W-:Y:S01]  /*edd0*/  SHF.L.U32 R4, R0, 0x1f, RZ ;  /* 0x0000001f00047819 */ /* 0x000fe200000006ff */
[----:B------:R-:W-:-:S03]  /*ede0*/  VIADD R2, R2, 0x1 ;  /* 0x0000000102027836 */ /* 0x000fc60000000000 */
[----:B------:R-:W0:Y:S02]  /*edf0*/  SYNCS.PHASECHK.TRANS64.TRYWAIT P1, [R5+URZ+0x22840], R4 ;  /* 0x02284004050075a7 */ /* 0x000e24000802017f */
[----:B------:R-:W-:-:S04]  /*ee00*/  ISETP.NE.AND P2, PT, R2, 0x2, PT ;  /* 0x000000020200780c */ /* 0x000fc80003f45270 */
[----:B------:R-:W-:Y:S01]  /*ee10*/  SEL R3, RZ, 0x1, P2 ;  /* 0x00000001ff037807 */ /* 0x000fe20001000000 */
[----:B0-----:R-:W-:Y:S08]  /*ee20*/  @!P1 BRA `(.L_x_7354) ;  /* 0x0000003c009c9947 */ /* 0x001ff00003800000 */
.L_x_7482:
[----:B------:R-:W-:Y:S02]  /*ee30*/  SEL R2, R2, RZ, P2 ;  /* 0x000000ff02027207 */ /* 0x000fe40001000000 */
[----:B------:R-:W-:Y:S01]  /*ee40*/  LOP3.LUT R0, R0, R3, RZ, 0x3c, !PT ;  /* 0x0000000300007212 */ /* 0x000fe200078e3cff */
[----:B------:R-:W-:Y:S06]  /*ee50*/  @!P0 BRA `(.L_x_7355) ;  /* 0x0000000000048947 */ /* 0x000fec0003800000 */
[----:B------:R-:W-:Y:S01]  /*ee60*/  BPT.TRAP 0x1 ;  /* 0x000000040000795c */ /* 0x000fe20000300000 */
.L_x_7355:
[----:B------:R-:W-:Y:S01]  /*ee70*/  IMAD R3, R2, 0x8, R6 ;  /* 0x0000000802037824 */ /* 0x000fe200078e0206 */
[----:B------:R-:W-:-:S04]  /*ee80*/  SHF.L.U32 R0, R0, 0x1f, RZ ;  /* 0x0000001f00007819 */ /* 0x000fc800000006ff */
[----:B------:R-:W3:Y:S02]  /*ee90*/  SYNCS.PHASECHK.TRANS64.TRYWAIT P1, [R3+URZ+0x22840], R0 ;  /* 0x02284000030075a7 */ /* 0x000ee4000802017f */
[----:B---3--:R-:W-:Y:S05]  /*eea0*/  @!P1 BRA `(.L_x_7356) ;  /* 0x0000003c00909947 */ /* 0x008fea0003800000 */
.L_x_7483:
[----:B------:R-:W-:Y:S05]  /*eeb0*/  @!P0 BRA `(.L_x_7357) ;  /* 0x0000000000048947 */ /* 0x000fea0003800000 */
[----:B------:R-:W-:Y:S01]  /*eec0*/  BPT.TRAP 0x1 ;  /* 0x000000040000795c */ /* 0x000fe20000300000 */
.L_x_7357:
[----:B------:R-:W4:Y:S02]  /*eed0*/  SYNCS.PHASECHK.TRANS64.TRYWAIT P1, [R5+URZ+0x22860], R4 ;  /* 0x02286004050075a7 */ /* 0x000f24000802017f */
[----:B----4-:R-:W-:Y:S05]  /*eee0*/  @!P1 BRA `(.L_x_7358) ;  /* 0x0000003c00949947 */ /* 0x010fea0003800000 */
.L_x_7484:
[----:B------:R-:W-:Y:S05]  /*eef0*/  @!P0 BRA `(.L_x_7359) ;  /* 0x0000000000048947 */ /* 0x000fea0003800000 */
[----:B------:R-:W-:Y:S01]  /*ef00*/  BPT.TRAP 0x1 ;  /* 0x000000040000795c */ /* 0x000fe20000300000 */
.L_x_7359:
[----:B------:R-:W0:Y:S02]  /*ef10*/  SYNCS.PHASECHK.TRANS64.TRYWAIT P1, [R3+URZ+0x22860], R0 ;  /* 0x02286000030075a7 */ /* 0x000e24000802017f */
[----:B0-----:R-:W-:Y:S05]  /*ef20*/  @!P1 BRA `(.L_x_7360) ;  /* 0x0000003c00989947 */ /* 0x001fea0003800000 */
.L_x_7485:
[----:B------:R-:W-:Y:S05]  /*ef30*/  @!P0 BRA `(.L_x_7361) ;  /* 0x0000000000048947 */ /* 0x000fea0003800000 */
[----:B------:R-:W-:Y:S01]  /*ef40*/  BPT.TRAP 0x1 ;  /* 0x000000040000795c */ /* 0x000fe20000300000 */
.L_x_7361:
[----:B------:R-:W0:Y:S02]  /*ef50*/  SYNCS.PHASECHK.TRANS64.TRYWAIT P1, [R5+URZ+0x22880], R4 ;  /* 0x02288004050075a7 */ /* 0x000e24000802017f */
[----:B0-----:R-:W-:Y:S05]  /*ef60*/  @!P1 BRA `(.L_x_7362) ;  /* 0x0000003c009c9947 */ /* 0x001fea0003800000 */
.L_x_7486:
[----:B------:R-:W-:Y:S05]  /*ef70*/  @!P0 BRA `(.L_x_7363) ;  /* 0x0000000000048947 */ /* 0x000fea0003800000 */
[----:B------:R-:W-:Y:S01]  /*ef80*/  BPT.TRAP 0x1 ;  /* 0x000000040000795c */ /* 0x000fe20000300000 */
.L_x_7363:
[----:B------:R0:W0:Y:S02]  /*ef90*/  SYNCS.PHASECHK.TRANS64.TRYWAIT P0, [R3+URZ+0x22880], R0 ;  /* 0x02288000030075a7 */ /* 0x000024000800017f */
[----:B0-----:R-:W-:Y:S05]  /*efa0*/  @!P0 NANOSLEEP.SYNCS 0x989680 ;  /* 0x009896800000895d */ /* 0x001fea0003900000 */
[----:B------:R-:W0:Y:S02]  /*efb0*/  @!P0 SYNCS.PHASECHK.TRANS64 P0, [R3+URZ+0x22880], R0 ;  /* 0x02288000030085a7 */ /* 0x000e24000800007f */
[----:B0-----:R-:W-:Y:S05]  /*efc0*/  @!P0 BRA `(.L_x_7363) ;  /* 0xfffffffc00f08947 */ /* 0x001fea000383ffff */
.L_x_7278:
[----:B------:R-:W-:Y:S05]  /*efd0*/  BSYNC B6 ;  /* 0x0000000000067941 */ /* 0x000fea0003800000 */
.L_x_7275:
[----:B------:R-:W-:Y:S05]  /*efe0*/  EXIT ;  /* 0x000000000000794d */ /* 0x000fea0003800000 */
.L_x_7282:
[----:B0-----:R-:W-:-:S04]  /*eff0*/  IMAD.U32 R3, RZ, RZ, UR41 ;  /* 0x00000029ff037e24 */ /* 0x001fc8000f8e00ff */
[----:B------:R0:W1:Y:S03]  /*f000*/  SYNCS.PHASECHK.TRANS64.TRYWAIT P0, [R3+URZ+0x22800], R0 ;  /* 0x02280000030075a7 */ /* 0x000066000800017f */
[----:B-1----:R-:W-:Y:S05]  /*f010*/  @!P0 NANOSLEEP.SYNCS 0x989680 ;  /* 0x009896800000895d */ /* 0x002fea0003900000 */
[----:B------:R-:W1:Y:S02]  /*f020*/  @!P0 SYNCS.PHASECHK.TRANS64 P0, [R3+URZ+0x22800], R0 ;  /* 0x02280000030085a7 */ /* 0x000e64000800007f */
[----:B-1----:R-:W-:Y:S05]  /*f030*/  @!P0 BRA `(.L_x_7282) ;  /* 0xfffffffc00ec8947 */ /* 0x002fea000383ffff */
[----:B------:R-:W-:Y:S05]  /*f040*/  BRA `(.L_x_7364) ;  /* 0xffffff24005c7947 */ /* 0x000fea000383ffff */
.L_x_7286:
[----:B-1----:R-:W-:-:S04]  /*f050*/  IMAD.U32 R5, RZ, RZ, UR41 ;  /* 0x00000029ff057e24 */ /* 0x002fc8000f8e00ff */
[----:B------:R1:W2:Y:S03]  /*f060*/  SYNCS.PHASECHK.TRANS64.TRYWAIT P1, [R5+URZ+0x22830], R0 ;  /* 0x02283000050075a7 */ /* 0x0002a6000802017f */
[----:B--2---:R-:W-:Y:S05]  /*f070*/  @!P1 NANOSLEEP.SYNCS 0x989680 ;  /* 0x009896800000995d */ /* 0x004fea0003900000 */
[----:B------:R-:W2:Y:S02]  /*f080*/  @!P1 SYNCS.PHASECHK.TRANS64 P1, [R5+URZ+0x22830], R0 ;  /* 0x02283000050095a7 */ /* 0x000ea4000802007f */
[----:B--2---:R-:W-:Y:S05]  /*f090*/  @!P1 BRA `(.L_x_7286) ;  /* 0xfffffffc00ec9947 */ /* 0x004fea000383ffff */
[----:B------:R-:W-:Y:S05]  /*f0a0*/  BRA `(.L_x_7285) ;  /* 0xffffff2400787947 */ /* 0x000fea000383ffff */
.L_x_7292:
[----:B-1----:R-:W-:-:S04]  /*f0b0*/  IMAD.U32 R3, RZ, RZ, UR4 ;  /* 0x00000004ff037e24 */ /* 0x002fc8000f8e00ff */
[----:B------:R1:W2:Y:S03]  /*f0c0*/  SYNCS.PHASECHK.TRANS64.TRYWAIT P1, [R3+URZ+0x22830], R0 ;  /* 0x02283000030075a7 */ /* 0x0002a6000802017f */
[----:B--2---:R-:W-:Y:S05]  /*f0d0*/  @!P1 NANOSLEEP.SYNCS 0x989680 ;  /* 0x009896800000995d */ /* 0x004fea0003900000 */
[----:B------:R-:W2:Y:S02]  /*f0e0*/  @!P1 SYNCS.PHASECHK.TRANS64 P1, [R3+URZ+0x22830], R0 ;  /* 0x02283000030095a7 */ /* 0x000ea4000802007f */
[----:B--2---:R-:W-:Y:S05]  /*f0f0*/  @!P1 BRA `(.L_x_7292) ;  /* 0xfffffffc00ec9947 */ /* 0x004fea000383ffff */
[----:B------:R-:W-:Y:S05]  /*f100*/  BRA `(.L_x_7289) ;  /* 0xffffff5400a47947 */ /* 0x000fea000383ffff */
.L_x_7296:
[----:B-1----:R-:W-:-:S04]  /*f110*/  IMAD.U32 R13, RZ, RZ, UR4 ;  /* 0x00000004ff0d7e24 */ /* 0x002fc8000f8e00ff */
[----:B------:R1:W2:Y:S03]  /*f120*/  SYNCS.PHASECHK.TRANS64.TRYWAIT P1, [R13+URZ+0x22850], R0 ;  /* 0x022850000d0075a7 */ /* 0x0002a6000802017f */
[----:B--2---:R-:W-:Y:S05]  /*f130*/  @!P1 NANOSLEEP.SYNCS 0x989680 ;  /* 0x009896800000995d */ /* 0x004fea0003900000 */
[----:B------:R-:W2:Y:S02]  /*f140*/  @!P1 SYNCS.PHASECHK.TRANS64 P1, [R13+URZ+0x22850], R0 ;  /* 0x022850000d0095a7 */ /* 0x000ea4000802007f */
[----:B--2---:R-:W-:Y:S05]  /*f150*/  @!P1 BRA `(.L_x_7296) ;  /* 0xfffffffc00ec9947 */ /* 0x004fea000383ffff */
[----:B------:R-:W-:Y:S05]  /*f160*/  BRA `(.L_x_7293) ;  /* 0xffffff5c00d87947 */ /* 0x000fea000383ffff */
.L_x_7303:
[----:B-1----:R-:W-:-:S04]  /*f170*/  IMAD.U32 R5, RZ, RZ, UR9 ;  /* 0x00000009ff057e24 */ /* 0x002fc8000f8e00ff */
[----:B------:R1:W2:Y:S03]  /*f180*/  SYNCS.PHASECHK.TRANS64.TRYWAIT P1, [R5+URZ+0x22850], R2 ;  /* 0x02285002050075a7 */ /* 0x0002a6000802017f */
[----:B--2---:R-:W-:Y:S05]  /*f190*/  @!P1 NANOSLEEP.SYNCS 0x989680 ;  /* 0x009896800000995d */ /* 0x004fea0003900000 */
[----:B------:R-:W2:Y:S02]  /*f1a0*/  @!P1 SYNCS.PHASECHK.TRANS64 P1, [R5+URZ+0x22850], R2 ;  /* 0x02285002050095a7 */ /* 0x000ea4000802007f */
[----:B--2---:R-:W-:Y:S05]  /*f1b0*/  @!P1 BRA `(.L_x_7303) ;  /* 0xfffffffc00ec9947 */ /* 0x004fea000383ffff */
[----:B------:R-:W-:Y:S05]  /*f1c0*/  BRA `(.L_x_7302) ;  /* 0xffffff7c00b07947 */ /* 0x000fea000383ffff */
.L_x_7316:
[----:B------:R-:W-:Y:S01]  /*f1d0*/  MOV R13, R19 ;  /* 0x00000013000d7202 */ /* 0x000fe20000000f00 */
[----:B------:R-:W-:Y:S02]  /*f1e0*/  IMAD.MOV.U32 R12, RZ, RZ, RZ ;  /* 0x000000ffff0c7224 */ /* 0x000fe400078e00ff */
[----:B------:R-:W-:Y:S02]  /*f1f0*/  IMAD.MOV.U32 R11, RZ, RZ, 0x1f ;  /* 0x0000001fff0b7424 */ /* 0x000fe400078e00ff */
[----:B------:R-:W-:-:S07]  /*f200*/  IMAD.MOV.U32 R15, RZ, RZ, -0x1 ;  /* 0xffffffffff0f7424 */ /* 0x000fce00078e00ff */
[----:B0----5:R-:W-:Y:S05]  /*f210*/  WARPSYNC.COLLECTIVE R15, `(.L_x_7365) ;  /* 0x000000000f087348 */ /* 0x021fea0003c00000 */
[----:B------:R1:W2:Y:S02]  /*f220*/  SHFL.IDX P6, R14, R13, R12, R11 ;  /* 0x0000000c0d0e7389 */ /* 0x0002a400000c000b */
[----:B012--5:R-:W-:Y:S01]  /*f230*/  ENDCOLLECTIVE ;  /* 0x000000000000791b */ /* 0x027fe20003800000 */
.L_x_7365:
[----:B------:R-:W-:Y:S05]  /*f240*/  BRA `(.L_x_7366) ;  /* 0xffffffb8006c7947 */ /* 0x000fea000383ffff */
.L_x_7318:
[----:B0-----:R0:W1:Y:S02]  /*f250*/  SYNCS.PHASECHK.TRANS64.TRYWAIT P0, [R25+URZ+0x22880], R33 ;  /* 0x02288021190075a7 */ /* 0x001064000800017f */
[----:B-1----:R-:W-:Y:S05]  /*f260*/  @!P0 NANOSLEEP.SYNCS 0x989680 ;  /* 0x009896800000895d */ /* 0x002fea0003900000 */
[----:B------:R-:W1:Y:S02]  /*f270*/  @!P0 SYNCS.PHASECHK.TRANS64 P0, [R25+URZ+0x22880], R33 ;  /* 0x02288021190085a7 */ /* 0x000e64000800007f */
[----:B-1----:R-:W-:Y:S05]  /*f280*/  @!P0 BRA `(.L_x_7318) ;  /* 0xfffffffc00f08947 */ /* 0x002fea000383ffff */
[----:B------:R-:W-:Y:S05]  /*f290*/  BRA `(.L_x_7367) ;  /* 0xffffffbc00c87947 */ /* 0x000fea000383ffff */
.L_x_7319:
        /* <DEDUP_REMOVED lines=8> */
.L_x_7369:
[----:B------:R-:W-:Y:S05]  /*f320*/  BSYNC B0 ;  /* 0x0000000000007941 */ /* 0x000fea0003800000 */
.L_x_7368:
[----:B------:R-:W-:Y:S01]  /*f330*/  IMAD.MOV.U32 R13, RZ, RZ, R16 ;  /* 0x000000ffff0d7224 */ /* 0x000fe200078e0010 */
[----:B------:R-:W-:Y:S01]  /*f340*/  MOV R12, RZ ;  /* 0x000000ff000c7202 */ /* 0x000fe20000000f00 */
[----:B------:R-:W-:Y:S01]  /*f350*/  IMAD.MOV.U32 R11, RZ, RZ, 0x181f ;  /* 0x0000181fff0b7424 */ /* 0x000fe200078e00ff */
[C---:B------:R-:W-:Y:S01]  /*f360*/  ISETP.LT.OR P1, PT, R5.reuse, 0x1, P2 ;  /* 0x000000010500780c */ /* 0x040fe20001721670 */
[----:B------:R-:W-:Y:S01]  /*f370*/  IMAD.MOV.U32 R15, RZ, RZ, -0x1 ;  /* 0xffffffffff0f7424 */ /* 0x000fe200078e00ff */
[----:B------:R-:W-:Y:S01]  /*f380*/  LOP3.LUT R0, R0, 0xffffffdf, RZ, 0xc0, !PT ;  /* 0xffffffdf00007812 */ /* 0x000fe200078ec0ff */
[----:B------:R-:W-:Y:S01]  /*f390*/  IMAD.MOV.U32 R3, RZ, RZ, R14 ;  /* 0x000000ffff037224 */ /* 0x000fe200078e000e */
[----:B------:R-:W-:Y:S01]  /*f3a0*/  ISETP.GE.AND P5, PT, R5, 0x31, PT ;  /* 0x000000310500780c */ /* 0x000fe20003fa6270 */
[----:B------:R-:W-:-:S12]  /*f3b0*/  VIADD R29, R35, UR42 ;  /* 0x0000002a231d7c36 */ /* 0x000fd80008000000 */
[----:B------:R-:W-:Y:S05]  /*f3c0*/  WARPSYNC.COLLECTIVE R15, `(.L_x_7370) ;  /* 0x000000000f087348 */ /* 0x000fea0003c00000 */
[----:B------:R0:W1:Y:S02]  /*f3d0*/  SHFL.IDX P6, R14, R13, R12, R11 ;  /* 0x0000000c0d0e7389 */ /* 0x00006400000c000b */
[----:B01----:R-:W-:Y:S01]  /*f3e0*/  ENDCOLLECTIVE ;  /* 0x000000000000791b */ /* 0x003fe20003800000 */
.L_x_7370:
[C---:B------:R-:W-:Y:S02]  /*f3f0*/  ISETP.GE.AND P4, PT, R5.reuse, 0x41, PT ;  /* 0x000000410500780c */ /* 0x040fe40003f86270 */
[----:B------:R-:W-:Y:S01]  /*f400*/  ISETP.GE.AND P3, PT, R5, 0x51, PT ;  /* 0x000000510500780c */ /* 0x000fe20003f66270 */
[----:B------:R-:W-:Y:S02]  /*f410*/  IMAD.MOV.U32 R13, RZ, RZ, R17 ;  /* 0x000000ffff0d7224 */ /* 0x000fe400078e0011 */
[----:B------:R-:W-:Y:S02]  /*f420*/  IMAD.MOV.U32 R12, RZ, RZ, 0x1 ;  /* 0x00000001ff0c7424 */ /* 0x000fe400078e00ff */
[----:B------:R-:W-:-:S08]  /*f430*/  IMAD.MOV.U32 R2, RZ, RZ, R14 ;  /* 0x000000ffff027224 */ /* 0x000fd000078e000e */
[----:B------:R-:W-:Y:S05]  /*f440*/  WARPSYNC.COLLECTIVE R15, `(.L_x_7371) ;  /* 0x000000000f087348 */ /* 0x000fea0003c00000 */
[----:B------:R0:W1:Y:S02]  /*f450*/  SHFL.IDX P6, R14, R13, R12, R11 ;  /* 0x0000000c0d0e7389 */ /* 0x00006400000c000b */
[----:B01----:R-:W-:Y:S01]  /*f460*/  ENDCOLLECTIVE ;  /* 0x000000000000791b */ /* 0x003fe20003800000 */
.L_x_7371:
[----:B------:R-:W-:-:S05]  /*f470*/  IADD3 R2, P0, R30, R2, RZ ;  /* 0x000000021e027210 */ /* 0x000fca0007f1e0ff */
[----:B------:R-:W-:-:S05]  /*f480*/  IMAD.X R3, RZ, RZ, R3, P0 ;  /* 0x000000ffff037224 */ /* 0x000fca00000e0603 */
[----:B------:R-:W-:Y:S01]  /*f490*/  @!PT LDS RZ, [RZ] ;  /* 0x00000000fffff984 */ /* 0x000fe20000000800 */
[----:B------:R-:W-:Y:S01]  /*f4a0*/  @!PT LDS RZ, [RZ] ;  /* 0x00000000fffff984 */ /* 0x000fe20000000800 */
[----:B------:R-:W-:Y:S01]  /*f4b0*/  @!PT LDS RZ, [RZ] ;  /* 0x00000000fffff984 */ /* 0x000fe20000000800 */
[----:B------:R0:W-:Y:S01]  /*f4c0*/  LDGSTS.E.BYPASS.LTC128B.128 [R29+0xa400], desc[UR48][R2.64], !P1 ;  /* 0x0a400000021d7fae */ /* 0x0001e2000c901d70 */
[----:B------:R-:W-:Y:S01]  /*f4d0*/  IMAD.MOV.U32 R13, RZ, RZ, R16 ;  /* 0x000000ffff0d7224 */ /* 0x000fe200078e0010 */
[----:B------:R-:W-:Y:S01]  /*f4e0*/  ISETP.LT.OR P1, PT, R5, 0x11, P2 ;  /* 0x000000110500780c */ /* 0x000fe20001721670 */
[----:B0-----:R-:W-:-:S12]  /*f4f0*/  IMAD.MOV.U32 R3, RZ, RZ, R14 ;  /* 0x000000ffff037224 */ /* 0x001fd800078e000e */
[----:B------:R-:W-:Y:S05]  /*f500*/  WARPSYNC.COLLECTIVE R15, `(.L_x_7372) ;  /* 0x000000000f087348 */ /* 0x000fea0003c00000 */
[----:B------:R0:W1:Y:S02]  /*f510*/  SHFL.IDX P6, R14, R13, R12, R11 ;  /* 0x0000000c0d0e7389 */ /* 0x00006400000c000b */
[----:B01----:R-:W-:Y:S01]  /*f520*/  ENDCOLLECTIVE ;  /* 0x000000000000791b */ /* 0x003fe20003800000 */
.L_x_7372:
[----:B------:R-:W-:Y:S02]  /*f530*/  IMAD.MOV.U32 R13, RZ, RZ, R17 ;  /* 0x000000ffff0d7224 */ /* 0x000fe400078e0011 */
[----:B------:R-:W-:Y:S01]  /*f540*/  IMAD.MOV.U32 R12, RZ, RZ, 0x2 ;  /* 0x00000002ff0c7424 */ /* 0x000fe200078e00ff */
[----:B------:R-:W-:-:S07]  /*f550*/  MOV R2, R14 ;  /* 0x0000000e00027202 */ /* 0x000fce0000000f00 */
[----:B------:R-:W-:Y:S05]  /*f560*/  WARPSYNC.COLLECTIVE R15, `(.L_x_7373) ;  /* 0x000000000f087348 */ /* 0x000fea0003c00000 */
[----:B------:R0:W1:Y:S02]  /*f570*/  SHFL.IDX P6, R14, R13, R12, R11 ;  /* 0x0000000c0d0e7389 */ /* 0x00006400000c000b */
[----:B01----:R-:W-:Y:S01]  /*f580*/  ENDCOLLECTIVE ;  /* 0x000000000000791b */ /* 0x003fe20003800000 */
.L_x_7373:
[----:B------:R-:W-:-:S05]  /*f590*/  IADD3 R2, P0, R30, R2, RZ ;  /* 0x000000021e027210 */ /* 0x000fca0007f1e0ff */
[----:B------:R-:W-:-:S05]  /*f5a0*/  IMAD.X R3, RZ, RZ, R3, P0 ;  /* 0x000000ffff037224 */ /* 0x000fca00000e0603 */
[----:B------:R-:W-:Y:S01]  /*f5b0*/  @!PT LDS RZ, [RZ] ;  /* 0x00000000fffff984 */ /* 0x000fe20000000800 */
[----:B------:R-:W-:Y:S01]  /*f5c0*/  @!PT LDS RZ, [RZ] ;  /* 0x00000000fffff984 */ /* 0x000fe20000000800 */
[----:B------:R-:W-:Y:S01]  /*f5d0*/  @!PT LDS RZ, [RZ] ;  /* 0x00000000fffff984 */ /* 0x000fe20000000800 */
[----:B------:R0:W-:Y:S01]  /*f5e0*/  LDGSTS.E.BYPASS.LTC128B.128 [R29+0xac00], desc[UR48][R2.64], !P1 ;  /* 0x0ac00000021d7fae */ /* 0x0001e2000c901d70 */
[----:B------:R-:W-:Y:S01]  /*f5f0*/  ISETP.LT.OR P1, PT, R5, 0x21, P2 ;  /* 0x000000210500780c */ /* 0x000fe20001721670 */
[----:B------:R-:W-:Y:S02]  /*f600*/  IMAD.MOV.U32 R13, RZ, RZ, R16 ;  /* 0x000000ffff0d7224 */ /* 0x000fe400078e0010 */
[----:B0-----:R-:W-:-:S10]  /*f610*/  IMAD.MOV.U32 R3, RZ, RZ, R14 ;  /* 0x000000ffff037224 */ /* 0x001fd400078e000e */
[----:B------:R-:W-:Y:S05]  /*f620*/  WARPSYNC.COLLECTIVE R15, `(.L_x_7374) ;  /* 0x000000000f087348 */ /* 0x000fea0003c00000 */
[----:B------:R0:W1:Y:S02]  /*f630*/  SHFL.IDX P6, R14, R13, R12, R11 ;  /* 0x0000000c0d0e7389 */ /* 0x00006400000c000b */
[----:B01----:R-:W-:Y:S01]  /*f640*/  ENDCOLLECTIVE ;  /* 0x000000000000791b */ /* 0x003fe20003800000 */
.L_x_7374:
[----:B------:R-:W-:Y:S02]  /*f650*/  IMAD.MOV.U32 R13, RZ, RZ, R17 ;  /* 0x000000ffff0d7224 */ /* 0x000fe400078e0011 */
[----:B------:R-:W-:Y:S02]  /*f660*/  IMAD.MOV.U32 R12, RZ, RZ, 0x3 ;  /* 0x00000003ff0c7424 */ /* 0x000fe400078e00ff */
[----:B------:R-:W-:-:S07]  /*f670*/  IMAD.MOV.U32 R2, RZ, RZ, R14 ;  /* 0x000000ffff027224 */ /* 0x000fce00078e000e */
[----:B------:R-:W-:Y:S05]  /*f680*/  WARPSYNC.COLLECTIVE R15, `(.L_x_7375) ;  /* 0x000000000f087348 */ /* 0x000fea0003c00000 */
[----:B------:R0:W1:Y:S02]  /*f690*/  SHFL.IDX P6, R14, R13, R12, R11 ;  /* 0x0000000c0d0e7389 */ /* 0x00006400000c000b */
[----:B01----:R-:W-:Y:S01]  /*f6a0*/  ENDCOLLECTIVE ;  /* 0x000000000000791b */ /* 0x003fe20003800000 */
.L_x_7375:
[----:B------:R-:W-:-:S05]  /*f6b0*/  IADD3 R2, P0, R30, R2, RZ ;  /* 0x000000021e027210 */ /* 0x000fca0007f1e0ff */
[----:B------:R-:W-:-:S05]  /*f6c0*/  IMAD.X R3, RZ, RZ, R3, P0 ;  /* 0x000000ffff037224 */ /* 0x000fca00000e0603 */
[----:B------:R-:W-:Y:S01]  /*f6d0*/  @!PT LDS RZ, [RZ] ;  /* 0x00000000fffff984 */ /* 0x000fe20000000800 */
[----:B------:R-:W-:Y:S01]  /*f6e0*/  @!PT LDS RZ, [RZ] ;  /* 0x00000000fffff984 */ /* 0x000fe20000000800 */
[----:B------:R-:W-:Y:S01]  /*f6f0*/  @!PT LDS RZ, [RZ] ;  /* 0x00000000fffff984 */ /* 0x000fe20000000800 */
[----:B------:R0:W-:Y:S01]  /*f700*/  LDGSTS.E.BYPASS.LTC128B.128 [R29+0xb400], desc[UR48][R2.64], !P1 ;  /* 0x0b400000021d7fae */ /* 0x0001e2000c901d70 */
[----:B------:R-:W-:Y:S01]  /*f710*/  IMAD.MOV.U32 R13, RZ, RZ, R16 ;  /* 0x000000ffff0d7224 */ /* 0x000fe200078e0010 */
[----:B------:R-:W-:Y:S02]  /*f720*/  ISETP.LT.OR P1, PT, R5, 0x31, P2 ;  /* 0x000000310500780c */ /* 0x000fe40001721670 */
[----:B0-----:R-:W-:-:S11]  /*f730*/  MOV R3, R14 ;  /* 0x0000000e00037202 */ /* 0x001fd60000000f00 */
[----:B------:R-:W-:Y:S05]  /*f740*/  WARPSYNC.COLLECTIVE R15, `(.L_x_7376) ;  /* 0x000000000f087348 */ /* 0x000fea0003c00000 */
[----:B------:R0:W1:Y:S02]  /*f750*/  SHFL.IDX P6, R14, R13, R12, R11 ;  /* 0x0000000c0d0e7389 */ /* 0x00006400000c000b */
[----:B01----:R-:W-:Y:S01]  /*f760*/  ENDCOLLECTIVE ;  /* 0x000000000000791b */ /* 0x003fe20003800000 */
.L_x_7376:
[----:B------:R-:W-:Y:S02]  /*f770*/  IMAD.MOV.U32 R13, RZ, RZ, R17 ;  /* 0x000000ffff0d7224 */ /* 0x000fe400078e0011 */
[----:B------:R-:W-:Y:S02]  /*f780*/  IMAD.MOV.U32 R12, RZ, RZ, 0x4 ;  /* 0x00000004ff0c7424 */ /* 0x000fe400078e00ff */
[----:B------:R-:W-:-:S07]  /*f790*/  IMAD.MOV.U32 R2, RZ, RZ, R14 ;  /* 0x000000ffff027224 */ /* 0x000fce00078e000e */
[----:B------:R-:W-:Y:S05]  /*f7a0*/  WARPSYNC.COLLECTIVE R15, `(.L_x_7377) ;  /* 0x000000000f087348 */ /* 0x000fea0003c00000 */
[----:B------:R0:W1:Y:S02]  /*f7b0*/  SHFL.IDX P6, R14, R13, R12, R11 ;  /* 0x0000000c0d0e7389 */ /* 0x00006400000c000b */
[----:B01----:R-:W-:Y:S01]  /*f7c0*/  ENDCOLLECTIVE ;  /* 0x000000000000791b */ /* 0x003fe20003800000 */
.L_x_7377:
        /* <DEDUP_REMOVED lines=12> */
.L_x_7378:
[----:B------:R-:W-:Y:S01]  /*f890*/  MOV R13, R17 ;  /* 0x00000011000d7202 */ /* 0x000fe20000000f00 */
[----:B------:R-:W-:Y:S02]  /*f8a0*/  IMAD.MOV.U32 R12, RZ, RZ, 0x5 ;  /* 0x00000005ff0c7424 */ /* 0x000fe400078e00ff */
[----:B------:R-:W-:-:S07]  /*f8b0*/  IMAD.MOV.U32 R2, RZ, RZ, R14 ;  /* 0x000000ffff027224 */ /* 0x000fce00078e000e */
[----:B------:R-:W-:Y:S05]  /*f8c0*/  WARPSYNC.COLLECTIVE R15, `(.L_x_7379) ;  /* 0x000000000f087348 */ /* 0x000fea0003c00000 */
[----:B------:R0:W1:Y:S02]  /*f8d0*/  SHFL.IDX P6, R14, R13, R12, R11 ;  /* 0x0000000c0d0e7389 */ /* 0x00006400000c000b */
[----:B01----:R-:W-:Y:S01]  /*f8e0*/  ENDCOLLECTIVE ;  /* 0x000000000000791b */ /* 0x003fe20003800000 */
.L_x_7379:
        /* <DEDUP_REMOVED lines=12> */
.L_x_7380:
[----:B------:R-:W-:Y:S02]  /*f9b0*/  IMAD.MOV.U32 R13, RZ, RZ, R17 ;  /* 0x000000ffff0d7224 */ /* 0x000fe400078e0011 */
[----:B------:R-:W-:Y:S02]  /*f9c0*/  IMAD.MOV.U32 R12, RZ, RZ, 0x6 ;  /* 0x00000006ff0c7424 */ /* 0x000fe400078e00ff */
[----:B------:R-:W-:-:S07]  /*f9d0*/  IMAD.MOV.U32 R2, RZ, RZ, R14 ;  /* 0x000000ffff027224 */ /* 0x000fce00078e000e */
[----:B------:R-:W-:Y:S05]  /*f9e0*/  WARPSYNC.COLLECTIVE R15, `(.L_x_7381) ;  /* 0x000000000f087348 */ /* 0x000fea0003c00000 */
[----:B------:R0:W1:Y:S02]  /*f9f0*/  SHFL.IDX P6, R14, R13, R12, R11 ;  /* 0x0000000c0d0e7389 */ /* 0x00006400000c000b */
[----:B01----:R-:W-:Y:S01]  /*fa00*/  ENDCOLLECTIVE ;  /* 0x000000000000791b */ /* 0x003fe20003800000 */
.L_x_7381:
        /* <DEDUP_REMOVED lines=12> */
.L_x_7382:
[----:B------:R-:W-:Y:S02]  /*fad0*/  IMAD.MOV.U32 R13, RZ, RZ, R17 ;  /* 0x000000ffff0d7224 */ /* 0x000fe400078e0011 */
[----:B------:R-:W-:Y:S01]  /*fae0*/  IMAD.MOV.U32 R12, RZ, RZ, 0x7 ;  /* 0x00000007ff0c7424 */ /* 0x000fe200078e00ff */
[----:B------:R-:W-:-:S07]  /*faf0*/  MOV R2, R14 ;  /* 0x0000000e00027202 */ /* 0x000fce0000000f00 */
[----:B------:R-:W-:Y:S05]  /*fb00*/  WARPSYNC.COLLECTIVE R15, `(.L_x_7383) ;  /* 0x000000000f087348 */ /* 0x000fea0003c00000 */
[----:B------:R0:W1:Y:S02]  /*fb10*/  SHFL.IDX P6, R14, R13, R12, R11 ;  /* 0x0000000c0d0e7389 */ /* 0x00006400000c000b */
[----:B01----:R-:W-:Y:S01]  /*fb20*/  ENDCOLLECTIVE ;  /* 0x000000000000791b */ /* 0x003fe20003800000 */
.L_x_7383:
        /* <DEDUP_REMOVED lines=8> */
[----:B------:R-:W-:-:S10]  /*fbb0*/  IMAD.MOV.U32 R17, RZ, RZ, R14 ;  /* 0x000000ffff117224 */ /* 0x000fd400078e000e */
[----:B0-----:R-:W-:Y:S05]  /*fbc0*/  WARPSYNC.COLLECTIVE R15, `(.L_x_7384) ;  /* 0x000000000f087348 */ /* 0x001fea0003c00000 */
[----:B------:R1:W2:Y:S02]  /*fbd0*/  SHFL.IDX P6, R14, R13, R12, R11 ;  /* 0x0000000c0d0e7389 */ /* 0x0002a400000c000b */
[----:B012---:R-:W-:Y:S01]  /*fbe0*/  ENDCOLLECTIVE ;  /* 0x000000000000791b */ /* 0x007fe20003800000 */
.L_x_7384:
[----:B------:R-:W-:Y:S02]  /*fbf0*/  IMAD.MOV.U32 R13, RZ, RZ, R7 ;  /* 0x000000ffff0d7224 */ /* 0x000fe400078e0007 */
[----:B------:R-:W-:Y:S02]  /*fc00*/  IMAD.MOV.U32 R12, RZ, RZ, RZ ;  /* 0x000000ffff0c7224 */ /* 0x000fe400078e00ff */
[----:B------:R-:W-:-:S07]  /*fc10*/  IMAD.MOV.U32 R2, RZ, RZ, R14 ;  /* 0x000000ffff027224 */ /* 0x000fce00078e000e */
[----:B------:R-:W-:Y:S05]  /*fc20*/  WARPSYNC.COLLECTIVE R15, `(.L_x_7385) ;  /* 0x000000000f087348 */ /* 0x000fea0003c00000 */
[----:B------:R0:W1:Y:S02]  /*fc30*/  SHFL.IDX P6, R14, R13, R12, R11 ;  /* 0x0000000c0d0e7389 */ /* 0x00006400000c000b */
[----:B01----:R-:W-:Y:S01]  /*fc40*/  ENDCOLLECTIVE ;  /* 0x000000000000791b */ /* 0x003fe20003800000 */
.L_x_7385:
        /* <DEDUP_REMOVED lines=12> */
.L_x_7386:
[----:B------:R-:W-:Y:S02]  /*fd10*/  IMAD.MOV.U32 R13, RZ, RZ, R7 ;  /* 0x000000ffff0d7224 */ /* 0x000fe400078e0007 */
[----:B------:R-:W-:Y:S01]  /*fd20*/  IMAD.MOV.U32 R12, RZ, RZ, 0x1 ;  /* 0x00000001ff0c7424 */ /* 0x000fe200078e00ff */
[----:B------:R-:W-:-:S13]  /*fd30*/  IADD3 R2, P0, R30, R14, RZ ;  /* 0x0000000e1e027210 */ /* 0x000fda0007f1e0ff */
[----:B------:R-:W-:Y:S05]  /*fd40*/  WARPSYNC.COLLECTIVE R15, `(.L_x_7387) ;  /* 0x000000000f087348 */ /* 0x000fea0003c00000 */
[----:B------:R0:W1:Y:S02]  /*fd50*/  SHFL.IDX P6, R14, R13, R12, R11 ;  /* 0x0000000c0d0e7389 */ /* 0x00006400000c000b */
[----:B01----:R-:W-:Y:S01]  /*fd60*/  ENDCOLLECTIVE ;  /* 0x000000000000791b */ /* 0x003fe20003800000 */
.L_x_7387:
[----:B------:R-:W-:Y:S01]  /*fd70*/  IMAD.X R3, RZ, RZ, R3, P0 ;  /* 0x000000ffff037224 */ /* 0x000fe200000e0603 */
[----:B------:R-:W-:-:S04]  /*fd80*/  ISETP.GE.AND P0, PT, R5, 0x21, PT ;  /* 0x000000210500780c */ /* 0x000fc80003f06270 */
[----:B------:R-:W-:Y:S01]  /*fd90*/  @!PT LDS RZ, [RZ] ;  /* 0x00000000fffff984 */ /* 0x000fe20000000800 */
[----:B------:R-:W-:Y:S01]  /*fda0*/  @!PT LDS RZ, [RZ] ;  /* 0x00000000fffff984 */ /* 0x000fe20000000800 */
[----:B------:R-:W-:Y:S01]  /*fdb0*/  @!PT LDS RZ, [RZ] ;  /* 0x00000000fffff984 */ /* 0x000fe20000000800 */
[----:B------:R0:W-:Y:S01]  /*fdc0*/  LDGSTS.E.BYPASS.LTC128B.128 [R29+0xe400], desc[UR48][R2.64], !P1 ;  /* 0x0e400000021d7fae */ /* 0x0001e2000c901d70 */
[----:B------:R-:W-:Y:S01]  /*fdd0*/  ISETP.GE.AND P1, PT, R5, 0x11, PT ;  /* 0x000000110500780c */ /* 0x000fe20003f26270 */
[----:B------:R-:W-:-:S12]  /*fde0*/  IMAD.MOV.U32 R13, RZ, RZ, R4 ;  /* 0x000000ffff0d7224 */ /* 0x000fd800078e0004 */
[----:B------:R-:W-:Y:S01]  /*fdf0*/  @P1 LOP3.LUT R0, R0, 0x20, RZ, 0xfc, !PT ;  /* 0x0000002000001812 */ /* 0x000fe200078efcff */
[----:B------:R-:W-:Y:S01]  /*fe00*/  IMAD.MOV.U32 R7, RZ, RZ, R14 ;  /* 0x000000ffff077224 */ /* 0x000fe200078e000e */
[----:B0-----:R-:W-:-:S13]  /*fe10*/  ISETP.GE.AND P1, PT, R5, 0x81, PT ;  /* 0x000000810500780c */ /* 0x001fda0003f26270 */
[----:B------:R-:W-:Y:S05]  /*fe20*/  WARPSYNC.COLLECTIVE R15, `(.L_x_7388) ;  /* 0x000000000f087348 */ /* 0x000fea0003c00000 */
[----:B------:R0:W1:Y:S02]  /*fe30*/  SHFL.IDX P6, R14, R13, R12, R11 ;  /* 0x0000000c0d0e7389 */ /* 0x00006400000c000b */
[----:B01----:R-:W-:Y:S01]  /*fe40*/  ENDCOLLECTIVE ;  /* 0x000000000000791b */ /* 0x003fe20003800000 */
.L_x_7388:
[----:B------:R-:W-:-:S04]  /*fe50*/  LOP3.LUT R0, R0, 0xffffffef, RZ, 0xc0, !PT ;  /* 0xffffffef00007812 */ /* 0x000fc800078ec0ff */
[----:B------:R-:W-:Y:S02]  /*fe60*/  @P0 LOP3.LUT R0, R0, 0x10, RZ, 0xfc, !PT ;  /* 0x0000001000000812 */ /* 0x000fe400078efcff */
[C---:B------:R-:W-:Y:S02]  /*fe70*/  ISETP.GE.AND P0, PT, R5.reuse, 0x71, PT ;  /* 0x000000710500780c */ /* 0x040fe40003f06270 */
[----:B------:R-:W-:Y:S02]  /*fe80*/  LOP3.LUT R0, R0, 0xffffffbf, RZ, 0xc0, !PT ;  /* 0xffffffbf00007812 */ /* 0x000fe400078ec0ff */
[----:B------:R-:W-:-:S13]  /*fe90*/  ISETP.GE.AND P6, PT, R5, 0x61, PT ;  /* 0x000000610500780c */ /* 0x000fda0003fc6270 */
[----:B------:R-:W-:Y:S02]  /*fea0*/  @P6 LOP3.LUT R0, R0, 0x40, RZ, 0xfc, !PT ;  /* 0x0000004000006812 */ /* 0x000fe400078efcff */
[----:B------:R-:W-:Y:S02]  /*feb0*/  ISETP.GE.AND P6, PT, R5, 0x91, PT ;  /* 0x000000910500780c */ /* 0x000fe40003fc6270 */
[----:B------:R-:W-:-:S11]  /*fec0*/  LOP3.LUT R0, R0, 0xfffffeff, RZ, 0xc0, !PT ;  /* 0xfffffeff00007812 */ /* 0x000fd600078ec0ff */
[----:B------:R-:W-:Y:S01]  /*fed0*/  @P6 LOP3.LUT R0, R0, 0x100, RZ, 0xfc, !PT ;  /* 0x0000010000006812 */ /* 0x000fe200078efcff */
[----:B------:R-:W-:Y:S06]  /*fee0*/  BRA `(.L_x_7389) ;  /* 0xffffffb800a87947 */ /* 0x000fec000383ffff */
.L_x_7322:
[----:B-1----:R1:W2:Y:S02]  /*fef0*/  SYNCS.PHASECHK.TRANS64.TRYWAIT P2, [R25+URZ+0x22840], R33 ;  /* 0x02284021190075a7 */ /* 0x0022a4000804017f */
[----:B--2---:R-:W-:Y:S05]  /*ff00*/  @!P2 NANOSLEEP.SYNCS 0x989680 ;  /* 0x009896800000a95d */ /* 0x004fea0003900000 */
[----:B------:R-:W2:Y:S02]  /*ff10*/  @!P2 SYNCS.PHASECHK.TRANS64 P2, [R25+URZ+0x22840], R33 ;  /* 0x022840211900a5a7 */ /* 0x000ea4000804007f */
[----:B--2---:R-:W-:Y:S05]  /*ff20*/  @!P2 BRA `(.L_x_7322) ;  /* 0xfffffffc00f0a947 */ /* 0x004fea000383ffff */
[----:B------:R-:W-:Y:S05]  /*ff30*/  BRA `(.L_x_7390) ;  /* 0xffffffb800e87947 */ /* 0x000fea000383ffff */
.L_x_7323:
        /* <DEDUP_REMOVED lines=8> */
.L_x_7392:
[----:B------:R-:W-:Y:S05]  /*ffc0*/  BSYNC B0 ;  /* 0x0000000000007941 */ /* 0x000fea0003800000 */
.L_x_7391:
[----:B------:R-:W-:Y:S01]  /*ffd0*/  IMAD.MOV.U32 R13, RZ, RZ, R7 ;  /* 0x000000ffff0d7224 */ /* 0x000fe200078e0007 */
[----:B------:R-:W-:Y:S01]  /*ffe0*/  P2R R8, PR, RZ, 0x2 ;  /* 0x00000002ff087803 */ /* 0x000fe20000000000 */
[----:B------:R-:W-:Y:S01]  /*fff0*/  IMAD.MOV.U32 R12, RZ, RZ, RZ ;  /* 0x000000ffff0c7224 */ /* 0x000fe200078e00ff */
[----:B------:R-:W-:Y:S01]  /*10000*/  ISETP.GE.AND P1, PT, R30, R16, PT ;  /* 0x000000101e00720c */ /* 0x000fe20003f26270 */
[----:B------:R-:W-:Y:S01]  /*10010*/  IMAD.MOV.U32 R11, RZ, RZ, 0x181f ;  /* 0x0000181fff0b7424 */ /* 0x000fe200078e00ff */
[----:B------:R-:W-:Y:S01]  /*10020*/  P2R R9, PR, RZ, 0x1 ;  /* 0x00000001ff097803 */ /* 0x000fe20000000000 */
[----:B------:R-:W-:Y:S01]  /*10030*/  IMAD.MOV.U32 R15, RZ, RZ, -0x1 ;  /* 0xffffffffff0f7424 */ /* 0x000fe200078e00ff */
[----:B------:R-:W-:Y:S01]  /*10040*/  LOP3.LUT P0, RZ, R0, 0x20, RZ, 0xc0, !PT ;  /* 0x0000002000ff7812 */ /* 0x000fe2000780c0ff */
[----:B------:R-:W-:-:S12]  /*10050*/  IMAD.MOV.U32 R2, RZ, RZ, R14 ;  /* 0x000000ffff027224 */ /* 0x000fd800078e000e */
[----:B------:R-:W-:Y:S05]  /*10060*/  WARPSYNC.COLLECTIVE R15, `(.L_x_7393) ;  /* 0x000000000f087348 */ /* 0x000fea0003c00000 */
[----:B------:R0:W1:Y:S02]  /*10070*/  SHFL.IDX P6, R14, R13, R12, R11 ;  /* 0x0000000c0d0e7389 */ /* 0x00006400000c000b */
[----:B01----:R-:W-:Y:S01]  /*10080*/  ENDCOLLECTIVE ;  /* 0x000000000000791b */ /* 0x003fe20003800000 */
.L_x_7393:
[----:B------:R-:W-:Y:S02]  /*10090*/  IMAD.MOV.U32 R13, RZ, RZ, R6 ;  /* 0x000000ffff0d7224 */ /* 0x000fe400078e0006 */
[----:B------:R-:W-:Y:S01]  /*100a0*/  IMAD.MOV.U32 R12, RZ, RZ, 0x1 ;  /* 0x00000001ff0c7424 */ /* 0x000fe200078e00ff */
[----:B------:R-:W-:-:S13]  /*100b0*/  LOP3.LUT P6, RZ, R0, 0x80, RZ, 0xc0, !PT ;  /* 0x0000008000ff7812 */ /* 0x000fda00078cc0ff */
[----:B------:R-:W-:-:S05]  /*100c0*/  @P6 IADD3 R14, P2, R30, R14, RZ ;  /* 0x0000000e1e0e6210 */ /* 0x000fca0007f5e0ff */
[----:B------:R-:W-:Y:S02]  /*100d0*/  @P6 IMAD.X R3, RZ, RZ, R2, P2 ;  /* 0x000000ffff036224 */ /* 0x000fe400010e0602 */
[----:B------:R-:W-:-:S05]  /*100e0*/  @P6 IMAD.MOV.U32 R2, RZ, RZ, R14 ;  /* 0x000000ffff026224 */ /* 0x000fca00078e000e */
[----:B------:R-:W-:Y:S01]  /*100f0*/  @!PT LDS RZ, [RZ] ;  /* 0x00000000fffff984 */ /* 0x000fe20000000800 */
[----:B------:R-:W-:Y:S01]  /*10100*/  @!PT LDS RZ, [RZ] ;  /* 0x00000000fffff984 */ /* 0x000fe20000000800 */
[----:B------:R-:W-:Y:S01]  /*10110*/  @!PT LDS RZ, [RZ] ;  /* 0x00000000fffff984 */ /* 0x000fe20000000800 */
[----:B------:R0:W-:Y:S01]  /*10120*/  @P6 LDGSTS.E.BYPASS.LTC128B.128 [R29+0x18400], desc[UR48][R2.64], !P1 ;  /* 0x18400000021d6fae */ /* 0x0001e2000c901d70 */
[----:B------:R-:W-:-:S13]  /*10130*/  LOP3.LUT P1, RZ, R0, 0x10, RZ, 0xc0, !PT ;  /* 0x0000001000ff7812 */ /* 0x000fda000782c0ff */
[----:B0-----:R-:W-:Y:S05]  /*10140*/  WARPSYNC.COLLECTIVE R15, `(.L_x_7394) ;  /* 0x000000000f087348 */ /* 0x001fea0003c00000 */
[----:B------:R1:W2:Y:S02]  /*10150*/  SHFL.IDX P6, R14, R13, R12, R11 ;  /* 0x0000000c0d0e7389 */ /* 0x0002a400000c000b */
[----:B012---:R-:W-:Y:S01]  /*10160*/  ENDCOLLECTIVE ;  /* 0x000000000000791b */ /* 0x007fe20003800000 */
.L_x_7394:
[----:B------:R-:W-:Y:S01]  /*10170*/  IMAD.MOV.U32 R13, RZ, RZ, R7 ;  /* 0x000000ffff0d7224 */ /* 0x000fe200078e0007 */
[----:B------:R-:W-:-:S07]  /*10180*/  MOV R10, R14 ;  /* 0x0000000e000a7202 */ /* 0x000fce0000000f00 */
[----:B------:R-:W-:Y:S05]  /*10190*/  WARPSYNC.COLLECTIVE R15, `(.L_x_7395) ;  /* 0x000000000f087348 */ /* 0x000fea0003c00000 */
[----:B------:R0:W1:Y:S02]  /*101a0*/  SHFL.IDX P6, R14, R13, R12, R11 ;  /* 0x0000000c0d0e7389 */ /* 0x00006400000c000b */
[----:B01----:R-:W-:Y:S01]  /*101b0*/  ENDCOLLECTIVE ;  /* 0x000000000000791b */ /* 0x003fe20003800000 */
.L_x_7395:
[----:B------:R-:W-:Y:S02]  /*101c0*/  IMAD.MOV.U32 R13, RZ, RZ, R6 ;  /* 0x000000ffff0d7224 */ /* 0x000fe400078e0006 */
[----:B------:R-:W-:Y:S01]  /*101d0*/  IMAD.MOV.U32 R12, RZ, RZ, 0x2 ;  /* 0x00000002ff0c7424 */ /* 0x000fe200078e00ff */
[C---:B------:R-:W-:Y:S02]  /*101e0*/  ISETP.GE.AND P6, PT, R30.reuse, R16, PT ;  /* 0x000000101e00720c */ /* 0x040fe40003fc6270 */
[----:B------:R-:W-:-:S05]  /*101f0*/  @P0 IADD3 R2, P2, R30, R14, RZ ;  /* 0x0000000e1e020210 */ /* 0x000fca0007f5e0ff */
[----:B------:R-:W-:-:S06]  /*10200*/  @P0 IMAD.X R3, RZ, RZ, R10, P2 ;  /* 0x000000ffff030224 */ /* 0x000fcc00010e060a */
[----:B------:R-:W-:Y:S01]  /*10210*/  @!PT LDS RZ, [RZ] ;  /* 0x00000000fffff984 */ /* 0x000fe20000000800 */
[----:B------:R-:W-:Y:S01]  /*10220*/  @!PT LDS RZ, [RZ] ;  /* 0x00000000fffff984 */ /* 0x000fe20000000800 */
[----:B------:R-:W-:Y:S01]  /*10230*/  @!PT LDS RZ, [RZ] ;  /* 0x00000000fffff984 */ /* 0x000fe20000000800 */
[----:B------:R0:W-:Y:S01]  /*10240*/  @P0 LDGSTS.E.BYPASS.LTC128B.128 [R29+0x18c00], desc[UR48][R2.64], !P6 ;  /* 0x18c00000021d0fae */ /* 0x0001e2000f101d70 */
[----:B------:R-:W-:-:S13]  /*10250*/  ISETP.NE.AND P0, PT, R9, RZ, PT ;  /* 0x000000ff0900720c */ /* 0x000fda0003f05270 */
[----:B0-----:R-:W-:Y:S05]  /*10260*/  WARPSYNC.COLLECTIVE R15, `(.L_x_7396) ;  /* 0x000000000f087348 */ /* 0x001fea0003c00000 */
[----:B------:R1:W2:Y:S02]  /*10270*/  SHFL.IDX P6, R14, R13, R12, R11 ;  /* 0x0000000c0d0e7389 */ /* 0x0002a400000c000b */
[----:B012---:R-:W-:Y:S01]  /*10280*/  ENDCOLLECTIVE ;  /* 0x000000000000791b */ /* 0x007fe20003800000 */
.L_x_7396:
[----:B------:R-:W-:Y:S02]  /*10290*/  IMAD.MOV.U32 R13, RZ, RZ, R7 ;  /* 0x000000ffff0d7224 */ /* 0x000fe400078e0007 */
[----:B------:R-:W-:-:S07]  /*102a0*/  IMAD.MOV.U32 R9, RZ, RZ, R14 ;  /* 0x000000ffff097224 */ /* 0x000fce00078e000e */
[----:B------:R-:W-:Y:S05]  /*102b0*/  WARPSYNC.COLLECTIVE R15, `(.L_x_7397) ;  /* 0x000000000f087348 */ /* 0x000fea0003c00000 */
[----:B------:R0:W1:Y:S02]  /*102c0*/  SHFL.IDX P6, R14, R13, R12, R11 ;  /* 0x0000000c0d0e7389 */ /* 0x00006400000c000b */
[----:B01----:R-:W-:Y:S01]  /*102d0*/  ENDCOLLECTIVE ;  /* 0x000000000000791b */ /* 0x003fe20003800000 */
.L_x_7397:
[----:B------:R-:W-:Y:S01]  /*102e0*/  MOV R13, R6 ;  /* 0x00000006000d7202 */ /* 0x000fe20000000f00 */
        /* <DEDUP_REMOVED lines=14> */
.L_x_7398:
[----:B------:R-:W-:Y:S02]  /*103d0*/  IMAD.MOV.U32 R13, RZ, RZ, R7 ;  /* 0x000000ffff0d7224 */ /* 0x000fe400078e0007 */
[----:B------:R-:W-:-:S07]  /*103e0*/  IMAD.MOV.U32 R8, RZ, RZ, R14 ;  /* 0x000000ffff087224 */ /* 0x000fce00078e000e */
[----:B------:R-:W-:Y:S05]  /*103f0*/  WARPSYNC.COLLECTIVE R15, `(.L_x_7399) ;  /* 0x000000000f087348 */ /* 0x000fea0003c00000 */
[----:B------:R0:W1:Y:S02]  /*10400*/  SHFL.IDX P6, R14, R13, R12, R11 ;  /* 0x0000000c0d0e7389 */ /* 0x00006400000c000b */
[----:B01----:R-:W-:Y:S01]  /*10410*/  ENDCOLLECTIVE ;  /* 0x000000000000791b */ /* 0x003fe20003800000 */
.L_x_7399:
        /* <DEDUP_REMOVED lines=11> */
[----:B------:R-:W-:-:S13]  /*104d0*/  ISETP.GE.AND P5, PT, R30, R16, PT ;  /* 0x000000101e00720c */ /* 0x000fda0003fa6270 */
[----:B0-----:R-:W-:Y:S05]  /*104e0*/  WARPSYNC.COLLECTIVE R15, `(.L_x_7400) ;  /* 0x000000000f087348 */ /* 0x001fea0003c00000 */
[----:B------:R1:W2:Y:S02]  /*104f0*/  SHFL.IDX P6, R14, R13, R12, R11 ;  /* 0x0000000c0d0e7389 */ /* 0x0002a400000c000b */
[----:B012---:R-:W-:Y:S01]  /*10500*/  ENDCOLLECTIVE ;  /* 0x000000000000791b */ /* 0x007fe20003800000 */
.L_x_7400:
[----:B------:R-:W-:Y:S01]  /*10510*/  MOV R13, R7 ;  /* 0x00000007000d7202 */ /* 0x000fe20000000f00 */
[----:B------:R-:W-:-:S07]  /*10520*/  IMAD.MOV.U32 R8, RZ, RZ, R14 ;  /* 0x000000ffff087224 */ /* 0x000fce00078e000e */
[----:B------:R-:W-:Y:S05]  /*10530*/  WARPSYNC.COLLECTIVE R15, `(.L_x_7401) ;  /* 0x000000000f087348 */ /* 0x000fea0003c00000 */
[----:B------:R0:W1:Y:S02]  /*10540*/  SHFL.IDX P6, R14, R13, R12, R11 ;  /* 0x0000000c0d0e7389 */ /* 0x00006400000c000b */
[----:B01----:R-:W-:Y:S01]  /*10550*/  ENDCOLLECTIVE ;  /* 0x000000000000791b */ /* 0x003fe20003800000 */
.L_x_7401:
[----:B------:R-:W-:Y:S02]  /*10560*/  IMAD.MOV.U32 R13, RZ, RZ, R6 ;  /* 0x000000ffff0d7224 */ /* 0x000fe400078e0006 */
[----:B------:R-:W-:Y:S01]  /*10570*/  IMAD.MOV.U32 R12, RZ, RZ, 0x5 ;  /* 0x00000005ff0c7424 */ /* 0x000fe200078e00ff */
[----:B------:R-:W-:-:S05]  /*10580*/  @P4 IADD3 R14, P2, R30, R14, RZ ;  /* 0x0000000e1e0e4210 */ /* 0x000fca0007f5e0ff */
[----:B------:R-:W-:-:S08]  /*10590*/  @P4 IMAD.MOV.U32 R2, RZ, RZ, R14 ;  /* 0x000000ffff024224 */ /* 0x000fd000078e000e */
[----:B------:R-:W-:Y:S05]  /*105a0*/  WARPSYNC.COLLECTIVE R15, `(.L_x_7402) ;  /* 0x000000000f087348 */ /* 0x000fea0003c00000 */
[----:B------:R0:W1:Y:S02]  /*105b0*/  SHFL.IDX P6, R14, R13, R12, R11 ;  /* 0x0000000c0d0e7389 */ /* 0x00006400000c000b */
[----:B01----:R-:W-:Y:S01]  /*105c0*/  ENDCOLLECTIVE ;  /* 0x000000000000791b */ /* 0x003fe20003800000 */
.L_x_7402:
[----:B------:R-:W-:-:S04]  /*105d0*/  @P4 IMAD.X R9, RZ, RZ, R8, P2 ;  /* 0x000000ffff094224 */ /* 0x000fc800010e0608 */
[----:B------:R-:W-:-:S05]  /*105e0*/  @P4 IMAD.MOV.U32 R3, RZ, RZ, R9 ;  /* 0x000000ffff034224 */ /* 0x000fca00078e0009 */
[----:B------:R-:W-:Y:S01]  /*105f0*/  @!PT LDS RZ, [RZ] ;  /* 0x00000000fffff984 */ /* 0x000fe20000000800 */
[----:B------:R-:W-:Y:S01]  /*10600*/  @!PT LDS RZ, [RZ] ;  /* 0x00000000fffff984 */ /* 0x000fe20000000800 */
[----:B------:R-:W-:Y:S01]  /*10610*/  @!PT LDS RZ, [RZ] ;  /* 0x00000000fffff984 */ /* 0x000fe20000000800 */
[----:B------:R0:W-:Y:S01]  /*10620*/  @P4 LDGSTS.E.BYPASS.LTC128B.128 [R29+0x1a400], desc[UR48][R2.64], !P5 ;  /* 0x1a400000021d4fae */ /* 0x0001e2000e901d70 */
[----:B------:R-:W-:Y:S01]  /*10630*/  LOP3.LUT P4, RZ, R0, 0x40, RZ, 0xc0, !PT ;  /* 0x0000004000ff7812 */ /* 0x000fe2000788c0ff */
[----:B------:R-:W-:Y:S02]  /*10640*/  IMAD.MOV.U32 R13, RZ, RZ, R7 ;  /* 0x000000ffff0d7224 */ /* 0x000fe400078e0007 */
[----:B------:R-:W-:-:S10]  /*10650*/  IMAD.MOV.U32 R8, RZ, RZ, R14 ;  /* 0x000000ffff087224 */ /* 0x000fd400078e000e */
[----:B0-----:R-:W-:Y:S05]  /*10660*/  WARPSYNC.COLLECTIVE R15, `(.L_x_7403) ;  /* 0x000000000f087348 */ /* 0x001fea0003c00000 */
[----:B------:R1:W2:Y:S02]  /*10670*/  SHFL.IDX P6, R14, R13, R12, R11 ;  /* 0x0000000c0d0e7389 */ /* 0x0002a400000c000b */
[----:B012---:R-:W-:Y:S01]  /*10680*/  ENDCOLLECTIVE ;  /* 0x000000000000791b */ /* 0x007fe20003800000 */
.L_x_7403:
[----:B------:R-:W-:Y:S02]  /*10690*/  IMAD.MOV.U32 R13, RZ, RZ, R6 ;  /* 0x000000ffff0d7224 */ /* 0x000fe400078e0006 */
[----:B------:R-:W-:Y:S01]  /*106a0*/  IMAD.MOV.U32 R12, RZ, RZ, 0x6 ;  /* 0x00000006ff0c7424 */ /* 0x000fe200078e00ff */
[----:B------:R-:W-:-:S05]  /*106b0*/  @P3 IADD3 R14, P2, R30, R14, RZ ;  /* 0x0000000e1e0e3210 */ /* 0x000fca0007f5e0ff */
[----:B------:R-:W-:-:S08]  /*106c0*/  @P3 IMAD.MOV.U32 R2, RZ, RZ, R14 ;  /* 0x000000ffff023224 */ /* 0x000fd000078e000e */
[----:B------:R-:W-:Y:S05]  /*106d0*/  WARPSYNC.COLLECTIVE R15, `(.L_x_7404) ;  /* 0x000000000f087348 */ /* 0x000fea0003c00000 */
[----:B------:R0:W1:Y:S02]  /*106e0*/  SHFL.IDX P6, R14, R13, R12, R11 ;  /* 0x0000000c0d0e7389 */ /* 0x00006400000c000b */
[----:B01----:R-:W-:Y:S01]  /*106f0*/  ENDCOLLECTIVE ;  /* 0x000000000000791b */ /* 0x003fe20003800000 */
.L_x_7404:
[----:B------:R-:W-:-:S05]  /*10700*/  @P3 IMAD.X R9, RZ, RZ, R8, P2 ;  /* 0x000000ffff093224 */ /* 0x000fca00010e0608 */
[----:B------:R-:W-:-:S05]  /*10710*/  @P3 MOV R3, R9 ;  /* 0x0000000900033202 */ /* 0x000fca0000000f00 */
[----:B------:R-:W-:Y:S01]  /*10720*/  @!PT LDS RZ, [RZ] ;  /* 0x00000000fffff984 */ /* 0x000fe20000000800 */
[----:B------:R-:W-:Y:S01]  /*10730*/  @!PT LDS RZ, [RZ] ;  /* 0x00000000fffff984 */ /* 0x000fe20000000800 */
[----:B------:R-:W-:Y:S01]  /*10740*/  @!PT LDS RZ, [RZ] ;  /* 0x00000000fffff984 */ /* 0x000fe20000000800 */
[----:B------:R0:W-:Y:S01]  /*10750*/  @P3 LDGSTS.E.BYPASS.LTC128B.128 [R29+0x1ac00], desc[UR48][R2.64], !P5 ;  /* 0x1ac00000021d3fae */ /* 0x0001e2000e901d70 */
[----:B------:R-:W-:Y:S02]  /*10760*/  IMAD.MOV.U32 R13, RZ, RZ, R7 ;  /* 0x000000ffff0d7224 */ /* 0x000fe400078e0007 */
[----:B------:R-:W-:-:S07]  /*10770*/  IMAD.MOV.U32 R8, RZ, RZ, R14 ;  /* 0x000000ffff087224 */ /* 0x000fce00078e000e */
[----:B0-----:R-:W-:Y:S05]  /*10780*/  WARPSYNC.COLLECTIVE R15, `(.L_x_7405) ;  /* 0x000000000f087348 */ /* 0x001fea0003c00000 */
[----:B------:R1:W2:Y:S02]  /*10790*/  SHFL.IDX P6, R14, R13, R12, R11 ;  /* 0x0000000c0d0e7389 */ /* 0x0002a400000c000b */
[----:B012---:R-:W-:Y:S01]  /*107a0*/  ENDCOLLECTIVE ;  /* 0x000000000000791b */ /* 0x007fe20003800000 */
.L_x_7405:
[----:B------:R-:W-:Y:S02]  /*107b0*/  IMAD.MOV.U32 R13, RZ, RZ, R6 ;  /* 0x000000ffff0d7224 */ /* 0x000fe400078e0006 */
[----:B------:R-:W-:Y:S01]  /*107c0*/  IMAD.MOV.U32 R12, RZ, RZ, 0x7 ;  /* 0x00000007ff0c7424 */ /* 0x000fe200078e00ff */
[----:B------:R-:W-:-:S05]  /*107d0*/  @P4 IADD3 R14, P2, R30, R14, RZ ;  /* 0x0000000e1e0e4210 */ /* 0x000fca0007f5e0ff */
[----:B------:R-:W-:-:S08]  /*107e0*/  @P4 IMAD.MOV.U32 R2, RZ, RZ, R14 ;  /* 0x000000ffff024224 */ /* 0x000fd000078e000e */
[----:B------:R-:W-:Y:S05]  /*107f0*/  WARPSYNC.COLLECTIVE R15, `(.L_x_7406) ;  /* 0x000000000f087348 */ /* 0x000fea0003c00000 */
[----:B------:R0:W1:Y:S02]  /*10800*/  SHFL.IDX P6, R14, R13, R12, R11 ;  /* 0x0000000c0d0e7389 */ /* 0x00006400000c000b */
[----:B01----:R-:W-:Y:S01]  /*10810*/  ENDCOLLECTIVE ;  /* 0x000000000000791b */ /* 0x003fe20003800000 */
.L_x_7406:
[----:B------:R-:W-:-:S04]  /*10820*/  @P4 IMAD.X R9, RZ, RZ, R8, P2 ;  /* 0x000000ffff094224 */ /* 0x000fc800010e0608 */
[----:B------:R-:W-:-:S05]  /*10830*/  @P4 IMAD.MOV.U32 R3, RZ, RZ, R9 ;  /* 0x000000ffff034224 */ /* 0x000fca00078e0009 */
[----:B------:R-:W-:Y:S01]  /*10840*/  @!PT LDS RZ, [RZ] ;  /* 0x00000000fffff984 */ /* 0x000fe20000000800 */
[----:B------:R-:W-:Y:S01]  /*10850*/  @!PT LDS RZ, [RZ] ;  /* 0x00000000fffff984 */ /* 0x000fe20000000800 */
[----:B------:R-:W-:Y:S01]  /*10860*/  @!PT LDS RZ, [RZ] ;  /* 0x00000000fffff984 */ /* 0x000fe20000000800 */
[----:B------:R0:W-:Y:S01]  /*10870*/  @P4 LDGSTS.E.BYPASS.LTC128B.128 [R29+0x1b400], desc[UR48][R2.64], !P5 ;  /* 0x1b400000021d4fae */ /* 0x0001e2000e901d70 */
[----:B------:R-:W-:Y:S01]  /*10880*/  IMAD.MOV.U32 R13, RZ, RZ, R7 ;  /* 0x000000ffff0d7224 */ /* 0x000fe200078e0007 */
[----:B------:R-:W-:-:S07]  /*10890*/  MOV R8, R14 ;  /* 0x0000000e00087202 */ /* 0x000fce0000000f00 */
[----:B0-----:R-:W-:Y:S05]  /*108a0*/  WARPSYNC.COLLECTIVE R15, `(.L_x_7407) ;  /* 0x000000000f087348 */ /* 0x001fea0003c00000 */
[----:B------:R1:W2:Y:S02]  /*108b0*/  SHFL.IDX P6, R14, R13, R12, R11 ;  /* 0x0000000c0d0e7389 */ /* 0x0002a400000c000b */
[----:B012---:R-:W-:Y:S01]  /*108c0*/  ENDCOLLECTIVE ;  /* 0x000000000000791b */ /* 0x007fe20003800000 */
.L_x_7407:
[----:B------:R-:W-:Y:S02]  /*108d0*/  IMAD.MOV.U32 R13, RZ, RZ, R4 ;  /* 0x000000ffff0d7224 */ /* 0x000fe400078e0004 */
[----:B------:R-:W-:Y:S01]  /*108e0*/  IMAD.MOV.U32 R12, RZ, RZ, RZ ;  /* 0x000000ffff0c7224 */ /* 0x000fe200078e00ff */
[----:B------:R-:W-:-:S13]  /*108f0*/  @P0 IADD3 R9, P2, R30, R14, RZ ;  /* 0x0000000e1e090210 */ /* 0x000fda0007f5e0ff */
[----:B------:R-:W-:Y:S05]  /*10900*/  WARPSYNC.COLLECTIVE R15, `(.L_x_7408) ;  /* 0x000000000f087348 */ /* 0x000fea0003c00000 */
[----:B------:R0:W1:Y:S02]  /*10910*/  SHFL.IDX P6, R14, R13, R12, R11 ;  /* 0x0000000c0d0e7389 */ /* 0x00006400000c000b */
[----:B01----:R-:W-:Y:S01]  /*10920*/  ENDCOLLECTIVE ;  /* 0x000000000000791b */ /* 0x003fe20003800000 */
.L_x_7408:
[----:B------:R-:W-:Y:S02]  /*10930*/  @P0 IMAD.X R10, RZ, RZ, R8, P2 ;  /* 0x000000ffff0a0224 */ /* 0x000fe400010e0608 */
[----:B------:R-:W-:Y:S02]  /*10940*/  @P0 IMAD.MOV.U32 R2, RZ, RZ, R9 ;  /* 0x000000ffff020224 */ /* 0x000fe400078e0009 */
[----:B------:R-:W-:-:S05]  /*10950*/  @P0 IMAD.MOV.U32 R3, RZ, RZ, R10 ;  /* 0x000000ffff030224 */ /* 0x000fca00078e000a */
        /* <DEDUP_REMOVED lines=9> */
.L_x_7409:
[----:B------:R-:W-:Y:S02]  /*109f0*/  IMAD.MOV.U32 R13, RZ, RZ, R4 ;  /* 0x000000ffff0d7224 */ /* 0x000fe400078e0004 */
[----:B------:R-:W-:Y:S01]  /*10a00*/  IMAD.MOV.U32 R12, RZ, RZ, 0x1 ;  /* 0x00000001ff0c7424 */ /* 0x000fe200078e00ff */
[----:B------:R-:W-:-:S04]  /*10a10*/  @P1 IADD3 R14, P0, R30, R14, RZ ;  /* 0x0000000e1e0e1210 */ /* 0x000fc80007f1e0ff */
[----:B------:R-:W-:Y:S01]  /*10a20*/  @P1 MOV R2, R14 ;  /* 0x0000000e00021202 */ /* 0x000fe20000000f00 */
[----:B------:R-:W-:-:S08]  /*10a30*/  @P1 IMAD.X R9, RZ, RZ, R8, P0 ;  /* 0x000000ffff091224 */ /* 0x000fd000000e0608 */
[----:B------:R-:W-:Y:S05]  /*10a40*/  WARPSYNC.COLLECTIVE R15, `(.L_x_7410) ;  /* 0x000000000f087348 */ /* 0x000fea0003c00000 */
[----:B------:R0:W1:Y:S02]  /*10a50*/  SHFL.IDX P6, R14, R13, R12, R11 ;  /* 0x0000000c0d0e7389 */ /* 0x00006400000c000b */
[----:B01----:R-:W-:Y:S01]  /*10a60*/  ENDCOLLECTIVE ;  /* 0x000000000000791b */ /* 0x003fe20003800000 */
.L_x_7410:
        /* <DEDUP_REMOVED lines=10> */
.L_x_7411:
[----:B------:R-:W-:Y:S05]  /*10b10*/  BRA `(.L_x_7412) ;  /* 0xffffffb400a87947 */ /* 0x000fea000383ffff */
.L_x_7326:
[----:B------:R-:W-:Y:S02]  /*10b20*/  IMAD.MOV.U32 R13, RZ, RZ, R4 ;  /* 0x000000ffff0d7224 */ /* 0x000fe400078e0004 */
[----:B------:R-:W-:Y:S02]  /*10b30*/  IMAD.MOV.U32 R12, RZ, RZ, RZ ;  /* 0x000000ffff0c7224 */ /* 0x000fe400078e00ff */
[----:B------:R-:W-:Y:S02]  /*10b40*/  IMAD.MOV.U32 R11, RZ, RZ, 0x181f ;  /* 0x0000181fff0b7424 */ /* 0x000fe400078e00ff */
[----:B------:R-:W-:-:S07]  /*10b50*/  IMAD.MOV.U32 R15, RZ, RZ, -0x1 ;  /* 0xffffffffff0f7424 */ /* 0x000fce00078e00ff */
[----:B01----:R-:W-:Y:S05]  /*10b60*/  WARPSYNC.COLLECTIVE R15, `(.L_x_7413) ;  /* 0x000000000f087348 */ /* 0x003fea0003c00000 */
[----:B------:R2:W3:Y:S02]  /*10b70*/  SHFL.IDX P6, R14, R13, R12, R11 ;  /* 0x0000000c0d0e7389 */ /* 0x0004e400000c000b */
[----:B0123--:R-:W-:Y:S01]  /*10b80*/  ENDCOLLECTIVE ;  /* 0x000000000000791b */ /* 0x00ffe20003800000 */
.L_x_7413:
[----:B------:R-:W-:Y:S01]  /*10b90*/  IMAD.MOV.U32 R13, RZ, RZ, R0 ;  /* 0x000000ffff0d7224 */ /* 0x000fe200078e0000 */
[----:B------:R-:W-:-:S07]  /*10ba0*/  MOV R2, R14 ;  /* 0x0000000e00027202 */ /* 0x000fce0000000f00 */
[----:B------:R-:W-:Y:S05]  /*10bb0*/  WARPSYNC.COLLECTIVE R15, `(.L_x_7414) ;  /* 0x000000000f087348 */ /* 0x000fea0003c00000 */
[----:B------:R0:W1:Y:S02]  /*10bc0*/  SHFL.IDX P6, R14, R13, R12, R11 ;  /* 0x0000000c0d0e7389 */ /* 0x00006400000c000b */
[----:B01----:R-:W-:Y:S01]  /*10bd0*/  ENDCOLLECTIVE ;  /* 0x000000000000791b */ /* 0x003fe20003800000 */
.L_x_7414:
        /* <DEDUP_REMOVED lines=13> */
.L_x_7415:
[----:B------:R-:W-:-:S05]  /*10cb0*/  @!P1 IMAD.MOV.U32 R3, RZ, RZ, R17 ;  /* 0x000000ffff039224 */ /* 0x000fca00078e0011 */
[----:B------:R-:W-:Y:S01]  /*10cc0*/  @!PT LDS RZ, [RZ] ;  /* 0x00000000fffff984 */ /* 0x000fe20000000800 */
[----:B------:R-:W-:Y:S01]  /*10cd0*/  @!PT LDS RZ, [RZ] ;  /* 0x00000000fffff984 */ /* 0x000fe20000000800 */
[----:B------:R-:W-:Y:S01]  /*10ce0*/  @!PT LDS RZ, [RZ] ;  /* 0x00000000fffff984 */ /* 0x000fe20000000800 */
[----:B------:R0:W-:Y:S01]  /*10cf0*/  @!P1 LDGSTS.E.BYPASS.LTC128B.128 [R29+0x14400], desc[UR48][R2.64], !P0 ;  /* 0x14400000021d9fae */ /* 0x0001e2000c101d70 */
[----:B------:R-:W-:Y:S01]  /*10d00*/  ISETP.GE.AND P1, PT, R8, R5, PT ;  /* 0x000000050800720c */ /* 0x000fe20003f26270 */
[----:B------:R-:W-:Y:S01]  /*10d10*/  VIADD R8, R6, 0x20 ;  /* 0x0000002006087836 */ /* 0x000fe20000000000 */
[----:B------:R-:W-:Y:S01]  /*10d20*/  MOV R13, R0 ;  /* 0x00000000000d7202 */ /* 0x000fe20000000f00 */
[----:B------:R-:W-:-:S10]  /*10d30*/  IMAD.MOV.U32 R7, RZ, RZ, R14 ;  /* 0x000000ffff077224 */ /* 0x000fd400078e000e */
[----:B0-----:R-:W-:Y:S05]  /*10d40*/  WARPSYNC.COLLECTIVE R15, `(.L_x_7416) ;  /* 0x000000000f087348 */ /* 0x001fea0003c00000 */
[----:B------:R1:W2:Y:S02]  /*10d50*/  SHFL.IDX P6, R14, R13, R12, R11 ;  /* 0x0000000c0d0e7389 */ /* 0x0002a400000c000b */
[----:B012---:R-:W-:Y:S01]  /*10d60*/  ENDCOLLECTIVE ;  /* 0x000000000000791b */ /* 0x007fe20003800000 */
.L_x_7416:
[----:B------:R-:W-:Y:S02]  /*10d70*/  IMAD.MOV.U32 R13, RZ, RZ, R4 ;  /* 0x000000ffff0d7224 */ /* 0x000fe400078e0004 */
[----:B------:R-:W-:Y:S02]  /*10d80*/  IMAD.MOV.U32 R12, RZ, RZ, 0x2 ;  /* 0x00000002ff0c7424 */ /* 0x000fe400078e00ff */
[----:B------:R-:W-:-:S07]  /*10d90*/  IMAD.MOV.U32 R3, RZ, RZ, R14 ;  /* 0x000000ffff037224 */ /* 0x000fce00078e000e */
[----:B------:R-:W-:Y:S05]  /*10da0*/  WARPSYNC.COLLECTIVE R15, `(.L_x_7417) ;  /* 0x000000000f087348 */ /* 0x000fea0003c00000 */
[----:B------:R0:W1:Y:S02]  /*10db0*/  SHFL.IDX P6, R14, R13, R12, R11 ;  /* 0x0000000c0d0e7389 */ /* 0x00006400000c000b */
[----:B01----:R-:W-:Y:S01]  /*10dc0*/  ENDCOLLECTIVE ;  /* 0x000000000000791b */ /* 0x003fe20003800000 */
.L_x_7417:
[----:B------:R-:W-:-:S05]  /*10dd0*/  @!P1 IADD3 R9, P3, R30, R3, RZ ;  /* 0x000000031e099210 */ /* 0x000fca0007f7e0ff */
[----:B------:R-:W-:Y:S02]  /*10de0*/  @!P1 IMAD.X R10, RZ, RZ, R7, P3 ;  /* 0x000000ffff0a9224 */ /* 0x000fe400018e0607 */
[----:B------:R-:W-:Y:S02]  /*10df0*/  @!P1 IMAD.MOV.U32 R2, RZ, RZ, R9 ;  /* 0x000000ffff029224 */ /* 0x000fe400078e0009 */
[----:B------:R-:W-:Y:S02]  /*10e00*/  @!P1 IMAD.MOV.U32 R3, RZ, RZ, R10 ;  /* 0x000000ffff039224 */ /* 0x000fe400078e000a */
[----:B------:R-:W-:-:S03]  /*10e10*/  IMAD.MOV.U32 R13, RZ, RZ, R0 ;  /* 0x000000ffff0d7224 */ /* 0x000fc600078e0000 */
[----:B------:R-:W-:Y:S01]  /*10e20*/  @!PT LDS RZ, [RZ] ;  /* 0x00000000fffff984 */ /* 0x000fe20000000800 */
[----:B------:R-:W-:Y:S01]  /*10e30*/  @!PT LDS RZ, [RZ] ;  /* 0x00000000fffff984 */ /* 0x000fe20000000800 */
[----:B------:R-:W-:Y:S01]  /*10e40*/  @!PT LDS RZ, [RZ] ;  /* 0x00000000fffff984 */ /* 0x000fe20000000800 */
[----:B------:R0:W-:Y:S01]  /*10e50*/  @!P1 LDGSTS.E.BYPASS.LTC128B.128 [R29+0x14c00], desc[UR48][R2.64], !P0 ;  /* 0x14c00000021d9fae */ /* 0x0001e2000c101d70 */
[----:B------:R-:W-:Y:S01]  /*10e60*/  ISETP.GE.AND P1, PT, R8, R5, PT ;  /* 0x000000050800720c */ /* 0x000fe20003f26270 */
[----:B------:R-:W-:-:S12]  /*10e70*/  IMAD.MOV.U32 R8, RZ, RZ, R14 ;  /* 0x000000ffff087224 */ /* 0x000fd800078e000e */
[----:B0-----:R-:W-:Y:S05]  /*10e80*/  WARPSYNC.COLLECTIVE R15, `(.L_x_7418) ;  /* 0x000000000f087348 */ /* 0x001fea0003c00000 */
[----:B------:R1:W2:Y:S02]  /*10e90*/  SHFL.IDX P6, R14, R13, R12, R11 ;  /* 0x0000000c0d0e7389 */ /* 0x0002a400000c000b */
[----:B012---:R-:W-:Y:S01]  /*10ea0*/  ENDCOLLECTIVE ;  /* 0x000000000000791b */ /* 0x007fe20003800000 */
.L_x_7418:
[----:B------:R-:W-:Y:S02]  /*10eb0*/  IMAD.MOV.U32 R13, RZ, RZ, R4 ;  /* 0x000000ffff0d7224 */ /* 0x000fe400078e0004 */
[----:B------:R-:W-:Y:S01]  /*10ec0*/  IMAD.MOV.U32 R12, RZ, RZ, 0x3 ;  /* 0x00000003ff0c7424 */ /* 0x000fe200078e00ff */
[----:B------:R-:W-:-:S04]  /*10ed0*/  @!P1 IADD3 R14, P2, R30, R14, RZ ;  /* 0x0000000e1e0e9210 */ /* 0x000fc80007f5e0ff */
[----:B------:R-:W-:Y:S01]  /*10ee0*/  @!P1 IADD3.X R3, RZ, R8, RZ, P2, !PT ;  /* 0x00000008ff039210 */ /* 0x000fe200017fe4ff */
[----:B------:R-:W-:-:S08]  /*10ef0*/  @!P1 IMAD.MOV.U32 R2, RZ, RZ, R14 ;  /* 0x000000ffff029224 */ /* 0x000fd000078e000e */
[----:B------:R-:W-:Y:S05]  /*10f00*/  WARPSYNC.COLLECTIVE R15, `(.L_x_7419) ;  /* 0x000000000f087348 */ /* 0x000fea0003c00000 */
[----:B------:R0:W1:Y:S02]  /*10f10*/  SHFL.IDX P6, R14, R13, R12, R11 ;  /* 0x0000000c0d0e7389 */ /* 0x00006400000c000b */
[----:B01----:R-:W-:Y:S01]  /*10f20*/  ENDCOLLECTIVE ;  /* 0x000000000000791b */ /* 0x003fe20003800000 */
.L_x_7419:
[----:B------:R-:W-:Y:S01]  /*10f30*/  VIADD R8, R6, 0x30 ;  /* 0x0000003006087836 */ /* 0x000fe20000000000 */
[----:B------:R-:W-:Y:S01]  /*10f40*/  @!PT LDS RZ, [RZ] ;  /* 0x00000000fffff984 */ /* 0x000fe20000000800 */
[----:B------:R-:W-:Y:S01]  /*10f50*/  @!PT LDS RZ, [RZ] ;  /* 0x00000000fffff984 */ /* 0x000fe20000000800 */
[----:B------:R-:W-:Y:S01]  /*10f60*/  @!PT LDS RZ, [RZ] ;  /* 0x00000000fffff984 */ /* 0x000fe20000000800 */
[----:B------:R0:W-:Y:S04]  /*10f70*/  @!P1 LDGSTS.E.BYPASS.LTC128B.128 [R29+0x15400], desc[UR48][R2.64], !P0 ;  /* 0x15400000021d9fae */ /* 0x0001e8000c101d70 */
[----:B------:R-:W-:Y:S02]  /*10f80*/  ISETP.GE.AND P2, PT, R8, R5, PT ;  /* 0x000000050800720c */ /* 0x000fe40003f46270 */
[----:B------:R-:W-:Y:S01]  /*10f90*/  IADD3 R8, R6, 0x40, RZ ;  /* 0x0000004006087810 */ /* 0x000fe20007ffe0ff */
[----:B------:R-:W-:Y:S02]  /*10fa0*/  IMAD.MOV.U32 R13, RZ, RZ, R0 ;  /* 0x000000ffff0d7224 */ /* 0x000fe400078e0000 */
[----:B------:R-:W-:-:S08]  /*10fb0*/  IMAD.MOV.U32 R7, RZ, RZ, R14 ;  /* 0x000000ffff077224 */ /* 0x000fd000078e000e */
[----:B0-----:R-:W-:Y:S05]  /*10fc0*/  WARPSYNC.COLLECTIVE R15, `(.L_x_7420) ;  /* 0x000000000f087348 */ /* 0x001fea0003c00000 */
[----:B------:R1:W2:Y:S02]  /*10fd0*/  SHFL.IDX P6, R14, R13, R12, R11 ;  /* 0x0000000c0d0e7389 */ /* 0x0002a400000c000b */
[----:B012---:R-:W-:Y:S01]  /*10fe0*/  ENDCOLLECTIVE ;  /* 0x000000000000791b */ /* 0x007fe20003800000 */
.L_x_7420:
[----:B------:R-:W-:Y:S02]  /*10ff0*/  IMAD.MOV.U32 R13, RZ, RZ, R4 ;  /* 0x000000ffff0d7224 */ /* 0x000fe400078e0004 */
[----:B------:R-:W-:Y:S02]  /*11000*/  IMAD.MOV.U32 R12, RZ, RZ, 0x4 ;  /* 0x00000004ff0c7424 */ /* 0x000fe400078e00ff */
[----:B------:R-:W-:-:S07]  /*11010*/  IMAD.MOV.U32 R9, RZ, RZ, R14 ;  /* 0x000000ffff097224 */ /* 0x000fce00078e000e */
[----:B------:R-:W-:Y:S05]  /*11020*/  WARPSYNC.COLLECTIVE R15, `(.L_x_7421) ;  /* 0x000000000f087348 */ /* 0x000fea0003c00000 */
[----:B------:R0:W1:Y:S02]  /*11030*/  SHFL.IDX P6, R14, R13, R12, R11 ;  /* 0x0000000c0d0e7389 */ /* 0x00006400000c000b */
[----:B01----:R-:W-:Y:S01]  /*11040*/  ENDCOLLECTIVE ;  /* 0x000000000000791b */ /* 0x003fe20003800000 */
.L_x_7421:
[----:B------:R-:W-:-:S05]  /*11050*/  @!P2 IADD3 R2, P1, R30, R9, RZ ;  /* 0x000000091e02a210 */ /* 0x000fca0007f3e0ff */
[----:B------:R-:W-:Y:S01]  /*11060*/  @!P2 IMAD.X R3, RZ, RZ, R7, P1 ;  /* 0x000000ffff03a224 */ /* 0x000fe200008e0607 */
[----:B------:R-:W-:-:S04]  /*11070*/  ISETP.GE.AND P1, PT, R8, R5, PT ;  /* 0x000000050800720c */ /* 0x000fc80003f26270 */
[----:B------:R-:W-:Y:S01]  /*11080*/  @!PT LDS RZ, [RZ] ;  /* 0x00000000fffff984 */ /* 0x000fe20000000800 */
[----:B------:R-:W-:Y:S01]  /*11090*/  @!PT LDS RZ, [RZ] ;  /* 0x00000000fffff984 */ /* 0x000fe20000000800 */
[----:B------:R-:W-:Y:S01]  /*110a0*/  @!PT LDS RZ, [RZ] ;  /* 0x00000000fffff984 */ /* 0x000fe20000000800 */
[----:B------:R0:W-:Y:S01]  /*110b0*/  @!P2 LDGSTS.E.BYPASS.LTC128B.128 [R29+0x15c00], desc[UR48][R2.64], !P0 ;  /* 0x15c00000021dafae */ /* 0x0001e2000c101d70 */
[----:B------:R-:W-:Y:S02]  /*110c0*/  IMAD.MOV.U32 R13, RZ, RZ, R0 ;  /* 0x000000ffff0d7224 */ /* 0x000fe400078e0000 */
[----:B------:R-:W-:-:S07]  /*110d0*/  IMAD.MOV.U32 R8, RZ, RZ, R14 ;  /* 0x000000ffff087224 */ /* 0x000fce00078e000e */
[----:B0-----:R-:W-:Y:S05]  /*110e0*/  WARPSYNC.COLLECTIVE R15, `(.L_x_7422) ;  /* 0x000000000f087348 */ /* 0x001fea0003c00000 */
[----:B------:R1:W2:Y:S02]  /*110f0*/  SHFL.IDX P6, R14, R13, R12, R11 ;  /* 0x0000000c0d0e7389 */ /* 0x0002a400000c000b */
[----:B012---:R-:W-:Y:S01]  /*11100*/  ENDCOLLECTIVE ;  /* 0x000000000000791b */ /* 0x007fe20003800000 */
.L_x_7422:
[----:B------:R-:W-:Y:S02]  /*11110*/  IMAD.MOV.U32 R13, RZ, RZ, R4 ;  /* 0x000000ffff0d7224 */ /* 0x000fe400078e0004 */
[----:B------:R-:W-:Y:S01]  /*11120*/  IMAD.MOV.U32 R12, RZ, RZ, 0x5 ;  /* 0x00000005ff0c7424 */ /* 0x000fe200078e00ff */
[----:B------:R-:W-:-:S13]  /*11130*/  @!P1 IADD3 R2, P2, R30, R14, RZ ;  /* 0x0000000e1e029210 */ /* 0x000fda0007f5e0ff */
[----:B------:R-:W-:Y:S05]  /*11140*/  WARPSYNC.COLLECTIVE R15, `(.L_x_7423) ;  /* 0x000000000f087348 */ /* 0x000fea0003c00000 */
[----:B------:R0:W1:Y:S02]  /*11150*/  SHFL.IDX P6, R14, R13, R12, R11 ;  /* 0x0000000c0d0e7389 */ /* 0x00006400000c000b */
[----:B01----:R-:W-:Y:S01]  /*11160*/  ENDCOLLECTIVE ;  /* 0x000000000000791b */ /* 0x003fe20003800000 */
.L_x_7423:
[----:B------:R-:W-:Y:S02]  /*11170*/  @!P1 IMAD.X R3, RZ, RZ, R8, P2 ;  /* 0x000000ffff039224 */ /* 0x000fe400010e0608 */
[----:B------:R-:W-:-:S03]  /*11180*/  VIADD R8, R6, 0x50 ;  /* 0x0000005006087836 */ /* 0x000fc60000000000 */
[----:B------:R-:W-:Y:S01]  /*11190*/  @!PT LDS RZ, [RZ] ;  /* 0x00000000fffff984 */ /* 0x000fe20000000800 */
[----:B------:R-:W-:Y:S01]  /*111a0*/  @!PT LDS RZ, [RZ] ;  /* 0x00000000fffff984 */ /* 0x000fe20000000800 */
[----:B------:R-:W-:Y:S01]  /*111b0*/  @!PT LDS RZ, [RZ] ;  /* 0x00000000fffff984 */ /* 0x000fe20000000800 */
[----:B------:R0:W-:Y:S02]  /*111c0*/  @!P1 LDGSTS.E.BYPASS.LTC128B.128 [R29+0x16400], desc[UR48][R2.64], !P0 ;  /* 0x16400000021d9fae */ /* 0x0001e4000c101d70 */
[----:B------:R-:W-:Y:S01]  /*111d0*/  ISETP.GE.AND P2, PT, R8, R5, PT ;  /* 0x000000050800720c */ /* 0x000fe20003f46270 */
[----:B------:R-:W-:Y:S01]  /*111e0*/  IMAD.MOV.U32 R13, RZ, RZ, R0 ;  /* 0x000000ffff0d7224 */ /* 0x000fe200078e0000 */
[----:B------:R-:W-:-:S11]  /*111f0*/  MOV R7, R14 ;  /* 0x0000000e00077202 */ /* 0x000fd60000000f00 */
[----:B0-----:R-:W-:Y:S05]  /*11200*/  WARPSYNC.COLLECTIVE R15, `(.L_x_7424) ;  /* 0x000000000f087348 */ /* 0x001fea0003c00000 */
[----:B------:R1:W2:Y:S02]  /*11210*/  SHFL.IDX P6, R14, R13, R12, R11 ;  /* 0x0000000c0d0e7389 */ /* 0x0002a400000c000b */
[----:B012---:R-:W-:Y:S01]  /*11220*/  ENDCOLLECTIVE ;  /* 0x000000000000791b */ /* 0x007fe20003800000 */
.L_x_7424:
[----:B------:R-:W-:Y:S02]  /*11230*/  IMAD.MOV.U32 R13, RZ, RZ, R4 ;  /* 0x000000ffff0d7224 */ /* 0x000fe400078e0004 */
[----:B------:R-:W-:Y:S02]  /*11240*/  IMAD.MOV.U32 R12, RZ, RZ, 0x6 ;  /* 0x00000006ff0c7424 */ /* 0x000fe400078e00ff */
[----:B------:R-:W-:-:S07]  /*11250*/  IMAD.MOV.U32 R9, RZ, RZ, R14 ;  /* 0x000000ffff097224 */ /* 0x000fce00078e000e */
[----:B------:R-:W-:Y:S05]  /*11260*/  WARPSYNC.COLLECTIVE R15, `(.L_x_7425) ;  /* 0x000000000f087348 */ /* 0x000fea0003c00000 */
[----:B------:R0:W1:Y:S02]  /*11270*/  SHFL.IDX P6, R14, R13, R12, R11 ;  /* 0x0000000c0d0e7389 */ /* 0x00006400000c000b */
[----:B01----:R-:W-:Y:S01]  /*11280*/  ENDCOLLECTIVE ;  /* 0x000000000000791b */ /* 0x003fe20003800000 */
.L_x_7425:
[----:B------:R-:W-:-:S05]  /*11290*/  @!P2 IADD3 R2, P1, R30, R9, RZ ;  /* 0x000000091e02a210 */ /* 0x000fca0007f3e0ff */
[----:B------:R-:W-:-:S05]  /*112a0*/  @!P2 IMAD.X R3, RZ, RZ, R7, P1 ;  /* 0x000000ffff03a224 */ /* 0x000fca00008e0607 */
        /* <DEDUP_REMOVED lines=9> */
.L_x_7426:
[----:B------:R-:W-:-:S05]  /*11340*/  VIADD R2, R6, 0x60 ;  /* 0x0000006006027836 */ /* 0x000fca0000000000 */
[----:B------:R-:W-:Y:S01]  /*11350*/  ISETP.GE.AND P1, PT, R2, R5, PT ;  /* 0x000000050200720c */ /* 0x000fe20003f26270 */
[----:B------:R-:W-:Y:S02]  /*11360*/  IMAD.MOV.U32 R13, RZ, RZ, R4 ;  /* 0x000000ffff0d7224 */ /* 0x000fe400078e0004 */
[----:B------:R-:W-:-:S10]  /*11370*/  IMAD.MOV.U32 R12, RZ, RZ, 0x7 ;  /* 0x00000007ff0c7424 */ /* 0x000fd400078e00ff */
[----:B------:R-:W-:-:S04]  /*11380*/  @!P1 IADD3 R14, P2, R30, R14, RZ ;  /* 0x0000000e1e0e9210 */ /* 0x000fc80007f5e0ff */
[----:B------:R-:W-:Y:S01]  /*11390*/  @!P1 IADD3.X R7, RZ, R8, RZ, P2, !PT ;  /* 0x00000008ff079210 */ /* 0x000fe200017fe4ff */
[----:B------:R-:W-:-:S08]  /*113a0*/  @!P1 IMAD.MOV.U32 R2, RZ, RZ, R14 ;  /* 0x000000ffff029224 */ /* 0x000fd000078e000e */
[----:B------:R-:W-:Y:S05]  /*113b0*/  WARPSYNC.COLLECTIVE R15, `(.L_x_7427) ;  /* 0x000000000f087348 */ /* 0x000fea0003c00000 */
[----:B------:R0:W1:Y:S02]  /*113c0*/  SHFL.IDX P6, R14, R13, R12, R11 ;  /* 0x0000000c0d0e7389 */ /* 0x00006400000c000b */
[----:B01----:R-:W-:Y:S01]  /*113d0*/  ENDCOLLECTIVE ;  /* 0x000000000000791b */ /* 0x003fe20003800000 */
.L_x_7427:
[----:B------:R-:W-:-:S05]  /*113e0*/  @!P1 IMAD.MOV.U32 R3, RZ, RZ, R7 ;  /* 0x000000ffff039224 */ /* 0x000fca00078e0007 */
        /* <DEDUP_REMOVED lines=9> */
.L_x_7428:
[----:B------:R-:W-:Y:S05]  /*11480*/  BRA `(.L_x_7429) ;  /* 0xffffffb4008c7947 */ /* 0x000fea000383ffff */
.L_x_7327:
[----:B0-----:R0:W2:Y:S02]  /*11490*/  SYNCS.PHASECHK.TRANS64.TRYWAIT P0, [R25+URZ+0x22820], R0 ;  /* 0x02282000190075a7 */ /* 0x0010a4000800017f */
[----:B--2---:R-:W-:Y:S05]  /*114a0*/  @!P0 NANOSLEEP.SYNCS 0x989680 ;  /* 0x009896800000895d */ /* 0x004fea0003900000 */
[----:B------:R-:W2:Y:S02]  /*114b0*/  @!P0 SYNCS.PHASECHK.TRANS64 P0, [R25+URZ+0x22820], R0 ;  /* 0x02282000190085a7 */ /* 0x000ea4000800007f */
[----:B--2---:R-:W-:Y:S05]  /*114c0*/  @!P0 BRA `(.L_x_7327) ;  /* 0xfffffffc00f08947 */ /* 0x004fea000383ffff */
[----:B------:R-:W-:Y:S05]  /*114d0*/  BRA `(.L_x_7430) ;  /* 0xffffffb400bc7947 */ /* 0x000fea000383ffff */
.L_x_7330:
[----:B0-----:R0:W1:Y:S02]  /*114e0*/  SYNCS.PHASECHK.TRANS64.TRYWAIT P1, [R3+URZ+0x22880], R26 ;  /* 0x0228801a030075a7 */ /* 0x001064000802017f */
[----:B-1----:R-:W-:Y:S05]  /*114f0*/  @!P1 NANOSLEEP.SYNCS 0x989680 ;  /* 0x009896800000995d */ /* 0x002fea0003900000 */
[----:B------:R-:W1:Y:S02]  /*11500*/  @!P1 SYNCS.PHASECHK.TRANS64 P1, [R3+URZ+0x22880], R26 ;  /* 0x0228801a030095a7 */ /* 0x000e64000802007f */
[----:B-1----:R-:W-:Y:S05]  /*11510*/  @!P1 BRA `(.L_x_7330) ;  /* 0xfffffffc00f09947 */ /* 0x002fea000383ffff */
[----:B------:R-:W-:Y:S05]  /*11520*/  BRA `(.L_x_7431) ;  /* 0xffffffb800c87947 */ /* 0x000fea000383ffff */
.L_x_7331:
        /* <DEDUP_REMOVED lines=8> */
.L_x_7433:
[----:B------:R-:W-:Y:S05]  /*115b0*/  BSYNC B0 ;  /* 0x0000000000007941 */ /* 0x000fea0003800000 */
.L_x_7432:
        /* <DEDUP_REMOVED lines=9> */
.L_x_7434:
[----:B------:R-:W-:Y:S01]  /*11650*/  MOV R13, R7 ;  /* 0x00000007000d7202 */ /* 0x000fe20000000f00 */
[----:B------:R-:W-:Y:S02]  /*11660*/  IMAD.MOV.U32 R12, RZ, RZ, 0x1 ;  /* 0x00000001ff0c7424 */ /* 0x000fe400078e00ff */
[----:B------:R-:W-:-:S07]  /*11670*/  IMAD.MOV.U32 R4, RZ, RZ, R14 ;  /* 0x000000ffff047224 */ /* 0x000fce00078e000e */
[----:B------:R-:W-:Y:S05]  /*11680*/  WARPSYNC.COLLECTIVE R15, `(.L_x_7435) ;  /* 0x000000000f087348 */ /* 0x000fea0003c00000 */
[----:B------:R0:W1:Y:S02]  /*11690*/  SHFL.IDX P6, R14, R13, R12, R11 ;  /* 0x0000000c0d0e7389 */ /* 0x00006400000c000b */
[----:B01----:R-:W-:Y:S01]  /*116a0*/  ENDCOLLECTIVE ;  /* 0x000000000000791b */ /* 0x003fe20003800000 */
.L_x_7435:
[----:B------:R-:W-:-:S05]  /*116b0*/  IADD3 R4, P1, R30, R4, RZ ;  /* 0x000000041e047210 */ /* 0x000fca0007f3e0ff */
[----:B------:R-:W-:-:S05]  /*116c0*/  IMAD.X R5, RZ, RZ, R5, P1 ;  /* 0x000000ffff057224 */ /* 0x000fca00008e0605 */
[----:B------:R-:W-:Y:S01]  /*116d0*/  @!PT LDS RZ, [RZ] ;  /* 0x00000000fffff984 */ /* 0x000fe20000000800 */
[----:B------:R-:W-:Y:S01]  /*116e0*/  @!PT LDS RZ, [RZ] ;  /* 0x00000000fffff984 */ /* 0x000fe20000000800 */
[----:B------:R-:W-:Y:S01]  /*116f0*/  @!PT LDS RZ, [RZ] ;  /* 0x00000000fffff984 */ /* 0x000fe20000000800 */
[----:B------:R0:W-:Y:S01]  /*11700*/  LDGSTS.E.BYPASS.LTC128B.128 [R17+0xa400], desc[UR48][R4.64], !P2 ;  /* 0x0a40000004117fae */ /* 0x0001e2000d101d70 */
[----:B------:R-:W-:Y:S02]  /*11710*/  IMAD.MOV.U32 R13, RZ, RZ, R6 ;  /* 0x000000ffff0d7224 */ /* 0x000fe400078e0006 */
[----:B------:R-:W-:-:S07]  /*11720*/  IMAD.MOV.U32 R27, RZ, RZ, R14 ;  /* 0x000000ffff1b7224 */ /* 0x000fce00078e000e */
[----:B0-----:R-:W-:Y:S05]  /*11730*/  WARPSYNC.COLLECTIVE R15, `(.L_x_7436) ;  /* 0x000000000f087348 */ /* 0x001fea0003c00000 */
[----:B------:R1:W2:Y:S02]  /*11740*/  SHFL.IDX P6, R14, R13, R12, R11 ;  /* 0x0000000c0d0e7389 */ /* 0x0002a400000c000b */
[----:B012---:R-:W-:Y:S01]  /*11750*/  ENDCOLLECTIVE ;  /* 0x000000000000791b */ /* 0x007fe20003800000 */
.L_x_7436:
        /* <DEDUP_REMOVED lines=9> */
.L_x_7437:
[----:B------:R-:W-:Y:S01]  /*117f0*/  @!PT LDS RZ, [RZ] ;  /* 0x00000000fffff984 */ /* 0x000fe20000000800 */
[----:B------:R-:W-:Y:S01]  /*11800*/  @!PT LDS RZ, [RZ] ;  /* 0x00000000fffff984 */ /* 0x000fe20000000800 */
[----:B------:R-:W-:Y:S01]  /*11810*/  @!PT LDS RZ, [RZ] ;  /* 0x00000000fffff984 */ /* 0x000fe20000000800 */
[----:B------:R0:W-:Y:S01]  /*11820*/  LDGSTS.E.BYPASS.LTC128B.128 [R17+0xac00], desc[UR48][R4.64], !P2 ;  /* 0x0ac0000004117fae */ /* 0x0001e2000d101d70 */
[----:B------:R-:W-:Y:S01]  /*11830*/  IMAD.MOV.U32 R13, RZ, RZ, R6 ;  /* 0x000000ffff0d7224 */ /* 0x000fe200078e0006 */
[----:B0-----:R-:W-:-:S07]  /*11840*/  MOV R5, R14 ;  /* 0x0000000e00057202 */ /* 0x001fce0000000f00 */
[----:B------:R-:W-:Y:S05]  /*11850*/  WARPSYNC.COLLECTIVE R15, `(.L_x_7438) ;  /* 0x000000000f087348 */ /* 0x000fea0003c00000 */
[----:B------:R0:W1:Y:S02]  /*11860*/  SHFL.IDX P6, R14, R13, R12, R11 ;  /* 0x0000000c0d0e7389 */ /* 0x00006400000c000b */
[----:B01----:R-:W-:Y:S01]  /*11870*/  ENDCOLLECTIVE ;  /* 0x000000000000791b */ /* 0x003fe20003800000 */
.L_x_7438:
[----:B------:R-:W-:Y:S02]  /*11880*/  IMAD.MOV.U32 R13, RZ, RZ, R7 ;  /* 0x000000ffff0d7224 */ /* 0x000fe400078e0007 */
[----:B------:R-:W-:Y:S02]  /*11890*/  IMAD.MOV.U32 R12, RZ, RZ, 0x3 ;  /* 0x00000003ff0c7424 */ /* 0x000fe400078e00ff */
[----:B------:R-:W-:-:S07]  /*118a0*/  IMAD.MOV.U32 R4, RZ, RZ, R14 ;  /* 0x000000ffff047224 */ /* 0x000fce00078e000e */
[----:B------:R-:W-:Y:S05]  /*118b0*/  WARPSYNC.COLLECTIVE R15, `(.L_x_7439) ;  /* 0x000000000f087348 */ /* 0x000fea0003c00000 */
[----:B------:R0:W1:Y:S02]  /*118c0*/  SHFL.IDX P6, R14, R13, R12, R11 ;  /* 0x0000000c0d0e7389 */ /* 0x00006400000c000b */
[----:B01----:R-:W-:Y:S01]  /*118d0*/  ENDCOLLECTIVE ;  /* 0x000000000000791b */ /* 0x003fe20003800000 */
.L_x_7439:
[----:B------:R-:W-:-:S05]  /*118e0*/  IADD3 R4, P1, R30, R4, RZ ;  /* 0x000000041e047210 */ /* 0x000fca0007f3e0ff */
[----:B------:R-:W-:-:S05]  /*118f0*/  IMAD.X R5, RZ, RZ, R5, P1 ;  /* 0x000000ffff057224 */ /* 0x000fca00008e0605 */
        /* <DEDUP_REMOVED lines=9> */
.L_x_7440:
[----:B------:R-:W-:Y:S02]  /*11990*/  IMAD.MOV.U32 R13, RZ, RZ, R7 ;  /* 0x000000ffff0d7224 */ /* 0x000fe400078e0007 */
[----:B------:R-:W-:Y:S02]  /*119a0*/  IMAD.MOV.U32 R12, RZ, RZ, 0x4 ;  /* 0x00000004ff0c7424 */ /* 0x000fe400078e00ff */
[----:B------:R-:W-:-:S07]  /*119b0*/  IMAD.MOV.U32 R4, RZ, RZ, R14 ;  /* 0x000000ffff047224 */ /* 0x000fce00078e000e */
[----:B------:R-:W-:Y:S05]  /*119c0*/  WARPSYNC.COLLECTIVE R15, `(.L_x_7441) ;  /* 0x000000000f087348 */ /* 0x000fea0003c00000 */
[----:B------:R0:W1:Y:S02]  /*119d0*/  SHFL.IDX P6, R14, R13, R12, R11 ;  /* 0x0000000c0d0e7389 */ /* 0x00006400000c000b */
[----:B01----:R-:W-:Y:S01]  /*119e0*/  ENDCOLLECTIVE ;  /* 0x000000000000791b */ /* 0x003fe20003800000 */
.L_x_7441:
[----:B------:R-:W-:-:S04]  /*119f0*/  IADD3 R4, P1, R30, R4, RZ ;  /* 0x000000041e047210 */ /* 0x000fc80007f3e0ff */
[----:B------:R-:W-:-:S05]  /*11a00*/  IADD3.X R5, RZ, R5, RZ, P1, !PT ;  /* 0x00000005ff057210 */ /* 0x000fca0000ffe4ff */
        /* <DEDUP_REMOVED lines=9> */
.L_x_7442:
[----:B------:R-:W-:Y:S02]  /*11aa0*/  IMAD.MOV.U32 R13, RZ, RZ, R7 ;  /* 0x000000ffff0d7224 */ /* 0x000fe400078e0007 */
[----:B------:R-:W-:Y:S02]  /*11ab0*/  IMAD.MOV.U32 R12, RZ, RZ, 0x5 ;  /* 0x00000005ff0c7424 */ /* 0x000fe400078e00ff */
[----:B------:R-:W-:-:S07]  /*11ac0*/  IMAD.MOV.U32 R4, RZ, RZ, R14 ;  /* 0x000000ffff047224 */ /* 0x000fce00078e000e */
[----:B------:R-:W-:Y:S05]  /*11ad0*/  WARPSYNC.COLLECTIVE R15, `(.L_x_7443) ;  /* 0x000000000f087348 */ /* 0x000fea0003c00000 */
[----:B------:R0:W1:Y:S02]  /*11ae0*/  SHFL.IDX P6, R14, R13, R12, R11 ;  /* 0x0000000c0d0e7389 */ /* 0x00006400000c000b */
[----:B01----:R-:W-:Y:S01]  /*11af0*/  ENDCOLLECTIVE ;  /* 0x000000000000791b */ /* 0x003fe20003800000 */
.L_x_7443:
[----:B------:R-:W-:-:S05]  /*11b00*/  IADD3 R4, P1, R30, R4, RZ ;  /* 0x000000041e047210 */ /* 0x000fca0007f3e0ff */
[----:B------:R-:W-:-:S05]  /*11b10*/  IMAD.X R5, RZ, RZ, R5, P1 ;  /* 0x000000ffff057224 */ /* 0x000fca00008e0605 */
        /* <DEDUP_REMOVED lines=9> */
.L_x_7444:
[----:B------:R-:W-:Y:S02]  /*11bb0*/  IMAD.MOV.U32 R13, RZ, RZ, R7 ;  /* 0x000000ffff0d7224 */ /* 0x000fe400078e0007 */
[----:B------:R-:W-:Y:S02]  /*11bc0*/  IMAD.MOV.U32 R12, RZ, RZ, 0x6 ;  /* 0x00000006ff0c7424 */ /* 0x000fe400078e00ff */
[----:B------:R-:W-:-:S07]  /*11bd0*/  IMAD.MOV.U32 R4, RZ, RZ, R14 ;  /* 0x000000ffff047224 */ /* 0x000fce00078e000e */
[----:B------:R-:W-:Y:S05]  /*11be0*/  WARPSYNC.COLLECTIVE R15, `(.L_x_7445) ;  /* 0x000000000f087348 */ /* 0x000fea0003c00000 */
[----:B------:R0:W1:Y:S02]  /*11bf0*/  SHFL.IDX P6, R14, R13, R12, R11 ;  /* 0x0000000c0d0e7389 */ /* 0x00006400000c000b */
[----:B01----:R-:W-:Y:S01]  /*11c00*/  ENDCOLLECTIVE ;  /* 0x000000000000791b */ /* 0x003fe20003800000 */
.L_x_7445:
        /* <DEDUP_REMOVED lines=11> */
.L_x_7446:
[----:B------:R-:W-:Y:S01]  /*11cc0*/  MOV R13, R7 ;  /* 0x00000007000d7202 */ /* 0x000fe20000000f00 */
[----:B------:R-:W-:Y:S02]  /*11cd0*/  IMAD.MOV.U32 R12, RZ, RZ, 0x7 ;  /* 0x00000007ff0c7424 */ /* 0x000fe400078e00ff */
[----:B------:R-:W-:-:S07]  /*11ce0*/  IMAD.MOV.U32 R4, RZ, RZ, R14 ;  /* 0x000000ffff047224 */ /* 0x000fce00078e000e */
[----:B------:R-:W-:Y:S05]  /*11cf0*/  WARPSYNC.COLLECTIVE R15, `(.L_x_7447) ;  /* 0x000000000f087348 */ /* 0x000fea0003c00000 */
[----:B------:R0:W1:Y:S02]  /*11d00*/  SHFL.IDX P6, R14, R13, R12, R11 ;  /* 0x0000000c0d0e7389 */ /* 0x00006400000c000b */
[----:B01----:R-:W-:Y:S01]  /*11d10*/  ENDCOLLECTIVE ;  /* 0x000000000000791b */ /* 0x003fe20003800000 */
.L_x_7447:
[----:B------:R-:W-:Y:S01]  /*11d20*/  IMAD.MOV.U32 R13, RZ, RZ, R6 ;  /* 0x000000ffff0d7224 */ /* 0x000fe200078e0006 */
[----:B------:R-:W-:-:S05]  /*11d30*/  IADD3 R6, P1, R30, R4, RZ ;  /* 0x000000041e067210 */ /* 0x000fca0007f3e0ff */
[----:B------:R-:W-:Y:S02]  /*11d40*/  IMAD.X R7, RZ, RZ, R27, P1 ;  /* 0x000000ffff077224 */ /* 0x000fe400008e061b */
[----:B------:R-:W-:-:S03]  /*11d50*/  IMAD.MOV.U32 R5, RZ, RZ, R14 ;  /* 0x000000ffff057224 */ /* 0x000fc600078e000e */
[----:B------:R-:W-:Y:S01]  /*11d60*/  @!PT LDS RZ, [RZ] ;  /* 0x00000000fffff984 */ /* 0x000fe20000000800 */
[----:B------:R-:W-:Y:S01]  /*11d70*/  @!PT LDS RZ, [RZ] ;  /* 0x00000000fffff984 */ /* 0x000fe20000000800 */
[----:B------:R-:W-:Y:S01]  /*11d80*/  @!PT LDS RZ, [RZ] ;  /* 0x00000000fffff984 */ /* 0x000fe20000000800 */
[----:B------:R0:W-:Y:S04]  /*11d90*/  LDGSTS.E.BYPASS.LTC128B.128 [R17+0xd400], desc[UR48][R6.64], !P2 ;  /* 0x0d40000006117fae */ /* 0x0001e8000d101d70 */
[----:B0-----:R-:W-:Y:S05]  /*11da0*/  WARPSYNC.COLLECTIVE R15, `(.L_x_7448) ;  /* 0x000000000f087348 */ /* 0x001fea0003c00000 */
[----:B------:R1:W2:Y:S02]  /*11db0*/  SHFL.IDX P6, R14, R13, R12, R11 ;  /* 0x0000000c0d0e7389 */ /* 0x0002a400000c000b */
[----:B012---:R-:W-:Y:S01]  /*11dc0*/  ENDCOLLECTIVE ;  /* 0x000000000000791b */ /* 0x007fe20003800000 */
.L_x_7448:
[----:B------:R-:W-:Y:S02]  /*11dd0*/  IMAD.MOV.U32 R13, RZ, RZ, R19 ;  /* 0x000000ffff0d7224 */ /* 0x000fe400078e0013 */
[----:B------:R-:W-:Y:S02]  /*11de0*/  IMAD.MOV.U32 R12, RZ, RZ, RZ ;  /* 0x000000ffff0c7224 */ /* 0x000fe400078e00ff */
[----:B------:R-:W-:-:S05]  /*11df0*/  IMAD.MOV.U32 R11, RZ, RZ, R14 ;  /* 0x000000ffff0b7224 */ /* 0x000fca00078e000e */
[----:B------:R-:W-:Y:S02]  /*11e00*/  IADD3 R4, P1, R30, R11, RZ ;  /* 0x0000000b1e047210 */ /* 0x000fe40007f3e0ff */
[----:B------:R-:W-:-:S03]  /*11e10*/  MOV R11, 0x181f ;  /* 0x0000181f000b7802 */ /* 0x000fc60000000f00 */
[----:B------:R-:W-:-:S08]  /*11e20*/  IMAD.X R5, RZ, RZ, R5, P1 ;  /* 0x000000ffff057224 */ /* 0x000fd000008e0605 */
[----:B------:R-:W-:Y:S05]  /*11e30*/  WARPSYNC.COLLECTIVE R15, `(.L_x_7449) ;  /* 0x000000000f087348 */ /* 0x000fea0003c00000 */
[----:B------:R0:W1:Y:S02]  /*11e40*/  SHFL.IDX P6, R14, R13, R12, R11 ;  /* 0x0000000c0d0e7389 */ /* 0x00006400000c000b */
[----:B01----:R-:W-:Y:S01]  /*11e50*/  ENDCOLLECTIVE ;  /* 0x000000000000791b */ /* 0x003fe20003800000 */
.L_x_7449:
        /* <DEDUP_REMOVED lines=9> */
.L_x_7450:
[----:B------:R-:W-:Y:S02]  /*11ef0*/  IMAD.MOV.U32 R13, RZ, RZ, R19 ;  /* 0x000000ffff0d7224 */ /* 0x000fe400078e0013 */
[----:B------:R-:W-:Y:S02]  /*11f00*/  IMAD.MOV.U32 R12, RZ, RZ, 0x1 ;  /* 0x00000001ff0c7424 */ /* 0x000fe400078e00ff */
[----:B------:R-:W-:-:S07]  /*11f10*/  IMAD.MOV.U32 R7, RZ, RZ, R14 ;  /* 0x000000ffff077224 */ /* 0x000fce00078e000e */
[----:B------:R-:W-:Y:S05]  /*11f20*/  WARPSYNC.COLLECTIVE R15, `(.L_x_7451) ;  /* 0x000000000f087348 */ /* 0x000fea0003c00000 */
[----:B------:R0:W1:Y:S02]  /*11f30*/  SHFL.IDX P6, R14, R13, R12, R11 ;  /* 0x0000000c0d0e7389 */ /* 0x00006400000c000b */
[----:B01----:R-:W-:Y:S01]  /*11f40*/  ENDCOLLECTIVE ;  /* 0x000000000000791b */ /* 0x003fe20003800000 */
.L_x_7451:
        /* <DEDUP_REMOVED lines=11> */
.L_x_7452:
[----:B------:R-:W-:Y:S05]  /*12000*/  BRA `(.L_x_7453) ;  /* 0xffffffb400807947 */ /* 0x000fea000383ffff */
.L_x_7334:
[----:B--2---:R2:W3:Y:S02]  /*12010*/  SYNCS.PHASECHK.TRANS64.TRYWAIT P1, [R3+URZ+0x22840], R26 ;  /* 0x0228401a030075a7 */ /* 0x0044e4000802017f */
[----:B---3--:R-:W-:Y:S05]  /*12020*/  @!P1 NANOSLEEP.SYNCS 0x989680 ;  /* 0x009896800000995d */ /* 0x008fea0003900000 */
[----:B------:R-:W3:Y:S02]  /*12030*/  @!P1 SYNCS.PHASECHK.TRANS64 P1, [R3+URZ+0x22840], R26 ;  /* 0x0228401a030095a7 */ /* 0x000ee4000802007f */
[----:B---3--:R-:W-:Y:S05]  /*12040*/  @!P1 BRA `(.L_x_7334) ;  /* 0xfffffffc00f09947 */ /* 0x008fea000383ffff */
[----:B------:R-:W-:Y:S05]  /*12050*/  BRA `(.L_x_7454) ;  /* 0xffffffb400c07947 */ /* 0x000fea000383ffff */
.L_x_7335:
[----:B------:R-:W-:Y:S01]  /*12060*/  BSSY B0, `(.L_x_7455) ;  /* 0x0000008000007945 */ /* 0x000fe20003800000 */
[----:B------:R-:W-:Y:S01]  /*12070*/  MOV R13, R7 ;  /* 0x00000007000d7202 */ /* 0x000fe20000000f00 */
[----:B------:R-:W-:Y:S02]  /*12080*/  IMAD.MOV.U32 R12, RZ, RZ, RZ ;  /* 0x000000ffff0c7224 */ /* 0x000fe400078e00ff */
[----:B------:R-:W-:Y:S02]  /*12090*/  IMAD.MOV.U32 R11, RZ, RZ, 0x181f ;  /* 0x0000181fff0b7424 */ /* 0x000fe400078e00ff */
[----:B------:R-:W-:-:S07]  /*120a0*/  IMAD.MOV.U32 R15, RZ, RZ, -0x1 ;  /* 0xffffffffff0f7424 */ /* 0x000fce00078e00ff */
[----:B012---:R-:W-:Y:S05]  /*120b0*/  WARPSYNC.COLLECTIVE R15, `(.L_x_7456) ;  /* 0x000000000f087348 */ /* 0x007fea0003c00000 */
[----:B------:R3:W4:Y:S02]  /*120c0*/  SHFL.IDX P6, R14, R13, R12, R11 ;  /* 0x0000000c0d0e7389 */ /* 0x00072400000c000b */
[----:B01234-:R-:W-:Y:S01]  /*120d0*/  ENDCOLLECTIVE ;  /* 0x000000000000791b */ /* 0x01ffe20003800000 */
.L_x_7456:
[----:B------:R-:W-:Y:S05]  /*120e0*/  BSYNC B0 ;  /* 0x0000000000007941 */ /* 0x000fea0003800000 */
.L_x_7455:
        /* <DEDUP_REMOVED lines=9> */
.L_x_7457:
[----:B------:R-:W-:Y:S02]  /*12180*/  VIADD R8, R8, UR42 ;  /* 0x0000002a08087c36 */ /* 0x000fe40008000000 */
[----:B------:R-:W-:Y:S02]  /*12190*/  IMAD.MOV.U32 R13, RZ, RZ, R7 ;  /* 0x000000ffff0d7224 */ /* 0x000fe400078e0007 */
[----:B------:R-:W-:Y:S01]  /*121a0*/  IMAD.MOV.U32 R12, RZ, RZ, 0x1 ;  /* 0x00000001ff0c7424 */ /* 0x000fe200078e00ff */
[----:B------:R-:W-:-:S13]  /*121b0*/  IADD3 R4, P1, R30, R14, RZ ;  /* 0x0000000e1e047210 */ /* 0x000fda0007f3e0ff */
[----:B------:R-:W-:Y:S05]  /*121c0*/  WARPSYNC.COLLECTIVE R15, `(.L_x_7458) ;  /* 0x000000000f087348 */ /* 0x000fea0003c00000 */
[----:B------:R0:W1:Y:S02]  /*121d0*/  SHFL.IDX P6, R14, R13, R12, R11 ;  /* 0x0000000c0d0e7389 */ /* 0x00006400000c000b */
[----:B01----:R-:W-:Y:S01]  /*121e0*/  ENDCOLLECTIVE ;  /* 0x000000000000791b */ /* 0x003fe20003800000 */
.L_x_7458:
[----:B------:R-:W-:-:S05]  /*121f0*/  IADD3.X R5, RZ, R5, RZ, P1, !PT ;  /* 0x00000005ff057210 */ /* 0x000fca0000ffe4ff */
        /* <DEDUP_REMOVED lines=9> */
.L_x_7459:
[----:B------:R-:W-:Y:S02]  /*12290*/  IMAD.MOV.U32 R13, RZ, RZ, R7 ;  /* 0x000000ffff0d7224 */ /* 0x000fe400078e0007 */
[----:B------:R-:W-:Y:S01]  /*122a0*/  IMAD.MOV.U32 R12, RZ, RZ, 0x2 ;  /* 0x00000002ff0c7424 */ /* 0x000fe200078e00ff */
[----:B------:R-:W-:-:S13]  /*122b0*/  IADD3 R4, P1, R30, R14, RZ ;  /* 0x0000000e1e047210 */ /* 0x000fda0007f3e0ff */
[----:B------:R-:W-:Y:S05]  /*122c0*/  WARPSYNC.COLLECTIVE R15, `(.L_x_7460) ;  /* 0x000000000f087348 */ /* 0x000fea0003c00000 */
[----:B------:R0:W1:Y:S02]  /*122d0*/  SHFL.IDX P6, R14, R13, R12, R11 ;  /* 0x0000000c0d0e7389 */ /* 0x00006400000c000b */
[----:B01----:R-:W-:Y:S01]  /*122e0*/  ENDCOLLECTIVE ;  /* 0x000000000000791b */ /* 0x003fe20003800000 */
.L_x_7460:
[----:B------:R-:W-:-:S05]  /*122f0*/  IMAD.X R5, RZ, RZ, R17, P1 ;  /* 0x000000ffff057224 */ /* 0x000fca00008e0611 */
[----:B------:R-:W-:Y:S01]  /*12300*/  @!PT LDS RZ, [RZ] ;  /* 0x00000000fffff984 */ /* 0x000fe20000000800 */
[----:B------:R-:W-:Y:S01]  /*12310*/  @!PT LDS RZ, [RZ] ;  /* 0x00000000fffff984 */ /* 0x000fe20000000800 */
[----:B------:R-:W-:Y:S01]  /*12320*/  @!PT LDS RZ, [RZ] ;  /* 0x00000000fffff984 */ /* 0x000fe20000000800 */
[----:B------:R0:W-:Y:S01]  /*12330*/  LDGSTS.E.BYPASS.LTC128B.128 [R8+0x18c00], desc[UR48][R4.64], !P2 ;  /* 0x18c0000004087fae */ /* 0x0001e2000d101d70 */
[----:B------:R-:W-:Y:S01]  /*12340*/  IMAD.MOV.U32 R13, RZ, RZ, R6 ;  /* 0x000000ffff0d7224 */ /* 0x000fe200078e0006 */
[----:B------:R-:W-:-:S07]  /*12350*/  MOV R16, R14 ;  /* 0x0000000e00107202 */ /* 0x000fce0000000f00 */
[----:B0-----:R-:W-:Y:S05]  /*12360*/  WARPSYNC.COLLECTIVE R15, `(.L_x_7461) ;  /* 0x000000000f087348 */ /* 0x001fea0003c00000 */
[----:B------:R1:W2:Y:S02]  /*12370*/  SHFL.IDX P6, R14, R13, R12, R11 ;  /* 0x0000000c0d0e7389 */ /* 0x0002a400000c000b */
[----:B012---:R-:W-:Y:S01]  /*12380*/  ENDCOLLECTIVE ;  /* 0x000000000000791b */ /* 0x007fe20003800000 */
.L_x_7461:
[----:B------:R-:W-:Y:S02]  /*12390*/  IMAD.MOV.U32 R13, RZ, RZ, R7 ;  /* 0x000000ffff0d7224 */ /* 0x000fe400078e0007 */
[----:B------:R-:W-:Y:S02]  /*123a0*/  IMAD.MOV.U32 R12, RZ, RZ, 0x3 ;  /* 0x00000003ff0c7424 */ /* 0x000fe400078e00ff */
[----:B------:R-:W-:-:S07]  /*123b0*/  IMAD.MOV.U32 R19, RZ, RZ, R14 ;  /* 0x000000ffff137224 */ /* 0x000fce00078e000e */
[----:B------:R-:W-:Y:S05]  /*123c0*/  WARPSYNC.COLLECTIVE R15, `(.L_x_7462) ;  /* 0x000000000f087348 */ /* 0x000fea0003c00000 */
[----:B------:R0:W1:Y:S02]  /*123d0*/  SHFL.IDX P6, R14, R13, R12, R11 ;  /* 0x0000000c0d0e7389 */ /* 0x00006400000c000b */
[----:B01----:R-:W-:Y:S01]  /*123e0*/  ENDCOLLECTIVE ;  /* 0x000000000000791b */ /* 0x003fe20003800000 */
.L_x_7462:
        /* <DEDUP_REMOVED lines=11> */
.L_x_7463:
[----:B------:R-:W-:Y:S01]  /*124a0*/  MOV R13, R7 ;  /* 0x00000007000d7202 */ /* 0x000fe20000000f00 */
[----:B------:R-:W-:Y:S01]  /*124b0*/  IMAD.MOV.U32 R12, RZ, RZ, 0x4 ;  /* 0x00000004ff0c7424 */ /* 0x000fe200078e00ff */
[----:B------:R-:W-:-:S13]  /*124c0*/  IADD3 R4, P1, R30, R14, RZ ;  /* 0x0000000e1e047210 */ /* 0x000fda0007f3e0ff */
[----:B------:R-:W-:Y:S05]  /*124d0*/  WARPSYNC.COLLECTIVE R15, `(.L_x_7464) ;  /* 0x000000000f087348 */ /* 0x000fea0003c00000 */
[----:B------:R0:W1:Y:S02]  /*124e0*/  SHFL.IDX P6, R14, R13, R12, R11 ;  /* 0x0000000c0d0e7389 */ /* 0x00006400000c000b */
[----:B01----:R-:W-:Y:S01]  /*124f0*/  ENDCOLLECTIVE ;  /* 0x000000000000791b */ /* 0x003fe20003800000 */
.L_x_7464:
        /* <DEDUP_REMOVED lines=10> */
.L_x_7465:
[----:B------:R-:W-:Y:S02]  /*125a0*/  IMAD.MOV.U32 R13, RZ, RZ, R7 ;  /* 0x000000ffff0d7224 */ /* 0x000fe400078e0007 */
[----:B------:R-:W-:Y:S02]  /*125b0*/  IMAD.MOV.U32 R12, RZ, RZ, 0x5 ;  /* 0x00000005ff0c7424 */ /* 0x000fe400078e00ff */
[----:B------:R-:W-:-:S07]  /*125c0*/  IMAD.MOV.U32 R19, RZ, RZ, R14 ;  /* 0x000000ffff137224 */ /* 0x000fce00078e000e */
[----:B------:R-:W-:Y:S05]  /*125d0*/  WARPSYNC.COLLECTIVE R15, `(.L_x_7466) ;  /* 0x000000000f087348 */ /* 0x000fea0003c00000 */
[----:B------:R0:W1:Y:S02]  /*125e0*/  SHFL.IDX P6, R14, R13, R12, R11 ;  /* 0x0000000c0d0e7389 */ /* 0x00006400000c000b */
[----:B01----:R-:W-:Y:S01]  /*125f0*/  ENDCOLLECTIVE ;  /* 0x000000000000791b */ /* 0x003fe20003800000 */
.L_x_7466:
[----:B------:R-:W-:-:S05]  /*12600*/  IADD3 R4, P1, R30, R19, RZ ;  /* 0x000000131e047210 */ /* 0x000fca0007f3e0ff */
[----:B------:R-:W-:-:S05]  /*12610*/  IMAD.X R5, RZ, RZ, R16, P1 ;  /* 0x000000ffff057224 */ /* 0x000fca00008e0610 */
[----:B------:R-:W-:Y:S01]  /*12620*/  @!PT LDS RZ, [RZ] ;  /* 0x00000000fffff984 */ /* 0x000fe20000000800 */
[----:B------:R-:W-:Y:S01]  /*12630*/  @!PT LDS RZ, [RZ] ;  /* 0x00000000fffff984 */ /* 0x000fe20000000800 */
[----:B------:R-:W-:Y:S01]  /*12640*/  @!PT LDS RZ, [RZ] ;  /* 0x00000000fffff984 */ /* 0x000fe20000000800 */
[----:B------:R0:W-:Y:S01]  /*12650*/  LDGSTS.E.BYPASS.LTC128B.128 [R8+0x1a400], desc[UR48][R4.64], !P2 ;  /* 0x1a40000004087fae */ /* 0x0001e2000d101d70 */
[----:B------:R-:W-:Y:S01]  /*12660*/  MOV R13, R6 ;  /* 0x00000006000d7202 */ /* 0x000fe20000000f00 */
[----:B------:R-:W-:-:S07]  /*12670*/  IMAD.MOV.U32 R18, RZ, RZ, R14 ;  /* 0x000000ffff127224 */ /* 0x000fce00078e000e */
[----:B0-----:R-:W-:Y:S05]  /*12680*/  WARPSYNC.COLLECTIVE R15, `(.L_x_7467) ;  /* 0x000000000f087348 */ /* 0x001fea0003c00000 */
[----:B------:R1:W2:Y:S02]  /*12690*/  SHFL.IDX P6, R14, R13, R12, R11 ;  /* 0x0000000c0d0e7389 */ /* 0x0002a400000c000b */
[----:B012---:R-:W-:Y:S01]  /*126a0*/  ENDCOLLECTIVE ;  /* 0x000000000000791b */ /* 0x007fe20003800000 */
.L_x_7467:
        /* <DEDUP_REMOVED lines=8> */
.L_x_7468:
        /* <DEDUP_REMOVED lines=9> */
.L_x_7469:
[----:B------:R-:W-:Y:S01]  /*127c0*/  IMAD.MOV.U32 R13, RZ, RZ, R7 ;  /* 0x000000ffff0d7224 */ /* 0x000fe200078e0007 */
[----:B------:R-:W-:Y:S01]  /*127d0*/  MOV R12, 0x7 ;  /* 0x00000007000c7802 */ /* 0x000fe20000000f00 */
[----:B------:R-:W-:-:S07]  /*127e0*/  IMAD.MOV.U32 R19, RZ, RZ, R14 ;  /* 0x000000ffff137224 */ /* 0x000fce00078e000e */
[----:B------:R-:W-:Y:S05]  /*127f0*/  WARPSYNC.COLLECTIVE R15, `(.L_x_7470) ;  /* 0x000000000f087348 */ /* 0x000fea0003c00000 */
[----:B------:R0:W1:Y:S02]  /*12800*/  SHFL.IDX P6, R14, R13, R12, R11 ;  /* 0x0000000c0d0e7389 */ /* 0x00006400000c000b */
[----:B01----:R-:W-:Y:S01]  /*12810*/  ENDCOLLECTIVE ;  /* 0x000000000000791b */ /* 0x003fe20003800000 */
.L_x_7470:
        /* <DEDUP_REMOVED lines=11> */
.L_x_7471:
[----:B------:R-:W-:Y:S02]  /*128d0*/  IMAD.MOV.U32 R13, RZ, RZ, R10 ;  /* 0x000000ffff0d7224 */ /* 0x000fe400078e000a */
[----:B------:R-:W-:Y:S02]  /*128e0*/  IMAD.MOV.U32 R12, RZ, RZ, RZ ;  /* 0x000000ffff0c7224 */ /* 0x000fe400078e00ff */
[----:B------:R-:W-:-:S05]  /*128f0*/  IMAD.MOV.U32 R11, RZ, RZ, R14 ;  /* 0x000000ffff0b7224 */ /* 0x000fca00078e000e */
[----:B------:R-:W-:Y:S01]  /*12900*/  IADD3 R4, P1, R30, R11, RZ ;  /* 0x0000000b1e047210 */ /* 0x000fe20007f3e0ff */
[----:B------:R-:W-:-:S04]  /*12910*/  IMAD.MOV.U32 R11, RZ, RZ, 0x181f ;  /* 0x0000181fff0b7424 */ /* 0x000fc800078e00ff */
[----:B------:R-:W-:-:S08]  /*12920*/  IMAD.X R5, RZ, RZ, R16, P1 ;  /* 0x000000ffff057224 */ /* 0x000fd000008e0610 */
[----:B------:R-:W-:Y:S05]  /*12930*/  WARPSYNC.COLLECTIVE R15, `(.L_x_7472) ;  /* 0x000000000f087348 */ /* 0x000fea0003c00000 */
[----:B------:R0:W1:Y:S02]  /*12940*/  SHFL.IDX P6, R14, R13, R12, R11 ;  /* 0x0000000c0d0e7389 */ /* 0x00006400000c000b */
[----:B01----:R-:W-:Y:S01]  /*12950*/  ENDCOLLECTIVE ;  /* 0x000000000000791b */ /* 0x003fe20003800000 */
.L_x_7472:
        /* <DEDUP_REMOVED lines=9> */
.L_x_7473:
[----:B------:R-:W-:Y:S02]  /*129f0*/  IMAD.MOV.U32 R13, RZ, RZ, R10 ;  /* 0x000000ffff0d7224 */ /* 0x000fe400078e000a */
[----:B------:R-:W-:Y:S02]  /*12a00*/  IMAD.MOV.U32 R12, RZ, RZ, 0x1 ;  /* 0x00000001ff0c7424 */ /* 0x000fe400078e00ff */
[----:B------:R-:W-:-:S07]  /*12a10*/  IMAD.MOV.U32 R7, RZ, RZ, R14 ;  /* 0x000000ffff077224 */ /* 0x000fce00078e000e */
[----:B------:R-:W-:Y:S05]  /*12a20*/  WARPSYNC.COLLECTIVE R15, `(.L_x_7474) ;  /* 0x000000000f087348 */ /* 0x000fea0003c00000 */
[----:B------:R0:W1:Y:S02]  /*12a30*/  SHFL.IDX P6, R14, R13, R12, R11 ;  /* 0x0000000c0d0e7389 */ /* 0x00006400000c000b */
[----:B01----:R-:W-:Y:S01]  /*12a40*/  ENDCOLLECTIVE ;  /* 0x000000000000791b */ /* 0x003fe20003800000 */
.L_x_7474:
        /* <DEDUP_REMOVED lines=11> */
.L_x_7475:
[----:B------:R-:W-:Y:S05]  /*12b00*/  BRA `(.L_x_7476) ;  /* 0xffffffb000647947 */ /* 0x000fea000383ffff */
.L_x_7338:
[----:B0-----:R0:W1:Y:S02]  /*12b10*/  SYNCS.PHASECHK.TRANS64.TRYWAIT P2, [R6+URZ+0x22870], R3 ;  /* 0x02287003060075a7 */ /* 0x001064000804017f */
[----:B-1----:R-:W-:Y:S05]  /*12b20*/  @!P2 NANOSLEEP.SYNCS 0x989680 ;  /* 0x009896800000a95d */ /* 0x002fea0003900000 */
[----:B------:R-:W1:Y:S02]  /*12b30*/  @!P2 SYNCS.PHASECHK.TRANS64 P2, [R6+URZ+0x22870], R3 ;  /* 0x022870030600a5a7 */ /* 0x000e64000804007f */
[----:B-1----:R-:W-:Y:S05]  /*12b40*/  @!P2 BRA `(.L_x_7338) ;  /* 0xfffffffc00f0a947 */ /* 0x002fea000383ffff */
[----:B------:R-:W-:Y:S05]  /*12b50*/  BRA `(.L_x_7477) ;  /* 0xffffffb000bc7947 */ /* 0x000fea000383ffff */
.L_x_7340:
[----:B0-----:R0:W1:Y:S02]  /*12b60*/  SYNCS.PHASECHK.TRANS64.TRYWAIT P2, [R6+URZ+0x22860], R3 ;  /* 0x02286003060075a7 */ /* 0x001064000804017f */
[----:B-1----:R-:W-:Y:S05]  /*12b70*/  @!P2 NANOSLEEP.SYNCS 0x989680 ;  /* 0x009896800000a95d */ /* 0x002fea0003900000 */
[----:B------:R-:W1:Y:S02]  /*12b80*/  @!P2 SYNCS.PHASECHK.TRANS64 P2, [R6+URZ+0x22860], R3 ;  /* 0x022860030600a5a7 */ /* 0x000e64000804007f */
[----:B-1----:R-:W-:Y:S05]  /*12b90*/  @!P2 BRA `(.L_x_7340) ;  /* 0xfffffffc00f0a947 */ /* 0x002fea000383ffff */
[----:B------:R-:W-:Y:S05]  /*12ba0*/  BRA `(.L_x_7478) ;  /* 0xffffffb000cc7947 */ /* 0x000fea000383ffff */
.L_x_7347:
[----:B0-----:R0:W2:Y:S02]  /*12bb0*/  SYNCS.PHASECHK.TRANS64.TRYWAIT P0, [R16+URZ+0x22870], R3 ;  /* 0x02287003100075a7 */ /* 0x0010a4000800017f */
[----:B--2---:R-:W-:Y:S05]  /*12bc0*/  @!P0 NANOSLEEP.SYNCS 0x989680 ;  /* 0x009896800000895d */ /* 0x004fea0003900000 */
[----:B------:R-:W2:Y:S02]  /*12bd0*/  @!P0 SYNCS.PHASECHK.TRANS64 P0, [R16+URZ+0x22870], R3 ;  /* 0x02287003100085a7 */ /* 0x000ea4000800007f */
[----:B--2---:R-:W-:Y:S05]  /*12be0*/  @!P0 BRA `(.L_x_7347) ;  /* 0xfffffffc00f08947 */ /* 0x004fea000383ffff */
[----:B------:R-:W-:Y:S05]  /*12bf0*/  BRA `(.L_x_7479) ;  /* 0xffffffb800707947 */ /* 0x000fea000383ffff */
.L_x_7349:
[----:B0-----:R0:W2:Y:S02]  /*12c00*/  SYNCS.PHASECHK.TRANS64.TRYWAIT P0, [R16+URZ+0x22860], R5 ;  /* 0x02286005100075a7 */ /* 0x0010a4000800017f */
[----:B--2---:R-:W-:Y:S05]  /*12c10*/  @!P0 NANOSLEEP.SYNCS 0x989680 ;  /* 0x009896800000895d */ /* 0x004fea0003900000 */
[----:B------:R-:W2:Y:S02]  /*12c20*/  @!P0 SYNCS.PHASECHK.TRANS64 P0, [R16+URZ+0x22860], R5 ;  /* 0x02286005100085a7 */ /* 0x000ea4000800007f */
[----:B--2---:R-:W-:Y:S05]  /*12c30*/  @!P0 BRA `(.L_x_7349) ;  /* 0xfffffffc00f08947 */ /* 0x004fea000383ffff */
[----:B------:R-:W-:Y:S05]  /*12c40*/  BRA `(.L_x_7480) ;  /* 0xffffffb800907947 */ /* 0x000fea000383ffff */
.L_x_7352:
[----:B0-----:R0:W3:Y:S02]  /*12c50*/  SYNCS.PHASECHK.TRANS64.TRYWAIT P0, [R6+URZ+0x22820], R3 ;  /* 0x02282003060075a7 */ /* 0x0010e4000800017f */
[----:B---3--:R-:W-:Y:S05]  /*12c60*/  @!P0 NANOSLEEP.SYNCS 0x989680 ;  /* 0x009896800000895d */ /* 0x008fea0003900000 */
[----:B------:R-:W3:Y:S02]  /*12c70*/  @!P0 SYNCS.PHASECHK.TRANS64 P0, [R6+URZ+0x22820], R3 ;  /* 0x02282003060085a7 */ /* 0x000ee4000800007f */
[----:B---3--:R-:W-:Y:S05]  /*12c80*/  @!P0 BRA `(.L_x_7352) ;  /* 0xfffffffc00f08947 */ /* 0x008fea000383ffff */
[----:B------:R-:W-:Y:S05]  /*12c90*/  BRA `(.L_x_7481) ;  /* 0xffffffc000147947 */ /* 0x000fea000383ffff */
.L_x_7354:
[----:B0-----:R0:W3:Y:S02]  /*12ca0*/  SYNCS.PHASECHK.TRANS64.TRYWAIT P1, [R5+URZ+0x22840], R4 ;  /* 0x02284004050075a7 */ /* 0x0010e4000802017f */
[----:B---3--:R-:W-:Y:S05]  /*12cb0*/  @!P1 NANOSLEEP.SYNCS 0x989680 ;  /* 0x009896800000995d */ /* 0x008fea0003900000 */
[----:B------:R-:W3:Y:S02]  /*12cc0*/  @!P1 SYNCS.PHASECHK.TRANS64 P1, [R5+URZ+0x22840], R4 ;  /* 0x02284004050095a7 */ /* 0x000ee4000802007f */
[----:B---3--:R-:W-:Y:S05]  /*12cd0*/  @!P1 BRA `(.L_x_7354) ;  /* 0xfffffffc00f09947 */ /* 0x008fea000383ffff */
[----:B------:R-:W-:Y:S05]  /*12ce0*/  BRA `(.L_x_7482) ;  /* 0xffffffc000507947 */ /* 0x000fea000383ffff */
.L_x_7356:
[----:B---3--:R3:W4:Y:S02]  /*12cf0*/  SYNCS.PHASECHK.TRANS64.TRYWAIT P1, [R3+URZ+0x22840], R0 ;  /* 0x02284000030075a7 */ /* 0x008724000802017f */
[----:B----4-:R-:W-:Y:S05]  /*12d00*/  @!P1 NANOSLEEP.SYNCS 0x989680 ;  /* 0x009896800000995d */ /* 0x010fea0003900000 */
[----:B------:R-:W4:Y:S02]  /*12d10*/  @!P1 SYNCS.PHASECHK.TRANS64 P1, [R3+URZ+0x22840], R0 ;  /* 0x02284000030095a7 */ /* 0x000f24000802007f */
[----:B----4-:R-:W-:Y:S05]  /*12d20*/  @!P1 BRA `(.L_x_7356) ;  /* 0xfffffffc00f09947 */ /* 0x010fea000383ffff */
[----:B------:R-:W-:Y:S05]  /*12d30*/  BRA `(.L_x_7483) ;  /* 0xffffffc0005c7947 */ /* 0x000fea000383ffff */
.L_x_7358:
[----:B----4-:R4:W0:Y:S02]  /*12d40*/  SYNCS.PHASECHK.TRANS64.TRYWAIT P1, [R5+URZ+0x22860], R4 ;  /* 0x02286004050075a7 */ /* 0x010824000802017f */
[----:B0-----:R-:W-:Y:S05]  /*12d50*/  @!P1 NANOSLEEP.SYNCS 0x989680 ;  /* 0x009896800000995d */ /* 0x001fea0003900000 */
[----:B------:R-:W0:Y:S02]  /*12d60*/  @!P1 SYNCS.PHASECHK.TRANS64 P1, [R5+URZ+0x22860], R4 ;  /* 0x02286004050095a7 */ /* 0x000e24000802007f */
[----:B0-----:R-:W-:Y:S05]  /*12d70*/  @!P1 BRA `(.L_x_7358) ;  /* 0xfffffffc00f09947 */ /* 0x001fea000383ffff */
[----:B------:R-:W-:Y:S05]  /*12d80*/  BRA `(.L_x_7484) ;  /* 0xffffffc000587947 */ /* 0x000fea000383ffff */
.L_x_7360:
[----:B------:R0:W0:Y:S02]  /*12d90*/  SYNCS.PHASECHK.TRANS64.TRYWAIT P1, [R3+URZ+0x22860], R0 ;  /* 0x02286000030075a7 */ /* 0x000024000802017f */
[----:B0-----:R-:W-:Y:S05]  /*12da0*/  @!P1 NANOSLEEP.SYNCS 0x989680 ;  /* 0x009896800000995d */ /* 0x001fea0003900000 */
[----:B------:R-:W0:Y:S02]  /*12db0*/  @!P1 SYNCS.PHASECHK.TRANS64 P1, [R3+URZ+0x22860], R0 ;  /* 0x02286000030095a7 */ /* 0x000e24000802007f */
[----:B0-----:R-:W-:Y:S05]  /*12dc0*/  @!P1 BRA `(.L_x_7360) ;  /* 0xfffffffc00f09947 */ /* 0x001fea000383ffff */
[----:B------:R-:W-:Y:S05]  /*12dd0*/  BRA `(.L_x_7485) ;  /* 0xffffffc000547947 */ /* 0x000fea000383ffff */
.L_x_7362:
[----:B------:R0:W0:Y:S02]  /*12de0*/  SYNCS.PHASECHK.TRANS64.TRYWAIT P1, [R5+URZ+0x22880], R4 ;  /* 0x02288004050075a7 */ /* 0x000024000802017f */
[----:B0-----:R-:W-:Y:S05]  /*12df0*/  @!P1 NANOSLEEP.SYNCS 0x989680 ;  /* 0x009896800000995d */ /* 0x001fea0003900000 */
[----:B------:R-:W0:Y:S02]  /*12e00*/  @!P1 SYNCS.PHASECHK.TRANS64 P1, [R5+URZ+0x22880], R4 ;  /* 0x02288004050095a7 */ /* 0x000e24000802007f */
[----:B0-----:R-:W-:Y:S05]  /*12e10*/  @!P1 BRA `(.L_x_7362) ;  /* 0xfffffffc00f09947 */ /* 0x001fea000383ffff */
[----:B------:R-:W-:Y:S05]  /*12e20*/  BRA `(.L_x_7486) ;  /* 0xffffffc000507947 */ /* 0x000fea000383ffff */
.L_x_7487:
        /* <DEDUP_REMOVED lines=13> */
.L_x_16284:


//--------------------- .text._ZN7cutlass13device_kernelIN5flash11enable_sm90INS1_16FlashAttnFwdSm90INS1_25CollectiveMainloopFwdSm90ILi2EN4cute5tupleIJNS5_1CILi1EEES8_S8_EEENS6_IJNS7_ILi128EEENS7_ILi160EEESA_EEELi128ENS_12float_e4m3_tEfNS_4arch4Sm90ELb0ELb0ELb0ELb1ELb1ELb0ELb0ELb1ELb1ELb1ELb1ELb0EEENS1_21CollectiveEpilogueFwdINS6_IJSA_SA_SB_EEES9_NS_10bfloat16_tESF_Li256ELb1ELb1ELb1ELb1EEENS1_36VarlenDynamicPersistentTileSchedulerILi128ELi160ELi256ELi128ELb1ELb1ELb1ELb0ELb1ELb1EEEEEEEEEvNT_6ParamsE --------------------------
	.section	.text._ZN7cutlass13device_kernelIN5flash11enable_sm90INS1_16FlashAttnFwdSm90INS1_25CollectiveMainloopFwdSm90ILi2EN4cute5tupleIJNS5_1CILi1EEES8_S8_EEENS6_IJNS7_ILi128EEENS7_ILi160EEESA_EEELi128ENS_12float_e4m3_tEfNS_4arch4Sm90ELb0ELb0ELb0ELb1ELb1ELb0ELb0ELb1ELb1ELb1ELb1ELb0EEENS1_21CollectiveEpilogueFwdINS6_IJSA_SA_SB_EEES9_NS_10bfloat16_tESF_Li256ELb1ELb1ELb1ELb1EEENS1_36VarlenDynamicPersistentTileSchedulerILi128ELi160ELi256ELi128ELb1ELb1ELb1ELb0ELb1ELb1EEEEEEEEEvNT_6ParamsE,"ax",@progbits
	.align	128
.text._ZN7cutlass13device_kernelIN5flash11enable_sm90INS1_16FlashAttnFwdSm90INS1_25CollectiveMainloopFwdSm90ILi2EN4cute5tupleIJNS5_1CILi1EEES8_S8_EEENS6_IJNS7_ILi128EEENS7_ILi160EEESA_EEELi128ENS_12float_e4m3_tEfNS_4arch4Sm90ELb0ELb0ELb0ELb1ELb1ELb0ELb0ELb1ELb1ELb1ELb1ELb0EEENS1_21CollectiveEpilogueFwdINS6_IJSA_SA_SB_EEES9_NS_10bfloat16_tESF_Li256ELb1ELb1ELb1ELb1EEENS1_36VarlenDynamicPersistentTileSchedulerILi128ELi160ELi256ELi128ELb1ELb1ELb1ELb0ELb1ELb1EEEEEEEEEvNT_6ParamsE:
        .type           _ZN7cutlass13device_kernelIN5flash11enable_sm90INS1_16FlashAttnFwdSm90INS1_25CollectiveMainloopFwdSm90ILi2EN4cute5tupleIJNS5_1CILi1EEES8_S8_EEENS6_IJNS7_ILi128EEENS7_ILi160EEESA_EEELi128ENS_12float_e4m3_tEfNS_4arch4Sm90ELb0ELb0ELb0ELb1ELb1ELb0ELb0ELb1ELb1ELb1ELb1ELb0EEENS1_21CollectiveEpilogueFwdINS6_IJSA_SA_SB_EEES9_NS_10bfloat16_tESF_Li256ELb1ELb1ELb1ELb1EEENS1_36VarlenDynamicPersistentTileSchedulerILi128ELi160ELi256ELi128ELb1ELb1ELb1ELb0ELb1ELb1EEEEEEEEEvNT_6ParamsE,@function
        .size           _ZN7cutlass13device_kernelIN5flash11enable_sm90INS1_16FlashAttnFwdSm90INS1_25CollectiveMainloopFwdSm90ILi2EN4cute5tupleIJNS5_1CILi1EEES8_S8_EEENS6_IJNS7_ILi128EEENS7_ILi160EEESA_EEELi128ENS_12float_e4m3_tEfNS_4arch4Sm90ELb0ELb0ELb0ELb1ELb1ELb0ELb0ELb1ELb1ELb1ELb1ELb0EEENS1_21CollectiveEpilogueFwdINS6_IJSA_SA_SB_EEES9_NS_10bfloat16_tESF_Li256ELb1ELb1ELb1ELb1EEENS1_36VarlenDynamicPersistentTileSchedulerILi128ELi160ELi256ELi128ELb1ELb1ELb1ELb0ELb1ELb1EEEEEEEEEvNT_6ParamsE,(.L_x_16285 - _ZN7cutlass13device_kernelIN5flash11enable_sm90INS1_16FlashAttnFwdSm90INS1_25CollectiveMainloopFwdSm90ILi2EN4cute5tupleIJNS5_1CILi1EEES8_S8_EEENS6_IJNS7_ILi128EEENS7_ILi160EEESA_EEELi128ENS_12float_e4m3_tEfNS_4arch4Sm90ELb0ELb0ELb0ELb1ELb1ELb0ELb0ELb1ELb1ELb1ELb1ELb0EEENS1_21CollectiveEpilogueFwdINS6_IJSA_SA_SB_EEES9_NS_10bfloat16_tESF_Li256ELb1ELb1ELb1ELb1EEENS1_36VarlenDynamicPersistentTileSchedulerILi128ELi160ELi256ELi128ELb1ELb1ELb1ELb0ELb1ELb1EEEEEEEEEvNT_6ParamsE)
        .other          _ZN7cutlass13device_kernelIN5flash11enable_sm90INS1_16FlashAttnFwdSm90INS1_25CollectiveMainloopFwdSm90ILi2EN4cute5tupleIJNS5_1CILi1EEES8_S8_EEENS6_IJNS7_ILi128EEENS7_ILi160EEESA_EEELi128ENS_12float_e4m3_tEfNS_4arch4Sm90ELb0ELb0ELb0ELb1ELb1ELb0ELb0ELb1ELb1ELb1ELb1ELb0EEENS1_21CollectiveEpilogueFwdINS6_IJSA_SA_SB_EEES9_NS_10bfloat16_tESF_Li256ELb1ELb1ELb1ELb1EEENS1_36VarlenDynamicPersistentTileSchedulerILi128ELi160ELi256ELi128ELb1ELb1ELb1ELb0ELb1ELb1EEEEEEEEEvNT_6ParamsE,@"STO_CUDA_ENTRY STV_DEFAULT"
_ZN7cutlass13device_kernelIN5flash11enable_sm90INS1_16FlashAttnFwdSm90INS1_25CollectiveMainloopFwdSm90ILi2EN4cute5tupleIJNS5_1CILi1EEES8_S8_EEENS6_IJNS7_ILi128EEENS7_ILi160EEESA_EEELi128ENS_12float_e4m3_tEfNS_4arch4Sm90ELb0ELb0ELb0ELb1ELb1ELb0ELb0ELb1ELb1ELb1ELb1ELb0EEENS1_21CollectiveEpilogueFwdINS6_IJSA_SA_SB_EEES9_NS_10bfloat16_tESF_Li256ELb1ELb1ELb1ELb1EEENS1_36VarlenDynamicPersistentTileSchedulerILi128ELi160ELi256ELi128ELb1ELb1ELb1ELb0ELb1ELb1EEEEEEEEEvNT_6ParamsE:
        /* <DEDUP_REMOVED lines=45> */
.L_x_7488:
        /* <DEDUP_REMOVED lines=22> */
.L_x_7489:
        /* <DEDUP_REMOVED lines=18> */
.L_x_7490:
        /* <DEDUP_REMOVED lines=22> */
.L_x_7491:
        /* <DEDUP_REMOVED lines=24> */
.L_x_7492:
        /* <DEDUP_REMOVED lines=8> */
.L_x_7494:
        /* <DEDUP_REMOVED lines=25> */
[----:B------:R-:W-:Y:S02]  /*0a40*/  UMOV UR46, URZ ;  /* 0x0000003f002e7c82 */ /* 0x000fe40008000000 */
[CC--:B------:R-:W-:Y:S02]  /*0a50*/  LEA.HI R2, R0.reuse, R223.reuse, RZ, 0x7 ;  /* 0x000000df00027211 */ /* 0x0c0fe400078f38ff */
[----:B------:R-:W-:-:S02]  /*0a60*/  LEA.HI R3, R0, R223, RZ, 0x4 ;  /* 0x000000df00037211 */ /* 0x000fc400078f20ff */
[----:B------:R-:W-:Y:S02]  /*0a70*/  LOP3.LUT R4, R2, 0xffffff80, RZ, 0xc0, !PT ;  /* 0xffffff8002047812 */ /* 0x000fe400078ec0ff */
[----:B------:R-:W-:Y:S02]  /*0a80*/  SHF.R.S32.HI R6, RZ, 0x4, R3 ;  /* 0x00000004ff067819 */ /* 0x000fe40000011403 */
[----:B------:R-:W-:Y:S01]  /*0a90*/  SHF.R.S32.HI R217, RZ, 0x7, R2 ;  /* 0x00000007ffd97819 */ /* 0x000fe20000011402 */
[----:B------:R-:W-:Y:S01]  /*0aa0*/  IMAD.IADD R201, R223, 0x1, -R4 ;  /* 0x00000001dfc97824 */ /* 0x000fe200078e0a04 */
[----:B------:R-:W-:Y:S02]  /*0ab0*/  LEA.HI R4, R0, R223, RZ, 0x5 ;  /* 0x000000df00047211 */ /* 0x000fe400078f28ff */
[----:B------:R-:W-:Y:S02]  /*0ac0*/  LEA.HI R2, R2, R217, RZ, 0x1 ;  /* 0x000000d902027211 */ /* 0x000fe400078f08ff */
[----:B------:R-:W-:Y:S01]  /*0ad0*/  SHF.R.S32.HI R8, RZ, 0x1f, R201 ;  /* 0x0000001fff087819 */ /* 0x000fe200000114c9 */
[----:B------:R-:W-:Y:S01]  /*0ae0*/  IMAD.SHL.U32 R5, R4, 0x20, RZ ;  /* 0x0000002004057824 */ /* 0x000fe200078e00ff */
[----:B------:R-:W-:-:S02]  /*0af0*/  LOP3.LUT R4, R3, 0x3fffff0, RZ, 0xc0, !PT ;  /* 0x03fffff003047812 */ /* 0x000fc400078ec0ff */
[----:B------:R-:W-:Y:S02]  /*0b00*/  LEA.HI R3, R3, R6, RZ, 0x1 ;  /* 0x0000000603037211 */ /* 0x000fe400078f08ff */
[----:B------:R-:W-:Y:S01]  /*0b10*/  LOP3.LUT R5, R5, 0xfffffc00, RZ, 0xc0, !PT ;  /* 0xfffffc0005057812 */ /* 0x000fe200078ec0ff */
[----:B------:R-:W-:Y:S01]  /*0b20*/  IMAD.IADD R4, R223, 0x1, -R4 ;  /* 0x00000001df047824 */ /* 0x000fe200078e0a04 */
[----:B------:R-:W-:Y:S02]  /*0b30*/  LOP3.LUT R3, R3, 0x1ffffffe, RZ, 0xc0, !PT ;  /* 0x1ffffffe03037812 */ /* 0x000fe400078ec0ff */
[----:B------:R-:W-:Y:S01]  /*0b40*/  LEA.HI R7, R8, R201, RZ, 0x2 ;  /* 0x000000c908077211 */ /* 0x000fe200078f10ff */
[----:B------:R-:W-:Y:S01]  /*0b50*/  IMAD R4, R4, 0x40, R5 ;  /* 0x0000004004047824 */ /* 0x000fe200078e0205 */
[----:B------:R-:W-:Y:S01]  /*0b60*/  LEA.HI R5, R0, R223, RZ, 0x2 ;  /* 0x000000df00057211 */ /* 0x000fe200078f10ff */
[----:B------:R-:W-:Y:S01]  /*0b70*/  IMAD.IADD R3, R6, 0x1, -R3 ;  /* 0x0000000106037824 */ /* 0x000fe200078e0a03 */
[----:B------:R-:W-:-:S02]  /*0b80*/  SHF.R.S32.HI R9, RZ, 0x2, R7 ;  /* 0x00000002ff097819 */ /* 0x000fc40000011407 */
[----:B------:R-:W-:Y:S01]  /*0b90*/  LOP3.LUT R6, R5, 0xfffffffc, RZ, 0xc0, !PT ;  /* 0xfffffffc05067812 */ /* 0x000fe200078ec0ff */
[----:B------:R-:W-:Y:S01]  /*0ba0*/  IMAD R220, R3, 0x8, R4 ;  /* 0x0000000803dc7824 */ /* 0x000fe200078e0204 */
[----:B------:R-:W-:Y:S02]  /*0bb0*/  SHF.R.S32.HI R10, RZ, 0x1f, R7 ;  /* 0x0000001fff0a7819 */ /* 0x000fe40000011407 */
[----:B------:R-:W-:Y:S01]  /*0bc0*/  LEA.HI R0, R0, R223, RZ, 0x3 ;  /* 0x000000df00007211 */ /* 0x000fe200078f18ff */
[----:B------:R-:W-:Y:S01]  /*0bd0*/  IMAD.IADD R6, R223, 0x1, -R6 ;  /* 0x00000001df067824 */ /* 0x000fe200078e0a06 */
[----:B------:R-:W-:Y:S02]  /*0be0*/  LEA.HI R10, R10, R9, RZ, 0x3 ;  /* 0x000000090a0a7211 */ /* 0x000fe400078f18ff */
[----:B------:R-:W-:Y:S02]  /*0bf0*/  LOP3.LUT R4, R2, 0x3fffffe, RZ, 0xc0, !PT ;  /* 0x03fffffe02047812 */ /* 0x000fe400078ec0ff */
[----:B------:R-:W-:-:S02]  /*0c00*/  LEA.HI R3, R6, R6, RZ, 0x1 ;  /* 0x0000000606037211 */ /* 0x000fc400078f08ff */
[----:B------:R-:W-:Y:S01]  /*0c10*/  LOP3.LUT R2, R0, 0xfffffff8, RZ, 0xc0, !PT ;  /* 0xfffffff800027812 */ /* 0x000fe200078ec0ff */
[----:B------:R-:W-:Y:S01]  /*0c20*/  IMAD.IADD R4, R217, 0x1, -R4 ;  /* 0x00000001d9047824 */ /* 0x000fe200078e0a04 */
[----:B------:R-:W-:Y:S02]  /*0c30*/  LOP3.LUT R3, R3, 0x1ffffffe, RZ, 0xc0, !PT ;  /* 0x1ffffffe03037812 */ /* 0x000fe400078ec0ff */
[----:B------:R-:W-:Y:S01]  /*0c40*/  LOP3.LUT R10, R10, 0xfffffff8, RZ, 0xc0, !PT ;  /* 0xfffffff80a0a7812 */ /* 0x000fe200078ec0ff */
[----:B------:R-:W-:Y:S01]  /*0c50*/  IMAD.IADD R17, R223, 0x1, -R2 ;  /* 0x00000001df117824 */ /* 0x000fe200078e0a02 */
[----:B------:R-:W-:Y:S01]  /*0c60*/  LEA.HI R8, R8, R201, RZ, 0x5 ;  /* 0x000000c908087211 */ /* 0x000fe200078f28ff */
[----:B------:R-:W-:Y:S01]  /*0c70*/  IMAD.IADD R3, R6, 0x1, -R3 ;  /* 0x0000000106037824 */ /* 0x000fe200078e0a03 */
[----:B------:R-:W-:Y:S01]  /*0c80*/  LOP3.LUT R6, R7, 0x7ffffffc, RZ, 0xc0, !PT ;  /* 0x7ffffffc07067812 */ /* 0x000fe200078ec0ff */
[----:B------:R-:W-:Y:S01]  /*0c90*/  IMAD.IADD R9, R9, 0x1, -R10 ;  /* 0x0000000109097824 */ /* 0x000fe200078e0a0a */
[----:B------:R-:W-:Y:S01]  /*0ca0*/  SHF.R.S32.HI R8, RZ, 0x5, R8 ;  /* 0x00000005ff087819 */ /* 0x000fe20000011408 */
[----:B------:R-:W-:Y:S01]  /*0cb0*/  IMAD.SHL.U32 R2, R17, 0x8, RZ ;  /* 0x0000000811027824 */ /* 0x000fe200078e00ff */
[----:B------:R-:W-:Y:S01]  /*0cc0*/  SHF.R.S32.HI R200, RZ, 0x3, R0 ;  /* 0x00000003ffc87819 */ /* 0x000fe20000011400 */
[----:B------:R-:W-:-:S02]  /*0cd0*/  IMAD.IADD R6, R201, 0x1, -R6 ;  /* 0x00000001c9067824 */ /* 0x000fc400078e0a06 */
[----:B------:R-:W-:Y:S01]  /*0ce0*/  IMAD R9, R8, 0x10, R9 ;  /* 0x0000001008097824 */ /* 0x000fe200078e0209 */
[----:B------:R-:W-:Y:S01]  /*0cf0*/  SHF.R.S32.HI R222, RZ, 0x1f, R2 ;  /* 0x0000001fffde7819 */ /* 0x000fe20000011402 */
[----:B------:R-:W-:Y:S02]  /*0d00*/  IMAD.SHL.U32 R199, R6, 0x2, RZ ;  /* 0x0000000206c77824 */ /* 0x000fe400078e00ff */
[----:B------:R-:W-:Y:S02]  /*0d10*/  VIADD R16, R2, 0x40 ;  /* 0x0000004002107836 */ /* 0x000fe40000000000 */
[C---:B------:R-:W-:Y:S02]  /*0d20*/  VIADD R198, R199.reuse, 0x8 ;  /* 0x00000008c7c67836 */ /* 0x040fe40000000000 */
        /* <DEDUP_REMOVED lines=30> */
[----:B------:R-:W-:Y:S01]  /*0f10*/  SHF.R.S32.HI R202, RZ, 0x1f, R18 ;  /* 0x0000001fffca7819 */ /* 0x000fe20000011412 */
[----:B------:R-:W-:-:S07]  /*0f20*/  IMAD R219, R3, 0x8, R218 ;  /* 0x0000000803db7824 */ /* 0x000fce00078e02da */
.L_x_7544:
[----:B0-2-4-:R-:W0:Y:S01]  /*0f30*/  LDC.64 R4, c[0x0][0xc88] ;  /* 0x00032200ff047b82 */ /* 0x015e220000000a00 */
[----:B------:R-:W-:Y:S01]  /*0f40*/  ULDC.64 UR14, c[0x0][0x998] ;  /* 0x00026600000e7ab9 */ /* 0x000fe20000000a00 */
[----:B------:R-:W-:Y:S01]  /*0f50*/  ULDC.64 UR12, c[0x0][0x990] ;  /* 0x00026400000c7ab9 */ /* 0x000fe20000000a00 */
[----:B------:R-:W-:Y:S01]  /*0f60*/  ULDC.64 UR8, c[0x0][0xa28] ;  /* 0x00028a0000087ab9 */ /* 0x000fe20000000a00 */
[----:B------:R-:W-:Y:S01]  /*0f70*/  ULDC.64 UR10, c[0x0][0xa20] ;  /* 0x00028800000a7ab9 */ /* 0x000fe20000000a00 */
[----:B------:R-:W-:Y:S01]  /*0f80*/  ULOP3.LUT UR39, UR5, 0xffff, URZ, 0xc0, !UPT ;  /* 0x0000ffff05277892 */ /* 0x000fe2000f8ec03f */
[----:B------:R-:W-:Y:S01]  /*0f90*/  ULDC UR4, c[0x0][0x424] ;  /* 0x0001090000047ab9 */ /* 0x000fe20000000800 */
[----:B------:R-:W-:Y:S01]  /*0fa0*/  ULDC UR7, c[0x0][0x2f0] ;  /* 0x0000bc0000077ab9 */ /* 0x000fe20000000800 */
[----:B0-----:R-:W-:-:S06]  /*0fb0*/  IMAD.WIDE R4, R31, 0x4, R4 ;  /* 0x000000041f047825 */ /* 0x001fcc00078e0204 */
[----:B------:R-:W2:Y:S01]  /*0fc0*/  LDG.E R4, desc[UR50][R4.64] ;  /* 0x0000003204047981 */ /* 0x000ea2000c1e1900 */
[----:B------:R-:W-:Y:S01]  /*0fd0*/  ISETP.NE.U32.AND P1, PT, RZ, UR14, PT ;  /* 0x0000000eff007c0c */ /* 0x000fe2000bf25070 */
[----:B------:R-:W-:Y:S01]  /*0fe0*/  UISETP.NE.U32.AND UP0, UPT, UR8, URZ, UPT ;  /* 0x0000003f0800728c */ /* 0x000fe2000bf05070 */
[----:B------:R-:W-:Y:S01]  /*0ff0*/  ISETP.NE.U32.AND P0, PT, RZ, UR12, PT ;  /* 0x0000000cff007c0c */ /* 0x000fe2000bf05070 */
[----:B------:R-:W-:Y:S01]  /*1000*/  UISETP.NE.U32.AND UP1, UPT, UR10, URZ, UPT ;  /* 0x0000003f0a00728c */ /* 0x000fe2000bf25070 */
[----:B------:R-:W-:Y:S01]  /*1010*/  ISETP.NE.AND.EX P1, PT, RZ, UR15, PT, P1 ;  /* 0x0000000fff007c0c */ /* 0x000fe2000bf25310 */
[----:B------:R-:W-:Y:S01]  /*1020*/  UISETP.NE.AND.EX UP0, UPT, UR9, URZ, UPT, UP0 ;  /* 0x0000003f0900728c */ /* 0x000fe2000bf05300 */
[----:B------:R-:W-:Y:S01]  /*1030*/  ISETP.NE.AND.EX P0, PT, RZ, UR13, PT, P0 ;  /* 0x0000000dff007c0c */ /* 0x000fe2000bf05300 */
[----:B------:R-:W-:-:S04]  /*1040*/  UISETP.NE.AND.EX UP1, UPT, UR11, URZ, UPT, UP1 ;  /* 0x0000003f0b00728c */ /* 0x000fc8000bf25310 */
[----:B------:R-:W-:Y:S02]  /*1050*/  PLOP3.LUT P4, PT, PT, PT, UP0, 0x80, 0x0 ;  /* 0x000000000000781c */ /* 0x000fe40003f8f008 */
[----:B------:R-:W-:-:S04]  /*1060*/  PLOP3.LUT P5, PT, PT, PT, UP1, 0x80, 0x0 ;  /* 0x000000000000781c */ /* 0x000fc80003faf018 */
[----:B------:R-:W0:Y:S08]  /*1070*/  @P1 LDC.64 R8, c[0x0][0x9b8] ;  /* 0x00026e00ff081b82 */ /* 0x000e300000000a00 */
[----:B-1-3--:R-:W1:Y:S08]  /*1080*/  @P0 LDC.64 R6, c[0x0][0x9a8] ;  /* 0x00026a00ff060b82 */ /* 0x00ae700000000a00 */
        /* <DEDUP_REMOVED lines=58> */
.L_x_7495:
        /* <DEDUP_REMOVED lines=52> */
.L_x_7496:
        /* <DEDUP_REMOVED lines=9> */
[----:B------:R-:W-:Y:S01]  /*1800*/  VIADDMNMX R3, R4, UR42, R3, PT ;  /* 0x0000002a04037c46 */ /* 0x000fe2000b800103 */
[----:B------:R-:W-:Y:S01]  /*1810*/  IMAD.MOV.U32 R15, RZ, RZ, RZ ;  /* 0x000000ffff0f7224 */ /* 0x000fe200078e00ff */
[----:B------:R-:W-:Y:S01]  /*1820*/  CS2R R8, SRZ ;  /* 0x0000000000087805 */ /* 0x000fe2000001ff00 */
[----:B------:R-:W-:Y:S01]  /*1830*/  IMAD.MOV.U32 R47, RZ, RZ, RZ ;  /* 0x000000ffff2f7224 */ /* 0x000fe200078e00ff */
[----:B------:R-:W-:-:S02]  /*1840*/  R2UR UR53, R3 ;  /* 0x00000000033572ca */ /* 0x000fc400000e0000 */
        /* <DEDUP_REMOVED lines=13> */
[----:B------:R-:W-:-:S02]  /*1920*/  CS2R R60, SRZ ;  /* 0x00000000003c7805 */ /* 0x000fc4000001ff00 */
[----:B------:R-:W-:Y:S01]  /*1930*/  CS2R R64, SRZ ;  /* 0x0000000000407805 */ /* 0x000fe2000001ff00 */
[----:B------:R-:W-:Y:S01]  /*1940*/  IMAD.MOV.U32 R55, RZ, RZ, RZ ;  /* 0x000000ffff377224 */ /* 0x000fe200078e00ff */
        /* <DEDUP_REMOVED lines=14> */
[----:B------:R-:W-:Y:S01]  /*1a30*/  IMAD.MOV.U32 R96, RZ, RZ, RZ ;  /* 0x000000ffff607224 */ /* 0x000fe200078e00ff */
[----:B------:R-:W-:Y:S02]  /*1a40*/  CS2R R86, SRZ ;  /* 0x0000000000567805 */ /* 0x000fe4000001ff00 */
[----:B------:R-:W-:Y:S01]  /*1a50*/  CS2R R82, SRZ ;  /* 0x0000000000527805 */ /* 0x000fe2000001ff00 */
[----:B------:R-:W-:Y:S06]  /*1a60*/  @!P1 BRA `(.L_x_7497) ;  /* 0x0000006400989947 */ /* 0x000fec0003800000 */
[----:B------:R-:W0:Y:S01]  /*1a70*/  SHFL.IDX PT, R0, R217, RZ, 0x1f ;  /* 0x00001fffd9007589 */ /* 0x000e2200000e0000 */
[----:B------:R-:W1:Y:S01]  /*1a80*/  S2UR UR52, SR_CgaCtaId ;  /* 0x00000000003479c3 */ /* 0x000e620000008800 */
[----:B------:R-:W-:Y:S01]  /*1a90*/  UMOV UR55, 0x400 ;  /* 0x0000040000377882 */ /* 0x000fe20000000000 */
[----:B0-----:R-:W-:Y:S01]  /*1aa0*/  R2UR UR44, R0 ;  /* 0x00000000002c72ca */ /* 0x001fe200000e0000 */
[----:B-1----:R-:W-:-:S04]  /*1ab0*/  ULEA UR55, UR52, UR55, 0x18 ;  /* 0x0000003734377291 */ /* 0x002fc8000f8ec03f */
[----:B------:R-:W-:-:S04]  /*1ac0*/  UIADD3 UR5, UR55, 0x14400, URZ ;  /* 0x0001440037057890 */ /* 0x000fc8000fffe03f */
[----:B------:R-:W-:-:S04]  /*1ad0*/  ULOP3.LUT UP0, URZ, UR5, 0x9f, URZ, 0xc0, !UPT ;  /* 0x0000009f053f7892 */ /* 0x000fc8000f80c03f */
[----:B------:R-:W-:Y:S02]  /*1ae0*/  ULEA.HI UR4, UR44, UR44, URZ, 0x1 ;  /* 0x0000002c2c047291 */ /* 0x000fe4000f8f083f */
[----:B------:R-:W-:Y:S02]  /*1af0*/  PLOP3.LUT P0, PT, PT, PT, UP0, 0x80, 0x0 ;  /* 0x000000000000781c */ /* 0x000fe40003f0f008 */
        /* <DEDUP_REMOVED lines=22> */
.L_x_7498:
        /* <DEDUP_REMOVED lines=9> */
.L_x_7641:
[----:B------:R-:W-:Y:S05]  /*1cf0*/  @!P0 BRA `(.L_x_7500) ;  /* 0x0000000000048947 */ /* 0x000fea0003800000 */
[----:B------:R-:W-:Y:S01]  /*1d00*/  BPT.TRAP 0x1 ;  /* 0x000000040000795c */ /* 0x000fe20000300000 */
.L_x_7500:
[----:B------:R-:W-:Y:S02]  /*1d10*/  IMAD.U32 R4, RZ, RZ, UR46 ;  /* 0x0000002eff047e24 */ /* 0x000fe4000f8e00ff */
[----:B0-----:R-:W-:-:S03]  /*1d20*/  IMAD.U32 R3, RZ, RZ, UR47 ;  /* 0x0000002fff037e24 */ /* 0x001fc6000f8e00ff */
[----:B------:R-:W-:Y:S02]  /*1d30*/  LEA R4, R4, UR55, 0x3 ;  /* 0x0000003704047c11 */ /* 0x000fe4000f8e18ff */
[----:B------:R-:W-:-:S04]  /*1d40*/  SHF.L.U32 R3, R3, 0x1f, RZ ;  /* 0x0000001f03037819 */ /* 0x000fc800000006ff */
[----:B------:R0:W1:Y:S01]  /*1d50*/  SYNCS.PHASECHK.TRANS64.TRYWAIT P1, [R4+URZ+0x22830], R3 ;  /* 0x02283003040075a7 */ /* 0x000062000802017f */
[----:B------:R-:W-:Y:S05]  /*1d60*/  @!P0 BRA `(.L_x_7501) ;  /* 0x0000000000048947 */ /* 0x000fea0003800000 */
[----:B------:R-:W-:Y:S01]  /*1d70*/  BPT.TRAP 0x1 ;  /* 0x000000040000795c */ /* 0x000fe20000300000 */
.L_x_7501:
[----:B-1----:R-:W-:Y:S05]  /*1d80*/  @P1 BRA `(.L_x_7502) ;  /* 0x0000000000081947 */ /* 0x002fea0003800000 */
[----:B------:R-:W1:Y:S02]  /*1d90*/  SYNCS.PHASECHK.TRANS64.TRYWAIT P1, [R4+URZ+0x22830], R3 ;  /* 0x02283003040075a7 */ /* 0x000e64000802017f */
[----:B-1----:R-:W-:Y:S05]  /*1da0*/  @!P1 BRA `(.L_x_7503) ;  /* 0x0000011000889947 */ /* 0x002fea0003800000 */
.L_x_7502:
[----:B------:R-:W-:Y:S01]  /*1db0*/  UIADD3 UR4, UR55, 0x18400, URZ ;  /* 0x0001840037047890 */ /* 0x000fe2000fffe03f */
[----:B------:R-:W-:-:S03]  /*1dc0*/  IMAD.MOV.U32 R25, RZ, RZ, RZ ;  /* 0x000000ffff197224 */ /* 0x000fc600078e00ff */
[----:B------:R-:W-:-:S04]  /*1dd0*/  USHF.R.U32.HI UR4, URZ, 0x4, UR4 ;  /* 0x000000043f047899 */ /* 0x000fc80008011604 */
[----:B------:R-:W-:-:S06]  /*1de0*/  ULOP3.LUT UR4, UR4, 0x3fff, URZ, 0xc0, !UPT ;  /* 0x00003fff04047892 */ /* 0x000fcc000f8ec03f */
[----:B------:R-:W-:Y:S01]  /*1df0*/  IMAD.U32 R0, RZ, RZ, UR4 ;  /* 0x00000004ff007e24 */ /* 0x000fe2000f8e00ff */
[----:B------:R-:W-:Y:S05]  /*1e00*/  WARPSYNC.ALL ;  /* 0x0000000000007948 */ /* 0x000fea0003800000 */
[----:B------:R-:W-:-:S04]  /*1e10*/  LOP3.LUT R0, R0, 0x10000, RZ, 0xfc, !PT ;  /* 0x0001000000007812 */ /* 0x000fc800078efcff */
[----:B------:R-:W-:Y:S01]  /*1e20*/  R2UR UR20, R0 ;  /* 0x00000000001472ca */ /* 0x000fe200000e0000 */
[----:B------:R-:W-:Y:S01]  /*1e30*/  ULOP3.LUT UR12, UR56, 0x10000, URZ, 0xfc, !UPT ;  /* 0x00010000380c7892 */ /* 0x000fe2000f8efc3f */
[----:B------:R-:W-:Y:S01]  /*1e40*/  WARPGROUP.ARRIVE ;  /* 0x00000000000079c5 */ /* 0x000fe20000000000 */
[----:B------:R-:W-:Y:S01]  /*1e50*/  UMOV UR17, 0x40000040 ;  /* 0x4000004000117882 */ /* 0x000fe20000000000 */
[----:B------:R-:W-:Y:S01]  /*1e60*/  UMOV UR19, 0x40000040 ;  /* 0x4000004000137882 */ /* 0x000fe20000000000 */
[----:B------:R-:W-:Y:S01]  /*1e70*/  UMOV UR7, 0x40000040 ;  /* 0x4000004000077882 */ /* 0x000fe20000000000 */
[----:B------:R-:W-:Y:S01]  /*1e80*/  UMOV UR11, 0x40000040 ;  /* 0x40000040000b7882 */ /* 0x000fe20000000000 */
[----:B------:R-:W-:Y:S01]  /*1e90*/  UMOV UR15, 0x40000040 ;  /* 0x40000040000f7882 */ /* 0x000fe20000000000 */
[----:B------:R-:W-:-:S05]  /*1ea0*/  UMOV UR16, UR12 ;  /* 0x0000000c00107c82 */ /* 0x000fca0008000000 */
[----:B------:R-:W-:-:S04]  /*1eb0*/  UIMAD UR20, UR46, 0x500, UR20 ;  /* 0x000005002e1478a4 */ /* 0x000fc8000f8e0214 */
[----:B------:R-:W-:Y:S02]  /*1ec0*/  UIADD3 UR4, UR20, 0x100, URZ ;  /* 0x0000010014047890 */ /* 0x000fe4000fffe03f */
[----:B------:R-:W-:Y:S02]  /*1ed0*/  UIADD3 UR5, UR20, 0x200, URZ ;  /* 0x0000020014057890 */ /* 0x000fe4000fffe03f */
[----:B------:R-:W-:Y:S01]  /*1ee0*/  UMOV UR18, UR20 ;  /* 0x0000001400127c82 */ /* 0x000fe20008000000 */
[----:B------:R-:W-:Y:S01]  /*1ef0*/  UIADD3 UR6, UR20, 0x300, URZ ;  /* 0x0000030014067890 */ /* 0x000fe2000fffe03f */
[----:B------:R-:W-:Y:S01]  /*1f00*/  QGMMA.64x32x32.F32.E4M3.E4M3 R92, gdesc[UR16], RZ, !UPT, gsb0 ;  /* 0x00600000105c79f3 */ /* 0x000fe2000c0008ff */
[----:B------:R-:W-:Y:S01]  /*1f10*/  UMOV UR18, UR4 ;  /* 0x0000000400127c82 */ /* 0x000fe20008000000 */
[----:B------:R-:W-:Y:S01]  /*1f20*/  UMOV UR19, 0x40000040 ;  /* 0x4000004000137882 */ /* 0x000fe20000000000 */
[----:B------:R-:W-:Y:S02]  /*1f30*/  UIADD3 UR4, UR20, 0x400, URZ ;  /* 0x0000040014047890 */ /* 0x000fe4000fffe03f */
[----:B------:R-:W-:-:S02]  /*1f40*/  UIADD3 UR8, UR20, 0x102, URZ ;  /* 0x0000010214087890 */ /* 0x000fc4000fffe03f */
[----:B------:R-:W-:Y:S02]  /*1f50*/  UIADD3 UR9, UR20, 0x202, URZ ;  /* 0x0000020214097890 */ /* 0x000fe4000fffe03f */
[----:B------:R-:W-:Y:S02]  /*1f60*/  UIADD3 UR10, UR20, 0x302, URZ ;  /* 0x00000302140a7890 */ /* 0x000fe4000fffe03f */
[----:B------:R-:W-:Y:S02]  /*1f70*/  UIADD3 UR13, UR20, 0x304, URZ ;  /* 0x00000304140d7890 */ /* 0x000fe4000fffe03f */
[----:B------:R-:W-:Y:S01]  /*1f80*/  UIADD3 UR14, UR20, 0x6, URZ ;  /* 0x00000006140e7890 */ /* 0x000fe2000fffe03f */
[----:B------:R-:W-:Y:S02]  /*1f90*/  WARPGROUP.DEPBAR.LE gsb0, 0x0 ;  /* 0x00008000000079c5 */ /* 0x000fe40000010000 */
[----:B------:R-:W-:-:S06]  /*1fa0*/  WARPGROUP.ARRIVE ;  /* 0x00000000000079c5 */ /* 0x000fcc0000000000 */
[----:B------:R-:W-:Y:S01]  /*1fb0*/  QGMMA.64x32x32.F32.E4M3.E4M3 R76, gdesc[UR16], RZ, !UPT, gsb0 ;  /* 0x00600000104c79f3 */ /* 0x000fe2000c0008ff */
[----:B------:R-:W-:Y:S01]  /*1fc0*/  UMOV UR18, UR5 ;  /* 0x0000000500127c82 */ /* 0x000fe20008000000 */
[----:B------:R-:W-:Y:S01]  /*1fd0*/  UMOV UR19, 0x40000040 ;  /* 0x4000004000137882 */ /* 0x000fe20000000000 */
[----:B------:R-:W-:Y:S01]  /*1fe0*/  UMOV UR5, 0x40000040 ;  /* 0x4000004000057882 */ /* 0x000fe20000000000 */
        /* <DEDUP_REMOVED lines=38> */
[----:B------:R-:W-:Y:S02]  /*2250*/  UIADD3 UR8, UR12, 0x4, URZ ;  /* 0x000000040c087890 */ /* 0x000fe4000fffe03f */
        /* <DEDUP_REMOVED lines=61> */
.L_x_7504:
[----:B------:R-:W-:Y:S01]  /*2630*/  IMAD.U32 R6, RZ, RZ, UR54 ;  /* 0x00000036ff067e24 */ /* 0x000fe2000f8e00ff */
[----:B------:R-:W-:Y:S01]  /*2640*/  P2R R7, PR, RZ, 0x1 ;  /* 0x00000001ff077803 */ /* 0x000fe20000000000 */
[----:B------:R-:W-:Y:S01]  /*2650*/  IMAD.U32 R8, RZ, RZ, UR53 ;  /* 0x00000035ff087e24 */ /* 0x000fe2000f8e00ff */
[----:B------:R-:W-:Y:S01]  /*2660*/  R2UR UR6, R4 ;  /* 0x00000000040672ca */ /* 0x000fe200000e0000 */
[----:B------:R-:W-:Y:S01]  /*2670*/  IMAD.U32 R10, RZ, RZ, UR43 ;  /* 0x0000002bff0a7e24 */ /* 0x000fe2000f8e00ff */
[----:B------:R-:W-:Y:S01]  /*2680*/  IADD3 R5, R6, 0xa0, -R199 ;  /* 0x000000a006057810 */ /* 0x000fe20007ffe8c7 */
[----:B------:R-:W-:-:S04]  /*2690*/  UIADD3 UR29, UR53, -0x2, URZ ;  /* 0xfffffffe351d7890 */ /* 0x000fc8000fffe03f */
[----:B------:R-:W-:Y:S01]  /*26a0*/  IMAD R5, R8, -0xa0, R5 ;  /* 0xffffff6008057824 */ /* 0x000fe200078e0205 */
[----:B------:R-:W-:-:S04]  /*26b0*/  UISETP.GE.AND UP0, UPT, UR29, UR42, UPT ;  /* 0x0000002a1d00728c */ /* 0x000fc8000bf06270 */
[C---:B------:R-:W-:Y:S01]  /*26c0*/  ISETP.GT.AND P6, PT, R5.reuse, RZ, PT ;  /* 0x000000ff0500720c */ /* 0x040fe20003fc4270 */
[----:B------:R-:W-:Y:S01]  /*26d0*/  UIADD3 UR6, UR6, 0x22840, URZ ;  /* 0x0002284006067890 */ /* 0x000fe2000fffe03f */
[C---:B------:R-:W-:Y:S02]  /*26e0*/  ISETP.GT.AND P5, PT, R5.reuse, 0x1, PT ;  /* 0x000000010500780c */ /* 0x040fe40003fa4270 */
[----:B------:R-:W-:Y:S01]  /*26f0*/  ISETP.GT.AND P4, PT, R5, 0x8, PT ;  /* 0x000000080500780c */ /* 0x000fe20003f84270 */
[----:B------:R-:W-:Y:S01]  /*2700*/  UPRMT UR6, UR52, 0x654, UR6 ;  /* 0x0000065434067896 */ /* 0x000fe20008000006 */
[----:B------:R-:W-:Y:S02]  /*2710*/  FSEL R92, R92, -INF , P6 ;  /* 0xff8000005c5c7808 */ /* 0x000fe40003000000 */
[----:B------:R-:W-:Y:S02]  /*2720*/  FSEL R93, R93, -INF , P5 ;  /* 0xff8000005d5d7808 */ /* 0x000fe40002800000 */
[----:B------:R-:W-:-:S02]  /*2730*/  ISETP.GT.AND P3, PT, R5, 0x9, PT ;  /* 0x000000090500780c */ /* 0x000fc40003f64270 */
[----:B------:R-:W-:Y:S02]  /*2740*/  FSEL R96, R96, -INF , P4 ;  /* 0xff80000060607808 */ /* 0x000fe40002000000 */
[----:B01----:R-:W-:Y:S01]  /*2750*/  FMNMX.FTZ R3, R92, R93, !PT ;  /* 0x0000005d5c037209 */ /* 0x003fe20007810000 */
[----:B------:R-:W-:Y:S01]  /*2760*/  SYNCS.ARRIVE.TRANS64.RED.A1T0 RZ, [UR6], RZ ;  /* 0x000000ffffff79a7 */ /* 0x000fe20008100406 */
        /* <DEDUP_REMOVED lines=140> */
[----:B------:R-:W-:Y:S02]  /*3030*/  FMNMX.FTZ R15, R94, R95, !PT ;  /* 0x0000005f5e0f7209 */ /* 0x000fe40007810000 */
[----:B------:R-:W-:-:S02]  /*3040*/  FMNMX.FTZ R6, R41, R6, !PT ;  /* 0x0000000629067209 */ /* 0x000fc40007810000 */
[----:B------:R-:W-:Y:S02]  /*3050*/  P2R R9, PR, RZ, 0x8 ;  /* 0x00000008ff097803 */ /* 0x000fe40000000000 */
[----:B------:R-:W-:Y:S01]  /*3060*/  P2R R11, PR, RZ, 0x4 ;  /* 0x00000004ff0b7803 */ /* 0x000fe20000000000 */
[----:B------:R-:W0:Y:S01]  /*3070*/  SHFL.BFLY PT, R3, R6, 0x2, 0x1f ;  /* 0x0c401f0006037f89 */ /* 0x000e2200000e0000 */
[C---:B------:R-:W-:Y:S02]  /*3080*/  ISETP.GT.AND P2, PT, R5.reuse, 0x78, PT ;  /* 0x000000780500780c */ /* 0x040fe40003f44270 */
[----:B------:R-:W-:Y:S02]  /*3090*/  P2R R12, PR, RZ, 0x2 ;  /* 0x00000002ff0c7803 */ /* 0x000fe40000000000 */
[----:B------:R-:W-:Y:S02]  /*30a0*/  ISETP.GT.AND P1, PT, R5, 0x79, PT ;  /* 0x000000790500780c */ /* 0x000fe40003f24270 */
[----:B------:R-:W-:-:S02]  /*30b0*/  FSEL R58, R58, -INF , P2 ;  /* 0xff8000003a3a7808 */ /* 0x000fc40001000000 */
[----:B------:R-:W-:Y:S02]  /*30c0*/  P2R R14, PR, RZ, 0x1 ;  /* 0x00000001ff0e7803 */ /* 0x000fe40000000000 */
[----:B------:R-:W-:Y:S02]  /*30d0*/  ISETP.GT.AND P0, PT, R5, 0x80, PT ;  /* 0x000000800500780c */ /* 0x000fe40003f04270 */
[----:B------:R-:W-:Y:S02]  /*30e0*/  FSEL R59, R59, -INF , P1 ;  /* 0xff8000003b3b7808 */ /* 0x000fe40000800000 */
[----:B------:R-:W-:Y:S02]  /*30f0*/  FSEL R30, R30, -INF , P0 ;  /* 0xff8000001e1e7808 */ /* 0x000fe40000000000 */
[----:B------:R-:W-:Y:S02]  /*3100*/  ISETP.NE.AND P0, PT, R14, RZ, PT ;  /* 0x000000ff0e00720c */ /* 0x000fe40003f05270 */
[----:B------:R-:W-:-:S02]  /*3110*/  ISETP.NE.AND P1, PT, R12, RZ, PT ;  /* 0x000000ff0c00720c */ /* 0x000fc40003f25270 */
[----:B------:R-:W-:Y:S02]  /*3120*/  FSEL R31, R31, -INF , P0 ;  /* 0xff8000001f1f7808 */ /* 0x000fe40000000000 */
[----:B------:R-:W-:Y:S02]  /*3130*/  ISETP.NE.AND P2, PT, R11, RZ, PT ;  /* 0x000000ff0b00720c */ /* 0x000fe40003f45270 */
[----:B0-----:R-:W-:Y:S02]  /*3140*/  FMNMX.FTZ R8, R6, R3, !PT ;  /* 0x0000000306087209 */ /* 0x001fe40007810000 */
[----:B------:R-:W-:Y:S02]  /*3150*/  FMNMX.FTZ R6, R98, R15, !PT ;  /* 0x0000000f62067209 */ /* 0x000fe40007810000 */
[----:B------:R-:W-:Y:S01]  /*3160*/  FSEL R35, R35, -INF , P2 ;  /* 0xff80000023237808 */ /* 0x000fe20001000000 */
[----:B------:R-:W0:Y:S01]  /*3170*/  SHFL.BFLY PT, R3, R8, 0x1, 0x1f ;  /* 0x0c201f0008037f89 */ /* 0x000e2200000e0000 */
[----:B------:R-:W-:-:S02]  /*3180*/  FMNMX.FTZ R15, R99, R6, !PT ;  /* 0x00000006630f7209 */ /* 0x000fc40007810000 */
[----:B------:R-:W-:Y:S02]  /*3190*/  FSEL R42, R42, -INF , P5 ;  /* 0xff8000002a2a7808 */ /* 0x000fe40002800000 */
[----:B------:R-:W-:Y:S02]  /*31a0*/  FMNMX.FTZ R6, R102, R15, !PT ;  /* 0x0000000f66067209 */ /* 0x000fe40007810000 */
[----:B------:R-:W-:Y:S02]  /*31b0*/  FSEL R43, R43, -INF , P6 ;  /* 0xff8000002b2b7808 */ /* 0x000fe40003000000 */
[----:B------:R-:W-:Y:S02]  /*31c0*/  FMNMX.FTZ R21, R103, R6, !PT ;  /* 0x0000000667157209 */ /* 0x000fe40007810000 */
[----:B------:R-:W-:Y:S02]  /*31d0*/  ISETP.NE.AND P0, PT, R7, RZ, PT ;  /* 0x000000ff0700720c */ /* 0x000fe40003f05270 */
[----:B------:R-:W-:-:S04]  /*31e0*/  FMNMX.FTZ R6, R106, R21, !PT ;  /* 0x000000156a067209 */ /* 0x000fc80007810000 */
[----:B------:R-:W-:-:S04]  /*31f0*/  FMNMX.FTZ R21, R107, R6, !PT ;  /* 0x000000066b157209 */ /* 0x000fc80007810000 */
[----:B------:R-:W-:Y:S02]  /*3200*/  FMNMX.FTZ R6, R78, R21, !PT ;  /* 0x000000154e067209 */ /* 0x000fe40007810000 */
[----:B0-----:R-:W-:Y:S02]  /*3210*/  FMNMX.FTZ R3, R8, R3, !PT ;  /* 0x0000000308037209 */ /* 0x001fe40007810000 */
[----:B------:R-:W-:Y:S02]  /*3220*/  FMNMX.FTZ R27, R79, R6, !PT ;  /* 0x000000064f1b7209 */ /* 0x000fe40007810000 */
[C---:B------:R-:W-:Y:S01]  /*3230*/  FSETP.NEU.FTZ.AND P3, PT, R3.reuse, -INF , PT ;  /* 0xff8000000300780b */ /* 0x040fe20003f7d000 */
[----:B------:R-:W-:-:S01]  /*3240*/  FFMA.FTZ R13, R3, R10, -8 ;  /* 0xc1000000030d7423 */ /* 0x000fc2000001000a */
        /* <DEDUP_REMOVED lines=13> */
[----:B------:R-:W-:-:S01]  /*3320*/  FFMA.FTZ R84, R68, UR43, -R13 ;  /* 0x0000002b44547c23 */ /* 0x000fc2000801080d */
[----:B------:R-:W-:Y:S01]  /*3330*/  FMNMX.FTZ R77, R91, R6, !PT ;  /* 0x000000065b4d7209 */ /* 0x000fe20007810000 */
[----:B------:R-:W-:-:S01]  /*3340*/  FFMA.FTZ R68, R69, UR43, -R13 ;  /* 0x0000002b45447c23 */ /* 0x000fc2000801080d */
[--C-:B------:R-:W-:Y:S01]  /*3350*/  FFMA.FTZ R76, R76, UR43, -R13.reuse ;  /* 0x0000002b4c4c7c23 */ /* 0x100fe2000801080d */
[----:B------:R-:W-:Y:S01]  /*3360*/  FSEL R38, R38, -INF , P3 ;  /* 0xff80000026267808 */ /* 0x000fe20001800000 */
[--C-:B------:R-:W-:Y:S01]  /*3370*/  FFMA.FTZ R8, R93, UR43, -R13.reuse ;  /* 0x0000002b5d087c23 */ /* 0x100fe2000801080d */
[----:B------:R-:W-:Y:S01]  /*3380*/  FMNMX.FTZ R6, R62, R77, !PT ;  /* 0x0000004d3e067209 */ /* 0x000fe20007810000 */
[----:B------:R-:W-:Y:S01]  /*3390*/  MUFU.EX2 R27, R85 ;  /* 0x00000055001b7308 */ /* 0x000fe20000000800 */
[----:B0-----:R-:W-:-:S01]  /*33a0*/  FFMA.FTZ R80, R65, UR43, -R13 ;  /* 0x0000002b41507c23 */ /* 0x001fc2000801080d */
        /* <DEDUP_REMOVED lines=43> */
[----:B------:R-:W-:Y:S01]  /*3660*/  MUFU.EX2 R81, R80 ;  /* 0x0000005000517308 */ /* 0x000fe20000000800 */
[----:B------:R-:W-:-:S01]  /*3670*/  FFMA.FTZ R13, R41, UR43, -R13 ;  /* 0x0000002b290d7c23 */ /* 0x000fc2000801080d */
[----:B------:R-:W-:-:S04]  /*3680*/  FMNMX.FTZ R6, R54, R65, !PT ;  /* 0x0000004136067209 */ /* 0x000fc80007810000 */
[----:B------:R-:W-:Y:S02]  /*3690*/  FMNMX.FTZ R85, R55, R6, !PT ;  /* 0x0000000637557209 */ /* 0x000fe40007810000 */
[----:B------:R-:W-:Y:S02]  /*36a0*/  MUFU.EX2 R5, R5 ;  /* 0x0000000500057308 */ /* 0x000fe40000000800 */
[----:B------:R-:W-:-:S04]  /*36b0*/  FMNMX.FTZ R6, R58, R85, !PT ;  /* 0x000000553a067209 */ /* 0x000fc80007810000 */
[----:B------:R-:W-:Y:S02]  /*36c0*/  FMNMX.FTZ R69, R59, R6, !PT ;  /* 0x000000063b457209 */ /* 0x000fe40007810000 */
[----:B------:R-:W-:Y:S02]  /*36d0*/  MUFU.EX2 R8, R8 ;  /* 0x0000000800087308 */ /* 0x000fe40000000800 */
[----:B------:R-:W-:Y:S02]  /*36e0*/  FMNMX.FTZ R6, R30, R69, !PT ;  /* 0x000000451e067209 */ /* 0x000fe40007810000 */
[----:B------:R-:W-:Y:S02]  /*36f0*/  FSEL R69, R34, -INF , P1 ;  /* 0xff80000022457808 */ /* 0x000fe40000800000 */
[----:B------:R-:W-:Y:S02]  /*3700*/  FMNMX.FTZ R6, R31, R6, !PT ;  /* 0x000000061f067209 */ /* 0x000fe40007810000 */
[----:B------:R-:W-:Y:S02]  /*3710*/  MUFU.EX2 R34, R88 ;  /* 0x0000005800227308 */ /* 0x000fe40000000800 */
[----:B------:R-:W-:-:S04]  /*3720*/  FMNMX.FTZ R6, R69, R6, !PT ;  /* 0x0000000645067209 */ /* 0x000fc80007810000 */
[----:B------:R-:W-:Y:S02]  /*3730*/  FMNMX.FTZ R85, R35, R6, !PT ;  /* 0x0000000623557209 */ /* 0x000fe40007810000 */
[----:B------:R-:W-:Y:S02]  /*3740*/  MUFU.EX2 R7, R7 ;  /* 0x0000000700077308 */ /* 0x000fe40000000800 */
[----:B------:R-:W-:-:S04]  /*3750*/  FMNMX.FTZ R85, R38, R85, !PT ;  /* 0x0000005526557209 */ /* 0x000fc80007810000 */
[----:B------:R-:W-:Y:S02]  /*3760*/  FMNMX.FTZ R85, R72, R85, !PT ;  /* 0x0000005548557209 */ /* 0x000fe40007810000 */
[----:B------:R-:W0:Y:S02]  /*3770*/  MUFU.EX2 R10, R10 ;  /* 0x0000000a000a7308 */ /* 0x000e240000000800 */
[----:B------:R-:W-:-:S04]  /*3780*/  FMNMX.FTZ R6, R42, R85, !PT ;  /* 0x000000552a067209 */ /* 0x000fc80007810000 */
[----:B------:R-:W-:Y:S02]  /*3790*/  FMNMX.FTZ R6, R43, R6, !PT ;  /* 0x000000062b067209 */ /* 0x000fe40007810000 */
[----:B------:R-:W-:Y:S03]  /*37a0*/  MUFU.EX2 R65, R84 ;  /* 0x0000005400417308 */ /* 0x000fe60000000800 */
[----:B------:R-:W1:Y:S05]  /*37b0*/  SHFL.BFLY PT, R85, R6, 0x2, 0x1f ;  /* 0x0c401f0006557f89 */ /* 0x000e6a00000e0000 */
[----:B------:R-:W-:Y:S01]  /*37c0*/  MUFU.EX2 R9, R9 ;  /* 0x0000000900097308 */ /* 0x000fe20000000800 */
[----:B0-----:R-:W-:-:S04]  /*37d0*/  F2FP.SATFINITE.E4M3.F32.PACK_AB_MERGE_C R172, R10, R7, RZ ;  /* 0x000000070aac723e */ /* 0x001fc800048070ff */
[----:B------:R-:W-:-:S03]  /*37e0*/  F2FP.SATFINITE.E4M3.F32.PACK_AB_MERGE_C R172, R8, R5, R172 ;  /* 0x0000000508ac723e */ /* 0x000fc600048070ac */
[----:B------:R-:W-:Y:S08]  /*37f0*/  MUFU.EX2 R77, R89 ;  /* 0x00000059004d7308 */ /* 0x000ff00000000800 */
[----:B------:R-:W-:Y:S01]  /*3800*/  MUFU.EX2 R12, R12 ;  /* 0x0000000c000c7308 */ /* 0x000fe20000000800 */
[----:B-1----:R-:W-:-:S05]  /*3810*/  FMNMX.FTZ R85, R6, R85, !PT ;  /* 0x0000005506557209 */ /* 0x002fca0007810000 */
[----:B------:R-:W0:Y:S02]  /*3820*/  SHFL.BFLY PT, R6, R85, 0x1, 0x1f ;  /* 0x0c201f0055067f89 */ /* 0x000e2400000e0000 */
[----:B------:R-:W-:Y:S08]  /*3830*/  MUFU.EX2 R11, R11 ;  /* 0x0000000b000b7308 */ /* 0x000ff00000000800 */
[----:B------:R-:W1:Y:S08]  /*3840*/  MUFU.EX2 R14, R14 ;  /* 0x0000000e000e7308 */ /* 0x000e700000000800 */
[----:B------:R-:W-:Y:S01]  /*3850*/  MUFU.EX2 R20, R20 ;  /* 0x0000001400147308 */ /* 0x000fe20000000800 */
[----:B0-----:R-:W-:-:S07]  /*3860*/  FMNMX.FTZ R6, R85, R6, !PT ;  /* 0x0000000655067209 */ /* 0x001fce0007810000 */
[----:B------:R-:W-:Y:S01]  /*3870*/  MUFU.EX2 R24, R24 ;  /* 0x0000001800187308 */ /* 0x000fe20000000800 */
[----:B-1----:R-:W-:Y:S02]  /*3880*/  F2FP.SATFINITE.E4M3.F32.PACK_AB_MERGE_C R174, R14, R11, RZ ;  /* 0x0000000b0eae723e */ /* 0x002fe400048070ff */
[C---:B------:R-:W-:Y:S01]  /*3890*/  FSETP.NEU.FTZ.AND P1, PT, R6.reuse, -INF , PT ;  /* 0xff8000000600780b */ /* 0x040fe20003f3d000 */
[----:B------:R-:W-:-:S01]  /*38a0*/  FFMA.FTZ R57, R6, R57, -8 ;  /* 0xc100000006397423 */ /* 0x000fc20000010039 */
[----:B------:R-:W-:-:S03]  /*38b0*/  F2FP.SATFINITE.E4M3.F32.PACK_AB_MERGE_C R174, R12, R9, R174 ;  /* 0x000000090cae723e */ /* 0x000fc600048070ae */
[----:B------:R-:W-:Y:S01]  /*38c0*/  MUFU.EX2 R26, R26 ;  /* 0x0000001a001a7308 */ /* 0x000fe20000000800 */
        /* <DEDUP_REMOVED lines=15> */
[----:B------:R-:W-:-:S01]  /*39c0*/  FADD.FTZ R70, R5, R8 ;  /* 0x0000000805467221 */ /* 0x000fc20000010000 */
[----:B------:R-:W0:Y:S01]  /*39d0*/  MUFU.EX2 R80, R80 ;  /* 0x0000005000507308 */ /* 0x000e220000000800 */
[----:B------:R-:W-:-:S01]  /*39e0*/  FFMA.FTZ R83, R87, UR43, -R93 ;  /* 0x0000002b57537c23 */ /* 0x000fc2000801085d */
[--C-:B------:R-:W-:Y:S01]  /*39f0*/  FFMA.FTZ R92, R107, UR43, -R93.reuse ;  /* 0x0000002b6b5c7c23 */ /* 0x100fe2000801085d */
[----:B------:R-:W-:-:S01]  /*3a00*/  FFMA.FTZ R87, R67, UR43, -R93 ;  /* 0x0000002b43577c23 */ /* 0x000fc2000801085d */
[----:B------:R-:W-:Y:S01]  /*3a10*/  FFMA.FTZ R67, R71, UR43, -R93 ;  /* 0x0000002b47437c23 */ /* 0x000fe2000801085d */
[----:B------:R-:W-:-:S01]  /*3a20*/  FADD.FTZ R71, R7, R70 ;  /* 0x0000004607477221 */ /* 0x000fc20000010000 */
[--C-:B------:R-:W-:Y:S01]  /*3a30*/  FFMA.FTZ R78, R78, UR43, -R93.reuse ;  /* 0x0000002b4e4e7c23 */ /* 0x100fe2000801085d */
[----:B------:R-:W-:-:S01]  /*3a40*/  FFMA.FTZ R79, R79, UR43, -R93 ;  /* 0x0000002b4f4f7c23 */ /* 0x000fc2000801085d */
[----:B------:R-:W1:Y:S01]  /*3a50*/  MUFU.EX2 R85, R85 ;  /* 0x0000005500557308 */ /* 0x000e620000000800 */
[----:B------:R-:W-:-:S01]  /*3a60*/  FADD.FTZ R70, R10, R71 ;  /* 0x000000470a467221 */ /* 0x000fc20000010000 */
[--C-:B------:R-:W-:Y:S01]  /*3a70*/  FFMA.FTZ R90, R90, UR43, -R93.reuse ;  /* 0x0000002b5a5a7c23 */ /* 0x100fe2000801085d */
[----:B------:R-:W-:-:S01]  /*3a80*/  FFMA.FTZ R91, R91, UR43, -R93 ;  /* 0x0000002b5b5b7c23 */ /* 0x000fc2000801085d */
[----:B------:R-:W-:Y:S01]  /*3a90*/  FFMA.FTZ R62, R62, UR43, -R93 ;  /* 0x0000002b3e3e7c23 */ /* 0x000fe2000801085d */
[----:B------:R-:W-:-:S01]  /*3aa0*/  FADD.FTZ R71, R9, R70 ;  /* 0x0000004609477221 */ /* 0x000fc20000010000 */
[--C-:B------:R-:W-:Y:S01]  /*3ab0*/  FFMA.FTZ R63, R63, UR43, -R93.reuse ;  /* 0x0000002b3f3f7c23 */ /* 0x100fe2000801085d */
[----:B------:R-:W-:-:S01]  /*3ac0*/  FFMA.FTZ R74, R74, UR43, -R93 ;  /* 0x0000002b4a4a7c23 */ /* 0x000fc2000801085d */
[----:B------:R-:W2:Y:S01]  /*3ad0*/  MUFU.EX2 R88, R88 ;  /* 0x0000005800587308 */ /* 0x000ea20000000800 */
[----:B0-----:R-:W-:-:S01]  /*3ae0*/  FADD.FTZ R96, R41, R80 ;  /* 0x0000005029607221 */ /* 0x001fc20000010000 */
[----:B------:R-:W-:Y:S01]  /*3af0*/  FADD.FTZ R70, R12, R71 ;  /* 0x000000470c467221 */ /* 0x000fe20000010000 */
[----:B------:R-:W-:-:S01]  /*3b00*/  FFMA.FTZ R75, R75, UR43, -R93 ;  /* 0x0000002b4b4b7c23 */ /* 0x000fc2000801085d */
[--C-:B------:R-:W-:Y:S01]  /*3b10*/  FFMA.FTZ R46, R46, UR43, -R93.reuse ;  /* 0x0000002b2e2e7c23 */ /* 0x100fe2000801085d */
[----:B------:R-:W-:-:S01]  /*3b20*/  FFMA.FTZ R47, R47, UR43, -R93 ;  /* 0x0000002b2f2f7c23 */ /* 0x000fc2000801085d */
[----:B------:R-:W-:Y:S01]  /*3b30*/  FADD.FTZ R71, R11, R70 ;  /* 0x000000460b477221 */ /* 0x000fe20000010000 */
        /* <DEDUP_REMOVED lines=21> */
[----:B------:R-:W-:Y:S01]  /*3c90*/  FFMA.FTZ R43, R43, UR43, -R93 ;  /* 0x0000002b2b2b7c23 */ /* 0x000fe2000801085d */
[----:B------:R-:W-:-:S02]  /*3ca0*/  F2FP.SATFINITE.E4M3.F32.PACK_AB_MERGE_C R85, R88, R85, RZ ;  /* 0x000000555855723e */ /* 0x000fc400048070ff */
[----:B------:R-:W-:Y:S01]  /*3cb0*/  F2FP.SATFINITE.E4M3.F32.PACK_AB_MERGE_C R176, R24, R21, RZ ;  /* 0x0000001518b0723e */ /* 0x000fe200048070ff */
[----:B------:R-:W0:Y:S01]  /*3cc0*/  MUFU.EX2 R92, R92 ;  /* 0x0000005c005c7308 */ /* 0x000e220000000800 */
[----:B-1----:R-:W-:-:S01]  /*3cd0*/  FADD.FTZ R4, R84, R97 ;  /* 0x0000006154047221 */ /* 0x002fc20000010000 */
[----:B------:R-:W-:Y:S01]  /*3ce0*/  F2FP.SATFINITE.E4M3.F32.PACK_AB_MERGE_C R173, R80, R41, R85 ;  /* 0x0000002950ad723e */ /* 0x000fe20004807055 */
[--C-:B------:R-:W-:Y:S01]  /*3cf0*/  IMAD.MOV.U32 R41, RZ, RZ, R25.reuse ;  /* 0x000000ffff297224 */ /* 0x100fe200078e0019 */
[----:B------:R-:W-:Y:S01]  /*3d00*/  F2FP.SATFINITE.E4M3.F32.PACK_AB_MERGE_C R176, R20, R15, R176 ;  /* 0x0000000f14b0723e */ /* 0x000fe200048070b0 */
[--C-:B------:R-:W-:Y:S02]  /*3d10*/  IMAD.MOV.U32 R80, RZ, RZ, R25.reuse ;  /* 0x000000ffff507224 */ /* 0x100fe400078e0019 */
[----:B------:R-:W-:Y:S01]  /*3d20*/  IMAD.MOV.U32 R85, RZ, RZ, R25 ;  /* 0x000000ffff557224 */ /* 0x000fe200078e0019 */
[----:B------:R-:W1:Y:S01]  /*3d30*/  MUFU.EX2 R78, R78 ;  /* 0x0000004e004e7308 */ /* 0x000e620000000800 */
[----:B--2---:R-:W-:-:S01]  /*3d40*/  FADD.FTZ R97, R89, R4 ;  /* 0x0000000459617221 */ /* 0x004fc20000010000 */
[----:B------:R-:W-:-:S06]  /*3d50*/  FFMA.FTZ R4, R54, UR43, -R93 ;  /* 0x0000002b36047c23 */ /* 0x000fcc000801085d */
[----:B------:R-:W2:Y:S01]  /*3d60*/  MUFU.EX2 R79, R79 ;  /* 0x0000004f004f7308 */ /* 0x000ea20000000800 */
[----:B0-----:R-:W-:-:S01]  /*3d70*/  FADD.FTZ R97, R92, R97 ;  /* 0x000000615c617221 */ /* 0x001fc20000010000 */
[----:B------:R-:W-:-:S04]  /*3d80*/  F2FP.SATFINITE.E4M3.F32.PACK_AB_MERGE_C R89, R92, R89, RZ ;  /* 0x000000595c59723e */ /* 0x000fc800048070ff */
[----:B------:R-:W-:Y:S01]  /*3d90*/  F2FP.SATFINITE.E4M3.F32.PACK_AB_MERGE_C R175, R84, R57, R89 ;  /* 0x0000003954af723e */ /* 0x000fe20004807059 */
[----:B------:R-:W-:Y:S01]  /*3da0*/  IMAD.MOV.U32 R57, RZ, RZ, R25 ;  /* 0x000000ffff397224 */ /* 0x000fe200078e0019 */
[----:B------:R-:W0:Y:S01]  /*3db0*/  MUFU.EX2 R94, R94 ;  /* 0x0000005e005e7308 */ /* 0x000e220000000800 */
[----:B-1----:R-:W-:-:S01]  /*3dc0*/  FADD.FTZ R54, R78, R97 ;  /* 0x000000614e367221 */ /* 0x002fc20000010000 */
[----:B------:R-:W-:Y:S01]  /*3dd0*/  FADD.FTZ R97, R21, R70 ;  /* 0x0000004615617221 */ /* 0x000fe20000010000 */
[----:B------:R-:W-:-:S03]  /*3de0*/  IMAD.MOV.U32 R84, RZ, RZ, R25 ;  /* 0x000000ffff547224 */ /* 0x000fc600078e0019 */
[----:B------:R-:W-:Y:S01]  /*3df0*/  FADD.FTZ R97, R24, R97 ;  /* 0x0000006118617221 */ /* 0x000fe20000010000 */
[----:B------:R-:W-:Y:S01]  /*3e00*/  IMAD.MOV.U32 R24, RZ, RZ, R25 ;  /* 0x000000ffff187224 */ /* 0x000fe200078e0019 */
[----:B------:R-:W1:Y:S01]  /*3e10*/  MUFU.EX2 R95, R95 ;  /* 0x0000005f005f7308 */ /* 0x000e620000000800 */
[----:B--2---:R-:W-:-:S07]  /*3e20*/  FADD.FTZ R71, R79, R54 ;  /* 0x000000364f477221 */ /* 0x004fce0000010000 */
[----:B------:R-:W2:Y:S01]  /*3e30*/  MUFU.EX2 R82, R82 ;  /* 0x0000005200527308 */ /* 0x000ea20000000800 */
[----:B0-----:R-:W-:-:S07]  /*3e40*/  FADD.FTZ R54, R94, R71 ;  /* 0x000000475e367221 */ /* 0x001fce0000010000 */
[----:B------:R-:W0:Y:S01]  /*3e50*/  MUFU.EX2 R83, R83 ;  /* 0x0000005300537308 */ /* 0x000e220000000800 */
[----:B-1----:R-:W-:-:S01]  /*3e60*/  FADD.FTZ R71, R95, R54 ;  /* 0x000000365f477221 */ /* 0x002fc20000010000 */
[----:B------:R-:W-:Y:S01]  /*3e70*/  FADD.FTZ R54, R26, R97 ;  /* 0x000000611a367221 */ /* 0x000fe20000010000 */
[----:B------:R-:W-:-:S04]  /*3e80*/  F2FP.SATFINITE.E4M3.F32.PACK_AB_MERGE_C R94, R95, R94, RZ ;  /* 0x0000005e5f5e723e */ /* 0x000fc800048070ff */
[----:B------:R-:W-:Y:S01]  /*3e90*/  F2FP.SATFINITE.E4M3.F32.PACK_AB_MERGE_C R177, R79, R78, R94 ;  /* 0x0000004e4fb1723e */ /* 0x000fe2000480705e */
[----:B------:R-:W1:Y:S01]  /*3ea0*/  MUFU.EX2 R76, R76 ;  /* 0x0000004c004c7308 */ /* 0x000e620000000800 */
[----:B--2---:R-:W-:-:S01]  /*3eb0*/  FADD.FTZ R70, R82, R71 ;  /* 0x0000004752467221 */ /* 0x004fc20000010000 */
[----:B------:R-:W-:Y:S01]  /*3ec0*/  FADD.FTZ R71, R27, R54 ;  /* 0x000000361b477221 */ /* 0x000fe20000010000 */
[--C-:B------:R-:W-:Y:S02]  /*3ed0*/  IMAD.MOV.U32 R79, RZ, RZ, R25.reuse ;  /* 0x000000ffff4f7224 */ /* 0x100fe400078e0019 */
[----:B------:R-:W-:-:S03]  /*3ee0*/  IMAD.MOV.U32 R78, RZ, RZ, R25 ;  /* 0x000000ffff4e7224 */ /* 0x000fc600078e0019 */
[----:B------:R-:W2:Y:S01]  /*3ef0*/  MUFU.EX2 R90, R90 ;  /* 0x0000005a005a7308 */ /* 0x000ea20000000800 */
[----:B0-----:R-:W-:-:S07]  /*3f00*/  FADD.FTZ R97, R83, R70 ;  /* 0x0000004653617221 */ /* 0x001fce0000010000 */
[----:B------:R-:W0:Y:S01]  /*3f10*/  MUFU.EX2 R91, R91 ;  /* 0x0000005b005b7308 */ /* 0x000e220000000800 */
[----:B-1----:R-:W-:-:S01]  /*3f20*/  FADD.FTZ R54, R76, R71 ;  /* 0x000000474c367221 */ /* 0x002fc20000010000 */
[C---:B------:R-:W-:Y:S01]  /*3f30*/  F2FP.SATFINITE.E4M3.F32.PACK_AB_MERGE_C R178, R77.reuse, R76, RZ ;  /* 0x0000004c4db2723e */ /* 0x040fe200048070ff */
[--C-:B------:R-:W-:Y:S02]  /*3f40*/  IMAD.MOV.U32 R76, RZ, RZ, R25.reuse ;  /* 0x000000ffff4c7224 */ /* 0x100fe400078e0019 */
[----:B------:R-:W-:Y:S01]  /*3f50*/  FADD.FTZ R71, R77, R54 ;  /* 0x000000364d477221 */ /* 0x000fe20000010000 */
[----:B------:R-:W-:Y:S01]  /*3f60*/  F2FP.SATFINITE.E4M3.F32.PACK_AB_MERGE_C R178, R27, R26, R178 ;  /* 0x0000001a1bb2723e */ /* 0x000fe200048070b2 */
[----:B------:R-:W-:Y:S01]  /*3f70*/  IMAD.MOV.U32 R27, RZ, RZ, R25 ;  /* 0x000000ffff1b7224 */ /* 0x000fe200078e0019 */
[----:B------:R-:W1:Y:S01]  /*3f80*/  MUFU.EX2 R60, R60 ;  /* 0x0000003c003c7308 */ /* 0x000e620000000800 */
[----:B--2---:R-:W-:-:S01]  /*3f90*/  FADD.FTZ R70, R90, R97 ;  /* 0x000000615a467221 */ /* 0x004fc20000010000 */
[----:B------:R-:W-:-:S02]  /*3fa0*/  IMAD.MOV.U32 R26, RZ, RZ, R25 ;  /* 0x000000ffff1a7224 */ /* 0x000fc400078e0019 */
[--C-:B------:R-:W-:Y:S02]  /*3fb0*/  IMAD.MOV.U32 R54, RZ, RZ, R25.reuse ;  /* 0x000000ffff367224 */ /* 0x100fe400078e0019 */
[----:B------:R-:W-:Y:S02]  /*3fc0*/  IMAD.MOV.U32 R77, RZ, RZ, R25 ;  /* 0x000000ffff4d7224 */ /* 0x000fe400078e0019 */
[----:B------:R-:W2:Y:S01]  /*3fd0*/  MUFU.EX2 R62, R62 ;  /* 0x0000003e003e7308 */ /* 0x000ea20000000800 */
[----:B0-----:R-:W-:-:S01]  /*3fe0*/  FADD.FTZ R7, R91, R70 ;  /* 0x000000465b077221 */ /* 0x001fc20000010000 */
[----:B------:R-:W-:Y:S01]  /*3ff0*/  F2FP.SATFINITE.E4M3.F32.PACK_AB_MERGE_C R90, R91, R90, RZ ;  /* 0x0000005a5b5a723e */ /* 0x000fe200048070ff */
[----:B------:R-:W-:-:S03]  /*4000*/  IMAD.MOV.U32 R70, RZ, RZ, R25 ;  /* 0x000000ffff467224 */ /* 0x000fc600078e0019 */
[----:B------:R-:W-:Y:S01]  /*4010*/  F2FP.SATFINITE.E4M3.F32.PACK_AB_MERGE_C R179, R83, R82, R90 ;  /* 0x0000005253b3723e */ /* 0x000fe2000480705a */
[----:B------:R-:W-:Y:S01]  /*4020*/  IMAD.MOV.U32 R83, RZ, RZ, R25 ;  /* 0x000000ffff537224 */ /* 0x000fe200078e0019 */
[----:B------:R-:W0:Y:S01]  /*4030*/  MUFU.EX2 R61, R61 ;  /* 0x0000003d003d7308 */ /* 0x000e220000000800 */
[----:B-1----:R-:W-:-:S01]  /*4040*/  FADD.FTZ R10, R60, R71 ;  /* 0x000000473c0a7221 */ /* 0x002fc20000010000 */
[--C-:B------:R-:W-:Y:S02]  /*4050*/  IMAD.MOV.U32 R71, RZ, RZ, R25.reuse ;  /* 0x000000ffff477224 */ /* 0x100fe400078e0019 */
[----:B------:R-:W-:-:S04]  /*4060*/  IMAD.MOV.U32 R82, RZ, RZ, R25 ;  /* 0x000000ffff527224 */ /* 0x000fc800078e0019 */
        /* <DEDUP_REMOVED lines=8> */
[C---:B------:R-:W-:Y:S01]  /*40f0*/  F2FP.SATFINITE.E4M3.F32.PACK_AB_MERGE_C R180, R81.reuse, R64, RZ ;  /* 0x0000004051b4723e */ /* 0x040fe200048070ff */
[--C-:B------:R-:W-:Y:S02]  /*4100*/  IMAD.MOV.U32 R64, RZ, RZ, R25.reuse ;  /* 0x000000ffff407224 */ /* 0x100fe400078e0019 */
[----:B------:R-:W-:Y:S01]  /*4110*/  FADD.FTZ R10, R81, R10 ;  /* 0x0000000a510a7221 */ /* 0x000fe20000010000 */
[----:B------:R-:W-:Y:S01]  /*4120*/  F2FP.SATFINITE.E4M3.F32.PACK_AB_MERGE_C R180, R61, R60, R180 ;  /* 0x0000003c3db4723e */ /* 0x000fe200048070b4 */
[----:B------:R-:W-:Y:S01]  /*4130*/  IMAD.MOV.U32 R61, RZ, RZ, R25 ;  /* 0x000000ffff3d7224 */ /* 0x000fe200078e0019 */
[----:B------:R-:W2:Y:S01]  /*4140*/  MUFU.EX2 R66, R66 ;  /* 0x0000004200427308 */ /* 0x000ea20000000800 */
[----:B0-----:R-:W-:-:S01]  /*4150*/  FADD.FTZ R14, R86, R11 ;  /* 0x0000000b560e7221 */ /* 0x001fc20000010000 */
[----:B------:R-:W-:Y:S01]  /*4160*/  FADD.FTZ R11, R65, R10 ;  /* 0x0000000a410b7221 */ /* 0x000fe20000010000 */
[----:B------:R-:W-:-:S02]  /*4170*/  IMAD.MOV.U32 R60, RZ, RZ, R25 ;  /* 0x000000ffff3c7224 */ /* 0x000fc400078e0019 */
[----:B------:R-:W-:-:S03]  /*4180*/  IMAD.MOV.U32 R81, RZ, RZ, R25 ;  /* 0x000000ffff517224 */ /* 0x000fc600078e0019 */
[----:B------:R-:W0:Y:S01]  /*4190*/  MUFU.EX2 R68, R68 ;  /* 0x0000004400447308 */ /* 0x000e220000000800 */
[----:B-1----:R-:W-:-:S01]  /*41a0*/  FADD.FTZ R7, R87, R14 ;  /* 0x0000000e57077221 */ /* 0x002fc20000010000 */
[----:B------:R-:W-:Y:S01]  /*41b0*/  F2FP.SATFINITE.E4M3.F32.PACK_AB_MERGE_C R86, R87, R86, RZ ;  /* 0x000000565756723e */ /* 0x000fe200048070ff */
[----:B------:R-:W-:-:S03]  /*41c0*/  IMAD.MOV.U32 R87, RZ, RZ, R25 ;  /* 0x000000ffff577224 */ /* 0x000fc600078e0019 */
[----:B------:R-:W-:Y:S01]  /*41d0*/  F2FP.SATFINITE.E4M3.F32.PACK_AB_MERGE_C R181, R63, R62, R86 ;  /* 0x0000003e3fb5723e */ /* 0x000fe20004807056 */
[----:B------:R-:W-:Y:S01]  /*41e0*/  IMAD.MOV.U32 R63, RZ, RZ, R25 ;  /* 0x000000ffff3f7224 */ /* 0x000fe200078e0019 */
[----:B------:R-:W1:Y:S01]  /*41f0*/  MUFU.EX2 R67, R67 ;  /* 0x0000004300437308 */ /* 0x000e620000000800 */
[----:B--2---:R-:W-:-:S01]  /*4200*/  FADD.FTZ R10, R66, R7 ;  /* 0x00000007420a7221 */ /* 0x004fc20000010000 */
[--C-:B------:R-:W-:Y:S02]  /*4210*/  IMAD.MOV.U32 R62, RZ, RZ, R25.reuse ;  /* 0x000000ffff3e7224 */ /* 0x100fe400078e0019 */
[----:B------:R-:W-:-:S04]  /*4220*/  IMAD.MOV.U32 R86, RZ, RZ, R25 ;  /* 0x000000ffff567224 */ /* 0x000fc800078e0019 */
[----:B------:R-:W2:Y:S01]  /*4230*/  MUFU.EX2 R74, R74 ;  /* 0x0000004a004a7308 */ /* 0x000ea20000000800 */
[----:B0-----:R-:W-:-:S07]  /*4240*/  FADD.FTZ R11, R68, R11 ;  /* 0x0000000b440b7221 */ /* 0x001fce0000010000 */
[----:B------:R-:W0:Y:S01]  /*4250*/  MUFU.EX2 R73, R73 ;  /* 0x0000004900497308 */ /* 0x000e220000000800 */
[----:B-1----:R-:W-:-:S01]  /*4260*/  FADD.FTZ R7, R67, R10 ;  /* 0x0000000a43077221 */ /* 0x002fc20000010000 */
[----:B------:R-:W-:-:S06]  /*4270*/  FADD.FTZ R10, R34, R11 ;  /* 0x0000000b220a7221 */ /* 0x000fcc0000010000 */
[----:B------:R-:W1:Y:S01]  /*4280*/  MUFU.EX2 R75, R75 ;  /* 0x0000004b004b7308 */ /* 0x000e620000000800 */
[----:B--2---:R-:W-:-:S07]  /*4290*/  FADD.FTZ R8, R74, R7 ;  /* 0x000000074a087221 */ /* 0x004fce0000010000 */
[----:B------:R-:W2:Y:S01]  /*42a0*/  MUFU.EX2 R39, R39 ;  /* 0x0000002700277308 */ /* 0x000ea20000000800 */
[----:B0-----:R-:W-:-:S01]  /*42b0*/  FADD.FTZ R10, R73, R10 ;  /* 0x0000000a490a7221 */ /* 0x001fc20000010000 */
[----:B------:R-:W-:Y:S01]  /*42c0*/  F2FP.SATFINITE.E4M3.F32.PACK_AB_MERGE_C R34, R73, R34, RZ ;  /* 0x000000224922723e */ /* 0x000fe200048070ff */
[----:B------:R-:W-:-:S03]  /*42d0*/  IMAD.MOV.U32 R73, RZ, RZ, R25 ;  /* 0x000000ffff497224 */ /* 0x000fc600078e0019 */
[----:B------:R-:W-:Y:S01]  /*42e0*/  F2FP.SATFINITE.E4M3.F32.PACK_AB_MERGE_C R182, R68, R65, R34 ;  /* 0x0000004144b6723e */ /* 0x000fe20004807022 */
[--C-:B------:R-:W-:Y:S01]  /*42f0*/  IMAD.MOV.U32 R34, RZ, RZ, R25.reuse ;  /* 0x000000ffff227224 */ /* 0x100fe200078e0019 */
[----:B------:R-:W0:Y:S01]  /*4300*/  MUFU.EX2 R46, R46 ;  /* 0x0000002e002e7308 */ /* 0x000e220000000800 */
[C---:B-1----:R-:W-:Y:S01]  /*4310*/  F2FP.SATFINITE.E4M3.F32.PACK_AB_MERGE_C R74, R75.reuse, R74, RZ ;  /* 0x0000004a4b4a723e */ /* 0x042fe200048070ff */
[----:B------:R-:W-:Y:S01]  /*4320*/  FADD.FTZ R75, R75, R8 ;  /* 0x000000084b4b7221 */ /* 0x000fe20000010000 */
[--C-:B------:R-:W-:Y:S02]  /*4330*/  IMAD.MOV.U32 R65, RZ, RZ, R25.reuse ;  /* 0x000000ffff417224 */ /* 0x100fe400078e0019 */
[----:B------:R-:W-:Y:S01]  /*4340*/  F2FP.SATFINITE.E4M3.F32.PACK_AB_MERGE_C R183, R67, R66, R74 ;  /* 0x0000004243b7723e */ /* 0x000fe2000480704a */
[----:B------:R-:W-:Y:S02]  /*4350*/  IMAD.MOV.U32 R67, RZ, RZ, R25 ;  /* 0x000000ffff437224 */ /* 0x000fe400078e0019 */
[----:B------:R-:W1:Y:S01]  /*4360*/  MUFU.EX2 R44, R44 ;  /* 0x0000002c002c7308 */ /* 0x000e620000000800 */
[----:B--2---:R-:W-:-:S01]  /*4370*/  FADD.FTZ R5, R39, R10 ;  /* 0x0000000a27057221 */ /* 0x004fc20000010000 */
[----:B------:R-:W-:-:S02]  /*4380*/  IMAD.MOV.U32 R66, RZ, RZ, R25 ;  /* 0x000000ffff427224 */ /* 0x000fc400078e0019 */
[--C-:B------:R-:W-:Y:S02]  /*4390*/  IMAD.MOV.U32 R68, RZ, RZ, R25.reuse ;  /* 0x000000ffff447224 */ /* 0x100fe400078e0019 */
[----:B------:R-:W-:Y:S02]  /*43a0*/  IMAD.MOV.U32 R74, RZ, RZ, R25 ;  /* 0x000000ffff4a7224 */ /* 0x000fe400078e0019 */
[----:B------:R-:W2:Y:S01]  /*43b0*/  MUFU.EX2 R47, R47 ;  /* 0x0000002f002f7308 */ /* 0x000ea20000000800 */
[----:B0-----:R-:W-:-:S01]  /*43c0*/  FADD.FTZ R8, R46, R75 ;  /* 0x0000004b2e087221 */ /* 0x001fc20000010000 */
[----:B------:R-:W-:-:S06]  /*43d0*/  IMAD.MOV.U32 R75, RZ, RZ, R25 ;  /* 0x000000ffff4b7224 */ /* 0x000fcc00078e0019 */
        /* <DEDUP_REMOVED lines=11> */
[----:B------:R-:W-:Y:S01]  /*4490*/  F2FP.SATFINITE.E4M3.F32.PACK_AB_MERGE_C R184, R44, R39, R45 ;  /* 0x000000272cb8723e */ /* 0x000fe2000480702d */
[--C-:B------:R-:W-:Y:S02]  /*44a0*/  IMAD.MOV.U32 R39, RZ, RZ, R25.reuse ;  /* 0x000000ffff277224 */ /* 0x100fe400078e0019 */
[----:B------:R-:W2:Y:S01]  /*44b0*/  MUFU.EX2 R4, R4 ;  /* 0x0000000400047308 */ /* 0x000ea20000000800 */
[C---:B0-----:R-:W-:Y:S01]  /*44c0*/  F2FP.SATFINITE.E4M3.F32.PACK_AB_MERGE_C R50, R51.reuse, R50, RZ ;  /* 0x000000323332723e */ /* 0x041fe200048070ff */
[----:B------:R-:W-:Y:S01]  /*44d0*/  FADD.FTZ R51, R51, R10 ;  /* 0x0000000a33337221 */ /* 0x000fe20000010000 */
[--C-:B------:R-:W-:Y:S02]  /*44e0*/  IMAD.MOV.U32 R45, RZ, RZ, R25.reuse ;  /* 0x000000ffff2d7224 */ /* 0x100fe400078e0019 */
[----:B------:R-:W-:Y:S01]  /*44f0*/  F2FP.SATFINITE.E4M3.F32.PACK_AB_MERGE_C R185, R47, R46, R50 ;  /* 0x0000002e2fb9723e */ /* 0x000fe20004807032 */
[----:B------:R-:W-:Y:S02]  /*4500*/  IMAD.MOV.U32 R44, RZ, RZ, R25 ;  /* 0x000000ffff2c7224 */ /* 0x000fe400078e0019 */
[----:B------:R-:W0:Y:S01]  /*4510*/  MUFU.EX2 R52, R52 ;  /* 0x0000003400347308 */ /* 0x000e220000000800 */
[----:B-1----:R-:W-:-:S01]  /*4520*/  FADD.FTZ R5, R49, R48 ;  /* 0x0000003031057221 */ /* 0x002fc20000010000 */
[----:B------:R-:W-:-:S02]  /*4530*/  IMAD.MOV.U32 R47, RZ, RZ, R25 ;  /* 0x000000ffff2f7224 */ /* 0x000fc400078e0019 */
[--C-:B------:R-:W-:Y:S02]  /*4540*/  IMAD.MOV.U32 R46, RZ, RZ, R25.reuse ;  /* 0x000000ffff2e7224 */ /* 0x100fe400078e0019 */
[----:B------:R-:W-:Y:S02]  /*4550*/  IMAD.MOV.U32 R48, RZ, RZ, R25 ;  /* 0x000000ffff307224 */ /* 0x000fe400078e0019 */
[----:B------:R-:W1:Y:S01]  /*4560*/  MUFU.EX2 R55, R55 ;  /* 0x0000003700377308 */ /* 0x000e620000000800 */
[----:B--2---:R-:W-:-:S01]  /*4570*/  FADD.FTZ R10, R4, R51 ;  /* 0x00000033040a7221 */ /* 0x004fc20000010000 */
[--C-:B------:R-:W-:Y:S02]  /*4580*/  IMAD.MOV.U32 R51, RZ, RZ, R25.reuse ;  /* 0x000000ffff337224 */ /* 0x100fe400078e0019 */
[----:B------:R-:W-:-:S04]  /*4590*/  IMAD.MOV.U32 R50, RZ, RZ, R25 ;  /* 0x000000ffff327224 */ /* 0x000fc800078e0019 */
[----:B------:R-:W-:Y:S01]  /*45a0*/  MUFU.EX2 R53, R53 ;  /* 0x0000003500357308 */ /* 0x000fe20000000800 */
[----:B0-----:R-:W-:-:S07]  /*45b0*/  FADD.FTZ R12, R52, R5 ;  /* 0x00000005340c7221 */ /* 0x001fce0000010000 */
        /* <DEDUP_REMOVED lines=19> */
[----:B------:R-:W-:-:S07]  /*46f0*/  IMAD.MOV.U32 R58, RZ, RZ, R25 ;  /* 0x000000ffff3a7224 */ /* 0x000fce00078e0019 */
        /* <DEDUP_REMOVED lines=36> */
[----:B------:R-:W2:Y:S01]  /*4940*/  MUFU.EX2 R42, R42 ;  /* 0x0000002a002a7308 */ /* 0x000ea20000000800 */
[C---:B0-----:R-:W-:Y:S01]  /*4950*/  F2FP.SATFINITE.E4M3.F32.PACK_AB_MERGE_C R190, R37.reuse, R36, R9 ;  /* 0x0000002425be723e */ /* 0x041fe20004807009 */
[----:B------:R-:W-:Y:S01]  /*4960*/  FADD.FTZ R37, R37, R8 ;  /* 0x0000000825257221 */ /* 0x000fe20000010000 */
[--C-:B------:R-:W-:Y:S02]  /*4970*/  IMAD.MOV.U32 R36, RZ, RZ, R25.reuse ;  /* 0x000000ffff247224 */ /* 0x100fe400078e0019 */
[----:B-1----:R-:W-:Y:S02]  /*4980*/  IMAD.MOV.U32 R72, RZ, RZ, R25 ;  /* 0x000000ffff487224 */ /* 0x002fe400078e0019 */
[----:B------:R-:W-:-:S01]  /*4990*/  FADD.FTZ R40, R40, R37 ;  /* 0x0000002528287221 */ /* 0x000fc20000010000 */
[----:B------:R-:W-:Y:S01]  /*49a0*/  IMAD.MOV.U32 R37, RZ, RZ, R25 ;  /* 0x000000ffff257224 */ /* 0x000fe200078e0019 */
[----:B------:R-:W0:Y:S01]  /*49b0*/  MUFU.EX2 R43, R43 ;  /* 0x0000002b002b7308 */ /* 0x000e220000000800 */
[----:B---3--:R-:W-:-:S04]  /*49c0*/  FADD.FTZ R7, R5, R10 ;  /* 0x0000000a05077221 */ /* 0x008fc80000010000 */
[----:B--2---:R-:W-:Y:S01]  /*49d0*/  FADD.FTZ R4, R42, R7 ;  /* 0x000000072a047221 */ /* 0x004fe20000010000 */
[----:B0-----:R-:W-:-:S03]  /*49e0*/  F2FP.SATFINITE.E4M3.F32.PACK_AB_MERGE_C R8, R43, R42, RZ ;  /* 0x0000002a2b08723e */ /* 0x001fc600048070ff */
[----:B------:R-:W-:Y:S01]  /*49f0*/  FADD.FTZ R4, R43, R4 ;  /* 0x000000042b047221 */ /* 0x000fe20000010000 */
[----:B------:R-:W-:Y:S01]  /*4a00*/  IMAD.MOV.U32 R43, RZ, RZ, R25 ;  /* 0x000000ffff2b7224 */ /* 0x000fe200078e0019 */
        /* <DEDUP_REMOVED lines=40> */
[----:B------:R-:W-:Y:S01]  /*4c90*/  UMOV UR30, UR47 ;  /* 0x0000002f001e7c82 */ /* 0x000fe20008000000 */
[----:B------:R-:W-:-:S05]  /*4ca0*/  UMOV UR28, UR46 ;  /* 0x0000002e001c7c82 */ /* 0x000fca0008000000 */
.L_x_7516:
[----:B------:R-:W-:Y:S01]  /*4cb0*/  ISETP.NE.AND P2, PT, RZ, UR44, PT ;  /* 0x0000002cff007c0c */ /* 0x000fe2000bf45270 */
[----:B------:R-:W-:-:S04]  /*4cc0*/  UISETP.NE.AND UP0, UPT, UR28, 0x1, UPT ;  /* 0x000000011c00788c */ /* 0x000fc8000bf05270 */
[----:B------:R-:W-:-:S04]  /*4cd0*/  USEL UR47, URZ, 0x1, UP0 ;  /* 0x000000013f2f7887 */ /* 0x000fc80008000000 */
[----:B------:R-:W-:-:S04]  /*4ce0*/  ULOP3.LUT UR47, UR30, UR47, URZ, 0x3c, !UPT ;  /* 0x0000002f1e2f7292 */ /* 0x000fc8000f8e3c3f */
[----:B------:R-:W-:Y:S08]  /*4cf0*/  @P2 BRA `(.L_x_7506) ;  /* 0x0000000000442947 */ /* 0x000ff00003800000 */
[----:B------:R-:W-:Y:S05]  /*4d00*/  @!P0 BRA `(.L_x_7507) ;  /* 0x0000000000048947 */ /* 0x000fea0003800000 */
[----:B------:R-:W-:Y:S01]  /*4d10*/  BPT.TRAP 0x1 ;  /* 0x000000040000795c */ /* 0x000fe20000300000 */
.L_x_7507:
        /* <DEDUP_REMOVED lines=12> */
.L_x_7508:
[----:B-1----:R-:W-:Y:S05]  /*4de0*/  @P1 BRA `(.L_x_7506) ;  /* 0x0000000000081947 */ /* 0x002fea0003800000 */
[----:B------:R-:W1:Y:S02]  /*4df0*/  SYNCS.PHASECHK.TRANS64.TRYWAIT P1, [UR6+0x22830], R3 ;  /* 0x02283003ff0075a7 */ /* 0x000e640008020146 */
[----:B-1----:R-:W-:Y:S05]  /*4e00*/  @!P1 BRA `(.L_x_7509) ;  /* 0x000000e000849947 */ /* 0x002fea0003800000 */
.L_x_7506:
[----:B-1----:R-:W1:Y:S01]  /*4e10*/  S2R R6, SR_TID.X ;  /* 0x0000000000067919 */ /* 0x002e620000002100 */
[----:B------:R-:W-:Y:S01]  /*4e20*/  R2UR UR31, R0 ;  /* 0x00000000001f72ca */ /* 0x000fe200000e0000 */
        /* <DEDUP_REMOVED lines=130> */
.L_x_7511:
        /* <DEDUP_REMOVED lines=9> */
.L_x_7512:
[----:B-1----:R-:W-:Y:S05]  /*56e0*/  @P1 BRA `(.L_x_7510) ;  /* 0x0000000000081947 */ /* 0x002fea0003800000 */
[----:B------:R-:W1:Y:S02]  /*56f0*/  SYNCS.PHASECHK.TRANS64.TRYWAIT P1, [UR6+0x22850], R3 ;  /* 0x02285003ff0075a7 */ /* 0x000e640008020146 */
[----:B-1----:R-:W-:Y:S05]  /*5700*/  @!P1 BRA `(.L_x_7513) ;  /* 0x000000d8005c9947 */ /* 0x002fea0003800000 */
.L_x_7510:
        /* <DEDUP_REMOVED lines=39> */
.L_x_7514:
[----:B------:R-:W-:Y:S01]  /*5980*/  FMNMX.FTZ R6, R152, R7, !PT ;  /* 0x0000000798067209 */ /* 0x000fe20007810000 */
[----:B------:R-:W-:Y:S01]  /*5990*/  ULEA UR6, UR46, UR14, 0x3 ;  /* 0x0000000e2e067291 */ /* 0x000fe2000f8e183f */
[----:B------:R-:W-:Y:S02]  /*59a0*/  FMNMX.FTZ R8, R154, R9, !PT ;  /* 0x000000099a087209 */ /* 0x000fe40007810000 */
[----:B0-----:R-:W-:Y:S01]  /*59b0*/  FMNMX.FTZ R3, R153, R6, !PT ;  /* 0x0000000699037209 */ /* 0x001fe20007810000 */
        /* <DEDUP_REMOVED lines=88> */
[----:B------:R-:W-:Y:S01]  /*5f40*/  FADD.FTZ R7, -R3, R7 ;  /* 0x0000000703077221 */ /* 0x000fe20000010100 */
[----:B------:R-:W-:-:S03]  /*5f50*/  IMAD.U32 R12, RZ, RZ, UR43 ;  /* 0x0000002bff0c7e24 */ /* 0x000fc6000f8e00ff */
[----:B------:R-:W-:Y:S01]  /*5f60*/  FMUL.FTZ R14, R7, UR43 ;  /* 0x0000002b070e7c20 */ /* 0x000fe20008410000 */
[----:B------:R-:W-:-:S01]  /*5f70*/  FADD.FTZ R7, -R6, R9 ;  /* 0x0000000906077221 */ /* 0x000fc20000010100 */
[----:B------:R-:W-:Y:S02]  /*5f80*/  FFMA.FTZ R9, R3, R12, -8 ;  /* 0xc100000003097423 */ /* 0x000fe4000001000c */
[----:B------:R0:W-:Y:S01]  /*5f90*/  MUFU.EX2 R8, R14 ;  /* 0x0000000e00087308 */ /* 0x0001e20000000800 */
[----:B------:R-:W-:Y:S01]  /*5fa0*/  FMUL.FTZ R7, R7, UR43 ;  /* 0x0000002b07077c20 */ /* 0x000fe20008410000 */
[--C-:B------:R-:W-:Y:S01]  /*5fb0*/  FFMA.FTZ R10, R153, UR43, -R9.reuse ;  /* 0x0000002b990a7c23 */ /* 0x100fe20008010809 */
[----:B------:R-:W-:Y:S02]  /*5fc0*/  IMAD.U32 R153, RZ, RZ, UR43 ;  /* 0x0000002bff997e24 */ /* 0x000fe4000f8e00ff */
        /* <DEDUP_REMOVED lines=39> */
[----:B------:R-:W-:-:S01]  /*6240*/  FFMA.FTZ R101, R6, R153, -8 ;  /* 0xc100000006657423 */ /* 0x000fc20000010099 */
[----:B------:R-:W0:Y:S03]  /*6250*/  MUFU.EX2 R11, R11 ;  /* 0x0000000b000b7308 */ /* 0x000e260000000800 */
        /* <DEDUP_REMOVED lines=202> */
.L_x_7515:
        /* <DEDUP_REMOVED lines=116> */
.L_x_7505:
[----:B------:R-:W-:Y:S06]  /*7640*/  BAR.ARV 0x8, 0x180 ;  /* 0x0206000000007b1d */ /* 0x000fec0000002000 */
[----:B------:R-:W-:Y:S05]  /*7650*/  @!P0 BRA `(.L_x_7517) ;  /* 0x0000000000048947 */ /* 0x000fea0003800000 */
[----:B------:R-:W-:Y:S01]  /*7660*/  BPT.TRAP 0x1 ;  /* 0x000000040000795c */ /* 0x000fe20000300000 */
.L_x_7517:
        /* <DEDUP_REMOVED lines=9> */
.L_x_7518:
[----:B-1----:R-:W-:Y:S05]  /*7700*/  @P1 BRA `(.L_x_7519) ;  /* 0x0000000000081947 */ /* 0x002fea0003800000 */
[----:B------:R-:W1:Y:S02]  /*7710*/  SYNCS.PHASECHK.TRANS64.TRYWAIT P1, [UR5+0x22850], R0 ;  /* 0x02285000ff0075a7 */ /* 0x000e640008020145 */
[----:B-1----:R-:W-:Y:S05]  /*7720*/  @!P1 BRA `(.L_x_7520) ;  /* 0x000000b8006c9947 */ /* 0x002fea0003800000 */
.L_x_7519:
        /* <DEDUP_REMOVED lines=25> */
[----:B------:R-:W-:Y:S01]  /*78c0*/  @P1 LEA R10, P2, R8, UR6, 0x2 ;  /* 0x00000006080a1c11 */ /* 0x000fe2000f8410ff */
[----:B------:R-:W-:-:S03]  /*78d0*/  UIADD3 UR6, UR4, 0x200, URZ ;  /* 0x0000020004067890 */ /* 0x000fc6000fffe03f */
[----:B------:R-:W-:Y:S01]  /*78e0*/  @P1 LEA.HI.X R11, R8, UR7, R7, 0x2, P2 ;  /* 0x00000007080b1c11 */ /* 0x000fe200090f1407 */
[----:B------:R-:W-:Y:S01]  /*78f0*/  UMOV UR7, 0xc0000010 ;  /* 0xc000001000077882 */ /* 0x000fe20000000000 */
[----:B------:R-:W-:-:S06]  /*7900*/  IMAD.MOV.U32 R7, RZ, RZ, 0x3f800000 ;  /* 0x3f800000ff077424 */ /* 0x000fcc00078e00ff */
[----:B------:R0:W2:Y:S01]  /*7910*/  @P1 LDG.E R7, desc[UR50][R10.64] ;  /* 0x000000320a071981 */ /* 0x0000a2000c1e1900 */
[----:B------:R-:W-:Y:S02]  /*7920*/  WARPGROUP.DEPBAR.LE gsb0, 0x0 ;  /* 0x00008000000079c5 */ /* 0x000fe40000010000 */
[----:B------:R-:W-:-:S06]  /*7930*/  WARPGROUP.ARRIVE ;  /* 0x00000000000079c5 */ /* 0x000fcc0000000000 */
[----:B------:R-:W-:Y:S01]  /*7940*/  QGMMA.64x128x32.F32.E4M3.E4M3 R24, R180, gdesc[UR4], R24, gsb0 ;  /* 0x01e00004b4187df3 */ /* 0x000fe20008000818 */
[----:B------:R-:W-:Y:S01]  /*7950*/  UIADD3 UR6, UR4, 0x300, URZ ;  /* 0x0000030004067890 */ /* 0x000fe2000fffe03f */
        /* <DEDUP_REMOVED lines=9> */
[----:B-1----:R-:W-:-:S01]  /*79f0*/  FADD.FTZ R0, R0, R5 ;  /* 0x0000000500007221 */ /* 0x002fc20000010000 */
[----:B---3--:R-:W-:-:S04]  /*7a00*/  FADD.FTZ R13, R13, R4 ;  /* 0x000000040d0d7221 */ /* 0x008fc80000010000 */
[----:B------:R-:W0:Y:S04]  /*7a10*/  SHFL.BFLY PT, R9, R0, 0x1, 0x1f ;  /* 0x0c201f0000097f89 */ /* 0x000e2800000e0000 */
[----:B------:R-:W1:Y:S01]  /*7a20*/  SHFL.BFLY PT, R8, R13, 0x1, 0x1f ;  /* 0x0c201f000d087f89 */ /* 0x000e6200000e0000 */
[----:B------:R-:W-:Y:S02]  /*7a30*/  IMAD.MOV.U32 R4, RZ, RZ, RZ ;  /* 0x000000ffff047224 */ /* 0x000fe400078e00ff */
[----:B0-----:R-:W-:Y:S01]  /*7a40*/  FADD.FTZ R11, R0, R9 ;  /* 0x00000009000b7221 */ /* 0x001fe20000010000 */
[----:B-1----:R-:W-:-:S04]  /*7a50*/  FADD.FTZ R12, R13, R8 ;  /* 0x000000080d0c7221 */ /* 0x002fc80000010000 */
[C---:B------:R-:W-:Y:S01]  /*7a60*/  FSETP.NE.FTZ.AND P1, PT, R11.reuse, RZ, PT ;  /* 0x000000ff0b00720b */ /* 0x040fe20003f35000 */
[----:B------:R-:W-:Y:S01]  /*7a70*/  FMUL.FTZ R5, R11, 0.00390625 ;  /* 0x3b8000000b057820 */ /* 0x000fe20000410000 */
[----:B------:R-:W-:-:S04]  /*7a80*/  FMUL.FTZ R14, R12, 0.00390625 ;  /* 0x3b8000000c0e7820 */ /* 0x000fc80000410000 */
        /* <DEDUP_REMOVED lines=26> */
.L_x_7521:
        /* <DEDUP_REMOVED lines=74> */
.L_x_7497:
[----:B------:R-:W0:Y:S01]  /*80d0*/  S2R R4, SR_CgaCtaId ;  /* 0x0000000000047919 */ /* 0x000e220000008800 */
[----:B------:R-:W-:Y:S01]  /*80e0*/  MOV R3, 0x400 ;  /* 0x0000040000037802 */ /* 0x000fe20000000f00 */
[----:B------:R-:W-:Y:S01]  /*80f0*/  UISETP.NE.AND UP0, UPT, UR45, URZ, UPT ;  /* 0x0000003f2d00728c */ /* 0x000fe2000bf05270 */
[----:B------:R-:W-:Y:S01]  /*8100*/  BSSY B0, `(.L_x_7522) ;  /* 0x00003af000007945 */ /* 0x000fe20003800000 */
[----:B------:R-:W-:Y:S09]  /*8110*/  BAR.SYNC.DEFER_BLOCKING 0x5, 0x180 ;  /* 0x0146000000007b1d */ /* 0x000ff20000010000 */
[----:B------:R-:W-:Y:S01]  /*8120*/  @!UP0 ULDC UR45, c[0x0][0xad4] ;  /* 0x0002b500002d8ab9 */ /* 0x000fe20000000800 */
[----:B0-----:R-:W-:-:S05]  /*8130*/  LEA R3, R4, R3, 0x18 ;  /* 0x0000000304037211 */ /* 0x001fca00078ec0ff */
[----:B------:R-:W0:Y:S02]  /*8140*/  LDS.128 R28, [R3+0x228d0] ;  /* 0x0228d000031c7984 */ /* 0x000e240000000c00 */
[----:B0-----:R-:W-:Y:S02]  /*8150*/  R2UR UR6, R29 ;  /* 0x000000001d0672ca */ /* 0x001fe400000e0000 */
[----:B------:R-:W-:Y:S01]  /*8160*/  R2UR UR5, R30 ;  /* 0x000000001e0572ca */ /* 0x000fe200000e0000 */
[----:B------:R-:W-:Y:S06]  /*8170*/  BAR.ARV 0x4, 0x180 ;  /* 0x0106000000007b1d */ /* 0x000fec0000002000 */
[----:B------:R-:W-:Y:S08]  /*8180*/  @P0 BRA `(.L_x_7523) ;  /* 0x0000002c00800947 */ /* 0x000ff00003800000 */
[----:B------:R-:W0:Y:S01]  /*8190*/  S2R R26, SR_TID.X ;  /* 0x00000000001a7919 */ /* 0x000e220000002100 */
[----:B------:R-:W-:Y:S01]  /*81a0*/  ULDC.64 UR8, c[0x4][0xa8] ;  /* 0x01002a0000087ab9 */ /* 0x000fe20000000a00 */
[----:B------:R-:W-:Y:S01]  /*81b0*/  ULDC.64 UR10, c[0x0][0xc00] ;  /* 0x00030000000a7ab9 */ /* 0x000fe20000000a00 */
[----:B0-----:R-:W-:-:S05]  /*81c0*/  IMAD.SHL.U32 R4, R26, 0x4, RZ ;  /* 0x000000041a047824 */ /* 0x001fca00078e00ff */
[----:B------:R-:W-:Y:S01]  /*81d0*/  LOP3.LUT R4, R4, 0xc, RZ, 0xc0, !PT ;  /* 0x0000000c04047812 */ /* 0x000fe200078ec0ff */
[----:B------:R-:W-:Y:S03]  /*81e0*/  BAR.SYNC.DEFER_BLOCKING 0x1, 0x100 ;  /* 0x0044000000007b1d */ /* 0x000fe60000010000 */
[----:B------:R-:W-:-:S05]  /*81f0*/  IADD3 R4, P0, R4, UR8, RZ ;  /* 0x0000000804047c10 */ /* 0x000fca000ff1e0ff */
[----:B------:R-:W-:Y:S01]  /*8200*/  IMAD.X R5, RZ, RZ, UR9, P0 ;  /* 0x00000009ff057e24 */ /* 0x000fe200080e06ff */
[----:B------:R-:W-:-:S04]  /*8210*/  ULDC.64 UR8, c[0x0][0xc00] ;  /* 0x0003000000087ab9 */ /* 0x000fc80000000a00 */
[----:B------:R0:W2:Y:S01]  /*8220*/  LDG.E.CONSTANT R14, desc[UR50][R4.64] ;  /* 0x00000032040e7981 */ /* 0x0000a2000c1e9900 */
[----:B------:R-:W-:Y:S01]  /*8230*/  LOP3.LUT P0, R26, R26, 0x3, RZ, 0xc0, !PT ;  /* 0x000000031a1a7812 */ /* 0x000fe2000780c0ff */
[----:B------:R-:W-:-:S03]  /*8240*/  UIMAD.WIDE UR8, UR37, 0x4, UR8 ;  /* 0x00000004250878a5 */ /* 0x000fc6000f8e0208 */
[----:B------:R-:W-:-:S04]  /*8250*/  ISETP.EQ.OR P0, PT, R26, 0x3, !P0 ;  /* 0x000000031a00780c */ /* 0x000fc80004702670 */
[----:B------:R-:W-:Y:S01]  /*8260*/  SEL R109, R47, R10, P0 ;  /* 0x0000000a2f6d7207 */ /* 0x000fe20000000000 */
[----:B0-----:R-:W0:Y:S01]  /*8270*/  S2R R4, SR_SWINHI ;  /* 0x0000000000047919 */ /* 0x001e220000002f00 */
        /* <DEDUP_REMOVED lines=16> */
[----:B------:R-:W-:-:S02]  /*8380*/  MOV R28, R3 ;  /* 0x00000003001c7202 */ /* 0x000fc40000000f00 */
[----:B0-----:R-:W-:Y:S02]  /*8390*/  MOV R29, R4 ;  /* 0x00000004001d7202 */ /* 0x001fe40000000f00 */
[----:B------:R-:W-:Y:S02]  /*83a0*/  SEL R27, R9, R6, P0 ;  /* 0x00000006091b7207 */ /* 0x000fe40000000000 */
[----:B------:R-:W-:Y:S01]  /*83b0*/  SEL R137, R36, R13, P0 ;  /* 0x0000000d24897207 */ /* 0x000fe20000000000 */
[----:B------:R-:W-:Y:S01]  /*83c0*/  IMAD.WIDE R10, R220, 0x2, R28 ;  /* 0x00000002dc0a7825 */ /* 0x000fe200078e021c */
[----:B------:R-:W-:Y:S02]  /*83d0*/  SEL R33, R13, R36, P0 ;  /* 0x000000240d217207 */ /* 0x000fe40000000000 */
[----:B------:R-:W-:Y:S02]  /*83e0*/  SEL R123, R90, R77, P0 ;  /* 0x0000004d5a7b7207 */ /* 0x000fe40000000000 */
[----:B------:R-:W-:-:S02]  /*83f0*/  IADD3 R59, P1, R10, 0x40, RZ ;  /* 0x000000400a3b7810 */ /* 0x000fc40007f3e0ff */
[----:B------:R-:W-:Y:S02]  /*8400*/  IADD3 R21, P6, R10, 0x20, RZ ;  /* 0x000000200a157810 */ /* 0x000fe40007fde0ff */
[----:B------:R-:W-:Y:S01]  /*8410*/  LOP3.LUT R6, R59, 0x380, RZ, 0xc0, !PT ;  /* 0x000003803b067812 */ /* 0x000fe200078ec0ff */
[----:B------:R-:W-:Y:S01]  /*8420*/  IMAD.X R99, RZ, RZ, R11, P1 ;  /* 0x000000ffff637224 */ /* 0x000fe200008e060b */
[----:B------:R-:W-:Y:S02]  /*8430*/  SEL R36, R77, R90, P0 ;  /* 0x0000005a4d247207 */ /* 0x000fe40000000000 */
[----:B------:R-:W-:Y:S02]  /*8440*/  SEL R77, R53, R64, P0 ;  /* 0x00000040354d7207 */ /* 0x000fe40000000000 */
[----:B------:R-:W-:Y:S02]  /*8450*/  SEL R53, R64, R53, P0 ;  /* 0x0000003540357207 */ /* 0x000fe40000000000 */
[----:B------:R-:W-:-:S02]  /*8460*/  LOP3.LUT R4, R21, 0x380, RZ, 0xc0, !PT ;  /* 0x0000038015047812 */ /* 0x000fc400078ec0ff */
[----:B------:R-:W-:Y:S02]  /*8470*/  SEL R103, R74, R75, P0 ;  /* 0x0000004b4a677207 */ /* 0x000fe40000000000 */
[----:B------:R-:W-:Y:S02]  /*8480*/  SEL R64, R75, R74, P0 ;  /* 0x0000004a4b407207 */ /* 0x000fe40000000000 */
[----:B------:R-:W-:Y:S02]  /*8490*/  SHF.R.U64 R6, R6, 0x3, RZ ;  /* 0x0000000306067819 */ /* 0x000fe400000012ff */
[----:B------:R-:W-:Y:S02]  /*84a0*/  IADD3 R75, P4, R10, 0x4020, RZ ;  /* 0x000040200a4b7810 */ /* 0x000fe40007f9e0ff */
[----:B------:R-:W-:Y:S02]  /*84b0*/  SHF.R.U64 R4, R4, 0x3, RZ ;  /* 0x0000000304047819 */ /* 0x000fe400000012ff */
[----:B------:R-:W-:-:S02]  /*84c0*/  SEL R125, R69, R92, P0 ;  /* 0x0000005c457d7207 */ /* 0x000fc40000000000 */
[----:B------:R-:W-:Y:S02]  /*84d0*/  SEL R39, R92, R69, P0 ;  /* 0x000000455c277207 */ /* 0x000fe40000000000 */
[----:B------:R-:W-:Y:S02]  /*84e0*/  SEL R105, R45, R50, P0 ;  /* 0x000000322d697207 */ /* 0x000fe40000000000 */
[----:B------:R-:W-:Y:S02]  /*84f0*/  IADD3 R30, P5, R10, 0x4040, RZ ;  /* 0x000040400a1e7810 */ /* 0x000fe40007fbe0ff */
[----:B------:R-:W-:Y:S02]  /*8500*/  LOP3.LUT R98, R6, R59, RZ, 0x3c, !PT ;  /* 0x0000003b06627212 */ /* 0x000fe400078e3cff */
[----:B------:R-:W-:Y:S01]  /*8510*/  SEL R131, R32, R41, P0 ;  /* 0x0000002920837207 */ /* 0x000fe20000000000 */
[----:B------:R-:W-:Y:S01]  /*8520*/  IMAD.X R97, RZ, RZ, R11, P5 ;  /* 0x000000ffff617224 */ /* 0x000fe200028e060b */
[----:B------:R-:W-:-:S02]  /*8530*/  SEL R121, R68, R93, P0 ;  /* 0x0000005d44797207 */ /* 0x000fc40000000000 */
[----:B------:R-:W-:Y:S02]  /*8540*/  SEL R42, R93, R68, P0 ;  /* 0x000000445d2a7207 */ /* 0x000fe40000000000 */
[----:B------:R-:W-:Y:S02]  /*8550*/  SEL R45, R50, R45, P0 ;  /* 0x0000002d322d7207 */ /* 0x000fe40000000000 */
[----:B------:R-:W-:Y:S02]  /*8560*/  SEL R69, R49, R48, P0 ;  /* 0x0000003031457207 */ /* 0x000fe40000000000 */
[----:B------:R-:W-:Y:S02]  /*8570*/  LOP3.LUT R6, R75, 0x380, RZ, 0xc0, !PT ;  /* 0x000003804b067812 */ /* 0x000fe400078ec0ff */
        /* <DEDUP_REMOVED lines=17> */
[----:B------:R-:W-:Y:S02]  /*8690*/  LOP3.LUT R24, R4, R21, RZ, 0x3c, !PT ;  /* 0x0000001504187212 */ /* 0x000fe400078e3cff */
[----:B------:R-:W-:Y:S02]  /*86a0*/  SEL R81, R70, R71, P0 ;  /* 0x0000004746517207 */ /* 0x000fe40000000000 */
[----:B------:R-:W-:Y:S02]  /*86b0*/  SEL R56, R71, R70, P0 ;  /* 0x0000004647387207 */ /* 0x000fe40000000000 */
[----:B------:R-:W-:-:S02]  /*86c0*/  SEL R63, R82, R83, P0 ;  /* 0x00000053523f7207 */ /* 0x000fc40000000000 */
[----:B------:R-:W-:Y:S02]  /*86d0*/  SEL R66, R83, R82, P0 ;  /* 0x0000005253427207 */ /* 0x000fe40000000000 */
[----:B------:R-:W-:Y:S02]  /*86e0*/  IADD3 R67, P2, R10, 0x60, RZ ;  /* 0x000000600a437810 */ /* 0x000fe40007f5e0ff */
[----:B------:R-:W-:Y:S02]  /*86f0*/  LOP3.LUT R21, R30, 0x380, RZ, 0xc0, !PT ;  /* 0x000003801e157812 */ /* 0x000fe400078ec0ff */
[C---:B------:R-:W-:Y:S01]  /*8700*/  IADD3 R71, P3, R10.reuse, 0x4000, RZ ;  /* 0x000040000a477810 */ /* 0x040fe20007f7e0ff */
[--C-:B------:R-:W-:Y:S01]  /*8710*/  IMAD.X R13, RZ, RZ, R11.reuse, P2 ;  /* 0x000000ffff0d7224 */ /* 0x100fe200010e060b */
[----:B------:R-:W-:Y:S02]  /*8720*/  IADD3 R83, P6, R10, 0x4060, RZ ;  /* 0x000040600a537810 */ /* 0x000fe40007fde0ff */
[----:B------:R-:W-:Y:S01]  /*8730*/  SHF.R.U64 R6, R6, 0x3, RZ ;  /* 0x0000000306067819 */ /* 0x000fe200000012ff */
[----:B------:R-:W-:Y:S01]  /*8740*/  IMAD.X R9, RZ, RZ, R11, P3 ;  /* 0x000000ffff097224 */ /* 0x000fe200018e060b */
[----:B------:R-:W-:-:S02]  /*8750*/  SEL R57, R15, R8, P0 ;  /* 0x000000080f397207 */ /* 0x000fc40000000000 */
[----:B------:R-:W-:Y:S02]  /*8760*/  SEL R15, R8, R15, P0 ;  /* 0x0000000f080f7207 */ /* 0x000fe40000000000 */
[----:B------:R-:W-:Y:S02]  /*8770*/  SEL R107, R7, R12, P0 ;  /* 0x0000000c076b7207 */ /* 0x000fe40000000000 */
[----:B------:R-:W-:Y:S01]  /*8780*/  SEL R46, R12, R7, P0 ;  /* 0x000000070c2e7207 */ /* 0x000fe20000000000 */
[----:B------:R-:W-:Y:S01]  /*8790*/  IMAD.X R7, RZ, RZ, R11, P4 ;  /* 0x000000ffff077224 */ /* 0x000fe200020e060b */
[----:B------:R-:W-:Y:S02]  /*87a0*/  LOP3.LUT R8, R67, 0x380, RZ, 0xc0, !PT ;  /* 0x0000038043087812 */ /* 0x000fe400078ec0ff */
[----:B------:R-:W-:Y:S02]  /*87b0*/  SHF.R.U64 R21, R21, 0x3, RZ ;  /* 0x0000000315157819 */ /* 0x000fe400000012ff */
[----:B------:R-:W-:-:S02]  /*87c0*/  LOP3.LUT R4, R71, 0x380, RZ, 0xc0, !PT ;  /* 0x0000038047047812 */ /* 0x000fc400078ec0ff */
[----:B------:R-:W-:Y:S02]  /*87d0*/  LOP3.LUT R58, R83, 0x380, RZ, 0xc0, !PT ;  /* 0x00000380533a7812 */ /* 0x000fe400078ec0ff */
[----:B------:R-:W-:Y:S02]  /*87e0*/  LOP3.LUT R6, R6, R75, RZ, 0x3c, !PT ;  /* 0x0000004b06067212 */ /* 0x000fe400078e3cff */
[----:B------:R-:W-:Y:S02]  /*87f0*/  LOP3.LUT R5, R10, 0x380, RZ, 0xc0, !PT ;  /* 0x000003800a057812 */ /* 0x000fe400078ec0ff */
[----:B------:R-:W-:Y:S02]  /*8800*/  SEL R127, R88, R61, P0 ;  /* 0x0000003d587f7207 */ /* 0x000fe40000000000 */
[----:B------:R-:W-:Y:S02]  /*8810*/  SEL R34, R61, R88, P0 ;  /* 0x000000583d227207 */ /* 0x000fe40000000000 */
[----:B------:R-:W-:-:S02]  /*8820*/  SHF.R.U64 R8, R8, 0x3, RZ ;  /* 0x0000000308087819 */ /* 0x000fc400000012ff */
[----:B------:R-:W-:Y:S02]  /*8830*/  LOP3.LUT R96, R21, R30, RZ, 0x3c, !PT ;  /* 0x0000001e15607212 */ /* 0x000fe400078e3cff */
[----:B------:R-:W-:Y:S02]  /*8840*/  SEL R61, R65, R80, P0 ;  /* 0x00000050413d7207 */ /* 0x000fe40000000000 */
[----:B------:R-:W-:Y:S02]  /*8850*/  SHF.R.U64 R4, R4, 0x3, RZ ;  /* 0x0000000304047819 */ /* 0x000fe400000012ff */
[----:B------:R-:W-:Y:S02]  /*8860*/  SHF.R.U64 R58, R58, 0x3, RZ ;  /* 0x000000033a3a7819 */ /* 0x000fe400000012ff */
[----:B------:R-:W-:Y:S02]  /*8870*/  MOV R21, R6 ;  /* 0x0000000600157202 */ /* 0x000fe40000000f00 */
[----:B------:R-:W-:-:S02]  /*8880*/  SEL R79, R86, R87, P0 ;  /* 0x00000057564f7207 */ /* 0x000fc40000000000 */
[----:B------:R-:W-:Y:S02]  /*8890*/  SEL R60, R87, R86, P0 ;  /* 0x00000056573c7207 */ /* 0x000fe40000000000 */
[----:B------:R-:W-:Y:S02]  /*88a0*/  SHF.R.U64 R5, R5, 0x3, RZ ;  /* 0x0000000305057819 */ /* 0x000fe400000012ff */
[----:B------:R-:W-:Y:S02]  /*88b0*/  LOP3.LUT R12, R8, R67, RZ, 0x3c, !PT ;  /* 0x00000043080c7212 */ /* 0x000fe400078e3cff */
[----:B------:R-:W-:Y:S02]  /*88c0*/  LOP3.LUT R8, R4, R71, RZ, 0x3c, !PT ;  /* 0x0000004704087212 */ /* 0x000fe400078e3cff */
[----:B------:R-:W-:Y:S02]  /*88d0*/  LOP3.LUT R4, R58, R83, RZ, 0x3c, !PT ;  /* 0x000000533a047212 */ /* 0x000fe400078e3cff */
[----:B------:R-:W-:Y:S01]  /*88e0*/  LOP3.LUT R10, R5, R10, RZ, 0x3c, !PT ;  /* 0x0000000a050a7212 */ /* 0x000fe200078e3cff */
[----:B------:R-:W-:Y:S01]  /*88f0*/  IMAD.X R5, RZ, RZ, R11, P6 ;  /* 0x000000ffff057224 */ /* 0x000fe200030e060b */
[----:B------:R-:W-:-:S02]  /*8900*/  MOV R101, R24 ;  /* 0x0000001800657202 */ /* 0x000fc40000000f00 */
[----:B------:R-:W-:Y:S02]  /*8910*/  MOV R98, R98 ;  /* 0x0000006200627202 */ /* 0x000fe40000000f00 */
[----:B------:R-:W-:Y:S02]  /*8920*/  SEL R65, R80, R65, P0 ;  /* 0x0000004150417207 */ /* 0x000fe40000000000 */
[----:B------:R-:W-:Y:S02]  /*8930*/  MOV R99, R12 ;  /* 0x0000000c00637202 */ /* 0x000fe40000000f00 */
[----:B------:R-:W-:Y:S02]  /*8940*/  MOV R30, R8 ;  /* 0x00000008001e7202 */ /* 0x000fe40000000f00 */
[----:B------:R-:W-:Y:S02]  /*8950*/  MOV R100, R10 ;  /* 0x0000000a00647202 */ /* 0x000fe40000000f00 */
[----:B------:R-:W-:-:S02]  /*8960*/  MOV R96, R96 ;  /* 0x0000006000607202 */ /* 0x000fc40000000f00 */
[----:B------:R-:W-:Y:S02]  /*8970*/  MOV R97, R4 ;  /* 0x0000000400617202 */ /* 0x000fe40000000f00 */
[----:B--2---:R-:W-:Y:S01]  /*8980*/  LOP3.LUT R7, R14, 0x2, RZ, 0x3c, !PT ;  /* 0x000000020e077812 */ /* 0x004fe200078e3cff */
[----:B------:R-:W-:Y:S04]  /*8990*/  SHFL.IDX PT, R102, R61, R14, 0x1c1f ;  /* 0x001c1f0e3d667589 */ /* 0x000fe800000e0000 */
[----:B------:R-:W-:Y:S04]  /*89a0*/  SHFL.IDX PT, R57, R57, R14, 0x1c1f ;  /* 0x001c1f0e39397589 */ /* 0x000fe800000e0000 */
[----:B------:R-:W-:Y:S04]  /*89b0*/  SHFL.IDX PT, R58, R79, R14, 0x1c1f ;  /* 0x001c1f0e4f3a7589 */ /* 0x000fe800000e0000 */
[----:B------:R-:W0:Y:S04]  /*89c0*/  SHFL.IDX PT, R62, R15, R7, 0x1c1f ;  /* 0x001c1f070f3e7589 */ /* 0x000e2800000e0000 */
[----:B------:R0:W-:Y:S04]  /*89d0*/  SHFL.IDX PT, R61, R60, R7, 0x1c1f ;  /* 0x001c1f073c3d7589 */ /* 0x0001e800000e0000 */
[----:B------:R-:W-:Y:S04]  /*89e0*/  SHFL.IDX PT, R59, R107, R14, 0x1c1f ;  /* 0x001c1f0e6b3b7589 */ /* 0x000fe800000e0000 */
[----:B------:R-:W-:Y:S04]  /*89f0*/  SHFL.IDX PT, R46, R46, R7, 0x1c1f ;  /* 0x001c1f072e2e7589 */ /* 0x000fe800000e0000 */
[----:B------:R-:W-:Y:S04]  /*8a00*/  SHFL.IDX PT, R68, R109, R14, 0x1c1f ;  /* 0x001c1f0e6d447589 */ /* 0x000fe800000e0000 */
[----:B------:R-:W-:Y:S04]  /*8a10*/  SHFL.IDX PT, R72, R105, R14, 0x1c1f ;  /* 0x001c1f0e69487589 */ /* 0x000fe800000e0000 */
[----:B------:R-:W-:Y:S01]  /*8a20*/  SHFL.IDX PT, R79, R36, R7, 0x1c1f ;  /* 0x001c1f07244f7589 */ /* 0x000fe200000e0000 */
[----:B0-----:R-:W-:-:S02]  /*8a30*/  SEL R60, R57, R62, P0 ;  /* 0x0000003e393c7207 */ /* 0x001fc40000000000 */
[----:B------:R-:W-:Y:S01]  /*8a40*/  SEL R62, R62, R57, P0 ;  /* 0x000000393e3e7207 */ /* 0x000fe20000000000 */
[----:B------:R-:W0:Y:S04]  /*8a50*/  SHFL.IDX PT, R47, R47, R7, 0x1c1f ;  /* 0x001c1f072f2f7589 */ /* 0x000e2800000e0000 */
[----:B------:R-:W1:Y:S04]  /*8a60*/  SHFL.IDX PT, R45, R45, R7, 0x1c1f ;  /* 0x001c1f072d2d7589 */ /* 0x000e6800000e0000 */
        /* <DEDUP_REMOVED lines=18> */
[----:B------:R-:W2:Y:S04]  /*8b90*/  SHFL.IDX PT, R89, R55, R7, 0x1c1f ;  /* 0x001c1f0737597589 */ /* 0x000ea800000e0000 */
[----:B------:R1:W-:Y:S04]  /*8ba0*/  SHFL.IDX PT, R92, R54, R7, 0x1c1f ;  /* 0x001c1f07365c7589 */ /* 0x0003e800000e0000 */
[----:B------:R-:W-:Y:S04]  /*8bb0*/  SHFL.IDX PT, R8, R137, R14, 0x1c1f ;  /* 0x001c1f0e89087589 */ /* 0x000fe800000e0000 */
[----:B------:R-:W-:Y:S01]  /*8bc0*/  SHFL.IDX PT, R12, R129, R14, 0x1c1f ;  /* 0x001c1f0e810c7589 */ /* 0x000fe200000e0000 */
[----:B-1----:R-:W-:-:S03]  /*8bd0*/  SEL R54, R72, R45, P0 ;  /* 0x0000002d48367207 */ /* 0x002fc60000000000 */
[----:B------:R-:W-:Y:S04]  /*8be0*/  SHFL.IDX PT, R86, R115, R14, 0x1c1f ;  /* 0x001c1f0e73567589 */ /* 0x000fe800000e0000 */
[----:B------:R-:W-:Y:S01]  /*8bf0*/  SHFL.IDX PT, R94, R111, R14, 0x1c1f ;  /* 0x001c1f0e6f5e7589 */ /* 0x000fe200000e0000 */
[----:B0-----:R-:W-:-:S03]  /*8c00*/  SEL R51, R73, R34, P0 ;  /* 0x0000002249337207 */ /* 0x001fc60000000000 */
[----:B------:R-:W-:Y:S04]  /*8c10*/  SHFL.IDX PT, R69, R69, R14, 0x1c1f ;  /* 0x001c1f0e45457589 */ /* 0x000fe800000e0000 */
[----:B------:R-:W-:Y:S04]  /*8c20*/  SHFL.IDX PT, R80, R93, R14, 0x1c1f ;  /* 0x001c1f0e5d507589 */ /* 0x000fe800000e0000 */
[----:B------:R-:W-:Y:S04]  /*8c30*/  SHFL.IDX PT, R85, R85, R14, 0x1c1f ;  /* 0x001c1f0e55557589 */ /* 0x000fe800000e0000 */
[----:B------:R-:W-:Y:S04]  /*8c40*/  SHFL.IDX PT, R90, R81, R14, 0x1c1f ;  /* 0x001c1f0e515a7589 */ /* 0x000fe800000e0000 */
[----:B------:R0:W-:Y:S04]  /*8c50*/  SHFL.IDX PT, R9, R33, R7, 0x1c1f ;  /* 0x001c1f0721097589 */ /* 0x0001e800000e0000 */
[----:B------:R-:W1:Y:S04]  /*8c60*/  SHFL.IDX PT, R37, R37, R7, 0x1c1f ;  /* 0x001c1f0725257589 */ /* 0x000e6800000e0000 */
[----:B------:R2:W-:Y:S01]  /*8c70*/  SHFL.IDX PT, R95, R41, R7, 0x1c1f ;  /* 0x001c1f07295f7589 */ /* 0x0005e200000e0000 */
[----:B0-----:R-:W-:-:S03]  /*8c80*/  SEL R33, R61, R58, P0 ;  /* 0x0000003a3d217207 */ /* 0x001fc60000000000 */
[----:B------:R0:W3:Y:S04]  /*8c90*/  SHFL.IDX PT, R32, R49, R7, 0x1c1f ;  /* 0x001c1f0731207589 */ /* 0x0000e800000e0000 */
[----:B------:R-:W4:Y:S01]  /*8ca0*/  SHFL.IDX PT, R39, R48, R7, 0x1c1f ;  /* 0x001c1f0730277589 */ /* 0x000f2200000e0000 */
[----:B--2---:R-:W-:-:S03]  /*8cb0*/  SEL R41, R89, R84, P0 ;  /* 0x0000005459297207 */ /* 0x004fc60000000000 */
[----:B------:R2:W-:Y:S01]  /*8cc0*/  SHFL.IDX PT, R40, R52, R7, 0x1c1f ;  /* 0x001c1f0734287589 */ /* 0x0005e200000e0000 */
[----:B0-----:R-:W-:-:S03]  /*8cd0*/  SEL R49, R34, R73, P0 ;  /* 0x0000004922317207 */ /* 0x001fc60000000000 */
[----:B------:R-:W-:Y:S04]  /*8ce0*/  SHFL.IDX PT, R10, R133, R14, 0x1c1f ;  /* 0x001c1f0e850a7589 */ /* 0x000fe800000e0000 */
[----:B------:R0:W4:Y:S01]  /*8cf0*/  SHFL.IDX PT, R11, R35, R7, 0x1c1f ;  /* 0x001c1f07230b7589 */ /* 0x00012200000e0000 */
[----:B-1----:R-:W-:Y:S02]  /*8d00*/  SEL R73, R12, R37, P0 ;  /* 0x000000250c497207 */ /* 0x002fe40000000000 */
[----:B--2---:R-:W-:Y:S01]  /*8d10*/  SEL R52, R45, R72, P0 ;  /* 0x000000482d347207 */ /* 0x004fe20000000000 */
[----:B------:R-:W1:Y:S01]  /*8d20*/  SHFL.IDX PT, R81, R50, R7, 0x1c1f ;  /* 0x001c1f0732517589 */ /* 0x000e6200000e0000 */
[----:B------:R-:W-:Y:S02]  /*8d30*/  SEL R72, R74, R75, P0 ;  /* 0x0000004b4a487207 */ /* 0x000fe40000000000 */
[----:B------:R-:W-:Y:S01]  /*8d40*/  SEL R45, R36, R77, P0 ;  /* 0x0000004d242d7207 */ /* 0x000fe20000000000 */
[----:B------:R2:W1:Y:S01]  /*8d50*/  SHFL.IDX PT, R93, R56, R7, 0x1c1f ;  /* 0x001c1f07385d7589 */ /* 0x00046200000e0000 */
[----:B------:R-:W-:-:S02]  /*8d60*/  SEL R74, R75, R74, P0 ;  /* 0x0000004a4b4a7207 */ /* 0x000fc40000000000 */
[----:B0-----:R-:W-:Y:S01]  /*8d70*/  SEL R35, R58, R61, P0 ;  /* 0x0000003d3a237207 */ /* 0x001fe20000000000 */
[----:B------:R-:W0:Y:S01]  /*8d80*/  SHFL.IDX PT, R78, R123, R14, 0x1c1f ;  /* 0x001c1f0e7b4e7589 */ /* 0x000e2200000e0000 */
[----:B------:R-:W-:Y:S02]  /*8d90*/  SEL R58, R59, R46, P0 ;  /* 0x0000002e3b3a7207 */ /* 0x000fe40000000000 */
[----:B------:R-:W-:Y:S01]  /*8da0*/  SEL R61, R6, R27, P0 ;  /* 0x0000001b063d7207 */ /* 0x000fe20000000000 */
[----:B------:R-:W-:Y:S01]  /*8db0*/  SHFL.IDX PT, R82, R119, R14, 0x1c1f ;  /* 0x001c1f0e77527589 */ /* 0x000fe200000e0000 */
[----:B---3--:R-:W-:Y:S02]  /*8dc0*/  SEL R55, R69, R32, P0 ;  /* 0x0000002045377207 */ /* 0x008fe40000000000 */
[----:B--2---:R-:W-:Y:S01]  /*8dd0*/  SEL R56, R46, R59, P0 ;  /* 0x0000003b2e387207 */ /* 0x004fe20000000000 */
[----:B------:R-:W-:Y:S01]  /*8de0*/  SHFL.IDX PT, R5, R117, R14, 0x1c1f ;  /* 0x001c1f0e75057589 */ /* 0x000fe200000e0000 */
[----:B------:R-:W-:-:S02]  /*8df0*/  SEL R59, R68, R47, P0 ;  /* 0x0000002f443b7207 */ /* 0x000fc40000000000 */
[----:B------:R-:W-:Y:S01]  /*8e00*/  SEL R47, R77, R36, P0 ;  /* 0x000000244d2f7207 */ /* 0x000fe20000000000 */
[----:B------:R-:W-:Y:S01]  /*8e10*/  SHFL.IDX PT, R4, R113, R14, 0x1c1f ;  /* 0x001c1f0e71047589 */ /* 0x000fe200000e0000 */
[----:B------:R-:W-:Y:S02]  /*8e20*/  SEL R68, R70, R71, P0 ;  /* 0x0000004746447207 */ /* 0x000fe40000000000 */
[----:B------:R-:W-:Y:S01]  /*8e30*/  SEL R36, R92, R91, P0 ;  /* 0x0000005b5c247207 */ /* 0x000fe20000000000 */
[----:B------:R2:W3:Y:S01]  /*8e40*/  SHFL.IDX PT, R83, R38, R7, 0x1c1f ;  /* 0x001c1f0726537589 */ /* 0x0004e200000e0000 */
[----:B------:R-:W-:Y:S02]  /*8e50*/  SEL R53, R32, R69, P0 ;  /* 0x0000004520357207 */ /* 0x000fe40000000000 */
[----:B------:R-:W-:Y:S01]  /*8e60*/  SEL R70, R71, R70, P0 ;  /* 0x0000004647467207 */ /* 0x000fe20000000000 */
[----:B------:R-:W3:Y:S01]  /*8e70*/  SHFL.IDX PT, R88, R44, R7, 0x1c1f ;  /* 0x001c1f072c587589 */ /* 0x000ee200000e0000 */
[----:B----4-:R-:W-:-:S02]  /*8e80*/  SEL R50, R76, R39, P0 ;  /* 0x000000274c327207 */ /* 0x010fc40000000000 */
[----:B------:R-:W-:Y:S01]  /*8e90*/  SEL R48, R39, R76, P0 ;  /* 0x0000004c27307207 */ /* 0x000fe20000000000 */
[----:B------:R4:W3:Y:S01]  /*8ea0*/  SHFL.IDX PT, R15, R43, R7, 0x1c1f ;  /* 0x001c1f072b0f7589 */ /* 0x0008e200000e0000 */
[----:B------:R-:W-:Y:S02]  /*8eb0*/  SEL R75, R37, R12, P0 ;  /* 0x0000000c254b7207 */ /* 0x000fe40000000000 */
[----:B--2---:R-:W-:Y:S01]  /*8ec0*/  SEL R38, R91, R92, P0 ;  /* 0x0000005c5b267207 */ /* 0x004fe20000000000 */
[----:B------:R-:W2:Y:S01]  /*8ed0*/  SHFL.IDX PT, R13, R125, R14, 0x1c1f ;  /* 0x001c1f0e7d0d7589 */ /* 0x000ea200000e0000 */
[----:B------:R-:W-:Y:S02]  /*8ee0*/  SEL R92, R94, R95, P0 ;  /* 0x0000005f5e5c7207 */ /* 0x000fe40000000000 */
[----:B------:R-:W-:Y:S01]  /*8ef0*/  SEL R69, R10, R11, P0 ;  /* 0x0000000b0a457207 */ /* 0x000fe20000000000 */
[----:B------:R-:W-:Y:S01]  /*8f00*/  SHFL.IDX PT, R25, R121, R14, 0x1c1f ;  /* 0x001c1f0e79197589 */ /* 0x000fe200000e0000 */
[----:B------:R-:W-:-:S02]  /*8f10*/  SEL R71, R11, R10, P0 ;  /* 0x0000000a0b477207 */ /* 0x000fc40000000000 */
[----:B----4-:R-:W-:Y:S01]  /*8f20*/  SEL R43, R84, R89, P0 ;  /* 0x00000059542b7207 */ /* 0x010fe20000000000 */
[----:B------:R-:W-:Y:S01]  /*8f30*/  SHFL.IDX PT, R103, R103, R14, 0x1c1f ;  /* 0x001c1f0e67677589 */ /* 0x000fe200000e0000 */
[----:B------:R-:W-:Y:S02]  /*8f40*/  SEL R84, R86, R87, P0 ;  /* 0x0000005756547207 */ /* 0x000fe40000000000 */
[----:B-1----:R-:W-:Y:S01]  /*8f50*/  SEL R46, R80, R81, P0 ;  /* 0x00000051502e7207 */ /* 0x002fe20000000000 */
[----:B------:R1:W-:Y:S01]  /*8f60*/  SHFL.IDX PT, R106, R63, R14, 0x1c1f ;  /* 0x001c1f0e3f6a7589 */ /* 0x0003e200000e0000 */
[----:B------:R-:W-:Y:S02]  /*8f70*/  SEL R44, R81, R80, P0 ;  /* 0x00000050512c7207 */ /* 0x000fe40000000000 */
[----:B------:R-:W-:Y:S01]  /*8f80*/  SEL R39, R90, R93, P0 ;  /* 0x0000005d5a277207 */ /* 0x000fe20000000000 */
[----:B------:R4:W2:Y:S01]  /*8f90*/  SHFL.IDX PT, R14, R42, R7, 0x1c1f ;  /* 0x001c1f072a0e7589 */ /* 0x0008a200000e0000 */
[----:B------:R-:W-:-:S02]  /*8fa0*/  SEL R37, R93, R90, P0 ;  /* 0x0000005a5d257207 */ /* 0x000fc40000000000 */
[----:B------:R-:W-:Y:S01]  /*8fb0*/  SEL R86, R87, R86, P0 ;  /* 0x0000005657567207 */ /* 0x000fe20000000000 */
[----:B------:R3:W-:Y:S01]  /*8fc0*/  SHFL.IDX PT, R105, R65, R7, 0x1c1f ;  /* 0x001c1f0741697589 */ /* 0x0007e200000e0000 */
[----:B------:R-:W-:Y:S02]  /*8fd0*/  SEL R94, R95, R94, P0 ;  /* 0x0000005e5f5e7207 */ /* 0x000fe40000000000 */
[----:B-1----:R-:W-:Y:S01]  /*8fe0*/  SEL R63, R27, R6, P0 ;  /* 0x000000061b3f7207 */ /* 0x002fe20000000000 */
[----:B------:R1:W2:Y:S01]  /*8ff0*/  SHFL.IDX PT, R104, R64, R7, 0x1c1f ;  /* 0x001c1f0740687589 */ /* 0x0002a200000e0000 */
[----:B0-----:R-:W-:Y:S02]  /*9000*/  SEL R76, R78, R79, P0 ;  /* 0x0000004f4e4c7207 */ /* 0x001fe40000000000 */
[----:B----4-:R-:W-:Y:S01]  /*9010*/  SEL R42, R85, R40, P0 ;  /* 0x00000028552a7207 */ /* 0x010fe20000000000 */
[----:B------:R0:W4:Y:S01]  /*9020*/  SHFL.IDX PT, R107, R66, R7, 0x1c1f ;  /* 0x001c1f07426b7589 */ /* 0x00012200000e0000 */
[----:B------:R-:W-:-:S02]  /*9030*/  SEL R40, R40, R85, P0 ;  /* 0x0000005528287207 */ /* 0x000fc40000000000 */
[----:B---3--:R-:W-:Y:S02]  /*9040*/  SEL R65, R8, R9, P0 ;  /* 0x0000000908417207 */ /* 0x008fe40000000000 */
[----:B------:R-:W-:Y:S02]  /*9050*/  SEL R80, R82, R83, P0 ;  /* 0x0000005352507207 */ /* 0x000fe40000000000 */
[----:B-1----:R-:W-:Y:S02]  /*9060*/  SEL R64, R67, R26, P0 ;  /* 0x0000001a43407207 */ /* 0x002fe40000000000 */
[----:B------:R-:W-:Y:S02]  /*9070*/  SEL R85, R5, R88, P0 ;  /* 0x0000005805557207 */ /* 0x000fe40000000000 */
[----:B0-----:R-:W-:Y:S02]  /*9080*/  SEL R66, R26, R67, P0 ;  /* 0x000000431a427207 */ /* 0x001fe40000000000 */
        /* <DEDUP_REMOVED lines=10> */
[----:B--2---:R-:W-:Y:S02]  /*9130*/  SEL R77, R13, R24, P0 ;  /* 0x000000180d4d7207 */ /* 0x004fe40000000000 */
[----:B------:R-:W-:Y:S01]  /*9140*/  SEL R79, R24, R13, P0 ;  /* 0x0000000d184f7207 */ /* 0x000fe20000000000 */
[----:B------:R-:W-:Y:S01]  /*9150*/  STSM.16.M88.4 [R100], R4 ;  /* 0x0000000464007844 */ /* 0x000fe20000000200 */
[----:B------:R-:W-:-:S02]  /*9160*/  SEL R81, R25, R14, P0 ;  /* 0x0000000e19517207 */ /* 0x000fc40000000000 */
[----:B------:R-:W-:Y:S02]  /*9170*/  SEL R83, R14, R25, P0 ;  /* 0x000000190e537207 */ /* 0x000fe40000000000 */
[----:B------:R-:W-:Y:S02]  /*9180*/  F2FP.BF16.F32.PACK_AB R8, R65, R64 ;  /* 0x000000404108723e */ /* 0x000fe400000010ff */
[----:B------:R-:W-:Y:S02]  /*9190*/  F2FP.BF16.F32.PACK_AB R9, R55, R54 ;  /* 0x000000363709723e */ /* 0x000fe400000010ff */
[----:B------:R-:W-:Y:S02]  /*91a0*/  F2FP.BF16.F32.PACK_AB R10, R67, R66 ;  /* 0x00000042430a723e */ /* 0x000fe400000010ff */
[----:B------:R-:W-:Y:S02]  /*91b0*/  F2FP.BF16.F32.PACK_AB R11, R53, R52 ;  /* 0x00000034350b723e */ /* 0x000fe400000010ff */
[----:B------:R-:W-:-:S02]  /*91c0*/  F2FP.BF16.F32.PACK_AB R12, R69, R68 ;  /* 0x00000044450c723e */ /* 0x000fc400000010ff */
        /* <DEDUP_REMOVED lines=9> */
[----:B------:R-:W-:Y:S02]  /*9260*/  SEL R88, R103, R104, P0 ;  /* 0x0000006867587207 */ /* 0x000fe40000000000 */
[----:B------:R-:W-:Y:S01]  /*9270*/  SEL R90, R104, R103, P0 ;  /* 0x00000067685a7207 */ /* 0x000fe20000000000 */
[----:B------:R1:W-:Y:S01]  /*9280*/  STSM.16.M88.4 [R99], R24 ;  /* 0x0000001863007844 */ /* 0x0003e20000000200 */
[----:B------:R-:W-:Y:S02]  /*9290*/  SEL R89, R102, R105, P0 ;  /* 0x0000006966597207 */ /* 0x000fe40000000000 */
[----:B------:R-:W-:Y:S02]  /*92a0*/  SEL R91, R105, R102, P0 ;  /* 0x00000066695b7207 */ /* 0x000fe40000000000 */
[----:B----4-:R-:W-:-:S02]  /*92b0*/  SEL R34, R106, R107, P0 ;  /* 0x0000006b6a227207 */ /* 0x010fc40000000000 */
[----:B------:R-:W-:Y:S01]  /*92c0*/  SEL R32, R107, R106, P0 ;  /* 0x0000006a6b207207 */ /* 0x000fe20000000000 */
[----:B0-----:R-:W-:Y:S01]  /*92d0*/  IMAD.U32 R98, RZ, RZ, UR8 ;  /* 0x00000008ff627e24 */ /* 0x001fe2000f8e00ff */
[----:B------:R-:W-:Y:S02]  /*92e0*/  F2FP.BF16.F32.PACK_AB R4, R77, R76 ;  /* 0x0000004c4d04723e */ /* 0x000fe400000010ff */
[----:B------:R-:W-:Y:S02]  /*92f0*/  F2FP.BF16.F32.PACK_AB R5, R43, R42 ;  /* 0x0000002a2b05723e */ /* 0x000fe400000010ff */
[----:B------:R-:W-:Y:S02]  /*9300*/  F2FP.BF16.F32.PACK_AB R6, R79, R78 ;  /* 0x0000004e4f06723e */ /* 0x000fe400000010ff */
[----:B------:R-:W-:Y:S01]  /*9310*/  F2FP.BF16.F32.PACK_AB R7, R41, R40 ;  /* 0x000000282907723e */ /* 0x000fe200000010ff */
[----:B-1----:R-:W-:Y:S01]  /*9320*/  IMAD.U32 R99, RZ, RZ, UR9 ;  /* 0x00000009ff637e24 */ /* 0x002fe2000f8e00ff */
[----:B------:R-:W-:Y:S01]  /*9330*/  F2FP.BF16.F32.PACK_AB R8, R81, R80 ;  /* 0x000000505108723e */ /* 0x000fe200000010ff */
[----:B------:R-:W-:Y:S01]  /*9340*/  ULDC.64 UR8, c[0x0][0xc08] ;  /* 0x0003020000087ab9 */ /* 0x000fe20000000a00 */
[----:B------:R-:W-:Y:S01]  /*9350*/  F2FP.BF16.F32.PACK_AB R9, R39, R38 ;  /* 0x000000262709723e */ /* 0x000fe200000010ff */
[----:B------:R0:W-:Y:S01]  /*9360*/  STSM.16.M88.4 [R30], R4 ;  /* 0x000000041e007844 */ /* 0x0001e20000000200 */
        /* <DEDUP_REMOVED lines=10> */
[----:B------:R-:W-:Y:S01]  /*9410*/  F2FP.BF16.F32.PACK_AB R26, R95, R94 ;  /* 0x0000005e5f1a723e */ /* 0x000fe200000010ff */
[----:B0-----:R-:W0:Y:S01]  /*9420*/  LDC R30, c[0x0][0xbe8] ;  /* 0x0002fa00ff1e7b82 */ /* 0x001e220000000800 */
[----:B------:R-:W-:Y:S02]  /*9430*/  F2FP.BF16.F32.PACK_AB R27, R33, R32 ;  /* 0x00000020211b723e */ /* 0x000fe400000010ff */
[----:B------:R-:W-:-:S03]  /*9440*/  ISETP.NE.U32.AND P0, PT, RZ, UR10, PT ;  /* 0x0000000aff007c0c */ /* 0x000fc6000bf05070 */
[----:B------:R2:W-:Y:S02]  /*9450*/  STSM.16.M88.4 [R97], R24 ;  /* 0x0000001861007844 */ /* 0x0005e40000000200 */
[----:B------:R-:W-:Y:S01]  /*9460*/  BAR.SYNC.DEFER_BLOCKING 0x1, 0x100 ;  /* 0x0044000000007b1d */ /* 0x000fe20000010000 */
[----:B------:R-:W-:-:S13]  /*9470*/  ISETP.NE.AND.EX P0, PT, RZ, UR11, PT, P0 ;  /* 0x0000000bff007c0c */ /* 0x000fda000bf05300 */
[----:B------:R-:W3:Y:S01]  /*9480*/  @P0 LDG.E R100, desc[UR50][R98.64] ;  /* 0x0000003262640981 */ /* 0x000ee2000c1e1900 */
[----:B------:R-:W-:Y:S01]  /*9490*/  UISETP.NE.U32.AND UP0, UPT, UR8, URZ, UPT ;  /* 0x0000003f0800728c */ /* 0x000fe2000bf05070 */
[----:B0-----:R-:W-:Y:S01]  /*94a0*/  ISETP.NE.AND P1, PT, R30, 0x1, PT ;  /* 0x000000011e00780c */ /* 0x001fe20003f25270 */
[----:B------:R-:W-:Y:S02]  /*94b0*/  ULDC UR4, c[0x0][0xa88] ;  /* 0x0002a20000047ab9 */ /* 0x000fe40000000800 */
[----:B------:R-:W-:Y:S01]  /*94c0*/  UISETP.NE.AND.EX UP0, UPT, UR9, URZ, UPT, UP0 ;  /* 0x0000003f0900728c */ /* 0x000fe2000bf05300 */
[----:B-1----:R-:W-:-:S05]  /*94d0*/  IMAD.U32 R21, RZ, RZ, UR4 ;  /* 0x00000004ff157e24 */ /* 0x002fca000f8e00ff */
[----:B------:R-:W-:-:S04]  /*94e0*/  PLOP3.LUT P4, PT, PT, PT, UP0, 0x80, 0x0 ;  /* 0x000000000000781c */ /* 0x000fc80003f8f008 */
[----:B------:R-:W0:Y:S01]  /*94f0*/  @P1 LDC R6, c[0x0][0xbec] ;  /* 0x0002fb00ff061b82 */ /* 0x000e220000000800 */
[----:B------:R-:W-:-:S04]  /*9500*/  @UP0 ULEA UR8, UP1, UR37, UR8, 0x2 ;  /* 0x0000000825080291 */ /* 0x000fc8000f82103f */
[----:B------:R-:W-:Y:S02]  /*9510*/  @UP0 ULEA.HI.X UR9, UR37, UR9, UR38, 0x2, UP1 ;  /* 0x0000000925090291 */ /* 0x000fe400088f1426 */
[----:B------:R-:W-:Y:S01]  /*9520*/  UISETP.GT.AND UP1, UPT, UR45, 0x1, UPT ;  /* 0x000000012d00788c */ /* 0x000fe2000bf24270 */
[----:B------:R-:W1:Y:S01]  /*9530*/  @P1 LDC R9, c[0x0][0xbf0] ;  /* 0x0002fc00ff091b82 */ /* 0x000e620000000800 */
[----:B------:R-:W-:Y:S01]  /*9540*/  UMOV UR16, 0x9b8 ;  /* 0x000009b800107882 */ /* 0x000fe20000000000 */
[----:B------:R-:W-:Y:S01]  /*9550*/  IMAD.U32 R4, RZ, RZ, UR8 ;  /* 0x00000008ff047e24 */ /* 0x000fe2000f8e00ff */
[----:B------:R-:W-:Y:S01]  /*9560*/  USEL UR16, UR16, 0x978, UP1 ;  /* 0x0000097810107887 */ /* 0x000fe20008800000 */
[----:B------:R-:W-:Y:S01]  /*9570*/  IMAD.U32 R5, RZ, RZ, UR9 ;  /* 0x00000009ff057e24 */ /* 0x000fe2000f8e00ff */
[----:B------:R-:W-:-:S04]  /*9580*/  UISETP.NE.U32.AND UP0, UPT, UR10, URZ, UPT ;  /* 0x0000003f0a00728c */ /* 0x000fc8000bf05070 */
[----:B------:R4:W5:Y:S01]  /*9590*/  @P4 LDG.E R21, desc[UR50][R4.64] ;  /* 0x0000003204154981 */ /* 0x000962000c1e1900 */
[----:B------:R-:W-:Y:S01]  /*95a0*/  UISETP.NE.AND.EX UP0, UPT, UR11, URZ, UPT, UP0 ;  /* 0x0000003f0b00728c */ /* 0x000fe2000bf05300 */
[----:B------:R-:W-:Y:S01]  /*95b0*/  UMOV UR4, URZ ;  /* 0x0000003f00047c82 */ /* 0x000fe20008000000 */
[----:B------:R-:W-:-:S03]  /*95c0*/  USEL UR7, UR41, URZ, UP1 ;  /* 0x0000003f29077287 */ /* 0x000fc60008800000 */
[----:B------:R-:W-:Y:S01]  /*95d0*/  ULDC.64 UR10, c[0x0][UR16+0x218] ;  /* 0x00008600100a7abb */ /* 0x000fe20008000a00 */
[----:B------:R-:W-:Y:S01]  /*95e0*/  ULDC.64 UR14, c[0x0][UR16+0x228] ;  /* 0x00008a00100e7abb */ /* 0x000fe20008000a00 */
[----:B------:R-:W-:Y:S01]  /*95f0*/  USEL UR37, UR37, URZ, !UP0 ;  /* 0x0000003f25257287 */ /* 0x000fe2000c000000 */
[----:B----4-:R-:W-:Y:S01]  /*9600*/  IMAD.U32 R4, RZ, RZ, UR40 ;  /* 0x00000028ff047e24 */ /* 0x010fe2000f8e00ff */
[----:B------:R-:W-:Y:S01]  /*9610*/  ULDC.64 UR12, c[0x0][UR16+0x220] ;  /* 0x00008800100c7abb */ /* 0x000fe20008000a00 */
[----:B------:R-:W-:Y:S02]  /*9620*/  UIMAD.WIDE.U32 UR8, UR10, UR39, URZ ;  /* 0x000000270a0872a5 */ /* 0x000fe4000f8e003f */
[----:B------:R-:W-:Y:S01]  /*9630*/  IMAD R11, R4, 0x80, R219 ;  /* 0x00000080040b7824 */ /* 0x000fe200078e02db */
[----:B------:R-:W-:Y:S02]  /*9640*/  UIMAD.WIDE.U32 UR18, UR14, UR7, URZ ;  /* 0x000000070e1272a5 */ /* 0x000fe4000f8e003f */
[----:B------:R-:W-:Y:S01]  /*9650*/  UIMAD UR10, UR11, UR39, URZ ;  /* 0x000000270b0a72a4 */ /* 0x000fe2000f8e023f */
[----:B0-----:R-:W-:Y:S01]  /*9660*/  @P1 IMAD.HI.U32 R4, R11, R6, RZ ;  /* 0x000000060b041227 */ /* 0x001fe200078e00ff */
[----:B------:R-:W-:-:S02]  /*9670*/  UIMAD UR14, UR15, UR7, URZ ;  /* 0x000000070f0e72a4 */ /* 0x000fc4000f8e023f */
[----:B------:R-:W-:Y:S01]  /*9680*/  USEL UR38, UR38, URZ, !UP0 ;  /* 0x0000003f26267287 */ /* 0x000fe2000c000000 */
[----:B------:R-:W-:Y:S01]  /*9690*/  IMAD.MOV.U32 R7, RZ, RZ, R11 ;  /* 0x000000ffff077224 */ /* 0x000fe200078e000b */
[----:B------:R-:W-:Y:S01]  /*96a0*/  UIMAD UR7, UR13, UR37, URZ ;  /* 0x000000250d0772a4 */ /* 0x000fe2000f8e023f */
[----:B-1----:R-:W-:Y:S01]  /*96b0*/  @P1 SHF.R.U32.HI R7, RZ, R9, R4 ;  /* 0x00000009ff071219 */ /* 0x002fe20000011604 */
[----:B------:R-:W-:Y:S01]  /*96c0*/  UIADD3 UR9, UR9, UR10, URZ ;  /* 0x0000000a09097290 */ /* 0x000fe2000fffe03f */
[----:B------:R-:W-:Y:S01]  /*96d0*/  IMAD.U32 R4, RZ, RZ, UR18 ;  /* 0x00000012ff047e24 */ /* 0x000fe2000f8e00ff */
[----:B------:R-:W-:Y:S01]  /*96e0*/  UIMAD.WIDE.U32 UR10, UR12, UR37, URZ ;  /* 0x000000250c0a72a5 */ /* 0x000fe2000f8e003f */
[----:B------:R-:W-:Y:S01]  /*96f0*/  IMAD.U32 R5, RZ, RZ, UR19 ;  /* 0x00000013ff057e24 */ /* 0x000fe2000f8e00ff */
[----:B------:R-:W-:Y:S01]  /*9700*/  UIMAD UR7, UR12, UR38, UR7 ;  /* 0x000000260c0772a4 */ /* 0x000fe2000f8e0207 */
[--C-:B------:R-:W-:Y:S01]  /*9710*/  IMAD.MOV R9, RZ, RZ, -R7.reuse ;  /* 0x000000ffff097224 */ /* 0x100fe200078e0a07 */
[----:B------:R-:W-:Y:S01]  /*9720*/  UIADD3 UR14, UR19, UR14, URZ ;  /* 0x0000000e130e7290 */ /* 0x000fe2000fffe03f */
[----:B------:R-:W-:Y:S01]  /*9730*/  SHF.R.S32.HI R5, RZ, 0x1f, R7 ;  /* 0x0000001fff057819 */ /* 0x000fe20000011407 */
[----:B------:R-:W-:Y:S01]  /*9740*/  UIADD3 UR7, UR11, UR7, URZ ;  /* 0x000000070b077290 */ /* 0x000fe2000fffe03f */
[----:B------:R-:W-:-:S03]  /*9750*/  IMAD R9, R30, R9, R11 ;  /* 0x000000091e097224 */ /* 0x000fc600078e020b */
[----:B------:R-:W-:Y:S02]  /*9760*/  IMAD.U32 R8, RZ, RZ, UR14 ;  /* 0x0000000eff087e24 */ /* 0x000fe4000f8e00ff */
[----:B------:R-:W-:Y:S02]  /*9770*/  SHF.R.S32.HI R6, RZ, 0x1f, R9 ;  /* 0x0000001fff067819 */ /* 0x000fe40000011409 */
[----:B---3--:R-:W-:-:S13]  /*9780*/  @P0 R2UR UR4, R100 ;  /* 0x00000000640402ca */ /* 0x008fda00000e0000 */
        /* <DEDUP_REMOVED lines=15> */
[----:B--2---:R-:W-:Y:S08]  /*9880*/  @P4 BRA `(.L_x_7524) ;  /* 0x0000000000104947 */ /* 0x004ff00003800000 */
[----:B------:R-:W-:Y:S05]  /*9890*/  @!P0 BRA `(.L_x_7524) ;  /* 0x00000000000c8947 */ /* 0x000fea0003800000 */
[----:B------:R-:W2:Y:S04]  /*98a0*/  LDG.E R4, desc[UR50][R98.64] ;  /* 0x0000003262047981 */ /* 0x000ea8000c1e1900 */
[----:B-----5:R-:W2:Y:S02]  /*98b0*/  LDG.E R21, desc[UR50][R98.64+0x4] ;  /* 0x0000043262157981 */ /* 0x020ea4000c1e1900 */
[----:B--2---:R-:W-:-:S07]  /*98c0*/  IMAD.IADD R21, R21, 0x1, -R4 ;  /* 0x0000000115157824 */ /* 0x004fce00078e0a04 */
.L_x_7524:
[----:B------:R-:W-:Y:S01]  /*98d0*/  IMAD.U32 R13, RZ, RZ, UR40 ;  /* 0x00000028ff0d7e24 */ /* 0x000fe2000f8e00ff */
[----:B------:R-:W-:Y:S01]  /*98e0*/  SHFL.IDX PT, R4, R9, RZ, 0x1c1f ;  /* 0x001c1fff09047589 */ /* 0x000fe200000e0000 */
[----:B-----5:R-:W-:Y:S01]  /*98f0*/  IMAD R21, R21, R30, RZ ;  /* 0x0000001e15157224 */ /* 0x020fe200078e02ff */
[----:B------:R-:W-:Y:S01]  /*9900*/  LOP3.LUT P0, RZ, R201, 0x3, RZ, 0xc0, !PT ;  /* 0x00000003c9ff7812 */ /* 0x000fe2000780c0ff */
[----:B------:R-:W-:Y:S01]  /*9910*/  IMAD R12, R13, 0x80, R218 ;  /* 0x000000800d0c7824 */ /* 0x000fe200078e02da */
[----:B------:R-:W0:Y:S01]  /*9920*/  SHFL.IDX PT, R5, R10, RZ, 0x1c1f ;  /* 0x001c1fff0a057589 */ /* 0x000e2200000e0000 */
[----:B------:R-:W-:Y:S02]  /*9930*/  PLOP3.LUT P3, PT, PT, PT, UP1, 0x80, 0x0 ;  /* 0x000000000000781c */ /* 0x000fe40003f6f018 */
[C---:B------:R-:W-:Y:S01]  /*9940*/  VIADD R8, R12.reuse, 0x8 ;  /* 0x000000080c087836 */ /* 0x040fe20000000000 */
[----:B------:R-:W-:Y:S01]  /*9950*/  SHFL.IDX PT, R6, R9, 0x1, 0x1c1f ;  /* 0x003c1f0009067f89 */ /* 0x000fe200000e0000 */
[----:B------:R-:W-:-:S03]  /*9960*/  ISETP.GE.OR P2, PT, R12, R21, P0 ;  /* 0x000000150c00720c */ /* 0x000fc60000746670 */
[----:B------:R-:W1:Y:S01]  /*9970*/  SHFL.IDX PT, R7, R10, 0x1, 0x1c1f ;  /* 0x003c1f000a077f89 */ /* 0x000e6200000e0000 */
[----:B------:R-:W-:-:S09]  /*9980*/  ISETP.GE.OR P0, PT, R8, R21, P0 ;  /* 0x000000150800720c */ /* 0x000fd20000706670 */
[----:B0-----:R0:W-:Y:S01]  /*9990*/  @!P2 ST.E desc[UR50][R4.64], R20 ;  /* 0x000000140400a985 */ /* 0x0011e2000c101932 */
[----:B------:R-:W-:-:S03]  /*99a0*/  ISETP.GE.AND P2, PT, R12, R21, PT ;  /* 0x000000150c00720c */ /* 0x000fc60003f46270 */
[----:B-1----:R0:W-:Y:S01]  /*99b0*/  @!P0 ST.E desc[UR50][R6.64], R0 ;  /* 0x0000000006008985 */ /* 0x0021e2000c101932 */
[----:B------:R-:W-:Y:S01]  /*99c0*/  ISETP.GE.AND P0, PT, R8, R21, PT ;  /* 0x000000150800720c */ /* 0x000fe20003f06270 */
[----:B------:R-:W-:-:S12]  /*99d0*/  @P3 BRA `(.L_x_7525) ;  /* 0x0000000800903947 */ /* 0x000fd80003800000 */
[----:B0-----:R-:W-:Y:S01]  /*99e0*/  IMAD R5, R200, 0x40, R2 ;  /* 0x00000040c8057824 */ /* 0x001fe200078e0202 */
[----:B------:R-:W0:Y:S01]  /*99f0*/  @P1 LDC R51, c[0x0][0xbec] ;  /* 0x0002fb00ff331b82 */ /* 0x000e220000000800 */
[----:B------:R-:W-:Y:S02]  /*9a00*/  ULDC.64 UR10, c[0x0][0xaa0] ;  /* 0x0002a800000a7ab9 */ /* 0x000fe40000000a00 */
        /* <DEDUP_REMOVED lines=8> */
[--C-:B------:R-:W-:Y:S01]  /*9a90*/  IMAD.X R9, RZ, RZ, R29.reuse, P6 ;  /* 0x000000ffff097224 */ /* 0x100fe200030e061d */
[C---:B------:R-:W-:Y:S02]  /*9aa0*/  IADD3 R37, P2, R28.reuse, 0x5000, RZ ;  /* 0x000050001c257810 */ /* 0x040fe40007f5e0ff */
[C---:B------:R-:W-:Y:S02]  /*9ab0*/  IADD3 R41, P0, R28.reuse, 0x6000, RZ ;  /* 0x000060001c297810 */ /* 0x040fe40007f1e0ff */
[C---:B------:R-:W-:Y:S01]  /*9ac0*/  LOP3.LUT R7, R28.reuse, 0x380, RZ, 0xc0, !PT ;  /* 0x000003801c077812 */ /* 0x040fe200078ec0ff */
[----:B------:R-:W-:Y:S01]  /*9ad0*/  UIMAD UR7, UR12, UR10, URZ ;  /* 0x0000000a0c0772a4 */ /* 0x000fe2000f8e023f */
[----:B------:R-:W-:Y:S01]  /*9ae0*/  IADD3 R5, P6, R28, 0x7000, RZ ;  /* 0x000070001c057810 */ /* 0x000fe20007fde0ff */
[----:B------:R-:W-:Y:S01]  /*9af0*/  UIMAD.WIDE.U32 UR8, UR4, UR10, URZ ;  /* 0x0000000a040872a5 */ /* 0x000fe2000f8e003f */
[----:B------:R-:W-:Y:S01]  /*9b00*/  LOP3.LUT R12, R13, 0x380, RZ, 0xc0, !PT ;  /* 0x000003800d0c7812 */ /* 0x000fe200078ec0ff */
[----:B------:R-:W-:Y:S01]  /*9b10*/  IMAD.U32 R49, RZ, RZ, UR40 ;  /* 0x00000028ff317e24 */ /* 0x000fe2000f8e00ff */
[----:B------:R-:W-:Y:S01]  /*9b20*/  LOP3.LUT R24, R25, 0x380, RZ, 0xc0, !PT ;  /* 0x0000038019187812 */ /* 0x000fe200078ec0ff */
[----:B------:R-:W-:Y:S01]  /*9b30*/  IMAD.X R45, RZ, RZ, R29, P6 ;  /* 0x000000ffff2d7224 */ /* 0x000fe200030e061d */
[----:B------:R-:W-:Y:S01]  /*9b40*/  LOP3.LUT R32, R33, 0x380, RZ, 0xc0, !PT ;  /* 0x0000038021207812 */ /* 0x000fe200078ec0ff */
[----:B------:R-:W-:Y:S01]  /*9b50*/  ULDC.64 UR12, c[0x0][0xaf0] ;  /* 0x0002bc00000c7ab9 */ /* 0x000fe20000000a00 */
[----:B------:R-:W-:Y:S01]  /*9b60*/  LOP3.LUT R36, R37, 0x380, RZ, 0xc0, !PT ;  /* 0x0000038025247812 */ /* 0x000fe200078ec0ff */
[----:B------:R-:W5:Y:S01]  /*9b70*/  LD.E.128 R8, desc[UR50][R8.64] ;  /* 0x0000003208087980 */ /* 0x000f62000c101d00 */
[----:B------:R-:W-:-:S02]  /*9b80*/  LOP3.LUT R40, R41, 0x380, RZ, 0xc0, !PT ;  /* 0x0000038029287812 */ /* 0x000fc400078ec0ff */
[----:B------:R-:W-:Y:S02]  /*9b90*/  SHF.R.U64 R7, R7, 0x3, RZ ;  /* 0x0000000307077819 */ /* 0x000fe400000012ff */
[----:B------:R-:W-:Y:S02]  /*9ba0*/  LOP3.LUT R0, R5, 0x380, RZ, 0xc0, !PT ;  /* 0x0000038005007812 */ /* 0x000fe400078ec0ff */
[----:B------:R-:W-:Y:S02]  /*9bb0*/  SHF.R.U64 R12, R12, 0x3, RZ ;  /* 0x000000030c0c7819 */ /* 0x000fe400000012ff */
[----:B------:R-:W-:Y:S02]  /*9bc0*/  SHF.R.U64 R24, R24, 0x3, RZ ;  /* 0x0000000318187819 */ /* 0x000fe400000012ff */
[----:B------:R-:W-:Y:S02]  /*9bd0*/  SHF.R.U64 R32, R32, 0x3, RZ ;  /* 0x0000000320207819 */ /* 0x000fe400000012ff */
[----:B------:R-:W-:-:S02]  /*9be0*/  SHF.R.U64 R36, R36, 0x3, RZ ;  /* 0x0000000324247819 */ /* 0x000fc400000012ff */
[----:B------:R-:W-:Y:S02]  /*9bf0*/  SHF.R.U64 R40, R40, 0x3, RZ ;  /* 0x0000000328287819 */ /* 0x000fe400000012ff */
[----:B------:R-:W-:Y:S02]  /*9c00*/  LOP3.LUT R28, R7, R28, RZ, 0x3c, !PT ;  /* 0x0000001c071c7212 */ /* 0x000fe400078e3cff */
        /* <DEDUP_REMOVED lines=12> */
[----:B------:R-:W-:Y:S01]  /*9cd0*/  UIMAD UR7, UR4, UR11, UR7 ;  /* 0x0000000b040772a4 */ /* 0x000fe2000f8e0207 */
[----:B------:R1:W5:Y:S01]  /*9ce0*/  LD.E.128 R4, desc[UR50][R28.64] ;  /* 0x000000321c047980 */ /* 0x000362000c101d00 */
[----:B------:R-:W-:Y:S01]  /*9cf0*/  IMAD R0, R17, 0x20, R200 ;  /* 0x0000002011007824 */ /* 0x000fe200078e02c8 */
[----:B------:R-:W-:-:S02]  /*9d00*/  ULDC.64 UR10, c[0x0][0xae8] ;  /* 0x0002ba00000a7ab9 */ /* 0x000fc40000000a00 */
[----:B------:R-:W5:Y:S04]  /*9d10*/  LD.E.128 R12, desc[UR50][R12.64] ;  /* 0x000000320c0c7980 */ /* 0x000f68000c101d00 */
[----:B------:R-:W5:Y:S01]  /*9d20*/  LD.E.128 R24, desc[UR50][R24.64] ;  /* 0x0000003218187980 */ /* 0x000f62000c101d00 */
[----:B-1----:R-:W1:Y:S01]  /*9d30*/  @P1 LDC R29, c[0x0][0xbf0] ;  /* 0x0002fc00ff1d1b82 */ /* 0x002e620000000800 */
[----:B------:R-:W-:Y:S01]  /*9d40*/  UIADD3 UR9, UR9, UR7, URZ ;  /* 0x0000000709097290 */ /* 0x000fe2000fffe03f */
[----:B------:R-:W-:Y:S01]  /*9d50*/  IMAD R20, R49, 0x80, R0 ;  /* 0x0000008031147824 */ /* 0x000fe200078e0200 */
[----:B------:R-:W-:Y:S01]  /*9d60*/  USHF.R.S32.HI UR4, URZ, 0x1f, UR37 ;  /* 0x0000001f3f047899 */ /* 0x000fe20008011425 */
[----:B------:R-:W5:Y:S01]  /*9d70*/  LD.E.128 R32, desc[UR50][R32.64] ;  /* 0x0000003220207980 */ /* 0x000f62000c101d00 */
[----:B------:R-:W-:Y:S01]  /*9d80*/  UIMAD.WIDE.U32 UR8, UR39, UR10, UR8 ;  /* 0x0000000a270872a5 */ /* 0x000fe2000f8e0008 */
[----:B0-----:R-:W-:Y:S01]  /*9d90*/  @P1 IMAD.HI.U32 R0, R20, R51, RZ ;  /* 0x0000003314001227 */ /* 0x001fe200078e00ff */
[----:B------:R-:W-:Y:S01]  /*9da0*/  UIMAD UR4, UR4, UR12, URZ ;  /* 0x0000000c040472a4 */ /* 0x000fe2000f8e023f */
[----:B------:R-:W5:Y:S01]  /*9db0*/  LD.E.128 R36, desc[UR50][R36.64] ;  /* 0x0000003224247980 */ /* 0x000f62000c101d00 */
[----:B------:R-:W-:Y:S01]  /*9dc0*/  UIMAD UR9, UR39, UR11, UR9 ;  /* 0x0000000b270972a4 */ /* 0x000fe2000f8e0209 */
[----:B------:R-:W-:Y:S01]  /*9dd0*/  IMAD.MOV.U32 R49, RZ, RZ, R20 ;  /* 0x000000ffff317224 */ /* 0x000fe200078e0014 */
[----:B------:R-:W-:Y:S01]  /*9de0*/  UIMAD UR4, UR37, UR13, UR4 ;  /* 0x0000000d250472a4 */ /* 0x000fe2000f8e0204 */
[----:B------:R-:W5:Y:S01]  /*9df0*/  LD.E.128 R40, desc[UR50][R40.64] ;  /* 0x0000003228287980 */ /* 0x000f62000c101d00 */
[----:B------:R-:W-:Y:S01]  /*9e00*/  UIMAD.WIDE.U32 UR8, UR37, UR12, UR8 ;  /* 0x0000000c250872a5 */ /* 0x000fe2000f8e0008 */
[----:B------:R-:W-:-:S02]  /*9e10*/  ULDC.64 UR10, c[0x0][0xae0] ;  /* 0x0002b800000a7ab9 */ /* 0x000fc40000000a00 */
[----:B------:R-:W5:Y:S01]  /*9e20*/  LD.E.128 R44, desc[UR50][R44.64] ;  /* 0x000000322c2c7980 */ /* 0x000f62000c101d00 */
[----:B------:R-:W-:Y:S01]  /*9e30*/  UIADD3 UR4, UR9, UR4, URZ ;  /* 0x0000000409047290 */ /* 0x000fe2000fffe03f */
[----:B-1----:R-:W-:Y:S01]  /*9e40*/  @P1 SHF.R.U32.HI R49, RZ, R29, R0 ;  /* 0x0000001dff311219 */ /* 0x002fe20000011600 */
[----:B------:R-:W-:Y:S01]  /*9e50*/  IMAD.U32 R28, RZ, RZ, UR8 ;  /* 0x00000008ff1c7e24 */ /* 0x000fe2000f8e00ff */
[----:B------:R-:W-:Y:S01]  /*9e60*/  @!PT LDS RZ, [RZ] ;  /* 0x00000000fffff984 */ /* 0x000fe20000000800 */
[----:B------:R-:W-:Y:S01]  /*9e70*/  @!PT LDS RZ, [RZ] ;  /* 0x00000000fffff984 */ /* 0x000fe20000000800 */
[----:B------:R-:W-:Y:S01]  /*9e80*/  @!PT LDS RZ, [RZ] ;  /* 0x00000000fffff984 */ /* 0x000fe20000000800 */
[----:B------:R-:W-:Y:S01]  /*9e90*/  @!PT LDS RZ, [RZ] ;  /* 0x00000000fffff984 */ /* 0x000fe20000000800 */
[----:B------:R0:W-:Y:S06]  /*9ea0*/  MEMBAR.ALL.CTA ;  /* 0x0000000000007992 */ /* 0x0001ec0000008000 */
[----:B0-----:R-:W0:Y:S01]  /*9eb0*/  FENCE.VIEW.ASYNC.S ;  /* 0x00000000000073c6 */ /* 0x001e220000000000 */
[--C-:B------:R-:W-:Y:S01]  /*9ec0*/  SHF.R.S32.HI R0, RZ, 0x1f, R49.reuse ;  /* 0x0000001fff007819 */ /* 0x100fe20000011431 */
[----:B------:R-:W-:-:S02]  /*9ed0*/  IMAD.MOV R51, RZ, RZ, -R49 ;  /* 0x000000ffff337224 */ /* 0x000fc400078e0a31 */
[----:B------:R-:W-:Y:S01]  /*9ee0*/  IMAD.U32 R29, RZ, RZ, UR9 ;  /* 0x00000009ff1d7e24 */ /* 0x000fe2000f8e00ff */
[----:B------:R-:W-:Y:S01]  /*9ef0*/  ULDC.64 UR8, c[0x0][0xad8] ;  /* 0x0002b60000087ab9 */ /* 0x000fe20000000a00 */
[----:B------:R-:W-:Y:S02]  /*9f00*/  IMAD R0, R0, UR10, RZ ;  /* 0x0000000a00007c24 */ /* 0x000fe4000f8e02ff */
[----:B------:R-:W-:Y:S02]  /*9f10*/  IMAD R51, R30, R51, R20 ;  /* 0x000000331e337224 */ /* 0x000fe400078e0214 */
[----:B------:R-:W-:Y:S02]  /*9f20*/  IMAD.U32 R29, RZ, RZ, UR4 ;  /* 0x00000004ff1d7e24 */ /* 0x000fe4000f8e00ff */
[C---:B------:R-:W-:Y:S01]  /*9f30*/  IMAD R53, R49.reuse, UR11, R0 ;  /* 0x0000000b31357c24 */ /* 0x040fe2000f8e0200 */
[----:B------:R-:W-:Y:S01]  /*9f40*/  SHF.R.S32.HI R0, RZ, 0x1f, R51 ;  /* 0x0000001fff007819 */ /* 0x000fe20000011433 */
[----:B------:R-:W-:-:S04]  /*9f50*/  IMAD.WIDE.U32 R28, R49, UR10, R28 ;  /* 0x0000000a311c7c25 */ /* 0x000fc8000f8e001c */
[----:B------:R-:W-:Y:S02]  /*9f60*/  IMAD.U32 R49, RZ, RZ, UR40 ;  /* 0x00000028ff317e24 */ /* 0x000fe4000f8e00ff */
[----:B------:R-:W-:Y:S02]  /*9f70*/  IMAD.IADD R29, R29, 0x1, R53 ;  /* 0x000000011d1d7824 */ /* 0x000fe400078e0235 */
[----:B------:R-:W-:Y:S02]  /*9f80*/  IMAD R20, R0, UR8, RZ ;  /* 0x0000000800147c24 */ /* 0x000fe4000f8e02ff */
[----:B------:R-:W-:Y:S02]  /*9f90*/  IMAD R50, R49, 0x80, R200 ;  /* 0x0000008031327824 */ /* 0x000fe400078e02c8 */
[C---:B------:R-:W-:Y:S02]  /*9fa0*/  IMAD R49, R51.reuse, UR9, R20 ;  /* 0x0000000933317c24 */ /* 0x040fe4000f8e0214 */
[----:B------:R-:W-:Y:S01]  /*9fb0*/  IMAD.WIDE.U32 R28, R51, UR8, R28 ;  /* 0x00000008331c7c25 */ /* 0x000fe2000f8e001c */
[----:B------:R-:W-:Y:S01]  /*9fc0*/  ISETP.GE.AND P2, PT, R50, R21, PT ;  /* 0x000000153200720c */ /* 0x000fe20003f46270 */
[----:B------:R-:W-:-:S02]  /*9fd0*/  ULDC.64 UR8, c[0x0][0xa80] ;  /* 0x0002a00000087ab9 */ /* 0x000fc40000000a00 */
[----:B------:R-:W-:Y:S01]  /*9fe0*/  VIADD R3, R3, 0x22820 ;  /* 0x0002282003037836 */ /* 0x000fe20000000000 */
[----:B------:R-:W-:Y:S01]  /*9ff0*/  LEA R20, P3, R28, UR8, 0x1 ;  /* 0x000000081c147c11 */ /* 0x000fe2000f8608ff */
[----:B------:R-:W-:Y:S02]  /*a000*/  IMAD.IADD R29, R29, 0x1, R49 ;  /* 0x000000011d1d7824 */ /* 0x000fe400078e0231 */
[----:B------:R-:W-:Y:S01]  /*a010*/  VIADD R0, R50, 0x20 ;  /* 0x0000002032007836 */ /* 0x000fe20000000000 */
[----:B------:R-:W-:Y:S02]  /*a020*/  PRMT R3, RZ, 0x654, R3 ;  /* 0x00000654ff037816 */ /* 0x000fe40000000003 */
[----:B------:R-:W-:Y:S02]  /*a030*/  LEA.HI.X R30, R28, UR9, R29, 0x1, P3 ;  /* 0x000000091c1e7c11 */ /* 0x000fe400098f0c1d */
[-C--:B------:R-:W-:Y:S01]  /*a040*/  ISETP.GE.AND P0, PT, R0, R21.reuse, PT ;  /* 0x000000150000720c */ /* 0x080fe20003f06270 */
[----:B------:R-:W-:Y:S01]  /*a050*/  VIADD R0, R50, 0x40 ;  /* 0x0000004032007836 */ /* 0x000fe20000000000 */
[----:B0-----:R0:W-:Y:S01]  /*a060*/  SYNCS.ARRIVE.TRANS64.RED.A1T0 RZ, [R3+URZ], RZ ;  /* 0x000000ff03ff79a7 */ /* 0x0011e2000810043f */
[----:B------:R1:W2:Y:S01]  /*a070*/  SHFL.IDX PT, R49, R20, RZ, 0x181f ;  /* 0x00181fff14317589 */ /* 0x0002a200000e0000 */
[----:B------:R-:W-:Y:S02]  /*a080*/  BSSY B1, `(.L_x_7526) ;  /* 0x000000d000017945 */ /* 0x000fe40003800000 */
[----:B------:R-:W-:Y:S01]  /*a090*/  ISETP.GE.AND P1, PT, R0, R21, PT ;  /* 0x000000150000720c */ /* 0x000fe20003f26270 */
[----:B0-----:R1:W0:Y:S01]  /*a0a0*/  SHFL.IDX PT, R3, R30, RZ, 0x181f ;  /* 0x00181fff1e037589 */ /* 0x00122200000e0000 */
[----:B------:R-:W-:Y:S11]  /*a0b0*/  @P2 BRA `(.L_x_7527) ;  /* 0x0000000000242947 */ /* 0x000ff60003800000 */
[----:B------:R-:W-:Y:S02]  /*a0c0*/  ULDC UR4, c[0x0][0xac8] ;  /* 0x0002b20000047ab9 */ /* 0x000fe40000000800 */
[----:B------:R-:W-:Y:S02]  /*a0d0*/  ISETP.GE.AND P2, PT, R2, UR4, PT ;  /* 0x0000000402007c0c */ /* 0x000fe4000bf46270 */
[----:B------:R-:W-:-:S11]  /*a0e0*/  ISETP.GE.AND P3, PT, R16, UR4, PT ;  /* 0x0000000410007c0c */ /* 0x000fd6000bf66270 */
[-C--:B--2---:R-:W-:Y:S02]  /*a0f0*/  @!P2 LEA R28, P4, R2, R49.reuse, 0x1 ;  /* 0x00000031021ca211 */ /* 0x084fe400078808ff */
[----:B------:R-:W-:Y:S02]  /*a100*/  @!P3 LEA R48, P5, R16, R49, 0x1 ;  /* 0x000000311030b211 */ /* 0x000fe400078a08ff */
[-C--:B0-----:R-:W-:Y:S02]  /*a110*/  @!P2 LEA.HI.X R29, R2, R3.reuse, R222, 0x1, P4 ;  /* 0x00000003021da211 */ /* 0x081fe400020f0cde */
[----:B------:R-:W-:-:S03]  /*a120*/  @!P3 LEA.HI.X R49, R16, R3, R221, 0x1, P5 ;  /* 0x000000031031b211 */ /* 0x000fc600028f0cdd */
[----:B-----5:R3:W-:Y:S04]  /*a130*/  @!P2 ST.E.128 desc[UR50][R28.64], R4 ;  /* 0x000000041c00a985 */ /* 0x0207e8000c101d32 */
[----:B------:R3:W-:Y:S02]  /*a140*/  @!P3 ST.E.128 desc[UR50][R48.64], R32 ;  /* 0x000000203000b985 */ /* 0x0007e4000c101d32 */
.L_x_7527:
[----:B------:R-:W-:Y:S05]  /*a150*/  BSYNC B1 ;  /* 0x0000000000017941 */ /* 0x000fea0003800000 */
.L_x_7526:
[----:B0-----:R0:W4:Y:S01]  /*a160*/  SHFL.IDX PT, R3, R30, 0x1, 0x181f ;  /* 0x00381f001e037f89 */ /* 0x00112200000e0000 */
[----:B------:R-:W-:Y:S03]  /*a170*/  BSSY B1, `(.L_x_7528) ;  /* 0x000000c000017945 */ /* 0x000fe60003800000 */
[----:B---3-5:R0:W3:Y:S01]  /*a180*/  SHFL.IDX PT, R7, R20, 0x1, 0x181f ;  /* 0x00381f0014077f89 */ /* 0x0280e200000e0000 */
[----:B------:R-:W-:Y:S05]  /*a190*/  @P0 BRA `(.L_x_7529) ;  /* 0x0000000000240947 */ /* 0x000fea0003800000 */
[----:B------:R-:W-:Y:S02]  /*a1a0*/  ULDC UR4, c[0x0][0xac8] ;  /* 0x0002b20000047ab9 */ /* 0x000fe40000000800 */
[----:B------:R-:W-:Y:S02]  /*a1b0*/  ISETP.GE.AND P3, PT, R2, UR4, PT ;  /* 0x0000000402007c0c */ /* 0x000fe4000bf66270 */
[----:B------:R-:W-:-:S11]  /*a1c0*/  ISETP.GE.AND P4, PT, R16, UR4, PT ;  /* 0x0000000410007c0c */ /* 0x000fd6000bf86270 */
[-C--:B---3--:R-:W-:Y:S02]  /*a1d0*/  @!P3 LEA R4, P0, R2, R7.reuse, 0x1 ;  /* 0x000000070204b211 */ /* 0x088fe400078008ff */
[----:B------:R-:W-:Y:S02]  /*a1e0*/  @!P4 LEA R6, P2, R16, R7, 0x1 ;  /* 0x000000071006c211 */ /* 0x000fe400078408ff */
[-C--:B----4-:R-:W-:Y:S02]  /*a1f0*/  @!P3 LEA.HI.X R5, R2, R3.reuse, R222, 0x1, P0 ;  /* 0x000000030205b211 */ /* 0x090fe400000f0cde */
[----:B------:R-:W-:-:S03]  /*a200*/  @!P4 LEA.HI.X R7, R16, R3, R221, 0x1, P2 ;  /* 0x000000031007c211 */ /* 0x000fc600010f0cdd */
[----:B------:R3:W-:Y:S04]  /*a210*/  @!P3 ST.E.128 desc[UR50][R4.64], R8 ;  /* 0x000000080400b985 */ /* 0x0007e8000c101d32 */
[----:B------:R3:W-:Y:S02]  /*a220*/  @!P4 ST.E.128 desc[UR50][R6.64], R36 ;  /* 0x000000240600c985 */ /* 0x0007e4000c101d32 */
.L_x_7529:
[----:B------:R-:W-:Y:S05]  /*a230*/  BSYNC B1 ;  /* 0x0000000000017941 */ /* 0x000fea0003800000 */
.L_x_7528:
[----:B----4-:R4:W0:Y:S01]  /*a240*/  SHFL.IDX PT, R3, R30, 0x2, 0x181f ;  /* 0x00581f001e037f89 */ /* 0x01082200000e0000 */
[----:B------:R-:W-:Y:S03]  /*a250*/  BSSY B1, `(.L_x_7530) ;  /* 0x000000c000017945 */ /* 0x000fe60003800000 */
[----:B---3--:R4:W3:Y:S01]  /*a260*/  SHFL.IDX PT, R7, R20, 0x2, 0x181f ;  /* 0x00581f0014077f89 */ /* 0x0088e200000e0000 */
[----:B------:R-:W-:Y:S05]  /*a270*/  @P1 BRA `(.L_x_7531) ;  /* 0x0000000000241947 */ /* 0x000fea0003800000 */
[----:B------:R-:W-:Y:S02]  /*a280*/  ULDC UR4, c[0x0][0xac8] ;  /* 0x0002b20000047ab9 */ /* 0x000fe40000000800 */
[----:B------:R-:W-:Y:S02]  /*a290*/  ISETP.GE.AND P2, PT, R2, UR4, PT ;  /* 0x0000000402007c0c */ /* 0x000fe4000bf46270 */
[----:B------:R-:W-:-:S11]  /*a2a0*/  ISETP.GE.AND P3, PT, R16, UR4, PT ;  /* 0x0000000410007c0c */ /* 0x000fd6000bf66270 */
[-C--:B---3--:R-:W-:Y:S02]  /*a2b0*/  @!P2 LEA R4, P0, R2, R7.reuse, 0x1 ;  /* 0x000000070204a211 */ /* 0x088fe400078008ff */
[----:B------:R-:W-:Y:S02]  /*a2c0*/  @!P3 LEA R6, P1, R16, R7, 0x1 ;  /* 0x000000071006b211 */ /* 0x000fe400078208ff */
[-C--:B0-----:R-:W-:Y:S02]  /*a2d0*/  @!P2 LEA.HI.X R5, R2, R3.reuse, R222, 0x1, P0 ;  /* 0x000000030205a211 */ /* 0x081fe400000f0cde */
[----:B------:R-:W-:-:S03]  /*a2e0*/  @!P3 LEA.HI.X R7, R16, R3, R221, 0x1, P1 ;  /* 0x000000031007b211 */ /* 0x000fc600008f0cdd */
[----:B------:R0:W-:Y:S04]  /*a2f0*/  @!P2 ST.E.128 desc[UR50][R4.64], R12 ;  /* 0x0000000c0400a985 */ /* 0x0001e8000c101d32 */
[----:B------:R0:W-:Y:S02]  /*a300*/  @!P3 ST.E.128 desc[UR50][R6.64], R40 ;  /* 0x000000280600b985 */ /* 0x0001e4000c101d32 */
.L_x_7531:
[----:B------:R-:W-:Y:S05]  /*a310*/  BSYNC B1 ;  /* 0x0000000000017941 */ /* 0x000fea0003800000 */
.L_x_7530:
[----:B------:R-:W-:Y:S01]  /*a320*/  VIADD R0, R50, 0x60 ;  /* 0x0000006032007836 */ /* 0x000fe20000000000 */
[----:B0-----:R0:W0:Y:S04]  /*a330*/  SHFL.IDX PT, R3, R30, 0x3, 0x181f ;  /* 0x00781f001e037f89 */ /* 0x00102800000e0000 */
[----:B------:R-:W-:Y:S01]  /*a340*/  ISETP.GE.AND P0, PT, R0, R21, PT ;  /* 0x000000150000720c */ /* 0x000fe20003f06270 */
[----:B---3--:R3:W0:-:S12]  /*a350*/  SHFL.IDX PT, R7, R20, 0x3, 0x181f ;  /* 0x00781f0014077f89 */ /* 0x00861800000e0000 */
[----:B---3--:R-:W-:Y:S05]  /*a360*/  @P0 BRA `(.L_x_7532) ;  /* 0x0000001800200947 */ /* 0x008fea0003800000 */
[----:B------:R-:W-:Y:S02]  /*a370*/  ULDC UR4, c[0x0][0xac8] ;  /* 0x0002b20000047ab9 */ /* 0x000fe40000000800 */
[----:B------:R-:W-:-:S13]  /*a380*/  ISETP.GE.AND P1, PT, R2, UR4, PT ;  /* 0x0000000402007c0c */ /* 0x000fda000bf26270 */
[----:B0-----:R-:W-:-:S04]  /*a390*/  @!P1 LEA R4, P0, R2, R7, 0x1 ;  /* 0x0000000702049211 */ /* 0x001fc800078008ff */
[----:B------:R-:W-:Y:S02]  /*a3a0*/  @!P1 LEA.HI.X R5, R2, R3, R222, 0x1, P0 ;  /* 0x0000000302059211 */ /* 0x000fe400000f0cde */
[----:B------:R-:W-:-:S03]  /*a3b0*/  ISETP.GE.AND P0, PT, R16, UR4, PT ;  /* 0x0000000410007c0c */ /* 0x000fc6000bf06270 */
[----:B------:R0:W-:Y:S10]  /*a3c0*/  @!P1 ST.E.128 desc[UR50][R4.64], R24 ;  /* 0x0000001804009985 */ /* 0x0001f4000c101d32 */
[----:B------:R-:W-:Y:S05]  /*a3d0*/  @P0 BRA `(.L_x_7532) ;  /* 0x0000001800040947 */ /* 0x000fea0003800000 */
[----:B0-----:R-:W-:-:S04]  /*a3e0*/  LEA R4, P0, R16, R7, 0x1 ;  /* 0x0000000710047211 */ /* 0x001fc800078008ff */
[----:B------:R-:W-:-:S05]  /*a3f0*/  LEA.HI.X R5, R16, R3, R221, 0x1, P0 ;  /* 0x0000000310057211 */ /* 0x000fca00000f0cdd */
[----:B------:R0:W-:Y:S01]  /*a400*/  ST.E.128 desc[UR50][R4.64], R44 ;  /* 0x0000002c04007985 */ /* 0x0001e2000c101d32 */
[----:B------:R-:W-:Y:S05]  /*a410*/  BRA `(.L_x_7532) ;  /* 0x0000001400f47947 */ /* 0x000fea0003800000 */
.L_x_7525:
[----:B------:R-:W-:Y:S01]  /*a420*/  ULDC.64 UR10, c[0x0][0xb08] ;  /* 0x0002c200000a7ab9 */ /* 0x000fe20000000a00 */
[----:B0-----:R-:W0:Y:S01]  /*a430*/  @P1 LDC R0, c[0x0][0xbec] ;  /* 0x0002fb00ff001b82 */ /* 0x001e220000000800 */
[----:B------:R-:W-:Y:S01]  /*a440*/  UIMAD UR7, UR12, UR10, URZ ;  /* 0x0000000a0c0772a4 */ /* 0x000fe2000f8e023f */
[----:B------:R-:W-:Y:S01]  /*a450*/  IMAD.MOV.U32 R7, RZ, RZ, R11 ;  /* 0x000000ffff077224 */ /* 0x000fe200078e000b */
[----:B------:R-:W-:Y:S01]  /*a460*/  UIMAD.WIDE.U32 UR8, UR4, UR10, URZ ;  /* 0x0000000a040872a5 */ /* 0x000fe2000f8e003f */
[----:B------:R-:W-:Y:S01]  /*a470*/  VIADD R6, R3, 0x22820 ;  /* 0x0002282003067836 */ /* 0x000fe20000000000 */
[----:B------:R-:W-:Y:S01]  /*a480*/  UIMAD UR7, UR4, UR11, UR7 ;  /* 0x0000000b040772a4 */ /* 0x000fe2000f8e0207 */
[----:B------:R-:W-:Y:S01]  /*a490*/  BSSY B1, `(.L_x_7533) ;  /* 0x000006a000017945 */ /* 0x000fe20003800000 */
[----:B------:R-:W-:Y:S01]  /*a4a0*/  USHF.R.S32.HI UR4, URZ, 0x1f, UR37 ;  /* 0x0000001f3f047899 */ /* 0x000fe20008011425 */
[----:B------:R-:W1:Y:S01]  /*a4b0*/  @P1 LDC R5, c[0x0][0xbf0] ;  /* 0x0002fc00ff051b82 */ /* 0x000e620000000800 */
[----:B------:R-:W-:Y:S01]  /*a4c0*/  UIADD3 UR9, UR9, UR7, URZ ;  /* 0x0000000709097290 */ /* 0x000fe2000fffe03f */
[----:B------:R-:W-:Y:S01]  /*a4d0*/  PRMT R6, RZ, 0x654, R6 ;  /* 0x00000654ff067816 */ /* 0x000fe20000000006 */
[----:B------:R-:W-:-:S02]  /*a4e0*/  ULDC.64 UR10, c[0x0][0xb38] ;  /* 0x0002ce00000a7ab9 */ /* 0x000fc40000000a00 */
[----:B------:R-:W-:Y:S01]  /*a4f0*/  UIMAD.WIDE.U32 UR8, UR39, UR10, UR8 ;  /* 0x0000000a270872a5 */ /* 0x000fe2000f8e0008 */
[----:B------:R2:W-:Y:S03]  /*a500*/  SYNCS.ARRIVE.TRANS64.RED.A1T0 RZ, [R6+URZ], RZ ;  /* 0x000000ff06ff79a7 */ /* 0x0005e6000810043f */
[----:B------:R-:W-:-:S03]  /*a510*/  UIMAD UR9, UR39, UR11, UR9 ;  /* 0x0000000b270972a4 */ /* 0x000fc6000f8e0209 */
[----:B------:R-:W-:Y:S02]  /*a520*/  ULDC.64 UR10, c[0x0][0xb40] ;  /* 0x0002d000000a7ab9 */ /* 0x000fe40000000a00 */
[----:B------:R-:W-:Y:S02]  /*a530*/  UIMAD UR4, UR4, UR10, URZ ;  /* 0x0000000a040472a4 */ /* 0x000fe4000f8e023f */
[----:B------:R-:W-:Y:S01]  /*a540*/  UIMAD.WIDE.U32 UR8, UR37, UR10, UR8 ;  /* 0x0000000a250872a5 */ /* 0x000fe2000f8e0008 */
[----:B0-----:R-:W-:Y:S01]  /*a550*/  @P1 IMAD.HI.U32 R0, R11, R0, RZ ;  /* 0x000000000b001227 */ /* 0x001fe200078e00ff */
[----:B------:R-:W-:-:S03]  /*a560*/  UIMAD UR4, UR37, UR11, UR4 ;  /* 0x0000000b250472a4 */ /* 0x000fc6000f8e0204 */
[----:B------:R-:W-:Y:S01]  /*a570*/  ULDC.64 UR10, c[0x0][0xb48] ;  /* 0x0002d200000a7ab9 */ /* 0x000fe20000000a00 */
[----:B------:R-:W-:Y:S01]  /*a580*/  UIADD3 UR9, UR9, UR4, URZ ;  /* 0x0000000409097290 */ /* 0x000fe2000fffe03f */
[----:B-1----:R-:W-:-:S03]  /*a590*/  @P1 SHF.R.U32.HI R7, RZ, R5, R0 ;  /* 0x00000005ff071219 */ /* 0x002fc60000011600 */
[----:B------:R-:W-:Y:S01]  /*a5a0*/  UIMAD.WIDE.U32 UR8, UR41, UR10, UR8 ;  /* 0x0000000a290872a5 */ /* 0x000fe2000f8e0008 */
[--C-:B------:R-:W-:Y:S01]  /*a5b0*/  SHF.R.S32.HI R0, RZ, 0x1f, R7.reuse ;  /* 0x0000001fff007819 */ /* 0x100fe20000011407 */
[----:B------:R-:W-:Y:S02]  /*a5c0*/  IMAD.MOV R9, RZ, RZ, -R7 ;  /* 0x000000ffff097224 */ /* 0x000fe400078e0a07 */
[----:B------:R-:W-:Y:S02]  /*a5d0*/  UIMAD UR41, UR41, UR11, UR9 ;  /* 0x0000000b292972a4 */ /* 0x000fe4000f8e0209 */
[----:B------:R-:W-:Y:S01]  /*a5e0*/  IMAD.U32 R5, RZ, RZ, UR9 ;  /* 0x00000009ff057e24 */ /* 0x000fe2000f8e00ff */
[----:B------:R-:W-:Y:S01]  /*a5f0*/  ULDC.64 UR10, c[0x0][0xb30] ;  /* 0x0002cc00000a7ab9 */ /* 0x000fe20000000a00 */
[----:B------:R-:W-:Y:S02]  /*a600*/  IMAD R9, R30, R9, R11 ;  /* 0x000000091e097224 */ /* 0x000fe400078e020b */
        /* <DEDUP_REMOVED lines=15> */
[----:B--2---:R0:W1:Y:S04]  /*a700*/  SHFL.IDX PT, R6, R0, RZ, 0x1c1f ;  /* 0x001c1fff00067589 */ /* 0x00406800000e0000 */
[----:B------:R0:W2:Y:S01]  /*a710*/  SHFL.IDX PT, R7, R3, RZ, 0x1c1f ;  /* 0x001c1fff03077589 */ /* 0x0000a200000e0000 */
[----:B------:R-:W-:Y:S05]  /*a720*/  @P2 BRA `(.L_x_7534) ;  /* 0x0000000400002947 */ /* 0x000fea0003800000 */
[----:B------:R-:W-:Y:S02]  /*a730*/  ULDC UR4, c[0x0][0xac8] ;  /* 0x0002b20000047ab9 */ /* 0x000fe40000000800 */
[----:B------:R-:W-:Y:S02]  /*a740*/  ISETP.GE.AND P1, PT, R199, UR4, PT ;  /* 0x00000004c7007c0c */ /* 0x000fe4000bf26270 */
[----:B------:R-:W-:Y:S02]  /*a750*/  ISETP.GE.AND P4, PT, R198, UR4, PT ;  /* 0x00000004c6007c0c */ /* 0x000fe4000bf86270 */
[----:B------:R-:W-:Y:S02]  /*a760*/  ISETP.GE.AND P3, PT, R197, UR4, PT ;  /* 0x00000004c5007c0c */ /* 0x000fe4000bf66270 */
[----:B------:R-:W-:-:S07]  /*a770*/  ISETP.GE.AND P2, PT, R196, UR4, PT ;  /* 0x00000004c4007c0c */ /* 0x000fce000bf46270 */
[----:B-12---:R-:W-:Y:S02]  /*a780*/  @!P1 IMAD.WIDE R4, R199, 0x4, R6 ;  /* 0x00000004c7049825 */ /* 0x006fe400078e0206 */
[----:B------:R-:W-:-:S03]  /*a790*/  @!P4 LEA R8, P5, R198, R6, 0x2 ;  /* 0x00000006c608c211 */ /* 0x000fc600078a10ff */
[----:B------:R1:W-:Y:S01]  /*a7a0*/  @!P1 ST.E.64 desc[UR50][R4.64], R60 ;  /* 0x0000003c04009985 */ /* 0x0003e2000c101b32 */
[----:B------:R-:W-:Y:S02]  /*a7b0*/  ISETP.GE.AND P1, PT, R195, UR4, PT ;  /* 0x00000004c3007c0c */ /* 0x000fe4000bf26270 */
[-C--:B------:R-:W-:Y:S02]  /*a7c0*/  @!P4 LEA.HI.X R9, R198, R7.reuse, R216, 0x2, P5 ;  /* 0x00000007c609c211 */ /* 0x080fe400028f14d8 */
[CC--:B------:R-:W-:Y:S02]  /*a7d0*/  @!P3 LEA R10, P5, R197.reuse, R6.reuse, 0x2 ;  /* 0x00000006c50ab211 */ /* 0x0c0fe400078a10ff */
[----:B------:R-:W-:Y:S01]  /*a7e0*/  @!P2 LEA R12, P6, R196, R6, 0x2 ;  /* 0x00000006c40ca211 */ /* 0x000fe200078c10ff */
[----:B------:R2:W-:Y:S01]  /*a7f0*/  @!P4 ST.E.64 desc[UR50][R8.64], R62 ;  /* 0x0000003e0800c985 */ /* 0x0005e2000c101b32 */
[----:B------:R-:W-:Y:S02]  /*a800*/  @!P3 LEA.HI.X R11, R197, R7, R215, 0x2, P5 ;  /* 0x00000007c50bb211 */ /* 0x000fe400028f14d7 */
        /* <DEDUP_REMOVED lines=8> */
[CC--:B-1----:R-:W-:Y:S02]  /*a890*/  @!P4 LEA R4, P6, R194.reuse, R6.reuse, 0x2 ;  /* 0x00000006c204c211 */ /* 0x0c2fe400078c10ff */
[----:B------:R1:W-:Y:S01]  /*a8a0*/  @!P1 ST.E.64 desc[UR50][R14.64], R68 ;  /* 0x000000440e009985 */ /* 0x0003e2000c101b32 */
[----:B------:R-:W-:Y:S02]  /*a8b0*/  ISETP.GE.AND P1, PT, R171, UR4, PT ;  /* 0x00000004ab007c0c */ /* 0x000fe4000bf26270 */
[-C--:B------:R-:W-:Y:S02]  /*a8c0*/  @!P4 LEA.HI.X R5, R194, R7.reuse, R212, 0x2, P6 ;  /* 0x00000007c205c211 */ /* 0x080fe400030f14d4 */
[CC--:B--2---:R-:W-:Y:S02]  /*a8d0*/  @!P3 LEA R8, P6, R193.reuse, R6.reuse, 0x2 ;  /* 0x00000006c108b211 */ /* 0x0c4fe400078c10ff */
[----:B---3--:R-:W-:Y:S01]  /*a8e0*/  @!P2 LEA R10, P5, R192, R6, 0x2 ;  /* 0x00000006c00aa211 */ /* 0x008fe200078a10ff */
[----:B------:R2:W-:Y:S01]  /*a8f0*/  @!P4 ST.E.64 desc[UR50][R4.64], R70 ;  /* 0x000000460400c985 */ /* 0x0005e2000c101b32 */
[----:B------:R-:W-:-:S02]  /*a900*/  @!P3 LEA.HI.X R9, R193, R7, R211, 0x2, P6 ;  /* 0x00000007c109b211 */ /* 0x000fc400030f14d3 */
[----:B------:R-:W-:Y:S02]  /*a910*/  ISETP.GE.AND P4, PT, R170, UR4, PT ;  /* 0x00000004aa007c0c */ /* 0x000fe4000bf86270 */
[----:B------:R-:W-:Y:S01]  /*a920*/  ISETP.GE.AND P6, PT, R169, UR4, PT ;  /* 0x00000004a9007c0c */ /* 0x000fe2000bfc6270 */
[----:B------:R3:W-:Y:S01]  /*a930*/  @!P3 ST.E.64 desc[UR50][R8.64], R72 ;  /* 0x000000480800b985 */ /* 0x0007e2000c101b32 */
[----:B------:R-:W-:Y:S02]  /*a940*/  @!P2 LEA.HI.X R11, R192, R7, R210, 0x2, P5 ;  /* 0x00000007c00ba211 */ /* 0x000fe400028f14d2 */
[----:B----4-:R-:W-:-:S03]  /*a950*/  @!P1 LEA R12, P3, R171, R6, 0x2 ;  /* 0x00000006ab0c9211 */ /* 0x010fc600078610ff */
[----:B------:R4:W-:Y:S01]  /*a960*/  @!P2 ST.E.64 desc[UR50][R10.64], R74 ;  /* 0x0000004a0a00a985 */ /* 0x0009e2000c101b32 */
[-C--:B------:R-:W-:Y:S02]  /*a970*/  @!P1 LEA.HI.X R13, R171, R7.reuse, R209, 0x2, P3 ;  /* 0x00000007ab0d9211 */ /* 0x080fe400018f14d1 */
[----:B------:R-:W-:Y:S02]  /*a980*/  ISETP.GE.AND P2, PT, R168, UR4, PT ;  /* 0x00000004a8007c0c */ /* 0x000fe4000bf46270 */
[CC--:B-1----:R-:W-:Y:S01]  /*a990*/  @!P4 LEA R14, P5, R170.reuse, R6.reuse, 0x2 ;  /* 0x00000006aa0ec211 */ /* 0x0c2fe200078a10ff */
[----:B------:R1:W-:Y:S01]  /*a9a0*/  @!P1 ST.E.64 desc[UR50][R12.64], R76 ;  /* 0x0000004c0c009985 */ /* 0x0003e2000c101b32 */
[----:B--2---:R-:W-:Y:S02]  /*a9b0*/  @!P6 LEA R4, P3, R169, R6, 0x2 ;  /* 0x00000006a904e211 */ /* 0x004fe400078610ff */
[----:B------:R-:W-:Y:S02]  /*a9c0*/  ISETP.GE.AND P1, PT, R23, UR4, PT ;  /* 0x0000000417007c0c */ /* 0x000fe4000bf26270 */
[----:B------:R-:W-:-:S02]  /*a9d0*/  @!P4 LEA.HI.X R15, R170, R7, R208, 0x2, P5 ;  /* 0x00000007aa0fc211 */ /* 0x000fc400028f14d0 */
[-C--:B------:R-:W-:Y:S02]  /*a9e0*/  @!P6 LEA.HI.X R5, R169, R7.reuse, R207, 0x2, P3 ;  /* 0x00000007a905e211 */ /* 0x080fe400018f14cf */
[----:B------:R-:W-:Y:S01]  /*a9f0*/  ISETP.GE.AND P5, PT, R18, UR4, PT ;  /* 0x0000000412007c0c */ /* 0x000fe2000bfa6270 */
[----:B------:R2:W-:Y:S01]  /*aa00*/  @!P4 ST.E.64 desc[UR50][R14.64], R78 ;  /* 0x0000004e0e00c985 */ /* 0x0005e2000c101b32 */
[----:B---3--:R-:W-:Y:S02]  /*aa10*/  @!P2 LEA R8, P3, R168, R6, 0x2 ;  /* 0x00000006a808a211 */ /* 0x008fe400078610ff */
[----:B------:R-:W-:Y:S01]  /*aa20*/  ISETP.GE.AND P4, PT, R22, UR4, PT ;  /* 0x0000000416007c0c */ /* 0x000fe2000bf86270 */
[----:B------:R3:W-:Y:S01]  /*aa30*/  @!P6 ST.E.64 desc[UR50][R4.64], R80 ;  /* 0x000000500400e985 */ /* 0x0007e2000c101b32 */
[----:B------:R-:W-:Y:S02]  /*aa40*/  ISETP.GE.AND P6, PT, R19, UR4, PT ;  /* 0x0000000413007c0c */ /* 0x000fe4000bfc6270 */
[----:B------:R-:W-:-:S02]  /*aa50*/  @!P2 LEA.HI.X R9, R168, R7, R206, 0x2, P3 ;  /* 0x00000007a809a211 */ /* 0x000fc400018f14ce */
[----:B----4-:R-:W-:-:S03]  /*aa60*/  @!P1 LEA R10, P3, R23, R6, 0x2 ;  /* 0x00000006170a9211 */ /* 0x010fc600078610ff */
[----:B------:R3:W-:Y:S01]  /*aa70*/  @!P2 ST.E.64 desc[UR50][R8.64], R82 ;  /* 0x000000520800a985 */ /* 0x0007e2000c101b32 */
[----:B------:R-:W-:-:S03]  /*aa80*/  @!P1 LEA.HI.X R11, R23, R7, R205, 0x2, P3 ;  /* 0x00000007170b9211 */ /* 0x000fc600018f14cd */
[-C--:B-1----:R-:W-:Y:S02]  /*aa90*/  @!P4 LEA R12, P2, R22, R6.reuse, 0x2 ;  /* 0x00000006160cc211 */ /* 0x082fe400078410ff */
[----:B------:R3:W-:Y:S01]  /*aaa0*/  @!P1 ST.E.64 desc[UR50][R10.64], R84 ;  /* 0x000000540a009985 */ /* 0x0007e2000c101b32 */
[CC--:B--2---:R-:W-:Y:S02]  /*aab0*/  @!P6 LEA R14, P1, R19.reuse, R6.reuse, 0x2 ;  /* 0x00000006130ee211 */ /* 0x0c4fe400078210ff */
[----:B------:R-:W-:Y:S02]  /*aac0*/  @!P5 LEA R6, P3, R18, R6, 0x2 ;  /* 0x000000061206d211 */ /* 0x000fe400078610ff */
[-C--:B------:R-:W-:Y:S02]  /*aad0*/  @!P4 LEA.HI.X R13, R22, R7.reuse, R204, 0x2, P2 ;  /* 0x00000007160dc211 */ /* 0x080fe400010f14cc */
[-C--:B------:R-:W-:Y:S02]  /*aae0*/  @!P6 LEA.HI.X R15, R19, R7.reuse, R203, 0x2, P1 ;  /* 0x00000007130fe211 */ /* 0x080fe400008f14cb */
[----:B------:R-:W-:Y:S01]  /*aaf0*/  @!P5 LEA.HI.X R7, R18, R7, R202, 0x2, P3 ;  /* 0x000000071207d211 */ /* 0x000fe200018f14ca */
[----:B------:R3:W-:Y:S04]  /*ab00*/  @!P4 ST.E.64 desc[UR50][R12.64], R86 ;  /* 0x000000560c00c985 */ /* 0x0007e8000c101b32 */
[----:B------:R3:W-:Y:S04]  /*ab10*/  @!P6 ST.E.64 desc[UR50][R14.64], R92 ;  /* 0x0000005c0e00e985 */ /* 0x0007e8000c101b32 */
[----:B------:R3:W-:Y:S02]  /*ab20*/  @!P5 ST.E.64 desc[UR50][R6.64], R94 ;  /* 0x0000005e0600d985 */ /* 0x0007e4000c101b32 */
.L_x_7534:
[----:B------:R-:W-:Y:S05]  /*ab30*/  BSYNC B1 ;  /* 0x0000000000017941 */ /* 0x000fea0003800000 */
.L_x_7533:
[----:B--23--:R2:W3:Y:S04]  /*ab40*/  SHFL.IDX PT, R7, R3, 0x1, 0x1c1f ;  /* 0x003c1f0003077f89 */ /* 0x00c4e800000e0000 */
[----:B-1----:R2:W1:Y:S01]  /*ab50*/  SHFL.IDX PT, R6, R0, 0x1, 0x1c1f ;  /* 0x003c1f0000067f89 */ /* 0x00246200000e0000 */
[----:B------:R-:W-:Y:S05]  /*ab60*/  @P0 BRA `(.L_x_7532) ;  /* 0x0000001000200947 */ /* 0x000fea0003800000 */
[----:B------:R-:W-:Y:S02]  /*ab70*/  ULDC UR4, c[0x0][0xac8] ;  /* 0x0002b20000047ab9 */ /* 0x000fe40000000800 */
[----:B------:R-:W-:Y:S02]  /*ab80*/  ISETP.GE.AND P1, PT, R198, UR4, PT ;  /* 0x00000004c6007c0c */ /* 0x000fe4000bf26270 */
[----:B------:R-:W-:Y:S02]  /*ab90*/  ISETP.GE.AND P6, PT, R199, UR4, PT ;  /* 0x00000004c7007c0c */ /* 0x000fe4000bfc6270 */
[----:B------:R-:W-:Y:S02]  /*aba0*/  ISETP.GE.AND P0, PT, R197, UR4, PT ;  /* 0x00000004c5007c0c */ /* 0x000fe4000bf06270 */
[----:B------:R-:W-:Y:S02]  /*abb0*/  ISETP.GE.AND P2, PT, R196, UR4, PT ;  /* 0x00000004c4007c0c */ /* 0x000fe4000bf46270 */
[----:B------:R-:W-:-:S05]  /*abc0*/  ISETP.GE.AND P3, PT, R195, UR4, PT ;  /* 0x00000004c3007c0c */ /* 0x000fca000bf66270 */
[CC--:B-1----:R-:W-:Y:S02]  /*abd0*/  @!P1 LEA R8, P4, R198.reuse, R6.reuse, 0x2 ;  /* 0x00000006c6089211 */ /* 0x0c2fe400078810ff */
[----:B---3--:R-:W-:Y:S02]  /*abe0*/  @!P6 IMAD.WIDE R4, R199, 0x4, R6 ;  /* 0x00000004c704e825 */ /* 0x008fe400078e0206 */
[-C--:B------:R-:W-:Y:S02]  /*abf0*/  @!P1 LEA.HI.X R9, R198, R7.reuse, R216, 0x2, P4 ;  /* 0x00000007c6099211 */ /* 0x080fe400020f14d8 */
[----:B------:R-:W-:Y:S01]  /*ac00*/  ISETP.GE.AND P4, PT, R194, UR4, PT ;  /* 0x00000004c2007c0c */ /* 0x000fe2000bf86270 */
[----:B------:R1:W-:Y:S01]  /*ac10*/  @!P6 ST.E.64 desc[UR50][R4.64], R58 ;  /* 0x0000003a0400e985 */ /* 0x0003e2000c101b32 */
[-C--:B------:R-:W-:Y:S02]  /*ac20*/  @!P0 LEA R10, P5, R197, R6.reuse, 0x2 ;  /* 0x00000006c50a8211 */ /* 0x080fe400078a10ff */
[----:B------:R-:W-:Y:S01]  /*ac30*/  @!P3 LEA R14, P6, R195, R6, 0x2 ;  /* 0x00000006c30eb211 */ /* 0x000fe200078c10ff */
[----:B------:R3:W-:Y:S01]  /*ac40*/  @!P1 ST.E.64 desc[UR50][R8.64], R56 ;  /* 0x0000003808009985 */ /* 0x0007e2000c101b32 */
[----:B------:R-:W-:-:S02]  /*ac50*/  @!P0 LEA.HI.X R11, R197, R7, R215, 0x2, P5 ;  /* 0x00000007c50b8211 */ /* 0x000fc400028f14d7 */
[CC--:B------:R-:W-:Y:S02]  /*ac60*/  @!P2 LEA R12, P1, R196.reuse, R6.reuse, 0x2 ;  /* 0x00000006c40ca211 */ /* 0x0c0fe400078210ff */
[-C--:B------:R-:W-:Y:S01]  /*ac70*/  @!P3 LEA.HI.X R15, R195, R7.reuse, R213, 0x2, P6 ;  /* 0x00000007c30fb211 */ /* 0x080fe200030f14d5 */
[----:B------:R4:W-:Y:S01]  /*ac80*/  @!P0 ST.E.64 desc[UR50][R10.64], R54 ;  /* 0x000000360a008985 */ /* 0x0009e2000c101b32 */
[----:B------:R-:W-:Y:S02]  /*ac90*/  ISETP.GE.AND P0, PT, R193, UR4, PT ;  /* 0x00000004c1007c0c */ /* 0x000fe4000bf06270 */
[----:B------:R-:W-:Y:S02]  /*aca0*/  @!P2 LEA.HI.X R13, R196, R7, R214, 0x2, P1 ;  /* 0x00000007c40da211 */ /* 0x000fe400008f14d6 */
[----:B------:R-:W-:Y:S02]  /*acb0*/  ISETP.GE.AND P1, PT, R192, UR4, PT ;  /* 0x00000004c0007c0c */ /* 0x000fe4000bf26270 */
[----:B------:R-:W-:Y:S01]  /*acc0*/  @!P4 LEA R20, P5, R194, R6, 0x2 ;  /* 0x00000006c214c211 */ /* 0x000fe200078a10ff */
[----:B------:R5:W-:Y:S01]  /*acd0*/  @!P2 ST.E.64 desc[UR50][R12.64], R52 ;  /* 0x000000340c00a985 */ /* 0x000be2000c101b32 */
[----:B------:R-:W-:-:S02]  /*ace0*/  ISETP.GE.AND P2, PT, R171, UR4, PT ;  /* 0x00000004ab007c0c */ /* 0x000fc4000bf46270 */
[-C--:B------:R-:W-:Y:S01]  /*acf0*/  @!P4 LEA.HI.X R21, R194, R7.reuse, R212, 0x2, P5 ;  /* 0x00000007c215c211 */ /* 0x080fe200028f14d4 */
[----:B------:R0:W-:Y:S02]  /*ad00*/  @!P3 ST.E.64 desc[UR50][R14.64], R50 ;  /* 0x000000320e00b985 */ /* 0x0001e4000c101b32 */
[CC--:B-1----:R-:W-:Y:S02]  /*ad10*/  @!P0 LEA R4, P3, R193.reuse, R6.reuse, 0x2 ;  /* 0x00000006c1048211 */ /* 0x0c2fe400078610ff */
[----:B------:R-:W-:Y:S01]  /*ad20*/  @!P4 ST.E.64 desc[UR50][R20.64], R48 ;  /* 0x000000301400c985 */ /* 0x000fe2000c101b32 */
[----:B------:R-:W-:Y:S02]  /*ad30*/  ISETP.GE.AND P4, PT, R170, UR4, PT ;  /* 0x00000004aa007c0c */ /* 0x000fe4000bf86270 */
[----:B---3--:R-:W-:Y:S02]  /*ad40*/  @!P1 LEA R8, P5, R192, R6, 0x2 ;  /* 0x00000006c0089211 */ /* 0x008fe400078a10ff */
[----:B------:R-:W-:-:S02]  /*ad50*/  @!P0 LEA.HI.X R5, R193, R7, R211, 0x2, P3 ;  /* 0x00000007c1058211 */ /* 0x000fc400018f14d3 */
[----:B------:R-:W-:Y:S02]  /*ad60*/  ISETP.GE.AND P3, PT, R169, UR4, PT ;  /* 0x00000004a9007c0c */ /* 0x000fe4000bf66270 */
[CC--:B----4-:R-:W-:Y:S01]  /*ad70*/  @!P2 LEA R10, P6, R171.reuse, R6.reuse, 0x2 ;  /* 0x00000006ab0aa211 */ /* 0x0d0fe200078c10ff */
[----:B------:R1:W-:Y:S01]  /*ad80*/  @!P0 ST.E.64 desc[UR50][R4.64], R46 ;  /* 0x0000002e04008985 */ /* 0x0003e2000c101b32 */
[-C--:B------:R-:W-:Y:S02]  /*ad90*/  @!P1 LEA.HI.X R9, R192, R7.reuse, R210, 0x2, P5 ;  /* 0x00000007c0099211 */ /* 0x080fe400028f14d2 */
[----:B------:R-:W-:Y:S02]  /*ada0*/  @!P2 LEA.HI.X R11, R171, R7, R209, 0x2, P6 ;  /* 0x00000007ab0ba211 */ /* 0x000fe400030f14d1 */
[----:B------:R-:W-:Y:S01]  /*adb0*/  ISETP.GE.AND P0, PT, R168, UR4, PT ;  /* 0x00000004a8007c0c */ /* 0x000fe2000bf06270 */
[----:B------:R3:W-:Y:S01]  /*adc0*/  @!P1 ST.E.64 desc[UR50][R8.64], R44 ;  /* 0x0000002c08009985 */ /* 0x0007e2000c101b32 */
[----:B-----5:R-:W-:-:S02]  /*add0*/  @!P4 LEA R12, P1, R170, R6, 0x2 ;  /* 0x00000006aa0cc211 */ /* 0x020fc400078210ff */
[----:B------:R-:W-:Y:S01]  /*ade0*/  ISETP.GE.AND P5, PT, R23, UR4, PT ;  /* 0x0000000417007c0c */ /* 0x000fe2000bfa6270 */
[----:B------:R4:W-:Y:S01]  /*adf0*/  @!P2 ST.E.64 desc[UR50][R10.64], R42 ;  /* 0x0000002a0a00a985 */ /* 0x0009e2000c101b32 */
[----:B------:R-:W-:Y:S02]  /*ae00*/  @!P4 LEA.HI.X R13, R170, R7, R208, 0x2, P1 ;  /* 0x00000007aa0dc211 */ /* 0x000fe400008f14d0 */
[----:B------:R-:W-:Y:S02]  /*ae10*/  ISETP.GE.AND P2, PT, R22, UR4, PT ;  /* 0x0000000416007c0c */ /* 0x000fe4000bf46270 */
[----:B------:R-:W-:Y:S01]  /*ae20*/  ISETP.GE.AND P1, PT, R19, UR4, PT ;  /* 0x0000000413007c0c */ /* 0x000fe2000bf26270 */
[----:B------:R2:W-:Y:S01]  /*ae30*/  @!P4 ST.E.64 desc[UR50][R12.64], R40 ;  /* 0x000000280c00c985 */ /* 0x0005e2000c101b32 */
[-C--:B0-----:R-:W-:Y:S02]  /*ae40*/  @!P3 LEA R14, P6, R169, R6.reuse, 0x2 ;  /* 0x00000006a90eb211 */ /* 0x081fe400078c10ff */
[----:B-1----:R-:W-:-:S02]  /*ae50*/  @!P0 LEA R4, P4, R168, R6, 0x2 ;  /* 0x00000006a8048211 */ /* 0x002fc400078810ff */
[-C--:B------:R-:W-:Y:S02]  /*ae60*/  @!P3 LEA.HI.X R15, R169, R7.reuse, R207, 0x2, P6 ;  /* 0x00000007a90fb211 */ /* 0x080fe400030f14cf */
[----:B------:R-:W-:-:S03]  /*ae70*/  @!P0 LEA.HI.X R5, R168, R7, R206, 0x2, P4 ;  /* 0x00000007a8058211 */ /* 0x000fc600020f14ce */
[----:B------:R2:W-:Y:S01]  /*ae80*/  @!P3 ST.E.64 desc[UR50][R14.64], R38 ;  /* 0x000000260e00b985 */ /* 0x0005e2000c101b32 */
[-C--:B---3--:R-:W-:Y:S02]  /*ae90*/  @!P5 LEA R8, P3, R23, R6.reuse, 0x2 ;  /* 0x000000061708d211 */ /* 0x088fe400078610ff */
[CC--:B----4-:R-:W-:Y:S01]  /*aea0*/  @!P2 LEA R10, P4, R22.reuse, R6.reuse, 0x2 ;  /* 0x00000006160aa211 */ /* 0x0d0fe200078810ff */
        /* <DEDUP_REMOVED lines=14> */
.L_x_7523:
        /* <DEDUP_REMOVED lines=12> */
[----:B------:R-:W-:Y:S02]  /*b050*/  ULDC UR4, c[0x0][0xa88] ;  /* 0x0002a20000047ab9 */ /* 0x000fe40000000800 */
        /* <DEDUP_REMOVED lines=8> */
[----:B------:R-:W-:Y:S02]  /*b0e0*/  ISETP.GT.AND P0, PT, R223, 0x7f, PT ;  /* 0x0000007fdf00780c */ /* 0x000fe40003f04270 */
[----:B--2---:R-:W-:-:S13]  /*b0f0*/  @P1 R2UR UR4, R3 ;  /* 0x00000000030412ca */ /* 0x004fda00000e0000 */
[----:B------:R-:W-:Y:S01]  /*b100*/  USHF.R.S32.HI UR16, URZ, 0x1f, UR4 ;  /* 0x0000001f3f107899 */ /* 0x000fe20008011404 */
[----:B0-----:R-:W-:Y:S11]  /*b110*/  @P2 BRA `(.L_x_7535) ;  /* 0x0000000000102947 */ /* 0x001ff60003800000 */
[----:B------:R-:W-:Y:S05]  /*b120*/  @!P1 BRA `(.L_x_7535) ;  /* 0x00000000000c9947 */ /* 0x000fea0003800000 */
[----:B------:R-:W2:Y:S04]  /*b130*/  LDG.E R3, desc[UR50][R4.64] ;  /* 0x0000003204037981 */ /* 0x000ea8000c1e1900 */
[----:B-----5:R-:W2:Y:S02]  /*b140*/  LDG.E R0, desc[UR50][R4.64+0x4] ;  /* 0x0000043204007981 */ /* 0x020ea4000c1e1900 */
[----:B--2---:R-:W-:-:S07]  /*b150*/  IMAD.IADD R0, R0, 0x1, -R3 ;  /* 0x0000000100007824 */ /* 0x004fce00078e0a03 */
.L_x_7535:
        /* <DEDUP_REMOVED lines=21> */
[----:B------:R-:W-:Y:S01]  /*b2b0*/  UIMAD UR7, UR11, UR37, URZ ;  /* 0x000000250b0772a4 */ /* 0x000fe2000f8e023f */
[----:B------:R-:W1:Y:S01]  /*b2c0*/  @P0 LDC R5, c[0x0][0xbf0] ;  /* 0x0002fc00ff050b82 */ /* 0x000e620000000800 */
[----:B------:R-:W-:Y:S02]  /*b2d0*/  UIMAD.WIDE.U32 UR14, UR8, UR39, URZ ;  /* 0x00000027080e72a5 */ /* 0x000fe4000f8e003f */
        /* <DEDUP_REMOVED lines=12> */
[----:B------:R-:W-:Y:S01]  /*b3a0*/  UIADD3.X UR7, UR7, UR11, UR16, UP0, UP1 ;  /* 0x0000000b07077290 */ /* 0x000fe200087e2410 */
[----:B-1----:R-:W-:Y:S01]  /*b3b0*/  @P0 SHF.R.U32.HI R3, RZ, R5, R4 ;  /* 0x00000005ff030219 */ /* 0x002fe20000011604 */
[----:B------:R-:W-:Y:S01]  /*b3c0*/  IMAD.U32 R4, RZ, RZ, UR20 ;  /* 0x00000014ff047e24 */ /* 0x000fe2000f8e00ff */
[----:B------:R-:W-:Y:S01]  /*b3d0*/  ULDC.64 UR8, c[0x0][UR17+0x210] ;  /* 0x0000840011087abb */ /* 0x000fe20008000a00 */
[----:B------:R-:W-:Y:S01]  /*b3e0*/  IMAD.U32 R5, RZ, RZ, UR21 ;  /* 0x00000015ff057e24 */ /* 0x000fe2000f8e00ff */
[--C-:B------:R-:W-:Y:S01]  /*b3f0*/  SHF.R.S32.HI R5, RZ, 0x1f, R3.reuse ;  /* 0x0000001fff057819 */ /* 0x100fe20000011403 */
[----:B------:R-:W-:Y:S01]  /*b400*/  IMAD.MOV R7, RZ, RZ, -R3 ;  /* 0x000000ffff077224 */ /* 0x000fe200078e0a03 */
[----:B------:R-:W-:Y:S01]  /*b410*/  IADD3 R4, P0, P1, R3, UR14, R4 ;  /* 0x0000000e03047c10 */ /* 0x000fe2000f91e004 */
[----:B------:R-:W-:Y:S01]  /*b420*/  ULDC.64 UR10, c[0x0][0xba8] ;  /* 0x0002ea00000a7ab9 */ /* 0x000fe20000000a00 */
[----:B------:R-:W-:Y:S01]  /*b430*/  @!UP2 ULDC UR10, c[0x0][0xb50] ;  /* 0x0002d400000aaab9 */ /* 0x000fe20000000800 */
[----:B------:R-:W-:Y:S01]  /*b440*/  IMAD R7, R9, R7, R6 ;  /* 0x0000000709077224 */ /* 0x000fe200078e0206 */
[----:B------:R-:W-:Y:S01]  /*b450*/  IADD3.X R5, R5, UR7, R8, P0, P1 ;  /* 0x0000000705057c10 */ /* 0x000fe200087e2408 */
[----:B------:R-:W-:-:S02]  /*b460*/  @!UP2 ULDC UR11, c[0x0][0xb54] ;  /* 0x0002d500000baab9 */ /* 0x000fc40000000800 */
[C---:B------:R-:W-:Y:S01]  /*b470*/  IMAD R6, R7.reuse, UR9, RZ ;  /* 0x0000000907067c24 */ /* 0x040fe2000f8e02ff */
[----:B------:R-:W-:Y:S01]  /*b480*/  SHF.R.S32.HI R3, RZ, 0x1f, R7 ;  /* 0x0000001fff037819 */ /* 0x000fe20000011407 */
[----:B------:R-:W-:-:S04]  /*b490*/  IMAD.WIDE.U32 R4, R7, UR8, R4 ;  /* 0x0000000807047c25 */ /* 0x000fc8000f8e0004 */
[----:B------:R-:W-:Y:S01]  /*b4a0*/  IMAD R3, R3, UR8, R6 ;  /* 0x0000000803037c24 */ /* 0x000fe2000f8e0206 */
[----:B------:R-:W-:-:S03]  /*b4b0*/  LEA R6, P0, R4, UR10, 0x2 ;  /* 0x0000000a04067c11 */ /* 0x000fc6000f8010ff */
[----:B------:R-:W-:-:S05]  /*b4c0*/  IMAD.IADD R3, R5, 0x1, R3 ;  /* 0x0000000105037824 */ /* 0x000fca00078e0203 */
[----:B------:R-:W-:Y:S01]  /*b4d0*/  LEA.HI.X R7, R4, UR11, R3, 0x2, P0 ;  /* 0x0000000b04077c11 */ /* 0x000fe200080f1403 */
[----:B------:R-:W-:-:S05]  /*b4e0*/  IMAD.MOV.U32 R3, RZ, RZ, -0x800000 ;  /* 0xff800000ff037424 */ /* 0x000fca00078e00ff */
[----:B------:R0:W-:Y:S02]  /*b4f0*/  STG.E desc[UR50][R6.64], R3 ;  /* 0x0000000306007986 */ /* 0x0001e4000c101932 */
.L_x_7537:
[----:B------:R-:W-:Y:S05]  /*b500*/  BSYNC B1 ;  /* 0x0000000000017941 */ /* 0x000fea0003800000 */
.L_x_7536:
        /* <DEDUP_REMOVED lines=9> */
[----:B------:R-:W-:Y:S01]  /*b5a0*/  IMAD.U32 R13, RZ, RZ, UR40 ;  /* 0x00000028ff0d7e24 */ /* 0x000fe2000f8e00ff */
[----:B------:R-:W-:Y:S01]  /*b5b0*/  UIMAD UR7, UR4, UR11, UR7 ;  /* 0x0000000b040772a4 */ /* 0x000fe2000f8e0207 */
[----:B------:R-:W-:Y:S01]  /*b5c0*/  IMAD R8, R8, 0x80, R3 ;  /* 0x0000008008087824 */ /* 0x000fe200078e0203 */
[----:B------:R-:W-:Y:S01]  /*b5d0*/  BSSY B1, `(.L_x_7538) ;  /* 0x0000037000017945 */ /* 0x000fe20003800000 */
[----:B------:R-:W-:Y:S01]  /*b5e0*/  ULDC.64 UR10, c[0x0][0xae8] ;  /* 0x0002ba00000a7ab9 */ /* 0x000fe20000000a00 */
[----:B------:R-:W-:Y:S01]  /*b5f0*/  UIADD3 UR9, UR9, UR7, URZ ;  /* 0x0000000709097290 */ /* 0x000fe2000fffe03f */
[----:B------:R-:W-:-:S03]  /*b600*/  IMAD.MOV.U32 R3, RZ, RZ, R8 ;  /* 0x000000ffff037224 */ /* 0x000fc600078e0008 */
        /* <DEDUP_REMOVED lines=18> */
[----:B------:R-:W-:Y:S01]  /*b730*/  IMAD.U32 R4, RZ, RZ, UR8 ;  /* 0x00000008ff047e24 */ /* 0x000fe2000f8e00ff */
[----:B------:R-:W-:Y:S01]  /*b740*/  ULDC.64 UR8, c[0x0][0xad8] ;  /* 0x0002b60000087ab9 */ /* 0x000fe20000000a00 */
[----:B------:R-:W-:Y:S02]  /*b750*/  IMAD R7, R11, R7, R8 ;  /* 0x000000070b077224 */ /* 0x000fe400078e0208 */
[C---:B------:R-:W-:Y:S02]  /*b760*/  IMAD R9, R3.reuse, UR11, R6 ;  /* 0x0000000b03097c24 */ /* 0x040fe4000f8e0206 */
[----:B------:R-:W-:Y:S01]  /*b770*/  IMAD.WIDE.U32 R4, R3, UR10, R4 ;  /* 0x0000000a03047c25 */ /* 0x000fe2000f8e0004 */
[----:B------:R-:W-:-:S03]  /*b780*/  SHF.R.S32.HI R3, RZ, 0x1f, R7 ;  /* 0x0000001fff037819 */ /* 0x000fc60000011407 */
[----:B------:R-:W-:Y:S02]  /*b790*/  IMAD.IADD R5, R5, 0x1, R9 ;  /* 0x0000000105057824 */ /* 0x000fe400078e0209 */
[----:B------:R-:W-:Y:S02]  /*b7a0*/  IMAD R6, R3, UR8, RZ ;  /* 0x0000000803067c24 */ /* 0x000fe4000f8e02ff */
[----:B------:R-:W-:Y:S02]  /*b7b0*/  IMAD R8, R13, 0x80, R200 ;  /* 0x000000800d087824 */ /* 0x000fe400078e02c8 */
[----:B-----5:R-:W-:Y:S02]  /*b7c0*/  IMAD R11, R0, R11, RZ ;  /* 0x0000000b000b7224 */ /* 0x020fe400078e02ff */
[C---:B------:R-:W-:Y:S02]  /*b7d0*/  IMAD R3, R7.reuse, UR9, R6 ;  /* 0x0000000907037c24 */ /* 0x040fe4000f8e0206 */
[----:B------:R-:W-:Y:S01]  /*b7e0*/  IMAD.WIDE.U32 R4, R7, UR8, R4 ;  /* 0x0000000807047c25 */ /* 0x000fe2000f8e0004 */
[----:B------:R-:W-:Y:S01]  /*b7f0*/  ISETP.GE.AND P2, PT, R8, R11, PT ;  /* 0x0000000b0800720c */ /* 0x000fe20003f46270 */
[----:B------:R-:W-:-:S02]  /*b800*/  ULDC.64 UR8, c[0x0][0xa80] ;  /* 0x0002a00000087ab9 */ /* 0x000fc40000000a00 */
[----:B------:R-:W-:Y:S01]  /*b810*/  IMAD.IADD R3, R5, 0x1, R3 ;  /* 0x0000000105037824 */ /* 0x000fe200078e0203 */
[----:B------:R-:W-:Y:S01]  /*b820*/  LEA R6, P3, R4, UR8, 0x1 ;  /* 0x0000000804067c11 */ /* 0x000fe2000f8608ff */
[----:B------:R-:W-:-:S03]  /*b830*/  VIADD R0, R8, 0x20 ;  /* 0x0000002008007836 */ /* 0x000fc60000000000 */
[----:B------:R-:W-:Y:S01]  /*b840*/  LEA.HI.X R3, R4, UR9, R3, 0x1, P3 ;  /* 0x0000000904037c11 */ /* 0x000fe200098f0c03 */
[----:B------:R0:W1:Y:S01]  /*b850*/  SHFL.IDX PT, R7, R6, RZ, 0x181f ;  /* 0x00181fff06077589 */ /* 0x00006200000e0000 */
[-C--:B------:R-:W-:Y:S01]  /*b860*/  ISETP.GE.AND P1, PT, R0, R11.reuse, PT ;  /* 0x0000000b0000720c */ /* 0x080fe20003f26270 */
[----:B------:R-:W-:Y:S02]  /*b870*/  VIADD R0, R8, 0x40 ;  /* 0x0000004008007836 */ /* 0x000fe40000000000 */
[----:B------:R0:W2:Y:S03]  /*b880*/  SHFL.IDX PT, R5, R3, RZ, 0x181f ;  /* 0x00181fff03057589 */ /* 0x0000a600000e0000 */
[----:B------:R-:W-:Y:S01]  /*b890*/  ISETP.GE.AND P0, PT, R0, R11, PT ;  /* 0x0000000b0000720c */ /* 0x000fe20003f06270 */
[----:B------:R-:W-:-:S12]  /*b8a0*/  @P2 BRA `(.L_x_7539) ;  /* 0x0000000000242947 */ /* 0x000fd80003800000 */
[----:B------:R-:W-:Y:S02]  /*b8b0*/  ULDC UR4, c[0x0][0xac8] ;  /* 0x0002b20000047ab9 */ /* 0x000fe40000000800 */
[----:B------:R-:W-:Y:S02]  /*b8c0*/  ISETP.GE.AND P4, PT, R2, UR4, PT ;  /* 0x0000000402007c0c */ /* 0x000fe4000bf86270 */
[----:B------:R-:W-:-:S11]  /*b8d0*/  ISETP.GE.AND P5, PT, R16, UR4, PT ;  /* 0x0000000410007c0c */ /* 0x000fd6000bfa6270 */
[-C--:B-1----:R-:W-:Y:S02]  /*b8e0*/  @!P4 LEA R12, P2, R2, R7.reuse, 0x1 ;  /* 0x00000007020cc211 */ /* 0x082fe400078408ff */
[----:B------:R-:W-:Y:S02]  /*b8f0*/  @!P5 LEA R4, P3, R16, R7, 0x1 ;  /* 0x000000071004d211 */ /* 0x000fe400078608ff */
[-C--:B--2---:R-:W-:Y:S02]  /*b900*/  @!P4 LEA.HI.X R13, R2, R5.reuse, R222, 0x1, P2 ;  /* 0x00000005020dc211 */ /* 0x084fe400010f0cde */
[----:B------:R-:W-:-:S03]  /*b910*/  @!P5 LEA.HI.X R5, R16, R5, R221, 0x1, P3 ;  /* 0x000000051005d211 */ /* 0x000fc600018f0cdd */
[----:B------:R3:W-:Y:S04]  /*b920*/  @!P4 ST.E.128 desc[UR50][R12.64], RZ ;  /* 0x000000ff0c00c985 */ /* 0x0007e8000c101d32 */
[----:B------:R3:W-:Y:S02]  /*b930*/  @!P5 ST.E.128 desc[UR50][R4.64], RZ ;  /* 0x000000ff0400d985 */ /* 0x0007e4000c101d32 */
.L_x_7539:
[----:B------:R-:W-:Y:S05]  /*b940*/  BSYNC B1 ;  /* 0x0000000000017941 */ /* 0x000fea0003800000 */
.L_x_7538:
[----:B--23--:R2:W3:Y:S01]  /*b950*/  SHFL.IDX PT, R5, R3, 0x1, 0x181f ;  /* 0x00381f0003057f89 */ /* 0x00c4e200000e0000 */
[----:B------:R-:W-:Y:S03]  /*b960*/  BSSY B1, `(.L_x_7540) ;  /* 0x000000c000017945 */ /* 0x000fe60003800000 */
[----:B-1----:R2:W1:Y:S01]  /*b970*/  SHFL.IDX PT, R7, R6, 0x1, 0x181f ;  /* 0x00381f0006077f89 */ /* 0x00246200000e0000 */
[----:B------:R-:W-:Y:S05]  /*b980*/  @P1 BRA `(.L_x_7541) ;  /* 0x0000000000241947 */ /* 0x000fea0003800000 */
[----:B------:R-:W-:Y:S02]  /*b990*/  ULDC UR4, c[0x0][0xac8] ;  /* 0x0002b20000047ab9 */ /* 0x000fe40000000800 */
[----:B------:R-:W-:Y:S02]  /*b9a0*/  ISETP.GE.AND P3, PT, R2, UR4, PT ;  /* 0x0000000402007c0c */ /* 0x000fe4000bf66270 */
[----:B------:R-:W-:-:S11]  /*b9b0*/  ISETP.GE.AND P4, PT, R16, UR4, PT ;  /* 0x0000000410007c0c */ /* 0x000fd6000bf86270 */
[-C--:B-1----:R-:W-:Y:S02]  /*b9c0*/  @!P3 LEA R12, P1, R2, R7.reuse, 0x1 ;  /* 0x00000007020cb211 */ /* 0x082fe400078208ff */
[----:B------:R-:W-:Y:S02]  /*b9d0*/  @!P4 LEA R4, P2, R16, R7, 0x1 ;  /* 0x000000071004c211 */ /* 0x000fe400078408ff */
[-C--:B---3--:R-:W-:Y:S02]  /*b9e0*/  @!P3 LEA.HI.X R13, R2, R5.reuse, R222, 0x1, P1 ;  /* 0x00000005020db211 */ /* 0x088fe400008f0cde */
[----:B------:R-:W-:-:S03]  /*b9f0*/  @!P4 LEA.HI.X R5, R16, R5, R221, 0x1, P2 ;  /* 0x000000051005c211 */ /* 0x000fc600010f0cdd */
[----:B------:R4:W-:Y:S04]  /*ba00*/  @!P3 ST.E.128 desc[UR50][R12.64], RZ ;  /* 0x000000ff0c00b985 */ /* 0x0009e8000c101d32 */
[----:B------:R4:W-:Y:S02]  /*ba10*/  @!P4 ST.E.128 desc[UR50][R4.64], RZ ;  /* 0x000000ff0400c985 */ /* 0x0009e4000c101d32 */
.L_x_7541:
[----:B------:R-:W-:Y:S05]  /*ba20*/  BSYNC B1 ;  /* 0x0000000000017941 */ /* 0x000fea0003800000 */
.L_x_7540:
[----:B---34-:R3:W4:Y:S01]  /*ba30*/  SHFL.IDX PT, R5, R3, 0x2, 0x181f ;  /* 0x00581f0003057f89 */ /* 0x01872200000e0000 */
        /* <DEDUP_REMOVED lines=8> */
[-C--:B----4-:R-:W-:Y:S02]  /*bac0*/  @!P2 LEA.HI.X R13, R2, R5.reuse, R222, 0x1, P0 ;  /* 0x00000005020da211 */ /* 0x090fe400000f0cde */
[----:B------:R-:W-:-:S03]  /*bad0*/  @!P3 LEA.HI.X R5, R16, R5, R221, 0x1, P1 ;  /* 0x000000051005b211 */ /* 0x000fc600008f0cdd */
[----:B------:R1:W-:Y:S04]  /*bae0*/  @!P2 ST.E.128 desc[UR50][R12.64], RZ ;  /* 0x000000ff0c00a985 */ /* 0x0003e8000c101d32 */
[----:B------:R1:W-:Y:S02]  /*baf0*/  @!P3 ST.E.128 desc[UR50][R4.64], RZ ;  /* 0x000000ff0400b985 */ /* 0x0003e4000c101d32 */
.L_x_7543:
[----:B------:R-:W-:Y:S05]  /*bb00*/  BSYNC B1 ;  /* 0x0000000000017941 */ /* 0x000fea0003800000 */
.L_x_7542:
[----:B------:R-:W-:Y:S01]  /*bb10*/  VIADD R0, R8, 0x60 ;  /* 0x0000006008007836 */ /* 0x000fe20000000000 */
[----:B0-23--:R-:W0:Y:S04]  /*bb20*/  SHFL.IDX PT, R3, R3, 0x3, 0x181f ;  /* 0x00781f0003037f89 */ /* 0x00de2800000e0000 */
[----:B------:R-:W-:Y:S01]  /*bb30*/  ISETP.GE.AND P0, PT, R0, R11, PT ;  /* 0x0000000b0000720c */ /* 0x000fe20003f06270 */
[----:B-1--4-:R1:W2:-:S12]  /*bb40*/  SHFL.IDX PT, R5, R6, 0x3, 0x181f ;  /* 0x00781f0006057f89 */ /* 0x01229800000e0000 */
[----:B-1----:R-:W-:Y:S05]  /*bb50*/  @P0 BRA `(.L_x_7532) ;  /* 0x0000000000240947 */ /* 0x002fea0003800000 */
[----:B------:R-:W-:Y:S02]  /*bb60*/  ULDC UR4, c[0x0][0xac8] ;  /* 0x0002b20000047ab9 */ /* 0x000fe40000000800 */
[----:B------:R-:W-:Y:S02]  /*bb70*/  ISETP.GE.AND P2, PT, R2, UR4, PT ;  /* 0x0000000402007c0c */ /* 0x000fe4000bf46270 */
[----:B------:R-:W-:-:S11]  /*bb80*/  ISETP.GE.AND P3, PT, R16, UR4, PT ;  /* 0x0000000410007c0c */ /* 0x000fd6000bf66270 */
[-C--:B--2---:R-:W-:Y:S02]  /*bb90*/  @!P2 LEA R6, P0, R2, R5.reuse, 0x1 ;  /* 0x000000050206a211 */ /* 0x084fe400078008ff */
[----:B------:R-:W-:Y:S02]  /*bba0*/  @!P3 LEA R4, P1, R16, R5, 0x1 ;  /* 0x000000051004b211 */ /* 0x000fe400078208ff */
[-C--:B0-----:R-:W-:Y:S02]  /*bbb0*/  @!P2 LEA.HI.X R7, R2, R3.reuse, R222, 0x1, P0 ;  /* 0x000000030207a211 */ /* 0x081fe400000f0cde */
[----:B------:R-:W-:-:S03]  /*bbc0*/  @!P3 LEA.HI.X R5, R16, R3, R221, 0x1, P1 ;  /* 0x000000031005b211 */ /* 0x000fc600008f0cdd */
[----:B------:R0:W-:Y:S04]  /*bbd0*/  @!P2 ST.E.128 desc[UR50][R6.64], RZ ;  /* 0x000000ff0600a985 */ /* 0x0001e8000c101d32 */
[----:B------:R0:W-:Y:S02]  /*bbe0*/  @!P3 ST.E.128 desc[UR50][R4.64], RZ ;  /* 0x000000ff0400b985 */ /* 0x0001e4000c101d32 */
.L_x_7532:
[----:B------:R-:W-:Y:S05]  /*bbf0*/  BSYNC B0 ;  /* 0x0000000000007941 */ /* 0x000fea0003800000 */
.L_x_7522:
[----:B------:R-:W-:Y:S02]  /*bc00*/  ULDC UR4, c[0x0][0xc3c] ;  /* 0x00030f0000047ab9 */ /* 0x000fe40000000800 */
[----:B------:R-:W-:-:S13]  /*bc10*/  ISETP.GE.AND P0, PT, R31, UR4, PT ;  /* 0x000000041f007c0c */ /* 0x000fda000bf06270 */
[----:B------:R-:W-:Y:S05]  /*bc20*/  @!P0 BRA `(.L_x_7544) ;  /* 0xffffff5000c08947 */ /* 0x000fea000383ffff */
[----:B------:R-:W-:Y:S05]  /*bc30*/  EXIT ;  /* 0x000000000000794d */ /* 0x000fea0003800000 */
.L_x_7493:
        /* <DEDUP_REMOVED lines=62> */
.L_x_7548:
        /* <DEDUP_REMOVED lines=36> */
.L_x_7546:
        /* <DEDUP_REMOVED lines=21> */
.L_x_7549:
        /* <DEDUP_REMOVED lines=62> */
.L_x_7547:
[----:B------:R1:W-:Y:S01]  /*c790*/  STL [R1], R6 ;  /* 0x0000000601007387 */ /* 0x0003e20000100800 */
[----:B------:R-:W-:-:S03]  /*c7a0*/  ULDC UR40, c[0x0][0xc3c] ;  /* 0x00030f0000287ab9 */ /* 0x000fc60000000800 */
[----:B------:R1:W-:Y:S04]  /*c7b0*/  STL [R1+0x4], RZ ;  /* 0x000004ff01007387 */ /* 0x0003e80000100800 */
[----:B------:R1:W-:Y:S02]  /*c7c0*/  STL [R1+0x8], RZ ;  /* 0x000008ff01007387 */ /* 0x0003e40000100800 */
.L_x_7550:
        /* <DEDUP_REMOVED lines=11> */
.L_x_7545:
        /* <DEDUP_REMOVED lines=11> */
[----:B------:R-:W-:Y:S01]  /*c930*/  ULOP3.LUT UR44, UR36, 0x2, URZ, 0xfc, !UPT ;  /* 0x00000002242c7892 */ /* 0x000fe2000f8efc3f */
[----:B------:R-:W-:Y:S01]  /*c940*/  IMAD.MOV.U32 R31, RZ, RZ, RZ ;  /* 0x000000ffff1f7224 */ /* 0x000fe200078e00ff */
[----:B------:R-:W-:Y:S01]  /*c950*/  ULOP3.LUT UR45, UR36, 0x1, URZ, 0xfc, !UPT ;  /* 0x00000001242d7892 */ /* 0x000fe2000f8efc3f */
[----:B------:R-:W-:Y:S01]  /*c960*/  ULDC UR46, c[0x0][0xc] ;  /* 0x00000300002e7ab9 */ /* 0x000fe20000000800 */
[C---:B--2---:R-:W-:Y:S01]  /*c970*/  IMAD.SHL.U32 R2, R8.reuse, 0x20, RZ ;  /* 0x0000002008027824 */ /* 0x044fe200078e00ff */
[C---:B01----:R-:W-:Y:S01]  /*c980*/  LOP3.LUT R6, R8.reuse, 0x7f, RZ, 0xc0, !PT ;  /* 0x0000007f08067812 */ /* 0x043fe200078ec0ff */
[C---:B------:R-:W-:Y:S01]  /*c990*/  IMAD.SHL.U32 R22, R8.reuse, 0x80, RZ ;  /* 0x0000008008167824 */ /* 0x040fe200078e00ff */
[C---:B------:R-:W-:Y:S01]  /*c9a0*/  LOP3.LUT P0, RZ, R8.reuse, 0x4, RZ, 0xc0, !PT ;  /* 0x0000000408ff7812 */ /* 0x040fe2000780c0ff */
[----:B------:R-:W-:Y:S01]  /*c9b0*/  IMAD.SHL.U32 R7, R8, 0x4, RZ ;  /* 0x0000000408077824 */ /* 0x000fe200078e00ff */
[----:B------:R-:W-:Y:S01]  /*c9c0*/  LOP3.LUT R4, R2, 0x80, RZ, 0xc0, !PT ;  /* 0x0000008002047812 */ /* 0x000fe200078ec0ff */
[----:B------:R-:W-:Y:S01]  /*c9d0*/  IMAD.SHL.U32 R30, R8, 0x10, RZ ;  /* 0x00000010081e7824 */ /* 0x000fe200078e00ff */
[----:B------:R-:W-:-:S02]  /*c9e0*/  SHF.R.U32.HI R0, RZ, 0x5, R6 ;  /* 0x00000005ff007819 */ /* 0x000fc40000011606 */
[----:B------:R-:W-:Y:S02]  /*c9f0*/  LOP3.LUT R3, R22, 0x380, RZ, 0xc0, !PT ;  /* 0x0000038016037812 */ /* 0x000fe400078ec0ff */
[----:B------:R-:W-:Y:S02]  /*ca00*/  LOP3.LUT R5, R2, 0x60, RZ, 0xc0, !PT ;  /* 0x0000006002057812 */ /* 0x000fe400078ec0ff */
[----:B------:R-:W-:Y:S01]  /*ca10*/  LOP3.LUT R4, R4, 0x10, R8, 0xf8, !PT ;  /* 0x0000001004047812 */ /* 0x000fe200078ef808 */
[----:B------:R-:W-:Y:S01]  /*ca20*/  IMAD R3, R0, 0x10, R3 ;  /* 0x0000001000037824 */ /* 0x000fe200078e0203 */
[----:B------:R-:W-:Y:S01]  /*ca30*/  LOP3.LUT R2, R2, 0x100, RZ, 0xc0, !PT ;  /* 0x0000010002027812 */ /* 0x000fe200078ec0ff */
[----:B------:R-:W-:Y:S01]  /*ca40*/  IMAD R0, R0, 0x200, R5 ;  /* 0x0000020000007824 */ /* 0x000fe200078e0205 */
[----:B------:R-:W-:Y:S01]  /*ca50*/  LOP3.LUT R5, R4, 0x10, R7, 0x78, !PT ;  /* 0x0000001004057812 */ /* 0x000fe200078e7807 */
[----:B------:R-:W-:Y:S01]  /*ca60*/  IMAD.SHL.U32 R7, R8, 0x2, RZ ;  /* 0x0000000208077824 */ /* 0x000fe200078e00ff */
[----:B------:R-:W-:-:S02]  /*ca70*/  LOP3.LUT R4, R30, 0x3f0, RZ, 0xc0, !PT ;  /* 0x000003f01e047812 */ /* 0x000fc400078ec0ff */
[----:B------:R-:W-:Y:S01]  /*ca80*/  IADD3 R0, R5, R0, R2 ;  /* 0x0000000005007210 */ /* 0x000fe20007ffe002 */
[----:B---3--:R-:W-:Y:S01]  /*ca90*/  IMAD.U32 R2, RZ, RZ, UR4 ;  /* 0x00000004ff027e24 */ /* 0x008fe2000f8e00ff */
[----:B------:R-:W-:Y:S02]  /*caa0*/  LOP3.LUT R3, R3, 0x70, R30, 0x78, !PT ;  /* 0x0000007003037812 */ /* 0x000fe400078e781e */
[----:B------:R-:W-:Y:S01]  /*cab0*/  LOP3.LUT R7, R4, 0x70, R7, 0x78, !PT ;  /* 0x0000007004077812 */ /* 0x000fe200078e7807 */
[----:B------:R0:W-:Y:S01]  /*cac0*/  STL [R1+0x20], R0 ;  /* 0x0000200001007387 */ /* 0x0001e20000100800 */
[----:B------:R-:W-:Y:S02]  /*cad0*/  LOP3.LUT R22, R3, 0xc00, R22, 0xf8, !PT ;  /* 0x00000c0003167812 */ /* 0x000fe400078ef816 */
[----:B------:R-:W-:Y:S01]  /*cae0*/  LEA R16, R2, R16, 0x18 ;  /* 0x0000001002107211 */ /* 0x000fe200078ec0ff */
[----:B------:R-:W-:Y:S04]  /*caf0*/  STL [R1+0x28], RZ ;  /* 0x000028ff01007387 */ /* 0x000fe80000100800 */
[----:B------:R1:W-:Y:S01]  /*cb00*/  STL [R1+0x14], R2 ;  /* 0x0000140201007387 */ /* 0x0003e20000100800 */
[----:B0-----:R-:W-:-:S04]  /*cb10*/  SHF.R.U32.HI R0, RZ, 0x3, R6 ;  /* 0x00000003ff007819 */ /* 0x001fc80000011606 */
[--C-:B------:R-:W-:Y:S02]  /*cb20*/  LOP3.LUT R3, R0, 0x70, R30.reuse, 0xf8, !PT ;  /* 0x0000007000037812 */ /* 0x100fe400078ef81e */
[----:B------:R-:W-:Y:S01]  /*cb30*/  LOP3.LUT R0, R7, 0x400, R30, 0xf8, !PT ;  /* 0x0000040007007812 */ /* 0x000fe200078ef81e */
[----:B-1----:R-:W-:Y:S01]  /*cb40*/  VIADD R2, R22, 0x40 ;  /* 0x0000004016027836 */ /* 0x002fe20000000000 */
[----:B------:R-:W-:Y:S01]  /*cb50*/  LOP3.LUT R30, R30, 0x70, RZ, 0xc0, !PT ;  /* 0x000000701e1e7812 */ /* 0x000fe200078ec0ff */
[----:B------:R-:W-:Y:S02]  /*cb60*/  @P0 VIADD R2, R22, 0xffffffc0 ;  /* 0xffffffc016020836 */ /* 0x000fe40000000000 */
[----:B------:R0:W-:Y:S01]  /*cb70*/  STL [R1+0x1c], R0 ;  /* 0x00001c0001007387 */ /* 0x0001e20000100800 */
[----:B------:R-:W-:-:S03]  /*cb80*/  LOP3.LUT R3, R3, 0x80, RZ, 0xfc, !PT ;  /* 0x0000008003037812 */ /* 0x000fc600078efcff */
[----:B------:R1:W-:Y:S01]  /*cb90*/  STL [R1+0x18], R2 ;  /* 0x0000180201007387 */ /* 0x0003e20000100800 */
[----:B0-----:R-:W-:-:S05]  /*cba0*/  IMAD.IADD R0, R16, 0x1, R0 ;  /* 0x0000000110007824 */ /* 0x001fca00078e0200 */
[----:B------:R1:W-:Y:S02]  /*cbb0*/  STL [R1+0x24], R0 ;  /* 0x0000240001007387 */ /* 0x0003e40000100800 */
.L_x_7623:
[----:B------:R-:W-:Y:S01]  /*cbc0*/  ULDC.64 UR4, c[0x0][0xc88] ;  /* 0x0003220000047ab9 */ /* 0x000fe20000000a00 */
[----:B------:R-:W-:Y:S01]  /*cbd0*/  ULDC.64 UR8, c[0x0][0xa18] ;  /* 0x0002860000087ab9 */ /* 0x000fe20000000a00 */
[----:B------:R-:W-:Y:S01]  /*cbe0*/  UIMAD.WIDE UR4, UR40, 0x4, UR4 ;  /* 0x00000004280478a5 */ /* 0x000fe2000f8e0204 */
[----:B------:R-:W-:Y:S01]  /*cbf0*/  IMAD.MOV.U32 R36, RZ, RZ, RZ ;  /* 0x000000ffff247224 */ /* 0x000fe200078e00ff */
[----:B------:R-:W-:Y:S01]  /*cc00*/  ULDC.64 UR6, c[0x0][0xa00] ;  /* 0x0002800000067ab9 */ /* 0x000fe20000000a00 */
[----:B0-2---:R-:W0:Y:S03]  /*cc10*/  LDC.64 R4, c[0x0][0x418] ;  /* 0x00010600ff047b82 */ /* 0x005e260000000a00 */
[----:B-1----:R-:W-:Y:S02]  /*cc20*/  IMAD.U32 R2, RZ, RZ, UR4 ;  /* 0x00000004ff027e24 */ /* 0x002fe4000f8e00ff */
[----:B------:R-:W-:Y:S01]  /*cc30*/  IMAD.U32 R3, RZ, RZ, UR5 ;  /* 0x00000005ff037e24 */ /* 0x000fe2000f8e00ff */
[----:B------:R-:W-:-:S02]  /*cc40*/  ULDC.64 UR4, c[0x0][0xa28] ;  /* 0x00028a0000047ab9 */ /* 0x000fc40000000a00 */
[----:B------:R-:W1:Y:S02]  /*cc50*/  LDC R7, c[0x0][0x424] ;  /* 0x00010900ff077b82 */ /* 0x000e640000000800 */
[----:B------:R-:W2:Y:S01]  /*cc60*/  LDG.E R2, desc[UR50][R2.64] ;  /* 0x0000003202027981 */ /* 0x000ea2000c1e1900 */
[----:B------:R-:W-:-:S04]  /*cc70*/  UISETP.NE.U32.AND UP0, UPT, UR4, URZ, UPT ;  /* 0x0000003f0400728c */ /* 0x000fc8000bf05070 */
[----:B------:R-:W-:Y:S01]  /*cc80*/  UISETP.NE.AND.EX UP0, UPT, UR5, URZ, UPT, UP0 ;  /* 0x0000003f0500728c */ /* 0x000fe2000bf05300 */
[----:B------:R-:W3:Y:S05]  /*cc90*/  LDC R8, c[0x0][0x2f0] ;  /* 0x0000bc00ff087b82 */ /* 0x000eea0000000800 */
[----:B------:R-:W-:Y:S02]  /*cca0*/  PLOP3.LUT P0, PT, PT, PT, UP0, 0x80, 0x0 ;  /* 0x000000000000781c */ /* 0x000fe40003f0f008 */
[----:B--2---:R-:W-:-:S13]  /*ccb0*/  R2UR UR43, R2 ;  /* 0x00000000022b72ca */ /* 0x004fda00000e0000 */
[----:B------:R-:W-:Y:S02]  /*ccc0*/  USHF.R.S32.HI UR42, URZ, 0x1f, UR43 ;  /* 0x0000001f3f2a7899 */ /* 0x000fe4000801142b */
[----:B------:R-:W-:-:S04]  /*ccd0*/  @UP0 ULEA UR4, UP1, UR43, UR4, 0x2 ;  /* 0x000000042b040291 */ /* 0x000fc8000f82103f */
[----:B------:R-:W-:Y:S02]  /*cce0*/  @UP0 ULEA.HI.X UR5, UR43, UR5, UR42, 0x2, UP1 ;  /* 0x000000052b050291 */ /* 0x000fe400088f142a */
[----:B------:R-:W-:Y:S01]  /*ccf0*/  UISETP.NE.U32.AND UP0, UPT, UR8, URZ, UPT ;  /* 0x0000003f0800728c */ /* 0x000fe2000bf05070 */
[----:B------:R-:W-:-:S03]  /*cd00*/  IMAD.U32 R2, RZ, RZ, UR4 ;  /* 0x00000004ff027e24 */ /* 0x000fc6000f8e00ff */
[----:B------:R-:W-:Y:S01]  /*cd10*/  UISETP.NE.AND.EX UP0, UPT, UR9, URZ, UPT, UP0 ;  /* 0x0000003f0900728c */ /* 0x000fe2000bf05300 */
[----:B------:R-:W-:Y:S01]  /*cd20*/  IMAD.U32 R3, RZ, RZ, UR5 ;  /* 0x00000005ff037e24 */ /* 0x000fe2000f8e00ff */
[----:B------:R-:W-:Y:S02]  /*cd30*/  USHF.L.U32 UR39, UR43, 0x2, URZ ;  /* 0x000000022b277899 */ /* 0x000fe4000800063f */
[----:B------:R-:W-:Y:S02]  /*cd40*/  USHF.L.U64.HI UR38, UR43, 0x2, UR42 ;  /* 0x000000022b267899 */ /* 0x000fe4000801022a */
[----:B------:R-:W-:Y:S01]  /*cd50*/  PLOP3.LUT P1, PT, PT, PT, UP0, 0x80, 0x0 ;  /* 0x000000000000781c */ /* 0x000fe20003f2f008 */
[----:B------:R2:W5:Y:S01]  /*cd60*/  @P0 LDG.E R36, desc[UR50][R2.64] ;  /* 0x0000003202240981 */ /* 0x000562000c1e1900 */
[----:B------:R-:W-:-:S03]  /*cd70*/  UISETP.NE.U32.AND UP2, UPT, UR6, URZ, UPT ;  /* 0x0000003f0600728c */ /* 0x000fc6000bf45070 */
[----:B------:R-:W-:Y:S02]  /*cd80*/  @UP0 UIADD3 UR4, UP1, UR39, UR8, URZ ;  /* 0x0000000827040290 */ /* 0x000fe4000ff3e03f */
[----:B------:R-:W-:Y:S02]  /*cd90*/  UISETP.NE.AND.EX UP3, UPT, UR7, URZ, UPT, UP2 ;  /* 0x0000003f0700728c */ /* 0x000fe4000bf65320 */
[----:B------:R-:W-:Y:S02]  /*cda0*/  @UP0 UIADD3.X UR5, UR38, UR9, URZ, UP1, !UPT ;  /* 0x0000000926050290 */ /* 0x000fe40008ffe43f */
[----:B--2---:R-:W-:Y:S01]  /*cdb0*/  IMAD.U32 R2, RZ, RZ, UR4 ;  /* 0x00000004ff027e24 */ /* 0x004fe2000f8e00ff */
[----:B------:R-:W-:Y:S01]  /*cdc0*/  UIADD3 UR6, UP0, UR39, UR6, URZ ;  /* 0x0000000627067290 */ /* 0x000fe2000ff1e03f */
[----:B------:R-:W-:Y:S01]  /*cdd0*/  PLOP3.LUT P0, PT, PT, PT, UP3, 0x80, 0x0 ;  /* 0x000000000000781c */ /* 0x000fe20003f0f038 */
[----:B------:R-:W-:Y:S01]  /*cde0*/  UP2UR UR48, UPR, URZ, 0x8 ;  /* 0x000000083f307883 */ /* 0x000fe20008000000 */
[----:B------:R-:W-:Y:S01]  /*cdf0*/  IMAD.U32 R3, RZ, RZ, UR5 ;  /* 0x00000005ff037e24 */ /* 0x000fe2000f8e00ff */
[----:B------:R-:W-:-:S04]  /*ce00*/  UIADD3.X UR7, UR38, UR7, URZ, UP0, !UPT ;  /* 0x0000000726077290 */ /* 0x000fc800087fe43f */
[----:B------:R2:W4:Y:S01]  /*ce10*/  @P1 LDG.E R6, desc[UR50][R2.64] ;  /* 0x0000003202061981 */ /* 0x000522000c1e1900 */
[----:B------:R-:W-:Y:S01]  /*ce20*/  PLOP3.LUT P2, PT, PT, PT, UP3, 0x80, 0x0 ;  /* 0x000000000000781c */ /* 0x000fe20003f4f038 */
[----:B--2---:R-:W-:Y:S02]  /*ce30*/  IMAD.U32 R2, RZ, RZ, UR6 ;  /* 0x00000006ff027e24 */ /* 0x004fe4000f8e00ff */
[----:B------:R-:W-:-:S05]  /*ce40*/  IMAD.U32 R3, RZ, RZ, UR7 ;  /* 0x00000007ff037e24 */ /* 0x000fca000f8e00ff */
[----:B------:R2:W5:Y:S01]  /*ce50*/  @P0 LDG.E R0, desc[UR50][R2.64] ;  /* 0x0000003202000981 */ /* 0x000562000c1e1900 */
[----:B0-----:R-:W-:Y:S02]  /*ce60*/  ISETP.NE.U32.AND P0, PT, R4, RZ, PT ;  /* 0x000000ff0400720c */ /* 0x001fe40003f05070 */
[----:B----4-:R-:W-:Y:S01]  /*ce70*/  @P1 R2UR UR41, R6 ;  /* 0x00000000062912ca */ /* 0x010fe200000e0000 */
[----:B-123--:R-:W-:-:S14]  /*ce80*/  @P1 BRA `(.L_x_7552) ;  /* 0x0000000000241947 */ /* 0x00efdc0003800000 */
[----:B------:R-:W-:Y:S01]  /*ce90*/  UISETP.NE.AND UP0, UPT, UR48, URZ, UPT ;  /* 0x0000003f3000728c */ /* 0x000fe2000bf05270 */
[----:B------:R-:W-:-:S05]  /*cea0*/  ULDC UR41, c[0x0][0x288] ;  /* 0x0000a20000297ab9 */ /* 0x000fca0000000800 */
[----:B------:R-:W-:-:S13]  /*ceb0*/  PLOP3.LUT P1, PT, PT, PT, UP0, 0x40, 0x0 ;  /* 0x000000000000781c */ /* 0x000fda0003f2e808 */
[----:B------:R-:W-:Y:S05]  /*cec0*/  @P1 BRA `(.L_x_7552) ;  /* 0x0000000000141947 */ /* 0x000fea0003800000 */
[----:B------:R-:W2:Y:S04]  /*ced0*/  LDG.E R6, desc[UR50][R2.64] ;  /* 0x0000003202067981 */ /* 0x000ea8000c1e1900 */
[----:B------:R-:W3:Y:S01]  /*cee0*/  LDG.E R4, desc[UR50][R2.64+0x4] ;  /* 0x0000043202047981 */ /* 0x000ee2000c1e1900 */
[----:B--2---:R-:W-:Y:S02]  /*cef0*/  R2UR UR4, R6 ;  /* 0x00000000060472ca */ /* 0x004fe400000e0000 */
[----:B---3--:R-:W-:-:S13]  /*cf00*/  R2UR UR41, R4 ;  /* 0x00000000042972ca */ /* 0x008fda00000e0000 */
[----:B------:R-:W-:-:S12]  /*cf10*/  UIADD3 UR41, -UR4, UR41, URZ ;  /* 0x0000002904297290 */ /* 0x000fd8000fffe13f */
.L_x_7552:
        /* <DEDUP_REMOVED lines=16> */
.L_x_7553:
        /* <DEDUP_REMOVED lines=9> */
.L_x_7554:
[----:B------:R-:W2:Y:S01]  /*d0b0*/  LDL R17, [R1+0x8] ;  /* 0x0000080001117983 */ /* 0x000ea20000100800 */
[----:B-----5:R-:W-:-:S04]  /*d0c0*/  IMAD.IADD R18, R5, 0x1, -R36 ;  /* 0x0000000105127824 */ /* 0x020fc800078e0a24 */
[C---:B0-----:R-:W-:Y:S01]  /*d0d0*/  VIADD R2, R18.reuse, 0x9f ;  /* 0x0000009f12027836 */ /* 0x041fe20000000000 */
        /* <DEDUP_REMOVED lines=11> */
[----:B------:R-:W-:Y:S01]  /*d190*/  SHF.R.U32.HI R5, RZ, 0x10, R5 ;  /* 0x00000010ff057819 */ /* 0x000fe20000011605 */
[----:B------:R-:W-:-:S03]  /*d1a0*/  IMAD.MOV.U32 R2, RZ, RZ, RZ ;  /* 0x000000ffff027224 */ /* 0x000fc600078e00ff */
[----:B------:R-:W-:-:S13]  /*d1b0*/  ISETP.NE.AND P0, PT, R5, RZ, PT ;  /* 0x000000ff0500720c */ /* 0x000fda0003f05270 */
[----:B------:R-:W0:Y:S02]  /*d1c0*/  @!P0 LDC R5, c[0x0][0x9f0] ;  /* 0x00027c00ff058b82 */ /* 0x000e240000000800 */
[----:B0-----:R-:W-:-:S04]  /*d1d0*/  IABS R6, R5 ;  /* 0x0000000500067213 */ /* 0x001fc80000000000 */
[----:B------:R-:W0:Y:S08]  /*d1e0*/  I2F.RP R7, R6 ;  /* 0x0000000600077306 */ /* 0x000e300000209400 */
[----:B0-----:R-:W0:Y:S02]  /*d1f0*/  MUFU.RCP R7, R7 ;  /* 0x0000000700077308 */ /* 0x001e240000001000 */
[----:B0-----:R-:W-:-:S06]  /*d200*/  VIADD R3, R7, 0xffffffe ;  /* 0x0ffffffe07037836 */ /* 0x001fcc0000000000 */
[----:B------:R-:W0:Y:S02]  /*d210*/  F2I.FTZ.U32.TRUNC.NTZ R3, R3 ;  /* 0x0000000300037305 */ /* 0x000e24000021f000 */
[----:B0-----:R-:W-:-:S04]  /*d220*/  IMAD.MOV R9, RZ, RZ, -R3 ;  /* 0x000000ffff097224 */ /* 0x001fc800078e0a03 */
[----:B------:R-:W-:-:S04]  /*d230*/  IMAD R9, R9, R6, RZ ;  /* 0x0000000609097224 */ /* 0x000fc800078e02ff */
[----:B------:R-:W-:Y:S01]  /*d240*/  IMAD.HI.U32 R8, R3, R9, R2 ;  /* 0x0000000903087227 */ /* 0x000fe200078e0002 */
[----:B------:R-:W-:Y:S02]  /*d250*/  IADD3 R2, R5, -0x1, R0 ;  /* 0xffffffff05027810 */ /* 0x000fe40007ffe000 */
[-C--:B------:R-:W-:Y:S02]  /*d260*/  IABS R9, R5.reuse ;  /* 0x0000000500097213 */ /* 0x080fe40000000000 */
[----:B------:R-:W-:Y:S02]  /*d270*/  IABS R7, R2 ;  /* 0x0000000200077213 */ /* 0x000fe40000000000 */
[----:B------:R-:W-:Y:S01]  /*d280*/  LOP3.LUT R2, R2, R5, RZ, 0x3c, !PT ;  /* 0x0000000502027212 */ /* 0x000fe200078e3cff */
[----:B------:R-:W-:Y:S02]  /*d290*/  IMAD.MOV R3, RZ, RZ, -R9 ;  /* 0x000000ffff037224 */ /* 0x000fe400078e0a09 */
        /* <DEDUP_REMOVED lines=12> */
.L_x_7555:
[-C--:B------:R-:W-:Y:S01]  /*d360*/  IMAD R2, R4, R3.reuse, RZ ;  /* 0x0000000304027224 */ /* 0x080fe200078e02ff */
[----:B------:R-:W-:Y:S04]  /*d370*/  BSSY B7, `(.L_x_7556) ;  /* 0x00004b1000077945 */ /* 0x000fe80003800000 */
[----:B------:R-:W-:Y:S01]  /*d380*/  VIADDMNMX R0, R2, R3, R0, PT ;  /* 0x0000000302007246 */ /* 0x000fe20003800100 */
[----:B------:R0:W-:Y:S03]  /*d390*/  STL [R1+0xc], R2 ;  /* 0x00000c0201007387 */ /* 0x0001e60000100800 */
[----:B------:R-:W-:-:S13]  /*d3a0*/  R2UR UR47, R0 ;  /* 0x00000000002f72ca */ /* 0x000fda00000e0000 */
[----:B------:R-:W-:-:S13]  /*d3b0*/  ISETP.LT.AND P0, PT, R2, UR47, PT ;  /* 0x0000002f02007c0c */ /* 0x000fda000bf01270 */
        /* <DEDUP_REMOVED lines=19> */
.L_x_7557:
        /* <DEDUP_REMOVED lines=20> */
.L_x_7560:
[----:B------:R-:W-:Y:S05]  /*d630*/  BSYNC B6 ;  /* 0x0000000000067941 */ /* 0x000fea0003800000 */
.L_x_7559:
        /* <DEDUP_REMOVED lines=22> */
.L_x_7562:
[----:B------:R-:W-:Y:S05]  /*d7a0*/  BSYNC B6 ;  /* 0x0000000000067941 */ /* 0x000fea0003800000 */
.L_x_7561:
[----:B------:R-:W-:Y:S01]  /*d7b0*/  VIADD R0, R16, 0x400 ;  /* 0x0000040010007836 */ /* 0x000fe20000000000 */
[----:B------:R-:W-:Y:S04]  /*d7c0*/  BSSY B6, `(.L_x_7563) ;  /* 0x0000014000067945 */ /* 0x000fe80003800000 */
[----:B------:R0:W-:Y:S01]  /*d7d0*/  STL [R1+0x10], R0 ;  /* 0x0000100001007387 */ /* 0x0001e20000100800 */
[----:B------:R-:W-:-:S13]  /*d7e0*/  LOP3.LUT P0, RZ, R0, 0x9f, RZ, 0xc0, !PT ;  /* 0x0000009f00ff7812 */ /* 0x000fda000780c0ff */
[----:B0-----:R-:W-:Y:S05]  /*d7f0*/  @!P0 BRA `(.L_x_7564) ;  /* 0x0000000000408947 */ /* 0x001fea0003800000 */
        /* <DEDUP_REMOVED lines=16> */
.L_x_7564:
[----:B------:R-:W-:Y:S05]  /*d900*/  BSYNC B6 ;  /* 0x0000000000067941 */ /* 0x000fea0003800000 */
.L_x_7563:
        /* <DEDUP_REMOVED lines=19> */
.L_x_7566:
[----:B------:R-:W-:Y:S05]  /*da40*/  BSYNC B6 ;  /* 0x0000000000067941 */ /* 0x000fea0003800000 */
.L_x_7565:
[----:B------:R-:W-:Y:S01]  /*da50*/  ULDC.64 UR4, c[0x0][0x9f8] ;  /* 0x00027e0000047ab9 */ /* 0x000fe20000000a00 */
[----:B------:R-:W0:Y:S01]  /*da60*/  LDC R19, c[0x0][0x430] ;  /* 0x00010c00ff137b82 */ /* 0x000e220000000800 */
        /* <DEDUP_REMOVED lines=8> */
[----:B0-----:R-:W-:Y:S01]  /*daf0*/  ISETP.NE.AND P2, PT, R19, 0x1, PT ;  /* 0x000000011300780c */ /* 0x001fe20003f45270 */
[----:B------:R-:W-:Y:S01]  /*db00*/  UMOV UR4, 0xffffffff ;  /* 0xffffffff00047882 */ /* 0x000fe20000000000 */
[----:B------:R-:W-:-:S11]  /*db10*/  LOP3.LUT R24, R24, 0xfffffff7, RZ, 0xc0, !PT ;  /* 0xfffffff718187812 */ /* 0x000fd600078ec0ff */
[----:B------:R-:W-:Y:S01]  /*db20*/  @P2 LOP3.LUT R24, R24, 0x8, RZ, 0xfc, !PT ;  /* 0x0000000818182812 */ /* 0x000fe200078efcff */
[----:B-1----:R-:W-:Y:S06]  /*db30*/  BRA.DIV UR4, `(.L_x_7567) ;  /* 0x0000005604807947 */ /* 0x002fec000b800000 */
.L_x_7643:
[----:B------:R-:W0:Y:S01]  /*db40*/  S2R R0, SR_TID.X ;  /* 0x0000000000007919 */ /* 0x000e220000002100 */
[----:B------:R-:W-:Y:S01]  /*db50*/  UMOV UR4, 0xa0 ;  /* 0x000000a000047882 */ /* 0x000fe20000000000 */
[----:B------:R-:W1:Y:S01]  /*db60*/  @P2 LDC R5, c[0x0][0x434] ;  /* 0x00010d00ff052b82 */ /* 0x000e620000000800 */
[----:B------:R-:W-:Y:S01]  /*db70*/  UIMAD UR4, UR47, UR4, -0xa0 ;  /* 0xffffff602f0474a4 */ /* 0x000fe2000f8e0204 */
[----:B------:R-:W2:Y:S01]  /*db80*/  S2R R10, SR_TID.X ;  /* 0x00000000000a7919 */ /* 0x000ea20000002100 */
[----:B-----5:R-:W-:Y:S01]  /*db90*/  SHF.R.S32.HI R37, RZ, 0x1f, R34 ;  /* 0x0000001fff257819 */ /* 0x020fe20000011422 */
[----:B------:R-:W3:Y:S04]  /*dba0*/  S2R R11, SR_TID.X ;  /* 0x00000000000b7919 */ /* 0x000ee80000002100 */
[----:B------:R-:W4:Y:S01]  /*dbb0*/  @P2 LDC R7, c[0x0][0x438] ;  /* 0x00010e00ff072b82 */ /* 0x000f220000000800 */
[C---:B0-----:R-:W-:Y:S01]  /*dbc0*/  LOP3.LUT R2, R0.reuse, 0x7f, RZ, 0xc0, !PT ;  /* 0x0000007f00027812 */ /* 0x041fe200078ec0ff */
[----:B------:R-:W-:-:S03]  /*dbd0*/  IMAD.SHL.U32 R0, R0, 0x10, RZ ;  /* 0x0000001000007824 */ /* 0x000fc600078e00ff */
[----:B------:R-:W-:Y:S02]  /*dbe0*/  SHF.R.U32.HI R2, RZ, 0x3, R2 ;  /* 0x00000003ff027819 */ /* 0x000fe40000011602 */
[----:B--2---:R-:W-:Y:S02]  /*dbf0*/  LOP3.LUT R10, R10, 0x7f, RZ, 0xc0, !PT ;  /* 0x0000007f0a0a7812 */ /* 0x004fe400078ec0ff */
[----:B------:R-:W-:Y:S01]  /*dc00*/  LOP3.LUT R0, R2, 0x70, R0, 0xf8, !PT ;  /* 0x0000007002007812 */ /* 0x000fe200078ef800 */
[----:B---3--:R-:W-:Y:S01]  /*dc10*/  IMAD.SHL.U32 R12, R11, 0x10, RZ ;  /* 0x000000100b0c7824 */ /* 0x008fe200078e00ff */
[----:B------:R-:W-:-:S03]  /*dc20*/  SHF.R.U32.HI R10, RZ, 0x3, R10 ;  /* 0x00000003ff0a7819 */ /* 0x000fc6000001160a */
[----:B------:R-:W-:Y:S01]  /*dc30*/  VIADD R3, R0, UR4 ;  /* 0x0000000400037c36 */ /* 0x000fe20008000000 */
[----:B------:R-:W-:-:S03]  /*dc40*/  LOP3.LUT R12, R10, 0x70, R12, 0xf8, !PT ;  /* 0x000000700a0c7812 */ /* 0x000fc600078ef80c */
[C---:B------:R-:W-:Y:S01]  /*dc50*/  IMAD.IADD R8, R3.reuse, 0x1, R36 ;  /* 0x0000000103087824 */ /* 0x040fe200078e0224 */
[----:B------:R-:W-:Y:S02]  /*dc60*/  ISETP.GE.AND P0, PT, R3, R18, PT ;  /* 0x000000120300720c */ /* 0x000fe40003f06270 */
[----:B------:R-:W-:Y:S01]  /*dc70*/  LOP3.LUT R12, R12, 0x80, RZ, 0xfc, !PT ;  /* 0x000000800c0c7812 */ /* 0x000fe200078efcff */
[----:B-1----:R-:W-:-:S04]  /*dc80*/  @P2 IMAD.HI.U32 R4, R8, R5, RZ ;  /* 0x0000000508042227 */ /* 0x002fc800078e00ff */
[----:B------:R-:W-:Y:S01]  /*dc90*/  IMAD.MOV.U32 R0, RZ, RZ, R8 ;  /* 0x000000ffff007224 */ /* 0x000fe200078e0008 */
[----:B----4-:R-:W-:-:S05]  /*dca0*/  @P2 SHF.R.U32.HI R0, RZ, R7, R4 ;  /* 0x00000007ff002219 */ /* 0x010fca0000011604 */
[----:B------:R-:W0:Y:S01]  /*dcb0*/  @!P0 LDC.64 R2, c[0x0][0x428] ;  /* 0x00010a00ff028b82 */ /* 0x000e220000000a00 */
[--C-:B------:R-:W-:Y:S01]  /*dcc0*/  @!P0 SHF.R.S32.HI R7, RZ, 0x1f, R0.reuse ;  /* 0x0000001fff078819 */ /* 0x100fe20000011400 */
[----:B------:R-:W-:-:S06]  /*dcd0*/  @!P0 IMAD.MOV.U32 R6, RZ, RZ, R0 ;  /* 0x000000ffff068224 */ /* 0x000fcc00078e0000 */
[----:B------:R-:W1:Y:S01]  /*dce0*/  @!P0 LDC.64 R4, c[0x0][0x418] ;  /* 0x00010600ff048b82 */ /* 0x000e620000000a00 */
[----:B0-----:R-:W-:-:S04]  /*dcf0*/  @!P0 IMAD R9, R37, R2, RZ ;  /* 0x0000000225098224 */ /* 0x001fc800078e02ff */
[C---:B------:R-:W-:Y:S02]  /*dd00*/  @!P0 IMAD R9, R34.reuse, R3, R9 ;  /* 0x0000000322098224 */ /* 0x040fe400078e0209 */
[----:B------:R-:W-:-:S04]  /*dd10*/  @!P0 IMAD.WIDE.U32 R2, R34, R2, R6 ;  /* 0x0000000222028225 */ /* 0x000fc800078e0006 */
[----:B------:R-:W-:Y:S01]  /*dd20*/  @!P0 IMAD.IADD R9, R3, 0x1, R9 ;  /* 0x0000000103098824 */ /* 0x000fe200078e0209 */
[----:B-1----:R-:W-:Y:S01]  /*dd30*/  @!P0 LEA R4, P1, R2, R4, 0x2 ;  /* 0x0000000402048211 */ /* 0x002fe200078210ff */
[----:B------:R-:W-:-:S03]  /*dd40*/  IMAD.MOV.U32 R7, RZ, RZ, RZ ;  /* 0x000000ffff077224 */ /* 0x000fc600078e00ff */
[----:B------:R-:W-:Y:S02]  /*dd50*/  @!P0 LEA.HI.X R5, R2, R5, R9, 0x2, P1 ;  /* 0x0000000502058211 */ /* 0x000fe400008f1409 */
[----:B------:R-:W0:Y:S01]  /*dd60*/  @P2 LDC R9, c[0x0][0x434] ;  /* 0x00010d00ff092b82 */ /* 0x000e220000000800 */
[----:B------:R-:W-:Y:S02]  /*dd70*/  VIADD R3, R12, UR4 ;  /* 0x000000040c037c36 */ /* 0x000fe40008000000 */
[----:B------:R1:W5:Y:S05]  /*dd80*/  @!P0 LDG.E R7, desc[UR50][R4.64] ;  /* 0x0000003204078981 */ /* 0x00036a000c1e1900 */
[----:B------:R-:W2:Y:S01]  /*dd90*/  @P2 LDC R2, c[0x0][0x438] ;  /* 0x00010e00ff022b82 */ /* 0x000ea20000000800 */
[C---:B------:R-:W-:Y:S01]  /*dda0*/  ISETP.GE.AND P0, PT, R3.reuse, R18, PT ;  /* 0x000000120300720c */ /* 0x040fe20003f06270 */
[----:B------:R-:W-:-:S03]  /*ddb0*/  IMAD.IADD R6, R3, 0x1, R36 ;  /* 0x0000000103067824 */ /* 0x000fc600078e0224 */
[----:B------:R-:W-:Y:S01]  /*ddc0*/  ISETP.GT.U32.OR P0, PT, R12, 0x9f, P0 ;  /* 0x0000009f0c00780c */ /* 0x000fe20000704470 */
[----:B------:R-:W-:Y:S02]  /*ddd0*/  IMAD.MOV.U32 R10, RZ, RZ, R6 ;  /* 0x000000ffff0a7224 */ /* 0x000fe400078e0006 */
[----:B0-----:R-:W-:-:S05]  /*dde0*/  @P2 IMAD.HI.U32 R3, R6, R9, RZ ;  /* 0x0000000906032227 */ /* 0x001fca00078e00ff */
[----:B--2---:R-:W-:Y:S01]  /*ddf0*/  @P2 SHF.R.U32.HI R10, RZ, R2, R3 ;  /* 0x00000002ff0a2219 */ /* 0x004fe20000011603 */
[----:B------:R-:W-:-:S04]  /*de00*/  IMAD.MOV R3, RZ, RZ, -R0 ;  /* 0x000000ffff037224 */ /* 0x000fc800078e0a00 */
[----:B------:R-:W-:Y:S02]  /*de10*/  IMAD R8, R19, R3, R8 ;  /* 0x0000000313087224 */ /* 0x000fe400078e0208 */
[----:B------:R-:W0:Y:S01]  /*de20*/  @!P0 LDC.64 R2, c[0x0][0x428] ;  /* 0x00010a00ff028b82 */ /* 0x000e220000000a00 */
[----:B-1----:R-:W-:-:S04]  /*de30*/  IMAD.MOV R5, RZ, RZ, -R10 ;  /* 0x000000ffff057224 */ /* 0x002fc800078e0a0a */
[----:B------:R-:W-:-:S03]  /*de40*/  IMAD R6, R19, R5, R6 ;  /* 0x0000000513067224 */ /* 0x000fc600078e0206 */
[----:B------:R-:W1:Y:S01]  /*de50*/  @!P0 LDC.64 R4, c[0x0][0x418] ;  /* 0x00010600ff048b82 */ /* 0x000e620000000a00 */
[----:B------:R-:W-:-:S03]  /*de60*/  @!P0 SHF.R.S32.HI R11, RZ, 0x1f, R10 ;  /* 0x0000001fff0b8819 */ /* 0x000fc6000001140a */
[----:B0-----:R-:W-:-:S04]  /*de70*/  @!P0 IMAD.WIDE.U32 R10, R34, R2, R10 ;  /* 0x00000002220a8225 */ /* 0x001fc800078e000a */
[----:B------:R-:W-:-:S04]  /*de80*/  @!P0 IMAD R2, R37, R2, RZ ;  /* 0x0000000225028224 */ /* 0x000fc800078e02ff */
[----:B------:R-:W-:Y:S01]  /*de90*/  @!P0 IMAD R3, R34, R3, R2 ;  /* 0x0000000322038224 */ /* 0x000fe200078e0202 */
[----:B-1----:R-:W-:-:S03]  /*dea0*/  @!P0 LEA R2, P1, R10, R4, 0x2 ;  /* 0x000000040a028211 */ /* 0x002fc600078210ff */
[----:B------:R-:W-:-:S05]  /*deb0*/  @!P0 IMAD.IADD R0, R3, 0x1, R11 ;  /* 0x0000000103008824 */ /* 0x000fca00078e020b */
[----:B------:R-:W-:Y:S01]  /*dec0*/  @!P0 LEA.HI.X R3, R10, R5, R0, 0x2, P1 ;  /* 0x000000050a038211 */ /* 0x000fe200008f1400 */
[----:B------:R-:W-:Y:S02]  /*ded0*/  IMAD.MOV.U32 R5, RZ, RZ, RZ ;  /* 0x000000ffff057224 */ /* 0x000fe400078e00ff */
[----:B------:R-:W-:-:S04]  /*dee0*/  IMAD.U32 R9, RZ, RZ, UR44 ;  /* 0x0000002cff097e24 */ /* 0x000fc8000f8e00ff */
[----:B------:R0:W5:Y:S01]  /*def0*/  @!P0 LDG.E R5, desc[UR50][R2.64] ;  /* 0x0000003202058981 */ /* 0x000162000c1e1900 */
[----:B------:R-:W-:Y:S02]  /*df00*/  ISETP.GT.U32.AND P0, PT, R12, 0x9f, PT ;  /* 0x0000009f0c00780c */ /* 0x000fe40003f04070 */
[----:B------:R-:W-:Y:S02]  /*df10*/  ISETP.NE.AND P2, PT, R9, 0x3, PT ;  /* 0x000000030900780c */ /* 0x000fe40003f45270 */
[----:B------:R-:W-:Y:S01]  /*df20*/  LOP3.LUT R24, R24, 0xfffffffd, RZ, 0xc0, !PT ;  /* 0xfffffffd18187812 */ /* 0x000fe200078ec0ff */
[----:B------:R-:W-:-:S08]  /*df30*/  IMAD.U32 R4, RZ, RZ, UR47 ;  /* 0x0000002fff047e24 */ /* 0x000fd0000f8e00ff */
[----:B------:R-:W-:-:S04]  /*df40*/  @P0 LOP3.LUT R24, R24, 0x2, RZ, 0xfc, !PT ;  /* 0x0000000218180812 */ /* 0x000fc800078efcff */
[----:B------:R-:W-:Y:S01]  /*df50*/  LOP3.LUT R24, R24, 0xfffffffb, RZ, 0xc0, !PT ;  /* 0xfffffffb18187812 */ /* 0x000fe200078ec0ff */
[----:B------:R-:W-:Y:S01]  /*df60*/  VIADD R4, R4, 0xffffffff ;  /* 0xffffffff04047836 */ /* 0x000fe20000000000 */
[----:B------:R-:W-:Y:S02]  /*df70*/  LOP3.LUT R17, R17, 0xffff, RZ, 0xc0, !PT ;  /* 0x0000ffff11117812 */ /* 0x000fe400078ec0ff */
[----:B------:R-:W-:Y:S01]  /*df80*/  @P2 LOP3.LUT R24, R24, 0x4, RZ, 0xfc, !PT ;  /* 0x0000000418182812 */ /* 0x000fe200078efcff */
[----:B0-----:R-:W-:Y:S06]  /*df90*/  @!P2 BRA `(.L_x_7568) ;  /* 0x000000000004a947 */ /* 0x001fec0003800000 */
[----:B------:R-:W-:Y:S01]  /*dfa0*/  BPT.TRAP 0x1 ;  /* 0x000000040000795c */ /* 0x000fe20000300000 */
.L_x_7568:
[----:B------:R-:W-:Y:S01]  /*dfb0*/  IMAD R0, R31, 0x8, R16 ;  /* 0x000000081f007824 */ /* 0x000fe200078e0210 */
[----:B------:R-:W-:Y:S01]  /*dfc0*/  SHF.L.U32 R26, R35, 0x1f, RZ ;  /* 0x0000001f231a7819 */ /* 0x000fe200000006ff */
[----:B------:R-:W-:Y:S01]  /*dfd0*/  BSSY B0, `(.L_x_7569) ;  /* 0x0000004000007945 */ /* 0x000fe20003800000 */
[----:B------:R-:W-:Y:S02]  /*dfe0*/  SHF.R.S32.HI R21, RZ, 0x1f, R8 ;  /* 0x0000001fff157819 */ /* 0x000fe40000011408 */
[----:B------:R-:W0:Y:S02]  /*dff0*/  SYNCS.PHASECHK.TRANS64.TRYWAIT P0, [R0+URZ+0x22880], R26 ;  /* 0x0228801a000075a7 */ /* 0x000e24000800017f */
[----:B0-----:R-:W-:Y:S05]  /*e000*/  @!P0 BRA `(.L_x_7570) ;  /* 0x0000005000788947 */ /* 0x001fea0003800000 */
.L_x_7644:
[----:B------:R-:W-:Y:S05]  /*e010*/  BSYNC B0 ;  /* 0x0000000000007941 */ /* 0x000fea0003800000 */
.L_x_7569:
[----:B------:R-:W2:Y:S01]  /*e020*/  LDL R12, [R1+0x1c] ;  /* 0x00001c00010c7983 */ /* 0x000ea20000100800 */
[----:B------:R-:W1:Y:S01]  /*e030*/  LDC R13, c[0x0][0x2f4] ;  /* 0x0000bd00ff0d7b82 */ /* 0x000e620000000800 */
[----:B------:R-:W-:Y:S01]  /*e040*/  ULDC.64 UR4, c[0x0][0x328] ;  /* 0x0000ca0000047ab9 */ /* 0x000fe20000000a00 */
[----:B-----5:R-:W-:Y:S01]  /*e050*/  SHF.R.S32.HI R25, RZ, 0x1f, R7 ;  /* 0x0000001fff197819 */ /* 0x020fe20000011407 */
[----:B------:R-:W-:Y:S01]  /*e060*/  IMAD R9, R21, UR4, RZ ;  /* 0x0000000415097c24 */ /* 0x000fe2000f8e02ff */
[----:B------:R-:W-:Y:S01]  /*e070*/  ULDC.64 UR6, c[0x0][0x338] ;  /* 0x0000ce0000067ab9 */ /* 0x000fe20000000a00 */
[C---:B------:R-:W-:Y:S01]  /*e080*/  IMAD.WIDE.U32 R2, R8.reuse, UR4, RZ ;  /* 0x0000000408027c25 */ /* 0x040fe2000f8e00ff */
[----:B------:R-:W-:Y:S02]  /*e090*/  SHF.R.S32.HI R23, RZ, 0x1f, R6 ;  /* 0x0000001fff177819 */ /* 0x000fe40000011406 */
[----:B------:R-:W-:Y:S01]  /*e0a0*/  SHF.R.S32.HI R27, RZ, 0x1f, R5 ;  /* 0x0000001fff1b7819 */ /* 0x000fe20000011405 */
[----:B------:R-:W-:Y:S01]  /*e0b0*/  IMAD R9, R8, UR5, R9 ;  /* 0x0000000508097c24 */ /* 0x000fe2000f8e0209 */
[----:B------:R-:W-:Y:S01]  /*e0c0*/  LOP3.LUT R24, R24, 0xfffffffe, RZ, 0xc0, !PT ;  /* 0xfffffffe18187812 */ /* 0x000fe200078ec0ff */
[----:B------:R-:W-:-:S02]  /*e0d0*/  IMAD R10, R25, UR6, RZ ;  /* 0x00000006190a7c24 */ /* 0x000fc4000f8e02ff */
[----:B------:R-:W-:Y:S02]  /*e0e0*/  IMAD.IADD R3, R3, 0x1, R9 ;  /* 0x0000000103037824 */ /* 0x000fe400078e0209 */
[C---:B------:R-:W-:Y:S02]  /*e0f0*/  IMAD R10, R7.reuse, UR7, R10 ;  /* 0x00000007070a7c24 */ /* 0x040fe4000f8e020a */
[----:B------:R-:W-:-:S04]  /*e100*/  IMAD.WIDE.U32 R2, R7, UR6, R2 ;  /* 0x0000000607027c25 */ /* 0x000fc8000f8e0002 */
[----:B------:R-:W-:Y:S02]  /*e110*/  IMAD R19, R4, -0xa0, R18 ;  /* 0xffffff6004137824 */ /* 0x000fe400078e0212 */
[----:B------:R-:W-:Y:S01]  /*e120*/  IMAD R4, R23, UR4, RZ ;  /* 0x0000000417047c24 */ /* 0x000fe2000f8e02ff */
[CC--:B-1----:R-:W-:Y:S01]  /*e130*/  ISETP.GE.AND P1, PT, R30.reuse, R13.reuse, PT ;  /* 0x0000000d1e00720c */ /* 0x0c2fe20003f26270 */
[----:B------:R-:W-:Y:S01]  /*e140*/  IMAD.IADD R11, R3, 0x1, R10 ;  /* 0x00000001030b7824 */ /* 0x000fe200078e020a */
[----:B------:R-:W-:Y:S01]  /*e150*/  ISETP.GE.AND P0, PT, R30, R13, PT ;  /* 0x0000000d1e00720c */ /* 0x000fe20003f06270 */
[----:B------:R-:W-:Y:S01]  /*e160*/  IMAD.MOV.U32 R10, RZ, RZ, R2 ;  /* 0x000000ffff0a7224 */ /* 0x000fe200078e0002 */
[----:B------:R-:W1:Y:S01]  /*e170*/  S2R R13, SR_TID.X ;  /* 0x00000000000d7919 */ /* 0x000e620000002100 */
[C---:B------:R-:W-:Y:S02]  /*e180*/  IMAD R4, R6.reuse, UR5, R4 ;  /* 0x0000000506047c24 */ /* 0x040fe4000f8e0204 */
[----:B------:R-:W-:Y:S01]  /*e190*/  IMAD.WIDE.U32 R2, R6, UR4, RZ ;  /* 0x0000000406027c25 */ /* 0x000fe2000f8e00ff */
[----:B------:R-:W-:-:S03]  /*e1a0*/  ULDC.64 UR4, c[0x0][0x330] ;  /* 0x0000cc0000047ab9 */ /* 0x000fc60000000a00 */
[----:B------:R-:W-:Y:S02]  /*e1b0*/  IMAD.IADD R3, R3, 0x1, R4 ;  /* 0x0000000103037824 */ /* 0x000fe400078e0204 */
[----:B------:R-:W-:Y:S01]  /*e1c0*/  IMAD R4, R27, UR6, RZ ;  /* 0x000000061b047c24 */ /* 0x000fe2000f8e02ff */
[----:B------:R-:W-:Y:S01]  /*e1d0*/  @P1 LOP3.LUT R24, R24, 0x1, RZ, 0xfc, !PT ;  /* 0x0000000118181812 */ /* 0x000fe200078efcff */
[----:B------:R-:W-:-:S03]  /*e1e0*/  IMAD.WIDE.U32 R2, R5, UR6, R2 ;  /* 0x0000000605027c25 */ /* 0x000fc6000f8e0002 */
[----:B------:R-:W-:Y:S01]  /*e1f0*/  LOP3.LUT R24, R24, 0xffffff7f, RZ, 0xc0, !PT ;  /* 0xffffff7f18187812 */ /* 0x000fe200078ec0ff */
        /* <DEDUP_REMOVED lines=9> */
[----:B------:R-:W-:Y:S02]  /*e290*/  IADD3 R10, P1, R2, UR6, RZ ;  /* 0x00000006020a7c10 */ /* 0x000fe4000ff3e0ff */
[----:B-1----:R-:W-:-:S02]  /*e2a0*/  LOP3.LUT R13, R13, 0x7f, RZ, 0xc0, !PT ;  /* 0x0000007f0d0d7812 */ /* 0x002fc400078ec0ff */
[----:B------:R-:W-:Y:S02]  /*e2b0*/  IADD3.X R20, R20, UR7, R3, P1, !PT ;  /* 0x0000000714147c10 */ /* 0x000fe40008ffe403 */
[----:B------:R-:W-:-:S05]  /*e2c0*/  SHF.R.U32.HI R13, RZ, 0x3, R13 ;  /* 0x00000003ff0d7819 */ /* 0x000fca000001160d */
[----:B------:R-:W-:-:S05]  /*e2d0*/  IMAD.IADD R19, R19, 0x1, -R13 ;  /* 0x0000000113137824 */ /* 0x000fca00078e0a0d */
[----:B------:R-:W-:-:S13]  /*e2e0*/  ISETP.GE.AND P1, PT, R19, 0x1, PT ;  /* 0x000000011300780c */ /* 0x000fda0003f26270 */
[----:B------:R-:W-:Y:S01]  /*e2f0*/  @P1 LOP3.LUT R24, R24, 0x80, RZ, 0xfc, !PT ;  /* 0x0000008018181812 */ /* 0x000fe200078efcff */
[----:B--2---:R-:W-:Y:S01]  /*e300*/  IMAD R4, R31, 0x5000, R12 ;  /* 0x000050001f047824 */ /* 0x004fe200078e020c */
[----:B------:R-:W-:Y:S06]  /*e310*/  BRA.DIV UR4, `(.L_x_7571) ;  /* 0x0000004e04c87947 */ /* 0x000fec000b800000 */
[----:B------:R-:W1:Y:S01]  /*e320*/  SHFL.IDX PT, R2, R9, RZ, 0x181f ;  /* 0x00181fff09027589 */ /* 0x000e6200000e0000 */
[----:B------:R-:W-:Y:S01]  /*e330*/  IMAD.IADD R4, R16, 0x1, R4 ;  /* 0x0000000110047824 */ /* 0x000fe200078e0204 */
[C---:B------:R-:W-:Y:S02]  /*e340*/  ISETP.GE.AND P3, PT, R19.reuse, 0x41, PT ;  /* 0x000000411300780c */ /* 0x040fe40003f66270 */
[----:B------:R-:W2:Y:S01]  /*e350*/  SHFL.IDX PT, R3, R18, RZ, 0x181f ;  /* 0x00181fff12037589 */ /* 0x000ea200000e0000 */
[----:B------:R-:W-:Y:S02]  /*e360*/  LOP3.LUT R24, R24, 0xffffffef, RZ, 0xc0, !PT ;  /* 0xffffffef18187812 */ /* 0x000fe400078ec0ff */
[C---:B------:R-:W-:Y:S02]  /*e370*/  ISETP.GE.AND P2, PT, R19.reuse, 0x61, PT ;  /* 0x000000611300780c */ /* 0x040fe40003f46270 */
[C---:B------:R-:W-:Y:S02]  /*e380*/  ISETP.GE.AND P5, PT, R19.reuse, 0x21, PT ;  /* 0x000000211300780c */ /* 0x040fe40003fa6270 */
[----:B------:R-:W-:-:S02]  /*e390*/  ISETP.GE.AND P4, PT, R19, 0x31, PT ;  /* 0x000000311300780c */ /* 0x000fc40003f86270 */
[----:B-1----:R-:W-:-:S05]  /*e3a0*/  IADD3 R2, P1, R30, R2, RZ ;  /* 0x000000021e027210 */ /* 0x002fca0007f3e0ff */
[----:B--2---:R-:W-:Y:S01]  /*e3b0*/  IMAD.X R3, RZ, RZ, R3, P1 ;  /* 0x000000ffff037224 */ /* 0x004fe200008e0603 */
[----:B------:R-:W-:-:S13]  /*e3c0*/  ISETP.LT.OR P1, PT, R19, 0x1, P0 ;  /* 0x000000011300780c */ /* 0x000fda0000721670 */
[----:B------:R-:W-:Y:S01]  /*e3d0*/  @!PT LDS RZ, [RZ] ;  /* 0x00000000fffff984 */ /* 0x000fe20000000800 */
[----:B------:R1:W-:Y:S04]  /*e3e0*/  LDGSTS.E.BYPASS.LTC128B.128 [R4+0xa400], desc[UR50][R2.64], !P1 ;  /* 0x0a40000002047fae */ /* 0x0003e8000c901d72 */
[----:B-1----:R-:W1:Y:S04]  /*e3f0*/  SHFL.IDX PT, R2, R9, 0x1, 0x181f ;  /* 0x00381f0009027f89 */ /* 0x002e6800000e0000 */
[----:B------:R-:W2:Y:S01]  /*e400*/  SHFL.IDX PT, R3, R18, 0x1, 0x181f ;  /* 0x00381f0012037f89 */ /* 0x000ea200000e0000 */
[----:B-1----:R-:W-:-:S05]  /*e410*/  IADD3 R2, P1, R30, R2, RZ ;  /* 0x000000021e027210 */ /* 0x002fca0007f3e0ff */
[----:B--2---:R-:W-:Y:S01]  /*e420*/  IMAD.X R3, RZ, RZ, R3, P1 ;  /* 0x000000ffff037224 */ /* 0x004fe200008e0603 */
[----:B------:R-:W-:-:S13]  /*e430*/  ISETP.LT.OR P1, PT, R19, 0x11, P0 ;  /* 0x000000111300780c */ /* 0x000fda0000721670 */
        /* <DEDUP_REMOVED lines=31> */
[----:B------:R1:W-:Y:S04]  /*e630*/  LDGSTS.E.BYPASS.LTC128B.128 [R4+0xd400], desc[UR50][R2.64], !P1 ;  /* 0x0d40000002047fae */ /* 0x0003e8000c901d72 */
[----:B-1----:R-:W1:Y:S02]  /*e640*/  SHFL.IDX PT, R2, R9, 0x7, 0x181f ;  /* 0x00f81f0009027f89 */ /* 0x002e6400000e0000 */
[----:B-1----:R-:W-:-:S05]  /*e650*/  IADD3 R2, P1, R30, R2, RZ ;  /* 0x000000021e027210 */ /* 0x002fca0007f3e0ff */
[----:B------:R-:W-:Y:S01]  /*e660*/  IMAD.X R3, RZ, RZ, R18, P1 ;  /* 0x000000ffff037224 */ /* 0x000fe200008e0612 */
[----:B------:R-:W-:-:S13]  /*e670*/  ISETP.LT.OR P1, PT, R19, 0x71, P0 ;  /* 0x000000711300780c */ /* 0x000fda0000721670 */
[----:B------:R1:W-:Y:S04]  /*e680*/  LDGSTS.E.BYPASS.LTC128B.128 [R4+0xdc00], desc[UR50][R2.64], !P1 ;  /* 0x0dc0000002047fae */ /* 0x0003e8000c901d72 */
[----:B-1----:R-:W1:Y:S04]  /*e690*/  SHFL.IDX PT, R2, R10, RZ, 0x181f ;  /* 0x00181fff0a027589 */ /* 0x002e6800000e0000 */
[----:B------:R-:W2:Y:S04]  /*e6a0*/  SHFL.IDX PT, R3, R20, RZ, 0x181f ;  /* 0x00181fff14037589 */ /* 0x000ea800000e0000 */
[----:B------:R-:W3:Y:S01]  /*e6b0*/  SHFL.IDX PT, R20, R20, 0x1, 0x181f ;  /* 0x00381f0014147f89 */ /* 0x000ee200000e0000 */
[----:B-1----:R-:W-:-:S05]  /*e6c0*/  IADD3 R2, P1, R30, R2, RZ ;  /* 0x000000021e027210 */ /* 0x002fca0007f3e0ff */
[----:B--2---:R-:W-:Y:S01]  /*e6d0*/  IMAD.X R3, RZ, RZ, R3, P1 ;  /* 0x000000ffff037224 */ /* 0x004fe200008e0603 */
[----:B------:R-:W-:-:S13]  /*e6e0*/  ISETP.LT.OR P1, PT, R19, 0x81, P0 ;  /* 0x000000811300780c */ /* 0x000fda0000721670 */
[----:B------:R1:W-:Y:S01]  /*e6f0*/  LDGSTS.E.BYPASS.LTC128B.128 [R4+0xe400], desc[UR50][R2.64], !P1 ;  /* 0x0e40000002047fae */ /* 0x0003e2000c901d72 */
[----:B------:R-:W-:-:S03]  /*e700*/  ISETP.GE.AND P1, PT, R19, 0x11, PT ;  /* 0x000000111300780c */ /* 0x000fc60003f26270 */
[----:B-1----:R1:W2:Y:S10]  /*e710*/  SHFL.IDX PT, R2, R10, 0x1, 0x181f ;  /* 0x00381f000a027f89 */ /* 0x0022b400000e0000 */
[----:B------:R-:W-:-:S02]  /*e720*/  @P1 LOP3.LUT R24, R24, 0x10, RZ, 0xfc, !PT ;  /* 0x0000001018181812 */ /* 0x000fc400078efcff */
[----:B------:R-:W-:Y:S02]  /*e730*/  ISETP.GE.AND P1, PT, R19, 0x51, PT ;  /* 0x000000511300780c */ /* 0x000fe40003f26270 */
[----:B------:R-:W-:-:S04]  /*e740*/  LOP3.LUT R24, R24, 0xffffffdf, RZ, 0xc0, !PT ;  /* 0xffffffdf18187812 */ /* 0x000fc800078ec0ff */
        /* <DEDUP_REMOVED lines=9> */
[----:B-123--:R-:W-:-:S07]  /*e7e0*/  @P2 LOP3.LUT R24, R24, 0x200, RZ, 0xfc, !PT ;  /* 0x0000020018182812 */ /* 0x00efce00078efcff */
.L_x_7666:
[----:B------:R-:W-:Y:S02]  /*e7f0*/  ISETP.LT.OR P0, PT, R19, 0x91, P0 ;  /* 0x000000911300780c */ /* 0x000fe40000701670 */
[----:B------:R-:W-:-:S05]  /*e800*/  IADD3 R2, P2, R30, R2, RZ ;  /* 0x000000021e027210 */ /* 0x000fca0007f5e0ff */
[----:B------:R-:W-:-:S06]  /*e810*/  IMAD.X R3, RZ, RZ, R20, P2 ;  /* 0x000000ffff037224 */ /* 0x000fcc00010e0614 */
[----:B------:R-:W-:Y:S01]  /*e820*/  @!PT LDS RZ, [RZ] ;  /* 0x00000000fffff984 */ /* 0x000fe20000000800 */
[----:B------:R-:W-:Y:S01]  /*e830*/  @!PT LDS RZ, [RZ] ;  /* 0x00000000fffff984 */ /* 0x000fe20000000800 */
[----:B------:R-:W-:Y:S01]  /*e840*/  @!PT LDS RZ, [RZ] ;  /* 0x00000000fffff984 */ /* 0x000fe20000000800 */
[----:B------:R1:W-:Y:S01]  /*e850*/  LDGSTS.E.BYPASS.LTC128B.128 [R4+0xec00], desc[UR50][R2.64], !P0 ;  /* 0x0ec0000002047fae */ /* 0x0003e2000c101d72 */
[----:B------:R-:W-:Y:S01]  /*e860*/  PLOP3.LUT P0, PT, PT, PT, PT, 0x80, 0x0 ;  /* 0x000000000000781c */ /* 0x000fe20003f0f070 */
[----:B------:R-:W-:-:S12]  /*e870*/  NOP ;  /* 0x0000000000007918 */ /* 0x000fd80000000000 */
.L_x_7572:
        /* <DEDUP_REMOVED lines=11> */
.L_x_7573:
[----:B------:R1:W-:Y:S01]  /*e930*/  SYNCS.ARRIVE.TRANS64.A1T0 RZ, [R0+URZ+0x22870], RZ ;  /* 0x022870ff00ff79a7 */ /* 0x0003e2000810003f */
[----:B------:R-:W-:Y:S05]  /*e940*/  @!P6 BRA `(.L_x_7574) ;  /* 0x000000000004e947 */ /* 0x000fea0003800000 */
[----:B------:R-:W-:Y:S01]  /*e950*/  BPT.TRAP 0x1 ;  /* 0x000000040000795c */ /* 0x000fe20000300000 */
.L_x_7574:
[----:B------:R-:W2:Y:S01]  /*e960*/  SYNCS.PHASECHK.TRANS64.TRYWAIT P0, [R0+URZ+0x22840], R26 ;  /* 0x0228401a000075a7 */ /* 0x000ea2000800017f */
[----:B------:R-:W-:Y:S04]  /*e970*/  BSSY B0, `(.L_x_7575) ;  /* 0x0000002000007945 */ /* 0x000fe80003800000 */
[----:B--2---:R-:W-:Y:S05]  /*e980*/  @!P0 BRA `(.L_x_7576) ;  /* 0x0000005400508947 */ /* 0x004fea0003800000 */
.L_x_7667:
[----:B------:R-:W-:Y:S05]  /*e990*/  BSYNC B0 ;  /* 0x0000000000007941 */ /* 0x000fea0003800000 */
.L_x_7575:
[----:B------:R-:W-:Y:S01]  /*e9a0*/  ULDC.64 UR4, c[0x0][0x300] ;  /* 0x0000c00000047ab9 */ /* 0x000fe20000000a00 */
[----:B------:R-:W-:Y:S01]  /*e9b0*/  ULDC.64 UR6, c[0x0][0x310] ;  /* 0x0000c40000067ab9 */ /* 0x000fe20000000a00 */
[----:B------:R-:W-:Y:S01]  /*e9c0*/  IMAD R9, R21, UR4, RZ ;  /* 0x0000000415097c24 */ /* 0x000fe2000f8e02ff */
[----:B------:R-:W-:Y:S01]  /*e9d0*/  ULDC.64 UR8, c[0x0][0x2e8] ;  /* 0x0000ba0000087ab9 */ /* 0x000fe20000000a00 */
[C---:B------:R-:W-:Y:S01]  /*e9e0*/  IMAD.WIDE.U32 R2, R8.reuse, UR4, RZ ;  /* 0x0000000408027c25 */ /* 0x040fe2000f8e00ff */
[----:B------:R-:W3:Y:S03]  /*e9f0*/  LDC R12, c[0x0][0x2f4] ;  /* 0x0000bd00ff0c7b82 */ /* 0x000ee60000000800 */
[----:B------:R-:W-:Y:S02]  /*ea00*/  IMAD R9, R8, UR5, R9 ;  /* 0x0000000508097c24 */ /* 0x000fe4000f8e0209 */
[----:B------:R-:W-:-:S02]  /*ea10*/  IMAD R25, R25, UR6, RZ ;  /* 0x0000000619197c24 */ /* 0x000fc4000f8e02ff */
[----:B------:R-:W-:Y:S02]  /*ea20*/  IMAD.IADD R3, R3, 0x1, R9 ;  /* 0x0000000103037824 */ /* 0x000fe400078e0209 */
[C---:B------:R-:W-:Y:S02]  /*ea30*/  IMAD R25, R7.reuse, UR7, R25 ;  /* 0x0000000707197c24 */ /* 0x040fe4000f8e0219 */
[----:B------:R-:W-:-:S04]  /*ea40*/  IMAD.WIDE.U32 R2, R7, UR6, R2 ;  /* 0x0000000607027c25 */ /* 0x000fc8000f8e0002 */
[----:B------:R-:W-:Y:S02]  /*ea50*/  IMAD R23, R23, UR4, RZ ;  /* 0x0000000417177c24 */ /* 0x000fe4000f8e02ff */
[----:B------:R-:W-:Y:S02]  /*ea60*/  IMAD.IADD R3, R3, 0x1, R25 ;  /* 0x0000000103037824 */ /* 0x000fe400078e0219 */
[C---:B------:R-:W-:Y:S02]  /*ea70*/  IMAD R23, R6.reuse, UR5, R23 ;  /* 0x0000000506177c24 */ /* 0x040fe4000f8e0217 */
[----:B------:R-:W-:Y:S01]  /*ea80*/  IMAD.WIDE.U32 R6, R6, UR4, RZ ;  /* 0x0000000406067c25 */ /* 0x000fe2000f8e00ff */
[----:B------:R-:W-:Y:S01]  /*ea90*/  ULDC.64 UR4, c[0x0][0x308] ;  /* 0x0000c20000047ab9 */ /* 0x000fe20000000a00 */
[----:B---3--:R-:W-:Y:S02]  /*eaa0*/  ISETP.GE.AND P2, PT, R30, R12, PT ;  /* 0x0000000c1e00720c */ /* 0x008fe40003f46270 */
[----:B------:R-:W-:-:S04]  /*eab0*/  IMAD.WIDE.U32 R2, R17, UR4, R2 ;  /* 0x0000000411027c25 */ /* 0x000fc8000f8e0002 */
[----:B------:R-:W-:Y:S01]  /*eac0*/  IMAD R9, R17, UR5, RZ ;  /* 0x0000000511097c24 */ /* 0x000fe2000f8e02ff */
[----:B------:R-:W-:Y:S01]  /*ead0*/  IADD3 R8, P0, R2, UR8, RZ ;  /* 0x0000000802087c10 */ /* 0x000fe2000ff1e0ff */
[----:B------:R-:W-:Y:S02]  /*eae0*/  IMAD.IADD R11, R7, 0x1, R23 ;  /* 0x00000001070b7824 */ /* 0x000fe400078e0217 */
[----:B------:R-:W-:Y:S01]  /*eaf0*/  IMAD.MOV.U32 R10, RZ, RZ, R6 ;  /* 0x000000ffff0a7224 */ /* 0x000fe200078e0006 */
[----:B------:R-:W-:Y:S01]  /*eb00*/  IADD3.X R7, R3, UR9, R9, P0, !PT ;  /* 0x0000000903077c10 */ /* 0x000fe200087fe409 */
[----:B------:R-:W-:Y:S02]  /*eb10*/  IMAD R27, R27, UR6, RZ ;  /* 0x000000061b1b7c24 */ /* 0x000fe4000f8e02ff */
[----:B------:R-:W-:-:S04]  /*eb20*/  IMAD.WIDE.U32 R2, R5, UR6, R10 ;  /* 0x0000000605027c25 */ /* 0x000fc8000f8e000a */
[----:B------:R-:W-:-:S04]  /*eb30*/  IMAD R27, R5, UR7, R27 ;  /* 0x00000007051b7c24 */ /* 0x000fc8000f8e021b */
[----:B------:R-:W-:Y:S02]  /*eb40*/  IMAD.IADD R3, R3, 0x1, R27 ;  /* 0x0000000103037824 */ /* 0x000fe400078e021b */
[----:B------:R-:W-:Y:S01]  /*eb50*/  IMAD.WIDE.U32 R2, R17, UR4, R2 ;  /* 0x0000000411027c25 */ /* 0x000fe2000f8e0002 */
[----:B------:R-:W-:Y:S02]  /*eb60*/  UMOV UR4, 0xffffffff ;  /* 0xffffffff00047882 */ /* 0x000fe40000000000 */
[----:B------:R-:W-:-:S04]  /*eb70*/  IADD3 R6, P0, R2, UR8, RZ ;  /* 0x0000000802067c10 */ /* 0x000fc8000ff1e0ff */
[----:B------:R-:W-:Y:S01]  /*eb80*/  IADD3.X R5, R9, UR9, R3, P0, !PT ;  /* 0x0000000909057c10 */ /* 0x000fe200087fe403 */
[----:B------:R-:W-:Y:S08]  /*eb90*/  BRA.DIV UR4, `(.L_x_7577) ;  /* 0x0000005204e07947 */ /* 0x000ff0000b800000 */
[----:B------:R-:W3:Y:S01]  /*eba0*/  SHFL.IDX PT, R14, R8, RZ, 0x181f ;  /* 0x00181fff080e7589 */ /* 0x000ee200000e0000 */
[C---:B------:R-:W-:Y:S02]  /*ebb0*/  LOP3.LUT P6, RZ, R24.reuse, 0x80, RZ, 0xc0, !PT ;  /* 0x0000008018ff7812 */ /* 0x040fe400078cc0ff */
[----:B------:R-:W-:Y:S01]  /*ebc0*/  LOP3.LUT R24, R24, 0xfffff7ff, RZ, 0xc0, !PT ;  /* 0xfffff7ff18187812 */ /* 0x000fe200078ec0ff */
[----:B------:R-:W4:Y:S03]  /*ebd0*/  SHFL.IDX PT, R2, R7, RZ, 0x181f ;  /* 0x00181fff07027589 */ /* 0x000f2600000e0000 */
[----:B------:R-:W-:-:S04]  /*ebe0*/  @P1 LOP3.LUT R24, R24, 0x800, RZ, 0xfc, !PT ;  /* 0x0000080018181812 */ /* 0x000fc800078efcff */
[----:B------:R-:W-:-:S03]  /*ebf0*/  LOP3.LUT P1, RZ, R24, 0x10, RZ, 0xc0, !PT ;  /* 0x0000001018ff7812 */ /* 0x000fc6000782c0ff */
[----:B---3--:R-:W-:Y:S02]  /*ec00*/  @P6 IADD3 R9, P0, R30, R14, RZ ;  /* 0x0000000e1e096210 */ /* 0x008fe40007f1e0ff */
[----:B------:R-:W3:Y:S03]  /*ec10*/  SHFL.IDX PT, R14, R8, 0x1, 0x181f ;  /* 0x00381f00080e7f89 */ /* 0x000ee600000e0000 */
[----:B----4-:R-:W-:Y:S02]  /*ec20*/  @P6 IMAD.X R3, RZ, RZ, R2, P0 ;  /* 0x000000ffff036224 */ /* 0x010fe400000e0602 */
[----:B------:R-:W-:-:S05]  /*ec30*/  @P6 IMAD.MOV.U32 R2, RZ, RZ, R9 ;  /* 0x000000ffff026224 */ /* 0x000fca00078e0009 */
[----:B------:R4:W-:Y:S01]  /*ec40*/  @P6 LDGSTS.E.BYPASS.LTC128B.128 [R4+0x18400], desc[UR50][R2.64], !P2 ;  /* 0x1840000002046fae */ /* 0x0009e2000d101d72 */
[----:B------:R-:W-:-:S03]  /*ec50*/  LOP3.LUT P6, RZ, R24, 0x100, RZ, 0xc0, !PT ;  /* 0x0000010018ff7812 */ /* 0x000fc600078cc0ff */
[----:B----4-:R-:W4:Y:S01]  /*ec60*/  SHFL.IDX PT, R2, R7, 0x1, 0x181f ;  /* 0x00381f0007027f89 */ /* 0x010f2200000e0000 */
[----:B---3--:R-:W-:-:S03]  /*ec70*/  @P1 IADD3 R9, P0, R30, R14, RZ ;  /* 0x0000000e1e091210 */ /* 0x008fc60007f1e0ff */
[----:B------:R-:W3:Y:S02]  /*ec80*/  SHFL.IDX PT, R14, R8, 0x2, 0x181f ;  /* 0x00581f00080e7f89 */ /* 0x000ee400000e0000 */
[----:B----4-:R-:W-:Y:S02]  /*ec90*/  @P1 IMAD.X R3, RZ, RZ, R2, P0 ;  /* 0x000000ffff031224 */ /* 0x010fe400000e0602 */
[----:B------:R-:W-:Y:S01]  /*eca0*/  @P1 IMAD.MOV.U32 R2, RZ, RZ, R9 ;  /* 0x000000ffff021224 */ /* 0x000fe200078e0009 */
[----:B---3--:R-:W-:Y:S02]  /*ecb0*/  @P5 IADD3 R9, P0, R30, R14, RZ ;  /* 0x0000000e1e095210 */ /* 0x008fe40007f1e0ff */
[----:B------:R-:W-:Y:S04]  /*ecc0*/  SHFL.IDX PT, R14, R8, 0x3, 0x181f ;  /* 0x00781f00080e7f89 */ /* 0x000fe800000e0000 */
[----:B------:R3:W-:Y:S01]  /*ecd0*/  @P1 LDGSTS.E.BYPASS.LTC128B.128 [R4+0x18c00], desc[UR50][R2.64], !P2 ;  /* 0x18c0000002041fae */ /* 0x0007e2000d101d72 */
[----:B------:R-:W-:-:S03]  /*ece0*/  LOP3.LUT P1, RZ, R24, 0x800, RZ, 0xc0, !PT ;  /* 0x0000080018ff7812 */ /* 0x000fc6000782c0ff */
[----:B---3--:R-:W3:Y:S02]  /*ecf0*/  SHFL.IDX PT, R2, R7, 0x2, 0x181f ;  /* 0x00581f0007027f89 */ /* 0x008ee400000e0000 */
[----:B---3--:R-:W-:Y:S02]  /*ed00*/  @P5 IMAD.X R10, RZ, RZ, R2, P0 ;  /* 0x000000ffff0a5224 */ /* 0x008fe400000e0602 */
[----:B------:R-:W-:Y:S01]  /*ed10*/  @P5 IMAD.MOV.U32 R2, RZ, RZ, R9 ;  /* 0x000000ffff025224 */ /* 0x000fe200078e0009 */
[----:B------:R-:W-:Y:S01]  /*ed20*/  @P4 IADD3 R9, P0, R30, R14, RZ ;  /* 0x0000000e1e094210 */ /* 0x000fe20007f1e0ff */
[----:B------:R-:W-:Y:S01]  /*ed30*/  @P5 IMAD.MOV.U32 R3, RZ, RZ, R10 ;  /* 0x000000ffff035224 */ /* 0x000fe200078e000a */
[----:B------:R-:W-:Y:S04]  /*ed40*/  SHFL.IDX PT, R14, R8, 0x4, 0x181f ;  /* 0x00981f00080e7f89 */ /* 0x000fe800000e0000 */
[----:B------:R3:W-:Y:S01]  /*ed50*/  @P5 LDGSTS.E.BYPASS.LTC128B.128 [R4+0x19400], desc[UR50][R2.64], !P2 ;  /* 0x1940000002045fae */ /* 0x0007e2000d101d72 */
[----:B------:R-:W-:-:S03]  /*ed60*/  LOP3.LUT P5, RZ, R24, 0x40, RZ, 0xc0, !PT ;  /* 0x0000004018ff7812 */ /* 0x000fc600078ac0ff */
[----:B---3--:R-:W3:Y:S02]  /*ed70*/  SHFL.IDX PT, R2, R7, 0x3, 0x181f ;  /* 0x00781f0007027f89 */ /* 0x008ee400000e0000 */
[----:B---3--:R-:W-:Y:S02]  /*ed80*/  @P4 IMAD.X R10, RZ, RZ, R2, P0 ;  /* 0x000000ffff0a4224 */ /* 0x008fe400000e0602 */
[----:B------:R-:W-:Y:S02]  /*ed90*/  @P4 IMAD.MOV.U32 R2, RZ, RZ, R9 ;  /* 0x000000ffff024224 */ /* 0x000fe400078e0009 */
[----:B------:R-:W-:-:S05]  /*eda0*/  @P4 IMAD.MOV.U32 R3, RZ, RZ, R10 ;  /* 0x000000ffff034224 */ /* 0x000fca00078e000a */
[----:B------:R3:W-:Y:S01]  /*edb0*/  @P4 LDGSTS.E.BYPASS.LTC128B.128 [R4+0x19c00], desc[UR50][R2.64], !P2 ;  /* 0x19c0000002044fae */ /* 0x0007e2000d101d72 */
[----:B------:R-:W-:-:S03]  /*edc0*/  LOP3.LUT P4, RZ, R24, 0x20, RZ, 0xc0, !PT ;  /* 0x0000002018ff7812 */ /* 0x000fc6000788c0ff */
[----:B---3--:R-:W3:Y:S10]  /*edd0*/  SHFL.IDX PT, R2, R7, 0x4, 0x181f ;  /* 0x00981f0007027f89 */ /* 0x008ef400000e0000 */
[----:B------:R-:W-:-:S02]  /*ede0*/  @P4 IADD3 R9, P0, R30, R14, RZ ;  /* 0x0000000e1e094210 */ /* 0x000fc40007f1e0ff */
[----:B------:R-:W4:Y:S03]  /*edf0*/  SHFL.IDX PT, R14, R8, 0x5, 0x181f ;  /* 0x00b81f00080e7f89 */ /* 0x000f2600000e0000 */
[----:B---3--:R-:W-:Y:S02]  /*ee00*/  @P4 IMAD.X R10, RZ, RZ, R2, P0 ;  /* 0x000000ffff0a4224 */ /* 0x008fe400000e0602 */
[----:B------:R-:W-:Y:S02]  /*ee10*/  @P4 IMAD.MOV.U32 R2, RZ, RZ, R9 ;  /* 0x000000ffff024224 */ /* 0x000fe400078e0009 */
[----:B------:R-:W-:Y:S01]  /*ee20*/  @P4 IMAD.MOV.U32 R3, RZ, RZ, R10 ;  /* 0x000000ffff034224 */ /* 0x000fe200078e000a */
[----:B----4-:R-:W-:Y:S02]  /*ee30*/  @P5 IADD3 R9, P0, R30, R14, RZ ;  /* 0x0000000e1e095210 */ /* 0x010fe40007f1e0ff */
[----:B------:R-:W-:Y:S04]  /*ee40*/  SHFL.IDX PT, R14, R8, 0x6, 0x181f ;  /* 0x00d81f00080e7f89 */ /* 0x000fe800000e0000 */
[----:B------:R3:W-:Y:S04]  /*ee50*/  @P4 LDGSTS.E.BYPASS.LTC128B.128 [R4+0x1a400], desc[UR50][R2.64], !P2 ;  /* 0x1a40000002044fae */ /* 0x0007e8000d101d72 */
[----:B---3--:R-:W3:Y:S02]  /*ee60*/  SHFL.IDX PT, R2, R7, 0x5, 0x181f ;  /* 0x00b81f0007027f89 */ /* 0x008ee400000e0000 */
[----:B---3--:R-:W-:-:S02]  /*ee70*/  @P5 IMAD.X R10, RZ, RZ, R2, P0 ;  /* 0x000000ffff0a5224 */ /* 0x008fc400000e0602 */
[----:B------:R-:W-:Y:S01]  /*ee80*/  @P5 IMAD.MOV.U32 R2, RZ, RZ, R9 ;  /* 0x000000ffff025224 */ /* 0x000fe200078e0009 */
[C---:B------:R-:W-:Y:S01]  /*ee90*/  @P6 IADD3 R9, P0, R30.reuse, R14, RZ ;  /* 0x0000000e1e096210 */ /* 0x040fe20007f1e0ff */
[----:B------:R-:W-:Y:S01]  /*eea0*/  @P5 IMAD.MOV.U32 R3, RZ, RZ, R10 ;  /* 0x000000ffff035224 */ /* 0x000fe200078e000a */
[----:B------:R-:W-:Y:S04]  /*eeb0*/  SHFL.IDX PT, R14, R8, 0x7, 0x181f ;  /* 0x00f81f00080e7f89 */ /* 0x000fe800000e0000 */
[----:B------:R3:W-:Y:S04]  /*eec0*/  @P5 LDGSTS.E.BYPASS.LTC128B.128 [R4+0x1ac00], desc[UR50][R2.64], !P2 ;  /* 0x1ac0000002045fae */ /* 0x0007e8000d101d72 */
[----:B---3--:R-:W3:Y:S04]  /*eed0*/  SHFL.IDX PT, R2, R7, 0x6, 0x181f ;  /* 0x00d81f0007027f89 */ /* 0x008ee800000e0000 */
[----:B------:R-:W4:Y:S01]  /*eee0*/  SHFL.IDX PT, R7, R7, 0x7, 0x181f ;  /* 0x00f81f0007077f89 */ /* 0x000f2200000e0000 */
[----:B---3--:R-:W-:Y:S01]  /*eef0*/  @P6 IMAD.X R10, RZ, RZ, R2, P0 ;  /* 0x000000ffff0a6224 */ /* 0x008fe200000e0602 */
[----:B------:R-:W-:Y:S01]  /*ef00*/  @P3 IADD3 R14, P0, R30, R14, RZ ;  /* 0x0000000e1e0e3210 */ /* 0x000fe20007f1e0ff */
[----:B------:R-:W-:-:S02]  /*ef10*/  @P6 IMAD.MOV.U32 R2, RZ, RZ, R9 ;  /* 0x000000ffff026224 */ /* 0x000fc400078e0009 */
[----:B------:R-:W-:Y:S02]  /*ef20*/  @P6 IMAD.MOV.U32 R3, RZ, RZ, R10 ;  /* 0x000000ffff036224 */ /* 0x000fe400078e000a */
[----:B----4-:R-:W-:-:S03]  /*ef30*/  @P3 IMAD.X R9, RZ, RZ, R7, P0 ;  /* 0x000000ffff093224 */ /* 0x010fc600000e0607 */
[----:B------:R3:W-:Y:S02]  /*ef40*/  @P6 LDGSTS.E.BYPASS.LTC128B.128 [R4+0x1b400], desc[UR50][R2.64], !P2 ;  /* 0x1b40000002046fae */ /* 0x0007e4000d101d72 */
[----:B---3--:R-:W-:Y:S02]  /*ef50*/  @P3 IMAD.MOV.U32 R2, RZ, RZ, R14 ;  /* 0x000000ffff023224 */ /* 0x008fe400078e000e */
[----:B------:R-:W-:Y:S01]  /*ef60*/  @P3 IMAD.MOV.U32 R3, RZ, RZ, R9 ;  /* 0x000000ffff033224 */ /* 0x000fe200078e0009 */
[----:B------:R-:W3:Y:S04]  /*ef70*/  SHFL.IDX PT, R14, R6, RZ, 0x181f ;  /* 0x00181fff060e7589 */ /* 0x000ee800000e0000 */
[----:B------:R4:W-:Y:S04]  /*ef80*/  @P3 LDGSTS.E.BYPASS.LTC128B.128 [R4+0x1bc00], desc[UR50][R2.64], !P2 ;  /* 0x1bc0000002043fae */ /* 0x0009e8000d101d72 */
[----:B----4-:R-:W4:Y:S04]  /*ef90*/  SHFL.IDX PT, R2, R5, RZ, 0x181f ;  /* 0x00181fff05027589 */ /* 0x010f2800000e0000 */
[----:B------:R-:W0:Y:S01]  /*efa0*/  SHFL.IDX PT, R5, R5, 0x1, 0x181f ;  /* 0x00381f0005057f89 */ /* 0x000e2200000e0000 */
[----:B---3--:R-:W-:-:S05]  /*efb0*/  @P1 IADD3 R14, P0, R30, R14, RZ ;  /* 0x0000000e1e0e1210 */ /* 0x008fca0007f1e0ff */
[----:B----4-:R-:W-:Y:S02]  /*efc0*/  @P1 IMAD.X R9, RZ, RZ, R2, P0 ;  /* 0x000000ffff091224 */ /* 0x010fe400000e0602 */
[----:B------:R-:W-:Y:S02]  /*efd0*/  @P1 IMAD.MOV.U32 R2, RZ, RZ, R14 ;  /* 0x000000ffff021224 */ /* 0x000fe400078e000e */
[----:B------:R-:W-:Y:S01]  /*efe0*/  @P1 IMAD.MOV.U32 R3, RZ, RZ, R9 ;  /* 0x000000ffff031224 */ /* 0x000fe200078e0009 */
[----:B------:R3:W4:Y:S04]  /*eff0*/  SHFL.IDX PT, R14, R6, 0x1, 0x181f ;  /* 0x00381f00060e7f89 */ /* 0x00072800000e0000 */
[----:B0-----:R3:W-:Y:S02]  /*f000*/  @P1 LDGSTS.E.BYPASS.LTC128B.128 [R4+0x1c400], desc[UR50][R2.64], !P2 ;  /* 0x1c40000002041fae */ /* 0x0017e4000d101d72 */
.L_x_7689:
[----:B------:R-:W-:-:S13]  /*f010*/  LOP3.LUT P1, RZ, R24, 0x200, RZ, 0xc0, !PT ;  /* 0x0000020018ff7812 */ /* 0x000fda000782c0ff */
[----:B---34-:R-:W-:-:S05]  /*f020*/  @P1 IADD3 R2, P0, R30, R14, RZ ;  /* 0x0000000e1e021210 */ /* 0x018fca0007f1e0ff */
[----:B------:R-:W-:Y:S01]  /*f030*/  @P1 IMAD.X R3, RZ, RZ, R5, P0 ;  /* 0x000000ffff031224 */ /* 0x000fe200000e0605 */
[----:B------:R-:W-:-:S04]  /*f040*/  PLOP3.LUT P0, PT, PT, PT, PT, 0x80, 0x0 ;  /* 0x000000000000781c */ /* 0x000fc80003f0f070 */
[----:B------:R-:W-:Y:S01]  /*f050*/  @!PT LDS RZ, [RZ] ;  /* 0x00000000fffff984 */ /* 0x000fe20000000800 */
[----:B------:R-:W-:Y:S01]  /*f060*/  @!PT LDS RZ, [RZ] ;  /* 0x00000000fffff984 */ /* 0x000fe20000000800 */
[----:B------:R-:W-:Y:S01]  /*f070*/  @!PT LDS RZ, [RZ] ;  /* 0x00000000fffff984 */ /* 0x000fe20000000800 */
[----:B------:R0:W-:Y:S01]  /*f080*/  @P1 LDGSTS.E.BYPASS.LTC128B.128 [R4+0x1cc00], desc[UR50][R2.64], !P2 ;  /* 0x1cc0000002041fae */ /* 0x0001e2000d101d72 */
[----:B------:R-:W-:-:S08]  /*f090*/  NOP ;  /* 0x0000000000007918 */ /* 0x000fd00000000000 */
.L_x_7578:
        /* <DEDUP_REMOVED lines=11> */
.L_x_7579:
[----:B------:R0:W-:Y:S02]  /*f150*/  SYNCS.ARRIVE.TRANS64.A1T0 RZ, [R0+URZ+0x22830], RZ ;  /* 0x022830ff00ff79a7 */ /* 0x0001e4000810003f */
[----:B------:R-:W-:Y:S05]  /*f160*/  WARPSYNC.ALL ;  /* 0x0000000000007948 */ /* 0x000fea0003800000 */
[----:B012---:R-:W-:Y:S01]  /*f170*/  VIADD R0, R16, 0x14400 ;  /* 0x0001440010007836 */ /* 0x007fe20000000000 */
        /* <DEDUP_REMOVED lines=29> */
.L_x_7581:
[----:B------:R-:W-:Y:S05]  /*f350*/  BSYNC B6 ;  /* 0x0000000000067941 */ /* 0x000fea0003800000 */
.L_x_7580:
[----:B------:R-:W2:Y:S01]  /*f360*/  LDL.LU R18, [R1+0x4] ;  /* 0x0000040001127983 */ /* 0x000ea20000300800 */
[----:B------:R-:W0:Y:S01]  /*f370*/  LDC R5, c[0x0][0x448] ;  /* 0x00011200ff057b82 */ /* 0x000e220000000800 */
[----:B------:R-:W1:Y:S01]  /*f380*/  S2R R2, SR_TID.X ;  /* 0x0000000000027919 */ /* 0x000e620000002100 */
[----:B------:R-:W-:Y:S01]  /*f390*/  R2UR UR8, R17 ;  /* 0x00000000110872ca */ /* 0x000fe200000e0000 */
[----:B------:R-:W-:Y:S01]  /*f3a0*/  ULDC.64 UR6, c[0x0][0x2d8] ;  /* 0x0000b60000067ab9 */ /* 0x000fe20000000a00 */
[----:B------:R3:W5:Y:S01]  /*f3b0*/  LDL R10, [R1+0x24] ;  /* 0x00002400010a7983 */ /* 0x0007620000100800 */
[----:B0-----:R-:W-:Y:S02]  /*f3c0*/  ISETP.NE.AND P0, PT, R5, 0x1, PT ;  /* 0x000000010500780c */ /* 0x001fe40003f05270 */
[----:B------:R-:W-:Y:S02]  /*f3d0*/  R2UR UR10, R17 ;  /* 0x00000000110a72ca */ /* 0x000fe400000e0000 */
[----:B-1----:R-:W-:-:S09]  /*f3e0*/  LOP3.LUT R19, R2, 0x7f, RZ, 0xc0, !PT ;  /* 0x0000007f02137812 */ /* 0x002fd200078ec0ff */
[----:B------:R-:W0:Y:S01]  /*f3f0*/  @P0 LDC R3, c[0x0][0x44c] ;  /* 0x00011300ff030b82 */ /* 0x000e220000000800 */
[----:B------:R-:W-:Y:S01]  /*f400*/  IMAD.SHL.U32 R2, R2, 0x10, RZ ;  /* 0x0000001002027824 */ /* 0x000fe200078e00ff */
[----:B------:R-:W-:-:S06]  /*f410*/  SHF.R.U32.HI R19, RZ, 0x3, R19 ;  /* 0x00000003ff137819 */ /* 0x000fcc0000011613 */
[----:B------:R-:W1:Y:S01]  /*f420*/  @P0 LDC R6, c[0x0][0x450] ;  /* 0x00011400ff060b82 */ /* 0x000e620000000800 */
[----:B------:R-:W-:Y:S01]  /*f430*/  LOP3.LUT R2, R19, 0x70, R2, 0xf8, !PT ;  /* 0x0000007013027812 */ /* 0x000fe200078ef802 */
[----:B------:R-:W-:Y:S01]  /*f440*/  UMOV UR4, UR38 ;  /* 0x0000002600047c82 */ /* 0x000fe20008000000 */
[----:B------:R-:W-:Y:S02]  /*f450*/  UMOV UR5, UR37 ;  /* 0x0000002500057c82 */ /* 0x000fe40008000000 */
[----:B------:R-:W-:-:S03]  /*f460*/  UIMAD.WIDE.U32 UR4, UR8, UR6, UR4 ;  /* 0x00000006080472a5 */ /* 0x000fc6000f8e0004 */
[----:B------:R-:W-:Y:S02]  /*f470*/  ULDC.64 UR8, c[0x0][0x2e0] ;  /* 0x0000b80000087ab9 */ /* 0x000fe40000000a00 */
[----:B------:R-:W-:Y:S02]  /*f480*/  UIMAD UR6, UR42, UR8, URZ ;  /* 0x000000082a0672a4 */ /* 0x000fe4000f8e023f */
[----:B------:R-:W-:Y:S02]  /*f490*/  UIMAD UR5, UR10, UR7, UR5 ;  /* 0x000000070a0572a4 */ /* 0x000fe4000f8e0205 */
[----:B------:R-:W-:Y:S02]  /*f4a0*/  UIMAD UR6, UR43, UR9, UR6 ;  /* 0x000000092b0672a4 */ /* 0x000fe4000f8e0206 */
[----:B------:R-:W-:-:S04]  /*f4b0*/  UIMAD.WIDE.U32 UR4, UR43, UR8, UR4 ;  /* 0x000000082b0472a5 */ /* 0x000fc8000f8e0004 */
[----:B------:R-:W-:-:S03]  /*f4c0*/  UIADD3 UR5, UR5, UR6, URZ ;  /* 0x0000000605057290 */ /* 0x000fc6000fffe03f */
[----:B------:R-:W-:Y:S02]  /*f4d0*/  ULDC.64 UR6, c[0x0][0x2d0] ;  /* 0x0000b40000067ab9 */ /* 0x000fe40000000a00 */
[----:B------:R-:W-:Y:S02]  /*f4e0*/  IMAD.U32 R11, RZ, RZ, UR6 ;  /* 0x00000006ff0b7e24 */ /* 0x000fe4000f8e00ff */
[----:B--2---:R-:W-:-:S05]  /*f4f0*/  IMAD.SHL.U32 R4, R18, 0x80, RZ ;  /* 0x0000008012047824 */ /* 0x004fca00078e00ff */
[----:B------:R-:W-:-:S05]  /*f500*/  LOP3.LUT R0, R2, R4, RZ, 0xfc, !PT ;  /* 0x0000000402007212 */ /* 0x000fca00078efcff */
[----:B0-----:R-:W-:Y:S01]  /*f510*/  @P0 IMAD.HI.U32 R3, R0, R3, RZ ;  /* 0x0000000300030227 */ /* 0x001fe200078e00ff */
[----:B------:R-:W0:Y:S03]  /*f520*/  S2R R18, SR_TID.X ;  /* 0x0000000000127919 */ /* 0x000e260000002100 */
[----:B------:R-:W-:Y:S01]  /*f530*/  IMAD.MOV.U32 R2, RZ, RZ, R0 ;  /* 0x000000ffff027224 */ /* 0x000fe200078e0000 */
[----:B-1----:R-:W-:-:S04]  /*f540*/  @P0 SHF.R.U32.HI R2, RZ, R6, R3 ;  /* 0x00000006ff020219 */ /* 0x002fc80000011603 */
[--C-:B------:R-:W-:Y:S01]  /*f550*/  SHF.R.S32.HI R3, RZ, 0x1f, R2.reuse ;  /* 0x0000001fff037819 */ /* 0x100fe20000011402 */
[----:B------:R-:W-:-:S04]  /*f560*/  IMAD.MOV R7, RZ, RZ, -R2 ;  /* 0x000000ffff077224 */ /* 0x000fc800078e0a02 */
[----:B------:R-:W-:Y:S02]  /*f570*/  IMAD R3, R3, UR6, RZ ;  /* 0x0000000603037c24 */ /* 0x000fe4000f8e02ff */
[----:B------:R-:W-:Y:S02]  /*f580*/  IMAD R7, R5, R7, R0 ;  /* 0x0000000705077224 */ /* 0x000fe400078e0200 */
[C---:B------:R-:W-:Y:S02]  /*f590*/  IMAD R9, R2.reuse, UR7, R3 ;  /* 0x0000000702097c24 */ /* 0x040fe4000f8e0203 */
[----:B------:R-:W-:Y:S01]  /*f5a0*/  IMAD.WIDE.U32 R2, R2, R11, UR4 ;  /* 0x0000000402027e25 */ /* 0x000fe2000f8e000b */
[----:B------:R-:W-:Y:S01]  /*f5b0*/  SHF.R.S32.HI R0, RZ, 0x1f, R7 ;  /* 0x0000001fff007819 */ /* 0x000fe20000011407 */
[----:B------:R-:W-:Y:S02]  /*f5c0*/  ULDC.64 UR4, c[0x0][0x2c8] ;  /* 0x0000b20000047ab9 */ /* 0x000fe40000000a00 */
[----:B------:R-:W-:-:S02]  /*f5d0*/  IMAD.IADD R3, R3, 0x1, R9 ;  /* 0x0000000103037824 */ /* 0x000fc400078e0209 */
[----:B------:R-:W-:Y:S02]  /*f5e0*/  IMAD R0, R0, UR4, RZ ;  /* 0x0000000400007c24 */ /* 0x000fe4000f8e02ff */
[----:B------:R-:W-:-:S04]  /*f5f0*/  IMAD.WIDE.U32 R2, R7, UR4, R2 ;  /* 0x0000000407027c25 */ /* 0x000fc8000f8e0002 */
[----:B------:R-:W-:Y:S01]  /*f600*/  IMAD R7, R7, UR5, R0 ;  /* 0x0000000507077c24 */ /* 0x000fe2000f8e0200 */
[----:B------:R-:W-:Y:S02]  /*f610*/  ULDC.64 UR4, c[0x0][0x280] ;  /* 0x0000a00000047ab9 */ /* 0x000fe40000000a00 */
[----:B------:R-:W-:Y:S01]  /*f620*/  IADD3 R0, P0, R2, UR4, RZ ;  /* 0x0000000402007c10 */ /* 0x000fe2000ff1e0ff */
[----:B------:R-:W-:-:S03]  /*f630*/  ULDC UR4, c[0x0][0x2b8] ;  /* 0x0000ae0000047ab9 */ /* 0x000fc60000000800 */
[----:B------:R-:W-:Y:S02]  /*f640*/  IADD3.X R6, R3, UR5, R7, P0, !PT ;  /* 0x0000000503067c10 */ /* 0x000fe400087fe407 */
[----:B------:R-:W-:Y:S01]  /*f650*/  ISETP.GE.AND P0, PT, R30, UR4, PT ;  /* 0x000000041e007c0c */ /* 0x000fe2000bf06270 */
[----:B------:R-:W-:Y:S01]  /*f660*/  UMOV UR4, 0xffffffff ;  /* 0xffffffff00047882 */ /* 0x000fe20000000000 */
[----:B0-----:R-:W-:-:S04]  /*f670*/  LOP3.LUT R18, R18, 0x7f, RZ, 0xc0, !PT ;  /* 0x0000007f12127812 */ /* 0x001fc800078ec0ff */
[----:B------:R-:W-:Y:S01]  /*f680*/  SHF.R.U32.HI R18, RZ, 0x3, R18 ;  /* 0x00000003ff127819 */ /* 0x000fe20000011612 */
[----:B---3--:R-:W-:Y:S06]  /*f690*/  BRA.DIV UR4, `(.L_x_7582) ;  /* 0x0000005204fc7947 */ /* 0x008fec000b800000 */
        /* <DEDUP_REMOVED lines=10> */
[----:B-----5:R1:W-:Y:S01]  /*f740*/  @!P2 LDGSTS.E.BYPASS.LTC128B.128 [R10+0x14400], desc[UR50][R2.64], !P0 ;  /* 0x14400000020aafae */ /* 0x0203e2000c101d72 */
[----:B------:R-:W-:Y:S01]  /*f750*/  ISETP.GE.AND P2, PT, R8, R5, PT ;  /* 0x000000050800720c */ /* 0x000fe20003f46270 */
[----:B------:R-:W-:-:S02]  /*f760*/  VIADD R8, R4, 0x20 ;  /* 0x0000002004087836 */ /* 0x000fc40000000000 */
[----:B-1----:R-:W1:Y:S10]  /*f770*/  SHFL.IDX PT, R2, R6, 0x1, 0x181f ;  /* 0x00381f0006027f89 */ /* 0x002e7400000e0000 */
[----:B0-----:R-:W-:-:S05]  /*f780*/  @!P2 IADD3 R14, P1, R30, R14, RZ ;  /* 0x0000000e1e0ea210 */ /* 0x001fca0007f3e0ff */
[----:B-1----:R-:W-:Y:S02]  /*f790*/  @!P2 IMAD.X R3, RZ, RZ, R2, P1 ;  /* 0x000000ffff03a224 */ /* 0x002fe400008e0602 */
[----:B------:R-:W-:Y:S02]  /*f7a0*/  @!P2 IMAD.MOV.U32 R2, RZ, RZ, R14 ;  /* 0x000000ffff02a224 */ /* 0x000fe400078e000e */
[----:B------:R-:W0:Y:S04]  /*f7b0*/  SHFL.IDX PT, R14, R0, 0x2, 0x181f ;  /* 0x00581f00000e7f89 */ /* 0x000e2800000e0000 */
[----:B------:R1:W-:Y:S01]  /*f7c0*/  @!P2 LDGSTS.E.BYPASS.LTC128B.128 [R10+0x14c00], desc[UR50][R2.64], !P0 ;  /* 0x14c00000020aafae */ /* 0x0003e2000c101d72 */
        /* <DEDUP_REMOVED lines=32> */
[----:B------:R-:W-:-:S03]  /*f9d0*/  ISETP.GE.AND P2, PT, R8, R5, PT ;  /* 0x000000050800720c */ /* 0x000fc60003f46270 */
[----:B-1----:R-:W1:Y:S04]  /*f9e0*/  SHFL.IDX PT, R2, R6, 0x6, 0x181f ;  /* 0x00d81f0006027f89 */ /* 0x002e6800000e0000 */
[----:B------:R-:W2:Y:S06]  /*f9f0*/  SHFL.IDX PT, R6, R6, 0x7, 0x181f ;  /* 0x00f81f0006067f89 */ /* 0x000eac00000e0000 */
[----:B0-----:R-:W-:-:S05]  /*fa00*/  @!P2 IADD3 R14, P1, R30, R14, RZ ;  /* 0x0000000e1e0ea210 */ /* 0x001fca0007f3e0ff */
[----:B-1----:R-:W-:Y:S02]  /*fa10*/  @!P2 IMAD.X R3, RZ, RZ, R2, P1 ;  /* 0x000000ffff03a224 */ /* 0x002fe400008e0602 */
[----:B------:R-:W-:Y:S02]  /*fa20*/  @!P2 IMAD.MOV.U32 R2, RZ, RZ, R14 ;  /* 0x000000ffff02a224 */ /* 0x000fe400078e000e */
[----:B------:R0:W1:Y:S04]  /*fa30*/  SHFL.IDX PT, R14, R0, 0x7, 0x181f ;  /* 0x00f81f00000e7f89 */ /* 0x00006800000e0000 */
[----:B--2---:R0:W-:Y:S02]  /*fa40*/  @!P2 LDGSTS.E.BYPASS.LTC128B.128 [R10+0x17400], desc[UR50][R2.64], !P0 ;  /* 0x17400000020aafae */ /* 0x0041e4000c101d72 */
.L_x_7706:
[----:B------:R-:W-:-:S05]  /*fa50*/  VIADD R4, R4, 0x70 ;  /* 0x0000007004047836 */ /* 0x000fca0000000000 */
[----:B------:R-:W-:-:S13]  /*fa60*/  ISETP.GE.AND P1, PT, R4, R5, PT ;  /* 0x000000050400720c */ /* 0x000fda0003f26270 */
[----:B01----:R-:W-:-:S05]  /*fa70*/  @!P1 IADD3 R2, P2, R30, R14, RZ ;  /* 0x0000000e1e029210 */ /* 0x003fca0007f5e0ff */
[----:B------:R-:W-:-:S05]  /*fa80*/  @!P1 IMAD.X R3, RZ, RZ, R6, P2 ;  /* 0x000000ffff039224 */ /* 0x000fca00010e0606 */
[----:B------:R-:W-:Y:S01]  /*fa90*/  @!PT LDS RZ, [RZ] ;  /* 0x00000000fffff984 */ /* 0x000fe20000000800 */
[----:B------:R-:W-:Y:S01]  /*faa0*/  @!PT LDS RZ, [RZ] ;  /* 0x00000000fffff984 */ /* 0x000fe20000000800 */
[----:B------:R-:W-:Y:S01]  /*fab0*/  @!PT LDS RZ, [RZ] ;  /* 0x00000000fffff984 */ /* 0x000fe20000000800 */
[----:B------:R0:W-:Y:S01]  /*fac0*/  @!P1 LDGSTS.E.BYPASS.LTC128B.128 [R10+0x17c00], desc[UR50][R2.64], !P0 ;  /* 0x17c00000020a9fae */ /* 0x0001e2000c101d72 */
[----:B------:R-:W-:Y:S01]  /*fad0*/  PLOP3.LUT P0, PT, PT, PT, PT, 0x80, 0x0 ;  /* 0x000000000000781c */ /* 0x000fe20003f0f070 */
[----:B------:R-:W-:-:S12]  /*fae0*/  NOP ;  /* 0x0000000000007918 */ /* 0x000fd80000000000 */
.L_x_7583:
        /* <DEDUP_REMOVED lines=18> */
.L_x_7707:
[----:B------:R-:W-:Y:S05]  /*fc10*/  BSYNC B0 ;  /* 0x0000000000007941 */ /* 0x000fea0003800000 */
.L_x_7584:
[----:B------:R-:W2:Y:S01]  /*fc20*/  LDL R0, [R1+0xc] ;  /* 0x00000c0001007983 */ /* 0x000ea20000100800 */
[----:B------:R-:W-:-:S06]  /*fc30*/  UIADD3 UR4, UR47, -0x2, URZ ;  /* 0xfffffffe2f047890 */ /* 0x000fcc000fffe03f */
[----:B--2---:R-:W-:-:S13]  /*fc40*/  ISETP.LE.AND P0, PT, R0, UR4, PT ;  /* 0x0000000400007c0c */ /* 0x004fda000bf03270 */
[----:B------:R-:W-:Y:S05]  /*fc50*/  @!P0 BRA `(.L_x_7586) ;  /* 0x0000001800548947 */ /* 0x000fea0003800000 */
[----:B------:R-:W-:Y:S02]  /*fc60*/  IMAD.MOV.U32 R21, RZ, RZ, R31 ;  /* 0x000000ffff157224 */ /* 0x000fe400078e001f */
[----:B------:R-:W-:Y:S02]  /*fc70*/  IMAD.MOV.U32 R23, RZ, RZ, R35 ;  /* 0x000000ffff177224 */ /* 0x000fe400078e0023 */
[----:B------:R-:W-:-:S07]  /*fc80*/  IMAD.U32 R32, RZ, RZ, UR4 ;  /* 0x00000004ff207e24 */ /* 0x000fce000f8e00ff */
.L_x_7606:
[----:B-1----:R-:W1:Y:S01]  /*fc90*/  LDC R0, c[0x0][0x430] ;  /* 0x00010c00ff007b82 */ /* 0x002e620000000800 */
[----:B------:R-:W2:Y:S01]  /*fca0*/  S2R R2, SR_TID.X ;  /* 0x0000000000027919 */ /* 0x000ea20000002100 */
[----:B------:R-:W-:Y:S01]  /*fcb0*/  IMAD R7, R32, 0xa0, R36 ;  /* 0x000000a020077824 */ /* 0x000fe200078e0224 */
[----:B0-----:R-:W0:Y:S01]  /*fcc0*/  S2R R3, SR_TID.X ;  /* 0x0000000000037919 */ /* 0x001e220000002100 */
[----:B------:R-:W3:Y:S01]  /*fcd0*/  S2R R5, SR_TID.X ;  /* 0x0000000000057919 */ /* 0x000ee20000002100 */
[----:B------:R-:W4:Y:S01]  /*fce0*/  LDL R12, [R1+0xc] ;  /* 0x00000c00010c7983 */ /* 0x000f220000100800 */
[----:B-1----:R-:W-:Y:S02]  /*fcf0*/  ISETP.NE.AND P0, PT, R0, 0x1, PT ;  /* 0x000000010000780c */ /* 0x002fe40003f05270 */
[----:B--2---:R-:W-:-:S11]  /*fd00*/  LOP3.LUT R2, R2, 0x7f, RZ, 0xc0, !PT ;  /* 0x0000007f02027812 */ /* 0x004fd600078ec0ff */
[----:B------:R-:W1:Y:S01]  /*fd10*/  @P0 LDC R0, c[0x0][0x434] ;  /* 0x00010d00ff000b82 */ /* 0x000e620000000800 */
[----:B------:R-:W-:Y:S01]  /*fd20*/  SHF.R.U32.HI R2, RZ, 0x3, R2 ;  /* 0x00000003ff027819 */ /* 0x000fe20000011602 */
[C---:B0-----:R-:W-:Y:S01]  /*fd30*/  IMAD.SHL.U32 R8, R3.reuse, 0x10, RZ ;  /* 0x0000001003087824 */ /* 0x041fe200078e00ff */
[----:B------:R-:W-:Y:S01]  /*fd40*/  LOP3.LUT R3, R3, 0x7f, RZ, 0xc0, !PT ;  /* 0x0000007f03037812 */ /* 0x000fe200078ec0ff */
[----:B---3--:R-:W-:-:S03]  /*fd50*/  IMAD.SHL.U32 R10, R5, 0x10, RZ ;  /* 0x00000010050a7824 */ /* 0x008fc600078e00ff */
[----:B------:R-:W-:Y:S01]  /*fd60*/  LOP3.LUT R8, R2, 0x70, R8, 0xf8, !PT ;  /* 0x0000007002087812 */ /* 0x000fe200078ef808 */
[----:B------:R-:W0:Y:S01]  /*fd70*/  @P0 LDC R6, c[0x0][0x438] ;  /* 0x00010e00ff060b82 */ /* 0x000e220000000800 */
[----:B------:R-:W-:-:S03]  /*fd80*/  SHF.R.U32.HI R3, RZ, 0x3, R3 ;  /* 0x00000003ff037819 */ /* 0x000fc60000011603 */
[----:B------:R-:W-:-:S04]  /*fd90*/  IMAD.IADD R9, R8, 0x1, R7 ;  /* 0x0000000108097824 */ /* 0x000fc800078e0207 */
[----:B------:R-:W2:Y:S01]  /*fda0*/  @P0 LDC R4, c[0x0][0x434] ;  /* 0x00010d00ff040b82 */ /* 0x000ea20000000800 */
[----:B------:R-:W-:-:S07]  /*fdb0*/  LOP3.LUT R10, R3, 0x70, R10, 0xf8, !PT ;  /* 0x00000070030a7812 */ /* 0x000fce00078ef80a */
[----:B------:R-:W3:Y:S01]  /*fdc0*/  @P0 LDC R2, c[0x0][0x438] ;  /* 0x00010e00ff020b82 */ /* 0x000ee20000000800 */
[----:B------:R-:W-:Y:S01]  /*fdd0*/  LOP3.LUT R10, R10, 0x80, RZ, 0xfc, !PT ;  /* 0x000000800a0a7812 */ /* 0x000fe200078efcff */
[----:B-1----:R-:W-:-:S04]  /*fde0*/  @P0 IMAD.HI.U32 R3, R9, R0, RZ ;  /* 0x0000000009030227 */ /* 0x002fc800078e00ff */
[----:B------:R-:W-:Y:S02]  /*fdf0*/  IMAD.IADD R7, R10, 0x1, R7 ;  /* 0x000000010a077824 */ /* 0x000fe400078e0207 */
[----:B------:R-:W-:Y:S01]  /*fe00*/  IMAD.MOV.U32 R0, RZ, RZ, R9 ;  /* 0x000000ffff007224 */ /* 0x000fe200078e0009 */
[----:B0-----:R-:W-:Y:S01]  /*fe10*/  @P0 SHF.R.U32.HI R0, RZ, R6, R3 ;  /* 0x00000006ff000219 */ /* 0x001fe20000011603 */
[----:B------:R-:W-:Y:S01]  /*fe20*/  IMAD.MOV.U32 R6, RZ, RZ, R7 ;  /* 0x000000ffff067224 */ /* 0x000fe200078e0007 */
[----:B------:R-:W-:Y:S05]  /*fe30*/  YIELD ;  /* 0x0000000000007946 */ /* 0x000fea0003800000 */
[----:B--2---:R-:W-:Y:S01]  /*fe40*/  @P0 IMAD.HI.U32 R3, R7, R4, RZ ;  /* 0x0000000407030227 */ /* 0x004fe200078e00ff */
[----:B------:R-:W-:Y:S01]  /*fe50*/  ULDC.64 UR4, c[0x0][0x428] ;  /* 0x00010a0000047ab9 */ /* 0x000fe20000000a00 */
[----:B------:R-:W-:-:S02]  /*fe60*/  ULDC.64 UR6, c[0x0][0x418] ;  /* 0x0001060000067ab9 */ /* 0x000fc40000000a00 */
[----:B------:R-:W-:Y:S01]  /*fe70*/  IMAD R5, R37, UR4, RZ ;  /* 0x0000000425057c24 */ /* 0x000fe2000f8e02ff */
[----:B---3--:R-:W-:Y:S01]  /*fe80*/  @P0 SHF.R.U32.HI R6, RZ, R2, R3 ;  /* 0x00000002ff060219 */ /* 0x008fe20000011603 */
[--C-:B------:R-:W-:Y:S01]  /*fe90*/  IMAD.MOV.U32 R2, RZ, RZ, R0.reuse ;  /* 0x000000ffff027224 */ /* 0x100fe200078e0000 */
[----:B------:R-:W-:Y:S01]  /*fea0*/  SHF.R.S32.HI R3, RZ, 0x1f, R0 ;  /* 0x0000001fff037819 */ /* 0x000fe20000011400 */
[C---:B------:R-:W-:Y:S02]  /*feb0*/  IMAD R8, R34.reuse, UR5, R5 ;  /* 0x0000000522087c24 */ /* 0x040fe4000f8e0205 */
[----:B------:R-:W-:-:S04]  /*fec0*/  IMAD.WIDE.U32 R2, R34, UR4, R2 ;  /* 0x0000000422027c25 */ /* 0x000fc8000f8e0002 */
[----:B------:R-:W-:Y:S01]  /*fed0*/  IMAD.IADD R3, R8, 0x1, R3 ;  /* 0x0000000108037824 */ /* 0x000fe200078e0203 */
[----:B------:R-:W-:-:S04]  /*fee0*/  LEA R4, P0, R2, UR6, 0x2 ;  /* 0x0000000602047c11 */ /* 0x000fc8000f8010ff */
[----:B------:R-:W-:Y:S02]  /*fef0*/  LEA.HI.X R5, R2, UR7, R3, 0x2, P0 ;  /* 0x0000000702057c11 */ /* 0x000fe400080f1403 */
[----:B------:R-:W-:-:S03]  /*ff00*/  ISETP.GT.U32.AND P1, PT, R10, 0x9f, PT ;  /* 0x0000009f0a00780c */ /* 0x000fc60003f24070 */
[----:B------:R0:W2:Y:S01]  /*ff10*/  LDG.E R10, desc[UR50][R4.64] ;  /* 0x00000032040a7981 */ /* 0x0000a2000c1e1900 */
[----:B------:R-:W-:-:S09]  /*ff20*/  IMAD.U32 R11, RZ, RZ, UR44 ;  /* 0x0000002cff0b7e24 */ /* 0x000fd2000f8e00ff */
[--C-:B------:R-:W-:Y:S01]  /*ff30*/  @!P1 SHF.R.S32.HI R3, RZ, 0x1f, R6.reuse ;  /* 0x0000001fff039819 */ /* 0x100fe20000011406 */
[----:B------:R-:W-:Y:S01]  /*ff40*/  @!P1 IMAD.MOV.U32 R2, RZ, RZ, R6 ;  /* 0x000000ffff029224 */ /* 0x000fe200078e0006 */
[----:B------:R-:W-:-:S03]  /*ff50*/  ISETP.NE.AND P2, PT, R11, 0x3, PT ;  /* 0x000000030b00780c */ /* 0x000fc60003f45270 */
[----:B------:R-:W-:Y:S01]  /*ff60*/  @!P1 IMAD.WIDE.U32 R2, R34, UR4, R2 ;  /* 0x0000000422029c25 */ /* 0x000fe2000f8e0002 */
[----:B------:R-:W-:-:S03]  /*ff70*/  ULDC UR4, c[0x0][0x430] ;  /* 0x00010c0000047ab9 */ /* 0x000fc60000000800 */
[----:B------:R-:W-:Y:S01]  /*ff80*/  @!P1 IMAD.IADD R8, R8, 0x1, R3 ;  /* 0x0000000108089824 */ /* 0x000fe200078e0203 */
[C---:B0-----:R-:W-:Y:S01]  /*ff90*/  @!P1 LEA R4, P0, R2.reuse, UR6, 0x2 ;  /* 0x0000000602049c11 */ /* 0x041fe2000f8010ff */
[----:B------:R-:W-:Y:S02]  /*ffa0*/  VIADD R31, R21, 0x1 ;  /* 0x00000001151f7836 */ /* 0x000fe40000000000 */
[----:B------:R-:W-:Y:S01]  /*ffb0*/  IMAD.MOV R0, RZ, RZ, -R0 ;  /* 0x000000ffff007224 */ /* 0x000fe200078e0a00 */
[----:B------:R-:W-:Y:S01]  /*ffc0*/  @!P1 LEA.HI.X R5, R2, UR7, R8, 0x2, P0 ;  /* 0x0000000702059c11 */ /* 0x000fe200080f1408 */
[----:B------:R-:W-:Y:S01]  /*ffd0*/  IMAD.MOV.U32 R8, RZ, RZ, RZ ;  /* 0x000000ffff087224 */ /* 0x000fe200078e00ff */
[C---:B------:R-:W-:Y:S01]  /*ffe0*/  ISETP.NE.AND P0, PT, R31.reuse, 0x2, PT ;  /* 0x000000021f00780c */ /* 0x040fe20003f05270 */
[----:B------:R-:W-:Y:S02]  /*fff0*/  IMAD.MOV R2, RZ, RZ, -R6 ;  /* 0x000000ffff027224 */ /* 0x000fe400078e0a06 */
[----:B------:R-:W-:Y:S01]  /*10000*/  IMAD R9, R0, UR4, R9 ;  /* 0x0000000400097c24 */ /* 0x000fe2000f8e0209 */
[----:B------:R-:W-:Y:S01]  /*10010*/  SEL R0, RZ, 0x1, P0 ;  /* 0x00000001ff007807 */ /* 0x000fe20000000000 */
[----:B------:R-:W-:Y:S01]  /*10020*/  IMAD R7, R2, UR4, R7 ;  /* 0x0000000402077c24 */ /* 0x000fe2000f8e0207 */
[----:B------:R0:W5:Y:S01]  /*10030*/  @!P1 LDG.E R8, desc[UR50][R4.64] ;  /* 0x0000003204089981 */ /* 0x000162000c1e1900 */
[----:B------:R-:W-:-:S02]  /*10040*/  SEL R31, R31, RZ, P0 ;  /* 0x000000ff1f1f7207 */ /* 0x000fc40000000000 */
[----:B------:R-:W-:Y:S02]  /*10050*/  LOP3.LUT R35, R23, R0, RZ, 0x3c, !PT ;  /* 0x0000000017237212 */ /* 0x000fe400078e3cff */
[C---:B----4-:R-:W-:Y:S01]  /*10060*/  ISETP.GT.AND P1, PT, R32.reuse, R12, PT ;  /* 0x0000000c2000720c */ /* 0x050fe20003f24270 */
[----:B------:R-:W-:Y:S01]  /*10070*/  VIADD R32, R32, 0xffffffff ;  /* 0xffffffff20207836 */ /* 0x000fe20000000000 */
[----:B--2---:R-:W-:Y:S01]  /*10080*/  SHF.R.S32.HI R26, RZ, 0x1f, R10 ;  /* 0x0000001fff1a7819 */ /* 0x004fe2000001140a */
[----:B0-----:R-:W-:Y:S10]  /*10090*/  @!P2 BRA `(.L_x_7587) ;  /* 0x000000000004a947 */ /* 0x001ff40003800000 */
[----:B------:R-:W-:Y:S01]  /*100a0*/  BPT.TRAP 0x1 ;  /* 0x000000040000795c */ /* 0x000fe20000300000 */
.L_x_7587:
[----:B------:R-:W-:Y:S01]  /*100b0*/  IMAD R0, R31, 0x8, R16 ;  /* 0x000000081f007824 */ /* 0x000fe200078e0210 */
[----:B------:R-:W-:Y:S01]  /*100c0*/  SHF.L.U32 R28, R35, 0x1f, RZ ;  /* 0x0000001f231c7819 */ /* 0x000fe200000006ff */
[----:B------:R-:W-:Y:S01]  /*100d0*/  BSSY B0, `(.L_x_7588) ;  /* 0x0000004000007945 */ /* 0x000fe20003800000 */
[----:B------:R-:W-:Y:S02]  /*100e0*/  SHF.R.S32.HI R27, RZ, 0x1f, R9 ;  /* 0x0000001fff1b7819 */ /* 0x000fe40000011409 */
[----:B------:R-:W0:Y:S02]  /*100f0*/  SYNCS.PHASECHK.TRANS64.TRYWAIT P0, [R0+URZ+0x22880], R28 ;  /* 0x0228801c000075a7 */ /* 0x000e24000800017f */
[----:B0-----:R-:W-:Y:S05]  /*10100*/  @!P0 BRA `(.L_x_7589) ;  /* 0x0000005000c08947 */ /* 0x001fea0003800000 */
.L_x_7708:
[----:B------:R-:W-:Y:S05]  /*10110*/  BSYNC B0 ;  /* 0x0000000000007941 */ /* 0x000fea0003800000 */
.L_x_7588:
[----:B------:R-:W2:Y:S01]  /*10120*/  LDL R12, [R1+0x1c] ;  /* 0x00001c00010c7983 */ /* 0x000ea20000100800 */
[----:B------:R-:W-:Y:S01]  /*10130*/  ULDC.64 UR4, c[0x0][0x328] ;  /* 0x0000ca0000047ab9 */ /* 0x000fe20000000a00 */
[----:B------:R-:W-:Y:S01]  /*10140*/  ULDC.64 UR6, c[0x0][0x338] ;  /* 0x0000ce0000067ab9 */ /* 0x000fe20000000a00 */
[----:B------:R-:W-:Y:S01]  /*10150*/  IMAD R4, R27, UR4, RZ ;  /* 0x000000041b047c24 */ /* 0x000fe2000f8e02ff */
[----:B------:R-:W-:Y:S01]  /*10160*/  SHF.R.S32.HI R29, RZ, 0x1f, R7 ;  /* 0x0000001fff1d7819 */ /* 0x000fe20000011407 */
[C---:B------:R-:W-:Y:S01]  /*10170*/  IMAD.WIDE.U32 R2, R9.reuse, UR4, RZ ;  /* 0x0000000409027c25 */ /* 0x040fe2000f8e00ff */
[----:B-----5:R-:W-:Y:S01]  /*10180*/  SHF.R.S32.HI R25, RZ, 0x1f, R8 ;  /* 0x0000001fff197819 */ /* 0x020fe20000011408 */
[----:B------:R-:W1:Y:S02]  /*10190*/  LDC R11, c[0x0][0x2f4] ;  /* 0x0000bd00ff0b7b82 */ /* 0x000e640000000800 */
        /* <DEDUP_REMOVED lines=8> */
[----:B------:R-:W-:Y:S02]  /*10220*/  IMAD.MOV.U32 R4, RZ, RZ, R2 ;  /* 0x000000ffff047224 */ /* 0x000fe400078e0002 */
[----:B------:R-:W-:Y:S01]  /*10230*/  IMAD.WIDE.U32 R2, R7, UR4, RZ ;  /* 0x0000000407027c25 */ /* 0x000fe2000f8e00ff */
[----:B------:R-:W-:Y:S01]  /*10240*/  ULDC.64 UR4, c[0x0][0x330] ;  /* 0x0000cc0000047ab9 */ /* 0x000fe20000000a00 */
[----:B-1----:R-:W-:-:S02]  /*10250*/  ISETP.GE.AND P2, PT, R30, R11, PT ;  /* 0x0000000b1e00720c */ /* 0x002fc40003f46270 */
        /* <DEDUP_REMOVED lines=16> */
[----:B------:R-:W1:Y:S01]  /*10360*/  SHFL.IDX PT, R2, R20, RZ, 0x181f ;  /* 0x00181fff14027589 */ /* 0x000e6200000e0000 */
[----:B------:R-:W-:-:S03]  /*10370*/  IMAD.IADD R6, R16, 0x1, R6 ;  /* 0x0000000110067824 */ /* 0x000fc600078e0206 */
[----:B------:R-:W2:Y:S04]  /*10380*/  SHFL.IDX PT, R3, R4, RZ, 0x181f ;  /* 0x00181fff04037589 */ /* 0x000ea800000e0000 */
[----:B------:R-:W3:Y:S04]  /*10390*/  SHFL.IDX PT, R12, R20, 0x1, 0x181f ;  /* 0x00381f00140c7f89 */ /* 0x000ee800000e0000 */
[----:B------:R-:W4:Y:S04]  /*103a0*/  SHFL.IDX PT, R33, R4, 0x1, 0x181f ;  /* 0x00381f0004217f89 */ /* 0x000f2800000e0000 */
[----:B------:R-:W5:Y:S04]  /*103b0*/  SHFL.IDX PT, R11, R20, 0x2, 0x181f ;  /* 0x00581f00140b7f89 */ /* 0x000f6800000e0000 */
[----:B------:R-:W0:Y:S01]  /*103c0*/  SHFL.IDX PT, R5, R4, 0x2, 0x181f ;  /* 0x00581f0004057f89 */ /* 0x000e2200000e0000 */
[----:B-1----:R-:W-:-:S05]  /*103d0*/  IADD3 R2, P0, R30, R2, RZ ;  /* 0x000000021e027210 */ /* 0x002fca0007f1e0ff */
[----:B--2---:R-:W-:-:S05]  /*103e0*/  IMAD.X R3, RZ, RZ, R3, P0 ;  /* 0x000000ffff037224 */ /* 0x004fca00000e0603 */
[----:B------:R3:W-:Y:S02]  /*103f0*/  LDGSTS.E.BYPASS.LTC128B.128 [R6+0xa400], desc[UR50][R2.64], !P2 ;  /* 0x0a40000002067fae */ /* 0x0007e4000d101d72 */
[----:B---3--:R-:W-:-:S05]  /*10400*/  IADD3 R2, P0, R30, R12, RZ ;  /* 0x0000000c1e027210 */ /* 0x008fca0007f1e0ff */
[----:B----4-:R-:W-:Y:S02]  /*10410*/  IMAD.X R3, RZ, RZ, R33, P0 ;  /* 0x000000ffff037224 */ /* 0x010fe400000e0621 */
[----:B------:R-:W-:Y:S04]  /*10420*/  SHFL.IDX PT, R33, R4, 0x7, 0x181f ;  /* 0x00f81f0004217f89 */ /* 0x000fe800000e0000 */
[----:B------:R5:W-:Y:S02]  /*10430*/  LDGSTS.E.BYPASS.LTC128B.128 [R6+0xac00], desc[UR50][R2.64], !P2 ;  /* 0x0ac0000002067fae */ /* 0x000be4000d101d72 */
[----:B-----5:R-:W-:-:S05]  /*10440*/  IADD3 R2, P0, R30, R11, RZ ;  /* 0x0000000b1e027210 */ /* 0x020fca0007f1e0ff */
[----:B0-----:R-:W-:Y:S02]  /*10450*/  IMAD.X R3, RZ, RZ, R5, P0 ;  /* 0x000000ffff037224 */ /* 0x001fe400000e0605 */
[----:B------:R-:W-:Y:S04]  /*10460*/  SHFL.IDX PT, R5, R18, RZ, 0x181f ;  /* 0x00181fff12057589 */ /* 0x000fe800000e0000 */
[----:B------:R0:W-:Y:S04]  /*10470*/  LDGSTS.E.BYPASS.LTC128B.128 [R6+0xb400], desc[UR50][R2.64], !P2 ;  /* 0x0b40000002067fae */ /* 0x0001e8000d101d72 */
[----:B0-----:R-:W0:Y:S04]  /*10480*/  SHFL.IDX PT, R2, R20, 0x3, 0x181f ;  /* 0x00781f0014027f89 */ /* 0x001e2800000e0000 */
[----:B------:R-:W1:Y:S01]  /*10490*/  SHFL.IDX PT, R3, R4, 0x3, 0x181f ;  /* 0x00781f0004037f89 */ /* 0x000e6200000e0000 */
[----:B0-----:R-:W-:-:S05]  /*104a0*/  IADD3 R2, P0, R30, R2, RZ ;  /* 0x000000021e027210 */ /* 0x001fca0007f1e0ff */
[----:B-1----:R-:W-:-:S05]  /*104b0*/  IMAD.X R3, RZ, RZ, R3, P0 ;  /* 0x000000ffff037224 */ /* 0x002fca00000e0603 */
        /* <DEDUP_REMOVED lines=12> */
[----:B------:R-:W1:Y:S04]  /*10580*/  SHFL.IDX PT, R3, R4, 0x6, 0x181f ;  /* 0x00d81f0004037f89 */ /* 0x000e6800000e0000 */
[----:B------:R-:W2:Y:S04]  /*10590*/  SHFL.IDX PT, R20, R20, 0x7, 0x181f ;  /* 0x00f81f0014147f89 */ /* 0x000ea800000e0000 */
[----:B------:R-:W3:Y:S04]  /*105a0*/  SHFL.IDX PT, R4, R19, RZ, 0x181f ;  /* 0x00181fff13047589 */ /* 0x000ee800000e0000 */
[----:B------:R-:W4:Y:S01]  /*105b0*/  SHFL.IDX PT, R19, R19, 0x1, 0x181f ;  /* 0x00381f0013137f89 */ /* 0x000f2200000e0000 */
[----:B0-----:R-:W-:-:S05]  /*105c0*/  IADD3 R2, P0, R30, R2, RZ ;  /* 0x000000021e027210 */ /* 0x001fca0007f1e0ff */
[----:B-1----:R-:W-:-:S05]  /*105d0*/  IMAD.X R3, RZ, RZ, R3, P0 ;  /* 0x000000ffff037224 */ /* 0x002fca00000e0603 */
[----:B------:R2:W-:Y:S02]  /*105e0*/  LDGSTS.E.BYPASS.LTC128B.128 [R6+0xd400], desc[UR50][R2.64], !P2 ;  /* 0x0d40000002067fae */ /* 0x0005e4000d101d72 */
[----:B--2---:R-:W-:-:S05]  /*105f0*/  IADD3 R2, P0, R30, R20, RZ ;  /* 0x000000141e027210 */ /* 0x004fca0007f1e0ff */
[----:B------:R-:W-:-:S05]  /*10600*/  IMAD.X R3, RZ, RZ, R33, P0 ;  /* 0x000000ffff037224 */ /* 0x000fca00000e0621 */
[----:B------:R0:W-:Y:S02]  /*10610*/  LDGSTS.E.BYPASS.LTC128B.128 [R6+0xdc00], desc[UR50][R2.64], !P2 ;  /* 0x0dc0000002067fae */ /* 0x0001e4000d101d72 */
[----:B0-----:R-:W-:-:S05]  /*10620*/  IADD3 R2, P0, R30, R5, RZ ;  /* 0x000000051e027210 */ /* 0x001fca0007f1e0ff */
[----:B---3--:R-:W-:-:S05]  /*10630*/  IMAD.X R3, RZ, RZ, R4, P0 ;  /* 0x000000ffff037224 */ /* 0x008fca00000e0604 */
[----:B------:R0:W-:Y:S04]  /*10640*/  LDGSTS.E.BYPASS.LTC128B.128 [R6+0xe400], desc[UR50][R2.64], !P2 ;  /* 0x0e40000002067fae */ /* 0x0001e8000d101d72 */
[----:B0---4-:R0:W1:Y:S02]  /*10650*/  SHFL.IDX PT, R2, R18, 0x1, 0x181f ;  /* 0x00381f0012027f89 */ /* 0x01106400000e0000 */
.L_x_7730:
[----:B-1----:R-:W-:-:S05]  /*10660*/  IADD3 R2, P0, R30, R2, RZ ;  /* 0x000000021e027210 */ /* 0x002fca0007f1e0ff */
[----:B------:R-:W-:Y:S01]  /*10670*/  IMAD.X R3, RZ, RZ, R19, P0 ;  /* 0x000000ffff037224 */ /* 0x000fe200000e0613 */
[----:B------:R-:W-:-:S04]  /*10680*/  PLOP3.LUT P0, PT, PT, PT, PT, 0x80, 0x0 ;  /* 0x000000000000781c */ /* 0x000fc80003f0f070 */
[----:B------:R-:W-:Y:S01]  /*10690*/  @!PT LDS RZ, [RZ] ;  /* 0x00000000fffff984 */ /* 0x000fe20000000800 */
[----:B------:R-:W-:Y:S01]  /*106a0*/  @!PT LDS RZ, [RZ] ;  /* 0x00000000fffff984 */ /* 0x000fe20000000800 */
[----:B------:R-:W-:Y:S01]  /*106b0*/  @!PT LDS RZ, [RZ] ;  /* 0x00000000fffff984 */ /* 0x000fe20000000800 */
[----:B------:R1:W-:Y:S01]  /*106c0*/  LDGSTS.E.BYPASS.LTC128B.128 [R6+0xec00], desc[UR50][R2.64], !P2 ;  /* 0x0ec0000002067fae */ /* 0x0003e2000d101d72 */
[----:B------:R-:W-:-:S08]  /*106d0*/  NOP ;  /* 0x0000000000007918 */ /* 0x000fd00000000000 */
.L_x_7591:
        /* <DEDUP_REMOVED lines=11> */
.L_x_7592:
[----:B------:R1:W-:Y:S01]  /*10790*/  SYNCS.ARRIVE.TRANS64.A1T0 RZ, [R0+URZ+0x22870], RZ ;  /* 0x022870ff00ff79a7 */ /* 0x0003e2000810003f */
[----:B------:R-:W-:Y:S05]  /*107a0*/  @!P3 BRA `(.L_x_7593) ;  /* 0x000000000004b947 */ /* 0x000fea0003800000 */
[----:B------:R-:W-:Y:S01]  /*107b0*/  BPT.TRAP 0x1 ;  /* 0x000000040000795c */ /* 0x000fe20000300000 */
.L_x_7593:
[----:B------:R-:W2:Y:S01]  /*107c0*/  SYNCS.PHASECHK.TRANS64.TRYWAIT P0, [R0+URZ+0x22840], R28 ;  /* 0x0228401c000075a7 */ /* 0x000ea2000800017f */
[----:B------:R-:W-:Y:S04]  /*107d0*/  BSSY B0, `(.L_x_7594) ;  /* 0x0000002000007945 */ /* 0x000fe80003800000 */
[----:B--2---:R-:W-:Y:S05]  /*107e0*/  @!P0 BRA `(.L_x_7595) ;  /* 0x0000005400d48947 */ /* 0x004fea0003800000 */
.L_x_7731:
[----:B------:R-:W-:Y:S05]  /*107f0*/  BSYNC B0 ;  /* 0x0000000000007941 */ /* 0x000fea0003800000 */
.L_x_7594:
        /* <DEDUP_REMOVED lines=13> */
[----:B------:R-:W-:Y:S01]  /*108d0*/  IMAD R9, R8, UR5, R9 ;  /* 0x0000000508097c24 */ /* 0x000fe2000f8e0209 */
[----:B---3--:R-:W-:Y:S01]  /*108e0*/  ISETP.GE.AND P2, PT, R30, R11, PT ;  /* 0x0000000b1e00720c */ /* 0x008fe20003f46270 */
        /* <DEDUP_REMOVED lines=17> */
[----:B------:R-:W3:Y:S04]  /*10a00*/  SHFL.IDX PT, R2, R9, RZ, 0x181f ;  /* 0x00181fff09027589 */ /* 0x000ee800000e0000 */
[----:B------:R-:W4:Y:S04]  /*10a10*/  SHFL.IDX PT, R3, R4, RZ, 0x181f ;  /* 0x00181fff04037589 */ /* 0x000f2800000e0000 */
[----:B------:R-:W5:Y:S04]  /*10a20*/  SHFL.IDX PT, R12, R9, 0x1, 0x181f ;  /* 0x00381f00090c7f89 */ /* 0x000f6800000e0000 */
[----:B------:R-:W0:Y:S04]  /*10a30*/  SHFL.IDX PT, R10, R4, 0x1, 0x181f ;  /* 0x00381f00040a7f89 */ /* 0x000e2800000e0000 */
[----:B------:R-:W1:Y:S04]  /*10a40*/  SHFL.IDX PT, R11, R9, 0x2, 0x181f ;  /* 0x00581f00090b7f89 */ /* 0x000e6800000e0000 */
[----:B------:R-:W2:Y:S01]  /*10a50*/  SHFL.IDX PT, R5, R4, 0x2, 0x181f ;  /* 0x00581f0004057f89 */ /* 0x000ea200000e0000 */
[----:B---3--:R-:W-:-:S03]  /*10a60*/  IADD3 R2, P0, R30, R2, RZ ;  /* 0x000000021e027210 */ /* 0x008fc60007f1e0ff */
[----:B------:R-:W-:Y:S02]  /*10a70*/  SHFL.IDX PT, R14, R7, 0x1, 0x181f ;  /* 0x00381f00070e7f89 */ /* 0x000fe400000e0000 */
[----:B----4-:R-:W-:-:S05]  /*10a80*/  IMAD.X R3, RZ, RZ, R3, P0 ;  /* 0x000000ffff037224 */ /* 0x010fca00000e0603 */
[----:B------:R5:W-:Y:S02]  /*10a90*/  LDGSTS.E.BYPASS.LTC128B.128 [R6+0x18400], desc[UR50][R2.64], !P2 ;  /* 0x1840000002067fae */ /* 0x000be4000d101d72 */
[----:B-----5:R-:W-:-:S05]  /*10aa0*/  IADD3 R2, P0, R30, R12, RZ ;  /* 0x0000000c1e027210 */ /* 0x020fca0007f1e0ff */
[----:B0-----:R-:W-:Y:S02]  /*10ab0*/  IMAD.X R3, RZ, RZ, R10, P0 ;  /* 0x000000ffff037224 */ /* 0x001fe400000e060a */
[----:B------:R-:W-:Y:S04]  /*10ac0*/  SHFL.IDX PT, R10, R4, 0x7, 0x181f ;  /* 0x00f81f00040a7f89 */ /* 0x000fe800000e0000 */
[----:B------:R1:W-:Y:S02]  /*10ad0*/  LDGSTS.E.BYPASS.LTC128B.128 [R6+0x18c00], desc[UR50][R2.64], !P2 ;  /* 0x18c0000002067fae */ /* 0x0003e4000d101d72 */
[----:B-1----:R-:W-:-:S05]  /*10ae0*/  IADD3 R2, P0, R30, R11, RZ ;  /* 0x0000000b1e027210 */ /* 0x002fca0007f1e0ff */
[----:B--2---:R-:W-:Y:S02]  /*10af0*/  IMAD.X R3, RZ, RZ, R5, P0 ;  /* 0x000000ffff037224 */ /* 0x004fe400000e0605 */
        /* <DEDUP_REMOVED lines=30> */
[----:B----4-:R0:W-:Y:S03]  /*10ce0*/  LDGSTS.E.BYPASS.LTC128B.128 [R6+0x1c400], desc[UR50][R2.64], !P2 ;  /* 0x1c40000002067fae */ /* 0x0101e6000d101d72 */
.L_x_7753:
[----:B0-----:R-:W-:-:S05]  /*10cf0*/  IADD3 R2, P0, R30, R14, RZ ;  /* 0x0000000e1e027210 */ /* 0x001fca0007f1e0ff */
[----:B------:R-:W-:Y:S01]  /*10d00*/  IMAD.X R3, RZ, RZ, R8, P0 ;  /* 0x000000ffff037224 */ /* 0x000fe200000e0608 */
[----:B------:R-:W-:-:S04]  /*10d10*/  PLOP3.LUT P0, PT, PT, PT, PT, 0x80, 0x0 ;  /* 0x000000000000781c */ /* 0x000fc80003f0f070 */
[----:B------:R-:W-:Y:S01]  /*10d20*/  @!PT LDS RZ, [RZ] ;  /* 0x00000000fffff984 */ /* 0x000fe20000000800 */
[----:B------:R-:W-:Y:S01]  /*10d30*/  @!PT LDS RZ, [RZ] ;  /* 0x00000000fffff984 */ /* 0x000fe20000000800 */
[----:B------:R-:W-:Y:S01]  /*10d40*/  @!PT LDS RZ, [RZ] ;  /* 0x00000000fffff984 */ /* 0x000fe20000000800 */
[----:B------:R0:W-:Y:S01]  /*10d50*/  LDGSTS.E.BYPASS.LTC128B.128 [R6+0x1cc00], desc[UR50][R2.64], !P2 ;  /* 0x1cc0000002067fae */ /* 0x0001e2000d101d72 */
[----:B------:R-:W-:-:S08]  /*10d60*/  NOP ;  /* 0x0000000000007918 */ /* 0x000fd00000000000 */
.L_x_7597:
        /* <DEDUP_REMOVED lines=11> */
.L_x_7598:
[----:B------:R0:W-:Y:S02]  /*10e20*/  SYNCS.ARRIVE.TRANS64.A1T0 RZ, [R0+URZ+0x22830], RZ ;  /* 0x022830ff00ff79a7 */ /* 0x0001e4000810003f */
[----:B0-----:R-:W-:-:S05]  /*10e30*/  IMAD.U32 R0, RZ, RZ, UR45 ;  /* 0x0000002dff007e24 */ /* 0x001fca000f8e00ff */
[----:B------:R-:W-:-:S13]  /*10e40*/  ISETP.NE.AND P0, PT, R0, 0x3, PT ;  /* 0x000000030000780c */ /* 0x000fda0003f05270 */
[----:B------:R-:W-:Y:S05]  /*10e50*/  @!P0 BRA `(.L_x_7599) ;  /* 0x0000000000048947 */ /* 0x000fea0003800000 */
[----:B------:R-:W-:Y:S01]  /*10e60*/  BPT.TRAP 0x1 ;  /* 0x000000040000795c */ /* 0x000fe20000300000 */
.L_x_7599:
[----:B------:R-:W-:Y:S01]  /*10e70*/  LOP3.LUT R3, R23, 0x1, RZ, 0x3c, !PT ;  /* 0x0000000117037812 */ /* 0x000fe200078e3cff */
[----:B------:R-:W-:Y:S01]  /*10e80*/  IMAD R0, R21, 0x8, R16 ;  /* 0x0000000815007824 */ /* 0x000fe200078e0210 */
[----:B------:R-:W-:Y:S02]  /*10e90*/  BSSY B0, `(.L_x_7600) ;  /* 0x0000004000007945 */ /* 0x000fe40003800000 */
[----:B------:R-:W-:-:S04]  /*10ea0*/  SHF.L.U32 R3, R3, 0x1f, RZ ;  /* 0x0000001f03037819 */ /* 0x000fc800000006ff */
[----:B------:R-:W0:Y:S02]  /*10eb0*/  SYNCS.PHASECHK.TRANS64.TRYWAIT P2, [R0+URZ+0x22870], R3 ;  /* 0x02287003000075a7 */ /* 0x000e24000804017f */
[----:B0-----:R-:W-:Y:S05]  /*10ec0*/  @!P2 BRA `(.L_x_7601) ;  /* 0x0000005800e0a947 */ /* 0x001fea0003800000 */
.L_x_7754:
[----:B------:R-:W-:Y:S05]  /*10ed0*/  BSYNC B0 ;  /* 0x0000000000007941 */ /* 0x000fea0003800000 */
.L_x_7600:
[----:B------:R-:W-:-:S05]  /*10ee0*/  IMAD.U32 R2, RZ, RZ, UR44 ;  /* 0x0000002cff027e24 */ /* 0x000fca000f8e00ff */
[----:B------:R-:W-:-:S13]  /*10ef0*/  ISETP.NE.AND P2, PT, R2, 0x3, PT ;  /* 0x000000030200780c */ /* 0x000fda0003f45270 */
[----:B------:R-:W-:Y:S05]  /*10f00*/  @!P2 BRA `(.L_x_7602) ;  /* 0x000000000004a947 */ /* 0x000fea0003800000 */
[----:B------:R-:W-:Y:S01]  /*10f10*/  BPT.TRAP 0x1 ;  /* 0x000000040000795c */ /* 0x000fe20000300000 */
.L_x_7602:
[----:B------:R-:W-:Y:S01]  /*10f20*/  SHF.L.U32 R5, R23, 0x1f, RZ ;  /* 0x0000001f17057819 */ /* 0x000fe200000006ff */
[----:B0-----:R-:W-:-:S03]  /*10f30*/  IMAD R3, R21, 0x5000, RZ ;  /* 0x0000500015037824 */ /* 0x001fc600078e02ff */
[----:B------:R-:W0:Y:S02]  /*10f40*/  SYNCS.PHASECHK.TRANS64.TRYWAIT P2, [R0+URZ+0x22860], R5 ;  /* 0x02286005000075a7 */ /* 0x000e24000804017f */
[----:B0-----:R-:W-:Y:S05]  /*10f50*/  @!P2 BRA `(.L_x_7603) ;  /* 0x0000005800d0a947 */ /* 0x001fea0003800000 */
.L_x_7755:
[----:B------:R-:W2:Y:S04]  /*10f60*/  LDL R13, [R1+0x18] ;  /* 0x00001800010d7983 */ /* 0x000ea80000100800 */
[----:B------:R-:W3:Y:S04]  /*10f70*/  LDL R12, [R1+0x20] ;  /* 0x00002000010c7983 */ /* 0x000ee80000100800 */
[----:B------:R-:W3:Y:S01]  /*10f80*/  LDL R2, [R1+0x10] ;  /* 0x0000100001027983 */ /* 0x000ee20000100800 */
[----:B0-----:R-:W-:Y:S01]  /*10f90*/  LOP3.LUT R5, R3, R22, RZ, 0xfc, !PT ;  /* 0x0000001603057212 */ /* 0x001fe200078efcff */
[----:B------:R-:W-:Y:S05]  /*10fa0*/  WARPSYNC.ALL ;  /* 0x0000000000007948 */ /* 0x000fea0003800000 */
[----:B------:R-:W-:-:S02]  /*10fb0*/  IMAD.IADD R14, R16, 0x1, R5 ;  /* 0x00000001100e7824 */ /* 0x000fc400078e0205 */
[----:B------:R-:W-:-:S03]  /*10fc0*/  IMAD.U32 R20, RZ, RZ, UR44 ;  /* 0x0000002cff147e24 */ /* 0x000fc6000f8e00ff */
[----:B------:R-:W0:Y:S02]  /*10fd0*/  LDSM.16.MT88.4 R4, [R14+0xa400] ;  /* 0x00a400000e04783b */ /* 0x000e240000004200 */
[----:B------:R-:W-:Y:S02]  /*10fe0*/  ISETP.NE.AND P2, PT, R20, 0x3, PT ;  /* 0x000000031400780c */ /* 0x000fe40003f45270 */
[C-C-:B0-----:R-:W-:Y:S02]  /*10ff0*/  PRMT R8, R4.reuse, 0x6420, R5.reuse ;  /* 0x0000642004087816 */ /* 0x141fe40000000005 */
[----:B------:R-:W-:Y:S02]  /*11000*/  PRMT R9, R4, 0x7531, R5 ;  /* 0x0000753104097816 */ /* 0x000fe40000000005 */
[C-C-:B------:R-:W-:Y:S02]  /*11010*/  PRMT R10, R6.reuse, 0x6420, R7.reuse ;  /* 0x00006420060a7816 */ /* 0x140fe40000000007 */
[----:B------:R-:W-:-:S02]  /*11020*/  PRMT R11, R6, 0x7531, R7 ;  /* 0x00007531060b7816 */ /* 0x000fc40000000007 */
[----:B--2---:R-:W-:-:S05]  /*11030*/  IADD3 R18, R16, R13, R3 ;  /* 0x0000000d10127210 */ /* 0x004fca0007ffe003 */
[----:B------:R-:W0:Y:S01]  /*11040*/  LDSM.16.MT88.4 R4, [R18+0xa400] ;  /* 0x00a400001204783b */ /* 0x000e220000004200 */
[----:B---3--:R-:W-:-:S05]  /*11050*/  IADD3 R2, R2, R3, R12 ;  /* 0x0000000302027210 */ /* 0x008fca0007ffe00c */
[----:B------:R-:W-:Y:S01]  /*11060*/  STSM.16.M88.4 [R2], R8 ;  /* 0x0000000802007844 */ /* 0x000fe20000000200 */
        /* <DEDUP_REMOVED lines=32> */
[C---:B------:R-:W-:Y:S01]  /*11270*/  VIADD R9, R3.reuse, 0x3000 ;  /* 0x0000300003097836 */ /* 0x040fe20000000000 */
[C-C-:B------:R-:W-:Y:S01]  /*11280*/  PRMT R14, R10.reuse, 0x6420, R11.reuse ;  /* 0x000064200a0e7816 */ /* 0x140fe2000000000b */
[----:B------:R-:W-:Y:S01]  /*11290*/  VIADD R3, R3, 0x4000 ;  /* 0x0000400003037836 */ /* 0x000fe20000000000 */
[----:B------:R-:W-:Y:S02]  /*112a0*/  PRMT R15, R10, 0x7531, R11 ;  /* 0x000075310a0f7816 */ /* 0x000fe4000000000b */
[-C--:B------:R-:W-:Y:S02]  /*112b0*/  LOP3.LUT R9, R9, R22.reuse, RZ, 0xfc, !PT ;  /* 0x0000001609097212 */ /* 0x080fe400078efcff */
[----:B------:R-:W-:Y:S01]  /*112c0*/  LOP3.LUT R3, R3, R22, RZ, 0xfc, !PT ;  /* 0x0000001603037212 */ /* 0x000fe200078efcff */
[----:B------:R-:W-:Y:S02]  /*112d0*/  STSM.16.M88.4 [R2+0x2800], R12 ;  /* 0x0028000c02007844 */ /* 0x000fe40000000200 */
[----:B------:R-:W-:-:S02]  /*112e0*/  IMAD.IADD R19, R16, 0x1, R9 ;  /* 0x0000000110137824 */ /* 0x000fc400078e0209 */
[----:B------:R-:W-:-:S03]  /*112f0*/  IMAD.IADD R3, R16, 0x1, R3 ;  /* 0x0000000110037824 */ /* 0x000fc600078e0203 */
[----:B------:R-:W0:Y:S02]  /*11300*/  LDSM.16.MT88.4 R8, [R19+0xa400] ;  /* 0x00a400001308783b */ /* 0x000e240000004200 */
[C-C-:B0-----:R-:W-:Y:S02]  /*11310*/  PRMT R4, R8.reuse, 0x6420, R9.reuse ;  /* 0x0000642008047816 */ /* 0x141fe40000000009 */
[----:B------:R-:W-:Y:S02]  /*11320*/  PRMT R5, R8, 0x7531, R9 ;  /* 0x0000753108057816 */ /* 0x000fe40000000009 */
[C-C-:B------:R-:W-:Y:S02]  /*11330*/  PRMT R6, R10.reuse, 0x6420, R11.reuse ;  /* 0x000064200a067816 */ /* 0x140fe4000000000b */
[----:B------:R-:W-:Y:S02]  /*11340*/  PRMT R7, R10, 0x7531, R11 ;  /* 0x000075310a077816 */ /* 0x000fe4000000000b */
[----:B------:R-:W0:Y:S04]  /*11350*/  LDSM.16.MT88.4 R8, [R18+0xd400] ;  /* 0x00d400001208783b */ /* 0x000e280000004200 */
[----:B------:R0:W-:Y:S02]  /*11360*/  STSM.16.M88.4 [R2+0x3000], R4 ;  /* 0x0030000402007844 */ /* 0x0001e40000000200 */
[----:B0-----:R-:W-:-:S02]  /*11370*/  PRMT R4, R8, 0x6420, R9 ;  /* 0x0000642008047816 */ /* 0x001fc40000000009 */
[----:B------:R-:W-:Y:S02]  /*11380*/  PRMT R5, R8, 0x7531, R9 ;  /* 0x0000753108057816 */ /* 0x000fe40000000009 */
[C-C-:B------:R-:W-:Y:S02]  /*11390*/  PRMT R6, R10.reuse, 0x6420, R11.reuse ;  /* 0x000064200a067816 */ /* 0x140fe4000000000b */
[----:B------:R-:W-:-:S05]  /*113a0*/  PRMT R7, R10, 0x7531, R11 ;  /* 0x000075310a077816 */ /* 0x000fca000000000b */
        /* <DEDUP_REMOVED lines=21> */
.L_x_7604:
[----:B-1----:R1:W-:Y:S01]  /*11500*/  SYNCS.ARRIVE.TRANS64.A1T0 RZ, [R0+URZ+0x22850], RZ ;  /* 0x022850ff00ff79a7 */ /* 0x0023e2000810003f */
[----:B------:R-:W-:Y:S06]  /*11510*/  BAR.SYNC.DEFER_BLOCKING 0x2, 0x80 ;  /* 0x0082000000007b1d */ /* 0x000fec0000010000 */
[----:B------:R-:W-:Y:S05]  /*11520*/  @!P0 BRA `(.L_x_7605) ;  /* 0x0000000000048947 */ /* 0x000fea0003800000 */
[----:B------:R-:W-:Y:S01]  /*11530*/  BPT.TRAP 0x1 ;  /* 0x000000040000795c */ /* 0x000fe20000300000 */
.L_x_7605:
[----:B0-----:R-:W2:Y:S01]  /*11540*/  LDL R2, [R1+0x14] ;  /* 0x0000140001027983 */ /* 0x001ea20000100800 */
[----:B-1----:R-:W-:Y:S02]  /*11550*/  VIADD R0, R0, 0x22880 ;  /* 0x0002288000007836 */ /* 0x002fe40000000000 */
[----:B------:R-:W-:Y:S02]  /*11560*/  IMAD.MOV.U32 R21, RZ, RZ, R31 ;  /* 0x000000ffff157224 */ /* 0x000fe400078e001f */
[----:B------:R-:W-:Y:S01]  /*11570*/  IMAD.MOV.U32 R23, RZ, RZ, R35 ;  /* 0x000000ffff177224 */ /* 0x000fe200078e0023 */
[----:B--2---:R-:W-:-:S04]  /*11580*/  PRMT R0, R2, 0x654, R0 ;  /* 0x0000065402007816 */ /* 0x004fc80000000000 */
[----:B------:R1:W-:Y:S01]  /*11590*/  SYNCS.ARRIVE.TRANS64.RED.A1T0 RZ, [R0+URZ], RZ ;  /* 0x000000ff00ff79a7 */ /* 0x0003e2000810043f */
[----:B------:R-:W-:Y:S05]  /*115a0*/  @P1 BRA `(.L_x_7606) ;  /* 0xffffffe400b81947 */ /* 0x000fea000383ffff */
.L_x_7586:
[----:B-1----:R-:W1:Y:S01]  /*115b0*/  S2R R0, SR_TID.X ;  /* 0x0000000000007919 */ /* 0x002e620000002100 */
[----:B------:R-:W-:Y:S01]  /*115c0*/  BSSY B0, `(.L_x_7607) ;  /* 0x0000013000007945 */ /* 0x000fe20003800000 */
[----:B-1----:R-:W-:Y:S01]  /*115d0*/  LOP3.LUT R2, R0, 0x7f, RZ, 0xc0, !PT ;  /* 0x0000007f00027812 */ /* 0x002fe200078ec0ff */
[----:B------:R-:W-:-:S03]  /*115e0*/  IMAD.U32 R0, RZ, RZ, UR45 ;  /* 0x0000002dff007e24 */ /* 0x000fc6000f8e00ff */
[----:B------:R-:W-:Y:S02]  /*115f0*/  ISETP.NE.AND P1, PT, R2, RZ, PT ;  /* 0x000000ff0200720c */ /* 0x000fe40003f25270 */
[----:B------:R-:W-:-:S11]  /*11600*/  ISETP.NE.AND P0, PT, R0, 0x3, PT ;  /* 0x000000030000780c */ /* 0x000fd60003f05270 */
[----:B------:R-:W-:Y:S05]  /*11610*/  @P1 BRA `(.L_x_7608) ;  /* 0x0000000000341947 */ /* 0x000fea0003800000 */
[----:B------:R-:W1:Y:S01]  /*11620*/  S2R R5, SR_LANEID ;  /* 0x0000000000057919 */ /* 0x000e620000000000 */
[----:B------:R-:W-:Y:S01]  /*11630*/  VOTEU.ANY UR4, UPT, PT ;  /* 0x0000000000047886 */ /* 0x000fe200038e0100 */
[----:B0-----:R-:W0:Y:S01]  /*11640*/  LDC.64 R2, c[0x0][0xc60] ;  /* 0x00031800ff027b82 */ /* 0x001e220000000a00 */
[----:B------:R-:W1:Y:S02]  /*11650*/  FLO.U32 R0, UR4 ;  /* 0x0000000400007d00 */ /* 0x000e6400080e0000 */
[----:B-1----:R-:W-:-:S06]  /*11660*/  ISETP.EQ.U32.AND P1, PT, R0, R5, PT ;  /* 0x000000050000720c */ /* 0x002fcc0003f22070 */
[----:B------:R-:W0:Y:S07]  /*11670*/  POPC R5, UR4 ;  /* 0x0000000400057d09 */ /* 0x000e2e0008000000 */
[----:B0-----:R-:W2:Y:S01]  /*11680*/  @P1 ATOMG.E.ADD.STRONG.GPU PT, R3, desc[UR50][R2.64], R5 ;  /* 0x00000005020319a8 */ /* 0x001ea200081ee1f2 */
[----:B------:R-:W0:Y:S02]  /*11690*/  S2R R4, SR_LTMASK ;  /* 0x0000000000047919 */ /* 0x000e240000003900 */
[----:B0-----:R-:W-:-:S04]  /*116a0*/  LOP3.LUT R4, R4, UR4, RZ, 0xc0, !PT ;  /* 0x0000000404047c12 */ /* 0x001fc8000f8ec0ff */
[----:B------:R-:W0:Y:S01]  /*116b0*/  POPC R7, R4 ;  /* 0x0000000400077309 */ /* 0x000e220000000000 */
[----:B--2---:R-:W0:Y:S02]  /*116c0*/  SHFL.IDX PT, R0, R3, R0, 0x1f ;  /* 0x00001f0003007589 */ /* 0x004e2400000e0000 */
[----:B0-----:R-:W-:-:S05]  /*116d0*/  IADD3 R0, R0, UR46, R7 ;  /* 0x0000002e00007c10 */ /* 0x001fca000fffe007 */
[----:B------:R1:W-:Y:S02]  /*116e0*/  STL [R1], R0 ;  /* 0x0000000001007387 */ /* 0x0003e40000100800 */
.L_x_7608:
[----:B------:R-:W-:Y:S05]  /*116f0*/  BSYNC B0 ;  /* 0x0000000000007941 */ /* 0x000fea0003800000 */
.L_x_7607:
[----:B------:R-:W-:Y:S05]  /*11700*/  @!P0 BRA `(.L_x_7609) ;  /* 0x0000000000048947 */ /* 0x000fea0003800000 */
[----:B------:R-:W-:Y:S01]  /*11710*/  BPT.TRAP 0x1 ;  /* 0x000000040000795c */ /* 0x000fe20000300000 */
.L_x_7609:
[----:B0-----:R-:W-:Y:S01]  /*11720*/  LOP3.LUT R3, R35, 0x1, RZ, 0x3c, !PT ;  /* 0x0000000123037812 */ /* 0x001fe200078e3cff */
[----:B------:R-:W-:Y:S01]  /*11730*/  IMAD R2, R31, 0x8, R16 ;  /* 0x000000081f027824 */ /* 0x000fe200078e0210 */
[----:B------:R-:W-:Y:S02]  /*11740*/  BSSY B0, `(.L_x_7610) ;  /* 0x0000004000007945 */ /* 0x000fe40003800000 */
[----:B------:R-:W-:-:S04]  /*11750*/  SHF.L.U32 R3, R3, 0x1f, RZ ;  /* 0x0000001f03037819 */ /* 0x000fc800000006ff */
[----:B------:R-:W0:Y:S02]  /*11760*/  SYNCS.PHASECHK.TRANS64.TRYWAIT P1, [R2+URZ+0x22870], R3 ;  /* 0x02287003020075a7 */ /* 0x000e24000802017f */
[----:B0-----:R-:W-:Y:S05]  /*11770*/  @!P1 BRA `(.L_x_7611) ;  /* 0x0000005000dc9947 */ /* 0x001fea0003800000 */
.L_x_7756:
[----:B------:R-:W-:Y:S05]  /*11780*/  BSYNC B0 ;  /* 0x0000000000007941 */ /* 0x000fea0003800000 */
.L_x_7610:
[----:B-1----:R-:W-:-:S05]  /*11790*/  IMAD.U32 R0, RZ, RZ, UR44 ;  /* 0x0000002cff007e24 */ /* 0x002fca000f8e00ff */
[----:B------:R-:W-:-:S13]  /*117a0*/  ISETP.NE.AND P1, PT, R0, 0x3, PT ;  /* 0x000000030000780c */ /* 0x000fda0003f25270 */
[----:B------:R-:W-:Y:S05]  /*117b0*/  @!P1 BRA `(.L_x_7612) ;  /* 0x0000000000049947 */ /* 0x000fea0003800000 */
[----:B------:R-:W-:Y:S01]  /*117c0*/  BPT.TRAP 0x1 ;  /* 0x000000040000795c */ /* 0x000fe20000300000 */
.L_x_7612:
[----:B0-----:R-:W-:-:S04]  /*117d0*/  SHF.L.U32 R3, R35, 0x1f, RZ ;  /* 0x0000001f23037819 */ /* 0x001fc800000006ff */
[----:B------:R-:W0:Y:S02]  /*117e0*/  SYNCS.PHASECHK.TRANS64.TRYWAIT P1, [R2+URZ+0x22860], R3 ;  /* 0x02286003020075a7 */ /* 0x000e24000802017f */
[----:B0-----:R-:W-:Y:S05]  /*117f0*/  @!P1 BRA `(.L_x_7613) ;  /* 0x0000005000d09947 */ /* 0x001fea0003800000 */
.L_x_7757:
[----:B------:R-:W2:Y:S04]  /*11800*/  LDL R4, [R1+0x18] ;  /* 0x0000180001047983 */ /* 0x000ea80000100800 */
[----:B------:R-:W3:Y:S04]  /*11810*/  LDL R18, [R1+0x20] ;  /* 0x0000200001127983 */ /* 0x000ee80000100800 */
[----:B------:R-:W3:Y:S01]  /*11820*/  LDL.LU R0, [R1+0x10] ;  /* 0x0000100001007983 */ /* 0x000ee20000300800 */
[----:B------:R-:W-:Y:S01]  /*11830*/  IMAD R17, R31, 0x5000, RZ ;  /* 0x000050001f117824 */ /* 0x000fe200078e02ff */
[----:B------:R-:W-:Y:S05]  /*11840*/  WARPSYNC.ALL ;  /* 0x0000000000007948 */ /* 0x000fea0003800000 */
[----:B0-----:R-:W-:Y:S01]  /*11850*/  LOP3.LUT R3, R17, R22, RZ, 0xfc, !PT ;  /* 0x0000001611037212 */ /* 0x001fe200078efcff */
[----:B------:R-:W-:-:S04]  /*11860*/  IMAD.U32 R19, RZ, RZ, UR44 ;  /* 0x0000002cff137e24 */ /* 0x000fc8000f8e00ff */
[----:B------:R-:W-:Y:S01]  /*11870*/  IMAD.IADD R10, R16, 0x1, R3 ;  /* 0x00000001100a7824 */ /* 0x000fe200078e0203 */
[----:B------:R-:W-:-:S05]  /*11880*/  ISETP.NE.AND P1, PT, R19, 0x3, PT ;  /* 0x000000031300780c */ /* 0x000fca0003f25270 */
[----:B------:R-:W0:Y:S02]  /*11890*/  LDSM.16.MT88.4 R8, [R10+0xa400] ;  /* 0x00a400000a08783b */ /* 0x000e240000004200 */
[C-C-:B0-----:R-:W-:Y:S02]  /*118a0*/  PRMT R12, R8.reuse, 0x6420, R9.reuse ;  /* 0x00006420080c7816 */ /* 0x141fe40000000009 */
[----:B------:R-:W-:Y:S02]  /*118b0*/  PRMT R13, R8, 0x7531, R9 ;  /* 0x00007531080d7816 */ /* 0x000fe40000000009 */
[C-C-:B------:R-:W-:Y:S02]  /*118c0*/  PRMT R14, R10.reuse, 0x6420, R11.reuse ;  /* 0x000064200a0e7816 */ /* 0x140fe4000000000b */
[----:B------:R-:W-:Y:S02]  /*118d0*/  PRMT R15, R10, 0x7531, R11 ;  /* 0x000075310a0f7816 */ /* 0x000fe4000000000b */
        /* <DEDUP_REMOVED lines=11> */
[----:B------:R-:W-:Y:S02]  /*11990*/  IMAD.IADD R18, R16, 0x1, R5 ;  /* 0x0000000110127824 */ /* 0x000fe400078e0205 */
[----:B------:R-:W-:Y:S04]  /*119a0*/  LDSM.16.MT88.4 R4, [R3+0xb400] ;  /* 0x00b400000304783b */ /* 0x000fe80000004200 */
[----:B------:R-:W0:Y:S02]  /*119b0*/  LDSM.16.MT88.4 R8, [R18+0xa400] ;  /* 0x00a400001208783b */ /* 0x000e240000004200 */
[----:B0-----:R-:W-:-:S02]  /*119c0*/  PRMT R12, R8, 0x6420, R9 ;  /* 0x00006420080c7816 */ /* 0x001fc40000000009 */
[----:B------:R-:W-:Y:S02]  /*119d0*/  PRMT R13, R8, 0x7531, R9 ;  /* 0x00007531080d7816 */ /* 0x000fe40000000009 */
[C-C-:B------:R-:W-:Y:S02]  /*119e0*/  PRMT R8, R4.reuse, 0x6420, R5.reuse ;  /* 0x0000642004087816 */ /* 0x140fe40000000005 */
[----:B------:R-:W-:Y:S01]  /*119f0*/  PRMT R9, R4, 0x7531, R5 ;  /* 0x0000753104097816 */ /* 0x000fe20000000005 */
[----:B------:R-:W-:Y:S01]  /*11a00*/  VIADD R5, R17, 0x2000 ;  /* 0x0000200011057836 */ /* 0x000fe20000000000 */
[C-C-:B------:R-:W-:Y:S02]  /*11a10*/  PRMT R14, R10.reuse, 0x6420, R11.reuse ;  /* 0x000064200a0e7816 */ /* 0x140fe4000000000b */
[----:B------:R-:W-:Y:S02]  /*11a20*/  PRMT R15, R10, 0x7531, R11 ;  /* 0x000075310a0f7816 */ /* 0x000fe4000000000b */
[----:B------:R-:W-:-:S02]  /*11a30*/  LOP3.LUT R5, R5, R22, RZ, 0xfc, !PT ;  /* 0x0000001605057212 */ /* 0x000fc400078efcff */
        /* <DEDUP_REMOVED lines=11> */
[C---:B------:R-:W-:Y:S01]  /*11af0*/  VIADD R5, R17.reuse, 0x3000 ;  /* 0x0000300011057836 */ /* 0x040fe20000000000 */
[C-C-:B------:R-:W-:Y:S01]  /*11b00*/  PRMT R14, R10.reuse, 0x6420, R11.reuse ;  /* 0x000064200a0e7816 */ /* 0x140fe2000000000b */
[----:B------:R-:W-:Y:S01]  /*11b10*/  VIADD R17, R17, 0x4000 ;  /* 0x0000400011117836 */ /* 0x000fe20000000000 */
[----:B------:R-:W-:Y:S02]  /*11b20*/  PRMT R15, R10, 0x7531, R11 ;  /* 0x000075310a0f7816 */ /* 0x000fe4000000000b */
[-C--:B------:R-:W-:Y:S02]  /*11b30*/  LOP3.LUT R5, R5, R22.reuse, RZ, 0xfc, !PT ;  /* 0x0000001605057212 */ /* 0x080fe400078efcff */
[C-C-:B------:R-:W-:Y:S01]  /*11b40*/  PRMT R10, R6.reuse, 0x6420, R7.reuse ;  /* 0x00006420060a7816 */ /* 0x140fe20000000007 */
[----:B------:R-:W-:Y:S01]  /*11b50*/  STSM.16.M88.4 [R0+0x2000], R12 ;  /* 0x0020000c00007844 */ /* 0x000fe20000000200 */
[----:B------:R-:W-:Y:S01]  /*11b60*/  PRMT R11, R6, 0x7531, R7 ;  /* 0x00007531060b7816 */ /* 0x000fe20000000007 */
[----:B------:R-:W-:Y:S01]  /*11b70*/  IMAD.IADD R18, R16, 0x1, R5 ;  /* 0x0000000110127824 */ /* 0x000fe200078e0205 */
[----:B------:R-:W-:-:S03]  /*11b80*/  LOP3.LUT R17, R17, R22, RZ, 0xfc, !PT ;  /* 0x0000001611117212 */ /* 0x000fc600078efcff */
[----:B------:R-:W-:Y:S02]  /*11b90*/  STSM.16.M88.4 [R0+0x2800], R8 ;  /* 0x0028000800007844 */ /* 0x000fe40000000200 */
[----:B------:R-:W-:Y:S02]  /*11ba0*/  IMAD.IADD R17, R16, 0x1, R17 ;  /* 0x0000000110117824 */ /* 0x000fe400078e0211 */
        /* <DEDUP_REMOVED lines=32> */
.L_x_7614:
[----:B-1----:R1:W-:Y:S01]  /*11db0*/  SYNCS.ARRIVE.TRANS64.A1T0 RZ, [R2+URZ+0x22850], RZ ;  /* 0x022850ff02ff79a7 */ /* 0x0023e2000810003f */
[----:B------:R-:W-:Y:S06]  /*11dc0*/  BAR.SYNC.DEFER_BLOCKING 0x2, 0x80 ;  /* 0x0082000000007b1d */ /* 0x000fec0000010000 */
[----:B------:R-:W-:Y:S05]  /*11dd0*/  @!P0 BRA `(.L_x_7615) ;  /* 0x0000000000048947 */ /* 0x000fea0003800000 */
[----:B------:R-:W-:Y:S01]  /*11de0*/  BPT.TRAP 0x1 ;  /* 0x000000040000795c */ /* 0x000fe20000300000 */
.L_x_7615:
[----:B0-----:R-:W2:Y:S01]  /*11df0*/  LDL R0, [R1+0x14] ;  /* 0x0000140001007983 */ /* 0x001ea20000100800 */
[----:B-1----:R-:W-:Y:S02]  /*11e00*/  VIADD R2, R2, 0x22880 ;  /* 0x0002288002027836 */ /* 0x002fe40000000000 */
[----:B------:R-:W-:-:S05]  /*11e10*/  VIADD R31, R31, 0x1 ;  /* 0x000000011f1f7836 */ /* 0x000fca0000000000 */
[----:B------:R-:W-:-:S04]  /*11e20*/  ISETP.NE.AND P0, PT, R31, 0x2, PT ;  /* 0x000000021f00780c */ /* 0x000fc80003f05270 */
[----:B------:R-:W-:Y:S02]  /*11e30*/  SEL R31, R31, RZ, P0 ;  /* 0x000000ff1f1f7207 */ /* 0x000fe40000000000 */
[----:B--2---:R-:W-:Y:S02]  /*11e40*/  PRMT R2, R0, 0x654, R2 ;  /* 0x0000065400027816 */ /* 0x004fe40000000002 */
[----:B------:R-:W-:Y:S02]  /*11e50*/  SEL R0, RZ, 0x1, P0 ;  /* 0x00000001ff007807 */ /* 0x000fe40000000000 */
[----:B------:R1:W-:Y:S02]  /*11e60*/  SYNCS.ARRIVE.TRANS64.RED.A1T0 RZ, [R2+URZ], RZ ;  /* 0x000000ff02ff79a7 */ /* 0x0003e4000810043f */
[----:B------:R-:W-:-:S07]  /*11e70*/  LOP3.LUT R35, R35, R0, RZ, 0x3c, !PT ;  /* 0x0000000023237212 */ /* 0x000fce00078e3cff */
.L_x_7558:
[----:B------:R-:W-:Y:S05]  /*11e80*/  BSYNC B7 ;  /* 0x0000000000077941 */ /* 0x000fea0003800000 */
.L_x_7556:
[----:B------:R-:W-:-:S13]  /*11e90*/  LOP3.LUT P0, RZ, R24, 0x400, RZ, 0xc0, !PT ;  /* 0x0000040018ff7812 */ /* 0x000fda000780c0ff */
[----:B------:R-:W-:Y:S05]  /*11ea0*/  @!P0 BRA `(.L_x_7616) ;  /* 0x0000000000348947 */ /* 0x000fea0003800000 */
[----:B------:R-:W0:Y:S08]  /*11eb0*/  S2UR UR4, SR_CgaCtaId ;  /* 0x00000000000479c3 */ /* 0x000e300000008800 */
[----:B------:R-:W-:Y:S01]  /*11ec0*/  BAR.SYNC.DEFER_BLOCKING 0x5, 0x180 ;  /* 0x0146000000007b1d */ /* 0x000fe20000010000 */
[----:B------:R-:W-:Y:S01]  /*11ed0*/  MOV R16, 0x400 ;  /* 0x0000040000107802 */ /* 0x000fe20000000f00 */
[----:B0-----:R-:W-:-:S05]  /*11ee0*/  IMAD.U32 R0, RZ, RZ, UR4 ;  /* 0x00000004ff007e24 */ /* 0x001fca000f8e00ff */
        /* <DEDUP_REMOVED lines=9> */
.L_x_7616:
[----:B-1----:R-:W1:Y:S01]  /*11f80*/  S2R R2, SR_TID.X ;  /* 0x0000000000027919 */ /* 0x002e620000002100 */
[----:B------:R-:W-:Y:S01]  /*11f90*/  ULDC UR4, c[0x0][0xc3c] ;  /* 0x00030f0000047ab9 */ /* 0x000fe20000000800 */
[----:B0-----:R-:W2:Y:S01]  /*11fa0*/  LDL.LU R0, [R1] ;  /* 0x0000000001007983 */ /* 0x001ea20000300800 */
[----:B------:R-:W-:Y:S01]  /*11fb0*/  IMAD.MOV.U32 R6, RZ, RZ, RZ ;  /* 0x000000ffff067224 */ /* 0x000fe200078e00ff */
[----:B-1----:R-:W-:-:S04]  /*11fc0*/  LOP3.LUT R9, R2, 0x1f, RZ, 0xc0, !PT ;  /* 0x0000001f02097812 */ /* 0x002fc800078ec0ff */
[C---:B------:R-:W-:Y:S01]  /*11fd0*/  ISETP.NE.AND P0, PT, R9.reuse, 0x1f, PT ;  /* 0x0000001f0900780c */ /* 0x040fe20003f05270 */
[----:B------:R-:W-:-:S05]  /*11fe0*/  VIADD R7, R9, UR40 ;  /* 0x0000002809077c36 */ /* 0x000fca0008000000 */
[----:B------:R-:W-:Y:S01]  /*11ff0*/  ISETP.GE.OR P1, PT, R7, UR4, !P0 ;  /* 0x0000000407007c0c */ /* 0x000fe2000c726670 */
[----:B------:R-:W-:-:S12]  /*12000*/  ULDC UR4, c[0x0][0xc3c] ;  /* 0x00030f0000047ab9 */ /* 0x000fd80000000800 */
[----:B------:R-:W0:Y:S08]  /*12010*/  @!P1 LDC.64 R2, c[0x0][0xc80] ;  /* 0x00032000ff029b82 */ /* 0x000e300000000a00 */
[----:B------:R-:W1:Y:S01]  /*12020*/  @!P1 LDC.64 R4, c[0x0][0xc78] ;  /* 0x00031e00ff049b82 */ /* 0x000e620000000a00 */
[----:B0-----:R-:W-:-:S05]  /*12030*/  @!P1 IMAD.WIDE R2, R7, 0x4, R2 ;  /* 0x0000000407029825 */ /* 0x001fca00078e0202 */
[----:B------:R1:W3:Y:S02]  /*12040*/  @!P1 LDG.E R6, desc[UR50][R2.64] ;  /* 0x0000003202069981 */ /* 0x0002e4000c1e1900 */
[----:B-1----:R-:W-:-:S04]  /*12050*/  @!P1 IMAD.WIDE R2, R7, 0x4, R4 ;  /* 0x0000000407029825 */ /* 0x002fc800078e0204 */
[----:B------:R-:W-:-:S06]  /*12060*/  IMAD.MOV.U32 R5, RZ, RZ, RZ ;  /* 0x000000ffff057224 */ /* 0x000fcc00078e00ff */
[----:B------:R-:W3:Y:S01]  /*12070*/  @!P1 LDG.E R5, desc[UR50][R2.64] ;  /* 0x0000003202059981 */ /* 0x000ee2000c1e1900 */
[C---:B------:R-:W-:Y:S02]  /*12080*/  ISETP.NE.AND P1, PT, R9.reuse, RZ, PT ;  /* 0x000000ff0900720c */ /* 0x040fe40003f25270 */
[C---:B------:R-:W-:Y:S02]  /*12090*/  ISETP.GE.U32.AND P2, PT, R9.reuse, 0x2, PT ;  /* 0x000000020900780c */ /* 0x040fe40003f46070 */
[C---:B------:R-:W-:Y:S02]  /*120a0*/  ISETP.GE.U32.AND P3, PT, R9.reuse, 0x4, PT ;  /* 0x000000040900780c */ /* 0x040fe40003f66070 */
[C---:B------:R-:W-:Y:S02]  /*120b0*/  ISETP.GE.U32.AND P4, PT, R9.reuse, 0x8, PT ;  /* 0x000000080900780c */ /* 0x040fe40003f86070 */
[----:B------:R-:W-:Y:S01]  /*120c0*/  ISETP.GE.U32.AND P5, PT, R9, 0x10, PT ;  /* 0x000000100900780c */ /* 0x000fe20003fa6070 */
[----:B--2---:R-:W-:-:S02]  /*120d0*/  IMAD.MOV.U32 R10, RZ, RZ, R0 ;  /* 0x000000ffff0a7224 */ /* 0x004fc400078e0000 */
        /* <DEDUP_REMOVED lines=13> */
[----:B------:R-:W0:Y:S04]  /*121b0*/  SHFL.UP PT, R2, R7, 0x10, RZ ;  /* 0x0600000007027989 */ /* 0x000e2800000e00ff */
[----:B------:R-:W-:Y:S01]  /*121c0*/  SHFL.IDX PT, R11, R10, 0x1, 0x1f ;  /* 0x00201f000a0b7f89 */ /* 0x000fe200000e0000 */
[----:B0-----:R-:W-:-:S05]  /*121d0*/  SEL R2, R2, RZ, P5 ;  /* 0x000000ff02027207 */ /* 0x001fca0002800000 */
[----:B------:R-:W-:Y:S02]  /*121e0*/  IMAD.IADD R3, R7, 0x1, R2 ;  /* 0x0000000107037824 */ /* 0x000fe400078e0202 */
[----:B------:R-:W0:Y:S03]  /*121f0*/  LDC R2, c[0x0][0xc38] ;  /* 0x00030e00ff027b82 */ /* 0x000e260000000800 */
[----:B------:R-:W0:Y:S04]  /*12200*/  SHFL.IDX PT, R9, R3, 0x1f, 0x1f ;  /* 0x03e01f0003097f89 */ /* 0x000e2800000e0000 */
[----:B------:R-:W1:Y:S01]  /*12210*/  SHFL.IDX PT, R0, R10, RZ, 0x1f ;  /* 0x00001fff0a007589 */ /* 0x000e6200000e0000 */
[----:B0-----:R-:W-:-:S04]  /*12220*/  IMAD R4, R9, R2, RZ ;  /* 0x0000000209047224 */ /* 0x001fc800078e02ff */
[----:B------:R-:W-:-:S05]  /*12230*/  IMAD.IADD R9, R11, 0x1, R4 ;  /* 0x000000010b097824 */ /* 0x000fca00078e0204 */
[----:B-1----:R-:W-:Y:S01]  /*12240*/  ISETP.GT.AND P6, PT, R9, R0, PT ;  /* 0x000000000900720c */ /* 0x002fe20003fc4270 */
[----:B------:R-:W-:-:S12]  /*12250*/  IMAD.MOV.U32 R7, RZ, RZ, RZ ;  /* 0x000000ffff077224 */ /* 0x000fd800078e00ff */
[----:B------:R-:W-:Y:S05]  /*12260*/  @P6 BRA `(.L_x_7618) ;  /* 0x0000000000986947 */ /* 0x000fea0003800000 */
.L_x_7620:
[----:B------:R-:W-:-:S04]  /*12270*/  UIADD3 UR40, UR40, 0x1f, URZ ;  /* 0x0000001f28287890 */ /* 0x000fc8000fffe03f */
[----:B------:R-:W-:-:S06]  /*12280*/  UISETP.GE.AND UP0, UPT, UR40, UR4, UPT ;  /* 0x000000042800728c */ /* 0x000fcc000bf06270 */
[----:B------:R-:W-:-:S13]  /*12290*/  PLOP3.LUT P6, PT, PT, PT, UP0, 0x40, 0x0 ;  /* 0x000000000000781c */ /* 0x000fda0003fce808 */
[----:B------:R-:W-:Y:S05]  /*122a0*/  @!P6 BRA `(.L_x_7619) ;  /* 0x0000000400bce947 */ /* 0x000fea0003800000 */
[----:B------:R-:W0:Y:S01]  /*122b0*/  S2R R2, SR_TID.X ;  /* 0x0000000000027919 */ /* 0x000e220000002100 */
[----:B------:R-:W-:Y:S01]  /*122c0*/  IMAD.MOV.U32 R6, RZ, RZ, RZ ;  /* 0x000000ffff067224 */ /* 0x000fe200078e00ff */
[----:B0-----:R-:W-:-:S05]  /*122d0*/  LOP3.LUT R2, R2, 0x1f, RZ, 0xc0, !PT ;  /* 0x0000001f02027812 */ /* 0x001fca00078ec0ff */
[----:B------:R-:W-:-:S05]  /*122e0*/  VIADD R11, R2, UR40 ;  /* 0x00000028020b7c36 */ /* 0x000fca0008000000 */
        /* <DEDUP_REMOVED lines=30> */
.L_x_7618:
        /* <DEDUP_REMOVED lines=19> */
.L_x_7621:
[----:B--2---:R-:W-:Y:S01]  /*12600*/  IMAD R11, R7, R2, R10 ;  /* 0x00000002070b7224 */ /* 0x004fe200078e020a */
[----:B------:R-:W-:Y:S01]  /*12610*/  IABS R7, R5 ;  /* 0x0000000500077213 */ /* 0x000fe20000000000 */
[--C-:B01----:R-:W-:Y:S01]  /*12620*/  IMAD.MOV R3, RZ, RZ, -R9.reuse ;  /* 0x000000ffff037224 */ /* 0x103fe200078e0a09 */
[----:B------:R-:W-:Y:S01]  /*12630*/  UIADD3 UR40, UR4, UR40, URZ ;  /* 0x0000002804287290 */ /* 0x000fe2000fffe03f */
[----:B------:R-:W-:Y:S01]  /*12640*/  IMAD.MOV.U32 R2, RZ, RZ, RZ ;  /* 0x000000ffff027224 */ /* 0x000fe200078e00ff */
[----:B------:R-:W0:Y:S01]  /*12650*/  I2F.RP R8, R7 ;  /* 0x0000000700087306 */ /* 0x000e220000209400 */
[----:B------:R-:W-:Y:S01]  /*12660*/  IMAD R10, R3, R4, RZ ;  /* 0x00000004030a7224 */ /* 0x000fe200078e02ff */
[----:B------:R1:W-:Y:S01]  /*12670*/  STL [R1], R11 ;  /* 0x0000000b01007387 */ /* 0x0003e20000100800 */
[----:B------:R-:W-:Y:S02]  /*12680*/  IMAD.MOV.U32 R3, RZ, RZ, R9 ;  /* 0x000000ffff037224 */ /* 0x000fe400078e0009 */
[----:B------:R-:W-:-:S04]  /*12690*/  IMAD.HI.U32 R2, R9, R10, R2 ;  /* 0x0000000a09027227 */ /* 0x000fc800078e0002 */
[----:B------:R-:W-:Y:S01]  /*126a0*/  IMAD.IADD R9, R0, 0x1, -R11 ;  /* 0x0000000100097824 */ /* 0x000fe200078e0a0b */
[----:B------:R-:W-:Y:S01]  /*126b0*/  IABS R0, R6 ;  /* 0x0000000600007213 */ /* 0x000fe20000000000 */
[----:B0-----:R-:W0:Y:S03]  /*126c0*/  MUFU.RCP R8, R8 ;  /* 0x0000000800087308 */ /* 0x001e260000001000 */
[----:B-1----:R-:W-:Y:S01]  /*126d0*/  IABS R11, R9 ;  /* 0x00000009000b7213 */ /* 0x002fe20000000000 */
[----:B------:R-:W-:-:S04]  /*126e0*/  IMAD.MOV R3, RZ, RZ, -R0 ;  /* 0x000000ffff037224 */ /* 0x000fc800078e0a00 */
[----:B------:R-:W-:-:S04]  /*126f0*/  IMAD.HI.U32 R0, R2, R11, RZ ;  /* 0x0000000b02007227 */ /* 0x000fc800078e00ff */
[----:B------:R-:W-:-:S05]  /*12700*/  IMAD R11, R0, R3, R11 ;  /* 0x00000003000b7224 */ /* 0x000fca00078e020b */
        /* <DEDUP_REMOVED lines=8> */
[----:B------:R-:W-:Y:S02]  /*12790*/  IMAD R11, R2, R7, RZ ;  /* 0x00000007020b7224 */ /* 0x000fe400078e02ff */
[----:B------:R-:W-:-:S06]  /*127a0*/  IMAD.MOV.U32 R2, RZ, RZ, RZ ;  /* 0x000000ffff027224 */ /* 0x000fcc00078e00ff */
[----:B------:R-:W-:Y:S02]  /*127b0*/  @P0 VIADD R0, R0, 0x1 ;  /* 0x0000000100000836 */ /* 0x000fe40000000000 */
[----:B------:R-:W-:Y:S01]  /*127c0*/  IMAD.HI.U32 R4, R3, R11, R2 ;  /* 0x0000000b03047227 */ /* 0x000fe200078e0002 */
[----:B------:R-:W-:-:S04]  /*127d0*/  LOP3.LUT R2, R9, R6, RZ, 0x3c, !PT ;  /* 0x0000000609027212 */ /* 0x000fc800078e3cff */
[----:B------:R-:W-:Y:S01]  /*127e0*/  ISETP.GE.AND P2, PT, R2, RZ, PT ;  /* 0x000000ff0200720c */ /* 0x000fe20003f46270 */
[----:B------:R-:W-:Y:S01]  /*127f0*/  IMAD.MOV.U32 R2, RZ, RZ, R0 ;  /* 0x000000ffff027224 */ /* 0x000fe200078e0000 */
        /* <DEDUP_REMOVED lines=26> */
.L_x_7619:
[----:B------:R0:W-:Y:S01]  /*129a0*/  STL [R1], R0 ;  /* 0x0000000001007387 */ /* 0x0001e20000100800 */
[----:B------:R-:W-:-:S03]  /*129b0*/  ULDC UR40, c[0x0][0xc3c] ;  /* 0x00030f0000287ab9 */ /* 0x000fc60000000800 */
[----:B------:R0:W-:Y:S04]  /*129c0*/  STL [R1+0x4], RZ ;  /* 0x000004ff01007387 */ /* 0x0001e80000100800 */
[----:B------:R0:W-:Y:S02]  /*129d0*/  STL [R1+0x8], RZ ;  /* 0x000008ff01007387 */ /* 0x0001e40000100800 */
.L_x_7622:
[----:B------:R-:W2:Y:S04]  /*129e0*/  LDL R3, [R1+0x4] ;  /* 0x0000040001037983 */ /* 0x000ea80000100800 */
[----:B-1----:R-:W3:Y:S04]  /*129f0*/  LDL R2, [R1+0x8] ;  /* 0x0000080001027983 */ /* 0x002ee80000100800 */
[----:B------:R-:W4:Y:S01]  /*12a00*/  LDL R4, [R1] ;  /* 0x0000000001047983 */ /* 0x000f220000100800 */
[----:B0-----:R-:W0:Y:S01]  /*12a10*/  S2R R0, SR_TID.X ;  /* 0x0000000000007919 */ /* 0x001e220000002100 */
[----:B------:R-:W-:Y:S01]  /*12a20*/  BAR.SYNC.DEFER_BLOCKING 0x4, 0x180 ;  /* 0x0106000000007b1d */ /* 0x000fe20000010000 */
[----:B--2---:R-:W-:-:S02]  /*12a30*/  IMAD.MOV.U32 R5, RZ, RZ, R3 ;  /* 0x000000ffff057224 */ /* 0x004fc400078e0003 */
[----:B---3--:R-:W-:-:S03]  /*12a40*/  IMAD.MOV.U32 R3, RZ, RZ, R2 ;  /* 0x000000ffff037224 */ /* 0x008fc600078e0002 */
[----:B------:R2:W3:Y:S01]  /*12a50*/  LDL R2, [R1+0x14] ;  /* 0x0000140001027983 */ /* 0x0004e20000100800 */
[----:B0-----:R-:W-:Y:S01]  /*12a60*/  LOP3.LUT R0, R0, 0x1f, RZ, 0xc0, !PT ;  /* 0x0000001f00007812 */ /* 0x001fe200078ec0ff */
[----:B------:R-:W-:-:S03]  /*12a70*/  IMAD.MOV.U32 R6, RZ, RZ, R3 ;  /* 0x000000ffff067224 */ /* 0x000fc600078e0003 */
[----:B------:R-:W-:-:S13]  /*12a80*/  ISETP.NE.AND P0, PT, R0, RZ, PT ;  /* 0x000000ff0000720c */ /* 0x000fda0003f05270 */
[----:B------:R-:W-:Y:S01]  /*12a90*/  @!P0 MOV R0, 0x400 ;  /* 0x0000040000008802 */ /* 0x000fe20000000f00 */
[----:B---3--:R-:W0:Y:S03]  /*12aa0*/  @!P0 S2R R2, SR_CgaCtaId ;  /* 0x0000000000028919 */ /* 0x008e260000008800 */
[----:B0-----:R-:W-:Y:S01]  /*12ab0*/  @!P0 LEA R16, R2, R0, 0x18 ;  /* 0x0000000002108211 */ /* 0x001fe200078ec0ff */
[----:B------:R-:W-:Y:S01]  /*12ac0*/  IMAD.U32 R0, RZ, RZ, UR40 ;  /* 0x00000028ff007e24 */ /* 0x000fe2000f8e00ff */
[----:B------:R2:W-:Y:S03]  /*12ad0*/  @!P0 STL [R1+0x14], R2 ;  /* 0x0000140201008387 */ /* 0x0005e60000100800 */
[----:B------:R-:W-:-:S05]  /*12ae0*/  @!P0 IMAD.MOV.U32 R7, RZ, RZ, R0 ;  /* 0x000000ffff078224 */ /* 0x000fca00078e0000 */
[----:B----4-:R2:W-:Y:S01]  /*12af0*/  @!P0 STS.128 [R16+0x228d0], R4 ;  /* 0x0228d00410008388 */ /* 0x0105e20000000c00 */
[----:B------:R-:W-:Y:S06]  /*12b00*/  BAR.ARV 0x5, 0x180 ;  /* 0x0146000000007b1d */ /* 0x000fec0000002000 */
.L_x_7617:
[----:B------:R-:W-:Y:S02]  /*12b10*/  ULDC UR4, c[0x0][0xc3c] ;  /* 0x00030f0000047ab9 */ /* 0x000fe40000000800 */
[----:B------:R-:W-:-:S06]  /*12b20*/  UISETP.GE.AND UP0, UPT, UR40, UR4, UPT ;  /* 0x000000042800728c */ /* 0x000fcc000bf06270 */
[----:B------:R-:W-:-:S13]  /*12b30*/  PLOP3.LUT P0, PT, PT, PT, UP0, 0x80, 0x0 ;  /* 0x000000000000781c */ /* 0x000fda0003f0f008 */
[----:B------:R-:W-:Y:S05]  /*12b40*/  @!P0 BRA `(.L_x_7623) ;  /* 0xffffffa0001c8947 */ /* 0x000fea000383ffff */
.L_x_7551:
[----:B--2---:R-:W2:Y:S01]  /*12b50*/  LDL.LU R0, [R1+0x28] ;  /* 0x0000280001007983 */ /* 0x004ea20000300800 */
[----:B------:R-:W-:Y:S01]  /*12b60*/  BSSY B0, `(.L_x_7624) ;  /* 0x000000b000007945 */ /* 0x000fe20003800000 */
[----:B0-----:R-:W0:Y:S01]  /*12b70*/  S2R R5, SR_CgaCtaId ;  /* 0x0000000000057919 */ /* 0x001e220000008800 */
        /* <DEDUP_REMOVED lines=9> */
.L_x_7758:
[----:B------:R-:W-:Y:S05]  /*12c10*/  BSYNC B0 ;  /* 0x0000000000007941 */ /* 0x000fea0003800000 */
.L_x_7624:
[----:B------:R-:W-:-:S03]  /*12c20*/  UMOV UR4, 0xffffffff ;  /* 0xffffffff00047882 */ /* 0x000fc60000000000 */
[----:B------:R-:W-:Y:S05]  /*12c30*/  BRA.DIV UR4, `(.L_x_7626) ;  /* 0x0000003e04e87947 */ /* 0x000fea000b800000 */
[----:B0-----:R-:W0:Y:S02]  /*12c40*/  S2R R0, SR_TID.X ;  /* 0x0000000000007919 */ /* 0x001e240000002100 */
[----:B0-----:R-:W-:-:S04]  /*12c50*/  SHF.R.U32.HI R0, RZ, 0x5, R0 ;  /* 0x00000005ff007819 */ /* 0x001fc80000011600 */
[----:B------:R-:W-:-:S05]  /*12c60*/  LOP3.LUT R0, R0, 0x3, RZ, 0xc0, !PT ;  /* 0x0000000300007812 */ /* 0x000fca00078ec0ff */
[----:B------:R0:W1:Y:S02]  /*12c70*/  SHFL.IDX PT, R14, R0, RZ, 0x1f ;  /* 0x00001fff000e7589 */ /* 0x00006400000e0000 */
.L_x_7761:
[----:B-1----:R-:W-:Y:S01]  /*12c80*/  ISETP.NE.AND P0, PT, R14, RZ, PT ;  /* 0x000000ff0e00720c */ /* 0x002fe20003f05270 */
[----:B------:R-:W-:-:S12]  /*12c90*/  BSSY B0, `(.L_x_7627) ;  /* 0x000002c000007945 */ /* 0x000fd80003800000 */
[----:B------:R-:W-:Y:S05]  /*12ca0*/  @P0 BRA `(.L_x_7628) ;  /* 0x0000000000a80947 */ /* 0x000fea0003800000 */
[----:B------:R-:W-:-:S03]  /*12cb0*/  UMOV UR4, 0xffffffff ;  /* 0xffffffff00047882 */ /* 0x000fc60000000000 */
[----:B------:R-:W-:Y:S05]  /*12cc0*/  BRA.DIV UR4, `(.L_x_7629) ;  /* 0x0000003e04f87947 */ /* 0x000fea000b800000 */
[----:B------:R-:W-:-:S13]  /*12cd0*/  ELECT P6, URZ, PT ;  /* 0x00000000003f782f */ /* 0x000fda00038c0000 */
.L_x_7764:
[----:B------:R-:W-:Y:S05]  /*12ce0*/  @!P6 BRA `(.L_x_7628) ;  /* 0x000000000098e947 */ /* 0x000fea0003800000 */
[----:B------:R-:W-:-:S06]  /*12cf0*/  ULOP3.LUT UR4, UR36, 0x2, URZ, 0xfc, !UPT ;  /* 0x0000000224047892 */ /* 0x000fcc000f8efc3f */
[----:B0-----:R-:W-:-:S05]  /*12d00*/  IMAD.U32 R0, RZ, RZ, UR4 ;  /* 0x00000004ff007e24 */ /* 0x001fca000f8e00ff */
[----:B------:R-:W-:-:S13]  /*12d10*/  ISETP.NE.AND P0, PT, R0, 0x3, PT ;  /* 0x000000030000780c */ /* 0x000fda0003f05270 */
[----:B------:R-:W-:Y:S05]  /*12d20*/  @!P0 BRA `(.L_x_7630) ;  /* 0x0000000000048947 */ /* 0x000fea0003800000 */
[----:B------:R-:W-:Y:S01]  /*12d30*/  BPT.TRAP 0x1 ;  /* 0x000000040000795c */ /* 0x000fe20000300000 */
.L_x_7630:
[----:B------:R-:W-:Y:S01]  /*12d40*/  IMAD R3, R31, 0x8, R5 ;  /* 0x000000081f037824 */ /* 0x000fe200078e0205 */
[----:B------:R-:W-:Y:S01]  /*12d50*/  SHF.L.U32 R2, R35, 0x1f, RZ ;  /* 0x0000001f23027819 */ /* 0x000fe200000006ff */
[----:B------:R-:W-:-:S03]  /*12d60*/  VIADD R31, R31, 0x1 ;  /* 0x000000011f1f7836 */ /* 0x000fc60000000000 */
[----:B------:R-:W0:Y:S02]  /*12d70*/  SYNCS.PHASECHK.TRANS64.TRYWAIT P1, [R3+URZ+0x22840], R2 ;  /* 0x02284002030075a7 */ /* 0x000e24000802017f */
[----:B------:R-:W-:-:S04]  /*12d80*/  ISETP.NE.AND P2, PT, R31, 0x2, PT ;  /* 0x000000021f00780c */ /* 0x000fc80003f45270 */
[----:B------:R-:W-:Y:S01]  /*12d90*/  SEL R0, RZ, 0x1, P2 ;  /* 0x00000001ff007807 */ /* 0x000fe20001000000 */
[----:B0-----:R-:W-:Y:S08]  /*12da0*/  @!P1 BRA `(.L_x_7631) ;  /* 0x0000003c00e09947 */ /* 0x001ff00003800000 */
.L_x_7765:
[----:B------:R-:W-:Y:S02]  /*12db0*/  SEL R31, R31, RZ, P2 ;  /* 0x000000ff1f1f7207 */ /* 0x000fe40001000000 */
[----:B------:R-:W-:Y:S01]  /*12dc0*/  LOP3.LUT R0, R35, R0, RZ, 0x3c, !PT ;  /* 0x0000000023007212 */ /* 0x000fe200078e3cff */
[----:B------:R-:W-:Y:S06]  /*12dd0*/  @!P0 BRA `(.L_x_7632) ;  /* 0x0000000000048947 */ /* 0x000fec0003800000 */
[----:B------:R-:W-:Y:S01]  /*12de0*/  BPT.TRAP 0x1 ;  /* 0x000000040000795c */ /* 0x000fe20000300000 */
.L_x_7632:
[----:B------:R-:W-:Y:S01]  /*12df0*/  IMAD R31, R31, 0x8, R5 ;  /* 0x000000081f1f7824 */ /* 0x000fe200078e0205 */
[----:B------:R-:W-:-:S04]  /*12e00*/  SHF.L.U32 R0, R0, 0x1f, RZ ;  /* 0x0000001f00007819 */ /* 0x000fc800000006ff */
[----:B------:R-:W1:Y:S02]  /*12e10*/  SYNCS.PHASECHK.TRANS64.TRYWAIT P1, [R31+URZ+0x22840], R0 ;  /* 0x022840001f0075a7 */ /* 0x000e64000802017f */
[----:B-1----:R-:W-:Y:S05]  /*12e20*/  @!P1 BRA `(.L_x_7633) ;  /* 0x0000003c00d49947 */ /* 0x002fea0003800000 */
.L_x_7766:
[----:B------:R-:W-:Y:S05]  /*12e30*/  @!P0 BRA `(.L_x_7634) ;  /* 0x0000000000048947 */ /* 0x000fea0003800000 */
[----:B------:R-:W-:Y:S01]  /*12e40*/  BPT.TRAP 0x1 ;  /* 0x000000040000795c */ /* 0x000fe20000300000 */
.L_x_7634:
[----:B------:R-:W2:Y:S02]  /*12e50*/  SYNCS.PHASECHK.TRANS64.TRYWAIT P1, [R3+URZ+0x22860], R2 ;  /* 0x02286002030075a7 */ /* 0x000ea4000802017f */
[----:B--2---:R-:W-:Y:S05]  /*12e60*/  @!P1 BRA `(.L_x_7635) ;  /* 0x0000003c00d89947 */ /* 0x004fea0003800000 */
.L_x_7767:
[----:B------:R-:W-:Y:S05]  /*12e70*/  @!P0 BRA `(.L_x_7636) ;  /* 0x0000000000048947 */ /* 0x000fea0003800000 */
[----:B------:R-:W-:Y:S01]  /*12e80*/  BPT.TRAP 0x1 ;  /* 0x000000040000795c */ /* 0x000fe20000300000 */
.L_x_7636:
[----:B------:R-:W3:Y:S02]  /*12e90*/  SYNCS.PHASECHK.TRANS64.TRYWAIT P1, [R31+URZ+0x22860], R0 ;  /* 0x022860001f0075a7 */ /* 0x000ee4000802017f */
[----:B---3--:R-:W-:Y:S05]  /*12ea0*/  @!P1 BRA `(.L_x_7637) ;  /* 0x0000003c00dc9947 */ /* 0x008fea0003800000 */
.L_x_7768:
[----:B------:R-:W-:Y:S05]  /*12eb0*/  @!P0 BRA `(.L_x_7638) ;  /* 0x0000000000048947 */ /* 0x000fea0003800000 */
[----:B------:R-:W-:Y:S01]  /*12ec0*/  BPT.TRAP 0x1 ;  /* 0x000000040000795c */ /* 0x000fe20000300000 */
.L_x_7638:
[----:B------:R-:W4:Y:S02]  /*12ed0*/  SYNCS.PHASECHK.TRANS64.TRYWAIT P1, [R3+URZ+0x22880], R2 ;  /* 0x02288002030075a7 */ /* 0x000f24000802017f */
[----:B----4-:R-:W-:Y:S05]  /*12ee0*/  @!P1 BRA `(.L_x_7639) ;  /* 0x0000003c00e09947 */ /* 0x010fea0003800000 */
.L_x_7769:
[----:B------:R-:W-:Y:S05]  /*12ef0*/  @!P0 BRA `(.L_x_7640) ;  /* 0x0000000000048947 */ /* 0x000fea0003800000 */
[----:B------:R-:W-:Y:S01]  /*12f00*/  BPT.TRAP 0x1 ;  /* 0x000000040000795c */ /* 0x000fe20000300000 */
.L_x_7640:
[----:B------:R0:W0:Y:S02]  /*12f10*/  SYNCS.PHASECHK.TRANS64.TRYWAIT P0, [R31+URZ+0x22880], R0 ;  /* 0x022880001f0075a7 */ /* 0x000024000800017f */
[----:B0-----:R-:W-:Y:S05]  /*12f20*/  @!P0 NANOSLEEP.SYNCS 0x989680 ;  /* 0x009896800000895d */ /* 0x001fea0003900000 */
[----:B------:R-:W0:Y:S02]  /*12f30*/  @!P0 SYNCS.PHASECHK.TRANS64 P0, [R31+URZ+0x22880], R0 ;  /* 0x022880001f0085a7 */ /* 0x000e24000800007f */
[----:B0-----:R-:W-:Y:S05]  /*12f40*/  @!P0 BRA `(.L_x_7640) ;  /* 0xfffffffc00f08947 */ /* 0x001fea000383ffff */
.L_x_7628:
[----:B------:R-:W-:Y:S05]  /*12f50*/  BSYNC B0 ;  /* 0x0000000000007941 */ /* 0x000fea0003800000 */
.L_x_7627:
[----:B------:R-:W-:Y:S05]  /*12f60*/  EXIT ;  /* 0x000000000000794d */ /* 0x000fea0003800000 */
.L_x_7499:
[----:B0-----:R-:W-:-:S04]  /*12f70*/  IMAD.U32 R3, RZ, RZ, UR55 ;  /* 0x00000037ff037e24 */ /* 0x001fc8000f8e00ff */
[----:B------:R0:W1:Y:S03]  /*12f80*/  SYNCS.PHASECHK.TRANS64.TRYWAIT P1, [R3+URZ+0x22800], R0 ;  /* 0x02280000030075a7 */ /* 0x000066000802017f */
[----:B-1----:R-:W-:Y:S05]  /*12f90*/  @!P1 NANOSLEEP.SYNCS 0x989680 ;  /* 0x009896800000995d */ /* 0x002fea0003900000 */
[----:B------:R-:W1:Y:S02]  /*12fa0*/  @!P1 SYNCS.PHASECHK.TRANS64 P1, [R3+URZ+0x22800], R0 ;  /* 0x02280000030095a7 */ /* 0x000e64000802007f */
[----:B-1----:R-:W-:Y:S05]  /*12fb0*/  @!P1 BRA `(.L_x_7499) ;  /* 0xfffffffc00ec9947 */ /* 0x002fea000383ffff */
[----:B------:R-:W-:Y:S05]  /*12fc0*/  BRA `(.L_x_7641) ;  /* 0xfffffeec00487947 */ /* 0x000fea000383ffff */
.L_x_7503:
[----:B-1----:R1:W2:Y:S02]  /*12fd0*/  SYNCS.PHASECHK.TRANS64.TRYWAIT P1, [R4+URZ+0x22830], R3 ;  /* 0x02283003040075a7 */ /* 0x0022a4000802017f */
[----:B--2---:R-:W-:Y:S05]  /*12fe0*/  @!P1 NANOSLEEP.SYNCS 0x989680 ;  /* 0x009896800000995d */ /* 0x004fea0003900000 */
[----:B------:R-:W2:Y:S02]  /*12ff0*/  @!P1 SYNCS.PHASECHK.TRANS64 P1, [R4+URZ+0x22830], R3 ;  /* 0x02283003040095a7 */ /* 0x000ea4000802007f */
[----:B--2---:R-:W-:Y:S05]  /*13000*/  @!P1 BRA `(.L_x_7503) ;  /* 0xfffffffc00f09947 */ /* 0x004fea000383ffff */
[----:B------:R-:W-:Y:S05]  /*13010*/  BRA `(.L_x_7502) ;  /* 0xfffffeec00647947 */ /* 0x000fea000383ffff */
.L_x_7509:
[----:B-1----:R-:W-:-:S04]  /*13020*/  IMAD.U32 R6, RZ, RZ, UR6 ;  /* 0x00000006ff067e24 */ /* 0x002fc8000f8e00ff */
[----:B------:R1:W2:Y:S03]  /*13030*/  SYNCS.PHASECHK.TRANS64.TRYWAIT P1, [R6+URZ+0x22830], R3 ;  /* 0x02283003060075a7 */ /* 0x0002a6000802017f */
[----:B--2---:R-:W-:Y:S05]  /*13040*/  @!P1 NANOSLEEP.SYNCS 0x989680 ;  /* 0x009896800000995d */ /* 0x004fea0003900000 */
[----:B------:R-:W2:Y:S02]  /*13050*/  @!P1 SYNCS.PHASECHK.TRANS64 P1, [R6+URZ+0x22830], R3 ;  /* 0x02283003060095a7 */ /* 0x000ea4000802007f */
[----:B--2---:R-:W-:Y:S05]  /*13060*/  @!P1 BRA `(.L_x_7509) ;  /* 0xfffffffc00ec9947 */ /* 0x004fea000383ffff */
[----:B------:R-:W-:Y:S05]  /*13070*/  BRA `(.L_x_7506) ;  /* 0xffffff1c00647947 */ /* 0x000fea000383ffff */
.L_x_7513:
[----:B-1----:R-:W-:-:S04]  /*13080*/  IMAD.U32 R6, RZ, RZ, UR6 ;  /* 0x00000006ff067e24 */ /* 0x002fc8000f8e00ff */
[----:B------:R1:W2:Y:S03]  /*13090*/  SYNCS.PHASECHK.TRANS64.TRYWAIT P1, [R6+URZ+0x22850], R3 ;  /* 0x02285003060075a7 */ /* 0x0002a6000802017f */
[----:B--2---:R-:W-:Y:S05]  /*130a0*/  @!P1 NANOSLEEP.SYNCS 0x989680 ;  /* 0x009896800000995d */ /* 0x004fea0003900000 */
[----:B------:R-:W2:Y:S02]  /*130b0*/  @!P1 SYNCS.PHASECHK.TRANS64 P1, [R6+URZ+0x22850], R3 ;  /* 0x02285003060095a7 */ /* 0x000ea4000802007f */
[----:B--2---:R-:W-:Y:S05]  /*130c0*/  @!P1 BRA `(.L_x_7513) ;  /* 0xfffffffc00ec9947 */ /* 0x004fea000383ffff */
[----:B------:R-:W-:Y:S05]  /*130d0*/  BRA `(.L_x_7510) ;  /* 0xffffff24008c7947 */ /* 0x000fea000383ffff */
.L_x_7520:
[----:B-1----:R-:W-:-:S04]  /*130e0*/  IMAD.U32 R7, RZ, RZ, UR5 ;  /* 0x00000005ff077e24 */ /* 0x002fc8000f8e00ff */
[----:B------:R1:W2:Y:S03]  /*130f0*/  SYNCS.PHASECHK.TRANS64.TRYWAIT P1, [R7+URZ+0x22850], R0 ;  /* 0x02285000070075a7 */ /* 0x0002a6000802017f */
[----:B--2---:R-:W-:Y:S05]  /*13100*/  @!P1 NANOSLEEP.SYNCS 0x989680 ;  /* 0x009896800000995d */ /* 0x004fea0003900000 */
[----:B------:R-:W2:Y:S02]  /*13110*/  @!P1 SYNCS.PHASECHK.TRANS64 P1, [R7+URZ+0x22850], R0 ;  /* 0x02285000070095a7 */ /* 0x000ea4000802007f */
[----:B--2---:R-:W-:Y:S05]  /*13120*/  @!P1 BRA `(.L_x_7520) ;  /* 0xfffffffc00ec9947 */ /* 0x004fea000383ffff */
[----:B------:R-:W-:Y:S05]  /*13130*/  BRA `(.L_x_7519) ;  /* 0xffffff44007c7947 */ /* 0x000fea000383ffff */
.L_x_7567:
        /* <DEDUP_REMOVED lines=10> */
.L_x_7642:
[----:B------:R-:W-:Y:S05]  /*131e0*/  BRA `(.L_x_7643) ;  /* 0xffffffa800547947 */ /* 0x000fea000383ffff */
.L_x_7570:
[----:B0-----:R0:W1:Y:S02]  /*131f0*/  SYNCS.PHASECHK.TRANS64.TRYWAIT P0, [R0+URZ+0x22880], R26 ;  /* 0x0228801a000075a7 */ /* 0x001064000800017f */
[----:B-1----:R-:W-:Y:S05]  /*13200*/  @!P0 NANOSLEEP.SYNCS 0x989680 ;  /* 0x009896800000895d */ /* 0x002fea0003900000 */
[----:B------:R-:W1:Y:S02]  /*13210*/  @!P0 SYNCS.PHASECHK.TRANS64 P0, [R0+URZ+0x22880], R26 ;  /* 0x0228801a000085a7 */ /* 0x000e64000800007f */
[----:B-1----:R-:W-:Y:S05]  /*13220*/  @!P0 BRA `(.L_x_7570) ;  /* 0xfffffffc00f08947 */ /* 0x002fea000383ffff */
[----:B------:R-:W-:Y:S05]  /*13230*/  BRA `(.L_x_7644) ;  /* 0xffffffac00747947 */ /* 0x000fea000383ffff */
.L_x_7571:
        /* <DEDUP_REMOVED lines=8> */
.L_x_7646:
[----:B------:R-:W-:Y:S05]  /*132c0*/  BSYNC B0 ;  /* 0x0000000000007941 */ /* 0x000fea0003800000 */
.L_x_7645:
[----:B------:R-:W-:Y:S01]  /*132d0*/  IMAD.MOV.U32 R13, RZ, RZ, R9 ;  /* 0x000000ffff0d7224 */ /* 0x000fe200078e0009 */
[C---:B------:R-:W-:Y:S01]  /*132e0*/  ISETP.GE.AND P3, PT, R19.reuse, 0x41, PT ;  /* 0x000000411300780c */ /* 0x040fe20003f66270 */
[----:B------:R-:W-:Y:S01]  /*132f0*/  IMAD.MOV.U32 R12, RZ, RZ, RZ ;  /* 0x000000ffff0c7224 */ /* 0x000fe200078e00ff */
[----:B------:R-:W-:Y:S01]  /*13300*/  LOP3.LUT R24, R24, 0xffffffef, RZ, 0xc0, !PT ;  /* 0xffffffef18187812 */ /* 0x000fe200078ec0ff */
[----:B------:R-:W-:Y:S01]  /*13310*/  IMAD.MOV.U32 R11, RZ, RZ, 0x181f ;  /* 0x0000181fff0b7424 */ /* 0x000fe200078e00ff */
[C---:B------:R-:W-:Y:S01]  /*13320*/  ISETP.GE.AND P2, PT, R19.reuse, 0x61, PT ;  /* 0x000000611300780c */ /* 0x040fe20003f46270 */
        /* <DEDUP_REMOVED lines=8> */
.L_x_7647:
[----:B------:R-:W-:Y:S02]  /*133b0*/  IMAD.MOV.U32 R13, RZ, RZ, R18 ;  /* 0x000000ffff0d7224 */ /* 0x000fe400078e0012 */
[----:B------:R-:W-:Y:S02]  /*133c0*/  IMAD.MOV.U32 R12, RZ, RZ, 0x1 ;  /* 0x00000001ff0c7424 */ /* 0x000fe400078e00ff */
[----:B------:R-:W-:-:S07]  /*133d0*/  IMAD.MOV.U32 R2, RZ, RZ, R14 ;  /* 0x000000ffff027224 */ /* 0x000fce00078e000e */
[----:B------:R-:W-:Y:S05]  /*133e0*/  WARPSYNC.COLLECTIVE R15, `(.L_x_7648) ;  /* 0x000000000f087348 */ /* 0x000fea0003c00000 */
[----:B------:R0:W1:Y:S02]  /*133f0*/  SHFL.IDX P6, R14, R13, R12, R11 ;  /* 0x0000000c0d0e7389 */ /* 0x00006400000c000b */
[----:B01----:R-:W-:Y:S01]  /*13400*/  ENDCOLLECTIVE ;  /* 0x000000000000791b */ /* 0x003fe20003800000 */
.L_x_7648:
[----:B------:R-:W-:-:S05]  /*13410*/  IADD3 R2, P1, R30, R2, RZ ;  /* 0x000000021e027210 */ /* 0x000fca0007f3e0ff */
[----:B------:R-:W-:Y:S01]  /*13420*/  IMAD.X R3, RZ, RZ, R3, P1 ;  /* 0x000000ffff037224 */ /* 0x000fe200008e0603 */
[----:B------:R-:W-:Y:S01]  /*13430*/  ISETP.LT.OR P1, PT, R19, 0x1, P0 ;  /* 0x000000011300780c */ /* 0x000fe20000721670 */
[----:B------:R-:W-:-:S12]  /*13440*/  IMAD.MOV.U32 R13, RZ, RZ, R9 ;  /* 0x000000ffff0d7224 */ /* 0x000fd800078e0009 */
[----:B------:R-:W-:Y:S01]  /*13450*/  @!PT LDS RZ, [RZ] ;  /* 0x00000000fffff984 */ /* 0x000fe20000000800 */
[----:B------:R-:W-:Y:S01]  /*13460*/  @!PT LDS RZ, [RZ] ;  /* 0x00000000fffff984 */ /* 0x000fe20000000800 */
[----:B------:R-:W-:Y:S01]  /*13470*/  @!PT LDS RZ, [RZ] ;  /* 0x00000000fffff984 */ /* 0x000fe20000000800 */
[----:B------:R0:W-:Y:S02]  /*13480*/  LDGSTS.E.BYPASS.LTC128B.128 [R4+0xa400], desc[UR50][R2.64], !P1 ;  /* 0x0a40000002047fae */ /* 0x0001e4000c901d72 */
[----:B0-----:R-:W-:-:S07]  /*13490*/  IMAD.MOV.U32 R3, RZ, RZ, R14 ;  /* 0x000000ffff037224 */ /* 0x001fce00078e000e */
[----:B------:R-:W-:Y:S05]  /*134a0*/  WARPSYNC.COLLECTIVE R15, `(.L_x_7649) ;  /* 0x000000000f087348 */ /* 0x000fea0003c00000 */
[----:B------:R0:W1:Y:S02]  /*134b0*/  SHFL.IDX P6, R14, R13, R12, R11 ;  /* 0x0000000c0d0e7389 */ /* 0x00006400000c000b */
[----:B01----:R-:W-:Y:S01]  /*134c0*/  ENDCOLLECTIVE ;  /* 0x000000000000791b */ /* 0x003fe20003800000 */
.L_x_7649:
[----:B------:R-:W-:Y:S02]  /*134d0*/  IMAD.MOV.U32 R13, RZ, RZ, R18 ;  /* 0x000000ffff0d7224 */ /* 0x000fe400078e0012 */
[----:B------:R-:W-:Y:S02]  /*134e0*/  IMAD.MOV.U32 R12, RZ, RZ, 0x2 ;  /* 0x00000002ff0c7424 */ /* 0x000fe400078e00ff */
[----:B------:R-:W-:-:S07]  /*134f0*/  IMAD.MOV.U32 R2, RZ, RZ, R14 ;  /* 0x000000ffff027224 */ /* 0x000fce00078e000e */
[----:B------:R-:W-:Y:S05]  /*13500*/  WARPSYNC.COLLECTIVE R15, `(.L_x_7650) ;  /* 0x000000000f087348 */ /* 0x000fea0003c00000 */
[----:B------:R0:W1:Y:S02]  /*13510*/  SHFL.IDX P6, R14, R13, R12, R11 ;  /* 0x0000000c0d0e7389 */ /* 0x00006400000c000b */
[----:B01----:R-:W-:Y:S01]  /*13520*/  ENDCOLLECTIVE ;  /* 0x000000000000791b */ /* 0x003fe20003800000 */
.L_x_7650:
        /* <DEDUP_REMOVED lines=12> */
.L_x_7651:
[----:B------:R-:W-:Y:S02]  /*135f0*/  IMAD.MOV.U32 R13, RZ, RZ, R18 ;  /* 0x000000ffff0d7224 */ /* 0x000fe400078e0012 */
[----:B------:R-:W-:Y:S02]  /*13600*/  IMAD.MOV.U32 R12, RZ, RZ, 0x3 ;  /* 0x00000003ff0c7424 */ /* 0x000fe400078e00ff */
[----:B------:R-:W-:-:S07]  /*13610*/  IMAD.MOV.U32 R2, RZ, RZ, R14 ;  /* 0x000000ffff027224 */ /* 0x000fce00078e000e */
[----:B------:R-:W-:Y:S05]  /*13620*/  WARPSYNC.COLLECTIVE R15, `(.L_x_7652) ;  /* 0x000000000f087348 */ /* 0x000fea0003c00000 */
[----:B------:R0:W1:Y:S02]  /*13630*/  SHFL.IDX P6, R14, R13, R12, R11 ;  /* 0x0000000c0d0e7389 */ /* 0x00006400000c000b */
[----:B01----:R-:W-:Y:S01]  /*13640*/  ENDCOLLECTIVE ;  /* 0x000000000000791b */ /* 0x003fe20003800000 */
.L_x_7652:
        /* <DEDUP_REMOVED lines=12> */
.L_x_7653:
[----:B------:R-:W-:Y:S02]  /*13710*/  IMAD.MOV.U32 R13, RZ, RZ, R18 ;  /* 0x000000ffff0d7224 */ /* 0x000fe400078e0012 */
[----:B------:R-:W-:Y:S02]  /*13720*/  IMAD.MOV.U32 R12, RZ, RZ, 0x4 ;  /* 0x00000004ff0c7424 */ /* 0x000fe400078e00ff */
[----:B------:R-:W-:-:S07]  /*13730*/  IMAD.MOV.U32 R2, RZ, RZ, R14 ;  /* 0x000000ffff027224 */ /* 0x000fce00078e000e */
[----:B------:R-:W-:Y:S05]  /*13740*/  WARPSYNC.COLLECTIVE R15, `(.L_x_7654) ;  /* 0x000000000f087348 */ /* 0x000fea0003c00000 */
[----:B------:R0:W1:Y:S02]  /*13750*/  SHFL.IDX P6, R14, R13, R12, R11 ;  /* 0x0000000c0d0e7389 */ /* 0x00006400000c000b */
[----:B01----:R-:W-:Y:S01]  /*13760*/  ENDCOLLECTIVE ;  /* 0x000000000000791b */ /* 0x003fe20003800000 */
.L_x_7654:
        /* <DEDUP_REMOVED lines=12> */
.L_x_7655:
[----:B------:R-:W-:Y:S02]  /*13830*/  IMAD.MOV.U32 R13, RZ, RZ, R18 ;  /* 0x000000ffff0d7224 */ /* 0x000fe400078e0012 */
[----:B------:R-:W-:Y:S02]  /*13840*/  IMAD.MOV.U32 R12, RZ, RZ, 0x5 ;  /* 0x00000005ff0c7424 */ /* 0x000fe400078e00ff */
[----:B------:R-:W-:-:S07]  /*13850*/  IMAD.MOV.U32 R2, RZ, RZ, R14 ;  /* 0x000000ffff027224 */ /* 0x000fce00078e000e */
[----:B------:R-:W-:Y:S05]  /*13860*/  WARPSYNC.COLLECTIVE R15, `(.L_x_7656) ;  /* 0x000000000f087348 */ /* 0x000fea0003c00000 */
[----:B------:R0:W1:Y:S02]  /*13870*/  SHFL.IDX P6, R14, R13, R12, R11 ;  /* 0x0000000c0d0e7389 */ /* 0x00006400000c000b */
[----:B01----:R-:W-:Y:S01]  /*13880*/  ENDCOLLECTIVE ;  /* 0x000000000000791b */ /* 0x003fe20003800000 */
.L_x_7656:
        /* <DEDUP_REMOVED lines=12> */
.L_x_7657:
[----:B------:R-:W-:Y:S02]  /*13950*/  IMAD.MOV.U32 R13, RZ, RZ, R18 ;  /* 0x000000ffff0d7224 */ /* 0x000fe400078e0012 */
[----:B------:R-:W-:Y:S02]  /*13960*/  IMAD.MOV.U32 R12, RZ, RZ, 0x6 ;  /* 0x00000006ff0c7424 */ /* 0x000fe400078e00ff */
[----:B------:R-:W-:-:S07]  /*13970*/  IMAD.MOV.U32 R2, RZ, RZ, R14 ;  /* 0x000000ffff027224 */ /* 0x000fce00078e000e */
[----:B------:R-:W-:Y:S05]  /*13980*/  WARPSYNC.COLLECTIVE R15, `(.L_x_7658) ;  /* 0x000000000f087348 */ /* 0x000fea0003c00000 */
[----:B------:R0:W1:Y:S02]  /*13990*/  SHFL.IDX P6, R14, R13, R12, R11 ;  /* 0x0000000c0d0e7389 */ /* 0x00006400000c000b */
[----:B01----:R-:W-:Y:S01]  /*139a0*/  ENDCOLLECTIVE ;  /* 0x000000000000791b */ /* 0x003fe20003800000 */
.L_x_7658:
        /* <DEDUP_REMOVED lines=12> */
.L_x_7659:
[----:B------:R-:W-:Y:S02]  /*13a70*/  IMAD.MOV.U32 R13, RZ, RZ, R18 ;  /* 0x000000ffff0d7224 */ /* 0x000fe400078e0012 */
[----:B------:R-:W-:Y:S02]  /*13a80*/  IMAD.MOV.U32 R12, RZ, RZ, 0x7 ;  /* 0x00000007ff0c7424 */ /* 0x000fe400078e00ff */
[----:B------:R-:W-:-:S07]  /*13a90*/  IMAD.MOV.U32 R2, RZ, RZ, R14 ;  /* 0x000000ffff027224 */ /* 0x000fce00078e000e */
[----:B------:R-:W-:Y:S05]  /*13aa0*/  WARPSYNC.COLLECTIVE R15, `(.L_x_7660) ;  /* 0x000000000f087348 */ /* 0x000fea0003c00000 */
[----:B------:R0:W1:Y:S02]  /*13ab0*/  SHFL.IDX P6, R14, R13, R12, R11 ;  /* 0x0000000c0d0e7389 */ /* 0x00006400000c000b */
[----:B01----:R-:W-:Y:S01]  /*13ac0*/  ENDCOLLECTIVE ;  /* 0x000000000000791b */ /* 0x003fe20003800000 */
.L_x_7660:
        /* <DEDUP_REMOVED lines=8> */
[----:B------:R-:W-:-:S07]  /*13b50*/  IMAD.MOV.U32 R18, RZ, RZ, R14 ;  /* 0x000000ffff127224 */ /* 0x000fce00078e000e */
[----:B0-----:R-:W-:Y:S05]  /*13b60*/  WARPSYNC.COLLECTIVE R15, `(.L_x_7661) ;  /* 0x000000000f087348 */ /* 0x001fea0003c00000 */
[----:B------:R1:W2:Y:S02]  /*13b70*/  SHFL.IDX P6, R14, R13, R12, R11 ;  /* 0x0000000c0d0e7389 */ /* 0x0002a400000c000b */
[----:B012---:R-:W-:Y:S01]  /*13b80*/  ENDCOLLECTIVE ;  /* 0x000000000000791b */ /* 0x007fe20003800000 */
.L_x_7661:
[----:B------:R-:W-:Y:S02]  /*13b90*/  IMAD.MOV.U32 R13, RZ, RZ, R20 ;  /* 0x000000ffff0d7224 */ /* 0x000fe400078e0014 */
[----:B------:R-:W-:Y:S02]  /*13ba0*/  IMAD.MOV.U32 R12, RZ, RZ, RZ ;  /* 0x000000ffff0c7224 */ /* 0x000fe400078e00ff */
[----:B------:R-:W-:-:S07]  /*13bb0*/  IMAD.MOV.U32 R2, RZ, RZ, R14 ;  /* 0x000000ffff027224 */ /* 0x000fce00078e000e */
[----:B------:R-:W-:Y:S05]  /*13bc0*/  WARPSYNC.COLLECTIVE R15, `(.L_x_7662) ;  /* 0x000000000f087348 */ /* 0x000fea0003c00000 */
[----:B------:R0:W1:Y:S02]  /*13bd0*/  SHFL.IDX P6, R14, R13, R12, R11 ;  /* 0x0000000c0d0e7389 */ /* 0x00006400000c000b */
[----:B01----:R-:W-:Y:S01]  /*13be0*/  ENDCOLLECTIVE ;  /* 0x000000000000791b */ /* 0x003fe20003800000 */
.L_x_7662:
        /* <DEDUP_REMOVED lines=12> */
.L_x_7663:
[----:B------:R-:W-:Y:S02]  /*13cb0*/  IMAD.MOV.U32 R13, RZ, RZ, R20 ;  /* 0x000000ffff0d7224 */ /* 0x000fe400078e0014 */
[----:B------:R-:W-:Y:S02]  /*13cc0*/  IMAD.MOV.U32 R12, RZ, RZ, 0x1 ;  /* 0x00000001ff0c7424 */ /* 0x000fe400078e00ff */
[----:B------:R-:W-:-:S07]  /*13cd0*/  IMAD.MOV.U32 R2, RZ, RZ, R14 ;  /* 0x000000ffff027224 */ /* 0x000fce00078e000e */
[----:B------:R-:W-:Y:S05]  /*13ce0*/  WARPSYNC.COLLECTIVE R15, `(.L_x_7664) ;  /* 0x000000000f087348 */ /* 0x000fea0003c00000 */
[----:B------:R0:W1:Y:S02]  /*13cf0*/  SHFL.IDX P6, R14, R13, R12, R11 ;  /* 0x0000000c0d0e7389 */ /* 0x00006400000c000b */
[----:B01----:R-:W-:Y:S01]  /*13d00*/  ENDCOLLECTIVE ;  /* 0x000000000000791b */ /* 0x003fe20003800000 */
.L_x_7664:
        /* <DEDUP_REMOVED lines=8> */
[----:B------:R-:W-:Y:S01]  /*13d90*/  ISETP.GE.AND P1, PT, R19, 0x11, PT ;  /* 0x000000111300780c */ /* 0x000fe20003f26270 */
[----:B------:R-:W-:-:S12]  /*13da0*/  IMAD.MOV.U32 R20, RZ, RZ, R14 ;  /* 0x000000ffff147224 */ /* 0x000fd800078e000e */
[----:B0-----:R-:W-:Y:S05]  /*13db0*/  WARPSYNC.COLLECTIVE R15, `(.L_x_7665) ;  /* 0x000000000f087348 */ /* 0x001fea0003c00000 */
[----:B------:R1:W2:Y:S02]  /*13dc0*/  SHFL.IDX P6, R14, R13, R12, R11 ;  /* 0x0000000c0d0e7389 */ /* 0x0002a400000c000b */
[----:B012---:R-:W-:Y:S01]  /*13dd0*/  ENDCOLLECTIVE ;  /* 0x000000000000791b */ /* 0x007fe20003800000 */
.L_x_7665:
[----:B------:R-:W-:Y:S02]  /*13de0*/  @P1 LOP3.LUT R24, R24, 0x10, RZ, 0xfc, !PT ;  /* 0x0000001018181812 */ /* 0x000fe400078efcff */
[----:B------:R-:W-:Y:S02]  /*13df0*/  ISETP.GE.AND P1, PT, R19, 0x51, PT ;  /* 0x000000511300780c */ /* 0x000fe40003f26270 */
[----:B------:R-:W-:-:S04]  /*13e00*/  LOP3.LUT R24, R24, 0xffffffdf, RZ, 0xc0, !PT ;  /* 0xffffffdf18187812 */ /* 0x000fc800078ec0ff */
[----:B------:R-:W-:Y:S02]  /*13e10*/  @P3 LOP3.LUT R24, R24, 0x20, RZ, 0xfc, !PT ;  /* 0x0000002018183812 */ /* 0x000fe400078efcff */
[----:B------:R-:W-:Y:S02]  /*13e20*/  ISETP.GE.AND P3, PT, R19, 0x71, PT ;  /* 0x000000711300780c */ /* 0x000fe40003f66270 */
[----:B------:R-:W-:Y:S01]  /*13e30*/  LOP3.LUT R24, R24, 0xffffffbf, RZ, 0xc0, !PT ;  /* 0xffffffbf18187812 */ /* 0x000fe200078ec0ff */
[----:B------:R-:W-:-:S03]  /*13e40*/  IMAD.MOV.U32 R2, RZ, RZ, R14 ;  /* 0x000000ffff027224 */ /* 0x000fc600078e000e */
[----:B------:R-:W-:Y:S02]  /*13e50*/  @P1 LOP3.LUT R24, R24, 0x40, RZ, 0xfc, !PT ;  /* 0x0000004018181812 */ /* 0x000fe400078efcff */
[----:B------:R-:W-:Y:S02]  /*13e60*/  ISETP.GE.AND P1, PT, R19, 0x81, PT ;  /* 0x000000811300780c */ /* 0x000fe40003f26270 */
[----:B------:R-:W-:-:S04]  /*13e70*/  LOP3.LUT R24, R24, 0xfffffeff, RZ, 0xc0, !PT ;  /* 0xfffffeff18187812 */ /* 0x000fc800078ec0ff */
[----:B------:R-:W-:Y:S02]  /*13e80*/  @P2 LOP3.LUT R24, R24, 0x100, RZ, 0xfc, !PT ;  /* 0x0000010018182812 */ /* 0x000fe400078efcff */
[----:B------:R-:W-:Y:S02]  /*13e90*/  ISETP.GE.AND P2, PT, R19, 0x91, PT ;  /* 0x000000911300780c */ /* 0x000fe40003f46270 */
[----:B------:R-:W-:-:S11]  /*13ea0*/  LOP3.LUT R24, R24, 0xfffffdff, RZ, 0xc0, !PT ;  /* 0xfffffdff18187812 */ /* 0x000fd600078ec0ff */
[----:B------:R-:W-:Y:S01]  /*13eb0*/  @P2 LOP3.LUT R24, R24, 0x200, RZ, 0xfc, !PT ;  /* 0x0000020018182812 */ /* 0x000fe200078efcff */
[----:B------:R-:W-:Y:S06]  /*13ec0*/  BRA `(.L_x_7666) ;  /* 0xffffffa800487947 */ /* 0x000fec000383ffff */
.L_x_7576:
[----:B--2---:R2:W3:Y:S02]  /*13ed0*/  SYNCS.PHASECHK.TRANS64.TRYWAIT P0, [R0+URZ+0x22840], R26 ;  /* 0x0228401a000075a7 */ /* 0x0044e4000800017f */
[----:B---3--:R-:W-:Y:S05]  /*13ee0*/  @!P0 NANOSLEEP.SYNCS 0x989680 ;  /* 0x009896800000895d */ /* 0x008fea0003900000 */
[----:B------:R-:W3:Y:S02]  /*13ef0*/  @!P0 SYNCS.PHASECHK.TRANS64 P0, [R0+URZ+0x22840], R26 ;  /* 0x0228401a000085a7 */ /* 0x000ee4000800007f */
[----:B---3--:R-:W-:Y:S05]  /*13f00*/  @!P0 BRA `(.L_x_7576) ;  /* 0xfffffffc00f08947 */ /* 0x008fea000383ffff */
[----:B------:R-:W-:Y:S05]  /*13f10*/  BRA `(.L_x_7667) ;  /* 0xffffffa8009c7947 */ /* 0x000fea000383ffff */
.L_x_7577:
        /* <DEDUP_REMOVED lines=8> */
.L_x_7669:
[----:B------:R-:W-:Y:S05]  /*13fa0*/  BSYNC B0 ;  /* 0x0000000000007941 */ /* 0x000fea0003800000 */
.L_x_7668:
        /* <DEDUP_REMOVED lines=8> */
.L_x_7670:
        /* <DEDUP_REMOVED lines=13> */
.L_x_7671:
[----:B------:R-:W-:Y:S02]  /*14100*/  IMAD.MOV.U32 R13, RZ, RZ, R8 ;  /* 0x000000ffff0d7224 */ /* 0x000fe400078e0008 */
[----:B------:R-:W-:-:S07]  /*14110*/  IMAD.MOV.U32 R2, RZ, RZ, R14 ;  /* 0x000000ffff027224 */ /* 0x000fce00078e000e */
[----:B------:R-:W-:Y:S05]  /*14120*/  WARPSYNC.COLLECTIVE R15, `(.L_x_7672) ;  /* 0x000000000f087348 */ /* 0x000fea0003c00000 */
[----:B------:R0:W1:Y:S02]  /*14130*/  SHFL.IDX P6, R14, R13, R12, R11 ;  /* 0x0000000c0d0e7389 */ /* 0x00006400000c000b */
[----:B01----:R-:W-:Y:S01]  /*14140*/  ENDCOLLECTIVE ;  /* 0x000000000000791b */ /* 0x003fe20003800000 */
.L_x_7672:
        /* <DEDUP_REMOVED lines=13> */
.L_x_7673:
[----:B------:R-:W-:Y:S02]  /*14220*/  IMAD.MOV.U32 R13, RZ, RZ, R8 ;  /* 0x000000ffff0d7224 */ /* 0x000fe400078e0008 */
[----:B------:R-:W-:-:S07]  /*14230*/  IMAD.MOV.U32 R2, RZ, RZ, R14 ;  /* 0x000000ffff027224 */ /* 0x000fce00078e000e */
[----:B------:R-:W-:Y:S05]  /*14240*/  WARPSYNC.COLLECTIVE R15, `(.L_x_7674) ;  /* 0x000000000f087348 */ /* 0x000fea0003c00000 */
[----:B------:R0:W1:Y:S02]  /*14250*/  SHFL.IDX P6, R14, R13, R12, R11 ;  /* 0x0000000c0d0e7389 */ /* 0x00006400000c000b */
[----:B01----:R-:W-:Y:S01]  /*14260*/  ENDCOLLECTIVE ;  /* 0x000000000000791b */ /* 0x003fe20003800000 */
.L_x_7674:
[----:B------:R-:W-:Y:S02]  /*14270*/  IMAD.MOV.U32 R13, RZ, RZ, R7 ;  /* 0x000000ffff0d7224 */ /* 0x000fe400078e0007 */
[----:B------:R-:W-:Y:S01]  /*14280*/  IMAD.MOV.U32 R12, RZ, RZ, 0x3 ;  /* 0x00000003ff0c7424 */ /* 0x000fe200078e00ff */
[----:B------:R-:W-:-:S13]  /*14290*/  @P5 IADD3 R9, P0, R30, R14, RZ ;  /* 0x0000000e1e095210 */ /* 0x000fda0007f1e0ff */
[----:B------:R-:W-:Y:S05]  /*142a0*/  WARPSYNC.COLLECTIVE R15, `(.L_x_7675) ;  /* 0x000000000f087348 */ /* 0x000fea0003c00000 */
[----:B------:R0:W1:Y:S02]  /*142b0*/  SHFL.IDX P6, R14, R13, R12, R11 ;  /* 0x0000000c0d0e7389 */ /* 0x00006400000c000b */
[----:B01----:R-:W-:Y:S01]  /*142c0*/  ENDCOLLECTIVE ;  /* 0x000000000000791b */ /* 0x003fe20003800000 */
.L_x_7675:
[----:B------:R-:W-:Y:S02]  /*142d0*/  @P5 IMAD.X R10, RZ, RZ, R2, P0 ;  /* 0x000000ffff0a5224 */ /* 0x000fe400000e0602 */
[----:B------:R-:W-:Y:S02]  /*142e0*/  @P5 IMAD.MOV.U32 R2, RZ, RZ, R9 ;  /* 0x000000ffff025224 */ /* 0x000fe400078e0009 */
[----:B------:R-:W-:-:S05]  /*142f0*/  @P5 IMAD.MOV.U32 R3, RZ, RZ, R10 ;  /* 0x000000ffff035224 */ /* 0x000fca00078e000a */
[----:B------:R-:W-:Y:S01]  /*14300*/  @!PT LDS RZ, [RZ] ;  /* 0x00000000fffff984 */ /* 0x000fe20000000800 */
[----:B------:R-:W-:Y:S01]  /*14310*/  @!PT LDS RZ, [RZ] ;  /* 0x00000000fffff984 */ /* 0x000fe20000000800 */
[----:B------:R-:W-:Y:S01]  /*14320*/  @!PT LDS RZ, [RZ] ;  /* 0x00000000fffff984 */ /* 0x000fe20000000800 */
[----:B------:R0:W-:Y:S01]  /*14330*/  @P5 LDGSTS.E.BYPASS.LTC128B.128 [R4+0x19400], desc[UR50][R2.64], !P2 ;  /* 0x1940000002045fae */ /* 0x0001e2000d101d72 */
[----:B------:R-:W-:Y:S01]  /*14340*/  LOP3.LUT P5, RZ, R24, 0x40, RZ, 0xc0, !PT ;  /* 0x0000004018ff7812 */ /* 0x000fe200078ac0ff */
[----:B------:R-:W-:Y:S02]  /*14350*/  IMAD.MOV.U32 R13, RZ, RZ, R8 ;  /* 0x000000ffff0d7224 */ /* 0x000fe400078e0008 */
[----:B0-----:R-:W-:-:S10]  /*14360*/  IMAD.MOV.U32 R2, RZ, RZ, R14 ;  /* 0x000000ffff027224 */ /* 0x001fd400078e000e */
[----:B------:R-:W-:Y:S05]  /*14370*/  WARPSYNC.COLLECTIVE R15, `(.L_x_7676) ;  /* 0x000000000f087348 */ /* 0x000fea0003c00000 */
[----:B------:R0:W1:Y:S02]  /*14380*/  SHFL.IDX P6, R14, R13, R12, R11 ;  /* 0x0000000c0d0e7389 */ /* 0x00006400000c000b */
[----:B01----:R-:W-:Y:S01]  /*14390*/  ENDCOLLECTIVE ;  /* 0x000000000000791b */ /* 0x003fe20003800000 */
.L_x_7676:
[----:B------:R-:W-:Y:S02]  /*143a0*/  IMAD.MOV.U32 R13, RZ, RZ, R7 ;  /* 0x000000ffff0d7224 */ /* 0x000fe400078e0007 */
[----:B------:R-:W-:Y:S01]  /*143b0*/  IMAD.MOV.U32 R12, RZ, RZ, 0x4 ;  /* 0x00000004ff0c7424 */ /* 0x000fe200078e00ff */
[----:B------:R-:W-:-:S13]  /*143c0*/  @P4 IADD3 R9, P0, R30, R14, RZ ;  /* 0x0000000e1e094210 */ /* 0x000fda0007f1e0ff */
[----:B------:R-:W-:Y:S05]  /*143d0*/  WARPSYNC.COLLECTIVE R15, `(.L_x_7677) ;  /* 0x000000000f087348 */ /* 0x000fea0003c00000 */
[----:B------:R0:W1:Y:S02]  /*143e0*/  SHFL.IDX P6, R14, R13, R12, R11 ;  /* 0x0000000c0d0e7389 */ /* 0x00006400000c000b */
[----:B01----:R-:W-:Y:S01]  /*143f0*/  ENDCOLLECTIVE ;  /* 0x000000000000791b */ /* 0x003fe20003800000 */
.L_x_7677:
        /* <DEDUP_REMOVED lines=13> */
.L_x_7678:
[----:B------:R-:W-:Y:S02]  /*144d0*/  IMAD.MOV.U32 R13, RZ, RZ, R7 ;  /* 0x000000ffff0d7224 */ /* 0x000fe400078e0007 */
[----:B------:R-:W-:Y:S01]  /*144e0*/  IMAD.MOV.U32 R12, RZ, RZ, 0x5 ;  /* 0x00000005ff0c7424 */ /* 0x000fe200078e00ff */
[----:B------:R-:W-:-:S13]  /*144f0*/  @P4 IADD3 R9, P0, R30, R14, RZ ;  /* 0x0000000e1e094210 */ /* 0x000fda0007f1e0ff */
[----:B------:R-:W-:Y:S05]  /*14500*/  WARPSYNC.COLLECTIVE R15, `(.L_x_7679) ;  /* 0x000000000f087348 */ /* 0x000fea0003c00000 */
[----:B------:R0:W1:Y:S02]  /*14510*/  SHFL.IDX P6, R14, R13, R12, R11 ;  /* 0x0000000c0d0e7389 */ /* 0x00006400000c000b */
[----:B01----:R-:W-:Y:S01]  /*14520*/  ENDCOLLECTIVE ;  /* 0x000000000000791b */ /* 0x003fe20003800000 */
.L_x_7679:
        /* <DEDUP_REMOVED lines=13> */
.L_x_7680:
[----:B------:R-:W-:Y:S02]  /*14600*/  IMAD.MOV.U32 R13, RZ, RZ, R7 ;  /* 0x000000ffff0d7224 */ /* 0x000fe400078e0007 */
[----:B------:R-:W-:Y:S01]  /*14610*/  IMAD.MOV.U32 R12, RZ, RZ, 0x6 ;  /* 0x00000006ff0c7424 */ /* 0x000fe200078e00ff */
[----:B------:R-:W-:-:S13]  /*14620*/  @P5 IADD3 R9, P0, R30, R14, RZ ;  /* 0x0000000e1e095210 */ /* 0x000fda0007f1e0ff */
[----:B------:R-:W-:Y:S05]  /*14630*/  WARPSYNC.COLLECTIVE R15, `(.L_x_7681) ;  /* 0x000000000f087348 */ /* 0x000fea0003c00000 */
[----:B------:R0:W1:Y:S02]  /*14640*/  SHFL.IDX P6, R14, R13, R12, R11 ;  /* 0x0000000c0d0e7389 */ /* 0x00006400000c000b */
[----:B01----:R-:W-:Y:S01]  /*14650*/  ENDCOLLECTIVE ;  /* 0x000000000000791b */ /* 0x003fe20003800000 */
.L_x_7681:
        /* <DEDUP_REMOVED lines=8> */
[----:B0-----:R-:W-:-:S07]  /*146e0*/  IMAD.MOV.U32 R2, RZ, RZ, R14 ;  /* 0x000000ffff027224 */ /* 0x001fce00078e000e */
[----:B------:R-:W-:Y:S05]  /*146f0*/  WARPSYNC.COLLECTIVE R15, `(.L_x_7682) ;  /* 0x000000000f087348 */ /* 0x000fea0003c00000 */
[----:B------:R0:W1:Y:S02]  /*14700*/  SHFL.IDX P6, R14, R13, R12, R11 ;  /* 0x0000000c0d0e7389 */ /* 0x00006400000c000b */
[----:B01----:R-:W-:Y:S01]  /*14710*/  ENDCOLLECTIVE ;  /* 0x000000000000791b */ /* 0x003fe20003800000 */
.L_x_7682:
[----:B------:R-:W-:Y:S02]  /*14720*/  IMAD.MOV.U32 R13, RZ, RZ, R7 ;  /* 0x000000ffff0d7224 */ /* 0x000fe400078e0007 */
[----:B------:R-:W-:Y:S01]  /*14730*/  IMAD.MOV.U32 R12, RZ, RZ, 0x7 ;  /* 0x00000007ff0c7424 */ /* 0x000fe200078e00ff */
[----:B------:R-:W-:-:S13]  /*14740*/  @P4 IADD3 R9, P0, R30, R14, RZ ;  /* 0x0000000e1e094210 */ /* 0x000fda0007f1e0ff */
[----:B------:R-:W-:Y:S05]  /*14750*/  WARPSYNC.COLLECTIVE R15, `(.L_x_7683) ;  /* 0x000000000f087348 */ /* 0x000fea0003c00000 */
[----:B------:R0:W1:Y:S02]  /*14760*/  SHFL.IDX P6, R14, R13, R12, R11 ;  /* 0x0000000c0d0e7389 */ /* 0x00006400000c000b */
[----:B01----:R-:W-:Y:S01]  /*14770*/  ENDCOLLECTIVE ;  /* 0x000000000000791b */ /* 0x003fe20003800000 */
.L_x_7683:
        /* <DEDUP_REMOVED lines=12> */
.L_x_7684:
[----:B------:R-:W-:Y:S02]  /*14840*/  IMAD.MOV.U32 R13, RZ, RZ, R5 ;  /* 0x000000ffff0d7224 */ /* 0x000fe400078e0005 */
[----:B------:R-:W-:Y:S01]  /*14850*/  IMAD.MOV.U32 R12, RZ, RZ, RZ ;  /* 0x000000ffff0c7224 */ /* 0x000fe200078e00ff */
[----:B------:R-:W-:-:S05]  /*14860*/  @P3 IADD3 R14, P0, R30, R14, RZ ;  /* 0x0000000e1e0e3210 */ /* 0x000fca0007f1e0ff */
[----:B------:R-:W-:-:S08]  /*14870*/  @P3 IMAD.MOV.U32 R2, RZ, RZ, R14 ;  /* 0x000000ffff023224 */ /* 0x000fd000078e000e */
[----:B------:R-:W-:Y:S05]  /*14880*/  WARPSYNC.COLLECTIVE R15, `(.L_x_7685) ;  /* 0x000000000f087348 */ /* 0x000fea0003c00000 */
[----:B------:R0:W1:Y:S02]  /*14890*/  SHFL.IDX P6, R14, R13, R12, R11 ;  /* 0x0000000c0d0e7389 */ /* 0x00006400000c000b */
[----:B01----:R-:W-:Y:S01]  /*148a0*/  ENDCOLLECTIVE ;  /* 0x000000000000791b */ /* 0x003fe20003800000 */
.L_x_7685:
[----:B------:R-:W-:-:S04]  /*148b0*/  @P3 IMAD.X R9, RZ, RZ, R7, P0 ;  /* 0x000000ffff093224 */ /* 0x000fc800000e0607 */
        /* <DEDUP_REMOVED lines=10> */
.L_x_7686:
        /* <DEDUP_REMOVED lines=8> */
.L_x_7687:
        /* <DEDUP_REMOVED lines=10> */
.L_x_7688:
[----:B------:R-:W-:Y:S05]  /*14a80*/  BRA `(.L_x_7689) ;  /* 0xffffffa400607947 */ /* 0x000fea000383ffff */
.L_x_7582:
        /* <DEDUP_REMOVED lines=9> */
.L_x_7690:
[C---:B------:R-:W-:Y:S01]  /*14b20*/  VIADD R8, R4.reuse, 0x10 ;  /* 0x0000001004087836 */ /* 0x040fe20000000000 */
[----:B------:R-:W-:Y:S01]  /*14b30*/  ISETP.GE.AND P2, PT, R4, R5, PT ;  /* 0x000000050400720c */ /* 0x000fe20003f46270 */
[----:B------:R-:W-:Y:S02]  /*14b40*/  IMAD.MOV.U32 R13, RZ, RZ, R0 ;  /* 0x000000ffff0d7224 */ /* 0x000fe400078e0000 */
[----:B------:R-:W-:-:S10]  /*14b50*/  IMAD.MOV.U32 R2, RZ, RZ, R14 ;  /* 0x000000ffff027224 */ /* 0x000fd400078e000e */
[----:B------:R-:W-:Y:S05]  /*14b60*/  WARPSYNC.COLLECTIVE R15, `(.L_x_7691) ;  /* 0x000000000f087348 */ /* 0x000fea0003c00000 */
[----:B------:R0:W1:Y:S02]  /*14b70*/  SHFL.IDX P6, R14, R13, R12, R11 ;  /* 0x0000000c0d0e7389 */ /* 0x00006400000c000b */
[----:B01----:R-:W-:Y:S01]  /*14b80*/  ENDCOLLECTIVE ;  /* 0x000000000000791b */ /* 0x003fe20003800000 */
.L_x_7691:
        /* <DEDUP_REMOVED lines=8> */
.L_x_7692:
[----:B------:R-:W-:Y:S01]  /*14c10*/  @!PT LDS RZ, [RZ] ;  /* 0x00000000fffff984 */ /* 0x000fe20000000800 */
[----:B------:R-:W-:Y:S01]  /*14c20*/  @!PT LDS RZ, [RZ] ;  /* 0x00000000fffff984 */ /* 0x000fe20000000800 */
[----:B------:R-:W-:Y:S01]  /*14c30*/  @!PT LDS RZ, [RZ] ;  /* 0x00000000fffff984 */ /* 0x000fe20000000800 */
[----:B------:R0:W-:Y:S01]  /*14c40*/  @!P2 LDGSTS.E.BYPASS.LTC128B.128 [R10+0x14400], desc[UR50][R2.64], !P0 ;  /* 0x14400000020aafae */ /* 0x0001e2000c101d72 */
[----:B------:R-:W-:Y:S01]  /*14c50*/  ISETP.GE.AND P2, PT, R8, R5, PT ;  /* 0x000000050800720c */ /* 0x000fe20003f46270 */
[----:B------:R-:W-:Y:S02]  /*14c60*/  VIADD R8, R4, 0x20 ;  /* 0x0000002004087836 */ /* 0x000fe40000000000 */
[----:B------:R-:W-:Y:S02]  /*14c70*/  IMAD.MOV.U32 R13, RZ, RZ, R0 ;  /* 0x000000ffff0d7224 */ /* 0x000fe400078e0000 */
[----:B0-----:R-:W-:-:S08]  /*14c80*/  IMAD.MOV.U32 R2, RZ, RZ, R14 ;  /* 0x000000ffff027224 */ /* 0x001fd000078e000e */
[----:B------:R-:W-:Y:S05]  /*14c90*/  WARPSYNC.COLLECTIVE R15, `(.L_x_7693) ;  /* 0x000000000f087348 */ /* 0x000fea0003c00000 */
[----:B------:R0:W1:Y:S02]  /*14ca0*/  SHFL.IDX P6, R14, R13, R12, R11 ;  /* 0x0000000c0d0e7389 */ /* 0x00006400000c000b */
[----:B01----:R-:W-:Y:S01]  /*14cb0*/  ENDCOLLECTIVE ;  /* 0x000000000000791b */ /* 0x003fe20003800000 */
.L_x_7693:
        /* <DEDUP_REMOVED lines=8> */
.L_x_7694:
        /* <DEDUP_REMOVED lines=11> */
.L_x_7695:
        /* <DEDUP_REMOVED lines=8> */
.L_x_7696:
        /* <DEDUP_REMOVED lines=11> */
.L_x_7697:
        /* <DEDUP_REMOVED lines=8> */
.L_x_7698:
        /* <DEDUP_REMOVED lines=11> */
.L_x_7699:
        /* <DEDUP_REMOVED lines=8> */
.L_x_7700:
        /* <DEDUP_REMOVED lines=11> */
.L_x_7701:
        /* <DEDUP_REMOVED lines=8> */
.L_x_7702:
[----:B------:R-:W-:Y:S01]  /*15200*/  @!PT LDS RZ, [RZ] ;  /* 0x00000000fffff984 */ /* 0x000fe20000000800 */
[----:B------:R-:W-:Y:S01]  /*15210*/  @!PT LDS RZ, [RZ] ;  /* 0x00000000fffff984 */ /* 0x000fe20000000800 */
[----:B------:R-:W-:Y:S01]  /*15220*/  @!PT LDS RZ, [RZ] ;  /* 0x00000000fffff984 */ /* 0x000fe20000000800 */
[----:B------:R0:W-:Y:S01]  /*15230*/  @!P2 LDGSTS.E.BYPASS.LTC128B.128 [R10+0x16c00], desc[UR50][R2.64], !P0 ;  /* 0x16c00000020aafae */ /* 0x0001e2000c101d72 */
[----:B------:R-:W-:Y:S01]  /*15240*/  ISETP.GE.AND P2, PT, R8, R5, PT ;  /* 0x000000050800720c */ /* 0x000fe20003f46270 */
[----:B------:R-:W-:Y:S02]  /*15250*/  IMAD.MOV.U32 R13, RZ, RZ, R0 ;  /* 0x000000ffff0d7224 */ /* 0x000fe400078e0000 */
[----:B0-----:R-:W-:-:S10]  /*15260*/  IMAD.MOV.U32 R2, RZ, RZ, R14 ;  /* 0x000000ffff027224 */ /* 0x001fd400078e000e */
[----:B------:R-:W-:Y:S05]  /*15270*/  WARPSYNC.COLLECTIVE R15, `(.L_x_7703) ;  /* 0x000000000f087348 */ /* 0x000fea0003c00000 */
[----:B------:R0:W1:Y:S02]  /*15280*/  SHFL.IDX P6, R14, R13, R12, R11 ;  /* 0x0000000c0d0e7389 */ /* 0x00006400000c000b */
[----:B01----:R-:W-:Y:S01]  /*15290*/  ENDCOLLECTIVE ;  /* 0x000000000000791b */ /* 0x003fe20003800000 */
.L_x_7703:
        /* <DEDUP_REMOVED lines=8> */
.L_x_7704:
        /* <DEDUP_REMOVED lines=9> */
.L_x_7705:
[----:B------:R-:W-:Y:S05]  /*153b0*/  BRA `(.L_x_7706) ;  /* 0xffffffa400a47947 */ /* 0x000fea000383ffff */
.L_x_7585:
[----:B0-----:R0:W1:Y:S02]  /*153c0*/  SYNCS.PHASECHK.TRANS64.TRYWAIT P0, [R16+URZ+0x22820], R3 ;  /* 0x02282003100075a7 */ /* 0x001064000800017f */
[----:B-1----:R-:W-:Y:S05]  /*153d0*/  @!P0 NANOSLEEP.SYNCS 0x989680 ;  /* 0x009896800000895d */ /* 0x002fea0003900000 */
[----:B------:R-:W1:Y:S02]  /*153e0*/  @!P0 SYNCS.PHASECHK.TRANS64 P0, [R16+URZ+0x22820], R3 ;  /* 0x02282003100085a7 */ /* 0x000e64000800007f */
[----:B-1----:R-:W-:Y:S05]  /*153f0*/  @!P0 BRA `(.L_x_7585) ;  /* 0xfffffffc00f08947 */ /* 0x002fea000383ffff */
[----:B------:R-:W-:Y:S05]  /*15400*/  BRA `(.L_x_7707) ;  /* 0xffffffa800007947 */ /* 0x000fea000383ffff */
.L_x_7589:
[----:B0-----:R0:W1:Y:S02]  /*15410*/  SYNCS.PHASECHK.TRANS64.TRYWAIT P0, [R0+URZ+0x22880], R28 ;  /* 0x0228801c000075a7 */ /* 0x001064000800017f */
[----:B-1----:R-:W-:Y:S05]  /*15420*/  @!P0 NANOSLEEP.SYNCS 0x989680 ;  /* 0x009896800000895d */ /* 0x002fea0003900000 */
[----:B------:R-:W1:Y:S02]  /*15430*/  @!P0 SYNCS.PHASECHK.TRANS64 P0, [R0+URZ+0x22880], R28 ;  /* 0x0228801c000085a7 */ /* 0x000e64000800007f */
[----:B-1----:R-:W-:Y:S05]  /*15440*/  @!P0 BRA `(.L_x_7589) ;  /* 0xfffffffc00f08947 */ /* 0x002fea000383ffff */
[----:B------:R-:W-:Y:S05]  /*15450*/  BRA `(.L_x_7708) ;  /* 0xffffffac002c7947 */ /* 0x000fea000383ffff */
.L_x_7590:
        /* <DEDUP_REMOVED lines=8> */
.L_x_7710:
[----:B------:R-:W-:Y:S05]  /*154e0*/  BSYNC B0 ;  /* 0x0000000000007941 */ /* 0x000fea0003800000 */
.L_x_7709:
        /* <DEDUP_REMOVED lines=9> */
.L_x_7711:
[----:B------:R-:W-:Y:S02]  /*15580*/  IMAD.MOV.U32 R13, RZ, RZ, R4 ;  /* 0x000000ffff0d7224 */ /* 0x000fe400078e0004 */
[----:B------:R-:W-:Y:S02]  /*15590*/  IMAD.MOV.U32 R12, RZ, RZ, 0x1 ;  /* 0x00000001ff0c7424 */ /* 0x000fe400078e00ff */
[----:B------:R-:W-:-:S07]  /*155a0*/  IMAD.MOV.U32 R2, RZ, RZ, R14 ;  /* 0x000000ffff027224 */ /* 0x000fce00078e000e */
[----:B------:R-:W-:Y:S05]  /*155b0*/  WARPSYNC.COLLECTIVE R15, `(.L_x_7712) ;  /* 0x000000000f087348 */ /* 0x000fea0003c00000 */
[----:B------:R0:W1:Y:S02]  /*155c0*/  SHFL.IDX P6, R14, R13, R12, R11 ;  /* 0x0000000c0d0e7389 */ /* 0x00006400000c000b */
[----:B01----:R-:W-:Y:S01]  /*155d0*/  ENDCOLLECTIVE ;  /* 0x000000000000791b */ /* 0x003fe20003800000 */
.L_x_7712:
        /* <DEDUP_REMOVED lines=11> */
.L_x_7713:
        /* <DEDUP_REMOVED lines=8> */
.L_x_7714:
        /* <DEDUP_REMOVED lines=9> */
.L_x_7715:
        /* <DEDUP_REMOVED lines=9> */
.L_x_7716:
        /* <DEDUP_REMOVED lines=9> */
.L_x_7717:
[----:B------:R-:W-:Y:S02]  /*158c0*/  IMAD.MOV.U32 R13, RZ, RZ, R4 ;  /* 0x000000ffff0d7224 */ /* 0x000fe400078e0004 */
[----:B------:R-:W-:Y:S02]  /*158d0*/  IMAD.MOV.U32 R12, RZ, RZ, 0x4 ;  /* 0x00000004ff0c7424 */ /* 0x000fe400078e00ff */
[----:B------:R-:W-:-:S07]  /*158e0*/  IMAD.MOV.U32 R2, RZ, RZ, R14 ;  /* 0x000000ffff027224 */ /* 0x000fce00078e000e */
[----:B------:R-:W-:Y:S05]  /*158f0*/  WARPSYNC.COLLECTIVE R15, `(.L_x_7718) ;  /* 0x000000000f087348 */ /* 0x000fea0003c00000 */
[----:B------:R0:W1:Y:S02]  /*15900*/  SHFL.IDX P6, R14, R13, R12, R11 ;  /* 0x0000000c0d0e7389 */ /* 0x00006400000c000b */
[----:B01----:R-:W-:Y:S01]  /*15910*/  ENDCOLLECTIVE ;  /* 0x000000000000791b */ /* 0x003fe20003800000 */
.L_x_7718:
        /* <DEDUP_REMOVED lines=11> */
.L_x_7719:
[----:B------:R-:W-:Y:S02]  /*159d0*/  IMAD.MOV.U32 R13, RZ, RZ, R4 ;  /* 0x000000ffff0d7224 */ /* 0x000fe400078e0004 */
[----:B------:R-:W-:Y:S02]  /*159e0*/  IMAD.MOV.U32 R12, RZ, RZ, 0x5 ;  /* 0x00000005ff0c7424 */ /* 0x000fe400078e00ff */
[----:B------:R-:W-:-:S07]  /*159f0*/  IMAD.MOV.U32 R2, RZ, RZ, R14 ;  /* 0x000000ffff027224 */ /* 0x000fce00078e000e */
[----:B------:R-:W-:Y:S05]  /*15a00*/  WARPSYNC.COLLECTIVE R15, `(.L_x_7720) ;  /* 0x000000000f087348 */ /* 0x000fea0003c00000 */
[----:B------:R0:W1:Y:S02]  /*15a10*/  SHFL.IDX P6, R14, R13, R12, R11 ;  /* 0x0000000c0d0e7389 */ /* 0x00006400000c000b */
[----:B01----:R-:W-:Y:S01]  /*15a20*/  ENDCOLLECTIVE ;  /* 0x000000000000791b */ /* 0x003fe20003800000 */
.L_x_7720:
        /* <DEDUP_REMOVED lines=11> */
.L_x_7721:
[----:B------:R-:W-:Y:S02]  /*15ae0*/  IMAD.MOV.U32 R13, RZ, RZ, R4 ;  /* 0x000000ffff0d7224 */ /* 0x000fe400078e0004 */
[----:B------:R-:W-:Y:S02]  /*15af0*/  IMAD.MOV.U32 R12, RZ, RZ, 0x6 ;  /* 0x00000006ff0c7424 */ /* 0x000fe400078e00ff */
[----:B------:R-:W-:-:S07]  /*15b00*/  IMAD.MOV.U32 R2, RZ, RZ, R14 ;  /* 0x000000ffff027224 */ /* 0x000fce00078e000e */
[----:B------:R-:W-:Y:S05]  /*15b10*/  WARPSYNC.COLLECTIVE R15, `(.L_x_7722) ;  /* 0x000000000f087348 */ /* 0x000fea0003c00000 */
[----:B------:R0:W1:Y:S02]  /*15b20*/  SHFL.IDX P6, R14, R13, R12, R11 ;  /* 0x0000000c0d0e7389 */ /* 0x00006400000c000b */
[----:B01----:R-:W-:Y:S01]  /*15b30*/  ENDCOLLECTIVE ;  /* 0x000000000000791b */ /* 0x003fe20003800000 */
.L_x_7722:
        /* <DEDUP_REMOVED lines=11> */
.L_x_7723:
[----:B------:R-:W-:Y:S02]  /*15bf0*/  IMAD.MOV.U32 R13, RZ, RZ, R4 ;  /* 0x000000ffff0d7224 */ /* 0x000fe400078e0004 */
[----:B------:R-:W-:Y:S02]  /*15c00*/  IMAD.MOV.U32 R12, RZ, RZ, 0x7 ;  /* 0x00000007ff0c7424 */ /* 0x000fe400078e00ff */
[----:B------:R-:W-:-:S07]  /*15c10*/  IMAD.MOV.U32 R2, RZ, RZ, R14 ;  /* 0x000000ffff027224 */ /* 0x000fce00078e000e */
[----:B------:R-:W-:Y:S05]  /*15c20*/  WARPSYNC.COLLECTIVE R15, `(.L_x_7724) ;  /* 0x000000000f087348 */ /* 0x000fea0003c00000 */
[----:B------:R0:W1:Y:S02]  /*15c30*/  SHFL.IDX P6, R14, R13, R12, R11 ;  /* 0x0000000c0d0e7389 */ /* 0x00006400000c000b */
[----:B01----:R-:W-:Y:S01]  /*15c40*/  ENDCOLLECTIVE ;  /* 0x000000000000791b */ /* 0x003fe20003800000 */
.L_x_7724:
        /* <DEDUP_REMOVED lines=11> */
.L_x_7725:
[----:B------:R-:W-:Y:S02]  /*15d00*/  IMAD.MOV.U32 R13, RZ, RZ, R19 ;  /* 0x000000ffff0d7224 */ /* 0x000fe400078e0013 */
[----:B------:R-:W-:Y:S02]  /*15d10*/  IMAD.MOV.U32 R12, RZ, RZ, RZ ;  /* 0x000000ffff0c7224 */ /* 0x000fe400078e00ff */
[----:B------:R-:W-:-:S07]  /*15d20*/  IMAD.MOV.U32 R20, RZ, RZ, R14 ;  /* 0x000000ffff147224 */ /* 0x000fce00078e000e */
[----:B------:R-:W-:Y:S05]  /*15d30*/  WARPSYNC.COLLECTIVE R15, `(.L_x_7726) ;  /* 0x000000000f087348 */ /* 0x000fea0003c00000 */
[----:B------:R0:W1:Y:S02]  /*15d40*/  SHFL.IDX P6, R14, R13, R12, R11 ;  /* 0x0000000c0d0e7389 */ /* 0x00006400000c000b */
[----:B01----:R-:W-:Y:S01]  /*15d50*/  ENDCOLLECTIVE ;  /* 0x000000000000791b */ /* 0x003fe20003800000 */
.L_x_7726:
        /* <DEDUP_REMOVED lines=11> */
.L_x_7727:
[----:B------:R-:W-:Y:S02]  /*15e10*/  IMAD.MOV.U32 R13, RZ, RZ, R19 ;  /* 0x000000ffff0d7224 */ /* 0x000fe400078e0013 */
[----:B------:R-:W-:Y:S02]  /*15e20*/  IMAD.MOV.U32 R12, RZ, RZ, 0x1 ;  /* 0x00000001ff0c7424 */ /* 0x000fe400078e00ff */
[----:B------:R-:W-:-:S07]  /*15e30*/  IMAD.MOV.U32 R5, RZ, RZ, R14 ;  /* 0x000000ffff057224 */ /* 0x000fce00078e000e */
[----:B------:R-:W-:Y:S05]  /*15e40*/  WARPSYNC.COLLECTIVE R15, `(.L_x_7728) ;  /* 0x000000000f087348 */ /* 0x000fea0003c00000 */
[----:B------:R0:W1:Y:S02]  /*15e50*/  SHFL.IDX P6, R14, R13, R12, R11 ;  /* 0x0000000c0d0e7389 */ /* 0x00006400000c000b */
[----:B01----:R-:W-:Y:S01]  /*15e60*/  ENDCOLLECTIVE ;  /* 0x000000000000791b */ /* 0x003fe20003800000 */
.L_x_7728:
        /* <DEDUP_REMOVED lines=11> */
.L_x_7729:
[----:B------:R-:W-:Y:S01]  /*15f20*/  IMAD.MOV.U32 R2, RZ, RZ, R14 ;  /* 0x000000ffff027224 */ /* 0x000fe200078e000e */
[----:B------:R-:W-:Y:S06]  /*15f30*/  BRA `(.L_x_7730) ;  /* 0xffffffa400c87947 */ /* 0x000fec000383ffff */
.L_x_7595:
[----:B--2---:R2:W3:Y:S02]  /*15f40*/  SYNCS.PHASECHK.TRANS64.TRYWAIT P0, [R0+URZ+0x22840], R28 ;  /* 0x0228401c000075a7 */ /* 0x0044e4000800017f */
[----:B---3--:R-:W-:Y:S05]  /*15f50*/  @!P0 NANOSLEEP.SYNCS 0x989680 ;  /* 0x009896800000895d */ /* 0x008fea0003900000 */
[----:B------:R-:W3:Y:S02]  /*15f60*/  @!P0 SYNCS.PHASECHK.TRANS64 P0, [R0+URZ+0x22840], R28 ;  /* 0x0228401c000085a7 */ /* 0x000ee4000800007f */
[----:B---3--:R-:W-:Y:S05]  /*15f70*/  @!P0 BRA `(.L_x_7595) ;  /* 0xfffffffc00f08947 */ /* 0x008fea000383ffff */
[----:B------:R-:W-:Y:S05]  /*15f80*/  BRA `(.L_x_7731) ;  /* 0xffffffa800187947 */ /* 0x000fea000383ffff */
.L_x_7596:
        /* <DEDUP_REMOVED lines=8> */
.L_x_7733:
[----:B------:R-:W-:Y:S05]  /*16010*/  BSYNC B0 ;  /* 0x0000000000007941 */ /* 0x000fea0003800000 */
.L_x_7732:
        /* <DEDUP_REMOVED lines=8> */
.L_x_7734:
[----:B------:R-:W-:Y:S02]  /*160a0*/  IMAD.MOV.U32 R13, RZ, RZ, R4 ;  /* 0x000000ffff0d7224 */ /* 0x000fe400078e0004 */
[----:B------:R-:W-:Y:S02]  /*160b0*/  IMAD.MOV.U32 R12, RZ, RZ, 0x1 ;  /* 0x00000001ff0c7424 */ /* 0x000fe400078e00ff */
[----:B------:R-:W-:-:S07]  /*160c0*/  IMAD.MOV.U32 R2, RZ, RZ, R14 ;  /* 0x000000ffff027224 */ /* 0x000fce00078e000e */
[----:B------:R-:W-:Y:S05]  /*160d0*/  WARPSYNC.COLLECTIVE R15, `(.L_x_7735) ;  /* 0x000000000f087348 */ /* 0x000fea0003c00000 */
[----:B------:R0:W1:Y:S02]  /*160e0*/  SHFL.IDX P6, R14, R13, R12, R11 ;  /* 0x0000000c0d0e7389 */ /* 0x00006400000c000b */
[----:B01----:R-:W-:Y:S01]  /*160f0*/  ENDCOLLECTIVE ;  /* 0x000000000000791b */ /* 0x003fe20003800000 */
.L_x_7735:
        /* <DEDUP_REMOVED lines=11> */
.L_x_7736:
        /* <DEDUP_REMOVED lines=8> */
.L_x_7737:
        /* <DEDUP_REMOVED lines=9> */
.L_x_7738:
        /* <DEDUP_REMOVED lines=9> */
.L_x_7739:
        /* <DEDUP_REMOVED lines=9> */
.L_x_7740:
[----:B------:R-:W-:Y:S02]  /*163e0*/  IMAD.MOV.U32 R13, RZ, RZ, R4 ;  /* 0x000000ffff0d7224 */ /* 0x000fe400078e0004 */
[----:B------:R-:W-:Y:S02]  /*163f0*/  IMAD.MOV.U32 R12, RZ, RZ, 0x4 ;  /* 0x00000004ff0c7424 */ /* 0x000fe400078e00ff */
[----:B------:R-:W-:-:S07]  /*16400*/  IMAD.MOV.U32 R2, RZ, RZ, R14 ;  /* 0x000000ffff027224 */ /* 0x000fce00078e000e */
[----:B------:R-:W-:Y:S05]  /*16410*/  WARPSYNC.COLLECTIVE R15, `(.L_x_7741) ;  /* 0x000000000f087348 */ /* 0x000fea0003c00000 */
[----:B------:R0:W1:Y:S02]  /*16420*/  SHFL.IDX P6, R14, R13, R12, R11 ;  /* 0x0000000c0d0e7389 */ /* 0x00006400000c000b */
[----:B01----:R-:W-:Y:S01]  /*16430*/  ENDCOLLECTIVE ;  /* 0x000000000000791b */ /* 0x003fe20003800000 */
.L_x_7741:
        /* <DEDUP_REMOVED lines=11> */
.L_x_7742:
[----:B------:R-:W-:Y:S02]  /*164f0*/  IMAD.MOV.U32 R13, RZ, RZ, R4 ;  /* 0x000000ffff0d7224 */ /* 0x000fe400078e0004 */
[----:B------:R-:W-:Y:S02]  /*16500*/  IMAD.MOV.U32 R12, RZ, RZ, 0x5 ;  /* 0x00000005ff0c7424 */ /* 0x000fe400078e00ff */
[----:B------:R-:W-:-:S07]  /*16510*/  IMAD.MOV.U32 R2, RZ, RZ, R14 ;  /* 0x000000ffff027224 */ /* 0x000fce00078e000e */
[----:B------:R-:W-:Y:S05]  /*16520*/  WARPSYNC.COLLECTIVE R15, `(.L_x_7743) ;  /* 0x000000000f087348 */ /* 0x000fea0003c00000 */
[----:B------:R0:W1:Y:S02]  /*16530*/  SHFL.IDX P6, R14, R13, R12, R11 ;  /* 0x0000000c0d0e7389 */ /* 0x00006400000c000b */
[----:B01----:R-:W-:Y:S01]  /*16540*/  ENDCOLLECTIVE ;  /* 0x000000000000791b */ /* 0x003fe20003800000 */
.L_x_7743:
        /* <DEDUP_REMOVED lines=11> */
.L_x_7744:
[----:B------:R-:W-:Y:S02]  /*16600*/  IMAD.MOV.U32 R13, RZ, RZ, R4 ;  /* 0x000000ffff0d7224 */ /* 0x000fe400078e0004 */
[----:B------:R-:W-:Y:S02]  /*16610*/  IMAD.MOV.U32 R12, RZ, RZ, 0x6 ;  /* 0x00000006ff0c7424 */ /* 0x000fe400078e00ff */
[----:B------:R-:W-:-:S07]  /*16620*/  IMAD.MOV.U32 R2, RZ, RZ, R14 ;  /* 0x000000ffff027224 */ /* 0x000fce00078e000e */
[----:B------:R-:W-:Y:S05]  /*16630*/  WARPSYNC.COLLECTIVE R15, `(.L_x_7745) ;  /* 0x000000000f087348 */ /* 0x000fea0003c00000 */
[----:B------:R0:W1:Y:S02]  /*16640*/  SHFL.IDX P6, R14, R13, R12, R11 ;  /* 0x0000000c0d0e7389 */ /* 0x00006400000c000b */
[----:B01----:R-:W-:Y:S01]  /*16650*/  ENDCOLLECTIVE ;  /* 0x000000000000791b */ /* 0x003fe20003800000 */
.L_x_7745:
        /* <DEDUP_REMOVED lines=11> */
.L_x_7746:
[----:B------:R-:W-:Y:S02]  /*16710*/  IMAD.MOV.U32 R13, RZ, RZ, R4 ;  /* 0x000000ffff0d7224 */ /* 0x000fe400078e0004 */
[----:B------:R-:W-:Y:S02]  /*16720*/  IMAD.MOV.U32 R12, RZ, RZ, 0x7 ;  /* 0x00000007ff0c7424 */ /* 0x000fe400078e00ff */
[----:B------:R-:W-:-:S07]  /*16730*/  IMAD.MOV.U32 R2, RZ, RZ, R14 ;  /* 0x000000ffff027224 */ /* 0x000fce00078e000e */
[----:B------:R-:W-:Y:S05]  /*16740*/  WARPSYNC.COLLECTIVE R15, `(.L_x_7747) ;  /* 0x000000000f087348 */ /* 0x000fea0003c00000 */
[----:B------:R0:W1:Y:S02]  /*16750*/  SHFL.IDX P6, R14, R13, R12, R11 ;  /* 0x0000000c0d0e7389 */ /* 0x00006400000c000b */
[----:B01----:R-:W-:Y:S01]  /*16760*/  ENDCOLLECTIVE ;  /* 0x000000000000791b */ /* 0x003fe20003800000 */
.L_x_7747:
        /* <DEDUP_REMOVED lines=11> */
.L_x_7748:
[----:B------:R-:W-:Y:S02]  /*16820*/  IMAD.MOV.U32 R13, RZ, RZ, R8 ;  /* 0x000000ffff0d7224 */ /* 0x000fe400078e0008 */
[----:B------:R-:W-:Y:S02]  /*16830*/  IMAD.MOV.U32 R12, RZ, RZ, RZ ;  /* 0x000000ffff0c7224 */ /* 0x000fe400078e00ff */
[----:B------:R-:W-:-:S07]  /*16840*/  IMAD.MOV.U32 R9, RZ, RZ, R14 ;  /* 0x000000ffff097224 */ /* 0x000fce00078e000e */
[----:B------:R-:W-:Y:S05]  /*16850*/  WARPSYNC.COLLECTIVE R15, `(.L_x_7749) ;  /* 0x000000000f087348 */ /* 0x000fea0003c00000 */
[----:B------:R0:W1:Y:S02]  /*16860*/  SHFL.IDX P6, R14, R13, R12, R11 ;  /* 0x0000000c0d0e7389 */ /* 0x00006400000c000b */
[----:B01----:R-:W-:Y:S01]  /*16870*/  ENDCOLLECTIVE ;  /* 0x000000000000791b */ /* 0x003fe20003800000 */
.L_x_7749:
        /* <DEDUP_REMOVED lines=11> */
.L_x_7750:
[----:B------:R-:W-:Y:S02]  /*16930*/  IMAD.MOV.U32 R13, RZ, RZ, R8 ;  /* 0x000000ffff0d7224 */ /* 0x000fe400078e0008 */
[----:B------:R-:W-:Y:S02]  /*16940*/  IMAD.MOV.U32 R12, RZ, RZ, 0x1 ;  /* 0x00000001ff0c7424 */ /* 0x000fe400078e00ff */
[----:B------:R-:W-:-:S07]  /*16950*/  IMAD.MOV.U32 R5, RZ, RZ, R14 ;  /* 0x000000ffff057224 */ /* 0x000fce00078e000e */
[----:B------:R-:W-:Y:S05]  /*16960*/  WARPSYNC.COLLECTIVE R15, `(.L_x_7751) ;  /* 0x000000000f087348 */ /* 0x000fea0003c00000 */
[----:B------:R0:W1:Y:S02]  /*16970*/  SHFL.IDX P6, R14, R13, R12, R11 ;  /* 0x0000000c0d0e7389 */ /* 0x00006400000c000b */
[----:B01----:R-:W-:Y:S01]  /*16980*/  ENDCOLLECTIVE ;  /* 0x000000000000791b */ /* 0x003fe20003800000 */
.L_x_7751:
        /* <DEDUP_REMOVED lines=11> */
.L_x_7752:
[----:B------:R-:W-:Y:S05]  /*16a40*/  BRA `(.L_x_7753) ;  /* 0xffffffa000a87947 */ /* 0x000fea000383ffff */
.L_x_7601:
[----:B0-----:R0:W1:Y:S02]  /*16a50*/  SYNCS.PHASECHK.TRANS64.TRYWAIT P2, [R0+URZ+0x22870], R3 ;  /* 0x02287003000075a7 */ /* 0x001064000804017f */
[----:B-1----:R-:W-:Y:S05]  /*16a60*/  @!P2 NANOSLEEP.SYNCS 0x989680 ;  /* 0x009896800000a95d */ /* 0x002fea0003900000 */
[----:B------:R-:W1:Y:S02]  /*16a70*/  @!P2 SYNCS.PHASECHK.TRANS64 P2, [R0+URZ+0x22870], R3 ;  /* 0x022870030000a5a7 */ /* 0x000e64000804007f */
[----:B-1----:R-:W-:Y:S05]  /*16a80*/  @!P2 BRA `(.L_x_7601) ;  /* 0xfffffffc00f0a947 */ /* 0x002fea000383ffff */
[----:B------:R-:W-:Y:S05]  /*16a90*/  BRA `(.L_x_7754) ;  /* 0xffffffa4000c7947 */ /* 0x000fea000383ffff */
.L_x_7603:
[----:B0-----:R0:W1:Y:S02]  /*16aa0*/  SYNCS.PHASECHK.TRANS64.TRYWAIT P2, [R0+URZ+0x22860], R5 ;  /* 0x02286005000075a7 */ /* 0x001064000804017f */
[----:B-1----:R-:W-:Y:S05]  /*16ab0*/  @!P2 NANOSLEEP.SYNCS 0x989680 ;  /* 0x009896800000a95d */ /* 0x002fea0003900000 */
[----:B------:R-:W1:Y:S02]  /*16ac0*/  @!P2 SYNCS.PHASECHK.TRANS64 P2, [R0+URZ+0x22860], R5 ;  /* 0x022860050000a5a7 */ /* 0x000e64000804007f */
[----:B-1----:R-:W-:Y:S05]  /*16ad0*/  @!P2 BRA `(.L_x_7603) ;  /* 0xfffffffc00f0a947 */ /* 0x002fea000383ffff */
[----:B------:R-:W-:Y:S05]  /*16ae0*/  BRA `(.L_x_7755) ;  /* 0xffffffa4001c7947 */ /* 0x000fea000383ffff */
.L_x_7611:
[----:B0-----:R0:W2:Y:S02]  /*16af0*/  SYNCS.PHASECHK.TRANS64.TRYWAIT P1, [R2+URZ+0x22870], R3 ;  /* 0x02287003020075a7 */ /* 0x0010a4000802017f */
[----:B--2---:R-:W-:Y:S05]  /*16b00*/  @!P1 NANOSLEEP.SYNCS 0x989680 ;  /* 0x009896800000995d */ /* 0x004fea0003900000 */
[----:B------:R-:W2:Y:S02]  /*16b10*/  @!P1 SYNCS.PHASECHK.TRANS64 P1, [R2+URZ+0x22870], R3 ;  /* 0x02287003020095a7 */ /* 0x000ea4000802007f */
[----:B--2---:R-:W-:Y:S05]  /*16b20*/  @!P1 BRA `(.L_x_7611) ;  /* 0xfffffffc00f09947 */ /* 0x004fea000383ffff */
[----:B------:R-:W-:Y:S05]  /*16b30*/  BRA `(.L_x_7756) ;  /* 0xffffffac00107947 */ /* 0x000fea000383ffff */
.L_x_7613:
[----:B0-----:R0:W1:Y:S02]  /*16b40*/  SYNCS.PHASECHK.TRANS64.TRYWAIT P1, [R2+URZ+0x22860], R3 ;  /* 0x02286003020075a7 */ /* 0x001064000802017f */
[----:B-1----:R-:W-:Y:S05]  /*16b50*/  @!P1 NANOSLEEP.SYNCS 0x989680 ;  /* 0x009896800000995d */ /* 0x002fea0003900000 */
[----:B------:R-:W1:Y:S02]  /*16b60*/  @!P1 SYNCS.PHASECHK.TRANS64 P1, [R2+URZ+0x22860], R3 ;  /* 0x02286003020095a7 */ /* 0x000e64000802007f */
[----:B-1----:R-:W-:Y:S05]  /*16b70*/  @!P1 BRA `(.L_x_7613) ;  /* 0xfffffffc00f09947 */ /* 0x002fea000383ffff */
[----:B------:R-:W-:Y:S05]  /*16b80*/  BRA `(.L_x_7757) ;  /* 0xffffffac001c7947 */ /* 0x000fea000383ffff */
.L_x_7625:
[----:B0-----:R0:W1:Y:S02]  /*16b90*/  SYNCS.PHASECHK.TRANS64.TRYWAIT P0, [R5+URZ+0x22820], R0 ;  /* 0x02282000050075a7 */ /* 0x001064000800017f */
[----:B-1----:R-:W-:Y:S05]  /*16ba0*/  @!P0 NANOSLEEP.SYNCS 0x989680 ;  /* 0x009896800000895d */ /* 0x002fea0003900000 */
[----:B------:R-:W1:Y:S02]  /*16bb0*/  @!P0 SYNCS.PHASECHK.TRANS64 P0, [R5+URZ+0x22820], R0 ;  /* 0x02282000050085a7 */ /* 0x000e64000800007f */
[----:B-1----:R-:W-:Y:S05]  /*16bc0*/  @!P0 BRA `(.L_x_7625) ;  /* 0xfffffffc00f08947 */ /* 0x002fea000383ffff */
[----:B------:R-:W-:Y:S05]  /*16bd0*/  BRA `(.L_x_7758) ;  /* 0xffffffc0000c7947 */ /* 0x000fea000383ffff */
.L_x_7626:
        /* <DEDUP_REMOVED lines=11> */
.L_x_7760:
[----:B------:R-:W-:Y:S05]  /*16c90*/  BSYNC B0 ;  /* 0x0000000000007941 */ /* 0x000fea0003800000 */
.L_x_7759:
[----:B------:R-:W-:Y:S05]  /*16ca0*/  BRA `(.L_x_7761) ;  /* 0xffffffbc00f47947 */ /* 0x000fea000383ffff */
.L_x_7629:
[----:B------:R-:W-:Y:S01]  /*16cb0*/  BSSY B1, `(.L_x_7762) ;  /* 0x0000006000017945 */ /* 0x000fe20003800000 */
[----:B------:R-:W-:-:S07]  /*16cc0*/  IMAD.MOV.U32 R15, RZ, RZ, -0x1 ;  /* 0xffffffffff0f7424 */ /* 0x000fce00078e00ff */
[----:B0-----:R-:W-:Y:S05]  /*16cd0*/  WARPSYNC.COLLECTIVE R15, `(.L_x_7763) ;  /* 0x000000000f0c7348 */ /* 0x001fea0003c00000 */
[----:B------:R-:W-:Y:S02]  /*16ce0*/  ELECT P6, UR62, PT ;  /* 0x00000000003e782f */ /* 0x000fe400038c0000 */
[----:B------:R-:W-:Y:S01]  /*16cf0*/  MOV R14, UR62 ;  /* 0x0000003e000e7c02 */ /* 0x000fe20008000f00 */
[----:B0-----:R-:W-:Y:S10]  /*16d00*/  ENDCOLLECTIVE ;  /* 0x000000000000791b */ /* 0x001ff40003800000 */
.L_x_7763:
[----:B------:R-:W-:Y:S05]  /*16d10*/  BSYNC B1 ;  /* 0x0000000000017941 */ /* 0x000fea0003800000 */
.L_x_7762:
[----:B------:R-:W-:Y:S05]  /*16d20*/  BRA `(.L_x_7764) ;  /* 0xffffffbc00ec7947 */ /* 0x000fea000383ffff */
.L_x_7631:
[----:B0-----:R0:W1:Y:S02]  /*16d30*/  SYNCS.PHASECHK.TRANS64.TRYWAIT P1, [R3+URZ+0x22840], R2 ;  /* 0x02284002030075a7 */ /* 0x001064000802017f */
[----:B-1----:R-:W-:Y:S05]  /*16d40*/  @!P1 NANOSLEEP.SYNCS 0x989680 ;  /* 0x009896800000995d */ /* 0x002fea0003900000 */
[----:B------:R-:W1:Y:S02]  /*16d50*/  @!P1 SYNCS.PHASECHK.TRANS64 P1, [R3+URZ+0x22840], R2 ;  /* 0x02284002030095a7 */ /* 0x000e64000802007f */
[----:B-1----:R-:W-:Y:S05]  /*16d60*/  @!P1 BRA `(.L_x_7631) ;  /* 0xfffffffc00f09947 */ /* 0x002fea000383ffff */
[----:B------:R-:W-:Y:S05]  /*16d70*/  BRA `(.L_x_7765) ;  /* 0xffffffc0000c7947 */ /* 0x000fea000383ffff */
.L_x_7633:
[----:B-1----:R1:W2:Y:S02]  /*16d80*/  SYNCS.PHASECHK.TRANS64.TRYWAIT P1, [R31+URZ+0x22840], R0 ;  /* 0x022840001f0075a7 */ /* 0x0022a4000802017f */
[----:B--2---:R-:W-:Y:S05]  /*16d90*/  @!P1 NANOSLEEP.SYNCS 0x989680 ;  /* 0x009896800000995d */ /* 0x004fea0003900000 */
[----:B------:R-:W2:Y:S02]  /*16da0*/  @!P1 SYNCS.PHASECHK.TRANS64 P1, [R31+URZ+0x22840], R0 ;  /* 0x022840001f0095a7 */ /* 0x000ea4000802007f */
[----:B--2---:R-:W-:Y:S05]  /*16db0*/  @!P1 BRA `(.L_x_7633) ;  /* 0xfffffffc00f09947 */ /* 0x004fea000383ffff */
[----:B------:R-:W-:Y:S05]  /*16dc0*/  BRA `(.L_x_7766) ;  /* 0xffffffc000187947 */ /* 0x000fea000383ffff */
.L_x_7635:
[----:B--2---:R2:W3:Y:S02]  /*16dd0*/  SYNCS.PHASECHK.TRANS64.TRYWAIT P1, [R3+URZ+0x22860], R2 ;  /* 0x02286002030075a7 */ /* 0x0044e4000802017f */
[----:B---3--:R-:W-:Y:S05]  /*16de0*/  @!P1 NANOSLEEP.SYNCS 0x989680 ;  /* 0x009896800000995d */ /* 0x008fea0003900000 */
[----:B------:R-:W3:Y:S02]  /*16df0*/  @!P1 SYNCS.PHASECHK.TRANS64 P1, [R3+URZ+0x22860], R2 ;  /* 0x02286002030095a7 */ /* 0x000ee4000802007f */
[----:B---3--:R-:W-:Y:S05]  /*16e00*/  @!P1 BRA `(.L_x_7635) ;  /* 0xfffffffc00f09947 */ /* 0x008fea000383ffff */
[----:B------:R-:W-:Y:S05]  /*16e10*/  BRA `(.L_x_7767) ;  /* 0xffffffc000147947 */ /* 0x000fea000383ffff */
.L_x_7637:
[----:B---3--:R3:W4:Y:S02]  /*16e20*/  SYNCS.PHASECHK.TRANS64.TRYWAIT P1, [R31+URZ+0x22860], R0 ;  /* 0x022860001f0075a7 */ /* 0x008724000802017f */
[----:B----4-:R-:W-:Y:S05]  /*16e30*/  @!P1 NANOSLEEP.SYNCS 0x989680 ;  /* 0x009896800000995d */ /* 0x010fea0003900000 */
[----:B------:R-:W4:Y:S02]  /*16e40*/  @!P1 SYNCS.PHASECHK.TRANS64 P1, [R31+URZ+0x22860], R0 ;  /* 0x022860001f0095a7 */ /* 0x000f24000802007f */
[----:B----4-:R-:W-:Y:S05]  /*16e50*/  @!P1 BRA `(.L_x_7637) ;  /* 0xfffffffc00f09947 */ /* 0x010fea000383ffff */
[----:B------:R-:W-:Y:S05]  /*16e60*/  BRA `(.L_x_7768) ;  /* 0xffffffc000107947 */ /* 0x000fea000383ffff */
.L_x_7639:
[----:B----4-:R4:W0:Y:S02]  /*16e70*/  SYNCS.PHASECHK.TRANS64.TRYWAIT P1, [R3+URZ+0x22880], R2 ;  /* 0x02288002030075a7 */ /* 0x010824000802017f */
[----:B0-----:R-:W-:Y:S05]  /*16e80*/  @!P1 NANOSLEEP.SYNCS 0x989680 ;  /* 0x009896800000995d */ /* 0x001fea0003900000 */
[----:B------:R-:W0:Y:S02]  /*16e90*/  @!P1 SYNCS.PHASECHK.TRANS64 P1, [R3+URZ+0x22880], R2 ;  /* 0x02288002030095a7 */ /* 0x000e24000802007f */
[----:B0-----:R-:W-:Y:S05]  /*16ea0*/  @!P1 BRA `(.L_x_7639) ;  /* 0xfffffffc00f09947 */ /* 0x001fea000383ffff */
[----:B------:R-:W-:Y:S05]  /*16eb0*/  BRA `(.L_x_7769) ;  /* 0xffffffc0000c7947 */ /* 0x000fea000383ffff */
.L_x_7770:
        /* <DEDUP_REMOVED lines=12> */
.L_x_16285:


//--------------------- .text._ZN7cutlass13device_kernelIN5flash11enable_sm90INS1_16FlashAttnFwdSm90INS1_25CollectiveMainloopFwdSm90ILi2EN4cute5tupleIJNS5_1CILi1EEES8_S8_EEENS6_IJNS7_ILi128EEENS7_ILi160EEESA_EEELi128ENS_12float_e4m3_tEfNS_4arch4Sm90ELb0ELb0ELb0ELb1ELb1ELb1ELb0ELb1ELb1ELb1ELb1ELb0EEENS1_21CollectiveEpilogueFwdINS6_IJSA_SA_SB_EEES9_NS_10bfloat16_tESF_Li256ELb1ELb1ELb1ELb1EEENS1_36VarlenDynamicPersistentTileSchedulerILi128ELi160ELi256ELi128ELb1ELb1ELb1ELb0ELb1ELb1EEEEEEEEEvNT_6ParamsE --------------------------
	.section	.text._ZN7cutlass13device_kernelIN5flash11enable_sm90INS1_16FlashAttnFwdSm90INS1_25CollectiveMainloopFwdSm90ILi2EN4cute5tupleIJNS5_1CILi1EEES8_S8_EEENS6_IJNS7_ILi128EEENS7_ILi160EEESA_EEELi128ENS_12float_e4m3_tEfNS_4arch4Sm90ELb0ELb0ELb0ELb1ELb1ELb1ELb0ELb1ELb1ELb1ELb1ELb0EEENS1_21CollectiveEpilogueFwdINS6_IJSA_SA_SB_EEES9_NS_10bfloat16_tESF_Li256ELb1ELb1ELb1ELb1EEENS1_36VarlenDynamicPersistentTileSchedulerILi128ELi160ELi256ELi128ELb1ELb1ELb1ELb0ELb1ELb1EEEEEEEEEvNT_6ParamsE,"ax",@progbits
	.align	128
.text._ZN7cutlass13device_kernelIN5flash11enable_sm90INS1_16FlashAttnFwdSm90INS1_25CollectiveMainloopFwdSm90ILi2EN4cute5tupleIJNS5_1CILi1EEES8_S8_EEENS6_IJNS7_ILi128EEENS7_ILi160EEESA_EEELi128ENS_12float_e4m3_tEfNS_4arch4Sm90ELb0ELb0ELb0ELb1ELb1ELb1ELb0ELb1ELb1ELb1ELb1ELb0EEENS1_21CollectiveEpilogueFwdINS6_IJSA_SA_SB_EEES9_NS_10bfloat16_tESF_Li256ELb1ELb1ELb1ELb1EEENS1_36VarlenDynamicPersistentTileSchedulerILi128ELi160ELi256ELi128ELb1ELb1ELb1ELb0ELb1ELb1EEEEEEEEEvNT_6ParamsE:
        .type           _ZN7cutlass13device_kernelIN5flash11enable_sm90INS1_16FlashAttnFwdSm90INS1_25CollectiveMainloopFwdSm90ILi2EN4cute5tupleIJNS5_1CILi1EEES8_S8_EEENS6_IJNS7_ILi128EEENS7_ILi160EEESA_EEELi128ENS_12float_e4m3_tEfNS_4arch4Sm90ELb0ELb0ELb0ELb1ELb1ELb1ELb0ELb1ELb1ELb1ELb1ELb0EEENS1_21CollectiveEpilogueFwdINS6_IJSA_SA_SB_EEES9_NS_10bfloat16_tESF_Li256ELb1ELb1ELb1ELb1EEENS1_36VarlenDynamicPersistentTileSchedulerILi128ELi160ELi256ELi128ELb1ELb1ELb1ELb0ELb1ELb1EEEEEEEEEvNT_6ParamsE,@function
        .size           _ZN7cutlass13device_kernelIN5flash11enable_sm90INS1_16FlashAttnFwdSm90INS1_25CollectiveMainloopFwdSm90ILi2EN4cute5tupleIJNS5_1CILi1EEES8_S8_EEENS6_IJNS7_ILi128EEENS7_ILi160EEESA_EEELi128ENS_12float_e4m3_tEfNS_4arch4Sm90ELb0ELb0ELb0ELb1ELb1ELb1ELb0ELb1ELb1ELb1ELb1ELb0EEENS1_21CollectiveEpilogueFwdINS6_IJSA_SA_SB_EEES9_NS_10bfloat16_tESF_Li256ELb1ELb1ELb1ELb1EEENS1_36VarlenDynamicPersistentTileSchedulerILi128ELi160ELi256ELi128ELb1ELb1ELb1ELb0ELb1ELb1EEEEEEEEEvNT_6ParamsE,(.L_x_16286 - _ZN7cutlass13device_kernelIN5flash11enable_sm90INS1_16FlashAttnFwdSm90INS1_25CollectiveMainloopFwdSm90ILi2EN4cute5tupleIJNS5_1CILi1EEES8_S8_EEENS6_IJNS7_ILi128EEENS7_ILi160EEESA_EEELi128ENS_12float_e4m3_tEfNS_4arch4Sm90ELb0ELb0ELb0ELb1ELb1ELb1ELb0ELb1ELb1ELb1ELb1ELb0EEENS1_21CollectiveEpilogueFwdINS6_IJSA_SA_SB_EEES9_NS_10bfloat16_tESF_Li256ELb1ELb1ELb1ELb1EEENS1_36VarlenDynamicPersistentTileSchedulerILi128ELi160ELi256ELi128ELb1ELb1ELb1ELb0ELb1ELb1EEEEEEEEEvNT_6ParamsE)
        .other          _ZN7cutlass13device_kernelIN5flash11enable_sm90INS1_16FlashAttnFwdSm90INS1_25CollectiveMainloopFwdSm90ILi2EN4cute5tupleIJNS5_1CILi1EEES8_S8_EEENS6_IJNS7_ILi128EEENS7_ILi160EEESA_EEELi128ENS_12float_e4m3_tEfNS_4arch4Sm90ELb0ELb0ELb0ELb1ELb1ELb1ELb0ELb1ELb1ELb1ELb1ELb0EEENS1_21CollectiveEpilogueFwdINS6_IJSA_SA_SB_EEES9_NS_10bfloat16_tESF_Li256ELb1ELb1ELb1ELb1EEENS1_36VarlenDynamicPersistentTileSchedulerILi128ELi160ELi256ELi128ELb1ELb1ELb1ELb0ELb1ELb1EEEEEEEEEvNT_6ParamsE,@"STO_CUDA_ENTRY STV_DEFAULT"
_ZN7cutlass13device_kernelIN5flash11enable_sm90INS1_16FlashAttnFwdSm90INS1_25CollectiveMainloopFwdSm90ILi2EN4cute5tupleIJNS5_1CILi1EEES8_S8_EEENS6_IJNS7_ILi128EEENS7_ILi160EEESA_EEELi128ENS_12float_e4m3_tEfNS_4arch4Sm90ELb0ELb0ELb0ELb1ELb1ELb1ELb0ELb1ELb1ELb1ELb1ELb0EEENS1_21CollectiveEpilogueFwdINS6_IJSA_SA_SB_EEES9_NS_10bfloat16_tESF_Li256ELb1ELb1ELb1ELb1EEENS1_36VarlenDynamicPersistentTileSchedulerILi128ELi160ELi256ELi128ELb1ELb1ELb1ELb0ELb1ELb1EEEEEEEEEvNT_6ParamsE:
[----:B------:R-:W0:Y:S02]  /*0000*/  LDC R1, c[0x0][0x28] ;  /* 0x00000a00ff017b82 */ /* 0x000e240000000800 */
[----:B0-----:R-:W-:Y:S01]  /*0010*/  VIADD R1, R1, 0xffffff90 ;  /* 0xffffff9001017836 */ /* 0x001fe20000000000 */
[----:B------:R-:W0:Y:S01]  /*0020*/  S2R R3, SR_TID.X ;  /* 0x0000000000037919 */ /* 0x000e220000002100 */
[----:B------:R-:W-:Y:S01]  /*0030*/  ELECT P0, URZ, PT ;  /* 0x00000000003f782f */ /* 0x000fe20003800000 */
[----:B------:R-:W-:Y:S01]  /*0040*/  BSSY B0, `(.L_x_7771) ;  /* 0x000000d000007945 */ /* 0x000fe20003800000 */
[----:B0-----:R-:W-:-:S05]  /*0050*/  SHF.R.U32.HI R0, RZ, 0x5, R3 ;  /* 0x00000005ff007819 */ /* 0x001fca0000011603 */
        /* <DEDUP_REMOVED lines=11> */
.L_x_7772:
[----:B------:R-:W-:Y:S05]  /*0110*/  BSYNC B0 ;  /* 0x0000000000007941 */ /* 0x000fea0003800000 */
.L_x_7771:
[----:B------:R-:W-:Y:S01]  /*0120*/  VOTEU.ANY UP0, P0 ;  /* 0x00000000003f7886 */ /* 0x000fe20000000100 */
[----:B------:R-:W0:Y:S01]  /*0130*/  SHFL.IDX PT, R2, R0, RZ, 0x1f ;  /* 0x00001fff00027589 */ /* 0x000e2200000e0000 */
[----:B------:R-:W-:Y:S01]  /*0140*/  UMOV UR4, 0x80 ;  /* 0x0000008000047882 */ /* 0x000fe20000000000 */
[----:B------:R-:W-:Y:S01]  /*0150*/  UMOV UR7, 0x100 ;  /* 0x0000010000077882 */ /* 0x000fe20000000000 */
[----:B------:R-:W-:Y:S01]  /*0160*/  SHF.R.U32.HI R3, RZ, 0x7, R3 ;  /* 0x00000007ff037819 */ /* 0x000fe20000011603 */
[----:B------:R-:W1:Y:S01]  /*0170*/  @UP0 S2UR UR8, SR_CgaCtaId ;  /* 0x00000000000809c3 */ /* 0x000e620000008800 */
[----:B------:R-:W-:Y:S01]  /*0180*/  @UP0 UMOV UR6, 0x400 ;  /* 0x0000040000060882 */ /* 0x000fe20000000000 */
[----:B------:R-:W-:-:S04]  /*0190*/  @UP0 UIADD3 UR4, -UR4, 0x100000, URZ ;  /* 0x0010000004040890 */ /* 0x000fc8000fffe13f */
[----:B------:R-:W-:Y:S02]  /*01a0*/  @UP0 USHF.L.U32 UR5, UR4, 0xb, URZ ;  /* 0x0000000b04050899 */ /* 0x000fe4000800063f */
[----:B------:R-:W-:Y:S01]  /*01b0*/  @UP0 USHF.L.U32 UR4, UR4, 0x1, URZ ;  /* 0x0000000104040899 */ /* 0x000fe2000800063f */
[----:B------:R-:W-:Y:S01]  /*01c0*/  VOTEU.ANY UP1, P0 ;  /* 0x00000000003f7886 */ /* 0x000fe20000020100 */
[----:B0-----:R-:W-:Y:S02]  /*01d0*/  ISETP.NE.AND P1, PT, R2, RZ, PT ;  /* 0x000000ff0200720c */ /* 0x001fe40003f25270 */
[----:B------:R0:W2:Y:S01]  /*01e0*/  SHFL.IDX PT, R2, R3, RZ, 0x1f ;  /* 0x00001fff03027589 */ /* 0x0000a200000e0000 */
[----:B-1----:R-:W-:Y:S02]  /*01f0*/  @UP0 ULEA UR8, UR8, UR6, 0x18 ;  /* 0x0000000608080291 */ /* 0x002fe4000f8ec03f */
[----:B------:R-:W-:-:S04]  /*0200*/  @UP0 UIADD3 UR6, -UR7, 0x100000, URZ ;  /* 0x0010000007060890 */ /* 0x000fc8000fffe13f */
[----:B------:R-:W-:Y:S02]  /*0210*/  @UP0 USHF.L.U32 UR7, UR6, 0xb, URZ ;  /* 0x0000000b06070899 */ /* 0x000fe4000800063f */
[----:B------:R-:W-:Y:S01]  /*0220*/  @UP0 USHF.L.U32 UR6, UR6, 0x1, URZ ;  /* 0x0000000106060899 */ /* 0x000fe2000800063f */
[----:B------:R-:W-:Y:S01]  /*0230*/  VOTEU.ANY UP0, P0 ;  /* 0x00000000003f7886 */ /* 0x000fe20000000100 */
[----:B------:R-:W1:Y:S04]  /*0240*/  FENCE.VIEW.ASYNC.S ;  /* 0x00000000000073c6 */ /* 0x000e680000000000 */
[----:B-1----:R0:W1:Y:S06]  /*0250*/  @UP0 SYNCS.EXCH.64 URZ, [UR8+0x22800], UR4 ;  /* 0x02280004083f05b2 */ /* 0x00206c0008000100 */
[----:B------:R0:W3:Y:S02]  /*0260*/  @UP1 SYNCS.EXCH.64 URZ, [UR8+0x22820], UR6 ;  /* 0x02282006083f15b2 */ /* 0x0000e40008000100 */
        /* <DEDUP_REMOVED lines=17> */
[----:B------:R0:W0:Y:S01]  /*0380*/  SYNCS.EXCH.64 URZ, [UR8+0x22848], UR6 ;  /* 0x02284806083f75b2 */ /* 0x0000220008000100 */
[----:B------:R-:W-:Y:S01]  /*0390*/  NOP ;  /* 0x0000000000007918 */ /* 0x000fe20000000000 */
.L_x_7773:
        /* <DEDUP_REMOVED lines=22> */
.L_x_7774:
        /* <DEDUP_REMOVED lines=18> */
.L_x_7775:
        /* <DEDUP_REMOVED lines=22> */
.L_x_7776:
[----:B------:R-:W5:Y:S01]  /*0780*/  SHFL.IDX PT, R4, R0, RZ, 0x1f ;  /* 0x00001fff00047589 */ /* 0x000f6200000e0000 */
[----:B------:R-:W-:Y:S01]  /*0790*/  NOP ;  /* 0x0000000000007918 */ /* 0x000fe20000000000 */
[----:B------:R-:W0:Y:S01]  /*07a0*/  S2R R3, SR_CgaCtaId ;  /* 0x0000000000037919 */ /* 0x000e220000008800 */
[----:B-----5:R-:W-:-:S13]  /*07b0*/  ISETP.NE.AND P0, PT, R4, RZ, PT ;  /* 0x000000ff0400720c */ /* 0x020fda0003f05270 */
        /* <DEDUP_REMOVED lines=19> */
.L_x_7777:
[----:B--2---:R-:W-:Y:S01]  /*08f0*/  ISETP.NE.AND P0, PT, R2, RZ, PT ;  /* 0x000000ff0200720c */ /* 0x004fe20003f05270 */
[----:B------:R-:W-:Y:S01]  /*0900*/  IMAD.MOV.U32 R2, RZ, RZ, 0x1 ;  /* 0x00000001ff027424 */ /* 0x000fe200078e00ff */
[----:B------:R-:W-:Y:S01]  /*0910*/  NOP ;  /* 0x0000000000007918 */ /* 0x000fe20000000000 */
[----:B------:R-:W-:Y:S01]  /*0920*/  ULDC.64 UR36, c[0x0][0x208] ;  /* 0x0000820000247ab9 */ /* 0x000fe20000000a00 */
[----:B------:R-:W-:Y:S02]  /*0930*/  BSSY B8, `(.L_x_7778) ;  /* 0x000213b000087945 */ /* 0x000fe40003800000 */
[----:B------:R-:W-:-:S05]  /*0940*/  SEL R2, R2, 0x2, !P0 ;  /* 0x0000000202027807 */ /* 0x000fca0004000000 */
[----:B------:R2:W-:Y:S01]  /*0950*/  STL [R1+0x20], R2 ;  /* 0x0000200201007387 */ /* 0x0005e20000100800 */
[----:B01-34-:R-:W-:Y:S06]  /*0960*/  BAR.SYNC.DEFER_BLOCKING 0x0 ;  /* 0x0000000000007b1d */ /* 0x01bfec0000010000 */
[----:B------:R-:W-:Y:S05]  /*0970*/  @!P0 BRA `(.L_x_7779) ;  /* 0x0000018c00608947 */ /* 0x000fea0003800000 */
.L_x_7780:
[----:B------:R-:W-:-:S08]  /*0980*/  NOP ;  /* 0x0000000000007918 */ /* 0x000fd00000000000 */
[----:B------:R-:W0:Y:S02]  /*0990*/  USETMAXREG.TRY_ALLOC.CTAPOOL UP0, 0xe8 ;  /* 0x000000e8000079c8 */ /* 0x000e240008000600 */
[----:B0-----:R-:W-:-:S13]  /*09a0*/  PLOP3.LUT P0, PT, PT, PT, UP0, 0x80, 0x0 ;  /* 0x000000000000781c */ /* 0x001fda0003f0f008 */
[----:B------:R-:W-:Y:S05]  /*09b0*/  @!P0 BRA `(.L_x_7780) ;  /* 0xfffffffc00f08947 */ /* 0x000fea000383ffff */
[----:B------:R-:W2:Y:S01]  /*09c0*/  S2R R0, SR_TID.X ;  /* 0x0000000000007919 */ /* 0x000ea20000002100 */
[----:B------:R-:W-:Y:S01]  /*09d0*/  MOV R18, 0x400 ;  /* 0x0000040000127802 */ /* 0x000fe20000000f00 */
[----:B------:R-:W-:Y:S01]  /*09e0*/  ULDC UR4, c[0x0][0xc3c] ;  /* 0x00030f0000047ab9 */ /* 0x000fe20000000800 */
[----:B--2---:R-:W-:Y:S02]  /*09f0*/  SHF.R.U32.HI R2, RZ, 0x7, R0 ;  /* 0x00000007ff027819 */ /* 0x004fe40000011600 */
[----:B------:R-:W0:Y:S01]  /*0a00*/  S2R R0, SR_CgaCtaId ;  /* 0x0000000000007919 */ /* 0x000e220000008800 */
[----:B------:R-:W-:Y:S06]  /*0a10*/  BAR.ARV 0x8, 0x180 ;  /* 0x0206000000007b1d */ /* 0x000fec0000002000 */
[----:B------:R-:W-:-:S13]  /*0a20*/  ISETP.NE.AND P0, PT, R2, 0x1, PT ;  /* 0x000000010200780c */ /* 0x000fda0003f05270 */
[----:B------:R-:W-:Y:S08]  /*0a30*/  @!P0 BAR.ARV 0x9, 0x100 ;  /* 0x0244000000008b1d */ /* 0x000ff00000002000 */
[----:B------:R-:W-:Y:S01]  /*0a40*/  BAR.SYNC.DEFER_BLOCKING 0x5, 0x180 ;  /* 0x0146000000007b1d */ /* 0x000fe20000010000 */
[----:B0-----:R-:W-:-:S05]  /*0a50*/  LEA R18, R0, R18, 0x18 ;  /* 0x0000001200127211 */ /* 0x001fca00078ec0ff */
[----:B------:R-:W0:Y:S02]  /*0a60*/  LDS.128 R28, [R18+0x228d0] ;  /* 0x0228d000121c7984 */ /* 0x000e240000000c00 */
[----:B------:R-:W-:Y:S06]  /*0a70*/  BAR.ARV 0x4, 0x180 ;  /* 0x0106000000007b1d */ /* 0x000fec0000002000 */
[----:B0-----:R-:W-:-:S13]  /*0a80*/  ISETP.GE.AND P0, PT, R31, UR4, PT ;  /* 0x000000041f007c0c */ /* 0x001fda000bf06270 */
[----:B------:R-:W-:Y:S05]  /*0a90*/  @P0 BRA `(.L_x_7781) ;  /* 0x0000021000900947 */ /* 0x000fea0003800000 */
[----:B------:R-:W2:Y:S01]  /*0aa0*/  LDL.LU R13, [R1+0x20] ;  /* 0x00002000010d7983 */ /* 0x000ea20000300800 */
[----:B------:R-:W0:Y:S02]  /*0ab0*/  S2R R0, SR_TID.X ;  /* 0x0000000000007919 */ /* 0x000e240000002100 */
[----:B0-----:R-:W-:-:S05]  /*0ac0*/  VIADD R12, R0, 0xffffff80 ;  /* 0xffffff80000c7836 */ /* 0x001fca0000000000 */
[----:B------:R-:W-:-:S04]  /*0ad0*/  SHF.R.S32.HI R0, RZ, 0x1f, R12 ;  /* 0x0000001fff007819 */ /* 0x000fc8000001140c */
[----:B------:R-:W-:-:S04]  /*0ae0*/  LEA.HI R2, R0, R12, RZ, 0x7 ;  /* 0x0000000c00027211 */ /* 0x000fc800078f38ff */
[----:B------:R-:W-:-:S05]  /*0af0*/  LOP3.LUT R3, R2, 0xffffff80, RZ, 0xc0, !PT ;  /* 0xffffff8002037812 */ /* 0x000fca00078ec0ff */
[----:B------:R-:W-:-:S05]  /*0b00*/  IMAD.IADD R11, R12, 0x1, -R3 ;  /* 0x000000010c0b7824 */ /* 0x000fca00078e0a03 */
[----:B------:R-:W-:-:S04]  /*0b10*/  SHF.R.S32.HI R6, RZ, 0x1f, R11 ;  /* 0x0000001fff067819 */ /* 0x000fc8000001140b */
[----:B------:R-:W-:-:S04]  /*0b20*/  LEA.HI R8, R6, R11, RZ, 0x2 ;  /* 0x0000000b06087211 */ /* 0x000fc800078f10ff */
[--C-:B------:R-:W-:Y:S02]  /*0b30*/  SHF.R.S32.HI R5, RZ, 0x2, R8.reuse ;  /* 0x00000002ff057819 */ /* 0x100fe40000011408 */
[----:B------:R-:W-:Y:S02]  /*0b40*/  SHF.R.S32.HI R4, RZ, 0x1f, R8 ;  /* 0x0000001fff047819 */ /* 0x000fe40000011408 */
[----:B------:R-:W-:Y:S02]  /*0b50*/  SHF.R.S32.HI R14, RZ, 0x7, R2 ;  /* 0x00000007ff0e7819 */ /* 0x000fe40000011402 */
[----:B------:R-:W-:Y:S02]  /*0b60*/  LEA.HI R3, R4, R5, RZ, 0x3 ;  /* 0x0000000504037211 */ /* 0x000fe400078f18ff */
[----:B------:R-:W-:Y:S02]  /*0b70*/  LEA.HI R4, R0, R12, RZ, 0x4 ;  /* 0x0000000c00047211 */ /* 0x000fe400078f20ff */
[----:B------:R-:W-:-:S02]  /*0b80*/  LOP3.LUT R10, R3, 0xfffffff8, RZ, 0xc0, !PT ;  /* 0xfffffff8030a7812 */ /* 0x000fc400078ec0ff */
[----:B------:R-:W-:Y:S02]  /*0b90*/  LEA.HI R2, R2, R14, RZ, 0x1 ;  /* 0x0000000e02027211 */ /* 0x000fe400078f08ff */
[----:B------:R-:W-:Y:S02]  /*0ba0*/  LEA.HI R6, R6, R11, RZ, 0x5 ;  /* 0x0000000b06067211 */ /* 0x000fe400078f28ff */
[----:B------:R-:W-:Y:S02]  /*0bb0*/  LEA.HI R3, R0, R12, RZ, 0x5 ;  /* 0x0000000c00037211 */ /* 0x000fe400078f28ff */
[----:B------:R-:W-:Y:S01]  /*0bc0*/  SHF.R.S32.HI R7, RZ, 0x4, R4 ;  /* 0x00000004ff077819 */ /* 0x000fe20000011404 */
[----:B------:R-:W-:Y:S01]  /*0bd0*/  IMAD.IADD R9, R5, 0x1, -R10 ;  /* 0x0000000105097824 */ /* 0x000fe200078e0a0a */
[----:B------:R-:W-:Y:S02]  /*0be0*/  SHF.R.S32.HI R6, RZ, 0x5, R6 ;  /* 0x00000005ff067819 */ /* 0x000fe40000011406 */
[----:B------:R-:W-:-:S02]  /*0bf0*/  LOP3.LUT R2, R2, 0x3fffffe, RZ, 0xc0, !PT ;  /* 0x03fffffe02027812 */ /* 0x000fc400078ec0ff */
[C---:B------:R-:W-:Y:S02]  /*0c00*/  LOP3.LUT R5, R4.reuse, 0x3fffff0, RZ, 0xc0, !PT ;  /* 0x03fffff004057812 */ /* 0x040fe400078ec0ff */
[----:B------:R-:W-:Y:S02]  /*0c10*/  SHF.L.U32 R3, R3, 0x5, RZ ;  /* 0x0000000503037819 */ /* 0x000fe400000006ff */
[----:B------:R-:W-:Y:S01]  /*0c20*/  LEA.HI R4, R4, R7, RZ, 0x1 ;  /* 0x0000000704047211 */ /* 0x000fe200078f08ff */
[----:B------:R-:W-:Y:S01]  /*0c30*/  IMAD R9, R6, 0x10, R9 ;  /* 0x0000001006097824 */ /* 0x000fe200078e0209 */
[----:B------:R-:W-:Y:S01]  /*0c40*/  LOP3.LUT R200, R3, 0xfffffc00, RZ, 0xc0, !PT ;  /* 0xfffffc0003c87812 */ /* 0x000fe200078ec0ff */
[----:B------:R-:W-:Y:S01]  /*0c50*/  IMAD.IADD R2, R14, 0x1, -R2 ;  /* 0x000000010e027824 */ /* 0x000fe200078e0a02 */
[----:B------:R-:W-:Y:S01]  /*0c60*/  LOP3.LUT R4, R4, 0x1ffffffe, RZ, 0xc0, !PT ;  /* 0x1ffffffe04047812 */ /* 0x000fe200078ec0ff */
[----:B------:R-:W-:Y:S02]  /*0c70*/  IMAD.IADD R5, R12, 0x1, -R5 ;  /* 0x000000010c057824 */ /* 0x000fe400078e0a05 */
[----:B------:R-:W-:Y:S01]  /*0c80*/  IMAD R6, R2, 0x40, R9 ;  /* 0x0000004002067824 */ /* 0x000fe200078e0209 */
[----:B------:R-:W-:Y:S01]  /*0c90*/  LEA.HI R2, R0, R12, RZ, 0x2 ;  /* 0x0000000c00027211 */ /* 0x000fe200078f10ff */
[----:B------:R-:W-:-:S02]  /*0ca0*/  IMAD.IADD R4, R7, 0x1, -R4 ;  /* 0x0000000107047824 */ /* 0x000fc400078e0a04 */
[----:B------:R-:W-:Y:S01]  /*0cb0*/  IMAD R5, R5, 0x40, R200 ;  /* 0x0000004005057824 */ /* 0x000fe200078e02c8 */
[----:B------:R-:W-:-:S04]  /*0cc0*/  SHF.R.S32.HI R190, RZ, 0x2, R2 ;  /* 0x00000002ffbe7819 */ /* 0x000fc80000011402 */
[----:B------:R-:W-:Y:S02]  /*0cd0*/  LEA R3, R4, R5, 0x3 ;  /* 0x0000000504037211 */ /* 0x000fe400078e18ff */
[----:B------:R-:W-:Y:S01]  /*0ce0*/  LEA.HI R4, R0, R12, RZ, 0x3 ;  /* 0x0000000c00047211 */ /* 0x000fe200078f18ff */
[----:B------:R-:W-:Y:S01]  /*0cf0*/  VIADD R9, R190, 0x40 ;  /* 0x00000040be097836 */ /* 0x000fe20000000000 */
[----:B------:R-:W-:Y:S01]  /*0d00*/  LOP3.LUT R0, R2, 0xfffffffc, RZ, 0xc0, !PT ;  /* 0xfffffffc02007812 */ /* 0x000fe200078ec0ff */
[----:B------:R0:W-:Y:S01]  /*0d10*/  STL [R1+0x6c], R3 ;  /* 0x00006c0301007387 */ /* 0x0001e20000100800 */
[----:B------:R-:W-:-:S03]  /*0d20*/  LOP3.LUT R208, R4, 0xfffffff8, RZ, 0xc0, !PT ;  /* 0xfffffff804d07812 */ /* 0x000fc600078ec0ff */
[C---:B------:R-:W-:Y:S01]  /*0d30*/  IMAD.IADD R5, R12.reuse, 0x1, -R0 ;  /* 0x000000010c057824 */ /* 0x040fe200078e0a00 */
[----:B0-----:R-:W-:Y:S02]  /*0d40*/  SHF.R.S32.HI R3, RZ, 0x1f, R2 ;  /* 0x0000001fff037819 */ /* 0x001fe40000011402 */
[----:B------:R-:W-:Y:S02]  /*0d50*/  SHF.R.S32.HI R2, RZ, 0x3, R4 ;  /* 0x00000003ff027819 */ /* 0x000fe40000011404 */
[----:B------:R-:W-:Y:S01]  /*0d60*/  SHF.R.S32.HI R2, RZ, 0x1f, R9 ;  /* 0x0000001fff027819 */ /* 0x000fe20000011409 */
[----:B------:R-:W-:Y:S01]  /*0d70*/  IMAD.IADD R208, R12, 0x1, -R208 ;  /* 0x000000010cd07824 */ /* 0x000fe200078e0ad0 */
[----:B------:R-:W-:Y:S01]  /*0d80*/  LEA.HI R3, R3, R190, RZ, 0x3 ;  /* 0x000000be03037211 */ /* 0x000fe200078f18ff */
[----:B------:R-:W-:Y:S01]  /*0d90*/  IMAD.SHL.U32 R197, R9, 0x80, RZ ;  /* 0x0000008009c57824 */ /* 0x000fe200078e00ff */
[----:B------:R-:W-:Y:S02]  /*0da0*/  LEA.HI R0, R5, R5, RZ, 0x1 ;  /* 0x0000000505007211 */ /* 0x000fe400078f08ff */
[----:B------:R-:W-:Y:S01]  /*0db0*/  LEA.HI R2, R2, R9, RZ, 0x3 ;  /* 0x0000000902027211 */ /* 0x000fe200078f18ff */
[----:B------:R-:W-:Y:S01]  /*0dc0*/  IMAD.SHL.U32 R199, R208, 0x8, RZ ;  /* 0x00000008d0c77824 */ /* 0x000fe200078e00ff */
[----:B------:R-:W-:-:S02]  /*0dd0*/  LOP3.LUT R3, R3, 0xfffffff8, RZ, 0xc0, !PT ;  /* 0xfffffff803037812 */ /* 0x000fc400078ec0ff */
[----:B------:R-:W-:Y:S01]  /*0de0*/  LOP3.LUT R0, R0, 0x1ffffffe, RZ, 0xc0, !PT ;  /* 0x1ffffffe00007812 */ /* 0x000fe200078ec0ff */
[----:B------:R-:W-:Y:S01]  /*0df0*/  IMAD.SHL.U32 R2, R2, 0x80, RZ ;  /* 0x0000008002027824 */ /* 0x000fe200078e00ff */
[----:B------:R-:W-:Y:S02]  /*0e00*/  LOP3.LUT R8, R8, 0x7ffffffc, RZ, 0xc0, !PT ;  /* 0x7ffffffc08087812 */ /* 0x000fe400078ec0ff */
[----:B------:R-:W-:Y:S02]  /*0e10*/  SHF.L.U32 R16, R5, 0x4, RZ ;  /* 0x0000000405107819 */ /* 0x000fe400000006ff */
[----:B------:R-:W-:Y:S01]  /*0e20*/  LOP3.LUT R197, R197, 0x380, RZ, 0xc0, !PT ;  /* 0x00000380c5c57812 */ /* 0x000fe200078ec0ff */
[C---:B------:R-:W-:Y:S02]  /*0e30*/  VIADD R7, R190.reuse, 0x80 ;  /* 0x00000080be077836 */ /* 0x040fe40000000000 */
[----:B------:R-:W-:Y:S01]  /*0e40*/  IMAD.IADD R201, R190, 0x1, -R3 ;  /* 0x00000001bec97824 */ /* 0x000fe200078e0a03 */
[----:B------:R-:W-:Y:S01]  /*0e50*/  SHF.R.S32.HI R3, RZ, 0x1f, R199 ;  /* 0x0000001fff037819 */ /* 0x000fe200000114c7 */
[----:B------:R-:W-:Y:S01]  /*0e60*/  IMAD.SHL.U32 R22, R5, 0x8, RZ ;  /* 0x0000000805167824 */ /* 0x000fe200078e00ff */
[----:B------:R-:W-:Y:S01]  /*0e70*/  LOP3.LUT R3, R197, 0x70, R16, 0xf8, !PT ;  /* 0x00000070c5037812 */ /* 0x000fe200078ef810 */
[----:B------:R-:W-:Y:S01]  /*0e80*/  IMAD.IADD R0, R5, 0x1, -R0 ;  /* 0x0000000105007824 */ /* 0x000fe200078e0a00 */
[----:B------:R-:W-:Y:S01]  /*0e90*/  SHF.R.U32.HI R5, RZ, 0x3, R197 ;  /* 0x00000003ff057819 */ /* 0x000fe200000116c5 */
[----:B------:R-:W-:Y:S01]  /*0ea0*/  IMAD.IADD R8, R11, 0x1, -R8 ;  /* 0x000000010b087824 */ /* 0x000fe200078e0a08 */
[----:B------:R-:W-:-:S02]  /*0eb0*/  LOP3.LUT R204, R2, 0xfffffc00, RZ, 0xc0, !PT ;  /* 0xfffffc0002cc7812 */ /* 0x000fc400078ec0ff */
[----:B------:R-:W-:Y:S02]  /*0ec0*/  SHF.R.S32.HI R4, RZ, 0x1f, R7 ;  /* 0x0000001fff047819 */ /* 0x000fe40000011407 */
[----:B------:R-:W-:Y:S02]  /*0ed0*/  LOP3.LUT R3, R204, R3, R5, 0xf6, !PT ;  /* 0x00000003cc037212 */ /* 0x000fe400078ef605 */
[----:B------:R-:W-:Y:S02]  /*0ee0*/  SHF.L.U32 R14, R8, 0x1, RZ ;  /* 0x00000001080e7819 */ /* 0x000fe400000006ff */
[----:B------:R-:W-:Y:S01]  /*0ef0*/  LEA.HI R4, R4, R7, RZ, 0x3 ;  /* 0x0000000704047211 */ /* 0x000fe200078f18ff */
[----:B------:R-:W-:Y:S01]  /*0f00*/  IMAD.IADD R2, R18, 0x1, R3 ;  /* 0x0000000112027824 */ /* 0x000fe200078e0203 */
[----:B------:R-:W-:Y:S01]  /*0f10*/  STL [R1+0x64], R6 ;  /* 0x0000640601007387 */ /* 0x000fe20000100800 */
[----:B------:R-:W-:Y:S02]  /*0f20*/  VIADD R207, R199, 0x40 ;  /* 0x00000040c7cf7836 */ /* 0x000fe40000000000 */
[----:B------:R-:W-:Y:S01]  /*0f30*/  VIADD R12, R14, 0x18 ;  /* 0x000000180e0c7836 */ /* 0x000fe20000000000 */
[----:B------:R-:W-:Y:S01]  /*0f40*/  STL [R1+0x28], R14 ;  /* 0x0000280e01007387 */ /* 0x000fe20000100800 */
[----:B------:R-:W-:Y:S01]  /*0f50*/  IMAD.SHL.U32 R4, R4, 0x80, RZ ;  /* 0x0000008004047824 */ /* 0x000fe200078e00ff */
[C---:B------:R-:W-:Y:S01]  /*0f60*/  IADD3 R10, R14.reuse, 0x28, RZ ;  /* 0x000000280e0a7810 */ /* 0x040fe20007ffe0ff */
[C---:B------:R-:W-:Y:S01]  /*0f70*/  VIADD R11, R14.reuse, 0x20 ;  /* 0x000000200e0b7836 */ /* 0x040fe20000000000 */
[----:B------:R0:W-:Y:S01]  /*0f80*/  STL [R1+0x60], R2 ;  /* 0x0000600201007387 */ /* 0x0001e20000100800 */
[----:B------:R-:W-:Y:S01]  /*0f90*/  VIADD R9, R14, 0x30 ;  /* 0x000000300e097836 */ /* 0x000fe20000000000 */
[----:B------:R-:W-:Y:S01]  /*0fa0*/  SHF.R.S32.HI R5, RZ, 0x1f, R207 ;  /* 0x0000001fff057819 */ /* 0x000fe200000114cf */
[----:B------:R-:W-:-:S02]  /*0fb0*/  IMAD.SHL.U32 R198, R7, 0x80, RZ ;  /* 0x0000008007c67824 */ /* 0x000fc400078e00ff */
[----:B------:R-:W-:Y:S01]  /*0fc0*/  VIADD R8, R14, 0x38 ;  /* 0x000000380e087836 */ /* 0x000fe20000000000 */
[----:B------:R-:W-:Y:S01]  /*0fd0*/  LOP3.LUT R205, R4, 0xfffffc00, RZ, 0xc0, !PT ;  /* 0xfffffc0004cd7812 */ /* 0x000fe200078ec0ff */
[C---:B------:R-:W-:Y:S02]  /*0fe0*/  VIADD R7, R14.reuse, 0x40 ;  /* 0x000000400e077836 */ /* 0x040fe40000000000 */
[C---:B------:R-:W-:Y:S01]  /*0ff0*/  VIADD R5, R14.reuse, 0x48 ;  /* 0x000000480e057836 */ /* 0x040fe20000000000 */
[C---:B0-----:R-:W-:Y:S01]  /*1000*/  IADD3 R2, R14.reuse, 0x58, RZ ;  /* 0x000000580e027810 */ /* 0x041fe20007ffe0ff */
[----:B------:R-:W-:Y:S02]  /*1010*/  VIADD R4, R14, 0x50 ;  /* 0x000000500e047836 */ /* 0x000fe40000000000 */
[----:B------:R-:W-:Y:S02]  /*1020*/  IMAD R0, R0, 0x8, R6 ;  /* 0x0000000800007824 */ /* 0x000fe400078e0206 */
[----:B------:R-:W-:-:S02]  /*1030*/  VIADD R229, R14, 0x60 ;  /* 0x000000600ee57836 */ /* 0x000fc40000000000 */
[----:B------:R-:W-:Y:S02]  /*1040*/  VIADD R19, R16, 0x40 ;  /* 0x0000004010137836 */ /* 0x000fe40000000000 */
[C---:B------:R-:W-:Y:S02]  /*1050*/  VIADD R228, R14.reuse, 0x68 ;  /* 0x000000680ee47836 */ /* 0x040fe40000000000 */
[C---:B------:R-:W-:Y:S02]  /*1060*/  VIADD R227, R14.reuse, 0x70 ;  /* 0x000000700ee37836 */ /* 0x040fe40000000000 */
[----:B------:R-:W-:Y:S01]  /*1070*/  VIADD R226, R14, 0x78 ;  /* 0x000000780ee27836 */ /* 0x000fe20000000000 */
[----:B------:R-:W-:Y:S01]  /*1080*/  MOV R194, RZ ;  /* 0x000000ff00c27202 */ /* 0x000fe20000000f00 */
[----:B------:R-:W-:Y:S01]  /*1090*/  IMAD.MOV.U32 R212, RZ, RZ, RZ ;  /* 0x000000ffffd47224 */ /* 0x000fe200078e00ff */
[----:B------:R-:W-:Y:S01]  /*10a0*/  LOP3.LUT R198, R198, 0x380, RZ, 0xc0, !PT ;  /* 0x00000380c6c67812 */ /* 0x000fe200078ec0ff */
[----:B------:R-:W-:Y:S01]  /*10b0*/  IMAD.MOV.U32 R188, RZ, RZ, RZ ;  /* 0x000000ffffbc7224 */ /* 0x000fe200078e00ff */
[----:B------:R-:W-:Y:S01]  /*10c0*/  SHF.R.S32.HI R17, RZ, 0x1f, R16 ;  /* 0x0000001fff117819 */ /* 0x000fe20000011410 */
[----:B------:R-:W-:Y:S01]  /*10d0*/  IMAD.MOV.U32 R193, RZ, RZ, RZ ;  /* 0x000000ffffc17224 */ /* 0x000fe200078e00ff */
[----:B------:R-:W-:Y:S01]  /*10e0*/  IADD3 R192, R22, 0x20, RZ ;  /* 0x0000002016c07810 */ /* 0x000fe20007ffe0ff */
[----:B------:R-:W-:Y:S01]  /*10f0*/  IMAD.MOV.U32 R196, RZ, RZ, RZ ;  /* 0x000000ffffc47224 */ /* 0x000fe200078e00ff */
[----:B------:R-:W-:Y:S01]  /*1100*/  SHF.R.S32.HI R189, RZ, 0x1f, R19 ;  /* 0x0000001fffbd7819 */ /* 0x000fe20000011413 */
[C---:B------:R-:W-:Y:S01]  /*1110*/  VIADD R216, R14.reuse, 0x8 ;  /* 0x000000080ed87836 */ /* 0x040fe20000000000 */
[----:B--2---:R-:W-:Y:S01]  /*1120*/  LOP3.LUT R195, R13, 0x1, RZ, 0xfc, !PT ;  /* 0x000000010dc37812 */ /* 0x004fe200078efcff */
[----:B------:R-:W-:-:S05]  /*1130*/  VIADD R13, R14, 0x10 ;  /* 0x000000100e0d7836 */ /* 0x000fca0000000000 */
[----:B------:R-:W-:Y:S04]  /*1140*/  STL [R1+0x24], R13 ;  /* 0x0000240d01007387 */ /* 0x000fe80000100800 */
[----:B------:R0:W-:Y:S01]  /*1150*/  STL [R1+0x20], R12 ;  /* 0x0000200c01007387 */ /* 0x0001e20000100800 */
[----:B------:R-:W-:-:S03]  /*1160*/  SHF.R.S32.HI R3, RZ, 0x1f, R13 ;  /* 0x0000001fff037819 */ /* 0x000fc6000001140d */
[----:B------:R1:W-:Y:S04]  /*1170*/  STL [R1+0x1c], R11 ;  /* 0x00001c0b01007387 */ /* 0x0003e80000100800 */
[----:B------:R-:W-:Y:S04]  /*1180*/  STL [R1+0x18], R10 ;  /* 0x0000180a01007387 */ /* 0x000fe80000100800 */
[----:B------:R2:W-:Y:S04]  /*1190*/  STL [R1+0x14], R9 ;  /* 0x0000140901007387 */ /* 0x0005e80000100800 */
[----:B------:R3:W-:Y:S01]  /*11a0*/  STL [R1+0x10], R8 ;  /* 0x0000100801007387 */ /* 0x0007e20000100800 */
[----:B0-----:R-:W-:-:S03]  /*11b0*/  SHF.R.S32.HI R12, RZ, 0x1f, R12 ;  /* 0x0000001fff0c7819 */ /* 0x001fc6000001140c */
[----:B------:R-:W-:Y:S01]  /*11c0*/  STL [R1+0xc], R7 ;  /* 0x00000c0701007387 */ /* 0x000fe20000100800 */
[----:B-1----:R-:W-:-:S03]  /*11d0*/  SHF.R.S32.HI R11, RZ, 0x1f, R11 ;  /* 0x0000001fff0b7819 */ /* 0x002fc6000001140b */
[----:B------:R-:W-:Y:S04]  /*11e0*/  STL [R1+0x8], R5 ;  /* 0x0000080501007387 */ /* 0x000fe80000100800 */
[----:B------:R-:W-:Y:S04]  /*11f0*/  STL [R1+0x4], R4 ;  /* 0x0000040401007387 */ /* 0x000fe80000100800 */
[----:B------:R-:W-:Y:S04]  /*1200*/  STL [R1], R2 ;  /* 0x0000000201007387 */ /* 0x000fe80000100800 */
[----:B------:R0:W-:Y:S01]  /*1210*/  STL [R1+0x5c], R3 ;  /* 0x00005c0301007387 */ /* 0x0001e20000100800 */
[----:B--2---:R-:W-:-:S03]  /*1220*/  SHF.R.S32.HI R9, RZ, 0x1f, R9 ;  /* 0x0000001fff097819 */ /* 0x004fc60000011409 */
[----:B------:R-:W-:Y:S01]  /*1230*/  STL [R1+0x58], R12 ;  /* 0x0000580c01007387 */ /* 0x000fe20000100800 */
[----:B---3--:R-:W-:Y:S02]  /*1240*/  SHF.R.S32.HI R8, RZ, 0x1f, R8 ;  /* 0x0000001fff087819 */ /* 0x008fe40000011408 */
[----:B0-----:R-:W-:Y:S01]  /*1250*/  SHF.R.S32.HI R3, RZ, 0x1f, R10 ;  /* 0x0000001fff037819 */ /* 0x001fe2000001140a */
[----:B------:R-:W-:Y:S04]  /*1260*/  STL [R1+0x54], R11 ;  /* 0x0000540b01007387 */ /* 0x000fe80000100800 */
[----:B------:R0:W-:Y:S01]  /*1270*/  STL [R1+0x50], R3 ;  /* 0x0000500301007387 */ /* 0x0001e20000100800 */
[----:B------:R-:W-:-:S03]  /*1280*/  SHF.R.S32.HI R5, RZ, 0x1f, R5 ;  /* 0x0000001fff057819 */ /* 0x000fc60000011405 */
[----:B------:R-:W-:Y:S01]  /*1290*/  STL [R1+0x4c], R9 ;  /* 0x00004c0901007387 */ /* 0x000fe20000100800 */
[----:B------:R-:W-:Y:S02]  /*12a0*/  SHF.R.S32.HI R4, RZ, 0x1f, R4 ;  /* 0x0000001fff047819 */ /* 0x000fe40000011404 */
[----:B0-----:R-:W-:Y:S01]  /*12b0*/  SHF.R.S32.HI R3, RZ, 0x1f, R7 ;  /* 0x0000001fff037819 */ /* 0x001fe20000011407 */
[----:B------:R-:W-:Y:S04]  /*12c0*/  STL [R1+0x48], R8 ;  /* 0x0000480801007387 */ /* 0x000fe80000100800 */
[----:B------:R0:W-:Y:S04]  /*12d0*/  STL [R1+0x44], R3 ;  /* 0x0000440301007387 */ /* 0x0001e80000100800 */
[----:B------:R-:W-:Y:S01]  /*12e0*/  STL [R1+0x40], R5 ;  /* 0x0000400501007387 */ /* 0x000fe20000100800 */
[----:B0-----:R-:W-:-:S03]  /*12f0*/  SHF.R.S32.HI R3, RZ, 0x1f, R2 ;  /* 0x0000001fff037819 */ /* 0x001fc60000011402 */
[----:B------:R0:W-:Y:S04]  /*1300*/  STL [R1+0x3c], R4 ;  /* 0x00003c0401007387 */ /* 0x0001e80000100800 */
[----:B------:R1:W-:Y:S04]  /*1310*/  STL [R1+0x38], R3 ;  /* 0x0000380301007387 */ /* 0x0003e80000100800 */
[----:B------:R2:W-:Y:S01]  /*1320*/  STL [R1+0x68], R0 ;  /* 0x0000680001007387 */ /* 0x0005e20000100800 */
[----:B------:R-:W-:Y:S02]  /*1330*/  SHF.R.S32.HI R2, RZ, 0x1f, R229 ;  /* 0x0000001fff027819 */ /* 0x000fe400000114e5 */
[----:B0-----:R-:W-:-:S02]  /*1340*/  SHF.R.S32.HI R4, RZ, 0x1f, R228 ;  /* 0x0000001fff047819 */ /* 0x001fc400000114e4 */
[----:B------:R-:W-:Y:S02]  /*1350*/  SHF.R.S32.HI R2, RZ, 0x1f, R226 ;  /* 0x0000001fff027819 */ /* 0x000fe400000114e2 */
[----:B-1----:R-:W-:-:S07]  /*1360*/  SHF.R.S32.HI R3, RZ, 0x1f, R227 ;  /* 0x0000001fff037819 */ /* 0x002fce00000114e3 */
.L_x_7958:
[----:B01--4-:R-:W0:Y:S02]  /*1370*/  LDC.64 R2, c[0x0][0xc88] ;  /* 0x00032200ff027b82 */ /* 0x013e240000000a00 */
[----:B0-----:R-:W-:-:S05]  /*1380*/  IMAD.WIDE R2, R31, 0x4, R2 ;  /* 0x000000041f027825 */ /* 0x001fca00078e0202 */
[----:B---3--:R-:W3:Y:S01]  /*1390*/  LDG.E R206, desc[UR36][R2.64] ;  /* 0x0000002402ce7981 */ /* 0x008ee2000c1e1900 */
[----:B------:R-:W-:Y:S05]  /*13a0*/  YIELD ;  /* 0x0000000000007946 */ /* 0x000fea0003800000 */
[----:B------:R-:W-:Y:S01]  /*13b0*/  ULDC.64 UR4, c[0x0][0xa28] ;  /* 0x00028a0000047ab9 */ /* 0x000fe20000000a00 */
[----:B------:R-:W-:Y:S01]  /*13c0*/  ULDC.64 UR8, c[0x0][0xa18] ;  /* 0x0002860000087ab9 */ /* 0x000fe20000000a00 */
[----:B------:R-:W-:Y:S01]  /*13d0*/  ISETP.NE.U32.AND P1, PT, RZ, UR4, PT ;  /* 0x00000004ff007c0c */ /* 0x000fe2000bf25070 */
[----:B------:R-:W-:Y:S01]  /*13e0*/  ULDC.64 UR6, c[0x0][0xa08] ;  /* 0x0002820000067ab9 */ /* 0x000fe20000000a00 */
[----:B------:R-:W-:Y:S01]  /*13f0*/  IMAD.MOV.U32 R10, RZ, RZ, RZ ;  /* 0x000000ffff0a7224 */ /* 0x000fe200078e00ff */
[----:B------:R-:W-:Y:S01]  /*1400*/  ISETP.NE.U32.AND P0, PT, RZ, UR6, PT ;  /* 0x00000006ff007c0c */ /* 0x000fe2000bf05070 */
[----:B------:R-:W-:Y:S01]  /*1410*/  IMAD.MOV.U32 R86, RZ, RZ, RZ ;  /* 0x000000ffff567224 */ /* 0x000fe200078e00ff */
[----:B------:R-:W-:-:S02]  /*1420*/  ISETP.NE.AND.EX P1, PT, RZ, UR5, PT, P1 ;  /* 0x00000005ff007c0c */ /* 0x000fc4000bf25310 */
[----:B------:R-:W-:Y:S02]  /*1430*/  ISETP.NE.AND.EX P0, PT, RZ, UR7, PT, P0 ;  /* 0x00000007ff007c0c */ /* 0x000fe4000bf05300 */
[----:B---3--:R-:W-:-:S09]  /*1440*/  SHF.R.S32.HI R213, RZ, 0x1f, R206 ;  /* 0x0000001fffd57819 */ /* 0x008fd200000114ce */
[C---:B------:R-:W-:Y:S02]  /*1450*/  @P1 LEA R4, P2, R206.reuse, UR4, 0x2 ;  /* 0x00000004ce041c11 */ /* 0x040fe4000f8410ff */
[C---:B------:R-:W-:Y:S02]  /*1460*/  SHF.L.U32 R210, R206.reuse, 0x2, RZ ;  /* 0x00000002ced27819 */ /* 0x040fe400000006ff */
[C-C-:B------:R-:W-:Y:S02]  /*1470*/  @P1 LEA.HI.X R5, R206.reuse, UR5, R213.reuse, 0x2, P2 ;  /* 0x00000005ce051c11 */ /* 0x140fe400090f14d5 */
[----:B------:R-:W-:Y:S01]  /*1480*/  ISETP.NE.U32.AND P2, PT, RZ, UR8, PT ;  /* 0x00000008ff007c0c */ /* 0x000fe2000bf45070 */
[----:B------:R-:W-:Y:S01]  /*1490*/  ULDC UR4, c[0x0][0x288] ;  /* 0x0000a20000047ab9 */ /* 0x000fe20000000800 */
[----:B------:R-:W-:Y:S01]  /*14a0*/  SHF.L.U64.HI R211, R206, 0x2, R213 ;  /* 0x00000002ced37819 */ /* 0x000fe200000102d5 */
[----:B------:R0:W5:Y:S01]  /*14b0*/  @P1 LDG.E R10, desc[UR36][R4.64] ;  /* 0x00000024040a1981 */ /* 0x000162000c1e1900 */
[----:B------:R-:W-:-:S02]  /*14c0*/  ISETP.NE.AND.EX P2, PT, RZ, UR9, PT, P2 ;  /* 0x00000009ff007c0c */ /* 0x000fc4000bf45320 */
[----:B------:R-:W-:Y:S01]  /*14d0*/  IADD3 R8, P3, R210, UR6, RZ ;  /* 0x00000006d2087c10 */ /* 0x000fe2000ff7e0ff */
[----:B------:R-:W-:Y:S01]  /*14e0*/  IMAD.U32 R25, RZ, RZ, UR4 ;  /* 0x00000004ff197e24 */ /* 0x000fe2000f8e00ff */
[----:B------:R-:W-:Y:S02]  /*14f0*/  ULDC.64 UR4, c[0x0][0x418] ;  /* 0x0001060000047ab9 */ /* 0x000fe40000000a00 */
[----:B------:R-:W-:-:S05]  /*1500*/  IADD3.X R9, R211, UR7, RZ, P3, !PT ;  /* 0x00000007d3097c10 */ /* 0x000fca0009ffe4ff */
[----:B------:R0:W5:Y:S02]  /*1510*/  @P0 LDG.E R86, desc[UR36][R8.64] ;  /* 0x0000002408560981 */ /* 0x000164000c1e1900 */
[----:B------:R-:W-:-:S04]  /*1520*/  @P2 IADD3 R6, P1, R210, UR8, RZ ;  /* 0x00000008d2062c10 */ /* 0x000fc8000ff3e0ff */
[----:B------:R-:W-:-:S05]  /*1530*/  @P2 IADD3.X R7, R211, UR9, RZ, P1, !PT ;  /* 0x00000009d3072c10 */ /* 0x000fca0008ffe4ff */
        /* <DEDUP_REMOVED lines=10> */
[----:B0-----:R-:W-:Y:S06]  /*15e0*/  @P2 BRA `(.L_x_7782) ;  /* 0x0000000000242947 */ /* 0x001fec0003800000 */
[----:B------:R-:W-:Y:S02]  /*15f0*/  ULDC.64 UR4, c[0x0][0xa00] ;  /* 0x0002800000047ab9 */ /* 0x000fe40000000a00 */
[----:B------:R-:W-:-:S04]  /*1600*/  ISETP.NE.U32.AND P1, PT, RZ, UR4, PT ;  /* 0x00000004ff007c0c */ /* 0x000fc8000bf25070 */
[----:B------:R-:W-:-:S13]  /*1610*/  ISETP.NE.AND.EX P1, PT, RZ, UR5, PT, P1 ;  /* 0x00000005ff007c0c */ /* 0x000fda000bf25310 */
[----:B------:R-:W-:Y:S05]  /*1620*/  @!P1 BRA `(.L_x_7782) ;  /* 0x0000000000149947 */ /* 0x000fea0003800000 */
[----:B------:R-:W0:Y:S02]  /*1630*/  LDC.64 R4, c[0x0][0xa00] ;  /* 0x00028000ff047b82 */ /* 0x000e240000000a00 */
[----:B0-----:R-:W-:-:S05]  /*1640*/  IMAD.WIDE R4, R206, 0x4, R4 ;  /* 0x00000004ce047825 */ /* 0x001fca00078e0204 */
[----:B-----5:R-:W3:Y:S04]  /*1650*/  LDG.E R25, desc[UR36][R4.64] ;  /* 0x0000002404197981 */ /* 0x020ee8000c1e1900 */
[----:B--2---:R-:W3:Y:S02]  /*1660*/  LDG.E R0, desc[UR36][R4.64+0x4] ;  /* 0x0000042404007981 */ /* 0x004ee4000c1e1900 */
[----:B---3--:R-:W-:-:S07]  /*1670*/  IADD3 R25, -R25, R0, RZ ;  /* 0x0000000019197210 */ /* 0x008fce0007ffe1ff */
.L_x_7782:
[----:B------:R-:W-:Y:S01]  /*1680*/  ULDC.64 UR4, c[0x0][0xa20] ;  /* 0x0002880000047ab9 */ /* 0x000fe20000000a00 */
[C---:B------:R-:W-:Y:S01]  /*1690*/  LOP3.LUT R3, R30.reuse, 0xff000000, RZ, 0xc0, !PT ;  /* 0xff0000001e037812 */ /* 0x040fe200078ec0ff */
[----:B------:R-:W-:Y:S01]  /*16a0*/  IMAD.MOV.U32 R214, RZ, RZ, R29 ;  /* 0x000000ffffd67224 */ /* 0x000fe200078e001d */
[----:B------:R-:W-:Y:S02]  /*16b0*/  ISETP.NE.U32.AND P1, PT, RZ, UR4, PT ;  /* 0x00000004ff007c0c */ /* 0x000fe4000bf25070 */
[C---:B--2---:R-:W-:Y:S02]  /*16c0*/  LOP3.LUT R0, R30.reuse, 0xff0000, RZ, 0xc0, !PT ;  /* 0x00ff00001e007812 */ /* 0x044fe400078ec0ff */
        /* <DEDUP_REMOVED lines=9> */
.L_x_7783:
[----:B------:R-:W-:Y:S05]  /*1760*/  @!P0 BRA `(.L_x_7784) ;  /* 0x00000000000c8947 */ /* 0x000fea0003800000 */
[----:B------:R-:W2:Y:S04]  /*1770*/  LDG.E R0, desc[UR36][R8.64] ;  /* 0x0000002408007981 */ /* 0x000ea8000c1e1900 */
[----:B------:R-:W2:Y:S02]  /*1780*/  LDG.E R31, desc[UR36][R8.64+0x4] ;  /* 0x00000424081f7981 */ /* 0x000ea4000c1e1900 */
[----:B--2---:R-:W-:-:S07]  /*1790*/  IMAD.IADD R31, R31, 0x1, -R0 ;  /* 0x000000011f1f7824 */ /* 0x004fce00078e0a00 */
.L_x_7784:
[----:B------:R-:W-:Y:S02]  /*17a0*/  ULDC.64 UR4, c[0x0][0xa10] ;  /* 0x0002840000047ab9 */ /* 0x000fe40000000a00 */
[----:B------:R-:W-:-:S04]  /*17b0*/  ISETP.NE.U32.AND P0, PT, RZ, UR4, PT ;  /* 0x00000004ff007c0c */ /* 0x000fc8000bf05070 */
[----:B------:R-:W-:Y:S01]  /*17c0*/  ISETP.NE.AND.EX P0, PT, RZ, UR5, PT, P0 ;  /* 0x00000005ff007c0c */ /* 0x000fe2000bf05300 */
[----:B------:R-:W-:-:S12]  /*17d0*/  ULDC.64 UR4, c[0x0][0xa30] ;  /* 0x00028c0000047ab9 */ /* 0x000fd80000000a00 */
[----:B0-----:R-:W0:Y:S01]  /*17e0*/  @P0 LDC.64 R4, c[0x0][0xa10] ;  /* 0x00028400ff040b82 */ /* 0x001e220000000a00 */
[----:B------:R-:W-:-:S04]  /*17f0*/  ISETP.NE.U32.AND P1, PT, RZ, UR4, PT ;  /* 0x00000004ff007c0c */ /* 0x000fc8000bf25070 */
[----:B------:R-:W-:Y:S01]  /*1800*/  ISETP.NE.AND.EX P1, PT, RZ, UR5, PT, P1 ;  /* 0x00000005ff007c0c */ /* 0x000fe2000bf25310 */
[----:B0-----:R-:W-:-:S05]  /*1810*/  @P0 IMAD.WIDE R4, R206, 0x4, R4 ;  /* 0x00000004ce040825 */ /* 0x001fca00078e0204 */
[----:B------:R-:W2:Y:S04]  /*1820*/  @P0 LDG.E R0, desc[UR36][R4.64] ;  /* 0x0000002404000981 */ /* 0x000ea8000c1e1900 */
[----:B------:R-:W2:Y:S03]  /*1830*/  @P0 LDG.E R3, desc[UR36][R4.64+0x4] ;  /* 0x0000042404030981 */ /* 0x000ea6000c1e1900 */
[----:B------:R-:W-:Y:S01]  /*1840*/  @P1 IADD3 R6, P2, R210, UR4, RZ ;  /* 0x00000004d2061c10 */ /* 0x000fe2000ff5e0ff */
[----:B-----5:R-:W-:-:S03]  /*1850*/  IMAD.MOV.U32 R26, RZ, RZ, R31 ;  /* 0x000000ffff1a7224 */ /* 0x020fc600078e001f */
[----:B------:R-:W-:-:S05]  /*1860*/  @P1 IADD3.X R7, R211, UR5, RZ, P2, !PT ;  /* 0x00000005d3071c10 */ /* 0x000fca00097fe4ff */
[----:B------:R0:W5:Y:S01]  /*1870*/  @P1 LDG.E R26, desc[UR36][R6.64] ;  /* 0x00000024061a1981 */ /* 0x000162000c1e1900 */
[----:B------:R-:W-:Y:S01]  /*1880*/  IMAD.IADD R9, R31, 0x1, -R10 ;  /* 0x000000011f097824 */ /* 0x000fe200078e0a0a */
[----:B------:R-:W-:Y:S01]  /*1890*/  BSSY B0, `(.L_x_7785) ;  /* 0x000002a000007945 */ /* 0x000fe20003800000 */
[----:B------:R-:W-:Y:S02]  /*18a0*/  LOP3.LUT R215, R209, 0xff, RZ, 0xc0, !PT ;  /* 0x000000ffd1d77812 */ /* 0x000fe400078ec0ff */
[----:B------:R-:W-:Y:S01]  /*18b0*/  SHF.R.U32.HI R209, RZ, 0x10, R209 ;  /* 0x00000010ffd17819 */ /* 0x000fe200000116d1 */
[----:B--2---:R-:W-:-:S05]  /*18c0*/  @P0 IMAD.IADD R2, R3, 0x1, -R0 ;  /* 0x0000000103020824 */ /* 0x004fca00078e0a00 */
[----:B------:R-:W-:-:S04]  /*18d0*/  IADD3 R24, R9, R2, RZ ;  /* 0x0000000209187210 */ /* 0x000fc80007ffe0ff */
[C---:B------:R-:W-:Y:S01]  /*18e0*/  ISETP.GE.AND P3, PT, R24.reuse, 0x1, PT ;  /* 0x000000011800780c */ /* 0x040fe20003f66270 */
[----:B------:R-:W-:-:S03]  /*18f0*/  VIADD R0, R24, 0x9f ;  /* 0x0000009f18007836 */ /* 0x000fc60000000000 */
[----:B------:R-:W-:Y:S01]  /*1900*/  P2R R101, PR, RZ, 0x8 ;  /* 0x00000008ff657803 */ /* 0x000fe20000000000 */
[----:B------:R-:W-:-:S05]  /*1910*/  IMAD.HI R0, R0, 0x66666667, RZ ;  /* 0x6666666700007827 */ /* 0x000fca00078e02ff */
[----:B------:R-:W-:-:S04]  /*1920*/  SHF.R.U32.HI R27, RZ, 0x1f, R0 ;  /* 0x0000001fff1b7819 */ /* 0x000fc80000011600 */
[----:B------:R-:W-:Y:S01]  /*1930*/  LEA.HI.SX32 R27, R0, R27, 0x1a ;  /* 0x0000001b001b7211 */ /* 0x000fe200078fd2ff */
[----:B------:R-:W-:Y:S01]  /*1940*/  IMAD.MOV.U32 R0, RZ, RZ, RZ ;  /* 0x000000ffff007224 */ /* 0x000fe200078e00ff */
[----:B0-----:R-:W-:Y:S06]  /*1950*/  @!P3 BRA `(.L_x_7786) ;  /* 0x000000000074b947 */ /* 0x001fec0003800000 */
        /* <DEDUP_REMOVED lines=29> */
.L_x_7786:
[----:B------:R-:W-:Y:S05]  /*1b30*/  BSYNC B0 ;  /* 0x0000000000007941 */ /* 0x000fea0003800000 */
.L_x_7785:
        /* <DEDUP_REMOVED lines=10> */
[----:B------:R-:W-:-:S05]  /*1be0*/  @P0 IADD3 R0, R0, 0x9f, RZ ;  /* 0x0000009f00000810 */ /* 0x000fca0007ffe0ff */
        /* <DEDUP_REMOVED lines=18> */
[----:B------:R-:W-:Y:S01]  /*1d10*/  MOV R7, UR5 ;  /* 0x0000000500077c02 */ /* 0x000fe20008000f00 */
[----:B------:R-:W-:Y:S02]  /*1d20*/  IMAD.U32 R6, RZ, RZ, UR4 ;  /* 0x00000004ff067e24 */ /* 0x000fe4000f8e00ff */
[----:B------:R-:W-:-:S02]  /*1d30*/  IMAD.U32 R11, RZ, RZ, UR7 ;  /* 0x00000007ff0b7e24 */ /* 0x000fc4000f8e00ff */
[----:B------:R-:W-:Y:S02]  /*1d40*/  IMAD.MOV.U32 R8, RZ, RZ, 0x70 ;  /* 0x00000070ff087424 */ /* 0x000fe400078e00ff */
[----:B------:R-:W-:Y:S02]  /*1d50*/  IMAD.MOV.U32 R12, RZ, RZ, 0x1 ;  /* 0x00000001ff0c7424 */ /* 0x000fe400078e00ff */
[----:B0-----:R-:W-:-:S07]  /*1d60*/  IMAD.MOV.U32 R13, RZ, RZ, RZ ;  /* 0x000000ffff0d7224 */ /* 0x001fce00078e00ff */
[----:B------:R-:W-:-:S07]  /*1d70*/  LEPC R20, `(.L_x_7789) ;  /* 0x000000001014794e */ /* 0x000fce0000000000 */
[----:B-1---5:R-:W-:Y:S05]  /*1d80*/  CALL.ABS.NOINC R14 ;  /* 0x000000000e007343 */ /* 0x022fea0003c00000 */
.L_x_7789:
[----:B------:R-:W-:Y:S05]  /*1d90*/  BSYNC B6 ;  /* 0x0000000000067941 */ /* 0x000fea0003800000 */
.L_x_7788:
        /* <DEDUP_REMOVED lines=20> */
.L_x_7791:
[----:B------:R-:W-:Y:S05]  /*1ee0*/  BSYNC B6 ;  /* 0x0000000000067941 */ /* 0x000fea0003800000 */
.L_x_7790:
[----:B------:R-:W-:Y:S01]  /*1ef0*/  ULDC.64 UR4, c[0x0][0x9f8] ;  /* 0x00027e0000047ab9 */ /* 0x000fe20000000a00 */
[----:B------:R-:W-:Y:S01]  /*1f00*/  IMAD.MOV.U32 R87, RZ, RZ, R206 ;  /* 0x000000ffff577224 */ /* 0x000fe200078e00ce */
[----:B------:R-:W-:Y:S01]  /*1f10*/  ISETP.NE.U32.AND P0, PT, RZ, UR4, PT ;  /* 0x00000004ff007c0c */ /* 0x000fe2000bf05070 */
[----:B------:R-:W0:Y:S03]  /*1f20*/  LDC.64 R52, c[0x0][0x3f8] ;  /* 0x0000fe00ff347b82 */ /* 0x000e260000000a00 */
[----:B------:R-:W-:-:S05]  /*1f30*/  ISETP.NE.AND.EX P0, PT, RZ, UR5, PT, P0 ;  /* 0x00000005ff007c0c */ /* 0x000fca000bf05300 */
[----:B------:R-:W1:Y:S08]  /*1f40*/  LDC.64 R58, c[0x0][0x408] ;  /* 0x00010200ff3a7b82 */ /* 0x000e700000000a00 */
[----:B------:R-:W-:Y:S01]  /*1f50*/  @P0 IADD3 R4, P1, R210, UR4, RZ ;  /* 0x00000004d2040c10 */ /* 0x000fe2000ff3e0ff */
[----:B------:R-:W2:Y:S03]  /*1f60*/  LDC R73, c[0x0][0x3f4] ;  /* 0x0000fd00ff497b82 */ /* 0x000ea60000000800 */
[----:B------:R-:W-:-:S05]  /*1f70*/  @P0 IADD3.X R5, R211, UR5, RZ, P1, !PT ;  /* 0x00000005d3050c10 */ /* 0x000fca0008ffe4ff */
[----:B------:R3:W4:Y:S01]  /*1f80*/  @P0 LDG.E R87, desc[UR36][R4.64] ;  /* 0x0000002404570981 */ /* 0x000722000c1e1900 */
[----:B------:R-:W-:Y:S01]  /*1f90*/  SHF.R.S32.HI R3, RZ, 0x1f, R190 ;  /* 0x0000001fff037819 */ /* 0x000fe200000114be */
[----:B------:R-:W-:Y:S01]  /*1fa0*/  IMAD.SHL.U32 R81, R201, 0x80, RZ ;  /* 0x00000080c9517824 */ /* 0x000fe200078e00ff */
[----:B------:R-:W-:Y:S01]  /*1fb0*/  SHF.R.S32.HI R23, RZ, 0x1f, R22 ;  /* 0x0000001fff177819 */ /* 0x000fe20000011416 */
[----:B------:R-:W3:Y:S01]  /*1fc0*/  S2R R32, SR_TID.X ;  /* 0x0000000000207919 */ /* 0x000ee20000002100 */
[-C--:B0-----:R-:W-:Y:S01]  /*1fd0*/  IMAD.WIDE.U32 R8, R190, R52.reuse, R16 ;  /* 0x00000034be087225 */ /* 0x081fe200078e0010 */
[----:B------:R-:W-:Y:S02]  /*1fe0*/  SHF.R.U32.HI R104, RZ, 0x3, R198 ;  /* 0x00000003ff687819 */ /* 0x000fe400000116c6 */
[----:B------:R-:W-:Y:S01]  /*1ff0*/  LOP3.LUT R81, R81, 0x380, RZ, 0xc0, !PT ;  /* 0x0000038051517812 */ /* 0x000fe200078ec0ff */
[C---:B------:R-:W-:Y:S01]  /*2000*/  IMAD R0, R3.reuse, R52, RZ ;  /* 0x0000003403007224 */ /* 0x040fe200078e02ff */
[----:B------:R-:W-:Y:S01]  /*2010*/  SHF.L.U64.HI R85, R52, 0x6, R53 ;  /* 0x0000000634557819 */ /* 0x000fe20000010235 */
[-C--:B-1----:R-:W-:Y:S01]  /*2020*/  IMAD R3, R3, R58.reuse, RZ ;  /* 0x0000003a03037224 */ /* 0x082fe200078e02ff */
[----:B------:R-:W-:Y:S01]  /*2030*/  SHF.R.U32.HI R76, RZ, 0x3, R81 ;  /* 0x00000003ff4c7819 */ /* 0x000fe20000011651 */
[----:B------:R-:W-:Y:S01]  /*2040*/  IMAD.WIDE.U32 R54, R190, R58, R22 ;  /* 0x0000003abe367225 */ /* 0x000fe200078e0016 */
[----:B------:R-:W-:-:S02]  /*2050*/  SHF.L.U64.HI R84, R52, 0x7, R53 ;  /* 0x0000000734547819 */ /* 0x000fc40000010235 */
[----:B--2---:R-:W-:Y:S01]  /*2060*/  ISETP.GE.AND P0, PT, R16, R73, PT ;  /* 0x000000491000720c */ /* 0x004fe20003f06270 */
[----:B---3--:R-:W-:Y:S01]  /*2070*/  IMAD R5, R190, R59, R3 ;  /* 0x0000003bbe057224 */ /* 0x008fe200078e0203 */
[----:B------:R-:W-:Y:S01]  /*2080*/  SHF.L.U32 R83, R52, 0x6, RZ ;  /* 0x0000000634537819 */ /* 0x000fe200000006ff */
[----:B------:R-:W-:Y:S01]  /*2090*/  IMAD.WIDE.U32 R56, R190, R58, R16 ;  /* 0x0000003abe387225 */ /* 0x000fe200078e0010 */
[----:B------:R-:W-:Y:S02]  /*20a0*/  SEL R3, R73, RZ, P0 ;  /* 0x000000ff49037207 */ /* 0x000fe40000000000 */
[--C-:B------:R-:W-:Y:S01]  /*20b0*/  SHF.L.U64.HI R80, R58, 0x6, R59.reuse ;  /* 0x000000063a507819 */ /* 0x100fe2000001023b */
[----:B------:R-:W-:Y:S01]  /*20c0*/  IMAD R11, R190, R53, R0 ;  /* 0x00000035be0b7224 */ /* 0x000fe200078e0200 */
[----:B------:R-:W-:Y:S01]  /*20d0*/  SHF.L.U64.HI R79, R58, 0x7, R59 ;  /* 0x000000073a4f7819 */ /* 0x000fe2000001023b */
[----:B------:R-:W-:Y:S01]  /*20e0*/  IMAD.IADD R3, R16, 0x1, R3 ;  /* 0x0000000110037824 */ /* 0x000fe200078e0203 */
[----:B------:R-:W-:Y:S01]  /*20f0*/  LOP3.LUT P1, RZ, R201, 0x4, RZ, 0xc0, !PT ;  /* 0x00000004c9ff7812 */ /* 0x000fe2000782c0ff */
[----:B------:R-:W-:-:S02]  /*2100*/  IMAD.IADD R55, R55, 0x1, R5 ;  /* 0x0000000137377824 */ /* 0x000fc400078e0205 */
[----:B------:R-:W-:Y:S01]  /*2110*/  IMAD.IADD R57, R5, 0x1, R57 ;  /* 0x0000000105397824 */ /* 0x000fe200078e0239 */
[----:B-----5:R-:W-:Y:S01]  /*2120*/  SHF.R.S32.HI R5, RZ, 0x1f, R26 ;  /* 0x0000001fff057819 */ /* 0x020fe2000001141a */
[----:B------:R-:W-:Y:S01]  /*2130*/  IMAD.WIDE.U32 R6, R190, R52, R22 ;  /* 0x00000034be067225 */ /* 0x000fe200078e0016 */
[----:B------:R-:W-:-:S03]  /*2140*/  SHF.R.S32.HI R0, RZ, 0x1f, R3 ;  /* 0x0000001fff007819 */ /* 0x000fc60000011403 */
[----:B------:R-:W-:Y:S01]  /*2150*/  IMAD.IADD R9, R11, 0x1, R9 ;  /* 0x000000010b097824 */ /* 0x000fe200078e0209 */
[----:B------:R-:W-:Y:S01]  /*2160*/  LEA.HI R0, R0, R3, RZ, 0x4 ;  /* 0x0000000300007211 */ /* 0x000fe200078f20ff */
[----:B------:R-:W-:Y:S01]  /*2170*/  VIADD R34, R32, 0xffffff80 ;  /* 0xffffff8020227836 */ /* 0x000fe20000000000 */
[----:B------:R-:W-:Y:S01]  /*2180*/  SHF.R.U32.HI R32, RZ, 0x7, R32 ;  /* 0x00000007ff207819 */ /* 0x000fe20000011620 */
[----:B------:R-:W-:Y:S01]  /*2190*/  IMAD R3, R5, R52, RZ ;  /* 0x0000003405037224 */ /* 0x000fe200078e02ff */
[----:B------:R-:W-:Y:S01]  /*21a0*/  IADD3 R7, R7, R11, RZ ;  /* 0x0000000b07077210 */ /* 0x000fe20007ffe0ff */
[-C--:B------:R-:W-:Y:S01]  /*21b0*/  IMAD R5, R5, R58.reuse, RZ ;  /* 0x0000003a05057224 */ /* 0x080fe200078e02ff */
[----:B------:R-:W-:Y:S01]  /*21c0*/  ISETP.NE.AND P6, PT, R32, 0x1, PT ;  /* 0x000000012000780c */ /* 0x000fe20003fc5270 */
[C---:B------:R-:W-:Y:S01]  /*21d0*/  IMAD R11, R26.reuse, R53, R3 ;  /* 0x000000351a0b7224 */ /* 0x040fe200078e0203 */
[----:B------:R-:W-:Y:S01]  /*21e0*/  LOP3.LUT R3, R81, 0x30, R16, 0xf8, !PT ;  /* 0x0000003051037812 */ /* 0x000fe200078ef810 */
[C---:B------:R-:W-:Y:S01]  /*21f0*/  IMAD R5, R26.reuse, R59, R5 ;  /* 0x0000003b1a057224 */ /* 0x040fe200078e0205 */
[----:B------:R-:W-:Y:S01]  /*2200*/  SHF.R.S32.HI R33, RZ, 0x1f, R34 ;  /* 0x0000001fff217819 */ /* 0x000fe20000011422 */
[----:B------:R-:W-:Y:S01]  /*2210*/  IMAD.WIDE.U32 R54, R26, R58, R54 ;  /* 0x0000003a1a367225 */ /* 0x000fe200078e0036 */
[----:B------:R-:W-:-:S02]  /*2220*/  LOP3.LUT R3, R3, R76, RZ, 0x3c, !PT ;  /* 0x0000004c03037212 */ /* 0x000fc400078e3cff */
[----:B------:R-:W-:Y:S01]  /*2230*/  LEA.HI R33, R33, R34, RZ, 0x2 ;  /* 0x0000002221217211 */ /* 0x000fe200078f10ff */
[----:B------:R-:W-:Y:S01]  /*2240*/  IMAD.WIDE.U32 R56, R26, R58, R56 ;  /* 0x0000003a1a387225 */ /* 0x000fe200078e0038 */
[----:B------:R-:W-:Y:S02]  /*2250*/  IADD3 R75, R32, 0x8, RZ ;  /* 0x00000008204b7810 */ /* 0x000fe40007ffe0ff */
[----:B------:R-:W-:Y:S01]  /*2260*/  LOP3.LUT R33, R33, 0xfffffffc, RZ, 0xc0, !PT ;  /* 0xfffffffc21217812 */ /* 0x000fe200078ec0ff */
[----:B------:R-:W-:Y:S05]  /*2270*/  @!P6 WARPSYNC.ALL ;  /* 0x000000000000e948 */ /* 0x000fea0003800000 */
[----:B------:R-:W-:Y:S01]  /*2280*/  IMAD.IADD R70, R200, 0x1, R3 ;  /* 0x00000001c8467824 */ /* 0x000fe200078e0203 */
[----:B------:R-:W-:Y:S01]  /*2290*/  LOP3.LUT R3, R81, 0x70, R0, 0xf8, !PT ;  /* 0x0000007051037812 */ /* 0x000fe200078ef800 */
[----:B------:R-:W-:Y:S01]  /*22a0*/  IMAD.WIDE.U32 R20, R26, R52, R6 ;  /* 0x000000341a147225 */ /* 0x000fe200078e0006 */
[--C-:B------:R-:W-:Y:S01]  /*22b0*/  LOP3.LUT R4, R197, 0x70, R0.reuse, 0xf8, !PT ;  /* 0x00000070c5047812 */ /* 0x100fe200078ef800 */
[----:B------:R-:W-:Y:S01]  /*22c0*/  ULDC UR4, c[0x0][0x2f4] ;  /* 0x0000bd0000047ab9 */ /* 0x000fe20000000800 */
[----:B------:R-:W-:Y:S01]  /*22d0*/  SHF.R.U32.HI R32, RZ, 0x3, R197 ;  /* 0x00000003ff207819 */ /* 0x000fe200000116c5 */
[----:B------:R-:W-:Y:S01]  /*22e0*/  IMAD.IADD R86, R86, 0x1, R31 ;  /* 0x0000000156567824 */ /* 0x000fe200078e021f */
[--C-:B------:R-:W-:Y:S01]  /*22f0*/  LOP3.LUT R7, R198, 0x70, R0.reuse, 0xf8, !PT ;  /* 0x00000070c6077812 */ /* 0x100fe200078ef800 */
[----:B------:R-:W-:Y:S01]  /*2300*/  IMAD.IADD R67, R55, 0x1, R5 ;  /* 0x0000000137437824 */ /* 0x000fe200078e0205 */
[----:B------:R-:W-:Y:S01]  /*2310*/  LOP3.LUT R3, R3, R76, RZ, 0x3c, !PT ;  /* 0x0000004c03037212 */ /* 0x000fe200078e3cff */
[----:B------:R-:W-:Y:S01]  /*2320*/  IMAD.IADD R66, R5, 0x1, R57 ;  /* 0x0000000105427824 */ /* 0x000fe200078e0239 */
[----:B------:R-:W-:Y:S01]  /*2330*/  SHF.R.S32.HI R65, RZ, 0x4, R0 ;  /* 0x00000004ff417819 */ /* 0x000fe20000011400 */
[----:B------:R-:W-:Y:S01]  /*2340*/  IMAD R13, R53, 0xa0, RZ ;  /* 0x000000a0350d7824 */ /* 0x000fe200078e02ff */
[----:B------:R-:W-:Y:S01]  /*2350*/  LOP3.LUT R64, R0, 0xfffffff0, RZ, 0xc0, !PT ;  /* 0xfffffff000407812 */ /* 0x000fe200078ec0ff */
[----:B------:R-:W-:Y:S01]  /*2360*/  IMAD.SHL.U32 R82, R52, 0x80, RZ ;  /* 0x0000008034527824 */ /* 0x000fe200078e00ff */
[----:B------:R-:W-:Y:S01]  /*2370*/  LOP3.LUT R5, R4, R32, RZ, 0x3c, !PT ;  /* 0x0000002004057212 */ /* 0x000fe200078e3cff */
[----:B------:R-:W-:Y:S01]  /*2380*/  IMAD.WIDE.U32 R30, R26, R52, R8 ;  /* 0x000000341a1e7225 */ /* 0x000fe200078e0008 */
[----:B------:R-:W-:-:S02]  /*2390*/  ISETP.GE.AND P2, PT, R19, UR4, PT ;  /* 0x0000000413007c0c */ /* 0x000fc4000bf46270 */
[----:B------:R-:W-:Y:S01]  /*23a0*/  LOP3.LUT R0, R7, R104, RZ, 0x3c, !PT ;  /* 0x0000006807007212 */ /* 0x000fe200078e3cff */
[----:B------:R-:W-:Y:S01]  /*23b0*/  IMAD R71, R59, 0xa0, RZ ;  /* 0x000000a03b477824 */ /* 0x000fe200078e02ff */
[----:B------:R-:W-:Y:S01]  /*23c0*/  IADD3 R69, R21, R11, RZ ;  /* 0x0000000b15457210 */ /* 0x000fe20007ffe0ff */
[----:B------:R-:W-:Y:S01]  /*23d0*/  IMAD.SHL.U32 R78, R58, 0x40, RZ ;  /* 0x000000403a4e7824 */ /* 0x000fe200078e00ff */
[----:B------:R-:W-:Y:S01]  /*23e0*/  ISETP.GE.AND P1, PT, R16, UR4, PT ;  /* 0x0000000410007c0c */ /* 0x000fe2000bf26270 */
[----:B------:R-:W-:Y:S01]  /*23f0*/  IMAD.SHL.U32 R77, R58, 0x80, RZ ;  /* 0x000000803a4d7824 */ /* 0x000fe200078e00ff */
[----:B------:R-:W-:Y:S01]  /*2400*/  P2R R89, PR, RZ, 0x4 ;  /* 0x00000004ff597803 */ /* 0x000fe20000000000 */
[----:B------:R-:W-:Y:S01]  /*2410*/  IMAD.WIDE.U32 R52, R52, 0xa0, RZ ;  /* 0x000000a034347825 */ /* 0x000fe200078e00ff */
[----:B------:R-:W-:Y:S02]  /*2420*/  SHF.R.S32.HI R62, RZ, 0x1f, R64 ;  /* 0x0000001fff3e7819 */ /* 0x000fe40000011440 */
[----:B------:R-:W-:Y:S01]  /*2430*/  IADD3 R0, R205, R0, RZ ;  /* 0x00000000cd007210 */ /* 0x000fe20007ffe0ff */
[----:B------:R-:W-:-:S04]  /*2440*/  IMAD.WIDE.U32 R58, R58, 0xa0, RZ ;  /* 0x000000a03a3a7825 */ /* 0x000fc800078e00ff */
[----:B------:R-:W-:Y:S02]  /*2450*/  IMAD.IADD R33, R34, 0x1, -R33 ;  /* 0x0000000122217824 */ /* 0x000fe400078e0a21 */
[----:B------:R-:W-:Y:S02]  /*2460*/  IMAD.IADD R61, R200, 0x1, R3 ;  /* 0x00000001c83d7824 */ /* 0x000fe400078e0203 */
[----:B------:R-:W-:Y:S02]  /*2470*/  IMAD R74, R33, 0x40, R190 ;  /* 0x00000040214a7824 */ /* 0x000fe400078e02be */
[----:B------:R-:W-:Y:S02]  /*2480*/  IMAD.SHL.U32 R73, R73, 0x2, RZ ;  /* 0x0000000249497824 */ /* 0x000fe400078e00ff */
[----:B------:R-:W-:Y:S02]  /*2490*/  IMAD.IADD R72, R53, 0x1, R13 ;  /* 0x0000000135487824 */ /* 0x000fe400078e020d */
[----:B------:R-:W-:-:S02]  /*24a0*/  IMAD.IADD R71, R59, 0x1, R71 ;  /* 0x000000013b477824 */ /* 0x000fc400078e0247 */
[----:B------:R-:W-:Y:S02]  /*24b0*/  IMAD.IADD R68, R11, 0x1, R31 ;  /* 0x000000010b447824 */ /* 0x000fe400078e021f */
[----:B------:R-:W-:Y:S01]  /*24c0*/  IMAD.IADD R3, R204, 0x1, R5 ;  /* 0x00000001cc037824 */ /* 0x000fe200078e0205 */
[----:B----4-:R-:W-:Y:S01]  /*24d0*/  SHF.R.S32.HI R63, RZ, 0x1f, R87 ;  /* 0x0000001fff3f7819 */ /* 0x010fe20000011457 */
[----:B------:R-:W-:Y:S06]  /*24e0*/  @!P6 BAR.SYNC.DEFER_BLOCKING 0x9, 0x100 ;  /* 0x024400000000eb1d */ /* 0x000fec0000010000 */
.L_x_7866:
[----:B0-----:R-:W0:Y:S01]  /*24f0*/  LDC R94, c[0x0][0x430] ;  /* 0x00010c00ff5e7b82 */ /* 0x001e220000000800 */
[----:B------:R-:W-:Y:S02]  /*2500*/  VIADD R28, R28, 0xffffffff ;  /* 0xffffffff1c1c7836 */ /* 0x000fe40000000000 */
[----:B------:R-:W-:Y:S02]  /*2510*/  IMAD.MOV.U32 R93, RZ, RZ, RZ ;  /* 0x000000ffff5d7224 */ /* 0x000fe400078e00ff */
[----:B------:R-:W-:-:S03]  /*2520*/  IMAD R7, R28, 0xa0, R74 ;  /* 0x000000a01c077824 */ /* 0x000fc600078e024a */
[----:B--2---:R-:W1:Y:S01]  /*2530*/  LDC R105, c[0x0][0x3f4] ;  /* 0x0000fd00ff697b82 */ /* 0x004e620000000800 */
[----:B------:R-:W-:-:S04]  /*2540*/  IMAD.IADD R13, R86, 0x1, R7 ;  /* 0x00000001560d7824 */ /* 0x000fc800078e0207 */
[----:B------:R-:W-:Y:S01]  /*2550*/  IMAD.MOV.U32 R8, RZ, RZ, R13 ;  /* 0x000000ffff087224 */ /* 0x000fe200078e000d */
[----:B0-----:R-:W-:-:S13]  /*2560*/  ISETP.NE.AND P2, PT, R94, 0x1, PT ;  /* 0x000000015e00780c */ /* 0x001fda0003f45270 */
[----:B------:R-:W0:Y:S08]  /*2570*/  @P2 LDC R4, c[0x0][0x434] ;  /* 0x00010d00ff042b82 */ /* 0x000e300000000800 */
[----:B------:R-:W2:Y:S01]  /*2580*/  @P2 LDC R5, c[0x0][0x438] ;  /* 0x00010e00ff052b82 */ /* 0x000ea20000000800 */
[----:B0-----:R-:W-:-:S05]  /*2590*/  @P2 IMAD.HI.U32 R4, R13, R4, RZ ;  /* 0x000000040d042227 */ /* 0x001fca00078e00ff */
[----:B--2---:R-:W-:Y:S02]  /*25a0*/  @P2 SHF.R.U32.HI R8, RZ, R5, R4 ;  /* 0x00000005ff082219 */ /* 0x004fe40000011604 */
[----:B------:R-:W-:-:S04]  /*25b0*/  ISETP.GE.AND P2, PT, R7, R2, PT ;  /* 0x000000020700720c */ /* 0x000fc80003f46270 */
[----:B------:R-:W-:-:S13]  /*25c0*/  ISETP.GT.OR P2, PT, R74, 0x9f, P2 ;  /* 0x0000009f4a00780c */ /* 0x000fda0001744670 */
[----:B------:R-:W0:Y:S01]  /*25d0*/  @!P2 LDC.64 R6, c[0x0][0x428] ;  /* 0x00010a00ff06ab82 */ /* 0x000e220000000a00 */
[----:B------:R-:W-:-:S07]  /*25e0*/  @!P2 SHF.R.S32.HI R9, RZ, 0x1f, R8 ;  /* 0x0000001fff09a819 */ /* 0x000fce0000011408 */
[----:B------:R-:W2:Y:S01]  /*25f0*/  @!P2 LDC.64 R4, c[0x0][0x418] ;  /* 0x00010600ff04ab82 */ /* 0x000ea20000000a00 */
[----:B0-----:R-:W-:-:S04]  /*2600*/  @!P2 IMAD R10, R63, R6, RZ ;  /* 0x000000063f0aa224 */ /* 0x001fc800078e02ff */
[C---:B------:R-:W-:Y:S02]  /*2610*/  @!P2 IMAD R11, R87.reuse, R7, R10 ;  /* 0x00000007570ba224 */ /* 0x040fe400078e020a */
[----:B------:R-:W-:-:S04]  /*2620*/  @!P2 IMAD.WIDE.U32 R6, R87, R6, R8 ;  /* 0x000000065706a225 */ /* 0x000fc800078e0008 */
[----:B------:R-:W-:Y:S01]  /*2630*/  @!P2 IMAD.IADD R7, R7, 0x1, R11 ;  /* 0x000000010707a824 */ /* 0x000fe200078e020b */
[----:B--2---:R-:W-:-:S04]  /*2640*/  @!P2 LEA R4, P3, R6, R4, 0x2 ;  /* 0x000000040604a211 */ /* 0x004fc800078610ff */
[----:B------:R-:W-:-:S05]  /*2650*/  @!P2 LEA.HI.X R5, R6, R5, R7, 0x2, P3 ;  /* 0x000000050605a211 */ /* 0x000fca00018f1407 */
[----:B------:R0:W5:Y:S01]  /*2660*/  @!P2 LDG.E R93, desc[UR36][R4.64] ;  /* 0x00000024045da981 */ /* 0x000162000c1e1900 */
[----:B------:R-:W-:Y:S01]  /*2670*/  ISETP.GT.AND P2, PT, R28, R60, PT ;  /* 0x0000003c1c00720c */ /* 0x000fe20003f44270 */
[----:B------:R-:W-:Y:S01]  /*2680*/  IMAD R7, R188, 0x5000, R70 ;  /* 0x00005000bc077824 */ /* 0x000fe200078e0246 */
[----:B------:R-:W-:Y:S01]  /*2690*/  LOP3.LUT P4, RZ, R201, 0x4, RZ, 0xc0, !PT ;  /* 0x00000004c9ff7812 */ /* 0x000fe2000788c0ff */
[----:B------:R-:W-:Y:S05]  /*26a0*/  YIELD ;  /* 0x0000000000007946 */ /* 0x000fea0003800000 */
[----:B------:R-:W-:Y:S01]  /*26b0*/  P2R R90, PR, RZ, 0x4 ;  /* 0x00000004ff5a7803 */ /* 0x000fe20000000000 */
[----:B------:R-:W-:Y:S01]  /*26c0*/  VIADD R91, R7, 0x40 ;  /* 0x00000040075b7836 */ /* 0x000fe20000000000 */
[----:B-1----:R-:W-:Y:S01]  /*26d0*/  ISETP.GE.AND P2, PT, R105, 0x1, PT ;  /* 0x000000016900780c */ /* 0x002fe20003f46270 */
[----:B------:R-:W-:Y:S01]  /*26e0*/  BSSY B0, `(.L_x_7792) ;  /* 0x00006ee000007945 */ /* 0x000fe20003800000 */
[----:B------:R-:W-:Y:S01]  /*26f0*/  IADD3 R9, -R8, RZ, RZ ;  /* 0x000000ff08097210 */ /* 0x000fe20007ffe1ff */
[----:B------:R-:W-:-:S02]  /*2700*/  IMAD.IADD R92, R18, 0x1, R7 ;  /* 0x00000001125c7824 */ /* 0x000fc400078e0207 */
[----:B------:R-:W-:Y:S02]  /*2710*/  @P4 VIADD R91, R7, 0xffffffc0 ;  /* 0xffffffc0075b4836 */ /* 0x000fe40000000000 */
[----:B------:R-:W-:Y:S02]  /*2720*/  IMAD R94, R94, R9, R13 ;  /* 0x000000095e5e7224 */ /* 0x000fe400078e020d */
[----:B------:R-:W-:-:S04]  /*2730*/  IMAD.IADD R91, R18, 0x1, R91 ;  /* 0x00000001125b7824 */ /* 0x000fc800078e025b */
[----:B0--3--:R-:W-:Y:S05]  /*2740*/  @!P2 BRA `(.L_x_7793) ;  /* 0x000000680048a947 */ /* 0x009fea0003800000 */
        /* <DEDUP_REMOVED lines=10> */
[----:B------:R-:W-:Y:S01]  /*27f0*/  VIMNMX R97, R97, 0xa0, PT ;  /* 0x000000a061617848 */ /* 0x000fe20003fe0100 */
[----:B------:R-:W-:Y:S02]  /*2800*/  IMAD.IADD R5, R5, 0x1, R7 ;  /* 0x0000000105057824 */ /* 0x000fe400078e0207 */
[----:B------:R-:W-:-:S02]  /*2810*/  IMAD R7, R93, UR5, R6 ;  /* 0x000000055d077c24 */ /* 0x000fc4000f8e0206 */
[----:B------:R-:W-:Y:S01]  /*2820*/  IMAD.WIDE.U32 R4, R93, UR4, R4 ;  /* 0x000000045d047c25 */ /* 0x000fe2000f8e0004 */
[----:B------:R-:W-:-:S03]  /*2830*/  ULDC.64 UR4, c[0x0][0x308] ;  /* 0x0000c20000047ab9 */ /* 0x000fc60000000a00 */
[----:B------:R-:W-:Y:S01]  /*2840*/  IMAD R6, R71, R28, RZ ;  /* 0x0000001c47067224 */ /* 0x000fe200078e02ff */
[----:B------:R-:W-:-:S03]  /*2850*/  IADD3 R5, R5, R7, RZ ;  /* 0x0000000705057210 */ /* 0x000fc60007ffe0ff */
[----:B------:R-:W-:Y:S01]  /*2860*/  IMAD.WIDE.U32 R4, R191, UR4, R4 ;  /* 0x00000004bf047c25 */ /* 0x000fe2000f8e0004 */
[----:B------:R-:W-:-:S03]  /*2870*/  ULDC.U8 UR4, c[0x0][0x410] ;  /* 0x0001040000047ab9 */ /* 0x000fc60000000000 */
[----:B------:R-:W-:Y:S01]  /*2880*/  IMAD R103, R191, UR5, R5 ;  /* 0x00000005bf677c24 */ /* 0x000fe2000f8e0205 */
[----:B------:R-:W-:Y:S01]  /*2890*/  IADD3 R102, P2, R4, UR6, RZ ;  /* 0x0000000604667c10 */ /* 0x000fe2000ff5e0ff */
[----:B------:R-:W-:Y:S01]  /*28a0*/  IMAD R4, R72, R28, RZ ;  /* 0x0000001c48047224 */ /* 0x000fe200078e02ff */
[----:B------:R-:W-:Y:S02]  /*28b0*/  SHF.R.S32.HI R5, RZ, 0x1f, R28 ;  /* 0x0000001fff057819 */ /* 0x000fe4000001141c */
[----:B------:R-:W-:Y:S02]  /*28c0*/  IADD3.X R103, R103, UR7, RZ, P2, !PT ;  /* 0x0000000767677c10 */ /* 0x000fe400097fe4ff */
[----:B------:R-:W-:Y:S01]  /*28d0*/  ISETP.NE.AND P2, PT, RZ, UR4, PT ;  /* 0x00000004ff007c0c */ /* 0x000fe2000bf45270 */
[C---:B------:R-:W-:Y:S02]  /*28e0*/  IMAD R9, R5.reuse, R52, R4 ;  /* 0x0000003405097224 */ /* 0x040fe400078e0204 */
[----:B------:R-:W-:-:S02]  /*28f0*/  IMAD R11, R5, R58, R6 ;  /* 0x0000003a050b7224 */ /* 0x000fc400078e0206 */
        /* <DEDUP_REMOVED lines=36> */
.L_x_7796:
[----:B------:R-:W-:Y:S05]  /*2b40*/  BSYNC B1 ;  /* 0x0000000000017941 */ /* 0x000fea0003800000 */
.L_x_7795:
        /* <DEDUP_REMOVED lines=26> */
.L_x_7798:
[----:B------:R-:W-:Y:S05]  /*2cf0*/  BSYNC B1 ;  /* 0x0000000000017941 */ /* 0x000fea0003800000 */
.L_x_7797:
[----:B0-----:R-:W-:Y:S01]  /*2d00*/  IADD3 R10, R190, 0x80, RZ ;  /* 0x00000080be0a7810 */ /* 0x001fe20007ffe0ff */
[----:B------:R-:W-:Y:S03]  /*2d10*/  BSSY B1, `(.L_x_7799) ;  /* 0x0000015000017945 */ /* 0x000fe60003800000 */
[----:B------:R-:W-:-:S13]  /*2d20*/  ISETP.GE.AND P4, PT, R10, R97, PT ;  /* 0x000000610a00720c */ /* 0x000fda0003f86270 */
[----:B------:R-:W-:Y:S05]  /*2d30*/  @P4 BRA `(.L_x_7800) ;  /* 0x0000000000484947 */ /* 0x000fea0003800000 */
        /* <DEDUP_REMOVED lines=18> */
.L_x_7800:
[----:B------:R-:W-:Y:S05]  /*2e60*/  BSYNC B1 ;  /* 0x0000000000017941 */ /* 0x000fea0003800000 */
.L_x_7799:
[----:B------:R-:W-:Y:S01]  /*2e70*/  ISETP.NE.AND P5, PT, R195, 0x3, PT ;  /* 0x00000003c300780c */ /* 0x000fe20003fa5270 */
[----:B------:R-:W-:Y:S01]  /*2e80*/  IMAD.MOV.U32 R116, RZ, RZ, R46 ;  /* 0x000000ffff747224 */ /* 0x000fe200078e002e */
[----:B-----5:R-:W-:Y:S01]  /*2e90*/  MOV R115, R44 ;  /* 0x0000002c00737202 */ /* 0x020fe20000000f00 */
        /* <DEDUP_REMOVED lines=10> */
.L_x_7801:
[----:B------:R-:W-:Y:S01]  /*2f40*/  IMAD R88, R188, 0x8, R18 ;  /* 0x00000008bc587824 */ /* 0x000fe200078e0212 */
[----:B------:R-:W-:Y:S01]  /*2f50*/  SHF.L.U32 R100, R193, 0x1f, RZ ;  /* 0x0000001fc1647819 */ /* 0x000fe200000006ff */
[----:B------:R-:W-:Y:S03]  /*2f60*/  BSSY B1, `(.L_x_7802) ;  /* 0x0000003000017945 */ /* 0x000fe60003800000 */
[----:B------:R-:W1:Y:S02]  /*2f70*/  SYNCS.PHASECHK.TRANS64.TRYWAIT P6, [R88+URZ+0x22890], R100 ;  /* 0x02289064580075a7 */ /* 0x000e6400080c017f */
[----:B-1----:R-:W-:Y:S05]  /*2f80*/  @!P6 BRA `(.L_x_7803) ;  /* 0x000001ec005ce947 */ /* 0x002fea0003800000 */
.L_x_8091:
[----:B------:R-:W-:Y:S05]  /*2f90*/  BSYNC B1 ;  /* 0x0000000000017941 */ /* 0x000fea0003800000 */
.L_x_7802:
[----:B------:R-:W-:-:S03]  /*2fa0*/  UMOV UR4, 0xffffffff ;  /* 0xffffffff00047882 */ /* 0x000fc60000000000 */
[----:B------:R-:W-:Y:S05]  /*2fb0*/  BRA.DIV UR4, `(.L_x_7804) ;  /* 0x000001ee04647947 */ /* 0x000fea000b800000 */
[----:B------:R2:W3:Y:S04]  /*2fc0*/  SHFL.IDX PT, R106, R103, RZ, 0x1c1f ;  /* 0x001c1fff676a7589 */ /* 0x0004e800000e0000 */
[----:B------:R2:W4:Y:S02]  /*2fd0*/  SHFL.IDX PT, R14, R102, RZ, 0x1c1f ;  /* 0x001c1fff660e7589 */ /* 0x00052400000e0000 */
.L_x_8095:
[----:B------:R-:W-:Y:S04]  /*2fe0*/  BSSY B1, `(.L_x_7805) ;  /* 0x00000ed000017945 */ /* 0x000fe80003800000 */
[----:B------:R-:W-:Y:S05]  /*2ff0*/  @P2 BRA `(.L_x_7806) ;  /* 0x0000000c00ac2947 */ /* 0x000fea0003800000 */
[----:B------:R-:W-:Y:S04]  /*3000*/  BSSY B2, `(.L_x_7807) ;  /* 0x0000075000027945 */ /* 0x000fe80003800000 */
[----:B------:R-:W-:Y:S05]  /*3010*/  @P1 BRA `(.L_x_7808) ;  /* 0x0000000400cc1947 */ /* 0x000fea0003800000 */
[----:B0-----:R0:W0:Y:S01]  /*3020*/  LDS.128 R4, [R92+0x18400] ;  /* 0x018400005c047984 */ /* 0x0010220000000c00 */
[----:B----4-:R-:W-:Y:S01]  /*3030*/  IADD3 R10, P2, R16, R14, RZ ;  /* 0x0000000e100a7210 */ /* 0x010fe20007f5e0ff */
[----:B------:R-:W-:Y:S03]  /*3040*/  BSSY B3, `(.L_x_7809) ;  /* 0x000006f000037945 */ /* 0x000fe60003800000 */
[----:B---3--:R-:W-:Y:S02]  /*3050*/  IADD3.X R11, R106, R17, RZ, P2, !PT ;  /* 0x000000116a0b7210 */ /* 0x008fe400017fe4ff */
        /* <DEDUP_REMOVED lines=15> */
[----:B------:R-:W-:Y:S02]  /*3150*/  LOP3.LUT R13, R13, 0xff00, R12, 0xf8, !PT ;  /* 0x0000ff000d0d7812 */ /* 0x000fe400078ef80c */
[----:B------:R-:W-:Y:S01]  /*3160*/  LOP3.LUT R99, R51, 0xff00, R50, 0xf8, !PT ;  /* 0x0000ff0033637812 */ /* 0x000fe200078ef832 */
[----:B------:R-:W-:Y:S01]  /*3170*/  IMAD.U32 R12, R121, 0x10000, RZ ;  /* 0x00010000790c7824 */ /* 0x000fe200078e00ff */
[----:B------:R-:W-:Y:S01]  /*3180*/  F2FP.F16.E4M3.UNPACK_B R4, R5 ;  /* 0x00000005ff04723e */ /* 0x000fe200020006ff */
[----:B------:R-:W-:Y:S01]  /*3190*/  IMAD.U32 R50, R119, 0x10000, RZ ;  /* 0x0001000077327824 */ /* 0x000fe200078e00ff */
[----:B------:R-:W-:-:S02]  /*31a0*/  F2FP.F16.E4M3.UNPACK_B R51, R118.H1 ;  /* 0x00000076ff33723e */ /* 0x000fc400030006ff */
        /* <DEDUP_REMOVED lines=8> */
[----:B------:R-:W-:Y:S02]  /*3230*/  HADD2.F32 R120, -RZ, R51.H1_H1 ;  /* 0x30000033ff787230 */ /* 0x000fe40000004100 */
[----:B------:R-:W-:Y:S01]  /*3240*/  FMUL.FTZ R123, R50, R121 ;  /* 0x00000079327b7220 */ /* 0x000fe20000410000 */
[----:B------:R-:W-:Y:S01]  /*3250*/  HADD2.F32 R119, -RZ, R99.H0_H0 ;  /* 0x20000063ff777230 */ /* 0x000fe20000004100 */
[----:B------:R-:W-:Y:S01]  /*3260*/  F2FP.F16.E4M3.UNPACK_B R117, R117 ;  /* 0x00000075ff75723e */ /* 0x000fe200020006ff */
[----:B------:R-:W-:-:S02]  /*3270*/  HADD2.F32 R98, -RZ, R5.H1_H1 ;  /* 0x30000005ff627230 */ /* 0x000fc40000004100 */
        /* <DEDUP_REMOVED lines=31> */
[----:B------:R-:W-:Y:S01]  /*3470*/  F2FP.SATFINITE.E4M3.F32.PACK_AB_MERGE_C R98, R99, R98, RZ ;  /* 0x000000626362723e */ /* 0x000fe200048070ff */
[----:B------:R-:W-:Y:S01]  /*3480*/  HADD2.F32 R117, -RZ, R117.H1_H1 ;  /* 0x30000075ff757230 */ /* 0x000fe20000004100 */
[----:B------:R-:W-:Y:S01]  /*3490*/  F2FP.F16.E4M3.UNPACK_B R120, R12.H1 ;  /* 0x0000000cff78723e */ /* 0x000fe200030006ff */
[--C-:B------:R-:W-:Y:S01]  /*34a0*/  HADD2.F32 R125, -RZ, R123.reuse.H1_H1 ;  /* 0x3000007bff7d7230 */ /* 0x100fe20000004100 */
        /* <DEDUP_REMOVED lines=15> */
[----:B------:R-:W-:Y:S01]  /*35a0*/  F2FP.F16.E4M3.UNPACK_B R6, R6 ;  /* 0x00000006ff06723e */ /* 0x000fe200020006ff */
[----:B------:R-:W-:Y:S01]  /*35b0*/  FFMA.FTZ R128, R117, R121, R126 ;  /* 0x0000007975807223 */ /* 0x000fe2000001007e */
[-C--:B------:R-:W-:Y:S01]  /*35c0*/  FFMA.FTZ R117, R99, R12.reuse, -R118 ;  /* 0x0000000c63757223 */ /* 0x080fe20000010876 */
[----:B------:R-:W-:Y:S01]  /*35d0*/  FFMA.FTZ R124, R13, R12, R124 ;  /* 0x0000000c0d7c7223 */ /* 0x000fe2000001007c */
[--C-:B------:R-:W-:Y:S01]  /*35e0*/  HADD2.F32 R12, -RZ, R7.reuse.H0_H0 ;  /* 0x20000007ff0c7230 */ /* 0x100fe20000004100 */
[----:B------:R-:W-:Y:S01]  /*35f0*/  F2FP.SATFINITE.E4M3.F32.PACK_AB_MERGE_C R5, R5, R4, R51 ;  /* 0x000000040505723e */ /* 0x000fe20004807033 */
[----:B------:R-:W-:Y:S01]  /*3600*/  HADD2.F32 R13, -RZ, R7.H1_H1 ;  /* 0x30000007ff0d7230 */ /* 0x000fe20000004100 */
[----:B------:R-:W-:Y:S01]  /*3610*/  F2FP.SATFINITE.E4M3.F32.PACK_AB_MERGE_C R127, R128, R127, RZ ;  /* 0x0000007f807f723e */ /* 0x000fe200048070ff */
[----:B------:R-:W-:-:S02]  /*3620*/  HADD2.F32 R7, -RZ, R6.H0_H0 ;  /* 0x20000006ff077230 */ /* 0x000fc40000004100 */
[-C--:B------:R-:W-:Y:S01]  /*3630*/  FMUL.FTZ R126, R12, R123.reuse ;  /* 0x0000007b0c7e7220 */ /* 0x080fe20000410000 */
[----:B------:R-:W-:Y:S02]  /*3640*/  HADD2.F32 R6, -RZ, R6.H1_H1 ;  /* 0x30000006ff067230 */ /* 0x000fe40000004100 */
[----:B------:R-:W-:Y:S01]  /*3650*/  FMUL.FTZ R121, R13, R123 ;  /* 0x0000007b0d797220 */ /* 0x000fe20000410000 */
[----:B------:R-:W-:Y:S01]  /*3660*/  HADD2.F32 R122, -RZ, R122.H0_H0 ;  /* 0x2000007aff7a7230 */ /* 0x000fe20000004100 */
[----:B------:R-:W-:Y:S01]  /*3670*/  F2FP.SATFINITE.E4M3.F32.PACK_AB_MERGE_C R117, R124, R117, RZ ;  /* 0x000000757c75723e */ /* 0x000fe200048070ff */
[----:B------:R-:W-:Y:S01]  /*3680*/  HADD2.F32 R120, -RZ, R120.H0_H0 ;  /* 0x20000078ff787230 */ /* 0x000fe20000004100 */
[----:B------:R-:W-:Y:S01]  /*3690*/  F2FP.SATFINITE.E4M3.F32.PACK_AB_MERGE_C R4, R50, R15, R98 ;  /* 0x0000000f3204723e */ /* 0x000fe20004807062 */
[----:B------:R-:W-:Y:S02]  /*36a0*/  HADD2.F32 R119, -RZ, R119.H0_H0 ;  /* 0x20000077ff777230 */ /* 0x000fe40000004100 */
        /* <DEDUP_REMOVED lines=8> */
.L_x_7810:
[----:B------:R-:W-:Y:S05]  /*3730*/  BSYNC B3 ;  /* 0x0000000000037941 */ /* 0x000fea0003800000 */
.L_x_7809:
[----:B0-----:R0:W-:Y:S02]  /*3740*/  ST.E.128 desc[UR36][R10.64], R4 ;  /* 0x000000040a007985 */ /* 0x0011e4000c101d24 */
.L_x_7808:
[----:B------:R-:W-:Y:S05]  /*3750*/  BSYNC B2 ;  /* 0x0000000000027941 */ /* 0x000fea0003800000 */
.L_x_7807:
[----:B------:R-:W-:-:S13]  /*3760*/  ISETP.NE.AND P2, PT, R89, RZ, PT ;  /* 0x000000ff5900720c */ /* 0x000fda0003f45270 */
        /* <DEDUP_REMOVED lines=8> */
[--C-:B------:R-:W-:Y:S02]  /*37f0*/  SHF.R.U32.HI R14, RZ, 0x18, R47.reuse ;  /* 0x00000018ff0e7819 */ /* 0x100fe4000001162f */
[----:B------:R-:W-:Y:S02]  /*3800*/  LOP3.LUT R13, R47, 0xff, RZ, 0xc0, !PT ;  /* 0x000000ff2f0d7812 */ /* 0x000fe400078ec0ff */
[----:B------:R-:W-:Y:S01]  /*3810*/  SHF.R.U32.HI R46, RZ, 0x10, R47 ;  /* 0x00000010ff2e7819 */ /* 0x000fe2000001162f */
[----:B------:R-:W-:Y:S01]  /*3820*/  IMAD.SHL.U32 R47, R48, 0x100, RZ ;  /* 0x00000100302f7824 */ /* 0x000fe200078e00ff */
[----:B------:R-:W-:Y:S02]  /*3830*/  SHF.R.U32.HI R15, RZ, 0x8, R49 ;  /* 0x00000008ff0f7819 */ /* 0x000fe40000011631 */
[----:B------:R-:W-:Y:S01]  /*3840*/  PRMT R14, R14, 0x654, R13 ;  /* 0x000006540e0e7816 */ /* 0x000fe2000000000d */
[----:B0-----:R-:W-:Y:S01]  /*3850*/  IMAD.MOV.U32 R13, RZ, RZ, R4 ;  /* 0x000000ffff0d7224 */ /* 0x001fe200078e0004 */
[----:B------:R-:W-:Y:S01]  /*3860*/  SHF.R.U32.HI R51, RZ, 0x18, R49 ;  /* 0x00000018ff337819 */ /* 0x000fe20000011631 */
[----:B------:R-:W-:Y:S01]  /*3870*/  IMAD.SHL.U32 R15, R15, 0x100, RZ ;  /* 0x000001000f0f7824 */ /* 0x000fe200078e00ff */
[----:B------:R-:W-:-:S02]  /*3880*/  LOP3.LUT R12, R49, 0xff, RZ, 0xc0, !PT ;  /* 0x000000ff310c7812 */ /* 0x000fc400078ec0ff */
[----:B------:R-:W-:Y:S01]  /*3890*/  LOP3.LUT R14, R14, 0xff00, R47, 0xf8, !PT ;  /* 0x0000ff000e0e7812 */ /* 0x000fe200078ef82f */
[----:B------:R-:W-:Y:S01]  /*38a0*/  IMAD.U32 R47, R46, 0x10000, RZ ;  /* 0x000100002e2f7824 */ /* 0x000fe200078e00ff */
[----:B------:R-:W-:Y:S02]  /*38b0*/  SHF.R.U32.HI R49, RZ, 0x10, R49 ;  /* 0x00000010ff317819 */ /* 0x000fe40000011631 */
[----:B------:R-:W-:Y:S02]  /*38c0*/  PRMT R12, R51, 0x654, R12 ;  /* 0x00000654330c7816 */ /* 0x000fe4000000000c */
[-C--:B------:R-:W-:Y:S02]  /*38d0*/  F2FP.F16.E4M3.UNPACK_B R4, R5.reuse ;  /* 0x00000005ff04723e */ /* 0x080fe400020006ff */
[----:B------:R-:W-:Y:S02]  /*38e0*/  F2FP.F16.E4M3.UNPACK_B R46, R116.H1 ;  /* 0x00000074ff2e723e */ /* 0x000fe400030006ff */
[----:B------:R-:W-:Y:S01]  /*38f0*/  LOP3.LUT R12, R12, 0xff00, R15, 0xf8, !PT ;  /* 0x0000ff000c0c7812 */ /* 0x000fe200078ef80f */
[----:B------:R-:W-:Y:S01]  /*3900*/  IMAD.U32 R15, R49, 0x10000, RZ ;  /* 0x00010000310f7824 */ /* 0x000fe200078e00ff */
[----:B------:R-:W-:Y:S01]  /*3910*/  LOP3.LUT R50, R14, 0xff0000, R47, 0xf8, !PT ;  /* 0x00ff00000e327812 */ /* 0x000fe200078ef82f */
[----:B------:R-:W-:Y:S01]  /*3920*/  HADD2.F32 R14, -RZ, R4.H1_H1 ;  /* 0x30000004ff0e7230 */ /* 0x000fe20000004100 */
[----:B------:R-:W-:Y:S01]  /*3930*/  F2FP.F16.E4M3.UNPACK_B R47, R114.H1 ;  /* 0x00000072ff2f723e */ /* 0x000fe200030006ff */
[----:B------:R-:W-:Y:S01]  /*3940*/  HADD2.F32 R51, -RZ, R46.H0_H0 ;  /* 0x2000002eff337230 */ /* 0x000fe20000004100 */
[----:B------:R-:W-:Y:S01]  /*3950*/  F2FP.F16.E4M3.UNPACK_B R5, R5.H1 ;  /* 0x00000005ff05723e */ /* 0x000fe200030006ff */
[----:B------:R-:W-:Y:S01]  /*3960*/  HADD2.F32 R4, -RZ, R4.H0_H0 ;  /* 0x20000004ff047230 */ /* 0x000fe20000004100 */
[----:B------:R-:W-:Y:S01]  /*3970*/  LOP3.LUT R12, R12, 0xff0000, R15, 0xf8, !PT ;  /* 0x00ff00000c0c7812 */ /* 0x000fe200078ef80f */
[----:B------:R-:W-:-:S02]  /*3980*/  HADD2.F32 R48, -RZ, R46.H1_H1 ;  /* 0x3000002eff307230 */ /* 0x000fc40000004100 */
[-C--:B------:R-:W-:Y:S01]  /*3990*/  FMUL.FTZ R99, R14, R51.reuse ;  /* 0x000000330e637220 */ /* 0x080fe20000410000 */
[----:B------:R-:W-:Y:S01]  /*39a0*/  HADD2.F32 R49, -RZ, R47.H0_H0 ;  /* 0x2000002fff317230 */ /* 0x000fe20000004100 */
[----:B------:R-:W-:Y:S01]  /*39b0*/  F2FP.F16.E4M3.UNPACK_B R116, R116 ;  /* 0x00000074ff74723e */ /* 0x000fe200020006ff */
[--C-:B------:R-:W-:Y:S01]  /*39c0*/  HADD2.F32 R46, -RZ, R5.reuse.H1_H1 ;  /* 0x30000005ff2e7230 */ /* 0x100fe20000004100 */
[----:B------:R-:W-:Y:S01]  /*39d0*/  F2FP.F16.E4M3.UNPACK_B R114, R114 ;  /* 0x00000072ff72723e */ /* 0x000fe200020006ff */
[----:B------:R-:W-:Y:S02]  /*39e0*/  HADD2.F32 R15, -RZ, R5.H0_H0 ;  /* 0x20000005ff0f7230 */ /* 0x000fe40000004100 */
[----:B------:R-:W-:Y:S01]  /*39f0*/  FMUL.FTZ R5, R4, R51 ;  /* 0x0000003304057220 */ /* 0x000fe20000410000 */
[----:B------:R-:W-:Y:S02]  /*3a00*/  HADD2.F32 R47, -RZ, R47.H1_H1 ;  /* 0x3000002fff2f7230 */ /* 0x000fe40000004100 */
[-C--:B------:R-:W-:Y:S01]  /*3a10*/  FMUL.FTZ R98, R46, R48.reuse ;  /* 0x000000302e627220 */ /* 0x080fe20000410000 */
[-C--:B------:R-:W-:Y:S01]  /*3a20*/  FFMA.FTZ R4, R4, R49.reuse, -R99 ;  /* 0x0000003104047223 */ /* 0x080fe20000010863 */
[----:B------:R-:W-:Y:S01]  /*3a30*/  FFMA.FTZ R5, R14, R49, R5 ;  /* 0x000000310e057223 */ /* 0x000fe20000010005 */
[-C--:B------:R-:W-:Y:S01]  /*3a40*/  F2FP.F16.E4M3.UNPACK_B R14, R13.reuse.H1 ;  /* 0x0000000dff0e723e */ /* 0x080fe200030006ff */
[C---:B------:R-:W-:Y:S01]  /*3a50*/  FMUL.FTZ R51, R15.reuse, R48 ;  /* 0x000000300f337220 */ /* 0x040fe20000410000 */
[----:B------:R-:W-:Y:S01]  /*3a60*/  F2FP.F16.E4M3.UNPACK_B R13, R13 ;  /* 0x0000000dff0d723e */ /* 0x000fe200020006ff */
[----:B------:R-:W-:Y:S01]  /*3a70*/  FFMA.FTZ R98, R15, R47, -R98 ;  /* 0x0000002f0f627223 */ /* 0x000fe20000010862 */
[----:B------:R-:W-:-:S02]  /*3a80*/  HADD2.F32 R48, -RZ, R116.H1_H1 ;  /* 0x30000074ff307230 */ /* 0x000fc40000004100 */
[----:B------:R-:W-:Y:S01]  /*3a90*/  FFMA.FTZ R99, R46, R47, R51 ;  /* 0x0000002f2e637223 */ /* 0x000fe20000010033 */
[----:B------:R-:W-:Y:S02]  /*3aa0*/  HADD2.F32 R116, -RZ, R116.H0_H0 ;  /* 0x20000074ff747230 */ /* 0x000fe40000004100 */
[--C-:B------:R-:W-:Y:S02]  /*3ab0*/  HADD2.F32 R46, -RZ, R14.reuse.H0_H0 ;  /* 0x2000000eff2e7230 */ /* 0x100fe40000004100 */
[----:B------:R-:W-:Y:S01]  /*3ac0*/  HADD2.F32 R47, -RZ, R14.H1_H1 ;  /* 0x3000000eff2f7230 */ /* 0x000fe20000004100 */
[----:B------:R-:W-:Y:S01]  /*3ad0*/  F2FP.SATFINITE.E4M3.F32.PACK_AB_MERGE_C R119, R99, R98, RZ ;  /* 0x000000626377723e */ /* 0x000fe200048070ff */
[--C-:B------:R-:W-:Y:S01]  /*3ae0*/  HADD2.F32 R15, -RZ, R13.reuse.H1_H1 ;  /* 0x3000000dff0f7230 */ /* 0x100fe20000004100 */
[----:B------:R-:W-:Y:S01]  /*3af0*/  F2FP.F16.E4M3.UNPACK_B R98, R50.H1 ;  /* 0x00000032ff62723e */ /* 0x000fe200030006ff */
[----:B------:R-:W-:Y:S02]  /*3b00*/  HADD2.F32 R14, -RZ, R13.H0_H0 ;  /* 0x2000000dff0e7230 */ /* 0x000fe40000004100 */
[----:B------:R-:W-:Y:S01]  /*3b10*/  FMUL.FTZ R51, R47, R48 ;  /* 0x000000302f337220 */ /* 0x000fe20000410000 */
[----:B------:R-:W-:-:S02]  /*3b20*/  HADD2.F32 R13, -RZ, R114.H1_H1 ;  /* 0x30000072ff0d7230 */ /* 0x000fc40000004100 */
[----:B------:R-:W-:Y:S01]  /*3b30*/  FMUL.FTZ R49, R15, R116 ;  /* 0x000000740f317220 */ /* 0x000fe20000410000 */
[----:B------:R-:W-:Y:S02]  /*3b40*/  HADD2.F32 R114, -RZ, R114.H0_H0 ;  /* 0x20000072ff727230 */ /* 0x000fe40000004100 */
[----:B------:R-:W-:Y:S01]  /*3b50*/  FMUL.FTZ R48, R46, R48 ;  /* 0x000000302e307220 */ /* 0x000fe20000410000 */
[----:B------:R-:W-:Y:S01]  /*3b60*/  FMUL.FTZ R116, R14, R116 ;  /* 0x000000740e747220 */ /* 0x000fe20000410000 */
[-C--:B------:R-:W-:Y:S01]  /*3b70*/  FFMA.FTZ R51, R46, R13.reuse, -R51 ;  /* 0x0000000d2e337223 */ /* 0x080fe20000010833 */
[----:B------:R-:W-:Y:S02]  /*3b80*/  HADD2.F32 R106, -RZ, R98.H1_H1 ;  /* 0x30000062ff6a7230 */ /* 0x000fe40000004100 */
[----:B------:R-:W-:Y:S01]  /*3b90*/  FFMA.FTZ R48, R47, R13, R48 ;  /* 0x0000000d2f307223 */ /* 0x000fe20000010030 */
[-C--:B------:R-:W-:Y:S01]  /*3ba0*/  FFMA.FTZ R116, R15, R114.reuse, R116 ;  /* 0x000000720f747223 */ /* 0x080fe20000010074 */
[----:B------:R-:W-:Y:S01]  /*3bb0*/  F2FP.F16.E4M3.UNPACK_B R15, R7.H1 ;  /* 0x00000007ff0f723e */ /* 0x000fe200030006ff */
[----:B------:R-:W-:Y:S01]  /*3bc0*/  FFMA.FTZ R13, R14, R114, -R49 ;  /* 0x000000720e0d7223 */ /* 0x000fe20000010831 */
[----:B------:R-:W-:-:S02]  /*3bd0*/  F2FP.F16.E4M3.UNPACK_B R14, R6.H1 ;  /* 0x00000006ff0e723e */ /* 0x000fc400030006ff */
[----:B------:R-:W-:Y:S01]  /*3be0*/  F2FP.SATFINITE.E4M3.F32.PACK_AB_MERGE_C R118, R48, R51, RZ ;  /* 0x000000333076723e */ /* 0x000fe200048070ff */
[--C-:B------:R-:W-:Y:S01]  /*3bf0*/  HADD2.F32 R47, -RZ, R15.reuse.H1_H1 ;  /* 0x3000000fff2f7230 */ /* 0x100fe20000004100 */
[----:B------:R-:W-:Y:S01]  /*3c00*/  F2FP.F16.E4M3.UNPACK_B R49, R12.H1 ;  /* 0x0000000cff31723e */ /* 0x000fe200030006ff */
[----:B------:R-:W-:Y:S01]  /*3c10*/  HADD2.F32 R46, -RZ, R15.H0_H0 ;  /* 0x2000000fff2e7230 */ /* 0x000fe20000004100 */
[----:B------:R-:W-:Y:S01]  /*3c20*/  F2FP.F16.E4M3.UNPACK_B R51, R50 ;  /* 0x00000032ff33723e */ /* 0x000fe200020006ff */
[----:B------:R-:W-:Y:S01]  /*3c30*/  HADD2.F32 R15, -RZ, R14.H1_H1 ;  /* 0x3000000eff0f7230 */ /* 0x000fe20000004100 */
[----:B------:R-:W-:Y:S01]  /*3c40*/  F2FP.F16.E4M3.UNPACK_B R48, R12 ;  /* 0x0000000cff30723e */ /* 0x000fe200020006ff */
[----:B------:R-:W-:Y:S02]  /*3c50*/  HADD2.F32 R50, -RZ, R49.H1_H1 ;  /* 0x30000031ff327230 */ /* 0x000fe40000004100 */
[----:B------:R-:W-:Y:S01]  /*3c60*/  FMUL.FTZ R117, R47, R106 ;  /* 0x0000006a2f757220 */ /* 0x000fe20000410000 */
[----:B------:R-:W-:-:S02]  /*3c70*/  HADD2.F32 R99, -RZ, R51.H1_H1 ;  /* 0x30000033ff637230 */ /* 0x000fc40000004100 */
        /* <DEDUP_REMOVED lines=17> */
[----:B------:R-:W-:Y:S01]  /*3d90*/  HADD2.F32 R15, -RZ, R98.H0_H0 ;  /* 0x20000062ff0f7230 */ /* 0x000fe20000004100 */
[----:B------:R-:W-:Y:S01]  /*3da0*/  F2FP.SATFINITE.E4M3.F32.PACK_AB_MERGE_C R4, R116, R13, R118 ;  /* 0x0000000d7404723e */ /* 0x000fe20004807076 */
[----:B------:R-:W-:-:S02]  /*3db0*/  HADD2.F32 R6, -RZ, R6.H1_H1 ;  /* 0x30000006ff067230 */ /* 0x000fc40000004100 */
[----:B------:R-:W-:Y:S02]  /*3dc0*/  HADD2.F32 R51, -RZ, R51.H0_H0 ;  /* 0x20000033ff337230 */ /* 0x000fe40000004100 */
[-C--:B------:R-:W-:Y:S01]  /*3dd0*/  FMUL.FTZ R47, R14, R15.reuse ;  /* 0x0000000f0e2f7220 */ /* 0x080fe20000410000 */
[----:B------:R-:W-:Y:S02]  /*3de0*/  HADD2.F32 R49, -RZ, R49.H0_H0 ;  /* 0x20000031ff317230 */ /* 0x000fe40000004100 */
[----:B------:R-:W-:Y:S01]  /*3df0*/  FMUL.FTZ R15, R12, R15 ;  /* 0x0000000f0c0f7220 */ /* 0x000fe20000410000 */
[----:B------:R-:W-:Y:S02]  /*3e00*/  HADD2.F32 R48, -RZ, R48.H0_H0 ;  /* 0x20000030ff307230 */ /* 0x000fe40000004100 */
[-C--:B------:R-:W-:Y:S01]  /*3e10*/  FMUL.FTZ R46, R6, R51.reuse ;  /* 0x00000033062e7220 */ /* 0x080fe20000410000 */
[C---:B------:R-:W-:Y:S01]  /*3e20*/  FMUL.FTZ R51, R7.reuse, R51 ;  /* 0x0000003307337220 */ /* 0x040fe20000410000 */
[-C--:B------:R-:W-:Y:S01]  /*3e30*/  FFMA.FTZ R47, R12, R49.reuse, -R47 ;  /* 0x000000310c2f7223 */ /* 0x080fe2000001082f */
[----:B------:R-:W-:Y:S01]  /*3e40*/  FFMA.FTZ R14, R14, R49, R15 ;  /* 0x000000310e0e7223 */ /* 0x000fe2000001000f */
[-C--:B------:R-:W-:Y:S01]  /*3e50*/  FFMA.FTZ R46, R7, R48.reuse, -R46 ;  /* 0x00000030072e7223 */ /* 0x080fe2000001082e */
[----:B------:R-:W-:-:S03]  /*3e60*/  FFMA.FTZ R51, R6, R48, R51 ;  /* 0x0000003006337223 */ /* 0x000fc60000010033 */
[----:B------:R-:W-:Y:S02]  /*3e70*/  F2FP.SATFINITE.E4M3.F32.PACK_AB_MERGE_C R7, R14, R47, R99 ;  /* 0x0000002f0e07723e */ /* 0x000fe40004807063 */
[----:B------:R-:W-:-:S07]  /*3e80*/  F2FP.SATFINITE.E4M3.F32.PACK_AB_MERGE_C R6, R51, R46, R50 ;  /* 0x0000002e3306723e */ /* 0x000fce0004807032 */
.L_x_7812:
[----:B------:R-:W-:Y:S05]  /*3e90*/  BSYNC B2 ;  /* 0x0000000000027941 */ /* 0x000fea0003800000 */
.L_x_7811:
[----:B0-----:R0:W-:Y:S02]  /*3ea0*/  ST.E.128 desc[UR36][R10.64], R4 ;  /* 0x000000040a007985 */ /* 0x0011e4000c101d24 */
.L_x_7806:
[----:B------:R-:W-:Y:S05]  /*3eb0*/  BSYNC B1 ;  /* 0x0000000000017941 */ /* 0x000fea0003800000 */
.L_x_7805:
[----:B------:R-:W-:-:S03]  /*3ec0*/  UMOV UR4, 0xffffffff ;  /* 0xffffffff00047882 */ /* 0x000fc60000000000 */
[----:B------:R-:W-:Y:S05]  /*3ed0*/  BRA.DIV UR4, `(.L_x_7813) ;  /* 0x000001de04e47947 */ /* 0x000fea000b800000 */
[----:B------:R0:W0:Y:S04]  /*3ee0*/  SHFL.IDX PT, R46, R103, 0x1, 0x1c1f ;  /* 0x003c1f00672e7f89 */ /* 0x00002800000e0000 */
[----:B----4-:R4:W0:Y:S02]  /*3ef0*/  SHFL.IDX PT, R14, R102, 0x1, 0x1c1f ;  /* 0x003c1f00660e7f89 */ /* 0x01082400000e0000 */
.L_x_8099:
[----:B------:R-:W-:Y:S04]  /*3f00*/  BSSY B1, `(.L_x_7814) ;  /* 0x00000ed000017945 */ /* 0x000fe80003800000 */
[----:B------:R-:W-:Y:S05]  /*3f10*/  @P3 BRA `(.L_x_7815) ;  /* 0x0000000c00ac3947 */ /* 0x000fea0003800000 */
[----:B------:R-:W-:Y:S04]  /*3f20*/  BSSY B2, `(.L_x_7816) ;  /* 0x0000075000027945 */ /* 0x000fe80003800000 */
[----:B------:R-:W-:Y:S05]  /*3f30*/  @P1 BRA `(.L_x_7817) ;  /* 0x0000000400cc1947 */ /* 0x000fea0003800000 */
[----:B0-----:R0:W0:Y:S01]  /*3f40*/  LDS.128 R4, [R92+0x1a400] ;  /* 0x01a400005c047984 */ /* 0x0010220000000c00 */
[----:B------:R-:W-:Y:S01]  /*3f50*/  IADD3 R10, P2, R16, R14, RZ ;  /* 0x0000000e100a7210 */ /* 0x000fe20007f5e0ff */
[----:B------:R-:W-:Y:S03]  /*3f60*/  BSSY B3, `(.L_x_7818) ;  /* 0x000006f000037945 */ /* 0x000fe60003800000 */
[----:B------:R-:W-:Y:S02]  /*3f70*/  IADD3.X R11, R46, R17, RZ, P2, !PT ;  /* 0x000000112e0b7210 */ /* 0x000fe400017fe4ff */
[----:B------:R-:W-:-:S13]  /*3f80*/  ISETP.GE.AND P2, PT, R22, R105, PT ;  /* 0x000000691600720c */ /* 0x000fda0003f46270 */
        /* <DEDUP_REMOVED lines=11> */
[----:B------:R-:W-:Y:S02]  /*4040*/  SHF.R.U32.HI R43, RZ, 0x10, R45 ;  /* 0x00000010ff2b7819 */ /* 0x000fe4000001162d */
[----:B------:R-:W-:Y:S01]  /*4050*/  PRMT R13, R13, 0x654, R12 ;  /* 0x000006540d0d7816 */ /* 0x000fe2000000000c */
        /* <DEDUP_REMOVED lines=23> */
[----:B------:R-:W-:Y:S01]  /*41d0*/  FMUL.FTZ R98, R42, R48 ;  /* 0x000000302a627220 */ /* 0x000fe20000410000 */
        /* <DEDUP_REMOVED lines=30> */
[----:B------:R-:W-:Y:S01]  /*43c0*/  F2FP.SATFINITE.E4M3.F32.PACK_AB_MERGE_C R115, R99, R50, RZ ;  /* 0x000000326373723e */ /* 0x000fe200048070ff */
[----:B------:R-:W-:Y:S01]  /*43d0*/  HADD2.F32 R42, -RZ, R13.H1_H1 ;  /* 0x3000000dff2a7230 */ /* 0x000fe20000004100 */
[----:B------:R-:W-:Y:S01]  /*43e0*/  F2FP.F16.E4M3.UNPACK_B R12, R6.H1 ;  /* 0x00000006ff0c723e */ /* 0x000fe200030006ff */
[----:B------:R-:W-:Y:S01]  /*43f0*/  HADD2.F32 R50, -RZ, R47.H1_H1 ;  /* 0x3000002fff327230 */ /* 0x000fe20000004100 */
[----:B------:R-:W-:Y:S01]  /*4400*/  F2FP.F16.E4M3.UNPACK_B R49, R49 ;  /* 0x00000031ff31723e */ /* 0x000fe200020006ff */
[----:B------:R-:W-:Y:S01]  /*4410*/  HADD2.F32 R15, -RZ, R13.H0_H0 ;  /* 0x2000000dff0f7230 */ /* 0x000fe20000004100 */
[----:B------:R-:W-:Y:S01]  /*4420*/  F2FP.F16.E4M3.UNPACK_B R7, R7 ;  /* 0x00000007ff07723e */ /* 0x000fe200020006ff */
[----:B------:R-:W-:-:S02]  /*4430*/  HADD2.F32 R13, -RZ, R12.H1_H1 ;  /* 0x3000000cff0d7230 */ /* 0x000fc40000004100 */
[-C--:B---3--:R-:W-:Y:S01]  /*4440*/  FMUL.FTZ R106, R42, R50.reuse ;  /* 0x000000322a6a7220 */ /* 0x088fe20000410000 */
[----:B------:R-:W-:Y:S02]  /*4450*/  HADD2.F32 R48, -RZ, R49.H1_H1 ;  /* 0x30000031ff307230 */ /* 0x000fe40000004100 */
[C---:B------:R-:W-:Y:S01]  /*4460*/  FMUL.FTZ R113, R15.reuse, R50 ;  /* 0x000000320f717220 */ /* 0x040fe20000410000 */
[----:B------:R-:W-:Y:S02]  /*4470*/  HADD2.F32 R12, -RZ, R12.H0_H0 ;  /* 0x2000000cff0c7230 */ /* 0x000fe40000004100 */
[----:B------:R-:W-:Y:S01]  /*4480*/  FFMA.FTZ R106, R15, R44, -R106 ;  /* 0x0000002c0f6a7223 */ /* 0x000fe2000001086a */
[----:B------:R-:W-:Y:S02]  /*4490*/  HADD2.F32 R15, -RZ, R45.H1_H1 ;  /* 0x3000002dff0f7230 */ /* 0x000fe40000004100 */
[----:B------:R-:W-:Y:S01]  /*44a0*/  FMUL.FTZ R99, R13, R48 ;  /* 0x000000300d637220 */ /* 0x000fe20000410000 */
        /* <DEDUP_REMOVED lines=10> */
[----:B------:R-:W-:Y:S01]  /*4550*/  HADD2.F32 R6, -RZ, R6.H1_H1 ;  /* 0x30000006ff067230 */ /* 0x000fe20000004100 */
[----:B------:R-:W-:Y:S01]  /*4560*/  F2FP.SATFINITE.E4M3.F32.PACK_AB_MERGE_C R48, R48, R99, RZ ;  /* 0x000000633030723e */ /* 0x000fe200048070ff */
[----:B------:R-:W-:Y:S01]  /*4570*/  HADD2.F32 R47, -RZ, R47.H0_H0 ;  /* 0x2000002fff2f7230 */ /* 0x000fe20000004100 */
[----:B------:R-:W-:Y:S01]  /*4580*/  F2FP.SATFINITE.E4M3.F32.PACK_AB_MERGE_C R106, R113, R106, RZ ;  /* 0x0000006a716a723e */ /* 0x000fe200048070ff */
[----:B------:R-:W-:-:S02]  /*4590*/  HADD2.F32 R45, -RZ, R45.H0_H0 ;  /* 0x2000002dff2d7230 */ /* 0x000fc40000004100 */
[-C--:B------:R-:W-:Y:S01]  /*45a0*/  FMUL.FTZ R42, R6, R49.reuse ;  /* 0x00000031062a7220 */ /* 0x080fe20000410000 */
[----:B------:R-:W-:Y:S01]  /*45b0*/  FMUL.FTZ R49, R7, R49 ;  /* 0x0000003107317220 */ /* 0x000fe20000410000 */
        /* <DEDUP_REMOVED lines=9> */
.L_x_7819:
[----:B------:R-:W-:Y:S05]  /*4650*/  BSYNC B3 ;  /* 0x0000000000037941 */ /* 0x000fea0003800000 */
.L_x_7818:
[----:B0-----:R0:W-:Y:S02]  /*4660*/  ST.E.128 desc[UR36][R10.64], R4 ;  /* 0x000000040a007985 */ /* 0x0011e4000c101d24 */
.L_x_7817:
[----:B------:R-:W-:Y:S05]  /*4670*/  BSYNC B2 ;  /* 0x0000000000027941 */ /* 0x000fea0003800000 */
.L_x_7816:
[----:B------:R-:W-:-:S13]  /*4680*/  ISETP.NE.AND P2, PT, R89, RZ, PT ;  /* 0x000000ff5900720c */ /* 0x000fda0003f45270 */
        /* <DEDUP_REMOVED lines=8> */
[--C-:B------:R-:W-:Y:S02]  /*4710*/  SHF.R.U32.HI R15, RZ, 0x8, R41.reuse ;  /* 0x00000008ff0f7819 */ /* 0x100fe40000011629 */
[----:B------:R-:W-:Y:S02]  /*4720*/  LOP3.LUT R13, R41, 0xff, RZ, 0xc0, !PT ;  /* 0x000000ff290d7812 */ /* 0x000fe400078ec0ff */
[----:B------:R-:W-:Y:S01]  /*4730*/  SHF.R.U32.HI R38, RZ, 0x18, R41 ;  /* 0x00000018ff267819 */ /* 0x000fe20000011629 */
[----:B------:R-:W-:Y:S01]  /*4740*/  IMAD.SHL.U32 R15, R15, 0x100, RZ ;  /* 0x000001000f0f7824 */ /* 0x000fe200078e00ff */
[----:B------:R-:W-:Y:S02]  /*4750*/  SHF.R.U32.HI R43, RZ, 0x10, R39 ;  /* 0x00000010ff2b7819 */ /* 0x000fe40000011627 */
[----:B------:R-:W-:-:S02]  /*4760*/  LOP3.LUT R12, R39, 0xff, RZ, 0xc0, !PT ;  /* 0x000000ff270c7812 */ /* 0x000fc400078ec0ff */
[----:B------:R-:W-:Y:S02]  /*4770*/  SHF.R.U32.HI R39, RZ, 0x18, R39 ;  /* 0x00000018ff277819 */ /* 0x000fe40000011627 */
[----:B------:R-:W-:Y:S01]  /*4780*/  PRMT R38, R38, 0x654, R13 ;  /* 0x0000065426267816 */ /* 0x000fe2000000000d */
        /* <DEDUP_REMOVED lines=48> */
[CC--:B------:R-:W-:Y:S01]  /*4a90*/  FMUL.FTZ R39, R13.reuse, R112.reuse ;  /* 0x000000700d277220 */ /* 0x0c0fe20000410000 */
[----:B------:R-:W-:Y:S01]  /*4aa0*/  FMUL.FTZ R42, R12, R112 ;  /* 0x000000700c2a7220 */ /* 0x000fe20000410000 */
[----:B------:R-:W-:Y:S02]  /*4ab0*/  F2FP.F16.E4M3.UNPACK_B R38, R40.H1 ;  /* 0x00000028ff26723e */ /* 0x000fe400030006ff */
[----:B------:R-:W-:Y:S01]  /*4ac0*/  F2FP.SATFINITE.E4M3.F32.PACK_AB_MERGE_C R49, R44, R41, RZ ;  /* 0x000000292c31723e */ /* 0x000fe200048070ff */
[----:B------:R-:W-:Y:S01]  /*4ad0*/  FFMA.FTZ R45, R13, R111, -R42 ;  /* 0x0000006f0d2d7223 */ /* 0x000fe2000001082a */
[----:B------:R-:W-:Y:S01]  /*4ae0*/  F2FP.F16.E4M3.UNPACK_B R13, R7.H1 ;  /* 0x00000007ff0d723e */ /* 0x000fe200030006ff */
[----:B------:R-:W-:Y:S01]  /*4af0*/  FFMA.FTZ R46, R12, R111, R39 ;  /* 0x0000006f0c2e7223 */ /* 0x000fe20000010027 */
[-C--:B------:R-:W-:Y:S01]  /*4b00*/  F2FP.F16.E4M3.UNPACK_B R41, R43.reuse.H1 ;  /* 0x0000002bff29723e */ /* 0x080fe200030006ff */
[----:B------:R-:W-:Y:S01]  /*4b10*/  HADD2.F32 R39, -RZ, R38.H1_H1 ;  /* 0x30000026ff277230 */ /* 0x000fe20000004100 */
[----:B------:R-:W-:Y:S01]  /*4b20*/  F2FP.F16.E4M3.UNPACK_B R12, R6.H1 ;  /* 0x00000006ff0c723e */ /* 0x000fe200030006ff */
        /* <DEDUP_REMOVED lines=29> */
[----:B------:R-:W-:Y:S01]  /*4d00*/  FMUL.FTZ R14, R6, R43 ;  /* 0x0000002b060e7220 */ /* 0x000fe20000410000 */
[----:B------:R-:W-:Y:S02]  /*4d10*/  HADD2.F32 R40, -RZ, R40.H0_H0 ;  /* 0x20000028ff287230 */ /* 0x000fe40000004100 */
[-C--:B------:R-:W-:Y:S01]  /*4d20*/  FMUL.FTZ R15, R13, R41.reuse ;  /* 0x000000290d0f7220 */ /* 0x080fe20000410000 */
[C---:B------:R-:W-:Y:S01]  /*4d30*/  FMUL.FTZ R44, R12.reuse, R41 ;  /* 0x000000290c2c7220 */ /* 0x040fe20000410000 */
[----:B------:R-:W-:Y:S02]  /*4d40*/  FMUL.FTZ R43, R7, R43 ;  /* 0x0000002b072b7220 */ /* 0x000fe40000410000 */
[-C--:B------:R-:W-:Y:S01]  /*4d50*/  FFMA.FTZ R15, R12, R38.reuse, -R15 ;  /* 0x000000260c0f7223 */ /* 0x080fe2000001080f */
[----:B------:R-:W-:Y:S01]  /*4d60*/  FFMA.FTZ R44, R13, R38, R44 ;  /* 0x000000260d2c7223 */ /* 0x000fe2000001002c */
[-C--:B------:R-:W-:Y:S01]  /*4d70*/  FFMA.FTZ R14, R7, R40.reuse, -R14 ;  /* 0x00000028070e7223 */ /* 0x080fe2000001080e */
[----:B------:R-:W-:-:S03]  /*4d80*/  FFMA.FTZ R43, R6, R40, R43 ;  /* 0x00000028062b7223 */ /* 0x000fc6000001002b */
[----:B------:R-:W-:Y:S02]  /*4d90*/  F2FP.SATFINITE.E4M3.F32.PACK_AB_MERGE_C R7, R44, R15, R39 ;  /* 0x0000000f2c07723e */ /* 0x000fe40004807027 */
[----:B------:R-:W-:-:S07]  /*4da0*/  F2FP.SATFINITE.E4M3.F32.PACK_AB_MERGE_C R6, R43, R14, R42 ;  /* 0x0000000e2b06723e */ /* 0x000fce000480702a */
.L_x_7821:
[----:B------:R-:W-:Y:S05]  /*4db0*/  BSYNC B2 ;  /* 0x0000000000027941 */ /* 0x000fea0003800000 */
.L_x_7820:
[----:B0-----:R0:W-:Y:S02]  /*4dc0*/  ST.E.128 desc[UR36][R10.64], R4 ;  /* 0x000000040a007985 */ /* 0x0011e4000c101d24 */
.L_x_7815:
[----:B------:R-:W-:Y:S05]  /*4dd0*/  BSYNC B1 ;  /* 0x0000000000017941 */ /* 0x000fea0003800000 */
.L_x_7814:
[----:B------:R-:W-:-:S03]  /*4de0*/  UMOV UR4, 0xffffffff ;  /* 0xffffffff00047882 */ /* 0x000fc60000000000 */
[----:B------:R-:W-:Y:S05]  /*4df0*/  BRA.DIV UR4, `(.L_x_7822) ;  /* 0x000001d204647947 */ /* 0x000fea000b800000 */
[----:B0-2---:R-:W0:Y:S04]  /*4e00*/  SHFL.IDX PT, R103, R103, 0x2, 0x1c1f ;  /* 0x005c1f0067677f89 */ /* 0x005e2800000e0000 */
[----:B------:R2:W0:Y:S02]  /*4e10*/  SHFL.IDX PT, R14, R102, 0x2, 0x1c1f ;  /* 0x005c1f00660e7f89 */ /* 0x00042400000e0000 */
.L_x_8103:
[----:B------:R-:W-:Y:S05]  /*4e20*/  @P4 BRA `(.L_x_7823) ;  /* 0x0000004400e44947 */ /* 0x000fea0003800000 */
[----:B------:R-:W-:Y:S04]  /*4e30*/  BSSY B1, `(.L_x_7824) ;  /* 0x0000075000017945 */ /* 0x000fe80003800000 */
[----:B------:R-:W-:Y:S05]  /*4e40*/  @P1 BRA `(.L_x_7825) ;  /* 0x0000000400cc1947 */ /* 0x000fea0003800000 */
[----:B------:R1:W1:Y:S01]  /*4e50*/  LDS.128 R4, [R92+0x1c400] ;  /* 0x01c400005c047984 */ /* 0x0002620000000c00 */
[----:B0-----:R-:W-:Y:S01]  /*4e60*/  IADD3 R10, P2, R16, R14, RZ ;  /* 0x0000000e100a7210 */ /* 0x001fe20007f5e0ff */
[----:B------:R-:W-:Y:S03]  /*4e70*/  BSSY B2, `(.L_x_7826) ;  /* 0x000006f000027945 */ /* 0x000fe60003800000 */
[----:B------:R-:W-:Y:S02]  /*4e80*/  IADD3.X R11, R103, R17, RZ, P2, !PT ;  /* 0x00000011670b7210 */ /* 0x000fe400017fe4ff */
        /* <DEDUP_REMOVED lines=14> */
[----:B-1----:R-:W-:Y:S01]  /*4f70*/  IMAD.MOV.U32 R12, RZ, RZ, R4 ;  /* 0x000000ffff0c7224 */ /* 0x002fe200078e0004 */
        /* <DEDUP_REMOVED lines=94> */
.L_x_7827:
[----:B------:R-:W-:Y:S05]  /*5560*/  BSYNC B2 ;  /* 0x0000000000027941 */ /* 0x000fea0003800000 */
.L_x_7826:
[----:B-1----:R0:W-:Y:S02]  /*5570*/  ST.E.128 desc[UR36][R10.64], R4 ;  /* 0x000000040a007985 */ /* 0x0021e4000c101d24 */
.L_x_7825:
[----:B------:R-:W-:Y:S05]  /*5580*/  BSYNC B1 ;  /* 0x0000000000017941 */ /* 0x000fea0003800000 */
.L_x_7824:
        /* <DEDUP_REMOVED lines=8> */
[----:B------:R-:W-:Y:S01]  /*5610*/  SHF.R.U32.HI R14, RZ, 0x8, R33 ;  /* 0x00000008ff0e7819 */ /* 0x000fe20000011621 */
[----:B0-----:R-:W-:Y:S01]  /*5620*/  IMAD.MOV.U32 R12, RZ, RZ, R7 ;  /* 0x000000ffff0c7224 */ /* 0x001fe200078e0007 */
[--C-:B------:R-:W-:Y:S02]  /*5630*/  SHF.R.U32.HI R13, RZ, 0x8, R9.reuse ;  /* 0x00000008ff0d7819 */ /* 0x100fe40000011609 */
[--C-:B------:R-:W-:Y:S01]  /*5640*/  SHF.R.U32.HI R35, RZ, 0x18, R9.reuse ;  /* 0x00000018ff237819 */ /* 0x100fe20000011609 */
[----:B------:R-:W-:Y:S01]  /*5650*/  IMAD.SHL.U32 R14, R14, 0x100, RZ ;  /* 0x000001000e0e7824 */ /* 0x000fe200078e00ff */
[----:B------:R-:W-:Y:S01]  /*5660*/  LOP3.LUT R8, R9, 0xff, RZ, 0xc0, !PT ;  /* 0x000000ff09087812 */ /* 0x000fe200078ec0ff */
[----:B------:R-:W-:Y:S01]  /*5670*/  IMAD.SHL.U32 R7, R13, 0x100, RZ ;  /* 0x000001000d077824 */ /* 0x000fe200078e00ff */
[----:B------:R-:W-:Y:S02]  /*5680*/  SHF.R.U32.HI R15, RZ, 0x10, R9 ;  /* 0x00000010ff0f7819 */ /* 0x000fe40000011609 */
[----:B------:R-:W-:-:S02]  /*5690*/  SHF.R.U32.HI R32, RZ, 0x10, R33 ;  /* 0x00000010ff207819 */ /* 0x000fc40000011621 */
[----:B------:R-:W-:Y:S02]  /*56a0*/  LOP3.LUT R9, R33, 0xff0000ff, RZ, 0xc0, !PT ;  /* 0xff0000ff21097812 */ /* 0x000fe400078ec0ff */
[----:B------:R-:W-:Y:S01]  /*56b0*/  PRMT R8, R35, 0x654, R8 ;  /* 0x0000065423087816 */ /* 0x000fe20000000008 */
[----:B------:R-:W-:Y:S01]  /*56c0*/  IMAD.U32 R32, R32, 0x10000, RZ ;  /* 0x0001000020207824 */ /* 0x000fe200078e00ff */
[----:B------:R-:W-:Y:S01]  /*56d0*/  LOP3.LUT R13, R9, 0xff00, R14, 0xf8, !PT ;  /* 0x0000ff00090d7812 */ /* 0x000fe200078ef80e */
[----:B------:R-:W-:Y:S01]  /*56e0*/  IMAD.U32 R9, R15, 0x10000, RZ ;  /* 0x000100000f097824 */ /* 0x000fe200078e00ff */
[----:B------:R-:W-:Y:S02]  /*56f0*/  LOP3.LUT R8, R8, 0xff00, R7, 0xf8, !PT ;  /* 0x0000ff0008087812 */ /* 0x000fe400078ef807 */
[----:B------:R-:W-:Y:S02]  /*5700*/  F2FP.F16.E4M3.UNPACK_B R14, R108.H1 ;  /* 0x0000006cff0e723e */ /* 0x000fe400030006ff */
[----:B------:R-:W-:-:S02]  /*5710*/  F2FP.F16.E4M3.UNPACK_B R7, R5 ;  /* 0x00000005ff07723e */ /* 0x000fc400020006ff */
[----:B------:R-:W-:Y:S01]  /*5720*/  LOP3.LUT R33, R13, 0xff0000, R32, 0xf8, !PT ;  /* 0x00ff00000d217812 */ /* 0x000fe200078ef820 */
[--C-:B------:R-:W-:Y:S01]  /*5730*/  HADD2.F32 R32, -RZ, R14.reuse.H0_H0 ;  /* 0x2000000eff207230 */ /* 0x100fe20000004100 */
[----:B------:R-:W-:Y:S01]  /*5740*/  LOP3.LUT R15, R8, 0xff0000, R9, 0xf8, !PT ;  /* 0x00ff0000080f7812 */ /* 0x000fe200078ef809 */
[--C-:B------:R-:W-:Y:S01]  /*5750*/  HADD2.F32 R8, -RZ, R7.reuse.H1_H1 ;  /* 0x30000007ff087230 */ /* 0x100fe20000004100 */
        /* <DEDUP_REMOVED lines=17> */
[-C--:B------:R-:W-:Y:S01]  /*5870*/  F2FP.F16.E4M3.UNPACK_B R5, R4.reuse.H1 ;  /* 0x00000004ff05723e */ /* 0x080fe200030006ff */
[--C-:B------:R-:W-:Y:S01]  /*5880*/  HADD2.F32 R13, -RZ, R108.reuse.H1_H1 ;  /* 0x3000006cff0d7230 */ /* 0x100fe20000004100 */
[----:B------:R-:W-:Y:S01]  /*5890*/  F2FP.F16.E4M3.UNPACK_B R4, R4 ;  /* 0x00000004ff04723e */ /* 0x000fe200020006ff */
[----:B------:R-:W-:-:S02]  /*58a0*/  HADD2.F32 R108, -RZ, R108.H0_H0 ;  /* 0x2000006cff6c7230 */ /* 0x000fc40000004100 */
[----:B------:R-:W-:Y:S01]  /*58b0*/  FFMA.FTZ R39, R9, R32, R40 ;  /* 0x0000002009277223 */ /* 0x000fe20000010028 */
[--C-:B------:R-:W-:Y:S02]  /*58c0*/  HADD2.F32 R7, -RZ, R5.reuse.H0_H0 ;  /* 0x20000005ff077230 */ /* 0x100fe40000004100 */
[----:B------:R-:W-:Y:S02]  /*58d0*/  HADD2.F32 R8, -RZ, R5.H1_H1 ;  /* 0x30000005ff087230 */ /* 0x000fe40000004100 */
[--C-:B------:R-:W-:Y:S02]  /*58e0*/  HADD2.F32 R5, -RZ, R4.reuse.H0_H0 ;  /* 0x20000004ff057230 */ /* 0x100fe40000004100 */
[-C--:B------:R-:W-:Y:S01]  /*58f0*/  FMUL.FTZ R35, R7, R13.reuse ;  /* 0x0000000d07237220 */ /* 0x080fe20000410000 */
[----:B------:R-:W-:Y:S02]  /*5900*/  HADD2.F32 R4, -RZ, R4.H1_H1 ;  /* 0x30000004ff047230 */ /* 0x000fe40000004100 */
[----:B------:R-:W-:Y:S01]  /*5910*/  FMUL.FTZ R32, R8, R13 ;  /* 0x0000000d08207220 */ /* 0x000fe20000410000 */
[----:B------:R-:W-:-:S02]  /*5920*/  HADD2.F32 R9, -RZ, R107.H1_H1 ;  /* 0x3000006bff097230 */ /* 0x000fc40000004100 */
[-C--:B------:R-:W-:Y:S01]  /*5930*/  FMUL.FTZ R13, R5, R108.reuse ;  /* 0x0000006c050d7220 */ /* 0x080fe20000410000 */
[----:B------:R-:W-:Y:S02]  /*5940*/  HADD2.F32 R107, -RZ, R107.H0_H0 ;  /* 0x2000006bff6b7230 */ /* 0x000fe40000004100 */
[----:B------:R-:W-:Y:S01]  /*5950*/  FMUL.FTZ R14, R4, R108 ;  /* 0x0000006c040e7220 */ /* 0x000fe20000410000 */
[----:B------:R-:W-:Y:S01]  /*5960*/  F2FP.SATFINITE.E4M3.F32.PACK_AB_MERGE_C R43, R39, R34, RZ ;  /* 0x00000022272b723e */ /* 0x000fe200048070ff */
[-C--:B------:R-:W-:Y:S01]  /*5970*/  FFMA.FTZ R32, R7, R9.reuse, -R32 ;  /* 0x0000000907207223 */ /* 0x080fe20000010820 */
[----:B------:R-:W-:Y:S01]  /*5980*/  FFMA.FTZ R9, R8, R9, R35 ;  /* 0x0000000908097223 */ /* 0x000fe20000010023 */
[-C--:B------:R-:W-:Y:S01]  /*5990*/  FFMA.FTZ R35, R5, R107.reuse, -R14 ;  /* 0x0000006b05237223 */ /* 0x080fe2000001080e */
[----:B------:R-:W-:Y:S01]  /*59a0*/  F2FP.F16.E4M3.UNPACK_B R5, R12.H1 ;  /* 0x0000000cff05723e */ /* 0x000fe200030006ff */
[----:B------:R-:W-:Y:S01]  /*59b0*/  FFMA.FTZ R36, R4, R107, R13 ;  /* 0x0000006b04247223 */ /* 0x000fe2000001000d */
[----:B------:R-:W-:-:S02]  /*59c0*/  F2FP.F16.E4M3.UNPACK_B R14, R33.H1 ;  /* 0x00000021ff0e723e */ /* 0x000fc400030006ff */
[----:B------:R-:W-:Y:S01]  /*59d0*/  F2FP.SATFINITE.E4M3.F32.PACK_AB_MERGE_C R42, R9, R32, RZ ;  /* 0x00000020092a723e */ /* 0x000fe200048070ff */
[--C-:B------:R-:W-:Y:S01]  /*59e0*/  HADD2.F32 R8, -RZ, R5.reuse.H1_H1 ;  /* 0x30000005ff087230 */ /* 0x100fe20000004100 */
[----:B------:R-:W-:Y:S01]  /*59f0*/  F2FP.F16.E4M3.UNPACK_B R9, R15.H1 ;  /* 0x0000000fff09723e */ /* 0x000fe200030006ff */
[----:B------:R-:W-:Y:S01]  /*5a00*/  HADD2.F32 R34, -RZ, R14.H1_H1 ;  /* 0x3000000eff227230 */ /* 0x000fe20000004100 */
[----:B------:R-:W-:Y:S01]  /*5a10*/  F2FP.F16.E4M3.UNPACK_B R4, R6.H1 ;  /* 0x00000006ff04723e */ /* 0x000fe200030006ff */
[----:B------:R-:W-:Y:S01]  /*5a20*/  HADD2.F32 R7, -RZ, R5.H0_H0 ;  /* 0x20000005ff077230 */ /* 0x000fe20000004100 */
[----:B------:R-:W-:Y:S01]  /*5a30*/  F2FP.F16.E4M3.UNPACK_B R33, R33 ;  /* 0x00000021ff21723e */ /* 0x000fe200020006ff */
[----:B------:R-:W-:Y:S01]  /*5a40*/  HADD2.F32 R13, -RZ, R9.H1_H1 ;  /* 0x30000009ff0d7230 */ /* 0x000fe20000004100 */
        /* <DEDUP_REMOVED lines=18> */
[--C-:B------:R-:W-:Y:S02]  /*5b70*/  HADD2.F32 R5, -RZ, R12.reuse.H0_H0 ;  /* 0x2000000cff057230 */ /* 0x100fe40000004100 */
        /* <DEDUP_REMOVED lines=8> */
[C---:B------:R-:W-:Y:S01]  /*5c00*/  FMUL.FTZ R13, R5.reuse, R14 ;  /* 0x0000000e050d7220 */ /* 0x040fe20000410000 */
        /* <DEDUP_REMOVED lines=9> */
.L_x_7829:
[----:B------:R-:W-:Y:S05]  /*5ca0*/  BSYNC B1 ;  /* 0x0000000000017941 */ /* 0x000fea0003800000 */
.L_x_7828:
[----:B0-----:R0:W-:Y:S01]  /*5cb0*/  ST.E.128 desc[UR36][R10.64], R4 ;  /* 0x000000040a007985 */ /* 0x0011e2000c101d24 */
[----:B------:R-:W-:Y:S05]  /*5cc0*/  BRA `(.L_x_7823) ;  /* 0x00000038003c7947 */ /* 0x000fea0003800000 */
.L_x_7794:
[----:B------:R-:W-:Y:S02]  /*5cd0*/  IADD3 R8, R190, 0x40, RZ ;  /* 0x00000040be087810 */ /* 0x000fe40007ffe0ff */
[----:B------:R-:W-:Y:S02]  /*5ce0*/  CS2R R34, SRZ ;  /* 0x0000000000227805 */ /* 0x000fe4000001ff00 */
[----:B------:R-:W-:Y:S02]  /*5cf0*/  CS2R R32, SRZ ;  /* 0x0000000000207805 */ /* 0x000fe4000001ff00 */
[----:B------:R-:W-:Y:S01]  /*5d00*/  ISETP.GE.AND P3, PT, R8, R97, PT ;  /* 0x000000610800720c */ /* 0x000fe20003f66270 */
[----:B------:R-:W-:-:S03]  /*5d10*/  VIADD R8, R190, 0x80 ;  /* 0x00000080be087836 */ /* 0x000fc60000000000 */
        /* <DEDUP_REMOVED lines=8> */
[----:B-1----:R-:W-:-:S04]  /*5da0*/  @!P4 IADD3 R36, P2, P5, R30, R36, R4 ;  /* 0x000000241e24c210 */ /* 0x002fc80007d5e004 */
[----:B------:R-:W-:Y:S02]  /*5db0*/  @!P4 IADD3.X R37, R68, R37, R88, P2, P5 ;  /* 0x000000254425c210 */ /* 0x000fe400017ea458 */
[----:B--2---:R-:W-:-:S04]  /*5dc0*/  @!P4 IADD3 R38, P2, P5, R56, R38, R6 ;  /* 0x000000263826c210 */ /* 0x004fc80007d5e006 */
[----:B------:R-:W-:Y:S02]  /*5dd0*/  @!P4 IADD3.X R39, R66, R39, R100, P2, P5 ;  /* 0x000000274227c210 */ /* 0x000fe400017ea464 */
[----:B------:R-:W-:Y:S02]  /*5de0*/  ISETP.GE.AND P2, PT, R8, R97, PT ;  /* 0x000000610800720c */ /* 0x000fe40003f46270 */
[----:B------:R-:W-:Y:S02]  /*5df0*/  CS2R R42, SRZ ;  /* 0x00000000002a7805 */ /* 0x000fe4000001ff00 */
[----:B------:R-:W-:Y:S01]  /*5e00*/  CS2R R40, SRZ ;  /* 0x0000000000287805 */ /* 0x000fe2000001ff00 */
[----:B------:R1:W2:Y:S01]  /*5e10*/  @!P4 LDG.E.128 R32, desc[UR36][R38.64] ;  /* 0x000000242620c981 */ /* 0x0002a2000c1e1d00 */
[----:B------:R-:W-:-:S13]  /*5e20*/  ISETP.GE.OR P2, PT, R16, R105, P2 ;  /* 0x000000691000720c */ /* 0x000fda0001746670 */
[----:B------:R-:W-:-:S04]  /*5e30*/  @!P2 IADD3 R5, P5, P6, R30, R82, R4 ;  /* 0x000000521e05a210 */ /* 0x000fc80007ebe004 */
[----:B------:R-:W-:Y:S02]  /*5e40*/  @!P2 IADD3.X R10, R68, R84, R88, P5, P6 ;  /* 0x00000054440aa210 */ /* 0x000fe40002fec458 */
[----:B------:R-:W-:-:S04]  /*5e50*/  @!P3 IADD3 R9, P5, P6, R56, R6, R78 ;  /* 0x000000063809b210 */ /* 0x000fc80007ebe04e */
[----:B------:R-:W-:Y:S02]  /*5e60*/  @!P3 IADD3.X R8, R66, R100, R80, P5, P6 ;  /* 0x000000644208b210 */ /* 0x000fe40002fec450 */
[----:B------:R-:W-:-:S04]  /*5e70*/  @!P2 IADD3 R7, P5, P6, R56, R77, R6 ;  /* 0x0000004d3807a210 */ /* 0x000fc80007ebe006 */
[----:B------:R-:W-:Y:S02]  /*5e80*/  @!P2 IADD3.X R4, R66, R79, R100, P5, P6 ;  /* 0x0000004f4204a210 */ /* 0x000fe40002fec464 */
[----:B0-----:R-:W-:-:S05]  /*5e90*/  @!P3 IADD3 R12, P5, R11, R12, RZ ;  /* 0x0000000c0b0cb210 */ /* 0x001fca0007fbe0ff */
[----:B------:R-:W-:Y:S02]  /*5ea0*/  @!P3 IMAD.X R13, R14, 0x1, R13, P5 ;  /* 0x000000010e0db824 */ /* 0x000fe400028e060d */
[----:B------:R-:W0:Y:S02]  /*5eb0*/  @!P3 LDC.64 R14, c[0x0][0x400] ;  /* 0x00010000ff0ebb82 */ /* 0x000e240000000a00 */
[----:B0-----:R-:W-:-:S05]  /*5ec0*/  @!P3 IADD3 R14, P5, R9, R14, RZ ;  /* 0x0000000e090eb210 */ /* 0x001fca0007fbe0ff */
[----:B------:R-:W-:Y:S02]  /*5ed0*/  @!P3 IMAD.X R15, R8, 0x1, R15, P5 ;  /* 0x00000001080fb824 */ /* 0x000fe400028e060f */
[----:B------:R-:W0:Y:S01]  /*5ee0*/  @!P2 LDC.64 R8, c[0x0][0x3e8] ;  /* 0x0000fa00ff08ab82 */ /* 0x000e220000000a00 */
[----:B-1----:R-:W-:Y:S02]  /*5ef0*/  CS2R R38, SRZ ;  /* 0x0000000000267805 */ /* 0x002fe4000001ff00 */
[----:B------:R-:W-:Y:S02]  /*5f00*/  CS2R R46, SRZ ;  /* 0x00000000002e7805 */ /* 0x000fe4000001ff00 */
[----:B------:R-:W-:Y:S02]  /*5f10*/  CS2R R44, SRZ ;  /* 0x00000000002c7805 */ /* 0x000fe4000001ff00 */
[----:B------:R-:W-:Y:S02]  /*5f20*/  CS2R R50, SRZ ;  /* 0x0000000000327805 */ /* 0x000fe4000001ff00 */
[----:B------:R-:W-:Y:S01]  /*5f30*/  CS2R R48, SRZ ;  /* 0x0000000000307805 */ /* 0x000fe2000001ff00 */
[----:B------:R-:W3:Y:S01]  /*5f40*/  @!P3 LDG.E.128 R40, desc[UR36][R14.64] ;  /* 0x000000240e28b981 */ /* 0x000ee2000c1e1d00 */
[----:B0-----:R-:W-:-:S05]  /*5f50*/  @!P2 IADD3 R8, P5, R5, R8, RZ ;  /* 0x000000080508a210 */ /* 0x001fca0007fbe0ff */
[----:B------:R-:W-:Y:S02]  /*5f60*/  @!P2 IMAD.X R9, R10, 0x1, R9, P5 ;  /* 0x000000010a09a824 */ /* 0x000fe400028e0609 */
[----:B------:R-:W0:Y:S03]  /*5f70*/  @!P2 LDC.64 R10, c[0x0][0x400] ;  /* 0x00010000ff0aab82 */ /* 0x000e260000000a00 */
[----:B------:R-:W4:Y:S01]  /*5f80*/  @!P2 LDG.E.128 R44, desc[UR36][R8.64] ;  /* 0x00000024082ca981 */ /* 0x000f22000c1e1d00 */
[----:B0-----:R-:W-:Y:S02]  /*5f90*/  @!P2 IADD3 R10, P5, R7, R10, RZ ;  /* 0x0000000a070aa210 */ /* 0x001fe40007fbe0ff */
[----:B------:R-:W-:-:S03]  /*5fa0*/  CS2R R6, SRZ ;  /* 0x0000000000067805 */ /* 0x000fc6000001ff00 */
[----:B------:R-:W-:Y:S01]  /*5fb0*/  @!P2 IMAD.X R11, R4, 0x1, R11, P5 ;  /* 0x00000001040ba824 */ /* 0x000fe200028e060b */
[----:B------:R-:W-:-:S04]  /*5fc0*/  CS2R R4, SRZ ;  /* 0x0000000000047805 */ /* 0x000fc8000001ff00 */
[----:B------:R-:W5:Y:S04]  /*5fd0*/  @!P2 LDG.E.128 R48, desc[UR36][R10.64] ;  /* 0x000000240a30a981 */ /* 0x000f68000c1e1d00 */
[----:B------:R0:W5:Y:S02]  /*5fe0*/  @!P4 LDG.E.128 R4, desc[UR36][R36.64] ;  /* 0x000000242404c981 */ /* 0x000164000c1e1d00 */
[----:B0-----:R-:W-:-:S06]  /*5ff0*/  CS2R R36, SRZ ;  /* 0x0000000000247805 */ /* 0x001fcc000001ff00 */
[----:B------:R-:W5:Y:S01]  /*6000*/  @!P3 LDG.E.128 R36, desc[UR36][R12.64] ;  /* 0x000000240c24b981 */ /* 0x000f62000c1e1d00 */
[----:B------:R-:W-:Y:S02]  /*6010*/  ISETP.NE.AND P5, PT, R195, 0x3, PT ;  /* 0x00000003c300780c */ /* 0x000fe40003fa5270 */
[----:B------:R-:W-:Y:S01]  /*6020*/  ISETP.GE.AND P2, PT, R16, R105, PT ;  /* 0x000000691000720c */ /* 0x000fe20003f46270 */
[----:B--2---:R-:W-:Y:S02]  /*6030*/  IMAD.MOV.U32 R119, RZ, RZ, R34 ;  /* 0x000000ffff777224 */ /* 0x004fe400078e0022 */
[----:B------:R-:W-:Y:S01]  /*6040*/  IMAD.MOV.U32 R121, RZ, RZ, R32 ;  /* 0x000000ffff797224 */ /* 0x000fe200078e0020 */
[----:B---3--:R-:W-:Y:S01]  /*6050*/  MOV R115, R42 ;  /* 0x0000002a00737202 */ /* 0x008fe20000000f00 */
[----:B------:R-:W-:Y:S02]  /*6060*/  IMAD.MOV.U32 R116, RZ, RZ, R40 ;  /* 0x000000ffff747224 */ /* 0x000fe400078e0028 */
[----:B----4-:R-:W-:-:S02]  /*6070*/  IMAD.MOV.U32 R106, RZ, RZ, R46 ;  /* 0x000000ffff6a7224 */ /* 0x010fc400078e002e */
[----:B------:R-:W-:Y:S02]  /*6080*/  IMAD.MOV.U32 R108, RZ, RZ, R44 ;  /* 0x000000ffff6c7224 */ /* 0x000fe400078e002c */
[----:B-----5:R-:W-:Y:S02]  /*6090*/  IMAD.MOV.U32 R109, RZ, RZ, R50 ;  /* 0x000000ffff6d7224 */ /* 0x020fe400078e0032 */
[----:B------:R-:W-:Y:S01]  /*60a0*/  IMAD.MOV.U32 R110, RZ, RZ, R48 ;  /* 0x000000ffff6e7224 */ /* 0x000fe200078e0030 */
[----:B------:R-:W-:Y:S01]  /*60b0*/  MOV R117, R6 ;  /* 0x0000000600757202 */ /* 0x000fe20000000f00 */
[----:B------:R-:W-:Y:S02]  /*60c0*/  IMAD.MOV.U32 R120, RZ, RZ, R4 ;  /* 0x000000ffff787224 */ /* 0x000fe400078e0004 */
[----:B------:R-:W-:Y:S02]  /*60d0*/  IMAD.MOV.U32 R111, RZ, RZ, R38 ;  /* 0x000000ffff6f7224 */ /* 0x000fe400078e0026 */
[----:B------:R-:W-:Y:S01]  /*60e0*/  IMAD.MOV.U32 R113, RZ, RZ, R36 ;  /* 0x000000ffff717224 */ /* 0x000fe200078e0024 */
[----:B------:R-:W-:Y:S06]  /*60f0*/  @!P5 BRA `(.L_x_7830) ;  /* 0x000000000004d947 */ /* 0x000fec0003800000 */
[----:B------:R-:W-:Y:S01]  /*6100*/  BPT.TRAP 0x1 ;  /* 0x000000040000795c */ /* 0x000fe20000300000 */
.L_x_7830:
[----:B------:R-:W-:Y:S01]  /*6110*/  LEA R88, R188, R18, 0x3 ;  /* 0x00000012bc587211 */ /* 0x000fe200078e18ff */
[----:B------:R-:W0:Y:S01]  /*6120*/  LDC R112, c[0x0][0x2f4] ;  /* 0x0000bd00ff707b82 */ /* 0x000e220000000800 */
[----:B------:R-:W-:Y:S01]  /*6130*/  SHF.L.U32 R100, R193, 0x1f, RZ ;  /* 0x0000001fc1647819 */ /* 0x000fe200000006ff */
[----:B------:R-:W-:Y:S03]  /*6140*/  BSSY B1, `(.L_x_7831) ;  /* 0x0000003000017945 */ /* 0x000fe60003800000 */
[----:B------:R-:W1:Y:S02]  /*6150*/  SYNCS.PHASECHK.TRANS64.TRYWAIT P3, [R88+URZ+0x22890], R100 ;  /* 0x02289064580075a7 */ /* 0x000e64000806017f */
[----:B-1----:R-:W-:Y:S05]  /*6160*/  @!P3 BRA `(.L_x_7832) ;  /* 0x000001bc00d0b947 */ /* 0x002fea0003800000 */
.L_x_8104:
[----:B------:R-:W-:Y:S05]  /*6170*/  BSYNC B1 ;  /* 0x0000000000017941 */ /* 0x000fea0003800000 */
.L_x_7831:
[----:B------:R-:W-:Y:S01]  /*6180*/  UMOV UR4, 0xffffffff ;  /* 0xffffffff00047882 */ /* 0x000fe20000000000 */
[----:B0-----:R-:W-:Y:S02]  /*6190*/  IMAD.IADD R114, R112, 0x1, -R73 ;  /* 0x0000000170727824 */ /* 0x001fe400078e0a49 */
[----:B------:R-:W-:Y:S05]  /*61a0*/  BRA.DIV UR4, `(.L_x_7833) ;  /* 0x000001be04d47947 */ /* 0x000fea000b800000 */
[----:B------:R0:W2:Y:S04]  /*61b0*/  SHFL.IDX PT, R105, R103, RZ, 0x1c1f ;  /* 0x001c1fff67697589 */ /* 0x0000a800000e0000 */
[----:B------:R0:W3:Y:S02]  /*61c0*/  SHFL.IDX PT, R107, R102, RZ, 0x1c1f ;  /* 0x001c1fff666b7589 */ /* 0x0000e400000e0000 */
.L_x_8108:
[----:B------:R-:W-:Y:S01]  /*61d0*/  ISETP.GE.OR P3, PT, R190, R97, P1 ;  /* 0x00000061be00720c */ /* 0x000fe20000f66670 */
[----:B------:R-:W-:-:S12]  /*61e0*/  BSSY B1, `(.L_x_7834) ;  /* 0x00000f0000017945 */ /* 0x000fd80003800000 */
[----:B------:R-:W-:Y:S05]  /*61f0*/  @P3 BRA `(.L_x_7835) ;  /* 0x0000000c00b83947 */ /* 0x000fea0003800000 */
[----:B------:R-:W-:Y:S01]  /*6200*/  SEL R8, R73, R114, !P0 ;  /* 0x0000007249087207 */ /* 0x000fe20004000000 */
[----:B------:R-:W-:Y:S01]  /*6210*/  BSSY B2, `(.L_x_7836) ;  /* 0x00000e7000027945 */ /* 0x000fe20003800000 */
[----:B---3--:R-:W-:Y:S02]  /*6220*/  IADD3 R98, P3, R64, R107, RZ ;  /* 0x0000006b40627210 */ /* 0x008fe40007f7e0ff */
[----:B------:R-:W-:-:S03]  /*6230*/  SHF.R.S32.HI R9, RZ, 0x1f, R8 ;  /* 0x0000001fff097819 */ /* 0x000fc60000011408 */
[----:B--2---:R-:W-:Y:S01]  /*6240*/  IMAD.X R99, R105, 0x1, R62, P3 ;  /* 0x0000000169637824 */ /* 0x004fe200018e063e */
[----:B------:R-:W-:-:S04]  /*6250*/  LEA.HI R8, R9, R8, RZ, 0x5 ;  /* 0x0000000809087211 */ /* 0x000fc800078f28ff */
[----:B------:R-:W-:-:S05]  /*6260*/  LEA.HI.SX32 R8, R8, R65, 0x1b ;  /* 0x0000004108087211 */ /* 0x000fca00078fdaff */
[----:B------:R-:W-:-:S05]  /*6270*/  IMAD.SHL.U32 R118, R8, 0x10, RZ ;  /* 0x0000001008767824 */ /* 0x000fca00078e00ff */
[----:B------:R-:W-:-:S04]  /*6280*/  LOP3.LUT R9, R81, 0x70, R118, 0xf8, !PT ;  /* 0x0000007051097812 */ /* 0x000fc800078ef876 */
[----:B------:R-:W-:-:S05]  /*6290*/  LOP3.LUT R9, R9, R76, RZ, 0x3c, !PT ;  /* 0x0000004c09097212 */ /* 0x000fca00078e3cff */
[----:B------:R-:W-:Y:S02]  /*62a0*/  IMAD.IADD R11, R200, 0x1, R9 ;  /* 0x00000001c80b7824 */ /* 0x000fe400078e0209 */
[C---:B------:R-:W-:Y:S02]  /*62b0*/  IMAD R9, R188.reuse, 0x5000, R61 ;  /* 0x00005000bc097824 */ /* 0x040fe400078e023d */
[----:B------:R-:W-:Y:S02]  /*62c0*/  IMAD R11, R188, 0x5000, R11 ;  /* 0x00005000bc0b7824 */ /* 0x000fe400078e020b */
[----:B------:R-:W-:-:S03]  /*62d0*/  IMAD.IADD R9, R18, 0x1, R9 ;  /* 0x0000000112097824 */ /* 0x000fc600078e0209 */
[----:B------:R-:W-:-:S03]  /*62e0*/  IADD3 R12, R18, R11, RZ ;  /* 0x0000000b120c7210 */ /* 0x000fc60007ffe0ff */
        /* <DEDUP_REMOVED lines=11> */
[--C-:B------:R-:W-:Y:S02]  /*63a0*/  SHF.R.U32.HI R123, RZ, 0x18, R35.reuse ;  /* 0x00000018ff7b7819 */ /* 0x100fe40000011623 */
[----:B------:R-:W-:Y:S02]  /*63b0*/  LOP3.LUT R122, R35, 0xff, RZ, 0xc0, !PT ;  /* 0x000000ff237a7812 */ /* 0x000fe400078ec0ff */
[--C-:B------:R-:W-:Y:S02]  /*63c0*/  SHF.R.U32.HI R127, RZ, 0x8, R35.reuse ;  /* 0x00000008ff7f7819 */ /* 0x100fe40000011623 */
[----:B------:R-:W-:Y:S01]  /*63d0*/  SHF.R.U32.HI R7, RZ, 0x10, R35 ;  /* 0x00000010ff077819 */ /* 0x000fe20000011623 */
[----:B------:R-:W-:Y:S01]  /*63e0*/  IMAD.SHL.U32 R35, R130, 0x100, RZ ;  /* 0x0000010082237824 */ /* 0x000fe200078e00ff */
[----:B------:R-:W-:-:S02]  /*63f0*/  SHF.R.U32.HI R128, RZ, 0x10, R5 ;  /* 0x00000010ff807819 */ /* 0x000fc40000011605 */
[----:B------:R-:W-:Y:S02]  /*6400*/  PRMT R4, R133, 0x654, R4 ;  /* 0x0000065485047816 */ /* 0x000fe40000000004 */
[--C-:B------:R-:W-:Y:S02]  /*6410*/  SHF.R.U32.HI R125, RZ, 0x8, R33.reuse ;  /* 0x00000008ff7d7819 */ /* 0x100fe40000011621 */
[----:B------:R-:W-:Y:S01]  /*6420*/  PRMT R122, R123, 0x654, R122 ;  /* 0x000006547b7a7816 */ /* 0x000fe2000000007a */
[----:B------:R-:W-:Y:S01]  /*6430*/  IMAD.SHL.U32 R123, R126, 0x100, RZ ;  /* 0x000001007e7b7824 */ /* 0x000fe200078e00ff */
[----:B------:R-:W-:Y:S01]  /*6440*/  SHF.R.U32.HI R129, RZ, 0x18, R33 ;  /* 0x00000018ff817819 */ /* 0x000fe20000011621 */
[----:B------:R-:W-:Y:S01]  /*6450*/  IMAD.SHL.U32 R125, R125, 0x100, RZ ;  /* 0x000001007d7d7824 */ /* 0x000fe200078e00ff */
[----:B------:R-:W-:Y:S02]  /*6460*/  LOP3.LUT R34, R33, 0xff, RZ, 0xc0, !PT ;  /* 0x000000ff21227812 */ /* 0x000fe400078ec0ff */
[----:B------:R-:W-:Y:S01]  /*6470*/  LOP3.LUT R4, R4, 0xff00, R35, 0xf8, !PT ;  /* 0x0000ff0004047812 */ /* 0x000fe200078ef823 */
[----:B------:R-:W-:Y:S01]  /*6480*/  IMAD.U32 R35, R128, 0x10000, RZ ;  /* 0x0001000080237824 */ /* 0x000fe200078e00ff */
[----:B------:R-:W-:Y:S01]  /*6490*/  PRMT R6, R131, 0x654, R6 ;  /* 0x0000065483067816 */ /* 0x000fe20000000006 */
[----:B------:R-:W-:Y:S01]  /*64a0*/  IMAD.U32 R128, R7, 0x10000, RZ ;  /* 0x0001000007807824 */ /* 0x000fe200078e00ff */
[----:B------:R-:W-:Y:S01]  /*64b0*/  SHF.R.U32.HI R5, RZ, 0x10, R33 ;  /* 0x00000010ff057819 */ /* 0x000fe20000011621 */
[----:B---3--:R-:W-:Y:S01]  /*64c0*/  IMAD.MOV.U32 R33, RZ, RZ, R12 ;  /* 0x000000ffff217224 */ /* 0x008fe200078e000c */
[----:B------:R-:W-:-:S02]  /*64d0*/  PRMT R34, R129, 0x654, R34 ;  /* 0x0000065481227816 */ /* 0x000fc40000000022 */
[----:B------:R-:W-:Y:S01]  /*64e0*/  LOP3.LUT R123, R6, 0xff00, R123, 0xf8, !PT ;  /* 0x0000ff00067b7812 */ /* 0x000fe200078ef87b */
[----:B------:R-:W-:Y:S01]  /*64f0*/  IMAD.U32 R5, R5, 0x10000, RZ ;  /* 0x0001000005057824 */ /* 0x000fe200078e00ff */
[----:B------:R-:W-:Y:S01]  /*6500*/  LOP3.LUT R6, R4, 0xff0000, R35, 0xf8, !PT ;  /* 0x00ff000004067812 */ /* 0x000fe200078ef823 */
[----:B------:R-:W-:Y:S01]  /*6510*/  IMAD.U32 R4, R124, 0x10000, RZ ;  /* 0x000100007c047824 */ /* 0x000fe200078e00ff */
[----:B------:R-:W-:Y:S02]  /*6520*/  SHF.L.U32 R127, R127, 0x8, RZ ;  /* 0x000000087f7f7819 */ /* 0x000fe400000006ff */
[----:B------:R-:W-:Y:S02]  /*6530*/  LOP3.LUT R126, R34, 0xff00, R125, 0xf8, !PT ;  /* 0x0000ff00227e7812 */ /* 0x000fe400078ef87d */
[----:B------:R-:W-:Y:S02]  /*6540*/  F2FP.F16.E4M3.UNPACK_B R124, R121.H1 ;  /* 0x00000079ff7c723e */ /* 0x000fe400030006ff */
[----:B------:R-:W-:-:S02]  /*6550*/  F2FP.F16.E4M3.UNPACK_B R35, R33.H1 ;  /* 0x00000021ff23723e */ /* 0x000fc400030006ff */
[----:B------:R-:W-:Y:S01]  /*6560*/  F2FP.F16.E4M3.UNPACK_B R34, R32.H1 ;  /* 0x00000020ff22723e */ /* 0x000fe200030006ff */
[----:B------:R-:W-:Y:S01]  /*6570*/  HADD2.F32 R125, -RZ, R124.H0_H0 ;  /* 0x2000007cff7d7230 */ /* 0x000fe20000004100 */
[----:B------:R-:W-:Y:S01]  /*6580*/  LOP3.LUT R127, R122, 0xff00, R127, 0xf8, !PT ;  /* 0x0000ff007a7f7812 */ /* 0x000fe200078ef87f */
[----:B------:R-:W-:Y:S01]  /*6590*/  HADD2.F32 R12, -RZ, R35.H0_H0 ;  /* 0x20000023ff0c7230 */ /* 0x000fe20000004100 */
[----:B------:R-:W-:Y:S01]  /*65a0*/  F2FP.F16.E4M3.UNPACK_B R122, R120.H1 ;  /* 0x00000078ff7a723e */ /* 0x000fe200030006ff */
[--C-:B------:R-:W-:Y:S01]  /*65b0*/  HADD2.F32 R8, -RZ, R34.reuse.H0_H0 ;  /* 0x20000022ff087230 */ /* 0x100fe20000004100 */
[----:B------:R-:W-:Y:S01]  /*65c0*/  LOP3.LUT R4, R123, 0xff0000, R4, 0xf8, !PT ;  /* 0x00ff00007b047812 */ /* 0x000fe200078ef804 */
[----:B------:R-:W-:Y:S02]  /*65d0*/  HADD2.F32 R34, -RZ, R34.H1_H1 ;  /* 0x30000022ff227230 */ /* 0x000fe40000004100 */
[----:B------:R-:W-:Y:S01]  /*65e0*/  FMUL.FTZ R129, R12, R125 ;  /* 0x0000007d0c817220 */ /* 0x000fe20000410000 */
[----:B------:R-:W-:-:S02]  /*65f0*/  HADD2.F32 R123, -RZ, R122.H0_H0 ;  /* 0x2000007aff7b7230 */ /* 0x000fc40000004100 */
[----:B------:R-:W-:Y:S01]  /*6600*/  FMUL.FTZ R125, R8, R125 ;  /* 0x0000007d087d7220 */ /* 0x000fe20000410000 */
[----:B------:R-:W-:Y:S01]  /*6610*/  LOP3.LUT R7, R126, 0xff0000, R5, 0xf8, !PT ;  /* 0x00ff00007e077812 */ /* 0x000fe200078ef805 */
[----:B------:R-:W-:Y:S01]  /*6620*/  HADD2.F32 R35, -RZ, R35.H1_H1 ;  /* 0x30000023ff237230 */ /* 0x000fe20000004100 */
[----:B------:R-:W-:Y:S01]  /*6630*/  F2FP.F16.E4M3.UNPACK_B R126, R121 ;  /* 0x00000079ff7e723e */ /* 0x000fe200020006ff */
[-C--:B------:R-:W-:Y:S01]  /*6640*/  FFMA.FTZ R8, R8, R123.reuse, -R129 ;  /* 0x0000007b08087223 */ /* 0x080fe20000010881 */
[----:B------:R-:W-:Y:S01]  /*6650*/  FFMA.FTZ R12, R12, R123, R125 ;  /* 0x0000007b0c0c7223 */ /* 0x000fe2000001007d */
[----:B------:R-:W-:Y:S01]  /*6660*/  HADD2.F32 R123, -RZ, R122.H1_H1 ;  /* 0x3000007aff7b7230 */ /* 0x000fe20000004100 */
[----:B------:R-:W-:Y:S01]  /*6670*/  F2FP.F16.E4M3.UNPACK_B R121, R33 ;  /* 0x00000021ff79723e */ /* 0x000fe200020006ff */
[----:B------:R-:W-:Y:S01]  /*6680*/  HADD2.F32 R122, -RZ, R124.H1_H1 ;  /* 0x3000007cff7a7230 */ /* 0x000fe20000004100 */
[----:B------:R-:W-:Y:S02]  /*6690*/  F2FP.F16.E4M3.UNPACK_B R124, R120 ;  /* 0x00000078ff7c723e */ /* 0x000fe400020006ff */
[----:B------:R-:W-:-:S02]  /*66a0*/  F2FP.F16.E4M3.UNPACK_B R120, R32 ;  /* 0x00000020ff78723e */ /* 0x000fc400020006ff */
[----:B------:R-:W-:Y:S01]  /*66b0*/  LOP3.LUT R5, R127, 0xff0000, R128, 0xf8, !PT ;  /* 0x00ff00007f057812 */ /* 0x000fe200078ef880 */
[CC--:B------:R-:W-:Y:S01]  /*66c0*/  FMUL.FTZ R33, R35.reuse, R122.reuse ;  /* 0x0000007a23217220 */ /* 0x0c0fe20000410000 */
[C---:B------:R-:W-:Y:S01]  /*66d0*/  FMUL.FTZ R128, R34.reuse, R122 ;  /* 0x0000007a22807220 */ /* 0x040fe20000410000 */
[----:B------:R-:W-:Y:S02]  /*66e0*/  HADD2.F32 R127, -RZ, R126.H0_H0 ;  /* 0x2000007eff7f7230 */ /* 0x000fe40000004100 */
[----:B------:R-:W-:Y:S02]  /*66f0*/  HADD2.F32 R122, -RZ, R121.H0_H0 ;  /* 0x20000079ff7a7230 */ /* 0x000fe40000004100 */
[-C--:B------:R-:W-:Y:S01]  /*6700*/  FFMA.FTZ R33, R34, R123.reuse, -R33 ;  /* 0x0000007b22217223 */ /* 0x080fe20000010821 */
[----:B------:R-:W-:Y:S02]  /*6710*/  HADD2.F32 R32, -RZ, R120.H0_H0 ;  /* 0x20000078ff207230 */ /* 0x000fe40000004100 */
[----:B------:R-:W-:Y:S01]  /*6720*/  FFMA.FTZ R35, R35, R123, R128 ;  /* 0x0000007b23237223 */ /* 0x000fe20000010080 */
[----:B------:R-:W-:-:S02]  /*6730*/  HADD2.F32 R125, -RZ, R124.H0_H0 ;  /* 0x2000007cff7d7230 */ /* 0x000fc40000004100 */
[-C--:B------:R-:W-:Y:S01]  /*6740*/  FMUL.FTZ R129, R122, R127.reuse ;  /* 0x0000007f7a817220 */ /* 0x080fe20000410000 */
[----:B------:R-:W-:Y:S02]  /*6750*/  HADD2.F32 R126, -RZ, R126.H1_H1 ;  /* 0x3000007eff7e7230 */ /* 0x000fe40000004100 */
[----:B------:R-:W-:Y:S01]  /*6760*/  FMUL.FTZ R127, R32, R127 ;  /* 0x0000007f207f7220 */ /* 0x000fe20000410000 */
[----:B------:R-:W-:Y:S01]  /*6770*/  HADD2.F32 R123, -RZ, R121.H1_H1 ;  /* 0x30000079ff7b7230 */ /* 0x000fe20000004100 */
[----:B------:R-:W-:Y:S01]  /*6780*/  F2FP.F16.E4M3.UNPACK_B R128, R119.H1 ;  /* 0x00000077ff80723e */ /* 0x000fe200030006ff */
[----:B------:R-:W-:Y:S02]  /*6790*/  HADD2.F32 R120, -RZ, R120.H1_H1 ;  /* 0x30000078ff787230 */ /* 0x000fe40000004100 */
[-C--:B------:R-:W-:Y:S01]  /*67a0*/  FFMA.FTZ R34, R122, R125.reuse, R127 ;  /* 0x0000007d7a227223 */ /* 0x080fe2000001007f */
[----:B------:R-:W-:Y:S02]  /*67b0*/  HADD2.F32 R122, -RZ, R124.H1_H1 ;  /* 0x3000007cff7a7230 */ /* 0x000fe40000004100 */
[----:B------:R-:W-:Y:S01]  /*67c0*/  FMUL.FTZ R121, R123, R126 ;  /* 0x0000007e7b797220 */ /* 0x000fe20000410000 */
[----:B------:R-:W-:Y:S01]  /*67d0*/  F2FP.F16.E4M3.UNPACK_B R124, R14.H1 ;  /* 0x0000000eff7c723e */ /* 0x000fe200030006ff */
[----:B------:R-:W-:Y:S01]  /*67e0*/  FMUL.FTZ R126, R120, R126 ;  /* 0x0000007e787e7220 */ /* 0x000fe20000410000 */
[----:B------:R-:W-:Y:S01]  /*67f0*/  FFMA.FTZ R32, R32, R125, -R129 ;  /* 0x0000007d20207223 */ /* 0x000fe20000010881 */
[----:B------:R-:W-:Y:S01]  /*6800*/  FFMA.FTZ R121, R120, R122, -R121 ;  /* 0x0000007a78797223 */ /* 0x000fe20000010879 */
[----:B------:R-:W-:Y:S01]  /*6810*/  F2FP.F16.E4M3.UNPACK_B R120, R10.H1 ;  /* 0x0000000aff78723e */ /* 0x000fe200030006ff */
[----:B------:R-:W-:Y:S01]  /*6820*/  HADD2.F32 R129, -RZ, R128.H0_H0 ;  /* 0x20000080ff817230 */ /* 0x000fe20000004100 */
[----:B------:R-:W-:Y:S01]  /*6830*/  F2FP.F16.E4M3.UNPACK_B R127, R117.H1 ;  /* 0x00000075ff7f723e */ /* 0x000fe200030006ff */
[----:B------:R-:W-:-:S02]  /*6840*/  HADD2.F32 R125, -RZ, R124.H0_H0 ;  /* 0x2000007cff7d7230 */ /* 0x000fc40000004100 */
[----:B------:R-:W-:Y:S01]  /*6850*/  FFMA.FTZ R123, R123, R122, R126 ;  /* 0x0000007a7b7b7223 */ /* 0x000fe2000001007e */
[----:B------:R-:W-:Y:S01]  /*6860*/  HADD2.F32 R131, -RZ, R128.H1_H1 ;  /* 0x30000080ff837230 */ /* 0x000fe20000004100 */
[----:B------:R-:W-:Y:S01]  /*6870*/  F2FP.F16.E4M3.UNPACK_B R10, R10 ;  /* 0x0000000aff0a723e */ /* 0x000fe200020006ff */
[----:B------:R-:W-:Y:S02]  /*6880*/  HADD2.F32 R122, -RZ, R120.H0_H0 ;  /* 0x20000078ff7a7230 */ /* 0x000fe40000004100 */
[-C--:B------:R-:W-:Y:S01]  /*6890*/  FMUL.FTZ R133, R125, R129.reuse ;  /* 0x000000817d857220 */ /* 0x080fe20000410000 */
[----:B------:R-:W-:Y:S01]  /*68a0*/  HADD2.F32 R128, -RZ, R127.H0_H0 ;  /* 0x2000007fff807230 */ /* 0x000fe20000004100 */
[----:B------:R-:W-:Y:S01]  /*68b0*/  F2FP.SATFINITE.E4M3.F32.PACK_AB_MERGE_C R8, R33, R8, RZ ;  /* 0x000000082108723e */ /* 0x000fe200048070ff */
[----:B------:R-:W-:Y:S02]  /*68c0*/  HADD2.F32 R126, -RZ, R124.H1_H1 ;  /* 0x3000007cff7e7230 */ /* 0x000fe40000004100 */
[----:B------:R-:W-:Y:S01]  /*68d0*/  FMUL.FTZ R130, R122, R129 ;  /* 0x000000817a827220 */ /* 0x000fe20000410000 */
[----:B------:R-:W-:-:S02]  /*68e0*/  HADD2.F32 R124, -RZ, R120.H1_H1 ;  /* 0x30000078ff7c7230 */ /* 0x000fc40000004100 */
[----:B------:R-:W-:Y:S01]  /*68f0*/  FFMA.FTZ R120, R122, R128, -R133 ;  /* 0x000000807a787223 */ /* 0x000fe20000010885 */
[----:B------:R-:W-:Y:S02]  /*6900*/  HADD2.F32 R127, -RZ, R127.H1_H1 ;  /* 0x3000007fff7f7230 */ /* 0x000fe40000004100 */
[----:B------:R-:W-:Y:S01]  /*6910*/  FMUL.FTZ R129, R126, R131 ;  /* 0x000000837e817220 */ /* 0x000fe20000410000 */
[----:B------:R-:W-:Y:S01]  /*6920*/  F2FP.F16.E4M3.UNPACK_B R122, R119 ;  /* 0x00000077ff7a723e */ /* 0x000fe200020006ff */
[----:B------:R-:W-:Y:S01]  /*6930*/  FMUL.FTZ R131, R124, R131 ;  /* 0x000000837c837220 */ /* 0x000fe20000410000 */
[----:B------:R-:W-:Y:S01]  /*6940*/  F2FP.F16.E4M3.UNPACK_B R119, R14 ;  /* 0x0000000eff77723e */ /* 0x000fe200020006ff */
[----:B------:R-:W-:Y:S01]  /*6950*/  FFMA.FTZ R130, R125, R128, R130 ;  /* 0x000000807d827223 */ /* 0x000fe20000010082 */
[----:B------:R-:W-:Y:S02]  /*6960*/  HADD2.F32 R14, -RZ, R10.H0_H0 ;  /* 0x2000000aff0e7230 */ /* 0x000fe40000004100 */
[----:B------:R-:W-:Y:S01]  /*6970*/  FFMA.FTZ R131, R126, R127, R131 ;  /* 0x0000007f7e837223 */ /* 0x000fe20000010083 */
[----:B------:R-:W-:-:S02]  /*6980*/  HADD2.F32 R125, -RZ, R122.H0_H0 ;  /* 0x2000007aff7d7230 */ /* 0x000fc40000004100 */
[----:B------:R-:W-:Y:S01]  /*6990*/  FFMA.FTZ R129, R124, R127, -R129 ;  /* 0x0000007f7c817223 */ /* 0x000fe20000010881 */
[----:B------:R-:W-:Y:S01]  /*69a0*/  HADD2.F32 R126, -RZ, R122.H1_H1 ;  /* 0x3000007aff7e7230 */ /* 0x000fe20000004100 */
[----:B------:R-:W-:Y:S01]  /*69b0*/  F2FP.F16.E4M3.UNPACK_B R122, R117 ;  /* 0x00000075ff7a723e */ /* 0x000fe200020006ff */
[--C-:B------:R-:W-:Y:S02]  /*69c0*/  HADD2.F32 R117, -RZ, R119.reuse.H0_H0 ;  /* 0x20000077ff757230 */ /* 0x100fe40000004100 */
[-C--:B------:R-:W-:Y:S01]  /*69d0*/  FMUL.FTZ R128, R14, R125.reuse ;  /* 0x0000007d0e807220 */ /* 0x080fe20000410000 */
[----:B------:R-:W-:Y:S01]  /*69e0*/  HADD2.F32 R119, -RZ, R119.H1_H1 ;  /* 0x30000077ff777230 */ /* 0x000fe20000004100 */
[----:B------:R-:W-:Y:S01]  /*69f0*/  F2FP.SATFINITE.E4M3.F32.PACK_AB_MERGE_C R12, R35, R12, RZ ;  /* 0x0000000c230c723e */ /* 0x000fe200048070ff */
[----:B------:R-:W-:Y:S02]  /*6a00*/  HADD2.F32 R10, -RZ, R10.H1_H1 ;  /* 0x3000000aff0a7230 */ /* 0x000fe40000004100 */
[----:B------:R-:W-:Y:S01]  /*6a10*/  FMUL.FTZ R127, R117, R125 ;  /* 0x0000007d757f7220 */ /* 0x000fe20000410000 */
[----:B------:R-:W-:-:S02]  /*6a20*/  HADD2.F32 R124, -RZ, R122.H0_H0 ;  /* 0x2000007aff7c7230 */ /* 0x000fc40000004100 */
[CC--:B------:R-:W-:Y:S01]  /*6a30*/  FMUL.FTZ R125, R119.reuse, R126.reuse ;  /* 0x0000007e777d7220 */ /* 0x0c0fe20000410000 */
[----:B------:R-:W-:Y:S02]  /*6a40*/  HADD2.F32 R122, -RZ, R122.H1_H1 ;  /* 0x3000007aff7a7230 */ /* 0x000fe40000004100 */
[----:B------:R-:W-:Y:S01]  /*6a50*/  FMUL.FTZ R126, R10, R126 ;  /* 0x0000007e0a7e7220 */ /* 0x000fe20000410000 */
[----:B------:R-:W-:Y:S01]  /*6a60*/  F2FP.F16.E4M3.UNPACK_B R35, R13 ;  /* 0x0000000dff23723e */ /* 0x000fe200020006ff */
[----:B------:R-:W-:Y:S01]  /*6a70*/  FFMA.FTZ R127, R14, R124, -R127 ;  /* 0x0000007c0e7f7223 */ /* 0x000fe2000001087f */
[----:B------:R-:W-:Y:S01]  /*6a80*/  F2FP.F16.E4M3.UNPACK_B R33, R9 ;  /* 0x00000009ff21723e */ /* 0x000fe200020006ff */
[-C--:B------:R-:W-:Y:S01]  /*6a90*/  FFMA.FTZ R10, R10, R122.reuse, -R125 ;  /* 0x0000007a0a0a7223 */ /* 0x080fe2000001087d */
[----:B------:R-:W-:Y:S01]  /*6aa0*/  FFMA.FTZ R119, R119, R122, R126 ;  /* 0x0000007a77777223 */ /* 0x000fe2000001007e */
[----:B------:R-:W-:Y:S01]  /*6ab0*/  F2FP.F16.E4M3.UNPACK_B R122, R7 ;  /* 0x00000007ff7a723e */ /* 0x000fe200020006ff */
[----:B------:R-:W-:Y:S01]  /*6ac0*/  FFMA.FTZ R14, R117, R124, R128 ;  /* 0x0000007c750e7223 */ /* 0x000fe20000010080 */
[----:B------:R-:W-:Y:S01]  /*6ad0*/  F2FP.SATFINITE.E4M3.F32.PACK_AB_MERGE_C R129, R129, R120, RZ ;  /* 0x000000788181723e */ /* 0x000fe200048070ff */
[----:B------:R-:W-:Y:S01]  /*6ae0*/  HADD2.F32 R117, -RZ, R35.H0_H0 ;  /* 0x20000023ff757230 */ /* 0x000fe20000004100 */
[----:B------:R-:W-:Y:S01]  /*6af0*/  F2FP.SATFINITE.E4M3.F32.PACK_AB_MERGE_C R8, R121, R32, R8 ;  /* 0x000000207908723e */ /* 0x000fe20004807008 */
[----:B------:R-:W-:Y:S01]  /*6b00*/  HADD2.F32 R32, -RZ, R33.H0_H0 ;  /* 0x20000021ff207230 */ /* 0x000fe20000004100 */
[----:B------:R-:W-:Y:S01]  /*6b10*/  F2FP.SATFINITE.E4M3.F32.PACK_AB_MERGE_C R12, R123, R34, R12 ;  /* 0x000000227b0c723e */ /* 0x000fe2000480700c */
[--C-:B------:R-:W-:Y:S01]  /*6b20*/  HADD2.F32 R34, -RZ, R122.reuse.H0_H0 ;  /* 0x2000007aff227230 */ /* 0x100fe20000004100 */
[----:B------:R-:W-:Y:S01]  /*6b30*/  F2FP.F16.E4M3.UNPACK_B R120, R6 ;  /* 0x00000006ff78723e */ /* 0x000fe200020006ff */
[----:B------:R-:W-:Y:S01]  /*6b40*/  HADD2.F32 R122, -RZ, R122.H1_H1 ;  /* 0x3000007aff7a7230 */ /* 0x000fe20000004100 */
[----:B------:R-:W-:-:S02]  /*6b50*/  F2FP.SATFINITE.E4M3.F32.PACK_AB_MERGE_C R130, R131, R130, RZ ;  /* 0x000000828382723e */ /* 0x000fc400048070ff */
[----:B------:R-:W-:Y:S01]  /*6b60*/  FMUL.FTZ R123, R117, R34 ;  /* 0x00000022757b7220 */ /* 0x000fe20000410000 */
[--C-:B------:R-:W-:Y:S01]  /*6b70*/  HADD2.F32 R121, -RZ, R120.reuse.H0_H0 ;  /* 0x20000078ff797230 */ /* 0x100fe20000004100 */
[----:B------:R-:W-:Y:S01]  /*6b80*/  F2FP.SATFINITE.E4M3.F32.PACK_AB_MERGE_C R14, R119, R14, R130 ;  /* 0x0000000e770e723e */ /* 0x000fe20004807082 */
[----:B------:R-:W-:Y:S02]  /*6b90*/  HADD2.F32 R119, -RZ, R35.H1_H1 ;  /* 0x30000023ff777230 */ /* 0x000fe40000004100 */
[C---:B------:R-:W-:Y:S01]  /*6ba0*/  FMUL.FTZ R124, R32.reuse, R34 ;  /* 0x00000022207c7220 */ /* 0x040fe20000410000 */
[----:B------:R-:W-:Y:S02]  /*6bb0*/  HADD2.F32 R34, -RZ, R33.H1_H1 ;  /* 0x30000021ff227230 */ /* 0x000fe40000004100 */
[-C--:B------:R-:W-:Y:S01]  /*6bc0*/  FFMA.FTZ R32, R32, R121.reuse, -R123 ;  /* 0x0000007920207223 */ /* 0x080fe2000001087b */
[----:B------:R-:W-:Y:S02]  /*6bd0*/  HADD2.F32 R120, -RZ, R120.H1_H1 ;  /* 0x30000078ff787230 */ /* 0x000fe40000004100 */
[----:B------:R-:W-:Y:S01]  /*6be0*/  FFMA.FTZ R33, R117, R121, R124 ;  /* 0x0000007975217223 */ /* 0x000fe2000001007c */
[-C--:B------:R-:W-:Y:S01]  /*6bf0*/  FMUL.FTZ R117, R119, R122.reuse ;  /* 0x0000007a77757220 */ /* 0x080fe20000410000 */
[----:B------:R-:W-:Y:S01]  /*6c00*/  F2FP.F16.E4M3.UNPACK_B R13, R13.H1 ;  /* 0x0000000dff0d723e */ /* 0x000fe200030006ff */
[----:B------:R-:W-:Y:S01]  /*6c10*/  FMUL.FTZ R122, R34, R122 ;  /* 0x0000007a227a7220 */ /* 0x000fe20000410000 */
[----:B------:R-:W-:-:S02]  /*6c20*/  F2FP.F16.E4M3.UNPACK_B R121, R7.H1 ;  /* 0x00000007ff79723e */ /* 0x000fc400030006ff */
[----:B------:R-:W-:Y:S01]  /*6c30*/  F2FP.F16.E4M3.UNPACK_B R35, R9.H1 ;  /* 0x00000009ff23723e */ /* 0x000fe200030006ff */
[----:B------:R-:W-:Y:S01]  /*6c40*/  FFMA.FTZ R9, R34, R120, -R117 ;  /* 0x0000007822097223 */ /* 0x000fe20000010875 */
[----:B------:R-:W-:Y:S01]  /*6c50*/  F2FP.F16.E4M3.UNPACK_B R6, R6.H1 ;  /* 0x00000006ff06723e */ /* 0x000fe200030006ff */
[----:B------:R-:W-:Y:S02]  /*6c60*/  HADD2.F32 R117, -RZ, R13.H0_H0 ;  /* 0x2000000dff757230 */ /* 0x000fe40000004100 */
[----:B------:R-:W-:Y:S01]  /*6c70*/  FFMA.FTZ R34, R119, R120, R122 ;  /* 0x0000007877227223 */ /* 0x000fe2000001007a */
[----:B------:R-:W-:Y:S01]  /*6c80*/  HADD2.F32 R124, -RZ, R121.H0_H0 ;  /* 0x20000079ff7c7230 */ /* 0x000fe20000004100 */
[----:B------:R-:W-:Y:S01]  /*6c90*/  F2FP.F16.E4M3.UNPACK_B R119, R15 ;  /* 0x0000000fff77723e */ /* 0x000fe200020006ff */
[----:B------:R-:W-:Y:S01]  /*6ca0*/  HADD2.F32 R7, -RZ, R35.H0_H0 ;  /* 0x20000023ff077230 */ /* 0x000fe20000004100 */
[----:B------:R-:W-:Y:S01]  /*6cb0*/  F2FP.SATFINITE.E4M3.F32.PACK_AB_MERGE_C R10, R10, R127, R129 ;  /* 0x0000007f0a0a723e */ /* 0x000fe20004807081 */
        /* <DEDUP_REMOVED lines=23> */
[----:B------:R-:W-:Y:S01]  /*6e30*/  HADD2.F32 R124, -RZ, R5.H0_H0 ;  /* 0x20000005ff7c7230 */ /* 0x000fe20000004100 */
[----:B------:R-:W-:Y:S01]  /*6e40*/  F2FP.SATFINITE.E4M3.F32.PACK_AB_MERGE_C R6, R13, R6, RZ ;  /* 0x000000060d06723e */ /* 0x000fe200048070ff */
[----:B------:R-:W-:-:S02]  /*6e50*/  HADD2.F32 R4, -RZ, R121.H0_H0 ;  /* 0x20000079ff047230 */ /* 0x000fc40000004100 */
[-C--:B------:R-:W-:Y:S01]  /*6e60*/  FMUL.FTZ R130, R122, R128.reuse ;  /* 0x000000807a827220 */ /* 0x080fe20000410000 */
[C---:B------:R-:W-:Y:S01]  /*6e70*/  FMUL.FTZ R131, R15.reuse, R128 ;  /* 0x000000800f837220 */ /* 0x040fe20000410000 */
[----:B------:R-:W-:Y:S01]  /*6e80*/  HADD2.F32 R129, -RZ, R127.H0_H0 ;  /* 0x2000007fff817230 */ /* 0x000fe20000004100 */
[----:B------:R-:W-:Y:S01]  /*6e90*/  F2FP.SATFINITE.E4M3.F32.PACK_AB_MERGE_C R7, R120, R7, RZ ;  /* 0x000000077807723e */ /* 0x000fe200048070ff */
[----:B------:R-:W-:Y:S02]  /*6ea0*/  HADD2.F32 R117, -RZ, R11.H0_H0 ;  /* 0x2000000bff757230 */ /* 0x000fe40000004100 */
[-C--:B------:R-:W-:Y:S01]  /*6eb0*/  FFMA.FTZ R130, R15, R124.reuse, -R130 ;  /* 0x0000007c0f827223 */ /* 0x080fe20000010882 */
[----:B------:R-:W-:Y:S01]  /*6ec0*/  FFMA.FTZ R131, R122, R124, R131 ;  /* 0x0000007c7a837223 */ /* 0x000fe20000010083 */
[----:B------:R-:W-:Y:S02]  /*6ed0*/  HADD2.F32 R121, -RZ, R121.H1_H1 ;  /* 0x30000079ff797230 */ /* 0x000fe40000004100 */
[----:B------:R-:W-:Y:S01]  /*6ee0*/  FMUL.FTZ R128, R4, R129 ;  /* 0x0000008104807220 */ /* 0x000fe20000410000 */
[----:B------:R-:W-:-:S02]  /*6ef0*/  HADD2.F32 R124, -RZ, R127.H1_H1 ;  /* 0x3000007fff7c7230 */ /* 0x000fc40000004100 */
[----:B------:R-:W-:Y:S01]  /*6f00*/  FMUL.FTZ R129, R117, R129 ;  /* 0x0000008175817220 */ /* 0x000fe20000410000 */
[----:B------:R-:W-:Y:S01]  /*6f10*/  HADD2.F32 R11, -RZ, R11.H1_H1 ;  /* 0x3000000bff0b7230 */ /* 0x000fe20000004100 */
[----:B------:R-:W-:Y:S01]  /*6f20*/  F2FP.SATFINITE.E4M3.F32.PACK_AB_MERGE_C R9, R9, R32, R6 ;  /* 0x000000200909723e */ /* 0x000fe20004807006 */
[----:B------:R-:W-:Y:S02]  /*6f30*/  HADD2.F32 R125, -RZ, R123.H0_H0 ;  /* 0x2000007bff7d7230 */ /* 0x000fe40000004100 */
[-C--:B------:R-:W-:Y:S01]  /*6f40*/  FMUL.FTZ R132, R121, R124.reuse ;  /* 0x0000007c79847220 */ /* 0x080fe20000410000 */
[----:B------:R-:W-:Y:S02]  /*6f50*/  HADD2.F32 R119, -RZ, R119.H1_H1 ;  /* 0x30000077ff777230 */ /* 0x000fe40000004100 */
[----:B------:R-:W-:Y:S01]  /*6f60*/  FMUL.FTZ R134, R11, R124 ;  /* 0x0000007c0b867220 */ /* 0x000fe20000410000 */
[----:B------:R-:W-:Y:S02]  /*6f70*/  HADD2.F32 R126, -RZ, R126.H1_H1 ;  /* 0x3000007eff7e7230 */ /* 0x000fe40000004100 */
[----:B------:R-:W-:Y:S01]  /*6f80*/  FFMA.FTZ R129, R4, R125, R129 ;  /* 0x0000007d04817223 */ /* 0x000fe20000010081 */
[----:B------:R-:W-:-:S02]  /*6f90*/  HADD2.F32 R35, -RZ, R35.H1_H1 ;  /* 0x30000023ff237230 */ /* 0x000fc40000004100 */
[----:B------:R-:W-:Y:S01]  /*6fa0*/  FFMA.FTZ R128, R117, R125, -R128 ;  /* 0x0000007d75807223 */ /* 0x000fe20000010880 */
[----:B------:R-:W-:Y:S02]  /*6fb0*/  HADD2.F32 R122, -RZ, R123.H1_H1 ;  /* 0x3000007bff7a7230 */ /* 0x000fe40000004100 */
[-C--:B------:R-:W-:Y:S01]  /*6fc0*/  FMUL.FTZ R124, R119, R126.reuse ;  /* 0x0000007e777c7220 */ /* 0x080fe20000410000 */
[----:B------:R-:W-:Y:S02]  /*6fd0*/  HADD2.F32 R4, -RZ, R5.H1_H1 ;  /* 0x30000005ff047230 */ /* 0x000fe40000004100 */
[----:B------:R-:W-:Y:S01]  /*6fe0*/  FMUL.FTZ R126, R35, R126 ;  /* 0x0000007e237e7220 */ /* 0x000fe20000410000 */
[----:B------:R-:W-:Y:S01]  /*6ff0*/  F2FP.SATFINITE.E4M3.F32.PACK_AB_MERGE_C R13, R34, R33, R7 ;  /* 0x00000021220d723e */ /* 0x000fe20004807007 */
[-C--:B------:R-:W-:Y:S01]  /*7000*/  FFMA.FTZ R11, R11, R122.reuse, -R132 ;  /* 0x0000007a0b0b7223 */ /* 0x080fe20000010884 */
[----:B------:R-:W-:Y:S01]  /*7010*/  FFMA.FTZ R134, R121, R122, R134 ;  /* 0x0000007a79867223 */ /* 0x000fe20000010086 */
[-C--:B------:R-:W-:Y:S01]  /*7020*/  FFMA.FTZ R35, R35, R4.reuse, -R124 ;  /* 0x0000000423237223 */ /* 0x080fe2000001087c */
[----:B------:R-:W-:-:S02]  /*7030*/  FFMA.FTZ R126, R119, R4, R126 ;  /* 0x00000004777e7223 */ /* 0x000fc4000001007e */
[----:B------:R-:W-:Y:S02]  /*7040*/  F2FP.SATFINITE.E4M3.F32.PACK_AB_MERGE_C R11, R11, R128, RZ ;  /* 0x000000800b0b723e */ /* 0x000fe400048070ff */
[----:B------:R-:W-:Y:S02]  /*7050*/  F2FP.SATFINITE.E4M3.F32.PACK_AB_MERGE_C R129, R134, R129, RZ ;  /* 0x000000818681723e */ /* 0x000fe400048070ff */
[----:B------:R-:W-:Y:S02]  /*7060*/  F2FP.SATFINITE.E4M3.F32.PACK_AB_MERGE_C R11, R35, R130, R11 ;  /* 0x00000082230b723e */ /* 0x000fe4000480700b */
[----:B------:R-:W-:-:S07]  /*7070*/  F2FP.SATFINITE.E4M3.F32.PACK_AB_MERGE_C R15, R126, R131, R129 ;  /* 0x000000837e0f723e */ /* 0x000fce0004807081 */
.L_x_7837:
[----:B------:R-:W-:Y:S05]  /*7080*/  BSYNC B2 ;  /* 0x0000000000027941 */ /* 0x000fea0003800000 */
.L_x_7836:
[----:B------:R-:W-:Y:S01]  /*7090*/  ISETP.GE.AND P3, PT, R118, R112, PT ;  /* 0x000000707600720c */ /* 0x000fe20003f66270 */
[----:B--2---:R4:W-:-:S12]  /*70a0*/  ST.E.128 desc[UR36][R98.64], R8 ;  /* 0x0000000862007985 */ /* 0x0049d8000c101d24 */
[----:B------:R-:W-:-:S04]  /*70b0*/  @!P3 IADD3 R4, P4, R107, R118, RZ ;  /* 0x000000766b04b210 */ /* 0x000fc80007f9e0ff */
[----:B------:R-:W-:-:S05]  /*70c0*/  @!P3 LEA.HI.X.SX32 R5, R118, R105, 0x1, P4 ;  /* 0x000000697605b211 */ /* 0x000fca00020f0eff */
[----:B---3--:R4:W-:Y:S04]  /*70d0*/  @!P3 ST.E.128 desc[UR36][R4.64], R12 ;  /* 0x0000000c0400b985 */ /* 0x0089e8000c101d24 */
.L_x_7835:
[----:B------:R-:W-:Y:S05]  /*70e0*/  BSYNC B1 ;  /* 0x0000000000017941 */ /* 0x000fea0003800000 */
.L_x_7834:
[----:B------:R-:W-:-:S03]  /*70f0*/  UMOV UR4, 0xffffffff ;  /* 0xffffffff00047882 */ /* 0x000fc60000000000 */
[----:B------:R-:W-:Y:S05]  /*7100*/  BRA.DIV UR4, `(.L_x_7838) ;  /* 0x000001b204487947 */ /* 0x000fea000b800000 */
[----:B------:R0:W0:Y:S04]  /*7110*/  SHFL.IDX PT, R33, R103, 0x1, 0x1c1f ;  /* 0x003c1f0067217f89 */ /* 0x00002800000e0000 */
[----:B----4-:R4:W0:Y:S02]  /*7120*/  SHFL.IDX PT, R14, R102, 0x1, 0x1c1f ;  /* 0x003c1f00660e7f89 */ /* 0x01082400000e0000 */
.L_x_8112:
[----:B------:R-:W-:Y:S01]  /*7130*/  VIADD R4, R190, 0x40 ;  /* 0x00000040be047836 */ /* 0x000fe20000000000 */
[----:B------:R-:W-:Y:S04]  /*7140*/  BSSY B1, `(.L_x_7839) ;  /* 0x00000f8000017945 */ /* 0x000fe80003800000 */
[----:B------:R-:W-:-:S13]  /*7150*/  ISETP.GE.OR P3, PT, R4, R97, P1 ;  /* 0x000000610400720c */ /* 0x000fda0000f66670 */
[----:B------:R-:W-:Y:S05]  /*7160*/  @P3 BRA `(.L_x_7840) ;  /* 0x0000000c00d43947 */ /* 0x000fea0003800000 */
[----:B------:R-:W-:Y:S01]  /*7170*/  SEL R4, R73, R114, !P0 ;  /* 0x0000007249047207 */ /* 0x000fe20004000000 */
[----:B------:R-:W-:Y:S01]  /*7180*/  BSSY B2, `(.L_x_7841) ;  /* 0x00000ee000027945 */ /* 0x000fe20003800000 */
[----:B------:R-:W-:Y:S02]  /*7190*/  SHF.R.U32.HI R6, RZ, 0x3, R197 ;  /* 0x00000003ff067819 */ /* 0x000fe400000116c5 */
[----:B------:R-:W-:Y:S02]  /*71a0*/  SHF.R.S32.HI R5, RZ, 0x1f, R4 ;  /* 0x0000001fff057819 */ /* 0x000fe40000011404 */
[----:B0-----:R-:W-:Y:S02]  /*71b0*/  IADD3 R12, P3, R64, R14, RZ ;  /* 0x0000000e400c7210 */ /* 0x001fe40007f7e0ff */
[----:B------:R-:W-:Y:S02]  /*71c0*/  LEA.HI R4, R5, R4, RZ, 0x5 ;  /* 0x0000000405047211 */ /* 0x000fe400078f28ff */
[----:B------:R-:W-:-:S02]  /*71d0*/  IADD3.X R13, R33, R62, RZ, P3, !PT ;  /* 0x0000003e210d7210 */ /* 0x000fc40001ffe4ff */
[----:B------:R-:W-:-:S05]  /*71e0*/  LEA.HI.SX32 R4, R4, R65, 0x1b ;  /* 0x0000004104047211 */ /* 0x000fca00078fdaff */
[----:B------:R-:W-:-:S05]  /*71f0*/  IMAD.SHL.U32 R15, R4, 0x10, RZ ;  /* 0x00000010040f7824 */ /* 0x000fca00078e00ff */
[----:B------:R-:W-:-:S04]  /*7200*/  LOP3.LUT R4, R197, 0x70, R15, 0xf8, !PT ;  /* 0x00000070c5047812 */ /* 0x000fc800078ef80f */
[----:B------:R-:W-:-:S05]  /*7210*/  LOP3.LUT R5, R4, R6, RZ, 0x3c, !PT ;  /* 0x0000000604057212 */ /* 0x000fca00078e3cff */
[----:B------:R-:W-:Y:S02]  /*7220*/  IMAD.IADD R7, R204, 0x1, R5 ;  /* 0x00000001cc077824 */ /* 0x000fe400078e0205 */
[C---:B------:R-:W-:Y:S02]  /*7230*/  IMAD R5, R188.reuse, 0x5000, R3 ;  /* 0x00005000bc057824 */ /* 0x040fe400078e0203 */
        /* <DEDUP_REMOVED lines=12> */
[----:B------:R-:W-:Y:S02]  /*7300*/  SHF.R.U32.HI R122, RZ, 0x10, R37 ;  /* 0x00000010ff7a7819 */ /* 0x000fe40000011625 */
[----:B------:R-:W-:Y:S01]  /*7310*/  MOV R37, R4 ;  /* 0x0000000400257202 */ /* 0x000fe20000000f00 */
[----:B------:R-:W-:Y:S01]  /*7320*/  IMAD.SHL.U32 R4, R121, 0x100, RZ ;  /* 0x0000010079047824 */ /* 0x000fe200078e00ff */
[----:B------:R-:W-:Y:S01]  /*7330*/  SHF.R.U32.HI R117, RZ, 0x8, R39 ;  /* 0x00000008ff757819 */ /* 0x000fe20000011627 */
[----:B------:R-:W-:Y:S01]  /*7340*/  IMAD.U32 R6, R122, 0x10000, RZ ;  /* 0x000100007a067824 */ /* 0x000fe200078e00ff */
[----:B------:R-:W-:-:S02]  /*7350*/  PRMT R35, R120, 0x654, R35 ;  /* 0x0000065478237816 */ /* 0x000fc40000000023 */
[--C-:B------:R-:W-:Y:S02]  /*7360*/  SHF.R.U32.HI R119, RZ, 0x10, R39.reuse ;  /* 0x00000010ff777819 */ /* 0x100fe40000011627 */
[----:B------:R-:W-:Y:S02]  /*7370*/  LOP3.LUT R36, R39, 0xff, RZ, 0xc0, !PT ;  /* 0x000000ff27247812 */ /* 0x000fe400078ec0ff */
[----:B--2---:R-:W-:Y:S02]  /*7380*/  SHF.R.U32.HI R105, RZ, 0x18, R39 ;  /* 0x00000018ff697819 */ /* 0x004fe40000011627 */
[--C-:B------:R-:W-:Y:S02]  /*7390*/  SHF.R.U32.HI R99, RZ, 0x8, R41.reuse ;  /* 0x00000008ff637819 */ /* 0x100fe40000011629 */
[--C-:B---3--:R-:W-:Y:S02]  /*73a0*/  SHF.R.U32.HI R107, RZ, 0x10, R41.reuse ;  /* 0x00000010ff6b7819 */ /* 0x108fe40000011629 */
[----:B------:R-:W-:Y:S01]  /*73b0*/  LOP3.LUT R39, R41, 0xff, RZ, 0xc0, !PT ;  /* 0x000000ff29277812 */ /* 0x000fe200078ec0ff */
[----:B------:R-:W-:Y:S01]  /*73c0*/  IMAD.SHL.U32 R8, R99, 0x100, RZ ;  /* 0x0000010063087824 */ /* 0x000fe200078e00ff */
[----:B------:R-:W-:-:S02]  /*73d0*/  SHF.R.U32.HI R118, RZ, 0x18, R41 ;  /* 0x00000018ff767819 */ /* 0x000fc40000011629 */
[--C-:B------:R-:W-:Y:S02]  /*73e0*/  SHF.R.U32.HI R42, RZ, 0x8, R43.reuse ;  /* 0x00000008ff2a7819 */ /* 0x100fe4000001162b */
[----:B------:R-:W-:Y:S02]  /*73f0*/  LOP3.LUT R40, R43, 0xff, RZ, 0xc0, !PT ;  /* 0x000000ff2b287812 */ /* 0x000fe400078ec0ff */
[----:B------:R-:W-:Y:S02]  /*7400*/  SHF.R.U32.HI R41, RZ, 0x18, R43 ;  /* 0x00000018ff297819 */ /* 0x000fe4000001162b */
[----:B------:R-:W-:Y:S01]  /*7410*/  LOP3.LUT R35, R35, 0xff00, R4, 0xf8, !PT ;  /* 0x0000ff0023237812 */ /* 0x000fe200078ef804 */
[----:B------:R-:W-:Y:S01]  /*7420*/  IMAD.SHL.U32 R4, R117, 0x100, RZ ;  /* 0x0000010075047824 */ /* 0x000fe200078e00ff */
[----:B------:R-:W-:Y:S02]  /*7430*/  PRMT R5, R105, 0x654, R36 ;  /* 0x0000065469057816 */ /* 0x000fe40000000024 */
[----:B------:R-:W-:-:S02]  /*7440*/  PRMT R39, R118, 0x654, R39 ;  /* 0x0000065476277816 */ /* 0x000fc40000000027 */
[----:B------:R-:W-:Y:S02]  /*7450*/  PRMT R41, R41, 0x654, R40 ;  /* 0x0000065429297816 */ /* 0x000fe40000000028 */
[----:B------:R-:W-:Y:S02]  /*7460*/  SHF.L.U32 R36, R42, 0x8, RZ ;  /* 0x000000082a247819 */ /* 0x000fe400000006ff */
[----:B------:R-:W-:Y:S01]  /*7470*/  LOP3.LUT R5, R5, 0xff00, R4, 0xf8, !PT ;  /* 0x0000ff0005057812 */ /* 0x000fe200078ef804 */
[----:B------:R-:W-:Y:S01]  /*7480*/  IMAD.U32 R4, R119, 0x10000, RZ ;  /* 0x0001000077047824 */ /* 0x000fe200078e00ff */
[----:B------:R-:W-:Y:S02]  /*7490*/  SHF.R.U32.HI R98, RZ, 0x10, R43 ;  /* 0x00000010ff627819 */ /* 0x000fe4000001162b */
[----:B------:R-:W-:Y:S01]  /*74a0*/  LOP3.LUT R99, R39, 0xff00, R8, 0xf8, !PT ;  /* 0x0000ff0027637812 */ /* 0x000fe200078ef808 */
[----:B------:R-:W-:Y:S01]  /*74b0*/  IMAD.U32 R8, R107, 0x10000, RZ ;  /* 0x000100006b087824 */ /* 0x000fe200078e00ff */
[----:B------:R-:W-:Y:S01]  /*74c0*/  LOP3.LUT R105, R41, 0xff00, R36, 0xf8, !PT ;  /* 0x0000ff0029697812 */ /* 0x000fe200078ef824 */
[----:B------:R-:W-:Y:S01]  /*74d0*/  IMAD.U32 R98, R98, 0x10000, RZ ;  /* 0x0001000062627824 */ /* 0x000fe200078e00ff */
[----:B------:R-:W-:-:S02]  /*74e0*/  F2FP.F16.E4M3.UNPACK_B R43, R116.H1 ;  /* 0x00000074ff2b723e */ /* 0x000fc400030006ff */
        /* <DEDUP_REMOVED lines=10> */
[-C--:B------:R-:W-:Y:S01]  /*7590*/  FMUL.FTZ R118, R36, R5.reuse ;  /* 0x0000000524767220 */ /* 0x080fe20000410000 */
[--C-:B------:R-:W-:Y:S02]  /*75a0*/  HADD2.F32 R42, -RZ, R40.reuse.H0_H0 ;  /* 0x20000028ff2a7230 */ /* 0x100fe40000004100 */
[----:B------:R-:W-:Y:S01]  /*75b0*/  FMUL.FTZ R107, R35, R5 ;  /* 0x00000005236b7220 */ /* 0x000fe20000410000 */
[----:B------:R-:W-:Y:S01]  /*75c0*/  LOP3.LUT R5, R105, 0xff0000, R98, 0xf8, !PT ;  /* 0x00ff000069057812 */ /* 0x000fe200078ef862 */
[----:B------:R-:W-:Y:S01]  /*75d0*/  HADD2.F32 R99, -RZ, R40.H1_H1 ;  /* 0x30000028ff637230 */ /* 0x000fe20000004100 */
[----:B------:R-:W-:Y:S01]  /*75e0*/  F2FP.F16.E4M3.UNPACK_B R116, R116 ;  /* 0x00000074ff74723e */ /* 0x000fe200020006ff */
[----:B------:R-:W-:Y:S02]  /*75f0*/  HADD2.F32 R98, -RZ, R41.H1_H1 ;  /* 0x30000029ff627230 */ /* 0x000fe40000004100 */
[----:B------:R-:W-:Y:S01]  /*7600*/  FFMA.FTZ R35, R35, R42, -R118 ;  /* 0x0000002a23237223 */ /* 0x000fe20000010876 */
[----:B------:R-:W-:-:S02]  /*7610*/  HADD2.F32 R40, -RZ, R39.H1_H1 ;  /* 0x30000027ff287230 */ /* 0x000fc40000004100 */
[----:B------:R-:W-:Y:S01]  /*7620*/  FFMA.FTZ R36, R36, R42, R107 ;  /* 0x0000002a24247223 */ /* 0x000fe2000001006b */
[----:B------:R-:W-:Y:S01]  /*7630*/  F2FP.F16.E4M3.UNPACK_B R42, R38 ;  /* 0x00000026ff2a723e */ /* 0x000fe200020006ff */
[----:B------:R-:W-:Y:S01]  /*7640*/  HADD2.F32 R118, -RZ, R116.H0_H0 ;  /* 0x20000074ff767230 */ /* 0x000fe20000004100 */
[----:B------:R-:W-:Y:S01]  /*7650*/  F2FP.F16.E4M3.UNPACK_B R41, R37 ;  /* 0x00000025ff29723e */ /* 0x000fe200020006ff */
[-C--:B------:R-:W-:Y:S01]  /*7660*/  FMUL.FTZ R37, R98, R43.reuse ;  /* 0x0000002b62257220 */ /* 0x080fe20000410000 */
[C---:B------:R-:W-:Y:S01]  /*7670*/  FMUL.FTZ R105, R40.reuse, R43 ;  /* 0x0000002b28697220 */ /* 0x040fe20000410000 */
[----:B------:R-:W-:Y:S01]  /*7680*/  F2FP.F16.E4M3.UNPACK_B R113, R113 ;  /* 0x00000071ff71723e */ /* 0x000fe200020006ff */
[----:B------:R-:W-:Y:S02]  /*7690*/  HADD2.F32 R43, -RZ, R42.H0_H0 ;  /* 0x2000002aff2b7230 */ /* 0x000fe40000004100 */
[----:B------:R-:W-:Y:S01]  /*76a0*/  FFMA.FTZ R38, R40, R99, -R37 ;  /* 0x0000006328267223 */ /* 0x000fe20000010825 */
[----:B------:R-:W-:-:S02]  /*76b0*/  HADD2.F32 R39, -RZ, R41.H0_H0 ;  /* 0x20000029ff277230 */ /* 0x000fc40000004100 */
[----:B------:R-:W-:Y:S01]  /*76c0*/  FFMA.FTZ R37, R98, R99, R105 ;  /* 0x0000006362257223 */ /* 0x000fe20000010069 */
[----:B------:R-:W-:Y:S02]  /*76d0*/  HADD2.F32 R116, -RZ, R116.H1_H1 ;  /* 0x30000074ff747230 */ /* 0x000fe40000004100 */
[-C--:B------:R-:W-:Y:S01]  /*76e0*/  FMUL.FTZ R120, R43, R118.reuse ;  /* 0x000000762b787220 */ /* 0x080fe20000410000 */
[----:B------:R-:W-:Y:S02]  /*76f0*/  HADD2.F32 R98, -RZ, R42.H1_H1 ;  /* 0x3000002aff627230 */ /* 0x000fe40000004100 */
[----:B------:R-:W-:Y:S01]  /*7700*/  FMUL.FTZ R118, R39, R118 ;  /* 0x0000007627767220 */ /* 0x000fe20000410000 */
[----:B------:R-:W-:Y:S01]  /*7710*/  HADD2.F32 R40, -RZ, R113.H0_H0 ;  /* 0x20000071ff287230 */ /* 0x000fe20000004100 */
[----:B------:R-:W-:Y:S01]  /*7720*/  F2FP.F16.E4M3.UNPACK_B R99, R10.H1 ;  /* 0x0000000aff63723e */ /* 0x000fe200030006ff */
[----:B------:R-:W-:Y:S02]  /*7730*/  HADD2.F32 R41, -RZ, R41.H1_H1 ;  /* 0x30000029ff297230 */ /* 0x000fe40000004100 */
[----:B------:R-:W-:Y:S01]  /*7740*/  FMUL.FTZ R42, R98, R116 ;  /* 0x00000074622a7220 */ /* 0x000fe20000410000 */
[----:B------:R-:W-:-:S02]  /*7750*/  HADD2.F32 R113, -RZ, R113.H1_H1 ;  /* 0x30000071ff717230 */ /* 0x000fc40000004100 */
[-C--:B------:R-:W-:Y:S01]  /*7760*/  FFMA.FTZ R39, R39, R40.reuse, -R120 ;  /* 0x0000002827277223 */ /* 0x080fe20000010878 */
[----:B------:R-:W-:Y:S01]  /*7770*/  FFMA.FTZ R40, R43, R40, R118 ;  /* 0x000000282b287223 */ /* 0x000fe20000010076 */
[----:B------:R-:W-:Y:S01]  /*7780*/  F2FP.F16.E4M3.UNPACK_B R43, R115.H1 ;  /* 0x00000073ff2b723e */ /* 0x000fe200030006ff */
[C---:B------:R-:W-:Y:S01]  /*7790*/  FMUL.FTZ R117, R41.reuse, R116 ;  /* 0x0000007429757220 */ /* 0x040fe20000410000 */
[----:B------:R-:W-:Y:S01]  /*77a0*/  FFMA.FTZ R42, R41, R113, -R42 ;  /* 0x00000071292a7223 */ /* 0x000fe2000001082a */
[----:B------:R-:W-:Y:S01]  /*77b0*/  F2FP.F16.E4M3.UNPACK_B R41, R34.H1 ;  /* 0x00000022ff29723e */ /* 0x000fe200030006ff */
[----:B------:R-:W-:Y:S01]  /*77c0*/  HADD2.F32 R105, -RZ, R99.H0_H0 ;  /* 0x20000063ff697230 */ /* 0x000fe20000004100 */
[----:B------:R-:W-:Y:S01]  /*77d0*/  F2FP.F16.E4M3.UNPACK_B R107, R111.H1 ;  /* 0x0000006fff6b723e */ /* 0x000fe200030006ff */
[--C-:B------:R-:W-:Y:S02]  /*77e0*/  HADD2.F32 R116, -RZ, R43.reuse.H0_H0 ;  /* 0x2000002bff747230 */ /* 0x100fe40000004100 */
[----:B------:R-:W-:Y:S01]  /*77f0*/  FFMA.FTZ R117, R98, R113, R117 ;  /* 0x0000007162757223 */ /* 0x000fe20000010075 */
[----:B------:R-:W-:Y:S01]  /*7800*/  HADD2.F32 R118, -RZ, R43.H1_H1 ;  /* 0x3000002bff767230 */ /* 0x000fe20000004100 */
[----:B------:R-:W-:Y:S01]  /*7810*/  F2FP.F16.E4M3.UNPACK_B R115, R115 ;  /* 0x00000073ff73723e */ /* 0x000fe200020006ff */
[----:B------:R-:W-:-:S02]  /*7820*/  HADD2.F32 R43, -RZ, R41.H0_H0 ;  /* 0x20000029ff2b7230 */ /* 0x000fc40000004100 */
[----:B------:R-:W-:Y:S01]  /*7830*/  FMUL.FTZ R120, R105, R116 ;  /* 0x0000007469787220 */ /* 0x000fe20000410000 */
[----:B------:R-:W-:Y:S01]  /*7840*/  HADD2.F32 R99, -RZ, R99.H1_H1 ;  /* 0x30000063ff637230 */ /* 0x000fe20000004100 */
[----:B------:R-:W-:Y:S01]  /*7850*/  F2FP.F16.E4M3.UNPACK_B R34, R34 ;  /* 0x00000022ff22723e */ /* 0x000fe200020006ff */
[----:B------:R-:W-:Y:S02]  /*7860*/  HADD2.F32 R41, -RZ, R41.H1_H1 ;  /* 0x30000029ff297230 */ /* 0x000fe40000004100 */
[----:B------:R-:W-:Y:S01]  /*7870*/  FMUL.FTZ R122, R43, R116 ;  /* 0x000000742b7a7220 */ /* 0x000fe20000410000 */
[--C-:B------:R-:W-:Y:S02]  /*7880*/  HADD2.F32 R116, -RZ, R107.reuse.H1_H1 ;  /* 0x3000006bff747230 */ /* 0x100fe40000004100 */
[-C--:B------:R-:W-:Y:S01]  /*7890*/  FMUL.FTZ R124, R99, R118.reuse ;  /* 0x00000076637c7220 */ /* 0x080fe20000410000 */
[----:B------:R-:W-:Y:S02]  /*78a0*/  HADD2.F32 R98, -RZ, R107.H0_H0 ;  /* 0x2000006bff627230 */ /* 0x000fe40000004100 */
[C---:B------:R-:W-:Y:S01]  /*78b0*/  FMUL.FTZ R118, R41.reuse, R118 ;  /* 0x0000007629767220 */ /* 0x040fe20000410000 */
[----:B------:R-:W-:Y:S01]  /*78c0*/  F2FP.F16.E4M3.UNPACK_B R111, R111 ;  /* 0x0000006fff6f723e */ /* 0x000fe200020006ff */
[----:B------:R-:W-:Y:S01]  /*78d0*/  FFMA.FTZ R107, R41, R116, -R124 ;  /* 0x00000074296b7223 */ /* 0x000fe2000001087c */
[----:B------:R-:W-:Y:S01]  /*78e0*/  F2FP.F16.E4M3.UNPACK_B R41, R10 ;  /* 0x0000000aff29723e */ /* 0x000fe200020006ff */
[----:B------:R-:W-:Y:S01]  /*78f0*/  FFMA.FTZ R120, R43, R98, -R120 ;  /* 0x000000622b787223 */ /* 0x000fe20000010878 */
[----:B------:R-:W-:Y:S01]  /*7900*/  FFMA.FTZ R113, R99, R116, R118 ;  /* 0x0000007463717223 */ /* 0x000fe20000010076 */
[----:B------:R-:W-:-:S02]  /*7910*/  HADD2.F32 R99, -RZ, R115.H0_H0 ;  /* 0x20000073ff637230 */ /* 0x000fc40000004100 */
[----:B------:R-:W-:Y:S01]  /*7920*/  FFMA.FTZ R122, R105, R98, R122 ;  /* 0x00000062697a7223 */ /* 0x000fe2000001007a */
[--C-:B------:R-:W-:Y:S01]  /*7930*/  HADD2.F32 R10, -RZ, R34.reuse.H0_H0 ;  /* 0x20000022ff0a7230 */ /* 0x100fe20000004100 */
[----:B------:R-:W-:Y:S01]  /*7940*/  F2FP.SATFINITE.E4M3.F32.PACK_AB_MERGE_C R35, R38, R35, RZ ;  /* 0x000000232623723e */ /* 0x000fe200048070ff */
[----:B------:R-:W-:Y:S01]  /*7950*/  HADD2.F32 R43, -RZ, R41.H0_H0 ;  /* 0x20000029ff2b7230 */ /* 0x000fe20000004100 */
[----:B------:R-:W-:Y:S01]  /*7960*/  F2FP.SATFINITE.E4M3.F32.PACK_AB_MERGE_C R37, R37, R36, RZ ;  /* 0x000000242525723e */ /* 0x000fe200048070ff */
[----:B------:R-:W-:Y:S02]  /*7970*/  HADD2.F32 R115, -RZ, R115.H1_H1 ;  /* 0x30000073ff737230 */ /* 0x000fe40000004100 */
[-C--:B------:R-:W-:Y:S01]  /*7980*/  FMUL.FTZ R116, R10, R99.reuse ;  /* 0x000000630a747220 */ /* 0x080fe20000410000 */
[----:B------:R-:W-:Y:S02]  /*7990*/  HADD2.F32 R41, -RZ, R41.H1_H1 ;  /* 0x30000029ff297230 */ /* 0x000fe40000004100 */
[----:B------:R-:W-:Y:S01]  /*79a0*/  FMUL.FTZ R105, R43, R99 ;  /* 0x000000632b697220 */ /* 0x000fe20000410000 */
[----:B------:R-:W-:Y:S01]  /*79b0*/  HADD2.F32 R34, -RZ, R34.H1_H1 ;  /* 0x30000022ff227230 */ /* 0x000fe20000004100 */
[----:B------:R-:W-:Y:S01]  /*79c0*/  F2FP.F16.E4M3.UNPACK_B R38, R32 ;  /* 0x00000020ff26723e */ /* 0x000fe200020006ff */
[----:B------:R-:W-:-:S02]  /*79d0*/  HADD2.F32 R98, -RZ, R111.H0_H0 ;  /* 0x2000006fff627230 */ /* 0x000fc40000004100 */
        /* <DEDUP_REMOVED lines=8> */
[----:B------:R-:W-:Y:S02]  /*7a60*/  F2FP.F16.E4M3.UNPACK_B R41, R9 ;  /* 0x00000009ff29723e */ /* 0x000fe400020006ff */
        /* <DEDUP_REMOVED lines=11> */
[C---:B------:R-:W-:Y:S01]  /*7b20*/  FMUL.FTZ R118, R37.reuse, R40 ;  /* 0x0000002825767220 */ /* 0x040fe20000410000 */
        /* <DEDUP_REMOVED lines=10> */
[-C--:B------:R-:W-:Y:S01]  /*7bd0*/  FFMA.FTZ R9, R42, R43.reuse, R99 ;  /* 0x0000002b2a097223 */ /* 0x080fe20000010063 */
[----:B------:R-:W-:Y:S01]  /*7be0*/  F2FP.F16.E4M3.UNPACK_B R39, R32.H1 ;  /* 0x00000020ff27723e */ /* 0x000fe200030006ff */
[----:B------:R-:W-:Y:S01]  /*7bf0*/  FFMA.FTZ R32, R40, R43, -R105 ;  /* 0x0000002b28207223 */ /* 0x000fe20000010869 */
[----:B------:R-:W-:Y:S01]  /*7c00*/  HADD2.F32 R40, -RZ, R41.H0_H0 ;  /* 0x20000029ff287230 */ /* 0x000fe20000004100 */
[----:B------:R-:W-:Y:S01]  /*7c10*/  F2FP.SATFINITE.E4M3.F32.PACK_AB_MERGE_C R113, R113, R122, RZ ;  /* 0x0000007a7171723e */ /* 0x000fe200048070ff */
[----:B------:R-:W-:Y:S02]  /*7c20*/  HADD2.F32 R99, -RZ, R98.H0_H0 ;  /* 0x20000062ff637230 */ /* 0x000fe40000004100 */
[----:B------:R-:W-:Y:S01]  /*7c30*/  HADD2.F32 R8, -RZ, R39.H0_H0 ;  /* 0x20000027ff087230 */ /* 0x000fe20000004100 */
[----:B------:R-:W-:Y:S01]  /*7c40*/  F2FP.SATFINITE.E4M3.F32.PACK_AB_MERGE_C R10, R111, R10, R113 ;  /* 0x0000000a6f0a723e */ /* 0x000fe20004807071 */
[----:B------:R-:W-:-:S02]  /*7c50*/  HADD2.F32 R41, -RZ, R41.H1_H1 ;  /* 0x30000029ff297230 */ /* 0x000fc40000004100 */
[-C--:B------:R-:W-:Y:S01]  /*7c60*/  FMUL.FTZ R105, R40, R99.reuse ;  /* 0x0000006328697220 */ /* 0x080fe20000410000 */
[----:B------:R-:W-:Y:S02]  /*7c70*/  HADD2.F32 R98, -RZ, R98.H1_H1 ;  /* 0x30000062ff627230 */ /* 0x000fe40000004100 */
[----:B------:R-:W-:Y:S01]  /*7c80*/  FMUL.FTZ R99, R8, R99 ;  /* 0x0000006308637220 */ /* 0x000fe20000410000 */
[----:B------:R-:W-:Y:S02]  /*7c90*/  HADD2.F32 R39, -RZ, R39.H1_H1 ;  /* 0x30000027ff277230 */ /* 0x000fe40000004100 */
[--C-:B------:R-:W-:Y:S02]  /*7ca0*/  HADD2.F32 R43, -RZ, R6.reuse.H0_H0 ;  /* 0x20000006ff2b7230 */ /* 0x100fe40000004100 */
[----:B------:R-:W-:Y:S02]  /*7cb0*/  HADD2.F32 R42, -RZ, R6.H1_H1 ;  /* 0x30000006ff2a7230 */ /* 0x000fe40000004100 */
[-C--:B------:R-:W-:Y:S01]  /*7cc0*/  FMUL.FTZ R6, R41, R98.reuse ;  /* 0x0000006229067220 */ /* 0x080fe20000410000 */
[C---:B------:R-:W-:Y:S01]  /*7cd0*/  FMUL.FTZ R98, R39.reuse, R98 ;  /* 0x0000006227627220 */ /* 0x040fe20000410000 */
[----:B------:R-:W-:Y:S01]  /*7ce0*/  FFMA.FTZ R115, R40, R43, R99 ;  /* 0x0000002b28737223 */ /* 0x000fe20000010063 */
[----:B------:R-:W-:Y:S01]  /*7cf0*/  F2FP.F16.E4M3.UNPACK_B R99, R5 ;  /* 0x00000005ff63723e */ /* 0x000fe200020006ff */
[-C--:B------:R-:W-:Y:S01]  /*7d00*/  FFMA.FTZ R116, R39, R42.reuse, -R6 ;  /* 0x0000002a27747223 */ /* 0x080fe20000010806 */
[----:B------:R-:W-:Y:S01]  /*7d10*/  F2FP.F16.E4M3.UNPACK_B R39, R11 ;  /* 0x0000000bff27723e */ /* 0x000fe200020006ff */
[----:B------:R-:W-:Y:S01]  /*7d20*/  FFMA.FTZ R113, R8, R43, -R105 ;  /* 0x0000002b08717223 */ /* 0x000fe20000010869 */
[----:B------:R-:W-:Y:S01]  /*7d30*/  F2FP.F16.E4M3.UNPACK_B R105, R5.H1 ;  /* 0x00000005ff69723e */ /* 0x000fe200030006ff */
[----:B------:R-:W-:Y:S01]  /*7d40*/  FFMA.FTZ R118, R41, R42, R98 ;  /* 0x0000002a29767223 */ /* 0x000fe20000010062 */
[----:B------:R-:W-:Y:S01]  /*7d50*/  F2FP.F16.E4M3.UNPACK_B R6, R7 ;  /* 0x00000007ff06723e */ /* 0x000fe200020006ff */
        /* <DEDUP_REMOVED lines=14> */
[----:B------:R-:W-:Y:S02]  /*7e40*/  HADD2.F32 R40, -RZ, R40.H1_H1 ;  /* 0x30000028ff287230 */ /* 0x000fe40000004100 */
[----:B------:R-:W-:Y:S01]  /*7e50*/  FFMA.FTZ R117, R8, R43, -R117 ;  /* 0x0000002b08757223 */ /* 0x000fe20000010875 */
[----:B------:R-:W-:-:S02]  /*7e60*/  HADD2.F32 R105, -RZ, R105.H1_H1 ;  /* 0x30000069ff697230 */ /* 0x000fc40000004100 */
[----:B------:R-:W-:Y:S01]  /*7e70*/  FMUL.FTZ R111, R11, R111 ;  /* 0x0000006f0b6f7220 */ /* 0x000fe20000410000 */
[----:B------:R-:W-:Y:S01]  /*7e80*/  HADD2.F32 R7, -RZ, R7.H1_H1 ;  /* 0x30000007ff077230 */ /* 0x000fe20000004100 */
[----:B------:R-:W-:Y:S01]  /*7e90*/  F2FP.SATFINITE.E4M3.F32.PACK_AB_MERGE_C R113, R116, R113, RZ ;  /* 0x000000717471723e */ /* 0x000fe200048070ff */
[----:B------:R-:W-:Y:S02]  /*7ea0*/  HADD2.F32 R98, -RZ, R42.H0_H0 ;  /* 0x2000002aff627230 */ /* 0x000fe40000004100 */
[-C--:B------:R-:W-:Y:S01]  /*7eb0*/  FMUL.FTZ R8, R40, R105.reuse ;  /* 0x0000006928087220 */ /* 0x080fe20000410000 */
[----:B------:R-:W-:Y:S02]  /*7ec0*/  HADD2.F32 R39, -RZ, R39.H1_H1 ;  /* 0x30000027ff277230 */ /* 0x000fe40000004100 */
[----:B------:R-:W-:Y:S01]  /*7ed0*/  FMUL.FTZ R105, R7, R105 ;  /* 0x0000006907697220 */ /* 0x000fe20000410000 */
[----:B------:R-:W-:Y:S02]  /*7ee0*/  HADD2.F32 R99, -RZ, R99.H1_H1 ;  /* 0x30000063ff637230 */ /* 0x000fe40000004100 */
[----:B------:R-:W-:Y:S01]  /*7ef0*/  FFMA.FTZ R122, R11, R98, -R122 ;  /* 0x000000620b7a7223 */ /* 0x000fe2000001087a */
[----:B------:R-:W-:-:S02]  /*7f00*/  HADD2.F32 R6, -RZ, R6.H1_H1 ;  /* 0x30000006ff067230 */ /* 0x000fc40000004100 */
[----:B------:R-:W-:Y:S01]  /*7f10*/  FFMA.FTZ R111, R4, R98, R111 ;  /* 0x00000062046f7223 */ /* 0x000fe2000001006f */
[----:B------:R-:W-:Y:S02]  /*7f20*/  HADD2.F32 R42, -RZ, R42.H1_H1 ;  /* 0x3000002aff2a7230 */ /* 0x000fe40000004100 */
[-C--:B------:R-:W-:Y:S01]  /*7f30*/  FMUL.FTZ R11, R39, R99.reuse ;  /* 0x00000063270b7220 */ /* 0x080fe20000410000 */
[----:B------:R-:W-:Y:S02]  /*7f40*/  HADD2.F32 R5, -RZ, R5.H1_H1 ;  /* 0x30000005ff057230 */ /* 0x000fe40000004100 */
[----:B------:R-:W-:Y:S01]  /*7f50*/  FMUL.FTZ R4, R6, R99 ;  /* 0x0000006306047220 */ /* 0x000fe20000410000 */
[----:B------:R-:W-:Y:S01]  /*7f60*/  FFMA.FTZ R120, R41, R43, R120 ;  /* 0x0000002b29787223 */ /* 0x000fe20000010078 */
        /* <DEDUP_REMOVED lines=9> */
[----:B------:R-:W-:Y:S02]  /*8000*/  F2FP.SATFINITE.E4M3.F32.PACK_AB_MERGE_C R37, R32, R37, R113 ;  /* 0x000000252025723e */ /* 0x000fe40004807071 */
[----:B------:R-:W-:Y:S01]  /*8010*/  F2FP.SATFINITE.E4M3.F32.PACK_AB_MERGE_C R7, R6, R117, R7 ;  /* 0x000000750607723e */ /* 0x000fe20004807007 */
[----:B------:R-:W-:Y:S01]  /*8020*/  IMAD.MOV.U32 R6, RZ, RZ, R34 ;  /* 0x000000ffff067224 */ /* 0x000fe200078e0022 */
[----:B------:R-:W-:Y:S02]  /*8030*/  F2FP.SATFINITE.E4M3.F32.PACK_AB_MERGE_C R11, R5, R120, R40 ;  /* 0x00000078050b723e */ /* 0x000fe40004807028 */
[----:B------:R-:W-:Y:S02]  /*8040*/  F2FP.SATFINITE.E4M3.F32.PACK_AB_MERGE_C R9, R9, R38, R115 ;  /* 0x000000260909723e */ /* 0x000fe40004807073 */
[----:B------:R-:W-:-:S07]  /*8050*/  MOV R5, R37 ;  /* 0x0000002500057202 */ /* 0x000fce0000000f00 */
.L_x_7842:
[----:B------:R-:W-:Y:S05]  /*8060*/  BSYNC B2 ;  /* 0x0000000000027941 */ /* 0x000fea0003800000 */
.L_x_7841:
[----:B------:R-:W-:Y:S01]  /*8070*/  ISETP.GE.AND P3, PT, R15, R112, PT ;  /* 0x000000700f00720c */ /* 0x000fe20003f66270 */
[----:B0-----:R0:W-:-:S12]  /*8080*/  ST.E.128 desc[UR36][R12.64], R4 ;  /* 0x000000040c007985 */ /* 0x0011d8000c101d24 */
[----:B------:R-:W-:-:S04]  /*8090*/  @!P3 IADD3 R14, P4, R15, R14, RZ ;  /* 0x0000000e0f0eb210 */ /* 0x000fc80007f9e0ff */
[----:B------:R-:W-:-:S05]  /*80a0*/  @!P3 LEA.HI.X.SX32 R15, R15, R33, 0x1, P4 ;  /* 0x000000210f0fb211 */ /* 0x000fca00020f0eff */
[----:B------:R0:W-:Y:S04]  /*80b0*/  @!P3 ST.E.128 desc[UR36][R14.64], R8 ;  /* 0x000000080e00b985 */ /* 0x0001e8000c101d24 */
.L_x_7840:
[----:B------:R-:W-:Y:S05]  /*80c0*/  BSYNC B1 ;  /* 0x0000000000017941 */ /* 0x000fea0003800000 */
.L_x_7839:
[----:B------:R-:W-:-:S03]  /*80d0*/  UMOV UR4, 0xffffffff ;  /* 0xffffffff00047882 */ /* 0x000fc60000000000 */
[----:B------:R-:W-:Y:S05]  /*80e0*/  BRA.DIV UR4, `(.L_x_7843) ;  /* 0x000001a204987947 */ /* 0x000fea000b800000 */
[----:B0-----:R-:W0:Y:S04]  /*80f0*/  SHFL.IDX PT, R103, R103, 0x2, 0x1c1f ;  /* 0x005c1f0067677f89 */ /* 0x001e2800000e0000 */
[----:B------:R0:W0:Y:S02]  /*8100*/  SHFL.IDX PT, R14, R102, 0x2, 0x1c1f ;  /* 0x005c1f00660e7f89 */ /* 0x00002400000e0000 */
.L_x_8116:
[----:B------:R-:W-:-:S05]  /*8110*/  VIADD R4, R190, 0x80 ;  /* 0x00000080be047836 */ /* 0x000fca0000000000 */
[----:B------:R-:W-:-:S13]  /*8120*/  ISETP.GE.OR P3, PT, R4, R97, P1 ;  /* 0x000000610400720c */ /* 0x000fda0000f66670 */
[----:B------:R-:W-:Y:S05]  /*8130*/  @P3 BRA `(.L_x_7823) ;  /* 0x0000001400203947 */ /* 0x000fea0003800000 */
[----:B------:R-:W-:Y:S01]  /*8140*/  SEL R114, R73, R114, !P0 ;  /* 0x0000007249727207 */ /* 0x000fe20004000000 */
[----:B------:R-:W-:Y:S01]  /*8150*/  BSSY B1, `(.L_x_7844) ;  /* 0x00000ea000017945 */ /* 0x000fe20003800000 */
[----:B0-----:R-:W-:Y:S02]  /*8160*/  IADD3 R12, P3, R64, R14, RZ ;  /* 0x0000000e400c7210 */ /* 0x001fe40007f7e0ff */
[----:B------:R-:W-:-:S03]  /*8170*/  SHF.R.S32.HI R5, RZ, 0x1f, R114 ;  /* 0x0000001fff057819 */ /* 0x000fc60000011472 */
[----:B------:R-:W-:Y:S01]  /*8180*/  IMAD.X R13, R103, 0x1, R62, P3 ;  /* 0x00000001670d7824 */ /* 0x000fe200018e063e */
[----:B------:R-:W-:-:S04]  /*8190*/  LEA.HI R114, R5, R114, RZ, 0x5 ;  /* 0x0000007205727211 */ /* 0x000fc800078f28ff */
[----:B------:R-:W-:-:S05]  /*81a0*/  LEA.HI.SX32 R15, R114, R65, 0x1b ;  /* 0x00000041720f7211 */ /* 0x000fca00078fdaff */
[----:B------:R-:W-:-:S05]  /*81b0*/  IMAD.SHL.U32 R15, R15, 0x10, RZ ;  /* 0x000000100f0f7824 */ /* 0x000fca00078e00ff */
[----:B------:R-:W-:-:S04]  /*81c0*/  LOP3.LUT R5, R198, 0x70, R15, 0xf8, !PT ;  /* 0x00000070c6057812 */ /* 0x000fc800078ef80f */
[----:B------:R-:W-:Y:S01]  /*81d0*/  LOP3.LUT R4, R5, R104, RZ, 0x3c, !PT ;  /* 0x0000006805047212 */ /* 0x000fe200078e3cff */
[----:B------:R-:W-:-:S03]  /*81e0*/  IMAD R5, R188, 0x5000, R0 ;  /* 0x00005000bc057824 */ /* 0x000fc600078e0200 */
[----:B------:R-:W-:Y:S01]  /*81f0*/  IADD3 R7, R205, R4, RZ ;  /* 0x00000004cd077210 */ /* 0x000fe20007ffe0ff */
[----:B------:R-:W-:-:S04]  /*8200*/  IMAD.IADD R5, R18, 0x1, R5 ;  /* 0x0000000112057824 */ /* 0x000fc800078e0205 */
[----:B------:R-:W-:-:S04]  /*8210*/  IMAD R7, R188, 0x5000, R7 ;  /* 0x00005000bc077824 */ /* 0x000fc800078e0207 */
[----:B------:R-:W-:Y:S02]  /*8220*/  IMAD.IADD R8, R18, 0x1, R7 ;  /* 0x0000000112087824 */ /* 0x000fe400078e0207 */
[----:B------:R-:W0:Y:S04]  /*8230*/  LDS.128 R4, [R5+0x18400] ;  /* 0x0184000005047984 */ /* 0x000e280000000c00 */
[----:B------:R-:W0:Y:S01]  /*8240*/  LDS.128 R8, [R8+0x18400] ;  /* 0x0184000008087984 */ /* 0x000e220000000c00 */
[----:B------:R-:W-:Y:S05]  /*8250*/  @P2 BRA `(.L_x_7845) ;  /* 0x0000000c00642947 */ /* 0x000fea0003800000 */
[----:B------:R-:W-:Y:S01]  /*8260*/  SHF.R.U32.HI R50, RZ, 0x8, R45 ;  /* 0x00000008ff327819 */ /* 0x000fe2000001162d */
[----:B0-----:R-:W-:Y:S01]  /*8270*/  IMAD.MOV.U32 R32, RZ, RZ, R5 ;  /* 0x000000ffff207224 */ /* 0x001fe200078e0005 */
[--C-:B------:R-:W-:Y:S01]  /*8280*/  SHF.R.U32.HI R99, RZ, 0x18, R45.reuse ;  /* 0x00000018ff637819 */ /* 0x100fe2000001162d */
[----:B------:R-:W-:Y:S01]  /*8290*/  IMAD.MOV.U32 R39, RZ, RZ, R8 ;  /* 0x000000ffff277224 */ /* 0x000fe200078e0008 */
[----:B------:R-:W-:Y:S01]  /*82a0*/  LOP3.LUT R34, R45, 0xff, RZ, 0xc0, !PT ;  /* 0x000000ff2d227812 */ /* 0x000fe200078ec0ff */
[----:B------:R-:W-:Y:S01]  /*82b0*/  IMAD.SHL.U32 R5, R50, 0x100, RZ ;  /* 0x0000010032057824 */ /* 0x000fe200078e00ff */
[----:B------:R-:W-:Y:S01]  /*82c0*/  SHF.R.U32.HI R48, RZ, 0x10, R45 ;  /* 0x00000010ff307819 */ /* 0x000fe2000001162d */
[----:B------:R-:W-:Y:S01]  /*82d0*/  IMAD.MOV.U32 R36, RZ, RZ, R4 ;  /* 0x000000ffff247224 */ /* 0x000fe200078e0004 */
[----:B------:R-:W-:Y:S02]  /*82e0*/  SHF.R.U32.HI R40, RZ, 0x8, R49 ;  /* 0x00000008ff287819 */ /* 0x000fe40000011631 */
[----:B------:R-:W-:-:S02]  /*82f0*/  SHF.R.U32.HI R44, RZ, 0x8, R47 ;  /* 0x00000008ff2c7819 */ /* 0x000fc4000001162f */
[----:B------:R-:W-:Y:S01]  /*8300*/  PRMT R34, R99, 0x654, R34 ;  /* 0x0000065463227816 */ /* 0x000fe20000000022 */
[----:B------:R-:W-:Y:S01]  /*8310*/  IMAD.SHL.U32 R8, R40, 0x100, RZ ;  /* 0x0000010028087824 */ /* 0x000fe200078e00ff */
[----:B------:R-:W-:Y:S01]  /*8320*/  SHF.R.U32.HI R42, RZ, 0x18, R49 ;  /* 0x00000018ff2a7819 */ /* 0x000fe20000011631 */
[----:B------:R-:W-:Y:S01]  /*8330*/  IMAD.SHL.U32 R4, R44, 0x100, RZ ;  /* 0x000001002c047824 */ /* 0x000fe200078e00ff */
[----:B------:R-:W-:Y:S02]  /*8340*/  LOP3.LUT R37, R49, 0xff, RZ, 0xc0, !PT ;  /* 0x000000ff31257812 */ /* 0x000fe400078ec0ff */
[----:B------:R-:W-:Y:S02]  /*8350*/  SHF.R.U32.HI R46, RZ, 0x18, R47 ;  /* 0x00000018ff2e7819 */ /* 0x000fe4000001162f */
[----:B------:R-:W-:Y:S02]  /*8360*/  LOP3.LUT R35, R47, 0xff, RZ, 0xc0, !PT ;  /* 0x000000ff2f237812 */ /* 0x000fe400078ec0ff */
[----:B------:R-:W-:Y:S01]  /*8370*/  MOV R33, R6 ;  /* 0x0000000600217202 */ /* 0x000fe20000000f00 */
[----:B------:R-:W-:Y:S01]  /*8380*/  IMAD.U32 R6, R48, 0x10000, RZ ;  /* 0x0001000030067824 */ /* 0x000fe200078e00ff */
[----:B------:R-:W-:-:S02]  /*8390*/  SHF.R.U32.HI R41, RZ, 0x8, R51 ;  /* 0x00000008ff297819 */ /* 0x000fc40000011633 */
[----:B------:R-:W-:Y:S02]  /*83a0*/  LOP3.LUT R5, R34, 0xff00, R5, 0xf8, !PT ;  /* 0x0000ff0022057812 */ /* 0x000fe400078ef805 */
[----:B------:R-:W-:Y:S01]  /*83b0*/  SHF.R.U32.HI R43, RZ, 0x10, R47 ;  /* 0x00000010ff2b7819 */ /* 0x000fe2000001162f */
[----:B------:R-:W-:Y:S01]  /*83c0*/  IMAD.SHL.U32 R41, R41, 0x100, RZ ;  /* 0x0000010029297824 */ /* 0x000fe200078e00ff */
[----:B------:R-:W-:Y:S02]  /*83d0*/  PRMT R37, R42, 0x654, R37 ;  /* 0x000006542a257816 */ /* 0x000fe40000000025 */
[----:B------:R-:W-:Y:S02]  /*83e0*/  PRMT R35, R46, 0x654, R35 ;  /* 0x000006542e237816 */ /* 0x000fe40000000023 */
[----:B------:R-:W-:Y:S02]  /*83f0*/  LOP3.LUT R6, R5, 0xff0000, R6, 0xf8, !PT ;  /* 0x00ff000005067812 */ /* 0x000fe400078ef806 */
[----:B------:R-:W-:-:S02]  /*8400*/  LOP3.LUT R38, R51, 0xff0000ff, RZ, 0xc0, !PT ;  /* 0xff0000ff33267812 */ /* 0x000fc400078ec0ff */
[----:B------:R-:W-:Y:S02]  /*8410*/  LOP3.LUT R8, R37, 0xff00, R8, 0xf8, !PT ;  /* 0x0000ff0025087812 */ /* 0x000fe400078ef808 */
[----:B------:R-:W-:Y:S02]  /*8420*/  SHF.L.U32 R5, R43, 0x10, RZ ;  /* 0x000000102b057819 */ /* 0x000fe400000006ff */
[----:B------:R-:W-:Y:S02]  /*8430*/  LOP3.LUT R4, R35, 0xff00, R4, 0xf8, !PT ;  /* 0x0000ff0023047812 */ /* 0x000fe400078ef804 */
[----:B------:R-:W-:Y:S02]  /*8440*/  F2FP.F16.E4M3.UNPACK_B R43, R110.H1 ;  /* 0x0000006eff2b723e */ /* 0x000fe400030006ff */
[----:B------:R-:W-:Y:S02]  /*8450*/  F2FP.F16.E4M3.UNPACK_B R40, R39.H1 ;  /* 0x00000027ff28723e */ /* 0x000fe400030006ff */
[----:B------:R-:W-:-:S02]  /*8460*/  F2FP.F16.E4M3.UNPACK_B R37, R36.H1 ;  /* 0x00000024ff25723e */ /* 0x000fc400030006ff */
[----:B------:R-:W-:Y:S01]  /*8470*/  LOP3.LUT R42, R38, 0xff00, R41, 0xf8, !PT ;  /* 0x0000ff00262a7812 */ /* 0x000fe200078ef829 */
[----:B------:R-:W-:Y:S01]  /*8480*/  HADD2.F32 R35, -RZ, R40.H0_H0 ;  /* 0x20000028ff237230 */ /* 0x000fe20000004100 */
[----:B------:R-:W-:Y:S01]  /*8490*/  SHF.R.U32.HI R47, RZ, 0x10, R51 ;  /* 0x00000010ff2f7819 */ /* 0x000fe20000011633 */
[----:B------:R-:W-:Y:S01]  /*84a0*/  HADD2.F32 R34, -RZ, R37.H0_H0 ;  /* 0x20000025ff227230 */ /* 0x000fe20000004100 */
[----:B------:R-:W-:Y:S01]  /*84b0*/  LOP3.LUT R4, R4, 0xff0000, R5, 0xf8, !PT ;  /* 0x00ff000004047812 */ /* 0x000fe200078ef805 */
[----:B------:R-:W-:Y:S01]  /*84c0*/  HADD2.F32 R5, -RZ, R43.H0_H0 ;  /* 0x2000002bff057230 */ /* 0x000fe20000004100 */
[----:B------:R-:W-:Y:S01]  /*84d0*/  F2FP.F16.E4M3.UNPACK_B R38, R108.H1 ;  /* 0x0000006cff26723e */ /* 0x000fe200030006ff */
[----:B------:R-:W-:Y:S01]  /*84e0*/  IMAD.U32 R47, R47, 0x10000, RZ ;  /* 0x000100002f2f7824 */ /* 0x000fe200078e00ff */
[----:B------:R-:W-:Y:S02]  /*84f0*/  SHF.R.U32.HI R45, RZ, 0x10, R49 ;  /* 0x00000010ff2d7819 */ /* 0x000fe40000011631 */
[----:B------:R-:W-:Y:S01]  /*8500*/  FMUL.FTZ R49, R35, R5 ;  /* 0x0000000523317220 */ /* 0x000fe20000410000 */
[----:B------:R-:W-:-:S02]  /*8510*/  HADD2.F32 R41, -RZ, R38.H0_H0 ;  /* 0x20000026ff297230 */ /* 0x000fc40000004100 */
[----:B------:R-:W-:Y:S01]  /*8520*/  FMUL.FTZ R44, R34, R5 ;  /* 0x00000005222c7220 */ /* 0x000fe20000410000 */
[----:B------:R-:W-:Y:S01]  /*8530*/  IMAD.U32 R45, R45, 0x10000, RZ ;  /* 0x000100002d2d7824 */ /* 0x000fe200078e00ff */
[----:B------:R-:W-:Y:S01]  /*8540*/  LOP3.LUT R5, R42, 0xff0000, R47, 0xf8, !PT ;  /* 0x00ff00002a057812 */ /* 0x000fe200078ef82f */
[----:B------:R-:W-:Y:S02]  /*8550*/  HADD2.F32 R42, -RZ, R38.H1_H1 ;  /* 0x30000026ff2a7230 */ /* 0x000fe40000004100 */
[-C--:B------:R-:W-:Y:S01]  /*8560*/  FFMA.FTZ R34, R34, R41.reuse, -R49 ;  /* 0x0000002922227223 */ /* 0x080fe20000010831 */
[----:B------:R-:W-:Y:S01]  /*8570*/  FFMA.FTZ R35, R35, R41, R44 ;  /* 0x0000002923237223 */ /* 0x000fe2000001002c */
[----:B------:R-:W-:Y:S01]  /*8580*/  HADD2.F32 R44, -RZ, R43.H1_H1 ;  /* 0x3000002bff2c7230 */ /* 0x000fe20000004100 */
[----:B------:R-:W-:Y:S01]  /*8590*/  F2FP.F16.E4M3.UNPACK_B R110, R110 ;  /* 0x0000006eff6e723e */ /* 0x000fe200020006ff */
[----:B------:R-:W-:Y:S01]  /*85a0*/  HADD2.F32 R41, -RZ, R40.H1_H1 ;  /* 0x30000028ff297230 */ /* 0x000fe20000004100 */
[----:B------:R-:W-:Y:S01]  /*85b0*/  F2FP.F16.E4M3.UNPACK_B R39, R39 ;  /* 0x00000027ff27723e */ /* 0x000fe200020006ff */
[----:B------:R-:W-:Y:S01]  /*85c0*/  HADD2.F32 R38, -RZ, R37.H1_H1 ;  /* 0x30000025ff267230 */ /* 0x000fe20000004100 */
[----:B------:R-:W-:Y:S01]  /*85d0*/  F2FP.F16.E4M3.UNPACK_B R36, R36 ;  /* 0x00000024ff24723e */ /* 0x000fe200020006ff */
[----:B------:R-:W-:Y:S01]  /*85e0*/  HADD2.F32 R43, -RZ, R110.H0_H0 ;  /* 0x2000006eff2b7230 */ /* 0x000fe20000004100 */
[----:B------:R-:W-:Y:S01]  /*85f0*/  LOP3.LUT R8, R8, 0xff0000, R45, 0xf8, !PT ;  /* 0x00ff000008087812 */ /* 0x000fe200078ef82d */
[----:B------:R-:W-:Y:S01]  /*8600*/  FMUL.FTZ R45, R41, R44 ;  /* 0x0000002c292d7220 */ /* 0x000fe20000410000 */
        /* <DEDUP_REMOVED lines=30> */
[----:B------:R-:W-:Y:S01]  /*87f0*/  F2FP.F16.E4M3.UNPACK_B R33, R33 ;  /* 0x00000021ff21723e */ /* 0x000fe200020006ff */
[----:B------:R-:W-:Y:S02]  /*8800*/  HADD2.F32 R38, -RZ, R38.H1_H1 ;  /* 0x30000026ff267230 */ /* 0x000fe40000004100 */
[----:B------:R-:W-:Y:S01]  /*8810*/  FMUL.FTZ R51, R37, R42 ;  /* 0x0000002a25337220 */ /* 0x000fe20000410000 */
[----:B------:R-:W-:-:S02]  /*8820*/  HADD2.F32 R36, -RZ, R36.H1_H1 ;  /* 0x30000024ff247230 */ /* 0x000fc40000004100 */
        /* <DEDUP_REMOVED lines=15> */
[CC--:B------:R-:W-:Y:S01]  /*8920*/  FMUL.FTZ R40, R10.reuse, R39.reuse ;  /* 0x000000270a287220 */ /* 0x0c0fe20000410000 */
[----:B------:R-:W-:Y:S02]  /*8930*/  HADD2.F32 R109, -RZ, R109.H1_H1 ;  /* 0x3000006dff6d7230 */ /* 0x000fe40000004100 */
[C---:B------:R-:W-:Y:S01]  /*8940*/  FMUL.FTZ R41, R37.reuse, R39 ;  /* 0x0000002725297220 */ /* 0x040fe20000410000 */
[----:B------:R-:W-:Y:S02]  /*8950*/  HADD2.F32 R36, -RZ, R36.H1_H1 ;  /* 0x30000024ff247230 */ /* 0x000fe40000004100 */
[-C--:B------:R-:W-:Y:S01]  /*8960*/  FFMA.FTZ R40, R37, R38.reuse, R40 ;  /* 0x0000002625287223 */ /* 0x080fe20000010028 */
[----:B------:R-:W-:Y:S02]  /*8970*/  HADD2.F32 R33, -RZ, R33.H1_H1 ;  /* 0x30000021ff217230 */ /* 0x000fe40000004100 */
[----:B------:R-:W-:Y:S01]  /*8980*/  FFMA.FTZ R10, R10, R38, -R41 ;  /* 0x000000260a0a7223 */ /* 0x000fe20000010829 */
[----:B------:R-:W-:-:S02]  /*8990*/  HADD2.F32 R106, -RZ, R106.H1_H1 ;  /* 0x3000006aff6a7230 */ /* 0x000fc40000004100 */
[C---:B------:R-:W-:Y:S01]  /*89a0*/  FMUL.FTZ R42, R36.reuse, R109 ;  /* 0x0000006d242a7220 */ /* 0x040fe20000410000 */
[----:B------:R-:W-:Y:S01]  /*89b0*/  F2FP.F16.E4M3.UNPACK_B R38, R9 ;  /* 0x00000009ff26723e */ /* 0x000fe200020006ff */
[C---:B------:R-:W-:Y:S01]  /*89c0*/  FMUL.FTZ R109, R33.reuse, R109 ;  /* 0x0000006d216d7220 */ /* 0x040fe20000410000 */
[----:B------:R-:W-:Y:S01]  /*89d0*/  F2FP.F16.E4M3.UNPACK_B R43, R8 ;  /* 0x00000008ff2b723e */ /* 0x000fe200020006ff */
[----:B------:R-:W-:Y:S01]  /*89e0*/  FFMA.FTZ R33, R33, R106, -R42 ;  /* 0x0000006a21217223 */ /* 0x000fe2000001082a */
[----:B------:R-:W-:Y:S01]  /*89f0*/  F2FP.F16.E4M3.UNPACK_B R37, R32 ;  /* 0x00000020ff25723e */ /* 0x000fe200020006ff */
[----:B------:R-:W-:Y:S01]  /*8a00*/  FFMA.FTZ R109, R36, R106, R109 ;  /* 0x0000006a246d7223 */ /* 0x000fe2000001006d */
[----:B------:R-:W-:Y:S01]  /*8a10*/  F2FP.SATFINITE.E4M3.F32.PACK_AB_MERGE_C R46, R46, R35, RZ ;  /* 0x000000232e2e723e */ /* 0x000fe200048070ff */
[--C-:B------:R-:W-:Y:S01]  /*8a20*/  HADD2.F32 R39, -RZ, R38.reuse.H0_H0 ;  /* 0x20000026ff277230 */ /* 0x100fe20000004100 */
[----:B------:R-:W-:Y:S01]  /*8a30*/  F2FP.SATFINITE.E4M3.F32.PACK_AB_MERGE_C R35, R47, R44, R34 ;  /* 0x0000002c2f23723e */ /* 0x000fe20004807022 */
[----:B------:R-:W-:Y:S01]  /*8a40*/  HADD2.F32 R44, -RZ, R43.H0_H0 ;  /* 0x2000002bff2c7230 */ /* 0x000fe20000004100 */
[----:B------:R-:W-:Y:S01]  /*8a50*/  F2FP.F16.E4M3.UNPACK_B R41, R6 ;  /* 0x00000006ff29723e */ /* 0x000fe200020006ff */
[----:B------:R-:W-:Y:S01]  /*8a60*/  HADD2.F32 R36, -RZ, R37.H0_H0 ;  /* 0x20000025ff247230 */ /* 0x000fe20000004100 */
[----:B------:R-:W-:Y:S01]  /*8a70*/  F2FP.SATFINITE.E4M3.F32.PACK_AB_MERGE_C R50, R50, R51, RZ ;  /* 0x000000333232723e */ /* 0x000fe200048070ff */
[----:B------:R-:W-:Y:S01]  /*8a80*/  HADD2.F32 R43, -RZ, R43.H1_H1 ;  /* 0x3000002bff2b7230 */ /* 0x000fe20000004100 */
[----:B------:R-:W-:Y:S01]  /*8a90*/  F2FP.SATFINITE.E4M3.F32.PACK_AB_MERGE_C R34, R110, R45, R46 ;  /* 0x0000002d6e22723e */ /* 0x000fe2000480702e */
[----:B------:R-:W-:Y:S01]  /*8aa0*/  HADD2.F32 R42, -RZ, R41.H0_H0 ;  /* 0x20000029ff2a7230 */ /* 0x000fe20000004100 */
[----:B------:R-:W-:Y:S01]  /*8ab0*/  F2FP.SATFINITE.E4M3.F32.PACK_AB_MERGE_C R33, R33, R10, R48 ;  /* 0x0000000a2121723e */ /* 0x000fe20004807030 */
[----:B------:R-:W-:Y:S01]  /*8ac0*/  FMUL.FTZ R45, R39, R44 ;  /* 0x0000002c272d7220 */ /* 0x000fe20000410000 */
[----:B------:R-:W-:Y:S01]  /*8ad0*/  F2FP.SATFINITE.E4M3.F32.PACK_AB_MERGE_C R10, R109, R40, R50 ;  /* 0x000000286d0a723e */ /* 0x000fe20004807032 */
[----:B------:R-:W-:-:S02]  /*8ae0*/  HADD2.F32 R40, -RZ, R38.H1_H1 ;  /* 0x30000026ff287230 */ /* 0x000fc40000004100 */
[----:B------:R-:W-:Y:S01]  /*8af0*/  FMUL.FTZ R44, R36, R44 ;  /* 0x0000002c242c7220 */ /* 0x000fe20000410000 */
[----:B------:R-:W-:Y:S01]  /*8b00*/  HADD2.F32 R38, -RZ, R37.H1_H1 ;  /* 0x30000025ff267230 */ /* 0x000fe20000004100 */
[----:B------:R-:W-:Y:S01]  /*8b10*/  F2FP.F16.E4M3.UNPACK_B R9, R9.H1 ;  /* 0x00000009ff09723e */ /* 0x000fe200030006ff */
[----:B------:R-:W-:Y:S02]  /*8b20*/  HADD2.F32 R41, -RZ, R41.H1_H1 ;  /* 0x30000029ff297230 */ /* 0x000fe40000004100 */
[----:B------:R-:W-:Y:S01]  /*8b30*/  FFMA.FTZ R37, R39, R42, R44 ;  /* 0x0000002a27257223 */ /* 0x000fe2000001002c */
[-C--:B------:R-:W-:Y:S01]  /*8b40*/  FMUL.FTZ R39, R40, R43.reuse ;  /* 0x0000002b28277220 */ /* 0x080fe20000410000 */
        /* <DEDUP_REMOVED lines=9> */
[----:B------:R-:W-:Y:S02]  /*8be0*/  HADD2.F32 R9, -RZ, R9.H1_H1 ;  /* 0x30000009ff097230 */ /* 0x000fe40000004100 */
[--C-:B------:R-:W-:Y:S02]  /*8bf0*/  HADD2.F32 R42, -RZ, R39.reuse.H1_H1 ;  /* 0x30000027ff2a7230 */ /* 0x100fe40000004100 */
[----:B------:R-:W-:Y:S02]  /*8c00*/  HADD2.F32 R32, -RZ, R32.H1_H1 ;  /* 0x30000020ff207230 */ /* 0x000fe40000004100 */
[----:B------:R-:W-:Y:S02]  /*8c10*/  HADD2.F32 R41, -RZ, R39.H0_H0 ;  /* 0x20000027ff297230 */ /* 0x000fe40000004100 */
[----:B------:R-:W-:Y:S01]  /*8c20*/  FMUL.FTZ R45, R9, R42 ;  /* 0x0000002a092d7220 */ /* 0x000fe20000410000 */
[----:B------:R-:W-:-:S02]  /*8c30*/  HADD2.F32 R40, -RZ, R6.H1_H1 ;  /* 0x30000006ff287230 */ /* 0x000fc40000004100 */
[----:B------:R-:W-:Y:S01]  /*8c40*/  FMUL.FTZ R42, R32, R42 ;  /* 0x0000002a202a7220 */ /* 0x000fe20000410000 */
[----:B------:R-:W-:Y:S02]  /*8c50*/  HADD2.F32 R39, -RZ, R6.H0_H0 ;  /* 0x20000006ff277230 */ /* 0x000fe40000004100 */
[-C--:B------:R-:W-:Y:S01]  /*8c60*/  FMUL.FTZ R43, R38, R41.reuse ;  /* 0x00000029262b7220 */ /* 0x080fe20000410000 */
[----:B------:R-:W-:Y:S01]  /*8c70*/  FMUL.FTZ R41, R8, R41 ;  /* 0x0000002908297220 */ /* 0x000fe20000410000 */
[-C--:B------:R-:W-:Y:S01]  /*8c80*/  FFMA.FTZ R51, R32, R40.reuse, -R45 ;  /* 0x0000002820337223 */ /* 0x080fe2000001082d */
[----:B------:R-:W-:Y:S01]  /*8c90*/  FFMA.FTZ R50, R9, R40, R42 ;  /* 0x0000002809327223 */ /* 0x000fe2000001002a */
[----:B------:R-:W-:Y:S01]  /*8ca0*/  F2FP.F16.E4M3.UNPACK_B R32, R11 ;  /* 0x0000000bff20723e */ /* 0x000fe200020006ff */
[----:B------:R-:W-:Y:S01]  /*8cb0*/  FFMA.FTZ R48, R8, R39, -R43 ;  /* 0x0000002708307223 */ /* 0x000fe2000001082b */
[----:B------:R-:W-:Y:S01]  /*8cc0*/  F2FP.F16.E4M3.UNPACK_B R42, R5 ;  /* 0x00000005ff2a723e */ /* 0x000fe200020006ff */
[----:B------:R-:W-:Y:S01]  /*8cd0*/  FFMA.FTZ R49, R38, R39, R41 ;  /* 0x0000002726317223 */ /* 0x000fe20000010029 */
[----:B------:R-:W-:Y:S01]  /*8ce0*/  F2FP.F16.E4M3.UNPACK_B R43, R5.H1 ;  /* 0x00000005ff2b723e */ /* 0x000fe200030006ff */
[----:B------:R-:W-:Y:S01]  /*8cf0*/  HADD2.F32 R38, -RZ, R32.H0_H0 ;  /* 0x20000020ff267230 */ /* 0x000fe20000004100 */
[----:B------:R-:W-:Y:S01]  /*8d00*/  F2FP.F16.E4M3.UNPACK_B R6, R7 ;  /* 0x00000007ff06723e */ /* 0x000fe200020006ff */
[----:B------:R-:W-:Y:S01]  /*8d10*/  HADD2.F32 R45, -RZ, R42.H0_H0 ;  /* 0x2000002aff2d7230 */ /* 0x000fe20000004100 */
[----:B------:R-:W-:Y:S01]  /*8d20*/  F2FP.F16.E4M3.UNPACK_B R11, R11.H1 ;  /* 0x0000000bff0b723e */ /* 0x000fe200030006ff */
[----:B------:R-:W-:Y:S01]  /*8d30*/  HADD2.F32 R44, -RZ, R43.H0_H0 ;  /* 0x2000002bff2c7230 */ /* 0x000fe20000004100 */
[-C--:B------:R-:W-:Y:S01]  /*8d40*/  F2FP.F16.E4M3.UNPACK_B R5, R4.reuse ;  /* 0x00000004ff05723e */ /* 0x080fe200020006ff */
[----:B------:R-:W-:Y:S01]  /*8d50*/  HADD2.F32 R8, -RZ, R6.H0_H0 ;  /* 0x20000006ff087230 */ /* 0x000fe20000004100 */
[----:B------:R-:W-:Y:S01]  /*8d60*/  F2FP.F16.E4M3.UNPACK_B R7, R7.H1 ;  /* 0x00000007ff07723e */ /* 0x000fe200030006ff */
[----:B------:R-:W-:Y:S01]  /*8d70*/  FMUL.FTZ R99, R38, R45 ;  /* 0x0000002d26637220 */ /* 0x000fe20000410000 */
[----:B------:R-:W-:Y:S01]  /*8d80*/  F2FP.F16.E4M3.UNPACK_B R39, R4.H1 ;  /* 0x00000004ff27723e */ /* 0x000fe200030006ff */
[----:B------:R-:W-:-:S02]  /*8d90*/  HADD2.F32 R4, -RZ, R11.H0_H0 ;  /* 0x2000000bff047230 */ /* 0x000fc40000004100 */
[----:B------:R-:W-:Y:S01]  /*8da0*/  FMUL.FTZ R45, R8, R45 ;  /* 0x0000002d082d7220 */ /* 0x000fe20000410000 */
[----:B------:R-:W-:Y:S01]  /*8db0*/  HADD2.F32 R41, -RZ, R5.H0_H0 ;  /* 0x20000005ff297230 */ /* 0x000fe20000004100 */
[----:B------:R-:W-:Y:S01]  /*8dc0*/  F2FP.SATFINITE.E4M3.F32.PACK_AB_MERGE_C R48, R51, R48, RZ ;  /* 0x000000303330723e */ /* 0x000fe200048070ff */
[----:B------:R-:W-:Y:S02]  /*8dd0*/  HADD2.F32 R9, -RZ, R7.H0_H0 ;  /* 0x20000007ff097230 */ /* 0x000fe40000004100 */
[-C--:B------:R-:W-:Y:S01]  /*8de0*/  FMUL.FTZ R98, R4, R44.reuse ;  /* 0x0000002c04627220 */ /* 0x080fe20000410000 */
[----:B------:R-:W-:Y:S02]  /*8df0*/  HADD2.F32 R40, -RZ, R39.H0_H0 ;  /* 0x20000027ff287230 */ /* 0x000fe40000004100 */
[----:B------:R-:W-:Y:S01]  /*8e00*/  FFMA.FTZ R99, R8, R41, -R99 ;  /* 0x0000002908637223 */ /* 0x000fe20000010863 */
[----:B------:R-:W-:Y:S02]  /*8e10*/  HADD2.F32 R11, -RZ, R11.H1_H1 ;  /* 0x3000000bff0b7230 */ /* 0x000fe40000004100 */
[----:B--2---:R-:W-:Y:S01]  /*8e20*/  FMUL.FTZ R105, R9, R44 ;  /* 0x0000002c09697220 */ /* 0x004fe20000410000 */
[----:B------:R-:W-:-:S02]  /*8e30*/  HADD2.F32 R8, -RZ, R43.H1_H1 ;  /* 0x3000002bff087230 */ /* 0x000fc40000004100 */
[-C--:B------:R-:W-:Y:S01]  /*8e40*/  FFMA.FTZ R98, R9, R40.reuse, -R98 ;  /* 0x0000002809627223 */ /* 0x080fe20000010862 */
[----:B------:R-:W-:Y:S02]  /*8e50*/  HADD2.F32 R7, -RZ, R7.H1_H1 ;  /* 0x30000007ff077230 */ /* 0x000fe40000004100 */
[----:B------:R-:W-:Y:S01]  /*8e60*/  FFMA.FTZ R45, R38, R41, R45 ;  /* 0x00000029262d7223 */ /* 0x000fe2000001002d */
[----:B------:R-:W-:Y:S01]  /*8e70*/  FFMA.FTZ R105, R4, R40, R105 ;  /* 0x0000002804697223 */ /* 0x000fe20000010069 */
[----:B------:R-:W-:Y:S02]  /*8e80*/  HADD2.F32 R32, -RZ, R32.H1_H1 ;  /* 0x30000020ff207230 */ /* 0x000fe40000004100 */
[-C--:B------:R-:W-:Y:S01]  /*8e90*/  FMUL.FTZ R38, R11, R8.reuse ;  /* 0x000000080b267220 */ /* 0x080fe20000410000 */
[----:B------:R-:W-:Y:S02]  /*8ea0*/  HADD2.F32 R9, -RZ, R42.H1_H1 ;  /* 0x3000002aff097230 */ /* 0x000fe40000004100 */
[----:B------:R-:W-:Y:S01]  /*8eb0*/  FMUL.FTZ R8, R7, R8 ;  /* 0x0000000807087220 */ /* 0x000fe20000410000 */
[----:B------:R-:W-:Y:S01]  /*8ec0*/  HADD2.F32 R6, -RZ, R6.H1_H1 ;  /* 0x30000006ff067230 */ /* 0x000fe20000004100 */
[----:B------:R-:W-:Y:S01]  /*8ed0*/  F2FP.SATFINITE.E4M3.F32.PACK_AB_MERGE_C R49, R50, R49, RZ ;  /* 0x000000313231723e */ /* 0x000fe200048070ff */
[----:B------:R-:W-:-:S02]  /*8ee0*/  HADD2.F32 R4, -RZ, R39.H1_H1 ;  /* 0x30000027ff047230 */ /* 0x000fc40000004100 */
[-C--:B------:R-:W-:Y:S01]  /*8ef0*/  FMUL.FTZ R39, R32, R9.reuse ;  /* 0x0000000920277220 */ /* 0x080fe20000410000 */
[----:B------:R-:W-:Y:S02]  /*8f00*/  HADD2.F32 R5, -RZ, R5.H1_H1 ;  /* 0x30000005ff057230 */ /* 0x000fe40000004100 */
[C---:B------:R-:W-:Y:S01]  /*8f10*/  FMUL.FTZ R9, R6.reuse, R9 ;  /* 0x0000000906097220 */ /* 0x040fe20000410000 */
[-C--:B------:R-:W-:Y:S01]  /*8f20*/  FFMA.FTZ R7, R7, R4.reuse, -R38 ;  /* 0x0000000407077223 */ /* 0x080fe20000010826 */
[----:B------:R-:W-:Y:S01]  /*8f30*/  FFMA.FTZ R8, R11, R4, R8 ;  /* 0x000000040b087223 */ /* 0x000fe20000010008 */
[-C--:B------:R-:W-:Y:S01]  /*8f40*/  FFMA.FTZ R6, R6, R5.reuse, -R39 ;  /* 0x0000000506067223 */ /* 0x080fe20000010827 */
[----:B------:R-:W-:Y:S01]  /*8f50*/  FFMA.FTZ R32, R32, R5, R9 ;  /* 0x0000000520207223 */ /* 0x000fe20000010009 */
[----:B------:R-:W-:Y:S01]  /*8f60*/  F2FP.SATFINITE.E4M3.F32.PACK_AB_MERGE_C R5, R47, R36, R48 ;  /* 0x000000242f05723e */ /* 0x000fe20004807030 */
[----:B------:R-:W-:Y:S01]  /*8f70*/  IMAD.MOV.U32 R4, RZ, RZ, R35 ;  /* 0x000000ffff047224 */ /* 0x000fe200078e0023 */
[----:B------:R-:W-:-:S02]  /*8f80*/  F2FP.SATFINITE.E4M3.F32.PACK_AB_MERGE_C R7, R7, R98, RZ ;  /* 0x000000620707723e */ /* 0x000fc400048070ff */
[----:B------:R-:W-:Y:S02]  /*8f90*/  F2FP.SATFINITE.E4M3.F32.PACK_AB_MERGE_C R8, R8, R105, RZ ;  /* 0x000000690808723e */ /* 0x000fe400048070ff */
[----:B------:R-:W-:Y:S01]  /*8fa0*/  F2FP.SATFINITE.E4M3.F32.PACK_AB_MERGE_C R7, R6, R99, R7 ;  /* 0x000000630607723e */ /* 0x000fe20004807007 */
[----:B------:R-:W-:Y:S01]  /*8fb0*/  IMAD.MOV.U32 R6, RZ, RZ, R33 ;  /* 0x000000ffff067224 */ /* 0x000fe200078e0021 */
[----:B------:R-:W-:Y:S01]  /*8fc0*/  F2FP.SATFINITE.E4M3.F32.PACK_AB_MERGE_C R11, R32, R45, R8 ;  /* 0x0000002d200b723e */ /* 0x000fe20004807008 */
[----:B------:R-:W-:Y:S01]  /*8fd0*/  IMAD.MOV.U32 R8, RZ, RZ, R34 ;  /* 0x000000ffff087224 */ /* 0x000fe200078e0022 */
[----:B------:R-:W-:-:S07]  /*8fe0*/  F2FP.SATFINITE.E4M3.F32.PACK_AB_MERGE_C R9, R46, R37, R49 ;  /* 0x000000252e09723e */ /* 0x000fce0004807031 */
.L_x_7845:
[----:B------:R-:W-:Y:S05]  /*8ff0*/  BSYNC B1 ;  /* 0x0000000000017941 */ /* 0x000fea0003800000 */
.L_x_7844:
[----:B0-----:R0:W-:Y:S01]  /*9000*/  ST.E.128 desc[UR36][R12.64], R4 ;  /* 0x000000040c007985 */ /* 0x0011e2000c101d24 */
[----:B------:R-:W-:-:S13]  /*9010*/  ISETP.GE.AND P2, PT, R15, R112, PT ;  /* 0x000000700f00720c */ /* 0x000fda0003f46270 */
[----:B------:R-:W-:Y:S05]  /*9020*/  @P2 BRA `(.L_x_7823) ;  /* 0x0000000400642947 */ /* 0x000fea0003800000 */
[----:B0-----:R-:W-:-:S04]  /*9030*/  IADD3 R4, P2, R15, R14, RZ ;  /* 0x0000000e0f047210 */ /* 0x001fc80007f5e0ff */
[----:B------:R-:W-:-:S05]  /*9040*/  LEA.HI.X.SX32 R5, R15, R103, 0x1, P2 ;  /* 0x000000670f057211 */ /* 0x000fca00010f0eff */
[----:B------:R0:W-:Y:S01]  /*9050*/  ST.E.128 desc[UR36][R4.64], R8 ;  /* 0x0000000804007985 */ /* 0x0001e2000c101d24 */
[----:B------:R-:W-:Y:S05]  /*9060*/  BRA `(.L_x_7823) ;  /* 0x0000000400547947 */ /* 0x000fea0003800000 */
.L_x_7793:
[----:B------:R-:W-:-:S13]  /*9070*/  ISETP.NE.AND P5, PT, R195, 0x3, PT ;  /* 0x00000003c300780c */ /* 0x000fda0003fa5270 */
[----:B------:R-:W-:Y:S05]  /*9080*/  @!P5 BRA `(.L_x_7846) ;  /* 0x000000000004d947 */ /* 0x000fea0003800000 */
[----:B------:R-:W-:Y:S01]  /*9090*/  BPT.TRAP 0x1 ;  /* 0x000000040000795c */ /* 0x000fe20000300000 */
.L_x_7846:
[----:B------:R-:W-:Y:S01]  /*90a0*/  LEA R88, R188, R18, 0x3 ;  /* 0x00000012bc587211 */ /* 0x000fe200078e18ff */
[----:B------:R-:W-:Y:S01]  /*90b0*/  BSSY B1, `(.L_x_7847) ;  /* 0x0000005000017945 */ /* 0x000fe20003800000 */
[----:B------:R-:W-:Y:S02]  /*90c0*/  SHF.L.U32 R100, R193, 0x1f, RZ ;  /* 0x0000001fc1647819 */ /* 0x000fe400000006ff */
[----:B------:R-:W-:Y:S02]  /*90d0*/  SHF.R.S32.HI R95, RZ, 0x1f, R94 ;  /* 0x0000001fff5f7819 */ /* 0x000fe4000001145e */
[----:B------:R-:W0:Y:S02]  /*90e0*/  SYNCS.PHASECHK.TRANS64.TRYWAIT P2, [R88+URZ+0x22890], R100 ;  /* 0x02289064580075a7 */ /* 0x000e24000804017f */
[----:B0-----:R-:W-:Y:S05]  /*90f0*/  @!P2 BRA `(.L_x_7848) ;  /* 0x0000019000dca947 */ /* 0x001fea0003800000 */
.L_x_8117:
[----:B------:R-:W-:Y:S05]  /*9100*/  BSYNC B1 ;  /* 0x0000000000017941 */ /* 0x000fea0003800000 */
.L_x_7847:
        /* <DEDUP_REMOVED lines=25> */
.L_x_8121:
        /* <DEDUP_REMOVED lines=13> */
.L_x_7851:
[----:B------:R-:W-:Y:S05]  /*9370*/  BSYNC B1 ;  /* 0x0000000000017941 */ /* 0x000fea0003800000 */
.L_x_7850:
[----:B------:R-:W-:-:S03]  /*9380*/  UMOV UR4, 0xffffffff ;  /* 0xffffffff00047882 */ /* 0x000fc60000000000 */
[----:B------:R-:W-:Y:S05]  /*9390*/  BRA.DIV UR4, `(.L_x_7852) ;  /* 0x0000019204907947 */ /* 0x000fea000b800000 */
[----:B--2-4-:R2:W4:Y:S04]  /*93a0*/  SHFL.IDX PT, R4, R33, 0x1, 0x1c1f ;  /* 0x003c1f0021047f89 */ /* 0x01452800000e0000 */
[----:B---3--:R2:W3:Y:S02]  /*93b0*/  SHFL.IDX PT, R14, R32, 0x1, 0x1c1f ;  /* 0x003c1f00200e7f89 */ /* 0x0084e400000e0000 */
.L_x_8125:
        /* <DEDUP_REMOVED lines=8> */
[----:B------:R-:W-:-:S05]  /*9440*/  @!P3 IADD3 R8, P4, R19, R14, RZ ;  /* 0x0000000e1308b210 */ /* 0x000fca0007f9e0ff */
[----:B------:R-:W-:Y:S02]  /*9450*/  @!P3 IMAD.X R9, R4, 0x1, R189, P4 ;  /* 0x000000010409b824 */ /* 0x000fe400020e06bd */
[----:B------:R-:W3:Y:S04]  /*9460*/  @!P2 LDS.128 R4, [R92+0x1a400] ;  /* 0x01a400005c04a984 */ /* 0x000ee80000000c00 */
[----:B---3--:R-:W-:Y:S04]  /*9470*/  @!P2 ST.E.128 desc[UR36][R10.64], R4 ;  /* 0x000000040a00a985 */ /* 0x008fe8000c101d24 */
[----:B------:R-:W3:Y:S04]  /*9480*/  @!P3 LDS.128 R4, [R91+0x1a400] ;  /* 0x01a400005b04b984 */ /* 0x000ee80000000c00 */
[----:B---3--:R3:W-:Y:S02]  /*9490*/  @!P3 ST.E.128 desc[UR36][R8.64], R4 ;  /* 0x000000040800b985 */ /* 0x0087e4000c101d24 */
.L_x_7854:
[----:B------:R-:W-:Y:S05]  /*94a0*/  BSYNC B1 ;  /* 0x0000000000017941 */ /* 0x000fea0003800000 */
.L_x_7853:
[----:B------:R-:W-:-:S03]  /*94b0*/  UMOV UR4, 0xffffffff ;  /* 0xffffffff00047882 */ /* 0x000fc60000000000 */
[----:B------:R-:W-:Y:S05]  /*94c0*/  BRA.DIV UR4, `(.L_x_7855) ;  /* 0x00000192048c7947 */ /* 0x000fea000b800000 */
[----:B---34-:R3:W4:Y:S04]  /*94d0*/  SHFL.IDX PT, R4, R33, 0x2, 0x1c1f ;  /* 0x005c1f0021047f89 */ /* 0x01872800000e0000 */
[----:B------:R3:W0:Y:S02]  /*94e0*/  SHFL.IDX PT, R14, R32, 0x2, 0x1c1f ;  /* 0x005c1f00200e7f89 */ /* 0x00062400000e0000 */
.L_x_8129:
[----:B------:R-:W-:-:S13]  /*94f0*/  ISETP.GE.AND P2, PT, R34, 0x81, PT ;  /* 0x000000812200780c */ /* 0x000fda0003f46270 */
[----:B------:R-:W-:Y:S05]  /*9500*/  @!P2 BRA `(.L_x_7823) ;  /* 0x00000000002ca947 */ /* 0x000fea0003800000 */
[----:B------:R-:W-:Y:S02]  /*9510*/  ULDC UR4, c[0x0][0x2f4] ;  /* 0x0000bd0000047ab9 */ /* 0x000fe40000000800 */
[----:B------:R-:W-:-:S13]  /*9520*/  ISETP.GE.AND P2, PT, R16, UR4, PT ;  /* 0x0000000410007c0c */ /* 0x000fda000bf46270 */
[----:B0-----:R-:W-:-:S05]  /*9530*/  @!P2 IADD3 R10, P3, R16, R14, RZ ;  /* 0x0000000e100aa210 */ /* 0x001fca0007f7e0ff */
[----:B----4-:R-:W-:Y:S01]  /*9540*/  @!P2 IMAD.X R11, R4, 0x1, R17, P3 ;  /* 0x00000001040ba824 */ /* 0x010fe200018e0611 */
[----:B------:R-:W-:-:S13]  /*9550*/  ISETP.GE.AND P3, PT, R19, UR4, PT ;  /* 0x0000000413007c0c */ /* 0x000fda000bf66270 */
[----:B------:R-:W-:-:S05]  /*9560*/  @!P3 IADD3 R8, P4, R19, R14, RZ ;  /* 0x0000000e1308b210 */ /* 0x000fca0007f9e0ff */
[----:B------:R-:W-:Y:S02]  /*9570*/  @!P3 IMAD.X R9, R4, 0x1, R189, P4 ;  /* 0x000000010409b824 */ /* 0x000fe400020e06bd */
[----:B------:R-:W0:Y:S04]  /*9580*/  @!P2 LDS.128 R4, [R92+0x1c400] ;  /* 0x01c400005c04a984 */ /* 0x000e280000000c00 */
[----:B0-----:R-:W-:Y:S04]  /*9590*/  @!P2 ST.E.128 desc[UR36][R10.64], R4 ;  /* 0x000000040a00a985 */ /* 0x001fe8000c101d24 */
[----:B------:R-:W0:Y:S04]  /*95a0*/  @!P3 LDS.128 R4, [R91+0x1c400] ;  /* 0x01c400005b04b984 */ /* 0x000e280000000c00 */
[----:B0-----:R0:W-:Y:S02]  /*95b0*/  @!P3 ST.E.128 desc[UR36][R8.64], R4 ;  /* 0x000000040800b985 */ /* 0x0011e4000c101d24 */
.L_x_7823:
[----:B------:R-:W-:Y:S05]  /*95c0*/  BSYNC B0 ;  /* 0x0000000000007941 */ /* 0x000fea0003800000 */
.L_x_7792:
        /* <DEDUP_REMOVED lines=16> */
.L_x_7857:
[----:B------:R-:W-:Y:S05]  /*96d0*/  BSYNC B0 ;  /* 0x0000000000007941 */ /* 0x000fea0003800000 */
.L_x_7856:
[----:B------:R-:W0:Y:S01]  /*96e0*/  SYNCS.PHASECHK.TRANS64.TRYWAIT P3, [R88+URZ+0x228b0], R100 ;  /* 0x0228b064580075a7 */ /* 0x000e22000806017f */
[----:B------:R-:W-:Y:S01]  /*96f0*/  ULDC UR38, c[0x0][0x2f4] ;  /* 0x0000bd0000267ab9 */ /* 0x000fe20000000800 */
[----:B------:R-:W-:Y:S04]  /*9700*/  BSSY B0, `(.L_x_7858) ;  /* 0x0000002000007945 */ /* 0x000fe80003800000 */
[----:B0-----:R-:W-:Y:S05]  /*9710*/  @!P3 BRA `(.L_x_7859) ;  /* 0x000001900040b947 */ /* 0x001fea0003800000 */
.L_x_8130:
[----:B------:R-:W-:Y:S05]  /*9720*/  BSYNC B0 ;  /* 0x0000000000007941 */ /* 0x000fea0003800000 */
.L_x_7858:
[----:B------:R-:W-:Y:S01]  /*9730*/  ULDC.64 UR4, c[0x0][0x328] ;  /* 0x0000ca0000047ab9 */ /* 0x000fe20000000a00 */
[----:B------:R-:W-:Y:S01]  /*9740*/  ULDC.64 UR6, c[0x0][0x318] ;  /* 0x0000c60000067ab9 */ /* 0x000fe20000000a00 */
[----:B------:R-:W-:Y:S01]  /*9750*/  IMAD R95, R95, UR4, RZ ;  /* 0x000000045f5f7c24 */ /* 0x000fe2000f8e02ff */
[----:B------:R-:W-:Y:S01]  /*9760*/  BSSY B0, `(.L_x_7860) ;  /* 0x000001d000007945 */ /* 0x000fe20003800000 */
[----:B----4-:R-:W-:-:S04]  /*9770*/  IMAD.WIDE.U32 R4, R94, UR4, RZ ;  /* 0x000000045e047c25 */ /* 0x010fc8000f8e00ff */
[----:B------:R-:W-:Y:S01]  /*9780*/  IMAD R95, R94, UR5, R95 ;  /* 0x000000055e5f7c24 */ /* 0x000fe2000f8e025f */
[----:B------:R-:W-:Y:S01]  /*9790*/  ULDC.64 UR4, c[0x0][0x338] ;  /* 0x0000ce0000047ab9 */ /* 0x000fe20000000a00 */
[----:B------:R-:W-:Y:S02]  /*97a0*/  IMAD.IADD R97, R97, 0x1, -R190 ;  /* 0x0000000161617824 */ /* 0x000fe400078e0abe */
[----:B------:R-:W-:Y:S02]  /*97b0*/  IMAD R96, R96, UR4, RZ ;  /* 0x0000000460607c24 */ /* 0x000fe4000f8e02ff */
[----:B------:R-:W-:Y:S02]  /*97c0*/  IMAD.IADD R5, R5, 0x1, R95 ;  /* 0x0000000105057824 */ /* 0x000fe400078e025f */
[C---:B------:R-:W-:Y:S02]  /*97d0*/  IMAD R7, R93.reuse, UR5, R96 ;  /* 0x000000055d077c24 */ /* 0x040fe4000f8e0260 */
[----:B------:R-:W-:Y:S01]  /*97e0*/  IMAD.WIDE.U32 R4, R93, UR4, R4 ;  /* 0x000000045d047c25 */ /* 0x000fe2000f8e0004 */
[----:B------:R-:W-:-:S04]  /*97f0*/  ULDC.64 UR4, c[0x0][0x330] ;  /* 0x0000cc0000047ab9 */ /* 0x000fc80000000a00 */
[----:B------:R-:W-:-:S03]  /*9800*/  IADD3 R5, R5, R7, RZ ;  /* 0x0000000705057210 */ /* 0x000fc60007ffe0ff */
[----:B------:R-:W-:-:S04]  /*9810*/  IMAD.WIDE.U32 R4, R191, UR4, R4 ;  /* 0x00000004bf047c25 */ /* 0x000fc8000f8e0004 */
[----:B------:R-:W-:Y:S01]  /*9820*/  IMAD R5, R191, UR5, R5 ;  /* 0x00000005bf057c24 */ /* 0x000fe2000f8e0205 */
[----:B------:R-:W-:-:S04]  /*9830*/  IADD3 R12, P3, R4, UR6, RZ ;  /* 0x00000006040c7c10 */ /* 0x000fc8000ff7e0ff */
[----:B------:R-:W-:Y:S01]  /*9840*/  IADD3.X R13, R5, UR7, RZ, P3, !PT ;  /* 0x00000007050d7c10 */ /* 0x000fe20009ffe4ff */
[----:B------:R0:W4:Y:S01]  /*9850*/  SHFL.IDX PT, R8, R12, RZ, 0x1c1f ;  /* 0x001c1fff0c087589 */ /* 0x00012200000e0000 */
[----:B------:R-:W-:-:S03]  /*9860*/  ISETP.GE.AND P3, PT, R97, 0x1, PT ;  /* 0x000000016100780c */ /* 0x000fc60003f66270 */
[----:B------:R0:W0:Y:S10]  /*9870*/  SHFL.IDX PT, R4, R13, RZ, 0x1c1f ;  /* 0x001c1fff0d047589 */ /* 0x00003400000e0000 */
[----:B------:R-:W-:Y:S05]  /*9880*/  @!P3 BRA `(.L_x_7861) ;  /* 0x000000000028b947 */ /* 0x000fea0003800000 */
        /* <DEDUP_REMOVED lines=10> */
.L_x_7861:
[----:B------:R-:W-:Y:S05]  /*9930*/  BSYNC B0 ;  /* 0x0000000000007941 */ /* 0x000fea0003800000 */
.L_x_7860:
[----:B------:R-:W-:Y:S01]  /*9940*/  ISETP.GE.AND P3, PT, R97, 0x41, PT ;  /* 0x000000416100780c */ /* 0x000fe20003f66270 */
[----:B0-----:R0:W0:Y:S01]  /*9950*/  SHFL.IDX PT, R4, R13, 0x1, 0x1c1f ;  /* 0x003c1f000d047f89 */ /* 0x00102200000e0000 */
[----:B------:R-:W-:Y:S03]  /*9960*/  BSSY B0, `(.L_x_7862) ;  /* 0x000000d000007945 */ /* 0x000fe60003800000 */
[----:B----4-:R4:W0:Y:S08]  /*9970*/  SHFL.IDX PT, R8, R12, 0x1, 0x1c1f ;  /* 0x003c1f000c087f89 */ /* 0x01083000000e0000 */
[----:B----4-:R-:W-:Y:S05]  /*9980*/  @!P3 BRA `(.L_x_7863) ;  /* 0x000000000028b947 */ /* 0x010fea0003800000 */
[----:B------:R-:W-:-:S13]  /*9990*/  ISETP.GE.AND P3, PT, R16, UR38, PT ;  /* 0x0000002610007c0c */ /* 0x000fda000bf66270 */
[----:B0-----:R-:W-:-:S05]  /*99a0*/  @!P3 IADD3 R10, P4, R16, R8, RZ ;  /* 0x00000008100ab210 */ /* 0x001fca0007f9e0ff */
[----:B------:R-:W-:Y:S01]  /*99b0*/  @!P3 IMAD.X R11, R4, 0x1, R17, P4 ;  /* 0x00000001040bb824 */ /* 0x000fe200020e0611 */
[----:B------:R-:W-:-:S13]  /*99c0*/  ISETP.GE.AND P4, PT, R19, UR38, PT ;  /* 0x0000002613007c0c */ /* 0x000fda000bf86270 */
[----:B------:R-:W-:-:S05]  /*99d0*/  @!P4 IADD3 R8, P5, R19, R8, RZ ;  /* 0x000000081308c210 */ /* 0x000fca0007fbe0ff */
[----:B------:R-:W-:Y:S02]  /*99e0*/  @!P4 IMAD.X R9, R4, 0x1, R189, P5 ;  /* 0x000000010409c824 */ /* 0x000fe400028e06bd */
[----:B------:R-:W0:Y:S04]  /*99f0*/  @!P3 LDS.128 R4, [R92+0xc400] ;  /* 0x00c400005c04b984 */ /* 0x000e280000000c00 */
[----:B0-----:R-:W-:Y:S04]  /*9a00*/  @!P3 ST.E.128 desc[UR36][R10.64], R4 ;  /* 0x000000040a00b985 */ /* 0x001fe8000c101d24 */
[----:B------:R-:W0:Y:S04]  /*9a10*/  @!P4 LDS.128 R4, [R91+0xc400] ;  /* 0x00c400005b04c984 */ /* 0x000e280000000c00 */
[----:B0-----:R4:W-:Y:S02]  /*9a20*/  @!P4 ST.E.128 desc[UR36][R8.64], R4 ;  /* 0x000000040800c985 */ /* 0x0019e4000c101d24 */
.L_x_7863:
[----:B------:R-:W-:Y:S05]  /*9a30*/  BSYNC B0 ;  /* 0x0000000000007941 */ /* 0x000fea0003800000 */
.L_x_7862:
[----:B------:R-:W-:Y:S01]  /*9a40*/  ISETP.GE.AND P3, PT, R97, 0x81, PT ;  /* 0x000000816100780c */ /* 0x000fe20003f66270 */
[----:B0-----:R-:W0:Y:S01]  /*9a50*/  SHFL.IDX PT, R13, R13, 0x2, 0x1c1f ;  /* 0x005c1f000d0d7f89 */ /* 0x001e2200000e0000 */
[----:B------:R-:W-:Y:S03]  /*9a60*/  BSSY B0, `(.L_x_7864) ;  /* 0x000000d000007945 */ /* 0x000fe60003800000 */
[----:B----4-:R4:W0:Y:S08]  /*9a70*/  SHFL.IDX PT, R8, R12, 0x2, 0x1c1f ;  /* 0x005c1f000c087f89 */ /* 0x01083000000e0000 */
[----:B----4-:R-:W-:Y:S05]  /*9a80*/  @!P3 BRA `(.L_x_7865) ;  /* 0x000000000028b947 */ /* 0x010fea0003800000 */
[----:B------:R-:W-:-:S13]  /*9a90*/  ISETP.GE.AND P3, PT, R16, UR38, PT ;  /* 0x0000002610007c0c */ /* 0x000fda000bf66270 */
[----:B------:R-:W4:Y:S01]  /*9aa0*/  @!P3 LDS.128 R4, [R92+0xe400] ;  /* 0x00e400005c04b984 */ /* 0x000f220000000c00 */
[----:B0-----:R-:W-:-:S04]  /*9ab0*/  @!P3 IADD3 R10, P4, R16, R8, RZ ;  /* 0x00000008100ab210 */ /* 0x001fc80007f9e0ff */
[----:B------:R-:W-:Y:S02]  /*9ac0*/  @!P3 IADD3.X R11, R13, R17, RZ, P4, !PT ;  /* 0x000000110d0bb210 */ /* 0x000fe400027fe4ff */
[----:B------:R-:W-:-:S13]  /*9ad0*/  ISETP.GE.AND P4, PT, R19, UR38, PT ;  /* 0x0000002613007c0c */ /* 0x000fda000bf86270 */
[----:B------:R-:W-:-:S05]  /*9ae0*/  @!P4 IADD3 R8, P5, R19, R8, RZ ;  /* 0x000000081308c210 */ /* 0x000fca0007fbe0ff */
[----:B------:R-:W-:Y:S01]  /*9af0*/  @!P4 IMAD.X R9, R13, 0x1, R189, P5 ;  /* 0x000000010d09c824 */ /* 0x000fe200028e06bd */
[----:B----4-:R-:W-:Y:S04]  /*9b00*/  @!P3 ST.E.128 desc[UR36][R10.64], R4 ;  /* 0x000000040a00b985 */ /* 0x010fe8000c101d24 */
[----:B------:R-:W0:Y:S04]  /*9b10*/  @!P4 LDS.128 R4, [R91+0xe400] ;  /* 0x00e400005b04c984 */ /* 0x000e280000000c00 */
[----:B0-----:R4:W-:Y:S02]  /*9b20*/  @!P4 ST.E.128 desc[UR36][R8.64], R4 ;  /* 0x000000040800c985 */ /* 0x0019e4000c101d24 */
.L_x_7865:
[----:B------:R-:W-:Y:S05]  /*9b30*/  BSYNC B0 ;  /* 0x0000000000007941 */ /* 0x000fea0003800000 */
.L_x_7864:
[----:B------:R-:W-:Y:S01]  /*9b40*/  @!PT LDS RZ, [RZ] ;  /* 0x00000000fffff984 */ /* 0x000fe20000000800 */
[----:B------:R-:W-:Y:S01]  /*9b50*/  @!PT LDS RZ, [RZ] ;  /* 0x00000000fffff984 */ /* 0x000fe20000000800 */
[----:B------:R-:W-:Y:S01]  /*9b60*/  @!PT LDS RZ, [RZ] ;  /* 0x00000000fffff984 */ /* 0x000fe20000000800 */
[----:B------:R-:W-:Y:S01]  /*9b70*/  @!PT LDS RZ, [RZ] ;  /* 0x00000000fffff984 */ /* 0x000fe20000000800 */
[----:B------:R5:W-:Y:S06]  /*9b80*/  MEMBAR.ALL.CTA ;  /* 0x0000000000007992 */ /* 0x000bec0000008000 */
[----:B-----5:R-:W5:Y:S01]  /*9b90*/  FENCE.VIEW.ASYNC.S ;  /* 0x00000000000073c6 */ /* 0x020f620000000000 */
[----:B-1----:R-:W-:Y:S01]  /*9ba0*/  @!P2 VIADD R88, R88, 0x228c0 ;  /* 0x000228c05858a836 */ /* 0x002fe20000000000 */
[----:B-----5:R1:W-:Y:S01]  /*9bb0*/  BAR.SYNC.DEFER_BLOCKING R75, 0x80 ;  /* 0x0002004b0000751d */ /* 0x0203e20000010000 */
[----:B------:R-:W-:Y:S01]  /*9bc0*/  ISETP.NE.AND P3, PT, R90, RZ, PT ;  /* 0x000000ff5a00720c */ /* 0x000fe20003f65270 */
[----:B------:R-:W-:-:S02]  /*9bd0*/  VIADD R188, R188, 0x1 ;  /* 0x00000001bcbc7836 */ /* 0x000fc40000000000 */
[----:B------:R-:W-:-:S04]  /*9be0*/  @!P2 PRMT R88, RZ, 0x654, R88 ;  /* 0x00000654ff58a816 */ /* 0x000fc80000000058 */
[----:B------:R1:W-:Y:S01]  /*9bf0*/  @!P2 SYNCS.ARRIVE.TRANS64.RED.A1T0 RZ, [R88+URZ], RZ ;  /* 0x000000ff58ffa9a7 */ /* 0x0003e2000810043f */
[----:B------:R-:W-:-:S04]  /*9c00*/  ISETP.NE.AND P2, PT, R188, 0x2, PT ;  /* 0x00000002bc00780c */ /* 0x000fc80003f45270 */
[----:B----4-:R-:W-:Y:S02]  /*9c10*/  SEL R4, RZ, 0x1, P2 ;  /* 0x00000001ff047807 */ /* 0x010fe40001000000 */
[----:B------:R-:W-:Y:S02]  /*9c20*/  SEL R188, R188, RZ, P2 ;  /* 0x000000ffbcbc7207 */ /* 0x000fe40001000000 */
[----:B------:R-:W-:Y:S01]  /*9c30*/  LOP3.LUT R193, R193, R4, RZ, 0x3c, !PT ;  /* 0x00000004c1c17212 */ /* 0x000fe200078e3cff */
[----:B-1----:R-:W-:Y:S06]  /*9c40*/  @P3 BRA `(.L_x_7866) ;  /* 0xffffff8800283947 */ /* 0x002fec000383ffff */
[----:B------:R-:W1:Y:S01]  /*9c50*/  S2R R5, SR_TID.X ;  /* 0x0000000000057919 */ /* 0x000e620000002100 */
[----:B------:R-:W-:Y:S02]  /*9c60*/  PLOP3.LUT P0, PT, PT, PT, PT, 0x8, 0x0 ;  /* 0x000000000000781c */ /* 0x000fe40003f0e170 */
[----:B-1----:R-:W-:-:S04]  /*9c70*/  SHF.R.U32.HI R5, RZ, 0x7, R5 ;  /* 0x00000007ff057819 */ /* 0x002fc80000011605 */
[----:B------:R-:W-:-:S13]  /*9c80*/  ISETP.NE.AND P3, PT, R5, 0x1, PT ;  /* 0x000000010500780c */ /* 0x000fda0003f65270 */
[----:B------:R-:W-:Y:S06]  /*9c90*/  @!P3 BAR.ARV 0x9, 0x100 ;  /* 0x024400000000bb1d */ /* 0x000fec0000002000 */
.L_x_7787:
[----:B------:R-:W-:Y:S05]  /*9ca0*/  @P0 BRA `(.L_x_7867) ;  /* 0x00000000000c0947 */ /* 0x000fea0003800000 */
[----:B------:R-:W1:Y:S01]  /*9cb0*/  FENCE.VIEW.ASYNC.G ;  /* 0x00000000000073c6 */ /* 0x000e620000000100 */
[----:B------:R-:W-:Y:S05]  /*9cc0*/  WARPSYNC.ALL ;  /* 0x0000000000007948 */ /* 0x000fea0003800000 */
[----:B-1----:R-:W-:Y:S06]  /*9cd0*/  BAR.ARV 0xc, 0x180 ;  /* 0x0306000000007b1d */ /* 0x002fec0000002000 */
.L_x_7867:
[----:B------:R-:W-:Y:S01]  /*9ce0*/  ULDC.64 UR6, c[0x0][0x998] ;  /* 0x0002660000067ab9 */ /* 0x000fe20000000a00 */
[----:B------:R-:W-:Y:S01]  /*9cf0*/  ULDC.64 UR4, c[0x0][0x990] ;  /* 0x0002640000047ab9 */ /* 0x000fe20000000a00 */
[----:B------:R-:W-:Y:S02]  /*9d00*/  ISETP.NE.U32.AND P1, PT, RZ, UR6, PT ;  /* 0x00000006ff007c0c */ /* 0x000fe4000bf25070 */
[----:B------:R-:W-:Y:S02]  /*9d10*/  ISETP.NE.U32.AND P0, PT, RZ, UR4, PT ;  /* 0x00000004ff007c0c */ /* 0x000fe4000bf05070 */
[----:B------:R-:W-:Y:S02]  /*9d20*/  ISETP.NE.AND.EX P1, PT, RZ, UR7, PT, P1 ;  /* 0x00000007ff007c0c */ /* 0x000fe4000bf25310 */
[----:B------:R-:W-:Y:S02]  /*9d30*/  ISETP.NE.AND.EX P0, PT, RZ, UR5, PT, P0 ;  /* 0x00000005ff007c0c */ /* 0x000fe4000bf05300 */
[----:B------:R-:W-:-:S09]  /*9d40*/  ISETP.NE.AND P4, PT, R101, RZ, PT ;  /* 0x000000ff6500720c */ /* 0x000fd20003f85270 */
[----:B0-----:R-:W0:Y:S08]  /*9d50*/  @P1 LDC.64 R8, c[0x0][0x9b8] ;  /* 0x00026e00ff081b82 */ /* 0x001e300000000a00 */
[----:B------:R-:W1:Y:S08]  /*9d60*/  @P0 LDC.64 R6, c[0x0][0x9a8] ;  /* 0x00026a00ff060b82 */ /* 0x000e700000000a00 */
[----:B------:R-:W4:Y:S08]  /*9d70*/  @P0 LDC.64 R10, c[0x0][0x9b0] ;  /* 0x00026c00ff0a0b82 */ /* 0x000f300000000a00 */
[----:B------:R-:W2:Y:S01]  /*9d80*/  @P1 LDC.64 R12, c[0x0][0x9c0] ;  /* 0x00027000ff0c1b82 */ /* 0x000ea20000000a00 */
[----:B0-----:R-:W-:-:S02]  /*9d90*/  @P1 IMAD R2, R213, R8, RZ ;  /* 0x00000008d5021224 */ /* 0x001fc400078e02ff */
[----:B------:R-:W-:-:S04]  /*9da0*/  @P1 IMAD.WIDE.U32 R4, R206, R8, RZ ;  /* 0x00000008ce041225 */ /* 0x000fc800078e00ff */
[C---:B------:R-:W-:Y:S02]  /*9db0*/  @P1 IMAD R9, R206.reuse, R9, R2 ;  /* 0x00000009ce091224 */ /* 0x040fe400078e0202 */
[-C--:B-1----:R-:W-:Y:S02]  /*9dc0*/  @P0 IMAD R0, R213, R6.reuse, RZ ;  /* 0x00000006d5000224 */ /* 0x082fe400078e02ff */
[----:B------:R-:W-:-:S04]  /*9dd0*/  @P0 IMAD.WIDE.U32 R2, R206, R6, RZ ;  /* 0x00000006ce020225 */ /* 0x000fc800078e00ff */
[----:B------:R-:W-:Y:S02]  /*9de0*/  @P0 IMAD R7, R206, R7, R0 ;  /* 0x00000007ce070224 */ /* 0x000fe400078e0200 */
[----:B------:R-:W-:Y:S02]  /*9df0*/  @P1 IMAD.IADD R5, R5, 0x1, R9 ;  /* 0x0000000105051824 */ /* 0x000fe400078e0209 */
[----:B------:R-:W-:Y:S02]  /*9e00*/  @P0 IMAD.IADD R3, R3, 0x1, R7 ;  /* 0x0000000103030824 */ /* 0x000fe400078e0207 */
[----:B------:R-:W-:Y:S02]  /*9e10*/  IMAD.MOV.U32 R0, RZ, RZ, 0x3f800000 ;  /* 0x3f800000ff007424 */ /* 0x000fe400078e00ff */
[----:B----4-:R-:W-:-:S04]  /*9e20*/  @P0 IMAD.WIDE.U32 R2, R191, R10, R2 ;  /* 0x0000000abf020225 */ /* 0x010fc800078e0002 */
[C---:B--2---:R-:W-:Y:S01]  /*9e30*/  @P1 IMAD.WIDE.U32 R6, R191.reuse, R12, R4 ;  /* 0x0000000cbf061225 */ /* 0x044fe200078e0004 */
[----:B------:R-:W-:Y:S01]  /*9e40*/  @P0 LEA R4, P2, R2, UR4, 0x2 ;  /* 0x0000000402040c11 */ /* 0x000fe2000f8410ff */
[----:B------:R-:W-:Y:S02]  /*9e50*/  ULDC UR4, c[0x0][0x988] ;  /* 0x0002620000047ab9 */ /* 0x000fe40000000800 */
[C---:B------:R-:W-:Y:S01]  /*9e60*/  @P0 IMAD R5, R191.reuse, R11, R3 ;  /* 0x0000000bbf050224 */ /* 0x040fe200078e0203 */
[----:B------:R-:W-:Y:S01]  /*9e70*/  @P1 LEA R8, P3, R6, UR6, 0x2 ;  /* 0x0000000606081c11 */ /* 0x000fe2000f8610ff */
[----:B------:R-:W-:-:S03]  /*9e80*/  @P1 IMAD R3, R191, R13, R7 ;  /* 0x0000000dbf031224 */ /* 0x000fc600078e0207 */
[----:B------:R-:W-:Y:S02]  /*9e90*/  @P0 LEA.HI.X R5, R2, UR5, R5, 0x2, P2 ;  /* 0x0000000502050c11 */ /* 0x000fe400090f1405 */
[----:B------:R-:W-:Y:S02]  /*9ea0*/  @P1 LEA.HI.X R9, R6, UR7, R3, 0x2, P3 ;  /* 0x0000000706091c11 */ /* 0x000fe400098f1403 */
[----:B------:R-:W-:-:S03]  /*9eb0*/  MOV R3, 0x3f800000 ;  /* 0x3f80000000037802 */ /* 0x000fc60000000f00 */
[----:B------:R-:W2:Y:S04]  /*9ec0*/  @P1 LDG.E R0, desc[UR36][R8.64] ;  /* 0x0000002408001981 */ /* 0x000ea8000c1e1900 */
[----:B------:R-:W2:Y:S01]  /*9ed0*/  @P0 LDG.E R3, desc[UR36][R4.64] ;  /* 0x0000002404030981 */ /* 0x000ea2000c1e1900 */
[----:B------:R-:W-:Y:S01]  /*9ee0*/  BSSY B0, `(.L_x_7868) ;  /* 0x0000022000007945 */ /* 0x000fe20003800000 */
[----:B------:R-:W-:Y:S02]  /*9ef0*/  IMAD.MOV.U32 R6, RZ, RZ, RZ ;  /* 0x000000ffff067224 */ /* 0x000fe400078e00ff */
[----:B--2---:R-:W-:-:S04]  /*9f00*/  FMUL.FTZ R0, R3, R0 ;  /* 0x0000000003007220 */ /* 0x004fc80000410000 */
[----:B------:R-:W-:Y:S01]  /*9f10*/  FMUL.FTZ R2, R0, UR4 ;  /* 0x0000000400027c20 */ /* 0x000fe20008410000 */
[----:B------:R-:W-:Y:S06]  /*9f20*/  @!P4 BRA `(.L_x_7869) ;  /* 0x000000000074c947 */ /* 0x000fec0003800000 */
        /* <DEDUP_REMOVED lines=29> */
.L_x_7869:
[----:B------:R-:W-:Y:S05]  /*a100*/  BSYNC B0 ;  /* 0x0000000000007941 */ /* 0x000fea0003800000 */
.L_x_7868:
[-C--:B------:R-:W-:Y:S01]  /*a110*/  IMAD R202, R215, R6.reuse, RZ ;  /* 0x00000006d7ca7224 */ /* 0x080fe200078e02ff */
[----:B------:R-:W-:Y:S02]  /*a120*/  PLOP3.LUT P0, PT, PT, PT, PT, 0x80, 0x0 ;  /* 0x000000000000781c */ /* 0x000fe40003f0f070 */
[----:B------:R-:W-:Y:S02]  /*a130*/  CS2R R10, SRZ ;  /* 0x00000000000a7805 */ /* 0x000fe4000001ff00 */
[----:B------:R-:W-:Y:S02]  /*a140*/  CS2R R88, SRZ ;  /* 0x0000000000587805 */ /* 0x000fe4000001ff00 */
[----:B------:R-:W-:Y:S02]  /*a150*/  CS2R R72, SRZ ;  /* 0x0000000000487805 */ /* 0x000fe4000001ff00 */
[----:B------:R-:W-:Y:S01]  /*a160*/  VIADDMNMX R27, R202, R6, R27, PT ;  /* 0x00000006ca1b7246 */ /* 0x000fe2000380011b */
[----:B------:R-:W-:Y:S01]  /*a170*/  IMAD.MOV.U32 R102, RZ, RZ, RZ ;  /* 0x000000ffff667224 */ /* 0x000fe200078e00ff */
[----:B------:R-:W-:-:S02]  /*a180*/  MOV R110, RZ ;  /* 0x000000ff006e7202 */ /* 0x000fc40000000f00 */
[----:B------:R-:W-:Y:S02]  /*a190*/  CS2R R12, SRZ ;  /* 0x00000000000c7805 */ /* 0x000fe4000001ff00 */
[----:B------:R-:W-:Y:S02]  /*a1a0*/  ISETP.GT.AND P1, PT, R27, R202, PT ;  /* 0x000000ca1b00720c */ /* 0x000fe40003f24270 */
[----:B------:R-:W-:Y:S01]  /*a1b0*/  CS2R R36, SRZ ;  /* 0x0000000000247805 */ /* 0x000fe2000001ff00 */
[----:B------:R-:W-:Y:S01]  /*a1c0*/  IMAD.MOV.U32 R97, RZ, RZ, RZ ;  /* 0x000000ffff617224 */ /* 0x000fe200078e00ff */
[----:B------:R-:W-:Y:S01]  /*a1d0*/  CS2R R52, SRZ ;  /* 0x0000000000347805 */ /* 0x000fe2000001ff00 */
[----:B------:R-:W-:Y:S01]  /*a1e0*/  IMAD.MOV.U32 R85, RZ, RZ, RZ ;  /* 0x000000ffff557224 */ /* 0x000fe200078e00ff */
[----:B------:R-:W-:Y:S01]  /*a1f0*/  MOV R140, RZ ;  /* 0x000000ff008c7202 */ /* 0x000fe20000000f00 */
[----:B------:R-:W-:Y:S01]  /*a200*/  IMAD.MOV.U32 R136, RZ, RZ, RZ ;  /* 0x000000ffff887224 */ /* 0x000fe200078e00ff */
[----:B------:R-:W-:Y:S01]  /*a210*/  CS2R R44, SRZ ;  /* 0x00000000002c7805 */ /* 0x000fe2000001ff00 */
[----:B------:R-:W-:Y:S01]  /*a220*/  IMAD.MOV.U32 R79, RZ, RZ, RZ ;  /* 0x000000ffff4f7224 */ /* 0x000fe200078e00ff */
[----:B------:R-:W-:Y:S01]  /*a230*/  MOV R142, RZ ;  /* 0x000000ff008e7202 */ /* 0x000fe20000000f00 */
[----:B------:R-:W-:Y:S01]  /*a240*/  IMAD.MOV.U32 R93, RZ, RZ, RZ ;  /* 0x000000ffff5d7224 */ /* 0x000fe200078e00ff */
[----:B------:R-:W-:Y:S01]  /*a250*/  CS2R R40, SRZ ;  /* 0x0000000000287805 */ /* 0x000fe2000001ff00 */
[----:B------:R-:W-:Y:S01]  /*a260*/  IMAD.MOV.U32 R95, RZ, RZ, RZ ;  /* 0x000000ffff5f7224 */ /* 0x000fe200078e00ff */
        /* <DEDUP_REMOVED lines=19> */
[----:B------:R-:W-:-:S02]  /*a3a0*/  IMAD.MOV.U32 R126, RZ, RZ, RZ ;  /* 0x000000ffff7e7224 */ /* 0x000fc400078e00ff */
[----:B------:R-:W-:Y:S02]  /*a3b0*/  IMAD.MOV.U32 R132, RZ, RZ, RZ ;  /* 0x000000ffff847224 */ /* 0x000fe400078e00ff */
[----:B------:R-:W-:Y:S02]  /*a3c0*/  IMAD.MOV.U32 R122, RZ, RZ, RZ ;  /* 0x000000ffff7a7224 */ /* 0x000fe400078e00ff */
[----:B------:R-:W-:Y:S02]  /*a3d0*/  IMAD.MOV.U32 R38, RZ, RZ, RZ ;  /* 0x000000ffff267224 */ /* 0x000fe400078e00ff */
[----:B------:R-:W-:Y:S02]  /*a3e0*/  IMAD.MOV.U32 R71, RZ, RZ, RZ ;  /* 0x000000ffff477224 */ /* 0x000fe400078e00ff */
[----:B------:R-:W-:Y:S02]  /*a3f0*/  IMAD.MOV.U32 R67, RZ, RZ, RZ ;  /* 0x000000ffff437224 */ /* 0x000fe400078e00ff */
[----:B------:R-:W-:-:S02]  /*a400*/  IMAD.MOV.U32 R49, RZ, RZ, RZ ;  /* 0x000000ffff317224 */ /* 0x000fc400078e00ff */
[----:B------:R-:W-:Y:S02]  /*a410*/  IMAD.MOV.U32 R118, RZ, RZ, RZ ;  /* 0x000000ffff767224 */ /* 0x000fe400078e00ff */
[----:B------:R-:W-:Y:S02]  /*a420*/  IMAD.MOV.U32 R120, RZ, RZ, RZ ;  /* 0x000000ffff787224 */ /* 0x000fe400078e00ff */
[----:B------:R-:W-:Y:S02]  /*a430*/  IMAD.MOV.U32 R43, RZ, RZ, RZ ;  /* 0x000000ffff2b7224 */ /* 0x000fe400078e00ff */
[----:B------:R-:W-:Y:S02]  /*a440*/  IMAD.MOV.U32 R6, RZ, RZ, RZ ;  /* 0x000000ffff067224 */ /* 0x000fe400078e00ff */
[----:B------:R-:W-:Y:S02]  /*a450*/  IMAD.MOV.U32 R116, RZ, RZ, RZ ;  /* 0x000000ffff747224 */ /* 0x000fe400078e00ff */
[----:B------:R-:W-:-:S02]  /*a460*/  IMAD.MOV.U32 R81, RZ, RZ, RZ ;  /* 0x000000ffff517224 */ /* 0x000fc400078e00ff */
[----:B------:R-:W-:Y:S01]  /*a470*/  IMAD.MOV.U32 R83, RZ, RZ, RZ ;  /* 0x000000ffff537224 */ /* 0x000fe200078e00ff */
[----:B------:R-:W-:Y:S06]  /*a480*/  @!P1 BRA `(.L_x_7870) ;  /* 0x000000ac00b09947 */ /* 0x000fec0003800000 */
[----:B------:R-:W-:-:S03]  /*a490*/  UMOV UR4, 0xffffffff ;  /* 0xffffffff00047882 */ /* 0x000fc60000000000 */
[----:B------:R-:W-:Y:S05]  /*a4a0*/  BRA.DIV UR4, `(.L_x_7871) ;  /* 0x0000018204f07947 */ /* 0x000fea000b800000 */
[----:B------:R-:W0:Y:S02]  /*a4b0*/  S2R R0, SR_TID.X ;  /* 0x0000000000007919 */ /* 0x000e240000002100 */
[----:B0-----:R-:W-:-:S04]  /*a4c0*/  IADD3 R3, R0, -0x80, RZ ;  /* 0xffffff8000037810 */ /* 0x001fc80007ffe0ff */
[----:B------:R-:W-:-:S04]  /*a4d0*/  SHF.R.S32.HI R0, RZ, 0x1f, R3 ;  /* 0x0000001fff007819 */ /* 0x000fc80000011403 */
[----:B------:R-:W-:-:S04]  /*a4e0*/  LEA.HI R0, R0, R3, RZ, 0x7 ;  /* 0x0000000300007211 */ /* 0x000fc800078f38ff */
[----:B------:R-:W-:-:S05]  /*a4f0*/  SHF.R.S32.HI R0, RZ, 0x7, R0 ;  /* 0x00000007ff007819 */ /* 0x000fca0000011400 */
[----:B------:R0:W1:Y:S02]  /*a500*/  SHFL.IDX PT, R203, R0, RZ, 0x1f ;  /* 0x00001fff00cb7589 */ /* 0x00006400000e0000 */
.L_x_8133:
[----:B01----:R-:W-:Y:S01]  /*a510*/  LEA.HI R0, R203, R203, RZ, 0x1 ;  /* 0x000000cbcb007211 */ /* 0x003fe200078f08ff */
[----:B------:R-:W-:Y:S01]  /*a520*/  VIADD R35, R18, 0x14400 ;  /* 0x0001440012237836 */ /* 0x000fe20000000000 */
[----:B------:R-:W-:Y:S02]  /*a530*/  BSSY B6, `(.L_x_7872) ;  /* 0x0000018000067945 */ /* 0x000fe40003800000 */
[----:B------:R-:W-:Y:S02]  /*a540*/  LOP3.LUT R0, R0, 0x1e, RZ, 0xc0, !PT ;  /* 0x0000001e00007812 */ /* 0x000fe400078ec0ff */
[----:B------:R-:W-:-:S03]  /*a550*/  LOP3.LUT P0, RZ, R35, 0x9f, RZ, 0xc0, !PT ;  /* 0x0000009f23ff7812 */ /* 0x000fc6000780c0ff */
        /* <DEDUP_REMOVED lines=9> */
[----:B------:R0:W1:Y:S01]  /*a5f0*/  LDC.64 R14, c[0x4][R0] ;  /* 0x01000000000e7b82 */ /* 0x0000620000000a00 */
[----:B------:R-:W-:Y:S01]  /*a600*/  IMAD.U32 R5, RZ, RZ, UR5 ;  /* 0x00000005ff057e24 */ /* 0x000fe2000f8e00ff */
[----:B------:R-:W-:Y:S01]  /*a610*/  ULDC.64 UR4, c[0x4][0xa0] ;  /* 0x0100280000047ab9 */ /* 0x000fe20000000a00 */
[----:B------:R-:W-:Y:S01]  /*a620*/  MOV R6, UR6 ;  /* 0x0000000600067c02 */ /* 0x000fe20008000f00 */
[----:B------:R-:W-:Y:S01]  /*a630*/  IMAD.U32 R7, RZ, RZ, UR7 ;  /* 0x00000007ff077e24 */ /* 0x000fe2000f8e00ff */
[----:B------:R-:W-:Y:S01]  /*a640*/  MOV R13, RZ ;  /* 0x000000ff000d7202 */ /* 0x000fe20000000f00 */
[----:B------:R-:W-:-:S02]  /*a650*/  IMAD.U32 R10, RZ, RZ, UR4 ;  /* 0x00000004ff0a7e24 */ /* 0x000fc4000f8e00ff */
[----:B------:R-:W-:Y:S02]  /*a660*/  IMAD.U32 R11, RZ, RZ, UR5 ;  /* 0x00000005ff0b7e24 */ /* 0x000fe4000f8e00ff */
[----:B------:R-:W-:Y:S02]  /*a670*/  IMAD.MOV.U32 R8, RZ, RZ, 0x70 ;  /* 0x00000070ff087424 */ /* 0x000fe400078e00ff */
[----:B0-----:R-:W-:-:S07]  /*a680*/  IMAD.MOV.U32 R12, RZ, RZ, 0x1 ;  /* 0x00000001ff0c7424 */ /* 0x001fce00078e00ff */
[----:B------:R-:W-:-:S07]  /*a690*/  LEPC R20, `(.L_x_7873) ;  /* 0x000000001014794e */ /* 0x000fce0000000000 */
[----:B-1-3-5:R-:W-:Y:S05]  /*a6a0*/  CALL.ABS.NOINC R14 ;  /* 0x000000000e007343 */ /* 0x02afea0003c00000 */
.L_x_7873:
[----:B------:R-:W-:Y:S05]  /*a6b0*/  BSYNC B6 ;  /* 0x0000000000067941 */ /* 0x000fea0003800000 */
.L_x_7872:
[----:B------:R-:W-:Y:S02]  /*a6c0*/  ULDC UR4, c[0x0][0x3f4] ;  /* 0x0000fd0000047ab9 */ /* 0x000fe40000000800 */
[----:B------:R-:W-:-:S13]  /*a6d0*/  ISETP.LT.AND P0, PT, RZ, UR4, PT ;  /* 0x00000004ff007c0c */ /* 0x000fda000bf01270 */
[----:B------:R-:W-:Y:S05]  /*a6e0*/  @P0 BRA `(.L_x_7874) ;  /* 0x00000000003c0947 */ /* 0x000fea0003800000 */
[----:B------:R-:W-:-:S04]  /*a6f0*/  LEA.HI R0, R212, R212, RZ, 0x1 ;  /* 0x000000d4d4007211 */ /* 0x000fc800078f08ff */
[----:B------:R-:W-:-:S05]  /*a700*/  LOP3.LUT R3, R0, 0xfffffffe, RZ, 0xc0, !PT ;  /* 0xfffffffe00037812 */ /* 0x000fca00078ec0ff */
[----:B------:R-:W-:-:S05]  /*a710*/  IMAD.IADD R3, R212, 0x1, -R3 ;  /* 0x00000001d4037824 */ /* 0x000fca00078e0a03 */
[----:B------:R-:W-:-:S04]  /*a720*/  SHF.L.U32 R3, R3, 0x1f, RZ ;  /* 0x0000001f03037819 */ /* 0x000fc800000006ff */
[----:B------:R0:W1:Y:S03]  /*a730*/  SYNCS.PHASECHK.TRANS64.TRYWAIT P0, [R18+URZ+0x22800], R3 ;  /* 0x02280003120075a7 */ /* 0x000066000800017f */
[----:B-1----:R-:W-:Y:S05]  /*a740*/  @!P0 NANOSLEEP.SYNCS 0x989680 ;  /* 0x009896800000895d */ /* 0x002fea0003900000 */
[----:B------:R-:W1:Y:S01]  /*a750*/  @!P0 SYNCS.PHASECHK.TRANS64 P0, [R18+URZ+0x22800], R3 ;  /* 0x02280003120085a7 */ /* 0x000e62000800007f */
[----:B------:R-:W-:Y:S04]  /*a760*/  BSSY B0, `(.L_x_7875) ;  /* 0x0000006000007945 */ /* 0x000fe80003800000 */
[----:B-1----:R-:W-:Y:S05]  /*a770*/  @P0 BRA `(.L_x_7876) ;  /* 0x0000000000100947 */ /* 0x002fea0003800000 */
.L_x_7877:
[----:B-1----:R1:W2:Y:S02]  /*a780*/  SYNCS.PHASECHK.TRANS64.TRYWAIT P0, [R18+URZ+0x22800], R3 ;  /* 0x02280003120075a7 */ /* 0x0022a4000800017f */
[----:B--2---:R-:W-:Y:S05]  /*a790*/  @!P0 NANOSLEEP.SYNCS 0x989680 ;  /* 0x009896800000895d */ /* 0x004fea0003900000 */
[----:B------:R-:W2:Y:S02]  /*a7a0*/  @!P0 SYNCS.PHASECHK.TRANS64 P0, [R18+URZ+0x22800], R3 ;  /* 0x02280003120085a7 */ /* 0x000ea4000800007f */
[----:B--2---:R-:W-:Y:S05]  /*a7b0*/  @!P0 BRA `(.L_x_7877) ;  /* 0xfffffffc00f08947 */ /* 0x004fea000383ffff */
.L_x_7876:
[----:B------:R-:W-:Y:S05]  /*a7c0*/  BSYNC B0 ;  /* 0x0000000000007941 */ /* 0x000fea0003800000 */
.L_x_7875:
[----:B------:R-:W-:Y:S05]  /*a7d0*/  BRA `(.L_x_7878) ;  /* 0x0000003c00e47947 */ /* 0x000fea0003800000 */
.L_x_7874:
[----:B---3--:R-:W0:Y:S01]  /*a7e0*/  LDC.64 R32, c[0x0][0x3e8] ;  /* 0x0000fa00ff207b82 */ /* 0x008e220000000a00 */
[----:B------:R-:W-:Y:S01]  /*a7f0*/  LOP3.LUT P0, RZ, R35, 0x3ff, RZ, 0xc0, !PT ;  /* 0x000003ff23ff7812 */ /* 0x000fe2000780c0ff */
[----:B------:R-:W-:Y:S01]  /*a800*/  ULDC.64 UR4, c[0x0][0x3f8] ;  /* 0x0000fe0000047ab9 */ /* 0x000fe20000000a00 */
[----:B-----5:R-:W-:Y:S01]  /*a810*/  SHF.R.S32.HI R0, RZ, 0x1f, R26 ;  /* 0x0000001fff007819 */ /* 0x020fe2000001141a */
[----:B------:R-:W-:Y:S01]  /*a820*/  ULDC.64 UR6, c[0x0][0x408] ;  /* 0x0001020000067ab9 */ /* 0x000fe20000000a00 */
[----:B------:R-:W-:Y:S03]  /*a830*/  BSSY B6, `(.L_x_7879) ;  /* 0x000001b000067945 */ /* 0x000fe60003800000 */
[----:B------:R-:W1:Y:S01]  /*a840*/  LDC.64 R30, c[0x0][0x400] ;  /* 0x00010000ff1e7b82 */ /* 0x000e620000000a00 */
[C---:B------:R-:W-:Y:S02]  /*a850*/  IMAD R3, R0.reuse, UR4, RZ ;  /* 0x0000000400037c24 */ /* 0x040fe4000f8e02ff */
[----:B------:R-:W-:-:S02]  /*a860*/  IMAD R5, R0, UR6, RZ ;  /* 0x0000000600057c24 */ /* 0x000fc4000f8e02ff */
[C---:B------:R-:W-:Y:S02]  /*a870*/  IMAD R3, R26.reuse, UR5, R3 ;  /* 0x000000051a037c24 */ /* 0x040fe4000f8e0203 */
[C---:B------:R-:W-:Y:S02]  /*a880*/  IMAD R5, R26.reuse, UR7, R5 ;  /* 0x000000071a057c24 */ /* 0x040fe4000f8e0205 */
[----:B0-----:R-:W-:-:S04]  /*a890*/  IMAD.WIDE.U32 R32, R26, UR4, R32 ;  /* 0x000000041a207c25 */ /* 0x001fc8000f8e0020 */
[----:B-1----:R-:W-:-:S04]  /*a8a0*/  IMAD.WIDE.U32 R30, R26, UR6, R30 ;  /* 0x000000061a1e7c25 */ /* 0x002fc8000f8e001e */
[----:B------:R-:W-:Y:S02]  /*a8b0*/  IMAD.IADD R26, R3, 0x1, R33 ;  /* 0x00000001031a7824 */ /* 0x000fe400078e0221 */
[----:B------:R-:W-:Y:S01]  /*a8c0*/  IMAD.IADD R28, R5, 0x1, R31 ;  /* 0x00000001051c7824 */ /* 0x000fe200078e021f */
        /* <DEDUP_REMOVED lines=16> */
[----:B-1----:R-:W-:Y:S05]  /*a9d0*/  CALL.ABS.NOINC R14 ;  /* 0x000000000e007343 */ /* 0x002fea0003c00000 */
.L_x_7880:
[----:B------:R-:W-:Y:S05]  /*a9e0*/  BSYNC B6 ;  /* 0x0000000000067941 */ /* 0x000fea0003800000 */
.L_x_7879:
[----:B------:R-:W-:Y:S01]  /*a9f0*/  ULDC.U8 UR4, c[0x0][0x410] ;  /* 0x0001040000047ab9 */ /* 0x000fe20000000000 */
[----:B------:R-:W-:Y:S01]  /*aa00*/  BSSY B0, `(.L_x_7881) ;  /* 0x00003ce000007945 */ /* 0x000fe20003800000 */
[----:B------:R-:W-:Y:S01]  /*aa10*/  ISETP.NE.AND P0, PT, RZ, UR4, PT ;  /* 0x00000004ff007c0c */ /* 0x000fe2000bf05270 */
[----:B------:R-:W-:-:S12]  /*aa20*/  IMAD R4, R29, 0x80, R190 ;  /* 0x000000801d047824 */ /* 0x000fd800078e02be */
[----:B------:R-:W-:Y:S05]  /*aa30*/  @!P0 BRA `(.L_x_7882) ;  /* 0x0000001c00b48947 */ /* 0x000fea0003800000 */
[----:B------:R-:W-:-:S03]  /*aa40*/  UMOV UR4, 0xffffffff ;  /* 0xffffffff00047882 */ /* 0x000fc60000000000 */
[----:B------:R-:W-:Y:S05]  /*aa50*/  BRA.DIV UR4, `(.L_x_7883) ;  /* 0x0000017e04c47947 */ /* 0x000fea000b800000 */
[----:B------:R0:W1:Y:S04]  /*aa60*/  SHFL.IDX PT, R33, R32, RZ, 0x1c1f ;  /* 0x001c1fff20217589 */ /* 0x00006800000e0000 */
[----:B------:R0:W2:Y:S04]  /*aa70*/  SHFL.IDX PT, R14, R30, RZ, 0x1c1f ;  /* 0x001c1fff1e0e7589 */ /* 0x0000a800000e0000 */
[----:B------:R0:W3:Y:S04]  /*aa80*/  SHFL.IDX PT, R0, R26, RZ, 0x1c1f ;  /* 0x001c1fff1a007589 */ /* 0x0000e800000e0000 */
[----:B------:R0:W4:Y:S02]  /*aa90*/  SHFL.IDX PT, R3, R28, RZ, 0x1c1f ;  /* 0x001c1fff1c037589 */ /* 0x00012400000e0000 */
.L_x_8139:
[----:B------:R-:W-:Y:S01]  /*aaa0*/  IMAD.SHL.U32 R5, R201, 0x80, RZ ;  /* 0x00000080c9057824 */ /* 0x000fe200078e00ff */
[----:B------:R-:W-:Y:S01]  /*aab0*/  ULDC UR4, c[0x0][0x448] ;  /* 0x0001120000047ab9 */ /* 0x000fe20000000800 */
[----:B------:R-:W-:Y:S01]  /*aac0*/  BSSY B1, `(.L_x_7884) ;  /* 0x0000028000017945 */ /* 0x000fe20003800000 */
[----:B------:R-:W-:Y:S01]  /*aad0*/  IMAD R25, R25, UR4, RZ ;  /* 0x0000000419197c24 */ /* 0x000fe2000f8e02ff */
[----:B------:R-:W-:Y:S02]  /*aae0*/  LOP3.LUT P0, RZ, R201, 0x4, RZ, 0xc0, !PT ;  /* 0x00000004c9ff7812 */ /* 0x000fe4000780c0ff */
[----:B------:R-:W-:Y:S02]  /*aaf0*/  CS2R R8, SRZ ;  /* 0x0000000000087805 */ /* 0x000fe4000001ff00 */
[----:B------:R-:W-:Y:S01]  /*ab00*/  LOP3.LUT R7, R5, 0x380, RZ, 0xc0, !PT ;  /* 0x0000038005077812 */ /* 0x000fe200078ec0ff */
[----:B------:R-:W-:Y:S01]  /*ab10*/  IMAD R36, R29, -0x80, R25 ;  /* 0xffffff801d247824 */ /* 0x000fe200078e0219 */
[----:B------:R-:W-:-:S02]  /*ab20*/  ISETP.GE.AND P1, PT, R4, R25, PT ;  /* 0x000000190400720c */ /* 0x000fc40003f26270 */
[----:B------:R-:W-:Y:S02]  /*ab30*/  CS2R R10, SRZ ;  /* 0x00000000000a7805 */ /* 0x000fe4000001ff00 */
[----:B------:R-:W-:Y:S02]  /*ab40*/  LEA.HI R5, R212, R212, RZ, 0x1 ;  /* 0x000000d4d4057211 */ /* 0x000fe400078f08ff */
[----:B------:R-:W-:Y:S02]  /*ab50*/  LOP3.LUT R6, R7, 0x30, R16, 0xf8, !PT ;  /* 0x0000003007067812 */ /* 0x000fe400078ef810 */
[----:B------:R-:W-:Y:S02]  /*ab60*/  SHF.R.U32.HI R7, RZ, 0x3, R7 ;  /* 0x00000003ff077819 */ /* 0x000fe40000011607 */
[----:B------:R-:W-:Y:S02]  /*ab70*/  LOP3.LUT R5, R5, 0xfffffffe, RZ, 0xc0, !PT ;  /* 0xfffffffe05057812 */ /* 0x000fe400078ec0ff */
[----:B------:R-:W-:-:S03]  /*ab80*/  LOP3.LUT R7, R6, R7, RZ, 0x3c, !PT ;  /* 0x0000000706077212 */ /* 0x000fc600078e3cff */
[----:B------:R-:W-:Y:S01]  /*ab90*/  IMAD.IADD R39, R212, 0x1, -R5 ;  /* 0x00000001d4277824 */ /* 0x000fe200078e0a05 */
[----:B------:R-:W-:Y:S02]  /*aba0*/  IADD3 R13, R18, R7, R200 ;  /* 0x00000007120d7210 */ /* 0x000fe40007ffe0c8 */
[----:B------:R-:W-:Y:S02]  /*abb0*/  CS2R R4, SRZ ;  /* 0x0000000000047805 */ /* 0x000fe4000001ff00 */
[----:B------:R-:W-:Y:S02]  /*abc0*/  CS2R R6, SRZ ;  /* 0x0000000000067805 */ /* 0x000fe4000001ff00 */
[----:B------:R-:W-:Y:S01]  /*abd0*/  SHF.L.U32 R39, R39, 0x1f, RZ ;  /* 0x0000001f27277819 */ /* 0x000fe200000006ff */
[C---:B------:R-:W-:Y:S02]  /*abe0*/  VIADD R25, R13.reuse, 0x14400 ;  /* 0x000144000d197836 */ /* 0x040fe40000000000 */
[----:B------:R-:W-:Y:S01]  /*abf0*/  VIADD R12, R13, 0x14440 ;  /* 0x000144400d0c7836 */ /* 0x000fe20000000000 */
[----:B------:R-:W-:Y:S06]  /*ac00*/  @P1 BRA `(.L_x_7885) ;  /* 0x00000000004c1947 */ /* 0x000fec0003800000 */
[----:B------:R-:W-:Y:S01]  /*ac10*/  ULDC UR4, c[0x0][0x3f4] ;  /* 0x0000fd0000047ab9 */ /* 0x000fe20000000800 */
[----:B------:R-:W-:Y:S02]  /*ac20*/  SHF.R.S32.HI R5, RZ, 0x1f, R192 ;  /* 0x0000001fff057819 */ /* 0x000fe400000114c0 */
[----:B------:R-:W-:Y:S02]  /*ac30*/  ISETP.GE.AND P2, PT, R22, UR4, PT ;  /* 0x0000000416007c0c */ /* 0x000fe4000bf46270 */
[----:B------:R-:W-:-:S11]  /*ac40*/  ISETP.GE.AND P1, PT, R192, UR4, PT ;  /* 0x00000004c0007c0c */ /* 0x000fd6000bf26270 */
[----:B------:R-:W-:Y:S02]  /*ac50*/  @!P2 SHF.R.S32.HI R4, RZ, 0x1f, R22 ;  /* 0x0000001fff04a819 */ /* 0x000fe40000011416 */
[CC--:B-1----:R-:W-:Y:S02]  /*ac60*/  @!P2 IADD3 R20, P5, R22.reuse, R33.reuse, RZ ;  /* 0x000000211614a210 */ /* 0x0c2fe40007fbe0ff */
[----:B0-2---:R-:W-:Y:S02]  /*ac70*/  @!P2 IADD3 R28, P4, R22, R14, RZ ;  /* 0x0000000e161ca210 */ /* 0x005fe40007f9e0ff */
[----:B---3--:R-:W-:Y:S02]  /*ac80*/  @!P2 IADD3.X R21, R0, R4, RZ, P5, !PT ;  /* 0x000000040015a210 */ /* 0x008fe40002ffe4ff */
[C---:B------:R-:W-:Y:S01]  /*ac90*/  @!P1 IADD3 R30, P3, R192.reuse, R33, RZ ;  /* 0x00000021c01e9210 */ /* 0x040fe20007f7e0ff */
[----:B----4-:R-:W-:Y:S01]  /*aca0*/  @!P2 IMAD.X R29, R3, 0x1, R4, P4 ;  /* 0x00000001031da824 */ /* 0x010fe200020e0604 */
[----:B------:R-:W-:-:S02]  /*acb0*/  @!P1 IADD3 R14, P5, R192, R14, RZ ;  /* 0x0000000ec00e9210 */ /* 0x000fc40007fbe0ff */
[----:B------:R-:W-:Y:S01]  /*acc0*/  CS2R R8, SRZ ;  /* 0x0000000000087805 */ /* 0x000fe2000001ff00 */
[----:B------:R0:W5:Y:S01]  /*acd0*/  @!P2 LD.E.64 R10, desc[UR36][R20.64] ;  /* 0x00000024140aa980 */ /* 0x000162000c101b00 */
[--C-:B------:R-:W-:Y:S02]  /*ace0*/  @!P1 IMAD.X R31, R0, 0x1, R5.reuse, P3 ;  /* 0x00000001001f9824 */ /* 0x100fe400018e0605 */
[----:B------:R-:W-:Y:S01]  /*acf0*/  @!P1 IMAD.X R15, R3, 0x1, R5, P5 ;  /* 0x00000001030f9824 */ /* 0x000fe200028e0605 */
[----:B------:R-:W-:Y:S01]  /*ad00*/  CS2R R4, SRZ ;  /* 0x0000000000047805 */ /* 0x000fe2000001ff00 */
[----:B------:R0:W5:Y:S04]  /*ad10*/  @!P2 LD.E.64 R6, desc[UR36][R28.64] ;  /* 0x000000241c06a980 */ /* 0x000168000c101b00 */
[----:B------:R0:W5:Y:S04]  /*ad20*/  @!P1 LD.E.64 R8, desc[UR36][R30.64] ;  /* 0x000000241e089980 */ /* 0x000168000c101b00 */
[----:B------:R0:W5:Y:S02]  /*ad30*/  @!P1 LD.E.64 R4, desc[UR36][R14.64] ;  /* 0x000000240e049980 */ /* 0x000164000c101b00 */
.L_x_7885:
[----:B------:R-:W-:Y:S05]  /*ad40*/  BSYNC B1 ;  /* 0x0000000000017941 */ /* 0x000fea0003800000 */
.L_x_7884:
[----:B------:R-:W-:Y:S01]  /*ad50*/  @P0 VIADD R12, R25, 0xffffffc0 ;  /* 0xffffffc0190c0836 */ /* 0x000fe20000000000 */
[----:B------:R-:W2:Y:S01]  /*ad60*/  SYNCS.PHASECHK.TRANS64.TRYWAIT P0, [R18+URZ+0x22800], R39 ;  /* 0x02280027120075a7 */ /* 0x000ea2000800017f */
[----:B---3-5:R-:W-:Y:S01]  /*ad70*/  SHF.R.U32.HI R0, RZ, 0x8, R10 ;  /* 0x00000008ff007819 */ /* 0x028fe2000001160a */
[----:B------:R-:W-:Y:S01]  /*ad80*/  BSSY B1, `(.L_x_7886) ;  /* 0x000002e000017945 */ /* 0x000fe20003800000 */
[----:B----4-:R-:W-:Y:S02]  /*ad90*/  SHF.R.U32.HI R3, RZ, 0x8, R8 ;  /* 0x00000008ff037819 */ /* 0x010fe40000011608 */
[----:B0-----:R-:W-:Y:S02]  /*ada0*/  SHF.R.U32.HI R28, RZ, 0x8, R9 ;  /* 0x00000008ff1c7819 */ /* 0x001fe40000011609 */
[----:B------:R-:W-:Y:S02]  /*adb0*/  LOP3.LUT R15, R0, 0xff, RZ, 0xc0, !PT ;  /* 0x000000ff000f7812 */ /* 0x000fe400078ec0ff */
[----:B------:R-:W-:-:S02]  /*adc0*/  LOP3.LUT R0, R3, 0xff, RZ, 0xc0, !PT ;  /* 0x000000ff03007812 */ /* 0x000fc400078ec0ff */
[----:B------:R-:W-:Y:S02]  /*add0*/  LOP3.LUT R26, R9, 0xff, RZ, 0xc0, !PT ;  /* 0x000000ff091a7812 */ /* 0x000fe400078ec0ff */
[----:B------:R-:W-:Y:S02]  /*ade0*/  LOP3.LUT R3, R28, 0xff, RZ, 0xc0, !PT ;  /* 0x000000ff1c037812 */ /* 0x000fe400078ec0ff */
[----:B-1----:R-:W-:Y:S02]  /*adf0*/  SHF.R.U32.HI R33, RZ, 0x8, R5 ;  /* 0x00000008ff217819 */ /* 0x002fe40000011605 */
[----:B------:R-:W-:Y:S02]  /*ae00*/  PRMT R26, R3, 0x7604, R26 ;  /* 0x00007604031a7816 */ /* 0x000fe4000000001a */
[----:B------:R-:W-:Y:S02]  /*ae10*/  SHF.R.U32.HI R3, RZ, 0x8, R4 ;  /* 0x00000008ff037819 */ /* 0x000fe40000011604 */
[----:B------:R-:W-:-:S02]  /*ae20*/  SHF.R.U32.HI R29, RZ, 0x8, R7 ;  /* 0x00000008ff1d7819 */ /* 0x000fc40000011607 */
[----:B------:R-:W-:Y:S02]  /*ae30*/  LOP3.LUT R30, R4, 0xff, RZ, 0xc0, !PT ;  /* 0x000000ff041e7812 */ /* 0x000fe400078ec0ff */
[----:B------:R-:W-:Y:S02]  /*ae40*/  LOP3.LUT R3, R3, 0xff, RZ, 0xc0, !PT ;  /* 0x000000ff03037812 */ /* 0x000fe400078ec0ff */
[----:B------:R-:W-:Y:S02]  /*ae50*/  SHF.R.U32.HI R21, RZ, 0x8, R11 ;  /* 0x00000008ff157819 */ /* 0x000fe4000001160b */
[----:B------:R-:W-:Y:S02]  /*ae60*/  LOP3.LUT R25, R8, 0xff, RZ, 0xc0, !PT ;  /* 0x000000ff08197812 */ /* 0x000fe400078ec0ff */
[----:B------:R-:W-:Y:S02]  /*ae70*/  LOP3.LUT R32, R5, 0xff, RZ, 0xc0, !PT ;  /* 0x000000ff05207812 */ /* 0x000fe400078ec0ff */
[----:B------:R-:W-:-:S02]  /*ae80*/  LOP3.LUT R33, R33, 0xff, RZ, 0xc0, !PT ;  /* 0x000000ff21217812 */ /* 0x000fc400078ec0ff */
[----:B------:R-:W-:Y:S02]  /*ae90*/  LOP3.LUT R28, R7, 0xff, RZ, 0xc0, !PT ;  /* 0x000000ff071c7812 */ /* 0x000fe400078ec0ff */
[----:B------:R-:W-:Y:S02]  /*aea0*/  LOP3.LUT R29, R29, 0xff, RZ, 0xc0, !PT ;  /* 0x000000ff1d1d7812 */ /* 0x000fe400078ec0ff */
[----:B------:R-:W-:Y:S02]  /*aeb0*/  PRMT R35, R3, 0x7604, R30 ;  /* 0x0000760403237816 */ /* 0x000fe4000000001e */
[----:B--2---:R-:W-:Y:S02]  /*aec0*/  LOP3.LUT R14, R10, 0xff, RZ, 0xc0, !PT ;  /* 0x000000ff0a0e7812 */ /* 0x004fe400078ec0ff */
[----:B------:R-:W-:Y:S02]  /*aed0*/  LOP3.LUT R20, R11, 0xff, RZ, 0xc0, !PT ;  /* 0x000000ff0b147812 */ /* 0x000fe400078ec0ff */
[----:B------:R-:W-:-:S02]  /*aee0*/  LOP3.LUT R21, R21, 0xff, RZ, 0xc0, !PT ;  /* 0x000000ff15157812 */ /* 0x000fc400078ec0ff */
[----:B------:R-:W-:Y:S02]  /*aef0*/  PRMT R25, R0, 0x7604, R25 ;  /* 0x0000760400197816 */ /* 0x000fe40000000019 */
[----:B------:R-:W-:Y:S02]  /*af00*/  PRMT R32, R33, 0x7604, R32 ;  /* 0x0000760421207816 */ /* 0x000fe40000000020 */
[----:B------:R-:W-:Y:S02]  /*af10*/  SHF.R.U32.HI R3, RZ, 0x10, R11 ;  /* 0x00000010ff037819 */ /* 0x000fe4000001160b */
[----:B------:R-:W-:Y:S02]  /*af20*/  SHF.R.U32.HI R0, RZ, 0x8, R6 ;  /* 0x00000008ff007819 */ /* 0x000fe40000011606 */
[----:B------:R-:W-:Y:S01]  /*af30*/  SHF.R.U32.HI R33, RZ, 0x10, R7 ;  /* 0x00000010ff217819 */ /* 0x000fe20000011607 */
[----:B------:R-:W-:Y:S01]  /*af40*/  IMAD.U32 R3, R3, 0x10000, RZ ;  /* 0x0001000003037824 */ /* 0x000fe200078e00ff */
[----:B------:R-:W-:-:S02]  /*af50*/  SHF.R.U32.HI R37, RZ, 0x10, R5 ;  /* 0x00000010ff257819 */ /* 0x000fc40000011605 */
[----:B------:R-:W-:Y:S01]  /*af60*/  PRMT R28, R29, 0x7604, R28 ;  /* 0x000076041d1c7816 */ /* 0x000fe2000000001c */
[----:B------:R-:W-:Y:S01]  /*af70*/  IMAD.U32 R33, R33, 0x10000, RZ ;  /* 0x0001000021217824 */ /* 0x000fe200078e00ff */
[----:B------:R-:W-:Y:S01]  /*af80*/  SHF.R.U32.HI R29, RZ, 0x10, R9 ;  /* 0x00000010ff1d7819 */ /* 0x000fe20000011609 */
[----:B------:R-:W-:Y:S01]  /*af90*/  IMAD.U32 R37, R37, 0x10000, RZ ;  /* 0x0001000025257824 */ /* 0x000fe200078e00ff */
[----:B------:R-:W-:Y:S02]  /*afa0*/  PRMT R15, R15, 0x7604, R14 ;  /* 0x000076040f0f7816 */ /* 0x000fe4000000000e */
[----:B------:R-:W-:Y:S02]  /*afb0*/  PRMT R20, R21, 0x7604, R20 ;  /* 0x0000760415147816 */ /* 0x000fe40000000014 */
[----:B------:R-:W-:Y:S02]  /*afc0*/  LOP3.LUT R14, R6, 0xff, RZ, 0xc0, !PT ;  /* 0x000000ff060e7812 */ /* 0x000fe400078ec0ff */
[----:B------:R-:W-:-:S02]  /*afd0*/  LOP3.LUT R21, R0, 0xff, RZ, 0xc0, !PT ;  /* 0x000000ff00157812 */ /* 0x000fc400078ec0ff */
[----:B------:R-:W-:Y:S02]  /*afe0*/  SHF.L.U32 R29, R29, 0x10, RZ ;  /* 0x000000101d1d7819 */ /* 0x000fe400000006ff */
[----:B------:R-:W-:Y:S02]  /*aff0*/  PRMT R31, R21, 0x7604, R14 ;  /* 0x00007604151f7816 */ /* 0x000fe4000000000e */
[----:B------:R-:W-:Y:S02]  /*b000*/  LOP3.LUT R21, R20, 0xff0000, R3, 0xf8, !PT ;  /* 0x00ff000014157812 */ /* 0x000fe400078ef803 */
[----:B------:R-:W-:Y:S02]  /*b010*/  LOP3.LUT R29, R26, 0xff0000, R29, 0xf8, !PT ;  /* 0x00ff00001a1d7812 */ /* 0x000fe400078ef81d */
[----:B------:R-:W-:Y:S02]  /*b020*/  LOP3.LUT R33, R28, 0xff0000, R33, 0xf8, !PT ;  /* 0x00ff00001c217812 */ /* 0x000fe400078ef821 */
[----:B------:R-:W-:-:S02]  /*b030*/  LOP3.LUT R37, R32, 0xff0000, R37, 0xf8, !PT ;  /* 0x00ff000020257812 */ /* 0x000fc400078ef825 */
[----:B------:R-:W-:Y:S01]  /*b040*/  LOP3.LUT R3, R15, 0xff0000, R10, 0xf8, !PT ;  /* 0x00ff00000f037812 */ /* 0x000fe200078ef80a */
[----:B------:R-:W-:Y:S06]  /*b050*/  @!P0 BRA `(.L_x_7887) ;  /* 0x0000017800b48947 */ /* 0x000fec0003800000 */
.L_x_8140:
[----:B------:R-:W-:Y:S05]  /*b060*/  BSYNC B1 ;  /* 0x0000000000017941 */ /* 0x000fea0003800000 */
.L_x_7886:
        /* <DEDUP_REMOVED lines=15> */
[----:B------:R-:W1:Y:S01]  /*b160*/  LDC R5, c[0x0][0x3f4] ;  /* 0x0000fd00ff057b82 */ /* 0x000e620000000800 */
[----:B------:R-:W-:Y:S01]  /*b170*/  BSSY B2, `(.L_x_7890) ;  /* 0x000005e000027945 */ /* 0x000fe20003800000 */
[-C--:B-1----:R-:W-:Y:S02]  /*b180*/  ISETP.GE.AND P0, PT, R22, R5.reuse, PT ;  /* 0x000000051600720c */ /* 0x082fe40003f06270 */
[----:B------:R-:W-:-:S11]  /*b190*/  ISETP.GE.AND P1, PT, R192, R5, PT ;  /* 0x00000005c000720c */ /* 0x000fd60003f26270 */
[----:B------:R-:W-:Y:S05]  /*b1a0*/  @P0 BRA `(.L_x_7891) ;  /* 0x0000000400680947 */ /* 0x000fea0003800000 */
[----:B------:R-:W1:Y:S01]  /*b1b0*/  LDS.128 R4, [R13+0x14400] ;  /* 0x014400000d047984 */ /* 0x000e620000000c00 */
[----:B------:R-:W-:Y:S02]  /*b1c0*/  F2FP.F16.E4M3.UNPACK_B R30, R3 ;  /* 0x00000003ff1e723e */ /* 0x000fe400020006ff */
[----:B------:R-:W-:-:S03]  /*b1d0*/  F2FP.F16.E4M3.UNPACK_B R31, R14 ;  /* 0x0000000eff1f723e */ /* 0x000fc600020006ff */
[--C-:B------:R-:W-:Y:S02]  /*b1e0*/  HADD2.F32 R32, -RZ, R30.reuse.H1_H1 ;  /* 0x3000001eff207230 */ /* 0x100fe40000004100 */
[----:B------:R-:W-:Y:S02]  /*b1f0*/  HADD2.F32 R36, -RZ, R31.H1_H1 ;  /* 0x3000001fff247230 */ /* 0x000fe40000004100 */
        /* <DEDUP_REMOVED lines=13> */
[----:B0-----:R-:W-:Y:S01]  /*b2d0*/  FFMA.FTZ R39, R25, R36, R5 ;  /* 0x0000002419277223 */ /* 0x001fe20000010005 */
[----:B------:R-:W-:Y:S01]  /*b2e0*/  HADD2.F32 R32, -RZ, R31.H0_H0 ;  /* 0x2000001fff207230 */ /* 0x000fe20000004100 */
[----:B------:R-:W-:Y:S01]  /*b2f0*/  F2FP.F16.E4M3.UNPACK_B R31, R14.H1 ;  /* 0x0000000eff1f723e */ /* 0x000fe200030006ff */
[--C-:B------:R-:W-:Y:S01]  /*b300*/  HADD2.F32 R5, -RZ, R4.reuse.H1_H1 ;  /* 0x30000004ff057230 */ /* 0x100fe20000004100 */
[----:B------:R-:W-:Y:S01]  /*b310*/  F2FP.F16.E4M3.UNPACK_B R25, R3.H1 ;  /* 0x00000003ff19723e */ /* 0x000fe200030006ff */
[----:B------:R-:W-:Y:S01]  /*b320*/  HADD2.F32 R4, -RZ, R4.H0_H0 ;  /* 0x20000004ff047230 */ /* 0x000fe20000004100 */
[----:B------:R-:W-:Y:S01]  /*b330*/  F2FP.F16.E4M3.UNPACK_B R7, R7.H1 ;  /* 0x00000007ff07723e */ /* 0x000fe200030006ff */
[----:B------:R-:W-:-:S02]  /*b340*/  HADD2.F32 R33, -RZ, R31.H1_H1 ;  /* 0x3000001fff217230 */ /* 0x000fc40000004100 */
[C---:B------:R-:W-:Y:S01]  /*b350*/  FMUL.FTZ R35, R5.reuse, R32 ;  /* 0x0000002005237220 */ /* 0x040fe20000410000 */
[-C--:B------:R-:W-:Y:S01]  /*b360*/  FMUL.FTZ R37, R5, R30.reuse ;  /* 0x0000001e05257220 */ /* 0x080fe20000410000 */
[--C-:B------:R-:W-:Y:S02]  /*b370*/  HADD2.F32 R5, -RZ, R28.reuse.H1_H1 ;  /* 0x3000001cff057230 */ /* 0x100fe40000004100 */
[C---:B------:R-:W-:Y:S01]  /*b380*/  FFMA.FTZ R35, R4.reuse, R30, -R35 ;  /* 0x0000001e04237223 */ /* 0x040fe20000010823 */
[----:B------:R-:W-:Y:S01]  /*b390*/  FFMA.FTZ R36, R4, R32, R37 ;  /* 0x0000002004247223 */ /* 0x000fe20000010025 */
[----:B------:R-:W-:Y:S02]  /*b3a0*/  HADD2.F32 R30, -RZ, R25.H1_H1 ;  /* 0x30000019ff1e7230 */ /* 0x000fe40000004100 */
[----:B------:R-:W-:Y:S01]  /*b3b0*/  FMUL.FTZ R37, R5, R33 ;  /* 0x0000002105257220 */ /* 0x000fe20000410000 */
[----:B------:R-:W-:Y:S02]  /*b3c0*/  HADD2.F32 R28, -RZ, R28.H0_H0 ;  /* 0x2000001cff1c7230 */ /* 0x000fe40000004100 */
[----:B------:R-:W-:-:S02]  /*b3d0*/  HADD2.F32 R31, -RZ, R31.H0_H0 ;  /* 0x2000001fff1f7230 */ /* 0x000fc40000004100 */
[-C--:B------:R-:W-:Y:S01]  /*b3e0*/  FMUL.FTZ R41, R5, R30.reuse ;  /* 0x0000001e05297220 */ /* 0x080fe20000410000 */
[--C-:B------:R-:W-:Y:S02]  /*b3f0*/  HADD2.F32 R4, -RZ, R26.reuse.H1_H1 ;  /* 0x3000001aff047230 */ /* 0x100fe40000004100 */
[----:B------:R-:W-:Y:S01]  /*b400*/  FFMA.FTZ R37, R28, R30, -R37 ;  /* 0x0000001e1c257223 */ /* 0x000fe20000010825 */
[----:B------:R-:W-:Y:S01]  /*b410*/  HADD2.F32 R25, -RZ, R25.H0_H0 ;  /* 0x20000019ff197230 */ /* 0x000fe20000004100 */
[----:B------:R-:W-:Y:S01]  /*b420*/  F2FP.F16.E4M3.UNPACK_B R30, R20 ;  /* 0x00000014ff1e723e */ /* 0x000fe200020006ff */
[----:B------:R-:W-:Y:S02]  /*b430*/  HADD2.F32 R26, -RZ, R26.H0_H0 ;  /* 0x2000001aff1a7230 */ /* 0x000fe40000004100 */
[----:B------:R-:W-:Y:S01]  /*b440*/  FMUL.FTZ R5, R4, R31 ;  /* 0x0000001f04057220 */ /* 0x000fe20000410000 */
[----:B------:R-:W-:Y:S01]  /*b450*/  FFMA.FTZ R42, R28, R33, R41 ;  /* 0x000000211c2a7223 */ /* 0x000fe20000010029 */
[----:B------:R-:W-:Y:S01]  /*b460*/  F2FP.F16.E4M3.UNPACK_B R28, R10 ;  /* 0x0000000aff1c723e */ /* 0x000fe200020006ff */
[-C--:B------:R-:W-:Y:S01]  /*b470*/  FMUL.FTZ R4, R4, R25.reuse ;  /* 0x0000001904047220 */ /* 0x080fe20000410000 */
[----:B------:R-:W-:Y:S01]  /*b480*/  FFMA.FTZ R33, R26, R25, -R5 ;  /* 0x000000191a217223 */ /* 0x000fe20000010805 */
[----:B------:R-:W-:Y:S01]  /*b490*/  HADD2.F32 R32, -RZ, R30.H1_H1 ;  /* 0x3000001eff207230 */ /* 0x000fe20000004100 */
[----:B------:R-:W-:Y:S01]  /*b4a0*/  F2FP.SATFINITE.E4M3.F32.PACK_AB_MERGE_C R37, R42, R37, RZ ;  /* 0x000000252a25723e */ /* 0x000fe200048070ff */
[----:B------:R-:W-:-:S02]  /*b4b0*/  HADD2.F32 R5, -RZ, R6.H1_H1 ;  /* 0x30000006ff057230 */ /* 0x000fc40000004100 */
[----:B------:R-:W-:Y:S01]  /*b4c0*/  FFMA.FTZ R40, R26, R31, R4 ;  /* 0x0000001f1a287223 */ /* 0x000fe20000010004 */
[----:B------:R-:W-:Y:S02]  /*b4d0*/  HADD2.F32 R25, -RZ, R28.H1_H1 ;  /* 0x3000001cff197230 */ /* 0x000fe40000004100 */
[----:B------:R-:W-:Y:S02]  /*b4e0*/  HADD2.F32 R6, -RZ, R6.H0_H0 ;  /* 0x20000006ff067230 */ /* 0x000fe40000004100 */
[C---:B------:R-:W-:Y:S01]  /*b4f0*/  FMUL.FTZ R31, R5.reuse, R32 ;  /* 0x00000020051f7220 */ /* 0x040fe20000410000 */
[----:B------:R-:W-:Y:S02]  /*b500*/  HADD2.F32 R28, -RZ, R28.H0_H0 ;  /* 0x2000001cff1c7230 */ /* 0x000fe40000004100 */
[-C--:B------:R-:W-:Y:S01]  /*b510*/  FMUL.FTZ R43, R5, R25.reuse ;  /* 0x00000019052b7220 */ /* 0x080fe20000410000 */
[----:B------:R-:W-:Y:S02]  /*b520*/  HADD2.F32 R30, -RZ, R30.H0_H0 ;  /* 0x2000001eff1e7230 */ /* 0x000fe40000004100 */
[----:B------:R-:W-:Y:S01]  /*b530*/  FFMA.FTZ R41, R6, R25, -R31 ;  /* 0x0000001906297223 */ /* 0x000fe2000001081f */
[--C-:B------:R-:W-:Y:S01]  /*b540*/  HADD2.F32 R4, -RZ, R29.reuse.H1_H1 ;  /* 0x3000001dff047230 */ /* 0x100fe20000004100 */
[----:B------:R-:W-:Y:S01]  /*b550*/  F2FP.F16.E4M3.UNPACK_B R5, R10.H1 ;  /* 0x0000000aff05723e */ /* 0x000fe200030006ff */
[----:B------:R-:W-:-:S02]  /*b560*/  HADD2.F32 R29, -RZ, R29.H0_H0 ;  /* 0x2000001dff1d7230 */ /* 0x000fc40000004100 */
[----:B------:R-:W-:Y:S01]  /*b570*/  FFMA.FTZ R32, R6, R32, R43 ;  /* 0x0000002006207223 */ /* 0x000fe2000001002b */
[C---:B------:R-:W-:Y:S01]  /*b580*/  FMUL.FTZ R26, R4.reuse, R30 ;  /* 0x0000001e041a7220 */ /* 0x040fe20000410000 */
[----:B------:R-:W-:Y:S01]  /*b590*/  FMUL.FTZ R25, R4, R28 ;  /* 0x0000001c04197220 */ /* 0x000fe20000410000 */
[----:B------:R-:W-:Y:S01]  /*b5a0*/  F2FP.F16.E4M3.UNPACK_B R4, R20.H1 ;  /* 0x00000014ff04723e */ /* 0x000fe200030006ff */
[--C-:B------:R-:W-:Y:S02]  /*b5b0*/  HADD2.F32 R6, -RZ, R5.reuse.H0_H0 ;  /* 0x20000005ff067230 */ /* 0x100fe40000004100 */
[C---:B------:R-:W-:Y:S01]  /*b5c0*/  FFMA.FTZ R31, R29.reuse, R28, -R26 ;  /* 0x0000001c1d1f7223 */ /* 0x040fe2000001081a */
[----:B------:R-:W-:Y:S02]  /*b5d0*/  HADD2.F32 R26, -RZ, R5.H1_H1 ;  /* 0x30000005ff1a7230 */ /* 0x000fe40000004100 */
[----:B------:R-:W-:Y:S01]  /*b5e0*/  FFMA.FTZ R30, R29, R30, R25 ;  /* 0x0000001e1d1e7223 */ /* 0x000fe20000010019 */
[----:B------:R-:W-:-:S02]  /*b5f0*/  HADD2.F32 R28, -RZ, R4.H1_H1 ;  /* 0x30000004ff1c7230 */ /* 0x000fc40000004100 */
[----:B------:R-:W-:Y:S02]  /*b600*/  HADD2.F32 R5, -RZ, R7.H1_H1 ;  /* 0x30000007ff057230 */ /* 0x000fe40000004100 */
[----:B------:R-:W-:Y:S02]  /*b610*/  HADD2.F32 R25, -RZ, R4.H0_H0 ;  /* 0x20000004ff197230 */ /* 0x000fe40000004100 */
[----:B------:R-:W-:Y:S02]  /*b620*/  HADD2.F32 R4, -RZ, R21.H1_H1 ;  /* 0x30000015ff047230 */ /* 0x000fe40000004100 */
[C---:B------:R-:W-:Y:S01]  /*b630*/  FMUL.FTZ R46, R5.reuse, R28 ;  /* 0x0000001c052e7220 */ /* 0x040fe20000410000 */
[----:B------:R-:W-:Y:S02]  /*b640*/  HADD2.F32 R7, -RZ, R7.H0_H0 ;  /* 0x20000007ff077230 */ /* 0x000fe40000004100 */
[----:B------:R-:W-:Y:S01]  /*b650*/  FMUL.FTZ R5, R5, R26 ;  /* 0x0000001a05057220 */ /* 0x000fe20000410000 */
[----:B------:R-:W-:-:S02]  /*b660*/  HADD2.F32 R21, -RZ, R21.H0_H0 ;  /* 0x20000015ff157230 */ /* 0x000fc40000004100 */
[CC--:B------:R-:W-:Y:S01]  /*b670*/  FMUL.FTZ R44, R4.reuse, R25.reuse ;  /* 0x00000019042c7220 */ /* 0x0c0fe20000410000 */
        /* <DEDUP_REMOVED lines=13> */
.L_x_7891:
[----:B------:R-:W-:Y:S05]  /*b750*/  BSYNC B2 ;  /* 0x0000000000027941 */ /* 0x000fea0003800000 */
.L_x_7890:
[----:B------:R-:W-:Y:S05]  /*b760*/  @P1 BRA `(.L_x_7889) ;  /* 0x0000000400681947 */ /* 0x000fea0003800000 */
[----:B-1----:R-:W1:Y:S01]  /*b770*/  LDS.128 R4, [R12] ;  /* 0x000000000c047984 */ /* 0x002e620000000c00 */
        /* <DEDUP_REMOVED lines=61> */
[-C--:B------:R-:W-:Y:S01]  /*bb50*/  FMUL.FTZ R25, R4, R28.reuse ;  /* 0x0000001c04197220 */ /* 0x080fe20000410000 */
        /* <DEDUP_REMOVED lines=26> */
[----:B------:R2:W-:Y:S02]  /*bd00*/  STS.128 [R12], R4 ;  /* 0x000000040c007388 */ /* 0x0005e40000000c00 */
.L_x_7889:
[----:B------:R-:W-:Y:S05]  /*bd10*/  BSYNC B1 ;  /* 0x0000000000017941 */ /* 0x000fea0003800000 */
.L_x_7888:
[----:B-12---:R-:W-:-:S05]  /*bd20*/  VIADD R4, R190, 0x40 ;  /* 0x00000040be047836 */ /* 0x006fca0000000000 */
[----:B------:R-:W-:-:S13]  /*bd30*/  ISETP.GE.AND P0, PT, R4, R15, PT ;  /* 0x0000000f0400720c */ /* 0x000fda0003f06270 */
[----:B------:R-:W-:Y:S05]  /*bd40*/  @P0 BRA `(.L_x_7892) ;  /* 0x0000002800640947 */ /* 0x000fea0003800000 */
[----:B------:R-:W1:Y:S01]  /*bd50*/  LDC R5, c[0x0][0x3f4] ;  /* 0x0000fd00ff057b82 */ /* 0x000e620000000800 */
[----:B------:R-:W-:Y:S01]  /*bd60*/  BSSY B1, `(.L_x_7893) ;  /* 0x000005e000017945 */ /* 0x000fe20003800000 */
[-C--:B-1----:R-:W-:Y:S02]  /*bd70*/  ISETP.GE.AND P0, PT, R22, R5.reuse, PT ;  /* 0x000000051600720c */ /* 0x082fe40003f06270 */
[----:B------:R-:W-:-:S11]  /*bd80*/  ISETP.GE.AND P1, PT, R192, R5, PT ;  /* 0x00000005c000720c */ /* 0x000fd60003f26270 */
[----:B------:R-:W-:Y:S05]  /*bd90*/  @P0 BRA `(.L_x_7894) ;  /* 0x0000000400680947 */ /* 0x000fea0003800000 */
[----:B------:R-:W1:Y:S01]  /*bda0*/  LDS.128 R4, [R13+0x16400] ;  /* 0x016400000d047984 */ /* 0x000e620000000c00 */
[----:B------:R-:W-:Y:S02]  /*bdb0*/  F2FP.F16.E4M3.UNPACK_B R33, R14 ;  /* 0x0000000eff21723e */ /* 0x000fe400020006ff */
[----:B------:R-:W-:Y:S02]  /*bdc0*/  F2FP.F16.E4M3.UNPACK_B R31, R3 ;  /* 0x00000003ff1f723e */ /* 0x000fe400020006ff */
[-C--:B0-----:R-:W-:Y:S01]  /*bdd0*/  F2FP.F16.E4M3.UNPACK_B R39, R20.reuse ;  /* 0x00000014ff27723e */ /* 0x081fe200020006ff */
[----:B------:R-:W-:Y:S01]  /*bde0*/  HADD2.F32 R35, -RZ, R33.H1_H1 ;  /* 0x30000021ff237230 */ /* 0x000fe20000004100 */
[----:B------:R-:W-:Y:S01]  /*bdf0*/  F2FP.F16.E4M3.UNPACK_B R20, R20.H1 ;  /* 0x00000014ff14723e */ /* 0x000fe200030006ff */
[----:B------:R-:W-:Y:S02]  /*be00*/  HADD2.F32 R29, -RZ, R31.H1_H1 ;  /* 0x3000001fff1d7230 */ /* 0x000fe40000004100 */
[----:B------:R-:W-:Y:S01]  /*be10*/  HADD2.F32 R38, -RZ, R33.H0_H0 ;  /* 0x20000021ff267230 */ /* 0x000fe20000004100 */
[----:B------:R-:W-:Y:S01]  /*be20*/  F2FP.F16.E4M3.UNPACK_B R33, R14.H1 ;  /* 0x0000000eff21723e */ /* 0x000fe200030006ff */
[----:B------:R-:W-:-:S02]  /*be30*/  HADD2.F32 R36, -RZ, R31.H0_H0 ;  /* 0x2000001fff247230 */ /* 0x000fc40000004100 */
[----:B------:R-:W-:Y:S02]  /*be40*/  HADD2.F32 R42, -RZ, R39.H1_H1 ;  /* 0x30000027ff2a7230 */ /* 0x000fe40000004100 */
[--C-:B------:R-:W-:Y:S02]  /*be50*/  HADD2.F32 R40, -RZ, R33.reuse.H1_H1 ;  /* 0x30000021ff287230 */ /* 0x100fe40000004100 */
[----:B------:R-:W-:Y:S02]  /*be60*/  HADD2.F32 R37, -RZ, R33.H0_H0 ;  /* 0x20000021ff257230 */ /* 0x000fe40000004100 */
        /* <DEDUP_REMOVED lines=16> */
[----:B------:R-:W-:Y:S01]  /*bf70*/  F2FP.F16.E4M3.UNPACK_B R32, R3.H1 ;  /* 0x00000003ff20723e */ /* 0x000fe200030006ff */
[-C--:B------:R-:W-:Y:S01]  /*bf80*/  FMUL.FTZ R3, R38, R5.reuse ;  /* 0x0000000526037220 */ /* 0x080fe20000410000 */
[C---:B------:R-:W-:Y:S01]  /*bf90*/  FMUL.FTZ R21, R36.reuse, R5 ;  /* 0x0000000524157220 */ /* 0x040fe20000410000 */
[----:B------:R-:W-:Y:S01]  /*bfa0*/  HADD2.F32 R5, -RZ, R26.H1_H1 ;  /* 0x3000001aff057230 */ /* 0x000fe20000004100 */
[----:B------:R-:W-:Y:S01]  /*bfb0*/  F2FP.F16.E4M3.UNPACK_B R35, R10 ;  /* 0x0000000aff23723e */ /* 0x000fe200020006ff */
[-C--:B------:R-:W-:Y:S01]  /*bfc0*/  FFMA.FTZ R14, R36, R4.reuse, -R3 ;  /* 0x00000004240e7223 */ /* 0x080fe20000010803 */
[----:B------:R-:W-:Y:S01]  /*bfd0*/  FFMA.FTZ R21, R38, R4, R21 ;  /* 0x0000000426157223 */ /* 0x000fe20000010015 */
[----:B------:R-:W-:-:S02]  /*bfe0*/  HADD2.F32 R4, -RZ, R32.H1_H1 ;  /* 0x30000020ff047230 */ /* 0x000fc40000004100 */
[----:B------:R-:W-:Y:S01]  /*bff0*/  FMUL.FTZ R31, R40, R5 ;  /* 0x00000005281f7220 */ /* 0x000fe20000410000 */
[----:B------:R-:W-:Y:S01]  /*c000*/  HADD2.F32 R26, -RZ, R26.H0_H0 ;  /* 0x2000001aff1a7230 */ /* 0x000fe20000004100 */
[----:B------:R-:W-:Y:S01]  /*c010*/  F2FP.F16.E4M3.UNPACK_B R7, R7.H1 ;  /* 0x00000007ff07723e */ /* 0x000fe200030006ff */
[--C-:B------:R-:W-:Y:S02]  /*c020*/  HADD2.F32 R3, -RZ, R25.reuse.H1_H1 ;  /* 0x30000019ff037230 */ /* 0x100fe40000004100 */
[C---:B------:R-:W-:Y:S01]  /*c030*/  FMUL.FTZ R5, R4.reuse, R5 ;  /* 0x0000000504057220 */ /* 0x040fe20000410000 */
[----:B------:R-:W-:Y:S02]  /*c040*/  HADD2.F32 R33, -RZ, R32.H0_H0 ;  /* 0x20000020ff217230 */ /* 0x000fe40000004100 */
[-C--:B------:R-:W-:Y:S01]  /*c050*/  FFMA.FTZ R31, R4, R26.reuse, -R31 ;  /* 0x0000001a041f7223 */ /* 0x080fe2000001081f */
[----:B------:R-:W-:Y:S02]  /*c060*/  HADD2.F32 R25, -RZ, R25.H0_H0 ;  /* 0x20000019ff197230 */ /* 0x000fe40000004100 */
[-C--:B------:R-:W-:Y:S01]  /*c070*/  FMUL.FTZ R4, R37, R3.reuse ;  /* 0x0000000325047220 */ /* 0x080fe20000410000 */
[----:B------:R-:W-:Y:S01]  /*c080*/  FFMA.FTZ R32, R40, R26, R5 ;  /* 0x0000001a28207223 */ /* 0x000fe20000010005 */
[----:B------:R-:W-:Y:S01]  /*c090*/  FMUL.FTZ R26, R33, R3 ;  /* 0x00000003211a7220 */ /* 0x000fe20000410000 */
[----:B------:R-:W-:-:S02]  /*c0a0*/  HADD2.F32 R38, -RZ, R35.H1_H1 ;  /* 0x30000023ff267230 */ /* 0x000fc40000004100 */
[-C--:B------:R-:W-:Y:S01]  /*c0b0*/  FFMA.FTZ R5, R33, R25.reuse, -R4 ;  /* 0x0000001921057223 */ /* 0x080fe20000010804 */
[--C-:B------:R-:W-:Y:S02]  /*c0c0*/  HADD2.F32 R4, -RZ, R6.reuse.H1_H1 ;  /* 0x30000006ff047230 */ /* 0x100fe40000004100 */
[----:B------:R-:W-:Y:S01]  /*c0d0*/  FFMA.FTZ R26, R37, R25, R26 ;  /* 0x00000019251a7223 */ /* 0x000fe2000001001a */
[----:B------:R-:W-:Y:S01]  /*c0e0*/  HADD2.F32 R6, -RZ, R6.H0_H0 ;  /* 0x20000006ff067230 */ /* 0x000fe20000004100 */
[----:B------:R-:W-:Y:S01]  /*c0f0*/  F2FP.SATFINITE.E4M3.F32.PACK_AB_MERGE_C R31, R32, R31, RZ ;  /* 0x0000001f201f723e */ /* 0x000fe200048070ff */
[----:B------:R-:W-:Y:S02]  /*c100*/  HADD2.F32 R36, -RZ, R35.H0_H0 ;  /* 0x20000023ff247230 */ /* 0x000fe40000004100 */
[-C--:B------:R-:W-:Y:S01]  /*c110*/  FMUL.FTZ R25, R42, R4.reuse ;  /* 0x000000042a197220 */ /* 0x080fe20000410000 */
[----:B------:R-:W-:Y:S02]  /*c120*/  HADD2.F32 R40, -RZ, R39.H0_H0 ;  /* 0x20000027ff287230 */ /* 0x000fe40000004100 */
[C---:B------:R-:W-:Y:S01]  /*c130*/  FMUL.FTZ R35, R38.reuse, R4 ;  /* 0x0000000426237220 */ /* 0x040fe20000410000 */
[--C-:B------:R-:W-:Y:S01]  /*c140*/  HADD2.F32 R3, -RZ, R28.reuse.H1_H1 ;  /* 0x3000001cff037230 */ /* 0x100fe20000004100 */
[----:B------:R-:W-:Y:S01]  /*c150*/  F2FP.F16.E4M3.UNPACK_B R4, R10.H1 ;  /* 0x0000000aff04723e */ /* 0x000fe200030006ff */
[----:B------:R-:W-:Y:S01]  /*c160*/  FFMA.FTZ R33, R38, R6, -R25 ;  /* 0x0000000626217223 */ /* 0x000fe20000010819 */
[----:B------:R-:W-:-:S02]  /*c170*/  HADD2.F32 R28, -RZ, R28.H0_H0 ;  /* 0x2000001cff1c7230 */ /* 0x000fc40000004100 */
[----:B------:R-:W-:Y:S01]  /*c180*/  FFMA.FTZ R10, R42, R6, R35 ;  /* 0x000000062a0a7223 */ /* 0x000fe20000010023 */
[-C--:B------:R-:W-:Y:S01]  /*c190*/  FMUL.FTZ R25, R40, R3.reuse ;  /* 0x0000000328197220 */ /* 0x080fe20000410000 */
[----:B------:R-:W-:Y:S01]  /*c1a0*/  FMUL.FTZ R3, R36, R3 ;  /* 0x0000000324037220 */ /* 0x000fe20000410000 */
[--C-:B------:R-:W-:Y:S01]  /*c1b0*/  HADD2.F32 R37, -RZ, R4.reuse.H1_H1 ;  /* 0x30000004ff257230 */ /* 0x100fe20000004100 */
[----:B------:R-:W-:Y:S01]  /*c1c0*/  F2FP.SATFINITE.E4M3.F32.PACK_AB_MERGE_C R5, R26, R5, R31 ;  /* 0x000000051a05723e */ /* 0x000fe2000480701f */
[----:B------:R-:W-:Y:S02]  /*c1d0*/  HADD2.F32 R35, -RZ, R4.H0_H0 ;  /* 0x20000004ff237230 */ /* 0x000fe40000004100 */
[-C--:B------:R-:W-:Y:S01]  /*c1e0*/  FFMA.FTZ R6, R36, R28.reuse, -R25 ;  /* 0x0000001c24067223 */ /* 0x080fe20000010819 */
[----:B------:R-:W-:Y:S02]  /*c1f0*/  HADD2.F32 R4, -RZ, R7.H1_H1 ;  /* 0x30000007ff047230 */ /* 0x000fe40000004100 */
[----:B------:R-:W-:Y:S01]  /*c200*/  FFMA.FTZ R25, R40, R28, R3 ;  /* 0x0000001c28197223 */ /* 0x000fe20000010003 */
[----:B------:R-:W-:Y:S01]  /*c210*/  HADD2.F32 R39, -RZ, R20.H0_H0 ;  /* 0x20000014ff277230 */ /* 0x000fe20000004100 */
[----:B------:R-:W-:Y:S01]  /*c220*/  F2FP.SATFINITE.E4M3.F32.PACK_AB_MERGE_C R10, R10, R33, RZ ;  /* 0x000000210a0a723e */ /* 0x000fe200048070ff */
[----:B------:R-:W-:-:S02]  /*c230*/  HADD2.F32 R3, -RZ, R15.H1_H1 ;  /* 0x3000000fff037230 */ /* 0x000fc40000004100 */
        /* <DEDUP_REMOVED lines=12> */
[----:B------:R-:W-:Y:S02]  /*c300*/  F2FP.SATFINITE.E4M3.F32.PACK_AB_MERGE_C R4, R21, R14, R4 ;  /* 0x0000000e1504723e */ /* 0x000fe40004807004 */
[----:B------:R-:W-:Y:S02]  /*c310*/  F2FP.SATFINITE.E4M3.F32.PACK_AB_MERGE_C R6, R25, R6, R10 ;  /* 0x000000061906723e */ /* 0x000fe4000480700a */
[----:B------:R-:W-:-:S05]  /*c320*/  F2FP.SATFINITE.E4M3.F32.PACK_AB_MERGE_C R7, R20, R7, R3 ;  /* 0x000000071407723e */ /* 0x000fca0004807003 */
[----:B------:R1:W-:Y:S02]  /*c330*/  STS.128 [R13+0x16400], R4 ;  /* 0x016400040d007388 */ /* 0x0003e40000000c00 */
.L_x_7894:
[----:B------:R-:W-:Y:S05]  /*c340*/  BSYNC B1 ;  /* 0x0000000000017941 */ /* 0x000fea0003800000 */
.L_x_7893:
[----:B------:R-:W-:Y:S05]  /*c350*/  @P1 BRA `(.L_x_7892) ;  /* 0x0000002000e01947 */ /* 0x000fea0003800000 */
[----:B-1----:R-:W1:Y:S01]  /*c360*/  LDS.128 R4, [R12+0x2000] ;  /* 0x002000000c047984 */ /* 0x002e620000000c00 */
[-C--:B------:R-:W-:Y:S02]  /*c370*/  F2FP.F16.E4M3.UNPACK_B R28, R9.reuse ;  /* 0x00000009ff1c723e */ /* 0x080fe400020006ff */
[----:B------:R-:W-:Y:S02]  /*c380*/  F2FP.F16.E4M3.UNPACK_B R26, R0 ;  /* 0x00000000ff1a723e */ /* 0x000fe400020006ff */
[----:B------:R-:W-:Y:S01]  /*c390*/  F2FP.F16.E4M3.UNPACK_B R29, R9.H1 ;  /* 0x00000009ff1d723e */ /* 0x000fe200030006ff */
[----:B------:R-:W-:Y:S01]  /*c3a0*/  HADD2.F32 R30, -RZ, R28.H1_H1 ;  /* 0x3000001cff1e7230 */ /* 0x000fe20000004100 */
[----:B------:R-:W-:Y:S01]  /*c3b0*/  F2FP.F16.E4M3.UNPACK_B R33, R11 ;  /* 0x0000000bff21723e */ /* 0x000fe200020006ff */
[--C-:B------:R-:W-:Y:S02]  /*c3c0*/  HADD2.F32 R20, -RZ, R26.reuse.H1_H1 ;  /* 0x3000001aff147230 */ /* 0x100fe40000004100 */
[----:B------:R-:W-:-:S02]  /*c3d0*/  HADD2.F32 R26, -RZ, R26.H0_H0 ;  /* 0x2000001aff1a7230 */ /* 0x000fc40000004100 */
[--C-:B------:R-:W-:Y:S02]  /*c3e0*/  HADD2.F32 R31, -RZ, R29.reuse.H1_H1 ;  /* 0x3000001dff1f7230 */ /* 0x100fe40000004100 */
[----:B------:R-:W-:Y:S02]  /*c3f0*/  HADD2.F32 R29, -RZ, R29.H0_H0 ;  /* 0x2000001dff1d7230 */ /* 0x000fe40000004100 */
        /* <DEDUP_REMOVED lines=17> */
[--C-:B------:R-:W-:Y:S01]  /*c510*/  HADD2.F32 R3, -RZ, R4.reuse.H1_H1 ;  /* 0x30000004ff037230 */ /* 0x100fe20000004100 */
[----:B------:R-:W-:Y:S01]  /*c520*/  F2FP.F16.E4M3.UNPACK_B R7, R7.H1 ;  /* 0x00000007ff07723e */ /* 0x000fe200030006ff */
[----:B------:R-:W-:Y:S01]  /*c530*/  HADD2.F32 R4, -RZ, R4.H0_H0 ;  /* 0x20000004ff047230 */ /* 0x000fe20000004100 */
[----:B------:R-:W-:Y:S01]  /*c540*/  F2FP.SATFINITE.E4M3.F32.PACK_AB_MERGE_C R20, R25, R20, RZ ;  /* 0x000000141914723e */ /* 0x000fe200048070ff */
[----:B------:R-:W-:-:S02]  /*c550*/  HADD2.F32 R0, -RZ, R13.H1_H1 ;  /* 0x3000000dff007230 */ /* 0x000fc40000004100 */
[-C--:B------:R-:W-:Y:S01]  /*c560*/  FMUL.FTZ R9, R10, R3.reuse ;  /* 0x000000030a097220 */ /* 0x080fe20000410000 */
[C---:B------:R-:W-:Y:S01]  /*c570*/  FMUL.FTZ R21, R26.reuse, R3 ;  /* 0x000000031a157220 */ /* 0x040fe20000410000 */
[--C-:B------:R-:W-:Y:S02]  /*c580*/  HADD2.F32 R3, -RZ, R5.reuse.H1_H1 ;  /* 0x30000005ff037230 */ /* 0x100fe40000004100 */
[-C--:B------:R-:W-:Y:S01]  /*c590*/  FFMA.FTZ R9, R26, R4.reuse, -R9 ;  /* 0x000000041a097223 */ /* 0x080fe20000010809 */
[----:B------:R-:W-:Y:S01]  /*c5a0*/  FFMA.FTZ R4, R10, R4, R21 ;  /* 0x000000040a047223 */ /* 0x000fe20000010015 */
[----:B------:R-:W-:Y:S02]  /*c5b0*/  HADD2.F32 R21, -RZ, R28.H1_H1 ;  /* 0x3000001cff157230 */ /* 0x000fe40000004100 */
[----:B------:R-:W-:Y:S01]  /*c5c0*/  FMUL.FTZ R10, R31, R3 ;  /* 0x000000031f0a7220 */ /* 0x000fe20000410000 */
[----:B------:R-:W-:Y:S02]  /*c5d0*/  HADD2.F32 R5, -RZ, R5.H0_H0 ;  /* 0x20000005ff057230 */ /* 0x000fe40000004100 */
[----:B------:R-:W-:-:S02]  /*c5e0*/  HADD2.F32 R13, -RZ, R13.H0_H0 ;  /* 0x2000000dff0d7230 */ /* 0x000fc40000004100 */
[C---:B------:R-:W-:Y:S01]  /*c5f0*/  FMUL.FTZ R26, R21.reuse, R3 ;  /* 0x00000003151a7220 */ /* 0x040fe20000410000 */
[----:B------:R-:W-:Y:S02]  /*c600*/  HADD2.F32 R3, -RZ, R28.H0_H0 ;  /* 0x2000001cff037230 */ /* 0x000fe40000004100 */
[-C--:B------:R-:W-:Y:S01]  /*c610*/  FFMA.FTZ R21, R21, R5.reuse, -R10 ;  /* 0x0000000515157223 */ /* 0x080fe2000001080a */
[----:B------:R-:W-:Y:S01]  /*c620*/  FMUL.FTZ R10, R29, R0 ;  /* 0x000000001d0a7220 */ /* 0x000fe20000410000 */
[----:B------:R-:W-:Y:S01]  /*c630*/  FFMA.FTZ R26, R31, R5, R26 ;  /* 0x000000051f1a7223 */ /* 0x000fe2000001001a */
[----:B------:R-:W-:Y:S01]  /*c640*/  F2FP.F16.E4M3.UNPACK_B R28, R8 ;  /* 0x00000008ff1c723e */ /* 0x000fe200020006ff */
[C---:B------:R-:W-:Y:S01]  /*c650*/  FMUL.FTZ R0, R3.reuse, R0 ;  /* 0x0000000003007220 */ /* 0x040fe20000410000 */
[-C--:B------:R-:W-:Y:S01]  /*c660*/  FFMA.FTZ R5, R3, R13.reuse, -R10 ;  /* 0x0000000d03057223 */ /* 0x080fe2000001080a */
[----:B------:R-:W-:Y:S01]  /*c670*/  HADD2.F32 R3, -RZ, R6.H1_H1 ;  /* 0x30000006ff037230 */ /* 0x000fe20000004100 */
[----:B------:R-:W-:Y:S01]  /*c680*/  F2FP.F16.E4M3.UNPACK_B R8, R8.H1 ;  /* 0x00000008ff08723e */ /* 0x000fe200030006ff */
[----:B------:R-:W-:Y:S01]  /*c690*/  FFMA.FTZ R10, R29, R13, R0 ;  /* 0x0000000d1d0a7223 */ /* 0x000fe20000010000 */
[----:B------:R-:W-:Y:S01]  /*c6a0*/  HADD2.F32 R32, -RZ, R28.H1_H1 ;  /* 0x3000001cff207230 */ /* 0x000fe20000004100 */
[----:B------:R-:W-:Y:S01]  /*c6b0*/  F2FP.SATFINITE.E4M3.F32.PACK_AB_MERGE_C R21, R26, R21, RZ ;  /* 0x000000151a15723e */ /* 0x000fe200048070ff */
[----:B------:R-:W-:-:S02]  /*c6c0*/  HADD2.F32 R6, -RZ, R6.H0_H0 ;  /* 0x20000006ff067230 */ /* 0x000fc40000004100 */
        /* <DEDUP_REMOVED lines=9> */
[C---:B------:R-:W-:Y:S01]  /*c760*/  FMUL.FTZ R13, R30.reuse, R0 ;  /* 0x000000001e0d7220 */ /* 0x040fe20000410000 */
[----:B------:R-:W-:Y:S01]  /*c770*/  F2FP.F16.E4M3.UNPACK_B R0, R11.H1 ;  /* 0x0000000bff00723e */ /* 0x000fe200030006ff */
[----:B------:R-:W-:Y:S02]  /*c780*/  HADD2.F32 R11, -RZ, R8.H0_H0 ;  /* 0x20000008ff0b7230 */ /* 0x000fe40000004100 */
[-C--:B------:R-:W-:Y:S01]  /*c790*/  FFMA.FTZ R6, R30, R14.reuse, -R3 ;  /* 0x0000000e1e067223 */ /* 0x080fe20000010803 */
[----:B------:R-:W-:Y:S02]  /*c7a0*/  HADD2.F32 R3, -RZ, R7.H1_H1 ;  /* 0x30000007ff037230 */ /* 0x000fe40000004100 */
[----:B------:R-:W-:Y:S01]  /*c7b0*/  FFMA.FTZ R13, R36, R14, R13 ;  /* 0x0000000e240d7223 */ /* 0x000fe2000001000d */
[--C-:B------:R-:W-:Y:S01]  /*c7c0*/  HADD2.F32 R35, -RZ, R0.reuse.H1_H1 ;  /* 0x30000000ff237230 */ /* 0x100fe20000004100 */
[----:B------:R-:W-:Y:S01]  /*c7d0*/  F2FP.SATFINITE.E4M3.F32.PACK_AB_MERGE_C R28, R29, R28, RZ ;  /* 0x0000001c1d1c723e */ /* 0x000fe200048070ff */
[----:B------:R-:W-:-:S02]  /*c7e0*/  HADD2.F32 R33, -RZ, R0.H0_H0 ;  /* 0x20000000ff217230 */ /* 0x000fc40000004100 */
[-C--:B------:R-:W-:Y:S01]  /*c7f0*/  FMUL.FTZ R30, R31, R3.reuse ;  /* 0x000000031f1e7220 */ /* 0x080fe20000410000 */
[----:B------:R-:W-:Y:S02]  /*c800*/  HADD2.F32 R0, -RZ, R15.H1_H1 ;  /* 0x3000000fff007230 */ /* 0x000fe40000004100 */
[----:B------:R-:W-:Y:S01]  /*c810*/  FMUL.FTZ R14, R35, R3 ;  /* 0x00000003230e7220 */ /* 0x000fe20000410000 */
        /* <DEDUP_REMOVED lines=10> */
[----:B------:R-:W-:Y:S02]  /*c8c0*/  F2FP.SATFINITE.E4M3.F32.PACK_AB_MERGE_C R3, R3, R14, RZ ;  /* 0x0000000e0303723e */ /* 0x000fe400048070ff */
[----:B------:R-:W-:Y:S02]  /*c8d0*/  F2FP.SATFINITE.E4M3.F32.PACK_AB_MERGE_C R6, R13, R6, R28 ;  /* 0x000000060d06723e */ /* 0x000fe4000480701c */
[----:B------:R-:W-:-:S05]  /*c8e0*/  F2FP.SATFINITE.E4M3.F32.PACK_AB_MERGE_C R7, R0, R7, R3 ;  /* 0x000000070007723e */ /* 0x000fca0004807003 */
[----:B------:R2:W-:Y:S01]  /*c8f0*/  STS.128 [R12+0x2000], R4 ;  /* 0x002000040c007388 */ /* 0x0005e20000000c00 */
[----:B------:R-:W-:Y:S05]  /*c900*/  BRA `(.L_x_7892) ;  /* 0x0000001c00747947 */ /* 0x000fea0003800000 */
.L_x_7882:
[----:B------:R-:W-:-:S03]  /*c910*/  UMOV UR4, 0xffffffff ;  /* 0xffffffff00047882 */ /* 0x000fc60000000000 */
[----:B------:R-:W-:Y:S05]  /*c920*/  BRA.DIV UR4, `(.L_x_7895) ;  /* 0x0000016204947947 */ /* 0x000fea000b800000 */
[----:B------:R0:W1:Y:S04]  /*c930*/  SHFL.IDX PT, R33, R32, RZ, 0x1c1f ;  /* 0x001c1fff20217589 */ /* 0x00006800000e0000 */
[----:B------:R0:W2:Y:S04]  /*c940*/  SHFL.IDX PT, R14, R30, RZ, 0x1c1f ;  /* 0x001c1fff1e0e7589 */ /* 0x0000a800000e0000 */
[----:B------:R0:W3:Y:S04]  /*c950*/  SHFL.IDX PT, R3, R26, RZ, 0x1c1f ;  /* 0x001c1fff1a037589 */ /* 0x0000e800000e0000 */
[----:B------:R0:W4:Y:S02]  /*c960*/  SHFL.IDX PT, R21, R28, RZ, 0x1c1f ;  /* 0x001c1fff1c157589 */ /* 0x00012400000e0000 */
.L_x_8146:
[----:B------:R-:W-:Y:S01]  /*c970*/  ULDC UR4, c[0x0][0x448] ;  /* 0x0001120000047ab9 */ /* 0x000fe20000000800 */
[----:B------:R-:W-:Y:S01]  /*c980*/  BSSY B1, `(.L_x_7896) ;  /* 0x0000013000017945 */ /* 0x000fe20003800000 */
[----:B------:R-:W-:Y:S01]  /*c990*/  IMAD R25, R25, UR4, RZ ;  /* 0x0000000419197c24 */ /* 0x000fe2000f8e02ff */
[----:B------:R-:W-:Y:S02]  /*c9a0*/  LEA.HI R20, R212, R212, RZ, 0x1 ;  /* 0x000000d4d4147211 */ /* 0x000fe400078f08ff */
[----:B------:R-:W-:Y:S02]  /*c9b0*/  CS2R R6, SRZ ;  /* 0x0000000000067805 */ /* 0x000fe4000001ff00 */
[----:B------:R-:W-:Y:S02]  /*c9c0*/  CS2R R8, SRZ ;  /* 0x0000000000087805 */ /* 0x000fe4000001ff00 */
[----:B------:R-:W-:Y:S02]  /*c9d0*/  CS2R R10, SRZ ;  /* 0x00000000000a7805 */ /* 0x000fe4000001ff00 */
[----:B------:R-:W-:-:S02]  /*c9e0*/  ISETP.GE.AND P0, PT, R4, R25, PT ;  /* 0x000000190400720c */ /* 0x000fc40003f06270 */
[----:B------:R-:W-:-:S11]  /*c9f0*/  CS2R R4, SRZ ;  /* 0x0000000000047805 */ /* 0x000fd6000001ff00 */
[----:B------:R-:W-:Y:S05]  /*ca00*/  @P0 BRA `(.L_x_7897) ;  /* 0x0000000000280947 */ /* 0x000fea0003800000 */
[----:B------:R-:W-:Y:S01]  /*ca10*/  ULDC UR4, c[0x0][0x3f4] ;  /* 0x0000fd0000047ab9 */ /* 0x000fe20000000800 */
[C---:B-1----:R-:W-:Y:S02]  /*ca20*/  IADD3 R12, P0, R16.reuse, R33, RZ ;  /* 0x00000021100c7210 */ /* 0x042fe40007f1e0ff */
[----:B------:R-:W-:Y:S02]  /*ca30*/  CS2R R4, SRZ ;  /* 0x0000000000047805 */ /* 0x000fe4000001ff00 */
[C---:B------:R-:W-:Y:S02]  /*ca40*/  ISETP.GE.AND P2, PT, R16.reuse, UR4, PT ;  /* 0x0000000410007c0c */ /* 0x040fe4000bf46270 */
[----:B--2---:R-:W-:Y:S01]  /*ca50*/  IADD3 R14, P1, R16, R14, RZ ;  /* 0x0000000e100e7210 */ /* 0x004fe20007f3e0ff */
[----:B---3--:R-:W-:-:S04]  /*ca60*/  IMAD.X R13, R3, 0x1, R17, P0 ;  /* 0x00000001030d7824 */ /* 0x008fc800000e0611 */
[----:B----4-:R-:W-:-:S06]  /*ca70*/  IMAD.X R15, R21, 0x1, R17, P1 ;  /* 0x00000001150f7824 */ /* 0x010fcc00008e0611 */
[----:B------:R-:W-:Y:S05]  /*ca80*/  @P2 BRA `(.L_x_7897) ;  /* 0x0000000000082947 */ /* 0x000fea0003800000 */
[----:B------:R1:W5:Y:S04]  /*ca90*/  LD.E.128 R4, desc[UR36][R12.64] ;  /* 0x000000240c047980 */ /* 0x000368000c101d00 */
[----:B------:R1:W5:Y:S02]  /*caa0*/  LD.E.128 R8, desc[UR36][R14.64] ;  /* 0x000000240e087980 */ /* 0x000364000c101d00 */
.L_x_7897:
[----:B------:R-:W-:Y:S05]  /*cab0*/  BSYNC B1 ;  /* 0x0000000000017941 */ /* 0x000fea0003800000 */
.L_x_7896:
[----:B-1----:R-:W-:Y:S01]  /*cac0*/  LOP3.LUT R13, R20, 0xfffffffe, RZ, 0xc0, !PT ;  /* 0xfffffffe140d7812 */ /* 0x002fe200078ec0ff */
[----:B0-----:R-:W-:Y:S01]  /*cad0*/  IMAD R32, R29, -0x80, R25 ;  /* 0xffffff801d207824 */ /* 0x001fe200078e0219 */
[----:B-----5:R-:W-:Y:S01]  /*cae0*/  SHF.R.U32.HI R0, RZ, 0x8, R4 ;  /* 0x00000008ff007819 */ /* 0x020fe20000011604 */
[----:B------:R-:W-:Y:S01]  /*caf0*/  BSSY B1, `(.L_x_7898) ;  /* 0x0000034000017945 */ /* 0x000fe20003800000 */
[----:B------:R-:W-:Y:S02]  /*cb00*/  IADD3 R37, R212, -R13, RZ ;  /* 0x8000000dd4257210 */ /* 0x000fe40007ffe0ff */
[----:B---3--:R-:W-:Y:S02]  /*cb10*/  LOP3.LUT R3, R4, 0xff, RZ, 0xc0, !PT ;  /* 0x000000ff04037812 */ /* 0x008fe400078ec0ff */
[----:B------:R-:W-:Y:S02]  /*cb20*/  SHF.L.U32 R37, R37, 0x1f, RZ ;  /* 0x0000001f25257819 */ /* 0x000fe400000006ff */
[----:B------:R-:W-:-:S02]  /*cb30*/  LOP3.LUT R0, R0, 0xff, RZ, 0xc0, !PT ;  /* 0x000000ff00007812 */ /* 0x000fc400078ec0ff */
[----:B------:R-:W0:Y:S01]  /*cb40*/  SYNCS.PHASECHK.TRANS64.TRYWAIT P1, [R18+URZ+0x22800], R37 ;  /* 0x02280025120075a7 */ /* 0x000e22000802017f */
[----:B------:R-:W-:Y:S02]  /*cb50*/  SHF.R.U32.HI R25, RZ, 0x8, R7 ;  /* 0x00000008ff197819 */ /* 0x000fe40000011607 */
[----:B------:R-:W-:Y:S02]  /*cb60*/  PRMT R13, R0, 0x7604, R3 ;  /* 0x00007604000d7816 */ /* 0x000fe40000000003 */
[----:B------:R-:W-:Y:S02]  /*cb70*/  SHF.R.U32.HI R0, RZ, 0x8, R6 ;  /* 0x00000008ff007819 */ /* 0x000fe40000011606 */
[----:B--2---:R-:W-:Y:S02]  /*cb80*/  LOP3.LUT R14, R6, 0xff, RZ, 0xc0, !PT ;  /* 0x000000ff060e7812 */ /* 0x004fe400078ec0ff */
[----:B------:R-:W-:Y:S02]  /*cb90*/  LOP3.LUT R20, R7, 0xff, RZ, 0xc0, !PT ;  /* 0x000000ff07147812 */ /* 0x000fe400078ec0ff */
[----:B----4-:R-:W-:-:S02]  /*cba0*/  LOP3.LUT R21, R0, 0xff, RZ, 0xc0, !PT ;  /* 0x000000ff00157812 */ /* 0x010fc400078ec0ff */
[----:B------:R-:W-:Y:S02]  /*cbb0*/  LOP3.LUT R25, R25, 0xff, RZ, 0xc0, !PT ;  /* 0x000000ff19197812 */ /* 0x000fe400078ec0ff */
[----:B------:R-:W-:Y:S01]  /*cbc0*/  SHF.R.U32.HI R0, RZ, 0x8, R8 ;  /* 0x00000008ff007819 */ /* 0x000fe20000011608 */
[----:B------:R-:W1:Y:S01]  /*cbd0*/  LDC R3, c[0x0][0x3f4] ;  /* 0x0000fd00ff037b82 */ /* 0x000e620000000800 */
[----:B------:R-:W-:Y:S02]  /*cbe0*/  SHF.R.U32.HI R31, RZ, 0x8, R9 ;  /* 0x00000008ff1f7819 */ /* 0x000fe40000011609 */
[----:B------:R-:W-:Y:S02]  /*cbf0*/  SHF.R.U32.HI R35, RZ, 0x8, R11 ;  /* 0x00000008ff237819 */ /* 0x000fe4000001160b */
[----:B------:R-:W-:Y:S02]  /*cc00*/  SHF.R.U32.HI R15, RZ, 0x8, R5 ;  /* 0x00000008ff0f7819 */ /* 0x000fe40000011605 */
[----:B------:R-:W-:-:S02]  /*cc10*/  PRMT R21, R21, 0x7604, R14 ;  /* 0x0000760415157816 */ /* 0x000fc4000000000e */
[----:B------:R-:W-:Y:S02]  /*cc20*/  PRMT R20, R25, 0x7604, R20 ;  /* 0x0000760419147816 */ /* 0x000fe40000000014 */
[----:B------:R-:W-:Y:S02]  /*cc30*/  LOP3.LUT R14, R8, 0xff, RZ, 0xc0, !PT ;  /* 0x000000ff080e7812 */ /* 0x000fe400078ec0ff */
[----:B------:R-:W-:Y:S02]  /*cc40*/  LOP3.LUT R26, R9, 0xff, RZ, 0xc0, !PT ;  /* 0x000000ff091a7812 */ /* 0x000fe400078ec0ff */
[----:B------:R-:W-:Y:S02]  /*cc50*/  LOP3.LUT R30, R11, 0xff, RZ, 0xc0, !PT ;  /* 0x000000ff0b1e7812 */ /* 0x000fe400078ec0ff */
[----:B------:R-:W-:Y:S02]  /*cc60*/  LOP3.LUT R25, R0, 0xff, RZ, 0xc0, !PT ;  /* 0x000000ff00197812 */ /* 0x000fe400078ec0ff */
[----:B------:R-:W-:-:S02]  /*cc70*/  LOP3.LUT R31, R31, 0xff, RZ, 0xc0, !PT ;  /* 0x000000ff1f1f7812 */ /* 0x000fc400078ec0ff */
[----:B------:R-:W-:Y:S02]  /*cc80*/  LOP3.LUT R35, R35, 0xff, RZ, 0xc0, !PT ;  /* 0x000000ff23237812 */ /* 0x000fe400078ec0ff */
[----:B------:R-:W-:Y:S02]  /*cc90*/  LOP3.LUT R12, R5, 0xff, RZ, 0xc0, !PT ;  /* 0x000000ff050c7812 */ /* 0x000fe400078ec0ff */
[----:B------:R-:W-:Y:S02]  /*cca0*/  LOP3.LUT R15, R15, 0xff, RZ, 0xc0, !PT ;  /* 0x000000ff0f0f7812 */ /* 0x000fe400078ec0ff */
[----:B------:R-:W-:Y:S02]  /*ccb0*/  PRMT R29, R25, 0x7604, R14 ;  /* 0x00007604191d7816 */ /* 0x000fe4000000000e */
[----:B------:R-:W-:Y:S02]  /*ccc0*/  PRMT R26, R31, 0x7604, R26 ;  /* 0x000076041f1a7816 */ /* 0x000fe4000000001a */
[----:B------:R-:W-:-:S02]  /*ccd0*/  PRMT R30, R35, 0x7604, R30 ;  /* 0x00007604231e7816 */ /* 0x000fc4000000001e */
[----:B------:R-:W-:Y:S02]  /*cce0*/  SHF.R.U32.HI R0, RZ, 0x10, R5 ;  /* 0x00000010ff007819 */ /* 0x000fe40000011605 */
[----:B------:R-:W-:Y:S02]  /*ccf0*/  SHF.R.U32.HI R25, RZ, 0x10, R7 ;  /* 0x00000010ff197819 */ /* 0x000fe40000011607 */
[----:B------:R-:W-:Y:S01]  /*cd00*/  SHF.R.U32.HI R31, RZ, 0x10, R9 ;  /* 0x00000010ff1f7819 */ /* 0x000fe20000011609 */
[----:B------:R-:W-:Y:S01]  /*cd10*/  IMAD.U32 R0, R0, 0x10000, RZ ;  /* 0x0001000000007824 */ /* 0x000fe200078e00ff */
[----:B------:R-:W-:Y:S01]  /*cd20*/  SHF.R.U32.HI R35, RZ, 0x10, R11 ;  /* 0x00000010ff237819 */ /* 0x000fe2000001160b */
[----:B------:R-:W-:Y:S01]  /*cd30*/  IMAD.U32 R25, R25, 0x10000, RZ ;  /* 0x0001000019197824 */ /* 0x000fe200078e00ff */
[----:B------:R-:W-:Y:S01]  /*cd40*/  PRMT R15, R15, 0x7604, R12 ;  /* 0x000076040f0f7816 */ /* 0x000fe2000000000c */
[----:B------:R-:W-:Y:S01]  /*cd50*/  IMAD.U32 R31, R31, 0x10000, RZ ;  /* 0x000100001f1f7824 */ /* 0x000fe200078e00ff */
[----:B------:R-:W-:Y:S01]  /*cd60*/  SHF.R.U32.HI R12, RZ, 0x8, R10 ;  /* 0x00000008ff0c7819 */ /* 0x000fe2000001160a */
[----:B------:R-:W-:Y:S01]  /*cd70*/  IMAD.U32 R35, R35, 0x10000, RZ ;  /* 0x0001000023237824 */ /* 0x000fe200078e00ff */
[----:B------:R-:W-:-:S02]  /*cd80*/  LOP3.LUT R28, R10, 0xff, RZ, 0xc0, !PT ;  /* 0x000000ff0a1c7812 */ /* 0x000fc400078ec0ff */
[----:B------:R-:W-:Y:S02]  /*cd90*/  LOP3.LUT R33, R12, 0xff, RZ, 0xc0, !PT ;  /* 0x000000ff0c217812 */ /* 0x000fe400078ec0ff */
[----:B-1----:R-:W-:Y:S02]  /*cda0*/  ISETP.GE.AND P0, PT, R16, R3, PT ;  /* 0x000000031000720c */ /* 0x002fe40003f06270 */
[----:B------:R-:W-:Y:S02]  /*cdb0*/  PRMT R33, R33, 0x7604, R28 ;  /* 0x0000760421217816 */ /* 0x000fe4000000001c */
[----:B------:R-:W-:Y:S02]  /*cdc0*/  LOP3.LUT R15, R15, 0xff0000, R0, 0xf8, !PT ;  /* 0x00ff00000f0f7812 */ /* 0x000fe400078ef800 */
[----:B------:R-:W-:Y:S02]  /*cdd0*/  LOP3.LUT R25, R20, 0xff0000, R25, 0xf8, !PT ;  /* 0x00ff000014197812 */ /* 0x000fe400078ef819 */
[----:B------:R-:W-:-:S02]  /*cde0*/  LOP3.LUT R31, R26, 0xff0000, R31, 0xf8, !PT ;  /* 0x00ff00001a1f7812 */ /* 0x000fc400078ef81f */
[----:B------:R-:W-:Y:S02]  /*cdf0*/  LOP3.LUT R35, R30, 0xff0000, R35, 0xf8, !PT ;  /* 0x00ff00001e237812 */ /* 0x000fe400078ef823 */
[----:B------:R-:W-:Y:S02]  /*ce00*/  VIMNMX R39, R32, 0x80, PT ;  /* 0x0000008020277848 */ /* 0x000fe40003fe0100 */
[----:B------:R-:W-:Y:S01]  /*ce10*/  LOP3.LUT R13, R13, 0xff0000, R4, 0xf8, !PT ;  /* 0x00ff00000d0d7812 */ /* 0x000fe200078ef804 */
[----:B0-----:R-:W-:Y:S06]  /*ce20*/  @!P1 BRA `(.L_x_7899) ;  /* 0x0000015c00c49947 */ /* 0x001fec0003800000 */
.L_x_8147:
[----:B------:R-:W-:Y:S05]  /*ce30*/  BSYNC B1 ;  /* 0x0000000000017941 */ /* 0x000fea0003800000 */
.L_x_7898:
[CC--:B------:R-:W-:Y:S01]  /*ce40*/  ISETP.GE.OR P1, PT, R190.reuse, R39.reuse, P0 ;  /* 0x00000027be00720c */ /* 0x0c0fe20000726670 */
[----:B------:R-:W-:Y:S01]  /*ce50*/  VIADD R14, R190, 0x40 ;  /* 0x00000040be0e7836 */ /* 0x000fe20000000000 */
[----:B------:R-:W-:Y:S01]  /*ce60*/  LOP3.LUT R12, R13, 0xff000000, R4, 0xf8, !PT ;  /* 0xff0000000d0c7812 */ /* 0x000fe200078ef804 */
[----:B------:R-:W-:Y:S01]  /*ce70*/  BSSY B1, `(.L_x_7900) ;  /* 0x00000cb000017945 */ /* 0x000fe20003800000 */
[----:B------:R-:W-:Y:S02]  /*ce80*/  LOP3.LUT R13, R21, 0xff0000, R6, 0xf8, !PT ;  /* 0x00ff0000150d7812 */ /* 0x000fe400078ef806 */
[----:B------:R-:W-:Y:S02]  /*ce90*/  LOP3.LUT R21, R29, 0xff0000, R8, 0xf8, !PT ;  /* 0x00ff00001d157812 */ /* 0x000fe400078ef808 */
[----:B------:R-:W-:Y:S02]  /*cea0*/  LOP3.LUT R33, R33, 0xff0000, R10, 0xf8, !PT ;  /* 0x00ff000021217812 */ /* 0x000fe400078ef80a */
[----:B------:R-:W-:-:S02]  /*ceb0*/  ISETP.GE.OR P0, PT, R14, R39, P0 ;  /* 0x000000270e00720c */ /* 0x000fc40000706670 */
        /* <DEDUP_REMOVED lines=8> */
[----:B------:R-:W-:Y:S01]  /*cf40*/  SHF.L.U32 R4, R201, 0x7, RZ ;  /* 0x00000007c9047819 */ /* 0x000fe200000006ff */
[----:B------:R-:W-:Y:S01]  /*cf50*/  IMAD.IADD R6, R16, 0x1, R3 ;  /* 0x0000000110067824 */ /* 0x000fe200078e0203 */
[----:B------:R-:W-:Y:S02]  /*cf60*/  F2FP.F16.E4M3.UNPACK_B R45, R21.H1 ;  /* 0x00000015ff2d723e */ /* 0x000fe400030006ff */
[----:B------:R-:W-:Y:S02]  /*cf70*/  LOP3.LUT R7, R4, 0x380, RZ, 0xc0, !PT ;  /* 0x0000038004077812 */ /* 0x000fe400078ec0ff */
[----:B------:R-:W-:Y:S01]  /*cf80*/  F2FP.F16.E4M3.UNPACK_B R44, R12.H1 ;  /* 0x0000000cff2c723e */ /* 0x000fe200030006ff */
[--C-:B------:R-:W-:Y:S01]  /*cf90*/  HADD2.F32 R48, -RZ, R45.reuse.H0_H0 ;  /* 0x2000002dff307230 */ /* 0x100fe20000004100 */
[C---:B------:R-:W-:Y:S01]  /*cfa0*/  LOP3.LUT R4, R7.reuse, 0x70, R16, 0xf8, !PT ;  /* 0x0000007007047812 */ /* 0x040fe200078ef810 */
[----:B------:R-:W-:Y:S01]  /*cfb0*/  HADD2.F32 R47, -RZ, R45.H1_H1 ;  /* 0x3000002dff2f7230 */ /* 0x000fe20000004100 */
[----:B------:R-:W-:Y:S01]  /*cfc0*/  SHF.R.U32.HI R9, RZ, 0x3, R7 ;  /* 0x00000003ff097819 */ /* 0x000fe20000011607 */
[----:B------:R-:W-:Y:S01]  /*cfd0*/  HADD2.F32 R46, -RZ, R44.H0_H0 ;  /* 0x2000002cff2e7230 */ /* 0x000fe20000004100 */
[----:B------:R-:W-:-:S02]  /*cfe0*/  LOP3.LUT R6, R7, 0x70, R6, 0xf8, !PT ;  /* 0x0000007007067812 */ /* 0x000fc400078ef806 */
[-C--:B------:R-:W-:Y:S02]  /*cff0*/  LOP3.LUT R5, R4, R9.reuse, RZ, 0x3c, !PT ;  /* 0x0000000904057212 */ /* 0x080fe400078e3cff */
[----:B------:R-:W-:Y:S02]  /*d000*/  LOP3.LUT R9, R6, R9, RZ, 0x3c, !PT ;  /* 0x0000000906097212 */ /* 0x000fe400078e3cff */
[C-C-:B------:R-:W-:Y:S02]  /*d010*/  IADD3 R26, R18.reuse, R5, R200.reuse ;  /* 0x00000005121a7210 */ /* 0x140fe40007ffe0c8 */
[----:B------:R-:W-:-:S03]  /*d020*/  IADD3 R28, R18, R9, R200 ;  /* 0x00000009121c7210 */ /* 0x000fc60007ffe0c8 */
[----:B------:R-:W1:Y:S04]  /*d030*/  LDS.128 R4, [R26+0x14400] ;  /* 0x014400001a047984 */ /* 0x000e680000000c00 */
[----:B------:R-:W2:Y:S01]  /*d040*/  LDS.128 R8, [R28+0x14400] ;  /* 0x014400001c087984 */ /* 0x000ea20000000c00 */
[----:B-1----:R-:W-:Y:S02]  /*d050*/  F2FP.F16.E4M3.UNPACK_B R31, R4.H1 ;  /* 0x00000004ff1f723e */ /* 0x002fe400030006ff */
[-C--:B------:R-:W-:Y:S02]  /*d060*/  F2FP.F16.E4M3.UNPACK_B R33, R5.reuse ;  /* 0x00000005ff21723e */ /* 0x080fe400020006ff */
[----:B--2---:R-:W-:Y:S02]  /*d070*/  F2FP.F16.E4M3.UNPACK_B R32, R8.H1 ;  /* 0x00000008ff20723e */ /* 0x004fe400030006ff */
[----:B------:R-:W-:-:S02]  /*d080*/  F2FP.F16.E4M3.UNPACK_B R35, R5.H1 ;  /* 0x00000005ff23723e */ /* 0x000fc400030006ff */
[----:B------:R-:W-:Y:S01]  /*d090*/  F2FP.F16.E4M3.UNPACK_B R30, R4 ;  /* 0x00000004ff1e723e */ /* 0x000fe200020006ff */
[--C-:B------:R-:W-:Y:S01]  /*d0a0*/  HADD2.F32 R5, -RZ, R32.reuse.H0_H0 ;  /* 0x20000020ff057230 */ /* 0x100fe20000004100 */
[-C--:B------:R-:W-:Y:S01]  /*d0b0*/  F2FP.F16.E4M3.UNPACK_B R4, R7.reuse ;  /* 0x00000007ff04723e */ /* 0x080fe200020006ff */
[----:B------:R-:W-:Y:S01]  /*d0c0*/  HADD2.F32 R32, -RZ, R32.H1_H1 ;  /* 0x30000020ff207230 */ /* 0x000fe20000004100 */
[----:B------:R-:W-:Y:S01]  /*d0d0*/  F2FP.F16.E4M3.UNPACK_B R29, R7.H1 ;  /* 0x00000007ff1d723e */ /* 0x000fe200030006ff */
[----:B------:R-:W-:Y:S01]  /*d0e0*/  HADD2.F32 R7, -RZ, R31.H0_H0 ;  /* 0x2000001fff077230 */ /* 0x000fe20000004100 */
[----:B------:R-:W-:Y:S01]  /*d0f0*/  F2FP.F16.E4M3.UNPACK_B R38, R8 ;  /* 0x00000008ff26723e */ /* 0x000fe200020006ff */
[C---:B------:R-:W-:Y:S01]  /*d100*/  FMUL.FTZ R8, R5.reuse, R48 ;  /* 0x0000003005087220 */ /* 0x040fe20000410000 */
[----:B------:R-:W-:Y:S01]  /*d110*/  F2FP.F16.E4M3.UNPACK_B R39, R9 ;  /* 0x00000009ff27723e */ /* 0x000fe200020006ff */
[C---:B------:R-:W-:Y:S01]  /*d120*/  FMUL.FTZ R50, R32.reuse, R47 ;  /* 0x0000002f20327220 */ /* 0x040fe20000410000 */
[----:B------:R-:W-:Y:S01]  /*d130*/  F2FP.F16.E4M3.UNPACK_B R40, R9.H1 ;  /* 0x00000009ff28723e */ /* 0x000fe200030006ff */
[----:B------:R-:W-:Y:S01]  /*d140*/  FMUL.FTZ R9, R5, R46 ;  /* 0x0000002e05097220 */ /* 0x000fe20000410000 */
[----:B------:R-:W-:Y:S01]  /*d150*/  F2FP.F16.E4M3.UNPACK_B R41, R10 ;  /* 0x0000000aff29723e */ /* 0x000fe200020006ff */
[C---:B------:R-:W-:Y:S01]  /*d160*/  FFMA.FTZ R5, R7.reuse, R46, -R8 ;  /* 0x0000002e07057223 */ /* 0x040fe20000010808 */
[----:B------:R-:W-:Y:S01]  /*d170*/  F2FP.F16.E4M3.UNPACK_B R42, R10.H1 ;  /* 0x0000000aff2a723e */ /* 0x000fe200030006ff */
[----:B------:R-:W-:Y:S01]  /*d180*/  HADD2.F32 R10, -RZ, R44.H1_H1 ;  /* 0x3000002cff0a7230 */ /* 0x000fe20000004100 */
[----:B------:R-:W-:Y:S01]  /*d190*/  F2FP.F16.E4M3.UNPACK_B R46, R21 ;  /* 0x00000015ff2e723e */ /* 0x000fe200020006ff */
[----:B------:R-:W-:Y:S01]  /*d1a0*/  FFMA.FTZ R7, R7, R48, R9 ;  /* 0x0000003007077223 */ /* 0x000fe20000010009 */
[----:B------:R-:W-:Y:S01]  /*d1b0*/  F2FP.F16.E4M3.UNPACK_B R44, R12 ;  /* 0x0000000cff2c723e */ /* 0x000fe200020006ff */
[----:B------:R-:W-:Y:S01]  /*d1c0*/  HADD2.F32 R8, -RZ, R38.H0_H0 ;  /* 0x20000026ff087230 */ /* 0x000fe20000004100 */
[-C--:B------:R-:W-:Y:S01]  /*d1d0*/  F2FP.F16.E4M3.UNPACK_B R36, R6.reuse ;  /* 0x00000006ff24723e */ /* 0x080fe200020006ff */
[----:B------:R-:W-:Y:S01]  /*d1e0*/  HADD2.F32 R45, -RZ, R46.H0_H0 ;  /* 0x2000002eff2d7230 */ /* 0x000fe20000004100 */
[----:B0-----:R-:W-:Y:S01]  /*d1f0*/  F2FP.F16.E4M3.UNPACK_B R37, R6.H1 ;  /* 0x00000006ff25723e */ /* 0x001fe200030006ff */
[----:B------:R-:W-:Y:S01]  /*d200*/  HADD2.F32 R9, -RZ, R44.H0_H0 ;  /* 0x2000002cff097230 */ /* 0x000fe20000004100 */
[-C--:B------:R-:W-:Y:S01]  /*d210*/  F2FP.F16.E4M3.UNPACK_B R6, R11.reuse ;  /* 0x0000000bff06723e */ /* 0x080fe200020006ff */
[----:B------:R-:W-:Y:S01]  /*d220*/  FMUL.FTZ R52, R32, R10 ;  /* 0x0000000a20347220 */ /* 0x000fe20000410000 */
[----:B------:R-:W-:Y:S01]  /*d230*/  F2FP.F16.E4M3.UNPACK_B R43, R11.H1 ;  /* 0x0000000bff2b723e */ /* 0x000fe200030006ff */
[----:B------:R-:W-:-:S02]  /*d240*/  HADD2.F32 R11, -RZ, R30.H0_H0 ;  /* 0x2000001eff0b7230 */ /* 0x000fc40000004100 */
[C---:B------:R-:W-:Y:S01]  /*d250*/  FMUL.FTZ R32, R8.reuse, R45 ;  /* 0x0000002d08207220 */ /* 0x040fe20000410000 */
[-C--:B------:R-:W-:Y:S01]  /*d260*/  FMUL.FTZ R48, R8, R9.reuse ;  /* 0x0000000908307220 */ /* 0x080fe20000410000 */
[----:B------:R-:W-:Y:S02]  /*d270*/  HADD2.F32 R31, -RZ, R31.H1_H1 ;  /* 0x3000001fff1f7230 */ /* 0x000fe40000004100 */
[C---:B------:R-:W-:Y:S01]  /*d280*/  FFMA.FTZ R9, R11.reuse, R9, -R32 ;  /* 0x000000090b097223 */ /* 0x040fe20000010820 */
[----:B------:R-:W-:Y:S01]  /*d290*/  FFMA.FTZ R11, R11, R45, R48 ;  /* 0x0000002d0b0b7223 */ /* 0x000fe20000010030 */
[----:B------:R-:W-:Y:S02]  /*d2a0*/  HADD2.F32 R45, -RZ, R44.H1_H1 ;  /* 0x3000002cff2d7230 */ /* 0x000fe40000004100 */
[C---:B------:R-:W-:Y:S01]  /*d2b0*/  FFMA.FTZ R8, R31.reuse, R10, -R50 ;  /* 0x0000000a1f087223 */ /* 0x040fe20000010832 */
[----:B------:R-:W-:Y:S01]  /*d2c0*/  F2FP.F16.E4M3.UNPACK_B R48, R15.H1 ;  /* 0x0000000fff30723e */ /* 0x000fe200030006ff */
[----:B------:R-:W-:Y:S01]  /*d2d0*/  FFMA.FTZ R10, R31, R47, R52 ;  /* 0x0000002f1f0a7223 */ /* 0x000fe20000010034 */
[----:B------:R-:W-:Y:S01]  /*d2e0*/  F2FP.F16.E4M3.UNPACK_B R44, R0.H1 ;  /* 0x00000000ff2c723e */ /* 0x000fe200030006ff */
[----:B------:R-:W-:-:S02]  /*d2f0*/  HADD2.F32 R47, -RZ, R46.H1_H1 ;  /* 0x3000002eff2f7230 */ /* 0x000fc40000004100 */
[----:B------:R-:W-:Y:S02]  /*d300*/  HADD2.F32 R38, -RZ, R38.H1_H1 ;  /* 0x30000026ff267230 */ /* 0x000fe40000004100 */
[----:B------:R-:W-:Y:S02]  /*d310*/  HADD2.F32 R32, -RZ, R30.H1_H1 ;  /* 0x3000001eff207230 */ /* 0x000fe40000004100 */
[----:B------:R-:W-:Y:S02]  /*d320*/  HADD2.F32 R49, -RZ, R48.H0_H0 ;  /* 0x20000030ff317230 */ /* 0x000fe40000004100 */
[C---:B------:R-:W-:Y:S01]  /*d330*/  FMUL.FTZ R51, R38.reuse, R47 ;  /* 0x0000002f26337220 */ /* 0x040fe20000410000 */
[----:B------:R-:W-:Y:S02]  /*d340*/  HADD2.F32 R30, -RZ, R40.H0_H0 ;  /* 0x20000028ff1e7230 */ /* 0x000fe40000004100 */
[----:B------:R-:W-:Y:S01]  /*d350*/  FMUL.FTZ R38, R38, R45 ;  /* 0x0000002d26267220 */ /* 0x000fe20000410000 */
[----:B------:R-:W-:-:S02]  /*d360*/  HADD2.F32 R46, -RZ, R44.H0_H0 ;  /* 0x2000002cff2e7230 */ /* 0x000fc40000004100 */
[----:B------:R-:W-:Y:S02]  /*d370*/  HADD2.F32 R31, -RZ, R35.H0_H0 ;  /* 0x20000023ff1f7230 */ /* 0x000fe40000004100 */
[C---:B------:R-:W-:Y:S01]  /*d380*/  FMUL.FTZ R50, R30.reuse, R49 ;  /* 0x000000311e327220 */ /* 0x040fe20000410000 */
[----:B------:R-:W-:Y:S02]  /*d390*/  HADD2.F32 R40, -RZ, R40.H1_H1 ;  /* 0x30000028ff287230 */ /* 0x000fe40000004100 */
[-C--:B------:R-:W-:Y:S01]  /*d3a0*/  FMUL.FTZ R54, R30, R46.reuse ;  /* 0x0000002e1e367220 */ /* 0x080fe20000410000 */
[C---:B------:R-:W-:Y:S01]  /*d3b0*/  FFMA.FTZ R30, R32.reuse, R45, -R51 ;  /* 0x0000002d201e7223 */ /* 0x040fe20000010833 */
[----:B------:R-:W-:Y:S01]  /*d3c0*/  FFMA.FTZ R32, R32, R47, R38 ;  /* 0x0000002f20207223 */ /* 0x000fe20000010026 */
[----:B------:R-:W-:Y:S01]  /*d3d0*/  F2FP.F16.E4M3.UNPACK_B R47, R15 ;  /* 0x0000000fff2f723e */ /* 0x000fe200020006ff */
[C---:B------:R-:W-:Y:S01]  /*d3e0*/  FFMA.FTZ R52, R31.reuse, R46, -R50 ;  /* 0x0000002e1f347223 */ /* 0x040fe20000010832 */
[----:B------:R-:W-:Y:S01]  /*d3f0*/  FFMA.FTZ R54, R31, R49, R54 ;  /* 0x000000311f367223 */ /* 0x000fe20000010036 */
[----:B------:R-:W-:Y:S01]  /*d400*/  HADD2.F32 R46, -RZ, R44.H1_H1 ;  /* 0x3000002cff2e7230 */ /* 0x000fe20000004100 */
[----:B------:R-:W-:Y:S01]  /*d410*/  F2FP.F16.E4M3.UNPACK_B R44, R0 ;  /* 0x00000000ff2c723e */ /* 0x000fe200020006ff */
[----:B------:R-:W-:-:S02]  /*d420*/  HADD2.F32 R49, -RZ, R48.H1_H1 ;  /* 0x30000030ff317230 */ /* 0x000fc40000004100 */
[----:B------:R-:W-:Y:S02]  /*d430*/  HADD2.F32 R48, -RZ, R47.H0_H0 ;  /* 0x2000002fff307230 */ /* 0x000fe40000004100 */
[C---:B------:R-:W-:Y:S01]  /*d440*/  FMUL.FTZ R56, R40.reuse, R46 ;  /* 0x0000002e28387220 */ /* 0x040fe20000410000 */
[----:B------:R-:W-:Y:S02]  /*d450*/  HADD2.F32 R38, -RZ, R39.H0_H0 ;  /* 0x20000027ff267230 */ /* 0x000fe40000004100 */
[----:B------:R-:W-:Y:S01]  /*d460*/  FMUL.FTZ R50, R40, R49 ;  /* 0x0000003128327220 */ /* 0x000fe20000410000 */
[----:B------:R-:W-:Y:S02]  /*d470*/  HADD2.F32 R35, -RZ, R35.H1_H1 ;  /* 0x30000023ff237230 */ /* 0x000fe40000004100 */
[----:B------:R-:W-:Y:S02]  /*d480*/  HADD2.F32 R45, -RZ, R44.H0_H0 ;  /* 0x2000002cff2d7230 */ /* 0x000fe40000004100 */
[----:B------:R-:W-:Y:S01]  /*d490*/  FMUL.FTZ R40, R38, R48 ;  /* 0x0000003026287220 */ /* 0x000fe20000410000 */
[----:B------:R-:W-:-:S02]  /*d4a0*/  HADD2.F32 R31, -RZ, R33.H0_H0 ;  /* 0x20000021ff1f7230 */ /* 0x000fc40000004100 */
[C---:B------:R-:W-:Y:S01]  /*d4b0*/  FFMA.FTZ R55, R35.reuse, R49, R56 ;  /* 0x0000003123377223 */ /* 0x040fe20000010038 */
[----:B------:R-:W-:Y:S01]  /*d4c0*/  FFMA.FTZ R53, R35, R46, -R50 ;  /* 0x0000002e23357223 */ /* 0x000fe20000010832 */
[----:B------:R-:W-:Y:S01]  /*d4d0*/  FMUL.FTZ R51, R38, R45 ;  /* 0x0000002d26337220 */ /* 0x000fe20000410000 */
[----:B------:R-:W-:Y:S01]  /*d4e0*/  F2FP.F16.E4M3.UNPACK_B R38, R13.H1 ;  /* 0x0000000dff26723e */ /* 0x000fe200030006ff */
[C---:B------:R-:W-:Y:S01]  /*d4f0*/  FFMA.FTZ R49, R31.reuse, R45, -R40 ;  /* 0x0000002d1f317223 */ /* 0x040fe20000010828 */
[----:B------:R-:W-:Y:S01]  /*d500*/  F2FP.F16.E4M3.UNPACK_B R45, R20.H1 ;  /* 0x00000014ff2d723e */ /* 0x000fe200030006ff */
[----:B------:R-:W-:Y:S01]  /*d510*/  FFMA.FTZ R51, R31, R48, R51 ;  /* 0x000000301f337223 */ /* 0x000fe20000010033 */
[----:B------:R-:W-:Y:S01]  /*d520*/  HADD2.F32 R46, -RZ, R47.H1_H1 ;  /* 0x3000002fff2e7230 */ /* 0x000fe20000004100 */
[----:B------:R-:W-:Y:S01]  /*d530*/  F2FP.SATFINITE.E4M3.F32.PACK_AB_MERGE_C R54, R55, R54, RZ ;  /* 0x000000363736723e */ /* 0x000fe200048070ff */
[----:B------:R-:W-:Y:S02]  /*d540*/  HADD2.F32 R39, -RZ, R39.H1_H1 ;  /* 0x30000027ff277230 */ /* 0x000fe40000004100 */
[----:B------:R-:W-:-:S02]  /*d550*/  HADD2.F32 R48, -RZ, R45.H0_H0 ;  /* 0x2000002dff307230 */ /* 0x000fc40000004100 */
[----:B------:R-:W-:Y:S02]  /*d560*/  HADD2.F32 R35, -RZ, R42.H0_H0 ;  /* 0x2000002aff237230 */ /* 0x000fe40000004100 */
[----:B------:R-:W-:Y:S01]  /*d570*/  FMUL.FTZ R50, R39, R46 ;  /* 0x0000002e27327220 */ /* 0x000fe20000410000 */
[----:B------:R-:W-:Y:S02]  /*d580*/  HADD2.F32 R44, -RZ, R44.H1_H1 ;  /* 0x3000002cff2c7230 */ /* 0x000fe40000004100 */
        /* <DEDUP_REMOVED lines=10> */
[C---:B------:R-:W-:Y:S01]  /*d630*/  FFMA.FTZ R47, R31.reuse, R48, R35 ;  /* 0x000000301f2f7223 */ /* 0x040fe20000010023 */
[----:B------:R-:W-:Y:S01]  /*d640*/  HADD2.F32 R38, -RZ, R38.H1_H1 ;  /* 0x30000026ff267230 */ /* 0x000fe20000004100 */
[----:B------:R-:W-:Y:S01]  /*d650*/  F2FP.F16.E4M3.UNPACK_B R39, R20 ;  /* 0x00000014ff27723e */ /* 0x000fe200020006ff */
[----:B------:R-:W-:Y:S01]  /*d660*/  HADD2.F32 R37, -RZ, R37.H1_H1 ;  /* 0x30000025ff257230 */ /* 0x000fe20000004100 */
[----:B------:R-:W-:Y:S01]  /*d670*/  F2FP.F16.E4M3.UNPACK_B R35, R13 ;  /* 0x0000000dff23723e */ /* 0x000fe200020006ff */
[C---:B------:R-:W-:Y:S01]  /*d680*/  FMUL.FTZ R44, R42.reuse, R45 ;  /* 0x0000002d2a2c7220 */ /* 0x040fe20000410000 */
[----:B------:R-:W-:Y:S01]  /*d690*/  FFMA.FTZ R56, R31, R40, -R56 ;  /* 0x000000281f387223 */ /* 0x000fe20000010838 */
[----:B------:R-:W-:Y:S01]  /*d6a0*/  FMUL.FTZ R42, R42, R38 ;  /* 0x000000262a2a7220 */ /* 0x000fe20000410000 */
[----:B------:R-:W-:-:S02]  /*d6b0*/  HADD2.F32 R40, -RZ, R39.H0_H0 ;  /* 0x20000027ff287230 */ /* 0x000fc40000004100 */
[C---:B------:R-:W-:Y:S01]  /*d6c0*/  FFMA.FTZ R57, R37.reuse, R38, -R44 ;  /* 0x0000002625397223 */ /* 0x040fe2000001082c */
[----:B------:R-:W-:Y:S02]  /*d6d0*/  HADD2.F32 R33, -RZ, R41.H0_H0 ;  /* 0x20000029ff217230 */ /* 0x000fe40000004100 */
[----:B------:R-:W-:Y:S01]  /*d6e0*/  FFMA.FTZ R58, R37, R45, R42 ;  /* 0x0000002d253a7223 */ /* 0x000fe2000001002a */
[----:B------:R-:W-:Y:S01]  /*d6f0*/  HADD2.F32 R38, -RZ, R35.H0_H0 ;  /* 0x20000023ff267230 */ /* 0x000fe20000004100 */
[----:B------:R-:W-:Y:S01]  /*d700*/  F2FP.F16.E4M3.UNPACK_B R37, R25.H1 ;  /* 0x00000019ff25723e */ /* 0x000fe200030006ff */
        /* <DEDUP_REMOVED lines=8> */
[----:B------:R-:W-:Y:S02]  /*d790*/  HADD2.F32 R36, -RZ, R36.H1_H1 ;  /* 0x30000024ff247230 */ /* 0x000fe40000004100 */
[C---:B------:R-:W-:Y:S01]  /*d7a0*/  FMUL.FTZ R33, R41.reuse, R39 ;  /* 0x0000002729217220 */ /* 0x040fe20000410000 */
[----:B------:R-:W-:Y:S01]  /*d7b0*/  F2FP.F16.E4M3.UNPACK_B R31, R14.H1 ;  /* 0x0000000eff1f723e */ /* 0x000fe200030006ff */
[-C--:B------:R-:W-:Y:S01]  /*d7c0*/  FMUL.FTZ R38, R41, R35.reuse ;  /* 0x0000002329267220 */ /* 0x080fe20000410000 */
[----:B------:R-:W-:Y:S02]  /*d7d0*/  HADD2.F32 R40, -RZ, R37.H0_H0 ;  /* 0x20000025ff287230 */ /* 0x000fe40000004100 */
[----:B------:R-:W-:Y:S01]  /*d7e0*/  FFMA.FTZ R41, R36, R35, -R33 ;  /* 0x0000002324297223 */ /* 0x000fe20000010821 */
[----:B------:R-:W-:-:S02]  /*d7f0*/  HADD2.F32 R33, -RZ, R43.H0_H0 ;  /* 0x2000002bff217230 */ /* 0x000fc40000004100 */
[----:B------:R-:W-:Y:S01]  /*d800*/  FFMA.FTZ R39, R36, R39, R38 ;  /* 0x0000002724277223 */ /* 0x000fe20000010026 */
[--C-:B------:R-:W-:Y:S02]  /*d810*/  HADD2.F32 R36, -RZ, R31.reuse.H0_H0 ;  /* 0x2000001fff247230 */ /* 0x100fe40000004100 */
[----:B------:R-:W-:Y:S02]  /*d820*/  HADD2.F32 R38, -RZ, R31.H1_H1 ;  /* 0x3000001fff267230 */ /* 0x000fe40000004100 */
[C---:B------:R-:W-:Y:S01]  /*d830*/  FMUL.FTZ R60, R33.reuse, R40 ;  /* 0x00000028213c7220 */ /* 0x040fe20000410000 */
[----:B------:R-:W-:Y:S02]  /*d840*/  HADD2.F32 R31, -RZ, R29.H0_H0 ;  /* 0x2000001dff1f7230 */ /* 0x000fe40000004100 */
[----:B------:R-:W-:Y:S01]  /*d850*/  FMUL.FTZ R62, R33, R36 ;  /* 0x00000024213e7220 */ /* 0x000fe20000410000 */
[----:B------:R-:W-:Y:S01]  /*d860*/  HADD2.F32 R42, -RZ, R37.H1_H1 ;  /* 0x30000025ff2a7230 */ /* 0x000fe20000004100 */
[----:B------:R-:W-:Y:S01]  /*d870*/  F2FP.F16.E4M3.UNPACK_B R33, R14 ;  /* 0x0000000eff21723e */ /* 0x000fe200020006ff */
        /* <DEDUP_REMOVED lines=11> */
[--C-:B------:R-:W-:Y:S02]  /*d930*/  HADD2.F32 R29, -RZ, R6.reuse.H0_H0 ;  /* 0x20000006ff1d7230 */ /* 0x100fe40000004100 */
        /* <DEDUP_REMOVED lines=9> */
[----:B------:R-:W-:Y:S01]  /*d9d0*/  FMUL.FTZ R38, R31, R33 ;  /* 0x000000211f267220 */ /* 0x000fe20000410000 */
[C---:B------:R-:W-:Y:S01]  /*d9e0*/  FFMA.FTZ R29, R6.reuse, R36, R29 ;  /* 0x00000024061d7223 */ /* 0x040fe2000001001d */
[----:B------:R-:W-:Y:S01]  /*d9f0*/  FFMA.FTZ R43, R6, R35, -R43 ;  /* 0x00000023062b7223 */ /* 0x000fe2000001082b */
[C---:B------:R-:W-:Y:S01]  /*da00*/  FFMA.FTZ R36, R4.reuse, R33, -R45 ;  /* 0x0000002104247223 */ /* 0x040fe2000001082d */
[----:B------:R-:W-:Y:S01]  /*da10*/  FFMA.FTZ R38, R4, R37, R38 ;  /* 0x0000002504267223 */ /* 0x000fe20000010026 */
[----:B------:R-:W-:Y:S02]  /*da20*/  F2FP.SATFINITE.E4M3.F32.PACK_AB_MERGE_C R4, R8, R5, RZ ;  /* 0x000000050804723e */ /* 0x000fe400048070ff */
        /* <DEDUP_REMOVED lines=15> */
.L_x_7901:
[----:B------:R-:W-:Y:S05]  /*db20*/  BSYNC B1 ;  /* 0x0000000000017941 */ /* 0x000fea0003800000 */
.L_x_7900:
[----:B------:R-:W-:Y:S05]  /*db30*/  @P0 BRA `(.L_x_7892) ;  /* 0x0000000800e80947 */ /* 0x000fea0003800000 */
[----:B------:R-:W2:Y:S01]  /*db40*/  LDL R51, [R1+0x60] ;  /* 0x0000600001337983 */ /* 0x000ea20000100800 */
[----:B-1----:R-:W-:Y:S01]  /*db50*/  IMAD.IADD R4, R16, 0x1, R3 ;  /* 0x0000000110047824 */ /* 0x002fe200078e0203 */
[----:B------:R-:W-:-:S04]  /*db60*/  SHF.R.U32.HI R5, RZ, 0x3, R197 ;  /* 0x00000003ff057819 */ /* 0x000fc800000116c5 */
[----:B------:R-:W-:-:S04]  /*db70*/  LOP3.LUT R3, R197, 0x70, R4, 0xf8, !PT ;  /* 0x00000070c5037812 */ /* 0x000fc800078ef804 */
[----:B------:R-:W-:-:S04]  /*db80*/  LOP3.LUT R3, R3, R5, RZ, 0x3c, !PT ;  /* 0x0000000503037212 */ /* 0x000fc800078e3cff */
[----:B------:R-:W-:-:S05]  /*db90*/  IADD3 R3, R18, R3, R204 ;  /* 0x0000000312037210 */ /* 0x000fca0007ffe0cc */
[----:B------:R-:W1:Y:S01]  /*dba0*/  LDS.128 R8, [R3+0x14400] ;  /* 0x0144000003087984 */ /* 0x000e620000000c00 */
[----:B------:R-:W-:Y:S02]  /*dbb0*/  F2FP.F16.E4M3.UNPACK_B R45, R21.H1 ;  /* 0x00000015ff2d723e */ /* 0x000fe400030006ff */
[----:B------:R-:W-:-:S03]  /*dbc0*/  F2FP.F16.E4M3.UNPACK_B R42, R12.H1 ;  /* 0x0000000cff2a723e */ /* 0x000fc600030006ff */
[----:B------:R-:W-:Y:S02]  /*dbd0*/  HADD2.F32 R47, -RZ, R45.H0_H0 ;  /* 0x2000002dff2f7230 */ /* 0x000fe40000004100 */
[----:B------:R-:W-:Y:S01]  /*dbe0*/  HADD2.F32 R43, -RZ, R42.H0_H0 ;  /* 0x2000002aff2b7230 */ /* 0x000fe20000004100 */
[----:B------:R-:W-:Y:S02]  /*dbf0*/  F2FP.F16.E4M3.UNPACK_B R44, R21 ;  /* 0x00000015ff2c723e */ /* 0x000fe400020006ff */
[----:B------:R-:W-:Y:S02]  /*dc00*/  F2FP.F16.E4M3.UNPACK_B R21, R12 ;  /* 0x0000000cff15723e */ /* 0x000fe400020006ff */
[----:B------:R-:W-:Y:S02]  /*dc10*/  F2FP.F16.E4M3.UNPACK_B R48, R15.H1 ;  /* 0x0000000fff30723e */ /* 0x000fe400030006ff */
[-C--:B-1----:R-:W-:Y:S02]  /*dc20*/  F2FP.F16.E4M3.UNPACK_B R36, R8.reuse.H1 ;  /* 0x00000008ff24723e */ /* 0x082fe400030006ff */
[----:B------:R-:W-:-:S02]  /*dc30*/  F2FP.F16.E4M3.UNPACK_B R35, R8 ;  /* 0x00000008ff23723e */ /* 0x000fc400020006ff */
[-C--:B------:R-:W-:Y:S02]  /*dc40*/  F2FP.F16.E4M3.UNPACK_B R39, R10.reuse ;  /* 0x0000000aff27723e */ /* 0x080fe400020006ff */
[----:B------:R-:W-:Y:S02]  /*dc50*/  F2FP.F16.E4M3.UNPACK_B R40, R10.H1 ;  /* 0x0000000aff28723e */ /* 0x000fe400030006ff */
[----:B------:R-:W-:Y:S02]  /*dc60*/  F2FP.F16.E4M3.UNPACK_B R41, R11.H1 ;  /* 0x0000000bff29723e */ /* 0x000fe400030006ff */
[-C--:B0-----:R-:W-:Y:S02]  /*dc70*/  F2FP.F16.E4M3.UNPACK_B R37, R9.reuse ;  /* 0x00000009ff25723e */ /* 0x081fe400020006ff */
[----:B------:R-:W-:Y:S01]  /*dc80*/  F2FP.F16.E4M3.UNPACK_B R38, R9.H1 ;  /* 0x00000009ff26723e */ /* 0x000fe200030006ff */
[----:B------:R-:W-:Y:S02]  /*dc90*/  HADD2.F32 R46, -RZ, R44.H1_H1 ;  /* 0x3000002cff2e7230 */ /* 0x000fe40000004100 */
[----:B------:R-:W-:-:S02]  /*dca0*/  HADD2.F32 R50, -RZ, R48.H0_H0 ;  /* 0x20000030ff327230 */ /* 0x000fc40000004100 */
[----:B------:R-:W-:Y:S01]  /*dcb0*/  HADD2.F32 R49, -RZ, R48.H1_H1 ;  /* 0x30000030ff317230 */ /* 0x000fe20000004100 */
[----:B--2---:R-:W0:Y:S02]  /*dcc0*/  LDS.128 R4, [R51+0x14400] ;  /* 0x0144000033047984 */ /* 0x004e240000000c00 */
[-C--:B0-----:R-:W-:Y:S02]  /*dcd0*/  F2FP.F16.E4M3.UNPACK_B R28, R4.reuse ;  /* 0x00000004ff1c723e */ /* 0x081fe400020006ff */
[----:B------:R-:W-:Y:S01]  /*dce0*/  F2FP.F16.E4M3.UNPACK_B R29, R4.H1 ;  /* 0x00000004ff1d723e */ /* 0x000fe200030006ff */
[----:B------:R-:W-:Y:S01]  /*dcf0*/  HADD2.F32 R4, -RZ, R36.H0_H0 ;  /* 0x20000024ff047230 */ /* 0x000fe20000004100 */
[-C--:B------:R-:W-:Y:S02]  /*dd00*/  F2FP.F16.E4M3.UNPACK_B R30, R5.reuse ;  /* 0x00000005ff1e723e */ /* 0x080fe400020006ff */
[----:B------:R-:W-:Y:S01]  /*dd10*/  F2FP.F16.E4M3.UNPACK_B R31, R5.H1 ;  /* 0x00000005ff1f723e */ /* 0x000fe200030006ff */
[----:B------:R-:W-:-:S02]  /*dd20*/  HADD2.F32 R5, -RZ, R29.H0_H0 ;  /* 0x2000001dff057230 */ /* 0x000fc40000004100 */
[-C--:B------:R-:W-:Y:S01]  /*dd30*/  FMUL.FTZ R8, R47, R4.reuse ;  /* 0x000000042f087220 */ /* 0x080fe20000410000 */
[C---:B------:R-:W-:Y:S01]  /*dd40*/  FMUL.FTZ R10, R43.reuse, R4 ;  /* 0x000000042b0a7220 */ /* 0x040fe20000410000 */
[-C--:B------:R-:W-:Y:S02]  /*dd50*/  F2FP.F16.E4M3.UNPACK_B R32, R6.reuse ;  /* 0x00000006ff20723e */ /* 0x080fe400020006ff */
[----:B------:R-:W-:Y:S01]  /*dd60*/  F2FP.F16.E4M3.UNPACK_B R33, R6.H1 ;  /* 0x00000006ff21723e */ /* 0x000fe200030006ff */
[----:B------:R-:W-:Y:S01]  /*dd70*/  FFMA.FTZ R4, R43, R5, -R8 ;  /* 0x000000052b047223 */ /* 0x000fe20000010808 */
[----:B------:R-:W-:Y:S01]  /*dd80*/  F2FP.F16.E4M3.UNPACK_B R6, R7 ;  /* 0x00000007ff06723e */ /* 0x000fe200020006ff */
[----:B------:R-:W-:Y:S01]  /*dd90*/  FFMA.FTZ R5, R47, R5, R10 ;  /* 0x000000052f057223 */ /* 0x000fe2000001000a */
[----:B------:R-:W-:Y:S01]  /*dda0*/  F2FP.F16.E4M3.UNPACK_B R26, R7.H1 ;  /* 0x00000007ff1a723e */ /* 0x000fe200030006ff */
[----:B------:R-:W-:Y:S01]  /*ddb0*/  HADD2.F32 R47, -RZ, R45.H1_H1 ;  /* 0x3000002dff2f7230 */ /* 0x000fe20000004100 */
[----:B------:R-:W-:Y:S01]  /*ddc0*/  F2FP.F16.E4M3.UNPACK_B R7, R11 ;  /* 0x0000000bff07723e */ /* 0x000fe200020006ff */
[----:B------:R-:W-:-:S02]  /*ddd0*/  HADD2.F32 R36, -RZ, R36.H1_H1 ;  /* 0x30000024ff247230 */ /* 0x000fc40000004100 */
[----:B------:R-:W-:Y:S02]  /*dde0*/  HADD2.F32 R11, -RZ, R42.H1_H1 ;  /* 0x3000002aff0b7230 */ /* 0x000fe40000004100 */
[----:B------:R-:W-:Y:S02]  /*ddf0*/  HADD2.F32 R45, -RZ, R44.H0_H0 ;  /* 0x2000002cff2d7230 */ /* 0x000fe40000004100 */
[----:B------:R-:W-:Y:S02]  /*de00*/  HADD2.F32 R8, -RZ, R35.H0_H0 ;  /* 0x20000023ff087230 */ /* 0x000fe40000004100 */
[-C--:B------:R-:W-:Y:S01]  /*de10*/  FMUL.FTZ R10, R47, R36.reuse ;  /* 0x000000242f0a7220 */ /* 0x080fe20000410000 */
[----:B------:R-:W-:Y:S02]  /*de20*/  HADD2.F32 R29, -RZ, R29.H1_H1 ;  /* 0x3000001dff1d7230 */ /* 0x000fe40000004100 */
[----:B------:R-:W-:Y:S02]  /*de30*/  HADD2.F32 R43, -RZ, R21.H0_H0 ;  /* 0x20000015ff2b7230 */ /* 0x000fe40000004100 */
[----:B------:R-:W-:Y:S01]  /*de40*/  FMUL.FTZ R42, R11, R36 ;  /* 0x000000240b2a7220 */ /* 0x000fe20000410000 */
[----:B------:R-:W-:-:S02]  /*de50*/  HADD2.F32 R9, -RZ, R28.H0_H0 ;  /* 0x2000001cff097230 */ /* 0x000fc40000004100 */
[-C--:B------:R-:W-:Y:S01]  /*de60*/  FMUL.FTZ R12, R45, R8.reuse ;  /* 0x000000082d0c7220 */ /* 0x080fe20000410000 */
[-C--:B------:R-:W-:Y:S01]  /*de70*/  FFMA.FTZ R11, R11, R29.reuse, -R10 ;  /* 0x0000001d0b0b7223 */ /* 0x080fe2000001080a */
[----:B------:R-:W-:Y:S01]  /*de80*/  FMUL.FTZ R36, R43, R8 ;  /* 0x000000082b247220 */ /* 0x000fe20000410000 */
[----:B------:R-:W-:Y:S01]  /*de90*/  FFMA.FTZ R10, R47, R29, R42 ;  /* 0x0000001d2f0a7223 */ /* 0x000fe2000001002a */
[----:B------:R-:W-:Y:S01]  /*dea0*/  F2FP.F16.E4M3.UNPACK_B R42, R0.H1 ;  /* 0x00000000ff2a723e */ /* 0x000fe200030006ff */
[-C--:B------:R-:W-:Y:S01]  /*deb0*/  FFMA.FTZ R8, R43, R9.reuse, -R12 ;  /* 0x000000092b087223 */ /* 0x080fe2000001080c */
[----:B------:R-:W-:Y:S01]  /*dec0*/  FFMA.FTZ R9, R45, R9, R36 ;  /* 0x000000092d097223 */ /* 0x000fe20000010024 */
[----:B------:R-:W-:Y:S02]  /*ded0*/  HADD2.F32 R35, -RZ, R35.H1_H1 ;  /* 0x30000023ff237230 */ /* 0x000fe40000004100 */
[----:B------:R-:W-:Y:S02]  /*dee0*/  HADD2.F32 R36, -RZ, R21.H1_H1 ;  /* 0x30000015ff247230 */ /* 0x000fe40000004100 */
[----:B------:R-:W-:-:S02]  /*def0*/  HADD2.F32 R21, -RZ, R38.H0_H0 ;  /* 0x20000026ff157230 */ /* 0x000fc40000004100 */
[----:B------:R-:W-:Y:S02]  /*df00*/  HADD2.F32 R44, -RZ, R42.H0_H0 ;  /* 0x2000002aff2c7230 */ /* 0x000fe40000004100 */
[-C--:B------:R-:W-:Y:S01]  /*df10*/  FMUL.FTZ R29, R46, R35.reuse ;  /* 0x000000232e1d7220 */ /* 0x080fe20000410000 */
[----:B------:R-:W-:Y:S02]  /*df20*/  HADD2.F32 R28, -RZ, R28.H1_H1 ;  /* 0x3000001cff1c7230 */ /* 0x000fe40000004100 */
[----:B------:R-:W-:Y:S01]  /*df30*/  FMUL.FTZ R35, R36, R35 ;  /* 0x0000002324237220 */ /* 0x000fe20000410000 */
[-C--:B------:R-:W-:Y:S01]  /*df40*/  FMUL.FTZ R43, R50, R21.reuse ;  /* 0x00000015322b7220 */ /* 0x080fe20000410000 */
[----:B------:R-:W-:Y:S01]  /*df50*/  FMUL.FTZ R45, R44, R21 ;  /* 0x000000152c2d7220 */ /* 0x000fe20000410000 */
[----:B------:R-:W-:Y:S02]  /*df60*/  HADD2.F32 R12, -RZ, R31.H0_H0 ;  /* 0x2000001fff0c7230 */ /* 0x000fe40000004100 */
[-C--:B------:R-:W-:Y:S01]  /*df70*/  FFMA.FTZ R21, R36, R28.reuse, -R29 ;  /* 0x0000001c24157223 */ /* 0x080fe2000001081d */
[----:B------:R-:W-:Y:S01]  /*df80*/  FFMA.FTZ R28, R46, R28, R35 ;  /* 0x0000001c2e1c7223 */ /* 0x000fe20000010023 */
[----:B------:R-:W-:Y:S01]  /*df90*/  F2FP.F16.E4M3.UNPACK_B R46, R15 ;  /* 0x0000000fff2e723e */ /* 0x000fe200020006ff */
[----:B------:R-:W-:Y:S01]  /*dfa0*/  HADD2.F32 R47, -RZ, R42.H1_H1 ;  /* 0x3000002aff2f7230 */ /* 0x000fe20000004100 */
[----:B------:R-:W-:Y:S01]  /*dfb0*/  F2FP.F16.E4M3.UNPACK_B R35, R0 ;  /* 0x00000000ff23723e */ /* 0x000fe200020006ff */
[----:B------:R-:W-:-:S02]  /*dfc0*/  HADD2.F32 R38, -RZ, R38.H1_H1 ;  /* 0x30000026ff267230 */ /* 0x000fc40000004100 */
[-C--:B------:R-:W-:Y:S01]  /*dfd0*/  FFMA.FTZ R43, R44, R12.reuse, -R43 ;  /* 0x0000000c2c2b7223 */ /* 0x080fe2000001082b */
[----:B------:R-:W-:Y:S01]  /*dfe0*/  FFMA.FTZ R45, R50, R12, R45 ;  /* 0x0000000c322d7223 */ /* 0x000fe2000001002d */
[----:B------:R-:W-:Y:S02]  /*dff0*/  HADD2.F32 R31, -RZ, R31.H1_H1 ;  /* 0x3000001fff1f7230 */ /* 0x000fe40000004100 */
[----:B------:R-:W-:Y:S02]  /*e000*/  HADD2.F32 R48, -RZ, R46.H0_H0 ;  /* 0x2000002eff307230 */ /* 0x000fe40000004100 */
[-C--:B------:R-:W-:Y:S01]  /*e010*/  FMUL.FTZ R42, R47, R38.reuse ;  /* 0x000000262f2a7220 */ /* 0x080fe20000410000 */
[----:B------:R-:W-:Y:S02]  /*e020*/  HADD2.F32 R12, -RZ, R37.H0_H0 ;  /* 0x20000025ff0c7230 */ /* 0x000fe40000004100 */
[----:B------:R-:W-:Y:S02]  /*e030*/  HADD2.F32 R44, -RZ, R35.H0_H0 ;  /* 0x20000023ff2c7230 */ /* 0x000fe40000004100 */
[----:B------:R-:W-:Y:S01]  /*e040*/  FMUL.FTZ R36, R49, R38 ;  /* 0x0000002631247220 */ /* 0x000fe20000410000 */
[----:B------:R-:W-:-:S02]  /*e050*/  HADD2.F32 R0, -RZ, R30.H0_H0 ;  /* 0x2000001eff007230 */ /* 0x000fc40000004100 */
[-C--:B------:R-:W-:Y:S01]  /*e060*/  FMUL.FTZ R15, R48, R12.reuse ;  /* 0x0000000c300f7220 */ /* 0x080fe20000410000 */
[----:B------:R-:W-:Y:S01]  /*e070*/  FFMA.FTZ R42, R49, R31, R42 ;  /* 0x0000001f312a7223 */ /* 0x000fe2000001002a */
[C---:B------:R-:W-:Y:S01]  /*e080*/  FMUL.FTZ R29, R44.reuse, R12 ;  /* 0x0000000c2c1d7220 */ /* 0x040fe20000410000 */
[----:B------:R-:W-:Y:S01]  /*e090*/  F2FP.F16.E4M3.UNPACK_B R49, R20.H1 ;  /* 0x00000014ff31723e */ /* 0x000fe200030006ff */
[-C--:B------:R-:W-:Y:S01]  /*e0a0*/  FFMA.FTZ R15, R44, R0.reuse, -R15 ;  /* 0x000000002c0f7223 */ /* 0x080fe2000001080f */
[----:B------:R-:W-:Y:S01]  /*e0b0*/  F2FP.F16.E4M3.UNPACK_B R44, R13.H1 ;  /* 0x0000000dff2c723e */ /* 0x000fe200030006ff */
[----:B------:R-:W-:Y:S01]  /*e0c0*/  FFMA.FTZ R29, R48, R0, R29 ;  /* 0x00000000301d7223 */ /* 0x000fe2000001001d */
[----:B------:R-:W-:Y:S02]  /*e0d0*/  HADD2.F32 R48, -RZ, R46.H1_H1 ;  /* 0x3000002eff307230 */ /* 0x000fe40000004100 */
[----:B------:R-:W-:Y:S02]  /*e0e0*/  HADD2.F32 R37, -RZ, R37.H1_H1 ;  /* 0x30000025ff257230 */ /* 0x000fe40000004100 */
[----:B------:R-:W-:Y:S01]  /*e0f0*/  FFMA.FTZ R38, R47, R31, -R36 ;  /* 0x0000001f2f267223 */ /* 0x000fe20000010824 */
[----:B------:R-:W-:-:S02]  /*e100*/  HADD2.F32 R50, -RZ, R49.H0_H0 ;  /* 0x20000031ff327230 */ /* 0x000fc40000004100 */
[----:B------:R-:W-:Y:S02]  /*e110*/  HADD2.F32 R12, -RZ, R40.H0_H0 ;  /* 0x20000028ff0c7230 */ /* 0x000fe40000004100 */
[----:B------:R-:W-:Y:S02]  /*e120*/  HADD2.F32 R36, -RZ, R35.H1_H1 ;  /* 0x30000023ff247230 */ /* 0x000fe40000004100 */
[----:B------:R-:W-:Y:S01]  /*e130*/  FMUL.FTZ R31, R48, R37 ;  /* 0x00000025301f7220 */ /* 0x000fe20000410000 */
[----:B------:R-:W-:Y:S02]  /*e140*/  HADD2.F32 R30, -RZ, R30.H1_H1 ;  /* 0x3000001eff1e7230 */ /* 0x000fe40000004100 */
[----:B------:R-:W-:Y:S01]  /*e150*/  FMUL.FTZ R35, R50, R12 ;  /* 0x0000000c32237220 */ /* 0x000fe20000410000 */
[----:B------:R-:W-:Y:S02]  /*e160*/  HADD2.F32 R46, -RZ, R44.H0_H0 ;  /* 0x2000002cff2e7230 */ /* 0x000fe40000004100 */
[----:B------:R-:W-:-:S02]  /*e170*/  HADD2.F32 R0, -RZ, R33.H0_H0 ;  /* 0x20000021ff007230 */ /* 0x000fc40000004100 */
[C---:B------:R-:W-:Y:S01]  /*e180*/  FMUL.FTZ R37, R36.reuse, R37 ;  /* 0x0000002524257220 */ /* 0x040fe20000410000 */
[----:B------:R-:W-:Y:S01]  /*e190*/  FFMA.FTZ R36, R36, R30, -R31 ;  /* 0x0000001e24247223 */ /* 0x000fe2000001081f */
[C---:B------:R-:W-:Y:S01]  /*e1a0*/  FMUL.FTZ R47, R46.reuse, R12 ;  /* 0x0000000c2e2f7220 */ /* 0x040fe20000410000 */
[----:B------:R-:W-:Y:S02]  /*e1b0*/  HADD2.F32 R49, -RZ, R49.H1_H1 ;  /* 0x30000031ff317230 */ /* 0x000fe40000004100 */
[----:B------:R-:W-:Y:S01]  /*e1c0*/  FFMA.FTZ R35, R46, R0, -R35 ;  /* 0x000000002e237223 */ /* 0x000fe20000010823 */
[----:B------:R-:W-:Y:S01]  /*e1d0*/  HADD2.F32 R40, -RZ, R40.H1_H1 ;  /* 0x30000028ff287230 */ /* 0x000fe20000004100 */
[----:B------:R-:W-:Y:S01]  /*e1e0*/  F2FP.F16.E4M3.UNPACK_B R46, R20 ;  /* 0x00000014ff2e723e */ /* 0x000fe200020006ff */
[----:B------:R-:W-:Y:S02]  /*e1f0*/  HADD2.F32 R31, -RZ, R44.H1_H1 ;  /* 0x3000002cff1f7230 */ /* 0x000fe40000004100 */
[----:B------:R-:W-:Y:S01]  /*e200*/  FFMA.FTZ R30, R48, R30, R37 ;  /* 0x0000001e301e7223 */ /* 0x000fe20000010025 */
[----:B------:R-:W-:Y:S01]  /*e210*/  FFMA.FTZ R47, R50, R0, R47 ;  /* 0x00000000322f7223 */ /* 0x000fe2000001002f */
[----:B------:R-:W-:Y:S01]  /*e220*/  HADD2.F32 R33, -RZ, R33.H1_H1 ;  /* 0x30000021ff217230 */ /* 0x000fe20000004100 */
[----:B------:R-:W-:Y:S01]  /*e230*/  F2FP.F16.E4M3.UNPACK_B R37, R13 ;  /* 0x0000000dff25723e */ /* 0x000fe200020006ff */
[-C--:B------:R-:W-:Y:S01]  /*e240*/  FMUL.FTZ R0, R49, R40.reuse ;  /* 0x0000002831007220 */ /* 0x080fe20000410000 */
[----:B------:R-:W-:Y:S01]  /*e250*/  FMUL.FTZ R20, R31, R40 ;  /* 0x000000281f147220 */ /* 0x000fe20000410000 */
[----:B------:R-:W-:-:S02]  /*e260*/  HADD2.F32 R48, -RZ, R46.H0_H0 ;  /* 0x2000002eff307230 */ /* 0x000fc40000004100 */
[----:B------:R-:W-:Y:S02]  /*e270*/  HADD2.F32 R12, -RZ, R39.H0_H0 ;  /* 0x20000027ff0c7230 */ /* 0x000fe40000004100 */
[-C--:B------:R-:W-:Y:S01]  /*e280*/  FFMA.FTZ R40, R31, R33.reuse, -R0 ;  /* 0x000000211f287223 */ /* 0x080fe20000010800 */
[----:B------:R-:W-:Y:S01]  /*e290*/  FFMA.FTZ R44, R49, R33, R20 ;  /* 0x00000021312c7223 */ /* 0x000fe20000010014 */
[----:B------:R-:W-:Y:S02]  /*e2a0*/  HADD2.F32 R20, -RZ, R37.H0_H0 ;  /* 0x20000025ff147230 */ /* 0x000fe40000004100 */
[----:B------:R-:W-:Y:S02]  /*e2b0*/  HADD2.F32 R0, -RZ, R32.H0_H0 ;  /* 0x20000020ff007230 */ /* 0x000fe40000004100 */
[-C--:B------:R-:W-:Y:S01]  /*e2c0*/  FMUL.FTZ R13, R48, R12.reuse ;  /* 0x0000000c300d7220 */ /* 0x080fe20000410000 */
[----:B------:R-:W-:Y:S02]  /*e2d0*/  HADD2.F32 R46, -RZ, R46.H1_H1 ;  /* 0x3000002eff2e7230 */ /* 0x000fe40000004100 */
[----:B------:R-:W-:Y:S01]  /*e2e0*/  FMUL.FTZ R31, R20, R12 ;  /* 0x0000000c141f7220 */ /* 0x000fe20000410000 */
[----:B------:R-:W-:-:S02]  /*e2f0*/  HADD2.F32 R39, -RZ, R39.H1_H1 ;  /* 0x30000027ff277230 */ /* 0x000fc40000004100 */
[-C--:B------:R-:W-:Y:S01]  /*e300*/  FFMA.FTZ R13, R20, R0.reuse, -R13 ;  /* 0x00000000140d7223 */ /* 0x080fe2000001080d */
[----:B------:R-:W-:Y:S01]  /*e310*/  HADD2.F32 R20, -RZ, R37.H1_H1 ;  /* 0x30000025ff147230 */ /* 0x000fe20000004100 */
[----:B------:R-:W-:Y:S01]  /*e320*/  F2FP.F16.E4M3.UNPACK_B R37, R25.H1 ;  /* 0x00000019ff25723e */ /* 0x000fe200030006ff */
[----:B------:R-:W-:Y:S02]  /*e330*/  HADD2.F32 R32, -RZ, R32.H1_H1 ;  /* 0x30000020ff207230 */ /* 0x000fe40000004100 */
[-C--:B------:R-:W-:Y:S01]  /*e340*/  FMUL.FTZ R33, R46, R39.reuse ;  /* 0x000000272e217220 */ /* 0x080fe20000410000 */
[----:B------:R-:W-:Y:S01]  /*e350*/  FFMA.FTZ R31, R48, R0, R31 ;  /* 0x00000000301f7223 */ /* 0x000fe2000001001f */
[----:B------:R-:W-:Y:S01]  /*e360*/  F2FP.F16.E4M3.UNPACK_B R0, R14.H1 ;  /* 0x0000000eff00723e */ /* 0x000fe200030006ff */
[C---:B------:R-:W-:Y:S01]  /*e370*/  FMUL.FTZ R39, R20.reuse, R39 ;  /* 0x0000002714277220 */ /* 0x040fe20000410000 */
[----:B------:R-:W-:Y:S02]  /*e380*/  HADD2.F32 R50, -RZ, R37.H0_H0 ;  /* 0x20000025ff327230 */ /* 0x000fe40000004100 */
[----:B------:R-:W-:Y:S01]  /*e390*/  FFMA.FTZ R20, R20, R32, -R33 ;  /* 0x0000002014147223 */ /* 0x000fe20000010821 */
[----:B------:R-:W-:-:S02]  /*e3a0*/  HADD2.F32 R12, -RZ, R41.H0_H0 ;  /* 0x20000029ff0c7230 */ /* 0x000fc40000004100 */
[----:B------:R-:W-:Y:S01]  /*e3b0*/  FFMA.FTZ R32, R46, R32, R39 ;  /* 0x000000202e207223 */ /* 0x000fe20000010027 */
[--C-:B------:R-:W-:Y:S02]  /*e3c0*/  HADD2.F32 R46, -RZ, R0.reuse.H0_H0 ;  /* 0x20000000ff2e7230 */ /* 0x100fe40000004100 */
[----:B------:R-:W-:Y:S02]  /*e3d0*/  HADD2.F32 R48, -RZ, R0.H1_H1 ;  /* 0x30000000ff307230 */ /* 0x000fe40000004100 */
[----:B------:R-:W-:Y:S01]  /*e3e0*/  FMUL.FTZ R33, R50, R12 ;  /* 0x0000000c32217220 */ /* 0x000fe20000410000 */
[----:B------:R-:W-:Y:S02]  /*e3f0*/  HADD2.F32 R0, -RZ, R26.H0_H0 ;  /* 0x2000001aff007230 */ /* 0x000fe40000004100 */
[----:B------:R-:W-:Y:S02]  /*e400*/  HADD2.F32 R52, -RZ, R37.H1_H1 ;  /* 0x30000025ff347230 */ /* 0x000fe40000004100 */
[----:B------:R-:W-:-:S02]  /*e410*/  HADD2.F32 R41, -RZ, R41.H1_H1 ;  /* 0x30000029ff297230 */ /* 0x000fc40000004100 */
[C---:B------:R-:W-:Y:S01]  /*e420*/  FMUL.FTZ R37, R46.reuse, R12 ;  /* 0x0000000c2e257220 */ /* 0x040fe20000410000 */
[----:B------:R-:W-:Y:S01]  /*e430*/  FFMA.FTZ R46, R46, R0, -R33 ;  /* 0x000000002e2e7223 */ /* 0x000fe20000010821 */
[----:B------:R-:W-:Y:S01]  /*e440*/  HADD2.F32 R26, -RZ, R26.H1_H1 ;  /* 0x3000001aff1a7230 */ /* 0x000fe20000004100 */
[----:B------:R-:W-:Y:S01]  /*e450*/  F2FP.F16.E4M3.UNPACK_B R12, R14 ;  /* 0x0000000eff0c723e */ /* 0x000fe200020006ff */
[-C--:B------:R-:W-:Y:S01]  /*e460*/  FMUL.FTZ R33, R52, R41.reuse ;  /* 0x0000002934217220 */ /* 0x080fe20000410000 */
[----:B------:R-:W-:Y:S01]  /*e470*/  FMUL.FTZ R39, R48, R41 ;  /* 0x0000002930277220 */ /* 0x000fe20000410000 */
[----:B------:R-:W-:Y:S01]  /*e480*/  F2FP.F16.E4M3.UNPACK_B R25, R25 ;  /* 0x00000019ff19723e */ /* 0x000fe200020006ff */
[----:B------:R-:W-:Y:S01]  /*e490*/  FFMA.FTZ R14, R50, R0, R37 ;  /* 0x00000000320e7223 */ /* 0x000fe20000010025 */
[-C--:B------:R-:W-:Y:S01]  /*e4a0*/  FFMA.FTZ R41, R48, R26.reuse, -R33 ;  /* 0x0000001a30297223 */ /* 0x080fe20000010821 */
[----:B------:R-:W-:Y:S01]  /*e4b0*/  FFMA.FTZ R49, R52, R26, R39 ;  /* 0x0000001a34317223 */ /* 0x000fe20000010027 */
[----:B------:R-:W-:-:S02]  /*e4c0*/  HADD2.F32 R26, -RZ, R12.H0_H0 ;  /* 0x2000000cff1a7230 */ /* 0x000fc40000004100 */
[----:B------:R-:W-:Y:S02]  /*e4d0*/  HADD2.F32 R48, -RZ, R12.H1_H1 ;  /* 0x3000000cff307230 */ /* 0x000fe40000004100 */
[----:B------:R-:W-:Y:S02]  /*e4e0*/  HADD2.F32 R50, -RZ, R25.H0_H0 ;  /* 0x20000019ff327230 */ /* 0x000fe40000004100 */
[----:B------:R-:W-:Y:S02]  /*e4f0*/  HADD2.F32 R12, -RZ, R7.H0_H0 ;  /* 0x20000007ff0c7230 */ /* 0x000fe40000004100 */
[----:B------:R-:W-:Y:S02]  /*e500*/  HADD2.F32 R52, -RZ, R25.H1_H1 ;  /* 0x30000019ff347230 */ /* 0x000fe40000004100 */
[----:B------:R-:W-:Y:S02]  /*e510*/  HADD2.F32 R7, -RZ, R7.H1_H1 ;  /* 0x30000007ff077230 */ /* 0x000fe40000004100 */
[----:B------:R-:W-:Y:S01]  /*e520*/  FMUL.FTZ R25, R50, R12 ;  /* 0x0000000c32197220 */ /* 0x000fe20000410000 */
[----:B------:R-:W-:-:S02]  /*e530*/  HADD2.F32 R0, -RZ, R6.H0_H0 ;  /* 0x20000006ff007230 */ /* 0x000fc40000004100 */
[----:B------:R-:W-:Y:S01]  /*e540*/  FMUL.FTZ R33, R26, R12 ;  /* 0x0000000c1a217220 */ /* 0x000fe20000410000 */
[----:B------:R-:W-:Y:S02]  /*e550*/  HADD2.F32 R6, -RZ, R6.H1_H1 ;  /* 0x30000006ff067230 */ /* 0x000fe40000004100 */
[-C--:B------:R-:W-:Y:S01]  /*e560*/  FMUL.FTZ R37, R52, R7.reuse ;  /* 0x0000000734257220 */ /* 0x080fe20000410000 */
[----:B------:R-:W-:Y:S01]  /*e570*/  FMUL.FTZ R39, R48, R7 ;  /* 0x0000000730277220 */ /* 0x000fe20000410000 */
[-C--:B------:R-:W-:Y:S01]  /*e580*/  FFMA.FTZ R7, R26, R0.reuse, -R25 ;  /* 0x000000001a077223 */ /* 0x080fe20000010819 */
[----:B------:R-:W-:Y:S01]  /*e590*/  FFMA.FTZ R33, R50, R0, R33 ;  /* 0x0000000032217223 */ /* 0x000fe20000010021 */
[-C--:B------:R-:W-:Y:S01]  /*e5a0*/  FFMA.FTZ R0, R48, R6.reuse, -R37 ;  /* 0x0000000630007223 */ /* 0x080fe20000010825 */
[----:B------:R-:W-:Y:S01]  /*e5b0*/  FFMA.FTZ R12, R52, R6, R39 ;  /* 0x00000006340c7223 */ /* 0x000fe20000010027 */
[----:B------:R-:W-:Y:S02]  /*e5c0*/  F2FP.SATFINITE.E4M3.F32.PACK_AB_MERGE_C R4, R11, R4, RZ ;  /* 0x000000040b04723e */ /* 0x000fe400048070ff */
[----:B------:R-:W-:-:S02]  /*e5d0*/  F2FP.SATFINITE.E4M3.F32.PACK_AB_MERGE_C R10, R10, R5, RZ ;  /* 0x000000050a0a723e */ /* 0x000fc400048070ff */
[----:B------:R-:W-:Y:S02]  /*e5e0*/  F2FP.SATFINITE.E4M3.F32.PACK_AB_MERGE_C R5, R38, R43, RZ ;  /* 0x0000002b2605723e */ /* 0x000fe400048070ff */
[----:B------:R-:W-:Y:S02]  /*e5f0*/  F2FP.SATFINITE.E4M3.F32.PACK_AB_MERGE_C R6, R40, R35, RZ ;  /* 0x000000232806723e */ /* 0x000fe400048070ff */
[----:B------:R-:W-:Y:S02]  /*e600*/  F2FP.SATFINITE.E4M3.F32.PACK_AB_MERGE_C R41, R41, R46, RZ ;  /* 0x0000002e2929723e */ /* 0x000fe400048070ff */
[----:B------:R-:W-:Y:S02]  /*e610*/  F2FP.SATFINITE.E4M3.F32.PACK_AB_MERGE_C R42, R42, R45, RZ ;  /* 0x0000002d2a2a723e */ /* 0x000fe400048070ff */
[----:B------:R-:W-:Y:S02]  /*e620*/  F2FP.SATFINITE.E4M3.F32.PACK_AB_MERGE_C R44, R44, R47, RZ ;  /* 0x0000002f2c2c723e */ /* 0x000fe400048070ff */
[----:B------:R-:W-:-:S02]  /*e630*/  F2FP.SATFINITE.E4M3.F32.PACK_AB_MERGE_C R11, R49, R14, RZ ;  /* 0x0000000e310b723e */ /* 0x000fc400048070ff */
[----:B------:R-:W-:Y:S02]  /*e640*/  F2FP.SATFINITE.E4M3.F32.PACK_AB_MERGE_C R4, R21, R8, R4 ;  /* 0x000000081504723e */ /* 0x000fe40004807004 */
[----:B------:R-:W-:Y:S02]  /*e650*/  F2FP.SATFINITE.E4M3.F32.PACK_AB_MERGE_C R8, R28, R9, R10 ;  /* 0x000000091c08723e */ /* 0x000fe4000480700a */
[----:B------:R-:W-:Y:S02]  /*e660*/  F2FP.SATFINITE.E4M3.F32.PACK_AB_MERGE_C R5, R36, R15, R5 ;  /* 0x0000000f2405723e */ /* 0x000fe40004807005 */
[----:B------:R-:W-:Y:S02]  /*e670*/  F2FP.SATFINITE.E4M3.F32.PACK_AB_MERGE_C R6, R20, R13, R6 ;  /* 0x0000000d1406723e */ /* 0x000fe40004807006 */
[----:B------:R-:W-:Y:S02]  /*e680*/  F2FP.SATFINITE.E4M3.F32.PACK_AB_MERGE_C R7, R0, R7, R41 ;  /* 0x000000070007723e */ /* 0x000fe40004807029 */
[----:B------:R-:W-:-:S02]  /*e690*/  F2FP.SATFINITE.E4M3.F32.PACK_AB_MERGE_C R9, R30, R29, R42 ;  /* 0x0000001d1e09723e */ /* 0x000fc4000480702a */
[----:B------:R-:W-:Y:S02]  /*e6a0*/  F2FP.SATFINITE.E4M3.F32.PACK_AB_MERGE_C R10, R32, R31, R44 ;  /* 0x0000001f200a723e */ /* 0x000fe4000480702c */
[----:B------:R-:W-:Y:S01]  /*e6b0*/  F2FP.SATFINITE.E4M3.F32.PACK_AB_MERGE_C R11, R12, R33, R11 ;  /* 0x000000210c0b723e */ /* 0x000fe2000480700b */
[----:B------:R3:W-:Y:S04]  /*e6c0*/  STS.128 [R51+0x14400], R4 ;  /* 0x0144000433007388 */ /* 0x0007e80000000c00 */
[----:B------:R3:W-:Y:S02]  /*e6d0*/  STS.128 [R3+0x14400], R8 ;  /* 0x0144000803007388 */ /* 0x0007e40000000c00 */
.L_x_7892:
[----:B------:R-:W-:Y:S05]  /*e6e0*/  BSYNC B0 ;  /* 0x0000000000007941 */ /* 0x000fea0003800000 */
.L_x_7881:
[----:B------:R-:W-:Y:S01]  /*e6f0*/  @!PT LDS RZ, [RZ] ;  /* 0x00000000fffff984 */ /* 0x000fe20000000800 */
[----:B------:R-:W-:Y:S01]  /*e700*/  @!PT LDS RZ, [RZ] ;  /* 0x00000000fffff984 */ /* 0x000fe20000000800 */
[----:B------:R-:W-:Y:S01]  /*e710*/  @!PT LDS RZ, [RZ] ;  /* 0x00000000fffff984 */ /* 0x000fe20000000800 */
[----:B------:R-:W-:Y:S01]  /*e720*/  @!PT LDS RZ, [RZ] ;  /* 0x00000000fffff984 */ /* 0x000fe20000000800 */
[----:B------:R4:W-:Y:S06]  /*e730*/  MEMBAR.ALL.CTA ;  /* 0x0000000000007992 */ /* 0x0009ec0000008000 */
[----:B----4-:R-:W4:Y:S01]  /*e740*/  FENCE.VIEW.ASYNC.S ;  /* 0x00000000000073c6 */ /* 0x010f220000000000 */
[----:B------:R-:W-:Y:S05]  /*e750*/  WARPSYNC.ALL ;  /* 0x0000000000007948 */ /* 0x000fea0003800000 */
[----:B----4-:R-:W-:Y:S06]  /*e760*/  BAR.SYNC.DEFER_BLOCKING 0xd, 0x100 ;  /* 0x0344000000007b1d */ /* 0x010fec0000010000 */
.L_x_7878:
[----:B------:R-:W-:-:S13]  /*e770*/  ISETP.NE.AND P0, PT, R195, 0x3, PT ;  /* 0x00000003c300780c */ /* 0x000fda0003f05270 */
[----:B------:R-:W-:Y:S05]  /*e780*/  @!P0 BRA `(.L_x_7902) ;  /* 0x0000000000048947 */ /* 0x000fea0003800000 */
[----:B------:R-:W-:Y:S01]  /*e790*/  BPT.TRAP 0x1 ;  /* 0x000000040000795c */ /* 0x000fe20000300000 */
.L_x_7902:
[----:B01-3--:R-:W-:Y:S01]  /*e7a0*/  IMAD R3, R194, 0x8, R18 ;  /* 0x00000008c2037824 */ /* 0x00bfe200078e0212 */
[----:B--2---:R-:W-:-:S04]  /*e7b0*/  SHF.L.U32 R4, R196, 0x1f, RZ ;  /* 0x0000001fc4047819 */ /* 0x004fc800000006ff */
[----:B------:R0:W1:Y:S01]  /*e7c0*/  SYNCS.PHASECHK.TRANS64.TRYWAIT P1, [R3+URZ+0x22830], R4 ;  /* 0x02283004030075a7 */ /* 0x000062000802017f */
[----:B------:R-:W-:Y:S05]  /*e7d0*/  @!P0 BRA `(.L_x_7903) ;  /* 0x0000000000048947 */ /* 0x000fea0003800000 */
[----:B------:R-:W-:Y:S01]  /*e7e0*/  BPT.TRAP 0x1 ;  /* 0x000000040000795c */ /* 0x000fe20000300000 */
.L_x_7903:
[----:B------:R-:W-:-:S05]  /*e7f0*/  VIADD R0, R18, 0x18400 ;  /* 0x0001840012007836 */ /* 0x000fca0000000000 */
[----:B------:R-:W-:-:S04]  /*e800*/  SHF.R.U32.HI R0, RZ, 0x4, R0 ;  /* 0x00000004ff007819 */ /* 0x000fc80000011600 */
[----:B------:R-:W-:-:S04]  /*e810*/  LOP3.LUT R0, R0, 0x3fff, RZ, 0xc0, !PT ;  /* 0x00003fff00007812 */ /* 0x000fc800078ec0ff */
[----:B------:R-:W-:-:S05]  /*e820*/  LOP3.LUT R0, R0, 0x10000, RZ, 0xfc, !PT ;  /* 0x0001000000007812 */ /* 0x000fca00078efcff */
[----:B------:R-:W-:Y:S01]  /*e830*/  IMAD R14, R194, 0x500, R0 ;  /* 0x00000500c20e7824 */ /* 0x000fe200078e0200 */
[----:B-1----:R-:W-:Y:S06]  /*e840*/  @P1 BRA `(.L_x_7904) ;  /* 0x0000000000081947 */ /* 0x002fec0003800000 */
[----:B------:R-:W1:Y:S02]  /*e850*/  SYNCS.PHASECHK.TRANS64.TRYWAIT P1, [R3+URZ+0x22830], R4 ;  /* 0x02283004030075a7 */ /* 0x000e64000802017f */
[----:B-1----:R-:W-:Y:S05]  /*e860*/  @!P1 BRA `(.L_x_7905) ;  /* 0x0000014400489947 */ /* 0x002fea0003800000 */
.L_x_7904:
[----:B01----:R-:W-:Y:S01]  /*e870*/  IMAD.MOV.U32 R4, RZ, RZ, R14 ;  /* 0x000000ffff047224 */ /* 0x003fe200078e000e */
[----:B------:R-:W-:Y:S05]  /*e880*/  WARPSYNC.ALL ;  /* 0x0000000000007948 */ /* 0x000fea0003800000 */
[----:B------:R-:W-:Y:S01]  /*e890*/  IMAD.MOV.U32 R5, RZ, RZ, 0x40000040 ;  /* 0x40000040ff057424 */ /* 0x000fe200078e00ff */
[----:B------:R-:W-:Y:S01]  /*e8a0*/  R2UR UR6, R4 ;  /* 0x00000000040672ca */ /* 0x000fe200000e0000 */
[----:B------:R-:W-:Y:S01]  /*e8b0*/  WARPGROUP.ARRIVE ;  /* 0x00000000000079c5 */ /* 0x000fe20000000000 */
[----:B------:R-:W-:Y:S01]  /*e8c0*/  LOP3.LUT R4, R34, 0x10000, RZ, 0xfc, !PT ;  /* 0x0001000022047812 */ /* 0x000fe200078efcff */
[----:B------:R-:W-:Y:S01]  /*e8d0*/  VIADD R6, R14, 0x100 ;  /* 0x000001000e067836 */ /* 0x000fe20000000000 */
[C---:B------:R-:W-:Y:S01]  /*e8e0*/  R2UR UR7, R5.reuse ;  /* 0x00000000050772ca */ /* 0x040fe200000e0000 */
[----:B------:R-:W-:Y:S01]  /*e8f0*/  IMAD.MOV.U32 R7, RZ, RZ, 0x40000040 ;  /* 0x40000040ff077424 */ /* 0x000fe200078e00ff */
[----:B------:R-:W-:Y:S01]  /*e900*/  R2UR UR4, R4 ;  /* 0x00000000040472ca */ /* 0x000fe200000e0000 */
[----:B------:R-:W-:Y:S01]  /*e910*/  VIADD R10, R14, 0x400 ;  /* 0x000004000e0a7836 */ /* 0x000fe20000000000 */
[----:B------:R-:W-:Y:S01]  /*e920*/  R2UR UR5, R5 ;  /* 0x00000000050572ca */ /* 0x000fe200000e0000 */
[----:B------:R-:W-:Y:S01]  /*e930*/  IMAD.MOV.U32 R11, RZ, RZ, 0x40000040 ;  /* 0x40000040ff0b7424 */ /* 0x000fe200078e00ff */
[----:B------:R-:W-:Y:S01]  /*e940*/  R2UR UR10, R6 ;  /* 0x00000000060a72ca */ /* 0x000fe200000e0000 */
[C---:B------:R-:W-:Y:S01]  /*e950*/  VIADD R6, R14.reuse, 0x300 ;  /* 0x000003000e067836 */ /* 0x040fe20000000000 */
[----:B------:R-:W-:Y:S01]  /*e960*/  R2UR UR11, R7 ;  /* 0x00000000070b72ca */ /* 0x000fe200000e0000 */
[----:B------:R-:W-:Y:S01]  /*e970*/  VIADD R12, R14, 0x404 ;  /* 0x000004040e0c7836 */ /* 0x000fe20000000000 */
[----:B------:R-:W-:Y:S01]  /*e980*/  R2UR UR8, R4 ;  /* 0x00000000040872ca */ /* 0x000fe200000e0000 */
[----:B------:R-:W-:Y:S01]  /*e990*/  IMAD.MOV.U32 R25, RZ, RZ, RZ ;  /* 0x000000ffff197224 */ /* 0x000fe200078e00ff */
[----:B------:R-:W-:-:S02]  /*e9a0*/  R2UR UR9, R5 ;  /* 0x00000000050972ca */ /* 0x000fc400000e0000 */
[----:B------:R-:W-:Y:S02]  /*e9b0*/  IADD3 R8, R14, 0x200, RZ ;  /* 0x000002000e087810 */ /* 0x000fe40007ffe0ff */
[----:B------:R-:W-:Y:S01]  /*e9c0*/  MOV R9, 0x40000040 ;  /* 0x4000004000097802 */ /* 0x000fe20000000f00 */
[----:B------:R-:W-:Y:S01]  /*e9d0*/  QGMMA.64x32x32.F32.E4M3.E4M3 R92, gdesc[UR4], RZ, !UPT, gsb0 ;  /* 0x00600000045c79f3 */ /* 0x000fe2000c0008ff */
[----:B------:R-:W-:Y:S01]  /*e9e0*/  R2UR UR14, R8 ;  /* 0x00000000080e72ca */ /* 0x000fe200000e0000 */
[----:B------:R-:W-:Y:S01]  /*e9f0*/  VIADD R8, R14, 0x2 ;  /* 0x000000020e087836 */ /* 0x000fe20000000000 */
[----:B------:R-:W-:Y:S01]  /*ea00*/  R2UR UR15, R9 ;  /* 0x00000000090f72ca */ /* 0x000fe200000e0000 */
[----:B------:R-:W-:Y:S01]  /*ea10*/  IMAD.MOV.U32 R9, RZ, RZ, 0x40000040 ;  /* 0x40000040ff097424 */ /* 0x000fe200078e00ff */
[----:B------:R-:W-:Y:S02]  /*ea20*/  R2UR UR12, R4 ;  /* 0x00000000040c72ca */ /* 0x000fe400000e0000 */
[----:B------:R-:W-:-:S02]  /*ea30*/  R2UR UR13, R5 ;  /* 0x00000000050d72ca */ /* 0x000fc400000e0000 */
[----:B------:R-:W-:Y:S01]  /*ea40*/  R2UR UR18, R6 ;  /* 0x00000000061272ca */ /* 0x000fe200000e0000 */
[----:B------:R-:W-:Y:S01]  /*ea50*/  VIADD R6, R14, 0x102 ;  /* 0x000001020e067836 */ /* 0x000fe20000000000 */
[----:B------:R-:W-:Y:S02]  /*ea60*/  R2UR UR19, R7 ;  /* 0x00000000071372ca */ /* 0x000fe400000e0000 */
[----:B------:R-:W-:Y:S02]  /*ea70*/  R2UR UR16, R4 ;  /* 0x00000000041072ca */ /* 0x000fe400000e0000 */
[----:B------:R-:W-:Y:S02]  /*ea80*/  R2UR UR17, R5 ;  /* 0x00000000051172ca */ /* 0x000fe400000e0000 */
[----:B------:R-:W-:Y:S01]  /*ea90*/  R2UR UR22, R10 ;  /* 0x000000000a1672ca */ /* 0x000fe200000e0000 */
[----:B------:R-:W-:Y:S01]  /*eaa0*/  VIADD R10, R14, 0x202 ;  /* 0x000002020e0a7836 */ /* 0x000fe20000000000 */
[----:B------:R-:W-:Y:S01]  /*eab0*/  R2UR UR23, R11 ;  /* 0x000000000b1772ca */ /* 0x000fe200000e0000 */
[----:B------:R-:W-:Y:S01]  /*eac0*/  IMAD.MOV.U32 R11, RZ, RZ, 0x40000040 ;  /* 0x40000040ff0b7424 */ /* 0x000fe200078e00ff */
[----:B------:R-:W-:-:S02]  /*ead0*/  R2UR UR20, R4 ;  /* 0x00000000041472ca */ /* 0x000fc400000e0000 */
[----:B------:R-:W-:Y:S02]  /*eae0*/  R2UR UR21, R5 ;  /* 0x00000000051572ca */ /* 0x000fe400000e0000 */
[----:B------:R-:W-:Y:S01]  /*eaf0*/  R2UR UR6, R8 ;  /* 0x00000000080672ca */ /* 0x000fe200000e0000 */
[----:B------:R-:W-:Y:S01]  /*eb00*/  VIADD R8, R14, 0x402 ;  /* 0x000004020e087836 */ /* 0x000fe20000000000 */
[----:B------:R-:W-:Y:S02]  /*eb10*/  R2UR UR7, R9 ;  /* 0x00000000090772ca */ /* 0x000fe400000e0000 */
[----:B------:R-:W-:Y:S02]  /*eb20*/  MOV R7, 0x40000040 ;  /* 0x4000004000077802 */ /* 0x000fe40000000f00 */
[----:B------:R-:W-:Y:S02]  /*eb30*/  MOV R9, 0x40000040 ;  /* 0x4000004000097802 */ /* 0x000fe40000000f00 */
[----:B------:R-:W-:-:S02]  /*eb40*/  MOV R13, 0x40000040 ;  /* 0x40000040000d7802 */ /* 0x000fc40000000f00 */
[----:B------:R-:W-:Y:S01]  /*eb50*/  MOV R15, 0x40000040 ;  /* 0x40000040000f7802 */ /* 0x000fe20000000f00 */
[----:B------:R-:W-:Y:S02]  /*eb60*/  WARPGROUP.DEPBAR.LE gsb0, 0x0 ;  /* 0x00008000000079c5 */ /* 0x000fe40000010000 */
[----:B------:R-:W-:-:S06]  /*eb70*/  WARPGROUP.ARRIVE ;  /* 0x00000000000079c5 */ /* 0x000fcc0000000000 */
[----:B------:R-:W-:Y:S01]  /*eb80*/  QGMMA.64x32x32.F32.E4M3.E4M3 R76, gdesc[UR8], RZ, !UPT, gsb0 ;  /* 0x00600000084c79f3 */ /* 0x000fe2000c0008ff */
[----:B------:R-:W-:Y:S01]  /*eb90*/  R2UR UR10, R6 ;  /* 0x00000000060a72ca */ /* 0x000fe200000e0000 */
[----:B------:R-:W-:Y:S01]  /*eba0*/  VIADD R6, R14, 0x302 ;  /* 0x000003020e067836 */ /* 0x000fe20000000000 */
[----:B------:R-:W-:Y:S01]  /*ebb0*/  R2UR UR11, R7 ;  /* 0x00000000070b72ca */ /* 0x000fe200000e0000 */
[----:B------:R-:W-:Y:S01]  /*ebc0*/  IMAD.MOV.U32 R7, RZ, RZ, 0x40000040 ;  /* 0x40000040ff077424 */ /* 0x000fe200078e00ff */
[----:B------:R-:W-:Y:S02]  /*ebd0*/  WARPGROUP.DEPBAR.LE gsb0, 0x0 ;  /* 0x00008000000079c5 */ /* 0x000fe40000010000 */
[----:B------:R-:W-:-:S06]  /*ebe0*/  WARPGROUP.ARRIVE ;  /* 0x00000000000079c5 */ /* 0x000fcc0000000000 */
[----:B------:R-:W-:Y:S01]  /*ebf0*/  QGMMA.64x32x32.F32.E4M3.E4M3 R60, gdesc[UR12], RZ, !UPT, gsb0 ;  /* 0x006000000c3c79f3 */ /* 0x000fe2000c0008ff */
[----:B------:R-:W-:Y:S01]  /*ec00*/  R2UR UR14, R10 ;  /* 0x000000000a0e72ca */ /* 0x000fe200000e0000 */
[----:B------:R-:W-:Y:S01]  /*ec10*/  VIADD R10, R4, 0x2 ;  /* 0x00000002040a7836 */ /* 0x000fe20000000000 */
[----:B------:R-:W-:Y:S01]  /*ec20*/  R2UR UR15, R11 ;  /* 0x000000000b0f72ca */ /* 0x000fe200000e0000 */
[----:B------:R-:W-:-:S03]  /*ec30*/  IMAD.MOV.U32 R11, RZ, RZ, 0x40000040 ;  /* 0x40000040ff0b7424 */ /* 0x000fc600078e00ff */
[C---:B------:R-:W-:Y:S02]  /*ec40*/  R2UR UR4, R10.reuse ;  /* 0x000000000a0472ca */ /* 0x040fe400000e0000 */
[C---:B------:R-:W-:Y:S02]  /*ec50*/  R2UR UR5, R11.reuse ;  /* 0x000000000b0572ca */ /* 0x040fe400000e0000 */
[C---:B------:R-:W-:Y:S02]  /*ec60*/  R2UR UR8, R10.reuse ;  /* 0x000000000a0872ca */ /* 0x040fe400000e0000 */
[C---:B------:R-:W-:Y:S02]  /*ec70*/  R2UR UR9, R11.reuse ;  /* 0x000000000b0972ca */ /* 0x040fe400000e0000 */
[----:B------:R-:W-:Y:S02]  /*ec80*/  R2UR UR12, R10 ;  /* 0x000000000a0c72ca */ /* 0x000fe400000e0000 */
[----:B------:R-:W-:Y:S01]  /*ec90*/  R2UR UR13, R11 ;  /* 0x000000000b0d72ca */ /* 0x000fe200000e0000 */
[----:B------:R-:W-:-:S02]  /*eca0*/  WARPGROUP.DEPBAR.LE gsb0, 0x0 ;  /* 0x00008000000079c5 */ /* 0x000fc40000010000 */
[----:B------:R-:W-:-:S06]  /*ecb0*/  WARPGROUP.ARRIVE ;  /* 0x00000000000079c5 */ /* 0x000fcc0000000000 */
[----:B------:R-:W-:Y:S01]  /*ecc0*/  QGMMA.64x32x32.F32.E4M3.E4M3 R44, gdesc[UR16], RZ, !UPT, gsb0 ;  /* 0x00600000102c79f3 */ /* 0x000fe2000c0008ff */
[----:B------:R-:W-:Y:S01]  /*ecd0*/  R2UR UR18, R6 ;  /* 0x00000000061272ca */ /* 0x000fe200000e0000 */
[----:B------:R-:W-:Y:S01]  /*ece0*/  VIADD R6, R14, 0x104 ;  /* 0x000001040e067836 */ /* 0x000fe20000000000 */
[----:B------:R-:W-:Y:S02]  /*ecf0*/  R2UR UR19, R7 ;  /* 0x00000000071372ca */ /* 0x000fe400000e0000 */
[----:B------:R-:W-:Y:S02]  /*ed00*/  R2UR UR16, R10 ;  /* 0x000000000a1072ca */ /* 0x000fe400000e0000 */
[----:B------:R-:W-:Y:S02]  /*ed10*/  R2UR UR17, R11 ;  /* 0x000000000b1172ca */ /* 0x000fe400000e0000 */
[----:B------:R-:W-:Y:S01]  /*ed20*/  MOV R7, 0x40000040 ;  /* 0x4000004000077802 */ /* 0x000fe20000000f00 */
[----:B------:R-:W-:-:S02]  /*ed30*/  WARPGROUP.DEPBAR.LE gsb0, 0x0 ;  /* 0x00008000000079c5 */ /* 0x000fc40000010000 */
[----:B------:R-:W-:-:S06]  /*ed40*/  WARPGROUP.ARRIVE ;  /* 0x00000000000079c5 */ /* 0x000fcc0000000000 */
[----:B------:R-:W-:Y:S01]  /*ed50*/  QGMMA.64x32x32.F32.E4M3.E4M3 R28, gdesc[UR20], RZ, !UPT, gsb0 ;  /* 0x00600000141c79f3 */ /* 0x000fe2000c0008ff */
[----:B------:R-:W-:Y:S01]  /*ed60*/  R2UR UR22, R8 ;  /* 0x00000000081672ca */ /* 0x000fe200000e0000 */
[----:B------:R-:W-:Y:S01]  /*ed70*/  VIADD R8, R14, 0x4 ;  /* 0x000000040e087836 */ /* 0x000fe20000000000 */
[----:B------:R-:W-:Y:S01]  /*ed80*/  R2UR UR23, R9 ;  /* 0x00000000091772ca */ /* 0x000fe200000e0000 */
[----:B------:R-:W-:Y:S01]  /*ed90*/  IMAD.MOV.U32 R9, RZ, RZ, 0x40000040 ;  /* 0x40000040ff097424 */ /* 0x000fe200078e00ff */
[----:B------:R-:W-:Y:S02]  /*eda0*/  R2UR UR20, R10 ;  /* 0x000000000a1472ca */ /* 0x000fe400000e0000 */
[----:B------:R-:W-:Y:S01]  /*edb0*/  R2UR UR21, R11 ;  /* 0x000000000b1572ca */ /* 0x000fe200000e0000 */
[----:B------:R-:W-:Y:S02]  /*edc0*/  WARPGROUP.DEPBAR.LE gsb0, 0x0 ;  /* 0x00008000000079c5 */ /* 0x000fe40000010000 */
[----:B------:R-:W-:-:S06]  /*edd0*/  WARPGROUP.ARRIVE ;  /* 0x00000000000079c5 */ /* 0x000fcc0000000000 */
[----:B------:R-:W-:Y:S01]  /*ede0*/  QGMMA.64x32x32.F32.E4M3.E4M3 R92, gdesc[UR4], R92, gsb0 ;  /* 0x00600000045c79f3 */ /* 0x000fe2000800085c */
[----:B------:R-:W-:Y:S01]  /*edf0*/  R2UR UR6, R8 ;  /* 0x00000000080672ca */ /* 0x000fe200000e0000 */
[----:B------:R-:W-:Y:S01]  /*ee00*/  VIADD R8, R14, 0x204 ;  /* 0x000002040e087836 */ /* 0x000fe20000000000 */
[----:B------:R-:W-:Y:S01]  /*ee10*/  R2UR UR7, R9 ;  /* 0x00000000090772ca */ /* 0x000fe200000e0000 */
[----:B------:R-:W-:Y:S01]  /*ee20*/  IMAD.MOV.U32 R9, RZ, RZ, 0x40000040 ;  /* 0x40000040ff097424 */ /* 0x000fe200078e00ff */
        /* <DEDUP_REMOVED lines=22> */
[----:B------:R-:W-:Y:S01]  /*ef90*/  QGMMA.64x32x32.F32.E4M3.E4M3 R44, gdesc[UR16], R44, gsb0 ;  /* 0x00600000102c79f3 */ /* 0x000fe2000800082c */
        /* <DEDUP_REMOVED lines=26> */
[C---:B------:R-:W-:Y:S01]  /*f140*/  VIADD R12, R14.reuse, 0x306 ;  /* 0x000003060e0c7836 */ /* 0x040fe20000000000 */
[----:B------:R-:W-:Y:S01]  /*f150*/  R2UR UR11, R13 ;  /* 0x000000000d0b72ca */ /* 0x000fe200000e0000 */
[----:B------:R-:W-:Y:S02]  /*f160*/  IMAD.MOV.U32 R13, RZ, RZ, 0x40000040 ;  /* 0x40000040ff0d7424 */ /* 0x000fe400078e00ff */
[----:B------:R-:W-:Y:S01]  /*f170*/  VIADD R14, R14, 0x406 ;  /* 0x000004060e0e7836 */ /* 0x000fe20000000000 */
        /* <DEDUP_REMOVED lines=16> */
[----:B------:R-:W-:Y:S02]  /*f280*/  R2UR UR18, R12 ;  /* 0x000000000c1272ca */ /* 0x000fe400000e0000 */
[----:B------:R-:W-:Y:S02]  /*f290*/  R2UR UR19, R13 ;  /* 0x000000000d1372ca */ /* 0x000fe400000e0000 */
[----:B------:R-:W-:Y:S02]  /*f2a0*/  R2UR UR16, R6 ;  /* 0x00000000061072ca */ /* 0x000fe400000e0000 */
[----:B------:R-:W-:Y:S01]  /*f2b0*/  R2UR UR17, R7 ;  /* 0x00000000071172ca */ /* 0x000fe200000e0000 */
[----:B------:R-:W-:Y:S02]  /*f2c0*/  WARPGROUP.DEPBAR.LE gsb0, 0x0 ;  /* 0x00008000000079c5 */ /* 0x000fe40000010000 */
        /* <DEDUP_REMOVED lines=24> */
.L_x_7906:
[----:B------:R-:W2:Y:S01]  /*f450*/  LDL R12, [R1+0x28] ;  /* 0x00002800010c7983 */ /* 0x000ea20000100800 */
[----:B------:R-:W-:Y:S01]  /*f460*/  P2R R14, PR, RZ, 0x1 ;  /* 0x00000001ff0e7803 */ /* 0x000fe20000000000 */
[----:B------:R-:W0:Y:S01]  /*f470*/  S2R R108, SR_CgaCtaId ;  /* 0x00000000006c7919 */ /* 0x000e220000008800 */
        /* <DEDUP_REMOVED lines=42> */
[----:B------:R-:W-:Y:S02]  /*f720*/  FSEL R107, R107, -INF , P4 ;  /* 0xff8000006b6b7808 */ /* 0x000fe40002000000 */
[----:B------:R-:W-:-:S02]  /*f730*/  FSEL R81, R78, -INF , P3 ;  /* 0xff8000004e517808 */ /* 0x000fc40001800000 */
[C---:B------:R-:W-:Y:S02]  /*f740*/  ISETP.GT.AND P4, PT, R12.reuse, 0x30, PT ;  /* 0x000000300c00780c */ /* 0x040fe40003f84270 */
[----:B------:R-:W-:Y:S02]  /*f750*/  FMNMX.FTZ R20, R123, R20, !PT ;  /* 0x000000147b147209 */ /* 0x000fe40007810000 */
[----:B------:R-:W-:Y:S02]  /*f760*/  ISETP.GT.AND P3, PT, R12, 0x31, PT ;  /* 0x000000310c00780c */ /* 0x000fe40003f64270 */
[----:B------:R-:W-:Y:S02]  /*f770*/  FSEL R127, R84, -INF , P4 ;  /* 0xff800000547f7808 */ /* 0x000fe40002000000 */
[----:B------:R-:W-:Y:S02]  /*f780*/  FMNMX.FTZ R20, R125, R20, !PT ;  /* 0x000000147d147209 */ /* 0x000fe40007810000 */
[----:B------:R-:W-:-:S02]  /*f790*/  FSEL R129, R85, -INF , P3 ;  /* 0xff80000055817808 */ /* 0x000fc40001800000 */
[----:B------:R-:W-:Y:S02]  /*f7a0*/  FSEL R85, R82, -INF , P2 ;  /* 0xff80000052557808 */ /* 0x000fe40001000000 */
[C---:B------:R-:W-:Y:S02]  /*f7b0*/  ISETP.GT.AND P2, PT, R12.reuse, 0x39, PT ;  /* 0x000000390c00780c */ /* 0x040fe40003f44270 */
[----:B------:R-:W-:Y:S02]  /*f7c0*/  FSEL R79, R79, -INF , P1 ;  /* 0xff8000004f4f7808 */ /* 0x000fe40000800000 */
[----:B------:R-:W-:Y:S02]  /*f7d0*/  ISETP.GT.AND P1, PT, R12, 0x38, PT ;  /* 0x000000380c00780c */ /* 0x000fe40003f24270 */
[----:B------:R-:W-:Y:S02]  /*f7e0*/  FMNMX.FTZ R20, R127, R20, !PT ;  /* 0x000000147f147209 */ /* 0x000fe40007810000 */
[----:B------:R-:W-:-:S02]  /*f7f0*/  FSEL R133, R89, -INF , P2 ;  /* 0xff80000059857808 */ /* 0x000fc40001000000 */
[----:B------:R-:W-:Y:S02]  /*f800*/  FSEL R89, R86, -INF , P4 ;  /* 0xff80000056597808 */ /* 0x000fe40002000000 */
[----:B------:R-:W-:Y:S02]  /*f810*/  FSEL R131, R88, -INF , P1 ;  /* 0xff80000058837808 */ /* 0x000fe40000800000 */
[----:B------:R-:W-:Y:S02]  /*f820*/  FMNMX.FTZ R20, R129, R20, !PT ;  /* 0x0000001481147209 */ /* 0x000fe40007810000 */
[C---:B------:R-:W-:Y:S02]  /*f830*/  ISETP.GT.AND P4, PT, R12.reuse, 0x41, PT ;  /* 0x000000410c00780c */ /* 0x040fe40003f84270 */
[----:B------:R-:W-:Y:S02]  /*f840*/  FSEL R83, R83, -INF , P5 ;  /* 0xff80000053537808 */ /* 0x000fe40002800000 */
[----:B------:R-:W-:-:S02]  /*f850*/  ISETP.GT.AND P5, PT, R12, 0x40, PT ;  /* 0x000000400c00780c */ /* 0x000fc40003fa4270 */
[----:B------:R-:W-:Y:S02]  /*f860*/  FMNMX.FTZ R20, R131, R20, !PT ;  /* 0x0000001483147209 */ /* 0x000fe40007810000 */
[----:B------:R-:W-:Y:S02]  /*f870*/  FSEL R137, R61, -INF , P4 ;  /* 0xff8000003d897808 */ /* 0x000fe40002000000 */
[----:B------:R-:W-:Y:S02]  /*f880*/  FSEL R61, R90, -INF , P1 ;  /* 0xff8000005a3d7808 */ /* 0x000fe40000800000 */
[----:B------:R-:W-:Y:S02]  /*f890*/  ISETP.GT.AND P1, PT, R12, 0x49, PT ;  /* 0x000000490c00780c */ /* 0x000fe40003f24270 */
[----:B------:R-:W-:Y:S02]  /*f8a0*/  FSEL R135, R60, -INF , P5 ;  /* 0xff8000003c877808 */ /* 0x000fe40002800000 */
[----:B------:R-:W-:-:S02]  /*f8b0*/  FMNMX.FTZ R20, R133, R20, !PT ;  /* 0x0000001485147209 */ /* 0x000fc40007810000 */
[----:B------:R-:W-:Y:S02]  /*f8c0*/  FSEL R141, R65, -INF , P1 ;  /* 0xff800000418d7808 */ /* 0x000fe40000800000 */
[----:B------:R-:W-:Y:S02]  /*f8d0*/  FSEL R87, R87, -INF , P3 ;  /* 0xff80000057577808 */ /* 0x000fe40001800000 */
[----:B------:R-:W-:Y:S02]  /*f8e0*/  FSEL R65, R62, -INF , P5 ;  /* 0xff8000003e417808 */ /* 0x000fe40002800000 */
[C---:B------:R-:W-:Y:S02]  /*f8f0*/  ISETP.GT.AND P3, PT, R12.reuse, 0x48, PT ;  /* 0x000000480c00780c */ /* 0x040fe40003f64270 */
[----:B------:R-:W-:Y:S02]  /*f900*/  FMNMX.FTZ R20, R135, R20, !PT ;  /* 0x0000001487147209 */ /* 0x000fe40007810000 */
[----:B------:R-:W-:-:S02]  /*f910*/  ISETP.GT.AND P5, PT, R12, 0x51, PT ;  /* 0x000000510c00780c */ /* 0x000fc40003fa4270 */
[----:B------:R-:W-:Y:S02]  /*f920*/  FSEL R139, R64, -INF , P3 ;  /* 0xff800000408b7808 */ /* 0x000fe40001800000 */
[----:B------:R-:W-:Y:S02]  /*f930*/  FMNMX.FTZ R20, R137, R20, !PT ;  /* 0x0000001489147209 */ /* 0x000fe40007810000 */
[----:B------:R-:W-:Y:S02]  /*f940*/  FSEL R145, R69, -INF , P5 ;  /* 0xff80000045917808 */ /* 0x000fe40002800000 */
[----:B------:R-:W-:Y:S02]  /*f950*/  FSEL R69, R66, -INF , P3 ;  /* 0xff80000042457808 */ /* 0x000fe40001800000 */
[----:B------:R-:W-:Y:S02]  /*f960*/  FSEL R91, R91, -INF , P2 ;  /* 0xff8000005b5b7808 */ /* 0x000fe40001000000 */
[----:B------:R-:W-:-:S02]  /*f970*/  ISETP.GT.AND P3, PT, R12, 0x59, PT ;  /* 0x000000590c00780c */ /* 0x000fc40003f64270 */
[----:B------:R-:W-:Y:S02]  /*f980*/  ISETP.GT.AND P2, PT, R12, 0x50, PT ;  /* 0x000000500c00780c */ /* 0x000fe40003f44270 */
[----:B------:R-:W-:Y:S02]  /*f990*/  FMNMX.FTZ R20, R139, R20, !PT ;  /* 0x000000148b147209 */ /* 0x000fe40007810000 */
[----:B------:R-:W-:Y:S02]  /*f9a0*/  FSEL R149, R73, -INF , P3 ;  /* 0xff80000049957808 */ /* 0x000fe40001800000 */
[----:B------:R-:W-:Y:S02]  /*f9b0*/  FSEL R143, R68, -INF , P2 ;  /* 0xff800000448f7808 */ /* 0x000fe40001000000 */
[----:B------:R-:W-:Y:S02]  /*f9c0*/  FSEL R73, R70, -INF , P2 ;  /* 0xff80000046497808 */ /* 0x000fe40001000000 */
[----:B------:R-:W-:-:S02]  /*f9d0*/  ISETP.GT.AND P0, PT, R12, 0x79, PT ;  /* 0x000000790c00780c */ /* 0x000fc40003f04270 */
[----:B------:R-:W-:Y:S02]  /*f9e0*/  FMNMX.FTZ R20, R141, R20, !PT ;  /* 0x000000148d147209 */ /* 0x000fe40007810000 */
[C---:B------:R-:W-:Y:S02]  /*f9f0*/  ISETP.GT.AND P2, PT, R12.reuse, 0x61, PT ;  /* 0x000000610c00780c */ /* 0x040fe40003f44270 */
[----:B------:R-:W-:Y:S02]  /*fa00*/  FSEL R63, R63, -INF , P4 ;  /* 0xff8000003f3f7808 */ /* 0x000fe40002000000 */
[----:B------:R-:W-:Y:S02]  /*fa10*/  FSEL R165, R57, -INF , P0 ;  /* 0xff80000039a57808 */ /* 0x000fe40000000000 */
[----:B------:R-:W-:Y:S02]  /*fa20*/  ISETP.GT.AND P4, PT, R12, 0x58, PT ;  /* 0x000000580c00780c */ /* 0x000fe40003f84270 */
[----:B------:R-:W-:-:S02]  /*fa30*/  FMNMX.FTZ R20, R143, R20, !PT ;  /* 0x000000148f147209 */ /* 0x000fc40007810000 */
[----:B------:R-:W-:Y:S02]  /*fa40*/  FSEL R67, R67, -INF , P1 ;  /* 0xff80000043437808 */ /* 0x000fe40000800000 */
[----:B------:R-:W-:Y:S02]  /*fa50*/  FSEL R153, R45, -INF , P2 ;  /* 0xff8000002d997808 */ /* 0x000fe40001000000 */
[----:B------:R-:W-:Y:S02]  /*fa60*/  FSEL R47, R47, -INF , P2 ;  /* 0xff8000002f2f7808 */ /* 0x000fe40001000000 */
[C---:B------:R-:W-:Y:S02]  /*fa70*/  ISETP.GT.AND P0, PT, R12.reuse, 0x81, PT ;  /* 0x000000810c00780c */ /* 0x040fe40003f04270 */
[C---:B------:R-:W-:Y:S02]  /*fa80*/  ISETP.GT.AND P1, PT, R12.reuse, 0x60, PT ;  /* 0x000000600c00780c */ /* 0x040fe40003f24270 */
[----:B------:R-:W-:-:S02]  /*fa90*/  ISETP.GT.AND P2, PT, R12, 0x78, PT ;  /* 0x000000780c00780c */ /* 0x000fc40003f44270 */
[----:B------:R-:W-:Y:S02]  /*faa0*/  FSEL R147, R72, -INF , P4 ;  /* 0xff80000048937808 */ /* 0x000fe40002000000 */
[----:B------:R-:W-:Y:S02]  /*fab0*/  FMNMX.FTZ R20, R145, R20, !PT ;  /* 0x0000001491147209 */ /* 0x000fe40007810000 */
[----:B------:R-:W-:Y:S02]  /*fac0*/  FSEL R169, R29, -INF , P0 ;  /* 0xff8000001da97808 */ /* 0x000fe40000000000 */
[----:B------:R-:W-:Y:S02]  /*fad0*/  FSEL R151, R44, -INF , P1 ;  /* 0xff8000002c977808 */ /* 0x000fe40000800000 */
[----:B------:R-:W-:Y:S02]  /*fae0*/  FSEL R163, R56, -INF , P2 ;  /* 0xff80000038a37808 */ /* 0x000fe40001000000 */
[----:B------:R-:W-:-:S02]  /*faf0*/  FSEL R29, R58, -INF , P2 ;  /* 0xff8000003a1d7808 */ /* 0x000fc40001000000 */
[----:B------:R-:W-:Y:S02]  /*fb00*/  P2R R44, PR, RZ, 0x1 ;  /* 0x00000001ff2c7803 */ /* 0x000fe40000000000 */
[C---:B------:R-:W-:Y:S02]  /*fb10*/  ISETP.GT.AND P2, PT, R12.reuse, 0x89, PT ;  /* 0x000000890c00780c */ /* 0x040fe40003f44270 */
[----:B------:R-:W-:Y:S02]  /*fb20*/  ISETP.GT.AND P0, PT, R12, 0x80, PT ;  /* 0x000000800c00780c */ /* 0x000fe40003f04270 */
[----:B------:R-:W-:Y:S02]  /*fb30*/  FMNMX.FTZ R20, R147, R20, !PT ;  /* 0x0000001493147209 */ /* 0x000fe40007810000 */
[----:B------:R-:W-:Y:S02]  /*fb40*/  FSEL R60, R33, -INF , P2 ;  /* 0xff800000213c7808 */ /* 0x000fe40001000000 */
[----:B------:R-:W-:-:S02]  /*fb50*/  FSEL R33, R30, -INF , P0 ;  /* 0xff8000001e217808 */ /* 0x000fc40000000000 */
[----:B------:R-:W-:Y:S02]  /*fb60*/  FMNMX.FTZ R20, R149, R20, !PT ;  /* 0x0000001495147209 */ /* 0x000fe40007810000 */
[----:B------:R-:W-:Y:S02]  /*fb70*/  ISETP.NE.AND P0, PT, R44, RZ, PT ;  /* 0x000000ff2c00720c */ /* 0x000fe40003f05270 */
[----:B------:R-:W-:Y:S02]  /*fb80*/  FSEL R71, R71, -INF , P5 ;  /* 0xff80000047477808 */ /* 0x000fe40002800000 */
[----:B------:R-:W-:Y:S02]  /*fb90*/  ISETP.GT.AND P5, PT, R12, 0x68, PT ;  /* 0x000000680c00780c */ /* 0x000fe40003fa4270 */
[----:B------:R-:W-:Y:S02]  /*fba0*/  FMNMX.FTZ R20, R151, R20, !PT ;  /* 0x0000001497147209 */ /* 0x000fe40007810000 */
[----:B------:R-:W-:-:S02]  /*fbb0*/  FSEL R31, R31, -INF , P0 ;  /* 0xff8000001f1f7808 */ /* 0x000fc40000000000 */
[----:B------:R-:W-:Y:S02]  /*fbc0*/  ISETP.NE.AND P0, PT, R14, RZ, PT ;  /* 0x000000ff0e00720c */ /* 0x000fe40003f05270 */
[----:B------:R-:W-:Y:S02]  /*fbd0*/  FMNMX.FTZ R14, R109, R95, !PT ;  /* 0x0000005f6d0e7209 */ /* 0x000fe40007810000 */
[----:B------:R-:W-:Y:S02]  /*fbe0*/  FSEL R45, R74, -INF , P4 ;  /* 0xff8000004a2d7808 */ /* 0x000fe40002000000 */
[----:B------:R-:W-:Y:S02]  /*fbf0*/  ISETP.GT.AND P4, PT, R12, 0x69, PT ;  /* 0x000000690c00780c */ /* 0x000fe40003f84270 */
[----:B------:R-:W-:Y:S02]  /*fc00*/  FSEL R155, R48, -INF , P5 ;  /* 0xff800000309b7808 */ /* 0x000fe40002800000 */
[----:B------:R-:W-:-:S02]  /*fc10*/  FMNMX.FTZ R20, R153, R20, !PT ;  /* 0x0000001499147209 */ /* 0x000fc40007810000 */
[----:B------:R-:W-:Y:S02]  /*fc20*/  FMNMX.FTZ R14, R101, R14, !PT ;  /* 0x0000000e650e7209 */ /* 0x000fe40007810000 */
[----:B------:R-:W-:Y:S02]  /*fc30*/  FSEL R75, R75, -INF , P3 ;  /* 0xff8000004b4b7808 */ /* 0x000fe40001800000 */
[----:B------:R-:W-:Y:S02]  /*fc40*/  ISETP.GT.AND P3, PT, R12, 0x70, PT ;  /* 0x000000700c00780c */ /* 0x000fe40003f64270 */
[----:B------:R-:W-:Y:S02]  /*fc50*/  FSEL R157, R49, -INF , P4 ;  /* 0xff800000319d7808 */ /* 0x000fe40002000000 */
[----:B------:R-:W-:Y:S02]  /*fc60*/  FMNMX.FTZ R20, R155, R20, !PT ;  /* 0x000000149b147209 */ /* 0x000fe40007810000 */
[----:B------:R-:W-:-:S02]  /*fc70*/  FMNMX.FTZ R14, R99, R14, !PT ;  /* 0x0000000e630e7209 */ /* 0x000fc40007810000 */
[----:B------:R-:W-:Y:S02]  /*fc80*/  FSEL R49, R46, -INF , P1 ;  /* 0xff8000002e317808 */ /* 0x000fe40000800000 */
[----:B------:R-:W-:Y:S02]  /*fc90*/  ISETP.GT.AND P1, PT, R12, 0x71, PT ;  /* 0x000000710c00780c */ /* 0x000fe40003f24270 */
[----:B------:R-:W-:Y:S02]  /*fca0*/  FSEL R159, R52, -INF , P3 ;  /* 0xff800000349f7808 */ /* 0x000fe40001800000 */
[----:B------:R-:W-:Y:S02]  /*fcb0*/  FMNMX.FTZ R20, R157, R20, !PT ;  /* 0x000000149d147209 */ /* 0x000fe40007810000 */
[----:B------:R-:W-:Y:S02]  /*fcc0*/  FMNMX.FTZ R14, R117, R14, !PT ;  /* 0x0000000e750e7209 */ /* 0x000fe40007810000 */
[----:B------:R-:W-:-:S02]  /*fcd0*/  FSEL R161, R53, -INF , P1 ;  /* 0xff80000035a17808 */ /* 0x000fc40000800000 */
[----:B------:R-:W-:Y:S02]  /*fce0*/  FMNMX.FTZ R20, R159, R20, !PT ;  /* 0x000000149f147209 */ /* 0x000fe40007810000 */
[----:B------:R-:W-:Y:S02]  /*fcf0*/  FMNMX.FTZ R14, R103, R14, !PT ;  /* 0x0000000e670e7209 */ /* 0x000fe40007810000 */
[----:B------:R-:W-:Y:S02]  /*fd00*/  FMNMX.FTZ R20, R161, R20, !PT ;  /* 0x00000014a1147209 */ /* 0x000fe40007810000 */
[----:B------:R-:W-:Y:S02]  /*fd10*/  FMNMX.FTZ R14, R77, R14, !PT ;  /* 0x0000000e4d0e7209 */ /* 0x000fe40007810000 */
[----:B------:R-:W-:Y:S02]  /*fd20*/  ISETP.GT.AND P6, PT, R12, 0x80, PT ;  /* 0x000000800c00780c */ /* 0x000fe40003fc4270 */
[----:B------:R-:W-:-:S02]  /*fd30*/  FMNMX.FTZ R20, R163, R20, !PT ;  /* 0x00000014a3147209 */ /* 0x000fc40007810000 */
[----:B------:R-:W-:Y:S02]  /*fd40*/  FMNMX.FTZ R14, R107, R14, !PT ;  /* 0x0000000e6b0e7209 */ /* 0x000fe40007810000 */
[----:B------:R-:W-:Y:S02]  /*fd50*/  FSEL R167, R28, -INF , P6 ;  /* 0xff8000001ca77808 */ /* 0x000fe40003000000 */
[----:B------:R-:W-:Y:S02]  /*fd60*/  FMNMX.FTZ R20, R165, R20, !PT ;  /* 0x00000014a5147209 */ /* 0x000fe40007810000 */
[----:B------:R-:W-:Y:S02]  /*fd70*/  FMNMX.FTZ R14, R81, R14, !PT ;  /* 0x0000000e510e7209 */ /* 0x000fe40007810000 */
[----:B------:R-:W-:Y:S02]  /*fd80*/  FSEL R55, R55, -INF , P1 ;  /* 0xff80000037377808 */ /* 0x000fe40000800000 */
[----:B------:R-:W-:-:S02]  /*fd90*/  ISETP.GT.AND P1, PT, R12, 0x88, PT ;  /* 0x000000880c00780c */ /* 0x000fc40003f24270 */
[----:B------:R-:W-:Y:S02]  /*fda0*/  FMNMX.FTZ R20, R167, R20, !PT ;  /* 0x00000014a7147209 */ /* 0x000fe40007810000 */
[----:B------:R-:W-:Y:S02]  /*fdb0*/  FMNMX.FTZ R14, R79, R14, !PT ;  /* 0x0000000e4f0e7209 */ /* 0x000fe40007810000 */
[----:B------:R-:W-:Y:S02]  /*fdc0*/  FSEL R57, R54, -INF , P3 ;  /* 0xff80000036397808 */ /* 0x000fe40001800000 */
[----:B------:R-:W-:Y:S02]  /*fdd0*/  FSEL R54, R32, -INF , P1 ;  /* 0xff80000020367808 */ /* 0x000fe40000800000 */
[----:B------:R-:W-:Y:S02]  /*fde0*/  FMNMX.FTZ R13, R169, R20, !PT ;  /* 0x00000014a90d7209 */ /* 0x000fe40007810000 */
[----:B------:R-:W-:-:S02]  /*fdf0*/  FMNMX.FTZ R14, R85, R14, !PT ;  /* 0x0000000e550e7209 */ /* 0x000fc40007810000 */
[----:B------:R-:W-:Y:S02]  /*fe00*/  FMNMX.FTZ R13, R54, R13, !PT ;  /* 0x0000000d360d7209 */ /* 0x000fe40007810000 */
[----:B------:R-:W-:Y:S02]  /*fe10*/  ISETP.GT.AND P3, PT, R12, 0x90, PT ;  /* 0x000000900c00780c */ /* 0x000fe40003f64270 */
[----:B------:R-:W-:Y:S02]  /*fe20*/  FMNMX.FTZ R14, R83, R14, !PT ;  /* 0x0000000e530e7209 */ /* 0x000fe40007810000 */
[----:B------:R-:W-:Y:S02]  /*fe30*/  FSEL R51, R51, -INF , P4 ;  /* 0xff80000033337808 */ /* 0x000fe40002000000 */
[----:B------:R-:W-:Y:S02]  /*fe40*/  FSEL R56, R36, -INF , P3 ;  /* 0xff80000024387808 */ /* 0x000fe40001800000 */
[----:B------:R-:W-:-:S02]  /*fe50*/  FMNMX.FTZ R13, R60, R13, !PT ;  /* 0x0000000d3c0d7209 */ /* 0x000fc40007810000 */
[----:B------:R-:W-:Y:S02]  /*fe60*/  ISETP.GT.AND P4, PT, R12, 0x91, PT ;  /* 0x000000910c00780c */ /* 0x000fe40003f84270 */
[----:B------:R-:W-:Y:S02]  /*fe70*/  FMNMX.FTZ R14, R89, R14, !PT ;  /* 0x0000000e590e7209 */ /* 0x000fe40007810000 */
[----:B------:R-:W-:Y:S02]  /*fe80*/  FSEL R53, R50, -INF , P5 ;  /* 0xff80000032357808 */ /* 0x000fe40002800000 */
        /* <DEDUP_REMOVED lines=10> */
[----:B------:R-:W-:Y:S02]  /*ff30*/  FMNMX.FTZ R14, R91, R14, !PT ;  /* 0x0000000e5b0e7209 */ /* 0x000fe40007810000 */
[----:B------:R-:W-:Y:S02]  /*ff40*/  FMNMX.FTZ R20, R171, R20, !PT ;  /* 0x00000014ab147209 */ /* 0x000fe40007810000 */
[----:B------:R-:W-:Y:S02]  /*ff50*/  FMNMX.FTZ R14, R65, R14, !PT ;  /* 0x0000000e410e7209 */ /* 0x000fe40007810000 */
[----:B------:R-:W-:Y:S01]  /*ff60*/  P2R R28, PR, RZ, 0x2 ;  /* 0x00000002ff1c7803 */ /* 0x000fe20000000000 */
[----:B------:R-:W1:Y:S01]  /*ff70*/  SHFL.BFLY PT, R13, R20, 0x2, 0x1f ;  /* 0x0c401f00140d7f89 */ /* 0x000e6200000e0000 */
[----:B------:R-:W-:-:S02]  /*ff80*/  FMNMX.FTZ R14, R63, R14, !PT ;  /* 0x0000000e3f0e7209 */ /* 0x000fc40007810000 */
[----:B------:R-:W-:Y:S02]  /*ff90*/  ISETP.GT.AND P1, PT, R12, 0x79, PT ;  /* 0x000000790c00780c */ /* 0x000fe40003f24270 */
[----:B------:R-:W-:Y:S02]  /*ffa0*/  FMNMX.FTZ R14, R69, R14, !PT ;  /* 0x0000000e450e7209 */ /* 0x000fe40007810000 */
[----:B------:R-:W-:Y:S02]  /*ffb0*/  FSEL R59, R59, -INF , P1 ;  /* 0xff8000003b3b7808 */ /* 0x000fe40000800000 */
[----:B------:R-:W-:Y:S02]  /*ffc0*/  FMNMX.FTZ R14, R67, R14, !PT ;  /* 0x0000000e430e7209 */ /* 0x000fe40007810000 */
[----:B-----5:R-:W-:Y:S02]  /*ffd0*/  P2R R26, PR, RZ, 0x4 ;  /* 0x00000004ff1a7803 */ /* 0x020fe40000000000 */
[----:B------:R-:W-:-:S02]  /*ffe0*/  FMNMX.FTZ R14, R73, R14, !PT ;  /* 0x0000000e490e7209 */ /* 0x000fc40007810000 */
[----:B------:R-:W-:Y:S02]  /*fff0*/  ISETP.NE.AND P1, PT, R28, RZ, PT ;  /* 0x000000ff1c00720c */ /* 0x000fe40003f25270 */
[----:B------:R-:W-:Y:S02]  /*10000*/  FMNMX.FTZ R14, R71, R14, !PT ;  /* 0x0000000e470e7209 */ /* 0x000fe40007810000 */
[----:B------:R-:W-:Y:S02]  /*10010*/  FSEL R37, R34, -INF , P1 ;  /* 0xff80000022257808 */ /* 0x000fe40000800000 */
        /* <DEDUP_REMOVED lines=10> */
[----:B-1----:R-:W-:Y:S02]  /*100c0*/  FMNMX.FTZ R13, R24, R13, !PT ;  /* 0x0000000d180d7209 */ /* 0x002fe40007810000 */
[----:B------:R-:W-:Y:S02]  /*100d0*/  FMNMX.FTZ R14, R29, R14, !PT ;  /* 0x0000000e1d0e7209 */ /* 0x000fe40007810000 */
[----:B------:R-:W-:Y:S01]  /*100e0*/  FSETP.NEU.FTZ.AND P2, PT, R13, -INF , PT ;  /* 0xff8000000d00780b */ /* 0x000fe20003f5d000 */
[----:B------:R-:W-:-:S01]  /*100f0*/  FFMA.FTZ R175, R2, R13, -8 ;  /* 0xc100000002af7423 */ /* 0x000fc2000001000d */
[----:B------:R-:W-:-:S04]  /*10100*/  FMNMX.FTZ R14, R59, R14, !PT ;  /* 0x0000000e3b0e7209 */ /* 0x000fc80007810000 */
[----:B------:R-:W-:Y:S02]  /*10110*/  FMNMX.FTZ R14, R33, R14, !PT ;  /* 0x0000000e210e7209 */ /* 0x000fe40007810000 */
[----:B------:R-:W-:Y:S02]  /*10120*/  FSEL R175, R175, RZ, P2 ;  /* 0x000000ffafaf7208 */ /* 0x000fe40001000000 */
[----:B------:R-:W-:Y:S02]  /*10130*/  ISETP.NE.AND P2, PT, R26, RZ, PT ;  /* 0x000000ff1a00720c */ /* 0x000fe40003f45270 */
[----:B------:R-:W-:Y:S01]  /*10140*/  FMNMX.FTZ R14, R31, R14, !PT ;  /* 0x0000000e1f0e7209 */ /* 0x000fe20007810000 */
[C-C-:B------:R-:W-:Y:S01]  /*10150*/  FFMA.FTZ R34, R2.reuse, R135, -R175.reuse ;  /* 0x0000008702227223 */ /* 0x140fe200000108af */
[----:B------:R-:W-:Y:S01]  /*10160*/  FSEL R135, R35, -INF , P2 ;  /* 0xff80000023877808 */ /* 0x000fe20001000000 */
[C-C-:B------:R-:W-:Y:S01]  /*10170*/  FFMA.FTZ R24, R2.reuse, R113, -R175.reuse ;  /* 0x0000007102187223 */ /* 0x140fe200000108af */
[----:B------:R-:W-:Y:S01]  /*10180*/  FMNMX.FTZ R14, R37, R14, !PT ;  /* 0x0000000e250e7209 */ /* 0x000fe20007810000 */
[--C-:B------:R-:W-:Y:S01]  /*10190*/  FFMA.FTZ R113, R2, R137, -R175.reuse ;  /* 0x0000008902717223 */ /* 0x100fe200000108af */
        /* <DEDUP_REMOVED lines=21> */
[----:B------:R-:W-:Y:S01]  /*102f0*/  MUFU.EX2 R12, R12 ;  /* 0x0000000c000c7308 */ /* 0x000fe20000000800 */
[----:B------:R-:W-:-:S01]  /*10300*/  FFMA.FTZ R21, R2, R111, -R175 ;  /* 0x0000006f02157223 */ /* 0x000fc200000108af */
[----:B------:R-:W1:Y:S01]  /*10310*/  SHFL.BFLY PT, R43, R14, 0x2, 0x1f ;  /* 0x0c401f000e2b7f89 */ /* 0x000e6200000e0000 */
        /* <DEDUP_REMOVED lines=23> */
[----:B-1----:R-:W-:Y:S01]  /*10490*/  FMNMX.FTZ R62, R14, R43, !PT ;  /* 0x0000002b0e3e7209 */ /* 0x002fe20007810000 */
[----:B------:R-:W-:-:S01]  /*104a0*/  FFMA.FTZ R43, R2, R167, -R175 ;  /* 0x000000a7022b7223 */ /* 0x000fc200000108af */
[C-C-:B------:R-:W-:Y:S01]  /*104b0*/  FFMA.FTZ R58, R2.reuse, R173, -R175.reuse ;  /* 0x000000ad023a7223 */ /* 0x140fe200000108af */
[----:B------:R-:W-:-:S01]  /*104c0*/  FFMA.FTZ R133, R2, R171, -R175 ;  /* 0x000000ab02857223 */ /* 0x000fc200000108af */
[----:B------:R-:W-:Y:S01]  /*104d0*/  FFMA.FTZ R56, R2, R56, -R175 ;  /* 0x0000003802387223 */ /* 0x000fe200000108af */
[----:B------:R-:W1:Y:S01]  /*104e0*/  SHFL.BFLY PT, R131, R62, 0x1, 0x1f ;  /* 0x0c201f003e837f89 */ /* 0x000e6200000e0000 */
[----:B------:R-:W3:Y:S08]  /*104f0*/  MUFU.EX2 R21, R21 ;  /* 0x0000001500157308 */ /* 0x000ef00000000800 */
[----:B------:R-:W4:Y:S01]  /*10500*/  MUFU.EX2 R24, R24 ;  /* 0x0000001800187308 */ /* 0x000f220000000800 */
[----:B--2---:R-:W-:-:S04]  /*10510*/  F2FP.SATFINITE.E4M3.F32.PACK_AB_MERGE_C R168, R41, R20, RZ ;  /* 0x0000001429a8723e */ /* 0x004fc800048070ff */
[----:B------:R-:W-:-:S03]  /*10520*/  F2FP.SATFINITE.E4M3.F32.PACK_AB_MERGE_C R168, R15, R12, R168 ;  /* 0x0000000c0fa8723e */ /* 0x000fc600048070a8 */
[----:B------:R-:W-:Y:S01]  /*10530*/  MUFU.EX2 R26, R26 ;  /* 0x0000001a001a7308 */ /* 0x000fe20000000800 */
[----:B-1----:R-:W-:-:S07]  /*10540*/  FMNMX.FTZ R14, R62, R131, !PT ;  /* 0x000000833e0e7209 */ /* 0x002fce0007810000 */
[----:B------:R-:W-:Y:S01]  /*10550*/  MUFU.EX2 R93, R93 ;  /* 0x0000005d005d7308 */ /* 0x000fe20000000800 */
[----:B------:R-:W-:Y:S01]  /*10560*/  FSETP.NEU.FTZ.AND P1, PT, R14, -INF , PT ;  /* 0xff8000000e00780b */ /* 0x000fe20003f3d000 */
[----:B------:R-:W-:-:S06]  /*10570*/  FFMA.FTZ R64, R2, R14, -8 ;  /* 0xc100000002407423 */ /* 0x000fcc000001000e */
[----:B------:R1:W-:Y:S01]  /*10580*/  MUFU.EX2 R131, R66 ;  /* 0x0000004200837308 */ /* 0x0003e20000000800 */
[----:B------:R-:W-:-:S05]  /*10590*/  FSEL R64, R64, RZ, P1 ;  /* 0x000000ff40407208 */ /* 0x000fca0000800000 */
        /* <DEDUP_REMOVED lines=12> */
[----:B------:R-:W-:Y:S01]  /*10660*/  FADD.FTZ R67, R12, R15 ;  /* 0x0000000f0c437221 */ /* 0x000fe20000010000 */
[----:B------:R-:W-:-:S01]  /*10670*/  FFMA.FTZ R103, R2, R107, -R64 ;  /* 0x0000006b02677223 */ /* 0x000fc20000010840 */
[----:B------:R-:W2:Y:S01]  /*10680*/  MUFU.EX2 R95, R95 ;  /* 0x0000005f005f7308 */ /* 0x000ea20000000800 */
[----:B-1----:R-:W-:-:S01]  /*10690*/  FFMA.FTZ R66, R2, R81, -R64 ;  /* 0x0000005102427223 */ /* 0x002fc20000010840 */
[----:B------:R-:W-:Y:S01]  /*106a0*/  FADD.FTZ R84, R20, R67 ;  /* 0x0000004314547221 */ /* 0x000fe20000010000 */
[----:B------:R-:W-:-:S01]  /*106b0*/  FFMA.FTZ R67, R2, R49, -R64 ;  /* 0x0000003102437223 */ /* 0x000fc20000010840 */
[----:B------:R-:W-:-:S02]  /*106c0*/  VIADD R49, R3, 0x22840 ;  /* 0x0002284003317836 */ /* 0x000fc40000000000 */
[----:B------:R-:W-:-:S01]  /*106d0*/  FFMA.FTZ R77, R2, R79, -R64 ;  /* 0x0000004f024d7223 */ /* 0x000fc20000010840 */
[----:B------:R-:W-:Y:S01]  /*106e0*/  FADD.FTZ R84, R41, R84 ;  /* 0x0000005429547221 */ /* 0x000fe20000010000 */
[----:B------:R-:W-:-:S01]  /*106f0*/  FFMA.FTZ R78, R2, R71, -R64 ;  /* 0x00000047024e7223 */ /* 0x000fc20000010840 */
[----:B------:R-:W1:Y:S01]  /*10700*/  MUFU.EX2 R68, R68 ;  /* 0x0000004400447308 */ /* 0x000e620000000800 */
[----:B0-----:R-:W-:Y:S01]  /*10710*/  PRMT R49, R108, 0x654, R49 ;  /* 0x000006546c317816 */ /* 0x001fe20000000031 */
[----:B---3--:R-:W-:Y:S01]  /*10720*/  FADD.FTZ R71, R21, R84 ;  /* 0x0000005415477221 */ /* 0x008fe20000010000 */
[----:B------:R-:W-:-:S01]  /*10730*/  FFMA.FTZ R74, R2, R85, -R64 ;  /* 0x00000055024a7223 */ /* 0x000fc20000010840 */
[----:B------:R-:W-:Y:S01]  /*10740*/  FFMA.FTZ R81, R2, R83, -R64 ;  /* 0x0000005302517223 */ /* 0x000fe20000010840 */
[----:B------:R0:W-:Y:S01]  /*10750*/  SYNCS.ARRIVE.TRANS64.RED.A1T0 RZ, [R49+URZ], RZ ;  /* 0x000000ff31ff79a7 */ /* 0x0001e2000810043f */
[----:B----4-:R-:W-:-:S01]  /*10760*/  FADD.FTZ R71, R24, R71 ;  /* 0x0000004718477221 */ /* 0x010fc20000010000 */
[----:B------:R-:W-:Y:S01]  /*10770*/  FFMA.FTZ R70, R2, R89, -R64 ;  /* 0x0000005902467223 */ /* 0x000fe20000010840 */
[----:B------:R-:W3:Y:S01]  /*10780*/  MUFU.EX2 R101, R101 ;  /* 0x0000006500657308 */ /* 0x000ee20000000800 */
[----:B--2---:R-:W-:-:S01]  /*10790*/  FADD.FTZ R69, R60, R95 ;  /* 0x0000005f3c457221 */ /* 0x004fc20000010000 */
[----:B------:R-:W-:Y:S01]  /*107a0*/  FADD.FTZ R90, R26, R71 ;  /* 0x000000471a5a7221 */ /* 0x000fe20000010000 */
[----:B------:R-:W-:-:S01]  /*107b0*/  FFMA.FTZ R79, R2, R87, -R64 ;  /* 0x00000057024f7223 */ /* 0x000fc20000010840 */
[C-C-:B------:R-:W-:Y:S01]  /*107c0*/  FFMA.FTZ R83, R2.reuse, R91, -R64.reuse ;  /* 0x0000005b02537223 */ /* 0x140fe20000010840 */
[----:B------:R-:W-:-:S01]  /*107d0*/  FFMA.FTZ R84, R2, R47, -R64 ;  /* 0x0000002f02547223 */ /* 0x000fc20000010840 */
[C-C-:B------:R-:W-:Y:S01]  /*107e0*/  FFMA.FTZ R47, R2.reuse, R53, -R64.reuse ;  /* 0x00000035022f7223 */ /* 0x140fe20000010840 */
[----:B------:R-:W-:-:S01]  /*107f0*/  FFMA.FTZ R76, R2, R63, -R64 ;  /* 0x0000003f024c7223 */ /* 0x000fc20000010840 */
[----:B------:R-:W2:Y:S01]  /*10800*/  MUFU.EX2 R62, R62 ;  /* 0x0000003e003e7308 */ /* 0x000ea20000000800 */
[----:B-1----:R-:W-:-:S01]  /*10810*/  FADD.FTZ R88, R68, R69 ;  /* 0x0000004544587221 */ /* 0x002fc20000010000 */
[C-C-:B------:R-:W-:Y:S01]  /*10820*/  FFMA.FTZ R63, R2.reuse, R73, -R64.reuse ;  /* 0x00000049023f7223 */ /* 0x140fe20000010840 */
[----:B------:R-:W-:-:S01]  /*10830*/  FFMA.FTZ R45, R2, R45, -R64 ;  /* 0x0000002d022d7223 */ /* 0x000fc20000010840 */
[----:B------:R-:W-:Y:S01]  /*10840*/  F2FP.SATFINITE.E4M3.F32.PACK_AB_MERGE_C R170, R93, R26, RZ ;  /* 0x0000001a5daa723e */ /* 0x000fe200048070ff */
[----:B------:R-:W-:-:S01]  /*10850*/  FFMA.FTZ R86, R2, R75, -R64 ;  /* 0x0000004b02567223 */ /* 0x000fc20000010840 */
[C-C-:B------:R-:W-:Y:S01]  /*10860*/  FFMA.FTZ R57, R2.reuse, R57, -R64.reuse ;  /* 0x0000003902397223 */ /* 0x140fe20000010840 */
[----:B------:R-:W-:-:S01]  /*10870*/  FFMA.FTZ R59, R2, R59, -R64 ;  /* 0x0000003b023b7223 */ /* 0x000fc20000010840 */
[----:B------:R-:W0:Y:S01]  /*10880*/  MUFU.EX2 R99, R99 ;  /* 0x0000006300637308 */ /* 0x000e220000000800 */
[----:B---3--:R-:W-:-:S01]  /*10890*/  FADD.FTZ R69, R101, R88 ;  /* 0x0000005865457221 */ /* 0x008fc20000010000 */
[----:B------:R-:W-:Y:S01]  /*108a0*/  F2FP.SATFINITE.E4M3.F32.PACK_AB_MERGE_C R170, R24, R21, R170 ;  /* 0x0000001518aa723e */ /* 0x000fe200048070aa */
[----:B------:R-:W-:-:S01]  /*108b0*/  FFMA.FTZ R33, R2, R33, -R64 ;  /* 0x0000002102217223 */ /* 0x000fc20000010840 */
[C-C-:B------:R-:W-:Y:S01]  /*108c0*/  FFMA.FTZ R31, R2.reuse, R31, -R64.reuse ;  /* 0x0000001f021f7223 */ /* 0x140fe20000010840 */
[----:B------:R-:W-:-:S01]  /*108d0*/  FFMA.FTZ R37, R2, R37, -R64 ;  /* 0x0000002502257223 */ /* 0x000fc20000010840 */
[C-C-:B------:R-:W-:Y:S01]  /*108e0*/  FFMA.FTZ R135, R2.reuse, R135, -R64.reuse ;  /* 0x0000008702877223 */ /* 0x140fe20000010840 */
[----:B------:R-:W-:-:S01]  /*108f0*/  FFMA.FTZ R137, R2, R137, -R64 ;  /* 0x0000008902897223 */ /* 0x000fc20000010840 */
[----:B------:R-:W1:Y:S01]  /*10900*/  MUFU.EX2 R72, R72 ;  /* 0x0000004800487308 */ /* 0x000e620000000800 */
[----:B--2---:R-:W-:-:S01]  /*10910*/  FADD.FTZ R88, R62, R69 ;  /* 0x000000453e587221 */ /* 0x004fc20000010000 */
[C-C-:B------:R-:W-:Y:S01]  /*10920*/  FFMA.FTZ R139, R2.reuse, R139, -R64.reuse ;  /* 0x0000008b028b7223 */ /* 0x140fe20000010840 */
[----:B------:R-:W-:-:S01]  /*10930*/  FFMA.FTZ R141, R2, R141, -R64 ;  /* 0x0000008d028d7223 */ /* 0x000fc20000010840 */
[----:B------:R-:W-:Y:S01]  /*10940*/  F2FP.SATFINITE.E4M3.F32.PACK_AB_MERGE_C R169, R101, R68, RZ ;  /* 0x0000004465a9723e */ /* 0x000fe200048070ff */
[--C-:B------:R-:W-:Y:S01]  /*10950*/  IMAD.MOV.U32 R68, RZ, RZ, R25.reuse ;  /* 0x000000ffff447224 */ /* 0x100fe200078e0019 */
[----:B------:R-:W-:Y:S01]  /*10960*/  MOV R69, R25 ;  /* 0x0000001900457202 */ /* 0x000fe20000000f00 */
[----:B------:R-:W-:Y:S01]  /*10970*/  IMAD.MOV.U32 R71, RZ, RZ, R25 ;  /* 0x000000ffff477224 */ /* 0x000fe200078e0019 */
[----:B------:R-:W2:Y:S01]  /*10980*/  MUFU.EX2 R103, R103 ;  /* 0x0000006700677308 */ /* 0x000ea20000000800 */
[----:B0-----:R-:W-:-:S01]  /*10990*/  FADD.FTZ R49, R99, R88 ;  /* 0x0000005863317221 */ /* 0x001fc20000010000 */
[----:B------:R-:W-:Y:S01]  /*109a0*/  FFMA.FTZ R88, R2, R51, -R64 ;  /* 0x0000003302587223 */ /* 0x000fe20000010840 */
[----:B------:R-:W-:Y:S01]  /*109b0*/  F2FP.SATFINITE.E4M3.F32.PACK_AB_MERGE_C R169, R95, R60, R169 ;  /* 0x0000003c5fa9723e */ /* 0x000fe200048070a9 */
[--C-:B------:R-:W-:Y:S01]  /*109c0*/  IMAD.MOV.U32 R60, RZ, RZ, R25.reuse ;  /* 0x000000ffff3c7224 */ /* 0x100fe200078e0019 */
[-C--:B------:R-:W-:Y:S01]  /*109d0*/  MOV R75, R25.reuse ;  /* 0x00000019004b7202 */ /* 0x080fe20000000f00 */
[----:B------:R-:W-:Y:S01]  /*109e0*/  IMAD.MOV.U32 R73, RZ, RZ, R25 ;  /* 0x000000ffff497224 */ /* 0x000fe200078e0019 */
[----:B------:R-:W-:Y:S01]  /*109f0*/  MOV R87, R25 ;  /* 0x0000001900577202 */ /* 0x000fe20000000f00 */
[----:B------:R-:W0:Y:S01]  /*10a00*/  MUFU.EX2 R28, R28 ;  /* 0x0000001c001c7308 */ /* 0x000e220000000800 */
[----:B-1----:R-:W-:-:S01]  /*10a10*/  FADD.FTZ R92, R72, R49 ;  /* 0x00000031485c7221 */ /* 0x002fc20000010000 */
[----:B------:R-:W-:Y:S01]  /*10a20*/  FADD.FTZ R49, R93, R90 ;  /* 0x0000005a5d317221 */ /* 0x000fe20000010000 */
[----:B------:R-:W-:-:S01]  /*10a30*/  FFMA.FTZ R90, R2, R55, -R64 ;  /* 0x00000037025a7223 */ /* 0x000fc20000010840 */
[----:B------:R-:W-:-:S02]  /*10a40*/  IMAD.MOV.U32 R55, RZ, RZ, R25 ;  /* 0x000000ffff377224 */ /* 0x000fc400078e0019 */
[----:B------:R-:W-:Y:S02]  /*10a50*/  IMAD.MOV.U32 R85, RZ, RZ, R25 ;  /* 0x000000ffff557224 */ /* 0x000fe400078e0019 */
[----:B------:R-:W1:Y:S01]  /*10a60*/  MUFU.EX2 R66, R66 ;  /* 0x0000004200427308 */ /* 0x000e620000000800 */
[----:B--2---:R-:W-:-:S01]  /*10a70*/  FADD.FTZ R51, R103, R92 ;  /* 0x0000005c67337221 */ /* 0x004fc20000010000 */
[----:B------:R-:W-:Y:S01]  /*10a80*/  F2FP.SATFINITE.E4M3.F32.PACK_AB_MERGE_C R171, R103, R72, RZ ;  /* 0x0000004867ab723e */ /* 0x000fe200048070ff */
[----:B------:R-:W-:-:S03]  /*10a90*/  IMAD.MOV.U32 R72, RZ, RZ, R25 ;  /* 0x000000ffff487224 */ /* 0x000fc600078e0019 */
[----:B------:R-:W-:Y:S01]  /*10aa0*/  F2FP.SATFINITE.E4M3.F32.PACK_AB_MERGE_C R171, R99, R62, R171 ;  /* 0x0000003e63ab723e */ /* 0x000fe200048070ab */
[----:B------:R-:W-:Y:S01]  /*10ab0*/  IMAD.MOV.U32 R62, RZ, RZ, R25 ;  /* 0x000000ffff3e7224 */ /* 0x000fe200078e0019 */
[----:B------:R-:W2:Y:S01]  /*10ac0*/  MUFU.EX2 R97, R97 ;  /* 0x0000006100617308 */ /* 0x000ea20000000800 */
[----:B0-----:R-:W-:-:S01]  /*10ad0*/  FADD.FTZ R92, R28, R49 ;  /* 0x000000311c5c7221 */ /* 0x001fc20000010000 */
[C-C-:B------:R-:W-:Y:S01]  /*10ae0*/  FFMA.FTZ R49, R2.reuse, R29, -R64.reuse ;  /* 0x0000001d02317223 */ /* 0x140fe20000010840 */
[----:B------:R-:W-:-:S05]  /*10af0*/  FFMA.FTZ R64, R2, R143, -R64 ;  /* 0x0000008f02407223 */ /* 0x000fca0000010840 */
        /* <DEDUP_REMOVED lines=15> */
[----:B-1----:R-:W-:-:S01]  /*10bf0*/  FADD.FTZ R53, R81, R94 ;  /* 0x0000005e51357221 */ /* 0x002fc20000010000 */
[----:B------:R-:W-:Y:S01]  /*10c00*/  F2FP.SATFINITE.E4M3.F32.PACK_AB_MERGE_C R173, R81, R74, RZ ;  /* 0x0000004a51ad723e */ /* 0x000fe200048070ff */
[----:B------:R-:W-:Y:S01]  /*10c10*/  IMAD.MOV.U32 R74, RZ, RZ, R25 ;  /* 0x000000ffff4a7224 */ /* 0x000fe200078e0019 */
[----:B------:R-:W-:Y:S02]  /*10c20*/  MOV R81, R25 ;  /* 0x0000001900517202 */ /* 0x000fe40000000f00 */
[----:B------:R-:W-:Y:S01]  /*10c30*/  F2FP.SATFINITE.E4M3.F32.PACK_AB_MERGE_C R173, R77, R66, R173 ;  /* 0x000000424dad723e */ /* 0x000fe200048070ad */
[----:B------:R-:W-:Y:S01]  /*10c40*/  IMAD.MOV.U32 R66, RZ, RZ, R25 ;  /* 0x000000ffff427224 */ /* 0x000fe200078e0019 */
[----:B------:R-:W1:Y:S01]  /*10c50*/  MUFU.EX2 R105, R105 ;  /* 0x0000006900697308 */ /* 0x000e620000000800 */
[----:B--2---:R-:W-:-:S01]  /*10c60*/  FADD.FTZ R92, R30, R51 ;  /* 0x000000331e5c7221 */ /* 0x004fc20000010000 */
[----:B------:R-:W-:-:S06]  /*10c70*/  IMAD.MOV.U32 R77, RZ, RZ, R25 ;  /* 0x000000ffff4d7224 */ /* 0x000fcc00078e0019 */
        /* <DEDUP_REMOVED lines=10> */
[----:B------:R-:W-:-:S06]  /*10d20*/  IMAD.MOV.U32 R53, RZ, RZ, R25 ;  /* 0x000000ffff357224 */ /* 0x000fcc00078e0019 */
[----:B------:R-:W1:Y:S01]  /*10d30*/  MUFU.EX2 R34, R34 ;  /* 0x0000002200227308 */ /* 0x000e620000000800 */
[----:B--2---:R-:W-:-:S01]  /*10d40*/  FADD.FTZ R51, R115, R92 ;  /* 0x0000005c73337221 */ /* 0x004fc20000010000 */
[----:B------:R-:W-:-:S04]  /*10d50*/  F2FP.SATFINITE.E4M3.F32.PACK_AB_MERGE_C R174, R115, R36, RZ ;  /* 0x0000002473ae723e */ /* 0x000fc800048070ff */
[----:B------:R-:W-:Y:S01]  /*10d60*/  F2FP.SATFINITE.E4M3.F32.PACK_AB_MERGE_C R174, R105, R30, R174 ;  /* 0x0000001e69ae723e */ /* 0x000fe200048070ae */
[----:B------:R-:W-:Y:S01]  /*10d70*/  IMAD.MOV.U32 R30, RZ, RZ, R25 ;  /* 0x000000ffff1e7224 */ /* 0x000fe200078e0019 */
[----:B------:R-:W2:Y:S01]  /*10d80*/  MUFU.EX2 R61, R61 ;  /* 0x0000003d003d7308 */ /* 0x000ea20000000800 */
[----:B0-----:R-:W-:-:S01]  /*10d90*/  FADD.FTZ R94, R83, R94 ;  /* 0x0000005e535e7221 */ /* 0x001fc20000010000 */
[----:B------:R-:W-:Y:S01]  /*10da0*/  F2FP.SATFINITE.E4M3.F32.PACK_AB_MERGE_C R175, R83, R80, RZ ;  /* 0x0000005053af723e */ /* 0x000fe200048070ff */
[--C-:B------:R-:W-:Y:S02]  /*10db0*/  IMAD.MOV.U32 R80, RZ, RZ, R25.reuse ;  /* 0x000000ffff507224 */ /* 0x100fe400078e0019 */
[----:B------:R-:W-:Y:S01]  /*10dc0*/  IMAD.MOV.U32 R83, RZ, RZ, R25 ;  /* 0x000000ffff537224 */ /* 0x000fe200078e0019 */
[----:B------:R-:W-:Y:S01]  /*10dd0*/  F2FP.SATFINITE.E4M3.F32.PACK_AB_MERGE_C R175, R79, R70, R175 ;  /* 0x000000464faf723e */ /* 0x000fe200048070af */
[----:B------:R-:W-:Y:S01]  /*10de0*/  IMAD.MOV.U32 R70, RZ, RZ, R25 ;  /* 0x000000ffff467224 */ /* 0x000fe200078e0019 */
[----:B------:R-:W0:Y:S01]  /*10df0*/  MUFU.EX2 R113, R113 ;  /* 0x0000007100717308 */ /* 0x000e220000000800 */
[----:B-1----:R-:W-:-:S01]  /*10e00*/  FADD.FTZ R92, R34, R51 ;  /* 0x00000033225c7221 */ /* 0x002fc20000010000 */
[----:B------:R-:W-:-:S06]  /*10e10*/  IMAD.MOV.U32 R79, RZ, RZ, R25 ;  /* 0x000000ffff4f7224 */ /* 0x000fcc00078e0019 */
        /* <DEDUP_REMOVED lines=8> */
[----:B------:R-:W-:-:S06]  /*10ea0*/  MOV R51, R25 ;  /* 0x0000001900337202 */ /* 0x000fcc0000000f00 */
[----:B------:R-:W2:Y:S01]  /*10eb0*/  MUFU.EX2 R82, R82 ;  /* 0x0000005200527308 */ /* 0x000ea20000000800 */
[----:B0-----:R-:W-:-:S07]  /*10ec0*/  FADD.FTZ R41, R65, R26 ;  /* 0x0000001a41297221 */ /* 0x001fce0000010000 */
        /* <DEDUP_REMOVED lines=8> */
[----:B------:R-:W-:Y:S01]  /*10f50*/  F2FP.SATFINITE.E4M3.F32.PACK_AB_MERGE_C R177, R82, R65, RZ ;  /* 0x0000004152b1723e */ /* 0x000fe200048070ff */
[----:B------:R-:W-:-:S02]  /*10f60*/  IMAD.MOV.U32 R65, RZ, RZ, R25 ;  /* 0x000000ffff417224 */ /* 0x000fc400078e0019 */
[----:B------:R-:W-:Y:S01]  /*10f70*/  IMAD.MOV.U32 R82, RZ, RZ, R25 ;  /* 0x000000ffff527224 */ /* 0x000fe200078e0019 */
[----:B------:R-:W-:Y:S01]  /*10f80*/  F2FP.SATFINITE.E4M3.F32.PACK_AB_MERGE_C R177, R76, R61, R177 ;  /* 0x0000003d4cb1723e */ /* 0x000fe200048070b1 */
[----:B------:R-:W-:Y:S01]  /*10f90*/  IMAD.MOV.U32 R61, RZ, RZ, R25 ;  /* 0x000000ffff3d7224 */ /* 0x000fe200078e0019 */
[----:B------:R-:W-:Y:S01]  /*10fa0*/  MUFU.EX2 R119, R119 ;  /* 0x0000007700777308 */ /* 0x000fe20000000800 */
[----:B0-----:R-:W-:-:S01]  /*10fb0*/  FADD.FTZ R36, R40, R121 ;  /* 0x0000007928247221 */ /* 0x001fc20000010000 */
[----:B------:R-:W-:-:S06]  /*10fc0*/  IMAD.MOV.U32 R76, RZ, RZ, R25 ;  /* 0x000000ffff4c7224 */ /* 0x000fcc00078e0019 */
[----:B------:R-:W0:Y:S01]  /*10fd0*/  MUFU.EX2 R78, R78 ;  /* 0x0000004e004e7308 */ /* 0x000e220000000800 */
[----:B-1----:R-:W-:-:S07]  /*10fe0*/  FADD.FTZ R41, R63, R32 ;  /* 0x000000203f297221 */ /* 0x002fce0000010000 */
[----:B------:R-:W-:Y:S08]  /*10ff0*/  MUFU.EX2 R46, R46 ;  /* 0x0000002e002e7308 */ /* 0x000ff00000000800 */
[----:B------:R-:W1:Y:S01]  /*11000*/  MUFU.EX2 R45, R45 ;  /* 0x0000002d002d7308 */ /* 0x000e620000000800 */
[----:B0-----:R-:W-:-:S01]  /*11010*/  FADD.FTZ R32, R78, R41 ;  /* 0x000000294e207221 */ /* 0x001fc20000010000 */
[----:B------:R-:W-:-:S06]  /*11020*/  IMAD.MOV.U32 R41, RZ, RZ, R25 ;  /* 0x000000ffff297224 */ /* 0x000fcc00078e0019 */
[----:B------:R-:W0:Y:S08]  /*11030*/  MUFU.EX2 R123, R123 ;  /* 0x0000007b007b7308 */ /* 0x000e300000000800 */
[----:B------:R-:W2:Y:S01]  /*11040*/  MUFU.EX2 R86, R86 ;  /* 0x0000005600567308 */ /* 0x000ea20000000800 */
[----:B-1----:R-:W-:-:S01]  /*11050*/  FADD.FTZ R15, R45, R32 ;  /* 0x000000202d0f7221 */ /* 0x002fc20000010000 */
[----:B------:R-:W-:-:S06]  /*11060*/  IMAD.MOV.U32 R32, RZ, RZ, R25 ;  /* 0x000000ffff207224 */ /* 0x000fcc00078e0019 */
[----:B------:R-:W-:Y:S01]  /*11070*/  MUFU.EX2 R35, R35 ;  /* 0x0000002300237308 */ /* 0x000fe20000000800 */
[----:B0-----:R-:W-:-:S04]  /*11080*/  F2FP.SATFINITE.E4M3.F32.PACK_AB_MERGE_C R178, R123, R46, RZ ;  /* 0x0000002e7bb2723e */ /* 0x001fc800048070ff */
[----:B------:R-:W-:Y:S01]  /*11090*/  F2FP.SATFINITE.E4M3.F32.PACK_AB_MERGE_C R178, R119, R40, R178 ;  /* 0x0000002877b2723e */ /* 0x000fe200048070b2 */
[----:B------:R-:W-:Y:S02]  /*110a0*/  IMAD.MOV.U32 R40, RZ, RZ, R25 ;  /* 0x000000ffff287224 */ /* 0x000fe400078e0019 */
[----:B------:R0:W1:Y:S01]  /*110b0*/  MUFU.EX2 R3, R67 ;  /* 0x0000004300037308 */ /* 0x0000620000000800 */
[C---:B--2---:R-:W-:Y:S01]  /*110c0*/  F2FP.SATFINITE.E4M3.F32.PACK_AB_MERGE_C R45, R86.reuse, R45, RZ ;  /* 0x0000002d562d723e */ /* 0x044fe200048070ff */
[----:B------:R-:W-:-:S03]  /*110d0*/  FADD.FTZ R86, R86, R15 ;  /* 0x0000000f56567221 */ /* 0x000fc60000010000 */
[----:B------:R-:W-:Y:S01]  /*110e0*/  F2FP.SATFINITE.E4M3.F32.PACK_AB_MERGE_C R179, R78, R63, R45 ;  /* 0x0000003f4eb3723e */ /* 0x000fe2000480702d */
[--C-:B------:R-:W-:Y:S01]  /*110f0*/  IMAD.MOV.U32 R78, RZ, RZ, R25.reuse ;  /* 0x000000ffff4e7224 */ /* 0x100fe200078e0019 */
[-C--:B------:R-:W-:Y:S01]  /*11100*/  MOV R45, R25.reuse ;  /* 0x00000019002d7202 */ /* 0x080fe20000000f00 */
[----:B------:R-:W2:Y:S01]  /*11110*/  MUFU.EX2 R38, R38 ;  /* 0x0000002600267308 */ /* 0x000ea20000000800 */
[----:B------:R-:W-:Y:S01]  /*11120*/  MOV R63, R25 ;  /* 0x00000019003f7202 */ /* 0x000fe20000000f00 */
[----:B0-----:R-:W-:-:S06]  /*11130*/  IMAD.MOV.U32 R67, RZ, RZ, R25 ;  /* 0x000000ffff437224 */ /* 0x001fcc00078e0019 */
[----:B------:R0:W-:Y:S01]  /*11140*/  MUFU.EX2 R20, R49 ;  /* 0x0000003100147308 */ /* 0x0001e20000000800 */
[----:B-1----:R-:W-:-:S01]  /*11150*/  FADD.FTZ R21, R3, R86 ;  /* 0x0000005603157221 */ /* 0x002fc20000010000 */
[----:B------:R-:W-:-:S06]  /*11160*/  IMAD.MOV.U32 R86, RZ, RZ, R25 ;  /* 0x000000ffff567224 */ /* 0x000fcc00078e0019 */
[----:B------:R-:W1:Y:S01]  /*11170*/  MUFU.EX2 R84, R84 ;  /* 0x0000005400547308 */ /* 0x000e620000000800 */
[----:B0-----:R-:W-:-:S04]  /*11180*/  FADD.FTZ R49, R119, R36 ;  /* 0x0000002477317221 */ /* 0x001fc80000010000 */
[----:B------:R-:W-:Y:S01]  /*11190*/  FADD.FTZ R36, R46, R49 ;  /* 0x000000312e247221 */ /* 0x000fe20000010000 */
[----:B------:R-:W-:Y:S02]  /*111a0*/  IMAD.MOV.U32 R46, RZ, RZ, R25 ;  /* 0x000000ffff2e7224 */ /* 0x000fe400078e0019 */
[----:B------:R-:W0:Y:S01]  /*111b0*/  MUFU.EX2 R39, R39 ;  /* 0x0000002700277308 */ /* 0x000e220000000800 */
[----:B------:R-:W-:-:S01]  /*111c0*/  FADD.FTZ R36, R123, R36 ;  /* 0x000000247b247221 */ /* 0x000fc20000010000 */
[----:B------:R-:W-:-:S03]  /*111d0*/  IMAD.MOV.U32 R49, RZ, RZ, R25 ;  /* 0x000000ffff317224 */ /* 0x000fc600078e0019 */
[----:B------:R-:W-:Y:S01]  /*111e0*/  FADD.FTZ R15, R35, R36 ;  /* 0x00000024230f7221 */ /* 0x000fe20000010000 */
[----:B------:R-:W-:Y:S02]  /*111f0*/  IMAD.MOV.U32 R36, RZ, RZ, R25 ;  /* 0x000000ffff247224 */ /* 0x000fe400078e0019 */
[----:B------:R-:W3:Y:S01]  /*11200*/  MUFU.EX2 R47, R47 ;  /* 0x0000002f002f7308 */ /* 0x000ee20000000800 */
[----:B--2---:R-:W-:-:S01]  /*11210*/  FADD.FTZ R24, R38, R15 ;  /* 0x0000000f26187221 */ /* 0x004fc20000010000 */
[----:B-1----:R-:W-:-:S06]  /*11220*/  FADD.FTZ R28, R84, R21 ;  /* 0x00000015541c7221 */ /* 0x002fcc0000010000 */
[----:B------:R-:W1:Y:S01]  /*11230*/  MUFU.EX2 R50, R50 ;  /* 0x0000003200327308 */ /* 0x000e620000000800 */
[----:B0-----:R-:W-:-:S07]  /*11240*/  FADD.FTZ R15, R39, R24 ;  /* 0x00000018270f7221 */ /* 0x001fce0000010000 */
[----:B------:R-:W0:Y:S01]  /*11250*/  MUFU.EX2 R88, R88 ;  /* 0x0000005800587308 */ /* 0x000e220000000800 */
[----:B---3--:R-:W-:-:S07]  /*11260*/  FADD.FTZ R21, R47, R28 ;  /* 0x0000001c2f157221 */ /* 0x008fce0000010000 */
[----:B------:R-:W2:Y:S01]  /*11270*/  MUFU.EX2 R42, R42 ;  /* 0x0000002a002a7308 */ /* 0x000ea20000000800 */
[----:B-1----:R-:W-:-:S01]  /*11280*/  FADD.FTZ R15, R50, R15 ;  /* 0x0000000f320f7221 */ /* 0x002fc20000010000 */
[----:B------:R-:W-:Y:S01]  /*11290*/  F2FP.SATFINITE.E4M3.F32.PACK_AB_MERGE_C R180, R50, R39, RZ ;  /* 0x0000002732b4723e */ /* 0x000fe200048070ff */
[--C-:B------:R-:W-:Y:S01]  /*112a0*/  IMAD.MOV.U32 R50, RZ, RZ, R25.reuse ;  /* 0x000000ffff327224 */ /* 0x100fe200078e0019 */
[----:B------:R-:W-:Y:S02]  /*112b0*/  MOV R39, R25 ;  /* 0x0000001900277202 */ /* 0x000fe40000000f00 */
[----:B------:R-:W-:Y:S01]  /*112c0*/  F2FP.SATFINITE.E4M3.F32.PACK_AB_MERGE_C R180, R38, R35, R180 ;  /* 0x0000002326b4723e */ /* 0x000fe200048070b4 */
[----:B------:R-:W-:Y:S01]  /*112d0*/  IMAD.MOV.U32 R35, RZ, RZ, R25 ;  /* 0x000000ffff237224 */ /* 0x000fe200078e0019 */
[----:B------:R1:W3:Y:S01]  /*112e0*/  MUFU.EX2 R29, R57 ;  /* 0x00000039001d7308 */ /* 0x0002e20000000800 */
[C---:B0-----:R-:W-:Y:S01]  /*112f0*/  F2FP.SATFINITE.E4M3.F32.PACK_AB_MERGE_C R47, R88.reuse, R47, RZ ;  /* 0x0000002f582f723e */ /* 0x041fe200048070ff */
[----:B------:R-:W-:Y:S01]  /*11300*/  FADD.FTZ R88, R88, R21 ;  /* 0x0000001558587221 */ /* 0x000fe20000010000 */
[----:B------:R-:W-:-:S02]  /*11310*/  IMAD.MOV.U32 R38, RZ, RZ, R25 ;  /* 0x000000ffff267224 */ /* 0x000fc400078e0019 */
[----:B------:R-:W-:Y:S01]  /*11320*/  F2FP.SATFINITE.E4M3.F32.PACK_AB_MERGE_C R181, R84, R3, R47 ;  /* 0x0000000354b5723e */ /* 0x000fe2000480702f */
[----:B------:R-:W-:Y:S02]  /*11330*/  IMAD.MOV.U32 R47, RZ, RZ, R25 ;  /* 0x000000ffff2f7224 */ /* 0x000fe400078e0019 */
[----:B------:R-:W0:Y:S01]  /*11340*/  MUFU.EX2 R125, R125 ;  /* 0x0000007d007d7308 */ /* 0x000e220000000800 */
[----:B--2---:R-:W-:-:S01]  /*11350*/  FADD.FTZ R24, R42, R15 ;  /* 0x0000000f2a187221 */ /* 0x004fc20000010000 */
[----:B-1----:R-:W-:Y:S01]  /*11360*/  MOV R57, R25 ;  /* 0x0000001900397202 */ /* 0x002fe20000000f00 */
[----:B------:R-:W-:-:S05]  /*11370*/  IMAD.MOV.U32 R84, RZ, RZ, R25 ;  /* 0x000000ffff547224 */ /* 0x000fca00078e0019 */
[----:B------:R-:W1:Y:S01]  /*11380*/  MUFU.EX2 R90, R90 ;  /* 0x0000005a005a7308 */ /* 0x000e620000000800 */
[----:B---3--:R-:W-:-:S07]  /*11390*/  FADD.FTZ R15, R29, R88 ;  /* 0x000000581d0f7221 */ /* 0x008fce0000010000 */
[----:B------:R-:W-:Y:S01]  /*113a0*/  MUFU.EX2 R127, R127 ;  /* 0x0000007f007f7308 */ /* 0x000fe20000000800 */
[----:B0-----:R-:W-:-:S07]  /*113b0*/  FADD.FTZ R28, R125, R24 ;  /* 0x000000187d1c7221 */ /* 0x001fce0000010000 */
[----:B------:R-:W0:Y:S01]  /*113c0*/  MUFU.EX2 R48, R48 ;  /* 0x0000003000307308 */ /* 0x000e220000000800 */
[----:B-1----:R-:W-:-:S07]  /*113d0*/  FADD.FTZ R15, R90, R15 ;  /* 0x0000000f5a0f7221 */ /* 0x002fce0000010000 */
[----:B------:R-:W1:Y:S08]  /*113e0*/  MUFU.EX2 R59, R59 ;  /* 0x0000003b003b7308 */ /* 0x000e700000000800 */
[----:B------:R-:W2:Y:S01]  /*113f0*/  MUFU.EX2 R43, R43 ;  /* 0x0000002b002b7308 */ /* 0x000ea20000000800 */
[----:B0-----:R-:W-:Y:S01]  /*11400*/  F2FP.SATFINITE.E4M3.F32.PACK_AB_MERGE_C R182, R48, R127, RZ ;  /* 0x0000007f30b6723e */ /* 0x001fe200048070ff */
[----:B------:R-:W-:Y:S01]  /*11410*/  FADD.FTZ R127, R127, R28 ;  /* 0x0000001c7f7f7221 */ /* 0x000fe20000010000 */
[----:B------:R-:W-:-:S02]  /*11420*/  FADD.FTZ R28, R20, R15 ;  /* 0x0000000f141c7221 */ /* 0x000fc40000010000 */
[----:B------:R-:W-:Y:S01]  /*11430*/  F2FP.SATFINITE.E4M3.F32.PACK_AB_MERGE_C R182, R125, R42, R182 ;  /* 0x0000002a7db6723e */ /* 0x000fe200048070b6 */
[----:B------:R-:W-:-:S01]  /*11440*/  FADD.FTZ R48, R48, R127 ;  /* 0x0000007f30307221 */ /* 0x000fc20000010000 */
[----:B------:R-:W-:Y:S01]  /*11450*/  IMAD.MOV.U32 R42, RZ, RZ, R25 ;  /* 0x000000ffff2a7224 */ /* 0x000fe200078e0019 */
[----:B------:R0:W3:Y:S01]  /*11460*/  MUFU.EX2 R26, R33 ;  /* 0x00000021001a7308 */ /* 0x0000e20000000800 */
[C---:B-1----:R-:W-:Y:S01]  /*11470*/  F2FP.SATFINITE.E4M3.F32.PACK_AB_MERGE_C R21, R59.reuse, R20, RZ ;  /* 0x000000143b15723e */ /* 0x042fe200048070ff */
[----:B------:R-:W-:-:S03]  /*11480*/  FADD.FTZ R59, R59, R28 ;  /* 0x0000001c3b3b7221 */ /* 0x000fc60000010000 */
[----:B------:R-:W-:Y:S01]  /*11490*/  F2FP.SATFINITE.E4M3.F32.PACK_AB_MERGE_C R183, R90, R29, R21 ;  /* 0x0000001d5ab7723e */ /* 0x000fe20004807015 */
[----:B------:R-:W-:Y:S01]  /*114a0*/  VIADD R21, R27, 0xfffffffe ;  /* 0xfffffffe1b157836 */ /* 0x000fe20000000000 */
[----:B------:R-:W-:Y:S01]  /*114b0*/  MOV R27, R25 ;  /* 0x00000019001b7202 */ /* 0x000fe20000000f00 */
[----:B------:R-:W1:Y:S01]  /*114c0*/  MUFU.EX2 R52, R52 ;  /* 0x0000003400347308 */ /* 0x000e620000000800 */
[----:B--2---:R-:W-:-:S01]  /*114d0*/  FADD.FTZ R15, R43, R48 ;  /* 0x000000302b0f7221 */ /* 0x004fc20000010000 */
[--C-:B------:R-:W-:Y:S01]  /*114e0*/  IMAD.MOV.U32 R29, RZ, RZ, R25.reuse ;  /* 0x000000ffff1d7224 */ /* 0x100fe200078e0019 */
[----:B------:R-:W-:Y:S01]  /*114f0*/  ISETP.GE.AND P1, PT, R21, R202, PT ;  /* 0x000000ca1500720c */ /* 0x000fe20003f26270 */
[----:B------:R-:W-:Y:S01]  /*11500*/  IMAD.MOV.U32 R48, RZ, RZ, R25 ;  /* 0x000000ffff307224 */ /* 0x000fe200078e0019 */
[----:B0-----:R-:W-:-:S03]  /*11510*/  MOV R33, R25 ;  /* 0x0000001900217202 */ /* 0x001fc60000000f00 */
[----:B------:R-:W0:Y:S01]  /*11520*/  MUFU.EX2 R31, R31 ;  /* 0x0000001f001f7308 */ /* 0x000e220000000800 */
[----:B---3--:R-:W-:-:S01]  /*11530*/  FADD.FTZ R20, R26, R59 ;  /* 0x0000003b1a147221 */ /* 0x008fc20000010000 */
[----:B------:R-:W-:-:S06]  /*11540*/  IMAD.MOV.U32 R59, RZ, RZ, R25 ;  /* 0x000000ffff3b7224 */ /* 0x000fcc00078e0019 */
[----:B------:R-:W-:Y:S01]  /*11550*/  MUFU.EX2 R54, R54 ;  /* 0x0000003600367308 */ /* 0x000fe20000000800 */
[----:B-1----:R-:W-:-:S07]  /*11560*/  FADD.FTZ R15, R52, R15 ;  /* 0x0000000f340f7221 */ /* 0x002fce0000010000 */
[----:B------:R-:W1:Y:S01]  /*11570*/  MUFU.EX2 R129, R129 ;  /* 0x0000008100817308 */ /* 0x000e620000000800 */
[----:B0-----:R-:W-:-:S07]  /*11580*/  FADD.FTZ R20, R31, R20 ;  /* 0x000000141f147221 */ /* 0x001fce0000010000 */
[----:B------:R-:W0:Y:S08]  /*11590*/  MUFU.EX2 R37, R37 ;  /* 0x0000002500257308 */ /* 0x000e300000000800 */
[----:B------:R-:W2:Y:S01]  /*115a0*/  MUFU.EX2 R12, R135 ;  /* 0x00000087000c7308 */ /* 0x000ea20000000800 */
[----:B-1----:R-:W-:Y:S01]  /*115b0*/  F2FP.SATFINITE.E4M3.F32.PACK_AB_MERGE_C R184, R129, R54, RZ ;  /* 0x0000003681b8723e */ /* 0x002fe200048070ff */
[----:B------:R-:W-:-:S03]  /*115c0*/  FADD.FTZ R54, R54, R15 ;  /* 0x0000000f36367221 */ /* 0x000fc60000010000 */
[----:B------:R-:W-:Y:S01]  /*115d0*/  F2FP.SATFINITE.E4M3.F32.PACK_AB_MERGE_C R184, R52, R43, R184 ;  /* 0x0000002b34b8723e */ /* 0x000fe200048070b8 */
[----:B------:R-:W-:-:S01]  /*115e0*/  FADD.FTZ R129, R129, R54 ;  /* 0x0000003681817221 */ /* 0x000fc20000010000 */
[----:B------:R-:W-:Y:S01]  /*115f0*/  IMAD.MOV.U32 R43, RZ, RZ, R25 ;  /* 0x000000ffff2b7224 */ /* 0x000fe200078e0019 */
[----:B------:R-:W-:Y:S01]  /*11600*/  MUFU.EX2 R58, R58 ;  /* 0x0000003a003a7308 */ /* 0x000fe20000000800 */
[----:B0-----:R-:W-:-:S01]  /*11610*/  FADD.FTZ R15, R37, R20 ;  /* 0x00000014250f7221 */ /* 0x001fc20000010000 */
        /* <DEDUP_REMOVED lines=14> */
[C---:B------:R-:W-:Y:S01]  /*11700*/  F2FP.SATFINITE.E4M3.F32.PACK_AB_MERGE_C R186, R131.reuse, R56, R28 ;  /* 0x0000003883ba723e */ /* 0x040fe2000480701c */
[--C-:B------:R-:W-:Y:S02]  /*11710*/  IMAD.MOV.U32 R28, RZ, RZ, R25.reuse ;  /* 0x000000ffff1c7224 */ /* 0x100fe400078e0019 */
[----:B------:R-:W-:Y:S01]  /*11720*/  FADD.FTZ R131, R131, R20 ;  /* 0x0000001483837221 */ /* 0x000fe20000010000 */
[----:B------:R-:W-:Y:S02]  /*11730*/  IMAD.MOV.U32 R56, RZ, RZ, R25 ;  /* 0x000000ffff387224 */ /* 0x000fe400078e0019 */
[----:B------:R-:W-:Y:S01]  /*11740*/  MUFU.EX2 R141, R141 ;  /* 0x0000008d008d7308 */ /* 0x000fe20000000800 */
[----:B--2---:R-:W-:-:S01]  /*11750*/  FADD.FTZ R15, R137, R12 ;  /* 0x0000000c890f7221 */ /* 0x004fc20000010000 */
[----:B------:R-:W-:-:S06]  /*11760*/  FADD.FTZ R58, R58, R131 ;  /* 0x000000833a3a7221 */ /* 0x000fcc0000010000 */
[----:B------:R-:W1:Y:S01]  /*11770*/  MUFU.EX2 R64, R64 ;  /* 0x0000004000407308 */ /* 0x000e620000000800 */
[----:B0-----:R-:W-:-:S01]  /*11780*/  FADD.FTZ R12, R24, R15 ;  /* 0x0000000f180c7221 */ /* 0x001fc20000010000 */
[----:B-1----:R-:W-:-:S03]  /*11790*/  F2FP.SATFINITE.E4M3.F32.PACK_AB_MERGE_C R3, R64, R141, RZ ;  /* 0x0000008d4003723e */ /* 0x002fc600048070ff */
[----:B------:R-:W-:Y:S01]  /*117a0*/  FADD.FTZ R141, R141, R12 ;  /* 0x0000000c8d8d7221 */ /* 0x000fe20000010000 */
[----:B------:R-:W-:Y:S01]  /*117b0*/  F2FP.SATFINITE.E4M3.F32.PACK_AB_MERGE_C R187, R24, R137, R3 ;  /* 0x0000008918bb723e */ /* 0x000fe20004807003 */
[----:B------:R-:W-:Y:S02]  /*117c0*/  FADD.FTZ R3, R133, R58 ;  /* 0x0000003a85037221 */ /* 0x000fe40000010000 */
        /* <DEDUP_REMOVED lines=40> */
[----:B------:R-:W-:-:S07]  /*11a50*/  CS2R R24, SRZ ;  /* 0x0000000000187805 */ /* 0x000fce000001ff00 */
.L_x_7919:
        /* <DEDUP_REMOVED lines=8> */
.L_x_7909:
[----:B------:R-:W-:Y:S02]  /*11ae0*/  IADD3 R13, R219, 0x1, RZ ;  /* 0x00000001db0d7810 */ /* 0x000fe40007ffe0ff */
[----:B------:R-:W-:Y:S02]  /*11af0*/  SHF.L.U32 R14, R196, 0x1f, RZ ;  /* 0x0000001fc40e7819 */ /* 0x000fe400000006ff */
[----:B------:R-:W-:-:S04]  /*11b00*/  ISETP.NE.AND P2, PT, R13, 0x2, PT ;  /* 0x000000020d00780c */ /* 0x000fc80003f45270 */
[----:B------:R-:W-:-:S05]  /*11b10*/  SEL R13, R13, RZ, P2 ;  /* 0x000000ff0d0d7207 */ /* 0x000fca0001000000 */
[----:B------:R-:W-:-:S04]  /*11b20*/  IMAD R13, R13, 0x8, R18 ;  /* 0x000000080d0d7824 */ /* 0x000fc800078e0212 */
[----:B------:R0:W1:Y:S01]  /*11b30*/  SYNCS.PHASECHK.TRANS64.TRYWAIT P2, [R13+URZ+0x22830], R14 ;  /* 0x0228300e0d0075a7 */ /* 0x000062000804017f */
[----:B------:R-:W-:Y:S05]  /*11b40*/  @!P0 BRA `(.L_x_7910) ;  /* 0x0000000000048947 */ /* 0x000fea0003800000 */
[----:B------:R-:W-:Y:S01]  /*11b50*/  BPT.TRAP 0x1 ;  /* 0x000000040000795c */ /* 0x000fe20000300000 */
.L_x_7910:
[----:B------:R-:W-:Y:S04]  /*11b60*/  BSSY B0, `(.L_x_7908) ;  /* 0x0000004000007945 */ /* 0x000fe80003800000 */
[----:B-1----:R-:W-:Y:S05]  /*11b70*/  @P2 BRA `(.L_x_7911) ;  /* 0x0000000000082947 */ /* 0x002fea0003800000 */
[----:B------:R-:W1:Y:S02]  /*11b80*/  SYNCS.PHASECHK.TRANS64.TRYWAIT P2, [R13+URZ+0x22830], R14 ;  /* 0x0228300e0d0075a7 */ /* 0x000e64000804017f */
[----:B-1----:R-:W-:Y:S05]  /*11b90*/  @!P2 BRA `(.L_x_7912) ;  /* 0x000001100090a947 */ /* 0x002fea0003800000 */
.L_x_7911:
[----:B------:R-:W-:Y:S05]  /*11ba0*/  BSYNC B0 ;  /* 0x0000000000007941 */ /* 0x000fea0003800000 */
.L_x_7908:
[----:B01----:R-:W0:Y:S01]  /*11bb0*/  S2R R13, SR_TID.X ;  /* 0x00000000000d7919 */ /* 0x003e220000002100 */
[----:B------:R-:W-:Y:S01]  /*11bc0*/  VIADD R194, R219, 0x1 ;  /* 0x00000001dbc27836 */ /* 0x000fe20000000000 */
[----:B------:R-:W-:Y:S05]  /*11bd0*/  WARPSYNC.ALL ;  /* 0x0000000000007948 */ /* 0x000fea0003800000 */
[----:B------:R-:W-:Y:S01]  /*11be0*/  ISETP.NE.AND P2, PT, R194, 0x2, PT ;  /* 0x00000002c200780c */ /* 0x000fe20003f45270 */
[----:B------:R-:W-:Y:S01]  /*11bf0*/  IMAD.MOV.U32 R89, RZ, RZ, 0x40000040 ;  /* 0x40000040ff597424 */ /* 0x000fe200078e00ff */
[----:B------:R-:W-:Y:S01]  /*11c00*/  R2UR UR28, R4 ;  /* 0x00000000041c72ca */ /* 0x000fe200000e0000 */
[----:B------:R-:W-:Y:S01]  /*11c10*/  IMAD.MOV.U32 R91, RZ, RZ, 0x40000040 ;  /* 0x40000040ff5b7424 */ /* 0x000fe200078e00ff */
[----:B------:R-:W-:Y:S01]  /*11c20*/  SEL R194, R194, RZ, P2 ;  /* 0x000000ffc2c27207 */ /* 0x000fe20001000000 */
[----:B------:R-:W-:Y:S01]  /*11c30*/  IMAD.MOV.U32 R15, RZ, RZ, 0x40000040 ;  /* 0x40000040ff0f7424 */ /* 0x000fe200078e00ff */
[----:B------:R-:W-:Y:S01]  /*11c40*/  R2UR UR31, R89 ;  /* 0x00000000591f72ca */ /* 0x000fe200000e0000 */
[----:B------:R-:W-:Y:S01]  /*11c50*/  IMAD.MOV.U32 R93, RZ, RZ, 0x40000040 ;  /* 0x40000040ff5d7424 */ /* 0x000fe200078e00ff */
[----:B------:R-:W-:Y:S01]  /*11c60*/  R2UR UR29, R5 ;  /* 0x00000000051d72ca */ /* 0x000fe200000e0000 */
[----:B------:R-:W-:Y:S01]  /*11c70*/  IMAD R88, R194, 0x500, R0 ;  /* 0x00000500c2587824 */ /* 0x000fe200078e0200 */
[----:B------:R-:W-:Y:S01]  /*11c80*/  R2UR UR35, R91 ;  /* 0x000000005b2372ca */ /* 0x000fe200000e0000 */
[----:B------:R-:W-:Y:S01]  /*11c90*/  IMAD.MOV.U32 R95, RZ, RZ, 0x40000040 ;  /* 0x40000040ff5f7424 */ /* 0x000fe200078e00ff */
[----:B------:R-:W-:Y:S01]  /*11ca0*/  R2UR UR32, R4 ;  /* 0x00000000042072ca */ /* 0x000fe200000e0000 */
[C---:B------:R-:W-:Y:S01]  /*11cb0*/  VIADD R90, R88.reuse, 0x100 ;  /* 0x00000100585a7836 */ /* 0x040fe20000000000 */
[C---:B------:R-:W-:Y:S01]  /*11cc0*/  R2UR UR30, R88.reuse ;  /* 0x00000000581e72ca */ /* 0x040fe200000e0000 */
[----:B------:R-:W-:Y:S01]  /*11cd0*/  VIADD R92, R88, 0x300 ;  /* 0x00000300585c7836 */ /* 0x000fe20000000000 */
[----:B------:R-:W-:-:S02]  /*11ce0*/  R2UR UR33, R5 ;  /* 0x00000000052172ca */ /* 0x000fc400000e0000 */
[----:B------:R-:W-:Y:S01]  /*11cf0*/  R2UR UR34, R90 ;  /* 0x000000005a2272ca */ /* 0x000fe200000e0000 */
[C---:B------:R-:W-:Y:S01]  /*11d00*/  VIADD R90, R88.reuse, 0x400 ;  /* 0x00000400585a7836 */ /* 0x040fe20000000000 */
[----:B------:R-:W-:Y:S02]  /*11d10*/  IADD3 R14, R88, 0x200, RZ ;  /* 0x00000200580e7810 */ /* 0x000fe40007ffe0ff */
[----:B------:R-:W-:Y:S02]  /*11d20*/  R2UR UR43, R15 ;  /* 0x000000000f2b72ca */ /* 0x000fe400000e0000 */
[----:B------:R-:W-:Y:S02]  /*11d30*/  R2UR UR42, R14 ;  /* 0x000000000e2a72ca */ /* 0x000fe400000e0000 */
[----:B0-----:R-:W-:Y:S02]  /*11d40*/  SHF.R.U32.HI R13, RZ, 0x7, R13 ;  /* 0x00000007ff0d7819 */ /* 0x001fe4000001160d */
[----:B------:R-:W-:-:S02]  /*11d50*/  R2UR UR40, R4 ;  /* 0x00000000042872ca */ /* 0x000fc400000e0000 */
[----:B------:R-:W-:Y:S01]  /*11d60*/  R2UR UR41, R5 ;  /* 0x00000000052972ca */ /* 0x000fe200000e0000 */
[----:B------:R-:W-:Y:S01]  /*11d70*/  VIADD R94, R13, 0x8 ;  /* 0x000000080d5e7836 */ /* 0x000fe20000000000 */
[----:B------:R-:W-:Y:S01]  /*11d80*/  R2UR UR8, R90 ;  /* 0x000000005a0872ca */ /* 0x000fe200000e0000 */
[----:B------:R-:W-:Y:S01]  /*11d90*/  VIADD R90, R88, 0x202 ;  /* 0x00000202585a7836 */ /* 0x000fe20000000000 */
[----:B------:R-:W-:Y:S02]  /*11da0*/  R2UR UR51, R91 ;  /* 0x000000005b3372ca */ /* 0x000fe400000e0000 */
[----:B------:R0:W-:Y:S01]  /*11db0*/  BAR.SYNC.DEFER_BLOCKING R94, 0x100 ;  /* 0x0004005e0000751d */ /* 0x0001e20000010000 */
[----:B------:R-:W-:Y:S01]  /*11dc0*/  R2UR UR6, R92 ;  /* 0x000000005c0672ca */ /* 0x000fe200000e0000 */
[----:B------:R-:W-:Y:S01]  /*11dd0*/  VIADD R92, R88, 0x102 ;  /* 0x00000102585c7836 */ /* 0x000fe20000000000 */
[----:B------:R-:W-:Y:S01]  /*11de0*/  R2UR UR50, R90 ;  /* 0x000000005a3272ca */ /* 0x000fe200000e0000 */
[----:B------:R-:W-:Y:S01]  /*11df0*/  VIADD R90, R88, 0x402 ;  /* 0x00000402585a7836 */ /* 0x000fe20000000000 */
[----:B------:R-:W-:-:S02]  /*11e00*/  R2UR UR7, R93 ;  /* 0x000000005d0772ca */ /* 0x000fc400000e0000 */
[----:B------:R-:W-:Y:S01]  /*11e10*/  R2UR UR48, R4 ;  /* 0x00000000043072ca */ /* 0x000fe200000e0000 */
[----:B0-----:R-:W-:Y:S01]  /*11e20*/  VIADD R94, R88, 0x4 ;  /* 0x00000004585e7836 */ /* 0x001fe20000000000 */
[----:B------:R-:W-:Y:S02]  /*11e30*/  R2UR UR49, R5 ;  /* 0x00000000053172ca */ /* 0x000fe400000e0000 */
[----:B------:R-:W-:Y:S02]  /*11e40*/  MOV R13, UR38 ;  /* 0x00000026000d7c02 */ /* 0x000fe40008000f00 */
[----:B------:R-:W-:Y:S02]  /*11e50*/  R2UR UR38, R92 ;  /* 0x000000005c2672ca */ /* 0x000fe400000e0000 */
[----:B------:R-:W-:Y:S02]  /*11e60*/  R2UR UR39, R93 ;  /* 0x000000005d2772ca */ /* 0x000fe400000e0000 */
[----:B------:R-:W-:Y:S01]  /*11e70*/  MOV R92, UR51 ;  /* 0x00000033005c7c02 */ /* 0x000fe20008000f00 */
[----:B------:R-:W-:Y:S01]  /*11e80*/  UMOV UR51, UR7 ;  /* 0x0000000700337c82 */ /* 0x000fe20008000000 */
[----:B------:R-:W-:Y:S01]  /*11e90*/  MOV R93, UR50 ;  /* 0x00000032005d7c02 */ /* 0x000fe20008000f00 */
[----:B------:R-:W-:Y:S01]  /*11ea0*/  UMOV UR50, UR6 ;  /* 0x0000000600327c82 */ /* 0x000fe20008000000 */
[----:B------:R-:W-:-:S02]  /*11eb0*/  IADD3 R14, R88, 0x2, RZ ;  /* 0x00000002580e7810 */ /* 0x000fc40007ffe0ff */
[----:B------:R-:W-:Y:S01]  /*11ec0*/  R2UR UR58, R90 ;  /* 0x000000005a3a72ca */ /* 0x000fe200000e0000 */
[----:B------:R-:W-:Y:S01]  /*11ed0*/  WARPGROUP.ARRIVE ;  /* 0x00000000000079c5 */ /* 0x000fe20000000000 */
[----:B------:R-:W-:Y:S01]  /*11ee0*/  R2UR UR4, R14 ;  /* 0x000000000e0472ca */ /* 0x000fe200000e0000 */
[C---:B------:R-:W-:Y:S01]  /*11ef0*/  VIADD R14, R88.reuse, 0x302 ;  /* 0x00000302580e7836 */ /* 0x040fe20000000000 */
[----:B------:R-:W-:Y:S01]  /*11f00*/  R2UR UR9, R91 ;  /* 0x000000005b0972ca */ /* 0x000fe200000e0000 */
[----:B------:R-:W-:Y:S01]  /*11f10*/  VIADD R90, R88, 0x204 ;  /* 0x00000204585a7836 */ /* 0x000fe20000000000 */
[----:B------:R-:W-:Y:S01]  /*11f20*/  MOV R220, UR37 ;  /* 0x0000002500dc7c02 */ /* 0x000fe20008000f00 */
[----:B------:R-:W-:Y:S01]  /*11f30*/  QGMMA.64x32x32.F32.E4M3.E4M3 R152, gdesc[UR28], RZ, !UPT, gsb0 ;  /* 0x006000001c9879f3 */ /* 0x000fe2000c0008ff */
[----:B------:R-:W-:Y:S02]  /*11f40*/  R2UR UR54, R14 ;  /* 0x000000000e3672ca */ /* 0x000fe400000e0000 */
[----:B------:R-:W-:-:S02]  /*11f50*/  IADD3 R14, R88, 0x104, RZ ;  /* 0x00000104580e7810 */ /* 0x000fc40007ffe0ff */
[----:B------:R-:W-:Y:S01]  /*11f60*/  R2UR UR14, R90 ;  /* 0x000000005a0e72ca */ /* 0x000fe200000e0000 */
[----:B------:R-:W-:Y:S01]  /*11f70*/  VIADD R90, R88, 0x404 ;  /* 0x00000404585a7836 */ /* 0x000fe20000000000 */
[----:B------:R-:W-:Y:S01]  /*11f80*/  R2UR UR10, R14 ;  /* 0x000000000e0a72ca */ /* 0x000fe200000e0000 */
[----:B------:R-:W-:Y:S01]  /*11f90*/  VIADD R14, R88, 0x304 ;  /* 0x00000304580e7836 */ /* 0x000fe20000000000 */
[----:B------:R-:W-:Y:S02]  /*11fa0*/  MOV R221, UR36 ;  /* 0x0000002400dd7c02 */ /* 0x000fe40008000f00 */
[----:B------:R-:W-:Y:S01]  /*11fb0*/  R2UR UR6, R94 ;  /* 0x000000005e0672ca */ /* 0x000fe200000e0000 */
[----:B------:R-:W-:Y:S01]  /*11fc0*/  VIADD R94, R88, 0x6 ;  /* 0x00000006585e7836 */ /* 0x000fe20000000000 */
[----:B------:R-:W-:Y:S02]  /*11fd0*/  R2UR UR18, R14 ;  /* 0x000000000e1272ca */ /* 0x000fe400000e0000 */
[----:B------:R-:W-:-:S02]  /*11fe0*/  IADD3 R14, R88, 0x106, RZ ;  /* 0x00000106580e7810 */ /* 0x000fc40007ffe0ff */
[----:B------:R-:W-:Y:S01]  /*11ff0*/  R2UR UR22, R90 ;  /* 0x000000005a1672ca */ /* 0x000fe200000e0000 */
[----:B------:R-:W-:Y:S01]  /*12000*/  VIADD R90, R88, 0x206 ;  /* 0x00000206585a7836 */ /* 0x000fe20000000000 */
[----:B------:R-:W-:Y:S01]  /*12010*/  R2UR UR30, R14 ;  /* 0x000000000e1e72ca */ /* 0x000fe200000e0000 */
[C---:B------:R-:W-:Y:S01]  /*12020*/  VIADD R14, R88.reuse, 0x306 ;  /* 0x00000306580e7836 */ /* 0x040fe20000000000 */
[C---:B------:R-:W-:Y:S01]  /*12030*/  R2UR UR59, R91.reuse ;  /* 0x000000005b3b72ca */ /* 0x040fe200000e0000 */
[----:B------:R-:W-:Y:S01]  /*12040*/  VIADD R88, R88, 0x406 ;  /* 0x0000040658587836 */ /* 0x000fe20000000000 */
[C---:B------:R-:W-:Y:S02]  /*12050*/  R2UR UR15, R91.reuse ;  /* 0x000000005b0f72ca */ /* 0x040fe400000e0000 */
[----:B------:R-:W-:Y:S01]  /*12060*/  R2UR UR23, R91 ;  /* 0x000000005b1772ca */ /* 0x000fe200000e0000 */
[----:B------:R-:W-:Y:S01]  /*12070*/  IMAD.MOV.U32 R91, RZ, RZ, 0x40000040 ;  /* 0x40000040ff5b7424 */ /* 0x000fe200078e00ff */
[----:B------:R-:W-:-:S02]  /*12080*/  R2UR UR36, R4 ;  /* 0x00000000042472ca */ /* 0x000fc400000e0000 */
[----:B------:R-:W-:Y:S02]  /*12090*/  R2UR UR37, R5 ;  /* 0x00000000052572ca */ /* 0x000fe400000e0000 */
[----:B------:R-:W-:Y:S02]  /*120a0*/  MOV R89, 0x40000040 ;  /* 0x4000004000597802 */ /* 0x000fe40000000f00 */
[C---:B------:R-:W-:Y:S02]  /*120b0*/  R2UR UR7, R95.reuse ;  /* 0x000000005f0772ca */ /* 0x040fe400000e0000 */
[----:B------:R-:W-:Y:S02]  /*120c0*/  R2UR UR26, R94 ;  /* 0x000000005e1a72ca */ /* 0x000fe400000e0000 */
[----:B------:R-:W-:Y:S02]  /*120d0*/  R2UR UR27, R95 ;  /* 0x000000005f1b72ca */ /* 0x000fe400000e0000 */
[----:B------:R-:W-:-:S02]  /*120e0*/  R2UR UR46, R88 ;  /* 0x00000000582e72ca */ /* 0x000fc400000e0000 */
[----:B------:R-:W-:Y:S02]  /*120f0*/  R2UR UR47, R89 ;  /* 0x00000000592f72ca */ /* 0x000fe400000e0000 */
[----:B------:R-:W-:Y:S01]  /*12100*/  MOV R222, UR39 ;  /* 0x0000002700de7c02 */ /* 0x000fe20008000f00 */
[----:B------:R-:W-:Y:S01]  /*12110*/  UMOV UR39, UR9 ;  /* 0x0000000900277c82 */ /* 0x000fe20008000000 */
[----:B------:R-:W-:Y:S01]  /*12120*/  MOV R223, UR38 ;  /* 0x0000002600df7c02 */ /* 0x000fe20008000f00 */
[----:B------:R-:W-:Y:S01]  /*12130*/  UMOV UR38, UR8 ;  /* 0x0000000800267c82 */ /* 0x000fe20008000000 */
[----:B------:R-:W-:Y:S02]  /*12140*/  R2UR UR5, R15 ;  /* 0x000000000f0572ca */ /* 0x000fe400000e0000 */
[----:B------:R-:W-:Y:S02]  /*12150*/  MOV R224, UR7 ;  /* 0x0000000700e07c02 */ /* 0x000fe40008000f00 */
[----:B------:R-:W-:Y:S01]  /*12160*/  MOV R225, UR6 ;  /* 0x0000000600e17c02 */ /* 0x000fe20008000f00 */
[----:B------:R-:W-:Y:S01]  /*12170*/  UMOV UR6, UR4 ;  /* 0x0000000400067c82 */ /* 0x000fe20008000000 */
[----:B------:R-:W-:-:S02]  /*12180*/  R2UR UR4, R10 ;  /* 0x000000000a0472ca */ /* 0x000fc400000e0000 */
[----:B------:R-:W-:Y:S02]  /*12190*/  R2UR UR55, R15 ;  /* 0x000000000f3772ca */ /* 0x000fe400000e0000 */
[C---:B------:R-:W-:Y:S02]  /*121a0*/  R2UR UR52, R10.reuse ;  /* 0x000000000a3472ca */ /* 0x040fe400000e0000 */
[C---:B------:R-:W-:Y:S01]  /*121b0*/  R2UR UR53, R11.reuse ;  /* 0x000000000b3572ca */ /* 0x040fe200000e0000 */
[----:B------:R-:W-:Y:S02]  /*121c0*/  WARPGROUP.DEPBAR.LE gsb0, 0x0 ;  /* 0x00008000000079c5 */ /* 0x000fe40000010000 */
[----:B------:R-:W-:Y:S01]  /*121d0*/  WARPGROUP.ARRIVE ;  /* 0x00000000000079c5 */ /* 0x000fe20000000000 */
[----:B------:R-:W-:Y:S01]  /*121e0*/  UMOV UR7, UR5 ;  /* 0x0000000500077c82 */ /* 0x000fe20008000000 */
[----:B------:R-:W-:Y:S02]  /*121f0*/  R2UR UR5, R11 ;  /* 0x000000000b0572ca */ /* 0x000fe400000e0000 */
[----:B------:R-:W-:-:S02]  /*12200*/  R2UR UR56, R10 ;  /* 0x000000000a3872ca */ /* 0x000fc400000e0000 */
[----:B------:R-:W-:Y:S01]  /*12210*/  QGMMA.64x32x32.F32.E4M3.E4M3 R136, gdesc[UR32], RZ, !UPT, gsb0 ;  /* 0x00600000208879f3 */ /* 0x000fe2000c0008ff */
[----:B------:R-:W-:Y:S02]  /*12220*/  R2UR UR34, R90 ;  /* 0x000000005a2272ca */ /* 0x000fe400000e0000 */
[----:B------:R-:W-:Y:S02]  /*12230*/  R2UR UR35, R91 ;  /* 0x000000005b2372ca */ /* 0x000fe400000e0000 */
[----:B------:R-:W-:Y:S02]  /*12240*/  R2UR UR57, R11 ;  /* 0x000000000b3972ca */ /* 0x000fe400000e0000 */
[----:B------:R-:W-:Y:S02]  /*12250*/  R2UR UR11, R15 ;  /* 0x000000000f0b72ca */ /* 0x000fe400000e0000 */
[----:B------:R-:W-:Y:S02]  /*12260*/  R2UR UR8, R8 ;  /* 0x00000000080872ca */ /* 0x000fe400000e0000 */
[----:B------:R-:W-:-:S02]  /*12270*/  R2UR UR9, R9 ;  /* 0x00000000090972ca */ /* 0x000fc400000e0000 */
[C---:B------:R-:W-:Y:S02]  /*12280*/  R2UR UR12, R8.reuse ;  /* 0x00000000080c72ca */ /* 0x040fe400000e0000 */
[----:B------:R-:W-:Y:S02]  /*12290*/  R2UR UR13, R9 ;  /* 0x00000000090d72ca */ /* 0x000fe400000e0000 */
[----:B------:R-:W-:Y:S02]  /*122a0*/  R2UR UR19, R15 ;  /* 0x000000000f1372ca */ /* 0x000fe400000e0000 */
[C---:B------:R-:W-:Y:S02]  /*122b0*/  R2UR UR16, R8.reuse ;  /* 0x00000000081072ca */ /* 0x040fe400000e0000 */
[----:B------:R-:W-:Y:S02]  /*122c0*/  R2UR UR17, R9 ;  /* 0x00000000091172ca */ /* 0x000fe400000e0000 */
[----:B------:R-:W-:-:S02]  /*122d0*/  R2UR UR20, R8 ;  /* 0x00000000081472ca */ /* 0x000fc400000e0000 */
[----:B------:R-:W-:Y:S02]  /*122e0*/  R2UR UR21, R9 ;  /* 0x00000000091572ca */ /* 0x000fe400000e0000 */
[C---:B------:R-:W-:Y:S02]  /*122f0*/  R2UR UR24, R6.reuse ;  /* 0x00000000061872ca */ /* 0x040fe400000e0000 */
[----:B------:R-:W-:Y:S02]  /*12300*/  R2UR UR25, R7 ;  /* 0x00000000071972ca */ /* 0x000fe400000e0000 */
[----:B------:R-:W-:Y:S01]  /*12310*/  R2UR UR31, R15 ;  /* 0x000000000f1f72ca */ /* 0x000fe200000e0000 */
[----:B------:R-:W-:Y:S01]  /*12320*/  IMAD.MOV.U32 R15, RZ, RZ, 0x40000040 ;  /* 0x40000040ff0f7424 */ /* 0x000fe200078e00ff */
[----:B------:R-:W-:Y:S02]  /*12330*/  R2UR UR28, R6 ;  /* 0x00000000061c72ca */ /* 0x000fe400000e0000 */
[----:B------:R-:W-:-:S02]  /*12340*/  R2UR UR29, R7 ;  /* 0x00000000071d72ca */ /* 0x000fc400000e0000 */
[C---:B------:R-:W-:Y:S02]  /*12350*/  R2UR UR32, R6.reuse ;  /* 0x00000000062072ca */ /* 0x040fe400000e0000 */
[C---:B------:R-:W-:Y:S02]  /*12360*/  R2UR UR33, R7.reuse ;  /* 0x00000000072172ca */ /* 0x040fe400000e0000 */
[----:B------:R-:W-:Y:S02]  /*12370*/  R2UR UR44, R6 ;  /* 0x00000000062c72ca */ /* 0x000fe400000e0000 */
[----:B------:R-:W-:Y:S01]  /*12380*/  R2UR UR45, R7 ;  /* 0x00000000072d72ca */ /* 0x000fe200000e0000 */
[----:B------:R-:W-:Y:S02]  /*12390*/  WARPGROUP.DEPBAR.LE gsb0, 0x0 ;  /* 0x00008000000079c5 */ /* 0x000fe40000010000 */
[----:B------:R-:W-:-:S06]  /*123a0*/  WARPGROUP.ARRIVE ;  /* 0x00000000000079c5 */ /* 0x000fcc0000000000 */
[----:B------:R-:W-:Y:S01]  /*123b0*/  QGMMA.64x32x32.F32.E4M3.E4M3 R120, gdesc[UR40], RZ, !UPT, gsb0 ;  /* 0x00600000287879f3 */ /* 0x000fe2000c0008ff */
[----:B------:R-:W-:Y:S02]  /*123c0*/  R2UR UR42, R14 ;  /* 0x000000000e2a72ca */ /* 0x000fe400000e0000 */
[----:B------:R-:W-:Y:S02]  /*123d0*/  R2UR UR43, R15 ;  /* 0x000000000f2b72ca */ /* 0x000fe400000e0000 */
        /* <DEDUP_REMOVED lines=72> */
.L_x_7914:
[----:B------:R-:W-:Y:S01]  /*12860*/  SHF.L.U32 R12, R12, 0x1f, RZ ;  /* 0x0000001f0c0c7819 */ /* 0x000fe200000006ff */
[----:B------:R-:W-:-:S04]  /*12870*/  IMAD R13, R219, 0x8, R18 ;  /* 0x00000008db0d7824 */ /* 0x000fc800078e0212 */
[----:B------:R0:W1:Y:S01]  /*12880*/  SYNCS.PHASECHK.TRANS64.TRYWAIT P1, [R13+URZ+0x22850], R12 ;  /* 0x0228500c0d0075a7 */ /* 0x000062000802017f */
[----:B------:R-:W-:Y:S05]  /*12890*/  @!P0 BRA `(.L_x_7915) ;  /* 0x0000000000048947 */ /* 0x000fea0003800000 */
[----:B------:R-:W-:Y:S01]  /*128a0*/  BPT.TRAP 0x1 ;  /* 0x000000040000795c */ /* 0x000fe20000300000 */
.L_x_7915:
[----:B-1----:R-:W-:Y:S05]  /*128b0*/  @P1 BRA `(.L_x_7913) ;  /* 0x0000000000081947 */ /* 0x002fea0003800000 */
[----:B------:R-:W1:Y:S02]  /*128c0*/  SYNCS.PHASECHK.TRANS64.TRYWAIT P1, [R13+URZ+0x22850], R12 ;  /* 0x0228500c0d0075a7 */ /* 0x000e64000802017f */
[----:B-1----:R-:W-:Y:S05]  /*128d0*/  @!P1 BRA `(.L_x_7916) ;  /* 0x0000010400549947 */ /* 0x002fea0003800000 */
.L_x_7913:
        /* <DEDUP_REMOVED lines=11> */
[----:B------:R-:W-:-:S04]  /*12990*/  IMAD R12, R219, 0x500, R12 ;  /* 0x00000500db0c7824 */ /* 0x000fc800078e020c */
[C---:B------:R-:W-:Y:S01]  /*129a0*/  VIADD R14, R12.reuse, 0x100 ;  /* 0x000001000c0e7836 */ /* 0x040fe20000000000 */
[----:B------:R-:W-:-:S13]  /*129b0*/  R2UR UR6, R12 ;  /* 0x000000000c0672ca */ /* 0x000fda00000e0000 */
[----:B------:R-:W-:Y:S01]  /*129c0*/  QGMMA.64x128x32.F32.E4M3.E4M3 R24, R168, gdesc[UR4], R24, gsb0 ;  /* 0x01e00004a8187df3 */ /* 0x000fe20008000818 */
[----:B------:R-:W-:Y:S02]  /*129d0*/  R2UR UR6, R14 ;  /* 0x000000000e0672ca */ /* 0x000fe400000e0000 */
[----:B------:R-:W-:Y:S01]  /*129e0*/  R2UR UR7, R15 ;  /* 0x000000000f0772ca */ /* 0x000fe200000e0000 */
[----:B------:R-:W-:Y:S01]  /*129f0*/  IMAD.MOV.U32 R15, RZ, RZ, -0x3ffffff0 ;  /* 0xc0000010ff0f7424 */ /* 0x000fe200078e00ff */
[----:B------:R-:W-:Y:S02]  /*12a00*/  IADD3 R14, R12, 0x200, RZ ;  /* 0x000002000c0e7810 */ /* 0x000fe40007ffe0ff */
[----:B0-----:R-:W-:Y:S01]  /*12a10*/  SHF.R.U32.HI R220, RZ, 0x7, R220 ;  /* 0x00000007ffdc7819 */ /* 0x001fe200000116dc */
[----:B------:R-:W-:Y:S02]  /*12a20*/  WARPGROUP.DEPBAR.LE gsb0, 0x0 ;  /* 0x00008000000079c5 */ /* 0x000fe40000010000 */
[----:B------:R-:W-:-:S06]  /*12a30*/  WARPGROUP.ARRIVE ;  /* 0x00000000000079c5 */ /* 0x000fcc0000000000 */
[----:B------:R-:W-:Y:S01]  /*12a40*/  QGMMA.64x128x32.F32.E4M3.E4M3 R24, R172, gdesc[UR4], R24, gsb0 ;  /* 0x01e00004ac187df3 */ /* 0x000fe20008000818 */
[----:B------:R-:W-:Y:S01]  /*12a50*/  R2UR UR6, R14 ;  /* 0x000000000e0672ca */ /* 0x000fe200000e0000 */
[C---:B------:R-:W-:Y:S01]  /*12a60*/  VIADD R14, R12.reuse, 0x300 ;  /* 0x000003000c0e7836 */ /* 0x040fe20000000000 */
[----:B------:R-:W-:Y:S01]  /*12a70*/  R2UR UR7, R15 ;  /* 0x000000000f0772ca */ /* 0x000fe200000e0000 */
[----:B------:R-:W-:Y:S02]  /*12a80*/  IMAD.MOV.U32 R15, RZ, RZ, -0x3ffffff0 ;  /* 0xc0000010ff0f7424 */ /* 0x000fe400078e00ff */
[----:B------:R-:W-:Y:S01]  /*12a90*/  VIADD R12, R12, 0x400 ;  /* 0x000004000c0c7836 */ /* 0x000fe20000000000 */
[----:B------:R-:W-:Y:S02]  /*12aa0*/  WARPGROUP.DEPBAR.LE gsb0, 0x0 ;  /* 0x00008000000079c5 */ /* 0x000fe40000010000 */
[----:B------:R-:W-:-:S07]  /*12ab0*/  WARPGROUP.ARRIVE ;  /* 0x00000000000079c5 */ /* 0x000fce0000000000 */
[----:B------:R-:W-:Y:S01]  /*12ac0*/  QGMMA.64x128x32.F32.E4M3.E4M3 R24, R176, gdesc[UR4], R24, gsb0 ;  /* 0x01e00004b0187df3 */ /* 0x000fe20008000818 */
[----:B------:R-:W-:Y:S02]  /*12ad0*/  R2UR UR6, R14 ;  /* 0x000000000e0672ca */ /* 0x000fe400000e0000 */
[----:B------:R-:W-:Y:S01]  /*12ae0*/  R2UR UR7, R15 ;  /* 0x000000000f0772ca */ /* 0x000fe200000e0000 */
[----:B------:R-:W-:Y:S02]  /*12af0*/  WARPGROUP.DEPBAR.LE gsb0, 0x0 ;  /* 0x00008000000079c5 */ /* 0x000fe40000010000 */
[----:B------:R-:W-:-:S10]  /*12b00*/  WARPGROUP.ARRIVE ;  /* 0x00000000000079c5 */ /* 0x000fd40000000000 */
[----:B------:R-:W-:Y:S01]  /*12b10*/  QGMMA.64x128x32.F32.E4M3.E4M3 R24, R180, gdesc[UR4], R24, gsb0 ;  /* 0x01e00004b4187df3 */ /* 0x000fe20008000818 */
[----:B------:R-:W-:Y:S02]  /*12b20*/  R2UR UR6, R12 ;  /* 0x000000000c0672ca */ /* 0x000fe400000e0000 */
[----:B------:R-:W-:Y:S02]  /*12b30*/  R2UR UR7, R13 ;  /* 0x000000000d0772ca */ /* 0x000fe400000e0000 */
[----:B------:R-:W-:Y:S01]  /*12b40*/  IADD3 R12, -R220, 0xb, RZ ;  /* 0x0000000bdc0c7810 */ /* 0x000fe20007ffe1ff */
[----:B------:R-:W-:Y:S02]  /*12b50*/  WARPGROUP.DEPBAR.LE gsb0, 0x0 ;  /* 0x00008000000079c5 */ /* 0x000fe40000010000 */
[----:B------:R-:W-:-:S08]  /*12b60*/  WARPGROUP.ARRIVE ;  /* 0x00000000000079c5 */ /* 0x000fd00000000000 */
[----:B------:R-:W-:Y:S03]  /*12b70*/  QGMMA.64x128x32.F32.E4M3.E4M3 R24, R184, gdesc[UR4], R24, gsb0 ;  /* 0x01e00004b8187df3 */ /* 0x000fe60008000818 */
[----:B------:R-:W-:Y:S02]  /*12b80*/  WARPGROUP.DEPBAR.LE gsb0, 0x0 ;  /* 0x00008000000079c5 */ /* 0x000fe40000010000 */
[----:B------:R0:W-:Y:S06]  /*12b90*/  BAR.ARV R12, 0x100 ;  /* 0x0004000c0000751d */ /* 0x0001ec0000002000 */
[----:B------:R-:W-:Y:S05]  /*12ba0*/  @!P0 BRA `(.L_x_7917) ;  /* 0x0000000000048947 */ /* 0x000fea0003800000 */
[----:B------:R-:W-:Y:S01]  /*12bb0*/  BPT.TRAP 0x1 ;  /* 0x000000040000795c */ /* 0x000fe20000300000 */
.L_x_7917:
[----:B------:R-:W1:Y:S01]  /*12bc0*/  S2R R169, SR_CgaCtaId ;  /* 0x0000000000a97919 */ /* 0x000e620000008800 */
[----:B0-----:R-:W-:-:S05]  /*12bd0*/  LEA R12, R194, R18, 0x3 ;  /* 0x00000012c20c7211 */ /* 0x001fca00078e18ff */
[----:B------:R-:W-:-:S05]  /*12be0*/  VIADD R12, R12, 0x22840 ;  /* 0x000228400c0c7836 */ /* 0x000fca0000000000 */
[----:B-1----:R-:W-:-:S04]  /*12bf0*/  PRMT R12, R169, 0x654, R12 ;  /* 0x00000654a90c7816 */ /* 0x002fc8000000000c */
        /* <DEDUP_REMOVED lines=54> */
[C-C-:B------:R-:W-:Y:S01]  /*12f60*/  FFMA.FTZ R160, R2.reuse, R160, -R15.reuse ;  /* 0x000000a002a07223 */ /* 0x140fe2000001080f */
[----:B------:R-:W-:-:S01]  /*12f70*/  FFMA.FTZ R161, R2, R161, -R15 ;  /* 0x000000a102a17223 */ /* 0x000fc2000001080f */
        /* <DEDUP_REMOVED lines=131> */
[----:B------:R-:W-:-:S01]  /*137b0*/  FADD.FTZ R3, R156, R3 ;  /* 0x000000039c037221 */ /* 0x000fc20000010000 */
[C-C-:B------:R-:W-:Y:S01]  /*137c0*/  FFMA.FTZ R107, R2.reuse, R107, -R101.reuse ;  /* 0x0000006b026b7223 */ /* 0x140fe20000010865 */
[----:B------:R-:W-:-:S01]  /*137d0*/  FFMA.FTZ R110, R2, R110, -R101 ;  /* 0x0000006e026e7223 */ /* 0x000fc20000010865 */
[----:B------:R-:W-:Y:S01]  /*137e0*/  FFMA.FTZ R111, R2, R111, -R101 ;  /* 0x0000006f026f7223 */ /* 0x000fe20000010865 */
[----:B------:R-:W-:-:S01]  /*137f0*/  FADD.FTZ R3, R157, R3 ;  /* 0x000000039d037221 */ /* 0x000fc20000010000 */
[C-C-:B------:R-:W-:Y:S01]  /*13800*/  FFMA.FTZ R114, R2.reuse, R114, -R101.reuse ;  /* 0x0000007202727223 */ /* 0x140fe20000010865 */
[----:B------:R-:W-:-:S01]  /*13810*/  FFMA.FTZ R115, R2, R115, -R101 ;  /* 0x0000007302737223 */ /* 0x000fc20000010865 */
[----:B------:R-:W2:Y:S01]  /*13820*/  MUFU.EX2 R158, R158 ;  /* 0x0000009e009e7308 */ /* 0x000ea20000000800 */
[----:B-1----:R-:W-:-:S01]  /*13830*/  FFMA.FTZ R20, R168, R20, R154 ;  /* 0x00000014a8147223 */ /* 0x002fc2000001009a */
        /* <DEDUP_REMOVED lines=18> */
[----:B------:R-:W-:-:S02]  /*13960*/  FFMA.FTZ R101, R2, R103, -R101 ;  /* 0x0000006702657223 */ /* 0x000fc40000010865 */
[----:B------:R-:W-:-:S02]  /*13970*/  FADD.FTZ R3, R137, R3 ;  /* 0x0000000389037221 */ /* 0x000fc40000010000 */
        /* <DEDUP_REMOVED lines=123> */
.L_x_7918:
[----:B------:R-:W-:Y:S01]  /*14130*/  IMAD R103, R219, 0x8, R18 ;  /* 0x00000008db677824 */ /* 0x000fe200078e0212 */
[----:B------:R-:W-:Y:S01]  /*14140*/  ISETP.GT.AND P1, PT, R21, R202, PT ;  /* 0x000000ca1500720c */ /* 0x000fe20003f24270 */
[----:B------:R-:W-:Y:S01]  /*14150*/  FMUL.FTZ R24, R24, R12 ;  /* 0x0000000c18187220 */ /* 0x000fe20000410000 */
[----:B------:R-:W-:Y:S01]  /*14160*/  F2FP.SATFINITE.E4M3.F32.PACK_AB_MERGE_C R156, R157, R156, RZ ;  /* 0x0000009c9d9c723e */ /* 0x000fe200048070ff */
[----:B------:R-:W-:Y:S01]  /*14170*/  VIADD R103, R103, 0x22860 ;  /* 0x0002286067677836 */ /* 0x000fe20000000000 */
[----:B------:R-:W-:Y:S01]  /*14180*/  F2FP.SATFINITE.E4M3.F32.PACK_AB_MERGE_C R158, R159, R158, RZ ;  /* 0x0000009e9f9e723e */ /* 0x000fe200048070ff */
[----:B------:R-:W-:Y:S01]  /*14190*/  FMUL.FTZ R25, R25, R12 ;  /* 0x0000000c19197220 */ /* 0x000fe20000410000 */
[----:B------:R-:W-:Y:S01]  /*141a0*/  F2FP.SATFINITE.E4M3.F32.PACK_AB_MERGE_C R156, R153, R152, R156 ;  /* 0x00000098999c723e */ /* 0x000fe2000480709c */
[-C--:B------:R-:W-:Y:S01]  /*141b0*/  FMUL.FTZ R28, R28, R12.reuse ;  /* 0x0000000c1c1c7220 */ /* 0x080fe20000410000 */
[----:B------:R-:W-:Y:S01]  /*141c0*/  PRMT R103, R169, 0x654, R103 ;  /* 0x00000654a9677816 */ /* 0x000fe20000000067 */
[----:B------:R-:W-:Y:S01]  /*141d0*/  FMUL.FTZ R29, R29, R12 ;  /* 0x0000000c1d1d7220 */ /* 0x000fe20000410000 */
[----:B------:R-:W-:Y:S01]  /*141e0*/  F2FP.SATFINITE.E4M3.F32.PACK_AB_MERGE_C R164, R165, R164, RZ ;  /* 0x000000a4a5a4723e */ /* 0x000fe200048070ff */
[----:B------:R-:W-:Y:S01]  /*141f0*/  FMUL.FTZ R32, R32, R12 ;  /* 0x0000000c20207220 */ /* 0x000fe20000410000 */
[----:B------:R-:W-:Y:S01]  /*14200*/  F2FP.SATFINITE.E4M3.F32.PACK_AB_MERGE_C R166, R167, R166, RZ ;  /* 0x000000a6a7a6723e */ /* 0x000fe200048070ff */
[----:B------:R0:W-:Y:S01]  /*14210*/  SYNCS.ARRIVE.TRANS64.RED.A1T0 RZ, [R103+URZ], RZ ;  /* 0x000000ff67ff79a7 */ /* 0x0001e2000810043f */
        /* <DEDUP_REMOVED lines=76> */
[----:B------:R-:W-:Y:S01]  /*146e0*/  VIADD R21, R21, 0xffffffff ;  /* 0xffffffff15157836 */ /* 0x000fe20000000000 */
        /* <DEDUP_REMOVED lines=22> */
[----:B------:R-:W-:Y:S01]  /*14850*/  MOV R218, R13 ;  /* 0x0000000d00da7202 */ /* 0x000fe20000000f00 */
[----:B0-----:R-:W-:Y:S06]  /*14860*/  @P1 BRA `(.L_x_7919) ;  /* 0xffffffd0007c1947 */ /* 0x001fec000383ffff */
.L_x_7907:
[----:B------:R-:W-:Y:S05]  /*14870*/  WARPSYNC.ALL ;  /* 0x0000000000007948 */ /* 0x000fea0003800000 */
[----:B------:R-:W-:Y:S06]  /*14880*/  BAR.ARV 0x8, 0x180 ;  /* 0x0206000000007b1d */ /* 0x000fec0000002000 */
[----:B------:R-:W-:Y:S05]  /*14890*/  @!P0 BRA `(.L_x_7920) ;  /* 0x0000000000048947 */ /* 0x000fea0003800000 */
[----:B------:R-:W-:Y:S01]  /*148a0*/  BPT.TRAP 0x1 ;  /* 0x000000040000795c */ /* 0x000fe20000300000 */
.L_x_7920:
[----:B------:R-:W-:Y:S01]  /*148b0*/  IMAD R15, R194, 0x8, R18 ;  /* 0x00000008c20f7824 */ /* 0x000fe200078e0212 */
[----:B------:R-:W-:-:S04]  /*148c0*/  SHF.L.U32 R0, R196, 0x1f, RZ ;  /* 0x0000001fc4007819 */ /* 0x000fc800000006ff */
[----:B------:R0:W1:Y:S01]  /*148d0*/  SYNCS.PHASECHK.TRANS64.TRYWAIT P1, [R15+URZ+0x22850], R0 ;  /* 0x022850000f0075a7 */ /* 0x000062000802017f */
[----:B------:R-:W-:Y:S05]  /*148e0*/  @!P0 BRA `(.L_x_7921) ;  /* 0x0000000000048947 */ /* 0x000fea0003800000 */
[----:B------:R-:W-:Y:S01]  /*148f0*/  BPT.TRAP 0x1 ;  /* 0x000000040000795c */ /* 0x000fe20000300000 */
.L_x_7921:
[----:B------:R-:W-:-:S05]  /*14900*/  VIADD R18, R18, 0x400 ;  /* 0x0000040012127836 */ /* 0x000fca0000000000 */
[----:B------:R-:W-:-:S04]  /*14910*/  SHF.R.U32.HI R18, RZ, 0x4, R18 ;  /* 0x00000004ff127819 */ /* 0x000fc80000011612 */
[----:B------:R-:W-:-:S04]  /*14920*/  LOP3.LUT R18, R18, 0x3fff, RZ, 0xc0, !PT ;  /* 0x00003fff12127812 */ /* 0x000fc800078ec0ff */
[----:B------:R-:W-:Y:S01]  /*14930*/  LOP3.LUT R5, R18, 0x10000, RZ, 0xfc, !PT ;  /* 0x0001000012057812 */ /* 0x000fe200078efcff */
[----:B-1----:R-:W-:Y:S06]  /*14940*/  @P1 BRA `(.L_x_7922) ;  /* 0x0000000000081947 */ /* 0x002fec0003800000 */
[----:B------:R-:W1:Y:S02]  /*14950*/  SYNCS.PHASECHK.TRANS64.TRYWAIT P1, [R15+URZ+0x22850], R0 ;  /* 0x022850000f0075a7 */ /* 0x000e64000802017f */
[----:B-1----:R-:W-:Y:S05]  /*14960*/  @!P1 BRA `(.L_x_7923) ;  /* 0x000000e400449947 */ /* 0x002fea0003800000 */
.L_x_7922:
[----:B------:R-:W-:Y:S01]  /*14970*/  IMAD R4, R194, 0x500, R5 ;  /* 0x00000500c2047824 */ /* 0x000fe200078e0205 */
[----:B------:R-:W-:Y:S01]  /*14980*/  MOV R5, 0xc0000010 ;  /* 0xc000001000057802 */ /* 0x000fe20000000f00 */
[----:B------:R-:W-:Y:S05]  /*14990*/  WARPSYNC.ALL ;  /* 0x0000000000007948 */ /* 0x000fea0003800000 */
[C---:B------:R-:W-:Y:S01]  /*149a0*/  R2UR UR6, R4.reuse ;  /* 0x00000000040672ca */ /* 0x040fe200000e0000 */
[----:B------:R-:W-:Y:S01]  /*149b0*/  WARPGROUP.ARRIVE ;  /* 0x00000000000079c5 */ /* 0x000fe20000000000 */
[----:B------:R-:W-:Y:S01]  /*149c0*/  R2UR UR7, R5 ;  /* 0x00000000050772ca */ /* 0x000fe200000e0000 */
[C---:B------:R-:W-:Y:S01]  /*149d0*/  VIADD R6, R4.reuse, 0x100 ;  /* 0x0000010004067836 */ /* 0x040fe20000000000 */
[----:B------:R-:W-:Y:S01]  /*149e0*/  ULDC.64 UR4, c[0x0][0x9a0] ;  /* 0x0002680000047ab9 */ /* 0x000fe20000000a00 */
[----:B------:R-:W-:Y:S01]  /*149f0*/  IMAD.MOV.U32 R7, RZ, RZ, -0x3ffffff0 ;  /* 0xc0000010ff077424 */ /* 0x000fe200078e00ff */
[----:B------:R-:W-:Y:S01]  /*14a00*/  ISETP.NE.U32.AND P1, PT, RZ, UR4, PT ;  /* 0x00000004ff007c0c */ /* 0x000fe2000bf25070 */
[----:B------:R-:W-:Y:S01]  /*14a10*/  VIADD R10, R4, 0x200 ;  /* 0x00000200040a7836 */ /* 0x000fe20000000000 */
[----:B------:R-:W-:-:S02]  /*14a20*/  MOV R11, 0xc0000010 ;  /* 0xc0000010000b7802 */ /* 0x000fc40000000f00 */
[----:B------:R-:W-:-:S05]  /*14a30*/  ISETP.NE.AND.EX P1, PT, RZ, UR5, PT, P1 ;  /* 0x00000005ff007c0c */ /* 0x000fca000bf25310 */
[----:B------:R-:W-:Y:S01]  /*14a40*/  QGMMA.64x128x32.F32.E4M3.E4M3 R24, R168, gdesc[UR4], R24, gsb0 ;  /* 0x01e00004a8187df3 */ /* 0x000fe20008000818 */
[----:B------:R-:W-:Y:S02]  /*14a50*/  R2UR UR6, R6 ;  /* 0x00000000060672ca */ /* 0x000fe400000e0000 */
[----:B------:R-:W-:-:S05]  /*14a60*/  R2UR UR7, R7 ;  /* 0x00000000070772ca */ /* 0x000fca00000e0000 */
[----:B------:R-:W0:Y:S08]  /*14a70*/  @P1 LDC.64 R6, c[0x0][0x9c8] ;  /* 0x00027200ff061b82 */ /* 0x000e300000000a00 */
[----:B------:R-:W2:Y:S01]  /*14a80*/  @P1 LDC.64 R8, c[0x0][0x9d0] ;  /* 0x00027400ff081b82 */ /* 0x000ea20000000a00 */
[----:B01----:R-:W-:-:S04]  /*14a90*/  @P1 IMAD R0, R213, R6, RZ ;  /* 0x00000006d5001224 */ /* 0x003fc800078e02ff */
[C---:B------:R-:W-:Y:S02]  /*14aa0*/  @P1 IMAD R5, R206.reuse, R7, R0 ;  /* 0x00000007ce051224 */ /* 0x040fe400078e0200 */
[----:B------:R-:W-:-:S04]  /*14ab0*/  @P1 IMAD.WIDE.U32 R6, R206, R6, RZ ;  /* 0x00000006ce061225 */ /* 0x000fc800078e00ff */
[----:B------:R-:W-:Y:S02]  /*14ac0*/  @P1 IMAD.IADD R7, R7, 0x1, R5 ;  /* 0x0000000107071824 */ /* 0x000fe400078e0205 */
[----:B------:R-:W-:Y:S02]  /*14ad0*/  IMAD.MOV.U32 R0, RZ, RZ, 0x3f800000 ;  /* 0x3f800000ff007424 */ /* 0x000fe400078e00ff */
[----:B--2---:R-:W-:-:S04]  /*14ae0*/  @P1 IMAD.WIDE.U32 R6, R191, R8, R6 ;  /* 0x00000008bf061225 */ /* 0x004fc800078e0006 */
[----:B------:R-:W-:Y:S01]  /*14af0*/  @P1 IMAD R9, R191, R9, R7 ;  /* 0x00000009bf091224 */ /* 0x000fe200078e0207 */
[----:B------:R-:W-:-:S04]  /*14b00*/  @P1 LEA R8, P2, R6, UR4, 0x2 ;  /* 0x0000000406081c11 */ /* 0x000fc8000f8410ff */
[----:B------:R-:W-:-:S05]  /*14b10*/  @P1 LEA.HI.X R9, R6, UR5, R9, 0x2, P2 ;  /* 0x0000000506091c11 */ /* 0x000fca00090f1409 */
[----:B------:R0:W2:Y:S01]  /*14b20*/  @P1 LDG.E R0, desc[UR36][R8.64] ;  /* 0x0000002408001981 */ /* 0x0000a2000c1e1900 */
[----:B------:R-:W-:Y:S02]  /*14b30*/  WARPGROUP.DEPBAR.LE gsb0, 0x0 ;  /* 0x00008000000079c5 */ /* 0x000fe40000010000 */
[----:B------:R-:W-:-:S06]  /*14b40*/  WARPGROUP.ARRIVE ;  /* 0x00000000000079c5 */ /* 0x000fcc0000000000 */
[----:B------:R-:W-:Y:S01]  /*14b50*/  QGMMA.64x128x32.F32.E4M3.E4M3 R24, R172, gdesc[UR4], R24, gsb0 ;  /* 0x01e00004ac187df3 */ /* 0x000fe20008000818 */
[----:B------:R-:W-:Y:S02]  /*14b60*/  R2UR UR6, R10 ;  /* 0x000000000a0672ca */ /* 0x000fe400000e0000 */
[----:B------:R-:W-:Y:S01]  /*14b70*/  R2UR UR7, R11 ;  /* 0x000000000b0772ca */ /* 0x000fe200000e0000 */
[----:B------:R-:W-:Y:S02]  /*14b80*/  VIADD R6, R4, 0x300 ;  /* 0x0000030004067836 */ /* 0x000fe40000000000 */
[----:B------:R-:W-:Y:S01]  /*14b90*/  IMAD.MOV.U32 R7, RZ, RZ, -0x3ffffff0 ;  /* 0xc0000010ff077424 */ /* 0x000fe200078e00ff */
[----:B------:R-:W-:Y:S02]  /*14ba0*/  WARPGROUP.DEPBAR.LE gsb0, 0x0 ;  /* 0x00008000000079c5 */ /* 0x000fe40000010000 */
[----:B------:R-:W-:-:S07]  /*14bb0*/  WARPGROUP.ARRIVE ;  /* 0x00000000000079c5 */ /* 0x000fce0000000000 */
[----:B------:R-:W-:Y:S01]  /*14bc0*/  QGMMA.64x128x32.F32.E4M3.E4M3 R24, R176, gdesc[UR4], R24, gsb0 ;  /* 0x01e00004b0187df3 */ /* 0x000fe20008000818 */
[----:B------:R-:W-:Y:S02]  /*14bd0*/  R2UR UR6, R6 ;  /* 0x00000000060672ca */ /* 0x000fe400000e0000 */
[----:B------:R-:W-:Y:S01]  /*14be0*/  R2UR UR7, R7 ;  /* 0x00000000070772ca */ /* 0x000fe200000e0000 */
[----:B------:R-:W-:Y:S02]  /*14bf0*/  VIADD R4, R4, 0x400 ;  /* 0x0000040004047836 */ /* 0x000fe40000000000 */
[----:B------:R-:W-:Y:S01]  /*14c00*/  IMAD.MOV.U32 R5, RZ, RZ, -0x3ffffff0 ;  /* 0xc0000010ff057424 */ /* 0x000fe200078e00ff */
[----:B------:R-:W1:Y:S04]  /*14c10*/  SHFL.BFLY PT, R6, R3, 0x2, 0x1f ;  /* 0x0c401f0003067f89 */ /* 0x000e6800000e0000 */
[----:B------:R-:W3:Y:S01]  /*14c20*/  SHFL.BFLY PT, R7, R20, 0x2, 0x1f ;  /* 0x0c401f0014077f89 */ /* 0x000ee200000e0000 */
[----:B------:R-:W-:-:S02]  /*14c30*/  WARPGROUP.DEPBAR.LE gsb0, 0x0 ;  /* 0x00008000000079c5 */ /* 0x000fc40000010000 */
[----:B------:R-:W-:-:S06]  /*14c40*/  WARPGROUP.ARRIVE ;  /* 0x00000000000079c5 */ /* 0x000fcc0000000000 */
[----:B------:R-:W-:Y:S01]  /*14c50*/  QGMMA.64x128x32.F32.E4M3.E4M3 R24, R180, gdesc[UR4], R24, gsb0 ;  /* 0x01e00004b4187df3 */ /* 0x000fe20008000818 */
[----:B------:R-:W-:Y:S02]  /*14c60*/  R2UR UR6, R4 ;  /* 0x00000000040672ca */ /* 0x000fe400000e0000 */
[----:B------:R-:W-:Y:S01]  /*14c70*/  R2UR UR7, R5 ;  /* 0x00000000050772ca */ /* 0x000fe200000e0000 */
        /* <DEDUP_REMOVED lines=13> */
[----:B------:R-:W-:Y:S02]  /*14d50*/  FSETP.NE.FTZ.AND P1, PT, R10, RZ, PT ;  /* 0x000000ff0a00720b */ /* 0x000fe40003f35000 */
[----:B------:R-:W-:Y:S01]  /*14d60*/  MOV R7, RZ ;  /* 0x000000ff00077202 */ /* 0x000fe20000000f00 */
[----:B------:R-:W-:Y:S02]  /*14d70*/  WARPGROUP.DEPBAR.LE gsb0, 0x0 ;  /* 0x00008000000079c5 */ /* 0x000fe40000010000 */
[----:B------:R-:W-:-:S06]  /*14d80*/  WARPGROUP.ARRIVE ;  /* 0x00000000000079c5 */ /* 0x000fcc0000000000 */
[----:B------:R-:W-:Y:S01]  /*14d90*/  QGMMA.64x128x32.F32.E4M3.E4M3 R24, R184, gdesc[UR4], R24, gsb0 ;  /* 0x01e00004b8187df3 */ /* 0x000fe20008000818 */
[----:B------:R-:W0:Y:S08]  /*14da0*/  @P3 MUFU.LG2 R6, R12 ;  /* 0x0000000c00063308 */ /* 0x000e300000000c00 */
        /* <DEDUP_REMOVED lines=15> */
.L_x_7924:
[----:B------:R-:W0:Y:S01]  /*14ea0*/  S2R R3, SR_CgaCtaId ;  /* 0x0000000000037919 */ /* 0x000e220000008800 */
[----:B------:R-:W-:Y:S02]  /*14eb0*/  VIADD R194, R194, 0x1 ;  /* 0x00000001c2c27836 */ /* 0x000fe40000000000 */
[-C--:B------:R-:W-:Y:S01]  /*14ec0*/  FMUL.FTZ R126, R56, R2.reuse ;  /* 0x00000002387e7220 */ /* 0x080fe20000410000 */
[----:B------:R-:W-:Y:S02]  /*14ed0*/  VIADD R0, R15, 0x22860 ;  /* 0x000228600f007836 */ /* 0x000fe40000000000 */
[-C--:B------:R-:W-:Y:S01]  /*14ee0*/  FMUL.FTZ R124, R69, R2.reuse ;  /* 0x00000002457c7220 */ /* 0x080fe20000410000 */
[-C--:B------:R-:W-:Y:S01]  /*14ef0*/  FMUL.FTZ R112, R53, R2.reuse ;  /* 0x0000000235707220 */ /* 0x080fe20000410000 */
[----:B------:R-:W-:Y:S01]  /*14f00*/  ISETP.NE.AND P1, PT, R194, 0x2, PT ;  /* 0x00000002c200780c */ /* 0x000fe20003f25270 */
[-C--:B------:R-:W-:Y:S01]  /*14f10*/  FMUL.FTZ R132, R61, R2.reuse ;  /* 0x000000023d847220 */ /* 0x080fe20000410000 */
[-C--:B------:R-:W-:Y:S01]  /*14f20*/  FMUL.FTZ R122, R64, R2.reuse ;  /* 0x00000002407a7220 */ /* 0x080fe20000410000 */
[-C--:B------:R-:W-:Y:S01]  /*14f30*/  FMUL.FTZ R120, R77, R2.reuse ;  /* 0x000000024d787220 */ /* 0x080fe20000410000 */
        /* <DEDUP_REMOVED lines=22> */
[----:B0-----:R-:W-:Y:S01]  /*150a0*/  PRMT R0, R3, 0x654, R0 ;  /* 0x0000065403007816 */ /* 0x001fe20000000000 */
        /* <DEDUP_REMOVED lines=40> */
[----:B------:R-:W-:Y:S01]  /*15330*/  VIADD R212, R212, 0x1 ;  /* 0x00000001d4d47836 */ /* 0x000fe20000000000 */
[----:B------:R-:W-:-:S07]  /*15340*/  SEL R194, R194, RZ, P1 ;  /* 0x000000ffc2c27207 */ /* 0x000fce0000800000 */
.L_x_7870:
[----:B------:R-:W-:Y:S05]  /*15350*/  WARPSYNC.ALL ;  /* 0x0000000000007948 */ /* 0x000fea0003800000 */
[----:B------:R-:W0:Y:S01]  /*15360*/  S2R R2, SR_CgaCtaId ;  /* 0x0000000000027919 */ /* 0x000e220000008800 */
[----:B------:R-:W-:Y:S01]  /*15370*/  BAR.SYNC.DEFER_BLOCKING 0x5, 0x180 ;  /* 0x0146000000007b1d */ /* 0x000fe20000010000 */
[----:B------:R-:W-:Y:S02]  /*15380*/  ISETP.NE.AND P1, PT, R209, RZ, PT ;  /* 0x000000ffd100720c */ /* 0x000fe40003f25270 */
[----:B------:R-:W-:-:S03]  /*15390*/  MOV R18, 0x400 ;  /* 0x0000040000127802 */ /* 0x000fc60000000f00 */
[----:B------:R-:W-:Y:S08]  /*153a0*/  BSSY B0, `(.L_x_7925) ;  /* 0x0000431000007945 */ /* 0x000ff00003800000 */
[----:B------:R-:W1:Y:S01]  /*153b0*/  @!P1 LDC R209, c[0x0][0xad4] ;  /* 0x0002b500ffd19b82 */ /* 0x000e620000000800 */
[----:B0-----:R-:W-:-:S05]  /*153c0*/  LEA R18, R2, R18, 0x18 ;  /* 0x0000001202127211 */ /* 0x001fca00078ec0ff */
[----:B------:R0:W2:Y:S02]  /*153d0*/  LDS.128 R28, [R18+0x228d0] ;  /* 0x0228d000121c7984 */ /* 0x0000a40000000c00 */
[----:B------:R-:W-:Y:S06]  /*153e0*/  BAR.ARV 0x4, 0x180 ;  /* 0x0106000000007b1d */ /* 0x000fec0000002000 */
[----:B------:R-:W-:Y:S05]  /*153f0*/  @P0 BRA `(.L_x_7926) ;  /* 0x0000003400880947 */ /* 0x000fea0003800000 */
[----:B------:R-:W3:Y:S01]  /*15400*/  LDL R14, [R1+0x6c] ;  /* 0x00006c00010e7983 */ /* 0x000ee20000100800 */
[----:B------:R-:W-:Y:S01]  /*15410*/  ULDC.64 UR4, c[0x4][0xa8] ;  /* 0x01002a0000047ab9 */ /* 0x000fe20000000a00 */
[----:B------:R-:W4:Y:S01]  /*15420*/  S2R R20, SR_TID.X ;  /* 0x0000000000147919 */ /* 0x000f220000002100 */
[----:B------:R-:W0:Y:S01]  /*15430*/  S2R R15, SR_SWINHI ;  /* 0x00000000000f7919 */ /* 0x000e220000002f00 */
[----:B----4-:R-:W-:-:S04]  /*15440*/  SHF.L.U32 R2, R20, 0x2, RZ ;  /* 0x0000000214027819 */ /* 0x010fc800000006ff */
[----:B------:R-:W-:Y:S02]  /*15450*/  LOP3.LUT R2, R2, 0xc, RZ, 0xc0, !PT ;  /* 0x0000000c02027812 */ /* 0x000fe400078ec0ff */
[----:B------:R-:W-:Y:S02]  /*15460*/  MOV R62, R18 ;  /* 0x00000012003e7202 */ /* 0x000fe40000000f00 */
[----:B0-----:R-:W-:Y:S02]  /*15470*/  MOV R63, R15 ;  /* 0x0000000f003f7202 */ /* 0x001fe40000000f00 */
[----:B------:R-:W-:-:S05]  /*15480*/  IADD3 R4, P0, R2, UR4, RZ ;  /* 0x0000000402047c10 */ /* 0x000fca000ff1e0ff */
[----:B------:R-:W-:Y:S01]  /*15490*/  IMAD.X R5, RZ, RZ, UR5, P0 ;  /* 0x00000005ff057e24 */ /* 0x000fe200080e06ff */
[----:B------:R-:W-:-:S04]  /*154a0*/  LOP3.LUT P0, R2, R20, 0x3, RZ, 0xc0, !PT ;  /* 0x0000000314027812 */ /* 0x000fc8000780c0ff */
[----:B------:R0:W5:Y:S01]  /*154b0*/  LDG.E.CONSTANT R7, desc[UR36][R4.64] ;  /* 0x0000002404077981 */ /* 0x000162000c1e9900 */
[----:B------:R-:W-:-:S04]  /*154c0*/  ISETP.EQ.OR P0, PT, R2, 0x3, !P0 ;  /* 0x000000030200780c */ /* 0x000fc80004702670 */
[----:B------:R-:W-:Y:S02]  /*154d0*/  SEL R100, R10, R13, P0 ;  /* 0x0000000d0a647207 */ /* 0x000fe40000000000 */
[----:B------:R-:W-:Y:S02]  /*154e0*/  SEL R2, R13, R10, P0 ;  /* 0x0000000a0d027207 */ /* 0x000fe40000000000 */
[----:B------:R-:W-:Y:S02]  /*154f0*/  SEL R13, R11, R102, P0 ;  /* 0x000000660b0d7207 */ /* 0x000fe40000000000 */
[----:B------:R-:W-:Y:S01]  /*15500*/  SEL R102, R102, R11, P0 ;  /* 0x0000000b66667207 */ /* 0x000fe20000000000 */
[----:B------:R-:W-:Y:S01]  /*15510*/  UMOV UR4, 0xffffffff ;  /* 0xffffffff00047882 */ /* 0x000fe20000000000 */
[----:B---3--:R-:W-:-:S03]  /*15520*/  IMAD.WIDE R32, R14, 0x2, R62 ;  /* 0x000000020e207825 */ /* 0x008fc600078e023e */
[C---:B------:R-:W-:Y:S02]  /*15530*/  IADD3 R27, P1, R32.reuse, 0x4040, RZ ;  /* 0x00004040201b7810 */ /* 0x040fe40007f3e0ff */
[C---:B------:R-:W-:Y:S02]  /*15540*/  IADD3 R107, P5, R32.reuse, 0x4060, RZ ;  /* 0x00004060206b7810 */ /* 0x040fe40007fbe0ff */
[----:B-----5:R-:W-:Y:S02]  /*15550*/  LOP3.LUT R26, R27, 0x380, RZ, 0xc0, !PT ;  /* 0x000003801b1a7812 */ /* 0x020fe400078ec0ff */
[----:B------:R-:W-:Y:S02]  /*15560*/  LOP3.LUT R106, R107, 0x380, RZ, 0xc0, !PT ;  /* 0x000003806b6a7812 */ /* 0x000fe400078ec0ff */
[----:B0-----:R-:W-:Y:S02]  /*15570*/  IADD3 R5, P3, R32, 0x4000, RZ ;  /* 0x0000400020057810 */ /* 0x001fe40007f7e0ff */
[----:B------:R-:W-:-:S02]  /*15580*/  SHF.R.U64 R26, R26, 0x3, RZ ;  /* 0x000000031a1a7819 */ /* 0x000fc400000012ff */
[----:B------:R-:W-:Y:S02]  /*15590*/  SHF.R.U64 R106, R106, 0x3, RZ ;  /* 0x000000036a6a7819 */ /* 0x000fe400000012ff */
[----:B------:R-:W-:Y:S02]  /*155a0*/  LOP3.LUT R20, R5, 0x380, RZ, 0xc0, !PT ;  /* 0x0000038005147812 */ /* 0x000fe400078ec0ff */
[----:B------:R-:W-:Y:S01]  /*155b0*/  LOP3.LUT R26, R26, R27, RZ, 0x3c, !PT ;  /* 0x0000001b1a1a7212 */ /* 0x000fe200078e3cff */
[--C-:B------:R-:W-:Y:S01]  /*155c0*/  IMAD.X R27, RZ, RZ, R33.reuse, P1 ;  /* 0x000000ffff1b7224 */ /* 0x100fe200008e0621 */
[----:B------:R-:W-:Y:S01]  /*155d0*/  LOP3.LUT R106, R106, R107, RZ, 0x3c, !PT ;  /* 0x0000006b6a6a7212 */ /* 0x000fe200078e3cff */
[----:B------:R-:W-:Y:S01]  /*155e0*/  IMAD.X R107, RZ, RZ, R33, P5 ;  /* 0x000000ffff6b7224 */ /* 0x000fe200028e0621 */
[----:B------:R-:W-:Y:S02]  /*155f0*/  SHF.R.U64 R20, R20, 0x3, RZ ;  /* 0x0000000314147819 */ /* 0x000fe400000012ff */
[----:B------:R-:W-:-:S02]  /*15600*/  IADD3 R25, P2, R32, 0x4020, RZ ;  /* 0x0000402020197810 */ /* 0x000fc40007f5e0ff */
[C---:B------:R-:W-:Y:S02]  /*15610*/  IADD3 R21, P4, R32.reuse, 0x60, RZ ;  /* 0x0000006020157810 */ /* 0x040fe40007f9e0ff */
[C---:B------:R-:W-:Y:S02]  /*15620*/  IADD3 R11, P1, R32.reuse, 0x20, RZ ;  /* 0x00000020200b7810 */ /* 0x040fe40007f3e0ff */
[----:B------:R-:W-:Y:S02]  /*15630*/  IADD3 R15, P5, R32, 0x40, RZ ;  /* 0x00000040200f7810 */ /* 0x000fe40007fbe0ff */
[----:B------:R-:W-:Y:S02]  /*15640*/  LOP3.LUT R20, R20, R5, RZ, 0x3c, !PT ;  /* 0x0000000514147212 */ /* 0x000fe400078e3cff */
[----:B------:R-:W-:Y:S02]  /*15650*/  LOP3.LUT R24, R25, 0x380, RZ, 0xc0, !PT ;  /* 0x0000038019187812 */ /* 0x000fe400078ec0ff */
[----:B------:R-:W-:-:S02]  /*15660*/  LOP3.LUT R14, R21, 0x380, RZ, 0xc0, !PT ;  /* 0x00000380150e7812 */ /* 0x000fc400078ec0ff */
[----:B------:R-:W-:Y:S02]  /*15670*/  LOP3.LUT R4, R11, 0x380, RZ, 0xc0, !PT ;  /* 0x000003800b047812 */ /* 0x000fe400078ec0ff */
[----:B------:R-:W-:Y:S02]  /*15680*/  LOP3.LUT R5, R32, 0x380, RZ, 0xc0, !PT ;  /* 0x0000038020057812 */ /* 0x000fe400078ec0ff */
[----:B------:R-:W-:Y:S02]  /*15690*/  LOP3.LUT R10, R15, 0x380, RZ, 0xc0, !PT ;  /* 0x000003800f0a7812 */ /* 0x000fe400078ec0ff */
[----:B------:R-:W-:Y:S02]  /*156a0*/  SHF.R.U64 R24, R24, 0x3, RZ ;  /* 0x0000000318187819 */ /* 0x000fe400000012ff */
[----:B------:R-:W-:Y:S02]  /*156b0*/  SHF.R.U64 R14, R14, 0x3, RZ ;  /* 0x000000030e0e7819 */ /* 0x000fe400000012ff */
[----:B------:R-:W-:-:S02]  /*156c0*/  SHF.R.U64 R4, R4, 0x3, RZ ;  /* 0x0000000304047819 */ /* 0x000fc400000012ff */
        /* <DEDUP_REMOVED lines=11> */
[----:B------:R-:W-:Y:S02]  /*15780*/  IADD3.X R15, RZ, R33, RZ, P4, !PT ;  /* 0x00000021ff0f7210 */ /* 0x000fe400027fe4ff */
[----:B------:R-:W-:Y:S02]  /*15790*/  MOV R106, R106 ;  /* 0x0000006a006a7202 */ /* 0x000fe40000000f00 */
[----:B------:R-:W-:Y:S02]  /*157a0*/  MOV R39, R32 ;  /* 0x0000002000277202 */ /* 0x000fe40000000f00 */
[----:B------:R-:W-:Y:S02]  /*157b0*/  MOV R105, R26 ;  /* 0x0000001a00697202 */ /* 0x000fe40000000f00 */
[----:B------:R-:W-:Y:S02]  /*157c0*/  MOV R104, R24 ;  /* 0x0000001800687202 */ /* 0x000fe40000000f00 */
[----:B------:R-:W-:-:S02]  /*157d0*/  MOV R103, R20 ;  /* 0x0000001400677202 */ /* 0x000fc40000000f00 */
[----:B------:R-:W-:Y:S02]  /*157e0*/  MOV R109, R14 ;  /* 0x0000000e006d7202 */ /* 0x000fe40000000f00 */
[----:B------:R-:W-:Y:S02]  /*157f0*/  MOV R108, R10 ;  /* 0x0000000a006c7202 */ /* 0x000fe40000000f00 */
[----:B------:R-:W-:Y:S01]  /*15800*/  MOV R107, R4 ;  /* 0x00000004006b7202 */ /* 0x000fe20000000f00 */
[----:B------:R-:W-:Y:S06]  /*15810*/  BRA.DIV UR4, `(.L_x_7927) ;  /* 0x000000d604ac7947 */ /* 0x000fec000b800000 */
        /* <DEDUP_REMOVED lines=8> */
[----:B--2---:R-:W-:-:S02]  /*158a0*/  SEL R28, R37, R72, P0 ;  /* 0x00000048251c7207 */ /* 0x004fc40000000000 */
[----:B------:R-:W-:Y:S01]  /*158b0*/  LOP3.LUT R5, R7, 0x2, RZ, 0x3c, !PT ;  /* 0x0000000207057812 */ /* 0x000fe200078e3cff */
        /* <DEDUP_REMOVED lines=82> */
[----:B0-----:R-:W-:Y:S02]  /*15de0*/  SEL R83, R84, R87, P0 ;  /* 0x0000005754537207 */ /* 0x001fe40000000000 */
[----:B--2---:R-:W-:Y:S01]  /*15df0*/  SEL R85, R86, R101, P0 ;  /* 0x0000006556557207 */ /* 0x004fe20000000000 */
[----:B------:R-:W-:Y:S01]  /*15e00*/  SHFL.IDX PT, R71, R76, R7, 0x1c1f ;  /* 0x001c1f074c477589 */ /* 0x000fe200000e0000 */
[----:B------:R-:W-:Y:S02]  /*15e10*/  SEL R84, R87, R84, P0 ;  /* 0x0000005457547207 */ /* 0x000fe40000000000 */
[----:B------:R-:W-:Y:S01]  /*15e20*/  SEL R86, R101, R86, P0 ;  /* 0x0000005665567207 */ /* 0x000fe20000000000 */
[----:B------:R-:W-:Y:S01]  /*15e30*/  SHFL.IDX PT, R73, R74, R7, 0x1c1f ;  /* 0x001c1f074a497589 */ /* 0x000fe200000e0000 */
[----:B------:R-:W-:-:S03]  /*15e40*/  IMAD.MOV.U32 R101, RZ, RZ, RZ ;  /* 0x000000ffff657224 */ /* 0x000fc600078e00ff */
[----:B------:R-:W-:Y:S04]  /*15e50*/  SHFL.IDX PT, R93, R68, R7, 0x1c1f ;  /* 0x001c1f07445d7589 */ /* 0x000fe800000e0000 */
[----:B------:R-:W-:Y:S04]  /*15e60*/  SHFL.IDX PT, R91, R70, R7, 0x1c1f ;  /* 0x001c1f07465b7589 */ /* 0x000fe800000e0000 */
[----:B------:R-:W-:Y:S01]  /*15e70*/  SHFL.IDX PT, R97, R58, R7, 0x1c1f ;  /* 0x001c1f073a617589 */ /* 0x000fe200000e0000 */
[----:B---3--:R-:W-:Y:S02]  /*15e80*/  SEL R47, R48, R51, P0 ;  /* 0x00000033302f7207 */ /* 0x008fe40000000000 */
[----:B------:R-:W-:Y:S01]  /*15e90*/  SEL R48, R51, R48, P0 ;  /* 0x0000003033307207 */ /* 0x000fe20000000000 */
[----:B------:R0:W-:Y:S04]  /*15ea0*/  SHFL.IDX PT, R95, R60, R7, 0x1c1f ;  /* 0x001c1f073c5f7589 */ /* 0x0001e800000e0000 */
[----:B------:R-:W2:Y:S04]  /*15eb0*/  SHFL.IDX PT, R33, R102, R5, 0x1c1f ;  /* 0x001c1f0566217589 */ /* 0x000ea800000e0000 */
[----:B------:R3:W4:Y:S01]  /*15ec0*/  SHFL.IDX PT, R37, R2, R5, 0x1c1f ;  /* 0x001c1f0502257589 */ /* 0x00072200000e0000 */
[----:B0-----:R-:W-:-:S03]  /*15ed0*/  SEL R60, R61, R94, P0 ;  /* 0x0000005e3d3c7207 */ /* 0x001fc60000000000 */
[----:B------:R-:W0:Y:S01]  /*15ee0*/  SHFL.IDX PT, R27, R140, R5, 0x1c1f ;  /* 0x001c1f058c1b7589 */ /* 0x000e2200000e0000 */
[----:B------:R-:W-:-:S03]  /*15ef0*/  SEL R61, R94, R61, P0 ;  /* 0x0000003d5e3d7207 */ /* 0x000fc60000000000 */
[----:B------:R-:W5:Y:S01]  /*15f00*/  SHFL.IDX PT, R35, R136, R5, 0x1c1f ;  /* 0x001c1f0588237589 */ /* 0x000f6200000e0000 */
[----:B---3--:R-:W-:-:S03]  /*15f10*/  SEL R2, R3, R20, P0 ;  /* 0x0000001403027207 */ /* 0x008fc60000000000 */
[----:B------:R-:W3:Y:S01]  /*15f20*/  SHFL.IDX PT, R25, R142, R5, 0x1c1f ;  /* 0x001c1f058e197589 */ /* 0x000ee200000e0000 */
[----:B------:R-:W-:-:S03]  /*15f30*/  SEL R3, R20, R3, P0 ;  /* 0x0000000314037207 */ /* 0x000fc60000000000 */
[----:B------:R-:W1:Y:S04]  /*15f40*/  SHFL.IDX PT, R112, R112, R5, 0x1c1f ;  /* 0x001c1f0570707589 */ /* 0x000e6800000e0000 */
[----:B------:R-:W-:Y:S01]  /*15f50*/  SHFL.IDX PT, R65, R120, R5, 0x1c1f ;  /* 0x001c1f0578417589 */ /* 0x000fe200000e0000 */
[----:B--2---:R-:W-:Y:S02]  /*15f60*/  SEL R99, R98, R33, P0 ;  /* 0x0000002162637207 */ /* 0x004fe40000000000 */
[----:B------:R-:W-:Y:S01]  /*15f70*/  SEL R98, R33, R98, P0 ;  /* 0x0000006221627207 */ /* 0x000fe20000000000 */
[----:B------:R-:W2:Y:S01]  /*15f80*/  SHFL.IDX PT, R67, R118, R5, 0x1c1f ;  /* 0x001c1f0576437589 */ /* 0x000ea200000e0000 */
[----:B----4-:R-:W-:Y:S02]  /*15f90*/  SEL R102, R100, R37, P0 ;  /* 0x0000002564667207 */ /* 0x010fe40000000000 */
[----:B------:R-:W-:Y:S01]  /*15fa0*/  SEL R100, R37, R100, P0 ;  /* 0x0000006425647207 */ /* 0x000fe20000000000 */
[----:B------:R4:W-:Y:S01]  /*15fb0*/  SHFL.IDX PT, R111, R28, R5, 0x1c1f ;  /* 0x001c1f051c6f7589 */ /* 0x0009e200000e0000 */
[----:B0-----:R-:W-:-:S02]  /*15fc0*/  SEL R77, R78, R27, P0 ;  /* 0x0000001b4e4d7207 */ /* 0x001fc40000000000 */
[----:B------:R-:W-:Y:S01]  /*15fd0*/  SEL R78, R27, R78, P0 ;  /* 0x0000004e1b4e7207 */ /* 0x000fe20000000000 */
[----:B------:R-:W0:Y:S01]  /*15fe0*/  SHFL.IDX PT, R110, R110, R5, 0x1c1f ;  /* 0x001c1f056e6e7589 */ /* 0x000e2200000e0000 */
[----:B-----5:R-:W-:Y:S02]  /*15ff0*/  SEL R79, R80, R35, P0 ;  /* 0x00000023504f7207 */ /* 0x020fe40000000000 */
[----:B------:R-:W-:Y:S01]  /*16000*/  SEL R80, R35, R80, P0 ;  /* 0x0000005023507207 */ /* 0x000fe20000000000 */
[----:B------:R-:W5:Y:S01]  /*16010*/  SHFL.IDX PT, R128, R44, R5, 0x1c1f ;  /* 0x001c1f052c807589 */ /* 0x000f6200000e0000 */
[----:B---3--:R-:W-:Y:S02]  /*16020*/  SEL R81, R0, R25, P0 ;  /* 0x0000001900517207 */ /* 0x008fe40000000000 */
[----:B----4-:R-:W-:Y:S01]  /*16030*/  SEL R28, R40, R41, P0 ;  /* 0x00000029281c7207 */ /* 0x010fe20000000000 */
[----:B------:R0:W-:Y:S01]  /*16040*/  SHFL.IDX PT, R130, R52, R5, 0x1c1f ;  /* 0x001c1f0534827589 */ /* 0x0001e200000e0000 */
[----:B------:R-:W-:-:S02]  /*16050*/  SEL R40, R41, R40, P0 ;  /* 0x0000002829287207 */ /* 0x000fc40000000000 */
[----:B------:R-:W-:Y:S01]  /*16060*/  SEL R41, R42, R45, P0 ;  /* 0x0000002d2a297207 */ /* 0x000fe20000000000 */
[----:B------:R-:W3:Y:S01]  /*16070*/  SHFL.IDX PT, R64, R64, R5, 0x1c1f ;  /* 0x001c1f0540407589 */ /* 0x000ee200000e0000 */
[----:B------:R-:W-:Y:S02]  /*16080*/  SEL R42, R45, R42, P0 ;  /* 0x0000002a2d2a7207 */ /* 0x000fe40000000000 */
[----:B------:R-:W-:Y:S01]  /*16090*/  SEL R45, R46, R49, P0 ;  /* 0x000000312e2d7207 */ /* 0x000fe20000000000 */
[----:B------:R-:W4:Y:S01]  /*160a0*/  SHFL.IDX PT, R26, R26, R5, 0x1c1f ;  /* 0x001c1f051a1a7589 */ /* 0x000f2200000e0000 */
[----:B------:R-:W-:Y:S02]  /*160b0*/  SEL R46, R49, R46, P0 ;  /* 0x0000002e312e7207 */ /* 0x000fe40000000000 */
[----:B-1----:R-:W-:Y:S01]  /*160c0*/  SEL R20, R21, R112, P0 ;  /* 0x0000007015147207 */ /* 0x002fe20000000000 */
[----:B------:R-:W1:Y:S01]  /*160d0*/  SHFL.IDX PT, R24, R24, R5, 0x1c1f ;  /* 0x001c1f0518187589 */ /* 0x000e6200000e0000 */
[----:B--2---:R-:W-:-:S02]  /*160e0*/  SEL R51, R82, R67, P0 ;  /* 0x0000004352337207 */ /* 0x004fc40000000000 */
[----:B------:R-:W-:Y:S01]  /*160f0*/  SEL R49, R50, R65, P0 ;  /* 0x0000004132317207 */ /* 0x000fe20000000000 */
[----:B------:R-:W2:Y:S01]  /*16100*/  SHFL.IDX PT, R34, R34, R5, 0x1c1f ;  /* 0x001c1f0522227589 */ /* 0x000ea200000e0000 */
[----:B0-----:R-:W-:Y:S02]  /*16110*/  SEL R52, R53, R110, P0 ;  /* 0x0000006e35347207 */ /* 0x001fe40000000000 */
[----:B------:R-:W-:Y:S01]  /*16120*/  SEL R87, R90, R111, P0 ;  /* 0x0000006f5a577207 */ /* 0x000fe20000000000 */
[----:B------:R-:W0:Y:S01]  /*16130*/  SHFL.IDX PT, R32, R32, R5, 0x1c1f ;  /* 0x001c1f0520207589 */ /* 0x000e2200000e0000 */
[----:B-----5:R-:W-:Y:S02]  /*16140*/  SEL R54, R55, R128, P0 ;  /* 0x0000008037367207 */ /* 0x020fe40000000000 */
[----:B------:R-:W-:Y:S01]  /*16150*/  SEL R0, R25, R0, P0 ;  /* 0x0000000019007207 */ /* 0x000fe20000000000 */
[----:B------:R-:W5:Y:S01]  /*16160*/  SHFL.IDX PT, R38, R38, R5, 0x1c1f ;  /* 0x001c1f0526267589 */ /* 0x000f6200000e0000 */
[----:B------:R-:W-:-:S02]  /*16170*/  SEL R21, R112, R21, P0 ;  /* 0x0000001570157207 */ /* 0x000fc40000000000 */
[----:B------:R-:W-:Y:S01]  /*16180*/  SEL R82, R67, R82, P0 ;  /* 0x0000005243527207 */ /* 0x000fe20000000000 */
[----:B------:R-:W5:Y:S01]  /*16190*/  SHFL.IDX PT, R36, R36, R5, 0x1c1f ;  /* 0x001c1f0524247589 */ /* 0x000f6200000e0000 */
[----:B---3--:R-:W-:Y:S02]  /*161a0*/  SEL R58, R59, R64, P0 ;  /* 0x000000403b3a7207 */ /* 0x008fe40000000000 */
[----:B------:R-:W-:Y:S01]  /*161b0*/  SEL R50, R65, R50, P0 ;  /* 0x0000003241327207 */ /* 0x000fe20000000000 */
[----:B------:R3:W5:Y:S01]  /*161c0*/  SHFL.IDX PT, R114, R56, R5, 0x1c1f ;  /* 0x001c1f0538727589 */ /* 0x00076200000e0000 */
[----:B----4-:R-:W-:Y:S02]  /*161d0*/  SEL R68, R69, R26, P0 ;  /* 0x0000001a45447207 */ /* 0x010fe40000000000 */
[----:B------:R-:W-:Y:S01]  /*161e0*/  SEL R53, R110, R53, P0 ;  /* 0x000000356e357207 */ /* 0x000fe20000000000 */
[----:B------:R-:W4:Y:S01]  /*161f0*/  SHFL.IDX PT, R10, R10, R5, 0x1c1f ;  /* 0x001c1f050a0a7589 */ /* 0x000f2200000e0000 */
[----:B-1----:R-:W-:-:S02]  /*16200*/  SEL R70, R71, R24, P0 ;  /* 0x0000001847467207 */ /* 0x002fc40000000000 */
[----:B------:R-:W-:Y:S01]  /*16210*/  SEL R90, R111, R90, P0 ;  /* 0x0000005a6f5a7207 */ /* 0x000fe20000000000 */
[----:B------:R-:W-:Y:S01]  /*16220*/  SHFL.IDX PT, R9, R144, R7, 0x1c1f ;  /* 0x001c1f0790097589 */ /* 0x000fe200000e0000 */
[----:B--2---:R-:W-:Y:S02]  /*16230*/  SEL R72, R73, R34, P0 ;  /* 0x0000002249487207 */ /* 0x004fe40000000000 */
[----:B---3--:R-:W-:Y:S01]  /*16240*/  SEL R56, R57, R130, P0 ;  /* 0x0000008239387207 */ /* 0x008fe20000000000 */
[----:B------:R-:W1:Y:S01]  /*16250*/  SHFL.IDX PT, R126, R126, R5, 0x1c1f ;  /* 0x001c1f057e7e7589 */ /* 0x000e6200000e0000 */
[----:B0-----:R-:W-:Y:S02]  /*16260*/  SEL R74, R75, R32, P0 ;  /* 0x000000204b4a7207 */ /* 0x001fe40000000000 */
[----:B------:R-:W-:Y:S01]  /*16270*/  SEL R57, R130, R57, P0 ;  /* 0x0000003982397207 */ /* 0x000fe20000000000 */
[----:B------:R0:W2:Y:S01]  /*16280*/  SHFL.IDX PT, R66, R66, R7, 0x1c1f ;  /* 0x001c1f0742427589 */ /* 0x0000a200000e0000 */
[----:B-----5:R-:W-:-:S02]  /*16290*/  SEL R76, R91, R38, P0 ;  /* 0x000000265b4c7207 */ /* 0x020fc40000000000 */
[----:B------:R-:W-:Y:S01]  /*162a0*/  SEL R55, R128, R55, P0 ;  /* 0x0000003780377207 */ /* 0x000fe20000000000 */
[----:B------:R0:W3:Y:S01]  /*162b0*/  SHFL.IDX PT, R4, R4, R7, 0x1c1f ;  /* 0x001c1f0704047589 */ /* 0x0000e200000e0000 */
[----:B------:R-:W-:Y:S02]  /*162c0*/  SEL R92, R93, R36, P0 ;  /* 0x000000245d5c7207 */ /* 0x000fe40000000000 */
[----:B------:R-:W-:Y:S01]  /*162d0*/  SEL R59, R64, R59, P0 ;  /* 0x0000003b403b7207 */ /* 0x000fe20000000000 */
[----:B------:R0:W0:Y:S01]  /*162e0*/  SHFL.IDX PT, R7, R8, R5, 0x1c1f ;  /* 0x001c1f0508077589 */ /* 0x00002200000e0000 */
[----:B------:R-:W-:Y:S02]  /*162f0*/  SEL R94, R95, R114, P0 ;  /* 0x000000725f5e7207 */ /* 0x000fe40000000000 */
[----:B------:R-:W-:Y:S01]  /*16300*/  SEL R71, R24, R71, P0 ;  /* 0x0000004718477207 */ /* 0x000fe20000000000 */
[----:B------:R0:W0:Y:S01]  /*16310*/  SHFL.IDX PT, R14, R6, R5, 0x1c1f ;  /* 0x001c1f05060e7589 */ /* 0x00002200000e0000 */
[----:B----4-:R-:W-:-:S02]  /*16320*/  SEL R96, R97, R10, P0 ;  /* 0x0000000a61607207 */ /* 0x010fc40000000000 */
[----:B------:R-:W-:Y:S02]  /*16330*/  SEL R69, R26, R69, P0 ;  /* 0x000000451a457207 */ /* 0x000fe40000000000 */
[----:B------:R-:W-:Y:S02]  /*16340*/  SEL R75, R32, R75, P0 ;  /* 0x0000004b204b7207 */ /* 0x000fe40000000000 */
[----:B------:R-:W-:Y:S02]  /*16350*/  SEL R73, R34, R73, P0 ;  /* 0x0000004922497207 */ /* 0x000fe40000000000 */
[----:B-1----:R-:W-:Y:S02]  /*16360*/  SEL R43, R9, R126, P0 ;  /* 0x0000007e092b7207 */ /* 0x002fe40000000000 */
[----:B------:R-:W-:Y:S02]  /*16370*/  SEL R44, R126, R9, P0 ;  /* 0x000000097e2c7207 */ /* 0x000fe40000000000 */
[----:B------:R-:W-:-:S02]  /*16380*/  SEL R93, R36, R93, P0 ;  /* 0x0000005d245d7207 */ /* 0x000fc40000000000 */
[----:B------:R-:W-:Y:S02]  /*16390*/  SEL R91, R38, R91, P0 ;  /* 0x0000005b265b7207 */ /* 0x000fe40000000000 */
[----:B------:R-:W-:Y:S02]  /*163a0*/  SEL R97, R10, R97, P0 ;  /* 0x000000610a617207 */ /* 0x000fe40000000000 */
[----:B--23--:R-:W-:-:S07]  /*163b0*/  SEL R95, R114, R95, P0 ;  /* 0x0000005f725f7207 */ /* 0x00cfce0000000000 */
.L_x_8212:
[----:B------:R-:W-:Y:S05]  /*163c0*/  WARPSYNC.ALL ;  /* 0x0000000000007948 */ /* 0x000fea0003800000 */
[----:B------:R-:W-:Y:S01]  /*163d0*/  BAR.SYNC.DEFER_BLOCKING 0x1, 0x100 ;  /* 0x0044000000007b1d */ /* 0x000fe20000010000 */
[----:B0-----:R-:W-:Y:S02]  /*163e0*/  SEL R65, R4, R7, P0 ;  /* 0x0000000704417207 */ /* 0x001fe40000000000 */
[----:B------:R-:W-:Y:S02]  /*163f0*/  SEL R67, R7, R4, P0 ;  /* 0x0000000407437207 */ /* 0x000fe40000000000 */
[----:B------:R-:W-:Y:S01]  /*16400*/  F2FP.BF16.F32.PACK_AB R4, R99, R102 ;  /* 0x000000666304723e */ /* 0x000fe200000010ff */
[----:B------:R-:W-:Y:S01]  /*16410*/  ULDC.64 UR6, c[0x0][0xc08] ;  /* 0x0003020000067ab9 */ /* 0x000fe20000000a00 */
[----:B------:R-:W-:Y:S01]  /*16420*/  F2FP.BF16.F32.PACK_AB R5, R87, R52 ;  /* 0x000000345705723e */ /* 0x000fe200000010ff */
[----:B------:R-:W-:Y:S01]  /*16430*/  ULDC.64 UR4, c[0x0][0xc00] ;  /* 0x0003000000047ab9 */ /* 0x000fe20000000a00 */
[----:B------:R-:W-:-:S02]  /*16440*/  F2FP.BF16.F32.PACK_AB R6, R98, R100 ;  /* 0x000000646206723e */ /* 0x000fc400000010ff */
[----:B------:R-:W-:Y:S02]  /*16450*/  F2FP.BF16.F32.PACK_AB R7, R90, R53 ;  /* 0x000000355a07723e */ /* 0x000fe400000010ff */
[----:B------:R-:W-:Y:S02]  /*16460*/  SEL R64, R66, R14, P0 ;  /* 0x0000000e42407207 */ /* 0x000fe40000000000 */
[----:B------:R-:W-:Y:S02]  /*16470*/  SEL R66, R14, R66, P0 ;  /* 0x000000420e427207 */ /* 0x000fe40000000000 */
[----:B------:R-:W-:Y:S02]  /*16480*/  F2FP.BF16.F32.PACK_AB R8, R77, R79 ;  /* 0x0000004f4d08723e */ /* 0x000fe400000010ff */
[----:B------:R-:W-:Y:S02]  /*16490*/  F2FP.BF16.F32.PACK_AB R9, R54, R56 ;  /* 0x000000383609723e */ /* 0x000fe400000010ff */
[----:B------:R-:W-:-:S02]  /*164a0*/  F2FP.BF16.F32.PACK_AB R10, R78, R80 ;  /* 0x000000504e0a723e */ /* 0x000fc400000010ff */
[----:B------:R-:W-:Y:S01]  /*164b0*/  F2FP.BF16.F32.PACK_AB R11, R55, R57 ;  /* 0x00000039370b723e */ /* 0x000fe200000010ff */
[----:B------:R-:W-:Y:S01]  /*164c0*/  STSM.16.M88.4 [R39], R4 ;  /* 0x0000000427007844 */ /* 0x000fe20000000200 */
        /* <DEDUP_REMOVED lines=18> */
[----:B------:R-:W-:Y:S01]  /*165f0*/  F2FP.BF16.F32.PACK_AB R38, R46, R48 ;  /* 0x000000302e26723e */ /* 0x000fe200000010ff */
[----:B0-----:R-:W0:Y:S01]  /*16600*/  LDC R14, c[0x0][0xbe8] ;  /* 0x0002fa00ff0e7b82 */ /* 0x001e220000000800 */
        /* <DEDUP_REMOVED lines=8> */
[----:B------:R-:W-:Y:S01]  /*16690*/  STSM.16.M88.4 [R105], R4 ;  /* 0x0000000469007844 */ /* 0x000fe20000000200 */
[----:B------:R-:W-:-:S02]  /*166a0*/  F2FP.BF16.F32.PACK_AB R9, R65, R64 ;  /* 0x000000404109723e */ /* 0x000fc400000010ff */
[----:B------:R-:W-:Y:S02]  /*166b0*/  F2FP.BF16.F32.PACK_AB R11, R67, R66 ;  /* 0x00000042430b723e */ /* 0x000fe400000010ff */
[----:B------:R-:W-:Y:S02]  /*166c0*/  ISETP.NE.U32.AND P3, PT, RZ, UR6, PT ;  /* 0x00000006ff007c0c */ /* 0x000fe4000bf65070 */
[----:B------:R-:W-:Y:S01]  /*166d0*/  ISETP.NE.U32.AND P0, PT, RZ, UR4, PT ;  /* 0x00000004ff007c0c */ /* 0x000fe2000bf05070 */
[----:B------:R2:W-:Y:S01]  /*166e0*/  STSM.16.M88.4 [R106], R8 ;  /* 0x000000086a007844 */ /* 0x0005e20000000200 */
[----:B------:R-:W-:Y:S01]  /*166f0*/  BAR.SYNC.DEFER_BLOCKING 0x1, 0x100 ;  /* 0x0044000000007b1d */ /* 0x000fe20000010000 */
[----:B------:R-:W-:Y:S02]  /*16700*/  ISETP.NE.AND.EX P3, PT, RZ, UR7, PT, P3 ;  /* 0x00000007ff007c0c */ /* 0x000fe4000bf65330 */
[----:B------:R-:W-:Y:S02]  /*16710*/  IADD3 R12, P1, R210, UR4, RZ ;  /* 0x00000004d20c7c10 */ /* 0x000fe4000ff3e0ff */
[----:B------:R-:W-:-:S02]  /*16720*/  ISETP.NE.AND.EX P0, PT, RZ, UR5, PT, P0 ;  /* 0x00000005ff007c0c */ /* 0x000fc4000bf05300 */
[----:B------:R-:W-:-:S07]  /*16730*/  IADD3.X R13, R211, UR5, RZ, P1, !PT ;  /* 0x00000005d30d7c10 */ /* 0x000fce0008ffe4ff */
[----:B------:R-:W-:Y:S01]  /*16740*/  @P3 IADD3 R210, P1, R210, UR6, RZ ;  /* 0x00000006d2d23c10 */ /* 0x000fe2000ff3e0ff */
[----:B------:R-:W-:Y:S02]  /*16750*/  ULDC UR6, c[0x0][0xa88] ;  /* 0x0002a20000067ab9 */ /* 0x000fe40000000800 */
[----:B-1----:R-:W-:Y:S01]  /*16760*/  IMAD.U32 R25, RZ, RZ, UR6 ;  /* 0x00000006ff197e24 */ /* 0x002fe2000f8e00ff */
[----:B------:R-:W-:Y:S01]  /*16770*/  @P3 IADD3.X R211, R211, UR7, RZ, P1, !PT ;  /* 0x00000007d3d33c10 */ /* 0x000fe20008ffe4ff */
[----:B------:R1:W5:Y:S04]  /*16780*/  @P0 LDG.E R101, desc[UR36][R12.64] ;  /* 0x000000240c650981 */ /* 0x000368000c1e1900 */
[----:B------:R1:W5:Y:S01]  /*16790*/  @P3 LDG.E R25, desc[UR36][R210.64] ;  /* 0x00000024d2193981 */ /* 0x000362000c1e1900 */
[----:B--2---:R-:W-:Y:S01]  /*167a0*/  IMAD.MOV.U32 R10, RZ, RZ, 0x9b8 ;  /* 0x000009b8ff0a7424 */ /* 0x004fe200078e00ff */
[----:B------:R-:W-:-:S02]  /*167b0*/  ISETP.GT.AND P2, PT, R209, 0x1, PT ;  /* 0x00000001d100780c */ /* 0x000fc40003f44270 */
[----:B0-----:R-:W-:Y:S02]  /*167c0*/  ISETP.NE.AND P1, PT, R14, 0x1, PT ;  /* 0x000000010e00780c */ /* 0x001fe40003f25270 */
[----:B------:R-:W-:-:S04]  /*167d0*/  SEL R10, R10, 0x978, P2 ;  /* 0x000009780a0a7807 */ /* 0x000fc80001000000 */
[----:B------:R1:W0:Y:S08]  /*167e0*/  LDC.64 R4, c[0x0][R10+0x220] ;  /* 0x000088000a047b82 */ /* 0x0002300000000a00 */
[----:B------:R1:W2:Y:S08]  /*167f0*/  LDC.64 R6, c[0x0][R10+0x218] ;  /* 0x000086000a067b82 */ /* 0x0002b00000000a00 */
[----:B------:R1:W3:Y:S01]  /*16800*/  LDC.64 R8, c[0x0][R10+0x228] ;  /* 0x00008a000a087b82 */ /* 0x0002e20000000a00 */
[----:B------:R-:W-:Y:S05]  /*16810*/  @P3 BRA `(.L_x_7928) ;  /* 0x0000000000103947 */ /* 0x000fea0003800000 */
[----:B------:R-:W-:Y:S05]  /*16820*/  @!P0 BRA `(.L_x_7928) ;  /* 0x00000000000c8947 */ /* 0x000fea0003800000 */
[----:B------:R-:W4:Y:S04]  /*16830*/  LDG.E R24, desc[UR36][R12.64] ;  /* 0x000000240c187981 */ /* 0x000f28000c1e1900 */
[----:B-----5:R-:W4:Y:S02]  /*16840*/  LDG.E R25, desc[UR36][R12.64+0x4] ;  /* 0x000004240c197981 */ /* 0x020f24000c1e1900 */
[----:B----4-:R-:W-:-:S07]  /*16850*/  IADD3 R25, -R24, R25, RZ ;  /* 0x0000001918197210 */ /* 0x010fce0007ffe1ff */
.L_x_7928:
[----:B------:R-:W4:Y:S01]  /*16860*/  LDL R26, [R1+0x68] ;  /* 0x00006800011a7983 */ /* 0x000f220000100800 */
[----:B-1----:R-:W1:Y:S01]  /*16870*/  LDC.64 R10, c[0x0][R10+0x210] ;  /* 0x000084000a0a7b82 */ /* 0x002e620000000a00 */
[----:B------:R-:W-:Y:S01]  /*16880*/  ISETP.NE.U32.AND P0, PT, RZ, UR4, PT ;  /* 0x00000004ff007c0c */ /* 0x000fe2000bf05070 */
[-C--:B--2---:R-:W-:Y:S01]  /*16890*/  IMAD R33, R7, R191.reuse, RZ ;  /* 0x000000bf07217224 */ /* 0x084fe200078e02ff */
[----:B------:R-:W2:Y:S01]  /*168a0*/  LDL R34, [R1+0x64] ;  /* 0x0000640001227983 */ /* 0x000ea20000100800 */
[----:B------:R-:W-:Y:S01]  /*168b0*/  IMAD.WIDE.U32 R6, R6, R191, RZ ;  /* 0x000000bf06067225 */ /* 0x000fe200078e00ff */
[----:B------:R-:W-:-:S03]  /*168c0*/  ISETP.NE.AND.EX P0, PT, RZ, UR5, PT, P0 ;  /* 0x00000005ff007c0c */ /* 0x000fc6000bf05300 */
[----:B------:R-:W3:Y:S01]  /*168d0*/  @P1 LDC R24, c[0x0][0xbec] ;  /* 0x0002fb00ff181b82 */ /* 0x000ee20000000800 */
[----:B------:R-:W-:Y:S02]  /*168e0*/  SEL R15, R206, RZ, !P0 ;  /* 0x000000ffce0f7207 */ /* 0x000fe40004000000 */
[----:B------:R-:W-:-:S05]  /*168f0*/  SEL R213, R213, RZ, !P0 ;  /* 0x000000ffd5d57207 */ /* 0x000fca0004000000 */
[----:B------:R-:W1:Y:S01]  /*16900*/  @P1 LDC R35, c[0x0][0xbf0] ;  /* 0x0002fc00ff231b82 */ /* 0x000e620000000800 */
[----:B0-----:R-:W-:-:S07]  /*16910*/  IMAD R5, R5, R15, RZ ;  /* 0x0000000f05057224 */ /* 0x001fce00078e02ff */
[----:B------:R-:W0:Y:S01]  /*16920*/  LDC.64 R12, c[0x0][0xba8] ;  /* 0x0002ea00ff0c7b82 */ /* 0x000e220000000a00 */
[----:B------:R-:W3:Y:S01]  /*16930*/  S2R R32, SR_TID.X ;  /* 0x0000000000207919 */ /* 0x000ee20000002100 */
[C---:B------:R-:W-:Y:S02]  /*16940*/  IMAD R213, R4.reuse, R213, R5 ;  /* 0x000000d504d57224 */ /* 0x040fe400078e0205 */
[----:B------:R-:W-:Y:S01]  /*16950*/  IMAD.WIDE.U32 R4, R4, R15, RZ ;  /* 0x0000000f04047225 */ /* 0x000fe200078e00ff */
[----:B------:R-:W-:Y:S02]  /*16960*/  SEL R27, R215, RZ, P2 ;  /* 0x000000ffd71b7207 */ /* 0x000fe40001000000 */
[--C-:B-----5:R-:W-:Y:S02]  /*16970*/  IADD3 R6, P0, P3, R4, R6, R101.reuse ;  /* 0x0000000604067210 */ /* 0x120fe40007b1e065 */
[----:B------:R-:W-:Y:S01]  /*16980*/  SHF.R.S32.HI R103, RZ, 0x1f, R101 ;  /* 0x0000001fff677819 */ /* 0x000fe20000011465 */
[----:B0-----:R-:W0:Y:S08]  /*16990*/  @!P2 LDC R12, c[0x0][0xb50] ;  /* 0x0002d400ff0cab82 */ /* 0x001e300000000800 */
[----:B------:R-:W0:Y:S01]  /*169a0*/  @!P2 LDC R13, c[0x0][0xb54] ;  /* 0x0002d500ff0dab82 */ /* 0x000e220000000800 */
[----:B---3--:R-:W-:-:S05]  /*169b0*/  VIADD R36, R32, 0xffffff80 ;  /* 0xffffff8020247836 */ /* 0x008fca0000000000 */
[----:B------:R-:W-:-:S04]  /*169c0*/  SHF.R.S32.HI R32, RZ, 0x1f, R36 ;  /* 0x0000001fff207819 */ /* 0x000fc80000011424 */
[----:B------:R-:W-:-:S04]  /*169d0*/  LEA.HI R32, R32, R36, RZ, 0x7 ;  /* 0x0000002420207211 */ /* 0x000fc800078f38ff */
[----:B------:R-:W-:-:S05]  /*169e0*/  LOP3.LUT R32, R32, 0xffffff80, RZ, 0xc0, !PT ;  /* 0xffffff8020207812 */ /* 0x000fca00078ec0ff */
[----:B------:R-:W-:Y:S02]  /*169f0*/  IMAD.IADD R32, R36, 0x1, -R32 ;  /* 0x0000000124207824 */ /* 0x000fe400078e0a20 */
[----:B----4-:R-:W-:Y:S02]  /*16a00*/  IMAD R37, R214, 0x80, R26 ;  /* 0x00000080d6257824 */ /* 0x010fe400078e021a */
[----:B------:R-:W-:Y:S02]  /*16a10*/  IMAD.IADD R26, R7, 0x1, R33 ;  /* 0x00000001071a7824 */ /* 0x000fe400078e0221 */
[----:B------:R-:W-:-:S04]  /*16a20*/  @P1 IMAD.HI.U32 R4, R37, R24, RZ ;  /* 0x0000001825041227 */ /* 0x000fc800078e00ff */
[----:B------:R-:W-:Y:S02]  /*16a30*/  IMAD.IADD R7, R5, 0x1, R213 ;  /* 0x0000000105077824 */ /* 0x000fe400078e02d5 */
[----:B------:R-:W-:Y:S01]  /*16a40*/  IMAD.MOV.U32 R5, RZ, RZ, R37 ;  /* 0x000000ffff057224 */ /* 0x000fe200078e0025 */
[----:B-1----:R-:W-:Y:S01]  /*16a50*/  @P1 SHF.R.U32.HI R5, RZ, R35, R4 ;  /* 0x00000023ff051219 */ /* 0x002fe20000011604 */
[-C--:B------:R-:W-:Y:S02]  /*16a60*/  IMAD R33, R9, R27.reuse, RZ ;  /* 0x0000001b09217224 */ /* 0x080fe400078e02ff */
[----:B------:R-:W-:Y:S01]  /*16a70*/  IMAD.WIDE.U32 R8, R8, R27, RZ ;  /* 0x0000001b08087225 */ /* 0x000fe200078e00ff */
[----:B------:R-:W-:-:S03]  /*16a80*/  IADD3.X R7, R7, R26, R103, P0, P3 ;  /* 0x0000001a07077210 */ /* 0x000fc600007e6467 */
[--C-:B------:R-:W-:Y:S01]  /*16a90*/  IMAD.MOV R27, RZ, RZ, -R5.reuse ;  /* 0x000000ffff1b7224 */ /* 0x100fe200078e0a05 */
[----:B------:R-:W-:Y:S02]  /*16aa0*/  IADD3 R8, P0, P3, R5, R6, R8 ;  /* 0x0000000605087210 */ /* 0x000fe40007b1e008 */
[----:B------:R-:W-:Y:S01]  /*16ab0*/  SHF.R.S32.HI R4, RZ, 0x1f, R5 ;  /* 0x0000001fff047819 */ /* 0x000fe20000011405 */
[----:B------:R-:W-:Y:S01]  /*16ac0*/  IMAD R5, R14, R27, R37 ;  /* 0x0000001b0e057224 */ /* 0x000fe200078e0225 */
[----:B------:R-:W-:-:S04]  /*16ad0*/  IADD3 R33, R9, R33, RZ ;  /* 0x0000002109217210 */ /* 0x000fc80007ffe0ff */
[----:B------:R-:W-:Y:S01]  /*16ae0*/  IADD3.X R9, R4, R7, R33, P0, P3 ;  /* 0x0000000704097210 */ /* 0x000fe200007e6421 */
[-C--:B------:R-:W-:Y:S01]  /*16af0*/  IMAD R4, R11, R5.reuse, RZ ;  /* 0x000000050b047224 */ /* 0x080fe200078e02ff */
[----:B------:R-:W-:Y:S01]  /*16b00*/  SHF.R.S32.HI R7, RZ, 0x1f, R5 ;  /* 0x0000001fff077819 */ /* 0x000fe20000011405 */
[----:B------:R-:W-:-:S04]  /*16b10*/  IMAD.WIDE.U32 R8, R10, R5, R8 ;  /* 0x000000050a087225 */ /* 0x000fc800078e0008 */
[----:B------:R-:W-:Y:S01]  /*16b20*/  IMAD R7, R10, R7, R4 ;  /* 0x000000070a077224 */ /* 0x000fe200078e0204 */
[----:B0-----:R-:W-:-:S03]  /*16b30*/  LEA R12, P0, R8, R12, 0x2 ;  /* 0x0000000c080c7211 */ /* 0x001fc600078010ff */
[----:B------:R-:W-:-:S05]  /*16b40*/  IMAD.IADD R4, R9, 0x1, R7 ;  /* 0x0000000109047824 */ /* 0x000fca00078e0207 */
[----:B------:R-:W-:Y:S01]  /*16b50*/  LEA.HI.X R13, R8, R13, R4, 0x2, P0 ;  /* 0x0000000d080d7211 */ /* 0x000fe200000f1404 */
[----:B------:R-:W-:Y:S01]  /*16b60*/  SHFL.IDX PT, R6, R12, 0x1, 0x1c1f ;  /* 0x003c1f000c067f89 */ /* 0x000fe200000e0000 */
[----:B--2---:R-:W-:-:S03]  /*16b70*/  IMAD R33, R214, 0x80, R34 ;  /* 0x00000080d6217824 */ /* 0x004fc600078e0222 */
        /* <DEDUP_REMOVED lines=11> */
[----:B------:R-:W1:Y:S01]  /*16c30*/  S2R R32, SR_TID.X ;  /* 0x0000000000207919 */ /* 0x000e620000002100 */
[----:B------:R-:W2:Y:S01]  /*16c40*/  @P1 LDC R11, c[0x0][0xbec] ;  /* 0x0002fb00ff0b1b82 */ /* 0x000ea20000000800 */
[----:B------:R-:W-:-:S07]  /*16c50*/  ULDC.64 UR4, c[0x0][0xaa0] ;  /* 0x0002a80000047ab9 */ /* 0x000fce0000000a00 */
[----:B------:R-:W3:Y:S01]  /*16c60*/  @P1 LDC R13, c[0x0][0xbf0] ;  /* 0x0002fc00ff0d1b82 */ /* 0x000ee20000000800 */
[----:B-1----:R-:W-:-:S04]  /*16c70*/  IADD3 R32, R32, -0x80, RZ ;  /* 0xffffff8020207810 */ /* 0x002fc80007ffe0ff */
[----:B------:R-:W-:-:S04]  /*16c80*/  SHF.R.S32.HI R104, RZ, 0x1f, R32 ;  /* 0x0000001fff687819 */ /* 0x000fc80000011420 */
[----:B------:R-:W-:-:S04]  /*16c90*/  LEA.HI R104, R104, R32, RZ, 0x3 ;  /* 0x0000002068687211 */ /* 0x000fc800078f18ff */
[----:B------:R-:W-:-:S05]  /*16ca0*/  SHF.R.S32.HI R104, RZ, 0x3, R104 ;  /* 0x00000003ff687819 */ /* 0x000fca0000011468 */
[----:B------:R-:W-:-:S04]  /*16cb0*/  IMAD R3, R104, 0x40, R199 ;  /* 0x0000004068037824 */ /* 0x000fc800078e02c7 */
[----:B------:R-:W-:-:S03]  /*16cc0*/  IMAD.WIDE R62, R3, 0x2, R62 ;  /* 0x00000002033e7825 */ /* 0x000fc600078e023e */
[C---:B------:R-:W-:Y:S02]  /*16cd0*/  IADD3 R33, P0, R62.reuse, 0x2000, RZ ;  /* 0x000020003e217810 */ /* 0x040fe40007f1e0ff */
[----:B------:R-:W-:Y:S02]  /*16ce0*/  IADD3 R25, P5, R62, 0x1000, RZ ;  /* 0x000010003e197810 */ /* 0x000fe40007fbe0ff */
[----:B------:R-:W-:Y:S02]  /*16cf0*/  LOP3.LUT R32, R33, 0x380, RZ, 0xc0, !PT ;  /* 0x0000038021207812 */ /* 0x000fe400078ec0ff */
[----:B------:R-:W-:Y:S02]  /*16d00*/  LOP3.LUT R24, R25, 0x380, RZ, 0xc0, !PT ;  /* 0x0000038019187812 */ /* 0x000fe400078ec0ff */
[----:B------:R-:W-:Y:S02]  /*16d10*/  SHF.R.U64 R32, R32, 0x3, RZ ;  /* 0x0000000320207819 */ /* 0x000fe400000012ff */
[----:B------:R-:W-:-:S02]  /*16d20*/  SHF.R.U64 R24, R24, 0x3, RZ ;  /* 0x0000000318187819 */ /* 0x000fc400000012ff */
[----:B------:R-:W-:Y:S01]  /*16d30*/  LOP3.LUT R32, R32, R33, RZ, 0x3c, !PT ;  /* 0x0000002120207212 */ /* 0x000fe200078e3cff */
[--C-:B------:R-:W-:Y:S01]  /*16d40*/  IMAD.X R33, RZ, RZ, R63.reuse, P0 ;  /* 0x000000ffff217224 */ /* 0x100fe200000e063f */
[----:B------:R-:W-:Y:S02]  /*16d50*/  IADD3 R3, P0, R62, 0x7000, RZ ;  /* 0x000070003e037810 */ /* 0x000fe40007f1e0ff */
        /* <DEDUP_REMOVED lines=10> */
[----:B------:R-:W-:Y:S02]  /*16e00*/  SHF.R.U64 R0, R0, 0x3, RZ ;  /* 0x0000000300007819 */ /* 0x000fe400000012ff */
[----:B------:R-:W-:Y:S02]  /*16e10*/  LOP3.LUT R36, R37, 0x380, RZ, 0xc0, !PT ;  /* 0x0000038025247812 */ /* 0x000fe400078ec0ff */
[----:B------:R-:W-:Y:S02]  /*16e20*/  LOP3.LUT R40, R41, 0x380, RZ, 0xc0, !PT ;  /* 0x0000038029287812 */ /* 0x000fe400078ec0ff */
[----:B------:R-:W-:-:S02]  /*16e30*/  LOP3.LUT R44, R45, 0x380, RZ, 0xc0, !PT ;  /* 0x000003802d2c7812 */ /* 0x000fc400078ec0ff */
[----:B------:R-:W-:Y:S02]  /*16e40*/  LOP3.LUT R48, R49, 0x380, RZ, 0xc0, !PT ;  /* 0x0000038031307812 */ /* 0x000fe400078ec0ff */
[----:B0-----:R-:W-:Y:S02]  /*16e50*/  LOP3.LUT R5, R62, 0x380, RZ, 0xc0, !PT ;  /* 0x000003803e057812 */ /* 0x001fe400078ec0ff */
[----:B------:R-:W-:Y:S01]  /*16e60*/  LOP3.LUT R52, R0, R3, RZ, 0x3c, !PT ;  /* 0x0000000300347212 */ /* 0x000fe200078e3cff */
[----:B------:R-:W-:Y:S01]  /*16e70*/  IMAD R0, R103, UR4, RZ ;  /* 0x0000000467007c24 */ /* 0x000fe2000f8e02ff */
[----:B------:R-:W-:Y:S02]  /*16e80*/  SHF.R.U64 R36, R36, 0x3, RZ ;  /* 0x0000000324247819 */ /* 0x000fe400000012ff */
[----:B------:R-:W-:Y:S02]  /*16e90*/  SHF.R.U64 R40, R40, 0x3, RZ ;  /* 0x0000000328287819 */ /* 0x000fe400000012ff */
[----:B------:R-:W-:-:S02]  /*16ea0*/  SHF.R.U64 R44, R44, 0x3, RZ ;  /* 0x000000032c2c7819 */ /* 0x000fc400000012ff */
[----:B------:R-:W-:Y:S02]  /*16eb0*/  SHF.R.U64 R48, R48, 0x3, RZ ;  /* 0x0000000330307819 */ /* 0x000fe400000012ff */
[----:B------:R-:W-:Y:S01]  /*16ec0*/  SHF.R.U64 R5, R5, 0x3, RZ ;  /* 0x0000000305057819 */ /* 0x000fe200000012ff */
[C---:B------:R-:W-:Y:S01]  /*16ed0*/  IMAD R9, R101.reuse, UR5, R0 ;  /* 0x0000000565097c24 */ /* 0x040fe2000f8e0200 */
[----:B------:R-:W-:Y:S01]  /*16ee0*/  LOP3.LUT R36, R36, R37, RZ, 0x3c, !PT ;  /* 0x0000002524247212 */ /* 0x000fe200078e3cff */
[----:B------:R-:W-:Y:S01]  /*16ef0*/  IMAD.WIDE.U32 R2, R101, UR4, RZ ;  /* 0x0000000465027c25 */ /* 0x000fe2000f8e00ff */
[----:B------:R-:W-:Y:S01]  /*16f00*/  LOP3.LUT R40, R40, R41, RZ, 0x3c, !PT ;  /* 0x0000002928287212 */ /* 0x000fe200078e3cff */
[----:B------:R-:W-:Y:S01]  /*16f10*/  ULDC.64 UR4, c[0x0][0xae8] ;  /* 0x0002ba0000047ab9 */ /* 0x000fe20000000a00 */
        /* <DEDUP_REMOVED lines=10> */
[----:B------:R-:W-:Y:S01]  /*16fc0*/  IMAD.WIDE.U32 R2, R191, UR4, R2 ;  /* 0x00000004bf027c25 */ /* 0x000fe2000f8e0002 */
[----:B------:R0:W5:Y:S01]  /*16fd0*/  LD.E.128 R4, desc[UR36][R62.64] ;  /* 0x000000243e047980 */ /* 0x000162000c101d00 */
[----:B------:R-:W-:-:S03]  /*16fe0*/  SHF.R.S32.HI R8, RZ, 0x1f, R15 ;  /* 0x0000001fff087819 */ /* 0x000fc6000001140f */
[----:B------:R-:W5:Y:S01]  /*16ff0*/  LD.E.128 R40, desc[UR36][R40.64] ;  /* 0x0000002428287980 */ /* 0x000f62000c101d00 */
[----:B------:R-:W-:-:S03]  /*17000*/  IMAD R12, R214, 0x80, R9 ;  /* 0x00000080d60c7824 */ /* 0x000fc600078e0209 */
        /* <DEDUP_REMOVED lines=11> */
[----:B--2---:R-:W-:Y:S01]  /*170c0*/  @P1 IMAD.HI.U32 R0, R12, R11, RZ ;  /* 0x0000000b0c001227 */ /* 0x004fe200078e00ff */
[----:B------:R-:W-:-:S03]  /*170d0*/  MOV R9, R12 ;  /* 0x0000000c00097202 */ /* 0x000fc60000000f00 */
[----:B------:R-:W-:Y:S01]  /*170e0*/  IMAD R8, R8, UR4, RZ ;  /* 0x0000000408087c24 */ /* 0x000fe2000f8e02ff */
[----:B---3--:R-:W-:Y:S01]  /*170f0*/  @P1 SHF.R.U32.HI R9, RZ, R13, R0 ;  /* 0x0000000dff091219 */ /* 0x008fe20000011600 */
[----:B------:R-:W-:-:S04]  /*17100*/  IMAD.WIDE.U32 R2, R15, UR4, R2 ;  /* 0x000000040f027c25 */ /* 0x000fc8000f8e0002 */
[----:B------:R-:W-:Y:S01]  /*17110*/  IMAD R11, R15, UR5, R8 ;  /* 0x000000050f0b7c24 */ /* 0x000fe2000f8e0208 */
[----:B------:R-:W-:Y:S01]  /*17120*/  SHF.R.S32.HI R8, RZ, 0x1f, R9 ;  /* 0x0000001fff087819 */ /* 0x000fe20000011409 */
[----:B------:R-:W-:Y:S01]  /*17130*/  VIADD R0, R18, 0x22820 ;  /* 0x0002282012007836 */ /* 0x000fe20000000000 */
[----:B------:R-:W-:Y:S01]  /*17140*/  ULDC.64 UR4, c[0x0][0xae0] ;  /* 0x0002b80000047ab9 */ /* 0x000fe20000000a00 */
[----:B------:R-:W-:Y:S02]  /*17150*/  IMAD.IADD R3, R3, 0x1, R11 ;  /* 0x0000000103037824 */ /* 0x000fe400078e020b */
[----:B------:R-:W-:Y:S01]  /*17160*/  IMAD.MOV R11, RZ, RZ, -R9 ;  /* 0x000000ffff0b7224 */ /* 0x000fe200078e0a09 */
[----:B------:R-:W-:Y:S01]  /*17170*/  PRMT R0, RZ, 0x654, R0 ;  /* 0x00000654ff007816 */ /* 0x000fe20000000000 */
[----:B------:R-:W-:Y:S02]  /*17180*/  IMAD R8, R8, UR4, RZ ;  /* 0x0000000408087c24 */ /* 0x000fe4000f8e02ff */
[----:B------:R-:W-:Y:S01]  /*17190*/  IMAD R11, R14, R11, R12 ;  /* 0x0000000b0e0b7224 */ /* 0x000fe200078e020c */
[----:B-1----:R1:W-:Y:S01]  /*171a0*/  SYNCS.ARRIVE.TRANS64.RED.A1T0 RZ, [R0+URZ], RZ ;  /* 0x000000ff00ff79a7 */ /* 0x0023e2000810043f */
[----:B------:R-:W-:-:S02]  /*171b0*/  IMAD R13, R9, UR5, R8 ;  /* 0x00000005090d7c24 */ /* 0x000fc4000f8e0208 */
[----:B------:R-:W-:Y:S01]  /*171c0*/  IMAD.WIDE.U32 R2, R9, UR4, R2 ;  /* 0x0000000409027c25 */ /* 0x000fe2000f8e0002 */
[----:B------:R-:W-:Y:S01]  /*171d0*/  ULDC.64 UR4, c[0x0][0xad8] ;  /* 0x0002b60000047ab9 */ /* 0x000fe20000000a00 */
[----:B-1----:R-:W-:Y:S02]  /*171e0*/  SHF.R.S32.HI R0, RZ, 0x1f, R11 ;  /* 0x0000001fff007819 */ /* 0x002fe4000001140b */
[----:B------:R-:W-:-:S03]  /*171f0*/  IMAD.IADD R3, R3, 0x1, R13 ;  /* 0x0000000103037824 */ /* 0x000fc600078e020d */
        /* <DEDUP_REMOVED lines=11> */
.L_x_8215:
[----:B------:R-:W-:Y:S01]  /*172b0*/  LEA R21, R214, R104, 0x7 ;  /* 0x00000068d6157211 */ /* 0x000fe200078e38ff */
[----:B------:R-:W-:Y:S03]  /*172c0*/  BSSY B1, `(.L_x_7931) ;  /* 0x000000e000017945 */ /* 0x000fe60003800000 */
[----:B------:R-:W-:-:S13]  /*172d0*/  ISETP.GE.AND P0, PT, R21, R10, PT ;  /* 0x0000000a1500720c */ /* 0x000fda0003f06270 */
[----:B------:R-:W-:Y:S05]  /*172e0*/  @P0 BRA `(.L_x_7932) ;  /* 0x00000000002c0947 */ /* 0x000fea0003800000 */
[----:B------:R-:W-:Y:S01]  /*172f0*/  ULDC UR4, c[0x0][0xac8] ;  /* 0x0002b20000047ab9 */ /* 0x000fe20000000800 */
[----:B------:R-:W-:Y:S02]  /*17300*/  SHF.R.S32.HI R12, RZ, 0x1f, R199 ;  /* 0x0000001fff0c7819 */ /* 0x000fe400000114c7 */
[----:B------:R-:W-:Y:S02]  /*17310*/  ISETP.GE.AND P0, PT, R199, UR4, PT ;  /* 0x00000004c7007c0c */ /* 0x000fe4000bf06270 */
[----:B------:R-:W-:Y:S02]  /*17320*/  ISETP.GE.AND P1, PT, R207, UR4, PT ;  /* 0x00000004cf007c0c */ /* 0x000fe4000bf26270 */
[----:B------:R-:W-:-:S09]  /*17330*/  SHF.R.S32.HI R11, RZ, 0x1f, R207 ;  /* 0x0000001fff0b7819 */ /* 0x000fd200000114cf */
[-C--:B--2---:R-:W-:Y:S02]  /*17340*/  @!P0 LEA R8, P2, R199, R14.reuse, 0x1 ;  /* 0x0000000ec7088211 */ /* 0x084fe400078408ff */
[----:B------:R-:W-:Y:S02]  /*17350*/  @!P1 LEA R14, P3, R207, R14, 0x1 ;  /* 0x0000000ecf0e9211 */ /* 0x000fe400078608ff */
[-C--:B-1----:R-:W-:Y:S02]  /*17360*/  @!P0 LEA.HI.X R9, R199, R0.reuse, R12, 0x1, P2 ;  /* 0x00000000c7098211 */ /* 0x082fe400010f0c0c */
[----:B------:R-:W-:-:S03]  /*17370*/  @!P1 LEA.HI.X R15, R207, R0, R11, 0x1, P3 ;  /* 0x00000000cf0f9211 */ /* 0x000fc600018f0c0b */
[----:B-----5:R3:W-:Y:S04]  /*17380*/  @!P0 ST.E.128 desc[UR36][R8.64], R4 ;  /* 0x0000000408008985 */ /* 0x0207e8000c101d24 */
[----:B------:R3:W-:Y:S02]  /*17390*/  @!P1 ST.E.128 desc[UR36][R14.64], R40 ;  /* 0x000000280e009985 */ /* 0x0007e4000c101d24 */
.L_x_7932:
[----:B------:R-:W-:Y:S05]  /*173a0*/  BSYNC B1 ;  /* 0x0000000000017941 */ /* 0x000fea0003800000 */
.L_x_7931:
[----:B------:R-:W-:-:S03]  /*173b0*/  UMOV UR4, 0xffffffff ;  /* 0xffffffff00047882 */ /* 0x000fc60000000000 */
[----:B------:R-:W-:Y:S05]  /*173c0*/  BRA.DIV UR4, `(.L_x_7933) ;  /* 0x000000da04607947 */ /* 0x000fea000b800000 */
[----:B-1----:R1:W4:Y:S04]  /*173d0*/  SHFL.IDX PT, R0, R3, 0x1, 0x181f ;  /* 0x00381f0003007f89 */ /* 0x00232800000e0000 */
[----:B--23--:R1:W2:Y:S02]  /*173e0*/  SHFL.IDX PT, R14, R2, 0x1, 0x181f ;  /* 0x00381f00020e7f89 */ /* 0x00c2a400000e0000 */
.L_x_8219:
[----:B-----5:R-:W-:Y:S01]  /*173f0*/  VIADD R5, R21, 0x20 ;  /* 0x0000002015057836 */ /* 0x020fe20000000000 */
[----:B------:R-:W-:Y:S04]  /*17400*/  BSSY B1, `(.L_x_7934) ;  /* 0x000000e000017945 */ /* 0x000fe80003800000 */
        /* <DEDUP_REMOVED lines=9> */
[-C--:B----4-:R-:W-:Y:S02]  /*174a0*/  @!P2 LEA.HI.X R5, R199, R0.reuse, R7, 0x1, P0 ;  /* 0x00000000c705a211 */ /* 0x090fe400000f0c07 */
[----:B------:R-:W-:-:S03]  /*174b0*/  @!P3 LEA.HI.X R15, R207, R0, R6, 0x1, P1 ;  /* 0x00000000cf0fb211 */ /* 0x000fc600008f0c06 */
[----:B------:R3:W-:Y:S04]  /*174c0*/  @!P2 ST.E.128 desc[UR36][R4.64], R24 ;  /* 0x000000180400a985 */ /* 0x0007e8000c101d24 */
[----:B------:R3:W-:Y:S02]  /*174d0*/  @!P3 ST.E.128 desc[UR36][R14.64], R44 ;  /* 0x0000002c0e00b985 */ /* 0x0007e4000c101d24 */
.L_x_7935:
[----:B------:R-:W-:Y:S05]  /*174e0*/  BSYNC B1 ;  /* 0x0000000000017941 */ /* 0x000fea0003800000 */
.L_x_7934:
[----:B------:R-:W-:-:S03]  /*174f0*/  UMOV UR4, 0xffffffff ;  /* 0xffffffff00047882 */ /* 0x000fc60000000000 */
[----:B------:R-:W-:Y:S05]  /*17500*/  BRA.DIV UR4, `(.L_x_7936) ;  /* 0x000000da04587947 */ /* 0x000fea000b800000 */
[----:B----4-:R4:W0:Y:S04]  /*17510*/  SHFL.IDX PT, R0, R3, 0x2, 0x181f ;  /* 0x00581f0003007f89 */ /* 0x01082800000e0000 */
[----:B--23--:R4:W2:Y:S02]  /*17520*/  SHFL.IDX PT, R14, R2, 0x2, 0x181f ;  /* 0x00581f00020e7f89 */ /* 0x00c8a400000e0000 */
.L_x_8223:
[----:B------:R-:W-:Y:S01]  /*17530*/  VIADD R5, R21, 0x40 ;  /* 0x0000004015057836 */ /* 0x000fe20000000000 */
        /* <DEDUP_REMOVED lines=10> */
[-C--:B0-----:R-:W-:Y:S02]  /*175e0*/  @!P2 LEA.HI.X R5, R199, R0.reuse, R7, 0x1, P0 ;  /* 0x00000000c705a211 */ /* 0x081fe400000f0c07 */
[----:B------:R-:W-:-:S03]  /*175f0*/  @!P3 LEA.HI.X R15, R207, R0, R6, 0x1, P1 ;  /* 0x00000000cf0fb211 */ /* 0x000fc600008f0c06 */
[----:B------:R3:W-:Y:S04]  /*17600*/  @!P2 ST.E.128 desc[UR36][R4.64], R32 ;  /* 0x000000200400a985 */ /* 0x0007e8000c101d24 */
[----:B------:R3:W-:Y:S02]  /*17610*/  @!P3 ST.E.128 desc[UR36][R14.64], R48 ;  /* 0x000000300e00b985 */ /* 0x0007e4000c101d24 */
.L_x_7938:
[----:B------:R-:W-:Y:S05]  /*17620*/  BSYNC B1 ;  /* 0x0000000000017941 */ /* 0x000fea0003800000 */
.L_x_7937:
[----:B------:R-:W-:-:S03]  /*17630*/  UMOV UR4, 0xffffffff ;  /* 0xffffffff00047882 */ /* 0x000fc60000000000 */
[----:B------:R-:W-:Y:S05]  /*17640*/  BRA.DIV UR4, `(.L_x_7939) ;  /* 0x000000da04507947 */ /* 0x000fea000b800000 */
[----:B0-----:R0:W0:Y:S04]  /*17650*/  SHFL.IDX PT, R0, R3, 0x3, 0x181f ;  /* 0x00781f0003007f89 */ /* 0x00102800000e0000 */
[----:B--23--:R2:W3:Y:S02]  /*17660*/  SHFL.IDX PT, R14, R2, 0x3, 0x181f ;  /* 0x00781f00020e7f89 */ /* 0x00c4e400000e0000 */
.L_x_8227:
[----:B01--4-:R-:W-:-:S05]  /*17670*/  VIADD R3, R21, 0x60 ;  /* 0x0000006015037836 */ /* 0x013fca0000000000 */
[----:B------:R-:W-:-:S13]  /*17680*/  ISETP.GE.AND P0, PT, R3, R10, PT ;  /* 0x0000000a0300720c */ /* 0x000fda0003f06270 */
[----:B------:R-:W-:Y:S05]  /*17690*/  @P0 BRA `(.L_x_7940) ;  /* 0x0000002000040947 */ /* 0x000fea0003800000 */
[----:B------:R-:W-:Y:S01]  /*176a0*/  ULDC UR4, c[0x0][0xac8] ;  /* 0x0002b20000047ab9 */ /* 0x000fe20000000800 */
[----:B------:R-:W-:Y:S02]  /*176b0*/  SHF.R.S32.HI R4, RZ, 0x1f, R199 ;  /* 0x0000001fff047819 */ /* 0x000fe400000114c7 */
[----:B------:R-:W-:-:S13]  /*176c0*/  ISETP.GE.AND P1, PT, R199, UR4, PT ;  /* 0x00000004c7007c0c */ /* 0x000fda000bf26270 */
[----:B--23--:R-:W-:-:S04]  /*176d0*/  @!P1 LEA R2, P0, R199, R14, 0x1 ;  /* 0x0000000ec7029211 */ /* 0x00cfc800078008ff */
[----:B------:R-:W-:Y:S02]  /*176e0*/  @!P1 LEA.HI.X R3, R199, R0, R4, 0x1, P0 ;  /* 0x00000000c7039211 */ /* 0x000fe400000f0c04 */
[----:B------:R-:W-:-:S03]  /*176f0*/  ISETP.GE.AND P0, PT, R207, UR4, PT ;  /* 0x00000004cf007c0c */ /* 0x000fc6000bf06270 */
[----:B------:R4:W-:Y:S10]  /*17700*/  @!P1 ST.E.128 desc[UR36][R2.64], R36 ;  /* 0x0000002402009985 */ /* 0x0009f4000c101d24 */
[----:B------:R-:W-:Y:S05]  /*17710*/  @P0 BRA `(.L_x_7940) ;  /* 0x0000001c00e40947 */ /* 0x000fea0003800000 */
[----:B------:R-:W-:Y:S02]  /*17720*/  SHF.R.S32.HI R4, RZ, 0x1f, R207 ;  /* 0x0000001fff047819 */ /* 0x000fe400000114cf */
[----:B------:R-:W-:-:S04]  /*17730*/  LEA R14, P0, R207, R14, 0x1 ;  /* 0x0000000ecf0e7211 */ /* 0x000fc800078008ff */
[----:B------:R-:W-:-:S05]  /*17740*/  LEA.HI.X R15, R207, R0, R4, 0x1, P0 ;  /* 0x00000000cf0f7211 */ /* 0x000fca00000f0c04 */
[----:B------:R0:W-:Y:S01]  /*17750*/  ST.E.128 desc[UR36][R14.64], R52 ;  /* 0x000000340e007985 */ /* 0x0001e2000c101d24 */
[----:B------:R-:W-:Y:S05]  /*17760*/  BRA `(.L_x_7940) ;  /* 0x0000001c00d07947 */ /* 0x000fea0003800000 */
.L_x_7929:
[----:B------:R-:W-:Y:S01]  /*17770*/  ULDC.64 UR4, c[0x0][0xb08] ;  /* 0x0002c20000047ab9 */ /* 0x000fe20000000a00 */
[----:B------:R-:W1:Y:S01]  /*17780*/  @P1 LDC R8, c[0x0][0xbec] ;  /* 0x0002fb00ff081b82 */ /* 0x000e620000000800 */
[----:B0-----:R-:W-:Y:S01]  /*17790*/  IMAD R6, R103, UR4, RZ ;  /* 0x0000000467067c24 */ /* 0x001fe2000f8e02ff */
[----:B------:R-:W-:Y:S01]  /*177a0*/  SHF.R.S32.HI R32, RZ, 0x1f, R216 ;  /* 0x0000001fff207819 */ /* 0x000fe200000114d8 */
[----:B------:R-:W-:-:S04]  /*177b0*/  IMAD.WIDE.U32 R4, R101, UR4, RZ ;  /* 0x0000000465047c25 */ /* 0x000fc8000f8e00ff */
[----:B------:R-:W-:Y:S01]  /*177c0*/  IMAD R101, R101, UR5, R6 ;  /* 0x0000000565657c24 */ /* 0x000fe2000f8e0206 */
[----:B------:R-:W0:Y:S01]  /*177d0*/  @P1 LDC R11, c[0x0][0xbf0] ;  /* 0x0002fc00ff0b1b82 */ /* 0x000e220000000800 */
[----:B------:R-:W-:Y:S01]  /*177e0*/  ULDC.64 UR4, c[0x0][0xb38] ;  /* 0x0002ce0000047ab9 */ /* 0x000fe20000000a00 */
[----:B------:R-:W-:Y:S01]  /*177f0*/  SHF.R.S32.HI R6, RZ, 0x1f, R15 ;  /* 0x0000001fff067819 */ /* 0x000fe2000001140f */
[----:B------:R-:W-:Y:S02]  /*17800*/  IMAD.IADD R5, R5, 0x1, R101 ;  /* 0x0000000105057824 */ /* 0x000fe400078e0265 */
[----:B------:R-:W-:Y:S02]  /*17810*/  IMAD.MOV.U32 R7, RZ, RZ, R37 ;  /* 0x000000ffff077224 */ /* 0x000fe400078e0025 */
[----:B------:R-:W-:-:S04]  /*17820*/  IMAD.WIDE.U32 R4, R191, UR4, R4 ;  /* 0x00000004bf047c25 */ /* 0x000fc8000f8e0004 */
[----:B------:R-:W-:Y:S01]  /*17830*/  IMAD R5, R191, UR5, R5 ;  /* 0x00000005bf057c24 */ /* 0x000fe2000f8e0205 */
[----:B------:R-:W-:Y:S02]  /*17840*/  ULDC.64 UR4, c[0x0][0xb40] ;  /* 0x0002d00000047ab9 */ /* 0x000fe40000000a00 */
[----:B------:R-:W-:Y:S02]  /*17850*/  IMAD R6, R6, UR4, RZ ;  /* 0x0000000406067c24 */ /* 0x000fe4000f8e02ff */
[----:B------:R-:W-:-:S04]  /*17860*/  IMAD.WIDE.U32 R4, R15, UR4, R4 ;  /* 0x000000040f047c25 */ /* 0x000fc8000f8e0004 */
[----:B------:R-:W-:Y:S01]  /*17870*/  IMAD R9, R15, UR5, R6 ;  /* 0x000000050f097c24 */ /* 0x000fe2000f8e0206 */
[----:B------:R-:W-:Y:S01]  /*17880*/  ULDC.64 UR4, c[0x0][0xb48] ;  /* 0x0002d20000047ab9 */ /* 0x000fe20000000a00 */
[----:B-1----:R-:W-:-:S03]  /*17890*/  @P1 IMAD.HI.U32 R8, R37, R8, RZ ;  /* 0x0000000825081227 */ /* 0x002fc600078e00ff */
[----:B------:R-:W-:Y:S02]  /*178a0*/  IADD3 R5, R5, R9, RZ ;  /* 0x0000000905057210 */ /* 0x000fe40007ffe0ff */
[----:B0-----:R-:W-:Y:S01]  /*178b0*/  @P1 SHF.R.U32.HI R7, RZ, R11, R8 ;  /* 0x0000000bff071219 */ /* 0x001fe20000011608 */
[----:B------:R-:W-:Y:S02]  /*178c0*/  VIADD R8, R18, 0x22820 ;  /* 0x0002282012087836 */ /* 0x000fe40000000000 */
[C---:B------:R-:W-:Y:S01]  /*178d0*/  IMAD.WIDE.U32 R4, R215.reuse, UR4, R4 ;  /* 0x00000004d7047c25 */ /* 0x040fe2000f8e0004 */
[--C-:B------:R-:W-:Y:S02]  /*178e0*/  SHF.R.S32.HI R6, RZ, 0x1f, R7.reuse ;  /* 0x0000001fff067819 */ /* 0x100fe40000011407 */
[----:B------:R-:W-:Y:S01]  /*178f0*/  PRMT R8, RZ, 0x654, R8 ;  /* 0x00000654ff087816 */ /* 0x000fe20000000008 */
[----:B------:R-:W-:Y:S02]  /*17900*/  IMAD.MOV R9, RZ, RZ, -R7 ;  /* 0x000000ffff097224 */ /* 0x000fe400078e0a07 */
[----:B------:R-:W-:Y:S01]  /*17910*/  IMAD R5, R215, UR5, R5 ;  /* 0x00000005d7057c24 */ /* 0x000fe2000f8e0205 */
[----:B------:R-:W-:Y:S01]  /*17920*/  ULDC.64 UR4, c[0x0][0xb30] ;  /* 0x0002cc0000047ab9 */ /* 0x000fe20000000a00 */
[----:B------:R-:W-:Y:S01]  /*17930*/  IMAD R9, R14, R9, R37 ;  /* 0x000000090e097224 */ /* 0x000fe200078e0225 */
[----:B------:R0:W-:Y:S01]  /*17940*/  SYNCS.ARRIVE.TRANS64.RED.A1T0 RZ, [R8+URZ], RZ ;  /* 0x000000ff08ff79a7 */ /* 0x0001e2000810043f */
[----:B------:R-:W-:-:S02]  /*17950*/  IMAD R6, R6, UR4, RZ ;  /* 0x0000000406067c24 */ /* 0x000fc4000f8e02ff */
        /* <DEDUP_REMOVED lines=16> */
.L_x_8230:
        /* <DEDUP_REMOVED lines=12> */
[----:B------:R-:W5:Y:S01]  /*17b20*/  LDL R39, [R1+0x14] ;  /* 0x0000140001277983 */ /* 0x000f620000100800 */
[----:B------:R-:W-:-:S03]  /*17b30*/  ISETP.GE.AND P3, PT, R216, UR4, PT ;  /* 0x00000004d8007c0c */ /* 0x000fc6000bf66270 */
[----:B------:R-:W5:Y:S04]  /*17b40*/  LDL R89, [R1+0x54] ;  /* 0x0000540001597983 */ /* 0x000f680000100800 */
[----:B------:R-:W5:Y:S04]  /*17b50*/  LDL R37, [R1+0x10] ;  /* 0x0000100001257983 */ /* 0x000f680000100800 */
[----:B------:R-:W5:Y:S02]  /*17b60*/  LDL R35, [R1+0xc] ;  /* 0x00000c0001237983 */ /* 0x000f640000100800 */
[----:B--2---:R-:W-:-:S02]  /*17b70*/  @!P3 LEA R4, P4, R216, R14, 0x2 ;  /* 0x0000000ed804b211 */ /* 0x004fc400078810ff */
[----:B------:R-:W2:Y:S04]  /*17b80*/  LDL R33, [R1+0x8] ;  /* 0x0000080001217983 */ /* 0x000ea80000100800 */
[----:B------:R-:W2:Y:S01]  /*17b90*/  LDL R62, [R1+0x4c] ;  /* 0x00004c00013e7983 */ /* 0x000ea20000100800 */
[----:B-1----:R-:W-:-:S03]  /*17ba0*/  @!P3 LEA.HI.X R5, R216, R27, R32, 0x2, P4 ;  /* 0x0000001bd805b211 */ /* 0x002fc600020f1420 */
[----:B------:R-:W2:Y:S04]  /*17bb0*/  LDL R11, [R1+0x4] ;  /* 0x00000400010b7983 */ /* 0x000ea80000100800 */
[----:B------:R-:W2:Y:S01]  /*17bc0*/  LDL R38, [R1+0x48] ;  /* 0x0000480001267983 */ /* 0x000ea20000100800 */
[----:B---3--:R-:W-:Y:S02]  /*17bd0*/  ISETP.GE.AND P0, PT, R8, UR4, PT ;  /* 0x0000000408007c0c */ /* 0x008fe4000bf06270 */
[----:B----4-:R-:W-:Y:S02]  /*17be0*/  ISETP.GE.AND P2, PT, R12, UR4, PT ;  /* 0x000000040c007c0c */ /* 0x010fe4000bf46270 */
[----:B-----5:R-:W-:-:S09]  /*17bf0*/  ISETP.GE.AND P1, PT, R15, UR4, PT ;  /* 0x000000040f007c0c */ /* 0x020fd2000bf26270 */
[----:B------:R-:W-:Y:S01]  /*17c00*/  @!P0 MOV R7, R27 ;  /* 0x0000001b00078202 */ /* 0x000fe20000000f00 */
[----:B------:R-:W-:Y:S02]  /*17c10*/  @!P0 IMAD.MOV.U32 R6, RZ, RZ, R14 ;  /* 0x000000ffff068224 */ /* 0x000fe400078e000e */
[----:B------:R-:W-:Y:S02]  /*17c20*/  @!P0 IMAD.MOV.U32 R9, RZ, RZ, R99 ;  /* 0x000000ffff098224 */ /* 0x000fe400078e0063 */
[----:B------:R-:W-:-:S04]  /*17c30*/  @!P0 IMAD.WIDE R6, R8, 0x4, R6 ;  /* 0x0000000408068825 */ /* 0x000fc800078e0206 */
[----:B------:R-:W-:-:S05]  /*17c40*/  @!P0 IMAD.MOV.U32 R8, RZ, RZ, R102 ;  /* 0x000000ffff088224 */ /* 0x000fca00078e0066 */
[----:B------:R1:W-:Y:S02]  /*17c50*/  @!P0 ST.E.64 desc[UR36][R6.64], R8 ;  /* 0x0000000806008985 */ /* 0x0003e4000c101b24 */
[----:B-1----:R-:W-:Y:S02]  /*17c60*/  @!P3 IMAD.MOV.U32 R6, RZ, RZ, R100 ;  /* 0x000000ffff06b224 */ /* 0x002fe400078e0064 */
[----:B------:R-:W-:Y:S01]  /*17c70*/  @!P3 IMAD.MOV.U32 R7, RZ, RZ, R98 ;  /* 0x000000ffff07b224 */ /* 0x000fe200078e0062 */
[----:B------:R-:W-:-:S04]  /*17c80*/  @!P2 LEA R8, P4, R12, R14, 0x2 ;  /* 0x0000000e0c08a211 */ /* 0x000fc800078810ff */
[----:B------:R1:W-:Y:S01]  /*17c90*/  @!P3 ST.E.64 desc[UR36][R4.64], R6 ;  /* 0x000000060400b985 */ /* 0x0003e2000c101b24 */
[----:B------:R-:W-:Y:S02]  /*17ca0*/  @!P2 LEA.HI.X R9, R12, R27, R36, 0x2, P4 ;  /* 0x0000001b0c09a211 */ /* 0x000fe400020f1424 */
[----:B------:R-:W-:Y:S01]  /*17cb0*/  ISETP.GE.AND P3, PT, R13, UR4, PT ;  /* 0x000000040d007c0c */ /* 0x000fe2000bf66270 */
[----:B------:R-:W3:Y:S04]  /*17cc0*/  LDL R36, [R1+0x44] ;  /* 0x0000440001247983 */ /* 0x000ee80000100800 */
[----:B------:R-:W4:Y:S01]  /*17cd0*/  LDL R12, [R1] ;  /* 0x00000000010c7983 */ /* 0x000f220000100800 */
[----:B-1----:R-:W-:Y:S01]  /*17ce0*/  @!P1 LEA R4, P5, R15, R14, 0x2 ;  /* 0x0000000e0f049211 */ /* 0x002fe200078a10ff */
[----:B------:R-:W-:-:S03]  /*17cf0*/  @!P2 IMAD.MOV.U32 R6, RZ, RZ, R79 ;  /* 0x000000ffff06a224 */ /* 0x000fc600078e004f */
[----:B------:R-:W-:Y:S02]  /*17d00*/  @!P1 LEA.HI.X R5, R15, R27, R34, 0x2, P5 ;  /* 0x0000001b0f059211 */ /* 0x000fe400028f1422 */
[----:B------:R-:W5:Y:S01]  /*17d10*/  LDL R34, [R1+0x40] ;  /* 0x0000400001227983 */ /* 0x000f620000100800 */
[----:B------:R-:W-:Y:S01]  /*17d20*/  @!P2 MOV R7, R77 ;  /* 0x0000004d0007a202 */ /* 0x000fe20000000f00 */
[----:B------:R-:W-:Y:S02]  /*17d30*/  @!P1 IMAD.MOV.U32 R79, RZ, RZ, R78 ;  /* 0x000000ffff4f9224 */ /* 0x000fe400078e004e */
[----:B------:R-:W-:Y:S01]  /*17d40*/  @!P1 IMAD.MOV.U32 R78, RZ, RZ, R80 ;  /* 0x000000ffff4e9224 */ /* 0x000fe200078e0050 */
[----:B------:R-:W5:Y:S04]  /*17d50*/  LDL R15, [R1+0x3c] ;  /* 0x00003c00010f7983 */ /* 0x000f680000100800 */
[----:B------:R-:W-:Y:S04]  /*17d60*/  @!P2 ST.E.64 desc[UR36][R8.64], R6 ;  /* 0x000000060800a985 */ /* 0x000fe8000c101b24 */
[----:B------:R1:W-:Y:S02]  /*17d70*/  @!P1 ST.E.64 desc[UR36][R4.64], R78 ;  /* 0x0000004e04009985 */ /* 0x0003e4000c101b24 */
[----:B-1----:R-:W-:-:S04]  /*17d80*/  @!P3 LEA R4, P5, R13, R14, 0x2 ;  /* 0x0000000e0d04b211 */ /* 0x002fc800078a10ff */
[----:B------:R-:W-:Y:S02]  /*17d90*/  @!P3 LEA.HI.X R5, R13, R27, R63, 0x2, P5 ;  /* 0x0000001b0d05b211 */ /* 0x000fe400028f143f */
[----:B------:R-:W5:Y:S01]  /*17da0*/  LDL R13, [R1+0x38] ;  /* 0x00003800010d7983 */ /* 0x000f620000100800 */
        /* <DEDUP_REMOVED lines=8> */
[----:B------:R-:W-:-:S03]  /*17e30*/  @!P3 MOV R3, R0 ;  /* 0x000000000003b202 */ /* 0x000fc60000000f00 */
[----:B------:R1:W-:Y:S01]  /*17e40*/  @!P0 ST.E.64 desc[UR36][R6.64], R8 ;  /* 0x0000000806008985 */ /* 0x0003e2000c101b24 */
[----:B------:R-:W-:-:S03]  /*17e50*/  ISETP.GE.AND P0, PT, R35, UR4, PT ;  /* 0x0000000423007c0c */ /* 0x000fc6000bf06270 */
[----:B------:R0:W-:Y:S01]  /*17e60*/  @!P3 ST.E.64 desc[UR36][R4.64], R2 ;  /* 0x000000020400b985 */ /* 0x0001e2000c101b24 */
[----:B--2---:R-:W-:Y:S02]  /*17e70*/  ISETP.GE.AND P3, PT, R33, UR4, PT ;  /* 0x0000000421007c0c */ /* 0x004fe4000bf66270 */
[----:B-1----:R-:W-:-:S04]  /*17e80*/  @!P2 LEA R6, P5, R39, R14, 0x2 ;  /* 0x0000000e2706a211 */ /* 0x002fc800078a10ff */
[-C--:B------:R-:W-:Y:S01]  /*17e90*/  @!P2 LEA.HI.X R7, R39, R27.reuse, R62, 0x2, P5 ;  /* 0x0000001b2707a211 */ /* 0x080fe200028f143e */
[----:B0-----:R-:W-:Y:S02]  /*17ea0*/  @!P2 IMAD.MOV.U32 R4, RZ, RZ, R28 ;  /* 0x000000ffff04a224 */ /* 0x001fe400078e001c */
[----:B------:R-:W-:Y:S01]  /*17eb0*/  @!P2 IMAD.MOV.U32 R5, RZ, RZ, R20 ;  /* 0x000000ffff05a224 */ /* 0x000fe200078e0014 */
[----:B------:R-:W-:Y:S02]  /*17ec0*/  @!P1 LEA R2, P4, R37, R14, 0x2 ;  /* 0x0000000e25029211 */ /* 0x000fe400078810ff */
[----:B------:R-:W-:Y:S02]  /*17ed0*/  ISETP.GE.AND P5, PT, R11, UR4, PT ;  /* 0x000000040b007c0c */ /* 0x000fe4000bfa6270 */
[----:B------:R0:W-:Y:S01]  /*17ee0*/  @!P2 ST.E.64 desc[UR36][R6.64], R4 ;  /* 0x000000040600a985 */ /* 0x0001e2000c101b24 */
[----:B------:R-:W-:Y:S01]  /*17ef0*/  @!P1 LEA.HI.X R3, R37, R27, R38, 0x2, P4 ;  /* 0x0000001b25039211 */ /* 0x000fe200020f1426 */
[----:B0-----:R-:W-:-:S02]  /*17f00*/  @!P1 IMAD.MOV.U32 R4, RZ, RZ, R40 ;  /* 0x000000ffff049224 */ /* 0x001fc400078e0028 */
[----:B------:R-:W-:Y:S01]  /*17f10*/  @!P1 IMAD.MOV.U32 R5, RZ, RZ, R21 ;  /* 0x000000ffff059224 */ /* 0x000fe200078e0015 */
[----:B------:R-:W-:-:S04]  /*17f20*/  @!P0 LEA R6, P2, R35, R14, 0x2 ;  /* 0x0000000e23068211 */ /* 0x000fc800078410ff */
[----:B------:R0:W-:Y:S02]  /*17f30*/  @!P1 ST.E.64 desc[UR36][R2.64], R4 ;  /* 0x0000000402009985 */ /* 0x0001e4000c101b24 */
[----:B0-----:R-:W-:Y:S01]  /*17f40*/  @!P3 LEA R2, P4, R33, R14, 0x2 ;  /* 0x0000000e2102b211 */ /* 0x001fe200078810ff */
[----:B------:R-:W-:Y:S01]  /*17f50*/  @!P0 IMAD.MOV.U32 R4, RZ, RZ, R43 ;  /* 0x000000ffff048224 */ /* 0x000fe200078e002b */
[----:B------:R-:W-:Y:S01]  /*17f60*/  @!P0 MOV R5, R41 ;  /* 0x0000002900058202 */ /* 0x000fe20000000f00 */
[----:B------:R-:W-:Y:S02]  /*17f70*/  @!P3 IMAD.MOV.U32 R43, RZ, RZ, R42 ;  /* 0x000000ffff2bb224 */ /* 0x000fe400078e002a */
[----:B------:R-:W-:Y:S01]  /*17f80*/  @!P3 IMAD.MOV.U32 R42, RZ, RZ, R44 ;  /* 0x000000ffff2ab224 */ /* 0x000fe200078e002c */
[----:B------:R-:W-:Y:S02]  /*17f90*/  SHF.R.S32.HI R20, RZ, 0x1f, R228 ;  /* 0x0000001fff147819 */ /* 0x000fe400000114e4 */
[----:B------:R-:W-:-:S02]  /*17fa0*/  SHF.R.S32.HI R0, RZ, 0x1f, R226 ;  /* 0x0000001fff007819 */ /* 0x000fc400000114e2 */
[----:B---3--:R-:W-:Y:S02]  /*17fb0*/  @!P0 LEA.HI.X R7, R35, R27, R36, 0x2, P2 ;  /* 0x0000001b23078211 */ /* 0x008fe400010f1424 */
[----:B----4-:R-:W-:-:S03]  /*17fc0*/  ISETP.GE.AND P1, PT, R12, UR4, PT ;  /* 0x000000040c007c0c */ /* 0x010fc6000bf26270 */
[----:B------:R0:W-:Y:S01]  /*17fd0*/  @!P0 ST.E.64 desc[UR36][R6.64], R4 ;  /* 0x0000000406008985 */ /* 0x0001e2000c101b24 */
[----:B------:R-:W-:Y:S02]  /*17fe0*/  @!P5 LEA R8, P2, R11, R14, 0x2 ;  /* 0x0000000e0b08d211 */ /* 0x000fe400078410ff */
[----:B------:R-:W-:Y:S02]  /*17ff0*/  ISETP.GE.AND P0, PT, R229, UR4, PT ;  /* 0x00000004e5007c0c */ /* 0x000fe4000bf06270 */
[----:B-----5:R-:W-:-:S05]  /*18000*/  @!P3 LEA.HI.X R3, R33, R27, R34, 0x2, P4 ;  /* 0x0000001b2103b211 */ /* 0x020fca00020f1422 */
[----:B------:R1:W-:Y:S01]  /*18010*/  @!P3 ST.E.64 desc[UR36][R2.64], R42 ;  /* 0x0000002a0200b985 */ /* 0x0003e2000c101b24 */
[----:B------:R-:W-:Y:S02]  /*18020*/  @!P5 LEA.HI.X R9, R11, R27, R15, 0x2, P2 ;  /* 0x0000001b0b09d211 */ /* 0x000fe400010f140f */
[----:B0-----:R-:W-:Y:S02]  /*18030*/  @!P1 LEA R4, P2, R12, R14, 0x2 ;  /* 0x0000000e0c049211 */ /* 0x001fe400078410ff */
[----:B------:R-:W-:Y:S02]  /*18040*/  ISETP.GE.AND P3, PT, R228, UR4, PT ;  /* 0x00000004e4007c0c */ /* 0x000fe4000bf66270 */
[----:B------:R-:W-:Y:S01]  /*18050*/  ISETP.GE.AND P4, PT, R226, UR4, PT ;  /* 0x00000004e2007c0c */ /* 0x000fe2000bf86270 */
[----:B-1----:R-:W-:Y:S02]  /*18060*/  @!P5 IMAD.MOV.U32 R2, RZ, RZ, R47 ;  /* 0x000000ffff02d224 */ /* 0x002fe400078e002f */
[----:B------:R-:W-:Y:S01]  /*18070*/  @!P5 IMAD.MOV.U32 R3, RZ, RZ, R45 ;  /* 0x000000ffff03d224 */ /* 0x000fe200078e002d */
[----:B------:R-:W-:-:S04]  /*18080*/  SHF.R.S32.HI R11, RZ, 0x1f, R229 ;  /* 0x0000001fff0b7819 */ /* 0x000fc800000114e5 */
[----:B------:R0:W-:Y:S01]  /*18090*/  @!P5 ST.E.64 desc[UR36][R8.64], R2 ;  /* 0x000000020800d985 */ /* 0x0001e2000c101b24 */
[----:B------:R-:W-:Y:S01]  /*180a0*/  ISETP.GE.AND P5, PT, R227, UR4, PT ;  /* 0x00000004e3007c0c */ /* 0x000fe2000bfa6270 */
[----:B------:R-:W-:Y:S01]  /*180b0*/  @!P1 IMAD.MOV.U32 R47, RZ, RZ, R46 ;  /* 0x000000ffff2f9224 */ /* 0x000fe200078e002e */
[----:B------:R-:W-:Y:S02]  /*180c0*/  @!P1 MOV R46, R48 ;  /* 0x00000030002e9202 */ /* 0x000fe40000000f00 */
[----:B------:R-:W-:Y:S02]  /*180d0*/  @!P1 LEA.HI.X R5, R12, R27, R13, 0x2, P2 ;  /* 0x0000001b0c059211 */ /* 0x000fe400010f140d */
[----:B------:R-:W-:Y:S01]  /*180e0*/  @!P0 LEA R6, P2, R229, R14, 0x2 ;  /* 0x0000000ee5068211 */ /* 0x000fe200078410ff */
[----:B------:R-:W-:-:S03]  /*180f0*/  @!P0 IMAD.MOV.U32 R48, RZ, RZ, R51 ;  /* 0x000000ffff308224 */ /* 0x000fc600078e0033 */
[-C--:B------:R-:W-:Y:S01]  /*18100*/  @!P0 LEA.HI.X R7, R229, R27.reuse, R11, 0x2, P2 ;  /* 0x0000001be5078211 */ /* 0x080fe200010f140b */
[----:B------:R3:W-:Y:S01]  /*18110*/  @!P1 ST.E.64 desc[UR36][R4.64], R46 ;  /* 0x0000002e04009985 */ /* 0x0007e2000c101b24 */
[-C--:B------:R-:W-:Y:S01]  /*18120*/  @!P3 LEA R12, P1, R228, R14.reuse, 0x2 ;  /* 0x0000000ee40cb211 */ /* 0x080fe200078210ff */
[----:B------:R-:W-:Y:S01]  /*18130*/  @!P3 IMAD.MOV.U32 R51, RZ, RZ, R50 ;  /* 0x000000ffff33b224 */ /* 0x000fe200078e0032 */
[----:B------:R-:W-:Y:S01]  /*18140*/  SHF.R.S32.HI R11, RZ, 0x1f, R227 ;  /* 0x0000001fff0b7819 */ /* 0x000fe200000114e3 */
[----:B------:R3:W-:Y:S01]  /*18150*/  @!P0 ST.E.64 desc[UR36][R6.64], R48 ;  /* 0x0000003006008985 */ /* 0x0007e2000c101b24 */
[CC--:B0-----:R-:W-:Y:S01]  /*18160*/  @!P5 LEA R2, P0, R227.reuse, R14.reuse, 0x2 ;  /* 0x0000000ee302d211 */ /* 0x0c1fe200078010ff */
[----:B------:R-:W-:Y:S01]  /*18170*/  @!P3 IMAD.MOV.U32 R50, RZ, RZ, R82 ;  /* 0x000000ffff32b224 */ /* 0x000fe200078e0052 */
[----:B------:R-:W-:Y:S01]  /*18180*/  @!P4 LEA R14, P2, R226, R14, 0x2 ;  /* 0x0000000ee20ec211 */ /* 0x000fe200078410ff */
[----:B------:R-:W-:Y:S01]  /*18190*/  @!P5 IMAD.MOV.U32 R82, RZ, RZ, R85 ;  /* 0x000000ffff52d224 */ /* 0x000fe200078e0055 */
[-C--:B------:R-:W-:Y:S01]  /*181a0*/  @!P3 LEA.HI.X R13, R228, R27.reuse, R20, 0x2, P1 ;  /* 0x0000001be40db211 */ /* 0x080fe200008f1414 */
[----:B------:R-:W-:Y:S01]  /*181b0*/  @!P4 IMAD.MOV.U32 R85, RZ, RZ, R84 ;  /* 0x000000ffff55c224 */ /* 0x000fe200078e0054 */
[----:B------:R-:W-:-:S02]  /*181c0*/  @!P5 LEA.HI.X R3, R227, R27, R11, 0x2, P0 ;  /* 0x0000001be303d211 */ /* 0x000fc400000f140b */
[----:B------:R-:W-:Y:S02]  /*181d0*/  @!P4 LEA.HI.X R15, R226, R27, R0, 0x2, P2 ;  /* 0x0000001be20fc211 */ /* 0x000fe400010f1400 */
[----:B------:R-:W-:Y:S01]  /*181e0*/  @!P4 MOV R84, R86 ;  /* 0x000000560054c202 */ /* 0x000fe20000000f00 */
[----:B------:R3:W-:Y:S04]  /*181f0*/  @!P3 ST.E.64 desc[UR36][R12.64], R50 ;  /* 0x000000320c00b985 */ /* 0x0007e8000c101b24 */
[----:B------:R3:W-:Y:S04]  /*18200*/  @!P5 ST.E.64 desc[UR36][R2.64], R82 ;  /* 0x000000520200d985 */ /* 0x0007e8000c101b24 */
[----:B------:R3:W-:Y:S02]  /*18210*/  @!P4 ST.E.64 desc[UR36][R14.64], R84 ;  /* 0x000000540e00c985 */ /* 0x0007e4000c101b24 */
.L_x_7943:
[----:B------:R-:W-:Y:S05]  /*18220*/  BSYNC B1 ;  /* 0x0000000000017941 */ /* 0x000fea0003800000 */
.L_x_7942:
[----:B------:R-:W-:-:S03]  /*18230*/  UMOV UR4, 0xffffffff ;  /* 0xffffffff00047882 */ /* 0x000fc60000000000 */
[----:B------:R-:W-:Y:S05]  /*18240*/  BRA.DIV UR4, `(.L_x_7944) ;  /* 0x000000ce04cc7947 */ /* 0x000fea000b800000 */
[----:B---3--:R3:W4:Y:S04]  /*18250*/  SHFL.IDX PT, R3, R26, 0x1, 0x1c1f ;  /* 0x003c1f001a037f89 */ /* 0x00872800000e0000 */
[----:B--2---:R3:W2:Y:S02]  /*18260*/  SHFL.IDX PT, R14, R24, 0x1, 0x1c1f ;  /* 0x003c1f00180e7f89 */ /* 0x0046a400000e0000 */
.L_x_8234:
[----:B------:R-:W-:-:S13]  /*18270*/  ISETP.GE.AND P0, PT, R25, R10, PT ;  /* 0x0000000a1900720c */ /* 0x000fda0003f06270 */
[----:B------:R-:W-:Y:S05]  /*18280*/  @P0 BRA `(.L_x_7940) ;  /* 0x0000001400080947 */ /* 0x000fea0003800000 */
[----:B------:R-:W5:Y:S01]  /*18290*/  LDL R4, [R1+0x28] ;  /* 0x0000280001047983 */ /* 0x000f620000100800 */
[----:B------:R-:W-:-:S03]  /*182a0*/  ULDC UR4, c[0x0][0xac8] ;  /* 0x0002b20000047ab9 */ /* 0x000fc60000000800 */
[----:B------:R-:W4:Y:S04]  /*182b0*/  LDL R21, [R1+0x24] ;  /* 0x0000240001157983 */ /* 0x000f280000100800 */
[----:B------:R-:W2:Y:S04]  /*182c0*/  LDL R6, [R1+0x50] ;  /* 0x0000500001067983 */ /* 0x000ea80000100800 */
[----:B------:R-:W2:Y:S04]  /*182d0*/  LDL R41, [R1+0x20] ;  /* 0x0000200001297983 */ /* 0x000ea80000100800 */
[----:B------:R-:W2:Y:S04]  /*182e0*/  LDL R7, [R1+0x4c] ;  /* 0x00004c0001077983 */ /* 0x000ea80000100800 */
[----:B------:R-:W2:Y:S04]  /*182f0*/  LDL R39, [R1+0x1c] ;  /* 0x00001c0001277983 */ /* 0x000ea80000100800 */
[----:B------:R-:W1:Y:S04]  /*18300*/  LDL R8, [R1+0x8] ;  /* 0x0000080001087983 */ /* 0x000e680000100800 */
[----:B0--3--:R-:W3:Y:S04]  /*18310*/  LDL R24, [R1+0xc] ;  /* 0x00000c0001187983 */ /* 0x009ee80000100800 */
        /* <DEDUP_REMOVED lines=10> */
[----:B------:R-:W3:Y:S04]  /*183c0*/  LDL R0, [R1] ;  /* 0x0000000001007983 */ /* 0x000ee80000100800 */
[----:B------:R-:W3:Y:S04]  /*183d0*/  LDL R26, [R1+0x3c] ;  /* 0x00003c00011a7983 */ /* 0x000ee80000100800 */
[----:B------:R-:W3:Y:S01]  /*183e0*/  LDL R15, [R1+0x38] ;  /* 0x00003800010f7983 */ /* 0x000ee20000100800 */
[----:B------:R-:W-:-:S02]  /*183f0*/  ISETP.GE.AND P3, PT, R216, UR4, PT ;  /* 0x00000004d8007c0c */ /* 0x000fc4000bf66270 */
[----:B-----5:R-:W-:Y:S02]  /*18400*/  ISETP.GE.AND P1, PT, R4, UR4, PT ;  /* 0x0000000404007c0c */ /* 0x020fe4000bf26270 */
[----:B----4-:R-:W-:-:S11]  /*18410*/  ISETP.GE.AND P2, PT, R21, UR4, PT ;  /* 0x0000000415007c0c */ /* 0x010fd6000bf46270 */
[----:B--2---:R-:W-:Y:S02]  /*18420*/  @!P1 IMAD.MOV.U32 R2, RZ, RZ, R14 ;  /* 0x000000ffff029224 */ /* 0x004fe400078e000e */
[----:B------:R-:W-:Y:S02]  /*18430*/  @!P1 IMAD.MOV.U32 R86, RZ, RZ, R52 ;  /* 0x000000ffff569224 */ /* 0x000fe400078e0034 */
[----:B------:R-:W-:Y:S01]  /*18440*/  @!P1 IMAD.WIDE R4, R4, 0x4, R2 ;  /* 0x0000000404049825 */ /* 0x000fe200078e0202 */
[----:B------:R-:W-:Y:S02]  /*18450*/  MOV R38, R6 ;  /* 0x0000000600267202 */ /* 0x000fe40000000f00 */
[C---:B------:R-:W-:Y:S02]  /*18460*/  @!P3 LEA R6, P4, R216.reuse, R14, 0x2 ;  /* 0x0000000ed806b211 */ /* 0x040fe400078810ff */
[----:B------:R-:W-:Y:S01]  /*18470*/  ISETP.GE.AND P0, PT, R41, UR4, PT ;  /* 0x0000000429007c0c */ /* 0x000fe2000bf06270 */
[----:B------:R0:W-:Y:S01]  /*18480*/  @!P1 ST.E.64 desc[UR36][R4.64], R86 ;  /* 0x0000005604009985 */ /* 0x0001e2000c101b24 */
[----:B------:R-:W-:Y:S01]  /*18490*/  IMAD.MOV.U32 R36, RZ, RZ, R7 ;  /* 0x000000ffff247224 */ /* 0x000fe200078e0007 */
[----:B------:R-:W-:Y:S01]  /*184a0*/  ISETP.GE.AND P1, PT, R39, UR4, PT ;  /* 0x0000000427007c0c */ /* 0x000fe2000bf26270 */
[----:B-1----:R-:W-:Y:S01]  /*184b0*/  IMAD.MOV.U32 R27, RZ, RZ, R8 ;  /* 0x000000ffff1b7224 */ /* 0x002fe200078e0008 */
[----:B------:R-:W-:-:S02]  /*184c0*/  @!P3 LEA.HI.X R7, R216, R3, R32, 0x2, P4 ;  /* 0x00000003d807b211 */ /* 0x000fc400020f1420 */
[C---:B------:R-:W-:Y:S01]  /*184d0*/  @!P2 LEA R8, P5, R21.reuse, R14, 0x2 ;  /* 0x0000000e1508a211 */ /* 0x040fe200078a10ff */
[----:B---3--:R-:W-:Y:S02]  /*184e0*/  IMAD.MOV.U32 R33, RZ, RZ, R24 ;  /* 0x000000ffff217224 */ /* 0x008fe400078e0018 */
[----:B------:R-:W-:Y:S02]  /*184f0*/  IMAD.MOV.U32 R24, RZ, RZ, R9 ;  /* 0x000000ffff187224 */ /* 0x000fe400078e0009 */
[----:B0-----:R-:W-:Y:S02]  /*18500*/  @!P3 IMAD.MOV.U32 R4, RZ, RZ, R53 ;  /* 0x000000ffff04b224 */ /* 0x001fe400078e0035 */
[----:B------:R-:W-:Y:S01]  /*18510*/  @!P3 IMAD.MOV.U32 R5, RZ, RZ, R90 ;  /* 0x000000ffff05b224 */ /* 0x000fe200078e005a */
[----:B------:R-:W-:Y:S02]  /*18520*/  @!P2 LEA.HI.X R9, R21, R3, R28, 0x2, P5 ;  /* 0x000000031509a211 */ /* 0x000fe400028f141c */
[----:B------:R-:W-:-:S02]  /*18530*/  ISETP.GE.AND P4, PT, R37, UR4, PT ;  /* 0x0000000425007c0c */ /* 0x000fc4000bf86270 */
[----:B------:R0:W-:Y:S01]  /*18540*/  @!P3 ST.E.64 desc[UR36][R6.64], R4 ;  /* 0x000000040600b985 */ /* 0x0001e2000c101b24 */
[----:B------:R-:W-:Y:S01]  /*18550*/  @!P0 LEA R10, P5, R41, R14, 0x2 ;  /* 0x0000000e290a8211 */ /* 0x000fe200078a10ff */
[----:B------:R-:W-:Y:S01]  /*18560*/  IMAD.MOV.U32 R28, RZ, RZ, R12 ;  /* 0x000000ffff1c7224 */ /* 0x000fe200078e000c */
[----:B------:R-:W-:Y:S01]  /*18570*/  ISETP.GE.AND P3, PT, R35, UR4, PT ;  /* 0x0000000423007c0c */ /* 0x000fe2000bf66270 */
[----:B0-----:R-:W-:Y:S02]  /*18580*/  @!P2 IMAD.MOV.U32 R4, RZ, RZ, R56 ;  /* 0x000000ffff04a224 */ /* 0x001fe400078e0038 */
[----:B------:R-:W-:Y:S01]  /*18590*/  @!P2 IMAD.MOV.U32 R5, RZ, RZ, R54 ;  /* 0x000000ffff05a224 */ /* 0x000fe200078e0036 */
[----:B------:R-:W-:Y:S01]  /*185a0*/  MOV R34, R11 ;  /* 0x0000000b00227202 */ /* 0x000fe20000000f00 */
[----:B------:R-:W-:-:S03]  /*185b0*/  @!P0 IMAD.MOV.U32 R54, RZ, RZ, R57 ;  /* 0x000000ffff368224 */ /* 0x000fc600078e0039 */
[----:B------:R0:W-:Y:S01]  /*185c0*/  @!P2 ST.E.64 desc[UR36][R8.64], R4 ;  /* 0x000000040800a985 */ /* 0x0001e2000c101b24 */
[-C--:B------:R-:W-:Y:S01]  /*185d0*/  @!P1 LEA R12, P2, R39, R14.reuse, 0x2 ;  /* 0x0000000e270c9211 */ /* 0x080fe200078410ff */
[----:B------:R-:W-:Y:S01]  /*185e0*/  IMAD.MOV.U32 R21, RZ, RZ, R13 ;  /* 0x000000ffff157224 */ /* 0x000fe200078e000d */
[-C--:B------:R-:W-:Y:S02]  /*185f0*/  @!P0 LEA.HI.X R11, R41, R3.reuse, R42, 0x2, P5 ;  /* 0x00000003290b8211 */ /* 0x080fe400028f142a */
[----:B------:R-:W-:Y:S02]  /*18600*/  @!P1 LEA.HI.X R13, R39, R3, R40, 0x2, P2 ;  /* 0x00000003270d9211 */ /* 0x000fe400010f1428 */
[----:B------:R-:W-:Y:S01]  /*18610*/  ISETP.GE.AND P2, PT, R20, UR4, PT ;  /* 0x0000000414007c0c */ /* 0x000fe2000bf46270 */
[----:B------:R1:W-:Y:S01]  /*18620*/  @!P0 ST.E.64 desc[UR36][R10.64], R54 ;  /* 0x000000360a008985 */ /* 0x0003e2000c101b24 */
[----:B------:R-:W-:Y:S01]  /*18630*/  @!P4 LEA R6, P0, R37, R14, 0x2 ;  /* 0x0000000e2506c211 */ /* 0x000fe200078010ff */
[----:B0-----:R-:W-:-:S02]  /*18640*/  @!P1 IMAD.MOV.U32 R4, RZ, RZ, R60 ;  /* 0x000000ffff049224 */ /* 0x001fc400078e003c */
[----:B------:R-:W-:Y:S01]  /*18650*/  @!P1 IMAD.MOV.U32 R5, RZ, RZ, R58 ;  /* 0x000000ffff059224 */ /* 0x000fe200078e003a */
[----:B------:R-:W-:Y:S02]  /*18660*/  @!P4 LEA.HI.X R7, R37, R3, R38, 0x2, P0 ;  /* 0x000000032507c211 */ /* 0x000fe400000f1426 */
[----:B------:R-:W-:Y:S02]  /*18670*/  @!P4 MOV R58, R61 ;  /* 0x0000003d003ac202 */ /* 0x000fe40000000f00 */
[----:B------:R0:W-:Y:S01]  /*18680*/  @!P1 ST.E.64 desc[UR36][R12.64], R4 ;  /* 0x000000040c009985 */ /* 0x0001e2000c101b24 */
[----:B------:R-:W-:Y:S02]  /*18690*/  ISETP.GE.AND P1, PT, R33, UR4, PT ;  /* 0x0000000421007c0c */ /* 0x000fe4000bf26270 */
[----:B------:R-:W-:Y:S01]  /*186a0*/  @!P3 LEA R8, P5, R35, R14, 0x2 ;  /* 0x0000000e2308b211 */ /* 0x000fe200078a10ff */
[----:B------:R-:W-:Y:S01]  /*186b0*/  @!P4 ST.E.64 desc[UR36][R6.64], R58 ;  /* 0x0000003a0600c985 */ /* 0x000fe2000c101b24 */
[----:B------:R-:W-:-:S02]  /*186c0*/  ISETP.GE.AND P0, PT, R27, UR4, PT ;  /* 0x000000041b007c0c */ /* 0x000fc4000bf06270 */
[-C--:B------:R-:W-:Y:S02]  /*186d0*/  @!P3 LEA.HI.X R9, R35, R3.reuse, R36, 0x2, P5 ;  /* 0x000000032309b211 */ /* 0x080fe400028f1424 */
[C---:B-1----:R-:W-:Y:S01]  /*186e0*/  @!P2 LEA R10, P4, R20.reuse, R14, 0x2 ;  /* 0x0000000e140aa211 */ /* 0x042fe200078810ff */
[----:B0-----:R-:W-:Y:S02]  /*186f0*/  @!P3 IMAD.MOV.U32 R4, RZ, RZ, R70 ;  /* 0x000000ffff04b224 */ /* 0x001fe400078e0046 */
[----:B------:R-:W-:Y:S01]  /*18700*/  @!P3 IMAD.MOV.U32 R5, RZ, RZ, R68 ;  /* 0x000000ffff05b224 */ /* 0x000fe200078e0044 */
[----:B------:R-:W-:Y:S01]  /*18710*/  @!P2 LEA.HI.X R11, R20, R3, R21, 0x2, P4 ;  /* 0x00000003140ba211 */ /* 0x000fe200020f1415 */
[----:B------:R-:W-:-:S03]  /*18720*/  @!P2 IMAD.MOV.U32 R68, RZ, RZ, R71 ;  /* 0x000000ffff44a224 */ /* 0x000fc600078e0047 */
[----:B------:R0:W-:Y:S01]  /*18730*/  @!P3 ST.E.64 desc[UR36][R8.64], R4 ;  /* 0x000000040800b985 */ /* 0x0001e2000c101b24 */
[----:B------:R-:W-:Y:S02]  /*18740*/  ISETP.GE.AND P3, PT, R24, UR4, PT ;  /* 0x0000000418007c0c */ /* 0x000fe4000bf66270 */
[-C--:B------:R-:W-:Y:S01]  /*18750*/  @!P1 LEA R12, P5, R33, R14.reuse, 0x2 ;  /* 0x0000000e210c9211 */ /* 0x080fe200078a10ff */
[----:B------:R1:W-:Y:S01]  /*18760*/  @!P2 ST.E.64 desc[UR36][R10.64], R68 ;  /* 0x000000440a00a985 */ /* 0x0003e2000c101b24 */
[----:B------:R-:W-:Y:S02]  /*18770*/  ISETP.GE.AND P2, PT, R0, UR4, PT ;  /* 0x0000000400007c0c */ /* 0x000fe4000bf46270 */
[----:B------:R-:W-:Y:S02]  /*18780*/  @!P0 LEA R20, P4, R27, R14, 0x2 ;  /* 0x0000000e1b148211 */ /* 0x000fe400078810ff */
[-C--:B------:R-:W-:Y:S02]  /*18790*/  @!P1 LEA.HI.X R13, R33, R3.reuse, R34, 0x2, P5 ;  /* 0x00000003210d9211 */ /* 0x080fe400028f1422 */
[----:B------:R-:W-:Y:S01]  /*187a0*/  @!P0 LEA.HI.X R21, R27, R3, R28, 0x2, P4 ;  /* 0x000000031b158211 */ /* 0x000fe200020f141c */
[----:B0-----:R-:W-:-:S02]  /*187b0*/  @!P1 IMAD.MOV.U32 R4, RZ, RZ, R74 ;  /* 0x000000ffff049224 */ /* 0x001fc400078e004a */
[----:B------:R-:W-:Y:S01]  /*187c0*/  @!P1 IMAD.MOV.U32 R5, RZ, RZ, R72 ;  /* 0x000000ffff059224 */ /* 0x000fe200078e0048 */
[----:B------:R-:W-:Y:S02]  /*187d0*/  @!P0 MOV R72, R75 ;  /* 0x0000004b00488202 */ /* 0x000fe40000000f00 */
[----:B------:R-:W-:Y:S02]  /*187e0*/  ISETP.GE.AND P4, PT, R229, UR4, PT ;  /* 0x00000004e5007c0c */ /* 0x000fe4000bf86270 */
[----:B------:R0:W-:Y:S01]  /*187f0*/  @!P1 ST.E.64 desc[UR36][R12.64], R4 ;  /* 0x000000040c009985 */ /* 0x0001e2000c101b24 */
[----:B------:R-:W-:Y:S02]  /*18800*/  @!P3 LEA R6, P1, R24, R14, 0x2 ;  /* 0x0000000e1806b211 */ /* 0x000fe400078210ff */
[----:B------:R-:W-:Y:S01]  /*18810*/  ISETP.GE.AND P5, PT, R228, UR4, PT ;  /* 0x00000004e4007c0c */ /* 0x000fe2000bfa6270 */
[----:B------:R2:W-:Y:S01]  /*18820*/  @!P0 ST.E.64 desc[UR36][R20.64], R72 ;  /* 0x0000004814008985 */ /* 0x0005e2000c101b24 */
[----:B------:R-:W-:-:S02]  /*18830*/  ISETP.GE.AND P0, PT, R227, UR4, PT ;  /* 0x00000004e3007c0c */ /* 0x000fc4000bf06270 */
[-C--:B------:R-:W-:Y:S02]  /*18840*/  @!P3 LEA.HI.X R7, R24, R3.reuse, R26, 0x2, P1 ;  /* 0x000000031807b211 */ /* 0x080fe400008f141a */
[CC--:B------:R-:W-:Y:S01]  /*18850*/  @!P2 LEA R8, P1, R0.reuse, R14.reuse, 0x2 ;  /* 0x0000000e0008a211 */ /* 0x0c0fe200078210ff */
[----:B------:R-:W-:Y:S02]  /*18860*/  @!P3 IMAD.MOV.U32 R77, RZ, RZ, R76 ;  /* 0x000000ffff4db224 */ /* 0x000fe400078e004c */
[----:B------:R-:W-:Y:S01]  /*18870*/  @!P3 IMAD.MOV.U32 R76, RZ, RZ, R92 ;  /* 0x000000ffff4cb224 */ /* 0x000fe200078e005c */
[----:B------:R-:W-:Y:S01]  /*18880*/  @!P2 LEA.HI.X R9, R0, R3, R15, 0x2, P1 ;  /* 0x000000030009a211 */ /* 0x000fe200008f140f */
[----:B------:R-:W-:Y:S01]  /*18890*/  @!P2 IMAD.MOV.U32 R90, RZ, RZ, R93 ;  /* 0x000000ffff5aa224 */ /* 0x000fe200078e005d */
[----:B-1----:R-:W-:Y:S02]  /*188a0*/  @!P4 LEA R10, P1, R229, R14, 0x2 ;  /* 0x0000000ee50ac211 */ /* 0x002fe400078210ff */
[----:B------:R1:W-:Y:S01]  /*188b0*/  @!P3 ST.E.64 desc[UR36][R6.64], R76 ;  /* 0x0000004c0600b985 */ /* 0x0003e2000c101b24 */
[----:B------:R-:W-:-:S02]  /*188c0*/  SHF.R.S32.HI R24, RZ, 0x1f, R229 ;  /* 0x0000001fff187819 */ /* 0x000fc400000114e5 */
[----:B------:R-:W-:Y:S01]  /*188d0*/  SHF.R.S32.HI R15, RZ, 0x1f, R228 ;  /* 0x0000001fff0f7819 */ /* 0x000fe200000114e4 */
[----:B------:R1:W-:Y:S01]  /*188e0*/  @!P2 ST.E.64 desc[UR36][R8.64], R90 ;  /* 0x0000005a0800a985 */ /* 0x0003e2000c101b24 */
[CC--:B0-----:R-:W-:Y:S02]  /*188f0*/  @!P5 LEA R12, P2, R228.reuse, R14.reuse, 0x2 ;  /* 0x0000000ee40cd211 */ /* 0x0c1fe400078410ff */
[----:B--2---:R-:W-:Y:S02]  /*18900*/  @!P0 LEA R20, P3, R227, R14, 0x2 ;  /* 0x0000000ee3148211 */ /* 0x004fe400078610ff */
[----:B------:R-:W-:Y:S01]  /*18910*/  SHF.R.S32.HI R0, RZ, 0x1f, R227 ;  /* 0x0000001fff007819 */ /* 0x000fe200000114e3 */
[----:B------:R-:W-:Y:S01]  /*18920*/  @!P4 IMAD.MOV.U32 R4, RZ, RZ, R96 ;  /* 0x000000ffff04c224 */ /* 0x000fe200078e0060 */
[-C--:B------:R-:W-:Y:S01]  /*18930*/  @!P4 LEA.HI.X R11, R229, R3.reuse, R24, 0x2, P1 ;  /* 0x00000003e50bc211 */ /* 0x080fe200008f1418 */
[----:B------:R-:W-:Y:S01]  /*18940*/  @!P4 IMAD.MOV.U32 R5, RZ, RZ, R94 ;  /* 0x000000ffff05c224 */ /* 0x000fe200078e005e */
[----:B------:R-:W-:-:S02]  /*18950*/  @!P5 LEA.HI.X R13, R228, R3, R15, 0x2, P2 ;  /* 0x00000003e40dd211 */ /* 0x000fc400010f140f */
[----:B------:R-:W-:Y:S02]  /*18960*/  @!P5 MOV R94, R97 ;  /* 0x00000061005ed202 */ /* 0x000fe40000000f00 */
[----:B------:R-:W-:Y:S01]  /*18970*/  @!P0 LEA.HI.X R21, R227, R3, R0, 0x2, P3 ;  /* 0x00000003e3158211 */ /* 0x000fe200018f1400 */
[----:B------:R1:W-:Y:S04]  /*18980*/  @!P4 ST.E.64 desc[UR36][R10.64], R4 ;  /* 0x000000040a00c985 */ /* 0x0003e8000c101b24 */
[----:B------:R1:W-:Y:S04]  /*18990*/  @!P5 ST.E.64 desc[UR36][R12.64], R94 ;  /* 0x0000005e0c00d985 */ /* 0x0003e8000c101b24 */
[----:B------:R1:W-:Y:S01]  /*189a0*/  @!P0 ST.E.64 desc[UR36][R20.64], R64 ;  /* 0x0000004014008985 */ /* 0x0003e2000c101b24 */
[----:B------:R-:W-:-:S13]  /*189b0*/  ISETP.GE.AND P0, PT, R226, UR4, PT ;  /* 0x00000004e2007c0c */ /* 0x000fda000bf06270 */
[----:B-1----:R-:W-:Y:S05]  /*189c0*/  @P0 BRA `(.L_x_7940) ;  /* 0x0000000c00380947 */ /* 0x002fea0003800000 */
[----:B------:R-:W-:Y:S02]  /*189d0*/  SHF.R.S32.HI R0, RZ, 0x1f, R226 ;  /* 0x0000001fff007819 */ /* 0x000fe400000114e2 */
[----:B------:R-:W-:-:S04]  /*189e0*/  LEA R14, P0, R226, R14, 0x2 ;  /* 0x0000000ee20e7211 */ /* 0x000fc800078010ff */
[----:B------:R-:W-:-:S05]  /*189f0*/  LEA.HI.X R15, R226, R3, R0, 0x2, P0 ;  /* 0x00000003e20f7211 */ /* 0x000fca00000f1400 */
[----:B------:R0:W-:Y:S01]  /*18a00*/  ST.E.64 desc[UR36][R14.64], R66 ;  /* 0x000000420e007985 */ /* 0x0001e2000c101b24 */
[----:B------:R-:W-:Y:S05]  /*18a10*/  BRA `(.L_x_7940) ;  /* 0x0000000c00247947 */ /* 0x000fea0003800000 */
.L_x_7926:
[----:B------:R-:W-:Y:S01]  /*18a20*/  ULDC.64 UR6, c[0x0][0xc08] ;  /* 0x0003020000067ab9 */ /* 0x000fe20000000a00 */
[----:B------:R-:W-:Y:S01]  /*18a30*/  ULDC.64 UR4, c[0x0][0xc00] ;  /* 0x0003000000047ab9 */ /* 0x000fe20000000a00 */
[----:B------:R-:W-:Y:S01]  /*18a40*/  ISETP.NE.U32.AND P1, PT, RZ, UR6, PT ;  /* 0x00000006ff007c0c */ /* 0x000fe2000bf25070 */
[----:B------:R-:W-:Y:S01]  /*18a50*/  IMAD.MOV.U32 R13, RZ, RZ, RZ ;  /* 0x000000ffff0d7224 */ /* 0x000fe200078e00ff */
[----:B------:R-:W-:Y:S01]  /*18a60*/  ISETP.NE.U32.AND P0, PT, RZ, UR4, PT ;  /* 0x00000004ff007c0c */ /* 0x000fe2000bf05070 */
[----:B------:R-:W4:Y:S01]  /*18a70*/  S2R R0, SR_TID.X ;  /* 0x0000000000007919 */ /* 0x000f220000002100 */
[----:B------:R-:W-:Y:S02]  /*18a80*/  ISETP.NE.AND.EX P1, PT, RZ, UR7, PT, P1 ;  /* 0x00000007ff007c0c */ /* 0x000fe4000bf25310 */
[----:B------:R-:W-:Y:S02]  /*18a90*/  IADD3 R2, P2, R210, UR4, RZ ;  /* 0x00000004d2027c10 */ /* 0x000fe4000ff5e0ff */
[----:B------:R-:W-:-:S02]  /*18aa0*/  ISETP.NE.AND.EX P0, PT, RZ, UR5, PT, P0 ;  /* 0x00000005ff007c0c */ /* 0x000fc4000bf05300 */
[----:B------:R-:W-:Y:S01]  /*18ab0*/  IADD3.X R3, R211, UR5, RZ, P2, !PT ;  /* 0x00000005d3037c10 */ /* 0x000fe200097fe4ff */
[----:B------:R-:W-:Y:S02]  /*18ac0*/  ULDC UR4, c[0x0][0xa88] ;  /* 0x0002a20000047ab9 */ /* 0x000fe40000000800 */
[----:B------:R-:W-:-:S04]  /*18ad0*/  IMAD.U32 R20, RZ, RZ, UR4 ;  /* 0x00000004ff147e24 */ /* 0x000fc8000f8e00ff */
[----:B------:R-:W-:-:S04]  /*18ae0*/  @P1 IADD3 R210, P2, R210, UR6, RZ ;  /* 0x00000006d2d21c10 */ /* 0x000fc8000ff5e0ff */
[----:B------:R-:W-:Y:S01]  /*18af0*/  @P1 IADD3.X R211, R211, UR7, RZ, P2, !PT ;  /* 0x00000007d3d31c10 */ /* 0x000fe200097fe4ff */
[----:B------:R0:W5:Y:S04]  /*18b00*/  @P0 LDG.E R13, desc[UR36][R2.64] ;  /* 0x00000024020d0981 */ /* 0x000168000c1e1900 */
[----:B------:R0:W5:Y:S01]  /*18b10*/  @P1 LDG.E R20, desc[UR36][R210.64] ;  /* 0x00000024d2141981 */ /* 0x000162000c1e1900 */
[----:B-1----:R-:W-:Y:S01]  /*18b20*/  ISETP.GT.AND P2, PT, R209, 0x1, PT ;  /* 0x00000001d100780c */ /* 0x002fe20003f44270 */
[----:B----4-:R-:W-:-:S05]  /*18b30*/  VIADD R24, R0, 0xffffff80 ;  /* 0xffffff8000187836 */ /* 0x010fca0000000000 */
[----:B------:R-:W-:Y:S01]  /*18b40*/  ISETP.GT.AND P3, PT, R24, 0x7f, PT ;  /* 0x0000007f1800780c */ /* 0x000fe20003f64270 */
[----:B0-----:R-:W-:-:S12]  /*18b50*/  @P1 BRA `(.L_x_7945) ;  /* 0x0000000000101947 */ /* 0x001fd80003800000 */
[----:B------:R-:W-:Y:S05]  /*18b60*/  @!P0 BRA `(.L_x_7945) ;  /* 0x00000000000c8947 */ /* 0x000fea0003800000 */
[----:B------:R-:W4:Y:S04]  /*18b70*/  LDG.E R5, desc[UR36][R2.64] ;  /* 0x0000002402057981 */ /* 0x000f28000c1e1900 */
[----:B-----5:R-:W4:Y:S02]  /*18b80*/  LDG.E R20, desc[UR36][R2.64+0x4] ;  /* 0x0000042402147981 */ /* 0x020f24000c1e1900 */
[----:B----4-:R-:W-:-:S07]  /*18b90*/  IMAD.IADD R20, R20, 0x1, -R5 ;  /* 0x0000000114147824 */ /* 0x010fce00078e0a05 */
.L_x_7945:
[----:B------:R-:W-:Y:S01]  /*18ba0*/  BSSY B1, `(.L_x_7946) ;  /* 0x0000036000017945 */ /* 0x000fe20003800000 */
[----:B------:R-:W-:Y:S02]  /*18bb0*/  SEL R21, R206, RZ, !P0 ;  /* 0x000000ffce157207 */ /* 0x000fe40004000000 */
[----:B------:R-:W-:Y:S02]  /*18bc0*/  SEL R213, R213, RZ, !P0 ;  /* 0x000000ffd5d57207 */ /* 0x000fe40004000000 */
[----:B-----5:R-:W-:Y:S01]  /*18bd0*/  SHF.R.S32.HI R12, RZ, 0x1f, R13 ;  /* 0x0000001fff0c7819 */ /* 0x020fe2000001140d */
[----:B------:R-:W-:Y:S06]  /*18be0*/  @P3 BRA `(.L_x_7947) ;  /* 0x0000000000c43947 */ /* 0x000fec0003800000 */
[----:B------:R-:W0:Y:S01]  /*18bf0*/  LDC R27, c[0x0][0xbe8] ;  /* 0x0002fa00ff1b7b82 */ /* 0x000e220000000800 */
[----:B------:R-:W-:-:S05]  /*18c00*/  IMAD R0, R214, 0x80, R0 ;  /* 0x00000080d6007824 */ /* 0x000fca00078e0200 */
[----:B------:R-:W-:Y:S01]  /*18c10*/  IADD3 R25, R0, -0x80, RZ ;  /* 0xffffff8000197810 */ /* 0x000fe20007ffe0ff */
[----:B0-----:R-:W-:-:S05]  /*18c20*/  IMAD R2, R20, R27, RZ ;  /* 0x0000001b14027224 */ /* 0x001fca00078e02ff */
[----:B------:R-:W-:-:S13]  /*18c30*/  ISETP.GE.AND P0, PT, R25, R2, PT ;  /* 0x000000021900720c */ /* 0x000fda0003f06270 */
[----:B------:R-:W-:Y:S05]  /*18c40*/  @P0 BRA `(.L_x_7947) ;  /* 0x0000000000ac0947 */ /* 0x000fea0003800000 */
[----:B------:R-:W-:Y:S01]  /*18c50*/  IMAD.MOV.U32 R0, RZ, RZ, 0x9b8 ;  /* 0x000009b8ff007424 */ /* 0x000fe200078e00ff */
[----:B------:R-:W-:Y:S01]  /*18c60*/  ISETP.GT.AND P3, PT, R209, 0x1, PT ;  /* 0x00000001d100780c */ /* 0x000fe20003f64270 */
[----:B---3--:R-:W0:Y:S01]  /*18c70*/  LDC.64 R32, c[0x0][0xba8] ;  /* 0x0002ea00ff207b82 */ /* 0x008e220000000a00 */
[----:B------:R-:W-:Y:S01]  /*18c80*/  ISETP.NE.AND P0, PT, R27, 0x1, PT ;  /* 0x000000011b00780c */ /* 0x000fe20003f05270 */
[----:B------:R-:W-:Y:S01]  /*18c90*/  IMAD.MOV.U32 R15, RZ, RZ, R25 ;  /* 0x000000ffff0f7224 */ /* 0x000fe200078e0019 */
[----:B------:R-:W-:Y:S02]  /*18ca0*/  SEL R14, R0, 0x978, P3 ;  /* 0x00000978000e7807 */ /* 0x000fe40001800000 */
[----:B------:R-:W-:-:S03]  /*18cb0*/  SEL R215, R215, RZ, P3 ;  /* 0x000000ffd7d77207 */ /* 0x000fc60001800000 */
        /* <DEDUP_REMOVED lines=8> */
[----:B------:R-:W-:Y:S02]  /*18d40*/  IMAD R7, R6, R213, R7 ;  /* 0x000000d506077224 */ /* 0x000fe400078e0207 */
[----:B--2---:R-:W-:-:S05]  /*18d50*/  @P0 IMAD.HI.U32 R0, R25, R0, RZ ;  /* 0x0000000019000227 */ /* 0x004fca00078e00ff */
[----:B------:R-:W1:Y:S01]  /*18d60*/  @!P3 LDC R33, c[0x0][0xb54] ;  /* 0x0002d500ff21bb82 */ /* 0x000e620000000800 */
[-C--:B---3--:R-:W-:Y:S02]  /*18d70*/  IMAD R35, R3, R191.reuse, RZ ;  /* 0x000000bf03237224 */ /* 0x088fe400078e02ff */
[----:B------:R-:W-:Y:S01]  /*18d80*/  IMAD.WIDE.U32 R10, R2, R191, RZ ;  /* 0x000000bf020a7225 */ /* 0x000fe200078e00ff */
[----:B----4-:R-:W-:-:S03]  /*18d90*/  @P0 SHF.R.U32.HI R15, RZ, R37, R0 ;  /* 0x00000025ff0f0219 */ /* 0x010fc60000011600 */
[----:B------:R-:W-:-:S04]  /*18da0*/  IMAD.WIDE.U32 R2, R6, R21, RZ ;  /* 0x0000001506027225 */ /* 0x000fc800078e00ff */
[----:B------:R-:W-:Y:S01]  /*18db0*/  IMAD.IADD R11, R35, 0x1, R11 ;  /* 0x00000001230b7824 */ /* 0x000fe200078e020b */
[----:B------:R-:W-:Y:S01]  /*18dc0*/  IADD3 R10, P0, P1, R2, R10, R13 ;  /* 0x0000000a020a7210 */ /* 0x000fe2000791e00d */
[----:B------:R-:W-:Y:S02]  /*18dd0*/  IMAD.MOV R0, RZ, RZ, -R15 ;  /* 0x000000ffff007224 */ /* 0x000fe400078e0a0f */
[----:B------:R-:W-:Y:S02]  /*18de0*/  IMAD.IADD R6, R3, 0x1, R7 ;  /* 0x0000000103067824 */ /* 0x000fe400078e0207 */
[----:B------:R-:W-:-:S04]  /*18df0*/  IMAD.WIDE.U32 R2, R8, R215, RZ ;  /* 0x000000d708027225 */ /* 0x000fc800078e00ff */
[----:B------:R-:W-:Y:S02]  /*18e00*/  IMAD R9, R9, R215, RZ ;  /* 0x000000d709097224 */ /* 0x000fe400078e02ff */
[----:B------:R-:W-:Y:S01]  /*18e10*/  IMAD R7, R27, R0, R25 ;  /* 0x000000001b077224 */ /* 0x000fe200078e0219 */
[----:B------:R-:W-:Y:S02]  /*18e20*/  IADD3.X R0, R6, R11, R12, P0, P1 ;  /* 0x0000000b06007210 */ /* 0x000fe400007e240c */
[----:B------:R-:W-:Y:S02]  /*18e30*/  IADD3 R2, P0, P1, R15, R10, R2 ;  /* 0x0000000a0f027210 */ /* 0x000fe4000791e002 */
[----:B------:R-:W-:Y:S02]  /*18e40*/  IADD3 R3, R9, R3, RZ ;  /* 0x0000000309037210 */ /* 0x000fe40007ffe0ff */
[----:B------:R-:W-:Y:S02]  /*18e50*/  SHF.R.S32.HI R15, RZ, 0x1f, R15 ;  /* 0x0000001fff0f7819 */ /* 0x000fe4000001140f */
[----:B------:R-:W-:-:S02]  /*18e60*/  SHF.R.S32.HI R9, RZ, 0x1f, R7 ;  /* 0x0000001fff097819 */ /* 0x000fc40000011407 */
        /* <DEDUP_REMOVED lines=9> */
.L_x_7947:
[----:B------:R-:W-:Y:S05]  /*18f00*/  BSYNC B1 ;  /* 0x0000000000017941 */ /* 0x000fea0003800000 */
.L_x_7946:
[----:B------:R-:W-:Y:S05]  /*18f10*/  @P2 BRA `(.L_x_7940) ;  /* 0x0000000400e42947 */ /* 0x000fea0003800000 */
[----:B------:R-:W1:Y:S01]  /*18f20*/  LDC R25, c[0x0][0xbe8] ;  /* 0x0002fa00ff197b82 */ /* 0x000e620000000800 */
[----:B------:R-:W-:Y:S01]  /*18f30*/  SHF.R.S32.HI R6, RZ, 0x1f, R24 ;  /* 0x0000001fff067819 */ /* 0x000fe20000011418 */
[----:B------:R-:W-:Y:S01]  /*18f40*/  ULDC.64 UR4, c[0x0][0xaa0] ;  /* 0x0002a80000047ab9 */ /* 0x000fe20000000a00 */
[----:B------:R-:W-:Y:S01]  /*18f50*/  ULDC.64 UR6, c[0x0][0xaf0] ;  /* 0x0002bc0000067ab9 */ /* 0x000fe20000000a00 */
[----:B------:R-:W-:Y:S01]  /*18f60*/  IMAD R0, R12, UR4, RZ ;  /* 0x000000040c007c24 */ /* 0x000fe2000f8e02ff */
[----:B------:R-:W-:Y:S01]  /*18f70*/  LEA.HI R6, R6, R24, RZ, 0x3 ;  /* 0x0000001806067211 */ /* 0x000fe200078f18ff */
[----:B0-----:R-:W-:-:S03]  /*18f80*/  IMAD.WIDE.U32 R2, R13, UR4, RZ ;  /* 0x000000040d027c25 */ /* 0x001fc6000f8e00ff */
[----:B------:R-:W-:Y:S01]  /*18f90*/  SHF.R.S32.HI R6, RZ, 0x3, R6 ;  /* 0x00000003ff067819 */ /* 0x000fe20000011406 */
[----:B------:R-:W-:Y:S01]  /*18fa0*/  IMAD R5, R13, UR5, R0 ;  /* 0x000000050d057c24 */ /* 0x000fe2000f8e0200 */
[----:B------:R-:W-:-:S03]  /*18fb0*/  ULDC.64 UR4, c[0x0][0xae8] ;  /* 0x0002ba0000047ab9 */ /* 0x000fc60000000a00 */
[----:B------:R-:W-:Y:S02]  /*18fc0*/  IMAD R7, R208, 0x20, R6 ;  /* 0x00000020d0077824 */ /* 0x000fe400078e0206 */
[----:B------:R-:W-:Y:S02]  /*18fd0*/  IMAD.IADD R3, R3, 0x1, R5 ;  /* 0x0000000103037824 */ /* 0x000fe400078e0205 */
[----:B------:R-:W-:Y:S02]  /*18fe0*/  IMAD R9, R214, 0x80, R7 ;  /* 0x00000080d6097824 */ /* 0x000fe400078e0207 */
[----:B------:R-:W-:-:S03]  /*18ff0*/  IMAD.WIDE.U32 R2, R191, UR4, R2 ;  /* 0x00000004bf027c25 */ /* 0x000fc6000f8e0002 */
[----:B------:R-:W-:Y:S01]  /*19000*/  MOV R5, R9 ;  /* 0x0000000900057202 */ /* 0x000fe20000000f00 */
[----:B------:R-:W-:Y:S01]  /*19010*/  IMAD R3, R191, UR5, R3 ;  /* 0x00000005bf037c24 */ /* 0x000fe2000f8e0203 */
[----:B-1----:R-:W-:Y:S01]  /*19020*/  ISETP.NE.AND P0, PT, R25, 0x1, PT ;  /* 0x000000011900780c */ /* 0x002fe20003f05270 */
[----:B------:R-:W-:Y:S01]  /*19030*/  ULDC.64 UR4, c[0x0][0xae0] ;  /* 0x0002b80000047ab9 */ /* 0x000fe20000000a00 */
[----:B------:R-:W-:-:S11]  /*19040*/  IMAD.WIDE.U32 R2, R21, UR6, R2 ;  /* 0x0000000615027c25 */ /* 0x000fd6000f8e0002 */
[----:B------:R-:W0:Y:S08]  /*19050*/  @P0 LDC R4, c[0x0][0xbec] ;  /* 0x0002fb00ff040b82 */ /* 0x000e300000000800 */
[----:B------:R-:W1:Y:S01]  /*19060*/  @P0 LDC R11, c[0x0][0xbf0] ;  /* 0x0002fc00ff0b0b82 */ /* 0x000e620000000800 */
[----:B0-----:R-:W-:-:S04]  /*19070*/  @P0 IMAD.HI.U32 R0, R9, R4, RZ ;  /* 0x0000000409000227 */ /* 0x001fc800078e00ff */
[----:B------:R-:W-:Y:S01]  /*19080*/  IMAD R4, R213, UR6, RZ ;  /* 0x00000006d5047c24 */ /* 0x000fe2000f8e02ff */
[----:B-1----:R-:W-:-:S03]  /*19090*/  @P0 SHF.R.U32.HI R5, RZ, R11, R0 ;  /* 0x0000000bff050219 */ /* 0x002fc60000011600 */
[----:B------:R-:W-:Y:S01]  /*190a0*/  IMAD R7, R21, UR7, R4 ;  /* 0x0000000715077c24 */ /* 0x000fe2000f8e0204 */
[--C-:B------:R-:W-:Y:S01]  /*190b0*/  SHF.R.S32.HI R0, RZ, 0x1f, R5.reuse ;  /* 0x0000001fff007819 */ /* 0x100fe20000011405 */
[----:B------:R-:W-:Y:S02]  /*190c0*/  IMAD.MOV R4, RZ, RZ, -R5 ;  /* 0x000000ffff047224 */ /* 0x000fe400078e0a05 */
[----:B------:R-:W-:Y:S02]  /*190d0*/  IMAD.IADD R3, R3, 0x1, R7 ;  /* 0x0000000103037824 */ /* 0x000fe400078e0207 */
[----:B------:R-:W-:Y:S02]  /*190e0*/  IMAD R0, R0, UR4, RZ ;  /* 0x0000000400007c24 */ /* 0x000fe4000f8e02ff */
[----:B------:R-:W-:Y:S02]  /*190f0*/  IMAD R7, R25, R4, R9 ;  /* 0x0000000419077224 */ /* 0x000fe400078e0209 */
[----:B------:R-:W-:-:S02]  /*19100*/  IMAD R9, R5, UR5, R0 ;  /* 0x0000000505097c24 */ /* 0x000fc4000f8e0200 */
[----:B------:R-:W-:Y:S01]  /*19110*/  IMAD.WIDE.U32 R2, R5, UR4, R2 ;  /* 0x0000000405027c25 */ /* 0x000fe2000f8e0002 */
        /* <DEDUP_REMOVED lines=13> */
[----:B------:R0:W4:Y:S02]  /*191f0*/  SHFL.IDX PT, R14, R2, RZ, 0x181f ;  /* 0x00181fff020e7589 */ /* 0x00012400000e0000 */
.L_x_8237:
[----:B------:R-:W-:Y:S01]  /*19200*/  IMAD R25, R20, R25, RZ ;  /* 0x0000001914197224 */ /* 0x000fe200078e02ff */
[----:B------:R-:W-:Y:S01]  /*19210*/  BSSY B1, `(.L_x_7949) ;  /* 0x000000f000017945 */ /* 0x000fe20003800000 */
[----:B------:R-:W-:-:S05]  /*19220*/  IMAD R6, R214, 0x80, R6 ;  /* 0x00000080d6067824 */ /* 0x000fca00078e0206 */
[----:B------:R-:W-:-:S13]  /*19230*/  ISETP.GE.AND P0, PT, R6, R25, PT ;  /* 0x000000190600720c */ /* 0x000fda0003f06270 */
[----:B------:R-:W-:Y:S05]  /*19240*/  @P0 BRA `(.L_x_7950) ;  /* 0x00000000002c0947 */ /* 0x000fea0003800000 */
[----:B------:R-:W-:Y:S01]  /*19250*/  ULDC UR4, c[0x0][0xac8] ;  /* 0x0002b20000047ab9 */ /* 0x000fe20000000800 */
[----:B------:R-:W-:Y:S02]  /*19260*/  SHF.R.S32.HI R8, RZ, 0x1f, R199 ;  /* 0x0000001fff087819 */ /* 0x000fe400000114c7 */
[----:B------:R-:W-:Y:S02]  /*19270*/  ISETP.GE.AND P2, PT, R199, UR4, PT ;  /* 0x00000004c7007c0c */ /* 0x000fe4000bf46270 */
[----:B------:R-:W-:Y:S02]  /*19280*/  ISETP.GE.AND P3, PT, R207, UR4, PT ;  /* 0x00000004cf007c0c */ /* 0x000fe4000bf66270 */
[----:B------:R-:W-:-:S09]  /*19290*/  SHF.R.S32.HI R7, RZ, 0x1f, R207 ;  /* 0x0000001fff077819 */ /* 0x000fd200000114cf */
[-C--:B----4-:R-:W-:Y:S02]  /*192a0*/  @!P2 LEA R4, P0, R199, R14.reuse, 0x1 ;  /* 0x0000000ec704a211 */ /* 0x090fe400078008ff */
[----:B------:R-:W-:Y:S02]  /*192b0*/  @!P3 LEA R14, P1, R207, R14, 0x1 ;  /* 0x0000000ecf0eb211 */ /* 0x000fe400078208ff */
[-C--:B-1----:R-:W-:Y:S02]  /*192c0*/  @!P2 LEA.HI.X R5, R199, R0.reuse, R8, 0x1, P0 ;  /* 0x00000000c705a211 */ /* 0x082fe400000f0c08 */
[----:B------:R-:W-:-:S03]  /*192d0*/  @!P3 LEA.HI.X R15, R207, R0, R7, 0x1, P1 ;  /* 0x00000000cf0fb211 */ /* 0x000fc600008f0c07 */
[----:B------:R1:W-:Y:S04]  /*192e0*/  @!P2 ST.E.128 desc[UR36][R4.64], RZ ;  /* 0x000000ff0400a985 */ /* 0x0003e8000c101d24 */
[----:B------:R1:W-:Y:S02]  /*192f0*/  @!P3 ST.E.128 desc[UR36][R14.64], RZ ;  /* 0x000000ff0e00b985 */ /* 0x0003e4000c101d24 */
.L_x_7950:
[----:B------:R-:W-:Y:S05]  /*19300*/  BSYNC B1 ;  /* 0x0000000000017941 */ /* 0x000fea0003800000 */
.L_x_7949:
[----:B------:R-:W-:-:S03]  /*19310*/  UMOV UR4, 0xffffffff ;  /* 0xffffffff00047882 */ /* 0x000fc60000000000 */
[----:B------:R-:W-:Y:S05]  /*19320*/  BRA.DIV UR4, `(.L_x_7951) ;  /* 0x000000c204107947 */ /* 0x000fea000b800000 */
[----:B-1----:R1:W0:Y:S04]  /*19330*/  SHFL.IDX PT, R0, R3, 0x1, 0x181f ;  /* 0x00381f0003007f89 */ /* 0x00222800000e0000 */
[----:B----4-:R1:W4:Y:S02]  /*19340*/  SHFL.IDX PT, R14, R2, 0x1, 0x181f ;  /* 0x00381f00020e7f89 */ /* 0x01032400000e0000 */
.L_x_8241:
[----:B------:R-:W-:Y:S01]  /*19350*/  IADD3 R4, R6, 0x20, RZ ;  /* 0x0000002006047810 */ /* 0x000fe20007ffe0ff */
        /* <DEDUP_REMOVED lines=10> */
[-C--:B0-----:R-:W-:Y:S02]  /*19400*/  @!P2 LEA.HI.X R5, R199, R0.reuse, R8, 0x1, P0 ;  /* 0x00000000c705a211 */ /* 0x081fe400000f0c08 */
[----:B------:R-:W-:-:S03]  /*19410*/  @!P3 LEA.HI.X R15, R207, R0, R7, 0x1, P1 ;  /* 0x00000000cf0fb211 */ /* 0x000fc600008f0c07 */
[----:B------:R0:W-:Y:S04]  /*19420*/  @!P2 ST.E.128 desc[UR36][R4.64], RZ ;  /* 0x000000ff0400a985 */ /* 0x0001e8000c101d24 */
[----:B------:R0:W-:Y:S02]  /*19430*/  @!P3 ST.E.128 desc[UR36][R14.64], RZ ;  /* 0x000000ff0e00b985 */ /* 0x0001e4000c101d24 */
.L_x_7953:
[----:B------:R-:W-:Y:S05]  /*19440*/  BSYNC B1 ;  /* 0x0000000000017941 */ /* 0x000fea0003800000 */
.L_x_7952:
[----:B------:R-:W-:-:S03]  /*19450*/  UMOV UR4, 0xffffffff ;  /* 0xffffffff00047882 */ /* 0x000fc60000000000 */
[----:B------:R-:W-:Y:S05]  /*19460*/  BRA.DIV UR4, `(.L_x_7954) ;  /* 0x000000c204087947 */ /* 0x000fea000b800000 */
[----:B0-----:R0:W0:Y:S04]  /*19470*/  SHFL.IDX PT, R0, R3, 0x2, 0x181f ;  /* 0x00581f0003007f89 */ /* 0x00102800000e0000 */
[----:B----4-:R4:W0:Y:S02]  /*19480*/  SHFL.IDX PT, R14, R2, 0x2, 0x181f ;  /* 0x00581f00020e7f89 */ /* 0x01082400000e0000 */
.L_x_8245:
        /* <DEDUP_REMOVED lines=9> */
[-C--:B0-----:R-:W-:Y:S02]  /*19520*/  @!P2 LEA R4, P0, R199, R14.reuse, 0x1 ;  /* 0x0000000ec704a211 */ /* 0x081fe400078008ff */
[----:B------:R-:W-:Y:S02]  /*19530*/  @!P3 LEA R14, P1, R207, R14, 0x1 ;  /* 0x0000000ecf0eb211 */ /* 0x000fe400078208ff */
[-C--:B------:R-:W-:Y:S02]  /*19540*/  @!P2 LEA.HI.X R5, R199, R0.reuse, R8, 0x1, P0 ;  /* 0x00000000c705a211 */ /* 0x080fe400000f0c08 */
[----:B------:R-:W-:-:S03]  /*19550*/  @!P3 LEA.HI.X R15, R207, R0, R7, 0x1, P1 ;  /* 0x00000000cf0fb211 */ /* 0x000fc600008f0c07 */
[----:B------:R0:W-:Y:S04]  /*19560*/  @!P2 ST.E.128 desc[UR36][R4.64], RZ ;  /* 0x000000ff0400a985 */ /* 0x0001e8000c101d24 */
[----:B------:R0:W-:Y:S02]  /*19570*/  @!P3 ST.E.128 desc[UR36][R14.64], RZ ;  /* 0x000000ff0e00b985 */ /* 0x0001e4000c101d24 */
.L_x_7956:
[----:B------:R-:W-:Y:S05]  /*19580*/  BSYNC B1 ;  /* 0x0000000000017941 */ /* 0x000fea0003800000 */
.L_x_7955:
[----:B------:R-:W-:-:S03]  /*19590*/  UMOV UR4, 0xffffffff ;  /* 0xffffffff00047882 */ /* 0x000fc60000000000 */
[----:B------:R-:W-:Y:S05]  /*195a0*/  BRA.DIV UR4, `(.L_x_7957) ;  /* 0x000000c204007947 */ /* 0x000fea000b800000 */
[----:B0-----:R0:W0:Y:S04]  /*195b0*/  SHFL.IDX PT, R0, R3, 0x3, 0x181f ;  /* 0x00781f0003007f89 */ /* 0x00102800000e0000 */
[----:B------:R0:W0:Y:S02]  /*195c0*/  SHFL.IDX PT, R14, R2, 0x3, 0x181f ;  /* 0x00781f00020e7f89 */ /* 0x00002400000e0000 */
.L_x_8249:
[----:B01--4-:R-:W-:-:S05]  /*195d0*/  VIADD R2, R6, 0x60 ;  /* 0x0000006006027836 */ /* 0x013fca0000000000 */
[----:B------:R-:W-:-:S13]  /*195e0*/  ISETP.GE.AND P0, PT, R2, R25, PT ;  /* 0x000000190200720c */ /* 0x000fda0003f06270 */
[----:B------:R-:W-:Y:S05]  /*195f0*/  @P0 BRA `(.L_x_7940) ;  /* 0x00000000002c0947 */ /* 0x000fea0003800000 */
[----:B------:R-:W-:Y:S01]  /*19600*/  ULDC UR4, c[0x0][0xac8] ;  /* 0x0002b20000047ab9 */ /* 0x000fe20000000800 */
[----:B------:R-:W-:Y:S02]  /*19610*/  SHF.R.S32.HI R5, RZ, 0x1f, R199 ;  /* 0x0000001fff057819 */ /* 0x000fe400000114c7 */
[----:B------:R-:W-:Y:S02]  /*19620*/  ISETP.GE.AND P2, PT, R199, UR4, PT ;  /* 0x00000004c7007c0c */ /* 0x000fe4000bf46270 */
[----:B------:R-:W-:Y:S02]  /*19630*/  ISETP.GE.AND P3, PT, R207, UR4, PT ;  /* 0x00000004cf007c0c */ /* 0x000fe4000bf66270 */
[----:B------:R-:W-:-:S09]  /*19640*/  SHF.R.S32.HI R4, RZ, 0x1f, R207 ;  /* 0x0000001fff047819 */ /* 0x000fd200000114cf */
[-C--:B------:R-:W-:Y:S02]  /*19650*/  @!P2 LEA R2, P0, R199, R14.reuse, 0x1 ;  /* 0x0000000ec702a211 */ /* 0x080fe400078008ff */
[----:B------:R-:W-:Y:S02]  /*19660*/  @!P3 LEA R14, P1, R207, R14, 0x1 ;  /* 0x0000000ecf0eb211 */ /* 0x000fe400078208ff */
[-C--:B------:R-:W-:Y:S02]  /*19670*/  @!P2 LEA.HI.X R3, R199, R0.reuse, R5, 0x1, P0 ;  /* 0x00000000c703a211 */ /* 0x080fe400000f0c05 */
[----:B------:R-:W-:-:S03]  /*19680*/  @!P3 LEA.HI.X R15, R207, R0, R4, 0x1, P1 ;  /* 0x00000000cf0fb211 */ /* 0x000fc600008f0c04 */
[----:B------:R1:W-:Y:S04]  /*19690*/  @!P2 ST.E.128 desc[UR36][R2.64], RZ ;  /* 0x000000ff0200a985 */ /* 0x0003e8000c101d24 */
[----:B------:R1:W-:Y:S02]  /*196a0*/  @!P3 ST.E.128 desc[UR36][R14.64], RZ ;  /* 0x000000ff0e00b985 */ /* 0x0003e4000c101d24 */
.L_x_7940:
[----:B------:R-:W-:Y:S05]  /*196b0*/  BSYNC B0 ;  /* 0x0000000000007941 */ /* 0x000fea0003800000 */
.L_x_7925:
[----:B------:R-:W-:Y:S02]  /*196c0*/  ULDC UR4, c[0x0][0xc3c] ;  /* 0x00030f0000047ab9 */ /* 0x000fe40000000800 */
[----:B--2---:R-:W-:-:S13]  /*196d0*/  ISETP.GE.AND P0, PT, R31, UR4, PT ;  /* 0x000000041f007c0c */ /* 0x004fda000bf06270 */
[----:B------:R-:W-:Y:S05]  /*196e0*/  @!P0 BRA `(.L_x_7958) ;  /* 0xfffffe7c00208947 */ /* 0x000fea000383ffff */
[----:B------:R-:W-:Y:S05]  /*196f0*/  BRA `(.L_x_7781) ;  /* 0x0000008400787947 */ /* 0x000fea0003800000 */
.L_x_7779:
[----:B------:R-:W-:-:S08]  /*19700*/  NOP ;  /* 0x0000000000007918 */ /* 0x000fd00000000000 */
[----:B--2---:R-:W0:-:S00]  /*19710*/  USETMAXREG.DEALLOC.CTAPOOL 0x28 ;  /* 0x00000028000079c8 */ /* 0x004e0000080e0500 */
        /* <DEDUP_REMOVED lines=13> */
[----:B0-----:R-:W-:Y:S02]  /*197f0*/  IMAD.MOV.U32 R0, RZ, RZ, RZ ;  /* 0x000000ffff007224 */ /* 0x001fe400078e00ff */
[----:B------:R-:W-:Y:S01]  /*19800*/  IMAD.MOV.U32 R9, RZ, RZ, RZ ;  /* 0x000000ffff097224 */ /* 0x000fe200078e00ff */
[----:B------:R-:W0:Y:S01]  /*19810*/  S2UR UR6, SR_CTAID.X ;  /* 0x00000000000679c3 */ /* 0x000e220000002500 */
[----:B------:R-:W-:Y:S01]  /*19820*/  ULDC UR5, c[0x0][0xc38] ;  /* 0x00030e0000057ab9 */ /* 0x000fe20000000800 */
[----:B--2---:R-:W-:-:S04]  /*19830*/  LOP3.LUT R7, R2, 0x1f, RZ, 0xc0, !PT ;  /* 0x0000001f02077812 */ /* 0x004fc800078ec0ff */
[----:B------:R-:W-:-:S04]  /*19840*/  ISETP.NE.AND P0, PT, R7, 0x1f, PT ;  /* 0x0000001f0700780c */ /* 0x000fc80003f05270 */
[----:B------:R-:W-:-:S13]  /*19850*/  ISETP.GE.OR P1, PT, R7, UR4, !P0 ;  /* 0x0000000407007c0c */ /* 0x000fda000c726670 */
[----:B------:R-:W2:Y:S08]  /*19860*/  @!P1 LDC.64 R4, c[0x0][0xc80] ;  /* 0x00032000ff049b82 */ /* 0x000eb00000000a00 */
[----:B------:R-:W3:Y:S01]  /*19870*/  @!P1 LDC.64 R2, c[0x0][0xc78] ;  /* 0x00031e00ff029b82 */ /* 0x000ee20000000a00 */
[----:B--2---:R-:W-:-:S05]  /*19880*/  @!P1 IMAD.WIDE.U32 R4, R7, 0x4, R4 ;  /* 0x0000000407049825 */ /* 0x004fca00078e0004 */
[----:B------:R-:W2:Y:S01]  /*19890*/  @!P1 LDG.E R0, desc[UR36][R4.64] ;  /* 0x0000002404009981 */ /* 0x000ea2000c1e1900 */
[----:B---3--:R-:W-:-:S05]  /*198a0*/  @!P1 IMAD.WIDE.U32 R2, R7, 0x4, R2 ;  /* 0x0000000407029825 */ /* 0x008fca00078e0002 */
        /* <DEDUP_REMOVED lines=8> */
[----:B------:R-:W2:Y:S02]  /*19930*/  SHFL.UP PT, R8, R6, 0x1, RZ ;  /* 0x0420000006087989 */ /* 0x000ea400000e00ff */
[----:B--2---:R-:W-:-:S05]  /*19940*/  SEL R11, R8, RZ, P1 ;  /* 0x000000ff080b7207 */ /* 0x004fca0000800000 */
[----:B------:R-:W-:-:S05]  /*19950*/  IMAD.IADD R11, R6, 0x1, R11 ;  /* 0x00000001060b7824 */ /* 0x000fca00078e020b */
[----:B------:R-:W2:Y:S02]  /*19960*/  SHFL.UP PT, R8, R11, 0x2, RZ ;  /* 0x044000000b087989 */ /* 0x000ea400000e00ff */
[----:B--2---:R-:W-:-:S04]  /*19970*/  SEL R8, R8, RZ, P2 ;  /* 0x000000ff08087207 */ /* 0x004fc80001000000 */
[----:B------:R-:W-:-:S05]  /*19980*/  IADD3 R8, R11, R8, RZ ;  /* 0x000000080b087210 */ /* 0x000fca0007ffe0ff */
        /* <DEDUP_REMOVED lines=9> */
[----:B------:R-:W2:Y:S02]  /*19a20*/  SHFL.IDX PT, R6, R5, 0x1f, 0x1f ;  /* 0x03e01f0005067f89 */ /* 0x000ea400000e0000 */
[----:B--2---:R-:W-:-:S05]  /*19a30*/  IMAD R6, R6, UR5, RZ ;  /* 0x0000000506067c24 */ /* 0x004fca000f8e02ff */
[----:B0-----:R-:W-:Y:S01]  /*19a40*/  ISETP.GT.AND P6, PT, R6, UR6, PT ;  /* 0x0000000606007c0c */ /* 0x001fe2000bfc4270 */
[----:B------:R-:W-:-:S12]  /*19a50*/  IMAD.MOV.U32 R3, RZ, RZ, R6 ;  /* 0x000000ffff037224 */ /* 0x000fd800078e0006 */
[----:B------:R-:W-:Y:S05]  /*19a60*/  @P6 BRA `(.L_x_7960) ;  /* 0x0000000000a06947 */ /* 0x000fea0003800000 */
[----:B------:R-:W-:Y:S01]  /*19a70*/  IMAD.MOV.U32 R6, RZ, RZ, R3 ;  /* 0x000000ffff067224 */ /* 0x000fe200078e0003 */
[----:B------:R-:W-:Y:S01]  /*19a80*/  UMOV UR4, URZ ;  /* 0x0000003f00047c82 */ /* 0x000fe20008000000 */
[----:B------:R-:W-:-:S05]  /*19a90*/  ULDC UR5, c[0x0][0xc38] ;  /* 0x00030e0000057ab9 */ /* 0x000fca0000000800 */
.L_x_7962:
        /* <DEDUP_REMOVED lines=37> */
.L_x_7960:
        /* <DEDUP_REMOVED lines=18> */
.L_x_7963:
        /* <DEDUP_REMOVED lines=57> */
.L_x_7961:
[----:B------:R-:W-:Y:S02]  /*1a1a0*/  IMAD.MOV.U32 R17, RZ, RZ, RZ ;  /* 0x000000ffff117224 */ /* 0x000fe400078e00ff */
[----:B------:R-:W-:Y:S02]  /*1a1b0*/  IMAD.U32 R16, RZ, RZ, UR6 ;  /* 0x00000006ff107e24 */ /* 0x000fe4000f8e00ff */
[----:B------:R-:W-:-:S07]  /*1a1c0*/  IMAD.MOV.U32 R18, RZ, RZ, RZ ;  /* 0x000000ffff127224 */ /* 0x000fce00078e00ff */
.L_x_7964:
[----:B------:R-:W-:-:S13]  /*1a1d0*/  ISETP.NE.AND P0, PT, R7, RZ, PT ;  /* 0x000000ff0700720c */ /* 0x000fda0003f05270 */
[----:B------:R-:W0:Y:S01]  /*1a1e0*/  @!P0 S2R R3, SR_CgaCtaId ;  /* 0x0000000000038919 */ /* 0x000e220000008800 */
[----:B------:R-:W-:-:S04]  /*1a1f0*/  @!P0 MOV R0, 0x400 ;  /* 0x0000040000008802 */ /* 0x000fc80000000f00 */
[----:B0-----:R-:W-:-:S05]  /*1a200*/  @!P0 LEA R0, R3, R0, 0x18 ;  /* 0x0000000003008211 */ /* 0x001fca00078ec0ff */
[----:B------:R2:W-:Y:S01]  /*1a210*/  @!P0 STS.128 [R0+0x228d0], R16 ;  /* 0x0228d01000008388 */ /* 0x0005e20000000c00 */
[----:B------:R-:W-:Y:S06]  /*1a220*/  BAR.ARV 0x5, 0x180 ;  /* 0x0146000000007b1d */ /* 0x000fec0000002000 */
.L_x_7959:
[----:B0-2---:R-:W-:Y:S01]  /*1a230*/  MOV R0, 0x1 ;  /* 0x0000000100007802 */ /* 0x005fe20000000f00 */
[----:B------:R-:W-:Y:S01]  /*1a240*/  ULDC UR4, c[0x0][0xc3c] ;  /* 0x00030f0000047ab9 */ /* 0x000fe20000000800 */
[----:B------:R-:W-:Y:S01]  /*1a250*/  IMAD.MOV.U32 R34, RZ, RZ, RZ ;  /* 0x000000ffff227224 */ /* 0x000fe200078e00ff */
[----:B-1----:R-:W-:Y:S02]  /*1a260*/  ISETP.GE.AND P0, PT, R19, UR4, PT ;  /* 0x0000000413007c0c */ /* 0x002fe4000bf06270 */
[----:B------:R0:W-:Y:S04]  /*1a270*/  STL [R1+0x4], R0 ;  /* 0x0000040001007387 */ /* 0x0001e80000100800 */
[----:B------:R0:W-:Y:S07]  /*1a280*/  STL [R1+0x4c], RZ ;  /* 0x00004cff01007387 */ /* 0x0001ee0000100800 */
[----:B------:R-:W-:Y:S05]  /*1a290*/  @P0 BRA `(.L_x_7965) ;  /* 0x00000074008c0947 */ /* 0x000fea0003800000 */
[----:B------:R-:W2:Y:S01]  /*1a2a0*/  LDL R12, [R1+0x20] ;  /* 0x00002000010c7983 */ /* 0x000ea20000100800 */
[----:B------:R-:W1:Y:S01]  /*1a2b0*/  S2R R14, SR_TID.X ;  /* 0x00000000000e7919 */ /* 0x000e620000002100 */
[----:B------:R-:W3:Y:S01]  /*1a2c0*/  S2UR UR4, SR_CgaCtaId ;  /* 0x00000000000479c3 */ /* 0x000ee20000008800 */
[----:B------:R-:W-:Y:S02]  /*1a2d0*/  MOV R22, 0x400 ;  /* 0x0000040000167802 */ /* 0x000fe40000000f00 */
[C---:B-1----:R-:W-:Y:S01]  /*1a2e0*/  LOP3.LUT R13, R14.reuse, 0x7f, RZ, 0xc0, !PT ;  /* 0x0000007f0e0d7812 */ /* 0x042fe200078ec0ff */
[C---:B------:R-:W-:Y:S01]  /*1a2f0*/  IMAD.SHL.U32 R27, R14.reuse, 0x80, RZ ;  /* 0x000000800e1b7824 */ /* 0x040fe200078e00ff */
[C---:B0-----:R-:W-:Y:S01]  /*1a300*/  SHF.L.U32 R0, R14.reuse, 0x4, RZ ;  /* 0x000000040e007819 */ /* 0x041fe200000006ff */
[C---:B------:R-:W-:Y:S02]  /*1a310*/  IMAD.SHL.U32 R4, R14.reuse, 0x20, RZ ;  /* 0x000000200e047824 */ /* 0x040fe400078e00ff */
[----:B------:R-:W-:Y:S01]  /*1a320*/  IMAD.SHL.U32 R6, R13, 0x10, RZ ;  /* 0x000000100d067824 */ /* 0x000fe200078e00ff */
[----:B------:R-:W-:Y:S01]  /*1a330*/  SHF.R.U32.HI R3, RZ, 0x1, R14 ;  /* 0x00000001ff037819 */ /* 0x000fe2000001160e */
[----:B------:R-:W-:Y:S01]  /*1a340*/  IMAD.SHL.U32 R9, R14, 0x2, RZ ;  /* 0x000000020e097824 */ /* 0x000fe200078e00ff */
[----:B------:R-:W-:-:S02]  /*1a350*/  LOP3.LUT R2, R27, 0x380, RZ, 0xc0, !PT ;  /* 0x000003801b027812 */ /* 0x000fc400078ec0ff */
[----:B------:R-:W-:Y:S02]  /*1a360*/  LOP3.LUT R8, R0, 0x3f0, RZ, 0xc0, !PT ;  /* 0x000003f000087812 */ /* 0x000fe400078ec0ff */
[----:B------:R-:W-:Y:S02]  /*1a370*/  LOP3.LUT R5, R4, 0x80, RZ, 0xc0, !PT ;  /* 0x0000008004057812 */ /* 0x000fe400078ec0ff */
[----:B------:R-:W-:Y:S02]  /*1a380*/  LOP3.LUT R7, R6, 0x600, RZ, 0xc0, !PT ;  /* 0x0000060006077812 */ /* 0x000fe400078ec0ff */
[----:B------:R-:W-:Y:S01]  /*1a390*/  LOP3.LUT R3, R2, 0x30, R3, 0xf8, !PT ;  /* 0x0000003002037812 */ /* 0x000fe200078ef803 */
[C---:B------:R-:W-:Y:S01]  /*1a3a0*/  IMAD.SHL.U32 R10, R14.reuse, 0x4, RZ ;  /* 0x000000040e0a7824 */ /* 0x040fe200078e00ff */
[----:B------:R-:W-:Y:S02]  /*1a3b0*/  LOP3.LUT P0, RZ, R14, 0x4, RZ, 0xc0, !PT ;  /* 0x000000040eff7812 */ /* 0x000fe4000780c0ff */
        /* <DEDUP_REMOVED lines=8> */
[----:B------:R-:W-:Y:S01]  /*1a440*/  STL [R1+0x24], R11 ;  /* 0x0000240b01007387 */ /* 0x000fe20000100800 */
[----:B------:R-:W-:Y:S01]  /*1a450*/  LOP3.LUT R24, R24, R5, RZ, 0xfc, !PT ;  /* 0x0000000518187212 */ /* 0x000fe200078efcff */
[----:B---3--:R-:W-:Y:S01]  /*1a460*/  IMAD.U32 R4, RZ, RZ, UR4 ;  /* 0x00000004ff047e24 */ /* 0x008fe2000f8e00ff */
[----:B------:R-:W-:Y:S02]  /*1a470*/  SHF.R.U32.HI R2, RZ, 0x3, R13 ;  /* 0x00000003ff027819 */ /* 0x000fe4000001160d */
[----:B------:R-:W-:Y:S02]  /*1a480*/  LOP3.LUT R35, R0, 0x70, RZ, 0xc0, !PT ;  /* 0x0000007000237812 */ /* 0x000fe400078ec0ff */
[----:B------:R-:W-:Y:S02]  /*1a490*/  LOP3.LUT R2, R2, 0x70, R0, 0xf8, !PT ;  /* 0x0000007002027812 */ /* 0x000fe400078ef800 */
[----:B------:R-:W-:Y:S01]  /*1a4a0*/  LEA R22, R4, R22, 0x18 ;  /* 0x0000001604167211 */ /* 0x000fe200078ec0ff */
[----:B------:R-:W-:Y:S01]  /*1a4b0*/  IMAD.MOV.U32 R0, RZ, RZ, 0x1 ;  /* 0x00000001ff007424 */ /* 0x000fe200078e00ff */
[----:B------:R-:W-:Y:S01]  /*1a4c0*/  BSSY B7, `(.L_x_7965) ;  /* 0x0000740000077945 */ /* 0x000fe20003800000 */
[----:B------:R-:W-:Y:S01]  /*1a4d0*/  MOV R37, RZ ;  /* 0x000000ff00257202 */ /* 0x000fe20000000f00 */
[----:B------:R-:W-:Y:S01]  /*1a4e0*/  IMAD.MOV.U32 R34, RZ, RZ, RZ ;  /* 0x000000ffff227224 */ /* 0x000fe200078e00ff */
[----:B------:R-:W-:Y:S01]  /*1a4f0*/  ULDC.64 UR38, c[0x0][0x198] ;  /* 0x0000660000267ab9 */ /* 0x000fe20000000a00 */
[----:B------:R-:W-:Y:S01]  /*1a500*/  ULDC UR40, c[0x0][0xc] ;  /* 0x0000030000287ab9 */ /* 0x000fe20000000800 */
[----:B--2---:R-:W-:-:S02]  /*1a510*/  LOP3.LUT R3, R12, 0x2, RZ, 0xfc, !PT ;  /* 0x000000020c037812 */ /* 0x004fc400078efcff */
[----:B------:R-:W-:-:S03]  /*1a520*/  LOP3.LUT R5, R12, 0x1, RZ, 0xfc, !PT ;  /* 0x000000010c057812 */ /* 0x000fc600078efcff */
[----:B------:R0:W-:Y:S04]  /*1a530*/  STL [R1+0x58], R3 ;  /* 0x0000580301007387 */ /* 0x0001e80000100800 */
[----:B------:R-:W-:Y:S01]  /*1a540*/  STL [R1+0x3c], R5 ;  /* 0x00003c0501007387 */ /* 0x000fe20000100800 */
[C---:B0-----:R-:W-:Y:S02]  /*1a550*/  VIADD R3, R27.reuse, 0x40 ;  /* 0x000000401b037836 */ /* 0x041fe40000000000 */
[----:B------:R-:W-:Y:S01]  /*1a560*/  @P0 VIADD R3, R27, 0xffffffc0 ;  /* 0xffffffc01b030836 */ /* 0x000fe20000000000 */
[----:B------:R-:W-:Y:S04]  /*1a570*/  STL [R1+0x18], R4 ;  /* 0x0000180401007387 */ /* 0x000fe80000100800 */
[----:B------:R0:W-:Y:S04]  /*1a580*/  STL [R1+0x1c], R3 ;  /* 0x00001c0301007387 */ /* 0x0001e80000100800 */
[----:B------:R-:W-:Y:S01]  /*1a590*/  STL [R1+0x8], R0 ;  /* 0x0000080001007387 */ /* 0x000fe20000100800 */
[----:B0-----:R-:W-:Y:S01]  /*1a5a0*/  LOP3.LUT R3, R2, 0x80, RZ, 0xfc, !PT ;  /* 0x0000008002037812 */ /* 0x001fe200078efcff */
[----:B------:R-:W-:-:S02]  /*1a5b0*/  IMAD.IADD R2, R22, 0x1, R11 ;  /* 0x0000000116027824 */ /* 0x000fc400078e020b */
[----:B------:R-:W-:Y:S01]  /*1a5c0*/  STL [R1+0x4c], RZ ;  /* 0x00004cff01007387 */ /* 0x000fe20000100800 */
[----:B------:R-:W-:-:S03]  /*1a5d0*/  LOP3.LUT R3, R24, 0x2800, RZ, 0xfc, !PT ;  /* 0x0000280018037812 */ /* 0x000fc600078efcff */
[----:B------:R0:W-:Y:S04]  /*1a5e0*/  STL [R1+0x4], R0 ;  /* 0x0000040001007387 */ /* 0x0001e80000100800 */
[----:B------:R1:W-:Y:S01]  /*1a5f0*/  STL [R1+0x38], R2 ;  /* 0x0000380201007387 */ /* 0x0003e20000100800 */
[C---:B0-----:R-:W-:Y:S02]  /*1a600*/  LOP3.LUT R0, R24.reuse, 0x1800, RZ, 0xfc, !PT ;  /* 0x0000180018007812 */ /* 0x041fe400078efcff */
[C---:B------:R-:W-:Y:S02]  /*1a610*/  LOP3.LUT R0, R24.reuse, 0x4800, RZ, 0xfc, !PT ;  /* 0x0000480018007812 */ /* 0x040fe400078efcff */
[----:B-1----:R-:W-:-:S07]  /*1a620*/  LOP3.LUT R2, R24, 0x3800, RZ, 0xfc, !PT ;  /* 0x0000380018027812 */ /* 0x002fce00078efcff */
.L_x_8075:
[----:B0-2---:R-:W0:Y:S02]  /*1a630*/  LDC.64 R2, c[0x0][0xc88] ;  /* 0x00032200ff027b82 */ /* 0x005e240000000a00 */
[----:B0-----:R-:W-:-:S05]  /*1a640*/  IMAD.WIDE R2, R19, 0x4, R2 ;  /* 0x0000000413027825 */ /* 0x001fca00078e0202 */
[----:B-----5:R-:W2:Y:S01]  /*1a650*/  LDG.E R26, desc[UR36][R2.64] ;  /* 0x00000024021a7981 */ /* 0x020ea2000c1e1900 */
        /* <DEDUP_REMOVED lines=10> */
[----:B--23--:R-:W-:-:S05]  /*1a700*/  SHF.R.S32.HI R0, RZ, 0x1f, R26 ;  /* 0x0000001fff007819 */ /* 0x00cfca000001141a */
[C---:B------:R-:W-:Y:S01]  /*1a710*/  @P0 LEA R2, P1, R26.reuse, UR4, 0x2 ;  /* 0x000000041a020c11 */ /* 0x040fe2000f8210ff */
[C---:B------:R-:W-:Y:S01]  /*1a720*/  IMAD.SHL.U32 R28, R26.reuse, 0x4, RZ ;  /* 0x000000041a1c7824 */ /* 0x040fe200078e00ff */
[C-C-:B------:R-:W-:Y:S01]  /*1a730*/  SHF.L.U64.HI R29, R26.reuse, 0x2, R0.reuse ;  /* 0x000000021a1d7819 */ /* 0x140fe20000010200 */
[----:B------:R0:W-:Y:S01]  /*1a740*/  STL [R1+0x40], R0 ;  /* 0x0000400001007387 */ /* 0x0001e20000100800 */
[----:B------:R-:W-:Y:S01]  /*1a750*/  @P0 LEA.HI.X R3, R26, UR5, R0, 0x2, P1 ;  /* 0x000000051a030c11 */ /* 0x000fe200088f1400 */
[----:B------:R-:W-:Y:S01]  /*1a760*/  ULDC.64 UR4, c[0x0][0xa00] ;  /* 0x0002800000047ab9 */ /* 0x000fe20000000a00 */
[----:B------:R-:W-:-:S03]  /*1a770*/  ISETP.NE.U32.AND P1, PT, RZ, UR8, PT ;  /* 0x00000008ff007c0c */ /* 0x000fc6000bf25070 */
[----:B-1----:R1:W2:Y:S01]  /*1a780*/  @P0 LDG.E R9, desc[UR36][R2.64] ;  /* 0x0000002402090981 */ /* 0x0022a2000c1e1900 */
[----:B------:R-:W-:Y:S02]  /*1a790*/  ISETP.NE.AND.EX P1, PT, RZ, UR9, PT, P1 ;  /* 0x00000009ff007c0c */ /* 0x000fe4000bf25310 */
[----:B------:R-:W-:Y:S02]  /*1a7a0*/  ISETP.NE.U32.AND P0, PT, RZ, UR4, PT ;  /* 0x00000004ff007c0c */ /* 0x000fe4000bf05070 */
[C---:B------:R-:W-:Y:S02]  /*1a7b0*/  IADD3 R4, P4, R28.reuse, UR6, RZ ;  /* 0x000000061c047c10 */ /* 0x040fe4000ff9e0ff */
[----:B------:R-:W-:Y:S02]  /*1a7c0*/  ISETP.NE.AND.EX P0, PT, RZ, UR5, PT, P0 ;  /* 0x00000005ff007c0c */ /* 0x000fe4000bf05300 */
[----:B0-----:R-:W-:Y:S02]  /*1a7d0*/  MOV R0, RZ ;  /* 0x000000ff00007202 */ /* 0x001fe40000000f00 */
[----:B-1----:R-:W-:Y:S01]  /*1a7e0*/  IADD3 R2, P3, R28, UR4, RZ ;  /* 0x000000041c027c10 */ /* 0x002fe2000ff7e0ff */
[----:B------:R-:W-:Y:S01]  /*1a7f0*/  ULDC UR4, c[0x0][0x288] ;  /* 0x0000a20000047ab9 */ /* 0x000fe20000000800 */
[----:B------:R-:W-:-:S02]  /*1a800*/  IADD3.X R5, R29, UR7, RZ, P4, !PT ;  /* 0x000000071d057c10 */ /* 0x000fc4000a7fe4ff */
[C---:B------:R-:W-:Y:S02]  /*1a810*/  IADD3.X R3, R29.reuse, UR5, RZ, P3, !PT ;  /* 0x000000051d037c10 */ /* 0x040fe40009ffe4ff */
[----:B------:R-:W-:Y:S01]  /*1a820*/  @P1 IADD3 R6, P3, R28, UR8, RZ ;  /* 0x000000081c061c10 */ /* 0x000fe2000ff7e0ff */
[----:B------:R-:W-:Y:S01]  /*1a830*/  IMAD.U32 R8, RZ, RZ, UR4 ;  /* 0x00000004ff087e24 */ /* 0x000fe2000f8e00ff */
[----:B------:R-:W5:Y:S01]  /*1a840*/  @P2 LDG.E R0, desc[UR36][R4.64] ;  /* 0x0000002404002981 */ /* 0x000f62000c1e1900 */
[----:B------:R-:W-:Y:S01]  /*1a850*/  ULDC.64 UR4, c[0x0][0x418] ;  /* 0x0001060000047ab9 */ /* 0x000fe20000000a00 */
[----:B------:R-:W-:Y:S02]  /*1a860*/  @P1 IADD3.X R7, R29, UR9, RZ, P3, !PT ;  /* 0x000000091d071c10 */ /* 0x000fe40009ffe4ff */
[----:B------:R-:W5:Y:S04]  /*1a870*/  @P0 LDG.E R32, desc[UR36][R2.64] ;  /* 0x0000002402200981 */ /* 0x000f68000c1e1900 */
        /* <DEDUP_REMOVED lines=18> */
.L_x_7966:
[----:B------:R-:W-:Y:S01]  /*1a9a0*/  IMAD.MOV.U32 R11, RZ, RZ, R26 ;  /* 0x000000ffff0b7224 */ /* 0x000fe200078e001a */
[----:B------:R-:W-:Y:S01]  /*1a9b0*/  ULDC.64 UR4, c[0x0][0xa20] ;  /* 0x0002880000047ab9 */ /* 0x000fe20000000a00 */
[C---:B------:R-:W-:Y:S02]  /*1a9c0*/  LOP3.LUT R7, R18.reuse, 0xff000000, RZ, 0xc0, !PT ;  /* 0xff00000012077812 */ /* 0x040fe400078ec0ff */
[----:B------:R-:W-:Y:S01]  /*1a9d0*/  ISETP.NE.U32.AND P0, PT, RZ, UR4, PT ;  /* 0x00000004ff007c0c */ /* 0x000fe2000bf05070 */
[----:B------:R1:W-:Y:S01]  /*1a9e0*/  STL [R1], R11 ;  /* 0x0000000b01007387 */ /* 0x0003e20000100800 */
[----:B------:R-:W-:Y:S02]  /*1a9f0*/  SHF.R.U32.HI R7, RZ, 0x8, R7 ;  /* 0x00000008ff077819 */ /* 0x000fe40000011607 */
[----:B------:R-:W-:Y:S02]  /*1aa00*/  ISETP.NE.AND.EX P0, PT, RZ, UR5, PT, P0 ;  /* 0x00000005ff007c0c */ /* 0x000fe4000bf05300 */
[----:B0-----:R-:W-:-:S02]  /*1aa10*/  LOP3.LUT R2, R18, 0xff0000, RZ, 0xc0, !PT ;  /* 0x00ff000012027812 */ /* 0x001fc400078ec0ff */
[----:B------:R-:W-:Y:S02]  /*1aa20*/  LOP3.LUT R18, R18, 0xffff, RZ, 0xc0, !PT ;  /* 0x0000ffff12127812 */ /* 0x000fe400078ec0ff */
[----:B------:R-:W-:-:S07]  /*1aa30*/  LEA.HI R7, R2, R7, RZ, 0x10 ;  /* 0x0000000702077211 */ /* 0x000fce00078f80ff */
[----:B-1----:R-:W-:Y:S05]  /*1aa40*/  @!P0 BRA `(.L_x_7967) ;  /* 0x0000000000108947 */ /* 0x002fea0003800000 */
[----:B------:R-:W-:-:S04]  /*1aa50*/  IADD3 R2, P0, R28, UR4, RZ ;  /* 0x000000041c027c10 */ /* 0x000fc8000ff1e0ff */
[----:B------:R-:W-:-:S05]  /*1aa60*/  IADD3.X R3, R29, UR5, RZ, P0, !PT ;  /* 0x000000051d037c10 */ /* 0x000fca00087fe4ff */
[----:B------:R0:W5:Y:S01]  /*1aa70*/  LDG.E R8, desc[UR36][R2.64] ;  /* 0x0000002402087981 */ /* 0x000162000c1e1900 */
[----:B------:R-:W-:Y:S05]  /*1aa80*/  BRA `(.L_x_7968) ;  /* 0x0000000000247947 */ /* 0x000fea0003800000 */
.L_x_7967:
        /* <DEDUP_REMOVED lines=8> */
[----:B--2---:R-:W-:-:S07]  /*1ab10*/  IADD3 R8, -R8, R2, RZ ;  /* 0x0000000208087210 */ /* 0x004fce0007ffe1ff */
.L_x_7968:
        /* <DEDUP_REMOVED lines=8> */
[----:B------:R-:W-:-:S04]  /*1aba0*/  IMAD.IADD R30, R5, 0x1, R6 ;  /* 0x00000001051e7824 */ /* 0x000fc800078e0206 */
[C---:B------:R-:W-:Y:S01]  /*1abb0*/  VIADD R20, R30.reuse, 0x9f ;  /* 0x0000009f1e147836 */ /* 0x040fe20000000000 */
[----:B------:R-:W-:-:S03]  /*1abc0*/  ISETP.GE.AND P1, PT, R30, 0x1, PT ;  /* 0x000000011e00780c */ /* 0x000fc60003f26270 */
        /* <DEDUP_REMOVED lines=11> */
[----:B0-----:R-:W-:-:S06]  /*1ac80*/  IADD3 R2, R2, 0xffffffe, RZ ;  /* 0x0ffffffe02027810 */ /* 0x001fcc0007ffe0ff */
        /* <DEDUP_REMOVED lines=22> */
.L_x_7970:
[----:B------:R-:W-:Y:S05]  /*1adf0*/  BSYNC B0 ;  /* 0x0000000000007941 */ /* 0x000fea0003800000 */
.L_x_7969:
        /* <DEDUP_REMOVED lines=25> */
.L_x_8252:
[----:B-1----:R-:W-:Y:S02]  /*1af90*/  ISETP.NE.AND P0, PT, R14, RZ, PT ;  /* 0x000000ff0e00720c */ /* 0x002fe40003f05270 */
[----:B------:R-:W-:-:S11]  /*1afa0*/  PLOP3.LUT P6, PT, PT, PT, PT, 0x8, 0x0 ;  /* 0x000000000000781c */ /* 0x000fd60003fce170 */
[----:B------:R-:W-:Y:S05]  /*1afb0*/  @P0 BRA `(.L_x_7974) ;  /* 0x00000000000c0947 */ /* 0x000fea0003800000 */
[----:B------:R-:W-:-:S03]  /*1afc0*/  UMOV UR4, 0xffffffff ;  /* 0xffffffff00047882 */ /* 0x000fc60000000000 */
[----:B------:R-:W-:Y:S05]  /*1afd0*/  BRA.DIV UR4, `(.L_x_7975) ;  /* 0x000000a604f07947 */ /* 0x000fea000b800000 */
[----:B------:R-:W-:-:S13]  /*1afe0*/  ELECT P6, URZ, PT ;  /* 0x00000000003f782f */ /* 0x000fda00038c0000 */
.L_x_7974:
[----:B0-----:R-:W2:Y:S01]  /*1aff0*/  LDL R6, [R1+0x4c] ;  /* 0x00004c0001067983 */ /* 0x001ea20000100800 */
[----:B------:R-:W-:Y:S01]  /*1b000*/  BSSY B1, `(.L_x_7976) ;  /* 0x0000008000017945 */ /* 0x000fe20003800000 */
[----:B--2---:R-:W-:-:S04]  /*1b010*/  IADD3 R6, R6, 0x1, RZ ;  /* 0x0000000106067810 */ /* 0x004fc80007ffe0ff */
[----:B------:R-:W-:-:S04]  /*1b020*/  LEA.HI R7, R6, R6, RZ, 0x1 ;  /* 0x0000000606077211 */ /* 0x000fc800078f08ff */
[----:B------:R-:W-:-:S05]  /*1b030*/  LOP3.LUT R7, R7, 0xfffffffe, RZ, 0xc0, !PT ;  /* 0xfffffffe07077812 */ /* 0x000fca00078ec0ff */
[----:B------:R-:W-:-:S05]  /*1b040*/  IMAD.IADD R6, R6, 0x1, -R7 ;  /* 0x0000000106067824 */ /* 0x000fca00078e0a07 */
[----:B------:R-:W-:-:S04]  /*1b050*/  SHF.L.U32 R6, R6, 0x1f, RZ ;  /* 0x0000001f06067819 */ /* 0x000fc800000006ff */
[----:B------:R-:W0:Y:S02]  /*1b060*/  SYNCS.PHASECHK.TRANS64.TRYWAIT P0, [R22+URZ+0x22820], R6 ;  /* 0x02282006160075a7 */ /* 0x000e24000800017f */
[----:B0-----:R-:W-:Y:S05]  /*1b070*/  @!P0 BRA `(.L_x_7977) ;  /* 0x000000a400e88947 */ /* 0x001fea0003800000 */
.L_x_8255:
[----:B------:R-:W-:Y:S05]  /*1b080*/  BSYNC B1 ;  /* 0x0000000000017941 */ /* 0x000fea0003800000 */
.L_x_7976:
[----:B------:R-:W-:Y:S04]  /*1b090*/  BSSY B1, `(.L_x_7978) ;  /* 0x000004e000017945 */ /* 0x000fe80003800000 */
[----:B------:R-:W-:Y:S05]  /*1b0a0*/  @!P6 BRA `(.L_x_7979) ;  /* 0x000000040030e947 */ /* 0x000fea0003800000 */
[----:B------:R-:W2:Y:S01]  /*1b0b0*/  LDL R8, [R1+0x8] ;  /* 0x0000080001087983 */ /* 0x000ea20000100800 */
[----:B0-----:R-:W-:Y:S01]  /*1b0c0*/  IMAD R6, R37, 0x8, R22 ;  /* 0x0000000825067824 */ /* 0x001fe200078e0216 */
[----:B------:R-:W0:Y:S01]  /*1b0d0*/  S2R R7, SR_TID.X ;  /* 0x0000000000077919 */ /* 0x000e220000002100 */
[----:B------:R-:W-:Y:S01]  /*1b0e0*/  BSSY B2, `(.L_x_7980) ;  /* 0x0000006000027945 */ /* 0x000fe20003800000 */
[----:B0-----:R-:W-:-:S04]  /*1b0f0*/  LOP3.LUT R7, R7, 0x7f, RZ, 0xc0, !PT ;  /* 0x0000007f07077812 */ /* 0x001fc800078ec0ff */
[----:B------:R-:W-:Y:S02]  /*1b100*/  ISETP.NE.AND P2, PT, R7, RZ, PT ;  /* 0x000000ff0700720c */ /* 0x000fe40003f45270 */
[----:B--2---:R-:W-:-:S04]  /*1b110*/  SHF.L.U32 R10, R8, 0x1f, RZ ;  /* 0x0000001f080a7819 */ /* 0x004fc800000006ff */
[----:B------:R-:W0:Y:S02]  /*1b120*/  SYNCS.PHASECHK.TRANS64.TRYWAIT P0, [R6+URZ+0x228a0], R10 ;  /* 0x0228a00a060075a7 */ /* 0x000e24000800017f */
[----:B0-----:R-:W-:Y:S05]  /*1b130*/  @!P0 BRA `(.L_x_7981) ;  /* 0x000000a400cc8947 */ /* 0x001fea0003800000 */
.L_x_8256:
[----:B------:R-:W-:Y:S05]  /*1b140*/  BSYNC B2 ;  /* 0x0000000000027941 */ /* 0x000fea0003800000 */
.L_x_7980:
        /* <DEDUP_REMOVED lines=9> */
.L_x_7983:
[----:B------:R-:W-:Y:S05]  /*1b1e0*/  BSYNC B2 ;  /* 0x0000000000027941 */ /* 0x000fea0003800000 */
.L_x_7982:
[----:B------:R-:W-:Y:S01]  /*1b1f0*/  IMAD.MOV.U32 R12, RZ, RZ, RZ ;  /* 0x000000ffff0c7224 */ /* 0x000fe200078e00ff */
[----:B------:R-:W-:Y:S01]  /*1b200*/  UIADD3 UR4, UP0, UR38, 0x570, URZ ;  /* 0x0000057026047890 */ /* 0x000fe2000ff1e03f */
[----:B------:R-:W-:Y:S01]  /*1b210*/  IMAD R7, R5, 0xa0, R0 ;  /* 0x000000a005077824 */ /* 0x000fe200078e0200 */
[----:B------:R-:W-:Y:S01]  /*1b220*/  PLOP3.LUT P0, PT, PT, PT, PT, 0x80, 0x0 ;  /* 0x000000000000781c */ /* 0x000fe20003f0f070 */
[----:B------:R-:W-:Y:S01]  /*1b230*/  IMAD R11, R37, 0x5000, R22 ;  /* 0x00005000250b7824 */ /* 0x000fe200078e0216 */
[----:B------:R-:W-:Y:S01]  /*1b240*/  R2UR UR10, R12 ;  /* 0x000000000c0a72ca */ /* 0x000fe200000e0000 */
[----:B------:R-:W-:Y:S01]  /*1b250*/  VIADD R7, R7, 0xffffff60 ;  /* 0xffffff6007077836 */ /* 0x000fe20000000000 */
[----:B------:R-:W-:Y:S01]  /*1b260*/  IADD3 R8, R6, 0x22890, RZ ;  /* 0x0002289006087810 */ /* 0x000fe20007ffe0ff */
[----:B------:R-:W-:Y:S01]  /*1b270*/  VIADD R9, R11, 0x18400 ;  /* 0x000184000b097836 */ /* 0x000fe20000000000 */
[----:B------:R-:W-:Y:S01]  /*1b280*/  UIADD3.X UR5, URZ, UR39, URZ, UP0, !UPT ;  /* 0x000000273f057290 */ /* 0x000fe200087fe43f */
[----:B------:R-:W-:Y:S01]  /*1b290*/  UMOV UR6, 0x0 ;  /* 0x0000000000067882 */ /* 0x000fe20000000000 */
[----:B------:R-:W-:-:S10]  /*1b2a0*/  UMOV UR7, 0x12f00000 ;  /* 0x12f0000000077882 */ /* 0x000fd40000000000 */
.L_x_7984:
        /* <DEDUP_REMOVED lines=13> */
.L_x_8257:
[----:B------:R-:W-:Y:S05]  /*1b380*/  BSYNC B2 ;  /* 0x0000000000027941 */ /* 0x000fea0003800000 */
.L_x_7985:
[----:B------:R-:W-:Y:S01]  /*1b390*/  BSSY B2, `(.L_x_7987) ;  /* 0x000000b000027945 */ /* 0x000fe20003800000 */
[----:B------:R-:W-:Y:S02]  /*1b3a0*/  IMAD.MOV.U32 R8, RZ, RZ, 0x0 ;  /* 0x00000000ff087424 */ /* 0x000fe400078e00ff */
[----:B------:R-:W-:Y:S01]  /*1b3b0*/  IMAD.MOV.U32 R9, RZ, RZ, 0x12f00000 ;  /* 0x12f00000ff097424 */ /* 0x000fe200078e00ff */
[----:B------:R-:W-:Y:S06]  /*1b3c0*/  @P2 BRA `(.L_x_7988) ;  /* 0x00000000001c2947 */ /* 0x000fec0003800000 */
[----:B------:R-:W2:Y:S01]  /*1b3d0*/  S2R R13, SR_TID.X ;  /* 0x00000000000d7919 */ /* 0x000ea20000002100 */
[----:B01----:R-:W-:-:S04]  /*1b3e0*/  IMAD.MOV.U32 R10, RZ, RZ, 0x5000 ;  /* 0x00005000ff0a7424 */ /* 0x003fc800078e00ff */
[----:B------:R3:W-:Y:S01]  /*1b3f0*/  SYNCS.ARRIVE.TRANS64 RZ, [R6+URZ+0x228b0], R10 ;  /* 0x0228b00a06ff79a7 */ /* 0x0007e2000800003f */
[----:B--2---:R-:W-:-:S04]  /*1b400*/  LOP3.LUT R13, R13, 0x1f, RZ, 0xc0, !PT ;  /* 0x0000001f0d0d7812 */ /* 0x004fc800078ec0ff */
[----:B------:R-:W-:-:S13]  /*1b410*/  ISETP.NE.AND P0, PT, R13, RZ, PT ;  /* 0x000000ff0d00720c */ /* 0x000fda0003f05270 */
[----:B---3--:R-:W-:Y:S05]  /*1b420*/  @!P0 BRA `(.L_x_7988) ;  /* 0x0000000000048947 */ /* 0x008fea0003800000 */
[----:B------:R-:W-:Y:S01]  /*1b430*/  BPT.TRAP 0x1 ;  /* 0x000000040000795c */ /* 0x000fe20000300000 */
.L_x_7988:
[----:B------:R-:W-:Y:S05]  /*1b440*/  BSYNC B2 ;  /* 0x0000000000027941 */ /* 0x000fea0003800000 */
.L_x_7987:
        /* <DEDUP_REMOVED lines=8> */
.L_x_7989:
        /* <DEDUP_REMOVED lines=10> */
.L_x_7979:
[----:B------:R-:W-:Y:S05]  /*1b570*/  BSYNC B1 ;  /* 0x0000000000017941 */ /* 0x000fea0003800000 */
.L_x_7978:
[----:B------:R-:W2:Y:S01]  /*1b580*/  LDL.LU R8, [R1+0x8] ;  /* 0x0000080001087983 */ /* 0x000ea20000300800 */
[----:B------:R-:W-:Y:S01]  /*1b590*/  VIADD R37, R37, 0x1 ;  /* 0x0000000125257836 */ /* 0x000fe20000000000 */
[----:B------:R-:W-:Y:S01]  /*1b5a0*/  PLOP3.LUT P0, PT, PT, PT, PT, 0x8, 0x0 ;  /* 0x000000000000781c */ /* 0x000fe20003f0e170 */
[----:B------:R-:W-:-:S03]  /*1b5b0*/  VIADD R5, R5, 0xfffffffe ;  /* 0xfffffffe05057836 */ /* 0x000fc60000000000 */
[----:B------:R-:W-:Y:S02]  /*1b5c0*/  ISETP.NE.AND P2, PT, R37, 0x2, PT ;  /* 0x000000022500780c */ /* 0x000fe40003f45270 */
[----:B------:R-:W-:Y:S02]  /*1b5d0*/  ISETP.GE.AND P3, PT, R5, R3, PT ;  /* 0x000000030500720c */ /* 0x000fe40003f66270 */
[----:B0-----:R-:W-:Y:S02]  /*1b5e0*/  SEL R6, RZ, 0x1, P2 ;  /* 0x00000001ff067807 */ /* 0x001fe40001000000 */
[----:B------:R-:W-:Y:S02]  /*1b5f0*/  SEL R37, R37, RZ, P2 ;  /* 0x000000ff25257207 */ /* 0x000fe40001000000 */
[----:B--2---:R-:W-:-:S05]  /*1b600*/  LOP3.LUT R8, R8, R6, RZ, 0x3c, !PT ;  /* 0x0000000608087212 */ /* 0x004fca00078e3cff */
[----:B------:R0:W-:Y:S02]  /*1b610*/  STL [R1+0x8], R8 ;  /* 0x0000080801007387 */ /* 0x0001e40000100800 */
[----:B------:R-:W-:Y:S05]  /*1b620*/  @!P3 BRA `(.L_x_7972) ;  /* 0x000000040064b947 */ /* 0x000fea0003800000 */
.L_x_8002:
[----:B------:R-:W-:Y:S05]  /*1b630*/  YIELD ;  /* 0x0000000000007946 */ /* 0x000fea0003800000 */
[----:B------:R-:W-:Y:S04]  /*1b640*/  BSSY B1, `(.L_x_7990) ;  /* 0x000004d000017945 */ /* 0x000fe80003800000 */
[----:B-1----:R-:W-:Y:S05]  /*1b650*/  @!P6 BRA `(.L_x_7991) ;  /* 0x00000004002ce947 */ /* 0x002fea0003800000 */
[----:B------:R-:W2:Y:S01]  /*1b660*/  LDL R7, [R1+0x8] ;  /* 0x0000080001077983 */ /* 0x000ea20000100800 */
[----:B------:R-:W0:Y:S02]  /*1b670*/  S2R R6, SR_TID.X ;  /* 0x0000000000067919 */ /* 0x000e240000002100 */
[----:B0-----:R-:W-:Y:S01]  /*1b680*/  LOP3.LUT R8, R6, 0x7f, RZ, 0xc0, !PT ;  /* 0x0000007f06087812 */ /* 0x001fe200078ec0ff */
[----:B------:R-:W-:Y:S01]  /*1b690*/  IMAD R6, R37, 0x8, R22 ;  /* 0x0000000825067824 */ /* 0x000fe200078e0216 */
[----:B------:R-:W-:Y:S02]  /*1b6a0*/  BSSY B2, `(.L_x_7992) ;  /* 0x0000005000027945 */ /* 0x000fe40003800000 */
[----:B------:R-:W-:Y:S02]  /*1b6b0*/  ISETP.NE.AND P3, PT, R8, RZ, PT ;  /* 0x000000ff0800720c */ /* 0x000fe40003f65270 */
[----:B--2---:R-:W-:-:S04]  /*1b6c0*/  SHF.L.U32 R7, R7, 0x1f, RZ ;  /* 0x0000001f07077819 */ /* 0x004fc800000006ff */
[----:B------:R-:W0:Y:S02]  /*1b6d0*/  SYNCS.PHASECHK.TRANS64.TRYWAIT P2, [R6+URZ+0x228a0], R7 ;  /* 0x0228a007060075a7 */ /* 0x000e24000804017f */
[----:B0-----:R-:W-:Y:S05]  /*1b6e0*/  @!P2 BRA `(.L_x_7993) ;  /* 0x000000a00088a947 */ /* 0x001fea0003800000 */
.L_x_8258:
[----:B------:R-:W-:Y:S05]  /*1b6f0*/  BSYNC B2 ;  /* 0x0000000000027941 */ /* 0x000fea0003800000 */
.L_x_7992:
        /* <DEDUP_REMOVED lines=9> */
.L_x_7995:
[----:B------:R-:W-:Y:S05]  /*1b790*/  BSYNC B2 ;  /* 0x0000000000027941 */ /* 0x000fea0003800000 */
.L_x_7994:
        /* <DEDUP_REMOVED lines=8> */
[----:B------:R-:W-:Y:S01]  /*1b820*/  UIADD3.X UR5, URZ, UR39, URZ, UP0, !UPT ;  /* 0x000000273f057290 */ /* 0x000fe200087fe43f */
[----:B------:R-:W-:Y:S01]  /*1b830*/  UMOV UR6, 0x0 ;  /* 0x0000000000067882 */ /* 0x000fe20000000000 */
[----:B------:R-:W-:-:S10]  /*1b840*/  UMOV UR7, 0x12f00000 ;  /* 0x12f0000000077882 */ /* 0x000fd40000000000 */
.L_x_7996:
        /* <DEDUP_REMOVED lines=13> */
.L_x_8259:
[----:B------:R-:W-:Y:S05]  /*1b920*/  BSYNC B2 ;  /* 0x0000000000027941 */ /* 0x000fea0003800000 */
.L_x_7997:
        /* <DEDUP_REMOVED lines=11> */
.L_x_8000:
[----:B------:R-:W-:Y:S05]  /*1b9e0*/  BSYNC B2 ;  /* 0x0000000000027941 */ /* 0x000fea0003800000 */
.L_x_7999:
        /* <DEDUP_REMOVED lines=8> */
.L_x_8001:
        /* <DEDUP_REMOVED lines=10> */
.L_x_7991:
[----:B------:R-:W-:Y:S05]  /*1bb10*/  BSYNC B1 ;  /* 0x0000000000017941 */ /* 0x000fea0003800000 */
.L_x_7990:
        /* <DEDUP_REMOVED lines=10> */
.L_x_7972:
[----:B------:R-:W-:Y:S05]  /*1bbc0*/  BSYNC B0 ;  /* 0x0000000000007941 */ /* 0x000fea0003800000 */
.L_x_7971:
        /* <DEDUP_REMOVED lines=8> */
[----:B------:R-:W-:Y:S02]  /*1bc50*/  IABS R6, R4 ;  /* 0x0000000400067213 */ /* 0x000fe40000000000 */
[----:B------:R-:W2:Y:S03]  /*1bc60*/  I2F.RP R2, R0 ;  /* 0x0000000000027306 */ /* 0x000ea60000209400 */
[----:B------:R-:W-:-:S05]  /*1bc70*/  IMAD.MOV R6, RZ, RZ, -R6 ;  /* 0x000000ffff067224 */ /* 0x000fca00078e0a06 */
[----:B--2---:R-:W2:Y:S02]  /*1bc80*/  MUFU.RCP R2, R2 ;  /* 0x0000000200027308 */ /* 0x004ea40000001000 */
[----:B--2---:R-:W-:-:S06]  /*1bc90*/  VIADD R2, R2, 0xffffffe ;  /* 0x0ffffffe02027836 */ /* 0x004fcc0000000000 */
[----:B------:R-:W2:Y:S02]  /*1bca0*/  F2I.FTZ.U32.TRUNC.NTZ R3, R2 ;  /* 0x0000000200037305 */ /* 0x000ea4000021f000 */
[----:B--2---:R-:W-:-:S04]  /*1bcb0*/  IMAD.MOV R2, RZ, RZ, -R3 ;  /* 0x000000ffff027224 */ /* 0x004fc800078e0a03 */
[----:B------:R-:W-:Y:S01]  /*1bcc0*/  IMAD R5, R2, R0, RZ ;  /* 0x0000000002057224 */ /* 0x000fe200078e02ff */
[----:B------:R-:W-:-:S05]  /*1bcd0*/  MOV R2, RZ ;  /* 0x000000ff00027202 */ /* 0x000fca0000000f00 */
        /* <DEDUP_REMOVED lines=16> */
.L_x_8004:
[----:B------:R-:W-:Y:S05]  /*1bde0*/  BSYNC B0 ;  /* 0x0000000000007941 */ /* 0x000fea0003800000 */
.L_x_8003:
        /* <DEDUP_REMOVED lines=18> */
[----:B-1----:R-:W1:Y:S01]  /*1bf10*/  POPC R7, R4 ;  /* 0x0000000400077309 */ /* 0x002e620000000000 */
[----:B--2---:R-:W1:Y:S02]  /*1bf20*/  SHFL.IDX PT, R0, R3, R0, 0x1f ;  /* 0x00001f0003007589 */ /* 0x004e6400000e0000 */
[----:B-1----:R-:W-:Y:S01]  /*1bf30*/  IADD3 R16, R0, UR40, R7 ;  /* 0x0000002800107c10 */ /* 0x002fe2000fffe007 */
[----:B------:R-:W-:Y:S06]  /*1bf40*/  BRA `(.L_x_8006) ;  /* 0x0000004c00487947 */ /* 0x000fec0003800000 */
.L_x_8005:
        /* <DEDUP_REMOVED lines=20> */
.L_x_8008:
[----:B------:R-:W-:Y:S05]  /*1c090*/  BSYNC B6 ;  /* 0x0000000000067941 */ /* 0x000fea0003800000 */
.L_x_8007:
        /* <DEDUP_REMOVED lines=10> */
[----:B------:R-:W-:Y:S01]  /*1c140*/  MOV R4, UR6 ;  /* 0x0000000600047c02 */ /* 0x000fe20008000f00 */
[----:B------:R-:W-:Y:S01]  /*1c150*/  IMAD.U32 R5, RZ, RZ, UR7 ;  /* 0x00000007ff057e24 */ /* 0x000fe2000f8e00ff */
[----:B------:R-:W2:Y:S01]  /*1c160*/  LDC.64 R2, c[0x4][R2] ;  /* 0x0100000002027b82 */ /* 0x000ea20000000a00 */
[----:B------:R-:W-:Y:S01]  /*1c170*/  IMAD.U32 R6, RZ, RZ, UR8 ;  /* 0x00000008ff067e24 */ /* 0x000fe2000f8e00ff */
[----:B0-----:R-:W-:Y:S01]  /*1c180*/  MOV R8, 0x70 ;  /* 0x0000007000087802 */ /* 0x001fe20000000f00 */
[----:B-1----:R-:W-:Y:S02]  /*1c190*/  IMAD.U32 R7, RZ, RZ, UR9 ;  /* 0x00000009ff077e24 */ /* 0x002fe4000f8e00ff */
[----:B------:R-:W-:-:S02]  /*1c1a0*/  IMAD.U32 R10, RZ, RZ, UR4 ;  /* 0x00000004ff0a7e24 */ /* 0x000fc4000f8e00ff */
[----:B------:R-:W-:Y:S02]  /*1c1b0*/  IMAD.U32 R11, RZ, RZ, UR5 ;  /* 0x00000005ff0b7e24 */ /* 0x000fe4000f8e00ff */
[----:B------:R-:W-:Y:S02]  /*1c1c0*/  IMAD.MOV.U32 R12, RZ, RZ, 0x1 ;  /* 0x00000001ff0c7424 */ /* 0x000fe400078e00ff */
[----:B------:R-:W-:-:S07]  /*1c1d0*/  IMAD.MOV.U32 R13, RZ, RZ, RZ ;  /* 0x000000ffff0d7224 */ /* 0x000fce00078e00ff */
[----:B------:R-:W-:-:S07]  /*1c1e0*/  LEPC R20, `(.L_x_8010) ;  /* 0x000000001014794e */ /* 0x000fce0000000000 */
[----:B--2---:R-:W-:Y:S05]  /*1c1f0*/  CALL.ABS.NOINC R2 ;  /* 0x0000000002007343 */ /* 0x004fea0003c00000 */
.L_x_8010:
[----:B------:R-:W-:Y:S05]  /*1c200*/  BSYNC B6 ;  /* 0x0000000000067941 */ /* 0x000fea0003800000 */
.L_x_8009:
        /* <DEDUP_REMOVED lines=11> */
[----:B------:R-:W-:Y:S01]  /*1c2c0*/  IMAD.U32 R5, RZ, RZ, UR7 ;  /* 0x00000007ff057e24 */ /* 0x000fe2000f8e00ff */
[----:B------:R-:W-:Y:S01]  /*1c2d0*/  MOV R13, RZ ;  /* 0x000000ff000d7202 */ /* 0x000fe20000000f00 */
[----:B-1----:R-:W-:Y:S02]  /*1c2e0*/  IMAD.U32 R7, RZ, RZ, UR9 ;  /* 0x00000009ff077e24 */ /* 0x002fe4000f8e00ff */
[----:B------:R-:W-:-:S02]  /*1c2f0*/  IMAD.U32 R10, RZ, RZ, UR4 ;  /* 0x00000004ff0a7e24 */ /* 0x000fc4000f8e00ff */
[----:B------:R-:W-:Y:S02]  /*1c300*/  IMAD.U32 R11, RZ, RZ, UR5 ;  /* 0x00000005ff0b7e24 */ /* 0x000fe4000f8e00ff */
[----:B0-----:R-:W-:Y:S02]  /*1c310*/  IMAD.MOV.U32 R8, RZ, RZ, 0x70 ;  /* 0x00000070ff087424 */ /* 0x001fe400078e00ff */
[----:B------:R-:W-:-:S07]  /*1c320*/  IMAD.MOV.U32 R12, RZ, RZ, 0x1 ;  /* 0x00000001ff0c7424 */ /* 0x000fce00078e00ff */
[----:B------:R-:W-:-:S07]  /*1c330*/  LEPC R20, `(.L_x_8012) ;  /* 0x000000001014794e */ /* 0x000fce0000000000 */
[----:B--2---:R-:W-:Y:S05]  /*1c340*/  CALL.ABS.NOINC R2 ;  /* 0x0000000002007343 */ /* 0x004fea0003c00000 */
.L_x_8012:
[----:B------:R-:W-:Y:S05]  /*1c350*/  BSYNC B6 ;  /* 0x0000000000067941 */ /* 0x000fea0003800000 */
.L_x_8011:
        /* <DEDUP_REMOVED lines=19> */
.L_x_8014:
[----:B------:R-:W-:Y:S05]  /*1c490*/  BSYNC B6 ;  /* 0x0000000000067941 */ /* 0x000fea0003800000 */
.L_x_8013:
[----:B------:R2:W3:Y:S01]  /*1c4a0*/  LDL R21, [R1] ;  /* 0x0000000001157983 */ /* 0x0004e20000100800 */
[----:B------:R-:W-:Y:S01]  /*1c4b0*/  ULDC.64 UR4, c[0x0][0x9f8] ;  /* 0x00027e0000047ab9 */ /* 0x000fe20000000a00 */
[----:B------:R-:W4:Y:S01]  /*1c4c0*/  LDC R12, c[0x0][0x430] ;  /* 0x00010c00ff0c7b82 */ /* 0x000f220000000800 */
[----:B------:R-:W-:Y:S01]  /*1c4d0*/  ISETP.NE.U32.AND P0, PT, RZ, UR4, PT ;  /* 0x00000004ff007c0c */ /* 0x000fe2000bf05070 */
[----:B------:R-:W0:Y:S03]  /*1c4e0*/  LDL R33, [R1+0xc] ;  /* 0x00000c0001217983 */ /* 0x000e260000100800 */
[----:B------:R-:W-:-:S13]  /*1c4f0*/  ISETP.NE.AND.EX P0, PT, RZ, UR5, PT, P0 ;  /* 0x00000005ff007c0c */ /* 0x000fda000bf05300 */
[----:B------:R-:W-:-:S04]  /*1c500*/  @P0 IADD3 R28, P1, R28, UR4, RZ ;  /* 0x000000041c1c0c10 */ /* 0x000fc8000ff3e0ff */
[----:B------:R-:W-:-:S05]  /*1c510*/  @P0 IADD3.X R29, R29, UR5, RZ, P1, !PT ;  /* 0x000000051d1d0c10 */ /* 0x000fca0008ffe4ff */
[----:B---3--:R-:W3:Y:S01]  /*1c520*/  @P0 LDG.E R21, desc[UR36][R28.64] ;  /* 0x000000241c150981 */ /* 0x008ee2000c1e1900 */
[----:B------:R-:W1:Y:S01]  /*1c530*/  S2R R2, SR_TID.X ;  /* 0x0000000000027919 */ /* 0x000e620000002100 */
[----:B------:R-:W2:Y:S01]  /*1c540*/  S2R R0, SR_TID.X ;  /* 0x0000000000007919 */ /* 0x000ea20000002100 */
[----:B-1----:R-:W-:-:S04]  /*1c550*/  LOP3.LUT R2, R2, 0x7f, RZ, 0xc0, !PT ;  /* 0x0000007f02027812 */ /* 0x002fc800078ec0ff */
[----:B------:R-:W-:Y:S01]  /*1c560*/  SHF.R.U32.HI R20, RZ, 0x3, R2 ;  /* 0x00000003ff147819 */ /* 0x000fe20000011602 */
[----:B--2---:R-:W-:-:S05]  /*1c570*/  IMAD.SHL.U32 R0, R0, 0x10, RZ ;  /* 0x0000001000007824 */ /* 0x004fca00078e00ff */
[----:B------:R-:W-:Y:S02]  /*1c580*/  LOP3.LUT R0, R20, 0x70, R0, 0xf8, !PT ;  /* 0x0000007014007812 */ /* 0x000fe400078ef800 */
[----:B------:R-:W1:Y:S01]  /*1c590*/  S2R R20, SR_TID.X ;  /* 0x0000000000147919 */ /* 0x000e620000002100 */
[----:B------:R-:W-:-:S04]  /*1c5a0*/  IMAD.MOV.U32 R5, RZ, RZ, 0xa0 ;  /* 0x000000a0ff057424 */ /* 0x000fc800078e00ff */
[----:B------:R-:W-:-:S05]  /*1c5b0*/  IMAD R5, R31, R5, -0xa0 ;  /* 0xffffff601f057424 */ /* 0x000fca00078e0205 */
[----:B------:R-:W-:-:S04]  /*1c5c0*/  IADD3 R0, R0, R5, RZ ;  /* 0x0000000500007210 */ /* 0x000fc80007ffe0ff */
[C---:B------:R-:W-:Y:S01]  /*1c5d0*/  ISETP.GE.AND P1, PT, R0.reuse, R30, PT ;  /* 0x0000001e0000720c */ /* 0x040fe20003f26270 */
[----:B0-----:R-:W-:Y:S01]  /*1c5e0*/  IMAD.IADD R8, R0, 0x1, R33 ;  /* 0x0000000100087824 */ /* 0x001fe200078e0221 */
[C---:B-1----:R-:W-:Y:S01]  /*1c5f0*/  LOP3.LUT R4, R20.reuse, 0x7f, RZ, 0xc0, !PT ;  /* 0x0000007f14047812 */ /* 0x042fe200078ec0ff */
[----:B------:R-:W-:-:S03]  /*1c600*/  IMAD.SHL.U32 R20, R20, 0x10, RZ ;  /* 0x0000001014147824 */ /* 0x000fc600078e00ff */
[----:B------:R-:W-:-:S04]  /*1c610*/  SHF.R.U32.HI R6, RZ, 0x3, R4 ;  /* 0x00000003ff067819 */ /* 0x000fc80000011604 */
[----:B------:R-:W-:Y:S01]  /*1c620*/  LOP3.LUT R20, R6, 0x70, R20, 0xf8, !PT ;  /* 0x0000007006147812 */ /* 0x000fe200078ef814 */
[----:B------:R-:W-:-:S03]  /*1c630*/  IMAD.MOV.U32 R4, RZ, RZ, R8 ;  /* 0x000000ffff047224 */ /* 0x000fc600078e0008 */
[----:B------:R-:W-:-:S05]  /*1c640*/  LOP3.LUT R20, R20, 0x80, RZ, 0xfc, !PT ;  /* 0x0000008014147812 */ /* 0x000fca00078efcff */
[----:B------:R-:W-:-:S04]  /*1c650*/  IMAD.IADD R5, R20, 0x1, R5 ;  /* 0x0000000114057824 */ /* 0x000fc800078e0205 */
[----:B------:R-:W-:Y:S01]  /*1c660*/  IMAD.IADD R9, R5, 0x1, R33 ;  /* 0x0000000105097824 */ /* 0x000fe200078e0221 */
[----:B---3--:R0:W-:Y:S04]  /*1c670*/  @P0 STL [R1], R21 ;  /* 0x0000001501000387 */ /* 0x0081e80000100800 */
[----:B------:R-:W2:Y:S01]  /*1c680*/  LDL R13, [R1+0x58] ;  /* 0x00005800010d7983 */ /* 0x000ea20000100800 */
[----:B----4-:R-:W-:-:S13]  /*1c690*/  ISETP.NE.AND P0, PT, R12, 0x1, PT ;  /* 0x000000010c00780c */ /* 0x010fda0003f05270 */
[----:B------:R-:W1:Y:S08]  /*1c6a0*/  @P0 LDC R2, c[0x0][0x434] ;  /* 0x00010d00ff020b82 */ /* 0x000e700000000800 */
[----:B------:R-:W3:Y:S08]  /*1c6b0*/  @P0 LDC R3, c[0x0][0x438] ;  /* 0x00010e00ff030b82 */ /* 0x000ef00000000800 */
[----:B------:R-:W4:Y:S01]  /*1c6c0*/  @P0 LDC R6, c[0x0][0x434] ;  /* 0x00010d00ff060b82 */ /* 0x000f220000000800 */
[----:B-1----:R-:W-:-:S07]  /*1c6d0*/  @P0 IMAD.HI.U32 R2, R8, R2, RZ ;  /* 0x0000000208020227 */ /* 0x002fce00078e00ff */
[----:B------:R-:W1:Y:S01]  /*1c6e0*/  @P0 LDC R7, c[0x0][0x438] ;  /* 0x00010e00ff070b82 */ /* 0x000e620000000800 */
[----:B---3--:R-:W-:-:S07]  /*1c6f0*/  @P0 SHF.R.U32.HI R4, RZ, R3, R2 ;  /* 0x00000003ff040219 */ /* 0x008fce0000011602 */
[----:B------:R-:W3:Y:S01]  /*1c700*/  @!P1 LDC.64 R2, c[0x0][0x428] ;  /* 0x00010a00ff029b82 */ /* 0x000ee20000000a00 */
[----:B------:R-:W-:Y:S01]  /*1c710*/  SHF.R.S32.HI R14, RZ, 0x1f, R21 ;  /* 0x0000001fff0e7819 */ /* 0x000fe20000011415 */
[----:B----4-:R-:W-:Y:S01]  /*1c720*/  @P0 IMAD.HI.U32 R6, R9, R6, RZ ;  /* 0x0000000609060227 */ /* 0x010fe200078e00ff */
[----:B------:R-:W-:-:S04]  /*1c730*/  MOV R0, R9 ;  /* 0x0000000900007202 */ /* 0x000fc80000000f00 */
[----:B-1----:R-:W-:Y:S02]  /*1c740*/  @P0 SHF.R.U32.HI R0, RZ, R7, R6 ;  /* 0x00000007ff000219 */ /* 0x002fe40000011606 */
[----:B------:R-:W-:Y:S02]  /*1c750*/  ISETP.GE.AND P0, PT, R5, R30, PT ;  /* 0x0000001e0500720c */ /* 0x000fe40003f06270 */
[----:B------:R-:W-:Y:S01]  /*1c760*/  @!P1 SHF.R.S32.HI R5, RZ, 0x1f, R4 ;  /* 0x0000001fff059819 */ /* 0x000fe20000011404 */
[----:B---3--:R-:W-:-:S04]  /*1c770*/  @!P1 IMAD R6, R14, R2, RZ ;  /* 0x000000020e069224 */ /* 0x008fc800078e02ff */
[C---:B------:R-:W-:Y:S02]  /*1c780*/  @!P1 IMAD R11, R21.reuse, R3, R6 ;  /* 0x00000003150b9224 */ /* 0x040fe400078e0206 */
[----:B------:R-:W-:Y:S02]  /*1c790*/  @!P1 IMAD.WIDE.U32 R6, R21, R2, R4 ;  /* 0x0000000215069225 */ /* 0x000fe400078e0004 */
[----:B------:R-:W1:Y:S01]  /*1c7a0*/  @!P1 LDC.64 R2, c[0x0][0x418] ;  /* 0x00010600ff029b82 */ /* 0x000e620000000a00 */
[----:B------:R-:W-:Y:S02]  /*1c7b0*/  ISETP.GT.U32.OR P0, PT, R20, 0x9f, P0 ;  /* 0x0000009f1400780c */ /* 0x000fe40000704470 */
[----:B-1----:R-:W-:Y:S01]  /*1c7c0*/  @!P1 LEA R10, P2, R6, R2, 0x2 ;  /* 0x00000002060a9211 */ /* 0x002fe200078410ff */
[----:B------:R-:W-:-:S05]  /*1c7d0*/  @!P1 IMAD.IADD R2, R7, 0x1, R11 ;  /* 0x0000000107029824 */ /* 0x000fca00078e020b */
[----:B------:R-:W-:Y:S01]  /*1c7e0*/  @!P1 LEA.HI.X R11, R6, R3, R2, 0x2, P2 ;  /* 0x00000003060b9211 */ /* 0x000fe200010f1402 */
[----:B------:R-:W-:-:S04]  /*1c7f0*/  IMAD.MOV R2, RZ, RZ, -R4 ;  /* 0x000000ffff027224 */ /* 0x000fc800078e0a04 */
[----:B------:R-:W1:Y:S01]  /*1c800*/  @!P0 LDC.64 R4, c[0x0][0x418] ;  /* 0x00010600ff048b82 */ /* 0x000e620000000a00 */
[----:B------:R-:W-:Y:S02]  /*1c810*/  IMAD R8, R12, R2, R8 ;  /* 0x000000020c087224 */ /* 0x000fe400078e0208 */
[----:B------:R-:W-:-:S04]  /*1c820*/  IMAD.MOV R2, RZ, RZ, -R0 ;  /* 0x000000ffff027224 */ /* 0x000fc800078e0a00 */
[----:B------:R-:W-:Y:S02]  /*1c830*/  IMAD R9, R12, R2, R9 ;  /* 0x000000020c097224 */ /* 0x000fe400078e0209 */
[----:B------:R-:W3:Y:S01]  /*1c840*/  @!P0 LDC.64 R2, c[0x0][0x428] ;  /* 0x00010a00ff028b82 */ /* 0x000ee20000000a00 */
[--C-:B------:R-:W-:Y:S01]  /*1c850*/  @!P0 SHF.R.S32.HI R7, RZ, 0x1f, R0.reuse ;  /* 0x0000001fff078819 */ /* 0x100fe20000011400 */
[----:B------:R-:W-:-:S06]  /*1c860*/  @!P0 IMAD.MOV.U32 R6, RZ, RZ, R0 ;  /* 0x000000ffff068224 */ /* 0x000fcc00078e0000 */
[----:B------:R-:W4:Y:S01]  /*1c870*/  LDC R12, c[0x0][0x2f4] ;  /* 0x0000bd00ff0c7b82 */ /* 0x000f220000000800 */
[----:B---3--:R-:W-:-:S04]  /*1c880*/  @!P0 IMAD.WIDE.U32 R6, R21, R2, R6 ;  /* 0x0000000215068225 */ /* 0x008fc800078e0006 */
[----:B------:R-:W-:-:S04]  /*1c890*/  @!P0 IMAD R2, R14, R2, RZ ;  /* 0x000000020e028224 */ /* 0x000fc800078e02ff */
[----:B------:R-:W-:Y:S01]  /*1c8a0*/  @!P0 IMAD R0, R21, R3, R2 ;  /* 0x0000000315008224 */ /* 0x000fe200078e0202 */
[----:B-1----:R-:W-:-:S03]  /*1c8b0*/  @!P0 LEA R2, P2, R6, R4, 0x2 ;  /* 0x0000000406028211 */ /* 0x002fc600078410ff */
[----:B------:R-:W-:-:S05]  /*1c8c0*/  @!P0 IMAD.IADD R0, R0, 0x1, R7 ;  /* 0x0000000100008824 */ /* 0x000fca00078e0207 */
[----:B------:R-:W-:Y:S02]  /*1c8d0*/  @!P0 LEA.HI.X R3, R6, R5, R0, 0x2, P2 ;  /* 0x0000000506038211 */ /* 0x000fe400010f1400 */
[----:B------:R-:W-:Y:S02]  /*1c8e0*/  ISETP.GT.U32.AND P2, PT, R20, 0x9f, PT ;  /* 0x0000009f1400780c */ /* 0x000fe40003f44070 */
[----:B------:R-:W-:Y:S01]  /*1c8f0*/  CS2R R4, SRZ ;  /* 0x0000000000047805 */ /* 0x000fe2000001ff00 */
[----:B------:R0:W-:Y:S01]  /*1c900*/  STL [R1+0x10], R14 ;  /* 0x0000100e01007387 */ /* 0x0001e20000100800 */
[----:B------:R-:W-:-:S04]  /*1c910*/  LOP3.LUT R25, R25, 0xfffffffd, RZ, 0xc0, !PT ;  /* 0xfffffffd19197812 */ /* 0x000fc800078ec0ff */
[----:B------:R0:W5:Y:S01]  /*1c920*/  @!P1 LDG.E R4, desc[UR36][R10.64] ;  /* 0x000000240a049981 */ /* 0x000162000c1e1900 */
[----:B----4-:R-:W-:-:S03]  /*1c930*/  ISETP.GE.AND P1, PT, R35, R12, PT ;  /* 0x0000000c2300720c */ /* 0x010fc60003f26270 */
[----:B------:R0:W5:Y:S01]  /*1c940*/  @!P0 LDG.E R5, desc[UR36][R2.64] ;  /* 0x0000002402058981 */ /* 0x000162000c1e1900 */
[----:B------:R-:W-:-:S04]  /*1c950*/  @P2 LOP3.LUT R25, R25, 0x2, RZ, 0xfc, !PT ;  /* 0x0000000219192812 */ /* 0x000fc800078efcff */
[----:B------:R-:W-:Y:S01]  /*1c960*/  LOP3.LUT R25, R25, 0xfffffffb, RZ, 0xc0, !PT ;  /* 0xfffffffb19197812 */ /* 0x000fe200078ec0ff */
[----:B------:R-:W-:-:S03]  /*1c970*/  UMOV UR4, 0xffffffff ;  /* 0xffffffff00047882 */ /* 0x000fc60000000000 */
[----:B------:R-:W-:-:S04]  /*1c980*/  LOP3.LUT R25, R25, 0xfffffffe, RZ, 0xc0, !PT ;  /* 0xfffffffe19197812 */ /* 0x000fc800078ec0ff */
[----:B------:R-:W-:Y:S02]  /*1c990*/  @P1 LOP3.LUT R25, R25, 0x1, RZ, 0xfc, !PT ;  /* 0x0000000119191812 */ /* 0x000fe400078efcff */
[----:B--2---:R-:W-:-:S13]  /*1c9a0*/  ISETP.NE.AND P0, PT, R13, 0x3, PT ;  /* 0x000000030d00780c */ /* 0x004fda0003f05270 */
[----:B------:R-:W-:Y:S01]  /*1c9b0*/  @P0 LOP3.LUT R25, R25, 0x4, RZ, 0xfc, !PT ;  /* 0x0000000419190812 */ /* 0x000fe200078efcff */
[----:B0-----:R-:W-:Y:S06]  /*1c9c0*/  BRA.DIV UR4, `(.L_x_8015) ;  /* 0x0000008e04f87947 */ /* 0x001fec000b800000 */
.L_x_8262:
[----:B------:R-:W-:Y:S01]  /*1c9d0*/  IADD3 R7, R31, -0x1, RZ ;  /* 0xffffffff1f077810 */ /* 0x000fe20007ffe0ff */
[----:B------:R-:W-:Y:S06]  /*1c9e0*/  @!P0 BRA `(.L_x_8016) ;  /* 0x0000000000048947 */ /* 0x000fec0003800000 */
[----:B------:R-:W-:Y:S01]  /*1c9f0*/  BPT.TRAP 0x1 ;  /* 0x000000040000795c */ /* 0x000fe20000300000 */
.L_x_8016:
[----:B------:R-:W2:Y:S01]  /*1ca00*/  LDL R0, [R1+0x4] ;  /* 0x0000040001007983 */ /* 0x000ea20000100800 */
        /* <DEDUP_REMOVED lines=8> */
.L_x_8263:
[----:B------:R-:W-:Y:S05]  /*1ca90*/  BSYNC B0 ;  /* 0x0000000000007941 */ /* 0x000fea0003800000 */
.L_x_8017:
[----:B0-----:R-:W2:Y:S01]  /*1caa0*/  LDL R0, [R1+0x2c] ;  /* 0x00002c0001007983 */ /* 0x001ea20000100800 */
[----:B------:R-:W-:-:S03]  /*1cab0*/  ULDC.64 UR4, c[0x0][0x328] ;  /* 0x0000ca0000047ab9 */ /* 0x000fc60000000a00 */
[----:B------:R-:W3:Y:S01]  /*1cac0*/  LDL R14, [R1+0x24] ;  /* 0x00002400010e7983 */ /* 0x000ee20000100800 */
[----:B------:R-:W-:Y:S01]  /*1cad0*/  IMAD.WIDE.U32 R2, R8, UR4, RZ ;  /* 0x0000000408027c25 */ /* 0x000fe2000f8e00ff */
[----:B-----5:R-:W-:Y:S01]  /*1cae0*/  SHF.R.S32.HI R33, RZ, 0x1f, R4 ;  /* 0x0000001fff217819 */ /* 0x020fe20000011404 */
[----:B------:R-:W-:Y:S01]  /*1caf0*/  ULDC.64 UR6, c[0x0][0x338] ;  /* 0x0000ce0000067ab9 */ /* 0x000fe20000000a00 */
[----:B------:R-:W0:Y:S01]  /*1cb00*/  S2R R15, SR_TID.X ;  /* 0x00000000000f7919 */ /* 0x000e220000002100 */
[----:B------:R-:W1:Y:S01]  /*1cb10*/  LDC R11, c[0x0][0x2f4] ;  /* 0x0000bd00ff0b7b82 */ /* 0x000e620000000800 */
[----:B------:R-:W-:Y:S01]  /*1cb20*/  SHF.R.S32.HI R36, RZ, 0x1f, R5 ;  /* 0x0000001fff247819 */ /* 0x000fe20000011405 */
[----:B------:R-:W-:Y:S01]  /*1cb30*/  IMAD R7, R7, -0xa0, R30 ;  /* 0xffffff6007077824 */ /* 0x000fe200078e021e */
[----:B------:R-:W-:Y:S02]  /*1cb40*/  LOP3.LUT R25, R25, 0xffffffbf, RZ, 0xc0, !PT ;  /* 0xffffffbf19197812 */ /* 0x000fe400078ec0ff */
[----:B0-----:R-:W-:-:S04]  /*1cb50*/  LOP3.LUT R15, R15, 0x7f, RZ, 0xc0, !PT ;  /* 0x0000007f0f0f7812 */ /* 0x001fc800078ec0ff */
[----:B------:R-:W-:Y:S02]  /*1cb60*/  SHF.R.U32.HI R15, RZ, 0x3, R15 ;  /* 0x00000003ff0f7819 */ /* 0x000fe4000001160f */
[----:B-1----:R-:W-:-:S03]  /*1cb70*/  ISETP.GE.AND P0, PT, R35, R11, PT ;  /* 0x0000000b2300720c */ /* 0x002fc60003f06270 */
[----:B------:R-:W-:-:S05]  /*1cb80*/  IMAD.IADD R7, R7, 0x1, -R15 ;  /* 0x0000000107077824 */ /* 0x000fca00078e0a0f */
[----:B------:R-:W-:-:S13]  /*1cb90*/  ISETP.GE.AND P2, PT, R7, 0x1, PT ;  /* 0x000000010700780c */ /* 0x000fda0003f46270 */
[----:B------:R-:W-:Y:S01]  /*1cba0*/  @P2 LOP3.LUT R25, R25, 0x40, RZ, 0xfc, !PT ;  /* 0x0000004019192812 */ /* 0x000fe200078efcff */
[----:B--2---:R-:W-:-:S04]  /*1cbb0*/  IMAD R0, R0, UR4, RZ ;  /* 0x0000000400007c24 */ /* 0x004fc8000f8e02ff */
[----:B------:R-:W-:-:S04]  /*1cbc0*/  IMAD R0, R8, UR5, R0 ;  /* 0x0000000508007c24 */ /* 0x000fc8000f8e0200 */
[----:B------:R-:W-:Y:S02]  /*1cbd0*/  IMAD.IADD R3, R3, 0x1, R0 ;  /* 0x0000000103037824 */ /* 0x000fe400078e0200 */
[----:B------:R-:W-:Y:S02]  /*1cbe0*/  IMAD R0, R33, UR6, RZ ;  /* 0x0000000621007c24 */ /* 0x000fe4000f8e02ff */
[----:B------:R-:W-:-:S04]  /*1cbf0*/  IMAD.WIDE.U32 R2, R4, UR6, R2 ;  /* 0x0000000604027c25 */ /* 0x000fc8000f8e0002 */
[----:B------:R-:W-:-:S04]  /*1cc00*/  IMAD R0, R4, UR7, R0 ;  /* 0x0000000704007c24 */ /* 0x000fc8000f8e0200 */
[----:B------:R-:W-:Y:S01]  /*1cc10*/  IMAD.IADD R13, R3, 0x1, R0 ;  /* 0x00000001030d7824 */ /* 0x000fe200078e0200 */
[----:B------:R-:W-:Y:S01]  /*1cc20*/  SHF.R.S32.HI R0, RZ, 0x1f, R9 ;  /* 0x0000001fff007819 */ /* 0x000fe20000011409 */
[----:B------:R-:W-:-:S04]  /*1cc30*/  IMAD.MOV.U32 R12, RZ, RZ, R2 ;  /* 0x000000ffff0c7224 */ /* 0x000fc800078e0002 */
[----:B------:R0:W-:Y:S01]  /*1cc40*/  STL [R1+0x30], R0 ;  /* 0x0000300001007387 */ /* 0x0001e20000100800 */
[----:B------:R-:W-:-:S04]  /*1cc50*/  IMAD.WIDE.U32 R2, R9, UR4, RZ ;  /* 0x0000000409027c25 */ /* 0x000fc8000f8e00ff */
[----:B0-----:R-:W-:-:S04]  /*1cc60*/  IMAD R0, R0, UR4, RZ ;  /* 0x0000000400007c24 */ /* 0x001fc8000f8e02ff */
[----:B------:R-:W-:Y:S01]  /*1cc70*/  IMAD R0, R9, UR5, R0 ;  /* 0x0000000509007c24 */ /* 0x000fe2000f8e0200 */
[----:B------:R-:W-:-:S03]  /*1cc80*/  ULDC.64 UR4, c[0x0][0x330] ;  /* 0x0000cc0000047ab9 */ /* 0x000fc60000000a00 */
[----:B------:R-:W-:Y:S02]  /*1cc90*/  IMAD.IADD R3, R3, 0x1, R0 ;  /* 0x0000000103037824 */ /* 0x000fe400078e0200 */
[----:B------:R-:W-:Y:S02]  /*1cca0*/  IMAD R0, R36, UR6, RZ ;  /* 0x0000000624007c24 */ /* 0x000fe4000f8e02ff */
[----:B------:R-:W-:-:S04]  /*1ccb0*/  IMAD.WIDE.U32 R2, R5, UR6, R2 ;  /* 0x0000000605027c25 */ /* 0x000fc8000f8e0002 */
[----:B------:R-:W-:Y:S01]  /*1ccc0*/  IMAD R0, R5, UR7, R0 ;  /* 0x0000000705007c24 */ /* 0x000fe2000f8e0200 */
[----:B------:R-:W-:Y:S01]  /*1ccd0*/  ULDC.64 UR6, c[0x0][0x318] ;  /* 0x0000c60000067ab9 */ /* 0x000fe20000000a00 */
[----:B------:R-:W-:-:S03]  /*1cce0*/  IMAD.MOV.U32 R10, RZ, RZ, R2 ;  /* 0x000000ffff0a7224 */ /* 0x000fc600078e0002 */
[----:B------:R-:W-:Y:S01]  /*1ccf0*/  IADD3 R11, R3, R0, RZ ;  /* 0x00000000030b7210 */ /* 0x000fe20007ffe0ff */
[----:B------:R-:W-:-:S04]  /*1cd00*/  IMAD.WIDE.U32 R2, R18, UR4, R12 ;  /* 0x0000000412027c25 */ /* 0x000fc8000f8e000c */
[----:B------:R-:W-:Y:S01]  /*1cd10*/  IMAD R12, R18, UR5, RZ ;  /* 0x00000005120c7c24 */ /* 0x000fe2000f8e02ff */
[----:B------:R-:W-:Y:S01]  /*1cd20*/  IADD3 R0, P1, R2, UR6, RZ ;  /* 0x0000000602007c10 */ /* 0x000fe2000ff3e0ff */
[----:B------:R-:W-:-:S03]  /*1cd30*/  IMAD.WIDE.U32 R10, R18, UR4, R10 ;  /* 0x00000004120a7c25 */ /* 0x000fc6000f8e000a */
[----:B------:R-:W-:Y:S02]  /*1cd40*/  IADD3.X R2, R3, UR7, R12, P1, !PT ;  /* 0x0000000703027c10 */ /* 0x000fe40008ffe40c */
[----:B------:R-:W-:Y:S01]  /*1cd50*/  IADD3 R20, P1, R10, UR6, RZ ;  /* 0x000000060a147c10 */ /* 0x000fe2000ff3e0ff */
[----:B------:R-:W-:-:S03]  /*1cd60*/  UMOV UR4, 0xffffffff ;  /* 0xffffffff00047882 */ /* 0x000fc60000000000 */
[----:B------:R-:W-:Y:S01]  /*1cd70*/  IADD3.X R10, R12, UR7, R11, P1, !PT ;  /* 0x000000070c0a7c10 */ /* 0x000fe20008ffe40b */
[----:B---3--:R-:W-:Y:S01]  /*1cd80*/  IMAD R30, R34, 0x5000, R14 ;  /* 0x00005000221e7824 */ /* 0x008fe200078e020e */
[----:B------:R-:W-:Y:S07]  /*1cd90*/  BRA.DIV UR4, `(.L_x_8019) ;  /* 0x0000008e044c7947 */ /* 0x000fee000b800000 */
[----:B------:R-:W0:Y:S01]  /*1cda0*/  SHFL.IDX PT, R3, R0, RZ, 0x181f ;  /* 0x00181fff00037589 */ /* 0x000e2200000e0000 */
[----:B------:R-:W-:Y:S02]  /*1cdb0*/  ISETP.GE.AND P2, PT, R7, 0x21, PT ;  /* 0x000000210700780c */ /* 0x000fe40003f46270 */
[----:B------:R-:W-:Y:S01]  /*1cdc0*/  LOP3.LUT R25, R25, 0xffffffef, RZ, 0xc0, !PT ;  /* 0xffffffef19197812 */ /* 0x000fe200078ec0ff */
[----:B------:R-:W1:Y:S01]  /*1cdd0*/  SHFL.IDX PT, R21, R2, RZ, 0x181f ;  /* 0x00181fff02157589 */ /* 0x000e6200000e0000 */
[C---:B------:R-:W-:Y:S02]  /*1cde0*/  ISETP.GE.AND P3, PT, R7.reuse, 0x91, PT ;  /* 0x000000910700780c */ /* 0x040fe40003f66270 */
[C---:B------:R-:W-:Y:S01]  /*1cdf0*/  ISETP.GE.AND P5, PT, R7.reuse, 0x31, PT ;  /* 0x000000310700780c */ /* 0x040fe20003fa6270 */
[----:B------:R-:W2:Y:S01]  /*1ce00*/  SHFL.IDX PT, R11, R0, 0x1, 0x181f ;  /* 0x00381f00000b7f89 */ /* 0x000ea200000e0000 */
[----:B------:R-:W-:Y:S02]  /*1ce10*/  ISETP.GE.AND P4, PT, R7, 0x61, PT ;  /* 0x000000610700780c */ /* 0x000fe40003f86270 */
[----:B0-----:R-:W-:Y:S01]  /*1ce20*/  IADD3 R12, P1, R35, R3, RZ ;  /* 0x00000003230c7210 */ /* 0x001fe20007f3e0ff */
[----:B------:R-:W-:-:S04]  /*1ce30*/  IMAD.IADD R3, R22, 0x1, R30 ;  /* 0x0000000116037824 */ /* 0x000fc800078e021e */
[----:B-1----:R-:W-:Y:S01]  /*1ce40*/  IMAD.X R13, RZ, RZ, R21, P1 ;  /* 0x000000ffff0d7224 */ /* 0x002fe200008e0615 */
[----:B------:R-:W-:Y:S01]  /*1ce50*/  ISETP.LT.OR P1, PT, R7, 0x1, P0 ;  /* 0x000000010700780c */ /* 0x000fe20000721670 */
[----:B------:R-:W0:-:S12]  /*1ce60*/  SHFL.IDX PT, R21, R2, 0x1, 0x181f ;  /* 0x00381f0002157f89 */ /* 0x000e1800000e0000 */
[----:B------:R2:W-:Y:S02]  /*1ce70*/  LDGSTS.E.BYPASS.LTC128B.128 [R3+0xa400], desc[UR36][R12.64], !P1 ;  /* 0x0a4000000c037fae */ /* 0x0005e4000c901d64 */
[----:B--2---:R-:W-:Y:S02]  /*1ce80*/  IADD3 R12, P1, R35, R11, RZ ;  /* 0x0000000b230c7210 */ /* 0x004fe40007f3e0ff */
[----:B------:R-:W1:Y:S03]  /*1ce90*/  SHFL.IDX PT, R11, R0, 0x2, 0x181f ;  /* 0x00581f00000b7f89 */ /* 0x000e6600000e0000 */
[----:B0-----:R-:W-:Y:S01]  /*1cea0*/  IMAD.X R13, RZ, RZ, R21, P1 ;  /* 0x000000ffff0d7224 */ /* 0x001fe200008e0615 */
[----:B------:R-:W-:Y:S01]  /*1ceb0*/  ISETP.LT.OR P1, PT, R7, 0x11, P0 ;  /* 0x000000110700780c */ /* 0x000fe20000721670 */
[----:B------:R-:W0:-:S12]  /*1cec0*/  SHFL.IDX PT, R21, R2, 0x2, 0x181f ;  /* 0x00581f0002157f89 */ /* 0x000e1800000e0000 */
[----:B------:R1:W-:Y:S02]  /*1ced0*/  LDGSTS.E.BYPASS.LTC128B.128 [R3+0xac00], desc[UR36][R12.64], !P1 ;  /* 0x0ac000000c037fae */ /* 0x0003e4000c901d64 */
[----:B-1----:R-:W-:Y:S02]  /*1cee0*/  IADD3 R12, P1, R35, R11, RZ ;  /* 0x0000000b230c7210 */ /* 0x002fe40007f3e0ff */
[----:B------:R-:W1:Y:S02]  /*1cef0*/  SHFL.IDX PT, R11, R0, 0x3, 0x181f ;  /* 0x00781f00000b7f89 */ /* 0x000e6400000e0000 */
[----:B0-----:R-:W-:Y:S02]  /*1cf00*/  IADD3.X R13, RZ, R21, RZ, P1, !PT ;  /* 0x00000015ff0d7210 */ /* 0x001fe40000ffe4ff */
[----:B------:R-:W0:Y:S01]  /*1cf10*/  SHFL.IDX PT, R21, R2, 0x3, 0x181f ;  /* 0x00781f0002157f89 */ /* 0x000e2200000e0000 */
[----:B------:R-:W-:-:S13]  /*1cf20*/  ISETP.LT.OR P1, PT, R7, 0x21, P0 ;  /* 0x000000210700780c */ /* 0x000fda0000721670 */
[----:B------:R1:W-:Y:S02]  /*1cf30*/  LDGSTS.E.BYPASS.LTC128B.128 [R3+0xb400], desc[UR36][R12.64], !P1 ;  /* 0x0b4000000c037fae */ /* 0x0003e4000c901d64 */
[----:B-1----:R-:W-:Y:S02]  /*1cf40*/  IADD3 R12, P1, R35, R11, RZ ;  /* 0x0000000b230c7210 */ /* 0x002fe40007f3e0ff */
[----:B------:R-:W1:Y:S03]  /*1cf50*/  SHFL.IDX PT, R11, R0, 0x4, 0x181f ;  /* 0x00981f00000b7f89 */ /* 0x000e6600000e0000 */
[----:B0-----:R-:W-:Y:S01]  /*1cf60*/  IMAD.X R13, RZ, RZ, R21, P1 ;  /* 0x000000ffff0d7224 */ /* 0x001fe200008e0615 */
[----:B------:R-:W-:Y:S01]  /*1cf70*/  ISETP.LT.OR P1, PT, R7, 0x31, P0 ;  /* 0x000000310700780c */ /* 0x000fe20000721670 */
[----:B------:R-:W0:-:S12]  /*1cf80*/  SHFL.IDX PT, R21, R2, 0x4, 0x181f ;  /* 0x00981f0002157f89 */ /* 0x000e1800000e0000 */
        /* <DEDUP_REMOVED lines=11> */
[----:B------:R-:W0:Y:S04]  /*1d040*/  SHFL.IDX PT, R21, R2, 0x6, 0x181f ;  /* 0x00d81f0002157f89 */ /* 0x000e2800000e0000 */
[----:B------:R-:W2:Y:S04]  /*1d050*/  SHFL.IDX PT, R0, R0, 0x7, 0x181f ;  /* 0x00f81f0000007f89 */ /* 0x000ea800000e0000 */
[----:B------:R-:W3:Y:S04]  /*1d060*/  SHFL.IDX PT, R2, R2, 0x7, 0x181f ;  /* 0x00f81f0002027f89 */ /* 0x000ee800000e0000 */
[----:B------:R1:W-:Y:S02]  /*1d070*/  LDGSTS.E.BYPASS.LTC128B.128 [R3+0xcc00], desc[UR36][R12.64], !P1 ;  /* 0x0cc000000c037fae */ /* 0x0003e4000c901d64 */
[----:B-1----:R-:W-:-:S05]  /*1d080*/  IADD3 R12, P1, R35, R11, RZ ;  /* 0x0000000b230c7210 */ /* 0x002fca0007f3e0ff */
[----:B0-----:R-:W-:Y:S01]  /*1d090*/  IMAD.X R13, RZ, RZ, R21, P1 ;  /* 0x000000ffff0d7224 */ /* 0x001fe200008e0615 */
[----:B------:R-:W-:-:S13]  /*1d0a0*/  ISETP.LT.OR P1, PT, R7, 0x61, P0 ;  /* 0x000000610700780c */ /* 0x000fda0000721670 */
[----:B------:R2:W-:Y:S02]  /*1d0b0*/  LDGSTS.E.BYPASS.LTC128B.128 [R3+0xd400], desc[UR36][R12.64], !P1 ;  /* 0x0d4000000c037fae */ /* 0x0005e4000c901d64 */
[----:B--2---:R-:W-:Y:S02]  /*1d0c0*/  IADD3 R12, P1, R35, R0, RZ ;  /* 0x00000000230c7210 */ /* 0x004fe40007f3e0ff */
[----:B------:R-:W0:Y:S03]  /*1d0d0*/  SHFL.IDX PT, R0, R20, RZ, 0x181f ;  /* 0x00181fff14007589 */ /* 0x000e2600000e0000 */
[----:B---3--:R-:W-:Y:S01]  /*1d0e0*/  IMAD.X R13, RZ, RZ, R2, P1 ;  /* 0x000000ffff0d7224 */ /* 0x008fe200008e0602 */
[----:B------:R-:W-:Y:S01]  /*1d0f0*/  ISETP.LT.OR P1, PT, R7, 0x71, P0 ;  /* 0x000000710700780c */ /* 0x000fe20000721670 */
[----:B------:R-:W1:-:S12]  /*1d100*/  SHFL.IDX PT, R2, R10, RZ, 0x181f ;  /* 0x00181fff0a027589 */ /* 0x000e5800000e0000 */
[----:B------:R0:W-:Y:S02]  /*1d110*/  LDGSTS.E.BYPASS.LTC128B.128 [R3+0xdc00], desc[UR36][R12.64], !P1 ;  /* 0x0dc000000c037fae */ /* 0x0001e4000c901d64 */
[----:B0-----:R-:W-:Y:S02]  /*1d120*/  IADD3 R12, P1, R35, R0, RZ ;  /* 0x00000000230c7210 */ /* 0x001fe40007f3e0ff */
[----:B------:R0:W2:Y:S02]  /*1d130*/  SHFL.IDX PT, R0, R10, 0x1, 0x181f ;  /* 0x00381f000a007f89 */ /* 0x0000a400000e0000 */
[----:B-1----:R-:W-:Y:S02]  /*1d140*/  IADD3.X R13, RZ, R2, RZ, P1, !PT ;  /* 0x00000002ff0d7210 */ /* 0x002fe40000ffe4ff */
[----:B------:R-:W-:Y:S01]  /*1d150*/  ISETP.LT.OR P1, PT, R7, 0x81, P0 ;  /* 0x000000810700780c */ /* 0x000fe20000721670 */
[----:B------:R0:W1:-:S12]  /*1d160*/  SHFL.IDX PT, R10, R20, 0x1, 0x181f ;  /* 0x00381f00140a7f89 */ /* 0x00005800000e0000 */
[----:B------:R0:W-:Y:S01]  /*1d170*/  LDGSTS.E.BYPASS.LTC128B.128 [R3+0xe400], desc[UR36][R12.64], !P1 ;  /* 0x0e4000000c037fae */ /* 0x0001e2000c901d64 */
[----:B------:R-:W-:-:S13]  /*1d180*/  ISETP.GE.AND P1, PT, R7, 0x11, PT ;  /* 0x000000110700780c */ /* 0x000fda0003f26270 */
        /* <DEDUP_REMOVED lines=12> */
[----:B012---:R-:W-:-:S07]  /*1d250*/  @P3 LOP3.LUT R25, R25, 0x100, RZ, 0xfc, !PT ;  /* 0x0000010019193812 */ /* 0x007fce00078efcff */
.L_x_8285:
        /* <DEDUP_REMOVED lines=9> */
.L_x_8020:
[----:B------:R-:W-:Y:S02]  /*1d2f0*/  PLOP3.LUT P3, PT, P3, P0, PT, 0xa2, 0x0 ;  /* 0x000000000000781c */ /* 0x000fe40001f61472 */
[----:B------:R-:W-:-:S08]  /*1d300*/  @P0 R2UR P3, UR4, R6 ;  /* 0x00000000060402ca */ /* 0x000fd00000060000 */
[----:B------:R-:W-:-:S05]  /*1d310*/  @P0 PLOP3.LUT P0, PT, P3, PT, PT, 0x80, 0x0 ;  /* 0x000000000000081c */ /* 0x000fca0001f0f070 */
[----:B------:R-:W-:Y:S01]  /*1d320*/  @!P3 SYNCS.ARRIVE.TRANS64.RED.A0T1 RZ, [UR4+0x22870], RZ ;  /* 0x022870ffffffb9a7 */ /* 0x000fe20008200404 */
[----:B------:R-:W-:Y:S07]  /*1d330*/  @!P3 ARRIVES.LDGSTSBAR.64.TRANSCNT [UR4+0x22870] ;  /* 0x02287000ff00b9b0 */ /* 0x000fee0008000a84 */
[----:B------:R-:W-:Y:S05]  /*1d340*/  @P0 BRA.U.ANY `(.L_x_8020) ;  /* 0xfffffffd00e80947 */ /* 0x000fea000393ffff */
[----:B------:R-:W-:Y:S01]  /*1d350*/  NOP ;  /* 0x0000000000007918 */ /* 0x000fe20000000000 */
[----:B------:R-:W2:Y:S02]  /*1d360*/  LDL R0, [R1+0x58] ;  /* 0x0000580001007983 */ /* 0x000ea40000100800 */
[----:B--2---:R-:W-:-:S13]  /*1d370*/  ISETP.NE.AND P6, PT, R0, 0x3, PT ;  /* 0x000000030000780c */ /* 0x004fda0003fc5270 */
[----:B------:R-:W-:Y:S05]  /*1d380*/  @!P6 BRA `(.L_x_8021) ;  /* 0x000000000004e947 */ /* 0x000fea0003800000 */
[----:B------:R-:W-:Y:S01]  /*1d390*/  BPT.TRAP 0x1 ;  /* 0x000000040000795c */ /* 0x000fe20000300000 */
.L_x_8021:
[----:B------:R1:W-:Y:S01]  /*1d3a0*/  SYNCS.ARRIVE.TRANS64.A1T0 RZ, [R6+URZ+0x22870], RZ ;  /* 0x022870ff06ff79a7 */ /* 0x0003e2000810003f */
[----:B------:R-:W-:Y:S05]  /*1d3b0*/  @!P6 BRA `(.L_x_8022) ;  /* 0x000000000004e947 */ /* 0x000fea0003800000 */
[----:B------:R-:W-:Y:S01]  /*1d3c0*/  BPT.TRAP 0x1 ;  /* 0x000000040000795c */ /* 0x000fe20000300000 */
.L_x_8022:
[----:B------:R-:W2:Y:S01]  /*1d3d0*/  LDL R0, [R1+0x34] ;  /* 0x0000340001007983 */ /* 0x000ea20000100800 */
[----:B------:R-:W-:Y:S01]  /*1d3e0*/  BSSY B0, `(.L_x_8023) ;  /* 0x0000003000007945 */ /* 0x000fe20003800000 */
[----:B--2---:R-:W2:Y:S03]  /*1d3f0*/  SYNCS.PHASECHK.TRANS64.TRYWAIT P0, [R6+URZ+0x22840], R0 ;  /* 0x02284000060075a7 */ /* 0x004ea6000800017f */
[----:B--2---:R-:W-:Y:S05]  /*1d400*/  @!P0 BRA `(.L_x_8024) ;  /* 0x0000009000ec8947 */ /* 0x004fea0003800000 */
.L_x_8286:
[----:B------:R-:W-:Y:S05]  /*1d410*/  BSYNC B0 ;  /* 0x0000000000007941 */ /* 0x000fea0003800000 */
.L_x_8023:
[----:B--2---:R-:W2:Y:S01]  /*1d420*/  LDL.LU R0, [R1+0x2c] ;  /* 0x00002c0001007983 */ /* 0x004ea20000300800 */
[----:B------:R-:W-:Y:S01]  /*1d430*/  ULDC.64 UR4, c[0x0][0x310] ;  /* 0x0000c40000047ab9 */ /* 0x000fe20000000a00 */
[----:B------:R-:W-:Y:S01]  /*1d440*/  ULDC.64 UR6, c[0x0][0x300] ;  /* 0x0000c00000067ab9 */ /* 0x000fe20000000a00 */
[----:B------:R-:W3:Y:S01]  /*1d450*/  LDC R12, c[0x0][0x2f4] ;  /* 0x0000bd00ff0c7b82 */ /* 0x000ee20000000800 */
[----:B------:R-:W4:Y:S01]  /*1d460*/  LDL.LU R2, [R1+0x30] ;  /* 0x0000300001027983 */ /* 0x000f220000300800 */
[----:B------:R-:W-:Y:S02]  /*1d470*/  IMAD R33, R33, UR4, RZ ;  /* 0x0000000421217c24 */ /* 0x000fe4000f8e02ff */
[----:B0-----:R-:W-:-:S04]  /*1d480*/  IMAD.WIDE.U32 R10, R4, UR4, RZ ;  /* 0x00000004040a7c25 */ /* 0x001fc8000f8e00ff */
[----:B------:R-:W-:Y:S02]  /*1d490*/  IMAD R33, R4, UR5, R33 ;  /* 0x0000000504217c24 */ /* 0x000fe4000f8e0221 */
[----:B------:R-:W-:Y:S02]  /*1d4a0*/  IMAD R36, R36, UR4, RZ ;  /* 0x0000000424247c24 */ /* 0x000fe4000f8e02ff */
[----:B------:R-:W-:Y:S02]  /*1d4b0*/  IMAD.IADD R11, R11, 0x1, R33 ;  /* 0x000000010b0b7824 */ /* 0x000fe400078e0221 */
[C---:B------:R-:W-:Y:S02]  /*1d4c0*/  IMAD R36, R5.reuse, UR5, R36 ;  /* 0x0000000505247c24 */ /* 0x040fe4000f8e0224 */
[----:B------:R-:W-:Y:S01]  /*1d4d0*/  IMAD.WIDE.U32 R4, R5, UR4, RZ ;  /* 0x0000000405047c25 */ /* 0x000fe2000f8e00ff */
[----:B------:R-:W-:-:S03]  /*1d4e0*/  ULDC.64 UR4, c[0x0][0x308] ;  /* 0x0000c20000047ab9 */ /* 0x000fc60000000a00 */
[----:B------:R-:W-:-:S04]  /*1d4f0*/  IMAD.WIDE.U32 R10, R8, UR6, R10 ;  /* 0x00000006080a7c25 */ /* 0x000fc8000f8e000a */
[----:B------:R-:W-:Y:S01]  /*1d500*/  IMAD.IADD R5, R5, 0x1, R36 ;  /* 0x0000000105057824 */ /* 0x000fe200078e0224 */
[----:B---3--:R-:W-:Y:S01]  /*1d510*/  ISETP.GE.AND P3, PT, R35, R12, PT ;  /* 0x0000000c2300720c */ /* 0x008fe20003f66270 */
[----:B------:R-:W-:Y:S02]  /*1d520*/  IMAD R7, R18, UR5, RZ ;  /* 0x0000000512077c24 */ /* 0x000fe4000f8e02ff */
[----:B------:R-:W-:-:S04]  /*1d530*/  IMAD.WIDE.U32 R4, R9, UR6, R4 ;  /* 0x0000000609047c25 */ /* 0x000fc8000f8e0004 */
[----:B--2---:R-:W-:-:S04]  /*1d540*/  IMAD R0, R0, UR6, RZ ;  /* 0x0000000600007c24 */ /* 0x004fc8000f8e02ff */
[----:B------:R-:W-:Y:S02]  /*1d550*/  IMAD R8, R8, UR7, R0 ;  /* 0x0000000708087c24 */ /* 0x000fe4000f8e0200 */
[----:B----4-:R-:W-:Y:S02]  /*1d560*/  IMAD R0, R2, UR6, RZ ;  /* 0x0000000602007c24 */ /* 0x010fe4000f8e02ff */
[----:B------:R-:W-:Y:S02]  /*1d570*/  IMAD.IADD R11, R11, 0x1, R8 ;  /* 0x000000010b0b7824 */ /* 0x000fe400078e0208 */
[----:B------:R-:W-:Y:S01]  /*1d580*/  IMAD R8, R9, UR7, R0 ;  /* 0x0000000709087c24 */ /* 0x000fe2000f8e0200 */
[----:B------:R-:W-:Y:S01]  /*1d590*/  ULDC.64 UR6, c[0x0][0x2e8] ;  /* 0x0000ba0000067ab9 */ /* 0x000fe20000000a00 */
[----:B------:R-:W-:-:S04]  /*1d5a0*/  IMAD.WIDE.U32 R10, R18, UR4, R10 ;  /* 0x00000004120a7c25 */ /* 0x000fc8000f8e000a */
[----:B------:R-:W-:Y:S01]  /*1d5b0*/  IMAD.IADD R5, R5, 0x1, R8 ;  /* 0x0000000105057824 */ /* 0x000fe200078e0208 */
[----:B------:R-:W-:Y:S01]  /*1d5c0*/  IADD3 R2, P0, R10, UR6, RZ ;  /* 0x000000060a027c10 */ /* 0x000fe2000ff1e0ff */
[----:B------:R-:W-:-:S03]  /*1d5d0*/  IMAD.WIDE.U32 R8, R18, UR4, R4 ;  /* 0x0000000412087c25 */ /* 0x000fc6000f8e0004 */
[----:B------:R-:W-:Y:S01]  /*1d5e0*/  IADD3.X R0, R11, UR7, R7, P0, !PT ;  /* 0x000000070b007c10 */ /* 0x000fe200087fe407 */
[----:B------:R-:W-:Y:S01]  /*1d5f0*/  UMOV UR4, 0xffffffff ;  /* 0xffffffff00047882 */ /* 0x000fe20000000000 */
[----:B------:R-:W-:-:S04]  /*1d600*/  IADD3 R5, P0, R8, UR6, RZ ;  /* 0x0000000608057c10 */ /* 0x000fc8000ff1e0ff */
[----:B------:R-:W-:Y:S01]  /*1d610*/  IADD3.X R4, R7, UR7, R9, P0, !PT ;  /* 0x0000000707047c10 */ /* 0x000fe200087fe409 */
[----:B------:R-:W-:Y:S08]  /*1d620*/  BRA.DIV UR4, `(.L_x_8025) ;  /* 0x00000092047c7947 */ /* 0x000ff0000b800000 */
[----:B------:R-:W0:Y:S01]  /*1d630*/  SHFL.IDX PT, R8, R2, RZ, 0x181f ;  /* 0x00181fff02087589 */ /* 0x000e2200000e0000 */
[----:B------:R-:W-:-:S03]  /*1d640*/  LOP3.LUT R25, R25, 0xffffefff, RZ, 0xc0, !PT ;  /* 0xffffefff19197812 */ /* 0x000fc600078ec0ff */
[----:B------:R-:W2:Y:S01]  /*1d650*/  SHFL.IDX PT, R7, R0, RZ, 0x181f ;  /* 0x00181fff00077589 */ /* 0x000ea200000e0000 */
[----:B------:R-:W-:-:S04]  /*1d660*/  @P4 LOP3.LUT R25, R25, 0x1000, RZ, 0xfc, !PT ;  /* 0x0000100019194812 */ /* 0x000fc800078efcff */
[C---:B------:R-:W-:Y:S02]  /*1d670*/  LOP3.LUT P4, RZ, R25.reuse, 0x40, RZ, 0xc0, !PT ;  /* 0x0000004019ff7812 */ /* 0x040fe4000788c0ff */
[----:B------:R-:W-:-:S04]  /*1d680*/  LOP3.LUT R25, R25, 0xfffff7ff, RZ, 0xc0, !PT ;  /* 0xfffff7ff19197812 */ /* 0x000fc800078ec0ff */
[----:B------:R-:W-:-:S04]  /*1d690*/  @P1 LOP3.LUT R25, R25, 0x800, RZ, 0xfc, !PT ;  /* 0x0000080019191812 */ /* 0x000fc800078efcff */
[C---:B------:R-:W-:Y:S02]  /*1d6a0*/  LOP3.LUT P1, RZ, R25.reuse, 0x10, RZ, 0xc0, !PT ;  /* 0x0000001019ff7812 */ /* 0x040fe4000782c0ff */
[----:B------:R-:W-:Y:S02]  /*1d6b0*/  LOP3.LUT R25, R25, 0xfffffbff, RZ, 0xc0, !PT ;  /* 0xfffffbff19197812 */ /* 0x000fe400078ec0ff */
[----:B0-----:R-:W-:Y:S02]  /*1d6c0*/  @P4 IADD3 R8, P0, R35, R8, RZ ;  /* 0x0000000823084210 */ /* 0x001fe40007f1e0ff */
[----:B------:R-:W-:Y:S02]  /*1d6d0*/  @P2 LOP3.LUT R25, R25, 0x400, RZ, 0xfc, !PT ;  /* 0x0000040019192812 */ /* 0x000fe400078efcff */
[----:B--2---:R-:W-:Y:S02]  /*1d6e0*/  @P4 IADD3.X R7, RZ, R7, RZ, P0, !PT ;  /* 0x00000007ff074210 */ /* 0x004fe400007fe4ff */
[----:B------:R-:W-:-:S02]  /*1d6f0*/  LOP3.LUT P2, RZ, R25, 0x8, RZ, 0xc0, !PT ;  /* 0x0000000819ff7812 */ /* 0x000fc4000784c0ff */
[C---:B------:R-:W-:Y:S01]  /*1d700*/  LOP3.LUT P6, RZ, R25.reuse, 0x80, RZ, 0xc0, !PT ;  /* 0x0000008019ff7812 */ /* 0x040fe200078cc0ff */
[----:B------:R-:W-:Y:S02]  /*1d710*/  @P4 IMAD.MOV.U32 R9, RZ, RZ, R7 ;  /* 0x000000ffff094224 */ /* 0x000fe400078e0007 */
[----:B------:R-:W-:Y:S04]  /*1d720*/  SHFL.IDX PT, R7, R0, 0x1, 0x181f ;  /* 0x00381f0000077f89 */ /* 0x000fe800000e0000 */
[----:B------:R0:W-:Y:S01]  /*1d730*/  @P4 LDGSTS.E.BYPASS.LTC128B.128 [R3+0x18400], desc[UR36][R8.64], !P3 ;  /* 0x1840000008034fae */ /* 0x0001e2000d901d64 */
[----:B------:R-:W-:-:S03]  /*1d740*/  LOP3.LUT P4, RZ, R25, 0x1000, RZ, 0xc0, !PT ;  /* 0x0000100019ff7812 */ /* 0x000fc6000788c0ff */
[----:B0-----:R-:W0:Y:S02]  /*1d750*/  SHFL.IDX PT, R8, R2, 0x1, 0x181f ;  /* 0x00381f0002087f89 */ /* 0x001e2400000e0000 */
[----:B0-----:R-:W-:-:S05]  /*1d760*/  @P1 IADD3 R8, P0, R35, R8, RZ ;  /* 0x0000000823081210 */ /* 0x001fca0007f1e0ff */
[----:B------:R-:W-:-:S04]  /*1d770*/  @P1 IMAD.X R7, RZ, RZ, R7, P0 ;  /* 0x000000ffff071224 */ /* 0x000fc800000e0607 */
        /* <DEDUP_REMOVED lines=12> */
[----:B0-----:R-:W-:-:S04]  /*1d840*/  @P5 IADD3 R8, P0, R35, R8, RZ ;  /* 0x0000000823085210 */ /* 0x001fc80007f1e0ff */
[----:B------:R-:W-:-:S05]  /*1d850*/  @P5 IADD3.X R7, RZ, R7, RZ, P0, !PT ;  /* 0x00000007ff075210 */ /* 0x000fca00007fe4ff */
[----:B------:R-:W-:Y:S02]  /*1d860*/  @P5 IMAD.MOV.U32 R9, RZ, RZ, R7 ;  /* 0x000000ffff095224 */ /* 0x000fe400078e0007 */
[----:B------:R-:W-:Y:S04]  /*1d870*/  SHFL.IDX PT, R7, R0, 0x4, 0x181f ;  /* 0x00981f0000077f89 */ /* 0x000fe800000e0000 */
[----:B------:R0:W-:Y:S01]  /*1d880*/  @P5 LDGSTS.E.BYPASS.LTC128B.128 [R3+0x19c00], desc[UR36][R8.64], !P3 ;  /* 0x19c0000008035fae */ /* 0x0001e2000d901d64 */
[----:B------:R-:W-:-:S03]  /*1d890*/  LOP3.LUT P5, RZ, R25, 0x20, RZ, 0xc0, !PT ;  /* 0x0000002019ff7812 */ /* 0x000fc600078ac0ff */
[----:B0-----:R-:W0:Y:S10]  /*1d8a0*/  SHFL.IDX PT, R8, R2, 0x4, 0x181f ;  /* 0x00981f0002087f89 */ /* 0x001e3400000e0000 */
[----:B0-----:R-:W-:-:S05]  /*1d8b0*/  @P5 IADD3 R8, P0, R35, R8, RZ ;  /* 0x0000000823085210 */ /* 0x001fca0007f1e0ff */
[----:B------:R-:W-:-:S04]  /*1d8c0*/  @P5 IMAD.X R7, RZ, RZ, R7, P0 ;  /* 0x000000ffff075224 */ /* 0x000fc800000e0607 */
[----:B------:R-:W-:Y:S02]  /*1d8d0*/  @P5 IMAD.MOV.U32 R9, RZ, RZ, R7 ;  /* 0x000000ffff095224 */ /* 0x000fe400078e0007 */
[----:B------:R-:W-:Y:S04]  /*1d8e0*/  SHFL.IDX PT, R7, R0, 0x5, 0x181f ;  /* 0x00b81f0000077f89 */ /* 0x000fe800000e0000 */
[----:B------:R0:W-:Y:S04]  /*1d8f0*/  @P5 LDGSTS.E.BYPASS.LTC128B.128 [R3+0x1a400], desc[UR36][R8.64], !P3 ;  /* 0x1a40000008035fae */ /* 0x0001e8000d901d64 */
[----:B0-----:R-:W0:Y:S02]  /*1d900*/  SHFL.IDX PT, R8, R2, 0x5, 0x181f ;  /* 0x00b81f0002087f89 */ /* 0x001e2400000e0000 */
[----:B0-----:R-:W-:-:S05]  /*1d910*/  @P6 IADD3 R8, P0, R35, R8, RZ ;  /* 0x0000000823086210 */ /* 0x001fca0007f1e0ff */
[----:B------:R-:W-:-:S04]  /*1d920*/  @P6 IMAD.X R7, RZ, RZ, R7, P0 ;  /* 0x000000ffff076224 */ /* 0x000fc800000e0607 */
[----:B------:R-:W-:Y:S02]  /*1d930*/  @P6 IMAD.MOV.U32 R9, RZ, RZ, R7 ;  /* 0x000000ffff096224 */ /* 0x000fe400078e0007 */
[----:B------:R-:W-:Y:S04]  /*1d940*/  SHFL.IDX PT, R7, R0, 0x6, 0x181f ;  /* 0x00d81f0000077f89 */ /* 0x000fe800000e0000 */
[----:B------:R0:W-:Y:S04]  /*1d950*/  @P6 LDGSTS.E.BYPASS.LTC128B.128 [R3+0x1ac00], desc[UR36][R8.64], !P3 ;  /* 0x1ac0000008036fae */ /* 0x0001e8000d901d64 */
[----:B------:R-:W-:Y:S04]  /*1d960*/  SHFL.IDX PT, R0, R0, 0x7, 0x181f ;  /* 0x00f81f0000007f89 */ /* 0x000fe800000e0000 */
[----:B0-----:R-:W0:Y:S02]  /*1d970*/  SHFL.IDX PT, R8, R2, 0x6, 0x181f ;  /* 0x00d81f0002087f89 */ /* 0x001e2400000e0000 */
[----:B0-----:R-:W-:-:S04]  /*1d980*/  @P4 IADD3 R8, P0, R35, R8, RZ ;  /* 0x0000000823084210 */ /* 0x001fc80007f1e0ff */
[----:B------:R-:W-:-:S05]  /*1d990*/  @P4 IADD3.X R7, RZ, R7, RZ, P0, !PT ;  /* 0x00000007ff074210 */ /* 0x000fca00007fe4ff */
[----:B------:R-:W-:-:S05]  /*1d9a0*/  @P4 IMAD.MOV.U32 R9, RZ, RZ, R7 ;  /* 0x000000ffff094224 */ /* 0x000fca00078e0007 */
[----:B------:R0:W-:Y:S04]  /*1d9b0*/  @P4 LDGSTS.E.BYPASS.LTC128B.128 [R3+0x1b400], desc[UR36][R8.64], !P3 ;  /* 0x1b40000008034fae */ /* 0x0001e8000d901d64 */
[----:B0-----:R-:W0:Y:S04]  /*1d9c0*/  SHFL.IDX PT, R8, R2, 0x7, 0x181f ;  /* 0x00f81f0002087f89 */ /* 0x001e2800000e0000 */
[----:B------:R-:W2:Y:S04]  /*1d9d0*/  SHFL.IDX PT, R2, R5, RZ, 0x181f ;  /* 0x00181fff05027589 */ /* 0x000ea800000e0000 */
[----:B------:R-:W-:Y:S01]  /*1d9e0*/  SHFL.IDX PT, R5, R5, 0x1, 0x181f ;  /* 0x00381f0005057f89 */ /* 0x000fe200000e0000 */
[----:B0-----:R-:W-:-:S05]  /*1d9f0*/  @P1 IADD3 R8, P0, R35, R8, RZ ;  /* 0x0000000823081210 */ /* 0x001fca0007f1e0ff */
[----:B------:R-:W-:Y:S01]  /*1da00*/  @P1 IMAD.X R9, RZ, RZ, R0, P0 ;  /* 0x000000ffff091224 */ /* 0x000fe200000e0600 */
[----:B--2---:R-:W-:Y:S01]  /*1da10*/  @P2 IADD3 R2, P0, R35, R2, RZ ;  /* 0x0000000223022210 */ /* 0x004fe20007f1e0ff */
[----:B------:R-:W0:Y:S04]  /*1da20*/  SHFL.IDX PT, R0, R4, RZ, 0x181f ;  /* 0x00181fff04007589 */ /* 0x000e2800000e0000 */
[----:B------:R2:W-:Y:S04]  /*1da30*/  @P1 LDGSTS.E.BYPASS.LTC128B.128 [R3+0x1bc00], desc[UR36][R8.64], !P3 ;  /* 0x1bc0000008031fae */ /* 0x0005e8000d901d64 */
[----:B------:R-:W3:Y:S01]  /*1da40*/  SHFL.IDX PT, R4, R4, 0x1, 0x181f ;  /* 0x00381f0004047f89 */ /* 0x000ee200000e0000 */
[----:B--2---:R-:W-:-:S02]  /*1da50*/  @P2 IMAD.MOV.U32 R8, RZ, RZ, R2 ;  /* 0x000000ffff082224 */ /* 0x004fc400078e0002 */
[----:B0-----:R-:W-:-:S04]  /*1da60*/  @P2 IMAD.X R0, RZ, RZ, R0, P0 ;  /* 0x000000ffff002224 */ /* 0x001fc800000e0600 */
[----:B------:R-:W-:-:S05]  /*1da70*/  @P2 IMAD.MOV.U32 R9, RZ, RZ, R0 ;  /* 0x000000ffff092224 */ /* 0x000fca00078e0000 */
[----:B---3--:R0:W-:Y:S02]  /*1da80*/  @P2 LDGSTS.E.BYPASS.LTC128B.128 [R3+0x1c400], desc[UR36][R8.64], !P3 ;  /* 0x1c40000008032fae */ /* 0x0081e4000d901d64 */
.L_x_8308:
[----:B------:R-:W-:-:S13]  /*1da90*/  LOP3.LUT P1, RZ, R25, 0x100, RZ, 0xc0, !PT ;  /* 0x0000010019ff7812 */ /* 0x000fda000782c0ff */
[----:B------:R-:W-:-:S04]  /*1daa0*/  @P1 IADD3 R5, P0, R35, R5, RZ ;  /* 0x0000000523051210 */ /* 0x000fc80007f1e0ff */
[----:B------:R-:W-:Y:S02]  /*1dab0*/  @P1 IADD3.X R4, RZ, R4, RZ, P0, !PT ;  /* 0x00000004ff041210 */ /* 0x000fe400007fe4ff */
[----:B------:R-:W-:Y:S02]  /*1dac0*/  PLOP3.LUT P0, PT, PT, PT, PT, 0x80, 0x0 ;  /* 0x000000000000781c */ /* 0x000fe40003f0f070 */
[----:B------:R-:W-:-:S04]  /*1dad0*/  @P1 LOP3.LUT R5, R5, R4, RZ, 0x3c, !PT ;  /* 0x0000000405051212 */ /* 0x000fc800078e3cff */
[----:B------:R-:W-:-:S04]  /*1dae0*/  @P1 LOP3.LUT R4, R5, R4, RZ, 0x3c, !PT ;  /* 0x0000000405041212 */ /* 0x000fc800078e3cff */
[----:B------:R-:W-:-:S05]  /*1daf0*/  @P1 LOP3.LUT R5, R5, R4, RZ, 0x3c, !PT ;  /* 0x0000000405051212 */ /* 0x000fca00078e3cff */
[----:B------:R-:W-:Y:S01]  /*1db00*/  @!PT LDS RZ, [RZ] ;  /* 0x00000000fffff984 */ /* 0x000fe20000000800 */
[----:B------:R-:W-:Y:S01]  /*1db10*/  @!PT LDS RZ, [RZ] ;  /* 0x00000000fffff984 */ /* 0x000fe20000000800 */
[----:B------:R-:W-:Y:S01]  /*1db20*/  @!PT LDS RZ, [RZ] ;  /* 0x00000000fffff984 */ /* 0x000fe20000000800 */
[----:B------:R2:W-:Y:S01]  /*1db30*/  @P1 LDGSTS.E.BYPASS.LTC128B.128 [R3+0x1cc00], desc[UR36][R4.64], !P3 ;  /* 0x1cc0000004031fae */ /* 0x0005e2000d901d64 */
[----:B------:R-:W-:Y:S01]  /*1db40*/  NOP ;  /* 0x0000000000007918 */ /* 0x000fe20000000000 */
.L_x_8026:
[----:B------:R-:W-:Y:S02]  /*1db50*/  PLOP3.LUT P1, PT, P1, P0, PT, 0xa2, 0x0 ;  /* 0x000000000000781c */ /* 0x000fe40000f21472 */
[----:B------:R-:W-:-:S08]  /*1db60*/  @P0 R2UR P1, UR4, R6 ;  /* 0x00000000060402ca */ /* 0x000fd00000020000 */
[----:B------:R-:W-:-:S05]  /*1db70*/  @P0 PLOP3.LUT P0, PT, P1, PT, PT, 0x80, 0x0 ;  /* 0x000000000000081c */ /* 0x000fca0000f0f070 */
[----:B------:R-:W-:Y:S01]  /*1db80*/  @!P1 SYNCS.ARRIVE.TRANS64.RED.A0T1 RZ, [UR4+0x22830], RZ ;  /* 0x022830ffffff99a7 */ /* 0x000fe20008200404 */
[----:B------:R-:W-:Y:S07]  /*1db90*/  @!P1 ARRIVES.LDGSTSBAR.64.TRANSCNT [UR4+0x22830] ;  /* 0x02283000ff0099b0 */ /* 0x000fee0008000a84 */
[----:B------:R-:W-:Y:S05]  /*1dba0*/  @P0 BRA.U.ANY `(.L_x_8026) ;  /* 0xfffffffd00e80947 */ /* 0x000fea000393ffff */
[----:B------:R-:W-:Y:S01]  /*1dbb0*/  NOP ;  /* 0x0000000000007918 */ /* 0x000fe20000000000 */
[----:B------:R-:W3:Y:S02]  /*1dbc0*/  LDL R0, [R1+0x58] ;  /* 0x0000580001007983 */ /* 0x000ee40000100800 */
[----:B---3--:R-:W-:-:S13]  /*1dbd0*/  ISETP.NE.AND P2, PT, R0, 0x3, PT ;  /* 0x000000030000780c */ /* 0x008fda0003f45270 */
[----:B------:R-:W-:Y:S05]  /*1dbe0*/  @!P2 BRA `(.L_x_8027) ;  /* 0x000000000004a947 */ /* 0x000fea0003800000 */
[----:B------:R-:W-:Y:S01]  /*1dbf0*/  BPT.TRAP 0x1 ;  /* 0x000000040000795c */ /* 0x000fe20000300000 */
.L_x_8027:
[----:B0-2---:R0:W5:Y:S01]  /*1dc00*/  LDL.LU R3, [R1+0x40] ;  /* 0x0000400001037983 */ /* 0x0051620000300800 */
[----:B------:R-:W-:Y:S01]  /*1dc10*/  VIADD R0, R22, 0x14400 ;  /* 0x0001440016007836 */ /* 0x000fe20000000000 */
[----:B------:R-:W-:Y:S01]  /*1dc20*/  SHF.R.S32.HI R2, RZ, 0x1f, R32 ;  /* 0x0000001fff027819 */ /* 0x000fe20000011420 */
[----:B------:R0:W-:Y:S06]  /*1dc30*/  SYNCS.ARRIVE.TRANS64.A1T0 RZ, [R6+URZ+0x22830], RZ ;  /* 0x022830ff06ff79a7 */ /* 0x0001ec000810003f */
[----:B------:R-:W-:Y:S05]  /*1dc40*/  WARPSYNC.ALL ;  /* 0x0000000000007948 */ /* 0x000fea0003800000 */
[----:B------:R-:W-:Y:S01]  /*1dc50*/  BAR.SYNC.DEFER_BLOCKING 0x8, 0x180 ;  /* 0x0206000000007b1d */ /* 0x000fe20000010000 */
[----:B------:R-:W-:-:S05]  /*1dc60*/  LOP3.LUT P1, RZ, R0, 0x3ff, RZ, 0xc0, !PT ;  /* 0x000003ff00ff7812 */ /* 0x000fca000782c0ff */
[----:B------:R-:W-:Y:S01]  /*1dc70*/  ULDC.64 UR4, c[0x0][0x298] ;  /* 0x0000a60000047ab9 */ /* 0x000fe20000000a00 */
[----:B------:R-:W-:Y:S01]  /*1dc80*/  ULDC.64 UR6, c[0x0][0xa00] ;  /* 0x0002800000067ab9 */ /* 0x000fe20000000a00 */
[----:B------:R-:W-:Y:S01]  /*1dc90*/  IMAD R2, R2, UR4, RZ ;  /* 0x0000000402027c24 */ /* 0x000fe2000f8e02ff */
[----:B------:R-:W-:Y:S01]  /*1dca0*/  ISETP.NE.U32.AND P0, PT, RZ, UR6, PT ;  /* 0x00000006ff007c0c */ /* 0x000fe2000bf05070 */
[C---:B------:R-:W-:Y:S01]  /*1dcb0*/  IMAD.WIDE.U32 R28, R32.reuse, UR4, RZ ;  /* 0x00000004201c7c25 */ /* 0x040fe2000f8e00ff */
[----:B------:R-:W-:Y:S02]  /*1dcc0*/  BSSY B6, `(.L_x_8028) ;  /* 0x0000017000067945 */ /* 0x000fe40003800000 */
[----:B------:R-:W-:Y:S01]  /*1dcd0*/  ISETP.NE.AND.EX P0, PT, RZ, UR7, PT, P0 ;  /* 0x00000007ff007c0c */ /* 0x000fe2000bf05300 */
[----:B------:R-:W-:-:S03]  /*1dce0*/  IMAD R30, R32, UR5, R2 ;  /* 0x00000005201e7c24 */ /* 0x000fc6000f8e0202 */
[----:B------:R-:W-:Y:S01]  /*1dcf0*/  SEL R26, R26, RZ, !P0 ;  /* 0x000000ff1a1a7207 */ /* 0x000fe20004000000 */
[----:B------:R-:W-:Y:S01]  /*1dd00*/  IMAD.IADD R30, R29, 0x1, R30 ;  /* 0x000000011d1e7824 */ /* 0x000fe200078e021e */
[----:B-----5:R-:W-:Y:S01]  /*1dd10*/  SEL R32, R3, RZ, !P0 ;  /* 0x000000ff03207207 */ /* 0x020fe20004000000 */
        /* <DEDUP_REMOVED lines=9> */
[----:B01----:R-:W-:Y:S02]  /*1ddb0*/  IMAD.U32 R6, RZ, RZ, UR6 ;  /* 0x00000006ff067e24 */ /* 0x003fe4000f8e00ff */
[----:B------:R-:W-:-:S02]  /*1ddc0*/  IMAD.U32 R10, RZ, RZ, UR8 ;  /* 0x00000008ff0a7e24 */ /* 0x000fc4000f8e00ff */
[----:B------:R-:W-:Y:S02]  /*1ddd0*/  IMAD.U32 R11, RZ, RZ, UR9 ;  /* 0x00000009ff0b7e24 */ /* 0x000fe4000f8e00ff */
[----:B------:R-:W-:Y:S02]  /*1dde0*/  IMAD.MOV.U32 R8, RZ, RZ, 0x70 ;  /* 0x00000070ff087424 */ /* 0x000fe400078e00ff */
[----:B------:R-:W-:Y:S02]  /*1ddf0*/  IMAD.MOV.U32 R12, RZ, RZ, 0x1 ;  /* 0x00000001ff0c7424 */ /* 0x000fe400078e00ff */
[----:B------:R-:W-:-:S07]  /*1de00*/  IMAD.MOV.U32 R13, RZ, RZ, RZ ;  /* 0x000000ffff0d7224 */ /* 0x000fce00078e00ff */
[----:B------:R-:W-:-:S07]  /*1de10*/  LEPC R20, `(.L_x_8029) ;  /* 0x000000001014794e */ /* 0x000fce0000000000 */
[----:B--2---:R-:W-:Y:S05]  /*1de20*/  CALL.ABS.NOINC R2 ;  /* 0x0000000002007343 */ /* 0x004fea0003c00000 */
.L_x_8029:
[----:B------:R-:W-:Y:S05]  /*1de30*/  BSYNC B6 ;  /* 0x0000000000067941 */ /* 0x000fea0003800000 */
.L_x_8028:
[----:B------:R2:W5:Y:S01]  /*1de40*/  LDL R20, [R1+0x44] ;  /* 0x0000440001147983 */ /* 0x0005620000100800 */
[----:B------:R-:W3:Y:S01]  /*1de50*/  LDC R7, c[0x0][0x448] ;  /* 0x00011200ff077b82 */ /* 0x000ee20000000800 */
[----:B------:R-:W-:Y:S01]  /*1de60*/  MOV R2, R28 ;  /* 0x0000001c00027202 */ /* 0x000fe20000000f00 */
[----:B------:R-:W-:Y:S01]  /*1de70*/  IMAD.MOV.U32 R3, RZ, RZ, R30 ;  /* 0x000000ffff037224 */ /* 0x000fe200078e001e */
[----:B------:R2:W5:Y:S01]  /*1de80*/  LDL R9, [R1+0x38] ;  /* 0x0000380001097983 */ /* 0x0005620000100800 */
[----:B------:R-:W-:Y:S01]  /*1de90*/  ULDC.64 UR4, c[0x0][0x2d8] ;  /* 0x0000b60000047ab9 */ /* 0x000fe20000000a00 */
[----:B------:R-:W-:Y:S01]  /*1dea0*/  IMAD.SHL.U32 R17, R17, 0x80, RZ ;  /* 0x0000008011117824 */ /* 0x000fe200078e00ff */
[----:B------:R-:W-:Y:S01]  /*1deb0*/  ULDC.64 UR6, c[0x0][0x280] ;  /* 0x0000a00000067ab9 */ /* 0x000fe20000000a00 */
[----:B------:R-:W4:Y:S01]  /*1dec0*/  S2R R21, SR_TID.X ;  /* 0x0000000000157919 */ /* 0x000f220000002100 */
[----:B------:R-:W-:-:S04]  /*1ded0*/  IMAD.WIDE.U32 R2, R18, UR4, R2 ;  /* 0x0000000412027c25 */ /* 0x000fc8000f8e0002 */
[----:B------:R-:W-:Y:S01]  /*1dee0*/  IMAD R3, R18, UR5, R3 ;  /* 0x0000000512037c24 */ /* 0x000fe2000f8e0203 */
[----:B------:R-:W-:Y:S02]  /*1def0*/  ULDC.64 UR4, c[0x0][0x2e0] ;  /* 0x0000b80000047ab9 */ /* 0x000fe40000000a00 */
[----:B------:R-:W-:Y:S02]  /*1df00*/  IMAD R0, R32, UR4, RZ ;  /* 0x0000000420007c24 */ /* 0x000fe4000f8e02ff */
[----:B------:R-:W-:-:S04]  /*1df10*/  IMAD.WIDE.U32 R2, R26, UR4, R2 ;  /* 0x000000041a027c25 */ /* 0x000fc8000f8e0002 */
[----:B------:R-:W-:Y:S01]  /*1df20*/  IMAD R0, R26, UR5, R0 ;  /* 0x000000051a007c24 */ /* 0x000fe2000f8e0200 */
[----:B------:R-:W-:Y:S01]  /*1df30*/  ULDC.64 UR4, c[0x0][0x2d0] ;  /* 0x0000b40000047ab9 */ /* 0x000fe20000000a00 */
[----:B---3--:R-:W-:Y:S02]  /*1df40*/  ISETP.NE.AND P0, PT, R7, 0x1, PT ;  /* 0x000000010700780c */ /* 0x008fe40003f05270 */
[----:B------:R-:W-:-:S11]  /*1df50*/  IMAD.IADD R3, R3, 0x1, R0 ;  /* 0x0000000103037824 */ /* 0x000fd600078e0200 */
[----:B------:R-:W3:Y:S01]  /*1df60*/  @P0 LDC R5, c[0x0][0x44c] ;  /* 0x00011300ff050b82 */ /* 0x000ee20000000800 */
[C---:B----4-:R-:W-:Y:S01]  /*1df70*/  LOP3.LUT R33, R21.reuse, 0x7f, RZ, 0xc0, !PT ;  /* 0x0000007f15217812 */ /* 0x050fe200078ec0ff */
[----:B------:R-:W-:-:S03]  /*1df80*/  IMAD.SHL.U32 R21, R21, 0x10, RZ ;  /* 0x0000001015157824 */ /* 0x000fc600078e00ff */
[----:B------:R-:W-:-:S03]  /*1df90*/  SHF.R.U32.HI R33, RZ, 0x3, R33 ;  /* 0x00000003ff217819 */ /* 0x000fc60000011621 */
[----:B01----:R-:W0:Y:S01]  /*1dfa0*/  @P0 LDC R6, c[0x0][0x450] ;  /* 0x00011400ff060b82 */ /* 0x003e220000000800 */
[----:B------:R-:W-:-:S04]  /*1dfb0*/  LOP3.LUT R21, R33, 0x70, R21, 0xf8, !PT ;  /* 0x0000007021157812 */ /* 0x000fc800078ef815 */
[----:B------:R-:W-:-:S05]  /*1dfc0*/  LOP3.LUT R0, R21, R17, RZ, 0xfc, !PT ;  /* 0x0000001115007212 */ /* 0x000fca00078efcff */
[----:B------:R-:W-:Y:S02]  /*1dfd0*/  IMAD.MOV.U32 R4, RZ, RZ, R0 ;  /* 0x000000ffff047224 */ /* 0x000fe400078e0000 */
[----:B---3--:R-:W-:Y:S01]  /*1dfe0*/  @P0 IMAD.HI.U32 R5, R0, R5, RZ ;  /* 0x0000000500050227 */ /* 0x008fe200078e00ff */
[----:B------:R-:W1:Y:S04]  /*1dff0*/  S2R R21, SR_TID.X ;  /* 0x0000000000157919 */ /* 0x000e680000002100 */
[----:B0-----:R-:W-:-:S04]  /*1e000*/  @P0 SHF.R.U32.HI R4, RZ, R6, R5 ;  /* 0x00000006ff040219 */ /* 0x001fc80000011605 */
[----:B------:R-:W-:-:S05]  /*1e010*/  IADD3 R5, -R4, RZ, RZ ;  /* 0x000000ff04057210 */ /* 0x000fca0007ffe1ff */
        /* <DEDUP_REMOVED lines=13> */
[----:B------:R-:W-:Y:S01]  /*1e0f0*/  ISETP.GE.AND P0, PT, R35, UR4, PT ;  /* 0x0000000423007c0c */ /* 0x000fe2000bf06270 */
[----:B------:R-:W-:Y:S01]  /*1e100*/  UMOV UR4, 0xffffffff ;  /* 0xffffffff00047882 */ /* 0x000fe20000000000 */
[----:B-1----:R-:W-:Y:S02]  /*1e110*/  LOP3.LUT R21, R21, 0x7f, RZ, 0xc0, !PT ;  /* 0x0000007f15157812 */ /* 0x002fe400078ec0ff */
[----:B------:R-:W-:Y:S02]  /*1e120*/  IADD3.X R2, R3, UR7, R4, P1, !PT ;  /* 0x0000000703027c10 */ /* 0x000fe40008ffe404 */
[----:B------:R-:W-:Y:S01]  /*1e130*/  SHF.R.U32.HI R10, RZ, 0x3, R21 ;  /* 0x00000003ff0a7819 */ /* 0x000fe20000011615 */
[----:B--2---:R-:W-:Y:S06]  /*1e140*/  BRA.DIV UR4, `(.L_x_8030) ;  /* 0x00000092049c7947 */ /* 0x004fec000b800000 */
[----:B------:R-:W-:Y:S01]  /*1e150*/  IMAD.IADD R17, R10, 0x1, R17 ;  /* 0x000000010a117824 */ /* 0x000fe200078e0211 */
[----:B------:R-:W0:Y:S01]  /*1e160*/  SHFL.IDX PT, R5, R0, RZ, 0x181f ;  /* 0x00181fff00057589 */ /* 0x000e2200000e0000 */
[----:B-----5:R-:W-:Y:S02]  /*1e170*/  IMAD R3, R20, R7, RZ ;  /* 0x0000000714037224 */ /* 0x020fe400078e02ff */
[C---:B------:R-:W-:Y:S01]  /*1e180*/  VIADD R4, R17.reuse, 0x10 ;  /* 0x0000001011047836 */ /* 0x040fe20000000000 */
[----:B------:R-:W-:Y:S02]  /*1e190*/  SHFL.IDX PT, R6, R0, 0x1, 0x181f ;  /* 0x00381f0000067f89 */ /* 0x000fe400000e0000 */
[-C--:B------:R-:W-:Y:S02]  /*1e1a0*/  ISETP.GE.AND P2, PT, R17, R3.reuse, PT ;  /* 0x000000031100720c */ /* 0x080fe40003f46270 */
[----:B------:R-:W-:Y:S02]  /*1e1b0*/  ISETP.GE.AND P1, PT, R4, R3, PT ;  /* 0x000000030400720c */ /* 0x000fe40003f26270 */
[----:B------:R-:W1:Y:S09]  /*1e1c0*/  SHFL.IDX PT, R4, R2, RZ, 0x181f ;  /* 0x00181fff02047589 */ /* 0x000e7200000e0000 */
[----:B0-----:R-:W-:-:S05]  /*1e1d0*/  @!P2 IADD3 R5, P3, R35, R5, RZ ;  /* 0x000000052305a210 */ /* 0x001fca0007f7e0ff */
[----:B-1----:R-:W-:Y:S01]  /*1e1e0*/  @!P2 IMAD.X R8, RZ, RZ, R4, P3 ;  /* 0x000000ffff08a224 */ /* 0x002fe200018e0604 */
[----:B------:R-:W-:Y:S01]  /*1e1f0*/  @!P1 IADD3 R6, P3, R35, R6, RZ ;  /* 0x0000000623069210 */ /* 0x000fe20007f7e0ff */
[----:B------:R-:W0:Y:S04]  /*1e200*/  SHFL.IDX PT, R4, R2, 0x1, 0x181f ;  /* 0x00381f0002047f89 */ /* 0x000e2800000e0000 */
[----:B0-----:R-:W-:Y:S01]  /*1e210*/  @!P1 IMAD.X R7, RZ, RZ, R4, P3 ;  /* 0x000000ffff079224 */ /* 0x001fe200018e0604 */
[----:B------:R-:W-:Y:S01]  /*1e220*/  @!P2 MOV R4, R5 ;  /* 0x000000050004a202 */ /* 0x000fe20000000f00 */
[----:B------:R-:W-:-:S05]  /*1e230*/  @!P2 IMAD.MOV.U32 R5, RZ, RZ, R8 ;  /* 0x000000ffff05a224 */ /* 0x000fca00078e0008 */
[----:B------:R0:W-:Y:S02]  /*1e240*/  @!P2 LDGSTS.E.BYPASS.LTC128B.128 [R9+0x14400], desc[UR36][R4.64], !P0 ;  /* 0x144000000409afae */ /* 0x0001e4000c101d64 */
[----:B0-----:R-:W-:Y:S02]  /*1e250*/  @!P1 IMAD.MOV.U32 R4, RZ, RZ, R6 ;  /* 0x000000ffff049224 */ /* 0x001fe400078e0006 */
[----:B------:R-:W-:-:S05]  /*1e260*/  @!P1 IMAD.MOV.U32 R5, RZ, RZ, R7 ;  /* 0x000000ffff059224 */ /* 0x000fca00078e0007 */
[----:B------:R0:W-:Y:S02]  /*1e270*/  @!P1 LDGSTS.E.BYPASS.LTC128B.128 [R9+0x14c00], desc[UR36][R4.64], !P0 ;  /* 0x14c0000004099fae */ /* 0x0001e4000c101d64 */
[----:B0-----:R-:W-:Y:S02]  /*1e280*/  VIADD R4, R17, 0x20 ;  /* 0x0000002011047836 */ /* 0x001fe40000000000 */
        /* <DEDUP_REMOVED lines=8> */
[----:B------:R0:W-:Y:S02]  /*1e310*/  @!P1 LDGSTS.E.BYPASS.LTC128B.128 [R9+0x15400], desc[UR36][R4.64], !P0 ;  /* 0x1540000004099fae */ /* 0x0001e4000c101d64 */
[----:B0-----:R-:W-:Y:S02]  /*1e320*/  IADD3 R4, R17, 0x30, RZ ;  /* 0x0000003011047810 */ /* 0x001fe40007ffe0ff */
[----:B------:R-:W0:Y:S02]  /*1e330*/  SHFL.IDX PT, R5, R0, 0x3, 0x181f ;  /* 0x00781f0000057f89 */ /* 0x000e2400000e0000 */
        /* <DEDUP_REMOVED lines=31> */
[----:B------:R-:W-:Y:S04]  /*1e530*/  SHFL.IDX PT, R0, R0, 0x7, 0x181f ;  /* 0x00f81f0000007f89 */ /* 0x000fe800000e0000 */
[----:B------:R-:W1:Y:S07]  /*1e540*/  SHFL.IDX PT, R4, R2, 0x6, 0x181f ;  /* 0x00d81f0002047f89 */ /* 0x000e6e00000e0000 */
[----:B0-----:R-:W-:-:S05]  /*1e550*/  @!P2 IADD3 R5, P1, R35, R5, RZ ;  /* 0x000000052305a210 */ /* 0x001fca0007f3e0ff */
[----:B-1----:R-:W-:-:S05]  /*1e560*/  @!P2 IMAD.X R4, RZ, RZ, R4, P1 ;  /* 0x000000ffff04a224 */ /* 0x002fca00008e0604 */
[----:B------:R-:W-:-:S04]  /*1e570*/  @!P2 LOP3.LUT R5, R5, R4, RZ, 0x3c, !PT ;  /* 0x000000040505a212 */ /* 0x000fc800078e3cff */
[----:B------:R-:W-:-:S04]  /*1e580*/  @!P2 LOP3.LUT R4, R5, R4, RZ, 0x3c, !PT ;  /* 0x000000040504a212 */ /* 0x000fc800078e3cff */
[----:B------:R-:W-:-:S05]  /*1e590*/  @!P2 LOP3.LUT R5, R5, R4, RZ, 0x3c, !PT ;  /* 0x000000040505a212 */ /* 0x000fca00078e3cff */
[----:B------:R0:W-:Y:S04]  /*1e5a0*/  @!P2 LDGSTS.E.BYPASS.LTC128B.128 [R9+0x17400], desc[UR36][R4.64], !P0 ;  /* 0x174000000409afae */ /* 0x0001e8000c101d64 */
[----:B0-----:R0:W1:Y:S02]  /*1e5b0*/  SHFL.IDX PT, R4, R2, 0x7, 0x181f ;  /* 0x00f81f0002047f89 */ /* 0x00106400000e0000 */
.L_x_8325:
[----:B------:R-:W-:-:S05]  /*1e5c0*/  VIADD R17, R17, 0x70 ;  /* 0x0000007011117836 */ /* 0x000fca0000000000 */
[----:B------:R-:W-:-:S13]  /*1e5d0*/  ISETP.GE.AND P1, PT, R17, R3, PT ;  /* 0x000000031100720c */ /* 0x000fda0003f26270 */
[----:B0-----:R-:W-:-:S05]  /*1e5e0*/  @!P1 IADD3 R2, P2, R35, R0, RZ ;  /* 0x0000000023029210 */ /* 0x001fca0007f5e0ff */
[----:B-1----:R-:W-:-:S05]  /*1e5f0*/  @!P1 IMAD.X R3, RZ, RZ, R4, P2 ;  /* 0x000000ffff039224 */ /* 0x002fca00010e0604 */
[----:B------:R-:W-:Y:S01]  /*1e600*/  @!PT LDS RZ, [RZ] ;  /* 0x00000000fffff984 */ /* 0x000fe20000000800 */
[----:B------:R-:W-:Y:S01]  /*1e610*/  @!PT LDS RZ, [RZ] ;  /* 0x00000000fffff984 */ /* 0x000fe20000000800 */
[----:B------:R-:W-:Y:S01]  /*1e620*/  @!PT LDS RZ, [RZ] ;  /* 0x00000000fffff984 */ /* 0x000fe20000000800 */
[----:B------:R0:W-:Y:S01]  /*1e630*/  @!P1 LDGSTS.E.BYPASS.LTC128B.128 [R9+0x17c00], desc[UR36][R2.64], !P0 ;  /* 0x17c0000002099fae */ /* 0x0001e2000c101d64 */
[----:B------:R-:W-:Y:S01]  /*1e640*/  PLOP3.LUT P0, PT, PT, PT, PT, 0x80, 0x0 ;  /* 0x000000000000781c */ /* 0x000fe20003f0f070 */
[----:B------:R-:W-:-:S12]  /*1e650*/  NOP ;  /* 0x0000000000007918 */ /* 0x000fd80000000000 */
.L_x_8031:
        /* <DEDUP_REMOVED lines=18> */
.L_x_8326:
[----:B------:R-:W-:Y:S05]  /*1e780*/  BSYNC B0 ;  /* 0x0000000000007941 */ /* 0x000fea0003800000 */
.L_x_8032:
[----:B------:R-:W2:Y:S01]  /*1e790*/  LDL R2, [R1+0x14] ;  /* 0x0000140001027983 */ /* 0x000ea20000100800 */
[----:B------:R-:W-:-:S04]  /*1e7a0*/  IADD3 R36, R31, -0x2, RZ ;  /* 0xfffffffe1f247810 */ /* 0x000fc80007ffe0ff */
[----:B--2---:R-:W-:-:S13]  /*1e7b0*/  ISETP.GE.AND P0, PT, R36, R2, PT ;  /* 0x000000022400720c */ /* 0x004fda0003f06270 */
[----:B------:R-:W-:Y:S05]  /*1e7c0*/  @!P0 BRA `(.L_x_8034) ;  /* 0x0000001800a48947 */ /* 0x000fea0003800000 */
[----:B------:R1:W5:Y:S01]  /*1e7d0*/  LDL.LU R26, [R1+0x4] ;  /* 0x00000400011a7983 */ /* 0x0003620000300800 */
[----:B------:R-:W-:-:S07]  /*1e7e0*/  IMAD.MOV.U32 R21, RZ, RZ, R34 ;  /* 0x000000ffff157224 */ /* 0x000fce00078e0022 */
.L_x_8054:
[----:B0-----:R-:W2:Y:S01]  /*1e7f0*/  LDL R0, [R1+0xc] ;  /* 0x00000c0001007983 */ /* 0x001ea20000100800 */
[----:B------:R-:W0:Y:S03]  /*1e800*/  LDC R7, c[0x0][0x430] ;  /* 0x00010c00ff077b82 */ /* 0x000e260000000800 */
[----:B---3--:R-:W3:Y:S04]  /*1e810*/  LDL R13, [R1+0x10] ;  /* 0x00001000010d7983 */ /* 0x008ee80000100800 */
[----:B------:R-:W4:Y:S01]  /*1e820*/  LDL R9, [R1] ;  /* 0x0000000001097983 */ /* 0x000f220000100800 */
[----:B------:R-:W1:Y:S01]  /*1e830*/  S2R R2, SR_TID.X ;  /* 0x0000000000027919 */ /* 0x000e620000002100 */
[----:B------:R-:W1:Y:S02]  /*1e840*/  S2R R3, SR_TID.X ;  /* 0x0000000000037919 */ /* 0x000e640000002100 */
[----:B------:R-:W4:Y:S04]  /*1e850*/  LDL R12, [R1+0x14] ;  /* 0x00001400010c7983 */ /* 0x000f280000100800 */
[----:B------:R-:W4:Y:S01]  /*1e860*/  LDL R11, [R1+0x58] ;  /* 0x00005800010b7983 */ /* 0x000f220000100800 */
[----:B0-----:R-:W-:Y:S01]  /*1e870*/  ISETP.NE.AND P0, PT, R7, 0x1, PT ;  /* 0x000000010700780c */ /* 0x001fe20003f05270 */
[----:B------:R-:W0:-:S12]  /*1e880*/  S2R R8, SR_TID.X ;  /* 0x0000000000087919 */ /* 0x000e180000002100 */
[----:B------:R-:W2:Y:S01]  /*1e890*/  @P0 LDC R5, c[0x0][0x434] ;  /* 0x00010d00ff050b82 */ /* 0x000ea20000000800 */
[----:B-1----:R-:W-:-:S04]  /*1e8a0*/  LOP3.LUT R2, R2, 0x7f, RZ, 0xc0, !PT ;  /* 0x0000007f02027812 */ /* 0x002fc800078ec0ff */
[----:B------:R-:W-:Y:S01]  /*1e8b0*/  SHF.R.U32.HI R2, RZ, 0x3, R2 ;  /* 0x00000003ff027819 */ /* 0x000fe20000011602 */
[----:B------:R-:W-:Y:S02]  /*1e8c0*/  IMAD.SHL.U32 R4, R3, 0x10, RZ ;  /* 0x0000001003047824 */ /* 0x000fe400078e00ff */
[----:B------:R-:W1:Y:S03]  /*1e8d0*/  @P0 LDC R3, c[0x0][0x438] ;  /* 0x00010e00ff030b82 */ /* 0x000e660000000800 */
[----:B------:R-:W-:Y:S02]  /*1e8e0*/  LOP3.LUT R4, R2, 0x70, R4, 0xf8, !PT ;  /* 0x0000007002047812 */ /* 0x000fe400078ef804 */
[----:B------:R-:W1:Y:S01]  /*1e8f0*/  S2R R2, SR_TID.X ;  /* 0x0000000000027919 */ /* 0x000e620000002100 */
[----:B0-----:R-:W-:Y:S01]  /*1e900*/  IMAD.SHL.U32 R10, R8, 0x10, RZ ;  /* 0x00000010080a7824 */ /* 0x001fe200078e00ff */
[----:B-1----:R-:W-:-:S04]  /*1e910*/  LOP3.LUT R2, R2, 0x7f, RZ, 0xc0, !PT ;  /* 0x0000007f02027812 */ /* 0x002fc800078ec0ff */
[----:B------:R-:W-:-:S04]  /*1e920*/  SHF.R.U32.HI R6, RZ, 0x3, R2 ;  /* 0x00000003ff067819 */ /* 0x000fc80000011602 */
[----:B------:R-:W-:-:S04]  /*1e930*/  LOP3.LUT R10, R6, 0x70, R10, 0xf8, !PT ;  /* 0x00000070060a7812 */ /* 0x000fc800078ef80a */
[----:B------:R-:W-:Y:S01]  /*1e940*/  LOP3.LUT R10, R10, 0x80, RZ, 0xfc, !PT ;  /* 0x000000800a0a7812 */ /* 0x000fe200078efcff */
[----:B------:R-:W-:Y:S05]  /*1e950*/  YIELD ;  /* 0x0000000000007946 */ /* 0x000fea0003800000 */
[----:B------:R-:W-:Y:S01]  /*1e960*/  ULDC.64 UR4, c[0x0][0x428] ;  /* 0x00010a0000047ab9 */ /* 0x000fe20000000a00 */
[----:B------:R-:W-:Y:S01]  /*1e970*/  ULDC.64 UR6, c[0x0][0x418] ;  /* 0x0001060000067ab9 */ /* 0x000fe20000000a00 */
[----:B------:R-:W-:Y:S01]  /*1e980*/  ISETP.GT.U32.AND P1, PT, R10, 0x9f, PT ;  /* 0x0000009f0a00780c */ /* 0x000fe20003f24070 */
[----:B--2---:R-:W-:-:S04]  /*1e990*/  IMAD R0, R36, 0xa0, R0 ;  /* 0x000000a024007824 */ /* 0x004fc800078e0200 */
[----:B------:R-:W-:-:S04]  /*1e9a0*/  IMAD.IADD R4, R4, 0x1, R0 ;  /* 0x0000000104047824 */ /* 0x000fc800078e0200 */
[----:B------:R-:W-:-:S04]  /*1e9b0*/  @P0 IMAD.HI.U32 R5, R4, R5, RZ ;  /* 0x0000000504050227 */ /* 0x000fc800078e00ff */
[----:B------:R-:W-:Y:S01]  /*1e9c0*/  IMAD.MOV.U32 R2, RZ, RZ, R4 ;  /* 0x000000ffff027224 */ /* 0x000fe200078e0004 */
[----:B------:R-:W-:Y:S02]  /*1e9d0*/  @P0 SHF.R.U32.HI R2, RZ, R3, R5 ;  /* 0x00000003ff020219 */ /* 0x000fe40000011605 */
[----:B------:R-:W0:Y:S08]  /*1e9e0*/  @P0 LDC R5, c[0x0][0x434] ;  /* 0x00010d00ff050b82 */ /* 0x000e300000000800 */
[----:B------:R-:W1:Y:S01]  /*1e9f0*/  @P0 LDC R3, c[0x0][0x438] ;  /* 0x00010e00ff030b82 */ /* 0x000e620000000800 */
[----:B------:R-:W-:-:S05]  /*1ea00*/  IADD3 R0, R10, R0, RZ ;  /* 0x000000000a007210 */ /* 0x000fca0007ffe0ff */
[----:B------:R-:W-:Y:S02]  /*1ea10*/  IMAD.MOV.U32 R6, RZ, RZ, R0 ;  /* 0x000000ffff067224 */ /* 0x000fe400078e0000 */
[----:B0-----:R-:W-:-:S04]  /*1ea20*/  @P0 IMAD.HI.U32 R5, R0, R5, RZ ;  /* 0x0000000500050227 */ /* 0x001fc800078e00ff */
[----:B------:R-:W-:Y:S01]  /*1ea30*/  IMAD.MOV R8, RZ, RZ, -R2 ;  /* 0x000000ffff087224 */ /* 0x000fe200078e0a02 */
[----:B-1----:R-:W-:-:S03]  /*1ea40*/  @P0 SHF.R.U32.HI R6, RZ, R3, R5 ;  /* 0x00000003ff060219 */ /* 0x002fc60000011605 */
[----:B------:R-:W-:Y:S02]  /*1ea50*/  IMAD R8, R7, R8, R4 ;  /* 0x0000000807087224 */ /* 0x000fe400078e0204 */
[----:B------:R-:W-:-:S04]  /*1ea60*/  IMAD.MOV R3, RZ, RZ, -R6 ;  /* 0x000000ffff037224 */ /* 0x000fc800078e0a06 */
[----:B------:R-:W-:Y:S01]  /*1ea70*/  IMAD R7, R7, R3, R0 ;  /* 0x0000000307077224 */ /* 0x000fe200078e0200 */
[----:B------:R-:W-:Y:S01]  /*1ea80*/  SHF.R.S32.HI R3, RZ, 0x1f, R2 ;  /* 0x0000001fff037819 */ /* 0x000fe20000011402 */
[----:B---3--:R-:W-:-:S04]  /*1ea90*/  IMAD R0, R13, UR4, RZ ;  /* 0x000000040d007c24 */ /* 0x008fc8000f8e02ff */
[C---:B----4-:R-:W-:Y:S02]  /*1eaa0*/  IMAD R0, R9.reuse, UR5, R0 ;  /* 0x0000000509007c24 */ /* 0x050fe4000f8e0200 */
[----:B------:R-:W-:-:S04]  /*1eab0*/  IMAD.WIDE.U32 R2, R9, UR4, R2 ;  /* 0x0000000409027c25 */ /* 0x000fc8000f8e0002 */
[----:B------:R-:W-:Y:S01]  /*1eac0*/  IMAD.IADD R3, R0, 0x1, R3 ;  /* 0x0000000100037824 */ /* 0x000fe200078e0203 */
[----:B------:R-:W-:-:S04]  /*1ead0*/  LEA R4, P0, R2, UR6, 0x2 ;  /* 0x0000000602047c11 */ /* 0x000fc8000f8010ff */
[----:B------:R-:W-:-:S05]  /*1eae0*/  LEA.HI.X R5, R2, UR7, R3, 0x2, P0 ;  /* 0x0000000702057c11 */ /* 0x000fca00080f1403 */
[----:B------:R0:W2:Y:S01]  /*1eaf0*/  LDG.E R10, desc[UR36][R4.64] ;  /* 0x00000024040a7981 */ /* 0x0000a2000c1e1900 */
[--C-:B------:R-:W-:Y:S01]  /*1eb00*/  @!P1 SHF.R.S32.HI R3, RZ, 0x1f, R6.reuse ;  /* 0x0000001fff039819 */ /* 0x100fe20000011406 */
[----:B------:R-:W-:-:S04]  /*1eb10*/  @!P1 IMAD.MOV.U32 R2, RZ, RZ, R6 ;  /* 0x000000ffff029224 */ /* 0x000fc800078e0006 */
[----:B------:R-:W-:-:S05]  /*1eb20*/  @!P1 IMAD.WIDE.U32 R2, R9, UR4, R2 ;  /* 0x0000000409029c25 */ /* 0x000fca000f8e0002 */
[----:B------:R-:W-:Y:S02]  /*1eb30*/  @!P1 IADD3 R0, R0, R3, RZ ;  /* 0x0000000300009210 */ /* 0x000fe40007ffe0ff */
[C---:B0-----:R-:W-:Y:S01]  /*1eb40*/  @!P1 LEA R4, P0, R2.reuse, UR6, 0x2 ;  /* 0x0000000602049c11 */ /* 0x041fe2000f8010ff */
[----:B------:R-:W-:Y:S02]  /*1eb50*/  VIADD R34, R21, 0x1 ;  /* 0x0000000115227836 */ /* 0x000fe40000000000 */
[----:B------:R-:W-:Y:S01]  /*1eb60*/  IMAD.MOV.U32 R9, RZ, RZ, RZ ;  /* 0x000000ffff097224 */ /* 0x000fe200078e00ff */
[----:B------:R-:W-:Y:S01]  /*1eb70*/  @!P1 LEA.HI.X R5, R2, UR7, R0, 0x2, P0 ;  /* 0x0000000702059c11 */ /* 0x000fe200080f1400 */
[----:B------:R-:W-:Y:S01]  /*1eb80*/  IMAD.MOV.U32 R0, RZ, RZ, R36 ;  /* 0x000000ffff007224 */ /* 0x000fe200078e0024 */
[----:B------:R-:W-:-:S03]  /*1eb90*/  ISETP.NE.AND P0, PT, R34, 0x2, PT ;  /* 0x000000022200780c */ /* 0x000fc60003f05270 */
[----:B-----5:R0:W5:Y:S01]  /*1eba0*/  @!P1 LDG.E R9, desc[UR36][R4.64] ;  /* 0x0000002404099981 */ /* 0x020162000c1e1900 */
[----:B------:R-:W-:Y:S02]  /*1ebb0*/  ISETP.GT.AND P1, PT, R0, R12, PT ;  /* 0x0000000c0000720c */ /* 0x000fe40003f24270 */
[----:B------:R-:W-:-:S04]  /*1ebc0*/  SEL R0, RZ, 0x1, P0 ;  /* 0x00000001ff007807 */ /* 0x000fc80000000000 */
[----:B------:R-:W-:-:S05]  /*1ebd0*/  LOP3.LUT R2, R26, R0, RZ, 0x3c, !PT ;  /* 0x000000001a027212 */ /* 0x000fca00078e3cff */
[----:B------:R0:W-:Y:S01]  /*1ebe0*/  STL [R1+0x4], R2 ;  /* 0x0000040201007387 */ /* 0x0001e20000100800 */
[----:B------:R-:W-:Y:S01]  /*1ebf0*/  ISETP.NE.AND P2, PT, R11, 0x3, PT ;  /* 0x000000030b00780c */ /* 0x000fe20003f45270 */
[----:B------:R-:W-:Y:S01]  /*1ec00*/  VIADD R36, R36, 0xffffffff ;  /* 0xffffffff24247836 */ /* 0x000fe20000000000 */
[----:B------:R-:W-:Y:S02]  /*1ec10*/  SEL R34, R34, RZ, P0 ;  /* 0x000000ff22227207 */ /* 0x000fe40000000000 */
[----:B--2---:R-:W-:-:S09]  /*1ec20*/  SHF.R.S32.HI R28, RZ, 0x1f, R10 ;  /* 0x0000001fff1c7819 */ /* 0x004fd2000001140a */
[----:B0-----:R-:W-:Y:S05]  /*1ec30*/  @!P2 BRA `(.L_x_8035) ;  /* 0x000000000004a947 */ /* 0x001fea0003800000 */
[----:B------:R-:W-:Y:S01]  /*1ec40*/  BPT.TRAP 0x1 ;  /* 0x000000040000795c */ /* 0x000fe20000300000 */
.L_x_8035:
[----:B------:R-:W-:Y:S01]  /*1ec50*/  IMAD R0, R34, 0x8, R22 ;  /* 0x0000000822007824 */ /* 0x000fe200078e0216 */
[----:B------:R-:W-:Y:S01]  /*1ec60*/  SHF.L.U32 R32, R2, 0x1f, RZ ;  /* 0x0000001f02207819 */ /* 0x000fe200000006ff */
[----:B------:R-:W-:Y:S01]  /*1ec70*/  BSSY B0, `(.L_x_8036) ;  /* 0x0000004000007945 */ /* 0x000fe20003800000 */
[----:B------:R-:W-:Y:S02]  /*1ec80*/  SHF.R.S32.HI R31, RZ, 0x1f, R8 ;  /* 0x0000001fff1f7819 */ /* 0x000fe40000011408 */
[----:B------:R-:W0:Y:S02]  /*1ec90*/  SYNCS.PHASECHK.TRANS64.TRYWAIT P0, [R0+URZ+0x22880], R32 ;  /* 0x02288020000075a7 */ /* 0x000e24000800017f */
[----:B0-----:R-:W-:Y:S05]  /*1eca0*/  @!P0 BRA `(.L_x_8037) ;  /* 0x0000009000748947 */ /* 0x001fea0003800000 */
.L_x_8327:
[----:B------:R-:W-:Y:S05]  /*1ecb0*/  BSYNC B0 ;  /* 0x0000000000007941 */ /* 0x000fea0003800000 */
.L_x_8036:
[----:B------:R-:W2:Y:S01]  /*1ecc0*/  LDL R12, [R1+0x24] ;  /* 0x00002400010c7983 */ /* 0x000ea20000100800 */
[----:B------:R-:W-:Y:S01]  /*1ecd0*/  ULDC.64 UR4, c[0x0][0x328] ;  /* 0x0000ca0000047ab9 */ /* 0x000fe20000000a00 */
[----:B------:R-:W-:Y:S01]  /*1ece0*/  ULDC.64 UR6, c[0x0][0x338] ;  /* 0x0000ce0000067ab9 */ /* 0x000fe20000000a00 */
[----:B------:R-:W-:Y:S01]  /*1ecf0*/  IMAD R4, R31, UR4, RZ ;  /* 0x000000041f047c24 */ /* 0x000fe2000f8e02ff */
[----:B-----5:R-:W-:Y:S01]  /*1ed00*/  SHF.R.S32.HI R29, RZ, 0x1f, R9 ;  /* 0x0000001fff1d7819 */ /* 0x020fe20000011409 */
[C---:B------:R-:W-:Y:S01]  /*1ed10*/  IMAD.WIDE.U32 R2, R8.reuse, UR4, RZ ;  /* 0x0000000408027c25 */ /* 0x040fe2000f8e00ff */
[----:B------:R-:W-:Y:S01]  /*1ed20*/  SHF.R.S32.HI R30, RZ, 0x1f, R7 ;  /* 0x0000001fff1e7819 */ /* 0x000fe20000011407 */
[----:B------:R-:W1:Y:S02]  /*1ed30*/  LDC R11, c[0x0][0x2f4] ;  /* 0x0000bd00ff0b7b82 */ /* 0x000e640000000800 */
[----:B------:R-:W-:Y:S02]  /*1ed40*/  IMAD R4, R8, UR5, R4 ;  /* 0x0000000508047c24 */ /* 0x000fe4000f8e0204 */
[----:B------:R-:W-:-:S03]  /*1ed50*/  IMAD R6, R29, UR6, RZ ;  /* 0x000000061d067c24 */ /* 0x000fc6000f8e02ff */
[----:B------:R-:W-:Y:S01]  /*1ed60*/  IADD3 R3, R3, R4, RZ ;  /* 0x0000000403037210 */ /* 0x000fe20007ffe0ff */
[----:B------:R-:W-:Y:S02]  /*1ed70*/  IMAD R4, R28, UR6, RZ ;  /* 0x000000061c047c24 */ /* 0x000fe4000f8e02ff */
[----:B------:R-:W-:Y:S02]  /*1ed80*/  IMAD R6, R9, UR7, R6 ;  /* 0x0000000709067c24 */ /* 0x000fe4000f8e0206 */
[C---:B------:R-:W-:Y:S02]  /*1ed90*/  IMAD R4, R10.reuse, UR7, R4 ;  /* 0x000000070a047c24 */ /* 0x040fe4000f8e0204 */
[----:B------:R-:W-:-:S04]  /*1eda0*/  IMAD.WIDE.U32 R2, R10, UR6, R2 ;  /* 0x000000060a027c25 */ /* 0x000fc8000f8e0002 */
[----:B------:R-:W-:Y:S02]  /*1edb0*/  IMAD.IADD R5, R3, 0x1, R4 ;  /* 0x0000000103057824 */ /* 0x000fe400078e0204 */
[----:B------:R-:W-:Y:S02]  /*1edc0*/  IMAD.MOV.U32 R4, RZ, RZ, R2 ;  /* 0x000000ffff047224 */ /* 0x000fe400078e0002 */
[----:B------:R-:W-:Y:S01]  /*1edd0*/  IMAD.WIDE.U32 R2, R9, UR6, RZ ;  /* 0x0000000609027c25 */ /* 0x000fe2000f8e00ff */
[----:B------:R-:W-:Y:S01]  /*1ede0*/  ULDC.64 UR6, c[0x0][0x318] ;  /* 0x0000c60000067ab9 */ /* 0x000fe20000000a00 */
[----:B-1----:R-:W-:Y:S02]  /*1edf0*/  ISETP.GE.AND P2, PT, R35, R11, PT ;  /* 0x0000000b2300720c */ /* 0x002fe40003f46270 */
[----:B------:R-:W-:Y:S02]  /*1ee00*/  IMAD.IADD R3, R3, 0x1, R6 ;  /* 0x0000000103037824 */ /* 0x000fe400078e0206 */
[----:B------:R-:W-:-:S02]  /*1ee10*/  IMAD R6, R30, UR4, RZ ;  /* 0x000000041e067c24 */ /* 0x000fc4000f8e02ff */
[----:B------:R-:W-:-:S04]  /*1ee20*/  IMAD.WIDE.U32 R2, R7, UR4, R2 ;  /* 0x0000000407027c25 */ /* 0x000fc8000f8e0002 */
[----:B------:R-:W-:Y:S01]  /*1ee30*/  IMAD R6, R7, UR5, R6 ;  /* 0x0000000507067c24 */ /* 0x000fe2000f8e0206 */
[----:B------:R-:W-:Y:S02]  /*1ee40*/  ULDC.64 UR4, c[0x0][0x330] ;  /* 0x0000cc0000047ab9 */ /* 0x000fe40000000a00 */
        /* <DEDUP_REMOVED lines=12> */
[----:B------:R-:W-:-:S03]  /*1ef10*/  IADD3 R6, R22, R6, RZ ;  /* 0x0000000616067210 */ /* 0x000fc60007ffe0ff */
[----:B------:R-:W2:Y:S04]  /*1ef20*/  SHFL.IDX PT, R3, R5, RZ, 0x181f ;  /* 0x00181fff05037589 */ /* 0x000ea800000e0000 */
[----:B------:R-:W3:Y:S04]  /*1ef30*/  SHFL.IDX PT, R11, R4, 0x1, 0x181f ;  /* 0x00381f00040b7f89 */ /* 0x000ee800000e0000 */
[----:B------:R-:W4:Y:S01]  /*1ef40*/  SHFL.IDX PT, R33, R5, 0x1, 0x181f ;  /* 0x00381f0005217f89 */ /* 0x000f2200000e0000 */
[----:B-1----:R-:W-:-:S05]  /*1ef50*/  IADD3 R2, P0, R35, R2, RZ ;  /* 0x0000000223027210 */ /* 0x002fca0007f1e0ff */
[----:B--2---:R-:W-:-:S05]  /*1ef60*/  IMAD.X R3, RZ, RZ, R3, P0 ;  /* 0x000000ffff037224 */ /* 0x004fca00000e0603 */
        /* <DEDUP_REMOVED lines=29> */
[----:B-1----:R-:W-:-:S04]  /*1f140*/  IADD3 R2, P0, R35, R2, RZ ;  /* 0x0000000223027210 */ /* 0x002fc80007f1e0ff */
[----:B------:R-:W-:-:S05]  /*1f150*/  IADD3.X R3, RZ, R33, RZ, P0, !PT ;  /* 0x00000021ff037210 */ /* 0x000fca00007fe4ff */
        /* <DEDUP_REMOVED lines=8> */
[----:B------:R1:W-:Y:S04]  /*1f1e0*/  LDGSTS.E.BYPASS.LTC128B.128 [R6+0xe400], desc[UR36][R2.64], !P2 ;  /* 0x0e40000002067fae */ /* 0x0003e8000d101d64 */
[----:B-1----:R1:W2:Y:S02]  /*1f1f0*/  SHFL.IDX PT, R2, R17, 0x1, 0x181f ;  /* 0x00381f0011027f89 */ /* 0x0022a400000e0000 */
.L_x_8349:
[----:B--2---:R-:W-:-:S05]  /*1f200*/  IADD3 R2, P0, R35, R2, RZ ;  /* 0x0000000223027210 */ /* 0x004fca0007f1e0ff */
[----:B------:R-:W-:Y:S01]  /*1f210*/  IMAD.X R3, RZ, RZ, R20, P0 ;  /* 0x000000ffff037224 */ /* 0x000fe200000e0614 */
[----:B------:R-:W-:-:S04]  /*1f220*/  PLOP3.LUT P0, PT, PT, PT, PT, 0x80, 0x0 ;  /* 0x000000000000781c */ /* 0x000fc80003f0f070 */
[----:B------:R-:W-:Y:S01]  /*1f230*/  @!PT LDS RZ, [RZ] ;  /* 0x00000000fffff984 */ /* 0x000fe20000000800 */
[----:B------:R-:W-:Y:S01]  /*1f240*/  @!PT LDS RZ, [RZ] ;  /* 0x00000000fffff984 */ /* 0x000fe20000000800 */
[----:B------:R-:W-:Y:S01]  /*1f250*/  @!PT LDS RZ, [RZ] ;  /* 0x00000000fffff984 */ /* 0x000fe20000000800 */
[----:B------:R2:W-:Y:S01]  /*1f260*/  LDGSTS.E.BYPASS.LTC128B.128 [R6+0xec00], desc[UR36][R2.64], !P2 ;  /* 0x0ec0000002067fae */ /* 0x0005e2000d101d64 */
[----:B------:R-:W-:-:S08]  /*1f270*/  NOP ;  /* 0x0000000000007918 */ /* 0x000fd00000000000 */
.L_x_8039:
[----:B------:R-:W-:Y:S02]  /*1f280*/  PLOP3.LUT P2, PT, P2, P0, PT, 0xa2, 0x0 ;  /* 0x000000000000781c */ /* 0x000fe40001741472 */
[----:B------:R-:W-:-:S08]  /*1f290*/  @P0 R2UR P2, UR4, R0 ;  /* 0x00000000000402ca */ /* 0x000fd00000040000 */
[----:B------:R-:W-:-:S05]  /*1f2a0*/  @P0 PLOP3.LUT P0, PT, P2, PT, PT, 0x80, 0x0 ;  /* 0x000000000000081c */ /* 0x000fca000170f070 */
[----:B------:R-:W-:Y:S01]  /*1f2b0*/  @!P2 SYNCS.ARRIVE.TRANS64.RED.A0T1 RZ, [UR4+0x22870], RZ ;  /* 0x022870ffffffa9a7 */ /* 0x000fe20008200404 */
[----:B------:R-:W-:Y:S07]  /*1f2c0*/  @!P2 ARRIVES.LDGSTSBAR.64.TRANSCNT [UR4+0x22870] ;  /* 0x02287000ff00a9b0 */ /* 0x000fee0008000a84 */
[----:B------:R-:W-:Y:S05]  /*1f2d0*/  @P0 BRA.U.ANY `(.L_x_8039) ;  /* 0xfffffffd00e80947 */ /* 0x000fea000393ffff */
[----:B------:R-:W-:Y:S01]  /*1f2e0*/  NOP ;  /* 0x0000000000007918 */ /* 0x000fe20000000000 */
[----:B--2---:R-:W2:Y:S02]  /*1f2f0*/  LDL R2, [R1+0x58] ;  /* 0x0000580001027983 */ /* 0x004ea40000100800 */
[----:B--2---:R-:W-:-:S13]  /*1f300*/  ISETP.NE.AND P3, PT, R2, 0x3, PT ;  /* 0x000000030200780c */ /* 0x004fda0003f65270 */
[----:B------:R-:W-:Y:S05]  /*1f310*/  @!P3 BRA `(.L_x_8040) ;  /* 0x000000000004b947 */ /* 0x000fea0003800000 */
[----:B------:R-:W-:Y:S01]  /*1f320*/  BPT.TRAP 0x1 ;  /* 0x000000040000795c */ /* 0x000fe20000300000 */
.L_x_8040:
[----:B------:R2:W-:Y:S01]  /*1f330*/  SYNCS.ARRIVE.TRANS64.A1T0 RZ, [R0+URZ+0x22870], RZ ;  /* 0x022870ff00ff79a7 */ /* 0x0005e2000810003f */
[----:B------:R-:W-:Y:S05]  /*1f340*/  @!P3 BRA `(.L_x_8041) ;  /* 0x000000000004b947 */ /* 0x000fea0003800000 */
[----:B------:R-:W-:Y:S01]  /*1f350*/  BPT.TRAP 0x1 ;  /* 0x000000040000795c */ /* 0x000fe20000300000 */
.L_x_8041:
[----:B------:R-:W3:Y:S01]  /*1f360*/  SYNCS.PHASECHK.TRANS64.TRYWAIT P0, [R0+URZ+0x22840], R32 ;  /* 0x02284020000075a7 */ /* 0x000ee2000800017f */
[----:B------:R-:W-:Y:S04]  /*1f370*/  BSSY B0, `(.L_x_8042) ;  /* 0x0000002000007945 */ /* 0x000fe80003800000 */
[----:B---3--:R-:W-:Y:S05]  /*1f380*/  @!P0 BRA `(.L_x_8043) ;  /* 0x00000094008c8947 */ /* 0x008fea0003800000 */
.L_x_8350:
[----:B------:R-:W-:Y:S05]  /*1f390*/  BSYNC B0 ;  /* 0x0000000000007941 */ /* 0x000fea0003800000 */
.L_x_8042:
[----:B------:R-:W-:Y:S01]  /*1f3a0*/  ULDC.64 UR4, c[0x0][0x310] ;  /* 0x0000c40000047ab9 */ /* 0x000fe20000000a00 */
[----:B------:R-:W-:Y:S01]  /*1f3b0*/  ULDC.64 UR6, c[0x0][0x300] ;  /* 0x0000c00000067ab9 */ /* 0x000fe20000000a00 */
[----:B------:R-:W-:Y:S01]  /*1f3c0*/  IMAD R4, R28, UR4, RZ ;  /* 0x000000041c047c24 */ /* 0x000fe2000f8e02ff */
[----:B------:R-:W4:Y:S01]  /*1f3d0*/  LDC R11, c[0x0][0x2f4] ;  /* 0x0000bd00ff0b7b82 */ /* 0x000f220000000800 */
[----:B------:R-:W-:-:S04]  /*1f3e0*/  IMAD.WIDE.U32 R2, R10, UR4, RZ ;  /* 0x000000040a027c25 */ /* 0x000fc8000f8e00ff */
[----:B------:R-:W-:Y:S02]  /*1f3f0*/  IMAD R4, R10, UR5, R4 ;  /* 0x000000050a047c24 */ /* 0x000fe4000f8e0204 */
[----:B------:R-:W-:Y:S02]  /*1f400*/  IMAD R31, R31, UR6, RZ ;  /* 0x000000061f1f7c24 */ /* 0x000fe4000f8e02ff */
[----:B------:R-:W-:Y:S02]  /*1f410*/  IMAD.IADD R3, R3, 0x1, R4 ;  /* 0x0000000103037824 */ /* 0x000fe400078e0204 */
[C---:B------:R-:W-:Y:S02]  /*1f420*/  IMAD R31, R8.reuse, UR7, R31 ;  /* 0x00000007081f7c24 */ /* 0x040fe4000f8e021f */
[----:B------:R-:W-:-:S04]  /*1f430*/  IMAD.WIDE.U32 R2, R8, UR6, R2 ;  /* 0x0000000608027c25 */ /* 0x000fc8000f8e0002 */
[----:B------:R-:W-:Y:S01]  /*1f440*/  IMAD R8, R29, UR4, RZ ;  /* 0x000000041d087c24 */ /* 0x000fe2000f8e02ff */
[----:B------:R-:W-:Y:S01]  /*1f450*/  MOV R4, R2 ;  /* 0x0000000200047202 */ /* 0x000fe20000000f00 */
[----:B------:R-:W-:Y:S02]  /*1f460*/  IMAD.IADD R5, R3, 0x1, R31 ;  /* 0x0000000103057824 */ /* 0x000fe400078e021f */
[C---:B------:R-:W-:Y:S02]  /*1f470*/  IMAD R8, R9.reuse, UR5, R8 ;  /* 0x0000000509087c24 */ /* 0x040fe4000f8e0208 */
[----:B------:R-:W-:Y:S01]  /*1f480*/  IMAD.WIDE.U32 R2, R9, UR4, RZ ;  /* 0x0000000409027c25 */ /* 0x000fe2000f8e00ff */
[----:B------:R-:W-:Y:S01]  /*1f490*/  ULDC.64 UR4, c[0x0][0x308] ;  /* 0x0000c20000047ab9 */ /* 0x000fe20000000a00 */
[----:B----4-:R-:W-:Y:S02]  /*1f4a0*/  ISETP.GE.AND P2, PT, R35, R11, PT ;  /* 0x0000000b2300720c */ /* 0x010fe40003f46270 */
[----:B------:R-:W-:-:S02]  /*1f4b0*/  IMAD.IADD R3, R3, 0x1, R8 ;  /* 0x0000000103037824 */ /* 0x000fc400078e0208 */
        /* <DEDUP_REMOVED lines=14> */
[----:B------:R-:W4:Y:S04]  /*1f5a0*/  SHFL.IDX PT, R2, R4, RZ, 0x181f ;  /* 0x00181fff04027589 */ /* 0x000f2800000e0000 */
[----:B------:R-:W5:Y:S04]  /*1f5b0*/  SHFL.IDX PT, R3, R5, RZ, 0x181f ;  /* 0x00181fff05037589 */ /* 0x000f6800000e0000 */
[----:B------:R-:W0:Y:S04]  /*1f5c0*/  SHFL.IDX PT, R10, R4, 0x1, 0x181f ;  /* 0x00381f00040a7f89 */ /* 0x000e2800000e0000 */
[----:B------:R-:W1:Y:S01]  /*1f5d0*/  SHFL.IDX PT, R9, R5, 0x1, 0x181f ;  /* 0x00381f0005097f89 */ /* 0x000e6200000e0000 */
[----:B----4-:R-:W-:-:S05]  /*1f5e0*/  IADD3 R2, P0, R35, R2, RZ ;  /* 0x0000000223027210 */ /* 0x010fca0007f1e0ff */
[----:B-----5:R-:W-:-:S05]  /*1f5f0*/  IMAD.X R3, RZ, RZ, R3, P0 ;  /* 0x000000ffff037224 */ /* 0x020fca00000e0603 */
[----:B------:R0:W-:Y:S02]  /*1f600*/  LDGSTS.E.BYPASS.LTC128B.128 [R6+0x18400], desc[UR36][R2.64], !P2 ;  /* 0x1840000002067fae */ /* 0x0001e4000d101d64 */
[C---:B0-----:R-:W-:Y:S02]  /*1f610*/  IADD3 R2, P0, R35.reuse, R10, RZ ;  /* 0x0000000a23027210 */ /* 0x041fe40007f1e0ff */
[----:B------:R-:W-:Y:S03]  /*1f620*/  SHFL.IDX PT, R10, R4, 0x7, 0x181f ;  /* 0x00f81f00040a7f89 */ /* 0x000fe600000e0000 */
[----:B-1----:R-:W-:Y:S02]  /*1f630*/  IMAD.X R3, RZ, RZ, R9, P0 ;  /* 0x000000ffff037224 */ /* 0x002fe400000e0609 */
[----:B------:R-:W-:Y:S04]  /*1f640*/  SHFL.IDX PT, R9, R5, 0x6, 0x181f ;  /* 0x00d81f0005097f89 */ /* 0x000fe800000e0000 */
        /* <DEDUP_REMOVED lines=8> */
[----:B0-----:R-:W-:-:S04]  /*1f6d0*/  IADD3 R2, P0, R35, R2, RZ ;  /* 0x0000000223027210 */ /* 0x001fc80007f1e0ff */
[----:B-1----:R-:W-:-:S05]  /*1f6e0*/  IADD3.X R3, RZ, R3, RZ, P0, !PT ;  /* 0x00000003ff037210 */ /* 0x002fca00007fe4ff */
        /* <DEDUP_REMOVED lines=12> */
[----:B------:R-:W-:Y:S04]  /*1f7b0*/  SHFL.IDX PT, R4, R8, RZ, 0x181f ;  /* 0x00181fff08047589 */ /* 0x000fe800000e0000 */
[----:B------:R-:W-:Y:S01]  /*1f7c0*/  SHFL.IDX PT, R8, R8, 0x1, 0x181f ;  /* 0x00381f0008087f89 */ /* 0x000fe200000e0000 */
[----:B0-----:R-:W-:-:S05]  /*1f7d0*/  IADD3 R2, P0, R35, R2, RZ ;  /* 0x0000000223027210 */ /* 0x001fca0007f1e0ff */
[----:B------:R-:W-:-:S05]  /*1f7e0*/  IMAD.X R3, RZ, RZ, R9, P0 ;  /* 0x000000ffff037224 */ /* 0x000fca00000e0609 */
[----:B------:R0:W-:Y:S04]  /*1f7f0*/  LDGSTS.E.BYPASS.LTC128B.128 [R6+0x1b400], desc[UR36][R2.64], !P2 ;  /* 0x1b40000002067fae */ /* 0x0001e8000d101d64 */
[----:B0-----:R-:W0:Y:S01]  /*1f800*/  SHFL.IDX PT, R3, R5, 0x7, 0x181f ;  /* 0x00f81f0005037f89 */ /* 0x001e2200000e0000 */
[----:B------:R-:W-:-:S03]  /*1f810*/  IADD3 R2, P0, R35, R10, RZ ;  /* 0x0000000a23027210 */ /* 0x000fc60007f1e0ff */
[----:B------:R-:W1:Y:S02]  /*1f820*/  SHFL.IDX PT, R5, R7, RZ, 0x181f ;  /* 0x00181fff07057589 */ /* 0x000e6400000e0000 */
[----:B0-----:R-:W-:-:S05]  /*1f830*/  IMAD.X R3, RZ, RZ, R3, P0 ;  /* 0x000000ffff037224 */ /* 0x001fca00000e0603 */
[----:B------:R1:W-:Y:S02]  /*1f840*/  LDGSTS.E.BYPASS.LTC128B.128 [R6+0x1bc00], desc[UR36][R2.64], !P2 ;  /* 0x1bc0000002067fae */ /* 0x0003e4000d101d64 */
[----:B-1----:R-:W-:-:S05]  /*1f850*/  IADD3 R2, P0, R35, R5, RZ ;  /* 0x0000000523027210 */ /* 0x002fca0007f1e0ff */
[----:B------:R-:W-:-:S05]  /*1f860*/  IMAD.X R3, RZ, RZ, R4, P0 ;  /* 0x000000ffff037224 */ /* 0x000fca00000e0604 */
[----:B------:R0:W-:Y:S04]  /*1f870*/  LDGSTS.E.BYPASS.LTC128B.128 [R6+0x1c400], desc[UR36][R2.64], !P2 ;  /* 0x1c40000002067fae */ /* 0x0001e8000d101d64 */
[----:B0-----:R0:W1:Y:S02]  /*1f880*/  SHFL.IDX PT, R2, R7, 0x1, 0x181f ;  /* 0x00381f0007027f89 */ /* 0x00106400000e0000 */
.L_x_8372:
[----:B-1----:R-:W-:-:S04]  /*1f890*/  IADD3 R2, P0, R35, R2, RZ ;  /* 0x0000000223027210 */ /* 0x002fc80007f1e0ff */
[----:B------:R-:W-:Y:S02]  /*1f8a0*/  IADD3.X R3, RZ, R8, RZ, P0, !PT ;  /* 0x00000008ff037210 */ /* 0x000fe400007fe4ff */
[----:B------:R-:W-:-:S03]  /*1f8b0*/  PLOP3.LUT P0, PT, PT, PT, PT, 0x80, 0x0 ;  /* 0x000000000000781c */ /* 0x000fc60003f0f070 */
[----:B------:R-:W-:Y:S01]  /*1f8c0*/  @!PT LDS RZ, [RZ] ;  /* 0x00000000fffff984 */ /* 0x000fe20000000800 */
[----:B------:R-:W-:Y:S01]  /*1f8d0*/  @!PT LDS RZ, [RZ] ;  /* 0x00000000fffff984 */ /* 0x000fe20000000800 */
[----:B------:R-:W-:Y:S01]  /*1f8e0*/  @!PT LDS RZ, [RZ] ;  /* 0x00000000fffff984 */ /* 0x000fe20000000800 */
[----:B------:R1:W-:Y:S01]  /*1f8f0*/  LDGSTS.E.BYPASS.LTC128B.128 [R6+0x1cc00], desc[UR36][R2.64], !P2 ;  /* 0x1cc0000002067fae */ /* 0x0003e2000d101d64 */
[----:B------:R-:W-:-:S09]  /*1f900*/  NOP ;  /* 0x0000000000007918 */ /* 0x000fd20000000000 */
.L_x_8045:
[----:B------:R-:W-:Y:S02]  /*1f910*/  PLOP3.LUT P2, PT, P2, P0, PT, 0xa2, 0x0 ;  /* 0x000000000000781c */ /* 0x000fe40001741472 */
[----:B------:R-:W-:-:S08]  /*1f920*/  @P0 R2UR P2, UR4, R0 ;  /* 0x00000000000402ca */ /* 0x000fd00000040000 */
[----:B------:R-:W-:-:S05]  /*1f930*/  @P0 PLOP3.LUT P0, PT, P2, PT, PT, 0x80, 0x0 ;  /* 0x000000000000081c */ /* 0x000fca000170f070 */
[----:B------:R-:W-:Y:S01]  /*1f940*/  @!P2 SYNCS.ARRIVE.TRANS64.RED.A0T1 RZ, [UR4+0x22830], RZ ;  /* 0x022830ffffffa9a7 */ /* 0x000fe20008200404 */
[----:B------:R-:W-:Y:S07]  /*1f950*/  @!P2 ARRIVES.LDGSTSBAR.64.TRANSCNT [UR4+0x22830] ;  /* 0x02283000ff00a9b0 */ /* 0x000fee0008000a84 */
[----:B------:R-:W-:Y:S05]  /*1f960*/  @P0 BRA.U.ANY `(.L_x_8045) ;  /* 0xfffffffd00e80947 */ /* 0x000fea000393ffff */
[----:B------:R-:W-:Y:S01]  /*1f970*/  NOP ;  /* 0x0000000000007918 */ /* 0x000fe20000000000 */
[----:B-1----:R-:W4:Y:S02]  /*1f980*/  LDL R2, [R1+0x58] ;  /* 0x0000580001027983 */ /* 0x002f240000100800 */
[----:B----4-:R-:W-:-:S13]  /*1f990*/  ISETP.NE.AND P3, PT, R2, 0x3, PT ;  /* 0x000000030200780c */ /* 0x010fda0003f65270 */
[----:B------:R-:W-:Y:S05]  /*1f9a0*/  @!P3 BRA `(.L_x_8046) ;  /* 0x000000000004b947 */ /* 0x000fea0003800000 */
[----:B------:R-:W-:Y:S01]  /*1f9b0*/  BPT.TRAP 0x1 ;  /* 0x000000040000795c */ /* 0x000fe20000300000 */
.L_x_8046:
[----:B------:R-:W4:Y:S01]  /*1f9c0*/  LDL R2, [R1+0x3c] ;  /* 0x00003c0001027983 */ /* 0x000f220000100800 */
[----:B------:R1:W-:Y:S01]  /*1f9d0*/  SYNCS.ARRIVE.TRANS64.A1T0 RZ, [R0+URZ+0x22830], RZ ;  /* 0x022830ff00ff79a7 */ /* 0x0003e2000810003f */
[----:B----4-:R-:W-:-:S13]  /*1f9e0*/  ISETP.NE.AND P0, PT, R2, 0x3, PT ;  /* 0x000000030200780c */ /* 0x010fda0003f05270 */
[----:B-1----:R-:W-:Y:S05]  /*1f9f0*/  @!P0 BRA `(.L_x_8047) ;  /* 0x0000000000048947 */ /* 0x002fea0003800000 */
[----:B------:R-:W-:Y:S01]  /*1fa00*/  BPT.TRAP 0x1 ;  /* 0x000000040000795c */ /* 0x000fe20000300000 */
.L_x_8047:
[----:B--23--:R-:W-:Y:S01]  /*1fa10*/  LOP3.LUT R0, R26, 0x1, RZ, 0x3c, !PT ;  /* 0x000000011a007812 */ /* 0x00cfe200078e3cff */
[----:B------:R-:W-:Y:S01]  /*1fa20*/  IMAD R2, R21, 0x8, R22 ;  /* 0x0000000815027824 */ /* 0x000fe200078e0216 */
[----:B------:R-:W-:Y:S02]  /*1fa30*/  BSSY B0, `(.L_x_8048) ;  /* 0x0000004000007945 */ /* 0x000fe40003800000 */
[----:B------:R-:W-:-:S04]  /*1fa40*/  SHF.L.U32 R0, R0, 0x1f, RZ ;  /* 0x0000001f00007819 */ /* 0x000fc800000006ff */
[----:B------:R-:W1:Y:S02]  /*1fa50*/  SYNCS.PHASECHK.TRANS64.TRYWAIT P2, [R2+URZ+0x22870], R0 ;  /* 0x02287000020075a7 */ /* 0x000e64000804017f */
[----:B-1----:R-:W-:Y:S05]  /*1fa60*/  @!P2 BRA `(.L_x_8049) ;  /* 0x000000980098a947 */ /* 0x002fea0003800000 */
.L_x_8373:
[----:B------:R-:W-:Y:S05]  /*1fa70*/  BSYNC B0 ;  /* 0x0000000000007941 */ /* 0x000fea0003800000 */
.L_x_8048:
[----:B------:R-:W2:Y:S02]  /*1fa80*/  LDL R3, [R1+0x58] ;  /* 0x0000580001037983 */ /* 0x000ea40000100800 */
[----:B--2---:R-:W-:-:S13]  /*1fa90*/  ISETP.NE.AND P2, PT, R3, 0x3, PT ;  /* 0x000000030300780c */ /* 0x004fda0003f45270 */
[----:B------:R-:W-:Y:S05]  /*1faa0*/  @!P2 BRA `(.L_x_8050) ;  /* 0x000000000004a947 */ /* 0x000fea0003800000 */
[----:B------:R-:W-:Y:S01]  /*1fab0*/  BPT.TRAP 0x1 ;  /* 0x000000040000795c */ /* 0x000fe20000300000 */
.L_x_8050:
[----:B------:R-:W-:Y:S01]  /*1fac0*/  SHF.L.U32 R3, R26, 0x1f, RZ ;  /* 0x0000001f1a037819 */ /* 0x000fe200000006ff */
[----:B-1----:R-:W-:-:S03]  /*1fad0*/  IMAD R0, R21, 0x5000, RZ ;  /* 0x0000500015007824 */ /* 0x002fc600078e02ff */
[----:B------:R-:W1:Y:S02]  /*1fae0*/  SYNCS.PHASECHK.TRANS64.TRYWAIT P2, [R2+URZ+0x22860], R3 ;  /* 0x02286003020075a7 */ /* 0x000e64000804017f */
[----:B-1----:R-:W-:Y:S05]  /*1faf0*/  @!P2 BRA `(.L_x_8051) ;  /* 0x000000980088a947 */ /* 0x002fea0003800000 */
.L_x_8374:
[----:B------:R-:W2:Y:S01]  /*1fb00*/  LDL R12, [R1+0x1c] ;  /* 0x00001c00010c7983 */ /* 0x000ea20000100800 */
[----:B-1----:R-:W-:Y:S01]  /*1fb10*/  LOP3.LUT R3, R0, R27, RZ, 0xfc, !PT ;  /* 0x0000001b00037212 */ /* 0x002fe200078efcff */
[----:B------:R-:W-:Y:S05]  /*1fb20*/  WARPSYNC.ALL ;  /* 0x0000000000007948 */ /* 0x000fea0003800000 */
[----:B------:R-:W-:Y:S01]  /*1fb30*/  IMAD.IADD R3, R22, 0x1, R3 ;  /* 0x0000000116037824 */ /* 0x000fe200078e0203 */
[----:B------:R-:W-:Y:S01]  /*1fb40*/  LOP3.LUT R17, R24, 0x1800, RZ, 0xfc, !PT ;  /* 0x0000180018117812 */ /* 0x000fe200078efcff */
[----:B------:R-:W3:Y:S04]  /*1fb50*/  LDL R20, [R1+0x58] ;  /* 0x0000580001147983 */ /* 0x000ee80000100800 */
[----:B------:R-:W1:Y:S02]  /*1fb60*/  LDSM.16.MT88.4 R8, [R3+0xa400] ;  /* 0x00a400000308783b */ /* 0x000e640000004200 */
[----:B-1----:R-:W-:-:S02]  /*1fb70*/  PRMT R4, R8, 0x6420, R9 ;  /* 0x0000642008047816 */ /* 0x002fc40000000009 */
[----:B------:R-:W-:Y:S02]  /*1fb80*/  PRMT R5, R8, 0x7531, R9 ;  /* 0x0000753108057816 */ /* 0x000fe40000000009 */
[C-C-:B------:R-:W-:Y:S02]  /*1fb90*/  PRMT R6, R10.reuse, 0x6420, R11.reuse ;  /* 0x000064200a067816 */ /* 0x140fe4000000000b */
[----:B0-----:R-:W-:Y:S02]  /*1fba0*/  PRMT R7, R10, 0x7531, R11 ;  /* 0x000075310a077816 */ /* 0x001fe4000000000b */
[----:B--2---:R-:W-:Y:S02]  /*1fbb0*/  IADD3 R3, R22, R12, R0 ;  /* 0x0000000c16037210 */ /* 0x004fe40007ffe000 */
[----:B------:R-:W-:-:S03]  /*1fbc0*/  LOP3.LUT R12, R0, R24, RZ, 0xfc, !PT ;  /* 0x00000018000c7212 */ /* 0x000fc600078efcff */
[----:B------:R-:W0:Y:S02]  /*1fbd0*/  LDSM.16.MT88.4 R8, [R3+0xa400] ;  /* 0x00a400000308783b */ /* 0x000e240000004200 */
[----:B------:R-:W-:-:S05]  /*1fbe0*/  IMAD.IADD R12, R23, 0x1, R12 ;  /* 0x00000001170c7824 */ /* 0x000fca00078e020c */
[----:B------:R1:W-:Y:S02]  /*1fbf0*/  STSM.16.M88.4 [R12], R4 ;  /* 0x000000040c007844 */ /* 0x0003e40000000200 */
[----:B-1----:R-:W-:-:S05]  /*1fc00*/  LOP3.LUT R4, R0, 0x800, R24, 0xfe, !PT ;  /* 0x0000080000047812 */ /* 0x002fca00078efe18 */
[----:B------:R-:W-:Y:S01]  /*1fc10*/  IMAD.IADD R4, R23, 0x1, R4 ;  /* 0x0000000117047824 */ /* 0x000fe200078e0204 */
[C-C-:B0-----:R-:W-:Y:S02]  /*1fc20*/  PRMT R12, R8.reuse, 0x6420, R9.reuse ;  /* 0x00006420080c7816 */ /* 0x141fe40000000009 */
[----:B------:R-:W-:Y:S02]  /*1fc30*/  PRMT R13, R8, 0x7531, R9 ;  /* 0x00007531080d7816 */ /* 0x000fe40000000009 */
[C-C-:B------:R-:W-:Y:S02]  /*1fc40*/  PRMT R14, R10.reuse, 0x6420, R11.reuse ;  /* 0x000064200a0e7816 */ /* 0x140fe4000000000b */
[----:B------:R-:W-:-:S05]  /*1fc50*/  PRMT R15, R10, 0x7531, R11 ;  /* 0x000075310a0f7816 */ /* 0x000fca000000000b */
[----:B------:R0:W-:Y:S02]  /*1fc60*/  STSM.16.M88.4 [R4], R12 ;  /* 0x0000000c04007844 */ /* 0x0001e40000000200 */
[----:B0-----:R-:W-:-:S05]  /*1fc70*/  VIADD R12, R0, 0x1000 ;  /* 0x00001000000c7836 */ /* 0x001fca0000000000 */
[C---:B------:R-:W-:Y:S02]  /*1fc80*/  LOP3.LUT R4, R12.reuse, R27, RZ, 0xfc, !PT ;  /* 0x0000001b0c047212 */ /* 0x040fe400078efcff */
[----:B------:R-:W-:Y:S02]  /*1fc90*/  LOP3.LUT R12, R12, R24, RZ, 0xfc, !PT ;  /* 0x000000180c0c7212 */ /* 0x000fe400078efcff */
[----:B------:R-:W-:-:S03]  /*1fca0*/  IADD3 R4, R22, R4, RZ ;  /* 0x0000000416047210 */ /* 0x000fc60007ffe0ff */
[----:B------:R-:W-:Y:S02]  /*1fcb0*/  IMAD.IADD R12, R23, 0x1, R12 ;  /* 0x00000001170c7824 */ /* 0x000fe400078e020c */
[----:B------:R-:W0:Y:S02]  /*1fcc0*/  LDSM.16.MT88.4 R8, [R4+0xa400] ;  /* 0x00a400000408783b */ /* 0x000e240000004200 */
[C-C-:B0-----:R-:W-:Y:S02]  /*1fcd0*/  PRMT R4, R8.reuse, 0x6420, R9.reuse ;  /* 0x0000642008047816 */ /* 0x141fe40000000009 */
[----:B------:R-:W-:Y:S02]  /*1fce0*/  PRMT R5, R8, 0x7531, R9 ;  /* 0x0000753108057816 */ /* 0x000fe40000000009 */
[C-C-:B------:R-:W-:Y:S02]  /*1fcf0*/  PRMT R6, R10.reuse, 0x6420, R11.reuse ;  /* 0x000064200a067816 */ /* 0x140fe4000000000b */
[----:B------:R-:W-:-:S02]  /*1fd00*/  PRMT R7, R10, 0x7531, R11 ;  /* 0x000075310a077816 */ /* 0x000fc4000000000b */
[----:B------:R-:W0:Y:S04]  /*1fd10*/  LDSM.16.MT88.4 R8, [R3+0xb400] ;  /* 0x00b400000308783b */ /* 0x000e280000004200 */
[----:B------:R1:W-:Y:S02]  /*1fd20*/  STSM.16.M88.4 [R12], R4 ;  /* 0x000000040c007844 */ /* 0x0003e40000000200 */
[----:B-1----:R-:W-:Y:S02]  /*1fd30*/  IADD3 R4, R23, R17, R0 ;  /* 0x0000001117047210 */ /* 0x002fe40007ffe000 */
[----:B------:R-:W-:Y:S02]  /*1fd40*/  LOP3.LUT R17, R24, 0x2800, RZ, 0xfc, !PT ;  /* 0x0000280018117812 */ /* 0x000fe400078efcff */
[----:B0-----:R-:W-:-:S02]  /*1fd50*/  PRMT R12, R8, 0x6420, R9 ;  /* 0x00006420080c7816 */ /* 0x001fc40000000009 */
[----:B------:R-:W-:Y:S02]  /*1fd60*/  PRMT R13, R8, 0x7531, R9 ;  /* 0x00007531080d7816 */ /* 0x000fe40000000009 */
[C-C-:B------:R-:W-:Y:S02]  /*1fd70*/  PRMT R14, R10.reuse, 0x6420, R11.reuse ;  /* 0x000064200a0e7816 */ /* 0x140fe4000000000b */
[----:B------:R-:W-:-:S05]  /*1fd80*/  PRMT R15, R10, 0x7531, R11 ;  /* 0x000075310a0f7816 */ /* 0x000fca000000000b */
        /* <DEDUP_REMOVED lines=13> */
[----:B-1----:R-:W-:-:S02]  /*1fe60*/  IADD3 R4, R23, R17, R0 ;  /* 0x0000001117047210 */ /* 0x002fc40007ffe000 */
        /* <DEDUP_REMOVED lines=9> */
[----:B------:R-:W-:Y:S02]  /*1ff00*/  LOP3.LUT R12, R12, R24, RZ, 0xfc, !PT ;  /* 0x000000180c0c7212 */ /* 0x000fe400078efcff */
[----:B------:R-:W-:Y:S02]  /*1ff10*/  LOP3.LUT R17, R24, 0x3800, RZ, 0xfc, !PT ;  /* 0x0000380018117812 */ /* 0x000fe400078efcff */
[C-C-:B0-----:R-:W-:Y:S02]  /*1ff20*/  PRMT R4, R8.reuse, 0x6420, R9.reuse ;  /* 0x0000642008047816 */ /* 0x141fe40000000009 */
[----:B------:R-:W-:Y:S02]  /*1ff30*/  PRMT R5, R8, 0x7531, R9 ;  /* 0x0000753108057816 */ /* 0x000fe40000000009 */
[C-C-:B------:R-:W-:Y:S02]  /*1ff40*/  PRMT R6, R10.reuse, 0x6420, R11.reuse ;  /* 0x000064200a067816 */ /* 0x140fe4000000000b */
[----:B------:R-:W-:-:S02]  /*1ff50*/  PRMT R7, R10, 0x7531, R11 ;  /* 0x000075310a077816 */ /* 0x000fc4000000000b */
[----:B------:R-:W0:Y:S01]  /*1ff60*/  LDSM.16.MT88.4 R8, [R3+0xd400] ;  /* 0x00d400000308783b */ /* 0x000e220000004200 */
[----:B------:R-:W-:-:S05]  /*1ff70*/  IMAD.IADD R12, R23, 0x1, R12 ;  /* 0x00000001170c7824 */ /* 0x000fca00078e020c */
[----:B------:R1:W-:Y:S02]  /*1ff80*/  STSM.16.M88.4 [R12], R4 ;  /* 0x000000040c007844 */ /* 0x0003e40000000200 */
[----:B-1----:R-:W-:Y:S02]  /*1ff90*/  IADD3 R4, R23, R17, R0 ;  /* 0x0000001117047210 */ /* 0x002fe40007ffe000 */
        /* <DEDUP_REMOVED lines=9> */
[----:B------:R-:W-:Y:S02]  /*20030*/  LOP3.LUT R12, R12, R24, RZ, 0xfc, !PT ;  /* 0x000000180c0c7212 */ /* 0x000fe400078efcff */
[----:B---3--:R-:W-:Y:S02]  /*20040*/  ISETP.NE.AND P2, PT, R20, 0x3, PT ;  /* 0x000000031400780c */ /* 0x008fe40003f45270 */
[C-C-:B0-----:R-:W-:Y:S02]  /*20050*/  PRMT R4, R8.reuse, 0x6420, R9.reuse ;  /* 0x0000642008047816 */ /* 0x141fe40000000009 */
[----:B------:R-:W-:Y:S02]  /*20060*/  PRMT R5, R8, 0x7531, R9 ;  /* 0x0000753108057816 */ /* 0x000fe40000000009 */
[C-C-:B------:R-:W-:Y:S02]  /*20070*/  PRMT R6, R10.reuse, 0x6420, R11.reuse ;  /* 0x000064200a067816 */ /* 0x140fe4000000000b */
[----:B------:R-:W-:-:S02]  /*20080*/  PRMT R7, R10, 0x7531, R11 ;  /* 0x000075310a077816 */ /* 0x000fc4000000000b */
[----:B------:R-:W0:Y:S01]  /*20090*/  LDSM.16.MT88.4 R8, [R3+0xe400] ;  /* 0x00e400000308783b */ /* 0x000e220000004200 */
[----:B------:R-:W-:Y:S01]  /*200a0*/  IMAD.IADD R12, R23, 0x1, R12 ;  /* 0x00000001170c7824 */ /* 0x000fe200078e020c */
[----:B------:R-:W-:-:S04]  /*200b0*/  LOP3.LUT R17, R24, 0x4800, RZ, 0xfc, !PT ;  /* 0x0000480018117812 */ /* 0x000fc800078efcff */
[----:B------:R0:W-:Y:S01]  /*200c0*/  STSM.16.M88.4 [R12], R4 ;  /* 0x000000040c007844 */ /* 0x0001e20000000200 */
[----:B------:R-:W-:Y:S02]  /*200d0*/  IADD3 R0, R23, R17, R0 ;  /* 0x0000001117007210 */ /* 0x000fe40007ffe000 */
[C-C-:B0-----:R-:W-:Y:S02]  /*200e0*/  PRMT R4, R8.reuse, 0x6420, R9.reuse ;  /* 0x0000642008047816 */ /* 0x141fe40000000009 */
[----:B------:R-:W-:Y:S02]  /*200f0*/  PRMT R5, R8, 0x7531, R9 ;  /* 0x0000753108057816 */ /* 0x000fe40000000009 */
        /* <DEDUP_REMOVED lines=11> */
.L_x_8052:
[----:B-1----:R1:W-:Y:S01]  /*201b0*/  SYNCS.ARRIVE.TRANS64.A1T0 RZ, [R2+URZ+0x22850], RZ ;  /* 0x022850ff02ff79a7 */ /* 0x0023e2000810003f */
[----:B------:R-:W-:Y:S06]  /*201c0*/  BAR.SYNC.DEFER_BLOCKING 0x2, 0x80 ;  /* 0x0082000000007b1d */ /* 0x000fec0000010000 */
[----:B------:R-:W-:Y:S05]  /*201d0*/  @!P0 BRA `(.L_x_8053) ;  /* 0x0000000000048947 */ /* 0x000fea0003800000 */
[----:B------:R-:W-:Y:S01]  /*201e0*/  BPT.TRAP 0x1 ;  /* 0x000000040000795c */ /* 0x000fe20000300000 */
.L_x_8053:
[----:B0-----:R-:W2:Y:S01]  /*201f0*/  LDL R0, [R1+0x18] ;  /* 0x0000180001007983 */ /* 0x001ea20000100800 */
[----:B-1----:R-:W-:Y:S01]  /*20200*/  VIADD R2, R2, 0x22880 ;  /* 0x0002288002027836 */ /* 0x002fe20000000000 */
[----:B------:R-:W-:Y:S02]  /*20210*/  MOV R21, R34 ;  /* 0x0000002200157202 */ /* 0x000fe40000000f00 */
[----:B------:R3:W5:Y:S02]  /*20220*/  LDL R26, [R1+0x4] ;  /* 0x00000400011a7983 */ /* 0x0007640000100800 */
[----:B--2---:R-:W-:-:S04]  /*20230*/  PRMT R2, R0, 0x654, R2 ;  /* 0x0000065400027816 */ /* 0x004fc80000000002 */
[----:B------:R3:W-:Y:S01]  /*20240*/  SYNCS.ARRIVE.TRANS64.RED.A1T0 RZ, [R2+URZ], RZ ;  /* 0x000000ff02ff79a7 */ /* 0x0007e2000810043f */
[----:B------:R-:W-:Y:S05]  /*20250*/  @P1 BRA `(.L_x_8054) ;  /* 0xffffffe400641947 */ /* 0x000fea000383ffff */
.L_x_8034:
[----:B0-----:R-:W3:Y:S02]  /*20260*/  S2R R0, SR_TID.X ;  /* 0x0000000000007919 */ /* 0x001ee40000002100 */
[----:B---3--:R-:W-:Y:S02]  /*20270*/  LOP3.LUT R2, R0, 0x7f, RZ, 0xc0, !PT ;  /* 0x0000007f00027812 */ /* 0x008fe400078ec0ff */
[----:B------:R-:W2:Y:S01]  /*20280*/  LDL R0, [R1+0x3c] ;  /* 0x00003c0001007983 */ /* 0x000ea20000100800 */
[----:B------:R-:W-:Y:S01]  /*20290*/  BSSY B0, `(.L_x_8055) ;  /* 0x0000010000007945 */ /* 0x000fe20003800000 */
[----:B------:R-:W-:Y:S02]  /*202a0*/  ISETP.NE.AND P1, PT, R2, RZ, PT ;  /* 0x000000ff0200720c */ /* 0x000fe40003f25270 */
[----:B--2---:R-:W-:-:S11]  /*202b0*/  ISETP.NE.AND P0, PT, R0, 0x3, PT ;  /* 0x000000030000780c */ /* 0x004fd60003f05270 */
        /* <DEDUP_REMOVED lines=13> */
.L_x_8056:
[----:B------:R-:W-:Y:S05]  /*20390*/  BSYNC B0 ;  /* 0x0000000000007941 */ /* 0x000fea0003800000 */
.L_x_8055:
[----:B------:R-:W-:Y:S05]  /*203a0*/  @!P0 BRA `(.L_x_8057) ;  /* 0x0000000000048947 */ /* 0x000fea0003800000 */
[----:B------:R-:W-:Y:S01]  /*203b0*/  BPT.TRAP 0x1 ;  /* 0x000000040000795c */ /* 0x000fe20000300000 */
.L_x_8057:
[----:B------:R-:W2:Y:S01]  /*203c0*/  LDL R0, [R1+0x4] ;  /* 0x0000040001007983 */ /* 0x000ea20000100800 */
[----:B------:R-:W-:Y:S01]  /*203d0*/  BSSY B0, `(.L_x_8058) ;  /* 0x0000006000007945 */ /* 0x000fe20003800000 */
[----:B--2---:R-:W-:Y:S01]  /*203e0*/  LOP3.LUT R3, R0, 0x1, RZ, 0x3c, !PT ;  /* 0x0000000100037812 */ /* 0x004fe200078e3cff */
[----:B------:R-:W-:-:S03]  /*203f0*/  IMAD R0, R34, 0x8, R22 ;  /* 0x0000000822007824 */ /* 0x000fc600078e0216 */
[----:B------:R-:W-:-:S04]  /*20400*/  SHF.L.U32 R3, R3, 0x1f, RZ ;  /* 0x0000001f03037819 */ /* 0x000fc800000006ff */
[----:B------:R-:W0:Y:S02]  /*20410*/  SYNCS.PHASECHK.TRANS64.TRYWAIT P1, [R0+URZ+0x22870], R3 ;  /* 0x02287003000075a7 */ /* 0x000e24000802017f */
[----:B0-----:R-:W-:Y:S05]  /*20420*/  @!P1 BRA `(.L_x_8059) ;  /* 0x0000009000509947 */ /* 0x001fea0003800000 */
.L_x_8375:
[----:B------:R-:W-:Y:S05]  /*20430*/  BSYNC B0 ;  /* 0x0000000000007941 */ /* 0x000fea0003800000 */
.L_x_8058:
[----:B------:R-:W2:Y:S02]  /*20440*/  LDL R2, [R1+0x58] ;  /* 0x0000580001027983 */ /* 0x000ea40000100800 */
[----:B--2---:R-:W-:-:S13]  /*20450*/  ISETP.NE.AND P1, PT, R2, 0x3, PT ;  /* 0x000000030200780c */ /* 0x004fda0003f25270 */
[----:B------:R-:W-:Y:S05]  /*20460*/  @!P1 BRA `(.L_x_8060) ;  /* 0x0000000000049947 */ /* 0x000fea0003800000 */
[----:B------:R-:W-:Y:S01]  /*20470*/  BPT.TRAP 0x1 ;  /* 0x000000040000795c */ /* 0x000fe20000300000 */
.L_x_8060:
[----:B------:R-:W0:Y:S02]  /*20480*/  LDL R2, [R1+0x4] ;  /* 0x0000040001027983 */ /* 0x000e240000100800 */
[----:B0-----:R-:W-:-:S04]  /*20490*/  SHF.L.U32 R3, R2, 0x1f, RZ ;  /* 0x0000001f02037819 */ /* 0x001fc800000006ff */
[----:B------:R-:W0:Y:S02]  /*204a0*/  SYNCS.PHASECHK.TRANS64.TRYWAIT P1, [R0+URZ+0x22860], R3 ;  /* 0x02286003000075a7 */ /* 0x000e24000802017f */
[----:B0-----:R-:W-:Y:S05]  /*204b0*/  @!P1 BRA `(.L_x_8061) ;  /* 0x0000009000409947 */ /* 0x001fea0003800000 */
.L_x_8376:
[----:B------:R-:W2:Y:S01]  /*204c0*/  LDL R2, [R1+0x1c] ;  /* 0x00001c0001027983 */ /* 0x000ea20000100800 */
[----:B0-----:R-:W-:Y:S01]  /*204d0*/  IMAD R3, R34, 0x5000, RZ ;  /* 0x0000500022037824 */ /* 0x001fe200078e02ff */
[----:B------:R-:W-:Y:S05]  /*204e0*/  WARPSYNC.ALL ;  /* 0x0000000000007948 */ /* 0x000fea0003800000 */
[C---:B------:R-:W-:Y:S02]  /*204f0*/  LOP3.LUT R5, R3.reuse, R27, RZ, 0xfc, !PT ;  /* 0x0000001b03057212 */ /* 0x040fe400078efcff */
[----:B------:R-:W-:Y:S02]  /*20500*/  LOP3.LUT R12, R3, R24, RZ, 0xfc, !PT ;  /* 0x00000018030c7212 */ /* 0x000fe400078efcff */
[----:B------:R-:W-:Y:S01]  /*20510*/  LOP3.LUT R18, R24, 0x1800, RZ, 0xfc, !PT ;  /* 0x0000180018127812 */ /* 0x000fe200078efcff */
[----:B------:R-:W-:-:S02]  /*20520*/  IMAD.IADD R13, R22, 0x1, R5 ;  /* 0x00000001160d7824 */ /* 0x000fc400078e0205 */
[----:B------:R-:W-:-:S03]  /*20530*/  IMAD.IADD R12, R23, 0x1, R12 ;  /* 0x00000001170c7824 */ /* 0x000fc600078e020c */
[----:B------:R-:W0:Y:S02]  /*20540*/  LDSM.16.MT88.4 R4, [R13+0xa400] ;  /* 0x00a400000d04783b */ /* 0x000e240000004200 */
[C-C-:B0-----:R-:W-:Y:S02]  /*20550*/  PRMT R8, R4.reuse, 0x6420, R5.reuse ;  /* 0x0000642004087816 */ /* 0x141fe40000000005 */
[----:B------:R-:W-:Y:S02]  /*20560*/  PRMT R9, R4, 0x7531, R5 ;  /* 0x0000753104097816 */ /* 0x000fe40000000005 */
[C-C-:B------:R-:W-:Y:S02]  /*20570*/  PRMT R10, R6.reuse, 0x6420, R7.reuse ;  /* 0x00006420060a7816 */ /* 0x140fe40000000007 */
[----:B------:R-:W-:Y:S02]  /*20580*/  PRMT R11, R6, 0x7531, R7 ;  /* 0x00007531060b7816 */ /* 0x000fe40000000007 */
[----:B--2---:R-:W-:-:S05]  /*20590*/  IADD3 R2, R22, R2, R3 ;  /* 0x0000000216027210 */ /* 0x004fca0007ffe003 */
[----:B------:R-:W0:Y:S04]  /*205a0*/  LDSM.16.MT88.4 R4, [R2+0xa400] ;  /* 0x00a400000204783b */ /* 0x000e280000004200 */
[----:B------:R0:W-:Y:S02]  /*205b0*/  STSM.16.M88.4 [R12], R8 ;  /* 0x000000080c007844 */ /* 0x0001e40000000200 */
[C-C-:B0-----:R-:W-:Y:S02]  /*205c0*/  PRMT R8, R4.reuse, 0x6420, R5.reuse ;  /* 0x0000642004087816 */ /* 0x141fe40000000005 */
[----:B------:R-:W-:Y:S02]  /*205d0*/  PRMT R9, R4, 0x7531, R5 ;  /* 0x0000753104097816 */ /* 0x000fe40000000005 */
[----:B------:R-:W-:-:S02]  /*205e0*/  LOP3.LUT R4, R3, 0x800, R24, 0xfe, !PT ;  /* 0x0000080003047812 */ /* 0x000fc400078efe18 */
[C-C-:B------:R-:W-:Y:S02]  /*205f0*/  PRMT R10, R6.reuse, 0x6420, R7.reuse ;  /* 0x00006420060a7816 */ /* 0x140fe40000000007 */
[----:B------:R-:W-:Y:S01]  /*20600*/  PRMT R11, R6, 0x7531, R7 ;  /* 0x00007531060b7816 */ /* 0x000fe20000000007 */
[----:B------:R-:W-:-:S05]  /*20610*/  IMAD.IADD R4, R23, 0x1, R4 ;  /* 0x0000000117047824 */ /* 0x000fca00078e0204 */
        /* <DEDUP_REMOVED lines=13> */
[C-C-:B0-----:R-:W-:Y:S02]  /*206f0*/  PRMT R8, R4.reuse, 0x6420, R5.reuse ;  /* 0x0000642004087816 */ /* 0x141fe40000000005 */
[----:B------:R-:W-:Y:S02]  /*20700*/  PRMT R9, R4, 0x7531, R5 ;  /* 0x0000753104097816 */ /* 0x000fe40000000005 */
[----:B------:R-:W-:-:S02]  /*20710*/  PRMT R10, R6, 0x6420, R7 ;  /* 0x00006420060a7816 */ /* 0x000fc40000000007 */
[----:B------:R-:W-:Y:S02]  /*20720*/  PRMT R11, R6, 0x7531, R7 ;  /* 0x00007531060b7816 */ /* 0x000fe40000000007 */
[----:B------:R-:W-:Y:S02]  /*20730*/  IADD3 R4, R23, R18, R3 ;  /* 0x0000001217047210 */ /* 0x000fe40007ffe003 */
[----:B------:R-:W-:-:S03]  /*20740*/  LOP3.LUT R18, R24, 0x2800, RZ, 0xfc, !PT ;  /* 0x0000280018127812 */ /* 0x000fc600078efcff */
        /* <DEDUP_REMOVED lines=14> */
[----:B------:R-:W-:Y:S02]  /*20830*/  PRMT R9, R4, 0x7531, R5 ;  /* 0x0000753104097816 */ /* 0x000fe40000000005 */
[----:B------:R-:W-:Y:S02]  /*20840*/  IADD3 R4, R23, R18, R3 ;  /* 0x0000001217047210 */ /* 0x000fe40007ffe003 */
[----:B------:R-:W2:Y:S01]  /*20850*/  LDL R18, [R1+0x58] ;  /* 0x0000580001127983 */ /* 0x000ea20000100800 */
        /* <DEDUP_REMOVED lines=8> */
[C-C-:B0-----:R-:W-:Y:S02]  /*208e0*/  PRMT R12, R4.reuse, 0x6420, R5.reuse ;  /* 0x00006420040c7816 */ /* 0x141fe40000000005 */
[----:B------:R-:W-:Y:S02]  /*208f0*/  PRMT R13, R4, 0x7531, R5 ;  /* 0x00007531040d7816 */ /* 0x000fe40000000005 */
[C-C-:B------:R-:W-:Y:S02]  /*20900*/  PRMT R14, R6.reuse, 0x6420, R7.reuse ;  /* 0x00006420060e7816 */ /* 0x140fe40000000007 */
[----:B------:R-:W-:Y:S02]  /*20910*/  PRMT R15, R6, 0x7531, R7 ;  /* 0x00007531060f7816 */ /* 0x000fe40000000007 */
[----:B------:R-:W0:Y:S01]  /*20920*/  LDSM.16.MT88.4 R4, [R2+0xd400] ;  /* 0x00d400000204783b */ /* 0x000e220000004200 */
[----:B------:R-:W-:Y:S01]  /*20930*/  IMAD.IADD R8, R23, 0x1, R8 ;  /* 0x0000000117087824 */ /* 0x000fe200078e0208 */
[----:B------:R-:W-:-:S04]  /*20940*/  LOP3.LUT R20, R24, 0x3800, RZ, 0xfc, !PT ;  /* 0x0000380018147812 */ /* 0x000fc800078efcff */
[----:B------:R0:W-:Y:S02]  /*20950*/  STSM.16.M88.4 [R8], R12 ;  /* 0x0000000c08007844 */ /* 0x0001e40000000200 */
[C-C-:B0-----:R-:W-:Y:S02]  /*20960*/  PRMT R8, R4.reuse, 0x6420, R5.reuse ;  /* 0x0000642004087816 */ /* 0x141fe40000000005 */
[----:B------:R-:W-:Y:S02]  /*20970*/  PRMT R9, R4, 0x7531, R5 ;  /* 0x0000753104097816 */ /* 0x000fe40000000005 */
[C-C-:B------:R-:W-:Y:S02]  /*20980*/  PRMT R10, R6.reuse, 0x6420, R7.reuse ;  /* 0x00006420060a7816 */ /* 0x140fe40000000007 */
[----:B------:R-:W-:Y:S02]  /*20990*/  PRMT R11, R6, 0x7531, R7 ;  /* 0x00007531060b7816 */ /* 0x000fe40000000007 */
[----:B------:R-:W-:-:S05]  /*209a0*/  IADD3 R4, R23, R20, R3 ;  /* 0x0000001417047210 */ /* 0x000fca0007ffe003 */
[----:B------:R0:W-:Y:S02]  /*209b0*/  STSM.16.M88.4 [R4], R8 ;  /* 0x0000000804007844 */ /* 0x0001e40000000200 */
[----:B0-----:R-:W-:-:S05]  /*209c0*/  VIADD R8, R3, 0x4000 ;  /* 0x0000400003087836 */ /* 0x001fca0000000000 */
[----:B------:R-:W-:-:S05]  /*209d0*/  LOP3.LUT R5, R8, R27, RZ, 0xfc, !PT ;  /* 0x0000001b08057212 */ /* 0x000fca00078efcff */
[----:B------:R-:W-:-:S05]  /*209e0*/  IMAD.IADD R17, R22, 0x1, R5 ;  /* 0x0000000116117824 */ /* 0x000fca00078e0205 */
[----:B------:R-:W0:Y:S01]  /*209f0*/  LDSM.16.MT88.4 R4, [R17+0xa400] ;  /* 0x00a400001104783b */ /* 0x000e220000004200 */
[----:B------:R-:W-:Y:S02]  /*20a00*/  LOP3.LUT R20, R24, 0x4800, RZ, 0xfc, !PT ;  /* 0x0000480018147812 */ /* 0x000fe400078efcff */
[----:B------:R-:W-:Y:S02]  /*20a10*/  LOP3.LUT R8, R8, R24, RZ, 0xfc, !PT ;  /* 0x0000001808087212 */ /* 0x000fe400078efcff */
[----:B------:R-:W-:-:S03]  /*20a20*/  IADD3 R3, R23, R20, R3 ;  /* 0x0000001417037210 */ /* 0x000fc60007ffe003 */
[----:B------:R-:W-:Y:S01]  /*20a30*/  IMAD.IADD R23, R23, 0x1, R8 ;  /* 0x0000000117177824 */ /* 0x000fe200078e0208 */
        /* <DEDUP_REMOVED lines=17> */
[----:B--2---:R-:W-:-:S13]  /*20b50*/  ISETP.NE.AND P1, PT, R18, 0x3, PT ;  /* 0x000000031200780c */ /* 0x004fda0003f25270 */
[----:B01----:R-:W-:Y:S05]  /*20b60*/  @!P1 BRA `(.L_x_8062) ;  /* 0x0000000000049947 */ /* 0x003fea0003800000 */
[----:B------:R-:W-:Y:S01]  /*20b70*/  BPT.TRAP 0x1 ;  /* 0x000000040000795c */ /* 0x000fe20000300000 */
.L_x_8062:
[----:B------:R0:W-:Y:S01]  /*20b80*/  SYNCS.ARRIVE.TRANS64.A1T0 RZ, [R0+URZ+0x22850], RZ ;  /* 0x022850ff00ff79a7 */ /* 0x0001e2000810003f */
[----:B------:R-:W-:Y:S06]  /*20b90*/  BAR.SYNC.DEFER_BLOCKING 0x2, 0x80 ;  /* 0x0082000000007b1d */ /* 0x000fec0000010000 */
[----:B------:R-:W-:Y:S05]  /*20ba0*/  @!P0 BRA `(.L_x_8063) ;  /* 0x0000000000048947 */ /* 0x000fea0003800000 */
[----:B------:R-:W-:Y:S01]  /*20bb0*/  BPT.TRAP 0x1 ;  /* 0x000000040000795c */ /* 0x000fe20000300000 */
.L_x_8063:
[----:B------:R-:W2:Y:S04]  /*20bc0*/  LDL R3, [R1+0x18] ;  /* 0x0000180001037983 */ /* 0x000ea80000100800 */
[----:B------:R-:W3:Y:S01]  /*20bd0*/  LDL.LU R2, [R1+0x4] ;  /* 0x0000040001027983 */ /* 0x000ee20000300800 */
[----:B0-----:R-:W-:Y:S01]  /*20be0*/  VIADD R0, R0, 0x22880 ;  /* 0x0002288000007836 */ /* 0x001fe20000000000 */
[----:B------:R-:W-:-:S04]  /*20bf0*/  IADD3 R34, R34, 0x1, RZ ;  /* 0x0000000122227810 */ /* 0x000fc80007ffe0ff */
[----:B------:R-:W-:-:S04]  /*20c00*/  ISETP.NE.AND P0, PT, R34, 0x2, PT ;  /* 0x000000022200780c */ /* 0x000fc80003f05270 */
[----:B------:R-:W-:Y:S02]  /*20c10*/  SEL R34, R34, RZ, P0 ;  /* 0x000000ff22227207 */ /* 0x000fe40000000000 */
[----:B--2---:R-:W-:-:S04]  /*20c20*/  PRMT R0, R3, 0x654, R0 ;  /* 0x0000065403007816 */ /* 0x004fc80000000000 */
[----:B------:R0:W-:Y:S02]  /*20c30*/  SYNCS.ARRIVE.TRANS64.RED.A1T0 RZ, [R0+URZ], RZ ;  /* 0x000000ff00ff79a7 */ /* 0x0001e4000810043f */
[----:B0-----:R-:W-:-:S04]  /*20c40*/  SEL R0, RZ, 0x1, P0 ;  /* 0x00000001ff007807 */ /* 0x001fc80000000000 */
[----:B---3--:R-:W-:-:S05]  /*20c50*/  LOP3.LUT R2, R2, R0, RZ, 0x3c, !PT ;  /* 0x0000000002027212 */ /* 0x008fca00078e3cff */
[----:B------:R2:W-:Y:S02]  /*20c60*/  STL [R1+0x4], R2 ;  /* 0x0000040201007387 */ /* 0x0005e40000100800 */
.L_x_8006:
[----:B------:R-:W-:-:S13]  /*20c70*/  LOP3.LUT P0, RZ, R25, 0x200, RZ, 0xc0, !PT ;  /* 0x0000020019ff7812 */ /* 0x000fda000780c0ff */
[----:B------:R-:W-:Y:S05]  /*20c80*/  @!P0 BRA `(.L_x_8064) ;  /* 0x0000000000288947 */ /* 0x000fea0003800000 */
[----:B------:R-:W-:Y:S05]  /*20c90*/  WARPSYNC.ALL ;  /* 0x0000000000007948 */ /* 0x000fea0003800000 */
[----:B------:R-:W3:Y:S08]  /*20ca0*/  S2UR UR4, SR_CgaCtaId ;  /* 0x00000000000479c3 */ /* 0x000ef00000008800 */
[----:B------:R-:W-:Y:S01]  /*20cb0*/  BAR.SYNC.DEFER_BLOCKING 0x5, 0x180 ;  /* 0x0146000000007b1d */ /* 0x000fe20000010000 */
[----:B------:R-:W-:Y:S01]  /*20cc0*/  MOV R22, 0x400 ;  /* 0x0000040000167802 */ /* 0x000fe20000000f00 */
[----:B---3--:R-:W-:-:S05]  /*20cd0*/  IMAD.U32 R0, RZ, RZ, UR4 ;  /* 0x00000004ff007e24 */ /* 0x008fca000f8e00ff */
[----:B------:R-:W-:Y:S01]  /*20ce0*/  LEA R22, R0, R22, 0x18 ;  /* 0x0000001600167211 */ /* 0x000fe200078ec0ff */
[----:B------:R3:W-:Y:S04]  /*20cf0*/  STL [R1+0x18], R0 ;  /* 0x0000180001007387 */ /* 0x0007e80000100800 */
[----:B------:R3:W4:Y:S01]  /*20d00*/  LDS.128 R16, [R22+0x228d0] ;  /* 0x0228d00016107984 */ /* 0x0007220000000c00 */
[----:B------:R-:W-:Y:S06]  /*20d10*/  BAR.ARV 0x4, 0x180 ;  /* 0x0106000000007b1d */ /* 0x000fec0000002000 */
[----:B------:R-:W-:Y:S05]  /*20d20*/  BRA `(.L_x_8065) ;  /* 0x0000000800d87947 */ /* 0x000fea0003800000 */
.L_x_8064:
[----:B------:R-:W3:Y:S01]  /*20d30*/  S2R R0, SR_TID.X ;  /* 0x0000000000007919 */ /* 0x000ee20000002100 */
[----:B------:R-:W-:Y:S01]  /*20d40*/  UMOV UR4, 0xffffffff ;  /* 0xffffffff00047882 */ /* 0x000fe20000000000 */
[----:B---3--:R-:W-:-:S04]  /*20d50*/  LOP3.LUT R10, R0, 0x1f, RZ, 0xc0, !PT ;  /* 0x0000001f000a7812 */ /* 0x008fc800078ec0ff */
[----:B------:R-:W-:Y:S01]  /*20d60*/  ISETP.NE.AND P0, PT, R10, 0x1f, PT ;  /* 0x0000001f0a00780c */ /* 0x000fe20003f05270 */
[----:B------:R-:W-:-:S12]  /*20d70*/  BRA.DIV UR4, `(.L_x_8066) ;  /* 0x0000008a04247947 */ /* 0x000fd8000b800000 */
[----:B------:R-:W-:Y:S01]  /*20d80*/  IMAD.IADD R9, R19, 0x1, R10 ;  /* 0x0000000113097824 */ /* 0x000fe200078e020a */
[----:B------:R-:W-:-:S04]  /*20d90*/  ULDC UR4, c[0x0][0xc3c] ;  /* 0x00030f0000047ab9 */ /* 0x000fc80000000800 */
[----:B------:R-:W-:-:S13]  /*20da0*/  ISETP.GE.OR P1, PT, R9, UR4, !P0 ;  /* 0x0000000409007c0c */ /* 0x000fda000c726670 */
[----:B--2---:R-:W2:Y:S08]  /*20db0*/  @!P1 LDC.64 R2, c[0x0][0xc80] ;  /* 0x00032000ff029b82 */ /* 0x004eb00000000a00 */
[----:B------:R-:W3:Y:S01]  /*20dc0*/  @!P1 LDC.64 R4, c[0x0][0xc78] ;  /* 0x00031e00ff049b82 */ /* 0x000ee20000000a00 */
[----:B--2---:R-:W-:-:S05]  /*20dd0*/  @!P1 IMAD.WIDE R2, R9, 0x4, R2 ;  /* 0x0000000409029825 */ /* 0x004fca00078e0202 */
[----:B-1----:R3:W2:Y:S02]  /*20de0*/  @!P1 LDG.E R7, desc[UR36][R2.64] ;  /* 0x0000002402079981 */ /* 0x0026a4000c1e1900 */
[----:B---3--:R-:W-:-:S05]  /*20df0*/  @!P1 IMAD.WIDE R2, R9, 0x4, R4 ;  /* 0x0000000409029825 */ /* 0x008fca00078e0204 */
[----:B------:R-:W3:Y:S01]  /*20e00*/  @!P1 LDG.E R5, desc[UR36][R2.64] ;  /* 0x0000002402059981 */ /* 0x000ee2000c1e1900 */
[----:B------:R-:W-:Y:S01]  /*20e10*/  IMAD.MOV.U32 R4, RZ, RZ, RZ ;  /* 0x000000ffff047224 */ /* 0x000fe200078e00ff */
[C---:B------:R-:W-:Y:S02]  /*20e20*/  ISETP.GE.U32.AND P2, PT, R10.reuse, 0x2, PT ;  /* 0x000000020a00780c */ /* 0x040fe40003f46070 */
[C---:B------:R-:W-:Y:S01]  /*20e30*/  ISETP.GE.U32.AND P3, PT, R10.reuse, 0x4, PT ;  /* 0x000000040a00780c */ /* 0x040fe20003f66070 */
[----:B------:R-:W-:Y:S01]  /*20e40*/  SHFL.IDX PT, R0, R16, RZ, 0x1f ;  /* 0x00001fff10007589 */ /* 0x000fe200000e0000 */
[C---:B------:R-:W-:Y:S02]  /*20e50*/  ISETP.GE.U32.AND P4, PT, R10.reuse, 0x8, PT ;  /* 0x000000080a00780c */ /* 0x040fe40003f86070 */
[----:B------:R-:W-:Y:S01]  /*20e60*/  ISETP.GE.U32.AND P5, PT, R10, 0x10, PT ;  /* 0x000000100a00780c */ /* 0x000fe20003fa6070 */
[----:B------:R1:W-:Y:S02]  /*20e70*/  SHFL.IDX PT, R6, R16, 0x1, 0x1f ;  /* 0x00201f0010067f89 */ /* 0x0003e400000e0000 */
[----:B-1----:R-:W-:Y:S01]  /*20e80*/  MOV R16, RZ ;  /* 0x000000ff00107202 */ /* 0x002fe20000000f00 */
[----:B--2---:R-:W-:-:S02]  /*20e90*/  @!P1 IMAD.MOV.U32 R4, RZ, RZ, R7 ;  /* 0x000000ffff049224 */ /* 0x004fc400078e0007 */
[----:B------:R-:W-:Y:S01]  /*20ea0*/  IMAD.MOV.U32 R7, RZ, RZ, RZ ;  /* 0x000000ffff077224 */ /* 0x000fe200078e00ff */
[----:B---3--:R-:W-:Y:S02]  /*20eb0*/  @!P1 MOV R7, R5 ;  /* 0x0000000500079202 */ /* 0x008fe40000000f00 */
        /* <DEDUP_REMOVED lines=18> */
.L_x_8386:
[----:B------:R-:W-:Y:S02]  /*20fe0*/  ULDC UR4, c[0x0][0xc38] ;  /* 0x00030e0000047ab9 */ /* 0x000fe40000000800 */
[----:B------:R-:W-:-:S04]  /*20ff0*/  IMAD.U32 R3, RZ, RZ, UR4 ;  /* 0x00000004ff037e24 */ /* 0x000fc8000f8e00ff */
[----:B0-2---:R-:W-:-:S04]  /*21000*/  IMAD R8, R14, R3, RZ ;  /* 0x000000030e087224 */ /* 0x005fc800078e02ff */
[----:B------:R-:W-:-:S05]  /*21010*/  IMAD.IADD R6, R6, 0x1, R8 ;  /* 0x0000000106067824 */ /* 0x000fca00078e0208 */
[----:B------:R-:W-:-:S13]  /*21020*/  ISETP.GT.AND P6, PT, R6, R0, PT ;  /* 0x000000000600720c */ /* 0x000fda0003fc4270 */
[----:B------:R-:W-:Y:S05]  /*21030*/  @P6 BRA `(.L_x_8067) ;  /* 0x0000000000a46947 */ /* 0x000fea0003800000 */
.L_x_8070:
[----:B01----:R-:W0:Y:S01]  /*21040*/  LDC R2, c[0x0][0xc3c] ;  /* 0x00030f00ff027b82 */ /* 0x003e220000000800 */
        /* <DEDUP_REMOVED lines=11> */
[----:B------:R-:W-:Y:S01]  /*21100*/  MOV R7, RZ ;  /* 0x000000ff00077202 */ /* 0x000fe20000000f00 */
        /* <DEDUP_REMOVED lines=22> */
.L_x_8394:
[----:B------:R-:W-:Y:S02]  /*21270*/  ULDC UR4, c[0x0][0xc38] ;  /* 0x00030e0000047ab9 */ /* 0x000fe40000000800 */
[----:B------:R-:W-:-:S05]  /*21280*/  MOV R3, UR4 ;  /* 0x0000000400037c02 */ /* 0x000fca0008000f00 */
[----:B-1----:R-:W-:-:S04]  /*21290*/  IMAD R8, R14, R3, RZ ;  /* 0x000000030e087224 */ /* 0x002fc800078e02ff */
[----:B------:R-:W-:-:S05]  /*212a0*/  IMAD.IADD R6, R8, 0x1, R6 ;  /* 0x0000000108067824 */ /* 0x000fca00078e0206 */
[----:B------:R-:W-:-:S13]  /*212b0*/  ISETP.GT.AND P6, PT, R6, R0, PT ;  /* 0x000000000600720c */ /* 0x000fda0003fc4270 */
[----:B------:R-:W-:Y:S05]  /*212c0*/  @!P6 BRA `(.L_x_8070) ;  /* 0xfffffffc005ce947 */ /* 0x000fea000383ffff */
.L_x_8067:
[----:B------:R-:W-:Y:S01]  /*212d0*/  IMAD.IADD R8, R6, 0x1, -R8 ;  /* 0x0000000106087824 */ /* 0x000fe200078e0a08 */
[----:B------:R-:W-:-:S03]  /*212e0*/  UMOV UR4, 0xffffffff ;  /* 0xffffffff00047882 */ /* 0x000fc60000000000 */
[----:B------:R-:W-:-:S05]  /*212f0*/  IMAD R5, R2, R3, R8 ;  /* 0x0000000302057224 */ /* 0x000fca00078e0208 */
[----:B------:R-:W-:Y:S01]  /*21300*/  ISETP.GT.AND P6, PT, R5, R0, PT ;  /* 0x000000000500720c */ /* 0x000fe20003fc4270 */
[----:B------:R-:W-:-:S12]  /*21310*/  BRA.DIV UR4, `(.L_x_8071) ;  /* 0x0000008a04bc7947 */ /* 0x000fd8000b800000 */
[----:B------:R-:W-:-:S04]  /*21320*/  VOTE.ANY R6, PT, !P6 ;  /* 0x0000000000067806 */ /* 0x000fc800070e0100 */
[----:B------:R-:W2:Y:S02]  /*21330*/  POPC R5, R6 ;  /* 0x0000000600057309 */ /* 0x000ea40000000000 */
[----:B--2---:R2:W3:Y:S04]  /*21340*/  SHFL.IDX PT, R4, R4, R5, 0x1f ;  /* 0x00001f0504047589 */ /* 0x0044e800000e0000 */
[----:B------:R2:W4:Y:S02]  /*21350*/  SHFL.IDX PT, R7, R7, R5, 0x1f ;  /* 0x00001f0507077589 */ /* 0x00052400000e0000 */
.L_x_8399:
[----:B------:R-:W-:-:S13]  /*21360*/  ISETP.NE.AND P0, PT, R6, RZ, PT ;  /* 0x000000ff0600720c */ /* 0x000fda0003f05270 */
[----:B------:R-:W-:Y:S05]  /*21370*/  @!P0 BRA `(.L_x_8072) ;  /* 0x0000000000108947 */ /* 0x000fea0003800000 */
[----:B------:R-:W-:Y:S01]  /*21380*/  UMOV UR4, 0xffffffff ;  /* 0xffffffff00047882 */ /* 0x000fe20000000000 */
[----:B------:R-:W-:Y:S02]  /*21390*/  VIADD R12, R5, 0xffffffff ;  /* 0xffffffff050c7836 */ /* 0x000fe40000000000 */
[----:B------:R-:W-:Y:S05]  /*213a0*/  BRA.DIV UR4, `(.L_x_8073) ;  /* 0x0000008a04f47947 */ /* 0x000fea000b800000 */
[----:B------:R0:W0:Y:S02]  /*213b0*/  SHFL.IDX PT, R16, R2, R12, 0x1f ;  /* 0x00001f0c02107589 */ /* 0x00002400000e0000 */
.L_x_8072:
[----:B0-----:R-:W-:Y:S01]  /*213c0*/  IMAD R16, R16, R3, R8 ;  /* 0x0000000310107224 */ /* 0x001fe200078e0208 */
[----:B---3--:R-:W-:Y:S01]  /*213d0*/  IABS R8, R4 ;  /* 0x0000000400087213 */ /* 0x008fe20000000000 */
[----:B------:R-:W-:Y:S01]  /*213e0*/  IMAD.IADD R19, R5, 0x1, R19 ;  /* 0x0000000105137824 */ /* 0x000fe200078e0213 */
[----:B-1----:R-:W-:Y:S01]  /*213f0*/  MOV R2, RZ ;  /* 0x000000ff00027202 */ /* 0x002fe20000000f00 */
[----:B------:R-:W-:Y:S01]  /*21400*/  IMAD.IADD R17, R0, 0x1, -R16 ;  /* 0x0000000100117824 */ /* 0x000fe200078e0a10 */
[----:B------:R-:W0:Y:S04]  /*21410*/  I2F.RP R6, R8 ;  /* 0x0000000800067306 */ /* 0x000e280000209400 */
[----:B------:R-:W-:-:S04]  /*21420*/  IABS R0, R17 ;  /* 0x0000001100007213 */ /* 0x000fc80000000000 */
[----:B0-----:R-:W0:Y:S02]  /*21430*/  MUFU.RCP R6, R6 ;  /* 0x0000000600067308 */ /* 0x001e240000001000 */
[----:B0-----:R-:W-:-:S06]  /*21440*/  VIADD R9, R6, 0xffffffe ;  /* 0x0ffffffe06097836 */ /* 0x001fcc0000000000 */
[----:B------:R-:W0:Y:S02]  /*21450*/  F2I.FTZ.U32.TRUNC.NTZ R3, R9 ;  /* 0x0000000900037305 */ /* 0x000e24000021f000 */
[----:B0-----:R-:W-:-:S04]  /*21460*/  IMAD.MOV R11, RZ, RZ, -R3 ;  /* 0x000000ffff0b7224 */ /* 0x001fc800078e0a03 */
[----:B------:R-:W-:-:S04]  /*21470*/  IMAD R11, R11, R8, RZ ;  /* 0x000000080b0b7224 */ /* 0x000fc800078e02ff */
[----:B------:R-:W-:Y:S01]  /*21480*/  IMAD.HI.U32 R2, R3, R11, R2 ;  /* 0x0000000b03027227 */ /* 0x000fe200078e0002 */
[----:B------:R-:W-:-:S05]  /*21490*/  IABS R3, R4 ;  /* 0x0000000400037213 */ /* 0x000fca0000000000 */
[----:B------:R-:W-:Y:S02]  /*214a0*/  IMAD.MOV R3, RZ, RZ, -R3 ;  /* 0x000000ffff037224 */ /* 0x000fe400078e0a03 */
[----:B------:R-:W-:-:S04]  /*214b0*/  IMAD.HI.U32 R6, R2, R0, RZ ;  /* 0x0000000002067227 */ /* 0x000fc800078e00ff */
[----:B------:R-:W-:Y:S01]  /*214c0*/  IMAD R3, R6, R3, R0 ;  /* 0x0000000306037224 */ /* 0x000fe200078e0200 */
[----:B----4-:R-:W-:-:S04]  /*214d0*/  IABS R0, R7 ;  /* 0x0000000700007213 */ /* 0x010fc80000000000 */
[----:B------:R-:W0:Y:S01]  /*214e0*/  I2F.RP R9, R0 ;  /* 0x0000000000097306 */ /* 0x000e220000209400 */
[----:B------:R-:W-:-:S13]  /*214f0*/  ISETP.GT.U32.AND P1, PT, R8, R3, PT ;  /* 0x000000030800720c */ /* 0x000fda0003f24070 */
[----:B------:R-:W-:Y:S01]  /*21500*/  @!P1 IMAD.IADD R3, R3, 0x1, -R8 ;  /* 0x0000000103039824 */ /* 0x000fe200078e0a08 */
[----:B0-----:R-:W0:Y:S01]  /*21510*/  MUFU.RCP R9, R9 ;  /* 0x0000000900097308 */ /* 0x001e220000001000 */
[----:B------:R-:W-:Y:S01]  /*21520*/  @!P1 VIADD R6, R6, 0x1 ;  /* 0x0000000106069836 */ /* 0x000fe20000000000 */
[----:B------:R-:W-:Y:S02]  /*21530*/  ISETP.NE.AND P1, PT, R4, RZ, PT ;  /* 0x000000ff0400720c */ /* 0x000fe40003f25270 */
[----:B------:R-:W-:Y:S01]  /*21540*/  ISETP.GE.U32.AND P0, PT, R3, R8, PT ;  /* 0x000000080300720c */ /* 0x000fe20003f06070 */
[----:B0-----:R-:W-:-:S12]  /*21550*/  VIADD R10, R9, 0xffffffe ;  /* 0x0ffffffe090a7836 */ /* 0x001fd80000000000 */
[----:B------:R-:W-:Y:S01]  /*21560*/  @P0 VIADD R6, R6, 0x1 ;  /* 0x0000000106060836 */ /* 0x000fe20000000000 */
[----:B------:R-:W0:Y:S02]  /*21570*/  F2I.FTZ.U32.TRUNC.NTZ R3, R10 ;  /* 0x0000000a00037305 */ /* 0x000e24000021f000 */
[----:B0-----:R-:W-:-:S04]  /*21580*/  IMAD.MOV R2, RZ, RZ, -R3 ;  /* 0x000000ffff027224 */ /* 0x001fc800078e0a03 */
[----:B------:R-:W-:Y:S01]  /*21590*/  IMAD R8, R2, R0, RZ ;  /* 0x0000000002087224 */ /* 0x000fe200078e02ff */
[----:B------:R-:W-:-:S05]  /*215a0*/  MOV R2, RZ ;  /* 0x000000ff00027202 */ /* 0x000fca0000000f00 */
[----:B------:R-:W-:Y:S01]  /*215b0*/  IMAD.HI.U32 R2, R3, R8, R2 ;  /* 0x0000000803027227 */ /* 0x000fe200078e0002 */
[----:B------:R-:W-:Y:S02]  /*215c0*/  LOP3.LUT R3, R17, R4, RZ, 0x3c, !PT ;  /* 0x0000000411037212 */ /* 0x000fe400078e3cff */
[----:B------:R-:W-:Y:S02]  /*215d0*/  IABS R8, R7 ;  /* 0x0000000700087213 */ /* 0x000fe40000000000 */
[----:B------:R-:W-:-:S03]  /*215e0*/  ISETP.GE.AND P2, PT, R3, RZ, PT ;  /* 0x000000ff0300720c */ /* 0x000fc60003f46270 */
[----:B------:R-:W-:-:S10]  /*215f0*/  IMAD.MOV R8, RZ, RZ, -R8 ;  /* 0x000000ffff087224 */ /* 0x000fd400078e0a08 */
[----:B------:R-:W-:Y:S01]  /*21600*/  @!P2 IMAD.MOV R6, RZ, RZ, -R6 ;  /* 0x000000ffff06a224 */ /* 0x000fe200078e0a06 */
[----:B------:R-:W-:-:S04]  /*21610*/  @!P1 LOP3.LUT R6, RZ, R4, RZ, 0x33, !PT ;  /* 0x00000004ff069212 */ /* 0x000fc800078e33ff */
[-C--:B------:R-:W-:Y:S01]  /*21620*/  IABS R3, R6.reuse ;  /* 0x0000000600037213 */ /* 0x080fe20000000000 */
[----:B------:R-:W-:-:S04]  /*21630*/  IMAD R4, R4, R6, RZ ;  /* 0x0000000604047224 */ /* 0x000fc800078e02ff */
[----:B------:R-:W-:Y:S01]  /*21640*/  IMAD.HI.U32 R2, R2, R3, RZ ;  /* 0x0000000302027227 */ /* 0x000fe200078e00ff */
[----:B------:R-:W-:-:S03]  /*21650*/  IADD3 R17, R17, -R4, RZ ;  /* 0x8000000411117210 */ /* 0x000fc60007ffe0ff */
[----:B------:R-:W-:-:S05]  /*21660*/  IMAD R3, R2, R8, R3 ;  /* 0x0000000802037224 */ /* 0x000fca00078e0203 */
[----:B------:R-:W-:-:S13]  /*21670*/  ISETP.GT.U32.AND P1, PT, R0, R3, PT ;  /* 0x000000030000720c */ /* 0x000fda0003f24070 */
[----:B------:R-:W-:Y:S01]  /*21680*/  @!P1 IMAD.IADD R3, R3, 0x1, -R0 ;  /* 0x0000000103039824 */ /* 0x000fe200078e0a00 */
[----:B------:R-:W-:Y:S02]  /*21690*/  @!P1 IADD3 R2, R2, 0x1, RZ ;  /* 0x0000000102029810 */ /* 0x000fe40007ffe0ff */
        /* <DEDUP_REMOVED lines=9> */
[----:B------:R-:W-:-:S04]  /*21730*/  IMAD R7, R7, 0x1000000, R2 ;  /* 0x0100000007077824 */ /* 0x000fc800078e0202 */
[----:B------:R-:W-:Y:S01]  /*21740*/  IMAD R18, R6, 0x10000, R7 ;  /* 0x0001000006127824 */ /* 0x000fe200078e0207 */
[----:B------:R-:W-:Y:S06]  /*21750*/  BRA `(.L_x_8074) ;  /* 0x00000000001c7947 */ /* 0x000fec0003800000 */
.L_x_8068:
[----:B------:R-:W-:Y:S01]  /*21760*/  UMOV UR4, URZ ;  /* 0x0000003f00047c82 */ /* 0x000fe20008000000 */
[----:B------:R-:W-:Y:S01]  /*21770*/  UMOV UR5, URZ ;  /* 0x0000003f00057c82 */ /* 0x000fe20008000000 */
[----:B------:R-:W-:Y:S01]  /*21780*/  ULDC UR6, c[0x0][0xc3c] ;  /* 0x00030f0000067ab9 */ /* 0x000fe20000000800 */
[----:B------:R-:W-:Y:S02]  /*21790*/  IMAD.MOV.U32 R16, RZ, RZ, R0 ;  /* 0x000000ffff107224 */ /* 0x000fe400078e0000 */
[----:B------:R-:W-:Y:S02]  /*217a0*/  IMAD.U32 R17, RZ, RZ, UR4 ;  /* 0x00000004ff117e24 */ /* 0x000fe4000f8e00ff */
[----:B------:R-:W-:Y:S02]  /*217b0*/  IMAD.U32 R18, RZ, RZ, UR5 ;  /* 0x00000005ff127e24 */ /* 0x000fe4000f8e00ff */
[----:B------:R-:W-:-:S07]  /*217c0*/  IMAD.U32 R19, RZ, RZ, UR6 ;  /* 0x00000006ff137e24 */ /* 0x000fce000f8e00ff */
.L_x_8074:
[----:B------:R0:W3:Y:S01]  /*217d0*/  LDL R2, [R1+0x18] ;  /* 0x0000180001027983 */ /* 0x0000e20000100800 */
[----:B------:R-:W1:Y:S01]  /*217e0*/  S2R R0, SR_TID.X ;  /* 0x0000000000007919 */ /* 0x000e620000002100 */
[----:B------:R-:W-:Y:S05]  /*217f0*/  WARPSYNC.ALL ;  /* 0x0000000000007948 */ /* 0x000fea0003800000 */
[----:B-1----:R-:W-:Y:S01]  /*21800*/  LOP3.LUT R0, R0, 0x1f, RZ, 0xc0, !PT ;  /* 0x0000001f00007812 */ /* 0x002fe200078ec0ff */
[----:B------:R-:W-:Y:S03]  /*21810*/  BAR.SYNC.DEFER_BLOCKING 0x4, 0x180 ;  /* 0x0106000000007b1d */ /* 0x000fe60000010000 */
[----:B------:R-:W-:-:S13]  /*21820*/  ISETP.NE.AND P0, PT, R0, RZ, PT ;  /* 0x000000ff0000720c */ /* 0x000fda0003f05270 */
[----:B------:R-:W-:Y:S01]  /*21830*/  @!P0 MOV R0, 0x400 ;  /* 0x0000040000008802 */ /* 0x000fe20000000f00 */
[----:B---3--:R-:W1:Y:S03]  /*21840*/  @!P0 S2R R2, SR_CgaCtaId ;  /* 0x0000000000028919 */ /* 0x008e660000008800 */
[----:B-1----:R-:W-:Y:S01]  /*21850*/  @!P0 LEA R22, R2, R0, 0x18 ;  /* 0x0000000002168211 */ /* 0x002fe200078ec0ff */
[----:B------:R0:W-:Y:S04]  /*21860*/  @!P0 STL [R1+0x18], R2 ;  /* 0x0000180201008387 */ /* 0x0001e80000100800 */
[----:B------:R0:W-:Y:S01]  /*21870*/  @!P0 STS.128 [R22+0x228d0], R16 ;  /* 0x0228d01016008388 */ /* 0x0001e20000000c00 */
[----:B------:R-:W-:Y:S06]  /*21880*/  BAR.ARV 0x5, 0x180 ;  /* 0x0146000000007b1d */ /* 0x000fec0000002000 */
.L_x_8065:
[----:B------:R-:W-:Y:S02]  /*21890*/  ULDC UR4, c[0x0][0xc3c] ;  /* 0x00030f0000047ab9 */ /* 0x000fe40000000800 */
[----:B----4-:R-:W-:-:S13]  /*218a0*/  ISETP.GE.AND P0, PT, R19, UR4, PT ;  /* 0x0000000413007c0c */ /* 0x010fda000bf06270 */
[----:B------:R-:W-:Y:S05]  /*218b0*/  @!P0 BRA `(.L_x_8075) ;  /* 0xffffff8c005c8947 */ /* 0x000fea000383ffff */
[----:B------:R-:W-:Y:S05]  /*218c0*/  BSYNC B7 ;  /* 0x0000000000077941 */ /* 0x000fea0003800000 */
.L_x_7965:
[----:B0--3--:R-:W3:Y:S01]  /*218d0*/  LDL.LU R0, [R1+0x4c] ;  /* 0x00004c0001007983 */ /* 0x009ee20000300800 */
[----:B------:R-:W-:Y:S01]  /*218e0*/  BSSY B0, `(.L_x_8076) ;  /* 0x000000b000007945 */ /* 0x000fe20003800000 */
[----:B--2---:R-:W0:Y:S01]  /*218f0*/  S2R R5, SR_CgaCtaId ;  /* 0x0000000000057919 */ /* 0x004e220000008800 */
[----:B---3--:R-:W-:-:S04]  /*21900*/  IADD3 R0, R0, 0x1, RZ ;  /* 0x0000000100007810 */ /* 0x008fc80007ffe0ff */
        /* <DEDUP_REMOVED lines=8> */
.L_x_8402:
[----:B------:R-:W-:Y:S05]  /*21990*/  BSYNC B0 ;  /* 0x0000000000007941 */ /* 0x000fea0003800000 */
.L_x_8076:
[----:B------:R-:W-:-:S03]  /*219a0*/  UMOV UR4, 0xffffffff ;  /* 0xffffffff00047882 */ /* 0x000fc60000000000 */
[----:B------:R-:W-:Y:S05]  /*219b0*/  BRA.DIV UR4, `(.L_x_8078) ;  /* 0x0000008604ac7947 */ /* 0x000fea000b800000 */
[----:B0-----:R-:W0:Y:S02]  /*219c0*/  S2R R0, SR_TID.X ;  /* 0x0000000000007919 */ /* 0x001e240000002100 */
[----:B0-----:R-:W-:-:S04]  /*219d0*/  SHF.R.U32.HI R0, RZ, 0x5, R0 ;  /* 0x00000005ff007819 */ /* 0x001fc80000011600 */
[----:B------:R-:W-:-:S05]  /*219e0*/  LOP3.LUT R0, R0, 0x3, RZ, 0xc0, !PT ;  /* 0x0000000300007812 */ /* 0x000fca00078ec0ff */
[----:B------:R0:W2:Y:S02]  /*219f0*/  SHFL.IDX PT, R14, R0, RZ, 0x1f ;  /* 0x00001fff000e7589 */ /* 0x0000a400000e0000 */
.L_x_8405:
[----:B--2---:R-:W-:-:S13]  /*21a00*/  ISETP.NE.AND P0, PT, R14, RZ, PT ;  /* 0x000000ff0e00720c */ /* 0x004fda0003f05270 */
[----:B------:R-:W-:Y:S05]  /*21a10*/  @P0 BRA `(.L_x_7781) ;  /* 0x0000000000b00947 */ /* 0x000fea0003800000 */
[----:B------:R-:W-:-:S03]  /*21a20*/  UMOV UR4, 0xffffffff ;  /* 0xffffffff00047882 */ /* 0x000fc60000000000 */
[----:B------:R-:W-:Y:S05]  /*21a30*/  BRA.DIV UR4, `(.L_x_8079) ;  /* 0x0000008604c07947 */ /* 0x000fea000b800000 */
[----:B------:R-:W-:-:S13]  /*21a40*/  ELECT P6, URZ, PT ;  /* 0x00000000003f782f */ /* 0x000fda00038c0000 */
.L_x_8408:
[----:B------:R-:W-:Y:S05]  /*21a50*/  @!P6 BRA `(.L_x_7781) ;  /* 0x0000000000a0e947 */ /* 0x000fea0003800000 */
[----:B0-----:R-:W2:Y:S02]  /*21a60*/  LDL.LU R0, [R1+0x20] ;  /* 0x0000200001007983 */ /* 0x001ea40000300800 */
[----:B--2---:R-:W-:-:S04]  /*21a70*/  LOP3.LUT R0, R0, 0x2, RZ, 0xfc, !PT ;  /* 0x0000000200007812 */ /* 0x004fc800078efcff */
[----:B------:R-:W-:-:S13]  /*21a80*/  ISETP.NE.AND P0, PT, R0, 0x3, PT ;  /* 0x000000030000780c */ /* 0x000fda0003f05270 */
[----:B------:R-:W-:Y:S05]  /*21a90*/  @!P0 BRA `(.L_x_8080) ;  /* 0x0000000000048947 */ /* 0x000fea0003800000 */
[----:B------:R-:W-:Y:S01]  /*21aa0*/  BPT.TRAP 0x1 ;  /* 0x000000040000795c */ /* 0x000fe20000300000 */
.L_x_8080:
[----:B------:R-:W2:Y:S01]  /*21ab0*/  LDL R0, [R1+0x4] ;  /* 0x0000040001007983 */ /* 0x000ea20000100800 */
[C---:B------:R-:W-:Y:S02]  /*21ac0*/  IMAD R3, R34.reuse, 0x8, R5 ;  /* 0x0000000822037824 */ /* 0x040fe400078e0205 */
[----:B------:R-:W-:-:S05]  /*21ad0*/  VIADD R34, R34, 0x1 ;  /* 0x0000000122227836 */ /* 0x000fca0000000000 */
[----:B------:R-:W-:Y:S02]  /*21ae0*/  ISETP.NE.AND P2, PT, R34, 0x2, PT ;  /* 0x000000022200780c */ /* 0x000fe40003f45270 */
[----:B--2---:R-:W-:Y:S02]  /*21af0*/  SHF.L.U32 R2, R0, 0x1f, RZ ;  /* 0x0000001f00027819 */ /* 0x004fe400000006ff */
[----:B------:R-:W-:Y:S02]  /*21b00*/  SEL R0, RZ, 0x1, P2 ;  /* 0x00000001ff007807 */ /* 0x000fe40001000000 */
[----:B------:R-:W0:Y:S02]  /*21b10*/  SYNCS.PHASECHK.TRANS64.TRYWAIT P1, [R3+URZ+0x22840], R2 ;  /* 0x02284002030075a7 */ /* 0x000e24000802017f */
[----:B0-----:R-:W-:Y:S05]  /*21b20*/  @!P1 BRA `(.L_x_8081) ;  /* 0x0000008400a49947 */ /* 0x001fea0003800000 */
.L_x_8409:
[----:B------:R-:W2:Y:S01]  /*21b30*/  LDL.LU R4, [R1+0x4] ;  /* 0x0000040001047983 */ /* 0x000ea20000300800 */
[----:B------:R-:W-:Y:S02]  /*21b40*/  SEL R34, R34, RZ, P2 ;  /* 0x000000ff22227207 */ /* 0x000fe40001000000 */
[----:B--2---:R-:W-:Y:S01]  /*21b50*/  LOP3.LUT R0, R4, R0, RZ, 0x3c, !PT ;  /* 0x0000000004007212 */ /* 0x004fe200078e3cff */
[----:B------:R-:W-:Y:S06]  /*21b60*/  @!P0 BRA `(.L_x_8082) ;  /* 0x0000000000048947 */ /* 0x000fec0003800000 */
[----:B------:R-:W-:Y:S01]  /*21b70*/  BPT.TRAP 0x1 ;  /* 0x000000040000795c */ /* 0x000fe20000300000 */
.L_x_8082:
[----:B------:R-:W-:Y:S01]  /*21b80*/  IMAD R5, R34, 0x8, R5 ;  /* 0x0000000822057824 */ /* 0x000fe200078e0205 */
[----:B------:R-:W-:-:S04]  /*21b90*/  SHF.L.U32 R0, R0, 0x1f, RZ ;  /* 0x0000001f00007819 */ /* 0x000fc800000006ff */
[----:B------:R-:W2:Y:S02]  /*21ba0*/  SYNCS.PHASECHK.TRANS64.TRYWAIT P1, [R5+URZ+0x22840], R0 ;  /* 0x02284000050075a7 */ /* 0x000ea4000802017f */
[----:B--2---:R-:W-:Y:S05]  /*21bb0*/  @!P1 BRA `(.L_x_8083) ;  /* 0x0000008400949947 */ /* 0x004fea0003800000 */
.L_x_8410:
[----:B------:R-:W-:Y:S05]  /*21bc0*/  @!P0 BRA `(.L_x_8084) ;  /* 0x0000000000048947 */ /* 0x000fea0003800000 */
[----:B------:R-:W-:Y:S01]  /*21bd0*/  BPT.TRAP 0x1 ;  /* 0x000000040000795c */ /* 0x000fe20000300000 */
.L_x_8084:
[----:B------:R-:W3:Y:S02]  /*21be0*/  SYNCS.PHASECHK.TRANS64.TRYWAIT P1, [R3+URZ+0x22860], R2 ;  /* 0x02286002030075a7 */ /* 0x000ee4000802017f */
[----:B---3--:R-:W-:Y:S05]  /*21bf0*/  @!P1 BRA `(.L_x_8085) ;  /* 0x0000008400989947 */ /* 0x008fea0003800000 */
.L_x_8411:
[----:B------:R-:W-:Y:S05]  /*21c00*/  @!P0 BRA `(.L_x_8086) ;  /* 0x0000000000048947 */ /* 0x000fea0003800000 */
[----:B------:R-:W-:Y:S01]  /*21c10*/  BPT.TRAP 0x1 ;  /* 0x000000040000795c */ /* 0x000fe20000300000 */
.L_x_8086:
[----:B------:R-:W4:Y:S02]  /*21c20*/  SYNCS.PHASECHK.TRANS64.TRYWAIT P1, [R5+URZ+0x22860], R0 ;  /* 0x02286000050075a7 */ /* 0x000f24000802017f */
[----:B----4-:R-:W-:Y:S05]  /*21c30*/  @!P1 BRA `(.L_x_8087) ;  /* 0x00000084009c9947 */ /* 0x010fea0003800000 */
.L_x_8412:
[----:B------:R-:W-:Y:S05]  /*21c40*/  @!P0 BRA `(.L_x_8088) ;  /* 0x0000000000048947 */ /* 0x000fea0003800000 */
[----:B------:R-:W-:Y:S01]  /*21c50*/  BPT.TRAP 0x1 ;  /* 0x000000040000795c */ /* 0x000fe20000300000 */
.L_x_8088:
[----:B------:R-:W0:Y:S02]  /*21c60*/  SYNCS.PHASECHK.TRANS64.TRYWAIT P1, [R3+URZ+0x22880], R2 ;  /* 0x02288002030075a7 */ /* 0x000e24000802017f */
[----:B0-----:R-:W-:Y:S05]  /*21c70*/  @!P1 BRA `(.L_x_8089) ;  /* 0x0000008400a09947 */ /* 0x001fea0003800000 */
.L_x_8413:
[----:B------:R-:W-:Y:S05]  /*21c80*/  @!P0 BRA `(.L_x_8090) ;  /* 0x0000000000048947 */ /* 0x000fea0003800000 */
[----:B------:R-:W-:Y:S01]  /*21c90*/  BPT.TRAP 0x1 ;  /* 0x000000040000795c */ /* 0x000fe20000300000 */
.L_x_8090:
[----:B------:R0:W0:Y:S02]  /*21ca0*/  SYNCS.PHASECHK.TRANS64.TRYWAIT P0, [R5+URZ+0x22880], R0 ;  /* 0x02288000050075a7 */ /* 0x000024000800017f */
[----:B0-----:R-:W-:Y:S05]  /*21cb0*/  @!P0 NANOSLEEP.SYNCS 0x989680 ;  /* 0x009896800000895d */ /* 0x001fea0003900000 */
[----:B------:R-:W0:Y:S02]  /*21cc0*/  @!P0 SYNCS.PHASECHK.TRANS64 P0, [R5+URZ+0x22880], R0 ;  /* 0x02288000050085a7 */ /* 0x000e24000800007f */
[----:B0-----:R-:W-:Y:S05]  /*21cd0*/  @!P0 BRA `(.L_x_8090) ;  /* 0xfffffffc00f08947 */ /* 0x001fea000383ffff */
.L_x_7781:
[----:B------:R-:W-:Y:S05]  /*21ce0*/  BSYNC B8 ;  /* 0x0000000000087941 */ /* 0x000fea0003800000 */
.L_x_7778:
[----:B------:R-:W-:Y:S05]  /*21cf0*/  EXIT ;  /* 0x000000000000794d */ /* 0x000fea0003800000 */
.L_x_7803:
[----:B-1----:R1:W2:Y:S02]  /*21d00*/  SYNCS.PHASECHK.TRANS64.TRYWAIT P6, [R88+URZ+0x22890], R100 ;  /* 0x02289064580075a7 */ /* 0x0022a400080c017f */
[----:B--2---:R-:W-:Y:S05]  /*21d10*/  @!P6 NANOSLEEP.SYNCS 0x989680 ;  /* 0x009896800000e95d */ /* 0x004fea0003900000 */
[----:B------:R-:W2:Y:S02]  /*21d20*/  @!P6 SYNCS.PHASECHK.TRANS64 P6, [R88+URZ+0x22890], R100 ;  /* 0x022890645800e5a7 */ /* 0x000ea400080c007f */
[----:B--2---:R-:W-:Y:S05]  /*21d30*/  @!P6 BRA `(.L_x_7803) ;  /* 0xfffffffc00f0e947 */ /* 0x004fea000383ffff */
[----:B------:R-:W-:Y:S05]  /*21d40*/  BRA `(.L_x_8091) ;  /* 0xfffffe1000907947 */ /* 0x000fea000383ffff */
.L_x_7804:
[----:B------:R-:W-:Y:S01]  /*21d50*/  BSSY B1, `(.L_x_8092) ;  /* 0x0000008000017945 */ /* 0x000fe20003800000 */
[----:B------:R-:W-:Y:S01]  /*21d60*/  IMAD.MOV.U32 R13, RZ, RZ, R103 ;  /* 0x000000ffff0d7224 */ /* 0x000fe200078e0067 */
[----:B------:R-:W-:Y:S01]  /*21d70*/  MOV R12, RZ ;  /* 0x000000ff000c7202 */ /* 0x000fe20000000f00 */
[----:B------:R-:W-:Y:S02]  /*21d80*/  IMAD.MOV.U32 R11, RZ, RZ, 0x1c1f ;  /* 0x00001c1fff0b7424 */ /* 0x000fe400078e00ff */
[----:B------:R-:W-:-:S07]  /*21d90*/  IMAD.MOV.U32 R15, RZ, RZ, -0x1 ;  /* 0xffffffffff0f7424 */ /* 0x000fce00078e00ff */
[----:B01----:R-:W-:Y:S05]  /*21da0*/  WARPSYNC.COLLECTIVE R15, `(.L_x_8093) ;  /* 0x000000000f087348 */ /* 0x003fea0003c00000 */
[----:B------:R2:W3:Y:S02]  /*21db0*/  SHFL.IDX P6, R14, R13, R12, R11 ;  /* 0x0000000c0d0e7389 */ /* 0x0004e400000c000b */
[----:B0123--:R-:W-:Y:S01]  /*21dc0*/  ENDCOLLECTIVE ;  /* 0x000000000000791b */ /* 0x00ffe20003800000 */
.L_x_8093:
[----:B------:R-:W-:Y:S05]  /*21dd0*/  BSYNC B1 ;  /* 0x0000000000017941 */ /* 0x000fea0003800000 */
.L_x_8092:
        /* <DEDUP_REMOVED lines=8> */
.L_x_8094:
[----:B------:R-:W-:Y:S05]  /*21e60*/  BRA `(.L_x_8095) ;  /* 0xfffffe10005c7947 */ /* 0x000fea000383ffff */
.L_x_7813:
        /* <DEDUP_REMOVED lines=8> */
.L_x_8097:
[----:B------:R-:W-:Y:S05]  /*21ef0*/  BSYNC B1 ;  /* 0x0000000000017941 */ /* 0x000fea0003800000 */
.L_x_8096:
        /* <DEDUP_REMOVED lines=8> */
.L_x_8098:
[----:B------:R-:W-:Y:S05]  /*21f80*/  BRA `(.L_x_8099) ;  /* 0xfffffe1c00dc7947 */ /* 0x000fea000383ffff */
.L_x_7822:
[----:B------:R-:W-:Y:S01]  /*21f90*/  BSSY B1, `(.L_x_8100) ;  /* 0x0000008000017945 */ /* 0x000fe20003800000 */
[----:B------:R-:W-:Y:S01]  /*21fa0*/  IMAD.MOV.U32 R13, RZ, RZ, R103 ;  /* 0x000000ffff0d7224 */ /* 0x000fe200078e0067 */
[----:B------:R-:W-:Y:S01]  /*21fb0*/  MOV R12, 0x2 ;  /* 0x00000002000c7802 */ /* 0x000fe20000000f00 */
[----:B0-----:R-:W-:Y:S02]  /*21fc0*/  IMAD.MOV.U32 R11, RZ, RZ, 0x1c1f ;  /* 0x00001c1fff0b7424 */ /* 0x001fe400078e00ff */
[----:B------:R-:W-:-:S07]  /*21fd0*/  IMAD.MOV.U32 R15, RZ, RZ, -0x1 ;  /* 0xffffffffff0f7424 */ /* 0x000fce00078e00ff */
[----:B-1234-:R-:W-:Y:S05]  /*21fe0*/  WARPSYNC.COLLECTIVE R15, `(.L_x_8101) ;  /* 0x000000000f087348 */ /* 0x01efea0003c00000 */
[----:B------:R0:W0:Y:S02]  /*21ff0*/  SHFL.IDX P6, R14, R13, R12, R11 ;  /* 0x0000000c0d0e7389 */ /* 0x00002400000c000b */
[----:B01234-:R-:W-:Y:S01]  /*22000*/  ENDCOLLECTIVE ;  /* 0x000000000000791b */ /* 0x01ffe20003800000 */
.L_x_8101:
[----:B------:R-:W-:Y:S05]  /*22010*/  BSYNC B1 ;  /* 0x0000000000017941 */ /* 0x000fea0003800000 */
.L_x_8100:
        /* <DEDUP_REMOVED lines=8> */
.L_x_8102:
[----:B------:R-:W-:Y:S05]  /*220a0*/  BRA `(.L_x_8103) ;  /* 0xfffffe2c005c7947 */ /* 0x000fea000383ffff */
.L_x_7832:
[----:B-1----:R1:W2:Y:S02]  /*220b0*/  SYNCS.PHASECHK.TRANS64.TRYWAIT P3, [R88+URZ+0x22890], R100 ;  /* 0x02289064580075a7 */ /* 0x0022a4000806017f */
[----:B--2---:R-:W-:Y:S05]  /*220c0*/  @!P3 NANOSLEEP.SYNCS 0x989680 ;  /* 0x009896800000b95d */ /* 0x004fea0003900000 */
[----:B------:R-:W2:Y:S02]  /*220d0*/  @!P3 SYNCS.PHASECHK.TRANS64 P3, [R88+URZ+0x22890], R100 ;  /* 0x022890645800b5a7 */ /* 0x000ea4000806007f */
[----:B--2---:R-:W-:Y:S05]  /*220e0*/  @!P3 BRA `(.L_x_7832) ;  /* 0xfffffffc00f0b947 */ /* 0x004fea000383ffff */
[----:B------:R-:W-:Y:S05]  /*220f0*/  BRA `(.L_x_8104) ;  /* 0xfffffe40001c7947 */ /* 0x000fea000383ffff */
.L_x_7833:
        /* <DEDUP_REMOVED lines=8> */
.L_x_8106:
[----:B------:R-:W-:Y:S05]  /*22180*/  BSYNC B1 ;  /* 0x0000000000017941 */ /* 0x000fea0003800000 */
.L_x_8105:
        /* <DEDUP_REMOVED lines=8> */
.L_x_8107:
[----:B------:R-:W-:Y:S01]  /*22210*/  IMAD.MOV.U32 R107, RZ, RZ, R14 ;  /* 0x000000ffff6b7224 */ /* 0x000fe200078e000e */
[----:B------:R-:W-:Y:S06]  /*22220*/  BRA `(.L_x_8108) ;  /* 0xfffffe3c00e87947 */ /* 0x000fec000383ffff */
.L_x_7838:
        /* <DEDUP_REMOVED lines=8> */
.L_x_8110:
[----:B------:R-:W-:Y:S05]  /*222b0*/  BSYNC B1 ;  /* 0x0000000000017941 */ /* 0x000fea0003800000 */
.L_x_8109:
        /* <DEDUP_REMOVED lines=8> */
.L_x_8111:
[----:B------:R-:W-:Y:S05]  /*22340*/  BRA `(.L_x_8112) ;  /* 0xfffffe4c00787947 */ /* 0x000fea000383ffff */
.L_x_7843:
        /* <DEDUP_REMOVED lines=8> */
.L_x_8114:
[----:B------:R-:W-:Y:S05]  /*223d0*/  BSYNC B1 ;  /* 0x0000000000017941 */ /* 0x000fea0003800000 */
.L_x_8113:
        /* <DEDUP_REMOVED lines=8> */
.L_x_8115:
[----:B------:R-:W-:Y:S05]  /*22460*/  BRA `(.L_x_8116) ;  /* 0xfffffe5c00287947 */ /* 0x000fea000383ffff */
.L_x_7848:
[----:B0-----:R0:W1:Y:S02]  /*22470*/  SYNCS.PHASECHK.TRANS64.TRYWAIT P2, [R88+URZ+0x22890], R100 ;  /* 0x02289064580075a7 */ /* 0x001064000804017f */
[----:B-1----:R-:W-:Y:S05]  /*22480*/  @!P2 NANOSLEEP.SYNCS 0x989680 ;  /* 0x009896800000a95d */ /* 0x002fea0003900000 */
[----:B------:R-:W1:Y:S02]  /*22490*/  @!P2 SYNCS.PHASECHK.TRANS64 P2, [R88+URZ+0x22890], R100 ;  /* 0x022890645800a5a7 */ /* 0x000e64000804007f */
[----:B-1----:R-:W-:Y:S05]  /*224a0*/  @!P2 BRA `(.L_x_7848) ;  /* 0xfffffffc00f0a947 */ /* 0x002fea000383ffff */
[----:B------:R-:W-:Y:S05]  /*224b0*/  BRA `(.L_x_8117) ;  /* 0xfffffe6c00107947 */ /* 0x000fea000383ffff */
.L_x_7849:
        /* <DEDUP_REMOVED lines=8> */
.L_x_8119:
[----:B------:R-:W-:Y:S05]  /*22540*/  BSYNC B1 ;  /* 0x0000000000017941 */ /* 0x000fea0003800000 */
.L_x_8118:
        /* <DEDUP_REMOVED lines=8> */
.L_x_8120:
[----:B------:R-:W-:Y:S05]  /*225d0*/  BRA `(.L_x_8121) ;  /* 0xfffffe6c00307947 */ /* 0x000fea000383ffff */
.L_x_7852:
[----:B------:R-:W-:Y:S01]  /*225e0*/  BSSY B1, `(.L_x_8122) ;  /* 0x0000008000017945 */ /* 0x000fe20003800000 */
[----:B------:R-:W-:Y:S01]  /*225f0*/  IMAD.MOV.U32 R13, RZ, RZ, R33 ;  /* 0x000000ffff0d7224 */ /* 0x000fe200078e0021 */
[----:B------:R-:W-:Y:S01]  /*22600*/  MOV R15, 0xffffffff ;  /* 0xffffffff000f7802 */ /* 0x000fe20000000f00 */
[----:B------:R-:W-:Y:S02]  /*22610*/  IMAD.MOV.U32 R12, RZ, RZ, 0x1 ;  /* 0x00000001ff0c7424 */ /* 0x000fe400078e00ff */
[----:B------:R-:W-:-:S07]  /*22620*/  IMAD.MOV.U32 R11, RZ, RZ, 0x1c1f ;  /* 0x00001c1fff0b7424 */ /* 0x000fce00078e00ff */
[----:B01234-:R-:W-:Y:S05]  /*22630*/  WARPSYNC.COLLECTIVE R15, `(.L_x_8123) ;  /* 0x000000000f087348 */ /* 0x01ffea0003c00000 */
[----:B---3--:R3:W0:Y:S02]  /*22640*/  SHFL.IDX P6, R14, R13, R12, R11 ;  /* 0x0000000c0d0e7389 */ /* 0x00862400000c000b */
[----:B01234-:R-:W-:Y:S01]  /*22650*/  ENDCOLLECTIVE ;  /* 0x000000000000791b */ /* 0x01ffe20003800000 */
.L_x_8123:
[----:B------:R-:W-:Y:S05]  /*22660*/  BSYNC B1 ;  /* 0x0000000000017941 */ /* 0x000fea0003800000 */
.L_x_8122:
        /* <DEDUP_REMOVED lines=8> */
.L_x_8124:
[----:B------:R-:W-:Y:S05]  /*226f0*/  BRA `(.L_x_8125) ;  /* 0xfffffe6c00307947 */ /* 0x000fea000383ffff */
.L_x_7855:
[----:B------:R-:W-:Y:S01]  /*22700*/  BSSY B1, `(.L_x_8126) ;  /* 0x0000008000017945 */ /* 0x000fe20003800000 */
[----:B------:R-:W-:Y:S01]  /*22710*/  MOV R13, R33 ;  /* 0x00000021000d7202 */ /* 0x000fe20000000f00 */
[----:B------:R-:W-:Y:S02]  /*22720*/  IMAD.MOV.U32 R12, RZ, RZ, 0x2 ;  /* 0x00000002ff0c7424 */ /* 0x000fe400078e00ff */
[----:B------:R-:W-:Y:S02]  /*22730*/  IMAD.MOV.U32 R11, RZ, RZ, 0x1c1f ;  /* 0x00001c1fff0b7424 */ /* 0x000fe400078e00ff */
[----:B------:R-:W-:-:S07]  /*22740*/  IMAD.MOV.U32 R15, RZ, RZ, -0x1 ;  /* 0xffffffffff0f7424 */ /* 0x000fce00078e00ff */
[----:B01234-:R-:W-:Y:S05]  /*22750*/  WARPSYNC.COLLECTIVE R15, `(.L_x_8127) ;  /* 0x000000000f087348 */ /* 0x01ffea0003c00000 */
[----:B---3--:R3:W0:Y:S02]  /*22760*/  SHFL.IDX P6, R14, R13, R12, R11 ;  /* 0x0000000c0d0e7389 */ /* 0x00862400000c000b */
[----:B01234-:R-:W-:Y:S01]  /*22770*/  ENDCOLLECTIVE ;  /* 0x000000000000791b */ /* 0x01ffe20003800000 */
.L_x_8127:
[----:B------:R-:W-:Y:S05]  /*22780*/  BSYNC B1 ;  /* 0x0000000000017941 */ /* 0x000fea0003800000 */
.L_x_8126:
        /* <DEDUP_REMOVED lines=8> */
.L_x_8128:
[----:B------:R-:W-:Y:S05]  /*22810*/  BRA `(.L_x_8129) ;  /* 0xfffffe6c00347947 */ /* 0x000fea000383ffff */
.L_x_7859:
[----:B------:R0:W0:Y:S02]  /*22820*/  SYNCS.PHASECHK.TRANS64.TRYWAIT P3, [R88+URZ+0x228b0], R100 ;  /* 0x0228b064580075a7 */ /* 0x000024000806017f */
[----:B0-----:R-:W-:Y:S05]  /*22830*/  @!P3 NANOSLEEP.SYNCS 0x989680 ;  /* 0x009896800000b95d */ /* 0x001fea0003900000 */
[----:B------:R-:W0:Y:S02]  /*22840*/  @!P3 SYNCS.PHASECHK.TRANS64 P3, [R88+URZ+0x228b0], R100 ;  /* 0x0228b0645800b5a7 */ /* 0x000e24000806007f */
[----:B0-----:R-:W-:Y:S05]  /*22850*/  @!P3 BRA `(.L_x_7859) ;  /* 0xfffffffc00f0b947 */ /* 0x001fea000383ffff */
[----:B------:R-:W-:Y:S05]  /*22860*/  BRA `(.L_x_8130) ;  /* 0xfffffe6c00ac7947 */ /* 0x000fea000383ffff */
.L_x_7871:
[----:B------:R-:W0:Y:S01]  /*22870*/  S2R R4, SR_TID.X ;  /* 0x0000000000047919 */ /* 0x000e220000002100 */
[----:B------:R-:W-:Y:S01]  /*22880*/  BSSY B0, `(.L_x_8131) ;  /* 0x000000c000007945 */ /* 0x000fe20003800000 */
[----:B------:R-:W-:Y:S01]  /*22890*/  IMAD.MOV.U32 R12, RZ, RZ, RZ ;  /* 0x000000ffff0c7224 */ /* 0x000fe200078e00ff */
[----:B------:R-:W-:Y:S01]  /*228a0*/  MOV R11, 0x1f ;  /* 0x0000001f000b7802 */ /* 0x000fe20000000f00 */
[----:B------:R-:W-:Y:S02]  /*228b0*/  IMAD.MOV.U32 R15, RZ, RZ, -0x1 ;  /* 0xffffffffff0f7424 */ /* 0x000fe400078e00ff */
[----:B0-----:R-:W-:-:S05]  /*228c0*/  VIADD R5, R4, 0xffffff80 ;  /* 0xffffff8004057836 */ /* 0x001fca0000000000 */
[----:B------:R-:W-:-:S04]  /*228d0*/  SHF.R.S32.HI R4, RZ, 0x1f, R5 ;  /* 0x0000001fff047819 */ /* 0x000fc80000011405 */
[----:B------:R-:W-:-:S04]  /*228e0*/  LEA.HI R4, R4, R5, RZ, 0x7 ;  /* 0x0000000504047211 */ /* 0x000fc800078f38ff */
[----:B------:R-:W-:-:S05]  /*228f0*/  SHF.R.S32.HI R4, RZ, 0x7, R4 ;  /* 0x00000007ff047819 */ /* 0x000fca0000011404 */
[----:B------:R-:W-:-:S07]  /*22900*/  IMAD.MOV.U32 R13, RZ, RZ, R4 ;  /* 0x000000ffff0d7224 */ /* 0x000fce00078e0004 */
[----:B---3-5:R-:W-:Y:S05]  /*22910*/  WARPSYNC.COLLECTIVE R15, `(.L_x_8132) ;  /* 0x000000000f087348 */ /* 0x028fea0003c00000 */
[----:B------:R0:W1:Y:S02]  /*22920*/  SHFL.IDX P6, R14, R13, R12, R11 ;  /* 0x0000000c0d0e7389 */ /* 0x00006400000c000b */
[----:B01-3-5:R-:W-:Y:S01]  /*22930*/  ENDCOLLECTIVE ;  /* 0x000000000000791b */ /* 0x02bfe20003800000 */
.L_x_8132:
[----:B------:R-:W-:Y:S05]  /*22940*/  BSYNC B0 ;  /* 0x0000000000007941 */ /* 0x000fea0003800000 */
.L_x_8131:
[----:B------:R-:W-:Y:S01]  /*22950*/  IMAD.MOV.U32 R203, RZ, RZ, R14 ;  /* 0x000000ffffcb7224 */ /* 0x000fe200078e000e */
[----:B------:R-:W-:Y:S06]  /*22960*/  BRA `(.L_x_8133) ;  /* 0xfffffe7800e87947 */ /* 0x000fec000383ffff */
.L_x_7883:
[----:B------:R-:W-:Y:S01]  /*22970*/  BSSY B1, `(.L_x_8134) ;  /* 0x0000008000017945 */ /* 0x000fe20003800000 */
[----:B------:R-:W-:Y:S01]  /*22980*/  IMAD.MOV.U32 R13, RZ, RZ, R26 ;  /* 0x000000ffff0d7224 */ /* 0x000fe200078e001a */
[----:B------:R-:W-:Y:S01]  /*22990*/  MOV R15, 0xffffffff ;  /* 0xffffffff000f7802 */ /* 0x000fe20000000f00 */
[----:B------:R-:W-:Y:S02]  /*229a0*/  IMAD.MOV.U32 R12, RZ, RZ, RZ ;  /* 0x000000ffff0c7224 */ /* 0x000fe400078e00ff */
[----:B------:R-:W-:-:S07]  /*229b0*/  IMAD.MOV.U32 R11, RZ, RZ, 0x1c1f ;  /* 0x00001c1fff0b7424 */ /* 0x000fce00078e00ff */
[----:B------:R-:W-:Y:S05]  /*229c0*/  WARPSYNC.COLLECTIVE R15, `(.L_x_8135) ;  /* 0x000000000f087348 */ /* 0x000fea0003c00000 */
[----:B------:R0:W1:Y:S02]  /*229d0*/  SHFL.IDX P6, R14, R13, R12, R11 ;  /* 0x0000000c0d0e7389 */ /* 0x00006400000c000b */
[----:B01----:R-:W-:Y:S01]  /*229e0*/  ENDCOLLECTIVE ;  /* 0x000000000000791b */ /* 0x003fe20003800000 */
.L_x_8135:
[----:B------:R-:W-:Y:S05]  /*229f0*/  BSYNC B1 ;  /* 0x0000000000017941 */ /* 0x000fea0003800000 */
.L_x_8134:
        /* <DEDUP_REMOVED lines=8> */
.L_x_8136:
[----:B------:R-:W-:Y:S01]  /*22a80*/  IMAD.MOV.U32 R13, RZ, RZ, R28 ;  /* 0x000000ffff0d7224 */ /* 0x000fe200078e001c */
[----:B------:R-:W-:-:S07]  /*22a90*/  MOV R33, R14 ;  /* 0x0000000e00217202 */ /* 0x000fce0000000f00 */
[----:B------:R-:W-:Y:S05]  /*22aa0*/  WARPSYNC.COLLECTIVE R15, `(.L_x_8137) ;  /* 0x000000000f087348 */ /* 0x000fea0003c00000 */
[----:B------:R0:W1:Y:S02]  /*22ab0*/  SHFL.IDX P6, R14, R13, R12, R11 ;  /* 0x0000000c0d0e7389 */ /* 0x00006400000c000b */
[----:B01----:R-:W-:Y:S01]  /*22ac0*/  ENDCOLLECTIVE ;  /* 0x000000000000791b */ /* 0x003fe20003800000 */
.L_x_8137:
[----:B------:R-:W-:Y:S02]  /*22ad0*/  IMAD.MOV.U32 R13, RZ, RZ, R30 ;  /* 0x000000ffff0d7224 */ /* 0x000fe400078e001e */
[----:B------:R-:W-:-:S07]  /*22ae0*/  IMAD.MOV.U32 R3, RZ, RZ, R14 ;  /* 0x000000ffff037224 */ /* 0x000fce00078e000e */
[----:B------:R-:W-:Y:S05]  /*22af0*/  WARPSYNC.COLLECTIVE R15, `(.L_x_8138) ;  /* 0x000000000f087348 */ /* 0x000fea0003c00000 */
[----:B------:R0:W1:Y:S02]  /*22b00*/  SHFL.IDX P6, R14, R13, R12, R11 ;  /* 0x0000000c0d0e7389 */ /* 0x00006400000c000b */
[----:B01----:R-:W-:Y:S01]  /*22b10*/  ENDCOLLECTIVE ;  /* 0x000000000000791b */ /* 0x003fe20003800000 */
.L_x_8138:
[----:B------:R-:W-:Y:S05]  /*22b20*/  BRA `(.L_x_8139) ;  /* 0xfffffe7c00dc7947 */ /* 0x000fea000383ffff */
.L_x_7887:
[----:B0-----:R0:W1:Y:S02]  /*22b30*/  SYNCS.PHASECHK.TRANS64.TRYWAIT P0, [R18+URZ+0x22800], R39 ;  /* 0x02280027120075a7 */ /* 0x001064000800017f */
[----:B-1----:R-:W-:Y:S05]  /*22b40*/  @!P0 NANOSLEEP.SYNCS 0x989680 ;  /* 0x009896800000895d */ /* 0x002fea0003900000 */
[----:B------:R-:W1:Y:S02]  /*22b50*/  @!P0 SYNCS.PHASECHK.TRANS64 P0, [R18+URZ+0x22800], R39 ;  /* 0x02280027120085a7 */ /* 0x000e64000800007f */
[----:B-1----:R-:W-:Y:S05]  /*22b60*/  @!P0 BRA `(.L_x_7887) ;  /* 0xfffffffc00f08947 */ /* 0x002fea000383ffff */
[----:B------:R-:W-:Y:S05]  /*22b70*/  BRA `(.L_x_8140) ;  /* 0xfffffe8400387947 */ /* 0x000fea000383ffff */
.L_x_7895:
        /* <DEDUP_REMOVED lines=8> */
.L_x_8142:
[----:B------:R-:W-:Y:S05]  /*22c00*/  BSYNC B1 ;  /* 0x0000000000017941 */ /* 0x000fea0003800000 */
.L_x_8141:
        /* <DEDUP_REMOVED lines=8> */
.L_x_8143:
[----:B------:R-:W-:Y:S02]  /*22c90*/  IMAD.MOV.U32 R13, RZ, RZ, R28 ;  /* 0x000000ffff0d7224 */ /* 0x000fe400078e001c */
[----:B------:R-:W-:-:S07]  /*22ca0*/  IMAD.MOV.U32 R33, RZ, RZ, R14 ;  /* 0x000000ffff217224 */ /* 0x000fce00078e000e */
[----:B------:R-:W-:Y:S05]  /*22cb0*/  WARPSYNC.COLLECTIVE R15, `(.L_x_8144) ;  /* 0x000000000f087348 */ /* 0x000fea0003c00000 */
[----:B------:R0:W1:Y:S02]  /*22cc0*/  SHFL.IDX P6, R14, R13, R12, R11 ;  /* 0x0000000c0d0e7389 */ /* 0x00006400000c000b */
[----:B01----:R-:W-:Y:S01]  /*22cd0*/  ENDCOLLECTIVE ;  /* 0x000000000000791b */ /* 0x003fe20003800000 */
.L_x_8144:
[----:B------:R-:W-:Y:S02]  /*22ce0*/  IMAD.MOV.U32 R13, RZ, RZ, R30 ;  /* 0x000000ffff0d7224 */ /* 0x000fe400078e001e */
[----:B------:R-:W-:-:S07]  /*22cf0*/  IMAD.MOV.U32 R21, RZ, RZ, R14 ;  /* 0x000000ffff157224 */ /* 0x000fce00078e000e */
[----:B------:R-:W-:Y:S05]  /*22d00*/  WARPSYNC.COLLECTIVE R15, `(.L_x_8145) ;  /* 0x000000000f087348 */ /* 0x000fea0003c00000 */
[----:B------:R0:W1:Y:S02]  /*22d10*/  SHFL.IDX P6, R14, R13, R12, R11 ;  /* 0x0000000c0d0e7389 */ /* 0x00006400000c000b */
[----:B01----:R-:W-:Y:S01]  /*22d20*/  ENDCOLLECTIVE ;  /* 0x000000000000791b */ /* 0x003fe20003800000 */
.L_x_8145:
[----:B------:R-:W-:Y:S05]  /*22d30*/  BRA `(.L_x_8146) ;  /* 0xfffffe9c000c7947 */ /* 0x000fea000383ffff */
.L_x_7899:
[----:B0-----:R0:W1:Y:S02]  /*22d40*/  SYNCS.PHASECHK.TRANS64.TRYWAIT P1, [R18+URZ+0x22800], R37 ;  /* 0x02280025120075a7 */ /* 0x001064000802017f */
[----:B-1----:R-:W-:Y:S05]  /*22d50*/  @!P1 NANOSLEEP.SYNCS 0x989680 ;  /* 0x009896800000995d */ /* 0x002fea0003900000 */
[----:B------:R-:W1:Y:S02]  /*22d60*/  @!P1 SYNCS.PHASECHK.TRANS64 P1, [R18+URZ+0x22800], R37 ;  /* 0x02280025120095a7 */ /* 0x000e64000802007f */
[----:B-1----:R-:W-:Y:S05]  /*22d70*/  @!P1 BRA `(.L_x_7899) ;  /* 0xfffffffc00f09947 */ /* 0x002fea000383ffff */
[----:B------:R-:W-:Y:S05]  /*22d80*/  BRA `(.L_x_8147) ;  /* 0xfffffea000287947 */ /* 0x000fea000383ffff */
.L_x_7905:
[----:B-1----:R1:W2:Y:S02]  /*22d90*/  SYNCS.PHASECHK.TRANS64.TRYWAIT P1, [R3+URZ+0x22830], R4 ;  /* 0x02283004030075a7 */ /* 0x0022a4000802017f */
[----:B--2---:R-:W-:Y:S05]  /*22da0*/  @!P1 NANOSLEEP.SYNCS 0x989680 ;  /* 0x009896800000995d */ /* 0x004fea0003900000 */
[----:B------:R-:W2:Y:S02]  /*22db0*/  @!P1 SYNCS.PHASECHK.TRANS64 P1, [R3+URZ+0x22830], R4 ;  /* 0x02283004030095a7 */ /* 0x000ea4000802007f */
[----:B--2---:R-:W-:Y:S05]  /*22dc0*/  @!P1 BRA `(.L_x_7905) ;  /* 0xfffffffc00f09947 */ /* 0x004fea000383ffff */
[----:B------:R-:W-:Y:S05]  /*22dd0*/  BRA `(.L_x_7904) ;  /* 0xfffffeb800a47947 */ /* 0x000fea000383ffff */
.L_x_7912:
[----:B-1----:R1:W2:Y:S02]  /*22de0*/  SYNCS.PHASECHK.TRANS64.TRYWAIT P2, [R13+URZ+0x22830], R14 ;  /* 0x0228300e0d0075a7 */ /* 0x0022a4000804017f */
[----:B--2---:R-:W-:Y:S05]  /*22df0*/  @!P2 NANOSLEEP.SYNCS 0x989680 ;  /* 0x009896800000a95d */ /* 0x004fea0003900000 */
[----:B------:R-:W2:Y:S02]  /*22e00*/  @!P2 SYNCS.PHASECHK.TRANS64 P2, [R13+URZ+0x22830], R14 ;  /* 0x0228300e0d00a5a7 */ /* 0x000ea4000804007f */
[----:B--2---:R-:W-:Y:S05]  /*22e10*/  @!P2 BRA `(.L_x_7912) ;  /* 0xfffffffc00f0a947 */ /* 0x004fea000383ffff */
[----:B------:R-:W-:Y:S05]  /*22e20*/  BRA `(.L_x_7911) ;  /* 0xfffffeec005c7947 */ /* 0x000fea000383ffff */
.L_x_7916:
[----:B-1----:R1:W2:Y:S02]  /*22e30*/  SYNCS.PHASECHK.TRANS64.TRYWAIT P1, [R13+URZ+0x22850], R12 ;  /* 0x0228500c0d0075a7 */ /* 0x0022a4000802017f */
[----:B--2---:R-:W-:Y:S05]  /*22e40*/  @!P1 NANOSLEEP.SYNCS 0x989680 ;  /* 0x009896800000995d */ /* 0x004fea0003900000 */
[----:B------:R-:W2:Y:S02]  /*22e50*/  @!P1 SYNCS.PHASECHK.TRANS64 P1, [R13+URZ+0x22850], R12 ;  /* 0x0228500c0d0095a7 */ /* 0x000ea4000802007f */
[----:B--2---:R-:W-:Y:S05]  /*22e60*/  @!P1 BRA `(.L_x_7916) ;  /* 0xfffffffc00f09947 */ /* 0x004fea000383ffff */
[----:B------:R-:W-:Y:S05]  /*22e70*/  BRA `(.L_x_7913) ;  /* 0xfffffef800987947 */ /* 0x000fea000383ffff */
.L_x_7923:
[----:B-1----:R1:W2:Y:S02]  /*22e80*/  SYNCS.PHASECHK.TRANS64.TRYWAIT P1, [R15+URZ+0x22850], R0 ;  /* 0x022850000f0075a7 */ /* 0x0022a4000802017f */
[----:B--2---:R-:W-:Y:S05]  /*22e90*/  @!P1 NANOSLEEP.SYNCS 0x989680 ;  /* 0x009896800000995d */ /* 0x004fea0003900000 */
[----:B------:R-:W2:Y:S02]  /*22ea0*/  @!P1 SYNCS.PHASECHK.TRANS64 P1, [R15+URZ+0x22850], R0 ;  /* 0x022850000f0095a7 */ /* 0x000ea4000802007f */
[----:B--2---:R-:W-:Y:S05]  /*22eb0*/  @!P1 BRA `(.L_x_7923) ;  /* 0xfffffffc00f09947 */ /* 0x004fea000383ffff */
[----:B------:R-:W-:Y:S05]  /*22ec0*/  BRA `(.L_x_7922) ;  /* 0xffffff1800a87947 */ /* 0x000fea000383ffff */
.L_x_7927:
[----:B------:R-:W-:Y:S01]  /*22ed0*/  SEL R96, R12, R87, P0 ;  /* 0x000000570c607207 */ /* 0x000fe20000000000 */
[----:B------:R-:W-:Y:S01]  /*22ee0*/  IMAD.MOV.U32 R15, RZ, RZ, -0x1 ;  /* 0xffffffffff0f7424 */ /* 0x000fe200078e00ff */
[----:B------:R-:W-:Y:S01]  /*22ef0*/  SEL R54, R87, R12, P0 ;  /* 0x0000000c57367207 */ /* 0x000fe20000000000 */
[----:B------:R-:W-:Y:S01]  /*22f00*/  IMAD.MOV.U32 R12, RZ, RZ, R7 ;  /* 0x000000ffff0c7224 */ /* 0x000fe200078e0007 */
[----:B------:R-:W-:Y:S02]  /*22f10*/  MOV R11, 0x1c1f ;  /* 0x00001c1f000b7802 */ /* 0x000fe40000000f00 */
[----:B------:R-:W-:Y:S02]  /*22f20*/  LOP3.LUT R5, R7, 0x2, RZ, 0x3c, !PT ;  /* 0x0000000207057812 */ /* 0x000fe400078e3cff */
[----:B------:R-:W-:-:S07]  /*22f30*/  SEL R78, R85, R140, P0 ;  /* 0x0000008c554e7207 */ /* 0x000fce0000000000 */
[----:B-12---:R-:W-:Y:S05]  /*22f40*/  WARPSYNC.COLLECTIVE R15, `(.L_x_8148) ;  /* 0x000000000f087348 */ /* 0x006fea0003c00000 */
[----:B------:R0:W3:Y:S02]  /*22f50*/  SHFL.IDX P6, R14, R13, R12, R11 ;  /* 0x0000000c0d0e7389 */ /* 0x0000e400000c000b */
[----:B0123--:R-:W-:Y:S01]  /*22f60*/  ENDCOLLECTIVE ;  /* 0x000000000000791b */ /* 0x00ffe20003800000 */
.L_x_8148:
        /* <DEDUP_REMOVED lines=18> */
.L_x_8149:
        /* <DEDUP_REMOVED lines=18> */
.L_x_8150:
        /* <DEDUP_REMOVED lines=18> */
.L_x_8151:
        /* <DEDUP_REMOVED lines=19> */
.L_x_8152:
        /* <DEDUP_REMOVED lines=15> */
.L_x_8153:
[----:B------:R-:W-:Y:S02]  /*234f0*/  IMAD.MOV.U32 R13, RZ, RZ, R140 ;  /* 0x000000ffff0d7224 */ /* 0x000fe400078e008c */
[----:B------:R-:W-:Y:S02]  /*23500*/  IMAD.MOV.U32 R12, RZ, RZ, R5 ;  /* 0x000000ffff0c7224 */ /* 0x000fe400078e0005 */
[----:B------:R-:W-:-:S07]  /*23510*/  IMAD.MOV.U32 R80, RZ, RZ, R14 ;  /* 0x000000ffff507224 */ /* 0x000fce00078e000e */
[----:B------:R-:W-:Y:S05]  /*23520*/  WARPSYNC.COLLECTIVE R15, `(.L_x_8154) ;  /* 0x000000000f087348 */ /* 0x000fea0003c00000 */
[----:B------:R0:W1:Y:S02]  /*23530*/  SHFL.IDX P6, R14, R13, R12, R11 ;  /* 0x0000000c0d0e7389 */ /* 0x00006400000c000b */
[----:B01----:R-:W-:Y:S01]  /*23540*/  ENDCOLLECTIVE ;  /* 0x000000000000791b */ /* 0x003fe20003800000 */
.L_x_8154:
[----:B------:R-:W-:Y:S01]  /*23550*/  MOV R13, R136 ;  /* 0x00000088000d7202 */ /* 0x000fe20000000f00 */
[----:B------:R-:W-:-:S07]  /*23560*/  IMAD.MOV.U32 R27, RZ, RZ, R14 ;  /* 0x000000ffff1b7224 */ /* 0x000fce00078e000e */
[----:B------:R-:W-:Y:S05]  /*23570*/  WARPSYNC.COLLECTIVE R15, `(.L_x_8155) ;  /* 0x000000000f087348 */ /* 0x000fea0003c00000 */
[----:B------:R0:W1:Y:S02]  /*23580*/  SHFL.IDX P6, R14, R13, R12, R11 ;  /* 0x0000000c0d0e7389 */ /* 0x00006400000c000b */
[----:B01----:R-:W-:Y:S01]  /*23590*/  ENDCOLLECTIVE ;  /* 0x000000000000791b */ /* 0x003fe20003800000 */
.L_x_8155:
        /* <DEDUP_REMOVED lines=8> */
.L_x_8156:
[----:B------:R-:W-:Y:S02]  /*23620*/  SEL R79, R80, R35, P0 ;  /* 0x00000023504f7207 */ /* 0x000fe40000000000 */
[----:B------:R-:W-:Y:S01]  /*23630*/  SEL R80, R35, R80, P0 ;  /* 0x0000005023507207 */ /* 0x000fe20000000000 */
[----:B------:R-:W-:Y:S02]  /*23640*/  IMAD.MOV.U32 R13, RZ, RZ, R146 ;  /* 0x000000ffff0d7224 */ /* 0x000fe400078e0092 */
[----:B------:R-:W-:-:S07]  /*23650*/  IMAD.MOV.U32 R0, RZ, RZ, R14 ;  /* 0x000000ffff007224 */ /* 0x000fce00078e000e */
[----:B------:R-:W-:Y:S05]  /*23660*/  WARPSYNC.COLLECTIVE R15, `(.L_x_8157) ;  /* 0x000000000f087348 */ /* 0x000fea0003c00000 */
[----:B------:R0:W1:Y:S02]  /*23670*/  SHFL.IDX P6, R14, R13, R12, R11 ;  /* 0x0000000c0d0e7389 */ /* 0x00006400000c000b */
[----:B01----:R-:W-:Y:S01]  /*23680*/  ENDCOLLECTIVE ;  /* 0x000000000000791b */ /* 0x003fe20003800000 */
.L_x_8157:
[----:B------:R-:W-:Y:S02]  /*23690*/  IMAD.MOV.U32 R13, RZ, RZ, R142 ;  /* 0x000000ffff0d7224 */ /* 0x000fe400078e008e */
[----:B------:R-:W-:Y:S01]  /*236a0*/  IMAD.MOV.U32 R12, RZ, RZ, R5 ;  /* 0x000000ffff0c7224 */ /* 0x000fe200078e0005 */
[----:B------:R-:W-:-:S07]  /*236b0*/  MOV R3, R14 ;  /* 0x0000000e00037202 */ /* 0x000fce0000000f00 */
[----:B------:R-:W-:Y:S05]  /*236c0*/  WARPSYNC.COLLECTIVE R15, `(.L_x_8158) ;  /* 0x000000000f087348 */ /* 0x000fea0003c00000 */
[----:B------:R0:W1:Y:S02]  /*236d0*/  SHFL.IDX P6, R14, R13, R12, R11 ;  /* 0x0000000c0d0e7389 */ /* 0x00006400000c000b */
[----:B01----:R-:W-:Y:S01]  /*236e0*/  ENDCOLLECTIVE ;  /* 0x000000000000791b */ /* 0x003fe20003800000 */
.L_x_8158:
[----:B------:R-:W-:Y:S02]  /*236f0*/  IMAD.MOV.U32 R13, RZ, RZ, R20 ;  /* 0x000000ffff0d7224 */ /* 0x000fe400078e0014 */
[----:B------:R-:W-:-:S07]  /*23700*/  IMAD.MOV.U32 R25, RZ, RZ, R14 ;  /* 0x000000ffff197224 */ /* 0x000fce00078e000e */
[----:B------:R-:W-:Y:S05]  /*23710*/  WARPSYNC.COLLECTIVE R15, `(.L_x_8159) ;  /* 0x000000000f087348 */ /* 0x000fea0003c00000 */
[----:B------:R0:W1:Y:S02]  /*23720*/  SHFL.IDX P6, R14, R13, R12, R11 ;  /* 0x0000000c0d0e7389 */ /* 0x00006400000c000b */
[----:B01----:R-:W-:Y:S01]  /*23730*/  ENDCOLLECTIVE ;  /* 0x000000000000791b */ /* 0x003fe20003800000 */
.L_x_8159:
        /* <DEDUP_REMOVED lines=8> */
.L_x_8160:
[----:B------:R-:W-:Y:S02]  /*237c0*/  SEL R2, R3, R20, P0 ;  /* 0x0000001403027207 */ /* 0x000fe40000000000 */
[----:B------:R-:W-:Y:S01]  /*237d0*/  SEL R3, R20, R3, P0 ;  /* 0x0000000314037207 */ /* 0x000fe20000000000 */
[----:B------:R-:W-:Y:S02]  /*237e0*/  IMAD.MOV.U32 R13, RZ, RZ, R40 ;  /* 0x000000ffff0d7224 */ /* 0x000fe400078e0028 */
[----:B------:R-:W-:-:S07]  /*237f0*/  IMAD.MOV.U32 R21, RZ, RZ, R14 ;  /* 0x000000ffff157224 */ /* 0x000fce00078e000e */
[----:B------:R-:W-:Y:S05]  /*23800*/  WARPSYNC.COLLECTIVE R15, `(.L_x_8161) ;  /* 0x000000000f087348 */ /* 0x000fea0003c00000 */
[----:B------:R0:W1:Y:S02]  /*23810*/  SHFL.IDX P6, R14, R13, R12, R11 ;  /* 0x0000000c0d0e7389 */ /* 0x00006400000c000b */
[----:B01----:R-:W-:Y:S01]  /*23820*/  ENDCOLLECTIVE ;  /* 0x000000000000791b */ /* 0x003fe20003800000 */
.L_x_8161:
[----:B------:R-:W-:Y:S01]  /*23830*/  IMAD.MOV.U32 R13, RZ, RZ, R112 ;  /* 0x000000ffff0d7224 */ /* 0x000fe200078e0070 */
[----:B------:R-:W-:Y:S01]  /*23840*/  MOV R12, R5 ;  /* 0x00000005000c7202 */ /* 0x000fe20000000f00 */
[----:B------:R-:W-:-:S07]  /*23850*/  IMAD.MOV.U32 R40, RZ, RZ, R14 ;  /* 0x000000ffff287224 */ /* 0x000fce00078e000e */
[----:B------:R-:W-:Y:S05]  /*23860*/  WARPSYNC.COLLECTIVE R15, `(.L_x_8162) ;  /* 0x000000000f087348 */ /* 0x000fea0003c00000 */
[----:B------:R0:W1:Y:S02]  /*23870*/  SHFL.IDX P6, R14, R13, R12, R11 ;  /* 0x0000000c0d0e7389 */ /* 0x00006400000c000b */
[----:B01----:R-:W-:Y:S01]  /*23880*/  ENDCOLLECTIVE ;  /* 0x000000000000791b */ /* 0x003fe20003800000 */
.L_x_8162:
[----:B------:R-:W-:Y:S02]  /*23890*/  IMAD.MOV.U32 R13, RZ, RZ, R134 ;  /* 0x000000ffff0d7224 */ /* 0x000fe400078e0086 */
[----:B------:R-:W-:-:S07]  /*238a0*/  IMAD.MOV.U32 R112, RZ, RZ, R14 ;  /* 0x000000ffff707224 */ /* 0x000fce00078e000e */
[----:B------:R-:W-:Y:S05]  /*238b0*/  WARPSYNC.COLLECTIVE R15, `(.L_x_8163) ;  /* 0x000000000f087348 */ /* 0x000fea0003c00000 */
[----:B------:R0:W1:Y:S02]  /*238c0*/  SHFL.IDX P6, R14, R13, R12, R11 ;  /* 0x0000000c0d0e7389 */ /* 0x00006400000c000b */
[----:B01----:R-:W-:Y:S01]  /*238d0*/  ENDCOLLECTIVE ;  /* 0x000000000000791b */ /* 0x003fe20003800000 */
.L_x_8163:
        /* <DEDUP_REMOVED lines=8> */
.L_x_8164:
[----:B------:R-:W-:Y:S01]  /*23960*/  IMAD.MOV.U32 R13, RZ, RZ, R144 ;  /* 0x000000ffff0d7224 */ /* 0x000fe200078e0090 */
[----:B------:R-:W-:-:S07]  /*23970*/  MOV R42, R14 ;  /* 0x0000000e002a7202 */ /* 0x000fce0000000f00 */
[----:B------:R-:W-:Y:S05]  /*23980*/  WARPSYNC.COLLECTIVE R15, `(.L_x_8165) ;  /* 0x000000000f087348 */ /* 0x000fea0003c00000 */
[----:B------:R0:W1:Y:S02]  /*23990*/  SHFL.IDX P6, R14, R13, R12, R11 ;  /* 0x0000000c0d0e7389 */ /* 0x00006400000c000b */
[----:B01----:R-:W-:Y:S01]  /*239a0*/  ENDCOLLECTIVE ;  /* 0x000000000000791b */ /* 0x003fe20003800000 */
.L_x_8165:
[----:B------:R-:W-:Y:S02]  /*239b0*/  IMAD.MOV.U32 R13, RZ, RZ, R132 ;  /* 0x000000ffff0d7224 */ /* 0x000fe400078e0084 */
[----:B------:R-:W-:Y:S02]  /*239c0*/  IMAD.MOV.U32 R12, RZ, RZ, R5 ;  /* 0x000000ffff0c7224 */ /* 0x000fe400078e0005 */
[----:B------:R-:W-:-:S07]  /*239d0*/  IMAD.MOV.U32 R9, RZ, RZ, R14 ;  /* 0x000000ffff097224 */ /* 0x000fce00078e000e */
[----:B------:R-:W-:Y:S05]  /*239e0*/  WARPSYNC.COLLECTIVE R15, `(.L_x_8166) ;  /* 0x000000000f087348 */ /* 0x000fea0003c00000 */
[----:B------:R0:W1:Y:S02]  /*239f0*/  SHFL.IDX P6, R14, R13, R12, R11 ;  /* 0x0000000c0d0e7389 */ /* 0x00006400000c000b */
[----:B01----:R-:W-:Y:S01]  /*23a00*/  ENDCOLLECTIVE ;  /* 0x000000000000791b */ /* 0x003fe20003800000 */
.L_x_8166:
[----:B------:R-:W-:Y:S01]  /*23a10*/  MOV R13, R126 ;  /* 0x0000007e000d7202 */ /* 0x000fe20000000f00 */
[----:B------:R-:W-:-:S07]  /*23a20*/  IMAD.MOV.U32 R45, RZ, RZ, R14 ;  /* 0x000000ffff2d7224 */ /* 0x000fce00078e000e */
[----:B------:R-:W-:Y:S05]  /*23a30*/  WARPSYNC.COLLECTIVE R15, `(.L_x_8167) ;  /* 0x000000000f087348 */ /* 0x000fea0003c00000 */
[----:B------:R0:W1:Y:S02]  /*23a40*/  SHFL.IDX P6, R14, R13, R12, R11 ;  /* 0x0000000c0d0e7389 */ /* 0x00006400000c000b */
[----:B01----:R-:W-:Y:S01]  /*23a50*/  ENDCOLLECTIVE ;  /* 0x000000000000791b */ /* 0x003fe20003800000 */
.L_x_8167:
[----:B------:R-:W-:Y:S02]  /*23a60*/  IMAD.MOV.U32 R13, RZ, RZ, R46 ;  /* 0x000000ffff0d7224 */ /* 0x000fe400078e002e */
[----:B------:R-:W-:Y:S02]  /*23a70*/  IMAD.MOV.U32 R12, RZ, RZ, R7 ;  /* 0x000000ffff0c7224 */ /* 0x000fe400078e0007 */
[----:B------:R-:W-:-:S07]  /*23a80*/  IMAD.MOV.U32 R126, RZ, RZ, R14 ;  /* 0x000000ffff7e7224 */ /* 0x000fce00078e000e */
[----:B------:R-:W-:Y:S05]  /*23a90*/  WARPSYNC.COLLECTIVE R15, `(.L_x_8168) ;  /* 0x000000000f087348 */ /* 0x000fea0003c00000 */
[----:B------:R0:W1:Y:S02]  /*23aa0*/  SHFL.IDX P6, R14, R13, R12, R11 ;  /* 0x0000000c0d0e7389 */ /* 0x00006400000c000b */
[----:B01----:R-:W-:Y:S01]  /*23ab0*/  ENDCOLLECTIVE ;  /* 0x000000000000791b */ /* 0x003fe20003800000 */
.L_x_8168:
[----:B------:R-:W-:Y:S01]  /*23ac0*/  SEL R43, R9, R126, P0 ;  /* 0x0000007e092b7207 */ /* 0x000fe20000000000 */
[----:B------:R-:W-:Y:S02]  /*23ad0*/  IMAD.MOV.U32 R13, RZ, RZ, R48 ;  /* 0x000000ffff0d7224 */ /* 0x000fe400078e0030 */
[----:B------:R-:W-:-:S07]  /*23ae0*/  IMAD.MOV.U32 R46, RZ, RZ, R14 ;  /* 0x000000ffff2e7224 */ /* 0x000fce00078e000e */
[----:B------:R-:W-:Y:S05]  /*23af0*/  WARPSYNC.COLLECTIVE R15, `(.L_x_8169) ;  /* 0x000000000f087348 */ /* 0x000fea0003c00000 */
[----:B------:R0:W1:Y:S02]  /*23b00*/  SHFL.IDX P6, R14, R13, R12, R11 ;  /* 0x0000000c0d0e7389 */ /* 0x00006400000c000b */
[----:B01----:R-:W-:Y:S01]  /*23b10*/  ENDCOLLECTIVE ;  /* 0x000000000000791b */ /* 0x003fe20003800000 */
.L_x_8169:
[----:B------:R-:W-:Y:S02]  /*23b20*/  IMAD.MOV.U32 R13, RZ, RZ, R124 ;  /* 0x000000ffff0d7224 */ /* 0x000fe400078e007c */
[----:B------:R-:W-:Y:S01]  /*23b30*/  IMAD.MOV.U32 R12, RZ, RZ, R5 ;  /* 0x000000ffff0c7224 */ /* 0x000fe200078e0005 */
[----:B------:R-:W-:-:S07]  /*23b40*/  MOV R48, R14 ;  /* 0x0000000e00307202 */ /* 0x000fce0000000f00 */
[----:B------:R-:W-:Y:S05]  /*23b50*/  WARPSYNC.COLLECTIVE R15, `(.L_x_8170) ;  /* 0x000000000f087348 */ /* 0x000fea0003c00000 */
[----:B------:R0:W1:Y:S02]  /*23b60*/  SHFL.IDX P6, R14, R13, R12, R11 ;  /* 0x0000000c0d0e7389 */ /* 0x00006400000c000b */
[----:B01----:R-:W-:Y:S01]  /*23b70*/  ENDCOLLECTIVE ;  /* 0x000000000000791b */ /* 0x003fe20003800000 */
.L_x_8170:
[----:B------:R-:W-:Y:S02]  /*23b80*/  IMAD.MOV.U32 R13, RZ, RZ, R122 ;  /* 0x000000ffff0d7224 */ /* 0x000fe400078e007a */
[----:B------:R-:W-:-:S07]  /*23b90*/  IMAD.MOV.U32 R49, RZ, RZ, R14 ;  /* 0x000000ffff317224 */ /* 0x000fce00078e000e */
[----:B------:R-:W-:Y:S05]  /*23ba0*/  WARPSYNC.COLLECTIVE R15, `(.L_x_8171) ;  /* 0x000000000f087348 */ /* 0x000fea0003c00000 */
[----:B------:R0:W1:Y:S02]  /*23bb0*/  SHFL.IDX P6, R14, R13, R12, R11 ;  /* 0x0000000c0d0e7389 */ /* 0x00006400000c000b */
[----:B01----:R-:W-:Y:S01]  /*23bc0*/  ENDCOLLECTIVE ;  /* 0x000000000000791b */ /* 0x003fe20003800000 */
.L_x_8171:
[----:B------:R-:W-:Y:S01]  /*23bd0*/  MOV R13, R50 ;  /* 0x00000032000d7202 */ /* 0x000fe20000000f00 */
[----:B------:R-:W-:Y:S02]  /*23be0*/  IMAD.MOV.U32 R12, RZ, RZ, R7 ;  /* 0x000000ffff0c7224 */ /* 0x000fe400078e0007 */
[----:B------:R-:W-:-:S07]  /*23bf0*/  IMAD.MOV.U32 R51, RZ, RZ, R14 ;  /* 0x000000ffff337224 */ /* 0x000fce00078e000e */
[----:B------:R-:W-:Y:S05]  /*23c00*/  WARPSYNC.COLLECTIVE R15, `(.L_x_8172) ;  /* 0x000000000f087348 */ /* 0x000fea0003c00000 */
[----:B------:R0:W1:Y:S02]  /*23c10*/  SHFL.IDX P6, R14, R13, R12, R11 ;  /* 0x0000000c0d0e7389 */ /* 0x00006400000c000b */
[----:B01----:R-:W-:Y:S01]  /*23c20*/  ENDCOLLECTIVE ;  /* 0x000000000000791b */ /* 0x003fe20003800000 */
.L_x_8172:
[----:B------:R-:W-:Y:S02]  /*23c30*/  SEL R47, R48, R51, P0 ;  /* 0x00000033302f7207 */ /* 0x000fe40000000000 */
[----:B------:R-:W-:Y:S01]  /*23c40*/  SEL R48, R51, R48, P0 ;  /* 0x0000003033307207 */ /* 0x000fe20000000000 */
[----:B------:R-:W-:Y:S02]  /*23c50*/  IMAD.MOV.U32 R13, RZ, RZ, R82 ;  /* 0x000000ffff0d7224 */ /* 0x000fe400078e0052 */
[----:B------:R-:W-:-:S07]  /*23c60*/  IMAD.MOV.U32 R50, RZ, RZ, R14 ;  /* 0x000000ffff327224 */ /* 0x000fce00078e000e */
[----:B------:R-:W-:Y:S05]  /*23c70*/  WARPSYNC.COLLECTIVE R15, `(.L_x_8173) ;  /* 0x000000000f087348 */ /* 0x000fea0003c00000 */
[----:B------:R0:W1:Y:S02]  /*23c80*/  SHFL.IDX P6, R14, R13, R12, R11 ;  /* 0x0000000c0d0e7389 */ /* 0x00006400000c000b */
[----:B01----:R-:W-:Y:S01]  /*23c90*/  ENDCOLLECTIVE ;  /* 0x000000000000791b */ /* 0x003fe20003800000 */
.L_x_8173:
[----:B------:R-:W-:Y:S01]  /*23ca0*/  IMAD.MOV.U32 R13, RZ, RZ, R120 ;  /* 0x000000ffff0d7224 */ /* 0x000fe200078e0078 */
[----:B------:R-:W-:Y:S01]  /*23cb0*/  MOV R12, R5 ;  /* 0x00000005000c7202 */ /* 0x000fe20000000f00 */
[----:B------:R-:W-:-:S07]  /*23cc0*/  IMAD.MOV.U32 R82, RZ, RZ, R14 ;  /* 0x000000ffff527224 */ /* 0x000fce00078e000e */
[----:B------:R-:W-:Y:S05]  /*23cd0*/  WARPSYNC.COLLECTIVE R15, `(.L_x_8174) ;  /* 0x000000000f087348 */ /* 0x000fea0003c00000 */
[----:B------:R0:W1:Y:S02]  /*23ce0*/  SHFL.IDX P6, R14, R13, R12, R11 ;  /* 0x0000000c0d0e7389 */ /* 0x00006400000c000b */
[----:B01----:R-:W-:Y:S01]  /*23cf0*/  ENDCOLLECTIVE ;  /* 0x000000000000791b */ /* 0x003fe20003800000 */
.L_x_8174:
[----:B------:R-:W-:Y:S02]  /*23d00*/  IMAD.MOV.U32 R13, RZ, RZ, R118 ;  /* 0x000000ffff0d7224 */ /* 0x000fe400078e0076 */
[----:B------:R-:W-:-:S07]  /*23d10*/  IMAD.MOV.U32 R65, RZ, RZ, R14 ;  /* 0x000000ffff417224 */ /* 0x000fce00078e000e */
[----:B------:R-:W-:Y:S05]  /*23d20*/  WARPSYNC.COLLECTIVE R15, `(.L_x_8175) ;  /* 0x000000000f087348 */ /* 0x000fea0003c00000 */
[----:B------:R0:W1:Y:S02]  /*23d30*/  SHFL.IDX P6, R14, R13, R12, R11 ;  /* 0x0000000c0d0e7389 */ /* 0x00006400000c000b */
[----:B01----:R-:W-:Y:S01]  /*23d40*/  ENDCOLLECTIVE ;  /* 0x000000000000791b */ /* 0x003fe20003800000 */
.L_x_8175:
[----:B------:R-:W-:Y:S02]  /*23d50*/  IMAD.MOV.U32 R13, RZ, RZ, R84 ;  /* 0x000000ffff0d7224 */ /* 0x000fe400078e0054 */
[----:B------:R-:W-:Y:S02]  /*23d60*/  IMAD.MOV.U32 R12, RZ, RZ, R7 ;  /* 0x000000ffff0c7224 */ /* 0x000fe400078e0007 */
[----:B------:R-:W-:-:S07]  /*23d70*/  IMAD.MOV.U32 R67, RZ, RZ, R14 ;  /* 0x000000ffff437224 */ /* 0x000fce00078e000e */
[----:B------:R-:W-:Y:S05]  /*23d80*/  WARPSYNC.COLLECTIVE R15, `(.L_x_8176) ;  /* 0x000000000f087348 */ /* 0x000fea0003c00000 */
[----:B------:R0:W1:Y:S02]  /*23d90*/  SHFL.IDX P6, R14, R13, R12, R11 ;  /* 0x0000000c0d0e7389 */ /* 0x00006400000c000b */
[----:B01----:R-:W-:Y:S01]  /*23da0*/  ENDCOLLECTIVE ;  /* 0x000000000000791b */ /* 0x003fe20003800000 */
.L_x_8176:
[----:B------:R-:W-:Y:S02]  /*23db0*/  SEL R51, R82, R67, P0 ;  /* 0x0000004352337207 */ /* 0x000fe40000000000 */
[----:B------:R-:W-:Y:S01]  /*23dc0*/  SEL R82, R67, R82, P0 ;  /* 0x0000005243527207 */ /* 0x000fe20000000000 */
[----:B------:R-:W-:Y:S01]  /*23dd0*/  IMAD.MOV.U32 R13, RZ, RZ, R86 ;  /* 0x000000ffff0d7224 */ /* 0x000fe200078e0056 */
[----:B------:R-:W-:-:S07]  /*23de0*/  MOV R84, R14 ;  /* 0x0000000e00547202 */ /* 0x000fce0000000f00 */
[----:B------:R-:W-:Y:S05]  /*23df0*/  WARPSYNC.COLLECTIVE R15, `(.L_x_8177) ;  /* 0x000000000f087348 */ /* 0x000fea0003c00000 */
[----:B------:R0:W1:Y:S02]  /*23e00*/  SHFL.IDX P6, R14, R13, R12, R11 ;  /* 0x0000000c0d0e7389 */ /* 0x00006400000c000b */
[----:B01----:R-:W-:Y:S01]  /*23e10*/  ENDCOLLECTIVE ;  /* 0x000000000000791b */ /* 0x003fe20003800000 */
.L_x_8177:
[----:B------:R-:W-:Y:S02]  /*23e20*/  IMAD.MOV.U32 R13, RZ, RZ, R116 ;  /* 0x000000ffff0d7224 */ /* 0x000fe400078e0074 */
[----:B------:R-:W-:Y:S02]  /*23e30*/  IMAD.MOV.U32 R12, RZ, RZ, R5 ;  /* 0x000000ffff0c7224 */ /* 0x000fe400078e0005 */
[----:B------:R-:W-:-:S07]  /*23e40*/  IMAD.MOV.U32 R86, RZ, RZ, R14 ;  /* 0x000000ffff567224 */ /* 0x000fce00078e000e */
[----:B------:R-:W-:Y:S05]  /*23e50*/  WARPSYNC.COLLECTIVE R15, `(.L_x_8178) ;  /* 0x000000000f087348 */ /* 0x000fea0003c00000 */
[----:B------:R0:W1:Y:S02]  /*23e60*/  SHFL.IDX P6, R14, R13, R12, R11 ;  /* 0x0000000c0d0e7389 */ /* 0x00006400000c000b */
[----:B01----:R-:W-:Y:S01]  /*23e70*/  ENDCOLLECTIVE ;  /* 0x000000000000791b */ /* 0x003fe20003800000 */
.L_x_8178:
[----:B------:R-:W-:Y:S01]  /*23e80*/  MOV R13, R114 ;  /* 0x00000072000d7202 */ /* 0x000fe20000000f00 */
[----:B------:R-:W-:-:S07]  /*23e90*/  IMAD.MOV.U32 R87, RZ, RZ, R14 ;  /* 0x000000ffff577224 */ /* 0x000fce00078e000e */
[----:B------:R-:W-:Y:S05]  /*23ea0*/  WARPSYNC.COLLECTIVE R15, `(.L_x_8179) ;  /* 0x000000000f087348 */ /* 0x000fea0003c00000 */
[----:B------:R0:W1:Y:S02]  /*23eb0*/  SHFL.IDX P6, R14, R13, R12, R11 ;  /* 0x0000000c0d0e7389 */ /* 0x00006400000c000b */
[----:B01----:R-:W-:Y:S01]  /*23ec0*/  ENDCOLLECTIVE ;  /* 0x000000000000791b */ /* 0x003fe20003800000 */
.L_x_8179:
        /* <DEDUP_REMOVED lines=8> */
.L_x_8180:
[----:B------:R-:W-:Y:S02]  /*23f50*/  SEL R85, R86, R101, P0 ;  /* 0x0000006556557207 */ /* 0x000fe40000000000 */
[----:B------:R-:W-:Y:S01]  /*23f60*/  SEL R86, R101, R86, P0 ;  /* 0x0000005665567207 */ /* 0x000fe20000000000 */
[----:B------:R-:W-:Y:S02]  /*23f70*/  IMAD.MOV.U32 R101, RZ, RZ, RZ ;  /* 0x000000ffff657224 */ /* 0x000fe400078e00ff */
[----:B------:R-:W-:Y:S02]  /*23f80*/  IMAD.MOV.U32 R13, RZ, RZ, R138 ;  /* 0x000000ffff0d7224 */ /* 0x000fe400078e008a */
[----:B------:R-:W-:-:S07]  /*23f90*/  IMAD.MOV.U32 R90, RZ, RZ, R14 ;  /* 0x000000ffff5a7224 */ /* 0x000fce00078e000e */
[----:B------:R-:W-:Y:S05]  /*23fa0*/  WARPSYNC.COLLECTIVE R15, `(.L_x_8181) ;  /* 0x000000000f087348 */ /* 0x000fea0003c00000 */
[----:B------:R0:W1:Y:S02]  /*23fb0*/  SHFL.IDX P6, R14, R13, R12, R11 ;  /* 0x0000000c0d0e7389 */ /* 0x00006400000c000b */
[----:B01----:R-:W-:Y:S01]  /*23fc0*/  ENDCOLLECTIVE ;  /* 0x000000000000791b */ /* 0x003fe20003800000 */
.L_x_8181:
[----:B------:R-:W-:Y:S01]  /*23fd0*/  IMAD.MOV.U32 R13, RZ, RZ, R28 ;  /* 0x000000ffff0d7224 */ /* 0x000fe200078e001c */
[----:B------:R-:W-:Y:S01]  /*23fe0*/  SEL R28, R40, R41, P0 ;  /* 0x00000029281c7207 */ /* 0x000fe20000000000 */
        /* <DEDUP_REMOVED lines=9> */
.L_x_8182:
        /* <DEDUP_REMOVED lines=8> */
.L_x_8183:
        /* <DEDUP_REMOVED lines=8> */
.L_x_8184:
[----:B------:R-:W-:Y:S02]  /*24180*/  IMAD.MOV.U32 R13, RZ, RZ, R128 ;  /* 0x000000ffff0d7224 */ /* 0x000fe400078e0080 */
[----:B------:R-:W-:-:S07]  /*24190*/  IMAD.MOV.U32 R55, RZ, RZ, R14 ;  /* 0x000000ffff377224 */ /* 0x000fce00078e000e */
[----:B------:R-:W-:Y:S05]  /*241a0*/  WARPSYNC.COLLECTIVE R15, `(.L_x_8185) ;  /* 0x000000000f087348 */ /* 0x000fea0003c00000 */
[----:B------:R0:W1:Y:S02]  /*241b0*/  SHFL.IDX P6, R14, R13, R12, R11 ;  /* 0x0000000c0d0e7389 */ /* 0x00006400000c000b */
[----:B01----:R-:W-:Y:S01]  /*241c0*/  ENDCOLLECTIVE ;  /* 0x000000000000791b */ /* 0x003fe20003800000 */
.L_x_8185:
[----:B------:R-:W-:Y:S01]  /*241d0*/  IMAD.MOV.U32 R13, RZ, RZ, R44 ;  /* 0x000000ffff0d7224 */ /* 0x000fe200078e002c */
[----:B------:R-:W-:Y:S02]  /*241e0*/  MOV R12, R5 ;  /* 0x00000005000c7202 */ /* 0x000fe40000000f00 */
[----:B------:R-:W-:Y:S01]  /*241f0*/  SEL R44, R126, R9, P0 ;  /* 0x000000097e2c7207 */ /* 0x000fe20000000000 */
[----:B------:R-:W-:-:S07]  /*24200*/  IMAD.MOV.U32 R57, RZ, RZ, R14 ;  /* 0x000000ffff397224 */ /* 0x000fce00078e000e */
[----:B------:R-:W-:Y:S05]  /*24210*/  WARPSYNC.COLLECTIVE R15, `(.L_x_8186) ;  /* 0x000000000f087348 */ /* 0x000fea0003c00000 */
[----:B------:R0:W1:Y:S02]  /*24220*/  SHFL.IDX P6, R14, R13, R12, R11 ;  /* 0x0000000c0d0e7389 */ /* 0x00006400000c000b */
[----:B01----:R-:W-:Y:S01]  /*24230*/  ENDCOLLECTIVE ;  /* 0x000000000000791b */ /* 0x003fe20003800000 */
.L_x_8186:
[----:B------:R-:W-:Y:S01]  /*24240*/  IMAD.MOV.U32 R13, RZ, RZ, R52 ;  /* 0x000000ffff0d7224 */ /* 0x000fe200078e0034 */
[----:B------:R-:W-:Y:S02]  /*24250*/  SEL R52, R53, R110, P0 ;  /* 0x0000006e35347207 */ /* 0x000fe40000000000 */
[----:B------:R-:W-:Y:S01]  /*24260*/  SEL R53, R110, R53, P0 ;  /* 0x000000356e357207 */ /* 0x000fe20000000000 */
[----:B------:R-:W-:-:S07]  /*24270*/  IMAD.MOV.U32 R128, RZ, RZ, R14 ;  /* 0x000000ffff807224 */ /* 0x000fce00078e000e */
[----:B------:R-:W-:Y:S05]  /*24280*/  WARPSYNC.COLLECTIVE R15, `(.L_x_8187) ;  /* 0x000000000f087348 */ /* 0x000fea0003c00000 */
[----:B------:R0:W1:Y:S02]  /*24290*/  SHFL.IDX P6, R14, R13, R12, R11 ;  /* 0x0000000c0d0e7389 */ /* 0x00006400000c000b */
[----:B01----:R-:W-:Y:S01]  /*242a0*/  ENDCOLLECTIVE ;  /* 0x000000000000791b */ /* 0x003fe20003800000 */
.L_x_8187:
[----:B------:R-:W-:Y:S02]  /*242b0*/  IMAD.MOV.U32 R13, RZ, RZ, R94 ;  /* 0x000000ffff0d7224 */ /* 0x000fe400078e005e */
[----:B------:R-:W-:Y:S02]  /*242c0*/  IMAD.MOV.U32 R12, RZ, RZ, R7 ;  /* 0x000000ffff0c7224 */ /* 0x000fe400078e0007 */
[----:B------:R-:W-:-:S07]  /*242d0*/  IMAD.MOV.U32 R130, RZ, RZ, R14 ;  /* 0x000000ffff827224 */ /* 0x000fce00078e000e */
[----:B------:R-:W-:Y:S05]  /*242e0*/  WARPSYNC.COLLECTIVE R15, `(.L_x_8188) ;  /* 0x000000000f087348 */ /* 0x000fea0003c00000 */
[----:B------:R0:W1:Y:S02]  /*242f0*/  SHFL.IDX P6, R14, R13, R12, R11 ;  /* 0x0000000c0d0e7389 */ /* 0x00006400000c000b */
[----:B01----:R-:W-:Y:S01]  /*24300*/  ENDCOLLECTIVE ;  /* 0x000000000000791b */ /* 0x003fe20003800000 */
.L_x_8188:
[----:B------:R-:W-:Y:S01]  /*24310*/  IMAD.MOV.U32 R13, RZ, RZ, R96 ;  /* 0x000000ffff0d7224 */ /* 0x000fe200078e0060 */
[----:B------:R-:W-:-:S07]  /*24320*/  MOV R59, R14 ;  /* 0x0000000e003b7202 */ /* 0x000fce0000000f00 */
[----:B------:R-:W-:Y:S05]  /*24330*/  WARPSYNC.COLLECTIVE R15, `(.L_x_8189) ;  /* 0x000000000f087348 */ /* 0x000fea0003c00000 */
[----:B------:R0:W1:Y:S02]  /*24340*/  SHFL.IDX P6, R14, R13, R12, R11 ;  /* 0x0000000c0d0e7389 */ /* 0x00006400000c000b */
[----:B01----:R-:W-:Y:S01]  /*24350*/  ENDCOLLECTIVE ;  /* 0x000000000000791b */ /* 0x003fe20003800000 */
.L_x_8189:
[----:B------:R-:W-:Y:S02]  /*24360*/  IMAD.MOV.U32 R13, RZ, RZ, R64 ;  /* 0x000000ffff0d7224 */ /* 0x000fe400078e0040 */
[----:B------:R-:W-:Y:S02]  /*24370*/  IMAD.MOV.U32 R12, RZ, RZ, R5 ;  /* 0x000000ffff0c7224 */ /* 0x000fe400078e0005 */
[----:B------:R-:W-:-:S07]  /*24380*/  IMAD.MOV.U32 R61, RZ, RZ, R14 ;  /* 0x000000ffff3d7224 */ /* 0x000fce00078e000e */
[----:B------:R-:W-:Y:S05]  /*24390*/  WARPSYNC.COLLECTIVE R15, `(.L_x_8190) ;  /* 0x000000000f087348 */ /* 0x000fea0003c00000 */
[----:B------:R0:W1:Y:S02]  /*243a0*/  SHFL.IDX P6, R14, R13, R12, R11 ;  /* 0x0000000c0d0e7389 */ /* 0x00006400000c000b */
[----:B01----:R-:W-:Y:S01]  /*243b0*/  ENDCOLLECTIVE ;  /* 0x000000000000791b */ /* 0x003fe20003800000 */
.L_x_8190:
[----:B------:R-:W-:Y:S02]  /*243c0*/  MOV R13, R54 ;  /* 0x00000036000d7202 */ /* 0x000fe40000000f00 */
[----:B------:R-:W-:Y:S02]  /*243d0*/  SEL R54, R55, R128, P0 ;  /* 0x0000008037367207 */ /* 0x000fe40000000000 */
[----:B------:R-:W-:Y:S01]  /*243e0*/  SEL R55, R128, R55, P0 ;  /* 0x0000003780377207 */ /* 0x000fe20000000000 */
[----:B------:R-:W-:-:S07]  /*243f0*/  IMAD.MOV.U32 R64, RZ, RZ, R14 ;  /* 0x000000ffff407224 */ /* 0x000fce00078e000e */
[----:B------:R-:W-:Y:S05]  /*24400*/  WARPSYNC.COLLECTIVE R15, `(.L_x_8191) ;  /* 0x000000000f087348 */ /* 0x000fea0003c00000 */
[----:B------:R0:W1:Y:S02]  /*24410*/  SHFL.IDX P6, R14, R13, R12, R11 ;  /* 0x0000000c0d0e7389 */ /* 0x00006400000c000b */
[----:B01----:R-:W-:Y:S01]  /*24420*/  ENDCOLLECTIVE ;  /* 0x000000000000791b */ /* 0x003fe20003800000 */
.L_x_8191:
[----:B------:R-:W-:Y:S02]  /*24430*/  IMAD.MOV.U32 R13, RZ, RZ, R92 ;  /* 0x000000ffff0d7224 */ /* 0x000fe400078e005c */
[----:B------:R-:W-:Y:S02]  /*24440*/  IMAD.MOV.U32 R12, RZ, RZ, R7 ;  /* 0x000000ffff0c7224 */ /* 0x000fe400078e0007 */
[----:B------:R-:W-:-:S07]  /*24450*/  IMAD.MOV.U32 R94, RZ, RZ, R14 ;  /* 0x000000ffff5e7224 */ /* 0x000fce00078e000e */
[----:B------:R-:W-:Y:S05]  /*24460*/  WARPSYNC.COLLECTIVE R15, `(.L_x_8192) ;  /* 0x000000000f087348 */ /* 0x000fea0003c00000 */
[----:B------:R0:W1:Y:S02]  /*24470*/  SHFL.IDX P6, R14, R13, R12, R11 ;  /* 0x0000000c0d0e7389 */ /* 0x00006400000c000b */
[----:B01----:R-:W-:Y:S01]  /*24480*/  ENDCOLLECTIVE ;  /* 0x000000000000791b */ /* 0x003fe20003800000 */
.L_x_8192:
[----:B------:R-:W-:Y:S02]  /*24490*/  IMAD.MOV.U32 R13, RZ, RZ, R76 ;  /* 0x000000ffff0d7224 */ /* 0x000fe400078e004c */
[----:B------:R-:W-:-:S07]  /*244a0*/  IMAD.MOV.U32 R69, RZ, RZ, R14 ;  /* 0x000000ffff457224 */ /* 0x000fce00078e000e */
[----:B------:R-:W-:Y:S05]  /*244b0*/  WARPSYNC.COLLECTIVE R15, `(.L_x_8193) ;  /* 0x000000000f087348 */ /* 0x000fea0003c00000 */
[----:B------:R0:W1:Y:S02]  /*244c0*/  SHFL.IDX P6, R14, R13, R12, R11 ;  /* 0x0000000c0d0e7389 */ /* 0x00006400000c000b */
[----:B01----:R-:W-:Y:S01]  /*244d0*/  ENDCOLLECTIVE ;  /* 0x000000000000791b */ /* 0x003fe20003800000 */
.L_x_8193:
[----:B------:R-:W-:Y:S02]  /*244e0*/  IMAD.MOV.U32 R13, RZ, RZ, R26 ;  /* 0x000000ffff0d7224 */ /* 0x000fe400078e001a */
[----:B------:R-:W-:Y:S01]  /*244f0*/  IMAD.MOV.U32 R12, RZ, RZ, R5 ;  /* 0x000000ffff0c7224 */ /* 0x000fe200078e0005 */
[----:B------:R-:W-:-:S07]  /*24500*/  MOV R71, R14 ;  /* 0x0000000e00477202 */ /* 0x000fce0000000f00 */
[----:B------:R-:W-:Y:S05]  /*24510*/  WARPSYNC.COLLECTIVE R15, `(.L_x_8194) ;  /* 0x000000000f087348 */ /* 0x000fea0003c00000 */
[----:B------:R0:W1:Y:S02]  /*24520*/  SHFL.IDX P6, R14, R13, R12, R11 ;  /* 0x0000000c0d0e7389 */ /* 0x00006400000c000b */
[----:B01----:R-:W-:Y:S01]  /*24530*/  ENDCOLLECTIVE ;  /* 0x000000000000791b */ /* 0x003fe20003800000 */
.L_x_8194:
[----:B------:R-:W-:Y:S02]  /*24540*/  IMAD.MOV.U32 R13, RZ, RZ, R24 ;  /* 0x000000ffff0d7224 */ /* 0x000fe400078e0018 */
[----:B------:R-:W-:-:S07]  /*24550*/  IMAD.MOV.U32 R26, RZ, RZ, R14 ;  /* 0x000000ffff1a7224 */ /* 0x000fce00078e000e */
[----:B------:R-:W-:Y:S05]  /*24560*/  WARPSYNC.COLLECTIVE R15, `(.L_x_8195) ;  /* 0x000000000f087348 */ /* 0x000fea0003c00000 */
[----:B------:R0:W1:Y:S02]  /*24570*/  SHFL.IDX P6, R14, R13, R12, R11 ;  /* 0x0000000c0d0e7389 */ /* 0x00006400000c000b */
[----:B01----:R-:W-:Y:S01]  /*24580*/  ENDCOLLECTIVE ;  /* 0x000000000000791b */ /* 0x003fe20003800000 */
.L_x_8195:
[----:B------:R-:W-:Y:S01]  /*24590*/  MOV R13, R74 ;  /* 0x0000004a000d7202 */ /* 0x000fe20000000f00 */
[----:B------:R-:W-:Y:S02]  /*245a0*/  IMAD.MOV.U32 R12, RZ, RZ, R7 ;  /* 0x000000ffff0c7224 */ /* 0x000fe400078e0007 */
[----:B------:R-:W-:-:S07]  /*245b0*/  IMAD.MOV.U32 R24, RZ, RZ, R14 ;  /* 0x000000ffff187224 */ /* 0x000fce00078e000e */
[----:B------:R-:W-:Y:S05]  /*245c0*/  WARPSYNC.COLLECTIVE R15, `(.L_x_8196) ;  /* 0x000000000f087348 */ /* 0x000fea0003c00000 */
[----:B------:R0:W1:Y:S02]  /*245d0*/  SHFL.IDX P6, R14, R13, R12, R11 ;  /* 0x0000000c0d0e7389 */ /* 0x00006400000c000b */
[----:B01----:R-:W-:Y:S01]  /*245e0*/  ENDCOLLECTIVE ;  /* 0x000000000000791b */ /* 0x003fe20003800000 */
.L_x_8196:
[----:B------:R-:W-:Y:S02]  /*245f0*/  IMAD.MOV.U32 R13, RZ, RZ, R72 ;  /* 0x000000ffff0d7224 */ /* 0x000fe400078e0048 */
[----:B------:R-:W-:-:S07]  /*24600*/  IMAD.MOV.U32 R73, RZ, RZ, R14 ;  /* 0x000000ffff497224 */ /* 0x000fce00078e000e */
[----:B------:R-:W-:Y:S05]  /*24610*/  WARPSYNC.COLLECTIVE R15, `(.L_x_8197) ;  /* 0x000000000f087348 */ /* 0x000fea0003c00000 */
[----:B------:R0:W1:Y:S02]  /*24620*/  SHFL.IDX P6, R14, R13, R12, R11 ;  /* 0x0000000c0d0e7389 */ /* 0x00006400000c000b */
[----:B01----:R-:W-:Y:S01]  /*24630*/  ENDCOLLECTIVE ;  /* 0x000000000000791b */ /* 0x003fe20003800000 */
.L_x_8197:
[----:B------:R-:W-:Y:S01]  /*24640*/  IMAD.MOV.U32 R13, RZ, RZ, R34 ;  /* 0x000000ffff0d7224 */ /* 0x000fe200078e0022 */
[----:B------:R-:W-:Y:S01]  /*24650*/  MOV R12, R5 ;  /* 0x00000005000c7202 */ /* 0x000fe20000000f00 */
[----:B------:R-:W-:-:S07]  /*24660*/  IMAD.MOV.U32 R75, RZ, RZ, R14 ;  /* 0x000000ffff4b7224 */ /* 0x000fce00078e000e */
[----:B------:R-:W-:Y:S05]  /*24670*/  WARPSYNC.COLLECTIVE R15, `(.L_x_8198) ;  /* 0x000000000f087348 */ /* 0x000fea0003c00000 */
[----:B------:R0:W1:Y:S02]  /*24680*/  SHFL.IDX P6, R14, R13, R12, R11 ;  /* 0x0000000c0d0e7389 */ /* 0x00006400000c000b */
[----:B01----:R-:W-:Y:S01]  /*24690*/  ENDCOLLECTIVE ;  /* 0x000000000000791b */ /* 0x003fe20003800000 */
.L_x_8198:
[----:B------:R-:W-:Y:S02]  /*246a0*/  IMAD.MOV.U32 R13, RZ, RZ, R32 ;  /* 0x000000ffff0d7224 */ /* 0x000fe400078e0020 */
[----:B------:R-:W-:-:S07]  /*246b0*/  IMAD.MOV.U32 R34, RZ, RZ, R14 ;  /* 0x000000ffff227224 */ /* 0x000fce00078e000e */
[----:B------:R-:W-:Y:S05]  /*246c0*/  WARPSYNC.COLLECTIVE R15, `(.L_x_8199) ;  /* 0x000000000f087348 */ /* 0x000fea0003c00000 */
[----:B------:R0:W1:Y:S02]  /*246d0*/  SHFL.IDX P6, R14, R13, R12, R11 ;  /* 0x0000000c0d0e7389 */ /* 0x00006400000c000b */
[----:B01----:R-:W-:Y:S01]  /*246e0*/  ENDCOLLECTIVE ;  /* 0x000000000000791b */ /* 0x003fe20003800000 */
.L_x_8199:
        /* <DEDUP_REMOVED lines=10> */
.L_x_8200:
[----:B------:R-:W-:Y:S02]  /*24790*/  SEL R74, R75, R32, P0 ;  /* 0x000000204b4a7207 */ /* 0x000fe40000000000 */
[----:B------:R-:W-:Y:S01]  /*247a0*/  SEL R75, R32, R75, P0 ;  /* 0x0000004b204b7207 */ /* 0x000fe20000000000 */
[----:B------:R-:W-:Y:S01]  /*247b0*/  IMAD.MOV.U32 R13, RZ, RZ, R68 ;  /* 0x000000ffff0d7224 */ /* 0x000fe200078e0044 */
[----:B------:R-:W-:Y:S02]  /*247c0*/  SEL R68, R69, R26, P0 ;  /* 0x0000001a45447207 */ /* 0x000fe40000000000 */
[----:B------:R-:W-:Y:S02]  /*247d0*/  SEL R69, R26, R69, P0 ;  /* 0x000000451a457207 */ /* 0x000fe40000000000 */
[----:B------:R-:W-:-:S07]  /*247e0*/  MOV R91, R14 ;  /* 0x0000000e005b7202 */ /* 0x000fce0000000f00 */
[----:B------:R-:W-:Y:S05]  /*247f0*/  WARPSYNC.COLLECTIVE R15, `(.L_x_8201) ;  /* 0x000000000f087348 */ /* 0x000fea0003c00000 */
[----:B------:R0:W1:Y:S02]  /*24800*/  SHFL.IDX P6, R14, R13, R12, R11 ;  /* 0x0000000c0d0e7389 */ /* 0x00006400000c000b */
[----:B01----:R-:W-:Y:S01]  /*24810*/  ENDCOLLECTIVE ;  /* 0x000000000000791b */ /* 0x003fe20003800000 */
.L_x_8201:
[----:B------:R-:W-:Y:S02]  /*24820*/  IMAD.MOV.U32 R13, RZ, RZ, R38 ;  /* 0x000000ffff0d7224 */ /* 0x000fe400078e0026 */
[----:B------:R-:W-:Y:S02]  /*24830*/  IMAD.MOV.U32 R12, RZ, RZ, R5 ;  /* 0x000000ffff0c7224 */ /* 0x000fe400078e0005 */
[----:B------:R-:W-:-:S07]  /*24840*/  IMAD.MOV.U32 R93, RZ, RZ, R14 ;  /* 0x000000ffff5d7224 */ /* 0x000fce00078e000e */
[----:B------:R-:W-:Y:S05]  /*24850*/  WARPSYNC.COLLECTIVE R15, `(.L_x_8202) ;  /* 0x000000000f087348 */ /* 0x000fea0003c00000 */
[----:B------:R0:W1:Y:S02]  /*24860*/  SHFL.IDX P6, R14, R13, R12, R11 ;  /* 0x0000000c0d0e7389 */ /* 0x00006400000c000b */
[----:B01----:R-:W-:Y:S01]  /*24870*/  ENDCOLLECTIVE ;  /* 0x000000000000791b */ /* 0x003fe20003800000 */
.L_x_8202:
[----:B------:R-:W-:Y:S01]  /*24880*/  MOV R13, R36 ;  /* 0x00000024000d7202 */ /* 0x000fe20000000f00 */
[----:B------:R-:W-:-:S07]  /*24890*/  IMAD.MOV.U32 R38, RZ, RZ, R14 ;  /* 0x000000ffff267224 */ /* 0x000fce00078e000e */
[----:B------:R-:W-:Y:S05]  /*248a0*/  WARPSYNC.COLLECTIVE R15, `(.L_x_8203) ;  /* 0x000000000f087348 */ /* 0x000fea0003c00000 */
[----:B------:R0:W1:Y:S02]  /*248b0*/  SHFL.IDX P6, R14, R13, R12, R11 ;  /* 0x0000000c0d0e7389 */ /* 0x00006400000c000b */
[----:B01----:R-:W-:Y:S01]  /*248c0*/  ENDCOLLECTIVE ;  /* 0x000000000000791b */ /* 0x003fe20003800000 */
.L_x_8203:
        /* <DEDUP_REMOVED lines=10> */
.L_x_8204:
[----:B------:R-:W-:Y:S02]  /*24970*/  SEL R92, R93, R36, P0 ;  /* 0x000000245d5c7207 */ /* 0x000fe40000000000 */
[----:B------:R-:W-:Y:S01]  /*24980*/  SEL R93, R36, R93, P0 ;  /* 0x0000005d245d7207 */ /* 0x000fe20000000000 */
[----:B------:R-:W-:Y:S01]  /*24990*/  IMAD.MOV.U32 R13, RZ, RZ, R58 ;  /* 0x000000ffff0d7224 */ /* 0x000fe200078e003a */
[----:B------:R-:W-:Y:S02]  /*249a0*/  SEL R58, R59, R64, P0 ;  /* 0x000000403b3a7207 */ /* 0x000fe40000000000 */
[----:B------:R-:W-:Y:S01]  /*249b0*/  SEL R59, R64, R59, P0 ;  /* 0x0000003b403b7207 */ /* 0x000fe20000000000 */
[----:B------:R-:W-:-:S07]  /*249c0*/  IMAD.MOV.U32 R95, RZ, RZ, R14 ;  /* 0x000000ffff5f7224 */ /* 0x000fce00078e000e */
[----:B------:R-:W-:Y:S05]  /*249d0*/  WARPSYNC.COLLECTIVE R15, `(.L_x_8205) ;  /* 0x000000000f087348 */ /* 0x000fea0003c00000 */
[----:B------:R0:W1:Y:S02]  /*249e0*/  SHFL.IDX P6, R14, R13, R12, R11 ;  /* 0x0000000c0d0e7389 */ /* 0x00006400000c000b */
[----:B01----:R-:W-:Y:S01]  /*249f0*/  ENDCOLLECTIVE ;  /* 0x000000000000791b */ /* 0x003fe20003800000 */
.L_x_8205:
[----:B------:R-:W-:Y:S01]  /*24a00*/  IMAD.MOV.U32 R13, RZ, RZ, R56 ;  /* 0x000000ffff0d7224 */ /* 0x000fe200078e0038 */
[----:B------:R-:W-:Y:S01]  /*24a10*/  SEL R56, R57, R130, P0 ;  /* 0x0000008239387207 */ /* 0x000fe20000000000 */
[----:B------:R-:W-:Y:S01]  /*24a20*/  IMAD.MOV.U32 R12, RZ, RZ, R5 ;  /* 0x000000ffff0c7224 */ /* 0x000fe200078e0005 */
[----:B------:R-:W-:Y:S02]  /*24a30*/  SEL R57, R130, R57, P0 ;  /* 0x0000003982397207 */ /* 0x000fe40000000000 */
[----:B------:R-:W-:-:S07]  /*24a40*/  MOV R97, R14 ;  /* 0x0000000e00617202 */ /* 0x000fce0000000f00 */
[----:B------:R-:W-:Y:S05]  /*24a50*/  WARPSYNC.COLLECTIVE R15, `(.L_x_8206) ;  /* 0x000000000f087348 */ /* 0x000fea0003c00000 */
[----:B------:R0:W1:Y:S02]  /*24a60*/  SHFL.IDX P6, R14, R13, R12, R11 ;  /* 0x0000000c0d0e7389 */ /* 0x00006400000c000b */
[----:B01----:R-:W-:Y:S01]  /*24a70*/  ENDCOLLECTIVE ;  /* 0x000000000000791b */ /* 0x003fe20003800000 */
.L_x_8206:
[----:B------:R-:W-:Y:S02]  /*24a80*/  IMAD.MOV.U32 R13, RZ, RZ, R10 ;  /* 0x000000ffff0d7224 */ /* 0x000fe400078e000a */
[----:B------:R-:W-:-:S07]  /*24a90*/  IMAD.MOV.U32 R114, RZ, RZ, R14 ;  /* 0x000000ffff727224 */ /* 0x000fce00078e000e */
[----:B------:R-:W-:Y:S05]  /*24aa0*/  WARPSYNC.COLLECTIVE R15, `(.L_x_8207) ;  /* 0x000000000f087348 */ /* 0x000fea0003c00000 */
[----:B------:R0:W1:Y:S02]  /*24ab0*/  SHFL.IDX P6, R14, R13, R12, R11 ;  /* 0x0000000c0d0e7389 */ /* 0x00006400000c000b */
[----:B01----:R-:W-:Y:S01]  /*24ac0*/  ENDCOLLECTIVE ;  /* 0x000000000000791b */ /* 0x003fe20003800000 */
.L_x_8207:
        /* <DEDUP_REMOVED lines=8> */
.L_x_8208:
[----:B------:R-:W-:Y:S02]  /*24b50*/  SEL R96, R97, R10, P0 ;  /* 0x0000000a61607207 */ /* 0x000fe40000000000 */
[----:B------:R-:W-:Y:S01]  /*24b60*/  SEL R97, R10, R97, P0 ;  /* 0x000000610a617207 */ /* 0x000fe20000000000 */
[----:B------:R-:W-:Y:S02]  /*24b70*/  IMAD.MOV.U32 R13, RZ, RZ, R66 ;  /* 0x000000ffff0d7224 */ /* 0x000fe400078e0042 */
[----:B------:R-:W-:-:S07]  /*24b80*/  IMAD.MOV.U32 R4, RZ, RZ, R14 ;  /* 0x000000ffff047224 */ /* 0x000fce00078e000e */
[----:B------:R-:W-:Y:S05]  /*24b90*/  WARPSYNC.COLLECTIVE R15, `(.L_x_8209) ;  /* 0x000000000f087348 */ /* 0x000fea0003c00000 */
[----:B------:R0:W1:Y:S02]  /*24ba0*/  SHFL.IDX P6, R14, R13, R12, R11 ;  /* 0x0000000c0d0e7389 */ /* 0x00006400000c000b */
[----:B01----:R-:W-:Y:S01]  /*24bb0*/  ENDCOLLECTIVE ;  /* 0x000000000000791b */ /* 0x003fe20003800000 */
.L_x_8209:
[----:B------:R-:W-:Y:S01]  /*24bc0*/  IMAD.MOV.U32 R13, RZ, RZ, R8 ;  /* 0x000000ffff0d7224 */ /* 0x000fe200078e0008 */
[----:B------:R-:W-:Y:S01]  /*24bd0*/  MOV R12, R5 ;  /* 0x00000005000c7202 */ /* 0x000fe20000000f00 */
[----:B------:R-:W-:-:S07]  /*24be0*/  IMAD.MOV.U32 R66, RZ, RZ, R14 ;  /* 0x000000ffff427224 */ /* 0x000fce00078e000e */
[----:B------:R-:W-:Y:S05]  /*24bf0*/  WARPSYNC.COLLECTIVE R15, `(.L_x_8210) ;  /* 0x000000000f087348 */ /* 0x000fea0003c00000 */
[----:B------:R0:W1:Y:S02]  /*24c00*/  SHFL.IDX P6, R14, R13, R12, R11 ;  /* 0x0000000c0d0e7389 */ /* 0x00006400000c000b */
[----:B01----:R-:W-:Y:S01]  /*24c10*/  ENDCOLLECTIVE ;  /* 0x000000000000791b */ /* 0x003fe20003800000 */
.L_x_8210:
[----:B------:R-:W-:Y:S02]  /*24c20*/  IMAD.MOV.U32 R13, RZ, RZ, R6 ;  /* 0x000000ffff0d7224 */ /* 0x000fe400078e0006 */
[----:B------:R-:W-:-:S07]  /*24c30*/  IMAD.MOV.U32 R7, RZ, RZ, R14 ;  /* 0x000000ffff077224 */ /* 0x000fce00078e000e */
[----:B------:R-:W-:Y:S05]  /*24c40*/  WARPSYNC.COLLECTIVE R15, `(.L_x_8211) ;  /* 0x000000000f087348 */ /* 0x000fea0003c00000 */
[----:B------:R0:W1:Y:S02]  /*24c50*/  SHFL.IDX P6, R14, R13, R12, R11 ;  /* 0x0000000c0d0e7389 */ /* 0x00006400000c000b */
[----:B01----:R-:W-:Y:S01]  /*24c60*/  ENDCOLLECTIVE ;  /* 0x000000000000791b */ /* 0x003fe20003800000 */
.L_x_8211:
[----:B------:R-:W-:Y:S05]  /*24c70*/  BRA `(.L_x_8212) ;  /* 0xffffff1400d07947 */ /* 0x000fea000383ffff */
.L_x_7930:
[----:B------:R-:W-:Y:S01]  /*24c80*/  IMAD.MOV.U32 R13, RZ, RZ, R3 ;  /* 0x000000ffff0d7224 */ /* 0x000fe200078e0003 */
[----:B------:R-:W-:Y:S01]  /*24c90*/  MOV R11, 0x181f ;  /* 0x0000181f000b7802 */ /* 0x000fe20000000f00 */
[----:B------:R-:W-:Y:S02]  /*24ca0*/  IMAD.MOV.U32 R12, RZ, RZ, RZ ;  /* 0x000000ffff0c7224 */ /* 0x000fe400078e00ff */
[----:B------:R-:W-:-:S07]  /*24cb0*/  IMAD.MOV.U32 R15, RZ, RZ, -0x1 ;  /* 0xffffffffff0f7424 */ /* 0x000fce00078e00ff */
[----:B-----5:R-:W-:Y:S05]  /*24cc0*/  WARPSYNC.COLLECTIVE R15, `(.L_x_8213) ;  /* 0x000000000f087348 */ /* 0x020fea0003c00000 */
[----:B------:R0:W1:Y:S02]  /*24cd0*/  SHFL.IDX P6, R14, R13, R12, R11 ;  /* 0x0000000c0d0e7389 */ /* 0x00006400000c000b */
[----:B01---5:R-:W-:Y:S01]  /*24ce0*/  ENDCOLLECTIVE ;  /* 0x000000000000791b */ /* 0x023fe20003800000 */
.L_x_8213:
[----:B------:R-:W-:Y:S02]  /*24cf0*/  IMAD.MOV.U32 R13, RZ, RZ, R2 ;  /* 0x000000ffff0d7224 */ /* 0x000fe400078e0002 */
[----:B------:R-:W-:-:S07]  /*24d00*/  IMAD.MOV.U32 R0, RZ, RZ, R14 ;  /* 0x000000ffff007224 */ /* 0x000fce00078e000e */
[----:B------:R-:W-:Y:S05]  /*24d10*/  WARPSYNC.COLLECTIVE R15, `(.L_x_8214) ;  /* 0x000000000f087348 */ /* 0x000fea0003c00000 */
[----:B------:R0:W1:Y:S02]  /*24d20*/  SHFL.IDX P6, R14, R13, R12, R11 ;  /* 0x0000000c0d0e7389 */ /* 0x00006400000c000b */
[----:B01----:R-:W-:Y:S01]  /*24d30*/  ENDCOLLECTIVE ;  /* 0x000000000000791b */ /* 0x003fe20003800000 */
.L_x_8214:
[----:B------:R-:W-:Y:S05]  /*24d40*/  BRA `(.L_x_8215) ;  /* 0xffffff2400587947 */ /* 0x000fea000383ffff */
.L_x_7933:
[----:B------:R-:W-:Y:S01]  /*24d50*/  BSSY B1, `(.L_x_8216) ;  /* 0x0000008000017945 */ /* 0x000fe20003800000 */
[----:B------:R-:W-:Y:S01]  /*24d60*/  IMAD.MOV.U32 R13, RZ, RZ, R3 ;  /* 0x000000ffff0d7224 */ /* 0x000fe200078e0003 */
[----:B------:R-:W-:Y:S01]  /*24d70*/  MOV R11, 0x181f ;  /* 0x0000181f000b7802 */ /* 0x000fe20000000f00 */
[----:B------:R-:W-:Y:S02]  /*24d80*/  IMAD.MOV.U32 R12, RZ, RZ, 0x1 ;  /* 0x00000001ff0c7424 */ /* 0x000fe400078e00ff */
[----:B---3--:R-:W-:-:S07]  /*24d90*/  IMAD.MOV.U32 R15, RZ, RZ, -0x1 ;  /* 0xffffffffff0f7424 */ /* 0x008fce00078e00ff */
[----:B012--5:R-:W-:Y:S05]  /*24da0*/  WARPSYNC.COLLECTIVE R15, `(.L_x_8217) ;  /* 0x000000000f087348 */ /* 0x027fea0003c00000 */
[----:B--2---:R2:W3:Y:S02]  /*24db0*/  SHFL.IDX P6, R14, R13, R12, R11 ;  /* 0x0000000c0d0e7389 */ /* 0x0044e400000c000b */
[----:B0123-5:R-:W-:Y:S01]  /*24dc0*/  ENDCOLLECTIVE ;  /* 0x000000000000791b */ /* 0x02ffe20003800000 */
.L_x_8217:
[----:B------:R-:W-:Y:S05]  /*24dd0*/  BSYNC B1 ;  /* 0x0000000000017941 */ /* 0x000fea0003800000 */
.L_x_8216:
        /* <DEDUP_REMOVED lines=8> */
.L_x_8218:
[----:B------:R-:W-:Y:S05]  /*24e60*/  BRA `(.L_x_8219) ;  /* 0xffffff2400607947 */ /* 0x000fea000383ffff */
.L_x_7936:
        /* <DEDUP_REMOVED lines=8> */
.L_x_8221:
[----:B------:R-:W-:Y:S05]  /*24ef0*/  BSYNC B1 ;  /* 0x0000000000017941 */ /* 0x000fea0003800000 */
.L_x_8220:
        /* <DEDUP_REMOVED lines=8> */
.L_x_8222:
[----:B------:R-:W-:Y:S05]  /*24f80*/  BRA `(.L_x_8223) ;  /* 0xffffff2400687947 */ /* 0x000fea000383ffff */
.L_x_7939:
[----:B------:R-:W-:Y:S01]  /*24f90*/  BSSY B1, `(.L_x_8224) ;  /* 0x0000008000017945 */ /* 0x000fe20003800000 */
[----:B------:R-:W-:Y:S01]  /*24fa0*/  IMAD.MOV.U32 R13, RZ, RZ, R3 ;  /* 0x000000ffff0d7224 */ /* 0x000fe200078e0003 */
[----:B------:R-:W-:Y:S01]  /*24fb0*/  MOV R11, 0x181f ;  /* 0x0000181f000b7802 */ /* 0x000fe20000000f00 */
[----:B------:R-:W-:Y:S02]  /*24fc0*/  IMAD.MOV.U32 R12, RZ, RZ, 0x3 ;  /* 0x00000003ff0c7424 */ /* 0x000fe400078e00ff */
[----:B---3--:R-:W-:-:S07]  /*24fd0*/  IMAD.MOV.U32 R15, RZ, RZ, -0x1 ;  /* 0xffffffffff0f7424 */ /* 0x008fce00078e00ff */
[----:B012-4-:R-:W-:Y:S05]  /*24fe0*/  WARPSYNC.COLLECTIVE R15, `(.L_x_8225) ;  /* 0x000000000f087348 */ /* 0x017fea0003c00000 */
[----:B--2---:R2:W3:Y:S02]  /*24ff0*/  SHFL.IDX P6, R14, R13, R12, R11 ;  /* 0x0000000c0d0e7389 */ /* 0x0044e400000c000b */
[----:B01234-:R-:W-:Y:S01]  /*25000*/  ENDCOLLECTIVE ;  /* 0x000000000000791b */ /* 0x01ffe20003800000 */
.L_x_8225:
[----:B------:R-:W-:Y:S05]  /*25010*/  BSYNC B1 ;  /* 0x0000000000017941 */ /* 0x000fea0003800000 */
.L_x_8224:
        /* <DEDUP_REMOVED lines=8> */
.L_x_8226:
[----:B------:R-:W-:Y:S05]  /*250a0*/  BRA `(.L_x_8227) ;  /* 0xffffff2400707947 */ /* 0x000fea000383ffff */
.L_x_7941:
[----:B------:R-:W-:Y:S02]  /*250b0*/  IMAD.MOV.U32 R13, RZ, RZ, R26 ;  /* 0x000000ffff0d7224 */ /* 0x000fe400078e001a */
[----:B------:R-:W-:Y:S02]  /*250c0*/  IMAD.MOV.U32 R12, RZ, RZ, RZ ;  /* 0x000000ffff0c7224 */ /* 0x000fe400078e00ff */
[----:B------:R-:W-:Y:S02]  /*250d0*/  IMAD.MOV.U32 R11, RZ, RZ, 0x1c1f ;  /* 0x00001c1fff0b7424 */ /* 0x000fe400078e00ff */
[----:B------:R-:W-:-:S07]  /*250e0*/  IMAD.MOV.U32 R15, RZ, RZ, -0x1 ;  /* 0xffffffffff0f7424 */ /* 0x000fce00078e00ff */
[----:B------:R-:W-:Y:S05]  /*250f0*/  WARPSYNC.COLLECTIVE R15, `(.L_x_8228) ;  /* 0x000000000f087348 */ /* 0x000fea0003c00000 */
[----:B------:R0:W1:Y:S02]  /*25100*/  SHFL.IDX P6, R14, R13, R12, R11 ;  /* 0x0000000c0d0e7389 */ /* 0x00006400000c000b */
[----:B01----:R-:W-:Y:S01]  /*25110*/  ENDCOLLECTIVE ;  /* 0x000000000000791b */ /* 0x003fe20003800000 */
.L_x_8228:
[----:B------:R-:W-:Y:S01]  /*25120*/  MOV R13, R24 ;  /* 0x00000018000d7202 */ /* 0x000fe20000000f00 */
[----:B------:R-:W-:-:S07]  /*25130*/  IMAD.MOV.U32 R27, RZ, RZ, R14 ;  /* 0x000000ffff1b7224 */ /* 0x000fce00078e000e */
[----:B------:R-:W-:Y:S05]  /*25140*/  WARPSYNC.COLLECTIVE R15, `(.L_x_8229) ;  /* 0x000000000f087348 */ /* 0x000fea0003c00000 */
[----:B------:R0:W1:Y:S02]  /*25150*/  SHFL.IDX P6, R14, R13, R12, R11 ;  /* 0x0000000c0d0e7389 */ /* 0x00006400000c000b */
[----:B01----:R-:W-:Y:S01]  /*25160*/  ENDCOLLECTIVE ;  /* 0x000000000000791b */ /* 0x003fe20003800000 */
.L_x_8229:
[----:B------:R-:W-:Y:S05]  /*25170*/  BRA `(.L_x_8230) ;  /* 0xffffff2800387947 */ /* 0x000fea000383ffff */
.L_x_7944:
[----:B------:R-:W-:Y:S01]  /*25180*/  BSSY B1, `(.L_x_8231) ;  /* 0x0000008000017945 */ /* 0x000fe20003800000 */
[----:B---3--:R-:W-:Y:S02]  /*25190*/  IMAD.MOV.U32 R13, RZ, RZ, R26 ;  /* 0x000000ffff0d7224 */ /* 0x008fe400078e001a */
[----:B------:R-:W-:Y:S02]  /*251a0*/  IMAD.MOV.U32 R12, RZ, RZ, 0x1 ;  /* 0x00000001ff0c7424 */ /* 0x000fe400078e00ff */
[----:B------:R-:W-:Y:S02]  /*251b0*/  IMAD.MOV.U32 R11, RZ, RZ, 0x1c1f ;  /* 0x00001c1fff0b7424 */ /* 0x000fe400078e00ff */
[----:B------:R-:W-:-:S07]  /*251c0*/  IMAD.MOV.U32 R15, RZ, RZ, -0x1 ;  /* 0xffffffffff0f7424 */ /* 0x000fce00078e00ff */
[----:B012---:R-:W-:Y:S05]  /*251d0*/  WARPSYNC.COLLECTIVE R15, `(.L_x_8232) ;  /* 0x000000000f087348 */ /* 0x007fea0003c00000 */
[----:B--2---:R2:W3:Y:S02]  /*251e0*/  SHFL.IDX P6, R14, R13, R12, R11 ;  /* 0x0000000c0d0e7389 */ /* 0x0044e400000c000b */
[----:B0123--:R-:W-:Y:S01]  /*251f0*/  ENDCOLLECTIVE ;  /* 0x000000000000791b */ /* 0x00ffe20003800000 */
.L_x_8232:
[----:B------:R-:W-:Y:S05]  /*25200*/  BSYNC B1 ;  /* 0x0000000000017941 */ /* 0x000fea0003800000 */
.L_x_8231:
        /* <DEDUP_REMOVED lines=8> */
.L_x_8233:
[----:B------:R-:W-:Y:S05]  /*25290*/  BRA `(.L_x_8234) ;  /* 0xffffff2c00f47947 */ /* 0x000fea000383ffff */
.L_x_7948:
[----:B------:R-:W-:Y:S01]  /*252a0*/  IMAD.MOV.U32 R13, RZ, RZ, R3 ;  /* 0x000000ffff0d7224 */ /* 0x000fe200078e0003 */
[----:B------:R-:W-:Y:S01]  /*252b0*/  MOV R11, 0x181f ;  /* 0x0000181f000b7802 */ /* 0x000fe20000000f00 */
[----:B------:R-:W-:Y:S02]  /*252c0*/  IMAD.MOV.U32 R12, RZ, RZ, RZ ;  /* 0x000000ffff0c7224 */ /* 0x000fe400078e00ff */
[----:B------:R-:W-:-:S07]  /*252d0*/  IMAD.MOV.U32 R15, RZ, RZ, -0x1 ;  /* 0xffffffffff0f7424 */ /* 0x000fce00078e00ff */
[----:B--23--:R-:W-:Y:S05]  /*252e0*/  WARPSYNC.COLLECTIVE R15, `(.L_x_8235) ;  /* 0x000000000f087348 */ /* 0x00cfea0003c00000 */
[----:B------:R0:W1:Y:S02]  /*252f0*/  SHFL.IDX P6, R14, R13, R12, R11 ;  /* 0x0000000c0d0e7389 */ /* 0x00006400000c000b */
[----:B0123--:R-:W-:Y:S01]  /*25300*/  ENDCOLLECTIVE ;  /* 0x000000000000791b */ /* 0x00ffe20003800000 */
.L_x_8235:
[----:B------:R-:W-:Y:S02]  /*25310*/  IMAD.MOV.U32 R13, RZ, RZ, R2 ;  /* 0x000000ffff0d7224 */ /* 0x000fe400078e0002 */
[----:B------:R-:W-:-:S07]  /*25320*/  IMAD.MOV.U32 R0, RZ, RZ, R14 ;  /* 0x000000ffff007224 */ /* 0x000fce00078e000e */
[----:B------:R-:W-:Y:S05]  /*25330*/  WARPSYNC.COLLECTIVE R15, `(.L_x_8236) ;  /* 0x000000000f087348 */ /* 0x000fea0003c00000 */
[----:B------:R0:W1:Y:S02]  /*25340*/  SHFL.IDX P6, R14, R13, R12, R11 ;  /* 0x0000000c0d0e7389 */ /* 0x00006400000c000b */
[----:B01----:R-:W-:Y:S01]  /*25350*/  ENDCOLLECTIVE ;  /* 0x000000000000791b */ /* 0x003fe20003800000 */
.L_x_8236:
[----:B------:R-:W-:Y:S05]  /*25360*/  BRA `(.L_x_8237) ;  /* 0xffffff3c00a47947 */ /* 0x000fea000383ffff */
.L_x_7951:
[----:B------:R-:W-:Y:S01]  /*25370*/  BSSY B1, `(.L_x_8238) ;  /* 0x0000008000017945 */ /* 0x000fe20003800000 */
[----:B------:R-:W-:Y:S01]  /*25380*/  IMAD.MOV.U32 R13, RZ, RZ, R3 ;  /* 0x000000ffff0d7224 */ /* 0x000fe200078e0003 */
[----:B------:R-:W-:Y:S01]  /*25390*/  MOV R11, 0x181f ;  /* 0x0000181f000b7802 */ /* 0x000fe20000000f00 */
[----:B------:R-:W-:Y:S02]  /*253a0*/  IMAD.MOV.U32 R12, RZ, RZ, 0x1 ;  /* 0x00000001ff0c7424 */ /* 0x000fe400078e00ff */
[----:B-1----:R-:W-:-:S07]  /*253b0*/  IMAD.MOV.U32 R15, RZ, RZ, -0x1 ;  /* 0xffffffffff0f7424 */ /* 0x002fce00078e00ff */
[----:B0-234-:R-:W-:Y:S05]  /*253c0*/  WARPSYNC.COLLECTIVE R15, `(.L_x_8239) ;  /* 0x000000000f087348 */ /* 0x01dfea0003c00000 */
[----:B----4-:R1:W4:Y:S02]  /*253d0*/  SHFL.IDX P6, R14, R13, R12, R11 ;  /* 0x0000000c0d0e7389 */ /* 0x01032400000c000b */
[----:B01234-:R-:W-:Y:S01]  /*253e0*/  ENDCOLLECTIVE ;  /* 0x000000000000791b */ /* 0x01ffe20003800000 */
.L_x_8239:
[----:B------:R-:W-:Y:S05]  /*253f0*/  BSYNC B1 ;  /* 0x0000000000017941 */ /* 0x000fea0003800000 */
.L_x_8238:
        /* <DEDUP_REMOVED lines=8> */
.L_x_8240:
[----:B------:R-:W-:Y:S05]  /*25480*/  BRA `(.L_x_8241) ;  /* 0xffffff3c00b07947 */ /* 0x000fea000383ffff */
.L_x_7954:
        /* <DEDUP_REMOVED lines=8> */
.L_x_8243:
[----:B------:R-:W-:Y:S05]  /*25510*/  BSYNC B1 ;  /* 0x0000000000017941 */ /* 0x000fea0003800000 */
.L_x_8242:
        /* <DEDUP_REMOVED lines=8> */
.L_x_8244:
[----:B------:R-:W-:Y:S05]  /*255a0*/  BRA `(.L_x_8245) ;  /* 0xffffff3c00b87947 */ /* 0x000fea000383ffff */
.L_x_7957:
[----:B------:R-:W-:Y:S01]  /*255b0*/  BSSY B1, `(.L_x_8246) ;  /* 0x0000008000017945 */ /* 0x000fe20003800000 */
[----:B------:R-:W-:Y:S01]  /*255c0*/  IMAD.MOV.U32 R13, RZ, RZ, R3 ;  /* 0x000000ffff0d7224 */ /* 0x000fe200078e0003 */
[----:B------:R-:W-:Y:S01]  /*255d0*/  MOV R11, 0x181f ;  /* 0x0000181f000b7802 */ /* 0x000fe20000000f00 */
[----:B------:R-:W-:Y:S02]  /*255e0*/  IMAD.MOV.U32 R12, RZ, RZ, 0x3 ;  /* 0x00000003ff0c7424 */ /* 0x000fe400078e00ff */
[----:B0-----:R-:W-:-:S07]  /*255f0*/  IMAD.MOV.U32 R15, RZ, RZ, -0x1 ;  /* 0xffffffffff0f7424 */ /* 0x001fce00078e00ff */
[----:B-1234-:R-:W-:Y:S05]  /*25600*/  WARPSYNC.COLLECTIVE R15, `(.L_x_8247) ;  /* 0x000000000f087348 */ /* 0x01efea0003c00000 */
[----:B------:R0:W0:Y:S02]  /*25610*/  SHFL.IDX P6, R14, R13, R12, R11 ;  /* 0x0000000c0d0e7389 */ /* 0x00002400000c000b */
[----:B01234-:R-:W-:Y:S01]  /*25620*/  ENDCOLLECTIVE ;  /* 0x000000000000791b */ /* 0x01ffe20003800000 */
.L_x_8247:
[----:B------:R-:W-:Y:S05]  /*25630*/  BSYNC B1 ;  /* 0x0000000000017941 */ /* 0x000fea0003800000 */
.L_x_8246:
        /* <DEDUP_REMOVED lines=8> */
.L_x_8248:
[----:B------:R-:W-:Y:S05]  /*256c0*/  BRA `(.L_x_8249) ;  /* 0xffffff3c00c07947 */ /* 0x000fea000383ffff */
.L_x_7973:
        /* <DEDUP_REMOVED lines=11> */
.L_x_8251:
[----:B------:R-:W-:Y:S05]  /*25780*/  BSYNC B1 ;  /* 0x0000000000017941 */ /* 0x000fea0003800000 */
.L_x_8250:
[----:B------:R-:W-:Y:S05]  /*25790*/  BRA `(.L_x_8252) ;  /* 0xffffff5400fc7947 */ /* 0x000fea000383ffff */
.L_x_7975:
[----:B------:R-:W-:Y:S01]  /*257a0*/  BSSY B1, `(.L_x_8253) ;  /* 0x0000006000017945 */ /* 0x000fe20003800000 */
[----:B------:R-:W-:-:S07]  /*257b0*/  IMAD.MOV.U32 R15, RZ, RZ, -0x1 ;  /* 0xffffffffff0f7424 */ /* 0x000fce00078e00ff */
[----:B0-----:R-:W-:Y:S05]  /*257c0*/  WARPSYNC.COLLECTIVE R15, `(.L_x_8254) ;  /* 0x000000000f0c7348 */ /* 0x001fea0003c00000 */
[----:B------:R-:W-:Y:S02]  /*257d0*/  ELECT P6, UR62, PT ;  /* 0x00000000003e782f */ /* 0x000fe400038c0000 */
[----:B------:R-:W-:Y:S01]  /*257e0*/  MOV R14, UR62 ;  /* 0x0000003e000e7c02 */ /* 0x000fe20008000f00 */
[----:B0-----:R-:W-:Y:S10]  /*257f0*/  ENDCOLLECTIVE ;  /* 0x000000000000791b */ /* 0x001ff40003800000 */
.L_x_8254:
[----:B------:R-:W-:Y:S05]  /*25800*/  BSYNC B1 ;  /* 0x0000000000017941 */ /* 0x000fea0003800000 */
.L_x_8253:
[----:B------:R-:W-:Y:S05]  /*25810*/  BRA `(.L_x_7974) ;  /* 0xffffff5400f47947 */ /* 0x000fea000383ffff */
.L_x_7977:
[----:B0-----:R0:W1:Y:S02]  /*25820*/  SYNCS.PHASECHK.TRANS64.TRYWAIT P0, [R22+URZ+0x22820], R6 ;  /* 0x02282006160075a7 */ /* 0x001064000800017f */
[----:B-1----:R-:W-:Y:S05]  /*25830*/  @!P0 NANOSLEEP.SYNCS 0x989680 ;  /* 0x009896800000895d */ /* 0x002fea0003900000 */
[----:B------:R-:W1:Y:S02]  /*25840*/  @!P0 SYNCS.PHASECHK.TRANS64 P0, [R22+URZ+0x22820], R6 ;  /* 0x02282006160085a7 */ /* 0x000e64000800007f */
[----:B-1----:R-:W-:Y:S05]  /*25850*/  @!P0 BRA `(.L_x_7977) ;  /* 0xfffffffc00f08947 */ /* 0x002fea000383ffff */
[----:B------:R-:W-:Y:S05]  /*25860*/  BRA `(.L_x_8255) ;  /* 0xffffff5800047947 */ /* 0x000fea000383ffff */
.L_x_7981:
[----:B0-----:R0:W1:Y:S02]  /*25870*/  SYNCS.PHASECHK.TRANS64.TRYWAIT P0, [R6+URZ+0x228a0], R10 ;  /* 0x0228a00a060075a7 */ /* 0x001064000800017f */
[----:B-1----:R-:W-:Y:S05]  /*25880*/  @!P0 NANOSLEEP.SYNCS 0x989680 ;  /* 0x009896800000895d */ /* 0x002fea0003900000 */
[----:B------:R-:W1:Y:S02]  /*25890*/  @!P0 SYNCS.PHASECHK.TRANS64 P0, [R6+URZ+0x228a0], R10 ;  /* 0x0228a00a060085a7 */ /* 0x000e64000800007f */
[----:B-1----:R-:W-:Y:S05]  /*258a0*/  @!P0 BRA `(.L_x_7981) ;  /* 0xfffffffc00f08947 */ /* 0x002fea000383ffff */
[----:B------:R-:W-:Y:S05]  /*258b0*/  BRA `(.L_x_8256) ;  /* 0xffffff5800207947 */ /* 0x000fea000383ffff */
.L_x_7986:
[----:B-1----:R1:W2:Y:S02]  /*258c0*/  SYNCS.PHASECHK.TRANS64.TRYWAIT P0, [R6+URZ+0x228c0], R10 ;  /* 0x0228c00a060075a7 */ /* 0x0022a4000800017f */
[----:B--2---:R-:W-:Y:S05]  /*258d0*/  @!P0 NANOSLEEP.SYNCS 0x989680 ;  /* 0x009896800000895d */ /* 0x004fea0003900000 */
[----:B------:R-:W2:Y:S02]  /*258e0*/  @!P0 SYNCS.PHASECHK.TRANS64 P0, [R6+URZ+0x228c0], R10 ;  /* 0x0228c00a060085a7 */ /* 0x000ea4000800007f */
[----:B--2---:R-:W-:Y:S05]  /*258f0*/  @!P0 BRA `(.L_x_7986) ;  /* 0xfffffffc00f08947 */ /* 0x004fea000383ffff */
[----:B------:R-:W-:Y:S05]  /*25900*/  BRA `(.L_x_8257) ;  /* 0xffffff58009c7947 */ /* 0x000fea000383ffff */
.L_x_7993:
[----:B0-----:R0:W1:Y:S02]  /*25910*/  SYNCS.PHASECHK.TRANS64.TRYWAIT P2, [R6+URZ+0x228a0], R7 ;  /* 0x0228a007060075a7 */ /* 0x001064000804017f */
[----:B-1----:R-:W-:Y:S05]  /*25920*/  @!P2 NANOSLEEP.SYNCS 0x989680 ;  /* 0x009896800000a95d */ /* 0x002fea0003900000 */
[----:B------:R-:W1:Y:S02]  /*25930*/  @!P2 SYNCS.PHASECHK.TRANS64 P2, [R6+URZ+0x228a0], R7 ;  /* 0x0228a0070600a5a7 */ /* 0x000e64000804007f */
[----:B-1----:R-:W-:Y:S05]  /*25940*/  @!P2 BRA `(.L_x_7993) ;  /* 0xfffffffc00f0a947 */ /* 0x002fea000383ffff */
[----:B------:R-:W-:Y:S05]  /*25950*/  BRA `(.L_x_8258) ;  /* 0xffffff5c00647947 */ /* 0x000fea000383ffff */
.L_x_7998:
[----:B-1----:R1:W2:Y:S02]  /*25960*/  SYNCS.PHASECHK.TRANS64.TRYWAIT P2, [R6+URZ+0x228c0], R7 ;  /* 0x0228c007060075a7 */ /* 0x0022a4000804017f */
[----:B--2---:R-:W-:Y:S05]  /*25970*/  @!P2 NANOSLEEP.SYNCS 0x989680 ;  /* 0x009896800000a95d */ /* 0x004fea0003900000 */
[----:B------:R-:W2:Y:S02]  /*25980*/  @!P2 SYNCS.PHASECHK.TRANS64 P2, [R6+URZ+0x228c0], R7 ;  /* 0x0228c0070600a5a7 */ /* 0x000ea4000804007f */
[----:B--2---:R-:W-:Y:S05]  /*25990*/  @!P2 BRA `(.L_x_7998) ;  /* 0xfffffffc00f0a947 */ /* 0x004fea000383ffff */
[----:B------:R-:W-:Y:S05]  /*259a0*/  BRA `(.L_x_8259) ;  /* 0xffffff5c00dc7947 */ /* 0x000fea000383ffff */
.L_x_8015:
[----:B------:R-:W0:Y:S01]  /*259b0*/  S2R R20, SR_TID.X ;  /* 0x0000000000147919 */ /* 0x000e220000002100 */
[----:B------:R-:W-:Y:S01]  /*259c0*/  BSSY B0, `(.L_x_8260) ;  /* 0x0000009000007945 */ /* 0x000fe20003800000 */
[----:B------:R-:W-:Y:S01]  /*259d0*/  MOV R12, RZ ;  /* 0x000000ff000c7202 */ /* 0x000fe20000000f00 */
[----:B------:R-:W-:Y:S02]  /*259e0*/  IMAD.MOV.U32 R11, RZ, RZ, 0x1f ;  /* 0x0000001fff0b7424 */ /* 0x000fe400078e00ff */
[----:B------:R-:W-:Y:S01]  /*259f0*/  IMAD.MOV.U32 R15, RZ, RZ, -0x1 ;  /* 0xffffffffff0f7424 */ /* 0x000fe200078e00ff */
[----:B0-----:R-:W-:-:S04]  /*25a00*/  SHF.R.U32.HI R13, RZ, 0x5, R20 ;  /* 0x00000005ff0d7819 */ /* 0x001fc80000011614 */
[----:B------:R-:W-:-:S07]  /*25a10*/  LOP3.LUT R13, R13, 0x3, RZ, 0xc0, !PT ;  /* 0x000000030d0d7812 */ /* 0x000fce00078ec0ff */
[----:B-----5:R-:W-:Y:S05]  /*25a20*/  WARPSYNC.COLLECTIVE R15, `(.L_x_8261) ;  /* 0x000000000f087348 */ /* 0x020fea0003c00000 */
[----:B------:R0:W1:Y:S02]  /*25a30*/  SHFL.IDX P6, R14, R13, R12, R11 ;  /* 0x0000000c0d0e7389 */ /* 0x00006400000c000b */
[----:B01---5:R-:W-:Y:S01]  /*25a40*/  ENDCOLLECTIVE ;  /* 0x000000000000791b */ /* 0x023fe20003800000 */
.L_x_8261:
[----:B------:R-:W-:Y:S05]  /*25a50*/  BSYNC B0 ;  /* 0x0000000000007941 */ /* 0x000fea0003800000 */
.L_x_8260:
[----:B------:R-:W-:Y:S05]  /*25a60*/  BRA `(.L_x_8262) ;  /* 0xffffff6c00d87947 */ /* 0x000fea000383ffff */
.L_x_8018:
[----:B0-----:R-:W2:Y:S02]  /*25a70*/  LDL R0, [R1+0x34] ;  /* 0x0000340001007983 */ /* 0x001ea40000100800 */
[----:B--2---:R0:W1:Y:S02]  /*25a80*/  SYNCS.PHASECHK.TRANS64.TRYWAIT P0, [R6+URZ+0x22880], R0 ;  /* 0x02288000060075a7 */ /* 0x004064000800017f */
[----:B-1----:R-:W-:Y:S05]  /*25a90*/  @!P0 NANOSLEEP.SYNCS 0x989680 ;  /* 0x009896800000895d */ /* 0x002fea0003900000 */
[----:B------:R-:W1:Y:S02]  /*25aa0*/  @!P0 SYNCS.PHASECHK.TRANS64 P0, [R6+URZ+0x22880], R0 ;  /* 0x02288000060085a7 */ /* 0x000e64000800007f */
[----:B-1----:R-:W-:Y:S05]  /*25ab0*/  @!P0 BRA `(.L_x_8018) ;  /* 0xfffffffc00ec8947 */ /* 0x002fea000383ffff */
[----:B------:R-:W-:Y:S05]  /*25ac0*/  BRA `(.L_x_8263) ;  /* 0xffffff6c00f07947 */ /* 0x000fea000383ffff */
.L_x_8019:
        /* <DEDUP_REMOVED lines=8> */
.L_x_8265:
[----:B------:R-:W-:Y:S05]  /*25b50*/  BSYNC B0 ;  /* 0x0000000000007941 */ /* 0x000fea0003800000 */
.L_x_8264:
[----:B------:R-:W-:Y:S01]  /*25b60*/  IMAD.MOV.U32 R13, RZ, RZ, R0 ;  /* 0x000000ffff0d7224 */ /* 0x000fe200078e0000 */
[----:B------:R-:W-:Y:S01]  /*25b70*/  ISETP.GE.AND P2, PT, R7, 0x21, PT ;  /* 0x000000210700780c */ /* 0x000fe20003f46270 */
[----:B------:R-:W-:Y:S01]  /*25b80*/  IMAD.MOV.U32 R12, RZ, RZ, RZ ;  /* 0x000000ffff0c7224 */ /* 0x000fe200078e00ff */
[----:B------:R-:W-:Y:S01]  /*25b90*/  LOP3.LUT R25, R25, 0xffffffef, RZ, 0xc0, !PT ;  /* 0xffffffef19197812 */ /* 0x000fe200078ec0ff */
[----:B------:R-:W-:Y:S01]  /*25ba0*/  IMAD.MOV.U32 R11, RZ, RZ, 0x181f ;  /* 0x0000181fff0b7424 */ /* 0x000fe200078e00ff */
[C---:B------:R-:W-:Y:S01]  /*25bb0*/  ISETP.GE.AND P3, PT, R7.reuse, 0x91, PT ;  /* 0x000000910700780c */ /* 0x040fe20003f66270 */
[----:B------:R-:W-:Y:S01]  /*25bc0*/  IMAD.MOV.U32 R15, RZ, RZ, -0x1 ;  /* 0xffffffffff0f7424 */ /* 0x000fe200078e00ff */
[C---:B------:R-:W-:Y:S01]  /*25bd0*/  ISETP.GE.AND P5, PT, R7.reuse, 0x31, PT ;  /* 0x000000310700780c */ /* 0x040fe20003fa6270 */
[----:B------:R-:W-:Y:S01]  /*25be0*/  IMAD.MOV.U32 R21, RZ, RZ, R14 ;  /* 0x000000ffff157224 */ /* 0x000fe200078e000e */
[----:B------:R-:W-:-:S13]  /*25bf0*/  ISETP.GE.AND P4, PT, R7, 0x61, PT ;  /* 0x000000610700780c */ /* 0x000fda0003f86270 */
[----:B------:R-:W-:Y:S05]  /*25c00*/  WARPSYNC.COLLECTIVE R15, `(.L_x_8266) ;  /* 0x000000000f087348 */ /* 0x000fea0003c00000 */
[----:B------:R0:W1:Y:S02]  /*25c10*/  SHFL.IDX P6, R14, R13, R12, R11 ;  /* 0x0000000c0d0e7389 */ /* 0x00006400000c000b */
[----:B01----:R-:W-:Y:S01]  /*25c20*/  ENDCOLLECTIVE ;  /* 0x000000000000791b */ /* 0x003fe20003800000 */
.L_x_8266:
[----:B------:R-:W-:Y:S02]  /*25c30*/  IMAD.MOV.U32 R13, RZ, RZ, R2 ;  /* 0x000000ffff0d7224 */ /* 0x000fe400078e0002 */
[----:B------:R-:W-:Y:S01]  /*25c40*/  IMAD.MOV.U32 R12, RZ, RZ, 0x1 ;  /* 0x00000001ff0c7424 */ /* 0x000fe200078e00ff */
[----:B------:R-:W-:-:S07]  /*25c50*/  MOV R3, R14 ;  /* 0x0000000e00037202 */ /* 0x000fce0000000f00 */
[----:B------:R-:W-:Y:S05]  /*25c60*/  WARPSYNC.COLLECTIVE R15, `(.L_x_8267) ;  /* 0x000000000f087348 */ /* 0x000fea0003c00000 */
[----:B------:R0:W1:Y:S02]  /*25c70*/  SHFL.IDX P6, R14, R13, R12, R11 ;  /* 0x0000000c0d0e7389 */ /* 0x00006400000c000b */
[----:B01----:R-:W-:Y:S01]  /*25c80*/  ENDCOLLECTIVE ;  /* 0x000000000000791b */ /* 0x003fe20003800000 */
.L_x_8267:
[----:B------:R-:W-:Y:S01]  /*25c90*/  IADD3 R28, P1, R35, R3, RZ ;  /* 0x00000003231c7210 */ /* 0x000fe20007f3e0ff */
[----:B------:R-:W-:-:S04]  /*25ca0*/  IMAD.IADD R3, R22, 0x1, R30 ;  /* 0x0000000116037824 */ /* 0x000fc800078e021e */
[----:B------:R-:W-:Y:S01]  /*25cb0*/  IMAD.X R29, RZ, RZ, R21, P1 ;  /* 0x000000ffff1d7224 */ /* 0x000fe200008e0615 */
[----:B------:R-:W-:Y:S02]  /*25cc0*/  ISETP.LT.OR P1, PT, R7, 0x1, P0 ;  /* 0x000000010700780c */ /* 0x000fe40000721670 */
[----:B------:R-:W-:-:S11]  /*25cd0*/  MOV R13, R0 ;  /* 0x00000000000d7202 */ /* 0x000fd60000000f00 */
        /* <DEDUP_REMOVED lines=8> */
.L_x_8268:
        /* <DEDUP_REMOVED lines=9> */
.L_x_8269:
[----:B------:R-:W-:Y:S01]  /*25df0*/  ISETP.LT.OR P1, PT, R7, 0x11, P0 ;  /* 0x000000110700780c */ /* 0x000fe20000721670 */
[----:B------:R-:W-:-:S12]  /*25e00*/  IMAD.MOV.U32 R13, RZ, RZ, R0 ;  /* 0x000000ffff0d7224 */ /* 0x000fd800078e0000 */
[----:B------:R-:W-:Y:S01]  /*25e10*/  @!PT LDS RZ, [RZ] ;  /* 0x00000000fffff984 */ /* 0x000fe20000000800 */
[----:B------:R-:W-:Y:S01]  /*25e20*/  @!PT LDS RZ, [RZ] ;  /* 0x00000000fffff984 */ /* 0x000fe20000000800 */
[----:B------:R-:W-:Y:S01]  /*25e30*/  @!PT LDS RZ, [RZ] ;  /* 0x00000000fffff984 */ /* 0x000fe20000000800 */
[----:B------:R0:W-:Y:S01]  /*25e40*/  LDGSTS.E.BYPASS.LTC128B.128 [R3+0xac00], desc[UR36][R28.64], !P1 ;  /* 0x0ac000001c037fae */ /* 0x0001e2000c901d64 */
[----:B------:R-:W-:-:S07]  /*25e50*/  MOV R21, R14 ;  /* 0x0000000e00157202 */ /* 0x000fce0000000f00 */
[----:B0-----:R-:W-:Y:S05]  /*25e60*/  WARPSYNC.COLLECTIVE R15, `(.L_x_8270) ;  /* 0x000000000f087348 */ /* 0x001fea0003c00000 */
[----:B------:R1:W2:Y:S02]  /*25e70*/  SHFL.IDX P6, R14, R13, R12, R11 ;  /* 0x0000000c0d0e7389 */ /* 0x0002a400000c000b */
[----:B012---:R-:W-:Y:S01]  /*25e80*/  ENDCOLLECTIVE ;  /* 0x000000000000791b */ /* 0x007fe20003800000 */
.L_x_8270:
[----:B------:R-:W-:Y:S02]  /*25e90*/  IMAD.MOV.U32 R13, RZ, RZ, R2 ;  /* 0x000000ffff0d7224 */ /* 0x000fe400078e0002 */
[----:B------:R-:W-:Y:S02]  /*25ea0*/  IMAD.MOV.U32 R12, RZ, RZ, 0x3 ;  /* 0x00000003ff0c7424 */ /* 0x000fe400078e00ff */
[----:B------:R-:W-:-:S05]  /*25eb0*/  IMAD.MOV.U32 R11, RZ, RZ, R14 ;  /* 0x000000ffff0b7224 */ /* 0x000fca00078e000e */
[----:B------:R-:W-:Y:S02]  /*25ec0*/  IADD3 R28, P1, R35, R11, RZ ;  /* 0x0000000b231c7210 */ /* 0x000fe40007f3e0ff */
[----:B------:R-:W-:-:S03]  /*25ed0*/  MOV R11, 0x181f ;  /* 0x0000181f000b7802 */ /* 0x000fc60000000f00 */
[----:B------:R-:W-:Y:S01]  /*25ee0*/  IMAD.X R29, RZ, RZ, R21, P1 ;  /* 0x000000ffff1d7224 */ /* 0x000fe200008e0615 */
[----:B------:R-:W-:-:S13]  /*25ef0*/  ISETP.LT.OR P1, PT, R7, 0x21, P0 ;  /* 0x000000210700780c */ /* 0x000fda0000721670 */
[----:B------:R-:W-:Y:S05]  /*25f00*/  WARPSYNC.COLLECTIVE R15, `(.L_x_8271) ;  /* 0x000000000f087348 */ /* 0x000fea0003c00000 */
[----:B------:R0:W1:Y:S02]  /*25f10*/  SHFL.IDX P6, R14, R13, R12, R11 ;  /* 0x0000000c0d0e7389 */ /* 0x00006400000c000b */
[----:B01----:R-:W-:Y:S01]  /*25f20*/  ENDCOLLECTIVE ;  /* 0x000000000000791b */ /* 0x003fe20003800000 */
.L_x_8271:
        /* <DEDUP_REMOVED lines=9> */
.L_x_8272:
[----:B------:R-:W-:Y:S01]  /*25fc0*/  IMAD.MOV.U32 R13, RZ, RZ, R2 ;  /* 0x000000ffff0d7224 */ /* 0x000fe200078e0002 */
[----:B------:R-:W-:Y:S01]  /*25fd0*/  MOV R12, 0x4 ;  /* 0x00000004000c7802 */ /* 0x000fe20000000f00 */
[----:B------:R-:W-:-:S05]  /*25fe0*/  IMAD.MOV.U32 R11, RZ, RZ, R14 ;  /* 0x000000ffff0b7224 */ /* 0x000fca00078e000e */
[----:B------:R-:W-:Y:S01]  /*25ff0*/  IADD3 R28, P1, R35, R11, RZ ;  /* 0x0000000b231c7210 */ /* 0x000fe20007f3e0ff */
[----:B------:R-:W-:-:S04]  /*26000*/  IMAD.MOV.U32 R11, RZ, RZ, 0x181f ;  /* 0x0000181fff0b7424 */ /* 0x000fc800078e00ff */
[----:B------:R-:W-:-:S08]  /*26010*/  IMAD.X R29, RZ, RZ, R21, P1 ;  /* 0x000000ffff1d7224 */ /* 0x000fd000008e0615 */
[----:B------:R-:W-:Y:S05]  /*26020*/  WARPSYNC.COLLECTIVE R15, `(.L_x_8273) ;  /* 0x000000000f087348 */ /* 0x000fea0003c00000 */
[----:B------:R0:W1:Y:S02]  /*26030*/  SHFL.IDX P6, R14, R13, R12, R11 ;  /* 0x0000000c0d0e7389 */ /* 0x00006400000c000b */
[----:B01----:R-:W-:Y:S01]  /*26040*/  ENDCOLLECTIVE ;  /* 0x000000000000791b */ /* 0x003fe20003800000 */
.L_x_8273:
        /* <DEDUP_REMOVED lines=10> */
.L_x_8274:
[----:B------:R-:W-:Y:S01]  /*260f0*/  MOV R13, R2 ;  /* 0x00000002000d7202 */ /* 0x000fe20000000f00 */
        /* <DEDUP_REMOVED lines=8> */
.L_x_8275:
        /* <DEDUP_REMOVED lines=10> */
.L_x_8276:
[----:B------:R-:W-:Y:S02]  /*26220*/  IMAD.MOV.U32 R13, RZ, RZ, R2 ;  /* 0x000000ffff0d7224 */ /* 0x000fe400078e0002 */
[----:B------:R-:W-:Y:S02]  /*26230*/  IMAD.MOV.U32 R12, RZ, RZ, 0x6 ;  /* 0x00000006ff0c7424 */ /* 0x000fe400078e00ff */
[----:B------:R-:W-:-:S05]  /*26240*/  IMAD.MOV.U32 R11, RZ, RZ, R14 ;  /* 0x000000ffff0b7224 */ /* 0x000fca00078e000e */
[----:B------:R-:W-:Y:S01]  /*26250*/  IADD3 R28, P1, R35, R11, RZ ;  /* 0x0000000b231c7210 */ /* 0x000fe20007f3e0ff */
[----:B------:R-:W-:-:S03]  /*26260*/  IMAD.MOV.U32 R11, RZ, RZ, 0x181f ;  /* 0x0000181fff0b7424 */ /* 0x000fc600078e00ff */
[----:B------:R-:W-:-:S09]  /*26270*/  IADD3.X R29, RZ, R21, RZ, P1, !PT ;  /* 0x00000015ff1d7210 */ /* 0x000fd20000ffe4ff */
[----:B------:R-:W-:Y:S05]  /*26280*/  WARPSYNC.COLLECTIVE R15, `(.L_x_8277) ;  /* 0x000000000f087348 */ /* 0x000fea0003c00000 */
[----:B------:R0:W1:Y:S02]  /*26290*/  SHFL.IDX P6, R14, R13, R12, R11 ;  /* 0x0000000c0d0e7389 */ /* 0x00006400000c000b */
[----:B01----:R-:W-:Y:S01]  /*262a0*/  ENDCOLLECTIVE ;  /* 0x000000000000791b */ /* 0x003fe20003800000 */
.L_x_8277:
        /* <DEDUP_REMOVED lines=10> */
.L_x_8278:
[----:B------:R-:W-:Y:S02]  /*26350*/  IMAD.MOV.U32 R13, RZ, RZ, R2 ;  /* 0x000000ffff0d7224 */ /* 0x000fe400078e0002 */
[----:B------:R-:W-:Y:S01]  /*26360*/  IMAD.MOV.U32 R12, RZ, RZ, 0x7 ;  /* 0x00000007ff0c7424 */ /* 0x000fe200078e00ff */
[----:B------:R-:W-:-:S04]  /*26370*/  MOV R11, R14 ;  /* 0x0000000e000b7202 */ /* 0x000fc80000000f00 */
[----:B------:R-:W-:Y:S01]  /*26380*/  IADD3 R28, P1, R35, R11, RZ ;  /* 0x0000000b231c7210 */ /* 0x000fe20007f3e0ff */
[----:B------:R-:W-:-:S04]  /*26390*/  IMAD.MOV.U32 R11, RZ, RZ, 0x181f ;  /* 0x0000181fff0b7424 */ /* 0x000fc800078e00ff */
[----:B------:R-:W-:-:S08]  /*263a0*/  IMAD.X R29, RZ, RZ, R21, P1 ;  /* 0x000000ffff1d7224 */ /* 0x000fd000008e0615 */
[----:B------:R-:W-:Y:S05]  /*263b0*/  WARPSYNC.COLLECTIVE R15, `(.L_x_8279) ;  /* 0x000000000f087348 */ /* 0x000fea0003c00000 */
[----:B------:R0:W1:Y:S02]  /*263c0*/  SHFL.IDX P6, R14, R13, R12, R11 ;  /* 0x0000000c0d0e7389 */ /* 0x00006400000c000b */
[----:B01----:R-:W-:Y:S01]  /*263d0*/  ENDCOLLECTIVE ;  /* 0x000000000000791b */ /* 0x003fe20003800000 */
.L_x_8279:
        /* <DEDUP_REMOVED lines=10> */
.L_x_8280:
[----:B------:R-:W-:Y:S02]  /*26480*/  IMAD.MOV.U32 R13, RZ, RZ, R10 ;  /* 0x000000ffff0d7224 */ /* 0x000fe400078e000a */
[----:B------:R-:W-:Y:S02]  /*26490*/  IMAD.MOV.U32 R12, RZ, RZ, RZ ;  /* 0x000000ffff0c7224 */ /* 0x000fe400078e00ff */
[----:B------:R-:W-:-:S07]  /*264a0*/  IMAD.MOV.U32 R0, RZ, RZ, R14 ;  /* 0x000000ffff007224 */ /* 0x000fce00078e000e */
[----:B------:R-:W-:Y:S05]  /*264b0*/  WARPSYNC.COLLECTIVE R15, `(.L_x_8281) ;  /* 0x000000000f087348 */ /* 0x000fea0003c00000 */
[----:B------:R0:W1:Y:S02]  /*264c0*/  SHFL.IDX P6, R14, R13, R12, R11 ;  /* 0x0000000c0d0e7389 */ /* 0x00006400000c000b */
[----:B01----:R-:W-:Y:S01]  /*264d0*/  ENDCOLLECTIVE ;  /* 0x000000000000791b */ /* 0x003fe20003800000 */
.L_x_8281:
[----:B------:R-:W-:-:S05]  /*264e0*/  IADD3 R28, P1, R35, R0, RZ ;  /* 0x00000000231c7210 */ /* 0x000fca0007f3e0ff */
        /* <DEDUP_REMOVED lines=11> */
.L_x_8282:
[----:B------:R-:W-:Y:S02]  /*265a0*/  IMAD.MOV.U32 R13, RZ, RZ, R10 ;  /* 0x000000ffff0d7224 */ /* 0x000fe400078e000a */
[----:B------:R-:W-:Y:S02]  /*265b0*/  IMAD.MOV.U32 R12, RZ, RZ, 0x1 ;  /* 0x00000001ff0c7424 */ /* 0x000fe400078e00ff */
[----:B------:R-:W-:-:S07]  /*265c0*/  IMAD.MOV.U32 R0, RZ, RZ, R14 ;  /* 0x000000ffff007224 */ /* 0x000fce00078e000e */
[----:B------:R-:W-:Y:S05]  /*265d0*/  WARPSYNC.COLLECTIVE R15, `(.L_x_8283) ;  /* 0x000000000f087348 */ /* 0x000fea0003c00000 */
[----:B------:R0:W1:Y:S02]  /*265e0*/  SHFL.IDX P6, R14, R13, R12, R11 ;  /* 0x0000000c0d0e7389 */ /* 0x00006400000c000b */
[----:B01----:R-:W-:Y:S01]  /*265f0*/  ENDCOLLECTIVE ;  /* 0x000000000000791b */ /* 0x003fe20003800000 */
.L_x_8283:
        /* <DEDUP_REMOVED lines=13> */
.L_x_8284:
        /* <DEDUP_REMOVED lines=12> */
[----:B------:R-:W-:-:S04]  /*26790*/  LOP3.LUT R25, R25, 0xfffffeff, RZ, 0xc0, !PT ;  /* 0xfffffeff19197812 */ /* 0x000fc800078ec0ff */
[----:B------:R-:W-:Y:S01]  /*267a0*/  @P3 LOP3.LUT R25, R25, 0x100, RZ, 0xfc, !PT ;  /* 0x0000010019193812 */ /* 0x000fe200078efcff */
[----:B------:R-:W-:Y:S06]  /*267b0*/  BRA `(.L_x_8285) ;  /* 0xffffff6800a87947 */ /* 0x000fec000383ffff */
.L_x_8024:
[----:B--2---:R-:W2:Y:S02]  /*267c0*/  LDL R0, [R1+0x34] ;  /* 0x0000340001007983 */ /* 0x004ea40000100800 */
[----:B--2---:R2:W3:Y:S02]  /*267d0*/  SYNCS.PHASECHK.TRANS64.TRYWAIT P0, [R6+URZ+0x22840], R0 ;  /* 0x02284000060075a7 */ /* 0x0044e4000800017f */
[----:B---3--:R-:W-:Y:S05]  /*267e0*/  @!P0 NANOSLEEP.SYNCS 0x989680 ;  /* 0x009896800000895d */ /* 0x008fea0003900000 */
[----:B------:R-:W3:Y:S02]  /*267f0*/  @!P0 SYNCS.PHASECHK.TRANS64 P0, [R6+URZ+0x22840], R0 ;  /* 0x02284000060085a7 */ /* 0x000ee4000800007f */
[----:B---3--:R-:W-:Y:S05]  /*26800*/  @!P0 BRA `(.L_x_8024) ;  /* 0xfffffffc00ec8947 */ /* 0x008fea000383ffff */
[----:B------:R-:W-:Y:S05]  /*26810*/  BRA `(.L_x_8286) ;  /* 0xffffff6800fc7947 */ /* 0x000fea000383ffff */
.L_x_8025:
        /* <DEDUP_REMOVED lines=8> */
.L_x_8288:
[----:B------:R-:W-:Y:S05]  /*268a0*/  BSYNC B0 ;  /* 0x0000000000007941 */ /* 0x000fea0003800000 */
.L_x_8287:
        /* <DEDUP_REMOVED lines=8> */
.L_x_8289:
[----:B------:R-:W-:Y:S02]  /*26930*/  IMAD.MOV.U32 R13, RZ, RZ, R0 ;  /* 0x000000ffff0d7224 */ /* 0x000fe400078e0000 */
[----:B------:R-:W-:Y:S01]  /*26940*/  IMAD.MOV.U32 R12, RZ, RZ, 0x1 ;  /* 0x00000001ff0c7424 */ /* 0x000fe200078e00ff */
[----:B------:R-:W-:Y:S01]  /*26950*/  LOP3.LUT P6, RZ, R25, 0x40, RZ, 0xc0, !PT ;  /* 0x0000004019ff7812 */ /* 0x000fe200078cc0ff */
[----:B------:R-:W-:-:S12]  /*26960*/  IMAD.MOV.U32 R8, RZ, RZ, R14 ;  /* 0x000000ffff087224 */ /* 0x000fd800078e000e */
[----:B------:R-:W-:-:S04]  /*26970*/  @P6 IADD3 R8, P0, R35, R8, RZ ;  /* 0x0000000823086210 */ /* 0x000fc80007f1e0ff */
[----:B------:R-:W-:-:S05]  /*26980*/  @P6 IADD3.X R7, RZ, R7, RZ, P0, !PT ;  /* 0x00000007ff076210 */ /* 0x000fca00007fe4ff */
        /* <DEDUP_REMOVED lines=8> */
.L_x_8290:
[----:B------:R-:W-:Y:S02]  /*26a10*/  IMAD.MOV.U32 R13, RZ, RZ, R2 ;  /* 0x000000ffff0d7224 */ /* 0x000fe400078e0002 */
[----:B------:R-:W-:-:S07]  /*26a20*/  IMAD.MOV.U32 R7, RZ, RZ, R14 ;  /* 0x000000ffff077224 */ /* 0x000fce00078e000e */
[----:B------:R-:W-:Y:S05]  /*26a30*/  WARPSYNC.COLLECTIVE R15, `(.L_x_8291) ;  /* 0x000000000f087348 */ /* 0x000fea0003c00000 */
[----:B------:R0:W1:Y:S02]  /*26a40*/  SHFL.IDX P6, R14, R13, R12, R11 ;  /* 0x0000000c0d0e7389 */ /* 0x00006400000c000b */
[----:B01----:R-:W-:Y:S01]  /*26a50*/  ENDCOLLECTIVE ;  /* 0x000000000000791b */ /* 0x003fe20003800000 */
.L_x_8291:
[----:B------:R-:W-:Y:S02]  /*26a60*/  IMAD.MOV.U32 R13, RZ, RZ, R0 ;  /* 0x000000ffff0d7224 */ /* 0x000fe400078e0000 */
[----:B------:R-:W-:Y:S01]  /*26a70*/  IMAD.MOV.U32 R12, RZ, RZ, 0x2 ;  /* 0x00000002ff0c7424 */ /* 0x000fe200078e00ff */
[----:B------:R-:W-:Y:S02]  /*26a80*/  LOP3.LUT P6, RZ, R25, 0x10, RZ, 0xc0, !PT ;  /* 0x0000001019ff7812 */ /* 0x000fe400078cc0ff */
[----:B------:R-:W-:-:S11]  /*26a90*/  MOV R8, R14 ;  /* 0x0000000e00087202 */ /* 0x000fd60000000f00 */
[----:B------:R-:W-:-:S05]  /*26aa0*/  @P6 IADD3 R8, P0, R35, R8, RZ ;  /* 0x0000000823086210 */ /* 0x000fca0007f1e0ff */
[----:B------:R-:W-:-:S04]  /*26ab0*/  @P6 IMAD.X R7, RZ, RZ, R7, P0 ;  /* 0x000000ffff076224 */ /* 0x000fc800000e0607 */
        /* <DEDUP_REMOVED lines=8> */
.L_x_8292:
[----:B------:R-:W-:Y:S01]  /*26b40*/  MOV R13, R2 ;  /* 0x00000002000d7202 */ /* 0x000fe20000000f00 */
[----:B------:R-:W-:-:S07]  /*26b50*/  IMAD.MOV.U32 R7, RZ, RZ, R14 ;  /* 0x000000ffff077224 */ /* 0x000fce00078e000e */
[----:B------:R-:W-:Y:S05]  /*26b60*/  WARPSYNC.COLLECTIVE R15, `(.L_x_8293) ;  /* 0x000000000f087348 */ /* 0x000fea0003c00000 */
[----:B------:R0:W1:Y:S02]  /*26b70*/  SHFL.IDX P6, R14, R13, R12, R11 ;  /* 0x0000000c0d0e7389 */ /* 0x00006400000c000b */
[----:B01----:R-:W-:Y:S01]  /*26b80*/  ENDCOLLECTIVE ;  /* 0x000000000000791b */ /* 0x003fe20003800000 */
.L_x_8293:
[----:B------:R-:W-:Y:S02]  /*26b90*/  IMAD.MOV.U32 R13, RZ, RZ, R0 ;  /* 0x000000ffff0d7224 */ /* 0x000fe400078e0000 */
[----:B------:R-:W-:Y:S01]  /*26ba0*/  IMAD.MOV.U32 R12, RZ, RZ, 0x3 ;  /* 0x00000003ff0c7424 */ /* 0x000fe200078e00ff */
[----:B------:R-:W-:Y:S01]  /*26bb0*/  LOP3.LUT P6, RZ, R25, 0x8, RZ, 0xc0, !PT ;  /* 0x0000000819ff7812 */ /* 0x000fe200078cc0ff */
[----:B------:R-:W-:-:S12]  /*26bc0*/  IMAD.MOV.U32 R8, RZ, RZ, R14 ;  /* 0x000000ffff087224 */ /* 0x000fd800078e000e */
        /* <DEDUP_REMOVED lines=10> */
.L_x_8294:
[----:B------:R-:W-:Y:S01]  /*26c70*/  IMAD.MOV.U32 R13, RZ, RZ, R2 ;  /* 0x000000ffff0d7224 */ /* 0x000fe200078e0002 */
[----:B------:R-:W-:-:S07]  /*26c80*/  MOV R7, R14 ;  /* 0x0000000e00077202 */ /* 0x000fce0000000f00 */
[----:B------:R-:W-:Y:S05]  /*26c90*/  WARPSYNC.COLLECTIVE R15, `(.L_x_8295) ;  /* 0x000000000f087348 */ /* 0x000fea0003c00000 */
[----:B------:R0:W1:Y:S02]  /*26ca0*/  SHFL.IDX P6, R14, R13, R12, R11 ;  /* 0x0000000c0d0e7389 */ /* 0x00006400000c000b */
[----:B01----:R-:W-:Y:S01]  /*26cb0*/  ENDCOLLECTIVE ;  /* 0x000000000000791b */ /* 0x003fe20003800000 */
.L_x_8295:
[----:B------:R-:W-:Y:S01]  /*26cc0*/  IMAD.MOV.U32 R13, RZ, RZ, R0 ;  /* 0x000000ffff0d7224 */ /* 0x000fe200078e0000 */
[----:B------:R-:W-:Y:S01]  /*26cd0*/  MOV R12, 0x4 ;  /* 0x00000004000c7802 */ /* 0x000fe20000000f00 */
[----:B------:R-:W-:-:S07]  /*26ce0*/  IMAD.MOV.U32 R8, RZ, RZ, R14 ;  /* 0x000000ffff087224 */ /* 0x000fce00078e000e */
[----:B------:R-:W-:Y:S05]  /*26cf0*/  WARPSYNC.COLLECTIVE R15, `(.L_x_8296) ;  /* 0x000000000f087348 */ /* 0x000fea0003c00000 */
[----:B------:R0:W1:Y:S02]  /*26d00*/  SHFL.IDX P6, R14, R13, R12, R11 ;  /* 0x0000000c0d0e7389 */ /* 0x00006400000c000b */
[----:B01----:R-:W-:Y:S01]  /*26d10*/  ENDCOLLECTIVE ;  /* 0x000000000000791b */ /* 0x003fe20003800000 */
.L_x_8296:
[----:B------:R-:W-:-:S05]  /*26d20*/  @P5 IADD3 R8, P0, R35, R8, RZ ;  /* 0x0000000823085210 */ /* 0x000fca0007f1e0ff */
[----:B------:R-:W-:-:S04]  /*26d30*/  @P5 IMAD.X R7, RZ, RZ, R7, P0 ;  /* 0x000000ffff075224 */ /* 0x000fc800000e0607 */
[----:B------:R-:W-:Y:S02]  /*26d40*/  @P5 IMAD.MOV.U32 R9, RZ, RZ, R7 ;  /* 0x000000ffff095224 */ /* 0x000fe400078e0007 */
[----:B------:R-:W-:-:S03]  /*26d50*/  IMAD.MOV.U32 R13, RZ, RZ, R2 ;  /* 0x000000ffff0d7224 */ /* 0x000fc600078e0002 */
[----:B------:R-:W-:Y:S01]  /*26d60*/  @!PT LDS RZ, [RZ] ;  /* 0x00000000fffff984 */ /* 0x000fe20000000800 */
[----:B------:R-:W-:Y:S01]  /*26d70*/  @!PT LDS RZ, [RZ] ;  /* 0x00000000fffff984 */ /* 0x000fe20000000800 */
[----:B------:R-:W-:Y:S01]  /*26d80*/  @!PT LDS RZ, [RZ] ;  /* 0x00000000fffff984 */ /* 0x000fe20000000800 */
[----:B------:R0:W-:Y:S01]  /*26d90*/  @P5 LDGSTS.E.BYPASS.LTC128B.128 [R3+0x19c00], desc[UR36][R8.64], !P3 ;  /* 0x19c0000008035fae */ /* 0x0001e2000d901d64 */
[----:B------:R-:W-:Y:S01]  /*26da0*/  LOP3.LUT P5, RZ, R25, 0x80, RZ, 0xc0, !PT ;  /* 0x0000008019ff7812 */ /* 0x000fe200078ac0ff */
[----:B------:R-:W-:-:S12]  /*26db0*/  IMAD.MOV.U32 R7, RZ, RZ, R14 ;  /* 0x000000ffff077224 */ /* 0x000fd800078e000e */
[----:B0-----:R-:W-:Y:S05]  /*26dc0*/  WARPSYNC.COLLECTIVE R15, `(.L_x_8297) ;  /* 0x000000000f087348 */ /* 0x001fea0003c00000 */
[----:B------:R1:W2:Y:S02]  /*26dd0*/  SHFL.IDX P6, R14, R13, R12, R11 ;  /* 0x0000000c0d0e7389 */ /* 0x0002a400000c000b */
[----:B012---:R-:W-:Y:S01]  /*26de0*/  ENDCOLLECTIVE ;  /* 0x000000000000791b */ /* 0x007fe20003800000 */
.L_x_8297:
[----:B------:R-:W-:Y:S01]  /*26df0*/  MOV R13, R0 ;  /* 0x00000000000d7202 */ /* 0x000fe20000000f00 */
        /* <DEDUP_REMOVED lines=13> */
.L_x_8298:
[----:B------:R-:W-:Y:S02]  /*26ed0*/  IMAD.MOV.U32 R13, RZ, RZ, R2 ;  /* 0x000000ffff0d7224 */ /* 0x000fe400078e0002 */
[----:B------:R-:W-:-:S07]  /*26ee0*/  IMAD.MOV.U32 R7, RZ, RZ, R14 ;  /* 0x000000ffff077224 */ /* 0x000fce00078e000e */
[----:B------:R-:W-:Y:S05]  /*26ef0*/  WARPSYNC.COLLECTIVE R15, `(.L_x_8299) ;  /* 0x000000000f087348 */ /* 0x000fea0003c00000 */
[----:B------:R0:W1:Y:S02]  /*26f00*/  SHFL.IDX P6, R14, R13, R12, R11 ;  /* 0x0000000c0d0e7389 */ /* 0x00006400000c000b */
[----:B01----:R-:W-:Y:S01]  /*26f10*/  ENDCOLLECTIVE ;  /* 0x000000000000791b */ /* 0x003fe20003800000 */
.L_x_8299:
[----:B------:R-:W-:Y:S02]  /*26f20*/  IMAD.MOV.U32 R13, RZ, RZ, R0 ;  /* 0x000000ffff0d7224 */ /* 0x000fe400078e0000 */
[----:B------:R-:W-:Y:S02]  /*26f30*/  IMAD.MOV.U32 R12, RZ, RZ, 0x6 ;  /* 0x00000006ff0c7424 */ /* 0x000fe400078e00ff */
[----:B------:R-:W-:-:S07]  /*26f40*/  IMAD.MOV.U32 R8, RZ, RZ, R14 ;  /* 0x000000ffff087224 */ /* 0x000fce00078e000e */
[----:B------:R-:W-:Y:S05]  /*26f50*/  WARPSYNC.COLLECTIVE R15, `(.L_x_8300) ;  /* 0x000000000f087348 */ /* 0x000fea0003c00000 */
[----:B------:R0:W1:Y:S02]  /*26f60*/  SHFL.IDX P6, R14, R13, R12, R11 ;  /* 0x0000000c0d0e7389 */ /* 0x00006400000c000b */
[----:B01----:R-:W-:Y:S01]  /*26f70*/  ENDCOLLECTIVE ;  /* 0x000000000000791b */ /* 0x003fe20003800000 */
.L_x_8300:
[----:B------:R-:W-:-:S05]  /*26f80*/  @P5 IADD3 R8, P0, R35, R8, RZ ;  /* 0x0000000823085210 */ /* 0x000fca0007f1e0ff */
[----:B------:R-:W-:-:S05]  /*26f90*/  @P5 IMAD.X R7, RZ, RZ, R7, P0 ;  /* 0x000000ffff075224 */ /* 0x000fca00000e0607 */
[----:B------:R-:W-:Y:S01]  /*26fa0*/  @P5 MOV R9, R7 ;  /* 0x0000000700095202 */ /* 0x000fe20000000f00 */
[----:B------:R-:W-:-:S04]  /*26fb0*/  IMAD.MOV.U32 R13, RZ, RZ, R2 ;  /* 0x000000ffff0d7224 */ /* 0x000fc800078e0002 */
[----:B------:R-:W-:Y:S01]  /*26fc0*/  @!PT LDS RZ, [RZ] ;  /* 0x00000000fffff984 */ /* 0x000fe20000000800 */
[----:B------:R-:W-:Y:S01]  /*26fd0*/  @!PT LDS RZ, [RZ] ;  /* 0x00000000fffff984 */ /* 0x000fe20000000800 */
[----:B------:R-:W-:Y:S01]  /*26fe0*/  @!PT LDS RZ, [RZ] ;  /* 0x00000000fffff984 */ /* 0x000fe20000000800 */
[----:B------:R0:W-:Y:S01]  /*26ff0*/  @P5 LDGSTS.E.BYPASS.LTC128B.128 [R3+0x1ac00], desc[UR36][R8.64], !P3 ;  /* 0x1ac0000008035fae */ /* 0x0001e2000d901d64 */
[----:B------:R-:W-:-:S07]  /*27000*/  IMAD.MOV.U32 R7, RZ, RZ, R14 ;  /* 0x000000ffff077224 */ /* 0x000fce00078e000e */
[----:B0-----:R-:W-:Y:S05]  /*27010*/  WARPSYNC.COLLECTIVE R15, `(.L_x_8301) ;  /* 0x000000000f087348 */ /* 0x001fea0003c00000 */
[----:B------:R1:W2:Y:S02]  /*27020*/  SHFL.IDX P6, R14, R13, R12, R11 ;  /* 0x0000000c0d0e7389 */ /* 0x0002a400000c000b */
[----:B012---:R-:W-:Y:S01]  /*27030*/  ENDCOLLECTIVE ;  /* 0x000000000000791b */ /* 0x007fe20003800000 */
.L_x_8301:
[----:B------:R-:W-:Y:S02]  /*27040*/  IMAD.MOV.U32 R13, RZ, RZ, R0 ;  /* 0x000000ffff0d7224 */ /* 0x000fe400078e0000 */
[----:B------:R-:W-:Y:S02]  /*27050*/  IMAD.MOV.U32 R12, RZ, RZ, 0x7 ;  /* 0x00000007ff0c7424 */ /* 0x000fe400078e00ff */
[----:B------:R-:W-:-:S07]  /*27060*/  IMAD.MOV.U32 R8, RZ, RZ, R14 ;  /* 0x000000ffff087224 */ /* 0x000fce00078e000e */
[----:B------:R-:W-:Y:S05]  /*27070*/  WARPSYNC.COLLECTIVE R15, `(.L_x_8302) ;  /* 0x000000000f087348 */ /* 0x000fea0003c00000 */
[----:B------:R0:W1:Y:S02]  /*27080*/  SHFL.IDX P6, R14, R13, R12, R11 ;  /* 0x0000000c0d0e7389 */ /* 0x00006400000c000b */
[----:B01----:R-:W-:Y:S01]  /*27090*/  ENDCOLLECTIVE ;  /* 0x000000000000791b */ /* 0x003fe20003800000 */
.L_x_8302:
[----:B------:R-:W-:-:S04]  /*270a0*/  @P4 IADD3 R8, P0, R35, R8, RZ ;  /* 0x0000000823084210 */ /* 0x000fc80007f1e0ff */
[----:B------:R-:W-:-:S05]  /*270b0*/  @P4 IADD3.X R7, RZ, R7, RZ, P0, !PT ;  /* 0x00000007ff074210 */ /* 0x000fca00007fe4ff */
[----:B------:R-:W-:Y:S02]  /*270c0*/  @P4 IMAD.MOV.U32 R9, RZ, RZ, R7 ;  /* 0x000000ffff094224 */ /* 0x000fe400078e0007 */
[----:B------:R-:W-:-:S03]  /*270d0*/  IMAD.MOV.U32 R13, RZ, RZ, R2 ;  /* 0x000000ffff0d7224 */ /* 0x000fc600078e0002 */
        /* <DEDUP_REMOVED lines=8> */
.L_x_8303:
[----:B------:R-:W-:Y:S02]  /*27160*/  IMAD.MOV.U32 R13, RZ, RZ, R4 ;  /* 0x000000ffff0d7224 */ /* 0x000fe400078e0004 */
[----:B------:R-:W-:Y:S01]  /*27170*/  IMAD.MOV.U32 R12, RZ, RZ, RZ ;  /* 0x000000ffff0c7224 */ /* 0x000fe200078e00ff */
[----:B------:R-:W-:-:S07]  /*27180*/  MOV R8, R14 ;  /* 0x0000000e00087202 */ /* 0x000fce0000000f00 */
[----:B------:R-:W-:Y:S05]  /*27190*/  WARPSYNC.COLLECTIVE R15, `(.L_x_8304) ;  /* 0x000000000f087348 */ /* 0x000fea0003c00000 */
[----:B------:R0:W1:Y:S02]  /*271a0*/  SHFL.IDX P6, R14, R13, R12, R11 ;  /* 0x0000000c0d0e7389 */ /* 0x00006400000c000b */
[----:B01----:R-:W-:Y:S01]  /*271b0*/  ENDCOLLECTIVE ;  /* 0x000000000000791b */ /* 0x003fe20003800000 */
.L_x_8304:
[----:B------:R-:W-:-:S05]  /*271c0*/  @P1 IADD3 R8, P0, R35, R8, RZ ;  /* 0x0000000823081210 */ /* 0x000fca0007f1e0ff */
[----:B------:R-:W-:-:S05]  /*271d0*/  @P1 IMAD.X R9, RZ, RZ, R0, P0 ;  /* 0x000000ffff091224 */ /* 0x000fca00000e0600 */
        /* <DEDUP_REMOVED lines=9> */
.L_x_8305:
[----:B------:R-:W-:Y:S02]  /*27270*/  IMAD.MOV.U32 R13, RZ, RZ, R4 ;  /* 0x000000ffff0d7224 */ /* 0x000fe400078e0004 */
[----:B------:R-:W-:Y:S01]  /*27280*/  IMAD.MOV.U32 R12, RZ, RZ, 0x1 ;  /* 0x00000001ff0c7424 */ /* 0x000fe200078e00ff */
[----:B------:R-:W-:-:S07]  /*27290*/  MOV R2, R14 ;  /* 0x0000000e00027202 */ /* 0x000fce0000000f00 */
[----:B------:R-:W-:Y:S05]  /*272a0*/  WARPSYNC.COLLECTIVE R15, `(.L_x_8306) ;  /* 0x000000000f087348 */ /* 0x000fea0003c00000 */
[----:B------:R0:W1:Y:S02]  /*272b0*/  SHFL.IDX P6, R14, R13, R12, R11 ;  /* 0x0000000c0d0e7389 */ /* 0x00006400000c000b */
[----:B01----:R-:W-:Y:S01]  /*272c0*/  ENDCOLLECTIVE ;  /* 0x000000000000791b */ /* 0x003fe20003800000 */
.L_x_8306:
        /* <DEDUP_REMOVED lines=8> */
[----:B------:R0:W-:Y:S01]  /*27350*/  @P2 LDGSTS.E.BYPASS.LTC128B.128 [R3+0x1c400], desc[UR36][R8.64], !P3 ;  /* 0x1c40000008032fae */ /* 0x0001e2000d901d64 */
[----:B------:R-:W-:-:S07]  /*27360*/  MOV R4, R14 ;  /* 0x0000000e00047202 */ /* 0x000fce0000000f00 */
[----:B0-----:R-:W-:Y:S05]  /*27370*/  WARPSYNC.COLLECTIVE R15, `(.L_x_8307) ;  /* 0x000000000f087348 */ /* 0x001fea0003c00000 */
[----:B------:R1:W2:Y:S02]  /*27380*/  SHFL.IDX P6, R14, R13, R12, R11 ;  /* 0x0000000c0d0e7389 */ /* 0x0002a400000c000b */
[----:B012---:R-:W-:Y:S01]  /*27390*/  ENDCOLLECTIVE ;  /* 0x000000000000791b */ /* 0x007fe20003800000 */
.L_x_8307:
[----:B------:R-:W-:Y:S01]  /*273a0*/  IMAD.MOV.U32 R5, RZ, RZ, R14 ;  /* 0x000000ffff057224 */ /* 0x000fe200078e000e */
[----:B------:R-:W-:Y:S06]  /*273b0*/  BRA `(.L_x_8308) ;  /* 0xffffff6400b47947 */ /* 0x000fec000383ffff */
.L_x_8030:
        /* <DEDUP_REMOVED lines=9> */
.L_x_8309:
[----:B------:R-:W-:Y:S01]  /*27450*/  ISETP.GE.AND P1, PT, R17, R3, PT ;  /* 0x000000031100720c */ /* 0x000fe20003f26270 */
[----:B------:R-:W-:Y:S02]  /*27460*/  IMAD.MOV.U32 R13, RZ, RZ, R0 ;  /* 0x000000ffff0d7224 */ /* 0x000fe400078e0000 */
[----:B------:R-:W-:-:S10]  /*27470*/  IMAD.MOV.U32 R4, RZ, RZ, R14 ;  /* 0x000000ffff047224 */ /* 0x000fd400078e000e */
[----:B------:R-:W-:Y:S05]  /*27480*/  WARPSYNC.COLLECTIVE R15, `(.L_x_8310) ;  /* 0x000000000f087348 */ /* 0x000fea0003c00000 */
[----:B------:R0:W1:Y:S02]  /*27490*/  SHFL.IDX P6, R14, R13, R12, R11 ;  /* 0x0000000c0d0e7389 */ /* 0x00006400000c000b */
[----:B01----:R-:W-:Y:S01]  /*274a0*/  ENDCOLLECTIVE ;  /* 0x000000000000791b */ /* 0x003fe20003800000 */
.L_x_8310:
[----:B------:R-:W-:Y:S02]  /*274b0*/  IMAD.MOV.U32 R13, RZ, RZ, R2 ;  /* 0x000000ffff0d7224 */ /* 0x000fe400078e0002 */
[----:B------:R-:W-:Y:S02]  /*274c0*/  IMAD.MOV.U32 R12, RZ, RZ, 0x1 ;  /* 0x00000001ff0c7424 */ /* 0x000fe400078e00ff */
[----:B------:R-:W-:-:S07]  /*274d0*/  IMAD.MOV.U32 R5, RZ, RZ, R14 ;  /* 0x000000ffff057224 */ /* 0x000fce00078e000e */
[----:B------:R-:W-:Y:S05]  /*274e0*/  WARPSYNC.COLLECTIVE R15, `(.L_x_8311) ;  /* 0x000000000f087348 */ /* 0x000fea0003c00000 */
[----:B------:R0:W1:Y:S02]  /*274f0*/  SHFL.IDX P6, R14, R13, R12, R11 ;  /* 0x0000000c0d0e7389 */ /* 0x00006400000c000b */
[----:B01----:R-:W-:Y:S01]  /*27500*/  ENDCOLLECTIVE ;  /* 0x000000000000791b */ /* 0x003fe20003800000 */
.L_x_8311:
[----:B------:R-:W-:-:S05]  /*27510*/  @!P1 IADD3 R5, P3, R35, R5, RZ ;  /* 0x0000000523059210 */ /* 0x000fca0007f7e0ff */
[----:B------:R-:W-:Y:S01]  /*27520*/  @!P1 IMAD.X R8, RZ, RZ, R4, P3 ;  /* 0x000000ffff089224 */ /* 0x000fe200018e0604 */
[----:B------:R-:W-:-:S03]  /*27530*/  @!P1 MOV R4, R5 ;  /* 0x0000000500049202 */ /* 0x000fc60000000f00 */
[----:B------:R-:W-:Y:S01]  /*27540*/  @!P1 IMAD.MOV.U32 R5, RZ, RZ, R8 ;  /* 0x000000ffff059224 */ /* 0x000fe200078e0008 */
[----:B------:R-:W-:-:S04]  /*27550*/  MOV R13, R0 ;  /* 0x00000000000d7202 */ /* 0x000fc80000000f00 */
[----:B------:R-:W-:Y:S01]  /*27560*/  @!PT LDS RZ, [RZ] ;  /* 0x00000000fffff984 */ /* 0x000fe20000000800 */
[----:B------:R-:W-:Y:S01]  /*27570*/  @!PT LDS RZ, [RZ] ;  /* 0x00000000fffff984 */ /* 0x000fe20000000800 */
[----:B------:R-:W-:Y:S01]  /*27580*/  @!PT LDS RZ, [RZ] ;  /* 0x00000000fffff984 */ /* 0x000fe20000000800 */
[----:B------:R0:W-:Y:S02]  /*27590*/  @!P1 LDGSTS.E.BYPASS.LTC128B.128 [R9+0x14400], desc[UR36][R4.64], !P0 ;  /* 0x1440000004099fae */ /* 0x0001e4000c101d64 */
[----:B0-----:R-:W-:-:S05]  /*275a0*/  VIADD R4, R17, 0x10 ;  /* 0x0000001011047836 */ /* 0x001fca0000000000 */
[----:B------:R-:W-:Y:S01]  /*275b0*/  ISETP.GE.AND P1, PT, R4, R3, PT ;  /* 0x000000030400720c */ /* 0x000fe20003f26270 */
[----:B------:R-:W-:-:S12]  /*275c0*/  IMAD.MOV.U32 R4, RZ, RZ, R14 ;  /* 0x000000ffff047224 */ /* 0x000fd800078e000e */
[----:B------:R-:W-:Y:S05]  /*275d0*/  WARPSYNC.COLLECTIVE R15, `(.L_x_8312) ;  /* 0x000000000f087348 */ /* 0x000fea0003c00000 */
[----:B------:R0:W1:Y:S02]  /*275e0*/  SHFL.IDX P6, R14, R13, R12, R11 ;  /* 0x0000000c0d0e7389 */ /* 0x00006400000c000b */
[----:B01----:R-:W-:Y:S01]  /*275f0*/  ENDCOLLECTIVE ;  /* 0x000000000000791b */ /* 0x003fe20003800000 */
.L_x_8312:
[----:B------:R-:W-:Y:S01]  /*27600*/  MOV R13, R2 ;  /* 0x00000002000d7202 */ /* 0x000fe20000000f00 */
[----:B------:R-:W-:Y:S02]  /*27610*/  IMAD.MOV.U32 R12, RZ, RZ, 0x2 ;  /* 0x00000002ff0c7424 */ /* 0x000fe400078e00ff */
[----:B------:R-:W-:-:S07]  /*27620*/  IMAD.MOV.U32 R6, RZ, RZ, R14 ;  /* 0x000000ffff067224 */ /* 0x000fce00078e000e */
[----:B------:R-:W-:Y:S05]  /*27630*/  WARPSYNC.COLLECTIVE R15, `(.L_x_8313) ;  /* 0x000000000f087348 */ /* 0x000fea0003c00000 */
[----:B------:R0:W1:Y:S02]  /*27640*/  SHFL.IDX P6, R14, R13, R12, R11 ;  /* 0x0000000c0d0e7389 */ /* 0x00006400000c000b */
[----:B01----:R-:W-:Y:S01]  /*27650*/  ENDCOLLECTIVE ;  /* 0x000000000000791b */ /* 0x003fe20003800000 */
.L_x_8313:
[----:B------:R-:W-:-:S05]  /*27660*/  @!P1 IADD3 R6, P3, R35, R6, RZ ;  /* 0x0000000623069210 */ /* 0x000fca0007f7e0ff */
[----:B------:R-:W-:Y:S02]  /*27670*/  @!P1 IMAD.X R7, RZ, RZ, R4, P3 ;  /* 0x000000ffff079224 */ /* 0x000fe400018e0604 */
[----:B------:R-:W-:Y:S02]  /*27680*/  @!P1 IMAD.MOV.U32 R4, RZ, RZ, R6 ;  /* 0x000000ffff049224 */ /* 0x000fe400078e0006 */
[----:B------:R-:W-:Y:S02]  /*27690*/  @!P1 IMAD.MOV.U32 R5, RZ, RZ, R7 ;  /* 0x000000ffff059224 */ /* 0x000fe400078e0007 */
[----:B------:R-:W-:Y:S02]  /*276a0*/  IMAD.MOV.U32 R13, RZ, RZ, R0 ;  /* 0x000000ffff0d7224 */ /* 0x000fe400078e0000 */
[C---:B------:R-:W-:Y:S01]  /*276b0*/  VIADD R6, R17.reuse, 0x60 ;  /* 0x0000006011067836 */ /* 0x040fe20000000000 */
        /* <DEDUP_REMOVED lines=10> */
.L_x_8314:
[----:B------:R-:W-:Y:S02]  /*27760*/  IMAD.MOV.U32 R13, RZ, RZ, R2 ;  /* 0x000000ffff0d7224 */ /* 0x000fe400078e0002 */
[----:B------:R-:W-:Y:S02]  /*27770*/  IMAD.MOV.U32 R12, RZ, RZ, 0x3 ;  /* 0x00000003ff0c7424 */ /* 0x000fe400078e00ff */
[----:B------:R-:W-:-:S07]  /*27780*/  IMAD.MOV.U32 R5, RZ, RZ, R14 ;  /* 0x000000ffff057224 */ /* 0x000fce00078e000e */
[----:B------:R-:W-:Y:S05]  /*27790*/  WARPSYNC.COLLECTIVE R15, `(.L_x_8315) ;  /* 0x000000000f087348 */ /* 0x000fea0003c00000 */
[----:B------:R0:W1:Y:S02]  /*277a0*/  SHFL.IDX P6, R14, R13, R12, R11 ;  /* 0x0000000c0d0e7389 */ /* 0x00006400000c000b */
[----:B01----:R-:W-:Y:S01]  /*277b0*/  ENDCOLLECTIVE ;  /* 0x000000000000791b */ /* 0x003fe20003800000 */
.L_x_8315:
        /* <DEDUP_REMOVED lines=9> */
[----:B------:R0:W-:Y:S02]  /*27850*/  @!P1 LDGSTS.E.BYPASS.LTC128B.128 [R9+0x15400], desc[UR36][R4.64], !P0 ;  /* 0x1540000004099fae */ /* 0x0001e4000c101d64 */
[----:B0-----:R-:W-:-:S04]  /*27860*/  IADD3 R4, R17, 0x30, RZ ;  /* 0x0000003011047810 */ /* 0x001fc80007ffe0ff */
[----:B------:R-:W-:Y:S01]  /*27870*/  ISETP.GE.AND P1, PT, R4, R3, PT ;  /* 0x000000030400720c */ /* 0x000fe20003f26270 */
[----:B------:R-:W-:-:S12]  /*27880*/  IMAD.MOV.U32 R4, RZ, RZ, R14 ;  /* 0x000000ffff047224 */ /* 0x000fd800078e000e */
[----:B------:R-:W-:Y:S05]  /*27890*/  WARPSYNC.COLLECTIVE R15, `(.L_x_8316) ;  /* 0x000000000f087348 */ /* 0x000fea0003c00000 */
[----:B------:R0:W1:Y:S02]  /*278a0*/  SHFL.IDX P6, R14, R13, R12, R11 ;  /* 0x0000000c0d0e7389 */ /* 0x00006400000c000b */
[----:B01----:R-:W-:Y:S01]  /*278b0*/  ENDCOLLECTIVE ;  /* 0x000000000000791b */ /* 0x003fe20003800000 */
.L_x_8316:
[----:B------:R-:W-:Y:S02]  /*278c0*/  IMAD.MOV.U32 R13, RZ, RZ, R2 ;  /* 0x000000ffff0d7224 */ /* 0x000fe400078e0002 */
[----:B------:R-:W-:Y:S02]  /*278d0*/  IMAD.MOV.U32 R12, RZ, RZ, 0x4 ;  /* 0x00000004ff0c7424 */ /* 0x000fe400078e00ff */
[----:B------:R-:W-:-:S07]  /*278e0*/  IMAD.MOV.U32 R5, RZ, RZ, R14 ;  /* 0x000000ffff057224 */ /* 0x000fce00078e000e */
[----:B------:R-:W-:Y:S05]  /*278f0*/  WARPSYNC.COLLECTIVE R15, `(.L_x_8317) ;  /* 0x000000000f087348 */ /* 0x000fea0003c00000 */
[----:B------:R0:W1:Y:S02]  /*27900*/  SHFL.IDX P6, R14, R13, R12, R11 ;  /* 0x0000000c0d0e7389 */ /* 0x00006400000c000b */
[----:B01----:R-:W-:Y:S01]  /*27910*/  ENDCOLLECTIVE ;  /* 0x000000000000791b */ /* 0x003fe20003800000 */
.L_x_8317:
        /* <DEDUP_REMOVED lines=16> */
.L_x_8318:
[----:B------:R-:W-:Y:S02]  /*27a20*/  IMAD.MOV.U32 R13, RZ, RZ, R2 ;  /* 0x000000ffff0d7224 */ /* 0x000fe400078e0002 */
[----:B------:R-:W-:Y:S01]  /*27a30*/  IMAD.MOV.U32 R12, RZ, RZ, 0x5 ;  /* 0x00000005ff0c7424 */ /* 0x000fe200078e00ff */
[----:B------:R-:W-:-:S07]  /*27a40*/  MOV R5, R14 ;  /* 0x0000000e00057202 */ /* 0x000fce0000000f00 */
[----:B------:R-:W-:Y:S05]  /*27a50*/  WARPSYNC.COLLECTIVE R15, `(.L_x_8319) ;  /* 0x000000000f087348 */ /* 0x000fea0003c00000 */
[----:B------:R0:W1:Y:S02]  /*27a60*/  SHFL.IDX P6, R14, R13, R12, R11 ;  /* 0x0000000c0d0e7389 */ /* 0x00006400000c000b */
[----:B01----:R-:W-:Y:S01]  /*27a70*/  ENDCOLLECTIVE ;  /* 0x000000000000791b */ /* 0x003fe20003800000 */
.L_x_8319:
        /* <DEDUP_REMOVED lines=16> */
.L_x_8320:
[----:B------:R-:W-:Y:S02]  /*27b80*/  IMAD.MOV.U32 R13, RZ, RZ, R2 ;  /* 0x000000ffff0d7224 */ /* 0x000fe400078e0002 */
[----:B------:R-:W-:Y:S02]  /*27b90*/  IMAD.MOV.U32 R12, RZ, RZ, 0x6 ;  /* 0x00000006ff0c7424 */ /* 0x000fe400078e00ff */
[----:B------:R-:W-:-:S07]  /*27ba0*/  IMAD.MOV.U32 R5, RZ, RZ, R14 ;  /* 0x000000ffff057224 */ /* 0x000fce00078e000e */
[----:B------:R-:W-:Y:S05]  /*27bb0*/  WARPSYNC.COLLECTIVE R15, `(.L_x_8321) ;  /* 0x000000000f087348 */ /* 0x000fea0003c00000 */
[----:B------:R0:W1:Y:S02]  /*27bc0*/  SHFL.IDX P6, R14, R13, R12, R11 ;  /* 0x0000000c0d0e7389 */ /* 0x00006400000c000b */
[----:B01----:R-:W-:Y:S01]  /*27bd0*/  ENDCOLLECTIVE ;  /* 0x000000000000791b */ /* 0x003fe20003800000 */
.L_x_8321:
[----:B------:R-:W-:-:S05]  /*27be0*/  @!P1 IADD3 R5, P2, R35, R5, RZ ;  /* 0x0000000523059210 */ /* 0x000fca0007f5e0ff */
[----:B------:R-:W-:Y:S01]  /*27bf0*/  @!P1 IMAD.X R4, RZ, RZ, R4, P2 ;  /* 0x000000ffff049224 */ /* 0x000fe200010e0604 */
[----:B------:R-:W-:-:S04]  /*27c00*/  ISETP.GE.AND P2, PT, R6, R3, PT ;  /* 0x000000030600720c */ /* 0x000fc80003f46270 */
        /* <DEDUP_REMOVED lines=8> */
[----:B0-----:R-:W-:-:S07]  /*27c90*/  IMAD.MOV.U32 R4, RZ, RZ, R14 ;  /* 0x000000ffff047224 */ /* 0x001fce00078e000e */
[----:B------:R-:W-:Y:S05]  /*27ca0*/  WARPSYNC.COLLECTIVE R15, `(.L_x_8322) ;  /* 0x000000000f087348 */ /* 0x000fea0003c00000 */
[----:B------:R0:W1:Y:S02]  /*27cb0*/  SHFL.IDX P6, R14, R13, R12, R11 ;  /* 0x0000000c0d0e7389 */ /* 0x00006400000c000b */
[----:B01----:R-:W-:Y:S01]  /*27cc0*/  ENDCOLLECTIVE ;  /* 0x000000000000791b */ /* 0x003fe20003800000 */
.L_x_8322:
[----:B------:R-:W-:Y:S02]  /*27cd0*/  IMAD.MOV.U32 R13, RZ, RZ, R2 ;  /* 0x000000ffff0d7224 */ /* 0x000fe400078e0002 */
[----:B------:R-:W-:Y:S02]  /*27ce0*/  IMAD.MOV.U32 R12, RZ, RZ, 0x7 ;  /* 0x00000007ff0c7424 */ /* 0x000fe400078e00ff */
[----:B------:R-:W-:-:S07]  /*27cf0*/  IMAD.MOV.U32 R5, RZ, RZ, R14 ;  /* 0x000000ffff057224 */ /* 0x000fce00078e000e */
[----:B------:R-:W-:Y:S05]  /*27d00*/  WARPSYNC.COLLECTIVE R15, `(.L_x_8323) ;  /* 0x000000000f087348 */ /* 0x000fea0003c00000 */
[----:B------:R0:W1:Y:S02]  /*27d10*/  SHFL.IDX P6, R14, R13, R12, R11 ;  /* 0x0000000c0d0e7389 */ /* 0x00006400000c000b */
[----:B01----:R-:W-:Y:S01]  /*27d20*/  ENDCOLLECTIVE ;  /* 0x000000000000791b */ /* 0x003fe20003800000 */
.L_x_8323:
        /* <DEDUP_REMOVED lines=10> */
[----:B0-----:R-:W-:-:S07]  /*27dd0*/  MOV R4, R14 ;  /* 0x0000000e00047202 */ /* 0x001fce0000000f00 */
[----:B------:R-:W-:Y:S05]  /*27de0*/  WARPSYNC.COLLECTIVE R15, `(.L_x_8324) ;  /* 0x000000000f087348 */ /* 0x000fea0003c00000 */
[----:B------:R0:W1:Y:S02]  /*27df0*/  SHFL.IDX P6, R14, R13, R12, R11 ;  /* 0x0000000c0d0e7389 */ /* 0x00006400000c000b */
[----:B01----:R-:W-:Y:S01]  /*27e00*/  ENDCOLLECTIVE ;  /* 0x000000000000791b */ /* 0x003fe20003800000 */
.L_x_8324:
[----:B------:R-:W-:Y:S01]  /*27e10*/  IMAD.MOV.U32 R0, RZ, RZ, R14 ;  /* 0x000000ffff007224 */ /* 0x000fe200078e000e */
[----:B------:R-:W-:Y:S06]  /*27e20*/  BRA `(.L_x_8325) ;  /* 0xffffff6400e47947 */ /* 0x000fec000383ffff */
.L_x_8033:
[----:B0-----:R0:W1:Y:S02]  /*27e30*/  SYNCS.PHASECHK.TRANS64.TRYWAIT P0, [R22+URZ+0x22820], R0 ;  /* 0x02282000160075a7 */ /* 0x001064000800017f */
[----:B-1----:R-:W-:Y:S05]  /*27e40*/  @!P0 NANOSLEEP.SYNCS 0x989680 ;  /* 0x009896800000895d */ /* 0x002fea0003900000 */
[----:B------:R-:W1:Y:S02]  /*27e50*/  @!P0 SYNCS.PHASECHK.TRANS64 P0, [R22+URZ+0x22820], R0 ;  /* 0x02282000160085a7 */ /* 0x000e64000800007f */
[----:B-1----:R-:W-:Y:S05]  /*27e60*/  @!P0 BRA `(.L_x_8033) ;  /* 0xfffffffc00f08947 */ /* 0x002fea000383ffff */
[----:B------:R-:W-:Y:S05]  /*27e70*/  BRA `(.L_x_8326) ;  /* 0xffffff6800407947 */ /* 0x000fea000383ffff */
.L_x_8037:
[----:B0-----:R0:W1:Y:S02]  /*27e80*/  SYNCS.PHASECHK.TRANS64.TRYWAIT P0, [R0+URZ+0x22880], R32 ;  /* 0x02288020000075a7 */ /* 0x001064000800017f */
[----:B-1----:R-:W-:Y:S05]  /*27e90*/  @!P0 NANOSLEEP.SYNCS 0x989680 ;  /* 0x009896800000895d */ /* 0x002fea0003900000 */
[----:B------:R-:W1:Y:S02]  /*27ea0*/  @!P0 SYNCS.PHASECHK.TRANS64 P0, [R0+URZ+0x22880], R32 ;  /* 0x02288020000085a7 */ /* 0x000e64000800007f */
[----:B-1----:R-:W-:Y:S05]  /*27eb0*/  @!P0 BRA `(.L_x_8037) ;  /* 0xfffffffc00f08947 */ /* 0x002fea000383ffff */
[----:B------:R-:W-:Y:S05]  /*27ec0*/  BRA `(.L_x_8327) ;  /* 0xffffff6c00787947 */ /* 0x000fea000383ffff */
.L_x_8038:
        /* <DEDUP_REMOVED lines=8> */
.L_x_8329:
[----:B------:R-:W-:Y:S05]  /*27f50*/  BSYNC B0 ;  /* 0x0000000000007941 */ /* 0x000fea0003800000 */
.L_x_8328:
        /* <DEDUP_REMOVED lines=9> */
.L_x_8330:
[----:B------:R-:W-:Y:S02]  /*27ff0*/  IMAD.MOV.U32 R13, RZ, RZ, R5 ;  /* 0x000000ffff0d7224 */ /* 0x000fe400078e0005 */
[----:B------:R-:W-:Y:S01]  /*28000*/  IMAD.MOV.U32 R12, RZ, RZ, 0x1 ;  /* 0x00000001ff0c7424 */ /* 0x000fe200078e00ff */
[----:B------:R-:W-:-:S07]  /*28010*/  MOV R2, R14 ;  /* 0x0000000e00027202 */ /* 0x000fce0000000f00 */
[----:B------:R-:W-:Y:S05]  /*28020*/  WARPSYNC.COLLECTIVE R15, `(.L_x_8331) ;  /* 0x000000000f087348 */ /* 0x000fea0003c00000 */
[----:B------:R0:W1:Y:S02]  /*28030*/  SHFL.IDX P6, R14, R13, R12, R11 ;  /* 0x0000000c0d0e7389 */ /* 0x00006400000c000b */
[----:B01----:R-:W-:Y:S01]  /*28040*/  ENDCOLLECTIVE ;  /* 0x000000000000791b */ /* 0x003fe20003800000 */
.L_x_8331:
        /* <DEDUP_REMOVED lines=11> */
.L_x_8332:
        /* <DEDUP_REMOVED lines=9> */
.L_x_8333:
        /* <DEDUP_REMOVED lines=9> */
.L_x_8334:
[----:B------:R-:W-:Y:S02]  /*28220*/  IMAD.MOV.U32 R13, RZ, RZ, R5 ;  /* 0x000000ffff0d7224 */ /* 0x000fe400078e0005 */
[----:B------:R-:W-:Y:S02]  /*28230*/  IMAD.MOV.U32 R12, RZ, RZ, 0x3 ;  /* 0x00000003ff0c7424 */ /* 0x000fe400078e00ff */
[----:B------:R-:W-:-:S07]  /*28240*/  IMAD.MOV.U32 R2, RZ, RZ, R14 ;  /* 0x000000ffff027224 */ /* 0x000fce00078e000e */
[----:B------:R-:W-:Y:S05]  /*28250*/  WARPSYNC.COLLECTIVE R15, `(.L_x_8335) ;  /* 0x000000000f087348 */ /* 0x000fea0003c00000 */
[----:B------:R0:W1:Y:S02]  /*28260*/  SHFL.IDX P6, R14, R13, R12, R11 ;  /* 0x0000000c0d0e7389 */ /* 0x00006400000c000b */
[----:B01----:R-:W-:Y:S01]  /*28270*/  ENDCOLLECTIVE ;  /* 0x000000000000791b */ /* 0x003fe20003800000 */
.L_x_8335:
        /* <DEDUP_REMOVED lines=11> */
.L_x_8336:
[----:B------:R-:W-:Y:S02]  /*28330*/  IMAD.MOV.U32 R13, RZ, RZ, R5 ;  /* 0x000000ffff0d7224 */ /* 0x000fe400078e0005 */
[----:B------:R-:W-:Y:S02]  /*28340*/  IMAD.MOV.U32 R12, RZ, RZ, 0x4 ;  /* 0x00000004ff0c7424 */ /* 0x000fe400078e00ff */
[----:B------:R-:W-:-:S07]  /*28350*/  IMAD.MOV.U32 R2, RZ, RZ, R14 ;  /* 0x000000ffff027224 */ /* 0x000fce00078e000e */
[----:B------:R-:W-:Y:S05]  /*28360*/  WARPSYNC.COLLECTIVE R15, `(.L_x_8337) ;  /* 0x000000000f087348 */ /* 0x000fea0003c00000 */
[----:B------:R0:W1:Y:S02]  /*28370*/  SHFL.IDX P6, R14, R13, R12, R11 ;  /* 0x0000000c0d0e7389 */ /* 0x00006400000c000b */
[----:B01----:R-:W-:Y:S01]  /*28380*/  ENDCOLLECTIVE ;  /* 0x000000000000791b */ /* 0x003fe20003800000 */
.L_x_8337:
        /* <DEDUP_REMOVED lines=11> */
.L_x_8338:
[----:B------:R-:W-:Y:S02]  /*28440*/  IMAD.MOV.U32 R13, RZ, RZ, R5 ;  /* 0x000000ffff0d7224 */ /* 0x000fe400078e0005 */
[----:B------:R-:W-:Y:S02]  /*28450*/  IMAD.MOV.U32 R12, RZ, RZ, 0x5 ;  /* 0x00000005ff0c7424 */ /* 0x000fe400078e00ff */
[----:B------:R-:W-:-:S07]  /*28460*/  IMAD.MOV.U32 R2, RZ, RZ, R14 ;  /* 0x000000ffff027224 */ /* 0x000fce00078e000e */
[----:B------:R-:W-:Y:S05]  /*28470*/  WARPSYNC.COLLECTIVE R15, `(.L_x_8339) ;  /* 0x000000000f087348 */ /* 0x000fea0003c00000 */
[----:B------:R0:W1:Y:S02]  /*28480*/  SHFL.IDX P6, R14, R13, R12, R11 ;  /* 0x0000000c0d0e7389 */ /* 0x00006400000c000b */
[----:B01----:R-:W-:Y:S01]  /*28490*/  ENDCOLLECTIVE ;  /* 0x000000000000791b */ /* 0x003fe20003800000 */
.L_x_8339:
        /* <DEDUP_REMOVED lines=11> */
.L_x_8340:
[----:B------:R-:W-:Y:S02]  /*28550*/  IMAD.MOV.U32 R13, RZ, RZ, R5 ;  /* 0x000000ffff0d7224 */ /* 0x000fe400078e0005 */
[----:B------:R-:W-:Y:S02]  /*28560*/  IMAD.MOV.U32 R12, RZ, RZ, 0x6 ;  /* 0x00000006ff0c7424 */ /* 0x000fe400078e00ff */
[----:B------:R-:W-:-:S07]  /*28570*/  IMAD.MOV.U32 R2, RZ, RZ, R14 ;  /* 0x000000ffff027224 */ /* 0x000fce00078e000e */
[----:B------:R-:W-:Y:S05]  /*28580*/  WARPSYNC.COLLECTIVE R15, `(.L_x_8341) ;  /* 0x000000000f087348 */ /* 0x000fea0003c00000 */
[----:B------:R0:W1:Y:S02]  /*28590*/  SHFL.IDX P6, R14, R13, R12, R11 ;  /* 0x0000000c0d0e7389 */ /* 0x00006400000c000b */
[----:B01----:R-:W-:Y:S01]  /*285a0*/  ENDCOLLECTIVE ;  /* 0x000000000000791b */ /* 0x003fe20003800000 */
.L_x_8341:
[----:B------:R-:W-:-:S05]  /*285b0*/  IADD3 R2, P0, R35, R2, RZ ;  /* 0x0000000223027210 */ /* 0x000fca0007f1e0ff */
        /* <DEDUP_REMOVED lines=10> */
.L_x_8342:
[----:B------:R-:W-:Y:S02]  /*28660*/  IMAD.MOV.U32 R13, RZ, RZ, R5 ;  /* 0x000000ffff0d7224 */ /* 0x000fe400078e0005 */
[----:B------:R-:W-:Y:S02]  /*28670*/  IMAD.MOV.U32 R12, RZ, RZ, 0x7 ;  /* 0x00000007ff0c7424 */ /* 0x000fe400078e00ff */
[----:B------:R-:W-:-:S07]  /*28680*/  IMAD.MOV.U32 R2, RZ, RZ, R14 ;  /* 0x000000ffff027224 */ /* 0x000fce00078e000e */
[----:B------:R-:W-:Y:S05]  /*28690*/  WARPSYNC.COLLECTIVE R15, `(.L_x_8343) ;  /* 0x000000000f087348 */ /* 0x000fea0003c00000 */
[----:B------:R0:W1:Y:S02]  /*286a0*/  SHFL.IDX P6, R14, R13, R12, R11 ;  /* 0x0000000c0d0e7389 */ /* 0x00006400000c000b */
[----:B01----:R-:W-:Y:S01]  /*286b0*/  ENDCOLLECTIVE ;  /* 0x000000000000791b */ /* 0x003fe20003800000 */
.L_x_8343:
[----:B------:R-:W-:Y:S02]  /*286c0*/  MOV R13, R4 ;  /* 0x00000004000d7202 */ /* 0x000fe40000000f00 */
[----:B------:R-:W-:-:S05]  /*286d0*/  IADD3 R4, P0, R35, R2, RZ ;  /* 0x0000000223047210 */ /* 0x000fca0007f1e0ff */
[----:B------:R-:W-:Y:S02]  /*286e0*/  IMAD.X R5, RZ, RZ, R33, P0 ;  /* 0x000000ffff057224 */ /* 0x000fe400000e0621 */
[----:B------:R-:W-:-:S07]  /*286f0*/  IMAD.MOV.U32 R3, RZ, RZ, R14 ;  /* 0x000000ffff037224 */ /* 0x000fce00078e000e */
[----:B------:R-:W-:Y:S05]  /*28700*/  WARPSYNC.COLLECTIVE R15, `(.L_x_8344) ;  /* 0x000000000f087348 */ /* 0x000fea0003c00000 */
[----:B------:R0:W1:Y:S02]  /*28710*/  SHFL.IDX P6, R14, R13, R12, R11 ;  /* 0x0000000c0d0e7389 */ /* 0x00006400000c000b */
[----:B01----:R-:W-:Y:S01]  /*28720*/  ENDCOLLECTIVE ;  /* 0x000000000000791b */ /* 0x003fe20003800000 */
.L_x_8344:
[----:B------:R-:W-:Y:S01]  /*28730*/  @!PT LDS RZ, [RZ] ;  /* 0x00000000fffff984 */ /* 0x000fe20000000800 */
[----:B------:R-:W-:Y:S01]  /*28740*/  @!PT LDS RZ, [RZ] ;  /* 0x00000000fffff984 */ /* 0x000fe20000000800 */
[----:B------:R-:W-:Y:S01]  /*28750*/  @!PT LDS RZ, [RZ] ;  /* 0x00000000fffff984 */ /* 0x000fe20000000800 */
[----:B------:R0:W-:Y:S01]  /*28760*/  LDGSTS.E.BYPASS.LTC128B.128 [R6+0xd400], desc[UR36][R4.64], !P2 ;  /* 0x0d40000004067fae */ /* 0x0001e2000d101d64 */
[----:B------:R-:W-:Y:S02]  /*28770*/  IMAD.MOV.U32 R13, RZ, RZ, R20 ;  /* 0x000000ffff0d7224 */ /* 0x000fe400078e0014 */
[----:B------:R-:W-:Y:S02]  /*28780*/  IMAD.MOV.U32 R12, RZ, RZ, RZ ;  /* 0x000000ffff0c7224 */ /* 0x000fe400078e00ff */
[----:B------:R-:W-:-:S05]  /*28790*/  IMAD.MOV.U32 R11, RZ, RZ, R14 ;  /* 0x000000ffff0b7224 */ /* 0x000fca00078e000e */
[----:B------:R-:W-:Y:S02]  /*287a0*/  IADD3 R2, P0, R35, R11, RZ ;  /* 0x0000000b23027210 */ /* 0x000fe40007f1e0ff */
[----:B------:R-:W-:-:S03]  /*287b0*/  MOV R11, 0x181f ;  /* 0x0000181f000b7802 */ /* 0x000fc60000000f00 */
[----:B0-----:R-:W-:-:S08]  /*287c0*/  IMAD.X R3, RZ, RZ, R3, P0 ;  /* 0x000000ffff037224 */ /* 0x001fd000000e0603 */
[----:B------:R-:W-:Y:S05]  /*287d0*/  WARPSYNC.COLLECTIVE R15, `(.L_x_8345) ;  /* 0x000000000f087348 */ /* 0x000fea0003c00000 */
[----:B------:R0:W1:Y:S02]  /*287e0*/  SHFL.IDX P6, R14, R13, R12, R11 ;  /* 0x0000000c0d0e7389 */ /* 0x00006400000c000b */
[----:B01----:R-:W-:Y:S01]  /*287f0*/  ENDCOLLECTIVE ;  /* 0x000000000000791b */ /* 0x003fe20003800000 */
.L_x_8345:
        /* <DEDUP_REMOVED lines=9> */
.L_x_8346:
[----:B------:R-:W-:Y:S01]  /*28890*/  IMAD.MOV.U32 R13, RZ, RZ, R20 ;  /* 0x000000ffff0d7224 */ /* 0x000fe200078e0014 */
[----:B------:R-:W-:Y:S01]  /*288a0*/  MOV R12, 0x1 ;  /* 0x00000001000c7802 */ /* 0x000fe20000000f00 */
[----:B------:R-:W-:-:S07]  /*288b0*/  IMAD.MOV.U32 R5, RZ, RZ, R14 ;  /* 0x000000ffff057224 */ /* 0x000fce00078e000e */
[----:B------:R-:W-:Y:S05]  /*288c0*/  WARPSYNC.COLLECTIVE R15, `(.L_x_8347) ;  /* 0x000000000f087348 */ /* 0x000fea0003c00000 */
[----:B------:R0:W1:Y:S02]  /*288d0*/  SHFL.IDX P6, R14, R13, R12, R11 ;  /* 0x0000000c0d0e7389 */ /* 0x00006400000c000b */
[----:B01----:R-:W-:Y:S01]  /*288e0*/  ENDCOLLECTIVE ;  /* 0x000000000000791b */ /* 0x003fe20003800000 */
.L_x_8347:
        /* <DEDUP_REMOVED lines=11> */
.L_x_8348:
[----:B------:R-:W-:Y:S01]  /*289a0*/  IMAD.MOV.U32 R2, RZ, RZ, R14 ;  /* 0x000000ffff027224 */ /* 0x000fe200078e000e */
[----:B------:R-:W-:Y:S06]  /*289b0*/  BRA `(.L_x_8349) ;  /* 0xffffff6800107947 */ /* 0x000fec000383ffff */
.L_x_8043:
[----:B---3--:R3:W4:Y:S02]  /*289c0*/  SYNCS.PHASECHK.TRANS64.TRYWAIT P0, [R0+URZ+0x22840], R32 ;  /* 0x02284020000075a7 */ /* 0x008724000800017f */
[----:B----4-:R-:W-:Y:S05]  /*289d0*/  @!P0 NANOSLEEP.SYNCS 0x989680 ;  /* 0x009896800000895d */ /* 0x010fea0003900000 */
[----:B------:R-:W4:Y:S02]  /*289e0*/  @!P0 SYNCS.PHASECHK.TRANS64 P0, [R0+URZ+0x22840], R32 ;  /* 0x02284020000085a7 */ /* 0x000f24000800007f */
[----:B----4-:R-:W-:Y:S05]  /*289f0*/  @!P0 BRA `(.L_x_8043) ;  /* 0xfffffffc00f08947 */ /* 0x010fea000383ffff */
[----:B------:R-:W-:Y:S05]  /*28a00*/  BRA `(.L_x_8350) ;  /* 0xffffff6800607947 */ /* 0x000fea000383ffff */
.L_x_8044:
[----:B------:R-:W-:Y:S01]  /*28a10*/  BSSY B0, `(.L_x_8351) ;  /* 0x0000008000007945 */ /* 0x000fe20003800000 */
[----:B------:R-:W-:Y:S01]  /*28a20*/  IMAD.MOV.U32 R13, RZ, RZ, R5 ;  /* 0x000000ffff0d7224 */ /* 0x000fe200078e0005 */
[----:B------:R-:W-:Y:S01]  /*28a30*/  MOV R11, 0x181f ;  /* 0x0000181f000b7802 */ /* 0x000fe20000000f00 */
[----:B------:R-:W-:Y:S02]  /*28a40*/  IMAD.MOV.U32 R12, RZ, RZ, RZ ;  /* 0x000000ffff0c7224 */ /* 0x000fe400078e00ff */
[----:B------:R-:W-:-:S07]  /*28a50*/  IMAD.MOV.U32 R15, RZ, RZ, -0x1 ;  /* 0xffffffffff0f7424 */ /* 0x000fce00078e00ff */
[----:B0123--:R-:W-:Y:S05]  /*28a60*/  WARPSYNC.COLLECTIVE R15, `(.L_x_8352) ;  /* 0x000000000f087348 */ /* 0x00ffea0003c00000 */
[----:B------:R4:W0:Y:S02]  /*28a70*/  SHFL.IDX P6, R14, R13, R12, R11 ;  /* 0x0000000c0d0e7389 */ /* 0x00082400000c000b */
[----:B01234-:R-:W-:Y:S01]  /*28a80*/  ENDCOLLECTIVE ;  /* 0x000000000000791b */ /* 0x01ffe20003800000 */
.L_x_8352:
[----:B------:R-:W-:Y:S05]  /*28a90*/  BSYNC B0 ;  /* 0x0000000000007941 */ /* 0x000fea0003800000 */
.L_x_8351:
        /* <DEDUP_REMOVED lines=8> */
.L_x_8353:
[----:B------:R-:W-:Y:S02]  /*28b20*/  IMAD.MOV.U32 R13, RZ, RZ, R5 ;  /* 0x000000ffff0d7224 */ /* 0x000fe400078e0005 */
[----:B------:R-:W-:Y:S02]  /*28b30*/  IMAD.MOV.U32 R12, RZ, RZ, 0x1 ;  /* 0x00000001ff0c7424 */ /* 0x000fe400078e00ff */
[----:B------:R-:W-:-:S07]  /*28b40*/  IMAD.MOV.U32 R2, RZ, RZ, R14 ;  /* 0x000000ffff027224 */ /* 0x000fce00078e000e */
[----:B------:R-:W-:Y:S05]  /*28b50*/  WARPSYNC.COLLECTIVE R15, `(.L_x_8354) ;  /* 0x000000000f087348 */ /* 0x000fea0003c00000 */
[----:B------:R0:W1:Y:S02]  /*28b60*/  SHFL.IDX P6, R14, R13, R12, R11 ;  /* 0x0000000c0d0e7389 */ /* 0x00006400000c000b */
[----:B01----:R-:W-:Y:S01]  /*28b70*/  ENDCOLLECTIVE ;  /* 0x000000000000791b */ /* 0x003fe20003800000 */
.L_x_8354:
        /* <DEDUP_REMOVED lines=11> */
.L_x_8355:
[----:B------:R-:W-:Y:S02]  /*28c30*/  IMAD.MOV.U32 R13, RZ, RZ, R5 ;  /* 0x000000ffff0d7224 */ /* 0x000fe400078e0005 */
[----:B------:R-:W-:Y:S02]  /*28c40*/  IMAD.MOV.U32 R12, RZ, RZ, 0x2 ;  /* 0x00000002ff0c7424 */ /* 0x000fe400078e00ff */
[----:B------:R-:W-:-:S07]  /*28c50*/  IMAD.MOV.U32 R10, RZ, RZ, R14 ;  /* 0x000000ffff0a7224 */ /* 0x000fce00078e000e */
[----:B------:R-:W-:Y:S05]  /*28c60*/  WARPSYNC.COLLECTIVE R15, `(.L_x_8356) ;  /* 0x000000000f087348 */ /* 0x000fea0003c00000 */
[----:B------:R0:W1:Y:S02]  /*28c70*/  SHFL.IDX P6, R14, R13, R12, R11 ;  /* 0x0000000c0d0e7389 */ /* 0x00006400000c000b */
[----:B01----:R-:W-:Y:S01]  /*28c80*/  ENDCOLLECTIVE ;  /* 0x000000000000791b */ /* 0x003fe20003800000 */
.L_x_8356:
[----:B------:R-:W-:-:S05]  /*28c90*/  IADD3 R2, P0, R35, R10, RZ ;  /* 0x0000000a23027210 */ /* 0x000fca0007f1e0ff */
[----:B------:R-:W-:-:S05]  /*28ca0*/  IMAD.X R3, RZ, RZ, R9, P0 ;  /* 0x000000ffff037224 */ /* 0x000fca00000e0609 */
[----:B------:R-:W-:Y:S01]  /*28cb0*/  @!PT LDS RZ, [RZ] ;  /* 0x00000000fffff984 */ /* 0x000fe20000000800 */
[----:B------:R-:W-:Y:S01]  /*28cc0*/  @!PT LDS RZ, [RZ] ;  /* 0x00000000fffff984 */ /* 0x000fe20000000800 */
[----:B------:R-:W-:Y:S01]  /*28cd0*/  @!PT LDS RZ, [RZ] ;  /* 0x00000000fffff984 */ /* 0x000fe20000000800 */
[----:B------:R0:W-:Y:S01]  /*28ce0*/  LDGSTS.E.BYPASS.LTC128B.128 [R6+0x18c00], desc[UR36][R2.64], !P2 ;  /* 0x18c0000002067fae */ /* 0x0001e2000d101d64 */
[----:B------:R-:W-:Y:S01]  /*28cf0*/  MOV R13, R4 ;  /* 0x00000004000d7202 */ /* 0x000fe20000000f00 */
[----:B0-----:R-:W-:-:S07]  /*28d00*/  IMAD.MOV.U32 R3, RZ, RZ, R14 ;  /* 0x000000ffff037224 */ /* 0x001fce00078e000e */
[----:B------:R-:W-:Y:S05]  /*28d10*/  WARPSYNC.COLLECTIVE R15, `(.L_x_8357) ;  /* 0x000000000f087348 */ /* 0x000fea0003c00000 */
[----:B------:R0:W1:Y:S02]  /*28d20*/  SHFL.IDX P6, R14, R13, R12, R11 ;  /* 0x0000000c0d0e7389 */ /* 0x00006400000c000b */
[----:B01----:R-:W-:Y:S01]  /*28d30*/  ENDCOLLECTIVE ;  /* 0x000000000000791b */ /* 0x003fe20003800000 */
.L_x_8357:
[----:B------:R-:W-:Y:S02]  /*28d40*/  IMAD.MOV.U32 R13, RZ, RZ, R5 ;  /* 0x000000ffff0d7224 */ /* 0x000fe400078e0005 */
[----:B------:R-:W-:Y:S02]  /*28d50*/  IMAD.MOV.U32 R12, RZ, RZ, 0x3 ;  /* 0x00000003ff0c7424 */ /* 0x000fe400078e00ff */
[----:B------:R-:W-:-:S07]  /*28d60*/  IMAD.MOV.U32 R2, RZ, RZ, R14 ;  /* 0x000000ffff027224 */ /* 0x000fce00078e000e */
[----:B------:R-:W-:Y:S05]  /*28d70*/  WARPSYNC.COLLECTIVE R15, `(.L_x_8358) ;  /* 0x000000000f087348 */ /* 0x000fea0003c00000 */
[----:B------:R0:W1:Y:S02]  /*28d80*/  SHFL.IDX P6, R14, R13, R12, R11 ;  /* 0x0000000c0d0e7389 */ /* 0x00006400000c000b */
[----:B01----:R-:W-:Y:S01]  /*28d90*/  ENDCOLLECTIVE ;  /* 0x000000000000791b */ /* 0x003fe20003800000 */
.L_x_8358:
        /* <DEDUP_REMOVED lines=11> */
.L_x_8359:
[----:B------:R-:W-:Y:S02]  /*28e50*/  IMAD.MOV.U32 R13, RZ, RZ, R5 ;  /* 0x000000ffff0d7224 */ /* 0x000fe400078e0005 */
[----:B------:R-:W-:Y:S02]  /*28e60*/  IMAD.MOV.U32 R12, RZ, RZ, 0x4 ;  /* 0x00000004ff0c7424 */ /* 0x000fe400078e00ff */
[----:B------:R-:W-:-:S07]  /*28e70*/  IMAD.MOV.U32 R2, RZ, RZ, R14 ;  /* 0x000000ffff027224 */ /* 0x000fce00078e000e */
[----:B------:R-:W-:Y:S05]  /*28e80*/  WARPSYNC.COLLECTIVE R15, `(.L_x_8360) ;  /* 0x000000000f087348 */ /* 0x000fea0003c00000 */
[----:B------:R0:W1:Y:S02]  /*28e90*/  SHFL.IDX P6, R14, R13, R12, R11 ;  /* 0x0000000c0d0e7389 */ /* 0x00006400000c000b */
[----:B01----:R-:W-:Y:S01]  /*28ea0*/  ENDCOLLECTIVE ;  /* 0x000000000000791b */ /* 0x003fe20003800000 */
.L_x_8360:
        /* <DEDUP_REMOVED lines=11> */
.L_x_8361:
[----:B------:R-:W-:Y:S02]  /*28f60*/  IMAD.MOV.U32 R13, RZ, RZ, R5 ;  /* 0x000000ffff0d7224 */ /* 0x000fe400078e0005 */
[----:B------:R-:W-:Y:S02]  /*28f70*/  IMAD.MOV.U32 R12, RZ, RZ, 0x5 ;  /* 0x00000005ff0c7424 */ /* 0x000fe400078e00ff */
[----:B------:R-:W-:-:S07]  /*28f80*/  IMAD.MOV.U32 R2, RZ, RZ, R14 ;  /* 0x000000ffff027224 */ /* 0x000fce00078e000e */
[----:B------:R-:W-:Y:S05]  /*28f90*/  WARPSYNC.COLLECTIVE R15, `(.L_x_8362) ;  /* 0x000000000f087348 */ /* 0x000fea0003c00000 */
[----:B------:R0:W1:Y:S02]  /*28fa0*/  SHFL.IDX P6, R14, R13, R12, R11 ;  /* 0x0000000c0d0e7389 */ /* 0x00006400000c000b */
[----:B01----:R-:W-:Y:S01]  /*28fb0*/  ENDCOLLECTIVE ;  /* 0x000000000000791b */ /* 0x003fe20003800000 */
.L_x_8362:
        /* <DEDUP_REMOVED lines=11> */
.L_x_8363:
[----:B------:R-:W-:Y:S02]  /*29070*/  IMAD.MOV.U32 R13, RZ, RZ, R5 ;  /* 0x000000ffff0d7224 */ /* 0x000fe400078e0005 */
[----:B------:R-:W-:Y:S02]  /*29080*/  IMAD.MOV.U32 R12, RZ, RZ, 0x6 ;  /* 0x00000006ff0c7424 */ /* 0x000fe400078e00ff */
[----:B------:R-:W-:-:S07]  /*29090*/  IMAD.MOV.U32 R2, RZ, RZ, R14 ;  /* 0x000000ffff027224 */ /* 0x000fce00078e000e */
[----:B------:R-:W-:Y:S05]  /*290a0*/  WARPSYNC.COLLECTIVE R15, `(.L_x_8364) ;  /* 0x000000000f087348 */ /* 0x000fea0003c00000 */
[----:B------:R0:W1:Y:S02]  /*290b0*/  SHFL.IDX P6, R14, R13, R12, R11 ;  /* 0x0000000c0d0e7389 */ /* 0x00006400000c000b */
[----:B01----:R-:W-:Y:S01]  /*290c0*/  ENDCOLLECTIVE ;  /* 0x000000000000791b */ /* 0x003fe20003800000 */
.L_x_8364:
        /* <DEDUP_REMOVED lines=11> */
.L_x_8365:
[----:B------:R-:W-:Y:S02]  /*29180*/  IMAD.MOV.U32 R13, RZ, RZ, R5 ;  /* 0x000000ffff0d7224 */ /* 0x000fe400078e0005 */
[----:B------:R-:W-:Y:S02]  /*29190*/  IMAD.MOV.U32 R12, RZ, RZ, 0x7 ;  /* 0x00000007ff0c7424 */ /* 0x000fe400078e00ff */
[----:B------:R-:W-:-:S07]  /*291a0*/  IMAD.MOV.U32 R2, RZ, RZ, R14 ;  /* 0x000000ffff027224 */ /* 0x000fce00078e000e */
[----:B------:R-:W-:Y:S05]  /*291b0*/  WARPSYNC.COLLECTIVE R15, `(.L_x_8366) ;  /* 0x000000000f087348 */ /* 0x000fea0003c00000 */
[----:B------:R0:W1:Y:S02]  /*291c0*/  SHFL.IDX P6, R14, R13, R12, R11 ;  /* 0x0000000c0d0e7389 */ /* 0x00006400000c000b */
[----:B01----:R-:W-:Y:S01]  /*291d0*/  ENDCOLLECTIVE ;  /* 0x000000000000791b */ /* 0x003fe20003800000 */
.L_x_8366:
[----:B------:R-:W-:Y:S02]  /*291e0*/  MOV R13, R4 ;  /* 0x00000004000d7202 */ /* 0x000fe40000000f00 */
[----:B------:R-:W-:-:S05]  /*291f0*/  IADD3 R4, P0, R35, R2, RZ ;  /* 0x0000000223047210 */ /* 0x000fca0007f1e0ff */
[----:B------:R-:W-:Y:S02]  /*29200*/  IMAD.X R5, RZ, RZ, R9, P0 ;  /* 0x000000ffff057224 */ /* 0x000fe400000e0609 */
[----:B------:R-:W-:-:S07]  /*29210*/  IMAD.MOV.U32 R3, RZ, RZ, R14 ;  /* 0x000000ffff037224 */ /* 0x000fce00078e000e */
[----:B------:R-:W-:Y:S05]  /*29220*/  WARPSYNC.COLLECTIVE R15, `(.L_x_8367) ;  /* 0x000000000f087348 */ /* 0x000fea0003c00000 */
[----:B------:R0:W1:Y:S02]  /*29230*/  SHFL.IDX P6, R14, R13, R12, R11 ;  /* 0x0000000c0d0e7389 */ /* 0x00006400000c000b */
[----:B01----:R-:W-:Y:S01]  /*29240*/  ENDCOLLECTIVE ;  /* 0x000000000000791b */ /* 0x003fe20003800000 */
.L_x_8367:
[----:B------:R-:W-:Y:S01]  /*29250*/  @!PT LDS RZ, [RZ] ;  /* 0x00000000fffff984 */ /* 0x000fe20000000800 */
[----:B------:R-:W-:Y:S01]  /*29260*/  @!PT LDS RZ, [RZ] ;  /* 0x00000000fffff984 */ /* 0x000fe20000000800 */
[----:B------:R-:W-:Y:S01]  /*29270*/  @!PT LDS RZ, [RZ] ;  /* 0x00000000fffff984 */ /* 0x000fe20000000800 */
[----:B------:R0:W-:Y:S01]  /*29280*/  LDGSTS.E.BYPASS.LTC128B.128 [R6+0x1b400], desc[UR36][R4.64], !P2 ;  /* 0x1b40000004067fae */ /* 0x0001e2000d101d64 */
[----:B------:R-:W-:Y:S01]  /*29290*/  IMAD.MOV.U32 R13, RZ, RZ, R8 ;  /* 0x000000ffff0d7224 */ /* 0x000fe200078e0008 */
[----:B------:R-:W-:Y:S01]  /*292a0*/  MOV R12, RZ ;  /* 0x000000ff000c7202 */ /* 0x000fe20000000f00 */
[----:B------:R-:W-:-:S07]  /*292b0*/  IMAD.MOV.U32 R10, RZ, RZ, R14 ;  /* 0x000000ffff0a7224 */ /* 0x000fce00078e000e */
[----:B0-----:R-:W-:Y:S05]  /*292c0*/  WARPSYNC.COLLECTIVE R15, `(.L_x_8368) ;  /* 0x000000000f087348 */ /* 0x001fea0003c00000 */
[----:B------:R1:W2:Y:S02]  /*292d0*/  SHFL.IDX P6, R14, R13, R12, R11 ;  /* 0x0000000c0d0e7389 */ /* 0x0002a400000c000b */
[----:B012---:R-:W-:Y:S01]  /*292e0*/  ENDCOLLECTIVE ;  /* 0x000000000000791b */ /* 0x007fe20003800000 */
.L_x_8368:
        /* <DEDUP_REMOVED lines=11> */
.L_x_8369:
[----:B------:R-:W-:Y:S01]  /*293a0*/  MOV R13, R8 ;  /* 0x00000008000d7202 */ /* 0x000fe20000000f00 */
[----:B------:R-:W-:Y:S02]  /*293b0*/  IMAD.MOV.U32 R12, RZ, RZ, 0x1 ;  /* 0x00000001ff0c7424 */ /* 0x000fe400078e00ff */
[----:B------:R-:W-:-:S07]  /*293c0*/  IMAD.MOV.U32 R5, RZ, RZ, R14 ;  /* 0x000000ffff057224 */ /* 0x000fce00078e000e */
[----:B------:R-:W-:Y:S05]  /*293d0*/  WARPSYNC.COLLECTIVE R15, `(.L_x_8370) ;  /* 0x000000000f087348 */ /* 0x000fea0003c00000 */
[----:B------:R0:W1:Y:S02]  /*293e0*/  SHFL.IDX P6, R14, R13, R12, R11 ;  /* 0x0000000c0d0e7389 */ /* 0x00006400000c000b */
[----:B01----:R-:W-:Y:S01]  /*293f0*/  ENDCOLLECTIVE ;  /* 0x000000000000791b */ /* 0x003fe20003800000 */
.L_x_8370:
        /* <DEDUP_REMOVED lines=11> */
.L_x_8371:
[----:B------:R-:W-:Y:S01]  /*294b0*/  IMAD.MOV.U32 R2, RZ, RZ, R14 ;  /* 0x000000ffff027224 */ /* 0x000fe200078e000e */
[----:B------:R-:W-:Y:S06]  /*294c0*/  BRA `(.L_x_8372) ;  /* 0xffffff6000f07947 */ /* 0x000fec000383ffff */
.L_x_8049:
[----:B-1----:R1:W2:Y:S02]  /*294d0*/  SYNCS.PHASECHK.TRANS64.TRYWAIT P2, [R2+URZ+0x22870], R0 ;  /* 0x02287000020075a7 */ /* 0x0022a4000804017f */
[----:B--2---:R-:W-:Y:S05]  /*294e0*/  @!P2 NANOSLEEP.SYNCS 0x989680 ;  /* 0x009896800000a95d */ /* 0x004fea0003900000 */
[----:B------:R-:W2:Y:S02]  /*294f0*/  @!P2 SYNCS.PHASECHK.TRANS64 P2, [R2+URZ+0x22870], R0 ;  /* 0x022870000200a5a7 */ /* 0x000ea4000804007f */
[----:B--2---:R-:W-:Y:S05]  /*29500*/  @!P2 BRA `(.L_x_8049) ;  /* 0xfffffffc00f0a947 */ /* 0x004fea000383ffff */
[----:B------:R-:W-:Y:S05]  /*29510*/  BRA `(.L_x_8373) ;  /* 0xffffff6400547947 */ /* 0x000fea000383ffff */
.L_x_8051:
[----:B-1----:R1:W2:Y:S02]  /*29520*/  SYNCS.PHASECHK.TRANS64.TRYWAIT P2, [R2+URZ+0x22860], R3 ;  /* 0x02286003020075a7 */ /* 0x0022a4000804017f */
[----:B--2---:R-:W-:Y:S05]  /*29530*/  @!P2 NANOSLEEP.SYNCS 0x989680 ;  /* 0x009896800000a95d */ /* 0x004fea0003900000 */
[----:B------:R-:W2:Y:S02]  /*29540*/  @!P2 SYNCS.PHASECHK.TRANS64 P2, [R2+URZ+0x22860], R3 ;  /* 0x022860030200a5a7 */ /* 0x000ea4000804007f */
[----:B--2---:R-:W-:Y:S05]  /*29550*/  @!P2 BRA `(.L_x_8051) ;  /* 0xfffffffc00f0a947 */ /* 0x004fea000383ffff */
[----:B------:R-:W-:Y:S05]  /*29560*/  BRA `(.L_x_8374) ;  /* 0xffffff6400647947 */ /* 0x000fea000383ffff */
.L_x_8059:
[----:B0-----:R0:W1:Y:S02]  /*29570*/  SYNCS.PHASECHK.TRANS64.TRYWAIT P1, [R0+URZ+0x22870], R3 ;  /* 0x02287003000075a7 */ /* 0x001064000802017f */
[----:B-1----:R-:W-:Y:S05]  /*29580*/  @!P1 NANOSLEEP.SYNCS 0x989680 ;  /* 0x009896800000995d */ /* 0x002fea0003900000 */
[----:B------:R-:W1:Y:S02]  /*29590*/  @!P1 SYNCS.PHASECHK.TRANS64 P1, [R0+URZ+0x22870], R3 ;  /* 0x02287003000095a7 */ /* 0x000e64000802007f */
[----:B-1----:R-:W-:Y:S05]  /*295a0*/  @!P1 BRA `(.L_x_8059) ;  /* 0xfffffffc00f09947 */ /* 0x002fea000383ffff */
[----:B------:R-:W-:Y:S05]  /*295b0*/  BRA `(.L_x_8375) ;  /* 0xffffff6c009c7947 */ /* 0x000fea000383ffff */
.L_x_8061:
[----:B0-----:R0:W1:Y:S02]  /*295c0*/  SYNCS.PHASECHK.TRANS64.TRYWAIT P1, [R0+URZ+0x22860], R3 ;  /* 0x02286003000075a7 */ /* 0x001064000802017f */
[----:B-1----:R-:W-:Y:S05]  /*295d0*/  @!P1 NANOSLEEP.SYNCS 0x989680 ;  /* 0x009896800000995d */ /* 0x002fea0003900000 */
[----:B------:R-:W1:Y:S02]  /*295e0*/  @!P1 SYNCS.PHASECHK.TRANS64 P1, [R0+URZ+0x22860], R3 ;  /* 0x02286003000095a7 */ /* 0x000e64000802007f */
[----:B-1----:R-:W-:Y:S05]  /*295f0*/  @!P1 BRA `(.L_x_8061) ;  /* 0xfffffffc00f09947 */ /* 0x002fea000383ffff */
[----:B------:R-:W-:Y:S05]  /*29600*/  BRA `(.L_x_8376) ;  /* 0xffffff6c00ac7947 */ /* 0x000fea000383ffff */
.L_x_8066:
[----:B------:R-:W-:Y:S01]  /*29610*/  BSSY B0, `(.L_x_8377) ;  /* 0x0000008000007945 */ /* 0x000fe20003800000 */
[----:B------:R-:W-:Y:S01]  /*29620*/  MOV R13, R16 ;  /* 0x00000010000d7202 */ /* 0x000fe20000000f00 */
[----:B------:R-:W-:Y:S02]  /*29630*/  IMAD.MOV.U32 R12, RZ, RZ, RZ ;  /* 0x000000ffff0c7224 */ /* 0x000fe400078e00ff */
[----:B------:R-:W-:Y:S02]  /*29640*/  IMAD.MOV.U32 R11, RZ, RZ, 0x1f ;  /* 0x0000001fff0b7424 */ /* 0x000fe400078e00ff */
[----:B------:R-:W-:-:S07]  /*29650*/  IMAD.MOV.U32 R15, RZ, RZ, -0x1 ;  /* 0xffffffffff0f7424 */ /* 0x000fce00078e00ff */
[----:B012--5:R-:W-:Y:S05]  /*29660*/  WARPSYNC.COLLECTIVE R15, `(.L_x_8378) ;  /* 0x000000000f087348 */ /* 0x027fea0003c00000 */
[----:B------:R3:W4:Y:S02]  /*29670*/  SHFL.IDX P6, R14, R13, R12, R11 ;  /* 0x0000000c0d0e7389 */ /* 0x00072400000c000b */
[----:B012345:R-:W-:Y:S01]  /*29680*/  ENDCOLLECTIVE ;  /* 0x000000000000791b */ /* 0x03ffe20003800000 */
.L_x_8378:
[----:B------:R-:W-:Y:S05]  /*29690*/  BSYNC B0 ;  /* 0x0000000000007941 */ /* 0x000fea0003800000 */
.L_x_8377:
[----:B------:R-:W-:Y:S01]  /*296a0*/  MOV R13, R16 ;  /* 0x00000010000d7202 */ /* 0x000fe20000000f00 */
[----:B------:R-:W-:Y:S01]  /*296b0*/  IMAD.MOV.U32 R12, RZ, RZ, 0x1 ;  /* 0x00000001ff0c7424 */ /* 0x000fe200078e00ff */
[----:B------:R-:W-:Y:S01]  /*296c0*/  IADD3 R8, R19, R10, RZ ;  /* 0x0000000a13087210 */ /* 0x000fe20007ffe0ff */
[----:B------:R-:W-:Y:S02]  /*296d0*/  IMAD.MOV.U32 R11, RZ, RZ, 0x1f ;  /* 0x0000001fff0b7424 */ /* 0x000fe400078e00ff */
[----:B------:R-:W-:Y:S02]  /*296e0*/  IMAD.MOV.U32 R15, RZ, RZ, -0x1 ;  /* 0xffffffffff0f7424 */ /* 0x000fe400078e00ff */
[----:B------:R-:W-:-:S07]  /*296f0*/  IMAD.MOV.U32 R0, RZ, RZ, R14 ;  /* 0x000000ffff007224 */ /* 0x000fce00078e000e */
[----:B------:R-:W-:Y:S05]  /*29700*/  WARPSYNC.COLLECTIVE R15, `(.L_x_8379) ;  /* 0x000000000f087348 */ /* 0x000fea0003c00000 */
[----:B------:R0:W1:Y:S02]  /*29710*/  SHFL.IDX P6, R14, R13, R12, R11 ;  /* 0x0000000c0d0e7389 */ /* 0x00006400000c000b */
[----:B01----:R-:W-:Y:S01]  /*29720*/  ENDCOLLECTIVE ;  /* 0x000000000000791b */ /* 0x003fe20003800000 */
.L_x_8379:
        /* <DEDUP_REMOVED lines=15> */
[----:B------:R-:W-:Y:S01]  /*29820*/  ISETP.GE.U32.AND P5, PT, R10, 0x10, PT ;  /* 0x000000100a00780c */ /* 0x000fe20003fa6070 */
[----:B--2---:R-:W-:Y:S02]  /*29830*/  @!P1 IMAD.MOV.U32 R4, RZ, RZ, R7 ;  /* 0x000000ffff049224 */ /* 0x004fe400078e0007 */
[----:B------:R-:W-:-:S02]  /*29840*/  IMAD.MOV.U32 R7, RZ, RZ, RZ ;  /* 0x000000ffff077224 */ /* 0x000fc400078e00ff */
[----:B---3--:R-:W-:Y:S01]  /*29850*/  @!P1 IMAD.MOV.U32 R7, RZ, RZ, R5 ;  /* 0x000000ffff079224 */ /* 0x008fe200078e0005 */
[----:B------:R-:W-:-:S03]  /*29860*/  ISETP.NE.AND P1, PT, R10, RZ, PT ;  /* 0x000000ff0a00720c */ /* 0x000fc60003f25270 */
[----:B------:R-:W-:-:S05]  /*29870*/  IMAD R2, R7, R4, RZ ;  /* 0x0000000407027224 */ /* 0x000fca00078e02ff */
[----:B------:R-:W-:-:S07]  /*29880*/  MOV R13, R2 ;  /* 0x00000002000d7202 */ /* 0x000fce0000000f00 */
[----:B------:R-:W-:Y:S05]  /*29890*/  WARPSYNC.COLLECTIVE R15, `(.L_x_8380) ;  /* 0x000000000f087348 */ /* 0x000fea0003c00000 */
[----:B------:R0:W1:Y:S02]  /*298a0*/  SHFL.UP P6, R14, R13, R12, R11 ;  /* 0x0400000c0d0e7389 */ /* 0x00006400000c000b */
[----:B01----:R-:W-:Y:S01]  /*298b0*/  ENDCOLLECTIVE ;  /* 0x000000000000791b */ /* 0x003fe20003800000 */
.L_x_8380:
[----:B------:R-:W-:Y:S01]  /*298c0*/  IMAD.MOV.U32 R12, RZ, RZ, 0x2 ;  /* 0x00000002ff0c7424 */ /* 0x000fe200078e00ff */
[----:B------:R-:W-:-:S05]  /*298d0*/  SEL R3, R14, RZ, P1 ;  /* 0x000000ff0e037207 */ /* 0x000fca0000800000 */
[----:B------:R-:W-:-:S04]  /*298e0*/  IMAD.IADD R2, R2, 0x1, R3 ;  /* 0x0000000102027824 */ /* 0x000fc800078e0203 */
[----:B------:R-:W-:-:S07]  /*298f0*/  IMAD.MOV.U32 R13, RZ, RZ, R2 ;  /* 0x000000ffff0d7224 */ /* 0x000fce00078e0002 */
[----:B------:R-:W-:Y:S05]  /*29900*/  WARPSYNC.COLLECTIVE R15, `(.L_x_8381) ;  /* 0x000000000f087348 */ /* 0x000fea0003c00000 */
[----:B------:R0:W1:Y:S02]  /*29910*/  SHFL.UP P6, R14, R13, R12, R11 ;  /* 0x0400000c0d0e7389 */ /* 0x00006400000c000b */
[----:B01----:R-:W-:Y:S01]  /*29920*/  ENDCOLLECTIVE ;  /* 0x000000000000791b */ /* 0x003fe20003800000 */
.L_x_8381:
[----:B------:R-:W-:Y:S01]  /*29930*/  IMAD.MOV.U32 R12, RZ, RZ, 0x4 ;  /* 0x00000004ff0c7424 */ /* 0x000fe200078e00ff */
[----:B------:R-:W-:-:S04]  /*29940*/  SEL R3, R14, RZ, P2 ;  /* 0x000000ff0e037207 */ /* 0x000fc80001000000 */
[----:B------:R-:W-:-:S05]  /*29950*/  IADD3 R2, R2, R3, RZ ;  /* 0x0000000302027210 */ /* 0x000fca0007ffe0ff */
[----:B------:R-:W-:-:S07]  /*29960*/  IMAD.MOV.U32 R13, RZ, RZ, R2 ;  /* 0x000000ffff0d7224 */ /* 0x000fce00078e0002 */
[----:B------:R-:W-:Y:S05]  /*29970*/  WARPSYNC.COLLECTIVE R15, `(.L_x_8382) ;  /* 0x000000000f087348 */ /* 0x000fea0003c00000 */
[----:B------:R0:W1:Y:S02]  /*29980*/  SHFL.UP P6, R14, R13, R12, R11 ;  /* 0x0400000c0d0e7389 */ /* 0x00006400000c000b */
[----:B01----:R-:W-:Y:S01]  /*29990*/  ENDCOLLECTIVE ;  /* 0x000000000000791b */ /* 0x003fe20003800000 */
.L_x_8382:
[----:B------:R-:W-:Y:S02]  /*299a0*/  MOV R12, 0x8 ;  /* 0x00000008000c7802 */ /* 0x000fe40000000f00 */
[----:B------:R-:W-:-:S05]  /*299b0*/  SEL R3, R14, RZ, P3 ;  /* 0x000000ff0e037207 */ /* 0x000fca0001800000 */
[----:B------:R-:W-:-:S04]  /*299c0*/  IMAD.IADD R2, R2, 0x1, R3 ;  /* 0x0000000102027824 */ /* 0x000fc800078e0203 */
[----:B------:R-:W-:-:S07]  /*299d0*/  IMAD.MOV.U32 R13, RZ, RZ, R2 ;  /* 0x000000ffff0d7224 */ /* 0x000fce00078e0002 */
[----:B------:R-:W-:Y:S05]  /*299e0*/  WARPSYNC.COLLECTIVE R15, `(.L_x_8383) ;  /* 0x000000000f087348 */ /* 0x000fea0003c00000 */
[----:B------:R0:W1:Y:S02]  /*299f0*/  SHFL.UP P6, R14, R13, R12, R11 ;  /* 0x0400000c0d0e7389 */ /* 0x00006400000c000b */
[----:B01----:R-:W-:Y:S01]  /*29a00*/  ENDCOLLECTIVE ;  /* 0x000000000000791b */ /* 0x003fe20003800000 */
.L_x_8383:
[----:B------:R-:W-:Y:S01]  /*29a10*/  IMAD.MOV.U32 R12, RZ, RZ, 0x10 ;  /* 0x00000010ff0c7424 */ /* 0x000fe200078e00ff */
[----:B------:R-:W-:-:S05]  /*29a20*/  SEL R3, R14, RZ, P4 ;  /* 0x000000ff0e037207 */ /* 0x000fca0002000000 */
[----:B------:R-:W-:-:S04]  /*29a30*/  IMAD.IADD R2, R2, 0x1, R3 ;  /* 0x0000000102027824 */ /* 0x000fc800078e0203 */
[----:B------:R-:W-:-:S07]  /*29a40*/  IMAD.MOV.U32 R13, RZ, RZ, R2 ;  /* 0x000000ffff0d7224 */ /* 0x000fce00078e0002 */
[----:B------:R-:W-:Y:S05]  /*29a50*/  WARPSYNC.COLLECTIVE R15, `(.L_x_8384) ;  /* 0x000000000f087348 */ /* 0x000fea0003c00000 */
[----:B------:R0:W1:Y:S02]  /*29a60*/  SHFL.UP P6, R14, R13, R12, R11 ;  /* 0x0400000c0d0e7389 */ /* 0x00006400000c000b */
[----:B01----:R-:W-:Y:S01]  /*29a70*/  ENDCOLLECTIVE ;  /* 0x000000000000791b */ /* 0x003fe20003800000 */
.L_x_8384:
        /* <DEDUP_REMOVED lines=8> */
.L_x_8385:
[----:B------:R-:W-:Y:S05]  /*29b00*/  BRA `(.L_x_8386) ;  /* 0xffffff7400347947 */ /* 0x000fea000383ffff */
.L_x_8069:
[----:B------:R-:W-:Y:S01]  /*29b10*/  BSSY B0, `(.L_x_8387) ;  /* 0x0000008000007945 */ /* 0x000fe20003800000 */
[----:B------:R-:W-:Y:S01]  /*29b20*/  IMAD.MOV.U32 R13, RZ, RZ, R2 ;  /* 0x000000ffff0d7224 */ /* 0x000fe200078e0002 */
[----:B------:R-:W-:Y:S01]  /*29b30*/  MOV R12, 0x1 ;  /* 0x00000001000c7802 */ /* 0x000fe20000000f00 */
[----:B------:R-:W-:Y:S02]  /*29b40*/  IMAD.MOV.U32 R11, RZ, RZ, RZ ;  /* 0x000000ffff0b7224 */ /* 0x000fe400078e00ff */
[----:B------:R-:W-:-:S07]  /*29b50*/  IMAD.MOV.U32 R15, RZ, RZ, -0x1 ;  /* 0xffffffffff0f7424 */ /* 0x000fce00078e00ff */
[----:B-----5:R-:W-:Y:S05]  /*29b60*/  WARPSYNC.COLLECTIVE R15, `(.L_x_8388) ;  /* 0x000000000f087348 */ /* 0x020fea0003c00000 */
[----:B------:R0:W1:Y:S02]  /*29b70*/  SHFL.UP P6, R14, R13, R12, R11 ;  /* 0x0400000c0d0e7389 */ /* 0x00006400000c000b */
[----:B01---5:R-:W-:Y:S01]  /*29b80*/  ENDCOLLECTIVE ;  /* 0x000000000000791b */ /* 0x023fe20003800000 */
.L_x_8388:
[----:B------:R-:W-:Y:S05]  /*29b90*/  BSYNC B0 ;  /* 0x0000000000007941 */ /* 0x000fea0003800000 */
.L_x_8387:
[----:B------:R-:W-:Y:S01]  /*29ba0*/  SEL R3, R14, RZ, P1 ;  /* 0x000000ff0e037207 */ /* 0x000fe20000800000 */
[----:B------:R-:W-:Y:S01]  /*29bb0*/  IMAD.MOV.U32 R11, RZ, RZ, RZ ;  /* 0x000000ffff0b7224 */ /* 0x000fe200078e00ff */
[----:B------:R-:W-:Y:S01]  /*29bc0*/  MOV R12, 0x2 ;  /* 0x00000002000c7802 */ /* 0x000fe20000000f00 */
[----:B------:R-:W-:Y:S02]  /*29bd0*/  IMAD.MOV.U32 R15, RZ, RZ, -0x1 ;  /* 0xffffffffff0f7424 */ /* 0x000fe400078e00ff */
[----:B------:R-:W-:-:S04]  /*29be0*/  IMAD.IADD R2, R2, 0x1, R3 ;  /* 0x0000000102027824 */ /* 0x000fc800078e0203 */
[----:B------:R-:W-:-:S07]  /*29bf0*/  IMAD.MOV.U32 R13, RZ, RZ, R2 ;  /* 0x000000ffff0d7224 */ /* 0x000fce00078e0002 */
[----:B------:R-:W-:Y:S05]  /*29c00*/  WARPSYNC.COLLECTIVE R15, `(.L_x_8389) ;  /* 0x000000000f087348 */ /* 0x000fea0003c00000 */
[----:B------:R0:W1:Y:S02]  /*29c10*/  SHFL.UP P6, R14, R13, R12, R11 ;  /* 0x0400000c0d0e7389 */ /* 0x00006400000c000b */
[----:B01----:R-:W-:Y:S01]  /*29c20*/  ENDCOLLECTIVE ;  /* 0x000000000000791b */ /* 0x003fe20003800000 */
.L_x_8389:
[----:B------:R-:W-:Y:S02]  /*29c30*/  MOV R12, 0x4 ;  /* 0x00000004000c7802 */ /* 0x000fe40000000f00 */
[----:B------:R-:W-:-:S05]  /*29c40*/  SEL R3, R14, RZ, P2 ;  /* 0x000000ff0e037207 */ /* 0x000fca0001000000 */
[----:B------:R-:W-:-:S04]  /*29c50*/  IMAD.IADD R2, R2, 0x1, R3 ;  /* 0x0000000102027824 */ /* 0x000fc800078e0203 */
[----:B------:R-:W-:-:S07]  /*29c60*/  IMAD.MOV.U32 R13, RZ, RZ, R2 ;  /* 0x000000ffff0d7224 */ /* 0x000fce00078e0002 */
[----:B------:R-:W-:Y:S05]  /*29c70*/  WARPSYNC.COLLECTIVE R15, `(.L_x_8390) ;  /* 0x000000000f087348 */ /* 0x000fea0003c00000 */
[----:B------:R0:W1:Y:S02]  /*29c80*/  SHFL.UP P6, R14, R13, R12, R11 ;  /* 0x0400000c0d0e7389 */ /* 0x00006400000c000b */
[----:B01----:R-:W-:Y:S01]  /*29c90*/  ENDCOLLECTIVE ;  /* 0x000000000000791b */ /* 0x003fe20003800000 */
.L_x_8390:
[----:B------:R-:W-:Y:S01]  /*29ca0*/  IMAD.MOV.U32 R12, RZ, RZ, 0x8 ;  /* 0x00000008ff0c7424 */ /* 0x000fe200078e00ff */
[----:B------:R-:W-:-:S05]  /*29cb0*/  SEL R3, R14, RZ, P3 ;  /* 0x000000ff0e037207 */ /* 0x000fca0001800000 */
[----:B------:R-:W-:-:S04]  /*29cc0*/  IMAD.IADD R2, R2, 0x1, R3 ;  /* 0x0000000102027824 */ /* 0x000fc800078e0203 */
[----:B------:R-:W-:-:S07]  /*29cd0*/  IMAD.MOV.U32 R13, RZ, RZ, R2 ;  /* 0x000000ffff0d7224 */ /* 0x000fce00078e0002 */
[----:B------:R-:W-:Y:S05]  /*29ce0*/  WARPSYNC.COLLECTIVE R15, `(.L_x_8391) ;  /* 0x000000000f087348 */ /* 0x000fea0003c00000 */
[----:B------:R0:W1:Y:S02]  /*29cf0*/  SHFL.UP P6, R14, R13, R12, R11 ;  /* 0x0400000c0d0e7389 */ /* 0x00006400000c000b */
[----:B01----:R-:W-:Y:S01]  /*29d00*/  ENDCOLLECTIVE ;  /* 0x000000000000791b */ /* 0x003fe20003800000 */
.L_x_8391:
[----:B------:R-:W-:Y:S01]  /*29d10*/  IMAD.MOV.U32 R12, RZ, RZ, 0x10 ;  /* 0x00000010ff0c7424 */ /* 0x000fe200078e00ff */
[----:B------:R-:W-:-:S05]  /*29d20*/  SEL R3, R14, RZ, P4 ;  /* 0x000000ff0e037207 */ /* 0x000fca0002000000 */
[----:B------:R-:W-:-:S05]  /*29d30*/  IMAD.IADD R2, R2, 0x1, R3 ;  /* 0x0000000102027824 */ /* 0x000fca00078e0203 */
[----:B------:R-:W-:-:S07]  /*29d40*/  MOV R13, R2 ;  /* 0x00000002000d7202 */ /* 0x000fce0000000f00 */
[----:B------:R-:W-:Y:S05]  /*29d50*/  WARPSYNC.COLLECTIVE R15, `(.L_x_8392) ;  /* 0x000000000f087348 */ /* 0x000fea0003c00000 */
[----:B------:R0:W1:Y:S02]  /*29d60*/  SHFL.UP P6, R14, R13, R12, R11 ;  /* 0x0400000c0d0e7389 */ /* 0x00006400000c000b */
[----:B01----:R-:W-:Y:S01]  /*29d70*/  ENDCOLLECTIVE ;  /* 0x000000000000791b */ /* 0x003fe20003800000 */
.L_x_8392:
        /* <DEDUP_REMOVED lines=8> */
.L_x_8393:
[----:B------:R-:W-:Y:S05]  /*29e00*/  BRA `(.L_x_8394) ;  /* 0xffffff7400187947 */ /* 0x000fea000383ffff */
.L_x_8071:
[----:B------:R-:W-:Y:S01]  /*29e10*/  BSSY B0, `(.L_x_8395) ;  /* 0x0000006000007945 */ /* 0x000fe20003800000 */
[----:B------:R-:W-:Y:S01]  /*29e20*/  PLOP3.LUT P6, PT, P6, PT, PT, 0x8, 0x0 ;  /* 0x000000000000781c */ /* 0x000fe200037ce170 */
[----:B------:R-:W-:-:S12]  /*29e30*/  IMAD.MOV.U32 R15, RZ, RZ, -0x1 ;  /* 0xffffffffff0f7424 */ /* 0x000fd800078e00ff */
[----:B01---5:R-:W-:Y:S05]  /*29e40*/  WARPSYNC.COLLECTIVE R15, `(.L_x_8396) ;  /* 0x000000000f087348 */ /* 0x023fea0003c00000 */
[----:B------:R-:W-:Y:S01]  /*29e50*/  VOTE.ANY R14, PT, P6 ;  /* 0x00000000000e7806 */ /* 0x000fe200030e0100 */
[----:B01---5:R-:W-:Y:S06]  /*29e60*/  ENDCOLLECTIVE ;  /* 0x000000000000791b */ /* 0x023fec0003800000 */
.L_x_8396:
[----:B------:R-:W-:Y:S05]  /*29e70*/  BSYNC B0 ;  /* 0x0000000000007941 */ /* 0x000fea0003800000 */
.L_x_8395:
        /* <DEDUP_REMOVED lines=9> */
.L_x_8397:
[----:B------:R-:W-:Y:S02]  /*29f10*/  IMAD.MOV.U32 R13, RZ, RZ, R7 ;  /* 0x000000ffff0d7224 */ /* 0x000fe400078e0007 */
[----:B------:R-:W-:-:S07]  /*29f20*/  IMAD.MOV.U32 R4, RZ, RZ, R14 ;  /* 0x000000ffff047224 */ /* 0x000fce00078e000e */
[----:B------:R-:W-:Y:S05]  /*29f30*/  WARPSYNC.COLLECTIVE R15, `(.L_x_8398) ;  /* 0x000000000f087348 */ /* 0x000fea0003c00000 */
[----:B------:R0:W1:Y:S02]  /*29f40*/  SHFL.IDX P6, R14, R13, R12, R11 ;  /* 0x0000000c0d0e7389 */ /* 0x00006400000c000b */
[----:B01----:R-:W-:Y:S01]  /*29f50*/  ENDCOLLECTIVE ;  /* 0x000000000000791b */ /* 0x003fe20003800000 */
.L_x_8398:
[----:B------:R-:W-:Y:S01]  /*29f60*/  IMAD.MOV.U32 R7, RZ, RZ, R14 ;  /* 0x000000ffff077224 */ /* 0x000fe200078e000e */
[----:B------:R-:W-:Y:S06]  /*29f70*/  BRA `(.L_x_8399) ;  /* 0xffffff7000f87947 */ /* 0x000fec000383ffff */
.L_x_8073:
[----:B------:R-:W-:Y:S01]  /*29f80*/  BSSY B0, `(.L_x_8400) ;  /* 0x0000007000007945 */ /* 0x000fe20003800000 */
[----:B------:R-:W-:Y:S01]  /*29f90*/  MOV R13, R2 ;  /* 0x00000002000d7202 */ /* 0x000fe20000000f00 */
[----:B------:R-:W-:Y:S02]  /*29fa0*/  IMAD.MOV.U32 R11, RZ, RZ, 0x1f ;  /* 0x0000001fff0b7424 */ /* 0x000fe400078e00ff */
[----:B------:R-:W-:-:S07]  /*29fb0*/  IMAD.MOV.U32 R15, RZ, RZ, -0x1 ;  /* 0xffffffffff0f7424 */ /* 0x000fce00078e00ff */
[----:B012345:R-:W-:Y:S05]  /*29fc0*/  WARPSYNC.COLLECTIVE R15, `(.L_x_8401) ;  /* 0x000000000f087348 */ /* 0x03ffea0003c00000 */
[----:B------:R0:W0:Y:S02]  /*29fd0*/  SHFL.IDX P6, R14, R13, R12, R11 ;  /* 0x0000000c0d0e7389 */ /* 0x00002400000c000b */
[----:B012345:R-:W-:Y:S01]  /*29fe0*/  ENDCOLLECTIVE ;  /* 0x000000000000791b */ /* 0x03ffe20003800000 */
.L_x_8401:
[----:B------:R-:W-:Y:S05]  /*29ff0*/  BSYNC B0 ;  /* 0x0000000000007941 */ /* 0x000fea0003800000 */
.L_x_8400:
[----:B------:R-:W-:Y:S01]  /*2a000*/  IMAD.MOV.U32 R16, RZ, RZ, R14 ;  /* 0x000000ffff107224 */ /* 0x000fe200078e000e */
[----:B------:R-:W-:Y:S06]  /*2a010*/  BRA `(.L_x_8072) ;  /* 0xffffff7000e87947 */ /* 0x000fec000383ffff */
.L_x_8077:
[----:B0-----:R0:W2:Y:S02]  /*2a020*/  SYNCS.PHASECHK.TRANS64.TRYWAIT P0, [R5+URZ+0x22820], R0 ;  /* 0x02282000050075a7 */ /* 0x0010a4000800017f */
[----:B--2---:R-:W-:Y:S05]  /*2a030*/  @!P0 NANOSLEEP.SYNCS 0x989680 ;  /* 0x009896800000895d */ /* 0x004fea0003900000 */
[----:B------:R-:W2:Y:S02]  /*2a040*/  @!P0 SYNCS.PHASECHK.TRANS64 P0, [R5+URZ+0x22820], R0 ;  /* 0x02282000050085a7 */ /* 0x000ea4000800007f */
[----:B--2---:R-:W-:Y:S05]  /*2a050*/  @!P0 BRA `(.L_x_8077) ;  /* 0xfffffffc00f08947 */ /* 0x004fea000383ffff */
[----:B------:R-:W-:Y:S05]  /*2a060*/  BRA `(.L_x_8402) ;  /* 0xffffff7800487947 */ /* 0x000fea000383ffff */
.L_x_8078:
[----:B------:R-:W2:Y:S01]  /*2a070*/  S2R R2, SR_TID.X ;  /* 0x0000000000027919 */ /* 0x000ea20000002100 */
[----:B------:R-:W-:Y:S01]  /*2a080*/  BSSY B0, `(.L_x_8403) ;  /* 0x000000a000007945 */ /* 0x000fe20003800000 */
[----:B------:R-:W-:Y:S01]  /*2a090*/  MOV R12, RZ ;  /* 0x000000ff000c7202 */ /* 0x000fe20000000f00 */
        /* <DEDUP_REMOVED lines=8> */
.L_x_8404:
[----:B------:R-:W-:Y:S05]  /*2a120*/  BSYNC B0 ;  /* 0x0000000000007941 */ /* 0x000fea0003800000 */
.L_x_8403:
[----:B------:R-:W-:Y:S05]  /*2a130*/  BRA `(.L_x_8405) ;  /* 0xffffff7800307947 */ /* 0x000fea000383ffff */
.L_x_8079:
[----:B------:R-:W-:Y:S01]  /*2a140*/  BSSY B0, `(.L_x_8406) ;  /* 0x0000006000007945 */ /* 0x000fe20003800000 */
[----:B------:R-:W-:-:S07]  /*2a150*/  IMAD.MOV.U32 R15, RZ, RZ, -0x1 ;  /* 0xffffffffff0f7424 */ /* 0x000fce00078e00ff */
[----:B01---5:R-:W-:Y:S05]  /*2a160*/  WARPSYNC.COLLECTIVE R15, `(.L_x_8407) ;  /* 0x000000000f0c7348 */ /* 0x023fea0003c00000 */
[----:B------:R-:W-:Y:S02]  /*2a170*/  ELECT P6, UR62, PT ;  /* 0x00000000003e782f */ /* 0x000fe400038c0000 */
[----:B------:R-:W-:Y:S01]  /*2a180*/  MOV R14, UR62 ;  /* 0x0000003e000e7c02 */ /* 0x000fe20008000f00 */
[----:B01---5:R-:W-:Y:S10]  /*2a190*/  ENDCOLLECTIVE ;  /* 0x000000000000791b */ /* 0x023ff40003800000 */
.L_x_8407:
[----:B------:R-:W-:Y:S05]  /*2a1a0*/  BSYNC B0 ;  /* 0x0000000000007941 */ /* 0x000fea0003800000 */
.L_x_8406:
[----:B------:R-:W-:Y:S05]  /*2a1b0*/  BRA `(.L_x_8408) ;  /* 0xffffff7800247947 */ /* 0x000fea000383ffff */
.L_x_8081:
[----:B0-----:R0:W2:Y:S02]  /*2a1c0*/  SYNCS.PHASECHK.TRANS64.TRYWAIT P1, [R3+URZ+0x22840], R2 ;  /* 0x02284002030075a7 */ /* 0x0010a4000802017f */
[----:B--2---:R-:W-:Y:S05]  /*2a1d0*/  @!P1 NANOSLEEP.SYNCS 0x989680 ;  /* 0x009896800000995d */ /* 0x004fea0003900000 */
[----:B------:R-:W2:Y:S02]  /*2a1e0*/  @!P1 SYNCS.PHASECHK.TRANS64 P1, [R3+URZ+0x22840], R2 ;  /* 0x02284002030095a7 */ /* 0x000ea4000802007f */
[----:B--2---:R-:W-:Y:S05]  /*2a1f0*/  @!P1 BRA `(.L_x_8081) ;  /* 0xfffffffc00f09947 */ /* 0x004fea000383ffff */
[----:B------:R-:W-:Y:S05]  /*2a200*/  BRA `(.L_x_8409) ;  /* 0xffffff7800487947 */ /* 0x000fea000383ffff */
.L_x_8083:
[----:B--2---:R2:W3:Y:S02]  /*2a210*/  SYNCS.PHASECHK.TRANS64.TRYWAIT P1, [R5+URZ+0x22840], R0 ;  /* 0x02284000050075a7 */ /* 0x0044e4000802017f */
[----:B---3--:R-:W-:Y:S05]  /*2a220*/  @!P1 NANOSLEEP.SYNCS 0x989680 ;  /* 0x009896800000995d */ /* 0x008fea0003900000 */
[----:B------:R-:W3:Y:S02]  /*2a230*/  @!P1 SYNCS.PHASECHK.TRANS64 P1, [R5+URZ+0x22840], R0 ;  /* 0x02284000050095a7 */ /* 0x000ee4000802007f */
[----:B---3--:R-:W-:Y:S05]  /*2a240*/  @!P1 BRA `(.L_x_8083) ;  /* 0xfffffffc00f09947 */ /* 0x008fea000383ffff */
[----:B------:R-:W-:Y:S05]  /*2a250*/  BRA `(.L_x_8410) ;  /* 0xffffff7800587947 */ /* 0x000fea000383ffff */
.L_x_8085:
[----:B---3--:R3:W4:Y:S02]  /*2a260*/  SYNCS.PHASECHK.TRANS64.TRYWAIT P1, [R3+URZ+0x22860], R2 ;  /* 0x02286002030075a7 */ /* 0x008724000802017f */
[----:B----4-:R-:W-:Y:S05]  /*2a270*/  @!P1 NANOSLEEP.SYNCS 0x989680 ;  /* 0x009896800000995d */ /* 0x010fea0003900000 */
[----:B------:R-:W4:Y:S02]  /*2a280*/  @!P1 SYNCS.PHASECHK.TRANS64 P1, [R3+URZ+0x22860], R2 ;  /* 0x02286002030095a7 */ /* 0x000f24000802007f */
[----:B----4-:R-:W-:Y:S05]  /*2a290*/  @!P1 BRA `(.L_x_8085) ;  /* 0xfffffffc00f09947 */ /* 0x010fea000383ffff */
[----:B------:R-:W-:Y:S05]  /*2a2a0*/  BRA `(.L_x_8411) ;  /* 0xffffff7800547947 */ /* 0x000fea000383ffff */
.L_x_8087:
[----:B----4-:R4:W0:Y:S02]  /*2a2b0*/  SYNCS.PHASECHK.TRANS64.TRYWAIT P1, [R5+URZ+0x22860], R0 ;  /* 0x02286000050075a7 */ /* 0x010824000802017f */
[----:B0-----:R-:W-:Y:S05]  /*2a2c0*/  @!P1 NANOSLEEP.SYNCS 0x989680 ;  /* 0x009896800000995d */ /* 0x001fea0003900000 */
[----:B------:R-:W0:Y:S02]  /*2a2d0*/  @!P1 SYNCS.PHASECHK.TRANS64 P1, [R5+URZ+0x22860], R0 ;  /* 0x02286000050095a7 */ /* 0x000e24000802007f */
[----:B0-----:R-:W-:Y:S05]  /*2a2e0*/  @!P1 BRA `(.L_x_8087) ;  /* 0xfffffffc00f09947 */ /* 0x001fea000383ffff */
[----:B------:R-:W-:Y:S05]  /*2a2f0*/  BRA `(.L_x_8412) ;  /* 0xffffff7800507947 */ /* 0x000fea000383ffff */
.L_x_8089:
[----:B------:R0:W0:Y:S02]  /*2a300*/  SYNCS.PHASECHK.TRANS64.TRYWAIT P1, [R3+URZ+0x22880], R2 ;  /* 0x02288002030075a7 */ /* 0x000024000802017f */
[----:B0-----:R-:W-:Y:S05]  /*2a310*/  @!P1 NANOSLEEP.SYNCS 0x989680 ;  /* 0x009896800000995d */ /* 0x001fea0003900000 */
[----:B------:R-:W0:Y:S02]  /*2a320*/  @!P1 SYNCS.PHASECHK.TRANS64 P1, [R3+URZ+0x22880], R2 ;  /* 0x02288002030095a7 */ /* 0x000e24000802007f */
[----:B0-----:R-:W-:Y:S05]  /*2a330*/  @!P1 BRA `(.L_x_8089) ;  /* 0xfffffffc00f09947 */ /* 0x001fea000383ffff */
[----:B------:R-:W-:Y:S05]  /*2a340*/  BRA `(.L_x_8413) ;  /* 0xffffff78004c7947 */ /* 0x000fea000383ffff */
.L_x_8414:
        /* <DEDUP_REMOVED lines=11> */
.L_x_16286:


//--------------------- .text._ZN7cutlass13device_kernelIN5flash11enable_sm90INS1_16FlashAttnFwdSm90INS1_25CollectiveMainloopFwdSm90ILi2EN4cute5tupleIJNS5_1CILi1EEES8_S8_EEENS6_IJNS7_ILi128EEENS7_ILi160EEESA_EEELi128ENS_12float_e4m3_tEfNS_4arch4Sm90ELb0ELb1ELb0ELb0ELb1ELb0ELb0ELb1ELb1ELb1ELb1ELb0EEENS1_21CollectiveEpilogueFwdINS6_IJSA_SA_SB_EEES9_NS_10bfloat16_tESF_Li256ELb0ELb1ELb1ELb1EEENS1_19SingleTileSchedulerILb0ELb1ELb1ELi128EEEEEEEEEvNT_6ParamsE --------------------------
	.section	.text._ZN7cutlass13device_kernelIN5flash11enable_sm90INS1_16FlashAttnFwdSm90INS1_25CollectiveMainloopFwdSm90ILi2EN4cute5tupleIJNS5_1CILi1EEES8_S8_EEENS6_IJNS7_ILi128EEENS7_ILi160EEESA_EEELi128ENS_12float_e4m3_tEfNS_4arch4Sm90ELb0ELb1ELb0ELb0ELb1ELb0ELb0ELb1ELb1ELb1ELb1ELb0EEENS1_21CollectiveEpilogueFwdINS6_IJSA_SA_SB_EEES9_NS_10bfloat16_tESF_Li256ELb0ELb1ELb1ELb1EEENS1_19SingleTileSchedulerILb0ELb1ELb1ELi128EEEEEEEEEvNT_6ParamsE,"ax",@progbits
	.align	128
.text._ZN7cutlass13device_kernelIN5flash11enable_sm90INS1_16FlashAttnFwdSm90INS1_25CollectiveMainloopFwdSm90ILi2EN4cute5tupleIJNS5_1CILi1EEES8_S8_EEENS6_IJNS7_ILi128EEENS7_ILi160EEESA_EEELi128ENS_12float_e4m3_tEfNS_4arch4Sm90ELb0ELb1ELb0ELb0ELb1ELb0ELb0ELb1ELb1ELb1ELb1ELb0EEENS1_21CollectiveEpilogueFwdINS6_IJSA_SA_SB_EEES9_NS_10bfloat16_tESF_Li256ELb0ELb1ELb1ELb1EEENS1_19SingleTileSchedulerILb0ELb1ELb1ELi128EEEEEEEEEvNT_6ParamsE:
        .type           _ZN7cutlass13device_kernelIN5flash11enable_sm90INS1_16FlashAttnFwdSm90INS1_25CollectiveMainloopFwdSm90ILi2EN4cute5tupleIJNS5_1CILi1EEES8_S8_EEENS6_IJNS7_ILi128EEENS7_ILi160EEESA_EEELi128ENS_12float_e4m3_tEfNS_4arch4Sm90ELb0ELb1ELb0ELb0ELb1ELb0ELb0ELb1ELb1ELb1ELb1ELb0EEENS1_21CollectiveEpilogueFwdINS6_IJSA_SA_SB_EEES9_NS_10bfloat16_tESF_Li256ELb0ELb1ELb1ELb1EEENS1_19SingleTileSchedulerILb0ELb1ELb1ELi128EEEEEEEEEvNT_6ParamsE,@function
        .size           _ZN7cutlass13device_kernelIN5flash11enable_sm90INS1_16FlashAttnFwdSm90INS1_25CollectiveMainloopFwdSm90ILi2EN4cute5tupleIJNS5_1CILi1EEES8_S8_EEENS6_IJNS7_ILi128EEENS7_ILi160EEESA_EEELi128ENS_12float_e4m3_tEfNS_4arch4Sm90ELb0ELb1ELb0ELb0ELb1ELb0ELb0ELb1ELb1ELb1ELb1ELb0EEENS1_21CollectiveEpilogueFwdINS6_IJSA_SA_SB_EEES9_NS_10bfloat16_tESF_Li256ELb0ELb1ELb1ELb1EEENS1_19SingleTileSchedulerILb0ELb1ELb1ELi128EEEEEEEEEvNT_6ParamsE,(.L_x_16287 - _ZN7cutlass13device_kernelIN5flash11enable_sm90INS1_16FlashAttnFwdSm90INS1_25CollectiveMainloopFwdSm90ILi2EN4cute5tupleIJNS5_1CILi1EEES8_S8_EEENS6_IJNS7_ILi128EEENS7_ILi160EEESA_EEELi128ENS_12float_e4m3_tEfNS_4arch4Sm90ELb0ELb1ELb0ELb0ELb1ELb0ELb0ELb1ELb1ELb1ELb1ELb0EEENS1_21CollectiveEpilogueFwdINS6_IJSA_SA_SB_EEES9_NS_10bfloat16_tESF_Li256ELb0ELb1ELb1ELb1EEENS1_19SingleTileSchedulerILb0ELb1ELb1ELi128EEEEEEEEEvNT_6ParamsE)
        .other          _ZN7cutlass13device_kernelIN5flash11enable_sm90INS1_16FlashAttnFwdSm90INS1_25CollectiveMainloopFwdSm90ILi2EN4cute5tupleIJNS5_1CILi1EEES8_S8_EEENS6_IJNS7_ILi128EEENS7_ILi160EEESA_EEELi128ENS_12float_e4m3_tEfNS_4arch4Sm90ELb0ELb1ELb0ELb0ELb1ELb0ELb0ELb1ELb1ELb1ELb1ELb0EEENS1_21CollectiveEpilogueFwdINS6_IJSA_SA_SB_EEES9_NS_10bfloat16_tESF_Li256ELb0ELb1ELb1ELb1EEENS1_19SingleTileSchedulerILb0ELb1ELb1ELi128EEEEEEEEEvNT_6ParamsE,@"STO_CUDA_ENTRY STV_DEFAULT"
_ZN7cutlass13device_kernelIN5flash11enable_sm90INS1_16FlashAttnFwdSm90INS1_25CollectiveMainloopFwdSm90ILi2EN4cute5tupleIJNS5_1CILi1EEES8_S8_EEENS6_IJNS7_ILi128EEENS7_ILi160EEESA_EEELi128ENS_12float_e4m3_tEfNS_4arch4Sm90ELb0ELb1ELb0ELb0ELb1ELb0ELb0ELb1ELb1ELb1ELb1ELb0EEENS1_21CollectiveEpilogueFwdINS6_IJSA_SA_SB_EEES9_NS_10bfloat16_tESF_Li256ELb0ELb1ELb1ELb1EEENS1_19SingleTileSchedulerILb0ELb1ELb1ELi128EEEEEEEEEvNT_6ParamsE:
        /* <DEDUP_REMOVED lines=45> */
.L_x_8415:
        /* <DEDUP_REMOVED lines=22> */
.L_x_8416:
        /* <DEDUP_REMOVED lines=18> */
.L_x_8417:
        /* <DEDUP_REMOVED lines=22> */
.L_x_8418:
        /* <DEDUP_REMOVED lines=23> */
.L_x_8419:
        /* <DEDUP_REMOVED lines=9> */
.L_x_8422:
        /* <DEDUP_REMOVED lines=68> */
[----:B------:R-:W-:Y:S01]  /*0cf0*/  ULDC.64 UR6, c[0x0][0x9e0] ;  /* 0x0002780000067ab9 */ /* 0x000fe20000000a00 */
[----:B------:R-:W-:Y:S01]  /*0d00*/  ULDC UR11, c[0x0][0x988] ;  /* 0x00026200000b7ab9 */ /* 0x000fe20000000800 */
[----:B------:R1:W5:Y:S04]  /*0d10*/  @P0 LDG.E R7, desc[UR52][R2.64] ;  /* 0x0000003402070981 */ /* 0x000368000c1e1900 */
[----:B------:R-:W5:Y:S01]  /*0d20*/  @P1 LDG.E R0, desc[UR52][R4.64] ;  /* 0x0000003404001981 */ /* 0x000f62000c1e1900 */
[----:B0-----:R-:W-:Y:S01]  /*0d30*/  ISETP.NE.U32.AND P0, PT, R8, RZ, PT ;  /* 0x000000ff0800720c */ /* 0x001fe20003f05070 */
[----:B------:R-:W-:Y:S01]  /*0d40*/  UISETP.NE.AND UP5, UPT, UR5, 0x1, UPT ;  /* 0x000000010500788c */ /* 0x000fe2000bfa5270 */
[----:B------:R-:W-:Y:S01]  /*0d50*/  VIADD R23, R19, 0xffffff80 ;  /* 0xffffff8013177836 */ /* 0x000fe20000000000 */
[----:B------:R-:W-:Y:S01]  /*0d60*/  UISETP.GE.AND UP4, UPT, UR7, 0x1, UPT ;  /* 0x000000010700788c */ /* 0x000fe2000bf86270 */
[----:B------:R-:W-:Y:S01]  /*0d70*/  ISETP.NE.AND.EX P0, PT, R9, RZ, PT, P0 ;  /* 0x000000ff0900720c */ /* 0x000fe20003f05300 */
[----:B------:R-:W-:Y:S01]  /*0d80*/  UP2UR UR45, UPR, URZ, 0x20 ;  /* 0x000000203f2d7883 */ /* 0x000fe20008000000 */
[----:B-1----:R-:W-:Y:S01]  /*0d90*/  IADD3 R3, -R22, 0x1, RZ ;  /* 0x0000000116037810 */ /* 0x002fe20007ffe1ff */
[----:B------:R-:W-:Y:S01]  /*0da0*/  UP2UR UR44, UPR, URZ, 0x10 ;  /* 0x000000103f2c7883 */ /* 0x000fe20008000000 */
[----:B--2---:R-:W-:-:S02]  /*0db0*/  SEL R16, R16, 0x1, P0 ;  /* 0x0000000110107807 */ /* 0x004fc40000000000 */
[----:B------:R-:W-:Y:S02]  /*0dc0*/  PLOP3.LUT P0, PT, PT, PT, UP4, 0x40, 0x0 ;  /* 0x000000000000781c */ /* 0x000fe40003f0e848 */
[----:B------:R-:W-:Y:S01]  /*0dd0*/  @UP5 ULDC UR9, c[0x0][0x44c] ;  /* 0x0001130000095ab9 */ /* 0x000fe20000000800 */
[CC--:B---3--:R-:W-:Y:S01]  /*0de0*/  IMAD R3, R16.reuse, R11.reuse, R3 ;  /* 0x0000000b10037224 */ /* 0x0c8fe200078e0203 */
[----:B----4-:R-:W-:Y:S01]  /*0df0*/  USHF.L.U32 UR47, UR47, 0x7, URZ ;  /* 0x000000072f2f7899 */ /* 0x010fe2000800063f */
[----:B------:R-:W-:Y:S01]  /*0e00*/  IMAD R18, R16, R11, RZ ;  /* 0x0000000b10127224 */ /* 0x000fe200078e02ff */
[----:B------:R-:W-:Y:S02]  /*0e10*/  @UP5 ULDC UR12, c[0x0][0x450] ;  /* 0x00011400000c5ab9 */ /* 0x000fe40000000800 */
[----:B------:R-:W-:Y:S01]  /*0e20*/  R2UR UR10, R3 ;  /* 0x00000000030a72ca */ /* 0x000fe200000e0000 */
[----:B------:R-:W-:Y:S02]  /*0e30*/  @UP5 UIADD3 UR8, UR47, 0x7f, URZ ;  /* 0x0000007f2f085890 */ /* 0x000fe4000fffe03f */
[----:B------:R-:W-:-:S02]  /*0e40*/  UIADD3 UR5, UR47, 0x7f, URZ ;  /* 0x0000007f2f057890 */ /* 0x000fc4000fffe03f */
        /* <DEDUP_REMOVED lines=19> */
.L_x_8425:
[----:B------:R-:W-:-:S11]  /*0f80*/  UISETP.NE.AND UP0, UPT, UR7, 0x1, UPT ;  /* 0x000000010700788c */ /* 0x000fd6000bf05270 */
[----:B------:R-:W-:Y:S02]  /*0f90*/  @UP0 ULDC.64 UR10, c[0x0][0x9e8] ;  /* 0x00027a00000a0ab9 */ /* 0x000fe40000000a00 */
[----:B------:R-:W-:-:S04]  /*0fa0*/  UIMAD.WIDE.U32 UR8, UR5, UR10, URZ ;  /* 0x0000000a050872a5 */ /* 0x000fc8000f8e003f */
[----:B------:R-:W-:-:S12]  /*0fb0*/  @UP0 USHF.R.U32.HI UR5, URZ, UR11, UR9 ;  /* 0x0000000b3f050299 */ /* 0x000fd80008011609 */
.L_x_8426:
[----:B------:R-:W-:-:S06]  /*0fc0*/  UIMAD UR5, UR5, UR7, UR7 ;  /* 0x00000007050572a4 */ /* 0x000fcc000f8e0207 */
[----:B------:R-:W-:-:S07]  /*0fd0*/  VIMNMX R0, R0, UR5, PT ;  /* 0x0000000500007c48 */ /* 0x000fce000bfe0100 */
.L_x_8424:
[----:B------:R-:W-:Y:S01]  /*0fe0*/  UISETP.NE.AND UP0, UPT, UR45, URZ, UPT ;  /* 0x0000003f2d00728c */ /* 0x000fe2000bf05270 */
[-C--:B------:R-:W-:Y:S01]  /*0ff0*/  IMAD R22, R16, R11.reuse, -R22 ;  /* 0x0000000b10167224 */ /* 0x080fe200078e0a16 */
[----:B------:R-:W-:Y:S01]  /*1000*/  UMOV UR5, UR47 ;  /* 0x0000002f00057c82 */ /* 0x000fe20008000000 */
[----:B------:R-:W-:Y:S02]  /*1010*/  VIADD R2, R0, 0x9f ;  /* 0x0000009f00027836 */ /* 0x000fe40000000000 */
[----:B------:R-:W-:Y:S01]  /*1020*/  IMAD R0, R16, R11, 0x9f ;  /* 0x0000009f10007424 */ /* 0x000fe200078e020b */
[----:B------:R-:W-:Y:S01]  /*1030*/  R2UR UR6, R22 ;  /* 0x00000000160672ca */ /* 0x000fe200000e0000 */
[----:B------:R-:W-:-:S04]  /*1040*/  IMAD.HI R2, R2, 0x66666667, RZ ;  /* 0x6666666702027827 */ /* 0x000fc800078e02ff */
[----:B------:R-:W-:Y:S01]  /*1050*/  @UP0 ULDC UR8, c[0x0][0x44c] ;  /* 0x0001130000080ab9 */ /* 0x000fe20000000800 */
[----:B------:R-:W-:Y:S01]  /*1060*/  @UP0 ULDC UR10, c[0x0][0x450] ;  /* 0x00011400000a0ab9 */ /* 0x000fe20000000800 */
[----:B------:R-:W-:Y:S01]  /*1070*/  UIMAD.WIDE.U32 UR8, UR47, UR8, URZ ;  /* 0x000000082f0872a5 */ /* 0x000fe2000f8e003f */
[----:B------:R-:W-:Y:S01]  /*1080*/  IMAD.HI R0, R0, 0x66666667, RZ ;  /* 0x6666666700007827 */ /* 0x000fe200078e02ff */
[----:B------:R-:W-:Y:S02]  /*1090*/  SHF.R.U32.HI R5, RZ, 0x1f, R2 ;  /* 0x0000001fff057819 */ /* 0x000fe40000011602 */
[----:B------:R-:W-:Y:S02]  /*10a0*/  @UP0 USHF.R.U32.HI UR5, URZ, UR10, UR9 ;  /* 0x0000000a3f050299 */ /* 0x000fe40008011609 */
[----:B------:R-:W-:Y:S01]  /*10b0*/  UISETP.GE.AND UP0, UPT, UR7, 0x1, UPT ;  /* 0x000000010700788c */ /* 0x000fe2000bf06270 */
[----:B------:R-:W-:Y:S01]  /*10c0*/  SHF.R.U32.HI R3, RZ, 0x1f, R0 ;  /* 0x0000001fff037819 */ /* 0x000fe20000011600 */
[----:B------:R-:W-:Y:S01]  /*10d0*/  UIADD3 UR5, UR6, UR5, URZ ;  /* 0x0000000506057290 */ /* 0x000fe2000fffe03f */
[----:B------:R-:W-:-:S02]  /*10e0*/  LEA.HI.SX32 R2, R2, R5, 0x1a ;  /* 0x0000000502027211 */ /* 0x000fc400078fd2ff */
[----:B------:R-:W-:Y:S01]  /*10f0*/  ULDC UR6, c[0x0][0x9dc] ;  /* 0x0002770000067ab9 */ /* 0x000fe20000000800 */
[----:B------:R-:W-:Y:S01]  /*1100*/  PLOP3.LUT P0, PT, PT, PT, UP0, 0x40, 0x0 ;  /* 0x000000000000781c */ /* 0x000fe20003f0e808 */
[----:B------:R-:W-:Y:S01]  /*1110*/  UIADD3 UR6, UR5, -UR6, URZ ;  /* 0x8000000605067290 */ /* 0x000fe2000fffe03f */
[----:B------:R-:W-:-:S04]  /*1120*/  LEA.HI.SX32 R3, R0, R3, 0x1a ;  /* 0x0000000300037211 */ /* 0x000fc800078fd2ff */
[----:B------:R-:W-:-:S07]  /*1130*/  VIMNMX R19, R3, R2, PT ;  /* 0x0000000203137248 */ /* 0x000fce0003fe0100 */
        /* <DEDUP_REMOVED lines=11> */
.L_x_8428:
[----:B------:R-:W-:-:S11]  /*11f0*/  UISETP.NE.AND UP0, UPT, UR7, 0x1, UPT ;  /* 0x000000010700788c */ /* 0x000fd6000bf05270 */
[----:B------:R-:W-:Y:S02]  /*1200*/  @UP0 ULDC.64 UR10, c[0x0][0x9e8] ;  /* 0x00027a00000a0ab9 */ /* 0x000fe40000000a00 */
[----:B------:R-:W-:-:S04]  /*1210*/  UIMAD.WIDE.U32 UR8, UR5, UR10, URZ ;  /* 0x0000000a050872a5 */ /* 0x000fc8000f8e003f */
[----:B------:R-:W-:-:S12]  /*1220*/  @UP0 USHF.R.U32.HI UR5, URZ, UR11, UR9 ;  /* 0x0000000b3f050299 */ /* 0x000fd80008011609 */
.L_x_8429:
[----:B------:R-:W-:-:S04]  /*1230*/  UIMAD UR5, UR5, UR7, URZ ;  /* 0x00000007050572a4 */ /* 0x000fc8000f8e023f */
[----:B------:R-:W-:-:S04]  /*1240*/  UISETP.LT.AND UP0, UPT, UR6, UR5, UPT ;  /* 0x000000050600728c */ /* 0x000fc8000bf01270 */
[----:B------:R-:W-:-:S12]  /*1250*/  USEL UR6, UR6, UR5, !UP0 ;  /* 0x0000000506067287 */ /* 0x000fd8000c000000 */
.L_x_8427:
[----:B------:R-:W-:Y:S02]  /*1260*/  UIMAD.WIDE UR6, UR6, 0x66666667, URZ ;  /* 0x66666667060678a5 */ /* 0x000fe4000f8e023f */
[----:B------:R-:W-:Y:S02]  /*1270*/  USHF.R.U32.HI UR10, URZ, 0x10, UR4 ;  /* 0x000000103f0a7899 */ /* 0x000fe40008011604 */
[----:B------:R-:W-:Y:S02]  /*1280*/  USHF.R.U32.HI UR5, URZ, 0x1f, UR7 ;  /* 0x0000001f3f057899 */ /* 0x000fe40008011607 */
[----:B------:R-:W-:Y:S02]  /*1290*/  ULOP3.LUT UR40, UR4, 0xffff, URZ, 0xc0, !UPT ;  /* 0x0000ffff04287892 */ /* 0x000fe4000f8ec03f */
[----:B------:R-:W-:Y:S01]  /*12a0*/  ULEA.HI.SX32 UR5, UR7, UR5, 0x1a ;  /* 0x0000000507057291 */ /* 0x000fe2000f8fd23f */
[----:B------:R-:W-:-:S03]  /*12b0*/  UMOV UR4, URZ ;  /* 0x0000003f00047c82 */ /* 0x000fc60008000000 */
[----:B------:R-:W-:-:S04]  /*12c0*/  UISETP.LT.AND UP0, UPT, URZ, UR5, UPT ;  /* 0x000000053f00728c */ /* 0x000fc8000bf01270 */
[----:B------:R-:W-:Y:S02]  /*12d0*/  USEL UR9, URZ, UR5, !UP0 ;  /* 0x000000053f097287 */ /* 0x000fe4000c000000 */
[----:B------:R-:W-:-:S04]  /*12e0*/  UISETP.NE.AND UP0, UPT, UR10, URZ, UPT ;  /* 0x0000003f0a00728c */ /* 0x000fc8000bf05270 */
        /* <DEDUP_REMOVED lines=38> */
.L_x_8430:
        /* <DEDUP_REMOVED lines=74> */
.L_x_8432:
[----:B------:R-:W-:-:S04]  /*19f0*/  SHF.L.U32 R0, RZ, 0x1f, RZ ;  /* 0x0000001fff007819 */ /* 0x000fc800000006ff */
[----:B------:R-:W0:Y:S02]  /*1a00*/  SYNCS.PHASECHK.TRANS64.TRYWAIT P0, [UR41+0x22800], R0 ;  /* 0x02280000ff0075a7 */ /* 0x000e240008000169 */
[----:B0-----:R-:W-:Y:S05]  /*1a10*/  @!P0 BRA `(.L_x_8433) ;  /* 0x0000018000608947 */ /* 0x001fea0003800000 */
.L_x_8575:
[----:B------:R-:W-:-:S06]  /*1a20*/  ULOP3.LUT UR4, UR36, 0x1, URZ, 0xfc, !UPT ;  /* 0x0000000124047892 */ /* 0x000fcc000f8efc3f */
[----:B------:R-:W-:-:S05]  /*1a30*/  IMAD.U32 R2, RZ, RZ, UR4 ;  /* 0x00000004ff027e24 */ /* 0x000fca000f8e00ff */
[----:B------:R-:W-:-:S13]  /*1a40*/  ISETP.NE.AND P0, PT, R2, 0x3, PT ;  /* 0x000000030200780c */ /* 0x000fda0003f05270 */
[----:B------:R-:W-:Y:S05]  /*1a50*/  @!P0 BRA `(.L_x_8434) ;  /* 0x0000000000048947 */ /* 0x000fea0003800000 */
[----:B------:R-:W-:Y:S01]  /*1a60*/  BPT.TRAP 0x1 ;  /* 0x000000040000795c */ /* 0x000fe20000300000 */
.L_x_8434:
[----:B------:R1:W2:Y:S01]  /*1a70*/  SYNCS.PHASECHK.TRANS64.TRYWAIT P1, [UR41+0x22830], R0 ;  /* 0x02283000ff0075a7 */ /* 0x0002a20008020169 */
[----:B------:R-:W-:Y:S05]  /*1a80*/  @!P0 BRA `(.L_x_8435) ;  /* 0x0000000000048947 */ /* 0x000fea0003800000 */
[----:B------:R-:W-:Y:S01]  /*1a90*/  BPT.TRAP 0x1 ;  /* 0x000000040000795c */ /* 0x000fe20000300000 */
.L_x_8435:
[----:B------:R-:W-:-:S05]  /*1aa0*/  IMAD.U32 R4, RZ, RZ, UR46 ;  /* 0x0000002eff047e24 */ /* 0x000fca000f8e00ff */
[----:B------:R-:W-:Y:S01]  /*1ab0*/  LOP3.LUT R4, R4, 0x10000, RZ, 0xfc, !PT ;  /* 0x0001000004047812 */ /* 0x000fe200078efcff */
[----:B--2---:R-:W-:Y:S06]  /*1ac0*/  @P1 BRA `(.L_x_8436) ;  /* 0x0000000000081947 */ /* 0x004fec0003800000 */
[----:B------:R-:W2:Y:S02]  /*1ad0*/  SYNCS.PHASECHK.TRANS64.TRYWAIT P1, [UR41+0x22830], R0 ;  /* 0x02283000ff0075a7 */ /* 0x000ea40008020169 */
[----:B--2---:R-:W-:Y:S05]  /*1ae0*/  @!P1 BRA `(.L_x_8437) ;  /* 0x0000018000449947 */ /* 0x004fea0003800000 */
.L_x_8436:
[----:B------:R-:W-:Y:S05]  /*1af0*/  WARPSYNC.ALL ;  /* 0x0000000000007948 */ /* 0x000fea0003800000 */
[----:B------:R-:W-:Y:S01]  /*1b00*/  IMAD.MOV.U32 R5, RZ, RZ, 0x40000040 ;  /* 0x40000040ff057424 */ /* 0x000fe200078e00ff */
        /* <DEDUP_REMOVED lines=48> */
[----:B------:R-:W-:Y:S01]  /*1e10*/  QGMMA.64x32x32.F32.E4M3.E4M3 R24, gdesc[UR20], RZ, !UPT, gsb0 ;  /* 0x00600000141879f3 */ /* 0x000fe2000c0008ff */
[----:B------:R-:W-:Y:S01]  /*1e20*/  R2UR UR20, R4 ;  /* 0x00000000041472ca */ /* 0x000fe200000e0000 */
[----:B------:R-:W-:Y:S01]  /*1e30*/  UIADD3 UR22, UR46, 0x206, URZ ;  /* 0x000002062e167890 */ /* 0x000fe2000fffe03f */
[----:B------:R-:W-:-:S11]  /*1e40*/  UMOV UR23, 0x40000040 ;  /* 0x4000004000177882 */ /* 0x000fd60000000000 */
[----:B------:R-:W-:-:S07]  /*1e50*/  UIADD3 UR4, UR20, 0x2, URZ ;  /* 0x0000000214047890 */ /* 0x000fce000fffe03f */
[----:B------:R-:W-:Y:S01]  /*1e60*/  UMOV UR8, UR4 ;  /* 0x0000000400087c82 */ /* 0x000fe20008000000 */
[----:B------:R-:W-:Y:S01]  /*1e70*/  UMOV UR12, UR4 ;  /* 0x00000004000c7c82 */ /* 0x000fe20008000000 */
        /* <DEDUP_REMOVED lines=12> */
[----:B------:R-:W-:Y:S01]  /*1f40*/  UMOV UR17, UR9 ;  /* 0x0000000900117c82 */ /* 0x000fe20008000000 */
[----:B------:R-:W-:Y:S02]  /*1f50*/  WARPGROUP.DEPBAR.LE gsb0, 0x0 ;  /* 0x00008000000079c5 */ /* 0x000fe40000010000 */
[----:B------:R-:W-:-:S06]  /*1f60*/  WARPGROUP.ARRIVE ;  /* 0x00000000000079c5 */ /* 0x000fcc0000000000 */
[----:B------:R-:W-:Y:S01]  /*1f70*/  QGMMA.64x32x32.F32.E4M3.E4M3 R56, gdesc[UR12], R56, gsb0 ;  /* 0x006000000c3879f3 */ /* 0x000fe20008000838 */
[----:B------:R-:W-:Y:S01]  /*1f80*/  UIADD3 UR14, UR46, 0x104, URZ ;  /* 0x000001042e0e7890 */ /* 0x000fe2000fffe03f */
[----:B------:R-:W-:Y:S01]  /*1f90*/  UMOV UR13, UR9 ;  /* 0x00000009000d7c82 */ /* 0x000fe20008000000 */
[----:B------:R-:W-:Y:S01]  /*1fa0*/  UMOV UR15, 0x40000040 ;  /* 0x40000040000f7882 */ /* 0x000fe20000000000 */
[----:B------:R-:W-:Y:S02]  /*1fb0*/  WARPGROUP.DEPBAR.LE gsb0, 0x0 ;  /* 0x00008000000079c5 */ /* 0x000fe40000010000 */
[----:B------:R-:W-:-:S06]  /*1fc0*/  WARPGROUP.ARRIVE ;  /* 0x00000000000079c5 */ /* 0x000fcc0000000000 */
[----:B------:R-:W-:Y:S01]  /*1fd0*/  QGMMA.64x32x32.F32.E4M3.E4M3 R40, gdesc[UR4], R40, gsb0 ;  /* 0x00600000042879f3 */ /* 0x000fe20008000828 */
[----:B------:R-:W-:Y:S01]  /*1fe0*/  UMOV UR6, UR8 ;  /* 0x0000000800067c82 */ /* 0x000fe20008000000 */
[----:B------:R-:W-:Y:S01]  /*1ff0*/  UMOV UR7, 0x40000040 ;  /* 0x4000004000077882 */ /* 0x000fe20000000000 */
[----:B------:R-:W-:-:S07]  /*2000*/  UIADD3 UR8, UR20, 0x4, URZ ;  /* 0x0000000414087890 */ /* 0x000fce000fffe03f */
[----:B------:R-:W-:Y:S01]  /*2010*/  UMOV UR12, UR8 ;  /* 0x00000008000c7c82 */ /* 0x000fe20008000000 */
[----:B------:R-:W-:Y:S01]  /*2020*/  UMOV UR16, UR8 ;  /* 0x0000000800107c82 */ /* 0x000fe20008000000 */
        /* <DEDUP_REMOVED lines=56> */
.L_x_8438:
[----:B01----:R-:W-:Y:S01]  /*23b0*/  LOP3.LUT R0, R105, 0xffffff80, RZ, 0xc0, !PT ;  /* 0xffffff8069007812 */ /* 0x003fe200078ec0ff */
        /* <DEDUP_REMOVED lines=30> */
[----:B------:R-:W-:-:S02]  /*25a0*/  IMAD.IADD R9, R104, 0x1, -R9 ;  /* 0x0000000168097824 */ /* 0x000fc400078e0a09 */
[----:B------:R-:W-:-:S04]  /*25b0*/  IMAD R6, R7, 0x40, R6 ;  /* 0x0000004007067824 */ /* 0x000fc800078e0206 */
[----:B------:R-:W-:Y:S02]  /*25c0*/  IMAD R7, R9, 0x8, R6 ;  /* 0x0000000809077824 */ /* 0x000fe400078e0206 */
[----:B------:R-:W-:Y:S02]  /*25d0*/  IMAD R9, R19, R10, 0xa1 ;  /* 0x000000a113097424 */ /* 0x000fe400078e020a */
[----:B------:R-:W-:Y:S01]  /*25e0*/  @P1 IMAD.HI.U32 R3, R7, UR6, RZ ;  /* 0x0000000607031c27 */ /* 0x000fe2000f8e00ff */
[----:B------:R-:W-:Y:S01]  /*25f0*/  UIADD3 UR6, UR41, 0x22840, URZ ;  /* 0x0002284029067890 */ /* 0x000fe2000fffe03f */
[----:B------:R-:W-:Y:S02]  /*2600*/  PLOP3.LUT P1, PT, PT, PT, UP0, 0x40, 0x0 ;  /* 0x000000000000781c */ /* 0x000fe40003f2e808 */
[----:B------:R-:W-:Y:S01]  /*2610*/  IMAD.MOV.U32 R6, RZ, RZ, R7 ;  /* 0x000000ffff067224 */ /* 0x000fe200078e0007 */
[----:B------:R-:W-:Y:S01]  /*2620*/  @P2 SHF.R.U32.HI R6, RZ, UR7, R3 ;  /* 0x00000007ff062c19 */ /* 0x000fe20008011603 */
[----:B------:R-:W-:Y:S01]  /*2630*/  UPRMT UR6, UR48, 0x654, UR6 ;  /* 0x0000065430067896 */ /* 0x000fe20008000006 */
[----:B------:R-:W-:-:S03]  /*2640*/  LOP3.LUT R3, R2, 0x7ffffffc, RZ, 0xc0, !PT ;  /* 0x7ffffffc02037812 */ /* 0x000fc600078ec0ff */
[----:B------:R-:W0:Y:S02]  /*2650*/  SHFL.IDX PT, R15, R6, RZ, 0x1c1f ;  /* 0x001c1fff060f7589 */ /* 0x000e2400000e0000 */
[----:B------:R-:W-:Y:S02]  /*2660*/  IMAD.IADD R8, R0, 0x1, -R3 ;  /* 0x0000000100087824 */ /* 0x000fe400078e0a03 */
[--C-:B------:R-:W-:Y:S01]  /*2670*/  IMAD R0, R19, -0xa0, R18.reuse ;  /* 0xffffff6013007824 */ /* 0x100fe200078e0212 */
[----:B------:R-:W-:Y:S01]  /*2680*/  SYNCS.ARRIVE.TRANS64.RED.A1T0 RZ, [UR6], RZ ;  /* 0x000000ffffff79a7 */ /* 0x000fe20008100406 */
[----:B------:R-:W-:Y:S02]  /*2690*/  IMAD R11, R8, -0x2, R9 ;  /* 0xfffffffe080b7824 */ /* 0x000fe400078e0209 */
[----:B------:R-:W-:Y:S02]  /*26a0*/  VIADD R3, R0, 0xa0 ;  /* 0x000000a000037836 */ /* 0x000fe40000000000 */
[----:B------:R-:W-:Y:S01]  /*26b0*/  VIADD R9, R9, 0xffffffff ;  /* 0xffffffff09097836 */ /* 0x000fe20000000000 */
[----:B------:R-:W-:Y:S01]  /*26c0*/  IADD3 R0, R11, -UR54, R18 ;  /* 0x800000360b007c10 */ /* 0x000fe2000fffe012 */
[----:B------:R-:W-:-:S02]  /*26d0*/  IMAD R12, R8, -0x2, R3 ;  /* 0xfffffffe080c7824 */ /* 0x000fc400078e0203 */
[----:B------:R-:W-:Y:S02]  /*26e0*/  VIADD R20, R11, 0xffffffff ;  /* 0xffffffff0b147836 */ /* 0x000fe40000000000 */
[C---:B------:R-:W-:Y:S02]  /*26f0*/  VIADD R13, R0.reuse, UR10 ;  /* 0x0000000a000d7c36 */ /* 0x040fe40008000000 */
[----:B------:R-:W-:-:S03]  /*2700*/  VIADD R14, R0, UR50 ;  /* 0x00000032000e7c36 */ /* 0x000fc60008000000 */
[----:B0-----:R-:W-:Y:S01]  /*2710*/  VIADDMNMX R0, R15, R13, R12, PT ;  /* 0x0000000d0f007246 */ /* 0x001fe2000380010c */
[----:B------:R-:W-:Y:S01]  /*2720*/  IMAD.IADD R2, R14, 0x1, R15 ;  /* 0x000000010e027824 */ /* 0x000fe200078e020f */
[----:B------:R-:W-:Y:S06]  /*2730*/  @P1 BRA `(.L_x_8439) ;  /* 0x00000000005c1947 */ /* 0x000fec0003800000 */
[----:B------:R-:W-:Y:S01]  /*2740*/  IADD3 R3, R18, -UR54, R15 ;  /* 0x8000003612037c10 */ /* 0x000fe2000fffe00f */
[----:B------:R-:W-:Y:S03]  /*2750*/  BSSY B0, `(.L_x_8440) ;  /* 0x0000012000007945 */ /* 0x000fe60003800000 */
        /* <DEDUP_REMOVED lines=11> */
.L_x_8441:
[----:B------:R-:W-:Y:S02]  /*2810*/  ULDC UR6, c[0x0][0x9e4] ;  /* 0x0002790000067ab9 */ /* 0x000fe40000000800 */
[----:B------:R-:W-:-:S05]  /*2820*/  IMAD.U32 R11, RZ, RZ, UR6 ;  /* 0x00000006ff0b7e24 */ /* 0x000fca000f8e00ff */
[----:B------:R-:W-:-:S13]  /*2830*/  ISETP.NE.AND P1, PT, R11, 0x1, PT ;  /* 0x000000010b00780c */ /* 0x000fda0003f25270 */
[----:B------:R-:W0:Y:S02]  /*2840*/  @P1 LDC.64 R104, c[0x0][0x9e8] ;  /* 0x00027a00ff681b82 */ /* 0x000e240000000a00 */
[----:B0-----:R-:W-:-:S05]  /*2850*/  @P1 IMAD.HI.U32 R10, R3, R104, RZ ;  /* 0x00000068030a1227 */ /* 0x001fca00078e00ff */
[----:B------:R-:W-:-:S07]  /*2860*/  @P1 SHF.R.U32.HI R3, RZ, R105, R10 ;  /* 0x00000069ff031219 */ /* 0x000fce000001160a */
.L_x_8442:
[----:B------:R-:W-:Y:S05]  /*2870*/  BSYNC B0 ;  /* 0x0000000000007941 */ /* 0x000fea0003800000 */
.L_x_8440:
[----:B------:R-:W-:-:S05]  /*2880*/  IMAD R3, R3, R11, R20 ;  /* 0x0000000b03037224 */ /* 0x000fca00078e0214 */
[----:B------:R-:W-:Y:S02]  /*2890*/  VIADDMNMX R0, R3, R11, R0, PT ;  /* 0x0000000b03007246 */ /* 0x000fe40003800100 */
[----:B------:R-:W-:-:S07]  /*28a0*/  VIMNMX R2, R2, R3, !PT ;  /* 0x0000000302027248 */ /* 0x000fce0007fe0100 */
.L_x_8439:
[C---:B------:R-:W-:Y:S01]  /*28b0*/  ISETP.GE.AND P1, PT, R9.reuse, 0x9, PT ;  /* 0x000000090900780c */ /* 0x040fe20003f26270 */
[----:B------:R-:W0:Y:S01]  /*28c0*/  SHFL.IDX PT, R3, R6, 0x1, 0x1c1f ;  /* 0x003c1f0006037f89 */ /* 0x000e2200000e0000 */
[----:B------:R-:W-:Y:S01]  /*28d0*/  ISETP.GE.AND P2, PT, R9, 0x2, PT ;  /* 0x000000020900780c */ /* 0x000fe20003f46270 */
[----:B------:R-:W-:Y:S01]  /*28e0*/  UISETP.NE.AND UP0, UPT, UR44, URZ, UPT ;  /* 0x0000003f2c00728c */ /* 0x000fe2000bf05270 */
[----:B------:R-:W-:Y:S02]  /*28f0*/  P2R R23, PR, RZ, 0x2 ;  /* 0x00000002ff177803 */ /* 0x000fe40000000000 */
[----:B------:R-:W-:Y:S02]  /*2900*/  ISETP.GT.AND P1, PT, R2, 0x8, !P1 ;  /* 0x000000080200780c */ /* 0x000fe40004f24270 */
[----:B------:R-:W-:Y:S02]  /*2910*/  P2R R21, PR, RZ, 0x4 ;  /* 0x00000004ff157803 */ /* 0x000fe40000000000 */
[----:B------:R-:W-:-:S02]  /*2920*/  ISETP.LT.OR P1, PT, R0, 0x9, P1 ;  /* 0x000000090000780c */ /* 0x000fc40000f21670 */
[----:B------:R-:W-:Y:S02]  /*2930*/  ISETP.GT.AND P2, PT, R2, 0x1, !P2 ;  /* 0x000000010200780c */ /* 0x000fe40005744270 */
[C---:B------:R-:W-:Y:S02]  /*2940*/  ISETP.GE.AND P3, PT, R9.reuse, 0x11, PT ;  /* 0x000000110900780c */ /* 0x040fe40003f66270 */
[----:B------:R-:W-:Y:S02]  /*2950*/  FSEL R92, R92, -INF , !P1 ;  /* 0xff8000005c5c7808 */ /* 0x000fe40004800000 */
[----:B------:R-:W-:Y:S02]  /*2960*/  ISETP.LT.OR P2, PT, R0, 0x2, P2 ;  /* 0x000000020000780c */ /* 0x000fe40001741670 */
[----:B------:R-:W-:Y:S02]  /*2970*/  ISETP.GT.AND P1, PT, R2, 0x10, !P3 ;  /* 0x000000100200780c */ /* 0x000fe40005f24270 */
[----:B------:R-:W-:-:S02]  /*2980*/  ISETP.GE.AND P4, PT, R9, 0xa, PT ;  /* 0x0000000a0900780c */ /* 0x000fc40003f86270 */
[----:B------:R-:W-:Y:S02]  /*2990*/  FSEL R89, R89, -INF , !P2 ;  /* 0xff80000059597808 */ /* 0x000fe40005000000 */
[----:B------:R-:W-:Y:S02]  /*29a0*/  P2R R105, PR, RZ, 0x8 ;  /* 0x00000008ff697803 */ /* 0x000fe40000000000 */
[----:B------:R-:W-:Y:S02]  /*29b0*/  ISETP.LT.OR P1, PT, R0, 0x11, P1 ;  /* 0x000000110000780c */ /* 0x000fe40000f21670 */
[----:B------:R-:W-:Y:S02]  /*29c0*/  ISETP.GT.AND P2, PT, R2, 0x9, !P4 ;  /* 0x000000090200780c */ /* 0x000fe40006744270 */
[----:B------:R-:W-:Y:S02]  /*29d0*/  ISETP.GE.AND P3, PT, R9, 0x12, PT ;  /* 0x000000120900780c */ /* 0x000fe40003f66270 */
[----:B------:R-:W-:-:S02]  /*29e0*/  FSEL R96, R96, -INF , !P1 ;  /* 0xff80000060607808 */ /* 0x000fc40004800000 */
[----:B------:R-:W-:Y:S02]  /*29f0*/  ISETP.LT.OR P2, PT, R0, 0xa, P2 ;  /* 0x0000000a0000780c */ /* 0x000fe40001741670 */
[----:B------:R-:W-:Y:S02]  /*2a00*/  ISETP.GT.AND P1, PT, R2, 0x11, !P3 ;  /* 0x000000110200780c */ /* 0x000fe40005f24270 */
[----:B------:R-:W-:Y:S02]  /*2a10*/  FSEL R93, R93, -INF , !P2 ;  /* 0xff8000005d5d7808 */ /* 0x000fe40005000000 */
        /* <DEDUP_REMOVED lines=13> */
[C---:B------:R-:W-:Y:S02]  /*2af0*/  ISETP.GE.AND P1, PT, R9.reuse, 0x21, PT ;  /* 0x000000210900780c */ /* 0x040fe40003f26270 */
[----:B------:R-:W-:-:S02]  /*2b00*/  ISETP.GE.AND P3, PT, R9, 0x22, PT ;  /* 0x000000220900780c */ /* 0x000fc40003f66270 */
[----:B------:R-:W-:Y:S02]  /*2b10*/  ISETP.GT.AND P2, PT, R2, 0x20, !P1 ;  /* 0x000000200200780c */ /* 0x000fe40004f44270 */
[----:B------:R-:W-:Y:S02]  /*2b20*/  P2R R109, PR, RZ, 0x8 ;  /* 0x00000008ff6d7803 */ /* 0x000fe40000000000 */
        /* <DEDUP_REMOVED lines=174> */
.L_x_8445:
[----:B------:R-:W-:Y:S02]  /*3610*/  ULDC UR6, c[0x0][0x9e4] ;  /* 0x0002790000067ab9 */ /* 0x000fe40000000800 */
[----:B------:R-:W-:-:S05]  /*3620*/  IMAD.U32 R9, RZ, RZ, UR6 ;  /* 0x00000006ff097e24 */ /* 0x000fca000f8e00ff */
[----:B------:R-:W-:-:S13]  /*3630*/  ISETP.NE.AND P6, PT, R9, 0x1, PT ;  /* 0x000000010900780c */ /* 0x000fda0003fc5270 */
[----:B------:R-:W0:Y:S02]  /*3640*/  @P6 LDC.64 R12, c[0x0][0x9e8] ;  /* 0x00027a00ff0c6b82 */ /* 0x000e240000000a00 */
[----:B0-----:R-:W-:-:S05]  /*3650*/  @P6 IMAD.HI.U32 R6, R3, R12, RZ ;  /* 0x0000000c03066227 */ /* 0x001fca00078e00ff */
[----:B------:R-:W-:-:S07]  /*3660*/  @P6 SHF.R.U32.HI R3, RZ, R13, R6 ;  /* 0x0000000dff036219 */ /* 0x000fce0000011606 */
.L_x_8446:
[----:B------:R-:W-:Y:S05]  /*3670*/  BSYNC B0 ;  /* 0x0000000000007941 */ /* 0x000fea0003800000 */
.L_x_8444:
[----:B------:R-:W-:-:S05]  /*3680*/  IMAD R3, R3, R9, R20 ;  /* 0x0000000903037224 */ /* 0x000fca00078e0214 */
[----:B------:R-:W-:Y:S02]  /*3690*/  VIADDMNMX R0, R3, R9, R0, PT ;  /* 0x0000000903007246 */ /* 0x000fe40003800100 */
[----:B------:R-:W-:-:S07]  /*36a0*/  VIMNMX R2, R2, R3, !PT ;  /* 0x0000000302027248 */ /* 0x000fce0007fe0100 */
.L_x_8443:
        /* <DEDUP_REMOVED lines=8> */
[----:B------:R-:W-:-:S02]  /*3730*/  ISETP.NE.AND P1, PT, R109, RZ, PT ;  /* 0x000000ff6d00720c */ /* 0x000fc40003f25270 */
[----:B------:R-:W-:Y:S02]  /*3740*/  FMNMX.FTZ R6, R92, R3, !PT ;  /* 0x000000035c067209 */ /* 0x000fe40007810000 */
[----:B------:R-:W-:Y:S01]  /*3750*/  ISETP.GT.AND P1, PT, R2, 0x21, !P1 ;  /* 0x000000210200780c */ /* 0x000fe20004f24270 */
[----:B------:R-:W-:Y:S01]  /*3760*/  @UP1 ULDC UR6, c[0x0][0x44c] ;  /* 0x0001130000061ab9 */ /* 0x000fe20000000800 */
[----:B------:R-:W-:Y:S01]  /*3770*/  FMNMX.FTZ R3, R93, R6, !PT ;  /* 0x000000065d037209 */ /* 0x000fe20007810000 */
[----:B------:R-:W-:Y:S01]  /*3780*/  UIMAD.WIDE.U32 UR6, UR47, UR6, URZ ;  /* 0x000000062f0672a5 */ /* 0x000fe2000f8e003f */
[----:B------:R-:W-:Y:S01]  /*3790*/  ISETP.LT.OR P1, PT, R0, 0x22, P1 ;  /* 0x000000220000780c */ /* 0x000fe20000f21670 */
[----:B------:R-:W-:Y:S01]  /*37a0*/  @UP1 ULDC UR14, c[0x0][0x450] ;  /* 0x00011400000e1ab9 */ /* 0x000fe20000000800 */
[----:B------:R-:W-:Y:S01]  /*37b0*/  FMNMX.FTZ R6, R96, R3, !PT ;  /* 0x0000000360067209 */ /* 0x000fe20007810000 */
[----:B------:R-:W-:Y:S01]  /*37c0*/  @UP1 USHF.R.U32.HI UR47, URZ, UR14, UR7 ;  /* 0x0000000e3f2f1299 */ /* 0x000fe20008011607 */
        /* <DEDUP_REMOVED lines=85> */
[C---:B------:R-:W-:Y:S02]  /*3d20*/  ISETP.GT.AND P1, PT, R2.reuse, 0x58, !P1 ;  /* 0x000000580200780c */ /* 0x040fe40004f24270 */
[----:B------:R-:W-:Y:S01]  /*3d30*/  ISETP.GT.AND P2, PT, R2, 0x89, !P2 ;  /* 0x000000890200780c */ /* 0x000fe20005744270 */
[----:B------:R-:W0:Y:S01]  /*3d40*/  SHFL.BFLY PT, R3, R6, 0x2, 0x1f ;  /* 0x0c401f0006037f89 */ /* 0x000e2200000e0000 */
[----:B------:R-:W-:Y:S02]  /*3d50*/  ISETP.LT.OR P1, PT, R0, 0x59, P1 ;  /* 0x000000590000780c */ /* 0x000fe40000f21670 */
[----:B------:R-:W-:Y:S02]  /*3d60*/  ISETP.GT.AND P3, PT, R2, 0x90, !P3 ;  /* 0x000000900200780c */ /* 0x000fe40005f64270 */
[----:B------:R-:W-:Y:S02]  /*3d70*/  FSEL R70, R70, -INF , !P1 ;  /* 0xff80000046467808 */ /* 0x000fe40004800000 */
[----:B------:R-:W-:-:S02]  /*3d80*/  ISETP.NE.AND P1, PT, R123, RZ, PT ;  /* 0x000000ff7b00720c */ /* 0x000fc40003f25270 */
[C---:B------:R-:W-:Y:S02]  /*3d90*/  ISETP.GT.AND P4, PT, R2.reuse, 0x91, !P4 ;  /* 0x000000910200780c */ /* 0x040fe40006784270 */
[C---:B------:R-:W-:Y:S02]  /*3da0*/  ISETP.GT.AND P1, PT, R2.reuse, 0x59, !P1 ;  /* 0x000000590200780c */ /* 0x040fe40004f24270 */
[----:B------:R-:W-:Y:S02]  /*3db0*/  ISETP.GT.AND P5, PT, R2, 0x98, !P5 ;  /* 0x000000980200780c */ /* 0x000fe40006fa4270 */
[C---:B------:R-:W-:Y:S02]  /*3dc0*/  ISETP.LT.OR P1, PT, R0.reuse, 0x5a, P1 ;  /* 0x0000005a0000780c */ /* 0x040fe40000f21670 */
[----:B------:R-:W-:Y:S02]  /*3dd0*/  ISETP.LT.OR P2, PT, R0, 0x8a, P2 ;  /* 0x0000008a0000780c */ /* 0x000fe40001741670 */
[----:B------:R-:W-:-:S02]  /*3de0*/  FSEL R71, R71, -INF , !P1 ;  /* 0xff80000047477808 */ /* 0x000fc40004800000 */
[----:B------:R-:W-:Y:S02]  /*3df0*/  ISETP.NE.AND P1, PT, R124, RZ, PT ;  /* 0x000000ff7c00720c */ /* 0x000fe40003f25270 */
[----:B------:R-:W-:Y:S02]  /*3e00*/  ISETP.LT.OR P3, PT, R0, 0x91, P3 ;  /* 0x000000910000780c */ /* 0x000fe40001f61670 */
[----:B------:R-:W-:Y:S02]  /*3e10*/  ISETP.GT.AND P1, PT, R2, 0x60, !P1 ;  /* 0x000000600200780c */ /* 0x000fe40004f24270 */
[----:B------:R-:W-:Y:S02]  /*3e20*/  FSEL R31, R31, -INF , !P2 ;  /* 0xff8000001f1f7808 */ /* 0x000fe40005000000 */
[C---:B------:R-:W-:Y:S02]  /*3e30*/  ISETP.LT.OR P1, PT, R0.reuse, 0x61, P1 ;  /* 0x000000610000780c */ /* 0x040fe40000f21670 */
[----:B------:R-:W-:-:S02]  /*3e40*/  ISETP.LT.OR P4, PT, R0, 0x92, P4 ;  /* 0x000000920000780c */ /* 0x000fc40002781670 */
[----:B------:R-:W-:Y:S02]  /*3e50*/  FSEL R42, R42, -INF , !P1 ;  /* 0xff8000002a2a7808 */ /* 0x000fe40004800000 */
[----:B------:R-:W-:Y:S02]  /*3e60*/  ISETP.NE.AND P1, PT, R125, RZ, PT ;  /* 0x000000ff7d00720c */ /* 0x000fe40003f25270 */
[----:B------:R-:W-:Y:S02]  /*3e70*/  FSEL R34, R34, -INF , !P3 ;  /* 0xff80000022227808 */ /* 0x000fe40005800000 */
[----:B------:R-:W-:Y:S02]  /*3e80*/  ISETP.GT.AND P1, PT, R2, 0x61, !P1 ;  /* 0x000000610200780c */ /* 0x000fe40004f24270 */
[C---:B------:R-:W-:Y:S02]  /*3e90*/  ISETP.LT.OR P5, PT, R0.reuse, 0x99, P5 ;  /* 0x000000990000780c */ /* 0x040fe40002fa1670 */
[----:B------:R-:W-:-:S02]  /*3ea0*/  ISETP.LT.OR P1, PT, R0, 0x62, P1 ;  /* 0x000000620000780c */ /* 0x000fc40000f21670 */
[----:B------:R-:W-:Y:S02]  /*3eb0*/  FSEL R38, R38, -INF , !P5 ;  /* 0xff80000026267808 */ /* 0x000fe40006800000 */
[----:B------:R-:W-:Y:S02]  /*3ec0*/  FSEL R43, R43, -INF , !P1 ;  /* 0xff8000002b2b7808 */ /* 0x000fe40004800000 */
[----:B------:R-:W-:Y:S02]  /*3ed0*/  ISETP.NE.AND P1, PT, R126, RZ, PT ;  /* 0x000000ff7e00720c */ /* 0x000fe40003f25270 */
[----:B------:R-:W-:Y:S02]  /*3ee0*/  R2UR UR11, R22 ;  /* 0x00000000160b72ca */ /* 0x000fe400000e0000 */
[----:B------:R-:W-:-:S04]  /*3ef0*/  ISETP.GT.AND P1, PT, R2, 0x68, !P1 ;  /* 0x000000680200780c */ /* 0x000fc80004f24270 */
[----:B------:R-:W-:-:S04]  /*3f00*/  ISETP.LT.OR P1, PT, R0, 0x69, P1 ;  /* 0x000000690000780c */ /* 0x000fc80000f21670 */
[----:B------:R-:W-:Y:S02]  /*3f10*/  FSEL R46, R46, -INF , !P1 ;  /* 0xff8000002e2e7808 */ /* 0x000fe40004800000 */
[----:B------:R-:W-:Y:S01]  /*3f20*/  ISETP.NE.AND P1, PT, R127, RZ, PT ;  /* 0x000000ff7f00720c */ /* 0x000fe20003f25270 */
[----:B------:R-:W-:-:S03]  /*3f30*/  UIADD3 UR47, UR11, UR47, URZ ;  /* 0x0000002f0b2f7290 */ /* 0x000fc6000fffe03f */
[----:B------:R-:W-:Y:S01]  /*3f40*/  ISETP.GT.AND P1, PT, R2, 0x69, !P1 ;  /* 0x000000690200780c */ /* 0x000fe20004f24270 */
[----:B------:R-:W-:-:S03]  /*3f50*/  UIADD3 UR10, UR47, UR10, URZ ;  /* 0x0000000a2f0a7290 */ /* 0x000fc6000fffe03f */
        /* <DEDUP_REMOVED lines=46> */
[----:B------:R-:W-:Y:S02]  /*4240*/  ISETP.NE.AND P1, PT, R10, RZ, PT ;  /* 0x000000ff0a00720c */ /* 0x000fe40003f25270 */
[----:B0-----:R-:W-:Y:S02]  /*4250*/  FMNMX.FTZ R10, R6, R3, !PT ;  /* 0x00000003060a7209 */ /* 0x001fe40007810000 */
[----:B------:R-:W-:-:S03]  /*4260*/  ISETP.GT.AND P1, PT, R2, RZ, !P1 ;  /* 0x000000ff0200720c */ /* 0x000fc60004f24270 */
[----:B------:R-:W0:Y:S01]  /*4270*/  SHFL.BFLY PT, R9, R10, 0x1, 0x1f ;  /* 0x0c201f000a097f89 */ /* 0x000e2200000e0000 */
[----:B------:R-:W-:-:S04]  /*4280*/  ISETP.LT.OR P1, PT, R0, 0x1, P1 ;  /* 0x000000010000780c */ /* 0x000fc80000f21670 */
[----:B------:R-:W-:Y:S02]  /*4290*/  FSEL R90, R90, -INF , !P1 ;  /* 0xff8000005a5a7808 */ /* 0x000fe40004800000 */
[----:B------:R-:W-:Y:S02]  /*42a0*/  ISETP.GT.AND P1, PT, R2, 0x80, !P6 ;  /* 0x000000800200780c */ /* 0x000fe40007724270 */
[----:B------:R-:W-:Y:S02]  /*42b0*/  FMNMX.FTZ R13, R90, R91, !PT ;  /* 0x0000005b5a0d7209 */ /* 0x000fe40007810000 */
[----:B------:R-:W-:Y:S02]  /*42c0*/  ISETP.LT.OR P1, PT, R0, 0x81, P1 ;  /* 0x000000810000780c */ /* 0x000fe40000f21670 */
[----:B------:R-:W-:Y:S02]  /*42d0*/  ISETP.NE.AND P6, PT, R133, RZ, PT ;  /* 0x000000ff8500720c */ /* 0x000fe40003fc5270 */
[----:B------:R-:W-:-:S02]  /*42e0*/  FSEL R26, R26, -INF , !P1 ;  /* 0xff8000001a1a7808 */ /* 0x000fc40004800000 */
[----:B0-----:R-:W-:-:S04]  /*42f0*/  FMNMX.FTZ R9, R10, R9, !PT ;  /* 0x000000090a097209 */ /* 0x001fc80007810000 */
[C---:B------:R-:W-:Y:S01]  /*4300*/  FSETP.NEU.FTZ.AND P1, PT, R9.reuse, -INF , PT ;  /* 0xff8000000900780b */ /* 0x040fe20003f3d000 */
[----:B------:R-:W-:-:S05]  /*4310*/  FFMA.FTZ R3, R9, R12, -8 ;  /* 0xc100000009037423 */ /* 0x000fca000001000c */
[----:B------:R-:W-:Y:S02]  /*4320*/  FSEL R88, R3, RZ, P1 ;  /* 0x000000ff03587208 */ /* 0x000fe40000800000 */
[----:B------:R-:W-:Y:S02]  /*4330*/  ISETP.GT.AND P1, PT, R2, 0x81, !P6 ;  /* 0x000000810200780c */ /* 0x000fe40007724270 */
[----:B------:R-:W-:Y:S01]  /*4340*/  ISETP.NE.AND P6, PT, R134, RZ, PT ;  /* 0x000000ff8600720c */ /* 0x000fe20003fc5270 */
[--C-:B------:R-:W-:Y:S01]  /*4350*/  FFMA.FTZ R20, R72, UR39, -R88.reuse ;  /* 0x0000002748147c23 */ /* 0x100fe20008010858 */
[----:B------:R-:W-:Y:S01]  /*4360*/  FMNMX.FTZ R72, R94, R13, !PT ;  /* 0x0000000d5e487209 */ /* 0x000fe20007810000 */
[--C-:B------:R-:W-:Y:S01]  /*4370*/  FFMA.FTZ R23, R73, UR39, -R88.reuse ;  /* 0x0000002749177c23 */ /* 0x100fe20008010858 */
[--C-:B------:R-:W-:Y:S01]  /*4380*/  FFMA.FTZ R73, R77, UR39, -R88.reuse ;  /* 0x000000274d497c23 */ /* 0x100fe20008010858 */
[--C-:B------:R-:W-:Y:S01]  /*4390*/  FFMA.FTZ R77, R81, UR39, -R88.reuse ;  /* 0x00000027514d7c23 */ /* 0x100fe20008010858 */
[----:B------:R-:W-:Y:S01]  /*43a0*/  FMNMX.FTZ R13, R95, R72, !PT ;  /* 0x000000485f0d7209 */ /* 0x000fe20007810000 */
[--C-:B------:R-:W-:Y:S01]  /*43b0*/  FFMA.FTZ R81, R85, UR39, -R88.reuse ;  /* 0x0000002755517c23 */ /* 0x100fe20008010858 */
        /* <DEDUP_REMOVED lines=9> */
[----:B------:R-:W-:Y:S01]  /*4450*/  ISETP.NE.AND P1, PT, R15, RZ, PT ;  /* 0x000000ff0f00720c */ /* 0x000fe20003f25270 */
[----:B------:R-:W-:Y:S01]  /*4460*/  MUFU.EX2 R3, R3 ;  /* 0x0000000300037308 */ /* 0x000fe20000000800 */
[----:B------:R-:W-:Y:S01]  /*4470*/  FMNMX.FTZ R76, R102, R13, !PT ;  /* 0x0000000d664c7209 */ /* 0x000fe20007810000 */
[--C-:B------:R-:W-:Y:S01]  /*4480*/  FFMA.FTZ R11, R93, UR39, -R88.reuse ;  /* 0x000000275d0b7c23 */ /* 0x100fe20008010858 */
[----:B------:R-:W-:Y:S01]  /*4490*/  ISETP.GT.AND P1, PT, R2, 0x88, !P1 ;  /* 0x000000880200780c */ /* 0x000fe20004f24270 */
[--C-:B------:R-:W-:Y:S01]  /*44a0*/  FFMA.FTZ R12, R96, UR39, -R88.reuse ;  /* 0x00000027600c7c23 */ /* 0x100fe20008010858 */
[----:B------:R-:W-:Y:S01]  /*44b0*/  FMNMX.FTZ R13, R103, R76, !PT ;  /* 0x0000004c670d7209 */ /* 0x000fe20007810000 */
[--C-:B------:R-:W-:Y:S01]  /*44c0*/  FFMA.FTZ R15, R97, UR39, -R88.reuse ;  /* 0x00000027610f7c23 */ /* 0x100fe20008010858 */
[----:B------:R-:W-:Y:S01]  /*44d0*/  ISETP.GT.AND P6, PT, R2, 0x99, !P6 ;  /* 0x000000990200780c */ /* 0x000fe200077c4270 */
[----:B------:R-:W0:Y:S01]  /*44e0*/  MUFU.EX2 R6, R6 ;  /* 0x0000000600067308 */ /* 0x000e220000000800 */
[----:B------:R-:W-:Y:S01]  /*44f0*/  FMNMX.FTZ R76, R74, R13, !PT ;  /* 0x0000000d4a4c7209 */ /* 0x000fe20007810000 */
[--C-:B------:R-:W-:Y:S01]  /*4500*/  FFMA.FTZ R14, R100, UR39, -R88.reuse ;  /* 0x00000027640e7c23 */ /* 0x100fe20008010858 */
[----:B------:R-:W-:Y:S01]  /*4510*/  ISETP.LT.OR P1, PT, R0, 0x89, P1 ;  /* 0x000000890000780c */ /* 0x000fe20000f21670 */
[--C-:B------:R-:W-:Y:S01]  /*4520*/  FFMA.FTZ R21, R101, UR39, -R88.reuse ;  /* 0x0000002765157c23 */ /* 0x100fe20008010858 */
[----:B------:R-:W-:Y:S01]  /*4530*/  FMNMX.FTZ R13, R75, R76, !PT ;  /* 0x0000004c4b0d7209 */ /* 0x000fe20007810000 */
[--C-:B------:R-:W-:Y:S01]  /*4540*/  FFMA.FTZ R76, R80, UR39, -R88.reuse ;  /* 0x00000027504c7c23 */ /* 0x100fe20008010858 */
[----:B------:R-:W-:Y:S01]  /*4550*/  FSEL R30, R30, -INF , !P1 ;  /* 0xff8000001e1e7808 */ /* 0x000fe20004800000 */
[----:B------:R-:W1:Y:S01]  /*4560*/  MUFU.EX2 R10, R10 ;  /* 0x0000000a000a7308 */ /* 0x000e620000000800 */
[----:B------:R-:W-:Y:S01]  /*4570*/  FMNMX.FTZ R80, R78, R13, !PT ;  /* 0x0000000d4e507209 */ /* 0x000fe20007810000 */
[--C-:B------:R-:W-:Y:S01]  /*4580*/  FFMA.FTZ R56, R56, UR39, -R88.reuse ;  /* 0x0000002738387c23 */ /* 0x100fe20008010858 */
[----:B------:R-:W-:Y:S01]  /*4590*/  ISETP.LT.OR P6, PT, R0, 0x9a, P6 ;  /* 0x0000009a0000780c */ /* 0x000fe200037c1670 */
[--C-:B------:R-:W-:Y:S01]  /*45a0*/  FFMA.FTZ R0, R44, UR39, -R88.reuse ;  /* 0x000000272c007c23 */ /* 0x100fe20008010858 */
[----:B------:R-:W-:Y:S01]  /*45b0*/  FMNMX.FTZ R13, R79, R80, !PT ;  /* 0x000000504f0d7209 */ /* 0x000fe20007810000 */
[--C-:B------:R-:W-:Y:S01]  /*45c0*/  FFMA.FTZ R57, R57, UR39, -R88.reuse ;  /* 0x0000002739397c23 */ /* 0x100fe20008010858 */
[----:B------:R-:W-:Y:S01]  /*45d0*/  FSEL R39, R39, -INF , !P6 ;  /* 0xff80000027277808 */ /* 0x000fe20007000000 */
[----:B------:R-:W2:Y:S01]  /*45e0*/  MUFU.EX2 R11, R11 ;  /* 0x0000000b000b7308 */ /* 0x000ea20000000800 */
        /* <DEDUP_REMOVED lines=14> */
[----:B------:R-:W-:Y:S01]  /*46d0*/  FFMA.FTZ R37, R37, UR39, -R88 ;  /* 0x0000002725257c23 */ /* 0x000fe20008010858 */
        /* <DEDUP_REMOVED lines=8> */
[----:B------:R-:W-:Y:S01]  /*4760*/  FMNMX.FTZ R13, R67, R84, !PT ;  /* 0x00000054430d7209 */ /* 0x000fe20007810000 */
[----:B------:R-:W-:Y:S02]  /*4770*/  FFMA.FTZ R84, R60, UR39, -R88 ;  /* 0x000000273c547c23 */ /* 0x000fe40008010858 */
        /* <DEDUP_REMOVED lines=9> */
[--C-:B------:R-:W-:Y:S01]  /*4810*/  FFMA.FTZ R60, R65, UR39, -R88.reuse ;  /* 0x00000027413c7c23 */ /* 0x100fe20008010858 */
[----:B------:R-:W-:Y:S01]  /*4820*/  FFMA.FTZ R65, R69, UR39, -R88 ;  /* 0x0000002745417c23 */ /* 0x000fe20008010858 */
        /* <DEDUP_REMOVED lines=13> */
[----:B------:R-:W-:Y:S02]  /*4900*/  FMNMX.FTZ R13, R31, R40, !PT ;  /* 0x000000281f0d7209 */ /* 0x000fe40007810000 */
[----:B------:R-:W-:Y:S01]  /*4910*/  FSEL R40, R35, -INF , !P4 ;  /* 0xff80000023287808 */ /* 0x000fe20006000000 */
[--C-:B------:R-:W-:Y:S01]  /*4920*/  FFMA.FTZ R35, R41, UR39, -R88.reuse ;  /* 0x0000002729237c23 */ /* 0x100fe20008010858 */
[----:B------:R-:W-:Y:S01]  /*4930*/  FMNMX.FTZ R13, R34, R13, !PT ;  /* 0x0000000d220d7209 */ /* 0x000fe20007810000 */
[--C-:B------:R-:W-:Y:S01]  /*4940*/  FFMA.FTZ R41, R45, UR39, -R88.reuse ;  /* 0x000000272d297c23 */ /* 0x100fe20008010858 */
[--C-:B------:R-:W-:Y:S01]  /*4950*/  FFMA.FTZ R45, R49, UR39, -R88.reuse ;  /* 0x00000027312d7c23 */ /* 0x100fe20008010858 */
[----:B------:R-:W-:Y:S01]  /*4960*/  FFMA.FTZ R49, R53, UR39, -R88 ;  /* 0x0000002735317c23 */ /* 0x000fe20008010858 */
[----:B------:R-:W-:Y:S01]  /*4970*/  FMNMX.FTZ R13, R40, R13, !PT ;  /* 0x0000000d280d7209 */ /* 0x000fe20007810000 */
[----:B------:R-:W-:Y:S03]  /*4980*/  MUFU.EX2 R81, R81 ;  /* 0x0000005100517308 */ /* 0x000fe60000000800 */
[----:B------:R-:W-:-:S04]  /*4990*/  FMNMX.FTZ R44, R38, R13, !PT ;  /* 0x0000000d262c7209 */ /* 0x000fc80007810000 */
[----:B------:R-:W-:Y:S01]  /*49a0*/  FMNMX.FTZ R13, R39, R44, !PT ;  /* 0x0000002c270d7209 */ /* 0x000fe20007810000 */
[--C-:B------:R-:W-:Y:S01]  /*49b0*/  FFMA.FTZ R44, R48, UR39, -R88.reuse ;  /* 0x00000027302c7c23 */ /* 0x100fe20008010858 */
[----:B------:R-:W-:Y:S01]  /*49c0*/  FFMA.FTZ R48, R52, UR39, -R88 ;  /* 0x0000002734307c23 */ /* 0x000fe20008010858 */
[----:B------:R-:W-:Y:S01]  /*49d0*/  IMAD.U32 R52, RZ, RZ, UR39 ;  /* 0x00000027ff347e24 */ /* 0x000fe2000f8e00ff */
[----:B------:R-:W-:Y:S01]  /*49e0*/  MUFU.EX2 R56, R56 ;  /* 0x0000003800387308 */ /* 0x000fe20000000800 */
[----:B------:R-:W4:Y:S07]  /*49f0*/  SHFL.BFLY PT, R68, R13, 0x2, 0x1f ;  /* 0x0c401f000d447f89 */ /* 0x000f2e00000e0000 */
[----:B------:R-:W-:Y:S08]  /*4a00*/  MUFU.EX2 R57, R57 ;  /* 0x0000003900397308 */ /* 0x000ff00000000800 */
[----:B------:R-:W-:Y:S08]  /*4a10*/  MUFU.EX2 R84, R84 ;  /* 0x0000005400547308 */ /* 0x000ff00000000800 */
[----:B------:R-:W-:Y:S01]  /*4a20*/  MUFU.EX2 R61, R61 ;  /* 0x0000003d003d7308 */ /* 0x000fe20000000800 */
[----:B----4-:R-:W-:-:S05]  /*4a30*/  FMNMX.FTZ R68, R13, R68, !PT ;  /* 0x000000440d447209 */ /* 0x010fca0007810000 */
[----:B------:R-:W4:Y:S02]  /*4a40*/  SHFL.BFLY PT, R13, R68, 0x1, 0x1f ;  /* 0x0c201f00440d7f89 */ /* 0x000f2400000e0000 */
[----:B------:R-:W-:Y:S08]  /*4a50*/  MUFU.EX2 R64, R64 ;  /* 0x0000004000407308 */ /* 0x000ff00000000800 */
[----:B------:R-:W-:Y:S08]  /*4a60*/  MUFU.EX2 R65, R65 ;  /* 0x0000004100417308 */ /* 0x000ff00000000800 */
[----:B------:R-:W-:Y:S01]  /*4a70*/  MUFU.EX2 R85, R85 ;  /* 0x0000005500557308 */ /* 0x000fe20000000800 */
[----:B----4-:R-:W-:-:S07]  /*4a80*/  FMNMX.FTZ R13, R68, R13, !PT ;  /* 0x0000000d440d7209 */ /* 0x010fce0007810000 */
[----:B------:R-:W-:Y:S01]  /*4a90*/  MUFU.EX2 R60, R60 ;  /* 0x0000003c003c7308 */ /* 0x000fe20000000800 */
[C---:B------:R-:W-:Y:S01]  /*4aa0*/  FSETP.NEU.FTZ.AND P1, PT, R13.reuse, -INF , PT ;  /* 0xff8000000d00780b */ /* 0x040fe20003f3d000 */
[----:B------:R-:W-:-:S05]  /*4ab0*/  FFMA.FTZ R52, R13, R52, -8 ;  /* 0xc10000000d347423 */ /* 0x000fca0000010034 */
        /* <DEDUP_REMOVED lines=17> */
[----:B------:R-:W4:Y:S01]  /*4bd0*/  MUFU.EX2 R69, R69 ;  /* 0x0000004500457308 */ /* 0x000f220000000800 */
[--C-:B------:R-:W-:Y:S01]  /*4be0*/  FFMA.FTZ R79, R79, UR39, -R93.reuse ;  /* 0x000000274f4f7c23 */ /* 0x100fe2000801085d */
[--C-:B------:R-:W-:Y:S01]  /*4bf0*/  FFMA.FTZ R86, R86, UR39, -R93.reuse ;  /* 0x0000002756567c23 */ /* 0x100fe2000801085d */
[--C-:B------:R-:W-:Y:S01]  /*4c00*/  FFMA.FTZ R87, R87, UR39, -R93.reuse ;  /* 0x0000002757577c23 */ /* 0x100fe2000801085d */
[--C-:B------:R-:W-:Y:S01]  /*4c10*/  FFMA.FTZ R58, R58, UR39, -R93.reuse ;  /* 0x000000273a3a7c23 */ /* 0x100fe2000801085d */
[--C-:B------:R-:W-:Y:S01]  /*4c20*/  FFMA.FTZ R59, R59, UR39, -R93.reuse ;  /* 0x000000273b3b7c23 */ /* 0x100fe2000801085d */
[--C-:B------:R-:W-:Y:S01]  /*4c30*/  FFMA.FTZ R62, R62, UR39, -R93.reuse ;  /* 0x000000273e3e7c23 */ /* 0x100fe2000801085d */
[--C-:B------:R-:W-:Y:S01]  /*4c40*/  FFMA.FTZ R63, R63, UR39, -R93.reuse ;  /* 0x000000273f3f7c23 */ /* 0x100fe2000801085d */
        /* <DEDUP_REMOVED lines=8> */
[----:B------:R-:W5:Y:S01]  /*4cd0*/  MUFU.EX2 R94, R94 ;  /* 0x0000005e005e7308 */ /* 0x000f620000000800 */
[----:B0-----:R-:W-:Y:S01]  /*4ce0*/  FADD.FTZ R83, R3, R6 ;  /* 0x0000000603537221 */ /* 0x001fe20000010000 */
[--C-:B------:R-:W-:Y:S01]  /*4cf0*/  FFMA.FTZ R47, R47, UR39, -R93.reuse ;  /* 0x000000272f2f7c23 */ /* 0x100fe2000801085d */
[--C-:B------:R-:W-:Y:S01]  /*4d00*/  FFMA.FTZ R50, R50, UR39, -R93.reuse ;  /* 0x0000002732327c23 */ /* 0x100fe2000801085d */
[----:B------:R-:W-:Y:S01]  /*4d10*/  FFMA.FTZ R51, R51, UR39, -R93 ;  /* 0x0000002733337c23 */ /* 0x000fe2000801085d */
[----:B-1----:R-:W-:Y:S01]  /*4d20*/  FADD.FTZ R88, R10, R83 ;  /* 0x000000530a587221 */ /* 0x002fe20000010000 */
[--C-:B------:R-:W-:Y:S01]  /*4d30*/  FFMA.FTZ R54, R54, UR39, -R93.reuse ;  /* 0x0000002736367c23 */ /* 0x100fe2000801085d */
[--C-:B------:R-:W-:Y:S01]  /*4d40*/  FFMA.FTZ R55, R55, UR39, -R93.reuse ;  /* 0x0000002737377c23 */ /* 0x100fe2000801085d */
[----:B------:R-:W0:Y:S01]  /*4d50*/  MUFU.EX2 R95, R95 ;  /* 0x0000005f005f7308 */ /* 0x000e220000000800 */
[----:B--2---:R-:W-:Y:S01]  /*4d60*/  FADD.FTZ R83, R11, R88 ;  /* 0x000000580b537221 */ /* 0x004fe20000010000 */
[--C-:B------:R-:W-:Y:S01]  /*4d70*/  FFMA.FTZ R26, R26, UR39, -R93.reuse ;  /* 0x000000271a1a7c23 */ /* 0x100fe2000801085d */
[--C-:B------:R-:W-:Y:S01]  /*4d80*/  FFMA.FTZ R27, R27, UR39, -R93.reuse ;  /* 0x000000271b1b7c23 */ /* 0x100fe2000801085d */
[----:B------:R-:W-:Y:S01]  /*4d90*/  FFMA.FTZ R30, R30, UR39, -R93 ;  /* 0x000000271e1e7c23 */ /* 0x000fe2000801085d */
[----:B---3--:R-:W-:Y:S01]  /*4da0*/  FADD.FTZ R88, R12, R83 ;  /* 0x000000530c587221 */ /* 0x008fe20000010000 */
[----:B----4-:R-:W-:Y:S01]  /*4db0*/  FADD.FTZ R83, R52, R69 ;  /* 0x0000004534537221 */ /* 0x010fe20000010000 */
[----:B------:R-:W-:Y:S01]  /*4dc0*/  FFMA.FTZ R31, R31, UR39, -R93 ;  /* 0x000000271f1f7c23 */ /* 0x000fe2000801085d */
[----:B------:R-:W1:Y:S01]  /*4dd0*/  MUFU.EX2 R53, R53 ;  /* 0x0000003500357308 */ /* 0x000e620000000800 */
[----:B------:R-:W-:Y:S01]  /*4de0*/  FADD.FTZ R91, R15, R88 ;  /* 0x000000580f5b7221 */ /* 0x000fe20000010000 */
[----:B-----5:R-:W-:Y:S01]  /*4df0*/  FADD.FTZ R88, R94, R83 ;  /* 0x000000535e587221 */ /* 0x020fe20000010000 */
[--C-:B------:R-:W-:Y:S01]  /*4e00*/  FFMA.FTZ R34, R34, UR39, -R93.reuse ;  /* 0x0000002722227c23 */ /* 0x100fe2000801085d */
[----:B------:R-:W-:Y:S01]  /*4e10*/  FFMA.FTZ R40, R40, UR39, -R93 ;  /* 0x0000002728287c23 */ /* 0x000fe2000801085d */
[----:B------:R-:W-:Y:S01]  /*4e20*/  FADD.FTZ R90, R14, R91 ;  /* 0x0000005b0e5a7221 */ /* 0x000fe20000010000 */
[--C-:B------:R-:W-:Y:S01]  /*4e30*/  FFMA.FTZ R38, R38, UR39, -R93.reuse ;  /* 0x0000002726267c23 */ /* 0x100fe2000801085d */
[----:B------:R-:W-:Y:S01]  /*4e40*/  FFMA.FTZ R39, R39, UR39, -R93 ;  /* 0x0000002727277c23 */ /* 0x000fe2000801085d */
[----:B------:R-:W2:Y:S01]  /*4e50*/  MUFU.EX2 R68, R68 ;  /* 0x0000004400447308 */ /* 0x000ea20000000800 */
[----:B0-----:R-:W-:Y:S01]  /*4e60*/  FADD.FTZ R88, R95, R88 ;  /* 0x000000585f587221 */ /* 0x001fe20000010000 */
[----:B------:R-:W-:Y:S01]  /*4e70*/  FADD.FTZ R83, R21, R90 ;  /* 0x0000005a15537221 */ /* 0x000fe20000010000 */
[----:B------:R-:W-:-:S02]  /*4e80*/  F2FP.SATFINITE.E4M3.F32.PACK_AB_MERGE_C R90, R11, R10, RZ ;  /* 0x0000000a0b5a723e */ /* 0x000fc400048070ff */
[----:B------:R-:W-:Y:S01]  /*4e90*/  F2FP.SATFINITE.E4M3.F32.PACK_AB_MERGE_C R21, R21, R14, RZ ;  /* 0x0000000e1515723e */ /* 0x000fe200048070ff */
[----:B------:R-:W-:Y:S01]  /*4ea0*/  FADD.FTZ R22, R20, R83 ;  /* 0x0000005314167221 */ /* 0x000fe20000010000 */
[----:B------:R-:W-:Y:S01]  /*4eb0*/  F2FP.SATFINITE.E4M3.F32.PACK_AB_MERGE_C R184, R6, R3, R90 ;  /* 0x0000000306b8723e */ /* 0x000fe2000480705a */
[----:B------:R-:W0:Y:S01]  /*4ec0*/  MUFU.EX2 R102, R102 ;  /* 0x0000006600667308 */ /* 0x000e220000000800 */
[----:B-1----:R-:W-:Y:S01]  /*4ed0*/  FADD.FTZ R11, R53, R88 ;  /* 0x00000058350b7221 */ /* 0x002fe20000010000 */
[----:B------:R-:W-:Y:S01]  /*4ee0*/  FADD.FTZ R83, R23, R22 ;  /* 0x0000001617537221 */ /* 0x000fe20000010000 */
[----:B------:R-:W-:Y:S02]  /*4ef0*/  F2FP.SATFINITE.E4M3.F32.PACK_AB_MERGE_C R186, R15, R12, R21 ;  /* 0x0000000c0fba723e */ /* 0x000fe40004807015 */
[----:B------:R-:W-:Y:S01]  /*4f00*/  F2FP.SATFINITE.E4M3.F32.PACK_AB_MERGE_C R12, R61, R84, RZ ;  /* 0x000000543d0c723e */ /* 0x000fe200048070ff */
[----:B------:R-:W-:Y:S01]  /*4f10*/  FADD.FTZ R14, R72, R83 ;  /* 0x00000053480e7221 */ /* 0x000fe20000010000 */
[C---:B------:R-:W-:Y:S01]  /*4f20*/  F2FP.SATFINITE.E4M3.F32.PACK_AB_MERGE_C R72, R73.reuse, R72, RZ ;  /* 0x000000484948723e */ /* 0x040fe200048070ff */
[----:B------:R-:W1:Y:S01]  /*4f30*/  MUFU.EX2 R103, R103 ;  /* 0x0000006700677308 */ /* 0x000e620000000800 */
[----:B--2---:R-:W-:Y:S01]  /*4f40*/  FADD.FTZ R11, R68, R11 ;  /* 0x0000000b440b7221 */ /* 0x004fe20000010000 */
[----:B------:R-:W-:Y:S01]  /*4f50*/  FADD.FTZ R73, R73, R14 ;  /* 0x0000000e49497221 */ /* 0x000fe20000010000 */
[----:B------:R-:W-:-:S02]  /*4f60*/  F2FP.SATFINITE.E4M3.F32.PACK_AB_MERGE_C R94, R95, R94, RZ ;  /* 0x0000005e5f5e723e */ /* 0x000fc400048070ff */
[----:B------:R-:W-:Y:S01]  /*4f70*/  F2FP.SATFINITE.E4M3.F32.PACK_AB_MERGE_C R176, R57, R56, R12 ;  /* 0x0000003839b0723e */ /* 0x000fe2000480700c */
[----:B------:R-:W-:Y:S01]  /*4f80*/  VIADD R12, R19, 0xfffffffe ;  /* 0xfffffffe130c7836 */ /* 0x000fe20000000000 */
[----:B------:R-:W-:Y:S01]  /*4f90*/  F2FP.SATFINITE.E4M3.F32.PACK_AB_MERGE_C R180, R23, R20, R72 ;  /* 0x0000001417b4723e */ /* 0x000fe20004807048 */
[----:B------:R-:W2:Y:S01]  /*4fa0*/  MUFU.EX2 R74, R74 ;  /* 0x0000004a004a7308 */ /* 0x000ea20000000800 */
[----:B0-----:R-:W-:Y:S01]  /*4fb0*/  FADD.FTZ R10, R102, R11 ;  /* 0x0000000b660a7221 */ /* 0x001fe20000010000 */
[----:B------:R-:W-:-:S06]  /*4fc0*/  F2FP.SATFINITE.E4M3.F32.PACK_AB_MERGE_C R185, R69, R52, R94 ;  /* 0x0000003445b9723e */ /* 0x000fcc000480705e */
[----:B------:R-:W0:Y:S01]  /*4fd0*/  MUFU.EX2 R89, R89 ;  /* 0x0000005900597308 */ /* 0x000e220000000800 */
[C---:B-1----:R-:W-:Y:S01]  /*4fe0*/  FADD.FTZ R3, R103.reuse, R10 ;  /* 0x0000000a67037221 */ /* 0x042fe20000010000 */
[----:B------:R-:W-:Y:S01]  /*4ff0*/  FADD.FTZ R10, R76, R73 ;  /* 0x000000494c0a7221 */ /* 0x000fe20000010000 */
[----:B------:R-:W-:-:S03]  /*5000*/  F2FP.SATFINITE.E4M3.F32.PACK_AB_MERGE_C R102, R103, R102, RZ ;  /* 0x000000666766723e */ /* 0x000fc600048070ff */
[----:B------:R-:W-:Y:S01]  /*5010*/  FADD.FTZ R11, R77, R10 ;  /* 0x0000000a4d0b7221 */ /* 0x000fe20000010000 */
[----:B------:R-:W-:Y:S01]  /*5020*/  F2FP.SATFINITE.E4M3.F32.PACK_AB_MERGE_C R187, R68, R53, R102 ;  /* 0x0000003544bb723e */ /* 0x000fe20004807066 */
[----:B------:R-:W1:Y:S01]  /*5030*/  MUFU.EX2 R78, R78 ;  /* 0x0000004e004e7308 */ /* 0x000e620000000800 */
[----:B--2---:R-:W-:Y:S01]  /*5040*/  FADD.FTZ R6, R74, R3 ;  /* 0x000000034a067221 */ /* 0x004fe20000010000 */
[----:B------:R-:W-:Y:S01]  /*5050*/  FADD.FTZ R10, R80, R11 ;  /* 0x0000000b500a7221 */ /* 0x000fe20000010000 */
[----:B------:R-:W-:-:S03]  /*5060*/  F2FP.SATFINITE.E4M3.F32.PACK_AB_MERGE_C R80, R81, R80, RZ ;  /* 0x000000505150723e */ /* 0x000fc600048070ff */
[----:B------:R-:W-:Y:S01]  /*5070*/  FADD.FTZ R81, R81, R10 ;  /* 0x0000000a51517221 */ /* 0x000fe20000010000 */
[----:B------:R-:W-:Y:S01]  /*5080*/  F2FP.SATFINITE.E4M3.F32.PACK_AB_MERGE_C R182, R77, R76, R80 ;  /* 0x0000004c4db6723e */ /* 0x000fe20004807050 */
        /* <DEDUP_REMOVED lines=8> */
[----:B------:R-:W-:-:S03]  /*5110*/  F2FP.SATFINITE.E4M3.F32.PACK_AB_MERGE_C R178, R60, R85, R10 ;  /* 0x000000553cb2723e */ /* 0x000fc6000480700a */
[----:B------:R-:W-:Y:S02]  /*5120*/  FADD.FTZ R84, R61, R84 ;  /* 0x000000543d547221 */ /* 0x000fe40000010000 */
        /* <DEDUP_REMOVED lines=8> */
[----:B------:R-:W-:-:S03]  /*51b0*/  FADD.FTZ R64, R64, R85 ;  /* 0x0000005540407221 */ /* 0x000fc60000010000 */
[----:B------:R-:W-:Y:S01]  /*51c0*/  FADD.FTZ R3, R82, R3 ;  /* 0x0000000352037221 */ /* 0x000fe20000010000 */
[----:B------:R-:W-:Y:S02]  /*51d0*/  FADD.FTZ R65, R65, R64 ;  /* 0x0000004041417221 */ /* 0x000fe40000010000 */
        /* <DEDUP_REMOVED lines=20> */
[----:B------:R-:W-:Y:S01]  /*5320*/  MUFU.EX2 R2, R2 ;  /* 0x0000000200027308 */ /* 0x000fe20000000800 */
[----:B0-----:R-:W-:-:S07]  /*5330*/  F2FP.SATFINITE.E4M3.F32.PACK_AB_MERGE_C R10, R41, R0, RZ ;  /* 0x00000000290a723e */ /* 0x001fce00048070ff */
[----:B------:R-:W0:Y:S01]  /*5340*/  MUFU.EX2 R35, R35 ;  /* 0x0000002300237308 */ /* 0x000e220000000800 */
[----:B-1----:R-:W-:-:S07]  /*5350*/  FADD.FTZ R6, R70, R3 ;  /* 0x0000000346067221 */ /* 0x002fce0000010000 */
[----:B------:R-:W1:Y:S08]  /*5360*/  MUFU.EX2 R71, R71 ;  /* 0x0000004700477308 */ /* 0x000e700000000800 */
[----:B------:R-:W2:Y:S01]  /*5370*/  MUFU.EX2 R42, R42 ;  /* 0x0000002a002a7308 */ /* 0x000ea20000000800 */
[----:B0-----:R-:W-:Y:S01]  /*5380*/  F2FP.SATFINITE.E4M3.F32.PACK_AB_MERGE_C R172, R35, R2, R10 ;  /* 0x0000000223ac723e */ /* 0x001fe2000480700a */
[----:B------:R-:W-:-:S04]  /*5390*/  FADD.FTZ R2, R2, R65 ;  /* 0x0000004102027221 */ /* 0x000fc80000010000 */
[----:B------:R-:W-:Y:S02]  /*53a0*/  FADD.FTZ R35, R35, R2 ;  /* 0x0000000223237221 */ /* 0x000fe40000010000 */
[----:B------:R-:W0:Y:S01]  /*53b0*/  MUFU.EX2 R43, R43 ;  /* 0x0000002b002b7308 */ /* 0x000e220000000800 */
[C---:B-1----:R-:W-:Y:S01]  /*53c0*/  FADD.FTZ R3, R71.reuse, R6 ;  /* 0x0000000647037221 */ /* 0x042fe20000010000 */
[----:B------:R-:W-:Y:S01]  /*53d0*/  FADD.FTZ R0, R0, R35 ;  /* 0x0000002300007221 */ /* 0x000fe20000010000 */
[----:B------:R-:W-:-:S03]  /*53e0*/  F2FP.SATFINITE.E4M3.F32.PACK_AB_MERGE_C R70, R71, R70, RZ ;  /* 0x000000464746723e */ /* 0x000fc600048070ff */
[----:B------:R-:W-:Y:S01]  /*53f0*/  FADD.FTZ R41, R41, R0 ;  /* 0x0000000029297221 */ /* 0x000fe20000010000 */
[----:B------:R-:W-:Y:S01]  /*5400*/  F2FP.SATFINITE.E4M3.F32.PACK_AB_MERGE_C R179, R67, R66, R70 ;  /* 0x0000004243b3723e */ /* 0x000fe20004807046 */
[----:B------:R-:W1:Y:S01]  /*5410*/  MUFU.EX2 R46, R46 ;  /* 0x0000002e002e7308 */ /* 0x000e620000000800 */
[----:B--2---:R-:W-:-:S07]  /*5420*/  FADD.FTZ R2, R42, R3 ;  /* 0x000000032a027221 */ /* 0x004fce0000010000 */
[----:B------:R-:W-:Y:S01]  /*5430*/  MUFU.EX2 R48, R48 ;  /* 0x0000003000307308 */ /* 0x000fe20000000800 */
[----:B0-----:R-:W-:-:S07]  /*5440*/  FADD.FTZ R3, R43, R2 ;  /* 0x000000022b037221 */ /* 0x001fce0000010000 */
        /* <DEDUP_REMOVED lines=15> */
[----:B-1----:R-:W-:Y:S01]  /*5540*/  FADD.FTZ R0, R50, R47 ;  /* 0x0000002f32007221 */ /* 0x002fe20000010000 */
        /* <DEDUP_REMOVED lines=38> */
[----:B------:R-:W-:Y:S01]  /*57b0*/  MUFU.EX2 R38, R38 ;  /* 0x0000002600267308 */ /* 0x000fe20000000800 */
[----:B-1----:R-:W-:Y:S01]  /*57c0*/  FADD.FTZ R0, R34, R31 ;  /* 0x0000001f22007221 */ /* 0x002fe20000010000 */
[----:B------:R-:W-:-:S04]  /*57d0*/  FADD.FTZ R6, R36, R33 ;  /* 0x0000002124067221 */ /* 0x000fc80000010000 */
[----:B------:R-:W-:Y:S02]  /*57e0*/  FADD.FTZ R6, R37, R6 ;  /* 0x0000000625067221 */ /* 0x000fe40000010000 */
[----:B------:R-:W0:Y:S01]  /*57f0*/  MUFU.EX2 R39, R39 ;  /* 0x0000002700277308 */ /* 0x000e220000000800 */
[----:B--2---:R-:W-:Y:S01]  /*5800*/  FADD.FTZ R11, R3, R0 ;  /* 0x00000000030b7221 */ /* 0x004fe20000010000 */
[----:B0-----:R-:W-:-:S03]  /*5810*/  F2FP.SATFINITE.E4M3.F32.PACK_AB_MERGE_C R0, R39, R38, RZ ;  /* 0x000000262700723e */ /* 0x001fc600048070ff */
[----:B------:R-:W-:Y:S01]  /*5820*/  FADD.FTZ R38, R38, R11 ;  /* 0x0000000b26267221 */ /* 0x000fe20000010000 */
[----:B------:R-:W-:-:S03]  /*5830*/  F2FP.SATFINITE.E4M3.F32.PACK_AB_MERGE_C R171, R3, R34, R0 ;  /* 0x0000002203ab723e */ /* 0x000fc60004807000 */
[----:B------:R-:W-:Y:S01]  /*5840*/  FADD.FTZ R3, R39, R38 ;  /* 0x0000002627037221 */ /* 0x000fe20000010000 */
        /* <DEDUP_REMOVED lines=12> */
.L_x_8448:
[----:B------:R-:W-:Y:S02]  /*5910*/  ULDC UR14, c[0x0][0x9e4] ;  /* 0x00027900000e7ab9 */ /* 0x000fe40000000800 */
[----:B------:R-:W-:-:S11]  /*5920*/  UISETP.NE.AND UP0, UPT, UR14, 0x1, UPT ;  /* 0x000000010e00788c */ /* 0x000fd6000bf05270 */
[----:B------:R-:W-:Y:S02]  /*5930*/  @UP0 ULDC.64 UR16, c[0x0][0x9e8] ;  /* 0x00027a0000100ab9 */ /* 0x000fe40000000a00 */
[----:B------:R-:W-:-:S04]  /*5940*/  UIMAD.WIDE.U32 UR6, UR11, UR16, URZ ;  /* 0x000000100b0672a5 */ /* 0x000fc8000f8e003f */
[----:B------:R-:W-:-:S12]  /*5950*/  @UP0 USHF.R.U32.HI UR11, URZ, UR17, UR7 ;  /* 0x000000113f0b0299 */ /* 0x000fd80008011607 */
.L_x_8449:
[----:B------:R-:W-:-:S04]  /*5960*/  UIMAD UR11, UR11, UR14, UR14 ;  /* 0x0000000e0b0b72a4 */ /* 0x000fc8000f8e020e */
[----:B------:R-:W-:-:S04]  /*5970*/  UISETP.LT.AND UP0, UPT, UR10, UR11, UPT ;  /* 0x0000000b0a00728c */ /* 0x000fc8000bf01270 */
[----:B------:R-:W-:-:S12]  /*5980*/  USEL UR10, UR10, UR11, UP0 ;  /* 0x0000000b0a0a7287 */ /* 0x000fd80008000000 */
.L_x_8447:
[----:B------:R-:W-:Y:S01]  /*5990*/  UIMAD.WIDE UR6, UR10, 0x66666667, URZ ;  /* 0x666666670a0678a5 */ /* 0x000fe2000f8e023f */
[----:B------:R-:W0:Y:S01]  /*59a0*/  S2UR UR47, SR_CgaCtaId ;  /* 0x00000000002f79c3 */ /* 0x000e220000008800 */
[----:B------:R-:W-:Y:S01]  /*59b0*/  UMOV UR49, URZ ;  /* 0x0000003f00317c82 */ /* 0x000fe20008000000 */
[----:B------:R-:W-:Y:S01]  /*59c0*/  UMOV UR48, URZ ;  /* 0x0000003f00307c82 */ /* 0x000fe20008000000 */
[----:B------:R-:W-:Y:S01]  /*59d0*/  USHF.R.U32.HI UR6, URZ, 0x1f, UR7 ;  /* 0x0000001f3f067899 */ /* 0x000fe20008011607 */
[----:B------:R-:W-:Y:S02]  /*59e0*/  CS2R R24, SRZ ;  /* 0x0000000000187805 */ /* 0x000fe4000001ff00 */
[----:B------:R-:W-:Y:S02]  /*59f0*/  CS2R R26, SRZ ;  /* 0x00000000001a7805 */ /* 0x000fe4000001ff00 */
[----:B------:R-:W-:Y:S01]  /*5a00*/  CS2R R28, SRZ ;  /* 0x00000000001c7805 */ /* 0x000fe2000001ff00 */
[----:B------:R-:W-:Y:S01]  /*5a10*/  ULEA.HI.SX32 UR6, UR7, UR6, 0x1a ;  /* 0x0000000607067291 */ /* 0x000fe2000f8fd23f */
        /* <DEDUP_REMOVED lines=68> */
[----:B------:R-:W-:Y:S01]  /*5e60*/  UMOV UR58, URZ ;  /* 0x0000003f003a7c82 */ /* 0x000fe20008000000 */
[----:B------:R-:W-:Y:S01]  /*5e70*/  ULDC UR51, c[0x0][0x9e4] ;  /* 0x0002790000337ab9 */ /* 0x000fe20000000800 */
[----:B------:R-:W-:Y:S01]  /*5e80*/  ULDC UR54, c[0x0][0x288] ;  /* 0x0000a20000367ab9 */ /* 0x000fe20000000800 */
[----:B------:R-:W-:Y:S01]  /*5e90*/  ULDC UR56, c[0x0][0x2f0] ;  /* 0x0000bc0000387ab9 */ /* 0x000fe20000000800 */
[----:B------:R-:W-:-:S05]  /*5ea0*/  ULDC UR55, c[0x0][0x9e0] ;  /* 0x0002780000377ab9 */ /* 0x000fca0000000800 */
.L_x_8469:
[----:B------:R-:W-:Y:S01]  /*5eb0*/  ISETP.NE.AND P2, PT, RZ, UR42, PT ;  /* 0x0000002aff007c0c */ /* 0x000fe2000bf45270 */
[----:B------:R-:W-:-:S04]  /*5ec0*/  UISETP.NE.AND UP0, UPT, UR58, 0x1, UPT ;  /* 0x000000013a00788c */ /* 0x000fc8000bf05270 */
[----:B------:R-:W-:-:S04]  /*5ed0*/  USEL UR48, URZ, 0x1, UP0 ;  /* 0x000000013f307887 */ /* 0x000fc80008000000 */
[----:B------:R-:W-:-:S04]  /*5ee0*/  ULOP3.LUT UR48, UR59, UR48, URZ, 0x3c, !UPT ;  /* 0x000000303b307292 */ /* 0x000fc8000f8e3c3f */
[----:B------:R-:W-:Y:S08]  /*5ef0*/  @P2 BRA `(.L_x_8451) ;  /* 0x0000000000382947 */ /* 0x000ff00003800000 */
[----:B------:R-:W-:Y:S05]  /*5f00*/  @!P0 BRA `(.L_x_8452) ;  /* 0x0000000000048947 */ /* 0x000fea0003800000 */
[----:B------:R-:W-:Y:S01]  /*5f10*/  BPT.TRAP 0x1 ;  /* 0x000000040000795c */ /* 0x000fe20000300000 */
.L_x_8452:
        /* <DEDUP_REMOVED lines=9> */
.L_x_8453:
[----:B-1----:R-:W-:Y:S05]  /*5fb0*/  @P1 BRA `(.L_x_8451) ;  /* 0x0000000000081947 */ /* 0x002fea0003800000 */
[----:B------:R-:W1:Y:S02]  /*5fc0*/  SYNCS.PHASECHK.TRANS64.TRYWAIT P1, [UR6+0x22830], R9 ;  /* 0x02283009ff0075a7 */ /* 0x000e640008020146 */
[----:B-1----:R-:W-:Y:S05]  /*5fd0*/  @!P1 BRA `(.L_x_8454) ;  /* 0x0000013c00209947 */ /* 0x002fea0003800000 */
.L_x_8451:
        /* <DEDUP_REMOVED lines=35> */
[----:B------:R-:W-:Y:S02]  /*6210*/  UIADD3 UR11, UR60, 0x302, URZ ;  /* 0x000003023c0b7890 */ /* 0x000fe4000fffe03f */
[----:B------:R-:W-:Y:S01]  /*6220*/  UIADD3 UR14, UR60, 0x6, URZ ;  /* 0x000000063c0e7890 */ /* 0x000fe2000fffe03f */
        /* <DEDUP_REMOVED lines=97> */
.L_x_8456:
[----:B------:R-:W-:Y:S01]  /*6840*/  ULEA UR6, UR58, UR41, 0x3 ;  /* 0x000000293a067291 */ /* 0x000fe2000f8e183f */
[----:B------:R-:W-:-:S05]  /*6850*/  IMAD.U32 R9, RZ, RZ, UR59 ;  /* 0x0000003bff097e24 */ /* 0x000fca000f8e00ff */
[----:B------:R-:W-:-:S04]  /*6860*/  SHF.L.U32 R9, R9, 0x1f, RZ ;  /* 0x0000001f09097819 */ /* 0x000fc800000006ff */
[----:B------:R0:W1:Y:S01]  /*6870*/  SYNCS.PHASECHK.TRANS64.TRYWAIT P1, [UR6+0x22850], R9 ;  /* 0x02285009ff0075a7 */ /* 0x0000620008020146 */
[----:B------:R-:W-:Y:S05]  /*6880*/  @!P0 BRA `(.L_x_8457) ;  /* 0x0000000000048947 */ /* 0x000fea0003800000 */
[----:B------:R-:W-:Y:S01]  /*6890*/  BPT.TRAP 0x1 ;  /* 0x000000040000795c */ /* 0x000fe20000300000 */
.L_x_8457:
[----:B-1----:R-:W-:Y:S05]  /*68a0*/  @P1 BRA `(.L_x_8455) ;  /* 0x0000000000081947 */ /* 0x002fea0003800000 */
[----:B------:R-:W1:Y:S02]  /*68b0*/  SYNCS.PHASECHK.TRANS64.TRYWAIT P1, [UR6+0x22850], R9 ;  /* 0x02285009ff0075a7 */ /* 0x000e640008020146 */
[----:B-1----:R-:W-:Y:S05]  /*68c0*/  @!P1 BRA `(.L_x_8458) ;  /* 0x0000013000fc9947 */ /* 0x002fea0003800000 */
.L_x_8455:
        /* <DEDUP_REMOVED lines=34> */
.L_x_8459:
[----:B------:R-:W-:Y:S01]  /*6af0*/  UISETP.NE.AND UP1, UPT, UR45, URZ, UPT ;  /* 0x0000003f2d00728c */ /* 0x000fe2000bf25270 */
[----:B------:R-:W-:Y:S01]  /*6b00*/  IMAD.MOV.U32 R14, RZ, RZ, R7 ;  /* 0x000000ffff0e7224 */ /* 0x000fe200078e0007 */
[----:B------:R-:W-:Y:S01]  /*6b10*/  UISETP.NE.AND UP0, UPT, UR44, URZ, UPT ;  /* 0x0000003f2c00728c */ /* 0x000fe2000bf05270 */
[----:B------:R-:W-:Y:S01]  /*6b20*/  IMAD R23, R12, -0xa0, RZ ;  /* 0xffffff600c177824 */ /* 0x000fe200078e02ff */
[----:B------:R-:W-:Y:S02]  /*6b30*/  ULEA UR6, UR49, UR41, 0x3 ;  /* 0x0000002931067291 */ /* 0x000fe4000f8e183f */
[----:B------:R-:W-:Y:S02]  /*6b40*/  PLOP3.LUT P1, PT, PT, PT, UP1, 0x80, 0x0 ;  /* 0x000000000000781c */ /* 0x000fe40003f2f018 */
[----:B------:R-:W-:Y:S01]  /*6b50*/  PLOP3.LUT P2, PT, PT, PT, UP1, 0x80, 0x0 ;  /* 0x000000000000781c */ /* 0x000fe20003f4f018 */
[----:B------:R-:W-:Y:S02]  /*6b60*/  UIADD3 UR6, UR6, 0x22840, URZ ;  /* 0x0002284006067890 */ /* 0x000fe4000fffe03f */
[----:B------:R-:W-:-:S02]  /*6b70*/  @UP1 ULDC UR7, c[0x0][0x44c] ;  /* 0x0001130000071ab9 */ /* 0x000fc40000000800 */
[----:B------:R-:W-:-:S06]  /*6b80*/  UPRMT UR6, UR47, 0x654, UR6 ;  /* 0x000006542f067896 */ /* 0x000fcc0008000006 */
[----:B0-----:R-:W-:Y:S01]  /*6b90*/  @P1 IMAD.HI.U32 R9, R7, UR7, RZ ;  /* 0x0000000707091c27 */ /* 0x001fe2000f8e00ff */
[----:B------:R-:W-:Y:S01]  /*6ba0*/  @UP1 ULDC UR7, c[0x0][0x450] ;  /* 0x0001140000071ab9 */ /* 0x000fe20000000800 */
[----:B------:R-:W-:Y:S01]  /*6bb0*/  PLOP3.LUT P1, PT, PT, PT, UP0, 0x40, 0x0 ;  /* 0x000000000000781c */ /* 0x000fe20003f2e808 */
[----:B------:R-:W-:Y:S02]  /*6bc0*/  SYNCS.ARRIVE.TRANS64.RED.A1T0 RZ, [UR6], RZ ;  /* 0x000000ffffff79a7 */ /* 0x000fe40008100406 */
[----:B------:R-:W-:Y:S01]  /*6bd0*/  @P2 SHF.R.U32.HI R14, RZ, UR7, R9 ;  /* 0x00000007ff0e2c19 */ /* 0x000fe20008011609 */
[----:B------:R-:W-:-:S04]  /*6be0*/  VIADD R9, R23, 0x1 ;  /* 0x0000000117097836 */ /* 0x000fc80000000000 */
[----:B------:R-:W0:Y:S01]  /*6bf0*/  SHFL.IDX PT, R15, R14, RZ, 0x1c1f ;  /* 0x001c1fff0e0f7589 */ /* 0x000e2200000e0000 */
[----:B------:R-:W-:-:S04]  /*6c00*/  IMAD R9, R8, -0x2, R9 ;  /* 0xfffffffe08097824 */ /* 0x000fc800078e0209 */
[----:B------:R-:W-:Y:S02]  /*6c10*/  IMAD R13, R16, UR56, R9 ;  /* 0x00000038100d7c24 */ /* 0x000fe4000f8e0209 */
[----:B------:R-:W-:Y:S02]  /*6c20*/  VIADD R9, R9, 0xffffffff ;  /* 0xffffffff09097836 */ /* 0x000fe40000000000 */
        /* <DEDUP_REMOVED lines=19> */
.L_x_8462:
[----:B------:R-:W-:-:S05]  /*6d60*/  IMAD.U32 R22, RZ, RZ, UR51 ;  /* 0x00000033ff167e24 */ /* 0x000fca000f8e00ff */
[----:B------:R-:W-:-:S13]  /*6d70*/  ISETP.NE.AND P1, PT, R22, 0x1, PT ;  /* 0x000000011600780c */ /* 0x000fda0003f25270 */
[----:B------:R-:W0:Y:S02]  /*6d80*/  @P1 LDC.64 R170, c[0x0][0x9e8] ;  /* 0x00027a00ffaa1b82 */ /* 0x000e240000000a00 */
[----:B0-----:R-:W-:-:S05]  /*6d90*/  @P1 IMAD.HI.U32 R20, R15, R170, RZ ;  /* 0x000000aa0f141227 */ /* 0x001fca00078e00ff */
[----:B------:R-:W-:-:S07]  /*6da0*/  @P1 SHF.R.U32.HI R15, RZ, R171, R20 ;  /* 0x000000abff0f1219 */ /* 0x000fce0000011614 */
.L_x_8463:
[----:B------:R-:W-:Y:S05]  /*6db0*/  BSYNC B0 ;  /* 0x0000000000007941 */ /* 0x000fea0003800000 */
.L_x_8461:
[----:B------:R-:W-:-:S05]  /*6dc0*/  IMAD R20, R15, R22, R9 ;  /* 0x000000160f147224 */ /* 0x000fca00078e0209 */
[----:B------:R-:W-:Y:S02]  /*6dd0*/  VIADDMNMX R13, R20, R22, R13, PT ;  /* 0x00000016140d7246 */ /* 0x000fe4000380010d */
[----:B------:R-:W-:-:S07]  /*6de0*/  VIMNMX R19, R19, R20, !PT ;  /* 0x0000001413137248 */ /* 0x000fce0007fe0100 */
.L_x_8460:
[C---:B------:R-:W-:Y:S01]  /*6df0*/  ISETP.GE.AND P2, PT, R23.reuse, 0x2, PT ;  /* 0x000000021700780c */ /* 0x040fe20003f46270 */
[----:B------:R-:W-:Y:S01]  /*6e00*/  UISETP.NE.AND UP0, UPT, UR44, URZ, UPT ;  /* 0x0000003f2c00728c */ /* 0x000fe2000bf05270 */
[C---:B------:R-:W-:Y:S02]  /*6e10*/  ISETP.GE.AND P1, PT, R23.reuse, 0x9, PT ;  /* 0x000000091700780c */ /* 0x040fe40003f26270 */
[----:B------:R-:W-:Y:S02]  /*6e20*/  LOP3.LUT R0, R0, 0xefffffff, RZ, 0xc0, !PT ;  /* 0xefffffff00007812 */ /* 0x000fe400078ec0ff */
[C---:B------:R-:W-:Y:S02]  /*6e30*/  ISETP.GE.AND P4, PT, R23.reuse, 0xa, PT ;  /* 0x0000000a1700780c */ /* 0x040fe40003f86270 */
[----:B------:R-:W-:Y:S02]  /*6e40*/  ISETP.GE.AND P3, PT, R23, 0x11, PT ;  /* 0x000000111700780c */ /* 0x000fe40003f66270 */
[----:B------:R-:W-:-:S03]  /*6e50*/  LOP3.LUT R2, R2, 0xfffffffe, RZ, 0xc0, !PT ;  /* 0xfffffffe02027812 */ /* 0x000fc600078ec0ff */
[----:B------:R-:W-:Y:S02]  /*6e60*/  @P2 LOP3.LUT R0, R0, 0x10000000, RZ, 0xfc, !PT ;  /* 0x1000000000002812 */ /* 0x000fe400078efcff */
[----:B------:R-:W-:Y:S02]  /*6e70*/  ISETP.GT.AND P2, PT, R19, 0x1, !P2 ;  /* 0x000000011300780c */ /* 0x000fe40005744270 */
[----:B------:R-:W-:Y:S02]  /*6e80*/  LOP3.LUT R0, R0, 0xdfffffff, RZ, 0xc0, !PT ;  /* 0xdfffffff00007812 */ /* 0x000fe400078ec0ff */
[----:B------:R-:W-:Y:S02]  /*6e90*/  ISETP.LT.OR P2, PT, R13, 0x2, P2 ;  /* 0x000000020d00780c */ /* 0x000fe40001741670 */
[----:B------:R-:W-:Y:S02]  /*6ea0*/  @P1 LOP3.LUT R0, R0, 0x20000000, RZ, 0xfc, !PT ;  /* 0x2000000000001812 */ /* 0x000fe400078efcff */
[----:B------:R-:W-:-:S02]  /*6eb0*/  ISETP.GT.AND P1, PT, R19, 0x8, !P1 ;  /* 0x000000081300780c */ /* 0x000fc40004f24270 */
[----:B------:R-:W-:Y:S02]  /*6ec0*/  LOP3.LUT R0, R0, 0xbfffffff, RZ, 0xc0, !PT ;  /* 0xbfffffff00007812 */ /* 0x000fe400078ec0ff */
[----:B------:R-:W-:Y:S02]  /*6ed0*/  ISETP.LT.OR P1, PT, R13, 0x9, P1 ;  /* 0x000000090d00780c */ /* 0x000fe40000f21670 */
[----:B------:R-:W-:Y:S02]  /*6ee0*/  @P4 LOP3.LUT R0, R0, 0x40000000, RZ, 0xfc, !PT ;  /* 0x4000000000004812 */ /* 0x000fe400078efcff */
[----:B------:R-:W-:Y:S02]  /*6ef0*/  FSEL R153, R153, -INF , !P2 ;  /* 0xff80000099997808 */ /* 0x000fe40005000000 */
[----:B------:R-:W-:Y:S02]  /*6f00*/  LOP3.LUT R0, R0, 0x7fffffff, RZ, 0xc0, !PT ;  /* 0x7fffffff00007812 */ /* 0x000fe400078ec0ff */
[----:B------:R-:W-:-:S02]  /*6f10*/  FSEL R156, R156, -INF , !P1 ;  /* 0xff8000009c9c7808 */ /* 0x000fc40004800000 */
[C---:B------:R-:W-:Y:S02]  /*6f20*/  ISETP.GT.AND P2, PT, R19.reuse, 0x9, !P4 ;  /* 0x000000091300780c */ /* 0x040fe40006744270 */
[----:B------:R-:W-:Y:S02]  /*6f30*/  @P3 LOP3.LUT R0, R0, 0x80000000, RZ, 0xfc, !PT ;  /* 0x8000000000003812 */ /* 0x000fe400078efcff */
[----:B------:R-:W-:Y:S02]  /*6f40*/  ISETP.GT.AND P1, PT, R19, 0x10, !P3 ;  /* 0x000000101300780c */ /* 0x000fe40005f24270 */
[----:B------:R-:W-:Y:S02]  /*6f50*/  ISETP.GE.AND P3, PT, R23, 0x12, PT ;  /* 0x000000121700780c */ /* 0x000fe40003f66270 */
[C---:B------:R-:W-:Y:S02]  /*6f60*/  ISETP.LT.OR P2, PT, R13.reuse, 0xa, P2 ;  /* 0x0000000a0d00780c */ /* 0x040fe40001741670 */
[----:B------:R-:W-:-:S02]  /*6f70*/  ISETP.LT.OR P1, PT, R13, 0x11, P1 ;  /* 0x000000110d00780c */ /* 0x000fc40000f21670 */
[----:B------:R-:W-:Y:S02]  /*6f80*/  FSEL R157, R157, -INF , !P2 ;  /* 0xff8000009d9d7808 */ /* 0x000fe40005000000 */
[----:B------:R-:W-:Y:S02]  /*6f90*/  FSEL R160, R160, -INF , !P1 ;  /* 0xff800000a0a07808 */ /* 0x000fe40004800000 */
[----:B------:R-:W-:Y:S02]  /*6fa0*/  ISETP.GT.AND P1, PT, R19, 0x11, !P3 ;  /* 0x000000111300780c */ /* 0x000fe40005f24270 */
[----:B------:R-:W-:Y:S02]  /*6fb0*/  ISETP.GE.AND P2, PT, R23, 0x19, PT ;  /* 0x000000191700780c */ /* 0x000fe40003f46270 */
[----:B------:R-:W-:Y:S02]  /*6fc0*/  ISETP.LT.OR P1, PT, R13, 0x12, P1 ;  /* 0x000000120d00780c */ /* 0x000fe40000f21670 */
[----:B------:R-:W-:-:S02]  /*6fd0*/  @P3 LOP3.LUT R2, R2, 0x1, RZ, 0xfc, !PT ;  /* 0x0000000102023812 */ /* 0x000fc400078efcff */
[----:B------:R-:W-:Y:S02]  /*6fe0*/  FSEL R161, R161, -INF , !P1 ;  /* 0xff800000a1a17808 */ /* 0x000fe40004800000 */
[----:B------:R-:W-:Y:S02]  /*6ff0*/  LOP3.LUT R2, R2, 0xfffffffb, RZ, 0xc0, !PT ;  /* 0xfffffffb02027812 */ /* 0x000fe400078ec0ff */
[----:B------:R-:W-:Y:S02]  /*7000*/  ISETP.GT.AND P1, PT, R19, 0x18, !P2 ;  /* 0x000000181300780c */ /* 0x000fe40005724270 */
[----:B------:R-:W-:Y:S02]  /*7010*/  ISETP.GE.AND P3, PT, R23, 0x22, PT ;  /* 0x000000221700780c */ /* 0x000fe40003f66270 */
[----:B------:R-:W-:Y:S02]  /*7020*/  @P2 LOP3.LUT R2, R2, 0x4, RZ, 0xfc, !PT ;  /* 0x0000000402022812 */ /* 0x000fe400078efcff */
[----:B------:R-:W-:-:S02]  /*7030*/  ISETP.LT.OR P1, PT, R13, 0x19, P1 ;  /* 0x000000190d00780c */ /* 0x000fc40000f21670 */
[----:B------:R-:W-:Y:S02]  /*7040*/  ISETP.GE.AND P2, PT, R23, 0x1a, PT ;  /* 0x0000001a1700780c */ /* 0x000fe40003f46270 */
[----:B------:R-:W-:Y:S02]  /*7050*/  FSEL R164, R164, -INF , !P1 ;  /* 0xff800000a4a47808 */ /* 0x000fe40004800000 */
[----:B------:R-:W-:Y:S02]  /*7060*/  ISETP.GT.AND P1, PT, R19, 0x19, !P2 ;  /* 0x000000191300780c */ /* 0x000fe40005724270 */
[----:B------:R-:W-:Y:S02]  /*7070*/  LOP3.LUT R2, R2, 0xfffffffd, RZ, 0xc0, !PT ;  /* 0xfffffffd02027812 */ /* 0x000fe400078ec0ff */
[----:B------:R-:W-:Y:S02]  /*7080*/  ISETP.LT.OR P1, PT, R13, 0x1a, P1 ;  /* 0x0000001a0d00780c */ /* 0x000fe40000f21670 */
[----:B------:R-:W-:-:S02]  /*7090*/  LOP3.LUT R0, R0, 0xfffffffd, RZ, 0xc0, !PT ;  /* 0xfffffffd00007812 */ /* 0x000fc400078ec0ff */
[----:B------:R-:W-:Y:S02]  /*70a0*/  FSEL R165, R165, -INF , !P1 ;  /* 0xff800000a5a57808 */ /* 0x000fe40004800000 */
[----:B------:R-:W-:Y:S02]  /*70b0*/  ISETP.GE.AND P1, PT, R23, 0x21, PT ;  /* 0x000000211700780c */ /* 0x000fe40003f26270 */
[----:B------:R-:W-:Y:S02]  /*70c0*/  @P2 LOP3.LUT R2, R2, 0x2, RZ, 0xfc, !PT ;  /* 0x0000000202022812 */ /* 0x000fe400078efcff */
[----:B------:R-:W-:Y:S02]  /*70d0*/  ISETP.GT.AND P2, PT, R19, 0x20, !P1 ;  /* 0x000000201300780c */ /* 0x000fe40004f44270 */
[----:B------:R-:W-:Y:S02]  /*70e0*/  @P3 LOP3.LUT R0, R0, 0x2, RZ, 0xfc, !PT ;  /* 0x0000000200003812 */ /* 0x000fe400078efcff */
[----:B------:R-:W-:-:S02]  /*70f0*/  ISETP.LT.OR P2, PT, R13, 0x21, P2 ;  /* 0x000000210d00780c */ /* 0x000fc40001741670 */
[----:B------:R-:W-:Y:S02]  /*7100*/  LOP3.LUT R0, R0, 0xfffffffb, RZ, 0xc0, !PT ;  /* 0xfffffffb00007812 */ /* 0x000fe400078ec0ff */
[----:B------:R-:W-:Y:S02]  /*7110*/  FSEL R136, R136, -INF , !P2 ;  /* 0xff80000088887808 */ /* 0x000fe40005000000 */
[----:B------:R-:W-:Y:S02]  /*7120*/  ISETP.GT.AND P2, PT, R19, 0x21, !P3 ;  /* 0x000000211300780c */ /* 0x000fe40005f44270 */
[----:B------:R-:W-:Y:S02]  /*7130*/  ISETP.GE.AND P3, PT, R23, 0x29, PT ;  /* 0x000000291700780c */ /* 0x000fe40003f66270 */
[----:B------:R-:W-:-:S04]  /*7140*/  ISETP.LT.OR P2, PT, R13, 0x22, P2 ;  /* 0x000000220d00780c */ /* 0x000fc80001741670 */
[----:B------:R-:W-:Y:S02]  /*7150*/  FSEL R137, R137, -INF , !P2 ;  /* 0xff80000089897808 */ /* 0x000fe40005000000 */
[----:B------:R-:W-:-:S04]  /*7160*/  ISETP.GT.AND P2, PT, R19, 0x28, !P3 ;  /* 0x000000281300780c */ /* 0x000fc80005f44270 */
[----:B------:R-:W-:Y:S02]  /*7170*/  ISETP.LT.OR P2, PT, R13, 0x29, P2 ;  /* 0x000000290d00780c */ /* 0x000fe40001741670 */
[----:B------:R-:W-:Y:S02]  /*7180*/  @P3 LOP3.LUT R0, R0, 0x4, RZ, 0xfc, !PT ;  /* 0x0000000400003812 */ /* 0x000fe400078efcff */
[----:B------:R-:W-:Y:S02]  /*7190*/  ISETP.GE.AND P3, PT, R23, 0x2a, PT ;  /* 0x0000002a1700780c */ /* 0x000fe40003f66270 */
[----:B------:R-:W-:Y:S02]  /*71a0*/  LOP3.LUT R0, R0, 0xfffffff7, RZ, 0xc0, !PT ;  /* 0xfffffff700007812 */ /* 0x000fe400078ec0ff */
[----:B------:R-:W-:Y:S02]  /*71b0*/  FSEL R140, R140, -INF , !P2 ;  /* 0xff8000008c8c7808 */ /* 0x000fe40005000000 */
[----:B------:R-:W-:-:S04]  /*71c0*/  ISETP.GT.AND P2, PT, R19, 0x29, !P3 ;  /* 0x000000291300780c */ /* 0x000fc80005f44270 */
[----:B------:R-:W-:-:S03]  /*71d0*/  ISETP.LT.OR P2, PT, R13, 0x2a, P2 ;  /* 0x0000002a0d00780c */ /* 0x000fc60001741670 */
        /* <DEDUP_REMOVED lines=128> */
[----:B------:R-:W-:Y:S02]  /*79e0*/  FSEL R88, R88, -INF , !P2 ;  /* 0xff80000058587808 */ /* 0x000fe40005000000 */
[----:B------:R-:W-:Y:S02]  /*79f0*/  LOP3.LUT R0, R0, 0xfdffffff, RZ, 0xc0, !PT ;  /* 0xfdffffff00007812 */ /* 0x000fe400078ec0ff */
[----:B------:R-:W-:-:S04]  /*7a00*/  ISETP.GT.AND P2, PT, R19, 0x81, !P3 ;  /* 0x000000811300780c */ /* 0x000fc80005f44270 */
[----:B------:R-:W-:-:S03]  /*7a10*/  ISETP.LT.OR P2, PT, R13, 0x82, P2 ;  /* 0x000000820d00780c */ /* 0x000fc60001741670 */
[----:B------:R-:W-:Y:S02]  /*7a20*/  @P3 LOP3.LUT R0, R0, 0x2000000, RZ, 0xfc, !PT ;  /* 0x0200000000003812 */ /* 0x000fe400078efcff */
[----:B------:R-:W-:Y:S02]  /*7a30*/  ISETP.GE.AND P3, PT, R23, 0x89, PT ;  /* 0x000000891700780c */ /* 0x000fe40003f66270 */
[----:B------:R-:W-:Y:S02]  /*7a40*/  FSEL R89, R89, -INF , !P2 ;  /* 0xff80000059597808 */ /* 0x000fe40005000000 */
[----:B------:R-:W-:Y:S02]  /*7a50*/  ISETP.GT.AND P2, PT, R19, 0x88, !P3 ;  /* 0x000000881300780c */ /* 0x000fe40005f44270 */
[----:B------:R-:W-:Y:S02]  /*7a60*/  LOP3.LUT R0, R0, 0xfeffffff, RZ, 0xc0, !PT ;  /* 0xfeffffff00007812 */ /* 0x000fe400078ec0ff */
[----:B------:R-:W-:-:S04]  /*7a70*/  ISETP.LT.OR P2, PT, R13, 0x89, P2 ;  /* 0x000000890d00780c */ /* 0x000fc80001741670 */
[----:B------:R-:W-:Y:S02]  /*7a80*/  FSEL R92, R92, -INF , !P2 ;  /* 0xff8000005c5c7808 */ /* 0x000fe40005000000 */
[----:B------:R-:W-:Y:S02]  /*7a90*/  ISETP.GE.AND P2, PT, R23, 0x8a, PT ;  /* 0x0000008a1700780c */ /* 0x000fe40003f46270 */
[----:B------:R-:W-:Y:S02]  /*7aa0*/  @P3 LOP3.LUT R0, R0, 0x1000000, RZ, 0xfc, !PT ;  /* 0x0100000000003812 */ /* 0x000fe400078efcff */
[----:B------:R-:W-:Y:S02]  /*7ab0*/  ISETP.GT.AND P3, PT, R19, 0x89, !P2 ;  /* 0x000000891300780c */ /* 0x000fe40005764270 */
[----:B------:R-:W-:Y:S02]  /*7ac0*/  LOP3.LUT R0, R0, 0xfffffffe, RZ, 0xc0, !PT ;  /* 0xfffffffe00007812 */ /* 0x000fe400078ec0ff */
        /* <DEDUP_REMOVED lines=14> */
[----:B------:R-:W-:-:S13]  /*7bb0*/  ISETP.GE.AND P6, PT, R23, 0x1, PT ;  /* 0x000000011700780c */ /* 0x000fda0003fc6270 */
[----:B------:R-:W-:Y:S02]  /*7bc0*/  @P6 LOP3.LUT R0, R0, 0x1, RZ, 0xfc, !PT ;  /* 0x0000000100006812 */ /* 0x000fe400078efcff */
[----:B------:R-:W-:Y:S02]  /*7bd0*/  ISETP.GT.AND P6, PT, R19, RZ, !P6 ;  /* 0x000000ff1300720c */ /* 0x000fe400077c4270 */
[----:B------:R-:W-:Y:S02]  /*7be0*/  LOP3.LUT R0, R0, 0xf7ffffff, RZ, 0xc0, !PT ;  /* 0xf7ffffff00007812 */ /* 0x000fe400078ec0ff */
[----:B------:R-:W-:-:S04]  /*7bf0*/  ISETP.LT.OR P6, PT, R13, 0x1, P6 ;  /* 0x000000010d00780c */ /* 0x000fc800037c1670 */
[----:B------:R-:W-:Y:S02]  /*7c00*/  FSEL R15, R152, -INF , !P6 ;  /* 0xff800000980f7808 */ /* 0x000fe40007000000 */
[----:B------:R-:W-:-:S13]  /*7c10*/  ISETP.GE.AND P6, PT, R23, 0x9a, PT ;  /* 0x0000009a1700780c */ /* 0x000fda0003fc6270 */
[----:B------:R-:W-:Y:S02]  /*7c20*/  @P6 LOP3.LUT R0, R0, 0x8000000, RZ, 0xfc, !PT ;  /* 0x0800000000006812 */ /* 0x000fe400078efcff */
[----:B------:R-:W-:Y:S02]  /*7c30*/  ISETP.GT.AND P6, PT, R19, 0x99, !P6 ;  /* 0x000000991300780c */ /* 0x000fe400077c4270 */
[----:B------:R-:W0:Y:S02]  /*7c40*/  SHFL.IDX PT, R19, R14, 0x1, 0x1c1f ;  /* 0x003c1f000e137f89 */ /* 0x000e2400000e0000 */
[----:B------:R-:W-:-:S04]  /*7c50*/  ISETP.LT.OR P6, PT, R13, 0x9a, P6 ;  /* 0x0000009a0d00780c */ /* 0x000fc800037c1670 */
[----:B------:R-:W-:Y:S02]  /*7c60*/  FSEL R101, R101, -INF , !P6 ;  /* 0xff80000065657808 */ /* 0x000fe40007000000 */
[----:B------:R-:W-:Y:S01]  /*7c70*/  PLOP3.LUT P6, PT, PT, PT, UP0, 0x40, 0x0 ;  /* 0x000000000000781c */ /* 0x000fe20003fce808 */
[--C-:B0-----:R-:W-:Y:S02]  /*7c80*/  IMAD.IADD R13, R21, 0x1, R19.reuse ;  /* 0x00000001150d7824 */ /* 0x101fe400078e0213 */
[----:B------:R-:W-:-:S10]  /*7c90*/  IMAD.IADD R168, R168, 0x1, R19 ;  /* 0x00000001a8a87824 */ /* 0x000fd400078e0213 */
[----:B------:R-:W-:Y:S05]  /*7ca0*/  @P6 BRA `(.L_x_8464) ;  /* 0x0000000000586947 */ /* 0x000fea0003800000 */
        /* <DEDUP_REMOVED lines=13> */
.L_x_8466:
[----:B------:R-:W-:-:S05]  /*7d80*/  IMAD.U32 R22, RZ, RZ, UR51 ;  /* 0x00000033ff167e24 */ /* 0x000fca000f8e00ff */
[----:B------:R-:W-:-:S13]  /*7d90*/  ISETP.NE.AND P6, PT, R22, 0x1, PT ;  /* 0x000000011600780c */ /* 0x000fda0003fc5270 */
[----:B------:R-:W0:Y:S02]  /*7da0*/  @P6 LDC.64 R20, c[0x0][0x9e8] ;  /* 0x00027a00ff146b82 */ /* 0x000e240000000a00 */
[----:B0-----:R-:W-:-:S05]  /*7db0*/  @P6 IMAD.HI.U32 R20, R14, R20, RZ ;  /* 0x000000140e146227 */ /* 0x001fca00078e00ff */
[----:B------:R-:W-:-:S07]  /*7dc0*/  @P6 SHF.R.U32.HI R14, RZ, R21, R20 ;  /* 0x00000015ff0e6219 */ /* 0x000fce0000011614 */
.L_x_8467:
[----:B------:R-:W-:Y:S05]  /*7dd0*/  BSYNC B0 ;  /* 0x0000000000007941 */ /* 0x000fea0003800000 */
.L_x_8465:
[----:B------:R-:W-:-:S05]  /*7de0*/  IMAD R9, R14, R22, R9 ;  /* 0x000000160e097224 */ /* 0x000fca00078e0209 */
[----:B------:R-:W-:Y:S02]  /*7df0*/  VIADDMNMX R13, R9, R22, R13, PT ;  /* 0x00000016090d7246 */ /* 0x000fe4000380010d */
[----:B------:R-:W-:-:S07]  /*7e00*/  VIMNMX R168, R168, R9, !PT ;  /* 0x00000009a8a87248 */ /* 0x000fce0007fe0100 */
.L_x_8464:
[----:B------:R-:W-:Y:S01]  /*7e10*/  ISETP.GT.AND P1, PT, R168, 0x20, !P1 ;  /* 0x00000020a800780c */ /* 0x000fe20004f24270 */
[----:B------:R-:W-:Y:S01]  /*7e20*/  IMAD.U32 R170, RZ, RZ, UR39 ;  /* 0x00000027ffaa7e24 */ /* 0x000fe2000f8e00ff */
[----:B------:R-:W-:Y:S02]  /*7e30*/  LOP3.LUT P6, RZ, R0, 0x20000, RZ, 0xc0, !PT ;  /* 0x0002000000ff7812 */ /* 0x000fe400078cc0ff */
[----:B------:R-:W-:Y:S02]  /*7e40*/  ISETP.LT.OR P1, PT, R13, 0x21, P1 ;  /* 0x000000210d00780c */ /* 0x000fe40000f21670 */
[----:B------:R-:W-:Y:S02]  /*7e50*/  FMNMX.FTZ R14, R15, R10, !PT ;  /* 0x0000000a0f0e7209 */ /* 0x000fe40007810000 */
[----:B------:R-:W-:Y:S02]  /*7e60*/  FSEL R138, R138, -INF , !P1 ;  /* 0xff8000008a8a7808 */ /* 0x000fe40004800000 */
[----:B------:R-:W-:-:S02]  /*7e70*/  LOP3.LUT P1, RZ, R0, 0x2, RZ, 0xc0, !PT ;  /* 0x0000000200ff7812 */ /* 0x000fc4000782c0ff */
[----:B------:R-:W-:Y:S02]  /*7e80*/  FMNMX.FTZ R9, R153, R14, !PT ;  /* 0x0000000e99097209 */ /* 0x000fe40007810000 */
[----:B------:R-:W-:Y:S02]  /*7e90*/  ISETP.GT.AND P1, PT, R168, 0x21, !P1 ;  /* 0x00000021a800780c */ /* 0x000fe40004f24270 */
[----:B------:R-:W-:Y:S02]  /*7ea0*/  FMNMX.FTZ R14, R156, R9, !PT ;  /* 0x000000099c0e7209 */ /* 0x000fe40007810000 */
[----:B------:R-:W-:Y:S02]  /*7eb0*/  ISETP.LT.OR P1, PT, R13, 0x22, P1 ;  /* 0x000000220d00780c */ /* 0x000fe40000f21670 */
[----:B------:R-:W-:Y:S02]  /*7ec0*/  FMNMX.FTZ R9, R157, R14, !PT ;  /* 0x0000000e9d097209 */ /* 0x000fe40007810000 */
[----:B------:R-:W-:-:S02]  /*7ed0*/  FSEL R139, R139, -INF , !P1 ;  /* 0xff8000008b8b7808 */ /* 0x000fc40004800000 */
[----:B------:R-:W-:Y:S02]  /*7ee0*/  LOP3.LUT P1, RZ, R0, 0x4, RZ, 0xc0, !PT ;  /* 0x0000000400ff7812 */ /* 0x000fe4000782c0ff */
[----:B------:R-:W-:Y:S02]  /*7ef0*/  FMNMX.FTZ R14, R160, R9, !PT ;  /* 0x00000009a00e7209 */ /* 0x000fe40007810000 */
[----:B------:R-:W-:Y:S02]  /*7f00*/  ISETP.GT.AND P1, PT, R168, 0x28, !P1 ;  /* 0x00000028a800780c */ /* 0x000fe40004f24270 */
[----:B------:R-:W-:Y:S02]  /*7f10*/  FMNMX.FTZ R9, R161, R14, !PT ;  /* 0x0000000ea1097209 */ /* 0x000fe40007810000 */
[----:B------:R-:W-:Y:S02]  /*7f20*/  ISETP.LT.OR P1, PT, R13, 0x29, P1 ;  /* 0x000000290d00780c */ /* 0x000fe40000f21670 */
[----:B------:R-:W-:-:S02]  /*7f30*/  FMNMX.FTZ R14, R164, R9, !PT ;  /* 0x00000009a40e7209 */ /* 0x000fc40007810000 */
[----:B------:R-:W-:Y:S02]  /*7f40*/  FSEL R142, R142, -INF , !P1 ;  /* 0xff8000008e8e7808 */ /* 0x000fe40004800000 */
[----:B------:R-:W-:Y:S02]  /*7f50*/  LOP3.LUT P1, RZ, R0, 0x8, RZ, 0xc0, !PT ;  /* 0x0000000800ff7812 */ /* 0x000fe4000782c0ff */
[----:B------:R-:W-:Y:S02]  /*7f60*/  FMNMX.FTZ R9, R165, R14, !PT ;  /* 0x0000000ea5097209 */ /* 0x000fe40007810000 */
[----:B------:R-:W-:Y:S02]  /*7f70*/  ISETP.GT.AND P1, PT, R168, 0x29, !P1 ;  /* 0x00000029a800780c */ /* 0x000fe40004f24270 */
[----:B------:R-:W-:Y:S02]  /*7f80*/  FMNMX.FTZ R14, R136, R9, !PT ;  /* 0x00000009880e7209 */ /* 0x000fe40007810000 */
[----:B------:R-:W-:-:S02]  /*7f90*/  ISETP.LT.OR P1, PT, R13, 0x2a, P1 ;  /* 0x0000002a0d00780c */ /* 0x000fc40000f21670 */
[----:B------:R-:W-:Y:S02]  /*7fa0*/  FMNMX.FTZ R9, R137, R14, !PT ;  /* 0x0000000e89097209 */ /* 0x000fe40007810000 */
[----:B------:R-:W-:Y:S02]  /*7fb0*/  FSEL R143, R143, -INF , !P1 ;  /* 0xff8000008f8f7808 */ /* 0x000fe40004800000 */
[----:B------:R-:W-:Y:S02]  /*7fc0*/  LOP3.LUT P1, RZ, R0, 0x10, RZ, 0xc0, !PT ;  /* 0x0000001000ff7812 */ /* 0x000fe4000782c0ff */
[----:B------:R-:W-:Y:S02]  /*7fd0*/  FMNMX.FTZ R14, R140, R9, !PT ;  /* 0x000000098c0e7209 */ /* 0x000fe40007810000 */
[----:B------:R-:W-:Y:S02]  /*7fe0*/  ISETP.GT.AND P1, PT, R168, 0x30, !P1 ;  /* 0x00000030a800780c */ /* 0x000fe40004f24270 */
[----:B------:R-:W-:-:S02]  /*7ff0*/  FMNMX.FTZ R9, R141, R14, !PT ;  /* 0x0000000e8d097209 */ /* 0x000fc40007810000 */
[----:B------:R-:W-:Y:S02]  /*8000*/  ISETP.LT.OR P1, PT, R13, 0x31, P1 ;  /* 0x000000310d00780c */ /* 0x000fe40000f21670 */
[----:B------:R-:W-:Y:S02]  /*8010*/  FMNMX.FTZ R14, R144, R9, !PT ;  /* 0x00000009900e7209 */ /* 0x000fe40007810000 */
[----:B------:R-:W-:Y:S02]  /*8020*/  FSEL R146, R146, -INF , !P1 ;  /* 0xff80000092927808 */ /* 0x000fe40004800000 */
[----:B------:R-:W-:Y:S02]  /*8030*/  LOP3.LUT P1, RZ, R0, 0x800000, RZ, 0xc0, !PT ;  /* 0x0080000000ff7812 */ /* 0x000fe4000782c0ff */
[----:B------:R-:W-:Y:S02]  /*8040*/  FMNMX.FTZ R9, R145, R14, !PT ;  /* 0x0000000e91097209 */ /* 0x000fe40007810000 */
[----:B------:R-:W-:-:S02]  /*8050*/  ISETP.GT.AND P1, PT, R168, 0x31, !P1 ;  /* 0x00000031a800780c */ /* 0x000fc40004f24270 */
[----:B------:R-:W-:Y:S02]  /*8060*/  FMNMX.FTZ R14, R148, R9, !PT ;  /* 0x00000009940e7209 */ /* 0x000fe40007810000 */
[----:B------:R-:W-:Y:S02]  /*8070*/  ISETP.LT.OR P1, PT, R13, 0x32, P1 ;  /* 0x000000320d00780c */ /* 0x000fe40000f21670 */
[----:B------:R-:W-:Y:S02]  /*8080*/  FMNMX.FTZ R9, R149, R14, !PT ;  /* 0x0000000e95097209 */ /* 0x000fe40007810000 */
[----:B------:R-:W-:Y:S02]  /*8090*/  FSEL R147, R147, -INF , !P1 ;  /* 0xff80000093937808 */ /* 0x000fe40004800000 */
[----:B------:R-:W-:Y:S02]  /*80a0*/  LOP3.LUT P1, RZ, R0, 0x400000, RZ, 0xc0, !PT ;  /* 0x0040000000ff7812 */ /* 0x000fe4000782c0ff */
[----:B------:R-:W-:-:S02]  /*80b0*/  FMNMX.FTZ R14, R120, R9, !PT ;  /* 0x00000009780e7209 */ /* 0x000fc40007810000 */
[----:B------:R-:W-:Y:S02]  /*80c0*/  ISETP.GT.AND P1, PT, R168, 0x38, !P1 ;  /* 0x00000038a800780c */ /* 0x000fe40004f24270 */
[----:B------:R-:W-:Y:S02]  /*80d0*/  FMNMX.FTZ R9, R121, R14, !PT ;  /* 0x0000000e79097209 */ /* 0x000fe40007810000 */
        /* <DEDUP_REMOVED lines=28> */
[C---:B------:R-:W-:Y:S02]  /*82a0*/  ISETP.LT.OR P1, PT, R13.reuse, 0x49, P1 ;  /* 0x000000490d00780c */ /* 0x040fe40000f21670 */
[----:B------:R-:W-:Y:S02]  /*82b0*/  FMNMX.FTZ R14, R116, R9, !PT ;  /* 0x00000009740e7209 */ /* 0x000fe40007810000 */
[----:B------:R-:W-:Y:S02]  /*82c0*/  FSEL R126, R126, -INF , !P1 ;  /* 0xff8000007e7e7808 */ /* 0x000fe40004800000 */
[----:B------:R-:W-:Y:S02]  /*82d0*/  ISETP.GT.AND P1, PT, R168, 0x49, !P6 ;  /* 0x00000049a800780c */ /* 0x000fe40007724270 */
[----:B------:R-:W-:Y:S02]  /*82e0*/  LOP3.LUT P6, RZ, R0, 0x40, RZ, 0xc0, !PT ;  /* 0x0000004000ff7812 */ /* 0x000fe400078cc0ff */
        /* <DEDUP_REMOVED lines=19> */
[C---:B------:R-:W-:Y:S02]  /*8420*/  ISETP.GT.AND P1, PT, R168.reuse, 0x58, !P1 ;  /* 0x00000058a800780c */ /* 0x040fe40004f24270 */
[----:B------:R-:W-:Y:S02]  /*8430*/  FMNMX.FTZ R14, R101, R14, !PT ;  /* 0x0000000e650e7209 */ /* 0x000fe40007810000 */
[----:B------:R-:W-:Y:S02]  /*8440*/  ISETP.LT.OR P1, PT, R13, 0x59, P1 ;  /* 0x000000590d00780c */ /* 0x000fe40000f21670 */
[----:B------:R-:W-:Y:S01]  /*8450*/  ISETP.GT.AND P2, PT, R168, 0x89, !P2 ;  /* 0x00000089a800780c */ /* 0x000fe20005744270 */
[----:B------:R-:W0:Y:S01]  /*8460*/  SHFL.BFLY PT, R9, R14, 0x2, 0x1f ;  /* 0x0c401f000e097f89 */ /* 0x000e2200000e0000 */
[----:B------:R-:W-:Y:S02]  /*8470*/  FSEL R134, R134, -INF , !P1 ;  /* 0xff80000086867808 */ /* 0x000fe40004800000 */
[----:B------:R-:W-:-:S02]  /*8480*/  LOP3.LUT P1, RZ, R0, 0x2000, RZ, 0xc0, !PT ;  /* 0x0000200000ff7812 */ /* 0x000fc4000782c0ff */
[C---:B------:R-:W-:Y:S02]  /*8490*/  ISETP.GT.AND P3, PT, R168.reuse, 0x90, !P3 ;  /* 0x00000090a800780c */ /* 0x040fe40005f64270 */
[C---:B------:R-:W-:Y:S02]  /*84a0*/  ISETP.GT.AND P1, PT, R168.reuse, 0x59, !P1 ;  /* 0x00000059a800780c */ /* 0x040fe40004f24270 */
[C---:B------:R-:W-:Y:S02]  /*84b0*/  ISETP.LT.OR P2, PT, R13.reuse, 0x8a, P2 ;  /* 0x0000008a0d00780c */ /* 0x040fe40001741670 */
[----:B------:R-:W-:Y:S02]  /*84c0*/  ISETP.LT.OR P1, PT, R13, 0x5a, P1 ;  /* 0x0000005a0d00780c */ /* 0x000fe40000f21670 */
[----:B------:R-:W-:Y:S02]  /*84d0*/  ISETP.GT.AND P4, PT, R168, 0x91, !P4 ;  /* 0x00000091a800780c */ /* 0x000fe40006784270 */
[----:B------:R-:W-:-:S02]  /*84e0*/  FSEL R135, R135, -INF , !P1 ;  /* 0xff80000087877808 */ /* 0x000fc40004800000 */
[----:B------:R-:W-:Y:S02]  /*84f0*/  LOP3.LUT P1, RZ, R0, 0x1000, RZ, 0xc0, !PT ;  /* 0x0000100000ff7812 */ /* 0x000fe4000782c0ff */
[C---:B------:R-:W-:Y:S02]  /*8500*/  ISETP.LT.OR P3, PT, R13.reuse, 0x91, P3 ;  /* 0x000000910d00780c */ /* 0x040fe40001f61670 */
[C---:B------:R-:W-:Y:S02]  /*8510*/  ISETP.GT.AND P1, PT, R168.reuse, 0x60, !P1 ;  /* 0x00000060a800780c */ /* 0x040fe40004f24270 */
[----:B------:R-:W-:Y:S02]  /*8520*/  ISETP.GT.AND P5, PT, R168, 0x98, !P5 ;  /* 0x00000098a800780c */ /* 0x000fe40006fa4270 */
[----:B------:R-:W-:Y:S02]  /*8530*/  ISETP.LT.OR P1, PT, R13, 0x61, P1 ;  /* 0x000000610d00780c */ /* 0x000fe40000f21670 */
[----:B0-----:R-:W-:-:S02]  /*8540*/  FMNMX.FTZ R19, R14, R9, !PT ;  /* 0x000000090e137209 */ /* 0x001fc40007810000 */
[----:B------:R-:W-:Y:S02]  /*8550*/  FSEL R106, R106, -INF , !P1 ;  /* 0xff8000006a6a7808 */ /* 0x000fe40004800000 */
[----:B------:R-:W-:Y:S01]  /*8560*/  LOP3.LUT P1, RZ, R0, 0x800, RZ, 0xc0, !PT ;  /* 0x0000080000ff7812 */ /* 0x000fe2000782c0ff */
[----:B------:R-:W0:Y:S01]  /*8570*/  SHFL.BFLY PT, R20, R19, 0x1, 0x1f ;  /* 0x0c201f0013147f89 */ /* 0x000e2200000e0000 */
[C---:B------:R-:W-:Y:S02]  /*8580*/  ISETP.LT.OR P4, PT, R13.reuse, 0x92, P4 ;  /* 0x000000920d00780c */ /* 0x040fe40002781670 */
[----:B------:R-:W-:Y:S02]  /*8590*/  ISETP.GT.AND P1, PT, R168, 0x61, !P1 ;  /* 0x00000061a800780c */ /* 0x000fe40004f24270 */
[----:B------:R-:W-:Y:S02]  /*85a0*/  FSEL R98, R98, -INF , !P3 ;  /* 0xff80000062627808 */ /* 0x000fe40005800000 */
[----:B------:R-:W-:-:S02]  /*85b0*/  ISETP.LT.OR P1, PT, R13, 0x62, P1 ;  /* 0x000000620d00780c */ /* 0x000fc40000f21670 */
[----:B------:R-:W-:Y:S02]  /*85c0*/  ISETP.LT.OR P5, PT, R13, 0x99, P5 ;  /* 0x000000990d00780c */ /* 0x000fe40002fa1670 */
[----:B------:R-:W-:Y:S02]  /*85d0*/  FSEL R107, R107, -INF , !P1 ;  /* 0xff8000006b6b7808 */ /* 0x000fe40004800000 */
[----:B------:R-:W-:Y:S02]  /*85e0*/  LOP3.LUT P1, RZ, R0, 0x400, RZ, 0xc0, !PT ;  /* 0x0000040000ff7812 */ /* 0x000fe4000782c0ff */
[----:B------:R-:W-:Y:S02]  /*85f0*/  FSEL R99, R99, -INF , !P4 ;  /* 0xff80000063637808 */ /* 0x000fe40006000000 */
[----:B------:R-:W-:Y:S02]  /*8600*/  ISETP.GT.AND P1, PT, R168, 0x68, !P1 ;  /* 0x00000068a800780c */ /* 0x000fe40004f24270 */
[----:B------:R-:W-:-:S02]  /*8610*/  FSEL R102, R102, -INF , !P5 ;  /* 0xff80000066667808 */ /* 0x000fc40006800000 */
[----:B------:R-:W-:Y:S02]  /*8620*/  ISETP.LT.OR P1, PT, R13, 0x69, P1 ;  /* 0x000000690d00780c */ /* 0x000fe40000f21670 */
[----:B0-----:R-:W-:Y:S02]  /*8630*/  FMNMX.FTZ R9, R19, R20, !PT ;  /* 0x0000001413097209 */ /* 0x001fe40007810000 */
[----:B------:R-:W-:Y:S02]  /*8640*/  FSEL R110, R110, -INF , !P1 ;  /* 0xff8000006e6e7808 */ /* 0x000fe40004800000 */
[----:B------:R-:W-:Y:S01]  /*8650*/  LOP3.LUT P1, RZ, R0, 0x200, RZ, 0xc0, !PT ;  /* 0x0000020000ff7812 */ /* 0x000fe2000782c0ff */
[----:B------:R-:W-:-:S03]  /*8660*/  FFMA.FTZ R170, R9, R170, -8 ;  /* 0xc100000009aa7423 */ /* 0x000fc600000100aa */
[----:B------:R-:W-:-:S04]  /*8670*/  ISETP.GT.AND P1, PT, R168, 0x69, !P1 ;  /* 0x00000069a800780c */ /* 0x000fc80004f24270 */
[----:B------:R-:W-:-:S04]  /*8680*/  ISETP.LT.OR P1, PT, R13, 0x6a, P1 ;  /* 0x0000006a0d00780c */ /* 0x000fc80000f21670 */
[----:B------:R-:W-:Y:S02]  /*8690*/  FSEL R111, R111, -INF , !P1 ;  /* 0xff8000006f6f7808 */ /* 0x000fe40004800000 */
[----:B------:R-:W-:-:S04]  /*86a0*/  LOP3.LUT P1, RZ, R0, 0x100, RZ, 0xc0, !PT ;  /* 0x0000010000ff7812 */ /* 0x000fc8000782c0ff */
[----:B------:R-:W-:-:S04]  /*86b0*/  ISETP.GT.AND P1, PT, R168, 0x70, !P1 ;  /* 0x00000070a800780c */ /* 0x000fc80004f24270 */
[----:B------:R-:W-:-:S04]  /*86c0*/  ISETP.LT.OR P1, PT, R13, 0x71, P1 ;  /* 0x000000710d00780c */ /* 0x000fc80000f21670 */
[----:B------:R-:W-:Y:S02]  /*86d0*/  FSEL R114, R114, -INF , !P1 ;  /* 0xff80000072727808 */ /* 0x000fe40004800000 */
[----:B------:R-:W-:-:S04]  /*86e0*/  LOP3.LUT P1, RZ, R0, 0x80, RZ, 0xc0, !PT ;  /* 0x0000008000ff7812 */ /* 0x000fc8000782c0ff */
[----:B------:R-:W-:-:S04]  /*86f0*/  ISETP.GT.AND P1, PT, R168, 0x71, !P1 ;  /* 0x00000071a800780c */ /* 0x000fc80004f24270 */
[----:B------:R-:W-:-:S04]  /*8700*/  ISETP.LT.OR P1, PT, R13, 0x72, P1 ;  /* 0x000000720d00780c */ /* 0x000fc80000f21670 */
[----:B------:R-:W-:Y:S02]  /*8710*/  FSEL R115, R115, -INF , !P1 ;  /* 0xff80000073737808 */ /* 0x000fe40004800000 */
[----:B------:R-:W-:Y:S02]  /*8720*/  ISETP.GT.AND P1, PT, R168, 0x78, !P6 ;  /* 0x00000078a800780c */ /* 0x000fe40007724270 */
[----:B------:R-:W-:Y:S02]  /*8730*/  LOP3.LUT P6, RZ, R0, 0x1000000, RZ, 0xc0, !PT ;  /* 0x0100000000ff7812 */ /* 0x000fe400078cc0ff */
        /* <DEDUP_REMOVED lines=46> */
[----:B------:R-:W-:Y:S02]  /*8a20*/  ISETP.GT.AND P1, PT, R168, RZ, !P6 ;  /* 0x000000ffa800720c */ /* 0x000fe40007724270 */
[----:B------:R-:W-:Y:S02]  /*8a30*/  LOP3.LUT P6, RZ, R0, 0x8000000, RZ, 0xc0, !PT ;  /* 0x0800000000ff7812 */ /* 0x000fe400078cc0ff */
[----:B------:R-:W-:Y:S02]  /*8a40*/  ISETP.LT.OR P1, PT, R13, 0x1, P1 ;  /* 0x000000010d00780c */ /* 0x000fe40000f21670 */
[----:B------:R-:W-:Y:S02]  /*8a50*/  ISETP.GT.AND P6, PT, R168, 0x99, !P6 ;  /* 0x00000099a800780c */ /* 0x000fe400077c4270 */
[----:B------:R-:W-:-:S02]  /*8a60*/  FSEL R154, R154, -INF , !P1 ;  /* 0xff8000009a9a7808 */ /* 0x000fc40004800000 */
[----:B------:R-:W-:Y:S02]  /*8a70*/  FSETP.NEU.FTZ.AND P1, PT, R9, -INF , PT ;  /* 0xff8000000900780b */ /* 0x000fe40003f3d000 */
[----:B------:R-:W-:Y:S02]  /*8a80*/  ISETP.LT.OR P6, PT, R13, 0x9a, P6 ;  /* 0x0000009a0d00780c */ /* 0x000fe400037c1670 */
[----:B------:R-:W-:Y:S02]  /*8a90*/  FSEL R170, R170, RZ, P1 ;  /* 0x000000ffaaaa7208 */ /* 0x000fe40000800000 */
[----:B------:R-:W-:-:S03]  /*8aa0*/  FSEL R103, R103, -INF , !P6 ;  /* 0xff80000067677808 */ /* 0x000fc60007000000 */
[--C-:B------:R-:W-:Y:S01]  /*8ab0*/  FFMA.FTZ R19, R156, UR39, -R170.reuse ;  /* 0x000000279c137c23 */ /* 0x100fe200080108aa */
[----:B------:R-:W-:Y:S01]  /*8ac0*/  FMNMX.FTZ R156, R154, R11, !PT ;  /* 0x0000000b9a9c7209 */ /* 0x000fe20007810000 */
[--C-:B------:R-:W-:Y:S01]  /*8ad0*/  FFMA.FTZ R14, R153, UR39, -R170.reuse ;  /* 0x00000027990e7c23 */ /* 0x100fe200080108aa */
[----:B------:R-:W-:-:S01]  /*8ae0*/  FFMA.FTZ R20, R157, UR39, -R170 ;  /* 0x000000279d147c23 */ /* 0x000fc200080108aa */
[--C-:B------:R-:W-:Y:S01]  /*8af0*/  FFMA.FTZ R157, R105, UR39, -R170.reuse ;  /* 0x00000027699d7c23 */ /* 0x100fe200080108aa */
[----:B------:R-:W-:Y:S01]  /*8b00*/  FMNMX.FTZ R153, R155, R156, !PT ;  /* 0x0000009c9b997209 */ /* 0x000fe20007810000 */
[--C-:B------:R-:W-:Y:S01]  /*8b10*/  FFMA.FTZ R15, R15, UR39, -R170.reuse ;  /* 0x000000270f0f7c23 */ /* 0x100fe200080108aa */
[----:B------:R-:W-:Y:S01]  /*8b20*/  FSEL R105, R95, -INF , !P2 ;  /* 0xff8000005f697808 */ /* 0x000fe20005000000 */
        /* <DEDUP_REMOVED lines=47> */
[----:B------:R-:W-:Y:S01]  /*8e20*/  FSEL R101, R9, RZ, P1 ;  /* 0x000000ff09657208 */ /* 0x000fe20000800000 */
[----:B------:R-:W-:Y:S01]  /*8e30*/  MUFU.EX2 R15, R15 ;  /* 0x0000000f000f7308 */ /* 0x000fe20000000800 */
[----:B------:R-:W-:-:S03]  /*8e40*/  FMNMX.FTZ R156, R150, R153, !PT ;  /* 0x00000099969c7209 */ /* 0x000fc60007810000 */
[----:B------:R-:W-:Y:S01]  /*8e50*/  FADD.FTZ R10, -R101, R10 ;  /* 0x0000000a650a7221 */ /* 0x000fe20000010100 */
[----:B------:R-:W-:-:S03]  /*8e60*/  FMNMX.FTZ R153, R151, R156, !PT ;  /* 0x0000009c97997209 */ /* 0x000fc60007810000 */
[----:B------:R-:W-:Y:S01]  /*8e70*/  MUFU.EX2 R14, R14 ;  /* 0x0000000e000e7308 */ /* 0x000fe20000000800 */
[----:B------:R-:W-:-:S04]  /*8e80*/  FMNMX.FTZ R156, R122, R153, !PT ;  /* 0x000000997a9c7209 */ /* 0x000fc80007810000 */
[----:B------:R-:W-:-:S03]  /*8e90*/  FMNMX.FTZ R153, R123, R156, !PT ;  /* 0x0000009c7b997209 */ /* 0x000fc60007810000 */
[----:B------:R-:W-:Y:S01]  /*8ea0*/  MUFU.EX2 R19, R19 ;  /* 0x0000001300137308 */ /* 0x000fe20000000800 */
[----:B------:R-:W-:-:S04]  /*8eb0*/  FMNMX.FTZ R156, R126, R153, !PT ;  /* 0x000000997e9c7209 */ /* 0x000fc80007810000 */
[----:B------:R-:W-:-:S03]  /*8ec0*/  FMNMX.FTZ R153, R127, R156, !PT ;  /* 0x0000009c7f997209 */ /* 0x000fc60007810000 */
[----:B------:R0:W-:Y:S01]  /*8ed0*/  MUFU.EX2 R95, R157 ;  /* 0x0000009d005f7308 */ /* 0x0001e20000000800 */
        /* <DEDUP_REMOVED lines=29> */
[----:B------:R-:W-:Y:S02]  /*90b0*/  MUFU.EX2 R144, R144 ;  /* 0x0000009000907308 */ /* 0x000fe40000000800 */
[----:B------:R-:W1:Y:S06]  /*90c0*/  SHFL.BFLY PT, R13, R156, 0x2, 0x1f ;  /* 0x0c401f009c0d7f89 */ /* 0x000e6c00000e0000 */
[----:B------:R-:W-:Y:S08]  /*90d0*/  MUFU.EX2 R145, R145 ;  /* 0x0000009100917308 */ /* 0x000ff00000000800 */
[----:B------:R-:W-:Y:S08]  /*90e0*/  MUFU.EX2 R148, R148 ;  /* 0x0000009400947308 */ /* 0x000ff00000000800 */
[----:B------:R-:W-:Y:S01]  /*90f0*/  MUFU.EX2 R149, R149 ;  /* 0x0000009500957308 */ /* 0x000fe20000000800 */
[----:B-1----:R-:W-:-:S05]  /*9100*/  FMNMX.FTZ R13, R156, R13, !PT ;  /* 0x0000000d9c0d7209 */ /* 0x002fca0007810000 */
[----:B------:R-:W1:Y:S02]  /*9110*/  SHFL.BFLY PT, R156, R13, 0x1, 0x1f ;  /* 0x0c201f000d9c7f89 */ /* 0x000e6400000e0000 */
[----:B------:R-:W-:Y:S08]  /*9120*/  MUFU.EX2 R120, R120 ;  /* 0x0000007800787308 */ /* 0x000ff00000000800 */
[----:B------:R-:W-:Y:S08]  /*9130*/  MUFU.EX2 R121, R121 ;  /* 0x0000007900797308 */ /* 0x000ff00000000800 */
[----:B------:R-:W-:Y:S01]  /*9140*/  MUFU.EX2 R124, R124 ;  /* 0x0000007c007c7308 */ /* 0x000fe20000000800 */
[----:B-1----:R-:W-:Y:S01]  /*9150*/  FMNMX.FTZ R13, R13, R156, !PT ;  /* 0x0000009c0d0d7209 */ /* 0x002fe20007810000 */
[----:B------:R-:W-:-:S06]  /*9160*/  IMAD.U32 R156, RZ, RZ, UR39 ;  /* 0x00000027ff9c7e24 */ /* 0x000fcc000f8e00ff */
[----:B------:R-:W-:Y:S01]  /*9170*/  MUFU.EX2 R125, R125 ;  /* 0x0000007d007d7308 */ /* 0x000fe20000000800 */
[C---:B------:R-:W-:Y:S01]  /*9180*/  FSETP.NEU.FTZ.AND P1, PT, R13.reuse, -INF , PT ;  /* 0xff8000000d00780b */ /* 0x040fe20003f3d000 */
[C---:B------:R-:W-:Y:S01]  /*9190*/  FFMA.FTZ R153, R13.reuse, R156, -8 ;  /* 0xc10000000d997423 */ /* 0x040fe2000001009c */
[----:B------:R-:W-:Y:S02]  /*91a0*/  FMUL.FTZ R156, R10, UR39 ;  /* 0x000000270a9c7c20 */ /* 0x000fe40008410000 */
[----:B------:R-:W-:Y:S02]  /*91b0*/  FSEL R164, R13, RZ, P1 ;  /* 0x000000ff0da47208 */ /* 0x000fe40000800000 */
[----:B------:R-:W-:Y:S01]  /*91c0*/  FSEL R10, R153, RZ, P1 ;  /* 0x000000ff990a7208 */ /* 0x000fe20000800000 */
[----:B------:R-:W-:Y:S02]  /*91d0*/  MUFU.EX2 R128, R128 ;  /* 0x0000008000807308 */ /* 0x000fe40000000800 */
[----:B------:R-:W-:-:S02]  /*91e0*/  FADD.FTZ R164, -R164, R11 ;  /* 0x0000000ba4a47221 */ /* 0x000fc40000010100 */
[--C-:B------:R-:W-:Y:S01]  /*91f0*/  FFMA.FTZ R154, R154, UR39, -R10.reuse ;  /* 0x000000279a9a7c23 */ /* 0x100fe2000801080a */
[----:B------:R-:W-:-:S01]  /*9200*/  FFMA.FTZ R153, R155, UR39, -R10 ;  /* 0x000000279b997c23 */ /* 0x000fc2000801080a */
[----:B------:R-:W-:Y:S01]  /*9210*/  FMUL.FTZ R161, R164, UR39 ;  /* 0x00000027a4a17c20 */ /* 0x000fe20008410000 */
[----:B------:R-:W-:-:S01]  /*9220*/  FFMA.FTZ R155, R158, UR39, -R10 ;  /* 0x000000279e9b7c23 */ /* 0x000fc2000801080a */
[----:B------:R-:W1:Y:S01]  /*9230*/  MUFU.EX2 R156, R156 ;  /* 0x0000009c009c7308 */ /* 0x000e620000000800 */
[----:B------:R-:W-:-:S01]  /*9240*/  FFMA.FTZ R158, R159, UR39, -R10 ;  /* 0x000000279f9e7c23 */ /* 0x000fc2000801080a */
[--C-:B0-----:R-:W-:Y:S01]  /*9250*/  FFMA.FTZ R157, R162, UR39, -R10.reuse ;  /* 0x00000027a29d7c23 */ /* 0x101fe2000801080a */
        /* <DEDUP_REMOVED lines=14> */
[----:B-1----:R-:W-:-:S01]  /*9340*/  FFMA.FTZ R165, R156, R6, R15 ;  /* 0x000000069ca57223 */ /* 0x002fc2000001000f */
[--C-:B------:R-:W-:Y:S01]  /*9350*/  FFMA.FTZ R143, R143, UR39, -R10.reuse ;  /* 0x000000278f8f7c23 */ /* 0x100fe2000801080a */
[----:B------:R-:W-:-:S01]  /*9360*/  FFMA.FTZ R146, R146, UR39, -R10 ;  /* 0x0000002792927c23 */ /* 0x000fc2000801080a */
[----:B------:R-:W-:Y:S01]  /*9370*/  FFMA.FTZ R147, R147, UR39, -R10 ;  /* 0x0000002793937c23 */ /* 0x000fe2000801080a */
[----:B------:R-:W-:-:S01]  /*9380*/  FADD.FTZ R164, R14, R165 ;  /* 0x000000a50ea47221 */ /* 0x000fc20000010000 */
        /* <DEDUP_REMOVED lines=12> */
[----:B------:R-:W-:Y:S01]  /*9450*/  FADD.FTZ R3, R19, R164 ;  /* 0x000000a413037221 */ /* 0x000fe20000010000 */
        /* <DEDUP_REMOVED lines=94> */
[----:B------:R-:W-:Y:S01]  /*9a40*/  MUFU.EX2 R114, R114 ;  /* 0x0000007200727308 */ /* 0x000fe20000000800 */
[----:B0-----:R-:W-:-:S07]  /*9a50*/  FADD.FTZ R135, R111, R164 ;  /* 0x000000a46f877221 */ /* 0x001fce0000010000 */
        /* <DEDUP_REMOVED lines=11> */
[----:B------:R-:W-:Y:S08]  /*9b10*/  MUFU.EX2 R90, R90 ;  /* 0x0000005a005a7308 */ /* 0x000ff00000000800 */
[----:B------:R0:W-:Y:S01]  /*9b20*/  MUFU.EX2 R163, R94 ;  /* 0x0000005e00a37308 */ /* 0x0001e20000000800 */
[----:B-1----:R-:W-:-:S07]  /*9b30*/  FADD.FTZ R6, R88, R3 ;  /* 0x0000000358067221 */ /* 0x002fce0000010000 */
[----:B------:R-:W1:Y:S01]  /*9b40*/  MUFU.EX2 R89, R89 ;  /* 0x0000005900597308 */ /* 0x000e620000000800 */
[----:B0-----:R-:W-:-:S04]  /*9b50*/  FADD.FTZ R94, R114, R135 ;  /* 0x00000087725e7221 */ /* 0x001fc80000010000 */
[----:B------:R-:W-:-:S03]  /*9b60*/  FADD.FTZ R135, R115, R94 ;  /* 0x0000005e73877221 */ /* 0x000fc60000010000 */
[----:B------:R-:W-:Y:S01]  /*9b70*/  MUFU.EX2 R91, R91 ;  /* 0x0000005b005b7308 */ /* 0x000fe20000000800 */
[----:B------:R-:W-:-:S07]  /*9b80*/  FADD.FTZ R94, R118, R135 ;  /* 0x00000087765e7221 */ /* 0x000fce0000010000 */
[----:B------:R-:W0:Y:S01]  /*9b90*/  MUFU.EX2 R92, R92 ;  /* 0x0000005c005c7308 */ /* 0x000e220000000800 */
[----:B-1----:R-:W-:-:S07]  /*9ba0*/  FADD.FTZ R3, R89, R6 ;  /* 0x0000000659037221 */ /* 0x002fce0000010000 */
[----:B------:R-:W1:Y:S08]  /*9bb0*/  MUFU.EX2 R93, R93 ;  /* 0x0000005d005d7308 */ /* 0x000e700000000800 */
[----:B------:R2:W3:Y:S01]  /*9bc0*/  MUFU.EX2 R165, R105 ;  /* 0x0000006900a57308 */ /* 0x0004e20000000800 */
[----:B0-----:R-:W-:-:S07]  /*9bd0*/  FADD.FTZ R6, R92, R3 ;  /* 0x000000035c067221 */ /* 0x001fce0000010000 */
[----:B------:R-:W0:Y:S01]  /*9be0*/  MUFU.EX2 R96, R96 ;  /* 0x0000006000607308 */ /* 0x000e220000000800 */
[----:B--2---:R-:W-:-:S01]  /*9bf0*/  FADD.FTZ R105, R119, R94 ;  /* 0x0000005e77697221 */ /* 0x004fc20000010000 */
[----:B-1----:R-:W-:-:S03]  /*9c00*/  FADD.FTZ R3, R93, R6 ;  /* 0x000000065d037221 */ /* 0x002fc60000010000 */
[----:B------:R-:W-:-:S03]  /*9c10*/  FADD.FTZ R94, R90, R105 ;  /* 0x000000695a5e7221 */ /* 0x000fc60000010000 */
[----:B------:R-:W1:Y:S01]  /*9c20*/  MUFU.EX2 R171, R98 ;  /* 0x0000006200ab7308 */ /* 0x000e620000000800 */
[----:B------:R-:W-:-:S04]  /*9c30*/  FADD.FTZ R94, R91, R94 ;  /* 0x0000005e5b5e7221 */ /* 0x000fc80000010000 */
[----:B------:R-:W-:-:S03]  /*9c40*/  FADD.FTZ R94, R163, R94 ;  /* 0x0000005ea35e7221 */ /* 0x000fc60000010000 */
[----:B------:R-:W2:Y:S01]  /*9c50*/  MUFU.EX2 R97, R97 ;  /* 0x0000006100617308 */ /* 0x000ea20000000800 */
[----:B---3--:R-:W-:-:S01]  /*9c60*/  FADD.FTZ R94, R165, R94 ;  /* 0x0000005ea55e7221 */ /* 0x008fc20000010000 */
[----:B0-----:R-:W-:-:S06]  /*9c70*/  FADD.FTZ R6, R96, R3 ;  /* 0x0000000360067221 */ /* 0x001fcc0000010000 */
        /* <DEDUP_REMOVED lines=14> */
.L_x_8468:
        /* <DEDUP_REMOVED lines=76> */
[----:B------:R-:W-:Y:S01]  /*a220*/  VIADD R12, R12, 0xffffffff ;  /* 0xffffffff0c0c7836 */ /* 0x000fe20000000000 */
        /* <DEDUP_REMOVED lines=38> */
.L_x_8450:
[----:B------:R-:W0:Y:S01]  /*a490*/  LDC R11, c[0x0][0x2f0] ;  /* 0x0000bc00ff0b7b82 */ /* 0x000e220000000800 */
[----:B------:R-:W-:Y:S02]  /*a4a0*/  UIADD3 UR54, -UR54, 0x1, URZ ;  /* 0x0000000136367890 */ /* 0x000fe4000fffe13f */
[----:B------:R-:W-:Y:S02]  /*a4b0*/  UISETP.NE.AND UP1, UPT, UR45, URZ, UPT ;  /* 0x0000003f2d00728c */ /* 0x000fe4000bf25270 */
[----:B------:R-:W-:-:S03]  /*a4c0*/  UISETP.NE.AND UP0, UPT, UR44, URZ, UPT ;  /* 0x0000003f2c00728c */ /* 0x000fc6000bf05270 */
[----:B------:R-:W1:Y:S03]  /*a4d0*/  S2UR UR6, SR_CTAID.X ;  /* 0x00000000000679c3 */ /* 0x000e660000002500 */
[----:B------:R-:W-:-:S03]  /*a4e0*/  PLOP3.LUT P1, PT, PT, PT, UP0, 0x40, 0x0 ;  /* 0x000000000000781c */ /* 0x000fc60003f2e808 */
[----:B------:R-:W-:Y:S01]  /*a4f0*/  @UP1 ULDC UR14, c[0x0][0x450] ;  /* 0x00011400000e1ab9 */ /* 0x000fe20000000800 */
[----:B0-----:R-:W-:-:S05]  /*a500*/  IMAD R11, R16, R11, UR54 ;  /* 0x00000036100b7e24 */ /* 0x001fca000f8e020b */
[----:B------:R-:W-:Y:S01]  /*a510*/  R2UR UR11, R11 ;  /* 0x000000000b0b72ca */ /* 0x000fe200000e0000 */
[----:B-1----:R-:W-:-:S03]  /*a520*/  ULEA UR10, UR6, 0x7f, 0x7 ;  /* 0x0000007f060a7891 */ /* 0x002fc6000f8e383f */
[----:B------:R-:W-:Y:S02]  /*a530*/  @UP1 ULDC UR6, c[0x0][0x44c] ;  /* 0x0001130000061ab9 */ /* 0x000fe40000000800 */
        /* <DEDUP_REMOVED lines=17> */
.L_x_8471:
[----:B------:R-:W-:Y:S02]  /*a650*/  ULDC UR14, c[0x0][0x9e4] ;  /* 0x00027900000e7ab9 */ /* 0x000fe40000000800 */
[----:B------:R-:W-:-:S11]  /*a660*/  UISETP.NE.AND UP0, UPT, UR14, 0x1, UPT ;  /* 0x000000010e00788c */ /* 0x000fd6000bf05270 */
[----:B------:R-:W-:Y:S02]  /*a670*/  @UP0 ULDC.64 UR16, c[0x0][0x9e8] ;  /* 0x00027a0000100ab9 */ /* 0x000fe40000000a00 */
[----:B------:R-:W-:-:S04]  /*a680*/  UIMAD.WIDE.U32 UR6, UR10, UR16, URZ ;  /* 0x000000100a0672a5 */ /* 0x000fc8000f8e003f */
[----:B------:R-:W-:-:S12]  /*a690*/  @UP0 USHF.R.U32.HI UR10, URZ, UR17, UR7 ;  /* 0x000000113f0a0299 */ /* 0x000fd80008011607 */
.L_x_8472:
[----:B------:R-:W-:-:S04]  /*a6a0*/  UIMAD UR10, UR10, UR14, URZ ;  /* 0x0000000e0a0a72a4 */ /* 0x000fc8000f8e023f */
[----:B------:R-:W-:-:S04]  /*a6b0*/  UISETP.LT.AND UP0, UPT, UR11, UR10, UPT ;  /* 0x0000000a0b00728c */ /* 0x000fc8000bf01270 */
[----:B------:R-:W-:-:S12]  /*a6c0*/  USEL UR11, UR11, UR10, !UP0 ;  /* 0x0000000a0b0b7287 */ /* 0x000fd8000c000000 */
.L_x_8470:
[----:B------:R-:W-:-:S04]  /*a6d0*/  UIADD3 UR6, UR11, 0x9f, URZ ;  /* 0x0000009f0b067890 */ /* 0x000fc8000fffe03f */
[----:B------:R-:W-:-:S04]  /*a6e0*/  UIMAD.WIDE UR6, UR6, 0x66666667, URZ ;  /* 0x66666667060678a5 */ /* 0x000fc8000f8e023f */
[----:B------:R-:W-:-:S04]  /*a6f0*/  USHF.R.U32.HI UR6, URZ, 0x1f, UR7 ;  /* 0x0000001f3f067899 */ /* 0x000fc80008011607 */
[----:B------:R-:W-:-:S04]  /*a700*/  ULEA.HI.SX32 UR6, UR7, UR6, 0x1a ;  /* 0x0000000607067291 */ /* 0x000fc8000f8fd23f */
        /* <DEDUP_REMOVED lines=8> */
.L_x_8484:
[----:B------:R-:W-:Y:S01]  /*a790*/  ISETP.NE.AND P2, PT, RZ, UR42, PT ;  /* 0x0000002aff007c0c */ /* 0x000fe2000bf45270 */
[----:B------:R-:W-:-:S04]  /*a7a0*/  UISETP.NE.AND UP0, UPT, UR54, 0x1, UPT ;  /* 0x000000013600788c */ /* 0x000fc8000bf05270 */
[----:B------:R-:W-:-:S04]  /*a7b0*/  USEL UR48, URZ, 0x1, UP0 ;  /* 0x000000013f307887 */ /* 0x000fc80008000000 */
[----:B------:R-:W-:-:S04]  /*a7c0*/  ULOP3.LUT UR48, UR55, UR48, URZ, 0x3c, !UPT ;  /* 0x0000003037307292 */ /* 0x000fc8000f8e3c3f */
[----:B------:R-:W-:Y:S08]  /*a7d0*/  @P2 BRA `(.L_x_8474) ;  /* 0x0000000000382947 */ /* 0x000ff00003800000 */
[----:B------:R-:W-:Y:S05]  /*a7e0*/  @!P0 BRA `(.L_x_8475) ;  /* 0x0000000000048947 */ /* 0x000fea0003800000 */
[----:B------:R-:W-:Y:S01]  /*a7f0*/  BPT.TRAP 0x1 ;  /* 0x000000040000795c */ /* 0x000fe20000300000 */
.L_x_8475:
        /* <DEDUP_REMOVED lines=9> */
.L_x_8476:
[----:B-1----:R-:W-:Y:S05]  /*a890*/  @P1 BRA `(.L_x_8474) ;  /* 0x0000000000081947 */ /* 0x002fea0003800000 */
[----:B------:R-:W1:Y:S02]  /*a8a0*/  SYNCS.PHASECHK.TRANS64.TRYWAIT P1, [UR6+0x22830], R9 ;  /* 0x02283009ff0075a7 */ /* 0x000e640008020146 */
[----:B-1----:R-:W-:Y:S05]  /*a8b0*/  @!P1 BRA `(.L_x_8477) ;  /* 0x000000f400189947 */ /* 0x002fea0003800000 */
.L_x_8474:
        /* <DEDUP_REMOVED lines=134> */
.L_x_8479:
[----:B------:R-:W-:Y:S01]  /*b120*/  ULEA UR6, UR54, UR41, 0x3 ;  /* 0x0000002936067291 */ /* 0x000fe2000f8e183f */
[----:B------:R-:W-:-:S05]  /*b130*/  IMAD.U32 R9, RZ, RZ, UR55 ;  /* 0x00000037ff097e24 */ /* 0x000fca000f8e00ff */
[----:B------:R-:W-:-:S04]  /*b140*/  SHF.L.U32 R9, R9, 0x1f, RZ ;  /* 0x0000001f09097819 */ /* 0x000fc800000006ff */
[----:B------:R0:W1:Y:S01]  /*b150*/  SYNCS.PHASECHK.TRANS64.TRYWAIT P1, [UR6+0x22850], R9 ;  /* 0x02285009ff0075a7 */ /* 0x0000620008020146 */
[----:B------:R-:W-:Y:S05]  /*b160*/  @!P0 BRA `(.L_x_8480) ;  /* 0x0000000000048947 */ /* 0x000fea0003800000 */
[----:B------:R-:W-:Y:S01]  /*b170*/  BPT.TRAP 0x1 ;  /* 0x000000040000795c */ /* 0x000fe20000300000 */
.L_x_8480:
[----:B-1----:R-:W-:Y:S05]  /*b180*/  @P1 BRA `(.L_x_8478) ;  /* 0x0000000000081947 */ /* 0x002fea0003800000 */
[----:B------:R-:W1:Y:S02]  /*b190*/  SYNCS.PHASECHK.TRANS64.TRYWAIT P1, [UR6+0x22850], R9 ;  /* 0x02285009ff0075a7 */ /* 0x000e640008020146 */
[----:B-1----:R-:W-:Y:S05]  /*b1a0*/  @!P1 BRA `(.L_x_8481) ;  /* 0x000000e800f49947 */ /* 0x002fea0003800000 */
.L_x_8478:
        /* <DEDUP_REMOVED lines=34> */
.L_x_8482:
        /* <DEDUP_REMOVED lines=91> */
[----:B-1----:R-:W-:Y:S01]  /*b980*/  FMNMX.FTZ R13, R19, R168, !PT ;  /* 0x000000a8130d7209 */ /* 0x002fe20007810000 */
[----:B------:R-:W-:Y:S02]  /*b990*/  IMAD.U32 R168, RZ, RZ, UR39 ;  /* 0x00000027ffa87e24 */ /* 0x000fe4000f8e00ff */
[----:B------:R-:W-:-:S02]  /*b9a0*/  FADD.FTZ R10, -R9, R10 ;  /* 0x0000000a090a7221 */ /* 0x000fc40000010100 */
[----:B------:R-:W-:Y:S02]  /*b9b0*/  FFMA.FTZ R168, R9, R168, -8 ;  /* 0xc100000009a87423 */ /* 0x000fe400000100a8 */
[----:B------:R-:W-:Y:S01]  /*b9c0*/  FMUL.FTZ R21, R10, UR39 ;  /* 0x000000270a157c20 */ /* 0x000fe20008410000 */
[----:B------:R-:W-:Y:S01]  /*b9d0*/  FADD.FTZ R10, -R13, R11 ;  /* 0x0000000b0d0a7221 */ /* 0x000fe20000010100 */
[----:B------:R-:W-:-:S01]  /*b9e0*/  FFMA.FTZ R19, R156, UR39, -R168 ;  /* 0x000000279c137c23 */ /* 0x000fc200080108a8 */
[----:B------:R-:W-:Y:S02]  /*b9f0*/  IMAD.U32 R156, RZ, RZ, UR39 ;  /* 0x00000027ff9c7e24 */ /* 0x000fe4000f8e00ff */
[----:B------:R-:W-:-:S01]  /*ba00*/  FFMA.FTZ R15, R153, UR39, -R168 ;  /* 0x00000027990f7c23 */ /* 0x000fc200080108a8 */
[--C-:B------:R-:W-:Y:S01]  /*ba10*/  FFMA.FTZ R153, R101, UR39, -R168.reuse ;  /* 0x0000002765997c23 */ /* 0x100fe200080108a8 */
[----:B------:R-:W-:-:S01]  /*ba20*/  FFMA.FTZ R14, R152, UR39, -R168 ;  /* 0x00000027980e7c23 */ /* 0x000fc200080108a8 */
[----:B------:R-:W-:Y:S01]  /*ba30*/  FFMA.FTZ R101, R13, R156, -8 ;  /* 0xc10000000d657423 */ /* 0x000fe2000001009c */
[----:B------:R-:W-:-:S01]  /*ba40*/  FFMA.FTZ R20, R157, UR39, -R168 ;  /* 0x000000279d147c23 */ /* 0x000fc200080108a8 */
[----:B------:R-:W-:Y:S01]  /*ba50*/  FMUL.FTZ R10, R10, UR39 ;  /* 0x000000270a0a7c20 */ /* 0x000fe20008410000 */
[----:B------:R0:W-:Y:S01]  /*ba60*/  MUFU.EX2 R11, R21 ;  /* 0x00000015000b7308 */ /* 0x0001e20000000800 */
[----:B------:R-:W-:-:S01]  /*ba70*/  FFMA.FTZ R157, R154, UR39, -R101 ;  /* 0x000000279a9d7c23 */ /* 0x000fc20008010865 */
[--C-:B------:R-:W-:Y:S01]  /*ba80*/  FFMA.FTZ R154, R155, UR39, -R101.reuse ;  /* 0x000000279b9a7c23 */ /* 0x100fe20008010865 */
        /* <DEDUP_REMOVED lines=91> */
[----:B------:R-:W-:-:S02]  /*c040*/  FFMA.FTZ R101, R103, UR39, -R101 ;  /* 0x0000002767657c23 */ /* 0x000fc40008010865 */
        /* <DEDUP_REMOVED lines=144> */
.L_x_8483:
        /* <DEDUP_REMOVED lines=113> */
[----:B------:R-:W-:Y:S01]  /*d060*/  F2FP.SATFINITE.E4M3.F32.PACK_AB_MERGE_C R171, R99, R98, R93 ;  /* 0x0000006263ab723e */ /* 0x000fe2000480705d */
[----:B------:R-:W-:Y:S06]  /*d070*/  @P1 BRA `(.L_x_8484) ;  /* 0xffffffd400c41947 */ /* 0x000fec000383ffff */
.L_x_8473:
        /* <DEDUP_REMOVED lines=12> */
.L_x_8504:
        /* <DEDUP_REMOVED lines=9> */
.L_x_8487:
[----:B------:R-:W-:Y:S01]  /*d1d0*/  ULEA UR6, UR49, UR41, 0x3 ;  /* 0x0000002931067291 */ /* 0x000fe2000f8e183f */
[----:B------:R-:W-:-:S05]  /*d1e0*/  IMAD.U32 R9, RZ, RZ, UR48 ;  /* 0x00000030ff097e24 */ /* 0x000fca000f8e00ff */
[----:B------:R-:W-:-:S04]  /*d1f0*/  SHF.L.U32 R9, R9, 0x1f, RZ ;  /* 0x0000001f09097819 */ /* 0x000fc800000006ff */
[----:B------:R0:W1:Y:S01]  /*d200*/  SYNCS.PHASECHK.TRANS64.TRYWAIT P1, [UR6+0x22830], R9 ;  /* 0x02283009ff0075a7 */ /* 0x0000620008020146 */
[----:B------:R-:W-:Y:S05]  /*d210*/  @!P0 BRA `(.L_x_8488) ;  /* 0x0000000000048947 */ /* 0x000fea0003800000 */
[----:B------:R-:W-:Y:S01]  /*d220*/  BPT.TRAP 0x1 ;  /* 0x000000040000795c */ /* 0x000fe20000300000 */
.L_x_8488:
[----:B-1----:R-:W-:Y:S05]  /*d230*/  @P1 BRA `(.L_x_8486) ;  /* 0x0000000000081947 */ /* 0x002fea0003800000 */
[----:B------:R-:W1:Y:S02]  /*d240*/  SYNCS.PHASECHK.TRANS64.TRYWAIT P1, [UR6+0x22830], R9 ;  /* 0x02283009ff0075a7 */ /* 0x000e640008020146 */
[----:B-1----:R-:W-:Y:S05]  /*d250*/  @!P1 BRA `(.L_x_8489) ;  /* 0x000000c800e09947 */ /* 0x002fea0003800000 */
.L_x_8486:
        /* <DEDUP_REMOVED lines=130> */
.L_x_8491:
[----:B------:R-:W-:Y:S01]  /*da80*/  ULEA UR6, UR57, UR41, 0x3 ;  /* 0x0000002939067291 */ /* 0x000fe2000f8e183f */
[----:B01----:R-:W-:-:S05]  /*da90*/  IMAD.U32 R9, RZ, RZ, UR58 ;  /* 0x0000003aff097e24 */ /* 0x003fca000f8e00ff */
[----:B------:R-:W-:-:S04]  /*daa0*/  SHF.L.U32 R9, R9, 0x1f, RZ ;  /* 0x0000001f09097819 */ /* 0x000fc800000006ff */
[----:B------:R0:W1:Y:S01]  /*dab0*/  SYNCS.PHASECHK.TRANS64.TRYWAIT P1, [UR6+0x22850], R9 ;  /* 0x02285009ff0075a7 */ /* 0x0000620008020146 */
[----:B------:R-:W-:Y:S05]  /*dac0*/  @!P0 BRA `(.L_x_8492) ;  /* 0x0000000000048947 */ /* 0x000fea0003800000 */
[----:B------:R-:W-:Y:S01]  /*dad0*/  BPT.TRAP 0x1 ;  /* 0x000000040000795c */ /* 0x000fe20000300000 */
.L_x_8492:
[----:B-1----:R-:W-:Y:S05]  /*dae0*/  @P1 BRA `(.L_x_8490) ;  /* 0x0000000000081947 */ /* 0x002fea0003800000 */
[----:B------:R-:W1:Y:S02]  /*daf0*/  SYNCS.PHASECHK.TRANS64.TRYWAIT P1, [UR6+0x22850], R9 ;  /* 0x02285009ff0075a7 */ /* 0x000e640008020146 */
[----:B-1----:R-:W-:Y:S05]  /*db00*/  @!P1 BRA `(.L_x_8493) ;  /* 0x000000c000cc9947 */ /* 0x002fea0003800000 */
.L_x_8490:
        /* <DEDUP_REMOVED lines=33> */
.L_x_8494:
        /* <DEDUP_REMOVED lines=15> */
[----:B------:R-:W-:-:S04]  /*de10*/  VIADD R9, R23, 0x1 ;  /* 0x0000000117097836 */ /* 0x000fc80000000000 */
[----:B------:R-:W0:Y:S01]  /*de20*/  SHFL.IDX PT, R21, R15, RZ, 0x1c1f ;  /* 0x001c1fff0f157589 */ /* 0x000e2200000e0000 */
[----:B------:R-:W-:-:S05]  /*de30*/  IMAD R9, R8, -0x2, R9 ;  /* 0xfffffffe08097824 */ /* 0x000fca00078e0209 */
[C---:B------:R-:W-:Y:S01]  /*de40*/  IADD3 R13, R9.reuse, -UR56, R18 ;  /* 0x80000038090d7c10 */ /* 0x040fe2000fffe012 */
[----:B------:R-:W-:-:S04]  /*de50*/  VIADD R9, R9, 0xffffffff ;  /* 0xffffffff09097836 */ /* 0x000fc80000000000 */
        /* <DEDUP_REMOVED lines=18> */
.L_x_8497:
[----:B------:R-:W-:-:S05]  /*df80*/  IMAD.U32 R170, RZ, RZ, UR51 ;  /* 0x00000033ffaa7e24 */ /* 0x000fca000f8e00ff */
[----:B------:R-:W-:-:S13]  /*df90*/  ISETP.NE.AND P1, PT, R170, 0x1, PT ;  /* 0x00000001aa00780c */ /* 0x000fda0003f25270 */
[----:B------:R-:W0:Y:S02]  /*dfa0*/  @P1 LDC.64 R172, c[0x0][0x9e8] ;  /* 0x00027a00ffac1b82 */ /* 0x000e240000000a00 */
[----:B0-----:R-:W-:-:S05]  /*dfb0*/  @P1 IMAD.HI.U32 R22, R20, R172, RZ ;  /* 0x000000ac14161227 */ /* 0x001fca00078e00ff */
[----:B------:R-:W-:-:S07]  /*dfc0*/  @P1 SHF.R.U32.HI R20, RZ, R173, R22 ;  /* 0x000000adff141219 */ /* 0x000fce0000011616 */
.L_x_8498:
[----:B------:R-:W-:Y:S05]  /*dfd0*/  BSYNC B0 ;  /* 0x0000000000007941 */ /* 0x000fea0003800000 */
.L_x_8496:
[----:B------:R-:W-:-:S05]  /*dfe0*/  IMAD R20, R20, R170, R9 ;  /* 0x000000aa14147224 */ /* 0x000fca00078e0209 */
[----:B------:R-:W-:Y:S02]  /*dff0*/  VIADDMNMX R13, R20, R170, R13, PT ;  /* 0x000000aa140d7246 */ /* 0x000fe4000380010d */
[----:B------:R-:W-:-:S07]  /*e000*/  VIMNMX R19, R19, R20, !PT ;  /* 0x0000001413137248 */ /* 0x000fce0007fe0100 */
.L_x_8495:
[C---:B------:R-:W-:Y:S01]  /*e010*/  ISETP.GE.AND P2, PT, R23.reuse, 0x2, PT ;  /* 0x000000021700780c */ /* 0x040fe20003f46270 */
[----:B------:R-:W0:Y:S01]  /*e020*/  SHFL.IDX PT, R15, R15, 0x1, 0x1c1f ;  /* 0x003c1f000f0f7f89 */ /* 0x000e2200000e0000 */
[C---:B------:R-:W-:Y:S01]  /*e030*/  ISETP.GE.AND P1, PT, R23.reuse, 0x9, PT ;  /* 0x000000091700780c */ /* 0x040fe20003f26270 */
[----:B------:R-:W-:Y:S01]  /*e040*/  UISETP.NE.AND UP0, UPT, UR44, URZ, UPT ;  /* 0x0000003f2c00728c */ /* 0x000fe2000bf05270 */
        /* <DEDUP_REMOVED lines=225> */
[----:B------:R-:W-:-:S04]  /*ee60*/  ISETP.GT.AND P6, PT, R19, 0x99, !P6 ;  /* 0x000000991300780c */ /* 0x000fc800077c4270 */
[----:B------:R-:W-:Y:S01]  /*ee70*/  ISETP.LT.OR P6, PT, R13, 0x9a, P6 ;  /* 0x0000009a0d00780c */ /* 0x000fe200037c1670 */
[--C-:B0-----:R-:W-:Y:S02]  /*ee80*/  IMAD.IADD R13, R168, 0x1, R15.reuse ;  /* 0x00000001a80d7824 */ /* 0x101fe400078e020f */
[----:B------:R-:W-:Y:S01]  /*ee90*/  IMAD.IADD R168, R169, 0x1, R15 ;  /* 0x00000001a9a87824 */ /* 0x000fe200078e020f */
[----:B------:R-:W-:Y:S02]  /*eea0*/  FSEL R101, R101, -INF , !P6 ;  /* 0xff80000065657808 */ /* 0x000fe40007000000 */
[----:B------:R-:W-:-:S13]  /*eeb0*/  PLOP3.LUT P6, PT, PT, PT, UP0, 0x40, 0x0 ;  /* 0x000000000000781c */ /* 0x000fda0003fce808 */
        /* <DEDUP_REMOVED lines=14> */
.L_x_8501:
[----:B------:R-:W-:-:S05]  /*efa0*/  IMAD.U32 R22, RZ, RZ, UR51 ;  /* 0x00000033ff167e24 */ /* 0x000fca000f8e00ff */
[----:B------:R-:W-:-:S13]  /*efb0*/  ISETP.NE.AND P6, PT, R22, 0x1, PT ;  /* 0x000000011600780c */ /* 0x000fda0003fc5270 */
[----:B------:R-:W0:Y:S02]  /*efc0*/  @P6 LDC.64 R20, c[0x0][0x9e8] ;  /* 0x00027a00ff146b82 */ /* 0x000e240000000a00 */
[----:B0-----:R-:W-:-:S05]  /*efd0*/  @P6 IMAD.HI.U32 R20, R15, R20, RZ ;  /* 0x000000140f146227 */ /* 0x001fca00078e00ff */
[----:B------:R-:W-:-:S07]  /*efe0*/  @P6 SHF.R.U32.HI R15, RZ, R21, R20 ;  /* 0x00000015ff0f6219 */ /* 0x000fce0000011614 */
.L_x_8502:
[----:B------:R-:W-:Y:S05]  /*eff0*/  BSYNC B0 ;  /* 0x0000000000007941 */ /* 0x000fea0003800000 */
.L_x_8500:
[----:B------:R-:W-:-:S05]  /*f000*/  IMAD R9, R15, R22, R9 ;  /* 0x000000160f097224 */ /* 0x000fca00078e0209 */
[----:B------:R-:W-:Y:S02]  /*f010*/  VIADDMNMX R13, R9, R22, R13, PT ;  /* 0x00000016090d7246 */ /* 0x000fe4000380010d */
[----:B------:R-:W-:-:S07]  /*f020*/  VIMNMX R168, R168, R9, !PT ;  /* 0x00000009a8a87248 */ /* 0x000fce0007fe0100 */
.L_x_8499:
        /* <DEDUP_REMOVED lines=222> */
[----:B------:R-:W-:Y:S01]  /*fe10*/  FMUL.FTZ R160, R160, UR39 ;  /* 0x00000027a0a07c20 */ /* 0x000fe20008410000 */
        /* <DEDUP_REMOVED lines=38> */
[----:B------:R-:W-:Y:S02]  /*10080*/  MUFU.EX2 R15, R15 ;  /* 0x0000000f000f7308 */ /* 0x000fe40000000800 */
[----:B------:R-:W-:-:S04]  /*10090*/  FMNMX.FTZ R153, R151, R156, !PT ;  /* 0x0000009c97997209 */ /* 0x000fc80007810000 */
[----:B------:R-:W-:Y:S02]  /*100a0*/  FMNMX.FTZ R156, R122, R153, !PT ;  /* 0x000000997a9c7209 */ /* 0x000fe40007810000 */
[----:B------:R-:W0:Y:S02]  /*100b0*/  MUFU.EX2 R160, R160 ;  /* 0x000000a000a07308 */ /* 0x000e240000000800 */
[----:B------:R-:W-:-:S04]  /*100c0*/  FMNMX.FTZ R153, R123, R156, !PT ;  /* 0x0000009c7b997209 */ /* 0x000fc80007810000 */
[----:B------:R-:W-:Y:S02]  /*100d0*/  FMNMX.FTZ R156, R126, R153, !PT ;  /* 0x000000997e9c7209 */ /* 0x000fe40007810000 */
[----:B------:R-:W1:Y:S02]  /*100e0*/  MUFU.EX2 R20, R20 ;  /* 0x0000001400147308 */ /* 0x000e640000000800 */
        /* <DEDUP_REMOVED lines=30> */
[----:B------:R-:W-:-:S05]  /*102d0*/  FMNMX.FTZ R156, R103, R156, !PT ;  /* 0x0000009c679c7209 */ /* 0x000fca0007810000 */
[----:B------:R-:W4:Y:S01]  /*102e0*/  SHFL.BFLY PT, R13, R156, 0x2, 0x1f ;  /* 0x0c401f009c0d7f89 */ /* 0x000f2200000e0000 */
[----:B------:R-:W-:Y:S08]  /*102f0*/  MUFU.EX2 R141, R141 ;  /* 0x0000008d008d7308 */ /* 0x000ff00000000800 */
[----:B------:R-:W-:Y:S08]  /*10300*/  MUFU.EX2 R144, R144 ;  /* 0x0000009000907308 */ /* 0x000ff00000000800 */
[----:B------:R-:W-:Y:S01]  /*10310*/  MUFU.EX2 R145, R145 ;  /* 0x0000009100917308 */ /* 0x000fe20000000800 */
[----:B----4-:R-:W-:-:S07]  /*10320*/  FMNMX.FTZ R13, R156, R13, !PT ;  /* 0x0000000d9c0d7209 */ /* 0x010fce0007810000 */
[----:B------:R-:W-:Y:S01]  /*10330*/  MUFU.EX2 R148, R148 ;  /* 0x0000009400947308 */ /* 0x000fe20000000800 */
[----:B------:R-:W4:Y:S07]  /*10340*/  SHFL.BFLY PT, R156, R13, 0x1, 0x1f ;  /* 0x0c201f000d9c7f89 */ /* 0x000f2e00000e0000 */
[----:B------:R-:W-:Y:S08]  /*10350*/  MUFU.EX2 R149, R149 ;  /* 0x0000009500957308 */ /* 0x000ff00000000800 */
[----:B------:R-:W-:Y:S08]  /*10360*/  MUFU.EX2 R120, R120 ;  /* 0x0000007800787308 */ /* 0x000ff00000000800 */
[----:B------:R-:W-:Y:S01]  /*10370*/  MUFU.EX2 R121, R121 ;  /* 0x0000007900797308 */ /* 0x000fe20000000800 */
[----:B----4-:R-:W-:Y:S01]  /*10380*/  FMNMX.FTZ R13, R13, R156, !PT ;  /* 0x0000009c0d0d7209 */ /* 0x010fe20007810000 */
[----:B------:R-:W-:-:S03]  /*10390*/  IMAD.U32 R156, RZ, RZ, UR39 ;  /* 0x00000027ff9c7e24 */ /* 0x000fc6000f8e00ff */
[C---:B------:R-:W-:Y:S01]  /*103a0*/  FSETP.NEU.FTZ.AND P1, PT, R13.reuse, -INF , PT ;  /* 0xff8000000d00780b */ /* 0x040fe20003f3d000 */
[----:B------:R-:W-:-:S02]  /*103b0*/  FFMA.FTZ R156, R13, R156, -8 ;  /* 0xc10000000d9c7423 */ /* 0x000fc4000001009c */
[----:B------:R-:W-:Y:S03]  /*103c0*/  MUFU.EX2 R124, R124 ;  /* 0x0000007c007c7308 */ /* 0x000fe60000000800 */
[----:B------:R-:W-:-:S05]  /*103d0*/  FSEL R156, R156, RZ, P1 ;  /* 0x000000ff9c9c7208 */ /* 0x000fca0000800000 */
        /* <DEDUP_REMOVED lines=10> */
[----:B0-----:R-:W-:-:S01]  /*10480*/  FFMA.FTZ R163, R160, R6, R15 ;  /* 0x00000006a0a37223 */ /* 0x001fc2000001000f */
[--C-:B---3--:R-:W-:Y:S01]  /*10490*/  FFMA.FTZ R157, R166, UR39, -R156.reuse ;  /* 0x00000027a69d7c23 */ /* 0x108fe2000801089c */
[----:B------:R-:W-:Y:S01]  /*104a0*/  FMUL.FTZ R159, R159, UR39 ;  /* 0x000000279f9f7c20 */ /* 0x000fe20008410000 */
[--C-:B------:R-:W-:Y:S01]  /*104b0*/  FFMA.FTZ R161, R126, UR39, -R156.reuse ;  /* 0x000000277ea17c23 */ /* 0x100fe2000801089c */
[----:B------:R-:W-:-:S01]  /*104c0*/  FFMA.FTZ R126, R130, UR39, -R156 ;  /* 0x00000027827e7c23 */ /* 0x000fc2000801089c */
[----:B------:R-:W-:Y:S01]  /*104d0*/  FFMA.FTZ R130, R134, UR39, -R156 ;  /* 0x0000002786827c23 */ /* 0x000fe2000801089c */
[----:B-1----:R-:W-:-:S01]  /*104e0*/  FADD.FTZ R134, R20, R163 ;  /* 0x000000a314867221 */ /* 0x002fc20000010000 */
        /* <DEDUP_REMOVED lines=37> */
[----:B------:R-:W-:-:S03]  /*10740*/  FFMA.FTZ R103, R103, UR39, -R156 ;  /* 0x0000002767677c23 */ /* 0x000fc6000801089c */
[----:B------:R-:W1:Y:S08]  /*10750*/  MUFU.EX2 R162, R162 ;  /* 0x000000a200a27308 */ /* 0x000e700000000800 */
[----:B------:R-:W4:Y:S08]  /*10760*/  MUFU.EX2 R157, R157 ;  /* 0x0000009d009d7308 */ /* 0x000f300000000800 */
[----:B------:R5:W-:Y:S08]  /*10770*/  MUFU.EX2 R14, R161 ;  /* 0x000000a1000e7308 */ /* 0x000bf00000000800 */
[----:B------:R-:W2:Y:S01]  /*10780*/  MUFU.EX2 R166, R166 ;  /* 0x000000a600a67308 */ /* 0x000ea20000000800 */
[----:B-----5:R-:W-:-:S01]  /*10790*/  FADD.FTZ R161, R153, R6 ;  /* 0x0000000699a17221 */ /* 0x020fc20000010000 */
[----:B------:R-:W-:-:S03]  /*107a0*/  FADD.FTZ R6, R22, R3 ;  /* 0x0000000316067221 */ /* 0x000fc60000010000 */
[----:B---3--:R-:W-:Y:S01]  /*107b0*/  FADD.FTZ R134, R158, R161 ;  /* 0x000000a19e867221 */ /* 0x008fe20000010000 */
[----:B------:R-:W-:-:S02]  /*107c0*/  FADD.FTZ R3, R21, R6 ;  /* 0x0000000615037221 */ /* 0x000fc40000010000 */
[----:B------:R-:W3:Y:S01]  /*107d0*/  MUFU.EX2 R138, R138 ;  /* 0x0000008a008a7308 */ /* 0x000ee20000000800 */
[----:B0-----:R-:W-:-:S01]  /*107e0*/  FADD.FTZ R161, R155, R134 ;  /* 0x000000869ba17221 */ /* 0x001fc20000010000 */
[----:B------:R-:W-:-:S03]  /*107f0*/  FADD.FTZ R6, R152, R3 ;  /* 0x0000000398067221 */ /* 0x000fc60000010000 */
[----:B-1----:R-:W-:Y:S01]  /*10800*/  FADD.FTZ R134, R162, R161 ;  /* 0x000000a1a2867221 */ /* 0x002fe20000010000 */
[----:B------:R-:W-:-:S02]  /*10810*/  FADD.FTZ R3, R23, R6 ;  /* 0x0000000617037221 */ /* 0x000fc40000010000 */
[----:B------:R-:W0:Y:S01]  /*10820*/  MUFU.EX2 R139, R139 ;  /* 0x0000008b008b7308 */ /* 0x000e220000000800 */
[----:B----4-:R-:W-:-:S01]  /*10830*/  FADD.FTZ R161, R157, R134 ;  /* 0x000000869da17221 */ /* 0x010fc20000010000 */
[----:B------:R-:W-:-:S03]  /*10840*/  FADD.FTZ R3, R154, R3 ;  /* 0x000000039a037221 */ /* 0x000fc60000010000 */
[----:B--2---:R-:W-:Y:S01]  /*10850*/  FADD.FTZ R161, R166, R161 ;  /* 0x000000a1a6a17221 */ /* 0x004fe20000010000 */
[----:B------:R-:W-:-:S02]  /*10860*/  FADD.FTZ R6, R136, R3 ;  /* 0x0000000388067221 */ /* 0x000fc40000010000 */
[----:B------:R-:W1:Y:S01]  /*10870*/  MUFU.EX2 R142, R142 ;  /* 0x0000008e008e7308 */ /* 0x000e620000000800 */
[----:B---3--:R-:W-:-:S01]  /*10880*/  FADD.FTZ R134, R138, R161 ;  /* 0x000000a18a867221 */ /* 0x008fc20000010000 */
        /* <DEDUP_REMOVED lines=28> */
[----:B--2---:R-:W-:-:S04]  /*10a50*/  FADD.FTZ R161, R123, R134 ;  /* 0x000000867ba17221 */ /* 0x004fc80000010000 */
[----:B------:R-:W-:-:S03]  /*10a60*/  FADD.FTZ R134, R14, R161 ;  /* 0x000000a10e867221 */ /* 0x000fc60000010000 */
        /* <DEDUP_REMOVED lines=81> */
.L_x_8503:
        /* <DEDUP_REMOVED lines=115> */
.L_x_8485:
[----:B------:R-:W-:Y:S06]  /*116b0*/  BAR.ARV 0x8, 0x180 ;  /* 0x0206000000007b1d */ /* 0x000fec0000002000 */
[----:B------:R-:W-:Y:S05]  /*116c0*/  @!P0 BRA `(.L_x_8505) ;  /* 0x0000000000048947 */ /* 0x000fea0003800000 */
[----:B------:R-:W-:Y:S01]  /*116d0*/  BPT.TRAP 0x1 ;  /* 0x000000040000795c */ /* 0x000fe20000300000 */
.L_x_8505:
[----:B------:R-:W-:Y:S01]  /*116e0*/  ULEA UR9, UR49, UR41, 0x3 ;  /* 0x0000002931097291 */ /* 0x000fe2000f8e183f */
[----:B------:R-:W-:-:S05]  /*116f0*/  IMAD.U32 R0, RZ, RZ, UR48 ;  /* 0x00000030ff007e24 */ /* 0x000fca000f8e00ff */
[----:B------:R-:W-:-:S04]  /*11700*/  SHF.L.U32 R0, R0, 0x1f, RZ ;  /* 0x0000001f00007819 */ /* 0x000fc800000006ff */
[----:B------:R0:W1:Y:S01]  /*11710*/  SYNCS.PHASECHK.TRANS64.TRYWAIT P1, [UR9+0x22850], R0 ;  /* 0x02285000ff0075a7 */ /* 0x0000620008020149 */
[----:B------:R-:W-:Y:S05]  /*11720*/  @!P0 BRA `(.L_x_8506) ;  /* 0x0000000000048947 */ /* 0x000fea0003800000 */
[----:B------:R-:W-:Y:S01]  /*11730*/  BPT.TRAP 0x1 ;  /* 0x000000040000795c */ /* 0x000fe20000300000 */
.L_x_8506:
[----:B-1----:R-:W-:Y:S05]  /*11740*/  @P1 BRA `(.L_x_8507) ;  /* 0x0000000000081947 */ /* 0x002fea0003800000 */
[----:B------:R-:W1:Y:S02]  /*11750*/  SYNCS.PHASECHK.TRANS64.TRYWAIT P1, [UR9+0x22850], R0 ;  /* 0x02285000ff0075a7 */ /* 0x000e640008020149 */
[----:B-1----:R-:W-:Y:S05]  /*11760*/  @!P1 BRA `(.L_x_8508) ;  /* 0x0000008400cc9947 */ /* 0x002fea0003800000 */
.L_x_8507:
        /* <DEDUP_REMOVED lines=15> */
[----:B------:R-:W-:Y:S01]  /*11860*/  QGMMA.64x128x32.F32.E4M3.E4M3 R24, R184, gdesc[UR4], R24, gsb0 ;  /* 0x01e00004b8187df3 */ /* 0x000fe20008000818 */
[----:B------:R-:W-:Y:S01]  /*11870*/  UMOV UR7, 0xc0000010 ;  /* 0xc000001000077882 */ /* 0x000fe20000000000 */
[----:B------:R-:W-:Y:S01]  /*11880*/  UMOV UR6, UR4 ;  /* 0x0000000400067c82 */ /* 0x000fe20008000000 */
        /* <DEDUP_REMOVED lines=16> */
[----:B------:R-:W-:-:S03]  /*11990*/  IMAD.U32 R4, RZ, RZ, UR6 ;  /* 0x00000006ff047e24 */ /* 0x000fc6000f8e00ff */
[----:B-1----:R-:W-:Y:S01]  /*119a0*/  IMAD.U32 R5, RZ, RZ, UR7 ;  /* 0x00000007ff057e24 */ /* 0x002fe2000f8e00ff */
        /* <DEDUP_REMOVED lines=10> */
[----:B------:R-:W3:Y:S04]  /*11a50*/  SHFL.BFLY PT, R11, R6, 0x2, 0x1f ;  /* 0x0c401f00060b7f89 */ /* 0x000ee800000e0000 */
[----:B------:R-:W4:Y:S01]  /*11a60*/  SHFL.BFLY PT, R2, R3, 0x2, 0x1f ;  /* 0x0c401f0003027f89 */ /* 0x000f2200000e0000 */
[----:B------:R-:W-:Y:S02]  /*11a70*/  WARPGROUP.DEPBAR.LE gsb0, 0x0 ;  /* 0x00008000000079c5 */ /* 0x000fe40000010000 */
[----:B------:R-:W-:-:S06]  /*11a80*/  WARPGROUP.ARRIVE ;  /* 0x00000000000079c5 */ /* 0x000fcc0000000000 */
[----:B------:R-:W-:Y:S01]  /*11a90*/  QGMMA.64x128x32.F32.E4M3.E4M3 R24, R172, gdesc[UR4], R24, gsb0 ;  /* 0x01e00004ac187df3 */ /* 0x000fe20008000818 */
[----:B------:R-:W-:Y:S01]  /*11aa0*/  UMOV UR6, UR8 ;  /* 0x0000000800067c82 */ /* 0x000fe20008000000 */
[----:B------:R-:W-:Y:S01]  /*11ab0*/  UMOV UR7, 0xc0000010 ;  /* 0xc000001000077882 */ /* 0x000fe20000000000 */
[----:B---3--:R-:W-:Y:S01]  /*11ac0*/  FADD.FTZ R11, R11, R6 ;  /* 0x000000060b0b7221 */ /* 0x008fe20000010000 */
[----:B----4-:R-:W-:-:S04]  /*11ad0*/  FADD.FTZ R2, R2, R3 ;  /* 0x0000000302027221 */ /* 0x010fc80000010000 */
[----:B0-----:R-:W0:Y:S04]  /*11ae0*/  SHFL.BFLY PT, R0, R11, 0x1, 0x1f ;  /* 0x0c201f000b007f89 */ /* 0x001e2800000e0000 */
[----:B-1----:R-:W1:Y:S01]  /*11af0*/  SHFL.BFLY PT, R5, R2, 0x1, 0x1f ;  /* 0x0c201f0002057f89 */ /* 0x002e6200000e0000 */
        /* <DEDUP_REMOVED lines=32> */
.L_x_8509:
        /* <DEDUP_REMOVED lines=68> */
.L_x_8431:
        /* <DEDUP_REMOVED lines=20> */
[----:B0-----:R-:W-:Y:S01]  /*12280*/  VIADD R4, R6, 0xffffff80 ;  /* 0xffffff8006047836 */ /* 0x001fe20000000000 */
[----:B------:R-:W-:Y:S01]  /*12290*/  SEL R97, R65, R64, P0 ;  /* 0x0000004041617207 */ /* 0x000fe20000000000 */
[----:B------:R-:W-:Y:S01]  /*122a0*/  UIADD3 UR9, UR5, UR9, URZ ;  /* 0x0000000905097290 */ /* 0x000fe2000fffe03f */
[----:B------:R-:W-:Y:S01]  /*122b0*/  SEL R92, R68, R69, P0 ;  /* 0x00000045445c7207 */ /* 0x000fe20000000000 */
[----:B------:R-:W-:Y:S01]  /*122c0*/  UIMAD.WIDE.U32 UR6, UR43, UR10, URZ ;  /* 0x0000000a2b0672a5 */ /* 0x000fe2000f8e003f */
[----:B------:R-:W-:Y:S01]  /*122d0*/  SHF.R.S32.HI R3, RZ, 0x1f, R4 ;  /* 0x0000001fff037819 */ /* 0x000fe20000011404 */
[----:B------:R-:W-:Y:S01]  /*122e0*/  UIMAD UR8, UR43, UR11, UR8 ;  /* 0x0000000b2b0872a4 */ /* 0x000fe2000f8e0208 */
[----:B------:R-:W-:-:S02]  /*122f0*/  SEL R99, R69, R68, P0 ;  /* 0x0000004445637207 */ /* 0x000fc40000000000 */
[----:B------:R-:W-:Y:S01]  /*12300*/  LEA.HI R9, R3, R4, RZ, 0x7 ;  /* 0x0000000403097211 */ /* 0x000fe200078f38ff */
[----:B------:R-:W-:Y:S01]  /*12310*/  UIADD3 UR8, UR7, UR8, URZ ;  /* 0x0000000807087290 */ /* 0x000fe2000fffe03f */
[----:B------:R-:W-:Y:S02]  /*12320*/  SEL R64, R42, R43, P0 ;  /* 0x0000002b2a407207 */ /* 0x000fe40000000000 */
[----:B------:R-:W-:Y:S02]  /*12330*/  LOP3.LUT R13, R9, 0xffffff80, RZ, 0xc0, !PT ;  /* 0xffffff80090d7812 */ /* 0x000fe400078ec0ff */
[----:B------:R-:W-:Y:S01]  /*12340*/  SEL R69, R43, R42, P0 ;  /* 0x0000002a2b457207 */ /* 0x000fe20000000000 */
[----:B------:R-:W-:Y:S01]  /*12350*/  IMAD.U32 R43, RZ, RZ, UR7 ;  /* 0x00000007ff2b7e24 */ /* 0x000fe2000f8e00ff */
[----:B------:R-:W-:Y:S01]  /*12360*/  SEL R102, R28, R29, P0 ;  /* 0x0000001d1c667207 */ /* 0x000fe20000000000 */
[----:B------:R-:W-:Y:S01]  /*12370*/  IMAD.IADD R13, R4, 0x1, -R13 ;  /* 0x00000001040d7824 */ /* 0x000fe200078e0a0d */
[----:B------:R-:W-:Y:S01]  /*12380*/  SEL R109, R29, R28, P0 ;  /* 0x0000001c1d6d7207 */ /* 0x000fe20000000000 */
[----:B------:R-:W-:Y:S01]  /*12390*/  IMAD.U32 R43, RZ, RZ, UR8 ;  /* 0x00000008ff2b7e24 */ /* 0x000fe2000f8e00ff */
[----:B------:R-:W-:-:S02]  /*123a0*/  SEL R28, R56, R57, P0 ;  /* 0x00000039381c7207 */ /* 0x000fc40000000000 */
[----:B------:R-:W-:Y:S02]  /*123b0*/  SHF.R.S32.HI R42, RZ, 0x1f, R13 ;  /* 0x0000001fff2a7819 */ /* 0x000fe4000001140d */
[----:B------:R-:W-:Y:S02]  /*123c0*/  SEL R29, R57, R56, P0 ;  /* 0x00000038391d7207 */ /* 0x000fe40000000000 */
[----:B------:R-:W-:Y:S02]  /*123d0*/  SEL R56, R30, R31, P0 ;  /* 0x0000001f1e387207 */ /* 0x000fe40000000000 */
[----:B------:R-:W-:Y:S01]  /*123e0*/  SEL R89, R31, R30, P0 ;  /* 0x0000001e1f597207 */ /* 0x000fe20000000000 */
[----:B------:R-:W-:Y:S01]  /*123f0*/  IMAD.U32 R31, RZ, RZ, UR5 ;  /* 0x00000005ff1f7e24 */ /* 0x000fe2000f8e00ff */
[----:B------:R-:W-:Y:S01]  /*12400*/  SEL R88, R72, R73, P0 ;  /* 0x0000004948587207 */ /* 0x000fe20000000000 */
[----:B------:R-:W-:Y:S01]  /*12410*/  IMAD.U32 R31, RZ, RZ, UR9 ;  /* 0x00000009ff1f7e24 */ /* 0x000fe2000f8e00ff */
[----:B------:R-:W-:Y:S01]  /*12420*/  SEL R93, R73, R72, P0 ;  /* 0x00000048495d7207 */ /* 0x000fe20000000000 */
[----:B------:R-:W-:Y:S01]  /*12430*/  ULDC.64 UR8, c[0x0][0xb28] ;  /* 0x0002ca0000087ab9 */ /* 0x000fe20000000a00 */
[----:B------:R-:W-:Y:S01]  /*12440*/  SHF.R.S32.HI R30, RZ, 0x7, R9 ;  /* 0x00000007ff1e7819 */ /* 0x000fe20000011409 */
[----:B------:R-:W0:Y:S01]  /*12450*/  S2R R73, SR_CTAID.X ;  /* 0x0000000000497919 */ /* 0x000e220000002500 */
[----:B------:R-:W-:-:S02]  /*12460*/  LEA.HI R17, R42, R13, RZ, 0x2 ;  /* 0x0000000d2a117211 */ /* 0x000fc400078f10ff */
[----:B------:R-:W-:Y:S02]  /*12470*/  LEA.HI R23, R3, R4, RZ, 0x2 ;  /* 0x0000000403177211 */ /* 0x000fe400078f10ff */
[----:B------:R-:W-:Y:S02]  /*12480*/  SEL R18, R46, R47, P0 ;  /* 0x0000002f2e127207 */ /* 0x000fe40000000000 */
[----:B------:R-:W-:Y:S02]  /*12490*/  SEL R65, R47, R46, P0 ;  /* 0x0000002e2f417207 */ /* 0x000fe40000000000 */
[----:B------:R-:W-:Y:S02]  /*124a0*/  LEA.HI R3, R9, R30, RZ, 0x1 ;  /* 0x0000001e09037211 */ /* 0x000fe400078f08ff */
[--C-:B------:R-:W-:Y:S02]  /*124b0*/  SHF.R.S32.HI R9, RZ, 0x2, R17.reuse ;  /* 0x00000002ff097819 */ /* 0x100fe40000011411 */
[----:B------:R-:W-:-:S02]  /*124c0*/  SHF.R.S32.HI R46, RZ, 0x1f, R17 ;  /* 0x0000001fff2e7819 */ /* 0x000fc40000011411 */
[----:B------:R-:W-:Y:S02]  /*124d0*/  LOP3.LUT R23, R23, 0xfffffffc, RZ, 0xc0, !PT ;  /* 0xfffffffc17177812 */ /* 0x000fe400078ec0ff */
[----:B------:R-:W-:Y:S02]  /*124e0*/  LEA.HI R46, R46, R9, RZ, 0x3 ;  /* 0x000000092e2e7211 */ /* 0x000fe400078f18ff */
[----:B------:R-:W-:Y:S01]  /*124f0*/  LEA.HI R42, R42, R13, RZ, 0x5 ;  /* 0x0000000d2a2a7211 */ /* 0x000fe200078f28ff */
[----:B------:R-:W-:Y:S01]  /*12500*/  IMAD.IADD R23, R4, 0x1, -R23 ;  /* 0x0000000104177824 */ /* 0x000fe200078e0a17 */
[----:B------:R-:W-:Y:S02]  /*12510*/  LOP3.LUT R4, R46, 0xfffffff8, RZ, 0xc0, !PT ;  /* 0xfffffff82e047812 */ /* 0x000fe400078ec0ff */
[----:B------:R-:W-:Y:S02]  /*12520*/  SEL R8, R24, R25, P0 ;  /* 0x0000001918087207 */ /* 0x000fe40000000000 */
[----:B------:R-:W-:Y:S01]  /*12530*/  SEL R7, R25, R24, P0 ;  /* 0x0000001819077207 */ /* 0x000fe20000000000 */
[----:B------:R-:W-:Y:S01]  /*12540*/  IMAD.IADD R4, R9, 0x1, -R4 ;  /* 0x0000000109047824 */ /* 0x000fe200078e0a04 */
[----:B------:R-:W-:-:S02]  /*12550*/  LOP3.LUT R3, R3, 0x3fffffe, RZ, 0xc0, !PT ;  /* 0x03fffffe03037812 */ /* 0x000fc400078ec0ff */
[----:B------:R-:W-:Y:S01]  /*12560*/  SHF.R.S32.HI R9, RZ, 0x5, R42 ;  /* 0x00000005ff097819 */ /* 0x000fe2000001142a */
[----:B------:R-:W-:Y:S01]  /*12570*/  IMAD.U32 R42, RZ, RZ, UR6 ;  /* 0x00000006ff2a7e24 */ /* 0x000fe2000f8e00ff */
[----:B------:R-:W-:Y:S01]  /*12580*/  LEA.HI R25, R23, R23, RZ, 0x1 ;  /* 0x0000001717197211 */ /* 0x000fe200078f08ff */
[----:B------:R-:W-:Y:S01]  /*12590*/  IMAD.IADD R3, R30, 0x1, -R3 ;  /* 0x000000011e037824 */ /* 0x000fe200078e0a03 */
[----:B------:R-:W-:Y:S01]  /*125a0*/  SEL R12, R34, R35, P0 ;  /* 0x00000023220c7207 */ /* 0x000fe20000000000 */
[----:B------:R-:W-:Y:S01]  /*125b0*/  IMAD R4, R9, 0x10, R4 ;  /* 0x0000001009047824 */ /* 0x000fe200078e0204 */
[----:B------:R-:W-:Y:S01]  /*125c0*/  LOP3.LUT R46, R25, 0x1ffffffe, RZ, 0xc0, !PT ;  /* 0x1ffffffe192e7812 */ /* 0x000fe200078ec0ff */
[----:B------:R-:W-:Y:S01]  /*125d0*/  IMAD.U32 R30, RZ, RZ, UR4 ;  /* 0x00000004ff1e7e24 */ /* 0x000fe2000f8e00ff */
[----:B------:R-:W-:Y:S01]  /*125e0*/  SEL R94, R60, R61, P0 ;  /* 0x0000003d3c5e7207 */ /* 0x000fe20000000000 */
[----:B------:R-:W-:Y:S01]  /*125f0*/  IMAD R3, R3, 0x40, R4 ;  /* 0x0000004003037824 */ /* 0x000fe200078e0204 */
[----:B------:R-:W-:Y:S01]  /*12600*/  SEL R101, R61, R60, P0 ;  /* 0x0000003c3d657207 */ /* 0x000fe20000000000 */
[----:B------:R-:W-:Y:S01]  /*12610*/  IMAD.IADD R46, R23, 0x1, -R46 ;  /* 0x00000001172e7824 */ /* 0x000fe200078e0a2e */
[----:B------:R-:W-:Y:S01]  /*12620*/  SEL R10, R50, R51, P0 ;  /* 0x00000033320a7207 */ /* 0x000fe20000000000 */
[----:B------:R-:W1:Y:S01]  /*12630*/  S2UR UR4, SR_CTAID.Y ;  /* 0x00000000000479c3 */ /* 0x000e620000002600 */
[----:B------:R-:W-:Y:S01]  /*12640*/  SEL R11, R51, R50, P0 ;  /* 0x00000032330b7207 */ /* 0x000fe20000000000 */
[----:B------:R-:W-:Y:S01]  /*12650*/  IMAD R4, R46, 0x8, R3 ;  /* 0x000000082e047824 */ /* 0x000fe200078e0203 */
[----:B------:R-:W-:Y:S01]  /*12660*/  SEL R60, R80, R81, P0 ;  /* 0x00000051503c7207 */ /* 0x000fe20000000000 */
[----:B------:R-:W-:Y:S01]  /*12670*/  ULDC.64 UR6, c[0x0][0xb48] ;  /* 0x0002d20000067ab9 */ /* 0x000fe20000000a00 */
[----:B------:R-:W-:-:S02]  /*12680*/  SEL R91, R81, R80, P0 ;  /* 0x00000050515b7207 */ /* 0x000fc40000000000 */
[----:B------:R-:W-:Y:S01]  /*12690*/  SEL R6, R86, R87, P0 ;  /* 0x0000005756067207 */ /* 0x000fe20000000000 */
[----:B------:R-:W3:Y:S01]  /*126a0*/  LDC R80, c[0x0][0xbe8] ;  /* 0x0002fa00ff507b82 */ /* 0x000ee20000000800 */
[----:B------:R-:W-:Y:S02]  /*126b0*/  SEL R87, R87, R86, P0 ;  /* 0x0000005657577207 */ /* 0x000fe40000000000 */
[----:B------:R-:W-:Y:S02]  /*126c0*/  SEL R20, R40, R41, P0 ;  /* 0x0000002928147207 */ /* 0x000fe40000000000 */
[----:B------:R-:W-:Y:S02]  /*126d0*/  SEL R21, R41, R40, P0 ;  /* 0x0000002829157207 */ /* 0x000fe40000000000 */
[----:B------:R-:W-:Y:S02]  /*126e0*/  SEL R24, R38, R39, P0 ;  /* 0x0000002726187207 */ /* 0x000fe40000000000 */
[----:B------:R-:W-:-:S02]  /*126f0*/  SEL R57, R39, R38, P0 ;  /* 0x0000002627397207 */ /* 0x000fc40000000000 */
[----:B------:R-:W-:Y:S02]  /*12700*/  SEL R38, R70, R71, P0 ;  /* 0x0000004746267207 */ /* 0x000fe40000000000 */
[----:B------:R-:W-:Y:S01]  /*12710*/  SEL R41, R71, R70, P0 ;  /* 0x0000004647297207 */ /* 0x000fe20000000000 */
[C---:B0-----:R-:W-:Y:S01]  /*12720*/  IMAD R70, R73.reuse, 0x80, R3 ;  /* 0x0000008049467824 */ /* 0x041fe200078e0203 */
[----:B------:R-:W-:Y:S01]  /*12730*/  SEL R22, R48, R49, P0 ;  /* 0x0000003130167207 */ /* 0x000fe20000000000 */
[----:B------:R-:W-:Y:S01]  /*12740*/  IMAD R73, R73, 0x80, R4 ;  /* 0x0000008049497824 */ /* 0x000fe200078e0204 */
        /* <DEDUP_REMOVED lines=15> */
[----:B------:R-:W-:Y:S02]  /*12840*/  LOP3.LUT R68, R17, 0x7ffffffc, RZ, 0xc0, !PT ;  /* 0x7ffffffc11447812 */ /* 0x000fe400078ec0ff */
[----:B------:R-:W-:Y:S02]  /*12850*/  SEL R100, R36, R37, P0 ;  /* 0x0000002524647207 */ /* 0x000fe40000000000 */
[----:B------:R-:W-:Y:S01]  /*12860*/  SEL R107, R37, R36, P0 ;  /* 0x00000024256b7207 */ /* 0x000fe20000000000 */
[----:B------:R-:W-:Y:S01]  /*12870*/  IMAD.IADD R68, R13, 0x1, -R68 ;  /* 0x000000010d447824 */ /* 0x000fe200078e0a44 */
[----:B------:R-:W-:Y:S02]  /*12880*/  SEL R98, R44, R45, P0 ;  /* 0x0000002d2c627207 */ /* 0x000fe40000000000 */
[----:B------:R-:W-:Y:S02]  /*12890*/  SEL R105, R45, R44, P0 ;  /* 0x0000002c2d697207 */ /* 0x000fe40000000000 */
[----:B------:R-:W-:-:S02]  /*128a0*/  SEL R44, R62, R63, P0 ;  /* 0x0000003f3e2c7207 */ /* 0x000fc40000000000 */
[----:B------:R-:W-:Y:S02]  /*128b0*/  SEL R53, R63, R62, P0 ;  /* 0x0000003e3f357207 */ /* 0x000fe40000000000 */
[----:B------:R-:W-:Y:S02]  /*128c0*/  LOP3.LUT P1, RZ, R13, 0x3, RZ, 0xc0, !PT ;  /* 0x000000030dff7812 */ /* 0x000fe4000782c0ff */
[----:B------:R-:W-:Y:S02]  /*128d0*/  SEL R81, R35, R34, P0 ;  /* 0x0000002223517207 */ /* 0x000fe40000000000 */
[----:B------:R-:W-:Y:S02]  /*128e0*/  SEL R26, R78, R79, P0 ;  /* 0x0000004f4e1a7207 */ /* 0x000fe40000000000 */
[----:B------:R-:W-:Y:S02]  /*128f0*/  SEL R35, R79, R78, P0 ;  /* 0x0000004e4f237207 */ /* 0x000fe40000000000 */
[----:B------:R-:W-:-:S02]  /*12900*/  SEL R40, R66, R67, P0 ;  /* 0x0000004342287207 */ /* 0x000fc40000000000 */
[----:B------:R-:W-:Y:S02]  /*12910*/  SEL R36, R74, R75, P0 ;  /* 0x0000004b4a247207 */ /* 0x000fe40000000000 */
[----:B------:R-:W-:Y:S02]  /*12920*/  SEL R34, R82, R83, P0 ;  /* 0x0000005352227207 */ /* 0x000fe40000000000 */
[----:B------:R-:W-:Y:S02]  /*12930*/  SEL R45, R67, R66, P0 ;  /* 0x00000042432d7207 */ /* 0x000fe40000000000 */
[----:B---3--:R-:W-:Y:S02]  /*12940*/  ISETP.NE.AND P2, PT, R80, 0x1, PT ;  /* 0x000000015000780c */ /* 0x008fe40003f45270 */
[----:B------:R-:W-:Y:S02]  /*12950*/  SEL R39, R75, R74, P0 ;  /* 0x0000004a4b277207 */ /* 0x000fe40000000000 */
[----:B------:R-:W-:-:S09]  /*12960*/  SEL R37, R83, R82, P0 ;  /* 0x0000005253257207 */ /* 0x000fd20000000000 */
[----:B------:R-:W0:Y:S08]  /*12970*/  @P2 LDC R82, c[0x0][0xbec] ;  /* 0x0002fb00ff522b82 */ /* 0x000e300000000800 */
[----:B------:R-:W3:Y:S01]  /*12980*/  @P2 LDC R75, c[0x0][0xbf0] ;  /* 0x0002fc00ff4b2b82 */ /* 0x000ee20000000800 */
[----:B--2---:R2:W-:Y:S04]  /*12990*/  SHFL.IDX PT, R50, R12, R5, 0x1c1f ;  /* 0x001c1f050c327589 */ /* 0x0045e800000e0000 */
[----:B------:R-:W-:Y:S04]  /*129a0*/  SHFL.IDX PT, R3, R6, R5, 0x1c1f ;  /* 0x001c1f0506037589 */ /* 0x000fe800000e0000 */
[----:B------:R-:W-:Y:S01]  /*129b0*/  SHFL.IDX PT, R8, R8, R5, 0x1c1f ;  /* 0x001c1f0508087589 */ /* 0x000fe200000e0000 */
[----:B--2---:R-:W-:-:S03]  /*129c0*/  LOP3.LUT R12, R5, 0x2, RZ, 0x3c, !PT ;  /* 0x00000002050c7812 */ /* 0x004fc600078e3cff */
[----:B------:R-:W-:Y:S04]  /*129d0*/  SHFL.IDX PT, R58, R10, R5, 0x1c1f ;  /* 0x001c1f050a3a7589 */ /* 0x000fe800000e0000 */
[----:B------:R2:W-:Y:S04]  /*129e0*/  SHFL.IDX PT, R6, R87, R12, 0x1c1f ;  /* 0x001c1f0c57067589 */ /* 0x0005e800000e0000 */
[----:B------:R-:W-:Y:S04]  /*129f0*/  SHFL.IDX PT, R7, R7, R12, 0x1c1f ;  /* 0x001c1f0c07077589 */ /* 0x000fe800000e0000 */
[----:B------:R-:W-:Y:S01]  /*12a00*/  SHFL.IDX PT, R9, R102, R5, 0x1c1f ;  /* 0x001c1f0566097589 */ /* 0x000fe200000e0000 */
[----:B--2---:R-:W2:Y:S03]  /*12a10*/  LDC.64 R86, c[0x0][0xb40] ;  /* 0x0002d000ff567b82 */ /* 0x004ea60000000a00 */
[----:B------:R-:W-:Y:S04]  /*12a20*/  SHFL.IDX PT, R10, R109, R12, 0x1c1f ;  /* 0x001c1f0c6d0a7589 */ /* 0x000fe800000e0000 */
[----:B------:R-:W-:Y:S04]  /*12a30*/  SHFL.IDX PT, R14, R14, R5, 0x1c1f ;  /* 0x001c1f050e0e7589 */ /* 0x000fe800000e0000 */
[----:B------:R-:W-:Y:S04]  /*12a40*/  SHFL.IDX PT, R15, R15, R12, 0x1c1f ;  /* 0x001c1f0c0f0f7589 */ /* 0x000fe800000e0000 */
[----:B------:R-:W-:Y:S04]  /*12a50*/  SHFL.IDX PT, R20, R20, R5, 0x1c1f ;  /* 0x001c1f0514147589 */ /* 0x000fe800000e0000 */
[----:B------:R-:W-:Y:S04]  /*12a60*/  SHFL.IDX PT, R54, R16, R5, 0x1c1f ;  /* 0x001c1f0510367589 */ /* 0x000fe800000e0000 */
[----:B------:R-:W-:Y:S01]  /*12a70*/  SHFL.IDX PT, R21, R21, R12, 0x1c1f ;  /* 0x001c1f0c15157589 */ /* 0x000fe200000e0000 */
[----:B--2---:R-:W-:-:S03]  /*12a80*/  IMAD.WIDE.U32 R42, R86, UR37, R42 ;  /* 0x00000025562a7c25 */ /* 0x004fc6000f8e002a */
        /* <DEDUP_REMOVED lines=14> */
[----:B------:R-:W-:Y:S01]  /*12b70*/  SHFL.IDX PT, R23, R96, R5, 0x1c1f ;  /* 0x001c1f0560177589 */ /* 0x000fe200000e0000 */
[----:B-----5:R-:W5:Y:S03]  /*12b80*/  LDC.64 R84, c[0x0][0xbd8] ;  /* 0x0002f600ff547b82 */ /* 0x020f660000000a00 */
[----:B------:R-:W-:Y:S04]  /*12b90*/  SHFL.IDX PT, R24, R103, R12, 0x1c1f ;  /* 0x001c1f0c67187589 */ /* 0x000fe800000e0000 */
[----:B------:R-:W-:Y:S04]  /*12ba0*/  SHFL.IDX PT, R47, R56, R5, 0x1c1f ;  /* 0x001c1f05382f7589 */ /* 0x000fe800000e0000 */
[----:B------:R1:W-:Y:S04]  /*12bb0*/  SHFL.IDX PT, R49, R90, R5, 0x1c1f ;  /* 0x001c1f055a317589 */ /* 0x0003e800000e0000 */
[----:B------:R-:W-:Y:S04]  /*12bc0*/  SHFL.IDX PT, R56, R97, R12, 0x1c1f ;  /* 0x001c1f0c61387589 */ /* 0x000fe800000e0000 */
[----:B------:R0:W-:Y:S01]  /*12bd0*/  SHFL.IDX PT, R66, R88, R5, 0x1c1f ;  /* 0x001c1f0558427589 */ /* 0x0001e200000e0000 */
[----:B-1----:R-:W1:Y:S03]  /*12be0*/  @P2 LDC R90, c[0x0][0xbec] ;  /* 0x0002fb00ff5a2b82 */ /* 0x002e660000000800 */
[----:B------:R-:W-:Y:S04]  /*12bf0*/  SHFL.IDX PT, R67, R93, R12, 0x1c1f ;  /* 0x001c1f0c5d437589 */ /* 0x000fe800000e0000 */
[----:B------:R-:W-:Y:S01]  /*12c00*/  SHFL.IDX PT, R33, R92, R5, 0x1c1f ;  /* 0x001c1f055c217589 */ /* 0x000fe200000e0000 */
[----:B0-----:R-:W0:Y:S03]  /*12c10*/  LDC R88, c[0x0][0xc50] ;  /* 0x00031400ff587b82 */ /* 0x001e260000000800 */
[----:B------:R-:W-:Y:S04]  /*12c20*/  SHFL.IDX PT, R61, R72, R5, 0x1c1f ;  /* 0x001c1f05483d7589 */ /* 0x000fe800000e0000 */
[----:B------:R-:W-:Y:S04]  /*12c30*/  SHFL.IDX PT, R71, R60, R5, 0x1c1f ;  /* 0x001c1f053c477589 */ /* 0x000fe800000e0000 */
[----:B------:R-:W-:Y:S04]  /*12c40*/  SHFL.IDX PT, R48, R48, R5, 0x1c1f ;  /* 0x001c1f0530307589 */ /* 0x000fe800000e0000 */
[----:B------:R-:W-:Y:S01]  /*12c50*/  SHFL.IDX PT, R64, R64, R5, 0x1c1f ;  /* 0x001c1f0540407589 */ /* 0x000fe200000e0000 */
[----:B-1----:R-:W-:-:S03]  /*12c60*/  @P2 IMAD.HI.U32 R90, R73, R90, RZ ;  /* 0x0000005a495a2227 */ /* 0x002fc600078e00ff */
[----:B------:R-:W-:Y:S04]  /*12c70*/  SHFL.IDX PT, R52, R52, R5, 0x1c1f ;  /* 0x001c1f0534347589 */ /* 0x000fe800000e0000 */
[----:B------:R-:W-:Y:S04]  /*12c80*/  SHFL.IDX PT, R44, R44, R5, 0x1c1f ;  /* 0x001c1f052c2c7589 */ /* 0x000fe800000e0000 */
[----:B------:R-:W-:Y:S04]  /*12c90*/  SHFL.IDX PT, R40, R40, R5, 0x1c1f ;  /* 0x001c1f0528287589 */ /* 0x000fe800000e0000 */
[----:B------:R-:W-:Y:S04]  /*12ca0*/  SHFL.IDX PT, R38, R38, R5, 0x1c1f ;  /* 0x001c1f0526267589 */ /* 0x000fe800000e0000 */
[----:B------:R-:W-:Y:S04]  /*12cb0*/  SHFL.IDX PT, R36, R36, R5, 0x1c1f ;  /* 0x001c1f0524247589 */ /* 0x000fe800000e0000 */
[----:B------:R2:W-:Y:S04]  /*12cc0*/  SHFL.IDX PT, R4, R26, R5, 0x1c1f ;  /* 0x001c1f051a047589 */ /* 0x0005e800000e0000 */
[----:B------:R1:W-:Y:S04]  /*12cd0*/  SHFL.IDX PT, R34, R34, R5, 0x1c1f ;  /* 0x001c1f0522227589 */ /* 0x0003e800000e0000 */
[----:B------:R-:W3:Y:S01]  /*12ce0*/  SHFL.IDX PT, R60, R99, R12, 0x1c1f ;  /* 0x001c1f0c633c7589 */ /* 0x000ee200000e0000 */
[----:B--2---:R-:W-:-:S03]  /*12cf0*/  SEL R26, R28, R29, P0 ;  /* 0x0000001d1c1a7207 */ /* 0x004fc60000000000 */
[----:B------:R-:W2:Y:S01]  /*12d00*/  SHFL.IDX PT, R72, R95, R12, 0x1c1f ;  /* 0x001c1f0c5f487589 */ /* 0x000ea200000e0000 */
[----:B------:R-:W-:Y:S02]  /*12d10*/  SEL R28, R29, R28, P0 ;  /* 0x0000001c1d1c7207 */ /* 0x000fe40000000000 */
[----:B-1----:R-:W-:Y:S01]  /*12d20*/  SEL R5, R3, R6, P0 ;  /* 0x0000000603057207 */ /* 0x002fe20000000000 */
[----:B------:R-:W-:Y:S01]  /*12d30*/  SHFL.IDX PT, R77, R77, R12, 0x1c1f ;  /* 0x001c1f0c4d4d7589 */ /* 0x000fe200000e0000 */
[----:B------:R-:W-:Y:S02]  /*12d40*/  SEL R3, R6, R3, P0 ;  /* 0x0000000306037207 */ /* 0x000fe40000000000 */
[----:B------:R-:W-:Y:S01]  /*12d50*/  SEL R6, R8, R7, P0 ;  /* 0x0000000708067207 */ /* 0x000fe20000000000 */
[----:B------:R-:W1:Y:S01]  /*12d60*/  SHFL.IDX PT, R74, R91, R12, 0x1c1f ;  /* 0x001c1f0c5b4a7589 */ /* 0x000e6200000e0000 */
        /* <DEDUP_REMOVED lines=8> */
[----:B------:R-:W1:Y:S01]  /*12df0*/  SHFL.IDX PT, R81, R81, R12, 0x1c1f ;  /* 0x001c1f0c51517589 */ /* 0x000e6200000e0000 */
[----:B----4-:R-:W-:-:S03]  /*12e00*/  SEL R29, R32, R25, P0 ;  /* 0x00000019201d7207 */ /* 0x010fc60000000000 */
[----:B------:R-:W-:Y:S04]  /*12e10*/  SHFL.IDX PT, R65, R65, R12, 0x1c1f ;  /* 0x001c1f0c41417589 */ /* 0x000fe800000e0000 */
[----:B------:R-:W-:Y:S04]  /*12e20*/  SHFL.IDX PT, R69, R69, R12, 0x1c1f ;  /* 0x001c1f0c45457589 */ /* 0x000fe800000e0000 */
[----:B------:R4:W-:Y:S04]  /*12e30*/  SHFL.IDX PT, R59, R27, R12, 0x1c1f ;  /* 0x001c1f0c1b3b7589 */ /* 0x0009e800000e0000 */
[----:B------:R0:W-:Y:S04]  /*12e40*/  SHFL.IDX PT, R63, R11, R12, 0x1c1f ;  /* 0x001c1f0c0b3f7589 */ /* 0x0001e800000e0000 */
[----:B------:R-:W-:Y:S01]  /*12e50*/  SHFL.IDX PT, R53, R53, R12, 0x1c1f ;  /* 0x001c1f0c35357589 */ /* 0x000fe200000e0000 */
[----:B----4-:R-:W-:Y:S01]  /*12e60*/  SEL R27, R25, R32, P0 ;  /* 0x00000020191b7207 */ /* 0x010fe20000000000 */
[----:B-----5:R-:W-:-:S02]  /*12e70*/  IMAD R32, R84, UR38, RZ ;  /* 0x0000002654207c24 */ /* 0x020fc4000f8e02ff */
[----:B------:R-:W-:Y:S01]  /*12e80*/  SHFL.IDX PT, R55, R55, R12, 0x1c1f ;  /* 0x001c1f0c37377589 */ /* 0x000fe200000e0000 */
[----:B---3--:R-:W-:Y:S02]  /*12e90*/  SEL R25, R60, R33, P0 ;  /* 0x000000213c197207 */ /* 0x008fe40000000000 */
[----:B0-----:R-:W-:Y:S01]  /*12ea0*/  SEL R11, R13, R16, P0 ;  /* 0x000000100d0b7207 */ /* 0x001fe20000000000 */
[----:B------:R-:W-:Y:S01]  /*12eb0*/  SHFL.IDX PT, R41, R41, R12, 0x1c1f ;  /* 0x001c1f0c29297589 */ /* 0x000fe200000e0000 */
[----:B------:R-:W-:Y:S02]  /*12ec0*/  SEL R13, R17, R18, P0 ;  /* 0x00000012110d7207 */ /* 0x000fe40000000000 */
[----:B------:R-:W-:Y:S01]  /*12ed0*/  SEL R16, R49, R56, P0 ;  /* 0x0000003831107207 */ /* 0x000fe20000000000 */
        /* <DEDUP_REMOVED lines=14> */
[----:B------:R-:W0:Y:S01]  /*12fc0*/  @P2 LDC R85, c[0x0][0xbf0] ;  /* 0x0002fc00ff552b82 */ /* 0x000e220000000800 */
[----:B------:R-:W-:Y:S01]  /*12fd0*/  IMAD.WIDE.U32 R56, R84, UR37, R30 ;  /* 0x0000002554387c25 */ /* 0x000fe2000f8e001e */
[----:B------:R-:W-:Y:S02]  /*12fe0*/  SEL R30, R66, R67, P0 ;  /* 0x00000043421e7207 */ /* 0x000fe40000000000 */
[----:B------:R-:W-:Y:S01]  /*12ff0*/  SEL R17, R33, R60, P0 ;  /* 0x0000003c21117207 */ /* 0x000fe20000000000 */
[----:B------:R-:W-:Y:S01]  /*13000*/  IMAD R67, RZ, RZ, -UR43 ;  /* 0x8000002bff437e24 */ /* 0x000fe2000f8e02ff */
[----:B--2---:R-:W-:Y:S01]  /*13010*/  SEL R31, R61, R72, P0 ;  /* 0x000000483d1f7207 */ /* 0x004fe20000000000 */
[----:B------:R-:W-:Y:S01]  /*13020*/  IMAD R66, R86, UR38, RZ ;  /* 0x0000002656427c24 */ /* 0x000fe2000f8e02ff */
[----:B------:R-:W-:Y:S01]  /*13030*/  SEL R33, R72, R61, P0 ;  /* 0x0000003d48217207 */ /* 0x000fe20000000000 */
[----:B------:R-:W-:Y:S01]  /*13040*/  IMAD R83, R88, R67, UR4 ;  /* 0x0000000458537e24 */ /* 0x000fe2000f8e0243 */
[----:B------:R-:W-:Y:S01]  /*13050*/  ULDC.64 UR4, c[0x0][0xbe0] ;  /* 0x0002f80000047ab9 */ /* 0x000fe20000000a00 */
[----:B------:R-:W-:-:S02]  /*13060*/  IMAD R61, R87, UR37, R66 ;  /* 0x00000025573d7c24 */ /* 0x000fc4000f8e0242 */
[----:B------:R-:W-:Y:S01]  /*13070*/  @P2 IMAD.HI.U32 R60, R73, R82, RZ ;  /* 0x00000052493c2227 */ /* 0x000fe200078e00ff */
[----:B------:R-:W-:-:S03]  /*13080*/  SHF.R.S32.HI R72, RZ, 0x1f, R83 ;  /* 0x0000001fff487819 */ /* 0x000fc60000011453 */
[----:B------:R-:W-:Y:S02]  /*13090*/  IMAD.IADD R61, R43, 0x1, R61 ;  /* 0x000000012b3d7824 */ /* 0x000fe400078e023d */
[----:B------:R-:W-:Y:S02]  /*130a0*/  IMAD R43, R72, UR4, RZ ;  /* 0x00000004482b7c24 */ /* 0x000fe4000f8e02ff */
[----:B------:R-:W-:Y:S02]  /*130b0*/  IMAD.IADD R57, R57, 0x1, R49 ;  /* 0x0000000139397824 */ /* 0x000fe400078e0231 */
[----:B------:R-:W-:Y:S01]  /*130c0*/  IMAD.MOV.U32 R49, RZ, RZ, R73 ;  /* 0x000000ffff317224 */ /* 0x000fe200078e0049 */
[----:B------:R-:W-:Y:S01]  /*130d0*/  @P2 SHF.R.U32.HI R49, RZ, R75, R60 ;  /* 0x0000004bff312219 */ /* 0x000fe2000001163c */
[----:B------:R-:W-:Y:S02]  /*130e0*/  IMAD.MOV.U32 R60, RZ, RZ, R42 ;  /* 0x000000ffff3c7224 */ /* 0x000fe400078e002a */
[----:B------:R-:W-:-:S02]  /*130f0*/  IMAD R66, R83, UR5, R43 ;  /* 0x0000000553427c24 */ /* 0x000fc4000f8e022b */
[----:B------:R-:W-:Y:S01]  /*13100*/  IMAD.MOV.U32 R67, RZ, RZ, R73 ;  /* 0x000000ffff437224 */ /* 0x000fe200078e0049 */
[----:B0-----:R-:W-:Y:S01]  /*13110*/  @P2 SHF.R.U32.HI R67, RZ, R85, R90 ;  /* 0x00000055ff432219 */ /* 0x001fe2000001165a */
[----:B------:R-:W-:Y:S01]  /*13120*/  IMAD.WIDE.U32 R42, R83, UR4, R56 ;  /* 0x00000004532a7c25 */ /* 0x000fe2000f8e0038 */
[----:B------:R-:W-:-:S03]  /*13130*/  ULDC.64 UR4, c[0x0][0xb30] ;  /* 0x0002cc0000047ab9 */ /* 0x000fc60000000a00 */
[----:B------:R-:W-:Y:S01]  /*13140*/  IMAD R72, R72, UR6, RZ ;  /* 0x0000000648487c24 */ /* 0x000fe2000f8e02ff */
[----:B------:R-:W-:Y:S01]  /*13150*/  IADD3 R42, P2, R49, R42, RZ ;  /* 0x0000002a312a7210 */ /* 0x000fe20007f5e0ff */
[----:B------:R-:W-:Y:S01]  /*13160*/  IMAD.WIDE.U32 R56, R83, UR6, R60 ;  /* 0x0000000653387c25 */ /* 0x000fe2000f8e003c */
[----:B------:R-:W-:Y:S02]  /*13170*/  SHF.R.S32.HI R61, RZ, 0x1f, R49 ;  /* 0x0000001fff3d7819 */ /* 0x000fe40000011431 */
[----:B------:R-:W-:Y:S01]  /*13180*/  SHF.R.S32.HI R60, RZ, 0x1f, R67 ;  /* 0x0000001fff3c7819 */ /* 0x000fe20000011443 */
[----:B------:R-:W-:Y:S01]  /*13190*/  IMAD.MOV R49, RZ, RZ, -R49 ;  /* 0x000000ffff317224 */ /* 0x000fe200078e0a31 */
[----:B------:R-:W-:Y:S01]  /*131a0*/  IADD3.X R43, R61, R43, R66, P2, !PT ;  /* 0x0000002b3d2b7210 */ /* 0x000fe200017fe442 */
[----:B------:R-:W-:Y:S01]  /*131b0*/  IMAD R75, R83, UR7, R72 ;  /* 0x00000007534b7c24 */ /* 0x000fe2000f8e0248 */
[----:B------:R-:W-:Y:S01]  /*131c0*/  ULDC.64 UR6, c[0x0][0xbc8] ;  /* 0x0002f20000067ab9 */ /* 0x000fe20000000a00 */
[----:B------:R-:W-:-:S02]  /*131d0*/  IMAD.MOV R72, RZ, RZ, -R67 ;  /* 0x000000ffff487224 */ /* 0x000fc400078e0a43 */
[----:B------:R-:W-:Y:S02]  /*131e0*/  IMAD R60, R60, UR4, RZ ;  /* 0x000000043c3c7c24 */ /* 0x000fe4000f8e02ff */
[C-C-:B------:R-:W-:Y:S02]  /*131f0*/  IMAD R49, R80.reuse, R49, R73.reuse ;  /* 0x0000003150317224 */ /* 0x140fe400078e0249 */
[----:B------:R-:W-:Y:S02]  /*13200*/  IMAD R61, R80, R72, R73 ;  /* 0x00000048503d7224 */ /* 0x000fe400078e0249 */
[----:B------:R-:W-:Y:S01]  /*13210*/  IMAD R73, R67, UR5, R60 ;  /* 0x0000000543497c24 */ /* 0x000fe2000f8e023c */
[----:B------:R-:W-:Y:S01]  /*13220*/  SHF.R.S32.HI R60, RZ, 0x1f, R49 ;  /* 0x0000001fff3c7819 */ /* 0x000fe20000011431 */
[----:B------:R-:W-:Y:S01]  /*13230*/  IMAD.IADD R57, R57, 0x1, R75 ;  /* 0x0000000139397824 */ /* 0x000fe200078e024b */
[----:B------:R-:W-:Y:S01]  /*13240*/  SHF.R.S32.HI R66, RZ, 0x1f, R61 ;  /* 0x0000001fff427819 */ /* 0x000fe2000001143d */
[----:B------:R-:W0:Y:S01]  /*13250*/  S2UR UR5, SR_CgaCtaId ;  /* 0x00000000000579c3 */ /* 0x000e220000008800 */
[----:B------:R-:W-:-:S04]  /*13260*/  IMAD.WIDE.U32 R42, R49, UR6, R42 ;  /* 0x00000006312a7c25 */ /* 0x000fc8000f8e002a */
[----:B------:R-:W-:Y:S01]  /*13270*/  IMAD.WIDE.U32 R56, R67, UR4, R56 ;  /* 0x0000000443387c25 */ /* 0x000fe2000f8e0038 */
[----:B------:R-:W-:-:S03]  /*13280*/  UMOV UR4, 0x400 ;  /* 0x0000040000047882 */ /* 0x000fc60000000000 */
[----:B------:R-:W-:Y:S02]  /*13290*/  IMAD R60, R60, UR6, RZ ;  /* 0x000000063c3c7c24 */ /* 0x000fe4000f8e02ff */
[----:B------:R-:W-:Y:S02]  /*132a0*/  IMAD R66, R66, UR8, RZ ;  /* 0x0000000842427c24 */ /* 0x000fe4000f8e02ff */
[----:B------:R-:W-:Y:S02]  /*132b0*/  IMAD.IADD R57, R57, 0x1, R73 ;  /* 0x0000000139397824 */ /* 0x000fe400078e0249 */
[----:B------:R-:W-:Y:S01]  /*132c0*/  IMAD R73, R49, UR7, R60 ;  /* 0x0000000731497c24 */ /* 0x000fe2000f8e023c */
[----:B------:R-:W-:Y:S01]  /*132d0*/  ULDC.64 UR6, c[0x0][0xba8] ;  /* 0x0002ea0000067ab9 */ /* 0x000fe20000000a00 */
[C---:B------:R-:W-:Y:S01]  /*132e0*/  IMAD R75, R61.reuse, UR9, R66 ;  /* 0x000000093d4b7c24 */ /* 0x040fe2000f8e0242 */
[----:B-1----:R-:W-:Y:S01]  /*132f0*/  SEL R60, R74, R71, P0 ;  /* 0x000000474a3c7207 */ /* 0x002fe20000000000 */
[----:B------:R-:W-:Y:S01]  /*13300*/  IMAD.WIDE.U32 R66, R61, UR8, R56 ;  /* 0x000000083d427c25 */ /* 0x000fe2000f8e0038 */
[----:B------:R-:W-:Y:S01]  /*13310*/  SEL R56, R71, R74, P0 ;  /* 0x0000004a47387207 */ /* 0x000fe20000000000 */
[----:B------:R-:W-:Y:S01]  /*13320*/  ULDC.64 UR8, c[0x0][0xb00] ;  /* 0x0002c00000087ab9 */ /* 0x000fe20000000a00 */
[C---:B------:R-:W-:Y:S01]  /*13330*/  LEA R71, P2, R42.reuse, UR6, 0x2 ;  /* 0x000000062a477c11 */ /* 0x040fe2000f8410ff */
[----:B------:R-:W-:Y:S01]  /*13340*/  IMAD.IADD R49, R43, 0x1, R73 ;  /* 0x000000012b317824 */ /* 0x000fe200078e0249 */
[----:B------:R-:W-:Y:S01]  /*13350*/  ULDC UR6, c[0x0][0xa88] ;  /* 0x0002a20000067ab9 */ /* 0x000fe20000000800 */
[----:B------:R-:W-:Y:S01]  /*13360*/  IMAD.IADD R43, R67, 0x1, R75 ;  /* 0x00000001432b7824 */ /* 0x000fe200078e024b */
[----:B0-----:R-:W-:Y:S01]  /*13370*/  ULEA UR4, UR5, UR4, 0x18 ;  /* 0x0000000405047291 */ /* 0x001fe2000f8ec03f */
[----:B------:R-:W-:Y:S01]  /*13380*/  SHFL.IDX PT, R72, R71, RZ, 0x1c1f ;  /* 0x001c1fff47487589 */ /* 0x000fe200000e0000 */
[----:B------:R-:W-:Y:S01]  /*13390*/  LEA.HI.X R49, R42, UR7, R49, 0x2, P2 ;  /* 0x000000072a317c11 */ /* 0x000fe200090f1431 */
[----:B------:R-:W-:Y:S01]  /*133a0*/  IMAD R83, R80, UR6, RZ ;  /* 0x0000000650537c24 */ /* 0x000fe2000f8e02ff */
[----:B------:R-:W-:Y:S01]  /*133b0*/  UIADD3 UR4, UR4, 0x22820, URZ ;  /* 0x0002282004047890 */ /* 0x000fe2000fffe03f */
[----:B------:R0:W-:Y:S01]  /*133c0*/  SHFL.IDX PT, R74, R71, 0x1, 0x1c1f ;  /* 0x003c1f00474a7f89 */ /* 0x0001e200000e0000 */
[----:B------:R-:W-:Y:S01]  /*133d0*/  VIADD R80, R70, 0x8 ;  /* 0x0000000846507836 */ /* 0x000fe20000000000 */
[----:B------:R-:W-:Y:S01]  /*133e0*/  LEA R82, P3, R66, UR8, 0x2 ;  /* 0x0000000842527c11 */ /* 0x000fe2000f8610ff */
[----:B------:R-:W-:Y:S01]  /*133f0*/  UPRMT UR4, URZ, 0x654, UR4 ;  /* 0x000006543f047896 */ /* 0x000fe20008000004 */
[----:B------:R-:W1:Y:S01]  /*13400*/  SHFL.IDX PT, R73, R49, RZ, 0x1c1f ;  /* 0x001c1fff31497589 */ /* 0x000e6200000e0000 */
[----:B------:R-:W-:-:S02]  /*13410*/  ISETP.GE.OR P2, PT, R70, R83, P1 ;  /* 0x000000534600720c */ /* 0x000fc40000f46670 */
[-C--:B------:R-:W-:Y:S01]  /*13420*/  ISETP.GE.OR P1, PT, R80, R83.reuse, P1 ;  /* 0x000000535000720c */ /* 0x080fe20000f26670 */
[----:B------:R2:W3:Y:S01]  /*13430*/  SHFL.IDX PT, R75, R49, 0x1, 0x1c1f ;  /* 0x003c1f00314b7f89 */ /* 0x0004e200000e0000 */
[----:B------:R-:W-:Y:S01]  /*13440*/  LEA.HI.X R84, R66, UR9, R43, 0x2, P3 ;  /* 0x0000000942547c11 */ /* 0x000fe200098f142b */
[----:B0-----:R-:W-:Y:S01]  /*13450*/  IMAD.SHL.U32 R71, R68, 0x2, RZ ;  /* 0x0000000244477824 */ /* 0x001fe200078e00ff */
[----:B------:R-:W-:Y:S01]  /*13460*/  ISETP.GE.AND P3, PT, R70, R83, PT ;  /* 0x000000534600720c */ /* 0x000fe20003f66270 */
[----:B------:R-:W-:Y:S01]  /*13470*/  SYNCS.ARRIVE.TRANS64.RED.A1T0 RZ, [UR4], RZ ;  /* 0x000000ffffff79a7 */ /* 0x000fe20008100404 */
[----:B------:R0:W4:Y:S01]  /*13480*/  SHFL.IDX PT, R66, R82, RZ, 0x1c1f ;  /* 0x001c1fff52427589 */ /* 0x00012200000e0000 */
[----:B------:R-:W-:Y:S02]  /*13490*/  SEL R57, R48, R77, P0 ;  /* 0x0000004d30397207 */ /* 0x000fe40000000000 */
[----:B------:R-:W-:Y:S01]  /*134a0*/  SEL R61, R77, R48, P0 ;  /* 0x000000304d3d7207 */ /* 0x000fe20000000000 */
[----:B------:R0:W0:Y:S01]  /*134b0*/  SHFL.IDX PT, R67, R84, RZ, 0x1c1f ;  /* 0x001c1fff54437589 */ /* 0x00002200000e0000 */
[----:B------:R-:W-:-:S02]  /*134c0*/  SEL R42, R46, R79, P0 ;  /* 0x0000004f2e2a7207 */ /* 0x000fc40000000000 */
[----:B------:R-:W-:Y:S02]  /*134d0*/  SEL R43, R47, R76, P0 ;  /* 0x0000004c2f2b7207 */ /* 0x000fe40000000000 */
[----:B------:R-:W-:Y:S02]  /*134e0*/  SEL R48, R50, R81, P0 ;  /* 0x0000005132307207 */ /* 0x000fe40000000000 */
[----:B--2---:R-:W-:Y:S02]  /*134f0*/  SEL R49, R51, R78, P0 ;  /* 0x0000004e33317207 */ /* 0x004fe40000000000 */
[----:B------:R-:W-:Y:S01]  /*13500*/  SEL R46, R79, R46, P0 ;  /* 0x0000002e4f2e7207 */ /* 0x000fe20000000000 */
[----:B-1----:R1:W-:Y:S01]  /*13510*/  @!P2 ST.E desc[UR52][R72.64], R0 ;  /* 0x000000004800a985 */ /* 0x0023e2000c101934 */
[----:B------:R-:W-:Y:S02]  /*13520*/  SEL R47, R76, R47, P0 ;  /* 0x0000002f4c2f7207 */ /* 0x000fe40000000000 */
[----:B------:R-:W-:Y:S01]  /*13530*/  SEL R50, R81, R50, P0 ;  /* 0x0000003251327207 */ /* 0x000fe20000000000 */
[----:B---3--:R1:W-:Y:S01]  /*13540*/  @!P1 ST.E desc[UR52][R74.64], R2 ;  /* 0x000000024a009985 */ /* 0x0083e2000c101934 */
[----:B------:R-:W-:Y:S01]  /*13550*/  SEL R51, R78, R51, P0 ;  /* 0x000000334e337207 */ /* 0x000fe20000000000 */
[----:B------:R-:W-:Y:S06]  /*13560*/  @P3 BRA `(.L_x_8512) ;  /* 0x0000000400783947 */ /* 0x000fec0003800000 */
[C---:B-1----:R-:W-:Y:S01]  /*13570*/  VIADD R0, R71.reuse, 0x8 ;  /* 0x0000000847007836 */ /* 0x042fe20000000000 */
        /* <DEDUP_REMOVED lines=8> */
[----:B------:R-:W-:-:S04]  /*13600*/  ISETP.GE.AND P1, PT, R70, UR4, PT ;  /* 0x0000000446007c0c */ /* 0x000fc8000bf26270 */
[----:B------:R-:W-:-:S03]  /*13610*/  ISETP.GE.AND P5, PT, R79, UR4, PT ;  /* 0x000000044f007c0c */ /* 0x000fc6000bfa6270 */
[C-C-:B0---4-:R-:W-:Y:S02]  /*13620*/  @!P2 IMAD.WIDE R72, R71.reuse, 0x4, R66.reuse ;  /* 0x000000044748a825 */ /* 0x151fe400078e0242 */
[----:B------:R-:W-:Y:S02]  /*13630*/  @!P3 LEA.HI R0, R0, R0, RZ, 0x1 ;  /* 0x000000000000b211 */ /* 0x000fe400078f08ff */
[----:B------:R-:W-:Y:S01]  /*13640*/  @!P4 LEA.HI R68, R68, R68, RZ, 0x1 ;  /* 0x000000444444c211 */ /* 0x000fe200078f08ff */
[----:B------:R0:W-:Y:S01]  /*13650*/  @!P2 ST.E.64 desc[UR52][R72.64], R6 ;  /* 0x000000064800a985 */ /* 0x0001e2000c101b34 */
[----:B------:R-:W-:Y:S01]  /*13660*/  @!P3 LOP3.LUT R75, R0, 0xfffffffe, RZ, 0xc0, !PT ;  /* 0xfffffffe004bb812 */ /* 0x000fe200078ec0ff */
[----:B------:R-:W-:Y:S01]  /*13670*/  VIADD R0, R71, 0x28 ;  /* 0x0000002847007836 */ /* 0x000fe20000000000 */
[----:B------:R-:W-:Y:S02]  /*13680*/  @!P1 LEA.HI R70, R70, R70, RZ, 0x1 ;  /* 0x0000004646469211 */ /* 0x000fe400078f08ff */
[----:B------:R-:W-:Y:S01]  /*13690*/  @!P4 LOP3.LUT R77, R68, 0xfffffffe, RZ, 0xc0, !PT ;  /* 0xfffffffe444dc812 */ /* 0x000fe200078ec0ff */
[----:B------:R-:W-:Y:S01]  /*136a0*/  @!P3 IMAD.WIDE R74, R75, 0x4, R66 ;  /* 0x000000044b4ab825 */ /* 0x000fe200078e0242 */
[----:B------:R-:W-:-:S02]  /*136b0*/  ISETP.GE.AND P2, PT, R78, UR4, PT ;  /* 0x000000044e007c0c */ /* 0x000fc4000bf46270 */
[----:B------:R-:W-:Y:S01]  /*136c0*/  @!P5 LEA.HI R79, R79, R79, RZ, 0x1 ;  /* 0x0000004f4f4fd211 */ /* 0x000fe200078f08ff */
[----:B------:R-:W-:Y:S01]  /*136d0*/  VIADD R68, R71, 0x30 ;  /* 0x0000003047447836 */ /* 0x000fe20000000000 */
[----:B------:R1:W-:Y:S01]  /*136e0*/  @!P3 ST.E.64 desc[UR52][R74.64], R8 ;  /* 0x000000084a00b985 */ /* 0x0003e2000c101b34 */
[--C-:B------:R-:W-:Y:S01]  /*136f0*/  @!P4 IMAD.WIDE R76, R77, 0x4, R66.reuse ;  /* 0x000000044d4cc825 */ /* 0x100fe200078e0242 */
[----:B------:R-:W-:Y:S02]  /*13700*/  ISETP.GE.AND P3, PT, R0, UR4, PT ;  /* 0x0000000400007c0c */ /* 0x000fe4000bf66270 */
[----:B0-----:R-:W-:Y:S01]  /*13710*/  @!P1 LOP3.LUT R7, R70, 0xfffffffe, RZ, 0xc0, !PT ;  /* 0xfffffffe46079812 */ /* 0x001fe200078ec0ff */
[C---:B------:R-:W-:Y:S01]  /*13720*/  VIADD R72, R71.reuse, 0x40 ;  /* 0x0000004047487836 */ /* 0x040fe20000000000 */
[----:B------:R-:W-:Y:S01]  /*13730*/  ISETP.GE.AND P6, PT, R68, UR4, PT ;  /* 0x0000000444007c0c */ /* 0x000fe2000bfc6270 */
[----:B------:R-:W-:Y:S01]  /*13740*/  VIADD R70, R71, 0x48 ;  /* 0x0000004847467836 */ /* 0x000fe20000000000 */
[----:B------:R0:W-:Y:S01]  /*13750*/  @!P4 ST.E.64 desc[UR52][R76.64], R10 ;  /* 0x0000000a4c00c985 */ /* 0x0001e2000c101b34 */
[----:B------:R-:W-:Y:S01]  /*13760*/  @!P1 IMAD.WIDE R6, R7, 0x4, R66 ;  /* 0x0000000407069825 */ /* 0x000fe200078e0242 */
[----:B------:R-:W-:-:S02]  /*13770*/  ISETP.GE.AND P4, PT, R72, UR4, PT ;  /* 0x0000000448007c0c */ /* 0x000fc4000bf86270 */
[----:B------:R-:W-:Y:S02]  /*13780*/  @!P2 LEA.HI R78, R78, R78, RZ, 0x1 ;  /* 0x0000004e4e4ea211 */ /* 0x000fe400078f08ff */
[----:B------:R2:W-:Y:S01]  /*13790*/  @!P1 ST.E.64 desc[UR52][R6.64], R14 ;  /* 0x0000000e06009985 */ /* 0x0005e2000c101b34 */
[----:B------:R-:W-:Y:S02]  /*137a0*/  ISETP.GE.AND P1, PT, R70, UR4, PT ;  /* 0x0000000446007c0c */ /* 0x000fe4000bf26270 */
[----:B-1----:R-:W-:Y:S02]  /*137b0*/  @!P2 LOP3.LUT R9, R78, 0xfffffffe, RZ, 0xc0, !PT ;  /* 0xfffffffe4e09a812 */ /* 0x002fe400078ec0ff */
[----:B------:R-:W-:Y:S02]  /*137c0*/  @!P6 LEA.HI R68, R68, R68, RZ, 0x1 ;  /* 0x000000444444e211 */ /* 0x000fe400078f08ff */
[----:B------:R-:W-:Y:S01]  /*137d0*/  @!P3 LEA.HI R0, R0, R0, RZ, 0x1 ;  /* 0x000000000000b211 */ /* 0x000fe200078f08ff */
[----:B------:R-:W-:Y:S01]  /*137e0*/  @!P2 IMAD.WIDE R8, R9, 0x4, R66 ;  /* 0x000000040908a825 */ /* 0x000fe200078e0242 */
[----:B------:R-:W-:-:S02]  /*137f0*/  @!P6 LOP3.LUT R73, R68, 0xfffffffe, RZ, 0xc0, !PT ;  /* 0xfffffffe4449e812 */ /* 0x000fc400078ec0ff */
[----:B0-----:R-:W-:Y:S01]  /*13800*/  @!P3 LOP3.LUT R11, R0, 0xfffffffe, RZ, 0xc0, !PT ;  /* 0xfffffffe000bb812 */ /* 0x001fe200078ec0ff */
[----:B------:R-:W-:Y:S01]  /*13810*/  VIADD R0, R71, 0x50 ;  /* 0x0000005047007836 */ /* 0x000fe20000000000 */
[----:B------:R-:W-:Y:S01]  /*13820*/  @!P4 LEA.HI R72, R72, R72, RZ, 0x1 ;  /* 0x000000484848c211 */ /* 0x000fe200078f08ff */
[--C-:B--2---:R-:W-:Y:S01]  /*13830*/  @!P6 IMAD.WIDE R6, R73, 0x4, R66.reuse ;  /* 0x000000044906e825 */ /* 0x104fe200078e0242 */
[----:B------:R-:W-:Y:S01]  /*13840*/  @!P1 LEA.HI R70, R70, R70, RZ, 0x1 ;  /* 0x0000004646469211 */ /* 0x000fe200078f08ff */
[----:B------:R0:W-:Y:S01]  /*13850*/  @!P2 ST.E.64 desc[UR52][R8.64], R12 ;  /* 0x0000000c0800a985 */ /* 0x0001e2000c101b34 */
[----:B------:R-:W-:Y:S01]  /*13860*/  @!P5 LOP3.LUT R15, R79, 0xfffffffe, RZ, 0xc0, !PT ;  /* 0xfffffffe4f0fd812 */ /* 0x000fe200078ec0ff */
[----:B------:R-:W-:Y:S01]  /*13870*/  @!P3 IMAD.WIDE R10, R11, 0x4, R66 ;  /* 0x000000040b0ab825 */ /* 0x000fe200078e0242 */
[----:B------:R-:W-:-:S03]  /*13880*/  @!P4 LOP3.LUT R73, R72, 0xfffffffe, RZ, 0xc0, !PT ;  /* 0xfffffffe4849c812 */ /* 0x000fc600078ec0ff */
[--C-:B------:R-:W-:Y:S01]  /*13890*/  @!P5 IMAD.WIDE R14, R15, 0x4, R66.reuse ;  /* 0x000000040f0ed825 */ /* 0x100fe200078e0242 */
[----:B------:R1:W-:Y:S04]  /*138a0*/  @!P3 ST.E.64 desc[UR52][R10.64], R20 ;  /* 0x000000140a00b985 */ /* 0x0003e8000c101b34 */
[----:B------:R2:W-:Y:S01]  /*138b0*/  @!P6 ST.E.64 desc[UR52][R6.64], R18 ;  /* 0x000000120600e985 */ /* 0x0005e2000c101b34 */
[----:B0-----:R-:W-:Y:S01]  /*138c0*/  @!P1 LOP3.LUT R13, R70, 0xfffffffe, RZ, 0xc0, !PT ;  /* 0xfffffffe460d9812 */ /* 0x001fe200078ec0ff */
[----:B------:R-:W-:Y:S02]  /*138d0*/  @!P4 IMAD.WIDE R8, R73, 0x4, R66 ;  /* 0x000000044908c825 */ /* 0x000fe400078e0242 */
[----:B------:R-:W-:Y:S02]  /*138e0*/  @!P5 ST.E.64 desc[UR52][R14.64], R22 ;  /* 0x000000160e00d985 */ /* 0x000fe4000c101b34 */
[----:B------:R-:W-:-:S02]  /*138f0*/  VIADD R12, R71, 0x58 ;  /* 0x00000058470c7836 */ /* 0x000fc40000000000 */
[----:B------:R0:W-:Y:S01]  /*13900*/  @!P4 ST.E.64 desc[UR52][R8.64], R26 ;  /* 0x0000001a0800c985 */ /* 0x0001e2000c101b34 */
[----:B-1----:R-:W-:Y:S02]  /*13910*/  @!P1 IMAD.WIDE R10, R13, 0x4, R66 ;  /* 0x000000040d0a9825 */ /* 0x002fe400078e0242 */
[----:B------:R-:W-:Y:S02]  /*13920*/  ISETP.GE.AND P2, PT, R12, UR4, PT ;  /* 0x000000040c007c0c */ /* 0x000fe4000bf46270 */
[C---:B------:R-:W-:Y:S01]  /*13930*/  VIADD R13, R71.reuse, 0x60 ;  /* 0x00000060470d7836 */ /* 0x040fe20000000000 */
[----:B------:R1:W-:Y:S01]  /*13940*/  @!P1 ST.E.64 desc[UR52][R10.64], R28 ;  /* 0x0000001c0a009985 */ /* 0x0003e2000c101b34 */
        /* <DEDUP_REMOVED lines=32> */
.L_x_8512:
[----:B------:R-:W-:Y:S05]  /*13b50*/  BSYNC B0 ;  /* 0x0000000000007941 */ /* 0x000fea0003800000 */
.L_x_8511:
[----:B------:R-:W-:Y:S01]  /*13b60*/  ISETP.GE.AND P1, PT, R80, R83, PT ;  /* 0x000000535000720c */ /* 0x000fe20003f26270 */
[----:B------:R3:W0:Y:S01]  /*13b70*/  SHFL.IDX PT, R27, R84, 0x1, 0x1c1f ;  /* 0x003c1f00541b7f89 */ /* 0x00062200000e0000 */
[----:B--2---:R-:W-:Y:S02]  /*13b80*/  SEL R14, R64, R69, P0 ;  /* 0x00000045400e7207 */ /* 0x004fe40000000000 */
        /* <DEDUP_REMOVED lines=21> */
[----:B-1----:R-:W-:Y:S01]  /*13ce0*/  SEL R2, R37, R34, P0 ;  /* 0x0000002225027207 */ /* 0x002fe20000000000 */
[----:B0-23--:R-:W-:Y:S06]  /*13cf0*/  @P1 BRA `(.L_x_8423) ;  /* 0x0000005c00a01947 */ /* 0x00dfec0003800000 */
        /* <DEDUP_REMOVED lines=11> */
[----:B------:R-:W-:Y:S01]  /*13db0*/  ISETP.GE.AND P3, PT, R12, UR4, PT ;  /* 0x000000040c007c0c */ /* 0x000fe2000bf66270 */
[----:B------:R-:W-:Y:S01]  /*13dc0*/  VIADD R30, R71, 0x38 ;  /* 0x00000038471e7836 */ /* 0x000fe20000000000 */
[----:B------:R-:W-:-:S03]  /*13dd0*/  ISETP.GE.AND P5, PT, R28, UR4, PT ;  /* 0x000000041c007c0c */ /* 0x000fc6000bfa6270 */
[--C-:B------:R-:W-:Y:S02]  /*13de0*/  @!P0 IMAD.WIDE R6, R71, 0x4, R26.reuse ;  /* 0x0000000447068825 */ /* 0x100fe400078e021a */
[----:B------:R-:W-:Y:S02]  /*13df0*/  @!P4 LEA.HI R0, R0, R0, RZ, 0x1 ;  /* 0x000000000000c211 */ /* 0x000fe400078f08ff */
[----:B------:R-:W-:Y:S01]  /*13e00*/  @!P1 LEA.HI R10, R10, R10, RZ, 0x1 ;  /* 0x0000000a0a0a9211 */ /* 0x000fe200078f08ff */
[----:B------:R0:W-:Y:S01]  /*13e10*/  @!P0 ST.E.64 desc[UR52][R6.64], R42 ;  /* 0x0000002a06008985 */ /* 0x0001e2000c101b34 */
[----:B------:R-:W-:Y:S02]  /*13e20*/  @!P4 LOP3.LUT R9, R0, 0xfffffffe, RZ, 0xc0, !PT ;  /* 0xfffffffe0009c812 */ /* 0x000fe400078ec0ff */
[----:B------:R-:W-:Y:S02]  /*13e30*/  ISETP.GE.AND P0, PT, R30, UR4, PT ;  /* 0x000000041e007c0c */ /* 0x000fe4000bf06270 */
[----:B------:R-:W-:Y:S01]  /*13e40*/  @!P2 LEA.HI R0, R11, R11, RZ, 0x1 ;  /* 0x0000000b0b00a211 */ /* 0x000fe200078f08ff */
[----:B------:R-:W-:Y:S01]  /*13e50*/  @!P4 IMAD.WIDE R8, R9, 0x4, R26 ;  /* 0x000000040908c825 */ /* 0x000fe200078e021a */
[----:B------:R-:W-:-:S02]  /*13e60*/  @!P1 LOP3.LUT R11, R10, 0xfffffffe, RZ, 0xc0, !PT ;  /* 0xfffffffe0a0b9812 */ /* 0x000fc400078ec0ff */
[----:B------:R-:W-:Y:S01]  /*13e70*/  @!P2 LOP3.LUT R13, R0, 0xfffffffe, RZ, 0xc0, !PT ;  /* 0xfffffffe000da812 */ /* 0x000fe200078ec0ff */
[----:B------:R-:W-:Y:S01]  /*13e80*/  VIADD R0, R71, 0x40 ;  /* 0x0000004047007836 */ /* 0x000fe20000000000 */
[----:B------:R1:W-:Y:S01]  /*13e90*/  @!P4 ST.E.64 desc[UR52][R8.64], R46 ;  /* 0x0000002e0800c985 */ /* 0x0003e2000c101b34 */
[----:B------:R-:W-:Y:S02]  /*13ea0*/  ISETP.GE.AND P4, PT, R29, UR4, PT ;  /* 0x000000041d007c0c */ /* 0x000fe4000bf86270 */
[----:B------:R-:W-:Y:S01]  /*13eb0*/  @!P3 LEA.HI R12, R12, R12, RZ, 0x1 ;  /* 0x0000000c0c0cb211 */ /* 0x000fe200078f08ff */
[--C-:B0-----:R-:W-:Y:S01]  /*13ec0*/  @!P1 IMAD.WIDE R6, R11, 0x4, R26.reuse ;  /* 0x000000040b069825 */ /* 0x101fe200078e021a */
[----:B------:R-:W-:Y:S02]  /*13ed0*/  @!P5 LEA.HI R28, R28, R28, RZ, 0x1 ;  /* 0x0000001c1c1cd211 */ /* 0x000fe400078f08ff */
[----:B------:R-:W-:Y:S02]  /*13ee0*/  @!P3 LOP3.LUT R11, R12, 0xfffffffe, RZ, 0xc0, !PT ;  /* 0xfffffffe0c0bb812 */ /* 0x000fe400078ec0ff */
[----:B------:R-:W-:Y:S01]  /*13ef0*/  @!P0 LEA.HI R30, R30, R30, RZ, 0x1 ;  /* 0x0000001e1e1e8211 */ /* 0x000fe200078f08ff */
[----:B------:R0:W-:Y:S01]  /*13f00*/  @!P1 ST.E.64 desc[UR52][R6.64], R48 ;  /* 0x0000003006009985 */ /* 0x0001e2000c101b34 */
[----:B------:R-:W-:Y:S01]  /*13f10*/  ISETP.GE.AND P1, PT, R0, UR4, PT ;  /* 0x0000000400007c0c */ /* 0x000fe2000bf26270 */
[----:B------:R-:W-:Y:S01]  /*13f20*/  @!P3 IMAD.WIDE R10, R11, 0x4, R26 ;  /* 0x000000040b0ab825 */ /* 0x000fe200078e021a */
[----:B------:R-:W-:-:S02]  /*13f30*/  @!P0 LOP3.LUT R31, R30, 0xfffffffe, RZ, 0xc0, !PT ;  /* 0xfffffffe1e1f8812 */ /* 0x000fc400078ec0ff */
[----:B------:R-:W-:Y:S01]  /*13f40*/  @!P4 LEA.HI R29, R29, R29, RZ, 0x1 ;  /* 0x0000001d1d1dc211 */ /* 0x000fe200078f08ff */
[--C-:B-1----:R-:W-:Y:S01]  /*13f50*/  @!P2 IMAD.WIDE R8, R13, 0x4, R26.reuse ;  /* 0x000000040d08a825 */ /* 0x102fe200078e021a */
[----:B------:R-:W-:Y:S02]  /*13f60*/  @!P5 LOP3.LUT R13, R28, 0xfffffffe, RZ, 0xc0, !PT ;  /* 0xfffffffe1c0dd812 */ /* 0x000fe400078ec0ff */
[----:B------:R-:W-:Y:S01]  /*13f70*/  @!P4 LOP3.LUT R29, R29, 0xfffffffe, RZ, 0xc0, !PT ;  /* 0xfffffffe1d1dc812 */ /* 0x000fe200078ec0ff */
[----:B------:R-:W-:Y:S01]  /*13f80*/  VIADD R28, R71, 0x48 ;  /* 0x00000048471c7836 */ /* 0x000fe20000000000 */
[----:B------:R1:W-:Y:S01]  /*13f90*/  @!P2 ST.E.64 desc[UR52][R8.64], R50 ;  /* 0x000000320800a985 */ /* 0x0003e2000c101b34 */
[--C-:B------:R-:W-:Y:S02]  /*13fa0*/  @!P5 IMAD.WIDE R12, R13, 0x4, R26.reuse ;  /* 0x000000040d0cd825 */ /* 0x100fe400078e021a */
[----:B------:R-:W-:Y:S01]  /*13fb0*/  @!P1 LEA.HI R0, R0, R0, RZ, 0x1 ;  /* 0x0000000000009211 */ /* 0x000fe200078f08ff */
[----:B------:R2:W-:Y:S01]  /*13fc0*/  @!P3 ST.E.64 desc[UR52][R10.64], R14 ;  /* 0x0000000e0a00b985 */ /* 0x0005e2000c101b34 */
[----:B0-----:R-:W-:Y:S01]  /*13fd0*/  @!P4 IMAD.WIDE R6, R29, 0x4, R26 ;  /* 0x000000041d06c825 */ /* 0x001fe200078e021a */
[----:B------:R-:W-:-:S02]  /*13fe0*/  ISETP.GE.AND P2, PT, R28, UR4, PT ;  /* 0x000000041c007c0c */ /* 0x000fc4000bf46270 */
[----:B------:R0:W-:Y:S04]  /*13ff0*/  @!P5 ST.E.64 desc[UR52][R12.64], R64 ;  /* 0x000000400c00d985 */ /* 0x0001e8000c101b34 */
[----:B------:R-:W-:Y:S01]  /*14000*/  @!P4 ST.E.64 desc[UR52][R6.64], R16 ;  /* 0x000000100600c985 */ /* 0x000fe2000c101b34 */
[----:B-1----:R-:W-:-:S04]  /*14010*/  @!P0 IMAD.WIDE R8, R31, 0x4, R26 ;  /* 0x000000041f088825 */ /* 0x002fc800078e021a */
[C---:B--2---:R-:W-:Y:S01]  /*14020*/  VIADD R10, R71.reuse, 0x50 ;  /* 0x00000050470a7836 */ /* 0x044fe20000000000 */
[----:B------:R1:W-:Y:S01]  /*14030*/  @!P0 ST.E.64 desc[UR52][R8.64], R58 ;  /* 0x0000003a08008985 */ /* 0x0003e2000c101b34 */
[C---:B------:R-:W-:Y:S01]  /*14040*/  VIADD R14, R71.reuse, 0x68 ;  /* 0x00000068470e7836 */ /* 0x040fe20000000000 */
[----:B------:R-:W-:Y:S01]  /*14050*/  @!P2 LEA.HI R28, R28, R28, RZ, 0x1 ;  /* 0x0000001c1c1ca211 */ /* 0x000fe200078f08ff */
[C---:B0-----:R-:W-:Y:S01]  /*14060*/  VIADD R12, R71.reuse, 0x58 ;  /* 0x00000058470c7836 */ /* 0x041fe20000000000 */
[----:B------:R-:W-:Y:S01]  /*14070*/  ISETP.GE.AND P3, PT, R10, UR4, PT ;  /* 0x000000040a007c0c */ /* 0x000fe2000bf66270 */
[C---:B------:R-:W-:Y:S01]  /*14080*/  VIADD R13, R71.reuse, 0x60 ;  /* 0x00000060470d7836 */ /* 0x040fe20000000000 */
[----:B------:R-:W-:Y:S01]  /*14090*/  ISETP.GE.AND P5, PT, R14, UR4, PT ;  /* 0x000000040e007c0c */ /* 0x000fe2000bfa6270 */
[C---:B------:R-:W-:Y:S01]  /*140a0*/  VIADD R15, R71.reuse, 0x70 ;  /* 0x00000070470f7836 */ /* 0x040fe20000000000 */
[----:B------:R-:W-:Y:S01]  /*140b0*/  ISETP.GE.AND P0, PT, R12, UR4, PT ;  /* 0x000000040c007c0c */ /* 0x000fe2000bf06270 */
[----:B------:R-:W-:Y:S01]  /*140c0*/  VIADD R71, R71, 0x78 ;  /* 0x0000007847477836 */ /* 0x000fe20000000000 */
[----:B------:R-:W-:-:S02]  /*140d0*/  ISETP.GE.AND P4, PT, R13, UR4, PT ;  /* 0x000000040d007c0c */ /* 0x000fc4000bf86270 */
[----:B------:R-:W-:Y:S02]  /*140e0*/  ISETP.GE.AND P6, PT, R15, UR4, PT ;  /* 0x000000040f007c0c */ /* 0x000fe4000bfc6270 */
[----:B------:R-:W-:Y:S02]  /*140f0*/  @!P1 LOP3.LUT R11, R0, 0xfffffffe, RZ, 0xc0, !PT ;  /* 0xfffffffe000b9812 */ /* 0x000fe400078ec0ff */
[----:B-1----:R-:W-:Y:S02]  /*14100*/  @!P2 LOP3.LUT R9, R28, 0xfffffffe, RZ, 0xc0, !PT ;  /* 0xfffffffe1c09a812 */ /* 0x002fe400078ec0ff */
[----:B------:R-:W-:Y:S01]  /*14110*/  @!P3 LEA.HI R10, R10, R10, RZ, 0x1 ;  /* 0x0000000a0a0ab211 */ /* 0x000fe200078f08ff */
[--C-:B------:R-:W-:Y:S01]  /*14120*/  @!P1 IMAD.WIDE R6, R11, 0x4, R26.reuse ;  /* 0x000000040b069825 */ /* 0x100fe200078e021a */
[----:B------:R-:W-:Y:S02]  /*14130*/  @!P5 LEA.HI R14, R14, R14, RZ, 0x1 ;  /* 0x0000000e0e0ed211 */ /* 0x000fe400078f08ff */
[----:B------:R-:W-:Y:S01]  /*14140*/  @!P0 LEA.HI R12, R12, R12, RZ, 0x1 ;  /* 0x0000000c0c0c8211 */ /* 0x000fe200078f08ff */
[----:B------:R-:W-:Y:S01]  /*14150*/  @!P2 IMAD.WIDE R8, R9, 0x4, R26 ;  /* 0x000000040908a825 */ /* 0x000fe200078e021a */
[----:B------:R-:W-:Y:S01]  /*14160*/  @!P4 LEA.HI R0, R13, R13, RZ, 0x1 ;  /* 0x0000000d0d00c211 */ /* 0x000fe200078f08ff */
[----:B------:R0:W-:Y:S01]  /*14170*/  @!P1 ST.E.64 desc[UR52][R6.64], R18 ;  /* 0x0000001206009985 */ /* 0x0001e2000c101b34 */
[----:B------:R-:W-:-:S02]  /*14180*/  @!P3 LOP3.LUT R11, R10, 0xfffffffe, RZ, 0xc0, !PT ;  /* 0xfffffffe0a0bb812 */ /* 0x000fc400078ec0ff */
[----:B------:R-:W-:Y:S01]  /*14190*/  @!P6 LEA.HI R16, R15, R15, RZ, 0x1 ;  /* 0x0000000f0f10e211 */ /* 0x000fe200078f08ff */
[----:B------:R1:W-:Y:S01]  /*141a0*/  @!P2 ST.E.64 desc[UR52][R8.64], R52 ;  /* 0x000000340800a985 */ /* 0x0003e2000c101b34 */
[----:B------:R-:W-:Y:S01]  /*141b0*/  @!P0 LOP3.LUT R13, R12, 0xfffffffe, RZ, 0xc0, !PT ;  /* 0xfffffffe0c0d8812 */ /* 0x000fe200078ec0ff */
[--C-:B------:R-:W-:Y:S01]  /*141c0*/  @!P3 IMAD.WIDE R10, R11, 0x4, R26.reuse ;  /* 0x000000040b0ab825 */ /* 0x100fe200078e021a */
[----:B------:R-:W-:Y:S02]  /*141d0*/  @!P4 LOP3.LUT R15, R0, 0xfffffffe, RZ, 0xc0, !PT ;  /* 0xfffffffe000fc812 */ /* 0x000fe400078ec0ff */
[----:B------:R-:W-:Y:S01]  /*141e0*/  @!P5 LOP3.LUT R17, R14, 0xfffffffe, RZ, 0xc0, !PT ;  /* 0xfffffffe0e11d812 */ /* 0x000fe200078ec0ff */
[--C-:B------:R-:W-:Y:S01]  /*141f0*/  @!P0 IMAD.WIDE R12, R13, 0x4, R26.reuse ;  /* 0x000000040d0c8825 */ /* 0x100fe200078e021a */
[----:B------:R2:W-:Y:S01]  /*14200*/  @!P3 ST.E.64 desc[UR52][R10.64], R20 ;  /* 0x000000140a00b985 */ /* 0x0005e2000c101b34 */
[----:B0-----:R-:W-:Y:S02]  /*14210*/  @!P6 LOP3.LUT R19, R16, 0xfffffffe, RZ, 0xc0, !PT ;  /* 0xfffffffe1013e812 */ /* 0x001fe400078ec0ff */
        /* <DEDUP_REMOVED lines=14> */
.L_x_8510:
        /* <DEDUP_REMOVED lines=58> */
.L_x_8421:
        /* <DEDUP_REMOVED lines=18> */
.L_x_8513:
[----:B------:R-:W-:Y:S01]  /*147c0*/  ULDC UR7, c[0x0][0xc50] ;  /* 0x0003140000077ab9 */ /* 0x000fe20000000800 */
[----:B------:R-:W-:Y:S01]  /*147d0*/  UMOV UR40, UR6 ;  /* 0x0000000600287c82 */ /* 0x000fe20008000000 */
[----:B------:R-:W-:-:S11]  /*147e0*/  UISETP.NE.AND UP0, UPT, UR7, 0x1, UPT ;  /* 0x000000010700788c */ /* 0x000fd6000bf05270 */
[----:B------:R-:W-:Y:S01]  /*147f0*/  @UP0 ULDC UR4, c[0x0][0xc54] ;  /* 0x0003150000040ab9 */ /* 0x000fe20000000800 */
[----:B------:R-:W-:Y:S01]  /*14800*/  @UP0 ULDC UR8, c[0x0][0xc58] ;  /* 0x0003160000080ab9 */ /* 0x000fe20000000800 */
[----:B------:R-:W-:-:S04]  /*14810*/  UIMAD.WIDE.U32 UR4, UR6, UR4, URZ ;  /* 0x00000004060472a5 */ /* 0x000fc8000f8e003f */
[----:B------:R-:W-:-:S12]  /*14820*/  @UP0 USHF.R.U32.HI UR40, URZ, UR8, UR5 ;  /* 0x000000083f280299 */ /* 0x000fd80008011605 */
.L_x_8514:
        /* <DEDUP_REMOVED lines=18> */
[----:B------:R-:W-:-:S03]  /*14950*/  UISETP.NE.AND UP1, UPT, UR4, 0x1, UPT ;  /* 0x000000010400788c */ /* 0x000fc6000bf25270 */
[----:B------:R-:W-:Y:S01]  /*14960*/  ULDC.64 UR4, c[0x0][0x418] ;  /* 0x0001060000047ab9 */ /* 0x000fe20000000a00 */
[----:B------:R-:W-:Y:S02]  /*14970*/  UP2UR UR48, UPR, URZ, 0x2 ;  /* 0x000000023f307883 */ /* 0x000fe40008000000 */
[----:B------:R-:W-:-:S03]  /*14980*/  UISETP.NE.U32.AND UP0, UPT, UR4, URZ, UPT ;  /* 0x0000003f0400728c */ /* 0x000fc6000bf05070 */
[----:B------:R-:W-:Y:S01]  /*14990*/  ULDC UR4, c[0x0][0x424] ;  /* 0x0001090000047ab9 */ /* 0x000fe20000000800 */
[----:B------:R-:W-:Y:S01]  /*149a0*/  UISETP.NE.AND.EX UP0, UPT, UR5, URZ, UPT, UP0 ;  /* 0x0000003f0500728c */ /* 0x000fe2000bf05300 */
[----:B------:R-:W-:Y:S02]  /*149b0*/  @UP1 ULDC UR9, c[0x0][0x450] ;  /* 0x0001140000091ab9 */ /* 0x000fe40000000800 */
[----:B------:R-:W-:Y:S01]  /*149c0*/  @UP1 ULDC UR5, c[0x0][0x44c] ;  /* 0x0001130000051ab9 */ /* 0x000fe20000000800 */
[----:B------:R-:W-:-:S04]  /*149d0*/  USEL UR38, UR4, 0x1, UP0 ;  /* 0x0000000104267887 */ /* 0x000fc80008000000 */
[----:B------:R-:W-:Y:S02]  /*149e0*/  UIMAD UR7, UR38, UR6, 0x9f ;  /* 0x0000009f260774a4 */ /* 0x000fe4000f8e0206 */
[----:B------:R-:W-:Y:S02]  /*149f0*/  UIMAD UR38, UR38, UR6, URZ ;  /* 0x00000006262672a4 */ /* 0x000fe4000f8e023f */
[----:B------:R-:W-:Y:S02]  /*14a00*/  UIMAD.WIDE UR6, UR7, 0x66666667, URZ ;  /* 0x66666667070678a5 */ /* 0x000fe4000f8e023f */
[----:B-1----:R-:W-:Y:S02]  /*14a10*/  USHF.L.U32 UR41, UR41, 0x7, URZ ;  /* 0x0000000729297899 */ /* 0x002fe4000800063f */
[----:B------:R-:W-:Y:S02]  /*14a20*/  USHF.R.U32.HI UR42, URZ, 0x1f, UR7 ;  /* 0x0000001f3f2a7899 */ /* 0x000fe40008011607 */
[----:B------:R-:W-:-:S02]  /*14a30*/  UIADD3 UR8, UR41, 0x7f, URZ ;  /* 0x0000007f29087890 */ /* 0x000fc4000fffe03f */
[----:B------:R-:W-:Y:S02]  /*14a40*/  ULEA.HI.SX32 UR42, UR7, UR42, 0x1a ;  /* 0x0000002a072a7291 */ /* 0x000fe4000f8fd23f */
[----:B------:R-:W-:-:S04]  /*14a50*/  UIMAD.WIDE.U32 UR4, UR8, UR5, URZ ;  /* 0x00000005080472a5 */ /* 0x000fc8000f8e003f */
[----:B------:R-:W-:Y:S02]  /*14a60*/  @UP1 USHF.R.U32.HI UR8, URZ, UR9, UR5 ;  /* 0x000000093f081299 */ /* 0x000fe40008011605 */
[----:B------:R-:W-:Y:S01]  /*14a70*/  UIADD3 UR9, UR38, 0x1, -UR10 ;  /* 0x0000000126097890 */ /* 0x000fe2000fffe80a */
[----:B------:R-:W-:Y:S02]  /*14a80*/  ULDC.64 UR4, c[0x0][0x9e0] ;  /* 0x0002780000047ab9 */ /* 0x000fe40000000a00 */
[----:B------:R-:W-:Y:S02]  /*14a90*/  UISETP.GE.AND UP0, UPT, UR5, 0x1, UPT ;  /* 0x000000010500788c */ /* 0x000fe4000bf06270 */
[----:B------:R-:W-:-:S04]  /*14aa0*/  UIADD3 UR9, UR9, UR8, URZ ;  /* 0x0000000809097290 */ /* 0x000fc8000fffe03f */
[----:B------:R-:W-:Y:S01]  /*14ab0*/  PLOP3.LUT P1, PT, PT, PT, UP0, 0x80, 0x0 ;  /* 0x000000000000781c */ /* 0x000fe20003f2f008 */
[----:B------:R-:W-:-:S12]  /*14ac0*/  UIADD3 UR4, UR9, UR4, URZ ;  /* 0x0000000409047290 */ /* 0x000fd8000fffe03f */
[----:B0-----:R-:W-:Y:S05]  /*14ad0*/  @!P1 BRA `(.L_x_8516) ;  /* 0x0000000000449947 */ /* 0x001fea0003800000 */
        /* <DEDUP_REMOVED lines=10> */
.L_x_8517:
[----:B------:R-:W-:-:S11]  /*14b80*/  UISETP.NE.AND UP0, UPT, UR5, 0x1, UPT ;  /* 0x000000010500788c */ /* 0x000fd6000bf05270 */
[----:B------:R-:W-:Y:S02]  /*14b90*/  @UP0 ULDC.64 UR12, c[0x0][0x9e8] ;  /* 0x00027a00000c0ab9 */ /* 0x000fe40000000a00 */
[----:B------:R-:W-:-:S04]  /*14ba0*/  UIMAD.WIDE.U32 UR6, UR8, UR12, URZ ;  /* 0x0000000c080672a5 */ /* 0x000fc8000f8e003f */
[----:B------:R-:W-:-:S12]  /*14bb0*/  @UP0 USHF.R.U32.HI UR8, URZ, UR13, UR7 ;  /* 0x0000000d3f080299 */ /* 0x000fd80008011607 */
.L_x_8518:
[----:B------:R-:W-:-:S04]  /*14bc0*/  UIMAD UR8, UR8, UR5, UR5 ;  /* 0x00000005080872a4 */ /* 0x000fc8000f8e0205 */
[----:B------:R-:W-:-:S04]  /*14bd0*/  UISETP.LT.AND UP0, UPT, UR4, UR8, UPT ;  /* 0x000000080400728c */ /* 0x000fc8000bf01270 */
[----:B------:R-:W-:-:S12]  /*14be0*/  USEL UR4, UR4, UR8, UP0 ;  /* 0x0000000804047287 */ /* 0x000fd80008000000 */
.L_x_8516:
[----:B------:R-:W-:Y:S02]  /*14bf0*/  UISETP.NE.AND UP0, UPT, UR48, URZ, UPT ;  /* 0x0000003f3000728c */ /* 0x000fe4000bf05270 */
[----:B------:R-:W-:-:S03]  /*14c00*/  UIADD3 UR6, UR4, 0x9f, URZ ;  /* 0x0000009f04067890 */ /* 0x000fc6000fffe03f */
[----:B------:R-:W-:Y:S01]  /*14c10*/  UMOV UR4, UR41 ;  /* 0x0000002900047c82 */ /* 0x000fe20008000000 */
[----:B------:R-:W-:-:S04]  /*14c20*/  UIMAD.WIDE UR6, UR6, 0x66666667, URZ ;  /* 0x66666667060678a5 */ /* 0x000fc8000f8e023f */
[----:B------:R-:W-:Y:S01]  /*14c30*/  USHF.R.U32.HI UR43, URZ, 0x1f, UR7 ;  /* 0x0000001f3f2b7899 */ /* 0x000fe20008011607 */
[----:B------:R-:W-:Y:S02]  /*14c40*/  @UP0 ULDC UR8, c[0x0][0x44c] ;  /* 0x0001130000080ab9 */ /* 0x000fe40000000800 */
[----:B------:R-:W-:Y:S01]  /*14c50*/  @UP0 ULDC UR6, c[0x0][0x450] ;  /* 0x0001140000060ab9 */ /* 0x000fe20000000800 */
[----:B------:R-:W-:Y:S02]  /*14c60*/  UIMAD.WIDE.U32 UR8, UR41, UR8, URZ ;  /* 0x00000008290872a5 */ /* 0x000fe4000f8e003f */
[----:B------:R-:W-:Y:S02]  /*14c70*/  ULEA.HI.SX32 UR43, UR7, UR43, 0x1a ;  /* 0x0000002b072b7291 */ /* 0x000fe4000f8fd23f */
        /* <DEDUP_REMOVED lines=17> */
.L_x_8520:
[----:B------:R-:W-:-:S11]  /*14d90*/  UISETP.NE.AND UP0, UPT, UR5, 0x1, UPT ;  /* 0x000000010500788c */ /* 0x000fd6000bf05270 */
[----:B------:R-:W-:Y:S02]  /*14da0*/  @UP0 ULDC.64 UR10, c[0x0][0x9e8] ;  /* 0x00027a00000a0ab9 */ /* 0x000fe40000000a00 */
[----:B------:R-:W-:-:S04]  /*14db0*/  UIMAD.WIDE.U32 UR6, UR4, UR10, URZ ;  /* 0x0000000a040672a5 */ /* 0x000fc8000f8e003f */
[----:B------:R-:W-:-:S12]  /*14dc0*/  @UP0 USHF.R.U32.HI UR4, URZ, UR11, UR7 ;  /* 0x0000000b3f040299 */ /* 0x000fd80008011607 */
.L_x_8521:
[----:B------:R-:W-:-:S04]  /*14dd0*/  UIMAD UR4, UR4, UR5, URZ ;  /* 0x00000005040472a4 */ /* 0x000fc8000f8e023f */
[----:B------:R-:W-:-:S04]  /*14de0*/  UISETP.LT.AND UP0, UPT, UR8, UR4, UPT ;  /* 0x000000040800728c */ /* 0x000fc8000bf01270 */
[----:B------:R-:W-:-:S12]  /*14df0*/  USEL UR8, UR8, UR4, !UP0 ;  /* 0x0000000408087287 */ /* 0x000fd8000c000000 */
.L_x_8519:
        /* <DEDUP_REMOVED lines=44> */
.L_x_8522:
[----:B------:R-:W-:Y:S02]  /*150c0*/  UIMAD UR49, UR45, UR37, UR44 ;  /* 0x000000252d3172a4 */ /* 0x000fe4000f8e022c */
[----:B------:R-:W-:Y:S02]  /*150d0*/  IMAD.U32 R3, RZ, RZ, UR37 ;  /* 0x00000025ff037e24 */ /* 0x000fe4000f8e00ff */
[----:B------:R-:W-:Y:S02]  /*150e0*/  IMAD.MOV.U32 R31, RZ, RZ, 0x1 ;  /* 0x00000001ff1f7424 */ /* 0x000fe400078e00ff */
        /* <DEDUP_REMOVED lines=32> */
.L_x_8523:
        /* <DEDUP_REMOVED lines=20> */
.L_x_8524:
        /* <DEDUP_REMOVED lines=20> */
.L_x_8525:
        /* <DEDUP_REMOVED lines=18> */
.L_x_8526:
        /* <DEDUP_REMOVED lines=14> */
.L_x_8577:
        /* <DEDUP_REMOVED lines=31> */
[----:B------:R-:W3:Y:S02]  /*15960*/  @P3 LDC R4, c[0x0][0x434] ;  /* 0x00010d00ff043b82 */ /* 0x000ee40000000800 */
[----:B------:R-:W-:Y:S01]  /*15970*/  @!P1 IMAD.IADD R3, R3, 0x1, R5 ;  /* 0x0000000103039824 */ /* 0x000fe200078e0205 */
[----:B0-----:R-:W-:-:S04]  /*15980*/  @!P1 LEA R6, P2, R2, R6, 0x2 ;  /* 0x0000000602069211 */ /* 0x001fc800078410ff */
[----:B------:R-:W-:Y:S01]  /*15990*/  @!P1 LEA.HI.X R7, R2, R7, R3, 0x2, P2 ;  /* 0x0000000702079211 */ /* 0x000fe200010f1403 */
[----:B------:R-:W-:Y:S01]  /*159a0*/  IMAD.SHL.U32 R28, R19, 0x80, RZ ;  /* 0x00000080131c7824 */ /* 0x000fe200078e00ff */
[----:B------:R-:W-:Y:S01]  /*159b0*/  ULOP3.LUT UR4, UR36, 0x2, URZ, 0xfc, !UPT ;  /* 0x0000000224047892 */ /* 0x000fe2000f8efc3f */
[----:B------:R-:W-:Y:S02]  /*159c0*/  LOP3.LUT R0, R0, 0xfffffffd, RZ, 0xc0, !PT ;  /* 0xfffffffd00007812 */ /* 0x000fe400078ec0ff */
        /* <DEDUP_REMOVED lines=12> */
[C---:B------:R-:W-:Y:S02]  /*15a90*/  IMAD.SHL.U32 R2, R19.reuse, 0x20, RZ ;  /* 0x0000002013027824 */ /* 0x040fe400078e00ff */
[----:B------:R-:W-:-:S03]  /*15aa0*/  IMAD.SHL.U32 R9, R19, 0x4, RZ ;  /* 0x0000000413097824 */ /* 0x000fc600078e00ff */
[----:B------:R-:W-:-:S04]  /*15ab0*/  LOP3.LUT R14, R2, 0x80, RZ, 0xc0, !PT ;  /* 0x00000080020e7812 */ /* 0x000fc800078ec0ff */
[----:B------:R-:W-:Y:S02]  /*15ac0*/  LOP3.LUT R14, R14, 0x10, R19, 0xf8, !PT ;  /* 0x000000100e0e7812 */ /* 0x000fe400078ef813 */
[----:B------:R-:W-:Y:S02]  /*15ad0*/  SHF.R.U32.HI R3, RZ, 0x5, R26 ;  /* 0x00000005ff037819 */ /* 0x000fe4000001161a */
[----:B------:R-:W-:Y:S02]  /*15ae0*/  LOP3.LUT R9, R14, 0x10, R9, 0x78, !PT ;  /* 0x000000100e097812 */ /* 0x000fe400078e7809 */
        /* <DEDUP_REMOVED lines=19> */
[----:B------:R-:W-:Y:S01]  /*15c20*/  IMAD.MOV R6, RZ, RZ, -R12 ;  /* 0x000000ffff067224 */ /* 0x000fe200078e0a0c */
[----:B------:R-:W-:Y:S01]  /*15c30*/  LOP3.LUT R3, R3, R30, RZ, 0x3c, !PT ;  /* 0x0000001e03037212 */ /* 0x000fe200078e3cff */
[----:B------:R-:W-:Y:S01]  /*15c40*/  IMAD.U32 R34, RZ, RZ, UR40 ;  /* 0x00000028ff227e24 */ /* 0x000fe2000f8e00ff */
        /* <DEDUP_REMOVED lines=10> */
.L_x_8528:
[----:B------:R-:W-:-:S05]  /*15cf0*/  IMAD.MOV.U32 R31, RZ, RZ, 0x1 ;  /* 0x00000001ff1f7424 */ /* 0x000fca00078e00ff */
[----:B------:R-:W-:-:S04]  /*15d00*/  SHF.L.U32 R31, R31, 0x1f, RZ ;  /* 0x0000001f1f1f7819 */ /* 0x000fc800000006ff */
[----:B------:R-:W0:Y:S02]  /*15d10*/  SYNCS.PHASECHK.TRANS64.TRYWAIT P0, [UR46+0x22880], R31 ;  /* 0x0228801fff0075a7 */ /* 0x000e24000800016e */
[----:B0-----:R-:W-:Y:S05]  /*15d20*/  @!P0 BRA `(.L_x_8529) ;  /* 0x0000004000948947 */ /* 0x001fea0003800000 */
.L_x_8578:
[----:B------:R-:W-:Y:S01]  /*15d30*/  SHF.R.S32.HI R20, RZ, 0x1f, R6 ;  /* 0x0000001fff147819 */ /* 0x000fe20000011406 */
[----:B------:R-:W-:Y:S01]  /*15d40*/  ULDC.64 UR4, c[0x0][0x328] ;  /* 0x0000ca0000047ab9 */ /* 0x000fe20000000a00 */
[----:B------:R-:W-:Y:S01]  /*15d50*/  SHF.R.S32.HI R22, RZ, 0x1f, R9 ;  /* 0x0000001fff167819 */ /* 0x000fe20000011409 */
[----:B------:R-:W-:Y:S01]  /*15d60*/  IMAD.WIDE.U32 R4, R6, UR4, RZ ;  /* 0x0000000406047c25 */ /* 0x000fe2000f8e00ff */
[----:B-----5:R-:W-:Y:S01]  /*15d70*/  SHF.R.S32.HI R21, RZ, 0x1f, R8 ;  /* 0x0000001fff157819 */ /* 0x020fe20000011408 */
[----:B------:R-:W1:Y:S01]  /*15d80*/  LDC R14, c[0x0][0x2f4] ;  /* 0x0000bd00ff0e7b82 */ /* 0x000e620000000800 */
[----:B------:R-:W-:Y:S01]  /*15d90*/  SHF.R.S32.HI R19, RZ, 0x1f, R10 ;  /* 0x0000001fff137819 */ /* 0x000fe2000001140a */
[----:B------:R-:W-:Y:S01]  /*15da0*/  IMAD R3, R20, UR4, RZ ;  /* 0x0000000414037c24 */ /* 0x000fe2000f8e02ff */
[----:B------:R-:W-:Y:S01]  /*15db0*/  R2UR UR6, R34 ;  /* 0x00000000220672ca */ /* 0x000fe200000e0000 */
[----:B------:R-:W-:Y:S01]  /*15dc0*/  IMAD R2, R22, UR4, RZ ;  /* 0x0000000416027c24 */ /* 0x000fe2000f8e02ff */
[----:B------:R-:W-:Y:S01]  /*15dd0*/  LOP3.LUT R0, R0, 0xffffff7f, RZ, 0xc0, !PT ;  /* 0xffffff7f00007812 */ /* 0x000fe200078ec0ff */
[----:B------:R-:W-:-:S02]  /*15de0*/  IMAD R7, R6, UR5, R3 ;  /* 0x0000000506077c24 */ /* 0x000fc4000f8e0203 */
[C---:B------:R-:W-:Y:S02]  /*15df0*/  IMAD R13, R9.reuse, UR5, R2 ;  /* 0x00000005090d7c24 */ /* 0x040fe4000f8e0202 */
[----:B------:R-:W-:Y:S01]  /*15e00*/  IMAD.WIDE.U32 R2, R9, UR4, RZ ;  /* 0x0000000409027c25 */ /* 0x000fe2000f8e00ff */
[----:B------:R-:W-:-:S03]  /*15e10*/  ULDC.64 UR4, c[0x0][0x338] ;  /* 0x0000ce0000047ab9 */ /* 0x000fc60000000a00 */
[----:B------:R-:W-:Y:S02]  /*15e20*/  IMAD.IADD R5, R5, 0x1, R7 ;  /* 0x0000000105057824 */ /* 0x000fe400078e0207 */
[----:B------:R-:W-:Y:S02]  /*15e30*/  IMAD.IADD R3, R3, 0x1, R13 ;  /* 0x0000000103037824 */ /* 0x000fe400078e020d */
[----:B------:R-:W-:Y:S02]  /*15e40*/  IMAD R7, R21, UR4, RZ ;  /* 0x0000000415077c24 */ /* 0x000fe4000f8e02ff */
[----:B------:R-:W-:Y:S02]  /*15e50*/  IMAD R13, R19, UR4, RZ ;  /* 0x00000004130d7c24 */ /* 0x000fe4000f8e02ff */
[C---:B------:R-:W-:Y:S02]  /*15e60*/  IMAD R7, R8.reuse, UR5, R7 ;  /* 0x0000000508077c24 */ /* 0x040fe4000f8e0207 */
[----:B------:R-:W-:Y:S01]  /*15e70*/  IMAD.WIDE.U32 R2, R8, UR4, R2 ;  /* 0x0000000408027c25 */ /* 0x000fe2000f8e0002 */
[----:B-1----:R-:W-:-:S03]  /*15e80*/  ISETP.GE.AND P2, PT, R30, R14, PT ;  /* 0x0000000e1e00720c */ /* 0x002fc60003f46270 */
[C---:B------:R-:W-:Y:S02]  /*15e90*/  IMAD R13, R10.reuse, UR5, R13 ;  /* 0x000000050a0d7c24 */ /* 0x040fe4000f8e020d */
[----:B------:R-:W-:Y:S01]  /*15ea0*/  IMAD.WIDE.U32 R4, R10, UR4, R4 ;  /* 0x000000040a047c25 */ /* 0x000fe2000f8e0004 */
[----:B------:R-:W-:-:S03]  /*15eb0*/  ULDC.64 UR4, c[0x0][0x330] ;  /* 0x0000cc0000047ab9 */ /* 0x000fc60000000a00 */
[----:B------:R-:W-:Y:S02]  /*15ec0*/  IMAD.IADD R3, R3, 0x1, R7 ;  /* 0x0000000103037824 */ /* 0x000fe400078e0207 */
[----:B------:R-:W-:Y:S02]  /*15ed0*/  IMAD.IADD R5, R5, 0x1, R13 ;  /* 0x0000000105057824 */ /* 0x000fe400078e020d */
[----:B------:R-:W-:Y:S01]  /*15ee0*/  IMAD.U32 R7, RZ, RZ, UR4 ;  /* 0x00000004ff077e24 */ /* 0x000fe2000f8e00ff */
[----:B------:R-:W-:Y:S01]  /*15ef0*/  UIMAD UR4, UR6, UR4, URZ ;  /* 0x00000004060472a4 */ /* 0x000fe2000f8e023f */
[----:B------:R-:W-:Y:S02]  /*15f00*/  IMAD.SHL.U32 R35, R26, 0x10, RZ ;  /* 0x000000101a237824 */ /* 0x000fe400078e00ff */
[----:B------:R-:W-:Y:S01]  /*15f10*/  IMAD.WIDE.U32 R4, R7, UR40, R4 ;  /* 0x0000002807047c25 */ /* 0x000fe2000f8e0004 */
[----:B------:R-:W-:Y:S01]  /*15f20*/  ULDC.64 UR6, c[0x0][0x318] ;  /* 0x0000c60000067ab9 */ /* 0x000fe20000000a00 */
[----:B------:R-:W-:-:S02]  /*15f30*/  UIMAD UR4, UR40, UR5, UR4 ;  /* 0x00000005280472a4 */ /* 0x000fc4000f8e0204 */
        /* <DEDUP_REMOVED lines=9> */
[C---:B------:R-:W-:Y:S02]  /*15fd0*/  IMAD.SHL.U32 R3, R12.reuse, 0x80, RZ ;  /* 0x000000800c037824 */ /* 0x040fe400078e00ff */
[----:B------:R-:W-:Y:S02]  /*15fe0*/  IMAD.IADD R5, R5, 0x1, -R24 ;  /* 0x0000000105057824 */ /* 0x000fe400078e0a18 */
[----:B------:R-:W-:Y:S01]  /*15ff0*/  IMAD.SHL.U32 R12, R12, 0x10, RZ ;  /* 0x000000100c0c7824 */ /* 0x000fe200078e00ff */
[----:B------:R-:W-:Y:S02]  /*16000*/  LOP3.LUT R3, R30, 0x380, R3, 0xf8, !PT ;  /* 0x000003801e037812 */ /* 0x000fe400078ef803 */
[----:B------:R-:W-:-:S02]  /*16010*/  ISETP.GE.AND P0, PT, R5, 0x1, PT ;  /* 0x000000010500780c */ /* 0x000fc40003f06270 */
[----:B------:R-:W-:-:S04]  /*16020*/  LOP3.LUT R12, R3, 0x70, R12, 0x78, !PT ;  /* 0x00000070030c7812 */ /* 0x000fc800078e780c */
[----:B------:R-:W-:-:S07]  /*16030*/  LOP3.LUT R35, R12, 0x400, R35, 0xf8, !PT ;  /* 0x000004000c237812 */ /* 0x000fce00078ef823 */
        /* <DEDUP_REMOVED lines=9> */
[----:B------:R-:W-:Y:S01]  /*160d0*/  SHFL.IDX PT, R11, R16, 0x7, 0x181f ;  /* 0x00f81f00100b7f89 */ /* 0x000fe200000e0000 */
[C---:B------:R-:W-:Y:S02]  /*160e0*/  ISETP.GE.AND P4, PT, R5.reuse, 0x41, PT ;  /* 0x000000410500780c */ /* 0x040fe40003f86270 */
[----:B------:R-:W-:Y:S01]  /*160f0*/  ISETP.GE.AND P3, PT, R5, 0x51, PT ;  /* 0x000000510500780c */ /* 0x000fe20003f66270 */
[----:B------:R-:W-:Y:S01]  /*16100*/  SHFL.IDX PT, R12, R4, RZ, 0x181f ;  /* 0x00181fff040c7589 */ /* 0x000fe200000e0000 */
[----:B-1----:R-:W-:-:S03]  /*16110*/  IADD3 R2, P1, R30, R14, RZ ;  /* 0x0000000e1e027210 */ /* 0x002fc60007f3e0ff */
[----:B------:R-:W-:Y:S02]  /*16120*/  SHFL.IDX PT, R14, R4, 0x1, 0x181f ;  /* 0x00381f00040e7f89 */ /* 0x000fe400000e0000 */
        /* <DEDUP_REMOVED lines=35> */
[----:B------:R-:W3:Y:S04]  /*16360*/  SHFL.IDX PT, R17, R17, 0x7, 0x181f ;  /* 0x00f81f0011117f89 */ /* 0x000ee800000e0000 */
[----:B------:R-:W4:Y:S04]  /*16370*/  SHFL.IDX PT, R16, R7, RZ, 0x181f ;  /* 0x00181fff07107589 */ /* 0x000f2800000e0000 */
[----:B------:R-:W0:Y:S01]  /*16380*/  SHFL.IDX PT, R7, R7, 0x1, 0x181f ;  /* 0x00381f0007077f89 */ /* 0x000e2200000e0000 */
[----:B-1----:R-:W-:-:S05]  /*16390*/  IADD3 R2, P1, R30, R2, RZ ;  /* 0x000000021e027210 */ /* 0x002fca0007f3e0ff */
[----:B--2---:R-:W-:-:S05]  /*163a0*/  IMAD.X R3, RZ, RZ, R3, P1 ;  /* 0x000000ffff037224 */ /* 0x004fca00008e0603 */
[----:B------:R1:W-:Y:S01]  /*163b0*/  LDGSTS.E.BYPASS.LTC128B.128 [R29+0xd400], desc[UR52][R2.64], !P0 ;  /* 0x0d400000021d7fae */ /* 0x0003e2000c101d74 */
[----:B------:R-:W-:Y:S02]  /*163c0*/  ISETP.LT.OR P0, PT, R5, 0x71, P2 ;  /* 0x000000710500780c */ /* 0x000fe40001701670 */
[----:B-1----:R-:W-:-:S05]  /*163d0*/  IADD3 R2, P1, R30, R11, RZ ;  /* 0x0000000b1e027210 */ /* 0x002fca0007f3e0ff */
[----:B---3--:R-:W-:-:S06]  /*163e0*/  IMAD.X R3, RZ, RZ, R17, P1 ;  /* 0x000000ffff037224 */ /* 0x008fcc00008e0611 */
[----:B------:R1:W-:Y:S01]  /*163f0*/  LDGSTS.E.BYPASS.LTC128B.128 [R29+0xdc00], desc[UR52][R2.64], !P0 ;  /* 0x0dc00000021d7fae */ /* 0x0003e2000c101d74 */
[----:B------:R-:W-:Y:S02]  /*16400*/  ISETP.LT.OR P0, PT, R5, 0x81, P2 ;  /* 0x000000810500780c */ /* 0x000fe40001701670 */
[----:B-1----:R-:W-:-:S05]  /*16410*/  IADD3 R2, P1, R30, R12, RZ ;  /* 0x0000000c1e027210 */ /* 0x002fca0007f3e0ff */
[----:B----4-:R-:W-:Y:S01]  /*16420*/  IMAD.X R3, RZ, RZ, R16, P1 ;  /* 0x000000ffff037224 */ /* 0x010fe200008e0610 */
[----:B------:R-:W-:-:S05]  /*16430*/  ISETP.GE.AND P1, PT, R5, 0x11, PT ;  /* 0x000000110500780c */ /* 0x000fca0003f26270 */
[----:B------:R1:W-:Y:S01]  /*16440*/  LDGSTS.E.BYPASS.LTC128B.128 [R29+0xe400], desc[UR52][R2.64], !P0 ;  /* 0x0e400000021d7fae */ /* 0x0003e2000c101d74 */
[----:B------:R-:W-:-:S07]  /*16450*/  ISETP.GE.AND P0, PT, R5, 0x21, PT ;  /* 0x000000210500780c */ /* 0x000fce0003f06270 */
        /* <DEDUP_REMOVED lines=9> */
[----:B01----:R-:W-:-:S07]  /*164f0*/  @P6 LOP3.LUT R0, R0, 0x100, RZ, 0xfc, !PT ;  /* 0x0000010000006812 */ /* 0x003fce00078efcff */
.L_x_8600:
        /* <DEDUP_REMOVED lines=16> */
.L_x_8531:
[----:B------:R-:W-:Y:S01]  /*16600*/  SYNCS.ARRIVE.TRANS64.A1T0 RZ, [UR46+0x22870], RZ ;  /* 0x022870ffffff79a7 */ /* 0x000fe2000810002e */
[----:B------:R-:W-:Y:S05]  /*16610*/  @!P6 BRA `(.L_x_8532) ;  /* 0x000000000004e947 */ /* 0x000fea0003800000 */
[----:B------:R-:W-:Y:S01]  /*16620*/  BPT.TRAP 0x1 ;  /* 0x000000040000795c */ /* 0x000fe20000300000 */
.L_x_8532:
[----:B------:R-:W0:Y:S02]  /*16630*/  SYNCS.PHASECHK.TRANS64.TRYWAIT P2, [UR46+0x22840], R31 ;  /* 0x0228401fff0075a7 */ /* 0x000e24000804016e */
[----:B0-----:R-:W-:Y:S05]  /*16640*/  @!P2 BRA `(.L_x_8533) ;  /* 0x000000440078a947 */ /* 0x001fea0003800000 */
.L_x_8601:
[----:B------:R-:W-:Y:S01]  /*16650*/  ULDC.64 UR8, c[0x0][0x300] ;  /* 0x0000c00000087ab9 */ /* 0x000fe20000000a00 */
[----:B------:R-:W-:Y:S01]  /*16660*/  ULDC.64 UR10, c[0x0][0x310] ;  /* 0x0000c400000a7ab9 */ /* 0x000fe20000000a00 */
[----:B------:R-:W-:Y:S01]  /*16670*/  IMAD R3, R20, UR8, RZ ;  /* 0x0000000814037c24 */ /* 0x000fe2000f8e02ff */
[----:B------:R-:W-:Y:S01]  /*16680*/  R2UR UR6, R34 ;  /* 0x00000000220672ca */ /* 0x000fe200000e0000 */
[----:B------:R-:W-:Y:S01]  /*16690*/  IMAD R19, R19, UR10, RZ ;  /* 0x0000000a13137c24 */ /* 0x000fe2000f8e02ff */
[----:B------:R-:W-:Y:S01]  /*166a0*/  ULDC.64 UR4, c[0x0][0x308] ;  /* 0x0000c20000047ab9 */ /* 0x000fe20000000a00 */
[C---:B------:R-:W-:Y:S01]  /*166b0*/  IMAD R5, R6.reuse, UR9, R3 ;  /* 0x0000000906057c24 */ /* 0x040fe2000f8e0203 */
[----:B------:R-:W1:Y:S01]  /*166c0*/  LDC R16, c[0x0][0x2f4] ;  /* 0x0000bd00ff107b82 */ /* 0x000e620000000800 */
        /* <DEDUP_REMOVED lines=26> */
[----:B-1----:R-:W-:-:S13]  /*16870*/  ISETP.GE.AND P2, PT, R30, R16, PT ;  /* 0x000000101e00720c */ /* 0x002fda0003f46270 */
[----:B------:R-:W-:Y:S01]  /*16880*/  @P2 LOP3.LUT R0, R0, 0x1, RZ, 0xfc, !PT ;  /* 0x0000000100002812 */ /* 0x000fe200078efcff */
[----:B------:R-:W-:Y:S06]  /*16890*/  BRA.DIV UR4, `(.L_x_8534) ;  /* 0x0000004204f87947 */ /* 0x000fec000b800000 */
[----:B------:R-:W1:Y:S01]  /*168a0*/  SHFL.IDX PT, R14, R7, RZ, 0x181f ;  /* 0x00181fff070e7589 */ /* 0x000e6200000e0000 */
[----:B------:R-:W-:Y:S02]  /*168b0*/  P2R R10, PR, RZ, 0x8 ;  /* 0x00000008ff0a7803 */ /* 0x000fe40000000000 */
[----:B------:R-:W-:Y:S01]  /*168c0*/  LOP3.LUT P3, RZ, R0, 0x80, RZ, 0xc0, !PT ;  /* 0x0000008000ff7812 */ /* 0x000fe2000786c0ff */
[----:B------:R-:W2:Y:S01]  /*168d0*/  SHFL.IDX PT, R2, R6, RZ, 0x181f ;  /* 0x00181fff06027589 */ /* 0x000ea200000e0000 */
[----:B------:R-:W-:Y:S02]  /*168e0*/  ISETP.GE.AND P6, PT, R30, R16, PT ;  /* 0x000000101e00720c */ /* 0x000fe40003fc6270 */
[----:B------:R-:W-:Y:S02]  /*168f0*/  P2R R9, PR, RZ, 0x1 ;  /* 0x00000001ff097803 */ /* 0x000fe40000000000 */
[----:B------:R-:W-:Y:S02]  /*16900*/  LOP3.LUT P0, RZ, R0, 0x20, RZ, 0xc0, !PT ;  /* 0x0000002000ff7812 */ /* 0x000fe4000780c0ff */
[----:B------:R-:W-:-:S02]  /*16910*/  P2R R8, PR, RZ, 0x2 ;  /* 0x00000002ff087803 */ /* 0x000fc40000000000 */
[----:B------:R-:W-:-:S03]  /*16920*/  LOP3.LUT P1, RZ, R0, 0x10, RZ, 0xc0, !PT ;  /* 0x0000001000ff7812 */ /* 0x000fc6000782c0ff */
[----:B-1----:R-:W-:-:S05]  /*16930*/  @P3 IADD3 R14, P2, R30, R14, RZ ;  /* 0x0000000e1e0e3210 */ /* 0x002fca0007f5e0ff */
[----:B--2---:R-:W-:Y:S02]  /*16940*/  @P3 IMAD.X R3, RZ, RZ, R2, P2 ;  /* 0x000000ffff033224 */ /* 0x004fe400010e0602 */
[----:B------:R-:W-:Y:S02]  /*16950*/  @P3 IMAD.MOV.U32 R2, RZ, RZ, R14 ;  /* 0x000000ffff023224 */ /* 0x000fe400078e000e */
[----:B------:R-:W1:Y:S04]  /*16960*/  SHFL.IDX PT, R14, R7, 0x1, 0x181f ;  /* 0x00381f00070e7f89 */ /* 0x000e6800000e0000 */
[----:B------:R1:W-:Y:S01]  /*16970*/  @P3 LDGSTS.E.BYPASS.LTC128B.128 [R29+0x18400], desc[UR52][R2.64], !P6 ;  /* 0x18400000021d3fae */ /* 0x0003e2000f101d74 */
[----:B------:R-:W-:-:S03]  /*16980*/  ISETP.NE.AND P3, PT, R10, RZ, PT ;  /* 0x000000ff0a00720c */ /* 0x000fc60003f65270 */
[----:B------:R-:W2:Y:S01]  /*16990*/  SHFL.IDX PT, R10, R6, 0x1, 0x181f ;  /* 0x00381f00060a7f89 */ /* 0x000ea200000e0000 */
[----:B-1----:R-:W-:-:S03]  /*169a0*/  @P0 IADD3 R2, P2, R30, R14, RZ ;  /* 0x0000000e1e020210 */ /* 0x002fc60007f5e0ff */
[----:B------:R-:W1:Y:S02]  /*169b0*/  SHFL.IDX PT, R14, R7, 0x2, 0x181f ;  /* 0x00581f00070e7f89 */ /* 0x000e6400000e0000 */
[----:B--2---:R-:W-:-:S05]  /*169c0*/  @P0 IMAD.X R3, RZ, RZ, R10, P2 ;  /* 0x000000ffff030224 */ /* 0x004fca00010e060a */
[----:B------:R2:W-:Y:S01]  /*169d0*/  @P0 LDGSTS.E.BYPASS.LTC128B.128 [R29+0x18c00], desc[UR52][R2.64], !P6 ;  /* 0x18c00000021d0fae */ /* 0x0005e2000f101d74 */
[----:B------:R-:W-:-:S03]  /*169e0*/  ISETP.NE.AND P0, PT, R9, RZ, PT ;  /* 0x000000ff0900720c */ /* 0x000fc60003f05270 */
[----:B------:R-:W3:Y:S01]  /*169f0*/  SHFL.IDX PT, R9, R6, 0x2, 0x181f ;  /* 0x00581f0006097f89 */ /* 0x000ee200000e0000 */
[----:B-1----:R-:W-:-:S05]  /*16a00*/  @P1 IADD3 R14, P2, R30, R14, RZ ;  /* 0x0000000e1e0e1210 */ /* 0x002fca0007f5e0ff */
[----:B--2---:R-:W-:Y:S02]  /*16a10*/  @P1 IMAD.MOV.U32 R2, RZ, RZ, R14 ;  /* 0x000000ffff021224 */ /* 0x004fe400078e000e */
[----:B------:R-:W1:Y:S01]  /*16a20*/  SHFL.IDX PT, R14, R7, 0x3, 0x181f ;  /* 0x00781f00070e7f89 */ /* 0x000e6200000e0000 */
[----:B---3--:R-:W-:-:S04]  /*16a30*/  @P1 IMAD.X R9, RZ, RZ, R9, P2 ;  /* 0x000000ffff091224 */ /* 0x008fc800010e0609 */
[----:B------:R-:W-:-:S05]  /*16a40*/  @P1 IMAD.MOV.U32 R3, RZ, RZ, R9 ;  /* 0x000000ffff031224 */ /* 0x000fca00078e0009 */
[----:B------:R2:W-:Y:S01]  /*16a50*/  @P1 LDGSTS.E.BYPASS.LTC128B.128 [R29+0x19400], desc[UR52][R2.64], !P6 ;  /* 0x19400000021d1fae */ /* 0x0005e2000f101d74 */
[----:B------:R-:W-:-:S03]  /*16a60*/  ISETP.NE.AND P1, PT, R8, RZ, PT ;  /* 0x000000ff0800720c */ /* 0x000fc60003f25270 */
[----:B------:R-:W3:Y:S01]  /*16a70*/  SHFL.IDX PT, R8, R6, 0x3, 0x181f ;  /* 0x00781f0006087f89 */ /* 0x000ee200000e0000 */
[----:B-1----:R-:W-:-:S05]  /*16a80*/  @P5 IADD3 R14, P2, R30, R14, RZ ;  /* 0x0000000e1e0e5210 */ /* 0x002fca0007f5e0ff */
[----:B--2---:R-:W-:Y:S02]  /*16a90*/  @P5 IMAD.MOV.U32 R2, RZ, RZ, R14 ;  /* 0x000000ffff025224 */ /* 0x004fe400078e000e */
[----:B------:R-:W1:Y:S01]  /*16aa0*/  SHFL.IDX PT, R14, R7, 0x4, 0x181f ;  /* 0x00981f00070e7f89 */ /* 0x000e6200000e0000 */
[----:B---3--:R-:W-:-:S03]  /*16ab0*/  @P5 IMAD.X R9, RZ, RZ, R8, P2 ;  /* 0x000000ffff095224 */ /* 0x008fc600010e0608 */
[----:B------:R-:W2:Y:S01]  /*16ac0*/  SHFL.IDX PT, R8, R6, 0x4, 0x181f ;  /* 0x00981f0006087f89 */ /* 0x000ea200000e0000 */
[----:B------:R-:W-:-:S05]  /*16ad0*/  @P5 IMAD.MOV.U32 R3, RZ, RZ, R9 ;  /* 0x000000ffff035224 */ /* 0x000fca00078e0009 */
[----:B------:R3:W-:Y:S01]  /*16ae0*/  @P5 LDGSTS.E.BYPASS.LTC128B.128 [R29+0x19c00], desc[UR52][R2.64], !P6 ;  /* 0x19c00000021d5fae */ /* 0x0007e2000f101d74 */
[----:B-1----:R-:W-:Y:S02]  /*16af0*/  @P4 IADD3 R14, P2, R30, R14, RZ ;  /* 0x0000000e1e0e4210 */ /* 0x002fe40007f5e0ff */
[----:B------:R-:W-:-:S03]  /*16b00*/  LOP3.LUT P5, RZ, R0, 0x40, RZ, 0xc0, !PT ;  /* 0x0000004000ff7812 */ /* 0x000fc600078ac0ff */
[----:B---3--:R-:W-:Y:S02]  /*16b10*/  @P4 IMAD.MOV.U32 R2, RZ, RZ, R14 ;  /* 0x000000ffff024224 */ /* 0x008fe400078e000e */
[----:B------:R-:W1:Y:S01]  /*16b20*/  SHFL.IDX PT, R14, R7, 0x5, 0x181f ;  /* 0x00b81f00070e7f89 */ /* 0x000e6200000e0000 */
[----:B--2---:R-:W-:-:S03]  /*16b30*/  @P4 IMAD.X R9, RZ, RZ, R8, P2 ;  /* 0x000000ffff094224 */ /* 0x004fc600010e0608 */
[----:B------:R-:W2:Y:S01]  /*16b40*/  SHFL.IDX PT, R8, R6, 0x5, 0x181f ;  /* 0x00b81f0006087f89 */ /* 0x000ea200000e0000 */
[----:B------:R-:W-:-:S05]  /*16b50*/  @P4 IMAD.MOV.U32 R3, RZ, RZ, R9 ;  /* 0x000000ffff034224 */ /* 0x000fca00078e0009 */
[----:B------:R3:W-:Y:S01]  /*16b60*/  @P4 LDGSTS.E.BYPASS.LTC128B.128 [R29+0x1a400], desc[UR52][R2.64], !P6 ;  /* 0x1a400000021d4fae */ /* 0x0007e2000f101d74 */
[----:B-1----:R-:W-:-:S05]  /*16b70*/  @P3 IADD3 R14, P2, R30, R14, RZ ;  /* 0x0000000e1e0e3210 */ /* 0x002fca0007f5e0ff */
        /* <DEDUP_REMOVED lines=11> */
[----:B------:R-:W-:-:S03]  /*16c30*/  @P5 IMAD.MOV.U32 R3, RZ, RZ, R9 ;  /* 0x000000ffff035224 */ /* 0x000fc600078e0009 */
[----:B------:R-:W-:Y:S04]  /*16c40*/  SHFL.IDX PT, R6, R4, 0x1, 0x181f ;  /* 0x00381f0004067f89 */ /* 0x000fe800000e0000 */
[----:B------:R3:W-:Y:S01]  /*16c50*/  @P5 LDGSTS.E.BYPASS.LTC128B.128 [R29+0x1b400], desc[UR52][R2.64], !P6 ;  /* 0x1b400000021d5fae */ /* 0x0007e2000f101d74 */
[----:B-1----:R-:W-:-:S03]  /*16c60*/  @P0 IADD3 R9, P2, R30, R14, RZ ;  /* 0x0000000e1e090210 */ /* 0x002fc60007f5e0ff */
[----:B------:R-:W1:Y:S02]  /*16c70*/  SHFL.IDX PT, R14, R5, RZ, 0x181f ;  /* 0x00181fff050e7589 */ /* 0x000e6400000e0000 */
[----:B--2---:R-:W-:Y:S02]  /*16c80*/  @P0 IMAD.X R10, RZ, RZ, R8, P2 ;  /* 0x000000ffff0a0224 */ /* 0x004fe400010e0608 */
[----:B------:R-:W2:Y:S01]  /*16c90*/  SHFL.IDX PT, R8, R4, RZ, 0x181f ;  /* 0x00181fff04087589 */ /* 0x000ea200000e0000 */
[----:B---3--:R-:W-:Y:S02]  /*16ca0*/  @P0 IMAD.MOV.U32 R2, RZ, RZ, R9 ;  /* 0x000000ffff020224 */ /* 0x008fe400078e0009 */
[----:B------:R-:W-:-:S05]  /*16cb0*/  @P0 IMAD.MOV.U32 R3, RZ, RZ, R10 ;  /* 0x000000ffff030224 */ /* 0x000fca00078e000a */
[----:B------:R3:W-:Y:S01]  /*16cc0*/  @P0 LDGSTS.E.BYPASS.LTC128B.128 [R29+0x1bc00], desc[UR52][R2.64], !P6 ;  /* 0x1bc00000021d0fae */ /* 0x0007e2000f101d74 */
[----:B-1----:R-:W-:-:S05]  /*16cd0*/  @P1 IADD3 R14, P0, R30, R14, RZ ;  /* 0x0000000e1e0e1210 */ /* 0x002fca0007f1e0ff */
[----:B--2---:R-:W-:Y:S02]  /*16ce0*/  @P1 IMAD.X R9, RZ, RZ, R8, P0 ;  /* 0x000000ffff091224 */ /* 0x004fe400000e0608 */
[----:B---3--:R-:W-:Y:S02]  /*16cf0*/  @P1 IMAD.MOV.U32 R2, RZ, RZ, R14 ;  /* 0x000000ffff021224 */ /* 0x008fe400078e000e */
[----:B------:R-:W-:Y:S01]  /*16d00*/  @P1 IMAD.MOV.U32 R3, RZ, RZ, R9 ;  /* 0x000000ffff031224 */ /* 0x000fe200078e0009 */
[----:B------:R1:W2:Y:S04]  /*16d10*/  SHFL.IDX PT, R14, R5, 0x1, 0x181f ;  /* 0x00381f00050e7f89 */ /* 0x0002a800000e0000 */
[----:B------:R1:W-:Y:S02]  /*16d20*/  @P1 LDGSTS.E.BYPASS.LTC128B.128 [R29+0x1c400], desc[UR52][R2.64], !P6 ;  /* 0x1c400000021d1fae */ /* 0x0003e4000f101d74 */
.L_x_8623:
[----:B------:R-:W-:Y:S02]  /*16d30*/  LOP3.LUT P2, RZ, R0, 0x100, RZ, 0xc0, !PT ;  /* 0x0000010000ff7812 */ /* 0x000fe4000784c0ff */
[----:B------:R-:W-:-:S11]  /*16d40*/  ISETP.GE.AND P1, PT, R30, R16, PT ;  /* 0x000000101e00720c */ /* 0x000fd60003f26270 */
[----:B-12---:R-:W-:-:S05]  /*16d50*/  @P2 IADD3 R2, P0, R30, R14, RZ ;  /* 0x0000000e1e022210 */ /* 0x006fca0007f1e0ff */
        /* <DEDUP_REMOVED lines=14> */
.L_x_8535:
        /* <DEDUP_REMOVED lines=30> */
.L_x_8536:
[----:B------:R-:W-:Y:S01]  /*17020*/  UISETP.NE.AND UP0, UPT, UR48, URZ, UPT ;  /* 0x0000003f3000728c */ /* 0x000fe2000bf05270 */
[----:B------:R-:W-:Y:S01]  /*17030*/  IMAD.U32 R4, RZ, RZ, UR38 ;  /* 0x00000026ff047e24 */ /* 0x000fe2000f8e00ff */
[----:B------:R-:W-:Y:S01]  /*17040*/  ULDC.64 UR4, c[0x0][0x2e0] ;  /* 0x0000b80000047ab9 */ /* 0x000fe20000000a00 */
[----:B------:R-:W-:Y:S01]  /*17050*/  IMAD.U32 R3, RZ, RZ, UR47 ;  /* 0x0000002fff037e24 */ /* 0x000fe2000f8e00ff */
[----:B------:R-:W-:Y:S01]  /*17060*/  ULDC UR6, c[0x0][0x2b8] ;  /* 0x0000ae0000067ab9 */ /* 0x000fe20000000800 */
[----:B------:R-:W-:Y:S01]  /*17070*/  IMAD.U32 R5, RZ, RZ, UR39 ;  /* 0x00000027ff057e24 */ /* 0x000fe2000f8e00ff */
[----:B------:R-:W-:Y:S01]  /*17080*/  PLOP3.LUT P0, PT, PT, PT, UP0, 0x80, 0x0 ;  /* 0x000000000000781c */ /* 0x000fe20003f0f008 */
[----:B------:R-:W-:Y:S01]  /*17090*/  IMAD.MOV.U32 R2, RZ, RZ, R4 ;  /* 0x000000ffff027224 */ /* 0x000fe200078e0004 */
[----:B------:R-:W-:Y:S01]  /*170a0*/  PLOP3.LUT P1, PT, PT, PT, UP0, 0x80, 0x0 ;  /* 0x000000000000781c */ /* 0x000fe20003f2f008 */
[----:B------:R-:W-:Y:S02]  /*170b0*/  VIADD R0, R23, UR41 ;  /* 0x0000002917007c36 */ /* 0x000fe40008000000 */
[----:B------:R-:W-:Y:S01]  /*170c0*/  IMAD R16, R16, UR4, RZ ;  /* 0x0000000410107c24 */ /* 0x000fe2000f8e02ff */
[----:B------:R-:W1:Y:S01]  /*170d0*/  LDC R5, c[0x0][0x448] ;  /* 0x00011200ff057b82 */ /* 0x000e620000000800 */
[----:B------:R-:W-:Y:S01]  /*170e0*/  IMAD.WIDE.U32 R2, R27, UR4, R2 ;  /* 0x000000041b027c25 */ /* 0x000fe2000f8e0002 */
[----:B------:R-:W-:-:S03]  /*170f0*/  @UP0 ULDC UR4, c[0x0][0x44c] ;  /* 0x0001130000040ab9 */ /* 0x000fc60000000800 */
[----:B------:R-:W-:Y:S01]  /*17100*/  IMAD R9, R27, UR5, R16 ;  /* 0x000000051b097c24 */ /* 0x000fe2000f8e0210 */
[----:B------:R-:W-:Y:S01]  /*17110*/  @UP0 ULDC UR5, c[0x0][0x450] ;  /* 0x0001140000050ab9 */ /* 0x000fe20000000800 */
[----:B------:R-:W-:Y:S01]  /*17120*/  @P0 IMAD.HI.U32 R4, R0, UR4, RZ ;  /* 0x0000000400040c27 */ /* 0x000fe2000f8e00ff */
[----:B------:R-:W-:-:S03]  /*17130*/  ISETP.GE.AND P0, PT, R30, UR6, PT ;  /* 0x000000061e007c0c */ /* 0x000fc6000bf06270 */
        /* <DEDUP_REMOVED lines=21> */
[----:B------:R-:W1:Y:S01]  /*17290*/  SHFL.IDX PT, R14, R0, RZ, 0x181f ;  /* 0x00181fff000e7589 */ /* 0x000e6200000e0000 */
[----:B------:R-:W-:Y:S01]  /*172a0*/  ULDC UR4, c[0x0][0x288] ;  /* 0x0000a20000047ab9 */ /* 0x000fe20000000800 */
[----:B------:R-:W-:Y:S02]  /*172b0*/  VIADD R6, R24, UR41 ;  /* 0x0000002918067c36 */ /* 0x000fe40008000000 */
[----:B------:R-:W2:Y:S01]  /*172c0*/  SHFL.IDX PT, R2, R4, RZ, 0x181f ;  /* 0x00181fff04027589 */ /* 0x000ea200000e0000 */
[----:B------:R-:W-:Y:S02]  /*172d0*/  IMAD R5, R5, UR4, RZ ;  /* 0x0000000405057c24 */ /* 0x000fe4000f8e02ff */
[C---:B------:R-:W-:Y:S01]  /*172e0*/  VIADD R8, R6.reuse, 0x10 ;  /* 0x0000001006087836 */ /* 0x040fe20000000000 */
[----:B------:R-:W3:Y:S01]  /*172f0*/  SHFL.IDX PT, R3, R0, 0x1, 0x181f ;  /* 0x00381f0000037f89 */ /* 0x000ee200000e0000 */
[C---:B------:R-:W-:Y:S01]  /*17300*/  VIADD R12, R6.reuse, 0x20 ;  /* 0x00000020060c7836 */ /* 0x040fe20000000000 */
[----:B------:R-:W-:-:S02]  /*17310*/  ISETP.GE.AND P1, PT, R6, R5, PT ;  /* 0x000000050600720c */ /* 0x000fc40003f26270 */
[----:B------:R-:W4:Y:S11]  /*17320*/  SHFL.IDX PT, R7, R4, 0x1, 0x181f ;  /* 0x00381f0004077f89 */ /* 0x000f3600000e0000 */
[----:B-1----:R-:W-:-:S05]  /*17330*/  @!P1 IADD3 R14, P2, R30, R14, RZ ;  /* 0x0000000e1e0e9210 */ /* 0x002fca0007f5e0ff */
[----:B--2---:R-:W-:Y:S01]  /*17340*/  @!P1 IMAD.X R17, RZ, RZ, R2, P2 ;  /* 0x000000ffff119224 */ /* 0x004fe200010e0602 */
[----:B------:R-:W-:Y:S01]  /*17350*/  ISETP.GE.AND P2, PT, R8, R5, PT ;  /* 0x000000050800720c */ /* 0x000fe20003f46270 */
[----:B------:R-:W-:Y:S01]  /*17360*/  @!P1 IMAD.MOV.U32 R2, RZ, RZ, R14 ;  /* 0x000000ffff029224 */ /* 0x000fe200078e000e */
[----:B------:R-:W-:Y:S04]  /*17370*/  SHFL.IDX PT, R8, R4, 0x2, 0x181f ;  /* 0x00581f0004087f89 */ /* 0x000fe800000e0000 */
[----:B------:R-:W1:Y:S07]  /*17380*/  SHFL.IDX PT, R14, R0, 0x2, 0x181f ;  /* 0x00581f00000e7f89 */ /* 0x000e6e00000e0000 */
[----:B---3--:R-:W-:Y:S01]  /*17390*/  @!P2 IADD3 R9, P3, R30, R3, RZ ;  /* 0x000000031e09a210 */ /* 0x008fe20007f7e0ff */
[----:B------:R-:W-:-:S04]  /*173a0*/  @!P1 IMAD.MOV.U32 R3, RZ, RZ, R17 ;  /* 0x000000ffff039224 */ /* 0x000fc800078e0011 */
[----:B----4-:R-:W-:Y:S01]  /*173b0*/  @!P2 IMAD.X R10, RZ, RZ, R7, P3 ;  /* 0x000000ffff0aa224 */ /* 0x010fe200018e0607 */
[----:B------:R2:W-:Y:S01]  /*173c0*/  @!P1 LDGSTS.E.BYPASS.LTC128B.128 [R29+0x14400], desc[UR52][R2.64], !P0 ;  /* 0x14400000021d9fae */ /* 0x0005e2000c101d74 */
[----:B------:R-:W-:-:S03]  /*173d0*/  ISETP.GE.AND P1, PT, R12, R5, PT ;  /* 0x000000050c00720c */ /* 0x000fc60003f26270 */
[----:B------:R-:W-:Y:S01]  /*173e0*/  SHFL.IDX PT, R7, R4, 0x3, 0x181f ;  /* 0x00781f0004077f89 */ /* 0x000fe200000e0000 */
[----:B--2---:R-:W-:Y:S02]  /*173f0*/  @!P2 IMAD.MOV.U32 R2, RZ, RZ, R9 ;  /* 0x000000ffff02a224 */ /* 0x004fe400078e0009 */
[----:B------:R-:W-:Y:S01]  /*17400*/  @!P2 IMAD.MOV.U32 R3, RZ, RZ, R10 ;  /* 0x000000ffff03a224 */ /* 0x000fe200078e000a */
[----:B------:R-:W2:Y:S01]  /*17410*/  SHFL.IDX PT, R9, R0, 0x3, 0x181f ;  /* 0x00781f0000097f89 */ /* 0x000ea200000e0000 */
[----:B------:R-:W-:-:S03]  /*17420*/  VIADD R10, R6, 0x30 ;  /* 0x00000030060a7836 */ /* 0x000fc60000000000 */
[----:B------:R3:W-:Y:S02]  /*17430*/  @!P2 LDGSTS.E.BYPASS.LTC128B.128 [R29+0x14c00], desc[UR52][R2.64], !P0 ;  /* 0x14c00000021dafae */ /* 0x0007e4000c101d74 */
[----:B-1----:R-:W-:-:S05]  /*17440*/  @!P1 IADD3 R14, P2, R30, R14, RZ ;  /* 0x0000000e1e0e9210 */ /* 0x002fca0007f5e0ff */
[----:B---3--:R-:W-:Y:S01]  /*17450*/  @!P1 IMAD.X R3, RZ, RZ, R8, P2 ;  /* 0x000000ffff039224 */ /* 0x008fe200010e0608 */
[----:B------:R-:W-:Y:S01]  /*17460*/  ISETP.GE.AND P2, PT, R10, R5, PT ;  /* 0x000000050a00720c */ /* 0x000fe20003f46270 */
[----:B------:R-:W-:Y:S01]  /*17470*/  @!P1 IMAD.MOV.U32 R2, RZ, RZ, R14 ;  /* 0x000000ffff029224 */ /* 0x000fe200078e000e */
[----:B------:R-:W-:Y:S01]  /*17480*/  SHFL.IDX PT, R8, R4, 0x4, 0x181f ;  /* 0x00981f0004087f89 */ /* 0x000fe200000e0000 */
[----:B------:R-:W-:-:S03]  /*17490*/  VIADD R10, R6, 0x40 ;  /* 0x00000040060a7836 */ /* 0x000fc60000000000 */
[----:B------:R-:W1:Y:S04]  /*174a0*/  SHFL.IDX PT, R14, R0, 0x4, 0x181f ;  /* 0x00981f00000e7f89 */ /* 0x000e6800000e0000 */
[----:B------:R2:W-:Y:S03]  /*174b0*/  @!P1 LDGSTS.E.BYPASS.LTC128B.128 [R29+0x15400], desc[UR52][R2.64], !P0 ;  /* 0x15400000021d9fae */ /* 0x0005e6000c101d74 */
[----:B--2---:R-:W-:Y:S02]  /*174c0*/  @!P2 IADD3 R2, P1, R30, R9, RZ ;  /* 0x000000091e02a210 */ /* 0x004fe40007f3e0ff */
[----:B------:R-:W2:Y:S03]  /*174d0*/  SHFL.IDX PT, R9, R0, 0x5, 0x181f ;  /* 0x00b81f0000097f89 */ /* 0x000ea600000e0000 */
[----:B------:R-:W-:Y:S01]  /*174e0*/  @!P2 IMAD.X R3, RZ, RZ, R7, P1 ;  /* 0x000000ffff03a224 */ /* 0x000fe200008e0607 */
[----:B------:R-:W-:Y:S01]  /*174f0*/  ISETP.GE.AND P1, PT, R10, R5, PT ;  /* 0x000000050a00720c */ /* 0x000fe20003f26270 */
[----:B------:R-:W3:Y:S01]  /*17500*/  SHFL.IDX PT, R7, R4, 0x5, 0x181f ;  /* 0x00b81f0004077f89 */ /* 0x000ee200000e0000 */
[----:B------:R-:W-:-:S03]  /*17510*/  VIADD R10, R6, 0x50 ;  /* 0x00000050060a7836 */ /* 0x000fc60000000000 */
[----:B------:R1:W-:Y:S08]  /*17520*/  @!P2 LDGSTS.E.BYPASS.LTC128B.128 [R29+0x15c00], desc[UR52][R2.64], !P0 ;  /* 0x15c00000021dafae */ /* 0x0003f0000c101d74 */
[----:B-1----:R-:W-:Y:S02]  /*17530*/  @!P1 IADD3 R2, P2, R30, R14, RZ ;  /* 0x0000000e1e029210 */ /* 0x002fe40007f5e0ff */
[----:B------:R-:W1:Y:S03]  /*17540*/  SHFL.IDX PT, R14, R0, 0x6, 0x181f ;  /* 0x00d81f00000e7f89 */ /* 0x000e6600000e0000 */
[----:B------:R-:W-:Y:S01]  /*17550*/  @!P1 IMAD.X R3, RZ, RZ, R8, P2 ;  /* 0x000000ffff039224 */ /* 0x000fe200010e0608 */
[----:B------:R-:W-:Y:S01]  /*17560*/  ISETP.GE.AND P2, PT, R10, R5, PT ;  /* 0x000000050a00720c */ /* 0x000fe20003f46270 */
[----:B------:R-:W4:Y:S01]  /*17570*/  SHFL.IDX PT, R8, R4, 0x6, 0x181f ;  /* 0x00d81f0004087f89 */ /* 0x000f2200000e0000 */
[----:B------:R-:W-:-:S03]  /*17580*/  VIADD R10, R6, 0x60 ;  /* 0x00000060060a7836 */ /* 0x000fc60000000000 */
[----:B------:R2:W-:Y:S04]  /*17590*/  @!P1 LDGSTS.E.BYPASS.LTC128B.128 [R29+0x16400], desc[UR52][R2.64], !P0 ;  /* 0x16400000021d9fae */ /* 0x0005e8000c101d74 */
[----:B------:R-:W0:Y:S04]  /*175a0*/  SHFL.IDX PT, R4, R4, 0x7, 0x181f ;  /* 0x00f81f0004047f89 */ /* 0x000e2800000e0000 */
[----:B--2---:R-:W-:-:S05]  /*175b0*/  @!P2 IADD3 R2, P1, R30, R9, RZ ;  /* 0x000000091e02a210 */ /* 0x004fca0007f3e0ff */
[----:B---3--:R-:W-:Y:S01]  /*175c0*/  @!P2 IMAD.X R3, RZ, RZ, R7, P1 ;  /* 0x000000ffff03a224 */ /* 0x008fe200008e0607 */
[----:B------:R-:W-:-:S04]  /*175d0*/  ISETP.GE.AND P1, PT, R10, R5, PT ;  /* 0x000000050a00720c */ /* 0x000fc80003f26270 */
[----:B------:R2:W-:Y:S09]  /*175e0*/  @!P2 LDGSTS.E.BYPASS.LTC128B.128 [R29+0x16c00], desc[UR52][R2.64], !P0 ;  /* 0x16c00000021dafae */ /* 0x0005f2000c101d74 */
[----:B-1----:R-:W-:-:S05]  /*175f0*/  @!P1 IADD3 R14, P2, R30, R14, RZ ;  /* 0x0000000e1e0e9210 */ /* 0x002fca0007f5e0ff */
[----:B----4-:R-:W-:Y:S02]  /*17600*/  @!P1 IMAD.X R7, RZ, RZ, R8, P2 ;  /* 0x000000ffff079224 */ /* 0x010fe400010e0608 */
[----:B--2---:R-:W-:Y:S02]  /*17610*/  @!P1 IMAD.MOV.U32 R2, RZ, RZ, R14 ;  /* 0x000000ffff029224 */ /* 0x004fe400078e000e */
[----:B------:R-:W-:Y:S01]  /*17620*/  @!P1 IMAD.MOV.U32 R3, RZ, RZ, R7 ;  /* 0x000000ffff039224 */ /* 0x000fe200078e0007 */
[----:B------:R1:W2:Y:S04]  /*17630*/  SHFL.IDX PT, R14, R0, 0x7, 0x181f ;  /* 0x00f81f00000e7f89 */ /* 0x0002a800000e0000 */
[----:B0-----:R1:W-:Y:S02]  /*17640*/  @!P1 LDGSTS.E.BYPASS.LTC128B.128 [R29+0x17400], desc[UR52][R2.64], !P0 ;  /* 0x17400000021d9fae */ /* 0x0013e4000c101d74 */
.L_x_8640:
[----:B------:R-:W-:Y:S02]  /*17650*/  VIADD R6, R6, 0x70 ;  /* 0x0000007006067836 */ /* 0x000fe40000000000 */
[----:B-1----:R-:W-:-:S03]  /*17660*/  IMAD.MOV.U32 R0, RZ, RZ, 0x1 ;  /* 0x00000001ff007424 */ /* 0x002fc600078e00ff */
[----:B------:R-:W-:Y:S02]  /*17670*/  ISETP.GE.AND P1, PT, R6, R5, PT ;  /* 0x000000050600720c */ /* 0x000fe40003f26270 */
[----:B------:R-:W-:-:S11]  /*17680*/  SHF.L.U32 R0, R0, 0x1f, RZ ;  /* 0x0000001f00007819 */ /* 0x000fd600000006ff */
[----:B--2---:R-:W-:-:S05]  /*17690*/  @!P1 IADD3 R2, P2, R30, R14, RZ ;  /* 0x0000000e1e029210 */ /* 0x004fca0007f5e0ff */
        /* <DEDUP_REMOVED lines=10> */
[----:B------:R-:W1:Y:S02]  /*17740*/  SYNCS.PHASECHK.TRANS64.TRYWAIT P0, [UR46+0x22820], R0 ;  /* 0x02282000ff0075a7 */ /* 0x000e64000800016e */
[----:B01----:R-:W-:Y:S05]  /*17750*/  @!P0 BRA `(.L_x_8538) ;  /* 0x00000048009c8947 */ /* 0x003fea0003800000 */
.L_x_8641:
        /* <DEDUP_REMOVED lines=8> */
[----:B------:R-:W-:Y:S01]  /*177e0*/  IMAD.MOV.U32 R21, RZ, RZ, 0x1 ;  /* 0x00000001ff157424 */ /* 0x000fe200078e00ff */
[----:B------:R-:W-:Y:S01]  /*177f0*/  LOP3.LUT R5, RZ, UR42, RZ, 0x33, !PT ;  /* 0x0000002aff057c12 */ /* 0x000fe2000f8e33ff */
[----:B------:R-:W-:Y:S01]  /*17800*/  UIMAD UR4, UR4, UR37, URZ ;  /* 0x00000025040472a4 */ /* 0x000fe2000f8e023f */
[----:B------:R-:W-:Y:S01]  /*17810*/  IADD3 R18, R30, R18, R24 ;  /* 0x000000121e127210 */ /* 0x000fe20007ffe018 */
[----:B------:R-:W-:-:S04]  /*17820*/  IMAD.MOV.U32 R20, RZ, RZ, RZ ;  /* 0x000000ffff147224 */ /* 0x000fc800078e00ff */
[----:B0-----:R-:W-:Y:S01]  /*17830*/  LOP3.LUT R0, RZ, UR4, RZ, 0x33, !PT ;  /* 0x00000004ff007c12 */ /* 0x001fe2000f8e33ff */
[----:B------:R-:W-:-:S03]  /*17840*/  VIADD R18, R18, 0xfffffe20 ;  /* 0xfffffe2012127836 */ /* 0x000fc60000000000 */
[----:B------:R-:W-:-:S04]  /*17850*/  VIADDMNMX R0, R0, -UR44, R3, !PT ;  /* 0x8000002c00007c46 */ /* 0x000fc8000f800103 */
[----:B------:R-:W-:-:S04]  /*17860*/  VIMNMX R5, R0, R5, !PT ;  /* 0x0000000500057248 */ /* 0x000fc80007fe0100 */
[----:B------:R-:W-:Y:S01]  /*17870*/  IADD3 R33, -R5, -0x2, RZ ;  /* 0xfffffffe05217810 */ /* 0x000fe20007ffe1ff */
[----:B--2---:R-:W-:-:S05]  /*17880*/  IMAD.IADD R0, R4, 0x1, R28 ;  /* 0x0000000104007824 */ /* 0x004fca00078e021c */
[----:B------:R0:W-:Y:S02]  /*17890*/  STL [R1+0x4], R0 ;  /* 0x0000040001007387 */ /* 0x0001e40000100800 */
[----:B0-----:R-:W-:-:S07]  /*178a0*/  IMAD R0, R5, -0xa0, R18 ;  /* 0xffffff6005007824 */ /* 0x001fce00078e0212 */
.L_x_8554:
        /* <DEDUP_REMOVED lines=40> */
[----:B------:R-:W-:Y:S01]  /*17b30*/  ISETP.NE.AND P1, PT, R2, 0x2, PT ;  /* 0x000000020200780c */ /* 0x000fe20003f25270 */
[----:B------:R-:W-:-:S03]  /*17b40*/  VIADD R33, R33, 0xffffffff ;  /* 0xffffffff21217836 */ /* 0x000fc60000000000 */
[----:B------:R-:W-:Y:S02]  /*17b50*/  SEL R12, RZ, 0x1, P1 ;  /* 0x00000001ff0c7807 */ /* 0x000fe40000800000 */
[----:B------:R-:W-:Y:S02]  /*17b60*/  ISETP.GT.AND P0, PT, R33, UR49, PT ;  /* 0x0000003121007c0c */ /* 0x000fe4000bf04270 */
[----:B------:R-:W-:Y:S02]  /*17b70*/  SEL R2, R2, RZ, P1 ;  /* 0x000000ff02027207 */ /* 0x000fe40000800000 */
[----:B------:R-:W-:Y:S02]  /*17b80*/  LOP3.LUT R31, R21, R12, RZ, 0x3c, !PT ;  /* 0x0000000c151f7212 */ /* 0x000fe400078e3cff */
[----:B--2---:R-:W-:Y:S01]  /*17b90*/  SHF.R.S32.HI R23, RZ, 0x1f, R16 ;  /* 0x0000001fff177819 */ /* 0x004fe20000011410 */
[----:B0-----:R-:W-:Y:S06]  /*17ba0*/  @!P2 BRA `(.L_x_8540) ;  /* 0x000000000004a947 */ /* 0x001fec0003800000 */
[----:B------:R-:W-:Y:S01]  /*17bb0*/  BPT.TRAP 0x1 ;  /* 0x000000040000795c */ /* 0x000fe20000300000 */
.L_x_8540:
[----:B------:R-:W-:Y:S02]  /*17bc0*/  LEA R3, R2, UR46, 0x3 ;  /* 0x0000002e02037c11 */ /* 0x000fe4000f8e18ff */
[----:B------:R-:W-:-:S04]  /*17bd0*/  SHF.L.U32 R26, R31, 0x1f, RZ ;  /* 0x0000001f1f1a7819 */ /* 0x000fc800000006ff */
[----:B------:R-:W0:Y:S02]  /*17be0*/  SYNCS.PHASECHK.TRANS64.TRYWAIT P1, [R3+URZ+0x22880], R26 ;  /* 0x0228801a030075a7 */ /* 0x000e24000802017f */
[----:B0-----:R-:W-:Y:S05]  /*17bf0*/  @!P1 BRA `(.L_x_8541) ;  /* 0x0000004400889947 */ /* 0x001fea0003800000 */
.L_x_8642:
        /* <DEDUP_REMOVED lines=92> */
.L_x_8664:
        /* <DEDUP_REMOVED lines=16> */
.L_x_8543:
[----:B------:R1:W-:Y:S01]  /*182c0*/  SYNCS.ARRIVE.TRANS64.A1T0 RZ, [R3+URZ+0x22870], RZ ;  /* 0x022870ff03ff79a7 */ /* 0x0003e2000810003f */
[----:B------:R-:W-:Y:S05]  /*182d0*/  @!P2 BRA `(.L_x_8544) ;  /* 0x000000000004a947 */ /* 0x000fea0003800000 */
[----:B------:R-:W-:Y:S01]  /*182e0*/  BPT.TRAP 0x1 ;  /* 0x000000040000795c */ /* 0x000fe20000300000 */
.L_x_8544:
[----:B------:R-:W2:Y:S02]  /*182f0*/  SYNCS.PHASECHK.TRANS64.TRYWAIT P1, [R3+URZ+0x22840], R26 ;  /* 0x0228401a030075a7 */ /* 0x000ea4000802017f */
[----:B--2---:R-:W-:Y:S05]  /*18300*/  @!P1 BRA `(.L_x_8545) ;  /* 0x0000004800909947 */ /* 0x004fea0003800000 */
.L_x_8665:
        /* <DEDUP_REMOVED lines=55> */
[----:B------:R-:W5:Y:S03]  /*18680*/  SHFL.IDX PT, R19, R6, 0x4, 0x181f ;  /* 0x00981f0006137f89 */ /* 0x000f6600000e0000 */
[----:B------:R-:W-:-:S02]  /*18690*/  IMAD.X R5, RZ, RZ, R16, P1 ;  /* 0x000000ffff057224 */ /* 0x000fc400008e0610 */
        /* <DEDUP_REMOVED lines=27> */
.L_x_8687:
        /* <DEDUP_REMOVED lines=16> */
.L_x_8547:
[----:B------:R-:W-:Y:S01]  /*18950*/  IMAD.U32 R4, RZ, RZ, UR36 ;  /* 0x00000024ff047e24 */ /* 0x000fe2000f8e00ff */
[----:B------:R0:W-:Y:S04]  /*18960*/  SYNCS.ARRIVE.TRANS64.A1T0 RZ, [R3+URZ+0x22830], RZ ;  /* 0x022830ff03ff79a7 */ /* 0x0001e8000810003f */
[----:B------:R-:W-:-:S04]  /*18970*/  LOP3.LUT R4, R4, 0x1, RZ, 0xfc, !PT ;  /* 0x0000000104047812 */ /* 0x000fc800078efcff */
[----:B------:R-:W-:-:S13]  /*18980*/  ISETP.NE.AND P1, PT, R4, 0x3, PT ;  /* 0x000000030400780c */ /* 0x000fda0003f25270 */
[----:B0-----:R-:W-:Y:S05]  /*18990*/  @!P1 BRA `(.L_x_8548) ;  /* 0x0000000000049947 */ /* 0x001fea0003800000 */
[----:B------:R-:W-:Y:S01]  /*189a0*/  BPT.TRAP 0x1 ;  /* 0x000000040000795c */ /* 0x000fe20000300000 */
.L_x_8548:
[----:B-12---:R-:W-:Y:S02]  /*189b0*/  LOP3.LUT R3, R21, 0x1, RZ, 0x3c, !PT ;  /* 0x0000000115037812 */ /* 0x006fe400078e3cff */
[----:B------:R-:W-:Y:S02]  /*189c0*/  LEA R6, R20, UR46, 0x3 ;  /* 0x0000002e14067c11 */ /* 0x000fe4000f8e18ff */
[----:B------:R-:W-:-:S04]  /*189d0*/  SHF.L.U32 R3, R3, 0x1f, RZ ;  /* 0x0000001f03037819 */ /* 0x000fc800000006ff */
[----:B------:R-:W0:Y:S02]  /*189e0*/  SYNCS.PHASECHK.TRANS64.TRYWAIT P2, [R6+URZ+0x22870], R3 ;  /* 0x02287003060075a7 */ /* 0x000e24000804017f */
[----:B0-----:R-:W-:Y:S05]  /*189f0*/  @!P2 BRA `(.L_x_8549) ;  /* 0x0000004c0094a947 */ /* 0x001fea0003800000 */
.L_x_8688:
[----:B------:R-:W-:-:S06]  /*18a00*/  ULOP3.LUT UR4, UR36, 0x2, URZ, 0xfc, !UPT ;  /* 0x0000000224047892 */ /* 0x000fcc000f8efc3f */
[----:B------:R-:W-:-:S05]  /*18a10*/  IMAD.U32 R4, RZ, RZ, UR4 ;  /* 0x00000004ff047e24 */ /* 0x000fca000f8e00ff */
[----:B------:R-:W-:-:S13]  /*18a20*/  ISETP.NE.AND P2, PT, R4, 0x3, PT ;  /* 0x000000030400780c */ /* 0x000fda0003f45270 */
[----:B------:R-:W-:Y:S05]  /*18a30*/  @!P2 BRA `(.L_x_8550) ;  /* 0x000000000004a947 */ /* 0x000fea0003800000 */
[----:B------:R-:W-:Y:S01]  /*18a40*/  BPT.TRAP 0x1 ;  /* 0x000000040000795c */ /* 0x000fe20000300000 */
.L_x_8550:
[----:B0-----:R-:W-:Y:S01]  /*18a50*/  SHF.L.U32 R3, R21, 0x1f, RZ ;  /* 0x0000001f15037819 */ /* 0x001fe200000006ff */
[----:B------:R-:W-:-:S03]  /*18a60*/  IMAD R4, R20, 0x5000, RZ ;  /* 0x0000500014047824 */ /* 0x000fc600078e02ff */
[----:B------:R-:W0:Y:S02]  /*18a70*/  SYNCS.PHASECHK.TRANS64.TRYWAIT P2, [R6+URZ+0x22860], R3 ;  /* 0x02286003060075a7 */ /* 0x000e24000804017f */
[----:B0-----:R-:W-:Y:S05]  /*18a80*/  @!P2 BRA `(.L_x_8551) ;  /* 0x0000004c0084a947 */ /* 0x001fea0003800000 */
.L_x_8689:
        /* <DEDUP_REMOVED lines=85> */
.L_x_8552:
[----:B-1----:R1:W-:Y:S01]  /*18fe0*/  SYNCS.ARRIVE.TRANS64.A1T0 RZ, [R6+URZ+0x22850], RZ ;  /* 0x022850ff06ff79a7 */ /* 0x0023e2000810003f */
[----:B------:R-:W-:Y:S06]  /*18ff0*/  BAR.SYNC.DEFER_BLOCKING 0x2, 0x80 ;  /* 0x0082000000007b1d */ /* 0x000fec0000010000 */
[----:B------:R-:W-:Y:S05]  /*19000*/  @!P1 BRA `(.L_x_8553) ;  /* 0x0000000000049947 */ /* 0x000fea0003800000 */
[----:B------:R-:W-:Y:S01]  /*19010*/  BPT.TRAP 0x1 ;  /* 0x000000040000795c */ /* 0x000fe20000300000 */
.L_x_8553:
        /* <DEDUP_REMOVED lines=9> */
.L_x_8539:
[----:B------:R-:W-:-:S07]  /*190b0*/  IMAD.MOV.U32 R2, RZ, RZ, RZ ;  /* 0x000000ffff027224 */ /* 0x000fce00078e00ff */
.L_x_8555:
[----:B------:R-:W-:-:S06]  /*190c0*/  ULOP3.LUT UR4, UR36, 0x1, URZ, 0xfc, !UPT ;  /* 0x0000000124047892 */ /* 0x000fcc000f8efc3f */
[----:B0-----:R-:W-:-:S05]  /*190d0*/  IMAD.U32 R0, RZ, RZ, UR4 ;  /* 0x00000004ff007e24 */ /* 0x001fca000f8e00ff */
[----:B------:R-:W-:-:S13]  /*190e0*/  ISETP.NE.AND P1, PT, R0, 0x3, PT ;  /* 0x000000030000780c */ /* 0x000fda0003f25270 */
[----:B------:R-:W-:Y:S05]  /*190f0*/  @!P1 BRA `(.L_x_8556) ;  /* 0x0000000000049947 */ /* 0x000fea0003800000 */
[----:B------:R-:W-:Y:S01]  /*19100*/  BPT.TRAP 0x1 ;  /* 0x000000040000795c */ /* 0x000fe20000300000 */
.L_x_8556:
[----:B------:R-:W-:Y:S01]  /*19110*/  LOP3.LUT R3, R31, 0x1, RZ, 0x3c, !PT ;  /* 0x000000011f037812 */ /* 0x000fe200078e3cff */
[----:B------:R-:W-:Y:S01]  /*19120*/  BSSY B0, `(.L_x_8557) ;  /* 0x0000005000007945 */ /* 0x000fe20003800000 */
[----:B------:R-:W-:Y:S02]  /*19130*/  LEA R16, R2, UR46, 0x3 ;  /* 0x0000002e02107c11 */ /* 0x000fe4000f8e18ff */
[----:B------:R-:W-:-:S04]  /*19140*/  SHF.L.U32 R3, R3, 0x1f, RZ ;  /* 0x0000001f03037819 */ /* 0x000fc800000006ff */
[----:B------:R-:W0:Y:S02]  /*19150*/  SYNCS.PHASECHK.TRANS64.TRYWAIT P0, [R16+URZ+0x22870], R3 ;  /* 0x02287003100075a7 */ /* 0x000e24000800017f */
[----:B0-----:R-:W-:Y:S05]  /*19160*/  @!P0 BRA `(.L_x_8558) ;  /* 0x0000004400e08947 */ /* 0x001fea0003800000 */
.L_x_8690:
[----:B------:R-:W-:Y:S05]  /*19170*/  BSYNC B0 ;  /* 0x0000000000007941 */ /* 0x000fea0003800000 */
.L_x_8557:
[----:B------:R-:W-:-:S06]  /*19180*/  ULOP3.LUT UR4, UR36, 0x2, URZ, 0xfc, !UPT ;  /* 0x0000000224047892 */ /* 0x000fcc000f8efc3f */
[----:B------:R-:W-:-:S05]  /*19190*/  IMAD.U32 R0, RZ, RZ, UR4 ;  /* 0x00000004ff007e24 */ /* 0x000fca000f8e00ff */
[----:B------:R-:W-:-:S13]  /*191a0*/  ISETP.NE.AND P0, PT, R0, 0x3, PT ;  /* 0x000000030000780c */ /* 0x000fda0003f05270 */
[----:B------:R-:W-:Y:S05]  /*191b0*/  @!P0 BRA `(.L_x_8559) ;  /* 0x0000000000048947 */ /* 0x000fea0003800000 */
[----:B------:R-:W-:Y:S01]  /*191c0*/  BPT.TRAP 0x1 ;  /* 0x000000040000795c */ /* 0x000fe20000300000 */
.L_x_8559:
[----:B0-----:R-:W2:Y:S01]  /*191d0*/  LDL.LU R3, [R1+0x8] ;  /* 0x0000080001037983 */ /* 0x001ea20000300800 */
[----:B------:R-:W-:Y:S01]  /*191e0*/  SHF.L.U32 R5, R31, 0x1f, RZ ;  /* 0x0000001f1f057819 */ /* 0x000fe200000006ff */
[----:B------:R-:W-:-:S03]  /*191f0*/  IMAD R0, R2, 0x5000, RZ ;  /* 0x0000500002007824 */ /* 0x000fc600078e02ff */
[----:B------:R-:W0:Y:S02]  /*19200*/  SYNCS.PHASECHK.TRANS64.TRYWAIT P0, [R16+URZ+0x22860], R5 ;  /* 0x02286005100075a7 */ /* 0x000e24000800017f */
[CC--:B------:R-:W-:Y:S02]  /*19210*/  LOP3.LUT R11, R0.reuse, R28.reuse, RZ, 0xfc, !PT ;  /* 0x0000001c000b7212 */ /* 0x0c0fe400078efcff */
[----:B--2---:R-:W-:Y:S01]  /*19220*/  IADD3 R3, R0, R28, R3 ;  /* 0x0000001c00037210 */ /* 0x004fe20007ffe003 */
[----:B0-----:R-:W-:Y:S06]  /*19230*/  @!P0 BRA `(.L_x_8560) ;  /* 0x0000004400c08947 */ /* 0x001fec0003800000 */
.L_x_8691:
[----:B------:R-:W2:Y:S01]  /*19240*/  LDL.LU R12, [R1] ;  /* 0x00000000010c7983 */ /* 0x000ea20000300800 */
[----:B------:R-:W-:Y:S05]  /*19250*/  WARPSYNC.ALL ;  /* 0x0000000000007948 */ /* 0x000fea0003800000 */
[----:B------:R-:W1:Y:S01]  /*19260*/  LDSM.16.MT88.4 R8, [R11+UR46+0xa400] ;  /* 0x00a4002e0b08783b */ /* 0x000e620008004200 */
        /* <DEDUP_REMOVED lines=8> */
[----:B-1----:R-:W-:Y:S02]  /*192f0*/  PRMT R13, R8, 0x7531, R9 ;  /* 0x00007531080d7816 */ /* 0x002fe40000000009 */
        /* <DEDUP_REMOVED lines=10> */
[----:B------:R0:W1:Y:S04]  /*193a0*/  LDSM.16.MT88.4 R12, [R17+UR46+0xa400] ;  /* 0x00a4002e110c783b */ /* 0x0000680008004200 */
[----:B------:R-:W2:Y:S01]  /*193b0*/  LDSM.16.MT88.4 R8, [R3+UR46+0xb400] ;  /* 0x00b4002e0308783b */ /* 0x000ea20008004200 */
        /* <DEDUP_REMOVED lines=58> */
.L_x_8561:
[----:B-1----:R1:W-:Y:S01]  /*19760*/  SYNCS.ARRIVE.TRANS64.A1T0 RZ, [R16+URZ+0x22850], RZ ;  /* 0x022850ff10ff79a7 */ /* 0x0023e2000810003f */
[----:B------:R-:W-:Y:S06]  /*19770*/  BAR.SYNC.DEFER_BLOCKING 0x2, 0x80 ;  /* 0x0082000000007b1d */ /* 0x000fec0000010000 */
[----:B------:R-:W-:Y:S05]  /*19780*/  @!P1 BRA `(.L_x_8562) ;  /* 0x0000000000049947 */ /* 0x000fea0003800000 */
[----:B------:R-:W-:Y:S01]  /*19790*/  BPT.TRAP 0x1 ;  /* 0x000000040000795c */ /* 0x000fe20000300000 */
.L_x_8562:
[----:B------:R-:W2:Y:S01]  /*197a0*/  S2R R0, SR_CgaCtaId ;  /* 0x0000000000007919 */ /* 0x000ea20000008800 */
[----:B-1----:R-:W-:-:S05]  /*197b0*/  VIADD R16, R16, 0x22880 ;  /* 0x0002288010107836 */ /* 0x002fca0000000000 */
[----:B--2---:R-:W-:Y:S01]  /*197c0*/  PRMT R16, R0, 0x654, R16 ;  /* 0x0000065400107816 */ /* 0x004fe20000000010 */
[----:B------:R-:W-:Y:S02]  /*197d0*/  VIADD R0, R2, 0x1 ;  /* 0x0000000102007836 */ /* 0x000fe40000000000 */
[----:B------:R-:W-:Y:S01]  /*197e0*/  IMAD.MOV.U32 R2, RZ, RZ, RZ ;  /* 0x000000ffff027224 */ /* 0x000fe200078e00ff */
[----:B------:R1:W-:Y:S02]  /*197f0*/  SYNCS.ARRIVE.TRANS64.RED.A1T0 RZ, [R16+URZ], RZ ;  /* 0x000000ff10ff79a7 */ /* 0x0003e4000810043f */
[----:B------:R-:W-:-:S04]  /*19800*/  ISETP.NE.AND P0, PT, R0, 0x2, PT ;  /* 0x000000020000780c */ /* 0x000fc80003f05270 */
[----:B0-----:R-:W-:Y:S02]  /*19810*/  SEL R4, RZ, 0x1, P0 ;  /* 0x00000001ff047807 */ /* 0x001fe40000000000 */
[----:B------:R-:W-:Y:S02]  /*19820*/  SEL R0, R0, RZ, P0 ;  /* 0x000000ff00007207 */ /* 0x000fe40000000000 */
[----:B-1----:R-:W-:-:S07]  /*19830*/  LOP3.LUT R31, R31, R4, RZ, 0x3c, !PT ;  /* 0x000000041f1f7212 */ /* 0x002fce00078e3cff */
.L_x_8515:
[----:B------:R-:W0:Y:S01]  /*19840*/  S2R R4, SR_CgaCtaId ;  /* 0x0000000000047919 */ /* 0x000e220000008800 */
[----:B------:R-:W-:Y:S02]  /*19850*/  MOV R3, 0x400 ;  /* 0x0000040000037802 */ /* 0x000fe40000000f00 */
[----:B------:R-:W-:Y:S02]  /*19860*/  SHF.L.U32 R2, R2, 0x1f, RZ ;  /* 0x0000001f02027819 */ /* 0x000fe400000006ff */
[----:B0-----:R-:W-:-:S04]  /*19870*/  LEA R5, R4, R3, 0x18 ;  /* 0x0000000304057211 */ /* 0x001fc800078ec0ff */
[----:B------:R-:W0:Y:S02]  /*19880*/  SYNCS.PHASECHK.TRANS64.TRYWAIT P0, [R5+URZ+0x22820], R2 ;  /* 0x02282002050075a7 */ /* 0x000e24000800017f */
[----:B0-----:R-:W-:Y:S05]  /*19890*/  @!P0 BRA `(.L_x_8563) ;  /* 0x00000040003c8947 */ /* 0x001fea0003800000 */
.L_x_8692:
        /* <DEDUP_REMOVED lines=13> */
.L_x_8564:
[C---:B------:R-:W-:Y:S01]  /*19970*/  IMAD R4, R0.reuse, 0x8, R5 ;  /* 0x0000000800047824 */ /* 0x040fe200078e0205 */
[----:B------:R-:W-:Y:S01]  /*19980*/  SHF.L.U32 R3, R31, 0x1f, RZ ;  /* 0x0000001f1f037819 */ /* 0x000fe200000006ff */
[----:B------:R-:W-:-:S03]  /*19990*/  VIADD R0, R0, 0x1 ;  /* 0x0000000100007836 */ /* 0x000fc60000000000 */
[----:B------:R-:W0:Y:S02]  /*199a0*/  SYNCS.PHASECHK.TRANS64.TRYWAIT P1, [R4+URZ+0x22840], R3 ;  /* 0x02284003040075a7 */ /* 0x000e24000802017f */
[----:B------:R-:W-:-:S04]  /*199b0*/  ISETP.NE.AND P2, PT, R0, 0x2, PT ;  /* 0x000000020000780c */ /* 0x000fc80003f45270 */
[----:B------:R-:W-:Y:S01]  /*199c0*/  SEL R2, RZ, 0x1, P2 ;  /* 0x00000001ff027807 */ /* 0x000fe20001000000 */
[----:B0-----:R-:W-:Y:S08]  /*199d0*/  @!P1 BRA `(.L_x_8565) ;  /* 0x0000004000009947 */ /* 0x001ff00003800000 */
.L_x_8693:
[----:B------:R-:W-:Y:S02]  /*199e0*/  SEL R0, R0, RZ, P2 ;  /* 0x000000ff00007207 */ /* 0x000fe40001000000 */
[----:B------:R-:W-:Y:S01]  /*199f0*/  LOP3.LUT R2, R31, R2, RZ, 0x3c, !PT ;  /* 0x000000021f027212 */ /* 0x000fe200078e3cff */
[----:B------:R-:W-:Y:S06]  /*19a00*/  @!P0 BRA `(.L_x_8566) ;  /* 0x0000000000048947 */ /* 0x000fec0003800000 */
[----:B------:R-:W-:Y:S01]  /*19a10*/  BPT.TRAP 0x1 ;  /* 0x000000040000795c */ /* 0x000fe20000300000 */
.L_x_8566:
[----:B------:R-:W-:Y:S01]  /*19a20*/  IMAD R5, R0, 0x8, R5 ;  /* 0x0000000800057824 */ /* 0x000fe200078e0205 */
[----:B------:R-:W-:-:S04]  /*19a30*/  SHF.L.U32 R0, R2, 0x1f, RZ ;  /* 0x0000001f02007819 */ /* 0x000fc800000006ff */
[----:B------:R-:W1:Y:S02]  /*19a40*/  SYNCS.PHASECHK.TRANS64.TRYWAIT P1, [R5+URZ+0x22840], R0 ;  /* 0x02284000050075a7 */ /* 0x000e64000802017f */
[----:B-1----:R-:W-:Y:S05]  /*19a50*/  @!P1 BRA `(.L_x_8567) ;  /* 0x0000003c00f49947 */ /* 0x002fea0003800000 */
.L_x_8694:
[----:B------:R-:W-:Y:S05]  /*19a60*/  @!P0 BRA `(.L_x_8568) ;  /* 0x0000000000048947 */ /* 0x000fea0003800000 */
[----:B------:R-:W-:Y:S01]  /*19a70*/  BPT.TRAP 0x1 ;  /* 0x000000040000795c */ /* 0x000fe20000300000 */
.L_x_8568:
[----:B------:R-:W2:Y:S02]  /*19a80*/  SYNCS.PHASECHK.TRANS64.TRYWAIT P1, [R4+URZ+0x22860], R3 ;  /* 0x02286003040075a7 */ /* 0x000ea4000802017f */
[----:B--2---:R-:W-:Y:S05]  /*19a90*/  @!P1 BRA `(.L_x_8569) ;  /* 0x0000003c00f89947 */ /* 0x004fea0003800000 */
.L_x_8695:
[----:B------:R-:W-:Y:S05]  /*19aa0*/  @!P0 BRA `(.L_x_8570) ;  /* 0x0000000000048947 */ /* 0x000fea0003800000 */
[----:B------:R-:W-:Y:S01]  /*19ab0*/  BPT.TRAP 0x1 ;  /* 0x000000040000795c */ /* 0x000fe20000300000 */
.L_x_8570:
[----:B------:R-:W3:Y:S02]  /*19ac0*/  SYNCS.PHASECHK.TRANS64.TRYWAIT P1, [R5+URZ+0x22860], R0 ;  /* 0x02286000050075a7 */ /* 0x000ee4000802017f */
[----:B---3--:R-:W-:Y:S05]  /*19ad0*/  @!P1 BRA `(.L_x_8571) ;  /* 0x0000003c00fc9947 */ /* 0x008fea0003800000 */
.L_x_8696:
[----:B------:R-:W-:Y:S05]  /*19ae0*/  @!P0 BRA `(.L_x_8572) ;  /* 0x0000000000048947 */ /* 0x000fea0003800000 */
[----:B------:R-:W-:Y:S01]  /*19af0*/  BPT.TRAP 0x1 ;  /* 0x000000040000795c */ /* 0x000fe20000300000 */
.L_x_8572:
[----:B------:R-:W4:Y:S02]  /*19b00*/  SYNCS.PHASECHK.TRANS64.TRYWAIT P1, [R4+URZ+0x22880], R3 ;  /* 0x02288003040075a7 */ /* 0x000f24000802017f */
[----:B----4-:R-:W-:Y:S05]  /*19b10*/  @!P1 BRA `(.L_x_8573) ;  /* 0x0000004000009947 */ /* 0x010fea0003800000 */
.L_x_8697:
[----:B------:R-:W-:Y:S05]  /*19b20*/  @!P0 BRA `(.L_x_8574) ;  /* 0x0000000000048947 */ /* 0x000fea0003800000 */
[----:B------:R-:W-:Y:S01]  /*19b30*/  BPT.TRAP 0x1 ;  /* 0x000000040000795c */ /* 0x000fe20000300000 */
.L_x_8574:
[----:B------:R0:W0:Y:S02]  /*19b40*/  SYNCS.PHASECHK.TRANS64.TRYWAIT P0, [R5+URZ+0x22880], R0 ;  /* 0x02288000050075a7 */ /* 0x000024000800017f */
[----:B0-----:R-:W-:Y:S05]  /*19b50*/  @!P0 NANOSLEEP.SYNCS 0x989680 ;  /* 0x009896800000895d */ /* 0x001fea0003900000 */
[----:B------:R-:W0:Y:S02]  /*19b60*/  @!P0 SYNCS.PHASECHK.TRANS64 P0, [R5+URZ+0x22880], R0 ;  /* 0x02288000050085a7 */ /* 0x000e24000800007f */
[----:B0-----:R-:W-:Y:S05]  /*19b70*/  @!P0 BRA `(.L_x_8574) ;  /* 0xfffffffc00f08947 */ /* 0x001fea000383ffff */
.L_x_8423:
[----:B------:R-:W-:Y:S05]  /*19b80*/  BSYNC B6 ;  /* 0x0000000000067941 */ /* 0x000fea0003800000 */
.L_x_8420:
[----:B------:R-:W-:Y:S05]  /*19b90*/  EXIT ;  /* 0x000000000000794d */ /* 0x000fea0003800000 */
.L_x_8433:
[----:B0-----:R-:W-:-:S04]  /*19ba0*/  IMAD.U32 R3, RZ, RZ, UR41 ;  /* 0x00000029ff037e24 */ /* 0x001fc8000f8e00ff */
[----:B------:R0:W1:Y:S03]  /*19bb0*/  SYNCS.PHASECHK.TRANS64.TRYWAIT P0, [R3+URZ+0x22800], R0 ;  /* 0x02280000030075a7 */ /* 0x000066000800017f */
[----:B-1----:R-:W-:Y:S05]  /*19bc0*/  @!P0 NANOSLEEP.SYNCS 0x989680 ;  /* 0x009896800000895d */ /* 0x002fea0003900000 */
[----:B------:R-:W1:Y:S02]  /*19bd0*/  @!P0 SYNCS.PHASECHK.TRANS64 P0, [R3+URZ+0x22800], R0 ;  /* 0x02280000030085a7 */ /* 0x000e64000800007f */
[----:B-1----:R-:W-:Y:S05]  /*19be0*/  @!P0 BRA `(.L_x_8433) ;  /* 0xfffffffc00ec8947 */ /* 0x002fea000383ffff */
[----:B------:R-:W-:Y:S05]  /*19bf0*/  BRA `(.L_x_8575) ;  /* 0xfffffe7c00887947 */ /* 0x000fea000383ffff */
.L_x_8437:
[----:B0-----:R-:W-:-:S04]  /*19c00*/  IMAD.U32 R3, RZ, RZ, UR41 ;  /* 0x00000029ff037e24 */ /* 0x001fc8000f8e00ff */
[----:B------:R0:W2:Y:S03]  /*19c10*/  SYNCS.PHASECHK.TRANS64.TRYWAIT P1, [R3+URZ+0x22830], R0 ;  /* 0x02283000030075a7 */ /* 0x0000a6000802017f */
[----:B--2---:R-:W-:Y:S05]  /*19c20*/  @!P1 NANOSLEEP.SYNCS 0x989680 ;  /* 0x009896800000995d */ /* 0x004fea0003900000 */
[----:B------:R-:W2:Y:S02]  /*19c30*/  @!P1 SYNCS.PHASECHK.TRANS64 P1, [R3+URZ+0x22830], R0 ;  /* 0x02283000030095a7 */ /* 0x000ea4000802007f */
[----:B--2---:R-:W-:Y:S05]  /*19c40*/  @!P1 BRA `(.L_x_8437) ;  /* 0xfffffffc00ec9947 */ /* 0x004fea000383ffff */
[----:B------:R-:W-:Y:S05]  /*19c50*/  BRA `(.L_x_8436) ;  /* 0xfffffe7c00a47947 */ /* 0x000fea000383ffff */
.L_x_8454:
[----:B-1----:R-:W-:-:S04]  /*19c60*/  IMAD.U32 R14, RZ, RZ, UR6 ;  /* 0x00000006ff0e7e24 */ /* 0x002fc8000f8e00ff */
[----:B------:R1:W2:Y:S03]  /*19c70*/  SYNCS.PHASECHK.TRANS64.TRYWAIT P1, [R14+URZ+0x22830], R9 ;  /* 0x022830090e0075a7 */ /* 0x0002a6000802017f */
[----:B--2---:R-:W-:Y:S05]  /*19c80*/  @!P1 NANOSLEEP.SYNCS 0x989680 ;  /* 0x009896800000995d */ /* 0x004fea0003900000 */
[----:B------:R-:W2:Y:S02]  /*19c90*/  @!P1 SYNCS.PHASECHK.TRANS64 P1, [R14+URZ+0x22830], R9 ;  /* 0x022830090e0095a7 */ /* 0x000ea4000802007f */
[----:B--2---:R-:W-:Y:S05]  /*19ca0*/  @!P1 BRA `(.L_x_8454) ;  /* 0xfffffffc00ec9947 */ /* 0x004fea000383ffff */
[----:B------:R-:W-:Y:S05]  /*19cb0*/  BRA `(.L_x_8451) ;  /* 0xfffffec000c87947 */ /* 0x000fea000383ffff */
.L_x_8458:
[----:B-1----:R-:W-:-:S04]  /*19cc0*/  IMAD.U32 R14, RZ, RZ, UR6 ;  /* 0x00000006ff0e7e24 */ /* 0x002fc8000f8e00ff */
[----:B------:R1:W2:Y:S03]  /*19cd0*/  SYNCS.PHASECHK.TRANS64.TRYWAIT P1, [R14+URZ+0x22850], R9 ;  /* 0x022850090e0075a7 */ /* 0x0002a6000802017f */
[----:B--2---:R-:W-:Y:S05]  /*19ce0*/  @!P1 NANOSLEEP.SYNCS 0x989680 ;  /* 0x009896800000995d */ /* 0x004fea0003900000 */
[----:B------:R-:W2:Y:S02]  /*19cf0*/  @!P1 SYNCS.PHASECHK.TRANS64 P1, [R14+URZ+0x22850], R9 ;  /* 0x022850090e0095a7 */ /* 0x000ea4000802007f */
[----:B--2---:R-:W-:Y:S05]  /*19d00*/  @!P1 BRA `(.L_x_8458) ;  /* 0xfffffffc00ec9947 */ /* 0x004fea000383ffff */
[----:B------:R-:W-:Y:S05]  /*19d10*/  BRA `(.L_x_8455) ;  /* 0xfffffec800ec7947 */ /* 0x000fea000383ffff */
.L_x_8477:
[----:B-1----:R-:W-:-:S04]  /*19d20*/  IMAD.U32 R14, RZ, RZ, UR6 ;  /* 0x00000006ff0e7e24 */ /* 0x002fc8000f8e00ff */
[----:B------:R1:W2:Y:S03]  /*19d30*/  SYNCS.PHASECHK.TRANS64.TRYWAIT P1, [R14+URZ+0x22830], R9 ;  /* 0x022830090e0075a7 */ /* 0x0002a6000802017f */
[----:B--2---:R-:W-:Y:S05]  /*19d40*/  @!P1 NANOSLEEP.SYNCS 0x989680 ;  /* 0x009896800000995d */ /* 0x004fea0003900000 */
[----:B------:R-:W2:Y:S02]  /*19d50*/  @!P1 SYNCS.PHASECHK.TRANS64 P1, [R14+URZ+0x22830], R9 ;  /* 0x022830090e0095a7 */ /* 0x000ea4000802007f */
[----:B--2---:R-:W-:Y:S05]  /*19d60*/  @!P1 BRA `(.L_x_8477) ;  /* 0xfffffffc00ec9947 */ /* 0x004fea000383ffff */
[----:B------:R-:W-:Y:S05]  /*19d70*/  BRA `(.L_x_8474) ;  /* 0xffffff0800d07947 */ /* 0x000fea000383ffff */
.L_x_8481:
[----:B-1----:R-:W-:-:S04]  /*19d80*/  IMAD.U32 R14, RZ, RZ, UR6 ;  /* 0x00000006ff0e7e24 */ /* 0x002fc8000f8e00ff */
[----:B------:R1:W2:Y:S03]  /*19d90*/  SYNCS.PHASECHK.TRANS64.TRYWAIT P1, [R14+URZ+0x22850], R9 ;  /* 0x022850090e0075a7 */ /* 0x0002a6000802017f */
[----:B--2---:R-:W-:Y:S05]  /*19da0*/  @!P1 NANOSLEEP.SYNCS 0x989680 ;  /* 0x009896800000995d */ /* 0x004fea0003900000 */
[----:B------:R-:W2:Y:S02]  /*19db0*/  @!P1 SYNCS.PHASECHK.TRANS64 P1, [R14+URZ+0x22850], R9 ;  /* 0x022850090e0095a7 */ /* 0x000ea4000802007f */
[----:B--2---:R-:W-:Y:S05]  /*19dc0*/  @!P1 BRA `(.L_x_8481) ;  /* 0xfffffffc00ec9947 */ /* 0x004fea000383ffff */
[----:B------:R-:W-:Y:S05]  /*19dd0*/  BRA `(.L_x_8478) ;  /* 0xffffff1000f47947 */ /* 0x000fea000383ffff */
.L_x_8489:
[----:B-1----:R-:W-:-:S04]  /*19de0*/  IMAD.U32 R20, RZ, RZ, UR6 ;  /* 0x00000006ff147e24 */ /* 0x002fc8000f8e00ff */
[----:B------:R1:W2:Y:S03]  /*19df0*/  SYNCS.PHASECHK.TRANS64.TRYWAIT P1, [R20+URZ+0x22830], R9 ;  /* 0x02283009140075a7 */ /* 0x0002a6000802017f */
[----:B--2---:R-:W-:Y:S05]  /*19e00*/  @!P1 NANOSLEEP.SYNCS 0x989680 ;  /* 0x009896800000995d */ /* 0x004fea0003900000 */
[----:B------:R-:W2:Y:S02]  /*19e10*/  @!P1 SYNCS.PHASECHK.TRANS64 P1, [R20+URZ+0x22830], R9 ;  /* 0x02283009140095a7 */ /* 0x000ea4000802007f */
[----:B--2---:R-:W-:Y:S05]  /*19e20*/  @!P1 BRA `(.L_x_8489) ;  /* 0xfffffffc00ec9947 */ /* 0x004fea000383ffff */
[----:B------:R-:W-:Y:S05]  /*19e30*/  BRA `(.L_x_8486) ;  /* 0xffffff3400087947 */ /* 0x000fea000383ffff */
.L_x_8493:
[----:B-1----:R-:W-:-:S04]  /*19e40*/  IMAD.U32 R20, RZ, RZ, UR6 ;  /* 0x00000006ff147e24 */ /* 0x002fc8000f8e00ff */
[----:B------:R1:W2:Y:S03]  /*19e50*/  SYNCS.PHASECHK.TRANS64.TRYWAIT P1, [R20+URZ+0x22850], R9 ;  /* 0x02285009140075a7 */ /* 0x0002a6000802017f */
[----:B--2---:R-:W-:Y:S05]  /*19e60*/  @!P1 NANOSLEEP.SYNCS 0x989680 ;  /* 0x009896800000995d */ /* 0x004fea0003900000 */
[----:B------:R-:W2:Y:S02]  /*19e70*/  @!P1 SYNCS.PHASECHK.TRANS64 P1, [R20+URZ+0x22850], R9 ;  /* 0x02285009140095a7 */ /* 0x000ea4000802007f */
[----:B--2---:R-:W-:Y:S05]  /*19e80*/  @!P1 BRA `(.L_x_8493) ;  /* 0xfffffffc00ec9947 */ /* 0x004fea000383ffff */
[----:B------:R-:W-:Y:S05]  /*19e90*/  BRA `(.L_x_8490) ;  /* 0xffffff3c001c7947 */ /* 0x000fea000383ffff */
.L_x_8508:
[----:B-1----:R-:W-:-:S04]  /*19ea0*/  IMAD.U32 R5, RZ, RZ, UR9 ;  /* 0x00000009ff057e24 */ /* 0x002fc8000f8e00ff */
[----:B------:R1:W2:Y:S03]  /*19eb0*/  SYNCS.PHASECHK.TRANS64.TRYWAIT P1, [R5+URZ+0x22850], R0 ;  /* 0x02285000050075a7 */ /* 0x0002a6000802017f */
[----:B--2---:R-:W-:Y:S05]  /*19ec0*/  @!P1 NANOSLEEP.SYNCS 0x989680 ;  /* 0x009896800000995d */ /* 0x004fea0003900000 */
[----:B------:R-:W2:Y:S02]  /*19ed0*/  @!P1 SYNCS.PHASECHK.TRANS64 P1, [R5+URZ+0x22850], R0 ;  /* 0x02285000050095a7 */ /* 0x000ea4000802007f */
[----:B--2---:R-:W-:Y:S05]  /*19ee0*/  @!P1 BRA `(.L_x_8508) ;  /* 0xfffffffc00ec9947 */ /* 0x004fea000383ffff */
[----:B------:R-:W-:Y:S05]  /*19ef0*/  BRA `(.L_x_8507) ;  /* 0xffffff78001c7947 */ /* 0x000fea000383ffff */
.L_x_8527:
[----:B------:R-:W-:Y:S02]  /*19f00*/  IMAD.MOV.U32 R13, RZ, RZ, R17 ;  /* 0x000000ffff0d7224 */ /* 0x000fe400078e0011 */
[----:B------:R-:W-:Y:S02]  /*19f10*/  IMAD.MOV.U32 R12, RZ, RZ, RZ ;  /* 0x000000ffff0c7224 */ /* 0x000fe400078e00ff */
[----:B------:R-:W-:Y:S02]  /*19f20*/  IMAD.MOV.U32 R11, RZ, RZ, 0x1f ;  /* 0x0000001fff0b7424 */ /* 0x000fe400078e00ff */
[----:B------:R-:W-:-:S07]  /*19f30*/  IMAD.MOV.U32 R15, RZ, RZ, -0x1 ;  /* 0xffffffffff0f7424 */ /* 0x000fce00078e00ff */
[----:B0----5:R-:W-:Y:S05]  /*19f40*/  WARPSYNC.COLLECTIVE R15, `(.L_x_8576) ;  /* 0x000000000f087348 */ /* 0x021fea0003c00000 */
[----:B------:R1:W2:Y:S02]  /*19f50*/  SHFL.IDX P6, R14, R13, R12, R11 ;  /* 0x0000000c0d0e7389 */ /* 0x0002a400000c000b */
[----:B012--5:R-:W-:Y:S01]  /*19f60*/  ENDCOLLECTIVE ;  /* 0x000000000000791b */ /* 0x027fe20003800000 */
.L_x_8576:
[----:B------:R-:W-:Y:S05]  /*19f70*/  BRA `(.L_x_8577) ;  /* 0xffffffb400fc7947 */ /* 0x000fea000383ffff */
.L_x_8529:
[----:B0-----:R0:W1:Y:S02]  /*19f80*/  SYNCS.PHASECHK.TRANS64.TRYWAIT P0, [R25+URZ+0x22880], R31 ;  /* 0x0228801f190075a7 */ /* 0x001064000800017f */
[----:B-1----:R-:W-:Y:S05]  /*19f90*/  @!P0 NANOSLEEP.SYNCS 0x989680 ;  /* 0x009896800000895d */ /* 0x002fea0003900000 */
[----:B------:R-:W1:Y:S02]  /*19fa0*/  @!P0 SYNCS.PHASECHK.TRANS64 P0, [R25+URZ+0x22880], R31 ;  /* 0x0228801f190085a7 */ /* 0x000e64000800007f */
[----:B-1----:R-:W-:Y:S05]  /*19fb0*/  @!P0 BRA `(.L_x_8529) ;  /* 0xfffffffc00f08947 */ /* 0x002fea000383ffff */
[----:B------:R-:W-:Y:S05]  /*19fc0*/  BRA `(.L_x_8578) ;  /* 0xffffffbc00587947 */ /* 0x000fea000383ffff */
.L_x_8530:
        /* <DEDUP_REMOVED lines=8> */
.L_x_8580:
[----:B------:R-:W-:Y:S05]  /*1a050*/  BSYNC B0 ;  /* 0x0000000000007941 */ /* 0x000fea0003800000 */
.L_x_8579:
[----:B------:R-:W-:Y:S01]  /*1a060*/  IMAD.MOV.U32 R13, RZ, RZ, R16 ;  /* 0x000000ffff0d7224 */ /* 0x000fe200078e0010 */
[C---:B------:R-:W-:Y:S01]  /*1a070*/  ISETP.LT.OR P1, PT, R5.reuse, 0x1, P2 ;  /* 0x000000010500780c */ /* 0x040fe20001721670 */
        /* <DEDUP_REMOVED lines=8> */
[----:B------:R-:W-:-:S12]  /*1a100*/  VIADD R29, R35, UR46 ;  /* 0x0000002e231d7c36 */ /* 0x000fd80008000000 */
[----:B------:R-:W-:Y:S05]  /*1a110*/  WARPSYNC.COLLECTIVE R15, `(.L_x_8581) ;  /* 0x000000000f087348 */ /* 0x000fea0003c00000 */
[----:B------:R0:W1:Y:S02]  /*1a120*/  SHFL.IDX P6, R14, R13, R12, R11 ;  /* 0x0000000c0d0e7389 */ /* 0x00006400000c000b */
[----:B01----:R-:W-:Y:S01]  /*1a130*/  ENDCOLLECTIVE ;  /* 0x000000000000791b */ /* 0x003fe20003800000 */
.L_x_8581:
[----:B------:R-:W-:Y:S02]  /*1a140*/  IMAD.MOV.U32 R13, RZ, RZ, R17 ;  /* 0x000000ffff0d7224 */ /* 0x000fe400078e0011 */
[----:B------:R-:W-:Y:S01]  /*1a150*/  IMAD.MOV.U32 R12, RZ, RZ, 0x1 ;  /* 0x00000001ff0c7424 */ /* 0x000fe200078e00ff */
[----:B------:R-:W-:-:S13]  /*1a160*/  IADD3 R2, P0, R30, R14, RZ ;  /* 0x0000000e1e027210 */ /* 0x000fda0007f1e0ff */
[----:B------:R-:W-:Y:S05]  /*1a170*/  WARPSYNC.COLLECTIVE R15, `(.L_x_8582) ;  /* 0x000000000f087348 */ /* 0x000fea0003c00000 */
[----:B------:R0:W1:Y:S02]  /*1a180*/  SHFL.IDX P6, R14, R13, R12, R11 ;  /* 0x0000000c0d0e7389 */ /* 0x00006400000c000b */
[----:B01----:R-:W-:Y:S01]  /*1a190*/  ENDCOLLECTIVE ;  /* 0x000000000000791b */ /* 0x003fe20003800000 */
.L_x_8582:
        /* <DEDUP_REMOVED lines=11> */
.L_x_8583:
[----:B------:R-:W-:Y:S02]  /*1a250*/  IMAD.MOV.U32 R13, RZ, RZ, R17 ;  /* 0x000000ffff0d7224 */ /* 0x000fe400078e0011 */
[----:B------:R-:W-:Y:S02]  /*1a260*/  IMAD.MOV.U32 R12, RZ, RZ, 0x2 ;  /* 0x00000002ff0c7424 */ /* 0x000fe400078e00ff */
[----:B------:R-:W-:-:S07]  /*1a270*/  IMAD.MOV.U32 R2, RZ, RZ, R14 ;  /* 0x000000ffff027224 */ /* 0x000fce00078e000e */
[----:B------:R-:W-:Y:S05]  /*1a280*/  WARPSYNC.COLLECTIVE R15, `(.L_x_8584) ;  /* 0x000000000f087348 */ /* 0x000fea0003c00000 */
[----:B------:R0:W1:Y:S02]  /*1a290*/  SHFL.IDX P6, R14, R13, R12, R11 ;  /* 0x0000000c0d0e7389 */ /* 0x00006400000c000b */
[----:B01----:R-:W-:Y:S01]  /*1a2a0*/  ENDCOLLECTIVE ;  /* 0x000000000000791b */ /* 0x003fe20003800000 */
.L_x_8584:
        /* <DEDUP_REMOVED lines=12> */
.L_x_8585:
[----:B------:R-:W-:Y:S02]  /*1a370*/  IMAD.MOV.U32 R13, RZ, RZ, R17 ;  /* 0x000000ffff0d7224 */ /* 0x000fe400078e0011 */
[----:B------:R-:W-:Y:S02]  /*1a380*/  IMAD.MOV.U32 R12, RZ, RZ, 0x3 ;  /* 0x00000003ff0c7424 */ /* 0x000fe400078e00ff */
[----:B------:R-:W-:-:S07]  /*1a390*/  IMAD.MOV.U32 R2, RZ, RZ, R14 ;  /* 0x000000ffff027224 */ /* 0x000fce00078e000e */
[----:B------:R-:W-:Y:S05]  /*1a3a0*/  WARPSYNC.COLLECTIVE R15, `(.L_x_8586) ;  /* 0x000000000f087348 */ /* 0x000fea0003c00000 */
[----:B------:R0:W1:Y:S02]  /*1a3b0*/  SHFL.IDX P6, R14, R13, R12, R11 ;  /* 0x0000000c0d0e7389 */ /* 0x00006400000c000b */
[----:B01----:R-:W-:Y:S01]  /*1a3c0*/  ENDCOLLECTIVE ;  /* 0x000000000000791b */ /* 0x003fe20003800000 */
.L_x_8586:
        /* <DEDUP_REMOVED lines=12> */
.L_x_8587:
[----:B------:R-:W-:Y:S02]  /*1a490*/  IMAD.MOV.U32 R13, RZ, RZ, R17 ;  /* 0x000000ffff0d7224 */ /* 0x000fe400078e0011 */
[----:B------:R-:W-:Y:S02]  /*1a4a0*/  IMAD.MOV.U32 R12, RZ, RZ, 0x4 ;  /* 0x00000004ff0c7424 */ /* 0x000fe400078e00ff */
[----:B------:R-:W-:-:S07]  /*1a4b0*/  IMAD.MOV.U32 R2, RZ, RZ, R14 ;  /* 0x000000ffff027224 */ /* 0x000fce00078e000e */
[----:B------:R-:W-:Y:S05]  /*1a4c0*/  WARPSYNC.COLLECTIVE R15, `(.L_x_8588) ;  /* 0x000000000f087348 */ /* 0x000fea0003c00000 */
[----:B------:R0:W1:Y:S02]  /*1a4d0*/  SHFL.IDX P6, R14, R13, R12, R11 ;  /* 0x0000000c0d0e7389 */ /* 0x00006400000c000b */
[----:B01----:R-:W-:Y:S01]  /*1a4e0*/  ENDCOLLECTIVE ;  /* 0x000000000000791b */ /* 0x003fe20003800000 */
.L_x_8588:
        /* <DEDUP_REMOVED lines=12> */
.L_x_8589:
[----:B------:R-:W-:Y:S02]  /*1a5b0*/  IMAD.MOV.U32 R13, RZ, RZ, R17 ;  /* 0x000000ffff0d7224 */ /* 0x000fe400078e0011 */
[----:B------:R-:W-:Y:S02]  /*1a5c0*/  IMAD.MOV.U32 R12, RZ, RZ, 0x5 ;  /* 0x00000005ff0c7424 */ /* 0x000fe400078e00ff */
[----:B------:R-:W-:-:S07]  /*1a5d0*/  IMAD.MOV.U32 R2, RZ, RZ, R14 ;  /* 0x000000ffff027224 */ /* 0x000fce00078e000e */
[----:B------:R-:W-:Y:S05]  /*1a5e0*/  WARPSYNC.COLLECTIVE R15, `(.L_x_8590) ;  /* 0x000000000f087348 */ /* 0x000fea0003c00000 */
[----:B------:R0:W1:Y:S02]  /*1a5f0*/  SHFL.IDX P6, R14, R13, R12, R11 ;  /* 0x0000000c0d0e7389 */ /* 0x00006400000c000b */
[----:B01----:R-:W-:Y:S01]  /*1a600*/  ENDCOLLECTIVE ;  /* 0x000000000000791b */ /* 0x003fe20003800000 */
.L_x_8590:
        /* <DEDUP_REMOVED lines=12> */
.L_x_8591:
[----:B------:R-:W-:Y:S02]  /*1a6d0*/  IMAD.MOV.U32 R13, RZ, RZ, R17 ;  /* 0x000000ffff0d7224 */ /* 0x000fe400078e0011 */
[----:B------:R-:W-:Y:S02]  /*1a6e0*/  IMAD.MOV.U32 R12, RZ, RZ, 0x6 ;  /* 0x00000006ff0c7424 */ /* 0x000fe400078e00ff */
[----:B------:R-:W-:-:S07]  /*1a6f0*/  IMAD.MOV.U32 R2, RZ, RZ, R14 ;  /* 0x000000ffff027224 */ /* 0x000fce00078e000e */
[----:B------:R-:W-:Y:S05]  /*1a700*/  WARPSYNC.COLLECTIVE R15, `(.L_x_8592) ;  /* 0x000000000f087348 */ /* 0x000fea0003c00000 */
[----:B------:R0:W1:Y:S02]  /*1a710*/  SHFL.IDX P6, R14, R13, R12, R11 ;  /* 0x0000000c0d0e7389 */ /* 0x00006400000c000b */
[----:B01----:R-:W-:Y:S01]  /*1a720*/  ENDCOLLECTIVE ;  /* 0x000000000000791b */ /* 0x003fe20003800000 */
.L_x_8592:
        /* <DEDUP_REMOVED lines=12> */
.L_x_8593:
[----:B------:R-:W-:Y:S02]  /*1a7f0*/  IMAD.MOV.U32 R13, RZ, RZ, R17 ;  /* 0x000000ffff0d7224 */ /* 0x000fe400078e0011 */
[----:B------:R-:W-:Y:S02]  /*1a800*/  IMAD.MOV.U32 R12, RZ, RZ, 0x7 ;  /* 0x00000007ff0c7424 */ /* 0x000fe400078e00ff */
[----:B------:R-:W-:-:S07]  /*1a810*/  IMAD.MOV.U32 R2, RZ, RZ, R14 ;  /* 0x000000ffff027224 */ /* 0x000fce00078e000e */
[----:B------:R-:W-:Y:S05]  /*1a820*/  WARPSYNC.COLLECTIVE R15, `(.L_x_8594) ;  /* 0x000000000f087348 */ /* 0x000fea0003c00000 */
[----:B------:R0:W1:Y:S02]  /*1a830*/  SHFL.IDX P6, R14, R13, R12, R11 ;  /* 0x0000000c0d0e7389 */ /* 0x00006400000c000b */
[----:B01----:R-:W-:Y:S01]  /*1a840*/  ENDCOLLECTIVE ;  /* 0x000000000000791b */ /* 0x003fe20003800000 */
.L_x_8594:
        /* <DEDUP_REMOVED lines=8> */
[----:B------:R-:W-:-:S12]  /*1a8d0*/  IMAD.MOV.U32 R17, RZ, RZ, R14 ;  /* 0x000000ffff117224 */ /* 0x000fd800078e000e */
[----:B0-----:R-:W-:Y:S05]  /*1a8e0*/  WARPSYNC.COLLECTIVE R15, `(.L_x_8595) ;  /* 0x000000000f087348 */ /* 0x001fea0003c00000 */
[----:B------:R1:W2:Y:S02]  /*1a8f0*/  SHFL.IDX P6, R14, R13, R12, R11 ;  /* 0x0000000c0d0e7389 */ /* 0x0002a400000c000b */
[----:B012---:R-:W-:Y:S01]  /*1a900*/  ENDCOLLECTIVE ;  /* 0x000000000000791b */ /* 0x007fe20003800000 */
.L_x_8595:
        /* <DEDUP_REMOVED lines=9> */
.L_x_8596:
        /* <DEDUP_REMOVED lines=10> */
.L_x_8597:
        /* <DEDUP_REMOVED lines=8> */
.L_x_8598:
[C---:B------:R-:W-:Y:S01]  /*1aac0*/  ISETP.GE.AND P0, PT, R5.reuse, 0x21, PT ;  /* 0x000000210500780c */ /* 0x040fe20003f06270 */
[----:B------:R-:W-:Y:S01]  /*1aad0*/  @!PT LDS RZ, [RZ] ;  /* 0x00000000fffff984 */ /* 0x000fe20000000800 */
[----:B------:R-:W-:Y:S01]  /*1aae0*/  @!PT LDS RZ, [RZ] ;  /* 0x00000000fffff984 */ /* 0x000fe20000000800 */
[----:B------:R-:W-:Y:S01]  /*1aaf0*/  @!PT LDS RZ, [RZ] ;  /* 0x00000000fffff984 */ /* 0x000fe20000000800 */
[----:B------:R0:W-:Y:S01]  /*1ab00*/  LDGSTS.E.BYPASS.LTC128B.128 [R29+0xe400], desc[UR52][R2.64], !P1 ;  /* 0x0e400000021d7fae */ /* 0x0001e2000c901d74 */
[----:B------:R-:W-:Y:S01]  /*1ab10*/  ISETP.GE.AND P1, PT, R5, 0x11, PT ;  /* 0x000000110500780c */ /* 0x000fe20003f26270 */
[----:B------:R-:W-:-:S12]  /*1ab20*/  IMAD.MOV.U32 R13, RZ, RZ, R4 ;  /* 0x000000ffff0d7224 */ /* 0x000fd800078e0004 */
[----:B------:R-:W-:Y:S02]  /*1ab30*/  @P1 LOP3.LUT R0, R0, 0x20, RZ, 0xfc, !PT ;  /* 0x0000002000001812 */ /* 0x000fe400078efcff */
[----:B------:R-:W-:Y:S02]  /*1ab40*/  ISETP.GE.AND P1, PT, R5, 0x81, PT ;  /* 0x000000810500780c */ /* 0x000fe40003f26270 */
[----:B------:R-:W-:Y:S01]  /*1ab50*/  LOP3.LUT R0, R0, 0xffffffef, RZ, 0xc0, !PT ;  /* 0xffffffef00007812 */ /* 0x000fe200078ec0ff */
[----:B0-----:R-:W-:-:S10]  /*1ab60*/  IMAD.MOV.U32 R7, RZ, RZ, R14 ;  /* 0x000000ffff077224 */ /* 0x001fd400078e000e */
[----:B------:R-:W-:Y:S05]  /*1ab70*/  WARPSYNC.COLLECTIVE R15, `(.L_x_8599) ;  /* 0x000000000f087348 */ /* 0x000fea0003c00000 */
[----:B------:R0:W1:Y:S02]  /*1ab80*/  SHFL.IDX P6, R14, R13, R12, R11 ;  /* 0x0000000c0d0e7389 */ /* 0x00006400000c000b */
[----:B01----:R-:W-:Y:S01]  /*1ab90*/  ENDCOLLECTIVE ;  /* 0x000000000000791b */ /* 0x003fe20003800000 */
.L_x_8599:
        /* <DEDUP_REMOVED lines=9> */
.L_x_8533:
[----:B0-----:R0:W1:Y:S02]  /*1ac30*/  SYNCS.PHASECHK.TRANS64.TRYWAIT P2, [R25+URZ+0x22840], R31 ;  /* 0x0228401f190075a7 */ /* 0x001064000804017f */
[----:B-1----:R-:W-:Y:S05]  /*1ac40*/  @!P2 NANOSLEEP.SYNCS 0x989680 ;  /* 0x009896800000a95d */ /* 0x002fea0003900000 */
[----:B------:R-:W1:Y:S02]  /*1ac50*/  @!P2 SYNCS.PHASECHK.TRANS64 P2, [R25+URZ+0x22840], R31 ;  /* 0x0228401f1900a5a7 */ /* 0x000e64000804007f */
[----:B-1----:R-:W-:Y:S05]  /*1ac60*/  @!P2 BRA `(.L_x_8533) ;  /* 0xfffffffc00f0a947 */ /* 0x002fea000383ffff */
[----:B------:R-:W-:Y:S05]  /*1ac70*/  BRA `(.L_x_8601) ;  /* 0xffffffb800747947 */ /* 0x000fea000383ffff */
.L_x_8534:
        /* <DEDUP_REMOVED lines=8> */
.L_x_8603:
[----:B------:R-:W-:Y:S05]  /*1ad00*/  BSYNC B0 ;  /* 0x0000000000007941 */ /* 0x000fea0003800000 */
.L_x_8602:
        /* <DEDUP_REMOVED lines=12> */
.L_x_8604:
        /* <DEDUP_REMOVED lines=14> */
.L_x_8605:
[----:B------:R-:W-:Y:S02]  /*1aeb0*/  IMAD.MOV.U32 R13, RZ, RZ, R7 ;  /* 0x000000ffff0d7224 */ /* 0x000fe400078e0007 */
[----:B------:R-:W-:-:S07]  /*1aec0*/  IMAD.MOV.U32 R10, RZ, RZ, R14 ;  /* 0x000000ffff0a7224 */ /* 0x000fce00078e000e */
[----:B------:R-:W-:Y:S05]  /*1aed0*/  WARPSYNC.COLLECTIVE R15, `(.L_x_8606) ;  /* 0x000000000f087348 */ /* 0x000fea0003c00000 */
[----:B------:R0:W1:Y:S02]  /*1aee0*/  SHFL.IDX P6, R14, R13, R12, R11 ;  /* 0x0000000c0d0e7389 */ /* 0x00006400000c000b */
[----:B01----:R-:W-:Y:S01]  /*1aef0*/  ENDCOLLECTIVE ;  /* 0x000000000000791b */ /* 0x003fe20003800000 */
.L_x_8606:
        /* <DEDUP_REMOVED lines=13> */
.L_x_8607:
[----:B------:R-:W-:Y:S02]  /*1afd0*/  IMAD.MOV.U32 R13, RZ, RZ, R7 ;  /* 0x000000ffff0d7224 */ /* 0x000fe400078e0007 */
[----:B------:R-:W-:-:S07]  /*1afe0*/  IMAD.MOV.U32 R9, RZ, RZ, R14 ;  /* 0x000000ffff097224 */ /* 0x000fce00078e000e */
[----:B------:R-:W-:Y:S05]  /*1aff0*/  WARPSYNC.COLLECTIVE R15, `(.L_x_8608) ;  /* 0x000000000f087348 */ /* 0x000fea0003c00000 */
[----:B------:R0:W1:Y:S02]  /*1b000*/  SHFL.IDX P6, R14, R13, R12, R11 ;  /* 0x0000000c0d0e7389 */ /* 0x00006400000c000b */
[----:B01----:R-:W-:Y:S01]  /*1b010*/  ENDCOLLECTIVE ;  /* 0x000000000000791b */ /* 0x003fe20003800000 */
.L_x_8608:
        /* <DEDUP_REMOVED lines=15> */
.L_x_8609:
[----:B------:R-:W-:Y:S02]  /*1b110*/  IMAD.MOV.U32 R13, RZ, RZ, R7 ;  /* 0x000000ffff0d7224 */ /* 0x000fe400078e0007 */
[----:B------:R-:W-:-:S07]  /*1b120*/  IMAD.MOV.U32 R8, RZ, RZ, R14 ;  /* 0x000000ffff087224 */ /* 0x000fce00078e000e */
[----:B------:R-:W-:Y:S05]  /*1b130*/  WARPSYNC.COLLECTIVE R15, `(.L_x_8610) ;  /* 0x000000000f087348 */ /* 0x000fea0003c00000 */
[----:B------:R0:W1:Y:S02]  /*1b140*/  SHFL.IDX P6, R14, R13, R12, R11 ;  /* 0x0000000c0d0e7389 */ /* 0x00006400000c000b */
[----:B01----:R-:W-:Y:S01]  /*1b150*/  ENDCOLLECTIVE ;  /* 0x000000000000791b */ /* 0x003fe20003800000 */
.L_x_8610:
        /* <DEDUP_REMOVED lines=15> */
.L_x_8611:
[----:B------:R-:W-:Y:S02]  /*1b250*/  IMAD.MOV.U32 R13, RZ, RZ, R7 ;  /* 0x000000ffff0d7224 */ /* 0x000fe400078e0007 */
[----:B------:R-:W-:-:S07]  /*1b260*/  IMAD.MOV.U32 R8, RZ, RZ, R14 ;  /* 0x000000ffff087224 */ /* 0x000fce00078e000e */
[----:B------:R-:W-:Y:S05]  /*1b270*/  WARPSYNC.COLLECTIVE R15, `(.L_x_8612) ;  /* 0x000000000f087348 */ /* 0x000fea0003c00000 */
[----:B------:R0:W1:Y:S02]  /*1b280*/  SHFL.IDX P6, R14, R13, R12, R11 ;  /* 0x0000000c0d0e7389 */ /* 0x00006400000c000b */
[----:B01----:R-:W-:Y:S01]  /*1b290*/  ENDCOLLECTIVE ;  /* 0x000000000000791b */ /* 0x003fe20003800000 */
.L_x_8612:
[----:B------:R-:W-:Y:S02]  /*1b2a0*/  IMAD.MOV.U32 R13, RZ, RZ, R6 ;  /* 0x000000ffff0d7224 */ /* 0x000fe400078e0006 */
[----:B------:R-:W-:Y:S01]  /*1b2b0*/  IMAD.MOV.U32 R12, RZ, RZ, 0x5 ;  /* 0x00000005ff0c7424 */ /* 0x000fe200078e00ff */
[----:B------:R-:W-:-:S05]  /*1b2c0*/  @P4 IADD3 R14, P2, R30, R14, RZ ;  /* 0x0000000e1e0e4210 */ /* 0x000fca0007f5e0ff */
[----:B------:R-:W-:-:S08]  /*1b2d0*/  @P4 IMAD.MOV.U32 R2, RZ, RZ, R14 ;  /* 0x000000ffff024224 */ /* 0x000fd000078e000e */
[----:B------:R-:W-:Y:S05]  /*1b2e0*/  WARPSYNC.COLLECTIVE R15, `(.L_x_8613) ;  /* 0x000000000f087348 */ /* 0x000fea0003c00000 */
[----:B------:R0:W1:Y:S02]  /*1b2f0*/  SHFL.IDX P6, R14, R13, R12, R11 ;  /* 0x0000000c0d0e7389 */ /* 0x00006400000c000b */
[----:B01----:R-:W-:Y:S01]  /*1b300*/  ENDCOLLECTIVE ;  /* 0x000000000000791b */ /* 0x003fe20003800000 */
.L_x_8613:
        /* <DEDUP_REMOVED lines=12> */
.L_x_8614:
[----:B------:R-:W-:Y:S02]  /*1b3d0*/  IMAD.MOV.U32 R13, RZ, RZ, R6 ;  /* 0x000000ffff0d7224 */ /* 0x000fe400078e0006 */
[----:B------:R-:W-:Y:S01]  /*1b3e0*/  IMAD.MOV.U32 R12, RZ, RZ, 0x6 ;  /* 0x00000006ff0c7424 */ /* 0x000fe200078e00ff */
[----:B------:R-:W-:-:S05]  /*1b3f0*/  @P3 IADD3 R14, P2, R30, R14, RZ ;  /* 0x0000000e1e0e3210 */ /* 0x000fca0007f5e0ff */
[----:B------:R-:W-:-:S08]  /*1b400*/  @P3 IMAD.MOV.U32 R2, RZ, RZ, R14 ;  /* 0x000000ffff023224 */ /* 0x000fd000078e000e */
[----:B------:R-:W-:Y:S05]  /*1b410*/  WARPSYNC.COLLECTIVE R15, `(.L_x_8615) ;  /* 0x000000000f087348 */ /* 0x000fea0003c00000 */
[----:B------:R0:W1:Y:S02]  /*1b420*/  SHFL.IDX P6, R14, R13, R12, R11 ;  /* 0x0000000c0d0e7389 */ /* 0x00006400000c000b */
[----:B01----:R-:W-:Y:S01]  /*1b430*/  ENDCOLLECTIVE ;  /* 0x000000000000791b */ /* 0x003fe20003800000 */
.L_x_8615:
[----:B------:R-:W-:-:S04]  /*1b440*/  @P3 IMAD.X R9, RZ, RZ, R8, P2 ;  /* 0x000000ffff093224 */ /* 0x000fc800010e0608 */
        /* <DEDUP_REMOVED lines=10> */
.L_x_8616:
[----:B------:R-:W-:Y:S02]  /*1b4f0*/  IMAD.MOV.U32 R13, RZ, RZ, R6 ;  /* 0x000000ffff0d7224 */ /* 0x000fe400078e0006 */
[----:B------:R-:W-:Y:S01]  /*1b500*/  IMAD.MOV.U32 R12, RZ, RZ, 0x7 ;  /* 0x00000007ff0c7424 */ /* 0x000fe200078e00ff */
[----:B------:R-:W-:-:S05]  /*1b510*/  @P4 IADD3 R14, P2, R30, R14, RZ ;  /* 0x0000000e1e0e4210 */ /* 0x000fca0007f5e0ff */
[----:B------:R-:W-:-:S08]  /*1b520*/  @P4 IMAD.MOV.U32 R2, RZ, RZ, R14 ;  /* 0x000000ffff024224 */ /* 0x000fd000078e000e */
[----:B------:R-:W-:Y:S05]  /*1b530*/  WARPSYNC.COLLECTIVE R15, `(.L_x_8617) ;  /* 0x000000000f087348 */ /* 0x000fea0003c00000 */
[----:B------:R0:W1:Y:S02]  /*1b540*/  SHFL.IDX P6, R14, R13, R12, R11 ;  /* 0x0000000c0d0e7389 */ /* 0x00006400000c000b */
[----:B01----:R-:W-:Y:S01]  /*1b550*/  ENDCOLLECTIVE ;  /* 0x000000000000791b */ /* 0x003fe20003800000 */
.L_x_8617:
        /* <DEDUP_REMOVED lines=11> */
.L_x_8618:
[----:B------:R-:W-:Y:S02]  /*1b610*/  IMAD.MOV.U32 R13, RZ, RZ, R4 ;  /* 0x000000ffff0d7224 */ /* 0x000fe400078e0004 */
[----:B------:R-:W-:Y:S01]  /*1b620*/  IMAD.MOV.U32 R12, RZ, RZ, RZ ;  /* 0x000000ffff0c7224 */ /* 0x000fe200078e00ff */
[----:B------:R-:W-:-:S13]  /*1b630*/  @P0 IADD3 R9, P2, R30, R14, RZ ;  /* 0x0000000e1e090210 */ /* 0x000fda0007f5e0ff */
[----:B------:R-:W-:Y:S05]  /*1b640*/  WARPSYNC.COLLECTIVE R15, `(.L_x_8619) ;  /* 0x000000000f087348 */ /* 0x000fea0003c00000 */
[----:B------:R0:W1:Y:S02]  /*1b650*/  SHFL.IDX P6, R14, R13, R12, R11 ;  /* 0x0000000c0d0e7389 */ /* 0x00006400000c000b */
[----:B01----:R-:W-:Y:S01]  /*1b660*/  ENDCOLLECTIVE ;  /* 0x000000000000791b */ /* 0x003fe20003800000 */
.L_x_8619:
        /* <DEDUP_REMOVED lines=12> */
.L_x_8620:
[----:B------:R-:W-:Y:S02]  /*1b730*/  IMAD.MOV.U32 R13, RZ, RZ, R4 ;  /* 0x000000ffff0d7224 */ /* 0x000fe400078e0004 */
[----:B------:R-:W-:Y:S01]  /*1b740*/  IMAD.MOV.U32 R12, RZ, RZ, 0x1 ;  /* 0x00000001ff0c7424 */ /* 0x000fe200078e00ff */
[----:B------:R-:W-:-:S05]  /*1b750*/  @P1 IADD3 R14, P0, R30, R14, RZ ;  /* 0x0000000e1e0e1210 */ /* 0x000fca0007f1e0ff */
[----:B------:R-:W-:-:S08]  /*1b760*/  @P1 IMAD.MOV.U32 R2, RZ, RZ, R14 ;  /* 0x000000ffff021224 */ /* 0x000fd000078e000e */
[----:B------:R-:W-:Y:S05]  /*1b770*/  WARPSYNC.COLLECTIVE R15, `(.L_x_8621) ;  /* 0x000000000f087348 */ /* 0x000fea0003c00000 */
[----:B------:R0:W1:Y:S02]  /*1b780*/  SHFL.IDX P6, R14, R13, R12, R11 ;  /* 0x0000000c0d0e7389 */ /* 0x00006400000c000b */
[----:B01----:R-:W-:Y:S01]  /*1b790*/  ENDCOLLECTIVE ;  /* 0x000000000000791b */ /* 0x003fe20003800000 */
.L_x_8621:
        /* <DEDUP_REMOVED lines=11> */
.L_x_8622:
[----:B------:R-:W-:Y:S05]  /*1b850*/  BRA `(.L_x_8623) ;  /* 0xffffffb400347947 */ /* 0x000fea000383ffff */
.L_x_8537:
[----:B------:R-:W-:Y:S02]  /*1b860*/  IMAD.MOV.U32 R13, RZ, RZ, R4 ;  /* 0x000000ffff0d7224 */ /* 0x000fe400078e0004 */
[----:B------:R-:W-:Y:S02]  /*1b870*/  IMAD.MOV.U32 R12, RZ, RZ, RZ ;  /* 0x000000ffff0c7224 */ /* 0x000fe400078e00ff */
[----:B------:R-:W-:Y:S02]  /*1b880*/  IMAD.MOV.U32 R11, RZ, RZ, 0x181f ;  /* 0x0000181fff0b7424 */ /* 0x000fe400078e00ff */
[----:B------:R-:W-:Y:S02]  /*1b890*/  IMAD.MOV.U32 R15, RZ, RZ, -0x1 ;  /* 0xffffffffff0f7424 */ /* 0x000fe400078e00ff */
[----:B------:R-:W-:-:S07]  /*1b8a0*/  VIADD R6, R24, UR41 ;  /* 0x0000002918067c36 */ /* 0x000fce0008000000 */
[----:B0-----:R-:W-:Y:S05]  /*1b8b0*/  WARPSYNC.COLLECTIVE R15, `(.L_x_8624) ;  /* 0x000000000f087348 */ /* 0x001fea0003c00000 */
[----:B------:R1:W2:Y:S02]  /*1b8c0*/  SHFL.IDX P6, R14, R13, R12, R11 ;  /* 0x0000000c0d0e7389 */ /* 0x0002a400000c000b */
[----:B012---:R-:W-:Y:S01]  /*1b8d0*/  ENDCOLLECTIVE ;  /* 0x000000000000791b */ /* 0x007fe20003800000 */
.L_x_8624:
[----:B------:R-:W-:Y:S02]  /*1b8e0*/  VIADD R8, R6, 0x10 ;  /* 0x0000001006087836 */ /* 0x000fe40000000000 */
[----:B------:R-:W-:Y:S02]  /*1b8f0*/  IMAD.MOV.U32 R13, RZ, RZ, R0 ;  /* 0x000000ffff0d7224 */ /* 0x000fe400078e0000 */
[----:B------:R-:W-:-:S07]  /*1b900*/  IMAD.MOV.U32 R2, RZ, RZ, R14 ;  /* 0x000000ffff027224 */ /* 0x000fce00078e000e */
[----:B------:R-:W-:Y:S05]  /*1b910*/  WARPSYNC.COLLECTIVE R15, `(.L_x_8625) ;  /* 0x000000000f087348 */ /* 0x000fea0003c00000 */
[----:B------:R0:W1:Y:S02]  /*1b920*/  SHFL.IDX P6, R14, R13, R12, R11 ;  /* 0x0000000c0d0e7389 */ /* 0x00006400000c000b */
[----:B01----:R-:W-:Y:S01]  /*1b930*/  ENDCOLLECTIVE ;  /* 0x000000000000791b */ /* 0x003fe20003800000 */
.L_x_8625:
        /* <DEDUP_REMOVED lines=11> */
.L_x_8626:
[----:B------:R-:W-:-:S05]  /*1b9f0*/  @!P1 IMAD.MOV.U32 R3, RZ, RZ, R17 ;  /* 0x000000ffff039224 */ /* 0x000fca00078e0011 */
[----:B------:R-:W-:Y:S01]  /*1ba00*/  @!PT LDS RZ, [RZ] ;  /* 0x00000000fffff984 */ /* 0x000fe20000000800 */
[----:B------:R-:W-:Y:S01]  /*1ba10*/  @!PT LDS RZ, [RZ] ;  /* 0x00000000fffff984 */ /* 0x000fe20000000800 */
[----:B------:R-:W-:Y:S01]  /*1ba20*/  @!PT LDS RZ, [RZ] ;  /* 0x00000000fffff984 */ /* 0x000fe20000000800 */
        /* <DEDUP_REMOVED lines=8> */
.L_x_8627:
[----:B------:R-:W-:Y:S02]  /*1bab0*/  IMAD.MOV.U32 R13, RZ, RZ, R4 ;  /* 0x000000ffff0d7224 */ /* 0x000fe400078e0004 */
[----:B------:R-:W-:Y:S02]  /*1bac0*/  IMAD.MOV.U32 R12, RZ, RZ, 0x2 ;  /* 0x00000002ff0c7424 */ /* 0x000fe400078e00ff */
[----:B------:R-:W-:-:S07]  /*1bad0*/  IMAD.MOV.U32 R3, RZ, RZ, R14 ;  /* 0x000000ffff037224 */ /* 0x000fce00078e000e */
[----:B------:R-:W-:Y:S05]  /*1bae0*/  WARPSYNC.COLLECTIVE R15, `(.L_x_8628) ;  /* 0x000000000f087348 */ /* 0x000fea0003c00000 */
[----:B------:R0:W1:Y:S02]  /*1baf0*/  SHFL.IDX P6, R14, R13, R12, R11 ;  /* 0x0000000c0d0e7389 */ /* 0x00006400000c000b */
[----:B01----:R-:W-:Y:S01]  /*1bb00*/  ENDCOLLECTIVE ;  /* 0x000000000000791b */ /* 0x003fe20003800000 */
.L_x_8628:
        /* <DEDUP_REMOVED lines=14> */
.L_x_8629:
[----:B------:R-:W-:Y:S02]  /*1bbf0*/  IMAD.MOV.U32 R13, RZ, RZ, R4 ;  /* 0x000000ffff0d7224 */ /* 0x000fe400078e0004 */
[----:B------:R-:W-:Y:S01]  /*1bc00*/  IMAD.MOV.U32 R12, RZ, RZ, 0x3 ;  /* 0x00000003ff0c7424 */ /* 0x000fe200078e00ff */
[----:B------:R-:W-:-:S05]  /*1bc10*/  @!P1 IADD3 R14, P2, R30, R14, RZ ;  /* 0x0000000e1e0e9210 */ /* 0x000fca0007f5e0ff */
[----:B------:R-:W-:-:S08]  /*1bc20*/  @!P1 IMAD.MOV.U32 R2, RZ, RZ, R14 ;  /* 0x000000ffff029224 */ /* 0x000fd000078e000e */
[----:B------:R-:W-:Y:S05]  /*1bc30*/  WARPSYNC.COLLECTIVE R15, `(.L_x_8630) ;  /* 0x000000000f087348 */ /* 0x000fea0003c00000 */
[----:B------:R0:W1:Y:S02]  /*1bc40*/  SHFL.IDX P6, R14, R13, R12, R11 ;  /* 0x0000000c0d0e7389 */ /* 0x00006400000c000b */
[----:B01----:R-:W-:Y:S01]  /*1bc50*/  ENDCOLLECTIVE ;  /* 0x000000000000791b */ /* 0x003fe20003800000 */
.L_x_8630:
[----:B------:R-:W-:Y:S02]  /*1bc60*/  @!P1 IMAD.X R3, RZ, RZ, R8, P2 ;  /* 0x000000ffff039224 */ /* 0x000fe400010e0608 */
[----:B------:R-:W-:-:S03]  /*1bc70*/  VIADD R8, R6, 0x30 ;  /* 0x0000003006087836 */ /* 0x000fc60000000000 */
[----:B------:R-:W-:Y:S01]  /*1bc80*/  @!PT LDS RZ, [RZ] ;  /* 0x00000000fffff984 */ /* 0x000fe20000000800 */
[----:B------:R-:W-:Y:S01]  /*1bc90*/  @!PT LDS RZ, [RZ] ;  /* 0x00000000fffff984 */ /* 0x000fe20000000800 */
[----:B------:R-:W-:Y:S01]  /*1bca0*/  @!PT LDS RZ, [RZ] ;  /* 0x00000000fffff984 */ /* 0x000fe20000000800 */
[----:B------:R0:W-:Y:S02]  /*1bcb0*/  @!P1 LDGSTS.E.BYPASS.LTC128B.128 [R29+0x15400], desc[UR52][R2.64], !P0 ;  /* 0x15400000021d9fae */ /* 0x0001e4000c101d74 */
[----:B------:R-:W-:Y:S01]  /*1bcc0*/  ISETP.GE.AND P2, PT, R8, R5, PT ;  /* 0x000000050800720c */ /* 0x000fe20003f46270 */
[----:B------:R-:W-:Y:S02]  /*1bcd0*/  VIADD R8, R6, 0x40 ;  /* 0x0000004006087836 */ /* 0x000fe40000000000 */
[----:B------:R-:W-:Y:S02]  /*1bce0*/  IMAD.MOV.U32 R13, RZ, RZ, R0 ;  /* 0x000000ffff0d7224 */ /* 0x000fe400078e0000 */
[----:B------:R-:W-:-:S08]  /*1bcf0*/  IMAD.MOV.U32 R7, RZ, RZ, R14 ;  /* 0x000000ffff077224 */ /* 0x000fd000078e000e */
[----:B0-----:R-:W-:Y:S05]  /*1bd00*/  WARPSYNC.COLLECTIVE R15, `(.L_x_8631) ;  /* 0x000000000f087348 */ /* 0x001fea0003c00000 */
[----:B------:R1:W2:Y:S02]  /*1bd10*/  SHFL.IDX P6, R14, R13, R12, R11 ;  /* 0x0000000c0d0e7389 */ /* 0x0002a400000c000b */
[----:B012---:R-:W-:Y:S01]  /*1bd20*/  ENDCOLLECTIVE ;  /* 0x000000000000791b */ /* 0x007fe20003800000 */
.L_x_8631:
[----:B------:R-:W-:Y:S02]  /*1bd30*/  IMAD.MOV.U32 R13, RZ, RZ, R4 ;  /* 0x000000ffff0d7224 */ /* 0x000fe400078e0004 */
[----:B------:R-:W-:Y:S02]  /*1bd40*/  IMAD.MOV.U32 R12, RZ, RZ, 0x4 ;  /* 0x00000004ff0c7424 */ /* 0x000fe400078e00ff */
[----:B------:R-:W-:-:S07]  /*1bd50*/  IMAD.MOV.U32 R9, RZ, RZ, R14 ;  /* 0x000000ffff097224 */ /* 0x000fce00078e000e */
[----:B------:R-:W-:Y:S05]  /*1bd60*/  WARPSYNC.COLLECTIVE R15, `(.L_x_8632) ;  /* 0x000000000f087348 */ /* 0x000fea0003c00000 */
[----:B------:R0:W1:Y:S02]  /*1bd70*/  SHFL.IDX P6, R14, R13, R12, R11 ;  /* 0x0000000c0d0e7389 */ /* 0x00006400000c000b */
[----:B01----:R-:W-:Y:S01]  /*1bd80*/  ENDCOLLECTIVE ;  /* 0x000000000000791b */ /* 0x003fe20003800000 */
.L_x_8632:
        /* <DEDUP_REMOVED lines=12> */
.L_x_8633:
[----:B------:R-:W-:Y:S02]  /*1be50*/  IMAD.MOV.U32 R13, RZ, RZ, R4 ;  /* 0x000000ffff0d7224 */ /* 0x000fe400078e0004 */
[----:B------:R-:W-:Y:S01]  /*1be60*/  IMAD.MOV.U32 R12, RZ, RZ, 0x5 ;  /* 0x00000005ff0c7424 */ /* 0x000fe200078e00ff */
[----:B------:R-:W-:-:S13]  /*1be70*/  @!P1 IADD3 R2, P2, R30, R14, RZ ;  /* 0x0000000e1e029210 */ /* 0x000fda0007f5e0ff */
[----:B------:R-:W-:Y:S05]  /*1be80*/  WARPSYNC.COLLECTIVE R15, `(.L_x_8634) ;  /* 0x000000000f087348 */ /* 0x000fea0003c00000 */
[----:B------:R0:W1:Y:S02]  /*1be90*/  SHFL.IDX P6, R14, R13, R12, R11 ;  /* 0x0000000c0d0e7389 */ /* 0x00006400000c000b */
[----:B01----:R-:W-:Y:S01]  /*1bea0*/  ENDCOLLECTIVE ;  /* 0x000000000000791b */ /* 0x003fe20003800000 */
.L_x_8634:
[----:B------:R-:W-:Y:S02]  /*1beb0*/  @!P1 IMAD.X R3, RZ, RZ, R8, P2 ;  /* 0x000000ffff039224 */ /* 0x000fe400010e0608 */
[----:B------:R-:W-:-:S03]  /*1bec0*/  VIADD R8, R6, 0x50 ;  /* 0x0000005006087836 */ /* 0x000fc60000000000 */
[----:B------:R-:W-:Y:S01]  /*1bed0*/  @!PT LDS RZ, [RZ] ;  /* 0x00000000fffff984 */ /* 0x000fe20000000800 */
[----:B------:R-:W-:Y:S01]  /*1bee0*/  @!PT LDS RZ, [RZ] ;  /* 0x00000000fffff984 */ /* 0x000fe20000000800 */
[----:B------:R-:W-:Y:S01]  /*1bef0*/  @!PT LDS RZ, [RZ] ;  /* 0x00000000fffff984 */ /* 0x000fe20000000800 */
[----:B------:R0:W-:Y:S02]  /*1bf00*/  @!P1 LDGSTS.E.BYPASS.LTC128B.128 [R29+0x16400], desc[UR52][R2.64], !P0 ;  /* 0x16400000021d9fae */ /* 0x0001e4000c101d74 */
[----:B------:R-:W-:Y:S01]  /*1bf10*/  ISETP.GE.AND P2, PT, R8, R5, PT ;  /* 0x000000050800720c */ /* 0x000fe20003f46270 */
[----:B------:R-:W-:Y:S02]  /*1bf20*/  IMAD.MOV.U32 R13, RZ, RZ, R0 ;  /* 0x000000ffff0d7224 */ /* 0x000fe400078e0000 */
[----:B------:R-:W-:-:S10]  /*1bf30*/  IMAD.MOV.U32 R7, RZ, RZ, R14 ;  /* 0x000000ffff077224 */ /* 0x000fd400078e000e */
[----:B0-----:R-:W-:Y:S05]  /*1bf40*/  WARPSYNC.COLLECTIVE R15, `(.L_x_8635) ;  /* 0x000000000f087348 */ /* 0x001fea0003c00000 */
[----:B------:R1:W2:Y:S02]  /*1bf50*/  SHFL.IDX P6, R14, R13, R12, R11 ;  /* 0x0000000c0d0e7389 */ /* 0x0002a400000c000b */
[----:B012---:R-:W-:Y:S01]  /*1bf60*/  ENDCOLLECTIVE ;  /* 0x000000000000791b */ /* 0x007fe20003800000 */
.L_x_8635:
[----:B------:R-:W-:Y:S02]  /*1bf70*/  IMAD.MOV.U32 R13, RZ, RZ, R4 ;  /* 0x000000ffff0d7224 */ /* 0x000fe400078e0004 */
[----:B------:R-:W-:Y:S02]  /*1bf80*/  IMAD.MOV.U32 R12, RZ, RZ, 0x6 ;  /* 0x00000006ff0c7424 */ /* 0x000fe400078e00ff */
[----:B------:R-:W-:-:S07]  /*1bf90*/  IMAD.MOV.U32 R9, RZ, RZ, R14 ;  /* 0x000000ffff097224 */ /* 0x000fce00078e000e */
[----:B------:R-:W-:Y:S05]  /*1bfa0*/  WARPSYNC.COLLECTIVE R15, `(.L_x_8636) ;  /* 0x000000000f087348 */ /* 0x000fea0003c00000 */
[----:B------:R0:W1:Y:S02]  /*1bfb0*/  SHFL.IDX P6, R14, R13, R12, R11 ;  /* 0x0000000c0d0e7389 */ /* 0x00006400000c000b */
[----:B01----:R-:W-:Y:S01]  /*1bfc0*/  ENDCOLLECTIVE ;  /* 0x000000000000791b */ /* 0x003fe20003800000 */
.L_x_8636:
        /* <DEDUP_REMOVED lines=11> */
.L_x_8637:
[----:B------:R-:W-:-:S05]  /*1c080*/  VIADD R2, R6, 0x60 ;  /* 0x0000006006027836 */ /* 0x000fca0000000000 */
[----:B------:R-:W-:Y:S01]  /*1c090*/  ISETP.GE.AND P1, PT, R2, R5, PT ;  /* 0x000000050200720c */ /* 0x000fe20003f26270 */
[----:B------:R-:W-:Y:S02]  /*1c0a0*/  IMAD.MOV.U32 R13, RZ, RZ, R4 ;  /* 0x000000ffff0d7224 */ /* 0x000fe400078e0004 */
[----:B------:R-:W-:-:S10]  /*1c0b0*/  IMAD.MOV.U32 R12, RZ, RZ, 0x7 ;  /* 0x00000007ff0c7424 */ /* 0x000fd400078e00ff */
[----:B------:R-:W-:-:S05]  /*1c0c0*/  @!P1 IADD3 R14, P2, R30, R14, RZ ;  /* 0x0000000e1e0e9210 */ /* 0x000fca0007f5e0ff */
[----:B------:R-:W-:-:S08]  /*1c0d0*/  @!P1 IMAD.MOV.U32 R2, RZ, RZ, R14 ;  /* 0x000000ffff029224 */ /* 0x000fd000078e000e */
[----:B------:R-:W-:Y:S05]  /*1c0e0*/  WARPSYNC.COLLECTIVE R15, `(.L_x_8638) ;  /* 0x000000000f087348 */ /* 0x000fea0003c00000 */
[----:B------:R0:W1:Y:S02]  /*1c0f0*/  SHFL.IDX P6, R14, R13, R12, R11 ;  /* 0x0000000c0d0e7389 */ /* 0x00006400000c000b */
[----:B01----:R-:W-:Y:S01]  /*1c100*/  ENDCOLLECTIVE ;  /* 0x000000000000791b */ /* 0x003fe20003800000 */
.L_x_8638:
[----:B------:R-:W-:-:S04]  /*1c110*/  @!P1 IMAD.X R7, RZ, RZ, R8, P2 ;  /* 0x000000ffff079224 */ /* 0x000fc800010e0608 */
        /* <DEDUP_REMOVED lines=10> */
.L_x_8639:
[----:B------:R-:W-:Y:S05]  /*1c1c0*/  BRA `(.L_x_8640) ;  /* 0xffffffb400207947 */ /* 0x000fea000383ffff */
.L_x_8538:
[----:B0-----:R0:W1:Y:S02]  /*1c1d0*/  SYNCS.PHASECHK.TRANS64.TRYWAIT P0, [R25+URZ+0x22820], R0 ;  /* 0x02282000190075a7 */ /* 0x001064000800017f */
[----:B-1----:R-:W-:Y:S05]  /*1c1e0*/  @!P0 NANOSLEEP.SYNCS 0x989680 ;  /* 0x009896800000895d */ /* 0x002fea0003900000 */
[----:B------:R-:W1:Y:S02]  /*1c1f0*/  @!P0 SYNCS.PHASECHK.TRANS64 P0, [R25+URZ+0x22820], R0 ;  /* 0x02282000190085a7 */ /* 0x000e64000800007f */
[----:B-1----:R-:W-:Y:S05]  /*1c200*/  @!P0 BRA `(.L_x_8538) ;  /* 0xfffffffc00f08947 */ /* 0x002fea000383ffff */
[----:B------:R-:W-:Y:S05]  /*1c210*/  BRA `(.L_x_8641) ;  /* 0xffffffb400507947 */ /* 0x000fea000383ffff */
.L_x_8541:
[----:B0-----:R0:W1:Y:S02]  /*1c220*/  SYNCS.PHASECHK.TRANS64.TRYWAIT P1, [R3+URZ+0x22880], R26 ;  /* 0x0228801a030075a7 */ /* 0x001064000802017f */
[----:B-1----:R-:W-:Y:S05]  /*1c230*/  @!P1 NANOSLEEP.SYNCS 0x989680 ;  /* 0x009896800000995d */ /* 0x002fea0003900000 */
[----:B------:R-:W1:Y:S02]  /*1c240*/  @!P1 SYNCS.PHASECHK.TRANS64 P1, [R3+URZ+0x22880], R26 ;  /* 0x0228801a030095a7 */ /* 0x000e64000802007f */
[----:B-1----:R-:W-:Y:S05]  /*1c250*/  @!P1 BRA `(.L_x_8541) ;  /* 0xfffffffc00f09947 */ /* 0x002fea000383ffff */
[----:B------:R-:W-:Y:S05]  /*1c260*/  BRA `(.L_x_8642) ;  /* 0xffffffb800647947 */ /* 0x000fea000383ffff */
.L_x_8542:
        /* <DEDUP_REMOVED lines=8> */
.L_x_8644:
[----:B------:R-:W-:Y:S05]  /*1c2f0*/  BSYNC B0 ;  /* 0x0000000000007941 */ /* 0x000fea0003800000 */
.L_x_8643:
        /* <DEDUP_REMOVED lines=9> */
.L_x_8645:
[----:B------:R-:W-:Y:S02]  /*1c390*/  IMAD.MOV.U32 R13, RZ, RZ, R7 ;  /* 0x000000ffff0d7224 */ /* 0x000fe400078e0007 */
[----:B------:R-:W-:Y:S02]  /*1c3a0*/  IMAD.MOV.U32 R12, RZ, RZ, 0x1 ;  /* 0x00000001ff0c7424 */ /* 0x000fe400078e00ff */
[----:B------:R-:W-:-:S07]  /*1c3b0*/  IMAD.MOV.U32 R4, RZ, RZ, R14 ;  /* 0x000000ffff047224 */ /* 0x000fce00078e000e */
[----:B------:R-:W-:Y:S05]  /*1c3c0*/  WARPSYNC.COLLECTIVE R15, `(.L_x_8646) ;  /* 0x000000000f087348 */ /* 0x000fea0003c00000 */
[----:B------:R0:W1:Y:S02]  /*1c3d0*/  SHFL.IDX P6, R14, R13, R12, R11 ;  /* 0x0000000c0d0e7389 */ /* 0x00006400000c000b */
[----:B01----:R-:W-:Y:S01]  /*1c3e0*/  ENDCOLLECTIVE ;  /* 0x000000000000791b */ /* 0x003fe20003800000 */
.L_x_8646:
        /* <DEDUP_REMOVED lines=11> */
.L_x_8647:
        /* <DEDUP_REMOVED lines=9> */
.L_x_8648:
        /* <DEDUP_REMOVED lines=9> */
.L_x_8649:
[----:B------:R-:W-:Y:S02]  /*1c5c0*/  IMAD.MOV.U32 R13, RZ, RZ, R7 ;  /* 0x000000ffff0d7224 */ /* 0x000fe400078e0007 */
[----:B------:R-:W-:Y:S02]  /*1c5d0*/  IMAD.MOV.U32 R12, RZ, RZ, 0x3 ;  /* 0x00000003ff0c7424 */ /* 0x000fe400078e00ff */
[----:B------:R-:W-:-:S07]  /*1c5e0*/  IMAD.MOV.U32 R4, RZ, RZ, R14 ;  /* 0x000000ffff047224 */ /* 0x000fce00078e000e */
[----:B------:R-:W-:Y:S05]  /*1c5f0*/  WARPSYNC.COLLECTIVE R15, `(.L_x_8650) ;  /* 0x000000000f087348 */ /* 0x000fea0003c00000 */
[----:B------:R0:W1:Y:S02]  /*1c600*/  SHFL.IDX P6, R14, R13, R12, R11 ;  /* 0x0000000c0d0e7389 */ /* 0x00006400000c000b */
[----:B01----:R-:W-:Y:S01]  /*1c610*/  ENDCOLLECTIVE ;  /* 0x000000000000791b */ /* 0x003fe20003800000 */
.L_x_8650:
        /* <DEDUP_REMOVED lines=11> */
.L_x_8651:
[----:B------:R-:W-:Y:S02]  /*1c6d0*/  IMAD.MOV.U32 R13, RZ, RZ, R7 ;  /* 0x000000ffff0d7224 */ /* 0x000fe400078e0007 */
[----:B------:R-:W-:Y:S02]  /*1c6e0*/  IMAD.MOV.U32 R12, RZ, RZ, 0x4 ;  /* 0x00000004ff0c7424 */ /* 0x000fe400078e00ff */
[----:B------:R-:W-:-:S07]  /*1c6f0*/  IMAD.MOV.U32 R4, RZ, RZ, R14 ;  /* 0x000000ffff047224 */ /* 0x000fce00078e000e */
[----:B------:R-:W-:Y:S05]  /*1c700*/  WARPSYNC.COLLECTIVE R15, `(.L_x_8652) ;  /* 0x000000000f087348 */ /* 0x000fea0003c00000 */
[----:B------:R0:W1:Y:S02]  /*1c710*/  SHFL.IDX P6, R14, R13, R12, R11 ;  /* 0x0000000c0d0e7389 */ /* 0x00006400000c000b */
[----:B01----:R-:W-:Y:S01]  /*1c720*/  ENDCOLLECTIVE ;  /* 0x000000000000791b */ /* 0x003fe20003800000 */
.L_x_8652:
        /* <DEDUP_REMOVED lines=11> */
.L_x_8653:
[----:B------:R-:W-:Y:S02]  /*1c7e0*/  IMAD.MOV.U32 R13, RZ, RZ, R7 ;  /* 0x000000ffff0d7224 */ /* 0x000fe400078e0007 */
[----:B------:R-:W-:Y:S02]  /*1c7f0*/  IMAD.MOV.U32 R12, RZ, RZ, 0x5 ;  /* 0x00000005ff0c7424 */ /* 0x000fe400078e00ff */
[----:B------:R-:W-:-:S07]  /*1c800*/  IMAD.MOV.U32 R4, RZ, RZ, R14 ;  /* 0x000000ffff047224 */ /* 0x000fce00078e000e */
[----:B------:R-:W-:Y:S05]  /*1c810*/  WARPSYNC.COLLECTIVE R15, `(.L_x_8654) ;  /* 0x000000000f087348 */ /* 0x000fea0003c00000 */
[----:B------:R0:W1:Y:S02]  /*1c820*/  SHFL.IDX P6, R14, R13, R12, R11 ;  /* 0x0000000c0d0e7389 */ /* 0x00006400000c000b */
[----:B01----:R-:W-:Y:S01]  /*1c830*/  ENDCOLLECTIVE ;  /* 0x000000000000791b */ /* 0x003fe20003800000 */
.L_x_8654:
        /* <DEDUP_REMOVED lines=11> */
.L_x_8655:
[----:B------:R-:W-:Y:S02]  /*1c8f0*/  IMAD.MOV.U32 R13, RZ, RZ, R7 ;  /* 0x000000ffff0d7224 */ /* 0x000fe400078e0007 */
[----:B------:R-:W-:Y:S02]  /*1c900*/  IMAD.MOV.U32 R12, RZ, RZ, 0x6 ;  /* 0x00000006ff0c7424 */ /* 0x000fe400078e00ff */
[----:B------:R-:W-:-:S07]  /*1c910*/  IMAD.MOV.U32 R4, RZ, RZ, R14 ;  /* 0x000000ffff047224 */ /* 0x000fce00078e000e */
[----:B------:R-:W-:Y:S05]  /*1c920*/  WARPSYNC.COLLECTIVE R15, `(.L_x_8656) ;  /* 0x000000000f087348 */ /* 0x000fea0003c00000 */
[----:B------:R0:W1:Y:S02]  /*1c930*/  SHFL.IDX P6, R14, R13, R12, R11 ;  /* 0x0000000c0d0e7389 */ /* 0x00006400000c000b */
[----:B01----:R-:W-:Y:S01]  /*1c940*/  ENDCOLLECTIVE ;  /* 0x000000000000791b */ /* 0x003fe20003800000 */
.L_x_8656:
        /* <DEDUP_REMOVED lines=11> */
.L_x_8657:
[----:B------:R-:W-:Y:S02]  /*1ca00*/  IMAD.MOV.U32 R13, RZ, RZ, R7 ;  /* 0x000000ffff0d7224 */ /* 0x000fe400078e0007 */
[----:B------:R-:W-:Y:S02]  /*1ca10*/  IMAD.MOV.U32 R12, RZ, RZ, 0x7 ;  /* 0x00000007ff0c7424 */ /* 0x000fe400078e00ff */
[----:B------:R-:W-:-:S07]  /*1ca20*/  IMAD.MOV.U32 R4, RZ, RZ, R14 ;  /* 0x000000ffff047224 */ /* 0x000fce00078e000e */
[----:B------:R-:W-:Y:S05]  /*1ca30*/  WARPSYNC.COLLECTIVE R15, `(.L_x_8658) ;  /* 0x000000000f087348 */ /* 0x000fea0003c00000 */
[----:B------:R0:W1:Y:S02]  /*1ca40*/  SHFL.IDX P6, R14, R13, R12, R11 ;  /* 0x0000000c0d0e7389 */ /* 0x00006400000c000b */
[----:B01----:R-:W-:Y:S01]  /*1ca50*/  ENDCOLLECTIVE ;  /* 0x000000000000791b */ /* 0x003fe20003800000 */
.L_x_8658:
        /* <DEDUP_REMOVED lines=11> */
.L_x_8659:
        /* <DEDUP_REMOVED lines=9> */
.L_x_8660:
        /* <DEDUP_REMOVED lines=9> */
.L_x_8661:
[----:B------:R-:W-:Y:S02]  /*1cc30*/  IMAD.MOV.U32 R13, RZ, RZ, R19 ;  /* 0x000000ffff0d7224 */ /* 0x000fe400078e0013 */
[----:B------:R-:W-:Y:S02]  /*1cc40*/  IMAD.MOV.U32 R12, RZ, RZ, 0x1 ;  /* 0x00000001ff0c7424 */ /* 0x000fe400078e00ff */
[----:B------:R-:W-:-:S07]  /*1cc50*/  IMAD.MOV.U32 R7, RZ, RZ, R14 ;  /* 0x000000ffff077224 */ /* 0x000fce00078e000e */
[----:B------:R-:W-:Y:S05]  /*1cc60*/  WARPSYNC.COLLECTIVE R15, `(.L_x_8662) ;  /* 0x000000000f087348 */ /* 0x000fea0003c00000 */
[----:B------:R0:W1:Y:S02]  /*1cc70*/  SHFL.IDX P6, R14, R13, R12, R11 ;  /* 0x0000000c0d0e7389 */ /* 0x00006400000c000b */
[----:B01----:R-:W-:Y:S01]  /*1cc80*/  ENDCOLLECTIVE ;  /* 0x000000000000791b */ /* 0x003fe20003800000 */
.L_x_8662:
        /* <DEDUP_REMOVED lines=11> */
.L_x_8663:
[----:B------:R-:W-:Y:S05]  /*1cd40*/  BRA `(.L_x_8664) ;  /* 0xffffffb4001c7947 */ /* 0x000fea000383ffff */
.L_x_8545:
[----:B--2---:R2:W3:Y:S02]  /*1cd50*/  SYNCS.PHASECHK.TRANS64.TRYWAIT P1, [R3+URZ+0x22840], R26 ;  /* 0x0228401a030075a7 */ /* 0x0044e4000802017f */
[----:B---3--:R-:W-:Y:S05]  /*1cd60*/  @!P1 NANOSLEEP.SYNCS 0x989680 ;  /* 0x009896800000995d */ /* 0x008fea0003900000 */
[----:B------:R-:W3:Y:S02]  /*1cd70*/  @!P1 SYNCS.PHASECHK.TRANS64 P1, [R3+URZ+0x22840], R26 ;  /* 0x0228401a030095a7 */ /* 0x000ee4000802007f */
[----:B---3--:R-:W-:Y:S05]  /*1cd80*/  @!P1 BRA `(.L_x_8545) ;  /* 0xfffffffc00f09947 */ /* 0x008fea000383ffff */
[----:B------:R-:W-:Y:S05]  /*1cd90*/  BRA `(.L_x_8665) ;  /* 0xffffffb4005c7947 */ /* 0x000fea000383ffff */
.L_x_8546:
        /* <DEDUP_REMOVED lines=8> */
.L_x_8667:
[----:B------:R-:W-:Y:S05]  /*1ce20*/  BSYNC B0 ;  /* 0x0000000000007941 */ /* 0x000fea0003800000 */
.L_x_8666:
        /* <DEDUP_REMOVED lines=9> */
.L_x_8668:
[----:B------:R-:W-:Y:S02]  /*1cec0*/  VIADD R8, R8, UR46 ;  /* 0x0000002e08087c36 */ /* 0x000fe40008000000 */
[----:B------:R-:W-:Y:S02]  /*1ced0*/  IMAD.MOV.U32 R13, RZ, RZ, R7 ;  /* 0x000000ffff0d7224 */ /* 0x000fe400078e0007 */
[----:B------:R-:W-:Y:S01]  /*1cee0*/  IMAD.MOV.U32 R12, RZ, RZ, 0x1 ;  /* 0x00000001ff0c7424 */ /* 0x000fe200078e00ff */
[----:B------:R-:W-:-:S13]  /*1cef0*/  IADD3 R4, P1, R30, R14, RZ ;  /* 0x0000000e1e047210 */ /* 0x000fda0007f3e0ff */
[----:B------:R-:W-:Y:S05]  /*1cf00*/  WARPSYNC.COLLECTIVE R15, `(.L_x_8669) ;  /* 0x000000000f087348 */ /* 0x000fea0003c00000 */
[----:B------:R0:W1:Y:S02]  /*1cf10*/  SHFL.IDX P6, R14, R13, R12, R11 ;  /* 0x0000000c0d0e7389 */ /* 0x00006400000c000b */
[----:B01----:R-:W-:Y:S01]  /*1cf20*/  ENDCOLLECTIVE ;  /* 0x000000000000791b */ /* 0x003fe20003800000 */
.L_x_8669:
        /* <DEDUP_REMOVED lines=10> */
.L_x_8670:
[----:B------:R-:W-:Y:S02]  /*1cfd0*/  IMAD.MOV.U32 R13, RZ, RZ, R7 ;  /* 0x000000ffff0d7224 */ /* 0x000fe400078e0007 */
[----:B------:R-:W-:Y:S01]  /*1cfe0*/  IMAD.MOV.U32 R12, RZ, RZ, 0x2 ;  /* 0x00000002ff0c7424 */ /* 0x000fe200078e00ff */
[----:B------:R-:W-:-:S13]  /*1cff0*/  IADD3 R4, P1, R30, R14, RZ ;  /* 0x0000000e1e047210 */ /* 0x000fda0007f3e0ff */
[----:B------:R-:W-:Y:S05]  /*1d000*/  WARPSYNC.COLLECTIVE R15, `(.L_x_8671) ;  /* 0x000000000f087348 */ /* 0x000fea0003c00000 */
[----:B------:R0:W1:Y:S02]  /*1d010*/  SHFL.IDX P6, R14, R13, R12, R11 ;  /* 0x0000000c0d0e7389 */ /* 0x00006400000c000b */
[----:B01----:R-:W-:Y:S01]  /*1d020*/  ENDCOLLECTIVE ;  /* 0x000000000000791b */ /* 0x003fe20003800000 */
.L_x_8671:
        /* <DEDUP_REMOVED lines=10> */
.L_x_8672:
[----:B------:R-:W-:Y:S02]  /*1d0d0*/  IMAD.MOV.U32 R13, RZ, RZ, R7 ;  /* 0x000000ffff0d7224 */ /* 0x000fe400078e0007 */
[----:B------:R-:W-:Y:S02]  /*1d0e0*/  IMAD.MOV.U32 R12, RZ, RZ, 0x3 ;  /* 0x00000003ff0c7424 */ /* 0x000fe400078e00ff */
[----:B------:R-:W-:-:S07]  /*1d0f0*/  IMAD.MOV.U32 R19, RZ, RZ, R14 ;  /* 0x000000ffff137224 */ /* 0x000fce00078e000e */
[----:B------:R-:W-:Y:S05]  /*1d100*/  WARPSYNC.COLLECTIVE R15, `(.L_x_8673) ;  /* 0x000000000f087348 */ /* 0x000fea0003c00000 */
[----:B------:R0:W1:Y:S02]  /*1d110*/  SHFL.IDX P6, R14, R13, R12, R11 ;  /* 0x0000000c0d0e7389 */ /* 0x00006400000c000b */
[----:B01----:R-:W-:Y:S01]  /*1d120*/  ENDCOLLECTIVE ;  /* 0x000000000000791b */ /* 0x003fe20003800000 */
.L_x_8673:
        /* <DEDUP_REMOVED lines=11> */
.L_x_8674:
[----:B------:R-:W-:Y:S02]  /*1d1e0*/  IMAD.MOV.U32 R13, RZ, RZ, R7 ;  /* 0x000000ffff0d7224 */ /* 0x000fe400078e0007 */
[----:B------:R-:W-:Y:S01]  /*1d1f0*/  IMAD.MOV.U32 R12, RZ, RZ, 0x4 ;  /* 0x00000004ff0c7424 */ /* 0x000fe200078e00ff */
[----:B------:R-:W-:-:S13]  /*1d200*/  IADD3 R4, P1, R30, R14, RZ ;  /* 0x0000000e1e047210 */ /* 0x000fda0007f3e0ff */
[----:B------:R-:W-:Y:S05]  /*1d210*/  WARPSYNC.COLLECTIVE R15, `(.L_x_8675) ;  /* 0x000000000f087348 */ /* 0x000fea0003c00000 */
[----:B------:R0:W1:Y:S02]  /*1d220*/  SHFL.IDX P6, R14, R13, R12, R11 ;  /* 0x0000000c0d0e7389 */ /* 0x00006400000c000b */
[----:B01----:R-:W-:Y:S01]  /*1d230*/  ENDCOLLECTIVE ;  /* 0x000000000000791b */ /* 0x003fe20003800000 */
.L_x_8675:
        /* <DEDUP_REMOVED lines=10> */
.L_x_8676:
[----:B------:R-:W-:Y:S02]  /*1d2e0*/  IMAD.MOV.U32 R13, RZ, RZ, R7 ;  /* 0x000000ffff0d7224 */ /* 0x000fe400078e0007 */
[----:B------:R-:W-:Y:S02]  /*1d2f0*/  IMAD.MOV.U32 R12, RZ, RZ, 0x5 ;  /* 0x00000005ff0c7424 */ /* 0x000fe400078e00ff */
[----:B------:R-:W-:-:S07]  /*1d300*/  IMAD.MOV.U32 R19, RZ, RZ, R14 ;  /* 0x000000ffff137224 */ /* 0x000fce00078e000e */
[----:B------:R-:W-:Y:S05]  /*1d310*/  WARPSYNC.COLLECTIVE R15, `(.L_x_8677) ;  /* 0x000000000f087348 */ /* 0x000fea0003c00000 */
[----:B------:R0:W1:Y:S02]  /*1d320*/  SHFL.IDX P6, R14, R13, R12, R11 ;  /* 0x0000000c0d0e7389 */ /* 0x00006400000c000b */
[----:B01----:R-:W-:Y:S01]  /*1d330*/  ENDCOLLECTIVE ;  /* 0x000000000000791b */ /* 0x003fe20003800000 */
.L_x_8677:
        /* <DEDUP_REMOVED lines=11> */
.L_x_8678:
        /* <DEDUP_REMOVED lines=8> */
.L_x_8679:
        /* <DEDUP_REMOVED lines=9> */
.L_x_8680:
[----:B------:R-:W-:Y:S02]  /*1d500*/  IMAD.MOV.U32 R13, RZ, RZ, R7 ;  /* 0x000000ffff0d7224 */ /* 0x000fe400078e0007 */
[----:B------:R-:W-:Y:S02]  /*1d510*/  IMAD.MOV.U32 R12, RZ, RZ, 0x7 ;  /* 0x00000007ff0c7424 */ /* 0x000fe400078e00ff */
[----:B------:R-:W-:-:S07]  /*1d520*/  IMAD.MOV.U32 R19, RZ, RZ, R14 ;  /* 0x000000ffff137224 */ /* 0x000fce00078e000e */
[----:B------:R-:W-:Y:S05]  /*1d530*/  WARPSYNC.COLLECTIVE R15, `(.L_x_8681) ;  /* 0x000000000f087348 */ /* 0x000fea0003c00000 */
[----:B------:R0:W1:Y:S02]  /*1d540*/  SHFL.IDX P6, R14, R13, R12, R11 ;  /* 0x0000000c0d0e7389 */ /* 0x00006400000c000b */
[----:B01----:R-:W-:Y:S01]  /*1d550*/  ENDCOLLECTIVE ;  /* 0x000000000000791b */ /* 0x003fe20003800000 */
.L_x_8681:
        /* <DEDUP_REMOVED lines=11> */
.L_x_8682:
        /* <DEDUP_REMOVED lines=9> */
.L_x_8683:
        /* <DEDUP_REMOVED lines=9> */
.L_x_8684:
[----:B------:R-:W-:Y:S02]  /*1d730*/  IMAD.MOV.U32 R13, RZ, RZ, R10 ;  /* 0x000000ffff0d7224 */ /* 0x000fe400078e000a */
[----:B------:R-:W-:Y:S02]  /*1d740*/  IMAD.MOV.U32 R12, RZ, RZ, 0x1 ;  /* 0x00000001ff0c7424 */ /* 0x000fe400078e00ff */
[----:B------:R-:W-:-:S07]  /*1d750*/  IMAD.MOV.U32 R7, RZ, RZ, R14 ;  /* 0x000000ffff077224 */ /* 0x000fce00078e000e */
[----:B------:R-:W-:Y:S05]  /*1d760*/  WARPSYNC.COLLECTIVE R15, `(.L_x_8685) ;  /* 0x000000000f087348 */ /* 0x000fea0003c00000 */
[----:B------:R0:W1:Y:S02]  /*1d770*/  SHFL.IDX P6, R14, R13, R12, R11 ;  /* 0x0000000c0d0e7389 */ /* 0x00006400000c000b */
[----:B01----:R-:W-:Y:S01]  /*1d780*/  ENDCOLLECTIVE ;  /* 0x000000000000791b */ /* 0x003fe20003800000 */
.L_x_8685:
        /* <DEDUP_REMOVED lines=11> */
.L_x_8686:
[----:B------:R-:W-:Y:S05]  /*1d840*/  BRA `(.L_x_8687) ;  /* 0xffffffb000007947 */ /* 0x000fea000383ffff */
.L_x_8549:
[----:B0-----:R0:W1:Y:S02]  /*1d850*/  SYNCS.PHASECHK.TRANS64.TRYWAIT P2, [R6+URZ+0x22870], R3 ;  /* 0x02287003060075a7 */ /* 0x001064000804017f */
[----:B-1----:R-:W-:Y:S05]  /*1d860*/  @!P2 NANOSLEEP.SYNCS 0x989680 ;  /* 0x009896800000a95d */ /* 0x002fea0003900000 */
[----:B------:R-:W1:Y:S02]  /*1d870*/  @!P2 SYNCS.PHASECHK.TRANS64 P2, [R6+URZ+0x22870], R3 ;  /* 0x022870030600a5a7 */ /* 0x000e64000804007f */
[----:B-1----:R-:W-:Y:S05]  /*1d880*/  @!P2 BRA `(.L_x_8549) ;  /* 0xfffffffc00f0a947 */ /* 0x002fea000383ffff */
[----:B------:R-:W-:Y:S05]  /*1d890*/  BRA `(.L_x_8688) ;  /* 0xffffffb000587947 */ /* 0x000fea000383ffff */
.L_x_8551:
[----:B0-----:R0:W1:Y:S02]  /*1d8a0*/  SYNCS.PHASECHK.TRANS64.TRYWAIT P2, [R6+URZ+0x22860], R3 ;  /* 0x02286003060075a7 */ /* 0x001064000804017f */
[----:B-1----:R-:W-:Y:S05]  /*1d8b0*/  @!P2 NANOSLEEP.SYNCS 0x989680 ;  /* 0x009896800000a95d */ /* 0x002fea0003900000 */
[----:B------:R-:W1:Y:S02]  /*1d8c0*/  @!P2 SYNCS.PHASECHK.TRANS64 P2, [R6+URZ+0x22860], R3 ;  /* 0x022860030600a5a7 */ /* 0x000e64000804007f */
[----:B-1----:R-:W-:Y:S05]  /*1d8d0*/  @!P2 BRA `(.L_x_8551) ;  /* 0xfffffffc00f0a947 */ /* 0x002fea000383ffff */
[----:B------:R-:W-:Y:S05]  /*1d8e0*/  BRA `(.L_x_8689) ;  /* 0xffffffb000687947 */ /* 0x000fea000383ffff */
.L_x_8558:
[----:B0-----:R0:W1:Y:S02]  /*1d8f0*/  SYNCS.PHASECHK.TRANS64.TRYWAIT P0, [R16+URZ+0x22870], R3 ;  /* 0x02287003100075a7 */ /* 0x001064000800017f */
[----:B-1----:R-:W-:Y:S05]  /*1d900*/  @!P0 NANOSLEEP.SYNCS 0x989680 ;  /* 0x009896800000895d */ /* 0x002fea0003900000 */
[----:B------:R-:W1:Y:S02]  /*1d910*/  @!P0 SYNCS.PHASECHK.TRANS64 P0, [R16+URZ+0x22870], R3 ;  /* 0x02287003100085a7 */ /* 0x000e64000800007f */
[----:B-1----:R-:W-:Y:S05]  /*1d920*/  @!P0 BRA `(.L_x_8558) ;  /* 0xfffffffc00f08947 */ /* 0x002fea000383ffff */
[----:B------:R-:W-:Y:S05]  /*1d930*/  BRA `(.L_x_8690) ;  /* 0xffffffb8000c7947 */ /* 0x000fea000383ffff */
.L_x_8560:
[----:B0-----:R0:W1:Y:S02]  /*1d940*/  SYNCS.PHASECHK.TRANS64.TRYWAIT P0, [R16+URZ+0x22860], R5 ;  /* 0x02286005100075a7 */ /* 0x001064000800017f */
[----:B-1----:R-:W-:Y:S05]  /*1d950*/  @!P0 NANOSLEEP.SYNCS 0x989680 ;  /* 0x009896800000895d */ /* 0x002fea0003900000 */
[----:B------:R-:W1:Y:S02]  /*1d960*/  @!P0 SYNCS.PHASECHK.TRANS64 P0, [R16+URZ+0x22860], R5 ;  /* 0x02286005100085a7 */ /* 0x000e64000800007f */
[----:B-1----:R-:W-:Y:S05]  /*1d970*/  @!P0 BRA `(.L_x_8560) ;  /* 0xfffffffc00f08947 */ /* 0x002fea000383ffff */
[----:B------:R-:W-:Y:S05]  /*1d980*/  BRA `(.L_x_8691) ;  /* 0xffffffb8002c7947 */ /* 0x000fea000383ffff */
.L_x_8563:
[----:B0-----:R0:W1:Y:S02]  /*1d990*/  SYNCS.PHASECHK.TRANS64.TRYWAIT P0, [R5+URZ+0x22820], R2 ;  /* 0x02282002050075a7 */ /* 0x001064000800017f */
[----:B-1----:R-:W-:Y:S05]  /*1d9a0*/  @!P0 NANOSLEEP.SYNCS 0x989680 ;  /* 0x009896800000895d */ /* 0x002fea0003900000 */
[----:B------:R-:W1:Y:S02]  /*1d9b0*/  @!P0 SYNCS.PHASECHK.TRANS64 P0, [R5+URZ+0x22820], R2 ;  /* 0x02282002050085a7 */ /* 0x000e64000800007f */
[----:B-1----:R-:W-:Y:S05]  /*1d9c0*/  @!P0 BRA `(.L_x_8563) ;  /* 0xfffffffc00f08947 */ /* 0x002fea000383ffff */
[----:B------:R-:W-:Y:S05]  /*1d9d0*/  BRA `(.L_x_8692) ;  /* 0xffffffbc00b07947 */ /* 0x000fea000383ffff */
.L_x_8565:
[----:B0-----:R0:W1:Y:S02]  /*1d9e0*/  SYNCS.PHASECHK.TRANS64.TRYWAIT P1, [R4+URZ+0x22840], R3 ;  /* 0x02284003040075a7 */ /* 0x001064000802017f */
[----:B-1----:R-:W-:Y:S05]  /*1d9f0*/  @!P1 NANOSLEEP.SYNCS 0x989680 ;  /* 0x009896800000995d */ /* 0x002fea0003900000 */
[----:B------:R-:W1:Y:S02]  /*1da00*/  @!P1 SYNCS.PHASECHK.TRANS64 P1, [R4+URZ+0x22840], R3 ;  /* 0x02284003040095a7 */ /* 0x000e64000802007f */
[----:B-1----:R-:W-:Y:S05]  /*1da10*/  @!P1 BRA `(.L_x_8565) ;  /* 0xfffffffc00f09947 */ /* 0x002fea000383ffff */
[----:B------:R-:W-:Y:S05]  /*1da20*/  BRA `(.L_x_8693) ;  /* 0xffffffbc00ec7947 */ /* 0x000fea000383ffff */
.L_x_8567:
[----:B-1----:R1:W2:Y:S02]  /*1da30*/  SYNCS.PHASECHK.TRANS64.TRYWAIT P1, [R5+URZ+0x22840], R0 ;  /* 0x02284000050075a7 */ /* 0x0022a4000802017f */
[----:B--2---:R-:W-:Y:S05]  /*1da40*/  @!P1 NANOSLEEP.SYNCS 0x989680 ;  /* 0x009896800000995d */ /* 0x004fea0003900000 */
[----:B------:R-:W2:Y:S02]  /*1da50*/  @!P1 SYNCS.PHASECHK.TRANS64 P1, [R5+URZ+0x22840], R0 ;  /* 0x02284000050095a7 */ /* 0x000ea4000802007f */
[----:B--2---:R-:W-:Y:S05]  /*1da60*/  @!P1 BRA `(.L_x_8567) ;  /* 0xfffffffc00f09947 */ /* 0x004fea000383ffff */
[----:B------:R-:W-:Y:S05]  /*1da70*/  BRA `(.L_x_8694) ;  /* 0xffffffbc00f87947 */ /* 0x000fea000383ffff */
.L_x_8569:
[----:B--2---:R2:W3:Y:S02]  /*1da80*/  SYNCS.PHASECHK.TRANS64.TRYWAIT P1, [R4+URZ+0x22860], R3 ;  /* 0x02286003040075a7 */ /* 0x0044e4000802017f */
[----:B---3--:R-:W-:Y:S05]  /*1da90*/  @!P1 NANOSLEEP.SYNCS 0x989680 ;  /* 0x009896800000995d */ /* 0x008fea0003900000 */
[----:B------:R-:W3:Y:S02]  /*1daa0*/  @!P1 SYNCS.PHASECHK.TRANS64 P1, [R4+URZ+0x22860], R3 ;  /* 0x02286003040095a7 */ /* 0x000ee4000802007f */
[----:B---3--:R-:W-:Y:S05]  /*1dab0*/  @!P1 BRA `(.L_x_8569) ;  /* 0xfffffffc00f09947 */ /* 0x008fea000383ffff */
[----:B------:R-:W-:Y:S05]  /*1dac0*/  BRA `(.L_x_8695) ;  /* 0xffffffbc00f47947 */ /* 0x000fea000383ffff */
.L_x_8571:
[----:B---3--:R3:W4:Y:S02]  /*1dad0*/  SYNCS.PHASECHK.TRANS64.TRYWAIT P1, [R5+URZ+0x22860], R0 ;  /* 0x02286000050075a7 */ /* 0x008724000802017f */
[----:B----4-:R-:W-:Y:S05]  /*1dae0*/  @!P1 NANOSLEEP.SYNCS 0x989680 ;  /* 0x009896800000995d */ /* 0x010fea0003900000 */
[----:B------:R-:W4:Y:S02]  /*1daf0*/  @!P1 SYNCS.PHASECHK.TRANS64 P1, [R5+URZ+0x22860], R0 ;  /* 0x02286000050095a7 */ /* 0x000f24000802007f */
[----:B----4-:R-:W-:Y:S05]  /*1db00*/  @!P1 BRA `(.L_x_8571) ;  /* 0xfffffffc00f09947 */ /* 0x010fea000383ffff */
[----:B------:R-:W-:Y:S05]  /*1db10*/  BRA `(.L_x_8696) ;  /* 0xffffffbc00f07947 */ /* 0x000fea000383ffff */
.L_x_8573:
[----:B----4-:R4:W0:Y:S02]  /*1db20*/  SYNCS.PHASECHK.TRANS64.TRYWAIT P1, [R4+URZ+0x22880], R3 ;  /* 0x02288003040075a7 */ /* 0x010824000802017f */
[----:B0-----:R-:W-:Y:S05]  /*1db30*/  @!P1 NANOSLEEP.SYNCS 0x989680 ;  /* 0x009896800000995d */ /* 0x001fea0003900000 */
[----:B------:R-:W0:Y:S02]  /*1db40*/  @!P1 SYNCS.PHASECHK.TRANS64 P1, [R4+URZ+0x22880], R3 ;  /* 0x02288003040095a7 */ /* 0x000e24000802007f */
[----:B0-----:R-:W-:Y:S05]  /*1db50*/  @!P1 BRA `(.L_x_8573) ;  /* 0xfffffffc00f09947 */ /* 0x001fea000383ffff */
[----:B------:R-:W-:Y:S05]  /*1db60*/  BRA `(.L_x_8697) ;  /* 0xffffffbc00ec7947 */ /* 0x000fea000383ffff */
.L_x_8698:
        /* <DEDUP_REMOVED lines=9> */
.L_x_16287:


//--------------------- .text._ZN7cutlass13device_kernelIN5flash11enable_sm90INS1_16FlashAttnFwdSm90INS1_25CollectiveMainloopFwdSm90ILi2EN4cute5tupleIJNS5_1CILi1EEES8_S8_EEENS6_IJNS7_ILi128EEENS7_ILi160EEESA_EEELi128ENS_12float_e4m3_tEfNS_4arch4Sm90ELb0ELb1ELb0ELb1ELb1ELb0ELb0ELb1ELb1ELb1ELb1ELb0EEENS1_21CollectiveEpilogueFwdINS6_IJSA_SA_SB_EEES9_NS_10bfloat16_tESF_Li256ELb1ELb1ELb1ELb1EEENS1_36VarlenDynamicPersistentTileSchedulerILi128ELi160ELi256ELi128ELb1ELb1ELb1ELb1ELb0ELb1EEEEEEEEEvNT_6ParamsE --------------------------
	.section	.text._ZN7cutlass13device_kernelIN5flash11enable_sm90INS1_16FlashAttnFwdSm90INS1_25CollectiveMainloopFwdSm90ILi2EN4cute5tupleIJNS5_1CILi1EEES8_S8_EEENS6_IJNS7_ILi128EEENS7_ILi160EEESA_EEELi128ENS_12float_e4m3_tEfNS_4arch4Sm90ELb0ELb1ELb0ELb1ELb1ELb0ELb0ELb1ELb1ELb1ELb1ELb0EEENS1_21CollectiveEpilogueFwdINS6_IJSA_SA_SB_EEES9_NS_10bfloat16_tESF_Li256ELb1ELb1ELb1ELb1EEENS1_36VarlenDynamicPersistentTileSchedulerILi128ELi160ELi256ELi128ELb1ELb1ELb1ELb1ELb0ELb1EEEEEEEEEvNT_6ParamsE,"ax",@progbits
	.align	128
.text._ZN7cutlass13device_kernelIN5flash11enable_sm90INS1_16FlashAttnFwdSm90INS1_25CollectiveMainloopFwdSm90ILi2EN4cute5tupleIJNS5_1CILi1EEES8_S8_EEENS6_IJNS7_ILi128EEENS7_ILi160EEESA_EEELi128ENS_12float_e4m3_tEfNS_4arch4Sm90ELb0ELb1ELb0ELb1ELb1ELb0ELb0ELb1ELb1ELb1ELb1ELb0EEENS1_21CollectiveEpilogueFwdINS6_IJSA_SA_SB_EEES9_NS_10bfloat16_tESF_Li256ELb1ELb1ELb1ELb1EEENS1_36VarlenDynamicPersistentTileSchedulerILi128ELi160ELi256ELi128ELb1ELb1ELb1ELb1ELb0ELb1EEEEEEEEEvNT_6ParamsE:
        .type           _ZN7cutlass13device_kernelIN5flash11enable_sm90INS1_16FlashAttnFwdSm90INS1_25CollectiveMainloopFwdSm90ILi2EN4cute5tupleIJNS5_1CILi1EEES8_S8_EEENS6_IJNS7_ILi128EEENS7_ILi160EEESA_EEELi128ENS_12float_e4m3_tEfNS_4arch4Sm90ELb0ELb1ELb0ELb1ELb1ELb0ELb0ELb1ELb1ELb1ELb1ELb0EEENS1_21CollectiveEpilogueFwdINS6_IJSA_SA_SB_EEES9_NS_10bfloat16_tESF_Li256ELb1ELb1ELb1ELb1EEENS1_36VarlenDynamicPersistentTileSchedulerILi128ELi160ELi256ELi128ELb1ELb1ELb1ELb1ELb0ELb1EEEEEEEEEvNT_6ParamsE,@function
        .size           _ZN7cutlass13device_kernelIN5flash11enable_sm90INS1_16FlashAttnFwdSm90INS1_25CollectiveMainloopFwdSm90ILi2EN4cute5tupleIJNS5_1CILi1EEES8_S8_EEENS6_IJNS7_ILi128EEENS7_ILi160EEESA_EEELi128ENS_12float_e4m3_tEfNS_4arch4Sm90ELb0ELb1ELb0ELb1ELb1ELb0ELb0ELb1ELb1ELb1ELb1ELb0EEENS1_21CollectiveEpilogueFwdINS6_IJSA_SA_SB_EEES9_NS_10bfloat16_tESF_Li256ELb1ELb1ELb1ELb1EEENS1_36VarlenDynamicPersistentTileSchedulerILi128ELi160ELi256ELi128ELb1ELb1ELb1ELb1ELb0ELb1EEEEEEEEEvNT_6ParamsE,(.L_x_16288 - _ZN7cutlass13device_kernelIN5flash11enable_sm90INS1_16FlashAttnFwdSm90INS1_25CollectiveMainloopFwdSm90ILi2EN4cute5tupleIJNS5_1CILi1EEES8_S8_EEENS6_IJNS7_ILi128EEENS7_ILi160EEESA_EEELi128ENS_12float_e4m3_tEfNS_4arch4Sm90ELb0ELb1ELb0ELb1ELb1ELb0ELb0ELb1ELb1ELb1ELb1ELb0EEENS1_21CollectiveEpilogueFwdINS6_IJSA_SA_SB_EEES9_NS_10bfloat16_tESF_Li256ELb1ELb1ELb1ELb1EEENS1_36VarlenDynamicPersistentTileSchedulerILi128ELi160ELi256ELi128ELb1ELb1ELb1ELb1ELb0ELb1EEEEEEEEEvNT_6ParamsE)
        .other          _ZN7cutlass13device_kernelIN5flash11enable_sm90INS1_16FlashAttnFwdSm90INS1_25CollectiveMainloopFwdSm90ILi2EN4cute5tupleIJNS5_1CILi1EEES8_S8_EEENS6_IJNS7_ILi128EEENS7_ILi160EEESA_EEELi128ENS_12float_e4m3_tEfNS_4arch4Sm90ELb0ELb1ELb0ELb1ELb1ELb0ELb0ELb1ELb1ELb1ELb1ELb0EEENS1_21CollectiveEpilogueFwdINS6_IJSA_SA_SB_EEES9_NS_10bfloat16_tESF_Li256ELb1ELb1ELb1ELb1EEENS1_36VarlenDynamicPersistentTileSchedulerILi128ELi160ELi256ELi128ELb1ELb1ELb1ELb1ELb0ELb1EEEEEEEEEvNT_6ParamsE,@"STO_CUDA_ENTRY STV_DEFAULT"
_ZN7cutlass13device_kernelIN5flash11enable_sm90INS1_16FlashAttnFwdSm90INS1_25CollectiveMainloopFwdSm90ILi2EN4cute5tupleIJNS5_1CILi1EEES8_S8_EEENS6_IJNS7_ILi128EEENS7_ILi160EEESA_EEELi128ENS_12float_e4m3_tEfNS_4arch4Sm90ELb0ELb1ELb0ELb1ELb1ELb0ELb0ELb1ELb1ELb1ELb1ELb0EEENS1_21CollectiveEpilogueFwdINS6_IJSA_SA_SB_EEES9_NS_10bfloat16_tESF_Li256ELb1ELb1ELb1ELb1EEENS1_36VarlenDynamicPersistentTileSchedulerILi128ELi160ELi256ELi128ELb1ELb1ELb1ELb1ELb0ELb1EEEEEEEEEvNT_6ParamsE:
        /* <DEDUP_REMOVED lines=45> */
.L_x_8699:
        /* <DEDUP_REMOVED lines=22> */
.L_x_8700:
        /* <DEDUP_REMOVED lines=18> */
.L_x_8701:
        /* <DEDUP_REMOVED lines=22> */
.L_x_8702:
        /* <DEDUP_REMOVED lines=24> */
.L_x_8703:
        /* <DEDUP_REMOVED lines=8> */
.L_x_8705:
        /* <DEDUP_REMOVED lines=33> */
[----:B------:R-:W-:Y:S01]  /*0ac0*/  LOP3.LUT R5, R2, 0x3fffff0, RZ, 0xc0, !PT ;  /* 0x03fffff002057812 */ /* 0x000fe200078ec0ff */
[----:B------:R-:W-:Y:S01]  /*0ad0*/  IMAD.SHL.U32 R4, R4, 0x20, RZ ;  /* 0x0000002004047824 */ /* 0x000fe200078e00ff */
[----:B------:R-:W-:Y:S02]  /*0ae0*/  LEA.HI R2, R2, R7, RZ, 0x1 ;  /* 0x0000000702027211 */ /* 0x000fe400078f08ff */
[----:B------:R-:W-:Y:S01]  /*0af0*/  SHF.R.S32.HI R9, RZ, 0x1f, R202 ;  /* 0x0000001fff097819 */ /* 0x000fe200000114ca */
[----:B------:R-:W-:Y:S01]  /*0b00*/  IMAD.IADD R5, R218, 0x1, -R5 ;  /* 0x00000001da057824 */ /* 0x000fe200078e0a05 */
[----:B------:R-:W-:-:S02]  /*0b10*/  LOP3.LUT R4, R4, 0xfffffc00, RZ, 0xc0, !PT ;  /* 0xfffffc0004047812 */ /* 0x000fc400078ec0ff */
[----:B------:R-:W-:Y:S02]  /*0b20*/  LOP3.LUT R2, R2, 0x1ffffffe, RZ, 0xc0, !PT ;  /* 0x1ffffffe02027812 */ /* 0x000fe400078ec0ff */
[----:B------:R-:W-:Y:S01]  /*0b30*/  LEA.HI R6, R9, R202, RZ, 0x2 ;  /* 0x000000ca09067211 */ /* 0x000fe200078f10ff */
[----:B------:R-:W-:Y:S01]  /*0b40*/  IMAD R5, R5, 0x40, R4 ;  /* 0x0000004005057824 */ /* 0x000fe200078e0204 */
[----:B------:R-:W-:Y:S01]  /*0b50*/  LEA.HI R4, R3, R218, RZ, 0x2 ;  /* 0x000000da03047211 */ /* 0x000fe200078f10ff */
[----:B------:R-:W-:Y:S01]  /*0b60*/  IMAD.IADD R2, R7, 0x1, -R2 ;  /* 0x0000000107027824 */ /* 0x000fe200078e0a02 */
[--C-:B------:R-:W-:Y:S02]  /*0b70*/  SHF.R.S32.HI R8, RZ, 0x2, R6.reuse ;  /* 0x00000002ff087819 */ /* 0x100fe40000011406 */
[----:B------:R-:W-:Y:S01]  /*0b80*/  SHF.R.S32.HI R11, RZ, 0x1f, R6 ;  /* 0x0000001fff0b7819 */ /* 0x000fe20000011406 */
[----:B------:R-:W-:Y:S01]  /*0b90*/  IMAD R215, R2, 0x8, R5 ;  /* 0x0000000802d77824 */ /* 0x000fe200078e0205 */
[----:B------:R-:W-:-:S02]  /*0ba0*/  LOP3.LUT R5, R4, 0xfffffffc, RZ, 0xc0, !PT ;  /* 0xfffffffc04057812 */ /* 0x000fc400078ec0ff */
[----:B------:R-:W-:Y:S02]  /*0bb0*/  LEA.HI R3, R3, R218, RZ, 0x3 ;  /* 0x000000da03037211 */ /* 0x000fe400078f18ff */
[----:B------:R-:W-:Y:S01]  /*0bc0*/  LEA.HI R11, R11, R8, RZ, 0x3 ;  /* 0x000000080b0b7211 */ /* 0x000fe200078f18ff */
[----:B------:R-:W-:Y:S01]  /*0bd0*/  IMAD.IADD R5, R218, 0x1, -R5 ;  /* 0x00000001da057824 */ /* 0x000fe200078e0a05 */
[----:B------:R-:W-:Y:S02]  /*0be0*/  SHF.R.S32.HI R213, RZ, 0x7, R0 ;  /* 0x00000007ffd57819 */ /* 0x000fe40000011400 */
[----:B------:R-:W-:Y:S02]  /*0bf0*/  LOP3.LUT R189, R3, 0xfffffff8, RZ, 0xc0, !PT ;  /* 0xfffffff803bd7812 */ /* 0x000fe400078ec0ff */
[----:B------:R-:W-:Y:S02]  /*0c00*/  LOP3.LUT R7, R6, 0x7ffffffc, RZ, 0xc0, !PT ;  /* 0x7ffffffc06077812 */ /* 0x000fe400078ec0ff */
[----:B------:R-:W-:Y:S01]  /*0c10*/  LOP3.LUT R11, R11, 0xfffffff8, RZ, 0xc0, !PT ;  /* 0xfffffff80b0b7812 */ /* 0x000fe200078ec0ff */
[----:B------:R-:W-:Y:S01]  /*0c20*/  IMAD.IADD R189, R218, 0x1, -R189 ;  /* 0x00000001dabd7824 */ /* 0x000fe200078e0abd */
[----:B------:R-:W-:Y:S01]  /*0c30*/  LEA.HI R9, R9, R202, RZ, 0x5 ;  /* 0x000000ca09097211 */ /* 0x000fe200078f28ff */
[----:B------:R-:W-:Y:S01]  /*0c40*/  IMAD.IADD R7, R202, 0x1, -R7 ;  /* 0x00000001ca077824 */ /* 0x000fe200078e0a07 */
[----:B------:R-:W-:Y:S01]  /*0c50*/  LEA.HI R0, R0, R213, RZ, 0x1 ;  /* 0x000000d500007211 */ /* 0x000fe200078f08ff */
[----:B------:R-:W-:Y:S01]  /*0c60*/  IMAD.IADD R8, R8, 0x1, -R11 ;  /* 0x0000000108087824 */ /* 0x000fe200078e0a0b */
[----:B------:R-:W-:Y:S01]  /*0c70*/  SHF.R.S32.HI R9, RZ, 0x5, R9 ;  /* 0x00000005ff097819 */ /* 0x000fe20000011409 */
[----:B------:R-:W-:Y:S01]  /*0c80*/  IMAD.SHL.U32 R23, R189, 0x8, RZ ;  /* 0x00000008bd177824 */ /* 0x000fe200078e00ff */
[----:B------:R-:W-:Y:S01]  /*0c90*/  LEA.HI R2, R5, R5, RZ, 0x1 ;  /* 0x0000000505027211 */ /* 0x000fe200078f08ff */
[----:B------:R-:W-:Y:S01]  /*0ca0*/  IMAD.SHL.U32 R19, R7, 0x2, RZ ;  /* 0x0000000207137824 */ /* 0x000fe200078e00ff */
[----:B------:R-:W-:Y:S01]  /*0cb0*/  LOP3.LUT R0, R0, 0x3fffffe, RZ, 0xc0, !PT ;  /* 0x03fffffe00007812 */ /* 0x000fe200078ec0ff */
[----:B------:R-:W-:Y:S01]  /*0cc0*/  IMAD R9, R9, 0x10, R8 ;  /* 0x0000001009097824 */ /* 0x000fe200078e0208 */
[----:B------:R-:W-:Y:S01]  /*0cd0*/  LOP3.LUT R2, R2, 0x1ffffffe, RZ, 0xc0, !PT ;  /* 0x1ffffffe02027812 */ /* 0x000fe200078ec0ff */
[----:B------:R-:W-:Y:S01]  /*0ce0*/  VIADD R188, R23, 0x40 ;  /* 0x0000004017bc7836 */ /* 0x000fe20000000000 */
[----:B------:R-:W-:Y:S01]  /*0cf0*/  SHF.R.S32.HI R201, RZ, 0x3, R3 ;  /* 0x00000003ffc97819 */ /* 0x000fe20000011403 */
[----:B------:R-:W-:Y:S01]  /*0d00*/  IMAD.IADD R0, R213, 0x1, -R0 ;  /* 0x00000001d5007824 */ /* 0x000fe200078e0a00 */
[----:B------:R-:W-:Y:S01]  /*0d10*/  SHF.R.S32.HI R217, RZ, 0x1f, R23 ;  /* 0x0000001fffd97819 */ /* 0x000fe20000011417 */
        /* <DEDUP_REMOVED lines=20> */
[----:B------:R-:W-:Y:S01]  /*0e60*/  SHF.R.S32.HI R204, RZ, 0x1f, R192 ;  /* 0x0000001fffcc7819 */ /* 0x000fe200000114c0 */
[----:B------:R-:W-:Y:S01]  /*0e70*/  IMAD R214, R0, 0x40, R9 ;  /* 0x0000004000d67824 */ /* 0x000fe200078e0209 */
[----:B------:R-:W-:Y:S01]  /*0e80*/  SHF.R.S32.HI R203, RZ, 0x1f, R191 ;  /* 0x0000001fffcb7819 */ /* 0x000fe200000114bf */
[----:B------:R-:W-:-:S02]  /*0e90*/  VIADD R190, R19, 0x28 ;  /* 0x0000002813be7836 */ /* 0x000fc40000000000 */
[----:B------:R-:W-:-:S07]  /*0ea0*/  IMAD R22, R5, 0x8, R214 ;  /* 0x0000000805167824 */ /* 0x000fce00078e02d6 */
.L_x_8817:
[----:B01-3--:R-:W0:Y:S01]  /*0eb0*/  LDC.64 R6, c[0x0][0xa18] ;  /* 0x00028600ff067b82 */ /* 0x00be220000000a00 */
[----:B--2---:R-:W-:Y:S01]  /*0ec0*/  IMAD.U32 R3, RZ, RZ, UR51 ;  /* 0x00000033ff037e24 */ /* 0x004fe2000f8e00ff */
[----:B------:R-:W-:Y:S01]  /*0ed0*/  ULDC.64 UR8, c[0x0][0xa20] ;  /* 0x0002880000087ab9 */ /* 0x000fe20000000a00 */
[----:B----4-:R-:W-:-:S05]  /*0ee0*/  IMAD.MOV.U32 R8, RZ, RZ, RZ ;  /* 0x000000ffff087224 */ /* 0x010fca00078e00ff */
[----:B------:R-:W1:Y:S08]  /*0ef0*/  LDC.64 R4, c[0x0][0xa28] ;  /* 0x00028a00ff047b82 */ /* 0x000e700000000a00 */
[----:B------:R-:W2:Y:S01]  /*0f00*/  LDC.64 R10, c[0x0][0x418] ;  /* 0x00010600ff0a7b82 */ /* 0x000ea20000000a00 */
[----:B0-----:R-:W-:-:S07]  /*0f10*/  ISETP.NE.U32.AND P1, PT, R6, RZ, PT ;  /* 0x000000ff0600720c */ /* 0x001fce0003f25070 */
[----:B------:R-:W0:Y:S01]  /*0f20*/  LDC R0, c[0x0][0x424] ;  /* 0x00010900ff007b82 */ /* 0x000e220000000800 */
[----:B------:R-:W-:Y:S02]  /*0f30*/  ISETP.NE.AND.EX P1, PT, R7, RZ, PT, P1 ;  /* 0x000000ff0700720c */ /* 0x000fe40003f25310 */
[----:B-1----:R-:W-:-:S05]  /*0f40*/  ISETP.NE.U32.AND P0, PT, R4, RZ, PT ;  /* 0x000000ff0400720c */ /* 0x002fca0003f05070 */
[----:B------:R-:W1:Y:S01]  /*0f50*/  LDC R17, c[0x0][0x2f0] ;  /* 0x0000bc00ff117b82 */ /* 0x000e620000000800 */
[----:B------:R-:W-:-:S07]  /*0f60*/  ISETP.NE.AND.EX P0, PT, R5, RZ, PT, P0 ;  /* 0x000000ff0500720c */ /* 0x000fce0003f05300 */
[----:B------:R-:W3:Y:S08]  /*0f70*/  @P1 LDC.64 R6, c[0x0][0xa18] ;  /* 0x00028600ff061b82 */ /* 0x000ef00000000a00 */
[----:B------:R-:W4:Y:S01]  /*0f80*/  @P0 LDC.64 R4, c[0x0][0xa28] ;  /* 0x00028a00ff040b82 */ /* 0x000f220000000a00 */
[----:B---3--:R-:W-:-:S05]  /*0f90*/  @P1 IMAD.WIDE R6, R3, 0x4, R6 ;  /* 0x0000000403061825 */ /* 0x008fca00078e0206 */
[----:B------:R3:W5:Y:S01]  /*0fa0*/  @P1 LDG.E R18, desc[UR54][R6.64] ;  /* 0x0000003606121981 */ /* 0x000762000c1e1900 */
[----:B----4-:R-:W-:Y:S01]  /*0fb0*/  @P0 IMAD.WIDE R4, R3, 0x4, R4 ;  /* 0x0000000403040825 */ /* 0x010fe200078e0204 */
[----:B------:R-:W-:-:S04]  /*0fc0*/  ISETP.NE.U32.AND P2, PT, RZ, UR8, PT ;  /* 0x00000008ff007c0c */ /* 0x000fc8000bf45070 */
[----:B------:R3:W5:Y:S01]  /*0fd0*/  @P0 LDG.E R8, desc[UR54][R4.64] ;  /* 0x0000003604080981 */ /* 0x000762000c1e1900 */
[----:B--2---:R-:W-:Y:S01]  /*0fe0*/  ISETP.NE.U32.AND P0, PT, R10, RZ, PT ;  /* 0x000000ff0a00720c */ /* 0x004fe20003f05070 */
[----:B------:R-:W-:Y:S01]  /*0ff0*/  ULOP3.LUT UR36, UR5, 0xffff, URZ, 0xc0, !UPT ;  /* 0x0000ffff05247892 */ /* 0x000fe2000f8ec03f */
[----:B------:R-:W-:Y:S02]  /*1000*/  ISETP.NE.AND.EX P2, PT, RZ, UR9, PT, P2 ;  /* 0x00000009ff007c0c */ /* 0x000fe4000bf45320 */
[----:B------:R-:W-:-:S04]  /*1010*/  ISETP.NE.AND.EX P0, PT, R11, RZ, PT, P0 ;  /* 0x000000ff0b00720c */ /* 0x000fc80003f05300 */
[----:B0-----:R-:W-:Y:S01]  /*1020*/  SEL R0, R0, 0x1, P0 ;  /* 0x0000000100007807 */ /* 0x001fe20000000000 */
[----:B-1-3--:R-:W-:Y:S08]  /*1030*/  @P1 BRA `(.L_x_8706) ;  /* 0x00000000002c1947 */ /* 0x00aff00003800000 */
[----:B------:R-:W-:Y:S01]  /*1040*/  ULDC.64 UR8, c[0x0][0xa00] ;  /* 0x0002800000087ab9 */ /* 0x000fe20000000a00 */
[----:B-----5:R-:W0:Y:S01]  /*1050*/  LDC R18, c[0x0][0x288] ;  /* 0x0000a200ff127b82 */ /* 0x020e220000000800 */
[----:B------:R-:W-:-:S04]  /*1060*/  ISETP.NE.U32.AND P0, PT, RZ, UR8, PT ;  /* 0x00000008ff007c0c */ /* 0x000fc8000bf05070 */
[----:B------:R-:W-:-:S13]  /*1070*/  ISETP.NE.AND.EX P0, PT, RZ, UR9, PT, P0 ;  /* 0x00000009ff007c0c */ /* 0x000fda000bf05300 */
[----:B------:R-:W-:Y:S05]  /*1080*/  @!P0 BRA `(.L_x_8706) ;  /* 0x0000000000188947 */ /* 0x000fea0003800000 */
[----:B------:R-:W1:Y:S01]  /*1090*/  LDC.64 R4, c[0x0][0xa00] ;  /* 0x00028000ff047b82 */ /* 0x000e620000000a00 */
[----:B------:R-:W-:-:S04]  /*10a0*/  IMAD.U32 R3, RZ, RZ, UR51 ;  /* 0x00000033ff037e24 */ /* 0x000fc8000f8e00ff */
[----:B-1----:R-:W-:-:S05]  /*10b0*/  IMAD.WIDE R4, R3, 0x4, R4 ;  /* 0x0000000403047825 */ /* 0x002fca00078e0204 */
[----:B0-----:R-:W2:Y:S04]  /*10c0*/  LDG.E R18, desc[UR54][R4.64] ;  /* 0x0000003604127981 */ /* 0x001ea8000c1e1900 */
[----:B------:R-:W2:Y:S02]  /*10d0*/  LDG.E R3, desc[UR54][R4.64+0x4] ;  /* 0x0000043604037981 */ /* 0x000ea4000c1e1900 */
[----:B--2---:R-:W-:-:S07]  /*10e0*/  IMAD.IADD R18, R3, 0x1, -R18 ;  /* 0x0000000103127824 */ /* 0x004fce00078e0a12 */
.L_x_8706:
[----:B------:R-:W-:Y:S01]  /*10f0*/  UMOV UR37, UR51 ;  /* 0x0000003300257c82 */ /* 0x000fe20008000000 */
[----:B------:R-:W-:Y:S01]  /*1100*/  IMAD R17, R0, R17, RZ ;  /* 0x0000001100117224 */ /* 0x000fe200078e02ff */
[----:B------:R-:W-:Y:S06]  /*1110*/  @!P2 BRA `(.L_x_8707) ;  /* 0x000000000018a947 */ /* 0x000fec0003800000 */
[----:B------:R-:W-:Y:S02]  /*1120*/  ULDC.64 UR8, c[0x0][0xa20] ;  /* 0x0002880000087ab9 */ /* 0x000fe40000000a00 */
[----:B------:R-:W-:-:S06]  /*1130*/  UIMAD.WIDE UR8, UR51, 0x4, UR8 ;  /* 0x00000004330878a5 */ /* 0x000fcc000f8e0208 */
[----:B------:R-:W-:Y:S02]  /*1140*/  IMAD.U32 R4, RZ, RZ, UR8 ;  /* 0x00000008ff047e24 */ /* 0x000fe4000f8e00ff */
[----:B------:R-:W-:-:S05]  /*1150*/  IMAD.U32 R5, RZ, RZ, UR9 ;  /* 0x00000009ff057e24 */ /* 0x000fca000f8e00ff */
[----:B------:R1:W5:Y:S01]  /*1160*/  LDG.E R17, desc[UR54][R4.64] ;  /* 0x0000003604117981 */ /* 0x000362000c1e1900 */
[----:B------:R-:W-:Y:S05]  /*1170*/  BRA `(.L_x_8708) ;  /* 0x0000000000287947 */ /* 0x000fea0003800000 */
.L_x_8707:
[----:B------:R-:W-:Y:S02]  /*1180*/  ULDC.64 UR8, c[0x0][0xa08] ;  /* 0x0002820000087ab9 */ /* 0x000fe40000000a00 */
[----:B------:R-:W-:-:S04]  /*1190*/  ISETP.NE.U32.AND P0, PT, RZ, UR8, PT ;  /* 0x00000008ff007c0c */ /* 0x000fc8000bf05070 */
[----:B------:R-:W-:-:S13]  /*11a0*/  ISETP.NE.AND.EX P0, PT, RZ, UR9, PT, P0 ;  /* 0x00000009ff007c0c */ /* 0x000fda000bf05300 */
[----:B------:R-:W-:Y:S05]  /*11b0*/  @!P0 BRA `(.L_x_8708) ;  /* 0x0000000000188947 */ /* 0x000fea0003800000 */
[----:B------:R-:W1:Y:S01]  /*11c0*/  LDC.64 R4, c[0x0][0xa08] ;  /* 0x00028200ff047b82 */ /* 0x000e620000000a00 */
[----:B------:R-:W-:-:S04]  /*11d0*/  IMAD.U32 R3, RZ, RZ, UR51 ;  /* 0x00000033ff037e24 */ /* 0x000fc8000f8e00ff */
[----:B-1----:R-:W-:-:S05]  /*11e0*/  IMAD.WIDE R4, R3, 0x4, R4 ;  /* 0x0000000403047825 */ /* 0x002fca00078e0204 */
[----:B------:R-:W2:Y:S04]  /*11f0*/  LDG.E R17, desc[UR54][R4.64] ;  /* 0x0000003604117981 */ /* 0x000ea8000c1e1900 */
[----:B------:R-:W2:Y:S02]  /*1200*/  LDG.E R0, desc[UR54][R4.64+0x4] ;  /* 0x0000043604007981 */ /* 0x000ea4000c1e1900 */
[----:B--2---:R-:W-:-:S07]  /*1210*/  IMAD.IADD R17, R0, 0x1, -R17 ;  /* 0x0000000100117824 */ /* 0x004fce00078e0a11 */
.L_x_8708:
        /* <DEDUP_REMOVED lines=18> */
[----:B------:R-:W-:Y:S02]  /*1340*/  @UP1 UIMAD.WIDE.U32 UR14, UR51, UR16, URZ ;  /* 0x00000010330e12a5 */ /* 0x000fe4000f8e003f */
[----:B------:R-:W-:Y:S02]  /*1350*/  @UP1 UIMAD UR7, UR51, UR17, UR7 ;  /* 0x00000011330712a4 */ /* 0x000fe4000f8e0207 */
[----:B------:R-:W-:Y:S02]  /*1360*/  @UP0 UIADD3 UR13, UR13, UR4, URZ ;  /* 0x000000040d0d0290 */ /* 0x000fe4000fffe03f */
[----:B------:R-:W-:Y:S01]  /*1370*/  @UP1 UIADD3 UR15, UR15, UR7, URZ ;  /* 0x000000070f0f1290 */ /* 0x000fe2000fffe03f */
[----:B------:R-:W-:Y:S01]  /*1380*/  @UP0 ULDC.64 UR16, c[0x0][0x9b0] ;  /* 0x00026c0000100ab9 */ /* 0x000fe20000000a00 */
[----:B------:R-:W-:Y:S01]  /*1390*/  @UP1 ULDC.64 UR18, c[0x0][0x9c0] ;  /* 0x0002700000121ab9 */ /* 0x000fe20000000a00 */
[----:B------:R-:W-:Y:S02]  /*13a0*/  @UP0 UIMAD.WIDE.U32 UR12, UR36, UR16, UR12 ;  /* 0x00000010240c02a5 */ /* 0x000fe4000f8e000c */
[----:B------:R-:W-:-:S02]  /*13b0*/  @UP1 UIMAD.WIDE.U32 UR14, UR36, UR18, UR14 ;  /* 0x00000012240e12a5 */ /* 0x000fc4000f8e000e */
[----:B------:R-:W-:Y:S02]  /*13c0*/  @UP0 UIMAD UR7, UR36, UR17, UR13 ;  /* 0x00000011240702a4 */ /* 0x000fe4000f8e020d */
[----:B------:R-:W-:Y:S02]  /*13d0*/  @UP1 UIMAD UR4, UR36, UR19, UR15 ;  /* 0x00000013240412a4 */ /* 0x000fe4000f8e020f */
[----:B------:R-:W-:Y:S02]  /*13e0*/  @UP0 ULEA UR10, UP2, UR12, UR10, 0x2 ;  /* 0x0000000a0c0a0291 */ /* 0x000fe4000f84103f */
[----:B------:R-:W-:Y:S02]  /*13f0*/  @UP1 ULEA UR8, UP3, UR14, UR8, 0x2 ;  /* 0x000000080e081291 */ /* 0x000fe4000f86103f */
[----:B------:R-:W-:Y:S02]  /*1400*/  @UP0 ULEA.HI.X UR11, UR12, UR11, UR7, 0x2, UP2 ;  /* 0x0000000b0c0b0291 */ /* 0x000fe400090f1407 */
[----:B------:R-:W-:Y:S01]  /*1410*/  @UP1 ULEA.HI.X UR9, UR14, UR9, UR4, 0x2, UP3 ;  /* 0x000000090e091291 */ /* 0x000fe200098f1404 */
[----:B-1----:R-:W-:-:S02]  /*1420*/  IMAD.U32 R4, RZ, RZ, UR10 ;  /* 0x0000000aff047e24 */ /* 0x002fc4000f8e00ff */
[----:B------:R-:W-:Y:S01]  /*1430*/  IMAD.U32 R6, RZ, RZ, UR8 ;  /* 0x00000008ff067e24 */ /* 0x000fe2000f8e00ff */
[----:B------:R-:W-:Y:S01]  /*1440*/  ULDC UR4, c[0x0][0x448] ;  /* 0x0001120000047ab9 */ /* 0x000fe20000000800 */
[----:B------:R-:W-:Y:S02]  /*1450*/  IMAD.U32 R5, RZ, RZ, UR11 ;  /* 0x0000000bff057e24 */ /* 0x000fe4000f8e00ff */
[----:B------:R-:W-:Y:S01]  /*1460*/  IMAD.U32 R7, RZ, RZ, UR9 ;  /* 0x00000009ff077e24 */ /* 0x000fe2000f8e00ff */
[----:B------:R-:W-:Y:S02]  /*1470*/  UISETP.NE.AND UP5, UPT, UR4, 0x1, UPT ;  /* 0x000000010400788c */ /* 0x000fe4000bfa5270 */
[----:B------:R-:W2:Y:S01]  /*1480*/  @P0 LDG.E R3, desc[UR54][R4.64] ;  /* 0x0000003604030981 */ /* 0x000ea2000c1e1900 */
[----:B-----5:R-:W-:Y:S01]  /*1490*/  IMAD.IADD R17, R17, 0x1, -R8 ;  /* 0x0000000111117824 */ /* 0x020fe200078e0a08 */
[----:B------:R-:W-:Y:S02]  /*14a0*/  USHF.L.U32 UR38, UR6, 0x7, URZ ;  /* 0x0000000706267899 */ /* 0x000fe4000800063f */
[----:B------:R-:W2:Y:S01]  /*14b0*/  @P1 LDG.E R0, desc[UR54][R6.64] ;  /* 0x0000003606001981 */ /* 0x000ea2000c1e1900 */
[----:B------:R-:W-:Y:S01]  /*14c0*/  ULDC.64 UR6, c[0x0][0x9e0] ;  /* 0x0002780000067ab9 */ /* 0x000fe20000000a00 */
[----:B0-----:R-:W-:Y:S01]  /*14d0*/  IADD3 R8, R17, 0x1, -R18 ;  /* 0x0000000111087810 */ /* 0x001fe20007ffe812 */
[----:B------:R-:W-:-:S02]  /*14e0*/  UIADD3 UR4, UR38, 0x7f, URZ ;  /* 0x0000007f26047890 */ /* 0x000fc4000fffe03f */
[----:B------:R-:W-:Y:S01]  /*14f0*/  @UP5 ULDC UR8, c[0x0][0x44c] ;  /* 0x0001130000085ab9 */ /* 0x000fe20000000800 */
[----:B------:R-:W-:Y:S01]  /*1500*/  R2UR UR10, R8 ;  /* 0x00000000080a72ca */ /* 0x000fe200000e0000 */
[----:B------:R-:W-:Y:S02]  /*1510*/  UIMAD.WIDE.U32 UR8, UR4, UR8, URZ ;  /* 0x00000008040872a5 */ /* 0x000fe4000f8e003f */
[----:B------:R-:W-:Y:S01]  /*1520*/  UISETP.GE.AND UP4, UPT, UR7, 0x1, UPT ;  /* 0x000000010700788c */ /* 0x000fe2000bf86270 */
[----:B------:R-:W-:Y:S01]  /*1530*/  @UP5 ULDC UR12, c[0x0][0x450] ;  /* 0x00011400000c5ab9 */ /* 0x000fe20000000800 */
[----:B------:R-:W-:Y:S01]  /*1540*/  ULDC UR11, c[0x0][0x988] ;  /* 0x00026200000b7ab9 */ /* 0x000fe20000000800 */
[----:B------:R-:W-:-:S03]  /*1550*/  @UP5 USHF.R.U32.HI UR4, URZ, UR12, UR9 ;  /* 0x0000000c3f045299 */ /* 0x000fc60008011609 */
[----:B------:R-:W-:Y:S01]  /*1560*/  PLOP3.LUT P0, PT, PT, PT, UP4, 0x40, 0x0 ;  /* 0x000000000000781c */ /* 0x000fe20003f0e848 */
[----:B------:R-:W-:Y:S02]  /*1570*/  UP2UR UR53, UPR, URZ, 0x20 ;  /* 0x000000203f357883 */ /* 0x000fe40008000000 */
[----:B------:R-:W-:Y:S02]  /*1580*/  UP2UR UR52, UPR, URZ, 0x10 ;  /* 0x000000103f347883 */ /* 0x000fe40008000000 */
[----:B------:R-:W-:-:S04]  /*1590*/  UIADD3 UR8, UR10, UR4, URZ ;  /* 0x000000040a087290 */ /* 0x000fc8000fffe03f */
[----:B------:R-:W-:Y:S01]  /*15a0*/  UIADD3 UR6, UR8, UR6, URZ ;  /* 0x0000000608067290 */ /* 0x000fe2000fffe03f */
[----:B--2---:R-:W-:-:S04]  /*15b0*/  FMUL.FTZ R0, R3, R0 ;  /* 0x0000000003007220 */ /* 0x004fc80000410000 */
        /* <DEDUP_REMOVED lines=14> */
.L_x_8710:
[----:B------:R-:W-:-:S11]  /*16a0*/  UISETP.NE.AND UP0, UPT, UR7, 0x1, UPT ;  /* 0x000000010700788c */ /* 0x000fd6000bf05270 */
[----:B------:R-:W-:Y:S02]  /*16b0*/  @UP0 ULDC.64 UR10, c[0x0][0x9e8] ;  /* 0x00027a00000a0ab9 */ /* 0x000fe40000000a00 */
[----:B------:R-:W-:-:S04]  /*16c0*/  UIMAD.WIDE.U32 UR8, UR4, UR10, URZ ;  /* 0x0000000a040872a5 */ /* 0x000fc8000f8e003f */
[----:B------:R-:W-:-:S12]  /*16d0*/  @UP0 USHF.R.U32.HI UR4, URZ, UR11, UR9 ;  /* 0x0000000b3f040299 */ /* 0x000fd80008011609 */
.L_x_8711:
[----:B------:R-:W-:-:S06]  /*16e0*/  UIMAD UR4, UR4, UR7, UR7 ;  /* 0x00000007040472a4 */ /* 0x000fcc000f8e0207 */
[----:B------:R-:W-:-:S07]  /*16f0*/  VIMNMX R0, R0, UR4, PT ;  /* 0x0000000400007c48 */ /* 0x000fce000bfe0100 */
.L_x_8709:
[----:B------:R-:W-:Y:S01]  /*1700*/  UISETP.NE.AND UP0, UPT, UR53, URZ, UPT ;  /* 0x0000003f3500728c */ /* 0x000fe2000bf05270 */
[C---:B------:R-:W-:Y:S01]  /*1710*/  IMAD.IADD R105, R17.reuse, 0x1, -R18 ;  /* 0x0000000111697824 */ /* 0x040fe200078e0a12 */
[----:B------:R-:W-:Y:S01]  /*1720*/  UMOV UR4, UR38 ;  /* 0x0000002600047c82 */ /* 0x000fe20008000000 */
[----:B------:R-:W-:Y:S02]  /*1730*/  VIADD R3, R0, 0x9f ;  /* 0x0000009f00037836 */ /* 0x000fe40000000000 */
[----:B------:R-:W-:Y:S01]  /*1740*/  VIADD R0, R17, 0x9f ;  /* 0x0000009f11007836 */ /* 0x000fe20000000000 */
        /* <DEDUP_REMOVED lines=28> */
.L_x_8713:
[----:B------:R-:W-:-:S11]  /*1910*/  UISETP.NE.AND UP0, UPT, UR7, 0x1, UPT ;  /* 0x000000010700788c */ /* 0x000fd6000bf05270 */
[----:B------:R-:W-:Y:S02]  /*1920*/  @UP0 ULDC.64 UR10, c[0x0][0x9e8] ;  /* 0x00027a00000a0ab9 */ /* 0x000fe40000000a00 */
[----:B------:R-:W-:-:S04]  /*1930*/  UIMAD.WIDE.U32 UR8, UR4, UR10, URZ ;  /* 0x0000000a040872a5 */ /* 0x000fc8000f8e003f */
[----:B------:R-:W-:-:S12]  /*1940*/  @UP0 USHF.R.U32.HI UR4, URZ, UR11, UR9 ;  /* 0x0000000b3f040299 */ /* 0x000fd80008011609 */
.L_x_8714:
[----:B------:R-:W-:-:S04]  /*1950*/  UIMAD UR4, UR4, UR7, URZ ;  /* 0x00000007040472a4 */ /* 0x000fc8000f8e023f */
[----:B------:R-:W-:-:S04]  /*1960*/  UISETP.LT.AND UP0, UPT, UR6, UR4, UPT ;  /* 0x000000040600728c */ /* 0x000fc8000bf01270 */
[----:B------:R-:W-:-:S12]  /*1970*/  USEL UR6, UR6, UR4, !UP0 ;  /* 0x0000000406067287 */ /* 0x000fd8000c000000 */
.L_x_8712:
[----:B------:R-:W-:-:S04]  /*1980*/  UIMAD.WIDE UR6, UR6, 0x66666667, URZ ;  /* 0x66666667060678a5 */ /* 0x000fc8000f8e023f */
[----:B------:R-:W-:-:S04]  /*1990*/  USHF.R.U32.HI UR4, URZ, 0x1f, UR7 ;  /* 0x0000001f3f047899 */ /* 0x000fc80008011607 */
[----:B------:R-:W-:Y:S02]  /*19a0*/  ULEA.HI.SX32 UR7, UR7, UR4, 0x1a ;  /* 0x0000000407077291 */ /* 0x000fe4000f8fd23f */
[----:B------:R-:W-:Y:S02]  /*19b0*/  ULOP3.LUT UR4, UR5, 0xff000000, URZ, 0xc0, !UPT ;  /* 0xff00000005047892 */ /* 0x000fe4000f8ec03f */
[----:B------:R-:W-:Y:S02]  /*19c0*/  UISETP.LT.AND UP0, UPT, URZ, UR7, UPT ;  /* 0x000000073f00728c */ /* 0x000fe4000bf01270 */
[----:B------:R-:W-:Y:S02]  /*19d0*/  ULOP3.LUT UR5, UR5, 0xff0000, URZ, 0xc0, !UPT ;  /* 0x00ff000005057892 */ /* 0x000fe4000f8ec03f */
[----:B------:R-:W-:Y:S02]  /*19e0*/  USEL UR41, URZ, UR7, !UP0 ;  /* 0x000000073f297287 */ /* 0x000fe4000c000000 */
[----:B------:R-:W-:-:S04]  /*19f0*/  USHF.R.U32.HI UR4, URZ, 0x8, UR4 ;  /* 0x000000083f047899 */ /* 0x000fc80008011604 */
[----:B------:R-:W-:Y:S01]  /*1a00*/  ISETP.GT.AND P0, PT, R104, UR41, PT ;  /* 0x0000002968007c0c */ /* 0x000fe2000bf04270 */
[----:B------:R-:W-:-:S03]  /*1a10*/  ULEA.HI UR5, UR5, UR4, URZ, 0x10 ;  /* 0x0000000405057291 */ /* 0x000fc6000f8f803f */
[----:B------:R-:W-:Y:S01]  /*1a20*/  UMOV UR4, URZ ;  /* 0x0000003f00047c82 */ /* 0x000fe20008000000 */
[----:B------:R-:W-:Y:S02]  /*1a30*/  ULOP3.LUT UR40, UR5, 0xff, URZ, 0xc0, !UPT ;  /* 0x000000ff05287892 */ /* 0x000fe4000f8ec03f */
[----:B------:R-:W-:-:S06]  /*1a40*/  USHF.R.U32.HI UR46, URZ, 0x10, UR5 ;  /* 0x000000103f2e7899 */ /* 0x000fcc0008011605 */
[----:B------:R-:W-:Y:S06]  /*1a50*/  @!P0 BRA `(.L_x_8715) ;  /* 0x0000000000988947 */ /* 0x000fec0003800000 */
[----:B------:R-:W-:Y:S01]  /*1a60*/  UISETP.NE.AND UP0, UPT, UR46, URZ, UPT ;  /* 0x0000003f2e00728c */ /* 0x000fe2000bf05270 */
[----:B------:R-:W-:-:S03]  /*1a70*/  ULDC UR4, c[0x0][0x9f0] ;  /* 0x00027c0000047ab9 */ /* 0x000fc60000000800 */
[----:B------:R-:W-:-:S03]  /*1a80*/  USEL UR9, UR46, UR4, UP0 ;  /* 0x000000042e097287 */ /* 0x000fc60008000000 */
[----:B------:R-:W-:-:S03]  /*1a90*/  UMOV UR4, URZ ;  /* 0x0000003f00047c82 */ /* 0x000fc60008000000 */
[----:B------:R-:W-:-:S05]  /*1aa0*/  IMAD.U32 R5, RZ, RZ, UR9 ;  /* 0x00000009ff057e24 */ /* 0x000fca000f8e00ff */
        /* <DEDUP_REMOVED lines=33> */
.L_x_8715:
        /* <DEDUP_REMOVED lines=8> */
[----:B------:R-:W-:Y:S01]  /*1d40*/  CS2R R8, SRZ ;  /* 0x0000000000087805 */ /* 0x000fe2000001ff00 */
[----:B------:R-:W-:Y:S01]  /*1d50*/  IMAD.MOV.U32 R25, RZ, RZ, RZ ;  /* 0x000000ffff197224 */ /* 0x000fe200078e00ff */
[----:B------:R-:W-:-:S02]  /*1d60*/  ISETP.GT.AND P1, PT, R104, UR41, PT ;  /* 0x0000002968007c0c */ /* 0x000fc4000bf24270 */
        /* <DEDUP_REMOVED lines=61> */
.L_x_8717:
        /* <DEDUP_REMOVED lines=9> */
.L_x_8924:
[----:B------:R-:W-:Y:S05]  /*21d0*/  @!P0 BRA `(.L_x_8719) ;  /* 0x0000000000048947 */ /* 0x000fea0003800000 */
[----:B------:R-:W-:Y:S01]  /*21e0*/  BPT.TRAP 0x1 ;  /* 0x000000040000795c */ /* 0x000fe20000300000 */
.L_x_8719:
[----:B0-----:R-:W-:Y:S02]  /*21f0*/  IMAD.U32 R3, RZ, RZ, UR47 ;  /* 0x0000002fff037e24 */ /* 0x001fe4000f8e00ff */
[----:B------:R-:W-:-:S03]  /*2200*/  IMAD.U32 R0, RZ, RZ, UR48 ;  /* 0x00000030ff007e24 */ /* 0x000fc6000f8e00ff */
[----:B------:R-:W-:Y:S02]  /*2210*/  LEA R3, R3, UR43, 0x3 ;  /* 0x0000002b03037c11 */ /* 0x000fe4000f8e18ff */
[----:B------:R-:W-:-:S04]  /*2220*/  SHF.L.U32 R0, R0, 0x1f, RZ ;  /* 0x0000001f00007819 */ /* 0x000fc800000006ff */
[----:B------:R0:W1:Y:S01]  /*2230*/  SYNCS.PHASECHK.TRANS64.TRYWAIT P1, [R3+URZ+0x22830], R0 ;  /* 0x02283000030075a7 */ /* 0x000062000802017f */
[----:B------:R-:W-:Y:S05]  /*2240*/  @!P0 BRA `(.L_x_8720) ;  /* 0x0000000000048947 */ /* 0x000fea0003800000 */
[----:B------:R-:W-:Y:S01]  /*2250*/  BPT.TRAP 0x1 ;  /* 0x000000040000795c */ /* 0x000fe20000300000 */
.L_x_8720:
[----:B-1----:R-:W-:Y:S05]  /*2260*/  @P1 BRA `(.L_x_8721) ;  /* 0x0000000000081947 */ /* 0x002fea0003800000 */
[----:B------:R-:W1:Y:S02]  /*2270*/  SYNCS.PHASECHK.TRANS64.TRYWAIT P1, [R3+URZ+0x22830], R0 ;  /* 0x02283000030075a7 */ /* 0x000e64000802017f */
[----:B-1----:R-:W-:Y:S05]  /*2280*/  @!P1 BRA `(.L_x_8722) ;  /* 0x000001c0003c9947 */ /* 0x002fea0003800000 */
.L_x_8721:
[----:B------:R-:W-:-:S04]  /*2290*/  UIADD3 UR4, UR43, 0x18400, URZ ;  /* 0x000184002b047890 */ /* 0x000fc8000fffe03f */
        /* <DEDUP_REMOVED lines=134> */
.L_x_8723:
[----:B------:R-:W-:Y:S01]  /*2b00*/  UISETP.NE.AND UP1, UPT, UR53, URZ, UPT ;  /* 0x0000003f3500728c */ /* 0x000fe2000bf25270 */
[----:B------:R-:W-:Y:S01]  /*2b10*/  VIADD R5, R22, UR38 ;  /* 0x0000002616057c36 */ /* 0x000fe20008000000 */
[----:B------:R-:W-:Y:S01]  /*2b20*/  R2UR UR6, R3 ;  /* 0x00000000030672ca */ /* 0x000fe200000e0000 */
[----:B01----:R-:W-:Y:S01]  /*2b30*/  IMAD.MOV.U32 R3, RZ, RZ, -0xa0 ;  /* 0xffffff60ff037424 */ /* 0x003fe200078e00ff */
[----:B------:R-:W-:Y:S02]  /*2b40*/  UISETP.NE.AND UP0, UPT, UR52, URZ, UPT ;  /* 0x0000003f3400728c */ /* 0x000fe4000bf05270 */
[----:B------:R-:W-:Y:S01]  /*2b50*/  PLOP3.LUT P1, PT, PT, PT, UP1, 0x80, 0x0 ;  /* 0x000000000000781c */ /* 0x000fe20003f2f018 */
[----:B------:R-:W-:Y:S01]  /*2b60*/  IMAD R6, R104, R3, 0xa1 ;  /* 0x000000a168067424 */ /* 0x000fe200078e0203 */
[----:B------:R-:W-:Y:S01]  /*2b70*/  PLOP3.LUT P2, PT, PT, PT, UP1, 0x80, 0x0 ;  /* 0x000000000000781c */ /* 0x000fe20003f4f018 */
[----:B------:R-:W-:Y:S01]  /*2b80*/  ULDC UR29, c[0x0][0x9dc] ;  /* 0x00027700001d7ab9 */ /* 0x000fe20000000800 */
[----:B------:R-:W-:Y:S01]  /*2b90*/  ULDC UR14, c[0x0][0x9e0] ;  /* 0x00027800000e7ab9 */ /* 0x000fe20000000800 */
[----:B------:R-:W-:Y:S01]  /*2ba0*/  @UP1 ULDC UR7, c[0x0][0x44c] ;  /* 0x0001130000071ab9 */ /* 0x000fe20000000800 */
[----:B------:R-:W-:Y:S01]  /*2bb0*/  IADD3 R3, R17, R6, -R19 ;  /* 0x0000000611037210 */ /* 0x000fe20007ffe813 */
[----:B------:R-:W-:-:S02]  /*2bc0*/  VIADD R12, R6, 0xffffffff ;  /* 0xffffffff060c7836 */ /* 0x000fc40000000000 */
[----:B------:R-:W-:Y:S02]  /*2bd0*/  UIADD3 UR6, UR6, 0x22840, URZ ;  /* 0x0002284006067890 */ /* 0x000fe4000fffe03f */
[----:B------:R-:W-:Y:S02]  /*2be0*/  IMAD.IADD R3, R3, 0x1, -R18 ;  /* 0x0000000103037824 */ /* 0x000fe400078e0a12 */
[----:B------:R-:W-:Y:S01]  /*2bf0*/  @P1 IMAD.HI.U32 R0, R5, UR7, RZ ;  /* 0x0000000705001c27 */ /* 0x000fe2000f8e00ff */
[----:B------:R-:W-:Y:S01]  /*2c00*/  @UP1 ULDC UR7, c[0x0][0x450] ;  /* 0x0001140000071ab9 */ /* 0x000fe20000000800 */
[----:B------:R-:W-:Y:S01]  /*2c10*/  UPRMT UR6, UR42, 0x654, UR6 ;  /* 0x000006542a067896 */ /* 0x000fe20008000006 */
[----:B------:R-:W-:Y:S01]  /*2c20*/  PLOP3.LUT P1, PT, PT, PT, UP0, 0x40, 0x0 ;  /* 0x000000000000781c */ /* 0x000fe20003f2e808 */
[----:B------:R-:W-:Y:S01]  /*2c30*/  VIADD R11, R3, UR14 ;  /* 0x0000000e030b7c36 */ /* 0x000fe20008000000 */
[----:B------:R-:W-:Y:S01]  /*2c40*/  @P2 SHF.R.U32.HI R5, RZ, UR7, R0 ;  /* 0x00000007ff052c19 */ /* 0x000fe20008011600 */
[----:B------:R-:W-:-:S02]  /*2c50*/  IMAD R0, R104, -0xa0, R17 ;  /* 0xffffff6068007824 */ /* 0x000fc400078e0211 */
[----:B------:R-:W-:Y:S02]  /*2c60*/  IMAD.IADD R14, R12, 0x1, -R19 ;  /* 0x000000010c0e7824 */ /* 0x000fe400078e0a13 */
[----:B------:R-:W0:Y:S01]  /*2c70*/  SHFL.IDX PT, R7, R5, RZ, 0x1c1f ;  /* 0x001c1fff05077589 */ /* 0x000e2200000e0000 */
[----:B------:R-:W-:Y:S01]  /*2c80*/  SYNCS.ARRIVE.TRANS64.RED.A1T0 RZ, [UR6], RZ ;  /* 0x000000ffffff79a7 */ /* 0x000fe20008100406 */
[----:B------:R-:W-:Y:S01]  /*2c90*/  ULOP3.LUT UR6, URZ, UR29, URZ, 0x33, !UPT ;  /* 0x0000001d3f067292 */ /* 0x000fe2000f8e333f */
[----:B------:R-:W-:-:S05]  /*2ca0*/  IADD3 R8, -R19, 0xa0, R0 ;  /* 0x000000a013087810 */ /* 0x000fca0007ffe100 */
[----:B------:R-:W-:Y:S01]  /*2cb0*/  VIADD R10, R3, UR6 ;  /* 0x00000006030a7c36 */ /* 0x000fe20008000000 */
[----:B0-----:R-:W-:-:S03]  /*2cc0*/  VIADDMNMX R0, R7, R11, R8, PT ;  /* 0x0000000b07007246 */ /* 0x001fc60003800108 */
[----:B------:R-:W-:Y:S01]  /*2cd0*/  IMAD.IADD R3, R10, 0x1, R7 ;  /* 0x000000010a037824 */ /* 0x000fe200078e0207 */
[----:B------:R-:W-:Y:S06]  /*2ce0*/  @P1 BRA `(.L_x_8724) ;  /* 0x00000000005c1947 */ /* 0x000fec0003800000 */
[----:B------:R-:W-:Y:S01]  /*2cf0*/  IADD3 R7, -R18, R17, R7 ;  /* 0x0000001112077210 */ /* 0x000fe20007ffe107 */
        /* <DEDUP_REMOVED lines=12> */
.L_x_8726:
[----:B------:R-:W-:Y:S02]  /*2dc0*/  ULDC UR6, c[0x0][0x9e4] ;  /* 0x0002790000067ab9 */ /* 0x000fe40000000800 */
[----:B------:R-:W-:-:S05]  /*2dd0*/  IMAD.U32 R9, RZ, RZ, UR6 ;  /* 0x00000006ff097e24 */ /* 0x000fca000f8e00ff */
[----:B------:R-:W-:-:S13]  /*2de0*/  ISETP.NE.AND P1, PT, R9, 0x1, PT ;  /* 0x000000010900780c */ /* 0x000fda0003f25270 */
[----:B------:R-:W0:Y:S02]  /*2df0*/  @P1 LDC.64 R20, c[0x0][0x9e8] ;  /* 0x00027a00ff141b82 */ /* 0x000e240000000a00 */
[----:B0-----:R-:W-:-:S05]  /*2e00*/  @P1 IMAD.HI.U32 R6, R7, R20, RZ ;  /* 0x0000001407061227 */ /* 0x001fca00078e00ff */
[----:B------:R-:W-:-:S07]  /*2e10*/  @P1 SHF.R.U32.HI R7, RZ, R21, R6 ;  /* 0x00000015ff071219 */ /* 0x000fce0000011606 */
.L_x_8727:
[----:B------:R-:W-:Y:S05]  /*2e20*/  BSYNC B0 ;  /* 0x0000000000007941 */ /* 0x000fea0003800000 */
.L_x_8725:
[----:B------:R-:W-:-:S05]  /*2e30*/  IMAD R7, R7, R9, R14 ;  /* 0x0000000907077224 */ /* 0x000fca00078e020e */
[----:B------:R-:W-:Y:S02]  /*2e40*/  VIADDMNMX R0, R7, R9, R0, PT ;  /* 0x0000000907007246 */ /* 0x000fe40003800100 */
[----:B------:R-:W-:-:S07]  /*2e50*/  VIMNMX R3, R3, R7, !PT ;  /* 0x0000000703037248 */ /* 0x000fce0007fe0100 */
.L_x_8724:
        /* <DEDUP_REMOVED lines=8> */
[C---:B------:R-:W-:Y:S02]  /*2ee0*/  ISETP.GT.AND P2, PT, R3.reuse, 0x1, !P2 ;  /* 0x000000010300780c */ /* 0x040fe40005744270 */
[----:B------:R-:W-:Y:S02]  /*2ef0*/  ISETP.GE.AND P3, PT, R12, 0x11, PT ;  /* 0x000000110c00780c */ /* 0x000fe40003f66270 */
        /* <DEDUP_REMOVED lines=10> */
[C---:B------:R-:W-:Y:S02]  /*2fa0*/  ISETP.LT.OR P2, PT, R0.reuse, 0xa, P2 ;  /* 0x0000000a0000780c */ /* 0x040fe40001741670 */
[----:B------:R-:W-:Y:S02]  /*2fb0*/  ISETP.GT.AND P1, PT, R3, 0x11, !P3 ;  /* 0x000000110300780c */ /* 0x000fe40005f24270 */
[----:B------:R-:W-:Y:S02]  /*2fc0*/  FSEL R93, R93, -INF , !P2 ;  /* 0xff8000005d5d7808 */ /* 0x000fe40005000000 */
        /* <DEDUP_REMOVED lines=15> */
[C---:B------:R-:W-:Y:S02]  /*30c0*/  ISETP.GT.AND P2, PT, R3.reuse, 0x20, !P1 ;  /* 0x000000200300780c */ /* 0x040fe40004f44270 */
        /* <DEDUP_REMOVED lines=29> */
[C---:B------:R-:W-:Y:S02]  /*32a0*/  ISETP.GT.AND P2, PT, R3.reuse, 0x38, !P3 ;  /* 0x000000380300780c */ /* 0x040fe40005f44270 */
        /* <DEDUP_REMOVED lines=145> */
.L_x_8730:
[----:B------:R-:W-:Y:S02]  /*3bc0*/  ULDC UR6, c[0x0][0x9e4] ;  /* 0x0002790000067ab9 */ /* 0x000fe40000000800 */
[----:B------:R-:W-:-:S05]  /*3bd0*/  IMAD.U32 R8, RZ, RZ, UR6 ;  /* 0x00000006ff087e24 */ /* 0x000fca000f8e00ff */
[----:B------:R-:W-:-:S13]  /*3be0*/  ISETP.NE.AND P6, PT, R8, 0x1, PT ;  /* 0x000000010800780c */ /* 0x000fda0003fc5270 */
[----:B------:R-:W0:Y:S02]  /*3bf0*/  @P6 LDC.64 R6, c[0x0][0x9e8] ;  /* 0x00027a00ff066b82 */ /* 0x000e240000000a00 */
[----:B0-----:R-:W-:-:S05]  /*3c00*/  @P6 IMAD.HI.U32 R6, R5, R6, RZ ;  /* 0x0000000605066227 */ /* 0x001fca00078e00ff */
[----:B------:R-:W-:-:S07]  /*3c10*/  @P6 SHF.R.U32.HI R5, RZ, R7, R6 ;  /* 0x00000007ff056219 */ /* 0x000fce0000011606 */
.L_x_8731:
[----:B------:R-:W-:Y:S05]  /*3c20*/  BSYNC B0 ;  /* 0x0000000000007941 */ /* 0x000fea0003800000 */
.L_x_8729:
[----:B------:R-:W-:-:S05]  /*3c30*/  IMAD R5, R5, R8, R14 ;  /* 0x0000000805057224 */ /* 0x000fca00078e020e */
[----:B------:R-:W-:Y:S02]  /*3c40*/  VIADDMNMX R0, R5, R8, R0, PT ;  /* 0x0000000805007246 */ /* 0x000fe40003800100 */
[----:B------:R-:W-:-:S07]  /*3c50*/  VIMNMX R3, R3, R5, !PT ;  /* 0x0000000503037248 */ /* 0x000fce0007fe0100 */
.L_x_8728:
        /* <DEDUP_REMOVED lines=105> */
[C---:B------:R-:W-:Y:S01]  /*42f0*/  ISETP.GT.AND P2, PT, R3.reuse, 0x89, !P2 ;  /* 0x000000890300780c */ /* 0x040fe20005744270 */
        /* <DEDUP_REMOVED lines=14> */
[----:B0-----:R-:W-:Y:S02]  /*43e0*/  FMNMX.FTZ R8, R6, R5, !PT ;  /* 0x0000000506087209 */ /* 0x001fe40007810000 */
[----:B------:R-:W-:Y:S02]  /*43f0*/  ISETP.LT.OR P1, PT, R0, 0x61, P1 ;  /* 0x000000610000780c */ /* 0x000fe40000f21670 */
[----:B------:R-:W-:Y:S01]  /*4400*/  FSEL R31, R31, -INF , !P2 ;  /* 0xff8000001f1f7808 */ /* 0x000fe20005000000 */
[----:B------:R-:W0:Y:S01]  /*4410*/  SHFL.BFLY PT, R5, R8, 0x1, 0x1f ;  /* 0x0c201f0008057f89 */ /* 0x000e2200000e0000 */
        /* <DEDUP_REMOVED lines=11> */
[----:B------:R-:W-:Y:S02]  /*44d0*/  FSEL R38, R38, -INF , !P5 ;  /* 0xff80000026267808 */ /* 0x000fe40006800000 */
[----:B------:R-:W-:-:S02]  /*44e0*/  ISETP.LT.OR P1, PT, R0, 0x69, P1 ;  /* 0x000000690000780c */ /* 0x000fc40000f21670 */
[----:B0-----:R-:W-:Y:S02]  /*44f0*/  FMNMX.FTZ R5, R8, R5, !PT ;  /* 0x0000000508057209 */ /* 0x001fe40007810000 */
[----:B------:R-:W-:Y:S02]  /*4500*/  FSEL R46, R46, -INF , !P1 ;  /* 0xff8000002e2e7808 */ /* 0x000fe40004800000 */
[----:B------:R-:W-:Y:S01]  /*4510*/  ISETP.NE.AND P1, PT, R129, RZ, PT ;  /* 0x000000ff8100720c */ /* 0x000fe20003f25270 */
[----:B------:R-:W-:-:S01]  /*4520*/  FFMA.FTZ R88, R5, R88, -8 ;  /* 0xc100000005587423 */ /* 0x000fc20000010058 */
        /* <DEDUP_REMOVED lines=51> */
[----:B------:R-:W-:-:S04]  /*4860*/  ISETP.GT.AND P1, PT, R3, RZ, !P1 ;  /* 0x000000ff0300720c */ /* 0x000fc80004f24270 */
[----:B------:R-:W-:-:S04]  /*4870*/  ISETP.LT.OR P1, PT, R0, 0x1, P1 ;  /* 0x000000010000780c */ /* 0x000fc80000f21670 */
[----:B------:R-:W-:Y:S02]  /*4880*/  FSEL R90, R90, -INF , !P1 ;  /* 0xff8000005a5a7808 */ /* 0x000fe40004800000 */
[----:B------:R-:W-:Y:S02]  /*4890*/  ISETP.GT.AND P1, PT, R3, 0x80, !P6 ;  /* 0x000000800300780c */ /* 0x000fe40007724270 */
[----:B------:R-:W-:Y:S02]  /*48a0*/  FMNMX.FTZ R15, R90, R91, !PT ;  /* 0x0000005b5a0f7209 */ /* 0x000fe40007810000 */
[----:B------:R-:W-:Y:S02]  /*48b0*/  ISETP.LT.OR P1, PT, R0, 0x81, P1 ;  /* 0x000000810000780c */ /* 0x000fe40000f21670 */
[----:B------:R-:W-:Y:S02]  /*48c0*/  FMNMX.FTZ R6, R94, R15, !PT ;  /* 0x0000000f5e067209 */ /* 0x000fe40007810000 */
[----:B------:R-:W-:-:S02]  /*48d0*/  FSEL R26, R26, -INF , !P1 ;  /* 0xff8000001a1a7808 */ /* 0x000fc40004800000 */
[----:B------:R-:W-:Y:S02]  /*48e0*/  FMNMX.FTZ R15, R95, R6, !PT ;  /* 0x000000065f0f7209 */ /* 0x000fe40007810000 */
[----:B------:R-:W-:Y:S02]  /*48f0*/  FSETP.NEU.FTZ.AND P1, PT, R5, -INF , PT ;  /* 0xff8000000500780b */ /* 0x000fe40003f3d000 */
        /* <DEDUP_REMOVED lines=10> */
[----:B------:R0:W-:Y:S01]  /*49a0*/  MUFU.EX2 R15, R89 ;  /* 0x00000059000f7308 */ /* 0x0001e20000000800 */
[----:B------:R-:W-:Y:S01]  /*49b0*/  ISETP.GT.AND P1, PT, R3, 0x81, !P6 ;  /* 0x000000810300780c */ /* 0x000fe20007724270 */
[--C-:B------:R-:W-:Y:S01]  /*49c0*/  FFMA.FTZ R7, R9, UR39, -R88.reuse ;  /* 0x0000002709077c23 */ /* 0x100fe20008010858 */
[----:B------:R-:W-:Y:S01]  /*49d0*/  FMNMX.FTZ R6, R74, R73, !PT ;  /* 0x000000494a067209 */ /* 0x000fe20007810000 */
[--C-:B------:R-:W-:Y:S01]  /*49e0*/  FFMA.FTZ R9, R92, UR39, -R88.reuse ;  /* 0x000000275c097c23 */ /* 0x100fe20008010858 */
[----:B------:R-:W-:Y:S01]  /*49f0*/  ISETP.LT.OR P1, PT, R0, 0x82, P1 ;  /* 0x000000820000780c */ /* 0x000fe20000f21670 */
[--C-:B------:R-:W-:Y:S01]  /*4a00*/  FFMA.FTZ R10, R96, UR39, -R88.reuse ;  /* 0x00000027600a7c23 */ /* 0x100fe20008010858 */
[----:B------:R-:W-:Y:S01]  /*4a10*/  FMNMX.FTZ R73, R75, R6, !PT ;  /* 0x000000064b497209 */ /* 0x000fe20007810000 */
[----:B------:R-:W-:Y:S01]  /*4a20*/  MUFU.EX2 R7, R7 ;  /* 0x0000000700077308 */ /* 0x000fe20000000800 */
[----:B0-----:R-:W-:-:S01]  /*4a30*/  FFMA.FTZ R89, R81, UR39, -R88 ;  /* 0x0000002751597c23 */ /* 0x001fc20008010858 */
[----:B------:R-:W-:Y:S01]  /*4a40*/  FSEL R27, R27, -INF , !P1 ;  /* 0xff8000001b1b7808 */ /* 0x000fe20004800000 */
[----:B------:R-:W-:-:S01]  /*4a50*/  FFMA.FTZ R11, R97, UR39, -R88 ;  /* 0x00000027610b7c23 */ /* 0x000fc20008010858 */
[----:B------:R-:W-:Y:S01]  /*4a60*/  FMNMX.FTZ R6, R78, R73, !PT ;  /* 0x000000494e067209 */ /* 0x000fe20007810000 */
[----:B------:R-:W-:-:S01]  /*4a70*/  FFMA.FTZ R84, R84, UR39, -R88 ;  /* 0x0000002754547c23 */ /* 0x000fc20008010858 */
[----:B------:R-:W-:Y:S01]  /*4a80*/  ISETP.NE.AND P1, PT, R13, RZ, PT ;  /* 0x000000ff0d00720c */ /* 0x000fe20003f25270 */
[----:B------:R-:W-:-:S01]  /*4a90*/  FFMA.FTZ R76, R76, UR39, -R88 ;  /* 0x000000274c4c7c23 */ /* 0x000fc20008010858 */
[----:B------:R-:W-:Y:S01]  /*4aa0*/  FMNMX.FTZ R77, R79, R6, !PT ;  /* 0x000000064f4d7209 */ /* 0x000fe20007810000 */
[----:B------:R-:W-:Y:S01]  /*4ab0*/  MUFU.EX2 R8, R8 ;  /* 0x0000000800087308 */ /* 0x000fe20000000800 */
[----:B------:R-:W-:Y:S01]  /*4ac0*/  ISETP.GT.AND P1, PT, R3, 0x88, !P1 ;  /* 0x000000880300780c */ /* 0x000fe20004f24270 */
[--C-:B------:R-:W-:Y:S01]  /*4ad0*/  FFMA.FTZ R13, R100, UR39, -R88.reuse ;  /* 0x00000027640d7c23 */ /* 0x100fe20008010858 */
[----:B------:R-:W-:Y:S01]  /*4ae0*/  FMNMX.FTZ R6, R82, R77, !PT ;  /* 0x0000004d52067209 */ /* 0x000fe20007810000 */
[--C-:B------:R-:W-:Y:S01]  /*4af0*/  FFMA.FTZ R80, R80, UR39, -R88.reuse ;  /* 0x0000002750507c23 */ /* 0x100fe20008010858 */
[----:B------:R-:W-:Y:S01]  /*4b00*/  ISETP.NE.AND P6, PT, R12, RZ, PT ;  /* 0x000000ff0c00720c */ /* 0x000fe20003fc5270 */
[--C-:B------:R-:W-:Y:S01]  /*4b10*/  FFMA.FTZ R12, R93, UR39, -R88.reuse ;  /* 0x000000275d0c7c23 */ /* 0x100fe20008010858 */
[----:B------:R-:W-:Y:S01]  /*4b20*/  FMNMX.FTZ R77, R83, R6, !PT ;  /* 0x00000006534d7209 */ /* 0x000fe20007810000 */
[----:B------:R-:W-:Y:S01]  /*4b30*/  MUFU.EX2 R9, R9 ;  /* 0x0000000900097308 */ /* 0x000fe20000000800 */
[----:B------:R-:W-:Y:S01]  /*4b40*/  ISETP.LT.OR P1, PT, R0, 0x89, P1 ;  /* 0x000000890000780c */ /* 0x000fe20000f21670 */
[--C-:B------:R-:W-:Y:S01]  /*4b50*/  FFMA.FTZ R85, R85, UR39, -R88.reuse ;  /* 0x0000002755557c23 */ /* 0x100fe20008010858 */
[----:B------:R-:W-:Y:S01]  /*4b60*/  FMNMX.FTZ R6, R86, R77, !PT ;  /* 0x0000004d56067209 */ /* 0x000fe20007810000 */
[--C-:B------:R-:W-:Y:S01]  /*4b70*/  FFMA.FTZ R20, R101, UR39, -R88.reuse ;  /* 0x0000002765147c23 */ /* 0x100fe20008010858 */
[----:B------:R-:W-:Y:S01]  /*4b80*/  ISETP.GT.AND P6, PT, R3, 0x99, !P6 ;  /* 0x000000990300780c */ /* 0x000fe200077c4270 */
[--C-:B------:R-:W-:Y:S01]  /*4b90*/  FFMA.FTZ R3, R69, UR39, -R88.reuse ;  /* 0x0000002745037c23 */ /* 0x100fe20008010858 */
[----:B------:R-:W-:Y:S01]  /*4ba0*/  FMNMX.FTZ R81, R87, R6, !PT ;  /* 0x0000000657517209 */ /* 0x000fe20007810000 */
[----:B------:R-:W0:Y:S01]  /*4bb0*/  MUFU.EX2 R12, R12 ;  /* 0x0000000c000c7308 */ /* 0x000e220000000800 */
[----:B------:R-:W-:Y:S01]  /*4bc0*/  FSEL R30, R30, -INF , !P1 ;  /* 0xff8000001e1e7808 */ /* 0x000fe20004800000 */
        /* <DEDUP_REMOVED lines=10> */
[----:B------:R-:W-:Y:S01]  /*4c70*/  MUFU.EX2 R10, R10 ;  /* 0x0000000a000a7308 */ /* 0x000fe20000000800 */
[----:B------:R-:W-:-:S01]  /*4c80*/  FFMA.FTZ R60, R60, UR39, -R88 ;  /* 0x000000273c3c7c23 */ /* 0x000fc20008010858 */
[--C-:B------:R-:W-:Y:S01]  /*4c90*/  FFMA.FTZ R61, R61, UR39, -R88.reuse ;  /* 0x000000273d3d7c23 */ /* 0x100fe20008010858 */
[----:B------:R-:W-:Y:S01]  /*4ca0*/  FMNMX.FTZ R81, R63, R6, !PT ;  /* 0x000000063f517209 */ /* 0x000fe20007810000 */
[--C-:B------:R-:W-:Y:S01]  /*4cb0*/  FFMA.FTZ R64, R64, UR39, -R88.reuse ;  /* 0x0000002740407c23 */ /* 0x100fe20008010858 */
[----:B------:R-:W-:-:S01]  /*4cc0*/  FFMA.FTZ R65, R65, UR39, -R88 ;  /* 0x0000002741417c23 */ /* 0x000fc20008010858 */
        /* <DEDUP_REMOVED lines=22> */
[----:B------:R-:W-:Y:S01]  /*4e30*/  FFMA.FTZ R37, R37, UR39, -R88 ;  /* 0x0000002725257c23 */ /* 0x000fe20008010858 */
[----:B0-----:R-:W-:-:S02]  /*4e40*/  F2FP.SATFINITE.E4M3.F32.PACK_AB_MERGE_C R184, R12, R9, RZ ;  /* 0x000000090cb8723e */ /* 0x001fc400048070ff */
[----:B------:R-:W-:Y:S01]  /*4e50*/  FMNMX.FTZ R6, R46, R81, !PT ;  /* 0x000000512e067209 */ /* 0x000fe20007810000 */
[----:B------:R-:W-:Y:S01]  /*4e60*/  MUFU.EX2 R76, R89 ;  /* 0x00000059004c7308 */ /* 0x000fe20000000800 */
[----:B------:R-:W-:Y:S02]  /*4e70*/  F2FP.SATFINITE.E4M3.F32.PACK_AB_MERGE_C R184, R8, R7, R184 ;  /* 0x0000000708b8723e */ /* 0x000fe400048070b8 */
        /* <DEDUP_REMOVED lines=11> */
[----:B------:R-:W0:Y:S03]  /*4f30*/  MUFU.EX2 R20, R20 ;  /* 0x0000001400147308 */ /* 0x000e260000000800 */
[----:B------:R-:W-:-:S04]  /*4f40*/  FMNMX.FTZ R69, R31, R6, !PT ;  /* 0x000000061f457209 */ /* 0x000fc80007810000 */
[----:B------:R-:W-:Y:S01]  /*4f50*/  FMNMX.FTZ R6, R34, R69, !PT ;  /* 0x0000004522067209 */ /* 0x000fe20007810000 */
[----:B------:R-:W-:Y:S03]  /*4f60*/  MUFU.EX2 R14, R14 ;  /* 0x0000000e000e7308 */ /* 0x000fe60000000800 */
[----:B------:R-:W-:-:S04]  /*4f70*/  FMNMX.FTZ R69, R35, R6, !PT ;  /* 0x0000000623457209 */ /* 0x000fc80007810000 */
[----:B------:R-:W-:Y:S01]  /*4f80*/  FMNMX.FTZ R6, R38, R69, !PT ;  /* 0x0000004526067209 */ /* 0x000fe20007810000 */
[----:B------:R-:W1:Y:S01]  /*4f90*/  MUFU.EX2 R72, R72 ;  /* 0x0000004800487308 */ /* 0x000e620000000800 */
[----:B0-----:R-:W-:Y:S02]  /*4fa0*/  F2FP.SATFINITE.E4M3.F32.PACK_AB_MERGE_C R186, R20, R13, RZ ;  /* 0x0000000d14ba723e */ /* 0x001fe400048070ff */
[----:B------:R-:W-:Y:S02]  /*4fb0*/  FMNMX.FTZ R6, R39, R6, !PT ;  /* 0x0000000627067209 */ /* 0x000fe40007810000 */
[----:B------:R-:W-:-:S03]  /*4fc0*/  F2FP.SATFINITE.E4M3.F32.PACK_AB_MERGE_C R186, R11, R10, R186 ;  /* 0x0000000a0bba723e */ /* 0x000fc600048070ba */
[----:B------:R-:W0:Y:S01]  /*4fd0*/  SHFL.BFLY PT, R69, R6, 0x2, 0x1f ;  /* 0x0c401f0006457f89 */ /* 0x000e2200000e0000 */
[----:B------:R-:W-:Y:S08]  /*4fe0*/  MUFU.EX2 R56, R56 ;  /* 0x0000003800387308 */ /* 0x000ff00000000800 */
[----:B------:R-:W-:Y:S01]  /*4ff0*/  MUFU.EX2 R57, R57 ;  /* 0x0000003900397308 */ /* 0x000fe20000000800 */
[----:B-1----:R-:W-:-:S04]  /*5000*/  F2FP.SATFINITE.E4M3.F32.PACK_AB_MERGE_C R180, R72, R21, RZ ;  /* 0x0000001548b4723e */ /* 0x002fc800048070ff */
[----:B------:R-:W-:-:S03]  /*5010*/  F2FP.SATFINITE.E4M3.F32.PACK_AB_MERGE_C R180, R15, R14, R180 ;  /* 0x0000000e0fb4723e */ /* 0x000fc600048070b4 */
        /* <DEDUP_REMOVED lines=8> */
[----:B------:R-:W-:-:S03]  /*50a0*/  IMAD.U32 R69, RZ, RZ, UR39 ;  /* 0x00000027ff457e24 */ /* 0x000fc6000f8e00ff */
        /* <DEDUP_REMOVED lines=17> */
[----:B------:R-:W-:Y:S01]  /*51c0*/  FADD.FTZ R66, R7, R8 ;  /* 0x0000000807427221 */ /* 0x000fe20000010000 */
[----:B------:R-:W-:-:S01]  /*51d0*/  FFMA.FTZ R83, R87, UR39, -R69 ;  /* 0x0000002757537c23 */ /* 0x000fc20008010845 */
[--C-:B------:R-:W-:Y:S01]  /*51e0*/  FFMA.FTZ R89, R95, UR39, -R69.reuse ;  /* 0x000000275f597c23 */ /* 0x100fe20008010845 */
[----:B------:R-:W-:-:S01]  /*51f0*/  FFMA.FTZ R87, R63, UR39, -R69 ;  /* 0x000000273f577c23 */ /* 0x000fc20008010845 */
[----:B------:R-:W-:Y:S01]  /*5200*/  FFMA.FTZ R63, R67, UR39, -R69 ;  /* 0x00000027433f7c23 */ /* 0x000fe20008010845 */
[----:B------:R-:W-:-:S01]  /*5210*/  FADD.FTZ R67, R9, R66 ;  /* 0x0000004209437221 */ /* 0x000fc20000010000 */
        /* <DEDUP_REMOVED lines=16> */
[----:B------:R-:W2:Y:S01]  /*5320*/  MUFU.EX2 R89, R89 ;  /* 0x0000005900597308 */ /* 0x000ea20000000800 */
[----:B0-----:R-:W-:-:S01]  /*5330*/  FADD.FTZ R67, R52, R81 ;  /* 0x0000005134437221 */ /* 0x001fc20000010000 */
[----:B------:R-:W-:Y:S01]  /*5340*/  FFMA.FTZ R42, R42, UR39, -R69 ;  /* 0x000000272a2a7c23 */ /* 0x000fe20008010845 */
[----:B------:R-:W-:-:S01]  /*5350*/  FADD.FTZ R95, R20, R95 ;  /* 0x0000005f145f7221 */ /* 0x000fc20000010000 */
[--C-:B------:R-:W-:Y:S01]  /*5360*/  FFMA.FTZ R43, R43, UR39, -R69.reuse ;  /* 0x000000272b2b7c23 */ /* 0x100fe20008010845 */
[----:B------:R-:W-:-:S01]  /*5370*/  FFMA.FTZ R46, R46, UR39, -R69 ;  /* 0x000000272e2e7c23 */ /* 0x000fc20008010845 */
[----:B------:R-:W-:Y:S01]  /*5380*/  FFMA.FTZ R47, R47, UR39, -R69 ;  /* 0x000000272f2f7c23 */ /* 0x000fe20008010845 */
[----:B------:R-:W-:-:S01]  /*5390*/  FADD.FTZ R94, R14, R95 ;  /* 0x0000005f0e5e7221 */ /* 0x000fc20000010000 */
[----:B------:R-:W0:Y:S01]  /*53a0*/  MUFU.EX2 R85, R85 ;  /* 0x0000005500557308 */ /* 0x000e220000000800 */
[----:B-1----:R-:W-:-:S01]  /*53b0*/  FADD.FTZ R66, R84, R67 ;  /* 0x0000004354427221 */ /* 0x002fc20000010000 */
[----:B------:R-:W-:Y:S01]  /*53c0*/  FFMA.FTZ R50, R50, UR39, -R69 ;  /* 0x0000002732327c23 */ /* 0x000fe20008010845 */
[----:B------:R-:W-:-:S01]  /*53d0*/  FADD.FTZ R94, R15, R94 ;  /* 0x0000005e0f5e7221 */ /* 0x000fc20000010000 */
[--C-:B------:R-:W-:Y:S01]  /*53e0*/  FFMA.FTZ R51, R51, UR39, -R69.reuse ;  /* 0x0000002733337c23 */ /* 0x100fe20008010845 */
[----:B------:R-:W-:-:S01]  /*53f0*/  FFMA.FTZ R54, R54, UR39, -R69 ;  /* 0x0000002736367c23 */ /* 0x000fc20008010845 */
[----:B------:R-:W-:Y:S01]  /*5400*/  FFMA.FTZ R55, R55, UR39, -R69 ;  /* 0x0000002737377c23 */ /* 0x000fe20008010845 */
[----:B------:R-:W-:-:S01]  /*5410*/  FADD.FTZ R95, R21, R94 ;  /* 0x0000005e155f7221 */ /* 0x000fc20000010000 */
[----:B------:R-:W1:Y:S01]  /*5420*/  MUFU.EX2 R88, R88 ;  /* 0x0000005800587308 */ /* 0x000e620000000800 */
[----:B--2---:R-:W-:-:S01]  /*5430*/  FADD.FTZ R66, R89, R66 ;  /* 0x0000004259427221 */ /* 0x004fc20000010000 */
        /* <DEDUP_REMOVED lines=8> */
[--C-:B------:R-:W-:Y:S01]  /*54c0*/  FFMA.FTZ R34, R34, UR39, -R69.reuse ;  /* 0x0000002722227c23 */ /* 0x100fe20008010845 */
[----:B------:R-:W-:-:S01]  /*54d0*/  FFMA.FTZ R35, R35, UR39, -R69 ;  /* 0x0000002723237c23 */ /* 0x000fc20008010845 */
[--C-:B------:R-:W-:Y:S01]  /*54e0*/  FFMA.FTZ R38, R38, UR39, -R69.reuse ;  /* 0x0000002726267c23 */ /* 0x100fe20008010845 */
[----:B------:R-:W-:-:S01]  /*54f0*/  FFMA.FTZ R39, R39, UR39, -R69 ;  /* 0x0000002727277c23 */ /* 0x000fc20008010845 */
[----:B------:R-:W-:-:S02]  /*5500*/  F2FP.SATFINITE.E4M3.F32.PACK_AB_MERGE_C R84, R89, R84, RZ ;  /* 0x000000545954723e */ /* 0x000fc400048070ff */
[----:B------:R-:W0:Y:S01]  /*5510*/  MUFU.EX2 R91, R91 ;  /* 0x0000005b005b7308 */ /* 0x000e220000000800 */
[----:B-1----:R-:W-:-:S01]  /*5520*/  FADD.FTZ R67, R88, R67 ;  /* 0x0000004358437221 */ /* 0x002fc20000010000 */
[----:B------:R-:W-:-:S06]  /*5530*/  F2FP.SATFINITE.E4M3.F32.PACK_AB_MERGE_C R185, R81, R52, R84 ;  /* 0x0000003451b9723e */ /* 0x000fcc0004807054 */
        /* <DEDUP_REMOVED lines=16> */
[----:B------:R-:W-:Y:S01]  /*5640*/  FADD.FTZ R11, R57, R10 ;  /* 0x0000000a390b7221 */ /* 0x000fe20000010000 */
[----:B------:R-:W-:-:S03]  /*5650*/  F2FP.SATFINITE.E4M3.F32.PACK_AB_MERGE_C R10, R61, R60, RZ ;  /* 0x0000003c3d0a723e */ /* 0x000fc600048070ff */
[----:B------:R-:W-:Y:S01]  /*5660*/  FADD.FTZ R60, R60, R11 ;  /* 0x0000000b3c3c7221 */ /* 0x000fe20000010000 */
[----:B------:R-:W-:Y:S01]  /*5670*/  F2FP.SATFINITE.E4M3.F32.PACK_AB_MERGE_C R176, R57, R56, R10 ;  /* 0x0000003839b0723e */ /* 0x000fe2000480700a */
        /* <DEDUP_REMOVED lines=8> */
[----:B------:R-:W-:Y:S01]  /*5700*/  FADD.FTZ R65, R65, R10 ;  /* 0x0000000a41417221 */ /* 0x000fe20000010000 */
[----:B------:R-:W-:-:S03]  /*5710*/  F2FP.SATFINITE.E4M3.F32.PACK_AB_MERGE_C R92, R93, R92, RZ ;  /* 0x0000005c5d5c723e */ /* 0x000fc600048070ff */
[----:B------:R-:W-:Y:S01]  /*5720*/  FADD.FTZ R68, R68, R65 ;  /* 0x0000004144447221 */ /* 0x000fe20000010000 */
        /* <DEDUP_REMOVED lines=23> */
[----:B------:R-:W-:-:S06]  /*58a0*/  FADD.FTZ R7, R3, R68 ;  /* 0x0000004403077221 */ /* 0x000fcc0000010000 */
[----:B------:R-:W-:Y:S01]  /*58b0*/  MUFU.EX2 R40, R40 ;  /* 0x0000002800287308 */ /* 0x000fe20000000800 */
[----:B--2---:R-:W-:-:S07]  /*58c0*/  F2FP.SATFINITE.E4M3.F32.PACK_AB_MERGE_C R10, R45, R0, RZ ;  /* 0x000000002d0a723e */ /* 0x004fce00048070ff */
[----:B------:R-:W1:Y:S01]  /*58d0*/  MUFU.EX2 R41, R41 ;  /* 0x0000002900297308 */ /* 0x000e620000000800 */
[----:B0-----:R-:W-:-:S07]  /*58e0*/  FADD.FTZ R3, R63, R8 ;  /* 0x000000083f037221 */ /* 0x001fce0000010000 */
[----:B------:R-:W0:Y:S08]  /*58f0*/  MUFU.EX2 R70, R70 ;  /* 0x0000004600467308 */ /* 0x000e300000000800 */
[----:B------:R-:W2:Y:S01]  /*5900*/  MUFU.EX2 R71, R71 ;  /* 0x0000004700477308 */ /* 0x000ea20000000800 */
[----:B-1----:R-:W-:Y:S01]  /*5910*/  F2FP.SATFINITE.E4M3.F32.PACK_AB_MERGE_C R172, R41, R40, R10 ;  /* 0x0000002829ac723e */ /* 0x002fe2000480700a */
[----:B------:R-:W-:Y:S01]  /*5920*/  FADD.FTZ R40, R40, R7 ;  /* 0x0000000728287221 */ /* 0x000fe20000010000 */
[----:B------:R-:W-:-:S03]  /*5930*/  VIADD R10, R104, 0xfffffffe ;  /* 0xfffffffe680a7836 */ /* 0x000fc60000000000 */
[----:B------:R-:W-:Y:S02]  /*5940*/  FADD.FTZ R41, R41, R40 ;  /* 0x0000002829297221 */ /* 0x000fe40000010000 */
[----:B------:R-:W1:Y:S01]  /*5950*/  MUFU.EX2 R42, R42 ;  /* 0x0000002a002a7308 */ /* 0x000e620000000800 */
[----:B0-----:R-:W-:-:S07]  /*5960*/  FADD.FTZ R8, R70, R3 ;  /* 0x0000000346087221 */ /* 0x001fce0000010000 */
[----:B------:R-:W0:Y:S01]  /*5970*/  MUFU.EX2 R9, R43 ;  /* 0x0000002b00097308 */ /* 0x000e220000000800 */
[----:B--2---:R-:W-:-:S01]  /*5980*/  FADD.FTZ R3, R71, R8 ;  /* 0x0000000847037221 */ /* 0x004fc20000010000 */
[----:B------:R-:W-:Y:S01]  /*5990*/  FADD.FTZ R8, R0, R41 ;  /* 0x0000002900087221 */ /* 0x000fe20000010000 */
[----:B------:R-:W-:-:S03]  /*59a0*/  F2FP.SATFINITE.E4M3.F32.PACK_AB_MERGE_C R70, R71, R70, RZ ;  /* 0x000000464746723e */ /* 0x000fc600048070ff */
[----:B------:R-:W-:Y:S01]  /*59b0*/  FADD.FTZ R45, R45, R8 ;  /* 0x000000082d2d7221 */ /* 0x000fe20000010000 */
[----:B------:R-:W-:Y:S01]  /*59c0*/  F2FP.SATFINITE.E4M3.F32.PACK_AB_MERGE_C R179, R63, R62, R70 ;  /* 0x0000003e3fb3723e */ /* 0x000fe20004807046 */
[----:B------:R-:W2:Y:S01]  /*59d0*/  MUFU.EX2 R46, R46 ;  /* 0x0000002e002e7308 */ /* 0x000ea20000000800 */
[----:B-1----:R-:W-:-:S07]  /*59e0*/  FADD.FTZ R0, R42, R3 ;  /* 0x000000032a007221 */ /* 0x002fce0000010000 */
[----:B------:R-:W-:Y:S01]  /*59f0*/  MUFU.EX2 R48, R48 ;  /* 0x0000003000307308 */ /* 0x000fe20000000800 */
[----:B0-----:R-:W-:-:S07]  /*5a00*/  FADD.FTZ R3, R9, R0 ;  /* 0x0000000009037221 */ /* 0x001fce0000010000 */
[----:B------:R-:W0:Y:S01]  /*5a10*/  MUFU.EX2 R53, R53 ;  /* 0x0000003500357308 */ /* 0x000e220000000800 */
[----:B--2---:R-:W-:-:S07]  /*5a20*/  FADD.FTZ R0, R46, R3 ;  /* 0x000000032e007221 */ /* 0x004fce0000010000 */
[----:B------:R-:W1:Y:S08]  /*5a30*/  MUFU.EX2 R47, R47 ;  /* 0x0000002f002f7308 */ /* 0x000e700000000800 */
[----:B------:R-:W-:Y:S01]  /*5a40*/  MUFU.EX2 R44, R44 ;  /* 0x0000002c002c7308 */ /* 0x000fe20000000800 */
[----:B0-----:R-:W-:-:S07]  /*5a50*/  F2FP.SATFINITE.E4M3.F32.PACK_AB_MERGE_C R7, R53, R48, RZ ;  /* 0x000000303507723e */ /* 0x001fce00048070ff */
[----:B------:R-:W0:Y:S01]  /*5a60*/  MUFU.EX2 R49, R49 ;  /* 0x0000003100317308 */ /* 0x000e220000000800 */
[C---:B-1----:R-:W-:Y:S01]  /*5a70*/  F2FP.SATFINITE.E4M3.F32.PACK_AB_MERGE_C R46, R47.reuse, R46, RZ ;  /* 0x0000002e2f2e723e */ /* 0x042fe200048070ff */
[----:B------:R-:W-:-:S03]  /*5a80*/  FADD.FTZ R47, R47, R0 ;  /* 0x000000002f2f7221 */ /* 0x000fc60000010000 */
[----:B------:R-:W-:-:S03]  /*5a90*/  F2FP.SATFINITE.E4M3.F32.PACK_AB_MERGE_C R173, R9, R42, R46 ;  /* 0x0000002a09ad723e */ /* 0x000fc6000480702e */
[----:B------:R-:W-:Y:S08]  /*5aa0*/  MUFU.EX2 R28, R28 ;  /* 0x0000001c001c7308 */ /* 0x000ff00000000800 */
[----:B------:R-:W1:Y:S01]  /*5ab0*/  MUFU.EX2 R29, R29 ;  /* 0x0000001d001d7308 */ /* 0x000e620000000800 */
[----:B0-----:R-:W-:Y:S01]  /*5ac0*/  F2FP.SATFINITE.E4M3.F32.PACK_AB_MERGE_C R174, R49, R44, R7 ;  /* 0x0000002c31ae723e */ /* 0x001fe20004807007 */
[----:B------:R-:W-:-:S04]  /*5ad0*/  FADD.FTZ R44, R44, R45 ;  /* 0x0000002d2c2c7221 */ /* 0x000fc80000010000 */
[----:B------:R-:W-:Y:S02]  /*5ae0*/  FADD.FTZ R49, R49, R44 ;  /* 0x0000002c31317221 */ /* 0x000fe40000010000 */
[----:B------:R-:W0:Y:S02]  /*5af0*/  MUFU.EX2 R50, R50 ;  /* 0x0000003200327308 */ /* 0x000e240000000800 */
[----:B------:R-:W-:-:S04]  /*5b00*/  FADD.FTZ R48, R48, R49 ;  /* 0x0000003130307221 */ /* 0x000fc80000010000 */
[----:B------:R-:W-:Y:S02]  /*5b10*/  FADD.FTZ R53, R53, R48 ;  /* 0x0000003035357221 */ /* 0x000fe40000010000 */
[----:B------:R-:W-:Y:S01]  /*5b20*/  MUFU.EX2 R24, R24 ;  /* 0x0000001800187308 */ /* 0x000fe20000000800 */
[----:B-1----:R-:W-:-:S07]  /*5b30*/  F2FP.SATFINITE.E4M3.F32.PACK_AB_MERGE_C R3, R29, R28, RZ ;  /* 0x0000001c1d03723e */ /* 0x002fce00048070ff */
[----:B------:R-:W1:Y:S01]  /*5b40*/  MUFU.EX2 R25, R25 ;  /* 0x0000001900197308 */ /* 0x000e620000000800 */
[----:B0-----:R-:W-:-:S07]  /*5b50*/  FADD.FTZ R0, R50, R47 ;  /* 0x0000002f32007221 */ /* 0x001fce0000010000 */
        /* <DEDUP_REMOVED lines=10> */
[----:B--2---:R-:W-:-:S07]  /*5c00*/  FADD.FTZ R0, R54, R3 ;  /* 0x0000000336007221 */ /* 0x004fce0000010000 */
[----:B------:R-:W2:Y:S01]  /*5c10*/  MUFU.EX2 R27, R27 ;  /* 0x0000001b001b7308 */ /* 0x000ea20000000800 */
[C---:B-1----:R-:W-:Y:S01]  /*5c20*/  F2FP.SATFINITE.E4M3.F32.PACK_AB_MERGE_C R54, R55.reuse, R54, RZ ;  /* 0x000000363736723e */ /* 0x042fe200048070ff */
[----:B------:R-:W-:-:S03]  /*5c30*/  FADD.FTZ R55, R55, R0 ;  /* 0x0000000037377221 */ /* 0x000fc60000010000 */
[----:B------:R-:W-:-:S03]  /*5c40*/  F2FP.SATFINITE.E4M3.F32.PACK_AB_MERGE_C R175, R51, R50, R54 ;  /* 0x0000003233af723e */ /* 0x000fc60004807036 */
[----:B------:R-:W1:Y:S01]  /*5c50*/  MUFU.EX2 R30, R30 ;  /* 0x0000001e001e7308 */ /* 0x000e620000000800 */
[----:B0-----:R-:W-:-:S07]  /*5c60*/  FADD.FTZ R0, R26, R55 ;  /* 0x000000371a007221 */ /* 0x001fce0000010000 */
        /* <DEDUP_REMOVED lines=18> */
[----:B------:R-:W-:-:S06]  /*5d90*/  FADD.FTZ R36, R36, R33 ;  /* 0x0000002124247221 */ /* 0x000fcc0000010000 */
[----:B------:R-:W1:Y:S01]  /*5da0*/  MUFU.EX2 R39, R39 ;  /* 0x0000002700277308 */ /* 0x000e620000000800 */
[----:B--2---:R-:W-:-:S04]  /*5db0*/  FADD.FTZ R3, R35, R0 ;  /* 0x0000000023037221 */ /* 0x004fc80000010000 */
[----:B0-----:R-:W-:Y:S01]  /*5dc0*/  FADD.FTZ R0, R38, R3 ;  /* 0x0000000326007221 */ /* 0x001fe20000010000 */
[----:B------:R-:W-:-:S01]  /*5dd0*/  FADD.FTZ R3, R37, R36 ;  /* 0x0000002425037221 */ /* 0x000fc20000010000 */
[C---:B-1----:R-:W-:Y:S02]  /*5de0*/  F2FP.SATFINITE.E4M3.F32.PACK_AB_MERGE_C R7, R39.reuse, R38, RZ ;  /* 0x000000262707723e */ /* 0x042fe400048070ff */
[----:B------:R-:W-:-:S02]  /*5df0*/  FADD.FTZ R0, R39, R0 ;  /* 0x0000000027007221 */ /* 0x000fc40000010000 */
        /* <DEDUP_REMOVED lines=13> */
.L_x_8733:
[----:B------:R-:W-:Y:S02]  /*5ed0*/  ULDC UR18, c[0x0][0x9e4] ;  /* 0x0002790000127ab9 */ /* 0x000fe40000000800 */
[----:B------:R-:W-:-:S11]  /*5ee0*/  UISETP.NE.AND UP0, UPT, UR18, 0x1, UPT ;  /* 0x000000011200788c */ /* 0x000fd6000bf05270 */
[----:B------:R-:W-:Y:S02]  /*5ef0*/  @UP0 ULDC.64 UR6, c[0x0][0x9e8] ;  /* 0x00027a0000060ab9 */ /* 0x000fe40000000a00 */
[----:B------:R-:W-:-:S04]  /*5f00*/  UIMAD.WIDE.U32 UR10, UR15, UR6, URZ ;  /* 0x000000060f0a72a5 */ /* 0x000fc8000f8e003f */
[----:B------:R-:W-:-:S12]  /*5f10*/  @UP0 USHF.R.U32.HI UR15, URZ, UR7, UR11 ;  /* 0x000000073f0f0299 */ /* 0x000fd8000801160b */
.L_x_8734:
[----:B------:R-:W-:-:S04]  /*5f20*/  UIMAD UR15, UR15, UR18, UR18 ;  /* 0x000000120f0f72a4 */ /* 0x000fc8000f8e0212 */
[----:B------:R-:W-:-:S04]  /*5f30*/  UISETP.LT.AND UP0, UPT, UR14, UR15, UPT ;  /* 0x0000000f0e00728c */ /* 0x000fc8000bf01270 */
[----:B------:R-:W-:-:S12]  /*5f40*/  USEL UR14, UR14, UR15, UP0 ;  /* 0x0000000f0e0e7287 */ /* 0x000fd80008000000 */
.L_x_8732:
[----:B------:R-:W-:Y:S01]  /*5f50*/  UIMAD.WIDE UR6, UR14, 0x66666667, URZ ;  /* 0x666666670e0678a5 */ /* 0x000fe2000f8e023f */
[----:B------:R-:W-:Y:S02]  /*5f60*/  CS2R R24, SRZ ;  /* 0x0000000000187805 */ /* 0x000fe4000001ff00 */
[----:B------:R-:W-:Y:S02]  /*5f70*/  CS2R R26, SRZ ;  /* 0x00000000001a7805 */ /* 0x000fe4000001ff00 */
[----:B------:R-:W-:Y:S01]  /*5f80*/  CS2R R28, SRZ ;  /* 0x00000000001c7805 */ /* 0x000fe2000001ff00 */
        /* <DEDUP_REMOVED lines=70> */
[----:B------:R-:W-:Y:S01]  /*63f0*/  UMOV UR32, UR47 ;  /* 0x0000002f00207c82 */ /* 0x000fe20008000000 */
[----:B------:R-:W-:Y:S01]  /*6400*/  ULDC UR28, c[0x0][0x9e4] ;  /* 0x00027900001c7ab9 */ /* 0x000fe20000000800 */
[----:B------:R-:W-:Y:S01]  /*6410*/  ULDC UR29, c[0x0][0x9dc] ;  /* 0x00027700001d7ab9 */ /* 0x000fe20000000800 */
[----:B------:R-:W-:-:S05]  /*6420*/  ULDC UR30, c[0x0][0x9e0] ;  /* 0x00027800001e7ab9 */ /* 0x000fca0000000800 */
.L_x_8754:
[----:B------:R-:W-:Y:S01]  /*6430*/  ISETP.NE.AND P2, PT, RZ, UR45, PT ;  /* 0x0000002dff007c0c */ /* 0x000fe2000bf45270 */
[----:B------:R-:W-:-:S04]  /*6440*/  UISETP.NE.AND UP0, UPT, UR32, 0x1, UPT ;  /* 0x000000012000788c */ /* 0x000fc8000bf05270 */
[----:B------:R-:W-:-:S04]  /*6450*/  USEL UR48, URZ, 0x1, UP0 ;  /* 0x000000013f307887 */ /* 0x000fc80008000000 */
[----:B------:R-:W-:-:S04]  /*6460*/  ULOP3.LUT UR48, UR33, UR48, URZ, 0x3c, !UPT ;  /* 0x0000003021307292 */ /* 0x000fc8000f8e3c3f */
[----:B------:R-:W-:Y:S08]  /*6470*/  @P2 BRA `(.L_x_8736) ;  /* 0x0000000000382947 */ /* 0x000ff00003800000 */
[----:B------:R-:W-:Y:S05]  /*6480*/  @!P0 BRA `(.L_x_8737) ;  /* 0x0000000000048947 */ /* 0x000fea0003800000 */
[----:B------:R-:W-:Y:S01]  /*6490*/  BPT.TRAP 0x1 ;  /* 0x000000040000795c */ /* 0x000fe20000300000 */
.L_x_8737:
        /* <DEDUP_REMOVED lines=9> */
.L_x_8738:
[----:B-1----:R-:W-:Y:S05]  /*6530*/  @P1 BRA `(.L_x_8736) ;  /* 0x0000000000081947 */ /* 0x002fea0003800000 */
[----:B------:R-:W1:Y:S02]  /*6540*/  SYNCS.PHASECHK.TRANS64.TRYWAIT P1, [UR6+0x22830], R5 ;  /* 0x02283005ff0075a7 */ /* 0x000e640008020146 */
[----:B-1----:R-:W-:Y:S05]  /*6550*/  @!P1 BRA `(.L_x_8739) ;  /* 0x0000017c009c9947 */ /* 0x002fea0003800000 */
.L_x_8736:
        /* <DEDUP_REMOVED lines=132> */
.L_x_8741:
[----:B------:R-:W-:Y:S01]  /*6da0*/  ULEA UR6, UR32, UR43, 0x3 ;  /* 0x0000002b20067291 */ /* 0x000fe2000f8e183f */
[----:B------:R-:W-:-:S05]  /*6db0*/  IMAD.U32 R5, RZ, RZ, UR33 ;  /* 0x00000021ff057e24 */ /* 0x000fca000f8e00ff */
[----:B------:R-:W-:-:S04]  /*6dc0*/  SHF.L.U32 R5, R5, 0x1f, RZ ;  /* 0x0000001f05057819 */ /* 0x000fc800000006ff */
[----:B------:R0:W1:Y:S01]  /*6dd0*/  SYNCS.PHASECHK.TRANS64.TRYWAIT P1, [UR6+0x22850], R5 ;  /* 0x02285005ff0075a7 */ /* 0x0000620008020146 */
[----:B------:R-:W-:Y:S05]  /*6de0*/  @!P0 BRA `(.L_x_8742) ;  /* 0x0000000000048947 */ /* 0x000fea0003800000 */
[----:B------:R-:W-:Y:S01]  /*6df0*/  BPT.TRAP 0x1 ;  /* 0x000000040000795c */ /* 0x000fe20000300000 */
.L_x_8742:
[----:B-1----:R-:W-:Y:S05]  /*6e00*/  @P1 BRA `(.L_x_8740) ;  /* 0x0000000000081947 */ /* 0x002fea0003800000 */
[----:B------:R-:W1:Y:S02]  /*6e10*/  SYNCS.PHASECHK.TRANS64.TRYWAIT P1, [UR6+0x22850], R5 ;  /* 0x02285005ff0075a7 */ /* 0x000e640008020146 */
[----:B-1----:R-:W-:Y:S05]  /*6e20*/  @!P1 BRA `(.L_x_8743) ;  /* 0x0000017400809947 */ /* 0x002fea0003800000 */
.L_x_8740:
        /* <DEDUP_REMOVED lines=12> */
[----:B-1----:R-:W-:-:S04]  /*6ef0*/  SHF.R.U32.HI R6, RZ, 0x7, R6 ;  /* 0x00000007ff067819 */ /* 0x002fc80000011606 */
[----:B0-----:R-:W-:Y:S01]  /*6f00*/  IADD3 R5, -R6, 0xb, RZ ;  /* 0x0000000b06057810 */ /* 0x001fe20007ffe1ff */
[----:B------:R-:W-:Y:S02]  /*6f10*/  WARPGROUP.DEPBAR.LE gsb0, 0x0 ;  /* 0x00008000000079c5 */ /* 0x000fe40000010000 */
[----:B------:R-:W-:-:S06]  /*6f20*/  WARPGROUP.ARRIVE ;  /* 0x00000000000079c5 */ /* 0x000fcc0000000000 */
        /* <DEDUP_REMOVED lines=20> */
.L_x_8744:
[----:B------:R-:W-:Y:S01]  /*7070*/  UISETP.NE.AND UP1, UPT, UR53, URZ, UPT ;  /* 0x0000003f3500728c */ /* 0x000fe2000bf25270 */
[----:B------:R-:W-:Y:S01]  /*7080*/  VIADD R15, R22, UR38 ;  /* 0x00000026160f7c36 */ /* 0x000fe20008000000 */
[----:B------:R-:W-:Y:S01]  /*7090*/  ULEA UR6, UR47, UR43, 0x3 ;  /* 0x0000002b2f067291 */ /* 0x000fe2000f8e183f */
[----:B------:R-:W-:Y:S01]  /*70a0*/  IMAD R20, R10, -0xa0, RZ ;  /* 0xffffff600a147824 */ /* 0x000fe200078e02ff */
[----:B------:R-:W-:Y:S02]  /*70b0*/  UISETP.NE.AND UP0, UPT, UR52, URZ, UPT ;  /* 0x0000003f3400728c */ /* 0x000fe4000bf05270 */
[----:B------:R-:W-:Y:S01]  /*70c0*/  PLOP3.LUT P1, PT, PT, PT, UP1, 0x80, 0x0 ;  /* 0x000000000000781c */ /* 0x000fe20003f2f018 */
[----:B------:R-:W-:Y:S01]  /*70d0*/  UIADD3 UR6, UR6, 0x22840, URZ ;  /* 0x0002284006067890 */ /* 0x000fe2000fffe03f */
[----:B------:R-:W-:-:S03]  /*70e0*/  PLOP3.LUT P2, PT, PT, PT, UP1, 0x80, 0x0 ;  /* 0x000000000000781c */ /* 0x000fc60003f4f018 */
[----:B------:R-:W-:Y:S01]  /*70f0*/  @UP1 ULDC UR7, c[0x0][0x44c] ;  /* 0x0001130000071ab9 */ /* 0x000fe20000000800 */
[----:B------:R-:W-:-:S07]  /*7100*/  UPRMT UR6, UR42, 0x654, UR6 ;  /* 0x000006542a067896 */ /* 0x000fce0008000006 */
[----:B0-----:R-:W-:Y:S01]  /*7110*/  @P1 IMAD.HI.U32 R5, R15, UR7, RZ ;  /* 0x000000070f051c27 */ /* 0x001fe2000f8e00ff */
[----:B------:R-:W-:Y:S01]  /*7120*/  @UP1 ULDC UR7, c[0x0][0x450] ;  /* 0x0001140000071ab9 */ /* 0x000fe20000000800 */
[----:B------:R-:W-:Y:S01]  /*7130*/  PLOP3.LUT P1, PT, PT, PT, UP0, 0x40, 0x0 ;  /* 0x000000000000781c */ /* 0x000fe20003f2e808 */
[----:B------:R-:W-:Y:S01]  /*7140*/  SYNCS.ARRIVE.TRANS64.RED.A1T0 RZ, [UR6], RZ ;  /* 0x000000ffffff79a7 */ /* 0x000fe20008100406 */
[----:B------:R-:W-:Y:S01]  /*7150*/  ULOP3.LUT UR6, URZ, UR29, URZ, 0x33, !UPT ;  /* 0x0000001d3f067292 */ /* 0x000fe2000f8e333f */
[----:B------:R-:W-:Y:S02]  /*7160*/  @P2 SHF.R.U32.HI R15, RZ, UR7, R5 ;  /* 0x00000007ff0f2c19 */ /* 0x000fe40008011605 */
[----:B------:R-:W-:-:S03]  /*7170*/  IADD3 R5, -R19, 0x1, R20 ;  /* 0x0000000113057810 */ /* 0x000fc60007ffe114 */
[----:B------:R-:W0:Y:S01]  /*7180*/  SHFL.IDX PT, R21, R15, RZ, 0x1c1f ;  /* 0x001c1fff0f157589 */ /* 0x000e2200000e0000 */
[----:B------:R-:W-:-:S05]  /*7190*/  IADD3 R5, -R18, R5, R17 ;  /* 0x0000000512057210 */ /* 0x000fca0007ffe111 */
[C---:B------:R-:W-:Y:S02]  /*71a0*/  VIADD R14, R5.reuse, UR30 ;  /* 0x0000001e050e7c36 */ /* 0x040fe40008000000 */
[----:B------:R-:W-:Y:S02]  /*71b0*/  VIADD R13, R5, UR6 ;  /* 0x00000006050d7c36 */ /* 0x000fe40008000000 */
[----:B------:R-:W-:Y:S02]  /*71c0*/  IMAD.IADD R5, R20, 0x1, -R19 ;  /* 0x0000000114057824 */ /* 0x000fe400078e0a13 */
[--C-:B0-----:R-:W-:Y:S02]  /*71d0*/  IMAD.IADD R12, R14, 0x1, R21.reuse ;  /* 0x000000010e0c7824 */ /* 0x101fe400078e0215 */
[----:B------:R-:W-:Y:S01]  /*71e0*/  IMAD.IADD R11, R13, 0x1, R21 ;  /* 0x000000010d0b7824 */ /* 0x000fe200078e0215 */
[----:B------:R-:W-:Y:S06]  /*71f0*/  @P1 BRA `(.L_x_8745) ;  /* 0x0000000000541947 */ /* 0x000fec0003800000 */
        /* <DEDUP_REMOVED lines=12> */
.L_x_8747:
[----:B------:R-:W-:-:S05]  /*72c0*/  IMAD.U32 R168, RZ, RZ, UR28 ;  /* 0x0000001cffa87e24 */ /* 0x000fca000f8e00ff */
[----:B------:R-:W-:-:S13]  /*72d0*/  ISETP.NE.AND P1, PT, R168, 0x1, PT ;  /* 0x00000001a800780c */ /* 0x000fda0003f25270 */
[----:B------:R-:W0:Y:S02]  /*72e0*/  @P1 LDC.64 R6, c[0x0][0x9e8] ;  /* 0x00027a00ff061b82 */ /* 0x000e240000000a00 */
[----:B0-----:R-:W-:-:S05]  /*72f0*/  @P1 IMAD.HI.U32 R6, R21, R6, RZ ;  /* 0x0000000615061227 */ /* 0x001fca00078e00ff */
[----:B------:R-:W-:-:S07]  /*7300*/  @P1 SHF.R.U32.HI R21, RZ, R7, R6 ;  /* 0x00000007ff151219 */ /* 0x000fce0000011606 */
.L_x_8748:
[----:B------:R-:W-:Y:S05]  /*7310*/  BSYNC B0 ;  /* 0x0000000000007941 */ /* 0x000fea0003800000 */
.L_x_8746:
[----:B------:R-:W-:-:S05]  /*7320*/  IMAD R21, R21, R168, R5 ;  /* 0x000000a815157224 */ /* 0x000fca00078e0205 */
[----:B------:R-:W-:Y:S02]  /*7330*/  VIADDMNMX R12, R21, R168, R12, PT ;  /* 0x000000a8150c7246 */ /* 0x000fe4000380010c */
[----:B------:R-:W-:-:S07]  /*7340*/  VIMNMX R11, R11, R21, !PT ;  /* 0x000000150b0b7248 */ /* 0x000fce0007fe0100 */
.L_x_8745:
[C---:B------:R-:W-:Y:S01]  /*7350*/  ISETP.GE.AND P2, PT, R20.reuse, 0x2, PT ;  /* 0x000000021400780c */ /* 0x040fe20003f46270 */
[----:B------:R-:W-:Y:S01]  /*7360*/  UISETP.NE.AND UP0, UPT, UR52, URZ, UPT ;  /* 0x0000003f3400728c */ /* 0x000fe2000bf05270 */
[----:B------:R-:W-:Y:S02]  /*7370*/  ISETP.GE.AND P1, PT, R20, 0x9, PT ;  /* 0x000000091400780c */ /* 0x000fe40003f26270 */
[----:B------:R-:W-:Y:S02]  /*7380*/  LOP3.LUT R16, R16, 0xefffffff, RZ, 0xc0, !PT ;  /* 0xefffffff10107812 */ /* 0x000fe400078ec0ff */
[C---:B------:R-:W-:Y:S02]  /*7390*/  ISETP.GE.AND P4, PT, R20.reuse, 0xa, PT ;  /* 0x0000000a1400780c */ /* 0x040fe40003f86270 */
[----:B------:R-:W-:Y:S02]  /*73a0*/  ISETP.GE.AND P3, PT, R20, 0x11, PT ;  /* 0x000000111400780c */ /* 0x000fe40003f66270 */
[----:B------:R-:W-:-:S03]  /*73b0*/  LOP3.LUT R2, R2, 0xfffffffe, RZ, 0xc0, !PT ;  /* 0xfffffffe02027812 */ /* 0x000fc600078ec0ff */
[----:B------:R-:W-:Y:S02]  /*73c0*/  @P2 LOP3.LUT R16, R16, 0x10000000, RZ, 0xfc, !PT ;  /* 0x1000000010102812 */ /* 0x000fe400078efcff */
[C---:B------:R-:W-:Y:S02]  /*73d0*/  ISETP.GT.AND P2, PT, R11.reuse, 0x1, !P2 ;  /* 0x000000010b00780c */ /* 0x040fe40005744270 */
        /* <DEDUP_REMOVED lines=239> */
.L_x_8751:
[----:B------:R-:W-:-:S05]  /*82d0*/  IMAD.U32 R12, RZ, RZ, UR28 ;  /* 0x0000001cff0c7e24 */ /* 0x000fca000f8e00ff */
[----:B------:R-:W-:-:S13]  /*82e0*/  ISETP.NE.AND P6, PT, R12, 0x1, PT ;  /* 0x000000010c00780c */ /* 0x000fda0003fc5270 */
[----:B------:R-:W0:Y:S02]  /*82f0*/  @P6 LDC.64 R6, c[0x0][0x9e8] ;  /* 0x00027a00ff066b82 */ /* 0x000e240000000a00 */
[----:B0-----:R-:W-:-:S05]  /*8300*/  @P6 IMAD.HI.U32 R6, R11, R6, RZ ;  /* 0x000000060b066227 */ /* 0x001fca00078e00ff */
[----:B------:R-:W-:-:S07]  /*8310*/  @P6 SHF.R.U32.HI R11, RZ, R7, R6 ;  /* 0x00000007ff0b6219 */ /* 0x000fce0000011606 */
.L_x_8752:
[----:B------:R-:W-:Y:S05]  /*8320*/  BSYNC B0 ;  /* 0x0000000000007941 */ /* 0x000fea0003800000 */
.L_x_8750:
[----:B------:R-:W-:-:S05]  /*8330*/  IMAD R5, R11, R12, R5 ;  /* 0x0000000c0b057224 */ /* 0x000fca00078e0205 */
[----:B------:R-:W-:Y:S02]  /*8340*/  VIADDMNMX R14, R5, R12, R14, PT ;  /* 0x0000000c050e7246 */ /* 0x000fe4000380010e */
[----:B------:R-:W-:-:S07]  /*8350*/  VIMNMX R13, R13, R5, !PT ;  /* 0x000000050d0d7248 */ /* 0x000fce0007fe0100 */
.L_x_8749:
[----:B------:R-:W-:Y:S02]  /*8360*/  ISETP.GT.AND P1, PT, R13, 0x20, !P1 ;  /* 0x000000200d00780c */ /* 0x000fe40004f24270 */
        /* <DEDUP_REMOVED lines=104> */
[C---:B------:R-:W-:Y:S02]  /*89f0*/  ISETP.GT.AND P4, PT, R13.reuse, 0x91, !P4 ;  /* 0x000000910d00780c */ /* 0x040fe40006784270 */
[----:B------:R-:W-:Y:S02]  /*8a00*/  ISETP.LT.OR P1, PT, R14, 0x5a, P1 ;  /* 0x0000005a0e00780c */ /* 0x000fe40000f21670 */
[----:B------:R-:W-:Y:S02]  /*8a10*/  ISETP.GT.AND P5, PT, R13, 0x98, !P5 ;  /* 0x000000980d00780c */ /* 0x000fe40006fa4270 */
[----:B------:R-:W-:-:S02]  /*8a20*/  FSEL R135, R135, -INF , !P1 ;  /* 0xff80000087877808 */ /* 0x000fc40004800000 */
[----:B------:R-:W-:Y:S02]  /*8a30*/  LOP3.LUT P1, RZ, R16, 0x1000, RZ, 0xc0, !PT ;  /* 0x0000100010ff7812 */ /* 0x000fe4000782c0ff */
[C---:B------:R-:W-:Y:S02]  /*8a40*/  ISETP.LT.OR P2, PT, R14.reuse, 0x8a, P2 ;  /* 0x0000008a0e00780c */ /* 0x040fe40001741670 */
[----:B------:R-:W-:Y:S02]  /*8a50*/  ISETP.GT.AND P1, PT, R13, 0x60, !P1 ;  /* 0x000000600d00780c */ /* 0x000fe40004f24270 */
[C---:B------:R-:W-:Y:S02]  /*8a60*/  ISETP.LT.OR P3, PT, R14.reuse, 0x91, P3 ;  /* 0x000000910e00780c */ /* 0x040fe40001f61670 */
[----:B------:R-:W-:Y:S02]  /*8a70*/  ISETP.LT.OR P1, PT, R14, 0x61, P1 ;  /* 0x000000610e00780c */ /* 0x000fe40000f21670 */
[----:B0-----:R-:W-:-:S02]  /*8a80*/  FMNMX.FTZ R11, R7, R6, !PT ;  /* 0x00000006070b7209 */ /* 0x001fc40007810000 */
[----:B------:R-:W-:Y:S02]  /*8a90*/  FSEL R106, R106, -INF , !P1 ;  /* 0xff8000006a6a7808 */ /* 0x000fe40004800000 */
[----:B------:R-:W-:Y:S01]  /*8aa0*/  LOP3.LUT P1, RZ, R16, 0x800, RZ, 0xc0, !PT ;  /* 0x0000080010ff7812 */ /* 0x000fe2000782c0ff */
[----:B------:R-:W0:Y:S01]  /*8ab0*/  SHFL.BFLY PT, R6, R11, 0x1, 0x1f ;  /* 0x0c201f000b067f89 */ /* 0x000e2200000e0000 */
[----:B------:R-:W-:Y:S02]  /*8ac0*/  FSEL R95, R95, -INF , !P2 ;  /* 0xff8000005f5f7808 */ /* 0x000fe40005000000 */
[----:B------:R-:W-:Y:S02]  /*8ad0*/  ISETP.GT.AND P1, PT, R13, 0x61, !P1 ;  /* 0x000000610d00780c */ /* 0x000fe40004f24270 */
[C---:B------:R-:W-:Y:S02]  /*8ae0*/  ISETP.LT.OR P4, PT, R14.reuse, 0x92, P4 ;  /* 0x000000920e00780c */ /* 0x040fe40002781670 */
[----:B------:R-:W-:-:S02]  /*8af0*/  ISETP.LT.OR P1, PT, R14, 0x62, P1 ;  /* 0x000000620e00780c */ /* 0x000fc40000f21670 */
[----:B------:R-:W-:Y:S02]  /*8b00*/  FSEL R98, R98, -INF , !P3 ;  /* 0xff80000062627808 */ /* 0x000fe40005800000 */
[----:B------:R-:W-:Y:S02]  /*8b10*/  FSEL R107, R107, -INF , !P1 ;  /* 0xff8000006b6b7808 */ /* 0x000fe40004800000 */
[----:B------:R-:W-:Y:S02]  /*8b20*/  LOP3.LUT P1, RZ, R16, 0x400, RZ, 0xc0, !PT ;  /* 0x0000040010ff7812 */ /* 0x000fe4000782c0ff */
[----:B------:R-:W-:Y:S02]  /*8b30*/  ISETP.LT.OR P5, PT, R14, 0x99, P5 ;  /* 0x000000990e00780c */ /* 0x000fe40002fa1670 */
[----:B------:R-:W-:Y:S02]  /*8b40*/  ISETP.GT.AND P1, PT, R13, 0x68, !P1 ;  /* 0x000000680d00780c */ /* 0x000fe40004f24270 */
[----:B------:R-:W-:-:S02]  /*8b50*/  FSEL R102, R102, -INF , !P5 ;  /* 0xff80000066667808 */ /* 0x000fc40006800000 */
[----:B------:R-:W-:Y:S02]  /*8b60*/  ISETP.LT.OR P1, PT, R14, 0x69, P1 ;  /* 0x000000690e00780c */ /* 0x000fe40000f21670 */
[----:B0-----:R-:W-:Y:S01]  /*8b70*/  FMNMX.FTZ R5, R11, R6, !PT ;  /* 0x000000060b057209 */ /* 0x001fe20007810000 */
[----:B------:R-:W-:Y:S01]  /*8b80*/  IMAD.U32 R6, RZ, RZ, UR39 ;  /* 0x00000027ff067e24 */ /* 0x000fe2000f8e00ff */
        /* <DEDUP_REMOVED lines=62> */
[C---:B------:R-:W-:Y:S02]  /*8f70*/  ISETP.GT.AND P1, PT, R13.reuse, RZ, !P6 ;  /* 0x000000ff0d00720c */ /* 0x040fe40007724270 */
        /* <DEDUP_REMOVED lines=91> */
[----:B------:R-:W-:Y:S01]  /*9530*/  MUFU.EX2 R141, R141 ;  /* 0x0000008d008d7308 */ /* 0x000fe20000000800 */
[----:B------:R-:W-:Y:S02]  /*9540*/  FSEL R105, R99, -INF , !P4 ;  /* 0xff80000063697808 */ /* 0x000fe40006000000 */
[----:B------:R-:W-:-:S04]  /*9550*/  FMNMX.FTZ R153, R95, R160, !PT ;  /* 0x000000a05f997209 */ /* 0x000fc80007810000 */
[----:B------:R-:W-:Y:S01]  /*9560*/  FMNMX.FTZ R108, R98, R153, !PT ;  /* 0x00000099626c7209 */ /* 0x000fe20007810000 */
[----:B------:R0:W-:Y:S03]  /*9570*/  MUFU.EX2 R99, R157 ;  /* 0x0000009d00637308 */ /* 0x0001e60000000800 */
[----:B------:R-:W-:-:S04]  /*9580*/  FMNMX.FTZ R109, R105, R108, !PT ;  /* 0x0000006c696d7209 */ /* 0x000fc80007810000 */
[----:B------:R-:W-:Y:S01]  /*9590*/  FMNMX.FTZ R108, R102, R109, !PT ;  /* 0x0000006d666c7209 */ /* 0x000fe20007810000 */
[----:B------:R-:W-:-:S01]  /*95a0*/  FFMA.FTZ R109, R113, UR39, -R6 ;  /* 0x00000027716d7c23 */ /* 0x000fc20008010806 */
[--C-:B------:R-:W-:Y:S01]  /*95b0*/  FFMA.FTZ R113, R117, UR39, -R6.reuse ;  /* 0x0000002775717c23 */ /* 0x100fe20008010806 */
[----:B0-----:R-:W-:-:S01]  /*95c0*/  FFMA.FTZ R157, R101, UR39, -R6 ;  /* 0x00000027659d7c23 */ /* 0x001fc20008010806 */
[----:B------:R-:W-:Y:S01]  /*95d0*/  FMNMX.FTZ R153, R103, R108, !PT ;  /* 0x0000006c67997209 */ /* 0x000fe20007810000 */
[----:B------:R-:W-:Y:S01]  /*95e0*/  MUFU.EX2 R144, R144 ;  /* 0x0000009000907308 */ /* 0x000fe20000000800 */
[----:B------:R-:W-:-:S03]  /*95f0*/  FSEL R101, R5, RZ, P1 ;  /* 0x000000ff05657208 */ /* 0x000fc60000800000 */
[----:B------:R-:W0:Y:S02]  /*9600*/  SHFL.BFLY PT, R160, R153, 0x2, 0x1f ;  /* 0x0c401f0099a07f89 */ /* 0x000e2400000e0000 */
[----:B------:R-:W-:-:S02]  /*9610*/  FADD.FTZ R101, -R101, R8 ;  /* 0x0000000865657221 */ /* 0x000fc40000010100 */
[----:B------:R1:W-:Y:S02]  /*9620*/  MUFU.EX2 R108, R161 ;  /* 0x000000a1006c7308 */ /* 0x0003e40000000800 */
[----:B------:R-:W-:-:S06]  /*9630*/  FMUL.FTZ R101, R101, UR39 ;  /* 0x0000002765657c20 */ /* 0x000fcc0008410000 */
[----:B------:R-:W2:Y:S08]  /*9640*/  MUFU.EX2 R101, R101 ;  /* 0x0000006500657308 */ /* 0x000eb00000000800 */
[----:B------:R-:W-:Y:S01]  /*9650*/  MUFU.EX2 R145, R145 ;  /* 0x0000009100917308 */ /* 0x000fe20000000800 */
[----:B0-----:R-:W-:Y:S01]  /*9660*/  FMNMX.FTZ R160, R153, R160, !PT ;  /* 0x000000a099a07209 */ /* 0x001fe20007810000 */
[----:B------:R-:W-:-:S06]  /*9670*/  IMAD.U32 R153, RZ, RZ, UR39 ;  /* 0x00000027ff997e24 */ /* 0x000fcc000f8e00ff */
[----:B------:R-:W-:Y:S01]  /*9680*/  MUFU.EX2 R148, R148 ;  /* 0x0000009400947308 */ /* 0x000fe20000000800 */
[----:B------:R-:W0:Y:S07]  /*9690*/  SHFL.BFLY PT, R117, R160, 0x1, 0x1f ;  /* 0x0c201f00a0757f89 */ /* 0x000e2e00000e0000 */
[----:B------:R-:W-:Y:S08]  /*96a0*/  MUFU.EX2 R149, R149 ;  /* 0x0000009500957308 */ /* 0x000ff00000000800 */
[----:B------:R-:W-:Y:S08]  /*96b0*/  MUFU.EX2 R120, R120 ;  /* 0x0000007800787308 */ /* 0x000ff00000000800 */
[----:B------:R-:W-:Y:S01]  /*96c0*/  MUFU.EX2 R121, R121 ;  /* 0x0000007900797308 */ /* 0x000fe20000000800 */
[----:B0-----:R-:W-:-:S04]  /*96d0*/  FMNMX.FTZ R6, R160, R117, !PT ;  /* 0x00000075a0067209 */ /* 0x001fc80007810000 */
[C---:B------:R-:W-:Y:S01]  /*96e0*/  FSETP.NEU.FTZ.AND P1, PT, R6.reuse, -INF , PT ;  /* 0xff8000000600780b */ /* 0x040fe20003f3d000 */
[----:B------:R-:W-:-:S02]  /*96f0*/  FFMA.FTZ R8, R6, R153, -8 ;  /* 0xc100000006087423 */ /* 0x000fc40000010099 */
[----:B------:R0:W-:Y:S03]  /*9700*/  MUFU.EX2 R117, R157 ;  /* 0x0000009d00757308 */ /* 0x0001e60000000800 */
[----:B------:R-:W-:-:S05]  /*9710*/  FSEL R8, R8, RZ, P1 ;  /* 0x000000ff08087208 */ /* 0x000fca0000800000 */
[--C-:B-1----:R-:W-:Y:S01]  /*9720*/  FFMA.FTZ R161, R126, UR39, -R8.reuse ;  /* 0x000000277ea17c23 */ /* 0x102fe20008010808 */
[----:B0-----:R-:W-:-:S01]  /*9730*/  FFMA.FTZ R157, R162, UR39, -R8 ;  /* 0x00000027a29d7c23 */ /* 0x001fc20008010808 */
[----:B------:R-:W-:Y:S01]  /*9740*/  FSEL R162, R6, RZ, P1 ;  /* 0x000000ff06a27208 */ /* 0x000fe20000800000 */
[----:B------:R-:W-:-:S01]  /*9750*/  FFMA.FTZ R153, R154, UR39, -R8 ;  /* 0x000000279a997c23 */ /* 0x000fc20008010808 */
[--C-:B------:R-:W-:Y:S01]  /*9760*/  FFMA.FTZ R116, R155, UR39, -R8.reuse ;  /* 0x000000279b747c23 */ /* 0x100fe20008010808 */
[----:B------:R-:W-:-:S01]  /*9770*/  FFMA.FTZ R154, R158, UR39, -R8 ;  /* 0x000000279e9a7c23 */ /* 0x000fc20008010808 */
[----:B------:R-:W-:Y:S01]  /*9780*/  FFMA.FTZ R155, R159, UR39, -R8 ;  /* 0x000000279f9b7c23 */ /* 0x000fe20008010808 */
[----:B------:R-:W-:-:S01]  /*9790*/  FADD.FTZ R162, -R162, R9 ;  /* 0x00000009a2a27221 */ /* 0x000fc20000010100 */
[--C-:B------:R-:W-:Y:S01]  /*97a0*/  FFMA.FTZ R158, R163, UR39, -R8.reuse ;  /* 0x00000027a39e7c23 */ /* 0x100fe20008010808 */
[----:B------:R-:W-:Y:S01]  /*97b0*/  MUFU.EX2 R153, R153 ;  /* 0x0000009900997308 */ /* 0x000fe20000000800 */
[----:B------:R-:W-:-:S01]  /*97c0*/  FFMA.FTZ R159, R166, UR39, -R8 ;  /* 0x00000027a69f7c23 */ /* 0x000fc20008010808 */
[----:B------:R-:W-:Y:S01]  /*97d0*/  FMUL.FTZ R126, R162, UR39 ;  /* 0x00000027a27e7c20 */ /* 0x000fe20008410000 */
[----:B------:R-:W-:-:S01]  /*97e0*/  FFMA.FTZ R162, R127, UR39, -R8 ;  /* 0x000000277fa27c23 */ /* 0x000fc20008010808 */
[--C-:B------:R-:W-:Y:S01]  /*97f0*/  FFMA.FTZ R127, R130, UR39, -R8.reuse ;  /* 0x00000027827f7c23 */ /* 0x100fe20008010808 */
[----:B------:R-:W-:-:S01]  /*9800*/  FFMA.FTZ R130, R131, UR39, -R8 ;  /* 0x0000002783827c23 */ /* 0x000fc20008010808 */
[----:B------:R-:W-:Y:S01]  /*9810*/  FFMA.FTZ R131, R134, UR39, -R8 ;  /* 0x0000002786837c23 */ /* 0x000fe20008010808 */
[----:B--2---:R-:W-:-:S01]  /*9820*/  FFMA.FTZ R134, R101, R3, R12 ;  /* 0x0000000365867223 */ /* 0x004fc2000001000c */
        /* <DEDUP_REMOVED lines=30> */
[--C-:B------:R-:W-:Y:S01]  /*9a10*/  FFMA.FTZ R91, R91, UR39, -R8.reuse ;  /* 0x000000275b5b7c23 */ /* 0x100fe20008010808 */
        /* <DEDUP_REMOVED lines=132> */
[----:B------:R-:W-:Y:S01]  /*a260*/  FADD.FTZ R3, R117, R0 ;  /* 0x0000000075037221 */ /* 0x000fe20000010000 */
[----:B0-----:R-:W-:-:S04]  /*a270*/  FADD.FTZ R164, R161, R164 ;  /* 0x000000a4a1a47221 */ /* 0x001fc80000010000 */
[----:B-1----:R-:W-:Y:S01]  /*a280*/  FADD.FTZ R0, R8, R164 ;  /* 0x000000a408007221 */ /* 0x002fe20000010000 */
[----:B------:R-:W-:Y:S06]  /*a290*/  @!P0 BRA `(.L_x_8753) ;  /* 0x0000000000048947 */ /* 0x000fec0003800000 */
[----:B------:R-:W-:Y:S01]  /*a2a0*/  BPT.TRAP 0x1 ;  /* 0x000000040000795c */ /* 0x000fe20000300000 */
.L_x_8753:
        /* <DEDUP_REMOVED lines=76> */
[----:B------:R-:W-:Y:S01]  /*a770*/  VIADD R10, R10, 0xffffffff ;  /* 0xffffffff0a0a7836 */ /* 0x000fe20000000000 */
        /* <DEDUP_REMOVED lines=38> */
.L_x_8735:
[----:B------:R-:W-:Y:S01]  /*a9e0*/  UISETP.NE.AND UP1, UPT, UR53, URZ, UPT ;  /* 0x0000003f3500728c */ /* 0x000fe2000bf25270 */
[----:B------:R-:W-:Y:S01]  /*a9f0*/  IADD3 R7, R17, 0x1, -R18 ;  /* 0x0000000111077810 */ /* 0x000fe20007ffe812 */
[----:B------:R-:W-:Y:S02]  /*aa00*/  UISETP.NE.AND UP0, UPT, UR52, URZ, UPT ;  /* 0x0000003f3400728c */ /* 0x000fe4000bf05270 */
[----:B------:R-:W-:Y:S01]  /*aa10*/  UIADD3 UR10, UR38, 0x7f, URZ ;  /* 0x0000007f260a7890 */ /* 0x000fe2000fffe03f */
[----:B------:R-:W-:-:S03]  /*aa20*/  R2UR UR11, R7 ;  /* 0x00000000070b72ca */ /* 0x000fc600000e0000 */
        /* <DEDUP_REMOVED lines=19> */
.L_x_8756:
[----:B------:R-:W-:Y:S02]  /*ab60*/  ULDC UR11, c[0x0][0x9e4] ;  /* 0x00027900000b7ab9 */ /* 0x000fe40000000800 */
[----:B------:R-:W-:-:S11]  /*ab70*/  UISETP.NE.AND UP0, UPT, UR11, 0x1, UPT ;  /* 0x000000010b00788c */ /* 0x000fd6000bf05270 */
[----:B------:R-:W-:Y:S02]  /*ab80*/  @UP0 ULDC.64 UR14, c[0x0][0x9e8] ;  /* 0x00027a00000e0ab9 */ /* 0x000fe40000000a00 */
[----:B------:R-:W-:-:S04]  /*ab90*/  UIMAD.WIDE.U32 UR6, UR10, UR14, URZ ;  /* 0x0000000e0a0672a5 */ /* 0x000fc8000f8e003f */
[----:B------:R-:W-:-:S12]  /*aba0*/  @UP0 USHF.R.U32.HI UR10, URZ, UR15, UR7 ;  /* 0x0000000f3f0a0299 */ /* 0x000fd80008011607 */
.L_x_8757:
[----:B------:R-:W-:-:S04]  /*abb0*/  UIMAD UR10, UR10, UR11, URZ ;  /* 0x0000000b0a0a72a4 */ /* 0x000fc8000f8e023f */
[----:B------:R-:W-:-:S04]  /*abc0*/  UISETP.LT.AND UP0, UPT, UR29, UR10, UPT ;  /* 0x0000000a1d00728c */ /* 0x000fc8000bf01270 */
[----:B------:R-:W-:-:S12]  /*abd0*/  USEL UR29, UR29, UR10, !UP0 ;  /* 0x0000000a1d1d7287 */ /* 0x000fd8000c000000 */
.L_x_8755:
        /* <DEDUP_REMOVED lines=12> */
.L_x_8769:
[----:B------:R-:W-:Y:S01]  /*aca0*/  ISETP.NE.AND P2, PT, RZ, UR45, PT ;  /* 0x0000002dff007c0c */ /* 0x000fe2000bf45270 */
[----:B------:R-:W-:-:S04]  /*acb0*/  UISETP.NE.AND UP0, UPT, UR29, 0x1, UPT ;  /* 0x000000011d00788c */ /* 0x000fc8000bf05270 */
[----:B------:R-:W-:-:S04]  /*acc0*/  USEL UR48, URZ, 0x1, UP0 ;  /* 0x000000013f307887 */ /* 0x000fc80008000000 */
[----:B------:R-:W-:-:S04]  /*acd0*/  ULOP3.LUT UR48, UR30, UR48, URZ, 0x3c, !UPT ;  /* 0x000000301e307292 */ /* 0x000fc8000f8e3c3f */
[----:B------:R-:W-:Y:S08]  /*ace0*/  @P2 BRA `(.L_x_8759) ;  /* 0x0000000000382947 */ /* 0x000ff00003800000 */
[----:B------:R-:W-:Y:S05]  /*acf0*/  @!P0 BRA `(.L_x_8760) ;  /* 0x0000000000048947 */ /* 0x000fea0003800000 */
[----:B------:R-:W-:Y:S01]  /*ad00*/  BPT.TRAP 0x1 ;  /* 0x000000040000795c */ /* 0x000fe20000300000 */
.L_x_8760:
        /* <DEDUP_REMOVED lines=9> */
.L_x_8761:
[----:B-1----:R-:W-:Y:S05]  /*ada0*/  @P1 BRA `(.L_x_8759) ;  /* 0x0000000000081947 */ /* 0x002fea0003800000 */
[----:B------:R-:W1:Y:S02]  /*adb0*/  SYNCS.PHASECHK.TRANS64.TRYWAIT P1, [UR6+0x22830], R5 ;  /* 0x02283005ff0075a7 */ /* 0x000e640008020146 */
[----:B-1----:R-:W-:Y:S05]  /*adc0*/  @!P1 BRA `(.L_x_8762) ;  /* 0x0000013400b09947 */ /* 0x002fea0003800000 */
.L_x_8759:
        /* <DEDUP_REMOVED lines=132> */
.L_x_8764:
[----:B------:R-:W-:Y:S01]  /*b610*/  ULEA UR6, UR29, UR43, 0x3 ;  /* 0x0000002b1d067291 */ /* 0x000fe2000f8e183f */
[----:B------:R-:W-:-:S05]  /*b620*/  IMAD.U32 R5, RZ, RZ, UR30 ;  /* 0x0000001eff057e24 */ /* 0x000fca000f8e00ff */
[----:B------:R-:W-:-:S04]  /*b630*/  SHF.L.U32 R5, R5, 0x1f, RZ ;  /* 0x0000001f05057819 */ /* 0x000fc800000006ff */
[----:B------:R0:W1:Y:S01]  /*b640*/  SYNCS.PHASECHK.TRANS64.TRYWAIT P1, [UR6+0x22850], R5 ;  /* 0x02285005ff0075a7 */ /* 0x0000620008020146 */
[----:B------:R-:W-:Y:S05]  /*b650*/  @!P0 BRA `(.L_x_8765) ;  /* 0x0000000000048947 */ /* 0x000fea0003800000 */
[----:B------:R-:W-:Y:S01]  /*b660*/  BPT.TRAP 0x1 ;  /* 0x000000040000795c */ /* 0x000fe20000300000 */
.L_x_8765:
[----:B-1----:R-:W-:Y:S05]  /*b670*/  @P1 BRA `(.L_x_8763) ;  /* 0x0000000000081947 */ /* 0x002fea0003800000 */
[----:B------:R-:W1:Y:S02]  /*b680*/  SYNCS.PHASECHK.TRANS64.TRYWAIT P1, [UR6+0x22850], R5 ;  /* 0x02285005ff0075a7 */ /* 0x000e640008020146 */
[----:B-1----:R-:W-:Y:S05]  /*b690*/  @!P1 BRA `(.L_x_8766) ;  /* 0x0000012c00949947 */ /* 0x002fea0003800000 */
.L_x_8763:
        /* <DEDUP_REMOVED lines=36> */
.L_x_8767:
[----:B------:R-:W-:Y:S01]  /*b8e0*/  FMNMX.FTZ R6, R152, R7, !PT ;  /* 0x0000000798067209 */ /* 0x000fe20007810000 */
[----:B------:R-:W-:Y:S01]  /*b8f0*/  IMAD.U32 R20, RZ, RZ, UR39 ;  /* 0x00000027ff147e24 */ /* 0x000fe2000f8e00ff */
[----:B------:R-:W-:Y:S01]  /*b900*/  FMNMX.FTZ R8, R154, R9, !PT ;  /* 0x000000099a087209 */ /* 0x000fe20007810000 */
[----:B------:R-:W-:Y:S01]  /*b910*/  ULEA UR6, UR47, UR43, 0x3 ;  /* 0x0000002b2f067291 */ /* 0x000fe2000f8e183f */
[----:B0-----:R-:W-:Y:S02]  /*b920*/  FMNMX.FTZ R5, R153, R6, !PT ;  /* 0x0000000699057209 */ /* 0x001fe40007810000 */
        /* <DEDUP_REMOVED lines=88> */
[----:B------:R-:W-:-:S04]  /*beb0*/  FADD.FTZ R7, -R5, R7 ;  /* 0x0000000705077221 */ /* 0x000fc80000010100 */
[----:B------:R-:W-:Y:S01]  /*bec0*/  FMUL.FTZ R14, R7, UR39 ;  /* 0x00000027070e7c20 */ /* 0x000fe20008410000 */
[----:B------:R-:W-:-:S01]  /*bed0*/  FADD.FTZ R7, -R6, R9 ;  /* 0x0000000906077221 */ /* 0x000fc20000010100 */
[----:B------:R-:W-:Y:S02]  /*bee0*/  FFMA.FTZ R9, R5, R20, -8 ;  /* 0xc100000005097423 */ /* 0x000fe40000010014 */
[----:B------:R-:W-:Y:S01]  /*bef0*/  MUFU.EX2 R8, R14 ;  /* 0x0000000e00087308 */ /* 0x000fe20000000800 */
        /* <DEDUP_REMOVED lines=90> */
[----:B0-----:R-:W-:-:S07]  /*c4a0*/  FADD.FTZ R0, R153, R0 ;  /* 0x0000000099007221 */ /* 0x001fce0000010000 */
[----:B------:R0:W2:Y:S08]  /*c4b0*/  MUFU.EX2 R14, R157 ;  /* 0x0000009d000e7308 */ /* 0x0000b00000000800 */
[----:B------:R-:W3:Y:S01]  /*c4c0*/  MUFU.EX2 R156, R156 ;  /* 0x0000009c009c7308 */ /* 0x000ee20000000800 */
[----:B0-----:R-:W-:-:S01]  /*c4d0*/  FFMA.FTZ R157, R162, UR39, -R101 ;  /* 0x00000027a29d7c23 */ /* 0x001fc20008010865 */
[----:B------:R-:W-:Y:S01]  /*c4e0*/  FADD.FTZ R162, R12, R3 ;  /* 0x000000030ca27221 */ /* 0x000fe20000010000 */
[----:B-1----:R-:W-:-:S01]  /*c4f0*/  FADD.FTZ R161, R155, R0 ;  /* 0x000000009ba17221 */ /* 0x002fc20000010000 */
[----:B------:R-:W-:-:S02]  /*c500*/  FFMA.FTZ R101, R103, UR39, -R101 ;  /* 0x0000002767657c23 */ /* 0x000fc40008010865 */
[----:B------:R-:W-:-:S02]  /*c510*/  FADD.FTZ R3, R13, R162 ;  /* 0x000000a20d037221 */ /* 0x000fc40000010000 */
[----:B------:R-:W0:Y:S02]  /*c520*/  MUFU.EX2 R15, R15 ;  /* 0x0000000f000f7308 */ /* 0x000e240000000800 */
[----:B--2---:R-:W-:-:S06]  /*c530*/  FADD.FTZ R0, R14, R3 ;  /* 0x000000030e007221 */ /* 0x004fcc0000010000 */
        /* <DEDUP_REMOVED lines=135> */
[----:B------:R0:W2:Y:S08]  /*cdb0*/  MUFU.EX2 R163, R102 ;  /* 0x0000006600a37308 */ /* 0x0000b00000000800 */
[----:B------:R-:W3:Y:S01]  /*cdc0*/  MUFU.EX2 R9, R9 ;  /* 0x0000000900097308 */ /* 0x000ee20000000800 */
[----:B0-----:R-:W-:-:S01]  /*cdd0*/  FADD.FTZ R102, R98, R103 ;  /* 0x0000006762667221 */ /* 0x001fc20000010000 */
[----:B-1----:R-:W-:-:S03]  /*cde0*/  FADD.FTZ R0, R100, R3 ;  /* 0x0000000364007221 */ /* 0x002fc60000010000 */
[----:B------:R-:W-:-:S03]  /*cdf0*/  FADD.FTZ R102, R99, R102 ;  /* 0x0000006663667221 */ /* 0x000fc60000010000 */
[----:B------:R-:W0:Y:S01]  /*ce00*/  MUFU.EX2 R101, R101 ;  /* 0x0000006500657308 */ /* 0x000e220000000800 */
[----:B--2---:R-:W-:-:S01]  /*ce10*/  FADD.FTZ R102, R163, R102 ;  /* 0x00000066a3667221 */ /* 0x004fc20000010000 */
[----:B---3--:R-:W-:-:S03]  /*ce20*/  FADD.FTZ R3, R9, R0 ;  /* 0x0000000009037221 */ /* 0x008fc60000010000 */
[----:B0-----:R-:W-:Y:S01]  /*ce30*/  FADD.FTZ R0, R101, R102 ;  /* 0x0000006665007221 */ /* 0x001fe20000010000 */
[----:B------:R-:W-:Y:S06]  /*ce40*/  @!P0 BRA `(.L_x_8768) ;  /* 0x0000000000048947 */ /* 0x000fec0003800000 */
[----:B------:R-:W-:Y:S01]  /*ce50*/  BPT.TRAP 0x1 ;  /* 0x000000040000795c */ /* 0x000fe20000300000 */
.L_x_8768:
        /* <DEDUP_REMOVED lines=115> */
.L_x_8758:
        /* <DEDUP_REMOVED lines=9> */
.L_x_8789:
[----:B------:R-:W-:Y:S01]  /*d620*/  ISETP.NE.AND P2, PT, RZ, UR45, PT ;  /* 0x0000002dff007c0c */ /* 0x000fe2000bf45270 */
[----:B------:R-:W-:-:S04]  /*d630*/  UISETP.NE.AND UP0, UPT, UR31, 0x1, UPT ;  /* 0x000000011f00788c */ /* 0x000fc8000bf05270 */
[----:B------:R-:W-:-:S04]  /*d640*/  USEL UR48, URZ, 0x1, UP0 ;  /* 0x000000013f307887 */ /* 0x000fc80008000000 */
[----:B------:R-:W-:-:S04]  /*d650*/  ULOP3.LUT UR48, UR32, UR48, URZ, 0x3c, !UPT ;  /* 0x0000003020307292 */ /* 0x000fc8000f8e3c3f */
[----:B------:R-:W-:Y:S08]  /*d660*/  @P2 BRA `(.L_x_8771) ;  /* 0x0000000000382947 */ /* 0x000ff00003800000 */
[----:B------:R-:W-:Y:S05]  /*d670*/  @!P0 BRA `(.L_x_8772) ;  /* 0x0000000000048947 */ /* 0x000fea0003800000 */
[----:B------:R-:W-:Y:S01]  /*d680*/  BPT.TRAP 0x1 ;  /* 0x000000040000795c */ /* 0x000fe20000300000 */
.L_x_8772:
        /* <DEDUP_REMOVED lines=9> */
.L_x_8773:
[----:B-1----:R-:W-:Y:S05]  /*d720*/  @P1 BRA `(.L_x_8771) ;  /* 0x0000000000081947 */ /* 0x002fea0003800000 */
[----:B------:R-:W1:Y:S02]  /*d730*/  SYNCS.PHASECHK.TRANS64.TRYWAIT P1, [UR6+0x22830], R5 ;  /* 0x02283005ff0075a7 */ /* 0x000e640008020146 */
[----:B-1----:R-:W-:Y:S05]  /*d740*/  @!P1 BRA `(.L_x_8774) ;  /* 0x0000010c00809947 */ /* 0x002fea0003800000 */
.L_x_8771:
        /* <DEDUP_REMOVED lines=132> */
.L_x_8776:
[----:B------:R-:W-:Y:S01]  /*df90*/  ULEA UR6, UR31, UR43, 0x3 ;  /* 0x0000002b1f067291 */ /* 0x000fe2000f8e183f */
[----:B------:R-:W-:-:S05]  /*dfa0*/  IMAD.U32 R5, RZ, RZ, UR32 ;  /* 0x00000020ff057e24 */ /* 0x000fca000f8e00ff */
[----:B------:R-:W-:-:S04]  /*dfb0*/  SHF.L.U32 R5, R5, 0x1f, RZ ;  /* 0x0000001f05057819 */ /* 0x000fc800000006ff */
[----:B------:R0:W1:Y:S01]  /*dfc0*/  SYNCS.PHASECHK.TRANS64.TRYWAIT P1, [UR6+0x22850], R5 ;  /* 0x02285005ff0075a7 */ /* 0x0000620008020146 */
[----:B------:R-:W-:Y:S05]  /*dfd0*/  @!P0 BRA `(.L_x_8777) ;  /* 0x0000000000048947 */ /* 0x000fea0003800000 */
[----:B------:R-:W-:Y:S01]  /*dfe0*/  BPT.TRAP 0x1 ;  /* 0x000000040000795c */ /* 0x000fe20000300000 */
.L_x_8777:
[----:B-1----:R-:W-:Y:S05]  /*dff0*/  @P1 BRA `(.L_x_8775) ;  /* 0x0000000000081947 */ /* 0x002fea0003800000 */
[----:B------:R-:W1:Y:S02]  /*e000*/  SYNCS.PHASECHK.TRANS64.TRYWAIT P1, [UR6+0x22850], R5 ;  /* 0x02285005ff0075a7 */ /* 0x000e640008020146 */
[----:B-1----:R-:W-:Y:S05]  /*e010*/  @!P1 BRA `(.L_x_8778) ;  /* 0x0000010400649947 */ /* 0x002fea0003800000 */
.L_x_8775:
        /* <DEDUP_REMOVED lines=36> */
.L_x_8779:
        /* <DEDUP_REMOVED lines=37> */
.L_x_8782:
[----:B------:R-:W-:-:S05]  /*e4b0*/  IMAD.U32 R168, RZ, RZ, UR28 ;  /* 0x0000001cffa87e24 */ /* 0x000fca000f8e00ff */
[----:B------:R-:W-:-:S13]  /*e4c0*/  ISETP.NE.AND P1, PT, R168, 0x1, PT ;  /* 0x00000001a800780c */ /* 0x000fda0003f25270 */
[----:B------:R-:W0:Y:S02]  /*e4d0*/  @P1 LDC.64 R6, c[0x0][0x9e8] ;  /* 0x00027a00ff061b82 */ /* 0x000e240000000a00 */
[----:B0-----:R-:W-:-:S05]  /*e4e0*/  @P1 IMAD.HI.U32 R6, R21, R6, RZ ;  /* 0x0000000615061227 */ /* 0x001fca00078e00ff */
[----:B------:R-:W-:-:S07]  /*e4f0*/  @P1 SHF.R.U32.HI R21, RZ, R7, R6 ;  /* 0x00000007ff151219 */ /* 0x000fce0000011606 */
.L_x_8783:
[----:B------:R-:W-:Y:S05]  /*e500*/  BSYNC B0 ;  /* 0x0000000000007941 */ /* 0x000fea0003800000 */
.L_x_8781:
[----:B------:R-:W-:-:S05]  /*e510*/  IMAD R21, R21, R168, R5 ;  /* 0x000000a815157224 */ /* 0x000fca00078e0205 */
[----:B------:R-:W-:Y:S02]  /*e520*/  VIADDMNMX R12, R21, R168, R12, PT ;  /* 0x000000a8150c7246 */ /* 0x000fe4000380010c */
[----:B------:R-:W-:-:S07]  /*e530*/  VIMNMX R11, R11, R21, !PT ;  /* 0x000000150b0b7248 */ /* 0x000fce0007fe0100 */
.L_x_8780:
        /* <DEDUP_REMOVED lines=248> */
.L_x_8786:
[----:B------:R-:W-:-:S05]  /*f4c0*/  IMAD.U32 R12, RZ, RZ, UR28 ;  /* 0x0000001cff0c7e24 */ /* 0x000fca000f8e00ff */
[----:B------:R-:W-:-:S13]  /*f4d0*/  ISETP.NE.AND P6, PT, R12, 0x1, PT ;  /* 0x000000010c00780c */ /* 0x000fda0003fc5270 */
[----:B------:R-:W0:Y:S02]  /*f4e0*/  @P6 LDC.64 R6, c[0x0][0x9e8] ;  /* 0x00027a00ff066b82 */ /* 0x000e240000000a00 */
[----:B0-----:R-:W-:-:S05]  /*f4f0*/  @P6 IMAD.HI.U32 R6, R11, R6, RZ ;  /* 0x000000060b066227 */ /* 0x001fca00078e00ff */
[----:B------:R-:W-:-:S07]  /*f500*/  @P6 SHF.R.U32.HI R11, RZ, R7, R6 ;  /* 0x00000007ff0b6219 */ /* 0x000fce0000011606 */
.L_x_8787:
[----:B------:R-:W-:Y:S05]  /*f510*/  BSYNC B0 ;  /* 0x0000000000007941 */ /* 0x000fea0003800000 */
.L_x_8785:
[----:B------:R-:W-:-:S05]  /*f520*/  IMAD R5, R11, R12, R5 ;  /* 0x0000000c0b057224 */ /* 0x000fca00078e0205 */
[----:B------:R-:W-:Y:S02]  /*f530*/  VIADDMNMX R14, R5, R12, R14, PT ;  /* 0x0000000c050e7246 */ /* 0x000fe4000380010e */
[----:B------:R-:W-:-:S07]  /*f540*/  VIMNMX R13, R13, R5, !PT ;  /* 0x000000050d0d7248 */ /* 0x000fce0007fe0100 */
.L_x_8784:
        /* <DEDUP_REMOVED lines=501> */
.L_x_8788:
        /* <DEDUP_REMOVED lines=115> */
.L_x_8770:
[----:B------:R-:W-:Y:S06]  /*11bd0*/  BAR.ARV 0x8, 0x180 ;  /* 0x0206000000007b1d */ /* 0x000fec0000002000 */
[----:B------:R-:W-:Y:S05]  /*11be0*/  @!P0 BRA `(.L_x_8790) ;  /* 0x0000000000048947 */ /* 0x000fea0003800000 */
[----:B------:R-:W-:Y:S01]  /*11bf0*/  BPT.TRAP 0x1 ;  /* 0x000000040000795c */ /* 0x000fe20000300000 */
.L_x_8790:
[----:B------:R-:W-:Y:S01]  /*11c00*/  ULEA UR9, UR47, UR43, 0x3 ;  /* 0x0000002b2f097291 */ /* 0x000fe2000f8e183f */
[----:B------:R-:W-:-:S05]  /*11c10*/  IMAD.U32 R4, RZ, RZ, UR48 ;  /* 0x00000030ff047e24 */ /* 0x000fca000f8e00ff */
[----:B------:R-:W-:-:S04]  /*11c20*/  SHF.L.U32 R4, R4, 0x1f, RZ ;  /* 0x0000001f04047819 */ /* 0x000fc800000006ff */
[----:B------:R0:W1:Y:S01]  /*11c30*/  SYNCS.PHASECHK.TRANS64.TRYWAIT P1, [UR9+0x22850], R4 ;  /* 0x02285004ff0075a7 */ /* 0x0000620008020149 */
[----:B------:R-:W-:Y:S05]  /*11c40*/  @!P0 BRA `(.L_x_8791) ;  /* 0x0000000000048947 */ /* 0x000fea0003800000 */
[----:B------:R-:W-:Y:S01]  /*11c50*/  BPT.TRAP 0x1 ;  /* 0x000000040000795c */ /* 0x000fe20000300000 */
.L_x_8791:
[----:B-1----:R-:W-:Y:S05]  /*11c60*/  @P1 BRA `(.L_x_8792) ;  /* 0x0000000000081947 */ /* 0x002fea0003800000 */
[----:B------:R-:W1:Y:S02]  /*11c70*/  SYNCS.PHASECHK.TRANS64.TRYWAIT P1, [UR9+0x22850], R4 ;  /* 0x02285004ff0075a7 */ /* 0x000e640008020149 */
[----:B-1----:R-:W-:Y:S05]  /*11c80*/  @!P1 BRA `(.L_x_8793) ;  /* 0x000000c800609947 */ /* 0x002fea0003800000 */
.L_x_8792:
        /* <DEDUP_REMOVED lines=15> */
[----:B------:R-:W-:Y:S01]  /*11d80*/  QGMMA.64x128x32.F32.E4M3.E4M3 R24, R184, gdesc[UR4], R24, gsb0 ;  /* 0x01e00004b8187df3 */ /* 0x000fe20008000818 */
[----:B------:R-:W-:Y:S01]  /*11d90*/  UIADD3 UR6, UR8, 0x100, URZ ;  /* 0x0000010008067890 */ /* 0x000fe2000fffe03f */
[----:B------:R-:W-:Y:S01]  /*11da0*/  UMOV UR7, 0xc0000010 ;  /* 0xc000001000077882 */ /* 0x000fe20000000000 */
[----:B------:R-:W-:Y:S02]  /*11db0*/  WARPGROUP.DEPBAR.LE gsb0, 0x0 ;  /* 0x00008000000079c5 */ /* 0x000fe40000010000 */
[----:B------:R-:W-:-:S07]  /*11dc0*/  WARPGROUP.ARRIVE ;  /* 0x00000000000079c5 */ /* 0x000fce0000000000 */
[----:B------:R-:W-:Y:S01]  /*11dd0*/  QGMMA.64x128x32.F32.E4M3.E4M3 R24, R180, gdesc[UR4], R24, gsb0 ;  /* 0x01e00004b4187df3 */ /* 0x000fe20008000818 */
[----:B------:R-:W-:-:S04]  /*11de0*/  @UP0 USHF.R.S32.HI UR6, URZ, 0x1f, UR51 ;  /* 0x0000001f3f060899 */ /* 0x000fc80008011433 */
[----:B------:R-:W-:-:S04]  /*11df0*/  @UP0 UIMAD UR6, UR6, UR12, URZ ;  /* 0x0000000c060602a4 */ /* 0x000fc8000f8e023f */
[----:B------:R-:W-:-:S04]  /*11e00*/  @UP0 UIMAD UR6, UR51, UR13, UR6 ;  /* 0x0000000d330602a4 */ /* 0x000fc8000f8e0206 */
[----:B------:R-:W-:-:S03]  /*11e10*/  @UP0 UIADD3 UR5, UR5, UR6, URZ ;  /* 0x0000000605050290 */ /* 0x000fc6000fffe03f */
[----:B------:R-:W-:Y:S02]  /*11e20*/  @UP0 ULDC.64 UR6, c[0x0][0x9d0] ;  /* 0x0002740000060ab9 */ /* 0x000fe40000000a00 */
[----:B------:R-:W-:-:S04]  /*11e30*/  @UP0 UIMAD.WIDE.U32 UR4, UR36, UR6, UR4 ;  /* 0x00000006240402a5 */ /* 0x000fc8000f8e0004 */
[----:B------:R-:W-:Y:S02]  /*11e40*/  @UP0 ULEA UR6, UP1, UR4, UR10, 0x2 ;  /* 0x0000000a04060291 */ /* 0x000fe4000f82103f */
[----:B------:R-:W-:-:S04]  /*11e50*/  @UP0 UIMAD UR5, UR36, UR7, UR5 ;  /* 0x00000007240502a4 */ /* 0x000fc8000f8e0205 */
[----:B------:R-:W-:Y:S01]  /*11e60*/  IMAD.U32 R8, RZ, RZ, UR6 ;  /* 0x00000006ff087e24 */ /* 0x000fe2000f8e00ff */
[----:B------:R-:W-:Y:S02]  /*11e70*/  @UP0 ULEA.HI.X UR7, UR4, UR11, UR5, 0x2, UP1 ;  /* 0x0000000b04070291 */ /* 0x000fe400088f1405 */
[----:B------:R-:W-:-:S04]  /*11e80*/  UIADD3 UR6, UR8, 0x200, URZ ;  /* 0x0000020008067890 */ /* 0x000fc8000fffe03f */
[----:B------:R-:W-:Y:S01]  /*11e90*/  IMAD.U32 R9, RZ, RZ, UR7 ;  /* 0x00000007ff097e24 */ /* 0x000fe2000f8e00ff */
[----:B------:R-:W-:-:S04]  /*11ea0*/  UMOV UR7, 0xc0000010 ;  /* 0xc000001000077882 */ /* 0x000fc80000000000 */
        /* <DEDUP_REMOVED lines=45> */
[----:B------:R-:W-:-:S01]  /*12180*/  @P3 FFMA.FTZ R0, R12, R6, R13 ;  /* 0x000000060c003223 */ /* 0x000fc2000001000d */
[----:B---3--:R-:W-:Y:S01]  /*12190*/  FMUL.FTZ R4, R11, R4 ;  /* 0x000000040b047220 */ /* 0x008fe20000410000 */
[----:B------:R-:W-:-:S02]  /*121a0*/  WARPGROUP.DEPBAR.LE gsb0, 0x0 ;  /* 0x00008000000079c5 */ /* 0x000fc40000010000 */
[----:B------:R-:W-:Y:S05]  /*121b0*/  @!P0 BRA `(.L_x_8794) ;  /* 0x0000000000048947 */ /* 0x000fea0003800000 */
[----:B------:R-:W-:Y:S01]  /*121c0*/  BPT.TRAP 0x1 ;  /* 0x000000040000795c */ /* 0x000fe20000300000 */
.L_x_8794:
        /* <DEDUP_REMOVED lines=74> */
.L_x_8716:
        /* <DEDUP_REMOVED lines=9> */
[----:B------:R-:W-:Y:S02]  /*12700*/  R2UR UR5, R14 ;  /* 0x000000000e0572ca */ /* 0x000fe400000e0000 */
        /* <DEDUP_REMOVED lines=37> */
[----:B------:R-:W-:Y:S02]  /*12960*/  SEL R133, R11, R88, P0 ;  /* 0x000000580b857207 */ /* 0x000fe40000000000 */
[----:B------:R-:W-:Y:S02]  /*12970*/  SEL R32, R88, R11, P0 ;  /* 0x0000000b58207207 */ /* 0x000fe40000000000 */
[----:B------:R-:W-:Y:S02]  /*12980*/  SEL R91, R7, R10, P0 ;  /* 0x0000000a075b7207 */ /* 0x000fe40000000000 */
[----:B------:R-:W-:Y:S01]  /*12990*/  SEL R43, R10, R7, P0 ;  /* 0x000000070a2b7207 */ /* 0x000fe20000000000 */
[----:B------:R-:W-:Y:S01]  /*129a0*/  IMAD.WIDE R10, R215, 0x2, R20 ;  /* 0x00000002d70a7825 */ /* 0x000fe200078e0214 */
        /* <DEDUP_REMOVED lines=16> */
[C---:B------:R-:W-:Y:S02]  /*12ab0*/  IADD3 R51, P6, R10.reuse, 0x20, RZ ;  /* 0x000000200a337810 */ /* 0x040fe40007fde0ff */
[----:B------:R-:W-:Y:S02]  /*12ac0*/  IADD3 R71, P1, R10, 0x40, RZ ;  /* 0x000000400a477810 */ /* 0x000fe40007f3e0ff */
[----:B------:R-:W-:Y:S01]  /*12ad0*/  SEL R139, R6, R25, P0 ;  /* 0x00000019068b7207 */ /* 0x000fe20000000000 */
[--C-:B------:R-:W-:Y:S01]  /*12ae0*/  IMAD.X R99, RZ, RZ, R11.reuse, P6 ;  /* 0x000000ffff637224 */ /* 0x100fe200030e060b */
[----:B------:R-:W-:Y:S01]  /*12af0*/  SEL R25, R25, R6, P0 ;  /* 0x0000000619197207 */ /* 0x000fe20000000000 */
[----:B------:R-:W-:Y:S01]  /*12b00*/  IMAD.X R15, RZ, RZ, R11, P1 ;  /* 0x000000ffff0f7224 */ /* 0x000fe200008e060b */
[----:B------:R-:W-:-:S02]  /*12b10*/  SEL R115, R72, R73, P0 ;  /* 0x0000004948737207 */ /* 0x000fc40000000000 */
[----:B------:R-:W-:Y:S02]  /*12b20*/  SEL R36, R73, R72, P0 ;  /* 0x0000004849247207 */ /* 0x000fe40000000000 */
[----:B------:R-:W-:Y:S02]  /*12b30*/  LOP3.LUT R4, R51, 0x380, RZ, 0xc0, !PT ;  /* 0x0000038033047812 */ /* 0x000fe400078ec0ff */
[----:B------:R-:W-:Y:S02]  /*12b40*/  LOP3.LUT R6, R71, 0x380, RZ, 0xc0, !PT ;  /* 0x0000038047067812 */ /* 0x000fe400078ec0ff */
        /* <DEDUP_REMOVED lines=10> */
[----:B------:R-:W-:Y:S02]  /*12bf0*/  IADD3 R87, P2, R10, 0x60, RZ ;  /* 0x000000600a577810 */ /* 0x000fe40007f5e0ff */
[----:B------:R-:W-:Y:S02]  /*12c00*/  SHF.R.U64 R4, R4, 0x3, RZ ;  /* 0x0000000304047819 */ /* 0x000fe400000012ff */
[----:B------:R-:W-:Y:S01]  /*12c10*/  SHF.R.U64 R6, R6, 0x3, RZ ;  /* 0x0000000306067819 */ /* 0x000fe200000012ff */
[----:B------:R-:W-:Y:S01]  /*12c20*/  IMAD.X R13, RZ, RZ, R11, P2 ;  /* 0x000000ffff0d7224 */ /* 0x000fe200010e060b */
[C---:B------:R-:W-:Y:S02]  /*12c30*/  IADD3 R95, P3, R10.reuse, 0x4000, RZ ;  /* 0x000040000a5f7810 */ /* 0x040fe40007f7e0ff */
[----:B------:R-:W-:-:S02]  /*12c40*/  IADD3 R97, P4, R10, 0x4020, RZ ;  /* 0x000040200a617810 */ /* 0x000fc40007f9e0ff */
[----:B------:R-:W-:Y:S01]  /*12c50*/  SEL R127, R89, R56, P0 ;  /* 0x00000038597f7207 */ /* 0x000fe20000000000 */
[--C-:B------:R-:W-:Y:S01]  /*12c60*/  IMAD.X R93, RZ, RZ, R11.reuse, P3 ;  /* 0x000000ffff5d7224 */ /* 0x100fe200018e060b */
[----:B------:R-:W-:Y:S02]  /*12c70*/  SEL R30, R56, R89, P0 ;  /* 0x00000059381e7207 */ /* 0x000fe40000000000 */
[----:B------:R-:W-:Y:S02]  /*12c80*/  IADD3 R143, P5, R10, 0x4040, RZ ;  /* 0x000040400a8f7810 */ /* 0x000fe40007fbe0ff */
[----:B------:R-:W-:Y:S02]  /*12c90*/  SEL R89, R8, R9, P0 ;  /* 0x0000000908597207 */ /* 0x000fe40000000000 */
[----:B------:R-:W-:Y:S01]  /*12ca0*/  SEL R42, R9, R8, P0 ;  /* 0x00000008092a7207 */ /* 0x000fe20000000000 */
[--C-:B------:R-:W-:Y:S01]  /*12cb0*/  IMAD.X R7, RZ, RZ, R11.reuse, P5 ;  /* 0x000000ffff077224 */ /* 0x100fe200028e060b */
[----:B------:R-:W-:Y:S01]  /*12cc0*/  LOP3.LUT R8, R87, 0x380, RZ, 0xc0, !PT ;  /* 0x0000038057087812 */ /* 0x000fe200078ec0ff */
[----:B------:R-:W-:Y:S01]  /*12cd0*/  IMAD.X R9, RZ, RZ, R11, P4 ;  /* 0x000000ffff097224 */ /* 0x000fe200020e060b */
[----:B------:R-:W-:-:S02]  /*12ce0*/  LOP3.LUT R98, R4, R51, RZ, 0x3c, !PT ;  /* 0x0000003304627212 */ /* 0x000fc400078e3cff */
[----:B------:R-:W-:Y:S02]  /*12cf0*/  LOP3.LUT R14, R6, R71, RZ, 0x3c, !PT ;  /* 0x00000047060e7212 */ /* 0x000fe400078e3cff */
[----:B------:R-:W-:Y:S02]  /*12d00*/  LOP3.LUT R4, R95, 0x380, RZ, 0xc0, !PT ;  /* 0x000003805f047812 */ /* 0x000fe400078ec0ff */
[----:B------:R-:W-:Y:S02]  /*12d10*/  LOP3.LUT R6, R97, 0x380, RZ, 0xc0, !PT ;  /* 0x0000038061067812 */ /* 0x000fe400078ec0ff */
[----:B------:R-:W-:Y:S02]  /*12d20*/  LOP3.LUT R18, R143, 0x380, RZ, 0xc0, !PT ;  /* 0x000003808f127812 */ /* 0x000fe400078ec0ff */
[----:B------:R-:W-:Y:S02]  /*12d30*/  IADD3 R145, P6, R10, 0x4060, RZ ;  /* 0x000040600a917810 */ /* 0x000fe40007fde0ff */
[----:B------:R-:W-:-:S02]  /*12d40*/  SHF.R.U64 R8, R8, 0x3, RZ ;  /* 0x0000000308087819 */ /* 0x000fc400000012ff */
[----:B------:R-:W-:Y:S02]  /*12d50*/  SHF.R.U64 R4, R4, 0x3, RZ ;  /* 0x0000000304047819 */ /* 0x000fe400000012ff */
[----:B------:R-:W-:Y:S02]  /*12d60*/  SHF.R.U64 R6, R6, 0x3, RZ ;  /* 0x0000000306067819 */ /* 0x000fe400000012ff */
[----:B------:R-:W-:Y:S02]  /*12d70*/  LOP3.LUT R5, R10, 0x380, RZ, 0xc0, !PT ;  /* 0x000003800a057812 */ /* 0x000fe400078ec0ff */
[----:B------:R-:W-:Y:S02]  /*12d80*/  SHF.R.U64 R18, R18, 0x3, RZ ;  /* 0x0000000312127819 */ /* 0x000fe400000012ff */
[----:B------:R-:W-:Y:S02]  /*12d90*/  LOP3.LUT R50, R145, 0x380, RZ, 0xc0, !PT ;  /* 0x0000038091327812 */ /* 0x000fe400078ec0ff */
[----:B------:R-:W-:-:S02]  /*12da0*/  LOP3.LUT R12, R8, R87, RZ, 0x3c, !PT ;  /* 0x00000057080c7212 */ /* 0x000fc400078e3cff */
[----:B------:R-:W-:Y:S02]  /*12db0*/  LOP3.LUT R92, R4, R95, RZ, 0x3c, !PT ;  /* 0x0000005f045c7212 */ /* 0x000fe400078e3cff */
[----:B------:R-:W-:Y:S02]  /*12dc0*/  LOP3.LUT R8, R6, R97, RZ, 0x3c, !PT ;  /* 0x0000006106087212 */ /* 0x000fe400078e3cff */
[----:B------:R-:W-:Y:S02]  /*12dd0*/  SHF.R.U64 R5, R5, 0x3, RZ ;  /* 0x0000000305057819 */ /* 0x000fe400000012ff */
[----:B------:R-:W-:Y:S02]  /*12de0*/  LOP3.LUT R6, R18, R143, RZ, 0x3c, !PT ;  /* 0x0000008f12067212 */ /* 0x000fe400078e3cff */
[----:B------:R-:W-:Y:S02]  /*12df0*/  SHF.R.U64 R50, R50, 0x3, RZ ;  /* 0x0000000332327819 */ /* 0x000fe400000012ff */
[----:B------:R-:W-:-:S02]  /*12e00*/  MOV R92, R92 ;  /* 0x0000005c005c7202 */ /* 0x000fc40000000f00 */
[----:B------:R-:W-:Y:S01]  /*12e10*/  LOP3.LUT R10, R5, R10, RZ, 0x3c, !PT ;  /* 0x0000000a050a7212 */ /* 0x000fe200078e3cff */
[----:B------:R-:W-:Y:S01]  /*12e20*/  IMAD.X R5, RZ, RZ, R11, P6 ;  /* 0x000000ffff057224 */ /* 0x000fe200030e060b */
[----:B------:R-:W-:Y:S02]  /*12e30*/  MOV R93, R6 ;  /* 0x00000006005d7202 */ /* 0x000fe40000000f00 */
[----:B------:R-:W-:Y:S02]  /*12e40*/  LOP3.LUT R4, R50, R145, RZ, 0x3c, !PT ;  /* 0x0000009132047212 */ /* 0x000fe400078e3cff */
[----:B------:R-:W-:Y:S02]  /*12e50*/  SEL R123, R90, R57, P0 ;  /* 0x000000395a7b7207 */ /* 0x000fe40000000000 */
[----:B------:R-:W-:Y:S02]  /*12e60*/  SEL R31, R57, R90, P0 ;  /* 0x0000005a391f7207 */ /* 0x000fe40000000000 */
[----:B------:R-:W-:-:S02]  /*12e70*/  SEL R57, R49, R60, P0 ;  /* 0x0000003c31397207 */ /* 0x000fc40000000000 */
[----:B------:R-:W-:Y:S02]  /*12e80*/  SEL R49, R60, R49, P0 ;  /* 0x000000313c317207 */ /* 0x000fe40000000000 */
[----:B------:R-:W-:Y:S02]  /*12e90*/  SEL R103, R78, R79, P0 ;  /* 0x0000004f4e677207 */ /* 0x000fe40000000000 */
[----:B------:R-:W-:Y:S02]  /*12ea0*/  SEL R107, R82, R83, P0 ;  /* 0x00000053526b7207 */ /* 0x000fe40000000000 */
[----:B------:R-:W-:Y:S02]  /*12eb0*/  MOV R94, R4 ;  /* 0x00000004005e7202 */ /* 0x000fe40000000f00 */
[----:B------:R-:W-:Y:S02]  /*12ec0*/  MOV R98, R98 ;  /* 0x0000006200627202 */ /* 0x000fe40000000f00 */
[----:B------:R-:W-:-:S02]  /*12ed0*/  MOV R18, R8 ;  /* 0x0000000800127202 */ /* 0x000fc40000000f00 */
[----:B------:R-:W-:Y:S02]  /*12ee0*/  MOV R97, R10 ;  /* 0x0000000a00617202 */ /* 0x000fe40000000f00 */
[----:B------:R-:W-:Y:S02]  /*12ef0*/  MOV R96, R12 ;  /* 0x0000000c00607202 */ /* 0x000fe40000000f00 */
[----:B------:R-:W-:Y:S02]  /*12f00*/  SEL R79, R79, R78, P0 ;  /* 0x0000004e4f4f7207 */ /* 0x000fe40000000000 */
[----:B------:R-:W-:Y:S02]  /*12f10*/  MOV R95, R14 ;  /* 0x0000000e005f7202 */ /* 0x000fe40000000f00 */
[----:B------:R-:W-:Y:S02]  /*12f20*/  SEL R83, R83, R82, P0 ;  /* 0x0000005253537207 */ /* 0x000fe40000000000 */
[----:B--2---:R-:W-:Y:S01]  /*12f30*/  LOP3.LUT R6, R24, 0x2, RZ, 0x3c, !PT ;  /* 0x0000000218067812 */ /* 0x004fe200078e3cff */
[----:B------:R-:W-:Y:S04]  /*12f40*/  SHFL.IDX PT, R52, R85, R24, 0x1c1f ;  /* 0x001c1f1855347589 */ /* 0x000fe800000e0000 */
[----:B------:R-:W-:Y:S04]  /*12f50*/  SHFL.IDX PT, R88, R139, R24, 0x1c1f ;  /* 0x001c1f188b587589 */ /* 0x000fe800000e0000 */
[----:B------:R-:W-:Y:S04]  /*12f60*/  SHFL.IDX PT, R84, R135, R24, 0x1c1f ;  /* 0x001c1f1887547589 */ /* 0x000fe800000e0000 */
[----:B------:R-:W-:Y:S04]  /*12f70*/  SHFL.IDX PT, R54, R81, R24, 0x1c1f ;  /* 0x001c1f1851367589 */ /* 0x000fe800000e0000 */
[----:B------:R-:W0:Y:S04]  /*12f80*/  SHFL.IDX PT, R25, R25, R6, 0x1c1f ;  /* 0x001c1f0619197589 */ /* 0x000e2800000e0000 */
[----:B------:R-:W1:Y:S04]  /*12f90*/  SHFL.IDX PT, R85, R26, R6, 0x1c1f ;  /* 0x001c1f061a557589 */ /* 0x000e6800000e0000 */
[----:B------:R-:W-:Y:S04]  /*12fa0*/  SHFL.IDX PT, R4, R141, R24, 0x1c1f ;  /* 0x001c1f188d047589 */ /* 0x000fe800000e0000 */
[----:B------:R-:W-:Y:S04]  /*12fb0*/  SHFL.IDX PT, R80, R131, R24, 0x1c1f ;  /* 0x001c1f1883507589 */ /* 0x000fe800000e0000 */
[----:B------:R-:W-:Y:S04]  /*12fc0*/  SHFL.IDX PT, R51, R89, R24, 0x1c1f ;  /* 0x001c1f1859337589 */ /* 0x000fe800000e0000 */
[----:B------:R-:W-:Y:S04]  /*12fd0*/  SHFL.IDX PT, R50, R91, R24, 0x1c1f ;  /* 0x001c1f185b327589 */ /* 0x000fe800000e0000 */
[----:B------:R-:W-:Y:S01]  /*12fe0*/  SHFL.IDX PT, R58, R77, R24, 0x1c1f ;  /* 0x001c1f184d3a7589 */ /* 0x000fe200000e0000 */
[----:B0-----:R-:W-:-:S02]  /*12ff0*/  SEL R90, R88, R25, P0 ;  /* 0x00000019585a7207 */ /* 0x001fc40000000000 */
[----:B------:R-:W-:Y:S01]  /*13000*/  SEL R88, R25, R88, P0 ;  /* 0x0000005819587207 */ /* 0x000fe20000000000 */
[----:B------:R-:W0:Y:S01]  /*13010*/  SHFL.IDX PT, R27, R27, R6, 0x1c1f ;  /* 0x001c1f061b1b7589 */ /* 0x000e2200000e0000 */
[----:B-1----:R-:W-:Y:S02]  /*13020*/  SEL R86, R84, R85, P0 ;  /* 0x0000005554567207 */ /* 0x002fe40000000000 */
[----:B------:R-:W-:Y:S01]  /*13030*/  SEL R84, R85, R84, P0 ;  /* 0x0000005455547207 */ /* 0x000fe20000000000 */
        /* <DEDUP_REMOVED lines=8> */
[----:B------:R-:W-:Y:S01]  /*130c0*/  SHFL.IDX PT, R62, R73, R24, 0x1c1f ;  /* 0x001c1f18493e7589 */ /* 0x000fe200000e0000 */
[----:B-1----:R-:W-:Y:S02]  /*130d0*/  SEL R82, R80, R81, P0 ;  /* 0x0000005150527207 */ /* 0x002fe40000000000 */
[----:B------:R-:W-:Y:S01]  /*130e0*/  SEL R80, R81, R80, P0 ;  /* 0x0000005051507207 */ /* 0x000fe20000000000 */
[----:B------:R-:W-:Y:S01]  /*130f0*/  SHFL.IDX PT, R99, R67, R24, 0x1c1f ;  /* 0x001c1f1843637589 */ /* 0x000fe200000e0000 */
[----:B------:R-:W-:-:S03]  /*13100*/  F2FP.BF16.F32.PACK_AB R4, R91, R90 ;  /* 0x0000005a5b04723e */ /* 0x000fc600000010ff */
        /* <DEDUP_REMOVED lines=14> */
[----:B------:R-:W-:Y:S04]  /*131f0*/  SHFL.IDX PT, R104, R63, R24, 0x1c1f ;  /* 0x001c1f183f687589 */ /* 0x000fe800000e0000 */
[----:B------:R-:W-:Y:S04]  /*13200*/  SHFL.IDX PT, R70, R59, R24, 0x1c1f ;  /* 0x001c1f183b467589 */ /* 0x000fe800000e0000 */
[----:B------:R0:W1:Y:S04]  /*13210*/  SHFL.IDX PT, R10, R32, R6, 0x1c1f ;  /* 0x001c1f06200a7589 */ /* 0x00006800000e0000 */
[----:B------:R-:W2:Y:S04]  /*13220*/  SHFL.IDX PT, R75, R75, R6, 0x1c1f ;  /* 0x001c1f064b4b7589 */ /* 0x000ea800000e0000 */
[----:B------:R3:W4:Y:S01]  /*13230*/  SHFL.IDX PT, R73, R31, R6, 0x1c1f ;  /* 0x001c1f061f497589 */ /* 0x00072200000e0000 */
[----:B0-----:R-:W-:-:S03]  /*13240*/  SEL R32, R51, R42, P0 ;  /* 0x0000002a33207207 */ /* 0x001fc60000000000 */
[----:B------:R-:W0:Y:S04]  /*13250*/  SHFL.IDX PT, R47, R47, R6, 0x1c1f ;  /* 0x001c1f062f2f7589 */ /* 0x000e2800000e0000 */
[----:B------:R-:W-:Y:S04]  /*13260*/  SHFL.IDX PT, R44, R44, R6, 0x1c1f ;  /* 0x001c1f062c2c7589 */ /* 0x000fe800000e0000 */
[----:B------:R-:W-:Y:S04]  /*13270*/  SHFL.IDX PT, R67, R111, R6, 0x1c1f ;  /* 0x001c1f066f437589 */ /* 0x000fe800000e0000 */
[----:B------:R-:W0:Y:S01]  /*13280*/  SHFL.IDX PT, R71, R48, R6, 0x1c1f ;  /* 0x001c1f0630477589 */ /* 0x000e2200000e0000 */
[----:B-1----:R-:W-:-:S03]  /*13290*/  SEL R81, R10, R7, P0 ;  /* 0x000000070a517207 */ /* 0x002fc60000000000 */
[----:B------:R-:W-:Y:S01]  /*132a0*/  SHFL.IDX PT, R9, R129, R24, 0x1c1f ;  /* 0x001c1f1881097589 */ /* 0x000fe200000e0000 */
[----:B--2---:R-:W-:Y:S02]  /*132b0*/  SEL R29, R70, R75, P0 ;  /* 0x0000004b461d7207 */ /* 0x004fe40000000000 */
[----:B---3--:R-:W-:Y:S01]  /*132c0*/  SEL R31, R75, R70, P0 ;  /* 0x000000464b1f7207 */ /* 0x008fe20000000000 */
[----:B------:R-:W-:Y:S01]  /*132d0*/  SHFL.IDX PT, R68, R119, R24, 0x1c1f ;  /* 0x001c1f1877447589 */ /* 0x000fe200000e0000 */
[----:B----4-:R-:W-:Y:S02]  /*132e0*/  SEL R74, R72, R73, P0 ;  /* 0x00000049484a7207 */ /* 0x010fe40000000000 */
[----:B------:R-:W-:Y:S01]  /*132f0*/  SEL R72, R73, R72, P0 ;  /* 0x0000004849487207 */ /* 0x000fe20000000000 */
[----:B------:R-:W-:Y:S01]  /*13300*/  SHFL.IDX PT, R64, R115, R24, 0x1c1f ;  /* 0x001c1f1873407589 */ /* 0x000fe200000e0000 */
[----:B0-----:R-:W-:-:S03]  /*13310*/  SEL R41, R54, R47, P0 ;  /* 0x0000002f36297207 */ /* 0x001fc60000000000 */
[----:B------:R-:W-:Y:S04]  /*13320*/  SHFL.IDX PT, R60, R113, R24, 0x1c1f ;  /* 0x001c1f18713c7589 */ /* 0x000fe800000e0000 */
[----:B------:R-:W-:Y:S04]  /*13330*/  SHFL.IDX PT, R57, R57, R24, 0x1c1f ;  /* 0x001c1f1839397589 */ /* 0x000fe800000e0000 */
[----:B------:R0:W1:Y:S01]  /*13340*/  SHFL.IDX PT, R12, R34, R6, 0x1c1f ;  /* 0x001c1f06220c7589 */ /* 0x00006200000e0000 */
[----:B------:R-:W-:-:S03]  /*13350*/  SEL R48, R66, R71, P0 ;  /* 0x0000004742307207 */ /* 0x000fc60000000000 */
[----:B------:R2:W3:Y:S04]  /*13360*/  SHFL.IDX PT, R69, R33, R6, 0x1c1f ;  /* 0x001c1f0621457589 */ /* 0x0004e800000e0000 */
[----:B------:R4:W-:Y:S01]  /*13370*/  SHFL.IDX PT, R65, R36, R6, 0x1c1f ;  /* 0x001c1f0624417589 */ /* 0x0009e200000e0000 */
[----:B0-----:R-:W-:-:S03]  /*13380*/  SEL R34, R42, R51, P0 ;  /* 0x000000332a227207 */ /* 0x001fc60000000000 */
[----:B------:R0:W3:Y:S01]  /*13390*/  SHFL.IDX PT, R63, R37, R6, 0x1c1f ;  /* 0x001c1f06253f7589 */ /* 0x0000e200000e0000 */
[----:B------:R-:W-:Y:S02]  /*133a0*/  SEL R42, R44, R55, P0 ;  /* 0x000000372c2a7207 */ /* 0x000fe40000000000 */
[----:B--2---:R-:W-:Y:S01]  /*133b0*/  SEL R33, R50, R43, P0 ;  /* 0x0000002b32217207 */ /* 0x004fe20000000000 */
[----:B------:R2:W-:Y:S01]  /*133c0*/  SHFL.IDX PT, R30, R49, R6, 0x1c1f ;  /* 0x001c1f06311e7589 */ /* 0x0005e200000e0000 */
[----:B------:R-:W-:Y:S02]  /*133d0*/  SEL R51, R67, R62, P0 ;  /* 0x0000003e43337207 */ /* 0x000fe40000000000 */
[----:B----4-:R-:W-:Y:S01]  /*133e0*/  SEL R36, R53, R28, P0 ;  /* 0x0000001c35247207 */ /* 0x010fe20000000000 */
[----:B------:R-:W4:Y:S01]  /*133f0*/  SHFL.IDX PT, R59, R46, R6, 0x1c1f ;  /* 0x001c1f062e3b7589 */ /* 0x000f2200000e0000 */
[----:B------:R-:W-:Y:S02]  /*13400*/  F2FP.BF16.F32.PACK_AB R5, R33, R32 ;  /* 0x000000202105723e */ /* 0x000fe400000010ff */
[----:B0-----:R-:W-:Y:S01]  /*13410*/  SEL R37, R52, R45, P0 ;  /* 0x0000002d34257207 */ /* 0x001fe20000000000 */
[----:B------:R-:W-:Y:S01]  /*13420*/  SHFL.IDX PT, R11, R125, R24, 0x1c1f ;  /* 0x001c1f187d0b7589 */ /* 0x000fe200000e0000 */
[----:B-1----:R-:W-:-:S02]  /*13430*/  SEL R77, R12, R9, P0 ;  /* 0x000000090c4d7207 */ /* 0x002fc40000000000 */
[----:B--2---:R-:W-:Y:S01]  /*13440*/  SEL R49, R62, R67, P0 ;  /* 0x000000433e317207 */ /* 0x004fe20000000000 */
[----:B------:R-:W-:Y:S01]  /*13450*/  SHFL.IDX PT, R13, R121, R24, 0x1c1f ;  /* 0x001c1f18790d7589 */ /* 0x000fe200000e0000 */
[----:B---3--:R-:W-:Y:S02]  /*13460*/  SEL R70, R68, R69, P0 ;  /* 0x0000004544467207 */ /* 0x008fe40000000000 */
[----:B------:R-:W-:Y:S01]  /*13470*/  SEL R68, R69, R68, P0 ;  /* 0x0000004445447207 */ /* 0x000fe20000000000 */
[----:B------:R-:W-:Y:S04]  /*13480*/  SHFL.IDX PT, R15, R117, R24, 0x1c1f ;  /* 0x001c1f18750f7589 */ /* 0x000fe800000e0000 */
[----:B------:R-:W-:Y:S01]  /*13490*/  SHFL.IDX PT, R61, R61, R24, 0x1c1f ;  /* 0x001c1f183d3d7589 */ /* 0x000fe200000e0000 */
[----:B------:R-:W-:-:S02]  /*134a0*/  SEL R62, R60, R63, P0 ;  /* 0x0000003f3c3e7207 */ /* 0x000fc40000000000 */
[----:B------:R-:W-:Y:S01]  /*134b0*/  SEL R60, R63, R60, P0 ;  /* 0x0000003c3f3c7207 */ /* 0x000fe20000000000 */
[----:B------:R-:W-:Y:S04]  /*134c0*/  SHFL.IDX PT, R103, R103, R24, 0x1c1f ;  /* 0x001c1f1867677589 */ /* 0x000fe800000e0000 */
[----:B------:R-:W-:Y:S01]  /*134d0*/  SHFL.IDX PT, R107, R107, R24, 0x1c1f ;  /* 0x001c1f186b6b7589 */ /* 0x000fe200000e0000 */
[----:B----4-:R-:W-:-:S03]  /*134e0*/  SEL R46, R59, R58, P0 ;  /* 0x0000003a3b2e7207 */ /* 0x010fc60000000000 */
[----:B------:R0:W1:Y:S04]  /*134f0*/  SHFL.IDX PT, R14, R35, R6, 0x1c1f ;  /* 0x001c1f06230e7589 */ /* 0x00006800000e0000 */
[----:B------:R2:W3:Y:S04]  /*13500*/  SHFL.IDX PT, R24, R38, R6, 0x1c1f ;  /* 0x001c1f0626187589 */ /* 0x0004e800000e0000 */
[----:B------:R4:W3:Y:S01]  /*13510*/  SHFL.IDX PT, R56, R39, R6, 0x1c1f ;  /* 0x001c1f0627387589 */ /* 0x0008e200000e0000 */
[----:B0-----:R-:W-:-:S03]  /*13520*/  SEL R35, R43, R50, P0 ;  /* 0x000000322b237207 */ /* 0x001fc60000000000 */
[----:B------:R0:W3:Y:S01]  /*13530*/  SHFL.IDX PT, R26, R40, R6, 0x1c1f ;  /* 0x001c1f06281a7589 */ /* 0x0000e200000e0000 */
[----:B------:R-:W-:Y:S02]  /*13540*/  SEL R43, R47, R54, P0 ;  /* 0x000000362f2b7207 */ /* 0x000fe40000000000 */
[----:B--2---:R-:W-:Y:S01]  /*13550*/  SEL R38, R28, R53, P0 ;  /* 0x000000351c267207 */ /* 0x004fe20000000000 */
[----:B------:R-:W-:Y:S01]  /*13560*/  SHFL.IDX PT, R102, R109, R6, 0x1c1f ;  /* 0x001c1f066d667589 */ /* 0x000fe200000e0000 */
[----:B------:R-:W-:Y:S02]  /*13570*/  SEL R50, R71, R66, P0 ;  /* 0x0000004247327207 */ /* 0x000fe40000000000 */
[----:B----4-:R-:W-:Y:S01]  /*13580*/  SEL R39, R45, R52, P0 ;  /* 0x000000342d277207 */ /* 0x010fe20000000000 */
[----:B------:R-:W2:Y:S01]  /*13590*/  SHFL.IDX PT, R101, R101, R6, 0x1c1f ;  /* 0x001c1f0665657589 */ /* 0x000ea200000e0000 */
[----:B------:R-:W-:Y:S02]  /*135a0*/  SEL R45, R57, R30, P0 ;  /* 0x0000001e392d7207 */ /* 0x000fe40000000000 */
[----:B0-----:R-:W-:Y:S01]  /*135b0*/  SEL R40, R55, R44, P0 ;  /* 0x0000002c37287207 */ /* 0x001fe20000000000 */
[----:B------:R0:W-:Y:S01]  /*135c0*/  SHFL.IDX PT, R106, R79, R6, 0x1c1f ;  /* 0x001c1f064f6a7589 */ /* 0x0001e200000e0000 */
[----:B------:R-:W-:-:S02]  /*135d0*/  SEL R44, R58, R59, P0 ;  /* 0x0000003b3a2c7207 */ /* 0x000fc40000000000 */
[----:B------:R-:W-:Y:S01]  /*135e0*/  SEL R47, R30, R57, P0 ;  /* 0x000000391e2f7207 */ /* 0x000fe20000000000 */
[----:B------:R-:W4:Y:S01]  /*135f0*/  SHFL.IDX PT, R105, R105, R6, 0x1c1f ;  /* 0x001c1f0669697589 */ /* 0x000f2200000e0000 */
[----:B------:R-:W-:Y:S02]  /*13600*/  SEL R66, R64, R65, P0 ;  /* 0x0000004140427207 */ /* 0x000fe40000000000 */
[----:B-1----:R-:W-:Y:S01]  /*13610*/  SEL R75, R11, R14, P0 ;  /* 0x0000000e0b4b7207 */ /* 0x002fe20000000000 */
[----:B------:R1:W4:Y:S01]  /*13620*/  SHFL.IDX PT, R108, R83, R6, 0x1c1f ;  /* 0x001c1f06536c7589 */ /* 0x00032200000e0000 */
[----:B------:R-:W-:Y:S02]  /*13630*/  SEL R73, R14, R11, P0 ;  /* 0x0000000b0e497207 */ /* 0x000fe40000000000 */
[----:B0-----:R-:W-:Y:S02]  /*13640*/  SEL R79, R9, R12, P0 ;  /* 0x0000000c094f7207 */ /* 0x001fe40000000000 */
[----:B------:R-:W-:-:S02]  /*13650*/  SEL R64, R65, R64, P0 ;  /* 0x0000004041407207 */ /* 0x000fc40000000000 */
[----:B---3--:R-:W-:Y:S02]  /*13660*/  SEL R71, R13, R24, P0 ;  /* 0x000000180d477207 */ /* 0x008fe40000000000 */
[----:B------:R-:W-:Y:S02]  /*13670*/  SEL R69, R24, R13, P0 ;  /* 0x0000000d18457207 */ /* 0x000fe40000000000 */
[----:B-1----:R-:W-:Y:S02]  /*13680*/  SEL R83, R7, R10, P0 ;  /* 0x0000000a07537207 */ /* 0x002fe40000000000 */
[----:B------:R-:W-:Y:S02]  /*13690*/  F2FP.BF16.F32.PACK_AB R6, R89, R88 ;  /* 0x000000585906723e */ /* 0x000fe400000010ff */
[----:B------:R-:W-:Y:S02]  /*136a0*/  F2FP.BF16.F32.PACK_AB R7, R35, R34 ;  /* 0x000000222307723e */ /* 0x000fe400000010ff */
[----:B------:R-:W-:-:S02]  /*136b0*/  SEL R67, R15, R56, P0 ;  /* 0x000000380f437207 */ /* 0x000fc40000000000 */
[----:B------:R-:W-:Y:S01]  /*136c0*/  SEL R65, R56, R15, P0 ;  /* 0x0000000f38417207 */ /* 0x000fe20000000000 */
[----:B------:R0:W-:Y:S01]  /*136d0*/  STSM.16.M88.4 [R97], R4 ;  /* 0x0000000461007844 */ /* 0x0001e20000000200 */
[----:B------:R-:W-:Y:S02]  /*136e0*/  SEL R63, R61, R26, P0 ;  /* 0x0000001a3d3f7207 */ /* 0x000fe40000000000 */
[----:B------:R-:W-:Y:S02]  /*136f0*/  F2FP.BF16.F32.PACK_AB R9, R37, R36 ;  /* 0x000000242509723e */ /* 0x000fe400000010ff */
[----:B------:R-:W-:Y:S02]  /*13700*/  F2FP.BF16.F32.PACK_AB R10, R85, R84 ;  /* 0x00000054550a723e */ /* 0x000fe400000010ff */
[----:B------:R-:W-:Y:S02]  /*13710*/  F2FP.BF16.F32.PACK_AB R11, R39, R38 ;  /* 0x00000026270b723e */ /* 0x000fe400000010ff */
[----:B------:R-:W-:-:S02]  /*13720*/  SEL R61, R26, R61, P0 ;  /* 0x0000003d1a3d7207 */ /* 0x000fc40000000000 */
[----:B------:R-:W-:Y:S01]  /*13730*/  F2FP.BF16.F32.PACK_AB R12, R83, R82 ;  /* 0x00000052530c723e */ /* 0x000fe200000010ff */
[----:B------:R1:W-:Y:S01]  /*13740*/  STSM.16.M88.4 [R98], R8 ;  /* 0x0000000862007844 */ /* 0x0003e20000000200 */
[----:B------:R-:W-:Y:S02]  /*13750*/  F2FP.BF16.F32.PACK_AB R13, R41, R40 ;  /* 0x00000028290d723e */ /* 0x000fe400000010ff */
[----:B------:R-:W-:Y:S01]  /*13760*/  F2FP.BF16.F32.PACK_AB R14, R81, R80 ;  /* 0x00000050510e723e */ /* 0x000fe200000010ff */
[----:B0-----:R-:W-:Y:S01]  /*13770*/  IMAD.U32 R97, RZ, RZ, UR9 ;  /* 0x00000009ff617e24 */ /* 0x001fe2000f8e00ff */
[----:B------:R-:W-:Y:S02]  /*13780*/  F2FP.BF16.F32.PACK_AB R15, R43, R42 ;  /* 0x0000002a2b0f723e */ /* 0x000fe400000010ff */
[----:B--2---:R-:W-:Y:S02]  /*13790*/  SEL R52, R100, R101, P0 ;  /* 0x0000006564347207 */ /* 0x004fe40000000000 */
[----:B------:R-:W-:Y:S01]  /*137a0*/  SEL R54, R101, R100, P0 ;  /* 0x0000006465367207 */ /* 0x000fe20000000000 */
[----:B------:R-:W-:Y:S01]  /*137b0*/  STSM.16.M88.4 [R95], R12 ;  /* 0x0000000c5f007844 */ /* 0x000fe20000000200 */
[----:B------:R-:W-:-:S02]  /*137c0*/  SEL R53, R99, R102, P0 ;  /* 0x0000006663357207 */ /* 0x000fc40000000000 */
[----:B------:R-:W-:Y:S02]  /*137d0*/  SEL R55, R102, R99, P0 ;  /* 0x0000006366377207 */ /* 0x000fe40000000000 */
[----:B------:R-:W-:Y:S01]  /*137e0*/  F2FP.BF16.F32.PACK_AB R24, R79, R78 ;  /* 0x0000004e4f18723e */ /* 0x000fe200000010ff */
[----:B-1----:R-:W0:Y:S01]  /*137f0*/  LDC.64 R98, c[0x0][0xc08] ;  /* 0x00030200ff627b82 */ /* 0x002e220000000a00 */
[----:B------:R-:W-:Y:S02]  /*13800*/  F2FP.BF16.F32.PACK_AB R25, R45, R44 ;  /* 0x0000002c2d19723e */ /* 0x000fe400000010ff */
[----:B------:R-:W-:Y:S02]  /*13810*/  F2FP.BF16.F32.PACK_AB R26, R77, R76 ;  /* 0x0000004c4d1a723e */ /* 0x000fe400000010ff */
[----:B------:R-:W-:Y:S02]  /*13820*/  F2FP.BF16.F32.PACK_AB R27, R47, R46 ;  /* 0x0000002e2f1b723e */ /* 0x000fe400000010ff */
[----:B----4-:R-:W-:-:S02]  /*13830*/  SEL R56, R104, R105, P0 ;  /* 0x0000006968387207 */ /* 0x010fc40000000000 */
[----:B------:R-:W-:Y:S01]  /*13840*/  SEL R58, R105, R104, P0 ;  /* 0x00000068693a7207 */ /* 0x000fe20000000000 */
[----:B------:R1:W-:Y:S01]  /*13850*/  STSM.16.M88.4 [R96], R24 ;  /* 0x0000001860007844 */ /* 0x0003e20000000200 */
[----:B------:R-:W-:Y:S02]  /*13860*/  SEL R57, R103, R106, P0 ;  /* 0x0000006a67397207 */ /* 0x000fe40000000000 */
[----:B------:R-:W-:Y:S02]  /*13870*/  SEL R59, R106, R103, P0 ;  /* 0x000000676a3b7207 */ /* 0x000fe40000000000 */
[----:B------:R-:W-:Y:S02]  /*13880*/  SEL R28, R107, R108, P0 ;  /* 0x0000006c6b1c7207 */ /* 0x000fe40000000000 */
[----:B------:R-:W-:Y:S02]  /*13890*/  SEL R30, R108, R107, P0 ;  /* 0x0000006b6c1e7207 */ /* 0x000fe40000000000 */
[----:B------:R-:W-:-:S02]  /*138a0*/  F2FP.BF16.F32.PACK_AB R4, R75, R74 ;  /* 0x0000004a4b04723e */ /* 0x000fc400000010ff */
[----:B------:R-:W-:Y:S02]  /*138b0*/  F2FP.BF16.F32.PACK_AB R5, R49, R48 ;  /* 0x000000303105723e */ /* 0x000fe400000010ff */
[----:B------:R-:W-:Y:S02]  /*138c0*/  F2FP.BF16.F32.PACK_AB R6, R73, R72 ;  /* 0x000000484906723e */ /* 0x000fe400000010ff */
[----:B------:R-:W-:Y:S01]  /*138d0*/  F2FP.BF16.F32.PACK_AB R7, R51, R50 ;  /* 0x000000323307723e */ /* 0x000fe200000010ff */
[----:B-1----:R-:W-:Y:S01]  /*138e0*/  IMAD.U32 R96, RZ, RZ, UR8 ;  /* 0x00000008ff607e24 */ /* 0x002fe2000f8e00ff */
[----:B------:R-:W-:Y:S02]  /*138f0*/  F2FP.BF16.F32.PACK_AB R8, R71, R70 ;  /* 0x000000464708723e */ /* 0x000fe400000010ff */
        /* <DEDUP_REMOVED lines=13> */
[----:B-1----:R-:W1:Y:S01]  /*139d0*/  LDC R92, c[0x0][0xbe8] ;  /* 0x0002fa00ff5c7b82 */ /* 0x002e620000000800 */
[----:B------:R-:W-:Y:S02]  /*139e0*/  F2FP.BF16.F32.PACK_AB R27, R31, R30 ;  /* 0x0000001e1f1b723e */ /* 0x000fe400000010ff */
[----:B------:R-:W-:-:S03]  /*139f0*/  ISETP.NE.U32.AND P0, PT, RZ, UR10, PT ;  /* 0x0000000aff007c0c */ /* 0x000fc6000bf05070 */
[----:B------:R4:W-:Y:S02]  /*13a00*/  STSM.16.M88.4 [R94], R24 ;  /* 0x000000185e007844 */ /* 0x0009e40000000200 */
[----:B------:R-:W-:Y:S01]  /*13a10*/  BAR.SYNC.DEFER_BLOCKING 0x1, 0x100 ;  /* 0x0044000000007b1d */ /* 0x000fe20000010000 */
[----:B------:R-:W-:-:S13]  /*13a20*/  ISETP.NE.AND.EX P0, PT, RZ, UR11, PT, P0 ;  /* 0x0000000bff007c0c */ /* 0x000fda000bf05300 */
[----:B------:R-:W4:Y:S01]  /*13a30*/  @P0 LDG.E R95, desc[UR54][R96.64] ;  /* 0x00000036605f0981 */ /* 0x000f22000c1e1900 */
[----:B0-----:R-:W-:Y:S02]  /*13a40*/  ISETP.NE.U32.AND P1, PT, R98, RZ, PT ;  /* 0x000000ff6200720c */ /* 0x001fe40003f25070 */
[----:B------:R-:W-:-:S11]  /*13a50*/  R2UR UR4, R99 ;  /* 0x00000000630472ca */ /* 0x000fd600000e0000 */
[----:B------:R-:W-:Y:S01]  /*13a60*/  VOTEU.ANY UP0, P1 ;  /* 0x00000000003f7886 */ /* 0x000fe20000800100 */
[----:B-1----:R-:W-:Y:S01]  /*13a70*/  ISETP.NE.AND P1, PT, R92, 0x1, PT ;  /* 0x000000015c00780c */ /* 0x002fe20003f25270 */
[----:B------:R-:W-:Y:S02]  /*13a80*/  UISETP.NE.AND.EX UP0, UPT, UR4, URZ, UPT, UP0 ;  /* 0x0000003f0400728c */ /* 0x000fe4000bf05300 */
[----:B------:R-:W-:Y:S01]  /*13a90*/  UISETP.GT.AND UP1, UPT, UR46, 0x1, UPT ;  /* 0x000000012e00788c */ /* 0x000fe2000bf24270 */
[----:B------:R-:W-:Y:S01]  /*13aa0*/  UMOV UR18, 0x9b8 ;  /* 0x000009b800127882 */ /* 0x000fe20000000000 */
[----:B------:R-:W-:Y:S02]  /*13ab0*/  ULDC UR4, c[0x0][0xa88] ;  /* 0x0002a20000047ab9 */ /* 0x000fe40000000800 */
[----:B------:R-:W-:Y:S01]  /*13ac0*/  USEL UR18, UR18, 0x978, UP1 ;  /* 0x0000097812127887 */ /* 0x000fe20008800000 */
[----:B------:R-:W-:Y:S01]  /*13ad0*/  PLOP3.LUT P4, PT, PT, PT, UP0, 0x80, 0x0 ;  /* 0x000000000000781c */ /* 0x000fe20003f8f008 */
[----:B--2---:R-:W-:-:S03]  /*13ae0*/  IMAD.U32 R9, RZ, RZ, UR4 ;  /* 0x00000004ff097e24 */ /* 0x004fc6000f8e00ff */
[----:B------:R-:W-:Y:S01]  /*13af0*/  @UP0 ULDC.64 UR8, c[0x0][0xc08] ;  /* 0x0003020000080ab9 */ /* 0x000fe20000000a00 */
[----:B------:R-:W0:Y:S01]  /*13b00*/  @P1 LDC R6, c[0x0][0xbec] ;  /* 0x0002fb00ff061b82 */ /* 0x000e220000000800 */
[----:B------:R-:W-:-:S07]  /*13b10*/  @UP0 UIMAD.WIDE UR8, UR37, 0x4, UR8 ;  /* 0x00000004250808a5 */ /* 0x000fce000f8e0208 */
[----:B------:R-:W1:Y:S01]  /*13b20*/  @P1 LDC R11, c[0x0][0xbf0] ;  /* 0x0002fc00ff0b1b82 */ /* 0x000e620000000800 */
[----:B------:R-:W-:Y:S01]  /*13b30*/  UISETP.NE.U32.AND UP0, UPT, UR10, URZ, UPT ;  /* 0x0000003f0a00728c */ /* 0x000fe2000bf05070 */
[----:B------:R-:W-:Y:S01]  /*13b40*/  IMAD.U32 R4, RZ, RZ, UR8 ;  /* 0x00000008ff047e24 */ /* 0x000fe2000f8e00ff */
[----:B------:R-:W-:Y:S01]  /*13b50*/  ULDC.64 UR12, c[0x0][UR18+0x218] ;  /* 0x00008600120c7abb */ /* 0x000fe20008000a00 */
[----:B------:R-:W-:Y:S01]  /*13b60*/  IMAD.U32 R5, RZ, RZ, UR9 ;  /* 0x00000009ff057e24 */ /* 0x000fe2000f8e00ff */
[----:B------:R-:W-:Y:S02]  /*13b70*/  UISETP.NE.AND.EX UP0, UPT, UR11, URZ, UPT, UP0 ;  /* 0x0000003f0b00728c */ /* 0x000fe4000bf05300 */
[----:B------:R-:W-:Y:S01]  /*13b80*/  USEL UR16, UR40, URZ, UP1 ;  /* 0x0000003f28107287 */ /* 0x000fe20008800000 */
[----:B---3--:R-:W-:Y:S01]  /*13b90*/  VIADD R13, R22, UR38 ;  /* 0x00000026160d7c36 */ /* 0x008fe20008000000 */
[----:B------:R-:W-:Y:S01]  /*13ba0*/  UMOV UR4, URZ ;  /* 0x0000003f00047c82 */ /* 0x000fe20008000000 */
[----:B------:R-:W-:Y:S01]  /*13bb0*/  UIMAD.WIDE.U32 UR8, UR12, UR36, URZ ;  /* 0x000000240c0872a5 */ /* 0x000fe2000f8e003f */
[----:B------:R0:W5:Y:S01]  /*13bc0*/  @P4 LDG.E R9, desc[UR54][R4.64] ;  /* 0x0000003604094981 */ /* 0x000162000c1e1900 */
[----:B------:R-:W-:Y:S01]  /*13bd0*/  ULDC.64 UR14, c[0x0][UR18+0x228] ;  /* 0x00008a00120e7abb */ /* 0x000fe20008000a00 */
[----:B------:R-:W-:Y:S01]  /*13be0*/  UIMAD UR12, UR13, UR36, URZ ;  /* 0x000000240d0c72a4 */ /* 0x000fe2000f8e023f */
[----:B------:R-:W-:Y:S01]  /*13bf0*/  IMAD.MOV.U32 R7, RZ, RZ, R13 ;  /* 0x000000ffff077224 */ /* 0x000fe200078e000d */
[----:B------:R-:W-:-:S02]  /*13c00*/  USHF.R.S32.HI UR17, URZ, 0x1f, UR37 ;  /* 0x0000001f3f117899 */ /* 0x000fc40008011425 */
[----:B------:R-:W-:Y:S02]  /*13c10*/  USEL UR7, UR37, URZ, !UP0 ;  /* 0x0000003f25077287 */ /* 0x000fe4000c000000 */
[----:B------:R-:W-:Y:S01]  /*13c20*/  UIMAD.WIDE.U32 UR20, UR14, UR16, URZ ;  /* 0x000000100e1472a5 */ /* 0x000fe2000f8e003f */
[----:B------:R-:W-:Y:S01]  /*13c30*/  ULDC.64 UR10, c[0x0][UR18+0x220] ;  /* 0x00008800120a7abb */ /* 0x000fe20008000a00 */
[----:B------:R-:W-:Y:S01]  /*13c40*/  UIMAD UR14, UR15, UR16, URZ ;  /* 0x000000100f0e72a4 */ /* 0x000fe2000f8e023f */
[----:B0-----:R-:W-:Y:S01]  /*13c50*/  @P1 IMAD.HI.U32 R4, R13, R6, RZ ;  /* 0x000000060d041227 */ /* 0x001fe200078e00ff */
[----:B------:R-:W-:Y:S02]  /*13c60*/  UIADD3 UR15, UR9, UR12, URZ ;  /* 0x0000000c090f7290 */ /* 0x000fe4000fffe03f */
[----:B------:R-:W-:Y:S01]  /*13c70*/  USEL UR17, UR17, URZ, !UP0 ;  /* 0x0000003f11117287 */ /* 0x000fe2000c000000 */
[----:B------:R-:W-:Y:S01]  /*13c80*/  IMAD.U32 R5, RZ, RZ, UR21 ;  /* 0x00000015ff057e24 */ /* 0x000fe2000f8e00ff */
[----:B------:R-:W-:Y:S01]  /*13c90*/  UIMAD UR9, UR11, UR7, URZ ;  /* 0x000000070b0972a4 */ /* 0x000fe2000f8e023f */
[----:B-1----:R-:W-:Y:S01]  /*13ca0*/  @P1 SHF.R.U32.HI R7, RZ, R11, R4 ;  /* 0x0000000bff071219 */ /* 0x002fe20000011604 */
[----:B------:R-:W-:Y:S01]  /*13cb0*/  UIMAD.WIDE.U32 UR12, UR10, UR7, URZ ;  /* 0x000000070a0c72a5 */ /* 0x000fe2000f8e003f */
[----:B------:R-:W-:Y:S01]  /*13cc0*/  IMAD.U32 R4, RZ, RZ, UR20 ;  /* 0x00000014ff047e24 */ /* 0x000fe2000f8e00ff */
[----:B------:R-:W-:Y:S01]  /*13cd0*/  UIMAD UR9, UR10, UR17, UR9 ;  /* 0x000000110a0972a4 */ /* 0x000fe2000f8e0209 */
[--C-:B------:R-:W-:Y:S01]  /*13ce0*/  SHF.R.S32.HI R5, RZ, 0x1f, R7.reuse ;  /* 0x0000001fff057819 */ /* 0x100fe20000011407 */
[----:B------:R-:W-:Y:S01]  /*13cf0*/  UIADD3 UR14, UR21, UR14, URZ ;  /* 0x0000000e150e7290 */ /* 0x000fe2000fffe03f */
[----:B------:R-:W-:Y:S01]  /*13d00*/  IMAD.MOV R11, RZ, RZ, -R7 ;  /* 0x000000ffff0b7224 */ /* 0x000fe200078e0a07 */
[----:B------:R-:W-:-:S03]  /*13d10*/  UIADD3 UR9, UR13, UR9, URZ ;  /* 0x000000090d097290 */ /* 0x000fc6000fffe03f */
[----:B------:R-:W-:Y:S02]  /*13d20*/  IMAD R11, R92, R11, R13 ;  /* 0x0000000b5c0b7224 */ /* 0x000fe400078e020d */
[----:B------:R-:W-:-:S03]  /*13d30*/  IMAD.U32 R8, RZ, RZ, UR14 ;  /* 0x0000000eff087e24 */ /* 0x000fc6000f8e00ff */
[----:B------:R-:W-:Y:S02]  /*13d40*/  SHF.R.S32.HI R6, RZ, 0x1f, R11 ;  /* 0x0000001fff067819 */ /* 0x000fe4000001140b */
        /* <DEDUP_REMOVED lines=21> */
.L_x_8797:
[----:B------:R-:W-:Y:S01]  /*13ea0*/  SHFL.IDX PT, R4, R8, RZ, 0x1c1f ;  /* 0x001c1fff08047589 */ /* 0x000fe200000e0000 */
[----:B------:R-:W-:Y:S01]  /*13eb0*/  VIADD R11, R214, UR38 ;  /* 0x00000026d60b7c36 */ /* 0x000fe20008000000 */
[----:B------:R-:W-:Y:S01]  /*13ec0*/  LOP3.LUT P0, RZ, R202, 0x3, RZ, 0xc0, !PT ;  /* 0x00000003caff7812 */ /* 0x000fe2000780c0ff */
[----:B-----5:R-:W-:Y:S01]  /*13ed0*/  IMAD R18, R9, R92, RZ ;  /* 0x0000005c09127224 */ /* 0x020fe200078e02ff */
[----:B------:R-:W0:Y:S01]  /*13ee0*/  SHFL.IDX PT, R5, R10, RZ, 0x1c1f ;  /* 0x001c1fff0a057589 */ /* 0x000e2200000e0000 */
[C---:B------:R-:W-:Y:S01]  /*13ef0*/  VIADD R9, R11.reuse, 0x8 ;  /* 0x000000080b097836 */ /* 0x040fe20000000000 */
[----:B------:R-:W-:Y:S02]  /*13f00*/  PLOP3.LUT P3, PT, PT, PT, UP1, 0x80, 0x0 ;  /* 0x000000000000781c */ /* 0x000fe40003f6f018 */
[----:B------:R-:W-:Y:S01]  /*13f10*/  SHFL.IDX PT, R6, R8, 0x1, 0x1c1f ;  /* 0x003c1f0008067f89 */ /* 0x000fe200000e0000 */
[-C--:B------:R-:W-:Y:S02]  /*13f20*/  ISETP.GE.OR P2, PT, R11, R18.reuse, P0 ;  /* 0x000000120b00720c */ /* 0x080fe40000746670 */
[-C--:B------:R-:W-:Y:S01]  /*13f30*/  ISETP.GE.OR P0, PT, R9, R18.reuse, P0 ;  /* 0x000000120900720c */ /* 0x080fe20000706670 */
[----:B------:R-:W1:Y:S10]  /*13f40*/  SHFL.IDX PT, R7, R10, 0x1, 0x1c1f ;  /* 0x003c1f000a077f89 */ /* 0x000e7400000e0000 */
[----:B0-----:R0:W-:Y:S01]  /*13f50*/  @!P2 ST.E desc[UR54][R4.64], R3 ;  /* 0x000000030400a985 */ /* 0x0011e2000c101936 */
[----:B------:R-:W-:-:S03]  /*13f60*/  ISETP.GE.AND P2, PT, R11, R18, PT ;  /* 0x000000120b00720c */ /* 0x000fc60003f46270 */
[----:B-1----:R0:W-:Y:S01]  /*13f70*/  @!P0 ST.E desc[UR54][R6.64], R0 ;  /* 0x0000000006008985 */ /* 0x0021e2000c101936 */
[----:B------:R-:W-:Y:S01]  /*13f80*/  ISETP.GE.AND P0, PT, R9, R18, PT ;  /* 0x000000120900720c */ /* 0x000fe20003f06270 */
[----:B------:R-:W-:-:S12]  /*13f90*/  @P3 BRA `(.L_x_8798) ;  /* 0x0000000800883947 */ /* 0x000fd80003800000 */
[----:B0-----:R-:W-:Y:S01]  /*13fa0*/  IMAD R3, R201, 0x40, R23 ;  /* 0x00000040c9037824 */ /* 0x001fe200078e0217 */
[----:B------:R-:W-:Y:S01]  /*13fb0*/  ULDC.64 UR12, c[0x0][0xaa0] ;  /* 0x0002a800000c7ab9 */ /* 0x000fe20000000a00 */
[----:B------:R-:W0:Y:S02]  /*13fc0*/  @P1 LDC R45, c[0x0][0xbf0] ;  /* 0x0002fc00ff2d1b82 */ /* 0x000e240000000800 */
[----:B------:R-:W-:-:S03]  /*13fd0*/  IMAD.WIDE R20, R3, 0x2, R20 ;  /* 0x0000000203147825 */ /* 0x000fc600078e0214 */
[C---:B------:R-:W-:Y:S02]  /*13fe0*/  IADD3 R9, P6, R20.reuse, 0x1000, RZ ;  /* 0x0000100014097810 */ /* 0x040fe40007fde0ff */
[C---:B------:R-:W-:Y:S02]  /*13ff0*/  IADD3 R13, P5, R20.reuse, 0x2000, RZ ;  /* 0x00002000140d7810 */ /* 0x040fe40007fbe0ff */
[----:B------:R-:W-:Y:S02]  /*14000*/  LOP3.LUT R8, R9, 0x380, RZ, 0xc0, !PT ;  /* 0x0000038009087812 */ /* 0x000fe400078ec0ff */
[C---:B------:R-:W-:Y:S02]  /*14010*/  IADD3 R25, P4, R20.reuse, 0x3000, RZ ;  /* 0x0000300014197810 */ /* 0x040fe40007f9e0ff */
[C---:B------:R-:W-:Y:S02]  /*14020*/  IADD3 R29, P3, R20.reuse, 0x4000, RZ ;  /* 0x00004000141d7810 */ /* 0x040fe40007f7e0ff */
[----:B------:R-:W-:-:S02]  /*14030*/  IADD3 R33, P2, R20, 0x5000, RZ ;  /* 0x0000500014217810 */ /* 0x000fc40007f5e0ff */
[C---:B------:R-:W-:Y:S02]  /*14040*/  IADD3 R37, P0, R20.reuse, 0x6000, RZ ;  /* 0x0000600014257810 */ /* 0x040fe40007f1e0ff */
[----:B------:R-:W-:Y:S02]  /*14050*/  LOP3.LUT R5, R20, 0x380, RZ, 0xc0, !PT ;  /* 0x0000038014057812 */ /* 0x000fe400078ec0ff */
[----:B------:R-:W-:Y:S02]  /*14060*/  SHF.R.U64 R8, R8, 0x3, RZ ;  /* 0x0000000308087819 */ /* 0x000fe400000012ff */
[----:B------:R-:W-:Y:S02]  /*14070*/  LOP3.LUT R12, R13, 0x380, RZ, 0xc0, !PT ;  /* 0x000003800d0c7812 */ /* 0x000fe400078ec0ff */
[----:B------:R-:W-:Y:S02]  /*14080*/  LOP3.LUT R24, R25, 0x380, RZ, 0xc0, !PT ;  /* 0x0000038019187812 */ /* 0x000fe400078ec0ff */
[----:B------:R-:W-:-:S02]  /*14090*/  LOP3.LUT R28, R29, 0x380, RZ, 0xc0, !PT ;  /* 0x000003801d1c7812 */ /* 0x000fc400078ec0ff */
[----:B------:R-:W-:Y:S02]  /*140a0*/  LOP3.LUT R32, R33, 0x380, RZ, 0xc0, !PT ;  /* 0x0000038021207812 */ /* 0x000fe400078ec0ff */
[----:B------:R-:W-:Y:S02]  /*140b0*/  LOP3.LUT R36, R37, 0x380, RZ, 0xc0, !PT ;  /* 0x0000038025247812 */ /* 0x000fe400078ec0ff */
[----:B------:R-:W-:Y:S02]  /*140c0*/  SHF.R.U64 R5, R5, 0x3, RZ ;  /* 0x0000000305057819 */ /* 0x000fe400000012ff */
[----:B------:R-:W-:Y:S01]  /*140d0*/  LOP3.LUT R8, R8, R9, RZ, 0x3c, !PT ;  /* 0x0000000908087212 */ /* 0x000fe200078e3cff */
[----:B------:R-:W-:Y:S01]  /*140e0*/  IMAD.X R9, RZ, RZ, R21, P6 ;  /* 0x000000ffff097224 */ /* 0x000fe200030e0615 */
[----:B------:R-:W-:Y:S02]  /*140f0*/  IADD3 R3, P6, R20, 0x7000, RZ ;  /* 0x0000700014037810 */ /* 0x000fe40007fde0ff */
[----:B------:R-:W-:-:S02]  /*14100*/  SHF.R.U64 R12, R12, 0x3, RZ ;  /* 0x000000030c0c7819 */ /* 0x000fc400000012ff */
[----:B------:R-:W-:Y:S01]  /*14110*/  SHF.R.U64 R24, R24, 0x3, RZ ;  /* 0x0000000318187819 */ /* 0x000fe200000012ff */
[--C-:B------:R-:W-:Y:S01]  /*14120*/  IMAD.X R41, RZ, RZ, R21.reuse, P6 ;  /* 0x000000ffff297224 */ /* 0x100fe200030e0615 */
[----:B------:R-:W-:Y:S01]  /*14130*/  SHF.R.U64 R28, R28, 0x3, RZ ;  /* 0x000000031c1c7819 */ /* 0x000fe200000012ff */
[----:B------:R-:W-:Y:S01]  /*14140*/  UIMAD UR10, UR11, UR12, URZ ;  /* 0x0000000c0b0a72a4 */ /* 0x000fe2000f8e023f */
[----:B------:R-:W-:Y:S01]  /*14150*/  SHF.R.U64 R32, R32, 0x3, RZ ;  /* 0x0000000320207819 */ /* 0x000fe200000012ff */
[----:B------:R-:W-:Y:S01]  /*14160*/  UIMAD.WIDE.U32 UR8, UR4, UR12, URZ ;  /* 0x0000000c040872a5 */ /* 0x000fe2000f8e003f */
[----:B------:R-:W-:Y:S01]  /*14170*/  SHF.R.U64 R36, R36, 0x3, RZ ;  /* 0x0000000324247819 */ /* 0x000fe200000012ff */
[----:B------:R-:W5:Y:S01]  /*14180*/  LD.E.128 R8, desc[UR54][R8.64] ;  /* 0x0000003608087980 */ /* 0x000f62000c101d00 */
[----:B------:R-:W-:Y:S02]  /*14190*/  LOP3.LUT R20, R5, R20, RZ, 0x3c, !PT ;  /* 0x0000001405147212 */ /* 0x000fe400078e3cff */
        /* <DEDUP_REMOVED lines=10> */
[----:B------:R1:W5:Y:S01]  /*14240*/  LD.E.128 R4, desc[UR54][R20.64] ;  /* 0x0000003614047980 */ /* 0x000362000c101d00 */
[----:B------:R-:W-:Y:S01]  /*14250*/  LOP3.LUT R0, R3, 0x380, RZ, 0xc0, !PT ;  /* 0x0000038003007812 */ /* 0x000fe200078ec0ff */
[----:B------:R-:W-:-:S02]  /*14260*/  UIMAD UR10, UR4, UR13, UR10 ;  /* 0x0000000d040a72a4 */ /* 0x000fc4000f8e020a */
[----:B------:R-:W5:Y:S01]  /*14270*/  LD.E.128 R12, desc[UR54][R12.64] ;  /* 0x000000360c0c7980 */ /* 0x000f62000c101d00 */
[----:B------:R-:W-:-:S03]  /*14280*/  SHF.R.U64 R0, R0, 0x3, RZ ;  /* 0x0000000300007819 */ /* 0x000fc600000012ff */
[----:B------:R-:W5:Y:S01]  /*14290*/  LD.E.128 R24, desc[UR54][R24.64] ;  /* 0x0000003618187980 */ /* 0x000f62000c101d00 */
[----:B------:R-:W-:Y:S01]  /*142a0*/  LOP3.LUT R40, R0, R3, RZ, 0x3c, !PT ;  /* 0x0000000300287212 */ /* 0x000fe200078e3cff */
[----:B-1----:R-:W1:Y:S01]  /*142b0*/  @P1 LDC R21, c[0x0][0xbec] ;  /* 0x0002fb00ff151b82 */ /* 0x002e620000000800 */
[----:B------:R-:W-:Y:S01]  /*142c0*/  UIADD3 UR9, UR9, UR10, URZ ;  /* 0x0000000a09097290 */ /* 0x000fe2000fffe03f */
[----:B------:R-:W-:Y:S01]  /*142d0*/  IMAD R0, R189, 0x20, R201 ;  /* 0x00000020bd007824 */ /* 0x000fe200078e02c9 */
[----:B------:R-:W5:Y:S01]  /*142e0*/  LD.E.128 R28, desc[UR54][R28.64] ;  /* 0x000000361c1c7980 */ /* 0x000f62000c101d00 */
[----:B------:R-:W-:Y:S02]  /*142f0*/  ULDC.64 UR10, c[0x0][0xae8] ;  /* 0x0002ba00000a7ab9 */ /* 0x000fe40000000a00 */
[----:B------:R-:W-:Y:S01]  /*14300*/  UIMAD.WIDE.U32 UR8, UR36, UR10, UR8 ;  /* 0x0000000a240872a5 */ /* 0x000fe2000f8e0008 */
[----:B------:R-:W-:Y:S01]  /*14310*/  VIADD R44, R0, UR38 ;  /* 0x00000026002c7c36 */ /* 0x000fe20008000000 */
[----:B------:R-:W-:Y:S01]  /*14320*/  USHF.R.S32.HI UR4, URZ, 0x1f, UR7 ;  /* 0x0000001f3f047899 */ /* 0x000fe20008011407 */
[----:B------:R-:W5:Y:S01]  /*14330*/  LD.E.128 R32, desc[UR54][R32.64] ;  /* 0x0000003620207980 */ /* 0x000f62000c101d00 */
[----:B------:R-:W-:-:S03]  /*14340*/  UIMAD UR9, UR36, UR11, UR9 ;  /* 0x0000000b240972a4 */ /* 0x000fc6000f8e0209 */
[----:B------:R-:W-:Y:S01]  /*14350*/  ULDC.64 UR10, c[0x0][0xaf0] ;  /* 0x0002bc00000a7ab9 */ /* 0x000fe20000000a00 */
[----:B------:R-:W5:Y:S01]  /*14360*/  LD.E.128 R36, desc[UR54][R36.64] ;  /* 0x0000003624247980 */ /* 0x000f62000c101d00 */
[----:B------:R-:W-:Y:S01]  /*14370*/  UIMAD UR4, UR4, UR10, URZ ;  /* 0x0000000a040472a4 */ /* 0x000fe2000f8e023f */
[----:B------:R-:W-:Y:S01]  /*14380*/  IMAD.MOV.U32 R3, RZ, RZ, R44 ;  /* 0x000000ffff037224 */ /* 0x000fe200078e002c */
[----:B------:R-:W-:Y:S01]  /*14390*/  UIMAD.WIDE.U32 UR8, UR7, UR10, UR8 ;  /* 0x0000000a070872a5 */ /* 0x000fe2000f8e0008 */
[----:B------:R-:W5:Y:S01]  /*143a0*/  LD.E.128 R40, desc[UR54][R40.64] ;  /* 0x0000003628287980 */ /* 0x000f62000c101d00 */
[----:B-1----:R-:W-:Y:S01]  /*143b0*/  @P1 IMAD.HI.U32 R0, R44, R21, RZ ;  /* 0x000000152c001227 */ /* 0x002fe200078e00ff */
[----:B------:R-:W-:Y:S01]  /*143c0*/  UIMAD UR4, UR7, UR11, UR4 ;  /* 0x0000000b070472a4 */ /* 0x000fe2000f8e0204 */
[----:B------:R-:W-:Y:S01]  /*143d0*/  @!PT LDS RZ, [RZ] ;  /* 0x00000000fffff984 */ /* 0x000fe20000000800 */
[----:B------:R-:W-:Y:S01]  /*143e0*/  @!PT LDS RZ, [RZ] ;  /* 0x00000000fffff984 */ /* 0x000fe20000000800 */
[----:B------:R-:W-:Y:S01]  /*143f0*/  @!PT LDS RZ, [RZ] ;  /* 0x00000000fffff984 */ /* 0x000fe20000000800 */
[----:B------:R-:W-:Y:S01]  /*14400*/  @!PT LDS RZ, [RZ] ;  /* 0x00000000fffff984 */ /* 0x000fe20000000800 */
[----:B------:R1:W-:Y:S06]  /*14410*/  MEMBAR.ALL.CTA ;  /* 0x0000000000007992 */ /* 0x0003ec0000008000 */
[----:B-1----:R-:W1:Y:S01]  /*14420*/  FENCE.VIEW.ASYNC.S ;  /* 0x00000000000073c6 */ /* 0x002e620000000000 */
[----:B------:R-:W-:Y:S01]  /*14430*/  ULDC.64 UR10, c[0x0][0xae0] ;  /* 0x0002b800000a7ab9 */ /* 0x000fe20000000a00 */
[----:B0-----:R-:W-:Y:S01]  /*14440*/  @P1 SHF.R.U32.HI R3, RZ, R45, R0 ;  /* 0x0000002dff031219 */ /* 0x001fe20000011600 */
[----:B------:R-:W-:-:S03]  /*14450*/  UIADD3 UR4, UR9, UR4, URZ ;  /* 0x0000000409047290 */ /* 0x000fc6000fffe03f */
[--C-:B------:R-:W-:Y:S01]  /*14460*/  SHF.R.S32.HI R0, RZ, 0x1f, R3.reuse ;  /* 0x0000001fff007819 */ /* 0x100fe20000011403 */
[----:B------:R-:W-:Y:S02]  /*14470*/  IMAD.MOV R45, RZ, RZ, -R3 ;  /* 0x000000ffff2d7224 */ /* 0x000fe400078e0a03 */
[----:B------:R-:W-:Y:S02]  /*14480*/  IMAD.U32 R21, RZ, RZ, UR9 ;  /* 0x00000009ff157e24 */ /* 0x000fe4000f8e00ff */
[----:B------:R-:W-:Y:S02]  /*14490*/  IMAD R0, R0, UR10, RZ ;  /* 0x0000000a00007c24 */ /* 0x000fe4000f8e02ff */
[----:B------:R-:W-:Y:S02]  /*144a0*/  IMAD R45, R92, R45, R44 ;  /* 0x0000002d5c2d7224 */ /* 0x000fe400078e022c */
[----:B------:R-:W-:Y:S01]  /*144b0*/  IMAD.U32 R20, RZ, RZ, UR8 ;  /* 0x00000008ff147e24 */ /* 0x000fe2000f8e00ff */
[----:B------:R-:W-:Y:S01]  /*144c0*/  ULDC.64 UR8, c[0x0][0xad8] ;  /* 0x0002b60000087ab9 */ /* 0x000fe20000000a00 */
[----:B------:R-:W-:-:S02]  /*144d0*/  IMAD.U32 R21, RZ, RZ, UR4 ;  /* 0x00000004ff157e24 */ /* 0x000fc4000f8e00ff */
[C---:B------:R-:W-:Y:S01]  /*144e0*/  IMAD R47, R3.reuse, UR11, R0 ;  /* 0x0000000b032f7c24 */ /* 0x040fe2000f8e0200 */
[----:B------:R-:W-:Y:S01]  /*144f0*/  SHF.R.S32.HI R0, RZ, 0x1f, R45 ;  /* 0x0000001fff007819 */ /* 0x000fe2000001142d */
[----:B------:R-:W-:-:S04]  /*14500*/  IMAD.WIDE.U32 R20, R3, UR10, R20 ;  /* 0x0000000a03147c25 */ /* 0x000fc8000f8e0014 */
[----:B------:R-:W-:Y:S02]  /*14510*/  IMAD.IADD R21, R21, 0x1, R47 ;  /* 0x0000000115157824 */ /* 0x000fe400078e022f */
[----:B------:R-:W-:Y:S02]  /*14520*/  IMAD R0, R0, UR8, RZ ;  /* 0x0000000800007c24 */ /* 0x000fe4000f8e02ff */
[----:B------:R-:W-:Y:S02]  /*14530*/  VIADD R49, R201, UR38 ;  /* 0x00000026c9317c36 */ /* 0x000fe40008000000 */
[C---:B------:R-:W-:Y:S02]  /*14540*/  IMAD R47, R45.reuse, UR9, R0 ;  /* 0x000000092d2f7c24 */ /* 0x040fe4000f8e0200 */
[----:B------:R-:W-:Y:S01]  /*14550*/  IMAD.WIDE.U32 R20, R45, UR8, R20 ;  /* 0x000000082d147c25 */ /* 0x000fe2000f8e0014 */
[----:B------:R-:W-:Y:S01]  /*14560*/  ISETP.GE.AND P2, PT, R49, R18, PT ;  /* 0x000000123100720c */ /* 0x000fe20003f46270 */
[----:B------:R-:W-:-:S02]  /*14570*/  ULDC.64 UR8, c[0x0][0xa80] ;  /* 0x0002a00000087ab9 */ /* 0x000fc40000000a00 */
[----:B------:R-:W-:Y:S01]  /*14580*/  VIADD R3, R49, 0x20 ;  /* 0x0000002031037836 */ /* 0x000fe20000000000 */
[C---:B------:R-:W-:Y:S01]  /*14590*/  LEA R0, P3, R20.reuse, UR8, 0x1 ;  /* 0x0000000814007c11 */ /* 0x040fe2000f8608ff */
[----:B------:R-:W-:Y:S02]  /*145a0*/  IMAD.IADD R21, R21, 0x1, R47 ;  /* 0x0000000115157824 */ /* 0x000fe400078e022f */
[----:B------:R-:W-:Y:S01]  /*145b0*/  VIADD R17, R17, 0x22820 ;  /* 0x0002282011117836 */ /* 0x000fe20000000000 */
[-C--:B------:R-:W-:Y:S01]  /*145c0*/  ISETP.GE.AND P0, PT, R3, R18.reuse, PT ;  /* 0x000000120300720c */ /* 0x080fe20003f06270 */
[----:B------:R-:W-:Y:S01]  /*145d0*/  VIADD R3, R49, 0x40 ;  /* 0x0000004031037836 */ /* 0x000fe20000000000 */
[----:B------:R-:W-:Y:S02]  /*145e0*/  LEA.HI.X R46, R20, UR9, R21, 0x1, P3 ;  /* 0x00000009142e7c11 */ /* 0x000fe400098f0c15 */
[----:B------:R-:W-:Y:S01]  /*145f0*/  PRMT R17, RZ, 0x654, R17 ;  /* 0x00000654ff117816 */ /* 0x000fe20000000011 */
[----:B-1----:R0:W1:Y:S01]  /*14600*/  SHFL.IDX PT, R44, R0, RZ, 0x181f ;  /* 0x00181fff002c7589 */ /* 0x00206200000e0000 */
[----:B------:R-:W-:Y:S01]  /*14610*/  ISETP.GE.AND P1, PT, R3, R18, PT ;  /* 0x000000120300720c */ /* 0x000fe20003f26270 */
[----:B------:R-:W-:Y:S01]  /*14620*/  BSSY B1, `(.L_x_8799) ;  /* 0x000000d000017945 */ /* 0x000fe20003800000 */
[----:B------:R0:W-:Y:S01]  /*14630*/  SYNCS.ARRIVE.TRANS64.RED.A1T0 RZ, [R17+URZ], RZ ;  /* 0x000000ff11ff79a7 */ /* 0x0001e2000810043f */
[----:B------:R0:W2:Y:S02]  /*14640*/  SHFL.IDX PT, R3, R46, RZ, 0x181f ;  /* 0x00181fff2e037589 */ /* 0x0000a400000e0000 */
[----:B------:R-:W-:Y:S08]  /*14650*/  @P2 BRA `(.L_x_8800) ;  /* 0x0000000000242947 */ /* 0x000ff00003800000 */
[----:B------:R-:W-:Y:S02]  /*14660*/  ULDC UR4, c[0x0][0xac8] ;  /* 0x0002b20000047ab9 */ /* 0x000fe40000000800 */
[----:B------:R-:W-:Y:S02]  /*14670*/  ISETP.GE.AND P2, PT, R23, UR4, PT ;  /* 0x0000000417007c0c */ /* 0x000fe4000bf46270 */
[----:B------:R-:W-:-:S11]  /*14680*/  ISETP.GE.AND P3, PT, R188, UR4, PT ;  /* 0x00000004bc007c0c */ /* 0x000fd6000bf66270 */
[CC--:B-1----:R-:W-:Y:S02]  /*14690*/  @!P2 LEA R20, P4, R23.reuse, R44.reuse, 0x1 ;  /* 0x0000002c1714a211 */ /* 0x0c2fe400078808ff */
[C---:B------:R-:W-:Y:S02]  /*146a0*/  @!P3 LEA R44, P5, R188.reuse, R44, 0x1 ;  /* 0x0000002cbc2cb211 */ /* 0x040fe400078a08ff */
[-C--:B--2---:R-:W-:Y:S02]  /*146b0*/  @!P2 LEA.HI.X R21, R23, R3.reuse, R217, 0x1, P4 ;  /* 0x000000031715a211 */ /* 0x084fe400020f0cd9 */
[----:B------:R-:W-:-:S03]  /*146c0*/  @!P3 LEA.HI.X R45, R188, R3, R216, 0x1, P5 ;  /* 0x00000003bc2db211 */ /* 0x000fc600028f0cd8 */
[----:B-----5:R3:W-:Y:S04]  /*146d0*/  @!P2 ST.E.128 desc[UR54][R20.64], R4 ;  /* 0x000000041400a985 */ /* 0x0207e8000c101d36 */
[----:B------:R3:W-:Y:S02]  /*146e0*/  @!P3 ST.E.128 desc[UR54][R44.64], R28 ;  /* 0x0000001c2c00b985 */ /* 0x0007e4000c101d36 */
.L_x_8800:
[----:B------:R-:W-:Y:S05]  /*146f0*/  BSYNC B1 ;  /* 0x0000000000017941 */ /* 0x000fea0003800000 */
.L_x_8799:
[----:B--2---:R2:W4:Y:S01]  /*14700*/  SHFL.IDX PT, R3, R46, 0x1, 0x181f ;  /* 0x00381f002e037f89 */ /* 0x00452200000e0000 */
[----:B------:R-:W-:Y:S03]  /*14710*/  BSSY B1, `(.L_x_8801) ;  /* 0x000000c000017945 */ /* 0x000fe60003800000 */
[----:B---3-5:R2:W3:Y:S01]  /*14720*/  SHFL.IDX PT, R6, R0, 0x1, 0x181f ;  /* 0x00381f0000067f89 */ /* 0x0284e200000e0000 */
[----:B------:R-:W-:Y:S05]  /*14730*/  @P0 BRA `(.L_x_8802) ;  /* 0x0000000000240947 */ /* 0x000fea0003800000 */
[----:B------:R-:W-:Y:S02]  /*14740*/  ULDC UR4, c[0x0][0xac8] ;  /* 0x0002b20000047ab9 */ /* 0x000fe40000000800 */
[----:B------:R-:W-:Y:S02]  /*14750*/  ISETP.GE.AND P3, PT, R23, UR4, PT ;  /* 0x0000000417007c0c */ /* 0x000fe4000bf66270 */
[----:B------:R-:W-:-:S11]  /*14760*/  ISETP.GE.AND P4, PT, R188, UR4, PT ;  /* 0x00000004bc007c0c */ /* 0x000fd6000bf86270 */
[CC--:B---3--:R-:W-:Y:S02]  /*14770*/  @!P3 LEA R4, P0, R23.reuse, R6.reuse, 0x1 ;  /* 0x000000061704b211 */ /* 0x0c8fe400078008ff */
[C---:B------:R-:W-:Y:S02]  /*14780*/  @!P4 LEA R6, P2, R188.reuse, R6, 0x1 ;  /* 0x00000006bc06c211 */ /* 0x040fe400078408ff */
[-C--:B----4-:R-:W-:Y:S02]  /*14790*/  @!P3 LEA.HI.X R5, R23, R3.reuse, R217, 0x1, P0 ;  /* 0x000000031705b211 */ /* 0x090fe400000f0cd9 */
[----:B------:R-:W-:-:S03]  /*147a0*/  @!P4 LEA.HI.X R7, R188, R3, R216, 0x1, P2 ;  /* 0x00000003bc07c211 */ /* 0x000fc600010f0cd8 */
[----:B------:R3:W-:Y:S04]  /*147b0*/  @!P3 ST.E.128 desc[UR54][R4.64], R8 ;  /* 0x000000080400b985 */ /* 0x0007e8000c101d36 */
[----:B------:R3:W-:Y:S02]  /*147c0*/  @!P4 ST.E.128 desc[UR54][R6.64], R32 ;  /* 0x000000200600c985 */ /* 0x0007e4000c101d36 */
.L_x_8802:
[----:B------:R-:W-:Y:S05]  /*147d0*/  BSYNC B1 ;  /* 0x0000000000017941 */ /* 0x000fea0003800000 */
.L_x_8801:
[----:B----4-:R4:W0:Y:S01]  /*147e0*/  SHFL.IDX PT, R3, R46, 0x2, 0x181f ;  /* 0x00581f002e037f89 */ /* 0x01082200000e0000 */
[----:B------:R-:W-:Y:S03]  /*147f0*/  BSSY B1, `(.L_x_8803) ;  /* 0x000000c000017945 */ /* 0x000fe60003800000 */
[----:B---3--:R4:W3:Y:S01]  /*14800*/  SHFL.IDX PT, R6, R0, 0x2, 0x181f ;  /* 0x00581f0000067f89 */ /* 0x0088e200000e0000 */
[----:B------:R-:W-:Y:S05]  /*14810*/  @P1 BRA `(.L_x_8804) ;  /* 0x0000000000241947 */ /* 0x000fea0003800000 */
[----:B------:R-:W-:Y:S02]  /*14820*/  ULDC UR4, c[0x0][0xac8] ;  /* 0x0002b20000047ab9 */ /* 0x000fe40000000800 */
[----:B------:R-:W-:Y:S02]  /*14830*/  ISETP.GE.AND P2, PT, R23, UR4, PT ;  /* 0x0000000417007c0c */ /* 0x000fe4000bf46270 */
[----:B------:R-:W-:-:S11]  /*14840*/  ISETP.GE.AND P3, PT, R188, UR4, PT ;  /* 0x00000004bc007c0c */ /* 0x000fd6000bf66270 */
[CC--:B---3--:R-:W-:Y:S02]  /*14850*/  @!P2 LEA R4, P0, R23.reuse, R6.reuse, 0x1 ;  /* 0x000000061704a211 */ /* 0x0c8fe400078008ff */
[C---:B------:R-:W-:Y:S02]  /*14860*/  @!P3 LEA R6, P1, R188.reuse, R6, 0x1 ;  /* 0x00000006bc06b211 */ /* 0x040fe400078208ff */
[-C--:B0-----:R-:W-:Y:S02]  /*14870*/  @!P2 LEA.HI.X R5, R23, R3.reuse, R217, 0x1, P0 ;  /* 0x000000031705a211 */ /* 0x081fe400000f0cd9 */
[----:B------:R-:W-:-:S03]  /*14880*/  @!P3 LEA.HI.X R7, R188, R3, R216, 0x1, P1 ;  /* 0x00000003bc07b211 */ /* 0x000fc600008f0cd8 */
[----:B------:R0:W-:Y:S04]  /*14890*/  @!P2 ST.E.128 desc[UR54][R4.64], R12 ;  /* 0x0000000c0400a985 */ /* 0x0001e8000c101d36 */
[----:B------:R0:W-:Y:S02]  /*148a0*/  @!P3 ST.E.128 desc[UR54][R6.64], R36 ;  /* 0x000000240600b985 */ /* 0x0001e4000c101d36 */
.L_x_8804:
[----:B------:R-:W-:Y:S05]  /*148b0*/  BSYNC B1 ;  /* 0x0000000000017941 */ /* 0x000fea0003800000 */
.L_x_8803:
[----:B0-----:R-:W-:Y:S01]  /*148c0*/  VIADD R3, R49, 0x60 ;  /* 0x0000006031037836 */ /* 0x001fe20000000000 */
[----:B--2-4-:R-:W0:Y:S04]  /*148d0*/  SHFL.IDX PT, R46, R46, 0x3, 0x181f ;  /* 0x00781f002e2e7f89 */ /* 0x014e2800000e0000 */
[----:B------:R-:W-:Y:S01]  /*148e0*/  ISETP.GE.AND P0, PT, R3, R18, PT ;  /* 0x000000120300720c */ /* 0x000fe20003f06270 */
[----:B------:R-:W2:-:S12]  /*148f0*/  SHFL.IDX PT, R0, R0, 0x3, 0x181f ;  /* 0x00781f0000007f89 */ /* 0x000e9800000e0000 */
[----:B------:R-:W-:Y:S05]  /*14900*/  @P0 BRA `(.L_x_8805) ;  /* 0x0000001800580947 */ /* 0x000fea0003800000 */
[----:B------:R-:W-:Y:S02]  /*14910*/  ULDC UR4, c[0x0][0xac8] ;  /* 0x0002b20000047ab9 */ /* 0x000fe40000000800 */
[----:B------:R-:W-:-:S13]  /*14920*/  ISETP.GE.AND P1, PT, R23, UR4, PT ;  /* 0x0000000417007c0c */ /* 0x000fda000bf26270 */
[----:B--2---:R-:W-:-:S04]  /*14930*/  @!P1 LEA R4, P0, R23, R0, 0x1 ;  /* 0x0000000017049211 */ /* 0x004fc800078008ff */
[----:B0-----:R-:W-:Y:S02]  /*14940*/  @!P1 LEA.HI.X R5, R23, R46, R217, 0x1, P0 ;  /* 0x0000002e17059211 */ /* 0x001fe400000f0cd9 */
[----:B------:R-:W-:-:S03]  /*14950*/  ISETP.GE.AND P0, PT, R188, UR4, PT ;  /* 0x00000004bc007c0c */ /* 0x000fc6000bf06270 */
[----:B------:R4:W-:Y:S10]  /*14960*/  @!P1 ST.E.128 desc[UR54][R4.64], R24 ;  /* 0x0000001804009985 */ /* 0x0009f4000c101d36 */
[----:B------:R-:W-:Y:S05]  /*14970*/  @P0 BRA `(.L_x_8805) ;  /* 0x00000018003c0947 */ /* 0x000fea0003800000 */
[----:B----4-:R-:W-:-:S04]  /*14980*/  LEA R4, P0, R188, R0, 0x1 ;  /* 0x00000000bc047211 */ /* 0x010fc800078008ff */
[----:B------:R-:W-:-:S05]  /*14990*/  LEA.HI.X R5, R188, R46, R216, 0x1, P0 ;  /* 0x0000002ebc057211 */ /* 0x000fca00000f0cd8 */
[----:B------:R0:W-:Y:S01]  /*149a0*/  ST.E.128 desc[UR54][R4.64], R40 ;  /* 0x0000002804007985 */ /* 0x0001e2000c101d36 */
[----:B------:R-:W-:Y:S05]  /*149b0*/  BRA `(.L_x_8805) ;  /* 0x00000018002c7947 */ /* 0x000fea0003800000 */
.L_x_8798:
[----:B------:R-:W-:Y:S01]  /*149c0*/  ULDC.64 UR12, c[0x0][0xb08] ;  /* 0x0002c200000c7ab9 */ /* 0x000fe20000000a00 */
[----:B0-----:R-:W0:Y:S01]  /*149d0*/  @P1 LDC R0, c[0x0][0xbec] ;  /* 0x0002fb00ff001b82 */ /* 0x001e220000000800 */
[----:B------:R-:W-:Y:S01]  /*149e0*/  UIMAD UR10, UR11, UR12, URZ ;  /* 0x0000000c0b0a72a4 */ /* 0x000fe2000f8e023f */
[----:B------:R-:W-:Y:S01]  /*149f0*/  IMAD.MOV.U32 R3, RZ, RZ, R13 ;  /* 0x000000ffff037224 */ /* 0x000fe200078e000d */
[----:B------:R-:W-:Y:S01]  /*14a00*/  UIMAD.WIDE.U32 UR8, UR4, UR12, URZ ;  /* 0x0000000c040872a5 */ /* 0x000fe2000f8e003f */
[----:B------:R-:W-:Y:S01]  /*14a10*/  VIADD R17, R17, 0x22820 ;  /* 0x0002282011117836 */ /* 0x000fe20000000000 */
[----:B------:R-:W-:Y:S01]  /*14a20*/  UIMAD UR10, UR4, UR13, UR10 ;  /* 0x0000000d040a72a4 */ /* 0x000fe2000f8e020a */
[C---:B------:R-:W-:Y:S01]  /*14a30*/  VIADD R21, R19.reuse, 0x10 ;  /* 0x0000001013157836 */ /* 0x040fe20000000000 */
[----:B------:R-:W-:Y:S01]  /*14a40*/  USHF.R.S32.HI UR4, URZ, 0x1f, UR7 ;  /* 0x0000001f3f047899 */ /* 0x000fe20008011407 */
[----:B------:R-:W1:Y:S01]  /*14a50*/  @P1 LDC R5, c[0x0][0xbf0] ;  /* 0x0002fc00ff051b82 */ /* 0x000e620000000800 */
[----:B------:R-:W-:Y:S01]  /*14a60*/  UIADD3 UR9, UR9, UR10, URZ ;  /* 0x0000000a09097290 */ /* 0x000fe2000fffe03f */
[----:B------:R-:W-:Y:S01]  /*14a70*/  PRMT R17, RZ, 0x654, R17 ;  /* 0x00000654ff117816 */ /* 0x000fe20000000011 */
[C---:B------:R-:W-:Y:S01]  /*14a80*/  VIADD R25, R19.reuse, 0x18 ;  /* 0x0000001813197836 */ /* 0x040fe20000000000 */
[----:B------:R-:W-:Y:S01]  /*14a90*/  ULDC.64 UR10, c[0x0][0xb38] ;  /* 0x0002ce00000a7ab9 */ /* 0x000fe20000000a00 */
[----:B------:R-:W-:Y:S01]  /*14aa0*/  VIADD R27, R19, 0x20 ;  /* 0x00000020131b7836 */ /* 0x000fe20000000000 */
[----:B------:R-:W-:Y:S01]  /*14ab0*/  UIMAD.WIDE.U32 UR8, UR36, UR10, UR8 ;  /* 0x0000000a240872a5 */ /* 0x000fe2000f8e0008 */
[----:B------:R-:W-:Y:S01]  /*14ac0*/  BSSY B1, `(.L_x_8806) ;  /* 0x000006a000017945 */ /* 0x000fe20003800000 */
[----:B------:R2:W-:Y:S01]  /*14ad0*/  SYNCS.ARRIVE.TRANS64.RED.A1T0 RZ, [R17+URZ], RZ ;  /* 0x000000ff11ff79a7 */ /* 0x0005e2000810043f */
[----:B------:R-:W-:Y:S01]  /*14ae0*/  SHF.R.S32.HI R93, RZ, 0x1f, R190 ;  /* 0x0000001fff5d7819 */ /* 0x000fe200000114be */
[----:B------:R-:W-:Y:S01]  /*14af0*/  UIMAD UR9, UR36, UR11, UR9 ;  /* 0x0000000b240972a4 */ /* 0x000fe2000f8e0209 */
[----:B------:R-:W-:-:S02]  /*14b00*/  SHF.R.S32.HI R20, RZ, 0x1f, R21 ;  /* 0x0000001fff147819 */ /* 0x000fc40000011415 */
[----:B------:R-:W-:Y:S01]  /*14b10*/  ULDC.64 UR10, c[0x0][0xb40] ;  /* 0x0002d000000a7ab9 */ /* 0x000fe20000000a00 */
[----:B------:R-:W-:Y:S01]  /*14b20*/  SHF.R.S32.HI R24, RZ, 0x1f, R25 ;  /* 0x0000001fff187819 */ /* 0x000fe20000011419 */
[----:B------:R-:W-:Y:S01]  /*14b30*/  UIMAD UR4, UR4, UR10, URZ ;  /* 0x0000000a040472a4 */ /* 0x000fe2000f8e023f */
[----:B0-----:R-:W-:Y:S01]  /*14b40*/  @P1 IMAD.HI.U32 R0, R13, R0, RZ ;  /* 0x000000000d001227 */ /* 0x001fe200078e00ff */
[----:B------:R-:W-:Y:S01]  /*14b50*/  UIMAD.WIDE.U32 UR8, UR7, UR10, UR8 ;  /* 0x0000000a070872a5 */ /* 0x000fe2000f8e0008 */
[----:B------:R-:W-:Y:S01]  /*14b60*/  SHF.R.S32.HI R26, RZ, 0x1f, R27 ;  /* 0x0000001fff1a7819 */ /* 0x000fe2000001141b */
[----:B------:R-:W-:Y:S01]  /*14b70*/  UIMAD UR4, UR7, UR11, UR4 ;  /* 0x0000000b070472a4 */ /* 0x000fe2000f8e0204 */
[----:B--2---:R-:W-:Y:S02]  /*14b80*/  VIADD R17, R19, 0x8 ;  /* 0x0000000813117836 */ /* 0x004fe40000000000 */
[----:B------:R-:W-:Y:S01]  /*14b90*/  ULDC.64 UR10, c[0x0][0xb48] ;  /* 0x0002d200000a7ab9 */ /* 0x000fe20000000a00 */
[----:B------:R-:W-:Y:S01]  /*14ba0*/  UIADD3 UR9, UR9, UR4, URZ ;  /* 0x0000000409097290 */ /* 0x000fe2000fffe03f */
[----:B-1----:R-:W-:-:S02]  /*14bb0*/  @P1 SHF.R.U32.HI R3, RZ, R5, R0 ;  /* 0x00000005ff031219 */ /* 0x002fc40000011600 */
        /* <DEDUP_REMOVED lines=36> */
[-C--:B------:R-:W-:Y:S02]  /*14e00*/  @!P3 LEA R10, P5, R21, R6.reuse, 0x2 ;  /* 0x00000006150ab211 */ /* 0x080fe400078a10ff */
[----:B------:R-:W-:Y:S01]  /*14e10*/  @!P2 LEA R12, P6, R25, R6, 0x2 ;  /* 0x00000006190ca211 */ /* 0x000fe200078c10ff */
[----:B------:R2:W-:Y:S01]  /*14e20*/  @!P4 ST.E.64 desc[UR54][R8.64], R88 ;  /* 0x000000580800c985 */ /* 0x0005e2000c101b36 */
[----:B------:R-:W-:Y:S02]  /*14e30*/  @!P3 LEA.HI.X R11, R21, R7, R20, 0x2, P5 ;  /* 0x00000007150bb211 */ /* 0x000fe400028f1414 */
[----:B------:R-:W-:-:S02]  /*14e40*/  ISETP.GE.AND P4, PT, R190, UR4, PT ;  /* 0x00000004be007c0c */ /* 0x000fc4000bf86270 */
[-C--:B------:R-:W-:Y:S01]  /*14e50*/  @!P2 LEA.HI.X R13, R25, R7.reuse, R24, 0x2, P6 ;  /* 0x00000007190da211 */ /* 0x080fe200030f1418 */
[----:B------:R3:W-:Y:S01]  /*14e60*/  @!P3 ST.E.64 desc[UR54][R10.64], R86 ;  /* 0x000000560a00b985 */ /* 0x0007e2000c101b36 */
[----:B------:R-:W-:Y:S02]  /*14e70*/  ISETP.GE.AND P3, PT, R200, UR4, PT ;  /* 0x00000004c8007c0c */ /* 0x000fe4000bf66270 */
[----:B------:R-:W-:Y:S01]  /*14e80*/  @!P1 LEA R14, P5, R27, R6, 0x2 ;  /* 0x000000061b0e9211 */ /* 0x000fe200078a10ff */
[----:B------:R4:W-:Y:S01]  /*14e90*/  @!P2 ST.E.64 desc[UR54][R12.64], R84 ;  /* 0x000000540c00a985 */ /* 0x0009e2000c101b36 */
[----:B------:R-:W-:Y:S02]  /*14ea0*/  ISETP.GE.AND P2, PT, R199, UR4, PT ;  /* 0x00000004c7007c0c */ /* 0x000fe4000bf46270 */
[----:B------:R-:W-:-:S03]  /*14eb0*/  @!P1 LEA.HI.X R15, R27, R7, R26, 0x2, P5 ;  /* 0x000000071b0f9211 */ /* 0x000fc600028f141a */
[-C--:B-1----:R-:W-:Y:S02]  /*14ec0*/  @!P4 LEA R4, P6, R190, R6.reuse, 0x2 ;  /* 0x00000006be04c211 */ /* 0x082fe400078c10ff */
        /* <DEDUP_REMOVED lines=41> */
.L_x_8807:
[----:B------:R-:W-:Y:S05]  /*15160*/  BSYNC B1 ;  /* 0x0000000000017941 */ /* 0x000fea0003800000 */
.L_x_8806:
        /* <DEDUP_REMOVED lines=9> */
[----:B-1----:R-:W-:-:S04]  /*15200*/  @!P5 LEA R8, P4, R17, R6, 0x2 ;  /* 0x000000061108d211 */ /* 0x002fc800078810ff */
[-C--:B---3--:R-:W-:Y:S02]  /*15210*/  @!P5 LEA.HI.X R9, R17, R7.reuse, R18, 0x2, P4 ;  /* 0x000000071109d211 */ /* 0x088fe400020f1412 */
[-C--:B------:R-:W-:Y:S01]  /*15220*/  @!P2 LEA R12, P4, R25, R6.reuse, 0x2 ;  /* 0x00000006190ca211 */ /* 0x080fe200078810ff */
[----:B------:R-:W-:Y:S01]  /*15230*/  @!P0 IMAD.WIDE R4, R19, 0x4, R6 ;  /* 0x0000000413048825 */ /* 0x000fe200078e0206 */
[----:B------:R-:W-:Y:S02]  /*15240*/  @!P1 LEA R10, P6, R21, R6, 0x2 ;  /* 0x00000006150a9211 */ /* 0x000fe400078c10ff */
[-C--:B------:R-:W-:Y:S02]  /*15250*/  @!P2 LEA.HI.X R13, R25, R7.reuse, R24, 0x2, P4 ;  /* 0x00000007190da211 */ /* 0x080fe400020f1418 */
[----:B------:R-:W-:Y:S01]  /*15260*/  ISETP.GE.AND P4, PT, R190, UR4, PT ;  /* 0x00000004be007c0c */ /* 0x000fe2000bf86270 */
[----:B------:R1:W-:Y:S01]  /*15270*/  @!P0 ST.E.64 desc[UR54][R4.64], R32 ;  /* 0x0000002004008985 */ /* 0x0003e2000c101b36 */
[----:B------:R-:W-:-:S02]  /*15280*/  @!P1 LEA.HI.X R11, R21, R7, R20, 0x2, P6 ;  /* 0x00000007150b9211 */ /* 0x000fc400030f1414 */
[----:B------:R-:W-:Y:S01]  /*15290*/  ISETP.GE.AND P0, PT, R200, UR4, PT ;  /* 0x00000004c8007c0c */ /* 0x000fe2000bf06270 */
[----:B------:R3:W-:Y:S01]  /*152a0*/  @!P5 ST.E.64 desc[UR54][R8.64], R34 ;  /* 0x000000220800d985 */ /* 0x0007e2000c101b36 */
[----:B------:R-:W-:-:S03]  /*152b0*/  @!P3 LEA R14, P6, R27, R6, 0x2 ;  /* 0x000000061b0eb211 */ /* 0x000fc600078c10ff */
[----:B------:R4:W-:Y:S01]  /*152c0*/  @!P1 ST.E.64 desc[UR54][R10.64], R36 ;  /* 0x000000240a009985 */ /* 0x0009e2000c101b36 */
[----:B------:R-:W-:Y:S02]  /*152d0*/  ISETP.GE.AND P1, PT, R199, UR4, PT ;  /* 0x00000004c7007c0c */ /* 0x000fe4000bf26270 */
[-C--:B------:R-:W-:Y:S01]  /*152e0*/  @!P3 LEA.HI.X R15, R27, R7.reuse, R26, 0x2, P6 ;  /* 0x000000071b0fb211 */ /* 0x080fe200030f141a */
[----:B------:R5:W-:Y:S01]  /*152f0*/  @!P2 ST.E.64 desc[UR54][R12.64], R38 ;  /* 0x000000260c00a985 */ /* 0x000be2000c101b36 */
[-C--:B------:R-:W-:Y:S02]  /*15300*/  @!P4 LEA R20, P5, R190, R6.reuse, 0x2 ;  /* 0x00000006be14c211 */ /* 0x080fe400078a10ff */
[----:B------:R-:W-:Y:S01]  /*15310*/  ISETP.GE.AND P2, PT, R198, UR4, PT ;  /* 0x00000004c6007c0c */ /* 0x000fe2000bf46270 */
[----:B------:R-:W-:Y:S01]  /*15320*/  @!P3 ST.E.64 desc[UR54][R14.64], R40 ;  /* 0x000000280e00b985 */ /* 0x000fe2000c101b36 */
[----:B------:R-:W-:Y:S02]  /*15330*/  @!P4 LEA.HI.X R21, R190, R7, R93, 0x2, P5 ;  /* 0x00000007be15c211 */ /* 0x000fe400028f145d */
[----:B------:R-:W-:-:S03]  /*15340*/  @!P0 LEA R24, P3, R200, R6, 0x2 ;  /* 0x00000006c8188211 */ /* 0x000fc600078610ff */
[----:B------:R-:W-:Y:S01]  /*15350*/  @!P4 ST.E.64 desc[UR54][R20.64], R42 ;  /* 0x0000002a1400c985 */ /* 0x000fe2000c101b36 */
[----:B------:R-:W-:Y:S02]  /*15360*/  ISETP.GE.AND P4, PT, R197, UR4, PT ;  /* 0x00000004c5007c0c */ /* 0x000fe4000bf86270 */
[CC--:B-1----:R-:W-:Y:S02]  /*15370*/  @!P1 LEA R4, P5, R199.reuse, R6.reuse, 0x2 ;  /* 0x00000006c7049211 */ /* 0x0c2fe400078a10ff */
[-C--:B------:R-:W-:Y:S02]  /*15380*/  @!P0 LEA.HI.X R25, R200, R7.reuse, R212, 0x2, P3 ;  /* 0x00000007c8198211 */ /* 0x080fe400018f14d4 */
[----:B------:R-:W-:Y:S02]  /*15390*/  ISETP.GE.AND P3, PT, R196, UR4, PT ;  /* 0x00000004c4007c0c */ /* 0x000fe4000bf66270 */
[----:B---3--:R-:W-:Y:S01]  /*153a0*/  @!P2 LEA R8, P6, R198, R6, 0x2 ;  /* 0x00000006c608a211 */ /* 0x008fe200078c10ff */
[----:B------:R-:W-:Y:S01]  /*153b0*/  @!P0 ST.E.64 desc[UR54][R24.64], R44 ;  /* 0x0000002c18008985 */ /* 0x000fe2000c101b36 */
[----:B------:R-:W-:-:S02]  /*153c0*/  @!P1 LEA.HI.X R5, R199, R7, R211, 0x2, P5 ;  /* 0x00000007c7059211 */ /* 0x000fc400028f14d3 */
[-C--:B------:R-:W-:Y:S02]  /*153d0*/  @!P2 LEA.HI.X R9, R198, R7.reuse, R210, 0x2, P6 ;  /* 0x00000007c609a211 */ /* 0x080fe400030f14d2 */
[----:B------:R-:W-:Y:S01]  /*153e0*/  ISETP.GE.AND P0, PT, R195, UR4, PT ;  /* 0x00000004c3007c0c */ /* 0x000fe2000bf06270 */
[----:B------:R1:W-:Y:S01]  /*153f0*/  @!P1 ST.E.64 desc[UR54][R4.64], R46 ;  /* 0x0000002e04009985 */ /* 0x0003e2000c101b36 */
        /* <DEDUP_REMOVED lines=8> */
[C---:B-1----:R-:W-:Y:S02]  /*15480*/  @!P0 LEA R4, P4, R195.reuse, R6, 0x2 ;  /* 0x00000006c3048211 */ /* 0x042fe400078810ff */
[-C--:B------:R-:W-:Y:S02]  /*15490*/  @!P3 LEA.HI.X R13, R196, R7.reuse, R208, 0x2, P6 ;  /* 0x00000007c40db211 */ /* 0x080fe400030f14d0 */
[----:B------:R-:W-:-:S03]  /*154a0*/  @!P0 LEA.HI.X R5, R195, R7, R207, 0x2, P4 ;  /* 0x00000007c3058211 */ /* 0x000fc600020f14cf */
[CC--:B---3--:R-:W-:Y:S01]  /*154b0*/  @!P2 LEA R8, P4, R193.reuse, R6.reuse, 0x2 ;  /* 0x00000006c108a211 */ /* 0x0c8fe200078810ff */
[----:B------:R4:W-:Y:S01]  /*154c0*/  @!P3 ST.E.64 desc[UR54][R12.64], R52 ;  /* 0x000000340c00b985 */ /* 0x0009e2000c101b36 */
[-C--:B------:R-:W-:Y:S02]  /*154d0*/  @!P5 LEA R14, P3, R194, R6.reuse, 0x2 ;  /* 0x00000006c20ed211 */ /* 0x080fe400078610ff */
[----:B------:R-:W-:Y:S01]  /*154e0*/  @!P1 LEA R20, P6, R192, R6, 0x2 ;  /* 0x00000006c0149211 */ /* 0x000fe200078c10ff */
        /* <DEDUP_REMOVED lines=13> */
.L_x_8796:
[----:B------:R-:W0:Y:S01]  /*155c0*/  LDC.64 R4, c[0x0][0xc00] ;  /* 0x00030000ff047b82 */ /* 0x000e220000000a00 */
[----:B------:R-:W-:Y:S01]  /*155d0*/  ULDC.64 UR8, c[0x0][0xc00] ;  /* 0x0003000000087ab9 */ /* 0x000fe20000000a00 */
[----:B------:R-:W-:Y:S01]  /*155e0*/  IMAD.MOV.U32 R3, RZ, RZ, RZ ;  /* 0x000000ffff037224 */ /* 0x000fe200078e00ff */
[----:B------:R-:W-:-:S05]  /*155f0*/  UIMAD.WIDE UR8, UR37, 0x4, UR8 ;  /* 0x00000004250878a5 */ /* 0x000fca000f8e0208 */
[----:B------:R-:W1:Y:S01]  /*15600*/  LDC.64 R6, c[0x0][0xc08] ;  /* 0x00030200ff067b82 */ /* 0x000e620000000a00 */
[----:B0-----:R-:W-:Y:S01]  /*15610*/  ISETP.NE.U32.AND P0, PT, R4, RZ, PT ;  /* 0x000000ff0400720c */ /* 0x001fe20003f05070 */
[----:B------:R-:W-:Y:S01]  /*15620*/  IMAD.U32 R4, RZ, RZ, UR8 ;  /* 0x00000008ff047e24 */ /* 0x000fe2000f8e00ff */
[----:B------:R-:W-:Y:S01]  /*15630*/  R2UR UR4, R5 ;  /* 0x00000000050472ca */ /* 0x000fe200000e0000 */
[----:B------:R-:W-:Y:S01]  /*15640*/  IMAD.U32 R5, RZ, RZ, UR9 ;  /* 0x00000009ff057e24 */ /* 0x000fe2000f8e00ff */
[----:B-1----:R-:W-:-:S09]  /*15650*/  ISETP.NE.U32.AND P1, PT, R6, RZ, PT ;  /* 0x000000ff0600720c */ /* 0x002fd20003f25070 */
[----:B------:R-:W-:Y:S02]  /*15660*/  VOTEU.ANY UP0, P0 ;  /* 0x00000000003f7886 */ /* 0x000fe40000000100 */
[----:B------:R-:W-:Y:S01]  /*15670*/  UISETP.NE.AND.EX UP0, UPT, UR4, URZ, UPT, UP0 ;  /* 0x0000003f0400728c */ /* 0x000fe2000bf05300 */
[----:B------:R-:W-:Y:S01]  /*15680*/  R2UR UR4, R7 ;  /* 0x00000000070472ca */ /* 0x000fe200000e0000 */
[----:B------:R-:W-:-:S04]  /*15690*/  VOTEU.ANY UP1, P1 ;  /* 0x00000000003f7886 */ /* 0x000fc80000820100 */
[----:B------:R-:W-:-:S08]  /*156a0*/  PLOP3.LUT P0, PT, PT, PT, UP0, 0x80, 0x0 ;  /* 0x000000000000781c */ /* 0x000fd00003f0f008 */
[----:B------:R-:W-:-:S06]  /*156b0*/  UISETP.NE.AND.EX UP1, UPT, UR4, URZ, UPT, UP1 ;  /* 0x0000003f0400728c */ /* 0x000fcc000bf25310 */
[----:B------:R-:W-:Y:S01]  /*156c0*/  PLOP3.LUT P1, PT, PT, PT, UP1, 0x80, 0x0 ;  /* 0x000000000000781c */ /* 0x000fe20003f2f018 */
[----:B------:R0:W5:Y:S01]  /*156d0*/  @P0 LDG.E R3, desc[UR54][R4.64] ;  /* 0x0000003604030981 */ /* 0x000162000c1e1900 */
[----:B------:R-:W-:Y:S02]  /*156e0*/  ULDC UR4, c[0x0][0xa88] ;  /* 0x0002a20000047ab9 */ /* 0x000fe40000000800 */
[----:B------:R-:W-:Y:S01]  /*156f0*/  IMAD.U32 R0, RZ, RZ, UR4 ;  /* 0x00000004ff007e24 */ /* 0x000fe2000f8e00ff */
[----:B------:R-:W-:Y:S02]  /*15700*/  @UP1 ULDC.64 UR8, c[0x0][0xc08] ;  /* 0x0003020000081ab9 */ /* 0x000fe40000000a00 */
[----:B------:R-:W-:-:S06]  /*15710*/  @UP1 UIMAD.WIDE UR8, UR37, 0x4, UR8 ;  /* 0x00000004250818a5 */ /* 0x000fcc000f8e0208 */
[----:B------:R-:W-:Y:S02]  /*15720*/  IMAD.U32 R6, RZ, RZ, UR8 ;  /* 0x00000008ff067e24 */ /* 0x000fe4000f8e00ff */
[----:B------:R-:W-:-:S05]  /*15730*/  IMAD.U32 R7, RZ, RZ, UR9 ;  /* 0x00000009ff077e24 */ /* 0x000fca000f8e00ff */
[----:B------:R0:W5:Y:S01]  /*15740*/  @P1 LDG.E R0, desc[UR54][R6.64] ;  /* 0x0000003606001981 */ /* 0x000162000c1e1900 */
[----:B------:R-:W-:Y:S05]  /*15750*/  @P1 BRA `(.L_x_8808) ;  /* 0x0000000000101947 */ /* 0x000fea0003800000 */
[----:B------:R-:W-:Y:S05]  /*15760*/  @!P0 BRA `(.L_x_8808) ;  /* 0x00000000000c8947 */ /* 0x000fea0003800000 */
[----:B0-----:R-:W2:Y:S04]  /*15770*/  LDG.E R7, desc[UR54][R4.64] ;  /* 0x0000003604077981 */ /* 0x001ea8000c1e1900 */
[----:B-----5:R-:W2:Y:S02]  /*15780*/  LDG.E R0, desc[UR54][R4.64+0x4] ;  /* 0x0000043604007981 */ /* 0x020ea4000c1e1900 */
[----:B--2---:R-:W-:-:S07]  /*15790*/  IMAD.IADD R0, R0, 0x1, -R7 ;  /* 0x0000000100007824 */ /* 0x004fce00078e0a07 */
.L_x_8808:
[----:B-----5:R-:W-:Y:S01]  /*157a0*/  R2UR UR16, R3 ;  /* 0x00000000031072ca */ /* 0x020fe200000e0000 */
[----:B------:R-:W-:Y:S01]  /*157b0*/  USHF.R.S32.HI UR7, URZ, 0x1f, UR37 ;  /* 0x0000001f3f077899 */ /* 0x000fe20008011425 */
[----:B------:R-:W-:Y:S01]  /*157c0*/  ISETP.GT.AND P0, PT, R218, 0x7f, PT ;  /* 0x0000007fda00780c */ /* 0x000fe20003f04270 */
[----:B------:R-:W-:Y:S01]  /*157d0*/  USEL UR4, UR37, URZ, !UP0 ;  /* 0x0000003f25047287 */ /* 0x000fe2000c000000 */
[----:B------:R-:W-:Y:S01]  /*157e0*/  BSSY B1, `(.L_x_8809) ;  /* 0x000003a000017945 */ /* 0x000fe20003800000 */
[----:B------:R-:W-:-:S08]  /*157f0*/  USEL UR7, UR7, URZ, !UP0 ;  /* 0x0000003f07077287 */ /* 0x000fd0000c000000 */
[----:B------:R-:W-:Y:S02]  /*15800*/  USHF.R.S32.HI UR16, URZ, 0x1f, UR16 ;  /* 0x0000001f3f107899 */ /* 0x000fe40008011410 */
[----:B------:R-:W-:Y:S10]  /*15810*/  @P0 BRA `(.L_x_8810) ;  /* 0x0000000000d80947 */ /* 0x000ff40003800000 */
[----:B0-----:R-:W0:Y:S01]  /*15820*/  S2R R5, SR_TID.X ;  /* 0x0000000000057919 */ /* 0x001e220000002100 */
[----:B------:R-:W1:Y:S01]  /*15830*/  LDC R9, c[0x0][0xbe8] ;  /* 0x0002fa00ff097b82 */ /* 0x000e620000000800 */
[----:B------:R-:W-:Y:S02]  /*15840*/  IMAD.U32 R8, RZ, RZ, UR38 ;  /* 0x00000026ff087e24 */ /* 0x000fe4000f8e00ff */
[----:B-1----:R-:W-:-:S03]  /*15850*/  IMAD R4, R0, R9, RZ ;  /* 0x0000000900047224 */ /* 0x002fc600078e02ff */
        /* <DEDUP_REMOVED lines=12> */
[----:B------:R-:W-:Y:S02]  /*15920*/  UIMAD.WIDE.U32 UR14, UR8, UR36, URZ ;  /* 0x00000024080e72a5 */ /* 0x000fe4000f8e003f */
[----:B------:R-:W1:Y:S01]  /*15930*/  @P0 LDC R10, c[0x0][0xbf0] ;  /* 0x0002fc00ff0a0b82 */ /* 0x000e620000000800 */
[----:B------:R-:W-:Y:S02]  /*15940*/  UIMAD UR18, UR9, UR36, URZ ;  /* 0x00000024091272a4 */ /* 0x000fe4000f8e023f */
[----:B------:R-:W-:Y:S01]  /*15950*/  UIMAD UR11, UR11, UR4, URZ ;  /* 0x000000040b0b72a4 */ /* 0x000fe2000f8e023f */
[----:B------:R-:W-:Y:S01]  /*15960*/  IMAD.U32 R4, RZ, RZ, UR14 ;  /* 0x0000000eff047e24 */ /* 0x000fe2000f8e00ff */
[----:B------:R-:W-:Y:S01]  /*15970*/  UIMAD.WIDE.U32 UR8, UR10, UR4, URZ ;  /* 0x000000040a0872a5 */ /* 0x000fe2000f8e003f */
[----:B------:R-:W-:Y:S01]  /*15980*/  IMAD.U32 R5, RZ, RZ, UR15 ;  /* 0x0000000fff057e24 */ /* 0x000fe2000f8e00ff */
[----:B------:R-:W-:-:S02]  /*15990*/  UIADD3 UR14, UR18, UR15, URZ ;  /* 0x0000000f120e7290 */ /* 0x000fc4000fffe03f */
[----:B------:R-:W-:Y:S01]  /*159a0*/  UIMAD UR11, UR10, UR7, UR11 ;  /* 0x000000070a0b72a4 */ /* 0x000fe2000f8e020b */
[----:B------:R-:W-:-:S03]  /*159b0*/  ULDC.64 UR12, c[0x0][UR17+0x228] ;  /* 0x00008a00110c7abb */ /* 0x000fc60008000a00 */
[----:B------:R-:W-:Y:S01]  /*159c0*/  UIADD3 UR11, UR9, UR11, URZ ;  /* 0x0000000b090b7290 */ /* 0x000fe2000fffe03f */
[----:B------:R-:W-:Y:S01]  /*159d0*/  IMAD.U32 R11, RZ, RZ, UR14 ;  /* 0x0000000eff0b7e24 */ /* 0x000fe2000f8e00ff */
[----:B------:R-:W-:Y:S01]  /*159e0*/  UIMAD.WIDE.U32 UR20, UR12, UR19, URZ ;  /* 0x000000130c1472a5 */ /* 0x000fe2000f8e003f */
[----:B0-----:R-:W-:Y:S01]  /*159f0*/  @P0 IMAD.HI.U32 R7, R8, R7, RZ ;  /* 0x0000000708070227 */ /* 0x001fe200078e00ff */
[----:B------:R-:W-:-:S04]  /*15a00*/  UIMAD UR10, UR13, UR19, URZ ;  /* 0x000000130d0a72a4 */ /* 0x000fc8000f8e023f */
[----:B------:R-:W-:Y:S01]  /*15a10*/  UIADD3 UR10, UR10, UR21, URZ ;  /* 0x000000150a0a7290 */ /* 0x000fe2000fffe03f */
[----:B-1----:R-:W-:Y:S02]  /*15a20*/  @P0 SHF.R.U32.HI R6, RZ, R10, R7 ;  /* 0x0000000aff060219 */ /* 0x002fe40000011607 */
[----:B------:R-:W-:Y:S01]  /*15a30*/  IADD3 R5, P0, P1, R4, UR8, R3 ;  /* 0x0000000804057c10 */ /* 0x000fe2000f91e003 */
[----:B------:R-:W-:Y:S01]  /*15a40*/  IMAD.U32 R4, RZ, RZ, UR16 ;  /* 0x00000010ff047e24 */ /* 0x000fe2000f8e00ff */
[----:B------:R-:W-:Y:S01]  /*15a50*/  ULDC.64 UR8, c[0x0][UR17+0x210] ;  /* 0x0000840011087abb */ /* 0x000fe20008000a00 */
[----:B------:R-:W-:-:S04]  /*15a60*/  IMAD.MOV R7, RZ, RZ, -R6 ;  /* 0x000000ffff077224 */ /* 0x000fc800078e0a06 */
[----:B------:R-:W-:Y:S01]  /*15a70*/  IMAD R7, R9, R7, R8 ;  /* 0x0000000709077224 */ /* 0x000fe200078e0208 */
[----:B------:R-:W-:Y:S02]  /*15a80*/  IADD3.X R8, R11, UR11, R4, P0, P1 ;  /* 0x0000000b0b087c10 */ /* 0x000fe400087e2404 */
[----:B------:R-:W-:Y:S01]  /*15a90*/  IADD3 R4, P0, P1, R6, UR20, R5 ;  /* 0x0000001406047c10 */ /* 0x000fe2000f91e005 */
[----:B------:R-:W-:Y:S01]  /*15aa0*/  IMAD R9, R7, UR9, RZ ;  /* 0x0000000907097c24 */ /* 0x000fe2000f8e02ff */
[----:B------:R-:W-:Y:S02]  /*15ab0*/  SHF.R.S32.HI R5, RZ, 0x1f, R6 ;  /* 0x0000001fff057819 */ /* 0x000fe40000011406 */
[----:B------:R-:W-:Y:S02]  /*15ac0*/  SHF.R.S32.HI R6, RZ, 0x1f, R7 ;  /* 0x0000001fff067819 */ /* 0x000fe40000011407 */
[----:B------:R-:W-:Y:S01]  /*15ad0*/  IADD3.X R5, R5, UR10, R8, P0, P1 ;  /* 0x0000000a05057c10 */ /* 0x000fe200087e2408 */
[----:B------:R-:W-:Y:S01]  /*15ae0*/  ULDC.64 UR10, c[0x0][0xba8] ;  /* 0x0002ea00000a7ab9 */ /* 0x000fe20000000a00 */
[----:B------:R-:W-:Y:S01]  /*15af0*/  @!UP0 ULDC UR10, c[0x0][0xb50] ;  /* 0x0002d400000a8ab9 */ /* 0x000fe20000000800 */
[----:B------:R-:W-:Y:S01]  /*15b00*/  IMAD R9, R6, UR8, R9 ;  /* 0x0000000806097c24 */ /* 0x000fe2000f8e0209 */
[----:B------:R-:W-:Y:S01]  /*15b10*/  @!UP0 ULDC UR11, c[0x0][0xb54] ;  /* 0x0002d500000b8ab9 */ /* 0x000fe20000000800 */
[----:B------:R-:W-:-:S04]  /*15b20*/  IMAD.WIDE.U32 R4, R7, UR8, R4 ;  /* 0x0000000807047c25 */ /* 0x000fc8000f8e0004 */
[----:B------:R-:W-:Y:S01]  /*15b30*/  IMAD.IADD R5, R5, 0x1, R9 ;  /* 0x0000000105057824 */ /* 0x000fe200078e0209 */
[----:B------:R-:W-:-:S04]  /*15b40*/  LEA R6, P0, R4, UR10, 0x2 ;  /* 0x0000000a04067c11 */ /* 0x000fc8000f8010ff */
[----:B------:R-:W-:Y:S01]  /*15b50*/  LEA.HI.X R7, R4, UR11, R5, 0x2, P0 ;  /* 0x0000000b04077c11 */ /* 0x000fe200080f1405 */
[----:B------:R-:W-:-:S05]  /*15b60*/  IMAD.MOV.U32 R5, RZ, RZ, -0x800000 ;  /* 0xff800000ff057424 */ /* 0x000fca00078e00ff */
[----:B------:R1:W-:Y:S03]  /*15b70*/  STG.E desc[UR54][R6.64], R5 ;  /* 0x0000000506007986 */ /* 0x0003e6000c101936 */
.L_x_8810:
[----:B------:R-:W-:Y:S05]  /*15b80*/  BSYNC B1 ;  /* 0x0000000000017941 */ /* 0x000fea0003800000 */
.L_x_8809:
[----:B------:R-:W-:-:S06]  /*15b90*/  UISETP.GT.AND UP0, UPT, UR46, 0x1, UPT ;  /* 0x000000012e00788c */ /* 0x000fcc000bf04270 */
[----:B------:R-:W-:-:S13]  /*15ba0*/  PLOP3.LUT P0, PT, PT, PT, UP0, 0x80, 0x0 ;  /* 0x000000000000781c */ /* 0x000fda0003f0f008 */
[----:B------:R-:W-:Y:S05]  /*15bb0*/  @P0 BRA `(.L_x_8805) ;  /* 0x0000000400ac0947 */ /* 0x000fea0003800000 */
[----:B------:R-:W2:Y:S01]  /*15bc0*/  LDC R11, c[0x0][0xbe8] ;  /* 0x0002fa00ff0b7b82 */ /* 0x000ea20000000800 */
[C---:B------:R-:W-:Y:S01]  /*15bd0*/  R2UR UR11, R3.reuse ;  /* 0x00000000030b72ca */ /* 0x040fe200000e0000 */
[----:B------:R-:W-:Y:S01]  /*15be0*/  ULDC.64 UR12, c[0x0][0xaa0] ;  /* 0x0002a800000c7ab9 */ /* 0x000fe20000000a00 */
[----:B------:R-:W-:Y:S01]  /*15bf0*/  R2UR UR8, R3 ;  /* 0x00000000030872ca */ /* 0x000fe200000e0000 */
[----:B------:R-:W-:Y:S01]  /*15c00*/  UIMAD UR10, UR16, UR12, URZ ;  /* 0x0000000c100a72a4 */ /* 0x000fe2000f8e023f */
[----:B------:R-:W-:Y:S01]  /*15c10*/  IMAD R3, R189, 0x20, R201 ;  /* 0x00000020bd037824 */ /* 0x000fe200078e02c9 */
[----:B------:R-:W-:Y:S03]  /*15c20*/  BSSY B1, `(.L_x_8811) ;  /* 0x000003a000017945 */ /* 0x000fe60003800000 */
[----:B------:R-:W-:-:S04]  /*15c30*/  VIADD R8, R3, UR38 ;  /* 0x0000002603087c36 */ /* 0x000fc80008000000 */
[----:B------:R-:W-:Y:S01]  /*15c40*/  IMAD.MOV.U32 R3, RZ, RZ, R8 ;  /* 0x000000ffff037224 */ /* 0x000fe200078e0008 */
[----:B------:R-:W-:Y:S02]  /*15c50*/  UIMAD UR10, UR11, UR13, UR10 ;  /* 0x0000000d0b0a72a4 */ /* 0x000fe4000f8e020a */
[----:B------:R-:W-:-:S04]  /*15c60*/  UIMAD.WIDE.U32 UR8, UR8, UR12, URZ ;  /* 0x0000000c080872a5 */ /* 0x000fc8000f8e003f */
[----:B------:R-:W-:-:S03]  /*15c70*/  UIADD3 UR9, UR9, UR10, URZ ;  /* 0x0000000a09097290 */ /* 0x000fc6000fffe03f */
[----:B------:R-:W-:Y:S01]  /*15c80*/  ULDC.64 UR10, c[0x0][0xae8] ;  /* 0x0002ba00000a7ab9 */ /* 0x000fe20000000a00 */
[----:B--2---:R-:W-:Y:S01]  /*15c90*/  ISETP.NE.AND P0, PT, R11, 0x1, PT ;  /* 0x000000010b00780c */ /* 0x004fe20003f05270 */
[----:B------:R-:W-:-:S04]  /*15ca0*/  UIMAD.WIDE.U32 UR8, UR36, UR10, UR8 ;  /* 0x0000000a240872a5 */ /* 0x000fc8000f8e0008 */
[----:B------:R-:W-:-:S03]  /*15cb0*/  UIMAD UR9, UR36, UR11, UR9 ;  /* 0x0000000b240972a4 */ /* 0x000fc6000f8e0209 */
[----:B------:R-:W-:Y:S02]  /*15cc0*/  ULDC.64 UR10, c[0x0][0xaf0] ;  /* 0x0002bc00000a7ab9 */ /* 0x000fe40000000a00 */
[----:B------:R-:W-:Y:S02]  /*15cd0*/  UIMAD UR7, UR7, UR10, URZ ;  /* 0x0000000a070772a4 */ /* 0x000fe4000f8e023f */
[----:B------:R-:W-:Y:S01]  /*15ce0*/  UIMAD.WIDE.U32 UR8, UR4, UR10, UR8 ;  /* 0x0000000a040872a5 */ /* 0x000fe2000f8e0008 */
[----:B01----:R-:W0:Y:S01]  /*15cf0*/  @P0 LDC R5, c[0x0][0xbec] ;  /* 0x0002fb00ff050b82 */ /* 0x003e220000000800 */
[----:B------:R-:W-:-:S03]  /*15d00*/  UIMAD UR7, UR4, UR11, UR7 ;  /* 0x0000000b040772a4 */ /* 0x000fc6000f8e0207 */
[----:B------:R-:W-:Y:S01]  /*15d10*/  ULDC.64 UR10, c[0x0][0xae0] ;  /* 0x0002b800000a7ab9 */ /* 0x000fe20000000a00 */
[----:B------:R-:W-:-:S03]  /*15d20*/  UIADD3 UR4, UR9, UR7, URZ ;  /* 0x0000000709047290 */ /* 0x000fc6000fffe03f */
        /* <DEDUP_REMOVED lines=16> */
[----:B------:R-:W-:Y:S02]  /*15e30*/  VIADD R8, R201, UR38 ;  /* 0x00000026c9087c36 */ /* 0x000fe40008000000 */
[----:B------:R-:W-:Y:S02]  /*15e40*/  IMAD R11, R0, R11, RZ ;  /* 0x0000000b000b7224 */ /* 0x000fe400078e02ff */
[C---:B------:R-:W-:Y:S02]  /*15e50*/  IMAD R3, R7.reuse, UR9, R6 ;  /* 0x0000000907037c24 */ /* 0x040fe4000f8e0206 */
[----:B------:R-:W-:Y:S01]  /*15e60*/  IMAD.WIDE.U32 R4, R7, UR8, R4 ;  /* 0x0000000807047c25 */ /* 0x000fe2000f8e0004 */
[----:B------:R-:W-:Y:S01]  /*15e70*/  ISETP.GE.AND P2, PT, R8, R11, PT ;  /* 0x0000000b0800720c */ /* 0x000fe20003f46270 */
[----:B------:R-:W-:-:S02]  /*15e80*/  ULDC.64 UR8, c[0x0][0xa80] ;  /* 0x0002a00000087ab9 */ /* 0x000fc40000000a00 */
[----:B------:R-:W-:Y:S01]  /*15e90*/  VIADD R0, R8, 0x20 ;  /* 0x0000002008007836 */ /* 0x000fe20000000000 */
[----:B------:R-:W-:Y:S01]  /*15ea0*/  LEA R6, P3, R4, UR8, 0x1 ;  /* 0x0000000804067c11 */ /* 0x000fe2000f8608ff */
[----:B------:R-:W-:-:S03]  /*15eb0*/  IMAD.IADD R3, R5, 0x1, R3 ;  /* 0x0000000105037824 */ /* 0x000fc600078e0203 */
[-C--:B------:R-:W-:Y:S01]  /*15ec0*/  ISETP.GE.AND P1, PT, R0, R11.reuse, PT ;  /* 0x0000000b0000720c */ /* 0x080fe20003f26270 */
[----:B------:R-:W-:Y:S01]  /*15ed0*/  VIADD R0, R8, 0x40 ;  /* 0x0000004008007836 */ /* 0x000fe20000000000 */
[----:B------:R-:W-:Y:S02]  /*15ee0*/  LEA.HI.X R3, R4, UR9, R3, 0x1, P3 ;  /* 0x0000000904037c11 */ /* 0x000fe400098f0c03 */
[----:B------:R0:W1:Y:S02]  /*15ef0*/  SHFL.IDX PT, R4, R6, RZ, 0x181f ;  /* 0x00181fff06047589 */ /* 0x00006400000e0000 */
[----:B------:R-:W-:Y:S02]  /*15f00*/  ISETP.GE.AND P0, PT, R0, R11, PT ;  /* 0x0000000b0000720c */ /* 0x000fe40003f06270 */
[----:B------:R0:W2:Y:S01]  /*15f10*/  SHFL.IDX PT, R0, R3, RZ, 0x181f ;  /* 0x00181fff03007589 */ /* 0x0000a200000e0000 */
[----:B------:R-:W-:Y:S10]  /*15f20*/  @P2 BRA `(.L_x_8812) ;  /* 0x0000000000242947 */ /* 0x000ff40003800000 */
[----:B------:R-:W-:Y:S02]  /*15f30*/  ULDC UR4, c[0x0][0xac8] ;  /* 0x0002b20000047ab9 */ /* 0x000fe40000000800 */
[----:B------:R-:W-:Y:S02]  /*15f40*/  ISETP.GE.AND P4, PT, R23, UR4, PT ;  /* 0x0000000417007c0c */ /* 0x000fe4000bf86270 */
[----:B------:R-:W-:-:S11]  /*15f50*/  ISETP.GE.AND P5, PT, R188, UR4, PT ;  /* 0x00000004bc007c0c */ /* 0x000fd6000bfa6270 */
[CC--:B-1----:R-:W-:Y:S02]  /*15f60*/  @!P4 LEA R12, P2, R23.reuse, R4.reuse, 0x1 ;  /* 0x00000004170cc211 */ /* 0x0c2fe400078408ff */
[C---:B------:R-:W-:Y:S02]  /*15f70*/  @!P5 LEA R4, P3, R188.reuse, R4, 0x1 ;  /* 0x00000004bc04d211 */ /* 0x040fe400078608ff */
[-C--:B--2---:R-:W-:Y:S02]  /*15f80*/  @!P4 LEA.HI.X R13, R23, R0.reuse, R217, 0x1, P2 ;  /* 0x00000000170dc211 */ /* 0x084fe400010f0cd9 */
[----:B------:R-:W-:-:S03]  /*15f90*/  @!P5 LEA.HI.X R5, R188, R0, R216, 0x1, P3 ;  /* 0x00000000bc05d211 */ /* 0x000fc600018f0cd8 */
[----:B------:R3:W-:Y:S04]  /*15fa0*/  @!P4 ST.E.128 desc[UR54][R12.64], RZ ;  /* 0x000000ff0c00c985 */ /* 0x0007e8000c101d36 */
[----:B------:R3:W-:Y:S02]  /*15fb0*/  @!P5 ST.E.128 desc[UR54][R4.64], RZ ;  /* 0x000000ff0400d985 */ /* 0x0007e4000c101d36 */
.L_x_8812:
[----:B------:R-:W-:Y:S05]  /*15fc0*/  BSYNC B1 ;  /* 0x0000000000017941 */ /* 0x000fea0003800000 */
.L_x_8811:
[----:B--2---:R2:W4:Y:S01]  /*15fd0*/  SHFL.IDX PT, R0, R3, 0x1, 0x181f ;  /* 0x00381f0003007f89 */ /* 0x00452200000e0000 */
[----:B------:R-:W-:Y:S03]  /*15fe0*/  BSSY B1, `(.L_x_8813) ;  /* 0x000000c000017945 */ /* 0x000fe60003800000 */
[----:B-1-3--:R2:W1:Y:S01]  /*15ff0*/  SHFL.IDX PT, R4, R6, 0x1, 0x181f ;  /* 0x00381f0006047f89 */ /* 0x00a46200000e0000 */
[----:B------:R-:W-:Y:S05]  /*16000*/  @P1 BRA `(.L_x_8814) ;  /* 0x0000000000241947 */ /* 0x000fea0003800000 */
[----:B------:R-:W-:Y:S02]  /*16010*/  ULDC UR4, c[0x0][0xac8] ;  /* 0x0002b20000047ab9 */ /* 0x000fe40000000800 */
[----:B------:R-:W-:Y:S02]  /*16020*/  ISETP.GE.AND P3, PT, R23, UR4, PT ;  /* 0x0000000417007c0c */ /* 0x000fe4000bf66270 */
[----:B------:R-:W-:-:S11]  /*16030*/  ISETP.GE.AND P4, PT, R188, UR4, PT ;  /* 0x00000004bc007c0c */ /* 0x000fd6000bf86270 */
[CC--:B-1----:R-:W-:Y:S02]  /*16040*/  @!P3 LEA R12, P1, R23.reuse, R4.reuse, 0x1 ;  /* 0x00000004170cb211 */ /* 0x0c2fe400078208ff */
[C---:B------:R-:W-:Y:S02]  /*16050*/  @!P4 LEA R4, P2, R188.reuse, R4, 0x1 ;  /* 0x00000004bc04c211 */ /* 0x040fe400078408ff */
[-C--:B----4-:R-:W-:Y:S02]  /*16060*/  @!P3 LEA.HI.X R13, R23, R0.reuse, R217, 0x1, P1 ;  /* 0x00000000170db211 */ /* 0x090fe400008f0cd9 */
[----:B------:R-:W-:-:S03]  /*16070*/  @!P4 LEA.HI.X R5, R188, R0, R216, 0x1, P2 ;  /* 0x00000000bc05c211 */ /* 0x000fc600010f0cd8 */
[----:B------:R3:W-:Y:S04]  /*16080*/  @!P3 ST.E.128 desc[UR54][R12.64], RZ ;  /* 0x000000ff0c00b985 */ /* 0x0007e8000c101d36 */
[----:B------:R3:W-:Y:S02]  /*16090*/  @!P4 ST.E.128 desc[UR54][R4.64], RZ ;  /* 0x000000ff0400c985 */ /* 0x0007e4000c101d36 */
.L_x_8814:
[----:B------:R-:W-:Y:S05]  /*160a0*/  BSYNC B1 ;  /* 0x0000000000017941 */ /* 0x000fea0003800000 */
.L_x_8813:
[----:B----4-:R4:W0:Y:S01]  /*160b0*/  SHFL.IDX PT, R0, R3, 0x2, 0x181f ;  /* 0x00581f0003007f89 */ /* 0x01082200000e0000 */
        /* <DEDUP_REMOVED lines=8> */
[-C--:B0-----:R-:W-:Y:S02]  /*16140*/  @!P2 LEA.HI.X R13, R23, R0.reuse, R217, 0x1, P0 ;  /* 0x00000000170da211 */ /* 0x081fe400000f0cd9 */
[----:B------:R-:W-:-:S03]  /*16150*/  @!P3 LEA.HI.X R5, R188, R0, R216, 0x1, P1 ;  /* 0x00000000bc05b211 */ /* 0x000fc600008f0cd8 */
[----:B------:R3:W-:Y:S04]  /*16160*/  @!P2 ST.E.128 desc[UR54][R12.64], RZ ;  /* 0x000000ff0c00a985 */ /* 0x0007e8000c101d36 */
[----:B------:R3:W-:Y:S02]  /*16170*/  @!P3 ST.E.128 desc[UR54][R4.64], RZ ;  /* 0x000000ff0400b985 */ /* 0x0007e4000c101d36 */
.L_x_8816:
[----:B------:R-:W-:Y:S05]  /*16180*/  BSYNC B1 ;  /* 0x0000000000017941 */ /* 0x000fea0003800000 */
.L_x_8815:
[----:B0-----:R-:W-:Y:S01]  /*16190*/  VIADD R0, R8, 0x60 ;  /* 0x0000006008007836 */ /* 0x001fe20000000000 */
[----:B--2-4-:R-:W0:Y:S04]  /*161a0*/  SHFL.IDX PT, R3, R3, 0x3, 0x181f ;  /* 0x00781f0003037f89 */ /* 0x014e2800000e0000 */
[----:B------:R-:W-:Y:S01]  /*161b0*/  ISETP.GE.AND P0, PT, R0, R11, PT ;  /* 0x0000000b0000720c */ /* 0x000fe20003f06270 */
[----:B-1-3--:R1:W2:-:S12]  /*161c0*/  SHFL.IDX PT, R4, R6, 0x3, 0x181f ;  /* 0x00781f0006047f89 */ /* 0x00a29800000e0000 */
[----:B-1----:R-:W-:Y:S05]  /*161d0*/  @P0 BRA `(.L_x_8805) ;  /* 0x0000000000240947 */ /* 0x002fea0003800000 */
[----:B------:R-:W-:Y:S02]  /*161e0*/  ULDC UR4, c[0x0][0xac8] ;  /* 0x0002b20000047ab9 */ /* 0x000fe40000000800 */
[----:B------:R-:W-:Y:S02]  /*161f0*/  ISETP.GE.AND P2, PT, R23, UR4, PT ;  /* 0x0000000417007c0c */ /* 0x000fe4000bf46270 */
[----:B------:R-:W-:-:S11]  /*16200*/  ISETP.GE.AND P3, PT, R188, UR4, PT ;  /* 0x00000004bc007c0c */ /* 0x000fd6000bf66270 */
[CC--:B--2---:R-:W-:Y:S02]  /*16210*/  @!P2 LEA R6, P0, R23.reuse, R4.reuse, 0x1 ;  /* 0x000000041706a211 */ /* 0x0c4fe400078008ff */
[C---:B------:R-:W-:Y:S02]  /*16220*/  @!P3 LEA R4, P1, R188.reuse, R4, 0x1 ;  /* 0x00000004bc04b211 */ /* 0x040fe400078208ff */
[-C--:B0-----:R-:W-:Y:S02]  /*16230*/  @!P2 LEA.HI.X R7, R23, R3.reuse, R217, 0x1, P0 ;  /* 0x000000031707a211 */ /* 0x081fe400000f0cd9 */
[----:B------:R-:W-:-:S03]  /*16240*/  @!P3 LEA.HI.X R5, R188, R3, R216, 0x1, P1 ;  /* 0x00000003bc05b211 */ /* 0x000fc600008f0cd8 */
[----:B------:R0:W-:Y:S04]  /*16250*/  @!P2 ST.E.128 desc[UR54][R6.64], RZ ;  /* 0x000000ff0600a985 */ /* 0x0001e8000c101d36 */
[----:B------:R0:W-:Y:S02]  /*16260*/  @!P3 ST.E.128 desc[UR54][R4.64], RZ ;  /* 0x000000ff0400b985 */ /* 0x0001e4000c101d36 */
.L_x_8805:
[----:B------:R-:W-:Y:S05]  /*16270*/  BSYNC B0 ;  /* 0x0000000000007941 */ /* 0x000fea0003800000 */
.L_x_8795:
[----:B------:R-:W-:Y:S02]  /*16280*/  ULDC UR4, c[0x0][0xc3c] ;  /* 0x00030f0000047ab9 */ /* 0x000fe40000000800 */
[----:B------:R-:W-:-:S06]  /*16290*/  UISETP.GE.AND UP0, UPT, UR51, UR4, UPT ;  /* 0x000000043300728c */ /* 0x000fcc000bf06270 */
[----:B------:R-:W-:-:S13]  /*162a0*/  PLOP3.LUT P0, PT, PT, PT, UP0, 0x80, 0x0 ;  /* 0x000000000000781c */ /* 0x000fda0003f0f008 */
[----:B------:R-:W-:Y:S05]  /*162b0*/  @!P0 BRA `(.L_x_8817) ;  /* 0xfffffea800fc8947 */ /* 0x000fea000383ffff */
[----:B------:R-:W-:Y:S05]  /*162c0*/  EXIT ;  /* 0x000000000000794d */ /* 0x000fea0003800000 */
.L_x_8704:
        /* <DEDUP_REMOVED lines=62> */
.L_x_8821:
        /* <DEDUP_REMOVED lines=36> */
.L_x_8819:
        /* <DEDUP_REMOVED lines=17> */
.L_x_8822:
        /* <DEDUP_REMOVED lines=63> */
.L_x_8823:
        /* <DEDUP_REMOVED lines=64> */
.L_x_8824:
[----:B01----:R-:W-:-:S05]  /*171f0*/  LOP3.LUT R3, RZ, R2, RZ, 0x33, !PT ;  /* 0x00000002ff037212 */ /* 0x003fca00078e33ff */
[----:B------:R-:W-:-:S05]  /*17200*/  IMAD.IADD R0, R0, 0x1, R3 ;  /* 0x0000000100007824 */ /* 0x000fca00078e0203 */
[----:B------:R0:W-:Y:S01]  /*17210*/  STL [R1+0x4], R0 ;  /* 0x0000040001007387 */ /* 0x0001e20000100800 */
[----:B------:R-:W-:Y:S05]  /*17220*/  BRA `(.L_x_8825) ;  /* 0x0000000000107947 */ /* 0x000fea0003800000 */
.L_x_8820:
[----:B------:R1:W-:Y:S01]  /*17230*/  STL [R1], R6 ;  /* 0x0000000601007387 */ /* 0x0003e20000100800 */
[----:B------:R-:W-:-:S03]  /*17240*/  ULDC UR40, c[0x0][0xc3c] ;  /* 0x00030f0000287ab9 */ /* 0x000fc60000000800 */
[----:B------:R1:W-:Y:S04]  /*17250*/  STL [R1+0x4], RZ ;  /* 0x000004ff01007387 */ /* 0x0003e80000100800 */
[----:B------:R1:W-:Y:S02]  /*17260*/  STL [R1+0x8], RZ ;  /* 0x000008ff01007387 */ /* 0x0003e40000100800 */
.L_x_8825:
[----:B------:R-:W2:Y:S04]  /*17270*/  LDL R8, [R1] ;  /* 0x0000000001087983 */ /* 0x000ea80000100800 */
[----:B------:R-:W2:Y:S04]  /*17280*/  LDL R9, [R1+0x4] ;  /* 0x0000040001097983 */ /* 0x000ea80000100800 */
[----:B------:R-:W2:Y:S01]  /*17290*/  LDL R10, [R1+0x8] ;  /* 0x00000800010a7983 */ /* 0x000ea20000100800 */
[----:B------:R-:W-:Y:S01]  /*172a0*/  ISETP.NE.AND P0, PT, R7, RZ, PT ;  /* 0x000000ff0700720c */ /* 0x000fe20003f05270 */
[----:B------:R-:W-:-:S12]  /*172b0*/  IMAD.U32 R2, RZ, RZ, UR40 ;  /* 0x00000028ff027e24 */ /* 0x000fd8000f8e00ff */
[----:B------:R-:W3:Y:S01]  /*172c0*/  @!P0 S2R R3, SR_CgaCtaId ;  /* 0x0000000000038919 */ /* 0x000ee20000008800 */
[----:B0-----:R-:W-:Y:S01]  /*172d0*/  @!P0 MOV R0, 0x400 ;  /* 0x0000040000008802 */ /* 0x001fe20000000f00 */
[----:B------:R-:W-:-:S03]  /*172e0*/  @!P0 IMAD.MOV.U32 R11, RZ, RZ, R2 ;  /* 0x000000ffff0b8224 */ /* 0x000fc600078e0002 */
[----:B---3--:R-:W-:-:S05]  /*172f0*/  @!P0 LEA R0, R3, R0, 0x18 ;  /* 0x0000000003008211 */ /* 0x008fca00078ec0ff */
[----:B--2---:R2:W-:Y:S01]  /*17300*/  @!P0 STS.128 [R0+0x228d0], R8 ;  /* 0x0228d00800008388 */ /* 0x0045e20000000c00 */
[----:B------:R-:W-:Y:S06]  /*17310*/  BAR.ARV 0x5, 0x180 ;  /* 0x0146000000007b1d */ /* 0x000fec0000002000 */
.L_x_8818:
        /* <DEDUP_REMOVED lines=52> */
.L_x_8906:
        /* <DEDUP_REMOVED lines=21> */
[----:B012---:R-:W-:-:S02]  /*177b0*/  IMAD.U32 R2, RZ, RZ, UR4 ;  /* 0x00000004ff027e24 */ /* 0x007fc4000f8e00ff */
[----:B------:R-:W-:Y:S01]  /*177c0*/  IMAD.U32 R3, RZ, RZ, UR5 ;  /* 0x00000005ff037e24 */ /* 0x000fe2000f8e00ff */
[----:B------:R-:W-:-:S04]  /*177d0*/  @UP2 ULDC.64 UR4, c[0x0][0xa18] ;  /* 0x0002860000042ab9 */ /* 0x000fc80000000a00 */
[----:B------:R0:W2:Y:S01]  /*177e0*/  @P0 LDG.E R0, desc[UR54][R2.64] ;  /* 0x0000003602000981 */ /* 0x0000a2000c1e1900 */
        /* <DEDUP_REMOVED lines=31> */
.L_x_8827:
        /* <DEDUP_REMOVED lines=8> */
.L_x_8828:
        /* <DEDUP_REMOVED lines=13> */
.L_x_8829:
[----:B------:R-:W2:Y:S01]  /*17b30*/  LDL.LU R0, [R1+0x4] ;  /* 0x0000040001007983 */ /* 0x000ea20000300800 */
[----:B------:R-:W-:Y:S01]  /*17b40*/  ULDC UR4, c[0x0][0x448] ;  /* 0x0001120000047ab9 */ /* 0x000fe20000000800 */
[----:B------:R-:W-:Y:S02]  /*17b50*/  UIADD3 UR36, -UR38, UR36, URZ ;  /* 0x0000002426247290 */ /* 0x000fe4000fffe13f */
[----:B------:R-:W-:Y:S02]  /*17b60*/  UISETP.NE.AND UP0, UPT, UR4, 0x1, UPT ;  /* 0x000000010400788c */ /* 0x000fe4000bf05270 */
[----:B------:R-:W-:Y:S02]  /*17b70*/  UIADD3 UR6, UR36, 0x1, -UR41 ;  /* 0x0000000124067890 */ /* 0x000fe4000fffe829 */
[----:B------:R-:W-:Y:S02]  /*17b80*/  UP2UR UR48, UPR, URZ, 0x1 ;  /* 0x000000013f307883 */ /* 0x000fe40008000000 */
[----:B------:R-:W-:-:S02]  /*17b90*/  PLOP3.LUT P0, PT, PT, PT, UP0, 0x80, 0x0 ;  /* 0x000000000000781c */ /* 0x000fc40003f0f008 */
[----:B------:R-:W-:-:S03]  /*17ba0*/  PLOP3.LUT P1, PT, PT, PT, UP0, 0x80, 0x0 ;  /* 0x000000000000781c */ /* 0x000fc60003f2f008 */
[----:B------:R-:W-:Y:S01]  /*17bb0*/  @UP0 ULDC UR4, c[0x0][0x44c] ;  /* 0x0001130000040ab9 */ /* 0x000fe20000000800 */
[----:B--2---:R-:W-:-:S04]  /*17bc0*/  IMAD.SHL.U32 R19, R0, 0x80, RZ ;  /* 0x0000008000137824 */ /* 0x004fc800078e00ff */
[----:B------:R-:W-:-:S04]  /*17bd0*/  VIADD R0, R19, 0x7f ;  /* 0x0000007f13007836 */ /* 0x000fc80000000000 */
        /* <DEDUP_REMOVED lines=21> */
.L_x_8831:
[----:B------:R-:W-:-:S11]  /*17d30*/  UISETP.NE.AND UP0, UPT, UR5, 0x1, UPT ;  /* 0x000000010500788c */ /* 0x000fd6000bf05270 */
[----:B------:R-:W-:Y:S02]  /*17d40*/  @UP0 ULDC.64 UR8, c[0x0][0x9e8] ;  /* 0x00027a0000080ab9 */ /* 0x000fe40000000a00 */
[----:B------:R-:W-:-:S04]  /*17d50*/  UIMAD.WIDE.U32 UR6, UR4, UR8, URZ ;  /* 0x00000008040672a5 */ /* 0x000fc8000f8e003f */
[----:B------:R-:W-:-:S12]  /*17d60*/  @UP0 USHF.R.U32.HI UR4, URZ, UR9, UR7 ;  /* 0x000000093f040299 */ /* 0x000fd80008011607 */
.L_x_8832:
[----:B------:R-:W-:-:S06]  /*17d70*/  UIMAD UR4, UR4, UR5, UR5 ;  /* 0x00000005040472a4 */ /* 0x000fcc000f8e0205 */
[----:B------:R-:W-:-:S07]  /*17d80*/  VIMNMX R0, R0, UR4, PT ;  /* 0x0000000400007c48 */ /* 0x000fce000bfe0100 */
.L_x_8830:
[----:B------:R-:W-:Y:S01]  /*17d90*/  UISETP.NE.AND UP0, UPT, UR48, URZ, UPT ;  /* 0x0000003f3000728c */ /* 0x000fe2000bf05270 */
[----:B------:R-:W-:Y:S01]  /*17da0*/  R2UR UR10, R19 ;  /* 0x00000000130a72ca */ /* 0x000fe200000e0000 */
[----:B------:R-:W-:Y:S01]  /*17db0*/  UIADD3 UR6, UR36, 0x9f, URZ ;  /* 0x0000009f24067890 */ /* 0x000fe2000fffe03f */
[----:B------:R-:W-:-:S03]  /*17dc0*/  VIADD R0, R0, 0x9f ;  /* 0x0000009f00007836 */ /* 0x000fc60000000000 */
[----:B------:R-:W-:Y:S01]  /*17dd0*/  UIMAD.WIDE UR6, UR6, 0x66666667, URZ ;  /* 0x66666667060678a5 */ /* 0x000fe2000f8e023f */
[----:B------:R-:W-:-:S04]  /*17de0*/  IMAD.HI R0, R0, 0x66666667, RZ ;  /* 0x6666666700007827 */ /* 0x000fc800078e02ff */
[----:B------:R-:W-:Y:S01]  /*17df0*/  @UP0 ULDC UR8, c[0x0][0x44c] ;  /* 0x0001130000080ab9 */ /* 0x000fe20000000800 */
[----:B------:R-:W-:Y:S01]  /*17e00*/  @UP0 ULDC UR4, c[0x0][0x450] ;  /* 0x0001140000040ab9 */ /* 0x000fe20000000800 */
[----:B------:R-:W-:Y:S01]  /*17e10*/  SHF.R.U32.HI R3, RZ, 0x1f, R0 ;  /* 0x0000001fff037819 */ /* 0x000fe20000011600 */
[----:B------:R-:W-:-:S03]  /*17e20*/  UIMAD.WIDE.U32 UR8, UR10, UR8, URZ ;  /* 0x000000080a0872a5 */ /* 0x000fc6000f8e003f */
[----:B------:R-:W-:Y:S01]  /*17e30*/  LEA.HI.SX32 R3, R0, R3, 0x1a ;  /* 0x0000000300037211 */ /* 0x000fe200078fd2ff */
[----:B------:R-:W-:Y:S02]  /*17e40*/  @UP0 USHF.R.U32.HI UR10, URZ, UR4, UR9 ;  /* 0x000000043f0a0299 */ /* 0x000fe40008011609 */
[----:B------:R-:W-:Y:S02]  /*17e50*/  USHF.R.U32.HI UR4, URZ, 0x1f, UR7 ;  /* 0x0000001f3f047899 */ /* 0x000fe40008011607 */
[----:B------:R-:W-:Y:S02]  /*17e60*/  UIADD3 UR10, UR10, UR36, -UR41 ;  /* 0x000000240a0a7290 */ /* 0x000fe4000fffe829 */
[----:B------:R-:W-:Y:S01]  /*17e70*/  ULEA.HI.SX32 UR4, UR7, UR4, 0x1a ;  /* 0x0000000407047291 */ /* 0x000fe2000f8fd23f */
[----:B------:R-:W-:Y:S02]  /*17e80*/  ULDC UR8, c[0x0][0x9dc] ;  /* 0x0002770000087ab9 */ /* 0x000fe40000000800 */
[----:B------:R-:W-:-:S03]  /*17e90*/  UIADD3 UR8, UR10, -UR8, URZ ;  /* 0x800000080a087290 */ /* 0x000fc6000fffe03f */
[----:B------:R-:W-:Y:S01]  /*17ea0*/  VIMNMX R4, R3, UR4, PT ;  /* 0x0000000403047c48 */ /* 0x000fe2000bfe0100 */
[----:B------:R-:W-:Y:S08]  /*17eb0*/  @!P1 BRA `(.L_x_8833) ;  /* 0x0000000000449947 */ /* 0x000ff00003800000 */
        /* <DEDUP_REMOVED lines=10> */
.L_x_8834:
[----:B------:R-:W-:-:S11]  /*17f60*/  UISETP.NE.AND UP0, UPT, UR5, 0x1, UPT ;  /* 0x000000010500788c */ /* 0x000fd6000bf05270 */
[----:B------:R-:W-:Y:S02]  /*17f70*/  @UP0 ULDC.64 UR12, c[0x0][0x9e8] ;  /* 0x00027a00000c0ab9 */ /* 0x000fe40000000a00 */
[----:B------:R-:W-:-:S04]  /*17f80*/  UIMAD.WIDE.U32 UR6, UR10, UR12, URZ ;  /* 0x0000000c0a0672a5 */ /* 0x000fc8000f8e003f */
[----:B------:R-:W-:-:S12]  /*17f90*/  @UP0 USHF.R.U32.HI UR10, URZ, UR13, UR7 ;  /* 0x0000000d3f0a0299 */ /* 0x000fd80008011607 */
.L_x_8835:
[----:B------:R-:W-:-:S04]  /*17fa0*/  UIMAD UR5, UR10, UR5, URZ ;  /* 0x000000050a0572a4 */ /* 0x000fc8000f8e023f */
[----:B------:R-:W-:-:S04]  /*17fb0*/  UISETP.LT.AND UP0, UPT, UR8, UR5, UPT ;  /* 0x000000050800728c */ /* 0x000fc8000bf01270 */
[----:B------:R-:W-:-:S12]  /*17fc0*/  USEL UR8, UR8, UR5, !UP0 ;  /* 0x0000000508087287 */ /* 0x000fd8000c000000 */
.L_x_8833:
[----:B------:R-:W2:Y:S01]  /*17fd0*/  LDL R18, [R1+0x8] ;  /* 0x0000080001127983 */ /* 0x000ea20000100800 */
[----:B------:R-:W-:-:S04]  /*17fe0*/  UIMAD.WIDE UR4, UR8, 0x66666667, URZ ;  /* 0x66666667080478a5 */ /* 0x000fc8000f8e023f */
[----:B------:R-:W-:-:S04]  /*17ff0*/  USHF.R.U32.HI UR4, URZ, 0x1f, UR5 ;  /* 0x0000001f3f047899 */ /* 0x000fc80008011605 */
[----:B------:R-:W-:-:S04]  /*18000*/  ULEA.HI.SX32 UR6, UR5, UR4, 0x1a ;  /* 0x0000000405067291 */ /* 0x000fc8000f8fd23f */
[----:B------:R-:W-:-:S04]  /*18010*/  UISETP.LT.AND UP0, UPT, URZ, UR6, UPT ;  /* 0x000000063f00728c */ /* 0x000fc8000bf01270 */
[----:B------:R-:W-:-:S06]  /*18020*/  USEL UR11, URZ, UR6, !UP0 ;  /* 0x000000063f0b7287 */ /* 0x000fcc000c000000 */
[----:B------:R-:W-:Y:S02]  /*18030*/  ISETP.GT.AND P0, PT, R4, UR11, PT ;  /* 0x0000000b04007c0c */ /* 0x000fe4000bf04270 */
[----:B--2---:R-:W-:-:S13]  /*18040*/  R2UR UR7, R18 ;  /* 0x00000000120772ca */ /* 0x004fda00000e0000 */
[----:B------:R-:W-:Y:S02]  /*18050*/  ULOP3.LUT UR5, UR7, 0xff000000, URZ, 0xc0, !UPT ;  /* 0xff00000007057892 */ /* 0x000fe4000f8ec03f */
[----:B------:R-:W-:Y:S02]  /*18060*/  ULOP3.LUT UR4, UR7, 0xff0000, URZ, 0xc0, !UPT ;  /* 0x00ff000007047892 */ /* 0x000fe4000f8ec03f */
[----:B------:R-:W-:-:S04]  /*18070*/  USHF.R.U32.HI UR5, URZ, 0x8, UR5 ;  /* 0x000000083f057899 */ /* 0x000fc80008011605 */
[----:B------:R-:W-:-:S03]  /*18080*/  ULEA.HI UR5, UR4, UR5, URZ, 0x10 ;  /* 0x0000000504057291 */ /* 0x000fc6000f8f803f */
[----:B------:R-:W-:Y:S01]  /*18090*/  UMOV UR4, URZ ;  /* 0x0000003f00047c82 */ /* 0x000fe20008000000 */
[----:B------:R-:W-:Y:S01]  /*180a0*/  ULOP3.LUT UR42, UR5, 0xff, URZ, 0xc0, !UPT ;  /* 0x000000ff052a7892 */ /* 0x000fe2000f8ec03f */
[----:B------:R-:W-:Y:S11]  /*180b0*/  @!P0 BRA `(.L_x_8836) ;  /* 0x0000000000908947 */ /* 0x000ff60003800000 */
        /* <DEDUP_REMOVED lines=36> */
.L_x_8836:
[----:B------:R-:W-:Y:S01]  /*18300*/  UIMAD UR42, UR42, UR4, UR11 ;  /* 0x000000042a2a72a4 */ /* 0x000fe2000f8e020b */
[----:B------:R-:W-:Y:S05]  /*18310*/  BSSY B7, `(.L_x_8837) ;  /* 0x00004ae000077945 */ /* 0x000fea0003800000 */
[----:B------:R-:W-:-:S05]  /*18320*/  IMAD.U32 R3, RZ, RZ, UR42 ;  /* 0x0000002aff037e24 */ /* 0x000fca000f8e00ff */
[----:B------:R-:W-:-:S04]  /*18330*/  VIADDMNMX R4, R3, UR4, R4, PT ;  /* 0x0000000403047c46 */ /* 0x000fc8000b800104 */
[----:B------:R-:W-:-:S13]  /*18340*/  R2UR UR49, R4 ;  /* 0x00000000043172ca */ /* 0x000fda00000e0000 */
[----:B------:R-:W-:-:S06]  /*18350*/  UISETP.GT.AND UP0, UPT, UR49, UR42, UPT ;  /* 0x0000002a3100728c */ /* 0x000fcc000bf04270 */
[----:B------:R-:W-:-:S13]  /*18360*/  PLOP3.LUT P0, PT, PT, PT, UP0, 0x80, 0x0 ;  /* 0x000000000000781c */ /* 0x000fda0003f0f008 */
        /* <DEDUP_REMOVED lines=19> */
.L_x_8838:
        /* <DEDUP_REMOVED lines=20> */
.L_x_8841:
[----:B------:R-:W-:Y:S05]  /*185e0*/  BSYNC B6 ;  /* 0x0000000000067941 */ /* 0x000fea0003800000 */
.L_x_8840:
        /* <DEDUP_REMOVED lines=22> */
.L_x_8843:
[----:B------:R-:W-:Y:S05]  /*18750*/  BSYNC B6 ;  /* 0x0000000000067941 */ /* 0x000fea0003800000 */
.L_x_8842:
        /* <DEDUP_REMOVED lines=20> */
.L_x_8845:
[----:B------:R-:W-:Y:S05]  /*188a0*/  BSYNC B6 ;  /* 0x0000000000067941 */ /* 0x000fea0003800000 */
.L_x_8844:
        /* <DEDUP_REMOVED lines=19> */
.L_x_8847:
[----:B------:R-:W-:Y:S05]  /*189e0*/  BSYNC B6 ;  /* 0x0000000000067941 */ /* 0x000fea0003800000 */
.L_x_8846:
[----:B------:R-:W-:Y:S01]  /*189f0*/  ULDC.64 UR4, c[0x0][0x9f8] ;  /* 0x00027e0000047ab9 */ /* 0x000fe20000000a00 */
[----:B------:R-:W-:Y:S01]  /*18a00*/  IMAD.U32 R34, RZ, RZ, UR40 ;  /* 0x00000028ff227e24 */ /* 0x000fe2000f8e00ff */
[----:B------:R-:W-:Y:S01]  /*18a10*/  UISETP.NE.U32.AND UP0, UPT, UR4, URZ, UPT ;  /* 0x0000003f0400728c */ /* 0x000fe2000bf05070 */
[----:B------:R-:W0:Y:S03]  /*18a20*/  LDC R20, c[0x0][0x430] ;  /* 0x00010c00ff147b82 */ /* 0x000e260000000800 */
[----:B------:R-:W-:-:S06]  /*18a30*/  UISETP.NE.AND.EX UP0, UPT, UR5, URZ, UPT, UP0 ;  /* 0x0000003f0500728c */ /* 0x000fcc000bf05300 */
[----:B------:R-:W-:-:S05]  /*18a40*/  PLOP3.LUT P0, PT, PT, PT, UP0, 0x80, 0x0 ;  /* 0x000000000000781c */ /* 0x000fca0003f0f008 */
[----:B------:R-:W-:Y:S02]  /*18a50*/  @UP0 ULDC.64 UR4, c[0x0][0x9f8] ;  /* 0x00027e0000040ab9 */ /* 0x000fe40000000a00 */
[----:B------:R-:W-:-:S06]  /*18a60*/  @UP0 UIMAD.WIDE UR4, UR40, 0x4, UR4 ;  /* 0x00000004280408a5 */ /* 0x000fcc000f8e0204 */
[----:B------:R-:W-:Y:S02]  /*18a70*/  IMAD.U32 R2, RZ, RZ, UR4 ;  /* 0x00000004ff027e24 */ /* 0x000fe4000f8e00ff */
[----:B------:R-:W-:-:S05]  /*18a80*/  IMAD.U32 R3, RZ, RZ, UR5 ;  /* 0x00000005ff037e24 */ /* 0x000fca000f8e00ff */
[----:B------:R1:W5:Y:S01]  /*18a90*/  @P0 LDG.E R34, desc[UR54][R2.64] ;  /* 0x0000003602220981 */ /* 0x000362000c1e1900 */
[----:B0-----:R-:W-:Y:S01]  /*18aa0*/  ISETP.NE.AND P2, PT, R20, 0x1, PT ;  /* 0x000000011400780c */ /* 0x001fe20003f45270 */
[----:B------:R-:W-:Y:S01]  /*18ab0*/  UMOV UR4, 0xffffffff ;  /* 0xffffffff00047882 */ /* 0x000fe20000000000 */
[----:B------:R-:W-:-:S11]  /*18ac0*/  LOP3.LUT R16, R16, 0xfffffff7, RZ, 0xc0, !PT ;  /* 0xfffffff710107812 */ /* 0x000fd600078ec0ff */
[----:B------:R-:W-:Y:S01]  /*18ad0*/  @P2 LOP3.LUT R16, R16, 0x8, RZ, 0xfc, !PT ;  /* 0x0000000810102812 */ /* 0x000fe200078efcff */
[----:B-1----:R-:W-:Y:S06]  /*18ae0*/  BRA.DIV UR4, `(.L_x_8848) ;  /* 0x0000005a04e07947 */ /* 0x002fec000b800000 */
.L_x_8926:
        /* <DEDUP_REMOVED lines=16> */
[----:B------:R-:W-:-:S04]  /*18bf0*/  LOP3.LUT R12, R8, 0x70, R12, 0xf8, !PT ;  /* 0x00000070080c7812 */ /* 0x000fc800078ef80c */
[C---:B------:R-:W-:Y:S01]  /*18c00*/  ISETP.GE.AND P1, PT, R10.reuse, UR36, PT ;  /* 0x000000240a007c0c */ /* 0x040fe2000bf26270 */
[----:B------:R-:W-:Y:S01]  /*18c10*/  VIADD R10, R10, UR38 ;  /* 0x000000260a0a7c36 */ /* 0x000fe20008000000 */
[----:B------:R-:W-:-:S03]  /*18c20*/  LOP3.LUT R12, R12, 0x80, RZ, 0xfc, !PT ;  /* 0x000000800c0c7812 */ /* 0x000fc600078efcff */
[----:B-1----:R-:W-:-:S04]  /*18c30*/  @P2 IMAD.HI.U32 R2, R10, R3, RZ ;  /* 0x000000030a022227 */ /* 0x002fc800078e00ff */
[----:B------:R-:W-:Y:S01]  /*18c40*/  IMAD.MOV.U32 R0, RZ, RZ, R10 ;  /* 0x000000ffff007224 */ /* 0x000fe200078e000a */
[----:B----4-:R-:W-:-:S03]  /*18c50*/  @P2 SHF.R.U32.HI R0, RZ, R5, R2 ;  /* 0x00000005ff002219 */ /* 0x010fc60000011602 */
[----:B------:R-:W0:Y:S01]  /*18c60*/  @!P1 LDC.64 R6, c[0x0][0x428] ;  /* 0x00010a00ff069b82 */ /* 0x000e220000000a00 */
[----:B------:R-:W-:-:S07]  /*18c70*/  @!P1 SHF.R.S32.HI R3, RZ, 0x1f, R0 ;  /* 0x0000001fff039819 */ /* 0x000fce0000011400 */
[----:B------:R-:W1:Y:S01]  /*18c80*/  @!P1 LDC.64 R4, c[0x0][0x418] ;  /* 0x00010600ff049b82 */ /* 0x000e620000000a00 */
[----:B0-----:R-:W-:-:S04]  /*18c90*/  @!P1 IMAD R2, R36, R6, RZ ;  /* 0x0000000624029224 */ /* 0x001fc800078e02ff */
[----:B------:R-:W-:Y:S02]  /*18ca0*/  @!P1 IMAD R7, R34, R7, R2 ;  /* 0x0000000722079224 */ /* 0x000fe400078e0202 */
[----:B------:R-:W-:-:S04]  /*18cb0*/  @!P1 IMAD.MOV.U32 R2, RZ, RZ, R0 ;  /* 0x000000ffff029224 */ /* 0x000fc800078e0000 */
[----:B------:R-:W-:-:S04]  /*18cc0*/  @!P1 IMAD.WIDE.U32 R2, R34, R6, R2 ;  /* 0x0000000622029225 */ /* 0x000fc800078e0002 */
[----:B------:R-:W-:Y:S01]  /*18cd0*/  @!P1 IMAD.IADD R3, R3, 0x1, R7 ;  /* 0x0000000103039824 */ /* 0x000fe200078e0207 */
[----:B-1----:R-:W-:Y:S01]  /*18ce0*/  @!P1 LEA R8, P0, R2, R4, 0x2 ;  /* 0x0000000402089211 */ /* 0x002fe200078010ff */
[----:B------:R-:W-:-:S03]  /*18cf0*/  VIADD R4, R12, UR4 ;  /* 0x000000040c047c36 */ /* 0x000fc60008000000 */
[----:B------:R-:W-:Y:S02]  /*18d00*/  @!P1 LEA.HI.X R9, R2, R5, R3, 0x2, P0 ;  /* 0x0000000502099211 */ /* 0x000fe400000f1403 */
[C---:B------:R-:W-:Y:S01]  /*18d10*/  ISETP.GE.AND P0, PT, R4.reuse, UR36, PT ;  /* 0x0000002404007c0c */ /* 0x040fe2000bf06270 */
[----:B------:R-:W0:Y:S01]  /*18d20*/  @P2 LDC R3, c[0x0][0x434] ;  /* 0x00010d00ff032b82 */ /* 0x000e220000000800 */
[----:B------:R-:W-:Y:S02]  /*18d30*/  VIADD R4, R4, UR38 ;  /* 0x0000002604047c36 */ /* 0x000fe40008000000 */
[----:B------:R-:W-:Y:S02]  /*18d40*/  ISETP.GT.U32.OR P0, PT, R12, 0x9f, P0 ;  /* 0x0000009f0c00780c */ /* 0x000fe40000704470 */
[----:B------:R-:W-:-:S03]  /*18d50*/  IMAD.MOV.U32 R11, RZ, RZ, R4 ;  /* 0x000000ffff0b7224 */ /* 0x000fc600078e0004 */
[----:B------:R-:W1:Y:S08]  /*18d60*/  @P2 LDC R5, c[0x0][0x438] ;  /* 0x00010e00ff052b82 */ /* 0x000e700000000800 */
[----:B------:R-:W2:Y:S01]  /*18d70*/  @!P0 LDC.64 R6, c[0x0][0x428] ;  /* 0x00010a00ff068b82 */ /* 0x000ea20000000a00 */
[----:B0-----:R-:W-:-:S05]  /*18d80*/  @P2 IMAD.HI.U32 R2, R4, R3, RZ ;  /* 0x0000000304022227 */ /* 0x001fca00078e00ff */
[----:B-1----:R-:W-:Y:S01]  /*18d90*/  @P2 SHF.R.U32.HI R11, RZ, R5, R2 ;  /* 0x00000005ff0b2219 */ /* 0x002fe20000011602 */
[----:B------:R-:W-:-:S03]  /*18da0*/  IMAD.MOV.U32 R5, RZ, RZ, RZ ;  /* 0x000000ffff057224 */ /* 0x000fc600078e00ff */
[----:B------:R-:W-:-:S03]  /*18db0*/  @!P0 SHF.R.S32.HI R3, RZ, 0x1f, R11 ;  /* 0x0000001fff038819 */ /* 0x000fc6000001140b */
[----:B------:R0:W5:Y:S01]  /*18dc0*/  @!P1 LDG.E R5, desc[UR54][R8.64] ;  /* 0x0000003608059981 */ /* 0x000162000c1e1900 */
[----:B--2---:R-:W-:-:S04]  /*18dd0*/  @!P0 IMAD R2, R36, R6, RZ ;  /* 0x0000000624028224 */ /* 0x004fc800078e02ff */
[----:B0-----:R-:W-:Y:S02]  /*18de0*/  @!P0 IMAD R8, R34, R7, R2 ;  /* 0x0000000722088224 */ /* 0x001fe400078e0202 */
[----:B------:R-:W-:-:S04]  /*18df0*/  @!P0 IMAD.MOV.U32 R2, RZ, RZ, R11 ;  /* 0x000000ffff028224 */ /* 0x000fc800078e000b */
[----:B------:R-:W-:Y:S02]  /*18e00*/  @!P0 IMAD.WIDE.U32 R2, R34, R6, R2 ;  /* 0x0000000622028225 */ /* 0x000fe400078e0002 */
[----:B------:R-:W0:Y:S02]  /*18e10*/  @!P0 LDC.64 R6, c[0x0][0x418] ;  /* 0x00010600ff068b82 */ /* 0x000e240000000a00 */
[----:B------:R-:W-:Y:S01]  /*18e20*/  @!P0 IMAD.IADD R3, R8, 0x1, R3 ;  /* 0x0000000108038824 */ /* 0x000fe200078e0203 */
[----:B------:R-:W-:Y:S02]  /*18e30*/  LOP3.LUT R16, R16, 0xfffffffd, RZ, 0xc0, !PT ;  /* 0xfffffffd10107812 */ /* 0x000fe400078ec0ff */
[----:B0-----:R-:W-:Y:S01]  /*18e40*/  @!P0 LEA R8, P1, R2, R6, 0x2 ;  /* 0x0000000602088211 */ /* 0x001fe200078210ff */
[----:B------:R-:W-:-:S03]  /*18e50*/  IMAD.MOV.U32 R6, RZ, RZ, RZ ;  /* 0x000000ffff067224 */ /* 0x000fc600078e00ff */
[----:B------:R-:W-:Y:S01]  /*18e60*/  @!P0 LEA.HI.X R9, R2, R7, R3, 0x2, P1 ;  /* 0x0000000702098211 */ /* 0x000fe200008f1403 */
[----:B------:R-:W-:Y:S02]  /*18e70*/  IMAD.MOV R3, RZ, RZ, -R0 ;  /* 0x000000ffff037224 */ /* 0x000fe400078e0a00 */
[----:B------:R-:W-:Y:S02]  /*18e80*/  IMAD.U32 R0, RZ, RZ, UR43 ;  /* 0x0000002bff007e24 */ /* 0x000fe4000f8e00ff */
[----:B------:R0:W5:Y:S01]  /*18e90*/  @!P0 LDG.E R6, desc[UR54][R8.64] ;  /* 0x0000003608068981 */ /* 0x000162000c1e1900 */
[----:B------:R-:W-:Y:S01]  /*18ea0*/  ISETP.GT.U32.AND P0, PT, R12, 0x9f, PT ;  /* 0x0000009f0c00780c */ /* 0x000fe20003f04070 */
[----:B------:R-:W-:Y:S01]  /*18eb0*/  IMAD.MOV R7, RZ, RZ, -R11 ;  /* 0x000000ffff077224 */ /* 0x000fe200078e0a0b */
[----:B------:R-:W-:Y:S01]  /*18ec0*/  ISETP.NE.AND P2, PT, R0, 0x3, PT ;  /* 0x000000030000780c */ /* 0x000fe20003f45270 */
[----:B------:R-:W-:Y:S01]  /*18ed0*/  IMAD R10, R20, R3, R10 ;  /* 0x00000003140a7224 */ /* 0x000fe200078e020a */
[----:B------:R-:W-:Y:S01]  /*18ee0*/  LOP3.LUT R18, R18, 0xffff, RZ, 0xc0, !PT ;  /* 0x0000ffff12127812 */ /* 0x000fe200078ec0ff */
[----:B------:R-:W-:-:S02]  /*18ef0*/  IMAD R7, R20, R7, R4 ;  /* 0x0000000714077224 */ /* 0x000fc400078e0204 */
[----:B------:R-:W-:-:S04]  /*18f00*/  IMAD.U32 R4, RZ, RZ, UR49 ;  /* 0x00000031ff047e24 */ /* 0x000fc8000f8e00ff */
[----:B------:R-:W-:Y:S02]  /*18f10*/  VIADD R4, R4, 0xffffffff ;  /* 0xffffffff04047836 */ /* 0x000fe40000000000 */
[----:B------:R-:W-:-:S04]  /*18f20*/  @P0 LOP3.LUT R16, R16, 0x2, RZ, 0xfc, !PT ;  /* 0x0000000210100812 */ /* 0x000fc800078efcff */
[----:B------:R-:W-:-:S04]  /*18f30*/  LOP3.LUT R16, R16, 0xfffffffb, RZ, 0xc0, !PT ;  /* 0xfffffffb10107812 */ /* 0x000fc800078ec0ff */
[----:B------:R-:W-:Y:S01]  /*18f40*/  @P2 LOP3.LUT R16, R16, 0x4, RZ, 0xfc, !PT ;  /* 0x0000000410102812 */ /* 0x000fe200078efcff */
[----:B0-----:R-:W-:Y:S06]  /*18f50*/  @!P2 BRA `(.L_x_8849) ;  /* 0x000000000004a947 */ /* 0x001fec0003800000 */
[----:B------:R-:W-:Y:S01]  /*18f60*/  BPT.TRAP 0x1 ;  /* 0x000000040000795c */ /* 0x000fe20000300000 */
.L_x_8849:
[----:B------:R-:W-:Y:S01]  /*18f70*/  IMAD R0, R31, 0x8, R17 ;  /* 0x000000081f007824 */ /* 0x000fe200078e0211 */
[----:B------:R-:W-:Y:S01]  /*18f80*/  SHF.L.U32 R26, R35, 0x1f, RZ ;  /* 0x0000001f231a7819 */ /* 0x000fe200000006ff */
[----:B------:R-:W-:Y:S01]  /*18f90*/  BSSY B0, `(.L_x_8850) ;  /* 0x0000004000007945 */ /* 0x000fe20003800000 */
[----:B------:R-:W-:Y:S02]  /*18fa0*/  SHF.R.S32.HI R23, RZ, 0x1f, R10 ;  /* 0x0000001fff177819 */ /* 0x000fe4000001140a */
[----:B------:R-:W0:Y:S02]  /*18fb0*/  SYNCS.PHASECHK.TRANS64.TRYWAIT P0, [R0+URZ+0x22880], R26 ;  /* 0x0228801a000075a7 */ /* 0x000e24000800017f */
[----:B0-----:R-:W-:Y:S05]  /*18fc0*/  @!P0 BRA `(.L_x_8851) ;  /* 0x0000005400d48947 */ /* 0x001fea0003800000 */
.L_x_8927:
[----:B------:R-:W-:Y:S05]  /*18fd0*/  BSYNC B0 ;  /* 0x0000000000007941 */ /* 0x000fea0003800000 */
.L_x_8850:
[----:B------:R-:W2:Y:S01]  /*18fe0*/  LDL R12, [R1+0x14] ;  /* 0x00001400010c7983 */ /* 0x000ea20000100800 */
[----:B------:R-:W1:Y:S01]  /*18ff0*/  LDC R11, c[0x0][0x2f4] ;  /* 0x0000bd00ff0b7b82 */ /* 0x000e620000000800 */
[----:B------:R-:W-:Y:S01]  /*19000*/  ULDC.64 UR4, c[0x0][0x328] ;  /* 0x0000ca0000047ab9 */ /* 0x000fe20000000a00 */
[----:B-----5:R-:W-:Y:S01]  /*19010*/  SHF.R.S32.HI R25, RZ, 0x1f, R5 ;  /* 0x0000001fff197819 */ /* 0x020fe20000011405 */
[----:B------:R-:W-:Y:S01]  /*19020*/  IMAD R3, R23, UR4, RZ ;  /* 0x0000000417037c24 */ /* 0x000fe2000f8e02ff */
[----:B------:R-:W-:Y:S01]  /*19030*/  ULDC.64 UR6, c[0x0][0x338] ;  /* 0x0000ce0000067ab9 */ /* 0x000fe20000000a00 */
[----:B------:R-:W3:Y:S01]  /*19040*/  S2R R13, SR_TID.X ;  /* 0x00000000000d7919 */ /* 0x000ee20000002100 */
[----:B------:R-:W-:Y:S01]  /*19050*/  SHF.R.S32.HI R27, RZ, 0x1f, R7 ;  /* 0x0000001fff1b7819 */ /* 0x000fe20000011407 */
[C---:B------:R-:W-:Y:S01]  /*19060*/  IMAD R9, R10.reuse, UR5, R3 ;  /* 0x000000050a097c24 */ /* 0x040fe2000f8e0203 */
[----:B------:R-:W-:Y:S01]  /*19070*/  SHF.R.S32.HI R28, RZ, 0x1f, R6 ;  /* 0x0000001fff1c7819 */ /* 0x000fe20000011406 */
[----:B------:R-:W-:Y:S01]  /*19080*/  IMAD.WIDE.U32 R2, R10, UR4, RZ ;  /* 0x000000040a027c25 */ /* 0x000fe2000f8e00ff */
[----:B------:R-:W-:-:S03]  /*19090*/  LOP3.LUT R16, R16, 0xfffffffe, RZ, 0xc0, !PT ;  /* 0xfffffffe10107812 */ /* 0x000fc600078ec0ff */
[----:B------:R-:W-:Y:S02]  /*190a0*/  IMAD.IADD R3, R3, 0x1, R9 ;  /* 0x0000000103037824 */ /* 0x000fe400078e0209 */
[----:B------:R-:W-:Y:S02]  /*190b0*/  IMAD R8, R25, UR6, RZ ;  /* 0x0000000619087c24 */ /* 0x000fe4000f8e02ff */
[----:B------:R-:W-:-:S04]  /*190c0*/  IMAD.WIDE.U32 R2, R5, UR6, R2 ;  /* 0x0000000605027c25 */ /* 0x000fc8000f8e0002 */
[----:B------:R-:W-:Y:S01]  /*190d0*/  IMAD R8, R5, UR7, R8 ;  /* 0x0000000705087c24 */ /* 0x000fe2000f8e0208 */
[----:B-1----:R-:W-:-:S03]  /*190e0*/  ISETP.GE.AND P1, PT, R30, R11, PT ;  /* 0x0000000b1e00720c */ /* 0x002fc60003f26270 */
[----:B------:R-:W-:Y:S01]  /*190f0*/  IMAD.IADD R9, R3, 0x1, R8 ;  /* 0x0000000103097824 */ /* 0x000fe200078e0208 */
[----:B------:R-:W-:Y:S01]  /*19100*/  ISETP.GE.AND P0, PT, R30, R11, PT ;  /* 0x0000000b1e00720c */ /* 0x000fe20003f06270 */
[----:B------:R-:W-:Y:S02]  /*19110*/  IMAD R11, R27, UR4, RZ ;  /* 0x000000041b0b7c24 */ /* 0x000fe4000f8e02ff */
[----:B------:R-:W-:Y:S02]  /*19120*/  IMAD.MOV.U32 R8, RZ, RZ, R2 ;  /* 0x000000ffff087224 */ /* 0x000fe400078e0002 */
[C---:B------:R-:W-:Y:S02]  /*19130*/  IMAD R11, R7.reuse, UR5, R11 ;  /* 0x00000005070b7c24 */ /* 0x040fe4000f8e020b */
[----:B------:R-:W-:Y:S01]  /*19140*/  IMAD.WIDE.U32 R2, R7, UR4, RZ ;  /* 0x0000000407027c25 */ /* 0x000fe2000f8e00ff */
[----:B------:R-:W-:-:S03]  /*19150*/  ULDC.64 UR4, c[0x0][0x330] ;  /* 0x0000cc0000047ab9 */ /* 0x000fc60000000a00 */
[----:B------:R-:W-:Y:S01]  /*19160*/  IMAD.IADD R3, R3, 0x1, R11 ;  /* 0x0000000103037824 */ /* 0x000fe200078e020b */
[----:B------:R-:W-:Y:S01]  /*19170*/  @P1 LOP3.LUT R16, R16, 0x1, RZ, 0xfc, !PT ;  /* 0x0000000110101812 */ /* 0x000fe200078efcff */
[----:B------:R-:W-:Y:S01]  /*19180*/  IMAD R11, R28, UR6, RZ ;  /* 0x000000061c0b7c24 */ /* 0x000fe2000f8e02ff */
[----:B---3--:R-:W-:Y:S01]  /*19190*/  LOP3.LUT R13, R13, 0x7f, RZ, 0xc0, !PT ;  /* 0x0000007f0d0d7812 */ /* 0x008fe200078ec0ff */
[----:B------:R-:W-:Y:S01]  /*191a0*/  IMAD.WIDE.U32 R2, R6, UR6, R2 ;  /* 0x0000000606027c25 */ /* 0x000fe2000f8e0002 */
[----:B------:R-:W-:Y:S02]  /*191b0*/  LOP3.LUT R16, R16, 0xffffff7f, RZ, 0xc0, !PT ;  /* 0xffffff7f10107812 */ /* 0x000fe400078ec0ff */
[----:B------:R-:W-:Y:S01]  /*191c0*/  SHF.R.U32.HI R13, RZ, 0x3, R13 ;  /* 0x00000003ff0d7819 */ /* 0x000fe2000001160d */
        /* <DEDUP_REMOVED lines=9> */
[----:B------:R-:W-:Y:S01]  /*19260*/  IADD3 R8, P1, R2, UR6, RZ ;  /* 0x0000000602087c10 */ /* 0x000fe2000ff3e0ff */
[----:B------:R-:W-:-:S03]  /*19270*/  IMAD.MOV.U32 R2, RZ, RZ, -0xa0 ;  /* 0xffffff60ff027424 */ /* 0x000fc600078e00ff */
[----:B------:R-:W-:Y:S01]  /*19280*/  IADD3.X R21, R21, UR7, R3, P1, !PT ;  /* 0x0000000715157c10 */ /* 0x000fe20008ffe403 */
[----:B------:R-:W-:-:S04]  /*19290*/  IMAD R4, R4, R2, UR36 ;  /* 0x0000002404047e24 */ /* 0x000fc8000f8e0202 */
        /* <DEDUP_REMOVED lines=82> */
.L_x_8949:
        /* <DEDUP_REMOVED lines=9> */
.L_x_8853:
        /* <DEDUP_REMOVED lines=11> */
.L_x_8854:
[----:B------:R1:W-:Y:S01]  /*19900*/  SYNCS.ARRIVE.TRANS64.A1T0 RZ, [R0+URZ+0x22870], RZ ;  /* 0x022870ff00ff79a7 */ /* 0x0003e2000810003f */
[----:B------:R-:W-:Y:S05]  /*19910*/  @!P6 BRA `(.L_x_8855) ;  /* 0x000000000004e947 */ /* 0x000fea0003800000 */
[----:B------:R-:W-:Y:S01]  /*19920*/  BPT.TRAP 0x1 ;  /* 0x000000040000795c */ /* 0x000fe20000300000 */
.L_x_8855:
[----:B------:R-:W2:Y:S01]  /*19930*/  SYNCS.PHASECHK.TRANS64.TRYWAIT P0, [R0+URZ+0x22840], R26 ;  /* 0x0228401a000075a7 */ /* 0x000ea2000800017f */
[----:B------:R-:W-:Y:S04]  /*19940*/  BSSY B0, `(.L_x_8856) ;  /* 0x0000002000007945 */ /* 0x000fe80003800000 */
[----:B--2---:R-:W-:Y:S05]  /*19950*/  @!P0 BRA `(.L_x_8857) ;  /* 0x0000005800a88947 */ /* 0x004fea0003800000 */
.L_x_8950:
[----:B------:R-:W-:Y:S05]  /*19960*/  BSYNC B0 ;  /* 0x0000000000007941 */ /* 0x000fea0003800000 */
.L_x_8856:
[----:B------:R-:W-:Y:S01]  /*19970*/  ULDC.64 UR4, c[0x0][0x300] ;  /* 0x0000c00000047ab9 */ /* 0x000fe20000000a00 */
[----:B------:R-:W-:Y:S01]  /*19980*/  ULDC.64 UR6, c[0x0][0x310] ;  /* 0x0000c40000067ab9 */ /* 0x000fe20000000a00 */
[----:B------:R-:W-:Y:S01]  /*19990*/  IMAD R23, R23, UR4, RZ ;  /* 0x0000000417177c24 */ /* 0x000fe2000f8e02ff */
[----:B------:R-:W-:Y:S01]  /*199a0*/  ULDC.64 UR8, c[0x0][0x308] ;  /* 0x0000c20000087ab9 */ /* 0x000fe20000000a00 */
[C---:B------:R-:W-:Y:S01]  /*199b0*/  IMAD.WIDE.U32 R2, R10.reuse, UR4, RZ ;  /* 0x000000040a027c25 */ /* 0x040fe2000f8e00ff */
[----:B------:R-:W-:Y:S01]  /*199c0*/  ULDC.64 UR10, c[0x0][0x2e8] ;  /* 0x0000ba00000a7ab9 */ /* 0x000fe20000000a00 */
[----:B------:R-:W3:Y:S02]  /*199d0*/  LDC R11, c[0x0][0x2f4] ;  /* 0x0000bd00ff0b7b82 */ /* 0x000ee40000000800 */
[----:B------:R-:W-:Y:S02]  /*199e0*/  IMAD R8, R10, UR5, R23 ;  /* 0x000000050a087c24 */ /* 0x000fe4000f8e0217 */
[----:B------:R-:W-:-:S02]  /*199f0*/  IMAD R25, R25, UR6, RZ ;  /* 0x0000000619197c24 */ /* 0x000fc4000f8e02ff */
[----:B------:R-:W-:Y:S02]  /*19a00*/  IMAD.IADD R3, R3, 0x1, R8 ;  /* 0x0000000103037824 */ /* 0x000fe400078e0208 */
[C---:B------:R-:W-:Y:S02]  /*19a10*/  IMAD R25, R5.reuse, UR7, R25 ;  /* 0x0000000705197c24 */ /* 0x040fe4000f8e0219 */
[----:B------:R-:W-:-:S04]  /*19a20*/  IMAD.WIDE.U32 R2, R5, UR6, R2 ;  /* 0x0000000605027c25 */ /* 0x000fc8000f8e0002 */
[----:B------:R-:W-:Y:S02]  /*19a30*/  IMAD.IADD R3, R3, 0x1, R25 ;  /* 0x0000000103037824 */ /* 0x000fe400078e0219 */
[C---:B------:R-:W-:Y:S02]  /*19a40*/  IMAD R9, R18.reuse, UR9, RZ ;  /* 0x0000000912097c24 */ /* 0x040fe4000f8e02ff */
[----:B------:R-:W-:-:S04]  /*19a50*/  IMAD.WIDE.U32 R2, R18, UR8, R2 ;  /* 0x0000000812027c25 */ /* 0x000fc8000f8e0002 */
[----:B------:R-:W-:Y:S01]  /*19a60*/  IMAD R10, R27, UR4, RZ ;  /* 0x000000041b0a7c24 */ /* 0x000fe2000f8e02ff */
[----:B------:R-:W-:Y:S01]  /*19a70*/  IADD3 R8, P0, R2, UR10, RZ ;  /* 0x0000000a02087c10 */ /* 0x000fe2000ff1e0ff */
[----:B------:R-:W-:Y:S01]  /*19a80*/  IMAD R28, R28, UR6, RZ ;  /* 0x000000061c1c7c24 */ /* 0x000fe2000f8e02ff */
[----:B---3--:R-:W-:Y:S01]  /*19a90*/  ISETP.GE.AND P2, PT, R30, R11, PT ;  /* 0x0000000b1e00720c */ /* 0x008fe20003f46270 */
[----:B------:R-:W-:Y:S01]  /*19aa0*/  IMAD R10, R7, UR5, R10 ;  /* 0x00000005070a7c24 */ /* 0x000fe2000f8e020a */
[----:B------:R-:W-:Y:S01]  /*19ab0*/  IADD3.X R5, R3, UR11, R9, P0, !PT ;  /* 0x0000000b03057c10 */ /* 0x000fe200087fe409 */
[----:B------:R-:W-:Y:S01]  /*19ac0*/  IMAD.WIDE.U32 R2, R7, UR4, RZ ;  /* 0x0000000407027c25 */ /* 0x000fe2000f8e00ff */
[----:B------:R-:W-:-:S03]  /*19ad0*/  UMOV UR4, 0xffffffff ;  /* 0xffffffff00047882 */ /* 0x000fc60000000000 */
[----:B------:R-:W-:Y:S02]  /*19ae0*/  IMAD.IADD R3, R3, 0x1, R10 ;  /* 0x0000000103037824 */ /* 0x000fe400078e020a */
[C---:B------:R-:W-:Y:S02]  /*19af0*/  IMAD R28, R6.reuse, UR7, R28 ;  /* 0x00000007061c7c24 */ /* 0x040fe4000f8e021c */
[----:B------:R-:W-:-:S04]  /*19b00*/  IMAD.WIDE.U32 R2, R6, UR6, R2 ;  /* 0x0000000606027c25 */ /* 0x000fc8000f8e0002 */
[----:B------:R-:W-:Y:S02]  /*19b10*/  IMAD.IADD R3, R3, 0x1, R28 ;  /* 0x0000000103037824 */ /* 0x000fe400078e021c */
[----:B------:R-:W-:-:S03]  /*19b20*/  IMAD.WIDE.U32 R2, R18, UR8, R2 ;  /* 0x0000000812027c25 */ /* 0x000fc6000f8e0002 */
[----:B------:R-:W-:-:S04]  /*19b30*/  IADD3 R7, P0, R2, UR10, RZ ;  /* 0x0000000a02077c10 */ /* 0x000fc8000ff1e0ff */
[----:B------:R-:W-:Y:S01]  /*19b40*/  IADD3.X R6, R9, UR11, R3, P0, !PT ;  /* 0x0000000b09067c10 */ /* 0x000fe200087fe403 */
[----:B------:R-:W-:Y:S08]  /*19b50*/  BRA.DIV UR4, `(.L_x_8858) ;  /* 0x0000005a043c7947 */ /* 0x000ff0000b800000 */
[----:B------:R-:W3:Y:S01]  /*19b60*/  SHFL.IDX PT, R14, R8, RZ, 0x181f ;  /* 0x00181fff080e7589 */ /* 0x000ee200000e0000 */
[C---:B------:R-:W-:Y:S02]  /*19b70*/  LOP3.LUT P6, RZ, R16.reuse, 0x80, RZ, 0xc0, !PT ;  /* 0x0000008010ff7812 */ /* 0x040fe400078cc0ff */
[----:B------:R-:W-:Y:S01]  /*19b80*/  P2R R9, PR, RZ, 0x2 ;  /* 0x00000002ff097803 */ /* 0x000fe20000000000 */
[----:B------:R-:W4:Y:S01]  /*19b90*/  SHFL.IDX PT, R2, R5, RZ, 0x181f ;  /* 0x00181fff05027589 */ /* 0x000f2200000e0000 */
[----:B------:R-:W-:-:S09]  /*19ba0*/  LOP3.LUT P1, RZ, R16, 0x10, RZ, 0xc0, !PT ;  /* 0x0000001010ff7812 */ /* 0x000fd2000782c0ff */
[----:B---3--:R-:W-:-:S05]  /*19bb0*/  @P6 IADD3 R14, P0, R30, R14, RZ ;  /* 0x0000000e1e0e6210 */ /* 0x008fca0007f1e0ff */
[----:B----4-:R-:W-:Y:S02]  /*19bc0*/  @P6 IMAD.X R3, RZ, RZ, R2, P0 ;  /* 0x000000ffff036224 */ /* 0x010fe400000e0602 */
[----:B------:R-:W-:Y:S02]  /*19bd0*/  @P6 IMAD.MOV.U32 R2, RZ, RZ, R14 ;  /* 0x000000ffff026224 */ /* 0x000fe400078e000e */
[----:B------:R-:W3:Y:S04]  /*19be0*/  SHFL.IDX PT, R14, R8, 0x1, 0x181f ;  /* 0x00381f00080e7f89 */ /* 0x000ee800000e0000 */
[----:B------:R4:W-:Y:S01]  /*19bf0*/  @P6 LDGSTS.E.BYPASS.LTC128B.128 [R4+0x18400], desc[UR54][R2.64], !P2 ;  /* 0x1840000002046fae */ /* 0x0009e2000d101d76 */
[----:B------:R-:W-:-:S03]  /*19c00*/  LOP3.LUT P6, RZ, R16, 0x100, RZ, 0xc0, !PT ;  /* 0x0000010010ff7812 */ /* 0x000fc600078cc0ff */
[----:B----4-:R-:W4:Y:S01]  /*19c10*/  SHFL.IDX PT, R2, R5, 0x1, 0x181f ;  /* 0x00381f0005027f89 */ /* 0x010f2200000e0000 */
[----:B---3--:R-:W-:-:S05]  /*19c20*/  @P1 IADD3 R14, P0, R30, R14, RZ ;  /* 0x0000000e1e0e1210 */ /* 0x008fca0007f1e0ff */
[----:B----4-:R-:W-:Y:S02]  /*19c30*/  @P1 IMAD.X R3, RZ, RZ, R2, P0 ;  /* 0x000000ffff031224 */ /* 0x010fe400000e0602 */
[----:B------:R-:W-:Y:S02]  /*19c40*/  @P1 IMAD.MOV.U32 R2, RZ, RZ, R14 ;  /* 0x000000ffff021224 */ /* 0x000fe400078e000e */
[----:B------:R-:W3:Y:S04]  /*19c50*/  SHFL.IDX PT, R14, R8, 0x2, 0x181f ;  /* 0x00581f00080e7f89 */ /* 0x000ee800000e0000 */
[----:B------:R4:W-:Y:S01]  /*19c60*/  @P1 LDGSTS.E.BYPASS.LTC128B.128 [R4+0x18c00], desc[UR54][R2.64], !P2 ;  /* 0x18c0000002041fae */ /* 0x0009e2000d101d76 */
[----:B------:R-:W-:-:S03]  /*19c70*/  ISETP.NE.AND P1, PT, R9, RZ, PT ;  /* 0x000000ff0900720c */ /* 0x000fc60003f25270 */
[----:B----4-:R-:W4:Y:S01]  /*19c80*/  SHFL.IDX PT, R2, R5, 0x2, 0x181f ;  /* 0x00581f0005027f89 */ /* 0x010f2200000e0000 */
[----:B---3--:R-:W-:-:S05]  /*19c90*/  @P5 IADD3 R14, P0, R30, R14, RZ ;  /* 0x0000000e1e0e5210 */ /* 0x008fca0007f1e0ff */
[----:B----4-:R-:W-:Y:S02]  /*19ca0*/  @P5 IMAD.X R9, RZ, RZ, R2, P0 ;  /* 0x000000ffff095224 */ /* 0x010fe400000e0602 */
[----:B------:R-:W-:Y:S02]  /*19cb0*/  @P5 IMAD.MOV.U32 R2, RZ, RZ, R14 ;  /* 0x000000ffff025224 */ /* 0x000fe400078e000e */
[----:B------:R-:W-:Y:S01]  /*19cc0*/  @P5 IMAD.MOV.U32 R3, RZ, RZ, R9 ;  /* 0x000000ffff035224 */ /* 0x000fe200078e0009 */
[----:B------:R-:W3:Y:S04]  /*19cd0*/  SHFL.IDX PT, R14, R8, 0x3, 0x181f ;  /* 0x00781f00080e7f89 */ /* 0x000ee800000e0000 */
[----:B------:R4:W-:Y:S01]  /*19ce0*/  @P5 LDGSTS.E.BYPASS.LTC128B.128 [R4+0x19400], desc[UR54][R2.64], !P2 ;  /* 0x1940000002045fae */ /* 0x0009e2000d101d76 */
[----:B------:R-:W-:-:S03]  /*19cf0*/  LOP3.LUT P5, RZ, R16, 0x40, RZ, 0xc0, !PT ;  /* 0x0000004010ff7812 */ /* 0x000fc600078ac0ff */
        /* <DEDUP_REMOVED lines=8> */
[----:B----4-:R-:W4:Y:S10]  /*19d80*/  SHFL.IDX PT, R2, R5, 0x4, 0x181f ;  /* 0x00981f0005027f89 */ /* 0x010f3400000e0000 */
[----:B---3--:R-:W-:-:S05]  /*19d90*/  @P4 IADD3 R14, P0, R30, R14, RZ ;  /* 0x0000000e1e0e4210 */ /* 0x008fca0007f1e0ff */
[----:B----4-:R-:W-:Y:S02]  /*19da0*/  @P4 IMAD.X R9, RZ, RZ, R2, P0 ;  /* 0x000000ffff094224 */ /* 0x010fe400000e0602 */
[----:B------:R-:W-:Y:S02]  /*19db0*/  @P4 IMAD.MOV.U32 R2, RZ, RZ, R14 ;  /* 0x000000ffff024224 */ /* 0x000fe400078e000e */
[----:B------:R-:W-:Y:S01]  /*19dc0*/  @P4 IMAD.MOV.U32 R3, RZ, RZ, R9 ;  /* 0x000000ffff034224 */ /* 0x000fe200078e0009 */
[----:B------:R-:W3:Y:S04]  /*19dd0*/  SHFL.IDX PT, R14, R8, 0x5, 0x181f ;  /* 0x00b81f00080e7f89 */ /* 0x000ee800000e0000 */
[----:B------:R4:W-:Y:S04]  /*19de0*/  @P4 LDGSTS.E.BYPASS.LTC128B.128 [R4+0x1a400], desc[UR54][R2.64], !P2 ;  /* 0x1a40000002044fae */ /* 0x0009e8000d101d76 */
[----:B----4-:R-:W4:Y:S01]  /*19df0*/  SHFL.IDX PT, R2, R5, 0x5, 0x181f ;  /* 0x00b81f0005027f89 */ /* 0x010f2200000e0000 */
[----:B---3--:R-:W-:-:S05]  /*19e00*/  @P5 IADD3 R14, P0, R30, R14, RZ ;  /* 0x0000000e1e0e5210 */ /* 0x008fca0007f1e0ff */
[----:B----4-:R-:W-:Y:S02]  /*19e10*/  @P5 IMAD.X R9, RZ, RZ, R2, P0 ;  /* 0x000000ffff095224 */ /* 0x010fe400000e0602 */
[----:B------:R-:W-:Y:S02]  /*19e20*/  @P5 IMAD.MOV.U32 R2, RZ, RZ, R14 ;  /* 0x000000ffff025224 */ /* 0x000fe400078e000e */
[----:B------:R-:W-:Y:S01]  /*19e30*/  @P5 IMAD.MOV.U32 R3, RZ, RZ, R9 ;  /* 0x000000ffff035224 */ /* 0x000fe200078e0009 */
[----:B------:R-:W3:Y:S04]  /*19e40*/  SHFL.IDX PT, R14, R8, 0x6, 0x181f ;  /* 0x00d81f00080e7f89 */ /* 0x000ee800000e0000 */
[----:B------:R4:W-:Y:S04]  /*19e50*/  @P5 LDGSTS.E.BYPASS.LTC128B.128 [R4+0x1ac00], desc[UR54][R2.64], !P2 ;  /* 0x1ac0000002045fae */ /* 0x0009e8000d101d76 */
[----:B----4-:R-:W4:Y:S04]  /*19e60*/  SHFL.IDX PT, R2, R5, 0x6, 0x181f ;  /* 0x00d81f0005027f89 */ /* 0x010f2800000e0000 */
[----:B------:R-:W-:Y:S01]  /*19e70*/  SHFL.IDX PT, R5, R5, 0x7, 0x181f ;  /* 0x00f81f0005057f89 */ /* 0x000fe200000e0000 */
[----:B---3--:R-:W-:-:S05]  /*19e80*/  @P6 IADD3 R14, P0, R30, R14, RZ ;  /* 0x0000000e1e0e6210 */ /* 0x008fca0007f1e0ff */
[----:B----4-:R-:W-:Y:S02]  /*19e90*/  @P6 IMAD.X R9, RZ, RZ, R2, P0 ;  /* 0x000000ffff096224 */ /* 0x010fe400000e0602 */
[----:B------:R-:W-:Y:S02]  /*19ea0*/  @P6 IMAD.MOV.U32 R2, RZ, RZ, R14 ;  /* 0x000000ffff026224 */ /* 0x000fe400078e000e */
[----:B------:R-:W3:Y:S01]  /*19eb0*/  SHFL.IDX PT, R14, R8, 0x7, 0x181f ;  /* 0x00f81f00080e7f89 */ /* 0x000ee200000e0000 */
[----:B------:R-:W-:-:S05]  /*19ec0*/  @P6 IMAD.MOV.U32 R3, RZ, RZ, R9 ;  /* 0x000000ffff036224 */ /* 0x000fca00078e0009 */
[----:B------:R4:W-:Y:S01]  /*19ed0*/  @P6 LDGSTS.E.BYPASS.LTC128B.128 [R4+0x1b400], desc[UR54][R2.64], !P2 ;  /* 0x1b40000002046fae */ /* 0x0009e2000d101d76 */
[----:B---3--:R-:W-:-:S05]  /*19ee0*/  @P3 IADD3 R14, P0, R30, R14, RZ ;  /* 0x0000000e1e0e3210 */ /* 0x008fca0007f1e0ff */
[----:B------:R-:W-:Y:S02]  /*19ef0*/  @P3 IMAD.X R9, RZ, RZ, R5, P0 ;  /* 0x000000ffff093224 */ /* 0x000fe400000e0605 */
[----:B----4-:R-:W-:Y:S01]  /*19f00*/  @P3 IMAD.MOV.U32 R2, RZ, RZ, R14 ;  /* 0x000000ffff023224 */ /* 0x010fe200078e000e */
[----:B------:R-:W-:Y:S01]  /*19f10*/  SHFL.IDX PT, R5, R6, 0x1, 0x181f ;  /* 0x00381f0006057f89 */ /* 0x000fe200000e0000 */
[----:B------:R-:W-:-:S03]  /*19f20*/  @P3 IMAD.MOV.U32 R3, RZ, RZ, R9 ;  /* 0x000000ffff033224 */ /* 0x000fc600078e0009 */
[----:B------:R-:W3:Y:S04]  /*19f30*/  SHFL.IDX PT, R14, R7, RZ, 0x181f ;  /* 0x00181fff070e7589 */ /* 0x000ee800000e0000 */
[----:B------:R-:W4:Y:S04]  /*19f40*/  SHFL.IDX PT, R9, R6, RZ, 0x181f ;  /* 0x00181fff06097589 */ /* 0x000f2800000e0000 */
[----:B------:R5:W-:Y:S01]  /*19f50*/  @P3 LDGSTS.E.BYPASS.LTC128B.128 [R4+0x1bc00], desc[UR54][R2.64], !P2 ;  /* 0x1bc0000002043fae */ /* 0x000be2000d101d76 */
[----:B---3--:R-:W-:-:S05]  /*19f60*/  @P1 IADD3 R14, P0, R30, R14, RZ ;  /* 0x0000000e1e0e1210 */ /* 0x008fca0007f1e0ff */
[----:B----4-:R-:W-:Y:S02]  /*19f70*/  @P1 IMAD.X R9, RZ, RZ, R9, P0 ;  /* 0x000000ffff091224 */ /* 0x010fe400000e0609 */
[----:B-----5:R-:W-:Y:S02]  /*19f80*/  @P1 IMAD.MOV.U32 R2, RZ, RZ, R14 ;  /* 0x000000ffff021224 */ /* 0x020fe400078e000e */
[----:B------:R-:W-:Y:S01]  /*19f90*/  @P1 IMAD.MOV.U32 R3, RZ, RZ, R9 ;  /* 0x000000ffff031224 */ /* 0x000fe200078e0009 */
[----:B------:R3:W4:Y:S04]  /*19fa0*/  SHFL.IDX PT, R14, R7, 0x1, 0x181f ;  /* 0x00381f00070e7f89 */ /* 0x00072800000e0000 */
[----:B------:R3:W-:Y:S02]  /*19fb0*/  @P1 LDGSTS.E.BYPASS.LTC128B.128 [R4+0x1c400], desc[UR54][R2.64], !P2 ;  /* 0x1c40000002041fae */ /* 0x0007e4000d101d76 */
.L_x_8972:
        /* <DEDUP_REMOVED lines=9> */
.L_x_8859:
[----:B------:R-:W-:Y:S02]  /*1a050*/  PLOP3.LUT P1, PT, P1, P0, PT, 0xa2, 0x0 ;  /* 0x000000000000781c */ /* 0x000fe40000f21472 */
[----:B------:R-:W-:-:S08]  /*1a060*/  @P0 R2UR P1, UR4, R0 ;  /* 0x00000000000402ca */ /* 0x000fd00000020000 */
[----:B------:R-:W-:-:S05]  /*1a070*/  @P0 PLOP3.LUT P0, PT, P1, PT, PT, 0x80, 0x0 ;  /* 0x000000000000081c */ /* 0x000fca0000f0f070 */
[----:B------:R-:W-:Y:S01]  /*1a080*/  @!P1 SYNCS.ARRIVE.TRANS64.RED.A0T1 RZ, [UR4+0x22830], RZ ;  /* 0x022830ffffff99a7 */ /* 0x000fe20008200404 */
[----:B------:R-:W-:Y:S07]  /*1a090*/  @!P1 ARRIVES.LDGSTSBAR.64.TRANSCNT [UR4+0x22830] ;  /* 0x02283000ff0099b0 */ /* 0x000fee0008000a84 */
[----:B------:R-:W-:Y:S05]  /*1a0a0*/  @P0 BRA.U.ANY `(.L_x_8859) ;  /* 0xfffffffd00e80947 */ /* 0x000fea000393ffff */
[----:B------:R-:W-:Y:S01]  /*1a0b0*/  NOP ;  /* 0x0000000000007918 */ /* 0x000fe20000000000 */
[----:B---3--:R-:W-:-:S05]  /*1a0c0*/  IMAD.U32 R2, RZ, RZ, UR43 ;  /* 0x0000002bff027e24 */ /* 0x008fca000f8e00ff */
[----:B------:R-:W-:-:S13]  /*1a0d0*/  ISETP.NE.AND P2, PT, R2, 0x3, PT ;  /* 0x000000030200780c */ /* 0x000fda0003f45270 */
[----:B------:R-:W-:Y:S05]  /*1a0e0*/  @!P2 BRA `(.L_x_8860) ;  /* 0x000000000004a947 */ /* 0x000fea0003800000 */
[----:B------:R-:W-:Y:S01]  /*1a0f0*/  BPT.TRAP 0x1 ;  /* 0x000000040000795c */ /* 0x000fe20000300000 */
.L_x_8860:
[----:B------:R3:W-:Y:S02]  /*1a100*/  SYNCS.ARRIVE.TRANS64.A1T0 RZ, [R0+URZ+0x22830], RZ ;  /* 0x022830ff00ff79a7 */ /* 0x0007e4000810003f */
[----:B------:R-:W-:Y:S05]  /*1a110*/  WARPSYNC.ALL ;  /* 0x0000000000007948 */ /* 0x000fea0003800000 */
[----:B0123--:R-:W-:Y:S01]  /*1a120*/  VIADD R0, R17, 0x14400 ;  /* 0x0001440011007836 */ /* 0x00ffe20000000000 */
        /* <DEDUP_REMOVED lines=26> */
.L_x_8862:
[----:B------:R-:W-:Y:S05]  /*1a2d0*/  BSYNC B6 ;  /* 0x0000000000067941 */ /* 0x000fea0003800000 */
.L_x_8861:
[----:B------:R0:W5:Y:S01]  /*1a2e0*/  LDL R8, [R1+0x1c] ;  /* 0x00001c0001087983 */ /* 0x0001620000100800 */
[----:B------:R-:W-:Y:S01]  /*1a2f0*/  UISETP.NE.AND UP0, UPT, UR48, URZ, UPT ;  /* 0x0000003f3000728c */ /* 0x000fe2000bf05270 */
[C---:B------:R-:W-:Y:S01]  /*1a300*/  R2UR UR8, R18.reuse ;  /* 0x00000000120872ca */ /* 0x040fe200000e0000 */
[----:B------:R-:W-:Y:S01]  /*1a310*/  ULDC.64 UR6, c[0x0][0x2d8] ;  /* 0x0000b60000067ab9 */ /* 0x000fe20000000a00 */
[----:B------:R-:W1:Y:S01]  /*1a320*/  S2R R20, SR_TID.X ;  /* 0x0000000000147919 */ /* 0x000e620000002100 */
[----:B------:R-:W-:Y:S01]  /*1a330*/  R2UR UR9, R18 ;  /* 0x00000000120972ca */ /* 0x000fe200000e0000 */
[----:B------:R-:W-:Y:S01]  /*1a340*/  UMOV UR4, UR36 ;  /* 0x0000002400047c82 */ /* 0x000fe20008000000 */
[----:B------:R-:W-:Y:S01]  /*1a350*/  PLOP3.LUT P0, PT, PT, PT, UP0, 0x80, 0x0 ;  /* 0x000000000000781c */ /* 0x000fe20003f0f008 */
[----:B------:R-:W-:Y:S01]  /*1a360*/  UMOV UR5, UR39 ;  /* 0x0000002700057c82 */ /* 0x000fe20008000000 */
[----:B------:R-:W-:Y:S01]  /*1a370*/  PLOP3.LUT P1, PT, PT, PT, UP0, 0x80, 0x0 ;  /* 0x000000000000781c */ /* 0x000fe20003f2f008 */
[----:B------:R-:W-:Y:S01]  /*1a380*/  UISETP.NE.AND UP1, UPT, UR47, URZ, UPT ;  /* 0x0000003f2f00728c */ /* 0x000fe2000bf25270 */
[----:B------:R-:W2:Y:S01]  /*1a390*/  LDC R6, c[0x0][0x448] ;  /* 0x00011200ff067b82 */ /* 0x000ea20000000800 */
[----:B------:R-:W-:-:S03]  /*1a3a0*/  @UP0 ULDC UR10, c[0x0][0x44c] ;  /* 0x00011300000a0ab9 */ /* 0x000fc60000000800 */
[----:B------:R-:W-:Y:S02]  /*1a3b0*/  UIMAD.WIDE.U32 UR4, UR8, UR6, UR4 ;  /* 0x00000006080472a5 */ /* 0x000fe4000f8e0004 */
[----:B------:R-:W-:Y:S02]  /*1a3c0*/  USHF.R.S32.HI UR6, URZ, 0x1f, UR40 ;  /* 0x0000001f3f067899 */ /* 0x000fe40008011428 */
[----:B------:R-:W-:Y:S02]  /*1a3d0*/  UIMAD UR5, UR9, UR7, UR5 ;  /* 0x00000007090572a4 */ /* 0x000fe4000f8e0205 */
[----:B------:R-:W-:Y:S01]  /*1a3e0*/  USEL UR6, UR6, URZ, !UP1 ;  /* 0x0000003f06067287 */ /* 0x000fe2000c800000 */
[----:B------:R-:W-:Y:S01]  /*1a3f0*/  ULDC.64 UR8, c[0x0][0x2e0] ;  /* 0x0000b80000087ab9 */ /* 0x000fe20000000a00 */
[----:B------:R-:W-:Y:S01]  /*1a400*/  USEL UR7, UR40, URZ, !UP1 ;  /* 0x0000003f28077287 */ /* 0x000fe2000c800000 */
[C---:B-1----:R-:W-:Y:S01]  /*1a410*/  LOP3.LUT R21, R20.reuse, 0x7f, RZ, 0xc0, !PT ;  /* 0x0000007f14157812 */ /* 0x042fe200078ec0ff */
[----:B------:R-:W-:-:S03]  /*1a420*/  IMAD.SHL.U32 R20, R20, 0x10, RZ ;  /* 0x0000001014147824 */ /* 0x000fc600078e00ff */
[----:B------:R-:W-:-:S04]  /*1a430*/  SHF.R.U32.HI R21, RZ, 0x3, R21 ;  /* 0x00000003ff157819 */ /* 0x000fc80000011615 */
[----:B------:R-:W-:-:S05]  /*1a440*/  LOP3.LUT R20, R21, 0x70, R20, 0xf8, !PT ;  /* 0x0000007015147812 */ /* 0x000fca00078ef814 */
[----:B------:R-:W-:-:S04]  /*1a450*/  IMAD.IADD R9, R20, 0x1, R19 ;  /* 0x0000000114097824 */ /* 0x000fc800078e0213 */
[----:B------:R-:W-:Y:S01]  /*1a460*/  @P0 IMAD.HI.U32 R0, R9, UR10, RZ ;  /* 0x0000000a09000c27 */ /* 0x000fe2000f8e00ff */
[----:B------:R-:W-:-:S03]  /*1a470*/  @UP0 ULDC UR10, c[0x0][0x450] ;  /* 0x00011400000a0ab9 */ /* 0x000fc60000000800 */
[----:B------:R-:W-:Y:S01]  /*1a480*/  IMAD.MOV.U32 R7, RZ, RZ, R9 ;  /* 0x000000ffff077224 */ /* 0x000fe200078e0009 */
[----:B------:R-:W-:Y:S01]  /*1a490*/  @P1 SHF.R.U32.HI R7, RZ, UR10, R0 ;  /* 0x0000000aff071c19 */ /* 0x000fe20008011600 */
[----:B------:R-:W-:-:S03]  /*1a4a0*/  UIMAD UR6, UR6, UR8, URZ ;  /* 0x00000008060672a4 */ /* 0x000fc6000f8e023f */
[----:B------:R-:W-:Y:S01]  /*1a4b0*/  SHF.R.S32.HI R0, RZ, 0x1f, R7 ;  /* 0x0000001fff007819 */ /* 0x000fe20000011407 */
[----:B------:R-:W-:Y:S02]  /*1a4c0*/  UIMAD UR6, UR7, UR9, UR6 ;  /* 0x00000009070672a4 */ /* 0x000fe4000f8e0206 */
[----:B------:R-:W-:-:S03]  /*1a4d0*/  UIMAD.WIDE.U32 UR4, UR7, UR8, UR4 ;  /* 0x00000008070472a5 */ /* 0x000fc6000f8e0004 */
[----:B------:R-:W-:Y:S01]  /*1a4e0*/  ULDC.64 UR8, c[0x0][0x2d0] ;  /* 0x0000b40000087ab9 */ /* 0x000fe20000000a00 */
[----:B------:R-:W1:Y:S01]  /*1a4f0*/  S2R R20, SR_TID.X ;  /* 0x0000000000147919 */ /* 0x000e620000002100 */
[----:B------:R-:W-:Y:S01]  /*1a500*/  IMAD R0, R0, UR8, RZ ;  /* 0x0000000800007c24 */ /* 0x000fe2000f8e02ff */
[----:B------:R-:W-:Y:S02]  /*1a510*/  UIADD3 UR6, UR5, UR6, URZ ;  /* 0x0000000605067290 */ /* 0x000fe4000fffe03f */
[----:B------:R-:W-:Y:S02]  /*1a520*/  IMAD.U32 R5, RZ, RZ, UR5 ;  /* 0x00000005ff057e24 */ /* 0x000fe4000f8e00ff */
[----:B------:R-:W-:Y:S02]  /*1a530*/  IMAD R5, R7, UR9, R0 ;  /* 0x0000000907057c24 */ /* 0x000fe4000f8e0200 */
[----:B------:R-:W-:Y:S01]  /*1a540*/  IMAD.U32 R4, RZ, RZ, UR4 ;  /* 0x00000004ff047e24 */ /* 0x000fe2000f8e00ff */
[----:B------:R-:W-:Y:S01]  /*1a550*/  ULDC.64 UR4, c[0x0][0x2c8] ;  /* 0x0000b20000047ab9 */ /* 0x000fe20000000a00 */
[----:B------:R-:W-:-:S02]  /*1a560*/  IMAD.MOV R0, RZ, RZ, -R7 ;  /* 0x000000ffff007224 */ /* 0x000fc400078e0a07 */
[----:B------:R-:W-:Y:S02]  /*1a570*/  IMAD.U32 R3, RZ, RZ, UR6 ;  /* 0x00000006ff037e24 */ /* 0x000fe4000f8e00ff */
[----:B------:R-:W-:Y:S02]  /*1a580*/  IMAD.MOV.U32 R2, RZ, RZ, R4 ;  /* 0x000000ffff027224 */ /* 0x000fe400078e0004 */
[----:B--2---:R-:W-:Y:S02]  /*1a590*/  IMAD R9, R6, R0, R9 ;  /* 0x0000000006097224 */ /* 0x004fe400078e0209 */
[----:B------:R-:W-:-:S03]  /*1a5a0*/  IMAD.WIDE.U32 R2, R7, UR8, R2 ;  /* 0x0000000807027c25 */ /* 0x000fc6000f8e0002 */
[----:B------:R-:W-:Y:S01]  /*1a5b0*/  SHF.R.S32.HI R0, RZ, 0x1f, R9 ;  /* 0x0000001fff007819 */ /* 0x000fe20000011409 */
[----:B------:R-:W-:-:S04]  /*1a5c0*/  IMAD.IADD R3, R3, 0x1, R5 ;  /* 0x0000000103037824 */ /* 0x000fc800078e0205 */
        /* <DEDUP_REMOVED lines=9> */
[----:B-1----:R-:W-:-:S04]  /*1a660*/  LOP3.LUT R20, R20, 0x7f, RZ, 0xc0, !PT ;  /* 0x0000007f14147812 */ /* 0x002fc800078ec0ff */
[----:B------:R-:W-:Y:S01]  /*1a670*/  SHF.R.U32.HI R10, RZ, 0x3, R20 ;  /* 0x00000003ff0a7819 */ /* 0x000fe20000011614 */
[----:B0-----:R-:W-:Y:S06]  /*1a680*/  BRA.DIV UR4, `(.L_x_8863) ;  /* 0x0000005a044c7947 */ /* 0x001fec000b800000 */
[----:B------:R-:W0:Y:S01]  /*1a690*/  SHFL.IDX PT, R14, R0, RZ, 0x181f ;  /* 0x00181fff000e7589 */ /* 0x000e2200000e0000 */
[----:B------:R-:W-:Y:S02]  /*1a6a0*/  IMAD R4, R6, UR41, RZ ;  /* 0x0000002906047c24 */ /* 0x000fe4000f8e02ff */
[----:B------:R-:W-:Y:S01]  /*1a6b0*/  IMAD.IADD R19, R10, 0x1, R19 ;  /* 0x000000010a137824 */ /* 0x000fe200078e0213 */
[----:B------:R-:W1:Y:S03]  /*1a6c0*/  SHFL.IDX PT, R2, R5, RZ, 0x181f ;  /* 0x00181fff05027589 */ /* 0x000e6600000e0000 */
[C---:B------:R-:W-:Y:S01]  /*1a6d0*/  VIADD R7, R19.reuse, 0x10 ;  /* 0x0000001013077836 */ /* 0x040fe20000000000 */
[----:B------:R-:W-:Y:S01]  /*1a6e0*/  ISETP.GE.AND P2, PT, R19, R4, PT ;  /* 0x000000041300720c */ /* 0x000fe20003f46270 */
[----:B------:R-:W-:-:S12]  /*1a6f0*/  SHFL.IDX PT, R6, R5, 0x1, 0x181f ;  /* 0x00381f0005067f89 */ /* 0x000fd800000e0000 */
[----:B0-----:R-:W-:-:S05]  /*1a700*/  @!P2 IADD3 R14, P1, R30, R14, RZ ;  /* 0x0000000e1e0ea210 */ /* 0x001fca0007f3e0ff */
[----:B-1----:R-:W-:Y:S02]  /*1a710*/  @!P2 IMAD.X R3, RZ, RZ, R2, P1 ;  /* 0x000000ffff03a224 */ /* 0x002fe400008e0602 */
[----:B------:R-:W-:Y:S02]  /*1a720*/  @!P2 IMAD.MOV.U32 R2, RZ, RZ, R14 ;  /* 0x000000ffff02a224 */ /* 0x000fe400078e000e */
[----:B------:R-:W0:Y:S04]  /*1a730*/  SHFL.IDX PT, R14, R0, 0x1, 0x181f ;  /* 0x00381f00000e7f89 */ /* 0x000e2800000e0000 */
[----:B-----5:R0:W-:Y:S01]  /*1a740*/  @!P2 LDGSTS.E.BYPASS.LTC128B.128 [R8+0x14400], desc[UR54][R2.64], !P0 ;  /* 0x144000000208afae */ /* 0x0201e2000c101d76 */
[----:B------:R-:W-:Y:S01]  /*1a750*/  ISETP.GE.AND P2, PT, R7, R4, PT ;  /* 0x000000040700720c */ /* 0x000fe20003f46270 */
[----:B------:R-:W-:-:S12]  /*1a760*/  VIADD R7, R19, 0x20 ;  /* 0x0000002013077836 */ /* 0x000fd80000000000 */
[----:B0-----:R-:W-:Y:S02]  /*1a770*/  @!P2 IADD3 R2, P1, R30, R14, RZ ;  /* 0x0000000e1e02a210 */ /* 0x001fe40007f3e0ff */
[----:B------:R-:W0:Y:S03]  /*1a780*/  SHFL.IDX PT, R14, R0, 0x2, 0x181f ;  /* 0x00581f00000e7f89 */ /* 0x000e2600000e0000 */
[----:B------:R-:W-:Y:S02]  /*1a790*/  @!P2 IMAD.X R3, RZ, RZ, R6, P1 ;  /* 0x000000ffff03a224 */ /* 0x000fe400008e0606 */
[----:B------:R-:W1:Y:S04]  /*1a7a0*/  SHFL.IDX PT, R6, R5, 0x2, 0x181f ;  /* 0x00581f0005067f89 */ /* 0x000e6800000e0000 */
[----:B------:R0:W-:Y:S01]  /*1a7b0*/  @!P2 LDGSTS.E.BYPASS.LTC128B.128 [R8+0x14c00], desc[UR54][R2.64], !P0 ;  /* 0x14c000000208afae */ /* 0x0001e2000c101d76 */
[----:B------:R-:W-:Y:S01]  /*1a7c0*/  ISETP.GE.AND P2, PT, R7, R4, PT ;  /* 0x000000040700720c */ /* 0x000fe20003f46270 */
[----:B------:R-:W-:-:S12]  /*1a7d0*/  VIADD R7, R19, 0x30 ;  /* 0x0000003013077836 */ /* 0x000fd80000000000 */
[----:B0-----:R-:W-:Y:S02]  /*1a7e0*/  @!P2 IADD3 R2, P1, R30, R14, RZ ;  /* 0x0000000e1e02a210 */ /* 0x001fe40007f3e0ff */
[----:B------:R-:W0:Y:S03]  /*1a7f0*/  SHFL.IDX PT, R14, R0, 0x3, 0x181f ;  /* 0x00781f00000e7f89 */ /* 0x000e2600000e0000 */
[----:B-1----:R-:W-:Y:S02]  /*1a800*/  @!P2 IMAD.X R3, RZ, RZ, R6, P1 ;  /* 0x000000ffff03a224 */ /* 0x002fe400008e0606 */
        /* <DEDUP_REMOVED lines=23> */
[----:B------:R-:W-:-:S13]  /*1a980*/  ISETP.GE.AND P2, PT, R7, R4, PT ;  /* 0x000000040700720c */ /* 0x000fda0003f46270 */
[----:B0-----:R-:W-:Y:S02]  /*1a990*/  @!P2 IADD3 R2, P1, R30, R14, RZ ;  /* 0x0000000e1e02a210 */ /* 0x001fe40007f3e0ff */
[----:B------:R0:W2:Y:S03]  /*1a9a0*/  SHFL.IDX PT, R14, R0, 0x7, 0x181f ;  /* 0x00f81f00000e7f89 */ /* 0x0000a600000e0000 */
[----:B-1----:R-:W-:Y:S02]  /*1a9b0*/  @!P2 IMAD.X R3, RZ, RZ, R6, P1 ;  /* 0x000000ffff03a224 */ /* 0x002fe400008e0606 */
[----:B------:R0:W1:Y:S04]  /*1a9c0*/  SHFL.IDX PT, R6, R5, 0x7, 0x181f ;  /* 0x00f81f0005067f89 */ /* 0x00006800000e0000 */
[----:B------:R0:W-:Y:S02]  /*1a9d0*/  @!P2 LDGSTS.E.BYPASS.LTC128B.128 [R8+0x17400], desc[UR54][R2.64], !P0 ;  /* 0x174000000208afae */ /* 0x0001e4000c101d76 */
.L_x_8989:
[----:B------:R-:W-:-:S05]  /*1a9e0*/  VIADD R19, R19, 0x70 ;  /* 0x0000007013137836 */ /* 0x000fca0000000000 */
[----:B------:R-:W-:-:S13]  /*1a9f0*/  ISETP.GE.AND P1, PT, R19, R4, PT ;  /* 0x000000041300720c */ /* 0x000fda0003f26270 */
[----:B0-2---:R-:W-:-:S05]  /*1aa00*/  @!P1 IADD3 R2, P2, R30, R14, RZ ;  /* 0x0000000e1e029210 */ /* 0x005fca0007f5e0ff */
[----:B-1----:R-:W-:-:S05]  /*1aa10*/  @!P1 IMAD.X R3, RZ, RZ, R6, P2 ;  /* 0x000000ffff039224 */ /* 0x002fca00010e0606 */
[----:B------:R-:W-:Y:S01]  /*1aa20*/  @!PT LDS RZ, [RZ] ;  /* 0x00000000fffff984 */ /* 0x000fe20000000800 */
[----:B------:R-:W-:Y:S01]  /*1aa30*/  @!PT LDS RZ, [RZ] ;  /* 0x00000000fffff984 */ /* 0x000fe20000000800 */
[----:B------:R-:W-:Y:S01]  /*1aa40*/  @!PT LDS RZ, [RZ] ;  /* 0x00000000fffff984 */ /* 0x000fe20000000800 */
[----:B------:R0:W-:Y:S01]  /*1aa50*/  @!P1 LDGSTS.E.BYPASS.LTC128B.128 [R8+0x17c00], desc[UR54][R2.64], !P0 ;  /* 0x17c0000002089fae */ /* 0x0001e2000c101d76 */
[----:B------:R-:W-:Y:S01]  /*1aa60*/  PLOP3.LUT P0, PT, PT, PT, PT, 0x80, 0x0 ;  /* 0x000000000000781c */ /* 0x000fe20003f0f070 */
[----:B------:R-:W-:-:S12]  /*1aa70*/  NOP ;  /* 0x0000000000007918 */ /* 0x000fd80000000000 */
.L_x_8864:
        /* <DEDUP_REMOVED lines=18> */
.L_x_8990:
[----:B------:R-:W-:Y:S05]  /*1aba0*/  BSYNC B0 ;  /* 0x0000000000007941 */ /* 0x000fea0003800000 */
.L_x_8865:
[----:B------:R-:W-:-:S04]  /*1abb0*/  UIADD3 UR4, UR49, -0x2, URZ ;  /* 0xfffffffe31047890 */ /* 0x000fc8000fffe03f */
[----:B------:R-:W-:-:S06]  /*1abc0*/  UISETP.GE.AND UP0, UPT, UR4, UR42, UPT ;  /* 0x0000002a0400728c */ /* 0x000fcc000bf06270 */
[----:B------:R-:W-:-:S13]  /*1abd0*/  PLOP3.LUT P0, PT, PT, PT, UP0, 0x80, 0x0 ;  /* 0x000000000000781c */ /* 0x000fda0003f0f008 */
[----:B------:R-:W-:Y:S05]  /*1abe0*/  @!P0 BRA `(.L_x_8867) ;  /* 0x0000001800508947 */ /* 0x000fea0003800000 */
[----:B------:R-:W-:Y:S02]  /*1abf0*/  IMAD.MOV.U32 R22, RZ, RZ, R31 ;  /* 0x000000ffff167224 */ /* 0x000fe400078e001f */
[----:B------:R-:W-:Y:S02]  /*1ac00*/  IMAD.MOV.U32 R23, RZ, RZ, R35 ;  /* 0x000000ffff177224 */ /* 0x000fe400078e0023 */
[----:B------:R-:W-:-:S07]  /*1ac10*/  IMAD.U32 R32, RZ, RZ, UR4 ;  /* 0x00000004ff207e24 */ /* 0x000fce000f8e00ff */
.L_x_8887:
[----:B-1----:R-:W1:Y:S01]  /*1ac20*/  S2R R2, SR_TID.X ;  /* 0x0000000000027919 */ /* 0x002e620000002100 */
[----:B0-----:R-:W0:Y:S01]  /*1ac30*/  LDC R0, c[0x0][0x430] ;  /* 0x00010c00ff007b82 */ /* 0x001e220000000800 */
[----:B------:R-:W-:Y:S01]  /*1ac40*/  IMAD.MOV.U32 R3, RZ, RZ, 0xa0 ;  /* 0x000000a0ff037424 */ /* 0x000fe200078e00ff */
[----:B------:R-:W-:Y:S05]  /*1ac50*/  YIELD ;  /* 0x0000000000007946 */ /* 0x000fea0003800000 */
[----:B------:R-:W2:Y:S01]  /*1ac60*/  S2R R7, SR_TID.X ;  /* 0x0000000000077919 */ /* 0x000ea20000002100 */
[----:B------:R-:W-:Y:S01]  /*1ac70*/  IMAD R8, R32, R3, UR38 ;  /* 0x0000002620087e24 */ /* 0x000fe2000f8e0203 */
[----:B------:R-:W-:Y:S01]  /*1ac80*/  ULDC.64 UR4, c[0x0][0x428] ;  /* 0x00010a0000047ab9 */ /* 0x000fe20000000a00 */
[----:B0-----:R-:W-:-:S02]  /*1ac90*/  ISETP.NE.AND P0, PT, R0, 0x1, PT ;  /* 0x000000010000780c */ /* 0x001fc40003f05270 */
[----:B-1----:R-:W-:-:S04]  /*1aca0*/  LOP3.LUT R2, R2, 0x7f, RZ, 0xc0, !PT ;  /* 0x0000007f02027812 */ /* 0x002fc800078ec0ff */
[----:B------:R-:W-:-:S07]  /*1acb0*/  SHF.R.U32.HI R6, RZ, 0x3, R2 ;  /* 0x00000003ff067819 */ /* 0x000fce0000011602 */
[----:B------:R-:W0:Y:S01]  /*1acc0*/  @P0 LDC R0, c[0x0][0x434] ;  /* 0x00010d00ff000b82 */ /* 0x000e220000000800 */
[C---:B--2---:R-:W-:Y:S01]  /*1acd0*/  IMAD.SHL.U32 R9, R7.reuse, 0x10, RZ ;  /* 0x0000001007097824 */ /* 0x044fe200078e00ff */
[----:B------:R-:W-:-:S04]  /*1ace0*/  LOP3.LUT R2, R7, 0x7f, RZ, 0xc0, !PT ;  /* 0x0000007f07027812 */ /* 0x000fc800078ec0ff */
[----:B------:R-:W-:Y:S02]  /*1acf0*/  LOP3.LUT R9, R6, 0x70, R9, 0xf8, !PT ;  /* 0x0000007006097812 */ /* 0x000fe400078ef809 */
[----:B------:R-:W1:Y:S01]  /*1ad00*/  @P0 LDC R4, c[0x0][0x438] ;  /* 0x00010e00ff040b82 */ /* 0x000e620000000800 */
[----:B------:R-:W2:Y:S01]  /*1ad10*/  S2R R6, SR_TID.X ;  /* 0x0000000000067919 */ /* 0x000ea20000002100 */
[----:B------:R-:W-:Y:S01]  /*1ad20*/  SHF.R.U32.HI R7, RZ, 0x3, R2 ;  /* 0x00000003ff077819 */ /* 0x000fe20000011602 */
[----:B------:R-:W-:-:S05]  /*1ad30*/  IMAD.IADD R9, R9, 0x1, R8 ;  /* 0x0000000109097824 */ /* 0x000fca00078e0208 */
[----:B------:R-:W3:Y:S08]  /*1ad40*/  @P0 LDC R5, c[0x0][0x434] ;  /* 0x00010d00ff050b82 */ /* 0x000ef00000000800 */
[----:B------:R-:W4:Y:S01]  /*1ad50*/  @P0 LDC R2, c[0x0][0x438] ;  /* 0x00010e00ff020b82 */ /* 0x000f220000000800 */
[----:B0-----:R-:W-:-:S04]  /*1ad60*/  @P0 IMAD.HI.U32 R3, R9, R0, RZ ;  /* 0x0000000009030227 */ /* 0x001fc800078e00ff */
[----:B------:R-:W-:Y:S01]  /*1ad70*/  IMAD.MOV.U32 R0, RZ, RZ, R9 ;  /* 0x000000ffff007224 */ /* 0x000fe200078e0009 */
[----:B-1----:R-:W-:-:S05]  /*1ad80*/  @P0 SHF.R.U32.HI R0, RZ, R4, R3 ;  /* 0x00000004ff000219 */ /* 0x002fca0000011603 */
[----:B------:R-:W-:Y:S02]  /*1ad90*/  IMAD.MOV.U32 R4, RZ, RZ, R0 ;  /* 0x000000ffff047224 */ /* 0x000fe400078e0000 */
[----:B--2---:R-:W-:-:S05]  /*1ada0*/  IMAD.SHL.U32 R6, R6, 0x10, RZ ;  /* 0x0000001006067824 */ /* 0x004fca00078e00ff */
[----:B------:R-:W-:-:S04]  /*1adb0*/  LOP3.LUT R6, R7, 0x70, R6, 0xf8, !PT ;  /* 0x0000007007067812 */ /* 0x000fc800078ef806 */
[----:B------:R-:W-:-:S04]  /*1adc0*/  LOP3.LUT R6, R6, 0x80, RZ, 0xfc, !PT ;  /* 0x0000008006067812 */ /* 0x000fc800078efcff */
[C---:B------:R-:W-:Y:S01]  /*1add0*/  ISETP.GT.U32.AND P1, PT, R6.reuse, 0x9f, PT ;  /* 0x0000009f0600780c */ /* 0x040fe20003f24070 */
[----:B------:R-:W-:-:S04]  /*1ade0*/  IMAD.IADD R8, R6, 0x1, R8 ;  /* 0x0000000106087824 */ /* 0x000fc800078e0208 */
[----:B---3--:R-:W-:Y:S01]  /*1adf0*/  @P0 IMAD.HI.U32 R3, R8, R5, RZ ;  /* 0x0000000508030227 */ /* 0x008fe200078e00ff */
[----:B------:R-:W-:-:S03]  /*1ae00*/  SHF.R.S32.HI R5, RZ, 0x1f, R0 ;  /* 0x0000001fff057819 */ /* 0x000fc60000011400 */
[----:B------:R-:W-:Y:S01]  /*1ae10*/  IMAD.MOV.U32 R11, RZ, RZ, R8 ;  /* 0x000000ffff0b7224 */ /* 0x000fe200078e0008 */
[----:B----4-:R-:W-:Y:S01]  /*1ae20*/  @P0 SHF.R.U32.HI R11, RZ, R2, R3 ;  /* 0x00000002ff0b0219 */ /* 0x010fe20000011603 */
[----:B------:R-:W-:Y:S02]  /*1ae30*/  IMAD R3, R36, UR4, RZ ;  /* 0x0000000424037c24 */ /* 0x000fe4000f8e02ff */
[----:B------:R-:W-:-:S04]  /*1ae40*/  IMAD.WIDE.U32 R4, R34, UR4, R4 ;  /* 0x0000000422047c25 */ /* 0x000fc8000f8e0004 */
[----:B------:R-:W-:Y:S01]  /*1ae50*/  IMAD R10, R34, UR5, R3 ;  /* 0x00000005220a7c24 */ /* 0x000fe2000f8e0203 */
[--C-:B------:R-:W-:Y:S01]  /*1ae60*/  @!P1 SHF.R.S32.HI R3, RZ, 0x1f, R11.reuse ;  /* 0x0000001fff039819 */ /* 0x100fe2000001140b */
[----:B------:R-:W-:Y:S02]  /*1ae70*/  @!P1 IMAD.MOV.U32 R2, RZ, RZ, R11 ;  /* 0x000000ffff029224 */ /* 0x000fe400078e000b */
[----:B------:R-:W-:Y:S02]  /*1ae80*/  IMAD.IADD R5, R10, 0x1, R5 ;  /* 0x000000010a057824 */ /* 0x000fe400078e0205 */
[----:B------:R-:W-:Y:S01]  /*1ae90*/  @!P1 IMAD.WIDE.U32 R2, R34, UR4, R2 ;  /* 0x0000000422029c25 */ /* 0x000fe2000f8e0002 */
[----:B------:R-:W-:Y:S02]  /*1aea0*/  ULDC.64 UR4, c[0x0][0x418] ;  /* 0x0001060000047ab9 */ /* 0x000fe40000000a00 */
[----:B------:R-:W-:Y:S01]  /*1aeb0*/  LEA R6, P0, R4, UR4, 0x2 ;  /* 0x0000000404067c11 */ /* 0x000fe2000f8010ff */
[----:B------:R-:W-:-:S03]  /*1aec0*/  @!P1 IMAD.IADD R10, R10, 0x1, R3 ;  /* 0x000000010a0a9824 */ /* 0x000fc600078e0203 */
[----:B------:R-:W-:Y:S02]  /*1aed0*/  LEA.HI.X R7, R4, UR5, R5, 0x2, P0 ;  /* 0x0000000504077c11 */ /* 0x000fe400080f1405 */
[C---:B------:R-:W-:Y:S01]  /*1aee0*/  @!P1 LEA R4, P0, R2.reuse, UR4, 0x2 ;  /* 0x0000000402049c11 */ /* 0x040fe2000f8010ff */
[----:B------:R-:W-:Y:S01]  /*1aef0*/  IMAD.U32 R12, RZ, RZ, UR43 ;  /* 0x0000002bff0c7e24 */ /* 0x000fe2000f8e00ff */
[----:B------:R-:W-:Y:S02]  /*1af00*/  ULDC UR4, c[0x0][0x430] ;  /* 0x00010c0000047ab9 */ /* 0x000fe40000000800 */
[----:B------:R-:W-:Y:S02]  /*1af10*/  @!P1 LEA.HI.X R5, R2, UR5, R10, 0x2, P0 ;  /* 0x0000000502059c11 */ /* 0x000fe400080f140a */
[----:B------:R0:W2:Y:S01]  /*1af20*/  LDG.E R10, desc[UR54][R6.64] ;  /* 0x00000036060a7981 */ /* 0x0000a2000c1e1900 */
[----:B------:R-:W-:Y:S01]  /*1af30*/  ISETP.NE.AND P2, PT, R12, 0x3, PT ;  /* 0x000000030c00780c */ /* 0x000fe20003f45270 */
[----:B------:R-:W-:-:S02]  /*1af40*/  VIADD R31, R22, 0x1 ;  /* 0x00000001161f7836 */ /* 0x000fc40000000000 */
[----:B------:R-:W-:Y:S02]  /*1af50*/  IMAD.MOV R0, RZ, RZ, -R0 ;  /* 0x000000ffff007224 */ /* 0x000fe400078e0a00 */
[----:B------:R-:W-:Y:S01]  /*1af60*/  IMAD.MOV R3, RZ, RZ, -R11 ;  /* 0x000000ffff037224 */ /* 0x000fe200078e0a0b */
[----:B------:R-:W-:Y:S01]  /*1af70*/  ISETP.NE.AND P0, PT, R31, 0x2, PT ;  /* 0x000000021f00780c */ /* 0x000fe20003f05270 */
[----:B0-----:R-:W-:Y:S02]  /*1af80*/  IMAD.MOV.U32 R7, RZ, RZ, RZ ;  /* 0x000000ffff077224 */ /* 0x001fe400078e00ff */
[----:B------:R-:W-:Y:S01]  /*1af90*/  IMAD R9, R0, UR4, R9 ;  /* 0x0000000400097c24 */ /* 0x000fe2000f8e0209 */
[----:B------:R-:W-:Y:S01]  /*1afa0*/  SEL R0, RZ, 0x1, P0 ;  /* 0x00000001ff007807 */ /* 0x000fe20000000000 */
[----:B------:R-:W-:Y:S02]  /*1afb0*/  IMAD R8, R3, UR4, R8 ;  /* 0x0000000403087c24 */ /* 0x000fe4000f8e0208 */
[----:B------:R0:W5:Y:S01]  /*1afc0*/  @!P1 LDG.E R7, desc[UR54][R4.64] ;  /* 0x0000003604079981 */ /* 0x000162000c1e1900 */
[C---:B------:R-:W-:Y:S01]  /*1afd0*/  ISETP.GT.AND P1, PT, R32.reuse, UR42, PT ;  /* 0x0000002a20007c0c */ /* 0x040fe2000bf24270 */
[----:B------:R-:W-:Y:S01]  /*1afe0*/  VIADD R32, R32, 0xffffffff ;  /* 0xffffffff20207836 */ /* 0x000fe20000000000 */
[----:B------:R-:W-:-:S02]  /*1aff0*/  SEL R31, R31, RZ, P0 ;  /* 0x000000ff1f1f7207 */ /* 0x000fc40000000000 */
[----:B------:R-:W-:Y:S02]  /*1b000*/  LOP3.LUT R35, R23, R0, RZ, 0x3c, !PT ;  /* 0x0000000017237212 */ /* 0x000fe400078e3cff */
[----:B--2---:R-:W-:Y:S01]  /*1b010*/  SHF.R.S32.HI R26, RZ, 0x1f, R10 ;  /* 0x0000001fff1a7819 */ /* 0x004fe2000001140a */
[----:B0-----:R-:W-:Y:S06]  /*1b020*/  @!P2 BRA `(.L_x_8868) ;  /* 0x000000000004a947 */ /* 0x001fec0003800000 */
[----:B------:R-:W-:Y:S01]  /*1b030*/  BPT.TRAP 0x1 ;  /* 0x000000040000795c */ /* 0x000fe20000300000 */
.L_x_8868:
[----:B------:R-:W-:Y:S01]  /*1b040*/  IMAD R0, R31, 0x8, R17 ;  /* 0x000000081f007824 */ /* 0x000fe200078e0211 */
[----:B------:R-:W-:Y:S01]  /*1b050*/  SHF.L.U32 R28, R35, 0x1f, RZ ;  /* 0x0000001f231c7819 */ /* 0x000fe200000006ff */
[----:B------:R-:W-:Y:S01]  /*1b060*/  BSSY B0, `(.L_x_8869) ;  /* 0x0000004000007945 */ /* 0x000fe20003800000 */
[----:B------:R-:W-:Y:S02]  /*1b070*/  SHF.R.S32.HI R27, RZ, 0x1f, R9 ;  /* 0x0000001fff1b7819 */ /* 0x000fe40000011409 */
[----:B------:R-:W0:Y:S02]  /*1b080*/  SYNCS.PHASECHK.TRANS64.TRYWAIT P0, [R0+URZ+0x22880], R28 ;  /* 0x0228801c000075a7 */ /* 0x000e24000800017f */
[----:B0-----:R-:W-:Y:S05]  /*1b090*/  @!P0 BRA `(.L_x_8870) ;  /* 0x0000005800108947 */ /* 0x001fea0003800000 */
.L_x_8991:
[----:B------:R-:W-:Y:S05]  /*1b0a0*/  BSYNC B0 ;  /* 0x0000000000007941 */ /* 0x000fea0003800000 */
.L_x_8869:
        /* <DEDUP_REMOVED lines=14> */
[C---:B------:R-:W-:Y:S02]  /*1b190*/  IMAD R6, R8.reuse, UR5, R6 ;  /* 0x0000000508067c24 */ /* 0x040fe4000f8e0206 */
        /* <DEDUP_REMOVED lines=69> */
.L_x_9013:
        /* <DEDUP_REMOVED lines=8> */
.L_x_8872:
        /* <DEDUP_REMOVED lines=11> */
.L_x_8873:
[----:B------:R1:W-:Y:S01]  /*1b720*/  SYNCS.ARRIVE.TRANS64.A1T0 RZ, [R0+URZ+0x22870], RZ ;  /* 0x022870ff00ff79a7 */ /* 0x0003e2000810003f */
[----:B------:R-:W-:Y:S05]  /*1b730*/  @!P3 BRA `(.L_x_8874) ;  /* 0x000000000004b947 */ /* 0x000fea0003800000 */
[----:B------:R-:W-:Y:S01]  /*1b740*/  BPT.TRAP 0x1 ;  /* 0x000000040000795c */ /* 0x000fe20000300000 */
.L_x_8874:
[----:B------:R-:W2:Y:S01]  /*1b750*/  SYNCS.PHASECHK.TRANS64.TRYWAIT P0, [R0+URZ+0x22840], R28 ;  /* 0x0228401c000075a7 */ /* 0x000ea2000800017f */
[----:B------:R-:W-:Y:S04]  /*1b760*/  BSSY B0, `(.L_x_8875) ;  /* 0x0000002000007945 */ /* 0x000fe80003800000 */
[----:B--2---:R-:W-:Y:S05]  /*1b770*/  @!P0 BRA `(.L_x_8876) ;  /* 0x0000005c00248947 */ /* 0x004fea0003800000 */
.L_x_9014:
[----:B------:R-:W-:Y:S05]  /*1b780*/  BSYNC B0 ;  /* 0x0000000000007941 */ /* 0x000fea0003800000 */
.L_x_8875:
        /* <DEDUP_REMOVED lines=13> */
[C---:B------:R-:W-:Y:S01]  /*1b860*/  IMAD R25, R7.reuse, UR5, R25 ;  /* 0x0000000507197c24 */ /* 0x040fe2000f8e0219 */
        /* <DEDUP_REMOVED lines=25> */
[----:B------:R-:W3:Y:S02]  /*1ba00*/  SHFL.IDX PT, R14, R9, 0x3, 0x181f ;  /* 0x00781f00090e7f89 */ /* 0x000ee400000e0000 */
        /* <DEDUP_REMOVED lines=10> */
[----:B0-----:R-:W0:Y:S01]  /*1bab0*/  SHFL.IDX PT, R3, R4, 0x3, 0x181f ;  /* 0x00781f0004037f89 */ /* 0x001e2200000e0000 */
[----:B---3--:R-:W-:-:S03]  /*1bac0*/  IADD3 R2, P0, R30, R14, RZ ;  /* 0x0000000e1e027210 */ /* 0x008fc60007f1e0ff */
[----:B------:R-:W1:Y:S02]  /*1bad0*/  SHFL.IDX PT, R14, R9, 0x4, 0x181f ;  /* 0x00981f00090e7f89 */ /* 0x000e6400000e0000 */
[----:B0-----:R-:W-:-:S05]  /*1bae0*/  IMAD.X R3, RZ, RZ, R3, P0 ;  /* 0x000000ffff037224 */ /* 0x001fca00000e0603 */
[----:B------:R0:W-:Y:S04]  /*1baf0*/  LDGSTS.E.BYPASS.LTC128B.128 [R6+0x19c00], desc[UR54][R2.64], !P2 ;  /* 0x19c0000002067fae */ /* 0x0001e8000d101d76 */
[----:B0-----:R-:W0:Y:S01]  /*1bb00*/  SHFL.IDX PT, R3, R4, 0x4, 0x181f ;  /* 0x00981f0004037f89 */ /* 0x001e2200000e0000 */
[----:B-1----:R-:W-:-:S03]  /*1bb10*/  IADD3 R2, P0, R30, R14, RZ ;  /* 0x0000000e1e027210 */ /* 0x002fc60007f1e0ff */
[----:B------:R-:W1:Y:S02]  /*1bb20*/  SHFL.IDX PT, R14, R9, 0x5, 0x181f ;  /* 0x00b81f00090e7f89 */ /* 0x000e6400000e0000 */
[----:B0-----:R-:W-:-:S05]  /*1bb30*/  IMAD.X R3, RZ, RZ, R3, P0 ;  /* 0x000000ffff037224 */ /* 0x001fca00000e0603 */
[----:B------:R0:W-:Y:S04]  /*1bb40*/  LDGSTS.E.BYPASS.LTC128B.128 [R6+0x1a400], desc[UR54][R2.64], !P2 ;  /* 0x1a40000002067fae */ /* 0x0001e8000d101d76 */
[----:B0-----:R-:W0:Y:S01]  /*1bb50*/  SHFL.IDX PT, R3, R4, 0x5, 0x181f ;  /* 0x00b81f0004037f89 */ /* 0x001e2200000e0000 */
[----:B-1----:R-:W-:-:S03]  /*1bb60*/  IADD3 R2, P0, R30, R14, RZ ;  /* 0x0000000e1e027210 */ /* 0x002fc60007f1e0ff */
[----:B------:R-:W-:Y:S02]  /*1bb70*/  SHFL.IDX PT, R14, R7, 0x1, 0x181f ;  /* 0x00381f00070e7f89 */ /* 0x000fe400000e0000 */
[----:B0-----:R-:W-:-:S05]  /*1bb80*/  IMAD.X R3, RZ, RZ, R3, P0 ;  /* 0x000000ffff037224 */ /* 0x001fca00000e0603 */
        /* <DEDUP_REMOVED lines=15> */
.L_x_9036:
        /* <DEDUP_REMOVED lines=8> */
.L_x_8878:
        /* <DEDUP_REMOVED lines=11> */
.L_x_8879:
[----:B------:R0:W-:Y:S02]  /*1bdb0*/  SYNCS.ARRIVE.TRANS64.A1T0 RZ, [R0+URZ+0x22830], RZ ;  /* 0x022830ff00ff79a7 */ /* 0x0001e4000810003f */
[----:B0-----:R-:W-:-:S05]  /*1bdc0*/  IMAD.U32 R0, RZ, RZ, UR45 ;  /* 0x0000002dff007e24 */ /* 0x001fca000f8e00ff */
[----:B------:R-:W-:-:S13]  /*1bdd0*/  ISETP.NE.AND P0, PT, R0, 0x3, PT ;  /* 0x000000030000780c */ /* 0x000fda0003f05270 */
[----:B------:R-:W-:Y:S05]  /*1bde0*/  @!P0 BRA `(.L_x_8880) ;  /* 0x0000000000048947 */ /* 0x000fea0003800000 */
[----:B------:R-:W-:Y:S01]  /*1bdf0*/  BPT.TRAP 0x1 ;  /* 0x000000040000795c */ /* 0x000fe20000300000 */
.L_x_8880:
[----:B------:R-:W-:Y:S01]  /*1be00*/  LOP3.LUT R0, R23, 0x1, RZ, 0x3c, !PT ;  /* 0x0000000117007812 */ /* 0x000fe200078e3cff */
[----:B------:R-:W-:Y:S01]  /*1be10*/  IMAD R3, R22, 0x8, R17 ;  /* 0x0000000816037824 */ /* 0x000fe200078e0211 */
[----:B------:R-:W-:Y:S02]  /*1be20*/  BSSY B0, `(.L_x_8881) ;  /* 0x0000004000007945 */ /* 0x000fe40003800000 */
[----:B------:R-:W-:-:S04]  /*1be30*/  SHF.L.U32 R0, R0, 0x1f, RZ ;  /* 0x0000001f00007819 */ /* 0x000fc800000006ff */
[----:B------:R-:W0:Y:S02]  /*1be40*/  SYNCS.PHASECHK.TRANS64.TRYWAIT P2, [R3+URZ+0x22870], R0 ;  /* 0x02287000030075a7 */ /* 0x000e24000804017f */
[----:B0-----:R-:W-:Y:S05]  /*1be50*/  @!P2 BRA `(.L_x_8882) ;  /* 0x000000600024a947 */ /* 0x001fea0003800000 */
.L_x_9037:
[----:B------:R-:W-:Y:S05]  /*1be60*/  BSYNC B0 ;  /* 0x0000000000007941 */ /* 0x000fea0003800000 */
.L_x_8881:
[----:B------:R-:W-:-:S05]  /*1be70*/  IMAD.U32 R2, RZ, RZ, UR43 ;  /* 0x0000002bff027e24 */ /* 0x000fca000f8e00ff */
[----:B------:R-:W-:-:S13]  /*1be80*/  ISETP.NE.AND P2, PT, R2, 0x3, PT ;  /* 0x000000030200780c */ /* 0x000fda0003f45270 */
[----:B------:R-:W-:Y:S05]  /*1be90*/  @!P2 BRA `(.L_x_8883) ;  /* 0x000000000004a947 */ /* 0x000fea0003800000 */
[----:B------:R-:W-:Y:S01]  /*1bea0*/  BPT.TRAP 0x1 ;  /* 0x000000040000795c */ /* 0x000fe20000300000 */
.L_x_8883:
[----:B0-----:R-:W-:Y:S01]  /*1beb0*/  SHF.L.U32 R0, R23, 0x1f, RZ ;  /* 0x0000001f17007819 */ /* 0x001fe200000006ff */
[----:B------:R-:W-:-:S03]  /*1bec0*/  IMAD R2, R22, 0x5000, RZ ;  /* 0x0000500016027824 */ /* 0x000fc600078e02ff */
[----:B------:R-:W0:Y:S02]  /*1bed0*/  SYNCS.PHASECHK.TRANS64.TRYWAIT P2, [R3+URZ+0x22860], R0 ;  /* 0x02286000030075a7 */ /* 0x000e24000804017f */
[----:B0-----:R-:W-:Y:S05]  /*1bee0*/  @!P2 BRA `(.L_x_8884) ;  /* 0x000000600014a947 */ /* 0x001fea0003800000 */
.L_x_9038:
[----:B------:R-:W2:Y:S04]  /*1bef0*/  LDL R13, [R1+0x10] ;  /* 0x00001000010d7983 */ /* 0x000ea80000100800 */
        /* <DEDUP_REMOVED lines=11> */
[----:B--2---:R-:W-:Y:S02]  /*1bfb0*/  IADD3 R19, R17, R13, R2 ;  /* 0x0000000d11137210 */ /* 0x004fe40007ffe002 */
[----:B---3--:R-:W-:-:S03]  /*1bfc0*/  IADD3 R0, R37, R2, R12 ;  /* 0x0000000225007210 */ /* 0x008fc60007ffe00c */
[----:B------:R-:W0:Y:S04]  /*1bfd0*/  LDSM.16.MT88.4 R4, [R19+0xa400] ;  /* 0x00a400001304783b */ /* 0x000e280000004200 */
[----:B------:R-:W-:Y:S01]  /*1bfe0*/  STSM.16.M88.4 [R0], R8 ;  /* 0x0000000800007844 */ /* 0x000fe20000000200 */
[C-C-:B0-----:R-:W-:Y:S02]  /*1bff0*/  PRMT R12, R4.reuse, 0x6420, R5.reuse ;  /* 0x00006420040c7816 */ /* 0x141fe40000000005 */
[----:B------:R-:W-:Y:S01]  /*1c000*/  PRMT R13, R4, 0x7531, R5 ;  /* 0x00007531040d7816 */ /* 0x000fe20000000005 */
[----:B------:R-:W-:Y:S01]  /*1c010*/  VIADD R5, R2, 0x1000 ;  /* 0x0000100002057836 */ /* 0x000fe20000000000 */
[C-C-:B------:R-:W-:Y:S02]  /*1c020*/  PRMT R14, R6.reuse, 0x6420, R7.reuse ;  /* 0x00006420060e7816 */ /* 0x140fe40000000007 */
[----:B------:R-:W-:-:S02]  /*1c030*/  PRMT R15, R6, 0x7531, R7 ;  /* 0x00007531060f7816 */ /* 0x000fc40000000007 */
        /* <DEDUP_REMOVED lines=53> */
[----:B------:R-:W-:-:S05]  /*1c390*/  PRMT R7, R10, 0x7531, R11 ;  /* 0x000075310a077816 */ /* 0x000fca000000000b */
        /* <DEDUP_REMOVED lines=14> */
.L_x_8885:
[----:B-1----:R1:W-:Y:S01]  /*1c480*/  SYNCS.ARRIVE.TRANS64.A1T0 RZ, [R3+URZ+0x22850], RZ ;  /* 0x022850ff03ff79a7 */ /* 0x0023e2000810003f */
[----:B------:R-:W-:Y:S06]  /*1c490*/  BAR.SYNC.DEFER_BLOCKING 0x2, 0x80 ;  /* 0x0082000000007b1d */ /* 0x000fec0000010000 */
[----:B------:R-:W-:Y:S05]  /*1c4a0*/  @!P0 BRA `(.L_x_8886) ;  /* 0x0000000000048947 */ /* 0x000fea0003800000 */
[----:B------:R-:W-:Y:S01]  /*1c4b0*/  BPT.TRAP 0x1 ;  /* 0x000000040000795c */ /* 0x000fe20000300000 */
.L_x_8886:
[----:B0-----:R-:W2:Y:S01]  /*1c4c0*/  LDL R0, [R1+0xc] ;  /* 0x00000c0001007983 */ /* 0x001ea20000100800 */
[----:B-1----:R-:W-:Y:S02]  /*1c4d0*/  VIADD R3, R3, 0x22880 ;  /* 0x0002288003037836 */ /* 0x002fe40000000000 */
[----:B------:R-:W-:Y:S02]  /*1c4e0*/  IMAD.MOV.U32 R22, RZ, RZ, R31 ;  /* 0x000000ffff167224 */ /* 0x000fe400078e001f */
[----:B------:R-:W-:Y:S01]  /*1c4f0*/  IMAD.MOV.U32 R23, RZ, RZ, R35 ;  /* 0x000000ffff177224 */ /* 0x000fe200078e0023 */
[----:B--2---:R-:W-:-:S04]  /*1c500*/  PRMT R3, R0, 0x654, R3 ;  /* 0x0000065400037816 */ /* 0x004fc80000000003 */
[----:B------:R1:W-:Y:S01]  /*1c510*/  SYNCS.ARRIVE.TRANS64.RED.A1T0 RZ, [R3+URZ], RZ ;  /* 0x000000ff03ff79a7 */ /* 0x0003e2000810043f */
[----:B------:R-:W-:Y:S05]  /*1c520*/  @P1 BRA `(.L_x_8887) ;  /* 0xffffffe400bc1947 */ /* 0x000fea000383ffff */
.L_x_8867:
[----:B0-----:R-:W0:Y:S01]  /*1c530*/  S2R R0, SR_TID.X ;  /* 0x0000000000007919 */ /* 0x001e220000002100 */
        /* <DEDUP_REMOVED lines=8> */
[----:B-1----:R-:W1:Y:S01]  /*1c5c0*/  LDC.64 R2, c[0x0][0xc60] ;  /* 0x00031800ff027b82 */ /* 0x002e620000000a00 */
        /* <DEDUP_REMOVED lines=9> */
[----:B------:R0:W-:Y:S02]  /*1c660*/  STL [R1], R0 ;  /* 0x0000000001007387 */ /* 0x0001e40000100800 */
.L_x_8889:
[----:B------:R-:W-:Y:S05]  /*1c670*/  BSYNC B0 ;  /* 0x0000000000007941 */ /* 0x000fea0003800000 */
.L_x_8888:
[----:B------:R-:W-:Y:S05]  /*1c680*/  @!P0 BRA `(.L_x_8890) ;  /* 0x0000000000048947 */ /* 0x000fea0003800000 */
[----:B------:R-:W-:Y:S01]  /*1c690*/  BPT.TRAP 0x1 ;  /* 0x000000040000795c */ /* 0x000fe20000300000 */
.L_x_8890:
[----:B-1----:R-:W-:Y:S01]  /*1c6a0*/  LOP3.LUT R3, R35, 0x1, RZ, 0x3c, !PT ;  /* 0x0000000123037812 */ /* 0x002fe200078e3cff */
[----:B------:R-:W-:Y:S01]  /*1c6b0*/  IMAD R2, R31, 0x8, R17 ;  /* 0x000000081f027824 */ /* 0x000fe200078e0211 */
[----:B------:R-:W-:Y:S02]  /*1c6c0*/  BSSY B0, `(.L_x_8891) ;  /* 0x0000004000007945 */ /* 0x000fe40003800000 */
[----:B------:R-:W-:-:S04]  /*1c6d0*/  SHF.L.U32 R3, R3, 0x1f, RZ ;  /* 0x0000001f03037819 */ /* 0x000fc800000006ff */
[----:B------:R-:W1:Y:S02]  /*1c6e0*/  SYNCS.PHASECHK.TRANS64.TRYWAIT P1, [R2+URZ+0x22870], R3 ;  /* 0x02287003020075a7 */ /* 0x000e64000802017f */
[----:B-1----:R-:W-:Y:S05]  /*1c6f0*/  @!P1 BRA `(.L_x_8892) ;  /* 0x0000005800249947 */ /* 0x002fea0003800000 */
.L_x_9039:
[----:B------:R-:W-:Y:S05]  /*1c700*/  BSYNC B0 ;  /* 0x0000000000007941 */ /* 0x000fea0003800000 */
.L_x_8891:
[----:B0-----:R-:W-:-:S05]  /*1c710*/  IMAD.U32 R0, RZ, RZ, UR43 ;  /* 0x0000002bff007e24 */ /* 0x001fca000f8e00ff */
[----:B------:R-:W-:-:S13]  /*1c720*/  ISETP.NE.AND P1, PT, R0, 0x3, PT ;  /* 0x000000030000780c */ /* 0x000fda0003f25270 */
[----:B------:R-:W-:Y:S05]  /*1c730*/  @!P1 BRA `(.L_x_8893) ;  /* 0x0000000000049947 */ /* 0x000fea0003800000 */
[----:B------:R-:W-:Y:S01]  /*1c740*/  BPT.TRAP 0x1 ;  /* 0x000000040000795c */ /* 0x000fe20000300000 */
.L_x_8893:
[----:B-1----:R-:W-:-:S04]  /*1c750*/  SHF.L.U32 R3, R35, 0x1f, RZ ;  /* 0x0000001f23037819 */ /* 0x002fc800000006ff */
[----:B------:R-:W0:Y:S02]  /*1c760*/  SYNCS.PHASECHK.TRANS64.TRYWAIT P1, [R2+URZ+0x22860], R3 ;  /* 0x02286003020075a7 */ /* 0x000e24000802017f */
[----:B0-----:R-:W-:Y:S05]  /*1c770*/  @!P1 BRA `(.L_x_8894) ;  /* 0x0000005800189947 */ /* 0x001fea0003800000 */
.L_x_9040:
[----:B------:R-:W0:Y:S04]  /*1c780*/  LDL R4, [R1+0x10] ;  /* 0x0000100001047983 */ /* 0x000e280000100800 */
[----:B------:R-:W2:Y:S01]  /*1c790*/  LDL R19, [R1+0x18] ;  /* 0x0000180001137983 */ /* 0x000ea20000100800 */
[----:B------:R-:W-:Y:S01]  /*1c7a0*/  IMAD R18, R31, 0x5000, RZ ;  /* 0x000050001f127824 */ /* 0x000fe200078e02ff */
[----:B------:R-:W-:Y:S05]  /*1c7b0*/  WARPSYNC.ALL ;  /* 0x0000000000007948 */ /* 0x000fea0003800000 */
[----:B------:R-:W-:Y:S01]  /*1c7c0*/  LOP3.LUT R0, R18, R24, RZ, 0xfc, !PT ;  /* 0x0000001812007212 */ /* 0x000fe200078efcff */
[----:B------:R-:W-:-:S04]  /*1c7d0*/  IMAD.U32 R20, RZ, RZ, UR43 ;  /* 0x0000002bff147e24 */ /* 0x000fc8000f8e00ff */
[----:B------:R-:W-:Y:S01]  /*1c7e0*/  IMAD.IADD R10, R17, 0x1, R0 ;  /* 0x00000001110a7824 */ /* 0x000fe200078e0200 */
[----:B------:R-:W-:-:S05]  /*1c7f0*/  ISETP.NE.AND P1, PT, R20, 0x3, PT ;  /* 0x000000031400780c */ /* 0x000fca0003f25270 */
[----:B------:R-:W1:Y:S02]  /*1c800*/  LDSM.16.MT88.4 R8, [R10+0xa400] ;  /* 0x00a400000a08783b */ /* 0x000e640000004200 */
[C-C-:B-1----:R-:W-:Y:S02]  /*1c810*/  PRMT R12, R8.reuse, 0x6420, R9.reuse ;  /* 0x00006420080c7816 */ /* 0x142fe40000000009 */
[----:B------:R-:W-:Y:S02]  /*1c820*/  PRMT R13, R8, 0x7531, R9 ;  /* 0x00007531080d7816 */ /* 0x000fe40000000009 */
[C-C-:B------:R-:W-:Y:S02]  /*1c830*/  PRMT R14, R10.reuse, 0x6420, R11.reuse ;  /* 0x000064200a0e7816 */ /* 0x140fe4000000000b */
[----:B------:R-:W-:Y:S02]  /*1c840*/  PRMT R15, R10, 0x7531, R11 ;  /* 0x000075310a0f7816 */ /* 0x000fe4000000000b */
[----:B0-----:R-:W-:-:S02]  /*1c850*/  IADD3 R3, R17, R4, R18 ;  /* 0x0000000411037210 */ /* 0x001fc40007ffe012 */
[----:B--2---:R-:W-:-:S03]  /*1c860*/  IADD3 R0, R37, R18, R19 ;  /* 0x0000001225007210 */ /* 0x004fc60007ffe013 */
        /* <DEDUP_REMOVED lines=75> */
.L_x_8895:
[----:B-1----:R1:W-:Y:S01]  /*1cd20*/  SYNCS.ARRIVE.TRANS64.A1T0 RZ, [R2+URZ+0x22850], RZ ;  /* 0x022850ff02ff79a7 */ /* 0x0023e2000810003f */
[----:B------:R-:W-:Y:S06]  /*1cd30*/  BAR.SYNC.DEFER_BLOCKING 0x2, 0x80 ;  /* 0x0082000000007b1d */ /* 0x000fec0000010000 */
[----:B------:R-:W-:Y:S05]  /*1cd40*/  @!P0 BRA `(.L_x_8896) ;  /* 0x0000000000048947 */ /* 0x000fea0003800000 */
[----:B------:R-:W-:Y:S01]  /*1cd50*/  BPT.TRAP 0x1 ;  /* 0x000000040000795c */ /* 0x000fe20000300000 */
.L_x_8896:
        /* <DEDUP_REMOVED lines=9> */
.L_x_8839:
[----:B------:R-:W-:Y:S05]  /*1cdf0*/  BSYNC B7 ;  /* 0x0000000000077941 */ /* 0x000fea0003800000 */
.L_x_8837:
        /* <DEDUP_REMOVED lines=15> */
.L_x_8897:
[----:B-1----:R-:W2:Y:S01]  /*1cef0*/  LDL.LU R0, [R1] ;  /* 0x0000000001007983 */ /* 0x002ea20000300800 */
[----:B------:R-:W-:Y:S01]  /*1cf00*/  ULDC UR4, c[0x0][0xc3c] ;  /* 0x00030f0000047ab9 */ /* 0x000fe20000000800 */
[----:B0-----:R-:W0:Y:S02]  /*1cf10*/  S2R R2, SR_TID.X ;  /* 0x0000000000027919 */ /* 0x001e240000002100 */
[----:B0-----:R-:W-:-:S04]  /*1cf20*/  LOP3.LUT R9, R2, 0x1f, RZ, 0xc0, !PT ;  /* 0x0000001f02097812 */ /* 0x001fc800078ec0ff */
[C---:B------:R-:W-:Y:S01]  /*1cf30*/  ISETP.NE.AND P0, PT, R9.reuse, 0x1f, PT ;  /* 0x0000001f0900780c */ /* 0x040fe20003f05270 */
[----:B------:R-:W-:-:S05]  /*1cf40*/  VIADD R7, R9, UR40 ;  /* 0x0000002809077c36 */ /* 0x000fca0008000000 */
[----:B------:R-:W-:Y:S01]  /*1cf50*/  ISETP.GE.OR P1, PT, R7, UR4, !P0 ;  /* 0x0000000407007c0c */ /* 0x000fe2000c726670 */
[----:B------:R-:W-:-:S12]  /*1cf60*/  ULDC UR4, c[0x0][0xc3c] ;  /* 0x00030f0000047ab9 */ /* 0x000fd80000000800 */
[----:B------:R-:W0:Y:S08]  /*1cf70*/  @!P1 LDC.64 R2, c[0x0][0xc80] ;  /* 0x00032000ff029b82 */ /* 0x000e300000000a00 */
[----:B------:R-:W1:Y:S01]  /*1cf80*/  @!P1 LDC.64 R4, c[0x0][0xc78] ;  /* 0x00031e00ff049b82 */ /* 0x000e620000000a00 */
[----:B0-----:R-:W-:-:S04]  /*1cf90*/  @!P1 IMAD.WIDE R2, R7, 0x4, R2 ;  /* 0x0000000407029825 */ /* 0x001fc800078e0202 */
[----:B--2---:R-:W-:Y:S02]  /*1cfa0*/  IMAD.MOV.U32 R10, RZ, RZ, R0 ;  /* 0x000000ffff0a7224 */ /* 0x004fe400078e0000 */
[----:B------:R-:W-:-:S06]  /*1cfb0*/  IMAD.MOV.U32 R0, RZ, RZ, RZ ;  /* 0x000000ffff007224 */ /* 0x000fcc00078e00ff */
        /* <DEDUP_REMOVED lines=8> */
[----:B------:R-:W-:Y:S02]  /*1d040*/  ISETP.GE.U32.AND P5, PT, R9, 0x10, PT ;  /* 0x000000100900780c */ /* 0x000fe40003fa6070 */
[----:B------:R-:W-:Y:S01]  /*1d050*/  SHFL.IDX PT, R9, R10, 0x1, 0x1f ;  /* 0x00201f000a097f89 */ /* 0x000fe200000e0000 */
        /* <DEDUP_REMOVED lines=15> */
[----:B0-----:R-:W-:Y:S02]  /*1d150*/  SEL R7, R4, RZ, P5 ;  /* 0x000000ff04077207 */ /* 0x001fe40002800000 */
[----:B------:R-:W0:Y:S03]  /*1d160*/  LDC R4, c[0x0][0xc38] ;  /* 0x00030e00ff047b82 */ /* 0x000e260000000800 */
[----:B------:R-:W-:-:S05]  /*1d170*/  IMAD.IADD R11, R2, 0x1, R7 ;  /* 0x00000001020b7824 */ /* 0x000fca00078e0207 */
[----:B------:R-:W0:Y:S02]  /*1d180*/  SHFL.IDX PT, R7, R11, 0x1f, 0x1f ;  /* 0x03e01f000b077f89 */ /* 0x000e2400000e0000 */
[----:B0-----:R-:W-:Y:S02]  /*1d190*/  IMAD R8, R7, R4, RZ ;  /* 0x0000000407087224 */ /* 0x001fe400078e02ff */
[----:B------:R-:W-:Y:S02]  /*1d1a0*/  IMAD.MOV.U32 R7, RZ, RZ, RZ ;  /* 0x000000ffff077224 */ /* 0x000fe400078e00ff */
[----:B------:R-:W-:-:S05]  /*1d1b0*/  IMAD.IADD R9, R9, 0x1, R8 ;  /* 0x0000000109097824 */ /* 0x000fca00078e0208 */
[----:B------:R-:W-:-:S13]  /*1d1c0*/  ISETP.GT.AND P6, PT, R9, R6, PT ;  /* 0x000000060900720c */ /* 0x000fda0003fc4270 */
[----:B------:R-:W-:Y:S05]  /*1d1d0*/  @P6 BRA `(.L_x_8899) ;  /* 0x00000000009c6947 */ /* 0x000fea0003800000 */
.L_x_8901:
        /* <DEDUP_REMOVED lines=39> */
.L_x_8899:
        /* <DEDUP_REMOVED lines=14> */
.L_x_8902:
[----:B---34-:R-:W-:Y:S01]  /*1d530*/  IMAD R2, R7, R4, R9 ;  /* 0x0000000407027224 */ /* 0x018fe200078e0209 */
[----:B-1----:R-:W-:Y:S01]  /*1d540*/  ISETP.NE.AND P0, PT, R8, 0x1, PT ;  /* 0x000000010800780c */ /* 0x002fe20003f05270 */
[----:B------:R-:W-:Y:S02]  /*1d550*/  UIADD3 UR40, UR4, UR40, URZ ;  /* 0x0000002804287290 */ /* 0x000fe4000fffe03f */
[----:B0-----:R-:W-:Y:S01]  /*1d560*/  IMAD.IADD R5, R6, 0x1, -R2 ;  /* 0x0000000106057824 */ /* 0x001fe200078e0a02 */
[----:B------:R0:W-:Y:S09]  /*1d570*/  STL [R1], R2 ;  /* 0x0000000201007387 */ /* 0x0001f20000100800 */
[----:B------:R-:W-:Y:S05]  /*1d580*/  @!P0 BRA `(.L_x_8903) ;  /* 0x0000000000e48947 */ /* 0x000fea0003800000 */
[----:B--2---:R-:W-:Y:S02]  /*1d590*/  IABS R6, R0 ;  /* 0x0000000000067213 */ /* 0x004fe40000000000 */
[----:B------:R-:W-:Y:S02]  /*1d5a0*/  IABS R4, R8 ;  /* 0x0000000800047213 */ /* 0x000fe40000000000 */
[----:B------:R-:W1:Y:S08]  /*1d5b0*/  I2F.RP R7, R6 ;  /* 0x0000000600077306 */ /* 0x000e700000209400 */
        /* <DEDUP_REMOVED lines=28> */
[----:B------:R-:W-:Y:S01]  /*1d780*/  IABS R2, R8 ;  /* 0x0000000800027213 */ /* 0x000fe20000000000 */
[----:B------:R-:W-:-:S04]  /*1d790*/  IMAD.MOV.U32 R9, RZ, RZ, R7 ;  /* 0x000000ffff097224 */ /* 0x000fc800078e0007 */
        /* <DEDUP_REMOVED lines=8> */
[----:B------:R-:W-:Y:S01]  /*1d820*/  ISETP.GE.AND P2, PT, R2, RZ, PT ;  /* 0x000000ff0200720c */ /* 0x000fe20003f46270 */
[----:B------:R-:W-:-:S04]  /*1d830*/  IMAD.MOV R2, RZ, RZ, -R9 ;  /* 0x000000ffff027224 */ /* 0x000fc800078e0a09 */
[----:B------:R-:W-:-:S06]  /*1d840*/  IMAD R2, R0, R2, R5 ;  /* 0x0000000200027224 */ /* 0x000fcc00078e0205 */
        /* <DEDUP_REMOVED lines=10> */
[----:B------:R-:W-:-:S05]  /*1d8f0*/  IMAD R3, R8, 0x10000, R3 ;  /* 0x0001000008037824 */ /* 0x000fca00078e0203 */
[----:B------:R0:W-:Y:S01]  /*1d900*/  STL [R1+0x8], R3 ;  /* 0x0000080301007387 */ /* 0x0001e20000100800 */
[----:B------:R-:W-:Y:S05]  /*1d910*/  BRA `(.L_x_8904) ;  /* 0x0000000000fc7947 */ /* 0x000fea0003800000 */
.L_x_8903:
[----:B------:R-:W-:Y:S02]  /*1d920*/  ULDC.64 UR4, c[0x0][0xc90] ;  /* 0x0003240000047ab9 */ /* 0x000fe40000000a00 */
[----:B------:R-:W-:-:S06]  /*1d930*/  UIMAD.WIDE UR4, UR40, 0x4, UR4 ;  /* 0x00000004280478a5 */ /* 0x000fcc000f8e0204 */
[----:B0-----:R-:W-:Y:S02]  /*1d940*/  IMAD.U32 R2, RZ, RZ, UR4 ;  /* 0x00000004ff027e24 */ /* 0x001fe4000f8e00ff */
        /* <DEDUP_REMOVED lines=60> */
.L_x_8904:
[----:B01----:R-:W-:-:S05]  /*1dd10*/  LOP3.LUT R3, RZ, R2, RZ, 0x33, !PT ;  /* 0x00000002ff037212 */ /* 0x003fca00078e33ff */
[----:B------:R-:W-:-:S05]  /*1dd20*/  IMAD.IADD R0, R0, 0x1, R3 ;  /* 0x0000000100007824 */ /* 0x000fca00078e0203 */
[----:B------:R1:W-:Y:S01]  /*1dd30*/  STL [R1+0x4], R0 ;  /* 0x0000040001007387 */ /* 0x0003e20000100800 */
[----:B------:R-:W-:Y:S05]  /*1dd40*/  BRA `(.L_x_8905) ;  /* 0x0000000000107947 */ /* 0x000fea0003800000 */
.L_x_8900:
[----:B------:R0:W-:Y:S01]  /*1dd50*/  STL [R1], R6 ;  /* 0x0000000601007387 */ /* 0x0001e20000100800 */
[----:B------:R-:W-:-:S03]  /*1dd60*/  ULDC UR40, c[0x0][0xc3c] ;  /* 0x00030f0000287ab9 */ /* 0x000fc60000000800 */
[----:B------:R0:W-:Y:S04]  /*1dd70*/  STL [R1+0x4], RZ ;  /* 0x000004ff01007387 */ /* 0x0001e80000100800 */
[----:B------:R0:W-:Y:S02]  /*1dd80*/  STL [R1+0x8], RZ ;  /* 0x000008ff01007387 */ /* 0x0001e40000100800 */
.L_x_8905:
[----:B------:R-:W2:Y:S04]  /*1dd90*/  LDL R3, [R1+0x4] ;  /* 0x0000040001037983 */ /* 0x000ea80000100800 */
[----:B------:R-:W3:Y:S04]  /*1dda0*/  LDL R2, [R1+0x8] ;  /* 0x0000080001027983 */ /* 0x000ee80000100800 */
[----:B------:R-:W4:Y:S01]  /*1ddb0*/  LDL R4, [R1] ;  /* 0x0000000001047983 */ /* 0x000f220000100800 */
[----:B-1----:R-:W1:Y:S01]  /*1ddc0*/  S2R R0, SR_TID.X ;  /* 0x0000000000007919 */ /* 0x002e620000002100 */
[----:B------:R-:W-:Y:S01]  /*1ddd0*/  BAR.SYNC.DEFER_BLOCKING 0x4, 0x180 ;  /* 0x0106000000007b1d */ /* 0x000fe20000010000 */
[----:B--2---:R-:W-:-:S02]  /*1dde0*/  IMAD.MOV.U32 R5, RZ, RZ, R3 ;  /* 0x000000ffff057224 */ /* 0x004fc400078e0003 */
[----:B---3--:R-:W-:-:S03]  /*1ddf0*/  IMAD.MOV.U32 R3, RZ, RZ, R2 ;  /* 0x000000ffff037224 */ /* 0x008fc600078e0002 */
[----:B------:R2:W3:Y:S01]  /*1de00*/  LDL R2, [R1+0xc] ;  /* 0x00000c0001027983 */ /* 0x0004e20000100800 */
[----:B-1----:R-:W-:Y:S01]  /*1de10*/  LOP3.LUT R0, R0, 0x1f, RZ, 0xc0, !PT ;  /* 0x0000001f00007812 */ /* 0x002fe200078ec0ff */
[----:B0-----:R-:W-:-:S03]  /*1de20*/  IMAD.MOV.U32 R6, RZ, RZ, R3 ;  /* 0x000000ffff067224 */ /* 0x001fc600078e0003 */
        /* <DEDUP_REMOVED lines=9> */
.L_x_8898:
[----:B------:R-:W-:Y:S02]  /*1dec0*/  ULDC UR4, c[0x0][0xc3c] ;  /* 0x00030f0000047ab9 */ /* 0x000fe40000000800 */
[----:B------:R-:W-:-:S06]  /*1ded0*/  UISETP.GE.AND UP0, UPT, UR40, UR4, UPT ;  /* 0x000000042800728c */ /* 0x000fcc000bf06270 */
[----:B------:R-:W-:-:S13]  /*1dee0*/  PLOP3.LUT P0, PT, PT, PT, UP0, 0x80, 0x0 ;  /* 0x000000000000781c */ /* 0x000fda0003f0f008 */
[----:B------:R-:W-:Y:S05]  /*1def0*/  @!P0 BRA `(.L_x_8906) ;  /* 0xffffff9400d88947 */ /* 0x000fea000383ffff */
.L_x_8826:
        /* <DEDUP_REMOVED lines=12> */
.L_x_9041:
[----:B------:R-:W-:Y:S05]  /*1dfc0*/  BSYNC B0 ;  /* 0x0000000000007941 */ /* 0x000fea0003800000 */
.L_x_8907:
[----:B------:R-:W-:-:S03]  /*1dfd0*/  UMOV UR4, 0xffffffff ;  /* 0xffffffff00047882 */ /* 0x000fc60000000000 */
[----:B------:R-:W-:Y:S05]  /*1dfe0*/  BRA.DIV UR4, `(.L_x_8909) ;  /* 0x0000004204247947 */ /* 0x000fea000b800000 */
[----:B0-----:R-:W0:Y:S02]  /*1dff0*/  S2R R0, SR_TID.X ;  /* 0x0000000000007919 */ /* 0x001e240000002100 */
[----:B0-----:R-:W-:-:S04]  /*1e000*/  SHF.R.U32.HI R0, RZ, 0x5, R0 ;  /* 0x00000005ff007819 */ /* 0x001fc80000011600 */
[----:B------:R-:W-:-:S05]  /*1e010*/  LOP3.LUT R0, R0, 0x3, RZ, 0xc0, !PT ;  /* 0x0000000300007812 */ /* 0x000fca00078ec0ff */
[----:B------:R0:W1:Y:S02]  /*1e020*/  SHFL.IDX PT, R14, R0, RZ, 0x1f ;  /* 0x00001fff000e7589 */ /* 0x00006400000e0000 */
.L_x_9044:
[----:B-1----:R-:W-:Y:S01]  /*1e030*/  ISETP.NE.AND P0, PT, R14, RZ, PT ;  /* 0x000000ff0e00720c */ /* 0x002fe20003f05270 */
[----:B------:R-:W-:-:S12]  /*1e040*/  BSSY B0, `(.L_x_8910) ;  /* 0x000002c000007945 */ /* 0x000fd80003800000 */
[----:B------:R-:W-:Y:S05]  /*1e050*/  @P0 BRA `(.L_x_8911) ;  /* 0x0000000000a80947 */ /* 0x000fea0003800000 */
[----:B------:R-:W-:-:S03]  /*1e060*/  UMOV UR4, 0xffffffff ;  /* 0xffffffff00047882 */ /* 0x000fc60000000000 */
[----:B------:R-:W-:Y:S05]  /*1e070*/  BRA.DIV UR4, `(.L_x_8912) ;  /* 0x0000004204347947 */ /* 0x000fea000b800000 */
[----:B------:R-:W-:-:S13]  /*1e080*/  ELECT P6, URZ, PT ;  /* 0x00000000003f782f */ /* 0x000fda00038c0000 */
.L_x_9047:
[----:B------:R-:W-:Y:S05]  /*1e090*/  @!P6 BRA `(.L_x_8911) ;  /* 0x000000000098e947 */ /* 0x000fea0003800000 */
[----:B------:R-:W-:-:S06]  /*1e0a0*/  ULOP3.LUT UR4, UR44, 0x2, URZ, 0xfc, !UPT ;  /* 0x000000022c047892 */ /* 0x000fcc000f8efc3f */
[----:B0-----:R-:W-:-:S05]  /*1e0b0*/  IMAD.U32 R0, RZ, RZ, UR4 ;  /* 0x00000004ff007e24 */ /* 0x001fca000f8e00ff */
[----:B------:R-:W-:-:S13]  /*1e0c0*/  ISETP.NE.AND P0, PT, R0, 0x3, PT ;  /* 0x000000030000780c */ /* 0x000fda0003f05270 */
[----:B------:R-:W-:Y:S05]  /*1e0d0*/  @!P0 BRA `(.L_x_8913) ;  /* 0x0000000000048947 */ /* 0x000fea0003800000 */
[----:B------:R-:W-:Y:S01]  /*1e0e0*/  BPT.TRAP 0x1 ;  /* 0x000000040000795c */ /* 0x000fe20000300000 */
.L_x_8913:
[----:B------:R-:W-:Y:S01]  /*1e0f0*/  IMAD R3, R31, 0x8, R5 ;  /* 0x000000081f037824 */ /* 0x000fe200078e0205 */
[----:B------:R-:W-:Y:S01]  /*1e100*/  SHF.L.U32 R2, R35, 0x1f, RZ ;  /* 0x0000001f23027819 */ /* 0x000fe200000006ff */
[----:B------:R-:W-:-:S03]  /*1e110*/  VIADD R31, R31, 0x1 ;  /* 0x000000011f1f7836 */ /* 0x000fc60000000000 */
[----:B------:R-:W0:Y:S02]  /*1e120*/  SYNCS.PHASECHK.TRANS64.TRYWAIT P1, [R3+URZ+0x22840], R2 ;  /* 0x02284002030075a7 */ /* 0x000e24000802017f */
[----:B------:R-:W-:-:S04]  /*1e130*/  ISETP.NE.AND P2, PT, R31, 0x2, PT ;  /* 0x000000021f00780c */ /* 0x000fc80003f45270 */
[----:B------:R-:W-:Y:S01]  /*1e140*/  SEL R0, RZ, 0x1, P2 ;  /* 0x00000001ff007807 */ /* 0x000fe20001000000 */
[----:B0-----:R-:W-:Y:S08]  /*1e150*/  @!P1 BRA `(.L_x_8914) ;  /* 0x00000040001c9947 */ /* 0x001ff00003800000 */
.L_x_9048:
[----:B------:R-:W-:Y:S02]  /*1e160*/  SEL R31, R31, RZ, P2 ;  /* 0x000000ff1f1f7207 */ /* 0x000fe40001000000 */
[----:B------:R-:W-:Y:S01]  /*1e170*/  LOP3.LUT R0, R35, R0, RZ, 0x3c, !PT ;  /* 0x0000000023007212 */ /* 0x000fe200078e3cff */
[----:B------:R-:W-:Y:S06]  /*1e180*/  @!P0 BRA `(.L_x_8915) ;  /* 0x0000000000048947 */ /* 0x000fec0003800000 */
[----:B------:R-:W-:Y:S01]  /*1e190*/  BPT.TRAP 0x1 ;  /* 0x000000040000795c */ /* 0x000fe20000300000 */
.L_x_8915:
[----:B------:R-:W-:Y:S01]  /*1e1a0*/  IMAD R31, R31, 0x8, R5 ;  /* 0x000000081f1f7824 */ /* 0x000fe200078e0205 */
[----:B------:R-:W-:-:S04]  /*1e1b0*/  SHF.L.U32 R0, R0, 0x1f, RZ ;  /* 0x0000001f00007819 */ /* 0x000fc800000006ff */
[----:B------:R-:W1:Y:S02]  /*1e1c0*/  SYNCS.PHASECHK.TRANS64.TRYWAIT P1, [R31+URZ+0x22840], R0 ;  /* 0x022840001f0075a7 */ /* 0x000e64000802017f */
[----:B-1----:R-:W-:Y:S05]  /*1e1d0*/  @!P1 BRA `(.L_x_8916) ;  /* 0x0000004000109947 */ /* 0x002fea0003800000 */
.L_x_9049:
[----:B------:R-:W-:Y:S05]  /*1e1e0*/  @!P0 BRA `(.L_x_8917) ;  /* 0x0000000000048947 */ /* 0x000fea0003800000 */
[----:B------:R-:W-:Y:S01]  /*1e1f0*/  BPT.TRAP 0x1 ;  /* 0x000000040000795c */ /* 0x000fe20000300000 */
.L_x_8917:
[----:B------:R-:W2:Y:S02]  /*1e200*/  SYNCS.PHASECHK.TRANS64.TRYWAIT P1, [R3+URZ+0x22860], R2 ;  /* 0x02286002030075a7 */ /* 0x000ea4000802017f */
[----:B--2---:R-:W-:Y:S05]  /*1e210*/  @!P1 BRA `(.L_x_8918) ;  /* 0x0000004000149947 */ /* 0x004fea0003800000 */
.L_x_9050:
[----:B------:R-:W-:Y:S05]  /*1e220*/  @!P0 BRA `(.L_x_8919) ;  /* 0x0000000000048947 */ /* 0x000fea0003800000 */
[----:B------:R-:W-:Y:S01]  /*1e230*/  BPT.TRAP 0x1 ;  /* 0x000000040000795c */ /* 0x000fe20000300000 */
.L_x_8919:
[----:B------:R-:W3:Y:S02]  /*1e240*/  SYNCS.PHASECHK.TRANS64.TRYWAIT P1, [R31+URZ+0x22860], R0 ;  /* 0x022860001f0075a7 */ /* 0x000ee4000802017f */
[----:B---3--:R-:W-:Y:S05]  /*1e250*/  @!P1 BRA `(.L_x_8920) ;  /* 0x0000004000189947 */ /* 0x008fea0003800000 */
.L_x_9051:
[----:B------:R-:W-:Y:S05]  /*1e260*/  @!P0 BRA `(.L_x_8921) ;  /* 0x0000000000048947 */ /* 0x000fea0003800000 */
[----:B------:R-:W-:Y:S01]  /*1e270*/  BPT.TRAP 0x1 ;  /* 0x000000040000795c */ /* 0x000fe20000300000 */
.L_x_8921:
[----:B------:R-:W4:Y:S02]  /*1e280*/  SYNCS.PHASECHK.TRANS64.TRYWAIT P1, [R3+URZ+0x22880], R2 ;  /* 0x02288002030075a7 */ /* 0x000f24000802017f */
[----:B----4-:R-:W-:Y:S05]  /*1e290*/  @!P1 BRA `(.L_x_8922) ;  /* 0x00000040001c9947 */ /* 0x010fea0003800000 */
.L_x_9052:
[----:B------:R-:W-:Y:S05]  /*1e2a0*/  @!P0 BRA `(.L_x_8923) ;  /* 0x0000000000048947 */ /* 0x000fea0003800000 */
[----:B------:R-:W-:Y:S01]  /*1e2b0*/  BPT.TRAP 0x1 ;  /* 0x000000040000795c */ /* 0x000fe20000300000 */
.L_x_8923:
[----:B------:R0:W0:Y:S02]  /*1e2c0*/  SYNCS.PHASECHK.TRANS64.TRYWAIT P0, [R31+URZ+0x22880], R0 ;  /* 0x022880001f0075a7 */ /* 0x000024000800017f */
[----:B0-----:R-:W-:Y:S05]  /*1e2d0*/  @!P0 NANOSLEEP.SYNCS 0x989680 ;  /* 0x009896800000895d */ /* 0x001fea0003900000 */
[----:B------:R-:W0:Y:S02]  /*1e2e0*/  @!P0 SYNCS.PHASECHK.TRANS64 P0, [R31+URZ+0x22880], R0 ;  /* 0x022880001f0085a7 */ /* 0x000e24000800007f */
[----:B0-----:R-:W-:Y:S05]  /*1e2f0*/  @!P0 BRA `(.L_x_8923) ;  /* 0xfffffffc00f08947 */ /* 0x001fea000383ffff */
.L_x_8911:
[----:B------:R-:W-:Y:S05]  /*1e300*/  BSYNC B0 ;  /* 0x0000000000007941 */ /* 0x000fea0003800000 */
.L_x_8910:
[----:B------:R-:W-:Y:S05]  /*1e310*/  EXIT ;  /* 0x000000000000794d */ /* 0x000fea0003800000 */
.L_x_8718:
[----:B0-----:R-:W-:-:S04]  /*1e320*/  IMAD.U32 R3, RZ, RZ, UR43 ;  /* 0x0000002bff037e24 */ /* 0x001fc8000f8e00ff */
[----:B------:R0:W1:Y:S03]  /*1e330*/  SYNCS.PHASECHK.TRANS64.TRYWAIT P1, [R3+URZ+0x22800], R0 ;  /* 0x02280000030075a7 */ /* 0x000066000802017f */
[----:B-1----:R-:W-:Y:S05]  /*1e340*/  @!P1 NANOSLEEP.SYNCS 0x989680 ;  /* 0x009896800000995d */ /* 0x002fea0003900000 */
[----:B------:R-:W1:Y:S02]  /*1e350*/  @!P1 SYNCS.PHASECHK.TRANS64 P1, [R3+URZ+0x22800], R0 ;  /* 0x02280000030095a7 */ /* 0x000e64000802007f */
[----:B-1----:R-:W-:Y:S05]  /*1e360*/  @!P1 BRA `(.L_x_8718) ;  /* 0xfffffffc00ec9947 */ /* 0x002fea000383ffff */
[----:B------:R-:W-:Y:S05]  /*1e370*/  BRA `(.L_x_8924) ;  /* 0xfffffe3c00947947 */ /* 0x000fea000383ffff */
.L_x_8722:
[----:B-1----:R1:W2:Y:S02]  /*1e380*/  SYNCS.PHASECHK.TRANS64.TRYWAIT P1, [R3+URZ+0x22830], R0 ;  /* 0x02283000030075a7 */ /* 0x0022a4000802017f */
[----:B--2---:R-:W-:Y:S05]  /*1e390*/  @!P1 NANOSLEEP.SYNCS 0x989680 ;  /* 0x009896800000995d */ /* 0x004fea0003900000 */
[----:B------:R-:W2:Y:S02]  /*1e3a0*/  @!P1 SYNCS.PHASECHK.TRANS64 P1, [R3+URZ+0x22830], R0 ;  /* 0x02283000030095a7 */ /* 0x000ea4000802007f */
[----:B--2---:R-:W-:Y:S05]  /*1e3b0*/  @!P1 BRA `(.L_x_8722) ;  /* 0xfffffffc00f09947 */ /* 0x004fea000383ffff */
[----:B------:R-:W-:Y:S05]  /*1e3c0*/  BRA `(.L_x_8721) ;  /* 0xfffffe3c00b07947 */ /* 0x000fea000383ffff */
.L_x_8739:
[----:B-1----:R-:W-:-:S04]  /*1e3d0*/  IMAD.U32 R6, RZ, RZ, UR6 ;  /* 0x00000006ff067e24 */ /* 0x002fc8000f8e00ff */
[----:B------:R1:W2:Y:S03]  /*1e3e0*/  SYNCS.PHASECHK.TRANS64.TRYWAIT P1, [R6+URZ+0x22830], R5 ;  /* 0x02283005060075a7 */ /* 0x0002a6000802017f */
[----:B--2---:R-:W-:Y:S05]  /*1e3f0*/  @!P1 NANOSLEEP.SYNCS 0x989680 ;  /* 0x009896800000995d */ /* 0x004fea0003900000 */
[----:B------:R-:W2:Y:S02]  /*1e400*/  @!P1 SYNCS.PHASECHK.TRANS64 P1, [R6+URZ+0x22830], R5 ;  /* 0x02283005060095a7 */ /* 0x000ea4000802007f */
[----:B--2---:R-:W-:Y:S05]  /*1e410*/  @!P1 BRA `(.L_x_8739) ;  /* 0xfffffffc00ec9947 */ /* 0x004fea000383ffff */
[----:B------:R-:W-:Y:S05]  /*1e420*/  BRA `(.L_x_8736) ;  /* 0xfffffe80004c7947 */ /* 0x000fea000383ffff */
.L_x_8743:
[----:B-1----:R-:W-:-:S04]  /*1e430*/  IMAD.U32 R6, RZ, RZ, UR6 ;  /* 0x00000006ff067e24 */ /* 0x002fc8000f8e00ff */
[----:B------:R1:W2:Y:S03]  /*1e440*/  SYNCS.PHASECHK.TRANS64.TRYWAIT P1, [R6+URZ+0x22850], R5 ;  /* 0x02285005060075a7 */ /* 0x0002a6000802017f */
[----:B--2---:R-:W-:Y:S05]  /*1e450*/  @!P1 NANOSLEEP.SYNCS 0x989680 ;  /* 0x009896800000995d */ /* 0x004fea0003900000 */
[----:B------:R-:W2:Y:S02]  /*1e460*/  @!P1 SYNCS.PHASECHK.TRANS64 P1, [R6+URZ+0x22850], R5 ;  /* 0x02285005060095a7 */ /* 0x000ea4000802007f */
[----:B--2---:R-:W-:Y:S05]  /*1e470*/  @!P1 BRA `(.L_x_8743) ;  /* 0xfffffffc00ec9947 */ /* 0x004fea000383ffff */
[----:B------:R-:W-:Y:S05]  /*1e480*/  BRA `(.L_x_8740) ;  /* 0xfffffe8800687947 */ /* 0x000fea000383ffff */
.L_x_8762:
[----:B-1----:R-:W-:-:S04]  /*1e490*/  IMAD.U32 R6, RZ, RZ, UR6 ;  /* 0x00000006ff067e24 */ /* 0x002fc8000f8e00ff */
[----:B------:R1:W2:Y:S03]  /*1e4a0*/  SYNCS.PHASECHK.TRANS64.TRYWAIT P1, [R6+URZ+0x22830], R5 ;  /* 0x02283005060075a7 */ /* 0x0002a6000802017f */
[----:B--2---:R-:W-:Y:S05]  /*1e4b0*/  @!P1 NANOSLEEP.SYNCS 0x989680 ;  /* 0x009896800000995d */ /* 0x004fea0003900000 */
[----:B------:R-:W2:Y:S02]  /*1e4c0*/  @!P1 SYNCS.PHASECHK.TRANS64 P1, [R6+URZ+0x22830], R5 ;  /* 0x02283005060095a7 */ /* 0x000ea4000802007f */
[----:B--2---:R-:W-:Y:S05]  /*1e4d0*/  @!P1 BRA `(.L_x_8762) ;  /* 0xfffffffc00ec9947 */ /* 0x004fea000383ffff */
[----:B------:R-:W-:Y:S05]  /*1e4e0*/  BRA `(.L_x_8759) ;  /* 0xfffffec800387947 */ /* 0x000fea000383ffff */
.L_x_8766:
[----:B-1----:R-:W-:-:S04]  /*1e4f0*/  IMAD.U32 R6, RZ, RZ, UR6 ;  /* 0x00000006ff067e24 */ /* 0x002fc8000f8e00ff */
[----:B------:R1:W2:Y:S03]  /*1e500*/  SYNCS.PHASECHK.TRANS64.TRYWAIT P1, [R6+URZ+0x22850], R5 ;  /* 0x02285005060075a7 */ /* 0x0002a6000802017f */
[----:B--2---:R-:W-:Y:S05]  /*1e510*/  @!P1 NANOSLEEP.SYNCS 0x989680 ;  /* 0x009896800000995d */ /* 0x004fea0003900000 */
[----:B------:R-:W2:Y:S02]  /*1e520*/  @!P1 SYNCS.PHASECHK.TRANS64 P1, [R6+URZ+0x22850], R5 ;  /* 0x02285005060095a7 */ /* 0x000ea4000802007f */
[----:B--2---:R-:W-:Y:S05]  /*1e530*/  @!P1 BRA `(.L_x_8766) ;  /* 0xfffffffc00ec9947 */ /* 0x004fea000383ffff */
[----:B------:R-:W-:Y:S05]  /*1e540*/  BRA `(.L_x_8763) ;  /* 0xfffffed000547947 */ /* 0x000fea000383ffff */
.L_x_8774:
[----:B-1----:R-:W-:-:S04]  /*1e550*/  IMAD.U32 R6, RZ, RZ, UR6 ;  /* 0x00000006ff067e24 */ /* 0x002fc8000f8e00ff */
[----:B------:R1:W2:Y:S03]  /*1e560*/  SYNCS.PHASECHK.TRANS64.TRYWAIT P1, [R6+URZ+0x22830], R5 ;  /* 0x02283005060075a7 */ /* 0x0002a6000802017f */
[----:B--2---:R-:W-:Y:S05]  /*1e570*/  @!P1 NANOSLEEP.SYNCS 0x989680 ;  /* 0x009896800000995d */ /* 0x004fea0003900000 */
[----:B------:R-:W2:Y:S02]  /*1e580*/  @!P1 SYNCS.PHASECHK.TRANS64 P1, [R6+URZ+0x22830], R5 ;  /* 0x02283005060095a7 */ /* 0x000ea4000802007f */
[----:B--2---:R-:W-:Y:S05]  /*1e590*/  @!P1 BRA `(.L_x_8774) ;  /* 0xfffffffc00ec9947 */ /* 0x004fea000383ffff */
[----:B------:R-:W-:Y:S05]  /*1e5a0*/  BRA `(.L_x_8771) ;  /* 0xfffffef000687947 */ /* 0x000fea000383ffff */
.L_x_8778:
[----:B-1----:R-:W-:-:S04]  /*1e5b0*/  IMAD.U32 R6, RZ, RZ, UR6 ;  /* 0x00000006ff067e24 */ /* 0x002fc8000f8e00ff */
[----:B------:R1:W2:Y:S03]  /*1e5c0*/  SYNCS.PHASECHK.TRANS64.TRYWAIT P1, [R6+URZ+0x22850], R5 ;  /* 0x02285005060075a7 */ /* 0x0002a6000802017f */
[----:B--2---:R-:W-:Y:S05]  /*1e5d0*/  @!P1 NANOSLEEP.SYNCS 0x989680 ;  /* 0x009896800000995d */ /* 0x004fea0003900000 */
[----:B------:R-:W2:Y:S02]  /*1e5e0*/  @!P1 SYNCS.PHASECHK.TRANS64 P1, [R6+URZ+0x22850], R5 ;  /* 0x02285005060095a7 */ /* 0x000ea4000802007f */
[----:B--2---:R-:W-:Y:S05]  /*1e5f0*/  @!P1 BRA `(.L_x_8778) ;  /* 0xfffffffc00ec9947 */ /* 0x004fea000383ffff */
[----:B------:R-:W-:Y:S05]  /*1e600*/  BRA `(.L_x_8775) ;  /* 0xfffffef800847947 */ /* 0x000fea000383ffff */
.L_x_8793:
[----:B-1----:R-:W-:-:S04]  /*1e610*/  IMAD.U32 R7, RZ, RZ, UR9 ;  /* 0x00000009ff077e24 */ /* 0x002fc8000f8e00ff */
[----:B------:R1:W2:Y:S03]  /*1e620*/  SYNCS.PHASECHK.TRANS64.TRYWAIT P1, [R7+URZ+0x22850], R4 ;  /* 0x02285004070075a7 */ /* 0x0002a6000802017f */
[----:B--2---:R-:W-:Y:S05]  /*1e630*/  @!P1 NANOSLEEP.SYNCS 0x989680 ;  /* 0x009896800000995d */ /* 0x004fea0003900000 */
[----:B------:R-:W2:Y:S02]  /*1e640*/  @!P1 SYNCS.PHASECHK.TRANS64 P1, [R7+URZ+0x22850], R4 ;  /* 0x02285004070095a7 */ /* 0x000ea4000802007f */
[----:B--2---:R-:W-:Y:S05]  /*1e650*/  @!P1 BRA `(.L_x_8793) ;  /* 0xfffffffc00ec9947 */ /* 0x004fea000383ffff */
[----:B------:R-:W-:Y:S05]  /*1e660*/  BRA `(.L_x_8792) ;  /* 0xffffff3400887947 */ /* 0x000fea000383ffff */
.L_x_8848:
        /* <DEDUP_REMOVED lines=10> */
.L_x_8925:
[----:B------:R-:W-:Y:S05]  /*1e710*/  BRA `(.L_x_8926) ;  /* 0xffffffa000f47947 */ /* 0x000fea000383ffff */
.L_x_8851:
[----:B0-----:R0:W1:Y:S02]  /*1e720*/  SYNCS.PHASECHK.TRANS64.TRYWAIT P0, [R0+URZ+0x22880], R26 ;  /* 0x0228801a000075a7 */ /* 0x001064000800017f */
[----:B-1----:R-:W-:Y:S05]  /*1e730*/  @!P0 NANOSLEEP.SYNCS 0x989680 ;  /* 0x009896800000895d */ /* 0x002fea0003900000 */
[----:B------:R-:W1:Y:S02]  /*1e740*/  @!P0 SYNCS.PHASECHK.TRANS64 P0, [R0+URZ+0x22880], R26 ;  /* 0x0228801a000085a7 */ /* 0x000e64000800007f */
[----:B-1----:R-:W-:Y:S05]  /*1e750*/  @!P0 BRA `(.L_x_8851) ;  /* 0xfffffffc00f08947 */ /* 0x002fea000383ffff */
[----:B------:R-:W-:Y:S05]  /*1e760*/  BRA `(.L_x_8927) ;  /* 0xffffffa800187947 */ /* 0x000fea000383ffff */
.L_x_8852:
        /* <DEDUP_REMOVED lines=8> */
.L_x_8929:
[----:B------:R-:W-:Y:S05]  /*1e7f0*/  BSYNC B0 ;  /* 0x0000000000007941 */ /* 0x000fea0003800000 */
.L_x_8928:
        /* <DEDUP_REMOVED lines=14> */
.L_x_8930:
[----:B------:R-:W-:Y:S02]  /*1e8e0*/  IMAD.MOV.U32 R13, RZ, RZ, R22 ;  /* 0x000000ffff0d7224 */ /* 0x000fe400078e0016 */
[----:B------:R-:W-:Y:S02]  /*1e8f0*/  IMAD.MOV.U32 R12, RZ, RZ, 0x1 ;  /* 0x00000001ff0c7424 */ /* 0x000fe400078e00ff */
[----:B------:R-:W-:-:S07]  /*1e900*/  IMAD.MOV.U32 R2, RZ, RZ, R14 ;  /* 0x000000ffff027224 */ /* 0x000fce00078e000e */
[----:B------:R-:W-:Y:S05]  /*1e910*/  WARPSYNC.COLLECTIVE R15, `(.L_x_8931) ;  /* 0x000000000f087348 */ /* 0x000fea0003c00000 */
[----:B------:R0:W1:Y:S02]  /*1e920*/  SHFL.IDX P6, R14, R13, R12, R11 ;  /* 0x0000000c0d0e7389 */ /* 0x00006400000c000b */
[----:B01----:R-:W-:Y:S01]  /*1e930*/  ENDCOLLECTIVE ;  /* 0x000000000000791b */ /* 0x003fe20003800000 */
.L_x_8931:
        /* <DEDUP_REMOVED lines=12> */
.L_x_8932:
[----:B------:R-:W-:Y:S02]  /*1ea00*/  IMAD.MOV.U32 R13, RZ, RZ, R22 ;  /* 0x000000ffff0d7224 */ /* 0x000fe400078e0016 */
[----:B------:R-:W-:Y:S02]  /*1ea10*/  IMAD.MOV.U32 R12, RZ, RZ, 0x2 ;  /* 0x00000002ff0c7424 */ /* 0x000fe400078e00ff */
[----:B------:R-:W-:-:S07]  /*1ea20*/  IMAD.MOV.U32 R2, RZ, RZ, R14 ;  /* 0x000000ffff027224 */ /* 0x000fce00078e000e */
[----:B------:R-:W-:Y:S05]  /*1ea30*/  WARPSYNC.COLLECTIVE R15, `(.L_x_8933) ;  /* 0x000000000f087348 */ /* 0x000fea0003c00000 */
[----:B------:R0:W1:Y:S02]  /*1ea40*/  SHFL.IDX P6, R14, R13, R12, R11 ;  /* 0x0000000c0d0e7389 */ /* 0x00006400000c000b */
[----:B01----:R-:W-:Y:S01]  /*1ea50*/  ENDCOLLECTIVE ;  /* 0x000000000000791b */ /* 0x003fe20003800000 */
.L_x_8933:
        /* <DEDUP_REMOVED lines=12> */
.L_x_8934:
[----:B------:R-:W-:Y:S02]  /*1eb20*/  IMAD.MOV.U32 R13, RZ, RZ, R22 ;  /* 0x000000ffff0d7224 */ /* 0x000fe400078e0016 */
[----:B------:R-:W-:Y:S02]  /*1eb30*/  IMAD.MOV.U32 R12, RZ, RZ, 0x3 ;  /* 0x00000003ff0c7424 */ /* 0x000fe400078e00ff */
[----:B------:R-:W-:-:S07]  /*1eb40*/  IMAD.MOV.U32 R2, RZ, RZ, R14 ;  /* 0x000000ffff027224 */ /* 0x000fce00078e000e */
[----:B------:R-:W-:Y:S05]  /*1eb50*/  WARPSYNC.COLLECTIVE R15, `(.L_x_8935) ;  /* 0x000000000f087348 */ /* 0x000fea0003c00000 */
[----:B------:R0:W1:Y:S02]  /*1eb60*/  SHFL.IDX P6, R14, R13, R12, R11 ;  /* 0x0000000c0d0e7389 */ /* 0x00006400000c000b */
[----:B01----:R-:W-:Y:S01]  /*1eb70*/  ENDCOLLECTIVE ;  /* 0x000000000000791b */ /* 0x003fe20003800000 */
.L_x_8935:
        /* <DEDUP_REMOVED lines=12> */
.L_x_8936:
[----:B------:R-:W-:Y:S02]  /*1ec40*/  IMAD.MOV.U32 R13, RZ, RZ, R22 ;  /* 0x000000ffff0d7224 */ /* 0x000fe400078e0016 */
[----:B------:R-:W-:Y:S02]  /*1ec50*/  IMAD.MOV.U32 R12, RZ, RZ, 0x4 ;  /* 0x00000004ff0c7424 */ /* 0x000fe400078e00ff */
[----:B------:R-:W-:-:S07]  /*1ec60*/  IMAD.MOV.U32 R2, RZ, RZ, R14 ;  /* 0x000000ffff027224 */ /* 0x000fce00078e000e */
[----:B------:R-:W-:Y:S05]  /*1ec70*/  WARPSYNC.COLLECTIVE R15, `(.L_x_8937) ;  /* 0x000000000f087348 */ /* 0x000fea0003c00000 */
[----:B------:R0:W1:Y:S02]  /*1ec80*/  SHFL.IDX P6, R14, R13, R12, R11 ;  /* 0x0000000c0d0e7389 */ /* 0x00006400000c000b */
[----:B01----:R-:W-:Y:S01]  /*1ec90*/  ENDCOLLECTIVE ;  /* 0x000000000000791b */ /* 0x003fe20003800000 */
.L_x_8937:
        /* <DEDUP_REMOVED lines=12> */
.L_x_8938:
[----:B------:R-:W-:Y:S02]  /*1ed60*/  IMAD.MOV.U32 R13, RZ, RZ, R22 ;  /* 0x000000ffff0d7224 */ /* 0x000fe400078e0016 */
[----:B------:R-:W-:Y:S02]  /*1ed70*/  IMAD.MOV.U32 R12, RZ, RZ, 0x5 ;  /* 0x00000005ff0c7424 */ /* 0x000fe400078e00ff */
[----:B------:R-:W-:-:S07]  /*1ed80*/  IMAD.MOV.U32 R2, RZ, RZ, R14 ;  /* 0x000000ffff027224 */ /* 0x000fce00078e000e */
[----:B------:R-:W-:Y:S05]  /*1ed90*/  WARPSYNC.COLLECTIVE R15, `(.L_x_8939) ;  /* 0x000000000f087348 */ /* 0x000fea0003c00000 */
[----:B------:R0:W1:Y:S02]  /*1eda0*/  SHFL.IDX P6, R14, R13, R12, R11 ;  /* 0x0000000c0d0e7389 */ /* 0x00006400000c000b */
[----:B01----:R-:W-:Y:S01]  /*1edb0*/  ENDCOLLECTIVE ;  /* 0x000000000000791b */ /* 0x003fe20003800000 */
.L_x_8939:
        /* <DEDUP_REMOVED lines=12> */
.L_x_8940:
[----:B------:R-:W-:Y:S02]  /*1ee80*/  IMAD.MOV.U32 R13, RZ, RZ, R22 ;  /* 0x000000ffff0d7224 */ /* 0x000fe400078e0016 */
[----:B------:R-:W-:Y:S02]  /*1ee90*/  IMAD.MOV.U32 R12, RZ, RZ, 0x6 ;  /* 0x00000006ff0c7424 */ /* 0x000fe400078e00ff */
[----:B------:R-:W-:-:S07]  /*1eea0*/  IMAD.MOV.U32 R2, RZ, RZ, R14 ;  /* 0x000000ffff027224 */ /* 0x000fce00078e000e */
[----:B------:R-:W-:Y:S05]  /*1eeb0*/  WARPSYNC.COLLECTIVE R15, `(.L_x_8941) ;  /* 0x000000000f087348 */ /* 0x000fea0003c00000 */
[----:B------:R0:W1:Y:S02]  /*1eec0*/  SHFL.IDX P6, R14, R13, R12, R11 ;  /* 0x0000000c0d0e7389 */ /* 0x00006400000c000b */
[----:B01----:R-:W-:Y:S01]  /*1eed0*/  ENDCOLLECTIVE ;  /* 0x000000000000791b */ /* 0x003fe20003800000 */
.L_x_8941:
        /* <DEDUP_REMOVED lines=12> */
.L_x_8942:
[----:B------:R-:W-:Y:S02]  /*1efa0*/  IMAD.MOV.U32 R13, RZ, RZ, R22 ;  /* 0x000000ffff0d7224 */ /* 0x000fe400078e0016 */
[----:B------:R-:W-:Y:S02]  /*1efb0*/  IMAD.MOV.U32 R12, RZ, RZ, 0x7 ;  /* 0x00000007ff0c7424 */ /* 0x000fe400078e00ff */
[----:B------:R-:W-:-:S07]  /*1efc0*/  IMAD.MOV.U32 R2, RZ, RZ, R14 ;  /* 0x000000ffff027224 */ /* 0x000fce00078e000e */
[----:B------:R-:W-:Y:S05]  /*1efd0*/  WARPSYNC.COLLECTIVE R15, `(.L_x_8943) ;  /* 0x000000000f087348 */ /* 0x000fea0003c00000 */
[----:B------:R0:W1:Y:S02]  /*1efe0*/  SHFL.IDX P6, R14, R13, R12, R11 ;  /* 0x0000000c0d0e7389 */ /* 0x00006400000c000b */
[----:B01----:R-:W-:Y:S01]  /*1eff0*/  ENDCOLLECTIVE ;  /* 0x000000000000791b */ /* 0x003fe20003800000 */
.L_x_8943:
        /* <DEDUP_REMOVED lines=12> */
.L_x_8944:
[----:B------:R-:W-:Y:S02]  /*1f0c0*/  IMAD.MOV.U32 R13, RZ, RZ, R21 ;  /* 0x000000ffff0d7224 */ /* 0x000fe400078e0015 */
[----:B------:R-:W-:Y:S02]  /*1f0d0*/  IMAD.MOV.U32 R12, RZ, RZ, RZ ;  /* 0x000000ffff0c7224 */ /* 0x000fe400078e00ff */
[----:B------:R-:W-:-:S07]  /*1f0e0*/  IMAD.MOV.U32 R2, RZ, RZ, R14 ;  /* 0x000000ffff027224 */ /* 0x000fce00078e000e */
[----:B------:R-:W-:Y:S05]  /*1f0f0*/  WARPSYNC.COLLECTIVE R15, `(.L_x_8945) ;  /* 0x000000000f087348 */ /* 0x000fea0003c00000 */
[----:B------:R0:W1:Y:S02]  /*1f100*/  SHFL.IDX P6, R14, R13, R12, R11 ;  /* 0x0000000c0d0e7389 */ /* 0x00006400000c000b */
[----:B01----:R-:W-:Y:S01]  /*1f110*/  ENDCOLLECTIVE ;  /* 0x000000000000791b */ /* 0x003fe20003800000 */
.L_x_8945:
        /* <DEDUP_REMOVED lines=12> */
.L_x_8946:
[----:B------:R-:W-:Y:S02]  /*1f1e0*/  IMAD.MOV.U32 R13, RZ, RZ, R21 ;  /* 0x000000ffff0d7224 */ /* 0x000fe400078e0015 */
[----:B------:R-:W-:Y:S02]  /*1f1f0*/  IMAD.MOV.U32 R12, RZ, RZ, 0x1 ;  /* 0x00000001ff0c7424 */ /* 0x000fe400078e00ff */
[----:B------:R-:W-:-:S07]  /*1f200*/  IMAD.MOV.U32 R2, RZ, RZ, R14 ;  /* 0x000000ffff027224 */ /* 0x000fce00078e000e */
[----:B------:R-:W-:Y:S05]  /*1f210*/  WARPSYNC.COLLECTIVE R15, `(.L_x_8947) ;  /* 0x000000000f087348 */ /* 0x000fea0003c00000 */
[----:B------:R0:W1:Y:S02]  /*1f220*/  SHFL.IDX P6, R14, R13, R12, R11 ;  /* 0x0000000c0d0e7389 */ /* 0x00006400000c000b */
[----:B01----:R-:W-:Y:S01]  /*1f230*/  ENDCOLLECTIVE ;  /* 0x000000000000791b */ /* 0x003fe20003800000 */
.L_x_8947:
        /* <DEDUP_REMOVED lines=13> */
.L_x_8948:
        /* <DEDUP_REMOVED lines=15> */
.L_x_8857:
[----:B--2---:R2:W3:Y:S02]  /*1f400*/  SYNCS.PHASECHK.TRANS64.TRYWAIT P0, [R0+URZ+0x22840], R26 ;  /* 0x0228401a000075a7 */ /* 0x0044e4000800017f */
[----:B---3--:R-:W-:Y:S05]  /*1f410*/  @!P0 NANOSLEEP.SYNCS 0x989680 ;  /* 0x009896800000895d */ /* 0x008fea0003900000 */
[----:B------:R-:W3:Y:S02]  /*1f420*/  @!P0 SYNCS.PHASECHK.TRANS64 P0, [R0+URZ+0x22840], R26 ;  /* 0x0228401a000085a7 */ /* 0x000ee4000800007f */
[----:B---3--:R-:W-:Y:S05]  /*1f430*/  @!P0 BRA `(.L_x_8857) ;  /* 0xfffffffc00f08947 */ /* 0x008fea000383ffff */
[----:B------:R-:W-:Y:S05]  /*1f440*/  BRA `(.L_x_8950) ;  /* 0xffffffa400447947 */ /* 0x000fea000383ffff */
.L_x_8858:
        /* <DEDUP_REMOVED lines=8> */
.L_x_8952:
[----:B------:R-:W-:Y:S05]  /*1f4d0*/  BSYNC B0 ;  /* 0x0000000000007941 */ /* 0x000fea0003800000 */
.L_x_8951:
        /* <DEDUP_REMOVED lines=8> */
.L_x_8953:
        /* <DEDUP_REMOVED lines=13> */
.L_x_8954:
[----:B------:R-:W-:Y:S02]  /*1f630*/  IMAD.MOV.U32 R13, RZ, RZ, R8 ;  /* 0x000000ffff0d7224 */ /* 0x000fe400078e0008 */
[----:B------:R-:W-:-:S07]  /*1f640*/  IMAD.MOV.U32 R2, RZ, RZ, R14 ;  /* 0x000000ffff027224 */ /* 0x000fce00078e000e */
[----:B------:R-:W-:Y:S05]  /*1f650*/  WARPSYNC.COLLECTIVE R15, `(.L_x_8955) ;  /* 0x000000000f087348 */ /* 0x000fea0003c00000 */
[----:B------:R0:W1:Y:S02]  /*1f660*/  SHFL.IDX P6, R14, R13, R12, R11 ;  /* 0x0000000c0d0e7389 */ /* 0x00006400000c000b */
[----:B01----:R-:W-:Y:S01]  /*1f670*/  ENDCOLLECTIVE ;  /* 0x000000000000791b */ /* 0x003fe20003800000 */
.L_x_8955:
        /* <DEDUP_REMOVED lines=13> */
.L_x_8956:
[----:B------:R-:W-:Y:S02]  /*1f750*/  IMAD.MOV.U32 R13, RZ, RZ, R8 ;  /* 0x000000ffff0d7224 */ /* 0x000fe400078e0008 */
[----:B------:R-:W-:-:S07]  /*1f760*/  IMAD.MOV.U32 R2, RZ, RZ, R14 ;  /* 0x000000ffff027224 */ /* 0x000fce00078e000e */
[----:B------:R-:W-:Y:S05]  /*1f770*/  WARPSYNC.COLLECTIVE R15, `(.L_x_8957) ;  /* 0x000000000f087348 */ /* 0x000fea0003c00000 */
[----:B------:R0:W1:Y:S02]  /*1f780*/  SHFL.IDX P6, R14, R13, R12, R11 ;  /* 0x0000000c0d0e7389 */ /* 0x00006400000c000b */
[----:B01----:R-:W-:Y:S01]  /*1f790*/  ENDCOLLECTIVE ;  /* 0x000000000000791b */ /* 0x003fe20003800000 */
.L_x_8957:
        /* <DEDUP_REMOVED lines=8> */
.L_x_8958:
        /* <DEDUP_REMOVED lines=11> */
.L_x_8959:
        /* <DEDUP_REMOVED lines=8> */
.L_x_8960:
        /* <DEDUP_REMOVED lines=11> */
.L_x_8961:
        /* <DEDUP_REMOVED lines=8> */
.L_x_8962:
        /* <DEDUP_REMOVED lines=11> */
.L_x_8963:
        /* <DEDUP_REMOVED lines=8> */
.L_x_8964:
        /* <DEDUP_REMOVED lines=10> */
.L_x_8965:
        /* <DEDUP_REMOVED lines=8> */
.L_x_8966:
        /* <DEDUP_REMOVED lines=10> */
.L_x_8967:
[----:B------:R-:W-:Y:S02]  /*1fd70*/  IMAD.MOV.U32 R13, RZ, RZ, R6 ;  /* 0x000000ffff0d7224 */ /* 0x000fe400078e0006 */
[----:B------:R-:W-:Y:S01]  /*1fd80*/  IMAD.MOV.U32 R12, RZ, RZ, RZ ;  /* 0x000000ffff0c7224 */ /* 0x000fe200078e00ff */
[----:B------:R-:W-:-:S05]  /*1fd90*/  @P3 IADD3 R14, P0, R30, R14, RZ ;  /* 0x0000000e1e0e3210 */ /* 0x000fca0007f1e0ff */
[----:B------:R-:W-:-:S08]  /*1fda0*/  @P3 IMAD.MOV.U32 R2, RZ, RZ, R14 ;  /* 0x000000ffff023224 */ /* 0x000fd000078e000e */
[----:B------:R-:W-:Y:S05]  /*1fdb0*/  WARPSYNC.COLLECTIVE R15, `(.L_x_8968) ;  /* 0x000000000f087348 */ /* 0x000fea0003c00000 */
[----:B------:R0:W1:Y:S02]  /*1fdc0*/  SHFL.IDX P6, R14, R13, R12, R11 ;  /* 0x0000000c0d0e7389 */ /* 0x00006400000c000b */
[----:B01----:R-:W-:Y:S01]  /*1fdd0*/  ENDCOLLECTIVE ;  /* 0x000000000000791b */ /* 0x003fe20003800000 */
.L_x_8968:
        /* <DEDUP_REMOVED lines=11> */
.L_x_8969:
[----:B------:R-:W-:Y:S02]  /*1fe90*/  IMAD.MOV.U32 R13, RZ, RZ, R6 ;  /* 0x000000ffff0d7224 */ /* 0x000fe400078e0006 */
[----:B------:R-:W-:Y:S01]  /*1fea0*/  IMAD.MOV.U32 R12, RZ, RZ, 0x1 ;  /* 0x00000001ff0c7424 */ /* 0x000fe200078e00ff */
[----:B------:R-:W-:-:S05]  /*1feb0*/  @P1 IADD3 R14, P0, R30, R14, RZ ;  /* 0x0000000e1e0e1210 */ /* 0x000fca0007f1e0ff */
[----:B------:R-:W-:-:S08]  /*1fec0*/  @P1 IMAD.MOV.U32 R2, RZ, RZ, R14 ;  /* 0x000000ffff021224 */ /* 0x000fd000078e000e */
[----:B------:R-:W-:Y:S05]  /*1fed0*/  WARPSYNC.COLLECTIVE R15, `(.L_x_8970) ;  /* 0x000000000f087348 */ /* 0x000fea0003c00000 */
[----:B------:R0:W1:Y:S02]  /*1fee0*/  SHFL.IDX P6, R14, R13, R12, R11 ;  /* 0x0000000c0d0e7389 */ /* 0x00006400000c000b */
[----:B01----:R-:W-:Y:S01]  /*1fef0*/  ENDCOLLECTIVE ;  /* 0x000000000000791b */ /* 0x003fe20003800000 */
.L_x_8970:
        /* <DEDUP_REMOVED lines=11> */
.L_x_8971:
[----:B------:R-:W-:Y:S05]  /*1ffb0*/  BRA `(.L_x_8972) ;  /* 0xffffffa000007947 */ /* 0x000fea000383ffff */
.L_x_8863:
        /* <DEDUP_REMOVED lines=9> */
.L_x_8973:
[C---:B------:R-:W-:Y:S01]  /*20050*/  VIADD R7, R19.reuse, 0x10 ;  /* 0x0000001013077836 */ /* 0x040fe20000000000 */
[----:B------:R-:W-:Y:S01]  /*20060*/  ISETP.GE.AND P2, PT, R19, R4, PT ;  /* 0x000000041300720c */ /* 0x000fe20003f46270 */
[----:B------:R-:W-:Y:S02]  /*20070*/  IMAD.MOV.U32 R13, RZ, RZ, R0 ;  /* 0x000000ffff0d7224 */ /* 0x000fe400078e0000 */
[----:B------:R-:W-:-:S10]  /*20080*/  IMAD.MOV.U32 R2, RZ, RZ, R14 ;  /* 0x000000ffff027224 */ /* 0x000fd400078e000e */
[----:B------:R-:W-:Y:S05]  /*20090*/  WARPSYNC.COLLECTIVE R15, `(.L_x_8974) ;  /* 0x000000000f087348 */ /* 0x000fea0003c00000 */
[----:B------:R0:W1:Y:S02]  /*200a0*/  SHFL.IDX P6, R14, R13, R12, R11 ;  /* 0x0000000c0d0e7389 */ /* 0x00006400000c000b */
[----:B01----:R-:W-:Y:S01]  /*200b0*/  ENDCOLLECTIVE ;  /* 0x000000000000791b */ /* 0x003fe20003800000 */
.L_x_8974:
        /* <DEDUP_REMOVED lines=8> */
.L_x_8975:
        /* <DEDUP_REMOVED lines=11> */
.L_x_8976:
[----:B------:R-:W-:Y:S02]  /*201f0*/  IMAD.MOV.U32 R13, RZ, RZ, R5 ;  /* 0x000000ffff0d7224 */ /* 0x000fe400078e0005 */
[----:B------:R-:W-:Y:S01]  /*20200*/  IMAD.MOV.U32 R12, RZ, RZ, 0x2 ;  /* 0x00000002ff0c7424 */ /* 0x000fe200078e00ff */
[----:B------:R-:W-:-:S13]  /*20210*/  @!P2 IADD3 R2, P1, R30, R14, RZ ;  /* 0x0000000e1e02a210 */ /* 0x000fda0007f3e0ff */
[----:B------:R-:W-:Y:S05]  /*20220*/  WARPSYNC.COLLECTIVE R15, `(.L_x_8977) ;  /* 0x000000000f087348 */ /* 0x000fea0003c00000 */
[----:B------:R0:W1:Y:S02]  /*20230*/  SHFL.IDX P6, R14, R13, R12, R11 ;  /* 0x0000000c0d0e7389 */ /* 0x00006400000c000b */
[----:B01----:R-:W-:Y:S01]  /*20240*/  ENDCOLLECTIVE ;  /* 0x000000000000791b */ /* 0x003fe20003800000 */
.L_x_8977:
[----:B------:R-:W-:-:S05]  /*20250*/  @!P2 IMAD.X R3, RZ, RZ, R6, P1 ;  /* 0x000000ffff03a224 */ /* 0x000fca00008e0606 */
        /* <DEDUP_REMOVED lines=11> */
.L_x_8978:
[----:B------:R-:W-:Y:S02]  /*20310*/  IMAD.MOV.U32 R13, RZ, RZ, R5 ;  /* 0x000000ffff0d7224 */ /* 0x000fe400078e0005 */
[----:B------:R-:W-:Y:S01]  /*20320*/  IMAD.MOV.U32 R12, RZ, RZ, 0x3 ;  /* 0x00000003ff0c7424 */ /* 0x000fe200078e00ff */
[----:B------:R-:W-:-:S13]  /*20330*/  @!P2 IADD3 R2, P1, R30, R14, RZ ;  /* 0x0000000e1e02a210 */ /* 0x000fda0007f3e0ff */
[----:B------:R-:W-:Y:S05]  /*20340*/  WARPSYNC.COLLECTIVE R15, `(.L_x_8979) ;  /* 0x000000000f087348 */ /* 0x000fea0003c00000 */
[----:B------:R0:W1:Y:S02]  /*20350*/  SHFL.IDX P6, R14, R13, R12, R11 ;  /* 0x0000000c0d0e7389 */ /* 0x00006400000c000b */
[----:B01----:R-:W-:Y:S01]  /*20360*/  ENDCOLLECTIVE ;  /* 0x000000000000791b */ /* 0x003fe20003800000 */
.L_x_8979:
        /* <DEDUP_REMOVED lines=12> */
.L_x_8980:
[----:B------:R-:W-:Y:S02]  /*20430*/  IMAD.MOV.U32 R13, RZ, RZ, R5 ;  /* 0x000000ffff0d7224 */ /* 0x000fe400078e0005 */
[----:B------:R-:W-:Y:S01]  /*20440*/  IMAD.MOV.U32 R12, RZ, RZ, 0x4 ;  /* 0x00000004ff0c7424 */ /* 0x000fe200078e00ff */
[----:B------:R-:W-:-:S13]  /*20450*/  @!P2 IADD3 R2, P1, R30, R14, RZ ;  /* 0x0000000e1e02a210 */ /* 0x000fda0007f3e0ff */
[----:B------:R-:W-:Y:S05]  /*20460*/  WARPSYNC.COLLECTIVE R15, `(.L_x_8981) ;  /* 0x000000000f087348 */ /* 0x000fea0003c00000 */
[----:B------:R0:W1:Y:S02]  /*20470*/  SHFL.IDX P6, R14, R13, R12, R11 ;  /* 0x0000000c0d0e7389 */ /* 0x00006400000c000b */
[----:B01----:R-:W-:Y:S01]  /*20480*/  ENDCOLLECTIVE ;  /* 0x000000000000791b */ /* 0x003fe20003800000 */
.L_x_8981:
        /* <DEDUP_REMOVED lines=12> */
.L_x_8982:
[----:B------:R-:W-:Y:S02]  /*20550*/  IMAD.MOV.U32 R13, RZ, RZ, R5 ;  /* 0x000000ffff0d7224 */ /* 0x000fe400078e0005 */
[----:B------:R-:W-:Y:S01]  /*20560*/  IMAD.MOV.U32 R12, RZ, RZ, 0x5 ;  /* 0x00000005ff0c7424 */ /* 0x000fe200078e00ff */
[----:B------:R-:W-:-:S13]  /*20570*/  @!P2 IADD3 R2, P1, R30, R14, RZ ;  /* 0x0000000e1e02a210 */ /* 0x000fda0007f3e0ff */
[----:B------:R-:W-:Y:S05]  /*20580*/  WARPSYNC.COLLECTIVE R15, `(.L_x_8983) ;  /* 0x000000000f087348 */ /* 0x000fea0003c00000 */
[----:B------:R0:W1:Y:S02]  /*20590*/  SHFL.IDX P6, R14, R13, R12, R11 ;  /* 0x0000000c0d0e7389 */ /* 0x00006400000c000b */
[----:B01----:R-:W-:Y:S01]  /*205a0*/  ENDCOLLECTIVE ;  /* 0x000000000000791b */ /* 0x003fe20003800000 */
.L_x_8983:
[----:B------:R-:W-:-:S05]  /*205b0*/  @!P2 IMAD.X R3, RZ, RZ, R6, P1 ;  /* 0x000000ffff03a224 */ /* 0x000fca00008e0606 */
[----:B------:R-:W-:Y:S01]  /*205c0*/  @!PT LDS RZ, [RZ] ;  /* 0x00000000fffff984 */ /* 0x000fe20000000800 */
[----:B------:R-:W-:Y:S01]  /*205d0*/  @!PT LDS RZ, [RZ] ;  /* 0x00000000fffff984 */ /* 0x000fe20000000800 */
[----:B------:R-:W-:Y:S01]  /*205e0*/  @!PT LDS RZ, [RZ] ;  /* 0x00000000fffff984 */ /* 0x000fe20000000800 */
[----:B------:R0:W-:Y:S01]  /*205f0*/  @!P2 LDGSTS.E.BYPASS.LTC128B.128 [R8+0x16400], desc[UR54][R2.64], !P0 ;  /* 0x164000000208afae */ /* 0x0001e2000c101d76 */
[----:B------:R-:W-:Y:S01]  /*20600*/  ISETP.GE.AND P2, PT, R7, R4, PT ;  /* 0x000000040700720c */ /* 0x000fe20003f46270 */
[----:B------:R-:W-:Y:S02]  /*20610*/  IMAD.MOV.U32 R13, RZ, RZ, R0 ;  /* 0x000000ffff0d7224 */ /* 0x000fe400078e0000 */
[----:B------:R-:W-:-:S10]  /*20620*/  IMAD.MOV.U32 R6, RZ, RZ, R14 ;  /* 0x000000ffff067224 */ /* 0x000fd400078e000e */
[----:B0-----:R-:W-:Y:S05]  /*20630*/  WARPSYNC.COLLECTIVE R15, `(.L_x_8984) ;  /* 0x000000000f087348 */ /* 0x001fea0003c00000 */
[----:B------:R1:W2:Y:S02]  /*20640*/  SHFL.IDX P6, R14, R13, R12, R11 ;  /* 0x0000000c0d0e7389 */ /* 0x0002a400000c000b */
[----:B012---:R-:W-:Y:S01]  /*20650*/  ENDCOLLECTIVE ;  /* 0x000000000000791b */ /* 0x007fe20003800000 */
.L_x_8984:
[----:B------:R-:W-:Y:S02]  /*20660*/  IMAD.MOV.U32 R13, RZ, RZ, R5 ;  /* 0x000000ffff0d7224 */ /* 0x000fe400078e0005 */
[----:B------:R-:W-:Y:S01]  /*20670*/  IMAD.MOV.U32 R12, RZ, RZ, 0x6 ;  /* 0x00000006ff0c7424 */ /* 0x000fe200078e00ff */
[----:B------:R-:W-:-:S13]  /*20680*/  @!P2 IADD3 R2, P1, R30, R14, RZ ;  /* 0x0000000e1e02a210 */ /* 0x000fda0007f3e0ff */
[----:B------:R-:W-:Y:S05]  /*20690*/  WARPSYNC.COLLECTIVE R15, `(.L_x_8985) ;  /* 0x000000000f087348 */ /* 0x000fea0003c00000 */
[----:B------:R0:W1:Y:S02]  /*206a0*/  SHFL.IDX P6, R14, R13, R12, R11 ;  /* 0x0000000c0d0e7389 */ /* 0x00006400000c000b */
[----:B01----:R-:W-:Y:S01]  /*206b0*/  ENDCOLLECTIVE ;  /* 0x000000000000791b */ /* 0x003fe20003800000 */
.L_x_8985:
[----:B------:R-:W-:-:S05]  /*206c0*/  @!P2 IMAD.X R3, RZ, RZ, R6, P1 ;  /* 0x000000ffff03a224 */ /* 0x000fca00008e0606 */
[----:B------:R-:W-:Y:S01]  /*206d0*/  @!PT LDS RZ, [RZ] ;  /* 0x00000000fffff984 */ /* 0x000fe20000000800 */
[----:B------:R-:W-:Y:S01]  /*206e0*/  @!PT LDS RZ, [RZ] ;  /* 0x00000000fffff984 */ /* 0x000fe20000000800 */
[----:B------:R-:W-:Y:S01]  /*206f0*/  @!PT LDS RZ, [RZ] ;  /* 0x00000000fffff984 */ /* 0x000fe20000000800 */
[----:B------:R0:W-:Y:S01]  /*20700*/  @!P2 LDGSTS.E.BYPASS.LTC128B.128 [R8+0x16c00], desc[UR54][R2.64], !P0 ;  /* 0x16c000000208afae */ /* 0x0001e2000c101d76 */
[----:B------:R-:W-:Y:S02]  /*20710*/  IMAD.MOV.U32 R13, RZ, RZ, R0 ;  /* 0x000000ffff0d7224 */ /* 0x000fe400078e0000 */
[----:B0-----:R-:W-:Y:S02]  /*20720*/  VIADD R3, R19, 0x60 ;  /* 0x0000006013037836 */ /* 0x001fe40000000000 */
[----:B------:R-:W-:-:S03]  /*20730*/  IMAD.MOV.U32 R6, RZ, RZ, R14 ;  /* 0x000000ffff067224 */ /* 0x000fc600078e000e */
[----:B------:R-:W-:-:S13]  /*20740*/  ISETP.GE.AND P2, PT, R3, R4, PT ;  /* 0x000000040300720c */ /* 0x000fda0003f46270 */
[----:B------:R-:W-:Y:S05]  /*20750*/  WARPSYNC.COLLECTIVE R15, `(.L_x_8986) ;  /* 0x000000000f087348 */ /* 0x000fea0003c00000 */
[----:B------:R0:W1:Y:S02]  /*20760*/  SHFL.IDX P6, R14, R13, R12, R11 ;  /* 0x0000000c0d0e7389 */ /* 0x00006400000c000b */
[----:B01----:R-:W-:Y:S01]  /*20770*/  ENDCOLLECTIVE ;  /* 0x000000000000791b */ /* 0x003fe20003800000 */
.L_x_8986:
[----:B------:R-:W-:Y:S02]  /*20780*/  IMAD.MOV.U32 R13, RZ, RZ, R5 ;  /* 0x000000ffff0d7224 */ /* 0x000fe400078e0005 */
[----:B------:R-:W-:Y:S01]  /*20790*/  IMAD.MOV.U32 R12, RZ, RZ, 0x7 ;  /* 0x00000007ff0c7424 */ /* 0x000fe200078e00ff */
[----:B------:R-:W-:-:S13]  /*207a0*/  @!P2 IADD3 R2, P1, R30, R14, RZ ;  /* 0x0000000e1e02a210 */ /* 0x000fda0007f3e0ff */
[----:B------:R-:W-:Y:S05]  /*207b0*/  WARPSYNC.COLLECTIVE R15, `(.L_x_8987) ;  /* 0x000000000f087348 */ /* 0x000fea0003c00000 */
[----:B------:R0:W1:Y:S02]  /*207c0*/  SHFL.IDX P6, R14, R13, R12, R11 ;  /* 0x0000000c0d0e7389 */ /* 0x00006400000c000b */
[----:B01----:R-:W-:Y:S01]  /*207d0*/  ENDCOLLECTIVE ;  /* 0x000000000000791b */ /* 0x003fe20003800000 */
.L_x_8987:
        /* <DEDUP_REMOVED lines=10> */
.L_x_8988:
[----:B------:R-:W-:Y:S05]  /*20880*/  BRA `(.L_x_8989) ;  /* 0xffffffa000547947 */ /* 0x000fea000383ffff */
.L_x_8866:
[----:B0-----:R0:W1:Y:S02]  /*20890*/  SYNCS.PHASECHK.TRANS64.TRYWAIT P0, [R17+URZ+0x22820], R0 ;  /* 0x02282000110075a7 */ /* 0x001064000800017f */
[----:B-1----:R-:W-:Y:S05]  /*208a0*/  @!P0 NANOSLEEP.SYNCS 0x989680 ;  /* 0x009896800000895d */ /* 0x002fea0003900000 */
[----:B------:R-:W1:Y:S02]  /*208b0*/  @!P0 SYNCS.PHASECHK.TRANS64 P0, [R17+URZ+0x22820], R0 ;  /* 0x02282000110085a7 */ /* 0x000e64000800007f */
[----:B-1----:R-:W-:Y:S05]  /*208c0*/  @!P0 BRA `(.L_x_8866) ;  /* 0xfffffffc00f08947 */ /* 0x002fea000383ffff */
[----:B------:R-:W-:Y:S05]  /*208d0*/  BRA `(.L_x_8990) ;  /* 0xffffffa000b07947 */ /* 0x000fea000383ffff */
.L_x_8870:
[----:B0-----:R0:W1:Y:S02]  /*208e0*/  SYNCS.PHASECHK.TRANS64.TRYWAIT P0, [R0+URZ+0x22880], R28 ;  /* 0x0228801c000075a7 */ /* 0x001064000800017f */
[----:B-1----:R-:W-:Y:S05]  /*208f0*/  @!P0 NANOSLEEP.SYNCS 0x989680 ;  /* 0x009896800000895d */ /* 0x002fea0003900000 */
[----:B------:R-:W1:Y:S02]  /*20900*/  @!P0 SYNCS.PHASECHK.TRANS64 P0, [R0+URZ+0x22880], R28 ;  /* 0x0228801c000085a7 */ /* 0x000e64000800007f */
[----:B-1----:R-:W-:Y:S05]  /*20910*/  @!P0 BRA `(.L_x_8870) ;  /* 0xfffffffc00f08947 */ /* 0x002fea000383ffff */
[----:B------:R-:W-:Y:S05]  /*20920*/  BRA `(.L_x_8991) ;  /* 0xffffffa400dc7947 */ /* 0x000fea000383ffff */
.L_x_8871:
        /* <DEDUP_REMOVED lines=8> */
.L_x_8993:
[----:B------:R-:W-:Y:S05]  /*209b0*/  BSYNC B0 ;  /* 0x0000000000007941 */ /* 0x000fea0003800000 */
.L_x_8992:
        /* <DEDUP_REMOVED lines=9> */
.L_x_8994:
[----:B------:R-:W-:Y:S02]  /*20a50*/  IMAD.MOV.U32 R13, RZ, RZ, R4 ;  /* 0x000000ffff0d7224 */ /* 0x000fe400078e0004 */
[----:B------:R-:W-:Y:S02]  /*20a60*/  IMAD.MOV.U32 R12, RZ, RZ, 0x1 ;  /* 0x00000001ff0c7424 */ /* 0x000fe400078e00ff */
[----:B------:R-:W-:-:S07]  /*20a70*/  IMAD.MOV.U32 R2, RZ, RZ, R14 ;  /* 0x000000ffff027224 */ /* 0x000fce00078e000e */
[----:B------:R-:W-:Y:S05]  /*20a80*/  WARPSYNC.COLLECTIVE R15, `(.L_x_8995) ;  /* 0x000000000f087348 */ /* 0x000fea0003c00000 */
[----:B------:R0:W1:Y:S02]  /*20a90*/  SHFL.IDX P6, R14, R13, R12, R11 ;  /* 0x0000000c0d0e7389 */ /* 0x00006400000c000b */
[----:B01----:R-:W-:Y:S01]  /*20aa0*/  ENDCOLLECTIVE ;  /* 0x000000000000791b */ /* 0x003fe20003800000 */
.L_x_8995:
        /* <DEDUP_REMOVED lines=11> */
.L_x_8996:
        /* <DEDUP_REMOVED lines=8> */
.L_x_8997:
        /* <DEDUP_REMOVED lines=9> */
.L_x_8998:
        /* <DEDUP_REMOVED lines=9> */
.L_x_8999:
        /* <DEDUP_REMOVED lines=9> */
.L_x_9000:
[----:B------:R-:W-:Y:S02]  /*20d90*/  IMAD.MOV.U32 R13, RZ, RZ, R4 ;  /* 0x000000ffff0d7224 */ /* 0x000fe400078e0004 */
[----:B------:R-:W-:Y:S02]  /*20da0*/  IMAD.MOV.U32 R12, RZ, RZ, 0x4 ;  /* 0x00000004ff0c7424 */ /* 0x000fe400078e00ff */
[----:B------:R-:W-:-:S07]  /*20db0*/  IMAD.MOV.U32 R2, RZ, RZ, R14 ;  /* 0x000000ffff027224 */ /* 0x000fce00078e000e */
[----:B------:R-:W-:Y:S05]  /*20dc0*/  WARPSYNC.COLLECTIVE R15, `(.L_x_9001) ;  /* 0x000000000f087348 */ /* 0x000fea0003c00000 */
[----:B------:R0:W1:Y:S02]  /*20dd0*/  SHFL.IDX P6, R14, R13, R12, R11 ;  /* 0x0000000c0d0e7389 */ /* 0x00006400000c000b */
[----:B01----:R-:W-:Y:S01]  /*20de0*/  ENDCOLLECTIVE ;  /* 0x000000000000791b */ /* 0x003fe20003800000 */
.L_x_9001:
        /* <DEDUP_REMOVED lines=11> */
.L_x_9002:
[----:B------:R-:W-:Y:S02]  /*20ea0*/  IMAD.MOV.U32 R13, RZ, RZ, R4 ;  /* 0x000000ffff0d7224 */ /* 0x000fe400078e0004 */
[----:B------:R-:W-:Y:S02]  /*20eb0*/  IMAD.MOV.U32 R12, RZ, RZ, 0x5 ;  /* 0x00000005ff0c7424 */ /* 0x000fe400078e00ff */
[----:B------:R-:W-:-:S07]  /*20ec0*/  IMAD.MOV.U32 R2, RZ, RZ, R14 ;  /* 0x000000ffff027224 */ /* 0x000fce00078e000e */
[----:B------:R-:W-:Y:S05]  /*20ed0*/  WARPSYNC.COLLECTIVE R15, `(.L_x_9003) ;  /* 0x000000000f087348 */ /* 0x000fea0003c00000 */
[----:B------:R0:W1:Y:S02]  /*20ee0*/  SHFL.IDX P6, R14, R13, R12, R11 ;  /* 0x0000000c0d0e7389 */ /* 0x00006400000c000b */
[----:B01----:R-:W-:Y:S01]  /*20ef0*/  ENDCOLLECTIVE ;  /* 0x000000000000791b */ /* 0x003fe20003800000 */
.L_x_9003:
        /* <DEDUP_REMOVED lines=11> */
.L_x_9004:
[----:B------:R-:W-:Y:S02]  /*20fb0*/  IMAD.MOV.U32 R13, RZ, RZ, R4 ;  /* 0x000000ffff0d7224 */ /* 0x000fe400078e0004 */
[----:B------:R-:W-:Y:S02]  /*20fc0*/  IMAD.MOV.U32 R12, RZ, RZ, 0x6 ;  /* 0x00000006ff0c7424 */ /* 0x000fe400078e00ff */
[----:B------:R-:W-:-:S07]  /*20fd0*/  IMAD.MOV.U32 R2, RZ, RZ, R14 ;  /* 0x000000ffff027224 */ /* 0x000fce00078e000e */
[----:B------:R-:W-:Y:S05]  /*20fe0*/  WARPSYNC.COLLECTIVE R15, `(.L_x_9005) ;  /* 0x000000000f087348 */ /* 0x000fea0003c00000 */
[----:B------:R0:W1:Y:S02]  /*20ff0*/  SHFL.IDX P6, R14, R13, R12, R11 ;  /* 0x0000000c0d0e7389 */ /* 0x00006400000c000b */
[----:B01----:R-:W-:Y:S01]  /*21000*/  ENDCOLLECTIVE ;  /* 0x000000000000791b */ /* 0x003fe20003800000 */
.L_x_9005:
        /* <DEDUP_REMOVED lines=11> */
.L_x_9006:
[----:B------:R-:W-:Y:S02]  /*210c0*/  IMAD.MOV.U32 R13, RZ, RZ, R4 ;  /* 0x000000ffff0d7224 */ /* 0x000fe400078e0004 */
[----:B------:R-:W-:Y:S02]  /*210d0*/  IMAD.MOV.U32 R12, RZ, RZ, 0x7 ;  /* 0x00000007ff0c7424 */ /* 0x000fe400078e00ff */
[----:B------:R-:W-:-:S07]  /*210e0*/  IMAD.MOV.U32 R2, RZ, RZ, R14 ;  /* 0x000000ffff027224 */ /* 0x000fce00078e000e */
[----:B------:R-:W-:Y:S05]  /*210f0*/  WARPSYNC.COLLECTIVE R15, `(.L_x_9007) ;  /* 0x000000000f087348 */ /* 0x000fea0003c00000 */
[----:B------:R0:W1:Y:S02]  /*21100*/  SHFL.IDX P6, R14, R13, R12, R11 ;  /* 0x0000000c0d0e7389 */ /* 0x00006400000c000b */
[----:B01----:R-:W-:Y:S01]  /*21110*/  ENDCOLLECTIVE ;  /* 0x000000000000791b */ /* 0x003fe20003800000 */
.L_x_9007:
        /* <DEDUP_REMOVED lines=11> */
.L_x_9008:
[----:B------:R-:W-:Y:S02]  /*211d0*/  IMAD.MOV.U32 R13, RZ, RZ, R20 ;  /* 0x000000ffff0d7224 */ /* 0x000fe400078e0014 */
[----:B------:R-:W-:Y:S02]  /*211e0*/  IMAD.MOV.U32 R12, RZ, RZ, RZ ;  /* 0x000000ffff0c7224 */ /* 0x000fe400078e00ff */
[----:B------:R-:W-:-:S07]  /*211f0*/  IMAD.MOV.U32 R21, RZ, RZ, R14 ;  /* 0x000000ffff157224 */ /* 0x000fce00078e000e */
[----:B------:R-:W-:Y:S05]  /*21200*/  WARPSYNC.COLLECTIVE R15, `(.L_x_9009) ;  /* 0x000000000f087348 */ /* 0x000fea0003c00000 */
[----:B------:R0:W1:Y:S02]  /*21210*/  SHFL.IDX P6, R14, R13, R12, R11 ;  /* 0x0000000c0d0e7389 */ /* 0x00006400000c000b */
[----:B01----:R-:W-:Y:S01]  /*21220*/  ENDCOLLECTIVE ;  /* 0x000000000000791b */ /* 0x003fe20003800000 */
.L_x_9009:
        /* <DEDUP_REMOVED lines=11> */
.L_x_9010:
[----:B------:R-:W-:Y:S02]  /*212e0*/  IMAD.MOV.U32 R13, RZ, RZ, R20 ;  /* 0x000000ffff0d7224 */ /* 0x000fe400078e0014 */
[----:B------:R-:W-:Y:S02]  /*212f0*/  IMAD.MOV.U32 R12, RZ, RZ, 0x1 ;  /* 0x00000001ff0c7424 */ /* 0x000fe400078e00ff */
[----:B------:R-:W-:-:S07]  /*21300*/  IMAD.MOV.U32 R5, RZ, RZ, R14 ;  /* 0x000000ffff057224 */ /* 0x000fce00078e000e */
[----:B------:R-:W-:Y:S05]  /*21310*/  WARPSYNC.COLLECTIVE R15, `(.L_x_9011) ;  /* 0x000000000f087348 */ /* 0x000fea0003c00000 */
[----:B------:R0:W1:Y:S02]  /*21320*/  SHFL.IDX P6, R14, R13, R12, R11 ;  /* 0x0000000c0d0e7389 */ /* 0x00006400000c000b */
[----:B01----:R-:W-:Y:S01]  /*21330*/  ENDCOLLECTIVE ;  /* 0x000000000000791b */ /* 0x003fe20003800000 */
.L_x_9011:
        /* <DEDUP_REMOVED lines=11> */
.L_x_9012:
[----:B------:R-:W-:Y:S01]  /*213f0*/  IMAD.MOV.U32 R2, RZ, RZ, R14 ;  /* 0x000000ffff027224 */ /* 0x000fe200078e000e */
[----:B------:R-:W-:Y:S06]  /*21400*/  BRA `(.L_x_9013) ;  /* 0xffffffa000787947 */ /* 0x000fec000383ffff */
.L_x_8876:
[----:B--2---:R2:W3:Y:S02]  /*21410*/  SYNCS.PHASECHK.TRANS64.TRYWAIT P0, [R0+URZ+0x22840], R28 ;  /* 0x0228401c000075a7 */ /* 0x0044e4000800017f */
[----:B---3--:R-:W-:Y:S05]  /*21420*/  @!P0 NANOSLEEP.SYNCS 0x989680 ;  /* 0x009896800000895d */ /* 0x008fea0003900000 */
[----:B------:R-:W3:Y:S02]  /*21430*/  @!P0 SYNCS.PHASECHK.TRANS64 P0, [R0+URZ+0x22840], R28 ;  /* 0x0228401c000085a7 */ /* 0x000ee4000800007f */
[----:B---3--:R-:W-:Y:S05]  /*21440*/  @!P0 BRA `(.L_x_8876) ;  /* 0xfffffffc00f08947 */ /* 0x008fea000383ffff */
[----:B------:R-:W-:Y:S05]  /*21450*/  BRA `(.L_x_9014) ;  /* 0xffffffa000c87947 */ /* 0x000fea000383ffff */
.L_x_8877:
        /* <DEDUP_REMOVED lines=8> */
.L_x_9016:
[----:B------:R-:W-:Y:S05]  /*214e0*/  BSYNC B0 ;  /* 0x0000000000007941 */ /* 0x000fea0003800000 */
.L_x_9015:
        /* <DEDUP_REMOVED lines=8> */
.L_x_9017:
[----:B------:R-:W-:Y:S02]  /*21570*/  IMAD.MOV.U32 R13, RZ, RZ, R4 ;  /* 0x000000ffff0d7224 */ /* 0x000fe400078e0004 */
[----:B------:R-:W-:Y:S02]  /*21580*/  IMAD.MOV.U32 R12, RZ, RZ, 0x1 ;  /* 0x00000001ff0c7424 */ /* 0x000fe400078e00ff */
[----:B------:R-:W-:-:S07]  /*21590*/  IMAD.MOV.U32 R2, RZ, RZ, R14 ;  /* 0x000000ffff027224 */ /* 0x000fce00078e000e */
[----:B------:R-:W-:Y:S05]  /*215a0*/  WARPSYNC.COLLECTIVE R15, `(.L_x_9018) ;  /* 0x000000000f087348 */ /* 0x000fea0003c00000 */
[----:B------:R0:W1:Y:S02]  /*215b0*/  SHFL.IDX P6, R14, R13, R12, R11 ;  /* 0x0000000c0d0e7389 */ /* 0x00006400000c000b */
[----:B01----:R-:W-:Y:S01]  /*215c0*/  ENDCOLLECTIVE ;  /* 0x000000000000791b */ /* 0x003fe20003800000 */
.L_x_9018:
        /* <DEDUP_REMOVED lines=11> */
.L_x_9019:
        /* <DEDUP_REMOVED lines=8> */
.L_x_9020:
        /* <DEDUP_REMOVED lines=9> */
.L_x_9021:
        /* <DEDUP_REMOVED lines=9> */
.L_x_9022:
        /* <DEDUP_REMOVED lines=9> */
.L_x_9023:
[----:B------:R-:W-:Y:S02]  /*218b0*/  IMAD.MOV.U32 R13, RZ, RZ, R4 ;  /* 0x000000ffff0d7224 */ /* 0x000fe400078e0004 */
[----:B------:R-:W-:Y:S01]  /*218c0*/  IMAD.MOV.U32 R12, RZ, RZ, 0x4 ;  /* 0x00000004ff0c7424 */ /* 0x000fe200078e00ff */
[----:B------:R-:W-:-:S13]  /*218d0*/  IADD3 R2, P0, R30, R14, RZ ;  /* 0x0000000e1e027210 */ /* 0x000fda0007f1e0ff */
[----:B------:R-:W-:Y:S05]  /*218e0*/  WARPSYNC.COLLECTIVE R15, `(.L_x_9024) ;  /* 0x000000000f087348 */ /* 0x000fea0003c00000 */
[----:B------:R0:W1:Y:S02]  /*218f0*/  SHFL.IDX P6, R14, R13, R12, R11 ;  /* 0x0000000c0d0e7389 */ /* 0x00006400000c000b */
[----:B01----:R-:W-:Y:S01]  /*21900*/  ENDCOLLECTIVE ;  /* 0x000000000000791b */ /* 0x003fe20003800000 */
.L_x_9024:
        /* <DEDUP_REMOVED lines=10> */
.L_x_9025:
[----:B------:R-:W-:Y:S02]  /*219b0*/  IMAD.MOV.U32 R13, RZ, RZ, R4 ;  /* 0x000000ffff0d7224 */ /* 0x000fe400078e0004 */
[----:B------:R-:W-:Y:S01]  /*219c0*/  IMAD.MOV.U32 R12, RZ, RZ, 0x5 ;  /* 0x00000005ff0c7424 */ /* 0x000fe200078e00ff */
[----:B------:R-:W-:-:S13]  /*219d0*/  IADD3 R2, P0, R30, R14, RZ ;  /* 0x0000000e1e027210 */ /* 0x000fda0007f1e0ff */
[----:B------:R-:W-:Y:S05]  /*219e0*/  WARPSYNC.COLLECTIVE R15, `(.L_x_9026) ;  /* 0x000000000f087348 */ /* 0x000fea0003c00000 */
[----:B------:R0:W1:Y:S02]  /*219f0*/  SHFL.IDX P6, R14, R13, R12, R11 ;  /* 0x0000000c0d0e7389 */ /* 0x00006400000c000b */
[----:B01----:R-:W-:Y:S01]  /*21a00*/  ENDCOLLECTIVE ;  /* 0x000000000000791b */ /* 0x003fe20003800000 */
.L_x_9026:
        /* <DEDUP_REMOVED lines=10> */
.L_x_9027:
[----:B------:R-:W-:Y:S02]  /*21ab0*/  IMAD.MOV.U32 R13, RZ, RZ, R4 ;  /* 0x000000ffff0d7224 */ /* 0x000fe400078e0004 */
[----:B------:R-:W-:Y:S01]  /*21ac0*/  IMAD.MOV.U32 R12, RZ, RZ, 0x6 ;  /* 0x00000006ff0c7424 */ /* 0x000fe200078e00ff */
[----:B------:R-:W-:-:S13]  /*21ad0*/  IADD3 R2, P0, R30, R14, RZ ;  /* 0x0000000e1e027210 */ /* 0x000fda0007f1e0ff */
[----:B------:R-:W-:Y:S05]  /*21ae0*/  WARPSYNC.COLLECTIVE R15, `(.L_x_9028) ;  /* 0x000000000f087348 */ /* 0x000fea0003c00000 */
[----:B------:R0:W1:Y:S02]  /*21af0*/  SHFL.IDX P6, R14, R13, R12, R11 ;  /* 0x0000000c0d0e7389 */ /* 0x00006400000c000b */
[----:B01----:R-:W-:Y:S01]  /*21b00*/  ENDCOLLECTIVE ;  /* 0x000000000000791b */ /* 0x003fe20003800000 */
.L_x_9028:
        /* <DEDUP_REMOVED lines=10> */
.L_x_9029:
[----:B------:R-:W-:Y:S02]  /*21bb0*/  IMAD.MOV.U32 R13, RZ, RZ, R4 ;  /* 0x000000ffff0d7224 */ /* 0x000fe400078e0004 */
[----:B------:R-:W-:Y:S02]  /*21bc0*/  IMAD.MOV.U32 R12, RZ, RZ, 0x7 ;  /* 0x00000007ff0c7424 */ /* 0x000fe400078e00ff */
[----:B------:R-:W-:-:S07]  /*21bd0*/  IMAD.MOV.U32 R2, RZ, RZ, R14 ;  /* 0x000000ffff027224 */ /* 0x000fce00078e000e */
[----:B------:R-:W-:Y:S05]  /*21be0*/  WARPSYNC.COLLECTIVE R15, `(.L_x_9030) ;  /* 0x000000000f087348 */ /* 0x000fea0003c00000 */
[----:B------:R0:W1:Y:S02]  /*21bf0*/  SHFL.IDX P6, R14, R13, R12, R11 ;  /* 0x0000000c0d0e7389 */ /* 0x00006400000c000b */
[----:B01----:R-:W-:Y:S01]  /*21c00*/  ENDCOLLECTIVE ;  /* 0x000000000000791b */ /* 0x003fe20003800000 */
.L_x_9030:
        /* <DEDUP_REMOVED lines=11> */
.L_x_9031:
[----:B------:R-:W-:Y:S02]  /*21cc0*/  IMAD.MOV.U32 R13, RZ, RZ, R8 ;  /* 0x000000ffff0d7224 */ /* 0x000fe400078e0008 */
[----:B------:R-:W-:Y:S02]  /*21cd0*/  IMAD.MOV.U32 R12, RZ, RZ, RZ ;  /* 0x000000ffff0c7224 */ /* 0x000fe400078e00ff */
[----:B------:R-:W-:-:S07]  /*21ce0*/  IMAD.MOV.U32 R9, RZ, RZ, R14 ;  /* 0x000000ffff097224 */ /* 0x000fce00078e000e */
[----:B------:R-:W-:Y:S05]  /*21cf0*/  WARPSYNC.COLLECTIVE R15, `(.L_x_9032) ;  /* 0x000000000f087348 */ /* 0x000fea0003c00000 */
[----:B------:R0:W1:Y:S02]  /*21d00*/  SHFL.IDX P6, R14, R13, R12, R11 ;  /* 0x0000000c0d0e7389 */ /* 0x00006400000c000b */
[----:B01----:R-:W-:Y:S01]  /*21d10*/  ENDCOLLECTIVE ;  /* 0x000000000000791b */ /* 0x003fe20003800000 */
.L_x_9032:
        /* <DEDUP_REMOVED lines=11> */
.L_x_9033:
[----:B------:R-:W-:Y:S02]  /*21dd0*/  IMAD.MOV.U32 R13, RZ, RZ, R8 ;  /* 0x000000ffff0d7224 */ /* 0x000fe400078e0008 */
[----:B------:R-:W-:Y:S02]  /*21de0*/  IMAD.MOV.U32 R12, RZ, RZ, 0x1 ;  /* 0x00000001ff0c7424 */ /* 0x000fe400078e00ff */
[----:B------:R-:W-:-:S07]  /*21df0*/  IMAD.MOV.U32 R5, RZ, RZ, R14 ;  /* 0x000000ffff057224 */ /* 0x000fce00078e000e */
[----:B------:R-:W-:Y:S05]  /*21e00*/  WARPSYNC.COLLECTIVE R15, `(.L_x_9034) ;  /* 0x000000000f087348 */ /* 0x000fea0003c00000 */
[----:B------:R0:W1:Y:S02]  /*21e10*/  SHFL.IDX P6, R14, R13, R12, R11 ;  /* 0x0000000c0d0e7389 */ /* 0x00006400000c000b */
[----:B01----:R-:W-:Y:S01]  /*21e20*/  ENDCOLLECTIVE ;  /* 0x000000000000791b */ /* 0x003fe20003800000 */
.L_x_9034:
        /* <DEDUP_REMOVED lines=11> */
.L_x_9035:
[----:B------:R-:W-:Y:S05]  /*21ee0*/  BRA `(.L_x_9036) ;  /* 0xffffff9c00647947 */ /* 0x000fea000383ffff */
.L_x_8882:
[----:B0-----:R0:W1:Y:S02]  /*21ef0*/  SYNCS.PHASECHK.TRANS64.TRYWAIT P2, [R3+URZ+0x22870], R0 ;  /* 0x02287000030075a7 */ /* 0x001064000804017f */
[----:B-1----:R-:W-:Y:S05]  /*21f00*/  @!P2 NANOSLEEP.SYNCS 0x989680 ;  /* 0x009896800000a95d */ /* 0x002fea0003900000 */
[----:B------:R-:W1:Y:S02]  /*21f10*/  @!P2 SYNCS.PHASECHK.TRANS64 P2, [R3+URZ+0x22870], R0 ;  /* 0x022870000300a5a7 */ /* 0x000e64000804007f */
[----:B-1----:R-:W-:Y:S05]  /*21f20*/  @!P2 BRA `(.L_x_8882) ;  /* 0xfffffffc00f0a947 */ /* 0x002fea000383ffff */
[----:B------:R-:W-:Y:S05]  /*21f30*/  BRA `(.L_x_9037) ;  /* 0xffffff9c00c87947 */ /* 0x000fea000383ffff */
.L_x_8884:
[----:B0-----:R0:W1:Y:S02]  /*21f40*/  SYNCS.PHASECHK.TRANS64.TRYWAIT P2, [R3+URZ+0x22860], R0 ;  /* 0x02286000030075a7 */ /* 0x001064000804017f */
[----:B-1----:R-:W-:Y:S05]  /*21f50*/  @!P2 NANOSLEEP.SYNCS 0x989680 ;  /* 0x009896800000a95d */ /* 0x002fea0003900000 */
[----:B------:R-:W1:Y:S02]  /*21f60*/  @!P2 SYNCS.PHASECHK.TRANS64 P2, [R3+URZ+0x22860], R0 ;  /* 0x022860000300a5a7 */ /* 0x000e64000804007f */
[----:B-1----:R-:W-:Y:S05]  /*21f70*/  @!P2 BRA `(.L_x_8884) ;  /* 0xfffffffc00f0a947 */ /* 0x002fea000383ffff */
[----:B------:R-:W-:Y:S05]  /*21f80*/  BRA `(.L_x_9038) ;  /* 0xffffff9c00d87947 */ /* 0x000fea000383ffff */
.L_x_8892:
[----:B-1----:R1:W2:Y:S02]  /*21f90*/  SYNCS.PHASECHK.TRANS64.TRYWAIT P1, [R2+URZ+0x22870], R3 ;  /* 0x02287003020075a7 */ /* 0x0022a4000802017f */
[----:B--2---:R-:W-:Y:S05]  /*21fa0*/  @!P1 NANOSLEEP.SYNCS 0x989680 ;  /* 0x009896800000995d */ /* 0x004fea0003900000 */
[----:B------:R-:W2:Y:S02]  /*21fb0*/  @!P1 SYNCS.PHASECHK.TRANS64 P1, [R2+URZ+0x22870], R3 ;  /* 0x02287003020095a7 */ /* 0x000ea4000802007f */
[----:B--2---:R-:W-:Y:S05]  /*21fc0*/  @!P1 BRA `(.L_x_8892) ;  /* 0xfffffffc00f09947 */ /* 0x004fea000383ffff */
[----:B------:R-:W-:Y:S05]  /*21fd0*/  BRA `(.L_x_9039) ;  /* 0xffffffa400c87947 */ /* 0x000fea000383ffff */
.L_x_8894:
[----:B0-----:R0:W1:Y:S02]  /*21fe0*/  SYNCS.PHASECHK.TRANS64.TRYWAIT P1, [R2+URZ+0x22860], R3 ;  /* 0x02286003020075a7 */ /* 0x001064000802017f */
[----:B-1----:R-:W-:Y:S05]  /*21ff0*/  @!P1 NANOSLEEP.SYNCS 0x989680 ;  /* 0x009896800000995d */ /* 0x002fea0003900000 */
[----:B------:R-:W1:Y:S02]  /*22000*/  @!P1 SYNCS.PHASECHK.TRANS64 P1, [R2+URZ+0x22860], R3 ;  /* 0x02286003020095a7 */ /* 0x000e64000802007f */
[----:B-1----:R-:W-:Y:S05]  /*22010*/  @!P1 BRA `(.L_x_8894) ;  /* 0xfffffffc00f09947 */ /* 0x002fea000383ffff */
[----:B------:R-:W-:Y:S05]  /*22020*/  BRA `(.L_x_9040) ;  /* 0xffffffa400d47947 */ /* 0x000fea000383ffff */
.L_x_8908:
[----:B0-----:R0:W1:Y:S02]  /*22030*/  SYNCS.PHASECHK.TRANS64.TRYWAIT P0, [R5+URZ+0x22820], R0 ;  /* 0x02282000050075a7 */ /* 0x001064000800017f */
[----:B-1----:R-:W-:Y:S05]  /*22040*/  @!P0 NANOSLEEP.SYNCS 0x989680 ;  /* 0x009896800000895d */ /* 0x002fea0003900000 */
[----:B------:R-:W1:Y:S02]  /*22050*/  @!P0 SYNCS.PHASECHK.TRANS64 P0, [R5+URZ+0x22820], R0 ;  /* 0x02282000050085a7 */ /* 0x000e64000800007f */
[----:B-1----:R-:W-:Y:S05]  /*22060*/  @!P0 BRA `(.L_x_8908) ;  /* 0xfffffffc00f08947 */ /* 0x002fea000383ffff */
[----:B------:R-:W-:Y:S05]  /*22070*/  BRA `(.L_x_9041) ;  /* 0xffffffbc00d07947 */ /* 0x000fea000383ffff */
.L_x_8909:
        /* <DEDUP_REMOVED lines=11> */
.L_x_9043:
[----:B------:R-:W-:Y:S05]  /*22130*/  BSYNC B0 ;  /* 0x0000000000007941 */ /* 0x000fea0003800000 */
.L_x_9042:
[----:B------:R-:W-:Y:S05]  /*22140*/  BRA `(.L_x_9044) ;  /* 0xffffffbc00b87947 */ /* 0x000fea000383ffff */
.L_x_8912:
[----:B------:R-:W-:Y:S01]  /*22150*/  BSSY B1, `(.L_x_9045) ;  /* 0x0000006000017945 */ /* 0x000fe20003800000 */
[----:B------:R-:W-:-:S07]  /*22160*/  IMAD.MOV.U32 R15, RZ, RZ, -0x1 ;  /* 0xffffffffff0f7424 */ /* 0x000fce00078e00ff */
[----:B0-----:R-:W-:Y:S05]  /*22170*/  WARPSYNC.COLLECTIVE R15, `(.L_x_9046) ;  /* 0x000000000f0c7348 */ /* 0x001fea0003c00000 */
[----:B------:R-:W-:Y:S02]  /*22180*/  ELECT P6, UR62, PT ;  /* 0x00000000003e782f */ /* 0x000fe400038c0000 */
[----:B------:R-:W-:Y:S01]  /*22190*/  MOV R14, UR62 ;  /* 0x0000003e000e7c02 */ /* 0x000fe20008000f00 */
[----:B0-----:R-:W-:Y:S10]  /*221a0*/  ENDCOLLECTIVE ;  /* 0x000000000000791b */ /* 0x001ff40003800000 */
.L_x_9046:
[----:B------:R-:W-:Y:S05]  /*221b0*/  BSYNC B1 ;  /* 0x0000000000017941 */ /* 0x000fea0003800000 */
.L_x_9045:
[----:B------:R-:W-:Y:S05]  /*221c0*/  BRA `(.L_x_9047) ;  /* 0xffffffbc00b07947 */ /* 0x000fea000383ffff */
.L_x_8914:
[----:B0-----:R0:W1:Y:S02]  /*221d0*/  SYNCS.PHASECHK.TRANS64.TRYWAIT P1, [R3+URZ+0x22840], R2 ;  /* 0x02284002030075a7 */ /* 0x001064000802017f */
[----:B-1----:R-:W-:Y:S05]  /*221e0*/  @!P1 NANOSLEEP.SYNCS 0x989680 ;  /* 0x009896800000995d */ /* 0x002fea0003900000 */
[----:B------:R-:W1:Y:S02]  /*221f0*/  @!P1 SYNCS.PHASECHK.TRANS64 P1, [R3+URZ+0x22840], R2 ;  /* 0x02284002030095a7 */ /* 0x000e64000802007f */
[----:B-1----:R-:W-:Y:S05]  /*22200*/  @!P1 BRA `(.L_x_8914) ;  /* 0xfffffffc00f09947 */ /* 0x002fea000383ffff */
[----:B------:R-:W-:Y:S05]  /*22210*/  BRA `(.L_x_9048) ;  /* 0xffffffbc00d07947 */ /* 0x000fea000383ffff */
.L_x_8916:
[----:B-1----:R1:W2:Y:S02]  /*22220*/  SYNCS.PHASECHK.TRANS64.TRYWAIT P1, [R31+URZ+0x22840], R0 ;  /* 0x022840001f0075a7 */ /* 0x0022a4000802017f */
[----:B--2---:R-:W-:Y:S05]  /*22230*/  @!P1 NANOSLEEP.SYNCS 0x989680 ;  /* 0x009896800000995d */ /* 0x004fea0003900000 */
[----:B------:R-:W2:Y:S02]  /*22240*/  @!P1 SYNCS.PHASECHK.TRANS64 P1, [R31+URZ+0x22840], R0 ;  /* 0x022840001f0095a7 */ /* 0x000ea4000802007f */
[----:B--2---:R-:W-:Y:S05]  /*22250*/  @!P1 BRA `(.L_x_8916) ;  /* 0xfffffffc00f09947 */ /* 0x004fea000383ffff */
[----:B------:R-:W-:Y:S05]  /*22260*/  BRA `(.L_x_9049) ;  /* 0xffffffbc00dc7947 */ /* 0x000fea000383ffff */
.L_x_8918:
[----:B--2---:R2:W3:Y:S02]  /*22270*/  SYNCS.PHASECHK.TRANS64.TRYWAIT P1, [R3+URZ+0x22860], R2 ;  /* 0x02286002030075a7 */ /* 0x0044e4000802017f */
[----:B---3--:R-:W-:Y:S05]  /*22280*/  @!P1 NANOSLEEP.SYNCS 0x989680 ;  /* 0x009896800000995d */ /* 0x008fea0003900000 */
[----:B------:R-:W3:Y:S02]  /*22290*/  @!P1 SYNCS.PHASECHK.TRANS64 P1, [R3+URZ+0x22860], R2 ;  /* 0x02286002030095a7 */ /* 0x000ee4000802007f */
[----:B---3--:R-:W-:Y:S05]  /*222a0*/  @!P1 BRA `(.L_x_8918) ;  /* 0xfffffffc00f09947 */ /* 0x008fea000383ffff */
[----:B------:R-:W-:Y:S05]  /*222b0*/  BRA `(.L_x_9050) ;  /* 0xffffffbc00d87947 */ /* 0x000fea000383ffff */
.L_x_8920:
[----:B---3--:R3:W4:Y:S02]  /*222c0*/  SYNCS.PHASECHK.TRANS64.TRYWAIT P1, [R31+URZ+0x22860], R0 ;  /* 0x022860001f0075a7 */ /* 0x008724000802017f */
[----:B----4-:R-:W-:Y:S05]  /*222d0*/  @!P1 NANOSLEEP.SYNCS 0x989680 ;  /* 0x009896800000995d */ /* 0x010fea0003900000 */
[----:B------:R-:W4:Y:S02]  /*222e0*/  @!P1 SYNCS.PHASECHK.TRANS64 P1, [R31+URZ+0x22860], R0 ;  /* 0x022860001f0095a7 */ /* 0x000f24000802007f */
[----:B----4-:R-:W-:Y:S05]  /*222f0*/  @!P1 BRA `(.L_x_8920) ;  /* 0xfffffffc00f09947 */ /* 0x010fea000383ffff */
[----:B------:R-:W-:Y:S05]  /*22300*/  BRA `(.L_x_9051) ;  /* 0xffffffbc00d47947 */ /* 0x000fea000383ffff */
.L_x_8922:
[----:B----4-:R4:W0:Y:S02]  /*22310*/  SYNCS.PHASECHK.TRANS64.TRYWAIT P1, [R3+URZ+0x22880], R2 ;  /* 0x02288002030075a7 */ /* 0x010824000802017f */
[----:B0-----:R-:W-:Y:S05]  /*22320*/  @!P1 NANOSLEEP.SYNCS 0x989680 ;  /* 0x009896800000995d */ /* 0x001fea0003900000 */
[----:B------:R-:W0:Y:S02]  /*22330*/  @!P1 SYNCS.PHASECHK.TRANS64 P1, [R3+URZ+0x22880], R2 ;  /* 0x02288002030095a7 */ /* 0x000e24000802007f */
[----:B0-----:R-:W-:Y:S05]  /*22340*/  @!P1 BRA `(.L_x_8922) ;  /* 0xfffffffc00f09947 */ /* 0x001fea000383ffff */
[----:B------:R-:W-:Y:S05]  /*22350*/  BRA `(.L_x_9052) ;  /* 0xffffffbc00d07947 */ /* 0x000fea000383ffff */
.L_x_9053:
        /* <DEDUP_REMOVED lines=10> */
.L_x_16288:


//--------------------- .text._ZN7cutlass13device_kernelIN5flash11enable_sm90INS1_16FlashAttnFwdSm90INS1_25CollectiveMainloopFwdSm90ILi2EN4cute5tupleIJNS5_1CILi1EEES8_S8_EEENS6_IJNS7_ILi128EEENS7_ILi160EEESA_EEELi128ENS_12float_e4m3_tEfNS_4arch4Sm90ELb0ELb1ELb0ELb1ELb1ELb1ELb0ELb1ELb1ELb1ELb1ELb0EEENS1_21CollectiveEpilogueFwdINS6_IJSA_SA_SB_EEES9_NS_10bfloat16_tESF_Li256ELb1ELb1ELb1ELb1EEENS1_36VarlenDynamicPersistentTileSchedulerILi128ELi160ELi256ELi128ELb1ELb1ELb1ELb1ELb0ELb1EEEEEEEEEvNT_6ParamsE --------------------------
	.section	.text._ZN7cutlass13device_kernelIN5flash11enable_sm90INS1_16FlashAttnFwdSm90INS1_25CollectiveMainloopFwdSm90ILi2EN4cute5tupleIJNS5_1CILi1EEES8_S8_EEENS6_IJNS7_ILi128EEENS7_ILi160EEESA_EEELi128ENS_12float_e4m3_tEfNS_4arch4Sm90ELb0ELb1ELb0ELb1ELb1ELb1ELb0ELb1ELb1ELb1ELb1ELb0EEENS1_21CollectiveEpilogueFwdINS6_IJSA_SA_SB_EEES9_NS_10bfloat16_tESF_Li256ELb1ELb1ELb1ELb1EEENS1_36VarlenDynamicPersistentTileSchedulerILi128ELi160ELi256ELi128ELb1ELb1ELb1ELb1ELb0ELb1EEEEEEEEEvNT_6ParamsE,"ax",@progbits
	.align	128
.text._ZN7cutlass13device_kernelIN5flash11enable_sm90INS1_16FlashAttnFwdSm90INS1_25CollectiveMainloopFwdSm90ILi2EN4cute5tupleIJNS5_1CILi1EEES8_S8_EEENS6_IJNS7_ILi128EEENS7_ILi160EEESA_EEELi128ENS_12float_e4m3_tEfNS_4arch4Sm90ELb0ELb1ELb0ELb1ELb1ELb1ELb0ELb1ELb1ELb1ELb1ELb0EEENS1_21CollectiveEpilogueFwdINS6_IJSA_SA_SB_EEES9_NS_10bfloat16_tESF_Li256ELb1ELb1ELb1ELb1EEENS1_36VarlenDynamicPersistentTileSchedulerILi128ELi160ELi256ELi128ELb1ELb1ELb1ELb1ELb0ELb1EEEEEEEEEvNT_6ParamsE:
        .type           _ZN7cutlass13device_kernelIN5flash11enable_sm90INS1_16FlashAttnFwdSm90INS1_25CollectiveMainloopFwdSm90ILi2EN4cute5tupleIJNS5_1CILi1EEES8_S8_EEENS6_IJNS7_ILi128EEENS7_ILi160EEESA_EEELi128ENS_12float_e4m3_tEfNS_4arch4Sm90ELb0ELb1ELb0ELb1ELb1ELb1ELb0ELb1ELb1ELb1ELb1ELb0EEENS1_21CollectiveEpilogueFwdINS6_IJSA_SA_SB_EEES9_NS_10bfloat16_tESF_Li256ELb1ELb1ELb1ELb1EEENS1_36VarlenDynamicPersistentTileSchedulerILi128ELi160ELi256ELi128ELb1ELb1ELb1ELb1ELb0ELb1EEEEEEEEEvNT_6ParamsE,@function
        .size           _ZN7cutlass13device_kernelIN5flash11enable_sm90INS1_16FlashAttnFwdSm90INS1_25CollectiveMainloopFwdSm90ILi2EN4cute5tupleIJNS5_1CILi1EEES8_S8_EEENS6_IJNS7_ILi128EEENS7_ILi160EEESA_EEELi128ENS_12float_e4m3_tEfNS_4arch4Sm90ELb0ELb1ELb0ELb1ELb1ELb1ELb0ELb1ELb1ELb1ELb1ELb0EEENS1_21CollectiveEpilogueFwdINS6_IJSA_SA_SB_EEES9_NS_10bfloat16_tESF_Li256ELb1ELb1ELb1ELb1EEENS1_36VarlenDynamicPersistentTileSchedulerILi128ELi160ELi256ELi128ELb1ELb1ELb1ELb1ELb0ELb1EEEEEEEEEvNT_6ParamsE,(.L_x_16289 - _ZN7cutlass13device_kernelIN5flash11enable_sm90INS1_16FlashAttnFwdSm90INS1_25CollectiveMainloopFwdSm90ILi2EN4cute5tupleIJNS5_1CILi1EEES8_S8_EEENS6_IJNS7_ILi128EEENS7_ILi160EEESA_EEELi128ENS_12float_e4m3_tEfNS_4arch4Sm90ELb0ELb1ELb0ELb1ELb1ELb1ELb0ELb1ELb1ELb1ELb1ELb0EEENS1_21CollectiveEpilogueFwdINS6_IJSA_SA_SB_EEES9_NS_10bfloat16_tESF_Li256ELb1ELb1ELb1ELb1EEENS1_36VarlenDynamicPersistentTileSchedulerILi128ELi160ELi256ELi128ELb1ELb1ELb1ELb1ELb0ELb1EEEEEEEEEvNT_6ParamsE)
        .other          _ZN7cutlass13device_kernelIN5flash11enable_sm90INS1_16FlashAttnFwdSm90INS1_25CollectiveMainloopFwdSm90ILi2EN4cute5tupleIJNS5_1CILi1EEES8_S8_EEENS6_IJNS7_ILi128EEENS7_ILi160EEESA_EEELi128ENS_12float_e4m3_tEfNS_4arch4Sm90ELb0ELb1ELb0ELb1ELb1ELb1ELb0ELb1ELb1ELb1ELb1ELb0EEENS1_21CollectiveEpilogueFwdINS6_IJSA_SA_SB_EEES9_NS_10bfloat16_tESF_Li256ELb1ELb1ELb1ELb1EEENS1_36VarlenDynamicPersistentTileSchedulerILi128ELi160ELi256ELi128ELb1ELb1ELb1ELb1ELb0ELb1EEEEEEEEEvNT_6ParamsE,@"STO_CUDA_ENTRY STV_DEFAULT"
_ZN7cutlass13device_kernelIN5flash11enable_sm90INS1_16FlashAttnFwdSm90INS1_25CollectiveMainloopFwdSm90ILi2EN4cute5tupleIJNS5_1CILi1EEES8_S8_EEENS6_IJNS7_ILi128EEENS7_ILi160EEESA_EEELi128ENS_12float_e4m3_tEfNS_4arch4Sm90ELb0ELb1ELb0ELb1ELb1ELb1ELb0ELb1ELb1ELb1ELb1ELb0EEENS1_21CollectiveEpilogueFwdINS6_IJSA_SA_SB_EEES9_NS_10bfloat16_tESF_Li256ELb1ELb1ELb1ELb1EEENS1_36VarlenDynamicPersistentTileSchedulerILi128ELi160ELi256ELi128ELb1ELb1ELb1ELb1ELb0ELb1EEEEEEEEEvNT_6ParamsE:
        /* <DEDUP_REMOVED lines=17> */
.L_x_9055:
[----:B------:R-:W-:Y:S05]  /*0110*/  BSYNC B0 ;  /* 0x0000000000007941 */ /* 0x000fea0003800000 */
.L_x_9054:
        /* <DEDUP_REMOVED lines=40> */
.L_x_9056:
        /* <DEDUP_REMOVED lines=22> */
.L_x_9057:
        /* <DEDUP_REMOVED lines=18> */
.L_x_9058:
        /* <DEDUP_REMOVED lines=22> */
.L_x_9059:
        /* <DEDUP_REMOVED lines=23> */
.L_x_9060:
        /* <DEDUP_REMOVED lines=9> */
.L_x_9063:
[----:B------:R-:W-:-:S08]  /*0980*/  NOP ;  /* 0x0000000000007918 */ /* 0x000fd00000000000 */
[----:B------:R-:W0:Y:S02]  /*0990*/  USETMAXREG.TRY_ALLOC.CTAPOOL UP0, 0xe8 ;  /* 0x000000e8000079c8 */ /* 0x000e240008000600 */
[----:B0-----:R-:W-:-:S13]  /*09a0*/  PLOP3.LUT P0, PT, PT, PT, UP0, 0x80, 0x0 ;  /* 0x000000000000781c */ /* 0x001fda0003f0f008 */
[----:B------:R-:W-:Y:S05]  /*09b0*/  @!P0 BRA `(.L_x_9063) ;  /* 0xfffffffc00f08947 */ /* 0x000fea000383ffff */
[----:B------:R-:W2:Y:S01]  /*09c0*/  S2R R0, SR_TID.X ;  /* 0x0000000000007919 */ /* 0x000ea20000002100 */
[----:B------:R-:W-:Y:S01]  /*09d0*/  MOV R17, 0x400 ;  /* 0x0000040000117802 */ /* 0x000fe20000000f00 */
[----:B------:R-:W-:Y:S01]  /*09e0*/  ULDC UR4, c[0x0][0xc3c] ;  /* 0x00030f0000047ab9 */ /* 0x000fe20000000800 */
[----:B------:R-:W-:Y:S02]  /*09f0*/  LOP3.LUT R22, R22, 0xffffffdf, RZ, 0xc0, !PT ;  /* 0xffffffdf16167812 */ /* 0x000fe400078ec0ff */
[----:B--2---:R-:W-:Y:S02]  /*0a00*/  SHF.R.U32.HI R2, RZ, 0x7, R0 ;  /* 0x00000007ff027819 */ /* 0x004fe40000011600 */
[----:B------:R-:W0:Y:S01]  /*0a10*/  S2R R0, SR_CgaCtaId ;  /* 0x0000000000007919 */ /* 0x000e220000008800 */
[----:B------:R-:W-:Y:S06]  /*0a20*/  BAR.ARV 0x8, 0x180 ;  /* 0x0206000000007b1d */ /* 0x000fec0000002000 */
[----:B------:R-:W-:-:S13]  /*0a30*/  ISETP.NE.AND P0, PT, R2, 0x1, PT ;  /* 0x000000010200780c */ /* 0x000fda0003f05270 */
[----:B------:R-:W-:Y:S06]  /*0a40*/  @!P0 BAR.ARV 0x9, 0x100 ;  /* 0x0244000000008b1d */ /* 0x000fec0000002000 */
[----:B------:R-:W-:Y:S02]  /*0a50*/  @P0 LOP3.LUT R22, R22, 0x20, RZ, 0xfc, !PT ;  /* 0x0000002016160812 */ /* 0x000fe400078efcff */
[----:B------:R-:W-:Y:S01]  /*0a60*/  BAR.SYNC.DEFER_BLOCKING 0x5, 0x180 ;  /* 0x0146000000007b1d */ /* 0x000fe20000010000 */
[----:B0-----:R-:W-:-:S05]  /*0a70*/  LEA R17, R0, R17, 0x18 ;  /* 0x0000001100117211 */ /* 0x001fca00078ec0ff */
[----:B------:R-:W0:Y:S02]  /*0a80*/  LDS.128 R204, [R17+0x228d0] ;  /* 0x0228d00011cc7984 */ /* 0x000e240000000c00 */
[----:B------:R-:W-:Y:S06]  /*0a90*/  BAR.ARV 0x4, 0x180 ;  /* 0x0106000000007b1d */ /* 0x000fec0000002000 */
[----:B0-----:R-:W-:-:S13]  /*0aa0*/  ISETP.GE.AND P0, PT, R207, UR4, PT ;  /* 0x00000004cf007c0c */ /* 0x001fda000bf06270 */
[----:B------:R-:W-:Y:S05]  /*0ab0*/  @P0 BRA `(.L_x_9064) ;  /* 0x000002dc00600947 */ /* 0x000fea0003800000 */
[----:B------:R-:W2:Y:S01]  /*0ac0*/  LDL R13, [R1+0x24] ;  /* 0x00002400010d7983 */ /* 0x000ea20000100800 */
        /* <DEDUP_REMOVED lines=20> */
[----:B------:R-:W-:Y:S01]  /*0c10*/  LOP3.LUT R2, R2, 0x3fffffe, RZ, 0xc0, !PT ;  /* 0x03fffffe02027812 */ /* 0x000fe200078ec0ff */
[----:B------:R-:W-:Y:S01]  /*0c20*/  IMAD.SHL.U32 R3, R3, 0x20, RZ ;  /* 0x0000002003037824 */ /* 0x000fe200078e00ff */
[----:B------:R-:W-:-:S02]  /*0c30*/  LOP3.LUT R5, R4, 0x3fffff0, RZ, 0xc0, !PT ;  /* 0x03fffff004057812 */ /* 0x000fc400078ec0ff */
[----:B------:R-:W-:Y:S01]  /*0c40*/  LEA.HI R4, R4, R7, RZ, 0x1 ;  /* 0x0000000704047211 */ /* 0x000fe200078f08ff */
[----:B------:R-:W-:Y:S02]  /*0c50*/  IMAD R9, R6, 0x10, R9 ;  /* 0x0000001006097824 */ /* 0x000fe400078e0209 */
[----:B------:R-:W-:Y:S01]  /*0c60*/  IMAD.IADD R2, R14, 0x1, -R2 ;  /* 0x000000010e027824 */ /* 0x000fe200078e0a02 */
[----:B------:R-:W-:Y:S01]  /*0c70*/  LOP3.LUT R4, R4, 0x1ffffffe, RZ, 0xc0, !PT ;  /* 0x1ffffffe04047812 */ /* 0x000fe200078ec0ff */
[----:B------:R-:W-:Y:S01]  /*0c80*/  IMAD.IADD R5, R12, 0x1, -R5 ;  /* 0x000000010c057824 */ /* 0x000fe200078e0a05 */
[----:B------:R-:W-:Y:S01]  /*0c90*/  LOP3.LUT R212, R3, 0xfffffc00, RZ, 0xc0, !PT ;  /* 0xfffffc0003d47812 */ /* 0x000fe200078ec0ff */
[----:B------:R-:W-:Y:S01]  /*0ca0*/  IMAD R6, R2, 0x40, R9 ;  /* 0x0000004002067824 */ /* 0x000fe200078e0209 */
[----:B------:R-:W-:Y:S01]  /*0cb0*/  LEA.HI R2, R0, R12, RZ, 0x2 ;  /* 0x0000000c00027211 */ /* 0x000fe200078f10ff */
[----:B------:R-:W-:Y:S02]  /*0cc0*/  IMAD.IADD R4, R7, 0x1, -R4 ;  /* 0x0000000107047824 */ /* 0x000fe400078e0a04 */
[----:B------:R-:W-:Y:S01]  /*0cd0*/  IMAD R5, R5, 0x40, R212 ;  /* 0x0000004005057824 */ /* 0x000fe200078e02d4 */
[----:B------:R-:W-:-:S03]  /*0ce0*/  SHF.R.S32.HI R194, RZ, 0x2, R2 ;  /* 0x00000002ffc27819 */ /* 0x000fc60000011402 */
[----:B------:R-:W-:Y:S01]  /*0cf0*/  IMAD R3, R4, 0x8, R5 ;  /* 0x0000000804037824 */ /* 0x000fe200078e0205 */
[----:B------:R-:W-:Y:S01]  /*0d00*/  LEA.HI R4, R0, R12, RZ, 0x3 ;  /* 0x0000000c00047211 */ /* 0x000fe200078f18ff */
[----:B------:R-:W-:Y:S01]  /*0d10*/  VIADD R9, R194, 0x40 ;  /* 0x00000040c2097836 */ /* 0x000fe20000000000 */
[----:B------:R-:W-:Y:S02]  /*0d20*/  LOP3.LUT R0, R2, 0xfffffffc, RZ, 0xc0, !PT ;  /* 0xfffffffc02007812 */ /* 0x000fe400078ec0ff */
[----:B------:R0:W-:Y:S01]  /*0d30*/  STL [R1+0x30], R3 ;  /* 0x0000300301007387 */ /* 0x0001e20000100800 */
[----:B------:R-:W-:Y:S02]  /*0d40*/  LOP3.LUT R220, R4, 0xfffffff8, RZ, 0xc0, !PT ;  /* 0xfffffff804dc7812 */ /* 0x000fe400078ec0ff */
[----:B------:R-:W-:Y:S01]  /*0d50*/  IMAD.IADD R5, R12, 0x1, -R0 ;  /* 0x000000010c057824 */ /* 0x000fe200078e0a00 */
[----:B0-----:R-:W-:Y:S02]  /*0d60*/  SHF.R.S32.HI R3, RZ, 0x1f, R2 ;  /* 0x0000001fff037819 */ /* 0x001fe40000011402 */
[----:B------:R-:W-:-:S02]  /*0d70*/  SHF.R.S32.HI R2, RZ, 0x3, R4 ;  /* 0x00000003ff027819 */ /* 0x000fc40000011404 */
[----:B------:R-:W-:Y:S01]  /*0d80*/  SHF.R.S32.HI R2, RZ, 0x1f, R9 ;  /* 0x0000001fff027819 */ /* 0x000fe20000011409 */
[----:B------:R-:W-:Y:S01]  /*0d90*/  IMAD.IADD R220, R12, 0x1, -R220 ;  /* 0x000000010cdc7824 */ /* 0x000fe200078e0adc */
[----:B------:R-:W-:Y:S01]  /*0da0*/  LEA.HI R3, R3, R194, RZ, 0x3 ;  /* 0x000000c203037211 */ /* 0x000fe200078f18ff */
[----:B------:R-:W-:Y:S01]  /*0db0*/  IMAD.SHL.U32 R209, R9, 0x80, RZ ;  /* 0x0000008009d17824 */ /* 0x000fe200078e00ff */
[----:B------:R-:W-:Y:S02]  /*0dc0*/  LEA.HI R0, R5, R5, RZ, 0x1 ;  /* 0x0000000505007211 */ /* 0x000fe400078f08ff */
[----:B------:R-:W-:Y:S01]  /*0dd0*/  LEA.HI R2, R2, R9, RZ, 0x3 ;  /* 0x0000000902027211 */ /* 0x000fe200078f18ff */
[----:B------:R-:W-:Y:S01]  /*0de0*/  IMAD.SHL.U32 R211, R220, 0x8, RZ ;  /* 0x00000008dcd37824 */ /* 0x000fe200078e00ff */
[----:B------:R-:W-:Y:S01]  /*0df0*/  LOP3.LUT R3, R3, 0xfffffff8, RZ, 0xc0, !PT ;  /* 0xfffffff803037812 */ /* 0x000fe200078ec0ff */
[----:B------:R-:W-:Y:S01]  /*0e00*/  IMAD.SHL.U32 R18, R5, 0x10, RZ ;  /* 0x0000001005127824 */ /* 0x000fe200078e00ff */
[----:B------:R-:W-:Y:S01]  /*0e10*/  LOP3.LUT R0, R0, 0x1ffffffe, RZ, 0xc0, !PT ;  /* 0x1ffffffe00007812 */ /* 0x000fe200078ec0ff */
[----:B------:R-:W-:Y:S01]  /*0e20*/  IMAD.SHL.U32 R2, R2, 0x80, RZ ;  /* 0x0000008002027824 */ /* 0x000fe200078e00ff */
[----:B------:R-:W-:Y:S01]  /*0e30*/  LOP3.LUT R209, R209, 0x380, RZ, 0xc0, !PT ;  /* 0x00000380d1d17812 */ /* 0x000fe200078ec0ff */
[----:B------:R-:W-:Y:S01]  /*0e40*/  VIADD R7, R194, 0x80 ;  /* 0x00000080c2077836 */ /* 0x000fe20000000000 */
[----:B------:R-:W-:Y:S01]  /*0e50*/  LOP3.LUT R8, R8, 0x7ffffffc, RZ, 0xc0, !PT ;  /* 0x7ffffffc08087812 */ /* 0x000fe200078ec0ff */
[----:B------:R-:W-:Y:S01]  /*0e60*/  IMAD.IADD R213, R194, 0x1, -R3 ;  /* 0x00000001c2d57824 */ /* 0x000fe200078e0a03 */
[----:B------:R-:W-:Y:S01]  /*0e70*/  SHF.R.S32.HI R3, RZ, 0x1f, R211 ;  /* 0x0000001fff037819 */ /* 0x000fe200000114d3 */
[----:B------:R-:W-:Y:S01]  /*0e80*/  IMAD.SHL.U32 R188, R5, 0x8, RZ ;  /* 0x0000000805bc7824 */ /* 0x000fe200078e00ff */
[----:B------:R-:W-:Y:S01]  /*0e90*/  LOP3.LUT R3, R209, 0x70, R18, 0xf8, !PT ;  /* 0x00000070d1037812 */ /* 0x000fe200078ef812 */
[----:B------:R-:W-:Y:S01]  /*0ea0*/  IMAD.IADD R0, R5, 0x1, -R0 ;  /* 0x0000000105007824 */ /* 0x000fe200078e0a00 */
[----:B------:R-:W-:-:S02]  /*0eb0*/  SHF.R.U32.HI R5, RZ, 0x3, R209 ;  /* 0x00000003ff057819 */ /* 0x000fc400000116d1 */
[----:B------:R-:W-:Y:S01]  /*0ec0*/  LOP3.LUT R214, R2, 0xfffffc00, RZ, 0xc0, !PT ;  /* 0xfffffc0002d67812 */ /* 0x000fe200078ec0ff */
[----:B------:R-:W-:Y:S01]  /*0ed0*/  IMAD.IADD R8, R11, 0x1, -R8 ;  /* 0x000000010b087824 */ /* 0x000fe200078e0a08 */
[----:B------:R-:W-:Y:S02]  /*0ee0*/  SHF.R.S32.HI R4, RZ, 0x1f, R7 ;  /* 0x0000001fff047819 */ /* 0x000fe40000011407 */
[----:B------:R-:W-:Y:S01]  /*0ef0*/  LOP3.LUT R2, R214, R3, R5, 0xf6, !PT ;  /* 0x00000003d6027212 */ /* 0x000fe200078ef605 */
[----:B------:R-:W-:Y:S01]  /*0f00*/  IMAD.SHL.U32 R200, R8, 0x2, RZ ;  /* 0x0000000208c87824 */ /* 0x000fe200078e00ff */
[----:B------:R-:W-:Y:S01]  /*0f10*/  LEA.HI R4, R4, R7, RZ, 0x3 ;  /* 0x0000000704047211 */ /* 0x000fe200078f18ff */
[----:B------:R-:W-:Y:S02]  /*0f20*/  IMAD.SHL.U32 R210, R7, 0x80, RZ ;  /* 0x0000008007d27824 */ /* 0x000fe400078e00ff */
[----:B------:R-:W-:Y:S02]  /*0f30*/  IMAD.IADD R2, R17, 0x1, R2 ;  /* 0x0000000111027824 */ /* 0x000fe400078e0202 */
[----:B------:R-:W-:-:S02]  /*0f40*/  VIADD R23, R18, 0x40 ;  /* 0x0000004012177836 */ /* 0x000fc40000000000 */
[----:B------:R-:W-:Y:S02]  /*0f50*/  VIADD R219, R211, 0x40 ;  /* 0x00000040d3db7836 */ /* 0x000fe40000000000 */
[----:B------:R-:W-:Y:S02]  /*0f60*/  IMAD.SHL.U32 R4, R4, 0x80, RZ ;  /* 0x0000008004047824 */ /* 0x000fe400078e00ff */
[----:B------:R-:W-:Y:S01]  /*0f70*/  VIADD R3, R200, 0x78 ;  /* 0x00000078c8037836 */ /* 0x000fe20000000000 */
[----:B------:R-:W-:Y:S01]  /*0f80*/  STL [R1+0x2c], R6 ;  /* 0x00002c0601007387 */ /* 0x000fe20000100800 */
[----:B------:R-:W-:Y:S01]  /*0f90*/  IMAD.MOV.U32 R227, RZ, RZ, RZ ;  /* 0x000000ffffe37224 */ /* 0x000fe200078e00ff */
[----:B------:R-:W-:Y:S01]  /*0fa0*/  CS2R R190, SRZ ;  /* 0x0000000000be7805 */ /* 0x000fe2000001ff00 */
[----:B------:R-:W-:Y:S01]  /*0fb0*/  IMAD.MOV.U32 R201, RZ, RZ, RZ ;  /* 0x000000ffffc97224 */ /* 0x000fe200078e00ff */
[----:B------:R0:W-:Y:S01]  /*0fc0*/  STL [R1+0x1c], R2 ;  /* 0x00001c0201007387 */ /* 0x0001e20000100800 */
[----:B------:R-:W-:Y:S01]  /*0fd0*/  IMAD.MOV.U32 R192, RZ, RZ, RZ ;  /* 0x000000ffffc07224 */ /* 0x000fe200078e00ff */
[----:B------:R-:W-:Y:S01]  /*0fe0*/  LOP3.LUT R210, R210, 0x380, RZ, 0xc0, !PT ;  /* 0x00000380d2d27812 */ /* 0x000fe200078ec0ff */
[----:B------:R-:W-:Y:S01]  /*0ff0*/  VIADD R196, R188, 0x20 ;  /* 0x00000020bcc47836 */ /* 0x000fe20000000000 */
[----:B------:R-:W-:Y:S01]  /*1000*/  SHF.R.S32.HI R19, RZ, 0x1f, R18 ;  /* 0x0000001fff137819 */ /* 0x000fe20000011412 */
[----:B------:R-:W-:Y:S01]  /*1010*/  VIADD R229, R200, 0x70 ;  /* 0x00000070c8e57836 */ /* 0x000fe20000000000 */
[----:B------:R-:W-:Y:S01]  /*1020*/  SHF.R.S32.HI R193, RZ, 0x1f, R23 ;  /* 0x0000001fffc17819 */ /* 0x000fe20000011417 */
[----:B------:R-:W-:Y:S01]  /*1030*/  IMAD R208, R0, 0x8, R6 ;  /* 0x0000000800d07824 */ /* 0x000fe200078e0206 */
[----:B------:R-:W-:-:S02]  /*1040*/  SHF.R.S32.HI R5, RZ, 0x1f, R219 ;  /* 0x0000001fff057819 */ /* 0x000fc400000114db */
[----:B------:R-:W-:Y:S02]  /*1050*/  LOP3.LUT R218, R4, 0xfffffc00, RZ, 0xc0, !PT ;  /* 0xfffffc0004da7812 */ /* 0x000fe400078ec0ff */
[----:B0-----:R-:W-:Y:S02]  /*1060*/  SHF.R.S32.HI R2, RZ, 0x1f, R3 ;  /* 0x0000001fff027819 */ /* 0x001fe40000011403 */
[----:B--2---:R-:W-:-:S07]  /*1070*/  LOP3.LUT R198, R13, 0x1, RZ, 0xfc, !PT ;  /* 0x000000010dc67812 */ /* 0x004fce00078efcff */
.L_x_9318:
[----:B------:R-:W-:Y:S05]  /*1080*/  YIELD ;  /* 0x0000000000007946 */ /* 0x000fea0003800000 */
[----:B------:R-:W-:Y:S01]  /*1090*/  ULDC.64 UR4, c[0x0][0xa28] ;  /* 0x00028a0000047ab9 */ /* 0x000fe20000000a00 */
[----:B01-34-:R-:W0:Y:S01]  /*10a0*/  LDC.64 R4, c[0x0][0xa08] ;  /* 0x00028200ff047b82 */ /* 0x01be220000000a00 */
        /* <DEDUP_REMOVED lines=30> */
[----:B-1----:R-:W-:Y:S06]  /*1290*/  @P2 BRA `(.L_x_9065) ;  /* 0x0000000000242947 */ /* 0x002fec0003800000 */
        /* <DEDUP_REMOVED lines=9> */
.L_x_9065:
        /* <DEDUP_REMOVED lines=11> */
[----:B0-----:R-:W-:-:S05]  /*13e0*/  IMAD.WIDE R4, R207, 0x4, R4 ;  /* 0x00000004cf047825 */ /* 0x001fca00078e0204 */
[----:B------:R0:W5:Y:S01]  /*13f0*/  LDG.E R28, desc[UR60][R4.64] ;  /* 0x0000003c041c7981 */ /* 0x000162000c1e1900 */
[----:B------:R-:W-:Y:S05]  /*1400*/  BRA `(.L_x_9067) ;  /* 0x0000000000107947 */ /* 0x000fea0003800000 */
.L_x_9066:
[----:B------:R-:W-:Y:S05]  /*1410*/  @!P0 BRA `(.L_x_9067) ;  /* 0x00000000000c8947 */ /* 0x000fea0003800000 */
[----:B------:R-:W2:Y:S04]  /*1420*/  LDG.E R3, desc[UR60][R8.64] ;  /* 0x0000003c08037981 */ /* 0x000ea8000c1e1900 */
[----:B------:R-:W2:Y:S02]  /*1430*/  LDG.E R28, desc[UR60][R8.64+0x4] ;  /* 0x0000043c081c7981 */ /* 0x000ea4000c1e1900 */
[----:B--2---:R-:W-:-:S07]  /*1440*/  IMAD.IADD R28, R28, 0x1, -R3 ;  /* 0x000000011c1c7824 */ /* 0x004fce00078e0a03 */
.L_x_9067:
[----:B------:R-:W-:Y:S01]  /*1450*/  ULDC.64 UR4, c[0x0][0xa10] ;  /* 0x0002840000047ab9 */ /* 0x000fe20000000a00 */
[----:B------:R-:W1:Y:S01]  /*1460*/  LDC R8, c[0x0][0x448] ;  /* 0x00011200ff087b82 */ /* 0x000e620000000800 */
[----:B------:R-:W-:-:S04]  /*1470*/  ISETP.NE.U32.AND P0, PT, RZ, UR4, PT ;  /* 0x00000004ff007c0c */ /* 0x000fc8000bf05070 */
[----:B------:R-:W-:Y:S01]  /*1480*/  ISETP.NE.AND.EX P0, PT, RZ, UR5, PT, P0 ;  /* 0x00000005ff007c0c */ /* 0x000fe2000bf05300 */
[----:B------:R-:W-:Y:S02]  /*1490*/  ULDC.64 UR4, c[0x0][0xa30] ;  /* 0x00028c0000047ab9 */ /* 0x000fe40000000a00 */
[----:B------:R-:W-:Y:S01]  /*14a0*/  ISETP.NE.U32.AND P1, PT, RZ, UR4, PT ;  /* 0x00000004ff007c0c */ /* 0x000fe2000bf25070 */
[----:B-----5:R-:W-:Y:S01]  /*14b0*/  IMAD.MOV.U32 R24, RZ, RZ, R28 ;  /* 0x000000ffff187224 */ /* 0x020fe200078e001c */
[----:B------:R-:W2:Y:S02]  /*14c0*/  LDC.64 R12, c[0x0][0x9e0] ;  /* 0x00027800ff0c7b82 */ /* 0x000ea40000000a00 */
[----:B------:R-:W-:-:S06]  /*14d0*/  ISETP.NE.AND.EX P1, PT, RZ, UR5, PT, P1 ;  /* 0x00000005ff007c0c */ /* 0x000fcc000bf25310 */
[----:B0-----:R-:W0:Y:S08]  /*14e0*/  @P0 LDC.64 R4, c[0x0][0xa10] ;  /* 0x00028400ff040b82 */ /* 0x001e300000000a00 */
[----:B------:R-:W3:Y:S01]  /*14f0*/  @P1 LDC.64 R6, c[0x0][0xa30] ;  /* 0x00028c00ff061b82 */ /* 0x000ee20000000a00 */
[----:B0-----:R-:W-:-:S05]  /*1500*/  @P0 IMAD.WIDE R4, R207, 0x4, R4 ;  /* 0x00000004cf040825 */ /* 0x001fca00078e0204 */
[----:B------:R-:W4:Y:S04]  /*1510*/  @P0 LDG.E R0, desc[UR60][R4.64] ;  /* 0x0000003c04000981 */ /* 0x000f28000c1e1900 */
[----:B------:R-:W4:Y:S01]  /*1520*/  @P0 LDG.E R3, desc[UR60][R4.64+0x4] ;  /* 0x0000043c04030981 */ /* 0x000f22000c1e1900 */
[----:B---3--:R-:W-:-:S05]  /*1530*/  @P1 IMAD.WIDE R6, R207, 0x4, R6 ;  /* 0x00000004cf061825 */ /* 0x008fca00078e0206 */
[----:B------:R0:W5:Y:S01]  /*1540*/  @P1 LDG.E R24, desc[UR60][R6.64] ;  /* 0x0000003c06181981 */ /* 0x000162000c1e1900 */
[----:B-1----:R-:W-:Y:S01]  /*1550*/  ISETP.NE.AND P1, PT, R8, 0x1, PT ;  /* 0x000000010800780c */ /* 0x002fe20003f25270 */
[----:B------:R-:W-:Y:S01]  /*1560*/  IMAD.SHL.U32 R202, R205, 0x80, RZ ;  /* 0x00000080cdca7824 */ /* 0x000fe200078e00ff */
[----:B--2---:R-:W-:Y:S01]  /*1570*/  ISETP.GE.AND P2, PT, R13, 0x1, PT ;  /* 0x000000010d00780c */ /* 0x004fe20003f46270 */
[----:B------:R-:W-:-:S10]  /*1580*/  IMAD.IADD R11, R28, 0x1, -R11 ;  /* 0x000000011c0b7824 */ /* 0x000fd400078e0a0b */
[----:B------:R-:W1:Y:S08]  /*1590*/  @P1 LDC R8, c[0x0][0x44c] ;  /* 0x00011300ff081b82 */ /* 0x000e700000000800 */
[----:B------:R-:W2:Y:S01]  /*15a0*/  @P1 LDC R9, c[0x0][0x450] ;  /* 0x00011400ff091b82 */ /* 0x000ea20000000800 */
[----:B----4-:R-:W-:Y:S02]  /*15b0*/  @P0 IMAD.IADD R2, R3, 0x1, -R0 ;  /* 0x0000000103020824 */ /* 0x010fe400078e0a00 */
[----:B------:R-:W-:-:S02]  /*15c0*/  VIADD R3, R202, 0x7f ;  /* 0x0000007fca037836 */ /* 0x000fc40000000000 */
[----:B------:R-:W-:Y:S02]  /*15d0*/  IMAD.IADD R199, R11, 0x1, R2 ;  /* 0x000000010bc77824 */ /* 0x000fe400078e0202 */
[----:B-1----:R-:W-:-:S04]  /*15e0*/  @P1 IMAD.HI.U32 R4, R3, R8, RZ ;  /* 0x0000000803041227 */ /* 0x002fc800078e00ff */
[C---:B------:R-:W-:Y:S01]  /*15f0*/  VIADD R0, R199.reuse, 0x9f ;  /* 0x0000009fc7007836 */ /* 0x040fe20000000000 */
[----:B--2---:R-:W-:Y:S02]  /*1600*/  @P1 SHF.R.U32.HI R3, RZ, R9, R4 ;  /* 0x00000009ff031219 */ /* 0x004fe40000011604 */
[----:B------:R-:W-:Y:S01]  /*1610*/  IADD3 R4, R199, 0x1, -R197 ;  /* 0x00000001c7047810 */ /* 0x000fe20007ffe8c5 */
[----:B------:R-:W-:-:S04]  /*1620*/  IMAD.HI R0, R0, 0x66666667, RZ ;  /* 0x6666666700007827 */ /* 0x000fc800078e02ff */
[----:B0-----:R-:W-:Y:S01]  /*1630*/  IMAD.IADD R7, R4, 0x1, R3 ;  /* 0x0000000104077824 */ /* 0x001fe200078e0203 */
[----:B------:R-:W-:-:S04]  /*1640*/  SHF.R.U32.HI R25, RZ, 0x1f, R0 ;  /* 0x0000001fff197819 */ /* 0x000fc80000011600 */
[----:B------:R-:W-:Y:S01]  /*1650*/  LEA.HI.SX32 R25, R0, R25, 0x1a ;  /* 0x0000001900197211 */ /* 0x000fe200078fd2ff */
[----:B------:R-:W-:Y:S01]  /*1660*/  IMAD.IADD R0, R7, 0x1, R12 ;  /* 0x0000000107007824 */ /* 0x000fe200078e020c */
        /* <DEDUP_REMOVED lines=12> */
.L_x_9070:
[----:B------:R-:W-:-:S13]  /*1730*/  ISETP.NE.AND P0, PT, R13, 0x1, PT ;  /* 0x000000010d00780c */ /* 0x000fda0003f05270 */
[----:B------:R-:W0:Y:S02]  /*1740*/  @P0 LDC.64 R4, c[0x0][0x9e8] ;  /* 0x00027a00ff040b82 */ /* 0x000e240000000a00 */
[----:B0-----:R-:W-:-:S05]  /*1750*/  @P0 IMAD.HI.U32 R4, R3, R4, RZ ;  /* 0x0000000403040227 */ /* 0x001fca00078e00ff */
[----:B------:R-:W-:-:S07]  /*1760*/  @P0 SHF.R.U32.HI R3, RZ, R5, R4 ;  /* 0x00000005ff030219 */ /* 0x000fce0000011604 */
.L_x_9071:
[----:B------:R-:W-:Y:S05]  /*1770*/  BSYNC B0 ;  /* 0x0000000000007941 */ /* 0x000fea0003800000 */
.L_x_9069:
[----:B------:R-:W-:-:S05]  /*1780*/  IMAD R3, R3, R13, R13 ;  /* 0x0000000d03037224 */ /* 0x000fca00078e020d */
[----:B------:R-:W-:-:S07]  /*1790*/  VIMNMX R0, R0, R3, PT ;  /* 0x0000000300007248 */ /* 0x000fce0003fe0100 */
.L_x_9068:
[----:B------:R-:W0:Y:S01]  /*17a0*/  @P1 LDC R3, c[0x0][0x44c] ;  /* 0x00011300ff031b82 */ /* 0x000e220000000800 */
[----:B------:R-:W-:Y:S01]  /*17b0*/  VIADD R0, R0, 0x9f ;  /* 0x0000009f00007836 */ /* 0x000fe20000000000 */
[----:B------:R-:W-:Y:S01]  /*17c0*/  ULDC UR4, c[0x0][0x9dc] ;  /* 0x0002770000047ab9 */ /* 0x000fe20000000800 */
[----:B------:R-:W-:Y:S02]  /*17d0*/  IMAD.MOV.U32 R5, RZ, RZ, R202 ;  /* 0x000000ffff057224 */ /* 0x000fe400078e00ca */
[----:B------:R-:W-:-:S03]  /*17e0*/  IMAD.HI R0, R0, 0x66666667, RZ ;  /* 0x6666666700007827 */ /* 0x000fc600078e02ff */
[----:B------:R-:W1:Y:S01]  /*17f0*/  @P1 LDC R7, c[0x0][0x450] ;  /* 0x00011400ff071b82 */ /* 0x000e620000000800 */
[----:B------:R-:W-:Y:S02]  /*1800*/  IMAD.IADD R104, R199, 0x1, -R197 ;  /* 0x00000001c7687824 */ /* 0x000fe400078e0ac5 */
[----:B0-----:R-:W-:Y:S01]  /*1810*/  @P1 IMAD.HI.U32 R4, R202, R3, RZ ;  /* 0x00000003ca041227 */ /* 0x001fe200078e00ff */
[----:B------:R-:W-:-:S04]  /*1820*/  SHF.R.U32.HI R3, RZ, 0x1f, R0 ;  /* 0x0000001fff037819 */ /* 0x000fc80000011600 */
[----:B------:R-:W-:Y:S02]  /*1830*/  LEA.HI.SX32 R0, R0, R3, 0x1a ;  /* 0x0000000300007211 */ /* 0x000fe400078fd2ff */
[----:B-1----:R-:W-:Y:S02]  /*1840*/  @P1 SHF.R.U32.HI R5, RZ, R7, R4 ;  /* 0x00000007ff051219 */ /* 0x002fe40000011604 */
[----:B------:R-:W-:-:S03]  /*1850*/  VIMNMX R8, R25, R0, PT ;  /* 0x0000000019087248 */ /* 0x000fc60003fe0100 */
        /* <DEDUP_REMOVED lines=13> */
.L_x_9074:
[----:B------:R-:W-:-:S13]  /*1930*/  ISETP.NE.AND P0, PT, R13, 0x1, PT ;  /* 0x000000010d00780c */ /* 0x000fda0003f05270 */
[----:B------:R-:W0:Y:S02]  /*1940*/  @P0 LDC.64 R4, c[0x0][0x9e8] ;  /* 0x00027a00ff040b82 */ /* 0x000e240000000a00 */
[----:B0-----:R-:W-:-:S05]  /*1950*/  @P0 IMAD.HI.U32 R4, R3, R4, RZ ;  /* 0x0000000403040227 */ /* 0x001fca00078e00ff */
[----:B------:R-:W-:-:S07]  /*1960*/  @P0 SHF.R.U32.HI R3, RZ, R5, R4 ;  /* 0x00000005ff030219 */ /* 0x000fce0000011604 */
.L_x_9075:
[----:B------:R-:W-:Y:S05]  /*1970*/  BSYNC B0 ;  /* 0x0000000000007941 */ /* 0x000fea0003800000 */
.L_x_9073:
[----:B------:R-:W-:-:S05]  /*1980*/  IMAD R3, R3, R13, RZ ;  /* 0x0000000d03037224 */ /* 0x000fca00078e02ff */
[----:B------:R-:W-:-:S07]  /*1990*/  VIMNMX R0, R0, R3, !PT ;  /* 0x0000000300007248 */ /* 0x000fce0007fe0100 */
.L_x_9072:
[----:B------:R-:W-:Y:S01]  /*19a0*/  IMAD.HI R0, R0, 0x66666667, RZ ;  /* 0x6666666700007827 */ /* 0x000fe200078e02ff */
[----:B------:R-:W-:Y:S01]  /*19b0*/  BSSY B0, `(.L_x_9076) ;  /* 0x0000028000007945 */ /* 0x000fe20003800000 */
[----:B------:R-:W-:Y:S02]  /*19c0*/  LOP3.LUT R228, R225, 0xff, RZ, 0xc0, !PT ;  /* 0x000000ffe1e47812 */ /* 0x000fe400078ec0ff */
[----:B------:R-:W-:Y:S02]  /*19d0*/  SHF.R.U32.HI R225, RZ, 0x10, R225 ;  /* 0x00000010ffe17819 */ /* 0x000fe400000116e1 */
[----:B------:R-:W-:-:S04]  /*19e0*/  SHF.R.U32.HI R3, RZ, 0x1f, R0 ;  /* 0x0000001fff037819 */ /* 0x000fc80000011600 */
[----:B------:R-:W-:-:S04]  /*19f0*/  LEA.HI.SX32 R3, R0, R3, 0x1a ;  /* 0x0000000300037211 */ /* 0x000fc800078fd2ff */
        /* <DEDUP_REMOVED lines=35> */
.L_x_9077:
[----:B------:R-:W-:Y:S05]  /*1c30*/  BSYNC B0 ;  /* 0x0000000000007941 */ /* 0x000fea0003800000 */
.L_x_9076:
[----:B------:R-:W-:-:S05]  /*1c40*/  IMAD R0, R228, R3, R9 ;  /* 0x00000003e4007224 */ /* 0x000fca00078e0209 */
        /* <DEDUP_REMOVED lines=36> */
.L_x_9080:
[----:B------:R-:W-:Y:S05]  /*1e90*/  BSYNC B6 ;  /* 0x0000000000067941 */ /* 0x000fea0003800000 */
.L_x_9079:
        /* <DEDUP_REMOVED lines=20> */
.L_x_9082:
[----:B------:R-:W-:Y:S05]  /*1fe0*/  BSYNC B6 ;  /* 0x0000000000067941 */ /* 0x000fea0003800000 */
.L_x_9081:
[----:B------:R-:W-:Y:S01]  /*1ff0*/  ULDC.64 UR4, c[0x0][0x9f8] ;  /* 0x00027e0000047ab9 */ /* 0x000fe20000000a00 */
[----:B------:R-:W-:Y:S01]  /*2000*/  IMAD.MOV.U32 R85, RZ, RZ, R207 ;  /* 0x000000ffff557224 */ /* 0x000fe200078e00cf */
[----:B------:R-:W-:Y:S01]  /*2010*/  ISETP.NE.U32.AND P0, PT, RZ, UR4, PT ;  /* 0x00000004ff007c0c */ /* 0x000fe2000bf05070 */
[----:B------:R-:W0:Y:S03]  /*2020*/  LDC.64 R50, c[0x0][0x3f8] ;  /* 0x0000fe00ff327b82 */ /* 0x000e260000000a00 */
[----:B------:R-:W-:-:S05]  /*2030*/  ISETP.NE.AND.EX P0, PT, RZ, UR5, PT, P0 ;  /* 0x00000005ff007c0c */ /* 0x000fca000bf05300 */
[----:B------:R-:W1:Y:S08]  /*2040*/  LDC.64 R56, c[0x0][0x408] ;  /* 0x00010200ff387b82 */ /* 0x000e700000000a00 */
[----:B------:R-:W2:Y:S08]  /*2050*/  @P0 LDC.64 R4, c[0x0][0x9f8] ;  /* 0x00027e00ff040b82 */ /* 0x000eb00000000a00 */
[----:B------:R-:W3:Y:S01]  /*2060*/  LDC R31, c[0x0][0x3f4] ;  /* 0x0000fd00ff1f7b82 */ /* 0x000ee20000000800 */
[----:B--2---:R-:W-:-:S05]  /*2070*/  @P0 IMAD.WIDE R4, R207, 0x4, R4 ;  /* 0x00000004cf040825 */ /* 0x004fca00078e0204 */
[----:B------:R2:W4:Y:S01]  /*2080*/  @P0 LDG.E R85, desc[UR60][R4.64] ;  /* 0x0000003c04550981 */ /* 0x000522000c1e1900 */
[----:B------:R-:W-:Y:S01]  /*2090*/  SHF.R.S32.HI R3, RZ, 0x1f, R194 ;  /* 0x0000001fff037819 */ /* 0x000fe200000114c2 */
[-C--:B0-----:R-:W-:Y:S01]  /*20a0*/  IMAD.WIDE.U32 R8, R194, R50.reuse, R18 ;  /* 0x00000032c2087225 */ /* 0x081fe200078e0012 */
[----:B------:R-:W-:Y:S01]  /*20b0*/  SHF.R.S32.HI R189, RZ, 0x1f, R188 ;  /* 0x0000001fffbd7819 */ /* 0x000fe200000114bc */
[----:B------:R-:W0:Y:S01]  /*20c0*/  S2R R30, SR_TID.X ;  /* 0x00000000001e7919 */ /* 0x000e220000002100 */
[----:B---3--:R-:W-:Y:S01]  /*20d0*/  ISETP.GE.AND P0, PT, R18, R31, PT ;  /* 0x0000001f1200720c */ /* 0x008fe20003f06270 */
[C---:B------:R-:W-:Y:S01]  /*20e0*/  IMAD R0, R3.reuse, R50, RZ ;  /* 0x0000003203007224 */ /* 0x040fe200078e02ff */
[C-C-:B-1----:R-:W-:Y:S01]  /*20f0*/  SHF.L.U64.HI R79, R56.reuse, 0x6, R57.reuse ;  /* 0x00000006384f7819 */ /* 0x142fe20000010239 */
[----:B------:R-:W-:Y:S01]  /*2100*/  IMAD R3, R3, R56, RZ ;  /* 0x0000003803037224 */ /* 0x000fe200078e02ff */
[----:B------:R-:W-:Y:S01]  /*2110*/  SHF.L.U64.HI R78, R56, 0x7, R57 ;  /* 0x00000007384e7819 */ /* 0x000fe20000010239 */
[C---:B------:R-:W-:Y:S01]  /*2120*/  IMAD R13, R194.reuse, R51, R0 ;  /* 0x00000033c20d7224 */ /* 0x040fe200078e0200 */
[----:B------:R-:W-:Y:S01]  /*2130*/  SHF.R.U32.HI R74, RZ, 0x3, R210 ;  /* 0x00000003ff4a7819 */ /* 0x000fe200000116d2 */
[----:B------:R-:W-:Y:S01]  /*2140*/  IMAD.WIDE.U32 R6, R194, R50, R188 ;  /* 0x00000032c2067225 */ /* 0x000fe200078e00bc */
[----:B------:R-:W-:-:S02]  /*2150*/  SHF.L.U64.HI R83, R50, 0x6, R51 ;  /* 0x0000000632537819 */ /* 0x000fc40000010233 */
[----:B------:R-:W-:Y:S01]  /*2160*/  SHF.L.U64.HI R82, R50, 0x7, R51 ;  /* 0x0000000732527819 */ /* 0x000fe20000010233 */
[C---:B------:R-:W-:Y:S01]  /*2170*/  IMAD R15, R194.reuse, R57, R3 ;  /* 0x00000039c20f7224 */ /* 0x040fe200078e0203 */
[----:B------:R-:W-:Y:S01]  /*2180*/  SEL R3, R31, RZ, P0 ;  /* 0x000000ff1f037207 */ /* 0x000fe20000000000 */
[----:B------:R-:W-:Y:S01]  /*2190*/  IMAD.IADD R7, R7, 0x1, R13 ;  /* 0x0000000107077824 */ /* 0x000fe200078e020d */
[----:B------:R-:W-:Y:S01]  /*21a0*/  LOP3.LUT P1, RZ, R213, 0x4, RZ, 0xc0, !PT ;  /* 0x00000004d5ff7812 */ /* 0x000fe2000782c0ff */
[----:B------:R-:W-:Y:S01]  /*21b0*/  IMAD.IADD R9, R13, 0x1, R9 ;  /* 0x000000010d097824 */ /* 0x000fe200078e0209 */
[----:B-----5:R-:W-:Y:S01]  /*21c0*/  SHF.R.S32.HI R13, RZ, 0x1f, R24 ;  /* 0x0000001fff0d7819 */ /* 0x020fe20000011418 */
[----:B--2---:R-:W-:-:S04]  /*21d0*/  IMAD.WIDE.U32 R4, R194, R56, R188 ;  /* 0x00000038c2047225 */ /* 0x004fc800078e00bc */
[----:B------:R-:W-:Y:S02]  /*21e0*/  IMAD.SHL.U32 R75, R213, 0x80, RZ ;  /* 0x00000080d54b7824 */ /* 0x000fe400078e00ff */
[----:B------:R-:W-:-:S03]  /*21f0*/  IMAD.WIDE.U32 R10, R194, R56, R18 ;  /* 0x00000038c20a7225 */ /* 0x000fc600078e0012 */
[----:B------:R-:W-:Y:S01]  /*2200*/  LOP3.LUT R75, R75, 0x380, RZ, 0xc0, !PT ;  /* 0x000003804b4b7812 */ /* 0x000fe200078ec0ff */
[----:B------:R-:W-:Y:S02]  /*2210*/  IMAD.IADD R3, R18, 0x1, R3 ;  /* 0x0000000112037824 */ /* 0x000fe400078e0203 */
[----:B------:R-:W-:Y:S01]  /*2220*/  IMAD.IADD R5, R5, 0x1, R15 ;  /* 0x0000000105057824 */ /* 0x000fe200078e020f */
[----:B------:R-:W-:Y:S01]  /*2230*/  SHF.R.U32.HI R71, RZ, 0x3, R75 ;  /* 0x00000003ff477819 */ /* 0x000fe2000001164b */
[----:B0-----:R-:W-:Y:S01]  /*2240*/  VIADD R33, R30, 0xffffff80 ;  /* 0xffffff801e217836 */ /* 0x001fe20000000000 */
[----:B------:R-:W-:Y:S01]  /*2250*/  SHF.R.U32.HI R30, RZ, 0x7, R30 ;  /* 0x00000007ff1e7819 */ /* 0x000fe2000001161e */
[----:B------:R-:W-:Y:S01]  /*2260*/  IMAD R12, R13, R50, RZ ;  /* 0x000000320d0c7224 */ /* 0x000fe200078e02ff */
[----:B------:R-:W-:Y:S01]  /*2270*/  SHF.R.S32.HI R0, RZ, 0x1f, R3 ;  /* 0x0000001fff007819 */ /* 0x000fe20000011403 */
[----:B------:R-:W-:Y:S01]  /*2280*/  IMAD.IADD R11, R15, 0x1, R11 ;  /* 0x000000010f0b7824 */ /* 0x000fe200078e020b */
[----:B------:R-:W-:Y:S01]  /*2290*/  ISETP.NE.AND P6, PT, R30, 0x1, PT ;  /* 0x000000011e00780c */ /* 0x000fe20003fc5270 */
[----:B------:R-:W-:Y:S01]  /*22a0*/  IMAD R13, R13, R56, RZ ;  /* 0x000000380d0d7224 */ /* 0x000fe200078e02ff */
[----:B------:R-:W-:Y:S01]  /*22b0*/  SHF.R.S32.HI R32, RZ, 0x1f, R33 ;  /* 0x0000001fff207819 */ /* 0x000fe20000011421 */
[----:B------:R-:W-:Y:S01]  /*22c0*/  IMAD.WIDE.U32 R20, R24, R50, R6 ;  /* 0x0000003218147225 */ /* 0x000fe200078e0006 */
[----:B------:R-:W-:-:S02]  /*22d0*/  LEA.HI R0, R0, R3, RZ, 0x4 ;  /* 0x0000000300007211 */ /* 0x000fc400078f20ff */
[----:B------:R-:W-:Y:S01]  /*22e0*/  LEA.HI R32, R32, R33, RZ, 0x2 ;  /* 0x0000002120207211 */ /* 0x000fe200078f10ff */
[-C--:B------:R-:W-:Y:S01]  /*22f0*/  IMAD.WIDE.U32 R52, R24, R56.reuse, R4 ;  /* 0x0000003818347225 */ /* 0x080fe200078e0004 */
[----:B------:R-:W-:Y:S02]  /*2300*/  LOP3.LUT R4, R75, 0x30, R18, 0xf8, !PT ;  /* 0x000000304b047812 */ /* 0x000fe400078ef812 */
[----:B------:R-:W-:Y:S01]  /*2310*/  LOP3.LUT R32, R32, 0xfffffffc, RZ, 0xc0, !PT ;  /* 0xfffffffc20207812 */ /* 0x000fe200078ec0ff */
[----:B------:R-:W-:Y:S01]  /*2320*/  IMAD R13, R24, R57, R13 ;  /* 0x00000039180d7224 */ /* 0x000fe200078e020d */
[----:B------:R-:W-:Y:S01]  /*2330*/  LOP3.LUT R67, R4, R71, RZ, 0x3c, !PT ;  /* 0x0000004704437212 */ /* 0x000fe200078e3cff */
[----:B------:R-:W-:Y:S05]  /*2340*/  @!P6 WARPSYNC.ALL ;  /* 0x000000000000e948 */ /* 0x000fea0003800000 */
[----:B------:R-:W-:Y:S01]  /*2350*/  IMAD R7, R57, 0xa0, RZ ;  /* 0x000000a039077824 */ /* 0x000fe200078e02ff */
[--C-:B------:R-:W-:Y:S01]  /*2360*/  LOP3.LUT R4, R75, 0x70, R0.reuse, 0xf8, !PT ;  /* 0x000000704b047812 */ /* 0x100fe200078ef800 */
[C---:B------:R-:W-:Y:S01]  /*2370*/  IMAD.SHL.U32 R77, R56.reuse, 0x40, RZ ;  /* 0x00000040384d7824 */ /* 0x040fe200078e00ff */
[----:B------:R-:W-:Y:S01]  /*2380*/  LOP3.LUT R5, R209, 0x70, R0, 0xf8, !PT ;  /* 0x00000070d1057812 */ /* 0x000fe200078ef800 */
[----:B------:R-:W-:Y:S01]  /*2390*/  IMAD.SHL.U32 R76, R56, 0x80, RZ ;  /* 0x00000080384c7824 */ /* 0x000fe200078e00ff */
[----:B------:R-:W-:Y:S01]  /*23a0*/  ULDC UR4, c[0x0][0x2f4] ;  /* 0x0000bd0000047ab9 */ /* 0x000fe20000000800 */
[----:B------:R-:W-:Y:S01]  /*23b0*/  IMAD.WIDE.U32 R54, R24, R56, R10 ;  /* 0x0000003818367225 */ /* 0x000fe200078e000a */
[----:B------:R-:W-:-:S02]  /*23c0*/  ISETP.GE.AND P2, PT, R23, UR4, PT ;  /* 0x0000000417007c0c */ /* 0x000fc4000bf46270 */
[----:B------:R-:W-:Y:S01]  /*23d0*/  LOP3.LUT R60, R0, 0xfffffff0, RZ, 0xc0, !PT ;  /* 0xfffffff0003c7812 */ /* 0x000fe200078ec0ff */
[----:B------:R-:W-:Y:S01]  /*23e0*/  IMAD.WIDE.U32 R56, R56, 0xa0, RZ ;  /* 0x000000a038387825 */ /* 0x000fe200078e00ff */
[----:B------:R-:W-:Y:S02]  /*23f0*/  SHF.R.S32.HI R61, RZ, 0x4, R0 ;  /* 0x00000004ff3d7819 */ /* 0x000fe40000011400 */
[----:B------:R-:W-:Y:S01]  /*2400*/  ISETP.GE.AND P1, PT, R18, UR4, PT ;  /* 0x0000000412007c0c */ /* 0x000fe2000bf26270 */
[C---:B------:R-:W-:Y:S01]  /*2410*/  IMAD R3, R24.reuse, R51, R12 ;  /* 0x0000003318037224 */ /* 0x040fe200078e020c */
[----:B------:R-:W-:Y:S01]  /*2420*/  P2R R87, PR, RZ, 0x4 ;  /* 0x00000004ff577803 */ /* 0x000fe20000000000 */
[----:B------:R-:W-:Y:S01]  /*2430*/  IMAD.WIDE.U32 R48, R24, R50, R8 ;  /* 0x0000003218307225 */ /* 0x000fe200078e0008 */
[----:B------:R-:W-:-:S03]  /*2440*/  SHF.R.S32.HI R59, RZ, 0x1f, R60 ;  /* 0x0000001fff3b7819 */ /* 0x000fc6000001143c */
[----:B------:R-:W-:Y:S01]  /*2450*/  VIADD R73, R30, 0x8 ;  /* 0x000000081e497836 */ /* 0x000fe20000000000 */
[----:B------:R-:W-:Y:S01]  /*2460*/  SHF.R.U32.HI R30, RZ, 0x3, R209 ;  /* 0x00000003ff1e7819 */ /* 0x000fe200000116d1 */
[----:B------:R-:W-:Y:S01]  /*2470*/  IMAD.IADD R68, R57, 0x1, R7 ;  /* 0x0000000139447824 */ /* 0x000fe200078e0207 */
[----:B------:R-:W-:Y:S01]  /*2480*/  LOP3.LUT R7, R210, 0x70, R0, 0xf8, !PT ;  /* 0x00000070d2077812 */ /* 0x000fe200078ef800 */
[----:B------:R-:W-:Y:S01]  /*2490*/  IMAD.IADD R65, R21, 0x1, R3 ;  /* 0x0000000115417824 */ /* 0x000fe200078e0203 */
[----:B------:R-:W-:Y:S01]  /*24a0*/  LOP3.LUT R5, R5, R30, RZ, 0x3c, !PT ;  /* 0x0000001e05057212 */ /* 0x000fe200078e3cff */
[----:B------:R-:W-:Y:S01]  /*24b0*/  IMAD.IADD R64, R3, 0x1, R49 ;  /* 0x0000000103407824 */ /* 0x000fe200078e0231 */
[----:B------:R-:W-:Y:S01]  /*24c0*/  LOP3.LUT R3, R4, R71, RZ, 0x3c, !PT ;  /* 0x0000004704037212 */ /* 0x000fe200078e3cff */
[----:B------:R-:W-:Y:S01]  /*24d0*/  IMAD R69, R51, 0xa0, RZ ;  /* 0x000000a033457824 */ /* 0x000fe200078e02ff */
[----:B------:R-:W-:Y:S01]  /*24e0*/  LOP3.LUT R7, R7, R74, RZ, 0x3c, !PT ;  /* 0x0000004a07077212 */ /* 0x000fe200078e3cff */
[----:B------:R-:W-:-:S02]  /*24f0*/  IMAD.SHL.U32 R81, R50, 0x40, RZ ;  /* 0x0000004032517824 */ /* 0x000fc400078e00ff */
[C---:B------:R-:W-:Y:S02]  /*2500*/  IMAD.SHL.U32 R80, R50.reuse, 0x80, RZ ;  /* 0x0000008032507824 */ /* 0x040fe400078e00ff */
[----:B------:R-:W-:-:S04]  /*2510*/  IMAD.WIDE.U32 R50, R50, 0xa0, RZ ;  /* 0x000000a032327825 */ /* 0x000fc800078e00ff */
[----:B------:R-:W-:Y:S02]  /*2520*/  IMAD.IADD R32, R33, 0x1, -R32 ;  /* 0x0000000121207824 */ /* 0x000fe400078e0a20 */
[----:B------:R-:W-:Y:S02]  /*2530*/  IMAD.IADD R58, R212, 0x1, R3 ;  /* 0x00000001d43a7824 */ /* 0x000fe400078e0203 */
[----:B------:R-:W-:Y:S02]  /*2540*/  IMAD.IADD R84, R29, 0x1, R28 ;  /* 0x000000011d547824 */ /* 0x000fe400078e021c */
[----:B------:R-:W-:Y:S02]  /*2550*/  IMAD R72, R32, 0x40, R194 ;  /* 0x0000004020487824 */ /* 0x000fe400078e02c2 */
[----:B------:R-:W-:Y:S02]  /*2560*/  IMAD.SHL.U32 R70, R31, 0x2, RZ ;  /* 0x000000021f467824 */ /* 0x000fe400078e00ff */
[----:B------:R-:W-:-:S02]  /*2570*/  IMAD.IADD R69, R51, 0x1, R69 ;  /* 0x0000000133457824 */ /* 0x000fc400078e0245 */
[----:B------:R-:W-:Y:S02]  /*2580*/  IMAD.IADD R67, R212, 0x1, R67 ;  /* 0x00000001d4437824 */ /* 0x000fe400078e0243 */
[----:B------:R-:W-:Y:S02]  /*2590*/  IMAD.IADD R63, R53, 0x1, R13 ;  /* 0x00000001353f7824 */ /* 0x000fe400078e020d */
[----:B------:R-:W-:Y:S02]  /*25a0*/  IMAD.IADD R62, R13, 0x1, R55 ;  /* 0x000000010d3e7824 */ /* 0x000fe400078e0237 */
[----:B------:R-:W-:Y:S02]  /*25b0*/  IMAD.IADD R3, R214, 0x1, R5 ;  /* 0x00000001d6037824 */ /* 0x000fe400078e0205 */
[----:B------:R-:W-:Y:S01]  /*25c0*/  IMAD.IADD R0, R218, 0x1, R7 ;  /* 0x00000001da007824 */ /* 0x000fe200078e0207 */
[----:B----4-:R-:W-:Y:S01]  /*25d0*/  SHF.R.S32.HI R66, RZ, 0x1f, R85 ;  /* 0x0000001fff427819 */ /* 0x010fe20000011455 */
[----:B------:R-:W-:Y:S06]  /*25e0*/  @!P6 BAR.SYNC.DEFER_BLOCKING 0x9, 0x100 ;  /* 0x024400000000eb1d */ /* 0x000fec0000010000 */
.L_x_9157:
[----:B0-----:R-:W0:Y:S01]  /*25f0*/  LDC R92, c[0x0][0x430] ;  /* 0x00010c00ff5c7b82 */ /* 0x001e220000000800 */
[----:B------:R-:W-:Y:S02]  /*2600*/  VIADD R26, R26, 0xffffffff ;  /* 0xffffffff1a1a7836 */ /* 0x000fe40000000000 */
[----:B------:R-:W-:Y:S02]  /*2610*/  IMAD.MOV.U32 R91, RZ, RZ, RZ ;  /* 0x000000ffff5b7224 */ /* 0x000fe400078e00ff */
[----:B--23--:R-:W-:-:S03]  /*2620*/  IMAD R9, R26, 0xa0, R72 ;  /* 0x000000a01a097824 */ /* 0x00cfc600078e0248 */
[----:B------:R-:W1:Y:S01]  /*2630*/  LDC R101, c[0x0][0x3f4] ;  /* 0x0000fd00ff657b82 */ /* 0x000e620000000800 */
[----:B------:R-:W-:Y:S01]  /*2640*/  IMAD.IADD R11, R84, 0x1, R9 ;  /* 0x00000001540b7824 */ /* 0x000fe200078e0209 */
[----:B------:R-:W-:-:S03]  /*2650*/  ISETP.GE.AND P2, PT, R9, R2, PT ;  /* 0x000000020900720c */ /* 0x000fc60003f46270 */
[----:B------:R-:W-:Y:S01]  /*2660*/  IMAD.MOV.U32 R9, RZ, RZ, R11 ;  /* 0x000000ffff097224 */ /* 0x000fe200078e000b */
[----:B------:R-:W-:Y:S02]  /*2670*/  ISETP.GT.OR P2, PT, R72, 0x9f, P2 ;  /* 0x0000009f4800780c */ /* 0x000fe40001744670 */
[----:B0-----:R-:W-:-:S11]  /*2680*/  ISETP.NE.AND P3, PT, R92, 0x1, PT ;  /* 0x000000015c00780c */ /* 0x001fd60003f65270 */
[----:B------:R-:W0:Y:S08]  /*2690*/  @!P2 LDC.64 R6, c[0x0][0x428] ;  /* 0x00010a00ff06ab82 */ /* 0x000e300000000a00 */
[----:B------:R-:W2:Y:S08]  /*26a0*/  @!P2 LDC.64 R12, c[0x0][0x418] ;  /* 0x00010600ff0cab82 */ /* 0x000eb00000000a00 */
[----:B------:R-:W3:Y:S08]  /*26b0*/  @P3 LDC R4, c[0x0][0x434] ;  /* 0x00010d00ff043b82 */ /* 0x000ef00000000800 */
[----:B------:R-:W4:Y:S01]  /*26c0*/  @P3 LDC R5, c[0x0][0x438] ;  /* 0x00010e00ff053b82 */ /* 0x000f220000000800 */
[----:B---3--:R-:W-:-:S05]  /*26d0*/  @P3 IMAD.HI.U32 R4, R11, R4, RZ ;  /* 0x000000040b043227 */ /* 0x008fca00078e00ff */
[----:B----4-:R-:W-:Y:S01]  /*26e0*/  @P3 SHF.R.U32.HI R9, RZ, R5, R4 ;  /* 0x00000005ff093219 */ /* 0x010fe20000011604 */
[----:B0-----:R-:W-:-:S03]  /*26f0*/  @!P2 IMAD R4, R66, R6, RZ ;  /* 0x000000064204a224 */ /* 0x001fc600078e02ff */
[--C-:B------:R-:W-:Y:S01]  /*2700*/  @!P2 SHF.R.S32.HI R5, RZ, 0x1f, R9.reuse ;  /* 0x0000001fff05a819 */ /* 0x100fe20000011409 */
[----:B------:R-:W-:Y:S02]  /*2710*/  @!P2 IMAD R7, R85, R7, R4 ;  /* 0x000000075507a224 */ /* 0x000fe400078e0204 */
[----:B------:R-:W-:-:S04]  /*2720*/  @!P2 IMAD.MOV.U32 R4, RZ, RZ, R9 ;  /* 0x000000ffff04a224 */ /* 0x000fc800078e0009 */
        /* <DEDUP_REMOVED lines=8> */
[----:B------:R-:W-:Y:S01]  /*27b0*/  IMAD.MOV R5, RZ, RZ, -R9 ;  /* 0x000000ffff057224 */ /* 0x000fe200078e0a09 */
[----:B------:R-:W-:Y:S01]  /*27c0*/  P2R R88, PR, RZ, 0x4 ;  /* 0x00000004ff587803 */ /* 0x000fe20000000000 */
[----:B------:R-:W-:Y:S01]  /*27d0*/  VIADD R4, R90, 0x40 ;  /* 0x000000405a047836 */ /* 0x000fe20000000000 */
[----:B-1----:R-:W-:Y:S01]  /*27e0*/  ISETP.GE.AND P2, PT, R101, 0x1, PT ;  /* 0x000000016500780c */ /* 0x002fe20003f46270 */
[----:B------:R-:W-:Y:S05]  /*27f0*/  YIELD ;  /* 0x0000000000007946 */ /* 0x000fea0003800000 */
[----:B------:R-:W-:Y:S01]  /*2800*/  BSSY B0, `(.L_x_9083) ;  /* 0x00006f3000007945 */ /* 0x000fe20003800000 */
[----:B------:R-:W-:-:S02]  /*2810*/  IMAD R92, R92, R5, R11 ;  /* 0x000000055c5c7224 */ /* 0x000fc400078e020b */
        /* <DEDUP_REMOVED lines=24> */
[----:B------:R-:W-:Y:S01]  /*29a0*/  IMAD R5, R68, R26, RZ ;  /* 0x0000001a44057224 */ /* 0x000fe200078e02ff */
[----:B------:R-:W-:Y:S01]  /*29b0*/  IADD3 R99, P2, R4, UR4, RZ ;  /* 0x0000000404637c10 */ /* 0x000fe2000ff5e0ff */
[----:B------:R-:W-:Y:S01]  /*29c0*/  ULDC.U8 UR4, c[0x0][0x410] ;  /* 0x0001040000047ab9 */ /* 0x000fe20000000000 */
[C---:B------:R-:W-:Y:S02]  /*29d0*/  IMAD R9, R7.reuse, R50, R6 ;  /* 0x0000003207097224 */ /* 0x040fe400078e0206 */
        /* <DEDUP_REMOVED lines=39> */
.L_x_9087:
[----:B------:R-:W-:Y:S05]  /*2c50*/  BSYNC B1 ;  /* 0x0000000000017941 */ /* 0x000fea0003800000 */
.L_x_9086:
        /* <DEDUP_REMOVED lines=26> */
.L_x_9089:
[----:B------:R-:W-:Y:S05]  /*2e00*/  BSYNC B1 ;  /* 0x0000000000017941 */ /* 0x000fea0003800000 */
.L_x_9088:
[----:B0-----:R-:W-:Y:S01]  /*2e10*/  VIADD R10, R194, 0x80 ;  /* 0x00000080c20a7836 */ /* 0x001fe20000000000 */
[----:B------:R-:W-:Y:S04]  /*2e20*/  BSSY B1, `(.L_x_9090) ;  /* 0x0000015000017945 */ /* 0x000fe80003800000 */
        /* <DEDUP_REMOVED lines=20> */
.L_x_9091:
[----:B------:R-:W-:Y:S05]  /*2f70*/  BSYNC B1 ;  /* 0x0000000000017941 */ /* 0x000fea0003800000 */
.L_x_9090:
[----:B------:R-:W-:Y:S01]  /*2f80*/  ISETP.NE.AND P5, PT, R198, 0x3, PT ;  /* 0x00000003c600780c */ /* 0x000fe20003fa5270 */
[----:B------:R-:W-:Y:S02]  /*2f90*/  IMAD.MOV.U32 R113, RZ, RZ, R42 ;  /* 0x000000ffff717224 */ /* 0x000fe400078e002a */
[----:B------:R-:W-:Y:S02]  /*2fa0*/  IMAD.MOV.U32 R121, RZ, RZ, R46 ;  /* 0x000000ffff797224 */ /* 0x000fe400078e002e */
[----:B-----5:R-:W-:Y:S02]  /*2fb0*/  IMAD.MOV.U32 R108, RZ, RZ, R34 ;  /* 0x000000ffff6c7224 */ /* 0x020fe400078e0022 */
        /* <DEDUP_REMOVED lines=9> */
.L_x_9092:
[----:B------:R-:W-:Y:S01]  /*3050*/  IMAD R86, R191, 0x8, R17 ;  /* 0x00000008bf567824 */ /* 0x000fe200078e0211 */
[----:B------:R-:W-:Y:S01]  /*3060*/  SHF.L.U32 R98, R201, 0x1f, RZ ;  /* 0x0000001fc9627819 */ /* 0x000fe200000006ff */
[----:B------:R-:W-:Y:S03]  /*3070*/  BSSY B1, `(.L_x_9093) ;  /* 0x0000003000017945 */ /* 0x000fe60003800000 */
[----:B------:R-:W1:Y:S02]  /*3080*/  SYNCS.PHASECHK.TRANS64.TRYWAIT P6, [R86+URZ+0x22890], R98 ;  /* 0x02289062560075a7 */ /* 0x000e6400080c017f */
[----:B-1----:R-:W-:Y:S05]  /*3090*/  @!P6 BRA `(.L_x_9094) ;  /* 0x000002b400f0e947 */ /* 0x002fea0003800000 */
.L_x_9471:
[----:B------:R-:W-:Y:S05]  /*30a0*/  BSYNC B1 ;  /* 0x0000000000017941 */ /* 0x000fea0003800000 */
.L_x_9093:
[----:B------:R-:W-:-:S03]  /*30b0*/  UMOV UR4, 0xffffffff ;  /* 0xffffffff00047882 */ /* 0x000fc60000000000 */
[----:B------:R-:W-:Y:S05]  /*30c0*/  BRA.DIV UR4, `(.L_x_9095) ;  /* 0x000002b604f87947 */ /* 0x000fea000b800000 */
[----:B------:R2:W3:Y:S04]  /*30d0*/  SHFL.IDX PT, R102, R100, RZ, 0x1c1f ;  /* 0x001c1fff64667589 */ /* 0x0004e800000e0000 */
[----:B------:R2:W4:Y:S02]  /*30e0*/  SHFL.IDX PT, R14, R99, RZ, 0x1c1f ;  /* 0x001c1fff630e7589 */ /* 0x00052400000e0000 */
.L_x_9475:
        /* <DEDUP_REMOVED lines=10> */
[----:B------:R-:W-:Y:S02]  /*3190*/  SHF.R.U32.HI R116, RZ, 0x8, R97 ;  /* 0x00000008ff747819 */ /* 0x000fe40000011661 */
[----:B------:R-:W-:Y:S02]  /*31a0*/  LOP3.LUT R13, R47, 0xff, RZ, 0xc0, !PT ;  /* 0x000000ff2f0d7812 */ /* 0x000fe400078ec0ff */
[----:B------:R-:W-:Y:S02]  /*31b0*/  SHF.R.U32.HI R96, RZ, 0x18, R47 ;  /* 0x00000018ff607819 */ /* 0x000fe4000001162f */
[----:B------:R-:W-:Y:S02]  /*31c0*/  LOP3.LUT R12, R97, 0xff, RZ, 0xc0, !PT ;  /* 0x000000ff610c7812 */ /* 0x000fe400078ec0ff */
[----:B------:R-:W-:Y:S02]  /*31d0*/  SHF.R.U32.HI R115, RZ, 0x18, R97 ;  /* 0x00000018ff737819 */ /* 0x000fe40000011661 */
        /* <DEDUP_REMOVED lines=40> */
[----:B------:R-:W-:Y:S01]  /*3460*/  HADD2.F32 R46, -RZ, R13.H1_H1 ;  /* 0x3000000dff2e7230 */ /* 0x000fe20000004100 */
[----:B------:R-:W-:Y:S01]  /*3470*/  F2FP.SATFINITE.E4M3.F32.PACK_AB_MERGE_C R124, R121, R120, RZ ;  /* 0x00000078797c723e */ /* 0x000fe200048070ff */
[--C-:B------:R-:W-:Y:S02]  /*3480*/  HADD2.F32 R13, -RZ, R12.reuse.H0_H0 ;  /* 0x2000000cff0d7230 */ /* 0x100fe40000004100 */
[-C--:B------:R-:W-:Y:S01]  /*3490*/  FMUL.FTZ R119, R15, R96.reuse ;  /* 0x000000600f777220 */ /* 0x080fe20000410000 */
[----:B------:R-:W-:Y:S02]  /*34a0*/  HADD2.F32 R115, -RZ, R115.H0_H0 ;  /* 0x20000073ff737230 */ /* 0x000fe40000004100 */
[----:B------:R-:W-:Y:S01]  /*34b0*/  FMUL.FTZ R116, R46, R96 ;  /* 0x000000602e747220 */ /* 0x000fe20000410000 */
[----:B------:R-:W-:Y:S01]  /*34c0*/  HADD2.F32 R12, -RZ, R12.H1_H1 ;  /* 0x3000000cff0c7230 */ /* 0x000fe20000004100 */
[----:B------:R-:W-:Y:S01]  /*34d0*/  F2FP.SATFINITE.E4M3.F32.PACK_AB_MERGE_C R5, R5, R4, R124 ;  /* 0x000000040505723e */ /* 0x000fe2000480707c */
[----:B------:R-:W-:-:S02]  /*34e0*/  HADD2.F32 R47, -RZ, R114.H1_H1 ;  /* 0x30000072ff2f7230 */ /* 0x000fc40000004100 */
[----:B------:R-:W-:Y:S02]  /*34f0*/  HADD2.F32 R114, -RZ, R114.H0_H0 ;  /* 0x20000072ff727230 */ /* 0x000fe40000004100 */
[-C--:B------:R-:W-:Y:S01]  /*3500*/  FMUL.FTZ R96, R12, R115.reuse ;  /* 0x000000730c607220 */ /* 0x080fe20000410000 */
[----:B------:R-:W-:Y:S01]  /*3510*/  FMUL.FTZ R115, R13, R115 ;  /* 0x000000730d737220 */ /* 0x000fe20000410000 */
[-C--:B------:R-:W-:Y:S01]  /*3520*/  FFMA.FTZ R116, R15, R47.reuse, -R116 ;  /* 0x0000002f0f747223 */ /* 0x080fe20000010874 */
[----:B------:R-:W-:Y:S01]  /*3530*/  FFMA.FTZ R47, R46, R47, R119 ;  /* 0x0000002f2e2f7223 */ /* 0x000fe20000010077 */
[-C--:B------:R-:W-:Y:S01]  /*3540*/  FFMA.FTZ R118, R13, R114.reuse, -R96 ;  /* 0x000000720d767223 */ /* 0x080fe20000010860 */
[----:B------:R-:W-:Y:S01]  /*3550*/  FFMA.FTZ R119, R12, R114, R115 ;  /* 0x000000720c777223 */ /* 0x000fe20000010073 */
[----:B------:R-:W-:Y:S02]  /*3560*/  F2FP.F16.E4M3.UNPACK_B R13, R7.H1 ;  /* 0x00000007ff0d723e */ /* 0x000fe400030006ff */
        /* <DEDUP_REMOVED lines=45> */
.L_x_9101:
[----:B------:R-:W-:Y:S05]  /*3840*/  BSYNC B3 ;  /* 0x0000000000037941 */ /* 0x000fea0003800000 */
.L_x_9100:
[----:B0-----:R0:W-:Y:S02]  /*3850*/  ST.E.128 desc[UR60][R10.64], R4 ;  /* 0x000000040a007985 */ /* 0x0011e4000c101d3c */
.L_x_9099:
[----:B------:R-:W-:Y:S05]  /*3860*/  BSYNC B2 ;  /* 0x0000000000027941 */ /* 0x000fea0003800000 */
.L_x_9098:
[----:B------:R-:W-:-:S13]  /*3870*/  ISETP.NE.AND P2, PT, R87, RZ, PT ;  /* 0x000000ff5700720c */ /* 0x000fda0003f45270 */
        /* <DEDUP_REMOVED lines=8> */
[----:B------:R-:W-:Y:S02]  /*3900*/  SHF.R.U32.HI R46, RZ, 0x8, R45 ;  /* 0x00000008ff2e7819 */ /* 0x000fe4000001162d */
[----:B------:R-:W-:Y:S01]  /*3910*/  SHF.R.U32.HI R14, RZ, 0x18, R43 ;  /* 0x00000018ff0e7819 */ /* 0x000fe2000001162b */
[----:B------:R-:W-:Y:S01]  /*3920*/  IMAD.SHL.U32 R15, R15, 0x100, RZ ;  /* 0x000001000f0f7824 */ /* 0x000fe200078e00ff */
[----:B------:R-:W-:Y:S02]  /*3930*/  LOP3.LUT R13, R43, 0xff, RZ, 0xc0, !PT ;  /* 0x000000ff2b0d7812 */ /* 0x000fe400078ec0ff */
[----:B------:R-:W-:Y:S02]  /*3940*/  SHF.R.U32.HI R47, RZ, 0x18, R45 ;  /* 0x00000018ff2f7819 */ /* 0x000fe4000001162d */
[----:B------:R-:W-:-:S02]  /*3950*/  LOP3.LUT R12, R45, 0xff, RZ, 0xc0, !PT ;  /* 0x000000ff2d0c7812 */ /* 0x000fc400078ec0ff */
[----:B------:R-:W-:Y:S02]  /*3960*/  SHF.R.U32.HI R44, RZ, 0x10, R43 ;  /* 0x00000010ff2c7819 */ /* 0x000fe4000001162b */
[----:B------:R-:W-:Y:S01]  /*3970*/  PRMT R14, R14, 0x654, R13 ;  /* 0x000006540e0e7816 */ /* 0x000fe2000000000d */
[----:B------:R-:W-:Y:S01]  /*3980*/  IMAD.SHL.U32 R13, R46, 0x100, RZ ;  /* 0x000001002e0d7824 */ /* 0x000fe200078e00ff */
[----:B------:R-:W-:Y:S01]  /*3990*/  SHF.R.U32.HI R42, RZ, 0x10, R45 ;  /* 0x00000010ff2a7819 */ /* 0x000fe2000001162d */
[----:B------:R-:W-:Y:S01]  /*39a0*/  IMAD.U32 R44, R44, 0x10000, RZ ;  /* 0x000100002c2c7824 */ /* 0x000fe200078e00ff */
[----:B------:R-:W-:Y:S02]  /*39b0*/  PRMT R12, R47, 0x654, R12 ;  /* 0x000006542f0c7816 */ /* 0x000fe4000000000c */
[----:B------:R-:W-:Y:S01]  /*39c0*/  LOP3.LUT R15, R14, 0xff00, R15, 0xf8, !PT ;  /* 0x0000ff000e0f7812 */ /* 0x000fe200078ef80f */
[----:B------:R-:W-:Y:S01]  /*39d0*/  IMAD.U32 R14, R42, 0x10000, RZ ;  /* 0x000100002a0e7824 */ /* 0x000fe200078e00ff */
[----:B------:R-:W-:-:S02]  /*39e0*/  LOP3.LUT R13, R12, 0xff00, R13, 0xf8, !PT ;  /* 0x0000ff000c0d7812 */ /* 0x000fc400078ef80d */
[----:B------:R-:W-:Y:S02]  /*39f0*/  F2FP.F16.E4M3.UNPACK_B R42, R113.H1 ;  /* 0x00000071ff2a723e */ /* 0x000fe400030006ff */
[-C--:B0-----:R-:W-:Y:S02]  /*3a00*/  F2FP.F16.E4M3.UNPACK_B R12, R5.reuse ;  /* 0x00000005ff0c723e */ /* 0x081fe400020006ff */
[----:B------:R-:W-:Y:S01]  /*3a10*/  LOP3.LUT R46, R15, 0xff0000, R44, 0xf8, !PT ;  /* 0x00ff00000f2e7812 */ /* 0x000fe200078ef82c */
[----:B------:R-:W-:Y:S01]  /*3a20*/  HADD2.F32 R44, -RZ, R42.H0_H0 ;  /* 0x2000002aff2c7230 */ /* 0x000fe20000004100 */
[----:B------:R-:W-:Y:S01]  /*3a30*/  LOP3.LUT R43, R13, 0xff0000, R14, 0xf8, !PT ;  /* 0x00ff00000d2b7812 */ /* 0x000fe200078ef80e */
[----:B------:R-:W-:Y:S01]  /*3a40*/  HADD2.F32 R13, -RZ, R12.H1_H1 ;  /* 0x3000000cff0d7230 */ /* 0x000fe20000004100 */
[----:B------:R-:W-:Y:S01]  /*3a50*/  F2FP.F16.E4M3.UNPACK_B R15, R110.H1 ;  /* 0x0000006eff0f723e */ /* 0x000fe200030006ff */
[----:B------:R-:W-:Y:S01]  /*3a60*/  HADD2.F32 R45, -RZ, R42.H1_H1 ;  /* 0x3000002aff2d7230 */ /* 0x000fe20000004100 */
[----:B------:R-:W-:Y:S01]  /*3a70*/  F2FP.F16.E4M3.UNPACK_B R5, R5.H1 ;  /* 0x00000005ff05723e */ /* 0x000fe200030006ff */
[----:B------:R-:W-:-:S02]  /*3a80*/  HADD2.F32 R12, -RZ, R12.H0_H0 ;  /* 0x2000000cff0c7230 */ /* 0x000fc40000004100 */
[CC--:B------:R-:W-:Y:S01]  /*3a90*/  FMUL.FTZ R47, R13.reuse, R44.reuse ;  /* 0x0000002c0d2f7220 */ /* 0x0c0fe20000410000 */
[----:B------:R-:W-:Y:S01]  /*3aa0*/  HADD2.F32 R42, -RZ, R15.H0_H0 ;  /* 0x2000000fff2a7230 */ /* 0x000fe20000004100 */
[----:B------:R-:W-:Y:S01]  /*3ab0*/  F2FP.F16.E4M3.UNPACK_B R113, R113 ;  /* 0x00000071ff71723e */ /* 0x000fe200020006ff */
[--C-:B------:R-:W-:Y:S02]  /*3ac0*/  HADD2.F32 R14, -RZ, R5.reuse.H1_H1 ;  /* 0x30000005ff0e7230 */ /* 0x100fe40000004100 */
[C---:B------:R-:W-:Y:S01]  /*3ad0*/  FMUL.FTZ R44, R12.reuse, R44 ;  /* 0x0000002c0c2c7220 */ /* 0x040fe20000410000 */
[----:B------:R-:W-:Y:S02]  /*3ae0*/  HADD2.F32 R5, -RZ, R5.H0_H0 ;  /* 0x20000005ff057230 */ /* 0x000fe40000004100 */
[-C--:B------:R-:W-:Y:S01]  /*3af0*/  FFMA.FTZ R96, R12, R42.reuse, -R47 ;  /* 0x0000002a0c607223 */ /* 0x080fe2000001082f */
[----:B------:R-:W-:Y:S02]  /*3b00*/  HADD2.F32 R15, -RZ, R15.H1_H1 ;  /* 0x3000000fff0f7230 */ /* 0x000fe40000004100 */
[CC--:B------:R-:W-:Y:S01]  /*3b10*/  FMUL.FTZ R12, R14.reuse, R45.reuse ;  /* 0x0000002d0e0c7220 */ /* 0x0c0fe20000410000 */
[----:B------:R-:W-:Y:S01]  /*3b20*/  FFMA.FTZ R97, R13, R42, R44 ;  /* 0x0000002a0d617223 */ /* 0x000fe2000001002c */
[C---:B------:R-:W-:Y:S01]  /*3b30*/  FMUL.FTZ R45, R5.reuse, R45 ;  /* 0x0000002d052d7220 */ /* 0x040fe20000410000 */
[----:B------:R-:W-:Y:S01]  /*3b40*/  F2FP.F16.E4M3.UNPACK_B R110, R110 ;  /* 0x0000006eff6e723e */ /* 0x000fe200020006ff */
[-C--:B------:R-:W-:Y:S01]  /*3b50*/  FFMA.FTZ R102, R5, R15.reuse, -R12 ;  /* 0x0000000f05667223 */ /* 0x080fe2000001080c */
[-C--:B------:R-:W-:Y:S01]  /*3b60*/  F2FP.F16.E4M3.UNPACK_B R5, R4.reuse.H1 ;  /* 0x00000004ff05723e */ /* 0x080fe200030006ff */
[----:B------:R-:W-:Y:S01]  /*3b70*/  FFMA.FTZ R115, R14, R15, R45 ;  /* 0x0000000f0e737223 */ /* 0x000fe2000001002d */
[----:B------:R-:W-:Y:S01]  /*3b80*/  F2FP.F16.E4M3.UNPACK_B R4, R4 ;  /* 0x00000004ff04723e */ /* 0x000fe200020006ff */
[----:B------:R-:W-:-:S02]  /*3b90*/  HADD2.F32 R15, -RZ, R113.H1_H1 ;  /* 0x30000071ff0f7230 */ /* 0x000fc40000004100 */
[--C-:B------:R-:W-:Y:S01]  /*3ba0*/  HADD2.F32 R12, -RZ, R5.reuse.H0_H0 ;  /* 0x20000005ff0c7230 */ /* 0x100fe20000004100 */
[----:B------:R-:W-:Y:S01]  /*3bb0*/  F2FP.SATFINITE.E4M3.F32.PACK_AB_MERGE_C R115, R115, R102, RZ ;  /* 0x000000667373723e */ /* 0x000fe200048070ff */
[----:B------:R-:W-:Y:S02]  /*3bc0*/  HADD2.F32 R13, -RZ, R5.H1_H1 ;  /* 0x30000005ff0d7230 */ /* 0x000fe40000004100 */
[--C-:B------:R-:W-:Y:S02]  /*3bd0*/  HADD2.F32 R5, -RZ, R4.reuse.H0_H0 ;  /* 0x20000004ff057230 */ /* 0x100fe40000004100 */
[-C--:B------:R-:W-:Y:S01]  /*3be0*/  FMUL.FTZ R44, R12, R15.reuse ;  /* 0x0000000f0c2c7220 */ /* 0x080fe20000410000 */
[----:B------:R-:W-:Y:S02]  /*3bf0*/  HADD2.F32 R113, -RZ, R113.H0_H0 ;  /* 0x20000071ff717230 */ /* 0x000fe40000004100 */
[----:B------:R-:W-:Y:S01]  /*3c00*/  FMUL.FTZ R45, R13, R15 ;  /* 0x0000000f0d2d7220 */ /* 0x000fe20000410000 */
[----:B------:R-:W-:-:S02]  /*3c10*/  HADD2.F32 R4, -RZ, R4.H1_H1 ;  /* 0x30000004ff047230 */ /* 0x000fc40000004100 */
[--C-:B------:R-:W-:Y:S02]  /*3c20*/  HADD2.F32 R14, -RZ, R110.reuse.H1_H1 ;  /* 0x3000006eff0e7230 */ /* 0x100fe40000004100 */
        /* <DEDUP_REMOVED lines=11> */
[-C--:B------:R-:W-:Y:S01]  /*3ce0*/  F2FP.F16.E4M3.UNPACK_B R14, R43.reuse.H1 ;  /* 0x0000002bff0e723e */ /* 0x080fe200030006ff */
        /* <DEDUP_REMOVED lines=20> */
[----:B------:R-:W-:-:S02]  /*3e30*/  HADD2.F32 R5, -RZ, R7.H0_H0 ;  /* 0x20000007ff057230 */ /* 0x000fc40000004100 */
[----:B------:R-:W-:Y:S01]  /*3e40*/  HADD2.F32 R4, -RZ, R6.H0_H0 ;  /* 0x20000006ff047230 */ /* 0x000fe20000004100 */
[----:B------:R-:W-:Y:S01]  /*3e50*/  F2FP.SATFINITE.E4M3.F32.PACK_AB_MERGE_C R102, R102, R113, RZ ;  /* 0x000000716666723e */ /* 0x000fe200048070ff */
[----:B------:R-:W-:Y:S01]  /*3e60*/  HADD2.F32 R7, -RZ, R7.H1_H1 ;  /* 0x30000007ff077230 */ /* 0x000fe20000004100 */
[----:B------:R-:W-:Y:S01]  /*3e70*/  F2FP.SATFINITE.E4M3.F32.PACK_AB_MERGE_C R44, R44, R45, RZ ;  /* 0x0000002d2c2c723e */ /* 0x000fe200048070ff */
[----:B------:R-:W-:Y:S02]  /*3e80*/  HADD2.F32 R42, -RZ, R42.H0_H0 ;  /* 0x2000002aff2a7230 */ /* 0x000fe40000004100 */
[----:B------:R-:W-:Y:S02]  /*3e90*/  HADD2.F32 R6, -RZ, R6.H1_H1 ;  /* 0x30000006ff067230 */ /* 0x000fe40000004100 */
[----:B------:R-:W-:Y:S02]  /*3ea0*/  HADD2.F32 R13, -RZ, R46.H0_H0 ;  /* 0x2000002eff0d7230 */ /* 0x000fe40000004100 */
        /* <DEDUP_REMOVED lines=10> */
[----:B------:R-:W-:Y:S02]  /*3f50*/  F2FP.SATFINITE.E4M3.F32.PACK_AB_MERGE_C R5, R97, R96, R115 ;  /* 0x000000606105723e */ /* 0x000fe40004807073 */
[----:B------:R-:W-:-:S02]  /*3f60*/  F2FP.SATFINITE.E4M3.F32.PACK_AB_MERGE_C R4, R110, R47, R114 ;  /* 0x0000002f6e04723e */ /* 0x000fc40004807072 */
[----:B------:R-:W-:Y:S02]  /*3f70*/  F2FP.SATFINITE.E4M3.F32.PACK_AB_MERGE_C R6, R6, R15, R44 ;  /* 0x0000000f0606723e */ /* 0x000fe4000480702c */
[----:B------:R-:W-:-:S07]  /*3f80*/  F2FP.SATFINITE.E4M3.F32.PACK_AB_MERGE_C R7, R7, R12, R102 ;  /* 0x0000000c0707723e */ /* 0x000fce0004807066 */
.L_x_9103:
[----:B------:R-:W-:Y:S05]  /*3f90*/  BSYNC B2 ;  /* 0x0000000000027941 */ /* 0x000fea0003800000 */
.L_x_9102:
[----:B0-----:R0:W-:Y:S02]  /*3fa0*/  ST.E.128 desc[UR60][R10.64], R4 ;  /* 0x000000040a007985 */ /* 0x0011e4000c101d3c */
.L_x_9097:
[----:B------:R-:W-:Y:S05]  /*3fb0*/  BSYNC B1 ;  /* 0x0000000000017941 */ /* 0x000fea0003800000 */
.L_x_9096:
[----:B------:R-:W-:-:S03]  /*3fc0*/  UMOV UR4, 0xffffffff ;  /* 0xffffffff00047882 */ /* 0x000fc60000000000 */
[----:B------:R-:W-:Y:S05]  /*3fd0*/  BRA.DIV UR4, `(.L_x_9104) ;  /* 0x000002aa047c7947 */ /* 0x000fea000b800000 */
[----:B------:R0:W0:Y:S04]  /*3fe0*/  SHFL.IDX PT, R42, R100, 0x1, 0x1c1f ;  /* 0x003c1f00642a7f89 */ /* 0x00002800000e0000 */
[----:B----4-:R4:W0:Y:S02]  /*3ff0*/  SHFL.IDX PT, R14, R99, 0x1, 0x1c1f ;  /* 0x003c1f00630e7f89 */ /* 0x01082400000e0000 */
.L_x_9479:
        /* <DEDUP_REMOVED lines=10> */
[----:B------:R-:W-:Y:S01]  /*40a0*/  SHF.R.U32.HI R45, RZ, 0x18, R39 ;  /* 0x00000018ff2d7819 */ /* 0x000fe20000011627 */
[----:B0-----:R-:W-:Y:S01]  /*40b0*/  IMAD.MOV.U32 R15, RZ, RZ, R7 ;  /* 0x000000ffff0f7224 */ /* 0x001fe200078e0007 */
[----:B------:R-:W-:Y:S01]  /*40c0*/  LOP3.LUT R12, R39, 0xff, RZ, 0xc0, !PT ;  /* 0x000000ff270c7812 */ /* 0x000fe200078ec0ff */
[----:B------:R-:W-:Y:S01]  /*40d0*/  IMAD.MOV.U32 R13, RZ, RZ, R6 ;  /* 0x000000ffff0d7224 */ /* 0x000fe200078e0006 */
[--C-:B------:R-:W-:Y:S02]  /*40e0*/  SHF.R.U32.HI R44, RZ, 0x8, R39.reuse ;  /* 0x00000008ff2c7819 */ /* 0x100fe40000011627 */
[----:B------:R-:W-:Y:S02]  /*40f0*/  SHF.R.U32.HI R40, RZ, 0x10, R39 ;  /* 0x00000010ff287819 */ /* 0x000fe40000011627 */
[--C-:B------:R-:W-:Y:S01]  /*4100*/  SHF.R.U32.HI R39, RZ, 0x8, R41.reuse ;  /* 0x00000008ff277819 */ /* 0x100fe20000011629 */
[----:B------:R-:W-:Y:S01]  /*4110*/  IMAD.SHL.U32 R7, R44, 0x100, RZ ;  /* 0x000001002c077824 */ /* 0x000fe200078e00ff */
[----:B------:R-:W-:-:S02]  /*4120*/  SHF.R.U32.HI R43, RZ, 0x18, R41 ;  /* 0x00000018ff2b7819 */ /* 0x000fc40000011629 */
[----:B------:R-:W-:Y:S01]  /*4130*/  LOP3.LUT R38, R41, 0xff, RZ, 0xc0, !PT ;  /* 0x000000ff29267812 */ /* 0x000fe200078ec0ff */
[----:B------:R-:W-:Y:S01]  /*4140*/  IMAD.SHL.U32 R39, R39, 0x100, RZ ;  /* 0x0000010027277824 */ /* 0x000fe200078e00ff */
[----:B------:R-:W-:Y:S02]  /*4150*/  SHF.R.U32.HI R41, RZ, 0x10, R41 ;  /* 0x00000010ff297819 */ /* 0x000fe40000011629 */
[----:B------:R-:W-:Y:S02]  /*4160*/  PRMT R12, R45, 0x654, R12 ;  /* 0x000006542d0c7816 */ /* 0x000fe4000000000c */
[----:B------:R-:W-:Y:S01]  /*4170*/  PRMT R38, R43, 0x654, R38 ;  /* 0x000006542b267816 */ /* 0x000fe20000000026 */
[----:B------:R-:W-:Y:S01]  /*4180*/  IMAD.U32 R41, R41, 0x10000, RZ ;  /* 0x0001000029297824 */ /* 0x000fe200078e00ff */
[----:B------:R-:W-:Y:S01]  /*4190*/  LOP3.LUT R7, R12, 0xff00, R7, 0xf8, !PT ;  /* 0x0000ff000c077812 */ /* 0x000fe200078ef807 */
[----:B------:R-:W-:Y:S01]  /*41a0*/  IMAD.U32 R12, R40, 0x10000, RZ ;  /* 0x00010000280c7824 */ /* 0x000fe200078e00ff */
[----:B------:R-:W-:-:S02]  /*41b0*/  LOP3.LUT R38, R38, 0xff00, R39, 0xf8, !PT ;  /* 0x0000ff0026267812 */ /* 0x000fc400078ef827 */
[----:B------:R-:W-:Y:S02]  /*41c0*/  F2FP.F16.E4M3.UNPACK_B R39, R112.H1 ;  /* 0x00000070ff27723e */ /* 0x000fe400030006ff */
[----:B------:R-:W-:Y:S02]  /*41d0*/  F2FP.F16.E4M3.UNPACK_B R6, R5 ;  /* 0x00000005ff06723e */ /* 0x000fe400020006ff */
[----:B------:R-:W-:Y:S01]  /*41e0*/  LOP3.LUT R44, R38, 0xff0000, R41, 0xf8, !PT ;  /* 0x00ff0000262c7812 */ /* 0x000fe200078ef829 */
[--C-:B------:R-:W-:Y:S01]  /*41f0*/  HADD2.F32 R41, -RZ, R39.reuse.H0_H0 ;  /* 0x20000027ff297230 */ /* 0x100fe20000004100 */
[----:B------:R-:W-:Y:S01]  /*4200*/  LOP3.LUT R40, R7, 0xff0000, R12, 0xf8, !PT ;  /* 0x00ff000007287812 */ /* 0x000fe200078ef80c */
[--C-:B------:R-:W-:Y:S01]  /*4210*/  HADD2.F32 R7, -RZ, R6.reuse.H1_H1 ;  /* 0x30000006ff077230 */ /* 0x100fe20000004100 */
[----:B------:R-:W-:Y:S01]  /*4220*/  F2FP.F16.E4M3.UNPACK_B R38, R111.H1 ;  /* 0x0000006fff26723e */ /* 0x000fe200030006ff */
[----:B------:R-:W-:Y:S01]  /*4230*/  HADD2.F32 R43, -RZ, R39.H1_H1 ;  /* 0x30000027ff2b7230 */ /* 0x000fe20000004100 */
[----:B------:R-:W-:Y:S01]  /*4240*/  F2FP.F16.E4M3.UNPACK_B R5, R5.H1 ;  /* 0x00000005ff05723e */ /* 0x000fe200030006ff */
[----:B------:R-:W-:-:S02]  /*4250*/  HADD2.F32 R6, -RZ, R6.H0_H0 ;  /* 0x20000006ff067230 */ /* 0x000fc40000004100 */
[CC--:B------:R-:W-:Y:S01]  /*4260*/  FMUL.FTZ R45, R7.reuse, R41.reuse ;  /* 0x00000029072d7220 */ /* 0x0c0fe20000410000 */
[--C-:B------:R-:W-:Y:S01]  /*4270*/  HADD2.F32 R39, -RZ, R38.reuse.H0_H0 ;  /* 0x20000026ff277230 */ /* 0x100fe20000004100 */
[----:B------:R-:W-:Y:S01]  /*4280*/  F2FP.F16.E4M3.UNPACK_B R112, R112 ;  /* 0x00000070ff70723e */ /* 0x000fe200020006ff */
[--C-:B------:R-:W-:Y:S02]  /*4290*/  HADD2.F32 R12, -RZ, R5.reuse.H1_H1 ;  /* 0x30000005ff0c7230 */ /* 0x100fe40000004100 */
[C---:B------:R-:W-:Y:S01]  /*42a0*/  FMUL.FTZ R46, R6.reuse, R41 ;  /* 0x00000029062e7220 */ /* 0x040fe20000410000 */
[----:B------:R-:W-:Y:S02]  /*42b0*/  HADD2.F32 R5, -RZ, R5.H0_H0 ;  /* 0x20000005ff057230 */ /* 0x000fe40000004100 */
[----:B------:R-:W-:Y:S01]  /*42c0*/  FFMA.FTZ R47, R6, R39, -R45 ;  /* 0x00000027062f7223 */ /* 0x000fe2000001082d */
[----:B------:R-:W-:Y:S02]  /*42d0*/  HADD2.F32 R38, -RZ, R38.H1_H1 ;  /* 0x30000026ff267230 */ /* 0x000fe40000004100 */
[C---:B------:R-:W-:Y:S01]  /*42e0*/  FMUL.FTZ R6, R12.reuse, R43 ;  /* 0x0000002b0c067220 */ /* 0x040fe20000410000 */
[----:B------:R-:W-:Y:S01]  /*42f0*/  FFMA.FTZ R96, R7, R39, R46 ;  /* 0x0000002707607223 */ /* 0x000fe2000001002e */
[C---:B------:R-:W-:Y:S01]  /*4300*/  FMUL.FTZ R41, R5.reuse, R43 ;  /* 0x0000002b05297220 */ /* 0x040fe20000410000 */
[----:B------:R-:W-:Y:S01]  /*4310*/  F2FP.F16.E4M3.UNPACK_B R111, R111 ;  /* 0x0000006fff6f723e */ /* 0x000fe200020006ff */
[----:B------:R-:W-:Y:S01]  /*4320*/  FFMA.FTZ R43, R5, R38, -R6 ;  /* 0x00000026052b7223 */ /* 0x000fe20000010806 */
[----:B------:R-:W-:Y:S01]  /*4330*/  F2FP.F16.E4M3.UNPACK_B R5, R4.H1 ;  /* 0x00000004ff05723e */ /* 0x000fe200030006ff */
[----:B---3--:R-:W-:Y:S01]  /*4340*/  FFMA.FTZ R102, R12, R38, R41 ;  /* 0x000000260c667223 */ /* 0x008fe20000010029 */
[----:B------:R-:W-:Y:S01]  /*4350*/  F2FP.F16.E4M3.UNPACK_B R4, R4 ;  /* 0x00000004ff04723e */ /* 0x000fe200020006ff */
[----:B------:R-:W-:-:S02]  /*4360*/  HADD2.F32 R38, -RZ, R112.H1_H1 ;  /* 0x30000070ff267230 */ /* 0x000fc40000004100 */
[--C-:B------:R-:W-:Y:S02]  /*4370*/  HADD2.F32 R6, -RZ, R5.reuse.H0_H0 ;  /* 0x20000005ff067230 */ /* 0x100fe40000004100 */
        /* <DEDUP_REMOVED lines=10> */
[----:B------:R-:W-:Y:S01]  /*4420*/  F2FP.SATFINITE.E4M3.F32.PACK_AB_MERGE_C R112, R102, R43, RZ ;  /* 0x0000002b6670723e */ /* 0x000fe200048070ff */
[-C--:B------:R-:W-:Y:S01]  /*4430*/  FFMA.FTZ R41, R6, R12.reuse, -R41 ;  /* 0x0000000c06297223 */ /* 0x080fe20000010829 */
[----:B------:R-:W-:Y:S01]  /*4440*/  FFMA.FTZ R12, R7, R12, R46 ;  /* 0x0000000c070c7223 */ /* 0x000fe2000001002e */
[-C--:B------:R-:W-:Y:S01]  /*4450*/  FFMA.FTZ R45, R5, R111.reuse, -R38 ;  /* 0x0000006f052d7223 */ /* 0x080fe20000010826 */
[----:B------:R-:W-:Y:S01]  /*4460*/  FFMA.FTZ R46, R4, R111, R39 ;  /* 0x0000006f042e7223 */ /* 0x000fe20000010027 */
[----:B------:R-:W-:-:S02]  /*4470*/  F2FP.F16.E4M3.UNPACK_B R5, R15.H1 ;  /* 0x0000000fff05723e */ /* 0x000fc400030006ff */
[----:B------:R-:W-:Y:S02]  /*4480*/  F2FP.F16.E4M3.UNPACK_B R39, R44.H1 ;  /* 0x0000002cff27723e */ /* 0x000fe400030006ff */
[----:B------:R-:W-:Y:S01]  /*4490*/  F2FP.SATFINITE.E4M3.F32.PACK_AB_MERGE_C R111, R12, R41, RZ ;  /* 0x000000290c6f723e */ /* 0x000fe200048070ff */
[----:B------:R-:W-:Y:S01]  /*44a0*/  HADD2.F32 R7, -RZ, R5.H1_H1 ;  /* 0x30000005ff077230 */ /* 0x000fe20000004100 */
        /* <DEDUP_REMOVED lines=23> */
[----:B------:R-:W-:Y:S01]  /*4620*/  FFMA.FTZ R110, R7, R38, R110 ;  /* 0x00000026076e7223 */ /* 0x000fe2000001006e */
[----:B------:R-:W-:Y:S02]  /*4630*/  HADD2.F32 R13, -RZ, R13.H1_H1 ;  /* 0x3000000dff0d7230 */ /* 0x000fe40000004100 */
[----:B------:R-:W-:Y:S01]  /*4640*/  HADD2.F32 R15, -RZ, R15.H1_H1 ;  /* 0x3000000fff0f7230 */ /* 0x000fe20000004100 */
[----:B------:R-:W-:Y:S01]  /*4650*/  F2FP.SATFINITE.E4M3.F32.PACK_AB_MERGE_C R43, R102, R43, RZ ;  /* 0x0000002b662b723e */ /* 0x000fe200048070ff */
[----:B------:R-:W-:-:S02]  /*4660*/  HADD2.F32 R6, -RZ, R39.H0_H0 ;  /* 0x20000027ff067230 */ /* 0x000fc40000004100 */
[-C--:B------:R-:W-:Y:S01]  /*4670*/  FMUL.FTZ R7, R13, R44.reuse ;  /* 0x0000002c0d077220 */ /* 0x080fe20000410000 */
[----:B------:R-:W-:Y:S02]  /*4680*/  HADD2.F32 R40, -RZ, R40.H0_H0 ;  /* 0x20000028ff287230 */ /* 0x000fe40000004100 */
[C---:B------:R-:W-:Y:S01]  /*4690*/  FMUL.FTZ R44, R4.reuse, R44 ;  /* 0x0000002c042c7220 */ /* 0x040fe20000410000 */
        /* <DEDUP_REMOVED lines=12> */
.L_x_9110:
[----:B------:R-:W-:Y:S05]  /*4760*/  BSYNC B3 ;  /* 0x0000000000037941 */ /* 0x000fea0003800000 */
.L_x_9109:
[----:B0-----:R0:W-:Y:S02]  /*4770*/  ST.E.128 desc[UR60][R10.64], R4 ;  /* 0x000000040a007985 */ /* 0x0011e4000c101d3c */
.L_x_9108:
[----:B------:R-:W-:Y:S05]  /*4780*/  BSYNC B2 ;  /* 0x0000000000027941 */ /* 0x000fea0003800000 */
.L_x_9107:
[----:B------:R-:W-:-:S13]  /*4790*/  ISETP.NE.AND P2, PT, R87, RZ, PT ;  /* 0x000000ff5700720c */ /* 0x000fda0003f45270 */
[----:B------:R-:W-:Y:S05]  /*47a0*/  @P2 BRA `(.L_x_9106) ;  /* 0x0000000400d42947 */ /* 0x000fea0003800000 */
[----:B0-----:R0:W0:Y:S01]  /*47b0*/  LDS.128 R4, [R89+0x1a400] ;  /* 0x01a4000059047984 */ /* 0x0010220000000c00 */
[----:B------:R-:W-:Y:S01]  /*47c0*/  IADD3 R10, P2, R23, R14, RZ ;  /* 0x0000000e170a7210 */ /* 0x000fe20007f5e0ff */
[----:B------:R-:W-:Y:S04]  /*47d0*/  BSSY B2, `(.L_x_9111) ;  /* 0x0000071000027945 */ /* 0x000fe80003800000 */
[----:B------:R-:W-:Y:S01]  /*47e0*/  IMAD.X R11, R42, 0x1, R193, P2 ;  /* 0x000000012a0b7824 */ /* 0x000fe200010e06c1 */
[----:B------:R-:W-:-:S13]  /*47f0*/  ISETP.GE.AND P2, PT, R196, R101, PT ;  /* 0x00000065c400720c */ /* 0x000fda0003f46270 */
[----:B------:R-:W-:Y:S05]  /*4800*/  @P2 BRA `(.L_x_9112) ;  /* 0x0000000400b42947 */ /* 0x000fea0003800000 */
[--C-:B------:R-:W-:Y:S01]  /*4810*/  SHF.R.U32.HI R40, RZ, 0x10, R35.reuse ;  /* 0x00000010ff287819 */ /* 0x100fe20000011623 */
[----:B0-----:R-:W-:Y:S01]  /*4820*/  IMAD.MOV.U32 R13, RZ, RZ, R6 ;  /* 0x000000ffff0d7224 */ /* 0x001fe200078e0006 */
[----:B------:R-:W-:Y:S01]  /*4830*/  SHF.R.U32.HI R36, RZ, 0x8, R35 ;  /* 0x00000008ff247819 */ /* 0x000fe20000011623 */
[----:B------:R-:W-:Y:S01]  /*4840*/  IMAD.MOV.U32 R14, RZ, RZ, R7 ;  /* 0x000000ffff0e7224 */ /* 0x000fe200078e0007 */
[----:B------:R-:W-:Y:S02]  /*4850*/  LOP3.LUT R12, R35, 0xff, RZ, 0xc0, !PT ;  /* 0x000000ff230c7812 */ /* 0x000fe400078ec0ff */
[----:B------:R-:W-:Y:S01]  /*4860*/  SHF.R.U32.HI R39, RZ, 0x18, R35 ;  /* 0x00000018ff277819 */ /* 0x000fe20000011623 */
[----:B------:R-:W-:Y:S01]  /*4870*/  IMAD.SHL.U32 R6, R36, 0x100, RZ ;  /* 0x0000010024067824 */ /* 0x000fe200078e00ff */
[----:B------:R-:W-:Y:S02]  /*4880*/  SHF.R.U32.HI R35, RZ, 0x8, R37 ;  /* 0x00000008ff237819 */ /* 0x000fe40000011625 */
[----:B------:R-:W-:-:S02]  /*4890*/  LOP3.LUT R15, R37, 0xff, RZ, 0xc0, !PT ;  /* 0x000000ff250f7812 */ /* 0x000fc400078ec0ff */
[--C-:B------:R-:W-:Y:S02]  /*48a0*/  SHF.R.U32.HI R34, RZ, 0x18, R37.reuse ;  /* 0x00000018ff227819 */ /* 0x100fe40000011625 */
[----:B------:R-:W-:Y:S02]  /*48b0*/  SHF.R.U32.HI R38, RZ, 0x10, R37 ;  /* 0x00000010ff267819 */ /* 0x000fe40000011625 */
[----:B------:R-:W-:Y:S01]  /*48c0*/  PRMT R34, R34, 0x654, R15 ;  /* 0x0000065422227816 */ /* 0x000fe2000000000f */
[----:B------:R-:W-:Y:S01]  /*48d0*/  IMAD.SHL.U32 R15, R35, 0x100, RZ ;  /* 0x00000100230f7824 */ /* 0x000fe200078e00ff */
[----:B------:R-:W-:-:S04]  /*48e0*/  PRMT R7, R39, 0x654, R12 ;  /* 0x0000065427077816 */ /* 0x000fc8000000000c */
[----:B------:R-:W-:Y:S01]  /*48f0*/  LOP3.LUT R36, R34, 0xff00, R15, 0xf8, !PT ;  /* 0x0000ff0022247812 */ /* 0x000fe200078ef80f */
[----:B------:R-:W-:Y:S01]  /*4900*/  IMAD.U32 R15, R38, 0x10000, RZ ;  /* 0x00010000260f7824 */ /* 0x000fe200078e00ff */
[----:B------:R-:W-:Y:S01]  /*4910*/  LOP3.LUT R12, R7, 0xff00, R6, 0xf8, !PT ;  /* 0x0000ff00070c7812 */ /* 0x000fe200078ef806 */
[----:B------:R-:W-:Y:S01]  /*4920*/  IMAD.U32 R7, R40, 0x10000, RZ ;  /* 0x0001000028077824 */ /* 0x000fe200078e00ff */
[----:B------:R-:W-:Y:S02]  /*4930*/  F2FP.F16.E4M3.UNPACK_B R34, R109.H1 ;  /* 0x0000006dff22723e */ /* 0x000fe400030006ff */
        /* <DEDUP_REMOVED lines=87> */
[----:B------:R-:W-:Y:S01]  /*4eb0*/  F2FP.SATFINITE.E4M3.F32.PACK_AB_MERGE_C R5, R41, R40, R45 ;  /* 0x000000282905723e */ /* 0x000fe2000480702d */
[----:B------:R-:W-:Y:S01]  /*4ec0*/  IMAD.MOV.U32 R6, RZ, RZ, R36 ;  /* 0x000000ffff067224 */ /* 0x000fe200078e0024 */
[----:B------:R-:W-:-:S07]  /*4ed0*/  F2FP.SATFINITE.E4M3.F32.PACK_AB_MERGE_C R4, R108, R39, R44 ;  /* 0x000000276c04723e */ /* 0x000fce000480702c */
.L_x_9112:
[----:B------:R-:W-:Y:S05]  /*4ee0*/  BSYNC B2 ;  /* 0x0000000000027941 */ /* 0x000fea0003800000 */
.L_x_9111:
[----:B0-----:R0:W-:Y:S02]  /*4ef0*/  ST.E.128 desc[UR60][R10.64], R4 ;  /* 0x000000040a007985 */ /* 0x0011e4000c101d3c */
.L_x_9106:
[----:B------:R-:W-:Y:S05]  /*4f00*/  BSYNC B1 ;  /* 0x0000000000017941 */ /* 0x000fea0003800000 */
.L_x_9105:
[----:B------:R-:W-:-:S03]  /*4f10*/  UMOV UR4, 0xffffffff ;  /* 0xffffffff00047882 */ /* 0x000fc60000000000 */
[----:B------:R-:W-:Y:S05]  /*4f20*/  BRA.DIV UR4, `(.L_x_9113) ;  /* 0x0000029a04f07947 */ /* 0x000fea000b800000 */
[----:B0-2---:R-:W0:Y:S04]  /*4f30*/  SHFL.IDX PT, R100, R100, 0x2, 0x1c1f ;  /* 0x005c1f0064647f89 */ /* 0x005e2800000e0000 */
[----:B------:R2:W0:Y:S02]  /*4f40*/  SHFL.IDX PT, R14, R99, 0x2, 0x1c1f ;  /* 0x005c1f00630e7f89 */ /* 0x00042400000e0000 */
.L_x_9483:
[----:B------:R-:W-:Y:S05]  /*4f50*/  @P4 BRA `(.L_x_9114) ;  /* 0x0000004400f44947 */ /* 0x000fea0003800000 */
[----:B------:R-:W-:Y:S04]  /*4f60*/  BSSY B1, `(.L_x_9115) ;  /* 0x0000076000017945 */ /* 0x000fe80003800000 */
[----:B------:R-:W-:Y:S05]  /*4f70*/  @P1 BRA `(.L_x_9116) ;  /* 0x0000000400d01947 */ /* 0x000fea0003800000 */
[----:B------:R1:W1:Y:S01]  /*4f80*/  LDS.128 R4, [R90+0x1c400] ;  /* 0x01c400005a047984 */ /* 0x0002620000000c00 */
[----:B0-----:R-:W-:Y:S01]  /*4f90*/  IADD3 R10, P2, R18, R14, RZ ;  /* 0x0000000e120a7210 */ /* 0x001fe20007f5e0ff */
[----:B------:R-:W-:Y:S04]  /*4fa0*/  BSSY B2, `(.L_x_9117) ;  /* 0x0000070000027945 */ /* 0x000fe80003800000 */
[----:B------:R-:W-:Y:S01]  /*4fb0*/  IMAD.X R11, R100, 0x1, R19, P2 ;  /* 0x00000001640b7824 */ /* 0x000fe200010e0613 */
[----:B------:R-:W-:-:S13]  /*4fc0*/  ISETP.GE.AND P2, PT, R188, R101, PT ;  /* 0x00000065bc00720c */ /* 0x000fda0003f46270 */
[----:B------:R-:W-:Y:S05]  /*4fd0*/  @P2 BRA `(.L_x_9118) ;  /* 0x0000000400b02947 */ /* 0x000fea0003800000 */
[--C-:B------:R-:W-:Y:S01]  /*4fe0*/  SHF.R.U32.HI R37, RZ, 0x10, R31.reuse ;  /* 0x00000010ff257819 */ /* 0x100fe2000001161f */
[----:B-1----:R-:W-:Y:S01]  /*4ff0*/  IMAD.MOV.U32 R13, RZ, RZ, R6 ;  /* 0x000000ffff0d7224 */ /* 0x002fe200078e0006 */
        /* <DEDUP_REMOVED lines=26> */
[C---:B------:R-:W-:Y:S01]  /*51a0*/  FMUL.FTZ R37, R7.reuse, R33 ;  /* 0x0000002107257220 */ /* 0x040fe20000410000 */
[--C-:B------:R-:W-:Y:S01]  /*51b0*/  HADD2.F32 R31, -RZ, R30.reuse.H0_H0 ;  /* 0x2000001eff1f7230 */ /* 0x100fe20000004100 */
        /* <DEDUP_REMOVED lines=10> */
[----:B------:R-:W-:Y:S01]  /*5260*/  FFMA.FTZ R33, R5, R30, -R6 ;  /* 0x0000001e05217223 */ /* 0x000fe20000010806 */
[----:B------:R-:W-:Y:S01]  /*5270*/  F2FP.F16.E4M3.UNPACK_B R5, R4.H1 ;  /* 0x00000004ff05723e */ /* 0x000fe200030006ff */
        /* <DEDUP_REMOVED lines=24> */
[----:B------:R-:W-:Y:S01]  /*5400*/  F2FP.F16.E4M3.UNPACK_B R31, R35.H1 ;  /* 0x00000023ff1f723e */ /* 0x000fe200030006ff */
[----:B------:R-:W-:Y:S01]  /*5410*/  HADD2.F32 R12, -RZ, R12.H0_H0 ;  /* 0x2000000cff0c7230 */ /* 0x000fe20000004100 */
        /* <DEDUP_REMOVED lines=17> */
[----:B------:R-:W-:Y:S01]  /*5530*/  FFMA.FTZ R42, R7, R30, R40 ;  /* 0x0000001e072a7223 */ /* 0x000fe20000010028 */
[-C--:B------:R-:W-:Y:S01]  /*5540*/  FFMA.FTZ R39, R4, R6.reuse, -R39 ;  /* 0x0000000604277223 */ /* 0x080fe20000010827 */
[----:B------:R-:W-:Y:S02]  /*5550*/  HADD2.F32 R4, -RZ, R13.H0_H0 ;  /* 0x2000000dff047230 */ /* 0x000fe40000004100 */
[----:B------:R-:W-:Y:S01]  /*5560*/  FFMA.FTZ R34, R5, R6, R34 ;  /* 0x0000000605227223 */ /* 0x000fe20000010022 */
[--C-:B------:R-:W-:Y:S01]  /*5570*/  HADD2.F32 R5, -RZ, R15.reuse.H0_H0 ;  /* 0x2000000fff057230 */ /* 0x100fe20000004100 */
[----:B------:R-:W-:Y:S01]  /*5580*/  F2FP.SATFINITE.E4M3.F32.PACK_AB_MERGE_C R41, R42, R41, RZ ;  /* 0x000000292a29723e */ /* 0x000fe200048070ff */
[----:B------:R-:W-:Y:S02]  /*5590*/  HADD2.F32 R15, -RZ, R15.H1_H1 ;  /* 0x3000000fff0f7230 */ /* 0x000fe40000004100 */
[----:B------:R-:W-:Y:S01]  /*55a0*/  HADD2.F32 R6, -RZ, R31.H0_H0 ;  /* 0x2000001fff067230 */ /* 0x000fe20000004100 */
[----:B------:R-:W-:Y:S01]  /*55b0*/  F2FP.SATFINITE.E4M3.F32.PACK_AB_MERGE_C R34, R34, R39, RZ ;  /* 0x000000272222723e */ /* 0x000fe200048070ff */
[----:B------:R-:W-:-:S02]  /*55c0*/  HADD2.F32 R13, -RZ, R13.H1_H1 ;  /* 0x3000000dff0d7230 */ /* 0x000fc40000004100 */
[----:B------:R-:W-:Y:S02]  /*55d0*/  HADD2.F32 R32, -RZ, R32.H0_H0 ;  /* 0x20000020ff207230 */ /* 0x000fe40000004100 */
[-C--:B------:R-:W-:Y:S01]  /*55e0*/  FMUL.FTZ R30, R15, R6.reuse ;  /* 0x000000060f1e7220 */ /* 0x080fe20000410000 */
[----:B------:R-:W-:Y:S01]  /*55f0*/  FMUL.FTZ R40, R5, R6 ;  /* 0x0000000605287220 */ /* 0x000fe20000410000 */
[-C--:B------:R-:W-:Y:S01]  /*5600*/  FMUL.FTZ R7, R13, R35.reuse ;  /* 0x000000230d077220 */ /* 0x080fe20000410000 */
[C---:B------:R-:W-:Y:S01]  /*5610*/  FMUL.FTZ R6, R4.reuse, R35 ;  /* 0x0000002304067220 */ /* 0x040fe20000410000 */
        /* <DEDUP_REMOVED lines=8> */
.L_x_9118:
[----:B------:R-:W-:Y:S05]  /*56a0*/  BSYNC B2 ;  /* 0x0000000000027941 */ /* 0x000fea0003800000 */
.L_x_9117:
[----:B-1----:R0:W-:Y:S02]  /*56b0*/  ST.E.128 desc[UR60][R10.64], R4 ;  /* 0x000000040a007985 */ /* 0x0021e4000c101d3c */
.L_x_9116:
[----:B------:R-:W-:Y:S05]  /*56c0*/  BSYNC B1 ;  /* 0x0000000000017941 */ /* 0x000fea0003800000 */
.L_x_9115:
        /* <DEDUP_REMOVED lines=10> */
[----:B------:R-:W-:Y:S02]  /*5770*/  SHF.R.U32.HI R12, RZ, 0x8, R29 ;  /* 0x00000008ff0c7819 */ /* 0x000fe4000001161d */
[--C-:B------:R-:W-:Y:S01]  /*5780*/  SHF.R.U32.HI R31, RZ, 0x18, R9.reuse ;  /* 0x00000018ff1f7819 */ /* 0x100fe20000011609 */
[----:B------:R-:W-:Y:S01]  /*5790*/  IMAD.SHL.U32 R7, R30, 0x100, RZ ;  /* 0x000001001e077824 */ /* 0x000fe200078e00ff */
[----:B------:R-:W-:Y:S02]  /*57a0*/  LOP3.LUT R8, R9, 0xff, RZ, 0xc0, !PT ;  /* 0x000000ff09087812 */ /* 0x000fe400078ec0ff */
[----:B------:R-:W-:Y:S01]  /*57b0*/  SHF.R.U32.HI R13, RZ, 0x10, R9 ;  /* 0x00000010ff0d7819 */ /* 0x000fe20000011609 */
[----:B------:R-:W-:Y:S01]  /*57c0*/  IMAD.MOV.U32 R9, RZ, RZ, R6 ;  /* 0x000000ffff097224 */ /* 0x000fe200078e0006 */
[----:B------:R-:W-:Y:S01]  /*57d0*/  SHF.R.U32.HI R28, RZ, 0x10, R29 ;  /* 0x00000010ff1c7819 */ /* 0x000fe2000001161d */
[----:B------:R-:W-:Y:S01]  /*57e0*/  IMAD.SHL.U32 R6, R12, 0x100, RZ ;  /* 0x000001000c067824 */ /* 0x000fe200078e00ff */
[----:B------:R-:W-:-:S02]  /*57f0*/  PRMT R8, R31, 0x654, R8 ;  /* 0x000006541f087816 */ /* 0x000fc40000000008 */
[----:B------:R-:W-:Y:S01]  /*5800*/  LOP3.LUT R11, R29, 0xff0000ff, RZ, 0xc0, !PT ;  /* 0xff0000ff1d0b7812 */ /* 0x000fe200078ec0ff */
[----:B------:R-:W-:Y:S01]  /*5810*/  IMAD.U32 R28, R28, 0x10000, RZ ;  /* 0x000100001c1c7824 */ /* 0x000fe200078e00ff */
[----:B------:R-:W-:Y:S01]  /*5820*/  LOP3.LUT R7, R8, 0xff00, R7, 0xf8, !PT ;  /* 0x0000ff0008077812 */ /* 0x000fe200078ef807 */
[----:B------:R-:W-:Y:S01]  /*5830*/  IMAD.U32 R8, R13, 0x10000, RZ ;  /* 0x000100000d087824 */ /* 0x000fe200078e00ff */
[----:B------:R-:W-:Y:S02]  /*5840*/  LOP3.LUT R11, R11, 0xff00, R6, 0xf8, !PT ;  /* 0x0000ff000b0b7812 */ /* 0x000fe400078ef806 */
[----:B------:R-:W-:Y:S02]  /*5850*/  F2FP.F16.E4M3.UNPACK_B R12, R105.H1 ;  /* 0x00000069ff0c723e */ /* 0x000fe400030006ff */
[----:B------:R-:W-:Y:S02]  /*5860*/  F2FP.F16.E4M3.UNPACK_B R6, R5 ;  /* 0x00000005ff06723e */ /* 0x000fe400020006ff */
        /* <DEDUP_REMOVED lines=89> */
.L_x_9120:
[----:B------:R-:W-:Y:S05]  /*5e00*/  BSYNC B1 ;  /* 0x0000000000017941 */ /* 0x000fea0003800000 */
.L_x_9119:
[----:B0-----:R0:W-:Y:S01]  /*5e10*/  ST.E.128 desc[UR60][R14.64], R4 ;  /* 0x000000040e007985 */ /* 0x0011e2000c101d3c */
[----:B------:R-:W-:Y:S05]  /*5e20*/  BRA `(.L_x_9114) ;  /* 0x0000003800407947 */ /* 0x000fea0003800000 */
.L_x_9085:
[----:B------:R-:W-:Y:S01]  /*5e30*/  VIADD R8, R194, 0x40 ;  /* 0x00000040c2087836 */ /* 0x000fe20000000000 */
        /* <DEDUP_REMOVED lines=54> */
[----:B------:R-:W-:Y:S02]  /*61a0*/  IMAD.MOV.U32 R118, RZ, RZ, R28 ;  /* 0x000000ffff767224 */ /* 0x000fe400078e001c */
[----:B---3--:R-:W-:Y:S02]  /*61b0*/  IMAD.MOV.U32 R112, RZ, RZ, R38 ;  /* 0x000000ffff707224 */ /* 0x008fe400078e0026 */
[----:B------:R-:W-:-:S02]  /*61c0*/  IMAD.MOV.U32 R113, RZ, RZ, R36 ;  /* 0x000000ffff717224 */ /* 0x000fc400078e0024 */
[----:B----4-:R-:W-:Y:S02]  /*61d0*/  IMAD.MOV.U32 R103, RZ, RZ, R42 ;  /* 0x000000ffff677224 */ /* 0x010fe400078e002a */
[----:B------:R-:W-:Y:S02]  /*61e0*/  IMAD.MOV.U32 R105, RZ, RZ, R40 ;  /* 0x000000ffff697224 */ /* 0x000fe400078e0028 */
[----:B-----5:R-:W-:Y:S02]  /*61f0*/  IMAD.MOV.U32 R106, RZ, RZ, R46 ;  /* 0x000000ffff6a7224 */ /* 0x020fe400078e002e */
[----:B------:R-:W-:Y:S02]  /*6200*/  IMAD.MOV.U32 R107, RZ, RZ, R44 ;  /* 0x000000ffff6b7224 */ /* 0x000fe400078e002c */
[----:B------:R-:W-:Y:S02]  /*6210*/  IMAD.MOV.U32 R115, RZ, RZ, R6 ;  /* 0x000000ffff737224 */ /* 0x000fe400078e0006 */
[----:B------:R-:W-:-:S02]  /*6220*/  IMAD.MOV.U32 R117, RZ, RZ, R4 ;  /* 0x000000ffff757224 */ /* 0x000fc400078e0004 */
[----:B------:R-:W-:Y:S02]  /*6230*/  IMAD.MOV.U32 R108, RZ, RZ, R34 ;  /* 0x000000ffff6c7224 */ /* 0x000fe400078e0022 */
[----:B------:R-:W-:Y:S01]  /*6240*/  IMAD.MOV.U32 R110, RZ, RZ, R32 ;  /* 0x000000ffff6e7224 */ /* 0x000fe200078e0020 */
[----:B------:R-:W-:Y:S06]  /*6250*/  @!P5 BRA `(.L_x_9121) ;  /* 0x000000000004d947 */ /* 0x000fec0003800000 */
[----:B------:R-:W-:Y:S01]  /*6260*/  BPT.TRAP 0x1 ;  /* 0x000000040000795c */ /* 0x000fe20000300000 */
.L_x_9121:
[----:B------:R-:W-:Y:S01]  /*6270*/  IMAD R86, R191, 0x8, R17 ;  /* 0x00000008bf567824 */ /* 0x000fe200078e0211 */
[----:B------:R-:W-:Y:S01]  /*6280*/  SHF.L.U32 R98, R201, 0x1f, RZ ;  /* 0x0000001fc9627819 */ /* 0x000fe200000006ff */
[----:B------:R-:W0:Y:S01]  /*6290*/  LDC R109, c[0x0][0x2f4] ;  /* 0x0000bd00ff6d7b82 */ /* 0x000e220000000800 */
[----:B------:R-:W-:Y:S02]  /*62a0*/  BSSY B1, `(.L_x_9122) ;  /* 0x0000003000017945 */ /* 0x000fe40003800000 */
[----:B------:R-:W1:Y:S02]  /*62b0*/  SYNCS.PHASECHK.TRANS64.TRYWAIT P3, [R86+URZ+0x22890], R98 ;  /* 0x02289062560075a7 */ /* 0x000e64000806017f */
[----:B-1----:R-:W-:Y:S05]  /*62c0*/  @!P3 BRA `(.L_x_9123) ;  /* 0x000002880050b947 */ /* 0x002fea0003800000 */
.L_x_9484:
[----:B------:R-:W-:Y:S05]  /*62d0*/  BSYNC B1 ;  /* 0x0000000000017941 */ /* 0x000fea0003800000 */
.L_x_9122:
[----:B------:R-:W-:Y:S01]  /*62e0*/  UMOV UR4, 0xffffffff ;  /* 0xffffffff00047882 */ /* 0x000fe20000000000 */
[----:B0-----:R-:W-:Y:S02]  /*62f0*/  IMAD.IADD R111, R109, 0x1, -R70 ;  /* 0x000000016d6f7824 */ /* 0x001fe400078e0a46 */
[----:B------:R-:W-:Y:S05]  /*6300*/  BRA.DIV UR4, `(.L_x_9124) ;  /* 0x0000028a04547947 */ /* 0x000fea000b800000 */
[----:B------:R0:W2:Y:S04]  /*6310*/  SHFL.IDX PT, R102, R100, RZ, 0x1c1f ;  /* 0x001c1fff64667589 */ /* 0x0000a800000e0000 */
[----:B------:R0:W3:Y:S02]  /*6320*/  SHFL.IDX PT, R101, R99, RZ, 0x1c1f ;  /* 0x001c1fff63657589 */ /* 0x0000e400000e0000 */
.L_x_9488:
        /* <DEDUP_REMOVED lines=12> */
[----:B------:R-:W-:Y:S01]  /*63f0*/  LOP3.LUT R9, R8, R71, RZ, 0x3c, !PT ;  /* 0x0000004708097212 */ /* 0x000fe200078e3cff */
[----:B------:R-:W-:-:S04]  /*6400*/  IMAD R8, R191, 0x5000, R58 ;  /* 0x00005000bf087824 */ /* 0x000fc800078e023a */
[----:B------:R-:W-:Y:S02]  /*6410*/  IMAD.IADD R10, R212, 0x1, R9 ;  /* 0x00000001d40a7824 */ /* 0x000fe400078e0209 */
[----:B------:R-:W-:Y:S02]  /*6420*/  IMAD.IADD R8, R17, 0x1, R8 ;  /* 0x0000000111087824 */ /* 0x000fe400078e0208 */
        /* <DEDUP_REMOVED lines=16> */
[----:B------:R-:W-:Y:S02]  /*6530*/  SHF.R.U32.HI R121, RZ, 0x10, R29 ;  /* 0x00000010ff797819 */ /* 0x000fe4000001161d */
[----:B------:R-:W-:Y:S01]  /*6540*/  SHF.R.U32.HI R126, RZ, 0x10, R5 ;  /* 0x00000010ff7e7819 */ /* 0x000fe20000011605 */
[----:B------:R-:W-:Y:S01]  /*6550*/  IMAD.SHL.U32 R5, R128, 0x100, RZ ;  /* 0x0000010080057824 */ /* 0x000fe200078e00ff */
[----:B------:R-:W-:-:S02]  /*6560*/  SHF.R.U32.HI R30, RZ, 0x18, R31 ;  /* 0x00000018ff1e7819 */ /* 0x000fc4000001161f */
[----:B------:R-:W-:Y:S02]  /*6570*/  LOP3.LUT R29, R31, 0xff, RZ, 0xc0, !PT ;  /* 0x000000ff1f1d7812 */ /* 0x000fe400078ec0ff */
[--C-:B------:R-:W-:Y:S02]  /*6580*/  SHF.R.U32.HI R119, RZ, 0x8, R31.reuse ;  /* 0x00000008ff777819 */ /* 0x100fe4000001161f */
[----:B------:R-:W-:Y:S01]  /*6590*/  SHF.R.U32.HI R124, RZ, 0x10, R31 ;  /* 0x00000010ff7c7819 */ /* 0x000fe2000001161f */
[----:B---3--:R-:W-:Y:S01]  /*65a0*/  IMAD.MOV.U32 R31, RZ, RZ, R12 ;  /* 0x000000ffff1f7224 */ /* 0x008fe200078e000c */
[----:B------:R-:W-:Y:S01]  /*65b0*/  PRMT R4, R129, 0x654, R4 ;  /* 0x0000065481047816 */ /* 0x000fe20000000004 */
[----:B------:R-:W-:Y:S01]  /*65c0*/  IMAD.SHL.U32 R119, R119, 0x100, RZ ;  /* 0x0000010077777824 */ /* 0x000fe200078e00ff */
[----:B------:R-:W-:Y:S01]  /*65d0*/  PRMT R12, R30, 0x654, R29 ;  /* 0x000006541e0c7816 */ /* 0x000fe2000000001d */
[----:B------:R-:W-:Y:S01]  /*65e0*/  IMAD.SHL.U32 R29, R120, 0x100, RZ ;  /* 0x00000100781d7824 */ /* 0x000fe200078e00ff */
[----:B------:R-:W-:Y:S01]  /*65f0*/  PRMT R8, R122, 0x654, R7 ;  /* 0x000006547a087816 */ /* 0x000fe20000000007 */
[----:B------:R-:W-:Y:S01]  /*6600*/  IMAD.SHL.U32 R7, R123, 0x100, RZ ;  /* 0x000001007b077824 */ /* 0x000fe200078e00ff */
[----:B------:R-:W-:Y:S01]  /*6610*/  LOP3.LUT R4, R4, 0xff00, R5, 0xf8, !PT ;  /* 0x0000ff0004047812 */ /* 0x000fe200078ef805 */
[----:B------:R-:W-:Y:S01]  /*6620*/  IMAD.U32 R5, R126, 0x10000, RZ ;  /* 0x000100007e057824 */ /* 0x000fe200078e00ff */
[----:B------:R-:W-:Y:S01]  /*6630*/  PRMT R6, R127, 0x654, R6 ;  /* 0x000006547f067816 */ /* 0x000fe20000000006 */
[----:B------:R-:W-:Y:S01]  /*6640*/  IMAD.U32 R124, R124, 0x10000, RZ ;  /* 0x000100007c7c7824 */ /* 0x000fe200078e00ff */
[----:B------:R-:W-:-:S02]  /*6650*/  LOP3.LUT R120, R8, 0xff00, R29, 0xf8, !PT ;  /* 0x0000ff0008787812 */ /* 0x000fc400078ef81d */
[----:B------:R-:W-:Y:S02]  /*6660*/  LOP3.LUT R123, R12, 0xff00, R119, 0xf8, !PT ;  /* 0x0000ff000c7b7812 */ /* 0x000fe400078ef877 */
[----:B------:R-:W-:Y:S02]  /*6670*/  LOP3.LUT R7, R6, 0xff00, R7, 0xf8, !PT ;  /* 0x0000ff0006077812 */ /* 0x000fe400078ef807 */
[----:B------:R-:W-:Y:S02]  /*6680*/  F2FP.F16.E4M3.UNPACK_B R122, R118.H1 ;  /* 0x00000076ff7a723e */ /* 0x000fe400030006ff */
[----:B------:R-:W-:Y:S02]  /*6690*/  F2FP.F16.E4M3.UNPACK_B R119, R31.H1 ;  /* 0x0000001fff77723e */ /* 0x000fe400030006ff */
[-C--:B------:R-:W-:Y:S02]  /*66a0*/  F2FP.F16.E4M3.UNPACK_B R29, R28.reuse.H1 ;  /* 0x0000001cff1d723e */ /* 0x080fe400030006ff */
[----:B------:R-:W-:Y:S01]  /*66b0*/  LOP3.LUT R6, R4, 0xff0000, R5, 0xf8, !PT ;  /* 0x00ff000004067812 */ /* 0x000fe200078ef805 */
[----:B------:R-:W-:Y:S01]  /*66c0*/  IMAD.U32 R4, R125, 0x10000, RZ ;  /* 0x000100007d047824 */ /* 0x000fe200078e00ff */
[----:B------:R-:W-:Y:S01]  /*66d0*/  F2FP.F16.E4M3.UNPACK_B R30, R117.H1 ;  /* 0x00000075ff1e723e */ /* 0x000fe200030006ff */
[----:B------:R-:W-:Y:S01]  /*66e0*/  HADD2.F32 R5, -RZ, R122.H0_H0 ;  /* 0x2000007aff057230 */ /* 0x000fe20000004100 */
[----:B------:R-:W-:Y:S01]  /*66f0*/  F2FP.F16.E4M3.UNPACK_B R28, R28 ;  /* 0x0000001cff1c723e */ /* 0x000fe200020006ff */
[----:B------:R-:W-:Y:S01]  /*6700*/  HADD2.F32 R12, -RZ, R119.H0_H0 ;  /* 0x20000077ff0c7230 */ /* 0x000fe20000004100 */
[----:B------:R-:W-:Y:S01]  /*6710*/  LOP3.LUT R4, R7, 0xff0000, R4, 0xf8, !PT ;  /* 0x00ff000007047812 */ /* 0x000fe200078ef804 */
[----:B------:R-:W-:Y:S01]  /*6720*/  HADD2.F32 R8, -RZ, R29.H0_H0 ;  /* 0x2000001dff087230 */ /* 0x000fe20000004100 */
[----:B------:R-:W-:Y:S01]  /*6730*/  F2FP.F16.E4M3.UNPACK_B R31, R31 ;  /* 0x0000001fff1f723e */ /* 0x000fe200020006ff */
[----:B------:R-:W-:-:S02]  /*6740*/  IMAD.U32 R7, R121, 0x10000, RZ ;  /* 0x0001000079077824 */ /* 0x000fc400078e00ff */
[-C--:B------:R-:W-:Y:S01]  /*6750*/  FMUL.FTZ R125, R12, R5.reuse ;  /* 0x000000050c7d7220 */ /* 0x080fe20000410000 */
[----:B------:R-:W-:Y:S02]  /*6760*/  HADD2.F32 R121, -RZ, R30.H0_H0 ;  /* 0x2000001eff797230 */ /* 0x000fe40000004100 */
[----:B------:R-:W-:Y:S01]  /*6770*/  FMUL.FTZ R127, R8, R5 ;  /* 0x00000005087f7220 */ /* 0x000fe20000410000 */
[----:B------:R-:W-:Y:S01]  /*6780*/  LOP3.LUT R5, R123, 0xff0000, R124, 0xf8, !PT ;  /* 0x00ff00007b057812 */ /* 0x000fe200078ef87c */
[----:B------:R-:W-:Y:S01]  /*6790*/  HADD2.F32 R123, -RZ, R122.H1_H1 ;  /* 0x3000007aff7b7230 */ /* 0x000fe20000004100 */
[----:B------:R-:W-:Y:S01]  /*67a0*/  LOP3.LUT R7, R120, 0xff0000, R7, 0xf8, !PT ;  /* 0x00ff000078077812 */ /* 0x000fe200078ef807 */
[-C--:B------:R-:W-:Y:S01]  /*67b0*/  FFMA.FTZ R8, R8, R121.reuse, -R125 ;  /* 0x0000007908087223 */ /* 0x080fe2000001087d */
[----:B------:R-:W-:Y:S01]  /*67c0*/  FFMA.FTZ R12, R12, R121, R127 ;  /* 0x000000790c0c7223 */ /* 0x000fe2000001007f */
[----:B------:R-:W-:Y:S01]  /*67d0*/  HADD2.F32 R120, -RZ, R30.H1_H1 ;  /* 0x3000001eff787230 */ /* 0x000fe20000004100 */
[----:B------:R-:W-:Y:S01]  /*67e0*/  F2FP.F16.E4M3.UNPACK_B R121, R118 ;  /* 0x00000076ff79723e */ /* 0x000fe200020006ff */
[----:B------:R-:W-:Y:S01]  /*67f0*/  HADD2.F32 R119, -RZ, R119.H1_H1 ;  /* 0x30000077ff777230 */ /* 0x000fe20000004100 */
[----:B------:R-:W-:Y:S01]  /*6800*/  F2FP.F16.E4M3.UNPACK_B R118, R117 ;  /* 0x00000075ff76723e */ /* 0x000fe200020006ff */
[----:B------:R-:W-:-:S02]  /*6810*/  HADD2.F32 R30, -RZ, R29.H1_H1 ;  /* 0x3000001dff1e7230 */ /* 0x000fc40000004100 */
[----:B------:R-:W-:Y:S02]  /*6820*/  HADD2.F32 R122, -RZ, R121.H0_H0 ;  /* 0x20000079ff7a7230 */ /* 0x000fe40000004100 */
[CC--:B------:R-:W-:Y:S01]  /*6830*/  FMUL.FTZ R125, R119.reuse, R123.reuse ;  /* 0x0000007b777d7220 */ /* 0x0c0fe20000410000 */
[----:B------:R-:W-:Y:S02]  /*6840*/  HADD2.F32 R29, -RZ, R28.H0_H0 ;  /* 0x2000001cff1d7230 */ /* 0x000fe40000004100 */
[C---:B------:R-:W-:Y:S01]  /*6850*/  FMUL.FTZ R124, R30.reuse, R123 ;  /* 0x0000007b1e7c7220 */ /* 0x040fe20000410000 */
[----:B------:R-:W-:Y:S02]  /*6860*/  HADD2.F32 R117, -RZ, R31.H0_H0 ;  /* 0x2000001fff757230 */ /* 0x000fe40000004100 */
[-C--:B------:R-:W-:Y:S01]  /*6870*/  FFMA.FTZ R125, R30, R120.reuse, -R125 ;  /* 0x000000781e7d7223 */ /* 0x080fe2000001087d */
[----:B------:R-:W-:Y:S02]  /*6880*/  HADD2.F32 R30, -RZ, R118.H0_H0 ;  /* 0x20000076ff1e7230 */ /* 0x000fe40000004100 */
[----:B------:R-:W-:Y:S01]  /*6890*/  FFMA.FTZ R127, R119, R120, R124 ;  /* 0x00000078777f7223 */ /* 0x000fe2000001007c */
[----:B------:R-:W-:Y:S01]  /*68a0*/  FMUL.FTZ R124, R29, R122 ;  /* 0x0000007a1d7c7220 */ /* 0x000fe20000410000 */
[----:B------:R-:W-:-:S02]  /*68b0*/  HADD2.F32 R121, -RZ, R121.H1_H1 ;  /* 0x30000079ff797230 */ /* 0x000fc40000004100 */
[C---:B------:R-:W-:Y:S01]  /*68c0*/  FMUL.FTZ R120, R117.reuse, R122 ;  /* 0x0000007a75787220 */ /* 0x040fe20000410000 */
[----:B------:R-:W-:Y:S02]  /*68d0*/  HADD2.F32 R31, -RZ, R31.H1_H1 ;  /* 0x3000001fff1f7230 */ /* 0x000fe40000004100 */
[-C--:B------:R-:W-:Y:S01]  /*68e0*/  FFMA.FTZ R124, R117, R30.reuse, R124 ;  /* 0x0000001e757c7223 */ /* 0x080fe2000001007c */
[----:B------:R-:W-:Y:S02]  /*68f0*/  HADD2.F32 R28, -RZ, R28.H1_H1 ;  /* 0x3000001cff1c7230 */ /* 0x000fe40000004100 */
[----:B------:R-:W-:Y:S01]  /*6900*/  FFMA.FTZ R122, R29, R30, -R120 ;  /* 0x0000001e1d7a7223 */ /* 0x000fe20000010878 */
        /* <DEDUP_REMOVED lines=20> */
[-C--:B------:R-:W-:Y:S01]  /*6a50*/  FFMA.FTZ R126, R29, R118.reuse, -R126 ;  /* 0x000000761d7e7223 */ /* 0x080fe2000001087e */
[----:B------:R-:W-:Y:S02]  /*6a60*/  HADD2.F32 R119, -RZ, R119.H1_H1 ;  /* 0x30000077ff777230 */ /* 0x000fe40000004100 */
[----:B------:R-:W-:Y:S01]  /*6a70*/  FMUL.FTZ R29, R30, R31 ;  /* 0x0000001f1e1d7220 */ /* 0x000fe20000410000 */
[----:B------:R-:W-:Y:S01]  /*6a80*/  F2FP.F16.E4M3.UNPACK_B R115, R115 ;  /* 0x00000073ff73723e */ /* 0x000fe200020006ff */
[C---:B------:R-:W-:Y:S01]  /*6a90*/  FMUL.FTZ R31, R28.reuse, R31 ;  /* 0x0000001f1c1f7220 */ /* 0x040fe20000410000 */
[----:B------:R-:W-:Y:S01]  /*6aa0*/  FFMA.FTZ R118, R117, R118, R120 ;  /* 0x0000007675767223 */ /* 0x000fe20000010078 */
        /* <DEDUP_REMOVED lines=8> */
[----:B------:R-:W-:Y:S01]  /*6b30*/  F2FP.SATFINITE.E4M3.F32.PACK_AB_MERGE_C R135, R135, R118, RZ ;  /* 0x000000768787723e */ /* 0x000fe200048070ff */
[----:B------:R-:W-:-:S02]  /*6b40*/  HADD2.F32 R117, -RZ, R116.H1_H1 ;  /* 0x30000074ff757230 */ /* 0x000fc40000004100 */
[-C--:B------:R-:W-:Y:S01]  /*6b50*/  FMUL.FTZ R116, R14, R31.reuse ;  /* 0x0000001f0e747220 */ /* 0x080fe20000410000 */
[----:B------:R-:W-:Y:S02]  /*6b60*/  HADD2.F32 R10, -RZ, R10.H1_H1 ;  /* 0x3000000aff0a7230 */ /* 0x000fe40000004100 */
[----:B------:R-:W-:Y:S01]  /*6b70*/  FMUL.FTZ R119, R29, R31 ;  /* 0x0000001f1d777220 */ /* 0x000fe20000410000 */
[----:B------:R-:W-:Y:S01]  /*6b80*/  HADD2.F32 R28, -RZ, R28.H1_H1 ;  /* 0x3000001cff1c7230 */ /* 0x000fe20000004100 */
[----:B------:R-:W-:Y:S01]  /*6b90*/  F2FP.F16.E4M3.UNPACK_B R118, R7 ;  /* 0x00000007ff76723e */ /* 0x000fe200020006ff */
[--C-:B------:R-:W-:Y:S02]  /*6ba0*/  HADD2.F32 R30, -RZ, R115.reuse.H0_H0 ;  /* 0x20000073ff1e7230 */ /* 0x100fe40000004100 */
[-C--:B------:R-:W-:Y:S01]  /*6bb0*/  FMUL.FTZ R131, R10, R117.reuse ;  /* 0x000000750a837220 */ /* 0x080fe20000410000 */
[----:B------:R-:W-:Y:S02]  /*6bc0*/  HADD2.F32 R115, -RZ, R115.H1_H1 ;  /* 0x30000073ff737230 */ /* 0x000fe40000004100 */
[----:B------:R-:W-:Y:S01]  /*6bd0*/  FMUL.FTZ R31, R28, R117 ;  /* 0x000000751c1f7220 */ /* 0x000fe20000410000 */
[----:B------:R-:W-:Y:S01]  /*6be0*/  F2FP.SATFINITE.E4M3.F32.PACK_AB_MERGE_C R8, R121, R122, R8 ;  /* 0x0000007a7908723e */ /* 0x000fe20004807008 */
[-C--:B------:R-:W-:Y:S01]  /*6bf0*/  FFMA.FTZ R117, R29, R30.reuse, R116 ;  /* 0x0000001e1d757223 */ /* 0x080fe20000010074 */
[----:B------:R-:W-:Y:S01]  /*6c00*/  F2FP.F16.E4M3.UNPACK_B R29, R9 ;  /* 0x00000009ff1d723e */ /* 0x000fe200020006ff */
[----:B------:R-:W-:Y:S01]  /*6c10*/  FFMA.FTZ R14, R14, R30, -R119 ;  /* 0x0000001e0e0e7223 */ /* 0x000fe20000010877 */
[-C--:B------:R-:W-:Y:S01]  /*6c20*/  FFMA.FTZ R129, R10, R115.reuse, -R31 ;  /* 0x000000730a817223 */ /* 0x080fe2000001081f */
[----:B------:R-:W-:Y:S01]  /*6c30*/  FFMA.FTZ R120, R28, R115, R131 ;  /* 0x000000731c787223 */ /* 0x000fe20000010083 */
[----:B------:R-:W-:Y:S01]  /*6c40*/  F2FP.SATFINITE.E4M3.F32.PACK_AB_MERGE_C R10, R133, R126, RZ ;  /* 0x0000007e850a723e */ /* 0x000fe200048070ff */
[--C-:B------:R-:W-:Y:S01]  /*6c50*/  HADD2.F32 R119, -RZ, R118.reuse.H0_H0 ;  /* 0x20000076ff777230 */ /* 0x100fe20000004100 */
[----:B------:R-:W-:Y:S01]  /*6c60*/  F2FP.F16.E4M3.UNPACK_B R30, R13 ;  /* 0x0000000dff1e723e */ /* 0x000fe200020006ff */
[----:B------:R-:W-:Y:S01]  /*6c70*/  HADD2.F32 R28, -RZ, R29.H0_H0 ;  /* 0x2000001dff1c7230 */ /* 0x000fe20000004100 */
[----:B------:R-:W-:Y:S01]  /*6c80*/  F2FP.F16.E4M3.UNPACK_B R116, R6 ;  /* 0x00000006ff74723e */ /* 0x000fe200020006ff */
[----:B------:R-:W-:Y:S01]  /*6c90*/  HADD2.F32 R118, -RZ, R118.H1_H1 ;  /* 0x30000076ff767230 */ /* 0x000fe20000004100 */
[----:B------:R-:W-:Y:S01]  /*6ca0*/  F2FP.SATFINITE.E4M3.F32.PACK_AB_MERGE_C R10, R129, R14, R10 ;  /* 0x0000000e810a723e */ /* 0x000fe2000480700a */
[----:B------:R-:W-:Y:S01]  /*6cb0*/  HADD2.F32 R31, -RZ, R30.H0_H0 ;  /* 0x2000001eff1f7230 */ /* 0x000fe20000004100 */
[----:B------:R-:W-:Y:S01]  /*6cc0*/  F2FP.SATFINITE.E4M3.F32.PACK_AB_MERGE_C R14, R120, R117, R135 ;  /* 0x00000075780e723e */ /* 0x000fe20004807087 */
[----:B------:R-:W-:-:S02]  /*6cd0*/  HADD2.F32 R117, -RZ, R116.H0_H0 ;  /* 0x20000074ff757230 */ /* 0x000fc40000004100 */
[CC--:B------:R-:W-:Y:S01]  /*6ce0*/  FMUL.FTZ R120, R28.reuse, R119.reuse ;  /* 0x000000771c787220 */ /* 0x0c0fe20000410000 */
[----:B------:R-:W-:Y:S02]  /*6cf0*/  HADD2.F32 R115, -RZ, R30.H1_H1 ;  /* 0x3000001eff737230 */ /* 0x000fe40000004100 */
[C---:B------:R-:W-:Y:S01]  /*6d00*/  FMUL.FTZ R121, R31.reuse, R119 ;  /* 0x000000771f797220 */ /* 0x040fe20000410000 */
[----:B------:R-:W-:Y:S02]  /*6d10*/  HADD2.F32 R30, -RZ, R29.H1_H1 ;  /* 0x3000001dff1e7230 */ /* 0x000fe40000004100 */
[-C--:B------:R-:W-:Y:S01]  /*6d20*/  FFMA.FTZ R29, R31, R117.reuse, R120 ;  /* 0x000000751f1d7223 */ /* 0x080fe20000010078 */
[----:B------:R-:W-:Y:S02]  /*6d30*/  HADD2.F32 R116, -RZ, R116.H1_H1 ;  /* 0x30000074ff747230 */ /* 0x000fe40000004100 */
[CC--:B------:R-:W-:Y:S01]  /*6d40*/  FMUL.FTZ R31, R115.reuse, R118.reuse ;  /* 0x00000076731f7220 */ /* 0x0c0fe20000410000 */
[----:B------:R-:W-:Y:S01]  /*6d50*/  FFMA.FTZ R28, R28, R117, -R121 ;  /* 0x000000751c1c7223 */ /* 0x000fe20000010879 */
[C---:B------:R-:W-:Y:S01]  /*6d60*/  FMUL.FTZ R118, R30.reuse, R118 ;  /* 0x000000761e767220 */ /* 0x040fe20000410000 */
[----:B------:R-:W-:Y:S01]  /*6d70*/  F2FP.F16.E4M3.UNPACK_B R13, R13.H1 ;  /* 0x0000000dff0d723e */ /* 0x000fe200030006ff */
[-C--:B------:R-:W-:Y:S01]  /*6d80*/  FFMA.FTZ R121, R30, R116.reuse, -R31 ;  /* 0x000000741e797223 */ /* 0x080fe2000001081f */
[----:B------:R-:W-:Y:S01]  /*6d90*/  F2FP.F16.E4M3.UNPACK_B R31, R7.H1 ;  /* 0x00000007ff1f723e */ /* 0x000fe200030006ff */
[----:B------:R-:W-:Y:S01]  /*6da0*/  FFMA.FTZ R122, R115, R116, R118 ;  /* 0x00000074737a7223 */ /* 0x000fe20000010076 */
[----:B------:R-:W-:Y:S01]  /*6db0*/  F2FP.F16.E4M3.UNPACK_B R9, R9.H1 ;  /* 0x00000009ff09723e */ /* 0x000fe200030006ff */
[----:B------:R-:W-:Y:S01]  /*6dc0*/  HADD2.F32 R30, -RZ, R13.H0_H0 ;  /* 0x2000000dff1e7230 */ /* 0x000fe20000004100 */
[----:B------:R-:W-:Y:S01]  /*6dd0*/  F2FP.F16.E4M3.UNPACK_B R6, R6.H1 ;  /* 0x00000006ff06723e */ /* 0x000fe200030006ff */
[----:B------:R-:W-:Y:S01]  /*6de0*/  HADD2.F32 R115, -RZ, R31.H0_H0 ;  /* 0x2000001fff737230 */ /* 0x000fe20000004100 */
[----:B------:R-:W-:Y:S01]  /*6df0*/  F2FP.SATFINITE.E4M3.F32.PACK_AB_MERGE_C R12, R123, R124, R12 ;  /* 0x0000007c7b0c723e */ /* 0x000fe2000480700c */
[----:B------:R-:W-:Y:S01]  /*6e00*/  HADD2.F32 R7, -RZ, R9.H0_H0 ;  /* 0x20000009ff077230 */ /* 0x000fe20000004100 */
[----:B------:R-:W-:Y:S01]  /*6e10*/  F2FP.F16.E4M3.UNPACK_B R117, R5 ;  /* 0x00000005ff75723e */ /* 0x000fe200020006ff */
[----:B------:R-:W-:-:S02]  /*6e20*/  HADD2.F32 R13, -RZ, R13.H1_H1 ;  /* 0x3000000dff0d7230 */ /* 0x000fc40000004100 */
[CC--:B------:R-:W-:Y:S01]  /*6e30*/  FMUL.FTZ R120, R30.reuse, R115.reuse ;  /* 0x000000731e787220 */ /* 0x0c0fe20000410000 */
        /* <DEDUP_REMOVED lines=10> */
[----:B------:R-:W-:Y:S01]  /*6ee0*/  FFMA.FTZ R125, R13, R116, R118 ;  /* 0x000000740d7d7223 */ /* 0x000fe20000010076 */
[----:B------:R-:W-:Y:S01]  /*6ef0*/  F2FP.F16.E4M3.UNPACK_B R6, R11 ;  /* 0x0000000bff06723e */ /* 0x000fe200020006ff */
[----:B------:R-:W-:Y:S01]  /*6f00*/  FFMA.FTZ R123, R7, R31, -R120 ;  /* 0x0000001f077b7223 */ /* 0x000fe20000010878 */
[----:B------:R-:W-:Y:S01]  /*6f10*/  F2FP.F16.E4M3.UNPACK_B R15, R15.H1 ;  /* 0x0000000fff0f723e */ /* 0x000fe200030006ff */
        /* <DEDUP_REMOVED lines=12> */
[----:B------:R-:W-:Y:S02]  /*6fe0*/  HADD2.F32 R116, -RZ, R5.H0_H0 ;  /* 0x20000005ff747230 */ /* 0x000fe40000004100 */
[-C--:B------:R-:W-:Y:S01]  /*6ff0*/  FMUL.FTZ R130, R4, R119.reuse ;  /* 0x0000007704827220 */ /* 0x080fe20000410000 */
[----:B------:R-:W-:Y:S02]  /*7000*/  HADD2.F32 R115, -RZ, R31.H0_H0 ;  /* 0x2000001fff737230 */ /* 0x000fe40000004100 */
[----:B------:R-:W-:Y:S01]  /*7010*/  FMUL.FTZ R119, R9, R119 ;  /* 0x0000007709777220 */ /* 0x000fe20000410000 */
[----:B------:R-:W-:-:S02]  /*7020*/  HADD2.F32 R15, -RZ, R15.H1_H1 ;  /* 0x3000000fff0f7230 */ /* 0x000fc40000004100 */
[-C--:B------:R-:W-:Y:S01]  /*7030*/  FFMA.FTZ R128, R7, R116.reuse, -R128 ;  /* 0x0000007407807223 */ /* 0x080fe20000010880 */
[----:B------:R-:W-:Y:S02]  /*7040*/  HADD2.F32 R118, -RZ, R118.H1_H1 ;  /* 0x30000076ff767230 */ /* 0x000fe40000004100 */
[----:B------:R-:W-:Y:S01]  /*7050*/  FFMA.FTZ R120, R13, R116, R120 ;  /* 0x000000740d787223 */ /* 0x000fe20000010078 */
        /* <DEDUP_REMOVED lines=11> */
[----:B------:R-:W-:Y:S01]  /*7110*/  FMUL.FTZ R117, R6, R117 ;  /* 0x0000007506757220 */ /* 0x000fe20000410000 */
[----:B------:R-:W-:Y:S01]  /*7120*/  F2FP.SATFINITE.E4M3.F32.PACK_AB_MERGE_C R123, R126, R123, RZ ;  /* 0x0000007b7e7b723e */ /* 0x000fe200048070ff */
[-C--:B------:R-:W-:Y:S01]  /*7130*/  FFMA.FTZ R11, R11, R4.reuse, -R116 ;  /* 0x000000040b0b7223 */ /* 0x080fe20000010874 */
[----:B------:R-:W-:Y:S01]  /*7140*/  FFMA.FTZ R118, R15, R4, R118 ;  /* 0x000000040f767223 */ /* 0x000fe20000010076 */
[-C--:B------:R-:W-:Y:S01]  /*7150*/  FFMA.FTZ R7, R6, R5.reuse, -R7 ;  /* 0x0000000506077223 */ /* 0x080fe20000010807 */
[----:B------:R-:W-:Y:S01]  /*7160*/  FFMA.FTZ R117, R30, R5, R117 ;  /* 0x000000051e757223 */ /* 0x000fe20000010075 */
[----:B------:R-:W-:-:S02]  /*7170*/  F2FP.SATFINITE.E4M3.F32.PACK_AB_MERGE_C R124, R125, R124, RZ ;  /* 0x0000007c7d7c723e */ /* 0x000fc400048070ff */
[----:B------:R-:W-:Y:S02]  /*7180*/  F2FP.SATFINITE.E4M3.F32.PACK_AB_MERGE_C R11, R11, R130, RZ ;  /* 0x000000820b0b723e */ /* 0x000fe400048070ff */
[----:B------:R-:W-:Y:S02]  /*7190*/  F2FP.SATFINITE.E4M3.F32.PACK_AB_MERGE_C R118, R118, R119, RZ ;  /* 0x000000777676723e */ /* 0x000fe400048070ff */
[----:B------:R-:W-:Y:S02]  /*71a0*/  F2FP.SATFINITE.E4M3.F32.PACK_AB_MERGE_C R9, R121, R28, R123 ;  /* 0x0000001c7909723e */ /* 0x000fe4000480707b */
[----:B------:R-:W-:Y:S02]  /*71b0*/  F2FP.SATFINITE.E4M3.F32.PACK_AB_MERGE_C R11, R7, R128, R11 ;  /* 0x00000080070b723e */ /* 0x000fe4000480700b */
[----:B------:R-:W-:Y:S02]  /*71c0*/  F2FP.SATFINITE.E4M3.F32.PACK_AB_MERGE_C R13, R122, R29, R124 ;  /* 0x0000001d7a0d723e */ /* 0x000fe4000480707c */
[----:B------:R-:W-:-:S07]  /*71d0*/  F2FP.SATFINITE.E4M3.F32.PACK_AB_MERGE_C R15, R117, R120, R118 ;  /* 0x00000078750f723e */ /* 0x000fce0004807076 */
.L_x_9128:
[----:B------:R-:W-:Y:S05]  /*71e0*/  BSYNC B2 ;  /* 0x0000000000027941 */ /* 0x000fea0003800000 */
.L_x_9127:
[----:B------:R-:W-:Y:S01]  /*71f0*/  ISETP.GE.AND P3, PT, R114, R109, PT ;  /* 0x0000006d7200720c */ /* 0x000fe20003f66270 */
[----:B--2---:R4:W-:-:S12]  /*7200*/  ST.E.128 desc[UR60][R96.64], R8 ;  /* 0x0000000860007985 */ /* 0x0049d8000c101d3c */
[----:B------:R-:W-:-:S04]  /*7210*/  @!P3 IADD3 R4, P4, R101, R114, RZ ;  /* 0x000000726504b210 */ /* 0x000fc80007f9e0ff */
[----:B------:R-:W-:-:S05]  /*7220*/  @!P3 LEA.HI.X.SX32 R5, R114, R102, 0x1, P4 ;  /* 0x000000667205b211 */ /* 0x000fca00020f0eff */
[----:B---3--:R4:W-:Y:S04]  /*7230*/  @!P3 ST.E.128 desc[UR60][R4.64], R12 ;  /* 0x0000000c0400b985 */ /* 0x0089e8000c101d3c */
.L_x_9126:
[----:B------:R-:W-:Y:S05]  /*7240*/  BSYNC B1 ;  /* 0x0000000000017941 */ /* 0x000fea0003800000 */
.L_x_9125:
[----:B------:R-:W-:-:S03]  /*7250*/  UMOV UR4, 0xffffffff ;  /* 0xffffffff00047882 */ /* 0x000fc60000000000 */
[----:B------:R-:W-:Y:S05]  /*7260*/  BRA.DIV UR4, `(.L_x_9129) ;  /* 0x0000027a04c87947 */ /* 0x000fea000b800000 */
[----:B------:R0:W0:Y:S04]  /*7270*/  SHFL.IDX PT, R28, R100, 0x1, 0x1c1f ;  /* 0x003c1f00641c7f89 */ /* 0x00002800000e0000 */
[----:B----4-:R4:W0:Y:S02]  /*7280*/  SHFL.IDX PT, R14, R99, 0x1, 0x1c1f ;  /* 0x003c1f00630e7f89 */ /* 0x01082400000e0000 */
.L_x_9492:
        /* <DEDUP_REMOVED lines=20> */
[----:B------:R-:W0:Y:S04]  /*73d0*/  LDS.128 R4, [R4+0x18400] ;  /* 0x0184000004047984 */ /* 0x000e280000000c00 */
[----:B------:R-:W0:Y:S01]  /*73e0*/  LDS.128 R8, [R8+0x18400] ;  /* 0x0184000008087984 */ /* 0x000e220000000c00 */
[----:B------:R-:W-:Y:S05]  /*73f0*/  @P2 BRA `(.L_x_9133) ;  /* 0x0000000c00702947 */ /* 0x000fea0003800000 */
[--C-:B------:R-:W-:Y:S01]  /*7400*/  SHF.R.U32.HI R118, RZ, 0x8, R33.reuse ;  /* 0x00000008ff767819 */ /* 0x100fe20000011621 */
[----:B0-----:R-:W-:Y:S01]  /*7410*/  IMAD.MOV.U32 R31, RZ, RZ, R4 ;  /* 0x000000ffff1f7224 */ /* 0x001fe200078e0004 */
[--C-:B------:R-:W-:Y:S01]  /*7420*/  SHF.R.U32.HI R119, RZ, 0x10, R33.reuse ;  /* 0x00000010ff777819 */ /* 0x100fe20000011621 */
[----:B------:R-:W-:Y:S01]  /*7430*/  IMAD.MOV.U32 R29, RZ, RZ, R6 ;  /* 0x000000ffff1d7224 */ /* 0x000fe200078e0006 */
[----:B------:R-:W-:Y:S01]  /*7440*/  LOP3.LUT R32, R33, 0xff, RZ, 0xc0, !PT ;  /* 0x000000ff21207812 */ /* 0x000fe200078ec0ff */
[----:B------:R-:W-:Y:S01]  /*7450*/  IMAD.SHL.U32 R4, R118, 0x100, RZ ;  /* 0x0000010076047824 */ /* 0x000fe200078e00ff */
[----:B------:R-:W-:Y:S01]  /*7460*/  SHF.R.U32.HI R33, RZ, 0x18, R33 ;  /* 0x00000018ff217819 */ /* 0x000fe20000011621 */
[----:B------:R-:W-:Y:S01]  /*7470*/  IMAD.MOV.U32 R34, RZ, RZ, R8 ;  /* 0x000000ffff227224 */ /* 0x000fe200078e0008 */
[--C-:B------:R-:W-:Y:S01]  /*7480*/  SHF.R.U32.HI R116, RZ, 0x8, R35.reuse ;  /* 0x00000008ff747819 */ /* 0x100fe20000011623 */
[----:B------:R-:W-:Y:S01]  /*7490*/  IMAD.MOV.U32 R30, RZ, RZ, R10 ;  /* 0x000000ffff1e7224 */ /* 0x000fe200078e000a */
[----:B------:R-:W-:Y:S01]  /*74a0*/  PRMT R33, R33, 0x654, R32 ;  /* 0x0000065421217816 */ /* 0x000fe20000000020 */
[----:B------:R-:W-:Y:S01]  /*74b0*/  IMAD.U32 R8, R119, 0x10000, RZ ;  /* 0x0001000077087824 */ /* 0x000fe200078e00ff */
[----:B------:R-:W-:-:S02]  /*74c0*/  SHF.R.U32.HI R117, RZ, 0x10, R35 ;  /* 0x00000010ff757819 */ /* 0x000fc40000011623 */
[----:B------:R-:W-:Y:S02]  /*74d0*/  LOP3.LUT R36, R35, 0xff, RZ, 0xc0, !PT ;  /* 0x000000ff23247812 */ /* 0x000fe400078ec0ff */
[----:B------:R-:W-:Y:S02]  /*74e0*/  SHF.R.U32.HI R35, RZ, 0x18, R35 ;  /* 0x00000018ff237819 */ /* 0x000fe40000011623 */
[--C-:B------:R-:W-:Y:S02]  /*74f0*/  SHF.R.U32.HI R114, RZ, 0x8, R37.reuse ;  /* 0x00000008ff727819 */ /* 0x100fe40000011625 */
[--C-:B------:R-:W-:Y:S02]  /*7500*/  SHF.R.U32.HI R115, RZ, 0x10, R37.reuse ;  /* 0x00000010ff737819 */ /* 0x100fe40000011625 */
[----:B------:R-:W-:Y:S01]  /*7510*/  LOP3.LUT R38, R37, 0xff, RZ, 0xc0, !PT ;  /* 0x000000ff25267812 */ /* 0x000fe200078ec0ff */
[----:B------:R-:W-:Y:S01]  /*7520*/  IMAD.SHL.U32 R6, R114, 0x100, RZ ;  /* 0x0000010072067824 */ /* 0x000fe200078e00ff */
[----:B---3--:R-:W-:-:S02]  /*7530*/  SHF.R.U32.HI R101, RZ, 0x18, R37 ;  /* 0x00000018ff657819 */ /* 0x008fc40000011625 */
[----:B------:R-:W-:Y:S01]  /*7540*/  LOP3.LUT R33, R33, 0xff00, R4, 0xf8, !PT ;  /* 0x0000ff0021217812 */ /* 0x000fe200078ef804 */
[----:B------:R-:W-:Y:S01]  /*7550*/  IMAD.SHL.U32 R4, R116, 0x100, RZ ;  /* 0x0000010074047824 */ /* 0x000fe200078e00ff */
[----:B------:R-:W-:Y:S02]  /*7560*/  LOP3.LUT R37, R39, 0xff, RZ, 0xc0, !PT ;  /* 0x000000ff27257812 */ /* 0x000fe400078ec0ff */
[--C-:B------:R-:W-:Y:S02]  /*7570*/  SHF.R.U32.HI R96, RZ, 0x18, R39.reuse ;  /* 0x00000018ff607819 */ /* 0x100fe40000011627 */
[--C-:B------:R-:W-:Y:S02]  /*7580*/  SHF.R.U32.HI R97, RZ, 0x8, R39.reuse ;  /* 0x00000008ff617819 */ /* 0x100fe40000011627 */
[----:B------:R-:W-:Y:S02]  /*7590*/  PRMT R35, R35, 0x654, R36 ;  /* 0x0000065423237816 */ /* 0x000fe40000000024 */
[----:B--2---:R-:W-:Y:S01]  /*75a0*/  SHF.R.U32.HI R102, RZ, 0x10, R39 ;  /* 0x00000010ff667819 */ /* 0x004fe20000011627 */
[----:B------:R-:W-:Y:S01]  /*75b0*/  IMAD.SHL.U32 R10, R97, 0x100, RZ ;  /* 0x00000100610a7824 */ /* 0x000fe200078e00ff */
[----:B------:R-:W-:-:S02]  /*75c0*/  PRMT R39, R101, 0x654, R38 ;  /* 0x0000065465277816 */ /* 0x000fc40000000026 */
[----:B------:R-:W-:Y:S01]  /*75d0*/  PRMT R101, R96, 0x654, R37 ;  /* 0x0000065460657816 */ /* 0x000fe20000000025 */
[----:B------:R-:W-:Y:S01]  /*75e0*/  IMAD.U32 R96, R102, 0x10000, RZ ;  /* 0x0001000066607824 */ /* 0x000fe200078e00ff */
[----:B------:R-:W-:Y:S01]  /*75f0*/  LOP3.LUT R37, R35, 0xff00, R4, 0xf8, !PT ;  /* 0x0000ff0023257812 */ /* 0x000fe200078ef804 */
[----:B------:R-:W-:Y:S01]  /*7600*/  IMAD.U32 R4, R117, 0x10000, RZ ;  /* 0x0001000075047824 */ /* 0x000fe200078e00ff */
[----:B------:R-:W-:Y:S02]  /*7610*/  LOP3.LUT R97, R39, 0xff00, R6, 0xf8, !PT ;  /* 0x0000ff0027617812 */ /* 0x000fe400078ef806 */
[----:B------:R-:W-:Y:S02]  /*7620*/  F2FP.F16.E4M3.UNPACK_B R39, R113.H1 ;  /* 0x00000071ff27723e */ /* 0x000fe400030006ff */
[----:B------:R-:W-:Y:S02]  /*7630*/  F2FP.F16.E4M3.UNPACK_B R32, R31.H1 ;  /* 0x0000001fff20723e */ /* 0x000fe400030006ff */
[----:B------:R-:W-:Y:S01]  /*7640*/  F2FP.F16.E4M3.UNPACK_B R35, R34.H1 ;  /* 0x00000022ff23723e */ /* 0x000fe200030006ff */
[--C-:B------:R-:W-:Y:S01]  /*7650*/  HADD2.F32 R6, -RZ, R39.reuse.H0_H0 ;  /* 0x20000027ff067230 */ /* 0x100fe20000004100 */
[----:B------:R-:W-:Y:S01]  /*7660*/  LOP3.LUT R4, R37, 0xff0000, R4, 0xf8, !PT ;  /* 0x00ff000025047812 */ /* 0x000fe200078ef804 */
[----:B------:R-:W-:Y:S01]  /*7670*/  HADD2.F32 R39, -RZ, R39.H1_H1 ;  /* 0x30000027ff277230 */ /* 0x000fe20000004100 */
[----:B------:R-:W-:Y:S01]  /*7680*/  LOP3.LUT R8, R33, 0xff0000, R8, 0xf8, !PT ;  /* 0x00ff000021087812 */ /* 0x000fe200078ef808 */
[----:B------:R-:W-:Y:S01]  /*7690*/  HADD2.F32 R33, -RZ, R32.H0_H0 ;  /* 0x20000020ff217230 */ /* 0x000fe20000004100 */
[----:B------:R-:W-:Y:S01]  /*76a0*/  F2FP.F16.E4M3.UNPACK_B R37, R110.H1 ;  /* 0x0000006eff25723e */ /* 0x000fe200030006ff */
[----:B------:R-:W-:Y:S01]  /*76b0*/  HADD2.F32 R36, -RZ, R35.H0_H0 ;  /* 0x20000023ff247230 */ /* 0x000fe20000004100 */
[----:B------:R-:W-:Y:S01]  /*76c0*/  LOP3.LUT R101, R101, 0xff00, R10, 0xf8, !PT ;  /* 0x0000ff0065657812 */ /* 0x000fe200078ef80a */
[----:B------:R-:W-:-:S02]  /*76d0*/  IMAD.U32 R10, R115, 0x10000, RZ ;  /* 0x00010000730a7824 */ /* 0x000fc400078e00ff */
[-C--:B------:R-:W-:Y:S01]  /*76e0*/  FMUL.FTZ R115, R33, R6.reuse ;  /* 0x0000000621737220 */ /* 0x080fe20000410000 */
[--C-:B------:R-:W-:Y:S02]  /*76f0*/  HADD2.F32 R38, -RZ, R37.reuse.H0_H0 ;  /* 0x20000025ff267230 */ /* 0x100fe40000004100 */
[C---:B------:R-:W-:Y:S01]  /*7700*/  FMUL.FTZ R102, R36.reuse, R6 ;  /* 0x0000000624667220 */ /* 0x040fe20000410000 */
[----:B------:R-:W-:Y:S01]  /*7710*/  F2FP.F16.E4M3.UNPACK_B R113, R113 ;  /* 0x00000071ff71723e */ /* 0x000fe200020006ff */
[----:B------:R-:W-:Y:S01]  /*7720*/  HADD2.F32 R37, -RZ, R37.H1_H1 ;  /* 0x30000025ff257230 */ /* 0x000fe20000004100 */
[----:B------:R-:W-:Y:S01]  /*7730*/  LOP3.LUT R10, R97, 0xff0000, R10, 0xf8, !PT ;  /* 0x00ff0000610a7812 */ /* 0x000fe200078ef80a */
[-C--:B------:R-:W-:Y:S01]  /*7740*/  FFMA.FTZ R115, R36, R38.reuse, R115 ;  /* 0x0000002624737223 */ /* 0x080fe20000010073 */
[----:B------:R-:W-:Y:S01]  /*7750*/  FFMA.FTZ R97, R33, R38, -R102 ;  /* 0x0000002621617223 */ /* 0x000fe20000010866 */
[----:B------:R-:W-:Y:S01]  /*7760*/  HADD2.F32 R36, -RZ, R35.H1_H1 ;  /* 0x30000023ff247230 */ /* 0x000fe20000004100 */
[----:B------:R-:W-:Y:S01]  /*7770*/  F2FP.F16.E4M3.UNPACK_B R34, R34 ;  /* 0x00000022ff22723e */ /* 0x000fe200020006ff */
[----:B------:R-:W-:Y:S01]  /*7780*/  HADD2.F32 R33, -RZ, R32.H1_H1 ;  /* 0x30000020ff217230 */ /* 0x000fe20000004100 */
[----:B------:R-:W-:Y:S01]  /*7790*/  F2FP.F16.E4M3.UNPACK_B R31, R31 ;  /* 0x0000001fff1f723e */ /* 0x000fe200020006ff */
[----:B------:R-:W-:Y:S01]  /*77a0*/  HADD2.F32 R38, -RZ, R113.H0_H0 ;  /* 0x20000071ff267230 */ /* 0x000fe20000004100 */
[----:B------:R-:W-:Y:S01]  /*77b0*/  LOP3.LUT R6, R101, 0xff0000, R96, 0xf8, !PT ;  /* 0x00ff000065067812 */ /* 0x000fe200078ef860 */
        /* <DEDUP_REMOVED lines=40> */
[--C-:B------:R-:W-:Y:S02]  /*7a40*/  HADD2.F32 R35, -RZ, R112.reuse.H0_H0 ;  /* 0x20000070ff237230 */ /* 0x100fe40000004100 */
[----:B------:R-:W-:Y:S01]  /*7a50*/  FFMA.FTZ R117, R31, R36, -R32 ;  /* 0x000000241f757223 */ /* 0x000fe20000010820 */
[----:B------:R-:W-:Y:S01]  /*7a60*/  F2FP.F16.E4M3.UNPACK_B R31, R30 ;  /* 0x0000001eff1f723e */ /* 0x000fe200020006ff */
[----:B------:R-:W-:Y:S01]  /*7a70*/  HADD2.F32 R30, -RZ, R29.H0_H0 ;  /* 0x2000001dff1e7230 */ /* 0x000fe20000004100 */
[----:B------:R-:W-:Y:S01]  /*7a80*/  F2FP.F16.E4M3.UNPACK_B R108, R108 ;  /* 0x0000006cff6c723e */ /* 0x000fe200020006ff */
[----:B------:R-:W-:Y:S01]  /*7a90*/  FFMA.FTZ R119, R33, R36, R38 ;  /* 0x0000002421777223 */ /* 0x000fe20000010026 */
[----:B------:R-:W-:Y:S01]  /*7aa0*/  HADD2.F32 R112, -RZ, R112.H1_H1 ;  /* 0x30000070ff707230 */ /* 0x000fe20000004100 */
[----:B------:R-:W-:Y:S01]  /*7ab0*/  F2FP.F16.E4M3.UNPACK_B R38, R10 ;  /* 0x0000000aff26723e */ /* 0x000fe200020006ff */
[--C-:B------:R-:W-:Y:S01]  /*7ac0*/  HADD2.F32 R32, -RZ, R31.reuse.H0_H0 ;  /* 0x2000001fff207230 */ /* 0x100fe20000004100 */
[----:B------:R-:W-:Y:S01]  /*7ad0*/  F2FP.SATFINITE.E4M3.F32.PACK_AB_MERGE_C R110, R117, R110, RZ ;  /* 0x0000006e756e723e */ /* 0x000fe200048070ff */
[----:B------:R-:W-:Y:S01]  /*7ae0*/  HADD2.F32 R31, -RZ, R31.H1_H1 ;  /* 0x3000001fff1f7230 */ /* 0x000fe20000004100 */
[----:B------:R-:W-:Y:S01]  /*7af0*/  F2FP.SATFINITE.E4M3.F32.PACK_AB_MERGE_C R118, R119, R118, RZ ;  /* 0x000000767776723e */ /* 0x000fe200048070ff */
[----:B------:R-:W-:-:S02]  /*7b00*/  HADD2.F32 R33, -RZ, R108.H0_H0 ;  /* 0x2000006cff217230 */ /* 0x000fc40000004100 */
[-C--:B------:R-:W-:Y:S01]  /*7b10*/  FMUL.FTZ R37, R32, R35.reuse ;  /* 0x0000002320257220 */ /* 0x080fe20000410000 */
[----:B------:R-:W-:Y:S02]  /*7b20*/  HADD2.F32 R29, -RZ, R29.H1_H1 ;  /* 0x3000001dff1d7230 */ /* 0x000fe40000004100 */
[C---:B------:R-:W-:Y:S01]  /*7b30*/  FMUL.FTZ R35, R30.reuse, R35 ;  /* 0x000000231e237220 */ /* 0x040fe20000410000 */
[----:B------:R-:W-:Y:S02]  /*7b40*/  HADD2.F32 R108, -RZ, R108.H1_H1 ;  /* 0x3000006cff6c7230 */ /* 0x000fe40000004100 */
[-C--:B------:R-:W-:Y:S01]  /*7b50*/  FMUL.FTZ R34, R31, R112.reuse ;  /* 0x000000701f227220 */ /* 0x080fe20000410000 */
[-C--:B------:R-:W-:Y:S01]  /*7b60*/  FFMA.FTZ R30, R30, R33.reuse, -R37 ;  /* 0x000000211e1e7223 */ /* 0x080fe20000010825 */
[----:B------:R-:W-:Y:S01]  /*7b70*/  FFMA.FTZ R101, R32, R33, R35 ;  /* 0x0000002120657223 */ /* 0x000fe20000010023 */
[C---:B------:R-:W-:Y:S01]  /*7b80*/  FMUL.FTZ R112, R29.reuse, R112 ;  /* 0x000000701d707220 */ /* 0x040fe20000410000 */
[----:B------:R-:W-:Y:S01]  /*7b90*/  F2FP.F16.E4M3.UNPACK_B R35, R9 ;  /* 0x00000009ff23723e */ /* 0x000fe200020006ff */
[-C--:B------:R-:W-:Y:S01]  /*7ba0*/  FFMA.FTZ R29, R29, R108.reuse, -R34 ;  /* 0x0000006c1d1d7223 */ /* 0x080fe20000010822 */
[----:B------:R-:W-:Y:S01]  /*7bb0*/  F2FP.F16.E4M3.UNPACK_B R33, R5 ;  /* 0x00000005ff21723e */ /* 0x000fe200020006ff */
[----:B------:R-:W-:Y:S01]  /*7bc0*/  FFMA.FTZ R112, R31, R108, R112 ;  /* 0x0000006c1f707223 */ /* 0x000fe20000010070 */
[----:B------:R-:W-:Y:S01]  /*7bd0*/  F2FP.SATFINITE.E4M3.F32.PACK_AB_MERGE_C R32, R114, R97, RZ ;  /* 0x000000617220723e */ /* 0x000fe200048070ff */
[----:B------:R-:W-:Y:S01]  /*7be0*/  HADD2.F32 R36, -RZ, R35.H0_H0 ;  /* 0x20000023ff247230 */ /* 0x000fe20000004100 */
[----:B------:R-:W-:Y:S01]  /*7bf0*/  F2FP.F16.E4M3.UNPACK_B R37, R8 ;  /* 0x00000008ff25723e */ /* 0x000fe200020006ff */
[----:B------:R-:W-:Y:S01]  /*7c00*/  HADD2.F32 R97, -RZ, R38.H0_H0 ;  /* 0x20000026ff617230 */ /* 0x000fe20000004100 */
[----:B------:R-:W-:Y:S01]  /*7c10*/  F2FP.SATFINITE.E4M3.F32.PACK_AB_MERGE_C R30, R29, R30, R110 ;  /* 0x0000001e1d1e723e */ /* 0x000fe2000480706e */
[----:B------:R-:W-:Y:S01]  /*7c20*/  HADD2.F32 R34, -RZ, R33.H0_H0 ;  /* 0x20000021ff227230 */ /* 0x000fe20000004100 */
[----:B------:R-:W-:Y:S01]  /*7c30*/  F2FP.SATFINITE.E4M3.F32.PACK_AB_MERGE_C R32, R102, R39, R32 ;  /* 0x000000276620723e */ /* 0x000fe20004807020 */
[----:B------:R-:W-:Y:S01]  /*7c40*/  HADD2.F32 R39, -RZ, R37.H0_H0 ;  /* 0x20000025ff277230 */ /* 0x000fe20000004100 */
[----:B------:R-:W-:Y:S01]  /*7c50*/  F2FP.SATFINITE.E4M3.F32.PACK_AB_MERGE_C R29, R112, R101, R118 ;  /* 0x00000065701d723e */ /* 0x000fe20004807076 */
[-C--:B------:R-:W-:Y:S01]  /*7c60*/  FMUL.FTZ R101, R36, R97.reuse ;  /* 0x0000006124657220 */ /* 0x080fe20000410000 */
[----:B------:R-:W-:Y:S01]  /*7c70*/  FMUL.FTZ R97, R34, R97 ;  /* 0x0000006122617220 */ /* 0x000fe20000410000 */
[----:B------:R-:W-:Y:S01]  /*7c80*/  F2FP.SATFINITE.E4M3.F32.PACK_AB_MERGE_C R31, R116, R115, RZ ;  /* 0x00000073741f723e */ /* 0x000fe200048070ff */
[----:B------:R-:W-:-:S02]  /*7c90*/  HADD2.F32 R35, -RZ, R35.H1_H1 ;  /* 0x30000023ff237230 */ /* 0x000fc40000004100 */
[-C--:B------:R-:W-:Y:S01]  /*7ca0*/  FFMA.FTZ R101, R34, R39.reuse, -R101 ;  /* 0x0000002722657223 */ /* 0x080fe20000010865 */
[----:B------:R-:W-:Y:S02]  /*7cb0*/  HADD2.F32 R38, -RZ, R38.H1_H1 ;  /* 0x30000026ff267230 */ /* 0x000fe40000004100 */
[----:B------:R-:W-:Y:S01]  /*7cc0*/  FFMA.FTZ R97, R36, R39, R97 ;  /* 0x0000002724617223 */ /* 0x000fe20000010061 */
[----:B------:R-:W-:Y:S01]  /*7cd0*/  F2FP.SATFINITE.E4M3.F32.PACK_AB_MERGE_C R31, R113, R96, R31 ;  /* 0x00000060711f723e */ /* 0x000fe2000480701f */
[----:B------:R-:W-:Y:S01]  /*7ce0*/  HADD2.F32 R33, -RZ, R33.H1_H1 ;  /* 0x30000021ff217230 */ /* 0x000fe20000004100 */
[----:B------:R-:W-:Y:S01]  /*7cf0*/  F2FP.F16.E4M3.UNPACK_B R34, R9.H1 ;  /* 0x00000009ff22723e */ /* 0x000fe200030006ff */
[----:B------:R-:W-:Y:S02]  /*7d00*/  HADD2.F32 R36, -RZ, R37.H1_H1 ;  /* 0x30000025ff247230 */ /* 0x000fe40000004100 */
[-C--:B------:R-:W-:Y:S01]  /*7d10*/  FMUL.FTZ R96, R35, R38.reuse ;  /* 0x0000002623607220 */ /* 0x080fe20000410000 */
[----:B------:R-:W-:Y:S01]  /*7d20*/  F2FP.F16.E4M3.UNPACK_B R5, R5.H1 ;  /* 0x00000005ff05723e */ /* 0x000fe200030006ff */
[C---:B------:R-:W-:Y:S01]  /*7d30*/  FMUL.FTZ R38, R33.reuse, R38 ;  /* 0x0000002621267220 */ /* 0x040fe20000410000 */
[----:B------:R-:W-:Y:S01]  /*7d40*/  F2FP.F16.E4M3.UNPACK_B R8, R8.H1 ;  /* 0x00000008ff08723e */ /* 0x000fe200030006ff */
[----:B------:R-:W-:Y:S01]  /*7d50*/  FFMA.FTZ R102, R33, R36, -R96 ;  /* 0x0000002421667223 */ /* 0x000fe20000010860 */
[----:B------:R-:W-:Y:S01]  /*7d60*/  F2FP.F16.E4M3.UNPACK_B R33, R10.H1 ;  /* 0x0000000aff21723e */ /* 0x000fe200030006ff */
[----:B------:R-:W-:Y:S01]  /*7d70*/  FFMA.FTZ R108, R35, R36, R38 ;  /* 0x00000024236c7223 */ /* 0x000fe20000010026 */
[----:B------:R-:W-:Y:S01]  /*7d80*/  HADD2.F32 R10, -RZ, R34.H0_H0 ;  /* 0x20000022ff0a7230 */ /* 0x000fe20000004100 */
[----:B------:R-:W-:Y:S01]  /*7d90*/  F2FP.F16.E4M3.UNPACK_B R37, R6 ;  /* 0x00000006ff25723e */ /* 0x000fe200020006ff */
[----:B------:R-:W-:-:S02]  /*7da0*/  HADD2.F32 R9, -RZ, R5.H0_H0 ;  /* 0x20000005ff097230 */ /* 0x000fc40000004100 */
[--C-:B------:R-:W-:Y:S02]  /*7db0*/  HADD2.F32 R35, -RZ, R33.reuse.H0_H0 ;  /* 0x20000021ff237230 */ /* 0x100fe40000004100 */
[----:B------:R-:W-:Y:S02]  /*7dc0*/  HADD2.F32 R34, -RZ, R34.H1_H1 ;  /* 0x30000022ff227230 */ /* 0x000fe40000004100 */
[----:B------:R-:W-:Y:S02]  /*7dd0*/  HADD2.F32 R36, -RZ, R33.H1_H1 ;  /* 0x30000021ff247230 */ /* 0x000fe40000004100 */
[-C--:B------:R-:W-:Y:S01]  /*7de0*/  FMUL.FTZ R38, R10, R35.reuse ;  /* 0x000000230a267220 */ /* 0x080fe20000410000 */
[----:B------:R-:W-:Y:S02]  /*7df0*/  HADD2.F32 R33, -RZ, R8.H0_H0 ;  /* 0x20000008ff217230 */ /* 0x000fe40000004100 */
[----:B------:R-:W-:Y:S01]  /*7e00*/  FMUL.FTZ R35, R9, R35 ;  /* 0x0000002309237220 */ /* 0x000fe20000410000 */
[----:B------:R-:W-:-:S02]  /*7e10*/  HADD2.F32 R5, -RZ, R5.H1_H1 ;  /* 0x30000005ff057230 */ /* 0x000fc40000004100 */
[-C--:B------:R-:W-:Y:S01]  /*7e20*/  FMUL.FTZ R96, R34, R36.reuse ;  /* 0x0000002422607220 */ /* 0x080fe20000410000 */
[----:B------:R-:W-:Y:S02]  /*7e30*/  HADD2.F32 R8, -RZ, R8.H1_H1 ;  /* 0x30000008ff087230 */ /* 0x000fe40000004100 */
[----:B------:R-:W-:Y:S01]  /*7e40*/  FFMA.FTZ R112, R10, R33, R35 ;  /* 0x000000210a707223 */ /* 0x000fe20000010023 */
[----:B------:R-:W-:Y:S01]  /*7e50*/  F2FP.F16.E4M3.UNPACK_B R10, R11 ;  /* 0x0000000bff0a723e */ /* 0x000fe200020006ff */
[----:B------:R-:W-:Y:S01]  /*7e60*/  FFMA.FTZ R110, R9, R33, -R38 ;  /* 0x00000021096e7223 */ /* 0x000fe20000010826 */
[C---:B------:R-:W-:Y:S01]  /*7e70*/  FMUL.FTZ R9, R5.reuse, R36 ;  /* 0x0000002405097220 */ /* 0x040fe20000410000 */
[----:B------:R-:W-:Y:S01]  /*7e80*/  FFMA.FTZ R113, R5, R8, -R96 ;  /* 0x0000000805717223 */ /* 0x000fe20000010860 */
[-C--:B------:R-:W-:Y:S01]  /*7e90*/  F2FP.F16.E4M3.UNPACK_B R5, R7.reuse ;  /* 0x00000007ff05723e */ /* 0x080fe200020006ff */
[----:B------:R-:W-:Y:S01]  /*7ea0*/  HADD2.F32 R33, -RZ, R10.H0_H0 ;  /* 0x2000000aff217230 */ /* 0x000fe20000004100 */
[----:B------:R-:W-:Y:S01]  /*7eb0*/  F2FP.F16.E4M3.UNPACK_B R38, R6.H1 ;  /* 0x00000006ff26723e */ /* 0x000fe200030006ff */
[----:B------:R-:W-:Y:S01]  /*7ec0*/  HADD2.F32 R39, -RZ, R37.H0_H0 ;  /* 0x20000025ff277230 */ /* 0x000fe20000004100 */
[----:B------:R-:W-:Y:S01]  /*7ed0*/  F2FP.F16.E4M3.UNPACK_B R7, R7.H1 ;  /* 0x00000007ff07723e */ /* 0x000fe200030006ff */
[----:B------:R-:W-:Y:S01]  /*7ee0*/  FFMA.FTZ R115, R34, R8, R9 ;  /* 0x0000000822737223 */ /* 0x000fe20000010009 */
        /* <DEDUP_REMOVED lines=8> */
[C---:B------:R-:W-:Y:S01]  /*7f70*/  FMUL.FTZ R114, R8.reuse, R39 ;  /* 0x0000002708727220 */ /* 0x040fe20000410000 */
[----:B------:R-:W-:Y:S01]  /*7f80*/  HADD2.F32 R35, -RZ, R6.H0_H0 ;  /* 0x20000006ff237230 */ /* 0x000fe20000004100 */
[----:B------:R-:W-:Y:S01]  /*7f90*/  F2FP.SATFINITE.E4M3.F32.PACK_AB_MERGE_C R110, R113, R110, RZ ;  /* 0x0000006e716e723e */ /* 0x000fe200048070ff */
[----:B------:R-:W-:Y:S02]  /*7fa0*/  HADD2.F32 R11, -RZ, R11.H1_H1 ;  /* 0x3000000bff0b7230 */ /* 0x000fe40000004100 */
[----:B------:R-:W-:Y:S01]  /*7fb0*/  FMUL.FTZ R39, R9, R96 ;  /* 0x0000006009277220 */ /* 0x000fe20000410000 */
[----:B------:R-:W-:Y:S02]  /*7fc0*/  HADD2.F32 R38, -RZ, R38.H1_H1 ;  /* 0x30000026ff267230 */ /* 0x000fe40000004100 */
[----:B------:R-:W-:Y:S01]  /*7fd0*/  FFMA.FTZ R117, R8, R35, -R117 ;  /* 0x0000002308757223 */ /* 0x000fe20000010875 */
[----:B------:R-:W-:-:S02]  /*7fe0*/  HADD2.F32 R7, -RZ, R7.H1_H1 ;  /* 0x30000007ff077230 */ /* 0x000fc40000004100 */
[C---:B------:R-:W-:Y:S01]  /*7ff0*/  FMUL.FTZ R116, R4.reuse, R96 ;  /* 0x0000006004747220 */ /* 0x040fe20000410000 */
        /* <DEDUP_REMOVED lines=9> */
[CC--:B------:R-:W-:Y:S01]  /*8090*/  FMUL.FTZ R4, R10.reuse, R37.reuse ;  /* 0x000000250a047220 */ /* 0x0c0fe20000410000 */
[----:B------:R-:W-:Y:S02]  /*80a0*/  HADD2.F32 R6, -RZ, R6.H1_H1 ;  /* 0x30000006ff067230 */ /* 0x000fe40000004100 */
[-C--:B------:R-:W-:Y:S01]  /*80b0*/  FFMA.FTZ R7, R7, R34.reuse, -R8 ;  /* 0x0000002207077223 */ /* 0x080fe20000010808 */
[----:B------:R-:W-:Y:S01]  /*80c0*/  FFMA.FTZ R38, R11, R34, R38 ;  /* 0x000000220b267223 */ /* 0x000fe20000010026 */
[----:B------:R-:W-:Y:S01]  /*80d0*/  FMUL.FTZ R37, R5, R37 ;  /* 0x0000002505257220 */ /* 0x000fe20000410000 */
[----:B------:R-:W-:Y:S01]  /*80e0*/  FFMA.FTZ R114, R33, R35, R114 ;  /* 0x0000002321727223 */ /* 0x000fe20000010072 */
[----:B------:R-:W-:Y:S01]  /*80f0*/  FFMA.FTZ R4, R5, R6, -R4 ;  /* 0x0000000605047223 */ /* 0x000fe20000010804 */
[----:B------:R-:W-:Y:S01]  /*8100*/  F2FP.SATFINITE.E4M3.F32.PACK_AB_MERGE_C R7, R7, R116, RZ ;  /* 0x000000740707723e */ /* 0x000fe200048070ff */
[----:B------:R-:W-:Y:S01]  /*8110*/  FFMA.FTZ R37, R10, R6, R37 ;  /* 0x000000060a257223 */ /* 0x000fe20000010025 */
        /* <DEDUP_REMOVED lines=8> */
[----:B------:R-:W-:-:S02]  /*81a0*/  F2FP.SATFINITE.E4M3.F32.PACK_AB_MERGE_C R9, R108, R97, R112 ;  /* 0x000000616c09723e */ /* 0x000fc40004807070 */
[----:B------:R-:W-:-:S07]  /*81b0*/  F2FP.SATFINITE.E4M3.F32.PACK_AB_MERGE_C R11, R37, R114, R38 ;  /* 0x00000072250b723e */ /* 0x000fce0004807026 */
.L_x_9133:
[----:B------:R-:W-:Y:S05]  /*81c0*/  BSYNC B2 ;  /* 0x0000000000027941 */ /* 0x000fea0003800000 */
.L_x_9132:
[----:B------:R-:W-:Y:S01]  /*81d0*/  ISETP.GE.AND P3, PT, R15, R109, PT ;  /* 0x0000006d0f00720c */ /* 0x000fe20003f66270 */
[----:B0-----:R0:W-:-:S12]  /*81e0*/  ST.E.128 desc[UR60][R12.64], R4 ;  /* 0x000000040c007985 */ /* 0x0011d8000c101d3c */
[----:B------:R-:W-:-:S04]  /*81f0*/  @!P3 IADD3 R14, P4, R15, R14, RZ ;  /* 0x0000000e0f0eb210 */ /* 0x000fc80007f9e0ff */
[----:B------:R-:W-:-:S05]  /*8200*/  @!P3 LEA.HI.X.SX32 R15, R15, R28, 0x1, P4 ;  /* 0x0000001c0f0fb211 */ /* 0x000fca00020f0eff */
[----:B------:R0:W-:Y:S04]  /*8210*/  @!P3 ST.E.128 desc[UR60][R14.64], R8 ;  /* 0x000000080e00b985 */ /* 0x0001e8000c101d3c */
.L_x_9131:
[----:B------:R-:W-:Y:S05]  /*8220*/  BSYNC B1 ;  /* 0x0000000000017941 */ /* 0x000fea0003800000 */
.L_x_9130:
[----:B------:R-:W-:-:S03]  /*8230*/  UMOV UR4, 0xffffffff ;  /* 0xffffffff00047882 */ /* 0x000fc60000000000 */
[----:B------:R-:W-:Y:S05]  /*8240*/  BRA.DIV UR4, `(.L_x_9134) ;  /* 0x0000026e04187947 */ /* 0x000fea000b800000 */
[----:B0-----:R-:W0:Y:S04]  /*8250*/  SHFL.IDX PT, R100, R100, 0x2, 0x1c1f ;  /* 0x005c1f0064647f89 */ /* 0x001e2800000e0000 */
[----:B------:R0:W0:Y:S02]  /*8260*/  SHFL.IDX PT, R14, R99, 0x2, 0x1c1f ;  /* 0x005c1f00630e7f89 */ /* 0x00002400000e0000 */
.L_x_9496:
        /* <DEDUP_REMOVED lines=10> */
[----:B------:R-:W-:Y:S02]  /*8310*/  IMAD.SHL.U32 R15, R4, 0x10, RZ ;  /* 0x00000010040f7824 */ /* 0x000fe400078e00ff */
[----:B------:R-:W-:-:S03]  /*8320*/  IMAD R4, R191, 0x5000, R0 ;  /* 0x00005000bf047824 */ /* 0x000fc600078e0200 */
[----:B------:R-:W-:Y:S01]  /*8330*/  LOP3.LUT R5, R210, 0x70, R15, 0xf8, !PT ;  /* 0x00000070d2057812 */ /* 0x000fe200078ef80f */
[----:B------:R-:W-:-:S03]  /*8340*/  IMAD.IADD R4, R17, 0x1, R4 ;  /* 0x0000000111047824 */ /* 0x000fc600078e0204 */
[----:B------:R-:W-:-:S05]  /*8350*/  LOP3.LUT R5, R5, R74, RZ, 0x3c, !PT ;  /* 0x0000004a05057212 */ /* 0x000fca00078e3cff */
[----:B------:R-:W-:-:S04]  /*8360*/  IMAD.IADD R6, R218, 0x1, R5 ;  /* 0x00000001da067824 */ /* 0x000fc800078e0205 */
[----:B------:R-:W-:-:S04]  /*8370*/  IMAD R6, R191, 0x5000, R6 ;  /* 0x00005000bf067824 */ /* 0x000fc800078e0206 */
[----:B------:R-:W-:Y:S02]  /*8380*/  IMAD.IADD R8, R17, 0x1, R6 ;  /* 0x0000000111087824 */ /* 0x000fe400078e0206 */
[----:B------:R-:W0:Y:S04]  /*8390*/  LDS.128 R4, [R4+0x18400] ;  /* 0x0184000004047984 */ /* 0x000e280000000c00 */
[----:B------:R-:W0:Y:S01]  /*83a0*/  LDS.128 R8, [R8+0x18400] ;  /* 0x0184000008087984 */ /* 0x000e220000000c00 */
[----:B------:R-:W-:Y:S05]  /*83b0*/  @P2 BRA `(.L_x_9136) ;  /* 0x0000000c00682947 */ /* 0x000fea0003800000 */
[--C-:B------:R-:W-:Y:S01]  /*83c0*/  SHF.R.U32.HI R35, RZ, 0x8, R41.reuse ;  /* 0x00000008ff237819 */ /* 0x100fe20000011629 */
[----:B0-----:R-:W-:Y:S01]  /*83d0*/  IMAD.MOV.U32 R28, RZ, RZ, R4 ;  /* 0x000000ffff1c7224 */ /* 0x001fe200078e0004 */
[----:B------:R-:W-:Y:S01]  /*83e0*/  SHF.R.U32.HI R44, RZ, 0x18, R41 ;  /* 0x00000018ff2c7819 */ /* 0x000fe20000011629 */
[----:B------:R-:W-:Y:S01]  /*83f0*/  IMAD.MOV.U32 R31, RZ, RZ, R6 ;  /* 0x000000ffff1f7224 */ /* 0x000fe200078e0006 */
[----:B------:R-:W-:Y:S01]  /*8400*/  LOP3.LUT R29, R41, 0xff, RZ, 0xc0, !PT ;  /* 0x000000ff291d7812 */ /* 0x000fe200078ec0ff */
[----:B------:R-:W-:Y:S01]  /*8410*/  IMAD.SHL.U32 R4, R35, 0x100, RZ ;  /* 0x0000010023047824 */ /* 0x000fe200078e00ff */
[----:B------:R-:W-:Y:S01]  /*8420*/  SHF.R.U32.HI R37, RZ, 0x8, R45 ;  /* 0x00000008ff257819 */ /* 0x000fe2000001162d */
[----:B------:R-:W-:Y:S01]  /*8430*/  IMAD.MOV.U32 R32, RZ, RZ, R8 ;  /* 0x000000ffff207224 */ /* 0x000fe200078e0008 */
[----:B------:R-:W-:Y:S01]  /*8440*/  SHF.R.U32.HI R40, RZ, 0x8, R43 ;  /* 0x00000008ff287819 */ /* 0x000fe2000001162b */
[----:B------:R-:W-:Y:S01]  /*8450*/  IMAD.MOV.U32 R35, RZ, RZ, R10 ;  /* 0x000000ffff237224 */ /* 0x000fe200078e000a */
[----:B------:R-:W-:Y:S01]  /*8460*/  SHF.R.U32.HI R36, RZ, 0x18, R45 ;  /* 0x00000018ff247819 */ /* 0x000fe2000001162d */
[----:B------:R-:W-:Y:S01]  /*8470*/  IMAD.SHL.U32 R37, R37, 0x100, RZ ;  /* 0x0000010025257824 */ /* 0x000fe200078e00ff */
[----:B------:R-:W-:-:S02]  /*8480*/  LOP3.LUT R33, R45, 0xff, RZ, 0xc0, !PT ;  /* 0x000000ff2d217812 */ /* 0x000fc400078ec0ff */
[----:B------:R-:W-:Y:S02]  /*8490*/  SHF.R.U32.HI R42, RZ, 0x10, R41 ;  /* 0x00000010ff2a7819 */ /* 0x000fe40000011629 */
[----:B------:R-:W-:Y:S02]  /*84a0*/  PRMT R29, R44, 0x654, R29 ;  /* 0x000006542c1d7816 */ /* 0x000fe4000000001d */
[----:B------:R-:W-:Y:S02]  /*84b0*/  SHF.R.U32.HI R97, RZ, 0x18, R43 ;  /* 0x00000018ff617819 */ /* 0x000fe4000001162b */
[----:B------:R-:W-:Y:S02]  /*84c0*/  LOP3.LUT R30, R43, 0xff, RZ, 0xc0, !PT ;  /* 0x000000ff2b1e7812 */ /* 0x000fe400078ec0ff */
[----:B------:R-:W-:Y:S01]  /*84d0*/  PRMT R6, R36, 0x654, R33 ;  /* 0x0000065424067816 */ /* 0x000fe20000000021 */
[----:B------:R-:W-:Y:S01]  /*84e0*/  IMAD.SHL.U32 R33, R40, 0x100, RZ ;  /* 0x0000010028217824 */ /* 0x000fe200078e00ff */
[----:B------:R-:W-:-:S02]  /*84f0*/  SHF.R.U32.HI R38, RZ, 0x10, R43 ;  /* 0x00000010ff267819 */ /* 0x000fc4000001162b */
[----:B------:R-:W-:Y:S02]  /*8500*/  SHF.R.U32.HI R39, RZ, 0x8, R47 ;  /* 0x00000008ff277819 */ /* 0x000fe4000001162f */
[----:B------:R-:W-:Y:S01]  /*8510*/  LOP3.LUT R4, R29, 0xff00, R4, 0xf8, !PT ;  /* 0x0000ff001d047812 */ /* 0x000fe200078ef804 */
[----:B------:R-:W-:Y:S01]  /*8520*/  IMAD.U32 R29, R42, 0x10000, RZ ;  /* 0x000100002a1d7824 */ /* 0x000fe200078e00ff */
[----:B------:R-:W-:Y:S01]  /*8530*/  PRMT R30, R97, 0x654, R30 ;  /* 0x00000654611e7816 */ /* 0x000fe2000000001e */
[----:B------:R-:W-:Y:S01]  /*8540*/  IMAD.SHL.U32 R39, R39, 0x100, RZ ;  /* 0x0000010027277824 */ /* 0x000fe200078e00ff */
[----:B------:R-:W-:Y:S01]  /*8550*/  LOP3.LUT R6, R6, 0xff00, R37, 0xf8, !PT ;  /* 0x0000ff0006067812 */ /* 0x000fe200078ef825 */
[----:B------:R-:W-:Y:S01]  /*8560*/  IMAD.U32 R37, R38, 0x10000, RZ ;  /* 0x0001000026257824 */ /* 0x000fe200078e00ff */
[----:B------:R-:W-:Y:S02]  /*8570*/  LOP3.LUT R30, R30, 0xff00, R33, 0xf8, !PT ;  /* 0x0000ff001e1e7812 */ /* 0x000fe400078ef821 */
[----:B------:R-:W-:-:S02]  /*8580*/  LOP3.LUT R34, R47, 0xff0000ff, RZ, 0xc0, !PT ;  /* 0xff0000ff2f227812 */ /* 0x000fc400078ec0ff */
[----:B------:R-:W-:Y:S02]  /*8590*/  LOP3.LUT R8, R4, 0xff0000, R29, 0xf8, !PT ;  /* 0x00ff000004087812 */ /* 0x000fe400078ef81d */
        /* <DEDUP_REMOVED lines=9> */
[----:B------:R-:W-:-:S02]  /*8630*/  SHF.R.U32.HI R41, RZ, 0x10, R45 ;  /* 0x00000010ff297819 */ /* 0x000fc4000001162d */
[-C--:B------:R-:W-:Y:S01]  /*8640*/  FMUL.FTZ R45, R34, R39.reuse ;  /* 0x00000027222d7220 */ /* 0x080fe20000410000 */
[----:B------:R-:W-:Y:S02]  /*8650*/  HADD2.F32 R37, -RZ, R36.H0_H0 ;  /* 0x20000024ff257230 */ /* 0x000fe40000004100 */
[----:B------:R-:W-:Y:S01]  /*8660*/  FMUL.FTZ R39, R30, R39 ;  /* 0x000000271e277220 */ /* 0x000fe20000410000 */
[----:B------:R-:W-:Y:S01]  /*8670*/  SHF.R.U32.HI R43, RZ, 0x10, R47 ;  /* 0x00000010ff2b7819 */ /* 0x000fe2000001162f */
[----:B------:R-:W-:Y:S01]  /*8680*/  IMAD.U32 R41, R41, 0x10000, RZ ;  /* 0x0001000029297824 */ /* 0x000fe200078e00ff */
[----:B------:R-:W-:Y:S01]  /*8690*/  F2FP.F16.E4M3.UNPACK_B R107, R107 ;  /* 0x0000006bff6b723e */ /* 0x000fe200020006ff */
[-C--:B------:R-:W-:Y:S01]  /*86a0*/  FFMA.FTZ R42, R34, R37.reuse, R39 ;  /* 0x00000025222a7223 */ /* 0x080fe20000010027 */
[----:B------:R-:W-:Y:S01]  /*86b0*/  FFMA.FTZ R45, R30, R37, -R45 ;  /* 0x000000251e2d7223 */ /* 0x000fe2000001082d */
[----:B------:R-:W-:Y:S01]  /*86c0*/  HADD2.F32 R39, -RZ, R38.H1_H1 ;  /* 0x30000026ff277230 */ /* 0x000fe20000004100 */
[----:B------:R-:W-:Y:S01]  /*86d0*/  F2FP.F16.E4M3.UNPACK_B R32, R32 ;  /* 0x00000020ff20723e */ /* 0x000fe200020006ff */
[----:B------:R-:W-:Y:S01]  /*86e0*/  HADD2.F32 R34, -RZ, R33.H1_H1 ;  /* 0x30000021ff227230 */ /* 0x000fe20000004100 */
[----:B------:R-:W-:Y:S01]  /*86f0*/  F2FP.F16.E4M3.UNPACK_B R28, R28 ;  /* 0x0000001cff1c723e */ /* 0x000fe200020006ff */
[----:B------:R-:W-:Y:S01]  /*8700*/  HADD2.F32 R30, -RZ, R29.H1_H1 ;  /* 0x3000001dff1e7230 */ /* 0x000fe20000004100 */
[----:B------:R-:W-:Y:S01]  /*8710*/  LOP3.LUT R10, R6, 0xff0000, R41, 0xf8, !PT ;  /* 0x00ff0000060a7812 */ /* 0x000fe200078ef829 */
[----:B------:R-:W-:-:S02]  /*8720*/  IMAD.U32 R43, R43, 0x10000, RZ ;  /* 0x000100002b2b7824 */ /* 0x000fc400078e00ff */
[----:B------:R-:W-:Y:S01]  /*8730*/  FMUL.FTZ R41, R34, R39 ;  /* 0x0000002722297220 */ /* 0x000fe20000410000 */
[----:B------:R-:W-:Y:S01]  /*8740*/  HADD2.F32 R37, -RZ, R36.H1_H1 ;  /* 0x30000024ff257230 */ /* 0x000fe20000004100 */
[----:B------:R-:W-:Y:S01]  /*8750*/  F2FP.F16.E4M3.UNPACK_B R105, R105 ;  /* 0x00000069ff69723e */ /* 0x000fe200020006ff */
[----:B------:R-:W-:Y:S02]  /*8760*/  HADD2.F32 R36, -RZ, R107.H0_H0 ;  /* 0x2000006bff247230 */ /* 0x000fe40000004100 */
        /* <DEDUP_REMOVED lines=8> */
[----:B------:R-:W-:Y:S01]  /*87f0*/  FMUL.FTZ R36, R29, R36 ;  /* 0x000000241d247220 */ /* 0x000fe20000410000 */
[----:B------:R-:W-:Y:S01]  /*8800*/  HADD2.F32 R107, -RZ, R107.H1_H1 ;  /* 0x3000006bff6b7230 */ /* 0x000fe20000004100 */
[----:B------:R-:W-:Y:S01]  /*8810*/  F2FP.SATFINITE.E4M3.F32.PACK_AB_MERGE_C R42, R43, R42, RZ ;  /* 0x0000002a2b2a723e */ /* 0x000fe200048070ff */
[----:B------:R-:W-:Y:S02]  /*8820*/  HADD2.F32 R32, -RZ, R32.H1_H1 ;  /* 0x30000020ff207230 */ /* 0x000fe40000004100 */
[-C--:B------:R-:W-:Y:S01]  /*8830*/  FFMA.FTZ R39, R33, R30.reuse, R36 ;  /* 0x0000001e21277223 */ /* 0x080fe20000010024 */
[----:B------:R-:W-:Y:S02]  /*8840*/  HADD2.F32 R28, -RZ, R28.H1_H1 ;  /* 0x3000001cff1c7230 */ /* 0x000fe40000004100 */
[----:B------:R-:W-:Y:S01]  /*8850*/  FFMA.FTZ R38, R29, R30, -R34 ;  /* 0x0000001e1d267223 */ /* 0x000fe20000010822 */
[----:B------:R-:W-:-:S02]  /*8860*/  HADD2.F32 R105, -RZ, R105.H1_H1 ;  /* 0x30000069ff697230 */ /* 0x000fc40000004100 */
[-C--:B------:R-:W-:Y:S01]  /*8870*/  FMUL.FTZ R33, R32, R107.reuse ;  /* 0x0000006b20217220 */ /* 0x080fe20000410000 */
[-C--:B------:R-:W-:Y:S01]  /*8880*/  F2FP.F16.E4M3.UNPACK_B R29, R106.reuse.H1 ;  /* 0x0000006aff1d723e */ /* 0x080fe200030006ff */
        /* <DEDUP_REMOVED lines=11> */
[-C--:B------:R-:W-:Y:S01]  /*8940*/  FMUL.FTZ R46, R33, R36.reuse ;  /* 0x00000024212e7220 */ /* 0x080fe20000410000 */
[----:B------:R-:W-:Y:S01]  /*8950*/  HADD2.F32 R32, -RZ, R34.H0_H0 ;  /* 0x20000022ff207230 */ /* 0x000fe20000004100 */
[----:B------:R-:W-:Y:S01]  /*8960*/  F2FP.F16.E4M3.UNPACK_B R31, R31 ;  /* 0x0000001fff1f723e */ /* 0x000fe200020006ff */
[----:B------:R-:W-:Y:S02]  /*8970*/  HADD2.F32 R30, -RZ, R30.H1_H1 ;  /* 0x3000001eff1e7230 */ /* 0x000fe40000004100 */
[C---:B------:R-:W-:Y:S01]  /*8980*/  FMUL.FTZ R36, R29.reuse, R36 ;  /* 0x000000241d247220 */ /* 0x040fe20000410000 */
[----:B------:R-:W-:Y:S02]  /*8990*/  HADD2.F32 R28, -RZ, R28.H1_H1 ;  /* 0x3000001cff1c7230 */ /* 0x000fe40000004100 */
[-C--:B------:R-:W-:Y:S01]  /*89a0*/  FFMA.FTZ R47, R29, R32.reuse, -R46 ;  /* 0x000000201d2f7223 */ /* 0x080fe2000001082e */
[----:B------:R-:W-:Y:S02]  /*89b0*/  HADD2.F32 R29, -RZ, R34.H1_H1 ;  /* 0x30000022ff1d7230 */ /* 0x000fe40000004100 */
[----:B------:R-:W-:Y:S01]  /*89c0*/  FMUL.FTZ R97, R30, R37 ;  /* 0x000000251e617220 */ /* 0x000fe20000410000 */
[----:B------:R-:W-:Y:S01]  /*89d0*/  F2FP.F16.E4M3.UNPACK_B R35, R35 ;  /* 0x00000023ff23723e */ /* 0x000fe200020006ff */
[C---:B------:R-:W-:Y:S01]  /*89e0*/  FMUL.FTZ R37, R28.reuse, R37 ;  /* 0x000000251c257220 */ /* 0x040fe20000410000 */
[----:B------:R-:W-:Y:S01]  /*89f0*/  FFMA.FTZ R96, R33, R32, R36 ;  /* 0x0000002021607223 */ /* 0x000fe20000010024 */
[----:B--2---:R-:W-:Y:S01]  /*8a00*/  FFMA.FTZ R102, R28, R29, -R97 ;  /* 0x0000001d1c667223 */ /* 0x004fe20000010861 */
[----:B------:R-:W-:Y:S01]  /*8a10*/  F2FP.F16.E4M3.UNPACK_B R103, R103 ;  /* 0x00000067ff67723e */ /* 0x000fe200020006ff */
[----:B------:R-:W-:Y:S01]  /*8a20*/  FFMA.FTZ R97, R30, R29, R37 ;  /* 0x0000001d1e617223 */ /* 0x000fe20000010025 */
[--C-:B------:R-:W-:Y:S01]  /*8a30*/  HADD2.F32 R33, -RZ, R106.reuse.H0_H0 ;  /* 0x2000006aff217230 */ /* 0x100fe20000004100 */
[----:B------:R-:W-:Y:S01]  /*8a40*/  F2FP.SATFINITE.E4M3.F32.PACK_AB_MERGE_C R44, R44, R45, RZ ;  /* 0x0000002d2c2c723e */ /* 0x000fe200048070ff */
[----:B------:R-:W-:Y:S01]  /*8a50*/  HADD2.F32 R28, -RZ, R31.H0_H0 ;  /* 0x2000001fff1c7230 */ /* 0x000fe20000004100 */
[----:B------:R-:W-:Y:S01]  /*8a60*/  F2FP.SATFINITE.E4M3.F32.PACK_AB_MERGE_C R47, R102, R47, RZ ;  /* 0x0000002f662f723e */ /* 0x000fe200048070ff */
[----:B------:R-:W-:Y:S01]  /*8a70*/  HADD2.F32 R29, -RZ, R35.H0_H0 ;  /* 0x20000023ff1d7230 */ /* 0x000fe20000004100 */
[----:B------:R-:W-:Y:S01]  /*8a80*/  F2FP.SATFINITE.E4M3.F32.PACK_AB_MERGE_C R43, R97, R96, RZ ;  /* 0x00000060612b723e */ /* 0x000fe200048070ff */
[----:B------:R-:W-:-:S02]  /*8a90*/  HADD2.F32 R106, -RZ, R106.H1_H1 ;  /* 0x3000006aff6a7230 */ /* 0x000fc40000004100 */
[CC--:B------:R-:W-:Y:S01]  /*8aa0*/  FMUL.FTZ R34, R28.reuse, R33.reuse ;  /* 0x000000211c227220 */ /* 0x0c0fe20000410000 */
[----:B------:R-:W-:Y:S02]  /*8ab0*/  HADD2.F32 R35, -RZ, R35.H1_H1 ;  /* 0x30000023ff237230 */ /* 0x000fe40000004100 */
[----:B------:R-:W-:Y:S01]  /*8ac0*/  FMUL.FTZ R37, R29, R33 ;  /* 0x000000211d257220 */ /* 0x000fe20000410000 */
[----:B------:R-:W-:Y:S01]  /*8ad0*/  HADD2.F32 R30, -RZ, R103.H0_H0 ;  /* 0x20000067ff1e7230 */ /* 0x000fe20000004100 */
[----:B------:R-:W-:Y:S01]  /*8ae0*/  F2FP.F16.E4M3.UNPACK_B R33, R10 ;  /* 0x0000000aff21723e */ /* 0x000fe200020006ff */
[----:B------:R-:W-:Y:S02]  /*8af0*/  HADD2.F32 R31, -RZ, R31.H1_H1 ;  /* 0x3000001fff1f7230 */ /* 0x000fe40000004100 */
[----:B------:R-:W-:Y:S01]  /*8b00*/  FMUL.FTZ R36, R35, R106 ;  /* 0x0000006a23247220 */ /* 0x000fe20000410000 */
[----:B------:R-:W-:Y:S02]  /*8b10*/  HADD2.F32 R32, -RZ, R103.H1_H1 ;  /* 0x30000067ff207230 */ /* 0x000fe40000004100 */
[-C--:B------:R-:W-:Y:S01]  /*8b20*/  FFMA.FTZ R37, R28, R30.reuse, -R37 ;  /* 0x0000001e1c257223 */ /* 0x080fe20000010825 */
[----:B------:R-:W-:Y:S01]  /*8b30*/  FFMA.FTZ R34, R29, R30, R34 ;  /* 0x0000001e1d227223 */ /* 0x000fe20000010022 */
[C---:B------:R-:W-:Y:S01]  /*8b40*/  FMUL.FTZ R106, R31.reuse, R106 ;  /* 0x0000006a1f6a7220 */ /* 0x040fe20000410000 */
[----:B------:R-:W-:Y:S01]  /*8b50*/  F2FP.F16.E4M3.UNPACK_B R30, R9 ;  /* 0x00000009ff1e723e */ /* 0x000fe200020006ff */
[-C--:B------:R-:W-:Y:S01]  /*8b60*/  FFMA.FTZ R46, R31, R32.reuse, -R36 ;  /* 0x000000201f2e7223 */ /* 0x080fe20000010824 */
[----:B------:R-:W-:Y:S01]  /*8b70*/  F2FP.F16.E4M3.UNPACK_B R28, R5 ;  /* 0x00000005ff1c723e */ /* 0x000fe200020006ff */
[----:B------:R-:W-:Y:S01]  /*8b80*/  FFMA.FTZ R35, R35, R32, R106 ;  /* 0x0000002023237223 */ /* 0x000fe2000001006a */
[----:B------:R-:W-:Y:S01]  /*8b90*/  F2FP.F16.E4M3.UNPACK_B R32, R8 ;  /* 0x00000008ff20723e */ /* 0x000fe200020006ff */
[----:B------:R-:W-:Y:S01]  /*8ba0*/  HADD2.F32 R31, -RZ, R30.H0_H0 ;  /* 0x2000001eff1f7230 */ /* 0x000fe20000004100 */
[----:B------:R-:W-:Y:S01]  /*8bb0*/  F2FP.SATFINITE.E4M3.F32.PACK_AB_MERGE_C R96, R41, R38, R44 ;  /* 0x000000262960723e */ /* 0x000fe2000480702c */
[----:B------:R-:W-:Y:S01]  /*8bc0*/  HADD2.F32 R36, -RZ, R33.H0_H0 ;  /* 0x20000021ff247230 */ /* 0x000fe20000004100 */
[----:B----4-:R-:W-:Y:S01]  /*8bd0*/  F2FP.SATFINITE.E4M3.F32.PACK_AB_MERGE_C R99, R35, R34, R43 ;  /* 0x000000222363723e */ /* 0x010fe2000480702b */
[----:B------:R-:W-:Y:S01]  /*8be0*/  HADD2.F32 R29, -RZ, R28.H0_H0 ;  /* 0x2000001cff1d7230 */ /* 0x000fe20000004100 */
[----:B------:R-:W-:Y:S01]  /*8bf0*/  F2FP.SATFINITE.E4M3.F32.PACK_AB_MERGE_C R46, R46, R37, R47 ;  /* 0x000000252e2e723e */ /* 0x000fe2000480702f */
        /* <DEDUP_REMOVED lines=10> */
[----:B------:R-:W-:Y:S01]  /*8ca0*/  F2FP.F16.E4M3.UNPACK_B R5, R5.H1 ;  /* 0x00000005ff05723e */ /* 0x000fe200030006ff */
[C---:B------:R-:W-:Y:S01]  /*8cb0*/  FMUL.FTZ R33, R28.reuse, R33 ;  /* 0x000000211c217220 */ /* 0x040fe20000410000 */
[----:B------:R-:W-:Y:S01]  /*8cc0*/  F2FP.F16.E4M3.UNPACK_B R29, R9.H1 ;  /* 0x00000009ff1d723e */ /* 0x000fe200030006ff */
[----:B------:R-:W-:Y:S01]  /*8cd0*/  FFMA.FTZ R37, R28, R31, -R35 ;  /* 0x0000001f1c257223 */ /* 0x000fe20000010823 */
[----:B------:R-:W-:Y:S01]  /*8ce0*/  F2FP.F16.E4M3.UNPACK_B R28, R10.H1 ;  /* 0x0000000aff1c723e */ /* 0x000fe200030006ff */
[----:B------:R-:W-:Y:S01]  /*8cf0*/  HADD2.F32 R9, -RZ, R5.H0_H0 ;  /* 0x20000005ff097230 */ /* 0x000fe20000004100 */
[----:B------:R-:W-:Y:S01]  /*8d00*/  F2FP.SATFINITE.E4M3.F32.PACK_AB_MERGE_C R97, R40, R39, R42 ;  /* 0x000000272861723e */ /* 0x000fe2000480702a */
[----:B------:R-:W-:Y:S01]  /*8d10*/  FFMA.FTZ R39, R30, R31, R33 ;  /* 0x0000001f1e277223 */ /* 0x000fe20000010021 */
[--C-:B------:R-:W-:Y:S01]  /*8d20*/  HADD2.F32 R10, -RZ, R29.reuse.H0_H0 ;  /* 0x2000001dff0a7230 */ /* 0x100fe20000004100 */
[----:B------:R-:W-:Y:S01]  /*8d30*/  F2FP.F16.E4M3.UNPACK_B R8, R8.H1 ;  /* 0x00000008ff08723e */ /* 0x000fe200030006ff */
[----:B------:R-:W-:Y:S01]  /*8d40*/  HADD2.F32 R30, -RZ, R28.H0_H0 ;  /* 0x2000001cff1e7230 */ /* 0x000fe20000004100 */
[----:B------:R-:W-:Y:S01]  /*8d50*/  F2FP.F16.E4M3.UNPACK_B R33, R6.H1 ;  /* 0x00000006ff21723e */ /* 0x000fe200030006ff */
[----:B------:R-:W-:-:S02]  /*8d60*/  HADD2.F32 R29, -RZ, R29.H1_H1 ;  /* 0x3000001dff1d7230 */ /* 0x000fc40000004100 */
[----:B------:R-:W-:Y:S02]  /*8d70*/  HADD2.F32 R32, -RZ, R28.H1_H1 ;  /* 0x3000001cff207230 */ /* 0x000fe40000004100 */
[CC--:B------:R-:W-:Y:S01]  /*8d80*/  FMUL.FTZ R34, R10.reuse, R30.reuse ;  /* 0x0000001e0a227220 */ /* 0x0c0fe20000410000 */
[----:B------:R-:W-:Y:S02]  /*8d90*/  HADD2.F32 R5, -RZ, R5.H1_H1 ;  /* 0x30000005ff057230 */ /* 0x000fe40000004100 */
[----:B------:R-:W-:Y:S01]  /*8da0*/  FMUL.FTZ R31, R9, R30 ;  /* 0x0000001e091f7220 */ /* 0x000fe20000410000 */
[--C-:B------:R-:W-:Y:S02]  /*8db0*/  HADD2.F32 R28, -RZ, R8.reuse.H0_H0 ;  /* 0x20000008ff1c7230 */ /* 0x100fe40000004100 */
[-C--:B------:R-:W-:Y:S01]  /*8dc0*/  FMUL.FTZ R30, R29, R32.reuse ;  /* 0x000000201d1e7220 */ /* 0x080fe20000410000 */
[----:B------:R-:W-:Y:S02]  /*8dd0*/  HADD2.F32 R8, -RZ, R8.H1_H1 ;  /* 0x30000008ff087230 */ /* 0x000fe40000004100 */
[----:B------:R-:W-:Y:S01]  /*8de0*/  FMUL.FTZ R32, R5, R32 ;  /* 0x0000002005207220 */ /* 0x000fe20000410000 */
[----:B------:R-:W-:Y:S01]  /*8df0*/  FFMA.FTZ R41, R10, R28, R31 ;  /* 0x0000001c0a297223 */ /* 0x000fe2000001001f */
[----:B------:R-:W-:-:S02]  /*8e00*/  F2FP.F16.E4M3.UNPACK_B R10, R11 ;  /* 0x0000000bff0a723e */ /* 0x000fc400020006ff */
[----:B------:R-:W-:Y:S01]  /*8e10*/  FFMA.FTZ R42, R29, R8, R32 ;  /* 0x000000081d2a7223 */ /* 0x000fe20000010020 */
[----:B------:R-:W-:Y:S01]  /*8e20*/  F2FP.F16.E4M3.UNPACK_B R32, R6 ;  /* 0x00000006ff20723e */ /* 0x000fe200020006ff */
[----:B------:R-:W-:Y:S01]  /*8e30*/  FFMA.FTZ R43, R5, R8, -R30 ;  /* 0x00000008052b7223 */ /* 0x000fe2000001081e */
[-C--:B------:R-:W-:Y:S01]  /*8e40*/  F2FP.F16.E4M3.UNPACK_B R5, R7.reuse ;  /* 0x00000007ff05723e */ /* 0x080fe200020006ff */
        /* <DEDUP_REMOVED lines=14> */
[----:B------:R-:W-:Y:S02]  /*8f30*/  HADD2.F32 R4, -RZ, R11.H0_H0 ;  /* 0x2000000bff047230 */ /* 0x000fe40000004100 */
[----:B------:R-:W-:Y:S01]  /*8f40*/  FMUL.FTZ R47, R9, R34 ;  /* 0x00000022092f7220 */ /* 0x000fe20000410000 */
[----:B------:R-:W-:Y:S02]  /*8f50*/  HADD2.F32 R30, -RZ, R29.H0_H0 ;  /* 0x2000001dff1e7230 */ /* 0x000fe40000004100 */
[----:B------:R-:W-:Y:S01]  /*8f60*/  FFMA.FTZ R45, R8, R31, -R45 ;  /* 0x0000001f082d7223 */ /* 0x000fe2000001082d */
[----:B------:R-:W-:-:S02]  /*8f70*/  HADD2.F32 R11, -RZ, R11.H1_H1 ;  /* 0x3000000bff0b7230 */ /* 0x000fc40000004100 */
[C---:B------:R-:W-:Y:S01]  /*8f80*/  FMUL.FTZ R44, R4.reuse, R34 ;  /* 0x00000022042c7220 */ /* 0x040fe20000410000 */
[----:B------:R-:W-:Y:S02]  /*8f90*/  HADD2.F32 R8, -RZ, R33.H1_H1 ;  /* 0x30000021ff087230 */ /* 0x000fe40000004100 */
[-C--:B------:R-:W-:Y:S01]  /*8fa0*/  FFMA.FTZ R47, R4, R30.reuse, R47 ;  /* 0x0000001e042f7223 */ /* 0x080fe2000001002f */
[----:B------:R-:W-:Y:S02]  /*8fb0*/  HADD2.F32 R7, -RZ, R7.H1_H1 ;  /* 0x30000007ff077230 */ /* 0x000fe40000004100 */
[----:B------:R-:W-:Y:S01]  /*8fc0*/  FFMA.FTZ R35, R28, R31, R35 ;  /* 0x0000001f1c237223 */ /* 0x000fe20000010023 */
[----:B------:R-:W-:Y:S02]  /*8fd0*/  HADD2.F32 R10, -RZ, R10.H1_H1 ;  /* 0x3000000aff0a7230 */ /* 0x000fe40000004100 */
[----:B------:R-:W-:Y:S01]  /*8fe0*/  FFMA.FTZ R44, R9, R30, -R44 ;  /* 0x0000001e092c7223 */ /* 0x000fe2000001082c */
[----:B------:R-:W-:-:S02]  /*8ff0*/  HADD2.F32 R32, -RZ, R32.H1_H1 ;  /* 0x30000020ff207230 */ /* 0x000fc40000004100 */
[-C--:B------:R-:W-:Y:S01]  /*9000*/  FMUL.FTZ R28, R11, R8.reuse ;  /* 0x000000080b1c7220 */ /* 0x080fe20000410000 */
[----:B------:R-:W-:Y:S02]  /*9010*/  HADD2.F32 R5, -RZ, R5.H1_H1 ;  /* 0x30000005ff057230 */ /* 0x000fe40000004100 */
[----:B------:R-:W-:Y:S01]  /*9020*/  FMUL.FTZ R30, R7, R8 ;  /* 0x00000008071e7220 */ /* 0x000fe20000410000 */
        /* <DEDUP_REMOVED lines=13> */
[----:B------:R-:W-:-:S02]  /*9100*/  F2FP.SATFINITE.E4M3.F32.PACK_AB_MERGE_C R30, R30, R47, RZ ;  /* 0x0000002f1e1e723e */ /* 0x000fc400048070ff */
[----:B------:R-:W-:Y:S01]  /*9110*/  F2FP.SATFINITE.E4M3.F32.PACK_AB_MERGE_C R7, R8, R45, R7 ;  /* 0x0000002d0807723e */ /* 0x000fe20004807007 */
[----:B------:R-:W-:Y:S01]  /*9120*/  IMAD.MOV.U32 R8, RZ, RZ, R97 ;  /* 0x000000ffff087224 */ /* 0x000fe200078e0061 */
[----:B------:R-:W-:Y:S01]  /*9130*/  F2FP.SATFINITE.E4M3.F32.PACK_AB_MERGE_C R11, R6, R35, R30 ;  /* 0x00000023060b723e */ /* 0x000fe2000480701e */
[----:B------:R-:W-:Y:S01]  /*9140*/  IMAD.MOV.U32 R6, RZ, RZ, R46 ;  /* 0x000000ffff067224 */ /* 0x000fe200078e002e */
[----:B------:R-:W-:-:S07]  /*9150*/  F2FP.SATFINITE.E4M3.F32.PACK_AB_MERGE_C R9, R39, R36, R41 ;  /* 0x000000242709723e */ /* 0x000fce0004807029 */
.L_x_9136:
[----:B------:R-:W-:Y:S05]  /*9160*/  BSYNC B1 ;  /* 0x0000000000017941 */ /* 0x000fea0003800000 */
.L_x_9135:
[----:B0-----:R0:W-:Y:S01]  /*9170*/  ST.E.128 desc[UR60][R12.64], R4 ;  /* 0x000000040c007985 */ /* 0x0011e2000c101d3c */
[----:B------:R-:W-:-:S13]  /*9180*/  ISETP.GE.AND P2, PT, R15, R109, PT ;  /* 0x0000006d0f00720c */ /* 0x000fda0003f46270 */
[----:B------:R-:W-:Y:S05]  /*9190*/  @P2 BRA `(.L_x_9114) ;  /* 0x0000000400642947 */ /* 0x000fea0003800000 */
[----:B------:R-:W-:-:S04]  /*91a0*/  IADD3 R14, P2, R15, R14, RZ ;  /* 0x0000000e0f0e7210 */ /* 0x000fc80007f5e0ff */
[----:B------:R-:W-:-:S05]  /*91b0*/  LEA.HI.X.SX32 R15, R15, R100, 0x1, P2 ;  /* 0x000000640f0f7211 */ /* 0x000fca00010f0eff */
[----:B------:R0:W-:Y:S01]  /*91c0*/  ST.E.128 desc[UR60][R14.64], R8 ;  /* 0x000000080e007985 */ /* 0x0001e2000c101d3c */
[----:B------:R-:W-:Y:S05]  /*91d0*/  BRA `(.L_x_9114) ;  /* 0x0000000400547947 */ /* 0x000fea0003800000 */
.L_x_9084:
[----:B------:R-:W-:-:S13]  /*91e0*/  ISETP.NE.AND P5, PT, R198, 0x3, PT ;  /* 0x00000003c600780c */ /* 0x000fda0003fa5270 */
[----:B------:R-:W-:Y:S05]  /*91f0*/  @!P5 BRA `(.L_x_9137) ;  /* 0x000000000004d947 */ /* 0x000fea0003800000 */
[----:B------:R-:W-:Y:S01]  /*9200*/  BPT.TRAP 0x1 ;  /* 0x000000040000795c */ /* 0x000fe20000300000 */
.L_x_9137:
[----:B------:R-:W-:Y:S01]  /*9210*/  IMAD R86, R191, 0x8, R17 ;  /* 0x00000008bf567824 */ /* 0x000fe200078e0211 */
[----:B------:R-:W-:Y:S01]  /*9220*/  SHF.L.U32 R98, R201, 0x1f, RZ ;  /* 0x0000001fc9627819 */ /* 0x000fe200000006ff */
[----:B------:R-:W-:Y:S01]  /*9230*/  BSSY B1, `(.L_x_9138) ;  /* 0x0000004000017945 */ /* 0x000fe20003800000 */
[----:B------:R-:W-:Y:S02]  /*9240*/  SHF.R.S32.HI R93, RZ, 0x1f, R92 ;  /* 0x0000001fff5d7819 */ /* 0x000fe4000001145c */
[----:B------:R-:W0:Y:S02]  /*9250*/  SYNCS.PHASECHK.TRANS64.TRYWAIT P2, [R86+URZ+0x22890], R98 ;  /* 0x02289062560075a7 */ /* 0x000e24000804017f */
[----:B0-----:R-:W-:Y:S05]  /*9260*/  @!P2 BRA `(.L_x_9139) ;  /* 0x0000025c0058a947 */ /* 0x001fea0003800000 */
.L_x_9497:
[----:B------:R-:W-:Y:S05]  /*9270*/  BSYNC B1 ;  /* 0x0000000000017941 */ /* 0x000fea0003800000 */
.L_x_9138:
        /* <DEDUP_REMOVED lines=25> */
.L_x_9501:
        /* <DEDUP_REMOVED lines=13> */
.L_x_9142:
[----:B------:R-:W-:Y:S05]  /*94e0*/  BSYNC B1 ;  /* 0x0000000000017941 */ /* 0x000fea0003800000 */
.L_x_9141:
[----:B------:R-:W-:-:S03]  /*94f0*/  UMOV UR4, 0xffffffff ;  /* 0xffffffff00047882 */ /* 0x000fc60000000000 */
[----:B------:R-:W-:Y:S05]  /*9500*/  BRA.DIV UR4, `(.L_x_9143) ;  /* 0x0000025e040c7947 */ /* 0x000fea000b800000 */
[----:B--2-4-:R2:W4:Y:S04]  /*9510*/  SHFL.IDX PT, R4, R9, 0x1, 0x1c1f ;  /* 0x003c1f0009047f89 */ /* 0x01452800000e0000 */
[----:B---3--:R2:W3:Y:S02]  /*9520*/  SHFL.IDX PT, R14, R8, 0x1, 0x1c1f ;  /* 0x003c1f00080e7f89 */ /* 0x0084e400000e0000 */
.L_x_9505:
        /* <DEDUP_REMOVED lines=14> */
.L_x_9145:
[----:B------:R-:W-:Y:S05]  /*9610*/  BSYNC B1 ;  /* 0x0000000000017941 */ /* 0x000fea0003800000 */
.L_x_9144:
[----:B------:R-:W-:-:S03]  /*9620*/  UMOV UR4, 0xffffffff ;  /* 0xffffffff00047882 */ /* 0x000fc60000000000 */
[----:B------:R-:W-:Y:S05]  /*9630*/  BRA.DIV UR4, `(.L_x_9146) ;  /* 0x0000025e04087947 */ /* 0x000fea000b800000 */
[----:B---34-:R3:W4:Y:S04]  /*9640*/  SHFL.IDX PT, R4, R9, 0x2, 0x1c1f ;  /* 0x005c1f0009047f89 */ /* 0x01872800000e0000 */
[----:B------:R3:W0:Y:S02]  /*9650*/  SHFL.IDX PT, R14, R8, 0x2, 0x1c1f ;  /* 0x005c1f00080e7f89 */ /* 0x00062400000e0000 */
.L_x_9509:
[----:B------:R-:W-:-:S13]  /*9660*/  ISETP.GE.AND P2, PT, R28, 0x81, PT ;  /* 0x000000811c00780c */ /* 0x000fda0003f46270 */
[----:B------:R-:W-:Y:S05]  /*9670*/  @!P2 BRA `(.L_x_9114) ;  /* 0x00000000002ca947 */ /* 0x000fea0003800000 */
[----:B------:R-:W-:Y:S02]  /*9680*/  ULDC UR4, c[0x0][0x2f4] ;  /* 0x0000bd0000047ab9 */ /* 0x000fe40000000800 */
[----:B------:R-:W-:-:S13]  /*9690*/  ISETP.GE.AND P2, PT, R18, UR4, PT ;  /* 0x0000000412007c0c */ /* 0x000fda000bf46270 */
[----:B0123--:R-:W-:-:S05]  /*96a0*/  @!P2 IADD3 R8, P3, R18, R14, RZ ;  /* 0x0000000e1208a210 */ /* 0x00ffca0007f7e0ff */
        /* <DEDUP_REMOVED lines=8> */
.L_x_9114:
[----:B------:R-:W-:Y:S05]  /*9730*/  BSYNC B0 ;  /* 0x0000000000007941 */ /* 0x000fea0003800000 */
.L_x_9083:
        /* <DEDUP_REMOVED lines=16> */
.L_x_9148:
[----:B------:R-:W-:Y:S05]  /*9840*/  BSYNC B0 ;  /* 0x0000000000007941 */ /* 0x000fea0003800000 */
.L_x_9147:
[----:B------:R-:W0:Y:S01]  /*9850*/  SYNCS.PHASECHK.TRANS64.TRYWAIT P3, [R86+URZ+0x228b0], R98 ;  /* 0x0228b062560075a7 */ /* 0x000e22000806017f */
[----:B------:R-:W-:Y:S04]  /*9860*/  BSSY B0, `(.L_x_9149) ;  /* 0x0000002000007945 */ /* 0x000fe80003800000 */
[----:B0-----:R-:W-:Y:S05]  /*9870*/  @!P3 BRA `(.L_x_9150) ;  /* 0x0000025800c0b947 */ /* 0x001fea0003800000 */
.L_x_9510:
[----:B------:R-:W-:Y:S05]  /*9880*/  BSYNC B0 ;  /* 0x0000000000007941 */ /* 0x000fea0003800000 */
.L_x_9149:
        /* <DEDUP_REMOVED lines=22> */
[----:B------:R-:W-:Y:S02]  /*99f0*/  ULDC UR4, c[0x0][0x2f4] ;  /* 0x0000bd0000047ab9 */ /* 0x000fe40000000800 */
[----:B------:R-:W-:-:S13]  /*9a00*/  ISETP.GE.AND P3, PT, R18, UR4, PT ;  /* 0x0000000412007c0c */ /* 0x000fda000bf66270 */
[----:B-1234-:R-:W-:-:S05]  /*9a10*/  @!P3 IADD3 R8, P4, R18, R10, RZ ;  /* 0x0000000a1208b210 */ /* 0x01efca0007f9e0ff */
        /* <DEDUP_REMOVED lines=8> */
.L_x_9152:
[----:B------:R-:W-:Y:S05]  /*9aa0*/  BSYNC B0 ;  /* 0x0000000000007941 */ /* 0x000fea0003800000 */
.L_x_9151:
[----:B------:R-:W-:Y:S01]  /*9ab0*/  ISETP.GE.AND P3, PT, R95, 0x41, PT ;  /* 0x000000415f00780c */ /* 0x000fe20003f66270 */
[----:B0-----:R0:W0:Y:S01]  /*9ac0*/  SHFL.IDX PT, R4, R13, 0x1, 0x1c1f ;  /* 0x003c1f000d047f89 */ /* 0x00102200000e0000 */
[----:B------:R-:W-:Y:S03]  /*9ad0*/  BSSY B0, `(.L_x_9153) ;  /* 0x000000e000007945 */ /* 0x000fe60003800000 */
[----:B----4-:R4:W0:Y:S08]  /*9ae0*/  SHFL.IDX PT, R10, R12, 0x1, 0x1c1f ;  /* 0x003c1f000c0a7f89 */ /* 0x01083000000e0000 */
[----:B----4-:R-:W-:Y:S05]  /*9af0*/  @!P3 BRA `(.L_x_9154) ;  /* 0x00000000002cb947 */ /* 0x010fea0003800000 */
[----:B------:R-:W-:Y:S02]  /*9b00*/  ULDC UR4, c[0x0][0x2f4] ;  /* 0x0000bd0000047ab9 */ /* 0x000fe40000000800 */
[----:B------:R-:W-:-:S13]  /*9b10*/  ISETP.GE.AND P3, PT, R18, UR4, PT ;  /* 0x0000000412007c0c */ /* 0x000fda000bf66270 */
[----:B0123--:R-:W-:-:S05]  /*9b20*/  @!P3 IADD3 R8, P4, R18, R10, RZ ;  /* 0x0000000a1208b210 */ /* 0x00ffca0007f9e0ff */
        /* <DEDUP_REMOVED lines=8> */
.L_x_9154:
[----:B------:R-:W-:Y:S05]  /*9bb0*/  BSYNC B0 ;  /* 0x0000000000007941 */ /* 0x000fea0003800000 */
.L_x_9153:
[----:B------:R-:W-:Y:S01]  /*9bc0*/  ISETP.GE.AND P3, PT, R95, 0x81, PT ;  /* 0x000000815f00780c */ /* 0x000fe20003f66270 */
[----:B0-----:R-:W0:Y:S01]  /*9bd0*/  SHFL.IDX PT, R13, R13, 0x2, 0x1c1f ;  /* 0x005c1f000d0d7f89 */ /* 0x001e2200000e0000 */
[----:B------:R-:W-:Y:S03]  /*9be0*/  BSSY B0, `(.L_x_9155) ;  /* 0x000000e000007945 */ /* 0x000fe60003800000 */
[----:B----4-:R4:W0:Y:S08]  /*9bf0*/  SHFL.IDX PT, R10, R12, 0x2, 0x1c1f ;  /* 0x005c1f000c0a7f89 */ /* 0x01083000000e0000 */
[----:B----4-:R-:W-:Y:S05]  /*9c00*/  @!P3 BRA `(.L_x_9156) ;  /* 0x00000000002cb947 */ /* 0x010fea0003800000 */
[----:B------:R-:W-:Y:S02]  /*9c10*/  ULDC UR4, c[0x0][0x2f4] ;  /* 0x0000bd0000047ab9 */ /* 0x000fe40000000800 */
[----:B------:R-:W-:-:S13]  /*9c20*/  ISETP.GE.AND P3, PT, R18, UR4, PT ;  /* 0x0000000412007c0c */ /* 0x000fda000bf66270 */
[----:B------:R-:W4:Y:S01]  /*9c30*/  @!P3 LDS.128 R4, [R90+0xe400] ;  /* 0x00e400005a04b984 */ /* 0x000f220000000c00 */
[----:B0123--:R-:W-:-:S05]  /*9c40*/  @!P3 IADD3 R8, P4, R18, R10, RZ ;  /* 0x0000000a1208b210 */ /* 0x00ffca0007f9e0ff */
[----:B------:R-:W-:Y:S01]  /*9c50*/  @!P3 IMAD.X R9, R13, 0x1, R19, P4 ;  /* 0x000000010d09b824 */ /* 0x000fe200020e0613 */
[----:B------:R-:W-:-:S13]  /*9c60*/  ISETP.GE.AND P4, PT, R23, UR4, PT ;  /* 0x0000000417007c0c */ /* 0x000fda000bf86270 */
[----:B------:R-:W-:-:S05]  /*9c70*/  @!P4 IADD3 R10, P5, R23, R10, RZ ;  /* 0x0000000a170ac210 */ /* 0x000fca0007fbe0ff */
[----:B------:R-:W-:Y:S01]  /*9c80*/  @!P4 IMAD.X R11, R13, 0x1, R193, P5 ;  /* 0x000000010d0bc824 */ /* 0x000fe200028e06c1 */
[----:B----4-:R-:W-:Y:S04]  /*9c90*/  @!P3 ST.E.128 desc[UR60][R8.64], R4 ;  /* 0x000000040800b985 */ /* 0x010fe8000c101d3c */
[----:B------:R-:W0:Y:S04]  /*9ca0*/  @!P4 LDS.128 R4, [R89+0xe400] ;  /* 0x00e400005904c984 */ /* 0x000e280000000c00 */
[----:B0-----:R4:W-:Y:S02]  /*9cb0*/  @!P4 ST.E.128 desc[UR60][R10.64], R4 ;  /* 0x000000040a00c985 */ /* 0x0019e4000c101d3c */
.L_x_9156:
[----:B------:R-:W-:Y:S05]  /*9cc0*/  BSYNC B0 ;  /* 0x0000000000007941 */ /* 0x000fea0003800000 */
.L_x_9155:
        /* <DEDUP_REMOVED lines=22> */
.L_x_9078:
[----:B------:R-:W-:Y:S05]  /*9e30*/  @P0 BRA `(.L_x_9158) ;  /* 0x00000000000c0947 */ /* 0x000fea0003800000 */
[----:B------:R-:W1:Y:S01]  /*9e40*/  FENCE.VIEW.ASYNC.G ;  /* 0x00000000000073c6 */ /* 0x000e620000000100 */
[----:B------:R-:W-:Y:S05]  /*9e50*/  WARPSYNC.ALL ;  /* 0x0000000000007948 */ /* 0x000fea0003800000 */
[----:B-1----:R-:W-:Y:S06]  /*9e60*/  BAR.ARV 0xc, 0x180 ;  /* 0x0306000000007b1d */ /* 0x002fec0000002000 */
.L_x_9158:
[----:B------:R-:W-:Y:S01]  /*9e70*/  ULDC.64 UR6, c[0x0][0x998] ;  /* 0x0002660000067ab9 */ /* 0x000fe20000000a00 */
[----:B------:R-:W-:Y:S01]  /*9e80*/  ULDC.64 UR4, c[0x0][0x990] ;  /* 0x0002640000047ab9 */ /* 0x000fe20000000a00 */
[----:B------:R-:W-:Y:S02]  /*9e90*/  ISETP.NE.U32.AND P1, PT, RZ, UR6, PT ;  /* 0x00000006ff007c0c */ /* 0x000fe4000bf25070 */
[----:B------:R-:W-:Y:S02]  /*9ea0*/  ISETP.NE.U32.AND P0, PT, RZ, UR4, PT ;  /* 0x00000004ff007c0c */ /* 0x000fe4000bf05070 */
[----:B------:R-:W-:Y:S02]  /*9eb0*/  ISETP.NE.AND.EX P1, PT, RZ, UR7, PT, P1 ;  /* 0x00000007ff007c0c */ /* 0x000fe4000bf25310 */
[----:B------:R-:W-:-:S11]  /*9ec0*/  ISETP.NE.AND.EX P0, PT, RZ, UR5, PT, P0 ;  /* 0x00000005ff007c0c */ /* 0x000fd6000bf05300 */
[----:B--23--:R-:W1:Y:S01]  /*9ed0*/  @P1 LDC.64 R8, c[0x0][0x9b8] ;  /* 0x00026e00ff081b82 */ /* 0x00ce620000000a00 */
[--C-:B------:R-:W-:Y:S02]  /*9ee0*/  @P1 SHF.R.S32.HI R5, RZ, 0x1f, R207.reuse ;  /* 0x0000001fff051819 */ /* 0x100fe400000114cf */
[----:B------:R-:W-:-:S05]  /*9ef0*/  @P0 SHF.R.S32.HI R3, RZ, 0x1f, R207 ;  /* 0x0000001fff030819 */ /* 0x000fca00000114cf */
[----:B------:R-:W2:Y:S08]  /*9f00*/  @P0 LDC.64 R6, c[0x0][0x9a8] ;  /* 0x00026a00ff060b82 */ /* 0x000eb00000000a00 */
[----:B0-----:R-:W0:Y:S08]  /*9f10*/  @P1 LDC.64 R12, c[0x0][0x9c0] ;  /* 0x00027000ff0c1b82 */ /* 0x001e300000000a00 */
[----:B------:R-:W3:Y:S01]  /*9f20*/  @P0 LDC.64 R10, c[0x0][0x9b0] ;  /* 0x00026c00ff0a0b82 */ /* 0x000ee20000000a00 */
[----:B-1----:R-:W-:-:S02]  /*9f30*/  @P1 IMAD R2, R5, R8, RZ ;  /* 0x0000000805021224 */ /* 0x002fc400078e02ff */
[----:B------:R-:W-:-:S04]  /*9f40*/  @P1 IMAD.WIDE.U32 R4, R207, R8, RZ ;  /* 0x00000008cf041225 */ /* 0x000fc800078e00ff */
[----:B------:R-:W-:Y:S02]  /*9f50*/  @P1 IMAD R9, R207, R9, R2 ;  /* 0x00000009cf091224 */ /* 0x000fe400078e0202 */
[-C--:B--2---:R-:W-:Y:S02]  /*9f60*/  @P0 IMAD R0, R3, R6.reuse, RZ ;  /* 0x0000000603000224 */ /* 0x084fe400078e02ff */
[----:B------:R-:W-:-:S04]  /*9f70*/  @P0 IMAD.WIDE.U32 R2, R207, R6, RZ ;  /* 0x00000006cf020225 */ /* 0x000fc800078e00ff */
[----:B------:R-:W-:Y:S02]  /*9f80*/  @P0 IMAD R7, R207, R7, R0 ;  /* 0x00000007cf070224 */ /* 0x000fe400078e0200 */
[----:B------:R-:W-:Y:S02]  /*9f90*/  @P1 IMAD.IADD R5, R5, 0x1, R9 ;  /* 0x0000000105051824 */ /* 0x000fe400078e0209 */
[----:B------:R-:W-:Y:S02]  /*9fa0*/  @P0 IMAD.IADD R3, R3, 0x1, R7 ;  /* 0x0000000103030824 */ /* 0x000fe400078e0207 */
[----:B0-----:R-:W-:-:S04]  /*9fb0*/  @P1 IMAD.WIDE.U32 R6, R195, R12, R4 ;  /* 0x0000000cc3061225 */ /* 0x001fc800078e0004 */
[----:B---3--:R-:W-:Y:S01]  /*9fc0*/  @P0 IMAD.WIDE.U32 R2, R195, R10, R2 ;  /* 0x0000000ac3020225 */ /* 0x008fe200078e0002 */
[----:B------:R-:W-:-:S03]  /*9fd0*/  @P1 LEA R8, P3, R6, UR6, 0x2 ;  /* 0x0000000606081c11 */ /* 0x000fc6000f8610ff */
[C---:B------:R-:W-:Y:S01]  /*9fe0*/  @P1 IMAD R5, R195.reuse, R13, R7 ;  /* 0x0000000dc3051224 */ /* 0x040fe200078e0207 */
[----:B------:R-:W-:Y:S01]  /*9ff0*/  @P0 LEA R4, P2, R2, UR4, 0x2 ;  /* 0x0000000402040c11 */ /* 0x000fe2000f8410ff */
[----:B------:R-:W-:Y:S01]  /*a000*/  @P0 IMAD R3, R195, R11, R3 ;  /* 0x0000000bc3030224 */ /* 0x000fe200078e0203 */
[----:B------:R-:W-:Y:S01]  /*a010*/  ULDC UR4, c[0x0][0x988] ;  /* 0x0002620000047ab9 */ /* 0x000fe20000000800 */
[----:B------:R-:W-:Y:S01]  /*a020*/  IMAD.MOV.U32 R0, RZ, RZ, 0x3f800000 ;  /* 0x3f800000ff007424 */ /* 0x000fe200078e00ff */
[----:B------:R-:W-:Y:S01]  /*a030*/  @P1 LEA.HI.X R9, R6, UR7, R5, 0x2, P3 ;  /* 0x0000000706091c11 */ /* 0x000fe200098f1405 */
[----:B------:R-:W0:Y:S01]  /*a040*/  LDC.64 R10, c[0x0][0x9e0] ;  /* 0x00027800ff0a7b82 */ /* 0x000e220000000a00 */
[----:B------:R-:W-:Y:S01]  /*a050*/  @P0 LEA.HI.X R5, R2, UR5, R3, 0x2, P2 ;  /* 0x0000000502050c11 */ /* 0x000fe200090f1403 */
[----:B------:R-:W-:Y:S02]  /*a060*/  IMAD.MOV.U32 R3, RZ, RZ, 0x3f800000 ;  /* 0x3f800000ff037424 */ /* 0x000fe400078e00ff */
[----:B------:R-:W2:Y:S04]  /*a070*/  @P1 LDG.E R0, desc[UR60][R8.64] ;  /* 0x0000003c08001981 */ /* 0x000ea8000c1e1900 */
[----:B------:R1:W2:Y:S01]  /*a080*/  @P0 LDG.E R3, desc[UR60][R4.64] ;  /* 0x0000003c04030981 */ /* 0x0002a2000c1e1900 */
[----:B------:R-:W3:Y:S01]  /*a090*/  LDC R2, c[0x0][0x448] ;  /* 0x00011200ff027b82 */ /* 0x000ee20000000800 */
[----:B0-----:R-:W-:-:S02]  /*a0a0*/  ISETP.GE.AND P2, PT, R11, 0x1, PT ;  /* 0x000000010b00780c */ /* 0x001fc40003f46270 */
[----:B---3--:R-:W-:Y:S01]  /*a0b0*/  ISETP.NE.AND P1, PT, R2, 0x1, PT ;  /* 0x000000010200780c */ /* 0x008fe20003f25270 */
[----:B------:R-:W-:-:S12]  /*a0c0*/  VIADD R2, R202, 0x7f ;  /* 0x0000007fca027836 */ /* 0x000fd80000000000 */
[----:B------:R-:W0:Y:S08]  /*a0d0*/  @P1 LDC R7, c[0x0][0x44c] ;  /* 0x00011300ff071b82 */ /* 0x000e300000000800 */
[----:B------:R-:W3:Y:S01]  /*a0e0*/  @P1 LDC R6, c[0x0][0x450] ;  /* 0x00011400ff061b82 */ /* 0x000ee20000000800 */
[----:B0-----:R-:W-:-:S05]  /*a0f0*/  @P1 IMAD.HI.U32 R7, R2, R7, RZ ;  /* 0x0000000702071227 */ /* 0x001fca00078e00ff */
[----:B---3--:R-:W-:Y:S02]  /*a100*/  @P1 SHF.R.U32.HI R2, RZ, R6, R7 ;  /* 0x00000006ff021219 */ /* 0x008fe40000011607 */
[----:B------:R-:W-:-:S05]  /*a110*/  IADD3 R7, R199, 0x1, -R197 ;  /* 0x00000001c7077810 */ /* 0x000fca0007ffe8c5 */
[----:B-1----:R-:W-:Y:S02]  /*a120*/  IMAD.IADD R5, R7, 0x1, R2 ;  /* 0x0000000107057824 */ /* 0x002fe400078e0202 */
[----:B--2---:R-:W-:Y:S02]  /*a130*/  FMUL.FTZ R0, R3, R0 ;  /* 0x0000000003007220 */ /* 0x004fe40000410000 */
[----:B------:R-:W-:Y:S02]  /*a140*/  IMAD.IADD R3, R5, 0x1, R10 ;  /* 0x0000000105037824 */ /* 0x000fe400078e020a */
        /* <DEDUP_REMOVED lines=13> */
.L_x_9161:
[----:B------:R-:W-:-:S13]  /*a220*/  ISETP.NE.AND P0, PT, R11, 0x1, PT ;  /* 0x000000010b00780c */ /* 0x000fda0003f05270 */
[----:B------:R-:W0:Y:S02]  /*a230*/  @P0 LDC.64 R4, c[0x0][0x9e8] ;  /* 0x00027a00ff040b82 */ /* 0x000e240000000a00 */
[----:B0-----:R-:W-:-:S05]  /*a240*/  @P0 IMAD.HI.U32 R4, R0, R4, RZ ;  /* 0x0000000400040227 */ /* 0x001fca00078e00ff */
[----:B------:R-:W-:-:S07]  /*a250*/  @P0 SHF.R.U32.HI R0, RZ, R5, R4 ;  /* 0x00000005ff000219 */ /* 0x000fce0000011604 */
.L_x_9162:
[----:B------:R-:W-:Y:S05]  /*a260*/  BSYNC B0 ;  /* 0x0000000000007941 */ /* 0x000fea0003800000 */
.L_x_9160:
[----:B------:R-:W-:-:S05]  /*a270*/  IMAD R0, R0, R11, R11 ;  /* 0x0000000b00007224 */ /* 0x000fca00078e020b */
[----:B------:R-:W-:-:S07]  /*a280*/  VIMNMX R3, R3, R0, PT ;  /* 0x0000000003037248 */ /* 0x000fce0003fe0100 */
.L_x_9159:
[----:B------:R-:W0:Y:S01]  /*a290*/  @P1 LDC R5, c[0x0][0x44c] ;  /* 0x00011300ff051b82 */ /* 0x000e220000000800 */
[----:B------:R-:W-:Y:S01]  /*a2a0*/  VIADD R3, R3, 0x9f ;  /* 0x0000009f03037836 */ /* 0x000fe20000000000 */
[----:B------:R-:W-:-:S03]  /*a2b0*/  ULDC UR4, c[0x0][0x9dc] ;  /* 0x0002770000047ab9 */ /* 0x000fc60000000800 */
[----:B------:R-:W-:-:S03]  /*a2c0*/  IMAD.HI R3, R3, 0x66666667, RZ ;  /* 0x6666666703037827 */ /* 0x000fc600078e02ff */
[----:B------:R-:W1:Y:S02]  /*a2d0*/  @P1 LDC R7, c[0x0][0x450] ;  /* 0x00011400ff071b82 */ /* 0x000e640000000800 */
[----:B------:R-:W-:-:S04]  /*a2e0*/  SHF.R.U32.HI R0, RZ, 0x1f, R3 ;  /* 0x0000001fff007819 */ /* 0x000fc80000011603 */
[----:B------:R-:W-:-:S04]  /*a2f0*/  LEA.HI.SX32 R0, R3, R0, 0x1a ;  /* 0x0000000003007211 */ /* 0x000fc800078fd2ff */
        /* <DEDUP_REMOVED lines=17> */
.L_x_9165:
[----:B------:R-:W-:-:S13]  /*a410*/  ISETP.NE.AND P0, PT, R11, 0x1, PT ;  /* 0x000000010b00780c */ /* 0x000fda0003f05270 */
[----:B------:R-:W0:Y:S02]  /*a420*/  @P0 LDC.64 R4, c[0x0][0x9e8] ;  /* 0x00027a00ff040b82 */ /* 0x000e240000000a00 */
[----:B0-----:R-:W-:-:S05]  /*a430*/  @P0 IMAD.HI.U32 R4, R3, R4, RZ ;  /* 0x0000000403040227 */ /* 0x001fca00078e00ff */
[----:B------:R-:W-:-:S07]  /*a440*/  @P0 SHF.R.U32.HI R3, RZ, R5, R4 ;  /* 0x00000005ff030219 */ /* 0x000fce0000011604 */
.L_x_9166:
[----:B------:R-:W-:Y:S05]  /*a450*/  BSYNC B0 ;  /* 0x0000000000007941 */ /* 0x000fea0003800000 */
.L_x_9164:
[----:B------:R-:W-:-:S05]  /*a460*/  IMAD R3, R3, R11, RZ ;  /* 0x0000000b03037224 */ /* 0x000fca00078e02ff */
[----:B------:R-:W-:-:S07]  /*a470*/  VIMNMX R0, R0, R3, !PT ;  /* 0x0000000300007248 */ /* 0x000fce0007fe0100 */
.L_x_9163:
[----:B------:R-:W-:Y:S01]  /*a480*/  IMAD.HI R0, R0, 0x66666667, RZ ;  /* 0x6666666700007827 */ /* 0x000fe200078e02ff */
[----:B------:R-:W-:Y:S03]  /*a490*/  BSSY B0, `(.L_x_9167) ;  /* 0x0000026000007945 */ /* 0x000fe60003800000 */
[----:B------:R-:W-:Y:S01]  /*a4a0*/  IMAD.MOV.U32 R105, RZ, RZ, RZ ;  /* 0x000000ffff697224 */ /* 0x000fe200078e00ff */
[----:B------:R-:W-:-:S04]  /*a4b0*/  SHF.R.U32.HI R3, RZ, 0x1f, R0 ;  /* 0x0000001fff037819 */ /* 0x000fc80000011600 */
[----:B------:R-:W-:-:S04]  /*a4c0*/  LEA.HI.SX32 R3, R0, R3, 0x1a ;  /* 0x0000000300037211 */ /* 0x000fc800078fd2ff */
[----:B------:R-:W-:-:S04]  /*a4d0*/  VIMNMX R205, RZ, R3, !PT ;  /* 0x00000003ffcd7248 */ /* 0x000fc80007fe0100 */
        /* <DEDUP_REMOVED lines=33> */
.L_x_9168:
[----:B------:R-:W-:Y:S05]  /*a6f0*/  BSYNC B0 ;  /* 0x0000000000007941 */ /* 0x000fea0003800000 */
.L_x_9167:
[-C--:B------:R-:W-:Y:S01]  /*a700*/  IMAD R205, R228, R105.reuse, R205 ;  /* 0x00000069e4cd7224 */ /* 0x080fe200078e02cd */
[----:B------:R-:W-:Y:S02]  /*a710*/  PLOP3.LUT P0, PT, PT, PT, PT, 0x80, 0x0 ;  /* 0x000000000000781c */ /* 0x000fe40003f0f070 */
[----:B------:R-:W-:Y:S02]  /*a720*/  CS2R R28, SRZ ;  /* 0x00000000001c7805 */ /* 0x000fe4000001ff00 */
[----:B------:R-:W-:Y:S01]  /*a730*/  CS2R R88, SRZ ;  /* 0x0000000000587805 */ /* 0x000fe2000001ff00 */
[----:B------:R-:W-:Y:S01]  /*a740*/  IMAD.MOV.U32 R0, RZ, RZ, RZ ;  /* 0x000000ffff007224 */ /* 0x000fe200078e00ff */
[----:B------:R-:W-:Y:S01]  /*a750*/  VIADDMNMX R105, R205, R105, R8, PT ;  /* 0x00000069cd697246 */ /* 0x000fe20003800108 */
[----:B------:R-:W-:Y:S01]  /*a760*/  IMAD.MOV.U32 R71, RZ, RZ, RZ ;  /* 0x000000ffff477224 */ /* 0x000fe200078e00ff */
[----:B------:R-:W-:Y:S01]  /*a770*/  CS2R R48, SRZ ;  /* 0x0000000000307805 */ /* 0x000fe2000001ff00 */
[----:B------:R-:W-:Y:S01]  /*a780*/  IMAD.MOV.U32 R25, RZ, RZ, RZ ;  /* 0x000000ffff197224 */ /* 0x000fe200078e00ff */
[----:B------:R-:W-:Y:S01]  /*a790*/  ISETP.GT.AND P1, PT, R105, R205, PT ;  /* 0x000000cd6900720c */ /* 0x000fe20003f24270 */
        /* <DEDUP_REMOVED lines=33> */
[----:B------:R-:W-:Y:S02]  /*a9b0*/  IMAD.MOV.U32 R79, RZ, RZ, RZ ;  /* 0x000000ffff4f7224 */ /* 0x000fe400078e00ff */
[----:B------:R-:W-:Y:S02]  /*a9c0*/  IMAD.MOV.U32 R80, RZ, RZ, RZ ;  /* 0x000000ffff507224 */ /* 0x000fe400078e00ff */
[----:B------:R-:W-:Y:S02]  /*a9d0*/  IMAD.MOV.U32 R3, RZ, RZ, RZ ;  /* 0x000000ffff037224 */ /* 0x000fe400078e00ff */
[----:B------:R-:W-:Y:S02]  /*a9e0*/  IMAD.MOV.U32 R6, RZ, RZ, RZ ;  /* 0x000000ffff067224 */ /* 0x000fe400078e00ff */
[----:B------:R-:W-:Y:S01]  /*a9f0*/  IMAD.MOV.U32 R110, RZ, RZ, RZ ;  /* 0x000000ffff6e7224 */ /* 0x000fe200078e00ff */
[----:B------:R-:W-:Y:S06]  /*aa00*/  @!P1 BRA `(.L_x_9169) ;  /* 0x0000016800289947 */ /* 0x000fec0003800000 */
[----:B------:R-:W-:-:S03]  /*aa10*/  UMOV UR4, 0xffffffff ;  /* 0xffffffff00047882 */ /* 0x000fc60000000000 */
[----:B------:R-:W-:Y:S05]  /*aa20*/  BRA.DIV UR4, `(.L_x_9170) ;  /* 0x0000024a04687947 */ /* 0x000fea000b800000 */
[----:B------:R-:W0:Y:S02]  /*aa30*/  S2R R0, SR_TID.X ;  /* 0x0000000000007919 */ /* 0x000e240000002100 */
[----:B0-----:R-:W-:-:S05]  /*aa40*/  VIADD R3, R0, 0xffffff80 ;  /* 0xffffff8000037836 */ /* 0x001fca0000000000 */
[----:B------:R-:W-:-:S04]  /*aa50*/  SHF.R.S32.HI R0, RZ, 0x1f, R3 ;  /* 0x0000001fff007819 */ /* 0x000fc80000011403 */
[----:B------:R-:W-:-:S04]  /*aa60*/  LEA.HI R0, R0, R3, RZ, 0x7 ;  /* 0x0000000300007211 */ /* 0x000fc800078f38ff */
[----:B------:R-:W-:-:S05]  /*aa70*/  SHF.R.S32.HI R0, RZ, 0x7, R0 ;  /* 0x00000007ff007819 */ /* 0x000fca0000011400 */
[----:B------:R0:W1:Y:S02]  /*aa80*/  SHFL.IDX PT, R203, R0, RZ, 0x1f ;  /* 0x00001fff00cb7589 */ /* 0x00006400000e0000 */
.L_x_9513:
        /* <DEDUP_REMOVED lines=26> */
.L_x_9172:
[----:B------:R-:W-:Y:S05]  /*ac30*/  BSYNC B6 ;  /* 0x0000000000067941 */ /* 0x000fea0003800000 */
.L_x_9171:
        /* <DEDUP_REMOVED lines=12> */
.L_x_9176:
[----:B-1----:R1:W2:Y:S02]  /*ad00*/  SYNCS.PHASECHK.TRANS64.TRYWAIT P0, [R17+URZ+0x22800], R0 ;  /* 0x02280000110075a7 */ /* 0x0022a4000800017f */
[----:B--2---:R-:W-:Y:S05]  /*ad10*/  @!P0 NANOSLEEP.SYNCS 0x989680 ;  /* 0x009896800000895d */ /* 0x004fea0003900000 */
[----:B------:R-:W2:Y:S02]  /*ad20*/  @!P0 SYNCS.PHASECHK.TRANS64 P0, [R17+URZ+0x22800], R0 ;  /* 0x02280000110085a7 */ /* 0x000ea4000800007f */
[----:B--2---:R-:W-:Y:S05]  /*ad30*/  @!P0 BRA `(.L_x_9176) ;  /* 0xfffffffc00f08947 */ /* 0x004fea000383ffff */
.L_x_9175:
[----:B------:R-:W-:Y:S05]  /*ad40*/  BSYNC B0 ;  /* 0x0000000000007941 */ /* 0x000fea0003800000 */
.L_x_9174:
[----:B------:R-:W-:Y:S05]  /*ad50*/  BRA `(.L_x_9177) ;  /* 0x0000004c00cc7947 */ /* 0x000fea0003800000 */
.L_x_9173:
[----:B------:R-:W-:Y:S01]  /*ad60*/  LOP3.LUT P0, RZ, R25, 0x3ff, RZ, 0xc0, !PT ;  /* 0x000003ff19ff7812 */ /* 0x000fe2000780c0ff */
        /* <DEDUP_REMOVED lines=29> */
.L_x_9179:
[----:B------:R-:W-:Y:S05]  /*af40*/  BSYNC B6 ;  /* 0x0000000000067941 */ /* 0x000fea0003800000 */
.L_x_9178:
[----:B------:R-:W-:Y:S01]  /*af50*/  ULDC.U8 UR4, c[0x0][0x410] ;  /* 0x0001040000047ab9 */ /* 0x000fe20000000000 */
[----:B------:R-:W-:Y:S01]  /*af60*/  BSSY B0, `(.L_x_9180) ;  /* 0x00004ca000007945 */ /* 0x000fe20003800000 */
[----:B------:R-:W-:Y:S01]  /*af70*/  ISETP.NE.AND P0, PT, RZ, UR4, PT ;  /* 0x00000004ff007c0c */ /* 0x000fe2000bf05270 */
[----:B------:R-:W-:-:S12]  /*af80*/  IMAD.IADD R36, R194, 0x1, R202 ;  /* 0x00000001c2247824 */ /* 0x000fd800078e02ca */
[----:B------:R-:W-:Y:S05]  /*af90*/  @!P0 BRA `(.L_x_9181) ;  /* 0x0000002400c08947 */ /* 0x000fea0003800000 */
[----:B------:R-:W0:Y:S01]  /*afa0*/  S2R R20, SR_TID.X ;  /* 0x0000000000147919 */ /* 0x000e220000002100 */
[----:B------:R-:W-:Y:S01]  /*afb0*/  IMAD.MOV.U32 R8, RZ, RZ, R26 ;  /* 0x000000ffff087224 */ /* 0x000fe200078e001a */
[----:B------:R-:W-:Y:S01]  /*afc0*/  ULDC.64 UR4, c[0x0][0x3f8] ;  /* 0x0000fe0000047ab9 */ /* 0x000fe20000000a00 */
[----:B------:R-:W-:Y:S01]  /*afd0*/  IMAD.MOV.U32 R9, RZ, RZ, R29 ;  /* 0x000000ffff097224 */ /* 0x000fe200078e001d */
[----:B------:R-:W-:Y:S01]  /*afe0*/  ULDC.64 UR6, c[0x0][0x408] ;  /* 0x0001020000067ab9 */ /* 0x000fe20000000a00 */
[----:B------:R-:W-:Y:S01]  /*aff0*/  IMAD.MOV.U32 R10, RZ, RZ, R24 ;  /* 0x000000ffff0a7224 */ /* 0x000fe200078e0018 */
[----:B------:R-:W-:Y:S01]  /*b000*/  ULDC.64 UR8, c[0x0][0x400] ;  /* 0x0001000000087ab9 */ /* 0x000fe20000000a00 */
[----:B------:R-:W-:Y:S01]  /*b010*/  IMAD.MOV.U32 R11, RZ, RZ, R31 ;  /* 0x000000ffff0b7224 */ /* 0x000fe200078e001f */
[----:B------:R-:W-:Y:S01]  /*b020*/  SHF.R.S32.HI R39, RZ, 0x1f, R196 ;  /* 0x0000001fff277819 */ /* 0x000fe200000114c4 */
[----:B0-----:R-:W-:Y:S02]  /*b030*/  VIADD R28, R20, 0xffffff80 ;  /* 0xffffff80141c7836 */ /* 0x001fe40000000000 */
[----:B------:R-:W0:Y:S03]  /*b040*/  LDC R20, c[0x0][0x448] ;  /* 0x00011200ff147b82 */ /* 0x000e260000000800 */
[----:B------:R-:W-:-:S04]  /*b050*/  SHF.R.S32.HI R21, RZ, 0x1f, R28 ;  /* 0x0000001fff157819 */ /* 0x000fc8000001141c */
[----:B------:R-:W-:-:S04]  /*b060*/  LEA.HI R21, R21, R28, RZ, 0x2 ;  /* 0x0000001c15157211 */ /* 0x000fc800078f10ff */
[----:B------:R-:W-:-:S05]  /*b070*/  LOP3.LUT R21, R21, 0xfffffffc, RZ, 0xc0, !PT ;  /* 0xfffffffc15157812 */ /* 0x000fca00078ec0ff */
[----:B------:R-:W-:-:S04]  /*b080*/  IMAD.IADD R21, R28, 0x1, -R21 ;  /* 0x000000011c157824 */ /* 0x000fc800078e0a15 */
[----:B------:R-:W-:Y:S01]  /*b090*/  IMAD R3, R21, 0x40, R36 ;  /* 0x0000004015037824 */ /* 0x000fe200078e0224 */
[----:B0-----:R-:W-:-:S13]  /*b0a0*/  ISETP.NE.AND P0, PT, R20, 0x1, PT ;  /* 0x000000011400780c */ /* 0x001fda0003f05270 */
[----:B------:R-:W0:Y:S08]  /*b0b0*/  @P0 LDC R0, c[0x0][0x44c] ;  /* 0x00011300ff000b82 */ /* 0x000e300000000800 */
[----:B------:R-:W1:Y:S01]  /*b0c0*/  @P0 LDC R5, c[0x0][0x450] ;  /* 0x00011400ff050b82 */ /* 0x000e620000000800 */
[----:B0-----:R-:W-:-:S05]  /*b0d0*/  @P0 IMAD.HI.U32 R0, R3, R0, RZ ;  /* 0x0000000003000227 */ /* 0x001fca00078e00ff */
[----:B-1----:R-:W-:-:S04]  /*b0e0*/  @P0 SHF.R.U32.HI R3, RZ, R5, R0 ;  /* 0x00000005ff030219 */ /* 0x002fc80000011600 */
        /* <DEDUP_REMOVED lines=15> */
[----:B------:R0:W2:Y:S04]  /*b1e0*/  SHFL.IDX PT, R3, R5, RZ, 0x1c1f ;  /* 0x001c1fff05037589 */ /* 0x0000a800000e0000 */
[----:B------:R0:W3:Y:S04]  /*b1f0*/  SHFL.IDX PT, R4, R8, RZ, 0x1c1f ;  /* 0x001c1fff08047589 */ /* 0x0000e800000e0000 */
[----:B------:R0:W4:Y:S02]  /*b200*/  SHFL.IDX PT, R14, R7, RZ, 0x1c1f ;  /* 0x001c1fff070e7589 */ /* 0x00012400000e0000 */
.L_x_9519:
        /* <DEDUP_REMOVED lines=11> */
[----:B------:R-:W-:-:S11]  /*b2c0*/  ISETP.GE.AND P3, PT, R188, UR4, PT ;  /* 0x00000004bc007c0c */ /* 0x000fd6000bf66270 */
[----:B--2---:R-:W-:Y:S02]  /*b2d0*/  @!P4 IADD3 R24, P0, R196, R3, RZ ;  /* 0x00000003c418c210 */ /* 0x004fe40007f1e0ff */
[----:B----4-:R-:W-:-:S03]  /*b2e0*/  @!P3 IADD3 R12, P1, R188, R14, RZ ;  /* 0x0000000ebc0cb210 */ /* 0x010fc60007f3e0ff */
[----:B-1----:R-:W-:Y:S01]  /*b2f0*/  @!P4 IMAD.X R25, R0, 0x1, R39, P0 ;  /* 0x000000010019c824 */ /* 0x002fe200000e0627 */
[----:B------:R-:W-:Y:S02]  /*b300*/  @!P3 IADD3 R10, P0, R188, R3, RZ ;  /* 0x00000003bc0ab210 */ /* 0x000fe40007f1e0ff */
[----:B------:R-:W-:Y:S02]  /*b310*/  @!P3 SHF.R.S32.HI R3, RZ, 0x1f, R188 ;  /* 0x0000001fff03b819 */ /* 0x000fe400000114bc */
[----:B------:R-:W-:Y:S02]  /*b320*/  @!P4 IADD3 R14, P2, R196, R14, RZ ;  /* 0x0000000ec40ec210 */ /* 0x000fe40007f5e0ff */
[----:B------:R-:W-:Y:S02]  /*b330*/  CS2R R30, SRZ ;  /* 0x00000000001e7805 */ /* 0x000fe4000001ff00 */
[----:B------:R-:W-:Y:S02]  /*b340*/  CS2R R28, SRZ ;  /* 0x00000000001c7805 */ /* 0x000fe4000001ff00 */
[----:B------:R-:W-:Y:S01]  /*b350*/  CS2R R26, SRZ ;  /* 0x00000000001a7805 */ /* 0x000fe2000001ff00 */
[--C-:B------:R-:W-:Y:S01]  /*b360*/  @!P3 IMAD.X R11, R0, 0x1, R3.reuse, P0 ;  /* 0x00000001000bb824 */ /* 0x100fe200000e0603 */
[----:B------:R1:W5:Y:S01]  /*b370*/  @!P4 LD.E.64 R20, desc[UR60][R24.64] ;  /* 0x0000003c1814c980 */ /* 0x000362000c101b00 */
[----:B---3--:R-:W-:-:S02]  /*b380*/  @!P3 IMAD.X R13, R4, 0x1, R3, P1 ;  /* 0x00000001040db824 */ /* 0x008fc400008e0603 */
[----:B------:R-:W-:Y:S01]  /*b390*/  @!P4 IMAD.X R15, R4, 0x1, R39, P2 ;  /* 0x00000001040fc824 */ /* 0x000fe200010e0627 */
[----:B------:R1:W5:Y:S04]  /*b3a0*/  @!P3 LD.E.64 R30, desc[UR60][R10.64] ;  /* 0x0000003c0a1eb980 */ /* 0x000368000c101b00 */
[----:B------:R1:W5:Y:S04]  /*b3b0*/  @!P3 LD.E.64 R28, desc[UR60][R12.64] ;  /* 0x0000003c0c1cb980 */ /* 0x000368000c101b00 */
[----:B------:R1:W5:Y:S02]  /*b3c0*/  @!P4 LD.E.64 R26, desc[UR60][R14.64] ;  /* 0x0000003c0e1ac980 */ /* 0x000364000c101b00 */
.L_x_9184:
[----:B------:R-:W-:Y:S05]  /*b3d0*/  BSYNC B1 ;  /* 0x0000000000017941 */ /* 0x000fea0003800000 */
.L_x_9183:
[----:B------:R-:W-:Y:S01]  /*b3e0*/  UMOV UR4, 0xffffffff ;  /* 0xffffffff00047882 */ /* 0x000fe20000000000 */
[----:B-1----:R-:W-:Y:S02]  /*b3f0*/  CS2R R24, SRZ ;  /* 0x0000000000187805 */ /* 0x002fe4000001ff00 */
[----:B------:R-:W-:Y:S05]  /*b400*/  BRA.DIV UR4, `(.L_x_9185) ;  /* 0x0000024204a07947 */ /* 0x000fea000b800000 */
[----:B------:R1:W0:Y:S04]  /*b410*/  SHFL.IDX PT, R0, R6, 0x1, 0x1c1f ;  /* 0x003c1f0006007f89 */ /* 0x00022800000e0000 */
[----:B--2---:R1:W2:Y:S04]  /*b420*/  SHFL.IDX PT, R3, R5, 0x1, 0x1c1f ;  /* 0x003c1f0005037f89 */ /* 0x0042a800000e0000 */
[----:B---3--:R1:W3:Y:S04]  /*b430*/  SHFL.IDX PT, R4, R8, 0x1, 0x1c1f ;  /* 0x003c1f0008047f89 */ /* 0x0082e800000e0000 */
[----:B----4-:R1:W4:Y:S02]  /*b440*/  SHFL.IDX PT, R14, R7, 0x1, 0x1c1f ;  /* 0x003c1f00070e7f89 */ /* 0x01032400000e0000 */
.L_x_9525:
[----:B01----:R-:W-:Y:S01]  /*b450*/  VIADD R5, R36, 0x40 ;  /* 0x0000004024057836 */ /* 0x003fe20000000000 */
[----:B------:R-:W-:Y:S01]  /*b460*/  LEA.HI R6, R227, R227, RZ, 0x1 ;  /* 0x000000e3e3067211 */ /* 0x000fe200078f08ff */
[----:B------:R-:W-:Y:S01]  /*b470*/  BSSY B1, `(.L_x_9186) ;  /* 0x000001d000017945 */ /* 0x000fe20003800000 */
[----:B------:R-:W-:Y:S02]  /*b480*/  CS2R R10, SRZ ;  /* 0x00000000000a7805 */ /* 0x000fe4000001ff00 */
[----:B------:R-:W-:Y:S02]  /*b490*/  CS2R R8, SRZ ;  /* 0x0000000000087805 */ /* 0x000fe4000001ff00 */
        /* <DEDUP_REMOVED lines=10> */
[----:B------:R-:W-:Y:S02]  /*b540*/  ISETP.GE.AND P5, PT, R196, UR4, PT ;  /* 0x00000004c4007c0c */ /* 0x000fe4000bfa6270 */
[----:B------:R-:W-:Y:S02]  /*b550*/  CS2R R12, SRZ ;  /* 0x00000000000c7805 */ /* 0x000fe4000001ff00 */
[----:B------:R-:W-:-:S05]  /*b560*/  CS2R R8, SRZ ;  /* 0x0000000000087805 */ /* 0x000fca000001ff00 */
[----:B--2---:R-:W-:-:S04]  /*b570*/  @!P4 IADD3 R6, P0, R188, R3, RZ ;  /* 0x00000003bc06c210 */ /* 0x004fc80007f1e0ff */
[----:B------:R-:W-:Y:S02]  /*b580*/  @!P5 IADD3 R36, P2, R196, R3, RZ ;  /* 0x00000003c424d210 */ /* 0x000fe40007f5e0ff */
[-C--:B----4-:R-:W-:Y:S02]  /*b590*/  @!P4 IADD3 R32, P1, R188, R14.reuse, RZ ;  /* 0x0000000ebc20c210 */ /* 0x090fe40007f3e0ff */
[----:B------:R-:W-:Y:S01]  /*b5a0*/  @!P4 SHF.R.S32.HI R3, RZ, 0x1f, R188 ;  /* 0x0000001fff03c819 */ /* 0x000fe200000114bc */
[----:B------:R-:W-:Y:S01]  /*b5b0*/  @!P5 IMAD.X R37, R0, 0x1, R39, P2 ;  /* 0x000000010025d824 */ /* 0x000fe200010e0627 */
[----:B------:R-:W-:-:S03]  /*b5c0*/  @!P5 IADD3 R14, P3, R196, R14, RZ ;  /* 0x0000000ec40ed210 */ /* 0x000fc60007f7e0ff */
[--C-:B------:R-:W-:Y:S01]  /*b5d0*/  @!P4 IMAD.X R7, R0, 0x1, R3.reuse, P0 ;  /* 0x000000010007c824 */ /* 0x100fe200000e0603 */
[----:B------:R0:W5:Y:S01]  /*b5e0*/  @!P5 LD.E.64 R24, desc[UR60][R36.64] ;  /* 0x0000003c2418d980 */ /* 0x000162000c101b00 */
[C---:B---3--:R-:W-:Y:S02]  /*b5f0*/  @!P4 IMAD.X R33, R4.reuse, 0x1, R3, P1 ;  /* 0x000000010421c824 */ /* 0x048fe400008e0603 */
[----:B------:R-:W-:Y:S01]  /*b600*/  @!P5 IMAD.X R15, R4, 0x1, R39, P3 ;  /* 0x00000001040fd824 */ /* 0x000fe200018e0627 */
[----:B------:R0:W5:Y:S04]  /*b610*/  @!P4 LD.E.64 R10, desc[UR60][R6.64] ;  /* 0x0000003c060ac980 */ /* 0x000168000c101b00 */
[----:B------:R0:W5:Y:S04]  /*b620*/  @!P4 LD.E.64 R12, desc[UR60][R32.64] ;  /* 0x0000003c200cc980 */ /* 0x000168000c101b00 */
[----:B------:R0:W5:Y:S02]  /*b630*/  @!P5 LD.E.64 R8, desc[UR60][R14.64] ;  /* 0x0000003c0e08d980 */ /* 0x000164000c101b00 */
.L_x_9187:
[----:B------:R-:W-:Y:S05]  /*b640*/  BSYNC B1 ;  /* 0x0000000000017941 */ /* 0x000fea0003800000 */
.L_x_9186:
[----:B------:R-:W1:Y:S01]  /*b650*/  SYNCS.PHASECHK.TRANS64.TRYWAIT P0, [R17+URZ+0x22800], R38 ;  /* 0x02280026110075a7 */ /* 0x000e62000800017f */
[----:B------:R-:W-:Y:S01]  /*b660*/  IMAD.SHL.U32 R0, R213, 0x80, RZ ;  /* 0x00000080d5007824 */ /* 0x000fe200078e00ff */
[----:B0-----:R-:W-:Y:S01]  /*b670*/  VIADDMNMX R15, R35, -R202, 0x80, PT ;  /* 0x00000080230f7446 */ /* 0x001fe200038009ca */
[----:B------:R-:W-:Y:S01]  /*b680*/  BSSY B1, `(.L_x_9188) ;  /* 0x000000b000017945 */ /* 0x000fe20003800000 */
[----:B------:R-:W-:Y:S02]  /*b690*/  LOP3.LUT P2, RZ, R213, 0x4, RZ, 0xc0, !PT ;  /* 0x00000004d5ff7812 */ /* 0x000fe4000784c0ff */
[----:B--2---:R-:W-:Y:S02]  /*b6a0*/  LOP3.LUT R3, R0, 0x380, RZ, 0xc0, !PT ;  /* 0x0000038000037812 */ /* 0x004fe400078ec0ff */
[----:B------:R-:W-:Y:S02]  /*b6b0*/  ISETP.GE.AND P1, PT, R194, R15, PT ;  /* 0x0000000fc200720c */ /* 0x000fe40003f26270 */
[----:B------:R-:W-:-:S02]  /*b6c0*/  LOP3.LUT R0, R3, 0x30, R18, 0xf8, !PT ;  /* 0x0000003003007812 */ /* 0x000fc400078ef812 */
[----:B------:R-:W-:-:S04]  /*b6d0*/  SHF.R.U32.HI R3, RZ, 0x3, R3 ;  /* 0x00000003ff037819 */ /* 0x000fc80000011603 */
[----:B------:R-:W-:-:S04]  /*b6e0*/  LOP3.LUT R3, R0, R3, RZ, 0x3c, !PT ;  /* 0x0000000300037212 */ /* 0x000fc800078e3cff */
[----:B------:R-:W-:-:S05]  /*b6f0*/  IADD3 R3, R17, R3, R212 ;  /* 0x0000000311037210 */ /* 0x000fca0007ffe0d4 */
[C---:B---3--:R-:W-:Y:S02]  /*b700*/  VIADD R4, R3.reuse, 0x14400 ;  /* 0x0001440003047836 */ /* 0x048fe40000000000 */
[----:B------:R-:W-:Y:S01]  /*b710*/  VIADD R0, R3, 0x14440 ;  /* 0x0001444003007836 */ /* 0x000fe20000000000 */
[----:B-1----:R-:W-:Y:S06]  /*b720*/  @!P0 BRA `(.L_x_9189) ;  /* 0x0000024000488947 */ /* 0x002fec0003800000 */
.L_x_9526:
[----:B------:R-:W-:Y:S05]  /*b730*/  BSYNC B1 ;  /* 0x0000000000017941 */ /* 0x000fea0003800000 */
.L_x_9188:
[----:B------:R-:W-:Y:S01]  /*b740*/  BSSY B1, `(.L_x_9190) ;  /* 0x00000fa000017945 */ /* 0x000fe20003800000 */
[----:B------:R-:W-:-:S03]  /*b750*/  @P2 VIADD R0, R4, 0xffffffc0 ;  /* 0xffffffc004002836 */ /* 0x000fc60000000000 */
[----:B------:R-:W-:Y:S05]  /*b760*/  @P1 BRA `(.L_x_9191) ;  /* 0x0000000c00dc1947 */ /* 0x000fea0003800000 */
[----:B------:R-:W1:Y:S01]  /*b770*/  LDC R5, c[0x0][0x3f4] ;  /* 0x0000fd00ff057b82 */ /* 0x000e620000000800 */
[----:B------:R-:W-:Y:S01]  /*b780*/  BSSY B2, `(.L_x_9192) ;  /* 0x000007a000027945 */ /* 0x000fe20003800000 */
[-C--:B-1----:R-:W-:Y:S02]  /*b790*/  ISETP.GE.AND P0, PT, R188, R5.reuse, PT ;  /* 0x00000005bc00720c */ /* 0x082fe40003f06270 */
[----:B------:R-:W-:-:S11]  /*b7a0*/  ISETP.GE.AND P1, PT, R196, R5, PT ;  /* 0x00000005c400720c */ /* 0x000fd60003f26270 */
[----:B------:R-:W-:Y:S05]  /*b7b0*/  @P0 BRA `(.L_x_9193) ;  /* 0x0000000400d80947 */ /* 0x000fea0003800000 */
[----:B------:R-:W1:Y:S01]  /*b7c0*/  LDS.128 R4, [R3+0x14400] ;  /* 0x0144000003047984 */ /* 0x000e620000000c00 */
[----:B-----5:R-:W-:Y:S02]  /*b7d0*/  SHF.R.U32.HI R32, RZ, 0x8, R30 ;  /* 0x00000008ff207819 */ /* 0x020fe4000001161e */
[----:B------:R-:W-:Y:S02]  /*b7e0*/  SHF.R.U32.HI R36, RZ, 0x8, R31 ;  /* 0x00000008ff247819 */ /* 0x000fe4000001161f */
[----:B------:R-:W-:Y:S02]  /*b7f0*/  LOP3.LUT R33, R32, 0xff, RZ, 0xc0, !PT ;  /* 0x000000ff20217812 */ /* 0x000fe400078ec0ff */
[----:B------:R-:W-:Y:S02]  /*b800*/  LOP3.LUT R35, R31, 0xff, RZ, 0xc0, !PT ;  /* 0x000000ff1f237812 */ /* 0x000fe400078ec0ff */
[----:B------:R-:W-:Y:S02]  /*b810*/  LOP3.LUT R32, R36, 0xff, RZ, 0xc0, !PT ;  /* 0x000000ff24207812 */ /* 0x000fe400078ec0ff */
[----:B------:R-:W-:-:S02]  /*b820*/  SHF.R.U32.HI R39, RZ, 0x8, R29 ;  /* 0x00000008ff277819 */ /* 0x000fc4000001161d */
[----:B------:R-:W-:Y:S02]  /*b830*/  PRMT R32, R32, 0x7604, R35 ;  /* 0x0000760420207816 */ /* 0x000fe40000000023 */
[----:B------:R-:W-:Y:S02]  /*b840*/  SHF.R.U32.HI R40, RZ, 0x10, R31 ;  /* 0x00000010ff287819 */ /* 0x000fe4000001161f */
[----:B------:R-:W-:Y:S02]  /*b850*/  SHF.R.U32.HI R35, RZ, 0x8, R28 ;  /* 0x00000008ff237819 */ /* 0x000fe4000001161c */
[----:B------:R-:W-:Y:S02]  /*b860*/  LOP3.LUT R36, R29, 0xff, RZ, 0xc0, !PT ;  /* 0x000000ff1d247812 */ /* 0x000fe400078ec0ff */
[----:B------:R-:W-:Y:S02]  /*b870*/  LOP3.LUT R39, R39, 0xff, RZ, 0xc0, !PT ;  /* 0x000000ff27277812 */ /* 0x000fe400078ec0ff */
[----:B0-----:R-:W-:-:S02]  /*b880*/  SHF.R.U32.HI R38, RZ, 0x10, R29 ;  /* 0x00000010ff267819 */ /* 0x001fc4000001161d */
[----:B------:R-:W-:Y:S01]  /*b890*/  LOP3.LUT R37, R35, 0xff, RZ, 0xc0, !PT ;  /* 0x000000ff23257812 */ /* 0x000fe200078ec0ff */
[----:B------:R-:W-:Y:S01]  /*b8a0*/  IMAD.U32 R35, R40, 0x10000, RZ ;  /* 0x0001000028237824 */ /* 0x000fe200078e00ff */
[----:B------:R-:W-:Y:S01]  /*b8b0*/  PRMT R36, R39, 0x7604, R36 ;  /* 0x0000760427247816 */ /* 0x000fe20000000024 */
[----:B------:R-:W-:Y:S01]  /*b8c0*/  IMAD.U32 R39, R38, 0x10000, RZ ;  /* 0x0001000026277824 */ /* 0x000fe200078e00ff */
[----:B----4-:R-:W-:Y:S02]  /*b8d0*/  LOP3.LUT R14, R30, 0xff, RZ, 0xc0, !PT ;  /* 0x000000ff1e0e7812 */ /* 0x010fe400078ec0ff */
[----:B------:R-:W-:Y:S02]  /*b8e0*/  LOP3.LUT R35, R32, 0xff0000, R35, 0xf8, !PT ;  /* 0x00ff000020237812 */ /* 0x000fe400078ef823 */
[----:B------:R-:W-:Y:S02]  /*b8f0*/  PRMT R33, R33, 0x7604, R14 ;  /* 0x0000760421217816 */ /* 0x000fe4000000000e */
[----:B------:R-:W-:-:S02]  /*b900*/  LOP3.LUT R14, R28, 0xff, RZ, 0xc0, !PT ;  /* 0x000000ff1c0e7812 */ /* 0x000fc400078ec0ff */
[----:B------:R-:W-:Y:S02]  /*b910*/  LOP3.LUT R39, R36, 0xff0000, R39, 0xf8, !PT ;  /* 0x00ff000024277812 */ /* 0x000fe400078ef827 */
[----:B------:R-:W-:Y:S02]  /*b920*/  PRMT R37, R37, 0x7604, R14 ;  /* 0x0000760425257816 */ /* 0x000fe4000000000e */
[----:B------:R-:W-:Y:S02]  /*b930*/  LOP3.LUT R39, R39, 0xff000000, R29, 0xf8, !PT ;  /* 0xff00000027277812 */ /* 0x000fe400078ef81d */
[----:B------:R-:W-:Y:S02]  /*b940*/  LOP3.LUT R35, R35, 0xff000000, R31, 0xf8, !PT ;  /* 0xff00000023237812 */ /* 0x000fe400078ef81f */
[----:B------:R-:W-:Y:S02]  /*b950*/  LOP3.LUT R33, R33, 0xff0000, R30, 0xf8, !PT ;  /* 0x00ff000021217812 */ /* 0x000fe400078ef81e */
[----:B-1----:R-:W-:-:S02]  /*b960*/  F2FP.F16.E4M3.UNPACK_B R14, R6.H1 ;  /* 0x00000006ff0e723e */ /* 0x002fc400030006ff */
[----:B------:R-:W-:Y:S02]  /*b970*/  LOP3.LUT R37, R37, 0xff0000, R28, 0xf8, !PT ;  /* 0x00ff000025257812 */ /* 0x000fe400078ef81c */
[----:B------:R-:W-:Y:S02]  /*b980*/  F2FP.F16.E4M3.UNPACK_B R38, R39 ;  /* 0x00000027ff26723e */ /* 0x000fe400020006ff */
[----:B------:R-:W-:Y:S02]  /*b990*/  F2FP.F16.E4M3.UNPACK_B R32, R35 ;  /* 0x00000023ff20723e */ /* 0x000fe400020006ff */
[----:B------:R-:W-:Y:S01]  /*b9a0*/  LOP3.LUT R33, R33, 0xff000000, R30, 0xf8, !PT ;  /* 0xff00000021217812 */ /* 0x000fe200078ef81e */
[--C-:B------:R-:W-:Y:S01]  /*b9b0*/  HADD2.F32 R30, -RZ, R14.reuse.H0_H0 ;  /* 0x2000000eff1e7230 */ /* 0x100fe20000004100 */
[----:B------:R-:W-:Y:S01]  /*b9c0*/  LOP3.LUT R36, R37, 0xff000000, R28, 0xf8, !PT ;  /* 0xff00000025247812 */ /* 0x000fe200078ef81c */
        /* <DEDUP_REMOVED lines=10> */
[----:B------:R-:W-:Y:S01]  /*ba70*/  F2FP.F16.E4M3.UNPACK_B R14, R5 ;  /* 0x00000005ff0e723e */ /* 0x000fe200020006ff */
[--C-:B------:R-:W-:Y:S01]  /*ba80*/  HADD2.F32 R5, -RZ, R29.reuse.H1_H1 ;  /* 0x3000001dff057230 */ /* 0x100fe20000004100 */
        /* <DEDUP_REMOVED lines=53> */
[C---:B------:R-:W-:Y:S01]  /*bde0*/  FMUL.FTZ R37, R5.reuse, R29 ;  /* 0x0000001d05257220 */ /* 0x040fe20000410000 */
[--C-:B------:R-:W-:Y:S02]  /*bdf0*/  HADD2.F32 R4, -RZ, R14.reuse.H1_H1 ;  /* 0x3000000eff047230 */ /* 0x100fe40000004100 */
[-C--:B------:R-:W-:Y:S01]  /*be00*/  FMUL.FTZ R32, R5, R6.reuse ;  /* 0x0000000605207220 */ /* 0x080fe20000410000 */
[----:B------:R-:W-:Y:S02]  /*be10*/  HADD2.F32 R33, -RZ, R33.H0_H0 ;  /* 0x20000021ff217230 */ /* 0x000fe40000004100 */
[----:B------:R-:W-:Y:S01]  /*be20*/  FFMA.FTZ R37, R28, R6, -R37 ;  /* 0x000000061c257223 */ /* 0x000fe20000010825 */
[----:B------:R-:W-:Y:S02]  /*be30*/  HADD2.F32 R14, -RZ, R14.H0_H0 ;  /* 0x2000000eff0e7230 */ /* 0x000fe40000004100 */
[----:B------:R-:W-:Y:S01]  /*be40*/  FMUL.FTZ R5, R4, R7 ;  /* 0x0000000704057220 */ /* 0x000fe20000410000 */
[----:B------:R-:W-:Y:S01]  /*be50*/  FFMA.FTZ R32, R28, R29, R32 ;  /* 0x0000001d1c207223 */ /* 0x000fe20000010020 */
[----:B------:R-:W-:Y:S01]  /*be60*/  FMUL.FTZ R4, R4, R33 ;  /* 0x0000002104047220 */ /* 0x000fe20000410000 */
[----:B------:R-:W-:Y:S01]  /*be70*/  F2FP.SATFINITE.E4M3.F32.PACK_AB_MERGE_C R6, R44, R43, RZ ;  /* 0x0000002b2c06723e */ /* 0x000fe200048070ff */
[----:B------:R-:W-:-:S02]  /*be80*/  FFMA.FTZ R5, R14, R33, -R5 ;  /* 0x000000210e057223 */ /* 0x000fc40000010805 */
[----:B------:R-:W-:Y:S01]  /*be90*/  FFMA.FTZ R14, R14, R7, R4 ;  /* 0x000000070e0e7223 */ /* 0x000fe20000010004 */
        /* <DEDUP_REMOVED lines=8> */
.L_x_9193:
[----:B------:R-:W-:Y:S05]  /*bf20*/  BSYNC B2 ;  /* 0x0000000000027941 */ /* 0x000fea0003800000 */
.L_x_9192:
[----:B------:R-:W-:Y:S05]  /*bf30*/  @P1 BRA `(.L_x_9191) ;  /* 0x0000000400e81947 */ /* 0x000fea0003800000 */
[----:B-1----:R-:W1:Y:S01]  /*bf40*/  LDS.128 R4, [R0] ;  /* 0x0000000000047984 */ /* 0x002e620000000c00 */
[----:B-----5:R-:W-:Y:S02]  /*bf50*/  SHF.R.U32.HI R28, RZ, 0x8, R21 ;  /* 0x00000008ff1c7819 */ /* 0x020fe40000011615 */
[----:B------:R-:W-:Y:S02]  /*bf60*/  SHF.R.U32.HI R32, RZ, 0x8, R27 ;  /* 0x00000008ff207819 */ /* 0x000fe4000001161b */
[----:B------:R-:W-:Y:S02]  /*bf70*/  LOP3.LUT R31, R21, 0xff, RZ, 0xc0, !PT ;  /* 0x000000ff151f7812 */ /* 0x000fe400078ec0ff */
[----:B------:R-:W-:Y:S02]  /*bf80*/  LOP3.LUT R35, R27, 0xff, RZ, 0xc0, !PT ;  /* 0x000000ff1b237812 */ /* 0x000fe400078ec0ff */
[----:B------:R-:W-:Y:S02]  /*bf90*/  LOP3.LUT R28, R28, 0xff, RZ, 0xc0, !PT ;  /* 0x000000ff1c1c7812 */ /* 0x000fe400078ec0ff */
[----:B------:R-:W-:-:S02]  /*bfa0*/  LOP3.LUT R32, R32, 0xff, RZ, 0xc0, !PT ;  /* 0x000000ff20207812 */ /* 0x000fc400078ec0ff */
[----:B----4-:R-:W-:Y:S02]  /*bfb0*/  SHF.R.U32.HI R14, RZ, 0x8, R20 ;  /* 0x00000008ff0e7819 */ /* 0x010fe40000011614 */
        /* <DEDUP_REMOVED lines=23> */
[-C--:B-1----:R-:W-:Y:S02]  /*c130*/  F2FP.F16.E4M3.UNPACK_B R14, R6.reuse.H1 ;  /* 0x00000006ff0e723e */ /* 0x082fe400030006ff */
[----:B------:R-:W-:Y:S02]  /*c140*/  F2FP.F16.E4M3.UNPACK_B R32, R35 ;  /* 0x00000023ff20723e */ /* 0x000fe400020006ff */
[----:B------:R-:W-:Y:S02]  /*c150*/  F2FP.F16.E4M3.UNPACK_B R28, R31 ;  /* 0x0000001fff1c723e */ /* 0x000fe400020006ff */
[----:B------:R-:W-:Y:S01]  /*c160*/  LOP3.LUT R30, R33, 0xff000000, R26, 0xf8, !PT ;  /* 0xff000000211e7812 */ /* 0x000fe200078ef81a */
[--C-:B------:R-:W-:Y:S01]  /*c170*/  HADD2.F32 R26, -RZ, R14.reuse.H0_H0 ;  /* 0x2000000eff1a7230 */ /* 0x100fe20000004100 */
[----:B------:R-:W-:Y:S01]  /*c180*/  F2FP.F16.E4M3.UNPACK_B R21, R6 ;  /* 0x00000006ff15723e */ /* 0x000fe200020006ff */
[----:B------:R-:W-:Y:S01]  /*c190*/  HADD2.F32 R14, -RZ, R14.H1_H1 ;  /* 0x3000000eff0e7230 */ /* 0x000fe20000004100 */
[----:B------:R-:W-:Y:S01]  /*c1a0*/  LOP3.LUT R29, R29, 0xff000000, R20, 0xf8, !PT ;  /* 0xff0000001d1d7812 */ /* 0x000fe200078ef814 */
        /* <DEDUP_REMOVED lines=22> */
[----:B0-----:R-:W-:Y:S01]  /*c310*/  FFMA.FTZ R38, R21, R32, R33 ;  /* 0x0000002015267223 */ /* 0x001fe20000010021 */
        /* <DEDUP_REMOVED lines=59> */
[----:B------:R2:W-:Y:S02]  /*c6d0*/  STS.128 [R0], R4 ;  /* 0x0000000400007388 */ /* 0x0005e40000000c00 */
.L_x_9191:
[----:B------:R-:W-:Y:S05]  /*c6e0*/  BSYNC B1 ;  /* 0x0000000000017941 */ /* 0x000fea0003800000 */
.L_x_9190:
        /* <DEDUP_REMOVED lines=38> */
[----:B-1----:R-:W-:-:S02]  /*c950*/  F2FP.F16.E4M3.UNPACK_B R14, R6.H1 ;  /* 0x00000006ff0e723e */ /* 0x002fc400030006ff */
        /* <DEDUP_REMOVED lines=21> */
[----:B0-----:R-:W-:Y:S01]  /*cab0*/  FFMA.FTZ R38, R13, R31, R14 ;  /* 0x0000001f0d267223 */ /* 0x001fe2000001000e */
        /* <DEDUP_REMOVED lines=69> */
.L_x_9196:
[----:B------:R-:W-:Y:S05]  /*cf10*/  BSYNC B1 ;  /* 0x0000000000017941 */ /* 0x000fea0003800000 */
.L_x_9195:
[----:B------:R-:W-:Y:S05]  /*cf20*/  @P1 BRA `(.L_x_9194) ;  /* 0x0000002c00341947 */ /* 0x000fea0003800000 */
[----:B-1----:R-:W1:Y:S01]  /*cf30*/  LDS.128 R4, [R0+0x2000] ;  /* 0x0020000000047984 */ /* 0x002e620000000c00 */
        /* <DEDUP_REMOVED lines=10> */
[----:B------:R-:W-:Y:S02]  /*cfe0*/  SHF.R.U32.HI R21, RZ, 0x10, R9 ;  /* 0x00000010ff157819 */ /* 0x000fe40000011609 */
[----:B----4-:R-:W-:-:S02]  /*cff0*/  LOP3.LUT R14, R9, 0xff, RZ, 0xc0, !PT ;  /* 0x000000ff090e7812 */ /* 0x010fc400078ec0ff */
        /* <DEDUP_REMOVED lines=10> */
[--C-:B------:R-:W-:Y:S02]  /*d0a0*/  LOP3.LUT R11, R3, 0xff0000, R24.reuse, 0xf8, !PT ;  /* 0x00ff0000030b7812 */ /* 0x100fe400078ef818 */
[----:B------:R-:W-:Y:S02]  /*d0b0*/  LOP3.LUT R21, R21, 0xff000000, R9, 0xf8, !PT ;  /* 0xff00000015157812 */ /* 0x000fe400078ef809 */
[----:B------:R-:W-:Y:S02]  /*d0c0*/  LOP3.LUT R13, R13, 0xff000000, R25, 0xf8, !PT ;  /* 0xff0000000d0d7812 */ /* 0x000fe400078ef819 */
[----:B------:R-:W-:-:S02]  /*d0d0*/  LOP3.LUT R12, R11, 0xff000000, R24, 0xf8, !PT ;  /* 0xff0000000b0c7812 */ /* 0x000fc400078ef818 */
[-C--:B-1----:R-:W-:Y:S02]  /*d0e0*/  F2FP.F16.E4M3.UNPACK_B R3, R6.reuse.H1 ;  /* 0x00000006ff03723e */ /* 0x082fe400030006ff */
[--C-:B------:R-:W-:Y:S02]  /*d0f0*/  LOP3.LUT R15, R15, 0xff0000, R8.reuse, 0xf8, !PT ;  /* 0x00ff00000f0f7812 */ /* 0x100fe400078ef808 */
[----:B------:R-:W-:Y:S01]  /*d100*/  F2FP.F16.E4M3.UNPACK_B R24, R21 ;  /* 0x00000015ff18723e */ /* 0x000fe200020006ff */
[--C-:B------:R-:W-:Y:S01]  /*d110*/  HADD2.F32 R9, -RZ, R3.reuse.H0_H0 ;  /* 0x20000003ff097230 */ /* 0x100fe20000004100 */
[----:B------:R-:W-:Y:S02]  /*d120*/  F2FP.F16.E4M3.UNPACK_B R14, R13 ;  /* 0x0000000dff0e723e */ /* 0x000fe400020006ff */
[----:B------:R-:W-:Y:S01]  /*d130*/  LOP3.LUT R20, R15, 0xff000000, R8, 0xf8, !PT ;  /* 0xff0000000f147812 */ /* 0x000fe200078ef808 */
[----:B------:R-:W-:Y:S01]  /*d140*/  HADD2.F32 R8, -RZ, R3.H1_H1 ;  /* 0x30000003ff087230 */ /* 0x000fe20000004100 */
[----:B------:R-:W-:Y:S01]  /*d150*/  F2FP.F16.E4M3.UNPACK_B R6, R6 ;  /* 0x00000006ff06723e */ /* 0x000fe200020006ff */
[----:B------:R-:W-:Y:S01]  /*d160*/  HADD2.F32 R25, -RZ, R24.H1_H1 ;  /* 0x30000018ff197230 */ /* 0x000fe20000004100 */
[-C--:B------:R-:W-:Y:S01]  /*d170*/  F2FP.F16.E4M3.UNPACK_B R10, R7.reuse ;  /* 0x00000007ff0a723e */ /* 0x080fe200020006ff */
[----:B------:R-:W-:Y:S01]  /*d180*/  HADD2.F32 R15, -RZ, R14.H1_H1 ;  /* 0x3000000eff0f7230 */ /* 0x000fe20000004100 */
[----:B------:R-:W-:Y:S01]  /*d190*/  F2FP.F16.E4M3.UNPACK_B R11, R7.H1 ;  /* 0x00000007ff0b723e */ /* 0x000fe200030006ff */
[----:B------:R-:W-:-:S02]  /*d1a0*/  HADD2.F32 R24, -RZ, R24.H0_H0 ;  /* 0x20000018ff187230 */ /* 0x000fc40000004100 */
[C---:B------:R-:W-:Y:S01]  /*d1b0*/  FMUL.FTZ R26, R8.reuse, R25 ;  /* 0x00000019081a7220 */ /* 0x040fe20000410000 */
[----:B------:R-:W-:Y:S01]  /*d1c0*/  F2FP.F16.E4M3.UNPACK_B R7, R5 ;  /* 0x00000005ff07723e */ /* 0x000fe200020006ff */
[----:B------:R-:W-:Y:S01]  /*d1d0*/  FMUL.FTZ R30, R8, R15 ;  /* 0x0000000f081e7220 */ /* 0x000fe20000410000 */
[----:B------:R-:W-:Y:S01]  /*d1e0*/  F2FP.F16.E4M3.UNPACK_B R8, R5.H1 ;  /* 0x00000005ff08723e */ /* 0x000fe200030006ff */
[----:B------:R-:W-:Y:S02]  /*d1f0*/  HADD2.F32 R5, -RZ, R6.H1_H1 ;  /* 0x30000006ff057230 */ /* 0x000fe40000004100 */
[C---:B------:R-:W-:Y:S01]  /*d200*/  FFMA.FTZ R28, R9.reuse, R15, -R26 ;  /* 0x0000000f091c7223 */ /* 0x040fe2000001081a */
[----:B------:R-:W-:Y:S02]  /*d210*/  HADD2.F32 R14, -RZ, R14.H0_H0 ;  /* 0x2000000eff0e7230 */ /* 0x000fe40000004100 */
[----:B------:R-:W-:Y:S01]  /*d220*/  FFMA.FTZ R29, R9, R25, R30 ;  /* 0x00000019091d7223 */ /* 0x000fe2000001001e */
[----:B------:R-:W-:Y:S01]  /*d230*/  HADD2.F32 R6, -RZ, R6.H0_H0 ;  /* 0x20000006ff067230 */ /* 0x000fe20000004100 */
[----:B------:R-:W-:Y:S01]  /*d240*/  F2FP.F16.E4M3.UNPACK_B R21, R21.H1 ;  /* 0x00000015ff15723e */ /* 0x000fe200030006ff */
[C---:B------:R-:W-:Y:S01]  /*d250*/  FMUL.FTZ R9, R5.reuse, R24 ;  /* 0x0000001805097220 */ /* 0x040fe20000410000 */
[----:B------:R-:W-:Y:S01]  /*d260*/  F2FP.F16.E4M3.UNPACK_B R13, R13.H1 ;  /* 0x0000000dff0d723e */ /* 0x000fe200030006ff */
[----:B------:R-:W-:Y:S01]  /*d270*/  FMUL.FTZ R27, R5, R14 ;  /* 0x0000000e051b7220 */ /* 0x000fe20000410000 */
[----:B------:R-:W-:-:S02]  /*d280*/  HADD2.F32 R5, -RZ, R10.H1_H1 ;  /* 0x3000000aff057230 */ /* 0x000fc40000004100 */
[C---:B------:R-:W-:Y:S01]  /*d290*/  FFMA.FTZ R25, R6.reuse, R14, -R9 ;  /* 0x0000000e06197223 */ /* 0x040fe20000010809 */
[----:B------:R-:W-:Y:S02]  /*d2a0*/  HADD2.F32 R15, -RZ, R21.H0_H0 ;  /* 0x20000015ff0f7230 */ /* 0x000fe40000004100 */
        /* <DEDUP_REMOVED lines=23> */
[----:B------:R-:W-:Y:S01]  /*d420*/  HADD2.F32 R6, -RZ, R4.H1_H1 ;  /* 0x30000004ff067230 */ /* 0x000fe20000004100 */
[----:B------:R-:W-:Y:S01]  /*d430*/  F2FP.SATFINITE.E4M3.F32.PACK_AB_MERGE_C R28, R29, R28, RZ ;  /* 0x0000001c1d1c723e */ /* 0x000fe200048070ff */
[----:B------:R-:W-:-:S02]  /*d440*/  HADD2.F32 R10, -RZ, R9.H1_H1 ;  /* 0x30000009ff0a7230 */ /* 0x000fc40000004100 */
[----:B------:R-:W-:Y:S02]  /*d450*/  HADD2.F32 R5, -RZ, R4.H0_H0 ;  /* 0x20000004ff057230 */ /* 0x000fe40000004100 */
[C---:B------:R-:W-:Y:S01]  /*d460*/  FMUL.FTZ R14, R6.reuse, R13 ;  /* 0x0000000d060e7220 */ /* 0x040fe20000410000 */
[----:B------:R-:W-:Y:S02]  /*d470*/  HADD2.F32 R4, -RZ, R3.H1_H1 ;  /* 0x30000003ff047230 */ /* 0x000fe40000004100 */
        /* <DEDUP_REMOVED lines=9> */
[----:B------:R-:W-:Y:S02]  /*d510*/  HADD2.F32 R9, -RZ, R20.H1_H1 ;  /* 0x30000014ff097230 */ /* 0x000fe40000004100 */
[----:B------:R-:W-:Y:S01]  /*d520*/  FFMA.FTZ R11, R3, R11, R4 ;  /* 0x0000000b030b7223 */ /* 0x000fe20000010004 */
[----:B------:R-:W-:Y:S02]  /*d530*/  HADD2.F32 R4, -RZ, R8.H1_H1 ;  /* 0x30000008ff047230 */ /* 0x000fe40000004100 */
[----:B------:R-:W-:Y:S02]  /*d540*/  HADD2.F32 R20, -RZ, R20.H0_H0 ;  /* 0x20000014ff147230 */ /* 0x000fe40000004100 */
[----:B------:R-:W-:Y:S02]  /*d550*/  HADD2.F32 R3, -RZ, R7.H1_H1 ;  /* 0x30000007ff037230 */ /* 0x000fe40000004100 */
[----:B------:R-:W-:Y:S01]  /*d560*/  FMUL.FTZ R15, R4, R9 ;  /* 0x00000009040f7220 */ /* 0x000fe20000410000 */
[----:B------:R-:W-:-:S02]  /*d570*/  HADD2.F32 R12, -RZ, R12.H0_H0 ;  /* 0x2000000cff0c7230 */ /* 0x000fc40000004100 */
        /* <DEDUP_REMOVED lines=18> */
.L_x_9181:
[----:B------:R-:W0:Y:S01]  /*d6a0*/  S2R R0, SR_TID.X ;  /* 0x0000000000007919 */ /* 0x000e220000002100 */
[----:B------:R-:W1:Y:S01]  /*d6b0*/  LDC R10, c[0x0][0x448] ;  /* 0x00011200ff0a7b82 */ /* 0x000e620000000800 */
[----:B------:R-:W-:Y:S01]  /*d6c0*/  IMAD.MOV.U32 R4, RZ, RZ, R26 ;  /* 0x000000ffff047224 */ /* 0x000fe200078e001a */
[----:B------:R-:W-:Y:S01]  /*d6d0*/  ULDC.64 UR4, c[0x0][0x3f8] ;  /* 0x0000fe0000047ab9 */ /* 0x000fe20000000a00 */
[----:B------:R-:W-:Y:S01]  /*d6e0*/  IMAD.MOV.U32 R6, RZ, RZ, R24 ;  /* 0x000000ffff067224 */ /* 0x000fe200078e0018 */
[----:B------:R-:W-:Y:S01]  /*d6f0*/  ULDC.64 UR6, c[0x0][0x408] ;  /* 0x0001020000067ab9 */ /* 0x000fe20000000a00 */
[----:B------:R-:W-:Y:S01]  /*d700*/  IMAD.MOV.U32 R7, RZ, RZ, R31 ;  /* 0x000000ffff077224 */ /* 0x000fe200078e001f */
[----:B------:R-:W-:Y:S01]  /*d710*/  ULDC.64 UR8, c[0x0][0x400] ;  /* 0x0001000000087ab9 */ /* 0x000fe20000000a00 */
[----:B-1----:R-:W-:Y:S01]  /*d720*/  ISETP.NE.AND P0, PT, R10, 0x1, PT ;  /* 0x000000010a00780c */ /* 0x002fe20003f05270 */
[----:B0-----:R-:W-:-:S05]  /*d730*/  VIADD R0, R0, 0xffffff80 ;  /* 0xffffff8000007836 */ /* 0x001fca0000000000 */
[----:B------:R-:W-:-:S07]  /*d740*/  SHF.R.S32.HI R3, RZ, 0x1f, R0 ;  /* 0x0000001fff037819 */ /* 0x000fce0000011400 */
[----:B------:R-:W0:Y:S01]  /*d750*/  @P0 LDC R5, c[0x0][0x450] ;  /* 0x00011400ff050b82 */ /* 0x000e220000000800 */
[----:B------:R-:W-:-:S04]  /*d760*/  LEA.HI R3, R3, R0, RZ, 0x2 ;  /* 0x0000000003037211 */ /* 0x000fc800078f10ff */
[----:B------:R-:W-:-:S05]  /*d770*/  LOP3.LUT R3, R3, 0xfffffffc, RZ, 0xc0, !PT ;  /* 0xfffffffc03037812 */ /* 0x000fca00078ec0ff */
[----:B------:R-:W-:Y:S02]  /*d780*/  IMAD.IADD R3, R0, 0x1, -R3 ;  /* 0x0000000100037824 */ /* 0x000fe400078e0a03 */
[----:B------:R-:W1:Y:S02]  /*d790*/  @P0 LDC R0, c[0x0][0x44c] ;  /* 0x00011300ff000b82 */ /* 0x000e640000000800 */
[----:B------:R-:W-:-:S04]  /*d7a0*/  IMAD R3, R3, 0x40, R36 ;  /* 0x0000004003037824 */ /* 0x000fc800078e0224 */
[----:B-1----:R-:W-:-:S05]  /*d7b0*/  @P0 IMAD.HI.U32 R0, R3, R0, RZ ;  /* 0x0000000003000227 */ /* 0x002fca00078e00ff */
[----:B0-----:R-:W-:Y:S01]  /*d7c0*/  @P0 SHF.R.U32.HI R3, RZ, R5, R0 ;  /* 0x00000005ff030219 */ /* 0x001fe20000011600 */
        /* <DEDUP_REMOVED lines=15> */
[----:B------:R-:W0:Y:S01]  /*d8c0*/  LDC R41, c[0x0][0x3f4] ;  /* 0x0000fd00ff297b82 */ /* 0x000e220000000800 */
[----:B------:R-:W1:Y:S01]  /*d8d0*/  SHFL.IDX PT, R5, R35, RZ, 0x1c1f ;  /* 0x001c1fff23057589 */ /* 0x000e6200000e0000 */
[----:B------:R-:W-:-:S03]  /*d8e0*/  IMAD R39, R197, R10, RZ ;  /* 0x0000000ac5277224 */ /* 0x000fc600078e02ff */
[----:B------:R-:W2:Y:S04]  /*d8f0*/  SHFL.IDX PT, R14, R9, RZ, 0x1c1f ;  /* 0x001c1fff090e7589 */ /* 0x000ea800000e0000 */
[----:B------:R-:W3:Y:S04]  /*d900*/  SHFL.IDX PT, R3, R8, RZ, 0x1c1f ;  /* 0x001c1fff08037589 */ /* 0x000ee800000e0000 */
[----:B------:R-:W4:Y:S01]  /*d910*/  SHFL.IDX PT, R7, R37, RZ, 0x1c1f ;  /* 0x001c1fff25077589 */ /* 0x000f2200000e0000 */
[----:B0-----:R-:W-:-:S04]  /*d920*/  ISETP.GE.AND P0, PT, R18, R41, PT ;  /* 0x000000291200720c */ /* 0x001fc80003f06270 */
[----:B------:R-:W-:-:S13]  /*d930*/  ISETP.GE.OR P1, PT, R36, R39, P0 ;  /* 0x000000272400720c */ /* 0x000fda0000726670 */
[C---:B-1----:R-:W-:Y:S02]  /*d940*/  @!P1 IADD3 R0, P2, R18.reuse, R5, RZ ;  /* 0x0000000512009210 */ /* 0x042fe40007f5e0ff */
[----:B--2---:R-:W-:-:S03]  /*d950*/  @!P1 IADD3 R14, P3, R18, R14, RZ ;  /* 0x0000000e120e9210 */ /* 0x004fc60007f7e0ff */
[--C-:B---3--:R-:W-:Y:S02]  /*d960*/  @!P1 IMAD.X R5, R3, 0x1, R19.reuse, P2 ;  /* 0x0000000103059824 */ /* 0x108fe400010e0613 */
[----:B----4-:R-:W-:Y:S02]  /*d970*/  @!P1 IMAD.X R3, R7, 0x1, R19, P3 ;  /* 0x0000000107039824 */ /* 0x010fe400018e0613 */
[----:B------:R-:W-:Y:S02]  /*d980*/  @!P1 IMAD.MOV.U32 R4, RZ, RZ, R0 ;  /* 0x000000ffff049224 */ /* 0x000fe400078e0000 */
[----:B------:R-:W-:Y:S02]  /*d990*/  @!P1 IMAD.MOV.U32 R24, RZ, RZ, R14 ;  /* 0x000000ffff189224 */ /* 0x000fe400078e000e */
[----:B------:R-:W-:Y:S02]  /*d9a0*/  @!P1 IMAD.MOV.U32 R25, RZ, RZ, R3 ;  /* 0x000000ffff199224 */ /* 0x000fe400078e0003 */
[----:B------:R-:W2:Y:S04]  /*d9b0*/  @!P1 LD.E.128 R4, desc[UR60][R4.64] ;  /* 0x0000003c04049980 */ /* 0x000ea8000c101d00 */
[----:B------:R-:W3:Y:S01]  /*d9c0*/  @!P1 LD.E.128 R24, desc[UR60][R24.64] ;  /* 0x0000003c18189980 */ /* 0x000ee2000c101d00 */
[----:B------:R-:W-:-:S02]  /*d9d0*/  CS2R R32, SRZ ;  /* 0x0000000000207805 */ /* 0x000fc4000001ff00 */
[----:B------:R-:W-:Y:S02]  /*d9e0*/  CS2R R30, SRZ ;  /* 0x00000000001e7805 */ /* 0x000fe4000001ff00 */
[----:B------:R-:W-:Y:S01]  /*d9f0*/  CS2R R28, SRZ ;  /* 0x00000000001c7805 */ /* 0x000fe2000001ff00 */
[----:B------:R-:W0:Y:S01]  /*da00*/  SHFL.IDX PT, R35, R35, 0x1, 0x1c1f ;  /* 0x003c1f0023237f89 */ /* 0x000e2200000e0000 */
[----:B------:R-:W-:-:S03]  /*da10*/  CS2R R20, SRZ ;  /* 0x0000000000147805 */ /* 0x000fc6000001ff00 */
[----:B------:R1:W4:Y:S04]  /*da20*/  SHFL.IDX PT, R3, R8, 0x1, 0x1c1f ;  /* 0x003c1f0008037f89 */ /* 0x00032800000e0000 */
[----:B------:R1:W0:Y:S04]  /*da30*/  SHFL.IDX PT, R14, R9, 0x1, 0x1c1f ;  /* 0x003c1f00090e7f89 */ /* 0x00022800000e0000 */
[----:B------:R-:W0:Y:S01]  /*da40*/  SHFL.IDX PT, R37, R37, 0x1, 0x1c1f ;  /* 0x003c1f0025257f89 */ /* 0x000e2200000e0000 */
        /* <DEDUP_REMOVED lines=9> */
.L_x_9536:
[----:B------:R-:W-:Y:S01]  /*dae0*/  VIADD R36, R36, 0x40 ;  /* 0x0000004024247836 */ /* 0x000fe20000000000 */
        /* <DEDUP_REMOVED lines=20> */
.L_x_9199:
[----:B------:R-:W-:Y:S05]  /*dc30*/  BSYNC B1 ;  /* 0x0000000000017941 */ /* 0x000fea0003800000 */
.L_x_9198:
[----:B------:R-:W0:Y:S01]  /*dc40*/  SYNCS.PHASECHK.TRANS64.TRYWAIT P1, [R17+URZ+0x22800], R0 ;  /* 0x02280000110075a7 */ /* 0x000e22000802017f */
[C---:B------:R-:W-:Y:S01]  /*dc50*/  VIADD R3, R194.reuse, 0x40 ;  /* 0x00000040c2037836 */ /* 0x040fe20000000000 */
[----:B------:R-:W-:Y:S01]  /*dc60*/  VIADDMNMX R39, R39, -R202, 0x80, PT ;  /* 0x0000008027277446 */ /* 0x000fe200038009ca */
[----:B------:R-:W-:Y:S03]  /*dc70*/  BSSY B1, `(.L_x_9200) ;  /* 0x0000004000017945 */ /* 0x000fe60003800000 */
[-C--:B------:R-:W-:Y:S02]  /*dc80*/  ISETP.GE.OR P2, PT, R194, R39.reuse, P0 ;  /* 0x00000027c200720c */ /* 0x080fe40000746670 */
[----:B------:R-:W-:Y:S01]  /*dc90*/  ISETP.GE.OR P0, PT, R3, R39, P0 ;  /* 0x000000270300720c */ /* 0x000fe20000706670 */
[----:B0-----:R-:W-:-:S12]  /*dca0*/  @!P1 BRA `(.L_x_9201) ;  /* 0x0000022000249947 */ /* 0x001fd80003800000 */
.L_x_9537:
[----:B------:R-:W-:Y:S05]  /*dcb0*/  BSYNC B1 ;  /* 0x0000000000017941 */ /* 0x000fea0003800000 */
.L_x_9200:
[----:B------:R-:W-:Y:S04]  /*dcc0*/  BSSY B1, `(.L_x_9202) ;  /* 0x0000100000017945 */ /* 0x000fe80003800000 */
[----:B------:R-:W-:Y:S05]  /*dcd0*/  @P2 BRA `(.L_x_9203) ;  /* 0x0000000c00f82947 */ /* 0x000fea0003800000 */
[----:B0-----:R-:W-:Y:S02]  /*dce0*/  SHF.R.U32.HI R0, RZ, 0x8, R32 ;  /* 0x00000008ff007819 */ /* 0x001fe40000011620 */
[----:B------:R-:W-:Y:S02]  /*dcf0*/  LOP3.LUT R3, R32, 0xff, RZ, 0xc0, !PT ;  /* 0x000000ff20037812 */ /* 0x000fe400078ec0ff */
[----:B------:R-:W-:Y:S02]  /*dd00*/  LOP3.LUT R0, R0, 0xff, RZ, 0xc0, !PT ;  /* 0x000000ff00007812 */ /* 0x000fe400078ec0ff */
[----:B------:R-:W-:Y:S02]  /*dd10*/  SHF.R.U32.HI R12, RZ, 0x8, R33 ;  /* 0x00000008ff0c7819 */ /* 0x000fe40000011621 */
[----:B------:R-:W-:Y:S01]  /*dd20*/  PRMT R36, R0, 0x7604, R3 ;  /* 0x0000760400247816 */ /* 0x000fe20000000003 */
[----:B------:R-:W-:Y:S01]  /*dd30*/  IMAD.SHL.U32 R3, R213, 0x80, RZ ;  /* 0x00000080d5037824 */ /* 0x000fe200078e00ff */
[----:B------:R-:W-:-:S02]  /*dd40*/  LOP3.LUT R13, R33, 0xff, RZ, 0xc0, !PT ;  /* 0x000000ff210d7812 */ /* 0x000fc400078ec0ff */
[----:B------:R-:W-:Y:S02]  /*dd50*/  LOP3.LUT R12, R12, 0xff, RZ, 0xc0, !PT ;  /* 0x000000ff0c0c7812 */ /* 0x000fe400078ec0ff */
[----:B------:R-:W-:Y:S02]  /*dd60*/  SHF.R.U32.HI R14, RZ, 0x8, R30 ;  /* 0x00000008ff0e7819 */ /* 0x000fe4000001161e */
[----:B------:R-:W-:Y:S02]  /*dd70*/  PRMT R38, R12, 0x7604, R13 ;  /* 0x000076040c267816 */ /* 0x000fe4000000000d */
[----:B------:R-:W-:Y:S02]  /*dd80*/  SHF.R.U32.HI R12, RZ, 0x8, R31 ;  /* 0x00000008ff0c7819 */ /* 0x000fe4000001161f */
[----:B------:R-:W-:Y:S01]  /*dd90*/  LOP3.LUT R24, R3, 0x380, RZ, 0xc0, !PT ;  /* 0x0000038003187812 */ /* 0x000fe200078ec0ff */
[----:B------:R-:W-:Y:S01]  /*dda0*/  IMAD.IADD R3, R18, 0x1, R41 ;  /* 0x0000000112037824 */ /* 0x000fe200078e0229 */
[----:B------:R-:W-:-:S02]  /*ddb0*/  LOP3.LUT R15, R30, 0xff, RZ, 0xc0, !PT ;  /* 0x000000ff1e0f7812 */ /* 0x000fc400078ec0ff */
[----:B------:R-:W-:Y:S02]  /*ddc0*/  LOP3.LUT R14, R14, 0xff, RZ, 0xc0, !PT ;  /* 0x000000ff0e0e7812 */ /* 0x000fe400078ec0ff */
[----:B------:R-:W-:Y:S02]  /*ddd0*/  SHF.R.U32.HI R0, RZ, 0x8, R28 ;  /* 0x00000008ff007819 */ /* 0x000fe4000001161c */
[----:B------:R-:W-:Y:S02]  /*dde0*/  LOP3.LUT R13, R31, 0xff, RZ, 0xc0, !PT ;  /* 0x000000ff1f0d7812 */ /* 0x000fe400078ec0ff */
[----:B------:R-:W-:Y:S02]  /*ddf0*/  LOP3.LUT R12, R12, 0xff, RZ, 0xc0, !PT ;  /* 0x000000ff0c0c7812 */ /* 0x000fe400078ec0ff */
[----:B------:R-:W-:Y:S02]  /*de00*/  PRMT R40, R14, 0x7604, R15 ;  /* 0x000076040e287816 */ /* 0x000fe4000000000f */
[----:B------:R-:W-:-:S02]  /*de10*/  SHF.R.U32.HI R25, RZ, 0x3, R24 ;  /* 0x00000003ff197819 */ /* 0x000fc40000011618 */
[----:B------:R-:W-:Y:S02]  /*de20*/  LOP3.LUT R3, R24, 0x70, R3, 0xf8, !PT ;  /* 0x0000007018037812 */ /* 0x000fe400078ef803 */
[----:B------:R-:W-:Y:S02]  /*de30*/  LOP3.LUT R14, R0, 0xff, RZ, 0xc0, !PT ;  /* 0x000000ff000e7812 */ /* 0x000fe400078ec0ff */
[----:B------:R-:W-:Y:S02]  /*de40*/  LOP3.LUT R0, R24, 0x70, R18, 0xf8, !PT ;  /* 0x0000007018007812 */ /* 0x000fe400078ef812 */
[----:B------:R-:W-:Y:S02]  /*de50*/  PRMT R43, R12, 0x7604, R13 ;  /* 0x000076040c2b7816 */ /* 0x000fe4000000000d */
[----:B------:R-:W-:Y:S02]  /*de60*/  SHF.R.U32.HI R24, RZ, 0x8, R29 ;  /* 0x00000008ff187819 */ /* 0x000fe4000001161d */
[----:B------:R-:W-:-:S02]  /*de70*/  SHF.R.U32.HI R12, RZ, 0x8, R20 ;  /* 0x00000008ff0c7819 */ /* 0x000fc40000011614 */
[-C--:B------:R-:W-:Y:S02]  /*de80*/  LOP3.LUT R3, R3, R25.reuse, RZ, 0x3c, !PT ;  /* 0x0000001903037212 */ /* 0x080fe400078e3cff */
[----:B------:R-:W-:Y:S02]  /*de90*/  LOP3.LUT R0, R0, R25, RZ, 0x3c, !PT ;  /* 0x0000001900007212 */ /* 0x000fe400078e3cff */
[----:B------:R-:W-:Y:S02]  /*dea0*/  LOP3.LUT R25, R29, 0xff, RZ, 0xc0, !PT ;  /* 0x000000ff1d197812 */ /* 0x000fe400078ec0ff */
[----:B------:R-:W-:Y:S02]  /*deb0*/  LOP3.LUT R27, R20, 0xff, RZ, 0xc0, !PT ;  /* 0x000000ff141b7812 */ /* 0x000fe400078ec0ff */
[----:B------:R-:W-:Y:S02]  /*dec0*/  LOP3.LUT R24, R24, 0xff, RZ, 0xc0, !PT ;  /* 0x000000ff18187812 */ /* 0x000fe400078ec0ff */
[----:B------:R-:W-:-:S02]  /*ded0*/  LOP3.LUT R26, R12, 0xff, RZ, 0xc0, !PT ;  /* 0x000000ff0c1a7812 */ /* 0x000fc400078ec0ff */
[C-C-:B------:R-:W-:Y:S02]  /*dee0*/  IADD3 R3, R17.reuse, R3, R212.reuse ;  /* 0x0000000311037210 */ /* 0x140fe40007ffe0d4 */
[----:B------:R-:W-:Y:S02]  /*def0*/  LOP3.LUT R15, R28, 0xff, RZ, 0xc0, !PT ;  /* 0x000000ff1c0f7812 */ /* 0x000fe400078ec0ff */
[----:B------:R-:W-:Y:S02]  /*df00*/  IADD3 R0, R17, R0, R212 ;  /* 0x0000000011007210 */ /* 0x000fe40007ffe0d4 */
[----:B------:R-:W-:Y:S02]  /*df10*/  PRMT R49, R24, 0x7604, R25 ;  /* 0x0000760418317816 */ /* 0x000fe40000000019 */
[----:B------:R-:W-:Y:S02]  /*df20*/  PRMT R51, R26, 0x7604, R27 ;  /* 0x000076041a337816 */ /* 0x000fe4000000001b */
[----:B------:R-:W0:Y:S01]  /*df30*/  LDS.128 R24, [R3+0x14400] ;  /* 0x0144000003187984 */ /* 0x000e220000000c00 */
[----:B------:R-:W-:-:S02]  /*df40*/  PRMT R47, R14, 0x7604, R15 ;  /* 0x000076040e2f7816 */ /* 0x000fc4000000000f */
[----:B------:R-:W-:Y:S01]  /*df50*/  SHF.R.U32.HI R35, RZ, 0x8, R21 ;  /* 0x00000008ff237819 */ /* 0x000fe20000011615 */
[----:B------:R-:W1:Y:S01]  /*df60*/  LDS.128 R12, [R0+0x14400] ;  /* 0x01440000000c7984 */ /* 0x000e620000000c00 */
[----:B------:R-:W-:Y:S02]  /*df70*/  SHF.R.U32.HI R37, RZ, 0x10, R33 ;  /* 0x00000010ff257819 */ /* 0x000fe40000011621 */
[----:B------:R-:W-:Y:S02]  /*df80*/  LOP3.LUT R42, R21, 0xff, RZ, 0xc0, !PT ;  /* 0x000000ff152a7812 */ /* 0x000fe400078ec0ff */
[----:B------:R-:W-:Y:S02]  /*df90*/  LOP3.LUT R35, R35, 0xff, RZ, 0xc0, !PT ;  /* 0x000000ff23237812 */ /* 0x000fe400078ec0ff */
[----:B------:R-:W-:Y:S02]  /*dfa0*/  LOP3.LUT R37, R37, 0xff, RZ, 0xc0, !PT ;  /* 0x000000ff25257812 */ /* 0x000fe400078ec0ff */
[----:B------:R-:W-:-:S02]  /*dfb0*/  PRMT R53, R35, 0x7604, R42 ;  /* 0x0000760423357816 */ /* 0x000fc4000000002a */
[----:B------:R-:W-:Y:S02]  /*dfc0*/  SHF.R.U32.HI R35, RZ, 0x10, R32 ;  /* 0x00000010ff237819 */ /* 0x000fe40000011620 */
[----:B------:R-:W-:Y:S02]  /*dfd0*/  SHF.R.U32.HI R42, RZ, 0x10, R31 ;  /* 0x00000010ff2a7819 */ /* 0x000fe4000001161f */
[----:B------:R-:W-:Y:S02]  /*dfe0*/  SHF.R.U32.HI R39, RZ, 0x10, R30 ;  /* 0x00000010ff277819 */ /* 0x000fe4000001161e */
[----:B------:R-:W-:Y:S02]  /*dff0*/  PRMT R37, R37, 0x7054, R38 ;  /* 0x0000705425257816 */ /* 0x000fe40000000026 */
[----:B------:R-:W-:Y:S02]  /*e000*/  SHF.R.U32.HI R38, RZ, 0x10, R29 ;  /* 0x00000010ff267819 */ /* 0x000fe4000001161d */
        /* <DEDUP_REMOVED lines=9> */
[----:B------:R-:W-:Y:S02]  /*e0a0*/  SHF.R.U32.HI R40, RZ, 0x10, R20 ;  /* 0x00000010ff287819 */ /* 0x000fe40000011614 */
[----:B------:R-:W-:Y:S02]  /*e0b0*/  PRMT R49, R38, 0x7054, R49 ;  /* 0x0000705426317816 */ /* 0x000fe40000000031 */
[----:B------:R-:W-:Y:S02]  /*e0c0*/  LOP3.LUT R36, R36, 0xff, RZ, 0xc0, !PT ;  /* 0x000000ff24247812 */ /* 0x000fe400078ec0ff */
[----:B------:R-:W-:-:S02]  /*e0d0*/  LOP3.LUT R42, R42, 0xff, RZ, 0xc0, !PT ;  /* 0x000000ff2a2a7812 */ /* 0x000fc400078ec0ff */
[----:B------:R-:W-:Y:S02]  /*e0e0*/  LOP3.LUT R40, R40, 0xff, RZ, 0xc0, !PT ;  /* 0x000000ff28287812 */ /* 0x000fe400078ec0ff */
[----:B------:R-:W-:Y:S02]  /*e0f0*/  LOP3.LUT R49, R49, 0xff000000, R29, 0xf8, !PT ;  /* 0xff00000031317812 */ /* 0x000fe400078ef81d */
[----:B------:R-:W-:Y:S02]  /*e100*/  LOP3.LUT R43, R37, 0xff000000, R33, 0xf8, !PT ;  /* 0xff000000252b7812 */ /* 0x000fe400078ef821 */
[----:B------:R-:W-:Y:S02]  /*e110*/  PRMT R47, R36, 0x7054, R47 ;  /* 0x00007054242f7816 */ /* 0x000fe4000000002f */
[----:B------:R-:W-:Y:S02]  /*e120*/  PRMT R53, R42, 0x7054, R53 ;  /* 0x000070542a357816 */ /* 0x000fe40000000035 */
[----:B------:R-:W-:-:S02]  /*e130*/  PRMT R51, R40, 0x7054, R51 ;  /* 0x0000705428337816 */ /* 0x000fc40000000033 */
[----:B------:R-:W-:Y:S02]  /*e140*/  F2FP.F16.E4M3.UNPACK_B R48, R49.H1 ;  /* 0x00000031ff30723e */ /* 0x000fe400030006ff */
[----:B0-----:R-:W-:Y:S02]  /*e150*/  F2FP.F16.E4M3.UNPACK_B R36, R25.H1 ;  /* 0x00000019ff24723e */ /* 0x001fe400030006ff */
[----:B------:R-:W-:Y:S02]  /*e160*/  F2FP.F16.E4M3.UNPACK_B R44, R43.H1 ;  /* 0x0000002bff2c723e */ /* 0x000fe400030006ff */
[----:B------:R-:W-:Y:S02]  /*e170*/  LOP3.LUT R42, R35, 0xff000000, R32, 0xf8, !PT ;  /* 0xff000000232a7812 */ /* 0x000fe400078ef820 */
[----:B------:R-:W-:Y:S02]  /*e180*/  LOP3.LUT R53, R53, 0xff000000, R21, 0xf8, !PT ;  /* 0xff00000035357812 */ /* 0x000fe400078ef815 */
[----:B-1----:R-:W-:-:S02]  /*e190*/  F2FP.F16.E4M3.UNPACK_B R32, R15 ;  /* 0x0000000fff20723e */ /* 0x002fc400020006ff */
[----:B------:R-:W-:Y:S02]  /*e1a0*/  F2FP.F16.E4M3.UNPACK_B R33, R15.H1 ;  /* 0x0000000fff21723e */ /* 0x000fe400030006ff */
[----:B------:R-:W-:Y:S01]  /*e1b0*/  LOP3.LUT R20, R51, 0xff000000, R20, 0xf8, !PT ;  /* 0xff00000033147812 */ /* 0x000fe200078ef814 */
[--C-:B------:R-:W-:Y:S01]  /*e1c0*/  HADD2.F32 R51, -RZ, R48.reuse.H0_H0 ;  /* 0x20000030ff337230 */ /* 0x100fe20000004100 */
[-C--:B------:R-:W-:Y:S01]  /*e1d0*/  F2FP.F16.E4M3.UNPACK_B R29, R13.reuse.H1 ;  /* 0x0000000dff1d723e */ /* 0x080fe200030006ff */
[----:B------:R-:W-:Y:S01]  /*e1e0*/  HADD2.F32 R48, -RZ, R48.H1_H1 ;  /* 0x30000030ff307230 */ /* 0x000fe20000004100 */
[-C--:B------:R-:W-:Y:S02]  /*e1f0*/  F2FP.F16.E4M3.UNPACK_B R15, R12.reuse ;  /* 0x0000000cff0f723e */ /* 0x080fe400020006ff */
[----:B------:R-:W-:Y:S01]  /*e200*/  F2FP.F16.E4M3.UNPACK_B R21, R12.H1 ;  /* 0x0000000cff15723e */ /* 0x000fe200030006ff */
[----:B------:R-:W-:Y:S01]  /*e210*/  HADD2.F32 R12, -RZ, R36.H0_H0 ;  /* 0x20000024ff0c7230 */ /* 0x000fe20000004100 */
[----:B------:R-:W-:Y:S01]  /*e220*/  LOP3.LUT R46, R45, 0xff000000, R31, 0xf8, !PT ;  /* 0xff0000002d2e7812 */ /* 0x000fe200078ef81f */
[--C-:B------:R-:W-:Y:S01]  /*e230*/  HADD2.F32 R45, -RZ, R44.reuse.H0_H0 ;  /* 0x2000002cff2d7230 */ /* 0x100fe20000004100 */
[----:B------:R-:W-:Y:S01]  /*e240*/  LOP3.LUT R47, R47, 0xff000000, R28, 0xf8, !PT ;  /* 0xff0000002f2f7812 */ /* 0x000fe200078ef81c */
[----:B------:R-:W-:Y:S01]  /*e250*/  HADD2.F32 R44, -RZ, R44.H1_H1 ;  /* 0x3000002cff2c7230 */ /* 0x000fe20000004100 */
[----:B------:R-:W-:Y:S01]  /*e260*/  F2FP.F16.E4M3.UNPACK_B R28, R13 ;  /* 0x0000000dff1c723e */ /* 0x000fe200020006ff */
[----:B------:R-:W-:Y:S01]  /*e270*/  FMUL.FTZ R55, R12, R51 ;  /* 0x000000330c377220 */ /* 0x000fe20000410000 */
[----:B------:R-:W-:Y:S01]  /*e280*/  LOP3.LUT R30, R39, 0xff000000, R30, 0xf8, !PT ;  /* 0xff000000271e7812 */ /* 0x000fe200078ef81e */
[----:B------:R-:W-:Y:S01]  /*e290*/  HADD2.F32 R36, -RZ, R36.H1_H1 ;  /* 0x30000024ff247230 */ /* 0x000fe20000004100 */
[----:B------:R-:W-:-:S02]  /*e2a0*/  F2FP.F16.E4M3.UNPACK_B R13, R14 ;  /* 0x0000000eff0d723e */ /* 0x000fc400020006ff */
[----:B------:R-:W-:Y:S01]  /*e2b0*/  F2FP.F16.E4M3.UNPACK_B R31, R14.H1 ;  /* 0x0000000eff1f723e */ /* 0x000fe200030006ff */
[--C-:B------:R-:W-:Y:S01]  /*e2c0*/  HADD2.F32 R14, -RZ, R29.reuse.H0_H0 ;  /* 0x2000001dff0e7230 */ /* 0x100fe20000004100 */
[----:B------:R-:W-:Y:S01]  /*e2d0*/  F2FP.F16.E4M3.UNPACK_B R35, R25 ;  /* 0x00000019ff23723e */ /* 0x000fe200020006ff */
[----:B------:R-:W-:Y:S01]  /*e2e0*/  HADD2.F32 R29, -RZ, R29.H1_H1 ;  /* 0x3000001dff1d7230 */ /* 0x000fe20000004100 */
[-C--:B------:R-:W-:Y:S01]  /*e2f0*/  F2FP.F16.E4M3.UNPACK_B R39, R27.reuse ;  /* 0x0000001bff27723e */ /* 0x080fe200020006ff */
[C---:B------:R-:W-:Y:S01]  /*e300*/  FMUL.FTZ R50, R36.reuse, R48 ;  /* 0x0000003024327220 */ /* 0x040fe20000410000 */
[----:B------:R-:W-:Y:S01]  /*e310*/  F2FP.F16.E4M3.UNPACK_B R40, R27.H1 ;  /* 0x0000001bff28723e */ /* 0x000fe200030006ff */
[----:B------:R-:W-:Y:S01]  /*e320*/  FMUL.FTZ R57, R36, R44 ;  /* 0x0000002c24397220 */ /* 0x000fe20000410000 */
[----:B------:R-:W-:Y:S01]  /*e330*/  F2FP.F16.E4M3.UNPACK_B R25, R24 ;  /* 0x00000018ff19723e */ /* 0x000fe200020006ff */
[----:B------:R-:W-:Y:S01]  /*e340*/  FFMA.FTZ R59, R29, R44, -R50 ;  /* 0x0000002c1d3b7223 */ /* 0x000fe20000010832 */
[----:B------:R-:W-:Y:S01]  /*e350*/  F2FP.F16.E4M3.UNPACK_B R27, R24.H1 ;  /* 0x00000018ff1b723e */ /* 0x000fe200030006ff */
[----:B------:R-:W-:Y:S01]  /*e360*/  FMUL.FTZ R24, R12, R45 ;  /* 0x0000002d0c187220 */ /* 0x000fe20000410000 */
[----:B------:R-:W-:Y:S01]  /*e370*/  F2FP.F16.E4M3.UNPACK_B R49, R49 ;  /* 0x00000031ff31723e */ /* 0x000fe200020006ff */
[C---:B------:R-:W-:Y:S01]  /*e380*/  FFMA.FTZ R12, R14.reuse, R45, -R55 ;  /* 0x0000002d0e0c7223 */ /* 0x040fe20000010837 */
[----:B------:R-:W-:Y:S01]  /*e390*/  F2FP.F16.E4M3.UNPACK_B R43, R43 ;  /* 0x0000002bff2b723e */ /* 0x000fe200020006ff */
[----:B------:R-:W-:Y:S01]  /*e3a0*/  FFMA.FTZ R14, R14, R51, R24 ;  /* 0x000000330e0e7223 */ /* 0x000fe20000010018 */
[-C--:B------:R-:W-:Y:S01]  /*e3b0*/  F2FP.F16.E4M3.UNPACK_B R37, R26.reuse ;  /* 0x0000001aff25723e */ /* 0x080fe200020006ff */
[----:B------:R-:W-:Y:S01]  /*e3c0*/  HADD2.F32 R51, -RZ, R49.H0_H0 ;  /* 0x20000031ff337230 */ /* 0x000fe20000004100 */
[----:B------:R-:W-:Y:S01]  /*e3d0*/  F2FP.F16.E4M3.UNPACK_B R38, R26.H1 ;  /* 0x0000001aff26723e */ /* 0x000fe200030006ff */
[----:B------:R-:W-:-:S02]  /*e3e0*/  HADD2.F32 R26, -RZ, R35.H0_H0 ;  /* 0x20000023ff1a7230 */ /* 0x000fc40000004100 */
[----:B------:R-:W-:Y:S01]  /*e3f0*/  FFMA.FTZ R61, R29, R48, R57 ;  /* 0x000000301d3d7223 */ /* 0x000fe20000010039 */
[--C-:B------:R-:W-:Y:S01]  /*e400*/  HADD2.F32 R45, -RZ, R43.reuse.H0_H0 ;  /* 0x2000002bff2d7230 */ /* 0x100fe20000004100 */
[----:B------:R-:W-:Y:S01]  /*e410*/  F2FP.F16.E4M3.UNPACK_B R36, R53.H1 ;  /* 0x00000035ff24723e */ /* 0x000fe200030006ff */
[----:B------:R-:W-:Y:S02]  /*e420*/  HADD2.F32 R24, -RZ, R28.H0_H0 ;  /* 0x2000001cff187230 */ /* 0x000fe40000004100 */
[C---:B------:R-:W-:Y:S01]  /*e430*/  FMUL.FTZ R55, R26.reuse, R51 ;  /* 0x000000331a377220 */ /* 0x040fe20000410000 */
[----:B------:R-:W-:Y:S01]  /*e440*/  F2FP.F16.E4M3.UNPACK_B R29, R46.H1 ;  /* 0x0000002eff1d723e */ /* 0x000fe200030006ff */
[-C--:B------:R-:W-:Y:S01]  /*e450*/  FMUL.FTZ R26, R26, R45.reuse ;  /* 0x0000002d1a1a7220 */ /* 0x080fe20000410000 */
[----:B------:R-:W-:Y:S02]  /*e460*/  HADD2.F32 R43, -RZ, R43.H1_H1 ;  /* 0x3000002bff2b7230 */ /* 0x000fe40000004100 */
[----:B------:R-:W-:Y:S01]  /*e470*/  FFMA.FTZ R55, R24, R45, -R55 ;  /* 0x0000002d18377223 */ /* 0x000fe20000010837 */
[----:B------:R-:W-:-:S02]  /*e480*/  HADD2.F32 R49, -RZ, R49.H1_H1 ;  /* 0x30000031ff317230 */ /* 0x000fc40000004100 */
[----:B------:R-:W-:Y:S01]  /*e490*/  FFMA.FTZ R44, R24, R51, R26 ;  /* 0x00000033182c7223 */ /* 0x000fe2000001001a */
[----:B------:R-:W-:Y:S01]  /*e4a0*/  HADD2.F32 R35, -RZ, R35.H1_H1 ;  /* 0x30000023ff237230 */ /* 0x000fe20000004100 */
[----:B------:R-:W-:Y:S01]  /*e4b0*/  F2FP.F16.E4M3.UNPACK_B R53, R53 ;  /* 0x00000035ff35723e */ /* 0x000fe200020006ff */
[----:B------:R-:W-:Y:S01]  /*e4c0*/  HADD2.F32 R51, -RZ, R36.H0_H0 ;  /* 0x20000024ff337230 */ /* 0x000fe20000004100 */
[----:B------:R-:W-:Y:S01]  /*e4d0*/  F2FP.F16.E4M3.UNPACK_B R46, R46 ;  /* 0x0000002eff2e723e */ /* 0x000fe200020006ff */
[----:B------:R-:W-:Y:S02]  /*e4e0*/  HADD2.F32 R26, -RZ, R40.H0_H0 ;  /* 0x20000028ff1a7230 */ /* 0x000fe40000004100 */
[C---:B------:R-:W-:Y:S01]  /*e4f0*/  FMUL.FTZ R57, R35.reuse, R49 ;  /* 0x0000003123397220 */ /* 0x040fe20000410000 */
[----:B------:R-:W-:Y:S02]  /*e500*/  HADD2.F32 R28, -RZ, R28.H1_H1 ;  /* 0x3000001cff1c7230 */ /* 0x000fe40000004100 */
[----:B------:R-:W-:Y:S01]  /*e510*/  FMUL.FTZ R50, R35, R43 ;  /* 0x0000002b23327220 */ /* 0x000fe20000410000 */
[----:B------:R-:W-:-:S02]  /*e520*/  HADD2.F32 R45, -RZ, R29.H0_H0 ;  /* 0x2000001dff2d7230 */ /* 0x000fc40000004100 */
[----:B------:R-:W-:Y:S01]  /*e530*/  FMUL.FTZ R35, R26, R51 ;  /* 0x000000331a237220 */ /* 0x000fe20000410000 */
[----:B------:R-:W-:Y:S02]  /*e540*/  HADD2.F32 R24, -RZ, R33.H0_H0 ;  /* 0x20000021ff187230 */ /* 0x000fe40000004100 */
[C---:B------:R-:W-:Y:S01]  /*e550*/  FFMA.FTZ R48, R28.reuse, R43, -R57 ;  /* 0x0000002b1c307223 */ /* 0x040fe20000010839 */
[----:B------:R-:W-:Y:S01]  /*e560*/  FFMA.FTZ R49, R28, R49, R50 ;  /* 0x000000311c317223 */ /* 0x000fe20000010032 */
[-C--:B------:R-:W-:Y:S01]  /*e570*/  FMUL.FTZ R26, R26, R45.reuse ;  /* 0x0000002d1a1a7220 */ /* 0x080fe20000410000 */
[----:B------:R-:W-:Y:S02]  /*e580*/  HADD2.F32 R28, -RZ, R29.H1_H1 ;  /* 0x3000001dff1c7230 */ /* 0x000fe40000004100 */
[C---:B------:R-:W-:Y:S01]  /*e590*/  FFMA.FTZ R56, R24.reuse, R45, -R35 ;  /* 0x0000002d18387223 */ /* 0x040fe20000010823 */
[----:B------:R-:W-:Y:S02]  /*e5a0*/  HADD2.F32 R36, -RZ, R36.H1_H1 ;  /* 0x30000024ff247230 */ /* 0x000fe40000004100 */
[----:B------:R-:W-:Y:S01]  /*e5b0*/  FFMA.FTZ R57, R24, R51, R26 ;  /* 0x0000003318397223 */ /* 0x000fe2000001001a */
[----:B------:R-:W-:-:S02]  /*e5c0*/  HADD2.F32 R40, -RZ, R40.H1_H1 ;  /* 0x30000028ff287230 */ /* 0x000fc40000004100 */
[----:B------:R-:W-:Y:S02]  /*e5d0*/  HADD2.F32 R33, -RZ, R33.H1_H1 ;  /* 0x30000021ff217230 */ /* 0x000fe40000004100 */
[----:B------:R-:W-:Y:S02]  /*e5e0*/  HADD2.F32 R35, -RZ, R53.H0_H0 ;  /* 0x20000035ff237230 */ /* 0x000fe40000004100 */
[C---:B------:R-:W-:Y:S01]  /*e5f0*/  FMUL.FTZ R50, R40.reuse, R36 ;  /* 0x0000002428327220 */ /* 0x040fe20000410000 */
[----:B------:R-:W-:Y:S02]  /*e600*/  HADD2.F32 R26, -RZ, R39.H0_H0 ;  /* 0x20000027ff1a7230 */ /* 0x000fe40000004100 */
[-C--:B------:R-:W-:Y:S01]  /*e610*/  FMUL.FTZ R45, R40, R28.reuse ;  /* 0x0000001c282d7220 */ /* 0x080fe20000410000 */
[----:B------:R-:W-:Y:S02]  /*e620*/  HADD2.F32 R29, -RZ, R46.H0_H0 ;  /* 0x2000002eff1d7230 */ /* 0x000fe40000004100 */
[----:B------:R-:W-:Y:S01]  /*e630*/  FFMA.FTZ R63, R33, R28, -R50 ;  /* 0x0000001c213f7223 */ /* 0x000fe20000010832 */
[----:B------:R-:W-:-:S02]  /*e640*/  HADD2.F32 R24, -RZ, R32.H0_H0 ;  /* 0x20000020ff187230 */ /* 0x000fc40000004100 */
[C---:B------:R-:W-:Y:S01]  /*e650*/  FMUL.FTZ R43, R26.reuse, R35 ;  /* 0x000000231a2b7220 */ /* 0x040fe20000410000 */
[----:B------:R-:W-:Y:S01]  /*e660*/  FFMA.FTZ R58, R33, R36, R45 ;  /* 0x00000024213a7223 */ /* 0x000fe2000001002d */
[----:B------:R-:W-:Y:S01]  /*e670*/  FMUL.FTZ R26, R26, R29 ;  /* 0x0000001d1a1a7220 */ /* 0x000fe20000410000 */
[----:B------:R-:W-:Y:S01]  /*e680*/  F2FP.F16.E4M3.UNPACK_B R33, R47.H1 ;  /* 0x0000002fff21723e */ /* 0x000fe200030006ff */
[----:B------:R-:W-:Y:S01]  /*e690*/  HADD2.F32 R46, -RZ, R46.H1_H1 ;  /* 0x3000002eff2e7230 */ /* 0x000fe20000004100 */
[-C--:B------:R-:W-:Y:S01]  /*e6a0*/  F2FP.F16.E4M3.UNPACK_B R28, R42.reuse.H1 ;  /* 0x0000002aff1c723e */ /* 0x080fe200030006ff */
[C---:B------:R-:W-:Y:S01]  /*e6b0*/  FFMA.FTZ R51, R24.reuse, R35, R26 ;  /* 0x0000002318337223 */ /* 0x040fe2000001001a */
[----:B------:R-:W-:Y:S02]  /*e6c0*/  HADD2.F32 R53, -RZ, R53.H1_H1 ;  /* 0x30000035ff357230 */ /* 0x000fe40000004100 */
[----:B------:R-:W-:Y:S01]  /*e6d0*/  FFMA.FTZ R45, R24, R29, -R43 ;  /* 0x0000001d182d7223 */ /* 0x000fe2000001082b */
[----:B------:R-:W-:Y:S01]  /*e6e0*/  HADD2.F32 R39, -RZ, R39.H1_H1 ;  /* 0x30000027ff277230 */ /* 0x000fe20000004100 */
[----:B------:R-:W-:Y:S01]  /*e6f0*/  F2FP.F16.E4M3.UNPACK_B R47, R47 ;  /* 0x0000002fff2f723e */ /* 0x000fe200020006ff */
[----:B------:R-:W-:Y:S01]  /*e700*/  HADD2.F32 R35, -RZ, R33.H0_H0 ;  /* 0x20000021ff237230 */ /* 0x000fe20000004100 */
[----:B------:R-:W-:Y:S01]  /*e710*/  F2FP.F16.E4M3.UNPACK_B R42, R42 ;  /* 0x0000002aff2a723e */ /* 0x000fe200020006ff */
        /* <DEDUP_REMOVED lines=9> */
[----:B------:R-:W-:Y:S01]  /*e7b0*/  FFMA.FTZ R54, R32, R53, R36 ;  /* 0x0000003520367223 */ /* 0x000fe20000010024 */
[----:B------:R-:W-:Y:S02]  /*e7c0*/  HADD2.F32 R28, -RZ, R28.H1_H1 ;  /* 0x3000001cff1c7230 */ /* 0x000fe40000004100 */
[C---:B------:R-:W-:Y:S01]  /*e7d0*/  FFMA.FTZ R36, R24.reuse, R35, R26 ;  /* 0x0000002318247223 */ /* 0x040fe2000001001a */
[----:B------:R-:W-:Y:S02]  /*e7e0*/  HADD2.F32 R26, -RZ, R33.H1_H1 ;  /* 0x30000021ff1a7230 */ /* 0x000fe40000004100 */
[----:B------:R-:W-:Y:S01]  /*e7f0*/  FFMA.FTZ R39, R24, R29, -R39 ;  /* 0x0000001d18277223 */ /* 0x000fe20000010827 */
[----:B------:R-:W-:Y:S02]  /*e800*/  HADD2.F32 R21, -RZ, R21.H1_H1 ;  /* 0x30000015ff157230 */ /* 0x000fe40000004100 */
[C---:B------:R-:W-:Y:S01]  /*e810*/  FMUL.FTZ R29, R27.reuse, R28 ;  /* 0x0000001c1b1d7220 */ /* 0x040fe20000410000 */
[----:B------:R-:W-:Y:S01]  /*e820*/  FFMA.FTZ R52, R32, R46, -R43 ;  /* 0x0000002e20347223 */ /* 0x000fe2000001082b */
[----:B------:R-:W-:Y:S01]  /*e830*/  FMUL.FTZ R32, R27, R26 ;  /* 0x0000001a1b207220 */ /* 0x000fe20000410000 */
[----:B------:R-:W-:-:S02]  /*e840*/  HADD2.F32 R27, -RZ, R47.H0_H0 ;  /* 0x2000002fff1b7230 */ /* 0x000fc40000004100 */
[C---:B------:R-:W-:Y:S01]  /*e850*/  FFMA.FTZ R43, R21.reuse, R26, R29 ;  /* 0x0000001a152b7223 */ /* 0x040fe2000001001d */
[----:B------:R-:W-:Y:S02]  /*e860*/  HADD2.F32 R24, -RZ, R25.H0_H0 ;  /* 0x20000019ff187230 */ /* 0x000fe40000004100 */
[----:B------:R-:W-:Y:S01]  /*e870*/  FFMA.FTZ R40, R21, R28, -R32 ;  /* 0x0000001c15287223 */ /* 0x000fe20000010820 */
        /* <DEDUP_REMOVED lines=29> */
[CC--:B------:R-:W-:Y:S01]  /*ea50*/  FMUL.FTZ R26, R38.reuse, R29.reuse ;  /* 0x0000001d261a7220 */ /* 0x0c0fe20000410000 */
[----:B------:R-:W-:Y:S01]  /*ea60*/  F2FP.F16.E4M3.UNPACK_B R15, R20 ;  /* 0x00000014ff0f723e */ /* 0x000fe200020006ff */
[-C--:B------:R-:W-:Y:S01]  /*ea70*/  FMUL.FTZ R38, R38, R24.reuse ;  /* 0x0000001826267220 */ /* 0x080fe20000410000 */
[----:B------:R-:W-:Y:S02]  /*ea80*/  HADD2.F32 R20, -RZ, R37.H0_H0 ;  /* 0x20000025ff147230 */ /* 0x000fe40000004100 */
[C---:B------:R-:W-:Y:S01]  /*ea90*/  FFMA.FTZ R27, R31.reuse, R24, -R26 ;  /* 0x000000181f1b7223 */ /* 0x040fe2000001081a */
[----:B------:R-:W-:Y:S02]  /*eaa0*/  HADD2.F32 R21, -RZ, R30.H0_H0 ;  /* 0x2000001eff157230 */ /* 0x000fe40000004100 */
[----:B------:R-:W-:Y:S01]  /*eab0*/  FFMA.FTZ R29, R31, R29, R38 ;  /* 0x0000001d1f1d7223 */ /* 0x000fe20000010026 */
[--C-:B------:R-:W-:Y:S01]  /*eac0*/  HADD2.F32 R24, -RZ, R15.reuse.H0_H0 ;  /* 0x2000000fff187230 */ /* 0x100fe20000004100 */
[----:B------:R-:W-:Y:S01]  /*ead0*/  F2FP.SATFINITE.E4M3.F32.PACK_AB_MERGE_C R57, R58, R57, RZ ;  /* 0x000000393a39723e */ /* 0x000fe200048070ff */
[----:B------:R-:W-:-:S02]  /*eae0*/  HADD2.F32 R26, -RZ, R15.H1_H1 ;  /* 0x3000000fff1a7230 */ /* 0x000fc40000004100 */
[CC--:B------:R-:W-:Y:S01]  /*eaf0*/  FMUL.FTZ R25, R20.reuse, R21.reuse ;  /* 0x0000001514197220 */ /* 0x0c0fe20000410000 */
[----:B------:R-:W-:Y:S02]  /*eb00*/  HADD2.F32 R37, -RZ, R37.H1_H1 ;  /* 0x30000025ff257230 */ /* 0x000fe40000004100 */
[----:B------:R-:W-:Y:S01]  /*eb10*/  FMUL.FTZ R32, R20, R24 ;  /* 0x0000001814207220 */ /* 0x000fe20000410000 */
[----:B------:R-:W-:Y:S02]  /*eb20*/  HADD2.F32 R30, -RZ, R30.H1_H1 ;  /* 0x3000001eff1e7230 */ /* 0x000fe40000004100 */
[--C-:B------:R-:W-:Y:S02]  /*eb30*/  HADD2.F32 R15, -RZ, R13.reuse.H0_H0 ;  /* 0x2000000dff0f7230 */ /* 0x100fe40000004100 */
[C---:B------:R-:W-:Y:S01]  /*eb40*/  FMUL.FTZ R38, R37.reuse, R26 ;  /* 0x0000001a25267220 */ /* 0x040fe20000410000 */
[----:B------:R-:W-:Y:S02]  /*eb50*/  HADD2.F32 R13, -RZ, R13.H1_H1 ;  /* 0x3000000dff0d7230 */ /* 0x000fe40000004100 */
        /* <DEDUP_REMOVED lines=22> */
.L_x_9203:
[----:B------:R-:W-:Y:S05]  /*ecc0*/  BSYNC B1 ;  /* 0x0000000000017941 */ /* 0x000fea0003800000 */
.L_x_9202:
[----:B------:R-:W-:Y:S05]  /*ecd0*/  @P0 BRA `(.L_x_9194) ;  /* 0x0000000c00c80947 */ /* 0x000fea0003800000 */
[----:B------:R-:W2:Y:S01]  /*ece0*/  LDL R49, [R1+0x1c] ;  /* 0x00001c0001317983 */ /* 0x000ea20000100800 */
[----:B-1---5:R-:W-:Y:S01]  /*ecf0*/  SHF.R.U32.HI R13, RZ, 0x8, R9 ;  /* 0x00000008ff0d7819 */ /* 0x022fe20000011609 */
[----:B------:R-:W-:Y:S01]  /*ed00*/  IMAD.IADD R24, R18, 0x1, R41 ;  /* 0x0000000112187824 */ /* 0x000fe200078e0229 */
[----:B------:R-:W-:Y:S02]  /*ed10*/  SHF.R.U32.HI R3, RZ, 0x8, R8 ;  /* 0x00000008ff037819 */ /* 0x000fe40000011608 */
[----:B------:R-:W-:Y:S02]  /*ed20*/  LOP3.LUT R12, R9, 0xff, RZ, 0xc0, !PT ;  /* 0x000000ff090c7812 */ /* 0x000fe400078ec0ff */
[----:B------:R-:W-:Y:S02]  /*ed30*/  LOP3.LUT R13, R13, 0xff, RZ, 0xc0, !PT ;  /* 0x000000ff0d0d7812 */ /* 0x000fe400078ec0ff */
[----:B0-----:R-:W-:Y:S02]  /*ed40*/  LOP3.LUT R0, R8, 0xff, RZ, 0xc0, !PT ;  /* 0x000000ff08007812 */ /* 0x001fe400078ec0ff */
[----:B------:R-:W-:-:S02]  /*ed50*/  LOP3.LUT R3, R3, 0xff, RZ, 0xc0, !PT ;  /* 0x000000ff03037812 */ /* 0x000fc400078ec0ff */
[----:B------:R-:W-:Y:S02]  /*ed60*/  PRMT R20, R13, 0x7604, R12 ;  /* 0x000076040d147816 */ /* 0x000fe4000000000c */
[----:B------:R-:W-:Y:S02]  /*ed70*/  SHF.R.U32.HI R12, RZ, 0x8, R10 ;  /* 0x00000008ff0c7819 */ /* 0x000fe4000001160a */
[----:B------:R-:W-:Y:S02]  /*ed80*/  PRMT R3, R3, 0x7604, R0 ;  /* 0x0000760403037816 */ /* 0x000fe40000000000 */
[----:B------:R-:W-:Y:S02]  /*ed90*/  LOP3.LUT R0, R10, 0xff, RZ, 0xc0, !PT ;  /* 0x000000ff0a007812 */ /* 0x000fe400078ec0ff */
[----:B------:R-:W-:Y:S02]  /*eda0*/  LOP3.LUT R13, R12, 0xff, RZ, 0xc0, !PT ;  /* 0x000000ff0c0d7812 */ /* 0x000fe400078ec0ff */
[----:B------:R-:W-:-:S02]  /*edb0*/  SHF.R.U32.HI R25, RZ, 0x3, R209 ;  /* 0x00000003ff197819 */ /* 0x000fc400000116d1 */
[----:B------:R-:W-:Y:S02]  /*edc0*/  PRMT R29, R13, 0x7604, R0 ;  /* 0x000076040d1d7816 */ /* 0x000fe40000000000 */
[----:B------:R-:W-:Y:S02]  /*edd0*/  LOP3.LUT R0, R209, 0x70, R24, 0xf8, !PT ;  /* 0x00000070d1007812 */ /* 0x000fe400078ef818 */
[----:B------:R-:W-:Y:S02]  /*ede0*/  SHF.R.U32.HI R15, RZ, 0x8, R11 ;  /* 0x00000008ff0f7819 */ /* 0x000fe4000001160b */
[----:B------:R-:W-:Y:S02]  /*edf0*/  LOP3.LUT R0, R0, R25, RZ, 0x3c, !PT ;  /* 0x0000001900007212 */ /* 0x000fe400078e3cff */
[----:B------:R-:W-:Y:S02]  /*ee00*/  SHF.R.U32.HI R21, RZ, 0x8, R4 ;  /* 0x00000008ff157819 */ /* 0x000fe40000011604 */
[----:B------:R-:W-:-:S02]  /*ee10*/  IADD3 R0, R17, R0, R214 ;  /* 0x0000000011007210 */ /* 0x000fc40007ffe0d6 */
[----:B------:R-:W-:Y:S02]  /*ee20*/  LOP3.LUT R14, R11, 0xff, RZ, 0xc0, !PT ;  /* 0x000000ff0b0e7812 */ /* 0x000fe400078ec0ff */
[----:B------:R-:W-:Y:S01]  /*ee30*/  LOP3.LUT R12, R4, 0xff, RZ, 0xc0, !PT ;  /* 0x000000ff040c7812 */ /* 0x000fe200078ec0ff */
[----:B------:R-:W0:Y:S01]  /*ee40*/  LDS.128 R24, [R0+0x14400] ;  /* 0x0144000000187984 */ /* 0x000e220000000c00 */
[----:B------:R-:W-:Y:S02]  /*ee50*/  LOP3.LUT R15, R15, 0xff, RZ, 0xc0, !PT ;  /* 0x000000ff0f0f7812 */ /* 0x000fe400078ec0ff */
        /* <DEDUP_REMOVED lines=8> */
[----:B------:R-:W-:-:S02]  /*eee0*/  LOP3.LUT R32, R32, 0xff, RZ, 0xc0, !PT ;  /* 0x000000ff20207812 */ /* 0x000fc400078ec0ff */
[----:B------:R-:W-:Y:S02]  /*eef0*/  PRMT R30, R30, 0x7604, R21 ;  /* 0x000076041e1e7816 */ /* 0x000fe40000000015 */
[----:B------:R-:W-:Y:S02]  /*ef00*/  SHF.R.U32.HI R37, RZ, 0x10, R5 ;  /* 0x00000010ff257819 */ /* 0x000fe40000011605 */
[----:B------:R-:W-:Y:S02]  /*ef10*/  SHF.R.U32.HI R21, RZ, 0x10, R9 ;  /* 0x00000010ff157819 */ /* 0x000fe40000011609 */
[----:B------:R-:W-:Y:S01]  /*ef20*/  PRMT R39, R32, 0x7604, R31 ;  /* 0x0000760420277816 */ /* 0x000fe2000000001f */
[----:B------:R-:W-:Y:S01]  /*ef30*/  IMAD.U32 R37, R37, 0x10000, RZ ;  /* 0x0001000025257824 */ /* 0x000fe200078e00ff */
[----:B------:R-:W-:Y:S01]  /*ef40*/  SHF.R.U32.HI R31, RZ, 0x10, R11 ;  /* 0x00000010ff1f7819 */ /* 0x000fe2000001160b */
[----:B------:R-:W-:Y:S01]  /*ef50*/  IMAD.U32 R21, R21, 0x10000, RZ ;  /* 0x0001000015157824 */ /* 0x000fe200078e00ff */
[----:B------:R-:W-:-:S02]  /*ef60*/  SHF.R.U32.HI R36, RZ, 0x8, R7 ;  /* 0x00000008ff247819 */ /* 0x000fc40000011607 */
[----:B------:R-:W-:Y:S01]  /*ef70*/  LOP3.LUT R33, R7, 0xff, RZ, 0xc0, !PT ;  /* 0x000000ff07217812 */ /* 0x000fe200078ec0ff */
[----:B------:R-:W-:Y:S01]  /*ef80*/  IMAD.U32 R31, R31, 0x10000, RZ ;  /* 0x000100001f1f7824 */ /* 0x000fe200078e00ff */
[----:B------:R-:W-:Y:S02]  /*ef90*/  LOP3.LUT R36, R36, 0xff, RZ, 0xc0, !PT ;  /* 0x000000ff24247812 */ /* 0x000fe400078ec0ff */
[----:B------:R-:W-:Y:S02]  /*efa0*/  SHF.R.U32.HI R41, RZ, 0x10, R7 ;  /* 0x00000010ff297819 */ /* 0x000fe40000011607 */
[----:B------:R-:W-:Y:S02]  /*efb0*/  LOP3.LUT R37, R30, 0xff0000, R37, 0xf8, !PT ;  /* 0x00ff00001e257812 */ /* 0x000fe400078ef825 */
[----:B------:R-:W-:Y:S01]  /*efc0*/  LOP3.LUT R21, R20, 0xff0000, R21, 0xf8, !PT ;  /* 0x00ff000014157812 */ /* 0x000fe200078ef815 */
        /* <DEDUP_REMOVED lines=8> */
[----:B------:R-:W-:Y:S02]  /*f050*/  LOP3.LUT R20, R21, 0xff000000, R9, 0xf8, !PT ;  /* 0xff00000015147812 */ /* 0x000fe400078ef809 */
[----:B------:R-:W-:Y:S02]  /*f060*/  LOP3.LUT R3, R35, 0xff0000, R4, 0xf8, !PT ;  /* 0x00ff000023037812 */ /* 0x000fe400078ef804 */
[----:B------:R-:W-:Y:S02]  /*f070*/  LOP3.LUT R35, R33, 0xff000000, R11, 0xf8, !PT ;  /* 0xff00000021237812 */ /* 0x000fe400078ef80b */
[----:B------:R-:W-:Y:S02]  /*f080*/  LOP3.LUT R40, R39, 0xff000000, R6, 0xf8, !PT ;  /* 0xff00000027287812 */ /* 0x000fe400078ef806 */
[----:B------:R-:W-:Y:S02]  /*f090*/  F2FP.F16.E4M3.UNPACK_B R33, R37 ;  /* 0x00000025ff21723e */ /* 0x000fe400020006ff */
[----:B0-----:R-:W-:-:S02]  /*f0a0*/  F2FP.F16.E4M3.UNPACK_B R6, R25 ;  /* 0x00000019ff06723e */ /* 0x001fc400020006ff */
[----:B------:R-:W-:Y:S01]  /*f0b0*/  F2FP.F16.E4M3.UNPACK_B R11, R20 ;  /* 0x00000014ff0b723e */ /* 0x000fe200020006ff */
[----:B------:R-:W-:Y:S01]  /*f0c0*/  HADD2.F32 R38, -RZ, R33.H0_H0 ;  /* 0x20000021ff267230 */ /* 0x000fe20000004100 */
[----:B------:R-:W-:Y:S01]  /*f0d0*/  LOP3.LUT R41, R36, 0xff0000, R41, 0xf8, !PT ;  /* 0x00ff000024297812 */ /* 0x000fe200078ef829 */
[----:B------:R-:W-:Y:S01]  /*f0e0*/  HADD2.F32 R5, -RZ, R6.H0_H0 ;  /* 0x20000006ff057230 */ /* 0x000fe20000004100 */
[----:B------:R-:W-:Y:S01]  /*f0f0*/  LOP3.LUT R36, R3, 0xff000000, R4, 0xf8, !PT ;  /* 0xff00000003247812 */ /* 0x000fe200078ef804 */
[----:B------:R-:W-:Y:S01]  /*f100*/  HADD2.F32 R30, -RZ, R11.H0_H0 ;  /* 0x2000000bff1e7230 */ /* 0x000fe20000004100 */
[----:B------:R-:W-:Y:S02]  /*f110*/  LOP3.LUT R32, R31, 0xff000000, R10, 0xf8, !PT ;  /* 0xff0000001f207812 */ /* 0x000fe400078ef80a */
[C---:B------:R-:W-:Y:S01]  /*f120*/  FMUL.FTZ R42, R5.reuse, R38 ;  /* 0x00000026052a7220 */ /* 0x040fe20000410000 */
[----:B------:R-:W-:Y:S01]  /*f130*/  F2FP.F16.E4M3.UNPACK_B R25, R25.H1 ;  /* 0x00000019ff19723e */ /* 0x000fe200030006ff */
[----:B------:R-:W-:Y:S01]  /*f140*/  FMUL.FTZ R31, R5, R30 ;  /* 0x0000001e051f7220 */ /* 0x000fe20000410000 */
[----:B------:R-:W-:-:S02]  /*f150*/  F2FP.F16.E4M3.UNPACK_B R37, R37.H1 ;  /* 0x00000025ff25723e */ /* 0x000fc400030006ff */
[----:B------:R-:W-:Y:S02]  /*f160*/  LOP3.LUT R41, R41, 0xff000000, R7, 0xf8, !PT ;  /* 0xff00000029297812 */ /* 0x000fe400078ef807 */
[-C--:B------:R-:W-:Y:S01]  /*f170*/  F2FP.F16.E4M3.UNPACK_B R28, R27.reuse ;  /* 0x0000001bff1c723e */ /* 0x080fe200020006ff */
[----:B------:R-:W-:Y:S01]  /*f180*/  HADD2.F32 R39, -RZ, R37.H0_H0 ;  /* 0x20000025ff277230 */ /* 0x000fe20000004100 */
[----:B------:R-:W-:Y:S02]  /*f190*/  F2FP.F16.E4M3.UNPACK_B R27, R27.H1 ;  /* 0x0000001bff1b723e */ /* 0x000fe400030006ff */
[-C--:B------:R-:W-:Y:S02]  /*f1a0*/  F2FP.F16.E4M3.UNPACK_B R10, R24.reuse ;  /* 0x00000018ff0a723e */ /* 0x080fe400020006ff */
[----:B------:R-:W-:Y:S02]  /*f1b0*/  F2FP.F16.E4M3.UNPACK_B R24, R24.H1 ;  /* 0x00000018ff18723e */ /* 0x000fe400030006ff */
[----:B------:R-:W-:-:S02]  /*f1c0*/  F2FP.F16.E4M3.UNPACK_B R21, R26 ;  /* 0x0000001aff15723e */ /* 0x000fc400020006ff */
[----:B------:R-:W-:Y:S01]  /*f1d0*/  F2FP.F16.E4M3.UNPACK_B R26, R26.H1 ;  /* 0x0000001aff1a723e */ /* 0x000fe200030006ff */
[----:B--2---:R-:W0:Y:S02]  /*f1e0*/  LDS.128 R12, [R49+0x14400] ;  /* 0x01440000310c7984 */ /* 0x004e240000000c00 */
[-C--:B0-----:R-:W-:Y:S02]  /*f1f0*/  F2FP.F16.E4M3.UNPACK_B R4, R13.reuse ;  /* 0x0000000dff04723e */ /* 0x081fe400020006ff */
[----:B------:R-:W-:Y:S02]  /*f200*/  F2FP.F16.E4M3.UNPACK_B R13, R13.H1 ;  /* 0x0000000dff0d723e */ /* 0x000fe400030006ff */
[-C--:B------:R-:W-:Y:S01]  /*f210*/  F2FP.F16.E4M3.UNPACK_B R8, R15.reuse ;  /* 0x0000000fff08723e */ /* 0x080fe200020006ff */
[--C-:B------:R-:W-:Y:S01]  /*f220*/  HADD2.F32 R9, -RZ, R4.reuse.H0_H0 ;  /* 0x20000004ff097230 */ /* 0x100fe20000004100 */
[----:B------:R-:W-:Y:S01]  /*f230*/  F2FP.F16.E4M3.UNPACK_B R15, R15.H1 ;  /* 0x0000000fff0f723e */ /* 0x000fe200030006ff */
[----:B------:R-:W-:Y:S01]  /*f240*/  HADD2.F32 R4, -RZ, R4.H1_H1 ;  /* 0x30000004ff047230 */ /* 0x000fe20000004100 */
[----:B------:R-:W-:-:S02]  /*f250*/  F2FP.F16.E4M3.UNPACK_B R3, R12 ;  /* 0x0000000cff03723e */ /* 0x000fc400020006ff */
[C---:B------:R-:W-:Y:S01]  /*f260*/  FFMA.FTZ R5, R9.reuse, R30, -R42 ;  /* 0x0000001e09057223 */ /* 0x040fe2000001082a */
[----:B------:R-:W-:Y:S01]  /*f270*/  FFMA.FTZ R9, R9, R38, R31 ;  /* 0x0000002609097223 */ /* 0x000fe2000001001f */
[----:B------:R-:W-:Y:S01]  /*f280*/  HADD2.F32 R31, -RZ, R11.H1_H1 ;  /* 0x3000000bff1f7230 */ /* 0x000fe20000004100 */
[----:B------:R-:W-:Y:S01]  /*f290*/  F2FP.F16.E4M3.UNPACK_B R30, R20.H1 ;  /* 0x00000014ff1e723e */ /* 0x000fe200030006ff */
[----:B------:R-:W-:Y:S01]  /*f2a0*/  HADD2.F32 R38, -RZ, R33.H1_H1 ;  /* 0x30000021ff267230 */ /* 0x000fe20000004100 */
[----:B------:R-:W-:Y:S01]  /*f2b0*/  F2FP.F16.E4M3.UNPACK_B R12, R12.H1 ;  /* 0x0000000cff0c723e */ /* 0x000fe200030006ff */
[----:B------:R-:W-:Y:S01]  /*f2c0*/  HADD2.F32 R11, -RZ, R6.H1_H1 ;  /* 0x30000006ff0b7230 */ /* 0x000fe20000004100 */
[-C--:B------:R-:W-:Y:S01]  /*f2d0*/  F2FP.F16.E4M3.UNPACK_B R7, R14.reuse ;  /* 0x0000000eff07723e */ /* 0x080fe200020006ff */
[----:B------:R-:W-:Y:S01]  /*f2e0*/  HADD2.F32 R20, -RZ, R25.H0_H0 ;  /* 0x20000019ff147230 */ /* 0x000fe20000004100 */
[----:B------:R-:W-:Y:S01]  /*f2f0*/  F2FP.F16.E4M3.UNPACK_B R14, R14.H1 ;  /* 0x0000000eff0e723e */ /* 0x000fe200030006ff */
[----:B------:R-:W-:-:S02]  /*f300*/  HADD2.F32 R33, -RZ, R30.H0_H0 ;  /* 0x2000001eff217230 */ /* 0x000fc40000004100 */
[CC--:B------:R-:W-:Y:S01]  /*f310*/  FMUL.FTZ R43, R11.reuse, R38.reuse ;  /* 0x000000260b2b7220 */ /* 0x0c0fe20000410000 */
[----:B------:R-:W-:Y:S02]  /*f320*/  HADD2.F32 R6, -RZ, R13.H0_H0 ;  /* 0x2000000dff067230 */ /* 0x000fe40000004100 */
[C---:B------:R-:W-:Y:S01]  /*f330*/  FMUL.FTZ R45, R20.reuse, R39 ;  /* 0x00000027142d7220 */ /* 0x040fe20000410000 */
[----:B------:R-:W-:Y:S01]  /*f340*/  FMUL.FTZ R11, R11, R31 ;  /* 0x0000001f0b0b7220 */ /* 0x000fe20000410000 */
[----:B------:R-:W-:Y:S01]  /*f350*/  FMUL.FTZ R20, R20, R33 ;  /* 0x0000002114147220 */ /* 0x000fe20000410000 */
[----:B------:R-:W-:Y:S01]  /*f360*/  FFMA.FTZ R42, R4, R31, -R43 ;  /* 0x0000001f042a7223 */ /* 0x000fe2000001082b */
[----:B------:R-:W-:Y:S01]  /*f370*/  FFMA.FTZ R45, R6, R33, -R45 ;  /* 0x00000021062d7223 */ /* 0x000fe2000001082d */
[----:B------:R-:W-:Y:S01]  /*f380*/  FFMA.FTZ R38, R4, R38, R11 ;  /* 0x0000002604267223 */ /* 0x000fe2000001000b */
[----:B------:R-:W-:Y:S01]  /*f390*/  F2FP.F16.E4M3.UNPACK_B R33, R41 ;  /* 0x00000029ff21723e */ /* 0x000fe200020006ff */
[----:B------:R-:W-:Y:S01]  /*f3a0*/  FFMA.FTZ R39, R6, R39, R20 ;  /* 0x0000002706277223 */ /* 0x000fe20000010014 */
[----:B------:R-:W-:Y:S01]  /*f3b0*/  F2FP.F16.E4M3.UNPACK_B R11, R35 ;  /* 0x00000023ff0b723e */ /* 0x000fe200020006ff */
[----:B------:R-:W-:Y:S01]  /*f3c0*/  HADD2.F32 R20, -RZ, R37.H1_H1 ;  /* 0x30000025ff147230 */ /* 0x000fe20000004100 */
[----:B------:R-:W-:Y:S01]  /*f3d0*/  F2FP.F16.E4M3.UNPACK_B R41, R41.H1 ;  /* 0x00000029ff29723e */ /* 0x000fe200030006ff */
[----:B------:R-:W-:Y:S01]  /*f3e0*/  HADD2.F32 R25, -RZ, R25.H1_H1 ;  /* 0x30000019ff197230 */ /* 0x000fe20000004100 */
[----:B------:R-:W-:Y:S01]  /*f3f0*/  F2FP.F16.E4M3.UNPACK_B R35, R35.H1 ;  /* 0x00000023ff23723e */ /* 0x000fe200030006ff */
[----:B------:R-:W-:-:S02]  /*f400*/  HADD2.F32 R37, -RZ, R33.H0_H0 ;  /* 0x20000021ff257230 */ /* 0x000fc40000004100 */
[----:B------:R-:W-:Y:S02]  /*f410*/  HADD2.F32 R6, -RZ, R28.H0_H0 ;  /* 0x2000001cff067230 */ /* 0x000fe40000004100 */
[C---:B------:R-:W-:Y:S01]  /*f420*/  FMUL.FTZ R44, R25.reuse, R20 ;  /* 0x00000014192c7220 */ /* 0x040fe20000410000 */
        /* <DEDUP_REMOVED lines=11> */
[----:B------:R-:W-:Y:S02]  /*f4e0*/  HADD2.F32 R25, -RZ, R41.H0_H0 ;  /* 0x20000029ff197230 */ /* 0x000fe40000004100 */
[----:B------:R-:W-:Y:S01]  /*f4f0*/  FFMA.FTZ R43, R4, R31, -R43 ;  /* 0x0000001f042b7223 */ /* 0x000fe2000001082b */
[----:B------:R-:W-:Y:S01]  /*f500*/  HADD2.F32 R6, -RZ, R27.H0_H0 ;  /* 0x2000001bff067230 */ /* 0x000fe20000004100 */
[----:B------:R-:W-:Y:S01]  /*f510*/  F2FP.SATFINITE.E4M3.F32.PACK_AB_MERGE_C R44, R44, R45, RZ ;  /* 0x0000002d2c2c723e */ /* 0x000fe200048070ff */
[----:B------:R-:W-:Y:S01]  /*f520*/  HADD2.F32 R28, -RZ, R28.H1_H1 ;  /* 0x3000001cff1c7230 */ /* 0x000fe20000004100 */
[----:B------:R-:W-:Y:S01]  /*f530*/  F2FP.SATFINITE.E4M3.F32.PACK_AB_MERGE_C R30, R30, R39, RZ ;  /* 0x000000271e1e723e */ /* 0x000fe200048070ff */
[----:B------:R-:W-:-:S02]  /*f540*/  HADD2.F32 R11, -RZ, R11.H1_H1 ;  /* 0x3000000bff0b7230 */ /* 0x000fc40000004100 */
[----:B------:R-:W-:Y:S01]  /*f550*/  FMUL.FTZ R47, R6, R25 ;  /* 0x00000019062f7220 */ /* 0x000fe20000410000 */
[----:B------:R-:W-:Y:S02]  /*f560*/  HADD2.F32 R13, -RZ, R35.H0_H0 ;  /* 0x20000023ff0d7230 */ /* 0x000fe40000004100 */
[C---:B------:R-:W-:Y:S01]  /*f570*/  FMUL.FTZ R31, R28.reuse, R33 ;  /* 0x000000211c1f7220 */ /* 0x040fe20000410000 */
[----:B------:R-:W-:Y:S02]  /*f580*/  HADD2.F32 R4, -RZ, R15.H0_H0 ;  /* 0x2000000fff047230 */ /* 0x000fe40000004100 */
[----:B------:R-:W-:Y:S01]  /*f590*/  FMUL.FTZ R28, R28, R11 ;  /* 0x0000000b1c1c7220 */ /* 0x000fe20000410000 */
[----:B------:R-:W-:Y:S02]  /*f5a0*/  HADD2.F32 R8, -RZ, R8.H1_H1 ;  /* 0x30000008ff087230 */ /* 0x000fe40000004100 */
[----:B------:R-:W-:Y:S01]  /*f5b0*/  FMUL.FTZ R6, R6, R13 ;  /* 0x0000000d06067220 */ /* 0x000fe20000410000 */
[----:B------:R-:W-:-:S02]  /*f5c0*/  HADD2.F32 R20, -RZ, R35.H1_H1 ;  /* 0x30000023ff147230 */ /* 0x000fc40000004100 */
[----:B------:R-:W-:Y:S01]  /*f5d0*/  FFMA.FTZ R47, R4, R13, -R47 ;  /* 0x0000000d042f7223 */ /* 0x000fe2000001082f */
[-C--:B------:R-:W-:Y:S01]  /*f5e0*/  F2FP.F16.E4M3.UNPACK_B R13, R36.reuse.H1 ;  /* 0x00000024ff0d723e */ /* 0x080fe200030006ff */
[C---:B------:R-:W-:Y:S01]  /*f5f0*/  FFMA.FTZ R46, R8.reuse, R11, -R31 ;  /* 0x0000000b082e7223 */ /* 0x040fe2000001081f */
[----:B------:R-:W-:Y:S01]  /*f600*/  FFMA.FTZ R48, R8, R33, R28 ;  /* 0x0000002108307223 */ /* 0x000fe2000001001c */
[----:B------:R-:W-:Y:S01]  /*f610*/  HADD2.F32 R28, -RZ, R41.H1_H1 ;  /* 0x30000029ff1c7230 */ /* 0x000fe20000004100 */
[----:B------:R-:W-:Y:S01]  /*f620*/  F2FP.F16.E4M3.UNPACK_B R8, R29.H1 ;  /* 0x0000001dff08723e */ /* 0x000fe200030006ff */
[----:B------:R-:W-:Y:S02]  /*f630*/  HADD2.F32 R27, -RZ, R27.H1_H1 ;  /* 0x3000001bff1b7230 */ /* 0x000fe40000004100 */
[----:B------:R-:W-:Y:S01]  /*f640*/  FFMA.FTZ R33, R4, R25, R6 ;  /* 0x0000001904217223 */ /* 0x000fe20000010006 */
[----:B------:R-:W-:Y:S01]  /*f650*/  HADD2.F32 R25, -RZ, R13.H0_H0 ;  /* 0x2000000dff197230 */ /* 0x000fe20000004100 */
[----:B------:R-:W-:Y:S01]  /*f660*/  F2FP.F16.E4M3.UNPACK_B R36, R36 ;  /* 0x00000024ff24723e */ /* 0x000fe200020006ff */
        /* <DEDUP_REMOVED lines=16> */
[----:B------:R-:W-:Y:S02]  /*f770*/  HADD2.F32 R12, -RZ, R12.H1_H1 ;  /* 0x3000000cff0c7230 */ /* 0x000fe40000004100 */
[C---:B------:R-:W-:Y:S01]  /*f780*/  FMUL.FTZ R25, R24.reuse, R15 ;  /* 0x0000000f18197220 */ /* 0x040fe20000410000 */
[----:B------:R-:W-:Y:S02]  /*f790*/  HADD2.F32 R13, -RZ, R36.H0_H0 ;  /* 0x20000024ff0d7230 */ /* 0x000fe40000004100 */
[----:B------:R-:W-:Y:S01]  /*f7a0*/  FMUL.FTZ R4, R24, R11 ;  /* 0x0000000b18047220 */ /* 0x000fe20000410000 */
        /* <DEDUP_REMOVED lines=8> */
[----:B------:R-:W-:Y:S01]  /*f830*/  HADD2.F32 R10, -RZ, R10.H1_H1 ;  /* 0x3000000aff0a7230 */ /* 0x000fe20000004100 */
[----:B------:R-:W-:Y:S01]  /*f840*/  F2FP.F16.E4M3.UNPACK_B R12, R40.H1 ;  /* 0x00000028ff0c723e */ /* 0x000fe200030006ff */
[----:B------:R-:W-:-:S02]  /*f850*/  HADD2.F32 R29, -RZ, R29.H1_H1 ;  /* 0x3000001dff1d7230 */ /* 0x000fc40000004100 */
[----:B------:R-:W-:Y:S01]  /*f860*/  FFMA.FTZ R15, R4, R11, -R15 ;  /* 0x0000000b040f7223 */ /* 0x000fe2000001080f */
[----:B------:R-:W-:Y:S02]  /*f870*/  HADD2.F32 R3, -RZ, R3.H1_H1 ;  /* 0x30000003ff037230 */ /* 0x000fe40000004100 */
[----:B------:R-:W-:Y:S01]  /*f880*/  FMUL.FTZ R8, R10, R36 ;  /* 0x000000240a087220 */ /* 0x000fe20000410000 */
[----:B------:R-:W-:Y:S01]  /*f890*/  FFMA.FTZ R25, R4, R13, R25 ;  /* 0x0000000d04197223 */ /* 0x000fe20000010019 */
        /* <DEDUP_REMOVED lines=17> */
[C---:B------:R-:W-:Y:S01]  /*f9b0*/  FMUL.FTZ R6, R26.reuse, R11 ;  /* 0x0000000b1a067220 */ /* 0x040fe20000410000 */
[----:B------:R-:W-:Y:S02]  /*f9c0*/  HADD2.F32 R8, -RZ, R40.H0_H0 ;  /* 0x20000028ff087230 */ /* 0x000fe40000004100 */
[-C--:B------:R-:W-:Y:S01]  /*f9d0*/  FMUL.FTZ R29, R26, R13.reuse ;  /* 0x0000000d1a1d7220 */ /* 0x080fe20000410000 */
[----:B------:R-:W-:Y:S01]  /*f9e0*/  FFMA.FTZ R26, R3, R10, R4 ;  /* 0x0000000a031a7223 */ /* 0x000fe20000010004 */
[C---:B------:R-:W-:Y:S01]  /*f9f0*/  FFMA.FTZ R13, R14.reuse, R13, R6 ;  /* 0x0000000d0e0d7223 */ /* 0x040fe20000010006 */
[----:B------:R-:W-:Y:S02]  /*fa00*/  HADD2.F32 R6, -RZ, R32.H0_H0 ;  /* 0x20000020ff067230 */ /* 0x000fe40000004100 */
[----:B------:R-:W-:Y:S01]  /*fa10*/  FFMA.FTZ R29, R14, R11, -R29 ;  /* 0x0000000b0e1d7223 */ /* 0x000fe2000001081d */
[--C-:B------:R-:W-:Y:S01]  /*fa20*/  HADD2.F32 R4, -RZ, R21.reuse.H0_H0 ;  /* 0x20000015ff047230 */ /* 0x100fe20000004100 */
[----:B------:R-:W-:Y:S01]  /*fa30*/  F2FP.SATFINITE.E4M3.F32.PACK_AB_MERGE_C R5, R42, R5, R44 ;  /* 0x000000052a05723e */ /* 0x000fe2000480702c */
[----:B------:R-:W-:Y:S01]  /*fa40*/  HADD2.F32 R40, -RZ, R40.H1_H1 ;  /* 0x30000028ff287230 */ /* 0x000fe20000004100 */
[----:B------:R-:W-:Y:S01]  /*fa50*/  F2FP.SATFINITE.E4M3.F32.PACK_AB_MERGE_C R13, R13, R26, RZ ;  /* 0x0000001a0d0d723e */ /* 0x000fe200048070ff */
[----:B------:R-:W-:-:S02]  /*fa60*/  HADD2.F32 R21, -RZ, R21.H1_H1 ;  /* 0x30000015ff157230 */ /* 0x000fc40000004100 */
[C---:B------:R-:W-:Y:S01]  /*fa70*/  FMUL.FTZ R10, R4.reuse, R8 ;  /* 0x00000008040a7220 */ /* 0x040fe20000410000 */
[----:B------:R-:W-:Y:S02]  /*fa80*/  HADD2.F32 R32, -RZ, R32.H1_H1 ;  /* 0x30000020ff207230 */ /* 0x000fe40000004100 */
[----:B------:R-:W-:Y:S01]  /*fa90*/  FMUL.FTZ R11, R4, R6 ;  /* 0x00000006040b7220 */ /* 0x000fe20000410000 */
[--C-:B------:R-:W-:Y:S02]  /*faa0*/  HADD2.F32 R3, -RZ, R7.reuse.H0_H0 ;  /* 0x20000007ff037230 */ /* 0x100fe40000004100 */
[C---:B------:R-:W-:Y:S01]  /*fab0*/  FMUL.FTZ R4, R21.reuse, R40 ;  /* 0x0000002815047220 */ /* 0x040fe20000410000 */
[----:B------:R-:W-:Y:S02]  /*fac0*/  HADD2.F32 R7, -RZ, R7.H1_H1 ;  /* 0x30000007ff077230 */ /* 0x000fe40000004100 */
[----:B------:R-:W-:Y:S01]  /*fad0*/  FMUL.FTZ R21, R21, R32 ;  /* 0x0000002015157220 */ /* 0x000fe20000410000 */
[----:B------:R-:W-:Y:S01]  /*fae0*/  F2FP.SATFINITE.E4M3.F32.PACK_AB_MERGE_C R12, R29, R12, RZ ;  /* 0x0000000c1d0c723e */ /* 0x000fe200048070ff */
        /* <DEDUP_REMOVED lines=12> */
[----:B------:R-:W-:Y:S01]  /*fbb0*/  F2FP.SATFINITE.E4M3.F32.PACK_AB_MERGE_C R11, R48, R37, R11 ;  /* 0x00000025300b723e */ /* 0x000fe2000480700b */
[----:B------:R3:W-:Y:S01]  /*fbc0*/  STS.128 [R49+0x14400], R4 ;  /* 0x0144000431007388 */ /* 0x0007e20000000c00 */
[----:B------:R-:W-:Y:S02]  /*fbd0*/  F2FP.SATFINITE.E4M3.F32.PACK_AB_MERGE_C R8, R36, R25, R8 ;  /* 0x000000192408723e */ /* 0x000fe40004807008 */
[----:B------:R-:W-:-:S05]  /*fbe0*/  F2FP.SATFINITE.E4M3.F32.PACK_AB_MERGE_C R10, R21, R10, R13 ;  /* 0x0000000a150a723e */ /* 0x000fca000480700d */
[----:B------:R3:W-:Y:S02]  /*fbf0*/  STS.128 [R0+0x14400], R8 ;  /* 0x0144000800007388 */ /* 0x0007e40000000c00 */
.L_x_9194:
[----:B------:R-:W-:Y:S05]  /*fc00*/  BSYNC B0 ;  /* 0x0000000000007941 */ /* 0x000fea0003800000 */
.L_x_9180:
        /* <DEDUP_REMOVED lines=8> */
.L_x_9177:
[----:B------:R-:W-:-:S13]  /*fc90*/  ISETP.NE.AND P0, PT, R198, 0x3, PT ;  /* 0x00000003c600780c */ /* 0x000fda0003f05270 */
[----:B------:R-:W-:Y:S05]  /*fca0*/  @!P0 BRA `(.L_x_9204) ;  /* 0x0000000000048947 */ /* 0x000fea0003800000 */
[----:B------:R-:W-:Y:S01]  /*fcb0*/  BPT.TRAP 0x1 ;  /* 0x000000040000795c */ /* 0x000fe20000300000 */
.L_x_9204:
[----:B-1--4-:R-:W-:Y:S01]  /*fcc0*/  IMAD R14, R190, 0x8, R17 ;  /* 0x00000008be0e7824 */ /* 0x012fe200078e0211 */
[----:B------:R-:W-:-:S04]  /*fcd0*/  SHF.L.U32 R3, R192, 0x1f, RZ ;  /* 0x0000001fc0037819 */ /* 0x000fc800000006ff */
[----:B------:R1:W4:Y:S01]  /*fce0*/  SYNCS.PHASECHK.TRANS64.TRYWAIT P1, [R14+URZ+0x22830], R3 ;  /* 0x022830030e0075a7 */ /* 0x000322000802017f */
[----:B------:R-:W-:Y:S05]  /*fcf0*/  @!P0 BRA `(.L_x_9205) ;  /* 0x0000000000048947 */ /* 0x000fea0003800000 */
[----:B------:R-:W-:Y:S01]  /*fd00*/  BPT.TRAP 0x1 ;  /* 0x000000040000795c */ /* 0x000fe20000300000 */
.L_x_9205:
[----:B0-23--:R-:W-:-:S05]  /*fd10*/  VIADD R0, R17, 0x18400 ;  /* 0x0001840011007836 */ /* 0x00dfca0000000000 */
[----:B------:R-:W-:-:S04]  /*fd20*/  SHF.R.U32.HI R0, RZ, 0x4, R0 ;  /* 0x00000004ff007819 */ /* 0x000fc80000011600 */
[----:B------:R-:W-:-:S04]  /*fd30*/  LOP3.LUT R0, R0, 0x3fff, RZ, 0xc0, !PT ;  /* 0x00003fff00007812 */ /* 0x000fc800078ec0ff */
[----:B------:R-:W-:-:S05]  /*fd40*/  LOP3.LUT R204, R0, 0x10000, RZ, 0xfc, !PT ;  /* 0x0001000000cc7812 */ /* 0x000fca00078efcff */
[----:B-----5:R-:W-:Y:S01]  /*fd50*/  IMAD R4, R190, 0x500, R204 ;  /* 0x00000500be047824 */ /* 0x020fe200078e02cc */
[----:B----4-:R-:W-:Y:S06]  /*fd60*/  @P1 BRA `(.L_x_9206) ;  /* 0x0000000000081947 */ /* 0x010fec0003800000 */
[----:B------:R-:W0:Y:S02]  /*fd70*/  SYNCS.PHASECHK.TRANS64.TRYWAIT P1, [R14+URZ+0x22830], R3 ;  /* 0x022830030e0075a7 */ /* 0x000e24000802017f */
[----:B0-----:R-:W-:Y:S05]  /*fd80*/  @!P1 BRA `(.L_x_9207) ;  /* 0x0000020000009947 */ /* 0x001fea0003800000 */
.L_x_9206:
[----:B------:R-:W-:Y:S01]  /*fd90*/  IMAD.MOV.U32 R5, RZ, RZ, 0x40000040 ;  /* 0x40000040ff057424 */ /* 0x000fe200078e00ff */
[----:B------:R-:W-:Y:S01]  /*fda0*/  LOP3.LUT R10, R34, 0x10000, RZ, 0xfc, !PT ;  /* 0x00010000220a7812 */ /* 0x000fe200078efcff */
[----:B------:R-:W-:Y:S01]  /*fdb0*/  IMAD.MOV.U32 R11, RZ, RZ, 0x40000040 ;  /* 0x40000040ff0b7424 */ /* 0x000fe200078e00ff */
[----:B------:R-:W-:Y:S05]  /*fdc0*/  WARPSYNC.ALL ;  /* 0x0000000000007948 */ /* 0x000fea0003800000 */
[C---:B------:R-:W-:Y:S01]  /*fdd0*/  R2UR UR6, R4.reuse ;  /* 0x00000000040672ca */ /* 0x040fe200000e0000 */
[----:B------:R-:W-:Y:S01]  /*fde0*/  WARPGROUP.ARRIVE ;  /* 0x00000000000079c5 */ /* 0x000fe20000000000 */
        /* <DEDUP_REMOVED lines=17> */
[----:B------:R-:W-:Y:S01]  /*ff00*/  QGMMA.64x32x32.F32.E4M3.E4M3 R88, gdesc[UR4], RZ, !UPT, gsb0 ;  /* 0x00600000045879f3 */ /* 0x000fe2000c0008ff */
        /* <DEDUP_REMOVED lines=24> */
[----:B------:R-:W-:-:S02]  /*10090*/  WARPGROUP.DEPBAR.LE gsb0, 0x0 ;  /* 0x00008000000079c5 */ /* 0x000fc40000010000 */
        /* <DEDUP_REMOVED lines=8> */
[----:B------:R-:W-:Y:S02]  /*10120*/  R2UR UR8, R8 ;  /* 0x00000000080872ca */ /* 0x000fe400000e0000 */
[----:B------:R-:W-:Y:S01]  /*10130*/  R2UR UR9, R9 ;  /* 0x00000000090972ca */ /* 0x000fe200000e0000 */
[----:B------:R-:W-:Y:S02]  /*10140*/  WARPGROUP.DEPBAR.LE gsb0, 0x0 ;  /* 0x00008000000079c5 */ /* 0x000fe40000010000 */
        /* <DEDUP_REMOVED lines=78> */
[----:B------:R-:W-:Y:S01]  /*10630*/  R2UR UR5, R5 ;  /* 0x00000000050572ca */ /* 0x000fe200000e0000 */
[----:B------:R-:W-:Y:S02]  /*10640*/  WARPGROUP.DEPBAR.LE gsb0, 0x0 ;  /* 0x00008000000079c5 */ /* 0x000fe40000010000 */
[----:B------:R-:W-:-:S06]  /*10650*/  WARPGROUP.ARRIVE ;  /* 0x00000000000079c5 */ /* 0x000fcc0000000000 */
[----:B------:R-:W-:Y:S01]  /*10660*/  QGMMA.64x32x32.F32.E4M3.E4M3 R72, gdesc[UR8], R72, gsb0 ;  /* 0x00600000084879f3 */ /* 0x000fe20008000848 */
[----:B------:R-:W-:Y:S01]  /*10670*/  R2UR UR10, R20 ;  /* 0x00000000140a72ca */ /* 0x000fe200000e0000 */
[----:B------:R-:W-:Y:S01]  /*10680*/  VIADD R20, R4, 0x306 ;  /* 0x0000030604147836 */ /* 0x000fe20000000000 */
[----:B------:R-:W-:Y:S01]  /*10690*/  R2UR UR11, R21 ;  /* 0x00000000150b72ca */ /* 0x000fe200000e0000 */
[----:B------:R-:W-:Y:S01]  /*106a0*/  VIADD R4, R10, 0x6 ;  /* 0x000000060a047836 */ /* 0x000fe20000000000 */
[----:B------:R-:W-:Y:S01]  /*106b0*/  R2UR UR9, R5 ;  /* 0x00000000050972ca */ /* 0x000fe200000e0000 */
[----:B------:R-:W-:-:S03]  /*106c0*/  IMAD.MOV.U32 R21, RZ, RZ, 0x40000040 ;  /* 0x40000040ff157424 */ /* 0x000fc600078e00ff */
[C---:B------:R-:W-:Y:S02]  /*106d0*/  R2UR UR4, R4.reuse ;  /* 0x00000000040472ca */ /* 0x040fe400000e0000 */
        /* <DEDUP_REMOVED lines=40> */
.L_x_9208:
[----:B------:R-:W2:Y:S01]  /*10960*/  LDC R224, c[0x0][0x448] ;  /* 0x00011200ffe07b82 */ /* 0x000ea20000000800 */
[----:B------:R-:W3:Y:S01]  /*10970*/  S2R R15, SR_CgaCtaId ;  /* 0x00000000000f7919 */ /* 0x000ee20000008800 */
[----:B01----:R-:W-:Y:S01]  /*10980*/  IMAD.IADD R3, R208, 0x1, R202 ;  /* 0x00000001d0037824 */ /* 0x003fe200078e02ca */
[----:B------:R-:W-:Y:S01]  /*10990*/  LOP3.LUT R22, R22, 0xffffffef, RZ, 0xc0, !PT ;  /* 0xffffffef16167812 */ /* 0x000fe200078ec0ff */
[----:B------:R-:W-:Y:S01]  /*109a0*/  IMAD.MOV.U32 R12, RZ, RZ, -0xa0 ;  /* 0xffffff60ff0c7424 */ /* 0x000fe200078e00ff */
[----:B------:R-:W-:-:S03]  /*109b0*/  ULDC UR4, c[0x0][0x9dc] ;  /* 0x0002770000047ab9 */ /* 0x000fc60000000800 */
[----:B------:R-:W0:Y:S01]  /*109c0*/  LDC.64 R20, c[0x0][0x9e0] ;  /* 0x00027800ff147b82 */ /* 0x000e220000000a00 */
[----:B------:R-:W-:Y:S01]  /*109d0*/  IMAD R147, R105, R12, 0xa1 ;  /* 0x000000a169937424 */ /* 0x000fe200078e020c */
[----:B--2---:R-:W-:-:S13]  /*109e0*/  ISETP.NE.AND P1, PT, R224, 0x1, PT ;  /* 0x00000001e000780c */ /* 0x004fda0003f25270 */
[----:B------:R-:W1:Y:S01]  /*109f0*/  @P1 LDC R0, c[0x0][0x44c] ;  /* 0x00011300ff001b82 */ /* 0x000e620000000800 */
[----:B------:R-:W-:-:S04]  /*10a00*/  @P1 LOP3.LUT R22, R22, 0x10, RZ, 0xfc, !PT ;  /* 0x0000001016161812 */ /* 0x000fc800078efcff */
[----:B------:R-:W-:-:S03]  /*10a10*/  LOP3.LUT R22, R22, 0xfffffff7, RZ, 0xc0, !PT ;  /* 0xfffffff716167812 */ /* 0x000fc600078ec0ff */
[----:B------:R-:W2:Y:S01]  /*10a20*/  @P1 LDC R13, c[0x0][0x450] ;  /* 0x00011400ff0d1b82 */ /* 0x000ea20000000800 */
[----:B-1----:R-:W-:-:S05]  /*10a30*/  @P1 IMAD.HI.U32 R0, R3, R0, RZ ;  /* 0x0000000003001227 */ /* 0x002fca00078e00ff */
[----:B--2---:R-:W-:Y:S01]  /*10a40*/  @P1 SHF.R.U32.HI R3, RZ, R13, R0 ;  /* 0x0000000dff031219 */ /* 0x004fe20000011600 */
[----:B------:R-:W-:Y:S01]  /*10a50*/  VIADD R0, R14, 0x22840 ;  /* 0x000228400e007836 */ /* 0x000fe20000000000 */
[----:B0-----:R-:W-:Y:S01]  /*10a60*/  ISETP.GE.AND P1, PT, R21, 0x1, PT ;  /* 0x000000011500780c */ /* 0x001fe20003f26270 */
[----:B------:R-:W-:Y:S01]  /*10a70*/  IMAD.U32 R13, RZ, RZ, UR4 ;  /* 0x00000004ff0d7e24 */ /* 0x000fe2000f8e00ff */
[----:B------:R-:W-:Y:S01]  /*10a80*/  ULOP3.LUT UR4, URZ, UR4, URZ, 0x33, !UPT ;  /* 0x000000043f047292 */ /* 0x000fe2000f8e333f */
[----:B------:R-:W0:Y:S01]  /*10a90*/  SHFL.IDX PT, R14, R3, RZ, 0x1c1f ;  /* 0x001c1fff030e7589 */ /* 0x000e2200000e0000 */
[----:B---3--:R-:W-:Y:S01]  /*10aa0*/  PRMT R0, R15, 0x654, R0 ;  /* 0x000006540f007816 */ /* 0x008fe20000000000 */
[----:B------:R-:W-:-:S03]  /*10ab0*/  IMAD R15, R105, -0xa0, R199 ;  /* 0xffffff60690f7824 */ /* 0x000fc600078e02c7 */
[----:B------:R1:W-:Y:S05]  /*10ac0*/  SYNCS.ARRIVE.TRANS64.RED.A1T0 RZ, [R0+URZ], RZ ;  /* 0x000000ff00ff79a7 */ /* 0x0003ea000810043f */
[----:B------:R-:W-:Y:S02]  /*10ad0*/  @P1 LOP3.LUT R22, R22, 0x8, RZ, 0xfc, !PT ;  /* 0x0000000816161812 */ /* 0x000fe400078efcff */
[----:B-1----:R-:W-:Y:S01]  /*10ae0*/  IADD3 R0, R199, R147, -R200 ;  /* 0x00000093c7007210 */ /* 0x002fe20007ffe8c8 */
[----:B------:R-:W-:-:S04]  /*10af0*/  VIADD R147, R147, 0xffffffff ;  /* 0xffffffff93937836 */ /* 0x000fc80000000000 */
[----:B------:R-:W-:Y:S01]  /*10b00*/  IMAD.IADD R145, R0, 0x1, -R197 ;  /* 0x0000000100917824 */ /* 0x000fe200078e0ac5 */
[----:B------:R-:W-:Y:S01]  /*10b10*/  IADD3 R0, -R200, 0xa0, R15 ;  /* 0x000000a0c8007810 */ /* 0x000fe20007ffe10f */
[----:B------:R-:W-:Y:S02]  /*10b20*/  IMAD.IADD R106, R147, 0x1, -R200 ;  /* 0x00000001936a7824 */ /* 0x000fe400078e0ac8 */
        /* <DEDUP_REMOVED lines=16> */
.L_x_9211:
[----:B------:R-:W-:-:S13]  /*10c30*/  ISETP.NE.AND P1, PT, R21, 0x1, PT ;  /* 0x000000011500780c */ /* 0x000fda0003f25270 */
[----:B------:R-:W0:Y:S02]  /*10c40*/  @P1 LDC.64 R14, c[0x0][0x9e8] ;  /* 0x00027a00ff0e1b82 */ /* 0x000e240000000a00 */
[----:B0-----:R-:W-:-:S05]  /*10c50*/  @P1 IMAD.HI.U32 R14, R107, R14, RZ ;  /* 0x0000000e6b0e1227 */ /* 0x001fca00078e00ff */
[----:B------:R-:W-:-:S07]  /*10c60*/  @P1 SHF.R.U32.HI R107, RZ, R15, R14 ;  /* 0x0000000fff6b1219 */ /* 0x000fce000001160e */
.L_x_9212:
[----:B------:R-:W-:Y:S05]  /*10c70*/  BSYNC B0 ;  /* 0x0000000000007941 */ /* 0x000fea0003800000 */
.L_x_9210:
[----:B------:R-:W-:-:S05]  /*10c80*/  IMAD R107, R107, R21, R106 ;  /* 0x000000156b6b7224 */ /* 0x000fca00078e026a */
[----:B------:R-:W-:Y:S02]  /*10c90*/  VIMNMX R116, R116, R107, !PT ;  /* 0x0000006b74747248 */ /* 0x000fe40007fe0100 */
[----:B------:R-:W-:-:S07]  /*10ca0*/  VIADDMNMX R108, R107, R21, R108, PT ;  /* 0x000000156b6c7246 */ /* 0x000fce000380016c */
.L_x_9209:
[C---:B------:R-:W-:Y:S01]  /*10cb0*/  ISETP.GE.AND P1, PT, R147.reuse, 0x2, PT ;  /* 0x000000029300780c */ /* 0x040fe20003f26270 */
[----:B------:R-:W0:Y:S01]  /*10cc0*/  SHFL.IDX PT, R14, R3, 0x1, 0x1c1f ;  /* 0x003c1f00030e7f89 */ /* 0x000e2200000e0000 */
[----:B------:R-:W-:Y:S02]  /*10cd0*/  ISETP.GE.AND P2, PT, R147, 0x9, PT ;  /* 0x000000099300780c */ /* 0x000fe40003f46270 */
[----:B------:R-:W-:Y:S02]  /*10ce0*/  P2R R118, PR, RZ, 0x2 ;  /* 0x00000002ff767803 */ /* 0x000fe40000000000 */
[----:B------:R-:W-:Y:S02]  /*10cf0*/  ISETP.GT.AND P1, PT, R116, 0x1, !P1 ;  /* 0x000000017400780c */ /* 0x000fe40004f24270 */
[----:B------:R-:W-:Y:S02]  /*10d00*/  P2R R110, PR, RZ, 0x4 ;  /* 0x00000004ff6e7803 */ /* 0x000fe40000000000 */
[----:B------:R-:W-:-:S02]  /*10d10*/  ISETP.LT.OR P1, PT, R108, 0x2, P1 ;  /* 0x000000026c00780c */ /* 0x000fc40000f21670 */
[----:B------:R-:W-:Y:S02]  /*10d20*/  ISETP.GE.AND P5, PT, R147, 0x2a, PT ;  /* 0x0000002a9300780c */ /* 0x000fe40003fa6270 */
[----:B------:R-:W-:Y:S02]  /*10d30*/  FSEL R89, R89, -INF , !P1 ;  /* 0xff80000059597808 */ /* 0x000fe40004800000 */
[----:B------:R-:W-:Y:S02]  /*10d40*/  ISETP.GT.AND P1, PT, R116, 0x8, !P2 ;  /* 0x000000087400780c */ /* 0x000fe40005724270 */
[----:B------:R-:W-:Y:S02]  /*10d50*/  ISETP.GE.AND P2, PT, R147, 0xa, PT ;  /* 0x0000000a9300780c */ /* 0x000fe40003f46270 */
[----:B------:R-:W-:Y:S02]  /*10d60*/  ISETP.LT.OR P1, PT, R108, 0x9, P1 ;  /* 0x000000096c00780c */ /* 0x000fe40000f21670 */
[----:B------:R-:W-:-:S02]  /*10d70*/  P2R R130, PR, RZ, 0x20 ;  /* 0x00000020ff827803 */ /* 0x000fc40000000000 */
[----:B------:R-:W-:Y:S01]  /*10d80*/  FSEL R107, R92, -INF , !P1 ;  /* 0xff8000005c6b7808 */ /* 0x000fe20004800000 */
[----:B0-----:R-:W-:Y:S01]  /*10d90*/  IMAD.IADD R12, R12, 0x1, R14 ;  /* 0x000000010c0c7824 */ /* 0x001fe200078e020e */
        /* <DEDUP_REMOVED lines=23> */
[----:B------:R-:W-:Y:S02]  /*10f10*/  VIADDMNMX R0, R14, R145, R0, PT ;  /* 0x000000910e007246 */ /* 0x000fe40003800100 */
        /* <DEDUP_REMOVED lines=172> */
.L_x_9215:
[----:B------:R-:W-:-:S13]  /*119e0*/  ISETP.NE.AND P6, PT, R21, 0x1, PT ;  /* 0x000000011500780c */ /* 0x000fda0003fc5270 */
[----:B------:R-:W0:Y:S02]  /*119f0*/  @P6 LDC.64 R14, c[0x0][0x9e8] ;  /* 0x00027a00ff0e6b82 */ /* 0x000e240000000a00 */
[----:B0-----:R-:W-:-:S05]  /*11a00*/  @P6 IMAD.HI.U32 R14, R3, R14, RZ ;  /* 0x0000000e030e6227 */ /* 0x001fca00078e00ff */
[----:B------:R-:W-:-:S07]  /*11a10*/  @P6 SHF.R.U32.HI R3, RZ, R15, R14 ;  /* 0x0000000fff036219 */ /* 0x000fce000001160e */
.L_x_9216:
[----:B------:R-:W-:Y:S05]  /*11a20*/  BSYNC B0 ;  /* 0x0000000000007941 */ /* 0x000fea0003800000 */
.L_x_9214:
[----:B------:R-:W-:-:S05]  /*11a30*/  IMAD R3, R3, R21, R106 ;  /* 0x0000001503037224 */ /* 0x000fca00078e026a */
[----:B------:R-:W-:Y:S02]  /*11a40*/  VIMNMX R12, R12, R3, !PT ;  /* 0x000000030c0c7248 */ /* 0x000fe40007fe0100 */
[----:B------:R-:W-:-:S07]  /*11a50*/  VIADDMNMX R0, R3, R21, R0, PT ;  /* 0x0000001503007246 */ /* 0x000fce0003800100 */
.L_x_9213:
[----:B------:R-:W-:Y:S02]  /*11a60*/  ISETP.GT.AND P1, PT, R12, 0x20, !P1 ;  /* 0x000000200c00780c */ /* 0x000fe40004f24270 */
[----:B------:R-:W-:Y:S02]  /*11a70*/  ISETP.NE.AND P6, PT, R134, RZ, PT ;  /* 0x000000ff8600720c */ /* 0x000fe40003fc5270 */
[----:B------:R-:W-:Y:S02]  /*11a80*/  ISETP.LT.OR P1, PT, R0, 0x21, P1 ;  /* 0x000000210000780c */ /* 0x000fe40000f21670 */
[----:B------:R-:W-:Y:S02]  /*11a90*/  ISETP.GT.AND P3, PT, R12, 0x28, !P3 ;  /* 0x000000280c00780c */ /* 0x000fe40005f64270 */
[----:B------:R-:W-:Y:S02]  /*11aa0*/  FSEL R15, R74, -INF , !P1 ;  /* 0xff8000004a0f7808 */ /* 0x000fe40004800000 */
[----:B------:R-:W-:-:S02]  /*11ab0*/  ISETP.NE.AND P1, PT, R130, RZ, PT ;  /* 0x000000ff8200720c */ /* 0x000fc40003f25270 */
[----:B------:R-:W-:Y:S02]  /*11ac0*/  ISETP.LT.OR P3, PT, R0, 0x29, P3 ;  /* 0x000000290000780c */ /* 0x000fe40001f61670 */
[----:B------:R-:W-:Y:S02]  /*11ad0*/  ISETP.GT.AND P1, PT, R12, 0x29, !P1 ;  /* 0x000000290c00780c */ /* 0x000fe40004f24270 */
[----:B------:R-:W-:Y:S02]  /*11ae0*/  FSEL R145, R78, -INF , !P3 ;  /* 0xff8000004e917808 */ /* 0x000fe40005800000 */
        /* <DEDUP_REMOVED lines=57> */
[----:B------:R-:W-:Y:S02]  /*11e80*/  ISETP.GT.AND P1, PT, R12, 0x50, !P3 ;  /* 0x000000500c00780c */ /* 0x000fe40005f24270 */
[----:B------:R-:W-:Y:S02]  /*11e90*/  ISETP.NE.AND P3, PT, R142, RZ, PT ;  /* 0x000000ff8e00720c */ /* 0x000fe40003f65270 */
[----:B------:R-:W-:Y:S02]  /*11ea0*/  ISETP.LT.OR P1, PT, R0, 0x51, P1 ;  /* 0x000000510000780c */ /* 0x000fe40000f21670 */
[----:B------:R-:W-:Y:S02]  /*11eb0*/  FMNMX.FTZ R14, R61, R14, !PT ;  /* 0x0000000e3d0e7209 */ /* 0x000fe40007810000 */
[----:B------:R-:W-:Y:S02]  /*11ec0*/  FSEL R155, R66, -INF , !P1 ;  /* 0xff800000429b7808 */ /* 0x000fe40004800000 */
[----:B------:R-:W-:-:S02]  /*11ed0*/  ISETP.GT.AND P1, PT, R12, 0x51, !P2 ;  /* 0x000000510c00780c */ /* 0x000fc40005724270 */
[----:B------:R-:W-:Y:S02]  /*11ee0*/  ISETP.NE.AND P2, PT, R144, RZ, PT ;  /* 0x000000ff9000720c */ /* 0x000fe40003f45270 */
[----:B------:R-:W-:Y:S02]  /*11ef0*/  ISETP.LT.OR P1, PT, R0, 0x52, P1 ;  /* 0x000000520000780c */ /* 0x000fe40000f21670 */
[----:B------:R-:W-:Y:S02]  /*11f00*/  FMNMX.FTZ R14, R125, R14, !PT ;  /* 0x0000000e7d0e7209 */ /* 0x000fe40007810000 */
[----:B------:R-:W-:Y:S02]  /*11f10*/  FSEL R67, R67, -INF , !P1 ;  /* 0xff80000043437808 */ /* 0x000fe40004800000 */
[----:B------:R-:W-:Y:S02]  /*11f20*/  ISETP.GT.AND P1, PT, R12, 0x58, !P6 ;  /* 0x000000580c00780c */ /* 0x000fe40007724270 */
[----:B------:R-:W-:-:S02]  /*11f30*/  ISETP.NE.AND P6, PT, R118, RZ, PT ;  /* 0x000000ff7600720c */ /* 0x000fc40003fc5270 */
        /* <DEDUP_REMOVED lines=45> */
[----:B------:R-:W-:Y:S01]  /*12210*/  ISETP.NE.AND P1, PT, R44, RZ, PT ;  /* 0x000000ff2c00720c */ /* 0x000fe20003f25270 */
[----:B------:R-:W0:Y:S01]  /*12220*/  SHFL.BFLY PT, R3, R14, 0x2, 0x1f ;  /* 0x0c401f000e037f89 */ /* 0x000e2200000e0000 */
[C---:B------:R-:W-:Y:S02]  /*12230*/  ISETP.GT.AND P4, PT, R12.reuse, 0x91, !P4 ;  /* 0x000000910c00780c */ /* 0x040fe40006784270 */
[----:B------:R-:W-:-:S02]  /*12240*/  ISETP.GT.AND P1, PT, R12, 0x71, !P1 ;  /* 0x000000710c00780c */ /* 0x000fc40004f24270 */
[----:B------:R-:W-:Y:S02]  /*12250*/  ISETP.GT.AND P5, PT, R12, 0x98, !P5 ;  /* 0x000000980c00780c */ /* 0x000fe40006fa4270 */
[C---:B------:R-:W-:Y:S02]  /*12260*/  ISETP.LT.OR P1, PT, R0.reuse, 0x72, P1 ;  /* 0x000000720000780c */ /* 0x040fe40000f21670 */
[----:B------:R-:W-:Y:S02]  /*12270*/  ISETP.LT.OR P4, PT, R0, 0x92, P4 ;  /* 0x000000920000780c */ /* 0x000fe40002781670 */
[----:B------:R-:W-:Y:S02]  /*12280*/  FSEL R51, R51, -INF , !P1 ;  /* 0xff80000033337808 */ /* 0x000fe40004800000 */
[----:B------:R-:W-:Y:S02]  /*12290*/  ISETP.GT.AND P1, PT, R12, 0x78, !P3 ;  /* 0x000000780c00780c */ /* 0x000fe40005f24270 */
[----:B------:R-:W-:-:S02]  /*122a0*/  ISETP.NE.AND P3, PT, R52, RZ, PT ;  /* 0x000000ff3400720c */ /* 0x000fc40003f65270 */
[C---:B------:R-:W-:Y:S02]  /*122b0*/  ISETP.LT.OR P1, PT, R0.reuse, 0x79, P1 ;  /* 0x000000790000780c */ /* 0x040fe40000f21670 */
[----:B------:R-:W-:Y:S02]  /*122c0*/  ISETP.LT.OR P5, PT, R0, 0x99, P5 ;  /* 0x000000990000780c */ /* 0x000fe40002fa1670 */
[----:B------:R-:W-:Y:S02]  /*122d0*/  FSEL R165, R54, -INF , !P1 ;  /* 0xff80000036a57808 */ /* 0x000fe40004800000 */
[----:B------:R-:W-:Y:S02]  /*122e0*/  ISETP.GT.AND P1, PT, R12, 0x79, !P2 ;  /* 0x000000790c00780c */ /* 0x000fe40005724270 */
[----:B------:R-:W-:Y:S02]  /*122f0*/  ISETP.NE.AND P2, PT, R48, RZ, PT ;  /* 0x000000ff3000720c */ /* 0x000fe40003f45270 */
[----:B------:R-:W-:-:S02]  /*12300*/  ISETP.LT.OR P1, PT, R0, 0x7a, P1 ;  /* 0x0000007a0000780c */ /* 0x000fc40000f21670 */
[----:B------:R-:W-:Y:S02]  /*12310*/  FSEL R35, R35, -INF , !P4 ;  /* 0xff80000023237808 */ /* 0x000fe40006000000 */
        /* <DEDUP_REMOVED lines=45> */
[----:B0-----:R-:W-:Y:S02]  /*125f0*/  FMNMX.FTZ R24, R14, R3, !PT ;  /* 0x000000030e187209 */ /* 0x001fe40007810000 */
[----:B------:R-:W-:Y:S02]  /*12600*/  FMNMX.FTZ R30, R90, R167, !PT ;  /* 0x000000a75a1e7209 */ /* 0x000fe40007810000 */
[----:B------:R-:W-:Y:S01]  /*12610*/  ISETP.LT.OR P1, PT, R0, 0x8a, P1 ;  /* 0x0000008a0000780c */ /* 0x000fe20000f21670 */
[----:B------:R-:W0:Y:S01]  /*12620*/  SHFL.BFLY PT, R3, R24, 0x1, 0x1f ;  /* 0x0c201f0018037f89 */ /* 0x000e2200000e0000 */
[----:B------:R-:W-:-:S02]  /*12630*/  FMNMX.FTZ R32, R169, R30, !PT ;  /* 0x0000001ea9207209 */ /* 0x000fc40007810000 */
[----:B------:R-:W-:Y:S02]  /*12640*/  FSEL R31, R31, -INF , !P1 ;  /* 0xff8000001f1f7808 */ /* 0x000fe40004800000 */
[----:B------:R-:W-:-:S04]  /*12650*/  FMNMX.FTZ R32, R171, R32, !PT ;  /* 0x00000020ab207209 */ /* 0x000fc80007810000 */
[----:B------:R-:W-:-:S04]  /*12660*/  FMNMX.FTZ R32, R173, R32, !PT ;  /* 0x00000020ad207209 */ /* 0x000fc80007810000 */
[----:B------:R-:W-:Y:S02]  /*12670*/  FMNMX.FTZ R32, R175, R32, !PT ;  /* 0x00000020af207209 */ /* 0x000fe40007810000 */
[----:B0-----:R-:W-:-:S04]  /*12680*/  FMNMX.FTZ R3, R24, R3, !PT ;  /* 0x0000000318037209 */ /* 0x001fc80007810000 */
[----:B------:R-:W-:Y:S01]  /*12690*/  FSETP.NEU.FTZ.AND P1, PT, R3, -INF , PT ;  /* 0xff8000000300780b */ /* 0x000fe20003f3d000 */
[----:B------:R-:W-:-:S05]  /*126a0*/  FFMA.FTZ R179, R2, R3, -8 ;  /* 0xc100000002b37423 */ /* 0x000fca0000010003 */
[----:B------:R-:W-:Y:S02]  /*126b0*/  FSEL R179, R179, RZ, P1 ;  /* 0x000000ffb3b37208 */ /* 0x000fe40000800000 */
[----:B------:R-:W-:Y:S02]  /*126c0*/  ISETP.GT.AND P1, PT, R12, 0x90, !P6 ;  /* 0x000000900c00780c */ /* 0x000fe40007724270 */
[----:B------:R-:W-:Y:S01]  /*126d0*/  ISETP.NE.AND P6, PT, R28, RZ, PT ;  /* 0x000000ff1c00720c */ /* 0x000fe20003fc5270 */
[----:B------:R-:W-:-:S01]  /*126e0*/  FFMA.FTZ R26, R2, R107, -R179 ;  /* 0x0000006b021a7223 */ /* 0x000fc200000108b3 */
[----:B------:R-:W-:Y:S01]  /*126f0*/  ISETP.LT.OR P1, PT, R0, 0x91, P1 ;  /* 0x000000910000780c */ /* 0x000fe20000f21670 */
[----:B------:R-:W-:-:S01]  /*12700*/  FFMA.FTZ R107, R2, R93, -R179 ;  /* 0x0000005d026b7223 */ /* 0x000fc200000108b3 */
[C-C-:B------:R-:W-:Y:S01]  /*12710*/  FFMA.FTZ R93, R2.reuse, R97, -R179.reuse ;  /* 0x00000061025d7223 */ /* 0x140fe200000108b3 */
[----:B------:R-:W-:-:S01]  /*12720*/  FFMA.FTZ R97, R2, R101, -R179 ;  /* 0x0000006502617223 */ /* 0x000fc200000108b3 */
[----:B------:R-:W-:Y:S01]  /*12730*/  FSEL R99, R34, -INF , !P1 ;  /* 0xff80000022637808 */ /* 0x000fe20004800000 */
[----:B------:R-:W-:-:S01]  /*12740*/  FFMA.FTZ R101, R2, R41, -R179 ;  /* 0x0000002902657223 */ /* 0x000fc200000108b3 */
[----:B------:R-:W-:Y:S01]  /*12750*/  FMNMX.FTZ R34, R177, R32, !PT ;  /* 0x00000020b1227209 */ /* 0x000fe20007810000 */
[----:B------:R-:W-:-:S01]  /*12760*/  FFMA.FTZ R24, R2, R109, -R179 ;  /* 0x0000006d02187223 */ /* 0x000fc200000108b3 */
        /* <DEDUP_REMOVED lines=11> */
[C-C-:B------:R-:W-:Y:S01]  /*12820*/  FFMA.FTZ R113, R2.reuse, R113, -R179.reuse ;  /* 0x0000007102717223 */ /* 0x140fe200000108b3 */
[----:B------:R-:W-:Y:S01]  /*12830*/  FSEL R39, R39, -INF , !P1 ;  /* 0xff80000027277808 */ /* 0x000fe20004800000 */
[C-C-:B------:R-:W-:Y:S01]  /*12840*/  FFMA.FTZ R115, R2.reuse, R115, -R179.reuse ;  /* 0x0000007302737223 */ /* 0x140fe200000108b3 */
[----:B------:R-:W-:Y:S01]  /*12850*/  FMNMX.FTZ R36, R145, R34, !PT ;  /* 0x0000002291247209 */ /* 0x000fe20007810000 */
[----:B------:R-:W-:Y:S01]  /*12860*/  MUFU.EX2 R14, R88 ;  /* 0x00000058000e7308 */ /* 0x000fe20000000800 */
[----:B------:R-:W-:-:S01]  /*12870*/  FFMA.FTZ R73, R2, R73, -R179 ;  /* 0x0000004902497223 */ /* 0x000fc200000108b3 */
[C-C-:B------:R-:W-:Y:S01]  /*12880*/  FFMA.FTZ R77, R2.reuse, R77, -R179.reuse ;  /* 0x0000004d024d7223 */ /* 0x140fe200000108b3 */
        /* <DEDUP_REMOVED lines=13> */
[----:B------:R-:W0:Y:S01]  /*12960*/  MUFU.EX2 R107, R107 ;  /* 0x0000006b006b7308 */ /* 0x000e220000000800 */
        /* <DEDUP_REMOVED lines=16> */
[----:B0-----:R-:W-:Y:S01]  /*12a70*/  F2FP.SATFINITE.E4M3.F32.PACK_AB_MERGE_C R184, R107, R26, RZ ;  /* 0x0000001a6bb8723e */ /* 0x001fe200048070ff */
[C-C-:B------:R-:W-:Y:S01]  /*12a80*/  FFMA.FTZ R54, R2.reuse, R139, -R179.reuse ;  /* 0x0000008b02367223 */ /* 0x140fe200000108b3 */
[----:B------:R-:W-:Y:S01]  /*12a90*/  FMNMX.FTZ R42, R63, R42, !PT ;  /* 0x0000002a3f2a7209 */ /* 0x000fe20007810000 */
[C-C-:B------:R-:W-:Y:S01]  /*12aa0*/  FFMA.FTZ R29, R2.reuse, R29, -R179.reuse ;  /* 0x0000001d021d7223 */ /* 0x140fe200000108b3 */
[----:B------:R-:W-:Y:S01]  /*12ab0*/  F2FP.SATFINITE.E4M3.F32.PACK_AB_MERGE_C R184, R89, R14, R184 ;  /* 0x0000000e59b8723e */ /* 0x000fe200048070b8 */
[--C-:B------:R-:W-:Y:S01]  /*12ac0*/  FFMA.FTZ R52, R2, R137, -R179.reuse ;  /* 0x0000008902347223 */ /* 0x100fe200000108b3 */
[----:B------:R-:W-:Y:S01]  /*12ad0*/  FMNMX.FTZ R42, R155, R42, !PT ;  /* 0x0000002a9b2a7209 */ /* 0x000fe20007810000 */
[----:B------:R-:W-:Y:S01]  /*12ae0*/  MUFU.EX2 R93, R93 ;  /* 0x0000005d005d7308 */ /* 0x000fe20000000800 */
[----:B------:R-:W-:Y:S01]  /*12af0*/  ISETP.NE.AND P6, PT, R224, 0x1, PT ;  /* 0x00000001e000780c */ /* 0x000fe20003fc5270 */
[C-C-:B------:R-:W-:Y:S01]  /*12b00*/  FFMA.FTZ R25, R2.reuse, R25, -R179.reuse ;  /* 0x0000001902197223 */ /* 0x140fe200000108b3 */
[----:B------:R-:W-:Y:S01]  /*12b10*/  FMNMX.FTZ R42, R67, R42, !PT ;  /* 0x0000002a432a7209 */ /* 0x000fe20007810000 */
[C-C-:B------:R-:W-:Y:S01]  /*12b20*/  FFMA.FTZ R33, R2.reuse, R33, -R179.reuse ;  /* 0x0000002102217223 */ /* 0x140fe200000108b3 */
[----:B------:R-:W-:-:S02]  /*12b30*/  FFMA.FTZ R56, R2, R141, -R179 ;  /* 0x0000008d02387223 */ /* 0x000fc400000108b3 */
        /* <DEDUP_REMOVED lines=10> */
[----:B------:R-:W-:Y:S01]  /*12be0*/  MUFU.EX2 R73, R73 ;  /* 0x0000004900497308 */ /* 0x000fe20000000800 */
[----:B0-----:R-:W-:Y:S02]  /*12bf0*/  F2FP.SATFINITE.E4M3.F32.PACK_AB_MERGE_C R186, R97, R28, RZ ;  /* 0x0000001c61ba723e */ /* 0x001fe400048070ff */
[----:B------:R-:W-:Y:S02]  /*12c00*/  FMNMX.FTZ R46, R51, R46, !PT ;  /* 0x0000002e332e7209 */ /* 0x000fe40007810000 */
[----:B------:R-:W-:Y:S02]  /*12c10*/  F2FP.SATFINITE.E4M3.F32.PACK_AB_MERGE_C R186, R93, R24, R186 ;  /* 0x000000185dba723e */ /* 0x000fe400048070ba */
        /* <DEDUP_REMOVED lines=12> */
[----:B------:R-:W-:Y:S03]  /*12ce0*/  MUFU.EX2 R36, R119 ;  /* 0x0000007700247308 */ /* 0x000fe60000000800 */
[----:B------:R-:W-:-:S04]  /*12cf0*/  FMNMX.FTZ R48, R35, R48, !PT ;  /* 0x0000003023307209 */ /* 0x000fc80007810000 */
[----:B------:R-:W-:Y:S01]  /*12d00*/  FMNMX.FTZ R48, R41, R48, !PT ;  /* 0x0000003029307209 */ /* 0x000fe20007810000 */
[----:B------:R-:W0:Y:S03]  /*12d10*/  MUFU.EX2 R85, R85 ;  /* 0x0000005500557308 */ /* 0x000e260000000800 */
[----:B------:R-:W-:Y:S01]  /*12d20*/  FMNMX.FTZ R0, R39, R48, !PT ;  /* 0x0000003027007209 */ /* 0x000fe20007810000 */
[----:B------:R-:W-:-:S04]  /*12d30*/  FFMA.FTZ R48, R2, R133, -R179 ;  /* 0x0000008502307223 */ /* 0x000fc800000108b3 */
[----:B------:R-:W1:Y:S01]  /*12d40*/  SHFL.BFLY PT, R109, R0, 0x2, 0x1f ;  /* 0x0c401f00006d7f89 */ /* 0x000e6200000e0000 */
[----:B------:R-:W-:Y:S08]  /*12d50*/  MUFU.EX2 R40, R121 ;  /* 0x0000007900287308 */ /* 0x000ff00000000800 */
[----:B------:R-:W-:Y:S01]  /*12d60*/  MUFU.EX2 R57, R57 ;  /* 0x0000003900397308 */ /* 0x000fe20000000800 */
[----:B0-----:R-:W-:-:S04]  /*12d70*/  F2FP.SATFINITE.E4M3.F32.PACK_AB_MERGE_C R182, R85, R36, RZ ;  /* 0x0000002455b6723e */ /* 0x001fc800048070ff */
[----:B------:R-:W-:-:S03]  /*12d80*/  F2FP.SATFINITE.E4M3.F32.PACK_AB_MERGE_C R182, R81, R34, R182 ;  /* 0x0000002251b6723e */ /* 0x000fc600048070b6 */
[----:B------:R-:W-:Y:S01]  /*12d90*/  MUFU.EX2 R42, R123 ;  /* 0x0000007b002a7308 */ /* 0x000fe20000000800 */
[----:B-1----:R-:W-:-:S07]  /*12da0*/  FMNMX.FTZ R58, R0, R109, !PT ;  /* 0x0000006d003a7209 */ /* 0x002fce0007810000 */
[----:B------:R-:W0:Y:S01]  /*12db0*/  MUFU.EX2 R61, R61 ;  /* 0x0000003d003d7308 */ /* 0x000e220000000800 */
[----:B------:R-:W-:-:S01]  /*12dc0*/  FFMA.FTZ R109, R2, R143, -R179 ;  /* 0x0000008f026d7223 */ /* 0x000fc200000108b3 */
[----:B------:R-:W1:Y:S06]  /*12dd0*/  SHFL.BFLY PT, R111, R58, 0x1, 0x1f ;  /* 0x0c201f003a6f7f89 */ /* 0x000e6c00000e0000 */
[----:B------:R-:W-:Y:S08]  /*12de0*/  MUFU.EX2 R46, R127 ;  /* 0x0000007f002e7308 */ /* 0x000ff00000000800 */
[----:B------:R-:W2:Y:S01]  /*12df0*/  MUFU.EX2 R69, R69 ;  /* 0x0000004500457308 */ /* 0x000ea20000000800 */
[----:B0-----:R-:W-:-:S04]  /*12e00*/  F2FP.SATFINITE.E4M3.F32.PACK_AB_MERGE_C R176, R61, R42, RZ ;  /* 0x0000002a3db0723e */ /* 0x001fc800048070ff */
[----:B------:R-:W-:-:S03]  /*12e10*/  F2FP.SATFINITE.E4M3.F32.PACK_AB_MERGE_C R176, R57, R40, R176 ;  /* 0x0000002839b0723e */ /* 0x000fc600048070b0 */
[----:B------:R-:W-:Y:S01]  /*12e20*/  MUFU.EX2 R44, R125 ;  /* 0x0000007d002c7308 */ /* 0x000fe20000000800 */
[----:B-1----:R-:W-:-:S04]  /*12e30*/  FMNMX.FTZ R0, R58, R111, !PT ;  /* 0x0000006f3a007209 */ /* 0x002fc80007810000 */
[----:B------:R-:W-:Y:S01]  /*12e40*/  FSETP.NEU.FTZ.AND P1, PT, R0, -INF , PT ;  /* 0xff8000000000780b */ /* 0x000fe20003f3d000 */
[----:B------:R-:W-:-:S02]  /*12e50*/  FFMA.FTZ R58, R2, R0, -8 ;  /* 0xc1000000023a7423 */ /* 0x000fc40000010000 */
[----:B------:R-:W-:Y:S01]  /*12e60*/  MUFU.EX2 R65, R65 ;  /* 0x0000004100417308 */ /* 0x000fe20000000800 */
[----:B--2---:R-:W-:Y:S02]  /*12e70*/  F2FP.SATFINITE.E4M3.F32.PACK_AB_MERGE_C R178, R69, R46, RZ ;  /* 0x0000002e45b2723e */ /* 0x004fe400048070ff */
[----:B------:R-:W-:-:S05]  /*12e80*/  FSEL R58, R58, RZ, P1 ;  /* 0x000000ff3a3a7208 */ /* 0x000fca0000800000 */
        /* <DEDUP_REMOVED lines=8> */
[----:B------:R-:W-:Y:S01]  /*12f10*/  MUFU.EX2 R37, R37 ;  /* 0x0000002500257308 */ /* 0x000fe20000000800 */
[----:B------:R-:W-:-:S01]  /*12f20*/  FFMA.FTZ R111, R2, R175, -R58 ;  /* 0x000000af026f7223 */ /* 0x000fc2000001083a */
[----:B------:R-:W-:Y:S01]  /*12f30*/  FADD.FTZ R84, R26, R67 ;  /* 0x000000431a547221 */ /* 0x000fe20000010000 */
[----:B------:R-:W-:-:S01]  /*12f40*/  FFMA.FTZ R68, R2, R177, -R58 ;  /* 0x000000b102447223 */ /* 0x000fc2000001083a */
[C-C-:B------:R-:W-:Y:S01]  /*12f50*/  FFMA.FTZ R103, R2.reuse, R103, -R58.reuse ;  /* 0x0000006702677223 */ /* 0x140fe2000001083a */
[----:B------:R-:W-:-:S01]  /*12f60*/  FFMA.FTZ R15, R2, R15, -R58 ;  /* 0x0000000f020f7223 */ /* 0x000fc2000001083a */
[----:B------:R-:W-:Y:S01]  /*12f70*/  FADD.FTZ R115, R107, R84 ;  /* 0x000000546b737221 */ /* 0x000fe20000010000 */
[----:B------:R-:W-:-:S01]  /*12f80*/  FFMA.FTZ R84, R2, R71, -R58 ;  /* 0x0000004702547223 */ /* 0x000fc2000001083a */
[----:B------:R-:W0:Y:S01]  /*12f90*/  MUFU.EX2 R62, R62 ;  /* 0x0000003e003e7308 */ /* 0x000e220000000800 */
[----:B------:R-:W-:-:S01]  /*12fa0*/  FFMA.FTZ R70, R2, R75, -R58 ;  /* 0x0000004b02467223 */ /* 0x000fc2000001083a */
[----:B------:R-:W-:Y:S01]  /*12fb0*/  FADD.FTZ R86, R24, R115 ;  /* 0x0000007318567221 */ /* 0x000fe20000010000 */
[----:B------:R-:W-:-:S01]  /*12fc0*/  FFMA.FTZ R72, R2, R145, -R58 ;  /* 0x0000009102487223 */ /* 0x000fc2000001083a */
[C-C-:B------:R-:W-:Y:S01]  /*12fd0*/  FFMA.FTZ R79, R2.reuse, R79, -R58.reuse ;  /* 0x0000004f024f7223 */ /* 0x140fe2000001083a */
[----:B------:R-:W-:-:S01]  /*12fe0*/  FFMA.FTZ R74, R2, R147, -R58 ;  /* 0x00000093024a7223 */ /* 0x000fc2000001083a */
[----:B------:R-:W-:Y:S01]  /*12ff0*/  FADD.FTZ R115, R93, R86 ;  /* 0x000000565d737221 */ /* 0x000fe20000010000 */
[----:B------:R-:W-:-:S01]  /*13000*/  FFMA.FTZ R43, R2, R43, -R58 ;  /* 0x0000002b022b7223 */ /* 0x000fc2000001083a */
[----:B------:R-:W1:Y:S01]  /*13010*/  MUFU.EX2 R64, R64 ;  /* 0x0000004000407308 */ /* 0x000e620000000800 */
[----:B------:R-:W-:-:S01]  /*13020*/  FFMA.FTZ R75, R2, R83, -R58 ;  /* 0x00000053024b7223 */ /* 0x000fc2000001083a */
[----:B------:R-:W-:Y:S01]  /*13030*/  FADD.FTZ R88, R28, R115 ;  /* 0x000000731c587221 */ /* 0x000fe20000010000 */
        /* <DEDUP_REMOVED lines=9> */
[C-C-:B------:R-:W-:Y:S01]  /*130d0*/  FFMA.FTZ R87, R2.reuse, R63, -R58.reuse ;  /* 0x0000003f02577223 */ /* 0x140fe2000001083a */
[----:B------:R-:W-:-:S01]  /*130e0*/  FFMA.FTZ R63, R2, R155, -R58 ;  /* 0x0000009b023f7223 */ /* 0x000fc2000001083a */
[----:B------:R-:W-:Y:S01]  /*130f0*/  FFMA.FTZ R67, R2, R157, -R58 ;  /* 0x0000009d02437223 */ /* 0x000fe2000001083a */
[----:B------:R-:W-:Y:S01]  /*13100*/  F2FP.SATFINITE.E4M3.F32.PACK_AB_MERGE_C R178, R65, R44, R178 ;  /* 0x0000002c41b2723e */ /* 0x000fe200048070b2 */
        /* <DEDUP_REMOVED lines=12> */
[C-C-:B------:R-:W-:Y:S01]  /*131d0*/  FFMA.FTZ R91, R2.reuse, R91, -R58.reuse ;  /* 0x0000005b025b7223 */ /* 0x140fe2000001083a */
[----:B------:R-:W-:Y:S01]  /*131e0*/  F2FP.SATFINITE.E4M3.F32.PACK_AB_MERGE_C R64, R113, R64, RZ ;  /* 0x000000407140723e */ /* 0x000fe200048070ff */
[C-C-:B------:R-:W-:Y:S01]  /*131f0*/  FFMA.FTZ R95, R2.reuse, R95, -R58.reuse ;  /* 0x0000005f025f7223 */ /* 0x140fe2000001083a */
[----:B------:R-:W-:-:S01]  /*13200*/  FFMA.FTZ R31, R2, R31, -R58 ;  /* 0x0000001f021f7223 */ /* 0x000fc2000001083a */
[----:B------:R-:W2:Y:S01]  /*13210*/  MUFU.EX2 R68, R68 ;  /* 0x0000004400447308 */ /* 0x000ea20000000800 */
[----:B0-----:R-:W-:-:S01]  /*13220*/  FADD.FTZ R86, R66, R115 ;  /* 0x0000007342567221 */ /* 0x001fc20000010000 */
[----:B------:R-:W-:Y:S01]  /*13230*/  FADD.FTZ R115, R73, R88 ;  /* 0x0000005849737221 */ /* 0x000fe20000010000 */
[----:B------:R-:W-:Y:S01]  /*13240*/  F2FP.SATFINITE.E4M3.F32.PACK_AB_MERGE_C R185, R62, R37, R64 ;  /* 0x000000253eb9723e */ /* 0x000fe20004807040 */
[----:B------:R-:W-:Y:S01]  /*13250*/  FFMA.FTZ R99, R2, R99, -R58 ;  /* 0x0000006302637223 */ /* 0x000fe2000001083a */
[----:B------:R-:W0:Y:S01]  /*13260*/  @P6 LDC R37, c[0x0][0x44c] ;  /* 0x00011300ff256b82 */ /* 0x000e220000000800 */
[----:B------:R-:W-:-:S01]  /*13270*/  FADD.FTZ R88, R32, R115 ;  /* 0x0000007320587221 */ /* 0x000fc20000010000 */
[----:B------:R-:W-:Y:S01]  /*13280*/  FFMA.FTZ R35, R2, R35, -R58 ;  /* 0x0000002302237223 */ /* 0x000fe2000001083a */
[----:B------:R-:W3:Y:S01]  /*13290*/  MUFU.EX2 R103, R103 ;  /* 0x0000006700677308 */ /* 0x000ee20000000800 */
[----:B-1----:R-:W-:-:S01]  /*132a0*/  FADD.FTZ R107, R111, R86 ;  /* 0x000000566f6b7221 */ /* 0x002fc20000010000 */
[----:B------:R-:W-:Y:S01]  /*132b0*/  FADD.FTZ R97, R77, R88 ;  /* 0x000000584d617221 */ /* 0x000fe20000010000 */
[----:B------:R-:W-:-:S01]  /*132c0*/  FFMA.FTZ R41, R2, R41, -R58 ;  /* 0x0000002902297223 */ /* 0x000fc2000001083a */
[----:B------:R-:W-:-:S02]  /*132d0*/  FFMA.FTZ R39, R2, R39, -R58 ;  /* 0x0000002702277223 */ /* 0x000fc4000001083a */
[----:B------:R-:W-:-:S02]  /*132e0*/  FADD.FTZ R32, R34, R97 ;  /* 0x0000006122207221 */ /* 0x000fc40000010000 */
[----:B------:R-:W1:Y:S01]  /*132f0*/  MUFU.EX2 R15, R15 ;  /* 0x0000000f000f7308 */ /* 0x000e620000000800 */
[----:B--2---:R-:W-:-:S01]  /*13300*/  FADD.FTZ R86, R68, R107 ;  /* 0x0000006b44567221 */ /* 0x004fc20000010000 */
[----:B------:R-:W-:-:S04]  /*13310*/  FADD.FTZ R77, R81, R32 ;  /* 0x00000020514d7221 */ /* 0x000fc80000010000 */
[----:B------:R-:W-:Y:S02]  /*13320*/  FADD.FTZ R32, R36, R77 ;  /* 0x0000004d24207221 */ /* 0x000fe40000010000 */
[----:B------:R-:W2:Y:S01]  /*13330*/  MUFU.EX2 R70, R70 ;  /* 0x0000004600467308 */ /* 0x000ea20000000800 */
[----:B---3--:R-:W-:-:S01]  /*13340*/  FADD.FTZ R86, R103, R86 ;  /* 0x0000005667567221 */ /* 0x008fc20000010000 */
[----:B------:R-:W-:Y:S01]  /*13350*/  FADD.FTZ R85, R85, R32 ;  /* 0x0000002055557221 */ /* 0x000fe20000010000 */
[----:B------:R-:W-:Y:S01]  /*13360*/  F2FP.SATFINITE.E4M3.F32.PACK_AB_MERGE_C R68, R103, R68, RZ ;  /* 0x000000446744723e */ /* 0x000fe200048070ff */
[----:B0-----:R-:W-:-:S04]  /*13370*/  @P6 IMAD.HI.U32 R37, R202, R37, RZ ;  /* 0x00000025ca256227 */ /* 0x001fc800078e00ff */
[----:B------:R-:W-:-:S01]  /*13380*/  FADD.FTZ R30, R40, R85 ;  /* 0x00000055281e7221 */ /* 0x000fc20000010000 */
[----:B------:R-:W-:Y:S01]  /*13390*/  F2FP.SATFINITE.E4M3.F32.PACK_AB_MERGE_C R187, R111, R66, R68 ;  /* 0x000000426fbb723e */ /* 0x000fe20004807044 */
[----:B------:R-:W0:Y:S02]  /*133a0*/  MUFU.EX2 R72, R72 ;  /* 0x0000004800487308 */ /* 0x000e240000000800 */
[----:B------:R-:W-:-:S04]  /*133b0*/  FADD.FTZ R73, R57, R30 ;  /* 0x0000001e39497221 */ /* 0x000fc80000010000 */
[----:B------:R-:W-:Y:S02]  /*133c0*/  FADD.FTZ R42, R42, R73 ;  /* 0x000000492a2a7221 */ /* 0x000fe40000010000 */
[----:B------:R-:W3:Y:S02]  /*133d0*/  MUFU.EX2 R79, R79 ;  /* 0x0000004f004f7308 */ /* 0x000ee40000000800 */
[----:B------:R-:W-:-:S04]  /*133e0*/  FADD.FTZ R61, R61, R42 ;  /* 0x0000002a3d3d7221 */ /* 0x000fc80000010000 */
[----:B------:R-:W-:Y:S02]  /*133f0*/  FADD.FTZ R30, R44, R61 ;  /* 0x0000003d2c1e7221 */ /* 0x000fe40000010000 */
[----:B------:R-:W4:Y:S02]  /*13400*/  MUFU.EX2 R74, R74 ;  /* 0x0000004a004a7308 */ /* 0x000f240000000800 */
[----:B------:R-:W-:-:S04]  /*13410*/  FADD.FTZ R65, R65, R30 ;  /* 0x0000001e41417221 */ /* 0x000fc80000010000 */
[----:B------:R-:W-:Y:S02]  /*13420*/  FADD.FTZ R46, R46, R65 ;  /* 0x000000412e2e7221 */ /* 0x000fe40000010000 */
[----:B------:R1:W-:Y:S02]  /*13430*/  MUFU.EX2 R26, R43 ;  /* 0x0000002b001a7308 */ /* 0x0003e40000000800 */
[----:B------:R-:W-:-:S06]  /*13440*/  FADD.FTZ R69, R69, R46 ;  /* 0x0000002e45457221 */ /* 0x000fcc0000010000 */
[----:B------:R-:W5:Y:S01]  /*13450*/  MUFU.EX2 R75, R75 ;  /* 0x0000004b004b7308 */ /* 0x000f620000000800 */
[----:B-1----:R-:W-:-:S04]  /*13460*/  FADD.FTZ R43, R15, R86 ;  /* 0x000000560f2b7221 */ /* 0x002fc80000010000 */
[----:B--2---:R-:W-:-:S03]  /*13470*/  FADD.FTZ R43, R70, R43 ;  /* 0x0000002b462b7221 */ /* 0x004fc60000010000 */
[----:B------:R-:W1:Y:S01]  /*13480*/  MUFU.EX2 R76, R76 ;  /* 0x0000004c004c7308 */ /* 0x000e620000000800 */
[----:B0-----:R-:W-:-:S01]  /*13490*/  FADD.FTZ R24, R72, R43 ;  /* 0x0000002b48187221 */ /* 0x001fc20000010000 */
[----:B---3--:R-:W-:-:S03]  /*134a0*/  F2FP.SATFINITE.E4M3.F32.PACK_AB_MERGE_C R72, R79, R72, RZ ;  /* 0x000000484f48723e */ /* 0x008fc600048070ff */
[----:B------:R-:W-:Y:S01]  /*134b0*/  FADD.FTZ R43, R79, R24 ;  /* 0x000000184f2b7221 */ /* 0x000fe20000010000 */
[----:B------:R-:W-:Y:S02]  /*134c0*/  F2FP.SATFINITE.E4M3.F32.PACK_AB_MERGE_C R181, R70, R15, R72 ;  /* 0x0000000f46b5723e */ /* 0x000fe40004807048 */
[----:B------:R-:W0:Y:S01]  /*134d0*/  MUFU.EX2 R83, R83 ;  /* 0x0000005300537308 */ /* 0x000e220000000800 */
[----:B----4-:R-:W-:-:S04]  /*134e0*/  FADD.FTZ R24, R74, R43 ;  /* 0x0000002b4a187221 */ /* 0x010fc80000010000 */
[----:B-----5:R-:W-:-:S03]  /*134f0*/  FADD.FTZ R43, R75, R24 ;  /* 0x000000184b2b7221 */ /* 0x020fc60000010000 */
        /* <DEDUP_REMOVED lines=21> */
[----:B--2---:R-:W-:-:S07]  /*13650*/  F2FP.SATFINITE.E4M3.F32.PACK_AB_MERGE_C R34, R45, R38, RZ ;  /* 0x000000262d22723e */ /* 0x004fce00048070ff */
[----:B------:R-:W2:Y:S01]  /*13660*/  MUFU.EX2 R101, R101 ;  /* 0x0000006500657308 */ /* 0x000ea20000000800 */
[----:B-1----:R-:W-:-:S07]  /*13670*/  FADD.FTZ R43, R67, R32 ;  /* 0x00000020432b7221 */ /* 0x002fce0000010000 */
[----:B------:R-:W1:Y:S01]  /*13680*/  MUFU.EX2 R84, R84 ;  /* 0x0000005400547308 */ /* 0x000e620000000800 */
[----:B0-----:R-:W-:-:S07]  /*13690*/  FADD.FTZ R32, R12, R69 ;  /* 0x000000450c207221 */ /* 0x001fce0000010000 */
[----:B------:R-:W-:Y:S01]  /*136a0*/  MUFU.EX2 R71, R71 ;  /* 0x0000004700477308 */ /* 0x000fe20000000800 */
[C---:B--2---:R-:W-:Y:S01]  /*136b0*/  F2FP.SATFINITE.E4M3.F32.PACK_AB_MERGE_C R172, R101.reuse, R12, R34 ;  /* 0x0000000c65ac723e */ /* 0x044fe20004807022 */
[----:B------:R-:W-:-:S04]  /*136c0*/  FADD.FTZ R101, R101, R32 ;  /* 0x0000002065657221 */ /* 0x000fc80000010000 */
[----:B------:R-:W-:Y:S02]  /*136d0*/  FADD.FTZ R38, R38, R101 ;  /* 0x0000006526267221 */ /* 0x000fe40000010000 */
[----:B------:R-:W-:Y:S01]  /*136e0*/  MUFU.EX2 R28, R28 ;  /* 0x0000001c001c7308 */ /* 0x000fe20000000800 */
[----:B-1----:R-:W-:-:S01]  /*136f0*/  FADD.FTZ R12, R84, R43 ;  /* 0x0000002b540c7221 */ /* 0x002fc20000010000 */
[----:B------:R-:W-:Y:S01]  /*13700*/  FADD.FTZ R45, R45, R38 ;  /* 0x000000262d2d7221 */ /* 0x000fe20000010000 */
[----:B------:R-:W-:-:S04]  /*13710*/  F2FP.SATFINITE.E4M3.F32.PACK_AB_MERGE_C R67, R84, R67, RZ ;  /* 0x000000435443723e */ /* 0x000fc800048070ff */
[----:B------:R-:W-:Y:S01]  /*13720*/  F2FP.SATFINITE.E4M3.F32.PACK_AB_MERGE_C R179, R82, R63, R67 ;  /* 0x0000003f52b3723e */ /* 0x000fe20004807043 */
[----:B------:R-:W-:Y:S08]  /*13730*/  MUFU.EX2 R50, R50 ;  /* 0x0000003200327308 */ /* 0x000ff00000000800 */
[----:B------:R-:W0:Y:S08]  /*13740*/  MUFU.EX2 R53, R53 ;  /* 0x0000003500357308 */ /* 0x000e300000000800 */
[----:B------:R-:W-:Y:S08]  /*13750*/  MUFU.EX2 R47, R47 ;  /* 0x0000002f002f7308 */ /* 0x000ff00000000800 */
[----:B------:R-:W-:Y:S01]  /*13760*/  MUFU.EX2 R48, R48 ;  /* 0x0000003000307308 */ /* 0x000fe20000000800 */
[----:B0-----:R-:W-:-:S07]  /*13770*/  F2FP.SATFINITE.E4M3.F32.PACK_AB_MERGE_C R34, R53, R50, RZ ;  /* 0x000000323522723e */ /* 0x001fce00048070ff */
[----:B------:R-:W0:Y:S08]  /*13780*/  MUFU.EX2 R49, R49 ;  /* 0x0000003100317308 */ /* 0x000e300000000800 */
[----:B------:R-:W1:Y:S08]  /*13790*/  MUFU.EX2 R14, R14 ;  /* 0x0000000e000e7308 */ /* 0x000e700000000800 */
[----:B------:R2:W-:Y:S01]  /*137a0*/  MUFU.EX2 R30, R27 ;  /* 0x0000001b001e7308 */ /* 0x0005e20000000800 */
[C---:B0-----:R-:W-:Y:S01]  /*137b0*/  F2FP.SATFINITE.E4M3.F32.PACK_AB_MERGE_C R174, R49.reuse, R48, R34 ;  /* 0x0000003031ae723e */ /* 0x041fe20004807022 */
[----:B------:R-:W-:Y:S01]  /*137c0*/  FADD.FTZ R48, R48, R45 ;  /* 0x0000002d30307221 */ /* 0x000fe20000010000 */
[----:B------:R-:W0:Y:S03]  /*137d0*/  @P6 LDC R34, c[0x0][0x450] ;  /* 0x00011400ff226b82 */ /* 0x000e260000000800 */
[----:B------:R-:W-:-:S02]  /*137e0*/  FADD.FTZ R49, R49, R48 ;  /* 0x0000003031317221 */ /* 0x000fc40000010000 */
[----:B------:R-:W3:Y:S01]  /*137f0*/  MUFU.EX2 R51, R51 ;  /* 0x0000003300337308 */ /* 0x000ee20000000800 */
[----:B--2---:R-:W-:-:S01]  /*13800*/  FADD.FTZ R27, R71, R12 ;  /* 0x0000000c471b7221 */ /* 0x004fc20000010000 */
[----:B------:R-:W-:-:S03]  /*13810*/  FADD.FTZ R50, R50, R49 ;  /* 0x0000003132327221 */ /* 0x000fc60000010000 */
[----:B------:R-:W-:Y:S01]  /*13820*/  FADD.FTZ R27, R26, R27 ;  /* 0x0000001b1a1b7221 */ /* 0x000fe20000010000 */
[----:B------:R-:W-:-:S02]  /*13830*/  FADD.FTZ R53, R53, R50 ;  /* 0x0000003235357221 */ /* 0x000fc40000010000 */
[----:B------:R-:W2:Y:S01]  /*13840*/  MUFU.EX2 R165, R165 ;  /* 0x000000a500a57308 */ /* 0x000ea20000000800 */
[----:B------:R-:W-:-:S01]  /*13850*/  FADD.FTZ R32, R28, R27 ;  /* 0x0000001b1c207221 */ /* 0x000fc20000010000 */
[----:B------:R-:W-:-:S03]  /*13860*/  F2FP.SATFINITE.E4M3.F32.PACK_AB_MERGE_C R27, R47, R28, RZ ;  /* 0x0000001c2f1b723e */ /* 0x000fc600048070ff */
[----:B------:R-:W-:Y:S01]  /*13870*/  FADD.FTZ R47, R47, R32 ;  /* 0x000000202f2f7221 */ /* 0x000fe20000010000 */
[----:B------:R-:W-:Y:S02]  /*13880*/  F2FP.SATFINITE.E4M3.F32.PACK_AB_MERGE_C R173, R26, R71, R27 ;  /* 0x000000471aad723e */ /* 0x000fe4000480701b */
[----:B------:R-:W-:Y:S01]  /*13890*/  MUFU.EX2 R54, R54 ;  /* 0x0000003600367308 */ /* 0x000fe20000000800 */
[----:B-1----:R-:W-:-:S04]  /*138a0*/  FADD.FTZ R28, R14, R47 ;  /* 0x0000002f0e1c7221 */ /* 0x002fc80000010000 */
[----:B---3--:R-:W-:-:S03]  /*138b0*/  FADD.FTZ R32, R51, R28 ;  /* 0x0000001c33207221 */ /* 0x008fc60000010000 */
[----:B------:R-:W-:Y:S01]  /*138c0*/  MUFU.EX2 R29, R29 ;  /* 0x0000001d001d7308 */ /* 0x000fe20000000800 */
[----:B--2---:R-:W-:-:S07]  /*138d0*/  FADD.FTZ R15, R165, R32 ;  /* 0x00000020a50f7221 */ /* 0x004fce0000010000 */
[----:B------:R-:W1:Y:S08]  /*138e0*/  MUFU.EX2 R24, R55 ;  /* 0x0000003700187308 */ /* 0x000e700000000800 */
[----:B------:R-:W-:Y:S08]  /*138f0*/  MUFU.EX2 R52, R52 ;  /* 0x0000003400347308 */ /* 0x000ff00000000800 */
[----:B------:R-:W-:Y:S01]  /*13900*/  MUFU.EX2 R25, R25 ;  /* 0x0000001900197308 */ /* 0x000fe20000000800 */
[C---:B-1----:R-:W-:Y:S01]  /*13910*/  F2FP.SATFINITE.E4M3.F32.PACK_AB_MERGE_C R165, R24.reuse, R165, RZ ;  /* 0x000000a518a5723e */ /* 0x042fe200048070ff */
[----:B------:R-:W-:-:S03]  /*13920*/  FADD.FTZ R24, R24, R15 ;  /* 0x0000000f18187221 */ /* 0x000fc60000010000 */
[----:B------:R-:W-:-:S03]  /*13930*/  F2FP.SATFINITE.E4M3.F32.PACK_AB_MERGE_C R175, R51, R14, R165 ;  /* 0x0000000e33af723e */ /* 0x000fc600048070a5 */
[----:B------:R-:W1:Y:S08]  /*13940*/  MUFU.EX2 R91, R91 ;  /* 0x0000005b005b7308 */ /* 0x000e700000000800 */
[----:B------:R-:W2:Y:S08]  /*13950*/  MUFU.EX2 R95, R95 ;  /* 0x0000005f005f7308 */ /* 0x000eb00000000800 */
[----:B------:R-:W-:Y:S01]  /*13960*/  MUFU.EX2 R33, R33 ;  /* 0x0000002100217308 */ /* 0x000fe20000000800 */
[----:B-1----:R-:W-:-:S04]  /*13970*/  FADD.FTZ R15, R91, R24 ;  /* 0x000000185b0f7221 */ /* 0x002fc80000010000 */
[----:B------:R-:W-:-:S03]  /*13980*/  FADD.FTZ R32, R30, R15 ;  /* 0x0000000f1e207221 */ /* 0x000fc60000010000 */
[----:B------:R-:W1:Y:S01]  /*13990*/  MUFU.EX2 R60, R60 ;  /* 0x0000003c003c7308 */ /* 0x000e620000000800 */
[----:B--2---:R-:W-:-:S07]  /*139a0*/  FADD.FTZ R15, R95, R32 ;  /* 0x000000205f0f7221 */ /* 0x004fce0000010000 */
[----:B------:R2:W3:Y:S08]  /*139b0*/  MUFU.EX2 R12, R31 ;  /* 0x0000001f000c7308 */ /* 0x0004f00000000800 */
[----:B------:R-:W-:Y:S01]  /*139c0*/  MUFU.EX2 R56, R56 ;  /* 0x0000003800387308 */ /* 0x000fe20000000800 */
[----:B--2---:R-:W-:Y:S02]  /*139d0*/  F2FP.SATFINITE.E4M3.F32.PACK_AB_MERGE_C R31, R29, R54, RZ ;  /* 0x000000361d1f723e */ /* 0x004fe400048070ff */
[----:B-1----:R-:W-:-:S02]  /*139e0*/  F2FP.SATFINITE.E4M3.F32.PACK_AB_MERGE_C R14, R60, R33, RZ ;  /* 0x000000213c0e723e */ /* 0x002fc400048070ff */
[C---:B------:R-:W-:Y:S01]  /*139f0*/  F2FP.SATFINITE.E4M3.F32.PACK_AB_MERGE_C R168, R25.reuse, R52, R31 ;  /* 0x0000003419a8723e */ /* 0x040fe2000480701f */
[----:B------:R-:W-:Y:S02]  /*13a00*/  FADD.FTZ R52, R52, R53 ;  /* 0x0000003534347221 */ /* 0x000fe40000010000 */
[----:B------:R-:W1:Y:S01]  /*13a10*/  MUFU.EX2 R109, R109 ;  /* 0x0000006d006d7308 */ /* 0x000e620000000800 */
[C---:B---3--:R-:W-:Y:S01]  /*13a20*/  F2FP.SATFINITE.E4M3.F32.PACK_AB_MERGE_C R95, R12.reuse, R95, RZ ;  /* 0x0000005f0c5f723e */ /* 0x048fe200048070ff */
[----:B------:R-:W-:Y:S01]  /*13a30*/  FADD.FTZ R25, R25, R52 ;  /* 0x0000003419197221 */ /* 0x000fe20000010000 */
[----:B------:R-:W-:-:S02]  /*13a40*/  FADD.FTZ R12, R12, R15 ;  /* 0x0000000f0c0c7221 */ /* 0x000fc40000010000 */
[----:B------:R-:W-:Y:S01]  /*13a50*/  F2FP.SATFINITE.E4M3.F32.PACK_AB_MERGE_C R169, R30, R91, R95 ;  /* 0x0000005b1ea9723e */ /* 0x000fe2000480705f */
[----:B------:R-:W-:-:S01]  /*13a60*/  FADD.FTZ R54, R54, R25 ;  /* 0x0000001936367221 */ /* 0x000fc20000010000 */
[----:B------:R-:W-:Y:S01]  /*13a70*/  IMAD.MOV.U32 R25, RZ, RZ, R202 ;  /* 0x000000ffff197224 */ /* 0x000fe200078e00ca */
[----:B------:R-:W2:Y:S01]  /*13a80*/  MUFU.EX2 R99, R99 ;  /* 0x0000006300637308 */ /* 0x000ea20000000800 */
[----:B0-----:R-:W-:Y:S01]  /*13a90*/  @P6 SHF.R.U32.HI R25, RZ, R34, R37 ;  /* 0x00000022ff196219 */ /* 0x001fe20000011625 */
[----:B------:R-:W-:Y:S01]  /*13aa0*/  FADD.FTZ R29, R29, R54 ;  /* 0x000000361d1d7221 */ /* 0x000fe20000010000 */
[----:B------:R-:W-:-:S03]  /*13ab0*/  ISETP.GE.AND P6, PT, R21, 0x1, PT ;  /* 0x000000011500780c */ /* 0x000fc60003fc6270 */
[----:B------:R-:W-:Y:S02]  /*13ac0*/  IMAD.IADD R25, R104, 0x1, R25 ;  /* 0x0000000168197824 */ /* 0x000fe400078e0219 */
[----:B------:R-:W0:Y:S01]  /*13ad0*/  MUFU.EX2 R28, R35 ;  /* 0x00000023001c7308 */ /* 0x000e220000000800 */
[----:B-1----:R-:W-:Y:S01]  /*13ae0*/  F2FP.SATFINITE.E4M3.F32.PACK_AB_MERGE_C R170, R109, R56, R14 ;  /* 0x000000386daa723e */ /* 0x002fe2000480700e */
[----:B------:R-:W-:Y:S01]  /*13af0*/  FADD.FTZ R56, R56, R29 ;  /* 0x0000001d38387221 */ /* 0x000fe20000010000 */
[----:B------:R-:W-:-:S03]  /*13b00*/  IMAD.IADD R20, R25, 0x1, R20 ;  /* 0x0000000119147824 */ /* 0x000fc600078e0214 */
[----:B------:R-:W-:Y:S02]  /*13b10*/  FADD.FTZ R56, R109, R56 ;  /* 0x000000386d387221 */ /* 0x000fe40000010000 */
[----:B------:R-:W-:Y:S01]  /*13b20*/  MUFU.EX2 R41, R41 ;  /* 0x0000002900297308 */ /* 0x000fe20000000800 */
[----:B--2---:R-:W-:-:S07]  /*13b30*/  FADD.FTZ R15, R99, R12 ;  /* 0x0000000c630f7221 */ /* 0x004fce0000010000 */
[----:B------:R-:W1:Y:S01]  /*13b40*/  MUFU.EX2 R24, R39 ;  /* 0x0000002700187308 */ /* 0x000e620000000800 */
[----:B0-----:R-:W-:-:S01]  /*13b50*/  FADD.FTZ R12, R28, R15 ;  /* 0x0000000f1c0c7221 */ /* 0x001fc20000010000 */
[----:B------:R-:W-:-:S04]  /*13b60*/  FADD.FTZ R15, R33, R56 ;  /* 0x00000038210f7221 */ /* 0x000fc80000010000 */
[----:B------:R-:W-:Y:S01]  /*13b70*/  FADD.FTZ R15, R60, R15 ;  /* 0x0000000f3c0f7221 */ /* 0x000fe20000010000 */
[----:B-1----:R-:W-:Y:S01]  /*13b80*/  F2FP.SATFINITE.E4M3.F32.PACK_AB_MERGE_C R14, R24, R41, RZ ;  /* 0x00000029180e723e */ /* 0x002fe200048070ff */
[----:B------:R-:W-:Y:S01]  /*13b90*/  FADD.FTZ R41, R41, R12 ;  /* 0x0000000c29297221 */ /* 0x000fe20000010000 */
[----:B------:R-:W-:Y:S02]  /*13ba0*/  VIADD R12, R105, 0xfffffffe ;  /* 0xfffffffe690c7836 */ /* 0x000fe40000000000 */
[----:B------:R-:W-:Y:S01]  /*13bb0*/  F2FP.SATFINITE.E4M3.F32.PACK_AB_MERGE_C R171, R28, R99, R14 ;  /* 0x000000631cab723e */ /* 0x000fe2000480700e */
[----:B------:R-:W-:-:S01]  /*13bc0*/  FADD.FTZ R14, R24, R41 ;  /* 0x00000029180e7221 */ /* 0x000fc20000010000 */
        /* <DEDUP_REMOVED lines=12> */
.L_x_9219:
[----:B------:R-:W-:-:S13]  /*13c90*/  ISETP.NE.AND P1, PT, R21, 0x1, PT ;  /* 0x000000011500780c */ /* 0x000fda0003f25270 */
[----:B------:R-:W0:Y:S02]  /*13ca0*/  @P1 LDC.64 R26, c[0x0][0x9e8] ;  /* 0x00027a00ff1a1b82 */ /* 0x000e240000000a00 */
[----:B0-----:R-:W-:-:S05]  /*13cb0*/  @P1 IMAD.HI.U32 R26, R24, R26, RZ ;  /* 0x0000001a181a1227 */ /* 0x001fca00078e00ff */
[----:B------:R-:W-:-:S07]  /*13cc0*/  @P1 SHF.R.U32.HI R24, RZ, R27, R26 ;  /* 0x0000001bff181219 */ /* 0x000fce000001161a */
.L_x_9220:
[----:B------:R-:W-:Y:S05]  /*13cd0*/  BSYNC B0 ;  /* 0x0000000000007941 */ /* 0x000fea0003800000 */
.L_x_9218:
[----:B------:R-:W-:-:S05]  /*13ce0*/  IMAD R21, R24, R21, R21 ;  /* 0x0000001518157224 */ /* 0x000fca00078e0215 */
[----:B------:R-:W-:-:S07]  /*13cf0*/  VIMNMX R20, R20, R21, PT ;  /* 0x0000001514147248 */ /* 0x000fce0003fe0100 */
.L_x_9217:
[----:B------:R-:W-:Y:S01]  /*13d00*/  IMAD.HI R20, R20, 0x66666667, RZ ;  /* 0x6666666714147827 */ /* 0x000fe200078e02ff */
[----:B------:R-:W-:Y:S02]  /*13d10*/  CS2R R24, SRZ ;  /* 0x0000000000187805 */ /* 0x000fe4000001ff00 */
[----:B------:R-:W-:Y:S02]  /*13d20*/  CS2R R26, SRZ ;  /* 0x00000000001a7805 */ /* 0x000fe4000001ff00 */
[----:B------:R-:W-:Y:S02]  /*13d30*/  CS2R R28, SRZ ;  /* 0x00000000001c7805 */ /* 0x000fe4000001ff00 */
[----:B------:R-:W-:Y:S02]  /*13d40*/  CS2R R30, SRZ ;  /* 0x00000000001e7805 */ /* 0x000fe4000001ff00 */
[----:B------:R-:W-:Y:S02]  /*13d50*/  SHF.R.U32.HI R21, RZ, 0x1f, R20 ;  /* 0x0000001fff157819 */ /* 0x000fe40000011614 */
[----:B------:R-:W-:-:S02]  /*13d60*/  CS2R R32, SRZ ;  /* 0x0000000000207805 */ /* 0x000fc4000001ff00 */
[----:B------:R-:W-:Y:S02]  /*13d70*/  CS2R R34, SRZ ;  /* 0x0000000000227805 */ /* 0x000fe4000001ff00 */
[----:B------:R-:W-:Y:S02]  /*13d80*/  CS2R R36, SRZ ;  /* 0x0000000000247805 */ /* 0x000fe4000001ff00 */
[----:B------:R-:W-:Y:S02]  /*13d90*/  LEA.HI.SX32 R206, R20, R21, 0x1a ;  /* 0x0000001514ce7211 */ /* 0x000fe400078fd2ff */
[----:B------:R-:W-:Y:S02]  /*13da0*/  CS2R R38, SRZ ;  /* 0x0000000000267805 */ /* 0x000fe4000001ff00 */
[----:B------:R-:W-:Y:S02]  /*13db0*/  CS2R R40, SRZ ;  /* 0x0000000000287805 */ /* 0x000fe4000001ff00 */
[----:B------:R-:W-:-:S02]  /*13dc0*/  CS2R R42, SRZ ;  /* 0x00000000002a7805 */ /* 0x000fc4000001ff00 */
[----:B------:R-:W-:Y:S02]  /*13dd0*/  VIMNMX R206, R205, R206, !PT ;  /* 0x000000cecdce7248 */ /* 0x000fe40007fe0100 */
        /* <DEDUP_REMOVED lines=56> */
.L_x_9241:
        /* <DEDUP_REMOVED lines=10> */
.L_x_9223:
[----:B------:R-:W-:Y:S01]  /*14200*/  IMAD R21, R215, 0x8, R17 ;  /* 0x00000008d7157824 */ /* 0x000fe200078e0211 */
[----:B------:R-:W-:-:S04]  /*14210*/  SHF.L.U32 R20, R216, 0x1f, RZ ;  /* 0x0000001fd8147819 */ /* 0x000fc800000006ff */
[----:B------:R0:W1:Y:S01]  /*14220*/  SYNCS.PHASECHK.TRANS64.TRYWAIT P2, [R21+URZ+0x22830], R20 ;  /* 0x02283014150075a7 */ /* 0x000062000804017f */
[----:B------:R-:W-:Y:S05]  /*14230*/  @!P0 BRA `(.L_x_9224) ;  /* 0x0000000000048947 */ /* 0x000fea0003800000 */
[----:B------:R-:W-:Y:S01]  /*14240*/  BPT.TRAP 0x1 ;  /* 0x000000040000795c */ /* 0x000fe20000300000 */
.L_x_9224:
[----:B------:R-:W-:Y:S04]  /*14250*/  BSSY B0, `(.L_x_9222) ;  /* 0x0000004000007945 */ /* 0x000fe80003800000 */
[----:B-1----:R-:W-:Y:S05]  /*14260*/  @P2 BRA `(.L_x_9225) ;  /* 0x0000000000082947 */ /* 0x002fea0003800000 */
[----:B------:R-:W1:Y:S02]  /*14270*/  SYNCS.PHASECHK.TRANS64.TRYWAIT P2, [R21+URZ+0x22830], R20 ;  /* 0x02283014150075a7 */ /* 0x000e64000804017f */
[----:B-1----:R-:W-:Y:S05]  /*14280*/  @!P2 BRA `(.L_x_9226) ;  /* 0x000001b800d4a947 */ /* 0x002fea0003800000 */
.L_x_9225:
[----:B------:R-:W-:Y:S05]  /*14290*/  BSYNC B0 ;  /* 0x0000000000007941 */ /* 0x000fea0003800000 */
.L_x_9222:
[----:B01----:R-:W0:Y:S01]  /*142a0*/  S2R R20, SR_TID.X ;  /* 0x0000000000147919 */ /* 0x003e220000002100 */
[----:B------:R-:W-:Y:S05]  /*142b0*/  WARPSYNC.ALL ;  /* 0x0000000000007948 */ /* 0x000fea0003800000 */
[----:B------:R-:W-:Y:S01]  /*142c0*/  IMAD R88, R215, 0x500, R204 ;  /* 0x00000500d7587824 */ /* 0x000fe200078e02cc */
[----:B------:R-:W-:Y:S01]  /*142d0*/  R2UR UR28, R10 ;  /* 0x000000000a1c72ca */ /* 0x000fe200000e0000 */
[----:B------:R-:W-:Y:S01]  /*142e0*/  IMAD.MOV.U32 R89, RZ, RZ, 0x40000040 ;  /* 0x40000040ff597424 */ /* 0x000fe200078e00ff */
[----:B------:R-:W-:Y:S01]  /*142f0*/  R2UR UR29, R11 ;  /* 0x000000000b1d72ca */ /* 0x000fe200000e0000 */
[C---:B------:R-:W-:Y:S01]  /*14300*/  VIADD R90, R88.reuse, 0x100 ;  /* 0x00000100585a7836 */ /* 0x040fe20000000000 */
[----:B------:R-:W-:Y:S01]  /*14310*/  R2UR UR30, R88 ;  /* 0x00000000581e72ca */ /* 0x000fe200000e0000 */
[----:B------:R-:W-:Y:S01]  /*14320*/  IMAD.MOV.U32 R91, RZ, RZ, 0x40000040 ;  /* 0x40000040ff5b7424 */ /* 0x000fe200078e00ff */
[----:B------:R-:W-:Y:S01]  /*14330*/  R2UR UR31, R89 ;  /* 0x00000000591f72ca */ /* 0x000fe200000e0000 */
[----:B------:R-:W-:Y:S01]  /*14340*/  IMAD.MOV.U32 R21, RZ, RZ, 0x40000040 ;  /* 0x40000040ff157424 */ /* 0x000fe200078e00ff */
[----:B------:R-:W-:Y:S01]  /*14350*/  R2UR UR34, R90 ;  /* 0x000000005a2272ca */ /* 0x000fe200000e0000 */
[C---:B------:R-:W-:Y:S01]  /*14360*/  VIADD R90, R88.reuse, 0x400 ;  /* 0x00000400585a7836 */ /* 0x040fe20000000000 */
[----:B------:R-:W-:Y:S01]  /*14370*/  R2UR UR35, R91 ;  /* 0x000000005b2372ca */ /* 0x000fe200000e0000 */
[----:B------:R-:W-:Y:S01]  /*14380*/  VIADD R92, R88, 0x300 ;  /* 0x00000300585c7836 */ /* 0x000fe20000000000 */
[C---:B------:R-:W-:Y:S01]  /*14390*/  R2UR UR32, R10.reuse ;  /* 0x000000000a2072ca */ /* 0x040fe200000e0000 */
[----:B------:R-:W-:Y:S01]  /*143a0*/  IMAD.MOV.U32 R93, RZ, RZ, 0x40000040 ;  /* 0x40000040ff5d7424 */ /* 0x000fe200078e00ff */
[----:B------:R-:W-:Y:S01]  /*143b0*/  R2UR UR33, R11 ;  /* 0x000000000b2172ca */ /* 0x000fe200000e0000 */
[----:B------:R-:W-:Y:S01]  /*143c0*/  IMAD.MOV.U32 R95, RZ, RZ, 0x40000040 ;  /* 0x40000040ff5f7424 */ /* 0x000fe200078e00ff */
[----:B------:R-:W-:Y:S01]  /*143d0*/  R2UR UR39, R21 ;  /* 0x00000000152772ca */ /* 0x000fe200000e0000 */
[----:B------:R-:W-:Y:S01]  /*143e0*/  IMAD.MOV.U32 R89, RZ, RZ, 0x40000040 ;  /* 0x40000040ff597424 */ /* 0x000fe200078e00ff */
[----:B------:R-:W-:-:S02]  /*143f0*/  R2UR UR36, R10 ;  /* 0x000000000a2472ca */ /* 0x000fc400000e0000 */
[----:B------:R-:W-:Y:S02]  /*14400*/  R2UR UR37, R11 ;  /* 0x000000000b2572ca */ /* 0x000fe400000e0000 */
[----:B------:R-:W-:Y:S01]  /*14410*/  R2UR UR8, R90 ;  /* 0x000000005a0872ca */ /* 0x000fe200000e0000 */
[----:B------:R-:W-:Y:S01]  /*14420*/  VIADD R90, R88, 0x202 ;  /* 0x00000202585a7836 */ /* 0x000fe20000000000 */
[----:B------:R-:W-:Y:S02]  /*14430*/  R2UR UR51, R91 ;  /* 0x000000005b3372ca */ /* 0x000fe400000e0000 */
[----:B0-----:R-:W-:Y:S02]  /*14440*/  SHF.R.U32.HI R20, RZ, 0x7, R20 ;  /* 0x00000007ff147819 */ /* 0x001fe40000011614 */
[----:B------:R-:W-:Y:S01]  /*14450*/  R2UR UR50, R90 ;  /* 0x000000005a3272ca */ /* 0x000fe200000e0000 */
[----:B------:R-:W-:Y:S01]  /*14460*/  VIADD R90, R88, 0x402 ;  /* 0x00000402585a7836 */ /* 0x000fe20000000000 */
[----:B------:R-:W-:Y:S01]  /*14470*/  R2UR UR6, R92 ;  /* 0x000000005c0672ca */ /* 0x000fe200000e0000 */
[----:B------:R-:W-:Y:S01]  /*14480*/  VIADD R94, R20, 0x8 ;  /* 0x00000008145e7836 */ /* 0x000fe20000000000 */
[----:B------:R-:W-:Y:S01]  /*14490*/  R2UR UR7, R93 ;  /* 0x000000005d0772ca */ /* 0x000fe200000e0000 */
[----:B------:R-:W-:Y:S01]  /*144a0*/  VIADD R20, R88, 0x200 ;  /* 0x0000020058147836 */ /* 0x000fe20000000000 */
[----:B------:R-:W-:Y:S01]  /*144b0*/  R2UR UR48, R10 ;  /* 0x000000000a3072ca */ /* 0x000fe200000e0000 */
[----:B------:R-:W-:Y:S01]  /*144c0*/  VIADD R92, R88, 0x102 ;  /* 0x00000102585c7836 */ /* 0x000fe20000000000 */
[----:B------:R0:W-:Y:S01]  /*144d0*/  BAR.SYNC.DEFER_BLOCKING R94, 0x100 ;  /* 0x0004005e0000751d */ /* 0x0001e20000010000 */
[----:B------:R-:W-:-:S02]  /*144e0*/  R2UR UR49, R11 ;  /* 0x000000000b3172ca */ /* 0x000fc400000e0000 */
[----:B------:R-:W-:Y:S01]  /*144f0*/  R2UR UR38, R20 ;  /* 0x00000000142672ca */ /* 0x000fe200000e0000 */
[----:B------:R-:W-:Y:S01]  /*14500*/  VIADD R20, R88, 0x2 ;  /* 0x0000000258147836 */ /* 0x000fe20000000000 */
[----:B------:R-:W-:Y:S02]  /*14510*/  R2UR UR46, R92 ;  /* 0x000000005c2e72ca */ /* 0x000fe400000e0000 */
[----:B------:R-:W-:Y:S01]  /*14520*/  R2UR UR47, R93 ;  /* 0x000000005d2f72ca */ /* 0x000fe200000e0000 */
[----:B0-----:R-:W-:Y:S01]  /*14530*/  VIADD R94, R88, 0x4 ;  /* 0x00000004585e7836 */ /* 0x001fe20000000000 */
[----:B------:R-:W-:Y:S01]  /*14540*/  MOV R92, UR51 ;  /* 0x00000033005c7c02 */ /* 0x000fe20008000f00 */
[----:B------:R-:W-:Y:S01]  /*14550*/  UMOV UR51, UR7 ;  /* 0x0000000700337c82 */ /* 0x000fe20008000000 */
[----:B------:R-:W-:Y:S01]  /*14560*/  MOV R93, UR50 ;  /* 0x00000032005d7c02 */ /* 0x000fe20008000f00 */
[----:B------:R-:W-:Y:S01]  /*14570*/  UMOV UR50, UR6 ;  /* 0x0000000600327c82 */ /* 0x000fe20008000000 */
[----:B------:R-:W-:Y:S01]  /*14580*/  R2UR UR4, R20 ;  /* 0x00000000140472ca */ /* 0x000fe200000e0000 */
[----:B------:R-:W-:Y:S01]  /*14590*/  VIADD R20, R88, 0x302 ;  /* 0x0000030258147836 */ /* 0x000fe20000000000 */
[----:B------:R-:W-:Y:S01]  /*145a0*/  R2UR UR58, R90 ;  /* 0x000000005a3a72ca */ /* 0x000fe200000e0000 */
[----:B------:R-:W-:Y:S01]  /*145b0*/  VIADD R90, R88, 0x204 ;  /* 0x00000204585a7836 */ /* 0x000fe20000000000 */
[----:B------:R-:W-:-:S02]  /*145c0*/  R2UR UR9, R91 ;  /* 0x000000005b0972ca */ /* 0x000fc400000e0000 */
[----:B------:R-:W-:Y:S01]  /*145d0*/  R2UR UR54, R20 ;  /* 0x00000000143672ca */ /* 0x000fe200000e0000 */
[----:B------:R-:W-:Y:S01]  /*145e0*/  VIADD R20, R88, 0x104 ;  /* 0x0000010458147836 */ /* 0x000fe20000000000 */
[----:B------:R-:W-:Y:S01]  /*145f0*/  R2UR UR14, R90 ;  /* 0x000000005a0e72ca */ /* 0x000fe200000e0000 */
[----:B------:R-:W-:Y:S01]  /*14600*/  VIADD R90, R88, 0x404 ;  /* 0x00000404585a7836 */ /* 0x000fe20000000000 */
[----:B------:R-:W-:Y:S01]  /*14610*/  R2UR UR6, R94 ;  /* 0x000000005e0672ca */ /* 0x000fe200000e0000 */
[----:B------:R-:W-:Y:S01]  /*14620*/  WARPGROUP.ARRIVE ;  /* 0x00000000000079c5 */ /* 0x000fe20000000000 */
[----:B------:R-:W-:Y:S01]  /*14630*/  R2UR UR10, R20 ;  /* 0x00000000140a72ca */ /* 0x000fe200000e0000 */
[----:B------:R-:W-:Y:S01]  /*14640*/  VIADD R20, R88, 0x304 ;  /* 0x0000030458147836 */ /* 0x000fe20000000000 */
[----:B------:R-:W-:Y:S01]  /*14650*/  R2UR UR22, R90 ;  /* 0x000000005a1672ca */ /* 0x000fe200000e0000 */
[----:B------:R-:W-:Y:S01]  /*14660*/  VIADD R94, R88, 0x6 ;  /* 0x00000006585e7836 */ /* 0x000fe20000000000 */
[C---:B------:R-:W-:Y:S01]  /*14670*/  R2UR UR59, R91.reuse ;  /* 0x000000005b3b72ca */ /* 0x040fe200000e0000 */
[----:B------:R-:W-:Y:S01]  /*14680*/  QGMMA.64x32x32.F32.E4M3.E4M3 R152, gdesc[UR28], RZ, !UPT, gsb0 ;  /* 0x006000001c9879f3 */ /* 0x000fe2000c0008ff */
[----:B------:R-:W-:Y:S01]  /*14690*/  R2UR UR18, R20 ;  /* 0x00000000141272ca */ /* 0x000fe200000e0000 */
[C---:B------:R-:W-:Y:S01]  /*146a0*/  VIADD R20, R88.reuse, 0x106 ;  /* 0x0000010658147836 */ /* 0x040fe20000000000 */
[C---:B------:R-:W-:Y:S01]  /*146b0*/  R2UR UR15, R91.reuse ;  /* 0x000000005b0f72ca */ /* 0x040fe200000e0000 */
[----:B------:R-:W-:Y:S01]  /*146c0*/  VIADD R90, R88, 0x206 ;  /* 0x00000206585a7836 */ /* 0x000fe20000000000 */
[----:B------:R-:W-:Y:S01]  /*146d0*/  R2UR UR23, R91 ;  /* 0x000000005b1772ca */ /* 0x000fe200000e0000 */
[----:B------:R-:W-:Y:S01]  /*146e0*/  IMAD.MOV.U32 R91, RZ, RZ, 0x40000040 ;  /* 0x40000040ff5b7424 */ /* 0x000fe200078e00ff */
[----:B------:R-:W-:Y:S01]  /*146f0*/  R2UR UR30, R20 ;  /* 0x00000000141e72ca */ /* 0x000fe200000e0000 */
[----:B------:R-:W-:Y:S01]  /*14700*/  VIADD R20, R88, 0x306 ;  /* 0x0000030658147836 */ /* 0x000fe20000000000 */
[----:B------:R-:W-:Y:S01]  /*14710*/  R2UR UR44, R10 ;  /* 0x000000000a2c72ca */ /* 0x000fe200000e0000 */
[----:B------:R-:W-:Y:S01]  /*14720*/  VIADD R88, R88, 0x406 ;  /* 0x0000040658587836 */ /* 0x000fe20000000000 */
[----:B------:R-:W-:-:S02]  /*14730*/  R2UR UR45, R11 ;  /* 0x000000000b2d72ca */ /* 0x000fc400000e0000 */
[C---:B------:R-:W-:Y:S02]  /*14740*/  R2UR UR7, R95.reuse ;  /* 0x000000005f0772ca */ /* 0x040fe400000e0000 */
[----:B------:R-:W-:Y:S02]  /*14750*/  R2UR UR26, R94 ;  /* 0x000000005e1a72ca */ /* 0x000fe400000e0000 */
[----:B------:R-:W-:Y:S02]  /*14760*/  R2UR UR27, R95 ;  /* 0x000000005f1b72ca */ /* 0x000fe400000e0000 */
[----:B------:R-:W-:Y:S02]  /*14770*/  R2UR UR42, R88 ;  /* 0x00000000582a72ca */ /* 0x000fe400000e0000 */
[----:B------:R-:W-:Y:S02]  /*14780*/  R2UR UR43, R89 ;  /* 0x00000000592b72ca */ /* 0x000fe400000e0000 */
[----:B------:R-:W-:Y:S01]  /*14790*/  MOV R217, UR47 ;  /* 0x0000002f00d97c02 */ /* 0x000fe20008000f00 */
[----:B------:R-:W-:Y:S01]  /*147a0*/  UMOV UR47, UR9 ;  /* 0x00000009002f7c82 */ /* 0x000fe20008000000 */
[----:B------:R-:W-:Y:S01]  /*147b0*/  MOV R221, UR46 ;  /* 0x0000002e00dd7c02 */ /* 0x000fe20008000f00 */
[----:B------:R-:W-:Y:S01]  /*147c0*/  UMOV UR46, UR8 ;  /* 0x00000008002e7c82 */ /* 0x000fe20008000000 */
[----:B------:R-:W-:-:S02]  /*147d0*/  R2UR UR5, R21 ;  /* 0x00000000150572ca */ /* 0x000fc400000e0000 */
[----:B------:R-:W-:Y:S02]  /*147e0*/  MOV R222, UR7 ;  /* 0x0000000700de7c02 */ /* 0x000fe40008000f00 */
[----:B------:R-:W-:Y:S01]  /*147f0*/  MOV R223, UR6 ;  /* 0x0000000600df7c02 */ /* 0x000fe20008000f00 */
[----:B------:R-:W-:Y:S01]  /*14800*/  UMOV UR6, UR4 ;  /* 0x0000000400067c82 */ /* 0x000fe20008000000 */
[C---:B------:R-:W-:Y:S02]  /*14810*/  R2UR UR4, R8.reuse ;  /* 0x00000000080472ca */ /* 0x040fe400000e0000 */
[----:B------:R-:W-:Y:S02]  /*14820*/  R2UR UR55, R21 ;  /* 0x00000000153772ca */ /* 0x000fe400000e0000 */
[----:B------:R-:W-:Y:S02]  /*14830*/  R2UR UR52, R8 ;  /* 0x00000000083472ca */ /* 0x000fe400000e0000 */
[C---:B------:R-:W-:Y:S01]  /*14840*/  R2UR UR53, R9.reuse ;  /* 0x00000000093572ca */ /* 0x040fe200000e0000 */
[----:B------:R-:W-:Y:S01]  /*14850*/  UMOV UR7, UR5 ;  /* 0x0000000500077c82 */ /* 0x000fe20008000000 */
[----:B------:R-:W-:-:S02]  /*14860*/  R2UR UR5, R9 ;  /* 0x00000000090572ca */ /* 0x000fc400000e0000 */
[----:B------:R-:W-:Y:S02]  /*14870*/  R2UR UR56, R8 ;  /* 0x00000000083872ca */ /* 0x000fe400000e0000 */
[----:B------:R-:W-:Y:S02]  /*14880*/  R2UR UR57, R9 ;  /* 0x00000000093972ca */ /* 0x000fe400000e0000 */
[----:B------:R-:W-:Y:S02]  /*14890*/  R2UR UR11, R21 ;  /* 0x00000000150b72ca */ /* 0x000fe400000e0000 */
[C---:B------:R-:W-:Y:S02]  /*148a0*/  R2UR UR8, R6.reuse ;  /* 0x00000000060872ca */ /* 0x040fe400000e0000 */
[----:B------:R-:W-:Y:S02]  /*148b0*/  R2UR UR9, R7 ;  /* 0x00000000070972ca */ /* 0x000fe400000e0000 */
[----:B------:R-:W-:-:S02]  /*148c0*/  R2UR UR12, R6 ;  /* 0x00000000060c72ca */ /* 0x000fc400000e0000 */
[----:B------:R-:W-:Y:S02]  /*148d0*/  R2UR UR13, R7 ;  /* 0x00000000070d72ca */ /* 0x000fe400000e0000 */
[----:B------:R-:W-:Y:S02]  /*148e0*/  R2UR UR19, R21 ;  /* 0x00000000151372ca */ /* 0x000fe400000e0000 */
[C---:B------:R-:W-:Y:S01]  /*148f0*/  R2UR UR16, R6.reuse ;  /* 0x00000000061072ca */ /* 0x040fe200000e0000 */
[----:B------:R-:W-:Y:S02]  /*14900*/  WARPGROUP.DEPBAR.LE gsb0, 0x0 ;  /* 0x00008000000079c5 */ /* 0x000fe40000010000 */
[----:B------:R-:W-:Y:S01]  /*14910*/  WARPGROUP.ARRIVE ;  /* 0x00000000000079c5 */ /* 0x000fe20000000000 */
[----:B------:R-:W-:Y:S02]  /*14920*/  R2UR UR17, R7 ;  /* 0x00000000071172ca */ /* 0x000fe400000e0000 */
[----:B------:R-:W-:-:S02]  /*14930*/  R2UR UR20, R6 ;  /* 0x00000000061472ca */ /* 0x000fc400000e0000 */
[----:B------:R-:W-:Y:S01]  /*14940*/  R2UR UR21, R7 ;  /* 0x00000000071572ca */ /* 0x000fe200000e0000 */
[----:B------:R-:W-:Y:S01]  /*14950*/  QGMMA.64x32x32.F32.E4M3.E4M3 R136, gdesc[UR32], RZ, !UPT, gsb0 ;  /* 0x00600000208879f3 */ /* 0x000fe2000c0008ff */
[----:B------:R-:W-:Y:S02]  /*14960*/  R2UR UR34, R90 ;  /* 0x000000005a2272ca */ /* 0x000fe400000e0000 */
[----:B------:R-:W-:Y:S02]  /*14970*/  R2UR UR35, R91 ;  /* 0x000000005b2372ca */ /* 0x000fe400000e0000 */
[C---:B------:R-:W-:Y:S02]  /*14980*/  R2UR UR24, R4.reuse ;  /* 0x00000000041872ca */ /* 0x040fe400000e0000 */
[----:B------:R-:W-:Y:S02]  /*14990*/  R2UR UR25, R5 ;  /* 0x00000000051972ca */ /* 0x000fe400000e0000 */
[----:B------:R-:W-:Y:S01]  /*149a0*/  R2UR UR31, R21 ;  /* 0x00000000151f72ca */ /* 0x000fe200000e0000 */
[----:B------:R-:W-:Y:S01]  /*149b0*/  IMAD.MOV.U32 R21, RZ, RZ, 0x40000040 ;  /* 0x40000040ff157424 */ /* 0x000fe200078e00ff */
[----:B------:R-:W-:-:S02]  /*149c0*/  R2UR UR28, R4 ;  /* 0x00000000041c72ca */ /* 0x000fc400000e0000 */
[C---:B------:R-:W-:Y:S02]  /*149d0*/  R2UR UR29, R5.reuse ;  /* 0x00000000051d72ca */ /* 0x040fe400000e0000 */
        /* <DEDUP_REMOVED lines=78> */
.L_x_9228:
[----:B------:R-:W-:Y:S01]  /*14ec0*/  SHF.L.U32 R20, R192, 0x1f, RZ ;  /* 0x0000001fc0147819 */ /* 0x000fe200000006ff */
[----:B------:R-:W-:-:S04]  /*14ed0*/  IMAD R21, R190, 0x8, R17 ;  /* 0x00000008be157824 */ /* 0x000fc800078e0211 */
[----:B------:R0:W1:Y:S01]  /*14ee0*/  SYNCS.PHASECHK.TRANS64.TRYWAIT P1, [R21+URZ+0x22850], R20 ;  /* 0x02285014150075a7 */ /* 0x000062000802017f */
[----:B------:R-:W-:Y:S05]  /*14ef0*/  @!P0 BRA `(.L_x_9229) ;  /* 0x0000000000048947 */ /* 0x000fea0003800000 */
[----:B------:R-:W-:Y:S01]  /*14f00*/  BPT.TRAP 0x1 ;  /* 0x000000040000795c */ /* 0x000fe20000300000 */
.L_x_9229:
[----:B-1----:R-:W-:Y:S05]  /*14f10*/  @P1 BRA `(.L_x_9227) ;  /* 0x0000000000081947 */ /* 0x002fea0003800000 */
[----:B------:R-:W1:Y:S02]  /*14f20*/  SYNCS.PHASECHK.TRANS64.TRYWAIT P1, [R21+URZ+0x22850], R20 ;  /* 0x02285014150075a7 */ /* 0x000e64000802017f */
[----:B-1----:R-:W-:Y:S05]  /*14f30*/  @!P1 BRA `(.L_x_9230) ;  /* 0x000001ac00bc9947 */ /* 0x002fea0003800000 */
.L_x_9227:
[----:B01----:R-:W-:Y:S01]  /*14f40*/  VIADD R20, R17, 0x400 ;  /* 0x0000040011147836 */ /* 0x003fe20000000000 */
[----:B------:R-:W-:Y:S05]  /*14f50*/  WARPSYNC.ALL ;  /* 0x0000000000007948 */ /* 0x000fea0003800000 */
[----:B------:R-:W-:Y:S01]  /*14f60*/  SHF.R.U32.HI R20, RZ, 0x4, R20 ;  /* 0x00000004ff147819 */ /* 0x000fe20000011614 */
[----:B------:R-:W-:Y:S01]  /*14f70*/  IMAD.MOV.U32 R21, RZ, RZ, -0x3ffffff0 ;  /* 0xc0000010ff157424 */ /* 0x000fe200078e00ff */
[----:B------:R-:W-:-:S06]  /*14f80*/  WARPGROUP.ARRIVE ;  /* 0x00000000000079c5 */ /* 0x000fcc0000000000 */
[----:B------:R-:W0:Y:S01]  /*14f90*/  S2R R192, SR_TID.X ;  /* 0x0000000000c07919 */ /* 0x000e220000002100 */
[----:B------:R-:W-:Y:S02]  /*14fa0*/  LOP3.LUT R20, R20, 0x3fff, RZ, 0xc0, !PT ;  /* 0x00003fff14147812 */ /* 0x000fe400078ec0ff */
[----:B------:R-:W-:Y:S01]  /*14fb0*/  R2UR UR7, R21 ;  /* 0x00000000150772ca */ /* 0x000fe200000e0000 */
[----:B------:R-:W-:Y:S01]  /*14fc0*/  IMAD.MOV.U32 R21, RZ, RZ, -0x3ffffff0 ;  /* 0xc0000010ff157424 */ /* 0x000fe200078e00ff */
[----:B------:R-:W-:-:S05]  /*14fd0*/  LOP3.LUT R20, R20, 0x10000, RZ, 0xfc, !PT ;  /* 0x0001000014147812 */ /* 0x000fca00078efcff */
[----:B------:R-:W-:-:S05]  /*14fe0*/  IMAD R20, R190, 0x500, R20 ;  /* 0x00000500be147824 */ /* 0x000fca00078e0214 */
[----:B------:R-:W-:-:S13]  /*14ff0*/  R2UR UR6, R20 ;  /* 0x00000000140672ca */ /* 0x000fda00000e0000 */
[----:B------:R-:W-:Y:S01]  /*15000*/  QGMMA.64x128x32.F32.E4M3.E4M3 R24, R184, gdesc[UR4], R24, gsb0 ;  /* 0x01e00004b8187df3 */ /* 0x000fe20008000818 */
[----:B0-----:R-:W-:Y:S02]  /*15010*/  SHF.R.U32.HI R192, RZ, 0x7, R192 ;  /* 0x00000007ffc07819 */ /* 0x001fe400000116c0 */
[----:B------:R-:W-:Y:S02]  /*15020*/  WARPGROUP.DEPBAR.LE gsb0, 0x0 ;  /* 0x00008000000079c5 */ /* 0x000fe40000010000 */
[----:B------:R-:W-:Y:S01]  /*15030*/  VIADD R184, R20, 0x100 ;  /* 0x0000010014b87836 */ /* 0x000fe20000000000 */
[----:B------:R-:W-:Y:S01]  /*15040*/  WARPGROUP.ARRIVE ;  /* 0x00000000000079c5 */ /* 0x000fe20000000000 */
[----:B------:R-:W-:-:S03]  /*15050*/  IMAD.MOV.U32 R185, RZ, RZ, -0x3ffffff0 ;  /* 0xc0000010ffb97424 */ /* 0x000fc600078e00ff */
[----:B------:R-:W-:Y:S02]  /*15060*/  R2UR UR6, R184 ;  /* 0x00000000b80672ca */ /* 0x000fe400000e0000 */
[----:B------:R-:W-:-:S13]  /*15070*/  R2UR UR7, R185 ;  /* 0x00000000b90772ca */ /* 0x000fda00000e0000 */
[----:B------:R-:W-:Y:S03]  /*15080*/  QGMMA.64x128x32.F32.E4M3.E4M3 R24, R180, gdesc[UR4], R24, gsb0 ;  /* 0x01e00004b4187df3 */ /* 0x000fe60008000818 */
        /* <DEDUP_REMOVED lines=8> */
[C---:B------:R-:W-:Y:S01]  /*15110*/  VIADD R176, R20.reuse, 0x300 ;  /* 0x0000030014b07836 */ /* 0x040fe20000000000 */
[----:B------:R-:W-:Y:S01]  /*15120*/  WARPGROUP.ARRIVE ;  /* 0x00000000000079c5 */ /* 0x000fe20000000000 */
[----:B------:R-:W-:Y:S02]  /*15130*/  IMAD.MOV.U32 R177, RZ, RZ, -0x3ffffff0 ;  /* 0xc0000010ffb17424 */ /* 0x000fe400078e00ff */
[----:B------:R-:W-:Y:S01]  /*15140*/  VIADD R20, R20, 0x400 ;  /* 0x0000040014147836 */ /* 0x000fe20000000000 */
[----:B------:R-:W-:-:S02]  /*15150*/  R2UR UR6, R176 ;  /* 0x00000000b00672ca */ /* 0x000fc400000e0000 */
[----:B------:R-:W-:-:S13]  /*15160*/  R2UR UR7, R177 ;  /* 0x00000000b10772ca */ /* 0x000fda00000e0000 */
        /* <DEDUP_REMOVED lines=11> */
.L_x_9231:
[----:B------:R-:W-:Y:S01]  /*15220*/  ISETP.NE.AND P2, PT, R224, 0x1, PT ;  /* 0x00000001e000780c */ /* 0x000fe20003f45270 */
[----:B------:R-:W1:Y:S01]  /*15230*/  S2R R192, SR_CgaCtaId ;  /* 0x0000000000c07919 */ /* 0x000e620000008800 */
[----:B------:R-:W-:Y:S01]  /*15240*/  IMAD.IADD R169, R208, 0x1, R202 ;  /* 0x00000001d0a97824 */ /* 0x000fe200078e02ca */
[----:B------:R-:W-:Y:S01]  /*15250*/  LOP3.LUT P1, RZ, R22, 0x8, RZ, 0xc0, !PT ;  /* 0x0000000816ff7812 */ /* 0x000fe2000782c0ff */
[----:B------:R-:W-:Y:S01]  /*15260*/  IMAD R170, R12, -0xa0, RZ ;  /* 0xffffff600caa7824 */ /* 0x000fe200078e02ff */
[----:B------:R-:W-:Y:S01]  /*15270*/  ULDC UR4, c[0x0][0x9dc] ;  /* 0x0002770000047ab9 */ /* 0x000fe20000000800 */
[----:B------:R-:W-:-:S03]  /*15280*/  ULDC UR5, c[0x0][0x9e0] ;  /* 0x0002780000057ab9 */ /* 0x000fc60000000800 */
[----:B------:R-:W-:-:S04]  /*15290*/  IADD3 R168, -R200, 0x1, R170 ;  /* 0x00000001c8a87810 */ /* 0x000fc80007ffe1aa */
[----:B0-----:R-:W0:Y:S01]  /*152a0*/  @P2 LDC R20, c[0x0][0x44c] ;  /* 0x00011300ff142b82 */ /* 0x001e220000000800 */
[----:B------:R-:W-:-:S05]  /*152b0*/  IADD3 R168, -R197, R168, R199 ;  /* 0x000000a8c5a87210 */ /* 0x000fca0007ffe1c7 */
[----:B------:R-:W-:Y:S02]  /*152c0*/  VIADD R171, R168, UR5 ;  /* 0x00000005a8ab7c36 */ /* 0x000fe40008000000 */
[----:B------:R-:W2:Y:S01]  /*152d0*/  @P2 LDC R13, c[0x0][0x450] ;  /* 0x00011400ff0d2b82 */ /* 0x000ea20000000800 */
[----:B0-----:R-:W-:-:S05]  /*152e0*/  @P2 IMAD.HI.U32 R20, R169, R20, RZ ;  /* 0x00000014a9142227 */ /* 0x001fca00078e00ff */
[----:B--2---:R-:W-:Y:S01]  /*152f0*/  @P2 SHF.R.U32.HI R169, RZ, R13, R20 ;  /* 0x0000000dffa92219 */ /* 0x004fe20000011614 */
[----:B------:R-:W-:-:S04]  /*15300*/  IMAD R13, R215, 0x8, R17 ;  /* 0x00000008d70d7824 */ /* 0x000fc800078e0211 */
[----:B------:R-:W0:Y:S01]  /*15310*/  SHFL.IDX PT, R20, R169, RZ, 0x1c1f ;  /* 0x001c1fffa9147589 */ /* 0x000e2200000e0000 */
[----:B------:R-:W-:-:S05]  /*15320*/  VIADD R13, R13, 0x22840 ;  /* 0x000228400d0d7836 */ /* 0x000fca0000000000 */
[----:B-1----:R-:W-:-:S04]  /*15330*/  PRMT R13, R192, 0x654, R13 ;  /* 0x00000654c00d7816 */ /* 0x002fc8000000000d */
[----:B------:R1:W-:Y:S02]  /*15340*/  SYNCS.ARRIVE.TRANS64.RED.A1T0 RZ, [R13+URZ], RZ ;  /* 0x000000ff0dff79a7 */ /* 0x0003e4000810043f */
[----:B-1----:R-:W-:Y:S01]  /*15350*/  IMAD.U32 R13, RZ, RZ, UR4 ;  /* 0x00000004ff0d7e24 */ /* 0x002fe2000f8e00ff */
[----:B------:R-:W-:Y:S01]  /*15360*/  ULOP3.LUT UR4, URZ, UR4, URZ, 0x33, !UPT ;  /* 0x000000043f047292 */ /* 0x000fe2000f8e333f */
[----:B0-----:R-:W-:-:S05]  /*15370*/  IMAD.IADD R173, R171, 0x1, R20 ;  /* 0x00000001abad7824 */ /* 0x001fca00078e0214 */
[----:B------:R-:W-:Y:S02]  /*15380*/  VIADD R172, R168, UR4 ;  /* 0x00000004a8ac7c36 */ /* 0x000fe40008000000 */
[----:B------:R-:W-:Y:S02]  /*15390*/  IMAD.IADD R168, R170, 0x1, -R200 ;  /* 0x00000001aaa87824 */ /* 0x000fe400078e0ac8 */
[----:B------:R-:W-:Y:S01]  /*153a0*/  IMAD.IADD R174, R172, 0x1, R20 ;  /* 0x00000001acae7824 */ /* 0x000fe200078e0214 */
[----:B------:R-:W-:Y:S06]  /*153b0*/  @!P1 BRA `(.L_x_9232) ;  /* 0x00000000005c9947 */ /* 0x000fec0003800000 */
        /* <DEDUP_REMOVED lines=13> */
.L_x_9234:
[----:B------:R-:W-:Y:S02]  /*15490*/  ULDC UR4, c[0x0][0x9e4] ;  /* 0x0002790000047ab9 */ /* 0x000fe40000000800 */
[----:B------:R-:W-:-:S05]  /*154a0*/  IMAD.U32 R176, RZ, RZ, UR4 ;  /* 0x00000004ffb07e24 */ /* 0x000fca000f8e00ff */
[----:B------:R-:W-:-:S13]  /*154b0*/  ISETP.NE.AND P1, PT, R176, 0x1, PT ;  /* 0x00000001b000780c */ /* 0x000fda0003f25270 */
[----:B------:R-:W0:Y:S02]  /*154c0*/  @P1 LDC.64 R20, c[0x0][0x9e8] ;  /* 0x00027a00ff141b82 */ /* 0x000e240000000a00 */
[----:B0-----:R-:W-:-:S05]  /*154d0*/  @P1 IMAD.HI.U32 R20, R175, R20, RZ ;  /* 0x00000014af141227 */ /* 0x001fca00078e00ff */
[----:B------:R-:W-:-:S07]  /*154e0*/  @P1 SHF.R.U32.HI R175, RZ, R21, R20 ;  /* 0x00000015ffaf1219 */ /* 0x000fce0000011614 */
.L_x_9235:
[----:B------:R-:W-:Y:S05]  /*154f0*/  BSYNC B0 ;  /* 0x0000000000007941 */ /* 0x000fea0003800000 */
.L_x_9233:
[----:B------:R-:W-:-:S05]  /*15500*/  IMAD R175, R175, R176, R168 ;  /* 0x000000b0afaf7224 */ /* 0x000fca00078e02a8 */
[----:B------:R-:W-:Y:S02]  /*15510*/  VIADDMNMX R173, R175, R176, R173, PT ;  /* 0x000000b0afad7246 */ /* 0x000fe400038001ad */
[----:B------:R-:W-:-:S07]  /*15520*/  VIMNMX R174, R174, R175, !PT ;  /* 0x000000afaeae7248 */ /* 0x000fce0007fe0100 */
.L_x_9232:
[----:B------:R-:W-:Y:S01]  /*15530*/  ISETP.GE.AND P1, PT, R170, 0x2, PT ;  /* 0x00000002aa00780c */ /* 0x000fe20003f26270 */
[----:B------:R-:W0:Y:S01]  /*15540*/  SHFL.IDX PT, R20, R169, 0x1, 0x1c1f ;  /* 0x003c1f00a9147f89 */ /* 0x000e2200000e0000 */
[----:B------:R-:W-:Y:S02]  /*15550*/  LOP3.LUT R16, R16, 0xefffffff, RZ, 0xc0, !PT ;  /* 0xefffffff10107812 */ /* 0x000fe400078ec0ff */
[----:B------:R-:W-:Y:S02]  /*15560*/  ISETP.GE.AND P2, PT, R170, 0x9, PT ;  /* 0x00000009aa00780c */ /* 0x000fe40003f46270 */
[----:B------:R-:W-:Y:S02]  /*15570*/  LOP3.LUT R22, R22, 0xfffffffe, RZ, 0xc0, !PT ;  /* 0xfffffffe16167812 */ /* 0x000fe400078ec0ff */
[----:B------:R-:W-:-:S05]  /*15580*/  ISETP.GE.AND P3, PT, R170, 0x22, PT ;  /* 0x00000022aa00780c */ /* 0x000fca0003f66270 */
[----:B------:R-:W-:Y:S02]  /*15590*/  @P1 LOP3.LUT R16, R16, 0x10000000, RZ, 0xfc, !PT ;  /* 0x1000000010101812 */ /* 0x000fe400078efcff */
[----:B------:R-:W-:Y:S02]  /*155a0*/  ISETP.GT.AND P1, PT, R174, 0x1, !P1 ;  /* 0x00000001ae00780c */ /* 0x000fe40004f24270 */
[----:B------:R-:W-:Y:S02]  /*155b0*/  LOP3.LUT R16, R16, 0xdfffffff, RZ, 0xc0, !PT ;  /* 0xdfffffff10107812 */ /* 0x000fe400078ec0ff */
[----:B------:R-:W-:Y:S02]  /*155c0*/  ISETP.LT.OR P1, PT, R173, 0x2, P1 ;  /* 0x00000002ad00780c */ /* 0x000fe40000f21670 */
[----:B------:R-:W-:Y:S02]  /*155d0*/  @P2 LOP3.LUT R16, R16, 0x20000000, RZ, 0xfc, !PT ;  /* 0x2000000010102812 */ /* 0x000fe400078efcff */
[----:B------:R-:W-:-:S02]  /*155e0*/  FSEL R153, R153, -INF , !P1 ;  /* 0xff80000099997808 */ /* 0x000fc40004800000 */
[----:B------:R-:W-:Y:S01]  /*155f0*/  ISETP.GT.AND P1, PT, R174, 0x8, !P2 ;  /* 0x00000008ae00780c */ /* 0x000fe20005724270 */
[--C-:B0-----:R-:W-:Y:S01]  /*15600*/  IMAD.IADD R171, R171, 0x1, R20.reuse ;  /* 0x00000001abab7824 */ /* 0x101fe200078e0214 */
[----:B------:R-:W-:Y:S01]  /*15610*/  ISETP.GE.AND P2, PT, R170, 0xa, PT ;  /* 0x0000000aaa00780c */ /* 0x000fe20003f46270 */
[----:B------:R-:W-:Y:S01]  /*15620*/  IMAD.IADD R172, R172, 0x1, R20 ;  /* 0x00000001acac7824 */ /* 0x000fe200078e0214 */
[----:B------:R-:W-:Y:S02]  /*15630*/  ISETP.LT.OR P1, PT, R173, 0x9, P1 ;  /* 0x00000009ad00780c */ /* 0x000fe40000f21670 */
[----:B------:R-:W-:Y:S02]  /*15640*/  LOP3.LUT R16, R16, 0xbfffffff, RZ, 0xc0, !PT ;  /* 0xbfffffff10107812 */ /* 0x000fe400078ec0ff */
        /* <DEDUP_REMOVED lines=12> */
[----:B------:R-:W-:Y:S02]  /*15710*/  ISETP.GT.AND P1, PT, R174, 0x11, !P2 ;  /* 0x00000011ae00780c */ /* 0x000fe40005724270 */
[----:B------:R-:W-:Y:S02]  /*15720*/  LOP3.LUT R16, R16, 0xfffffffd, RZ, 0xc0, !PT ;  /* 0xfffffffd10107812 */ /* 0x000fe400078ec0ff */
[----:B------:R-:W-:-:S02]  /*15730*/  ISETP.LT.OR P1, PT, R173, 0x12, P1 ;  /* 0x00000012ad00780c */ /* 0x000fc40000f21670 */
[----:B------:R-:W-:Y:S02]  /*15740*/  @P3 LOP3.LUT R16, R16, 0x2, RZ, 0xfc, !PT ;  /* 0x0000000210103812 */ /* 0x000fe400078efcff */
[----:B------:R-:W-:Y:S02]  /*15750*/  FSEL R161, R161, -INF , !P1 ;  /* 0xff800000a1a17808 */ /* 0x000fe40004800000 */
[----:B------:R-:W-:Y:S02]  /*15760*/  @P2 LOP3.LUT R22, R22, 0x1, RZ, 0xfc, !PT ;  /* 0x0000000116162812 */ /* 0x000fe400078efcff */
[----:B------:R-:W-:Y:S02]  /*15770*/  ISETP.GE.AND P2, PT, R170, 0x19, PT ;  /* 0x00000019aa00780c */ /* 0x000fe40003f46270 */
[----:B------:R-:W-:Y:S02]  /*15780*/  LOP3.LUT R22, R22, 0xfffffffb, RZ, 0xc0, !PT ;  /* 0xfffffffb16167812 */ /* 0x000fe400078ec0ff */
[----:B------:R-:W-:-:S02]  /*15790*/  ISETP.GT.AND P1, PT, R174, 0x18, !P2 ;  /* 0x00000018ae00780c */ /* 0x000fc40005724270 */
[----:B------:R-:W-:Y:S02]  /*157a0*/  LOP3.LUT R16, R16, 0xfffffffb, RZ, 0xc0, !PT ;  /* 0xfffffffb10107812 */ /* 0x000fe400078ec0ff */
[----:B------:R-:W-:-:S04]  /*157b0*/  ISETP.LT.OR P1, PT, R173, 0x19, P1 ;  /* 0x00000019ad00780c */ /* 0x000fc80000f21670 */
[----:B------:R-:W-:Y:S02]  /*157c0*/  FSEL R164, R164, -INF , !P1 ;  /* 0xff800000a4a47808 */ /* 0x000fe40004800000 */
[----:B------:R-:W-:Y:S02]  /*157d0*/  @P2 LOP3.LUT R22, R22, 0x4, RZ, 0xfc, !PT ;  /* 0x0000000416162812 */ /* 0x000fe400078efcff */
[----:B------:R-:W-:Y:S02]  /*157e0*/  ISETP.GE.AND P2, PT, R170, 0x1a, PT ;  /* 0x0000001aaa00780c */ /* 0x000fe40003f46270 */
[----:B------:R-:W-:Y:S02]  /*157f0*/  LOP3.LUT R22, R22, 0xfffffffd, RZ, 0xc0, !PT ;  /* 0xfffffffd16167812 */ /* 0x000fe400078ec0ff */
[----:B------:R-:W-:-:S04]  /*15800*/  ISETP.GT.AND P1, PT, R174, 0x19, !P2 ;  /* 0x00000019ae00780c */ /* 0x000fc80005724270 */
[----:B------:R-:W-:-:S04]  /*15810*/  ISETP.LT.OR P1, PT, R173, 0x1a, P1 ;  /* 0x0000001aad00780c */ /* 0x000fc80000f21670 */
[----:B------:R-:W-:Y:S02]  /*15820*/  FSEL R165, R165, -INF , !P1 ;  /* 0xff800000a5a57808 */ /* 0x000fe40004800000 */
[----:B------:R-:W-:Y:S02]  /*15830*/  ISETP.GE.AND P1, PT, R170, 0x21, PT ;  /* 0x00000021aa00780c */ /* 0x000fe40003f26270 */
[----:B------:R-:W-:Y:S02]  /*15840*/  @P2 LOP3.LUT R22, R22, 0x2, RZ, 0xfc, !PT ;  /* 0x0000000216162812 */ /* 0x000fe400078efcff */
[----:B------:R-:W-:-:S04]  /*15850*/  ISETP.GT.AND P2, PT, R174, 0x20, !P1 ;  /* 0x00000020ae00780c */ /* 0x000fc80004f44270 */
[----:B------:R-:W-:-:S04]  /*15860*/  ISETP.LT.OR P2, PT, R173, 0x21, P2 ;  /* 0x00000021ad00780c */ /* 0x000fc80001741670 */
        /* <DEDUP_REMOVED lines=179> */
[----:B------:R-:W-:-:S04]  /*163a0*/  ISETP.LT.OR P6, PT, R173, 0x9a, P6 ;  /* 0x0000009aad00780c */ /* 0x000fc800037c1670 */
[----:B------:R-:W-:Y:S02]  /*163b0*/  FSEL R101, R101, -INF , !P6 ;  /* 0xff80000065657808 */ /* 0x000fe40007000000 */
[----:B------:R-:W-:-:S13]  /*163c0*/  LOP3.LUT P6, RZ, R22, 0x8, RZ, 0xc0, !PT ;  /* 0x0000000816ff7812 */ /* 0x000fda00078cc0ff */
[----:B------:R-:W-:Y:S05]  /*163d0*/  @!P6 BRA `(.L_x_9236) ;  /* 0x00000000005ce947 */ /* 0x000fea0003800000 */
        /* <DEDUP_REMOVED lines=13> */
.L_x_9238:
[----:B------:R-:W-:Y:S02]  /*164b0*/  ULDC UR4, c[0x0][0x9e4] ;  /* 0x0002790000047ab9 */ /* 0x000fe40000000800 */
[----:B------:R-:W-:-:S05]  /*164c0*/  IMAD.U32 R170, RZ, RZ, UR4 ;  /* 0x00000004ffaa7e24 */ /* 0x000fca000f8e00ff */
[----:B------:R-:W-:-:S13]  /*164d0*/  ISETP.NE.AND P6, PT, R170, 0x1, PT ;  /* 0x00000001aa00780c */ /* 0x000fda0003fc5270 */
[----:B------:R-:W0:Y:S02]  /*164e0*/  @P6 LDC.64 R20, c[0x0][0x9e8] ;  /* 0x00027a00ff146b82 */ /* 0x000e240000000a00 */
[----:B0-----:R-:W-:-:S05]  /*164f0*/  @P6 IMAD.HI.U32 R20, R169, R20, RZ ;  /* 0x00000014a9146227 */ /* 0x001fca00078e00ff */
[----:B------:R-:W-:-:S07]  /*16500*/  @P6 SHF.R.U32.HI R169, RZ, R21, R20 ;  /* 0x00000015ffa96219 */ /* 0x000fce0000011614 */
.L_x_9239:
[----:B------:R-:W-:Y:S05]  /*16510*/  BSYNC B0 ;  /* 0x0000000000007941 */ /* 0x000fea0003800000 */
.L_x_9237:
[----:B------:R-:W-:-:S05]  /*16520*/  IMAD R169, R169, R170, R168 ;  /* 0x000000aaa9a97224 */ /* 0x000fca00078e02a8 */
[----:B------:R-:W-:Y:S02]  /*16530*/  VIADDMNMX R171, R169, R170, R171, PT ;  /* 0x000000aaa9ab7246 */ /* 0x000fe400038001ab */
[----:B------:R-:W-:-:S07]  /*16540*/  VIMNMX R172, R172, R169, !PT ;  /* 0x000000a9acac7248 */ /* 0x000fce0007fe0100 */
.L_x_9236:
[----:B------:R-:W-:Y:S02]  /*16550*/  ISETP.GT.AND P1, PT, R172, 0x20, !P1 ;  /* 0x00000020ac00780c */ /* 0x000fe40004f24270 */
[----:B------:R-:W-:Y:S02]  /*16560*/  LOP3.LUT P6, RZ, R16, 0x20000, RZ, 0xc0, !PT ;  /* 0x0002000010ff7812 */ /* 0x000fe400078cc0ff */
[----:B------:R-:W-:Y:S02]  /*16570*/  ISETP.LT.OR P1, PT, R171, 0x21, P1 ;  /* 0x00000021ab00780c */ /* 0x000fe40000f21670 */
[----:B------:R-:W-:Y:S02]  /*16580*/  ISETP.GT.AND P2, PT, R172, 0x89, !P2 ;  /* 0x00000089ac00780c */ /* 0x000fe40005744270 */
[----:B------:R-:W-:Y:S02]  /*16590*/  FSEL R21, R138, -INF , !P1 ;  /* 0xff8000008a157808 */ /* 0x000fe40004800000 */
[----:B------:R-:W-:-:S02]  /*165a0*/  LOP3.LUT P1, RZ, R16, 0x2, RZ, 0xc0, !PT ;  /* 0x0000000210ff7812 */ /* 0x000fc4000782c0ff */
[----:B------:R-:W-:Y:S02]  /*165b0*/  ISETP.LT.OR P2, PT, R171, 0x8a, P2 ;  /* 0x0000008aab00780c */ /* 0x000fe40001741670 */
[C---:B------:R-:W-:Y:S02]  /*165c0*/  ISETP.GT.AND P1, PT, R172.reuse, 0x21, !P1 ;  /* 0x00000021ac00780c */ /* 0x040fe40004f24270 */
[----:B------:R-:W-:Y:S02]  /*165d0*/  FSEL R95, R95, -INF , !P2 ;  /* 0xff8000005f5f7808 */ /* 0x000fe40005000000 */
[----:B------:R-:W-:Y:S02]  /*165e0*/  ISETP.LT.OR P1, PT, R171, 0x22, P1 ;  /* 0x00000022ab00780c */ /* 0x000fe40000f21670 */
[----:B------:R-:W-:Y:S02]  /*165f0*/  ISETP.GT.AND P3, PT, R172, 0x90, !P3 ;  /* 0x00000090ac00780c */ /* 0x000fe40005f64270 */
[----:B------:R-:W-:-:S02]  /*16600*/  FSEL R139, R139, -INF , !P1 ;  /* 0xff8000008b8b7808 */ /* 0x000fc40004800000 */
[----:B------:R-:W-:Y:S02]  /*16610*/  LOP3.LUT P1, RZ, R16, 0x4, RZ, 0xc0, !PT ;  /* 0x0000000410ff7812 */ /* 0x000fe4000782c0ff */
[C---:B------:R-:W-:Y:S02]  /*16620*/  ISETP.GT.AND P4, PT, R172.reuse, 0x91, !P4 ;  /* 0x00000091ac00780c */ /* 0x040fe40006784270 */
[C---:B------:R-:W-:Y:S02]  /*16630*/  ISETP.GT.AND P1, PT, R172.reuse, 0x28, !P1 ;  /* 0x00000028ac00780c */ /* 0x040fe40004f24270 */
[----:B------:R-:W-:Y:S02]  /*16640*/  ISETP.GT.AND P5, PT, R172, 0x98, !P5 ;  /* 0x00000098ac00780c */ /* 0x000fe40006fa4270 */
[C---:B------:R-:W-:Y:S02]  /*16650*/  ISETP.LT.OR P1, PT, R171.reuse, 0x29, P1 ;  /* 0x00000029ab00780c */ /* 0x040fe40000f21670 */
[----:B------:R-:W-:-:S02]  /*16660*/  ISETP.LT.OR P3, PT, R171, 0x91, P3 ;  /* 0x00000091ab00780c */ /* 0x000fc40001f61670 */
[----:B------:R-:W-:Y:S02]  /*16670*/  FSEL R169, R142, -INF , !P1 ;  /* 0xff8000008ea97808 */ /* 0x000fe40004800000 */
[----:B------:R-:W-:Y:S02]  /*16680*/  LOP3.LUT P1, RZ, R16, 0x8, RZ, 0xc0, !PT ;  /* 0x0000000810ff7812 */ /* 0x000fe4000782c0ff */
[C---:B------:R-:W-:Y:S02]  /*16690*/  ISETP.LT.OR P4, PT, R171.reuse, 0x92, P4 ;  /* 0x00000092ab00780c */ /* 0x040fe40002781670 */
[----:B------:R-:W-:Y:S02]  /*166a0*/  ISETP.GT.AND P1, PT, R172, 0x29, !P1 ;  /* 0x00000029ac00780c */ /* 0x000fe40004f24270 */
[C---:B------:R-:W-:Y:S02]  /*166b0*/  ISETP.LT.OR P5, PT, R171.reuse, 0x99, P5 ;  /* 0x00000099ab00780c */ /* 0x040fe40002fa1670 */
[----:B------:R-:W-:-:S02]  /*166c0*/  ISETP.LT.OR P1, PT, R171, 0x2a, P1 ;  /* 0x0000002aab00780c */ /* 0x000fc40000f21670 */
[----:B------:R-:W-:Y:S02]  /*166d0*/  FSEL R98, R98, -INF , !P3 ;  /* 0xff80000062627808 */ /* 0x000fe40005800000 */
[----:B------:R-:W-:Y:S02]  /*166e0*/  FSEL R143, R143, -INF , !P1 ;  /* 0xff8000008f8f7808 */ /* 0x000fe40004800000 */
[----:B------:R-:W-:Y:S02]  /*166f0*/  LOP3.LUT P1, RZ, R16, 0x10, RZ, 0xc0, !PT ;  /* 0x0000001010ff7812 */ /* 0x000fe4000782c0ff */
[----:B------:R-:W-:Y:S02]  /*16700*/  FSEL R99, R99, -INF , !P4 ;  /* 0xff80000063637808 */ /* 0x000fe40006000000 */
        /* <DEDUP_REMOVED lines=51> */
[----:B------:R-:W-:Y:S02]  /*16a40*/  LOP3.LUT P1, RZ, R16, 0x800, RZ, 0xc0, !PT ;  /* 0x0000080010ff7812 */ /* 0x000fe4000782c0ff */
[----:B------:R-:W-:Y:S02]  /*16a50*/  FMNMX.FTZ R106, R152, R3, !PT ;  /* 0x00000003986a7209 */ /* 0x000fe40007810000 */
        /* <DEDUP_REMOVED lines=63> */
[----:B------:R-:W-:Y:S02]  /*16e50*/  FMNMX.FTZ R91, R153, R106, !PT ;  /* 0x0000006a995b7209 */ /* 0x000fe40007810000 */
[----:B------:R-:W-:Y:S02]  /*16e60*/  ISETP.GT.AND P1, PT, R172, 0x88, !P6 ;  /* 0x00000088ac00780c */ /* 0x000fe40007724270 */
[----:B------:R-:W-:Y:S02]  /*16e70*/  FMNMX.FTZ R106, R156, R91, !PT ;  /* 0x0000005b9c6a7209 */ /* 0x000fe40007810000 */
[----:B------:R-:W-:Y:S02]  /*16e80*/  ISETP.LT.OR P1, PT, R171, 0x89, P1 ;  /* 0x00000089ab00780c */ /* 0x000fe40000f21670 */
[----:B------:R-:W-:-:S02]  /*16e90*/  FMNMX.FTZ R91, R157, R106, !PT ;  /* 0x0000006a9d5b7209 */ /* 0x000fc40007810000 */
[----:B------:R-:W-:Y:S02]  /*16ea0*/  FSEL R94, R94, -INF , !P1 ;  /* 0xff8000005e5e7808 */ /* 0x000fe40004800000 */
[----:B------:R-:W-:Y:S02]  /*16eb0*/  FMNMX.FTZ R106, R160, R91, !PT ;  /* 0x0000005ba06a7209 */ /* 0x000fe40007810000 */
[----:B------:R-:W-:Y:S02]  /*16ec0*/  LOP3.LUT P1, RZ, R16, 0x1, RZ, 0xc0, !PT ;  /* 0x0000000110ff7812 */ /* 0x000fe4000782c0ff */
[----:B------:R-:W-:Y:S02]  /*16ed0*/  FMNMX.FTZ R91, R161, R106, !PT ;  /* 0x0000006aa15b7209 */ /* 0x000fe40007810000 */
[----:B------:R-:W-:Y:S02]  /*16ee0*/  ISETP.GT.AND P1, PT, R172, RZ, !P1 ;  /* 0x000000ffac00720c */ /* 0x000fe40004f24270 */
[----:B------:R-:W-:-:S02]  /*16ef0*/  FMNMX.FTZ R106, R164, R91, !PT ;  /* 0x0000005ba46a7209 */ /* 0x000fc40007810000 */
[----:B------:R-:W-:Y:S02]  /*16f00*/  ISETP.LT.OR P1, PT, R171, 0x1, P1 ;  /* 0x00000001ab00780c */ /* 0x000fe40000f21670 */
[----:B------:R-:W-:Y:S02]  /*16f10*/  FMNMX.FTZ R91, R165, R106, !PT ;  /* 0x0000006aa55b7209 */ /* 0x000fe40007810000 */
[----:B------:R-:W-:Y:S02]  /*16f20*/  FSEL R154, R154, -INF , !P1 ;  /* 0xff8000009a9a7808 */ /* 0x000fe40004800000 */
[----:B------:R-:W-:Y:S02]  /*16f30*/  FMNMX.FTZ R106, R136, R91, !PT ;  /* 0x0000005b886a7209 */ /* 0x000fe40007810000 */
[----:B------:R-:W-:Y:S02]  /*16f40*/  FMNMX.FTZ R130, R154, R0, !PT ;  /* 0x000000009a827209 */ /* 0x000fe40007810000 */
[----:B------:R-:W-:-:S02]  /*16f50*/  FMNMX.FTZ R91, R137, R106, !PT ;  /* 0x0000006a895b7209 */ /* 0x000fc40007810000 */
[----:B------:R-:W-:Y:S02]  /*16f60*/  LOP3.LUT P6, RZ, R16, 0x8000000, RZ, 0xc0, !PT ;  /* 0x0800000010ff7812 */ /* 0x000fe400078cc0ff */
[----:B------:R-:W-:Y:S02]  /*16f70*/  FMNMX.FTZ R106, R140, R91, !PT ;  /* 0x0000005b8c6a7209 */ /* 0x000fe40007810000 */
[----:B------:R-:W-:Y:S02]  /*16f80*/  FMNMX.FTZ R130, R155, R130, !PT ;  /* 0x000000829b827209 */ /* 0x000fe40007810000 */
[----:B------:R-:W-:Y:S02]  /*16f90*/  FMNMX.FTZ R91, R141, R106, !PT ;  /* 0x0000006a8d5b7209 */ /* 0x000fe40007810000 */
[----:B------:R-:W-:Y:S02]  /*16fa0*/  ISETP.GT.AND P2, PT, R172, 0x99, !P6 ;  /* 0x00000099ac00780c */ /* 0x000fe40007744270 */
[----:B------:R-:W-:-:S02]  /*16fb0*/  FMNMX.FTZ R106, R144, R91, !PT ;  /* 0x0000005b906a7209 */ /* 0x000fc40007810000 */
[----:B------:R-:W-:Y:S02]  /*16fc0*/  FMNMX.FTZ R130, R223, R130, !PT ;  /* 0x00000082df827209 */ /* 0x000fe40007810000 */
[----:B------:R-:W-:Y:S02]  /*16fd0*/  FMNMX.FTZ R91, R145, R106, !PT ;  /* 0x0000006a915b7209 */ /* 0x000fe40007810000 */
[----:B------:R-:W-:Y:S02]  /*16fe0*/  ISETP.LT.OR P2, PT, R171, 0x9a, P2 ;  /* 0x0000009aab00780c */ /* 0x000fe40001741670 */
        /* <DEDUP_REMOVED lines=11> */
[----:B------:R-:W-:Y:S02]  /*170a0*/  FSEL R103, R103, -INF , !P2 ;  /* 0xff80000067677808 */ /* 0x000fe40005000000 */
        /* <DEDUP_REMOVED lines=23> */
[----:B0-----:R-:W-:-:S04]  /*17220*/  FMNMX.FTZ R91, R114, R91, !PT ;  /* 0x0000005b725b7209 */ /* 0x001fc80007810000 */
[----:B------:R-:W-:Y:S01]  /*17230*/  FSETP.NEU.FTZ.AND P1, PT, R91, -INF , PT ;  /* 0xff8000005b00780b */ /* 0x000fe20003f3d000 */
[----:B------:R-:W-:-:S05]  /*17240*/  FFMA.FTZ R106, R2, R91, -8 ;  /* 0xc1000000026a7423 */ /* 0x000fca000001005b */
[----:B------:R-:W-:-:S05]  /*17250*/  FSEL R106, R106, RZ, P1 ;  /* 0x000000ff6a6a7208 */ /* 0x000fca0000800000 */
        /* <DEDUP_REMOVED lines=79> */
[----:B------:R-:W-:Y:S01]  /*17750*/  FMNMX.FTZ R138, R103, R108, !PT ;  /* 0x0000006c678a7209 */ /* 0x000fe20007810000 */
[C-C-:B------:R-:W-:Y:S01]  /*17760*/  FFMA.FTZ R108, R2.reuse, R112, -R106.reuse ;  /* 0x00000070026c7223 */ /* 0x140fe2000001086a */
[----:B------:R-:W-:-:S01]  /*17770*/  FFMA.FTZ R112, R2, R116, -R106 ;  /* 0x0000007402707223 */ /* 0x000fc2000001086a */
[----:B------:R-:W-:Y:S01]  /*17780*/  FFMA.FTZ R116, R2, R89, -R106 ;  /* 0x0000005902747223 */ /* 0x000fe2000001086a */
[----:B------:R-:W-:Y:S01]  /*17790*/  FSEL R106, R91, RZ, P1 ;  /* 0x000000ff5b6a7208 */ /* 0x000fe20000800000 */
[----:B------:R-:W1:Y:S01]  /*177a0*/  SHFL.BFLY PT, R140, R138, 0x2, 0x1f ;  /* 0x0c401f008a8c7f89 */ /* 0x000e6200000e0000 */
[----:B------:R-:W-:Y:S03]  /*177b0*/  MUFU.EX2 R165, R165 ;  /* 0x000000a500a57308 */ /* 0x000fe60000000800 */
[----:B------:R-:W-:-:S04]  /*177c0*/  FADD.FTZ R3, -R106, R3 ;  /* 0x000000036a037221 */ /* 0x000fc80000010100 */
[----:B------:R-:W-:Y:S01]  /*177d0*/  FMUL.FTZ R3, R2, R3 ;  /* 0x0000000302037220 */ /* 0x000fe20000410000 */
[----:B------:R-:W-:Y:S08]  /*177e0*/  MUFU.EX2 R126, R126 ;  /* 0x0000007e007e7308 */ /* 0x000ff00000000800 */
[----:B------:R-:W2:Y:S01]  /*177f0*/  MUFU.EX2 R3, R3 ;  /* 0x0000000300037308 */ /* 0x000ea20000000800 */
        /* <DEDUP_REMOVED lines=14> */
[----:B------:R-:W-:Y:S01]  /*178e0*/  FSEL R169, R89, RZ, P1 ;  /* 0x000000ff59a97208 */ /* 0x000fe20000800000 */
[C-C-:B------:R-:W-:Y:S01]  /*178f0*/  FFMA.FTZ R138, R2.reuse, R154, -R106.reuse ;  /* 0x0000009a028a7223 */ /* 0x140fe2000001086a */
[----:B------:R-:W-:-:S01]  /*17900*/  FFMA.FTZ R155, R2, R155, -R106 ;  /* 0x0000009b029b7223 */ /* 0x000fc2000001086a */
[C-C-:B------:R-:W-:Y:S01]  /*17910*/  FFMA.FTZ R140, R2.reuse, R223, -R106.reuse ;  /* 0x000000df028c7223 */ /* 0x140fe2000001086a */
[----:B------:R-:W-:-:S01]  /*17920*/  FFMA.FTZ R159, R2, R159, -R106 ;  /* 0x0000009f029f7223 */ /* 0x000fc2000001086a */
[----:B------:R-:W-:Y:S01]  /*17930*/  FADD.FTZ R169, -R169, R0 ;  /* 0x00000000a9a97221 */ /* 0x000fe20000010100 */
[----:B------:R-:W-:-:S01]  /*17940*/  FFMA.FTZ R0, R2, R127, -R106 ;  /* 0x0000007f02007223 */ /* 0x000fc2000001086a */
[----:B------:R-:W-:Y:S01]  /*17950*/  MUFU.EX2 R138, R138 ;  /* 0x0000008a008a7308 */ /* 0x000fe20000000800 */
[----:B0-----:R-:W-:-:S01]  /*17960*/  FFMA.FTZ R142, R2, R162, -R106 ;  /* 0x000000a2028e7223 */ /* 0x001fc2000001086a */
[C---:B------:R-:W-:Y:S01]  /*17970*/  FMUL.FTZ R127, R2.reuse, R169 ;  /* 0x000000a9027f7220 */ /* 0x040fe20000410000 */
        /* <DEDUP_REMOVED lines=35> */
[----:B------:R-:W-:Y:S01]  /*17bb0*/  FFMA.FTZ R103, R2, R103, -R106 ;  /* 0x0000006702677223 */ /* 0x000fe2000001086a */
[----:B--2---:R-:W-:-:S01]  /*17bc0*/  FFMA.FTZ R106, R3, R15, R110 ;  /* 0x0000000f036a7223 */ /* 0x004fc2000001006e */
[----:B------:R-:W2:Y:S01]  /*17bd0*/  MUFU.EX2 R142, R142 ;  /* 0x0000008e008e7308 */ /* 0x000ea20000000800 */
[----:B0-----:R-:W-:-:S02]  /*17be0*/  FFMA.FTZ R14, R127, R14, R138 ;  /* 0x0000000e7f0e7223 */ /* 0x001fc4000001008a */
[----:B------:R-:W-:Y:S02]  /*17bf0*/  FADD.FTZ R15, R153, R106 ;  /* 0x0000006a990f7221 */ /* 0x000fe40000010000 */
[----:B-1----:R-:W-:-:S02]  /*17c00*/  FADD.FTZ R169, R155, R14 ;  /* 0x0000000e9ba97221 */ /* 0x002fc40000010000 */
[----:B------:R-:W-:Y:S01]  /*17c10*/  FADD.FTZ R14, R114, R15 ;  /* 0x0000000f720e7221 */ /* 0x000fe20000010000 */
[----:B------:R-:W0:Y:S01]  /*17c20*/  MUFU.EX2 R163, R163 ;  /* 0x000000a300a37308 */ /* 0x000e220000000800 */
[----:B---3--:R-:W-:-:S02]  /*17c30*/  FADD.FTZ R158, R140, R169 ;  /* 0x000000a98c9e7221 */ /* 0x008fc40000010000 */
[----:B------:R-:W-:-:S04]  /*17c40*/  FADD.FTZ R15, R157, R14 ;  /* 0x0000000e9d0f7221 */ /* 0x000fc80000010000 */
[----:B------:R-:W-:Y:S01]  /*17c50*/  FADD.FTZ R14, R118, R15 ;  /* 0x0000000f760e7221 */ /* 0x000fe20000010000 */
[----:B------:R-:W1:Y:S03]  /*17c60*/  MUFU.EX2 R144, R144 ;  /* 0x0000009000907308 */ /* 0x000e660000000800 */
[----:B------:R-:W-:-:S04]  /*17c70*/  FADD.FTZ R15, R161, R14 ;  /* 0x0000000ea10f7221 */ /* 0x000fc80000010000 */
[----:B------:R-:W-:Y:S01]  /*17c80*/  FADD.FTZ R14, R122, R15 ;  /* 0x0000000f7a0e7221 */ /* 0x000fe20000010000 */
[----:B------:R-:W3:Y:S03]  /*17c90*/  MUFU.EX2 R167, R167 ;  /* 0x000000a700a77308 */ /* 0x000ee60000000800 */
[----:B------:R-:W-:-:S04]  /*17ca0*/  FADD.FTZ R15, R165, R14 ;  /* 0x0000000ea50f7221 */ /* 0x000fc80000010000 */
[----:B------:R-:W-:Y:S01]  /*17cb0*/  FADD.FTZ R14, R126, R15 ;  /* 0x0000000f7e0e7221 */ /* 0x000fe20000010000 */
[----:B------:R4:W-:Y:S08]  /*17cc0*/  MUFU.EX2 R156, R131 ;  /* 0x00000083009c7308 */ /* 0x0009f00000000800 */
[----:B------:R-:W5:Y:S01]  /*17cd0*/  MUFU.EX2 R21, R21 ;  /* 0x0000001500157308 */ /* 0x000f620000000800 */
[----:B----4-:R-:W-:-:S04]  /*17ce0*/  FADD.FTZ R131, R159, R158 ;  /* 0x0000009e9f837221 */ /* 0x010fc80000010000 */
[----:B--2---:R-:W-:-:S03]  /*17cf0*/  FADD.FTZ R158, R142, R131 ;  /* 0x000000838e9e7221 */ /* 0x004fc60000010000 */
[----:B------:R-:W2:Y:S01]  /*17d00*/  MUFU.EX2 R146, R146 ;  /* 0x0000009200927308 */ /* 0x000ea20000000800 */
[----:B0-----:R-:W-:-:S04]  /*17d10*/  FADD.FTZ R131, R163, R158 ;  /* 0x0000009ea3837221 */ /* 0x001fc80000010000 */
[----:B-1----:R-:W-:Y:S01]  /*17d20*/  FADD.FTZ R160, R144, R131 ;  /* 0x0000008390a07221 */ /* 0x002fe20000010000 */
[----:B------:R-:W-:-:S02]  /*17d30*/  FADD.FTZ R131, R137, R14 ;  /* 0x0000000e89837221 */ /* 0x000fc40000010000 */
[----:B------:R-:W0:Y:S01]  /*17d40*/  MUFU.EX2 R139, R139 ;  /* 0x0000008b008b7308 */ /* 0x000e220000000800 */
[----:B---3--:R-:W-:-:S01]  /*17d50*/  FADD.FTZ R160, R167, R160 ;  /* 0x000000a0a7a07221 */ /* 0x008fc20000010000 */
[----:B------:R-:W-:-:S03]  /*17d60*/  FADD.FTZ R162, R130, R131 ;  /* 0x0000008382a27221 */ /* 0x000fc60000010000 */
[----:B-----5:R-:W-:-:S03]  /*17d70*/  FADD.FTZ R15, R21, R160 ;  /* 0x000000a0150f7221 */ /* 0x020fc60000010000 */
        /* <DEDUP_REMOVED lines=8> */
[----:B------:R2:W-:Y:S01]  /*17e00*/  MUFU.EX2 R158, R107 ;  /* 0x0000006b009e7308 */ /* 0x0005e20000000800 */
        /* <DEDUP_REMOVED lines=9> */
[----:B------:R-:W-:-:S01]  /*17ea0*/  FADD.FTZ R107, R149, R164 ;  /* 0x000000a4956b7221 */ /* 0x000fc20000010000 */
[----:B0-----:R-:W-:-:S03]  /*17eb0*/  FADD.FTZ R14, R152, R15 ;  /* 0x0000000f980e7221 */ /* 0x001fc60000010000 */
        /* <DEDUP_REMOVED lines=22> */
[----:B------:R-:W-:Y:S01]  /*18020*/  MUFU.EX2 R133, R133 ;  /* 0x0000008500857308 */ /* 0x000fe20000000800 */
[----:B--2---:R-:W-:-:S07]  /*18030*/  FADD.FTZ R166, R132, R107 ;  /* 0x0000006b84a67221 */ /* 0x004fce0000010000 */
[----:B------:R-:W1:Y:S01]  /*18040*/  MUFU.EX2 R106, R135 ;  /* 0x00000087006a7308 */ /* 0x000e620000000800 */
[----:B0-----:R-:W-:-:S07]  /*18050*/  FADD.FTZ R15, R183, R14 ;  /* 0x0000000eb70f7221 */ /* 0x001fce0000010000 */
[----:B------:R-:W-:Y:S08]  /*18060*/  MUFU.EX2 R104, R104 ;  /* 0x0000006800687308 */ /* 0x000ff00000000800 */
[----:B------:R-:W0:Y:S01]  /*18070*/  MUFU.EX2 R185, R185 ;  /* 0x000000b900b97308 */ /* 0x000e220000000800 */
[----:B-1----:R-:W-:-:S07]  /*18080*/  FADD.FTZ R14, R106, R15 ;  /* 0x0000000f6a0e7221 */ /* 0x002fce0000010000 */
[----:B------:R-:W-:Y:S08]  /*18090*/  MUFU.EX2 R105, R105 ;  /* 0x0000006900697308 */ /* 0x000ff00000000800 */
[----:B------:R-:W1:Y:S01]  /*180a0*/  MUFU.EX2 R187, R187 ;  /* 0x000000bb00bb7308 */ /* 0x000e620000000800 */
[----:B0-----:R-:W-:-:S04]  /*180b0*/  FADD.FTZ R15, R185, R14 ;  /* 0x0000000eb90f7221 */ /* 0x001fc80000010000 */
[----:B------:R-:W-:-:S03]  /*180c0*/  FADD.FTZ R14, R158, R15 ;  /* 0x0000000f9e0e7221 */ /* 0x000fc60000010000 */
[----:B------:R-:W-:Y:S08]  /*180d0*/  MUFU.EX2 R109, R109 ;  /* 0x0000006d006d7308 */ /* 0x000ff00000000800 */
[----:B------:R0:W2:Y:S01]  /*180e0*/  MUFU.EX2 R160, R111 ;  /* 0x0000006f00a07308 */ /* 0x0000a20000000800 */
[----:B-1----:R-:W-:-:S07]  /*180f0*/  FADD.FTZ R15, R187, R14 ;  /* 0x0000000ebb0f7221 */ /* 0x002fce0000010000 */
[----:B------:R-:W-:Y:S01]  /*18100*/  MUFU.EX2 R108, R108 ;  /* 0x0000006c006c7308 */ /* 0x000fe20000000800 */
[----:B0-----:R-:W-:-:S04]  /*18110*/  FADD.FTZ R111, R133, R166 ;  /* 0x000000a6856f7221 */ /* 0x001fc80000010000 */
[----:B------:R-:W-:-:S03]  /*18120*/  FADD.FTZ R166, R104, R111 ;  /* 0x0000006f68a67221 */ /* 0x000fc60000010000 */
[----:B------:R-:W0:Y:S01]  /*18130*/  MUFU.EX2 R217, R217 ;  /* 0x000000d900d97308 */ /* 0x000e220000000800 */
[----:B------:R-:W-:-:S01]  /*18140*/  FADD.FTZ R111, R105, R166 ;  /* 0x000000a6696f7221 */ /* 0x000fc20000010000 */
[----:B--2---:R-:W-:-:S03]  /*18150*/  FADD.FTZ R14, R160, R15 ;  /* 0x0000000fa00e7221 */ /* 0x004fc60000010000 */
[----:B------:R-:W-:-:S03]  /*18160*/  FADD.FTZ R166, R102, R111 ;  /* 0x0000006f66a67221 */ /* 0x000fc60000010000 */
[----:B------:R-:W-:Y:S01]  /*18170*/  MUFU.EX2 R113, R113 ;  /* 0x0000007100717308 */ /* 0x000fe20000000800 */
[----:B------:R-:W-:-:S07]  /*18180*/  FADD.FTZ R111, R109, R166 ;  /* 0x000000a66d6f7221 */ /* 0x000fce0000010000 */
        /* <DEDUP_REMOVED lines=14> */
[----:B------:R-:W2:Y:S01]  /*18270*/  MUFU.EX2 R116, R116 ;  /* 0x0000007400747308 */ /* 0x000ea20000000800 */
[----:B------:R-:W-:-:S04]  /*18280*/  FADD.FTZ R20, R112, R111 ;  /* 0x0000006f70147221 */ /* 0x000fc80000010000 */
[----:B------:R-:W-:-:S03]  /*18290*/  FADD.FTZ R111, R117, R20 ;  /* 0x00000014756f7221 */ /* 0x000fc60000010000 */
[----:B------:R-:W3:Y:S01]  /*182a0*/  MUFU.EX2 R92, R92 ;  /* 0x0000005c005c7308 */ /* 0x000ee20000000800 */
[----:B0-----:R-:W-:-:S01]  /*182b0*/  FADD.FTZ R111, R88, R111 ;  /* 0x0000006f586f7221 */ /* 0x001fc20000010000 */
[----:B-1----:R-:W-:-:S04]  /*182c0*/  FADD.FTZ R14, R90, R15 ;  /* 0x0000000f5a0e7221 */ /* 0x002fc80000010000 */
[----:B------:R-:W-:Y:S02]  /*182d0*/  FADD.FTZ R15, R107, R14 ;  /* 0x0000000e6b0f7221 */ /* 0x000fe40000010000 */
[----:B------:R-:W0:Y:S01]  /*182e0*/  MUFU.EX2 R94, R94 ;  /* 0x0000005e005e7308 */ /* 0x000e220000000800 */
[----:B--2---:R-:W-:-:S07]  /*182f0*/  FADD.FTZ R111, R116, R111 ;  /* 0x0000006f746f7221 */ /* 0x004fce0000010000 */
        /* <DEDUP_REMOVED lines=24> */
.L_x_9240:
[----:B------:R-:W-:Y:S01]  /*18480*/  F2FP.SATFINITE.E4M3.F32.PACK_AB_MERGE_C R0, R0, R123, RZ ;  /* 0x0000007b0000723e */ /* 0x000fe200048070ff */
[-C--:B------:R-:W-:Y:S01]  /*18490*/  FMUL.FTZ R24, R24, R3.reuse ;  /* 0x0000000318187220 */ /* 0x080fe20000410000 */
[----:B------:R-:W-:Y:S01]  /*184a0*/  ISETP.GT.AND P1, PT, R12, R206, PT ;  /* 0x000000ce0c00720c */ /* 0x000fe20003f24270 */
[----:B------:R-:W-:Y:S01]  /*184b0*/  FMUL.FTZ R25, R25, R3 ;  /* 0x0000000319197220 */ /* 0x000fe20000410000 */
[----:B------:R-:W-:Y:S01]  /*184c0*/  F2FP.SATFINITE.E4M3.F32.PACK_AB_MERGE_C R177, R154, R151, R0 ;  /* 0x000000979ab1723e */ /* 0x000fe20004807000 */
[----:B------:R-:W-:Y:S01]  /*184d0*/  IMAD R0, R190, 0x8, R17 ;  /* 0x00000008be007824 */ /* 0x000fe200078e0211 */
[----:B------:R-:W-:Y:S01]  /*184e0*/  F2FP.SATFINITE.E4M3.F32.PACK_AB_MERGE_C R140, R159, R140, RZ ;  /* 0x0000008c9f8c723e */ /* 0x000fe200048070ff */
[----:B------:R-:W-:Y:S01]  /*184f0*/  FMUL.FTZ R28, R28, R3 ;  /* 0x000000031c1c7220 */ /* 0x000fe20000410000 */
[----:B------:R-:W-:Y:S01]  /*18500*/  F2FP.SATFINITE.E4M3.F32.PACK_AB_MERGE_C R139, R148, R139, RZ ;  /* 0x0000008b948b723e */ /* 0x000fe200048070ff */
[----:B------:R-:W-:Y:S01]  /*18510*/  VIADD R0, R0, 0x22860 ;  /* 0x0002286000007836 */ /* 0x000fe20000000000 */
[----:B------:R-:W-:Y:S01]  /*18520*/  F2FP.SATFINITE.E4M3.F32.PACK_AB_MERGE_C R106, R106, R183, RZ ;  /* 0x000000b76a6a723e */ /* 0x000fe200048070ff */
[----:B------:R-:W-:Y:S01]  /*18530*/  FMUL.FTZ R29, R29, R3 ;  /* 0x000000031d1d7220 */ /* 0x000fe20000410000 */
[----:B------:R-:W-:Y:S01]  /*18540*/  F2FP.SATFINITE.E4M3.F32.PACK_AB_MERGE_C R160, R160, R187, RZ ;  /* 0x000000bba0a0723e */ /* 0x000fe200048070ff */
[-C--:B------:R-:W-:Y:S01]  /*18550*/  FMUL.FTZ R32, R32, R3.reuse ;  /* 0x0000000320207220 */ /* 0x080fe20000410000 */
[----:B------:R-:W-:Y:S01]  /*18560*/  PRMT R0, R192, 0x654, R0 ;  /* 0x00000654c0007816 */ /* 0x000fe20000000000 */
[-C--:B------:R-:W-:Y:S01]  /*18570*/  FMUL.FTZ R33, R33, R3.reuse ;  /* 0x0000000321217220 */ /* 0x080fe20000410000 */
[----:B------:R-:W-:Y:S01]  /*18580*/  F2FP.SATFINITE.E4M3.F32.PACK_AB_MERGE_C R140, R155, R138, R140 ;  /* 0x0000008a9b8c723e */ /* 0x000fe2000480708c */
[----:B------:R-:W-:Y:S01]  /*18590*/  FMUL.FTZ R36, R36, R3 ;  /* 0x0000000324247220 */ /* 0x000fe20000410000 */
[----:B------:R-:W-:Y:S01]  /*185a0*/  F2FP.SATFINITE.E4M3.F32.PACK_AB_MERGE_C R139, R146, R21, R139 ;  /* 0x00000015928b723e */ /* 0x000fe2000480708b */
[----:B------:R0:W-:Y:S01]  /*185b0*/  SYNCS.ARRIVE.TRANS64.RED.A1T0 RZ, [R0+URZ], RZ ;  /* 0x000000ff00ff79a7 */ /* 0x0001e2000810043f */
        /* <DEDUP_REMOVED lines=95> */
[----:B------:R-:W-:Y:S01]  /*18bb0*/  IMAD.MOV.U32 R181, RZ, RZ, R139 ;  /* 0x000000ffffb57224 */ /* 0x000fe200078e008b */
[----:B------:R-:W-:Y:S06]  /*18bc0*/  @P1 BRA `(.L_x_9241) ;  /* 0xffffffb400641947 */ /* 0x000fec000383ffff */
[----:B------:R-:W-:Y:S02]  /*18bd0*/  IMAD.MOV.U32 R0, RZ, RZ, R89 ;  /* 0x000000ffff007224 */ /* 0x000fe400078e0059 */
[----:B------:R-:W-:Y:S02]  /*18be0*/  IMAD.MOV.U32 R3, RZ, RZ, R91 ;  /* 0x000000ffff037224 */ /* 0x000fe400078e005b */
[----:B------:R-:W-:Y:S02]  /*18bf0*/  IMAD.MOV.U32 R190, RZ, RZ, R215 ;  /* 0x000000ffffbe7224 */ /* 0x000fe400078e00d7 */
[----:B------:R-:W-:-:S07]  /*18c00*/  IMAD.MOV.U32 R192, RZ, RZ, R216 ;  /* 0x000000ffffc07224 */ /* 0x000fce00078e00d8 */
.L_x_9221:
[----:B------:R-:W0:Y:S01]  /*18c10*/  LDC R20, c[0x0][0x448] ;  /* 0x00011200ff147b82 */ /* 0x000e220000000800 */
[----:B------:R-:W-:Y:S02]  /*18c20*/  LOP3.LUT R22, R22, 0xfffffff7, RZ, 0xc0, !PT ;  /* 0xfffffff716167812 */ /* 0x000fe400078ec0ff */
[----:B------:R-:W-:Y:S02]  /*18c30*/  R2UR UR4, R13 ;  /* 0x000000000d0472ca */ /* 0x000fe400000e0000 */
[----:B------:R-:W-:-:S03]  /*18c40*/  IADD3 R89, R199, 0x1, -R197 ;  /* 0x00000001c7597810 */ /* 0x000fc60007ffe8c5 */
[----:B------:R-:W1:Y:S01]  /*18c50*/  LDC R90, c[0x0][0x9e4] ;  /* 0x00027900ff5a7b82 */ /* 0x000e620000000800 */
[----:B0-----:R-:W-:Y:S01]  /*18c60*/  ISETP.NE.AND P1, PT, R20, 0x1, PT ;  /* 0x000000011400780c */ /* 0x001fe20003f25270 */
[----:B------:R-:W-:-:S12]  /*18c70*/  VIADD R20, R202, 0x7f ;  /* 0x0000007fca147836 */ /* 0x000fd80000000000 */
[----:B------:R-:W0:Y:S01]  /*18c80*/  @P1 LDC R21, c[0x0][0x44c] ;  /* 0x00011300ff151b82 */ /* 0x000e220000000800 */
[----:B------:R-:W-:-:S04]  /*18c90*/  @P1 LOP3.LUT R22, R22, 0x8, RZ, 0xfc, !PT ;  /* 0x0000000816161812 */ /* 0x000fc800078efcff */
[----:B------:R-:W-:-:S03]  /*18ca0*/  LOP3.LUT R22, R22, 0xffffffef, RZ, 0xc0, !PT ;  /* 0xffffffef16167812 */ /* 0x000fc600078ec0ff */
[----:B------:R-:W2:Y:S01]  /*18cb0*/  @P1 LDC R88, c[0x0][0x450] ;  /* 0x00011400ff581b82 */ /* 0x000ea20000000800 */
[----:B0-----:R-:W-:-:S05]  /*18cc0*/  @P1 IMAD.HI.U32 R21, R20, R21, RZ ;  /* 0x0000001514151227 */ /* 0x001fca00078e00ff */
[----:B--2---:R-:W-:Y:S02]  /*18cd0*/  @P1 SHF.R.U32.HI R20, RZ, R88, R21 ;  /* 0x00000058ff141219 */ /* 0x004fe40000011615 */
[----:B-1----:R-:W-:-:S03]  /*18ce0*/  ISETP.GE.AND P1, PT, R90, 0x1, PT ;  /* 0x000000015a00780c */ /* 0x002fc60003f26270 */
[----:B------:R-:W-:-:S04]  /*18cf0*/  IMAD.IADD R20, R89, 0x1, R20 ;  /* 0x0000000159147824 */ /* 0x000fc800078e0214 */
[----:B------:R-:W-:-:S06]  /*18d00*/  VIADD R88, R20, -UR4 ;  /* 0x8000000414587c36 */ /* 0x000fcc0008000000 */
        /* <DEDUP_REMOVED lines=13> */
.L_x_9244:
[----:B------:R-:W-:-:S13]  /*18de0*/  ISETP.NE.AND P1, PT, R90, 0x1, PT ;  /* 0x000000015a00780c */ /* 0x000fda0003f25270 */
[----:B------:R-:W0:Y:S02]  /*18df0*/  @P1 LDC.64 R20, c[0x0][0x9e8] ;  /* 0x00027a00ff141b82 */ /* 0x000e240000000a00 */
[----:B0-----:R-:W-:-:S05]  /*18e00*/  @P1 IMAD.HI.U32 R20, R89, R20, RZ ;  /* 0x0000001459141227 */ /* 0x001fca00078e00ff */
[----:B------:R-:W-:-:S07]  /*18e10*/  @P1 SHF.R.U32.HI R89, RZ, R21, R20 ;  /* 0x00000015ff591219 */ /* 0x000fce0000011614 */
.L_x_9245:
[----:B------:R-:W-:Y:S05]  /*18e20*/  BSYNC B0 ;  /* 0x0000000000007941 */ /* 0x000fea0003800000 */
.L_x_9243:
[----:B------:R-:W-:-:S05]  /*18e30*/  IMAD R89, R89, R90, RZ ;  /* 0x0000005a59597224 */ /* 0x000fca00078e02ff */
[----:B------:R-:W-:-:S07]  /*18e40*/  VIMNMX R88, R88, R89, !PT ;  /* 0x0000005958587248 */ /* 0x000fce0007fe0100 */
.L_x_9242:
[----:B------:R-:W-:-:S04]  /*18e50*/  VIADD R88, R88, 0x9f ;  /* 0x0000009f58587836 */ /* 0x000fc80000000000 */
[----:B------:R-:W-:-:S05]  /*18e60*/  IMAD.HI R88, R88, 0x66666667, RZ ;  /* 0x6666666758587827 */ /* 0x000fca00078e02ff */
[----:B------:R-:W-:-:S04]  /*18e70*/  SHF.R.U32.HI R21, RZ, 0x1f, R88 ;  /* 0x0000001fff157819 */ /* 0x000fc80000011658 */
[----:B------:R-:W-:-:S04]  /*18e80*/  LEA.HI.SX32 R206, R88, R21, 0x1a ;  /* 0x0000001558ce7211 */ /* 0x000fc800078fd2ff */
[----:B------:R-:W-:-:S04]  /*18e90*/  VIMNMX R206, R205, R206, !PT ;  /* 0x000000cecdce7248 */ /* 0x000fc80007fe0100 */
[----:B------:R-:W-:-:S13]  /*18ea0*/  ISETP.GE.AND P1, PT, R12, R206, PT ;  /* 0x000000ce0c00720c */ /* 0x000fda0003f26270 */
[----:B------:R-:W-:Y:S05]  /*18eb0*/  @!P1 BRA `(.L_x_9246) ;  /* 0x0000002c00789947 */ /* 0x000fea0003800000 */
[----:B------:R-:W-:Y:S02]  /*18ec0*/  IMAD.MOV.U32 R215, RZ, RZ, R0 ;  /* 0x000000ffffd77224 */ /* 0x000fe400078e0000 */
[----:B------:R-:W-:Y:S02]  /*18ed0*/  IMAD.MOV.U32 R216, RZ, RZ, R3 ;  /* 0x000000ffffd87224 */ /* 0x000fe400078e0003 */
[----:B------:R-:W-:Y:S02]  /*18ee0*/  IMAD.MOV.U32 R224, RZ, RZ, R192 ;  /* 0x000000ffffe07224 */ /* 0x000fe400078e00c0 */
[----:B------:R-:W-:-:S07]  /*18ef0*/  IMAD.MOV.U32 R217, RZ, RZ, R190 ;  /* 0x000000ffffd97224 */ /* 0x000fce00078e00be */
.L_x_9258:
        /* <DEDUP_REMOVED lines=8> */
.L_x_9248:
[----:B------:R-:W-:Y:S01]  /*18f80*/  VIADD R0, R217, 0x1 ;  /* 0x00000001d9007836 */ /* 0x000fe20000000000 */
[----:B------:R-:W-:-:S04]  /*18f90*/  SHF.L.U32 R3, R192, 0x1f, RZ ;  /* 0x0000001fc0037819 */ /* 0x000fc800000006ff */
[----:B------:R-:W-:-:S04]  /*18fa0*/  ISETP.NE.AND P2, PT, R0, 0x2, PT ;  /* 0x000000020000780c */ /* 0x000fc80003f45270 */
[----:B------:R-:W-:-:S05]  /*18fb0*/  SEL R0, R0, RZ, P2 ;  /* 0x000000ff00007207 */ /* 0x000fca0001000000 */
[----:B------:R-:W-:-:S04]  /*18fc0*/  IMAD R0, R0, 0x8, R17 ;  /* 0x0000000800007824 */ /* 0x000fc800078e0211 */
[----:B------:R0:W1:Y:S01]  /*18fd0*/  SYNCS.PHASECHK.TRANS64.TRYWAIT P2, [R0+URZ+0x22830], R3 ;  /* 0x02283003000075a7 */ /* 0x000062000804017f */
[----:B------:R-:W-:Y:S05]  /*18fe0*/  @!P0 BRA `(.L_x_9249) ;  /* 0x0000000000048947 */ /* 0x000fea0003800000 */
[----:B------:R-:W-:Y:S01]  /*18ff0*/  BPT.TRAP 0x1 ;  /* 0x000000040000795c */ /* 0x000fe20000300000 */
.L_x_9249:
[----:B------:R-:W-:Y:S04]  /*19000*/  BSSY B0, `(.L_x_9247) ;  /* 0x0000004000007945 */ /* 0x000fe80003800000 */
[----:B-1----:R-:W-:Y:S05]  /*19010*/  @P2 BRA `(.L_x_9250) ;  /* 0x0000000000082947 */ /* 0x002fea0003800000 */
[----:B------:R-:W1:Y:S02]  /*19020*/  SYNCS.PHASECHK.TRANS64.TRYWAIT P2, [R0+URZ+0x22830], R3 ;  /* 0x02283003000075a7 */ /* 0x000e64000804017f */
[----:B-1----:R-:W-:Y:S05]  /*19030*/  @!P2 BRA `(.L_x_9251) ;  /* 0x0000016c0090a947 */ /* 0x002fea0003800000 */
.L_x_9250:
[----:B------:R-:W-:Y:S05]  /*19040*/  BSYNC B0 ;  /* 0x0000000000007941 */ /* 0x000fea0003800000 */
.L_x_9247:
        /* <DEDUP_REMOVED lines=24> */
[C---:B------:R-:W-:Y:S01]  /*191d0*/  VIADD R20, R88.reuse, 0x2 ;  /* 0x0000000258147836 */ /* 0x040fe20000000000 */
[----:B------:R-:W-:Y:S01]  /*191e0*/  R2UR UR39, R21 ;  /* 0x00000000152772ca */ /* 0x000fe200000e0000 */
[----:B------:R-:W-:Y:S01]  /*191f0*/  VIADD R94, R88, 0x4 ;  /* 0x00000004585e7836 */ /* 0x000fe20000000000 */
[----:B------:R-:W-:Y:S01]  /*19200*/  R2UR UR36, R10 ;  /* 0x000000000a2472ca */ /* 0x000fe200000e0000 */
[----:B------:R-:W-:Y:S01]  /*19210*/  IMAD.MOV.U32 R89, RZ, RZ, 0x40000040 ;  /* 0x40000040ff597424 */ /* 0x000fe200078e00ff */
[----:B0-----:R-:W-:-:S02]  /*19220*/  SHF.R.U32.HI R3, RZ, 0x7, R3 ;  /* 0x00000007ff037819 */ /* 0x001fc40000011603 */
[----:B------:R-:W-:Y:S02]  /*19230*/  R2UR UR37, R11 ;  /* 0x000000000b2572ca */ /* 0x000fe400000e0000 */
[----:B------:R-:W-:Y:S01]  /*19240*/  R2UR UR8, R90 ;  /* 0x000000005a0872ca */ /* 0x000fe200000e0000 */
[----:B------:R-:W-:Y:S01]  /*19250*/  VIADD R3, R3, 0x8 ;  /* 0x0000000803037836 */ /* 0x000fe20000000000 */
[----:B------:R-:W-:Y:S01]  /*19260*/  R2UR UR51, R91 ;  /* 0x000000005b3372ca */ /* 0x000fe200000e0000 */
[----:B------:R-:W-:Y:S01]  /*19270*/  VIADD R90, R88, 0x202 ;  /* 0x00000202585a7836 */ /* 0x000fe20000000000 */
[----:B------:R-:W-:Y:S01]  /*19280*/  R2UR UR6, R92 ;  /* 0x000000005c0672ca */ /* 0x000fe200000e0000 */
[----:B------:R-:W-:Y:S01]  /*19290*/  VIADD R92, R88, 0x102 ;  /* 0x00000102585c7836 */ /* 0x000fe20000000000 */
[----:B------:R0:W-:Y:S01]  /*192a0*/  BAR.SYNC.DEFER_BLOCKING R3, 0x100 ;  /* 0x000400030000751d */ /* 0x0001e20000010000 */
[----:B------:R-:W-:Y:S02]  /*192b0*/  R2UR UR7, R93 ;  /* 0x000000005d0772ca */ /* 0x000fe400000e0000 */
[----:B------:R-:W-:Y:S01]  /*192c0*/  R2UR UR50, R90 ;  /* 0x000000005a3272ca */ /* 0x000fe200000e0000 */
[----:B------:R-:W-:Y:S01]  /*192d0*/  VIADD R90, R88, 0x402 ;  /* 0x00000402585a7836 */ /* 0x000fe20000000000 */
[----:B------:R-:W-:-:S02]  /*192e0*/  R2UR UR48, R10 ;  /* 0x000000000a3072ca */ /* 0x000fc400000e0000 */
[----:B------:R-:W-:Y:S02]  /*192f0*/  R2UR UR49, R11 ;  /* 0x000000000b3172ca */ /* 0x000fe400000e0000 */
[----:B------:R-:W-:Y:S02]  /*19300*/  R2UR UR46, R92 ;  /* 0x000000005c2e72ca */ /* 0x000fe400000e0000 */
[----:B------:R-:W-:Y:S02]  /*19310*/  R2UR UR47, R93 ;  /* 0x000000005d2f72ca */ /* 0x000fe400000e0000 */
[----:B------:R-:W-:Y:S01]  /*19320*/  MOV R92, UR51 ;  /* 0x00000033005c7c02 */ /* 0x000fe20008000f00 */
[----:B------:R-:W-:Y:S01]  /*19330*/  UMOV UR51, UR7 ;  /* 0x0000000700337c82 */ /* 0x000fe20008000000 */
[----:B------:R-:W-:Y:S01]  /*19340*/  R2UR UR4, R20 ;  /* 0x00000000140472ca */ /* 0x000fe200000e0000 */
[----:B------:R-:W-:Y:S01]  /*19350*/  VIADD R20, R88, 0x302 ;  /* 0x0000030258147836 */ /* 0x000fe20000000000 */
[----:B------:R-:W-:Y:S01]  /*19360*/  MOV R93, UR50 ;  /* 0x00000032005d7c02 */ /* 0x000fe20008000f00 */
[----:B------:R-:W-:Y:S01]  /*19370*/  UMOV UR50, UR6 ;  /* 0x0000000600327c82 */ /* 0x000fe20008000000 */
[----:B------:R-:W-:Y:S01]  /*19380*/  R2UR UR58, R90 ;  /* 0x000000005a3a72ca */ /* 0x000fe200000e0000 */
[----:B------:R-:W-:Y:S01]  /*19390*/  VIADD R90, R88, 0x204 ;  /* 0x00000204585a7836 */ /* 0x000fe20000000000 */
[----:B------:R-:W-:Y:S01]  /*193a0*/  R2UR UR54, R20 ;  /* 0x00000000143672ca */ /* 0x000fe200000e0000 */
[----:B------:R-:W-:Y:S01]  /*193b0*/  VIADD R20, R88, 0x104 ;  /* 0x0000010458147836 */ /* 0x000fe20000000000 */
[C---:B------:R-:W-:Y:S01]  /*193c0*/  R2UR UR9, R91.reuse ;  /* 0x000000005b0972ca */ /* 0x040fe200000e0000 */
[----:B------:R-:W-:Y:S01]  /*193d0*/  WARPGROUP.ARRIVE ;  /* 0x00000000000079c5 */ /* 0x000fe20000000000 */
[----:B------:R-:W-:Y:S01]  /*193e0*/  R2UR UR14, R90 ;  /* 0x000000005a0e72ca */ /* 0x000fe200000e0000 */
[----:B------:R-:W-:Y:S01]  /*193f0*/  VIADD R90, R88, 0x404 ;  /* 0x00000404585a7836 */ /* 0x000fe20000000000 */
[----:B------:R-:W-:Y:S01]  /*19400*/  R2UR UR10, R20 ;  /* 0x00000000140a72ca */ /* 0x000fe200000e0000 */
[----:B------:R-:W-:Y:S01]  /*19410*/  VIADD R20, R88, 0x304 ;  /* 0x0000030458147836 */ /* 0x000fe20000000000 */
[----:B------:R-:W-:Y:S01]  /*19420*/  R2UR UR6, R94 ;  /* 0x000000005e0672ca */ /* 0x000fe200000e0000 */
[----:B------:R-:W-:Y:S01]  /*19430*/  QGMMA.64x32x32.F32.E4M3.E4M3 R152, gdesc[UR28], RZ, !UPT, gsb0 ;  /* 0x006000001c9879f3 */ /* 0x000fe2000c0008ff */
[----:B------:R-:W-:Y:S01]  /*19440*/  R2UR UR22, R90 ;  /* 0x000000005a1672ca */ /* 0x000fe200000e0000 */
[----:B------:R-:W-:Y:S01]  /*19450*/  VIADD R94, R88, 0x6 ;  /* 0x00000006585e7836 */ /* 0x000fe20000000000 */
[----:B------:R-:W-:Y:S01]  /*19460*/  R2UR UR18, R20 ;  /* 0x00000000141272ca */ /* 0x000fe200000e0000 */
[C---:B------:R-:W-:Y:S01]  /*19470*/  VIADD R20, R88.reuse, 0x106 ;  /* 0x0000010658147836 */ /* 0x040fe20000000000 */
[C---:B------:R-:W-:Y:S01]  /*19480*/  R2UR UR59, R91.reuse ;  /* 0x000000005b3b72ca */ /* 0x040fe200000e0000 */
[----:B------:R-:W-:Y:S01]  /*19490*/  VIADD R90, R88, 0x206 ;  /* 0x00000206585a7836 */ /* 0x000fe20000000000 */
[----:B------:R-:W-:-:S02]  /*194a0*/  R2UR UR15, R91 ;  /* 0x000000005b0f72ca */ /* 0x000fc400000e0000 */
[----:B------:R-:W-:Y:S01]  /*194b0*/  R2UR UR30, R20 ;  /* 0x00000000141e72ca */ /* 0x000fe200000e0000 */
[C---:B------:R-:W-:Y:S01]  /*194c0*/  VIADD R20, R88.reuse, 0x306 ;  /* 0x0000030658147836 */ /* 0x040fe20000000000 */
[----:B------:R-:W-:Y:S01]  /*194d0*/  R2UR UR23, R91 ;  /* 0x000000005b1772ca */ /* 0x000fe200000e0000 */
[----:B------:R-:W-:Y:S01]  /*194e0*/  VIADD R88, R88, 0x406 ;  /* 0x0000040658587836 */ /* 0x000fe20000000000 */
[----:B------:R-:W-:Y:S01]  /*194f0*/  R2UR UR44, R10 ;  /* 0x000000000a2c72ca */ /* 0x000fe200000e0000 */
[----:B------:R-:W-:Y:S01]  /*19500*/  IMAD.MOV.U32 R91, RZ, RZ, 0x40000040 ;  /* 0x40000040ff5b7424 */ /* 0x000fe200078e00ff */
[----:B------:R-:W-:Y:S02]  /*19510*/  R2UR UR45, R11 ;  /* 0x000000000b2d72ca */ /* 0x000fe400000e0000 */
[----:B------:R-:W-:Y:S02]  /*19520*/  R2UR UR7, R95 ;  /* 0x000000005f0772ca */ /* 0x000fe400000e0000 */
[----:B------:R-:W-:-:S02]  /*19530*/  R2UR UR26, R94 ;  /* 0x000000005e1a72ca */ /* 0x000fc400000e0000 */
[----:B------:R-:W-:Y:S02]  /*19540*/  R2UR UR27, R95 ;  /* 0x000000005f1b72ca */ /* 0x000fe400000e0000 */
[----:B------:R-:W-:Y:S02]  /*19550*/  R2UR UR42, R88 ;  /* 0x00000000582a72ca */ /* 0x000fe400000e0000 */
[----:B------:R-:W-:Y:S02]  /*19560*/  R2UR UR43, R89 ;  /* 0x00000000592b72ca */ /* 0x000fe400000e0000 */
[----:B0-----:R-:W-:Y:S01]  /*19570*/  MOV R3, UR47 ;  /* 0x0000002f00037c02 */ /* 0x001fe20008000f00 */
        /* <DEDUP_REMOVED lines=19> */
[----:B------:R-:W-:Y:S01]  /*196b0*/  R2UR UR13, R7 ;  /* 0x00000000070d72ca */ /* 0x000fe200000e0000 */
[----:B------:R-:W-:Y:S02]  /*196c0*/  WARPGROUP.DEPBAR.LE gsb0, 0x0 ;  /* 0x00008000000079c5 */ /* 0x000fe40000010000 */
[----:B------:R-:W-:Y:S01]  /*196d0*/  WARPGROUP.ARRIVE ;  /* 0x00000000000079c5 */ /* 0x000fe20000000000 */
[----:B------:R-:W-:Y:S02]  /*196e0*/  R2UR UR19, R21 ;  /* 0x00000000151372ca */ /* 0x000fe400000e0000 */
[----:B------:R-:W-:Y:S02]  /*196f0*/  R2UR UR16, R6 ;  /* 0x00000000061072ca */ /* 0x000fe400000e0000 */
[----:B------:R-:W-:Y:S01]  /*19700*/  R2UR UR17, R7 ;  /* 0x00000000071172ca */ /* 0x000fe200000e0000 */
[----:B------:R-:W-:Y:S01]  /*19710*/  QGMMA.64x32x32.F32.E4M3.E4M3 R136, gdesc[UR32], RZ, !UPT, gsb0 ;  /* 0x00600000208879f3 */ /* 0x000fe2000c0008ff */
[----:B------:R-:W-:-:S02]  /*19720*/  R2UR UR34, R90 ;  /* 0x000000005a2272ca */ /* 0x000fc400000e0000 */
[----:B------:R-:W-:Y:S02]  /*19730*/  R2UR UR35, R91 ;  /* 0x000000005b2372ca */ /* 0x000fe400000e0000 */
        /* <DEDUP_REMOVED lines=86> */
.L_x_9253:
[----:B------:R-:W-:Y:S01]  /*19ca0*/  SHF.L.U32 R0, R224, 0x1f, RZ ;  /* 0x0000001fe0007819 */ /* 0x000fe200000006ff */
[----:B------:R-:W-:-:S04]  /*19cb0*/  IMAD R3, R217, 0x8, R17 ;  /* 0x00000008d9037824 */ /* 0x000fc800078e0211 */
[----:B------:R0:W1:Y:S01]  /*19cc0*/  SYNCS.PHASECHK.TRANS64.TRYWAIT P1, [R3+URZ+0x22850], R0 ;  /* 0x02285000030075a7 */ /* 0x000062000802017f */
[----:B------:R-:W-:Y:S05]  /*19cd0*/  @!P0 BRA `(.L_x_9254) ;  /* 0x0000000000048947 */ /* 0x000fea0003800000 */
[----:B------:R-:W-:Y:S01]  /*19ce0*/  BPT.TRAP 0x1 ;  /* 0x000000040000795c */ /* 0x000fe20000300000 */
.L_x_9254:
[----:B-1----:R-:W-:Y:S05]  /*19cf0*/  @P1 BRA `(.L_x_9252) ;  /* 0x0000000000081947 */ /* 0x002fea0003800000 */
[----:B------:R-:W1:Y:S02]  /*19d00*/  SYNCS.PHASECHK.TRANS64.TRYWAIT P1, [R3+URZ+0x22850], R0 ;  /* 0x02285000030075a7 */ /* 0x000e64000802017f */
[----:B-1----:R-:W-:Y:S05]  /*19d10*/  @!P1 BRA `(.L_x_9255) ;  /* 0x00000160006c9947 */ /* 0x002fea0003800000 */
.L_x_9252:
        /* <DEDUP_REMOVED lines=13> */
[----:B0-----:R-:W-:-:S04]  /*19df0*/  SHF.R.U32.HI R221, RZ, 0x7, R221 ;  /* 0x00000007ffdd7819 */ /* 0x001fc800000116dd */
[----:B------:R-:W-:Y:S01]  /*19e00*/  IADD3 R3, -R221, 0xb, RZ ;  /* 0x0000000bdd037810 */ /* 0x000fe20007ffe1ff */
        /* <DEDUP_REMOVED lines=23> */
[----:B------:R-:W-:Y:S01]  /*19f80*/  R2UR UR7, R21 ;  /* 0x00000000150772ca */ /* 0x000fe200000e0000 */
[----:B------:R-:W-:Y:S02]  /*19f90*/  WARPGROUP.DEPBAR.LE gsb0, 0x0 ;  /* 0x00008000000079c5 */ /* 0x000fe40000010000 */
[----:B------:R-:W-:-:S10]  /*19fa0*/  WARPGROUP.ARRIVE ;  /* 0x00000000000079c5 */ /* 0x000fd40000000000 */
[----:B------:R-:W-:Y:S03]  /*19fb0*/  QGMMA.64x128x32.F32.E4M3.E4M3 R24, R168, gdesc[UR4], R24, gsb0 ;  /* 0x01e00004a8187df3 */ /* 0x000fe60008000818 */
[----:B------:R-:W-:Y:S02]  /*19fc0*/  WARPGROUP.DEPBAR.LE gsb0, 0x0 ;  /* 0x00008000000079c5 */ /* 0x000fe40000010000 */
[----:B------:R0:W-:Y:S06]  /*19fd0*/  BAR.ARV R3, 0x100 ;  /* 0x000400030000751d */ /* 0x0001ec0000002000 */
[----:B------:R-:W-:Y:S05]  /*19fe0*/  @!P0 BRA `(.L_x_9256) ;  /* 0x0000000000048947 */ /* 0x000fea0003800000 */
[----:B------:R-:W-:Y:S01]  /*19ff0*/  BPT.TRAP 0x1 ;  /* 0x000000040000795c */ /* 0x000fe20000300000 */
.L_x_9256:
[----:B------:R-:W-:Y:S01]  /*1a000*/  FMNMX.FTZ R0, R152, R216, !PT ;  /* 0x000000d898007209 */ /* 0x000fe20007810000 */
[----:B------:R-:W1:Y:S03]  /*1a010*/  S2R R221, SR_CgaCtaId ;  /* 0x0000000000dd7919 */ /* 0x000e660000008800 */
[----:B0-----:R-:W-:Y:S02]  /*1a020*/  FMNMX.FTZ R3, R153, R0, !PT ;  /* 0x0000000099037209 */ /* 0x001fe40007810000 */
        /* <DEDUP_REMOVED lines=79> */
[----:B------:R-:W2:Y:S01]  /*1a520*/  SHFL.BFLY PT, R3, R168, 0x2, 0x1f ;  /* 0x0c401f00a8037f89 */ /* 0x000ea200000e0000 */
[----:B0-----:R-:W-:Y:S02]  /*1a530*/  FMNMX.FTZ R170, R21, R0, !PT ;  /* 0x0000000015aa7209 */ /* 0x001fe40007810000 */
[----:B--2---:R-:W-:-:S03]  /*1a540*/  FMNMX.FTZ R171, R168, R3, !PT ;  /* 0x00000003a8ab7209 */ /* 0x004fc60007810000 */
[----:B------:R-:W0:Y:S04]  /*1a550*/  SHFL.BFLY PT, R3, R170, 0x1, 0x1f ;  /* 0x0c201f00aa037f89 */ /* 0x000e2800000e0000 */
[----:B------:R-:W2:Y:S01]  /*1a560*/  SHFL.BFLY PT, R0, R171, 0x1, 0x1f ;  /* 0x0c201f00ab007f89 */ /* 0x000ea200000e0000 */
[----:B0-----:R-:W-:Y:S02]  /*1a570*/  FMNMX.FTZ R3, R170, R3, !PT ;  /* 0x00000003aa037209 */ /* 0x001fe40007810000 */
[----:B--2---:R-:W-:-:S03]  /*1a580*/  FMNMX.FTZ R0, R171, R0, !PT ;  /* 0x00000000ab007209 */ /* 0x004fc60007810000 */
[----:B------:R-:W-:-:S04]  /*1a590*/  FADD.FTZ R169, -R3, R216 ;  /* 0x000000d803a97221 */ /* 0x000fc80000010100 */
[----:B------:R-:W-:Y:S01]  /*1a5a0*/  FMUL.FTZ R20, R2, R169 ;  /* 0x000000a902147220 */ /* 0x000fe20000410000 */
[----:B------:R-:W-:-:S04]  /*1a5b0*/  FADD.FTZ R169, -R0, R215 ;  /* 0x000000d700a97221 */ /* 0x000fc80000010100 */
[C---:B------:R-:W-:Y:S01]  /*1a5c0*/  FMUL.FTZ R21, R2.reuse, R169 ;  /* 0x000000a902157220 */ /* 0x040fe20000410000 */
[----:B------:R-:W-:-:S01]  /*1a5d0*/  FFMA.FTZ R169, R2, R3, -8 ;  /* 0xc100000002a97423 */ /* 0x000fc20000010003 */
[----:B------:R-:W-:Y:S03]  /*1a5e0*/  MUFU.EX2 R20, R20 ;  /* 0x0000001400147308 */ /* 0x000fe60000000800 */
[----:B------:R-:W-:-:S01]  /*1a5f0*/  FFMA.FTZ R168, R2, R152, -R169 ;  /* 0x0000009802a87223 */ /* 0x000fc200000108a9 */
[C-C-:B------:R-:W-:Y:S01]  /*1a600*/  FFMA.FTZ R152, R2.reuse, R153, -R169.reuse ;  /* 0x0000009902987223 */ /* 0x140fe200000108a9 */
[----:B------:R-:W-:-:S01]  /*1a610*/  FFMA.FTZ R153, R2, R156, -R169 ;  /* 0x0000009c02997223 */ /* 0x000fc200000108a9 */
[C-C-:B------:R-:W-:Y:S01]  /*1a620*/  FFMA.FTZ R156, R2.reuse, R157, -R169.reuse ;  /* 0x0000009d029c7223 */ /* 0x140fe200000108a9 */
[----:B------:R-:W-:-:S01]  /*1a630*/  FFMA.FTZ R157, R2, R160, -R169 ;  /* 0x000000a0029d7223 */ /* 0x000fc200000108a9 */
[C-C-:B------:R-:W-:Y:S01]  /*1a640*/  FFMA.FTZ R160, R2.reuse, R161, -R169.reuse ;  /* 0x000000a102a07223 */ /* 0x140fe200000108a9 */
[----:B------:R-:W-:-:S01]  /*1a650*/  FFMA.FTZ R161, R2, R164, -R169 ;  /* 0x000000a402a17223 */ /* 0x000fc200000108a9 */
[C---:B------:R-:W-:Y:S01]  /*1a660*/  FFMA.FTZ R164, R2.reuse, R165, -R169 ;  /* 0x000000a502a47223 */ /* 0x040fe200000108a9 */
[----:B------:R-:W-:-:S01]  /*1a670*/  FFMA.FTZ R165, R2, R0, -8 ;  /* 0xc100000002a57423 */ /* 0x000fc20000010000 */
[----:B------:R0:W2:Y:S01]  /*1a680*/  MUFU.EX2 R171, R168 ;  /* 0x000000a800ab7308 */ /* 0x0000a20000000800 */
[----:B------:R-:W-:-:S01]  /*1a690*/  FFMA.FTZ R136, R2, R136, -R169 ;  /* 0x0000008802887223 */ /* 0x000fc200000108a9 */
[C---:B------:R-:W-:Y:S01]  /*1a6a0*/  FFMA.FTZ R137, R2.reuse, R137, -R169 ;  /* 0x0000008902897223 */ /* 0x040fe200000108a9 */
[----:B------:R-:W-:-:S01]  /*1a6b0*/  FFMA.FTZ R154, R2, R154, -R165 ;  /* 0x0000009a029a7223 */ /* 0x000fc200000108a5 */
[C-C-:B------:R-:W-:Y:S01]  /*1a6c0*/  FFMA.FTZ R155, R2.reuse, R155, -R165.reuse ;  /* 0x0000009b029b7223 */ /* 0x140fe200000108a5 */
[----:B------:R-:W-:-:S01]  /*1a6d0*/  FFMA.FTZ R158, R2, R158, -R165 ;  /* 0x0000009e029e7223 */ /* 0x000fc200000108a5 */
[C-C-:B------:R-:W-:Y:S01]  /*1a6e0*/  FFMA.FTZ R159, R2.reuse, R159, -R165.reuse ;  /* 0x0000009f029f7223 */ /* 0x140fe200000108a5 */
[----:B------:R-:W-:-:S01]  /*1a6f0*/  FFMA.FTZ R162, R2, R162, -R165 ;  /* 0x000000a202a27223 */ /* 0x000fc200000108a5 */
[----:B------:R-:W-:Y:S01]  /*1a700*/  MUFU.EX2 R21, R21 ;  /* 0x0000001500157308 */ /* 0x000fe20000000800 */
[----:B0-----:R-:W-:-:S02]  /*1a710*/  IMAD R168, R190, 0x8, R17 ;  /* 0x00000008bea87824 */ /* 0x001fc400078e0211 */
[C-C-:B------:R-:W-:Y:S01]  /*1a720*/  FFMA.FTZ R163, R2.reuse, R163, -R165.reuse ;  /* 0x000000a302a37223 */ /* 0x140fe200000108a5 */
[----:B------:R-:W-:-:S01]  /*1a730*/  FFMA.FTZ R166, R2, R166, -R165 ;  /* 0x000000a602a67223 */ /* 0x000fc200000108a5 */
[--C-:B------:R-:W-:Y:S01]  /*1a740*/  FFMA.FTZ R167, R2, R167, -R165.reuse ;  /* 0x000000a702a77223 */ /* 0x100fe200000108a5 */
[----:B------:R-:W-:Y:S02]  /*1a750*/  VIADD R168, R168, 0x22840 ;  /* 0x00022840a8a87836 */ /* 0x000fe40000000000 */
[C-C-:B------:R-:W-:Y:S01]  /*1a760*/  FFMA.FTZ R138, R2.reuse, R138, -R165.reuse ;  /* 0x0000008a028a7223 */ /* 0x140fe200000108a5 */
[----:B------:R-:W-:-:S01]  /*1a770*/  FFMA.FTZ R139, R2, R139, -R165 ;  /* 0x0000008b028b7223 */ /* 0x000fc200000108a5 */
[----:B------:R-:W0:Y:S01]  /*1a780*/  MUFU.EX2 R154, R154 ;  /* 0x0000009a009a7308 */ /* 0x000e220000000800 */
[----:B--2---:R-:W-:-:S01]  /*1a790*/  FFMA.FTZ R15, R20, R15, R171 ;  /* 0x0000000f140f7223 */ /* 0x004fc200000100ab */
[----:B-1----:R-:W-:Y:S01]  /*1a7a0*/  PRMT R168, R221, 0x654, R168 ;  /* 0x00000654dda87816 */ /* 0x002fe200000000a8 */
[----:B------:R-:W-:-:S01]  /*1a7b0*/  FFMA.FTZ R142, R2, R142, -R165 ;  /* 0x0000008e028e7223 */ /* 0x000fc200000108a5 */
[C-C-:B------:R-:W-:Y:S01]  /*1a7c0*/  FFMA.FTZ R143, R2.reuse, R143, -R165.reuse ;  /* 0x0000008f028f7223 */ /* 0x140fe200000108a5 */
[----:B------:R-:W-:-:S01]  /*1a7d0*/  FFMA.FTZ R146, R2, R146, -R165 ;  /* 0x0000009202927223 */ /* 0x000fc200000108a5 */
[----:B------:R1:W-:Y:S01]  /*1a7e0*/  SYNCS.ARRIVE.TRANS64.RED.A1T0 RZ, [R168+URZ], RZ ;  /* 0x000000ffa8ff79a7 */ /* 0x0003e2000810043f */
        /* <DEDUP_REMOVED lines=35> */
[----:B0-----:R-:W-:Y:S01]  /*1aa20*/  FADD.FTZ R165, R153, R168 ;  /* 0x000000a899a57221 */ /* 0x001fe20000010000 */
        /* <DEDUP_REMOVED lines=22> */
[----:B0-----:R-:W-:-:S01]  /*1ab90*/  FADD.FTZ R15, R159, R14 ;  /* 0x0000000e9f0f7221 */ /* 0x001fc20000010000 */
        /* <DEDUP_REMOVED lines=157> */
.L_x_9257:
[----:B------:R-:W-:Y:S01]  /*1b570*/  F2FP.SATFINITE.E4M3.F32.PACK_AB_MERGE_C R93, R93, R92, RZ ;  /* 0x0000005c5d5d723e */ /* 0x000fe200048070ff */
[----:B------:R-:W-:Y:S01]  /*1b580*/  IMAD R92, R217, 0x8, R17 ;  /* 0x00000008d95c7824 */ /* 0x000fe200078e0211 */
[----:B------:R-:W-:Y:S01]  /*1b590*/  ISETP.GT.AND P1, PT, R12, R206, PT ;  /* 0x000000ce0c00720c */ /* 0x000fe20003f24270 */
[----:B------:R-:W-:Y:S01]  /*1b5a0*/  FMUL.FTZ R24, R24, R20 ;  /* 0x0000001418187220 */ /* 0x000fe20000410000 */
[----:B------:R-:W-:Y:S01]  /*1b5b0*/  F2FP.SATFINITE.E4M3.F32.PACK_AB_MERGE_C R153, R156, R153, RZ ;  /* 0x000000999c99723e */ /* 0x000fe200048070ff */
[----:B------:R-:W-:Y:S01]  /*1b5c0*/  VIADD R92, R92, 0x22860 ;  /* 0x000228605c5c7836 */ /* 0x000fe20000000000 */
[----:B------:R-:W-:Y:S01]  /*1b5d0*/  F2FP.SATFINITE.E4M3.F32.PACK_AB_MERGE_C R158, R159, R158, RZ ;  /* 0x0000009e9f9e723e */ /* 0x000fe200048070ff */
[-C--:B------:R-:W-:Y:S01]  /*1b5e0*/  FMUL.FTZ R25, R25, R20.reuse ;  /* 0x0000001419197220 */ /* 0x080fe20000410000 */
[----:B------:R-:W-:Y:S01]  /*1b5f0*/  F2FP.SATFINITE.E4M3.F32.PACK_AB_MERGE_C R161, R164, R161, RZ ;  /* 0x000000a1a4a1723e */ /* 0x000fe200048070ff */
        /* <DEDUP_REMOVED lines=104> */
[----:B------:R-:W-:Y:S01]  /*1bc80*/  IMAD.MOV.U32 R217, RZ, RZ, R190 ;  /* 0x000000ffffd97224 */ /* 0x000fe200078e00be */
[----:B0-----:R-:W-:Y:S06]  /*1bc90*/  @P1 BRA `(.L_x_9258) ;  /* 0xffffffd000981947 */ /* 0x001fec000383ffff */
.L_x_9246:
[----:B------:R-:W-:-:S13]  /*1bca0*/  ISETP.GE.AND P1, PT, R12, R205, PT ;  /* 0x000000cd0c00720c */ /* 0x000fda0003f26270 */
[----:B------:R-:W-:Y:S05]  /*1bcb0*/  @!P1 BRA `(.L_x_9259) ;  /* 0x0000004800c09947 */ /* 0x000fea0003800000 */
[----:B------:R-:W-:Y:S02]  /*1bcc0*/  IMAD.MOV.U32 R206, RZ, RZ, R0 ;  /* 0x000000ffffce7224 */ /* 0x000fe400078e0000 */
[----:B------:R-:W-:Y:S02]  /*1bcd0*/  IMAD.MOV.U32 R215, RZ, RZ, R3 ;  /* 0x000000ffffd77224 */ /* 0x000fe400078e0003 */
[----:B------:R-:W-:Y:S02]  /*1bce0*/  IMAD.MOV.U32 R223, RZ, RZ, R192 ;  /* 0x000000ffffdf7224 */ /* 0x000fe400078e00c0 */
[----:B------:R-:W-:-:S07]  /*1bcf0*/  IMAD.MOV.U32 R216, RZ, RZ, R190 ;  /* 0x000000ffffd87224 */ /* 0x000fce00078e00be */
.L_x_9279:
        /* <DEDUP_REMOVED lines=8> */
.L_x_9261:
        /* <DEDUP_REMOVED lines=8> */
.L_x_9262:
[----:B------:R-:W-:Y:S04]  /*1be00*/  BSSY B0, `(.L_x_9260) ;  /* 0x0000004000007945 */ /* 0x000fe80003800000 */
[----:B-1----:R-:W-:Y:S05]  /*1be10*/  @P2 BRA `(.L_x_9263) ;  /* 0x0000000000082947 */ /* 0x002fea0003800000 */
[----:B------:R-:W1:Y:S02]  /*1be20*/  SYNCS.PHASECHK.TRANS64.TRYWAIT P2, [R0+URZ+0x22830], R3 ;  /* 0x02283003000075a7 */ /* 0x000e64000804017f */
[----:B-1----:R-:W-:Y:S05]  /*1be30*/  @!P2 BRA `(.L_x_9264) ;  /* 0x000001400038a947 */ /* 0x002fea0003800000 */
.L_x_9263:
[----:B------:R-:W-:Y:S05]  /*1be40*/  BSYNC B0 ;  /* 0x0000000000007941 */ /* 0x000fea0003800000 */
.L_x_9260:
        /* <DEDUP_REMOVED lines=197> */
.L_x_9266:
[----:B------:R-:W-:Y:S01]  /*1caa0*/  SHF.L.U32 R0, R223, 0x1f, RZ ;  /* 0x0000001fdf007819 */ /* 0x000fe200000006ff */
[----:B------:R-:W-:-:S04]  /*1cab0*/  IMAD R3, R216, 0x8, R17 ;  /* 0x00000008d8037824 */ /* 0x000fc800078e0211 */
[----:B------:R0:W1:Y:S01]  /*1cac0*/  SYNCS.PHASECHK.TRANS64.TRYWAIT P1, [R3+URZ+0x22850], R0 ;  /* 0x02285000030075a7 */ /* 0x000062000802017f */
[----:B------:R-:W-:Y:S05]  /*1cad0*/  @!P0 BRA `(.L_x_9267) ;  /* 0x0000000000048947 */ /* 0x000fea0003800000 */
[----:B------:R-:W-:Y:S01]  /*1cae0*/  BPT.TRAP 0x1 ;  /* 0x000000040000795c */ /* 0x000fe20000300000 */
.L_x_9267:
[----:B-1----:R-:W-:Y:S05]  /*1caf0*/  @P1 BRA `(.L_x_9265) ;  /* 0x0000000000081947 */ /* 0x002fea0003800000 */
[----:B------:R-:W1:Y:S02]  /*1cb00*/  SYNCS.PHASECHK.TRANS64.TRYWAIT P1, [R3+URZ+0x22850], R0 ;  /* 0x02285000030075a7 */ /* 0x000e64000802017f */
[----:B-1----:R-:W-:Y:S05]  /*1cb10*/  @!P1 BRA `(.L_x_9268) ;  /* 0x0000013400149947 */ /* 0x002fea0003800000 */
.L_x_9265:
        /* <DEDUP_REMOVED lines=46> */
.L_x_9269:
[----:B------:R-:W1:Y:S01]  /*1ce00*/  LDC R0, c[0x0][0x448] ;  /* 0x00011200ff007b82 */ /* 0x000e620000000800 */
[----:B------:R-:W2:Y:S01]  /*1ce10*/  S2R R222, SR_CgaCtaId ;  /* 0x0000000000de7919 */ /* 0x000ea20000008800 */
[----:B0-----:R-:W-:Y:S01]  /*1ce20*/  IMAD.IADD R3, R208, 0x1, R202 ;  /* 0x00000001d0037824 */ /* 0x001fe200078e02ca */
[----:B------:R-:W-:Y:S01]  /*1ce30*/  ULDC UR4, c[0x0][0x9dc] ;  /* 0x0002770000047ab9 */ /* 0x000fe20000000800 */
[----:B------:R-:W-:Y:S01]  /*1ce40*/  IMAD R168, R12, -0xa0, RZ ;  /* 0xffffff600ca87824 */ /* 0x000fe200078e02ff */
[----:B------:R-:W-:Y:S01]  /*1ce50*/  ULOP3.LUT UR4, URZ, UR4, URZ, 0x33, !UPT ;  /* 0x000000043f047292 */ /* 0x000fe2000f8e333f */
[----:B------:R-:W-:Y:S02]  /*1ce60*/  ULDC UR5, c[0x0][0x9e0] ;  /* 0x0002780000057ab9 */ /* 0x000fe40000000800 */
[----:B------:R-:W0:Y:S01]  /*1ce70*/  LDC R175, c[0x0][0x9e4] ;  /* 0x00027900ffaf7b82 */ /* 0x000e220000000800 */
[----:B-1----:R-:W-:-:S13]  /*1ce80*/  ISETP.NE.AND P1, PT, R0, 0x1, PT ;  /* 0x000000010000780c */ /* 0x002fda0003f25270 */
[----:B------:R-:W1:Y:S08]  /*1ce90*/  @P1 LDC R0, c[0x0][0x44c] ;  /* 0x00011300ff001b82 */ /* 0x000e700000000800 */
[----:B------:R-:W3:Y:S01]  /*1cea0*/  @P1 LDC R21, c[0x0][0x450] ;  /* 0x00011400ff151b82 */ /* 0x000ee20000000800 */
[----:B-1----:R-:W-:-:S05]  /*1ceb0*/  @P1 IMAD.HI.U32 R0, R3, R0, RZ ;  /* 0x0000000003001227 */ /* 0x002fca00078e00ff */
[----:B---3--:R-:W-:Y:S01]  /*1cec0*/  @P1 SHF.R.U32.HI R3, RZ, R21, R0 ;  /* 0x00000015ff031219 */ /* 0x008fe20000011600 */
[----:B------:R-:W-:Y:S01]  /*1ced0*/  IMAD R0, R190, 0x8, R17 ;  /* 0x00000008be007824 */ /* 0x000fe200078e0211 */
[----:B0-----:R-:W-:-:S03]  /*1cee0*/  ISETP.GE.AND P1, PT, R175, 0x1, PT ;  /* 0x00000001af00780c */ /* 0x001fc60003f26270 */
[----:B------:R-:W0:Y:S01]  /*1cef0*/  SHFL.IDX PT, R20, R3, RZ, 0x1c1f ;  /* 0x001c1fff03147589 */ /* 0x000e2200000e0000 */
[----:B------:R-:W-:-:S05]  /*1cf00*/  VIADD R0, R0, 0x22840 ;  /* 0x0002284000007836 */ /* 0x000fca0000000000 */
[----:B--2---:R-:W-:-:S04]  /*1cf10*/  PRMT R0, R222, 0x654, R0 ;  /* 0x00000654de007816 */ /* 0x004fc80000000000 */
[----:B------:R1:W-:Y:S02]  /*1cf20*/  SYNCS.ARRIVE.TRANS64.RED.A1T0 RZ, [R0+URZ], RZ ;  /* 0x000000ff00ff79a7 */ /* 0x0003e4000810043f */
[----:B-1----:R-:W-:-:S04]  /*1cf30*/  IADD3 R0, -R200, 0x1, R168 ;  /* 0x00000001c8007810 */ /* 0x002fc80007ffe1a8 */
[----:B------:R-:W-:-:S05]  /*1cf40*/  IADD3 R0, -R197, R0, R199 ;  /* 0x00000000c5007210 */ /* 0x000fca0007ffe1c7 */
[C---:B------:R-:W-:Y:S02]  /*1cf50*/  VIADD R169, R0.reuse, UR5 ;  /* 0x0000000500a97c36 */ /* 0x040fe40008000000 */
[----:B------:R-:W-:Y:S02]  /*1cf60*/  VIADD R170, R0, UR4 ;  /* 0x0000000400aa7c36 */ /* 0x000fe40008000000 */
[----:B------:R-:W-:Y:S02]  /*1cf70*/  IMAD.IADD R0, R168, 0x1, -R200 ;  /* 0x00000001a8007824 */ /* 0x000fe400078e0ac8 */
[--C-:B0-----:R-:W-:Y:S02]  /*1cf80*/  IMAD.IADD R171, R169, 0x1, R20.reuse ;  /* 0x00000001a9ab7824 */ /* 0x101fe400078e0214 */
        /* <DEDUP_REMOVED lines=15> */
.L_x_9272:
[----:B------:R-:W-:Y:S02]  /*1d080*/  ULDC UR4, c[0x0][0x9e4] ;  /* 0x0002790000047ab9 */ /* 0x000fe40000000800 */
[----:B------:R-:W-:-:S05]  /*1d090*/  IMAD.U32 R174, RZ, RZ, UR4 ;  /* 0x00000004ffae7e24 */ /* 0x000fca000f8e00ff */
[----:B------:R-:W-:-:S13]  /*1d0a0*/  ISETP.NE.AND P1, PT, R174, 0x1, PT ;  /* 0x00000001ae00780c */ /* 0x000fda0003f25270 */
[----:B------:R-:W0:Y:S02]  /*1d0b0*/  @P1 LDC.64 R20, c[0x0][0x9e8] ;  /* 0x00027a00ff141b82 */ /* 0x000e240000000a00 */
[----:B0-----:R-:W-:-:S05]  /*1d0c0*/  @P1 IMAD.HI.U32 R20, R173, R20, RZ ;  /* 0x00000014ad141227 */ /* 0x001fca00078e00ff */
[----:B------:R-:W-:-:S07]  /*1d0d0*/  @P1 SHF.R.U32.HI R173, RZ, R21, R20 ;  /* 0x00000015ffad1219 */ /* 0x000fce0000011614 */
.L_x_9273:
[----:B------:R-:W-:Y:S05]  /*1d0e0*/  BSYNC B0 ;  /* 0x0000000000007941 */ /* 0x000fea0003800000 */
.L_x_9271:
[----:B------:R-:W-:-:S05]  /*1d0f0*/  IMAD R173, R173, R174, R0 ;  /* 0x000000aeadad7224 */ /* 0x000fca00078e0200 */
[----:B------:R-:W-:Y:S02]  /*1d100*/  VIADDMNMX R171, R173, R174, R171, PT ;  /* 0x000000aeadab7246 */ /* 0x000fe400038001ab */
[----:B------:R-:W-:-:S07]  /*1d110*/  VIMNMX R172, R172, R173, !PT ;  /* 0x000000adacac7248 */ /* 0x000fce0007fe0100 */
.L_x_9270:
        /* <DEDUP_REMOVED lines=248> */
.L_x_9276:
[----:B------:R-:W-:Y:S02]  /*1e0a0*/  ULDC UR4, c[0x0][0x9e4] ;  /* 0x0002790000047ab9 */ /* 0x000fe40000000800 */
[----:B------:R-:W-:-:S05]  /*1e0b0*/  IMAD.U32 R168, RZ, RZ, UR4 ;  /* 0x00000004ffa87e24 */ /* 0x000fca000f8e00ff */
[----:B------:R-:W-:-:S13]  /*1e0c0*/  ISETP.NE.AND P6, PT, R168, 0x1, PT ;  /* 0x00000001a800780c */ /* 0x000fda0003fc5270 */
[----:B------:R-:W0:Y:S02]  /*1e0d0*/  @P6 LDC.64 R20, c[0x0][0x9e8] ;  /* 0x00027a00ff146b82 */ /* 0x000e240000000a00 */
[----:B0-----:R-:W-:-:S05]  /*1e0e0*/  @P6 IMAD.HI.U32 R20, R3, R20, RZ ;  /* 0x0000001403146227 */ /* 0x001fca00078e00ff */
[----:B------:R-:W-:-:S07]  /*1e0f0*/  @P6 SHF.R.U32.HI R3, RZ, R21, R20 ;  /* 0x00000015ff036219 */ /* 0x000fce0000011614 */
.L_x_9277:
[----:B------:R-:W-:Y:S05]  /*1e100*/  BSYNC B0 ;  /* 0x0000000000007941 */ /* 0x000fea0003800000 */
.L_x_9275:
[----:B------:R-:W-:-:S05]  /*1e110*/  IMAD R3, R3, R168, R0 ;  /* 0x000000a803037224 */ /* 0x000fca00078e0200 */
[----:B------:R-:W-:Y:S02]  /*1e120*/  VIADDMNMX R169, R3, R168, R169, PT ;  /* 0x000000a803a97246 */ /* 0x000fe400038001a9 */
[----:B------:R-:W-:-:S07]  /*1e130*/  VIMNMX R170, R170, R3, !PT ;  /* 0x00000003aaaa7248 */ /* 0x000fce0007fe0100 */
.L_x_9274:
        /* <DEDUP_REMOVED lines=52> */
[----:B------:R-:W-:Y:S02]  /*1e480*/  ISETP.GT.AND P2, PT, R170, 0x89, !P2 ;  /* 0x00000089aa00780c */ /* 0x000fe40005744270 */
[----:B------:R-:W-:-:S02]  /*1e490*/  FSEL R151, R151, -INF , !P1 ;  /* 0xff80000097977808 */ /* 0x000fc40004800000 */
[----:B------:R-:W-:Y:S02]  /*1e4a0*/  LOP3.LUT P1, RZ, R16, 0x100000, RZ, 0xc0, !PT ;  /* 0x0010000010ff7812 */ /* 0x000fe4000782c0ff */
[----:B------:R-:W-:Y:S02]  /*1e4b0*/  FMNMX.FTZ R3, R129, R0, !PT ;  /* 0x0000000081037209 */ /* 0x000fe40007810000 */
[----:B------:R-:W-:Y:S02]  /*1e4c0*/  ISETP.GT.AND P1, PT, R170, 0x40, !P1 ;  /* 0x00000040aa00780c */ /* 0x000fe40004f24270 */
[C---:B------:R-:W-:Y:S02]  /*1e4d0*/  ISETP.LT.OR P2, PT, R169.reuse, 0x8a, P2 ;  /* 0x0000008aa900780c */ /* 0x040fe40001741670 */
[----:B------:R-:W-:Y:S02]  /*1e4e0*/  ISETP.LT.OR P1, PT, R169, 0x41, P1 ;  /* 0x00000041a900780c */ /* 0x000fe40000f21670 */
[----:B------:R-:W-:-:S02]  /*1e4f0*/  FMNMX.FTZ R0, R132, R3, !PT ;  /* 0x0000000384007209 */ /* 0x000fc40007810000 */
[----:B------:R-:W-:Y:S02]  /*1e500*/  FSEL R177, R122, -INF , !P1 ;  /* 0xff8000007ab17808 */ /* 0x000fe40004800000 */
[----:B------:R-:W-:Y:S02]  /*1e510*/  LOP3.LUT P1, RZ, R16, 0x80000, RZ, 0xc0, !PT ;  /* 0x0008000010ff7812 */ /* 0x000fe4000782c0ff */
[----:B------:R-:W-:Y:S02]  /*1e520*/  FSEL R95, R95, -INF , !P2 ;  /* 0xff8000005f5f7808 */ /* 0x000fe40005000000 */
[----:B------:R-:W-:Y:S02]  /*1e530*/  ISETP.GT.AND P1, PT, R170, 0x41, !P1 ;  /* 0x00000041aa00780c */ /* 0x000fe40004f24270 */
[----:B------:R-:W-:Y:S02]  /*1e540*/  FMNMX.FTZ R3, R133, R0, !PT ;  /* 0x0000000085037209 */ /* 0x000fe40007810000 */
[----:B------:R-:W-:-:S02]  /*1e550*/  ISETP.LT.OR P1, PT, R169, 0x42, P1 ;  /* 0x00000042a900780c */ /* 0x000fc40000f21670 */
[----:B------:R-:W-:Y:S02]  /*1e560*/  ISETP.GT.AND P3, PT, R170, 0x90, !P3 ;  /* 0x00000090aa00780c */ /* 0x000fe40005f64270 */
[----:B------:R-:W-:Y:S02]  /*1e570*/  FSEL R123, R123, -INF , !P1 ;  /* 0xff8000007b7b7808 */ /* 0x000fe40004800000 */
[----:B------:R-:W-:Y:S02]  /*1e580*/  LOP3.LUT P1, RZ, R16, 0x40000, RZ, 0xc0, !PT ;  /* 0x0004000010ff7812 */ /* 0x000fe4000782c0ff */
[C---:B------:R-:W-:Y:S02]  /*1e590*/  ISETP.GT.AND P4, PT, R170.reuse, 0x91, !P4 ;  /* 0x00000091aa00780c */ /* 0x040fe40006784270 */
[C---:B------:R-:W-:Y:S02]  /*1e5a0*/  ISETP.GT.AND P1, PT, R170.reuse, 0x48, !P1 ;  /* 0x00000048aa00780c */ /* 0x040fe40004f24270 */
[----:B------:R-:W-:-:S02]  /*1e5b0*/  ISETP.GT.AND P5, PT, R170, 0x98, !P5 ;  /* 0x00000098aa00780c */ /* 0x000fc40006fa4270 */
[C---:B------:R-:W-:Y:S02]  /*1e5c0*/  ISETP.LT.OR P1, PT, R169.reuse, 0x49, P1 ;  /* 0x00000049a900780c */ /* 0x040fe40000f21670 */
[----:B------:R-:W-:Y:S02]  /*1e5d0*/  FMNMX.FTZ R0, R104, R3, !PT ;  /* 0x0000000368007209 */ /* 0x000fe40007810000 */
[----:B------:R-:W-:Y:S02]  /*1e5e0*/  FSEL R179, R126, -INF , !P1 ;  /* 0xff8000007eb37808 */ /* 0x000fe40004800000 */
[----:B------:R-:W-:Y:S02]  /*1e5f0*/  ISETP.GT.AND P1, PT, R170, 0x49, !P6 ;  /* 0x00000049aa00780c */ /* 0x000fe40007724270 */
[----:B------:R-:W-:Y:S02]  /*1e600*/  LOP3.LUT P6, RZ, R16, 0x40, RZ, 0xc0, !PT ;  /* 0x0000004010ff7812 */ /* 0x000fe400078cc0ff */
[----:B------:R-:W-:-:S02]  /*1e610*/  ISETP.LT.OR P1, PT, R169, 0x4a, P1 ;  /* 0x0000004aa900780c */ /* 0x000fc40000f21670 */
[----:B------:R-:W-:Y:S02]  /*1e620*/  ISETP.LT.OR P3, PT, R169, 0x91, P3 ;  /* 0x00000091a900780c */ /* 0x000fe40001f61670 */
[----:B------:R-:W-:Y:S02]  /*1e630*/  FSEL R127, R127, -INF , !P1 ;  /* 0xff8000007f7f7808 */ /* 0x000fe40004800000 */
[----:B------:R-:W-:Y:S02]  /*1e640*/  LOP3.LUT P1, RZ, R16, 0x10000, RZ, 0xc0, !PT ;  /* 0x0001000010ff7812 */ /* 0x000fe4000782c0ff */
[C---:B------:R-:W-:Y:S02]  /*1e650*/  ISETP.LT.OR P4, PT, R169.reuse, 0x92, P4 ;  /* 0x00000092a900780c */ /* 0x040fe40002781670 */
[----:B------:R-:W-:Y:S02]  /*1e660*/  ISETP.GT.AND P1, PT, R170, 0x50, !P1 ;  /* 0x00000050aa00780c */ /* 0x000fe40004f24270 */
[----:B------:R-:W-:-:S02]  /*1e670*/  ISETP.LT.OR P5, PT, R169, 0x99, P5 ;  /* 0x00000099a900780c */ /* 0x000fc40002fa1670 */
        /* <DEDUP_REMOVED lines=36> */
[----:B------:R-:W-:Y:S01]  /*1e8c0*/  FSEL R98, R98, -INF , !P3 ;  /* 0xff80000062627808 */ /* 0x000fe20005800000 */
[----:B------:R-:W0:Y:S01]  /*1e8d0*/  SHFL.BFLY PT, R3, R20, 0x2, 0x1f ;  /* 0x0c401f0014037f89 */ /* 0x000e2200000e0000 */
[----:B------:R-:W-:Y:S02]  /*1e8e0*/  FSEL R107, R107, -INF , !P1 ;  /* 0xff8000006b6b7808 */ /* 0x000fe40004800000 */
[----:B------:R-:W-:Y:S02]  /*1e8f0*/  LOP3.LUT P1, RZ, R16, 0x400, RZ, 0xc0, !PT ;  /* 0x0000040010ff7812 */ /* 0x000fe4000782c0ff */
[----:B------:R-:W-:Y:S02]  /*1e900*/  FSEL R99, R99, -INF , !P4 ;  /* 0xff80000063637808 */ /* 0x000fe40006000000 */
[----:B------:R-:W-:-:S04]  /*1e910*/  ISETP.GT.AND P1, PT, R170, 0x68, !P1 ;  /* 0x00000068aa00780c */ /* 0x000fc80004f24270 */
[----:B------:R-:W-:-:S04]  /*1e920*/  ISETP.LT.OR P1, PT, R169, 0x69, P1 ;  /* 0x00000069a900780c */ /* 0x000fc80000f21670 */
[----:B------:R-:W-:Y:S02]  /*1e930*/  FSEL R187, R110, -INF , !P1 ;  /* 0xff8000006ebb7808 */ /* 0x000fe40004800000 */
[----:B------:R-:W-:-:S04]  /*1e940*/  LOP3.LUT P1, RZ, R16, 0x200, RZ, 0xc0, !PT ;  /* 0x0000020010ff7812 */ /* 0x000fc8000782c0ff */
[----:B------:R-:W-:Y:S02]  /*1e950*/  ISETP.GT.AND P1, PT, R170, 0x69, !P1 ;  /* 0x00000069aa00780c */ /* 0x000fe40004f24270 */
[----:B0-----:R-:W-:Y:S02]  /*1e960*/  FMNMX.FTZ R106, R20, R3, !PT ;  /* 0x00000003146a7209 */ /* 0x001fe40007810000 */
[----:B------:R-:W-:-:S03]  /*1e970*/  ISETP.LT.OR P1, PT, R169, 0x6a, P1 ;  /* 0x0000006aa900780c */ /* 0x000fc60000f21670 */
[----:B------:R-:W0:Y:S01]  /*1e980*/  SHFL.BFLY PT, R3, R106, 0x1, 0x1f ;  /* 0x0c201f006a037f89 */ /* 0x000e2200000e0000 */
[----:B------:R-:W-:Y:S02]  /*1e990*/  FSEL R111, R111, -INF , !P1 ;  /* 0xff8000006f6f7808 */ /* 0x000fe40004800000 */
[----:B------:R-:W-:-:S04]  /*1e9a0*/  LOP3.LUT P1, RZ, R16, 0x100, RZ, 0xc0, !PT ;  /* 0x0000010010ff7812 */ /* 0x000fc8000782c0ff */
[----:B------:R-:W-:-:S04]  /*1e9b0*/  ISETP.GT.AND P1, PT, R170, 0x70, !P1 ;  /* 0x00000070aa00780c */ /* 0x000fc80004f24270 */
[----:B------:R-:W-:-:S04]  /*1e9c0*/  ISETP.LT.OR P1, PT, R169, 0x71, P1 ;  /* 0x00000071a900780c */ /* 0x000fc80000f21670 */
[----:B------:R-:W-:Y:S02]  /*1e9d0*/  FSEL R217, R114, -INF , !P1 ;  /* 0xff80000072d97808 */ /* 0x000fe40004800000 */
[----:B------:R-:W-:-:S04]  /*1e9e0*/  LOP3.LUT P1, RZ, R16, 0x80, RZ, 0xc0, !PT ;  /* 0x0000008010ff7812 */ /* 0x000fc8000782c0ff */
[----:B------:R-:W-:Y:S02]  /*1e9f0*/  ISETP.GT.AND P1, PT, R170, 0x71, !P1 ;  /* 0x00000071aa00780c */ /* 0x000fe40004f24270 */
[----:B0-----:R-:W-:Y:S02]  /*1ea00*/  FMNMX.FTZ R3, R106, R3, !PT ;  /* 0x000000036a037209 */ /* 0x001fe40007810000 */
[----:B------:R-:W-:-:S03]  /*1ea10*/  ISETP.LT.OR P1, PT, R169, 0x72, P1 ;  /* 0x00000072a900780c */ /* 0x000fc60000f21670 */
[----:B------:R-:W-:Y:S01]  /*1ea20*/  FFMA.FTZ R0, R2, R3, -8 ;  /* 0xc100000002007423 */ /* 0x000fe20000010003 */
        /* <DEDUP_REMOVED lines=47> */
[----:B------:R-:W-:Y:S02]  /*1ed20*/  ISETP.LT.OR P1, PT, R169, 0x89, P1 ;  /* 0x00000089a900780c */ /* 0x000fe40000f21670 */
[----:B------:R-:W-:Y:S02]  /*1ed30*/  ISETP.GT.AND P2, PT, R170, 0x99, !P6 ;  /* 0x00000099aa00780c */ /* 0x000fe40007744270 */
[----:B------:R-:W-:-:S02]  /*1ed40*/  FSEL R94, R94, -INF , !P1 ;  /* 0xff8000005e5e7808 */ /* 0x000fc40004800000 */
[----:B------:R-:W-:Y:S02]  /*1ed50*/  LOP3.LUT P1, RZ, R16, 0x1, RZ, 0xc0, !PT ;  /* 0x0000000110ff7812 */ /* 0x000fe4000782c0ff */
[----:B------:R-:W-:Y:S02]  /*1ed60*/  ISETP.LT.OR P2, PT, R169, 0x9a, P2 ;  /* 0x0000009aa900780c */ /* 0x000fe40001741670 */
[----:B------:R-:W-:Y:S02]  /*1ed70*/  ISETP.GT.AND P1, PT, R170, RZ, !P1 ;  /* 0x000000ffaa00720c */ /* 0x000fe40004f24270 */
[----:B------:R-:W-:Y:S02]  /*1ed80*/  FSEL R103, R103, -INF , !P2 ;  /* 0xff80000067677808 */ /* 0x000fe40005000000 */
[----:B------:R-:W-:-:S04]  /*1ed90*/  ISETP.LT.OR P1, PT, R169, 0x1, P1 ;  /* 0x00000001a900780c */ /* 0x000fc80000f21670 */
[----:B------:R-:W-:Y:S02]  /*1eda0*/  FSEL R154, R154, -INF , !P1 ;  /* 0xff8000009a9a7808 */ /* 0x000fe40004800000 */
[----:B------:R-:W-:Y:S02]  /*1edb0*/  FSETP.NEU.FTZ.AND P1, PT, R3, -INF , PT ;  /* 0xff8000000300780b */ /* 0x000fe40003f3d000 */
[----:B------:R-:W-:Y:S02]  /*1edc0*/  FMNMX.FTZ R122, R154, R206, !PT ;  /* 0x000000ce9a7a7209 */ /* 0x000fe40007810000 */
[----:B------:R-:W-:Y:S02]  /*1edd0*/  FSEL R0, R0, RZ, P1 ;  /* 0x000000ff00007208 */ /* 0x000fe40000800000 */
[----:B------:R-:W-:-:S03]  /*1ede0*/  FMNMX.FTZ R122, R155, R122, !PT ;  /* 0x0000007a9b7a7209 */ /* 0x000fc60007810000 */
        /* <DEDUP_REMOVED lines=90> */
[----:B------:R-:W-:-:S03]  /*1f390*/  FFMA.FTZ R112, R2, R116, -R0 ;  /* 0x0000007402707223 */ /* 0x000fc60000010800 */
[----:B------:R-:W1:Y:S01]  /*1f3a0*/  SHFL.BFLY PT, R136, R134, 0x2, 0x1f ;  /* 0x0c401f0086887f89 */ /* 0x000e6200000e0000 */
[----:B0-----:R-:W-:-:S01]  /*1f3b0*/  FFMA.FTZ R138, R2, R101, -R0 ;  /* 0x00000065028a7223 */ /* 0x001fc20000010800 */
[----:B------:R-:W-:Y:S08]  /*1f3c0*/  MUFU.EX2 R122, R122 ;  /* 0x0000007a007a7308 */ /* 0x000ff00000000800 */
[----:B------:R-:W-:Y:S08]  /*1f3d0*/  MUFU.EX2 R141, R141 ;  /* 0x0000008d008d7308 */ /* 0x000ff00000000800 */
[----:B------:R-:W-:Y:S01]  /*1f3e0*/  MUFU.EX2 R145, R145 ;  /* 0x0000009100917308 */ /* 0x000fe20000000800 */
[----:B-1----:R-:W-:-:S07]  /*1f3f0*/  FMNMX.FTZ R136, R134, R136, !PT ;  /* 0x0000008886887209 */ /* 0x002fce0007810000 */
[----:B------:R-:W-:Y:S01]  /*1f400*/  MUFU.EX2 R149, R149 ;  /* 0x0000009500957308 */ /* 0x000fe20000000800 */
[----:B------:R-:W0:Y:S07]  /*1f410*/  SHFL.BFLY PT, R116, R136, 0x1, 0x1f ;  /* 0x0c201f0088747f89 */ /* 0x000e2e00000e0000 */
[----:B------:R-:W-:Y:S08]  /*1f420*/  MUFU.EX2 R120, R120 ;  /* 0x0000007800787308 */ /* 0x000ff00000000800 */
[----:B------:R-:W-:Y:S08]  /*1f430*/  MUFU.EX2 R121, R121 ;  /* 0x0000007900797308 */ /* 0x000ff00000000800 */
[----:B------:R-:W-:Y:S01]  /*1f440*/  MUFU.EX2 R124, R124 ;  /* 0x0000007c007c7308 */ /* 0x000fe20000000800 */
[----:B0-----:R-:W-:-:S02]  /*1f450*/  FMNMX.FTZ R0, R136, R116, !PT ;  /* 0x0000007488007209 */ /* 0x001fc40007810000 */
[----:B------:R-:W-:Y:S02]  /*1f460*/  FSEL R116, R3, RZ, P1 ;  /* 0x000000ff03747208 */ /* 0x000fe40000800000 */
[----:B------:R-:W-:-:S03]  /*1f470*/  FSETP.NEU.FTZ.AND P1, PT, R0, -INF , PT ;  /* 0xff8000000000780b */ /* 0x000fc60003f3d000 */
[----:B------:R-:W-:Y:S01]  /*1f480*/  MUFU.EX2 R125, R125 ;  /* 0x0000007d007d7308 */ /* 0x000fe20000000800 */
[----:B------:R-:W-:-:S01]  /*1f490*/  FADD.FTZ R101, -R116, R215 ;  /* 0x000000d774657221 */ /* 0x000fc20000010100 */
[----:B------:R-:W-:-:S03]  /*1f4a0*/  FFMA.FTZ R116, R2, R0, -8 ;  /* 0xc100000002747423 */ /* 0x000fc60000010000 */
[----:B------:R-:W-:Y:S02]  /*1f4b0*/  FMUL.FTZ R101, R2, R101 ;  /* 0x0000006502657220 */ /* 0x000fe40000410000 */
[----:B------:R-:W-:Y:S01]  /*1f4c0*/  FSEL R116, R116, RZ, P1 ;  /* 0x000000ff74747208 */ /* 0x000fe20000800000 */
[----:B------:R0:W-:Y:S04]  /*1f4d0*/  MUFU.EX2 R215, R138 ;  /* 0x0000008a00d77308 */ /* 0x0001e80000000800 */
[----:B------:R-:W-:-:S01]  /*1f4e0*/  FFMA.FTZ R142, R2, R139, -R116 ;  /* 0x0000008b028e7223 */ /* 0x000fc20000010874 */
[--C-:B------:R-:W-:Y:S01]  /*1f4f0*/  FFMA.FTZ R139, R2, R171, -R116.reuse ;  /* 0x000000ab028b7223 */ /* 0x100fe20000010874 */
[----:B------:R-:W-:Y:S01]  /*1f500*/  FSEL R171, R0, RZ, P1 ;  /* 0x000000ff00ab7208 */ /* 0x000fe20000800000 */
[C-C-:B------:R-:W-:Y:S01]  /*1f510*/  FFMA.FTZ R152, R2.reuse, R127, -R116.reuse ;  /* 0x0000007f02987223 */ /* 0x140fe20000010874 */
[----:B------:R-:W-:-:S01]  /*1f520*/  FFMA.FTZ R134, R2, R154, -R116 ;  /* 0x0000009a02867223 */ /* 0x000fc20000010874 */
[----:B------:R-:W-:Y:S01]  /*1f530*/  FFMA.FTZ R155, R2, R155, -R116 ;  /* 0x0000009b029b7223 */ /* 0x000fe20000010874 */
[----:B------:R-:W1:Y:S01]  /*1f540*/  MUFU.EX2 R101, R101 ;  /* 0x0000006500657308 */ /* 0x000e620000000800 */
[----:B------:R-:W-:-:S01]  /*1f550*/  FADD.FTZ R171, -R171, R206 ;  /* 0x000000ceabab7221 */ /* 0x000fc20000010100 */
[C-C-:B------:R-:W-:Y:S01]  /*1f560*/  FFMA.FTZ R136, R2.reuse, R223, -R116.reuse ;  /* 0x000000df02887223 */ /* 0x140fe20000010874 */
[----:B------:R-:W-:-:S01]  /*1f570*/  FFMA.FTZ R159, R2, R159, -R116 ;  /* 0x0000009f029f7223 */ /* 0x000fc20000010874 */
[C-C-:B0-----:R-:W-:Y:S01]  /*1f580*/  FFMA.FTZ R138, R2.reuse, R162, -R116.reuse ;  /* 0x000000a2028a7223 */ /* 0x141fe20000010874 */
[C---:B------:R-:W-:Y:S01]  /*1f590*/  FMUL.FTZ R127, R2.reuse, R171 ;  /* 0x000000ab027f7220 */ /* 0x040fe20000410000 */
        /* <DEDUP_REMOVED lines=36> */
[----:B------:R-:W-:Y:S01]  /*1f7e0*/  FFMA.FTZ R103, R2, R103, -R116 ;  /* 0x0000006702677223 */ /* 0x000fe20000010874 */
[----:B-1----:R-:W-:-:S01]  /*1f7f0*/  FFMA.FTZ R116, R101, R15, R20 ;  /* 0x0000000f65747223 */ /* 0x002fc20000010014 */
[----:B0-----:R-:W-:-:S03]  /*1f800*/  FFMA.FTZ R14, R127, R14, R134 ;  /* 0x0000000e7f0e7223 */ /* 0x001fc60000010086 */
[----:B------:R-:W-:Y:S01]  /*1f810*/  FADD.FTZ R15, R153, R116 ;  /* 0x00000074990f7221 */ /* 0x000fe20000010000 */
[----:B------:R-:W0:Y:S01]  /*1f820*/  MUFU.EX2 R138, R138 ;  /* 0x0000008a008a7308 */ /* 0x000e220000000800 */
[----:B--2---:R-:W-:-:S02]  /*1f830*/  FADD.FTZ R171, R155, R14 ;  /* 0x0000000e9bab7221 */ /* 0x004fc40000010000 */
[----:B------:R-:W-:Y:S02]  /*1f840*/  FADD.FTZ R14, R106, R15 ;  /* 0x0000000f6a0e7221 */ /* 0x000fe40000010000 */
[----:B---3--:R-:W-:-:S02]  /*1f850*/  FADD.FTZ R156, R136, R171 ;  /* 0x000000ab889c7221 */ /* 0x008fc40000010000 */
[----:B------:R-:W-:Y:S01]  /*1f860*/  FADD.FTZ R15, R157, R14 ;  /* 0x0000000e9d0f7221 */ /* 0x000fe20000010000 */
[----:B------:R-:W1:Y:S03]  /*1f870*/  MUFU.EX2 R163, R163 ;  /* 0x000000a300a37308 */ /* 0x000e660000000800 */
[----:B------:R-:W-:-:S04]  /*1f880*/  FADD.FTZ R14, R110, R15 ;  /* 0x0000000f6e0e7221 */ /* 0x000fc80000010000 */
[----:B------:R-:W-:Y:S01]  /*1f890*/  FADD.FTZ R15, R161, R14 ;  /* 0x0000000ea10f7221 */ /* 0x000fe20000010000 */
[----:B------:R-:W2:Y:S03]  /*1f8a0*/  MUFU.EX2 R140, R140 ;  /* 0x0000008c008c7308 */ /* 0x000ea60000000800 */
[----:B------:R-:W-:-:S04]  /*1f8b0*/  FADD.FTZ R14, R114, R15 ;  /* 0x0000000f720e7221 */ /* 0x000fc80000010000 */
[----:B------:R-:W-:Y:S01]  /*1f8c0*/  FADD.FTZ R15, R165, R14 ;  /* 0x0000000ea50f7221 */ /* 0x000fe20000010000 */
[----:B------:R-:W3:Y:S03]  /*1f8d0*/  MUFU.EX2 R167, R167 ;  /* 0x000000a700a77308 */ /* 0x000ee60000000800 */
[----:B------:R-:W-:-:S05]  /*1f8e0*/  FADD.FTZ R14, R118, R15 ;  /* 0x0000000f760e7221 */ /* 0x000fca0000010000 */
[----:B------:R4:W-:Y:S08]  /*1f8f0*/  MUFU.EX2 R154, R131 ;  /* 0x00000083009a7308 */ /* 0x0009f00000000800 */
[----:B------:R-:W5:Y:S01]  /*1f900*/  MUFU.EX2 R21, R21 ;  /* 0x0000001500157308 */ /* 0x000f620000000800 */
[----:B----4-:R-:W-:-:S04]  /*1f910*/  FADD.FTZ R131, R159, R156 ;  /* 0x0000009c9f837221 */ /* 0x010fc80000010000 */
[----:B0-----:R-:W-:-:S03]  /*1f920*/  FADD.FTZ R156, R138, R131 ;  /* 0x000000838a9c7221 */ /* 0x001fc60000010000 */
[----:B------:R-:W0:Y:S01]  /*1f930*/  MUFU.EX2 R142, R142 ;  /* 0x0000008e008e7308 */ /* 0x000e220000000800 */
[----:B-1----:R-:W-:-:S04]  /*1f940*/  FADD.FTZ R131, R163, R156 ;  /* 0x0000009ca3837221 */ /* 0x002fc80000010000 */
[----:B--2---:R-:W-:Y:S01]  /*1f950*/  FADD.FTZ R158, R140, R131 ;  /* 0x000000838c9e7221 */ /* 0x004fe20000010000 */
[----:B------:R-:W-:-:S02]  /*1f960*/  FADD.FTZ R131, R137, R14 ;  /* 0x0000000e89837221 */ /* 0x000fc40000010000 */
[----:B------:R-:W1:Y:S01]  /*1f970*/  MUFU.EX2 R139, R139 ;  /* 0x0000008b008b7308 */ /* 0x000e620000000800 */
[----:B---3--:R-:W-:-:S01]  /*1f980*/  FADD.FTZ R158, R167, R158 ;  /* 0x0000009ea79e7221 */ /* 0x008fc20000010000 */
[----:B------:R-:W-:-:S03]  /*1f990*/  FADD.FTZ R160, R122, R131 ;  /* 0x000000837aa07221 */ /* 0x000fc60000010000 */
[----:B-----5:R-:W-:-:S03]  /*1f9a0*/  FADD.FTZ R15, R21, R158 ;  /* 0x0000009e150f7221 */ /* 0x020fc60000010000 */
        /* <DEDUP_REMOVED lines=8> */
[----:B------:R0:W-:Y:S01]  /*1fa30*/  MUFU.EX2 R156, R107 ;  /* 0x0000006b009c7308 */ /* 0x0001e20000000800 */
[----:B-1----:R-:W-:-:S07]  /*1fa40*/  FADD.FTZ R14, R146, R15 ;  /* 0x0000000f920e7221 */ /* 0x002fce0000010000 */
[----:B------:R-:W1:Y:S01]  /*1fa50*/  MUFU.EX2 R148, R148 ;  /* 0x0000009400947308 */ /* 0x000e620000000800 */
[----:B0-----:R-:W-:-:S01]  /*1fa60*/  FADD.FTZ R107, R141, R160 ;  /* 0x000000a08d6b7221 */ /* 0x001fc20000010000 */
[----:B--2---:R-:W-:-:S03]  /*1fa70*/  FADD.FTZ R15, R147, R14 ;  /* 0x0000000e930f7221 */ /* 0x004fc60000010000 */
[----:B------:R-:W-:-:S03]  /*1fa80*/  FADD.FTZ R160, R126, R107 ;  /* 0x0000006b7ea07221 */ /* 0x000fc60000010000 */
[----:B------:R-:W0:Y:S01]  /*1fa90*/  MUFU.EX2 R150, R150 ;  /* 0x0000009600967308 */ /* 0x000e220000000800 */
[----:B------:R-:W-:-:S04]  /*1faa0*/  FADD.FTZ R107, R145, R160 ;  /* 0x000000a0916b7221 */ /* 0x000fc80000010000 */
[----:B------:R-:W-:-:S03]  /*1fab0*/  FADD.FTZ R162, R130, R107 ;  /* 0x0000006b82a27221 */ /* 0x000fc60000010000 */
[----:B------:R-:W2:Y:S01]  /*1fac0*/  MUFU.EX2 R123, R123 ;  /* 0x0000007b007b7308 */ /* 0x000ea20000000800 */
[----:B------:R-:W-:-:S01]  /*1fad0*/  FADD.FTZ R107, R149, R162 ;  /* 0x000000a2956b7221 */ /* 0x000fc20000010000 */
[----:B-1----:R-:W-:-:S03]  /*1fae0*/  FADD.FTZ R15, R148, R15 ;  /* 0x0000000f940f7221 */ /* 0x002fc60000010000 */
[----:B------:R-:W-:-:S03]  /*1faf0*/  FADD.FTZ R14, R120, R107 ;  /* 0x0000006b780e7221 */ /* 0x000fc60000010000 */
        /* <DEDUP_REMOVED lines=29> */
[----:B0-----:R-:W-:-:S04]  /*1fcd0*/  FADD.FTZ R15, R185, R14 ;  /* 0x0000000eb90f7221 */ /* 0x001fc80000010000 */
[----:B------:R-:W-:-:S03]  /*1fce0*/  FADD.FTZ R14, R156, R15 ;  /* 0x0000000f9c0e7221 */ /* 0x000fc60000010000 */
[----:B------:R-:W0:Y:S01]  /*1fcf0*/  MUFU.EX2 R109, R109 ;  /* 0x0000006d006d7308 */ /* 0x000e220000000800 */
[----:B--2---:R-:W-:-:S04]  /*1fd00*/  FADD.FTZ R107, R105, R164 ;  /* 0x000000a4696b7221 */ /* 0x004fc80000010000 */
[----:B------:R-:W-:-:S03]  /*1fd10*/  FADD.FTZ R164, R102, R107 ;  /* 0x0000006b66a47221 */ /* 0x000fc60000010000 */
        /* <DEDUP_REMOVED lines=47> */
[----:B--2---:R-:W-:-:S04]  /*20010*/  FADD.FTZ R14, R100, R15 ;  /* 0x0000000f640e7221 */ /* 0x004fc80000010000 */
[----:B------:R-:W-:Y:S01]  /*20020*/  FADD.FTZ R15, R215, R14 ;  /* 0x0000000ed70f7221 */ /* 0x000fe20000010000 */
[----:B-1----:R-:W-:-:S04]  /*20030*/  FADD.FTZ R107, R169, R166 ;  /* 0x000000a6a96b7221 */ /* 0x002fc80000010000 */
[----:B0-----:R-:W-:Y:S01]  /*20040*/  FADD.FTZ R14, R164, R107 ;  /* 0x0000006ba40e7221 */ /* 0x001fe20000010000 */
[----:B------:R-:W-:Y:S06]  /*20050*/  @!P0 BRA `(.L_x_9278) ;  /* 0x0000000000048947 */ /* 0x000fec0003800000 */
[----:B------:R-:W-:Y:S01]  /*20060*/  BPT.TRAP 0x1 ;  /* 0x000000040000795c */ /* 0x000fe20000300000 */
.L_x_9278:
[----:B------:R-:W-:Y:S01]  /*20070*/  F2FP.SATFINITE.E4M3.F32.PACK_AB_MERGE_C R106, R157, R106, RZ ;  /* 0x0000006a9d6a723e */ /* 0x000fe200048070ff */
[----:B------:R-:W-:Y:S01]  /*20080*/  FMUL.FTZ R24, R24, R101 ;  /* 0x0000006518187220 */ /* 0x000fe20000410000 */
[----:B------:R-:W-:Y:S01]  /*20090*/  ISETP.GT.AND P1, PT, R12, R205, PT ;  /* 0x000000cd0c00720c */ /* 0x000fe20003f24270 */
[-C--:B------:R-:W-:Y:S01]  /*200a0*/  FMUL.FTZ R25, R25, R101.reuse ;  /* 0x0000006519197220 */ /* 0x080fe20000410000 */
        /* <DEDUP_REMOVED lines=111> */
[----:B------:R-:W-:Y:S01]  /*207a0*/  IMAD.MOV.U32 R181, RZ, RZ, R139 ;  /* 0x000000ffffb57224 */ /* 0x000fe200078e008b */
[----:B0-----:R-:W-:Y:S06]  /*207b0*/  @P1 BRA `(.L_x_9279) ;  /* 0xffffffb400501947 */ /* 0x001fec000383ffff */
.L_x_9259:
[----:B------:R-:W-:Y:S05]  /*207c0*/  WARPSYNC.ALL ;  /* 0x0000000000007948 */ /* 0x000fea0003800000 */
[----:B------:R-:W-:Y:S06]  /*207d0*/  BAR.ARV 0x8, 0x180 ;  /* 0x0206000000007b1d */ /* 0x000fec0000002000 */
[----:B------:R-:W-:Y:S05]  /*207e0*/  @!P0 BRA `(.L_x_9280) ;  /* 0x0000000000048947 */ /* 0x000fea0003800000 */
[----:B------:R-:W-:Y:S01]  /*207f0*/  BPT.TRAP 0x1 ;  /* 0x000000040000795c */ /* 0x000fe20000300000 */
.L_x_9280:
[----:B------:R-:W-:Y:S01]  /*20800*/  IMAD R13, R190, 0x8, R17 ;  /* 0x00000008be0d7824 */ /* 0x000fe200078e0211 */
[----:B------:R-:W-:-:S04]  /*20810*/  SHF.L.U32 R4, R192, 0x1f, RZ ;  /* 0x0000001fc0047819 */ /* 0x000fc800000006ff */
[----:B------:R0:W1:Y:S01]  /*20820*/  SYNCS.PHASECHK.TRANS64.TRYWAIT P1, [R13+URZ+0x22850], R4 ;  /* 0x022850040d0075a7 */ /* 0x000062000802017f */
[----:B------:R-:W-:Y:S05]  /*20830*/  @!P0 BRA `(.L_x_9281) ;  /* 0x0000000000048947 */ /* 0x000fea0003800000 */
[----:B------:R-:W-:Y:S01]  /*20840*/  BPT.TRAP 0x1 ;  /* 0x000000040000795c */ /* 0x000fe20000300000 */
.L_x_9281:
[----:B------:R-:W-:-:S05]  /*20850*/  VIADD R17, R17, 0x400 ;  /* 0x0000040011117836 */ /* 0x000fca0000000000 */
[----:B------:R-:W-:-:S04]  /*20860*/  SHF.R.U32.HI R17, RZ, 0x4, R17 ;  /* 0x00000004ff117819 */ /* 0x000fc80000011611 */
[----:B------:R-:W-:-:S04]  /*20870*/  LOP3.LUT R17, R17, 0x3fff, RZ, 0xc0, !PT ;  /* 0x00003fff11117812 */ /* 0x000fc800078ec0ff */
[----:B------:R-:W-:Y:S01]  /*20880*/  LOP3.LUT R17, R17, 0x10000, RZ, 0xfc, !PT ;  /* 0x0001000011117812 */ /* 0x000fe200078efcff */
[----:B-1----:R-:W-:Y:S06]  /*20890*/  @P1 BRA `(.L_x_9282) ;  /* 0x0000000000081947 */ /* 0x002fec0003800000 */
[----:B------:R-:W1:Y:S02]  /*208a0*/  SYNCS.PHASECHK.TRANS64.TRYWAIT P1, [R13+URZ+0x22850], R4 ;  /* 0x022850040d0075a7 */ /* 0x000e64000802017f */
[----:B-1----:R-:W-:Y:S05]  /*208b0*/  @!P1 BRA `(.L_x_9283) ;  /* 0x000000f400c09947 */ /* 0x002fea0003800000 */
.L_x_9282:
[----:B01----:R-:W-:Y:S01]  /*208c0*/  IMAD R4, R190, 0x500, R17 ;  /* 0x00000500be047824 */ /* 0x003fe200078e0211 */
[----:B------:R-:W-:Y:S05]  /*208d0*/  WARPSYNC.ALL ;  /* 0x0000000000007948 */ /* 0x000fea0003800000 */
[----:B------:R-:W-:Y:S01]  /*208e0*/  IMAD.MOV.U32 R5, RZ, RZ, -0x3ffffff0 ;  /* 0xc0000010ff057424 */ /* 0x000fe200078e00ff */
[C---:B------:R-:W-:Y:S01]  /*208f0*/  R2UR UR6, R4.reuse ;  /* 0x00000000040672ca */ /* 0x040fe200000e0000 */
[----:B------:R-:W-:Y:S01]  /*20900*/  WARPGROUP.ARRIVE ;  /* 0x00000000000079c5 */ /* 0x000fe20000000000 */
[C---:B------:R-:W-:Y:S01]  /*20910*/  VIADD R6, R4.reuse, 0x100 ;  /* 0x0000010004067836 */ /* 0x040fe20000000000 */
[----:B------:R-:W-:Y:S01]  /*20920*/  ULDC.64 UR4, c[0x0][0x9a0] ;  /* 0x0002680000047ab9 */ /* 0x000fe20000000a00 */
[----:B------:R-:W-:Y:S01]  /*20930*/  R2UR UR7, R5 ;  /* 0x00000000050772ca */ /* 0x000fe200000e0000 */
[----:B------:R-:W-:Y:S01]  /*20940*/  IMAD.MOV.U32 R7, RZ, RZ, -0x3ffffff0 ;  /* 0xc0000010ff077424 */ /* 0x000fe200078e00ff */
[----:B------:R-:W-:Y:S01]  /*20950*/  ISETP.NE.U32.AND P1, PT, RZ, UR4, PT ;  /* 0x00000004ff007c0c */ /* 0x000fe2000bf25070 */
[----:B------:R-:W-:-:S02]  /*20960*/  VIADD R20, R4, 0x200 ;  /* 0x0000020004147836 */ /* 0x000fc40000000000 */
[----:B------:R-:W-:Y:S01]  /*20970*/  IMAD.MOV.U32 R21, RZ, RZ, -0x3ffffff0 ;  /* 0xc0000010ff157424 */ /* 0x000fe200078e00ff */
[----:B------:R-:W-:-:S07]  /*20980*/  ISETP.NE.AND.EX P1, PT, RZ, UR5, PT, P1 ;  /* 0x00000005ff007c0c */ /* 0x000fce000bf25310 */
[----:B------:R-:W-:Y:S01]  /*20990*/  QGMMA.64x128x32.F32.E4M3.E4M3 R24, R184, gdesc[UR4], R24, gsb0 ;  /* 0x01e00004b8187df3 */ /* 0x000fe20008000818 */
[----:B------:R-:W-:Y:S02]  /*209a0*/  R2UR UR6, R6 ;  /* 0x00000000060672ca */ /* 0x000fe400000e0000 */
[----:B------:R-:W-:-:S03]  /*209b0*/  R2UR UR7, R7 ;  /* 0x00000000070772ca */ /* 0x000fc600000e0000 */
[----:B------:R-:W0:Y:S01]  /*209c0*/  @P1 LDC.64 R8, c[0x0][0x9c8] ;  /* 0x00027200ff081b82 */ /* 0x000e220000000a00 */
[----:B------:R-:W-:-:S07]  /*209d0*/  @P1 SHF.R.S32.HI R5, RZ, 0x1f, R207 ;  /* 0x0000001fff051819 */ /* 0x000fce00000114cf */
[----:B------:R-:W1:Y:S01]  /*209e0*/  @P1 LDC.64 R10, c[0x0][0x9d0] ;  /* 0x00027400ff0a1b82 */ /* 0x000e620000000a00 */
[----:B0-----:R-:W-:-:S04]  /*209f0*/  @P1 IMAD R6, R5, R8, RZ ;  /* 0x0000000805061224 */ /* 0x001fc800078e02ff */
[C---:B------:R-:W-:Y:S02]  /*20a00*/  @P1 IMAD R5, R207.reuse, R9, R6 ;  /* 0x00000009cf051224 */ /* 0x040fe400078e0206 */
[----:B------:R-:W-:-:S04]  /*20a10*/  @P1 IMAD.WIDE.U32 R6, R207, R8, RZ ;  /* 0x00000008cf061225 */ /* 0x000fc800078e00ff */
[----:B------:R-:W-:Y:S02]  /*20a20*/  @P1 IMAD.IADD R7, R7, 0x1, R5 ;  /* 0x0000000107071824 */ /* 0x000fe400078e0205 */
[----:B-1----:R-:W-:-:S04]  /*20a30*/  @P1 IMAD.WIDE.U32 R6, R195, R10, R6 ;  /* 0x0000000ac3061225 */ /* 0x002fc800078e0006 */
[----:B------:R-:W-:Y:S01]  /*20a40*/  @P1 IMAD R5, R195, R11, R7 ;  /* 0x0000000bc3051224 */ /* 0x000fe200078e0207 */
[----:B------:R-:W-:Y:S01]  /*20a50*/  @P1 LEA R8, P2, R6, UR4, 0x2 ;  /* 0x0000000406081c11 */ /* 0x000fe2000f8410ff */
[----:B------:R-:W-:-:S03]  /*20a60*/  IMAD.MOV.U32 R10, RZ, RZ, 0x3f800000 ;  /* 0x3f800000ff0a7424 */ /* 0x000fc600078e00ff */
        /* <DEDUP_REMOVED lines=25> */
[----:B------:R-:W1:Y:S04]  /*20c00*/  SHFL.BFLY PT, R5, R6, 0x1, 0x1f ;  /* 0x0c201f0006057f89 */ /* 0x000e6800000e0000 */
[----:B------:R-:W3:Y:S01]  /*20c10*/  SHFL.BFLY PT, R4, R7, 0x1, 0x1f ;  /* 0x0c201f0007047f89 */ /* 0x000ee200000e0000 */
[----:B-1----:R-:W-:-:S01]  /*20c20*/  FADD.FTZ R11, R6, R5 ;  /* 0x00000005060b7221 */ /* 0x002fc20000010000 */
[----:B---3--:R-:W-:-:S04]  /*20c30*/  FADD.FTZ R12, R7, R4 ;  /* 0x00000004070c7221 */ /* 0x008fc80000010000 */
[C---:B------:R-:W-:Y:S01]  /*20c40*/  FSETP.NE.FTZ.AND P1, PT, R11.reuse, RZ, PT ;  /* 0x000000ff0b00720b */ /* 0x040fe20003f35000 */
[----:B------:R-:W-:Y:S01]  /*20c50*/  FMUL.FTZ R15, R11, 0.00390625 ;  /* 0x3b8000000b0f7820 */ /* 0x000fe20000410000 */
[----:B0-----:R-:W-:Y:S01]  /*20c60*/  FMUL.FTZ R8, R12, 0.00390625 ;  /* 0x3b8000000c087820 */ /* 0x001fe20000410000 */
        /* <DEDUP_REMOVED lines=25> */
.L_x_9284:
[----:B------:R-:W0:Y:S01]  /*20e00*/  S2R R3, SR_CgaCtaId ;  /* 0x0000000000037919 */ /* 0x000e220000008800 */
[----:B------:R-:W-:Y:S02]  /*20e10*/  VIADD R2, R13, 0x22860 ;  /* 0x000228600d027836 */ /* 0x000fe40000000000 */
[-C--:B------:R-:W-:Y:S01]  /*20e20*/  FMUL.FTZ R96, R40, R5.reuse ;  /* 0x0000000528607220 */ /* 0x080fe20000410000 */
[----:B------:R-:W-:Y:S02]  /*20e30*/  VIADD R190, R190, 0x1 ;  /* 0x00000001bebe7836 */ /* 0x000fe40000000000 */
[-C--:B------:R-:W-:Y:S01]  /*20e40*/  FMUL.FTZ R94, R45, R5.reuse ;  /* 0x000000052d5e7220 */ /* 0x080fe20000410000 */
[-C--:B------:R-:W-:Y:S01]  /*20e50*/  FMUL.FTZ R98, R53, R5.reuse ;  /* 0x0000000535627220 */ /* 0x080fe20000410000 */
[-C--:B------:R-:W-:Y:S01]  /*20e60*/  FMUL.FTZ R93, R44, R5.reuse ;  /* 0x000000052c5d7220 */ /* 0x080fe20000410000 */
[-C--:B------:R-:W-:Y:S01]  /*20e70*/  FMUL.FTZ R0, R24, R5.reuse ;  /* 0x0000000518007220 */ /* 0x080fe20000410000 */
[----:B------:R-:W-:Y:S01]  /*20e80*/  ISETP.NE.AND P1, PT, R190, 0x2, PT ;  /* 0x00000002be00780c */ /* 0x000fe20003f25270 */
        /* <DEDUP_REMOVED lines=62> */
[----:B------:R-:W-:Y:S01]  /*21270*/  FMUL.FTZ R9, R83, R9 ;  /* 0x0000000953097220 */ /* 0x000fe20000410000 */
[----:B------:R-:W-:Y:S01]  /*21280*/  LOP3.LUT R192, R192, R5, RZ, 0x3c, !PT ;  /* 0x00000005c0c07212 */ /* 0x000fe200078e3cff */
[----:B------:R-:W-:Y:S01]  /*21290*/  VIADD R227, R227, 0x1 ;  /* 0x00000001e3e37836 */ /* 0x000fe20000000000 */
[----:B0-----:R-:W-:-:S09]  /*212a0*/  SEL R190, R190, RZ, P1 ;  /* 0x000000ffbebe7207 */ /* 0x001fd20000800000 */
.L_x_9169:
        /* <DEDUP_REMOVED lines=15> */
[----:B----4-:R-:W-:Y:S01]  /*213a0*/  IMAD.SHL.U32 R2, R13, 0x4, RZ ;  /* 0x000000040d027824 */ /* 0x010fe200078e00ff */
[----:B------:R-:W-:Y:S02]  /*213b0*/  MOV R62, R17 ;  /* 0x00000011003e7202 */ /* 0x000fe40000000f00 */
[----:B0-----:R-:W-:Y:S02]  /*213c0*/  MOV R63, R10 ;  /* 0x0000000a003f7202 */ /* 0x001fe40000000f00 */
[----:B------:R-:W-:-:S04]  /*213d0*/  LOP3.LUT R2, R2, 0xc, RZ, 0xc0, !PT ;  /* 0x0000000c02027812 */ /* 0x000fc800078ec0ff */
        /* <DEDUP_REMOVED lines=13> */
[----:B------:R-:W-:Y:S02]  /*214b0*/  IADD3 R11, P2, R36, 0x4020, RZ ;  /* 0x00004020240b7810 */ /* 0x000fe40007f5e0ff */
[----:B------:R-:W-:Y:S02]  /*214c0*/  LOP3.LUT R34, R35, 0x380, RZ, 0xc0, !PT ;  /* 0x0000038023227812 */ /* 0x000fe400078ec0ff */
[----:B------:R-:W-:Y:S02]  /*214d0*/  LOP3.LUT R30, R31, 0x380, RZ, 0xc0, !PT ;  /* 0x000003801f1e7812 */ /* 0x000fe400078ec0ff */
[----:B0-----:R-:W-:-:S02]  /*214e0*/  LOP3.LUT R4, R11, 0x380, RZ, 0xc0, !PT ;  /* 0x000003800b047812 */ /* 0x001fc400078ec0ff */
[----:B------:R-:W-:Y:S02]  /*214f0*/  IADD3 R5, P3, R36, 0x4000, RZ ;  /* 0x0000400024057810 */ /* 0x000fe40007f7e0ff */
[----:B------:R-:W-:Y:S02]  /*21500*/  SHF.R.U64 R34, R34, 0x3, RZ ;  /* 0x0000000322227819 */ /* 0x000fe400000012ff */
[----:B------:R-:W-:Y:S02]  /*21510*/  SHF.R.U64 R30, R30, 0x3, RZ ;  /* 0x000000031e1e7819 */ /* 0x000fe400000012ff */
[----:B------:R-:W-:Y:S02]  /*21520*/  SHF.R.U64 R28, R4, 0x3, RZ ;  /* 0x00000003041c7819 */ /* 0x000fe400000012ff */
[----:B-----5:R-:W-:Y:S02]  /*21530*/  LOP3.LUT R24, R5, 0x380, RZ, 0xc0, !PT ;  /* 0x0000038005187812 */ /* 0x020fe400078ec0ff */
[----:B------:R-:W-:Y:S01]  /*21540*/  LOP3.LUT R34, R34, R35, RZ, 0x3c, !PT ;  /* 0x0000002322227212 */ /* 0x000fe200078e3cff */
[--C-:B------:R-:W-:Y:S01]  /*21550*/  IMAD.X R35, RZ, RZ, R37.reuse, P5 ;  /* 0x000000ffff237224 */ /* 0x100fe200028e0625 */
[----:B------:R-:W-:Y:S01]  /*21560*/  LOP3.LUT R30, R30, R31, RZ, 0x3c, !PT ;  /* 0x0000001f1e1e7212 */ /* 0x000fe200078e3cff */
[----:B------:R-:W-:Y:S01]  /*21570*/  IMAD.X R31, RZ, RZ, R37, P1 ;  /* 0x000000ffff1f7224 */ /* 0x000fe200008e0625 */
[----:B------:R-:W-:-:S02]  /*21580*/  LOP3.LUT R28, R28, R11, RZ, 0x3c, !PT ;  /* 0x0000000b1c1c7212 */ /* 0x000fc400078e3cff */
[----:B------:R-:W-:Y:S02]  /*21590*/  SHF.R.U64 R24, R24, 0x3, RZ ;  /* 0x0000000318187819 */ /* 0x000fe400000012ff */
        /* <DEDUP_REMOVED lines=8> */
[----:B------:R-:W-:Y:S02]  /*21620*/  SHF.R.U64 R14, R14, 0x3, RZ ;  /* 0x000000030e0e7819 */ /* 0x000fe400000012ff */
[----:B------:R-:W-:Y:S02]  /*21630*/  SHF.R.U64 R10, R10, 0x3, RZ ;  /* 0x000000030a0a7819 */ /* 0x000fe400000012ff */
[----:B------:R-:W-:-:S02]  /*21640*/  SHF.R.U64 R4, R4, 0x3, RZ ;  /* 0x0000000304047819 */ /* 0x000fc400000012ff */
[----:B------:R-:W-:Y:S01]  /*21650*/  SHF.R.U64 R5, R5, 0x3, RZ ;  /* 0x0000000305057819 */ /* 0x000fe200000012ff */
        /* <DEDUP_REMOVED lines=16> */
[----:B------:R-:W-:Y:S01]  /*21760*/  MOV R95, R4 ;  /* 0x00000004005f7202 */ /* 0x000fe20000000f00 */
[----:B------:R-:W-:Y:S06]  /*21770*/  BRA.DIV UR4, `(.L_x_9287) ;  /* 0x000000ea04247947 */ /* 0x000fec000b800000 */
[----:B------:R-:W-:Y:S01]  /*21780*/  SEL R132, R44, R61, P0 ;  /* 0x0000003d2c847207 */ /* 0x000fe20000000000 */
[----:B------:R-:W-:Y:S01]  /*21790*/  SHFL.IDX PT, R90, R90, R7, 0x1c1f ;  /* 0x001c1f075a5a7589 */ /* 0x000fe200000e0000 */
[----:B------:R-:W-:Y:S02]  /*217a0*/  SEL R84, R61, R44, P0 ;  /* 0x0000002c3d547207 */ /* 0x000fe40000000000 */
[----:B------:R-:W-:Y:S02]  /*217b0*/  SEL R108, R72, R73, P0 ;  /* 0x00000049486c7207 */ /* 0x000fe40000000000 */
[----:B------:R-:W-:Y:S02]  /*217c0*/  SEL R128, R45, R110, P0 ;  /* 0x0000006e2d807207 */ /* 0x000fe40000000000 */
[----:B------:R-:W-:Y:S02]  /*217d0*/  SEL R136, R21, R100, P0 ;  /* 0x0000006415887207 */ /* 0x000fe40000000000 */
[----:B------:R-:W-:-:S02]  /*217e0*/  SEL R82, R100, R21, P0 ;  /* 0x0000001564527207 */ /* 0x000fc40000000000 */
[----:B------:R-:W-:Y:S01]  /*217f0*/  SEL R44, R73, R72, P0 ;  /* 0x00000048492c7207 */ /* 0x000fe20000000000 */
[----:B------:R-:W-:Y:S01]  /*21800*/  SHFL.IDX PT, R21, R13, R7, 0x1c1f ;  /* 0x001c1f070d157589 */ /* 0x000fe200000e0000 */
[----:B------:R-:W-:Y:S02]  /*21810*/  SEL R110, R110, R45, P0 ;  /* 0x0000002d6e6e7207 */ /* 0x000fe40000000000 */
[----:B------:R-:W-:Y:S01]  /*21820*/  LOP3.LUT R5, R7, 0x2, RZ, 0x3c, !PT ;  /* 0x0000000207057812 */ /* 0x000fe200078e3cff */
        /* <DEDUP_REMOVED lines=57> */
[----:B------:R3:W-:Y:S01]  /*21bc0*/  SHFL.IDX PT, R73, R64, R5, 0x1c1f ;  /* 0x001c1f0540497589 */ /* 0x0007e200000e0000 */
        /* <DEDUP_REMOVED lines=17> */
[----:B------:R-:W5:Y:S01]  /*21ce0*/  SHFL.IDX PT, R102, R38, R5, 0x1c1f ;  /* 0x001c1f0526667589 */ /* 0x000f6200000e0000 */
[----:B------:R-:W-:-:S02]  /*21cf0*/  SEL R6, R9, R6, P0 ;  /* 0x0000000609067207 */ /* 0x000fc40000000000 */
[----:B------:R-:W-:Y:S01]  /*21d00*/  SEL R8, R8, R3, P0 ;  /* 0x0000000308087207 */ /* 0x000fe20000000000 */
[----:B------:R-:W1:Y:S01]  /*21d10*/  SHFL.IDX PT, R59, R126, R7, 0x1c1f ;  /* 0x001c1f077e3b7589 */ /* 0x000e6200000e0000 */
[----:B0-----:R-:W-:Y:S02]  /*21d20*/  SEL R48, R55, R108, P0 ;  /* 0x0000006c37307207 */ /* 0x001fe40000000000 */
        /* <DEDUP_REMOVED lines=8> */
[----:B---3--:R-:W-:Y:S02]  /*21db0*/  SEL R64, R114, R65, P0 ;  /* 0x0000004172407207 */ /* 0x008fe40000000000 */
[----:B----4-:R-:W-:Y:S01]  /*21dc0*/  SEL R55, R67, R116, P0 ;  /* 0x0000007443377207 */ /* 0x010fe20000000000 */
[----:B------:R-:W-:Y:S01]  /*21dd0*/  SHFL.IDX PT, R72, R72, R7, 0x1c1f ;  /* 0x001c1f0748487589 */ /* 0x000fe200000e0000 */
[----:B------:R-:W-:Y:S02]  /*21de0*/  SEL R57, R116, R67, P0 ;  /* 0x0000004374397207 */ /* 0x000fe40000000000 */
[----:B------:R-:W-:Y:S01]  /*21df0*/  SEL R3, R21, R2, P0 ;  /* 0x0000000215037207 */ /* 0x000fe20000000000 */
[----:B------:R-:W-:Y:S01]  /*21e00*/  SHFL.IDX PT, R68, R68, R7, 0x1c1f ;  /* 0x001c1f0744447589 */ /* 0x000fe200000e0000 */
[----:B-----5:R-:W-:-:S02]  /*21e10*/  SEL R42, R47, R102, P0 ;  /* 0x000000662f2a7207 */ /* 0x020fc40000000000 */
[----:B------:R-:W-:Y:S01]  /*21e20*/  SEL R44, R102, R47, P0 ;  /* 0x0000002f662c7207 */ /* 0x000fe20000000000 */
[----:B------:R-:W-:Y:S01]  /*21e30*/  SHFL.IDX PT, R28, R28, R7, 0x1c1f ;  /* 0x001c1f071c1c7589 */ /* 0x000fe200000e0000 */
[----:B------:R-:W-:Y:S02]  /*21e40*/  SEL R40, R51, R106, P0 ;  /* 0x0000006a33287207 */ /* 0x000fe40000000000 */
[----:B------:R-:W-:Y:S01]  /*21e50*/  SEL R46, R106, R51, P0 ;  /* 0x000000336a2e7207 */ /* 0x000fe20000000000 */
[----:B------:R-:W3:Y:S01]  /*21e60*/  SHFL.IDX PT, R27, R0, R5, 0x1c1f ;  /* 0x001c1f05001b7589 */ /* 0x000ee200000e0000 */
[----:B------:R-:W-:Y:S02]  /*21e70*/  SEL R47, R49, R104, P0 ;  /* 0x00000068312f7207 */ /* 0x000fe40000000000 */
[----:B-1----:R-:W-:Y:S01]  /*21e80*/  SEL R84, R59, R80, P0 ;  /* 0x000000503b547207 */ /* 0x002fe20000000000 */
[----:B------:R-:W-:Y:S01]  /*21e90*/  SHFL.IDX PT, R82, R82, R5, 0x1c1f ;  /* 0x001c1f0552527589 */ /* 0x000fe200000e0000 */
[----:B0-----:R-:W-:-:S02]  /*21ea0*/  SEL R67, R75, R74, P0 ;  /* 0x0000004a4b437207 */ /* 0x001fc40000000000 */
[----:B------:R-:W-:Y:S01]  /*21eb0*/  SEL R21, R2, R21, P0 ;  /* 0x0000001502157207 */ /* 0x000fe20000000000 */
[----:B------:R-:W0:Y:S01]  /*21ec0*/  SHFL.IDX PT, R94, R94, R5, 0x1c1f ;  /* 0x001c1f055e5e7589 */ /* 0x000e2200000e0000 */
[----:B------:R-:W-:Y:S02]  /*21ed0*/  SEL R49, R104, R49, P0 ;  /* 0x0000003168317207 */ /* 0x000fe40000000000 */
[----:B------:R-:W-:Y:S01]  /*21ee0*/  SEL R80, R80, R59, P0 ;  /* 0x0000003b50507207 */ /* 0x000fe20000000000 */
[----:B------:R-:W1:Y:S04]  /*21ef0*/  SHFL.IDX PT, R98, R98, R5, 0x1c1f ;  /* 0x001c1f0562627589 */ /* 0x000e6800000e0000 */
[----:B------:R-:W4:Y:S04]  /*21f00*/  SHFL.IDX PT, R86, R86, R5, 0x1c1f ;  /* 0x001c1f0556567589 */ /* 0x000f2800000e0000 */
[----:B------:R-:W5:Y:S04]  /*21f10*/  SHFL.IDX PT, R112, R112, R5, 0x1c1f ;  /* 0x001c1f0570707589 */ /* 0x000f6800000e0000 */
[----:B------:R-:W2:Y:S01]  /*21f20*/  SHFL.IDX PT, R77, R52, R5, 0x1c1f ;  /* 0x001c1f05344d7589 */ /* 0x000ea200000e0000 */
[----:B---3--:R-:W-:-:S02]  /*21f30*/  SEL R118, R90, R27, P0 ;  /* 0x0000001b5a767207 */ /* 0x008fc40000000000 */
[----:B------:R-:W-:Y:S01]  /*21f40*/  SEL R90, R27, R90, P0 ;  /* 0x0000005a1b5a7207 */ /* 0x000fe20000000000 */
[----:B------:R3:W-:Y:S04]  /*21f50*/  SHFL.IDX PT, R103, R50, R5, 0x1c1f ;  /* 0x001c1f0532677589 */ /* 0x0007e800000e0000 */
[----:B------:R-:W2:Y:S01]  /*21f60*/  SHFL.IDX PT, R105, R24, R5, 0x1c1f ;  /* 0x001c1f0518697589 */ /* 0x000ea200000e0000 */
[----:B0-----:R-:W-:Y:S02]  /*21f70*/  SEL R93, R37, R94, P0 ;  /* 0x0000005e255d7207 */ /* 0x001fe40000000000 */
[----:B------:R-:W-:Y:S01]  /*21f80*/  SEL R37, R94, R37, P0 ;  /* 0x000000255e257207 */ /* 0x000fe20000000000 */
[----:B------:R-:W-:Y:S01]  /*21f90*/  SHFL.IDX PT, R29, R138, R7, 0x1c1f ;  /* 0x001c1f078a1d7589 */ /* 0x000fe200000e0000 */
[----:B-1----:R-:W-:-:S02]  /*21fa0*/  SEL R39, R41, R98, P0 ;  /* 0x0000006229277207 */ /* 0x002fc40000000000 */
[----:B---3--:R-:W-:Y:S01]  /*21fb0*/  SEL R50, R73, R76, P0 ;  /* 0x0000004c49327207 */ /* 0x008fe20000000000 */
[----:B------:R0:W-:Y:S01]  /*21fc0*/  SHFL.IDX PT, R33, R120, R7, 0x1c1f ;  /* 0x001c1f0778217589 */ /* 0x0001e200000e0000 */
[----:B----4-:R-:W-:Y:S02]  /*21fd0*/  SEL R51, R53, R86, P0 ;  /* 0x0000005635337207 */ /* 0x010fe40000000000 */
[----:B------:R-:W-:Y:S01]  /*21fe0*/  SEL R41, R98, R41, P0 ;  /* 0x0000002962297207 */ /* 0x000fe20000000000 */
[----:B------:R-:W-:Y:S01]  /*21ff0*/  SHFL.IDX PT, R78, R78, R7, 0x1c1f ;  /* 0x001c1f074e4e7589 */ /* 0x000fe200000e0000 */
[----:B-----5:R-:W-:Y:S02]  /*22000*/  SEL R111, R61, R112, P0 ;  /* 0x000000703d6f7207 */ /* 0x020fe40000000000 */
[----:B------:R-:W-:Y:S01]  /*22010*/  SEL R115, R112, R61, P0 ;  /* 0x0000003d70737207 */ /* 0x000fe20000000000 */
[----:B------:R-:W-:Y:S01]  /*22020*/  SHFL.IDX PT, R79, R66, R7, 0x1c1f ;  /* 0x001c1f07424f7589 */ /* 0x000fe200000e0000 */
[----:B--2---:R-:W-:-:S02]  /*22030*/  SEL R52, R72, R77, P0 ;  /* 0x0000004d48347207 */ /* 0x004fc40000000000 */
        /* <DEDUP_REMOVED lines=9> */
[----:B------:R-:W0:Y:S04]  /*220d0*/  SHFL.IDX PT, R92, R92, R5, 0x1c1f ;  /* 0x001c1f055c5c7589 */ /* 0x000e2800000e0000 */
[----:B------:R-:W1:Y:S04]  /*220e0*/  SHFL.IDX PT, R96, R96, R5, 0x1c1f ;  /* 0x001c1f0560607589 */ /* 0x000e6800000e0000 */
[----:B------:R-:W2:Y:S04]  /*220f0*/  SHFL.IDX PT, R100, R36, R5, 0x1c1f ;  /* 0x001c1f0524647589 */ /* 0x000ea800000e0000 */
[----:B------:R-:W3:Y:S04]  /*22100*/  SHFL.IDX PT, R70, R70, R5, 0x1c1f ;  /* 0x001c1f0546467589 */ /* 0x000ee800000e0000 */
[----:B------:R4:W5:Y:S04]  /*22110*/  SHFL.IDX PT, R71, R60, R5, 0x1c1f ;  /* 0x001c1f053c477589 */ /* 0x00096800000e0000 */
[----:B------:R-:W5:Y:S04]  /*22120*/  SHFL.IDX PT, R34, R34, R5, 0x1c1f ;  /* 0x001c1f0522227589 */ /* 0x000f6800000e0000 */
[----:B------:R-:W-:Y:S01]  /*22130*/  SHFL.IDX PT, R32, R32, R5, 0x1c1f ;  /* 0x001c1f0520207589 */ /* 0x000fe200000e0000 */
[----:B0-----:R-:W-:-:S02]  /*22140*/  SEL R121, R29, R92, P0 ;  /* 0x0000005c1d797207 */ /* 0x001fc40000000000 */
[----:B----4-:R-:W-:Y:S01]  /*22150*/  SEL R60, R65, R114, P0 ;  /* 0x00000072413c7207 */ /* 0x010fe20000000000 */
[----:B------:R-:W0:Y:S01]  /*22160*/  SHFL.IDX PT, R26, R26, R5, 0x1c1f ;  /* 0x001c1f051a1a7589 */ /* 0x000e2200000e0000 */
[----:B------:R-:W-:Y:S02]  /*22170*/  SEL R65, R74, R75, P0 ;  /* 0x0000004b4a417207 */ /* 0x000fe40000000000 */
[----:B------:R-:W-:Y:S01]  /*22180*/  SEL R75, R103, R68, P0 ;  /* 0x00000044674b7207 */ /* 0x000fe20000000000 */
[----:B------:R4:W0:Y:S01]  /*22190*/  SHFL.IDX PT, R107, R20, R5, 0x1c1f ;  /* 0x001c1f05146b7589 */ /* 0x00082200000e0000 */
[----:B------:R-:W-:Y:S02]  /*221a0*/  SEL R91, R92, R29, P0 ;  /* 0x0000001d5c5b7207 */ /* 0x000fe40000000000 */
[----:B-1----:R-:W-:Y:S01]  /*221b0*/  SEL R0, R33, R96, P0 ;  /* 0x0000006021007207 */ /* 0x002fe20000000000 */
[----:B------:R1:W1:Y:S01]  /*221c0*/  SHFL.IDX PT, R4, R4, R7, 0x1c1f ;  /* 0x001c1f0704047589 */ /* 0x00026200000e0000 */
[----:B------:R-:W-:-:S02]  /*221d0*/  SEL R36, R96, R33, P0 ;  /* 0x0000002160247207 */ /* 0x000fc40000000000 */
[----:B--2---:R-:W-:Y:S01]  /*221e0*/  SEL R38, R35, R100, P0 ;  /* 0x0000006423267207 */ /* 0x004fe20000000000 */
[----:B------:R2:W1:Y:S01]  /*221f0*/  SHFL.IDX PT, R10, R10, R7, 0x1c1f ;  /* 0x001c1f070a0a7589 */ /* 0x00046200000e0000 */
[----:B------:R-:W-:Y:S02]  /*22200*/  SEL R2, R100, R35, P0 ;  /* 0x0000002364027207 */ /* 0x000fe40000000000 */
[----:B----4-:R-:W-:Y:S01]  /*22210*/  SEL R20, R76, R73, P0 ;  /* 0x000000494c147207 */ /* 0x010fe20000000000 */
[----:B------:R2:W4:Y:S01]  /*22220*/  SHFL.IDX PT, R7, R8, R5, 0x1c1f ;  /* 0x001c1f0508077589 */ /* 0x00052200000e0000 */
[----:B------:R-:W-:Y:S01]  /*22230*/  SEL R73, R68, R103, P0 ;  /* 0x0000006744497207 */ /* 0x000fe20000000000 */
[----:B------:R-:W-:Y:S01]  /*22240*/  IMAD.MOV.U32 R103, RZ, RZ, RZ ;  /* 0x000000ffff677224 */ /* 0x000fe200078e00ff */
[----:B---3--:R-:W-:Y:S01]  /*22250*/  SEL R54, R69, R70, P0 ;  /* 0x0000004645367207 */ /* 0x008fe20000000000 */
[----:B------:R2:W3:Y:S01]  /*22260*/  SHFL.IDX PT, R14, R6, R5, 0x1c1f ;  /* 0x001c1f05060e7589 */ /* 0x0004e200000e0000 */
[----:B------:R-:W-:-:S02]  /*22270*/  SEL R56, R70, R69, P0 ;  /* 0x0000004546387207 */ /* 0x000fc40000000000 */
[----:B-----5:R-:W-:Y:S02]  /*22280*/  SEL R59, R78, R71, P0 ;  /* 0x000000474e3b7207 */ /* 0x020fe40000000000 */
        /* <DEDUP_REMOVED lines=8> */
[----:B-12-4-:R-:W-:-:S07]  /*22310*/  SEL R104, R107, R30, P0 ;  /* 0x0000001e6b687207 */ /* 0x016fce0000000000 */
.L_x_9602:
[----:B------:R-:W-:Y:S05]  /*22320*/  WARPSYNC.ALL ;  /* 0x0000000000007948 */ /* 0x000fea0003800000 */
[----:B------:R-:W-:Y:S01]  /*22330*/  BAR.SYNC.DEFER_BLOCKING 0x1, 0x100 ;  /* 0x0044000000007b1d */ /* 0x000fe20000010000 */
[----:B---3--:R-:W-:Y:S02]  /*22340*/  SEL R68, R4, R14, P0 ;  /* 0x0000000e04447207 */ /* 0x008fe40000000000 */
[----:B------:R-:W-:Y:S02]  /*22350*/  SEL R70, R14, R4, P0 ;  /* 0x000000040e467207 */ /* 0x000fe40000000000 */
[----:B------:R-:W-:Y:S01]  /*22360*/  SEL R69, R10, R7, P0 ;  /* 0x000000070a457207 */ /* 0x000fe20000000000 */
[----:B------:R-:W-:Y:S01]  /*22370*/  ULDC.64 UR6, c[0x0][0xc08] ;  /* 0x0003020000067ab9 */ /* 0x000fe20000000a00 */
[----:B------:R-:W-:Y:S01]  /*22380*/  SEL R71, R7, R10, P0 ;  /* 0x0000000a07477207 */ /* 0x000fe20000000000 */
[----:B------:R-:W0:Y:S01]  /*22390*/  LDC.64 R78, c[0x0][0xc00] ;  /* 0x00030000ff4e7b82 */ /* 0x000e220000000a00 */
[----:B------:R-:W-:Y:S01]  /*223a0*/  ISETP.NE.U32.AND P0, PT, RZ, UR6, PT ;  /* 0x00000006ff007c0c */ /* 0x000fe2000bf05070 */
[----:B------:R-:W-:Y:S01]  /*223b0*/  ULDC.64 UR4, c[0x0][0xc00] ;  /* 0x0003000000047ab9 */ /* 0x000fe20000000a00 */
[----:B------:R-:W-:-:S02]  /*223c0*/  F2FP.BF16.F32.PACK_AB R4, R3, R118 ;  /* 0x000000760304723e */ /* 0x000fc400000010ff */
[----:B------:R-:W-:Y:S02]  /*223d0*/  ISETP.NE.AND.EX P0, PT, RZ, UR7, PT, P0 ;  /* 0x00000007ff007c0c */ /* 0x000fe4000bf05300 */
[----:B------:R-:W-:Y:S02]  /*223e0*/  F2FP.BF16.F32.PACK_AB R5, R111, R60 ;  /* 0x0000003c6f05723e */ /* 0x000fe400000010ff */
[----:B------:R-:W-:Y:S02]  /*223f0*/  F2FP.BF16.F32.PACK_AB R6, R21, R90 ;  /* 0x0000005a1506723e */ /* 0x000fe400000010ff */
[----:B------:R-:W-:Y:S02]  /*22400*/  F2FP.BF16.F32.PACK_AB R7, R115, R64 ;  /* 0x000000407307723e */ /* 0x000fe400000010ff */
[----:B------:R-:W-:Y:S02]  /*22410*/  F2FP.BF16.F32.PACK_AB R8, R121, R120 ;  /* 0x000000787908723e */ /* 0x000fe400000010ff */
[----:B------:R-:W-:Y:S01]  /*22420*/  F2FP.BF16.F32.PACK_AB R9, R55, R54 ;  /* 0x000000363709723e */ /* 0x000fe200000010ff */
[----:B------:R-:W-:Y:S01]  /*22430*/  STSM.16.M88.4 [R101], R4 ;  /* 0x0000000465007844 */ /* 0x000fe20000000200 */
[----:B------:R-:W-:-:S02]  /*22440*/  F2FP.BF16.F32.PACK_AB R10, R91, R82 ;  /* 0x000000525b0a723e */ /* 0x000fc400000010ff */
[----:B------:R-:W-:Y:S02]  /*22450*/  F2FP.BF16.F32.PACK_AB R11, R57, R56 ;  /* 0x00000038390b723e */ /* 0x000fe400000010ff */
[----:B------:R-:W-:Y:S02]  /*22460*/  F2FP.BF16.F32.PACK_AB R12, R93, R0 ;  /* 0x000000005d0c723e */ /* 0x000fe400000010ff */
[----:B------:R-:W-:Y:S01]  /*22470*/  F2FP.BF16.F32.PACK_AB R13, R59, R20 ;  /* 0x000000143b0d723e */ /* 0x000fe200000010ff */
[----:B------:R-:W-:Y:S01]  /*22480*/  STSM.16.M88.4 [R95], R8 ;  /* 0x000000085f007844 */ /* 0x000fe20000000200 */
[----:B------:R-:W-:Y:S01]  /*22490*/  F2FP.BF16.F32.PACK_AB R14, R37, R36 ;  /* 0x00000024250e723e */ /* 0x000fe200000010ff */
[----:B0-----:R-:W-:Y:S01]  /*224a0*/  IMAD.WIDE R78, R226, 0x4, R78 ;  /* 0x00000004e24e7825 */ /* 0x001fe200078e024e */
        /* <DEDUP_REMOVED lines=13> */
[----:B0-----:R-:W0:Y:S01]  /*22580*/  @P0 LDC.64 R12, c[0x0][0xc08] ;  /* 0x00030200ff0c0b82 */ /* 0x001e220000000a00 */
[----:B------:R-:W-:Y:S01]  /*22590*/  F2FP.BF16.F32.PACK_AB R34, R49, R46 ;  /* 0x0000002e3122723e */ /* 0x000fe200000010ff */
[----:B------:R-:W-:Y:S01]  /*225a0*/  STSM.16.M88.4 [R81], R28 ;  /* 0x0000001c51007844 */ /* 0x000fe20000000200 */
[----:B------:R-:W-:Y:S02]  /*225b0*/  F2FP.BF16.F32.PACK_AB R35, R117, R72 ;  /* 0x000000487523723e */ /* 0x000fe400000010ff */
[----:B------:R-:W-:-:S02]  /*225c0*/  F2FP.BF16.F32.PACK_AB R4, R51, R48 ;  /* 0x000000303304723e */ /* 0x000fc400000010ff */
[----:B------:R-:W-:Y:S01]  /*225d0*/  F2FP.BF16.F32.PACK_AB R5, R123, R122 ;  /* 0x0000007a7b05723e */ /* 0x000fe200000010ff */
[----:B------:R-:W-:Y:S01]  /*225e0*/  STSM.16.M88.4 [R83], R32 ;  /* 0x0000002053007844 */ /* 0x000fe20000000200 */
[----:B------:R-:W-:Y:S01]  /*225f0*/  F2FP.BF16.F32.PACK_AB R6, R53, R108 ;  /* 0x0000006c3506723e */ /* 0x000fe200000010ff */
[----:B------:R-:W-:Y:S01]  /*22600*/  ULDC UR6, c[0x0][0xa88] ;  /* 0x0002a20000067ab9 */ /* 0x000fe20000000800 */
[----:B------:R-:W-:Y:S01]  /*22610*/  F2FP.BF16.F32.PACK_AB R7, R105, R104 ;  /* 0x000000686907723e */ /* 0x000fe200000010ff */
[----:B------:R-:W2:Y:S01]  /*22620*/  LDC R14, c[0x0][0xbe8] ;  /* 0x0002fa00ff0e7b82 */ /* 0x000ea20000000800 */
[----:B------:R-:W-:Y:S02]  /*22630*/  F2FP.BF16.F32.PACK_AB R8, R109, R84 ;  /* 0x000000546d08723e */ /* 0x000fe400000010ff */
[----:B------:R-:W-:Y:S01]  /*22640*/  F2FP.BF16.F32.PACK_AB R10, R113, R80 ;  /* 0x00000050710a723e */ /* 0x000fe200000010ff */
[----:B------:R-:W-:Y:S01]  /*22650*/  STSM.16.M88.4 [R85], R4 ;  /* 0x0000000455007844 */ /* 0x000fe20000000200 */
[----:B------:R-:W-:-:S02]  /*22660*/  F2FP.BF16.F32.PACK_AB R9, R69, R68 ;  /* 0x000000444509723e */ /* 0x000fc400000010ff */
[----:B------:R-:W-:Y:S02]  /*22670*/  F2FP.BF16.F32.PACK_AB R11, R71, R70 ;  /* 0x00000046470b723e */ /* 0x000fe400000010ff */
[----:B------:R-:W-:-:S03]  /*22680*/  ISETP.NE.U32.AND P3, PT, RZ, UR4, PT ;  /* 0x00000004ff007c0c */ /* 0x000fc6000bf65070 */
[----:B------:R3:W-:Y:S01]  /*22690*/  STSM.16.M88.4 [R87], R8 ;  /* 0x0000000857007844 */ /* 0x0007e20000000200 */
[----:B------:R-:W-:Y:S01]  /*226a0*/  BAR.SYNC.DEFER_BLOCKING 0x1, 0x100 ;  /* 0x0044000000007b1d */ /* 0x000fe20000010000 */
[----:B------:R-:W-:Y:S01]  /*226b0*/  ISETP.NE.AND.EX P3, PT, RZ, UR5, PT, P3 ;  /* 0x00000005ff007c0c */ /* 0x000fe2000bf65330 */
[----:B-1----:R-:W-:Y:S02]  /*226c0*/  IMAD.U32 R25, RZ, RZ, UR6 ;  /* 0x00000006ff197e24 */ /* 0x002fe4000f8e00ff */
[----:B0-----:R-:W-:-:S10]  /*226d0*/  @P0 IMAD.WIDE R12, R226, 0x4, R12 ;  /* 0x00000004e20c0825 */ /* 0x001fd400078e020c */
[----:B------:R0:W5:Y:S04]  /*226e0*/  @P3 LDG.E R103, desc[UR60][R78.64] ;  /* 0x0000003c4e673981 */ /* 0x000168000c1e1900 */
[----:B------:R0:W5:Y:S01]  /*226f0*/  @P0 LDG.E R25, desc[UR60][R12.64] ;  /* 0x0000003c0c190981 */ /* 0x000162000c1e1900 */
[----:B---3--:R-:W-:Y:S01]  /*22700*/  IMAD.MOV.U32 R10, RZ, RZ, 0x9b8 ;  /* 0x000009b8ff0a7424 */ /* 0x008fe200078e00ff */
[----:B------:R-:W-:Y:S02]  /*22710*/  ISETP.GT.AND P1, PT, R225, 0x1, PT ;  /* 0x00000001e100780c */ /* 0x000fe40003f24270 */
[----:B--2---:R-:W-:Y:S02]  /*22720*/  ISETP.NE.AND P2, PT, R14, 0x1, PT ;  /* 0x000000010e00780c */ /* 0x004fe40003f45270 */
[----:B------:R-:W-:-:S04]  /*22730*/  SEL R10, R10, 0x978, P1 ;  /* 0x000009780a0a7807 */ /* 0x000fc80000800000 */
[----:B------:R0:W1:Y:S08]  /*22740*/  LDC.64 R4, c[0x0][R10+0x220] ;  /* 0x000088000a047b82 */ /* 0x0000700000000a00 */
[----:B------:R0:W2:Y:S08]  /*22750*/  LDC.64 R6, c[0x0][R10+0x218] ;  /* 0x000086000a067b82 */ /* 0x0000b00000000a00 */
[----:B------:R0:W3:Y:S01]  /*22760*/  LDC.64 R8, c[0x0][R10+0x228] ;  /* 0x00008a000a087b82 */ /* 0x0000e20000000a00 */
[----:B------:R-:W-:Y:S05]  /*22770*/  @P0 BRA `(.L_x_9288) ;  /* 0x0000000000100947 */ /* 0x000fea0003800000 */
[----:B------:R-:W-:Y:S05]  /*22780*/  @!P3 BRA `(.L_x_9288) ;  /* 0x00000000000cb947 */ /* 0x000fea0003800000 */
[----:B0-----:R-:W4:Y:S04]  /*22790*/  LDG.E R12, desc[UR60][R78.64] ;  /* 0x0000003c4e0c7981 */ /* 0x001f28000c1e1900 */
[----:B-----5:R-:W4:Y:S02]  /*227a0*/  LDG.E R25, desc[UR60][R78.64+0x4] ;  /* 0x0000043c4e197981 */ /* 0x020f24000c1e1900 */
[----:B----4-:R-:W-:-:S07]  /*227b0*/  IMAD.IADD R25, R25, 0x1, -R12 ;  /* 0x0000000119197824 */ /* 0x010fce00078e0a0c */
.L_x_9288:
[----:B------:R-:W4:Y:S01]  /*227c0*/  LDL R30, [R1+0x2c] ;  /* 0x00002c00011e7983 */ /* 0x000f220000100800 */
[----:B0-----:R-:W0:Y:S01]  /*227d0*/  LDC.64 R10, c[0x0][R10+0x210] ;  /* 0x000084000a0a7b82 */ /* 0x001e220000000a00 */
[----:B------:R-:W-:Y:S01]  /*227e0*/  ISETP.NE.U32.AND P0, PT, RZ, UR4, PT ;  /* 0x00000004ff007c0c */ /* 0x000fe2000bf05070 */
[-C--:B--2---:R-:W-:Y:S01]  /*227f0*/  IMAD R29, R7, R195.reuse, RZ ;  /* 0x000000c3071d7224 */ /* 0x084fe200078e02ff */
[----:B------:R-:W-:Y:S01]  /*22800*/  SHF.R.S32.HI R27, RZ, 0x1f, R226 ;  /* 0x0000001fff1b7819 */ /* 0x000fe200000114e2 */
[----:B------:R-:W2:Y:S01]  /*22810*/  S2R R28, SR_TID.X ;  /* 0x00000000001c7919 */ /* 0x000ea20000002100 */
[----:B------:R-:W-:Y:S01]  /*22820*/  ISETP.NE.AND.EX P0, PT, RZ, UR5, PT, P0 ;  /* 0x00000005ff007c0c */ /* 0x000fe2000bf05300 */
[----:B------:R-:W-:Y:S01]  /*22830*/  IMAD.WIDE.U32 R6, R6, R195, RZ ;  /* 0x000000c306067225 */ /* 0x000fe200078e00ff */
[----:B-----5:R-:W-:Y:S01]  /*22840*/  SHF.R.S32.HI R79, RZ, 0x1f, R103 ;  /* 0x0000001fff4f7819 */ /* 0x020fe20000011467 */
[----:B------:R-:W2:Y:S01]  /*22850*/  @P2 LDC R24, c[0x0][0xbec] ;  /* 0x0002fb00ff182b82 */ /* 0x000ea20000000800 */
[----:B------:R-:W-:Y:S01]  /*22860*/  SEL R15, R226, RZ, !P0 ;  /* 0x000000ffe20f7207 */ /* 0x000fe20004000000 */
[----:B------:R-:W-:Y:S01]  /*22870*/  IMAD.IADD R35, R208, 0x1, R202 ;  /* 0x00000001d0237824 */ /* 0x000fe200078e02ca */
[----:B------:R-:W-:Y:S01]  /*22880*/  SEL R27, R27, RZ, !P0 ;  /* 0x000000ff1b1b7207 */ /* 0x000fe20004000000 */
[----:B------:R-:W-:-:S02]  /*22890*/  IMAD.IADD R26, R7, 0x1, R29 ;  /* 0x00000001071a7824 */ /* 0x000fc400078e021d */
[----:B-1----:R-:W-:Y:S02]  /*228a0*/  IMAD R5, R5, R15, RZ ;  /* 0x0000000f05057224 */ /* 0x002fe400078e02ff */
[----:B------:R-:W1:Y:S01]  /*228b0*/  @P2 LDC R33, c[0x0][0xbf0] ;  /* 0x0002fc00ff212b82 */ /* 0x000e620000000800 */
[----:B------:R-:W-:Y:S02]  /*228c0*/  IMAD R78, R25, R14, RZ ;  /* 0x0000000e194e7224 */ /* 0x000fe400078e02ff */
[----:B------:R-:W-:Y:S01]  /*228d0*/  IMAD R31, R4, R27, R5 ;  /* 0x0000001b041f7224 */ /* 0x000fe200078e0205 */
[----:B------:R-:W-:Y:S01]  /*228e0*/  SEL R27, R228, RZ, P1 ;  /* 0x000000ffe41b7207 */ /* 0x000fe20000800000 */
[----:B------:R-:W-:-:S03]  /*228f0*/  IMAD.WIDE.U32 R4, R4, R15, RZ ;  /* 0x0000000f04047225 */ /* 0x000fc600078e00ff */
[----:B------:R-:W0:Y:S01]  /*22900*/  LDC.64 R12, c[0x0][0xba8] ;  /* 0x0002ea00ff0c7b82 */ /* 0x000e220000000a00 */
[----:B------:R-:W-:Y:S01]  /*22910*/  IMAD.IADD R7, R5, 0x1, R31 ;  /* 0x0000000105077824 */ /* 0x000fe200078e021f */
[----:B------:R-:W-:Y:S01]  /*22920*/  IADD3 R6, P0, P3, R4, R6, R103 ;  /* 0x0000000604067210 */ /* 0x000fe20007b1e067 */
[----:B------:R-:W-:Y:S02]  /*22930*/  IMAD.MOV.U32 R5, RZ, RZ, R35 ;  /* 0x000000ffff057224 */ /* 0x000fe400078e0023 */
[-C--:B---3--:R-:W-:Y:S01]  /*22940*/  IMAD R29, R9, R27.reuse, RZ ;  /* 0x0000001b091d7224 */ /* 0x088fe200078e02ff */
[----:B------:R-:W-:Y:S01]  /*22950*/  IADD3.X R7, R7, R26, R79, P0, P3 ;  /* 0x0000001a07077210 */ /* 0x000fe200007e644f */
[----:B------:R-:W-:-:S04]  /*22960*/  IMAD.WIDE.U32 R8, R8, R27, RZ ;  /* 0x0000001b08087225 */ /* 0x000fc800078e00ff */
[----:B--2---:R-:W-:-:S04]  /*22970*/  @P2 IMAD.HI.U32 R4, R35, R24, RZ ;  /* 0x0000001823042227 */ /* 0x004fc800078e00ff */
[----:B------:R-:W-:Y:S01]  /*22980*/  IMAD.IADD R29, R9, 0x1, R29 ;  /* 0x00000001091d7824 */ /* 0x000fe200078e021d */
[----:B-1----:R-:W-:Y:S01]  /*22990*/  @P2 SHF.R.U32.HI R5, RZ, R33, R4 ;  /* 0x00000021ff052219 */ /* 0x002fe20000011604 */
[----:B------:R-:W-:-:S03]  /*229a0*/  VIADD R32, R28, 0xffffff80 ;  /* 0xffffff801c207836 */ /* 0x000fc60000000000 */
[----:B------:R-:W-:Y:S01]  /*229b0*/  IADD3 R8, P0, P3, R5, R6, R8 ;  /* 0x0000000605087210 */ /* 0x000fe20007b1e008 */
[--C-:B------:R-:W-:Y:S01]  /*229c0*/  IMAD.MOV R27, RZ, RZ, -R5.reuse ;  /* 0x000000ffff1b7224 */ /* 0x100fe200078e0a05 */
[----:B------:R-:W-:Y:S01]  /*229d0*/  SHF.R.S32.HI R4, RZ, 0x1f, R5 ;  /* 0x0000001fff047819 */ /* 0x000fe20000011405 */
[----:B0-----:R-:W0:Y:S02]  /*229e0*/  @!P1 LDC R12, c[0x0][0xb50] ;  /* 0x0002d400ff0c9b82 */ /* 0x001e240000000800 */
[----:B------:R-:W-:Y:S01]  /*229f0*/  IMAD R5, R14, R27, R35 ;  /* 0x0000001b0e057224 */ /* 0x000fe200078e0223 */
[----:B------:R-:W-:Y:S02]  /*22a00*/  IADD3.X R9, R4, R7, R29, P0, P3 ;  /* 0x0000000704097210 */ /* 0x000fe400007e641d */
[----:B------:R-:W-:Y:S01]  /*22a10*/  SHF.R.S32.HI R28, RZ, 0x1f, R32 ;  /* 0x0000001fff1c7819 */ /* 0x000fe20000011420 */
[-C--:B------:R-:W-:Y:S01]  /*22a20*/  IMAD R4, R11, R5.reuse, RZ ;  /* 0x000000050b047224 */ /* 0x080fe200078e02ff */
[----:B------:R-:W-:Y:S01]  /*22a30*/  SHF.R.S32.HI R7, RZ, 0x1f, R5 ;  /* 0x0000001fff077819 */ /* 0x000fe20000011405 */
[----:B------:R-:W-:Y:S01]  /*22a40*/  IMAD.WIDE.U32 R8, R10, R5, R8 ;  /* 0x000000050a087225 */ /* 0x000fe200078e0008 */
[----:B------:R-:W1:Y:S01]  /*22a50*/  @!P1 LDC R13, c[0x0][0xb54] ;  /* 0x0002d500ff0d9b82 */ /* 0x000e620000000800 */
[----:B------:R-:W-:-:S02]  /*22a60*/  LEA.HI R28, R28, R32, RZ, 0x7 ;  /* 0x000000201c1c7211 */ /* 0x000fc400078f38ff */
[----:B------:R-:W-:Y:S02]  /*22a70*/  IMAD R7, R10, R7, R4 ;  /* 0x000000070a077224 */ /* 0x000fe400078e0204 */
[----:B------:R-:W-:Y:S02]  /*22a80*/  LOP3.LUT R28, R28, 0xffffff80, RZ, 0xc0, !PT ;  /* 0xffffff801c1c7812 */ /* 0x000fe400078ec0ff */
[----:B------:R-:W-:-:S03]  /*22a90*/  IMAD.IADD R4, R9, 0x1, R7 ;  /* 0x0000000109047824 */ /* 0x000fc600078e0207 */
[----:B------:R-:W-:Y:S01]  /*22aa0*/  IMAD.IADD R28, R32, 0x1, -R28 ;  /* 0x00000001201c7824 */ /* 0x000fe200078e0a1c */
[----:B0-----:R-:W-:-:S05]  /*22ab0*/  LEA R12, P0, R8, R12, 0x2 ;  /* 0x0000000c080c7211 */ /* 0x001fca00078010ff */
[----:B------:R-:W-:Y:S01]  /*22ac0*/  SHFL.IDX PT, R6, R12, 0x1, 0x1c1f ;  /* 0x003c1f000c067f89 */ /* 0x000fe200000e0000 */
[----:B-1----:R-:W-:-:S03]  /*22ad0*/  LEA.HI.X R13, R8, R13, R4, 0x2, P0 ;  /* 0x0000000d080d7211 */ /* 0x002fc600000f1404 */
[----:B------:R-:W-:Y:S01]  /*22ae0*/  SHFL.IDX PT, R4, R12, RZ, 0x1c1f ;  /* 0x001c1fff0c047589 */ /* 0x000fe200000e0000 */
[----:B------:R-:W-:-:S03]  /*22af0*/  LOP3.LUT P0, RZ, R28, 0x3, RZ, 0xc0, !PT ;  /* 0x000000031cff7812 */ /* 0x000fc6000780c0ff */
[----:B------:R-:W0:Y:S04]  /*22b00*/  SHFL.IDX PT, R5, R13, RZ, 0x1c1f ;  /* 0x001c1fff0d057589 */ /* 0x000e2800000e0000 */
[----:B------:R-:W1:Y:S01]  /*22b10*/  SHFL.IDX PT, R7, R13, 0x1, 0x1c1f ;  /* 0x003c1f000d077f89 */ /* 0x000e6200000e0000 */
[----:B----4-:R-:W-:-:S04]  /*22b20*/  IMAD.IADD R27, R30, 0x1, R202 ;  /* 0x000000011e1b7824 */ /* 0x010fc800078e02ca */
        /* <DEDUP_REMOVED lines=9> */
[----:B------:R-:W3:Y:S01]  /*22bc0*/  @P2 LDC R13, c[0x0][0xbf0] ;  /* 0x0002fc00ff0d2b82 */ /* 0x000ee20000000800 */
[----:B-1----:R-:W-:-:S05]  /*22bd0*/  VIADD R28, R28, 0xffffff80 ;  /* 0xffffff801c1c7836 */ /* 0x002fca0000000000 */
        /* <DEDUP_REMOVED lines=46> */
[----:B------:R-:W-:Y:S01]  /*22ec0*/  LOP3.LUT R62, R5, R62, RZ, 0x3c, !PT ;  /* 0x0000003e053e7212 */ /* 0x000fe200078e3cff */
[--C-:B------:R-:W-:Y:S01]  /*22ed0*/  IMAD.X R41, RZ, RZ, R63.reuse, P4 ;  /* 0x000000ffff297224 */ /* 0x100fe200020e063f */
[----:B------:R-:W5:Y:S01]  /*22ee0*/  LD.E.128 R48, desc[UR60][R48.64] ;  /* 0x0000003c30307980 */ /* 0x000f62000c101d00 */
[----:B------:R-:W-:-:S02]  /*22ef0*/  IMAD.X R45, RZ, RZ, R63, P5 ;  /* 0x000000ffff2d7224 */ /* 0x000fc400028e063f */
[----:B------:R-:W-:Y:S01]  /*22f00*/  IMAD.IADD R3, R3, 0x1, R9 ;  /* 0x0000000103037824 */ /* 0x000fe200078e0209 */
[----:B------:R0:W5:Y:S01]  /*22f10*/  LD.E.128 R4, desc[UR60][R62.64] ;  /* 0x0000003c3e047980 */ /* 0x000162000c101d00 */
[----:B------:R-:W-:Y:S02]  /*22f20*/  IMAD R9, R220, 0x20, R81 ;  /* 0x00000020dc097824 */ /* 0x000fe400078e0251 */
[----:B------:R-:W-:Y:S01]  /*22f30*/  IMAD.WIDE.U32 R2, R195, UR4, R2 ;  /* 0x00000004c3027c25 */ /* 0x000fe2000f8e0002 */
[----:B------:R-:W5:Y:S01]  /*22f40*/  LD.E.128 R32, desc[UR60][R32.64] ;  /* 0x0000003c20207980 */ /* 0x000f62000c101d00 */
[----:B------:R-:W-:-:S03]  /*22f50*/  SHF.R.S32.HI R8, RZ, 0x1f, R15 ;  /* 0x0000001fff087819 */ /* 0x000fc6000001140f */
[----:B------:R-:W5:Y:S01]  /*22f60*/  LD.E.128 R36, desc[UR60][R36.64] ;  /* 0x0000003c24247980 */ /* 0x000f62000c101d00 */
[----:B------:R-:W-:-:S03]  /*22f70*/  IMAD.IADD R10, R202, 0x1, R9 ;  /* 0x00000001ca0a7824 */ /* 0x000fc600078e0209 */
        /* <DEDUP_REMOVED lines=10> */
[----:B--2---:R-:W-:-:S04]  /*23020*/  @P2 IMAD.HI.U32 R0, R10, R11, RZ ;  /* 0x0000000b0a002227 */ /* 0x004fc800078e00ff */
[----:B------:R-:W-:Y:S02]  /*23030*/  IMAD R8, R8, UR4, RZ ;  /* 0x0000000408087c24 */ /* 0x000fe4000f8e02ff */
[----:B------:R-:W-:Y:S01]  /*23040*/  IMAD.MOV.U32 R9, RZ, RZ, R10 ;  /* 0x000000ffff097224 */ /* 0x000fe200078e000a */
[----:B---3--:R-:W-:Y:S01]  /*23050*/  @P2 SHF.R.U32.HI R9, RZ, R13, R0 ;  /* 0x0000000dff092219 */ /* 0x008fe20000011600 */
[C---:B------:R-:W-:Y:S02]  /*23060*/  IMAD R11, R15.reuse, UR5, R8 ;  /* 0x000000050f0b7c24 */ /* 0x040fe4000f8e0208 */
[----:B------:R-:W-:Y:S01]  /*23070*/  IMAD.WIDE.U32 R2, R15, UR4, R2 ;  /* 0x000000040f027c25 */ /* 0x000fe2000f8e0002 */
[----:B------:R-:W-:Y:S01]  /*23080*/  SHF.R.S32.HI R8, RZ, 0x1f, R9 ;  /* 0x0000001fff087819 */ /* 0x000fe20000011409 */
[----:B------:R-:W-:Y:S02]  /*23090*/  ULDC.64 UR4, c[0x0][0xae0] ;  /* 0x0002b80000047ab9 */ /* 0x000fe40000000a00 */
[----:B------:R-:W-:-:S02]  /*230a0*/  IMAD.IADD R3, R3, 0x1, R11 ;  /* 0x0000000103037824 */ /* 0x000fc400078e020b */
[----:B------:R-:W-:Y:S02]  /*230b0*/  VIADD R0, R17, 0x22820 ;  /* 0x0002282011007836 */ /* 0x000fe40000000000 */
[----:B------:R-:W-:Y:S02]  /*230c0*/  IMAD.MOV R11, RZ, RZ, -R9 ;  /* 0x000000ffff0b7224 */ /* 0x000fe400078e0a09 */
[----:B------:R-:W-:Y:S01]  /*230d0*/  IMAD R8, R8, UR4, RZ ;  /* 0x0000000408087c24 */ /* 0x000fe2000f8e02ff */
[----:B------:R-:W-:Y:S01]  /*230e0*/  PRMT R0, RZ, 0x654, R0 ;  /* 0x00000654ff007816 */ /* 0x000fe20000000000 */
[----:B------:R-:W-:Y:S02]  /*230f0*/  IMAD R11, R14, R11, R10 ;  /* 0x0000000b0e0b7224 */ /* 0x000fe400078e020a */
[C---:B------:R-:W-:Y:S01]  /*23100*/  IMAD R13, R9.reuse, UR5, R8 ;  /* 0x00000005090d7c24 */ /* 0x040fe2000f8e0208 */
[----:B-1----:R1:W-:Y:S01]  /*23110*/  SYNCS.ARRIVE.TRANS64.RED.A1T0 RZ, [R0+URZ], RZ ;  /* 0x000000ff00ff79a7 */ /* 0x0023e2000810043f */
[----:B------:R-:W-:Y:S01]  /*23120*/  IMAD.WIDE.U32 R2, R9, UR4, R2 ;  /* 0x0000000409027c25 */ /* 0x000fe2000f8e0002 */
[----:B------:R-:W-:Y:S01]  /*23130*/  ULDC.64 UR4, c[0x0][0xad8] ;  /* 0x0002b60000047ab9 */ /* 0x000fe20000000a00 */
[----:B-1----:R-:W-:-:S02]  /*23140*/  SHF.R.S32.HI R0, RZ, 0x1f, R11 ;  /* 0x0000001fff007819 */ /* 0x002fc4000001140b */
        /* <DEDUP_REMOVED lines=12> */
.L_x_9605:
[----:B------:R-:W-:Y:S01]  /*23210*/  IMAD.IADD R21, R81, 0x1, R202 ;  /* 0x0000000151157824 */ /* 0x000fe200078e02ca */
        /* <DEDUP_REMOVED lines=14> */
.L_x_9292:
[----:B------:R-:W-:Y:S05]  /*23300*/  BSYNC B1 ;  /* 0x0000000000017941 */ /* 0x000fea0003800000 */
.L_x_9291:
[----:B------:R-:W-:-:S03]  /*23310*/  UMOV UR4, 0xffffffff ;  /* 0xffffffff00047882 */ /* 0x000fc60000000000 */
[----:B------:R-:W-:Y:S05]  /*23320*/  BRA.DIV UR4, `(.L_x_9293) ;  /* 0x000000ea04d87947 */ /* 0x000fea000b800000 */
[----:B-1----:R1:W4:Y:S04]  /*23330*/  SHFL.IDX PT, R0, R3, 0x1, 0x181f ;  /* 0x00381f0003007f89 */ /* 0x00232800000e0000 */
[----:B--23--:R1:W2:Y:S02]  /*23340*/  SHFL.IDX PT, R14, R2, 0x1, 0x181f ;  /* 0x00381f00020e7f89 */ /* 0x00c2a400000e0000 */
.L_x_9609:
        /* <DEDUP_REMOVED lines=15> */
.L_x_9295:
[----:B------:R-:W-:Y:S05]  /*23440*/  BSYNC B1 ;  /* 0x0000000000017941 */ /* 0x000fea0003800000 */
.L_x_9294:
[----:B------:R-:W-:-:S03]  /*23450*/  UMOV UR4, 0xffffffff ;  /* 0xffffffff00047882 */ /* 0x000fc60000000000 */
[----:B------:R-:W-:Y:S05]  /*23460*/  BRA.DIV UR4, `(.L_x_9296) ;  /* 0x000000ea04d07947 */ /* 0x000fea000b800000 */
[----:B----4-:R4:W0:Y:S04]  /*23470*/  SHFL.IDX PT, R0, R3, 0x2, 0x181f ;  /* 0x00581f0003007f89 */ /* 0x01082800000e0000 */
[----:B--23--:R4:W2:Y:S02]  /*23480*/  SHFL.IDX PT, R14, R2, 0x2, 0x181f ;  /* 0x00581f00020e7f89 */ /* 0x00c8a400000e0000 */
.L_x_9613:
        /* <DEDUP_REMOVED lines=15> */
.L_x_9298:
[----:B------:R-:W-:Y:S05]  /*23580*/  BSYNC B1 ;  /* 0x0000000000017941 */ /* 0x000fea0003800000 */
.L_x_9297:
[----:B------:R-:W-:-:S03]  /*23590*/  UMOV UR4, 0xffffffff ;  /* 0xffffffff00047882 */ /* 0x000fc60000000000 */
[----:B------:R-:W-:Y:S05]  /*235a0*/  BRA.DIV UR4, `(.L_x_9299) ;  /* 0x000000ea04c87947 */ /* 0x000fea000b800000 */
[----:B0-----:R0:W0:Y:S04]  /*235b0*/  SHFL.IDX PT, R0, R3, 0x3, 0x181f ;  /* 0x00781f0003007f89 */ /* 0x00102800000e0000 */
[----:B--23--:R2:W3:Y:S02]  /*235c0*/  SHFL.IDX PT, R14, R2, 0x3, 0x181f ;  /* 0x00781f00020e7f89 */ /* 0x00c4e400000e0000 */
.L_x_9617:
        /* <DEDUP_REMOVED lines=16> */
.L_x_9289:
[----:B------:R-:W1:Y:S01]  /*236d0*/  @P2 LDC R8, c[0x0][0xbec] ;  /* 0x0002fb00ff082b82 */ /* 0x000e620000000800 */
[----:B------:R-:W-:Y:S01]  /*236e0*/  ULDC.64 UR4, c[0x0][0xb08] ;  /* 0x0002c20000047ab9 */ /* 0x000fe20000000a00 */
[----:B0-----:R-:W-:Y:S01]  /*236f0*/  IMAD.MOV.U32 R7, RZ, RZ, R35 ;  /* 0x000000ffff077224 */ /* 0x001fe200078e0023 */
[----:B------:R-:W-:Y:S01]  /*23700*/  ULDC.64 UR6, c[0x0][0xb30] ;  /* 0x0002cc0000067ab9 */ /* 0x000fe20000000a00 */
[----:B------:R-:W-:Y:S01]  /*23710*/  IMAD R6, R79, UR4, RZ ;  /* 0x000000044f067c24 */ /* 0x000fe2000f8e02ff */
[----:B------:R-:W-:Y:S01]  /*23720*/  SHF.R.S32.HI R28, RZ, 0x1f, R229 ;  /* 0x0000001fff1c7819 */ /* 0x000fe200000114e5 */
[C---:B------:R-:W-:Y:S02]  /*23730*/  IMAD.WIDE.U32 R4, R103.reuse, UR4, RZ ;  /* 0x0000000467047c25 */ /* 0x040fe4000f8e00ff */
[----:B------:R-:W0:Y:S02]  /*23740*/  @P2 LDC R11, c[0x0][0xbf0] ;  /* 0x0002fc00ff0b2b82 */ /* 0x000e240000000800 */
[----:B------:R-:W-:Y:S01]  /*23750*/  IMAD R103, R103, UR5, R6 ;  /* 0x0000000567677c24 */ /* 0x000fe2000f8e0206 */
[----:B------:R-:W-:Y:S01]  /*23760*/  ULDC.64 UR4, c[0x0][0xb38] ;  /* 0x0002ce0000047ab9 */ /* 0x000fe20000000a00 */
[----:B------:R-:W-:Y:S01]  /*23770*/  SHF.R.S32.HI R6, RZ, 0x1f, R15 ;  /* 0x0000001fff067819 */ /* 0x000fe2000001140f */
[----:B------:R-:W-:-:S02]  /*23780*/  VIADD R135, R200, 0x8 ;  /* 0x00000008c8877836 */ /* 0x000fc40000000000 */
[----:B------:R-:W-:Y:S02]  /*23790*/  IMAD.IADD R5, R5, 0x1, R103 ;  /* 0x0000000105057824 */ /* 0x000fe400078e0267 */
[----:B------:R-:W-:Y:S01]  /*237a0*/  VIADD R137, R200, 0x10 ;  /* 0x00000010c8897836 */ /* 0x000fe20000000000 */
[----:B------:R-:W-:Y:S01]  /*237b0*/  SHF.R.S32.HI R32, RZ, 0x1f, R135 ;  /* 0x0000001fff207819 */ /* 0x000fe20000011487 */
[----:B------:R-:W-:-:S03]  /*237c0*/  IMAD.WIDE.U32 R4, R195, UR4, R4 ;  /* 0x00000004c3047c25 */ /* 0x000fc6000f8e0004 */
[----:B------:R-:W-:Y:S01]  /*237d0*/  SHF.R.S32.HI R34, RZ, 0x1f, R137 ;  /* 0x0000001fff227819 */ /* 0x000fe20000011489 */
[----:B------:R-:W-:Y:S01]  /*237e0*/  IMAD R5, R195, UR5, R5 ;  /* 0x00000005c3057c24 */ /* 0x000fe2000f8e0205 */
[----:B------:R-:W-:Y:S01]  /*237f0*/  ULDC.64 UR4, c[0x0][0xb40] ;  /* 0x0002d00000047ab9 */ /* 0x000fe20000000a00 */
[----:B-1----:R-:W-:-:S04]  /*23800*/  @P2 IMAD.HI.U32 R8, R35, R8, RZ ;  /* 0x0000000823082227 */ /* 0x002fc800078e00ff */
[----:B------:R-:W-:Y:S02]  /*23810*/  IMAD R6, R6, UR4, RZ ;  /* 0x0000000406067c24 */ /* 0x000fe4000f8e02ff */
[----:B------:R-:W-:Y:S01]  /*23820*/  IMAD.WIDE.U32 R4, R15, UR4, R4 ;  /* 0x000000040f047c25 */ /* 0x000fe2000f8e0004 */
[----:B0-----:R-:W-:-:S03]  /*23830*/  @P2 SHF.R.U32.HI R7, RZ, R11, R8 ;  /* 0x0000000bff072219 */ /* 0x001fc60000011608 */
[----:B------:R-:W-:Y:S01]  /*23840*/  IMAD R9, R15, UR5, R6 ;  /* 0x000000050f097c24 */ /* 0x000fe2000f8e0206 */
[----:B------:R-:W-:Y:S01]  /*23850*/  SHF.R.S32.HI R6, RZ, 0x1f, R7 ;  /* 0x0000001fff067819 */ /* 0x000fe20000011407 */
[----:B------:R-:W-:Y:S01]  /*23860*/  ULDC.64 UR4, c[0x0][0xb48] ;  /* 0x0002d20000047ab9 */ /* 0x000fe20000000a00 */
[----:B------:R-:W-:Y:S02]  /*23870*/  VIADD R8, R17, 0x22820 ;  /* 0x0002282011087836 */ /* 0x000fe40000000000 */
[----:B------:R-:W-:Y:S02]  /*23880*/  IMAD.IADD R5, R5, 0x1, R9 ;  /* 0x0000000105057824 */ /* 0x000fe400078e0209 */
[----:B------:R-:W-:Y:S01]  /*23890*/  IMAD.MOV R9, RZ, RZ, -R7 ;  /* 0x000000ffff097224 */ /* 0x000fe200078e0a07 */
[----:B------:R-:W-:Y:S01]  /*238a0*/  PRMT R8, RZ, 0x654, R8 ;  /* 0x00000654ff087816 */ /* 0x000fe20000000008 */
[----:B------:R-:W-:-:S03]  /*238b0*/  IMAD.WIDE.U32 R4, R228, UR4, R4 ;  /* 0x00000004e4047c25 */ /* 0x000fc6000f8e0004 */
[----:B------:R0:W-:Y:S01]  /*238c0*/  SYNCS.ARRIVE.TRANS64.RED.A1T0 RZ, [R8+URZ], RZ ;  /* 0x000000ff08ff79a7 */ /* 0x0001e2000810043f */
[----:B------:R-:W-:Y:S02]  /*238d0*/  IMAD R9, R14, R9, R35 ;  /* 0x000000090e097224 */ /* 0x000fe400078e0223 */
[----:B------:R-:W-:Y:S02]  /*238e0*/  IMAD R6, R6, UR6, RZ ;  /* 0x0000000606067c24 */ /* 0x000fe4000f8e02ff */
[----:B------:R-:W-:Y:S01]  /*238f0*/  IMAD R5, R228, UR5, R5 ;  /* 0x00000005e4057c24 */ /* 0x000fe2000f8e0205 */
[----:B------:R-:W-:Y:S01]  /*23900*/  ULDC.64 UR4, c[0x0][0xb28] ;  /* 0x0002ca0000047ab9 */ /* 0x000fe20000000a00 */
        /* <DEDUP_REMOVED lines=9> */
[----:B------:R-:W-:Y:S01]  /*239a0*/  LEA R5, P0, R6, UR4, 0x2 ;  /* 0x0000000406057c11 */ /* 0x000fe2000f8010ff */
[C---:B------:R-:W-:Y:S01]  /*239b0*/  VIADD R133, R200.reuse, 0x18 ;  /* 0x00000018c8857836 */ /* 0x040fe20000000000 */
[----:B------:R-:W-:Y:S01]  /*239c0*/  UMOV UR4, 0xffffffff ;  /* 0xffffffff00047882 */ /* 0x000fe20000000000 */
[----:B------:R-:W-:Y:S01]  /*239d0*/  VIADD R131, R200, 0x20 ;  /* 0x00000020c8837836 */ /* 0x000fe20000000000 */
[----:B------:R-:W-:Y:S01]  /*239e0*/  LEA.HI.X R6, R6, UR5, R7, 0x2, P0 ;  /* 0x0000000506067c11 */ /* 0x000fe200080f1407 */
        /* <DEDUP_REMOVED lines=19> */
[----:B------:R-:W-:Y:S01]  /*23b20*/  SHF.R.S32.HI R31, RZ, 0x1f, R63 ;  /* 0x0000001fff1f7819 */ /* 0x000fe2000001143f */
[----:B0-----:R-:W-:Y:S06]  /*23b30*/  BRA.DIV UR4, `(.L_x_9301) ;  /* 0x000000e604ac7947 */ /* 0x001fec000b800000 */
[----:B------:R0:W1:Y:S04]  /*23b40*/  SHFL.IDX PT, R4, R6, RZ, 0x1c1f ;  /* 0x001c1fff06047589 */ /* 0x00006800000e0000 */
[----:B------:R0:W2:Y:S02]  /*23b50*/  SHFL.IDX PT, R14, R5, RZ, 0x1c1f ;  /* 0x001c1fff050e7589 */ /* 0x0000a400000e0000 */
.L_x_9620:
[----:B------:R-:W-:Y:S01]  /*23b60*/  ISETP.GE.AND P0, PT, R27, R78, PT ;  /* 0x0000004e1b00720c */ /* 0x000fe20003f06270 */
[----:B------:R-:W-:-:S12]  /*23b70*/  BSSY B1, `(.L_x_9302) ;  /* 0x0000054000017945 */ /* 0x000fd80003800000 */
[----:B------:R-:W-:Y:S05]  /*23b80*/  @P0 BRA `(.L_x_9303) ;  /* 0x0000000400480947 */ /* 0x000fea0003800000 */
[----:B------:R-:W-:Y:S01]  /*23b90*/  ULDC UR4, c[0x0][0xac8] ;  /* 0x0002b20000047ab9 */ /* 0x000fe20000000800 */
[C---:B------:R-:W-:Y:S01]  /*23ba0*/  VIADD R62, R200.reuse, 0x78 ;  /* 0x00000078c83e7836 */ /* 0x040fe20000000000 */
[C---:B------:R-:W-:Y:S01]  /*23bb0*/  ISETP.GE.AND P0, PT, R200.reuse, UR4, PT ;  /* 0x00000004c8007c0c */ /* 0x040fe2000bf06270 */
[----:B------:R-:W-:Y:S01]  /*23bc0*/  VIADD R86, R200, 0x78 ;  /* 0x00000078c8567836 */ /* 0x000fe20000000000 */
[----:B------:R-:W-:Y:S02]  /*23bd0*/  ISETP.GE.AND P3, PT, R135, UR4, PT ;  /* 0x0000000487007c0c */ /* 0x000fe4000bf66270 */
[----:B------:R-:W-:Y:S02]  /*23be0*/  ISETP.GE.AND P2, PT, R137, UR4, PT ;  /* 0x0000000489007c0c */ /* 0x000fe4000bf46270 */
[----:B------:R-:W-:Y:S02]  /*23bf0*/  ISETP.GE.AND P1, PT, R133, UR4, PT ;  /* 0x0000000485007c0c */ /* 0x000fe4000bf26270 */
[----:B------:R-:W-:-:S05]  /*23c00*/  SHF.R.S32.HI R86, RZ, 0x1f, R86 ;  /* 0x0000001fff567819 */ /* 0x000fca0000011456 */
[----:B-1----:R-:W-:Y:S02]  /*23c10*/  @!P0 IMAD.MOV.U32 R15, RZ, RZ, R4 ;  /* 0x000000ffff0f8224 */ /* 0x002fe400078e0004 */
[----:B------:R-:W-:Y:S01]  /*23c20*/  @!P0 IMAD.MOV.U32 R119, RZ, RZ, R3 ;  /* 0x000000ffff778224 */ /* 0x000fe200078e0003 */
[-C--:B--2---:R-:W-:Y:S01]  /*23c30*/  @!P3 LEA R8, P4, R135, R14.reuse, 0x2 ;  /* 0x0000000e8708b211 */ /* 0x084fe200078810ff */
[----:B------:R-:W-:Y:S02]  /*23c40*/  @!P0 IMAD.WIDE R10, R200, 0x4, R14 ;  /* 0x00000004c80a8825 */ /* 0x000fe400078e020e */
[----:B------:R-:W-:Y:S02]  /*23c50*/  @!P1 LEA R24, P5, R133, R14, 0x2 ;  /* 0x0000000e85189211 */ /* 0x000fe400078a10ff */
[----:B------:R-:W-:Y:S01]  /*23c60*/  @!P3 LEA.HI.X R9, R135, R4, R32, 0x2, P4 ;  /* 0x000000048709b211 */ /* 0x000fe200020f1420 */
[----:B------:R1:W-:Y:S01]  /*23c70*/  @!P0 ST.E.64 desc[UR60][R10.64], R118 ;  /* 0x000000760a008985 */ /* 0x0003e2000c101b3c */
[----:B------:R-:W-:Y:S01]  /*23c80*/  ISETP.GE.AND P0, PT, R131, UR4, PT ;  /* 0x0000000483007c0c */ /* 0x000fe2000bf06270 */
[----:B------:R-:W-:Y:S01]  /*23c90*/  @!P1 IMAD.MOV.U32 R83, RZ, RZ, R91 ;  /* 0x000000ffff539224 */ /* 0x000fe200078e005b */
[----:B------:R-:W-:-:S02]  /*23ca0*/  @!P2 LEA R12, P4, R137, R14, 0x2 ;  /* 0x0000000e890ca211 */ /* 0x000fc400078810ff */
[-C--:B------:R-:W-:Y:S02]  /*23cb0*/  @!P1 LEA.HI.X R25, R133, R4.reuse, R30, 0x2, P5 ;  /* 0x0000000485199211 */ /* 0x080fe400028f141e */
[----:B------:R-:W-:Y:S01]  /*23cc0*/  @!P2 LEA.HI.X R13, R137, R4, R34, 0x2, P4 ;  /* 0x00000004890da211 */ /* 0x000fe200020f1422 */
[----:B-1----:R-:W-:-:S06]  /*23cd0*/  @!P3 IMAD.MOV.U32 R10, RZ, RZ, R90 ;  /* 0x000000ffff0ab224 */ /* 0x002fcc00078e005a */
[C---:B------:R-:W-:Y:S01]  /*23ce0*/  @!P0 LEA R26, P4, R131.reuse, R14, 0x2 ;  /* 0x0000000e831a8211 */ /* 0x040fe200078810ff */
[----:B------:R-:W-:Y:S02]  /*23cf0*/  @!P3 IMAD.MOV.U32 R11, RZ, RZ, R21 ;  /* 0x000000ffff0bb224 */ /* 0x000fe400078e0015 */
[----:B------:R-:W-:Y:S01]  /*23d00*/  @!P0 IMAD.MOV.U32 R92, RZ, RZ, R0 ;  /* 0x000000ffff5c8224 */ /* 0x000fe200078e0000 */
[----:B------:R-:W-:Y:S02]  /*23d10*/  @!P0 LEA.HI.X R27, R131, R4, R127, 0x2, P4 ;  /* 0x00000004831b8211 */ /* 0x000fe400020f147f */
[----:B------:R1:W-:Y:S01]  /*23d20*/  @!P3 ST.E.64 desc[UR60][R8.64], R10 ;  /* 0x0000000a0800b985 */ /* 0x0003e2000c101b3c */
[----:B------:R-:W-:-:S03]  /*23d30*/  ISETP.GE.AND P3, PT, R129, UR4, PT ;  /* 0x0000000481007c0c */ /* 0x000fc6000bf66270 */
[----:B------:R2:W-:Y:S01]  /*23d40*/  @!P2 ST.E.64 desc[UR60][R12.64], R120 ;  /* 0x000000780c00a985 */ /* 0x0005e2000c101b3c */
[----:B------:R-:W-:-:S03]  /*23d50*/  ISETP.GE.AND P2, PT, R107, UR4, PT ;  /* 0x000000046b007c0c */ /* 0x000fc6000bf46270 */
[----:B------:R-:W-:Y:S01]  /*23d60*/  @!P1 ST.E.64 desc[UR60][R24.64], R82 ;  /* 0x0000005218009985 */ /* 0x000fe2000c101b3c */
[----:B------:R-:W-:-:S03]  /*23d70*/  ISETP.GE.AND P1, PT, R103, UR4, PT ;  /* 0x0000000467007c0c */ /* 0x000fc6000bf26270 */
[----:B------:R-:W-:Y:S01]  /*23d80*/  @!P0 ST.E.64 desc[UR60][R26.64], R92 ;  /* 0x0000005c1a008985 */ /* 0x000fe2000c101b3c */
[----:B------:R-:W-:Y:S02]  /*23d90*/  ISETP.GE.AND P0, PT, R101, UR4, PT ;  /* 0x0000000465007c0c */ /* 0x000fe4000bf06270 */
[----:B-1----:R-:W-:-:S04]  /*23da0*/  @!P3 LEA R8, P5, R129, R14, 0x2 ;  /* 0x0000000e8108b211 */ /* 0x002fc800078a10ff */
[----:B------:R-:W-:Y:S02]  /*23db0*/  @!P3 LEA.HI.X R9, R129, R4, R125, 0x2, P5 ;  /* 0x000000048109b211 */ /* 0x000fe400028f147d */
[-C--:B------:R-:W-:Y:S02]  /*23dc0*/  @!P2 LEA R10, P5, R107, R14.reuse, 0x2 ;  /* 0x0000000e6b0aa211 */ /* 0x080fe400078a10ff */
[----:B--2---:R-:W-:Y:S01]  /*23dd0*/  @!P1 LEA R12, P4, R103, R14, 0x2 ;  /* 0x0000000e670c9211 */ /* 0x004fe200078810ff */
[----:B------:R1:W-:Y:S01]  /*23de0*/  @!P3 ST.E.64 desc[UR60][R8.64], R36 ;  /* 0x000000240800b985 */ /* 0x0003e2000c101b3c */
[-C--:B------:R-:W-:Y:S02]  /*23df0*/  @!P2 LEA.HI.X R11, R107, R4.reuse, R97, 0x2, P5 ;  /* 0x000000046b0ba211 */ /* 0x080fe400028f1461 */
[----:B------:R-:W-:Y:S02]  /*23e00*/  ISETP.GE.AND P3, PT, R99, UR4, PT ;  /* 0x0000000463007c0c */ /* 0x000fe4000bf66270 */
[----:B------:R-:W-:Y:S01]  /*23e10*/  ISETP.GE.AND P5, PT, R95, UR4, PT ;  /* 0x000000045f007c0c */ /* 0x000fe2000bfa6270 */
[----:B------:R2:W-:Y:S01]  /*23e20*/  @!P2 ST.E.64 desc[UR60][R10.64], R38 ;  /* 0x000000260a00a985 */ /* 0x0005e2000c101b3c */
[----:B------:R-:W-:-:S09]  /*23e30*/  @!P1 LEA.HI.X R13, R103, R4, R89, 0x2, P4 ;  /* 0x00000004670d9211 */ /* 0x000fd200020f1459 */
[-C--:B-1----:R-:W-:Y:S01]  /*23e40*/  @!P3 LEA R8, P4, R99, R14.reuse, 0x2 ;  /* 0x0000000e6308b211 */ /* 0x082fe200078810ff */
[----:B--2---:R-:W-:Y:S01]  /*23e50*/  @!P1 IMAD.MOV.U32 R10, RZ, RZ, R2 ;  /* 0x000000ffff0a9224 */ /* 0x004fe200078e0002 */
[----:B------:R-:W-:Y:S01]  /*23e60*/  @!P0 LEA R2, P2, R101, R14, 0x2 ;  /* 0x0000000e65028211 */ /* 0x000fe200078410ff */
[----:B------:R-:W-:Y:S01]  /*23e70*/  @!P1 IMAD.MOV.U32 R11, RZ, RZ, R41 ;  /* 0x000000ffff0b9224 */ /* 0x000fe200078e0029 */
[-C--:B------:R-:W-:Y:S01]  /*23e80*/  @!P3 LEA.HI.X R9, R99, R4.reuse, R81, 0x2, P4 ;  /* 0x000000046309b211 */ /* 0x080fe200020f1451 */
[----:B------:R-:W-:Y:S01]  /*23e90*/  @!P5 IMAD.MOV.U32 R41, RZ, RZ, R47 ;  /* 0x000000ffff29d224 */ /* 0x000fe200078e002f */
[----:B------:R-:W-:Y:S02]  /*23ea0*/  @!P0 LEA.HI.X R3, R101, R4, R87, 0x2, P2 ;  /* 0x0000000465038211 */ /* 0x000fe400010f1457 */
[----:B------:R1:W-:Y:S01]  /*23eb0*/  @!P1 ST.E.64 desc[UR60][R12.64], R10 ;  /* 0x0000000a0c009985 */ /* 0x0003e2000c101b3c */
[----:B------:R-:W-:Y:S02]  /*23ec0*/  ISETP.GE.AND P1, PT, R85, UR4, PT ;  /* 0x0000000455007c0c */ /* 0x000fe4000bf26270 */
[----:B------:R-:W-:Y:S01]  /*23ed0*/  @!P5 LEA R24, P2, R95, R14, 0x2 ;  /* 0x0000000e5f18d211 */ /* 0x000fe200078410ff */
[----:B------:R2:W-:Y:S01]  /*23ee0*/  @!P0 ST.E.64 desc[UR60][R2.64], R42 ;  /* 0x0000002a02008985 */ /* 0x0005e2000c101b3c */
[----:B------:R-:W-:-:S02]  /*23ef0*/  ISETP.GE.AND P0, PT, R79, UR4, PT ;  /* 0x000000044f007c0c */ /* 0x000fc4000bf06270 */
[----:B------:R-:W-:Y:S01]  /*23f00*/  @!P5 LEA.HI.X R25, R95, R4, R35, 0x2, P2 ;  /* 0x000000045f19d211 */ /* 0x000fe200010f1423 */
[----:B------:R3:W-:Y:S01]  /*23f10*/  @!P3 ST.E.64 desc[UR60][R8.64], R44 ;  /* 0x0000002c0800b985 */ /* 0x0007e2000c101b3c */
[----:B------:R-:W-:Y:S02]  /*23f20*/  ISETP.GE.AND P3, PT, R63, UR4, PT ;  /* 0x000000043f007c0c */ /* 0x000fe4000bf66270 */
[----:B------:R-:W-:Y:S01]  /*23f30*/  ISETP.GE.AND P4, PT, R62, UR4, PT ;  /* 0x000000043e007c0c */ /* 0x000fe2000bf86270 */
[----:B------:R-:W-:Y:S01]  /*23f40*/  @!P5 ST.E.64 desc[UR60][R24.64], R40 ;  /* 0x000000281800d985 */ /* 0x000fe2000c101b3c */
[----:B------:R-:W-:Y:S01]  /*23f50*/  ISETP.GE.AND P5, PT, R229, UR4, PT ;  /* 0x00000004e5007c0c */ /* 0x000fe2000bfa6270 */
[----:B------:R-:W-:Y:S01]  /*23f60*/  @!P1 IMAD.MOV.U32 R47, RZ, RZ, R49 ;  /* 0x000000ffff2f9224 */ /* 0x000fe200078e0031 */
[----:B-1----:R-:W-:-:S03]  /*23f70*/  @!P1 LEA R10, P2, R85, R14, 0x2 ;  /* 0x0000000e550a9211 */ /* 0x002fc600078410ff */
[----:B------:R-:W-:Y:S01]  /*23f80*/  @!P0 IMAD.MOV.U32 R49, RZ, RZ, R51 ;  /* 0x000000ffff318224 */ /* 0x000fe200078e0033 */
[----:B------:R-:W-:Y:S02]  /*23f90*/  @!P1 LEA.HI.X R11, R85, R4, R7, 0x2, P2 ;  /* 0x00000004550b9211 */ /* 0x000fe400010f1407 */
[----:B--2---:R-:W-:-:S03]  /*23fa0*/  @!P0 LEA R2, P2, R79, R14, 0x2 ;  /* 0x0000000e4f028211 */ /* 0x004fc600078410ff */
[----:B------:R-:W-:Y:S01]  /*23fb0*/  @!P1 ST.E.64 desc[UR60][R10.64], R46 ;  /* 0x0000002e0a009985 */ /* 0x000fe2000c101b3c */
[----:B------:R-:W-:Y:S01]  /*23fc0*/  @!P0 LEA.HI.X R3, R79, R4, R33, 0x2, P2 ;  /* 0x000000044f038211 */ /* 0x000fe200010f1421 */
[----:B------:R-:W-:Y:S01]  /*23fd0*/  @!P4 IMAD.MOV.U32 R112, RZ, RZ, R80 ;  /* 0x000000ffff70c224 */ /* 0x000fe200078e0050 */
[----:B---3--:R-:W-:-:S03]  /*23fe0*/  @!P3 LEA R8, P1, R63, R14, 0x2 ;  /* 0x0000000e3f08b211 */ /* 0x008fc600078210ff */
[----:B------:R1:W-:Y:S01]  /*23ff0*/  @!P0 ST.E.64 desc[UR60][R2.64], R48 ;  /* 0x0000003002008985 */ /* 0x0003e2000c101b3c */
[-C--:B------:R-:W-:Y:S02]  /*24000*/  @!P5 LEA R12, P0, R229, R14.reuse, 0x2 ;  /* 0x0000000ee50cd211 */ /* 0x080fe400078010ff */
[C---:B------:R-:W-:Y:S02]  /*24010*/  @!P4 LEA R14, P2, R62.reuse, R14, 0x2 ;  /* 0x0000000e3e0ec211 */ /* 0x040fe400078410ff */
[-C--:B------:R-:W-:Y:S02]  /*24020*/  @!P3 LEA.HI.X R9, R63, R4.reuse, R31, 0x2, P1 ;  /* 0x000000043f09b211 */ /* 0x080fe400008f141f */
[-C--:B------:R-:W-:Y:S02]  /*24030*/  @!P5 LEA.HI.X R13, R229, R4.reuse, R28, 0x2, P0 ;  /* 0x00000004e50dd211 */ /* 0x080fe400000f141c */
[----:B------:R-:W-:Y:S01]  /*24040*/  @!P4 LEA.HI.X R15, R62, R4, R86, 0x2, P2 ;  /* 0x000000043e0fc211 */ /* 0x000fe200010f1456 */
[----:B-1----:R-:W-:-:S02]  /*24050*/  @!P3 IMAD.MOV.U32 R2, RZ, RZ, R108 ;  /* 0x000000ffff02b224 */ /* 0x002fc400078e006c */
[----:B------:R-:W-:Y:S02]  /*24060*/  @!P3 IMAD.MOV.U32 R3, RZ, RZ, R53 ;  /* 0x000000ffff03b224 */ /* 0x000fe400078e0035 */
[----:B------:R-:W-:-:S03]  /*24070*/  @!P5 IMAD.MOV.U32 R108, RZ, RZ, R84 ;  /* 0x000000ffff6cd224 */ /* 0x000fc600078e0054 */
[----:B------:R3:W-:Y:S04]  /*24080*/  @!P3 ST.E.64 desc[UR60][R8.64], R2 ;  /* 0x000000020800b985 */ /* 0x0007e8000c101b3c */
[----:B------:R3:W-:Y:S04]  /*24090*/  @!P5 ST.E.64 desc[UR60][R12.64], R108 ;  /* 0x0000006c0c00d985 */ /* 0x0007e8000c101b3c */
[----:B------:R3:W-:Y:S02]  /*240a0*/  @!P4 ST.E.64 desc[UR60][R14.64], R112 ;  /* 0x000000700e00c985 */ /* 0x0007e4000c101b3c */
.L_x_9303:
[----:B------:R-:W-:Y:S05]  /*240b0*/  BSYNC B1 ;  /* 0x0000000000017941 */ /* 0x000fea0003800000 */
.L_x_9302:
[----:B------:R-:W-:-:S03]  /*240c0*/  UMOV UR4, 0xffffffff ;  /* 0xffffffff00047882 */ /* 0x000fc60000000000 */
[----:B------:R-:W-:Y:S05]  /*240d0*/  BRA.DIV UR4, `(.L_x_9304) ;  /* 0x000000e204787947 */ /* 0x000fea000b800000 */
[----:B------:R4:W0:Y:S04]  /*240e0*/  SHFL.IDX PT, R0, R6, 0x1, 0x1c1f ;  /* 0x003c1f0006007f89 */ /* 0x00082800000e0000 */
[----:B--23--:R4:W2:Y:S02]  /*240f0*/  SHFL.IDX PT, R14, R5, 0x1, 0x1c1f ;  /* 0x003c1f00050e7f89 */ /* 0x00c8a400000e0000 */
.L_x_9624:
[----:B------:R-:W-:-:S13]  /*24100*/  ISETP.GE.AND P0, PT, R29, R78, PT ;  /* 0x0000004e1d00720c */ /* 0x000fda0003f06270 */
[----:B------:R-:W-:Y:S05]  /*24110*/  @P0 BRA `(.L_x_9300) ;  /* 0x00000010005c0947 */ /* 0x000fea0003800000 */
[----:B------:R-:W-:Y:S01]  /*24120*/  ULDC UR4, c[0x0][0xac8] ;  /* 0x0002b20000047ab9 */ /* 0x000fe20000000800 */
[C---:B------:R-:W-:Y:S01]  /*24130*/  VIADD R26, R200.reuse, 0x78 ;  /* 0x00000078c81a7836 */ /* 0x040fe20000000000 */
[----:B------:R-:W-:Y:S02]  /*24140*/  ISETP.GE.AND P0, PT, R135, UR4, PT ;  /* 0x0000000487007c0c */ /* 0x000fe4000bf06270 */
[----:B------:R-:W-:Y:S02]  /*24150*/  ISETP.GE.AND P2, PT, R200, UR4, PT ;  /* 0x00000004c8007c0c */ /* 0x000fe4000bf46270 */
[----:B------:R-:W-:Y:S02]  /*24160*/  ISETP.GE.AND P1, PT, R137, UR4, PT ;  /* 0x0000000489007c0c */ /* 0x000fe4000bf26270 */
[----:B------:R-:W-:-:S07]  /*24170*/  ISETP.GE.AND P3, PT, R133, UR4, PT ;  /* 0x0000000485007c0c */ /* 0x000fce000bf66270 */
[C---:B--2---:R-:W-:Y:S01]  /*24180*/  @!P0 LEA R8, P4, R135.reuse, R14, 0x2 ;  /* 0x0000000e87088211 */ /* 0x044fe200078810ff */
[----:B------:R-:W-:Y:S02]  /*24190*/  @!P0 IMAD.MOV.U32 R114, RZ, RZ, R64 ;  /* 0x000000ffff728224 */ /* 0x000fe400078e0040 */
[----:B0-----:R-:W-:Y:S01]  /*241a0*/  @!P2 IMAD.MOV.U32 R15, RZ, RZ, R0 ;  /* 0x000000ffff0fa224 */ /* 0x001fe200078e0000 */
[----:B------:R-:W-:Y:S01]  /*241b0*/  @!P0 LEA.HI.X R9, R135, R0, R32, 0x2, P4 ;  /* 0x0000000087098211 */ /* 0x000fe200020f1420 */
[----:B------:R-:W-:Y:S01]  /*241c0*/  @!P2 IMAD.MOV.U32 R110, RZ, RZ, R60 ;  /* 0x000000ffff6ea224 */ /* 0x000fe200078e003c */
[----:B------:R-:W-:Y:S01]  /*241d0*/  ISETP.GE.AND P4, PT, R131, UR4, PT ;  /* 0x0000000483007c0c */ /* 0x000fe2000bf86270 */
[----:B-1--4-:R-:W-:Y:S01]  /*241e0*/  @!P2 IMAD.WIDE R4, R200, 0x4, R14 ;  /* 0x00000004c804a825 */ /* 0x012fe200078e020e */
[----:B------:R-:W-:-:S04]  /*241f0*/  @!P1 LEA R2, P5, R137, R14, 0x2 ;  /* 0x0000000e89029211 */ /* 0x000fc800078a10ff */
[----:B------:R0:W-:Y:S01]  /*24200*/  @!P2 ST.E.64 desc[UR60][R4.64], R110 ;  /* 0x0000006e0400a985 */ /* 0x0001e2000c101b3c */
[----:B------:R-:W-:Y:S02]  /*24210*/  ISETP.GE.AND P2, PT, R129, UR4, PT ;  /* 0x0000000481007c0c */ /* 0x000fe4000bf46270 */
[----:B------:R-:W-:Y:S01]  /*24220*/  @!P1 LEA.HI.X R3, R137, R0, R34, 0x2, P5 ;  /* 0x0000000089039211 */ /* 0x000fe200028f1422 */
[----:B------:R1:W-:Y:S01]  /*24230*/  @!P0 ST.E.64 desc[UR60][R8.64], R114 ;  /* 0x0000007208008985 */ /* 0x0003e2000c101b3c */
[----:B------:R-:W-:Y:S02]  /*24240*/  @!P3 LEA R10, P5, R133, R14, 0x2 ;  /* 0x0000000e850ab211 */ /* 0x000fe400078a10ff */
[----:B------:R-:W-:Y:S01]  /*24250*/  ISETP.GE.AND P0, PT, R107, UR4, PT ;  /* 0x000000046b007c0c */ /* 0x000fe2000bf06270 */
[----:B------:R2:W-:Y:S01]  /*24260*/  @!P1 ST.E.64 desc[UR60][R2.64], R54 ;  /* 0x0000003602009985 */ /* 0x0005e2000c101b3c */
[----:B------:R-:W-:Y:S01]  /*24270*/  @!P3 LEA.HI.X R11, R133, R0, R30, 0x2, P5 ;  /* 0x00000000850bb211 */ /* 0x000fe200028f141e */
[----:B------:R-:W-:Y:S01]  /*24280*/  @!P4 IMAD.MOV.U32 R21, RZ, RZ, R59 ;  /* 0x000000ffff15c224 */ /* 0x000fe200078e003b */
[----:B------:R-:W-:-:S02]  /*24290*/  @!P4 LEA R12, P5, R131, R14, 0x2 ;  /* 0x0000000e830cc211 */ /* 0x000fc400078a10ff */
[----:B------:R-:W-:Y:S01]  /*242a0*/  ISETP.GE.AND P1, PT, R103, UR4, PT ;  /* 0x0000000467007c0c */ /* 0x000fe2000bf26270 */
[----:B------:R3:W-:Y:S01]  /*242b0*/  @!P3 ST.E.64 desc[UR60][R10.64], R56 ;  /* 0x000000380a00b985 */ /* 0x0007e2000c101b3c */
[----:B------:R-:W-:Y:S01]  /*242c0*/  @!P4 LEA.HI.X R13, R131, R0, R127, 0x2, P5 ;  /* 0x00000000830dc211 */ /* 0x000fe200028f147f */
[----:B------:R-:W-:Y:S01]  /*242d0*/  @!P2 IMAD.MOV.U32 R51, RZ, RZ, R61 ;  /* 0x000000ffff33a224 */ /* 0x000fe200078e003d */
[----:B------:R-:W-:Y:S02]  /*242e0*/  @!P2 LEA R24, P5, R129, R14, 0x2 ;  /* 0x0000000e8118a211 */ /* 0x000fe400078a10ff */
[----:B------:R-:W-:Y:S01]  /*242f0*/  ISETP.GE.AND P3, PT, R101, UR4, PT ;  /* 0x0000000465007c0c */ /* 0x000fe2000bf66270 */
[----:B------:R4:W-:Y:S01]  /*24300*/  @!P4 ST.E.64 desc[UR60][R12.64], R20 ;  /* 0x000000140c00c985 */ /* 0x0009e2000c101b3c */
[----:B------:R-:W-:Y:S01]  /*24310*/  @!P2 LEA.HI.X R25, R129, R0, R125, 0x2, P5 ;  /* 0x000000008119a211 */ /* 0x000fe200028f147d */
[----:B------:R-:W-:Y:S01]  /*24320*/  @!P0 IMAD.MOV.U32 R53, RZ, RZ, R65 ;  /* 0x000000ffff358224 */ /* 0x000fe200078e0041 */
[----:B0-----:R-:W-:-:S02]  /*24330*/  @!P0 LEA R4, P5, R107, R14, 0x2 ;  /* 0x0000000e6b048211 */ /* 0x001fc400078a10ff */
[----:B------:R-:W-:Y:S01]  /*24340*/  ISETP.GE.AND P4, PT, R99, UR4, PT ;  /* 0x0000000463007c0c */ /* 0x000fe2000bf86270 */
[----:B------:R-:W-:Y:S01]  /*24350*/  @!P2 ST.E.64 desc[UR60][R24.64], R50 ;  /* 0x000000321800a985 */ /* 0x000fe2000c101b3c */
[----:B------:R-:W-:Y:S01]  /*24360*/  @!P0 LEA.HI.X R5, R107, R0, R97, 0x2, P5 ;  /* 0x000000006b058211 */ /* 0x000fe200028f1461 */
[----:B------:R-:W-:Y:S01]  /*24370*/  @!P1 IMAD.MOV.U32 R59, RZ, RZ, R67 ;  /* 0x000000ffff3b9224 */ /* 0x000fe200078e0043 */
[----:B-1----:R-:W-:Y:S02]  /*24380*/  @!P1 LEA R8, P5, R103, R14, 0x2 ;  /* 0x0000000e67089211 */ /* 0x002fe400078a10ff */
[----:B------:R-:W-:Y:S01]  /*24390*/  ISETP.GE.AND P2, PT, R95, UR4, PT ;  /* 0x000000045f007c0c */ /* 0x000fe2000bf46270 */
[----:B------:R0:W-:Y:S01]  /*243a0*/  @!P0 ST.E.64 desc[UR60][R4.64], R52 ;  /* 0x0000003404008985 */ /* 0x0001e2000c101b3c */
[----:B------:R-:W-:Y:S01]  /*243b0*/  @!P1 LEA.HI.X R9, R103, R0, R89, 0x2, P5 ;  /* 0x0000000067099211 */ /* 0x000fe200028f1459 */
[----:B------:R-:W-:Y:S01]  /*243c0*/  @!P3 IMAD.MOV.U32 R67, RZ, RZ, R73 ;  /* 0x000000ffff43b224 */ /* 0x000fe200078e0049 */
[----:B--2---:R-:W-:-:S02]  /*243d0*/  @!P3 LEA R2, P5, R101, R14, 0x2 ;  /* 0x0000000e6502b211 */ /* 0x004fc400078a10ff */
[----:B------:R-:W-:Y:S01]  /*243e0*/  ISETP.GE.AND P0, PT, R85, UR4, PT ;  /* 0x0000000455007c0c */ /* 0x000fe2000bf06270 */
[----:B------:R-:W-:Y:S01]  /*243f0*/  @!P1 ST.E.64 desc[UR60][R8.64], R58 ;  /* 0x0000003a08009985 */ /* 0x000fe2000c101b3c */
[----:B------:R-:W-:Y:S02]  /*24400*/  @!P3 LEA.HI.X R3, R101, R0, R87, 0x2, P5 ;  /* 0x000000006503b211 */ /* 0x000fe400028f1457 */
[----:B---3--:R-:W-:Y:S02]  /*24410*/  @!P4 LEA R10, P5, R99, R14, 0x2 ;  /* 0x0000000e630ac211 */ /* 0x008fe400078a10ff */
[----:B------:R-:W-:Y:S01]  /*24420*/  ISETP.GE.AND P1, PT, R79, UR4, PT ;  /* 0x000000044f007c0c */ /* 0x000fe2000bf26270 */
[----:B------:R1:W-:Y:S01]  /*24430*/  @!P3 ST.E.64 desc[UR60][R2.64], R66 ;  /* 0x000000420200b985 */ /* 0x0003e2000c101b3c */
[----:B------:R-:W-:Y:S02]  /*24440*/  @!P4 LEA.HI.X R11, R99, R0, R81, 0x2, P5 ;  /* 0x00000000630bc211 */ /* 0x000fe400028f1451 */
[----:B----4-:R-:W-:-:S02]  /*24450*/  @!P2 LEA R12, P5, R95, R14, 0x2 ;  /* 0x0000000e5f0ca211 */ /* 0x010fc400078a10ff */
[----:B------:R-:W-:Y:S01]  /*24460*/  ISETP.GE.AND P3, PT, R63, UR4, PT ;  /* 0x000000043f007c0c */ /* 0x000fe2000bf66270 */
[----:B------:R2:W-:Y:S01]  /*24470*/  @!P4 ST.E.64 desc[UR60][R10.64], R74 ;  /* 0x0000004a0a00c985 */ /* 0x0005e2000c101b3c */
[----:B------:R-:W-:Y:S01]  /*24480*/  ISETP.GE.AND P4, PT, R229, UR4, PT ;  /* 0x00000004e5007c0c */ /* 0x000fe2000bf86270 */
[----:B------:R-:W-:Y:S01]  /*24490*/  @!P0 IMAD.MOV.U32 R73, RZ, RZ, R117 ;  /* 0x000000ffff498224 */ /* 0x000fe200078e0075 */
[----:B------:R-:W-:Y:S02]  /*244a0*/  @!P2 LEA.HI.X R13, R95, R0, R35, 0x2, P5 ;  /* 0x000000005f0da211 */ /* 0x000fe400028f1423 */
[----:B------:R-:W-:-:S03]  /*244b0*/  @!P0 LEA R6, P5, R85, R14, 0x2 ;  /* 0x0000000e55068211 */ /* 0x000fc600078a10ff */
[----:B------:R2:W-:Y:S01]  /*244c0*/  @!P2 ST.E.64 desc[UR60][R12.64], R76 ;  /* 0x0000004c0c00a985 */ /* 0x0005e2000c101b3c */
[----:B------:R-:W-:Y:S02]  /*244d0*/  @!P0 LEA.HI.X R7, R85, R0, R7, 0x2, P5 ;  /* 0x0000000055078211 */ /* 0x000fe400028f1407 */
[----:B0-----:R-:W-:-:S03]  /*244e0*/  @!P1 LEA R4, P5, R79, R14, 0x2 ;  /* 0x0000000e4f049211 */ /* 0x001fc600078a10ff */
[----:B-1----:R-:W-:Y:S01]  /*244f0*/  @!P4 LEA R2, P2, R229, R14, 0x2 ;  /* 0x0000000ee502c211 */ /* 0x002fe200078410ff */
[----:B------:R2:W-:Y:S01]  /*24500*/  @!P0 ST.E.64 desc[UR60][R6.64], R72 ;  /* 0x0000004806008985 */ /* 0x0005e2000c101b3c */
[----:B------:R-:W-:Y:S02]  /*24510*/  @!P1 LEA.HI.X R5, R79, R0, R33, 0x2, P5 ;  /* 0x000000004f059211 */ /* 0x000fe400028f1421 */
[----:B------:R-:W-:Y:S02]  /*24520*/  @!P3 LEA R8, P5, R63, R14, 0x2 ;  /* 0x0000000e3f08b211 */ /* 0x000fe400078a10ff */
[-C--:B------:R-:W-:Y:S01]  /*24530*/  @!P4 LEA.HI.X R3, R229, R0.reuse, R28, 0x2, P2 ;  /* 0x00000000e503c211 */ /* 0x080fe200010f141c */
[----:B------:R2:W-:Y:S01]  /*24540*/  @!P1 ST.E.64 desc[UR60][R4.64], R122 ;  /* 0x0000007a04009985 */ /* 0x0005e2000c101b3c */
[----:B------:R-:W-:Y:S02]  /*24550*/  @!P3 LEA.HI.X R9, R63, R0, R31, 0x2, P5 ;  /* 0x000000003f09b211 */ /* 0x000fe400028f141f */
[----:B------:R-:W-:-:S03]  /*24560*/  ISETP.GE.AND P0, PT, R26, UR4, PT ;  /* 0x000000041a007c0c */ /* 0x000fc6000bf06270 */
[----:B------:R2:W-:Y:S04]  /*24570*/  @!P3 ST.E.64 desc[UR60][R8.64], R104 ;  /* 0x000000680800b985 */ /* 0x0005e8000c101b3c */
[----:B------:R2:W-:Y:S06]  /*24580*/  @!P4 ST.E.64 desc[UR60][R2.64], R68 ;  /* 0x000000440200c985 */ /* 0x0005ec000c101b3c */
[----:B------:R-:W-:Y:S05]  /*24590*/  @P0 BRA `(.L_x_9300) ;  /* 0x0000000c003c0947 */ /* 0x000fea0003800000 */
[----:B------:R-:W-:Y:S01]  /*245a0*/  VIADD R27, R200, 0x78 ;  /* 0x00000078c81b7836 */ /* 0x000fe20000000000 */
[----:B------:R-:W-:-:S04]  /*245b0*/  LEA R14, P0, R26, R14, 0x2 ;  /* 0x0000000e1a0e7211 */ /* 0x000fc800078010ff */
[----:B------:R-:W-:-:S04]  /*245c0*/  SHF.R.S32.HI R27, RZ, 0x1f, R27 ;  /* 0x0000001fff1b7819 */ /* 0x000fc8000001141b */
[----:B------:R-:W-:-:S05]  /*245d0*/  LEA.HI.X R15, R26, R0, R27, 0x2, P0 ;  /* 0x000000001a0f7211 */ /* 0x000fca00000f141b */
[----:B------:R0:W-:Y:S01]  /*245e0*/  ST.E.64 desc[UR60][R14.64], R70 ;  /* 0x000000460e007985 */ /* 0x0001e2000c101b3c */
[----:B------:R-:W-:Y:S05]  /*245f0*/  BRA `(.L_x_9300) ;  /* 0x0000000c00247947 */ /* 0x000fea0003800000 */
.L_x_9286:
[----:B------:R-:W-:Y:S01]  /*24600*/  ULDC.64 UR4, c[0x0][0xc08] ;  /* 0x0003020000047ab9 */ /* 0x000fe20000000a00 */
[----:B------:R-:W3:Y:S01]  /*24610*/  LDC.64 R2, c[0x0][0xc00] ;  /* 0x00030000ff027b82 */ /* 0x000ee20000000a00 */
[----:B------:R-:W-:Y:S01]  /*24620*/  ISETP.NE.U32.AND P0, PT, RZ, UR4, PT ;  /* 0x00000004ff007c0c */ /* 0x000fe2000bf05070 */
[----:B------:R-:W-:Y:S01]  /*24630*/  IMAD.MOV.U32 R13, RZ, RZ, RZ ;  /* 0x000000ffff0d7224 */ /* 0x000fe200078e00ff */
[----:B------:R-:W4:Y:S02]  /*24640*/  S2R R6, SR_TID.X ;  /* 0x0000000000067919 */ /* 0x000f240000002100 */
[----:B------:R-:W-:Y:S01]  /*24650*/  ISETP.NE.AND.EX P1, PT, RZ, UR5, PT, P0 ;  /* 0x00000005ff007c0c */ /* 0x000fe2000bf25300 */
[----:B------:R-:W-:Y:S02]  /*24660*/  ULDC.64 UR4, c[0x0][0xc00] ;  /* 0x0003000000047ab9 */ /* 0x000fe40000000a00 */
[----:B------:R-:W-:-:S04]  /*24670*/  ISETP.NE.U32.AND P0, PT, RZ, UR4, PT ;  /* 0x00000004ff007c0c */ /* 0x000fc8000bf05070 */
[----:B------:R-:W-:-:S06]  /*24680*/  ISETP.NE.AND.EX P0, PT, RZ, UR5, PT, P0 ;  /* 0x00000005ff007c0c */ /* 0x000fcc000bf05300 */
[----:B------:R-:W0:Y:S01]  /*24690*/  @P1 LDC.64 R4, c[0x0][0xc08] ;  /* 0x00030200ff041b82 */ /* 0x000e220000000a00 */
[----:B------:R-:W-:Y:S02]  /*246a0*/  ULDC UR4, c[0x0][0xa88] ;  /* 0x0002a20000047ab9 */ /* 0x000fe40000000800 */
[----:B------:R-:W-:Y:S02]  /*246b0*/  IMAD.U32 R20, RZ, RZ, UR4 ;  /* 0x00000004ff147e24 */ /* 0x000fe4000f8e00ff */
[----:B---3--:R-:W-:-:S05]  /*246c0*/  IMAD.WIDE R2, R226, 0x4, R2 ;  /* 0x00000004e2027825 */ /* 0x008fca00078e0202 */
[----:B------:R3:W5:Y:S01]  /*246d0*/  @P0 LDG.E R13, desc[UR60][R2.64] ;  /* 0x0000003c020d0981 */ /* 0x000762000c1e1900 */
[----:B-1----:R-:W-:Y:S01]  /*246e0*/  ISETP.GT.AND P2, PT, R225, 0x1, PT ;  /* 0x00000001e100780c */ /* 0x002fe20003f44270 */
[----:B----4-:R-:W-:Y:S02]  /*246f0*/  VIADD R26, R6, 0xffffff80 ;  /* 0xffffff80061a7836 */ /* 0x010fe40000000000 */
[----:B0-----:R-:W-:-:S05]  /*24700*/  @P1 IMAD.WIDE R4, R226, 0x4, R4 ;  /* 0x00000004e2041825 */ /* 0x001fca00078e0204 */
[----:B------:R3:W5:Y:S01]  /*24710*/  @P1 LDG.E R20, desc[UR60][R4.64] ;  /* 0x0000003c04141981 */ /* 0x000762000c1e1900 */
[----:B------:R-:W-:Y:S02]  /*24720*/  ISETP.GT.AND P3, PT, R26, 0x7f, PT ;  /* 0x0000007f1a00780c */ /* 0x000fe40003f64270 */
[----:B------:R-:W-:Y:S01]  /*24730*/  SHF.R.S32.HI R14, RZ, 0x1f, R226 ;  /* 0x0000001fff0e7819 */ /* 0x000fe200000114e2 */
[----:B------:R-:W-:Y:S10]  /*24740*/  @P1 BRA `(.L_x_9305) ;  /* 0x0000000000101947 */ /* 0x000ff40003800000 */
[----:B------:R-:W-:Y:S05]  /*24750*/  @!P0 BRA `(.L_x_9305) ;  /* 0x00000000000c8947 */ /* 0x000fea0003800000 */
[----:B---3--:R-:W3:Y:S04]  /*24760*/  LDG.E R5, desc[UR60][R2.64] ;  /* 0x0000003c02057981 */ /* 0x008ee8000c1e1900 */
[----:B-----5:R-:W3:Y:S02]  /*24770*/  LDG.E R20, desc[UR60][R2.64+0x4] ;  /* 0x0000043c02147981 */ /* 0x020ee4000c1e1900 */
[----:B---3--:R-:W-:-:S07]  /*24780*/  IMAD.IADD R20, R20, 0x1, -R5 ;  /* 0x0000000114147824 */ /* 0x008fce00078e0a05 */
.L_x_9305:
        /* <DEDUP_REMOVED lines=17> */
[----:B---3--:R-:W3:Y:S08]  /*248a0*/  LDC.64 R2, c[0x0][R24+0x218] ;  /* 0x0000860018027b82 */ /* 0x008ef00000000a00 */
        /* <DEDUP_REMOVED lines=12> */
[----:B------:R-:W-:Y:S01]  /*24970*/  IMAD.WIDE.U32 R2, R6, R21, RZ ;  /* 0x0000001506027225 */ /* 0x000fe200078e00ff */
[----:B------:R-:W-:-:S03]  /*24980*/  SEL R33, R228, RZ, P3 ;  /* 0x000000ffe4217207 */ /* 0x000fc60001800000 */
[----:B------:R-:W-:Y:S01]  /*24990*/  IMAD.IADD R11, R31, 0x1, R11 ;  /* 0x000000011f0b7824 */ /* 0x000fe200078e020b */
[----:B------:R-:W-:Y:S01]  /*249a0*/  IADD3 R10, P0, P1, R2, R10, R13 ;  /* 0x0000000a020a7210 */ /* 0x000fe2000791e00d */
[----:B------:R-:W-:Y:S02]  /*249b0*/  IMAD.MOV R0, RZ, RZ, -R15 ;  /* 0x000000ffff007224 */ /* 0x000fe400078e0a0f */
        /* <DEDUP_REMOVED lines=18> */
.L_x_9307:
[----:B------:R-:W-:Y:S05]  /*24ae0*/  BSYNC B1 ;  /* 0x0000000000017941 */ /* 0x000fea0003800000 */
.L_x_9306:
[----:B------:R-:W-:Y:S05]  /*24af0*/  @P2 BRA `(.L_x_9300) ;  /* 0x0000000400e42947 */ /* 0x000fea0003800000 */
[----:B------:R-:W1:Y:S01]  /*24b00*/  LDC R25, c[0x0][0xbe8] ;  /* 0x0002fa00ff197b82 */ /* 0x000e620000000800 */
[----:B------:R-:W-:Y:S01]  /*24b10*/  SHF.R.S32.HI R6, RZ, 0x1f, R26 ;  /* 0x0000001fff067819 */ /* 0x000fe2000001141a */
[----:B------:R-:W-:Y:S01]  /*24b20*/  ULDC.64 UR4, c[0x0][0xaa0] ;  /* 0x0002a80000047ab9 */ /* 0x000fe20000000a00 */
[----:B------:R-:W-:Y:S01]  /*24b30*/  ULDC.64 UR6, c[0x0][0xaf0] ;  /* 0x0002bc0000067ab9 */ /* 0x000fe20000000a00 */
[----:B------:R-:W-:Y:S01]  /*24b40*/  IMAD R0, R12, UR4, RZ ;  /* 0x000000040c007c24 */ /* 0x000fe2000f8e02ff */
[----:B------:R-:W-:Y:S01]  /*24b50*/  LEA.HI R6, R6, R26, RZ, 0x3 ;  /* 0x0000001a06067211 */ /* 0x000fe200078f18ff */
[----:B0--3--:R-:W-:-:S03]  /*24b60*/  IMAD.WIDE.U32 R2, R13, UR4, RZ ;  /* 0x000000040d027c25 */ /* 0x009fc6000f8e00ff */
[----:B------:R-:W-:Y:S01]  /*24b70*/  SHF.R.S32.HI R6, RZ, 0x3, R6 ;  /* 0x00000003ff067819 */ /* 0x000fe20000011406 */
[----:B------:R-:W-:Y:S01]  /*24b80*/  IMAD R5, R13, UR5, R0 ;  /* 0x000000050d057c24 */ /* 0x000fe2000f8e0200 */
[----:B------:R-:W-:-:S03]  /*24b90*/  ULDC.64 UR4, c[0x0][0xae8] ;  /* 0x0002ba0000047ab9 */ /* 0x000fc60000000a00 */
[----:B------:R-:W-:Y:S02]  /*24ba0*/  IMAD R7, R220, 0x20, R6 ;  /* 0x00000020dc077824 */ /* 0x000fe400078e0206 */
[----:B------:R-:W-:Y:S02]  /*24bb0*/  IMAD.IADD R3, R3, 0x1, R5 ;  /* 0x0000000103037824 */ /* 0x000fe400078e0205 */
[----:B------:R-:W-:Y:S02]  /*24bc0*/  IMAD.IADD R9, R202, 0x1, R7 ;  /* 0x00000001ca097824 */ /* 0x000fe400078e0207 */
[----:B------:R-:W-:Y:S01]  /*24bd0*/  IMAD.WIDE.U32 R2, R195, UR4, R2 ;  /* 0x00000004c3027c25 */ /* 0x000fe2000f8e0002 */
[----:B-1----:R-:W-:-:S03]  /*24be0*/  ISETP.NE.AND P0, PT, R25, 0x1, PT ;  /* 0x000000011900780c */ /* 0x002fc60003f05270 */
[----:B------:R-:W-:Y:S02]  /*24bf0*/  IMAD.MOV.U32 R5, RZ, RZ, R9 ;  /* 0x000000ffff057224 */ /* 0x000fe400078e0009 */
[----:B------:R-:W-:Y:S01]  /*24c00*/  IMAD R3, R195, UR5, R3 ;  /* 0x00000005c3037c24 */ /* 0x000fe2000f8e0203 */
[----:B------:R-:W-:Y:S01]  /*24c10*/  ULDC.64 UR4, c[0x0][0xae0] ;  /* 0x0002b80000047ab9 */ /* 0x000fe20000000a00 */
[----:B------:R-:W-:-:S06]  /*24c20*/  IMAD.WIDE.U32 R2, R21, UR6, R2 ;  /* 0x0000000615027c25 */ /* 0x000fcc000f8e0002 */
        /* <DEDUP_REMOVED lines=26> */
[----:B------:R0:W3:Y:S02]  /*24dd0*/  SHFL.IDX PT, R14, R2, RZ, 0x181f ;  /* 0x00181fff020e7589 */ /* 0x0000e400000e0000 */
.L_x_9627:
[----:B------:R-:W-:Y:S01]  /*24de0*/  IMAD R25, R20, R25, RZ ;  /* 0x0000001914197224 */ /* 0x000fe200078e02ff */
[----:B------:R-:W-:Y:S01]  /*24df0*/  BSSY B1, `(.L_x_9309) ;  /* 0x000000f000017945 */ /* 0x000fe20003800000 */
[----:B------:R-:W-:-:S05]  /*24e00*/  IMAD.IADD R202, R6, 0x1, R202 ;  /* 0x0000000106ca7824 */ /* 0x000fca00078e02ca */
[----:B------:R-:W-:-:S13]  /*24e10*/  ISETP.GE.AND P0, PT, R202, R25, PT ;  /* 0x00000019ca00720c */ /* 0x000fda0003f06270 */
[----:B------:R-:W-:Y:S05]  /*24e20*/  @P0 BRA `(.L_x_9310) ;  /* 0x00000000002c0947 */ /* 0x000fea0003800000 */
[----:B------:R-:W-:Y:S01]  /*24e30*/  ULDC UR4, c[0x0][0xac8] ;  /* 0x0002b20000047ab9 */ /* 0x000fe20000000800 */
[----:B------:R-:W-:Y:S02]  /*24e40*/  SHF.R.S32.HI R7, RZ, 0x1f, R211 ;  /* 0x0000001fff077819 */ /* 0x000fe400000114d3 */
[----:B------:R-:W-:Y:S02]  /*24e50*/  ISETP.GE.AND P2, PT, R211, UR4, PT ;  /* 0x00000004d3007c0c */ /* 0x000fe4000bf46270 */
[----:B------:R-:W-:Y:S02]  /*24e60*/  ISETP.GE.AND P3, PT, R219, UR4, PT ;  /* 0x00000004db007c0c */ /* 0x000fe4000bf66270 */
[----:B------:R-:W-:-:S09]  /*24e70*/  SHF.R.S32.HI R6, RZ, 0x1f, R219 ;  /* 0x0000001fff067819 */ /* 0x000fd200000114db */
[-C--:B---3--:R-:W-:Y:S02]  /*24e80*/  @!P2 LEA R4, P0, R211, R14.reuse, 0x1 ;  /* 0x0000000ed304a211 */ /* 0x088fe400078008ff */
[----:B------:R-:W-:Y:S02]  /*24e90*/  @!P3 LEA R14, P1, R219, R14, 0x1 ;  /* 0x0000000edb0eb211 */ /* 0x000fe400078208ff */
[-C--:B-1----:R-:W-:Y:S02]  /*24ea0*/  @!P2 LEA.HI.X R5, R211, R0.reuse, R7, 0x1, P0 ;  /* 0x00000000d305a211 */ /* 0x082fe400000f0c07 */
[----:B------:R-:W-:-:S03]  /*24eb0*/  @!P3 LEA.HI.X R15, R219, R0, R6, 0x1, P1 ;  /* 0x00000000db0fb211 */ /* 0x000fc600008f0c06 */
[----:B------:R4:W-:Y:S04]  /*24ec0*/  @!P2 ST.E.128 desc[UR60][R4.64], RZ ;  /* 0x000000ff0400a985 */ /* 0x0009e8000c101d3c */
[----:B------:R4:W-:Y:S02]  /*24ed0*/  @!P3 ST.E.128 desc[UR60][R14.64], RZ ;  /* 0x000000ff0e00b985 */ /* 0x0009e4000c101d3c */
.L_x_9310:
[----:B------:R-:W-:Y:S05]  /*24ee0*/  BSYNC B1 ;  /* 0x0000000000017941 */ /* 0x000fea0003800000 */
.L_x_9309:
[----:B------:R-:W-:-:S03]  /*24ef0*/  UMOV UR4, 0xffffffff ;  /* 0xffffffff00047882 */ /* 0x000fc60000000000 */
[----:B------:R-:W-:Y:S05]  /*24f00*/  BRA.DIV UR4, `(.L_x_9311) ;  /* 0x000000d604687947 */ /* 0x000fea000b800000 */
[----:B-1----:R1:W0:Y:S04]  /*24f10*/  SHFL.IDX PT, R0, R3, 0x1, 0x181f ;  /* 0x00381f0003007f89 */ /* 0x00222800000e0000 */
[----:B---34-:R1:W3:Y:S02]  /*24f20*/  SHFL.IDX PT, R14, R2, 0x1, 0x181f ;  /* 0x00381f00020e7f89 */ /* 0x0182e400000e0000 */
.L_x_9631:
        /* <DEDUP_REMOVED lines=11> */
[-C--:B0-----:R-:W-:Y:S02]  /*24fe0*/  @!P2 LEA.HI.X R5, R211, R0.reuse, R7, 0x1, P0 ;  /* 0x00000000d305a211 */ /* 0x081fe400000f0c07 */
[----:B------:R-:W-:-:S03]  /*24ff0*/  @!P3 LEA.HI.X R15, R219, R0, R6, 0x1, P1 ;  /* 0x00000000db0fb211 */ /* 0x000fc600008f0c06 */
[----:B------:R4:W-:Y:S04]  /*25000*/  @!P2 ST.E.128 desc[UR60][R4.64], RZ ;  /* 0x000000ff0400a985 */ /* 0x0009e8000c101d3c */
[----:B------:R4:W-:Y:S02]  /*25010*/  @!P3 ST.E.128 desc[UR60][R14.64], RZ ;  /* 0x000000ff0e00b985 */ /* 0x0009e4000c101d3c */
.L_x_9313:
[----:B------:R-:W-:Y:S05]  /*25020*/  BSYNC B1 ;  /* 0x0000000000017941 */ /* 0x000fea0003800000 */
.L_x_9312:
[----:B------:R-:W-:-:S03]  /*25030*/  UMOV UR4, 0xffffffff ;  /* 0xffffffff00047882 */ /* 0x000fc60000000000 */
[----:B------:R-:W-:Y:S05]  /*25040*/  BRA.DIV UR4, `(.L_x_9314) ;  /* 0x000000d604607947 */ /* 0x000fea000b800000 */
[----:B0-----:R0:W0:Y:S04]  /*25050*/  SHFL.IDX PT, R0, R3, 0x2, 0x181f ;  /* 0x00581f0003007f89 */ /* 0x00102800000e0000 */
[----:B---34-:R3:W4:Y:S02]  /*25060*/  SHFL.IDX PT, R14, R2, 0x2, 0x181f ;  /* 0x00581f00020e7f89 */ /* 0x01872400000e0000 */
.L_x_9635:
        /* <DEDUP_REMOVED lines=15> */
.L_x_9316:
[----:B------:R-:W-:Y:S05]  /*25160*/  BSYNC B1 ;  /* 0x0000000000017941 */ /* 0x000fea0003800000 */
.L_x_9315:
[----:B------:R-:W-:-:S03]  /*25170*/  UMOV UR4, 0xffffffff ;  /* 0xffffffff00047882 */ /* 0x000fc60000000000 */
[----:B------:R-:W-:Y:S05]  /*25180*/  BRA.DIV UR4, `(.L_x_9317) ;  /* 0x000000d604587947 */ /* 0x000fea000b800000 */
[----:B0-----:R0:W0:Y:S04]  /*25190*/  SHFL.IDX PT, R0, R3, 0x3, 0x181f ;  /* 0x00781f0003007f89 */ /* 0x00102800000e0000 */
[----:B----4-:R4:W0:Y:S02]  /*251a0*/  SHFL.IDX PT, R14, R2, 0x3, 0x181f ;  /* 0x00781f00020e7f89 */ /* 0x01082400000e0000 */
.L_x_9639:
[----:B-1-34-:R-:W-:-:S05]  /*251b0*/  VIADD R2, R202, 0x60 ;  /* 0x00000060ca027836 */ /* 0x01afca0000000000 */
        /* <DEDUP_REMOVED lines=13> */
.L_x_9300:
[----:B------:R-:W-:Y:S05]  /*25290*/  BSYNC B0 ;  /* 0x0000000000007941 */ /* 0x000fea0003800000 */
.L_x_9285:
[----:B------:R-:W-:Y:S02]  /*252a0*/  ULDC UR4, c[0x0][0xc3c] ;  /* 0x00030f0000047ab9 */ /* 0x000fe40000000800 */
[----:B--2---:R-:W-:-:S13]  /*252b0*/  ISETP.GE.AND P0, PT, R207, UR4, PT ;  /* 0x00000004cf007c0c */ /* 0x004fda000bf06270 */
[----:B------:R-:W-:Y:S05]  /*252c0*/  @!P0 BRA `(.L_x_9318) ;  /* 0xfffffdbc006c8947 */ /* 0x000fea000383ffff */
[----:B------:R-:W-:Y:S05]  /*252d0*/  BRA `(.L_x_9064) ;  /* 0x0000009400587947 */ /* 0x000fea0003800000 */
.L_x_9062:
        /* <DEDUP_REMOVED lines=13> */
[----:B------:R-:W0:Y:S01]  /*253b0*/  S2R R2, SR_TID.X ;  /* 0x0000000000027919 */ /* 0x000e220000002100 */
[----:B------:R-:W-:Y:S01]  /*253c0*/  ULDC UR4, c[0x0][0xc3c] ;  /* 0x00030f0000047ab9 */ /* 0x000fe20000000800 */
[----:B------:R-:W-:Y:S01]  /*253d0*/  CS2R R6, SRZ ;  /* 0x0000000000067805 */ /* 0x000fe2000001ff00 */
[----:B------:R-:W2:Y:S01]  /*253e0*/  S2UR UR6, SR_CTAID.X ;  /* 0x00000000000679c3 */ /* 0x000ea20000002500 */
[----:B------:R-:W-:Y:S01]  /*253f0*/  ULDC UR5, c[0x0][0xc38] ;  /* 0x00030e0000057ab9 */ /* 0x000fe20000000800 */
[----:B0-----:R-:W-:-:S04]  /*25400*/  LOP3.LUT R0, R2, 0x1f, RZ, 0xc0, !PT ;  /* 0x0000001f02007812 */ /* 0x001fc800078ec0ff */
[----:B------:R-:W-:-:S04]  /*25410*/  ISETP.NE.AND P0, PT, R0, 0x1f, PT ;  /* 0x0000001f0000780c */ /* 0x000fc80003f05270 */
[----:B------:R-:W-:-:S13]  /*25420*/  ISETP.GE.OR P1, PT, R0, UR4, !P0 ;  /* 0x0000000400007c0c */ /* 0x000fda000c726670 */
[----:B------:R-:W0:Y:S08]  /*25430*/  @!P1 LDC.64 R4, c[0x0][0xc80] ;  /* 0x00032000ff049b82 */ /* 0x000e300000000a00 */
[----:B------:R-:W3:Y:S01]  /*25440*/  @!P1 LDC.64 R2, c[0x0][0xc78] ;  /* 0x00031e00ff029b82 */ /* 0x000ee20000000a00 */
[----:B0-----:R-:W-:-:S05]  /*25450*/  @!P1 IMAD.WIDE.U32 R4, R0, 0x4, R4 ;  /* 0x0000000400049825 */ /* 0x001fca00078e0004 */
[----:B------:R-:W4:Y:S01]  /*25460*/  @!P1 LDG.E R6, desc[UR60][R4.64] ;  /* 0x0000003c04069981 */ /* 0x000f22000c1e1900 */
[----:B---3--:R-:W-:-:S05]  /*25470*/  @!P1 IMAD.WIDE.U32 R2, R0, 0x4, R2 ;  /* 0x0000000400029825 */ /* 0x008fca00078e0002 */
[----:B------:R-:W4:Y:S01]  /*25480*/  @!P1 LDG.E R7, desc[UR60][R2.64] ;  /* 0x0000003c02079981 */ /* 0x000f22000c1e1900 */
[C---:B------:R-:W-:Y:S02]  /*25490*/  ISETP.NE.AND P1, PT, R0.reuse, RZ, PT ;  /* 0x000000ff0000720c */ /* 0x040fe40003f25270 */
[C---:B------:R-:W-:Y:S02]  /*254a0*/  ISETP.GE.U32.AND P2, PT, R0.reuse, 0x2, PT ;  /* 0x000000020000780c */ /* 0x040fe40003f46070 */
[C---:B------:R-:W-:Y:S02]  /*254b0*/  ISETP.GE.U32.AND P3, PT, R0.reuse, 0x4, PT ;  /* 0x000000040000780c */ /* 0x040fe40003f66070 */
[C---:B------:R-:W-:Y:S02]  /*254c0*/  ISETP.GE.U32.AND P4, PT, R0.reuse, 0x8, PT ;  /* 0x000000080000780c */ /* 0x040fe40003f86070 */
[----:B------:R-:W-:Y:S01]  /*254d0*/  ISETP.GE.U32.AND P5, PT, R0, 0x10, PT ;  /* 0x000000100000780c */ /* 0x000fe20003fa6070 */
[----:B------:R-:W-:Y:S01]  /*254e0*/  UMOV UR4, URZ ;  /* 0x0000003f00047c82 */ /* 0x000fe20008000000 */
[----:B----4-:R-:W-:-:S05]  /*254f0*/  IMAD R8, R6, R7, RZ ;  /* 0x0000000706087224 */ /* 0x010fca00078e02ff */
        /* <DEDUP_REMOVED lines=17> */
[----:B--2---:R-:W-:Y:S01]  /*25610*/  ISETP.GT.AND P6, PT, R8, UR6, PT ;  /* 0x0000000608007c0c */ /* 0x004fe2000bfc4270 */
[----:B------:R-:W-:-:S12]  /*25620*/  IMAD.MOV.U32 R3, RZ, RZ, R8 ;  /* 0x000000ffff037224 */ /* 0x000fd800078e0008 */
[----:B------:R-:W-:Y:S05]  /*25630*/  @P6 BRA `(.L_x_9320) ;  /* 0x00000000009c6947 */ /* 0x000fea0003800000 */
[----:B------:R-:W-:Y:S01]  /*25640*/  IMAD.MOV.U32 R8, RZ, RZ, R3 ;  /* 0x000000ffff087224 */ /* 0x000fe200078e0003 */
[----:B------:R-:W-:Y:S01]  /*25650*/  UMOV UR4, URZ ;  /* 0x0000003f00047c82 */ /* 0x000fe20008000000 */
[----:B------:R-:W-:-:S05]  /*25660*/  ULDC UR5, c[0x0][0xc38] ;  /* 0x00030e0000057ab9 */ /* 0x000fca0000000800 */
.L_x_9322:
        /* <DEDUP_REMOVED lines=36> */
.L_x_9320:
        /* <DEDUP_REMOVED lines=13> */
.L_x_9323:
        /* <DEDUP_REMOVED lines=10> */
[----:B0-----:R-:W-:Y:S01]  /*25a20*/  VIADD R2, R8, 0xffffffe ;  /* 0x0ffffffe08027836 */ /* 0x001fe20000000000 */
[----:B------:R-:W-:-:S05]  /*25a30*/  IABS R8, R5 ;  /* 0x0000000500087213 */ /* 0x000fca0000000000 */
        /* <DEDUP_REMOVED lines=50> */
.L_x_9324:
        /* <DEDUP_REMOVED lines=61> */
.L_x_9325:
[----:B------:R-:W-:-:S05]  /*26130*/  LOP3.LUT R25, RZ, R2, RZ, 0x33, !PT ;  /* 0x00000002ff197212 */ /* 0x000fca00078e33ff */
[----:B------:R-:W-:Y:S01]  /*26140*/  IMAD.IADD R25, R6, 0x1, R25 ;  /* 0x0000000106197824 */ /* 0x000fe200078e0219 */
[----:B------:R-:W-:Y:S06]  /*26150*/  BRA `(.L_x_9326) ;  /* 0x00000000000c7947 */ /* 0x000fec0003800000 */
.L_x_9321:
[----:B------:R-:W-:Y:S02]  /*26160*/  IMAD.MOV.U32 R25, RZ, RZ, RZ ;  /* 0x000000ffff197224 */ /* 0x000fe400078e00ff */
[----:B------:R-:W-:Y:S02]  /*26170*/  IMAD.U32 R24, RZ, RZ, UR6 ;  /* 0x00000006ff187e24 */ /* 0x000fe4000f8e00ff */
[----:B------:R-:W-:-:S07]  /*26180*/  IMAD.MOV.U32 R26, RZ, RZ, RZ ;  /* 0x000000ffff1a7224 */ /* 0x000fce00078e00ff */
.L_x_9326:
[----:B------:R-:W-:-:S13]  /*26190*/  ISETP.NE.AND P0, PT, R0, RZ, PT ;  /* 0x000000ff0000720c */ /* 0x000fda0003f05270 */
[----:B------:R-:W0:Y:S01]  /*261a0*/  @!P0 S2R R3, SR_CgaCtaId ;  /* 0x0000000000038919 */ /* 0x000e220000008800 */
[----:B------:R-:W-:-:S04]  /*261b0*/  @!P0 MOV R0, 0x400 ;  /* 0x0000040000008802 */ /* 0x000fc80000000f00 */
[----:B0-----:R-:W-:-:S05]  /*261c0*/  @!P0 LEA R0, R3, R0, 0x18 ;  /* 0x0000000003008211 */ /* 0x001fca00078ec0ff */
[----:B------:R2:W-:Y:S01]  /*261d0*/  @!P0 STS.128 [R0+0x228d0], R24 ;  /* 0x0228d01800008388 */ /* 0x0005e20000000c00 */
[----:B------:R-:W-:Y:S06]  /*261e0*/  BAR.ARV 0x5, 0x180 ;  /* 0x0146000000007b1d */ /* 0x000fec0000002000 */
.L_x_9319:
[----:B0-2---:R-:W-:Y:S01]  /*261f0*/  IMAD.MOV.U32 R0, RZ, RZ, 0x1 ;  /* 0x00000001ff007424 */ /* 0x005fe200078e00ff */
        /* <DEDUP_REMOVED lines=12> */
[----:B------:R-:W-:Y:S01]  /*262c0*/  SHF.R.U32.HI R3, RZ, 0x1, R14 ;  /* 0x00000001ff037819 */ /* 0x000fe2000001160e */
[----:B------:R-:W-:Y:S02]  /*262d0*/  IMAD.SHL.U32 R4, R14, 0x20, RZ ;  /* 0x000000200e047824 */ /* 0x000fe400078e00ff */
[----:B------:R-:W-:Y:S01]  /*262e0*/  IMAD.SHL.U32 R6, R13, 0x10, RZ ;  /* 0x000000100d067824 */ /* 0x000fe200078e00ff */
[----:B------:R-:W-:Y:S01]  /*262f0*/  LOP3.LUT R2, R28, 0x380, RZ, 0xc0, !PT ;  /* 0x000003801c027812 */ /* 0x000fe200078ec0ff */
[----:B0-----:R-:W-:Y:S01]  /*26300*/  IMAD.SHL.U32 R0, R14, 0x10, RZ ;  /* 0x000000100e007824 */ /* 0x001fe200078e00ff */
[----:B------:R-:W-:Y:S01]  /*26310*/  LOP3.LUT R5, R4, 0x80, RZ, 0xc0, !PT ;  /* 0x0000008004057812 */ /* 0x000fe200078ec0ff */
[----:B------:R-:W-:Y:S01]  /*26320*/  IMAD.SHL.U32 R9, R14, 0x2, RZ ;  /* 0x000000020e097824 */ /* 0x000fe200078e00ff */
[----:B------:R-:W-:-:S02]  /*26330*/  LOP3.LUT R7, R6, 0x600, RZ, 0xc0, !PT ;  /* 0x0000060006077812 */ /* 0x000fc400078ec0ff */
[----:B------:R-:W-:Y:S02]  /*26340*/  LOP3.LUT R8, R0, 0x3f0, RZ, 0xc0, !PT ;  /* 0x000003f000087812 */ /* 0x000fe400078ec0ff */
[----:B------:R-:W-:Y:S01]  /*26350*/  LOP3.LUT R3, R2, 0x30, R3, 0xf8, !PT ;  /* 0x0000003002037812 */ /* 0x000fe200078ef803 */
[C---:B------:R-:W-:Y:S01]  /*26360*/  IMAD.SHL.U32 R10, R14.reuse, 0x4, RZ ;  /* 0x000000040e0a7824 */ /* 0x040fe200078e00ff */
[----:B------:R-:W-:Y:S02]  /*26370*/  LOP3.LUT P0, RZ, R14, 0x4, RZ, 0xc0, !PT ;  /* 0x000000040eff7812 */ /* 0x000fe4000780c0ff */
        /* <DEDUP_REMOVED lines=8> */
[----:B------:R-:W-:Y:S01]  /*26400*/  LOP3.LUT R23, R4, R5, RZ, 0xfc, !PT ;  /* 0x0000000504177212 */ /* 0x000fe200078efcff */
[----:B------:R-:W-:Y:S01]  /*26410*/  STL [R1+0x28], R11 ;  /* 0x0000280b01007387 */ /* 0x000fe20000100800 */
[----:B---3--:R-:W-:Y:S01]  /*26420*/  IMAD.U32 R4, RZ, RZ, UR4 ;  /* 0x00000004ff047e24 */ /* 0x008fe2000f8e00ff */
[----:B------:R-:W-:-:S02]  /*26430*/  SHF.R.U32.HI R2, RZ, 0x3, R13 ;  /* 0x00000003ff027819 */ /* 0x000fc4000001160d */
[----:B------:R-:W-:Y:S02]  /*26440*/  LOP3.LUT R36, R0, 0x70, RZ, 0xc0, !PT ;  /* 0x0000007000247812 */ /* 0x000fe400078ec0ff */
[----:B------:R-:W-:Y:S01]  /*26450*/  LOP3.LUT R2, R2, 0x70, R0, 0xf8, !PT ;  /* 0x0000007002027812 */ /* 0x000fe200078ef800 */
[----:B------:R-:W-:Y:S01]  /*26460*/  IMAD.MOV.U32 R0, RZ, RZ, 0x1 ;  /* 0x00000001ff007424 */ /* 0x000fe200078e00ff */
[----:B------:R-:W-:Y:S01]  /*26470*/  LEA R17, R4, R17, 0x18 ;  /* 0x0000001104117211 */ /* 0x000fe200078ec0ff */
[----:B------:R-:W-:Y:S01]  /*26480*/  BSSY B7, `(.L_x_9327) ;  /* 0x00007fa000077945 */ /* 0x000fe20003800000 */
[----:B------:R-:W-:Y:S01]  /*26490*/  IMAD.MOV.U32 R35, RZ, RZ, RZ ;  /* 0x000000ffff237224 */ /* 0x000fe200078e00ff */
[----:B------:R-:W-:Y:S01]  /*264a0*/  ULDC.64 UR36, c[0x0][0x198] ;  /* 0x0000660000247ab9 */ /* 0x000fe20000000a00 */
[----:B------:R-:W-:Y:S01]  /*264b0*/  ULDC UR38, c[0x0][0xc] ;  /* 0x0000030000267ab9 */ /* 0x000fe20000000800 */
[C---:B--2---:R-:W-:Y:S02]  /*264c0*/  LOP3.LUT R3, R12.reuse, 0x2, RZ, 0xfc, !PT ;  /* 0x000000020c037812 */ /* 0x044fe400078efcff */
        /* <DEDUP_REMOVED lines=12> */
[----:B------:R-:W-:Y:S04]  /*26590*/  STL [R1], RZ ;  /* 0x000000ff01007387 */ /* 0x000fe80000100800 */
[----:B------:R0:W-:Y:S04]  /*265a0*/  STL [R1+0x8], R0 ;  /* 0x0000080001007387 */ /* 0x0001e80000100800 */
[----:B------:R1:W-:Y:S01]  /*265b0*/  STL [R1+0x40], R2 ;  /* 0x0000400201007387 */ /* 0x0003e20000100800 */
[C---:B0-----:R-:W-:Y:S02]  /*265c0*/  LOP3.LUT R0, R23.reuse, 0x1800, RZ, 0xfc, !PT ;  /* 0x0000180017007812 */ /* 0x041fe400078efcff */
[----:B------:R-:W-:-:S02]  /*265d0*/  LOP3.LUT R0, R23, 0x4800, RZ, 0xfc, !PT ;  /* 0x0000480017007812 */ /* 0x000fc400078efcff */
[----:B-1----:R-:W-:-:S07]  /*265e0*/  LOP3.LUT R2, R23, 0x3800, RZ, 0xfc, !PT ;  /* 0x0000380017027812 */ /* 0x002fce00078efcff */
.L_x_9455:
        /* <DEDUP_REMOVED lines=11> */
[----:B------:R1:W2:Y:S01]  /*266a0*/  @P0 LDG.E R10, desc[UR60][R2.64] ;  /* 0x0000003c020a0981 */ /* 0x0002a2000c1e1900 */
[----:B------:R-:W-:Y:S01]  /*266b0*/  ISETP.NE.U32.AND P0, PT, RZ, UR4, PT ;  /* 0x00000004ff007c0c */ /* 0x000fe2000bf05070 */
[----:B------:R-:W-:Y:S01]  /*266c0*/  IMAD.MOV.U32 R33, RZ, RZ, RZ ;  /* 0x000000ffff217224 */ /* 0x000fe200078e00ff */
[----:B------:R-:W-:Y:S01]  /*266d0*/  ISETP.NE.AND.EX P1, PT, RZ, UR7, PT, P1 ;  /* 0x00000007ff007c0c */ /* 0x000fe2000bf25310 */
[----:B------:R-:W-:Y:S01]  /*266e0*/  IMAD.MOV.U32 R6, RZ, RZ, RZ ;  /* 0x000000ffff067224 */ /* 0x000fe200078e00ff */
[----:B------:R-:W-:Y:S01]  /*266f0*/  ISETP.NE.AND.EX P2, PT, RZ, UR5, PT, P0 ;  /* 0x00000005ff007c0c */ /* 0x000fe2000bf45300 */
[----:B------:R-:W-:Y:S01]  /*26700*/  ULDC.64 UR4, c[0x0][0xa00] ;  /* 0x0002800000047ab9 */ /* 0x000fe20000000a00 */
[----:B0-----:R-:W-:Y:S01]  /*26710*/  IMAD.WIDE R4, R27, 0x4, R4 ;  /* 0x000000041b047825 */ /* 0x001fe200078e0204 */
[----:B------:R-:W-:Y:S01]  /*26720*/  ISETP.NE.U32.AND P0, PT, RZ, UR4, PT ;  /* 0x00000004ff007c0c */ /* 0x000fe2000bf05070 */
[----:B-1----:R-:W0:Y:S03]  /*26730*/  LDC.64 R2, c[0x0][0xa10] ;  /* 0x00028400ff027b82 */ /* 0x002e260000000a00 */
[----:B------:R-:W-:-:S06]  /*26740*/  ISETP.NE.AND.EX P0, PT, RZ, UR5, PT, P0 ;  /* 0x00000005ff007c0c */ /* 0x000fcc000bf05300 */
[----:B------:R-:W1:Y:S07]  /*26750*/  @P2 LDC.64 R8, c[0x0][0xa18] ;  /* 0x00028600ff082b82 */ /* 0x000e6e0000000a00 */
[----:B------:R-:W5:Y:S01]  /*26760*/  @P0 LDG.E R33, desc[UR60][R4.64] ;  /* 0x0000003c04210981 */ /* 0x000f62000c1e1900 */
        /* <DEDUP_REMOVED lines=22> */
.L_x_9328:
        /* <DEDUP_REMOVED lines=13> */
.L_x_9329:
        /* <DEDUP_REMOVED lines=9> */
.L_x_9330:
[----:B-1----:R-:W2:Y:S04]  /*26a30*/  @P1 LDG.E R4, desc[UR60][R2.64] ;  /* 0x0000003c02041981 */ /* 0x002ea8000c1e1900 */
[----:B------:R1:W2:Y:S01]  /*26a40*/  @P1 LDG.E R5, desc[UR60][R2.64+0x4] ;  /* 0x0000043c02051981 */ /* 0x0002a2000c1e1900 */
[----:B-----5:R-:W-:Y:S02]  /*26a50*/  IMAD.IADD R7, R7, 0x1, -R10 ;  /* 0x0000000107077824 */ /* 0x020fe400078e0a0a */
[----:B------:R-:W-:-:S04]  /*26a60*/  IMAD.SHL.U32 R25, R25, 0x80, RZ ;  /* 0x0000008019197824 */ /* 0x000fc800078e00ff */
[----:B------:R-:W-:Y:S01]  /*26a70*/  VIADD R9, R25, 0x7f ;  /* 0x0000007f19097836 */ /* 0x000fe20000000000 */
[----:B-1----:R-:W1:Y:S02]  /*26a80*/  LDC R2, c[0x0][0x448] ;  /* 0x00011200ff027b82 */ /* 0x002e640000000800 */
[----:B-1----:R-:W-:-:S13]  /*26a90*/  ISETP.NE.AND P2, PT, R2, 0x1, PT ;  /* 0x000000010200780c */ /* 0x002fda0003f45270 */
[----:B------:R-:W1:Y:S08]  /*26aa0*/  @P2 LDC R3, c[0x0][0x44c] ;  /* 0x00011300ff032b82 */ /* 0x000e700000000800 */
[----:B------:R-:W3:Y:S01]  /*26ab0*/  @P2 LDC R2, c[0x0][0x450] ;  /* 0x00011400ff022b82 */ /* 0x000ee20000000800 */
[----:B-1----:R-:W-:-:S05]  /*26ac0*/  @P2 IMAD.HI.U32 R3, R9, R3, RZ ;  /* 0x0000000309032227 */ /* 0x002fca00078e00ff */
[----:B---3--:R-:W-:Y:S01]  /*26ad0*/  @P2 SHF.R.U32.HI R9, RZ, R2, R3 ;  /* 0x00000002ff092219 */ /* 0x008fe20000011603 */
[----:B--2---:R-:W-:-:S04]  /*26ae0*/  @P1 IMAD.IADD R8, R5, 0x1, -R4 ;  /* 0x0000000105081824 */ /* 0x004fc800078e0a04 */
[----:B------:R-:W-:-:S04]  /*26af0*/  IMAD.IADD R26, R7, 0x1, R8 ;  /* 0x00000001071a7824 */ /* 0x000fc800078e0208 */
[C---:B------:R-:W-:Y:S01]  /*26b00*/  VIADD R21, R26.reuse, 0x9f ;  /* 0x0000009f1a157836 */ /* 0x040fe20000000000 */
[----:B------:R-:W-:-:S03]  /*26b10*/  IADD3 R19, R26, 0x1, -R29 ;  /* 0x000000011a137810 */ /* 0x000fc60007ffe81d */
[----:B------:R-:W-:-:S04]  /*26b20*/  IMAD.HI R21, R21, 0x66666667, RZ ;  /* 0x6666666715157827 */ /* 0x000fc800078e02ff */
[----:B------:R-:W-:Y:S01]  /*26b30*/  IMAD.IADD R9, R19, 0x1, R9 ;  /* 0x0000000113097824 */ /* 0x000fe200078e0209 */
[----:B------:R-:W-:-:S04]  /*26b40*/  SHF.R.U32.HI R2, RZ, 0x1f, R21 ;  /* 0x0000001fff027819 */ /* 0x000fc80000011615 */
[----:B------:R-:W-:Y:S02]  /*26b50*/  LEA.HI.SX32 R21, R21, R2, 0x1a ;  /* 0x0000000215157211 */ /* 0x000fe400078fd2ff */
[----:B------:R-:W1:Y:S02]  /*26b60*/  LDC.64 R2, c[0x0][0x9e0] ;  /* 0x00027800ff027b82 */ /* 0x000e640000000a00 */
[----:B-1----:R-:W-:Y:S01]  /*26b70*/  ISETP.GE.AND P3, PT, R3, 0x1, PT ;  /* 0x000000010300780c */ /* 0x002fe20003f66270 */
[----:B------:R-:W-:-:S12]  /*26b80*/  IMAD.IADD R2, R9, 0x1, R2 ;  /* 0x0000000109027824 */ /* 0x000fd800078e0202 */
[----:B------:R-:W-:Y:S05]  /*26b90*/  @!P3 BRA `(.L_x_9331) ;  /* 0x000000000048b947 */ /* 0x000fea0003800000 */
[C---:B------:R-:W-:Y:S01]  /*26ba0*/  ISETP.GT.AND P0, PT, R9.reuse, RZ, PT ;  /* 0x000000ff0900720c */ /* 0x040fe20003f04270 */
[----:B------:R-:W-:Y:S01]  /*26bb0*/  BSSY B0, `(.L_x_9332) ;  /* 0x000000e000007945 */ /* 0x000fe20003800000 */
[----:B0-----:R-:W-:-:S11]  /*26bc0*/  VIADD R10, R9, 0xffffffff ;  /* 0xffffffff090a7836 */ /* 0x001fd60000000000 */
        /* <DEDUP_REMOVED lines=8> */
.L_x_9333:
[----:B------:R-:W-:-:S13]  /*26c50*/  ISETP.NE.AND P0, PT, R3, 0x1, PT ;  /* 0x000000010300780c */ /* 0x000fda0003f05270 */
[----:B------:R-:W0:Y:S02]  /*26c60*/  @P0 LDC.64 R4, c[0x0][0x9e8] ;  /* 0x00027a00ff040b82 */ /* 0x000e240000000a00 */
[----:B0-----:R-:W-:-:S05]  /*26c70*/  @P0 IMAD.HI.U32 R4, R10, R4, RZ ;  /* 0x000000040a040227 */ /* 0x001fca00078e00ff */
[----:B------:R-:W-:-:S07]  /*26c80*/  @P0 SHF.R.U32.HI R10, RZ, R5, R4 ;  /* 0x00000005ff0a0219 */ /* 0x000fce0000011604 */
.L_x_9334:
[----:B------:R-:W-:Y:S05]  /*26c90*/  BSYNC B0 ;  /* 0x0000000000007941 */ /* 0x000fea0003800000 */
.L_x_9332:
[----:B------:R-:W-:-:S05]  /*26ca0*/  IMAD R10, R10, R3, R3 ;  /* 0x000000030a0a7224 */ /* 0x000fca00078e0203 */
[----:B------:R-:W-:-:S07]  /*26cb0*/  VIMNMX R2, R2, R10, PT ;  /* 0x0000000a02027248 */ /* 0x000fce0003fe0100 */
.L_x_9331:
[----:B------:R-:W1:Y:S01]  /*26cc0*/  @P2 LDC R5, c[0x0][0x44c] ;  /* 0x00011300ff052b82 */ /* 0x000e620000000800 */
[----:B------:R-:W-:Y:S01]  /*26cd0*/  VIADD R2, R2, 0x9f ;  /* 0x0000009f02027836 */ /* 0x000fe20000000000 */
[----:B------:R-:W-:Y:S01]  /*26ce0*/  ULDC UR4, c[0x0][0x9dc] ;  /* 0x0002770000047ab9 */ /* 0x000fe20000000800 */
[----:B------:R-:W-:Y:S02]  /*26cf0*/  IMAD.MOV.U32 R4, RZ, RZ, R25 ;  /* 0x000000ffff047224 */ /* 0x000fe400078e0019 */
[----:B------:R-:W-:-:S03]  /*26d00*/  IMAD.HI R2, R2, 0x66666667, RZ ;  /* 0x6666666702027827 */ /* 0x000fc600078e02ff */
[----:B------:R-:W2:Y:S01]  /*26d10*/  @P2 LDC R9, c[0x0][0x450] ;  /* 0x00011400ff092b82 */ /* 0x000ea20000000800 */
[----:B------:R-:W-:Y:S02]  /*26d20*/  IMAD.IADD R20, R26, 0x1, -R29 ;  /* 0x000000011a147824 */ /* 0x000fe400078e0a1d */
[----:B-1----:R-:W-:-:S05]  /*26d30*/  @P2 IMAD.HI.U32 R5, R25, R5, RZ ;  /* 0x0000000519052227 */ /* 0x002fca00078e00ff */
[----:B--2---:R-:W-:Y:S02]  /*26d40*/  @P2 SHF.R.U32.HI R4, RZ, R9, R5 ;  /* 0x00000009ff042219 */ /* 0x004fe40000011605 */
[----:B------:R-:W-:-:S03]  /*26d50*/  SHF.R.U32.HI R9, RZ, 0x1f, R2 ;  /* 0x0000001fff097819 */ /* 0x000fc60000011602 */
[----:B0-----:R-:W-:Y:S01]  /*26d60*/  IMAD.IADD R10, R20, 0x1, R4 ;  /* 0x00000001140a7824 */ /* 0x001fe200078e0204 */
[----:B------:R-:W-:-:S03]  /*26d70*/  LEA.HI.SX32 R9, R2, R9, 0x1a ;  /* 0x0000000902097211 */ /* 0x000fc600078fd2ff */
[----:B------:R-:W-:Y:S01]  /*26d80*/  VIADD R2, R10, -UR4 ;  /* 0x800000040a027c36 */ /* 0x000fe20008000000 */
        /* <DEDUP_REMOVED lines=12> */
.L_x_9337:
[----:B------:R-:W-:-:S13]  /*26e50*/  ISETP.NE.AND P0, PT, R3, 0x1, PT ;  /* 0x000000010300780c */ /* 0x000fda0003f05270 */
[----:B------:R-:W0:Y:S02]  /*26e60*/  @P0 LDC.64 R4, c[0x0][0x9e8] ;  /* 0x00027a00ff040b82 */ /* 0x000e240000000a00 */
[----:B0-----:R-:W-:-:S05]  /*26e70*/  @P0 IMAD.HI.U32 R4, R10, R4, RZ ;  /* 0x000000040a040227 */ /* 0x001fca00078e00ff */
[----:B------:R-:W-:-:S07]  /*26e80*/  @P0 SHF.R.U32.HI R10, RZ, R5, R4 ;  /* 0x00000005ff0a0219 */ /* 0x000fce0000011604 */
.L_x_9338:
[----:B------:R-:W-:Y:S05]  /*26e90*/  BSYNC B0 ;  /* 0x0000000000007941 */ /* 0x000fea0003800000 */
.L_x_9336:
[----:B------:R-:W-:-:S05]  /*26ea0*/  IMAD R3, R10, R3, RZ ;  /* 0x000000030a037224 */ /* 0x000fca00078e02ff */
[----:B------:R-:W-:-:S07]  /*26eb0*/  VIMNMX R2, R2, R3, !PT ;  /* 0x0000000302027248 */ /* 0x000fce0007fe0100 */
.L_x_9335:
[----:B------:R-:W-:Y:S01]  /*26ec0*/  IMAD.HI R2, R2, 0x66666667, RZ ;  /* 0x6666666702027827 */ /* 0x000fe200078e02ff */
[----:B------:R-:W-:Y:S01]  /*26ed0*/  BSSY B0, `(.L_x_9339) ;  /* 0x0000027000007945 */ /* 0x000fe20003800000 */
[----:B------:R-:W-:Y:S02]  /*26ee0*/  LOP3.LUT R10, R0, 0xff, RZ, 0xc0, !PT ;  /* 0x000000ff000a7812 */ /* 0x000fe400078ec0ff */
[----:B------:R-:W-:Y:S02]  /*26ef0*/  SHF.R.U32.HI R0, RZ, 0x10, R0 ;  /* 0x00000010ff007819 */ /* 0x000fe40000011600 */
[----:B------:R-:W-:-:S04]  /*26f00*/  SHF.R.U32.HI R3, RZ, 0x1f, R2 ;  /* 0x0000001fff037819 */ /* 0x000fc80000011602 */
[----:B------:R-:W-:Y:S01]  /*26f10*/  LEA.HI.SX32 R3, R2, R3, 0x1a ;  /* 0x0000000302037211 */ /* 0x000fe200078fd2ff */
[----:B------:R-:W-:-:S03]  /*26f20*/  IMAD.MOV.U32 R2, RZ, RZ, RZ ;  /* 0x000000ffff027224 */ /* 0x000fc600078e00ff */
        /* <DEDUP_REMOVED lines=33> */
.L_x_9340:
[----:B------:R-:W-:Y:S05]  /*27140*/  BSYNC B0 ;  /* 0x0000000000007941 */ /* 0x000fea0003800000 */
.L_x_9339:
[-C--:B------:R-:W-:Y:S01]  /*27150*/  IMAD R4, R10, R2.reuse, R4 ;  /* 0x000000020a047224 */ /* 0x080fe200078e0204 */
[----:B------:R-:W-:Y:S04]  /*27160*/  BSSY B0, `(.L_x_9341) ;  /* 0x00000e3000007945 */ /* 0x000fe80003800000 */
        /* <DEDUP_REMOVED lines=23> */
.L_x_9642:
[----:B-1----:R-:W-:Y:S02]  /*272e0*/  ISETP.NE.AND P0, PT, R14, RZ, PT ;  /* 0x000000ff0e00720c */ /* 0x002fe40003f05270 */
[----:B------:R-:W-:-:S11]  /*272f0*/  PLOP3.LUT P6, PT, PT, PT, PT, 0x8, 0x0 ;  /* 0x000000000000781c */ /* 0x000fd60003fce170 */
[----:B------:R-:W-:Y:S05]  /*27300*/  @P0 BRA `(.L_x_9344) ;  /* 0x00000000000c0947 */ /* 0x000fea0003800000 */
[----:B------:R-:W-:-:S03]  /*27310*/  UMOV UR4, 0xffffffff ;  /* 0xffffffff00047882 */ /* 0x000fc60000000000 */
[----:B------:R-:W-:Y:S05]  /*27320*/  BRA.DIV UR4, `(.L_x_9345) ;  /* 0x000000b6046c7947 */ /* 0x000fea000b800000 */
[----:B------:R-:W-:-:S13]  /*27330*/  ELECT P6, URZ, PT ;  /* 0x00000000003f782f */ /* 0x000fda00038c0000 */
.L_x_9344:
        /* <DEDUP_REMOVED lines=9> */
.L_x_9645:
[----:B------:R-:W-:Y:S05]  /*273d0*/  BSYNC B1 ;  /* 0x0000000000017941 */ /* 0x000fea0003800000 */
.L_x_9346:
[----:B------:R-:W-:Y:S04]  /*273e0*/  BSSY B1, `(.L_x_9348) ;  /* 0x0000050000017945 */ /* 0x000fe80003800000 */
[----:B------:R-:W-:Y:S05]  /*273f0*/  @!P6 BRA `(.L_x_9349) ;  /* 0x000000040038e947 */ /* 0x000fea0003800000 */
[----:B------:R-:W0:Y:S04]  /*27400*/  LDL R9, [R1] ;  /* 0x0000000001097983 */ /* 0x000e280000100800 */
[----:B------:R-:W2:Y:S01]  /*27410*/  LDL R7, [R1+0xc] ;  /* 0x00000c0001077983 */ /* 0x000ea20000100800 */
[----:B------:R-:W1:Y:S01]  /*27420*/  S2R R8, SR_TID.X ;  /* 0x0000000000087919 */ /* 0x000e620000002100 */
[----:B------:R-:W-:Y:S01]  /*27430*/  BSSY B2, `(.L_x_9350) ;  /* 0x0000007000027945 */ /* 0x000fe20003800000 */
[----:B-1----:R-:W-:-:S04]  /*27440*/  LOP3.LUT R8, R8, 0x7f, RZ, 0xc0, !PT ;  /* 0x0000007f08087812 */ /* 0x002fc800078ec0ff */
[----:B------:R-:W-:Y:S01]  /*27450*/  ISETP.NE.AND P1, PT, R8, RZ, PT ;  /* 0x000000ff0800720c */ /* 0x000fe20003f25270 */
[----:B0-----:R-:W-:Y:S01]  /*27460*/  IMAD R5, R9, 0x8, R17 ;  /* 0x0000000809057824 */ /* 0x001fe200078e0211 */
[----:B--2---:R-:W-:-:S04]  /*27470*/  SHF.L.U32 R7, R7, 0x1f, RZ ;  /* 0x0000001f07077819 */ /* 0x004fc800000006ff */
[----:B------:R-:W0:Y:S02]  /*27480*/  SYNCS.PHASECHK.TRANS64.TRYWAIT P0, [R5+URZ+0x228a0], R7 ;  /* 0x0228a007050075a7 */ /* 0x000e24000800017f */
[----:B0-----:R-:W-:Y:S05]  /*27490*/  @!P0 BRA `(.L_x_9351) ;  /* 0x000000b400448947 */ /* 0x001fea0003800000 */
.L_x_9646:
[----:B------:R-:W-:Y:S05]  /*274a0*/  BSYNC B2 ;  /* 0x0000000000027941 */ /* 0x000fea0003800000 */
.L_x_9350:
        /* <DEDUP_REMOVED lines=9> */
.L_x_9353:
[----:B------:R-:W-:Y:S05]  /*27540*/  BSYNC B2 ;  /* 0x0000000000027941 */ /* 0x000fea0003800000 */
.L_x_9352:
[----:B------:R-:W2:Y:S01]  /*27550*/  LDL R8, [R1] ;  /* 0x0000000001087983 */ /* 0x000ea20000100800 */
[----:B------:R-:W-:Y:S01]  /*27560*/  IMAD.MOV.U32 R13, RZ, RZ, RZ ;  /* 0x000000ffff0d7224 */ /* 0x000fe200078e00ff */
[----:B------:R-:W-:Y:S01]  /*27570*/  UIADD3 UR4, UP0, UR36, 0x570, URZ ;  /* 0x0000057024047890 */ /* 0x000fe2000ff1e03f */
[----:B------:R-:W-:Y:S01]  /*27580*/  IMAD R9, R3, 0xa0, R6 ;  /* 0x000000a003097824 */ /* 0x000fe200078e0206 */
[----:B------:R-:W-:Y:S01]  /*27590*/  PLOP3.LUT P0, PT, PT, PT, PT, 0x80, 0x0 ;  /* 0x000000000000781c */ /* 0x000fe20003f0f070 */
[----:B------:R-:W-:Y:S01]  /*275a0*/  VIADD R11, R5, 0x22890 ;  /* 0x00022890050b7836 */ /* 0x000fe20000000000 */
[----:B------:R-:W-:Y:S01]  /*275b0*/  R2UR UR10, R13 ;  /* 0x000000000d0a72ca */ /* 0x000fe200000e0000 */
[----:B------:R-:W-:Y:S01]  /*275c0*/  VIADD R9, R9, 0xffffff60 ;  /* 0xffffff6009097836 */ /* 0x000fe20000000000 */
[----:B------:R-:W-:Y:S01]  /*275d0*/  UIADD3.X UR5, URZ, UR37, URZ, UP0, !UPT ;  /* 0x000000253f057290 */ /* 0x000fe200087fe43f */
[----:B------:R-:W-:Y:S01]  /*275e0*/  UMOV UR6, 0x0 ;  /* 0x0000000000067882 */ /* 0x000fe20000000000 */
[----:B------:R-:W-:Y:S01]  /*275f0*/  UMOV UR7, 0x12f00000 ;  /* 0x12f0000000077882 */ /* 0x000fe20000000000 */
[----:B--2---:R-:W-:-:S04]  /*27600*/  IMAD R8, R8, 0x5000, R17 ;  /* 0x0000500008087824 */ /* 0x004fc800078e0211 */
[----:B------:R-:W-:-:S07]  /*27610*/  VIADD R12, R8, 0x18400 ;  /* 0x00018400080c7836 */ /* 0x000fce0000000000 */
.L_x_9354:
        /* <DEDUP_REMOVED lines=13> */
.L_x_9647:
[----:B------:R-:W-:Y:S05]  /*276f0*/  BSYNC B2 ;  /* 0x0000000000027941 */ /* 0x000fea0003800000 */
.L_x_9355:
        /* <DEDUP_REMOVED lines=11> */
.L_x_9358:
[----:B------:R-:W-:Y:S05]  /*277b0*/  BSYNC B2 ;  /* 0x0000000000027941 */ /* 0x000fea0003800000 */
.L_x_9357:
[----:B------:R-:W-:Y:S01]  /*277c0*/  R2UR UR10, R13 ;  /* 0x000000000d0a72ca */ /* 0x000fe200000e0000 */
[----:B------:R-:W-:Y:S01]  /*277d0*/  UIADD3 UR4, UP0, UR36, 0x670, URZ ;  /* 0x0000067024047890 */ /* 0x000fe2000ff1e03f */
[----:B------:R-:W-:Y:S01]  /*277e0*/  R2UR UR6, R14 ;  /* 0x000000000e0672ca */ /* 0x000fe200000e0000 */
[----:B------:R-:W-:Y:S01]  /*277f0*/  VIADD R8, R8, 0xa400 ;  /* 0x0000a40008087836 */ /* 0x000fe20000000000 */
[----:B------:R-:W-:Y:S01]  /*27800*/  R2UR UR7, R15 ;  /* 0x000000000f0772ca */ /* 0x000fe200000e0000 */
[----:B01----:R-:W-:Y:S01]  /*27810*/  VIADD R5, R5, 0x228b0 ;  /* 0x000228b005057836 */ /* 0x003fe20000000000 */
[----:B------:R-:W-:Y:S01]  /*27820*/  PLOP3.LUT P0, PT, PT, PT, PT, 0x80, 0x0 ;  /* 0x000000000000781c */ /* 0x000fe20003f0f070 */
[----:B------:R-:W-:-:S12]  /*27830*/  UIADD3.X UR5, URZ, UR37, URZ, UP0, !UPT ;  /* 0x000000253f057290 */ /* 0x000fd800087fe43f */
.L_x_9359:
        /* <DEDUP_REMOVED lines=10> */
.L_x_9349:
[----:B------:R-:W-:Y:S05]  /*278e0*/  BSYNC B1 ;  /* 0x0000000000017941 */ /* 0x000fea0003800000 */
.L_x_9348:
[----:B------:R-:W0:Y:S04]  /*278f0*/  LDL.LU R7, [R1] ;  /* 0x0000000001077983 */ /* 0x000e280000300800 */
[----:B------:R-:W2:Y:S01]  /*27900*/  LDL.LU R11, [R1+0xc] ;  /* 0x00000c00010b7983 */ /* 0x000ea20000300800 */
[----:B------:R-:W-:Y:S01]  /*27910*/  VIADD R3, R3, 0xfffffffe ;  /* 0xfffffffe03037836 */ /* 0x000fe20000000000 */
[----:B------:R-:W-:-:S04]  /*27920*/  PLOP3.LUT P0, PT, PT, PT, PT, 0x8, 0x0 ;  /* 0x000000000000781c */ /* 0x000fc80003f0e170 */
[----:B------:R-:W-:Y:S01]  /*27930*/  ISETP.GE.AND P2, PT, R3, R4, PT ;  /* 0x000000040300720c */ /* 0x000fe20003f46270 */
[----:B0-----:R-:W-:-:S05]  /*27940*/  VIADD R5, R7, 0x1 ;  /* 0x0000000107057836 */ /* 0x001fca0000000000 */
[----:B------:R-:W-:-:S04]  /*27950*/  ISETP.NE.AND P1, PT, R5, 0x2, PT ;  /* 0x000000020500780c */ /* 0x000fc80003f25270 */
[----:B------:R-:W-:Y:S02]  /*27960*/  SEL R7, RZ, 0x1, P1 ;  /* 0x00000001ff077807 */ /* 0x000fe40000800000 */
[----:B------:R-:W-:Y:S02]  /*27970*/  SEL R5, R5, RZ, P1 ;  /* 0x000000ff05057207 */ /* 0x000fe40000800000 */
[----:B--2---:R-:W-:-:S03]  /*27980*/  LOP3.LUT R11, R11, R7, RZ, 0x3c, !PT ;  /* 0x000000070b0b7212 */ /* 0x004fc600078e3cff */
[----:B------:R0:W-:Y:S04]  /*27990*/  STL [R1], R5 ;  /* 0x0000000501007387 */ /* 0x0001e80000100800 */
[----:B------:R0:W-:Y:S01]  /*279a0*/  STL [R1+0xc], R11 ;  /* 0x00000c0b01007387 */ /* 0x0001e20000100800 */
[----:B------:R-:W-:Y:S05]  /*279b0*/  @!P2 BRA `(.L_x_9342) ;  /* 0x000000040074a947 */ /* 0x000fea0003800000 */
.L_x_9372:
[----:B------:R-:W-:Y:S05]  /*279c0*/  YIELD ;  /* 0x0000000000007946 */ /* 0x000fea0003800000 */
[----:B------:R-:W-:Y:S04]  /*279d0*/  BSSY B1, `(.L_x_9360) ;  /* 0x000004f000017945 */ /* 0x000fe80003800000 */
[----:B-1----:R-:W-:Y:S05]  /*279e0*/  @!P6 BRA `(.L_x_9361) ;  /* 0x000000040034e947 */ /* 0x002fea0003800000 */
[----:B0-----:R-:W2:Y:S04]  /*279f0*/  LDL R5, [R1] ;  /* 0x0000000001057983 */ /* 0x001ea80000100800 */
[----:B------:R-:W3:Y:S01]  /*27a00*/  LDL R7, [R1+0xc] ;  /* 0x00000c0001077983 */ /* 0x000ee20000100800 */
[----:B------:R-:W0:Y:S01]  /*27a10*/  S2R R8, SR_TID.X ;  /* 0x0000000000087919 */ /* 0x000e220000002100 */
[----:B------:R-:W-:Y:S01]  /*27a20*/  BSSY B2, `(.L_x_9362) ;  /* 0x0000007000027945 */ /* 0x000fe20003800000 */
[----:B0-----:R-:W-:-:S04]  /*27a30*/  LOP3.LUT R8, R8, 0x7f, RZ, 0xc0, !PT ;  /* 0x0000007f08087812 */ /* 0x001fc800078ec0ff */
[----:B------:R-:W-:Y:S01]  /*27a40*/  ISETP.NE.AND P2, PT, R8, RZ, PT ;  /* 0x000000ff0800720c */ /* 0x000fe20003f45270 */
[----:B--2---:R-:W-:Y:S01]  /*27a50*/  IMAD R5, R5, 0x8, R17 ;  /* 0x0000000805057824 */ /* 0x004fe200078e0211 */
[----:B---3--:R-:W-:-:S04]  /*27a60*/  SHF.L.U32 R7, R7, 0x1f, RZ ;  /* 0x0000001f07077819 */ /* 0x008fc800000006ff */
[----:B------:R-:W0:Y:S02]  /*27a70*/  SYNCS.PHASECHK.TRANS64.TRYWAIT P1, [R5+URZ+0x228a0], R7 ;  /* 0x0228a007050075a7 */ /* 0x000e24000802017f */
[----:B0-----:R-:W-:Y:S05]  /*27a80*/  @!P1 BRA `(.L_x_9363) ;  /* 0x000000ac00f09947 */ /* 0x001fea0003800000 */
.L_x_9648:
[----:B------:R-:W-:Y:S05]  /*27a90*/  BSYNC B2 ;  /* 0x0000000000027941 */ /* 0x000fea0003800000 */
.L_x_9362:
        /* <DEDUP_REMOVED lines=9> */
.L_x_9365:
[----:B------:R-:W-:Y:S05]  /*27b30*/  BSYNC B2 ;  /* 0x0000000000027941 */ /* 0x000fea0003800000 */
.L_x_9364:
[----:B------:R-:W2:Y:S01]  /*27b40*/  LDL R8, [R1] ;  /* 0x0000000001087983 */ /* 0x000ea20000100800 */
[----:B------:R-:W-:Y:S01]  /*27b50*/  IMAD.MOV.U32 R13, RZ, RZ, RZ ;  /* 0x000000ffff0d7224 */ /* 0x000fe200078e00ff */
[----:B------:R-:W-:Y:S01]  /*27b60*/  UIADD3 UR4, UP0, UR36, 0x570, URZ ;  /* 0x0000057024047890 */ /* 0x000fe2000ff1e03f */
[----:B------:R-:W-:Y:S01]  /*27b70*/  PLOP3.LUT P1, PT, PT, PT, PT, 0x80, 0x0 ;  /* 0x000000000000781c */ /* 0x000fe20003f2f070 */
[----:B------:R-:W-:Y:S01]  /*27b80*/  IMAD R9, R3, 0xa0, R6 ;  /* 0x000000a003097824 */ /* 0x000fe200078e0206 */
[----:B------:R-:W-:Y:S01]  /*27b90*/  UMOV UR6, 0x0 ;  /* 0x0000000000067882 */ /* 0x000fe20000000000 */
[----:B------:R-:W-:Y:S01]  /*27ba0*/  R2UR UR10, R13 ;  /* 0x000000000d0a72ca */ /* 0x000fe200000e0000 */
[----:B------:R-:W-:Y:S01]  /*27bb0*/  VIADD R11, R5, 0x22890 ;  /* 0x00022890050b7836 */ /* 0x000fe20000000000 */
[----:B------:R-:W-:Y:S01]  /*27bc0*/  UIADD3.X UR5, URZ, UR37, URZ, UP0, !UPT ;  /* 0x000000253f057290 */ /* 0x000fe200087fe43f */
[----:B------:R-:W-:Y:S01]  /*27bd0*/  UMOV UR7, 0x12f00000 ;  /* 0x12f0000000077882 */ /* 0x000fe20000000000 */
[----:B--2---:R-:W-:-:S04]  /*27be0*/  IMAD R8, R8, 0x5000, R17 ;  /* 0x0000500008087824 */ /* 0x004fc800078e0211 */
[----:B------:R-:W-:-:S07]  /*27bf0*/  VIADD R12, R8, 0x18400 ;  /* 0x00018400080c7836 */ /* 0x000fce0000000000 */
.L_x_9366:
        /* <DEDUP_REMOVED lines=13> */
.L_x_9649:
[----:B------:R-:W-:Y:S05]  /*27cd0*/  BSYNC B2 ;  /* 0x0000000000027941 */ /* 0x000fea0003800000 */
.L_x_9367:
        /* <DEDUP_REMOVED lines=11> */
.L_x_9370:
[----:B------:R-:W-:Y:S05]  /*27d90*/  BSYNC B2 ;  /* 0x0000000000027941 */ /* 0x000fea0003800000 */
.L_x_9369:
        /* <DEDUP_REMOVED lines=8> */
.L_x_9371:
        /* <DEDUP_REMOVED lines=10> */
.L_x_9361:
[----:B------:R-:W-:Y:S05]  /*27ec0*/  BSYNC B1 ;  /* 0x0000000000017941 */ /* 0x000fea0003800000 */
.L_x_9360:
[----:B------:R-:W2:Y:S04]  /*27ed0*/  LDL.LU R7, [R1] ;  /* 0x0000000001077983 */ /* 0x000ea80000300800 */
[----:B0-----:R-:W3:Y:S01]  /*27ee0*/  LDL.LU R11, [R1+0xc] ;  /* 0x00000c00010b7983 */ /* 0x001ee20000300800 */
[C---:B------:R-:W-:Y:S01]  /*27ef0*/  ISETP.GT.AND P2, PT, R3.reuse, R4, PT ;  /* 0x000000040300720c */ /* 0x040fe20003f44270 */
[----:B------:R-:W-:Y:S02]  /*27f00*/  VIADD R3, R3, 0xffffffff ;  /* 0xffffffff03037836 */ /* 0x000fe40000000000 */
[----:B--2---:R-:W-:-:S05]  /*27f10*/  VIADD R5, R7, 0x1 ;  /* 0x0000000107057836 */ /* 0x004fca0000000000 */
[----:B------:R-:W-:-:S04]  /*27f20*/  ISETP.NE.AND P1, PT, R5, 0x2, PT ;  /* 0x000000020500780c */ /* 0x000fc80003f25270 */
[----:B------:R-:W-:Y:S02]  /*27f30*/  SEL R7, RZ, 0x1, P1 ;  /* 0x00000001ff077807 */ /* 0x000fe40000800000 */
[----:B------:R-:W-:Y:S02]  /*27f40*/  SEL R5, R5, RZ, P1 ;  /* 0x000000ff05057207 */ /* 0x000fe40000800000 */
[----:B---3--:R-:W-:-:S05]  /*27f50*/  LOP3.LUT R11, R11, R7, RZ, 0x3c, !PT ;  /* 0x000000070b0b7212 */ /* 0x008fca00078e3cff */
[----:B------:R1:W-:Y:S04]  /*27f60*/  STL [R1+0xc], R11 ;  /* 0x00000c0b01007387 */ /* 0x0003e80000100800 */
[----:B------:R1:W-:Y:S01]  /*27f70*/  STL [R1], R5 ;  /* 0x0000000501007387 */ /* 0x0003e20000100800 */
[----:B------:R-:W-:Y:S05]  /*27f80*/  @P2 BRA `(.L_x_9372) ;  /* 0xfffffff8008c2947 */ /* 0x000fea000383ffff */
.L_x_9342:
[----:B------:R-:W-:Y:S05]  /*27f90*/  BSYNC B0 ;  /* 0x0000000000007941 */ /* 0x000fea0003800000 */
.L_x_9341:
[----:B------:R-:W2:Y:S01]  /*27fa0*/  LDC R2, c[0x0][0x448] ;  /* 0x00011200ff027b82 */ /* 0x000ea20000000800 */
[----:B------:R-:W-:Y:S07]  /*27fb0*/  @!P0 WARPSYNC.ALL ;  /* 0x0000000000008948 */ /* 0x000fee0003800000 */
[----:B------:R-:W-:Y:S01]  /*27fc0*/  @!P0 BAR.SYNC.DEFER_BLOCKING 0xc, 0x180 ;  /* 0x0306000000008b1d */ /* 0x000fe20000010000 */
[----:B--2---:R-:W-:Y:S01]  /*27fd0*/  ISETP.NE.AND P1, PT, R2, 0x1, PT ;  /* 0x000000010200780c */ /* 0x004fe20003f25270 */
[----:B------:R-:W-:-:S12]  /*27fe0*/  VIADD R2, R25, 0x7f ;  /* 0x0000007f19027836 */ /* 0x000fd80000000000 */
        /* <DEDUP_REMOVED lines=15> */
[----:B01----:R-:W0:Y:S02]  /*280e0*/  @P0 LDC.64 R4, c[0x0][0x9e8] ;  /* 0x00027a00ff040b82 */ /* 0x003e240000000a00 */
[----:B0-----:R-:W-:-:S05]  /*280f0*/  @P0 IMAD.HI.U32 R4, R6, R4, RZ ;  /* 0x0000000406040227 */ /* 0x001fca00078e00ff */
[----:B------:R-:W-:-:S04]  /*28100*/  @P0 SHF.R.U32.HI R6, RZ, R5, R4 ;  /* 0x00000005ff060219 */ /* 0x000fc80000011604 */
[----:B------:R-:W-:Y:S01]  /*28110*/  LOP3.LUT R6, RZ, R6, RZ, 0x33, !PT ;  /* 0x00000006ff067212 */ /* 0x000fe200078e33ff */
[----:B------:R-:W-:Y:S06]  /*28120*/  BRA `(.L_x_9376) ;  /* 0x0000000000107947 */ /* 0x000fec0003800000 */
.L_x_9375:
[----:B------:R-:W-:-:S13]  /*28130*/  ISETP.NE.AND P0, PT, R3, 0x1, PT ;  /* 0x000000010300780c */ /* 0x000fda0003f05270 */
[----:B01----:R-:W0:Y:S02]  /*28140*/  @P0 LDC.64 R4, c[0x0][0x9e8] ;  /* 0x00027a00ff040b82 */ /* 0x003e240000000a00 */
[----:B0-----:R-:W-:-:S05]  /*28150*/  @P0 IMAD.HI.U32 R4, R6, R4, RZ ;  /* 0x0000000406040227 */ /* 0x001fca00078e00ff */
[----:B------:R-:W-:-:S07]  /*28160*/  @P0 SHF.R.U32.HI R6, RZ, R5, R4 ;  /* 0x00000005ff060219 */ /* 0x000fce0000011604 */
.L_x_9376:
[----:B------:R-:W-:Y:S05]  /*28170*/  BSYNC B0 ;  /* 0x0000000000007941 */ /* 0x000fea0003800000 */
.L_x_9374:
[----:B------:R-:W-:-:S05]  /*28180*/  IMAD R6, R6, R3, R3 ;  /* 0x0000000306067224 */ /* 0x000fca00078e0203 */
[----:B------:R-:W-:-:S07]  /*28190*/  VIMNMX R2, R2, R6, PT ;  /* 0x0000000602027248 */ /* 0x000fce0003fe0100 */
.L_x_9373:
[----:B------:R-:W-:Y:S01]  /*281a0*/  VIADD R2, R2, 0x9f ;  /* 0x0000009f02027836 */ /* 0x000fe20000000000 */
[----:B------:R-:W-:Y:S01]  /*281b0*/  ULDC UR4, c[0x0][0x9dc] ;  /* 0x0002770000047ab9 */ /* 0x000fe20000000800 */
[----:B01----:R-:W-:Y:S02]  /*281c0*/  IMAD.MOV.U32 R5, RZ, RZ, R25 ;  /* 0x000000ffff057224 */ /* 0x003fe400078e0019 */
[----:B------:R-:W-:-:S05]  /*281d0*/  IMAD.HI R2, R2, 0x66666667, RZ ;  /* 0x6666666702027827 */ /* 0x000fca00078e02ff */
[----:B------:R-:W-:-:S04]  /*281e0*/  SHF.R.U32.HI R4, RZ, 0x1f, R2 ;  /* 0x0000001fff047819 */ /* 0x000fc80000011602 */
[----:B------:R-:W-:Y:S02]  /*281f0*/  LEA.HI.SX32 R4, R2, R4, 0x1a ;  /* 0x0000000402047211 */ /* 0x000fe400078fd2ff */
[----:B------:R-:W0:Y:S02]  /*28200*/  @P1 LDC R2, c[0x0][0x450] ;  /* 0x00011400ff021b82 */ /* 0x000e240000000800 */
[----:B------:R-:W-:-:S06]  /*28210*/  VIMNMX R21, R21, R4, PT ;  /* 0x0000000415157248 */ /* 0x000fcc0003fe0100 */
[----:B------:R-:W1:Y:S02]  /*28220*/  @P1 LDC R4, c[0x0][0x44c] ;  /* 0x00011300ff041b82 */ /* 0x000e640000000800 */
[----:B-1----:R-:W-:-:S05]  /*28230*/  @P1 IMAD.HI.U32 R4, R25, R4, RZ ;  /* 0x0000000419041227 */ /* 0x002fca00078e00ff */
[----:B0-----:R-:W-:-:S05]  /*28240*/  @P1 SHF.R.U32.HI R5, RZ, R2, R4 ;  /* 0x00000002ff051219 */ /* 0x001fca0000011604 */
        /* <DEDUP_REMOVED lines=13> */
.L_x_9379:
[----:B------:R-:W-:-:S13]  /*28320*/  ISETP.NE.AND P0, PT, R3, 0x1, PT ;  /* 0x000000010300780c */ /* 0x000fda0003f05270 */
[----:B------:R-:W0:Y:S02]  /*28330*/  @P0 LDC.64 R4, c[0x0][0x9e8] ;  /* 0x00027a00ff040b82 */ /* 0x000e240000000a00 */
[----:B0-----:R-:W-:-:S05]  /*28340*/  @P0 IMAD.HI.U32 R4, R6, R4, RZ ;  /* 0x0000000406040227 */ /* 0x001fca00078e00ff */
[----:B------:R-:W-:-:S07]  /*28350*/  @P0 SHF.R.U32.HI R6, RZ, R5, R4 ;  /* 0x00000005ff060219 */ /* 0x000fce0000011604 */
.L_x_9380:
[----:B------:R-:W-:Y:S05]  /*28360*/  BSYNC B0 ;  /* 0x0000000000007941 */ /* 0x000fea0003800000 */
.L_x_9378:
[----:B------:R-:W-:-:S05]  /*28370*/  IMAD R3, R6, R3, RZ ;  /* 0x0000000306037224 */ /* 0x000fca00078e02ff */
[----:B------:R-:W-:-:S07]  /*28380*/  VIMNMX R2, R2, R3, !PT ;  /* 0x0000000302027248 */ /* 0x000fce0007fe0100 */
.L_x_9377:
[----:B------:R-:W-:Y:S01]  /*28390*/  ISETP.NE.AND P1, PT, R0, RZ, PT ;  /* 0x000000ff0000720c */ /* 0x000fe20003f25270 */
[----:B------:R-:W-:Y:S01]  /*283a0*/  IMAD.HI R2, R2, 0x66666667, RZ ;  /* 0x6666666702027827 */ /* 0x000fe200078e02ff */
[----:B------:R-:W-:Y:S03]  /*283b0*/  BSSY B0, `(.L_x_9381) ;  /* 0x0000023000007945 */ /* 0x000fe60003800000 */
[----:B------:R-:W-:Y:S01]  /*283c0*/  IMAD.MOV.U32 R32, RZ, RZ, RZ ;  /* 0x000000ffff207224 */ /* 0x000fe200078e00ff */
[----:B------:R-:W-:-:S04]  /*283d0*/  SHF.R.U32.HI R3, RZ, 0x1f, R2 ;  /* 0x0000001fff037819 */ /* 0x000fc80000011602 */
[----:B------:R-:W-:-:S03]  /*283e0*/  LEA.HI.SX32 R3, R2, R3, 0x1a ;  /* 0x0000000302037211 */ /* 0x000fc600078fd2ff */
[----:B------:R-:W0:Y:S01]  /*283f0*/  @!P1 LDC R0, c[0x0][0x9f0] ;  /* 0x00027c00ff009b82 */ /* 0x000e220000000800 */
[----:B------:R-:W-:-:S04]  /*28400*/  VIMNMX R4, RZ, R3, !PT ;  /* 0x00000003ff047248 */ /* 0x000fc80007fe0100 */
[----:B------:R-:W-:-:S13]  /*28410*/  ISETP.GT.AND P0, PT, R21, R4, PT ;  /* 0x000000041500720c */ /* 0x000fda0003f04270 */
[----:B------:R-:W-:Y:S05]  /*28420*/  @!P0 BRA `(.L_x_9382) ;  /* 0x00000000006c8947 */ /* 0x000fea0003800000 */
[-C--:B0-----:R-:W-:Y:S02]  /*28430*/  IABS R5, R0.reuse ;  /* 0x0000000000057213 */ /* 0x081fe40000000000 */
[----:B------:R-:W-:Y:S02]  /*28440*/  IABS R7, R0 ;  /* 0x0000000000077213 */ /* 0x000fe40000000000 */
[----:B------:R-:W0:Y:S03]  /*28450*/  I2F.RP R2, R5 ;  /* 0x0000000500027306 */ /* 0x000e260000209400 */
[----:B------:R-:W-:-:S05]  /*28460*/  IMAD.MOV R7, RZ, RZ, -R7 ;  /* 0x000000ffff077224 */ /* 0x000fca00078e0a07 */
[----:B0-----:R-:W0:Y:S02]  /*28470*/  MUFU.RCP R2, R2 ;  /* 0x0000000200027308 */ /* 0x001e240000001000 */
[----:B0-----:R-:W-:-:S06]  /*28480*/  VIADD R2, R2, 0xffffffe ;  /* 0x0ffffffe02027836 */ /* 0x001fcc0000000000 */
[----:B------:R-:W0:Y:S02]  /*28490*/  F2I.FTZ.U32.TRUNC.NTZ R3, R2 ;  /* 0x0000000200037305 */ /* 0x000e24000021f000 */
[----:B0-----:R-:W-:-:S04]  /*284a0*/  IMAD.MOV R2, RZ, RZ, -R3 ;  /* 0x000000ffff027224 */ /* 0x001fc800078e0a03 */
        /* <DEDUP_REMOVED lines=19> */
.L_x_9382:
[----:B------:R-:W-:Y:S05]  /*285e0*/  BSYNC B0 ;  /* 0x0000000000007941 */ /* 0x000fea0003800000 */
.L_x_9381:
[----:B0-----:R-:W-:-:S05]  /*285f0*/  IMAD R0, R10, R32, R4 ;  /* 0x000000200a007224 */ /* 0x001fca00078e0204 */
        /* <DEDUP_REMOVED lines=21> */
.L_x_9383:
        /* <DEDUP_REMOVED lines=20> */
.L_x_9386:
[----:B------:R-:W-:Y:S05]  /*28890*/  BSYNC B6 ;  /* 0x0000000000067941 */ /* 0x000fea0003800000 */
.L_x_9385:
        /* <DEDUP_REMOVED lines=22> */
.L_x_9388:
[----:B------:R-:W-:Y:S05]  /*28a00*/  BSYNC B6 ;  /* 0x0000000000067941 */ /* 0x000fea0003800000 */
.L_x_9387:
        /* <DEDUP_REMOVED lines=20> */
.L_x_9390:
[----:B------:R-:W-:Y:S05]  /*28b50*/  BSYNC B6 ;  /* 0x0000000000067941 */ /* 0x000fea0003800000 */
.L_x_9389:
        /* <DEDUP_REMOVED lines=19> */
.L_x_9392:
[----:B------:R-:W-:Y:S05]  /*28c90*/  BSYNC B6 ;  /* 0x0000000000067941 */ /* 0x000fea0003800000 */
.L_x_9391:
[----:B------:R-:W-:Y:S01]  /*28ca0*/  ULDC.64 UR4, c[0x0][0x9f8] ;  /* 0x00027e0000047ab9 */ /* 0x000fe20000000a00 */
[----:B------:R-:W2:Y:S01]  /*28cb0*/  LDL R21, [R1+0x10] ;  /* 0x0000100001157983 */ /* 0x000ea20000100800 */
[----:B------:R-:W-:Y:S01]  /*28cc0*/  ISETP.NE.U32.AND P0, PT, RZ, UR4, PT ;  /* 0x00000004ff007c0c */ /* 0x000fe2000bf05070 */
[----:B------:R-:W-:Y:S01]  /*28cd0*/  IMAD.MOV.U32 R14, RZ, RZ, R27 ;  /* 0x000000ffff0e7224 */ /* 0x000fe200078e001b */
[----:B------:R-:W0:Y:S01]  /*28ce0*/  LDC R12, c[0x0][0x430] ;  /* 0x00010c00ff0c7b82 */ /* 0x000e220000000800 */
[----:B------:R-:W3:Y:S01]  /*28cf0*/  LDL R13, [R1+0x4c] ;  /* 0x00004c00010d7983 */ /* 0x000ee20000100800 */
[----:B------:R-:W-:Y:S01]  /*28d00*/  ISETP.NE.AND.EX P0, PT, RZ, UR5, PT, P0 ;  /* 0x00000005ff007c0c */ /* 0x000fe2000bf05300 */
[----:B------:R-:W1:-:S12]  /*28d10*/  S2R R20, SR_TID.X ;  /* 0x0000000000147919 */ /* 0x000e580000002100 */
[----:B------:R-:W4:Y:S02]  /*28d20*/  @P0 LDC.64 R2, c[0x0][0x9f8] ;  /* 0x00027e00ff020b82 */ /* 0x000f240000000a00 */
[----:B----4-:R-:W-:-:S05]  /*28d30*/  @P0 IMAD.WIDE R2, R27, 0x4, R2 ;  /* 0x000000041b020825 */ /* 0x010fca00078e0202 */
[----:B------:R4:W3:Y:S01]  /*28d40*/  @P0 LDG.E R14, desc[UR60][R2.64] ;  /* 0x0000003c020e0981 */ /* 0x0008e2000c1e1900 */
[----:B-1----:R-:W-:Y:S01]  /*28d50*/  LOP3.LUT R20, R20, 0x7f, RZ, 0xc0, !PT ;  /* 0x0000007f14147812 */ /* 0x002fe200078ec0ff */
[----:B------:R-:W-:Y:S01]  /*28d60*/  IMAD.MOV.U32 R5, RZ, RZ, 0xa0 ;  /* 0x000000a0ff057424 */ /* 0x000fe200078e00ff */
[----:B0-----:R-:W-:Y:S01]  /*28d70*/  ISETP.NE.AND P0, PT, R12, 0x1, PT ;  /* 0x000000010c00780c */ /* 0x001fe20003f05270 */
[----:B------:R-:W0:Y:S01]  /*28d80*/  S2R R30, SR_TID.X ;  /* 0x00000000001e7919 */ /* 0x000e220000002100 */
[----:B------:R-:W-:Y:S01]  /*28d90*/  SHF.R.U32.HI R20, RZ, 0x3, R20 ;  /* 0x00000003ff147819 */ /* 0x000fe20000011614 */
[----:B------:R-:W-:-:S10]  /*28da0*/  IMAD R5, R32, R5, -0xa0 ;  /* 0xffffff6020057424 */ /* 0x000fd400078e0205 */
[----:B----4-:R-:W1:Y:S08]  /*28db0*/  @P0 LDC R2, c[0x0][0x434] ;  /* 0x00010d00ff020b82 */ /* 0x010e700000000800 */
[----:B------:R-:W4:Y:S08]  /*28dc0*/  @P0 LDC R3, c[0x0][0x438] ;  /* 0x00010e00ff030b82 */ /* 0x000f300000000800 */
[----:B------:R-:W4:Y:S01]  /*28dd0*/  @P0 LDC R6, c[0x0][0x434] ;  /* 0x00010d00ff060b82 */ /* 0x000f220000000800 */
[----:B0-----:R-:W-:-:S07]  /*28de0*/  IMAD.SHL.U32 R30, R30, 0x10, RZ ;  /* 0x000000101e1e7824 */ /* 0x001fce00078e00ff */
[----:B------:R-:W0:Y:S01]  /*28df0*/  @P0 LDC R7, c[0x0][0x438] ;  /* 0x00010e00ff070b82 */ /* 0x000e220000000800 */
[----:B------:R-:W-:Y:S02]  /*28e00*/  LOP3.LUT R30, R20, 0x70, R30, 0xf8, !PT ;  /* 0x00000070141e7812 */ /* 0x000fe400078ef81e */
[----:B------:R-:W1:Y:S03]  /*28e10*/  S2R R20, SR_TID.X ;  /* 0x0000000000147919 */ /* 0x000e660000002100 */
[----:B------:R-:W-:-:S05]  /*28e20*/  IMAD.IADD R0, R30, 0x1, R5 ;  /* 0x000000011e007824 */ /* 0x000fca00078e0205 */
[----:B------:R-:W-:Y:S02]  /*28e30*/  ISETP.GE.AND P1, PT, R0, R26, PT ;  /* 0x0000001a0000720c */ /* 0x000fe40003f26270 */
[C---:B-1----:R-:W-:Y:S01]  /*28e40*/  LOP3.LUT R30, R20.reuse, 0x7f, RZ, 0xc0, !PT ;  /* 0x0000007f141e7812 */ /* 0x042fe200078ec0ff */
[----:B------:R-:W-:-:S03]  /*28e50*/  IMAD.SHL.U32 R20, R20, 0x10, RZ ;  /* 0x0000001014147824 */ /* 0x000fc600078e00ff */
[----:B------:R-:W-:-:S04]  /*28e60*/  SHF.R.U32.HI R30, RZ, 0x3, R30 ;  /* 0x00000003ff1e7819 */ /* 0x000fc8000001161e */
[----:B------:R-:W-:-:S04]  /*28e70*/  LOP3.LUT R20, R30, 0x70, R20, 0xf8, !PT ;  /* 0x000000701e147812 */ /* 0x000fc800078ef814 */
[----:B------:R-:W-:-:S05]  /*28e80*/  LOP3.LUT R20, R20, 0x80, RZ, 0xfc, !PT ;  /* 0x0000008014147812 */ /* 0x000fca00078efcff */
[----:B------:R-:W-:Y:S01]  /*28e90*/  IMAD.IADD R5, R20, 0x1, R5 ;  /* 0x0000000114057824 */ /* 0x000fe200078e0205 */
[----:B------:R-:W-:Y:S01]  /*28ea0*/  LOP3.LUT R16, R16, 0xfffffffd, RZ, 0xc0, !PT ;  /* 0xfffffffd10107812 */ /* 0x000fe200078ec0ff */
[----:B------:R-:W-:Y:S01]  /*28eb0*/  UMOV UR4, 0xffffffff ;  /* 0xffffffff00047882 */ /* 0x000fe20000000000 */
[--C-:B--2---:R-:W-:Y:S02]  /*28ec0*/  IMAD.IADD R8, R0, 0x1, R21.reuse ;  /* 0x0000000100087824 */ /* 0x104fe400078e0215 */
[----:B------:R-:W-:Y:S02]  /*28ed0*/  IMAD.IADD R9, R5, 0x1, R21 ;  /* 0x0000000105097824 */ /* 0x000fe400078e0215 */
[----:B------:R-:W-:-:S04]  /*28ee0*/  @P0 IMAD.HI.U32 R2, R8, R2, RZ ;  /* 0x0000000208020227 */ /* 0x000fc800078e00ff */
[----:B------:R-:W-:Y:S01]  /*28ef0*/  IMAD.MOV.U32 R4, RZ, RZ, R8 ;  /* 0x000000ffff047224 */ /* 0x000fe200078e0008 */
[----:B----4-:R-:W-:Y:S02]  /*28f00*/  @P0 SHF.R.U32.HI R4, RZ, R3, R2 ;  /* 0x00000003ff040219 */ /* 0x010fe40000011602 */
[----:B------:R-:W1:Y:S01]  /*28f10*/  @!P1 LDC.64 R2, c[0x0][0x428] ;  /* 0x00010a00ff029b82 */ /* 0x000e620000000a00 */
[----:B------:R-:W-:-:S04]  /*28f20*/  @P0 IMAD.HI.U32 R6, R9, R6, RZ ;  /* 0x0000000609060227 */ /* 0x000fc800078e00ff */
[----:B------:R-:W-:Y:S01]  /*28f30*/  IMAD.MOV.U32 R0, RZ, RZ, R9 ;  /* 0x000000ffff007224 */ /* 0x000fe200078e0009 */
[----:B0-----:R-:W-:Y:S02]  /*28f40*/  @P0 SHF.R.U32.HI R0, RZ, R7, R6 ;  /* 0x00000007ff000219 */ /* 0x001fe40000011606 */
[----:B------:R-:W-:Y:S02]  /*28f50*/  ISETP.GE.AND P0, PT, R5, R26, PT ;  /* 0x0000001a0500720c */ /* 0x000fe40003f06270 */
[----:B------:R-:W-:Y:S02]  /*28f60*/  @!P1 SHF.R.S32.HI R5, RZ, 0x1f, R4 ;  /* 0x0000001fff059819 */ /* 0x000fe40000011404 */
[----:B---3--:R-:W-:-:S05]  /*28f70*/  SHF.R.S32.HI R15, RZ, 0x1f, R14 ;  /* 0x0000001fff0f7819 */ /* 0x008fca000001140e */
[----:B-1----:R-:W-:-:S04]  /*28f80*/  @!P1 IMAD R6, R15, R2, RZ ;  /* 0x000000020f069224 */ /* 0x002fc800078e02ff */
[C---:B------:R-:W-:Y:S02]  /*28f90*/  @!P1 IMAD R10, R14.reuse, R3, R6 ;  /* 0x000000030e0a9224 */ /* 0x040fe400078e0206 */
[----:B------:R-:W-:Y:S02]  /*28fa0*/  @!P1 IMAD.WIDE.U32 R6, R14, R2, R4 ;  /* 0x000000020e069225 */ /* 0x000fe400078e0004 */
[----:B------:R-:W0:Y:S01]  /*28fb0*/  @!P1 LDC.64 R2, c[0x0][0x418] ;  /* 0x00010600ff029b82 */ /* 0x000e220000000a00 */
[----:B------:R-:W-:Y:S01]  /*28fc0*/  ISETP.GT.U32.OR P0, PT, R20, 0x9f, P0 ;  /* 0x0000009f1400780c */ /* 0x000fe20000704470 */
[----:B------:R-:W-:Y:S01]  /*28fd0*/  @!P1 IMAD.IADD R5, R7, 0x1, R10 ;  /* 0x0000000107059824 */ /* 0x000fe200078e020a */
[----:B0-----:R-:W-:Y:S01]  /*28fe0*/  @!P1 LEA R10, P2, R6, R2, 0x2 ;  /* 0x00000002060a9211 */ /* 0x001fe200078410ff */
[----:B------:R-:W-:-:S03]  /*28ff0*/  IMAD.MOV R2, RZ, RZ, -R4 ;  /* 0x000000ffff027224 */ /* 0x000fc600078e0a04 */
[----:B------:R-:W-:Y:S01]  /*29000*/  @!P1 LEA.HI.X R11, R6, R3, R5, 0x2, P2 ;  /* 0x00000003060b9211 */ /* 0x000fe200010f1405 */
[----:B------:R-:W-:-:S06]  /*29010*/  IMAD R8, R12, R2, R8 ;  /* 0x000000020c087224 */ /* 0x000fcc00078e0208 */
[----:B------:R-:W0:Y:S01]  /*29020*/  @!P0 LDC.64 R2, c[0x0][0x428] ;  /* 0x00010a00ff028b82 */ /* 0x000e220000000a00 */
[----:B------:R-:W-:-:S04]  /*29030*/  IMAD.MOV R4, RZ, RZ, -R0 ;  /* 0x000000ffff047224 */ /* 0x000fc800078e0a00 */
[----:B------:R-:W-:-:S03]  /*29040*/  IMAD R9, R12, R4, R9 ;  /* 0x000000040c097224 */ /* 0x000fc600078e0209 */
[----:B------:R-:W1:Y:S01]  /*29050*/  @!P0 LDC.64 R4, c[0x0][0x418] ;  /* 0x00010600ff048b82 */ /* 0x000e620000000a00 */
[--C-:B------:R-:W-:Y:S01]  /*29060*/  @!P0 SHF.R.S32.HI R7, RZ, 0x1f, R0.reuse ;  /* 0x0000001fff078819 */ /* 0x100fe20000011400 */
[----:B------:R-:W-:-:S06]  /*29070*/  @!P0 IMAD.MOV.U32 R6, RZ, RZ, R0 ;  /* 0x000000ffff068224 */ /* 0x000fcc00078e0000 */
[----:B------:R-:W2:Y:S01]  /*29080*/  LDC R0, c[0x0][0x2f4] ;  /* 0x0000bd00ff007b82 */ /* 0x000ea20000000800 */
[----:B0-----:R-:W-:-:S04]  /*29090*/  @!P0 IMAD.WIDE.U32 R6, R14, R2, R6 ;  /* 0x000000020e068225 */ /* 0x001fc800078e0006 */
[----:B------:R-:W-:-:S04]  /*290a0*/  @!P0 IMAD R2, R15, R2, RZ ;  /* 0x000000020f028224 */ /* 0x000fc800078e02ff */
[----:B------:R-:W-:Y:S01]  /*290b0*/  @!P0 IMAD R3, R14, R3, R2 ;  /* 0x000000030e038224 */ /* 0x000fe200078e0202 */
[----:B-1----:R-:W-:-:S03]  /*290c0*/  @!P0 LEA R2, P2, R6, R4, 0x2 ;  /* 0x0000000406028211 */ /* 0x002fc600078410ff */
[----:B------:R-:W-:-:S05]  /*290d0*/  @!P0 IMAD.IADD R3, R3, 0x1, R7 ;  /* 0x0000000103038824 */ /* 0x000fca00078e0207 */
[----:B------:R-:W-:Y:S02]  /*290e0*/  @!P0 LEA.HI.X R3, R6, R5, R3, 0x2, P2 ;  /* 0x0000000506038211 */ /* 0x000fe400010f1403 */
[----:B------:R-:W-:Y:S01]  /*290f0*/  ISETP.GT.U32.AND P2, PT, R20, 0x9f, PT ;  /* 0x0000009f1400780c */ /* 0x000fe20003f44070 */
[----:B------:R-:W-:Y:S01]  /*29100*/  IMAD.MOV.U32 R6, RZ, RZ, RZ ;  /* 0x000000ffff067224 */ /* 0x000fe200078e00ff */
[----:B------:R0:W-:Y:S01]  /*29110*/  STL [R1+0x4], R14 ;  /* 0x0000040e01007387 */ /* 0x0001e20000100800 */
[----:B------:R-:W-:-:S03]  /*29120*/  IMAD.MOV.U32 R5, RZ, RZ, RZ ;  /* 0x000000ffff057224 */ /* 0x000fc600078e00ff */
[----:B------:R0:W-:Y:S04]  /*29130*/  STL [R1+0x14], R15 ;  /* 0x0000140f01007387 */ /* 0x0001e80000100800 */
[----:B------:R0:W5:Y:S01]  /*29140*/  @!P1 LDG.E R6, desc[UR60][R10.64] ;  /* 0x0000003c0a069981 */ /* 0x000162000c1e1900 */
[----:B--2---:R-:W-:Y:S02]  /*29150*/  ISETP.GE.AND P1, PT, R36, R0, PT ;  /* 0x000000002400720c */ /* 0x004fe40003f26270 */
[----:B------:R-:W-:Y:S01]  /*29160*/  @P2 LOP3.LUT R16, R16, 0x2, RZ, 0xfc, !PT ;  /* 0x0000000210102812 */ /* 0x000fe200078efcff */
[----:B------:R0:W5:Y:S01]  /*29170*/  @!P0 LDG.E R5, desc[UR60][R2.64] ;  /* 0x0000003c02058981 */ /* 0x000162000c1e1900 */
[----:B------:R-:W-:Y:S02]  /*29180*/  ISETP.NE.AND P0, PT, R13, 0x3, PT ;  /* 0x000000030d00780c */ /* 0x000fe40003f05270 */
[----:B------:R-:W-:-:S04]  /*29190*/  LOP3.LUT R16, R16, 0xfffffffb, RZ, 0xc0, !PT ;  /* 0xfffffffb10107812 */ /* 0x000fc800078ec0ff */
[----:B------:R-:W-:-:S04]  /*291a0*/  LOP3.LUT R16, R16, 0xfffffffe, RZ, 0xc0, !PT ;  /* 0xfffffffe10107812 */ /* 0x000fc800078ec0ff */
[----:B------:R-:W-:-:S04]  /*291b0*/  @P1 LOP3.LUT R16, R16, 0x1, RZ, 0xfc, !PT ;  /* 0x0000000110101812 */ /* 0x000fc800078efcff */
[----:B------:R-:W-:Y:S01]  /*291c0*/  @P0 LOP3.LUT R16, R16, 0x4, RZ, 0xfc, !PT ;  /* 0x0000000410100812 */ /* 0x000fe200078efcff */
[----:B0-----:R-:W-:Y:S06]  /*291d0*/  BRA.DIV UR4, `(.L_x_9393) ;  /* 0x0000009a04447947 */ /* 0x001fec000b800000 */
.L_x_9652:
[----:B------:R-:W-:Y:S01]  /*291e0*/  VIADD R7, R32, 0xffffffff ;  /* 0xffffffff20077836 */ /* 0x000fe20000000000 */
[----:B------:R-:W-:Y:S06]  /*291f0*/  @!P0 BRA `(.L_x_9394) ;  /* 0x0000000000048947 */ /* 0x000fec0003800000 */
[----:B------:R-:W-:Y:S01]  /*29200*/  BPT.TRAP 0x1 ;  /* 0x000000040000795c */ /* 0x000fe20000300000 */
.L_x_9394:
        /* <DEDUP_REMOVED lines=9> */
.L_x_9653:
[----:B------:R-:W-:Y:S05]  /*292a0*/  BSYNC B0 ;  /* 0x0000000000007941 */ /* 0x000fea0003800000 */
.L_x_9395:
[----:B0-----:R-:W2:Y:S01]  /*292b0*/  LDL R0, [R1+0x34] ;  /* 0x0000340001007983 */ /* 0x001ea20000100800 */
[----:B------:R-:W-:-:S03]  /*292c0*/  ULDC.64 UR4, c[0x0][0x328] ;  /* 0x0000ca0000047ab9 */ /* 0x000fc60000000a00 */
[----:B------:R-:W3:Y:S01]  /*292d0*/  LDL R14, [R1+0x28] ;  /* 0x00002800010e7983 */ /* 0x000ee20000100800 */
[----:B-----5:R-:W-:Y:S01]  /*292e0*/  SHF.R.S32.HI R34, RZ, 0x1f, R6 ;  /* 0x0000001fff227819 */ /* 0x020fe20000011406 */
[----:B------:R-:W-:Y:S01]  /*292f0*/  ULDC.64 UR6, c[0x0][0x338] ;  /* 0x0000ce0000067ab9 */ /* 0x000fe20000000a00 */
[----:B------:R-:W0:Y:S01]  /*29300*/  LDC R11, c[0x0][0x2f4] ;  /* 0x0000bd00ff0b7b82 */ /* 0x000e220000000800 */
[----:B------:R-:W1:Y:S01]  /*29310*/  S2R R15, SR_TID.X ;  /* 0x00000000000f7919 */ /* 0x000e620000002100 */
[----:B------:R-:W-:Y:S01]  /*29320*/  IMAD.WIDE.U32 R2, R8, UR4, RZ ;  /* 0x0000000408027c25 */ /* 0x000fe2000f8e00ff */
[----:B------:R-:W-:-:S03]  /*29330*/  SHF.R.S32.HI R37, RZ, 0x1f, R5 ;  /* 0x0000001fff257819 */ /* 0x000fc60000011405 */
[----:B------:R-:W-:Y:S01]  /*29340*/  IMAD R7, R7, -0xa0, R26 ;  /* 0xffffff6007077824 */ /* 0x000fe200078e021a */
[----:B------:R-:W-:Y:S02]  /*29350*/  LOP3.LUT R16, R16, 0xffffffbf, RZ, 0xc0, !PT ;  /* 0xffffffbf10107812 */ /* 0x000fe400078ec0ff */
[----:B0-----:R-:W-:Y:S02]  /*29360*/  ISETP.GE.AND P0, PT, R36, R11, PT ;  /* 0x0000000b2400720c */ /* 0x001fe40003f06270 */
[----:B-1----:R-:W-:-:S04]  /*29370*/  LOP3.LUT R15, R15, 0x7f, RZ, 0xc0, !PT ;  /* 0x0000007f0f0f7812 */ /* 0x002fc800078ec0ff */
[----:B------:R-:W-:-:S05]  /*29380*/  SHF.R.U32.HI R15, RZ, 0x3, R15 ;  /* 0x00000003ff0f7819 */ /* 0x000fca000001160f */
        /* <DEDUP_REMOVED lines=22> */
[----:B------:R-:W-:Y:S02]  /*294f0*/  IMAD.MOV.U32 R10, RZ, RZ, R2 ;  /* 0x000000ffff0a7224 */ /* 0x000fe400078e0002 */
[----:B------:R-:W-:Y:S02]  /*29500*/  IMAD.IADD R11, R3, 0x1, R0 ;  /* 0x00000001030b7824 */ /* 0x000fe400078e0200 */
        /* <DEDUP_REMOVED lines=11> */
[C---:B------:R-:W-:Y:S02]  /*295c0*/  ISETP.GE.AND P2, PT, R7.reuse, 0x21, PT ;  /* 0x000000210700780c */ /* 0x040fe40003f46270 */
        /* <DEDUP_REMOVED lines=36> */
[C---:B-1----:R-:W-:Y:S02]  /*29810*/  IADD3 R12, P1, R36.reuse, R11, RZ ;  /* 0x0000000b240c7210 */ /* 0x042fe40007f3e0ff */
        /* <DEDUP_REMOVED lines=18> */
[----:B------:R0:W2:Y:S03]  /*29940*/  SHFL.IDX PT, R0, R10, 0x1, 0x181f ;  /* 0x00381f000a007f89 */ /* 0x0000a600000e0000 */
[----:B-1----:R-:W-:Y:S01]  /*29950*/  IMAD.X R13, RZ, RZ, R2, P1 ;  /* 0x000000ffff0d7224 */ /* 0x002fe200008e0602 */
        /* <DEDUP_REMOVED lines=17> */
.L_x_9675:
        /* <DEDUP_REMOVED lines=9> */
.L_x_9398:
        /* <DEDUP_REMOVED lines=11> */
.L_x_9399:
[----:B------:R1:W-:Y:S01]  /*29bb0*/  SYNCS.ARRIVE.TRANS64.A1T0 RZ, [R4+URZ+0x22870], RZ ;  /* 0x022870ff04ff79a7 */ /* 0x0003e2000810003f */
[----:B------:R-:W-:Y:S05]  /*29bc0*/  @!P6 BRA `(.L_x_9400) ;  /* 0x000000000004e947 */ /* 0x000fea0003800000 */
[----:B------:R-:W-:Y:S01]  /*29bd0*/  BPT.TRAP 0x1 ;  /* 0x000000040000795c */ /* 0x000fe20000300000 */
.L_x_9400:
[----:B------:R-:W2:Y:S01]  /*29be0*/  LDL R0, [R1+0x3c] ;  /* 0x00003c0001007983 */ /* 0x000ea20000100800 */
[----:B------:R-:W-:Y:S01]  /*29bf0*/  BSSY B0, `(.L_x_9401) ;  /* 0x0000003000007945 */ /* 0x000fe20003800000 */
[----:B--2---:R-:W2:Y:S03]  /*29c00*/  SYNCS.PHASECHK.TRANS64.TRYWAIT P0, [R4+URZ+0x22840], R0 ;  /* 0x02284000040075a7 */ /* 0x004ea6000800017f */
[----:B--2---:R-:W-:Y:S05]  /*29c10*/  @!P0 BRA `(.L_x_9402) ;  /* 0x0000009c00388947 */ /* 0x004fea0003800000 */
.L_x_9676:
[----:B------:R-:W-:Y:S05]  /*29c20*/  BSYNC B0 ;  /* 0x0000000000007941 */ /* 0x000fea0003800000 */
.L_x_9401:
[----:B--2---:R-:W2:Y:S01]  /*29c30*/  LDL.LU R0, [R1+0x34] ;  /* 0x0000340001007983 */ /* 0x004ea20000300800 */
[----:B------:R-:W-:Y:S01]  /*29c40*/  ULDC.64 UR4, c[0x0][0x310] ;  /* 0x0000c40000047ab9 */ /* 0x000fe20000000a00 */
[----:B------:R-:W-:Y:S01]  /*29c50*/  ULDC.64 UR6, c[0x0][0x300] ;  /* 0x0000c00000067ab9 */ /* 0x000fe20000000a00 */
[----:B------:R-:W3:Y:S01]  /*29c60*/  LDC R12, c[0x0][0x2f4] ;  /* 0x0000bd00ff0c7b82 */ /* 0x000ee20000000800 */
[----:B------:R-:W4:Y:S01]  /*29c70*/  LDL.LU R2, [R1+0x38] ;  /* 0x0000380001027983 */ /* 0x000f220000300800 */
[----:B------:R-:W-:Y:S02]  /*29c80*/  IMAD R34, R34, UR4, RZ ;  /* 0x0000000422227c24 */ /* 0x000fe4000f8e02ff */
[----:B------:R-:W-:Y:S02]  /*29c90*/  IMAD R37, R37, UR4, RZ ;  /* 0x0000000425257c24 */ /* 0x000fe4000f8e02ff */
[C---:B------:R-:W-:Y:S02]  /*29ca0*/  IMAD R34, R6.reuse, UR5, R34 ;  /* 0x0000000506227c24 */ /* 0x040fe4000f8e0222 */
[----:B------:R-:W-:-:S04]  /*29cb0*/  IMAD.WIDE.U32 R6, R6, UR4, RZ ;  /* 0x0000000406067c25 */ /* 0x000fc8000f8e00ff */
[----:B------:R-:W-:Y:S02]  /*29cc0*/  IMAD.IADD R7, R7, 0x1, R34 ;  /* 0x0000000107077824 */ /* 0x000fe400078e0222 */
[----:B------:R-:W-:Y:S02]  /*29cd0*/  IMAD R37, R5, UR5, R37 ;  /* 0x0000000505257c24 */ /* 0x000fe4000f8e0225 */
[----:B------:R-:W-:-:S04]  /*29ce0*/  IMAD.WIDE.U32 R6, R8, UR6, R6 ;  /* 0x0000000608067c25 */ /* 0x000fc8000f8e0006 */
[----:B0-----:R-:W-:Y:S01]  /*29cf0*/  IMAD.MOV.U32 R10, RZ, RZ, R6 ;  /* 0x000000ffff0a7224 */ /* 0x001fe200078e0006 */
[----:B---3--:R-:W-:Y:S01]  /*29d00*/  ISETP.GE.AND P3, PT, R36, R12, PT ;  /* 0x0000000c2400720c */ /* 0x008fe20003f66270 */
[----:B--2---:R-:W-:-:S04]  /*29d10*/  IMAD R0, R0, UR6, RZ ;  /* 0x0000000600007c24 */ /* 0x004fc8000f8e02ff */
[----:B------:R-:W-:Y:S02]  /*29d20*/  IMAD R8, R8, UR7, R0 ;  /* 0x0000000708087c24 */ /* 0x000fe4000f8e0200 */
[----:B----4-:R-:W-:Y:S02]  /*29d30*/  IMAD R0, R2, UR6, RZ ;  /* 0x0000000602007c24 */ /* 0x010fe4000f8e02ff */
[----:B------:R-:W-:Y:S02]  /*29d40*/  IMAD.IADD R11, R7, 0x1, R8 ;  /* 0x00000001070b7824 */ /* 0x000fe400078e0208 */
[----:B------:R-:W-:Y:S01]  /*29d50*/  IMAD.WIDE.U32 R6, R5, UR4, RZ ;  /* 0x0000000405067c25 */ /* 0x000fe2000f8e00ff */
[----:B------:R-:W-:-:S03]  /*29d60*/  ULDC.64 UR4, c[0x0][0x308] ;  /* 0x0000c20000047ab9 */ /* 0x000fc60000000a00 */
[----:B------:R-:W-:Y:S02]  /*29d70*/  IMAD.IADD R7, R7, 0x1, R37 ;  /* 0x0000000107077824 */ /* 0x000fe400078e0225 */
[C---:B------:R-:W-:Y:S02]  /*29d80*/  IMAD R8, R9.reuse, UR7, R0 ;  /* 0x0000000709087c24 */ /* 0x040fe4000f8e0200 */
[----:B------:R-:W-:Y:S01]  /*29d90*/  IMAD.WIDE.U32 R6, R9, UR6, R6 ;  /* 0x0000000609067c25 */ /* 0x000fe2000f8e0006 */
[----:B------:R-:W-:-:S03]  /*29da0*/  ULDC.64 UR6, c[0x0][0x2e8] ;  /* 0x0000ba0000067ab9 */ /* 0x000fc60000000a00 */
        /* <DEDUP_REMOVED lines=10> */
[----:B------:R-:W0:Y:S01]  /*29e50*/  SHFL.IDX PT, R8, R2, RZ, 0x181f ;  /* 0x00181fff02087589 */ /* 0x000e2200000e0000 */
[----:B------:R-:W-:Y:S02]  /*29e60*/  LOP3.LUT R22, R22, 0xfffffeff, RZ, 0xc0, !PT ;  /* 0xfffffeff16167812 */ /* 0x000fe400078ec0ff */
[----:B------:R-:W-:Y:S01]  /*29e70*/  LOP3.LUT P6, RZ, R16, 0x80, RZ, 0xc0, !PT ;  /* 0x0000008010ff7812 */ /* 0x000fe200078cc0ff */
[----:B------:R-:W2:Y:S01]  /*29e80*/  SHFL.IDX PT, R7, R0, RZ, 0x181f ;  /* 0x00181fff00077589 */ /* 0x000ea200000e0000 */
[----:B------:R-:W-:Y:S02]  /*29e90*/  @P4 LOP3.LUT R22, R22, 0x100, RZ, 0xfc, !PT ;  /* 0x0000010016164812 */ /* 0x000fe400078efcff */
[----:B------:R-:W-:Y:S02]  /*29ea0*/  LOP3.LUT P4, RZ, R16, 0x40, RZ, 0xc0, !PT ;  /* 0x0000004010ff7812 */ /* 0x000fe4000788c0ff */
[----:B------:R-:W-:-:S04]  /*29eb0*/  LOP3.LUT R22, R22, 0xffffff7f, RZ, 0xc0, !PT ;  /* 0xffffff7f16167812 */ /* 0x000fc800078ec0ff */
[----:B------:R-:W-:Y:S02]  /*29ec0*/  @P1 LOP3.LUT R22, R22, 0x80, RZ, 0xfc, !PT ;  /* 0x0000008016161812 */ /* 0x000fe400078efcff */
[----:B------:R-:W-:Y:S02]  /*29ed0*/  LOP3.LUT P1, RZ, R16, 0x10, RZ, 0xc0, !PT ;  /* 0x0000001010ff7812 */ /* 0x000fe4000782c0ff */
[----:B------:R-:W-:-:S04]  /*29ee0*/  LOP3.LUT R22, R22, 0xffffffbf, RZ, 0xc0, !PT ;  /* 0xffffffbf16167812 */ /* 0x000fc800078ec0ff */
[----:B------:R-:W-:Y:S02]  /*29ef0*/  @P2 LOP3.LUT R22, R22, 0x40, RZ, 0xfc, !PT ;  /* 0x0000004016162812 */ /* 0x000fe400078efcff */
[----:B------:R-:W-:Y:S02]  /*29f00*/  LOP3.LUT P2, RZ, R16, 0x8, RZ, 0xc0, !PT ;  /* 0x0000000810ff7812 */ /* 0x000fe4000784c0ff */
[----:B0-----:R-:W-:-:S05]  /*29f10*/  @P4 IADD3 R8, P0, R36, R8, RZ ;  /* 0x0000000824084210 */ /* 0x001fca0007f1e0ff */
[----:B--2---:R-:W-:-:S04]  /*29f20*/  @P4 IMAD.X R7, RZ, RZ, R7, P0 ;  /* 0x000000ffff074224 */ /* 0x004fc800000e0607 */
        /* <DEDUP_REMOVED lines=39> */
[----:B0-----:R-:W-:-:S05]  /*2a1a0*/  @P4 IADD3 R8, P0, R36, R8, RZ ;  /* 0x0000000824084210 */ /* 0x001fca0007f1e0ff */
[----:B------:R-:W-:-:S04]  /*2a1b0*/  @P4 IMAD.X R7, RZ, RZ, R7, P0 ;  /* 0x000000ffff074224 */ /* 0x000fc800000e0607 */
        /* <DEDUP_REMOVED lines=15> */
.L_x_9698:
[----:B------:R-:W-:-:S13]  /*2a2b0*/  LOP3.LUT P1, RZ, R16, 0x100, RZ, 0xc0, !PT ;  /* 0x0000010010ff7812 */ /* 0x000fda000782c0ff */
[----:B------:R-:W-:-:S05]  /*2a2c0*/  @P1 IADD3 R6, P0, R36, R6, RZ ;  /* 0x0000000624061210 */ /* 0x000fca0007f1e0ff */
[----:B------:R-:W-:Y:S01]  /*2a2d0*/  @P1 IMAD.X R5, RZ, RZ, R5, P0 ;  /* 0x000000ffff051224 */ /* 0x000fe200000e0605 */
[----:B------:R-:W-:-:S03]  /*2a2e0*/  PLOP3.LUT P0, PT, PT, PT, PT, 0x80, 0x0 ;  /* 0x000000000000781c */ /* 0x000fc60003f0f070 */
[----:B------:R-:W-:-:S05]  /*2a2f0*/  @P1 IMAD.MOV.U32 R7, RZ, RZ, R5 ;  /* 0x000000ffff071224 */ /* 0x000fca00078e0005 */
[----:B------:R-:W-:Y:S01]  /*2a300*/  @!PT LDS RZ, [RZ] ;  /* 0x00000000fffff984 */ /* 0x000fe20000000800 */
[----:B------:R-:W-:Y:S01]  /*2a310*/  @!PT LDS RZ, [RZ] ;  /* 0x00000000fffff984 */ /* 0x000fe20000000800 */
[----:B------:R-:W-:Y:S01]  /*2a320*/  @!PT LDS RZ, [RZ] ;  /* 0x00000000fffff984 */ /* 0x000fe20000000800 */
[----:B------:R2:W-:Y:S01]  /*2a330*/  @P1 LDGSTS.E.BYPASS.LTC128B.128 [R3+0x1cc00], desc[UR60][R6.64], !P3 ;  /* 0x1cc0000006031fae */ /* 0x0005e2000d901d7c */
[----:B------:R-:W-:-:S04]  /*2a340*/  NOP ;  /* 0x0000000000007918 */ /* 0x000fc80000000000 */
.L_x_9404:
        /* <DEDUP_REMOVED lines=11> */
.L_x_9405:
[----:B------:R-:W-:Y:S01]  /*2a400*/  VIADD R0, R17, 0x14400 ;  /* 0x0001440011007836 */ /* 0x000fe20000000000 */
[----:B------:R-:W-:Y:S01]  /*2a410*/  SHF.R.S32.HI R2, RZ, 0x1f, R33 ;  /* 0x0000001fff027819 */ /* 0x000fe20000011421 */
[----:B------:R3:W-:Y:S06]  /*2a420*/  SYNCS.ARRIVE.TRANS64.A1T0 RZ, [R4+URZ+0x22830], RZ ;  /* 0x022830ff04ff79a7 */ /* 0x0007ec000810003f */
[----:B------:R-:W-:Y:S05]  /*2a430*/  WARPSYNC.ALL ;  /* 0x0000000000007948 */ /* 0x000fea0003800000 */
[----:B------:R-:W-:Y:S01]  /*2a440*/  BAR.SYNC.DEFER_BLOCKING 0x8, 0x180 ;  /* 0x0206000000007b1d */ /* 0x000fe20000010000 */
[----:B------:R-:W-:Y:S02]  /*2a450*/  LOP3.LUT P1, RZ, R0, 0x3ff, RZ, 0xc0, !PT ;  /* 0x000003ff00ff7812 */ /* 0x000fe4000782c0ff */
[----:B------:R-:W-:-:S03]  /*2a460*/  SHF.R.S32.HI R34, RZ, 0x1f, R27 ;  /* 0x0000001fff227819 */ /* 0x000fc6000001141b */
        /* <DEDUP_REMOVED lines=10> */
[----:B------:R-:W-:Y:S01]  /*2a510*/  SEL R26, R27, RZ, !P0 ;  /* 0x000000ff1b1a7207 */ /* 0x000fe20004000000 */
[----:B------:R-:W-:Y:S06]  /*2a520*/  @!P1 BRA `(.L_x_9407) ;  /* 0x0000000000409947 */ /* 0x000fec0003800000 */
[----:B------:R-:W-:Y:S01]  /*2a530*/  MOV R2, 0x0 ;  /* 0x0000000000027802 */ /* 0x000fe20000000f00 */
[----:B------:R-:W-:Y:S01]  /*2a540*/  ULDC.64 UR4, c[0x4][0x1b0] ;  /* 0x01006c0000047ab9 */ /* 0x000fe20000000a00 */
[----:B------:R-:W-:Y:S01]  /*2a550*/  ULDC.64 UR6, c[0x4][0x1b8] ;  /* 0x01006e0000067ab9 */ /* 0x000fe20000000a00 */
[----:B------:R-:W-:Y:S01]  /*2a560*/  ULDC.64 UR8, c[0x4][0x98] ;  /* 0x0100260000087ab9 */ /* 0x000fe20000000a00 */
[----:B-1-3--:R-:W-:Y:S02]  /*2a570*/  IMAD.U32 R4, RZ, RZ, UR4 ;  /* 0x00000004ff047e24 */ /* 0x00afe4000f8e00ff */
[----:B0-2---:R-:W0:Y:S01]  /*2a580*/  LDC.64 R2, c[0x4][R2] ;  /* 0x0100000002027b82 */ /* 0x005e220000000a00 */
        /* <DEDUP_REMOVED lines=10> */
.L_x_9407:
[----:B------:R-:W-:Y:S05]  /*2a630*/  BSYNC B6 ;  /* 0x0000000000067941 */ /* 0x000fea0003800000 */
.L_x_9406:
[----:B0-----:R0:W5:Y:S01]  /*2a640*/  LDL R8, [R1+0x40] ;  /* 0x0000400001087983 */ /* 0x0011620000100800 */
[----:B--2---:R-:W2:Y:S01]  /*2a650*/  LDC R7, c[0x0][0x448] ;  /* 0x00011200ff077b82 */ /* 0x004ea20000000800 */
[----:B------:R-:W-:Y:S01]  /*2a660*/  IMAD.MOV.U32 R2, RZ, RZ, R30 ;  /* 0x000000ffff027224 */ /* 0x000fe200078e001e */
[----:B------:R-:W-:Y:S01]  /*2a670*/  ULDC.64 UR4, c[0x0][0x2d8] ;  /* 0x0000b60000047ab9 */ /* 0x000fe20000000a00 */
[----:B------:R-:W4:Y:S01]  /*2a680*/  S2R R20, SR_TID.X ;  /* 0x0000000000147919 */ /* 0x000f220000002100 */
[----:B------:R-:W-:Y:S01]  /*2a690*/  IMAD.MOV.U32 R3, RZ, RZ, R33 ;  /* 0x000000ffff037224 */ /* 0x000fe200078e0021 */
[----:B------:R-:W-:Y:S01]  /*2a6a0*/  ULDC.64 UR6, c[0x0][0x280] ;  /* 0x0000a00000067ab9 */ /* 0x000fe20000000a00 */
[----:B------:R-:W-:-:S04]  /*2a6b0*/  IMAD.WIDE.U32 R2, R18, UR4, R2 ;  /* 0x0000000412027c25 */ /* 0x000fc8000f8e0002 */
[----:B------:R-:W-:Y:S01]  /*2a6c0*/  IMAD R3, R18, UR5, R3 ;  /* 0x0000000512037c24 */ /* 0x000fe2000f8e0203 */
[----:B------:R-:W-:Y:S02]  /*2a6d0*/  ULDC.64 UR4, c[0x0][0x2e0] ;  /* 0x0000b80000047ab9 */ /* 0x000fe40000000a00 */
[----:B------:R-:W-:Y:S02]  /*2a6e0*/  IMAD R0, R34, UR4, RZ ;  /* 0x0000000422007c24 */ /* 0x000fe4000f8e02ff */
[----:B------:R-:W-:-:S04]  /*2a6f0*/  IMAD.WIDE.U32 R2, R26, UR4, R2 ;  /* 0x000000041a027c25 */ /* 0x000fc8000f8e0002 */
[----:B------:R-:W-:Y:S01]  /*2a700*/  IMAD R0, R26, UR5, R0 ;  /* 0x000000051a007c24 */ /* 0x000fe2000f8e0200 */
[----:B------:R-:W-:Y:S01]  /*2a710*/  ULDC.64 UR4, c[0x0][0x2d0] ;  /* 0x0000b40000047ab9 */ /* 0x000fe20000000a00 */
[----:B--2---:R-:W-:Y:S02]  /*2a720*/  ISETP.NE.AND P0, PT, R7, 0x1, PT ;  /* 0x000000010700780c */ /* 0x004fe40003f05270 */
[----:B------:R-:W-:Y:S01]  /*2a730*/  IMAD.IADD R3, R3, 0x1, R0 ;  /* 0x0000000103037824 */ /* 0x000fe200078e0200 */
[C---:B----4-:R-:W-:Y:S01]  /*2a740*/  LOP3.LUT R21, R20.reuse, 0x7f, RZ, 0xc0, !PT ;  /* 0x0000007f14157812 */ /* 0x050fe200078ec0ff */
[----:B------:R-:W-:-:S09]  /*2a750*/  IMAD.SHL.U32 R20, R20, 0x10, RZ ;  /* 0x0000001014147824 */ /* 0x000fd200078e00ff */
[----:B------:R-:W2:Y:S01]  /*2a760*/  @P0 LDC R5, c[0x0][0x44c] ;  /* 0x00011300ff050b82 */ /* 0x000ea20000000800 */
[----:B------:R-:W-:-:S04]  /*2a770*/  SHF.R.U32.HI R21, RZ, 0x3, R21 ;  /* 0x00000003ff157819 */ /* 0x000fc80000011615 */
[----:B------:R-:W-:-:S03]  /*2a780*/  LOP3.LUT R20, R21, 0x70, R20, 0xf8, !PT ;  /* 0x0000007015147812 */ /* 0x000fc600078ef814 */
[----:B------:R-:W4:Y:S02]  /*2a790*/  @P0 LDC R6, c[0x0][0x450] ;  /* 0x00011400ff060b82 */ /* 0x000f240000000800 */
[----:B------:R-:W-:-:S04]  /*2a7a0*/  IMAD.IADD R0, R20, 0x1, R25 ;  /* 0x0000000114007824 */ /* 0x000fc800078e0219 */
[----:B-1-3--:R-:W-:Y:S01]  /*2a7b0*/  IMAD.MOV.U32 R4, RZ, RZ, R0 ;  /* 0x000000ffff047224 */ /* 0x00afe200078e0000 */
[----:B------:R-:W1:Y:S01]  /*2a7c0*/  S2R R20, SR_TID.X ;  /* 0x0000000000147919 */ /* 0x000e620000002100 */
[----:B--2---:R-:W-:-:S05]  /*2a7d0*/  @P0 IMAD.HI.U32 R5, R0, R5, RZ ;  /* 0x0000000500050227 */ /* 0x004fca00078e00ff */
[----:B----4-:R-:W-:-:S05]  /*2a7e0*/  @P0 SHF.R.U32.HI R4, RZ, R6, R5 ;  /* 0x00000006ff040219 */ /* 0x010fca0000011605 */
        /* <DEDUP_REMOVED lines=19> */
[----:B0-----:R-:W-:Y:S06]  /*2a920*/  BRA.DIV UR4, `(.L_x_9408) ;  /* 0x0000009a04f47947 */ /* 0x001fec000b800000 */
[----:B------:R-:W-:Y:S01]  /*2a930*/  IMAD.IADD R25, R9, 0x1, R25 ;  /* 0x0000000109197824 */ /* 0x000fe200078e0219 */
[----:B------:R-:W0:Y:S01]  /*2a940*/  SHFL.IDX PT, R4, R0, RZ, 0x181f ;  /* 0x00181fff00047589 */ /* 0x000e2200000e0000 */
[----:B------:R-:W-:Y:S02]  /*2a950*/  IMAD R29, R29, R7, RZ ;  /* 0x000000071d1d7224 */ /* 0x000fe400078e02ff */
        /* <DEDUP_REMOVED lines=9> */
[----:B-----5:R1:W-:Y:S02]  /*2a9f0*/  @!P2 LDGSTS.E.BYPASS.LTC128B.128 [R8+0x14400], desc[UR60][R4.64], !P0 ;  /* 0x144000000408afae */ /* 0x0203e4000c101d7c */
[----:B-1----:R-:W-:Y:S02]  /*2aa00*/  @!P1 IMAD.MOV.U32 R4, RZ, RZ, R6 ;  /* 0x000000ffff049224 */ /* 0x002fe400078e0006 */
[----:B0-----:R-:W-:-:S04]  /*2aa10*/  @!P1 IMAD.X R3, RZ, RZ, R3, P3 ;  /* 0x000000ffff039224 */ /* 0x001fc800018e0603 */
[----:B------:R-:W-:Y:S02]  /*2aa20*/  @!P1 IMAD.MOV.U32 R5, RZ, RZ, R3 ;  /* 0x000000ffff059224 */ /* 0x000fe400078e0003 */
[----:B------:R-:W-:-:S03]  /*2aa30*/  VIADD R3, R25, 0x20 ;  /* 0x0000002019037836 */ /* 0x000fc60000000000 */
[----:B------:R0:W-:Y:S02]  /*2aa40*/  @!P1 LDGSTS.E.BYPASS.LTC128B.128 [R8+0x14c00], desc[UR60][R4.64], !P0 ;  /* 0x14c0000004089fae */ /* 0x0001e4000c101d7c */
[----:B------:R-:W-:Y:S02]  /*2aa50*/  ISETP.GE.AND P1, PT, R3, R29, PT ;  /* 0x0000001d0300720c */ /* 0x000fe40003f26270 */
[----:B------:R-:W-:Y:S04]  /*2aa60*/  SHFL.IDX PT, R3, R2, 0x2, 0x181f ;  /* 0x00581f0002037f89 */ /* 0x000fe800000e0000 */
[----:B0-----:R-:W0:Y:S07]  /*2aa70*/  SHFL.IDX PT, R4, R0, 0x2, 0x181f ;  /* 0x00581f0000047f89 */ /* 0x001e2e00000e0000 */
[----:B0-----:R-:W-:-:S05]  /*2aa80*/  @!P1 IADD3 R4, P2, R36, R4, RZ ;  /* 0x0000000424049210 */ /* 0x001fca0007f5e0ff */
[----:B------:R-:W-:-:S04]  /*2aa90*/  @!P1 IMAD.X R3, RZ, RZ, R3, P2 ;  /* 0x000000ffff039224 */ /* 0x000fc800010e0603 */
        /* <DEDUP_REMOVED lines=29> */
[----:B0-----:R-:W0:Y:S04]  /*2ac70*/  SHFL.IDX PT, R4, R0, 0x6, 0x181f ;  /* 0x00d81f0000047f89 */ /* 0x001e2800000e0000 */
[----:B------:R-:W1:Y:S03]  /*2ac80*/  SHFL.IDX PT, R0, R0, 0x7, 0x181f ;  /* 0x00f81f0000007f89 */ /* 0x000e6600000e0000 */
[----:B0-----:R-:W-:-:S05]  /*2ac90*/  @!P2 IADD3 R4, P1, R36, R4, RZ ;  /* 0x000000042404a210 */ /* 0x001fca0007f3e0ff */
[----:B------:R-:W-:-:S04]  /*2aca0*/  @!P2 IMAD.X R3, RZ, RZ, R3, P1 ;  /* 0x000000ffff03a224 */ /* 0x000fc800008e0603 */
[----:B------:R-:W-:Y:S02]  /*2acb0*/  @!P2 IMAD.MOV.U32 R5, RZ, RZ, R3 ;  /* 0x000000ffff05a224 */ /* 0x000fe400078e0003 */
[----:B------:R0:W2:Y:S04]  /*2acc0*/  SHFL.IDX PT, R3, R2, 0x7, 0x181f ;  /* 0x00f81f0002037f89 */ /* 0x0000a800000e0000 */
[----:B-1----:R0:W-:Y:S02]  /*2acd0*/  @!P2 LDGSTS.E.BYPASS.LTC128B.128 [R8+0x17400], desc[UR60][R4.64], !P0 ;  /* 0x174000000408afae */ /* 0x0021e4000c101d7c */
.L_x_9715:
[----:B------:R-:W-:-:S05]  /*2ace0*/  VIADD R25, R25, 0x70 ;  /* 0x0000007019197836 */ /* 0x000fca0000000000 */
[----:B------:R-:W-:-:S13]  /*2acf0*/  ISETP.GE.AND P1, PT, R25, R29, PT ;  /* 0x0000001d1900720c */ /* 0x000fda0003f26270 */
[----:B0-----:R-:W-:-:S05]  /*2ad00*/  @!P1 IADD3 R2, P2, R36, R0, RZ ;  /* 0x0000000024029210 */ /* 0x001fca0007f5e0ff */
[----:B--2---:R-:W-:-:S05]  /*2ad10*/  @!P1 IMAD.X R3, RZ, RZ, R3, P2 ;  /* 0x000000ffff039224 */ /* 0x004fca00010e0603 */
[----:B------:R-:W-:Y:S01]  /*2ad20*/  @!PT LDS RZ, [RZ] ;  /* 0x00000000fffff984 */ /* 0x000fe20000000800 */
[----:B------:R-:W-:Y:S01]  /*2ad30*/  @!PT LDS RZ, [RZ] ;  /* 0x00000000fffff984 */ /* 0x000fe20000000800 */
[----:B------:R-:W-:Y:S01]  /*2ad40*/  @!PT LDS RZ, [RZ] ;  /* 0x00000000fffff984 */ /* 0x000fe20000000800 */
[----:B------:R0:W-:Y:S01]  /*2ad50*/  @!P1 LDGSTS.E.BYPASS.LTC128B.128 [R8+0x17c00], desc[UR60][R2.64], !P0 ;  /* 0x17c0000002089fae */ /* 0x0001e2000c101d7c */
[----:B------:R-:W-:Y:S01]  /*2ad60*/  PLOP3.LUT P0, PT, PT, PT, PT, 0x80, 0x0 ;  /* 0x000000000000781c */ /* 0x000fe20003f0f070 */
[----:B------:R-:W-:-:S12]  /*2ad70*/  NOP ;  /* 0x0000000000007918 */ /* 0x000fd80000000000 */
.L_x_9409:
        /* <DEDUP_REMOVED lines=18> */
.L_x_9716:
[----:B------:R-:W-:Y:S05]  /*2aea0*/  BSYNC B0 ;  /* 0x0000000000007941 */ /* 0x000fea0003800000 */
.L_x_9410:
[----:B------:R-:W2:Y:S01]  /*2aeb0*/  LDL R2, [R1+0x18] ;  /* 0x0000180001027983 */ /* 0x000ea20000100800 */
[----:B------:R-:W-:-:S05]  /*2aec0*/  VIADD R32, R32, 0xfffffffe ;  /* 0xfffffffe20207836 */ /* 0x000fca0000000000 */
[----:B--2---:R-:W-:-:S13]  /*2aed0*/  ISETP.GE.AND P0, PT, R32, R2, PT ;  /* 0x000000022000720c */ /* 0x004fda0003f06270 */
[----:B------:R-:W-:Y:S05]  /*2aee0*/  @!P0 BRA `(.L_x_9412) ;  /* 0x0000001800a88947 */ /* 0x000fea0003800000 */
[----:B------:R1:W5:Y:S01]  /*2aef0*/  LDL.LU R26, [R1+0x8] ;  /* 0x00000800011a7983 */ /* 0x0003620000300800 */
[----:B------:R-:W-:Y:S02]  /*2af00*/  IMAD.MOV.U32 R37, RZ, RZ, R32 ;  /* 0x000000ffff257224 */ /* 0x000fe400078e0020 */
[----:B------:R-:W-:-:S07]  /*2af10*/  IMAD.MOV.U32 R25, RZ, RZ, R35 ;  /* 0x000000ffff197224 */ /* 0x000fce00078e0023 */
.L_x_9432:
[----:B0-----:R-:W2:Y:S01]  /*2af20*/  LDL R0, [R1+0x10] ;  /* 0x0000100001007983 */ /* 0x001ea20000100800 */
[----:B------:R-:W0:Y:S03]  /*2af30*/  LDC R7, c[0x0][0x430] ;  /* 0x00010c00ff077b82 */ /* 0x000e260000000800 */
[----:B---3--:R-:W3:Y:S04]  /*2af40*/  LDL R13, [R1+0x14] ;  /* 0x00001400010d7983 */ /* 0x008ee80000100800 */
[----:B------:R-:W4:Y:S01]  /*2af50*/  LDL R9, [R1+0x4] ;  /* 0x0000040001097983 */ /* 0x000f220000100800 */
        /* <DEDUP_REMOVED lines=29> */
[----:B------:R-:W-:-:S04]  /*2b130*/  IMAD.IADD R0, R10, 0x1, R0 ;  /* 0x000000010a007824 */ /* 0x000fc800078e0200 */
[----:B------:R-:W-:Y:S02]  /*2b140*/  IMAD.MOV.U32 R6, RZ, RZ, R0 ;  /* 0x000000ffff067224 */ /* 0x000fe400078e0000 */
[----:B------:R-:W-:Y:S02]  /*2b150*/  IMAD.MOV R8, RZ, RZ, -R2 ;  /* 0x000000ffff087224 */ /* 0x000fe400078e0a02 */
[----:B0-----:R-:W-:-:S05]  /*2b160*/  @P0 IMAD.HI.U32 R5, R0, R5, RZ ;  /* 0x0000000500050227 */ /* 0x001fca00078e00ff */
[----:B-1----:R-:W-:Y:S01]  /*2b170*/  @P0 SHF.R.U32.HI R6, RZ, R3, R5 ;  /* 0x00000003ff060219 */ /* 0x002fe20000011605 */
[----:B------:R-:W-:-:S04]  /*2b180*/  IMAD R8, R7, R8, R4 ;  /* 0x0000000807087224 */ /* 0x000fc800078e0204 */
        /* <DEDUP_REMOVED lines=13> */
[----:B------:R-:W-:Y:S01]  /*2b260*/  @!P1 IMAD.IADD R0, R0, 0x1, R3 ;  /* 0x0000000100009824 */ /* 0x000fe200078e0203 */
        /* <DEDUP_REMOVED lines=17> */
.L_x_9413:
[----:B------:R-:W-:Y:S01]  /*2b380*/  IMAD R0, R35, 0x8, R17 ;  /* 0x0000000823007824 */ /* 0x000fe200078e0211 */
[----:B------:R-:W-:Y:S01]  /*2b390*/  SHF.L.U32 R34, R2, 0x1f, RZ ;  /* 0x0000001f02227819 */ /* 0x000fe200000006ff */
[----:B------:R-:W-:Y:S01]  /*2b3a0*/  BSSY B0, `(.L_x_9414) ;  /* 0x0000004000007945 */ /* 0x000fe20003800000 */
[----:B------:R-:W-:Y:S02]  /*2b3b0*/  SHF.R.S32.HI R32, RZ, 0x1f, R8 ;  /* 0x0000001fff207819 */ /* 0x000fe40000011408 */
[----:B------:R-:W0:Y:S02]  /*2b3c0*/  SYNCS.PHASECHK.TRANS64.TRYWAIT P0, [R0+URZ+0x22880], R34 ;  /* 0x02288022000075a7 */ /* 0x000e24000800017f */
[----:B0-----:R-:W-:Y:S05]  /*2b3d0*/  @!P0 BRA `(.L_x_9415) ;  /* 0x0000009800c88947 */ /* 0x001fea0003800000 */
.L_x_9717:
[----:B------:R-:W-:Y:S05]  /*2b3e0*/  BSYNC B0 ;  /* 0x0000000000007941 */ /* 0x000fea0003800000 */
.L_x_9414:
        /* <DEDUP_REMOVED lines=84> */
.L_x_9739:
        /* <DEDUP_REMOVED lines=8> */
.L_x_9417:
        /* <DEDUP_REMOVED lines=11> */
.L_x_9418:
[----:B------:R2:W-:Y:S01]  /*2ba60*/  SYNCS.ARRIVE.TRANS64.A1T0 RZ, [R0+URZ+0x22870], RZ ;  /* 0x022870ff00ff79a7 */ /* 0x0005e2000810003f */
[----:B------:R-:W-:Y:S05]  /*2ba70*/  @!P3 BRA `(.L_x_9419) ;  /* 0x000000000004b947 */ /* 0x000fea0003800000 */
[----:B------:R-:W-:Y:S01]  /*2ba80*/  BPT.TRAP 0x1 ;  /* 0x000000040000795c */ /* 0x000fe20000300000 */
.L_x_9419:
[----:B------:R-:W3:Y:S01]  /*2ba90*/  SYNCS.PHASECHK.TRANS64.TRYWAIT P0, [R0+URZ+0x22840], R34 ;  /* 0x02284022000075a7 */ /* 0x000ee2000800017f */
[----:B------:R-:W-:Y:S04]  /*2baa0*/  BSSY B0, `(.L_x_9420) ;  /* 0x0000002000007945 */ /* 0x000fe80003800000 */
[----:B---3--:R-:W-:Y:S05]  /*2bab0*/  @!P0 BRA `(.L_x_9421) ;  /* 0x0000009c00e08947 */ /* 0x008fea0003800000 */
.L_x_9740:
[----:B------:R-:W-:Y:S05]  /*2bac0*/  BSYNC B0 ;  /* 0x0000000000007941 */ /* 0x000fea0003800000 */
.L_x_9420:
        /* <DEDUP_REMOVED lines=14> */
[----:B----4-:R-:W-:Y:S01]  /*2bbb0*/  ISETP.GE.AND P2, PT, R36, R11, PT ;  /* 0x0000000b2400720c */ /* 0x010fe20003f46270 */
        /* <DEDUP_REMOVED lines=64> */
.L_x_9762:
        /* <DEDUP_REMOVED lines=8> */
.L_x_9423:
        /* <DEDUP_REMOVED lines=11> */
.L_x_9424:
[----:B------:R-:W4:Y:S01]  /*2c0f0*/  LDL R2, [R1+0x44] ;  /* 0x0000440001027983 */ /* 0x000f220000100800 */
[----:B------:R1:W-:Y:S01]  /*2c100*/  SYNCS.ARRIVE.TRANS64.A1T0 RZ, [R0+URZ+0x22830], RZ ;  /* 0x022830ff00ff79a7 */ /* 0x0003e2000810003f */
[----:B----4-:R-:W-:-:S13]  /*2c110*/  ISETP.NE.AND P0, PT, R2, 0x3, PT ;  /* 0x000000030200780c */ /* 0x010fda0003f05270 */
[----:B-1----:R-:W-:Y:S05]  /*2c120*/  @!P0 BRA `(.L_x_9425) ;  /* 0x0000000000048947 */ /* 0x002fea0003800000 */
[----:B------:R-:W-:Y:S01]  /*2c130*/  BPT.TRAP 0x1 ;  /* 0x000000040000795c */ /* 0x000fe20000300000 */
.L_x_9425:
[----:B--23--:R-:W-:Y:S01]  /*2c140*/  LOP3.LUT R0, R26, 0x1, RZ, 0x3c, !PT ;  /* 0x000000011a007812 */ /* 0x00cfe200078e3cff */
[----:B------:R-:W-:Y:S01]  /*2c150*/  IMAD R2, R25, 0x8, R17 ;  /* 0x0000000819027824 */ /* 0x000fe200078e0211 */
[----:B------:R-:W-:Y:S02]  /*2c160*/  BSSY B0, `(.L_x_9426) ;  /* 0x0000004000007945 */ /* 0x000fe40003800000 */
[----:B------:R-:W-:-:S04]  /*2c170*/  SHF.L.U32 R0, R0, 0x1f, RZ ;  /* 0x0000001f00007819 */ /* 0x000fc800000006ff */
[----:B------:R-:W1:Y:S02]  /*2c180*/  SYNCS.PHASECHK.TRANS64.TRYWAIT P2, [R2+URZ+0x22870], R0 ;  /* 0x02287000020075a7 */ /* 0x000e64000804017f */
[----:B-1----:R-:W-:Y:S05]  /*2c190*/  @!P2 BRA `(.L_x_9427) ;  /* 0x000000a000eca947 */ /* 0x002fea0003800000 */
.L_x_9763:
[----:B------:R-:W-:Y:S05]  /*2c1a0*/  BSYNC B0 ;  /* 0x0000000000007941 */ /* 0x000fea0003800000 */
.L_x_9426:
[----:B------:R-:W2:Y:S02]  /*2c1b0*/  LDL R3, [R1+0x4c] ;  /* 0x00004c0001037983 */ /* 0x000ea40000100800 */
[----:B--2---:R-:W-:-:S13]  /*2c1c0*/  ISETP.NE.AND P2, PT, R3, 0x3, PT ;  /* 0x000000030300780c */ /* 0x004fda0003f45270 */
[----:B------:R-:W-:Y:S05]  /*2c1d0*/  @!P2 BRA `(.L_x_9428) ;  /* 0x000000000004a947 */ /* 0x000fea0003800000 */
[----:B------:R-:W-:Y:S01]  /*2c1e0*/  BPT.TRAP 0x1 ;  /* 0x000000040000795c */ /* 0x000fe20000300000 */
.L_x_9428:
[----:B------:R-:W-:Y:S01]  /*2c1f0*/  SHF.L.U32 R3, R26, 0x1f, RZ ;  /* 0x0000001f1a037819 */ /* 0x000fe200000006ff */
[----:B-1----:R-:W-:-:S03]  /*2c200*/  IMAD R0, R25, 0x5000, RZ ;  /* 0x0000500019007824 */ /* 0x002fc600078e02ff */
[----:B------:R-:W1:Y:S02]  /*2c210*/  SYNCS.PHASECHK.TRANS64.TRYWAIT P2, [R2+URZ+0x22860], R3 ;  /* 0x02286003020075a7 */ /* 0x000e64000804017f */
[----:B-1----:R-:W-:Y:S05]  /*2c220*/  @!P2 BRA `(.L_x_9429) ;  /* 0x000000a000dca947 */ /* 0x002fea0003800000 */
.L_x_9764:
        /* <DEDUP_REMOVED lines=36> */
[----:B------:R-:W-:Y:S02]  /*2c470*/  LOP3.LUT R20, R23, 0x2800, RZ, 0xfc, !PT ;  /* 0x0000280017147812 */ /* 0x000fe400078efcff */
        /* <DEDUP_REMOVED lines=70> */
.L_x_9430:
[----:B-1----:R1:W-:Y:S01]  /*2c8e0*/  SYNCS.ARRIVE.TRANS64.A1T0 RZ, [R2+URZ+0x22850], RZ ;  /* 0x022850ff02ff79a7 */ /* 0x0023e2000810003f */
[----:B------:R-:W-:Y:S06]  /*2c8f0*/  BAR.SYNC.DEFER_BLOCKING 0x2, 0x80 ;  /* 0x0082000000007b1d */ /* 0x000fec0000010000 */
[----:B------:R-:W-:Y:S05]  /*2c900*/  @!P0 BRA `(.L_x_9431) ;  /* 0x0000000000048947 */ /* 0x000fea0003800000 */
[----:B------:R-:W-:Y:S01]  /*2c910*/  BPT.TRAP 0x1 ;  /* 0x000000040000795c */ /* 0x000fe20000300000 */
.L_x_9431:
[----:B0-----:R-:W2:Y:S01]  /*2c920*/  LDL R0, [R1+0x1c] ;  /* 0x00001c0001007983 */ /* 0x001ea20000100800 */
[----:B-1----:R-:W-:Y:S02]  /*2c930*/  VIADD R2, R2, 0x22880 ;  /* 0x0002288002027836 */ /* 0x002fe40000000000 */
[----:B------:R-:W-:Y:S01]  /*2c940*/  IMAD.MOV.U32 R25, RZ, RZ, R35 ;  /* 0x000000ffff197224 */ /* 0x000fe200078e0023 */
[----:B------:R3:W5:Y:S02]  /*2c950*/  LDL R26, [R1+0x8] ;  /* 0x00000800011a7983 */ /* 0x0007640000100800 */
[----:B--2---:R-:W-:-:S04]  /*2c960*/  PRMT R2, R0, 0x654, R2 ;  /* 0x0000065400027816 */ /* 0x004fc80000000002 */
[----:B------:R3:W-:Y:S01]  /*2c970*/  SYNCS.ARRIVE.TRANS64.RED.A1T0 RZ, [R2+URZ], RZ ;  /* 0x000000ff02ff79a7 */ /* 0x0007e2000810043f */
[----:B------:R-:W-:Y:S05]  /*2c980*/  @P1 BRA `(.L_x_9432) ;  /* 0xffffffe400641947 */ /* 0x000fea000383ffff */
.L_x_9412:
        /* <DEDUP_REMOVED lines=19> */
.L_x_9434:
[----:B------:R-:W-:Y:S05]  /*2cac0*/  BSYNC B0 ;  /* 0x0000000000007941 */ /* 0x000fea0003800000 */
.L_x_9433:
[----:B------:R-:W-:Y:S05]  /*2cad0*/  @!P0 BRA `(.L_x_9435) ;  /* 0x0000000000048947 */ /* 0x000fea0003800000 */
[----:B------:R-:W-:Y:S01]  /*2cae0*/  BPT.TRAP 0x1 ;  /* 0x000000040000795c */ /* 0x000fe20000300000 */
.L_x_9435:
[----:B------:R-:W2:Y:S01]  /*2caf0*/  LDL R0, [R1+0x8] ;  /* 0x0000080001007983 */ /* 0x000ea20000100800 */
[----:B------:R-:W-:Y:S01]  /*2cb00*/  BSSY B0, `(.L_x_9436) ;  /* 0x0000006000007945 */ /* 0x000fe20003800000 */
[----:B--2---:R-:W-:Y:S01]  /*2cb10*/  LOP3.LUT R3, R0, 0x1, RZ, 0x3c, !PT ;  /* 0x0000000100037812 */ /* 0x004fe200078e3cff */
[----:B------:R-:W-:-:S03]  /*2cb20*/  IMAD R0, R35, 0x8, R17 ;  /* 0x0000000823007824 */ /* 0x000fc600078e0211 */
[----:B------:R-:W-:-:S04]  /*2cb30*/  SHF.L.U32 R3, R3, 0x1f, RZ ;  /* 0x0000001f03037819 */ /* 0x000fc800000006ff */
[----:B------:R-:W0:Y:S02]  /*2cb40*/  SYNCS.PHASECHK.TRANS64.TRYWAIT P1, [R0+URZ+0x22870], R3 ;  /* 0x02287003000075a7 */ /* 0x000e24000802017f */
[----:B0-----:R-:W-:Y:S05]  /*2cb50*/  @!P1 BRA `(.L_x_9437) ;  /* 0x0000009800a49947 */ /* 0x001fea0003800000 */
.L_x_9765:
[----:B------:R-:W-:Y:S05]  /*2cb60*/  BSYNC B0 ;  /* 0x0000000000007941 */ /* 0x000fea0003800000 */
.L_x_9436:
[----:B------:R-:W2:Y:S02]  /*2cb70*/  LDL R2, [R1+0x4c] ;  /* 0x00004c0001027983 */ /* 0x000ea40000100800 */
[----:B--2---:R-:W-:-:S13]  /*2cb80*/  ISETP.NE.AND P1, PT, R2, 0x3, PT ;  /* 0x000000030200780c */ /* 0x004fda0003f25270 */
[----:B------:R-:W-:Y:S05]  /*2cb90*/  @!P1 BRA `(.L_x_9438) ;  /* 0x0000000000049947 */ /* 0x000fea0003800000 */
[----:B------:R-:W-:Y:S01]  /*2cba0*/  BPT.TRAP 0x1 ;  /* 0x000000040000795c */ /* 0x000fe20000300000 */
.L_x_9438:
[----:B------:R-:W0:Y:S02]  /*2cbb0*/  LDL R2, [R1+0x8] ;  /* 0x0000080001027983 */ /* 0x000e240000100800 */
[----:B0-----:R-:W-:-:S04]  /*2cbc0*/  SHF.L.U32 R3, R2, 0x1f, RZ ;  /* 0x0000001f02037819 */ /* 0x001fc800000006ff */
[----:B------:R-:W0:Y:S02]  /*2cbd0*/  SYNCS.PHASECHK.TRANS64.TRYWAIT P1, [R0+URZ+0x22860], R3 ;  /* 0x02286003000075a7 */ /* 0x000e24000802017f */
[----:B0-----:R-:W-:Y:S05]  /*2cbe0*/  @!P1 BRA `(.L_x_9439) ;  /* 0x0000009800949947 */ /* 0x001fea0003800000 */
.L_x_9766:
[----:B------:R-:W2:Y:S01]  /*2cbf0*/  LDL R12, [R1+0x20] ;  /* 0x00002000010c7983 */ /* 0x000ea20000100800 */
[----:B0-----:R-:W-:Y:S01]  /*2cc00*/  IMAD R3, R35, 0x5000, RZ ;  /* 0x0000500023037824 */ /* 0x001fe200078e02ff */
[----:B------:R-:W-:Y:S05]  /*2cc10*/  WARPSYNC.ALL ;  /* 0x0000000000007948 */ /* 0x000fea0003800000 */
[----:B------:R-:W-:Y:S02]  /*2cc20*/  LOP3.LUT R2, R3, R28, RZ, 0xfc, !PT ;  /* 0x0000001c03027212 */ /* 0x000fe400078efcff */
[----:B------:R-:W-:-:S03]  /*2cc30*/  LOP3.LUT R20, R23, 0x1800, RZ, 0xfc, !PT ;  /* 0x0000180017147812 */ /* 0x000fc600078efcff */
[----:B------:R-:W-:-:S05]  /*2cc40*/  IMAD.IADD R13, R17, 0x1, R2 ;  /* 0x00000001110d7824 */ /* 0x000fca00078e0202 */
[----:B------:R-:W0:Y:S02]  /*2cc50*/  LDSM.16.MT88.4 R4, [R13+0xa400] ;  /* 0x00a400000d04783b */ /* 0x000e240000004200 */
[C-C-:B0-----:R-:W-:Y:S02]  /*2cc60*/  PRMT R8, R4.reuse, 0x6420, R5.reuse ;  /* 0x0000642004087816 */ /* 0x141fe40000000005 */
[----:B------:R-:W-:Y:S02]  /*2cc70*/  PRMT R9, R4, 0x7531, R5 ;  /* 0x0000753104097816 */ /* 0x000fe40000000005 */
[C-C-:B------:R-:W-:Y:S02]  /*2cc80*/  PRMT R10, R6.reuse, 0x6420, R7.reuse ;  /* 0x00006420060a7816 */ /* 0x140fe40000000007 */
[----:B------:R-:W-:Y:S02]  /*2cc90*/  PRMT R11, R6, 0x7531, R7 ;  /* 0x00007531060b7816 */ /* 0x000fe40000000007 */
[----:B--2---:R-:W-:-:S02]  /*2cca0*/  IADD3 R2, R17, R12, R3 ;  /* 0x0000000c11027210 */ /* 0x004fc40007ffe003 */
[----:B------:R-:W-:-:S03]  /*2ccb0*/  LOP3.LUT R12, R3, R23, RZ, 0xfc, !PT ;  /* 0x00000017030c7212 */ /* 0x000fc600078efcff */
[----:B------:R-:W0:Y:S02]  /*2ccc0*/  LDSM.16.MT88.4 R4, [R2+0xa400] ;  /* 0x00a400000204783b */ /* 0x000e240000004200 */
[----:B------:R-:W-:-:S05]  /*2ccd0*/  IMAD.IADD R12, R19, 0x1, R12 ;  /* 0x00000001130c7824 */ /* 0x000fca00078e020c */
[----:B------:R0:W-:Y:S02]  /*2cce0*/  STSM.16.M88.4 [R12], R8 ;  /* 0x000000080c007844 */ /* 0x0001e40000000200 */
[C-C-:B0-----:R-:W-:Y:S02]  /*2ccf0*/  PRMT R8, R4.reuse, 0x6420, R5.reuse ;  /* 0x0000642004087816 */ /* 0x141fe40000000005 */
[----:B------:R-:W-:Y:S02]  /*2cd00*/  PRMT R9, R4, 0x7531, R5 ;  /* 0x0000753104097816 */ /* 0x000fe40000000005 */
[----:B------:R-:W-:Y:S02]  /*2cd10*/  LOP3.LUT R4, R3, 0x800, R23, 0xfe, !PT ;  /* 0x0000080003047812 */ /* 0x000fe400078efe17 */
        /* <DEDUP_REMOVED lines=89> */
.L_x_9440:
[----:B------:R0:W-:Y:S01]  /*2d2b0*/  SYNCS.ARRIVE.TRANS64.A1T0 RZ, [R0+URZ+0x22850], RZ ;  /* 0x022850ff00ff79a7 */ /* 0x0001e2000810003f */
[----:B------:R-:W-:Y:S06]  /*2d2c0*/  BAR.SYNC.DEFER_BLOCKING 0x2, 0x80 ;  /* 0x0082000000007b1d */ /* 0x000fec0000010000 */
[----:B------:R-:W-:Y:S05]  /*2d2d0*/  @!P0 BRA `(.L_x_9441) ;  /* 0x0000000000048947 */ /* 0x000fea0003800000 */
[----:B------:R-:W-:Y:S01]  /*2d2e0*/  BPT.TRAP 0x1 ;  /* 0x000000040000795c */ /* 0x000fe20000300000 */
.L_x_9441:
[----:B------:R-:W2:Y:S04]  /*2d2f0*/  LDL R3, [R1+0x1c] ;  /* 0x00001c0001037983 */ /* 0x000ea80000100800 */
[----:B------:R-:W3:Y:S01]  /*2d300*/  LDL.LU R2, [R1+0x8] ;  /* 0x0000080001027983 */ /* 0x000ee20000300800 */
[----:B0-----:R-:W-:Y:S02]  /*2d310*/  VIADD R0, R0, 0x22880 ;  /* 0x0002288000007836 */ /* 0x001fe40000000000 */
[----:B------:R-:W-:-:S05]  /*2d320*/  VIADD R35, R35, 0x1 ;  /* 0x0000000123237836 */ /* 0x000fca0000000000 */
[----:B------:R-:W-:-:S04]  /*2d330*/  ISETP.NE.AND P0, PT, R35, 0x2, PT ;  /* 0x000000022300780c */ /* 0x000fc80003f05270 */
[----:B------:R-:W-:Y:S02]  /*2d340*/  SEL R35, R35, RZ, P0 ;  /* 0x000000ff23237207 */ /* 0x000fe40000000000 */
[----:B--2---:R-:W-:-:S04]  /*2d350*/  PRMT R0, R3, 0x654, R0 ;  /* 0x0000065403007816 */ /* 0x004fc80000000000 */
[----:B------:R0:W-:Y:S02]  /*2d360*/  SYNCS.ARRIVE.TRANS64.RED.A1T0 RZ, [R0+URZ], RZ ;  /* 0x000000ff00ff79a7 */ /* 0x0001e4000810043f */
[----:B0-----:R-:W-:-:S04]  /*2d370*/  SEL R0, RZ, 0x1, P0 ;  /* 0x00000001ff007807 */ /* 0x001fc80000000000 */
[----:B---3--:R-:W-:-:S05]  /*2d380*/  LOP3.LUT R2, R2, R0, RZ, 0x3c, !PT ;  /* 0x0000000002027212 */ /* 0x008fca00078e3cff */
[----:B------:R0:W-:Y:S02]  /*2d390*/  STL [R1+0x8], R2 ;  /* 0x0000080201007387 */ /* 0x0001e40000100800 */
.L_x_9384:
[----:B------:R-:W-:-:S13]  /*2d3a0*/  LOP3.LUT P0, RZ, R16, 0x200, RZ, 0xc0, !PT ;  /* 0x0000020010ff7812 */ /* 0x000fda000780c0ff */
[----:B------:R-:W-:Y:S05]  /*2d3b0*/  @!P0 BRA `(.L_x_9442) ;  /* 0x0000000000288947 */ /* 0x000fea0003800000 */
[----:B------:R-:W-:Y:S05]  /*2d3c0*/  WARPSYNC.ALL ;  /* 0x0000000000007948 */ /* 0x000fea0003800000 */
[----:B------:R-:W1:Y:S08]  /*2d3d0*/  S2UR UR4, SR_CgaCtaId ;  /* 0x00000000000479c3 */ /* 0x000e700000008800 */
[----:B------:R-:W-:Y:S01]  /*2d3e0*/  BAR.SYNC.DEFER_BLOCKING 0x5, 0x180 ;  /* 0x0146000000007b1d */ /* 0x000fe20000010000 */
[----:B------:R-:W-:Y:S01]  /*2d3f0*/  MOV R17, 0x400 ;  /* 0x0000040000117802 */ /* 0x000fe20000000f00 */
[----:B-1----:R-:W-:-:S05]  /*2d400*/  IMAD.U32 R0, RZ, RZ, UR4 ;  /* 0x00000004ff007e24 */ /* 0x002fca000f8e00ff */
[----:B------:R-:W-:Y:S01]  /*2d410*/  LEA R17, R0, R17, 0x18 ;  /* 0x0000001100117211 */ /* 0x000fe200078ec0ff */
[----:B------:R1:W-:Y:S04]  /*2d420*/  STL [R1+0x1c], R0 ;  /* 0x00001c0001007387 */ /* 0x0003e80000100800 */
[----:B-----5:R1:W2:Y:S01]  /*2d430*/  LDS.128 R24, [R17+0x228d0] ;  /* 0x0228d00011187984 */ /* 0x0202a20000000c00 */
[----:B------:R-:W-:Y:S06]  /*2d440*/  BAR.ARV 0x4, 0x180 ;  /* 0x0106000000007b1d */ /* 0x000fec0000002000 */
[----:B------:R-:W-:Y:S05]  /*2d450*/  BRA `(.L_x_9443) ;  /* 0x0000000c00e47947 */ /* 0x000fea0003800000 */
.L_x_9442:
        /* <DEDUP_REMOVED lines=8> */
[----:B0-----:R-:W0:Y:S08]  /*2d4e0*/  @!P1 LDC.64 R2, c[0x0][0xc80] ;  /* 0x00032000ff029b82 */ /* 0x001e300000000a00 */
[----:B------:R-:W1:Y:S01]  /*2d4f0*/  @!P1 LDC.64 R4, c[0x0][0xc78] ;  /* 0x00031e00ff049b82 */ /* 0x000e620000000a00 */
        /* <DEDUP_REMOVED lines=33> */
.L_x_9776:
[----:B------:R-:W-:Y:S02]  /*2d710*/  ULDC UR4, c[0x0][0xc38] ;  /* 0x00030e0000047ab9 */ /* 0x000fe40000000800 */
[----:B------:R-:W-:-:S04]  /*2d720*/  IMAD.U32 R4, RZ, RZ, UR4 ;  /* 0x00000004ff047e24 */ /* 0x000fc8000f8e00ff */
[----:B-1----:R-:W-:-:S04]  /*2d730*/  IMAD R3, R14, R4, RZ ;  /* 0x000000040e037224 */ /* 0x002fc800078e02ff */
[----:B------:R-:W-:-:S05]  /*2d740*/  IMAD.IADD R6, R6, 0x1, R3 ;  /* 0x0000000106067824 */ /* 0x000fca00078e0203 */
[----:B------:R-:W-:-:S13]  /*2d750*/  ISETP.GT.AND P6, PT, R6, R0, PT ;  /* 0x000000000600720c */ /* 0x000fda0003fc4270 */
[----:B------:R-:W-:Y:S05]  /*2d760*/  @P6 BRA `(.L_x_9445) ;  /* 0x0000000000a46947 */ /* 0x000fea0003800000 */
.L_x_9448:
        /* <DEDUP_REMOVED lines=35> */
.L_x_9784:
[----:B------:R-:W-:Y:S02]  /*2d9a0*/  ULDC UR4, c[0x0][0xc38] ;  /* 0x00030e0000047ab9 */ /* 0x000fe40000000800 */
[----:B------:R-:W-:-:S04]  /*2d9b0*/  IMAD.U32 R4, RZ, RZ, UR4 ;  /* 0x00000004ff047e24 */ /* 0x000fc8000f8e00ff */
[----:B-1----:R-:W-:-:S04]  /*2d9c0*/  IMAD R3, R14, R4, RZ ;  /* 0x000000040e037224 */ /* 0x002fc800078e02ff */
[----:B------:R-:W-:-:S05]  /*2d9d0*/  IMAD.IADD R6, R3, 0x1, R6 ;  /* 0x0000000103067824 */ /* 0x000fca00078e0206 */
[----:B------:R-:W-:-:S13]  /*2d9e0*/  ISETP.GT.AND P6, PT, R6, R0, PT ;  /* 0x000000000600720c */ /* 0x000fda0003fc4270 */
[----:B------:R-:W-:Y:S05]  /*2d9f0*/  @!P6 BRA `(.L_x_9448) ;  /* 0xfffffffc005ce947 */ /* 0x000fea000383ffff */
.L_x_9445:
        /* <DEDUP_REMOVED lines=10> */
.L_x_9789:
[----:B------:R-:W-:-:S13]  /*2daa0*/  ISETP.NE.AND P0, PT, R3, RZ, PT ;  /* 0x000000ff0300720c */ /* 0x000fda0003f05270 */
[----:B------:R-:W-:Y:S05]  /*2dab0*/  @!P0 BRA `(.L_x_9450) ;  /* 0x0000000000108947 */ /* 0x000fea0003800000 */
[----:B------:R-:W-:Y:S01]  /*2dac0*/  UMOV UR4, 0xffffffff ;  /* 0xffffffff00047882 */ /* 0x000fe20000000000 */
[----:B------:R-:W-:Y:S02]  /*2dad0*/  VIADD R12, R7, 0xffffffff ;  /* 0xffffffff070c7836 */ /* 0x000fe40000000000 */
[----:B------:R-:W-:Y:S05]  /*2dae0*/  BRA.DIV UR4, `(.L_x_9451) ;  /* 0x0000009604447947 */ /* 0x000fea000b800000 */
[----:B------:R4:W0:Y:S02]  /*2daf0*/  SHFL.IDX PT, R24, R2, R12, 0x1f ;  /* 0x00001f0c02187589 */ /* 0x00082400000e0000 */
.L_x_9450:
[----:B---3--:R-:W-:Y:S01]  /*2db00*/  ISETP.NE.AND P0, PT, R5, 0x1, PT ;  /* 0x000000010500780c */ /* 0x008fe20003f05270 */
[----:B0-----:R-:W-:-:S04]  /*2db10*/  IMAD R24, R24, R4, R6 ;  /* 0x0000000418187224 */ /* 0x001fc800078e0206 */
[----:B------:R-:W-:-:S08]  /*2db20*/  IMAD.IADD R0, R0, 0x1, -R24 ;  /* 0x0000000100007824 */ /* 0x000fd000078e0a18 */
[----:B------:R-:W-:Y:S05]  /*2db30*/  @!P0 BRA `(.L_x_9452) ;  /* 0x0000000000e08947 */ /* 0x000fea0003800000 */
[----:B--2---:R-:W-:Y:S01]  /*2db40*/  IABS R4, R25 ;  /* 0x0000001900047213 */ /* 0x004fe20000000000 */
[----:B----4-:R-:W-:-:S03]  /*2db50*/  IMAD.MOV.U32 R2, RZ, RZ, RZ ;  /* 0x000000ffff027224 */ /* 0x010fc600078e00ff */
[----:B------:R-:W0:Y:S08]  /*2db60*/  I2F.RP R6, R4 ;  /* 0x0000000400067306 */ /* 0x000e300000209400 */
[----:B0-----:R-:W0:Y:S02]  /*2db70*/  MUFU.RCP R6, R6 ;  /* 0x0000000600067308 */ /* 0x001e240000001000 */
[----:B0-----:R-:W-:-:S06]  /*2db80*/  VIADD R8, R6, 0xffffffe ;  /* 0x0ffffffe06087836 */ /* 0x001fcc0000000000 */
[----:B------:R-:W1:Y:S02]  /*2db90*/  F2I.FTZ.U32.TRUNC.NTZ R3, R8 ;  /* 0x0000000800037305 */ /* 0x000e64000021f000 */
[----:B-1----:R-:W-:-:S04]  /*2dba0*/  IMAD.MOV R7, RZ, RZ, -R3 ;  /* 0x000000ffff077224 */ /* 0x002fc800078e0a03 */
        /* <DEDUP_REMOVED lines=47> */
[----:B-----5:R-:W-:Y:S01]  /*2dea0*/  IMAD R26, R3, 0x10000, R6 ;  /* 0x00010000031a7824 */ /* 0x020fe200078e0206 */
[----:B------:R-:W-:Y:S06]  /*2deb0*/  BRA `(.L_x_9453) ;  /* 0x0000000000f47947 */ /* 0x000fec0003800000 */
.L_x_9452:
[----:B----4-:R-:W0:Y:S02]  /*2dec0*/  LDC.64 R2, c[0x0][0xc90] ;  /* 0x00032400ff027b82 */ /* 0x010e240000000a00 */
[----:B0-----:R-:W-:-:S05]  /*2ded0*/  IMAD.WIDE R2, R27, 0x4, R2 ;  /* 0x000000041b027825 */ /* 0x001fca00078e0202 */
[----:B------:R-:W2:Y:S02]  /*2dee0*/  LDG.E R6, desc[UR60][R2.64] ;  /* 0x0000003c02067981 */ /* 0x000ea4000c1e1900 */
[----:B--2---:R-:W-:-:S05]  /*2def0*/  IMAD R5, R25, R6, RZ ;  /* 0x0000000619057224 */ /* 0x004fca00078e02ff */
[----:B-1----:R-:W-:-:S04]  /*2df00*/  IABS R7, R5 ;  /* 0x0000000500077213 */ /* 0x002fc80000000000 */
        /* <DEDUP_REMOVED lines=54> */
[----:B-----5:R-:W-:Y:S02]  /*2e270*/  IMAD R26, R2, R4, R7 ;  /* 0x00000004021a7224 */ /* 0x020fe400078e0207 */
[----:B------:R-:W-:-:S07]  /*2e280*/  IMAD.MOV.U32 R0, RZ, RZ, R2 ;  /* 0x000000ffff007224 */ /* 0x000fce00078e0002 */
.L_x_9453:
[----:B------:R-:W-:-:S05]  /*2e290*/  LOP3.LUT R0, RZ, R0, RZ, 0x33, !PT ;  /* 0x00000000ff007212 */ /* 0x000fca00078e33ff */
[----:B------:R-:W-:Y:S01]  /*2e2a0*/  IMAD.IADD R25, R25, 0x1, R0 ;  /* 0x0000000119197824 */ /* 0x000fe200078e0200 */
[----:B------:R-:W-:Y:S06]  /*2e2b0*/  BRA `(.L_x_9454) ;  /* 0x00000000001c7947 */ /* 0x000fec0003800000 */
.L_x_9446:
[----:B------:R-:W-:Y:S01]  /*2e2c0*/  UMOV UR4, URZ ;  /* 0x0000003f00047c82 */ /* 0x000fe20008000000 */
[----:B------:R-:W-:Y:S01]  /*2e2d0*/  UMOV UR5, URZ ;  /* 0x0000003f00057c82 */ /* 0x000fe20008000000 */
[----:B------:R-:W-:Y:S01]  /*2e2e0*/  ULDC UR6, c[0x0][0xc3c] ;  /* 0x00030f0000067ab9 */ /* 0x000fe20000000800 */
[----:B------:R-:W-:Y:S02]  /*2e2f0*/  IMAD.MOV.U32 R24, RZ, RZ, R0 ;  /* 0x000000ffff187224 */ /* 0x000fe400078e0000 */
[----:B------:R-:W-:Y:S02]  /*2e300*/  IMAD.U32 R25, RZ, RZ, UR4 ;  /* 0x00000004ff197e24 */ /* 0x000fe4000f8e00ff */
[----:B-----5:R-:W-:Y:S02]  /*2e310*/  IMAD.U32 R26, RZ, RZ, UR5 ;  /* 0x00000005ff1a7e24 */ /* 0x020fe4000f8e00ff */
[----:B------:R-:W-:-:S07]  /*2e320*/  IMAD.U32 R27, RZ, RZ, UR6 ;  /* 0x00000006ff1b7e24 */ /* 0x000fce000f8e00ff */
.L_x_9454:
        /* <DEDUP_REMOVED lines=12> */
.L_x_9443:
[----:B------:R-:W-:Y:S02]  /*2e3f0*/  ULDC UR4, c[0x0][0xc3c] ;  /* 0x00030f0000047ab9 */ /* 0x000fe40000000800 */
[----:B--2---:R-:W-:-:S13]  /*2e400*/  ISETP.GE.AND P0, PT, R27, UR4, PT ;  /* 0x000000041b007c0c */ /* 0x004fda000bf06270 */
[----:B------:R-:W-:Y:S05]  /*2e410*/  @!P0 BRA `(.L_x_9455) ;  /* 0xffffff8000748947 */ /* 0x000fea000383ffff */
[----:B------:R-:W-:Y:S05]  /*2e420*/  BSYNC B7 ;  /* 0x0000000000077941 */ /* 0x000fea0003800000 */
.L_x_9327:
[----:B01----:R-:W2:Y:S01]  /*2e430*/  LDL.LU R0, [R1+0x48] ;  /* 0x0000480001007983 */ /* 0x003ea20000300800 */
        /* <DEDUP_REMOVED lines=11> */
.L_x_9792:
[----:B------:R-:W-:Y:S05]  /*2e4f0*/  BSYNC B0 ;  /* 0x0000000000007941 */ /* 0x000fea0003800000 */
.L_x_9456:
[----:B------:R-:W-:-:S03]  /*2e500*/  UMOV UR4, 0xffffffff ;  /* 0xffffffff00047882 */ /* 0x000fc60000000000 */
[----:B------:R-:W-:Y:S05]  /*2e510*/  BRA.DIV UR4, `(.L_x_9458) ;  /* 0x0000008a04f47947 */ /* 0x000fea000b800000 */
[----:B0-----:R-:W0:Y:S02]  /*2e520*/  S2R R0, SR_TID.X ;  /* 0x0000000000007919 */ /* 0x001e240000002100 */
[----:B0-----:R-:W-:-:S04]  /*2e530*/  SHF.R.U32.HI R0, RZ, 0x5, R0 ;  /* 0x00000005ff007819 */ /* 0x001fc80000011600 */
[----:B------:R-:W-:-:S05]  /*2e540*/  LOP3.LUT R0, R0, 0x3, RZ, 0xc0, !PT ;  /* 0x0000000300007812 */ /* 0x000fca00078ec0ff */
[----:B------:R0:W1:Y:S02]  /*2e550*/  SHFL.IDX PT, R14, R0, RZ, 0x1f ;  /* 0x00001fff000e7589 */ /* 0x00006400000e0000 */
.L_x_9795:
[----:B-1----:R-:W-:-:S13]  /*2e560*/  ISETP.NE.AND P0, PT, R14, RZ, PT ;  /* 0x000000ff0e00720c */ /* 0x002fda0003f05270 */
[----:B------:R-:W-:Y:S05]  /*2e570*/  @P0 BRA `(.L_x_9064) ;  /* 0x0000000000b00947 */ /* 0x000fea0003800000 */
[----:B------:R-:W-:-:S03]  /*2e580*/  UMOV UR4, 0xffffffff ;  /* 0xffffffff00047882 */ /* 0x000fc60000000000 */
[----:B------:R-:W-:Y:S05]  /*2e590*/  BRA.DIV UR4, `(.L_x_9459) ;  /* 0x0000008e04087947 */ /* 0x000fea000b800000 */
[----:B------:R-:W-:-:S13]  /*2e5a0*/  ELECT P6, URZ, PT ;  /* 0x00000000003f782f */ /* 0x000fda00038c0000 */
.L_x_9798:
[----:B------:R-:W-:Y:S05]  /*2e5b0*/  @!P6 BRA `(.L_x_9064) ;  /* 0x0000000000a0e947 */ /* 0x000fea0003800000 */
[----:B0-----:R-:W2:Y:S02]  /*2e5c0*/  LDL.LU R0, [R1+0x24] ;  /* 0x0000240001007983 */ /* 0x001ea40000300800 */
[----:B--2---:R-:W-:-:S04]  /*2e5d0*/  LOP3.LUT R0, R0, 0x2, RZ, 0xfc, !PT ;  /* 0x0000000200007812 */ /* 0x004fc800078efcff */
[----:B------:R-:W-:-:S13]  /*2e5e0*/  ISETP.NE.AND P0, PT, R0, 0x3, PT ;  /* 0x000000030000780c */ /* 0x000fda0003f05270 */
[----:B------:R-:W-:Y:S05]  /*2e5f0*/  @!P0 BRA `(.L_x_9460) ;  /* 0x0000000000048947 */ /* 0x000fea0003800000 */
[----:B------:R-:W-:Y:S01]  /*2e600*/  BPT.TRAP 0x1 ;  /* 0x000000040000795c */ /* 0x000fe20000300000 */
.L_x_9460:
        /* <DEDUP_REMOVED lines=8> */
.L_x_9799:
[----:B------:R-:W2:Y:S01]  /*2e690*/  LDL.LU R4, [R1+0x8] ;  /* 0x0000080001047983 */ /* 0x000ea20000300800 */
[----:B------:R-:W-:Y:S02]  /*2e6a0*/  SEL R35, R35, RZ, P2 ;  /* 0x000000ff23237207 */ /* 0x000fe40001000000 */
[----:B--2---:R-:W-:Y:S01]  /*2e6b0*/  LOP3.LUT R0, R4, R0, RZ, 0x3c, !PT ;  /* 0x0000000004007212 */ /* 0x004fe200078e3cff */
[----:B------:R-:W-:Y:S06]  /*2e6c0*/  @!P0 BRA `(.L_x_9462) ;  /* 0x0000000000048947 */ /* 0x000fec0003800000 */
[----:B------:R-:W-:Y:S01]  /*2e6d0*/  BPT.TRAP 0x1 ;  /* 0x000000040000795c */ /* 0x000fe20000300000 */
.L_x_9462:
[----:B------:R-:W-:Y:S01]  /*2e6e0*/  IMAD R35, R35, 0x8, R5 ;  /* 0x0000000823237824 */ /* 0x000fe200078e0205 */
[----:B------:R-:W-:-:S04]  /*2e6f0*/  SHF.L.U32 R0, R0, 0x1f, RZ ;  /* 0x0000001f00007819 */ /* 0x000fc800000006ff */
[----:B------:R-:W1:Y:S02]  /*2e700*/  SYNCS.PHASECHK.TRANS64.TRYWAIT P1, [R35+URZ+0x22840], R0 ;  /* 0x02284000230075a7 */ /* 0x000e64000802017f */
[----:B-1----:R-:W-:Y:S05]  /*2e710*/  @!P1 BRA `(.L_x_9463) ;  /* 0x0000008800dc9947 */ /* 0x002fea0003800000 */
.L_x_9800:
[----:B------:R-:W-:Y:S05]  /*2e720*/  @!P0 BRA `(.L_x_9464) ;  /* 0x0000000000048947 */ /* 0x000fea0003800000 */
[----:B------:R-:W-:Y:S01]  /*2e730*/  BPT.TRAP 0x1 ;  /* 0x000000040000795c */ /* 0x000fe20000300000 */
.L_x_9464:
[----:B------:R-:W2:Y:S02]  /*2e740*/  SYNCS.PHASECHK.TRANS64.TRYWAIT P1, [R3+URZ+0x22860], R2 ;  /* 0x02286002030075a7 */ /* 0x000ea4000802017f */
[----:B--2---:R-:W-:Y:S05]  /*2e750*/  @!P1 BRA `(.L_x_9465) ;  /* 0x0000008800e09947 */ /* 0x004fea0003800000 */
.L_x_9801:
[----:B------:R-:W-:Y:S05]  /*2e760*/  @!P0 BRA `(.L_x_9466) ;  /* 0x0000000000048947 */ /* 0x000fea0003800000 */
[----:B------:R-:W-:Y:S01]  /*2e770*/  BPT.TRAP 0x1 ;  /* 0x000000040000795c */ /* 0x000fe20000300000 */
.L_x_9466:
[----:B------:R-:W3:Y:S02]  /*2e780*/  SYNCS.PHASECHK.TRANS64.TRYWAIT P1, [R35+URZ+0x22860], R0 ;  /* 0x02286000230075a7 */ /* 0x000ee4000802017f */
[----:B---3--:R-:W-:Y:S05]  /*2e790*/  @!P1 BRA `(.L_x_9467) ;  /* 0x0000008800e49947 */ /* 0x008fea0003800000 */
.L_x_9802:
[----:B------:R-:W-:Y:S05]  /*2e7a0*/  @!P0 BRA `(.L_x_9468) ;  /* 0x0000000000048947 */ /* 0x000fea0003800000 */
[----:B------:R-:W-:Y:S01]  /*2e7b0*/  BPT.TRAP 0x1 ;  /* 0x000000040000795c */ /* 0x000fe20000300000 */
.L_x_9468:
[----:B------:R-:W4:Y:S02]  /*2e7c0*/  SYNCS.PHASECHK.TRANS64.TRYWAIT P1, [R3+URZ+0x22880], R2 ;  /* 0x02288002030075a7 */ /* 0x000f24000802017f */
[----:B----4-:R-:W-:Y:S05]  /*2e7d0*/  @!P1 BRA `(.L_x_9469) ;  /* 0x0000008800e89947 */ /* 0x010fea0003800000 */
.L_x_9803:
[----:B------:R-:W-:Y:S05]  /*2e7e0*/  @!P0 BRA `(.L_x_9470) ;  /* 0x0000000000048947 */ /* 0x000fea0003800000 */
[----:B------:R-:W-:Y:S01]  /*2e7f0*/  BPT.TRAP 0x1 ;  /* 0x000000040000795c */ /* 0x000fe20000300000 */
.L_x_9470:
[----:B------:R0:W0:Y:S02]  /*2e800*/  SYNCS.PHASECHK.TRANS64.TRYWAIT P0, [R35+URZ+0x22880], R0 ;  /* 0x02288000230075a7 */ /* 0x000024000800017f */
[----:B0-----:R-:W-:Y:S05]  /*2e810*/  @!P0 NANOSLEEP.SYNCS 0x989680 ;  /* 0x009896800000895d */ /* 0x001fea0003900000 */
[----:B------:R-:W0:Y:S02]  /*2e820*/  @!P0 SYNCS.PHASECHK.TRANS64 P0, [R35+URZ+0x22880], R0 ;  /* 0x02288000230085a7 */ /* 0x000e24000800007f */
[----:B0-----:R-:W-:Y:S05]  /*2e830*/  @!P0 BRA `(.L_x_9470) ;  /* 0xfffffffc00f08947 */ /* 0x001fea000383ffff */
.L_x_9064:
[----:B------:R-:W-:Y:S05]  /*2e840*/  BSYNC B8 ;  /* 0x0000000000087941 */ /* 0x000fea0003800000 */
.L_x_9061:
[----:B------:R-:W-:Y:S05]  /*2e850*/  EXIT ;  /* 0x000000000000794d */ /* 0x000fea0003800000 */
.L_x_9094:
[----:B-1----:R1:W2:Y:S02]  /*2e860*/  SYNCS.PHASECHK.TRANS64.TRYWAIT P6, [R86+URZ+0x22890], R98 ;  /* 0x02289062560075a7 */ /* 0x0022a400080c017f */
[----:B--2---:R-:W-:Y:S05]  /*2e870*/  @!P6 NANOSLEEP.SYNCS 0x989680 ;  /* 0x009896800000e95d */ /* 0x004fea0003900000 */
[----:B------:R-:W2:Y:S02]  /*2e880*/  @!P6 SYNCS.PHASECHK.TRANS64 P6, [R86+URZ+0x22890], R98 ;  /* 0x022890625600e5a7 */ /* 0x000ea400080c007f */
[----:B--2---:R-:W-:Y:S05]  /*2e890*/  @!P6 BRA `(.L_x_9094) ;  /* 0xfffffffc00f0e947 */ /* 0x004fea000383ffff */
[----:B------:R-:W-:Y:S05]  /*2e8a0*/  BRA `(.L_x_9471) ;  /* 0xfffffd4400fc7947 */ /* 0x000fea000383ffff */
.L_x_9095:
        /* <DEDUP_REMOVED lines=8> */
.L_x_9473:
[----:B------:R-:W-:Y:S05]  /*2e930*/  BSYNC B1 ;  /* 0x0000000000017941 */ /* 0x000fea0003800000 */
.L_x_9472:
        /* <DEDUP_REMOVED lines=8> */
.L_x_9474:
[----:B------:R-:W-:Y:S05]  /*2e9c0*/  BRA `(.L_x_9475) ;  /* 0xfffffd4400c87947 */ /* 0x000fea000383ffff */
.L_x_9104:
        /* <DEDUP_REMOVED lines=8> */
.L_x_9477:
[----:B------:R-:W-:Y:S05]  /*2ea50*/  BSYNC B1 ;  /* 0x0000000000017941 */ /* 0x000fea0003800000 */
.L_x_9476:
        /* <DEDUP_REMOVED lines=8> */
.L_x_9478:
[----:B------:R-:W-:Y:S05]  /*2eae0*/  BRA `(.L_x_9479) ;  /* 0xfffffd5400447947 */ /* 0x000fea000383ffff */
.L_x_9113:
[----:B------:R-:W-:Y:S01]  /*2eaf0*/  BSSY B1, `(.L_x_9480) ;  /* 0x0000008000017945 */ /* 0x000fe20003800000 */
[----:B------:R-:W-:Y:S02]  /*2eb00*/  IMAD.MOV.U32 R13, RZ, RZ, R100 ;  /* 0x000000ffff0d7224 */ /* 0x000fe400078e0064 */
[----:B------:R-:W-:Y:S02]  /*2eb10*/  IMAD.MOV.U32 R12, RZ, RZ, 0x2 ;  /* 0x00000002ff0c7424 */ /* 0x000fe400078e00ff */
[----:B0-----:R-:W-:Y:S02]  /*2eb20*/  IMAD.MOV.U32 R11, RZ, RZ, 0x1c1f ;  /* 0x00001c1fff0b7424 */ /* 0x001fe400078e00ff */
[----:B------:R-:W-:-:S07]  /*2eb30*/  IMAD.MOV.U32 R15, RZ, RZ, -0x1 ;  /* 0xffffffffff0f7424 */ /* 0x000fce00078e00ff */
[----:B-1234-:R-:W-:Y:S05]  /*2eb40*/  WARPSYNC.COLLECTIVE R15, `(.L_x_9481) ;  /* 0x000000000f087348 */ /* 0x01efea0003c00000 */
[----:B------:R0:W0:Y:S02]  /*2eb50*/  SHFL.IDX P6, R14, R13, R12, R11 ;  /* 0x0000000c0d0e7389 */ /* 0x00002400000c000b */
[----:B01234-:R-:W-:Y:S01]  /*2eb60*/  ENDCOLLECTIVE ;  /* 0x000000000000791b */ /* 0x01ffe20003800000 */
.L_x_9481:
[----:B------:R-:W-:Y:S05]  /*2eb70*/  BSYNC B1 ;  /* 0x0000000000017941 */ /* 0x000fea0003800000 */
.L_x_9480:
        /* <DEDUP_REMOVED lines=8> */
.L_x_9482:
[----:B------:R-:W-:Y:S05]  /*2ec00*/  BRA `(.L_x_9483) ;  /* 0xfffffd6000d07947 */ /* 0x000fea000383ffff */
.L_x_9123:
[----:B-1----:R1:W2:Y:S02]  /*2ec10*/  SYNCS.PHASECHK.TRANS64.TRYWAIT P3, [R86+URZ+0x22890], R98 ;  /* 0x02289062560075a7 */ /* 0x0022a4000806017f */
[----:B--2---:R-:W-:Y:S05]  /*2ec20*/  @!P3 NANOSLEEP.SYNCS 0x989680 ;  /* 0x009896800000b95d */ /* 0x004fea0003900000 */
[----:B------:R-:W2:Y:S02]  /*2ec30*/  @!P3 SYNCS.PHASECHK.TRANS64 P3, [R86+URZ+0x22890], R98 ;  /* 0x022890625600b5a7 */ /* 0x000ea4000806007f */
[----:B--2---:R-:W-:Y:S05]  /*2ec40*/  @!P3 BRA `(.L_x_9123) ;  /* 0xfffffffc00f0b947 */ /* 0x004fea000383ffff */
[----:B------:R-:W-:Y:S05]  /*2ec50*/  BRA `(.L_x_9484) ;  /* 0xfffffd74009c7947 */ /* 0x000fea000383ffff */
.L_x_9124:
        /* <DEDUP_REMOVED lines=8> */
.L_x_9486:
[----:B------:R-:W-:Y:S05]  /*2ece0*/  BSYNC B1 ;  /* 0x0000000000017941 */ /* 0x000fea0003800000 */
.L_x_9485:
        /* <DEDUP_REMOVED lines=8> */
.L_x_9487:
[----:B------:R-:W-:Y:S01]  /*2ed70*/  IMAD.MOV.U32 R101, RZ, RZ, R14 ;  /* 0x000000ffff657224 */ /* 0x000fe200078e000e */
[----:B------:R-:W-:Y:S06]  /*2ed80*/  BRA `(.L_x_9488) ;  /* 0xfffffd7400687947 */ /* 0x000fec000383ffff */
.L_x_9129:
        /* <DEDUP_REMOVED lines=8> */
.L_x_9490:
[----:B------:R-:W-:Y:S05]  /*2ee10*/  BSYNC B1 ;  /* 0x0000000000017941 */ /* 0x000fea0003800000 */
.L_x_9489:
        /* <DEDUP_REMOVED lines=8> */
.L_x_9491:
[----:B------:R-:W-:Y:S05]  /*2eea0*/  BRA `(.L_x_9492) ;  /* 0xfffffd8000f87947 */ /* 0x000fea000383ffff */
.L_x_9134:
        /* <DEDUP_REMOVED lines=8> */
.L_x_9494:
[----:B------:R-:W-:Y:S05]  /*2ef30*/  BSYNC B1 ;  /* 0x0000000000017941 */ /* 0x000fea0003800000 */
.L_x_9493:
        /* <DEDUP_REMOVED lines=8> */
.L_x_9495:
[----:B------:R-:W-:Y:S05]  /*2efc0*/  BRA `(.L_x_9496) ;  /* 0xfffffd9000a87947 */ /* 0x000fea000383ffff */
.L_x_9139:
[----:B0-----:R0:W1:Y:S02]  /*2efd0*/  SYNCS.PHASECHK.TRANS64.TRYWAIT P2, [R86+URZ+0x22890], R98 ;  /* 0x02289062560075a7 */ /* 0x001064000804017f */
[----:B-1----:R-:W-:Y:S05]  /*2efe0*/  @!P2 NANOSLEEP.SYNCS 0x989680 ;  /* 0x009896800000a95d */ /* 0x002fea0003900000 */
[----:B------:R-:W1:Y:S02]  /*2eff0*/  @!P2 SYNCS.PHASECHK.TRANS64 P2, [R86+URZ+0x22890], R98 ;  /* 0x022890625600a5a7 */ /* 0x000e64000804007f */
[----:B-1----:R-:W-:Y:S05]  /*2f000*/  @!P2 BRA `(.L_x_9139) ;  /* 0xfffffffc00f0a947 */ /* 0x002fea000383ffff */
[----:B------:R-:W-:Y:S05]  /*2f010*/  BRA `(.L_x_9497) ;  /* 0xfffffda000947947 */ /* 0x000fea000383ffff */
.L_x_9140:
        /* <DEDUP_REMOVED lines=8> */
.L_x_9499:
[----:B------:R-:W-:Y:S05]  /*2f0a0*/  BSYNC B1 ;  /* 0x0000000000017941 */ /* 0x000fea0003800000 */
.L_x_9498:
        /* <DEDUP_REMOVED lines=8> */
.L_x_9500:
[----:B------:R-:W-:Y:S05]  /*2f130*/  BRA `(.L_x_9501) ;  /* 0xfffffda000b47947 */ /* 0x000fea000383ffff */
.L_x_9143:
        /* <DEDUP_REMOVED lines=8> */
.L_x_9503:
[----:B------:R-:W-:Y:S05]  /*2f1c0*/  BSYNC B1 ;  /* 0x0000000000017941 */ /* 0x000fea0003800000 */
.L_x_9502:
        /* <DEDUP_REMOVED lines=8> */
.L_x_9504:
[----:B------:R-:W-:Y:S05]  /*2f250*/  BRA `(.L_x_9505) ;  /* 0xfffffda000b47947 */ /* 0x000fea000383ffff */
.L_x_9146:
[----:B------:R-:W-:Y:S01]  /*2f260*/  BSSY B1, `(.L_x_9506) ;  /* 0x0000008000017945 */ /* 0x000fe20003800000 */
[----:B------:R-:W-:Y:S02]  /*2f270*/  IMAD.MOV.U32 R13, RZ, RZ, R9 ;  /* 0x000000ffff0d7224 */ /* 0x000fe400078e0009 */
[----:B------:R-:W-:Y:S02]  /*2f280*/  IMAD.MOV.U32 R12, RZ, RZ, 0x2 ;  /* 0x00000002ff0c7424 */ /* 0x000fe400078e00ff */
[----:B------:R-:W-:Y:S02]  /*2f290*/  IMAD.MOV.U32 R11, RZ, RZ, 0x1c1f ;  /* 0x00001c1fff0b7424 */ /* 0x000fe400078e00ff */
[----:B---3--:R-:W-:-:S07]  /*2f2a0*/  IMAD.MOV.U32 R15, RZ, RZ, -0x1 ;  /* 0xffffffffff0f7424 */ /* 0x008fce00078e00ff */
[----:B012-4-:R-:W-:Y:S05]  /*2f2b0*/  WARPSYNC.COLLECTIVE R15, `(.L_x_9507) ;  /* 0x000000000f087348 */ /* 0x017fea0003c00000 */
[----:B------:R3:W0:Y:S02]  /*2f2c0*/  SHFL.IDX P6, R14, R13, R12, R11 ;  /* 0x0000000c0d0e7389 */ /* 0x00062400000c000b */
[----:B01234-:R-:W-:Y:S01]  /*2f2d0*/  ENDCOLLECTIVE ;  /* 0x000000000000791b */ /* 0x01ffe20003800000 */
.L_x_9507:
[----:B------:R-:W-:Y:S05]  /*2f2e0*/  BSYNC B1 ;  /* 0x0000000000017941 */ /* 0x000fea0003800000 */
.L_x_9506:
        /* <DEDUP_REMOVED lines=8> */
.L_x_9508:
[----:B------:R-:W-:Y:S05]  /*2f370*/  BRA `(.L_x_9509) ;  /* 0xfffffda000b87947 */ /* 0x000fea000383ffff */
.L_x_9150:
[----:B------:R0:W0:Y:S02]  /*2f380*/  SYNCS.PHASECHK.TRANS64.TRYWAIT P3, [R86+URZ+0x228b0], R98 ;  /* 0x0228b062560075a7 */ /* 0x000024000806017f */
[----:B0-----:R-:W-:Y:S05]  /*2f390*/  @!P3 NANOSLEEP.SYNCS 0x989680 ;  /* 0x009896800000b95d */ /* 0x001fea0003900000 */
[----:B------:R-:W0:Y:S02]  /*2f3a0*/  @!P3 SYNCS.PHASECHK.TRANS64 P3, [R86+URZ+0x228b0], R98 ;  /* 0x0228b0625600b5a7 */ /* 0x000e24000806007f */
[----:B0-----:R-:W-:Y:S05]  /*2f3b0*/  @!P3 BRA `(.L_x_9150) ;  /* 0xfffffffc00f0b947 */ /* 0x001fea000383ffff */
[----:B------:R-:W-:Y:S05]  /*2f3c0*/  BRA `(.L_x_9510) ;  /* 0xfffffda4002c7947 */ /* 0x000fea000383ffff */
.L_x_9170:
[----:B------:R-:W0:Y:S01]  /*2f3d0*/  S2R R4, SR_TID.X ;  /* 0x0000000000047919 */ /* 0x000e220000002100 */
[----:B------:R-:W-:Y:S01]  /*2f3e0*/  BSSY B0, `(.L_x_9511) ;  /* 0x000000c000007945 */ /* 0x000fe20003800000 */
[----:B------:R-:W-:Y:S02]  /*2f3f0*/  IMAD.MOV.U32 R12, RZ, RZ, RZ ;  /* 0x000000ffff0c7224 */ /* 0x000fe400078e00ff */
[----:B------:R-:W-:Y:S02]  /*2f400*/  IMAD.MOV.U32 R11, RZ, RZ, 0x1f ;  /* 0x0000001fff0b7424 */ /* 0x000fe400078e00ff */
[----:B------:R-:W-:Y:S02]  /*2f410*/  IMAD.MOV.U32 R15, RZ, RZ, -0x1 ;  /* 0xffffffffff0f7424 */ /* 0x000fe400078e00ff */
[----:B0-----:R-:W-:-:S05]  /*2f420*/  VIADD R5, R4, 0xffffff80 ;  /* 0xffffff8004057836 */ /* 0x001fca0000000000 */
[----:B------:R-:W-:-:S04]  /*2f430*/  SHF.R.S32.HI R4, RZ, 0x1f, R5 ;  /* 0x0000001fff047819 */ /* 0x000fc80000011405 */
[----:B------:R-:W-:-:S04]  /*2f440*/  LEA.HI R4, R4, R5, RZ, 0x7 ;  /* 0x0000000504047211 */ /* 0x000fc800078f38ff */
[----:B------:R-:W-:-:S05]  /*2f450*/  SHF.R.S32.HI R4, RZ, 0x7, R4 ;  /* 0x00000007ff047819 */ /* 0x000fca0000011404 */
[----:B------:R-:W-:-:S07]  /*2f460*/  IMAD.MOV.U32 R13, RZ, RZ, R4 ;  /* 0x000000ffff0d7224 */ /* 0x000fce00078e0004 */
[----:B-----5:R-:W-:Y:S05]  /*2f470*/  WARPSYNC.COLLECTIVE R15, `(.L_x_9512) ;  /* 0x000000000f087348 */ /* 0x020fea0003c00000 */
[----:B------:R0:W1:Y:S02]  /*2f480*/  SHFL.IDX P6, R14, R13, R12, R11 ;  /* 0x0000000c0d0e7389 */ /* 0x00006400000c000b */
[----:B01---5:R-:W-:Y:S01]  /*2f490*/  ENDCOLLECTIVE ;  /* 0x000000000000791b */ /* 0x023fe20003800000 */
.L_x_9512:
[----:B------:R-:W-:Y:S05]  /*2f4a0*/  BSYNC B0 ;  /* 0x0000000000007941 */ /* 0x000fea0003800000 */
.L_x_9511:
[----:B------:R-:W-:Y:S01]  /*2f4b0*/  IMAD.MOV.U32 R203, RZ, RZ, R14 ;  /* 0x000000ffffcb7224 */ /* 0x000fe200078e000e */
[----:B------:R-:W-:Y:S06]  /*2f4c0*/  BRA `(.L_x_9513) ;  /* 0xfffffdb400707947 */ /* 0x000fec000383ffff */
.L_x_9182:
        /* <DEDUP_REMOVED lines=8> */
.L_x_9515:
[----:B------:R-:W-:Y:S05]  /*2f550*/  BSYNC B1 ;  /* 0x0000000000017941 */ /* 0x000fea0003800000 */
.L_x_9514:
        /* <DEDUP_REMOVED lines=8> */
.L_x_9516:
[----:B------:R-:W-:Y:S02]  /*2f5e0*/  IMAD.MOV.U32 R13, RZ, RZ, R8 ;  /* 0x000000ffff0d7224 */ /* 0x000fe400078e0008 */
[----:B------:R-:W-:-:S07]  /*2f5f0*/  IMAD.MOV.U32 R3, RZ, RZ, R14 ;  /* 0x000000ffff037224 */ /* 0x000fce00078e000e */
[----:B------:R-:W-:Y:S05]  /*2f600*/  WARPSYNC.COLLECTIVE R15, `(.L_x_9517) ;  /* 0x000000000f087348 */ /* 0x000fea0003c00000 */
[----:B------:R0:W1:Y:S02]  /*2f610*/  SHFL.IDX P6, R14, R13, R12, R11 ;  /* 0x0000000c0d0e7389 */ /* 0x00006400000c000b */
[----:B01----:R-:W-:Y:S01]  /*2f620*/  ENDCOLLECTIVE ;  /* 0x000000000000791b */ /* 0x003fe20003800000 */
.L_x_9517:
[----:B------:R-:W-:Y:S02]  /*2f630*/  IMAD.MOV.U32 R13, RZ, RZ, R7 ;  /* 0x000000ffff0d7224 */ /* 0x000fe400078e0007 */
[----:B------:R-:W-:-:S07]  /*2f640*/  IMAD.MOV.U32 R4, RZ, RZ, R14 ;  /* 0x000000ffff047224 */ /* 0x000fce00078e000e */
[----:B------:R-:W-:Y:S05]  /*2f650*/  WARPSYNC.COLLECTIVE R15, `(.L_x_9518) ;  /* 0x000000000f087348 */ /* 0x000fea0003c00000 */
[----:B------:R0:W1:Y:S02]  /*2f660*/  SHFL.IDX P6, R14, R13, R12, R11 ;  /* 0x0000000c0d0e7389 */ /* 0x00006400000c000b */
[----:B01----:R-:W-:Y:S01]  /*2f670*/  ENDCOLLECTIVE ;  /* 0x000000000000791b */ /* 0x003fe20003800000 */
.L_x_9518:
[----:B------:R-:W-:Y:S05]  /*2f680*/  BRA `(.L_x_9519) ;  /* 0xfffffdb800e07947 */ /* 0x000fea000383ffff */
.L_x_9185:
[----:B------:R-:W-:Y:S01]  /*2f690*/  BSSY B1, `(.L_x_9520) ;  /* 0x0000008000017945 */ /* 0x000fe20003800000 */
[----:B------:R-:W-:Y:S02]  /*2f6a0*/  IMAD.MOV.U32 R13, RZ, RZ, R6 ;  /* 0x000000ffff0d7224 */ /* 0x000fe400078e0006 */
[----:B------:R-:W-:Y:S02]  /*2f6b0*/  IMAD.MOV.U32 R12, RZ, RZ, 0x1 ;  /* 0x00000001ff0c7424 */ /* 0x000fe400078e00ff */
[----:B------:R-:W-:Y:S02]  /*2f6c0*/  IMAD.MOV.U32 R11, RZ, RZ, 0x1c1f ;  /* 0x00001c1fff0b7424 */ /* 0x000fe400078e00ff */
[----:B------:R-:W-:-:S07]  /*2f6d0*/  IMAD.MOV.U32 R15, RZ, RZ, -0x1 ;  /* 0xffffffffff0f7424 */ /* 0x000fce00078e00ff */
[----:B0-2345:R-:W-:Y:S05]  /*2f6e0*/  WARPSYNC.COLLECTIVE R15, `(.L_x_9521) ;  /* 0x000000000f087348 */ /* 0x03dfea0003c00000 */
[----:B----4-:R1:W4:Y:S02]  /*2f6f0*/  SHFL.IDX P6, R14, R13, R12, R11 ;  /* 0x0000000c0d0e7389 */ /* 0x01032400000c000b */
[----:B012345:R-:W-:Y:S01]  /*2f700*/  ENDCOLLECTIVE ;  /* 0x000000000000791b */ /* 0x03ffe20003800000 */
.L_x_9521:
[----:B------:R-:W-:Y:S05]  /*2f710*/  BSYNC B1 ;  /* 0x0000000000017941 */ /* 0x000fea0003800000 */
.L_x_9520:
        /* <DEDUP_REMOVED lines=8> */
.L_x_9522:
[----:B------:R-:W-:Y:S02]  /*2f7a0*/  IMAD.MOV.U32 R13, RZ, RZ, R8 ;  /* 0x000000ffff0d7224 */ /* 0x000fe400078e0008 */
[----:B------:R-:W-:-:S07]  /*2f7b0*/  IMAD.MOV.U32 R3, RZ, RZ, R14 ;  /* 0x000000ffff037224 */ /* 0x000fce00078e000e */
[----:B------:R-:W-:Y:S05]  /*2f7c0*/  WARPSYNC.COLLECTIVE R15, `(.L_x_9523) ;  /* 0x000000000f087348 */ /* 0x000fea0003c00000 */
[----:B------:R0:W1:Y:S02]  /*2f7d0*/  SHFL.IDX P6, R14, R13, R12, R11 ;  /* 0x0000000c0d0e7389 */ /* 0x00006400000c000b */
[----:B01----:R-:W-:Y:S01]  /*2f7e0*/  ENDCOLLECTIVE ;  /* 0x000000000000791b */ /* 0x003fe20003800000 */
.L_x_9523:
[----:B------:R-:W-:Y:S02]  /*2f7f0*/  IMAD.MOV.U32 R13, RZ, RZ, R7 ;  /* 0x000000ffff0d7224 */ /* 0x000fe400078e0007 */
[----:B------:R-:W-:-:S07]  /*2f800*/  IMAD.MOV.U32 R4, RZ, RZ, R14 ;  /* 0x000000ffff047224 */ /* 0x000fce00078e000e */
[----:B------:R-:W-:Y:S05]  /*2f810*/  WARPSYNC.COLLECTIVE R15, `(.L_x_9524) ;  /* 0x000000000f087348 */ /* 0x000fea0003c00000 */
[----:B------:R0:W1:Y:S02]  /*2f820*/  SHFL.IDX P6, R14, R13, R12, R11 ;  /* 0x0000000c0d0e7389 */ /* 0x00006400000c000b */
[----:B01----:R-:W-:Y:S01]  /*2f830*/  ENDCOLLECTIVE ;  /* 0x000000000000791b */ /* 0x003fe20003800000 */
.L_x_9524:
[----:B------:R-:W-:Y:S05]  /*2f840*/  BRA `(.L_x_9525) ;  /* 0xfffffdbc00007947 */ /* 0x000fea000383ffff */
.L_x_9189:
[----:B0-----:R0:W1:Y:S02]  /*2f850*/  SYNCS.PHASECHK.TRANS64.TRYWAIT P0, [R17+URZ+0x22800], R38 ;  /* 0x02280026110075a7 */ /* 0x001064000800017f */
[----:B-1----:R-:W-:Y:S05]  /*2f860*/  @!P0 NANOSLEEP.SYNCS 0x989680 ;  /* 0x009896800000895d */ /* 0x002fea0003900000 */
[----:B------:R-:W1:Y:S02]  /*2f870*/  @!P0 SYNCS.PHASECHK.TRANS64 P0, [R17+URZ+0x22800], R38 ;  /* 0x02280026110085a7 */ /* 0x000e64000800007f */
[----:B-1----:R-:W-:Y:S05]  /*2f880*/  @!P0 BRA `(.L_x_9189) ;  /* 0xfffffffc00f08947 */ /* 0x002fea000383ffff */
[----:B------:R-:W-:Y:S05]  /*2f890*/  BRA `(.L_x_9526) ;  /* 0xfffffdbc00a47947 */ /* 0x000fea000383ffff */
.L_x_9197:
[----:B------:R-:W0:Y:S01]  /*2f8a0*/  LDC R41, c[0x0][0x3f4] ;  /* 0x0000fd00ff297b82 */ /* 0x000e220000000800 */
        /* <DEDUP_REMOVED lines=8> */
.L_x_9528:
[----:B------:R-:W-:Y:S05]  /*2f930*/  BSYNC B1 ;  /* 0x0000000000017941 */ /* 0x000fea0003800000 */
.L_x_9527:
[----:B------:R-:W-:Y:S01]  /*2f940*/  IMAD.MOV.U32 R13, RZ, RZ, R35 ;  /* 0x000000ffff0d7224 */ /* 0x000fe200078e0023 */
[----:B------:R-:W-:Y:S01]  /*2f950*/  ISETP.GE.AND P0, PT, R18, R41, PT ;  /* 0x000000291200720c */ /* 0x000fe20003f06270 */
[----:B------:R-:W-:Y:S02]  /*2f960*/  IMAD.MOV.U32 R12, RZ, RZ, RZ ;  /* 0x000000ffff0c7224 */ /* 0x000fe400078e00ff */
[----:B------:R-:W-:Y:S02]  /*2f970*/  IMAD.MOV.U32 R11, RZ, RZ, 0x1c1f ;  /* 0x00001c1fff0b7424 */ /* 0x000fe400078e00ff */
[----:B------:R-:W-:Y:S02]  /*2f980*/  IMAD.MOV.U32 R15, RZ, RZ, -0x1 ;  /* 0xffffffffff0f7424 */ /* 0x000fe400078e00ff */
[----:B------:R-:W-:Y:S02]  /*2f990*/  IMAD.MOV.U32 R3, RZ, RZ, R14 ;  /* 0x000000ffff037224 */ /* 0x000fe400078e000e */
[----:B------:R-:W-:-:S07]  /*2f9a0*/  IMAD R39, R197, R10, RZ ;  /* 0x0000000ac5277224 */ /* 0x000fce00078e02ff */
[----:B------:R-:W-:Y:S05]  /*2f9b0*/  WARPSYNC.COLLECTIVE R15, `(.L_x_9529) ;  /* 0x000000000f087348 */ /* 0x000fea0003c00000 */
[----:B------:R0:W1:Y:S02]  /*2f9c0*/  SHFL.IDX P6, R14, R13, R12, R11 ;  /* 0x0000000c0d0e7389 */ /* 0x00006400000c000b */
[----:B01----:R-:W-:Y:S01]  /*2f9d0*/  ENDCOLLECTIVE ;  /* 0x000000000000791b */ /* 0x003fe20003800000 */
.L_x_9529:
[----:B------:R-:W-:Y:S01]  /*2f9e0*/  ISETP.GE.OR P1, PT, R36, R39, P0 ;  /* 0x000000272400720c */ /* 0x000fe20000726670 */
[----:B------:R-:W-:Y:S02]  /*2f9f0*/  IMAD.MOV.U32 R13, RZ, RZ, R37 ;  /* 0x000000ffff0d7224 */ /* 0x000fe400078e0025 */
[----:B------:R-:W-:-:S10]  /*2fa00*/  IMAD.MOV.U32 R5, RZ, RZ, R14 ;  /* 0x000000ffff057224 */ /* 0x000fd400078e000e */
[----:B------:R-:W-:Y:S05]  /*2fa10*/  WARPSYNC.COLLECTIVE R15, `(.L_x_9530) ;  /* 0x000000000f087348 */ /* 0x000fea0003c00000 */
[----:B------:R0:W1:Y:S02]  /*2fa20*/  SHFL.IDX P6, R14, R13, R12, R11 ;  /* 0x0000000c0d0e7389 */ /* 0x00006400000c000b */
[----:B01----:R-:W-:Y:S01]  /*2fa30*/  ENDCOLLECTIVE ;  /* 0x000000000000791b */ /* 0x003fe20003800000 */
.L_x_9530:
[----:B------:R-:W-:-:S05]  /*2fa40*/  @!P1 IADD3 R0, P2, R18, R5, RZ ;  /* 0x0000000512009210 */ /* 0x000fca0007f5e0ff */
[----:B------:R-:W-:Y:S02]  /*2fa50*/  @!P1 IMAD.X R5, R3, 0x1, R19, P2 ;  /* 0x0000000103059824 */ /* 0x000fe400010e0613 */
[----:B------:R-:W-:Y:S02]  /*2fa60*/  @!P1 IMAD.MOV.U32 R4, RZ, RZ, R0 ;  /* 0x000000ffff049224 */ /* 0x000fe400078e0000 */
[----:B------:R-:W-:Y:S02]  /*2fa70*/  IMAD.MOV.U32 R13, RZ, RZ, R9 ;  /* 0x000000ffff0d7224 */ /* 0x000fe400078e0009 */
[----:B------:R-:W-:-:S07]  /*2fa80*/  IMAD.MOV.U32 R7, RZ, RZ, R14 ;  /* 0x000000ffff077224 */ /* 0x000fce00078e000e */
[----:B------:R-:W-:Y:S05]  /*2fa90*/  WARPSYNC.COLLECTIVE R15, `(.L_x_9531) ;  /* 0x000000000f087348 */ /* 0x000fea0003c00000 */
[----:B------:R0:W1:Y:S02]  /*2faa0*/  SHFL.IDX P6, R14, R13, R12, R11 ;  /* 0x0000000c0d0e7389 */ /* 0x00006400000c000b */
[----:B01----:R-:W-:Y:S01]  /*2fab0*/  ENDCOLLECTIVE ;  /* 0x000000000000791b */ /* 0x003fe20003800000 */
.L_x_9531:
[----:B------:R-:W-:-:S05]  /*2fac0*/  @!P1 IADD3 R14, P3, R18, R14, RZ ;  /* 0x0000000e120e9210 */ /* 0x000fca0007f7e0ff */
[----:B------:R-:W-:Y:S02]  /*2fad0*/  @!P1 IMAD.X R3, R7, 0x1, R19, P3 ;  /* 0x0000000107039824 */ /* 0x000fe400018e0613 */
[----:B------:R-:W-:Y:S01]  /*2fae0*/  @!P1 IMAD.MOV.U32 R24, RZ, RZ, R14 ;  /* 0x000000ffff189224 */ /* 0x000fe200078e000e */
[----:B------:R-:W5:Y:S01]  /*2faf0*/  @!P1 LD.E.128 R4, desc[UR60][R4.64] ;  /* 0x0000003c04049980 */ /* 0x000f62000c101d00 */
[----:B------:R-:W-:-:S06]  /*2fb00*/  @!P1 IMAD.MOV.U32 R25, RZ, RZ, R3 ;  /* 0x000000ffff199224 */ /* 0x000fcc00078e0003 */
[----:B------:R-:W5:Y:S01]  /*2fb10*/  @!P1 LD.E.128 R24, desc[UR60][R24.64] ;  /* 0x0000003c18189980 */ /* 0x000f62000c101d00 */
[----:B------:R-:W-:Y:S01]  /*2fb20*/  IMAD.MOV.U32 R13, RZ, RZ, R8 ;  /* 0x000000ffff0d7224 */ /* 0x000fe200078e0008 */
[----:B------:R-:W-:Y:S01]  /*2fb30*/  CS2R R32, SRZ ;  /* 0x0000000000207805 */ /* 0x000fe2000001ff00 */
[----:B------:R-:W-:Y:S01]  /*2fb40*/  IMAD.MOV.U32 R12, RZ, RZ, 0x1 ;  /* 0x00000001ff0c7424 */ /* 0x000fe200078e00ff */
[----:B------:R-:W-:Y:S02]  /*2fb50*/  CS2R R30, SRZ ;  /* 0x00000000001e7805 */ /* 0x000fe4000001ff00 */
[----:B------:R-:W-:Y:S02]  /*2fb60*/  CS2R R28, SRZ ;  /* 0x00000000001c7805 */ /* 0x000fe4000001ff00 */
[----:B------:R-:W-:-:S07]  /*2fb70*/  CS2R R20, SRZ ;  /* 0x0000000000147805 */ /* 0x000fce000001ff00 */
[----:B-----5:R-:W-:Y:S05]  /*2fb80*/  WARPSYNC.COLLECTIVE R15, `(.L_x_9532) ;  /* 0x000000000f087348 */ /* 0x020fea0003c00000 */
[----:B------:R0:W1:Y:S02]  /*2fb90*/  SHFL.IDX P6, R14, R13, R12, R11 ;  /* 0x0000000c0d0e7389 */ /* 0x00006400000c000b */
[----:B01---5:R-:W-:Y:S01]  /*2fba0*/  ENDCOLLECTIVE ;  /* 0x000000000000791b */ /* 0x023fe20003800000 */
.L_x_9532:
[----:B------:R-:W-:Y:S02]  /*2fbb0*/  IMAD.MOV.U32 R13, RZ, RZ, R35 ;  /* 0x000000ffff0d7224 */ /* 0x000fe400078e0023 */
[----:B------:R-:W-:-:S07]  /*2fbc0*/  IMAD.MOV.U32 R3, RZ, RZ, R14 ;  /* 0x000000ffff037224 */ /* 0x000fce00078e000e */
[----:B------:R-:W-:Y:S05]  /*2fbd0*/  WARPSYNC.COLLECTIVE R15, `(.L_x_9533) ;  /* 0x000000000f087348 */ /* 0x000fea0003c00000 */
[----:B------:R0:W1:Y:S02]  /*2fbe0*/  SHFL.IDX P6, R14, R13, R12, R11 ;  /* 0x0000000c0d0e7389 */ /* 0x00006400000c000b */
[----:B01----:R-:W-:Y:S01]  /*2fbf0*/  ENDCOLLECTIVE ;  /* 0x000000000000791b */ /* 0x003fe20003800000 */
.L_x_9533:
[----:B------:R-:W-:Y:S02]  /*2fc00*/  IMAD.MOV.U32 R13, RZ, RZ, R37 ;  /* 0x000000ffff0d7224 */ /* 0x000fe400078e0025 */
[----:B------:R-:W-:-:S07]  /*2fc10*/  IMAD.MOV.U32 R35, RZ, RZ, R14 ;  /* 0x000000ffff237224 */ /* 0x000fce00078e000e */
[----:B------:R-:W-:Y:S05]  /*2fc20*/  WARPSYNC.COLLECTIVE R15, `(.L_x_9534) ;  /* 0x000000000f087348 */ /* 0x000fea0003c00000 */
[----:B------:R0:W1:Y:S02]  /*2fc30*/  SHFL.IDX P6, R14, R13, R12, R11 ;  /* 0x0000000c0d0e7389 */ /* 0x00006400000c000b */
[----:B01----:R-:W-:Y:S01]  /*2fc40*/  ENDCOLLECTIVE ;  /* 0x000000000000791b */ /* 0x003fe20003800000 */
.L_x_9534:
[----:B------:R-:W-:Y:S02]  /*2fc50*/  IMAD.MOV.U32 R13, RZ, RZ, R9 ;  /* 0x000000ffff0d7224 */ /* 0x000fe400078e0009 */
[----:B------:R-:W-:-:S07]  /*2fc60*/  IMAD.MOV.U32 R37, RZ, RZ, R14 ;  /* 0x000000ffff257224 */ /* 0x000fce00078e000e */
[----:B------:R-:W-:Y:S05]  /*2fc70*/  WARPSYNC.COLLECTIVE R15, `(.L_x_9535) ;  /* 0x000000000f087348 */ /* 0x000fea0003c00000 */
[----:B------:R0:W1:Y:S02]  /*2fc80*/  SHFL.IDX P6, R14, R13, R12, R11 ;  /* 0x0000000c0d0e7389 */ /* 0x00006400000c000b */
[----:B01----:R-:W-:Y:S01]  /*2fc90*/  ENDCOLLECTIVE ;  /* 0x000000000000791b */ /* 0x003fe20003800000 */
.L_x_9535:
[----:B------:R-:W-:Y:S02]  /*2fca0*/  @!P1 IMAD.MOV.U32 R32, RZ, RZ, R4 ;  /* 0x000000ffff209224 */ /* 0x000fe400078e0004 */
[----:B------:R-:W-:Y:S01]  /*2fcb0*/  @!P1 IMAD.MOV.U32 R33, RZ, RZ, R5 ;  /* 0x000000ffff219224 */ /* 0x000fe200078e0005 */
[----:B------:R-:W-:Y:S01]  /*2fcc0*/  CS2R R4, SRZ ;  /* 0x0000000000047805 */ /* 0x000fe2000001ff00 */
[----:B------:R-:W-:Y:S02]  /*2fcd0*/  @!P1 IMAD.MOV.U32 R30, RZ, RZ, R6 ;  /* 0x000000ffff1e9224 */ /* 0x000fe400078e0006 */
[----:B------:R-:W-:Y:S02]  /*2fce0*/  @!P1 IMAD.MOV.U32 R31, RZ, RZ, R7 ;  /* 0x000000ffff1f9224 */ /* 0x000fe400078e0007 */
[----:B------:R-:W-:Y:S02]  /*2fcf0*/  @!P1 IMAD.MOV.U32 R28, RZ, RZ, R24 ;  /* 0x000000ffff1c9224 */ /* 0x000fe400078e0018 */
[----:B------:R-:W-:-:S02]  /*2fd00*/  @!P1 IMAD.MOV.U32 R29, RZ, RZ, R25 ;  /* 0x000000ffff1d9224 */ /* 0x000fc400078e0019 */
[----:B------:R-:W-:Y:S02]  /*2fd10*/  @!P1 IMAD.MOV.U32 R20, RZ, RZ, R26 ;  /* 0x000000ffff149224 */ /* 0x000fe400078e001a */
[----:B------:R-:W-:Y:S01]  /*2fd20*/  @!P1 IMAD.MOV.U32 R21, RZ, RZ, R27 ;  /* 0x000000ffff159224 */ /* 0x000fe200078e001b */
[----:B------:R-:W-:Y:S06]  /*2fd30*/  BRA `(.L_x_9536) ;  /* 0xfffffddc00687947 */ /* 0x000fec000383ffff */
.L_x_9201:
[----:B0-----:R0:W1:Y:S02]  /*2fd40*/  SYNCS.PHASECHK.TRANS64.TRYWAIT P1, [R17+URZ+0x22800], R0 ;  /* 0x02280000110075a7 */ /* 0x001064000802017f */
[----:B-1----:R-:W-:Y:S05]  /*2fd50*/  @!P1 NANOSLEEP.SYNCS 0x989680 ;  /* 0x009896800000995d */ /* 0x002fea0003900000 */
[----:B------:R-:W1:Y:S02]  /*2fd60*/  @!P1 SYNCS.PHASECHK.TRANS64 P1, [R17+URZ+0x22800], R0 ;  /* 0x02280000110095a7 */ /* 0x000e64000802007f */
[----:B-1----:R-:W-:Y:S05]  /*2fd70*/  @!P1 BRA `(.L_x_9201) ;  /* 0xfffffffc00f09947 */ /* 0x002fea000383ffff */
[----:B------:R-:W-:Y:S05]  /*2fd80*/  BRA `(.L_x_9537) ;  /* 0xfffffddc00c87947 */ /* 0x000fea000383ffff */
.L_x_9207:
[----:B0-----:R0:W2:Y:S02]  /*2fd90*/  SYNCS.PHASECHK.TRANS64.TRYWAIT P1, [R14+URZ+0x22830], R3 ;  /* 0x022830030e0075a7 */ /* 0x0010a4000802017f */
[----:B--2---:R-:W-:Y:S05]  /*2fda0*/  @!P1 NANOSLEEP.SYNCS 0x989680 ;  /* 0x009896800000995d */ /* 0x004fea0003900000 */
[----:B------:R-:W2:Y:S02]  /*2fdb0*/  @!P1 SYNCS.PHASECHK.TRANS64 P1, [R14+URZ+0x22830], R3 ;  /* 0x022830030e0095a7 */ /* 0x000ea4000802007f */
[----:B--2---:R-:W-:Y:S05]  /*2fdc0*/  @!P1 BRA `(.L_x_9207) ;  /* 0xfffffffc00f09947 */ /* 0x004fea000383ffff */
[----:B------:R-:W-:Y:S05]  /*2fdd0*/  BRA `(.L_x_9206) ;  /* 0xfffffdfc00ec7947 */ /* 0x000fea000383ffff */
.L_x_9226:
[----:B-1----:R1:W2:Y:S02]  /*2fde0*/  SYNCS.PHASECHK.TRANS64.TRYWAIT P2, [R21+URZ+0x22830], R20 ;  /* 0x02283014150075a7 */ /* 0x0022a4000804017f */
[----:B--2---:R-:W-:Y:S05]  /*2fdf0*/  @!P2 NANOSLEEP.SYNCS 0x989680 ;  /* 0x009896800000a95d */ /* 0x004fea0003900000 */
[----:B------:R-:W2:Y:S02]  /*2fe00*/  @!P2 SYNCS.PHASECHK.TRANS64 P2, [R21+URZ+0x22830], R20 ;  /* 0x022830141500a5a7 */ /* 0x000ea4000804007f */
[----:B--2---:R-:W-:Y:S05]  /*2fe10*/  @!P2 BRA `(.L_x_9226) ;  /* 0xfffffffc00f0a947 */ /* 0x004fea000383ffff */
[----:B------:R-:W-:Y:S05]  /*2fe20*/  BRA `(.L_x_9225) ;  /* 0xfffffe4400187947 */ /* 0x000fea000383ffff */
.L_x_9230:
[----:B-1----:R1:W2:Y:S02]  /*2fe30*/  SYNCS.PHASECHK.TRANS64.TRYWAIT P1, [R21+URZ+0x22850], R20 ;  /* 0x02285014150075a7 */ /* 0x0022a4000802017f */
[----:B--2---:R-:W-:Y:S05]  /*2fe40*/  @!P1 NANOSLEEP.SYNCS 0x989680 ;  /* 0x009896800000995d */ /* 0x004fea0003900000 */
[----:B------:R-:W2:Y:S02]  /*2fe50*/  @!P1 SYNCS.PHASECHK.TRANS64 P1, [R21+URZ+0x22850], R20 ;  /* 0x02285014150095a7 */ /* 0x000ea4000802007f */
[----:B--2---:R-:W-:Y:S05]  /*2fe60*/  @!P1 BRA `(.L_x_9230) ;  /* 0xfffffffc00f09947 */ /* 0x004fea000383ffff */
[----:B------:R-:W-:Y:S05]  /*2fe70*/  BRA `(.L_x_9227) ;  /* 0xfffffe5000307947 */ /* 0x000fea000383ffff */
.L_x_9251:
[----:B-1----:R1:W2:Y:S02]  /*2fe80*/  SYNCS.PHASECHK.TRANS64.TRYWAIT P2, [R0+URZ+0x22830], R3 ;  /* 0x02283003000075a7 */ /* 0x0022a4000804017f */
[----:B--2---:R-:W-:Y:S05]  /*2fe90*/  @!P2 NANOSLEEP.SYNCS 0x989680 ;  /* 0x009896800000a95d */ /* 0x004fea0003900000 */
[----:B------:R-:W2:Y:S02]  /*2fea0*/  @!P2 SYNCS.PHASECHK.TRANS64 P2, [R0+URZ+0x22830], R3 ;  /* 0x022830030000a5a7 */ /* 0x000ea4000804007f */
[----:B--2---:R-:W-:Y:S05]  /*2feb0*/  @!P2 BRA `(.L_x_9251) ;  /* 0xfffffffc00f0a947 */ /* 0x004fea000383ffff */
[----:B------:R-:W-:Y:S05]  /*2fec0*/  BRA `(.L_x_9250) ;  /* 0xfffffe90005c7947 */ /* 0x000fea000383ffff */
.L_x_9255:
[----:B-1----:R1:W2:Y:S02]  /*2fed0*/  SYNCS.PHASECHK.TRANS64.TRYWAIT P1, [R3+URZ+0x22850], R0 ;  /* 0x02285000030075a7 */ /* 0x0022a4000802017f */
[----:B--2---:R-:W-:Y:S05]  /*2fee0*/  @!P1 NANOSLEEP.SYNCS 0x989680 ;  /* 0x009896800000995d */ /* 0x004fea0003900000 */
[----:B------:R-:W2:Y:S02]  /*2fef0*/  @!P1 SYNCS.PHASECHK.TRANS64 P1, [R3+URZ+0x22850], R0 ;  /* 0x02285000030095a7 */ /* 0x000ea4000802007f */
[----:B--2---:R-:W-:Y:S05]  /*2ff00*/  @!P1 BRA `(.L_x_9255) ;  /* 0xfffffffc00f09947 */ /* 0x004fea000383ffff */
[----:B------:R-:W-:Y:S05]  /*2ff10*/  BRA `(.L_x_9252) ;  /* 0xfffffe9c00807947 */ /* 0x000fea000383ffff */
.L_x_9264:
[----:B-1----:R1:W2:Y:S02]  /*2ff20*/  SYNCS.PHASECHK.TRANS64.TRYWAIT P2, [R0+URZ+0x22830], R3 ;  /* 0x02283003000075a7 */ /* 0x0022a4000804017f */
[----:B--2---:R-:W-:Y:S05]  /*2ff30*/  @!P2 NANOSLEEP.SYNCS 0x989680 ;  /* 0x009896800000a95d */ /* 0x004fea0003900000 */
[----:B------:R-:W2:Y:S02]  /*2ff40*/  @!P2 SYNCS.PHASECHK.TRANS64 P2, [R0+URZ+0x22830], R3 ;  /* 0x022830030000a5a7 */ /* 0x000ea4000804007f */
[----:B--2---:R-:W-:Y:S05]  /*2ff50*/  @!P2 BRA `(.L_x_9264) ;  /* 0xfffffffc00f0a947 */ /* 0x004fea000383ffff */
[----:B------:R-:W-:Y:S05]  /*2ff60*/  BRA `(.L_x_9263) ;  /* 0xfffffebc00b47947 */ /* 0x000fea000383ffff */
.L_x_9268:
[----:B-1----:R1:W2:Y:S02]  /*2ff70*/  SYNCS.PHASECHK.TRANS64.TRYWAIT P1, [R3+URZ+0x22850], R0 ;  /* 0x02285000030075a7 */ /* 0x0022a4000802017f */
[----:B--2---:R-:W-:Y:S05]  /*2ff80*/  @!P1 NANOSLEEP.SYNCS 0x989680 ;  /* 0x009896800000995d */ /* 0x004fea0003900000 */
[----:B------:R-:W2:Y:S02]  /*2ff90*/  @!P1 SYNCS.PHASECHK.TRANS64 P1, [R3+URZ+0x22850], R0 ;  /* 0x02285000030095a7 */ /* 0x000ea4000802007f */
[----:B--2---:R-:W-:Y:S05]  /*2ffa0*/  @!P1 BRA `(.L_x_9268) ;  /* 0xfffffffc00f09947 */ /* 0x004fea000383ffff */
[----:B------:R-:W-:Y:S05]  /*2ffb0*/  BRA `(.L_x_9265) ;  /* 0xfffffec800d87947 */ /* 0x000fea000383ffff */
.L_x_9283:
[----:B-1----:R1:W2:Y:S02]  /*2ffc0*/  SYNCS.PHASECHK.TRANS64.TRYWAIT P1, [R13+URZ+0x22850], R4 ;  /* 0x022850040d0075a7 */ /* 0x0022a4000802017f */
[----:B--2---:R-:W-:Y:S05]  /*2ffd0*/  @!P1 NANOSLEEP.SYNCS 0x989680 ;  /* 0x009896800000995d */ /* 0x004fea0003900000 */
[----:B------:R-:W2:Y:S02]  /*2ffe0*/  @!P1 SYNCS.PHASECHK.TRANS64 P1, [R13+URZ+0x22850], R4 ;  /* 0x022850040d0095a7 */ /* 0x000ea4000802007f */
[----:B--2---:R-:W-:Y:S05]  /*2fff0*/  @!P1 BRA `(.L_x_9283) ;  /* 0xfffffffc00f09947 */ /* 0x004fea000383ffff */
[----:B------:R-:W-:Y:S05]  /*30000*/  BRA `(.L_x_9282) ;  /* 0xffffff08002c7947 */ /* 0x000fea000383ffff */
.L_x_9287:
[----:B------:R-:W-:Y:S01]  /*30010*/  SEL R136, R21, R100, P0 ;  /* 0x0000006415887207 */ /* 0x000fe20000000000 */
[----:B------:R-:W-:Y:S01]  /*30020*/  IMAD.MOV.U32 R11, RZ, RZ, 0x1c1f ;  /* 0x00001c1fff0b7424 */ /* 0x000fe200078e00ff */
[----:B------:R-:W-:Y:S01]  /*30030*/  SEL R82, R100, R21, P0 ;  /* 0x0000001564527207 */ /* 0x000fe20000000000 */
[----:B------:R-:W-:Y:S01]  /*30040*/  IMAD.MOV.U32 R15, RZ, RZ, -0x1 ;  /* 0xffffffffff0f7424 */ /* 0x000fe200078e00ff */
[----:B------:R-:W-:Y:S02]  /*30050*/  SEL R100, R48, R103, P0 ;  /* 0x0000006730647207 */ /* 0x000fe40000000000 */
[----:B------:R-:W-:Y:S02]  /*30060*/  SEL R36, R103, R48, P0 ;  /* 0x0000003067247207 */ /* 0x000fe40000000000 */
[----:B------:R-:W-:Y:S02]  /*30070*/  SEL R122, R66, R33, P0 ;  /* 0x00000021427a7207 */ /* 0x000fe40000000000 */
[----:B------:R-:W-:-:S02]  /*30080*/  SEL R48, R33, R66, P0 ;  /* 0x0000004221307207 */ /* 0x000fc40000000000 */
[----:B------:R-:W-:Y:S02]  /*30090*/  SEL R66, R12, R59, P0 ;  /* 0x0000003b0c427207 */ /* 0x000fe40000000000 */
[----:B------:R-:W-:Y:S01]  /*300a0*/  SEL R34, R59, R12, P0 ;  /* 0x0000000c3b227207 */ /* 0x000fe20000000000 */
[----:B------:R-:W-:Y:S01]  /*300b0*/  IMAD.MOV.U32 R12, RZ, RZ, R7 ;  /* 0x000000ffff0c7224 */ /* 0x000fe200078e0007 */
[----:B------:R-:W-:Y:S02]  /*300c0*/  LOP3.LUT R5, R7, 0x2, RZ, 0x3c, !PT ;  /* 0x0000000207057812 */ /* 0x000fe400078e3cff */
[----:B------:R-:W-:-:S07]  /*300d0*/  SEL R138, R107, R92, P0 ;  /* 0x0000005c6b8a7207 */ /* 0x000fce0000000000 */
[----:B-12---:R-:W-:Y:S05]  /*300e0*/  WARPSYNC.COLLECTIVE R15, `(.L_x_9538) ;  /* 0x000000000f087348 */ /* 0x006fea0003c00000 */
[----:B------:R0:W3:Y:S02]  /*300f0*/  SHFL.IDX P6, R14, R13, R12, R11 ;  /* 0x0000000c0d0e7389 */ /* 0x0000e400000c000b */
[----:B0123--:R-:W-:Y:S01]  /*30100*/  ENDCOLLECTIVE ;  /* 0x000000000000791b */ /* 0x00ffe20003800000 */
.L_x_9538:
        /* <DEDUP_REMOVED lines=18> */
.L_x_9539:
        /* <DEDUP_REMOVED lines=19> */
.L_x_9540:
        /* <DEDUP_REMOVED lines=18> */
.L_x_9541:
        /* <DEDUP_REMOVED lines=19> */
.L_x_9542:
[----:B------:R-:W-:Y:S01]  /*305b0*/  SEL R21, R2, R21, P0 ;  /* 0x0000001502157207 */ /* 0x000fe20000000000 */
[----:B------:R-:W-:Y:S02]  /*305c0*/  IMAD.MOV.U32 R13, RZ, RZ, R136 ;  /* 0x000000ffff0d7224 */ /* 0x000fe400078e0088 */
[----:B------:R-:W-:-:S07]  /*305d0*/  IMAD.MOV.U32 R29, RZ, RZ, R14 ;  /* 0x000000ffff1d7224 */ /* 0x000fce00078e000e */
[----:B------:R-:W-:Y:S05]  /*305e0*/  WARPSYNC.COLLECTIVE R15, `(.L_x_9543) ;  /* 0x000000000f087348 */ /* 0x000fea0003c00000 */
[----:B------:R0:W1:Y:S02]  /*305f0*/  SHFL.IDX P6, R14, R13, R12, R11 ;  /* 0x0000000c0d0e7389 */ /* 0x00006400000c000b */
[----:B01----:R-:W-:Y:S01]  /*30600*/  ENDCOLLECTIVE ;  /* 0x000000000000791b */ /* 0x003fe20003800000 */
.L_x_9543:
[----:B------:R-:W-:Y:S02]  /*30610*/  IMAD.MOV.U32 R13, RZ, RZ, R92 ;  /* 0x000000ffff0d7224 */ /* 0x000fe400078e005c */
[----:B------:R-:W-:Y:S02]  /*30620*/  IMAD.MOV.U32 R12, RZ, RZ, R5 ;  /* 0x000000ffff0c7224 */ /* 0x000fe400078e0005 */
[----:B------:R-:W-:-:S07]  /*30630*/  IMAD.MOV.U32 R31, RZ, RZ, R14 ;  /* 0x000000ffff1f7224 */ /* 0x000fce00078e000e */
[----:B------:R-:W-:Y:S05]  /*30640*/  WARPSYNC.COLLECTIVE R15, `(.L_x_9544) ;  /* 0x000000000f087348 */ /* 0x000fea0003c00000 */
[----:B------:R0:W1:Y:S02]  /*30650*/  SHFL.IDX P6, R14, R13, R12, R11 ;  /* 0x0000000c0d0e7389 */ /* 0x00006400000c000b */
[----:B01----:R-:W-:Y:S01]  /*30660*/  ENDCOLLECTIVE ;  /* 0x000000000000791b */ /* 0x003fe20003800000 */
.L_x_9544:
[----:B------:R-:W-:Y:S02]  /*30670*/  IMAD.MOV.U32 R13, RZ, RZ, R82 ;  /* 0x000000ffff0d7224 */ /* 0x000fe400078e0052 */
[----:B------:R-:W-:-:S07]  /*30680*/  IMAD.MOV.U32 R92, RZ, RZ, R14 ;  /* 0x000000ffff5c7224 */ /* 0x000fce00078e000e */
[----:B------:R-:W-:Y:S05]  /*30690*/  WARPSYNC.COLLECTIVE R15, `(.L_x_9545) ;  /* 0x000000000f087348 */ /* 0x000fea0003c00000 */
[----:B------:R0:W1:Y:S02]  /*306a0*/  SHFL.IDX P6, R14, R13, R12, R11 ;  /* 0x0000000c0d0e7389 */ /* 0x00006400000c000b */
[----:B01----:R-:W-:Y:S01]  /*306b0*/  ENDCOLLECTIVE ;  /* 0x000000000000791b */ /* 0x003fe20003800000 */
.L_x_9545:
        /* <DEDUP_REMOVED lines=8> */
.L_x_9546:
[----:B------:R-:W-:Y:S01]  /*30740*/  IMAD.MOV.U32 R13, RZ, RZ, R120 ;  /* 0x000000ffff0d7224 */ /* 0x000fe200078e0078 */
[----:B------:R-:W-:Y:S02]  /*30750*/  SEL R120, R31, R82, P0 ;  /* 0x000000521f787207 */ /* 0x000fe40000000000 */
[----:B------:R-:W-:Y:S01]  /*30760*/  SEL R82, R82, R31, P0 ;  /* 0x0000001f52527207 */ /* 0x000fe20000000000 */
[----:B------:R-:W-:-:S07]  /*30770*/  IMAD.MOV.U32 R37, RZ, RZ, R14 ;  /* 0x000000ffff257224 */ /* 0x000fce00078e000e */
[----:B------:R-:W-:Y:S05]  /*30780*/  WARPSYNC.COLLECTIVE R15, `(.L_x_9547) ;  /* 0x000000000f087348 */ /* 0x000fea0003c00000 */
[----:B------:R0:W1:Y:S02]  /*30790*/  SHFL.IDX P6, R14, R13, R12, R11 ;  /* 0x0000000c0d0e7389 */ /* 0x00006400000c000b */
[----:B01----:R-:W-:Y:S01]  /*307a0*/  ENDCOLLECTIVE ;  /* 0x000000000000791b */ /* 0x003fe20003800000 */
.L_x_9547:
[----:B------:R-:W-:Y:S02]  /*307b0*/  IMAD.MOV.U32 R13, RZ, RZ, R94 ;  /* 0x000000ffff0d7224 */ /* 0x000fe400078e005e */
[----:B------:R-:W-:Y:S02]  /*307c0*/  IMAD.MOV.U32 R12, RZ, RZ, R5 ;  /* 0x000000ffff0c7224 */ /* 0x000fe400078e0005 */
[----:B------:R-:W-:-:S07]  /*307d0*/  IMAD.MOV.U32 R33, RZ, RZ, R14 ;  /* 0x000000ffff217224 */ /* 0x000fce00078e000e */
[----:B------:R-:W-:Y:S05]  /*307e0*/  WARPSYNC.COLLECTIVE R15, `(.L_x_9548) ;  /* 0x000000000f087348 */ /* 0x000fea0003c00000 */
[----:B------:R0:W1:Y:S02]  /*307f0*/  SHFL.IDX P6, R14, R13, R12, R11 ;  /* 0x0000000c0d0e7389 */ /* 0x00006400000c000b */
[----:B01----:R-:W-:Y:S01]  /*30800*/  ENDCOLLECTIVE ;  /* 0x000000000000791b */ /* 0x003fe20003800000 */
.L_x_9548:
[----:B------:R-:W-:Y:S02]  /*30810*/  IMAD.MOV.U32 R13, RZ, RZ, R96 ;  /* 0x000000ffff0d7224 */ /* 0x000fe400078e0060 */
[----:B------:R-:W-:-:S07]  /*30820*/  IMAD.MOV.U32 R94, RZ, RZ, R14 ;  /* 0x000000ffff5e7224 */ /* 0x000fce00078e000e */
[----:B------:R-:W-:Y:S05]  /*30830*/  WARPSYNC.COLLECTIVE R15, `(.L_x_9549) ;  /* 0x000000000f087348 */ /* 0x000fea0003c00000 */
[----:B------:R0:W1:Y:S02]  /*30840*/  SHFL.IDX P6, R14, R13, R12, R11 ;  /* 0x0000000c0d0e7389 */ /* 0x00006400000c000b */
[----:B01----:R-:W-:Y:S01]  /*30850*/  ENDCOLLECTIVE ;  /* 0x000000000000791b */ /* 0x003fe20003800000 */
.L_x_9549:
        /* <DEDUP_REMOVED lines=10> */
.L_x_9550:
[----:B------:R-:W-:Y:S01]  /*30900*/  SEL R0, R33, R96, P0 ;  /* 0x0000006021007207 */ /* 0x000fe20000000000 */
[----:B------:R-:W-:Y:S02]  /*30910*/  IMAD.MOV.U32 R13, RZ, RZ, R100 ;  /* 0x000000ffff0d7224 */ /* 0x000fe400078e0064 */
[----:B------:R-:W-:-:S07]  /*30920*/  IMAD.MOV.U32 R41, RZ, RZ, R14 ;  /* 0x000000ffff297224 */ /* 0x000fce00078e000e */
[----:B------:R-:W-:Y:S05]  /*30930*/  WARPSYNC.COLLECTIVE R15, `(.L_x_9551) ;  /* 0x000000000f087348 */ /* 0x000fea0003c00000 */
[----:B------:R0:W1:Y:S02]  /*30940*/  SHFL.IDX P6, R14, R13, R12, R11 ;  /* 0x0000000c0d0e7389 */ /* 0x00006400000c000b */
[----:B01----:R-:W-:Y:S01]  /*30950*/  ENDCOLLECTIVE ;  /* 0x000000000000791b */ /* 0x003fe20003800000 */
.L_x_9551:
[----:B------:R-:W-:Y:S02]  /*30960*/  IMAD.MOV.U32 R13, RZ, RZ, R98 ;  /* 0x000000ffff0d7224 */ /* 0x000fe400078e0062 */
[----:B------:R-:W-:Y:S02]  /*30970*/  IMAD.MOV.U32 R12, RZ, RZ, R5 ;  /* 0x000000ffff0c7224 */ /* 0x000fe400078e0005 */
[----:B------:R-:W-:-:S07]  /*30980*/  IMAD.MOV.U32 R35, RZ, RZ, R14 ;  /* 0x000000ffff237224 */ /* 0x000fce00078e000e */
[----:B------:R-:W-:Y:S05]  /*30990*/  WARPSYNC.COLLECTIVE R15, `(.L_x_9552) ;  /* 0x000000000f087348 */ /* 0x000fea0003c00000 */
[----:B------:R0:W1:Y:S02]  /*309a0*/  SHFL.IDX P6, R14, R13, R12, R11 ;  /* 0x0000000c0d0e7389 */ /* 0x00006400000c000b */
[----:B01----:R-:W-:Y:S01]  /*309b0*/  ENDCOLLECTIVE ;  /* 0x000000000000791b */ /* 0x003fe20003800000 */
.L_x_9552:
[----:B------:R-:W-:Y:S01]  /*309c0*/  IMAD.MOV.U32 R13, RZ, RZ, R36 ;  /* 0x000000ffff0d7224 */ /* 0x000fe200078e0024 */
[----:B------:R-:W-:Y:S01]  /*309d0*/  SEL R36, R96, R33, P0 ;  /* 0x0000002160247207 */ /* 0x000fe20000000000 */
[----:B------:R-:W-:-:S07]  /*309e0*/  IMAD.MOV.U32 R98, RZ, RZ, R14 ;  /* 0x000000ffff627224 */ /* 0x000fce00078e000e */
[----:B------:R-:W-:Y:S05]  /*309f0*/  WARPSYNC.COLLECTIVE R15, `(.L_x_9553) ;  /* 0x000000000f087348 */ /* 0x000fea0003c00000 */
[----:B------:R0:W1:Y:S02]  /*30a00*/  SHFL.IDX P6, R14, R13, R12, R11 ;  /* 0x0000000c0d0e7389 */ /* 0x00006400000c000b */
[----:B01----:R-:W-:Y:S01]  /*30a10*/  ENDCOLLECTIVE ;  /* 0x000000000000791b */ /* 0x003fe20003800000 */
.L_x_9553:
        /* <DEDUP_REMOVED lines=8> */
.L_x_9554:
[----:B------:R-:W-:Y:S01]  /*30aa0*/  SEL R2, R100, R35, P0 ;  /* 0x0000002364027207 */ /* 0x000fe20000000000 */
[----:B------:R-:W-:Y:S02]  /*30ab0*/  IMAD.MOV.U32 R13, RZ, RZ, R102 ;  /* 0x000000ffff0d7224 */ /* 0x000fe400078e0066 */
[----:B------:R-:W-:-:S07]  /*30ac0*/  IMAD.MOV.U32 R45, RZ, RZ, R14 ;  /* 0x000000ffff2d7224 */ /* 0x000fce00078e000e */
[----:B------:R-:W-:Y:S05]  /*30ad0*/  WARPSYNC.COLLECTIVE R15, `(.L_x_9555) ;  /* 0x000000000f087348 */ /* 0x000fea0003c00000 */
[----:B------:R0:W1:Y:S02]  /*30ae0*/  SHFL.IDX P6, R14, R13, R12, R11 ;  /* 0x0000000c0d0e7389 */ /* 0x00006400000c000b */
[----:B01----:R-:W-:Y:S01]  /*30af0*/  ENDCOLLECTIVE ;  /* 0x000000000000791b */ /* 0x003fe20003800000 */
.L_x_9555:
[----:B------:R-:W-:Y:S02]  /*30b00*/  IMAD.MOV.U32 R13, RZ, RZ, R84 ;  /* 0x000000ffff0d7224 */ /* 0x000fe400078e0054 */
[----:B------:R-:W-:Y:S02]  /*30b10*/  IMAD.MOV.U32 R12, RZ, RZ, R5 ;  /* 0x000000ffff0c7224 */ /* 0x000fe400078e0005 */
[----:B------:R-:W-:-:S07]  /*30b20*/  IMAD.MOV.U32 R47, RZ, RZ, R14 ;  /* 0x000000ffff2f7224 */ /* 0x000fce00078e000e */
[----:B------:R-:W-:Y:S05]  /*30b30*/  WARPSYNC.COLLECTIVE R15, `(.L_x_9556) ;  /* 0x000000000f087348 */ /* 0x000fea0003c00000 */
[----:B------:R0:W1:Y:S02]  /*30b40*/  SHFL.IDX P6, R14, R13, R12, R11 ;  /* 0x0000000c0d0e7389 */ /* 0x00006400000c000b */
[----:B01----:R-:W-:Y:S01]  /*30b50*/  ENDCOLLECTIVE ;  /* 0x000000000000791b */ /* 0x003fe20003800000 */
.L_x_9556:
[----:B------:R-:W-:Y:S01]  /*30b60*/  IMAD.MOV.U32 R13, RZ, RZ, R38 ;  /* 0x000000ffff0d7224 */ /* 0x000fe200078e0026 */
[----:B------:R-:W-:Y:S01]  /*30b70*/  SEL R38, R35, R100, P0 ;  /* 0x0000006423267207 */ /* 0x000fe20000000000 */
[----:B------:R-:W-:-:S07]  /*30b80*/  IMAD.MOV.U32 R84, RZ, RZ, R14 ;  /* 0x000000ffff547224 */ /* 0x000fce00078e000e */
[----:B------:R-:W-:Y:S05]  /*30b90*/  WARPSYNC.COLLECTIVE R15, `(.L_x_9557) ;  /* 0x000000000f087348 */ /* 0x000fea0003c00000 */
[----:B------:R0:W1:Y:S02]  /*30ba0*/  SHFL.IDX P6, R14, R13, R12, R11 ;  /* 0x0000000c0d0e7389 */ /* 0x00006400000c000b */
[----:B01----:R-:W-:Y:S01]  /*30bb0*/  ENDCOLLECTIVE ;  /* 0x000000000000791b */ /* 0x003fe20003800000 */
.L_x_9557:
        /* <DEDUP_REMOVED lines=8> */
.L_x_9558:
[----:B------:R-:W-:Y:S02]  /*30c40*/  IMAD.MOV.U32 R13, RZ, RZ, R104 ;  /* 0x000000ffff0d7224 */ /* 0x000fe400078e0068 */
[----:B------:R-:W-:-:S07]  /*30c50*/  IMAD.MOV.U32 R49, RZ, RZ, R14 ;  /* 0x000000ffff317224 */ /* 0x000fce00078e000e */
[----:B------:R-:W-:Y:S05]  /*30c60*/  WARPSYNC.COLLECTIVE R15, `(.L_x_9559) ;  /* 0x000000000f087348 */ /* 0x000fea0003c00000 */
[----:B------:R0:W1:Y:S02]  /*30c70*/  SHFL.IDX P6, R14, R13, R12, R11 ;  /* 0x0000000c0d0e7389 */ /* 0x00006400000c000b */
[----:B01----:R-:W-:Y:S01]  /*30c80*/  ENDCOLLECTIVE ;  /* 0x000000000000791b */ /* 0x003fe20003800000 */
.L_x_9559:
[----:B------:R-:W-:Y:S02]  /*30c90*/  IMAD.MOV.U32 R13, RZ, RZ, R46 ;  /* 0x000000ffff0d7224 */ /* 0x000fe400078e002e */
[----:B------:R-:W-:Y:S02]  /*30ca0*/  IMAD.MOV.U32 R12, RZ, RZ, R5 ;  /* 0x000000ffff0c7224 */ /* 0x000fe400078e0005 */
[----:B------:R-:W-:-:S07]  /*30cb0*/  IMAD.MOV.U32 R51, RZ, RZ, R14 ;  /* 0x000000ffff337224 */ /* 0x000fce00078e000e */
[----:B------:R-:W-:Y:S05]  /*30cc0*/  WARPSYNC.COLLECTIVE R15, `(.L_x_9560) ;  /* 0x000000000f087348 */ /* 0x000fea0003c00000 */
[----:B------:R0:W1:Y:S02]  /*30cd0*/  SHFL.IDX P6, R14, R13, R12, R11 ;  /* 0x0000000c0d0e7389 */ /* 0x00006400000c000b */
[----:B01----:R-:W-:Y:S01]  /*30ce0*/  ENDCOLLECTIVE ;  /* 0x000000000000791b */ /* 0x003fe20003800000 */
.L_x_9560:
[----:B------:R-:W-:Y:S02]  /*30cf0*/  IMAD.MOV.U32 R13, RZ, RZ, R40 ;  /* 0x000000ffff0d7224 */ /* 0x000fe400078e0028 */
[----:B------:R-:W-:-:S07]  /*30d00*/  IMAD.MOV.U32 R104, RZ, RZ, R14 ;  /* 0x000000ffff687224 */ /* 0x000fce00078e000e */
[----:B------:R-:W-:Y:S05]  /*30d10*/  WARPSYNC.COLLECTIVE R15, `(.L_x_9561) ;  /* 0x000000000f087348 */ /* 0x000fea0003c00000 */
[----:B------:R0:W1:Y:S02]  /*30d20*/  SHFL.IDX P6, R14, R13, R12, R11 ;  /* 0x0000000c0d0e7389 */ /* 0x00006400000c000b */
[----:B01----:R-:W-:Y:S01]  /*30d30*/  ENDCOLLECTIVE ;  /* 0x000000000000791b */ /* 0x003fe20003800000 */
.L_x_9561:
[----:B------:R-:W-:Y:S02]  /*30d40*/  IMAD.MOV.U32 R13, RZ, RZ, R130 ;  /* 0x000000ffff0d7224 */ /* 0x000fe400078e0082 */
[----:B------:R-:W-:Y:S02]  /*30d50*/  IMAD.MOV.U32 R12, RZ, RZ, R7 ;  /* 0x000000ffff0c7224 */ /* 0x000fe400078e0007 */
[----:B------:R-:W-:-:S07]  /*30d60*/  IMAD.MOV.U32 R106, RZ, RZ, R14 ;  /* 0x000000ffff6a7224 */ /* 0x000fce00078e000e */
[----:B------:R-:W-:Y:S05]  /*30d70*/  WARPSYNC.COLLECTIVE R15, `(.L_x_9562) ;  /* 0x000000000f087348 */ /* 0x000fea0003c00000 */
[----:B------:R0:W1:Y:S02]  /*30d80*/  SHFL.IDX P6, R14, R13, R12, R11 ;  /* 0x0000000c0d0e7389 */ /* 0x00006400000c000b */
[----:B01----:R-:W-:Y:S01]  /*30d90*/  ENDCOLLECTIVE ;  /* 0x000000000000791b */ /* 0x003fe20003800000 */
.L_x_9562:
[----:B------:R-:W-:Y:S02]  /*30da0*/  SEL R40, R51, R106, P0 ;  /* 0x0000006a33287207 */ /* 0x000fe40000000000 */
[----:B------:R-:W-:Y:S01]  /*30db0*/  SEL R46, R106, R51, P0 ;  /* 0x000000336a2e7207 */ /* 0x000fe20000000000 */
[----:B------:R-:W-:Y:S02]  /*30dc0*/  IMAD.MOV.U32 R13, RZ, RZ, R108 ;  /* 0x000000ffff0d7224 */ /* 0x000fe400078e006c */
[----:B------:R-:W-:-:S07]  /*30dd0*/  IMAD.MOV.U32 R53, RZ, RZ, R14 ;  /* 0x000000ffff357224 */ /* 0x000fce00078e000e */
[----:B------:R-:W-:Y:S05]  /*30de0*/  WARPSYNC.COLLECTIVE R15, `(.L_x_9563) ;  /* 0x000000000f087348 */ /* 0x000fea0003c00000 */
[----:B------:R0:W1:Y:S02]  /*30df0*/  SHFL.IDX P6, R14, R13, R12, R11 ;  /* 0x0000000c0d0e7389 */ /* 0x00006400000c000b */
[----:B01----:R-:W-:Y:S01]  /*30e00*/  ENDCOLLECTIVE ;  /* 0x000000000000791b */ /* 0x003fe20003800000 */
.L_x_9563:
[----:B------:R-:W-:Y:S02]  /*30e10*/  IMAD.MOV.U32 R13, RZ, RZ, R86 ;  /* 0x000000ffff0d7224 */ /* 0x000fe400078e0056 */
[----:B------:R-:W-:Y:S02]  /*30e20*/  IMAD.MOV.U32 R12, RZ, RZ, R5 ;  /* 0x000000ffff0c7224 */ /* 0x000fe400078e0005 */
[----:B------:R-:W-:-:S07]  /*30e30*/  IMAD.MOV.U32 R55, RZ, RZ, R14 ;  /* 0x000000ffff377224 */ /* 0x000fce00078e000e */
[----:B------:R-:W-:Y:S05]  /*30e40*/  WARPSYNC.COLLECTIVE R15, `(.L_x_9564) ;  /* 0x000000000f087348 */ /* 0x000fea0003c00000 */
[----:B------:R0:W1:Y:S02]  /*30e50*/  SHFL.IDX P6, R14, R13, R12, R11 ;  /* 0x0000000c0d0e7389 */ /* 0x00006400000c000b */
[----:B01----:R-:W-:Y:S01]  /*30e60*/  ENDCOLLECTIVE ;  /* 0x000000000000791b */ /* 0x003fe20003800000 */
.L_x_9564:
[----:B------:R-:W-:Y:S01]  /*30e70*/  IMAD.MOV.U32 R13, RZ, RZ, R44 ;  /* 0x000000ffff0d7224 */ /* 0x000fe200078e002c */
[----:B------:R-:W-:Y:S01]  /*30e80*/  SEL R44, R102, R47, P0 ;  /* 0x0000002f662c7207 */ /* 0x000fe20000000000 */
[----:B------:R-:W-:-:S07]  /*30e90*/  IMAD.MOV.U32 R86, RZ, RZ, R14 ;  /* 0x000000ffff567224 */ /* 0x000fce00078e000e */
[----:B------:R-:W-:Y:S05]  /*30ea0*/  WARPSYNC.COLLECTIVE R15, `(.L_x_9565) ;  /* 0x000000000f087348 */ /* 0x000fea0003c00000 */
[----:B------:R0:W1:Y:S02]  /*30eb0*/  SHFL.IDX P6, R14, R13, R12, R11 ;  /* 0x0000000c0d0e7389 */ /* 0x00006400000c000b */
[----:B01----:R-:W-:Y:S01]  /*30ec0*/  ENDCOLLECTIVE ;  /* 0x000000000000791b */ /* 0x003fe20003800000 */
.L_x_9565:
        /* <DEDUP_REMOVED lines=8> */
.L_x_9566:
[----:B------:R-:W-:Y:S02]  /*30f50*/  IMAD.MOV.U32 R13, RZ, RZ, R126 ;  /* 0x000000ffff0d7224 */ /* 0x000fe400078e007e */
[----:B------:R-:W-:-:S07]  /*30f60*/  IMAD.MOV.U32 R57, RZ, RZ, R14 ;  /* 0x000000ffff397224 */ /* 0x000fce00078e000e */
[----:B------:R-:W-:Y:S05]  /*30f70*/  WARPSYNC.COLLECTIVE R15, `(.L_x_9567) ;  /* 0x000000000f087348 */ /* 0x000fea0003c00000 */
[----:B------:R0:W1:Y:S02]  /*30f80*/  SHFL.IDX P6, R14, R13, R12, R11 ;  /* 0x0000000c0d0e7389 */ /* 0x00006400000c000b */
[----:B01----:R-:W-:Y:S01]  /*30f90*/  ENDCOLLECTIVE ;  /* 0x000000000000791b */ /* 0x003fe20003800000 */
.L_x_9567:
[----:B------:R-:W-:Y:S02]  /*30fa0*/  IMAD.MOV.U32 R13, RZ, RZ, R110 ;  /* 0x000000ffff0d7224 */ /* 0x000fe400078e006e */
[----:B------:R-:W-:Y:S02]  /*30fb0*/  IMAD.MOV.U32 R12, RZ, RZ, R5 ;  /* 0x000000ffff0c7224 */ /* 0x000fe400078e0005 */
[----:B------:R-:W-:-:S07]  /*30fc0*/  IMAD.MOV.U32 R59, RZ, RZ, R14 ;  /* 0x000000ffff3b7224 */ /* 0x000fce00078e000e */
[----:B------:R-:W-:Y:S05]  /*30fd0*/  WARPSYNC.COLLECTIVE R15, `(.L_x_9568) ;  /* 0x000000000f087348 */ /* 0x000fea0003c00000 */
[----:B------:R0:W1:Y:S02]  /*30fe0*/  SHFL.IDX P6, R14, R13, R12, R11 ;  /* 0x0000000c0d0e7389 */ /* 0x00006400000c000b */
[----:B01----:R-:W-:Y:S01]  /*30ff0*/  ENDCOLLECTIVE ;  /* 0x000000000000791b */ /* 0x003fe20003800000 */
.L_x_9568:
[----:B------:R-:W-:Y:S02]  /*31000*/  IMAD.MOV.U32 R13, RZ, RZ, R80 ;  /* 0x000000ffff0d7224 */ /* 0x000fe400078e0050 */
[----:B------:R-:W-:-:S07]  /*31010*/  IMAD.MOV.U32 R110, RZ, RZ, R14 ;  /* 0x000000ffff6e7224 */ /* 0x000fce00078e000e */
[----:B------:R-:W-:Y:S05]  /*31020*/  WARPSYNC.COLLECTIVE R15, `(.L_x_9569) ;  /* 0x000000000f087348 */ /* 0x000fea0003c00000 */
[----:B------:R0:W1:Y:S02]  /*31030*/  SHFL.IDX P6, R14, R13, R12, R11 ;  /* 0x0000000c0d0e7389 */ /* 0x00006400000c000b */
[----:B01----:R-:W-:Y:S01]  /*31040*/  ENDCOLLECTIVE ;  /* 0x000000000000791b */ /* 0x003fe20003800000 */
.L_x_9569:
        /* <DEDUP_REMOVED lines=8> */
.L_x_9570:
[----:B------:R-:W-:Y:S02]  /*310d0*/  SEL R84, R59, R80, P0 ;  /* 0x000000503b547207 */ /* 0x000fe40000000000 */
[----:B------:R-:W-:Y:S01]  /*310e0*/  SEL R80, R80, R59, P0 ;  /* 0x0000003b50507207 */ /* 0x000fe20000000000 */
[----:B------:R-:W-:Y:S02]  /*310f0*/  IMAD.MOV.U32 R13, RZ, RZ, R114 ;  /* 0x000000ffff0d7224 */ /* 0x000fe400078e0072 */
[----:B------:R-:W-:-:S07]  /*31100*/  IMAD.MOV.U32 R61, RZ, RZ, R14 ;  /* 0x000000ffff3d7224 */ /* 0x000fce00078e000e */
[----:B------:R-:W-:Y:S05]  /*31110*/  WARPSYNC.COLLECTIVE R15, `(.L_x_9571) ;  /* 0x000000000f087348 */ /* 0x000fea0003c00000 */
[----:B------:R0:W1:Y:S02]  /*31120*/  SHFL.IDX P6, R14, R13, R12, R11 ;  /* 0x0000000c0d0e7389 */ /* 0x00006400000c000b */
[----:B01----:R-:W-:Y:S01]  /*31130*/  ENDCOLLECTIVE ;  /* 0x000000000000791b */ /* 0x003fe20003800000 */
.L_x_9571:
[----:B------:R-:W-:Y:S02]  /*31140*/  IMAD.MOV.U32 R13, RZ, RZ, R112 ;  /* 0x000000ffff0d7224 */ /* 0x000fe400078e0070 */
[----:B------:R-:W-:Y:S02]  /*31150*/  IMAD.MOV.U32 R12, RZ, RZ, R5 ;  /* 0x000000ffff0c7224 */ /* 0x000fe400078e0005 */
[----:B------:R-:W-:-:S07]  /*31160*/  IMAD.MOV.U32 R65, RZ, RZ, R14 ;  /* 0x000000ffff417224 */ /* 0x000fce00078e000e */
[----:B------:R-:W-:Y:S05]  /*31170*/  WARPSYNC.COLLECTIVE R15, `(.L_x_9572) ;  /* 0x000000000f087348 */ /* 0x000fea0003c00000 */
[----:B------:R0:W1:Y:S02]  /*31180*/  SHFL.IDX P6, R14, R13, R12, R11 ;  /* 0x0000000c0d0e7389 */ /* 0x00006400000c000b */
[----:B01----:R-:W-:Y:S01]  /*31190*/  ENDCOLLECTIVE ;  /* 0x000000000000791b */ /* 0x003fe20003800000 */
.L_x_9572:
[----:B------:R-:W-:Y:S01]  /*311a0*/  IMAD.MOV.U32 R13, RZ, RZ, R42 ;  /* 0x000000ffff0d7224 */ /* 0x000fe200078e002a */
[----:B------:R-:W-:Y:S02]  /*311b0*/  SEL R42, R47, R102, P0 ;  /* 0x000000662f2a7207 */ /* 0x000fe40000000000 */
[----:B------:R-:W-:Y:S02]  /*311c0*/  SEL R47, R49, R104, P0 ;  /* 0x00000068312f7207 */ /* 0x000fe40000000000 */
[----:B------:R-:W-:Y:S01]  /*311d0*/  SEL R49, R104, R49, P0 ;  /* 0x0000003168317207 */ /* 0x000fe20000000000 */
[----:B------:R-:W-:-:S07]  /*311e0*/  IMAD.MOV.U32 R112, RZ, RZ, R14 ;  /* 0x000000ffff707224 */ /* 0x000fce00078e000e */
[----:B------:R-:W-:Y:S05]  /*311f0*/  WARPSYNC.COLLECTIVE R15, `(.L_x_9573) ;  /* 0x000000000f087348 */ /* 0x000fea0003c00000 */
[----:B------:R0:W1:Y:S02]  /*31200*/  SHFL.IDX P6, R14, R13, R12, R11 ;  /* 0x0000000c0d0e7389 */ /* 0x00006400000c000b */
[----:B01----:R-:W-:Y:S01]  /*31210*/  ENDCOLLECTIVE ;  /* 0x000000000000791b */ /* 0x003fe20003800000 */
.L_x_9573:
        /* <DEDUP_REMOVED lines=8> */
.L_x_9574:
[----:B------:R-:W-:Y:S02]  /*312a0*/  IMAD.MOV.U32 R13, RZ, RZ, R116 ;  /* 0x000000ffff0d7224 */ /* 0x000fe400078e0074 */
[----:B------:R-:W-:-:S07]  /*312b0*/  IMAD.MOV.U32 R67, RZ, RZ, R14 ;  /* 0x000000ffff437224 */ /* 0x000fce00078e000e */
[----:B------:R-:W-:Y:S05]  /*312c0*/  WARPSYNC.COLLECTIVE R15, `(.L_x_9575) ;  /* 0x000000000f087348 */ /* 0x000fea0003c00000 */
[----:B------:R0:W1:Y:S02]  /*312d0*/  SHFL.IDX P6, R14, R13, R12, R11 ;  /* 0x0000000c0d0e7389 */ /* 0x00006400000c000b */
[----:B01----:R-:W-:Y:S01]  /*312e0*/  ENDCOLLECTIVE ;  /* 0x000000000000791b */ /* 0x003fe20003800000 */
.L_x_9575:
        /* <DEDUP_REMOVED lines=8> */
.L_x_9576:
[----:B------:R-:W-:Y:S02]  /*31370*/  IMAD.MOV.U32 R13, RZ, RZ, R70 ;  /* 0x000000ffff0d7224 */ /* 0x000fe400078e0046 */
[----:B------:R-:W-:-:S07]  /*31380*/  IMAD.MOV.U32 R116, RZ, RZ, R14 ;  /* 0x000000ffff747224 */ /* 0x000fce00078e000e */
[----:B------:R-:W-:Y:S05]  /*31390*/  WARPSYNC.COLLECTIVE R15, `(.L_x_9577) ;  /* 0x000000000f087348 */ /* 0x000fea0003c00000 */
[----:B------:R0:W1:Y:S02]  /*313a0*/  SHFL.IDX P6, R14, R13, R12, R11 ;  /* 0x0000000c0d0e7389 */ /* 0x00006400000c000b */
[----:B01----:R-:W-:Y:S01]  /*313b0*/  ENDCOLLECTIVE ;  /* 0x000000000000791b */ /* 0x003fe20003800000 */
.L_x_9577:
        /* <DEDUP_REMOVED lines=8> */
.L_x_9578:
[----:B------:R-:W-:Y:S02]  /*31440*/  IMAD.MOV.U32 R13, RZ, RZ, R76 ;  /* 0x000000ffff0d7224 */ /* 0x000fe400078e004c */
[----:B------:R-:W-:-:S07]  /*31450*/  IMAD.MOV.U32 R78, RZ, RZ, R14 ;  /* 0x000000ffff4e7224 */ /* 0x000fce00078e000e */
[----:B------:R-:W-:Y:S05]  /*31460*/  WARPSYNC.COLLECTIVE R15, `(.L_x_9579) ;  /* 0x000000000f087348 */ /* 0x000fea0003c00000 */
[----:B------:R0:W1:Y:S02]  /*31470*/  SHFL.IDX P6, R14, R13, R12, R11 ;  /* 0x0000000c0d0e7389 */ /* 0x00006400000c000b */
[----:B01----:R-:W-:Y:S01]  /*31480*/  ENDCOLLECTIVE ;  /* 0x000000000000791b */ /* 0x003fe20003800000 */
.L_x_9579:
[----:B------:R-:W-:Y:S01]  /*31490*/  IMAD.MOV.U32 R13, RZ, RZ, R60 ;  /* 0x000000ffff0d7224 */ /* 0x000fe200078e003c */
[----:B------:R-:W-:Y:S01]  /*314a0*/  SEL R60, R65, R114, P0 ;  /* 0x00000072413c7207 */ /* 0x000fe20000000000 */
[----:B------:R-:W-:Y:S02]  /*314b0*/  IMAD.MOV.U32 R12, RZ, RZ, R5 ;  /* 0x000000ffff0c7224 */ /* 0x000fe400078e0005 */
[----:B------:R-:W-:-:S07]  /*314c0*/  IMAD.MOV.U32 R76, RZ, RZ, R14 ;  /* 0x000000ffff4c7224 */ /* 0x000fce00078e000e */
[----:B------:R-:W-:Y:S05]  /*314d0*/  WARPSYNC.COLLECTIVE R15, `(.L_x_9580) ;  /* 0x000000000f087348 */ /* 0x000fea0003c00000 */
[----:B------:R0:W1:Y:S02]  /*314e0*/  SHFL.IDX P6, R14, R13, R12, R11 ;  /* 0x0000000c0d0e7389 */ /* 0x00006400000c000b */
[----:B01----:R-:W-:Y:S01]  /*314f0*/  ENDCOLLECTIVE ;  /* 0x000000000000791b */ /* 0x003fe20003800000 */
.L_x_9580:
[----:B------:R-:W-:Y:S01]  /*31500*/  IMAD.MOV.U32 R13, RZ, RZ, R64 ;  /* 0x000000ffff0d7224 */ /* 0x000fe200078e0040 */
[----:B------:R-:W-:Y:S01]  /*31510*/  SEL R64, R114, R65, P0 ;  /* 0x0000004172407207 */ /* 0x000fe20000000000 */
[----:B------:R-:W-:-:S07]  /*31520*/  IMAD.MOV.U32 R71, RZ, RZ, R14 ;  /* 0x000000ffff477224 */ /* 0x000fce00078e000e */
[----:B------:R-:W-:Y:S05]  /*31530*/  WARPSYNC.COLLECTIVE R15, `(.L_x_9581) ;  /* 0x000000000f087348 */ /* 0x000fea0003c00000 */
[----:B------:R0:W1:Y:S02]  /*31540*/  SHFL.IDX P6, R14, R13, R12, R11 ;  /* 0x0000000c0d0e7389 */ /* 0x00006400000c000b */
[----:B01----:R-:W-:Y:S01]  /*31550*/  ENDCOLLECTIVE ;  /* 0x000000000000791b */ /* 0x003fe20003800000 */
.L_x_9581:
        /* <DEDUP_REMOVED lines=8> */
.L_x_9582:
[----:B------:R-:W-:Y:S02]  /*315e0*/  IMAD.MOV.U32 R13, RZ, RZ, R72 ;  /* 0x000000ffff0d7224 */ /* 0x000fe400078e0048 */
[----:B------:R-:W-:-:S07]  /*315f0*/  IMAD.MOV.U32 R74, RZ, RZ, R14 ;  /* 0x000000ffff4a7224 */ /* 0x000fce00078e000e */
[----:B------:R-:W-:Y:S05]  /*31600*/  WARPSYNC.COLLECTIVE R15, `(.L_x_9583) ;  /* 0x000000000f087348 */ /* 0x000fea0003c00000 */
[----:B------:R0:W1:Y:S02]  /*31610*/  SHFL.IDX P6, R14, R13, R12, R11 ;  /* 0x0000000c0d0e7389 */ /* 0x00006400000c000b */
[----:B01----:R-:W-:Y:S01]  /*31620*/  ENDCOLLECTIVE ;  /* 0x000000000000791b */ /* 0x003fe20003800000 */
.L_x_9583:
[----:B------:R-:W-:Y:S02]  /*31630*/  IMAD.MOV.U32 R13, RZ, RZ, R58 ;  /* 0x000000ffff0d7224 */ /* 0x000fe400078e003a */
[----:B------:R-:W-:Y:S02]  /*31640*/  IMAD.MOV.U32 R12, RZ, RZ, R5 ;  /* 0x000000ffff0c7224 */ /* 0x000fe400078e0005 */
[----:B------:R-:W-:-:S07]  /*31650*/  IMAD.MOV.U32 R72, RZ, RZ, R14 ;  /* 0x000000ffff487224 */ /* 0x000fce00078e000e */
[----:B------:R-:W-:Y:S05]  /*31660*/  WARPSYNC.COLLECTIVE R15, `(.L_x_9584) ;  /* 0x000000000f087348 */ /* 0x000fea0003c00000 */
[----:B------:R0:W1:Y:S02]  /*31670*/  SHFL.IDX P6, R14, R13, R12, R11 ;  /* 0x0000000c0d0e7389 */ /* 0x00006400000c000b */
[----:B01----:R-:W-:Y:S01]  /*31680*/  ENDCOLLECTIVE ;  /* 0x000000000000791b */ /* 0x003fe20003800000 */
.L_x_9584:
[----:B------:R-:W-:Y:S02]  /*31690*/  IMAD.MOV.U32 R13, RZ, RZ, R52 ;  /* 0x000000ffff0d7224 */ /* 0x000fe400078e0034 */
[----:B------:R-:W-:-:S07]  /*316a0*/  IMAD.MOV.U32 R75, RZ, RZ, R14 ;  /* 0x000000ffff4b7224 */ /* 0x000fce00078e000e */
[----:B------:R-:W-:Y:S05]  /*316b0*/  WARPSYNC.COLLECTIVE R15, `(.L_x_9585) ;  /* 0x000000000f087348 */ /* 0x000fea0003c00000 */
[----:B------:R0:W1:Y:S02]  /*316c0*/  SHFL.IDX P6, R14, R13, R12, R11 ;  /* 0x0000000c0d0e7389 */ /* 0x00006400000c000b */
[----:B01----:R-:W-:Y:S01]  /*316d0*/  ENDCOLLECTIVE ;  /* 0x000000000000791b */ /* 0x003fe20003800000 */
.L_x_9585:
        /* <DEDUP_REMOVED lines=8> */
.L_x_9586:
[----:B------:R-:W-:Y:S02]  /*31760*/  SEL R52, R72, R77, P0 ;  /* 0x0000004d48347207 */ /* 0x000fe40000000000 */
[----:B------:R-:W-:Y:S01]  /*31770*/  SEL R58, R77, R72, P0 ;  /* 0x000000484d3a7207 */ /* 0x000fe20000000000 */
[----:B------:R-:W-:Y:S02]  /*31780*/  IMAD.MOV.U32 R13, RZ, RZ, R66 ;  /* 0x000000ffff0d7224 */ /* 0x000fe400078e0042 */
[----:B------:R-:W-:-:S07]  /*31790*/  IMAD.MOV.U32 R68, RZ, RZ, R14 ;  /* 0x000000ffff447224 */ /* 0x000fce00078e000e */
[----:B------:R-:W-:Y:S05]  /*317a0*/  WARPSYNC.COLLECTIVE R15, `(.L_x_9587) ;  /* 0x000000000f087348 */ /* 0x000fea0003c00000 */
[----:B------:R0:W1:Y:S02]  /*317b0*/  SHFL.IDX P6, R14, R13, R12, R11 ;  /* 0x0000000c0d0e7389 */ /* 0x00006400000c000b */
[----:B01----:R-:W-:Y:S01]  /*317c0*/  ENDCOLLECTIVE ;  /* 0x000000000000791b */ /* 0x003fe20003800000 */
.L_x_9587:
[----:B------:R-:W-:Y:S01]  /*317d0*/  IMAD.MOV.U32 R13, RZ, RZ, R50 ;  /* 0x000000ffff0d7224 */ /* 0x000fe200078e0032 */
[----:B------:R-:W-:Y:S01]  /*317e0*/  SEL R50, R73, R76, P0 ;  /* 0x0000004c49327207 */ /* 0x000fe20000000000 */
[----:B------:R-:W-:Y:S02]  /*317f0*/  IMAD.MOV.U32 R12, RZ, RZ, R5 ;  /* 0x000000ffff0c7224 */ /* 0x000fe400078e0005 */
[----:B------:R-:W-:-:S07]  /*31800*/  IMAD.MOV.U32 R79, RZ, RZ, R14 ;  /* 0x000000ffff4f7224 */ /* 0x000fce00078e000e */
[----:B------:R-:W-:Y:S05]  /*31810*/  WARPSYNC.COLLECTIVE R15, `(.L_x_9588) ;  /* 0x000000000f087348 */ /* 0x000fea0003c00000 */
[----:B------:R0:W1:Y:S02]  /*31820*/  SHFL.IDX P6, R14, R13, R12, R11 ;  /* 0x0000000c0d0e7389 */ /* 0x00006400000c000b */
[----:B01----:R-:W-:Y:S01]  /*31830*/  ENDCOLLECTIVE ;  /* 0x000000000000791b */ /* 0x003fe20003800000 */
.L_x_9588:
[----:B------:R-:W-:Y:S02]  /*31840*/  IMAD.MOV.U32 R13, RZ, RZ, R34 ;  /* 0x000000ffff0d7224 */ /* 0x000fe400078e0022 */
[----:B------:R-:W-:-:S07]  /*31850*/  IMAD.MOV.U32 R103, RZ, RZ, R14 ;  /* 0x000000ffff677224 */ /* 0x000fce00078e000e */
[----:B------:R-:W-:Y:S05]  /*31860*/  WARPSYNC.COLLECTIVE R15, `(.L_x_9589) ;  /* 0x000000000f087348 */ /* 0x000fea0003c00000 */
[----:B------:R0:W1:Y:S02]  /*31870*/  SHFL.IDX P6, R14, R13, R12, R11 ;  /* 0x0000000c0d0e7389 */ /* 0x00006400000c000b */
[----:B01----:R-:W-:Y:S01]  /*31880*/  ENDCOLLECTIVE ;  /* 0x000000000000791b */ /* 0x003fe20003800000 */
.L_x_9589:
[----:B------:R-:W-:Y:S01]  /*31890*/  SEL R75, R103, R68, P0 ;  /* 0x00000044674b7207 */ /* 0x000fe20000000000 */
[----:B------:R-:W-:Y:S01]  /*318a0*/  IMAD.MOV.U32 R13, RZ, RZ, R54 ;  /* 0x000000ffff0d7224 */ /* 0x000fe200078e0036 */
[----:B------:R-:W-:Y:S01]  /*318b0*/  SEL R54, R69, R70, P0 ;  /* 0x0000004645367207 */ /* 0x000fe20000000000 */
[----:B------:R-:W-:Y:S02]  /*318c0*/  IMAD.MOV.U32 R12, RZ, RZ, R7 ;  /* 0x000000ffff0c7224 */ /* 0x000fe400078e0007 */
[----:B------:R-:W-:-:S07]  /*318d0*/  IMAD.MOV.U32 R34, RZ, RZ, R14 ;  /* 0x000000ffff227224 */ /* 0x000fce00078e000e */
[----:B------:R-:W-:Y:S05]  /*318e0*/  WARPSYNC.COLLECTIVE R15, `(.L_x_9590) ;  /* 0x000000000f087348 */ /* 0x000fea0003c00000 */
[----:B------:R0:W1:Y:S02]  /*318f0*/  SHFL.IDX P6, R14, R13, R12, R11 ;  /* 0x0000000c0d0e7389 */ /* 0x00006400000c000b */
[----:B01----:R-:W-:Y:S01]  /*31900*/  ENDCOLLECTIVE ;  /* 0x000000000000791b */ /* 0x003fe20003800000 */
.L_x_9590:
[----:B------:R-:W-:Y:S02]  /*31910*/  SEL R66, R79, R34, P0 ;  /* 0x000000224f427207 */ /* 0x000fe40000000000 */
[----:B------:R-:W-:Y:S01]  /*31920*/  SEL R74, R34, R79, P0 ;  /* 0x0000004f224a7207 */ /* 0x000fe20000000000 */
[----:B------:R-:W-:Y:S01]  /*31930*/  IMAD.MOV.U32 R13, RZ, RZ, R56 ;  /* 0x000000ffff0d7224 */ /* 0x000fe200078e0038 */
[----:B------:R-:W-:Y:S01]  /*31940*/  SEL R56, R70, R69, P0 ;  /* 0x0000004546387207 */ /* 0x000fe20000000000 */
[----:B------:R-:W-:-:S07]  /*31950*/  IMAD.MOV.U32 R9, RZ, RZ, R14 ;  /* 0x000000ffff097224 */ /* 0x000fce00078e000e */
[----:B------:R-:W-:Y:S05]  /*31960*/  WARPSYNC.COLLECTIVE R15, `(.L_x_9591) ;  /* 0x000000000f087348 */ /* 0x000fea0003c00000 */
[----:B------:R0:W1:Y:S02]  /*31970*/  SHFL.IDX P6, R14, R13, R12, R11 ;  /* 0x0000000c0d0e7389 */ /* 0x00006400000c000b */
[----:B01----:R-:W-:Y:S01]  /*31980*/  ENDCOLLECTIVE ;  /* 0x000000000000791b */ /* 0x003fe20003800000 */
.L_x_9591:
[----:B------:R-:W-:Y:S02]  /*31990*/  IMAD.MOV.U32 R13, RZ, RZ, R32 ;  /* 0x000000ffff0d7224 */ /* 0x000fe400078e0020 */
[----:B------:R-:W-:Y:S02]  /*319a0*/  IMAD.MOV.U32 R12, RZ, RZ, R5 ;  /* 0x000000ffff0c7224 */ /* 0x000fe400078e0005 */
[----:B------:R-:W-:-:S07]  /*319b0*/  IMAD.MOV.U32 R25, RZ, RZ, R14 ;  /* 0x000000ffff197224 */ /* 0x000fce00078e000e */
[----:B------:R-:W-:Y:S05]  /*319c0*/  WARPSYNC.COLLECTIVE R15, `(.L_x_9592) ;  /* 0x000000000f087348 */ /* 0x000fea0003c00000 */
[----:B------:R0:W1:Y:S02]  /*319d0*/  SHFL.IDX P6, R14, R13, R12, R11 ;  /* 0x0000000c0d0e7389 */ /* 0x00006400000c000b */
[----:B01----:R-:W-:Y:S01]  /*319e0*/  ENDCOLLECTIVE ;  /* 0x000000000000791b */ /* 0x003fe20003800000 */
.L_x_9592:
[----:B------:R-:W-:Y:S02]  /*319f0*/  IMAD.MOV.U32 R13, RZ, RZ, R26 ;  /* 0x000000ffff0d7224 */ /* 0x000fe400078e001a */
[----:B------:R-:W-:-:S07]  /*31a00*/  IMAD.MOV.U32 R32, RZ, RZ, R14 ;  /* 0x000000ffff207224 */ /* 0x000fce00078e000e */
[----:B------:R-:W-:Y:S05]  /*31a10*/  WARPSYNC.COLLECTIVE R15, `(.L_x_9593) ;  /* 0x000000000f087348 */ /* 0x000fea0003c00000 */
[----:B------:R0:W1:Y:S02]  /*31a20*/  SHFL.IDX P6, R14, R13, R12, R11 ;  /* 0x0000000c0d0e7389 */ /* 0x00006400000c000b */
[----:B01----:R-:W-:Y:S01]  /*31a30*/  ENDCOLLECTIVE ;  /* 0x000000000000791b */ /* 0x003fe20003800000 */
.L_x_9593:
        /* <DEDUP_REMOVED lines=8> */
.L_x_9594:
[----:B------:R-:W-:Y:S01]  /*31ac0*/  SEL R72, R26, R25, P0 ;  /* 0x000000191a487207 */ /* 0x000fe20000000000 */
[----:B------:R-:W-:Y:S02]  /*31ad0*/  IMAD.MOV.U32 R13, RZ, RZ, R30 ;  /* 0x000000ffff0d7224 */ /* 0x000fe400078e001e */
[----:B------:R-:W-:-:S07]  /*31ae0*/  IMAD.MOV.U32 R28, RZ, RZ, R14 ;  /* 0x000000ffff1c7224 */ /* 0x000fce00078e000e */
[----:B------:R-:W-:Y:S05]  /*31af0*/  WARPSYNC.COLLECTIVE R15, `(.L_x_9595) ;  /* 0x000000000f087348 */ /* 0x000fea0003c00000 */
[----:B------:R0:W1:Y:S02]  /*31b00*/  SHFL.IDX P6, R14, R13, R12, R11 ;  /* 0x0000000c0d0e7389 */ /* 0x00006400000c000b */
[----:B01----:R-:W-:Y:S01]  /*31b10*/  ENDCOLLECTIVE ;  /* 0x000000000000791b */ /* 0x003fe20003800000 */
.L_x_9595:
[----:B------:R-:W-:Y:S02]  /*31b20*/  IMAD.MOV.U32 R13, RZ, RZ, R24 ;  /* 0x000000ffff0d7224 */ /* 0x000fe400078e0018 */
[----:B------:R-:W-:Y:S02]  /*31b30*/  IMAD.MOV.U32 R12, RZ, RZ, R5 ;  /* 0x000000ffff0c7224 */ /* 0x000fe400078e0005 */
[----:B------:R-:W-:-:S07]  /*31b40*/  IMAD.MOV.U32 R30, RZ, RZ, R14 ;  /* 0x000000ffff1e7224 */ /* 0x000fce00078e000e */
[----:B------:R-:W-:Y:S05]  /*31b50*/  WARPSYNC.COLLECTIVE R15, `(.L_x_9596) ;  /* 0x000000000f087348 */ /* 0x000fea0003c00000 */
[----:B------:R0:W1:Y:S02]  /*31b60*/  SHFL.IDX P6, R14, R13, R12, R11 ;  /* 0x0000000c0d0e7389 */ /* 0x00006400000c000b */
[----:B01----:R-:W-:Y:S01]  /*31b70*/  ENDCOLLECTIVE ;  /* 0x000000000000791b */ /* 0x003fe20003800000 */
.L_x_9596:
[----:B------:R-:W-:Y:S01]  /*31b80*/  IMAD.MOV.U32 R13, RZ, RZ, R20 ;  /* 0x000000ffff0d7224 */ /* 0x000fe200078e0014 */
[----:B------:R-:W-:Y:S02]  /*31b90*/  SEL R20, R76, R73, P0 ;  /* 0x000000494c147207 */ /* 0x000fe40000000000 */
[----:B------:R-:W-:Y:S01]  /*31ba0*/  SEL R73, R68, R103, P0 ;  /* 0x0000006744497207 */ /* 0x000fe20000000000 */
[----:B------:R-:W-:Y:S01]  /*31bb0*/  IMAD.MOV.U32 R103, RZ, RZ, RZ ;  /* 0x000000ffff677224 */ /* 0x000fe200078e00ff */
[----:B------:R-:W-:Y:S01]  /*31bc0*/  SEL R76, R25, R26, P0 ;  /* 0x0000001a194c7207 */ /* 0x000fe20000000000 */
[----:B------:R-:W-:-:S07]  /*31bd0*/  IMAD.MOV.U32 R105, RZ, RZ, R14 ;  /* 0x000000ffff697224 */ /* 0x000fce00078e000e */
[----:B------:R-:W-:Y:S05]  /*31be0*/  WARPSYNC.COLLECTIVE R15, `(.L_x_9597) ;  /* 0x000000000f087348 */ /* 0x000fea0003c00000 */
[----:B------:R0:W1:Y:S02]  /*31bf0*/  SHFL.IDX P6, R14, R13, R12, R11 ;  /* 0x0000000c0d0e7389 */ /* 0x00006400000c000b */
[----:B01----:R-:W-:Y:S01]  /*31c00*/  ENDCOLLECTIVE ;  /* 0x000000000000791b */ /* 0x003fe20003800000 */
.L_x_9597:
        /* <DEDUP_REMOVED lines=8> */
.L_x_9598:
[----:B------:R-:W-:Y:S02]  /*31c90*/  SEL R122, R30, R107, P0 ;  /* 0x0000006b1e7a7207 */ /* 0x000fe40000000000 */
[----:B------:R-:W-:Y:S01]  /*31ca0*/  SEL R104, R107, R30, P0 ;  /* 0x0000001e6b687207 */ /* 0x000fe20000000000 */
[----:B------:R-:W-:Y:S02]  /*31cb0*/  IMAD.MOV.U32 R13, RZ, RZ, R4 ;  /* 0x000000ffff0d7224 */ /* 0x000fe400078e0004 */
[----:B------:R-:W-:-:S07]  /*31cc0*/  IMAD.MOV.U32 R10, RZ, RZ, R14 ;  /* 0x000000ffff0a7224 */ /* 0x000fce00078e000e */
[----:B------:R-:W-:Y:S05]  /*31cd0*/  WARPSYNC.COLLECTIVE R15, `(.L_x_9599) ;  /* 0x000000000f087348 */ /* 0x000fea0003c00000 */
[----:B------:R0:W1:Y:S02]  /*31ce0*/  SHFL.IDX P6, R14, R13, R12, R11 ;  /* 0x0000000c0d0e7389 */ /* 0x00006400000c000b */
[----:B01----:R-:W-:Y:S01]  /*31cf0*/  ENDCOLLECTIVE ;  /* 0x000000000000791b */ /* 0x003fe20003800000 */
.L_x_9599:
[----:B------:R-:W-:Y:S02]  /*31d00*/  IMAD.MOV.U32 R13, RZ, RZ, R8 ;  /* 0x000000ffff0d7224 */ /* 0x000fe400078e0008 */
[----:B------:R-:W-:Y:S02]  /*31d10*/  IMAD.MOV.U32 R12, RZ, RZ, R5 ;  /* 0x000000ffff0c7224 */ /* 0x000fe400078e0005 */
[----:B------:R-:W-:-:S07]  /*31d20*/  IMAD.MOV.U32 R4, RZ, RZ, R14 ;  /* 0x000000ffff047224 */ /* 0x000fce00078e000e */
[----:B------:R-:W-:Y:S05]  /*31d30*/  WARPSYNC.COLLECTIVE R15, `(.L_x_9600) ;  /* 0x000000000f087348 */ /* 0x000fea0003c00000 */
[----:B------:R0:W1:Y:S02]  /*31d40*/  SHFL.IDX P6, R14, R13, R12, R11 ;  /* 0x0000000c0d0e7389 */ /* 0x00006400000c000b */
[----:B01----:R-:W-:Y:S01]  /*31d50*/  ENDCOLLECTIVE ;  /* 0x000000000000791b */ /* 0x003fe20003800000 */
.L_x_9600:
[----:B------:R-:W-:Y:S02]  /*31d60*/  IMAD.MOV.U32 R13, RZ, RZ, R6 ;  /* 0x000000ffff0d7224 */ /* 0x000fe400078e0006 */
[----:B------:R-:W-:-:S07]  /*31d70*/  IMAD.MOV.U32 R7, RZ, RZ, R14 ;  /* 0x000000ffff077224 */ /* 0x000fce00078e000e */
[----:B------:R-:W-:Y:S05]  /*31d80*/  WARPSYNC.COLLECTIVE R15, `(.L_x_9601) ;  /* 0x000000000f087348 */ /* 0x000fea0003c00000 */
[----:B------:R0:W1:Y:S02]  /*31d90*/  SHFL.IDX P6, R14, R13, R12, R11 ;  /* 0x0000000c0d0e7389 */ /* 0x00006400000c000b */
[----:B01----:R-:W-:Y:S01]  /*31da0*/  ENDCOLLECTIVE ;  /* 0x000000000000791b */ /* 0x003fe20003800000 */
.L_x_9601:
[----:B------:R-:W-:Y:S05]  /*31db0*/  BRA `(.L_x_9602) ;  /* 0xffffff0400587947 */ /* 0x000fea000383ffff */
.L_x_9290:
[----:B------:R-:W-:Y:S02]  /*31dc0*/  IMAD.MOV.U32 R13, RZ, RZ, R3 ;  /* 0x000000ffff0d7224 */ /* 0x000fe400078e0003 */
[----:B------:R-:W-:Y:S02]  /*31dd0*/  IMAD.MOV.U32 R12, RZ, RZ, RZ ;  /* 0x000000ffff0c7224 */ /* 0x000fe400078e00ff */
[----:B------:R-:W-:Y:S02]  /*31de0*/  IMAD.MOV.U32 R11, RZ, RZ, 0x181f ;  /* 0x0000181fff0b7424 */ /* 0x000fe400078e00ff */
[----:B------:R-:W-:-:S07]  /*31df0*/  IMAD.MOV.U32 R15, RZ, RZ, -0x1 ;  /* 0xffffffffff0f7424 */ /* 0x000fce00078e00ff */
[----:B-----5:R-:W-:Y:S05]  /*31e00*/  WARPSYNC.COLLECTIVE R15, `(.L_x_9603) ;  /* 0x000000000f087348 */ /* 0x020fea0003c00000 */
[----:B------:R0:W1:Y:S02]  /*31e10*/  SHFL.IDX P6, R14, R13, R12, R11 ;  /* 0x0000000c0d0e7389 */ /* 0x00006400000c000b */
[----:B01---5:R-:W-:Y:S01]  /*31e20*/  ENDCOLLECTIVE ;  /* 0x000000000000791b */ /* 0x023fe20003800000 */
.L_x_9603:
[----:B------:R-:W-:Y:S02]  /*31e30*/  IMAD.MOV.U32 R13, RZ, RZ, R2 ;  /* 0x000000ffff0d7224 */ /* 0x000fe400078e0002 */
[----:B------:R-:W-:-:S07]  /*31e40*/  IMAD.MOV.U32 R0, RZ, RZ, R14 ;  /* 0x000000ffff007224 */ /* 0x000fce00078e000e */
[----:B------:R-:W-:Y:S05]  /*31e50*/  WARPSYNC.COLLECTIVE R15, `(.L_x_9604) ;  /* 0x000000000f087348 */ /* 0x000fea0003c00000 */
[----:B------:R0:W1:Y:S02]  /*31e60*/  SHFL.IDX P6, R14, R13, R12, R11 ;  /* 0x0000000c0d0e7389 */ /* 0x00006400000c000b */
[----:B01----:R-:W-:Y:S01]  /*31e70*/  ENDCOLLECTIVE ;  /* 0x000000000000791b */ /* 0x003fe20003800000 */
.L_x_9604:
[----:B------:R-:W-:Y:S05]  /*31e80*/  BRA `(.L_x_9605) ;  /* 0xffffff1000e07947 */ /* 0x000fea000383ffff */
.L_x_9293:
[----:B------:R-:W-:Y:S01]  /*31e90*/  BSSY B1, `(.L_x_9606) ;  /* 0x0000008000017945 */ /* 0x000fe20003800000 */
[----:B------:R-:W-:Y:S02]  /*31ea0*/  IMAD.MOV.U32 R13, RZ, RZ, R3 ;  /* 0x000000ffff0d7224 */ /* 0x000fe400078e0003 */
[----:B------:R-:W-:Y:S02]  /*31eb0*/  IMAD.MOV.U32 R12, RZ, RZ, 0x1 ;  /* 0x00000001ff0c7424 */ /* 0x000fe400078e00ff */
[----:B------:R-:W-:Y:S02]  /*31ec0*/  IMAD.MOV.U32 R11, RZ, RZ, 0x181f ;  /* 0x0000181fff0b7424 */ /* 0x000fe400078e00ff */
[----:B---3--:R-:W-:-:S07]  /*31ed0*/  IMAD.MOV.U32 R15, RZ, RZ, -0x1 ;  /* 0xffffffffff0f7424 */ /* 0x008fce00078e00ff */
[----:B012--5:R-:W-:Y:S05]  /*31ee0*/  WARPSYNC.COLLECTIVE R15, `(.L_x_9607) ;  /* 0x000000000f087348 */ /* 0x027fea0003c00000 */
[----:B--2---:R2:W3:Y:S02]  /*31ef0*/  SHFL.IDX P6, R14, R13, R12, R11 ;  /* 0x0000000c0d0e7389 */ /* 0x0044e400000c000b */
[----:B0123-5:R-:W-:Y:S01]  /*31f00*/  ENDCOLLECTIVE ;  /* 0x000000000000791b */ /* 0x02ffe20003800000 */
.L_x_9607:
[----:B------:R-:W-:Y:S05]  /*31f10*/  BSYNC B1 ;  /* 0x0000000000017941 */ /* 0x000fea0003800000 */
.L_x_9606:
        /* <DEDUP_REMOVED lines=8> */
.L_x_9608:
[----:B------:R-:W-:Y:S05]  /*31fa0*/  BRA `(.L_x_9609) ;  /* 0xffffff1000e87947 */ /* 0x000fea000383ffff */
.L_x_9296:
        /* <DEDUP_REMOVED lines=8> */
.L_x_9611:
[----:B------:R-:W-:Y:S05]  /*32030*/  BSYNC B1 ;  /* 0x0000000000017941 */ /* 0x000fea0003800000 */
.L_x_9610:
        /* <DEDUP_REMOVED lines=8> */
.L_x_9612:
[----:B------:R-:W-:Y:S05]  /*320c0*/  BRA `(.L_x_9613) ;  /* 0xffffff1000f07947 */ /* 0x000fea000383ffff */
.L_x_9299:
        /* <DEDUP_REMOVED lines=8> */
.L_x_9615:
[----:B------:R-:W-:Y:S05]  /*32150*/  BSYNC B1 ;  /* 0x0000000000017941 */ /* 0x000fea0003800000 */
.L_x_9614:
        /* <DEDUP_REMOVED lines=8> */
.L_x_9616:
[----:B------:R-:W-:Y:S05]  /*321e0*/  BRA `(.L_x_9617) ;  /* 0xffffff1000f87947 */ /* 0x000fea000383ffff */
.L_x_9301:
[----:B------:R-:W-:Y:S02]  /*321f0*/  IMAD.MOV.U32 R13, RZ, RZ, R6 ;  /* 0x000000ffff0d7224 */ /* 0x000fe400078e0006 */
[----:B------:R-:W-:Y:S02]  /*32200*/  IMAD.MOV.U32 R12, RZ, RZ, RZ ;  /* 0x000000ffff0c7224 */ /* 0x000fe400078e00ff */
[----:B------:R-:W-:Y:S02]  /*32210*/  IMAD.MOV.U32 R11, RZ, RZ, 0x1c1f ;  /* 0x00001c1fff0b7424 */ /* 0x000fe400078e00ff */
[----:B------:R-:W-:-:S07]  /*32220*/  IMAD.MOV.U32 R15, RZ, RZ, -0x1 ;  /* 0xffffffffff0f7424 */ /* 0x000fce00078e00ff */
[----:B------:R-:W-:Y:S05]  /*32230*/  WARPSYNC.COLLECTIVE R15, `(.L_x_9618) ;  /* 0x000000000f087348 */ /* 0x000fea0003c00000 */
[----:B------:R0:W1:Y:S02]  /*32240*/  SHFL.IDX P6, R14, R13, R12, R11 ;  /* 0x0000000c0d0e7389 */ /* 0x00006400000c000b */
[----:B01----:R-:W-:Y:S01]  /*32250*/  ENDCOLLECTIVE ;  /* 0x000000000000791b */ /* 0x003fe20003800000 */
.L_x_9618:
[----:B------:R-:W-:Y:S02]  /*32260*/  IMAD.MOV.U32 R13, RZ, RZ, R5 ;  /* 0x000000ffff0d7224 */ /* 0x000fe400078e0005 */
[----:B------:R-:W-:-:S07]  /*32270*/  IMAD.MOV.U32 R4, RZ, RZ, R14 ;  /* 0x000000ffff047224 */ /* 0x000fce00078e000e */
[----:B------:R-:W-:Y:S05]  /*32280*/  WARPSYNC.COLLECTIVE R15, `(.L_x_9619) ;  /* 0x000000000f087348 */ /* 0x000fea0003c00000 */
[----:B------:R0:W1:Y:S02]  /*32290*/  SHFL.IDX P6, R14, R13, R12, R11 ;  /* 0x0000000c0d0e7389 */ /* 0x00006400000c000b */
[----:B01----:R-:W-:Y:S01]  /*322a0*/  ENDCOLLECTIVE ;  /* 0x000000000000791b */ /* 0x003fe20003800000 */
.L_x_9619:
[----:B------:R-:W-:Y:S05]  /*322b0*/  BRA `(.L_x_9620) ;  /* 0xffffff1800287947 */ /* 0x000fea000383ffff */
.L_x_9304:
        /* <DEDUP_REMOVED lines=8> */
.L_x_9622:
[----:B------:R-:W-:Y:S05]  /*32340*/  BSYNC B1 ;  /* 0x0000000000017941 */ /* 0x000fea0003800000 */
.L_x_9621:
        /* <DEDUP_REMOVED lines=8> */
.L_x_9623:
[----:B------:R-:W-:Y:S05]  /*323d0*/  BRA `(.L_x_9624) ;  /* 0xffffff1c00487947 */ /* 0x000fea000383ffff */
.L_x_9308:
[----:B------:R-:W-:Y:S02]  /*323e0*/  IMAD.MOV.U32 R13, RZ, RZ, R3 ;  /* 0x000000ffff0d7224 */ /* 0x000fe400078e0003 */
[----:B------:R-:W-:Y:S02]  /*323f0*/  IMAD.MOV.U32 R12, RZ, RZ, RZ ;  /* 0x000000ffff0c7224 */ /* 0x000fe400078e00ff */
[----:B------:R-:W-:Y:S02]  /*32400*/  IMAD.MOV.U32 R11, RZ, RZ, 0x181f ;  /* 0x0000181fff0b7424 */ /* 0x000fe400078e00ff */
[----:B------:R-:W-:-:S07]  /*32410*/  IMAD.MOV.U32 R15, RZ, RZ, -0x1 ;  /* 0xffffffffff0f7424 */ /* 0x000fce00078e00ff */
[----:B--2---:R-:W-:Y:S05]  /*32420*/  WARPSYNC.COLLECTIVE R15, `(.L_x_9625) ;  /* 0x000000000f087348 */ /* 0x004fea0003c00000 */
[----:B------:R0:W1:Y:S02]  /*32430*/  SHFL.IDX P6, R14, R13, R12, R11 ;  /* 0x0000000c0d0e7389 */ /* 0x00006400000c000b */
[----:B012---:R-:W-:Y:S01]  /*32440*/  ENDCOLLECTIVE ;  /* 0x000000000000791b */ /* 0x007fe20003800000 */
.L_x_9625:
[----:B------:R-:W-:Y:S02]  /*32450*/  IMAD.MOV.U32 R13, RZ, RZ, R2 ;  /* 0x000000ffff0d7224 */ /* 0x000fe400078e0002 */
[----:B------:R-:W-:-:S07]  /*32460*/  IMAD.MOV.U32 R0, RZ, RZ, R14 ;  /* 0x000000ffff007224 */ /* 0x000fce00078e000e */
[----:B------:R-:W-:Y:S05]  /*32470*/  WARPSYNC.COLLECTIVE R15, `(.L_x_9626) ;  /* 0x000000000f087348 */ /* 0x000fea0003c00000 */
[----:B------:R0:W1:Y:S02]  /*32480*/  SHFL.IDX P6, R14, R13, R12, R11 ;  /* 0x0000000c0d0e7389 */ /* 0x00006400000c000b */
[----:B01----:R-:W-:Y:S01]  /*32490*/  ENDCOLLECTIVE ;  /* 0x000000000000791b */ /* 0x003fe20003800000 */
.L_x_9626:
[----:B------:R-:W-:Y:S05]  /*324a0*/  BRA `(.L_x_9627) ;  /* 0xffffff28004c7947 */ /* 0x000fea000383ffff */
.L_x_9311:
        /* <DEDUP_REMOVED lines=8> */
.L_x_9629:
[----:B------:R-:W-:Y:S05]  /*32530*/  BSYNC B1 ;  /* 0x0000000000017941 */ /* 0x000fea0003800000 */
.L_x_9628:
        /* <DEDUP_REMOVED lines=8> */
.L_x_9630:
[----:B------:R-:W-:Y:S05]  /*325c0*/  BRA `(.L_x_9631) ;  /* 0xffffff2800587947 */ /* 0x000fea000383ffff */
.L_x_9314:
        /* <DEDUP_REMOVED lines=8> */
.L_x_9633:
[----:B------:R-:W-:Y:S05]  /*32650*/  BSYNC B1 ;  /* 0x0000000000017941 */ /* 0x000fea0003800000 */
.L_x_9632:
        /* <DEDUP_REMOVED lines=8> */
.L_x_9634:
[----:B------:R-:W-:Y:S05]  /*326e0*/  BRA `(.L_x_9635) ;  /* 0xffffff2800607947 */ /* 0x000fea000383ffff */
.L_x_9317:
        /* <DEDUP_REMOVED lines=8> */
.L_x_9637:
[----:B------:R-:W-:Y:S05]  /*32770*/  BSYNC B1 ;  /* 0x0000000000017941 */ /* 0x000fea0003800000 */
.L_x_9636:
        /* <DEDUP_REMOVED lines=8> */
.L_x_9638:
[----:B------:R-:W-:Y:S05]  /*32800*/  BRA `(.L_x_9639) ;  /* 0xffffff2800687947 */ /* 0x000fea000383ffff */
.L_x_9343:
        /* <DEDUP_REMOVED lines=11> */
.L_x_9641:
[----:B------:R-:W-:Y:S05]  /*328c0*/  BSYNC B1 ;  /* 0x0000000000017941 */ /* 0x000fea0003800000 */
.L_x_9640:
[----:B------:R-:W-:Y:S05]  /*328d0*/  BRA `(.L_x_9642) ;  /* 0xffffff4800807947 */ /* 0x000fea000383ffff */
.L_x_9345:
[----:B------:R-:W-:Y:S01]  /*328e0*/  BSSY B1, `(.L_x_9643) ;  /* 0x0000006000017945 */ /* 0x000fe20003800000 */
[----:B------:R-:W-:-:S07]  /*328f0*/  IMAD.MOV.U32 R15, RZ, RZ, -0x1 ;  /* 0xffffffffff0f7424 */ /* 0x000fce00078e00ff */
[----:B0-----:R-:W-:Y:S05]  /*32900*/  WARPSYNC.COLLECTIVE R15, `(.L_x_9644) ;  /* 0x000000000f0c7348 */ /* 0x001fea0003c00000 */
[----:B------:R-:W-:Y:S02]  /*32910*/  ELECT P6, UR62, PT ;  /* 0x00000000003e782f */ /* 0x000fe400038c0000 */
[----:B------:R-:W-:Y:S01]  /*32920*/  MOV R14, UR62 ;  /* 0x0000003e000e7c02 */ /* 0x000fe20008000f00 */
[----:B0-----:R-:W-:Y:S10]  /*32930*/  ENDCOLLECTIVE ;  /* 0x000000000000791b */ /* 0x001ff40003800000 */
.L_x_9644:
[----:B------:R-:W-:Y:S05]  /*32940*/  BSYNC B1 ;  /* 0x0000000000017941 */ /* 0x000fea0003800000 */
.L_x_9643:
[----:B------:R-:W-:Y:S05]  /*32950*/  BRA `(.L_x_9344) ;  /* 0xffffff4800787947 */ /* 0x000fea000383ffff */
.L_x_9347:
[----:B0-----:R0:W1:Y:S02]  /*32960*/  SYNCS.PHASECHK.TRANS64.TRYWAIT P0, [R17+URZ+0x22820], R5 ;  /* 0x02282005110075a7 */ /* 0x001064000800017f */
[----:B-1----:R-:W-:Y:S05]  /*32970*/  @!P0 NANOSLEEP.SYNCS 0x989680 ;  /* 0x009896800000895d */ /* 0x002fea0003900000 */
[----:B------:R-:W1:Y:S02]  /*32980*/  @!P0 SYNCS.PHASECHK.TRANS64 P0, [R17+URZ+0x22820], R5 ;  /* 0x02282005110085a7 */ /* 0x000e64000800007f */
[----:B-1----:R-:W-:Y:S05]  /*32990*/  @!P0 BRA `(.L_x_9347) ;  /* 0xfffffffc00f08947 */ /* 0x002fea000383ffff */
[----:B------:R-:W-:Y:S05]  /*329a0*/  BRA `(.L_x_9645) ;  /* 0xffffff4800887947 */ /* 0x000fea000383ffff */
.L_x_9351:
[----:B0-----:R0:W1:Y:S02]  /*329b0*/  SYNCS.PHASECHK.TRANS64.TRYWAIT P0, [R5+URZ+0x228a0], R7 ;  /* 0x0228a007050075a7 */ /* 0x001064000800017f */
[----:B-1----:R-:W-:Y:S05]  /*329c0*/  @!P0 NANOSLEEP.SYNCS 0x989680 ;  /* 0x009896800000895d */ /* 0x002fea0003900000 */
[----:B------:R-:W1:Y:S02]  /*329d0*/  @!P0 SYNCS.PHASECHK.TRANS64 P0, [R5+URZ+0x228a0], R7 ;  /* 0x0228a007050085a7 */ /* 0x000e64000800007f */
[----:B-1----:R-:W-:Y:S05]  /*329e0*/  @!P0 BRA `(.L_x_9351) ;  /* 0xfffffffc00f08947 */ /* 0x002fea000383ffff */
[----:B------:R-:W-:Y:S05]  /*329f0*/  BRA `(.L_x_9646) ;  /* 0xffffff4800a87947 */ /* 0x000fea000383ffff */
.L_x_9356:
[----:B-1----:R1:W2:Y:S02]  /*32a00*/  SYNCS.PHASECHK.TRANS64.TRYWAIT P0, [R5+URZ+0x228c0], R7 ;  /* 0x0228c007050075a7 */ /* 0x0022a4000800017f */
[----:B--2---:R-:W-:Y:S05]  /*32a10*/  @!P0 NANOSLEEP.SYNCS 0x989680 ;  /* 0x009896800000895d */ /* 0x004fea0003900000 */
[----:B------:R-:W2:Y:S02]  /*32a20*/  @!P0 SYNCS.PHASECHK.TRANS64 P0, [R5+URZ+0x228c0], R7 ;  /* 0x0228c007050085a7 */ /* 0x000ea4000800007f */
[----:B--2---:R-:W-:Y:S05]  /*32a30*/  @!P0 BRA `(.L_x_9356) ;  /* 0xfffffffc00f08947 */ /* 0x004fea000383ffff */
[----:B------:R-:W-:Y:S05]  /*32a40*/  BRA `(.L_x_9647) ;  /* 0xffffff4c00287947 */ /* 0x000fea000383ffff */
.L_x_9363:
[----:B0-----:R0:W1:Y:S02]  /*32a50*/  SYNCS.PHASECHK.TRANS64.TRYWAIT P1, [R5+URZ+0x228a0], R7 ;  /* 0x0228a007050075a7 */ /* 0x001064000802017f */
[----:B-1----:R-:W-:Y:S05]  /*32a60*/  @!P1 NANOSLEEP.SYNCS 0x989680 ;  /* 0x009896800000995d */ /* 0x002fea0003900000 */
[----:B------:R-:W1:Y:S02]  /*32a70*/  @!P1 SYNCS.PHASECHK.TRANS64 P1, [R5+URZ+0x228a0], R7 ;  /* 0x0228a007050095a7 */ /* 0x000e64000802007f */
[----:B-1----:R-:W-:Y:S05]  /*32a80*/  @!P1 BRA `(.L_x_9363) ;  /* 0xfffffffc00f09947 */ /* 0x002fea000383ffff */
[----:B------:R-:W-:Y:S05]  /*32a90*/  BRA `(.L_x_9648) ;  /* 0xffffff4c00fc7947 */ /* 0x000fea000383ffff */
.L_x_9368:
[----:B-1----:R1:W2:Y:S02]  /*32aa0*/  SYNCS.PHASECHK.TRANS64.TRYWAIT P1, [R5+URZ+0x228c0], R7 ;  /* 0x0228c007050075a7 */ /* 0x0022a4000802017f */
[----:B--2---:R-:W-:Y:S05]  /*32ab0*/  @!P1 NANOSLEEP.SYNCS 0x989680 ;  /* 0x009896800000995d */ /* 0x004fea0003900000 */
[----:B------:R-:W2:Y:S02]  /*32ac0*/  @!P1 SYNCS.PHASECHK.TRANS64 P1, [R5+URZ+0x228c0], R7 ;  /* 0x0228c007050095a7 */ /* 0x000ea4000802007f */
[----:B--2---:R-:W-:Y:S05]  /*32ad0*/  @!P1 BRA `(.L_x_9368) ;  /* 0xfffffffc00f09947 */ /* 0x004fea000383ffff */
[----:B------:R-:W-:Y:S05]  /*32ae0*/  BRA `(.L_x_9649) ;  /* 0xffffff5000787947 */ /* 0x000fea000383ffff */
.L_x_9393:
        /* <DEDUP_REMOVED lines=10> */
.L_x_9651:
[----:B------:R-:W-:Y:S05]  /*32b90*/  BSYNC B0 ;  /* 0x0000000000007941 */ /* 0x000fea0003800000 */
.L_x_9650:
[----:B------:R-:W-:Y:S05]  /*32ba0*/  BRA `(.L_x_9652) ;  /* 0xffffff64008c7947 */ /* 0x000fea000383ffff */
.L_x_9396:
[----:B0-----:R-:W2:Y:S02]  /*32bb0*/  LDL R0, [R1+0x3c] ;  /* 0x00003c0001007983 */ /* 0x001ea40000100800 */
[----:B--2---:R0:W1:Y:S02]  /*32bc0*/  SYNCS.PHASECHK.TRANS64.TRYWAIT P0, [R4+URZ+0x22880], R0 ;  /* 0x02288000040075a7 */ /* 0x004064000800017f */
[----:B-1----:R-:W-:Y:S05]  /*32bd0*/  @!P0 NANOSLEEP.SYNCS 0x989680 ;  /* 0x009896800000895d */ /* 0x002fea0003900000 */
[----:B------:R-:W1:Y:S02]  /*32be0*/  @!P0 SYNCS.PHASECHK.TRANS64 P0, [R4+URZ+0x22880], R0 ;  /* 0x02288000040085a7 */ /* 0x000e64000800007f */
[----:B-1----:R-:W-:Y:S05]  /*32bf0*/  @!P0 BRA `(.L_x_9396) ;  /* 0xfffffffc00ec8947 */ /* 0x002fea000383ffff */
[----:B------:R-:W-:Y:S05]  /*32c00*/  BRA `(.L_x_9653) ;  /* 0xffffff6400a47947 */ /* 0x000fea000383ffff */
.L_x_9397:
        /* <DEDUP_REMOVED lines=8> */
.L_x_9655:
[----:B------:R-:W-:Y:S05]  /*32c90*/  BSYNC B0 ;  /* 0x0000000000007941 */ /* 0x000fea0003800000 */
.L_x_9654:
        /* <DEDUP_REMOVED lines=13> */
.L_x_9656:
[----:B------:R-:W-:Y:S02]  /*32d70*/  IMAD.MOV.U32 R13, RZ, RZ, R2 ;  /* 0x000000ffff0d7224 */ /* 0x000fe400078e0002 */
[----:B------:R-:W-:Y:S02]  /*32d80*/  IMAD.MOV.U32 R12, RZ, RZ, 0x1 ;  /* 0x00000001ff0c7424 */ /* 0x000fe400078e00ff */
[----:B------:R-:W-:-:S07]  /*32d90*/  IMAD.MOV.U32 R3, RZ, RZ, R14 ;  /* 0x000000ffff037224 */ /* 0x000fce00078e000e */
[----:B------:R-:W-:Y:S05]  /*32da0*/  WARPSYNC.COLLECTIVE R15, `(.L_x_9657) ;  /* 0x000000000f087348 */ /* 0x000fea0003c00000 */
[----:B------:R0:W1:Y:S02]  /*32db0*/  SHFL.IDX P6, R14, R13, R12, R11 ;  /* 0x0000000c0d0e7389 */ /* 0x00006400000c000b */
[----:B01----:R-:W-:Y:S01]  /*32dc0*/  ENDCOLLECTIVE ;  /* 0x000000000000791b */ /* 0x003fe20003800000 */
.L_x_9657:
[----:B------:R-:W-:Y:S01]  /*32dd0*/  IADD3 R30, P1, R36, R3, RZ ;  /* 0x00000003241e7210 */ /* 0x000fe20007f3e0ff */
[----:B------:R-:W-:-:S04]  /*32de0*/  IMAD.IADD R3, R17, 0x1, R26 ;  /* 0x0000000111037824 */ /* 0x000fc800078e021a */
        /* <DEDUP_REMOVED lines=11> */
.L_x_9658:
        /* <DEDUP_REMOVED lines=9> */
.L_x_9659:
        /* <DEDUP_REMOVED lines=10> */
.L_x_9660:
        /* <DEDUP_REMOVED lines=9> */
.L_x_9661:
        /* <DEDUP_REMOVED lines=10> */
.L_x_9662:
        /* <DEDUP_REMOVED lines=9> */
.L_x_9663:
        /* <DEDUP_REMOVED lines=10> */
.L_x_9664:
        /* <DEDUP_REMOVED lines=9> */
.L_x_9665:
        /* <DEDUP_REMOVED lines=10> */
.L_x_9666:
        /* <DEDUP_REMOVED lines=9> */
.L_x_9667:
        /* <DEDUP_REMOVED lines=10> */
.L_x_9668:
        /* <DEDUP_REMOVED lines=9> */
.L_x_9669:
        /* <DEDUP_REMOVED lines=10> */
.L_x_9670:
[----:B------:R-:W-:Y:S02]  /*335c0*/  IMAD.MOV.U32 R13, RZ, RZ, R10 ;  /* 0x000000ffff0d7224 */ /* 0x000fe400078e000a */
[----:B------:R-:W-:Y:S02]  /*335d0*/  IMAD.MOV.U32 R12, RZ, RZ, RZ ;  /* 0x000000ffff0c7224 */ /* 0x000fe400078e00ff */
[----:B------:R-:W-:-:S07]  /*335e0*/  IMAD.MOV.U32 R0, RZ, RZ, R14 ;  /* 0x000000ffff007224 */ /* 0x000fce00078e000e */
[----:B------:R-:W-:Y:S05]  /*335f0*/  WARPSYNC.COLLECTIVE R15, `(.L_x_9671) ;  /* 0x000000000f087348 */ /* 0x000fea0003c00000 */
[----:B------:R0:W1:Y:S02]  /*33600*/  SHFL.IDX P6, R14, R13, R12, R11 ;  /* 0x0000000c0d0e7389 */ /* 0x00006400000c000b */
[----:B01----:R-:W-:Y:S01]  /*33610*/  ENDCOLLECTIVE ;  /* 0x000000000000791b */ /* 0x003fe20003800000 */
.L_x_9671:
        /* <DEDUP_REMOVED lines=12> */
.L_x_9672:
[----:B------:R-:W-:Y:S02]  /*336e0*/  IMAD.MOV.U32 R13, RZ, RZ, R10 ;  /* 0x000000ffff0d7224 */ /* 0x000fe400078e000a */
[----:B------:R-:W-:Y:S02]  /*336f0*/  IMAD.MOV.U32 R12, RZ, RZ, 0x1 ;  /* 0x00000001ff0c7424 */ /* 0x000fe400078e00ff */
[----:B------:R-:W-:-:S07]  /*33700*/  IMAD.MOV.U32 R0, RZ, RZ, R14 ;  /* 0x000000ffff007224 */ /* 0x000fce00078e000e */
[----:B------:R-:W-:Y:S05]  /*33710*/  WARPSYNC.COLLECTIVE R15, `(.L_x_9673) ;  /* 0x000000000f087348 */ /* 0x000fea0003c00000 */
[----:B------:R0:W1:Y:S02]  /*33720*/  SHFL.IDX P6, R14, R13, R12, R11 ;  /* 0x0000000c0d0e7389 */ /* 0x00006400000c000b */
[----:B01----:R-:W-:Y:S01]  /*33730*/  ENDCOLLECTIVE ;  /* 0x000000000000791b */ /* 0x003fe20003800000 */
.L_x_9673:
        /* <DEDUP_REMOVED lines=13> */
.L_x_9674:
        /* <DEDUP_REMOVED lines=15> */
.L_x_9402:
[----:B--2---:R-:W2:Y:S02]  /*33900*/  LDL R0, [R1+0x3c] ;  /* 0x00003c0001007983 */ /* 0x004ea40000100800 */
[----:B--2---:R2:W3:Y:S02]  /*33910*/  SYNCS.PHASECHK.TRANS64.TRYWAIT P0, [R4+URZ+0x22840], R0 ;  /* 0x02284000040075a7 */ /* 0x0044e4000800017f */
[----:B---3--:R-:W-:Y:S05]  /*33920*/  @!P0 NANOSLEEP.SYNCS 0x989680 ;  /* 0x009896800000895d */ /* 0x008fea0003900000 */
[----:B------:R-:W3:Y:S02]  /*33930*/  @!P0 SYNCS.PHASECHK.TRANS64 P0, [R4+URZ+0x22840], R0 ;  /* 0x02284000040085a7 */ /* 0x000ee4000800007f */
[----:B---3--:R-:W-:Y:S05]  /*33940*/  @!P0 BRA `(.L_x_9402) ;  /* 0xfffffffc00ec8947 */ /* 0x008fea000383ffff */
[----:B------:R-:W-:Y:S05]  /*33950*/  BRA `(.L_x_9676) ;  /* 0xffffff6000b07947 */ /* 0x000fea000383ffff */
.L_x_9403:
        /* <DEDUP_REMOVED lines=8> */
.L_x_9678:
[----:B------:R-:W-:Y:S05]  /*339e0*/  BSYNC B0 ;  /* 0x0000000000007941 */ /* 0x000fea0003800000 */
.L_x_9677:
        /* <DEDUP_REMOVED lines=8> */
.L_x_9679:
        /* <DEDUP_REMOVED lines=14> */
.L_x_9680:
[----:B------:R-:W-:Y:S02]  /*33b50*/  IMAD.MOV.U32 R13, RZ, RZ, R2 ;  /* 0x000000ffff0d7224 */ /* 0x000fe400078e0002 */
[----:B------:R-:W-:-:S07]  /*33b60*/  IMAD.MOV.U32 R7, RZ, RZ, R14 ;  /* 0x000000ffff077224 */ /* 0x000fce00078e000e */
[----:B------:R-:W-:Y:S05]  /*33b70*/  WARPSYNC.COLLECTIVE R15, `(.L_x_9681) ;  /* 0x000000000f087348 */ /* 0x000fea0003c00000 */
[----:B------:R0:W1:Y:S02]  /*33b80*/  SHFL.IDX P6, R14, R13, R12, R11 ;  /* 0x0000000c0d0e7389 */ /* 0x00006400000c000b */
[----:B01----:R-:W-:Y:S01]  /*33b90*/  ENDCOLLECTIVE ;  /* 0x000000000000791b */ /* 0x003fe20003800000 */
.L_x_9681:
        /* <DEDUP_REMOVED lines=14> */
.L_x_9682:
[----:B------:R-:W-:Y:S02]  /*33c80*/  IMAD.MOV.U32 R13, RZ, RZ, R2 ;  /* 0x000000ffff0d7224 */ /* 0x000fe400078e0002 */
[----:B------:R-:W-:-:S07]  /*33c90*/  IMAD.MOV.U32 R7, RZ, RZ, R14 ;  /* 0x000000ffff077224 */ /* 0x000fce00078e000e */
[----:B------:R-:W-:Y:S05]  /*33ca0*/  WARPSYNC.COLLECTIVE R15, `(.L_x_9683) ;  /* 0x000000000f087348 */ /* 0x000fea0003c00000 */
[----:B------:R0:W1:Y:S02]  /*33cb0*/  SHFL.IDX P6, R14, R13, R12, R11 ;  /* 0x0000000c0d0e7389 */ /* 0x00006400000c000b */
[----:B01----:R-:W-:Y:S01]  /*33cc0*/  ENDCOLLECTIVE ;  /* 0x000000000000791b */ /* 0x003fe20003800000 */
.L_x_9683:
        /* <DEDUP_REMOVED lines=14> */
.L_x_9684:
[----:B------:R-:W-:Y:S02]  /*33db0*/  IMAD.MOV.U32 R13, RZ, RZ, R2 ;  /* 0x000000ffff0d7224 */ /* 0x000fe400078e0002 */
[----:B------:R-:W-:-:S07]  /*33dc0*/  IMAD.MOV.U32 R7, RZ, RZ, R14 ;  /* 0x000000ffff077224 */ /* 0x000fce00078e000e */
[----:B------:R-:W-:Y:S05]  /*33dd0*/  WARPSYNC.COLLECTIVE R15, `(.L_x_9685) ;  /* 0x000000000f087348 */ /* 0x000fea0003c00000 */
[----:B------:R0:W1:Y:S02]  /*33de0*/  SHFL.IDX P6, R14, R13, R12, R11 ;  /* 0x0000000c0d0e7389 */ /* 0x00006400000c000b */
[----:B01----:R-:W-:Y:S01]  /*33df0*/  ENDCOLLECTIVE ;  /* 0x000000000000791b */ /* 0x003fe20003800000 */
.L_x_9685:
[----:B------:R-:W-:Y:S02]  /*33e00*/  IMAD.MOV.U32 R13, RZ, RZ, R0 ;  /* 0x000000ffff0d7224 */ /* 0x000fe400078e0000 */
[----:B------:R-:W-:Y:S02]  /*33e10*/  IMAD.MOV.U32 R12, RZ, RZ, 0x4 ;  /* 0x00000004ff0c7424 */ /* 0x000fe400078e00ff */
[----:B------:R-:W-:-:S07]  /*33e20*/  IMAD.MOV.U32 R8, RZ, RZ, R14 ;  /* 0x000000ffff087224 */ /* 0x000fce00078e000e */
[----:B------:R-:W-:Y:S05]  /*33e30*/  WARPSYNC.COLLECTIVE R15, `(.L_x_9686) ;  /* 0x000000000f087348 */ /* 0x000fea0003c00000 */
[----:B------:R0:W1:Y:S02]  /*33e40*/  SHFL.IDX P6, R14, R13, R12, R11 ;  /* 0x0000000c0d0e7389 */ /* 0x00006400000c000b */
[----:B01----:R-:W-:Y:S01]  /*33e50*/  ENDCOLLECTIVE ;  /* 0x000000000000791b */ /* 0x003fe20003800000 */
.L_x_9686:
        /* <DEDUP_REMOVED lines=13> */
.L_x_9687:
        /* <DEDUP_REMOVED lines=14> */
.L_x_9688:
[----:B------:R-:W-:Y:S02]  /*34010*/  IMAD.MOV.U32 R13, RZ, RZ, R2 ;  /* 0x000000ffff0d7224 */ /* 0x000fe400078e0002 */
[----:B------:R-:W-:-:S07]  /*34020*/  IMAD.MOV.U32 R7, RZ, RZ, R14 ;  /* 0x000000ffff077224 */ /* 0x000fce00078e000e */
[----:B------:R-:W-:Y:S05]  /*34030*/  WARPSYNC.COLLECTIVE R15, `(.L_x_9689) ;  /* 0x000000000f087348 */ /* 0x000fea0003c00000 */
[----:B------:R0:W1:Y:S02]  /*34040*/  SHFL.IDX P6, R14, R13, R12, R11 ;  /* 0x0000000c0d0e7389 */ /* 0x00006400000c000b */
[----:B01----:R-:W-:Y:S01]  /*34050*/  ENDCOLLECTIVE ;  /* 0x000000000000791b */ /* 0x003fe20003800000 */
.L_x_9689:
[----:B------:R-:W-:Y:S02]  /*34060*/  IMAD.MOV.U32 R13, RZ, RZ, R0 ;  /* 0x000000ffff0d7224 */ /* 0x000fe400078e0000 */
[----:B------:R-:W-:Y:S02]  /*34070*/  IMAD.MOV.U32 R12, RZ, RZ, 0x6 ;  /* 0x00000006ff0c7424 */ /* 0x000fe400078e00ff */
[----:B------:R-:W-:-:S07]  /*34080*/  IMAD.MOV.U32 R8, RZ, RZ, R14 ;  /* 0x000000ffff087224 */ /* 0x000fce00078e000e */
[----:B------:R-:W-:Y:S05]  /*34090*/  WARPSYNC.COLLECTIVE R15, `(.L_x_9690) ;  /* 0x000000000f087348 */ /* 0x000fea0003c00000 */
[----:B------:R0:W1:Y:S02]  /*340a0*/  SHFL.IDX P6, R14, R13, R12, R11 ;  /* 0x0000000c0d0e7389 */ /* 0x00006400000c000b */
[----:B01----:R-:W-:Y:S01]  /*340b0*/  ENDCOLLECTIVE ;  /* 0x000000000000791b */ /* 0x003fe20003800000 */
.L_x_9690:
        /* <DEDUP_REMOVED lines=12> */
.L_x_9691:
[----:B------:R-:W-:Y:S02]  /*34180*/  IMAD.MOV.U32 R13, RZ, RZ, R0 ;  /* 0x000000ffff0d7224 */ /* 0x000fe400078e0000 */
[----:B------:R-:W-:Y:S02]  /*34190*/  IMAD.MOV.U32 R12, RZ, RZ, 0x7 ;  /* 0x00000007ff0c7424 */ /* 0x000fe400078e00ff */
[----:B------:R-:W-:-:S07]  /*341a0*/  IMAD.MOV.U32 R8, RZ, RZ, R14 ;  /* 0x000000ffff087224 */ /* 0x000fce00078e000e */
[----:B------:R-:W-:Y:S05]  /*341b0*/  WARPSYNC.COLLECTIVE R15, `(.L_x_9692) ;  /* 0x000000000f087348 */ /* 0x000fea0003c00000 */
[----:B------:R0:W1:Y:S02]  /*341c0*/  SHFL.IDX P6, R14, R13, R12, R11 ;  /* 0x0000000c0d0e7389 */ /* 0x00006400000c000b */
[----:B01----:R-:W-:Y:S01]  /*341d0*/  ENDCOLLECTIVE ;  /* 0x000000000000791b */ /* 0x003fe20003800000 */
.L_x_9692:
        /* <DEDUP_REMOVED lines=12> */
.L_x_9693:
[----:B------:R-:W-:Y:S02]  /*342a0*/  IMAD.MOV.U32 R13, RZ, RZ, R5 ;  /* 0x000000ffff0d7224 */ /* 0x000fe400078e0005 */
[----:B------:R-:W-:Y:S02]  /*342b0*/  IMAD.MOV.U32 R12, RZ, RZ, RZ ;  /* 0x000000ffff0c7224 */ /* 0x000fe400078e00ff */
[----:B------:R-:W-:-:S07]  /*342c0*/  IMAD.MOV.U32 R8, RZ, RZ, R14 ;  /* 0x000000ffff087224 */ /* 0x000fce00078e000e */
[----:B------:R-:W-:Y:S05]  /*342d0*/  WARPSYNC.COLLECTIVE R15, `(.L_x_9694) ;  /* 0x000000000f087348 */ /* 0x000fea0003c00000 */
[----:B------:R0:W1:Y:S02]  /*342e0*/  SHFL.IDX P6, R14, R13, R12, R11 ;  /* 0x0000000c0d0e7389 */ /* 0x00006400000c000b */
[----:B01----:R-:W-:Y:S01]  /*342f0*/  ENDCOLLECTIVE ;  /* 0x000000000000791b */ /* 0x003fe20003800000 */
.L_x_9694:
        /* <DEDUP_REMOVED lines=11> */
.L_x_9695:
[----:B------:R-:W-:Y:S02]  /*343b0*/  IMAD.MOV.U32 R13, RZ, RZ, R5 ;  /* 0x000000ffff0d7224 */ /* 0x000fe400078e0005 */
[----:B------:R-:W-:Y:S02]  /*343c0*/  IMAD.MOV.U32 R12, RZ, RZ, 0x1 ;  /* 0x00000001ff0c7424 */ /* 0x000fe400078e00ff */
[----:B------:R-:W-:-:S07]  /*343d0*/  IMAD.MOV.U32 R2, RZ, RZ, R14 ;  /* 0x000000ffff027224 */ /* 0x000fce00078e000e */
[----:B------:R-:W-:Y:S05]  /*343e0*/  WARPSYNC.COLLECTIVE R15, `(.L_x_9696) ;  /* 0x000000000f087348 */ /* 0x000fea0003c00000 */
[----:B------:R0:W1:Y:S02]  /*343f0*/  SHFL.IDX P6, R14, R13, R12, R11 ;  /* 0x0000000c0d0e7389 */ /* 0x00006400000c000b */
[----:B01----:R-:W-:Y:S01]  /*34400*/  ENDCOLLECTIVE ;  /* 0x000000000000791b */ /* 0x003fe20003800000 */
.L_x_9696:
        /* <DEDUP_REMOVED lines=13> */
.L_x_9697:
[----:B------:R-:W-:Y:S01]  /*344e0*/  IMAD.MOV.U32 R6, RZ, RZ, R14 ;  /* 0x000000ffff067224 */ /* 0x000fe200078e000e */
[----:B------:R-:W-:Y:S06]  /*344f0*/  BRA `(.L_x_9698) ;  /* 0xffffff5c006c7947 */ /* 0x000fec000383ffff */
.L_x_9408:
        /* <DEDUP_REMOVED lines=9> */
.L_x_9699:
[----:B------:R-:W-:Y:S01]  /*34590*/  ISETP.GE.AND P1, PT, R25, R29, PT ;  /* 0x0000001d1900720c */ /* 0x000fe20003f26270 */
[----:B------:R-:W-:Y:S02]  /*345a0*/  IMAD.MOV.U32 R13, RZ, RZ, R0 ;  /* 0x000000ffff0d7224 */ /* 0x000fe400078e0000 */
[----:B------:R-:W-:-:S10]  /*345b0*/  IMAD.MOV.U32 R3, RZ, RZ, R14 ;  /* 0x000000ffff037224 */ /* 0x000fd400078e000e */
[----:B------:R-:W-:Y:S05]  /*345c0*/  WARPSYNC.COLLECTIVE R15, `(.L_x_9700) ;  /* 0x000000000f087348 */ /* 0x000fea0003c00000 */
[----:B------:R0:W1:Y:S02]  /*345d0*/  SHFL.IDX P6, R14, R13, R12, R11 ;  /* 0x0000000c0d0e7389 */ /* 0x00006400000c000b */
[----:B01----:R-:W-:Y:S01]  /*345e0*/  ENDCOLLECTIVE ;  /* 0x000000000000791b */ /* 0x003fe20003800000 */
.L_x_9700:
[----:B------:R-:W-:Y:S02]  /*345f0*/  IMAD.MOV.U32 R13, RZ, RZ, R2 ;  /* 0x000000ffff0d7224 */ /* 0x000fe400078e0002 */
[----:B------:R-:W-:Y:S02]  /*34600*/  IMAD.MOV.U32 R12, RZ, RZ, 0x1 ;  /* 0x00000001ff0c7424 */ /* 0x000fe400078e00ff */
[----:B------:R-:W-:-:S07]  /*34610*/  IMAD.MOV.U32 R4, RZ, RZ, R14 ;  /* 0x000000ffff047224 */ /* 0x000fce00078e000e */
[----:B------:R-:W-:Y:S05]  /*34620*/  WARPSYNC.COLLECTIVE R15, `(.L_x_9701) ;  /* 0x000000000f087348 */ /* 0x000fea0003c00000 */
[----:B------:R0:W1:Y:S02]  /*34630*/  SHFL.IDX P6, R14, R13, R12, R11 ;  /* 0x0000000c0d0e7389 */ /* 0x00006400000c000b */
[----:B01----:R-:W-:Y:S01]  /*34640*/  ENDCOLLECTIVE ;  /* 0x000000000000791b */ /* 0x003fe20003800000 */
.L_x_9701:
[----:B------:R-:W-:-:S05]  /*34650*/  @!P1 IADD3 R4, P3, R36, R4, RZ ;  /* 0x0000000424049210 */ /* 0x000fca0007f7e0ff */
[----:B------:R-:W-:Y:S02]  /*34660*/  @!P1 IMAD.X R5, RZ, RZ, R3, P3 ;  /* 0x000000ffff059224 */ /* 0x000fe400018e0603 */
[----:B------:R-:W-:-:S03]  /*34670*/  VIADD R3, R25, 0x10 ;  /* 0x0000001019037836 */ /* 0x000fc60000000000 */
[----:B------:R-:W-:Y:S01]  /*34680*/  @!PT LDS RZ, [RZ] ;  /* 0x00000000fffff984 */ /* 0x000fe20000000800 */
[----:B------:R-:W-:Y:S01]  /*34690*/  @!PT LDS RZ, [RZ] ;  /* 0x00000000fffff984 */ /* 0x000fe20000000800 */
[----:B------:R-:W-:Y:S01]  /*346a0*/  @!PT LDS RZ, [RZ] ;  /* 0x00000000fffff984 */ /* 0x000fe20000000800 */
[----:B------:R0:W-:Y:S01]  /*346b0*/  @!P1 LDGSTS.E.BYPASS.LTC128B.128 [R8+0x14400], desc[UR60][R4.64], !P0 ;  /* 0x1440000004089fae */ /* 0x0001e2000c101d7c */
[----:B------:R-:W-:Y:S01]  /*346c0*/  IMAD.MOV.U32 R13, RZ, RZ, R0 ;  /* 0x000000ffff0d7224 */ /* 0x000fe200078e0000 */
[----:B------:R-:W-:Y:S01]  /*346d0*/  ISETP.GE.AND P1, PT, R3, R29, PT ;  /* 0x0000001d0300720c */ /* 0x000fe20003f26270 */
[----:B------:R-:W-:-:S12]  /*346e0*/  IMAD.MOV.U32 R3, RZ, RZ, R14 ;  /* 0x000000ffff037224 */ /* 0x000fd800078e000e */
[----:B0-----:R-:W-:Y:S05]  /*346f0*/  WARPSYNC.COLLECTIVE R15, `(.L_x_9702) ;  /* 0x000000000f087348 */ /* 0x001fea0003c00000 */
[----:B------:R1:W2:Y:S02]  /*34700*/  SHFL.IDX P6, R14, R13, R12, R11 ;  /* 0x0000000c0d0e7389 */ /* 0x0002a400000c000b */
[----:B012---:R-:W-:Y:S01]  /*34710*/  ENDCOLLECTIVE ;  /* 0x000000000000791b */ /* 0x007fe20003800000 */
.L_x_9702:
[----:B------:R-:W-:Y:S02]  /*34720*/  IMAD.MOV.U32 R13, RZ, RZ, R2 ;  /* 0x000000ffff0d7224 */ /* 0x000fe400078e0002 */
[----:B------:R-:W-:Y:S02]  /*34730*/  IMAD.MOV.U32 R12, RZ, RZ, 0x2 ;  /* 0x00000002ff0c7424 */ /* 0x000fe400078e00ff */
[----:B------:R-:W-:-:S07]  /*34740*/  IMAD.MOV.U32 R6, RZ, RZ, R14 ;  /* 0x000000ffff067224 */ /* 0x000fce00078e000e */
[----:B------:R-:W-:Y:S05]  /*34750*/  WARPSYNC.COLLECTIVE R15, `(.L_x_9703) ;  /* 0x000000000f087348 */ /* 0x000fea0003c00000 */
[----:B------:R0:W1:Y:S02]  /*34760*/  SHFL.IDX P6, R14, R13, R12, R11 ;  /* 0x0000000c0d0e7389 */ /* 0x00006400000c000b */
[----:B01----:R-:W-:Y:S01]  /*34770*/  ENDCOLLECTIVE ;  /* 0x000000000000791b */ /* 0x003fe20003800000 */
.L_x_9703:
[----:B------:R-:W-:-:S05]  /*34780*/  @!P1 IADD3 R6, P3, R36, R6, RZ ;  /* 0x0000000624069210 */ /* 0x000fca0007f7e0ff */
[----:B------:R-:W-:Y:S02]  /*34790*/  @!P1 IMAD.X R3, RZ, RZ, R3, P3 ;  /* 0x000000ffff039224 */ /* 0x000fe400018e0603 */
[----:B------:R-:W-:Y:S02]  /*347a0*/  @!P1 IMAD.MOV.U32 R4, RZ, RZ, R6 ;  /* 0x000000ffff049224 */ /* 0x000fe400078e0006 */
[----:B------:R-:W-:Y:S02]  /*347b0*/  @!P1 IMAD.MOV.U32 R5, RZ, RZ, R3 ;  /* 0x000000ffff059224 */ /* 0x000fe400078e0003 */
[C---:B------:R-:W-:Y:S02]  /*347c0*/  VIADD R3, R25.reuse, 0x20 ;  /* 0x0000002019037836 */ /* 0x040fe40000000000 */
[----:B------:R-:W-:Y:S01]  /*347d0*/  IMAD.MOV.U32 R13, RZ, RZ, R0 ;  /* 0x000000ffff0d7224 */ /* 0x000fe200078e0000 */
[----:B------:R-:W-:Y:S01]  /*347e0*/  @!PT LDS RZ, [RZ] ;  /* 0x00000000fffff984 */ /* 0x000fe20000000800 */
[----:B------:R-:W-:Y:S01]  /*347f0*/  @!PT LDS RZ, [RZ] ;  /* 0x00000000fffff984 */ /* 0x000fe20000000800 */
[----:B------:R-:W-:Y:S01]  /*34800*/  @!PT LDS RZ, [RZ] ;  /* 0x00000000fffff984 */ /* 0x000fe20000000800 */
[----:B------:R0:W-:Y:S01]  /*34810*/  @!P1 LDGSTS.E.BYPASS.LTC128B.128 [R8+0x14c00], desc[UR60][R4.64], !P0 ;  /* 0x14c0000004089fae */ /* 0x0001e2000c101d7c */
[----:B------:R-:W-:Y:S01]  /*34820*/  VIADD R6, R25, 0x60 ;  /* 0x0000006019067836 */ /* 0x000fe20000000000 */
[----:B------:R-:W-:Y:S01]  /*34830*/  ISETP.GE.AND P1, PT, R3, R29, PT ;  /* 0x0000001d0300720c */ /* 0x000fe20003f26270 */
[----:B------:R-:W-:-:S12]  /*34840*/  IMAD.MOV.U32 R3, RZ, RZ, R14 ;  /* 0x000000ffff037224 */ /* 0x000fd800078e000e */
[----:B0-----:R-:W-:Y:S05]  /*34850*/  WARPSYNC.COLLECTIVE R15, `(.L_x_9704) ;  /* 0x000000000f087348 */ /* 0x001fea0003c00000 */
[----:B------:R1:W2:Y:S02]  /*34860*/  SHFL.IDX P6, R14, R13, R12, R11 ;  /* 0x0000000c0d0e7389 */ /* 0x0002a400000c000b */
[----:B012---:R-:W-:Y:S01]  /*34870*/  ENDCOLLECTIVE ;  /* 0x000000000000791b */ /* 0x007fe20003800000 */
.L_x_9704:
[----:B------:R-:W-:Y:S02]  /*34880*/  IMAD.MOV.U32 R13, RZ, RZ, R2 ;  /* 0x000000ffff0d7224 */ /* 0x000fe400078e0002 */
[----:B------:R-:W-:Y:S02]  /*34890*/  IMAD.MOV.U32 R12, RZ, RZ, 0x3 ;  /* 0x00000003ff0c7424 */ /* 0x000fe400078e00ff */
[----:B------:R-:W-:-:S07]  /*348a0*/  IMAD.MOV.U32 R4, RZ, RZ, R14 ;  /* 0x000000ffff047224 */ /* 0x000fce00078e000e */
[----:B------:R-:W-:Y:S05]  /*348b0*/  WARPSYNC.COLLECTIVE R15, `(.L_x_9705) ;  /* 0x000000000f087348 */ /* 0x000fea0003c00000 */
[----:B------:R0:W1:Y:S02]  /*348c0*/  SHFL.IDX P6, R14, R13, R12, R11 ;  /* 0x0000000c0d0e7389 */ /* 0x00006400000c000b */
[----:B01----:R-:W-:Y:S01]  /*348d0*/  ENDCOLLECTIVE ;  /* 0x000000000000791b */ /* 0x003fe20003800000 */
.L_x_9705:
[----:B------:R-:W-:-:S05]  /*348e0*/  @!P1 IADD3 R4, P2, R36, R4, RZ ;  /* 0x0000000424049210 */ /* 0x000fca0007f5e0ff */
[----:B------:R-:W-:-:S04]  /*348f0*/  @!P1 IMAD.X R3, RZ, RZ, R3, P2 ;  /* 0x000000ffff039224 */ /* 0x000fc800010e0603 */
[----:B------:R-:W-:Y:S02]  /*34900*/  @!P1 IMAD.MOV.U32 R5, RZ, RZ, R3 ;  /* 0x000000ffff059224 */ /* 0x000fe400078e0003 */
[----:B------:R-:W-:Y:S02]  /*34910*/  VIADD R3, R25, 0x30 ;  /* 0x0000003019037836 */ /* 0x000fe40000000000 */
[----:B------:R-:W-:Y:S01]  /*34920*/  IMAD.MOV.U32 R13, RZ, RZ, R0 ;  /* 0x000000ffff0d7224 */ /* 0x000fe200078e0000 */
[----:B------:R-:W-:Y:S01]  /*34930*/  @!PT LDS RZ, [RZ] ;  /* 0x00000000fffff984 */ /* 0x000fe20000000800 */
[----:B------:R-:W-:Y:S01]  /*34940*/  @!PT LDS RZ, [RZ] ;  /* 0x00000000fffff984 */ /* 0x000fe20000000800 */
[----:B------:R-:W-:Y:S01]  /*34950*/  @!PT LDS RZ, [RZ] ;  /* 0x00000000fffff984 */ /* 0x000fe20000000800 */
[----:B------:R0:W-:Y:S02]  /*34960*/  @!P1 LDGSTS.E.BYPASS.LTC128B.128 [R8+0x15400], desc[UR60][R4.64], !P0 ;  /* 0x1540000004089fae */ /* 0x0001e4000c101d7c */
[----:B------:R-:W-:Y:S01]  /*34970*/  ISETP.GE.AND P1, PT, R3, R29, PT ;  /* 0x0000001d0300720c */ /* 0x000fe20003f26270 */
[----:B------:R-:W-:-:S12]  /*34980*/  IMAD.MOV.U32 R3, RZ, RZ, R14 ;  /* 0x000000ffff037224 */ /* 0x000fd800078e000e */
[----:B0-----:R-:W-:Y:S05]  /*34990*/  WARPSYNC.COLLECTIVE R15, `(.L_x_9706) ;  /* 0x000000000f087348 */ /* 0x001fea0003c00000 */
[----:B------:R1:W2:Y:S02]  /*349a0*/  SHFL.IDX P6, R14, R13, R12, R11 ;  /* 0x0000000c0d0e7389 */ /* 0x0002a400000c000b */
[----:B012---:R-:W-:Y:S01]  /*349b0*/  ENDCOLLECTIVE ;  /* 0x000000000000791b */ /* 0x007fe20003800000 */
.L_x_9706:
[----:B------:R-:W-:Y:S02]  /*349c0*/  IMAD.MOV.U32 R13, RZ, RZ, R2 ;  /* 0x000000ffff0d7224 */ /* 0x000fe400078e0002 */
[----:B------:R-:W-:Y:S02]  /*349d0*/  IMAD.MOV.U32 R12, RZ, RZ, 0x4 ;  /* 0x00000004ff0c7424 */ /* 0x000fe400078e00ff */
[----:B------:R-:W-:-:S07]  /*349e0*/  IMAD.MOV.U32 R4, RZ, RZ, R14 ;  /* 0x000000ffff047224 */ /* 0x000fce00078e000e */
[----:B------:R-:W-:Y:S05]  /*349f0*/  WARPSYNC.COLLECTIVE R15, `(.L_x_9707) ;  /* 0x000000000f087348 */ /* 0x000fea0003c00000 */
[----:B------:R0:W1:Y:S02]  /*34a00*/  SHFL.IDX P6, R14, R13, R12, R11 ;  /* 0x0000000c0d0e7389 */ /* 0x00006400000c000b */
[----:B01----:R-:W-:Y:S01]  /*34a10*/  ENDCOLLECTIVE ;  /* 0x000000000000791b */ /* 0x003fe20003800000 */
.L_x_9707:
        /* <DEDUP_REMOVED lines=14> */
.L_x_9708:
[----:B------:R-:W-:Y:S02]  /*34b00*/  IMAD.MOV.U32 R13, RZ, RZ, R2 ;  /* 0x000000ffff0d7224 */ /* 0x000fe400078e0002 */
[----:B------:R-:W-:Y:S02]  /*34b10*/  IMAD.MOV.U32 R12, RZ, RZ, 0x5 ;  /* 0x00000005ff0c7424 */ /* 0x000fe400078e00ff */
[----:B------:R-:W-:-:S07]  /*34b20*/  IMAD.MOV.U32 R4, RZ, RZ, R14 ;  /* 0x000000ffff047224 */ /* 0x000fce00078e000e */
[----:B------:R-:W-:Y:S05]  /*34b30*/  WARPSYNC.COLLECTIVE R15, `(.L_x_9709) ;  /* 0x000000000f087348 */ /* 0x000fea0003c00000 */
[----:B------:R0:W1:Y:S02]  /*34b40*/  SHFL.IDX P6, R14, R13, R12, R11 ;  /* 0x0000000c0d0e7389 */ /* 0x00006400000c000b */
[----:B01----:R-:W-:Y:S01]  /*34b50*/  ENDCOLLECTIVE ;  /* 0x000000000000791b */ /* 0x003fe20003800000 */
.L_x_9709:
        /* <DEDUP_REMOVED lines=14> */
.L_x_9710:
[----:B------:R-:W-:Y:S02]  /*34c40*/  IMAD.MOV.U32 R13, RZ, RZ, R2 ;  /* 0x000000ffff0d7224 */ /* 0x000fe400078e0002 */
[----:B------:R-:W-:Y:S02]  /*34c50*/  IMAD.MOV.U32 R12, RZ, RZ, 0x6 ;  /* 0x00000006ff0c7424 */ /* 0x000fe400078e00ff */
[----:B------:R-:W-:-:S07]  /*34c60*/  IMAD.MOV.U32 R4, RZ, RZ, R14 ;  /* 0x000000ffff047224 */ /* 0x000fce00078e000e */
[----:B------:R-:W-:Y:S05]  /*34c70*/  WARPSYNC.COLLECTIVE R15, `(.L_x_9711) ;  /* 0x000000000f087348 */ /* 0x000fea0003c00000 */
[----:B------:R0:W1:Y:S02]  /*34c80*/  SHFL.IDX P6, R14, R13, R12, R11 ;  /* 0x0000000c0d0e7389 */ /* 0x00006400000c000b */
[----:B01----:R-:W-:Y:S01]  /*34c90*/  ENDCOLLECTIVE ;  /* 0x000000000000791b */ /* 0x003fe20003800000 */
.L_x_9711:
[----:B------:R-:W-:-:S05]  /*34ca0*/  @!P1 IADD3 R4, P2, R36, R4, RZ ;  /* 0x0000000424049210 */ /* 0x000fca0007f5e0ff */
[----:B------:R-:W-:Y:S01]  /*34cb0*/  @!P1 IMAD.X R3, RZ, RZ, R3, P2 ;  /* 0x000000ffff039224 */ /* 0x000fe200010e0603 */
[----:B------:R-:W-:-:S03]  /*34cc0*/  ISETP.GE.AND P2, PT, R6, R29, PT ;  /* 0x0000001d0600720c */ /* 0x000fc60003f46270 */
[----:B------:R-:W-:Y:S02]  /*34cd0*/  @!P1 IMAD.MOV.U32 R5, RZ, RZ, R3 ;  /* 0x000000ffff059224 */ /* 0x000fe400078e0003 */
[----:B------:R-:W-:-:S03]  /*34ce0*/  IMAD.MOV.U32 R13, RZ, RZ, R0 ;  /* 0x000000ffff0d7224 */ /* 0x000fc600078e0000 */
[----:B------:R-:W-:Y:S01]  /*34cf0*/  @!PT LDS RZ, [RZ] ;  /* 0x00000000fffff984 */ /* 0x000fe20000000800 */
[----:B------:R-:W-:Y:S01]  /*34d00*/  @!PT LDS RZ, [RZ] ;  /* 0x00000000fffff984 */ /* 0x000fe20000000800 */
[----:B------:R-:W-:Y:S01]  /*34d10*/  @!PT LDS RZ, [RZ] ;  /* 0x00000000fffff984 */ /* 0x000fe20000000800 */
[----:B------:R0:W-:Y:S01]  /*34d20*/  @!P1 LDGSTS.E.BYPASS.LTC128B.128 [R8+0x16c00], desc[UR60][R4.64], !P0 ;  /* 0x16c0000004089fae */ /* 0x0001e2000c101d7c */
[----:B------:R-:W-:-:S07]  /*34d30*/  IMAD.MOV.U32 R3, RZ, RZ, R14 ;  /* 0x000000ffff037224 */ /* 0x000fce00078e000e */
[----:B0-----:R-:W-:Y:S05]  /*34d40*/  WARPSYNC.COLLECTIVE R15, `(.L_x_9712) ;  /* 0x000000000f087348 */ /* 0x001fea0003c00000 */
[----:B------:R1:W2:Y:S02]  /*34d50*/  SHFL.IDX P6, R14, R13, R12, R11 ;  /* 0x0000000c0d0e7389 */ /* 0x0002a400000c000b */
[----:B012---:R-:W-:Y:S01]  /*34d60*/  ENDCOLLECTIVE ;  /* 0x000000000000791b */ /* 0x007fe20003800000 */
.L_x_9712:
[----:B------:R-:W-:Y:S02]  /*34d70*/  IMAD.MOV.U32 R13, RZ, RZ, R2 ;  /* 0x000000ffff0d7224 */ /* 0x000fe400078e0002 */
[----:B------:R-:W-:Y:S02]  /*34d80*/  IMAD.MOV.U32 R12, RZ, RZ, 0x7 ;  /* 0x00000007ff0c7424 */ /* 0x000fe400078e00ff */
[----:B------:R-:W-:-:S07]  /*34d90*/  IMAD.MOV.U32 R4, RZ, RZ, R14 ;  /* 0x000000ffff047224 */ /* 0x000fce00078e000e */
[----:B------:R-:W-:Y:S05]  /*34da0*/  WARPSYNC.COLLECTIVE R15, `(.L_x_9713) ;  /* 0x000000000f087348 */ /* 0x000fea0003c00000 */
[----:B------:R0:W1:Y:S02]  /*34db0*/  SHFL.IDX P6, R14, R13, R12, R11 ;  /* 0x0000000c0d0e7389 */ /* 0x00006400000c000b */
[----:B01----:R-:W-:Y:S01]  /*34dc0*/  ENDCOLLECTIVE ;  /* 0x000000000000791b */ /* 0x003fe20003800000 */
.L_x_9713:
[----:B------:R-:W-:-:S05]  /*34dd0*/  @!P2 IADD3 R4, P1, R36, R4, RZ ;  /* 0x000000042404a210 */ /* 0x000fca0007f3e0ff */
[----:B------:R-:W-:-:S04]  /*34de0*/  @!P2 IMAD.X R3, RZ, RZ, R3, P1 ;  /* 0x000000ffff03a224 */ /* 0x000fc800008e0603 */
        /* <DEDUP_REMOVED lines=10> */
.L_x_9714:
[----:B------:R-:W-:Y:S01]  /*34e90*/  IMAD.MOV.U32 R0, RZ, RZ, R14 ;  /* 0x000000ffff007224 */ /* 0x000fe200078e000e */
[----:B------:R-:W-:Y:S06]  /*34ea0*/  BRA `(.L_x_9715) ;  /* 0xffffff5c008c7947 */ /* 0x000fec000383ffff */
.L_x_9411:
[----:B0-----:R0:W1:Y:S02]  /*34eb0*/  SYNCS.PHASECHK.TRANS64.TRYWAIT P0, [R17+URZ+0x22820], R0 ;  /* 0x02282000110075a7 */ /* 0x001064000800017f */
[----:B-1----:R-:W-:Y:S05]  /*34ec0*/  @!P0 NANOSLEEP.SYNCS 0x989680 ;  /* 0x009896800000895d */ /* 0x002fea0003900000 */
[----:B------:R-:W1:Y:S02]  /*34ed0*/  @!P0 SYNCS.PHASECHK.TRANS64 P0, [R17+URZ+0x22820], R0 ;  /* 0x02282000110085a7 */ /* 0x000e64000800007f */
[----:B-1----:R-:W-:Y:S05]  /*34ee0*/  @!P0 BRA `(.L_x_9411) ;  /* 0xfffffffc00f08947 */ /* 0x002fea000383ffff */
[----:B------:R-:W-:Y:S05]  /*34ef0*/  BRA `(.L_x_9716) ;  /* 0xffffff5c00e87947 */ /* 0x000fea000383ffff */
.L_x_9415:
[----:B0-----:R0:W1:Y:S02]  /*34f00*/  SYNCS.PHASECHK.TRANS64.TRYWAIT P0, [R0+URZ+0x22880], R34 ;  /* 0x02288022000075a7 */ /* 0x001064000800017f */
[----:B-1----:R-:W-:Y:S05]  /*34f10*/  @!P0 NANOSLEEP.SYNCS 0x989680 ;  /* 0x009896800000895d */ /* 0x002fea0003900000 */
[----:B------:R-:W1:Y:S02]  /*34f20*/  @!P0 SYNCS.PHASECHK.TRANS64 P0, [R0+URZ+0x22880], R34 ;  /* 0x02288022000085a7 */ /* 0x000e64000800007f */
[----:B-1----:R-:W-:Y:S05]  /*34f30*/  @!P0 BRA `(.L_x_9415) ;  /* 0xfffffffc00f08947 */ /* 0x002fea000383ffff */
[----:B------:R-:W-:Y:S05]  /*34f40*/  BRA `(.L_x_9717) ;  /* 0xffffff6400247947 */ /* 0x000fea000383ffff */
.L_x_9416:
        /* <DEDUP_REMOVED lines=8> */
.L_x_9719:
[----:B------:R-:W-:Y:S05]  /*34fd0*/  BSYNC B0 ;  /* 0x0000000000007941 */ /* 0x000fea0003800000 */
.L_x_9718:
        /* <DEDUP_REMOVED lines=9> */
.L_x_9720:
[----:B------:R-:W-:Y:S02]  /*35070*/  IMAD.MOV.U32 R13, RZ, RZ, R5 ;  /* 0x000000ffff0d7224 */ /* 0x000fe400078e0005 */
[----:B------:R-:W-:Y:S02]  /*35080*/  IMAD.MOV.U32 R12, RZ, RZ, 0x1 ;  /* 0x00000001ff0c7424 */ /* 0x000fe400078e00ff */
[----:B------:R-:W-:-:S07]  /*35090*/  IMAD.MOV.U32 R2, RZ, RZ, R14 ;  /* 0x000000ffff027224 */ /* 0x000fce00078e000e */
[----:B------:R-:W-:Y:S05]  /*350a0*/  WARPSYNC.COLLECTIVE R15, `(.L_x_9721) ;  /* 0x000000000f087348 */ /* 0x000fea0003c00000 */
[----:B------:R0:W1:Y:S02]  /*350b0*/  SHFL.IDX P6, R14, R13, R12, R11 ;  /* 0x0000000c0d0e7389 */ /* 0x00006400000c000b */
[----:B01----:R-:W-:Y:S01]  /*350c0*/  ENDCOLLECTIVE ;  /* 0x000000000000791b */ /* 0x003fe20003800000 */
.L_x_9721:
        /* <DEDUP_REMOVED lines=11> */
.L_x_9722:
        /* <DEDUP_REMOVED lines=9> */
.L_x_9723:
        /* <DEDUP_REMOVED lines=9> */
.L_x_9724:
[----:B------:R-:W-:Y:S02]  /*352a0*/  IMAD.MOV.U32 R13, RZ, RZ, R5 ;  /* 0x000000ffff0d7224 */ /* 0x000fe400078e0005 */
[----:B------:R-:W-:Y:S02]  /*352b0*/  IMAD.MOV.U32 R12, RZ, RZ, 0x3 ;  /* 0x00000003ff0c7424 */ /* 0x000fe400078e00ff */
[----:B------:R-:W-:-:S07]  /*352c0*/  IMAD.MOV.U32 R2, RZ, RZ, R14 ;  /* 0x000000ffff027224 */ /* 0x000fce00078e000e */
[----:B------:R-:W-:Y:S05]  /*352d0*/  WARPSYNC.COLLECTIVE R15, `(.L_x_9725) ;  /* 0x000000000f087348 */ /* 0x000fea0003c00000 */
[----:B------:R0:W1:Y:S02]  /*352e0*/  SHFL.IDX P6, R14, R13, R12, R11 ;  /* 0x0000000c0d0e7389 */ /* 0x00006400000c000b */
[----:B01----:R-:W-:Y:S01]  /*352f0*/  ENDCOLLECTIVE ;  /* 0x000000000000791b */ /* 0x003fe20003800000 */
.L_x_9725:
        /* <DEDUP_REMOVED lines=11> */
.L_x_9726:
[----:B------:R-:W-:Y:S02]  /*353b0*/  IMAD.MOV.U32 R13, RZ, RZ, R5 ;  /* 0x000000ffff0d7224 */ /* 0x000fe400078e0005 */
[----:B------:R-:W-:Y:S02]  /*353c0*/  IMAD.MOV.U32 R12, RZ, RZ, 0x4 ;  /* 0x00000004ff0c7424 */ /* 0x000fe400078e00ff */
[----:B------:R-:W-:-:S07]  /*353d0*/  IMAD.MOV.U32 R2, RZ, RZ, R14 ;  /* 0x000000ffff027224 */ /* 0x000fce00078e000e */
[----:B------:R-:W-:Y:S05]  /*353e0*/  WARPSYNC.COLLECTIVE R15, `(.L_x_9727) ;  /* 0x000000000f087348 */ /* 0x000fea0003c00000 */
[----:B------:R0:W1:Y:S02]  /*353f0*/  SHFL.IDX P6, R14, R13, R12, R11 ;  /* 0x0000000c0d0e7389 */ /* 0x00006400000c000b */
[----:B01----:R-:W-:Y:S01]  /*35400*/  ENDCOLLECTIVE ;  /* 0x000000000000791b */ /* 0x003fe20003800000 */
.L_x_9727:
        /* <DEDUP_REMOVED lines=11> */
.L_x_9728:
[----:B------:R-:W-:Y:S02]  /*354c0*/  IMAD.MOV.U32 R13, RZ, RZ, R5 ;  /* 0x000000ffff0d7224 */ /* 0x000fe400078e0005 */
[----:B------:R-:W-:Y:S02]  /*354d0*/  IMAD.MOV.U32 R12, RZ, RZ, 0x5 ;  /* 0x00000005ff0c7424 */ /* 0x000fe400078e00ff */
[----:B------:R-:W-:-:S07]  /*354e0*/  IMAD.MOV.U32 R2, RZ, RZ, R14 ;  /* 0x000000ffff027224 */ /* 0x000fce00078e000e */
[----:B------:R-:W-:Y:S05]  /*354f0*/  WARPSYNC.COLLECTIVE R15, `(.L_x_9729) ;  /* 0x000000000f087348 */ /* 0x000fea0003c00000 */
[----:B------:R0:W1:Y:S02]  /*35500*/  SHFL.IDX P6, R14, R13, R12, R11 ;  /* 0x0000000c0d0e7389 */ /* 0x00006400000c000b */
[----:B01----:R-:W-:Y:S01]  /*35510*/  ENDCOLLECTIVE ;  /* 0x000000000000791b */ /* 0x003fe20003800000 */
.L_x_9729:
        /* <DEDUP_REMOVED lines=11> */
.L_x_9730:
[----:B------:R-:W-:Y:S02]  /*355d0*/  IMAD.MOV.U32 R13, RZ, RZ, R5 ;  /* 0x000000ffff0d7224 */ /* 0x000fe400078e0005 */
[----:B------:R-:W-:Y:S02]  /*355e0*/  IMAD.MOV.U32 R12, RZ, RZ, 0x6 ;  /* 0x00000006ff0c7424 */ /* 0x000fe400078e00ff */
[----:B------:R-:W-:-:S07]  /*355f0*/  IMAD.MOV.U32 R2, RZ, RZ, R14 ;  /* 0x000000ffff027224 */ /* 0x000fce00078e000e */
[----:B------:R-:W-:Y:S05]  /*35600*/  WARPSYNC.COLLECTIVE R15, `(.L_x_9731) ;  /* 0x000000000f087348 */ /* 0x000fea0003c00000 */
[----:B------:R0:W1:Y:S02]  /*35610*/  SHFL.IDX P6, R14, R13, R12, R11 ;  /* 0x0000000c0d0e7389 */ /* 0x00006400000c000b */
[----:B01----:R-:W-:Y:S01]  /*35620*/  ENDCOLLECTIVE ;  /* 0x000000000000791b */ /* 0x003fe20003800000 */
.L_x_9731:
        /* <DEDUP_REMOVED lines=11> */
.L_x_9732:
[----:B------:R-:W-:Y:S02]  /*356e0*/  IMAD.MOV.U32 R13, RZ, RZ, R5 ;  /* 0x000000ffff0d7224 */ /* 0x000fe400078e0005 */
[----:B------:R-:W-:Y:S02]  /*356f0*/  IMAD.MOV.U32 R12, RZ, RZ, 0x7 ;  /* 0x00000007ff0c7424 */ /* 0x000fe400078e00ff */
[----:B------:R-:W-:-:S07]  /*35700*/  IMAD.MOV.U32 R2, RZ, RZ, R14 ;  /* 0x000000ffff027224 */ /* 0x000fce00078e000e */
[----:B------:R-:W-:Y:S05]  /*35710*/  WARPSYNC.COLLECTIVE R15, `(.L_x_9733) ;  /* 0x000000000f087348 */ /* 0x000fea0003c00000 */
[----:B------:R0:W1:Y:S02]  /*35720*/  SHFL.IDX P6, R14, R13, R12, R11 ;  /* 0x0000000c0d0e7389 */ /* 0x00006400000c000b */
[----:B01----:R-:W-:Y:S01]  /*35730*/  ENDCOLLECTIVE ;  /* 0x000000000000791b */ /* 0x003fe20003800000 */
.L_x_9733:
        /* <DEDUP_REMOVED lines=11> */
.L_x_9734:
        /* <DEDUP_REMOVED lines=9> */
.L_x_9735:
        /* <DEDUP_REMOVED lines=9> */
.L_x_9736:
[----:B------:R-:W-:Y:S02]  /*35910*/  IMAD.MOV.U32 R13, RZ, RZ, R21 ;  /* 0x000000ffff0d7224 */ /* 0x000fe400078e0015 */
[----:B------:R-:W-:Y:S02]  /*35920*/  IMAD.MOV.U32 R12, RZ, RZ, 0x1 ;  /* 0x00000001ff0c7424 */ /* 0x000fe400078e00ff */
[----:B------:R-:W-:-:S07]  /*35930*/  IMAD.MOV.U32 R5, RZ, RZ, R14 ;  /* 0x000000ffff057224 */ /* 0x000fce00078e000e */
[----:B------:R-:W-:Y:S05]  /*35940*/  WARPSYNC.COLLECTIVE R15, `(.L_x_9737) ;  /* 0x000000000f087348 */ /* 0x000fea0003c00000 */
[----:B------:R0:W1:Y:S02]  /*35950*/  SHFL.IDX P6, R14, R13, R12, R11 ;  /* 0x0000000c0d0e7389 */ /* 0x00006400000c000b */
[----:B01----:R-:W-:Y:S01]  /*35960*/  ENDCOLLECTIVE ;  /* 0x000000000000791b */ /* 0x003fe20003800000 */
.L_x_9737:
        /* <DEDUP_REMOVED lines=11> */
.L_x_9738:
[----:B------:R-:W-:Y:S01]  /*35a20*/  IMAD.MOV.U32 R2, RZ, RZ, R14 ;  /* 0x000000ffff027224 */ /* 0x000fe200078e000e */
[----:B------:R-:W-:Y:S06]  /*35a30*/  BRA `(.L_x_9739) ;  /* 0xffffff5c00bc7947 */ /* 0x000fec000383ffff */
.L_x_9421:
[----:B---3--:R3:W4:Y:S02]  /*35a40*/  SYNCS.PHASECHK.TRANS64.TRYWAIT P0, [R0+URZ+0x22840], R34 ;  /* 0x02284022000075a7 */ /* 0x008724000800017f */
[----:B----4-:R-:W-:Y:S05]  /*35a50*/  @!P0 NANOSLEEP.SYNCS 0x989680 ;  /* 0x009896800000895d */ /* 0x010fea0003900000 */
[----:B------:R-:W4:Y:S02]  /*35a60*/  @!P0 SYNCS.PHASECHK.TRANS64 P0, [R0+URZ+0x22840], R34 ;  /* 0x02284022000085a7 */ /* 0x000f24000800007f */
[----:B----4-:R-:W-:Y:S05]  /*35a70*/  @!P0 BRA `(.L_x_9421) ;  /* 0xfffffffc00f08947 */ /* 0x010fea000383ffff */
[----:B------:R-:W-:Y:S05]  /*35a80*/  BRA `(.L_x_9740) ;  /* 0xffffff60000c7947 */ /* 0x000fea000383ffff */
.L_x_9422:
        /* <DEDUP_REMOVED lines=8> */
.L_x_9742:
[----:B------:R-:W-:Y:S05]  /*35b10*/  BSYNC B0 ;  /* 0x0000000000007941 */ /* 0x000fea0003800000 */
.L_x_9741:
        /* <DEDUP_REMOVED lines=8> */
.L_x_9743:
[----:B------:R-:W-:Y:S02]  /*35ba0*/  IMAD.MOV.U32 R13, RZ, RZ, R5 ;  /* 0x000000ffff0d7224 */ /* 0x000fe400078e0005 */
[----:B------:R-:W-:Y:S02]  /*35bb0*/  IMAD.MOV.U32 R12, RZ, RZ, 0x1 ;  /* 0x00000001ff0c7424 */ /* 0x000fe400078e00ff */
[----:B------:R-:W-:-:S07]  /*35bc0*/  IMAD.MOV.U32 R2, RZ, RZ, R14 ;  /* 0x000000ffff027224 */ /* 0x000fce00078e000e */
[----:B------:R-:W-:Y:S05]  /*35bd0*/  WARPSYNC.COLLECTIVE R15, `(.L_x_9744) ;  /* 0x000000000f087348 */ /* 0x000fea0003c00000 */
[----:B------:R0:W1:Y:S02]  /*35be0*/  SHFL.IDX P6, R14, R13, R12, R11 ;  /* 0x0000000c0d0e7389 */ /* 0x00006400000c000b */
[----:B01----:R-:W-:Y:S01]  /*35bf0*/  ENDCOLLECTIVE ;  /* 0x000000000000791b */ /* 0x003fe20003800000 */
.L_x_9744:
        /* <DEDUP_REMOVED lines=11> */
.L_x_9745:
[----:B------:R-:W-:Y:S02]  /*35cb0*/  IMAD.MOV.U32 R13, RZ, RZ, R5 ;  /* 0x000000ffff0d7224 */ /* 0x000fe400078e0005 */
[----:B------:R-:W-:Y:S02]  /*35cc0*/  IMAD.MOV.U32 R12, RZ, RZ, 0x2 ;  /* 0x00000002ff0c7424 */ /* 0x000fe400078e00ff */
[----:B------:R-:W-:-:S07]  /*35cd0*/  IMAD.MOV.U32 R10, RZ, RZ, R14 ;  /* 0x000000ffff0a7224 */ /* 0x000fce00078e000e */
[----:B------:R-:W-:Y:S05]  /*35ce0*/  WARPSYNC.COLLECTIVE R15, `(.L_x_9746) ;  /* 0x000000000f087348 */ /* 0x000fea0003c00000 */
[----:B------:R0:W1:Y:S02]  /*35cf0*/  SHFL.IDX P6, R14, R13, R12, R11 ;  /* 0x0000000c0d0e7389 */ /* 0x00006400000c000b */
[----:B01----:R-:W-:Y:S01]  /*35d00*/  ENDCOLLECTIVE ;  /* 0x000000000000791b */ /* 0x003fe20003800000 */
.L_x_9746:
        /* <DEDUP_REMOVED lines=11> */
.L_x_9747:
[----:B------:R-:W-:Y:S02]  /*35dc0*/  IMAD.MOV.U32 R13, RZ, RZ, R5 ;  /* 0x000000ffff0d7224 */ /* 0x000fe400078e0005 */
[----:B------:R-:W-:Y:S02]  /*35dd0*/  IMAD.MOV.U32 R12, RZ, RZ, 0x3 ;  /* 0x00000003ff0c7424 */ /* 0x000fe400078e00ff */
[----:B------:R-:W-:-:S07]  /*35de0*/  IMAD.MOV.U32 R2, RZ, RZ, R14 ;  /* 0x000000ffff027224 */ /* 0x000fce00078e000e */
[----:B------:R-:W-:Y:S05]  /*35df0*/  WARPSYNC.COLLECTIVE R15, `(.L_x_9748) ;  /* 0x000000000f087348 */ /* 0x000fea0003c00000 */
[----:B------:R0:W1:Y:S02]  /*35e00*/  SHFL.IDX P6, R14, R13, R12, R11 ;  /* 0x0000000c0d0e7389 */ /* 0x00006400000c000b */
[----:B01----:R-:W-:Y:S01]  /*35e10*/  ENDCOLLECTIVE ;  /* 0x000000000000791b */ /* 0x003fe20003800000 */
.L_x_9748:
        /* <DEDUP_REMOVED lines=11> */
.L_x_9749:
[----:B------:R-:W-:Y:S02]  /*35ed0*/  IMAD.MOV.U32 R13, RZ, RZ, R5 ;  /* 0x000000ffff0d7224 */ /* 0x000fe400078e0005 */
[----:B------:R-:W-:Y:S02]  /*35ee0*/  IMAD.MOV.U32 R12, RZ, RZ, 0x4 ;  /* 0x00000004ff0c7424 */ /* 0x000fe400078e00ff */
[----:B------:R-:W-:-:S07]  /*35ef0*/  IMAD.MOV.U32 R2, RZ, RZ, R14 ;  /* 0x000000ffff027224 */ /* 0x000fce00078e000e */
[----:B------:R-:W-:Y:S05]  /*35f00*/  WARPSYNC.COLLECTIVE R15, `(.L_x_9750) ;  /* 0x000000000f087348 */ /* 0x000fea0003c00000 */
[----:B------:R0:W1:Y:S02]  /*35f10*/  SHFL.IDX P6, R14, R13, R12, R11 ;  /* 0x0000000c0d0e7389 */ /* 0x00006400000c000b */
[----:B01----:R-:W-:Y:S01]  /*35f20*/  ENDCOLLECTIVE ;  /* 0x000000000000791b */ /* 0x003fe20003800000 */
.L_x_9750:
        /* <DEDUP_REMOVED lines=11> */
.L_x_9751:
[----:B------:R-:W-:Y:S02]  /*35fe0*/  IMAD.MOV.U32 R13, RZ, RZ, R5 ;  /* 0x000000ffff0d7224 */ /* 0x000fe400078e0005 */
[----:B------:R-:W-:Y:S02]  /*35ff0*/  IMAD.MOV.U32 R12, RZ, RZ, 0x5 ;  /* 0x00000005ff0c7424 */ /* 0x000fe400078e00ff */
[----:B------:R-:W-:-:S07]  /*36000*/  IMAD.MOV.U32 R2, RZ, RZ, R14 ;  /* 0x000000ffff027224 */ /* 0x000fce00078e000e */
[----:B------:R-:W-:Y:S05]  /*36010*/  WARPSYNC.COLLECTIVE R15, `(.L_x_9752) ;  /* 0x000000000f087348 */ /* 0x000fea0003c00000 */
[----:B------:R0:W1:Y:S02]  /*36020*/  SHFL.IDX P6, R14, R13, R12, R11 ;  /* 0x0000000c0d0e7389 */ /* 0x00006400000c000b */
[----:B01----:R-:W-:Y:S01]  /*36030*/  ENDCOLLECTIVE ;  /* 0x000000000000791b */ /* 0x003fe20003800000 */
.L_x_9752:
        /* <DEDUP_REMOVED lines=11> */
.L_x_9753:
[----:B------:R-:W-:Y:S02]  /*360f0*/  IMAD.MOV.U32 R13, RZ, RZ, R5 ;  /* 0x000000ffff0d7224 */ /* 0x000fe400078e0005 */
[----:B------:R-:W-:Y:S02]  /*36100*/  IMAD.MOV.U32 R12, RZ, RZ, 0x6 ;  /* 0x00000006ff0c7424 */ /* 0x000fe400078e00ff */
[----:B------:R-:W-:-:S07]  /*36110*/  IMAD.MOV.U32 R2, RZ, RZ, R14 ;  /* 0x000000ffff027224 */ /* 0x000fce00078e000e */
[----:B------:R-:W-:Y:S05]  /*36120*/  WARPSYNC.COLLECTIVE R15, `(.L_x_9754) ;  /* 0x000000000f087348 */ /* 0x000fea0003c00000 */
[----:B------:R0:W1:Y:S02]  /*36130*/  SHFL.IDX P6, R14, R13, R12, R11 ;  /* 0x0000000c0d0e7389 */ /* 0x00006400000c000b */
[----:B01----:R-:W-:Y:S01]  /*36140*/  ENDCOLLECTIVE ;  /* 0x000000000000791b */ /* 0x003fe20003800000 */
.L_x_9754:
        /* <DEDUP_REMOVED lines=11> */
.L_x_9755:
[----:B------:R-:W-:Y:S02]  /*36200*/  IMAD.MOV.U32 R13, RZ, RZ, R5 ;  /* 0x000000ffff0d7224 */ /* 0x000fe400078e0005 */
[----:B------:R-:W-:Y:S02]  /*36210*/  IMAD.MOV.U32 R12, RZ, RZ, 0x7 ;  /* 0x00000007ff0c7424 */ /* 0x000fe400078e00ff */
[----:B------:R-:W-:-:S07]  /*36220*/  IMAD.MOV.U32 R2, RZ, RZ, R14 ;  /* 0x000000ffff027224 */ /* 0x000fce00078e000e */
[----:B------:R-:W-:Y:S05]  /*36230*/  WARPSYNC.COLLECTIVE R15, `(.L_x_9756) ;  /* 0x000000000f087348 */ /* 0x000fea0003c00000 */
[----:B------:R0:W1:Y:S02]  /*36240*/  SHFL.IDX P6, R14, R13, R12, R11 ;  /* 0x0000000c0d0e7389 */ /* 0x00006400000c000b */
[----:B01----:R-:W-:Y:S01]  /*36250*/  ENDCOLLECTIVE ;  /* 0x000000000000791b */ /* 0x003fe20003800000 */
.L_x_9756:
        /* <DEDUP_REMOVED lines=11> */
.L_x_9757:
[----:B------:R-:W-:Y:S02]  /*36310*/  IMAD.MOV.U32 R13, RZ, RZ, R8 ;  /* 0x000000ffff0d7224 */ /* 0x000fe400078e0008 */
[----:B------:R-:W-:Y:S02]  /*36320*/  IMAD.MOV.U32 R12, RZ, RZ, RZ ;  /* 0x000000ffff0c7224 */ /* 0x000fe400078e00ff */
[----:B------:R-:W-:-:S07]  /*36330*/  IMAD.MOV.U32 R10, RZ, RZ, R14 ;  /* 0x000000ffff0a7224 */ /* 0x000fce00078e000e */
[----:B------:R-:W-:Y:S05]  /*36340*/  WARPSYNC.COLLECTIVE R15, `(.L_x_9758) ;  /* 0x000000000f087348 */ /* 0x000fea0003c00000 */
[----:B------:R0:W1:Y:S02]  /*36350*/  SHFL.IDX P6, R14, R13, R12, R11 ;  /* 0x0000000c0d0e7389 */ /* 0x00006400000c000b */
[----:B01----:R-:W-:Y:S01]  /*36360*/  ENDCOLLECTIVE ;  /* 0x000000000000791b */ /* 0x003fe20003800000 */
.L_x_9758:
        /* <DEDUP_REMOVED lines=11> */
.L_x_9759:
[----:B------:R-:W-:Y:S02]  /*36420*/  IMAD.MOV.U32 R13, RZ, RZ, R8 ;  /* 0x000000ffff0d7224 */ /* 0x000fe400078e0008 */
[----:B------:R-:W-:Y:S02]  /*36430*/  IMAD.MOV.U32 R12, RZ, RZ, 0x1 ;  /* 0x00000001ff0c7424 */ /* 0x000fe400078e00ff */
[----:B------:R-:W-:-:S07]  /*36440*/  IMAD.MOV.U32 R5, RZ, RZ, R14 ;  /* 0x000000ffff057224 */ /* 0x000fce00078e000e */
[----:B------:R-:W-:Y:S05]  /*36450*/  WARPSYNC.COLLECTIVE R15, `(.L_x_9760) ;  /* 0x000000000f087348 */ /* 0x000fea0003c00000 */
[----:B------:R0:W1:Y:S02]  /*36460*/  SHFL.IDX P6, R14, R13, R12, R11 ;  /* 0x0000000c0d0e7389 */ /* 0x00006400000c000b */
[----:B01----:R-:W-:Y:S01]  /*36470*/  ENDCOLLECTIVE ;  /* 0x000000000000791b */ /* 0x003fe20003800000 */
.L_x_9760:
        /* <DEDUP_REMOVED lines=11> */
.L_x_9761:
[----:B------:R-:W-:Y:S01]  /*36530*/  IMAD.MOV.U32 R2, RZ, RZ, R14 ;  /* 0x000000ffff027224 */ /* 0x000fe200078e000e */
[----:B------:R-:W-:Y:S06]  /*36540*/  BRA `(.L_x_9762) ;  /* 0xffffff58009c7947 */ /* 0x000fec000383ffff */
.L_x_9427:
[----:B-1----:R1:W2:Y:S02]  /*36550*/  SYNCS.PHASECHK.TRANS64.TRYWAIT P2, [R2+URZ+0x22870], R0 ;  /* 0x02287000020075a7 */ /* 0x0022a4000804017f */
[----:B--2---:R-:W-:Y:S05]  /*36560*/  @!P2 NANOSLEEP.SYNCS 0x989680 ;  /* 0x009896800000a95d */ /* 0x004fea0003900000 */
[----:B------:R-:W2:Y:S02]  /*36570*/  @!P2 SYNCS.PHASECHK.TRANS64 P2, [R2+URZ+0x22870], R0 ;  /* 0x022870000200a5a7 */ /* 0x000ea4000804007f */
[----:B--2---:R-:W-:Y:S05]  /*36580*/  @!P2 BRA `(.L_x_9427) ;  /* 0xfffffffc00f0a947 */ /* 0x004fea000383ffff */
[----:B------:R-:W-:Y:S05]  /*36590*/  BRA `(.L_x_9763) ;  /* 0xffffff5c00007947 */ /* 0x000fea000383ffff */
.L_x_9429:
[----:B-1----:R1:W2:Y:S02]  /*365a0*/  SYNCS.PHASECHK.TRANS64.TRYWAIT P2, [R2+URZ+0x22860], R3 ;  /* 0x02286003020075a7 */ /* 0x0022a4000804017f */
[----:B--2---:R-:W-:Y:S05]  /*365b0*/  @!P2 NANOSLEEP.SYNCS 0x989680 ;  /* 0x009896800000a95d */ /* 0x004fea0003900000 */
[----:B------:R-:W2:Y:S02]  /*365c0*/  @!P2 SYNCS.PHASECHK.TRANS64 P2, [R2+URZ+0x22860], R3 ;  /* 0x022860030200a5a7 */ /* 0x000ea4000804007f */
[----:B--2---:R-:W-:Y:S05]  /*365d0*/  @!P2 BRA `(.L_x_9429) ;  /* 0xfffffffc00f0a947 */ /* 0x004fea000383ffff */
[----:B------:R-:W-:Y:S05]  /*365e0*/  BRA `(.L_x_9764) ;  /* 0xffffff5c00107947 */ /* 0x000fea000383ffff */
.L_x_9437:
[----:B0-----:R0:W1:Y:S02]  /*365f0*/  SYNCS.PHASECHK.TRANS64.TRYWAIT P1, [R0+URZ+0x22870], R3 ;  /* 0x02287003000075a7 */ /* 0x001064000802017f */
[----:B-1----:R-:W-:Y:S05]  /*36600*/  @!P1 NANOSLEEP.SYNCS 0x989680 ;  /* 0x009896800000995d */ /* 0x002fea0003900000 */
[----:B------:R-:W1:Y:S02]  /*36610*/  @!P1 SYNCS.PHASECHK.TRANS64 P1, [R0+URZ+0x22870], R3 ;  /* 0x02287003000095a7 */ /* 0x000e64000802007f */
[----:B-1----:R-:W-:Y:S05]  /*36620*/  @!P1 BRA `(.L_x_9437) ;  /* 0xfffffffc00f09947 */ /* 0x002fea000383ffff */
[----:B------:R-:W-:Y:S05]  /*36630*/  BRA `(.L_x_9765) ;  /* 0xffffff6400487947 */ /* 0x000fea000383ffff */
.L_x_9439:
[----:B0-----:R0:W1:Y:S02]  /*36640*/  SYNCS.PHASECHK.TRANS64.TRYWAIT P1, [R0+URZ+0x22860], R3 ;  /* 0x02286003000075a7 */ /* 0x001064000802017f */
[----:B-1----:R-:W-:Y:S05]  /*36650*/  @!P1 NANOSLEEP.SYNCS 0x989680 ;  /* 0x009896800000995d */ /* 0x002fea0003900000 */
[----:B------:R-:W1:Y:S02]  /*36660*/  @!P1 SYNCS.PHASECHK.TRANS64 P1, [R0+URZ+0x22860], R3 ;  /* 0x02286003000095a7 */ /* 0x000e64000802007f */
[----:B-1----:R-:W-:Y:S05]  /*36670*/  @!P1 BRA `(.L_x_9439) ;  /* 0xfffffffc00f09947 */ /* 0x002fea000383ffff */
[----:B------:R-:W-:Y:S05]  /*36680*/  BRA `(.L_x_9766) ;  /* 0xffffff6400587947 */ /* 0x000fea000383ffff */
.L_x_9444:
[----:B------:R-:W-:Y:S01]  /*36690*/  BSSY B0, `(.L_x_9767) ;  /* 0x0000008000007945 */ /* 0x000fe20003800000 */
[----:B------:R-:W-:Y:S02]  /*366a0*/  IMAD.MOV.U32 R13, RZ, RZ, R24 ;  /* 0x000000ffff0d7224 */ /* 0x000fe400078e0018 */
[----:B------:R-:W-:Y:S02]  /*366b0*/  IMAD.MOV.U32 R12, RZ, RZ, RZ ;  /* 0x000000ffff0c7224 */ /* 0x000fe400078e00ff */
[----:B------:R-:W-:Y:S02]  /*366c0*/  IMAD.MOV.U32 R11, RZ, RZ, 0x1f ;  /* 0x0000001fff0b7424 */ /* 0x000fe400078e00ff */
[----:B------:R-:W-:-:S07]  /*366d0*/  IMAD.MOV.U32 R15, RZ, RZ, -0x1 ;  /* 0xffffffffff0f7424 */ /* 0x000fce00078e00ff */
[----:B0----5:R-:W-:Y:S05]  /*366e0*/  WARPSYNC.COLLECTIVE R15, `(.L_x_9768) ;  /* 0x000000000f087348 */ /* 0x021fea0003c00000 */
[----:B------:R1:W2:Y:S02]  /*366f0*/  SHFL.IDX P6, R14, R13, R12, R11 ;  /* 0x0000000c0d0e7389 */ /* 0x0002a400000c000b */
[----:B012--5:R-:W-:Y:S01]  /*36700*/  ENDCOLLECTIVE ;  /* 0x000000000000791b */ /* 0x027fe20003800000 */
.L_x_9768:
[----:B------:R-:W-:Y:S05]  /*36710*/  BSYNC B0 ;  /* 0x0000000000007941 */ /* 0x000fea0003800000 */
.L_x_9767:
        /* <DEDUP_REMOVED lines=9> */
.L_x_9769:
        /* <DEDUP_REMOVED lines=24> */
.L_x_9770:
[----:B------:R-:W-:Y:S01]  /*36930*/  IMAD.MOV.U32 R12, RZ, RZ, 0x2 ;  /* 0x00000002ff0c7424 */ /* 0x000fe200078e00ff */
[----:B------:R-:W-:-:S05]  /*36940*/  SEL R3, R14, RZ, P1 ;  /* 0x000000ff0e037207 */ /* 0x000fca0000800000 */
[----:B------:R-:W-:-:S04]  /*36950*/  IMAD.IADD R2, R2, 0x1, R3 ;  /* 0x0000000102027824 */ /* 0x000fc800078e0203 */
[----:B------:R-:W-:-:S07]  /*36960*/  IMAD.MOV.U32 R13, RZ, RZ, R2 ;  /* 0x000000ffff0d7224 */ /* 0x000fce00078e0002 */
[----:B------:R-:W-:Y:S05]  /*36970*/  WARPSYNC.COLLECTIVE R15, `(.L_x_9771) ;  /* 0x000000000f087348 */ /* 0x000fea0003c00000 */
[----:B------:R0:W1:Y:S02]  /*36980*/  SHFL.UP P6, R14, R13, R12, R11 ;  /* 0x0400000c0d0e7389 */ /* 0x00006400000c000b */
[----:B01----:R-:W-:Y:S01]  /*36990*/  ENDCOLLECTIVE ;  /* 0x000000000000791b */ /* 0x003fe20003800000 */
.L_x_9771:
[----:B------:R-:W-:Y:S01]  /*369a0*/  IMAD.MOV.U32 R12, RZ, RZ, 0x4 ;  /* 0x00000004ff0c7424 */ /* 0x000fe200078e00ff */
[----:B------:R-:W-:-:S05]  /*369b0*/  SEL R3, R14, RZ, P2 ;  /* 0x000000ff0e037207 */ /* 0x000fca0001000000 */
[----:B------:R-:W-:-:S04]  /*369c0*/  IMAD.IADD R2, R2, 0x1, R3 ;  /* 0x0000000102027824 */ /* 0x000fc800078e0203 */
[----:B------:R-:W-:-:S07]  /*369d0*/  IMAD.MOV.U32 R13, RZ, RZ, R2 ;  /* 0x000000ffff0d7224 */ /* 0x000fce00078e0002 */
[----:B------:R-:W-:Y:S05]  /*369e0*/  WARPSYNC.COLLECTIVE R15, `(.L_x_9772) ;  /* 0x000000000f087348 */ /* 0x000fea0003c00000 */
[----:B------:R0:W1:Y:S02]  /*369f0*/  SHFL.UP P6, R14, R13, R12, R11 ;  /* 0x0400000c0d0e7389 */ /* 0x00006400000c000b */
[----:B01----:R-:W-:Y:S01]  /*36a00*/  ENDCOLLECTIVE ;  /* 0x000000000000791b */ /* 0x003fe20003800000 */
.L_x_9772:
[----:B------:R-:W-:Y:S01]  /*36a10*/  IMAD.MOV.U32 R12, RZ, RZ, 0x8 ;  /* 0x00000008ff0c7424 */ /* 0x000fe200078e00ff */
[----:B------:R-:W-:-:S05]  /*36a20*/  SEL R3, R14, RZ, P3 ;  /* 0x000000ff0e037207 */ /* 0x000fca0001800000 */
[----:B------:R-:W-:-:S04]  /*36a30*/  IMAD.IADD R2, R2, 0x1, R3 ;  /* 0x0000000102027824 */ /* 0x000fc800078e0203 */
[----:B------:R-:W-:-:S07]  /*36a40*/  IMAD.MOV.U32 R13, RZ, RZ, R2 ;  /* 0x000000ffff0d7224 */ /* 0x000fce00078e0002 */
[----:B------:R-:W-:Y:S05]  /*36a50*/  WARPSYNC.COLLECTIVE R15, `(.L_x_9773) ;  /* 0x000000000f087348 */ /* 0x000fea0003c00000 */
[----:B------:R0:W1:Y:S02]  /*36a60*/  SHFL.UP P6, R14, R13, R12, R11 ;  /* 0x0400000c0d0e7389 */ /* 0x00006400000c000b */
[----:B01----:R-:W-:Y:S01]  /*36a70*/  ENDCOLLECTIVE ;  /* 0x000000000000791b */ /* 0x003fe20003800000 */
.L_x_9773:
[----:B------:R-:W-:Y:S01]  /*36a80*/  IMAD.MOV.U32 R12, RZ, RZ, 0x10 ;  /* 0x00000010ff0c7424 */ /* 0x000fe200078e00ff */
[----:B------:R-:W-:-:S05]  /*36a90*/  SEL R3, R14, RZ, P4 ;  /* 0x000000ff0e037207 */ /* 0x000fca0002000000 */
[----:B------:R-:W-:-:S04]  /*36aa0*/  IMAD.IADD R2, R2, 0x1, R3 ;  /* 0x0000000102027824 */ /* 0x000fc800078e0203 */
[----:B------:R-:W-:-:S07]  /*36ab0*/  IMAD.MOV.U32 R13, RZ, RZ, R2 ;  /* 0x000000ffff0d7224 */ /* 0x000fce00078e0002 */
[----:B------:R-:W-:Y:S05]  /*36ac0*/  WARPSYNC.COLLECTIVE R15, `(.L_x_9774) ;  /* 0x000000000f087348 */ /* 0x000fea0003c00000 */
[----:B------:R0:W1:Y:S02]  /*36ad0*/  SHFL.UP P6, R14, R13, R12, R11 ;  /* 0x0400000c0d0e7389 */ /* 0x00006400000c000b */
[----:B01----:R-:W-:Y:S01]  /*36ae0*/  ENDCOLLECTIVE ;  /* 0x000000000000791b */ /* 0x003fe20003800000 */
.L_x_9774:
        /* <DEDUP_REMOVED lines=8> */
.L_x_9775:
[----:B------:R-:W-:Y:S05]  /*36b70*/  BRA `(.L_x_9776) ;  /* 0xffffff6800e47947 */ /* 0x000fea000383ffff */
.L_x_9447:
[----:B------:R-:W-:Y:S01]  /*36b80*/  BSSY B0, `(.L_x_9777) ;  /* 0x0000008000007945 */ /* 0x000fe20003800000 */
[----:B------:R-:W-:Y:S02]  /*36b90*/  IMAD.MOV.U32 R13, RZ, RZ, R2 ;  /* 0x000000ffff0d7224 */ /* 0x000fe400078e0002 */
[----:B------:R-:W-:Y:S02]  /*36ba0*/  IMAD.MOV.U32 R12, RZ, RZ, 0x1 ;  /* 0x00000001ff0c7424 */ /* 0x000fe400078e00ff */
[----:B------:R-:W-:Y:S02]  /*36bb0*/  IMAD.MOV.U32 R11, RZ, RZ, RZ ;  /* 0x000000ffff0b7224 */ /* 0x000fe400078e00ff */
[----:B------:R-:W-:-:S07]  /*36bc0*/  IMAD.MOV.U32 R15, RZ, RZ, -0x1 ;  /* 0xffffffffff0f7424 */ /* 0x000fce00078e00ff */
[----:B-----5:R-:W-:Y:S05]  /*36bd0*/  WARPSYNC.COLLECTIVE R15, `(.L_x_9778) ;  /* 0x000000000f087348 */ /* 0x020fea0003c00000 */
[----:B------:R0:W1:Y:S02]  /*36be0*/  SHFL.UP P6, R14, R13, R12, R11 ;  /* 0x0400000c0d0e7389 */ /* 0x00006400000c000b */
[----:B01---5:R-:W-:Y:S01]  /*36bf0*/  ENDCOLLECTIVE ;  /* 0x000000000000791b */ /* 0x023fe20003800000 */
.L_x_9778:
[----:B------:R-:W-:Y:S05]  /*36c00*/  BSYNC B0 ;  /* 0x0000000000007941 */ /* 0x000fea0003800000 */
.L_x_9777:
[----:B------:R-:W-:Y:S01]  /*36c10*/  SEL R3, R14, RZ, P1 ;  /* 0x000000ff0e037207 */ /* 0x000fe20000800000 */
[----:B------:R-:W-:Y:S02]  /*36c20*/  IMAD.MOV.U32 R12, RZ, RZ, 0x2 ;  /* 0x00000002ff0c7424 */ /* 0x000fe400078e00ff */
[----:B------:R-:W-:Y:S02]  /*36c30*/  IMAD.MOV.U32 R11, RZ, RZ, RZ ;  /* 0x000000ffff0b7224 */ /* 0x000fe400078e00ff */
[----:B------:R-:W-:Y:S02]  /*36c40*/  IMAD.IADD R2, R2, 0x1, R3 ;  /* 0x0000000102027824 */ /* 0x000fe400078e0203 */
[----:B------:R-:W-:Y:S02]  /*36c50*/  IMAD.MOV.U32 R15, RZ, RZ, -0x1 ;  /* 0xffffffffff0f7424 */ /* 0x000fe400078e00ff */
[----:B------:R-:W-:-:S07]  /*36c60*/  IMAD.MOV.U32 R13, RZ, RZ, R2 ;  /* 0x000000ffff0d7224 */ /* 0x000fce00078e0002 */
[----:B------:R-:W-:Y:S05]  /*36c70*/  WARPSYNC.COLLECTIVE R15, `(.L_x_9779) ;  /* 0x000000000f087348 */ /* 0x000fea0003c00000 */
[----:B------:R0:W1:Y:S02]  /*36c80*/  SHFL.UP P6, R14, R13, R12, R11 ;  /* 0x0400000c0d0e7389 */ /* 0x00006400000c000b */
[----:B01----:R-:W-:Y:S01]  /*36c90*/  ENDCOLLECTIVE ;  /* 0x000000000000791b */ /* 0x003fe20003800000 */
.L_x_9779:
[----:B------:R-:W-:Y:S01]  /*36ca0*/  IMAD.MOV.U32 R12, RZ, RZ, 0x4 ;  /* 0x00000004ff0c7424 */ /* 0x000fe200078e00ff */
[----:B------:R-:W-:-:S05]  /*36cb0*/  SEL R3, R14, RZ, P2 ;  /* 0x000000ff0e037207 */ /* 0x000fca0001000000 */
[----:B------:R-:W-:-:S04]  /*36cc0*/  IMAD.IADD R2, R2, 0x1, R3 ;  /* 0x0000000102027824 */ /* 0x000fc800078e0203 */
[----:B------:R-:W-:-:S07]  /*36cd0*/  IMAD.MOV.U32 R13, RZ, RZ, R2 ;  /* 0x000000ffff0d7224 */ /* 0x000fce00078e0002 */
[----:B------:R-:W-:Y:S05]  /*36ce0*/  WARPSYNC.COLLECTIVE R15, `(.L_x_9780) ;  /* 0x000000000f087348 */ /* 0x000fea0003c00000 */
[----:B------:R0:W1:Y:S02]  /*36cf0*/  SHFL.UP P6, R14, R13, R12, R11 ;  /* 0x0400000c0d0e7389 */ /* 0x00006400000c000b */
[----:B01----:R-:W-:Y:S01]  /*36d00*/  ENDCOLLECTIVE ;  /* 0x000000000000791b */ /* 0x003fe20003800000 */
.L_x_9780:
[----:B------:R-:W-:Y:S01]  /*36d10*/  IMAD.MOV.U32 R12, RZ, RZ, 0x8 ;  /* 0x00000008ff0c7424 */ /* 0x000fe200078e00ff */
[----:B------:R-:W-:-:S05]  /*36d20*/  SEL R3, R14, RZ, P3 ;  /* 0x000000ff0e037207 */ /* 0x000fca0001800000 */
[----:B------:R-:W-:-:S04]  /*36d30*/  IMAD.IADD R2, R2, 0x1, R3 ;  /* 0x0000000102027824 */ /* 0x000fc800078e0203 */
[----:B------:R-:W-:-:S07]  /*36d40*/  IMAD.MOV.U32 R13, RZ, RZ, R2 ;  /* 0x000000ffff0d7224 */ /* 0x000fce00078e0002 */
[----:B------:R-:W-:Y:S05]  /*36d50*/  WARPSYNC.COLLECTIVE R15, `(.L_x_9781) ;  /* 0x000000000f087348 */ /* 0x000fea0003c00000 */
[----:B------:R0:W1:Y:S02]  /*36d60*/  SHFL.UP P6, R14, R13, R12, R11 ;  /* 0x0400000c0d0e7389 */ /* 0x00006400000c000b */
[----:B01----:R-:W-:Y:S01]  /*36d70*/  ENDCOLLECTIVE ;  /* 0x000000000000791b */ /* 0x003fe20003800000 */
.L_x_9781:
[----:B------:R-:W-:Y:S01]  /*36d80*/  IMAD.MOV.U32 R12, RZ, RZ, 0x10 ;  /* 0x00000010ff0c7424 */ /* 0x000fe200078e00ff */
[----:B------:R-:W-:-:S05]  /*36d90*/  SEL R3, R14, RZ, P4 ;  /* 0x000000ff0e037207 */ /* 0x000fca0002000000 */
[----:B------:R-:W-:-:S04]  /*36da0*/  IMAD.IADD R2, R2, 0x1, R3 ;  /* 0x0000000102027824 */ /* 0x000fc800078e0203 */
[----:B------:R-:W-:-:S07]  /*36db0*/  IMAD.MOV.U32 R13, RZ, RZ, R2 ;  /* 0x000000ffff0d7224 */ /* 0x000fce00078e0002 */
[----:B------:R-:W-:Y:S05]  /*36dc0*/  WARPSYNC.COLLECTIVE R15, `(.L_x_9782) ;  /* 0x000000000f087348 */ /* 0x000fea0003c00000 */
[----:B------:R0:W1:Y:S02]  /*36dd0*/  SHFL.UP P6, R14, R13, R12, R11 ;  /* 0x0400000c0d0e7389 */ /* 0x00006400000c000b */
[----:B01----:R-:W-:Y:S01]  /*36de0*/  ENDCOLLECTIVE ;  /* 0x000000000000791b */ /* 0x003fe20003800000 */
.L_x_9782:
        /* <DEDUP_REMOVED lines=8> */
.L_x_9783:
[----:B------:R-:W-:Y:S05]  /*36e70*/  BRA `(.L_x_9784) ;  /* 0xffffff6800c87947 */ /* 0x000fea000383ffff */
.L_x_9449:
[----:B------:R-:W-:Y:S01]  /*36e80*/  BSSY B0, `(.L_x_9785) ;  /* 0x0000006000007945 */ /* 0x000fe20003800000 */
[----:B------:R-:W-:Y:S01]  /*36e90*/  PLOP3.LUT P6, PT, P6, PT, PT, 0x8, 0x0 ;  /* 0x000000000000781c */ /* 0x000fe200037ce170 */
[----:B------:R-:W-:-:S12]  /*36ea0*/  IMAD.MOV.U32 R15, RZ, RZ, -0x1 ;  /* 0xffffffffff0f7424 */ /* 0x000fd800078e00ff */
[----:B0----5:R-:W-:Y:S05]  /*36eb0*/  WARPSYNC.COLLECTIVE R15, `(.L_x_9786) ;  /* 0x000000000f087348 */ /* 0x021fea0003c00000 */
[----:B------:R-:W-:Y:S01]  /*36ec0*/  VOTE.ANY R14, PT, P6 ;  /* 0x00000000000e7806 */ /* 0x000fe200030e0100 */
[----:B0----5:R-:W-:Y:S06]  /*36ed0*/  ENDCOLLECTIVE ;  /* 0x000000000000791b */ /* 0x021fec0003800000 */
.L_x_9786:
[----:B------:R-:W-:Y:S05]  /*36ee0*/  BSYNC B0 ;  /* 0x0000000000007941 */ /* 0x000fea0003800000 */
.L_x_9785:
        /* <DEDUP_REMOVED lines=10> */
.L_x_9787:
[----:B------:R-:W-:Y:S02]  /*36f90*/  IMAD.MOV.U32 R13, RZ, RZ, R5 ;  /* 0x000000ffff0d7224 */ /* 0x000fe400078e0005 */
[----:B------:R-:W-:-:S07]  /*36fa0*/  IMAD.MOV.U32 R25, RZ, RZ, R14 ;  /* 0x000000ffff197224 */ /* 0x000fce00078e000e */
[----:B------:R-:W-:Y:S05]  /*36fb0*/  WARPSYNC.COLLECTIVE R15, `(.L_x_9788) ;  /* 0x000000000f087348 */ /* 0x000fea0003c00000 */
[----:B------:R0:W1:Y:S02]  /*36fc0*/  SHFL.IDX P6, R14, R13, R12, R11 ;  /* 0x0000000c0d0e7389 */ /* 0x00006400000c000b */
[----:B01----:R-:W-:Y:S01]  /*36fd0*/  ENDCOLLECTIVE ;  /* 0x000000000000791b */ /* 0x003fe20003800000 */
.L_x_9788:
[----:B------:R-:W-:Y:S01]  /*36fe0*/  IMAD.MOV.U32 R5, RZ, RZ, R14 ;  /* 0x000000ffff057224 */ /* 0x000fe200078e000e */
[----:B------:R-:W-:Y:S06]  /*36ff0*/  BRA `(.L_x_9789) ;  /* 0xffffff6800a87947 */ /* 0x000fec000383ffff */
.L_x_9451:
[----:B------:R-:W-:Y:S01]  /*37000*/  BSSY B0, `(.L_x_9790) ;  /* 0x0000007000007945 */ /* 0x000fe20003800000 */
[----:B------:R-:W-:Y:S02]  /*37010*/  IMAD.MOV.U32 R13, RZ, RZ, R2 ;  /* 0x000000ffff0d7224 */ /* 0x000fe400078e0002 */
[----:B------:R-:W-:Y:S02]  /*37020*/  IMAD.MOV.U32 R11, RZ, RZ, 0x1f ;  /* 0x0000001fff0b7424 */ /* 0x000fe400078e00ff */
[----:B------:R-:W-:-:S07]  /*37030*/  IMAD.MOV.U32 R15, RZ, RZ, -0x1 ;  /* 0xffffffffff0f7424 */ /* 0x000fce00078e00ff */
[----:B0123-5:R-:W-:Y:S05]  /*37040*/  WARPSYNC.COLLECTIVE R15, `(.L_x_9791) ;  /* 0x000000000f087348 */ /* 0x02ffea0003c00000 */
[----:B------:R4:W0:Y:S02]  /*37050*/  SHFL.IDX P6, R14, R13, R12, R11 ;  /* 0x0000000c0d0e7389 */ /* 0x00082400000c000b */
[----:B012345:R-:W-:Y:S01]  /*37060*/  ENDCOLLECTIVE ;  /* 0x000000000000791b */ /* 0x03ffe20003800000 */
.L_x_9791:
[----:B------:R-:W-:Y:S05]  /*37070*/  BSYNC B0 ;  /* 0x0000000000007941 */ /* 0x000fea0003800000 */
.L_x_9790:
[----:B------:R-:W-:Y:S01]  /*37080*/  IMAD.MOV.U32 R24, RZ, RZ, R14 ;  /* 0x000000ffff187224 */ /* 0x000fe200078e000e */
[----:B------:R-:W-:Y:S06]  /*37090*/  BRA `(.L_x_9450) ;  /* 0xffffff6800987947 */ /* 0x000fec000383ffff */
.L_x_9457:
[----:B0-----:R0:W1:Y:S02]  /*370a0*/  SYNCS.PHASECHK.TRANS64.TRYWAIT P0, [R5+URZ+0x22820], R0 ;  /* 0x02282000050075a7 */ /* 0x001064000800017f */
[----:B-1----:R-:W-:Y:S05]  /*370b0*/  @!P0 NANOSLEEP.SYNCS 0x989680 ;  /* 0x009896800000895d */ /* 0x002fea0003900000 */
[----:B------:R-:W1:Y:S02]  /*370c0*/  @!P0 SYNCS.PHASECHK.TRANS64 P0, [R5+URZ+0x22820], R0 ;  /* 0x02282000050085a7 */ /* 0x000e64000800007f */
[----:B-1----:R-:W-:Y:S05]  /*370d0*/  @!P0 BRA `(.L_x_9457) ;  /* 0xfffffffc00f08947 */ /* 0x002fea000383ffff */
[----:B------:R-:W-:Y:S05]  /*370e0*/  BRA `(.L_x_9792) ;  /* 0xffffff7400007947 */ /* 0x000fea000383ffff */
.L_x_9458:
        /* <DEDUP_REMOVED lines=11> */
.L_x_9794:
[----:B------:R-:W-:Y:S05]  /*371a0*/  BSYNC B0 ;  /* 0x0000000000007941 */ /* 0x000fea0003800000 */
.L_x_9793:
[----:B------:R-:W-:Y:S05]  /*371b0*/  BRA `(.L_x_9795) ;  /* 0xffffff7000e87947 */ /* 0x000fea000383ffff */
.L_x_9459:
[----:B------:R-:W-:Y:S01]  /*371c0*/  BSSY B0, `(.L_x_9796) ;  /* 0x0000006000007945 */ /* 0x000fe20003800000 */
[----:B------:R-:W-:-:S07]  /*371d0*/  IMAD.MOV.U32 R15, RZ, RZ, -0x1 ;  /* 0xffffffffff0f7424 */ /* 0x000fce00078e00ff */
[----:B0-----:R-:W-:Y:S05]  /*371e0*/  WARPSYNC.COLLECTIVE R15, `(.L_x_9797) ;  /* 0x000000000f0c7348 */ /* 0x001fea0003c00000 */
[----:B------:R-:W-:Y:S02]  /*371f0*/  ELECT P6, UR62, PT ;  /* 0x00000000003e782f */ /* 0x000fe400038c0000 */
[----:B------:R-:W-:Y:S01]  /*37200*/  MOV R14, UR62 ;  /* 0x0000003e000e7c02 */ /* 0x000fe20008000f00 */
[----:B0-----:R-:W-:Y:S10]  /*37210*/  ENDCOLLECTIVE ;  /* 0x000000000000791b */ /* 0x001ff40003800000 */
.L_x_9797:
[----:B------:R-:W-:Y:S05]  /*37220*/  BSYNC B0 ;  /* 0x0000000000007941 */ /* 0x000fea0003800000 */
.L_x_9796:
[----:B------:R-:W-:Y:S05]  /*37230*/  BRA `(.L_x_9798) ;  /* 0xffffff7000dc7947 */ /* 0x000fea000383ffff */
.L_x_9461:
[----:B0-----:R0:W1:Y:S02]  /*37240*/  SYNCS.PHASECHK.TRANS64.TRYWAIT P1, [R3+URZ+0x22840], R2 ;  /* 0x02284002030075a7 */ /* 0x001064000802017f */
[----:B-1----:R-:W-:Y:S05]  /*37250*/  @!P1 NANOSLEEP.SYNCS 0x989680 ;  /* 0x009896800000995d */ /* 0x002fea0003900000 */
[----:B------:R-:W1:Y:S02]  /*37260*/  @!P1 SYNCS.PHASECHK.TRANS64 P1, [R3+URZ+0x22840], R2 ;  /* 0x02284002030095a7 */ /* 0x000e64000802007f */
[----:B-1----:R-:W-:Y:S05]  /*37270*/  @!P1 BRA `(.L_x_9461) ;  /* 0xfffffffc00f09947 */ /* 0x002fea000383ffff */
[----:B------:R-:W-:Y:S05]  /*37280*/  BRA `(.L_x_9799) ;  /* 0xffffff7400007947 */ /* 0x000fea000383ffff */
.L_x_9463:
[----:B-1----:R1:W2:Y:S02]  /*37290*/  SYNCS.PHASECHK.TRANS64.TRYWAIT P1, [R35+URZ+0x22840], R0 ;  /* 0x02284000230075a7 */ /* 0x0022a4000802017f */
[----:B--2---:R-:W-:Y:S05]  /*372a0*/  @!P1 NANOSLEEP.SYNCS 0x989680 ;  /* 0x009896800000995d */ /* 0x004fea0003900000 */
[----:B------:R-:W2:Y:S02]  /*372b0*/  @!P1 SYNCS.PHASECHK.TRANS64 P1, [R35+URZ+0x22840], R0 ;  /* 0x02284000230095a7 */ /* 0x000ea4000802007f */
[----:B--2---:R-:W-:Y:S05]  /*372c0*/  @!P1 BRA `(.L_x_9463) ;  /* 0xfffffffc00f09947 */ /* 0x004fea000383ffff */
[----:B------:R-:W-:Y:S05]  /*372d0*/  BRA `(.L_x_9800) ;  /* 0xffffff7400107947 */ /* 0x000fea000383ffff */
.L_x_9465:
[----:B--2---:R2:W3:Y:S02]  /*372e0*/  SYNCS.PHASECHK.TRANS64.TRYWAIT P1, [R3+URZ+0x22860], R2 ;  /* 0x02286002030075a7 */ /* 0x0044e4000802017f */
[----:B---3--:R-:W-:Y:S05]  /*372f0*/  @!P1 NANOSLEEP.SYNCS 0x989680 ;  /* 0x009896800000995d */ /* 0x008fea0003900000 */
[----:B------:R-:W3:Y:S02]  /*37300*/  @!P1 SYNCS.PHASECHK.TRANS64 P1, [R3+URZ+0x22860], R2 ;  /* 0x02286002030095a7 */ /* 0x000ee4000802007f */
[----:B---3--:R-:W-:Y:S05]  /*37310*/  @!P1 BRA `(.L_x_9465) ;  /* 0xfffffffc00f09947 */ /* 0x008fea000383ffff */
[----:B------:R-:W-:Y:S05]  /*37320*/  BRA `(.L_x_9801) ;  /* 0xffffff74000c7947 */ /* 0x000fea000383ffff */
.L_x_9467:
[----:B---3--:R3:W4:Y:S02]  /*37330*/  SYNCS.PHASECHK.TRANS64.TRYWAIT P1, [R35+URZ+0x22860], R0 ;  /* 0x02286000230075a7 */ /* 0x008724000802017f */
[----:B----4-:R-:W-:Y:S05]  /*37340*/  @!P1 NANOSLEEP.SYNCS 0x989680 ;  /* 0x009896800000995d */ /* 0x010fea0003900000 */
[----:B------:R-:W4:Y:S02]  /*37350*/  @!P1 SYNCS.PHASECHK.TRANS64 P1, [R35+URZ+0x22860], R0 ;  /* 0x02286000230095a7 */ /* 0x000f24000802007f */
[----:B----4-:R-:W-:Y:S05]  /*37360*/  @!P1 BRA `(.L_x_9467) ;  /* 0xfffffffc00f09947 */ /* 0x010fea000383ffff */
[----:B------:R-:W-:Y:S05]  /*37370*/  BRA `(.L_x_9802) ;  /* 0xffffff7400087947 */ /* 0x000fea000383ffff */
.L_x_9469:
[----:B----4-:R4:W0:Y:S02]  /*37380*/  SYNCS.PHASECHK.TRANS64.TRYWAIT P1, [R3+URZ+0x22880], R2 ;  /* 0x02288002030075a7 */ /* 0x010824000802017f */
[----:B0-----:R-:W-:Y:S05]  /*37390*/  @!P1 NANOSLEEP.SYNCS 0x989680 ;  /* 0x009896800000995d */ /* 0x001fea0003900000 */
[----:B------:R-:W0:Y:S02]  /*373a0*/  @!P1 SYNCS.PHASECHK.TRANS64 P1, [R3+URZ+0x22880], R2 ;  /* 0x02288002030095a7 */ /* 0x000e24000802007f */
[----:B0-----:R-:W-:Y:S05]  /*373b0*/  @!P1 BRA `(.L_x_9469) ;  /* 0xfffffffc00f09947 */ /* 0x001fea000383ffff */
[----:B------:R-:W-:Y:S05]  /*373c0*/  BRA `(.L_x_9803) ;  /* 0xffffff7400047947 */ /* 0x000fea000383ffff */
.L_x_9804:
        /* <DEDUP_REMOVED lines=11> */
.L_x_16289:


//--------------------- .text._ZN7cutlass13device_kernelIN5flash11enable_sm90INS1_16FlashAttnFwdSm90INS1_25CollectiveMainloopFwdSm90ILi2EN4cute5tupleIJNS5_1CILi1EEES8_S8_EEENS6_IJNS7_ILi128EEENS7_ILi160EEESA_EEELi128ENS_12float_e4m3_tEfNS_4arch4Sm90ELb1ELb0ELb0ELb0ELb1ELb0ELb0ELb1ELb1ELb1ELb1ELb0EEENS1_21CollectiveEpilogueFwdINS6_IJSA_SA_SB_EEES9_NS_10bfloat16_tESF_Li256ELb0ELb1ELb1ELb1EEENS1_19SingleTileSchedulerILb0ELb1ELb1ELi128EEEEEEEEEvNT_6ParamsE --------------------------
	.section	.text._ZN7cutlass13device_kernelIN5flash11enable_sm90INS1_16FlashAttnFwdSm90INS1_25CollectiveMainloopFwdSm90ILi2EN4cute5tupleIJNS5_1CILi1EEES8_S8_EEENS6_IJNS7_ILi128EEENS7_ILi160EEESA_EEELi128ENS_12float_e4m3_tEfNS_4arch4Sm90ELb1ELb0ELb0ELb0ELb1ELb0ELb0ELb1ELb1ELb1ELb1ELb0EEENS1_21CollectiveEpilogueFwdINS6_IJSA_SA_SB_EEES9_NS_10bfloat16_tESF_Li256ELb0ELb1ELb1ELb1EEENS1_19SingleTileSchedulerILb0ELb1ELb1ELi128EEEEEEEEEvNT_6ParamsE,"ax",@progbits
	.align	128
.text._ZN7cutlass13device_kernelIN5flash11enable_sm90INS1_16FlashAttnFwdSm90INS1_25CollectiveMainloopFwdSm90ILi2EN4cute5tupleIJNS5_1CILi1EEES8_S8_EEENS6_IJNS7_ILi128EEENS7_ILi160EEESA_EEELi128ENS_12float_e4m3_tEfNS_4arch4Sm90ELb1ELb0ELb0ELb0ELb1ELb0ELb0ELb1ELb1ELb1ELb1ELb0EEENS1_21CollectiveEpilogueFwdINS6_IJSA_SA_SB_EEES9_NS_10bfloat16_tESF_Li256ELb0ELb1ELb1ELb1EEENS1_19SingleTileSchedulerILb0ELb1ELb1ELi128EEEEEEEEEvNT_6ParamsE:
        .type           _ZN7cutlass13device_kernelIN5flash11enable_sm90INS1_16FlashAttnFwdSm90INS1_25CollectiveMainloopFwdSm90ILi2EN4cute5tupleIJNS5_1CILi1EEES8_S8_EEENS6_IJNS7_ILi128EEENS7_ILi160EEESA_EEELi128ENS_12float_e4m3_tEfNS_4arch4Sm90ELb1ELb0ELb0ELb0ELb1ELb0ELb0ELb1ELb1ELb1ELb1ELb0EEENS1_21CollectiveEpilogueFwdINS6_IJSA_SA_SB_EEES9_NS_10bfloat16_tESF_Li256ELb0ELb1ELb1ELb1EEENS1_19SingleTileSchedulerILb0ELb1ELb1ELi128EEEEEEEEEvNT_6ParamsE,@function
        .size           _ZN7cutlass13device_kernelIN5flash11enable_sm90INS1_16FlashAttnFwdSm90INS1_25CollectiveMainloopFwdSm90ILi2EN4cute5tupleIJNS5_1CILi1EEES8_S8_EEENS6_IJNS7_ILi128EEENS7_ILi160EEESA_EEELi128ENS_12float_e4m3_tEfNS_4arch4Sm90ELb1ELb0ELb0ELb0ELb1ELb0ELb0ELb1ELb1ELb1ELb1ELb0EEENS1_21CollectiveEpilogueFwdINS6_IJSA_SA_SB_EEES9_NS_10bfloat16_tESF_Li256ELb0ELb1ELb1ELb1EEENS1_19SingleTileSchedulerILb0ELb1ELb1ELi128EEEEEEEEEvNT_6ParamsE,(.L_x_16290 - _ZN7cutlass13device_kernelIN5flash11enable_sm90INS1_16FlashAttnFwdSm90INS1_25CollectiveMainloopFwdSm90ILi2EN4cute5tupleIJNS5_1CILi1EEES8_S8_EEENS6_IJNS7_ILi128EEENS7_ILi160EEESA_EEELi128ENS_12float_e4m3_tEfNS_4arch4Sm90ELb1ELb0ELb0ELb0ELb1ELb0ELb0ELb1ELb1ELb1ELb1ELb0EEENS1_21CollectiveEpilogueFwdINS6_IJSA_SA_SB_EEES9_NS_10bfloat16_tESF_Li256ELb0ELb1ELb1ELb1EEENS1_19SingleTileSchedulerILb0ELb1ELb1ELi128EEEEEEEEEvNT_6ParamsE)
        .other          _ZN7cutlass13device_kernelIN5flash11enable_sm90INS1_16FlashAttnFwdSm90INS1_25CollectiveMainloopFwdSm90ILi2EN4cute5tupleIJNS5_1CILi1EEES8_S8_EEENS6_IJNS7_ILi128EEENS7_ILi160EEESA_EEELi128ENS_12float_e4m3_tEfNS_4arch4Sm90ELb1ELb0ELb0ELb0ELb1ELb0ELb0ELb1ELb1ELb1ELb1ELb0EEENS1_21CollectiveEpilogueFwdINS6_IJSA_SA_SB_EEES9_NS_10bfloat16_tESF_Li256ELb0ELb1ELb1ELb1EEENS1_19SingleTileSchedulerILb0ELb1ELb1ELi128EEEEEEEEEvNT_6ParamsE,@"STO_CUDA_ENTRY STV_DEFAULT"
_ZN7cutlass13device_kernelIN5flash11enable_sm90INS1_16FlashAttnFwdSm90INS1_25CollectiveMainloopFwdSm90ILi2EN4cute5tupleIJNS5_1CILi1EEES8_S8_EEENS6_IJNS7_ILi128EEENS7_ILi160EEESA_EEELi128ENS_12float_e4m3_tEfNS_4arch4Sm90ELb1ELb0ELb0ELb0ELb1ELb0ELb0ELb1ELb1ELb1ELb1ELb0EEENS1_21CollectiveEpilogueFwdINS6_IJSA_SA_SB_EEES9_NS_10bfloat16_tESF_Li256ELb0ELb1ELb1ELb1EEENS1_19SingleTileSchedulerILb0ELb1ELb1ELi128EEEEEEEEEvNT_6ParamsE:
        /* <DEDUP_REMOVED lines=45> */
.L_x_9805:
        /* <DEDUP_REMOVED lines=22> */
.L_x_9806:
        /* <DEDUP_REMOVED lines=18> */
.L_x_9807:
        /* <DEDUP_REMOVED lines=22> */
.L_x_9808:
        /* <DEDUP_REMOVED lines=23> */
.L_x_9809:
        /* <DEDUP_REMOVED lines=9> */
.L_x_9812:
        /* <DEDUP_REMOVED lines=33> */
[----:B------:R-:W-:Y:S01]  /*0ac0*/  ULDC UR48, c[0x0][0x424] ;  /* 0x0001090000307ab9 */ /* 0x000fe20000000800 */
[----:B------:R-:W-:Y:S01]  /*0ad0*/  ULDC UR53, c[0x0][0x2f0] ;  /* 0x0000bc0000357ab9 */ /* 0x000fe20000000800 */
        /* <DEDUP_REMOVED lines=102> */
.L_x_9814:
        /* <DEDUP_REMOVED lines=81> */
.L_x_9816:
[----:B------:R-:W-:-:S04]  /*1650*/  SHF.L.U32 R0, RZ, 0x1f, RZ ;  /* 0x0000001fff007819 */ /* 0x000fc800000006ff */
[----:B------:R-:W0:Y:S02]  /*1660*/  SYNCS.PHASECHK.TRANS64.TRYWAIT P0, [UR41+0x22800], R0 ;  /* 0x02280000ff0075a7 */ /* 0x000e240008000169 */
[----:B0-----:R-:W-:Y:S05]  /*1670*/  @!P0 BRA `(.L_x_9817) ;  /* 0x0000011000a48947 */ /* 0x001fea0003800000 */
.L_x_9911:
[----:B------:R-:W-:-:S06]  /*1680*/  ULOP3.LUT UR4, UR36, 0x1, URZ, 0xfc, !UPT ;  /* 0x0000000124047892 */ /* 0x000fcc000f8efc3f */
[----:B------:R-:W-:-:S05]  /*1690*/  IMAD.U32 R2, RZ, RZ, UR4 ;  /* 0x00000004ff027e24 */ /* 0x000fca000f8e00ff */
[----:B------:R-:W-:-:S13]  /*16a0*/  ISETP.NE.AND P0, PT, R2, 0x3, PT ;  /* 0x000000030200780c */ /* 0x000fda0003f05270 */
[----:B------:R-:W-:Y:S05]  /*16b0*/  @!P0 BRA `(.L_x_9818) ;  /* 0x0000000000048947 */ /* 0x000fea0003800000 */
[----:B------:R-:W-:Y:S01]  /*16c0*/  BPT.TRAP 0x1 ;  /* 0x000000040000795c */ /* 0x000fe20000300000 */
.L_x_9818:
[----:B------:R1:W2:Y:S01]  /*16d0*/  SYNCS.PHASECHK.TRANS64.TRYWAIT P1, [UR41+0x22830], R0 ;  /* 0x02283000ff0075a7 */ /* 0x0002a20008020169 */
[----:B------:R-:W-:Y:S05]  /*16e0*/  @!P0 BRA `(.L_x_9819) ;  /* 0x0000000000048947 */ /* 0x000fea0003800000 */
[----:B------:R-:W-:Y:S01]  /*16f0*/  BPT.TRAP 0x1 ;  /* 0x000000040000795c */ /* 0x000fe20000300000 */
.L_x_9819:
[----:B------:R-:W-:-:S05]  /*1700*/  IMAD.U32 R2, RZ, RZ, UR44 ;  /* 0x0000002cff027e24 */ /* 0x000fca000f8e00ff */
[----:B------:R-:W-:Y:S01]  /*1710*/  LOP3.LUT R2, R2, 0x10000, RZ, 0xfc, !PT ;  /* 0x0001000002027812 */ /* 0x000fe200078efcff */
[----:B--2---:R-:W-:Y:S06]  /*1720*/  @P1 BRA `(.L_x_9820) ;  /* 0x0000000000081947 */ /* 0x004fec0003800000 */
[----:B------:R-:W2:Y:S02]  /*1730*/  SYNCS.PHASECHK.TRANS64.TRYWAIT P1, [UR41+0x22830], R0 ;  /* 0x02283000ff0075a7 */ /* 0x000ea40008020169 */
[----:B--2---:R-:W-:Y:S05]  /*1740*/  @!P1 BRA `(.L_x_9821) ;  /* 0x0000011000889947 */ /* 0x004fea0003800000 */
.L_x_9820:
[----:B------:R-:W-:Y:S05]  /*1750*/  WARPSYNC.ALL ;  /* 0x0000000000007948 */ /* 0x000fea0003800000 */
[----:B0-----:R-:W-:Y:S01]  /*1760*/  IMAD.MOV.U32 R3, RZ, RZ, 0x40000040 ;  /* 0x40000040ff037424 */ /* 0x001fe200078e00ff */
[----:B------:R-:W-:Y:S01]  /*1770*/  UIADD3 UR4, UR41, 0x18400, URZ ;  /* 0x0001840029047890 */ /* 0x000fe2000fffe03f */
[C---:B------:R-:W-:Y:S01]  /*1780*/  R2UR UR44, R2.reuse ;  /* 0x00000000022c72ca */ /* 0x040fe200000e0000 */
[----:B------:R-:W-:Y:S02]  /*1790*/  WARPGROUP.ARRIVE ;  /* 0x00000000000079c5 */ /* 0x000fe40000000000 */
[C---:B------:R-:W-:Y:S01]  /*17a0*/  R2UR UR45, R3.reuse ;  /* 0x00000000032d72ca */ /* 0x040fe200000e0000 */
[----:B------:R-:W-:Y:S01]  /*17b0*/  USHF.R.U32.HI UR4, URZ, 0x4, UR4 ;  /* 0x000000043f047899 */ /* 0x000fe20008011604 */
[C---:B------:R-:W-:Y:S01]  /*17c0*/  R2UR UR5, R3.reuse ;  /* 0x00000000030572ca */ /* 0x040fe200000e0000 */
[----:B------:R-:W-:Y:S01]  /*17d0*/  UMOV UR47, 0x40000040 ;  /* 0x40000040002f7882 */ /* 0x000fe20000000000 */
[----:B------:R-:W-:Y:S01]  /*17e0*/  UMOV UR7, 0x40000040 ;  /* 0x4000004000077882 */ /* 0x000fe20000000000 */
        /* <DEDUP_REMOVED lines=9> */
[----:B------:R-:W-:Y:S01]  /*1880*/  R2UR UR13, R3 ;  /* 0x00000000030d72ca */ /* 0x000fe200000e0000 */
[----:B------:R-:W-:Y:S01]  /*1890*/  UIADD3 UR10, UR46, 0x200, URZ ;  /* 0x000002002e0a7890 */ /* 0x000fe2000fffe03f */
[----:B------:R-:W-:Y:S01]  /*18a0*/  R2UR UR16, R2 ;  /* 0x00000000021072ca */ /* 0x000fe200000e0000 */
[----:B------:R-:W-:-:S02]  /*18b0*/  UIADD3 UR14, UR46, 0x300, URZ ;  /* 0x000003002e0e7890 */ /* 0x000fc4000fffe03f */
[----:B------:R-:W-:Y:S01]  /*18c0*/  QGMMA.64x32x32.F32.E4M3.E4M3 R88, gdesc[UR44], RZ, !UPT, gsb0 ;  /* 0x006000002c5879f3 */ /* 0x000fe2000c0008ff */
[----:B------:R-:W-:Y:S01]  /*18d0*/  R2UR UR17, R3 ;  /* 0x00000000031172ca */ /* 0x000fe200000e0000 */
[----:B------:R-:W-:Y:S01]  /*18e0*/  UIADD3 UR18, UR46, 0x400, URZ ;  /* 0x000004002e127890 */ /* 0x000fe2000fffe03f */
[----:B------:R-:W-:Y:S01]  /*18f0*/  R2UR UR20, R2 ;  /* 0x00000000021472ca */ /* 0x000fe200000e0000 */
[----:B------:R-:W-:Y:S01]  /*1900*/  UMOV UR19, 0x40000040 ;  /* 0x4000004000137882 */ /* 0x000fe20000000000 */
[----:B------:R-:W-:Y:S01]  /*1910*/  UIADD3 UR22, UR46, 0x206, URZ ;  /* 0x000002062e167890 */ /* 0x000fe2000fffe03f */
        /* <DEDUP_REMOVED lines=110> */
.L_x_9822:
        /* <DEDUP_REMOVED lines=17> */
[----:B------:R-:W-:Y:S01]  /*2110*/  IMAD.U32 R127, RZ, RZ, UR40 ;  /* 0x00000028ff7f7e24 */ /* 0x000fe2000f8e00ff */
[--C-:B------:R-:W-:Y:S01]  /*2120*/  SHF.R.S32.HI R5, RZ, 0x2, R4.reuse ;  /* 0x00000002ff057819 */ /* 0x100fe20000011404 */
[----:B------:R-:W-:Y:S01]  /*2130*/  @UP0 ULDC UR14, c[0x0][0x450] ;  /* 0x00011400000e0ab9 */ /* 0x000fe20000000800 */
[----:B------:R-:W-:Y:S01]  /*2140*/  SHF.R.S32.HI R8, RZ, 0x1f, R4 ;  /* 0x0000001fff087819 */ /* 0x000fe20000011404 */
[----:B------:R-:W-:Y:S01]  /*2150*/  UIADD3 UR10, UR41, 0x22840, URZ ;  /* 0x00022840290a7890 */ /* 0x000fe2000fffe03f */
[----:B------:R-:W-:Y:S01]  /*2160*/  SHF.R.S32.HI R6, RZ, 0x5, R6 ;  /* 0x00000005ff067819 */ /* 0x000fe20000011406 */
[----:B------:R-:W0:Y:S01]  /*2170*/  S2UR UR44, SR_CgaCtaId ;  /* 0x00000000002c79c3 */ /* 0x000e220000008800 */
[----:B------:R-:W-:Y:S01]  /*2180*/  LEA.HI R8, R8, R5, RZ, 0x3 ;  /* 0x0000000508087211 */ /* 0x000fe200078f18ff */
[----:B------:R-:W-:Y:S01]  /*2190*/  UPRMT UR10, UR52, 0x654, UR10 ;  /* 0x00000654340a7896 */ /* 0x000fe2000800000a */
[----:B------:R-:W-:Y:S01]  /*21a0*/  LEA.HI R9, R18, R18, RZ, 0x1 ;  /* 0x0000001212097211 */ /* 0x000fe200078f08ff */
[----:B------:R-:W-:Y:S01]  /*21b0*/  UMOV UR47, URZ ;  /* 0x0000003f002f7c82 */ /* 0x000fe20008000000 */
[----:B------:R-:W-:Y:S01]  /*21c0*/  LEA R6, R6, UR54, 0x4 ;  /* 0x0000003606067c11 */ /* 0x000fe2000f8e20ff */
[----:B------:R-:W-:Y:S01]  /*21d0*/  UMOV UR45, URZ ;  /* 0x0000003f002d7c82 */ /* 0x000fe20008000000 */
[----:B------:R-:W-:-:S02]  /*21e0*/  LOP3.LUT R8, R8, 0xfffffff8, RZ, 0xc0, !PT ;  /* 0xfffffff808087812 */ /* 0x000fc400078ec0ff */
[----:B------:R-:W-:Y:S02]  /*21f0*/  LOP3.LUT R9, R9, 0x1ffffffe, RZ, 0xc0, !PT ;  /* 0x1ffffffe09097812 */ /* 0x000fe400078ec0ff */
[----:B------:R-:W-:Y:S01]  /*2200*/  IADD3 R6, R6, R5, -R8 ;  /* 0x0000000506067210 */ /* 0x000fe20007ffe808 */
[----:B------:R-:W-:Y:S01]  /*2210*/  SYNCS.ARRIVE.TRANS64.RED.A1T0 RZ, [UR10], RZ ;  /* 0x000000ffffff79a7 */ /* 0x000fe2000810040a */
[----:B------:R-:W-:Y:S01]  /*2220*/  PLOP3.LUT P2, PT, PT, PT, UP0, 0x80, 0x0 ;  /* 0x000000000000781c */ /* 0x000fe20003f4f008 */
[----:B------:R-:W-:Y:S02]  /*2230*/  IMAD.IADD R5, R18, 0x1, -R9 ;  /* 0x0000000112057824 */ /* 0x000fe400078e0a09 */
[----:B------:R-:W-:Y:S01]  /*2240*/  IMAD R6, R7, 0x40, R6 ;  /* 0x0000004007067824 */ /* 0x000fe200078e0206 */
[----:B------:R-:W-:-:S03]  /*2250*/  LOP3.LUT R7, R4, 0x7ffffffc, RZ, 0xc0, !PT ;  /* 0x7ffffffc04077812 */ /* 0x000fc600078ec0ff */
[----:B------:R-:W-:-:S04]  /*2260*/  IMAD R5, R5, 0x8, R6 ;  /* 0x0000000805057824 */ /* 0x000fc800078e0206 */
[----:B------:R-:W-:Y:S01]  /*2270*/  @P1 IMAD.HI.U32 R6, R5, UR6, RZ ;  /* 0x0000000605061c27 */ /* 0x000fe2000f8e00ff */
[----:B------:R-:W-:-:S03]  /*2280*/  @UP0 ULDC UR6, c[0x0][0x450] ;  /* 0x0001140000060ab9 */ /* 0x000fc60000000800 */
[----:B------:R-:W-:Y:S01]  /*2290*/  IMAD.MOV.U32 R12, RZ, RZ, R5 ;  /* 0x000000ffff0c7224 */ /* 0x000fe200078e0005 */
[----:B------:R-:W-:Y:S01]  /*22a0*/  @P2 SHF.R.U32.HI R12, RZ, UR6, R6 ;  /* 0x00000006ff0c2c19 */ /* 0x000fe20008011606 */
[----:B------:R-:W-:Y:S01]  /*22b0*/  UIMAD UR6, UR55, -0xa0, UR53 ;  /* 0xffffff60370678a4 */ /* 0x000fe2000f8e0235 */
[----:B------:R-:W-:Y:S01]  /*22c0*/  IMAD.IADD R6, R0, 0x1, -R7 ;  /* 0x0000000100067824 */ /* 0x000fe200078e0a07 */
[----:B------:R-:W-:Y:S01]  /*22d0*/  UIADD3 UR55, UR55, -0x2, URZ ;  /* 0xfffffffe37377890 */ /* 0x000fe2000fffe03f */
[----:B------:R-:W-:Y:S01]  /*22e0*/  IMAD.U32 R7, RZ, RZ, UR7 ;  /* 0x00000007ff077e24 */ /* 0x000fe2000f8e00ff */
[----:B------:R-:W1:Y:S01]  /*22f0*/  SHFL.IDX PT, R8, R12, 0x1, 0x1c1f ;  /* 0x003c1f000c087f89 */ /* 0x000e6200000e0000 */
[----:B------:R-:W-:Y:S02]  /*2300*/  UIADD3 UR6, UR6, 0xa0, URZ ;  /* 0x000000a006067890 */ /* 0x000fe4000fffe03f */
[----:B------:R-:W-:Y:S01]  /*2310*/  IMAD R0, R6, -0x2, R7 ;  /* 0xfffffffe06007824 */ /* 0x000fe200078e0207 */
[----:B------:R-:W2:Y:S01]  /*2320*/  SHFL.IDX PT, R12, R12, RZ, 0x1c1f ;  /* 0x001c1fff0c0c7589 */ /* 0x000ea200000e0000 */
[----:B------:R-:W-:-:S02]  /*2330*/  IMAD.U32 R7, RZ, RZ, UR53 ;  /* 0x00000035ff077e24 */ /* 0x000fc4000f8e00ff */
        /* <DEDUP_REMOVED lines=17> */
[----:B------:R-:W-:Y:S02]  /*2450*/  ISETP.GT.AND P1, PT, R8, 0x9, PT ;  /* 0x000000090800780c */ /* 0x000fe40003f24270 */
[----:B------:R-:W-:Y:S01]  /*2460*/  FSEL R15, R94, -INF , P3 ;  /* 0xff8000005e0f7808 */ /* 0x000fe20001800000 */
[----:B------:R-:W-:Y:S01]  /*2470*/  USEL UR52, UR39, UR6, !UP0 ;  /* 0x0000000627347287 */ /* 0x000fe2000c000000 */
[----:B------:R-:W-:-:S02]  /*2480*/  FMNMX.FTZ R0, R9, R11, !PT ;  /* 0x0000000b09007209 */ /* 0x000fc40007810000 */
[C---:B------:R-:W-:Y:S01]  /*2490*/  ISETP.GT.AND P2, PT, R8.reuse, 0x10, PT ;  /* 0x000000100800780c */ /* 0x040fe20003f44270 */
[----:B------:R-:W-:Y:S01]  /*24a0*/  UISETP.GE.AND UP0, UPT, UR55, UR52, UPT ;  /* 0x000000343700728c */ /* 0x000fe2000bf06270 */
        /* <DEDUP_REMOVED lines=162> */
[C---:B------:R-:W-:Y:S01]  /*2ed0*/  ISETP.GT.AND P1, PT, R38.reuse, 0x19, PT ;  /* 0x000000192600780c */ /* 0x040fe20003f24270 */
[----:B------:R2:W-:Y:S01]  /*2ee0*/  MUFU.EX2 R15, R103 ;  /* 0x00000067000f7308 */ /* 0x0005e20000000800 */
[----:B------:R-:W-:Y:S01]  /*2ef0*/  FMNMX.FTZ R17, R97, R18, !PT ;  /* 0x0000001261117209 */ /* 0x000fe20007810000 */
[--C-:B------:R-:W-:Y:S01]  /*2f00*/  FFMA.FTZ R105, R105, UR40, -R0.reuse ;  /* 0x0000002869697c23 */ /* 0x100fe20008010800 */
[----:B------:R-:W-:Y:S01]  /*2f10*/  FSEL R101, R101, -INF , P1 ;  /* 0xff80000065657808 */ /* 0x000fe20000800000 */
[--C-:B------:R-:W-:Y:S01]  /*2f20*/  FFMA.FTZ R109, R109, UR40, -R0.reuse ;  /* 0x000000286d6d7c23 */ /* 0x100fe20008010800 */
[----:B------:R-:W-:Y:S01]  /*2f30*/  ISETP.GT.AND P1, PT, R38, 0x20, PT ;  /* 0x000000202600780c */ /* 0x000fe20003f24270 */
[--C-:B------:R-:W-:Y:S01]  /*2f40*/  FFMA.FTZ R113, R113, UR40, -R0.reuse ;  /* 0x0000002871717c23 */ /* 0x100fe20008010800 */
[----:B------:R-:W-:Y:S01]  /*2f50*/  FMNMX.FTZ R18, R100, R17, !PT ;  /* 0x0000001164127209 */ /* 0x000fe20007810000 */
[----:B------:R-:W-:Y:S01]  /*2f60*/  MUFU.EX2 R4, R4 ;  /* 0x0000000400047308 */ /* 0x000fe20000000800 */
[----:B------:R-:W-:Y:S01]  /*2f70*/  FSEL R72, R72, -INF , P1 ;  /* 0xff80000048487808 */ /* 0x000fe20000800000 */
[--C-:B------:R-:W-:Y:S01]  /*2f80*/  FFMA.FTZ R117, R117, UR40, -R0.reuse ;  /* 0x0000002875757c23 */ /* 0x100fe20008010800 */
[----:B-1----:R-:W-:Y:S01]  /*2f90*/  FMNMX.FTZ R19, R101, R18, !PT ;  /* 0x0000001265137209 */ /* 0x002fe20007810000 */
[--C-:B------:R-:W-:Y:S01]  /*2fa0*/  FFMA.FTZ R18, R107, UR40, -R0.reuse ;  /* 0x000000286b127c23 */ /* 0x100fe20008010800 */
[----:B------:R-:W-:Y:S01]  /*2fb0*/  ISETP.GT.AND P1, PT, R38, 0x28, PT ;  /* 0x000000282600780c */ /* 0x000fe20003f24270 */
[--C-:B------:R-:W-:Y:S01]  /*2fc0*/  FFMA.FTZ R30, R119, UR40, -R0.reuse ;  /* 0x00000028771e7c23 */ /* 0x100fe20008010800 */
[----:B------:R-:W-:Y:S01]  /*2fd0*/  FMNMX.FTZ R20, R72, R19, !PT ;  /* 0x0000001348147209 */ /* 0x000fe20007810000 */
[----:B------:R-:W1:Y:S01]  /*2fe0*/  MUFU.EX2 R9, R9 ;  /* 0x0000000900097308 */ /* 0x000e620000000800 */
[----:B------:R-:W-:Y:S01]  /*2ff0*/  FSEL R76, R76, -INF , P1 ;  /* 0xff8000004c4c7808 */ /* 0x000fe20000800000 */
[--C-:B------:R-:W-:Y:S01]  /*3000*/  FFMA.FTZ R27, R27, UR40, -R0.reuse ;  /* 0x000000281b1b7c23 */ /* 0x100fe20008010800 */
[----:B------:R-:W-:Y:S01]  /*3010*/  FMNMX.FTZ R19, R73, R20, !PT ;  /* 0x0000001449137209 */ /* 0x000fe20007810000 */
[--C-:B------:R-:W-:Y:S01]  /*3020*/  FFMA.FTZ R31, R31, UR40, -R0.reuse ;  /* 0x000000281f1f7c23 */ /* 0x100fe20008010800 */
[----:B------:R-:W-:Y:S01]  /*3030*/  ISETP.GT.AND P1, PT, R38, 0x30, PT ;  /* 0x000000302600780c */ /* 0x000fe20003f24270 */
[----:B------:R-:W-:Y:S01]  /*3040*/  FFMA.FTZ R35, R35, UR40, -R0 ;  /* 0x0000002823237c23 */ /* 0x000fe20008010800 */
[----:B------:R-:W-:Y:S01]  /*3050*/  FMNMX.FTZ R20, R76, R19, !PT ;  /* 0x000000134c147209 */ /* 0x000fe20007810000 */
[----:B------:R-:W3:Y:S01]  /*3060*/  MUFU.EX2 R10, R10 ;  /* 0x0000000a000a7308 */ /* 0x000ee20000000800 */
[----:B------:R-:W-:-:S02]  /*3070*/  FSEL R80, R80, -INF , P1 ;  /* 0xff80000050507808 */ /* 0x000fc40000800000 */
[----:B------:R-:W-:Y:S01]  /*3080*/  FMNMX.FTZ R21, R77, R20, !PT ;  /* 0x000000144d157209 */ /* 0x000fe20007810000 */
[----:B------:R-:W-:Y:S01]  /*3090*/  FFMA.FTZ R20, R111, UR40, -R0 ;  /* 0x000000286f147c23 */ /* 0x000fe20008010800 */
[----:B------:R-:W-:Y:S02]  /*30a0*/  ISETP.GT.AND P1, PT, R38, 0x38, PT ;  /* 0x000000382600780c */ /* 0x000fe40003f24270 */
[----:B------:R-:W-:Y:S01]  /*30b0*/  FMNMX.FTZ R22, R80, R21, !PT ;  /* 0x0000001550167209 */ /* 0x000fe20007810000 */
[----:B------:R-:W4:Y:S01]  /*30c0*/  MUFU.EX2 R11, R11 ;  /* 0x0000000b000b7308 */ /* 0x000f220000000800 */
[----:B------:R-:W-:Y:S02]  /*30d0*/  FSEL R84, R84, -INF , P1 ;  /* 0xff80000054547808 */ /* 0x000fe40000800000 */
[----:B------:R-:W-:Y:S02]  /*30e0*/  FMNMX.FTZ R21, R81, R22, !PT ;  /* 0x0000001651157209 */ /* 0x000fe40007810000 */
[----:B------:R-:W-:-:S02]  /*30f0*/  ISETP.GT.AND P1, PT, R38, 0x40, PT ;  /* 0x000000402600780c */ /* 0x000fc40003f24270 */
[----:B------:R-:W-:Y:S01]  /*3100*/  FMNMX.FTZ R22, R84, R21, !PT ;  /* 0x0000001554167209 */ /* 0x000fe20007810000 */
[----:B------:R-:W-:Y:S01]  /*3110*/  MUFU.EX2 R13, R13 ;  /* 0x0000000d000d7308 */ /* 0x000fe20000000800 */
[----:B------:R-:W-:Y:S02]  /*3120*/  FSEL R56, R56, -INF , P1 ;  /* 0xff80000038387808 */ /* 0x000fe40000800000 */
[----:B------:R-:W-:Y:S01]  /*3130*/  FMNMX.FTZ R23, R85, R22, !PT ;  /* 0x0000001655177209 */ /* 0x000fe20007810000 */
[----:B------:R-:W-:Y:S01]  /*3140*/  FFMA.FTZ R22, R115, UR40, -R0 ;  /* 0x0000002873167c23 */ /* 0x000fe20008010800 */
[----:B------:R-:W-:Y:S02]  /*3150*/  ISETP.GT.AND P1, PT, R38, 0x48, PT ;  /* 0x000000482600780c */ /* 0x000fe40003f24270 */
[----:B------:R-:W-:Y:S01]  /*3160*/  FMNMX.FTZ R26, R56, R23, !PT ;  /* 0x00000017381a7209 */ /* 0x000fe20007810000 */
[----:B------:R-:W-:Y:S01]  /*3170*/  MUFU.EX2 R14, R14 ;  /* 0x0000000e000e7308 */ /* 0x000fe20000000800 */
[----:B------:R-:W-:-:S02]  /*3180*/  FSEL R60, R60, -INF , P1 ;  /* 0xff8000003c3c7808 */ /* 0x000fc40000800000 */
[----:B------:R-:W-:Y:S02]  /*3190*/  FMNMX.FTZ R23, R57, R26, !PT ;  /* 0x0000001a39177209 */ /* 0x000fe40007810000 */
[----:B------:R-:W-:Y:S02]  /*31a0*/  ISETP.GT.AND P1, PT, R38, 0x50, PT ;  /* 0x000000502600780c */ /* 0x000fe40003f24270 */
[----:B------:R-:W-:Y:S01]  /*31b0*/  FMNMX.FTZ R26, R60, R23, !PT ;  /* 0x000000173c1a7209 */ /* 0x000fe20007810000 */
[----:B------:R-:W-:Y:S01]  /*31c0*/  MUFU.EX2 R17, R105 ;  /* 0x0000006900117308 */ /* 0x000fe20000000800 */
[----:B------:R-:W-:Y:S02]  /*31d0*/  FSEL R64, R64, -INF , P1 ;  /* 0xff80000040407808 */ /* 0x000fe40000800000 */
[----:B--2---:R-:W-:Y:S02]  /*31e0*/  FMNMX.FTZ R103, R61, R26, !PT ;  /* 0x0000001a3d677209 */ /* 0x004fe40007810000 */
        /* <DEDUP_REMOVED lines=9> */
[----:B------:R-:W-:-:S02]  /*3280*/  ISETP.GT.AND P2, PT, R38, 0x61, PT ;  /* 0x000000612600780c */ /* 0x000fc40003f44270 */
[----:B------:R-:W-:Y:S02]  /*3290*/  FSEL R54, R40, -INF , P1 ;  /* 0xff80000028367808 */ /* 0x000fe40000800000 */
[----:B------:R-:W-:Y:S01]  /*32a0*/  FMNMX.FTZ R103, R69, R34, !PT ;  /* 0x0000002245677209 */ /* 0x000fe20007810000 */
[--C-:B------:R-:W-:Y:S01]  /*32b0*/  FFMA.FTZ R34, R99, UR40, -R0.reuse ;  /* 0x0000002863227c23 */ /* 0x100fe20008010800 */
[----:B------:R-:W-:Y:S01]  /*32c0*/  ISETP.GT.AND P1, PT, R38, 0x68, PT ;  /* 0x000000682600780c */ /* 0x000fe20003f24270 */
[----:B------:R-:W-:Y:S01]  /*32d0*/  MUFU.EX2 R20, R20 ;  /* 0x0000001400147308 */ /* 0x000fe20000000800 */
[----:B------:R-:W-:Y:S01]  /*32e0*/  FSEL R58, R41, -INF , P2 ;  /* 0xff800000293a7808 */ /* 0x000fe20001000000 */
[----:B------:R-:W-:Y:S01]  /*32f0*/  FFMA.FTZ R41, R123, UR40, -R0 ;  /* 0x000000287b297c23 */ /* 0x000fe20008010800 */
[----:B------:R-:W-:Y:S02]  /*3300*/  FMNMX.FTZ R103, R54, R103, !PT ;  /* 0x0000006736677209 */ /* 0x000fe40007810000 */
[----:B------:R-:W-:-:S02]  /*3310*/  ISETP.GT.AND P2, PT, R38, 0x69, PT ;  /* 0x000000692600780c */ /* 0x000fc40003f44270 */
[----:B------:R-:W-:Y:S01]  /*3320*/  FSEL R62, R44, -INF , P1 ;  /* 0xff8000002c3e7808 */ /* 0x000fe20000800000 */
[--C-:B------:R-:W-:Y:S01]  /*3330*/  FFMA.FTZ R44, R91, UR40, -R0.reuse ;  /* 0x000000285b2c7c23 */ /* 0x100fe20008010800 */
[----:B------:R-:W-:Y:S01]  /*3340*/  FMNMX.FTZ R103, R58, R103, !PT ;  /* 0x000000673a677209 */ /* 0x000fe20007810000 */
[----:B------:R-:W-:Y:S01]  /*3350*/  MUFU.EX2 R21, R113 ;  /* 0x0000007100157308 */ /* 0x000fe20000000800 */
[----:B------:R-:W-:Y:S02]  /*3360*/  ISETP.GT.AND P1, PT, R38, 0x70, PT ;  /* 0x000000702600780c */ /* 0x000fe40003f24270 */
[----:B------:R-:W-:Y:S01]  /*3370*/  FSEL R50, R45, -INF , P2 ;  /* 0xff8000002d327808 */ /* 0x000fe20001000000 */
[----:B------:R-:W-:Y:S01]  /*3380*/  FFMA.FTZ R45, R95, UR40, -R0 ;  /* 0x000000285f2d7c23 */ /* 0x000fe20008010800 */
[----:B------:R-:W-:Y:S02]  /*3390*/  FMNMX.FTZ R103, R62, R103, !PT ;  /* 0x000000673e677209 */ /* 0x000fe40007810000 */
[----:B------:R-:W-:Y:S01]  /*33a0*/  ISETP.GT.AND P2, PT, R38, 0x71, PT ;  /* 0x000000712600780c */ /* 0x000fe20003f44270 */
[----:B------:R-:W-:Y:S01]  /*33b0*/  MUFU.EX2 R22, R22 ;  /* 0x0000001600167308 */ /* 0x000fe20000000800 */
[----:B------:R-:W-:Y:S01]  /*33c0*/  FSEL R66, R48, -INF , P1 ;  /* 0xff80000030427808 */ /* 0x000fe20000800000 */
[----:B------:R-:W-:Y:S01]  /*33d0*/  IMAD.U32 R48, RZ, RZ, UR40 ;  /* 0x00000028ff307e24 */ /* 0x000fe2000f8e00ff */
[----:B------:R-:W-:-:S02]  /*33e0*/  FMNMX.FTZ R103, R50, R103, !PT ;  /* 0x0000006732677209 */ /* 0x000fc40007810000 */
[----:B------:R-:W-:Y:S02]  /*33f0*/  ISETP.GT.AND P1, PT, R38, 0x78, PT ;  /* 0x000000782600780c */ /* 0x000fe40003f24270 */
[----:B------:R-:W-:Y:S01]  /*3400*/  FSEL R49, R49, -INF , P2 ;  /* 0xff80000031317808 */ /* 0x000fe20001000000 */
[----:B------:R-:W-:Y:S01]  /*3410*/  MUFU.EX2 R23, R117 ;  /* 0x0000007500177308 */ /* 0x000fe20000000800 */
[----:B------:R-:W-:Y:S02]  /*3420*/  FMNMX.FTZ R40, R66, R103, !PT ;  /* 0x0000006742287209 */ /* 0x000fe40007810000 */
[----:B------:R-:W-:Y:S02]  /*3430*/  ISETP.GT.AND P2, PT, R38, 0x79, PT ;  /* 0x000000792600780c */ /* 0x000fe40003f44270 */
[----:B------:R-:W-:Y:S02]  /*3440*/  FSEL R52, R52, -INF , P1 ;  /* 0xff80000034347808 */ /* 0x000fe40000800000 */
[----:B------:R-:W-:Y:S01]  /*3450*/  FMNMX.FTZ R95, R49, R40, !PT ;  /* 0x00000028315f7209 */ /* 0x000fe20007810000 */
[----:B------:R-:W-:Y:S01]  /*3460*/  MUFU.EX2 R30, R30 ;  /* 0x0000001e001e7308 */ /* 0x000fe20000000800 */
[----:B------:R-:W-:-:S02]  /*3470*/  FSEL R53, R53, -INF , P2 ;  /* 0xff80000035357808 */ /* 0x000fc40001000000 */
[----:B------:R-:W-:Y:S02]  /*3480*/  ISETP.GT.AND P1, PT, R38, 0x80, PT ;  /* 0x000000802600780c */ /* 0x000fe40003f24270 */
[----:B------:R-:W-:Y:S02]  /*3490*/  FMNMX.FTZ R40, R52, R95, !PT ;  /* 0x0000005f34287209 */ /* 0x000fe40007810000 */
[----:B------:R-:W-:Y:S01]  /*34a0*/  ISETP.GT.AND P2, PT, R38, 0x81, PT ;  /* 0x000000812600780c */ /* 0x000fe20003f44270 */
[----:B------:R-:W-:Y:S01]  /*34b0*/  MUFU.EX2 R26, R26 ;  /* 0x0000001a001a7308 */ /* 0x000fe20000000800 */
[----:B------:R-:W-:Y:S02]  /*34c0*/  FSEL R70, R24, -INF , P1 ;  /* 0xff80000018467808 */ /* 0x000fe40000800000 */
[----:B------:R-:W-:Y:S02]  /*34d0*/  FMNMX.FTZ R91, R53, R40, !PT ;  /* 0x00000028355b7209 */ /* 0x000fe40007810000 */
[----:B------:R-:W-:-:S02]  /*34e0*/  ISETP.GT.AND P1, PT, R38, 0x88, PT ;  /* 0x000000882600780c */ /* 0x000fc40003f24270 */
[----:B------:R-:W-:Y:S01]  /*34f0*/  FSEL R74, R25, -INF , P2 ;  /* 0xff800000194a7808 */ /* 0x000fe20001000000 */
[--C-:B------:R-:W-:Y:S01]  /*3500*/  FFMA.FTZ R25, R87, UR40, -R0.reuse ;  /* 0x0000002857197c23 */ /* 0x100fe20008010800 */
[----:B------:R-:W-:Y:S01]  /*3510*/  FMNMX.FTZ R91, R70, R91, !PT ;  /* 0x0000005b465b7209 */ /* 0x000fe20007810000 */
[----:B------:R2:W-:Y:S01]  /*3520*/  MUFU.EX2 R24, R44 ;  /* 0x0000002c00187308 */ /* 0x0005e20000000800 */
[----:B------:R-:W-:Y:S02]  /*3530*/  ISETP.GT.AND P2, PT, R38, 0x89, PT ;  /* 0x000000892600780c */ /* 0x000fe40003f44270 */
[----:B------:R-:W-:Y:S01]  /*3540*/  FSEL R78, R28, -INF , P1 ;  /* 0xff8000001c4e7808 */ /* 0x000fe20000800000 */
[--C-:B------:R-:W-:Y:S01]  /*3550*/  FFMA.FTZ R28, R79, UR40, -R0.reuse ;  /* 0x000000284f1c7c23 */ /* 0x100fe20008010800 */
[----:B------:R-:W-:Y:S02]  /*3560*/  FMNMX.FTZ R91, R74, R91, !PT ;  /* 0x0000005b4a5b7209 */ /* 0x000fe40007810000 */
[----:B------:R-:W-:Y:S01]  /*3570*/  ISETP.GT.AND P1, PT, R38, 0x90, PT ;  /* 0x000000902600780c */ /* 0x000fe20003f24270 */
[----:B------:R-:W-:Y:S01]  /*3580*/  MUFU.EX2 R41, R41 ;  /* 0x0000002900297308 */ /* 0x000fe20000000800 */
[----:B------:R-:W-:Y:S01]  /*3590*/  FSEL R82, R29, -INF , P2 ;  /* 0xff8000001d527808 */ /* 0x000fe20001000000 */
[----:B--2---:R-:W-:Y:S01]  /*35a0*/  FFMA.FTZ R44, R67, UR40, -R0 ;  /* 0x00000028432c7c23 */ /* 0x004fe20008010800 */
[----:B------:R-:W-:-:S02]  /*35b0*/  FMNMX.FTZ R91, R78, R91, !PT ;  /* 0x0000005b4e5b7209 */ /* 0x000fc40007810000 */
[----:B------:R-:W-:Y:S02]  /*35c0*/  FSEL R79, R32, -INF , P1 ;  /* 0xff800000204f7808 */ /* 0x000fe40000800000 */
[----:B------:R-:W-:Y:S01]  /*35d0*/  ISETP.GT.AND P2, PT, R38, 0x91, PT ;  /* 0x000000912600780c */ /* 0x000fe20003f44270 */
[----:B------:R-:W-:Y:S01]  /*35e0*/  MUFU.EX2 R34, R34 ;  /* 0x0000002200227308 */ /* 0x000fe20000000800 */
[----:B------:R-:W-:Y:S02]  /*35f0*/  FMNMX.FTZ R32, R82, R91, !PT ;  /* 0x0000005b52207209 */ /* 0x000fe40007810000 */
[C---:B------:R-:W-:Y:S02]  /*3600*/  ISETP.GT.AND P1, PT, R38.reuse, 0x98, PT ;  /* 0x000000982600780c */ /* 0x040fe40003f24270 */
        /* <DEDUP_REMOVED lines=14> */
[----:B------:R-:W-:Y:S02]  /*36f0*/  MUFU.EX2 R25, R25 ;  /* 0x0000001900197308 */ /* 0x000fe40000000800 */
[----:B------:R-:W-:Y:S01]  /*3700*/  FMNMX.FTZ R40, R87, R32, !PT ;  /* 0x0000002057287209 */ /* 0x000fe20007810000 */
[--C-:B------:R-:W-:Y:S01]  /*3710*/  FFMA.FTZ R32, R43, UR40, -R0.reuse ;  /* 0x000000282b207c23 */ /* 0x100fe20008010800 */
[--C-:B------:R-:W-:Y:S01]  /*3720*/  FFMA.FTZ R43, R47, UR40, -R0.reuse ;  /* 0x000000282f2b7c23 */ /* 0x100fe20008010800 */
[----:B------:R-:W-:-:S02]  /*3730*/  FFMA.FTZ R47, R55, UR40, -R0 ;  /* 0x00000028372f7c23 */ /* 0x000fc40008010800 */
[----:B------:R-:W2:Y:S01]  /*3740*/  SHFL.BFLY PT, R91, R40, 0x2, 0x1f ;  /* 0x0c401f00285b7f89 */ /* 0x000ea200000e0000 */
[----:B------:R-:W-:Y:S08]  /*3750*/  MUFU.EX2 R28, R28 ;  /* 0x0000001c001c7308 */ /* 0x000ff00000000800 */
[----:B------:R-:W-:Y:S08]  /*3760*/  MUFU.EX2 R33, R33 ;  /* 0x0000002100217308 */ /* 0x000ff00000000800 */
[----:B------:R-:W-:Y:S01]  /*3770*/  MUFU.EX2 R29, R29 ;  /* 0x0000001d001d7308 */ /* 0x000fe20000000800 */
[----:B--2---:R-:W-:-:S07]  /*3780*/  FMNMX.FTZ R91, R40, R91, !PT ;  /* 0x0000005b285b7209 */ /* 0x004fce0007810000 */
[----:B------:R-:W-:Y:S01]  /*3790*/  MUFU.EX2 R32, R32 ;  /* 0x0000002000207308 */ /* 0x000fe20000000800 */
[----:B------:R-:W2:Y:S07]  /*37a0*/  SHFL.BFLY PT, R46, R91, 0x1, 0x1f ;  /* 0x0c201f005b2e7f89 */ /* 0x000eae00000e0000 */
[----:B------:R1:W-:Y:S08]  /*37b0*/  MUFU.EX2 R40, R59 ;  /* 0x0000003b00287308 */ /* 0x0003f00000000800 */
[----:B------:R-:W-:Y:S01]  /*37c0*/  MUFU.EX2 R36, R36 ;  /* 0x0000002400247308 */ /* 0x000fe20000000800 */
[----:B-1----:R-:W-:-:S04]  /*37d0*/  FADD.FTZ R59, R4, R9 ;  /* 0x00000009043b7221 */ /* 0x002fc80000010000 */
[----:B---3--:R-:W-:-:S03]  /*37e0*/  FADD.FTZ R94, R10, R59 ;  /* 0x0000003b0a5e7221 */ /* 0x008fc60000010000 */
[----:B------:R-:W-:Y:S01]  /*37f0*/  MUFU.EX2 R43, R43 ;  /* 0x0000002b002b7308 */ /* 0x000fe20000000800 */
[----:B----4-:R-:W-:Y:S01]  /*3800*/  FADD.FTZ R63, R11, R94 ;  /* 0x0000005e0b3f7221 */ /* 0x010fe20000010000 */
[----:B--2---:R-:W-:-:S03]  /*3810*/  FMNMX.FTZ R7, R91, R46, !PT ;  /* 0x0000002e5b077209 */ /* 0x004fc60007810000 */
[----:B------:R-:W-:Y:S01]  /*3820*/  FADD.FTZ R94, R12, R63 ;  /* 0x0000003f0c5e7221 */ /* 0x000fe20000010000 */
[--C-:B------:R-:W-:Y:S01]  /*3830*/  FFMA.FTZ R46, R75, UR40, -R0.reuse ;  /* 0x000000284b2e7c23 */ /* 0x100fe20008010800 */
[C---:B------:R-:W-:Y:S01]  /*3840*/  FSETP.NEU.FTZ.AND P1, PT, R7.reuse, -INF , PT ;  /* 0xff8000000700780b */ /* 0x040fe20003f3d000 */
[----:B------:R-:W-:Y:S01]  /*3850*/  FFMA.FTZ R48, R7, R48, -8 ;  /* 0xc100000007307423 */ /* 0x000fe20000010030 */
[----:B------:R-:W-:Y:S04]  /*3860*/  MUFU.EX2 R37, R37 ;  /* 0x0000002500257308 */ /* 0x000fe80000000800 */
[----:B------:R-:W-:Y:S01]  /*3870*/  FSEL R51, R48, RZ, P1 ;  /* 0x000000ff30337208 */ /* 0x000fe20000800000 */
[--C-:B------:R-:W-:Y:S01]  /*3880*/  FFMA.FTZ R48, R83, UR40, -R0.reuse ;  /* 0x0000002853307c23 */ /* 0x100fe20008010800 */
[----:B------:R-:W-:Y:S01]  /*3890*/  FFMA.FTZ R0, R39, UR40, -R0 ;  /* 0x0000002827007c23 */ /* 0x000fe20008010800 */
[----:B------:R-:W-:Y:S01]  /*38a0*/  PLOP3.LUT P1, PT, PT, PT, UP0, 0x80, 0x0 ;  /* 0x000000000000781c */ /* 0x000fe20003f2f008 */
        /* <DEDUP_REMOVED lines=50> */
[----:B------:R-:W-:-:S04]  /*3bd0*/  F2FP.SATFINITE.E4M3.F32.PACK_AB_MERGE_C R92, R93, R92, RZ ;  /* 0x0000005c5d5c723e */ /* 0x000fc800048070ff */
[----:B------:R-:W-:Y:S02]  /*3be0*/  F2FP.SATFINITE.E4M3.F32.PACK_AB_MERGE_C R184, R89, R88, R92 ;  /* 0x0000005859b8723e */ /* 0x000fe4000480705c */
[----:B------:R-:W3:Y:S01]  /*3bf0*/  MUFU.EX2 R100, R100 ;  /* 0x0000006400647308 */ /* 0x000ee20000000800 */
[----:B-1----:R-:W-:Y:S01]  /*3c00*/  FADD.FTZ R90, R96, R59 ;  /* 0x0000003b605a7221 */ /* 0x002fe20000010000 */
[----:B------:R-:W-:-:S04]  /*3c10*/  FADD.FTZ R59, R13, R94 ;  /* 0x0000005e0d3b7221 */ /* 0x000fc80000010000 */
[----:B------:R-:W-:Y:S02]  /*3c20*/  FADD.FTZ R94, R14, R59 ;  /* 0x0000003b0e5e7221 */ /* 0x000fe40000010000 */
[----:B------:R-:W1:Y:S01]  /*3c30*/  MUFU.EX2 R101, R101 ;  /* 0x0000006500657308 */ /* 0x000e620000000800 */
[----:B--2---:R-:W-:Y:S01]  /*3c40*/  FADD.FTZ R39, R97, R90 ;  /* 0x0000005a61277221 */ /* 0x004fe20000010000 */
[----:B------:R-:W-:-:S04]  /*3c50*/  FADD.FTZ R94, R15, R94 ;  /* 0x0000005e0f5e7221 */ /* 0x000fc80000010000 */
[----:B------:R-:W-:Y:S02]  /*3c60*/  FADD.FTZ R63, R17, R94 ;  /* 0x0000005e113f7221 */ /* 0x000fe40000010000 */
[----:B------:R-:W2:Y:S01]  /*3c70*/  MUFU.EX2 R72, R72 ;  /* 0x0000004800487308 */ /* 0x000ea20000000800 */
[----:B---3--:R-:W-:-:S07]  /*3c80*/  FADD.FTZ R90, R100, R39 ;  /* 0x00000027645a7221 */ /* 0x008fce0000010000 */
[----:B------:R-:W3:Y:S01]  /*3c90*/  MUFU.EX2 R73, R73 ;  /* 0x0000004900497308 */ /* 0x000ee20000000800 */
[C---:B-1----:R-:W-:Y:S01]  /*3ca0*/  FADD.FTZ R59, R101.reuse, R90 ;  /* 0x0000005a653b7221 */ /* 0x042fe20000010000 */
[----:B------:R-:W-:Y:S01]  /*3cb0*/  FADD.FTZ R90, R18, R63 ;  /* 0x0000003f125a7221 */ /* 0x000fe20000010000 */
[----:B------:R-:W-:-:S03]  /*3cc0*/  F2FP.SATFINITE.E4M3.F32.PACK_AB_MERGE_C R100, R101, R100, RZ ;  /* 0x000000646564723e */ /* 0x000fc600048070ff */
[----:B------:R-:W-:Y:S01]  /*3cd0*/  FADD.FTZ R63, R19, R90 ;  /* 0x0000005a133f7221 */ /* 0x000fe20000010000 */
[----:B------:R-:W-:Y:S01]  /*3ce0*/  F2FP.SATFINITE.E4M3.F32.PACK_AB_MERGE_C R186, R97, R96, R100 ;  /* 0x0000006061ba723e */ /* 0x000fe20004807064 */
[----:B------:R-:W1:Y:S08]  /*3cf0*/  MUFU.EX2 R76, R76 ;  /* 0x0000004c004c7308 */ /* 0x000e700000000800 */
[----:B------:R-:W4:Y:S08]  /*3d00*/  MUFU.EX2 R77, R77 ;  /* 0x0000004d004d7308 */ /* 0x000f300000000800 */
[----:B------:R-:W5:Y:S08]  /*3d10*/  MUFU.EX2 R80, R80 ;  /* 0x0000005000507308 */ /* 0x000f700000000800 */
[----:B------:R2:W-:Y:S08]  /*3d20*/  MUFU.EX2 R55, R58 ;  /* 0x0000003a00377308 */ /* 0x0005f00000000800 */
[----:B------:R-:W0:Y:S01]  /*3d30*/  MUFU.EX2 R81, R81 ;  /* 0x0000005100517308 */ /* 0x000e220000000800 */
[----:B--2---:R-:W-:-:S04]  /*3d40*/  FADD.FTZ R58, R72, R59 ;  /* 0x0000003b483a7221 */ /* 0x004fc80000010000 */
[----:B---3--:R-:W-:Y:S01]  /*3d50*/  FADD.FTZ R59, R73, R58 ;  /* 0x0000003a493b7221 */ /* 0x008fe20000010000 */
[C---:B------:R-:W-:Y:S01]  /*3d60*/  FADD.FTZ R58, R20.reuse, R63 ;  /* 0x0000003f143a7221 */ /* 0x040fe20000010000 */
[----:B------:R-:W-:Y:S01]  /*3d70*/  F2FP.SATFINITE.E4M3.F32.PACK_AB_MERGE_C R20, R20, R19, RZ ;  /* 0x000000131414723e */ /* 0x000fe200048070ff */
[----:B------:R-:W2:Y:S02]  /*3d80*/  MUFU.EX2 R84, R84 ;  /* 0x0000005400547308 */ /* 0x000ea40000000800 */
[----:B------:R-:W-:Y:S01]  /*3d90*/  FADD.FTZ R63, R21, R58 ;  /* 0x0000003a153f7221 */ /* 0x000fe20000010000 */
[----:B------:R-:W-:-:S03]  /*3da0*/  F2FP.SATFINITE.E4M3.F32.PACK_AB_MERGE_C R181, R18, R17, R20 ;  /* 0x0000001112b5723e */ /* 0x000fc60004807014 */
[----:B------:R-:W-:Y:S02]  /*3db0*/  FADD.FTZ R58, R22, R63 ;  /* 0x0000003f163a7221 */ /* 0x000fe40000010000 */
[----:B------:R1:W-:Y:S02]  /*3dc0*/  MUFU.EX2 R39, R50 ;  /* 0x0000003200277308 */ /* 0x0003e40000000800 */
[----:B------:R-:W-:Y:S01]  /*3dd0*/  FADD.FTZ R63, R23, R58 ;  /* 0x0000003a173f7221 */ /* 0x000fe20000010000 */
[----:B------:R-:W-:Y:S02]  /*3de0*/  F2FP.SATFINITE.E4M3.F32.PACK_AB_MERGE_C R58, R11, R10, RZ ;  /* 0x0000000a0b3a723e */ /* 0x000fe400048070ff */
[C---:B------:R-:W-:Y:S01]  /*3df0*/  F2FP.SATFINITE.E4M3.F32.PACK_AB_MERGE_C R23, R30.reuse, R23, RZ ;  /* 0x000000171e17723e */ /* 0x040fe200048070ff */
[----:B------:R-:W-:Y:S01]  /*3e00*/  FADD.FTZ R63, R30, R63 ;  /* 0x0000003f1e3f7221 */ /* 0x000fe20000010000 */
[----:B------:R-:W-:Y:S01]  /*3e10*/  F2FP.SATFINITE.E4M3.F32.PACK_AB_MERGE_C R185, R9, R4, R58 ;  /* 0x0000000409b9723e */ /* 0x000fe2000480703a */
[----:B------:R-:W3:Y:S01]  /*3e20*/  MUFU.EX2 R85, R85 ;  /* 0x0000005500557308 */ /* 0x000ee20000000800 */
[----:B-1----:R-:W-:Y:S01]  /*3e30*/  FADD.FTZ R50, R76, R59 ;  /* 0x0000003b4c327221 */ /* 0x002fe20000010000 */
[----:B----4-:R-:W-:-:S02]  /*3e40*/  F2FP.SATFINITE.E4M3.F32.PACK_AB_MERGE_C R76, R77, R76, RZ ;  /* 0x0000004c4d4c723e */ /* 0x010fc400048070ff */
[----:B------:R-:W-:Y:S01]  /*3e50*/  F2FP.SATFINITE.E4M3.F32.PACK_AB_MERGE_C R183, R22, R21, R23 ;  /* 0x0000001516b7723e */ /* 0x000fe20004807017 */
[----:B------:R-:W-:Y:S01]  /*3e60*/  FADD.FTZ R59, R77, R50 ;  /* 0x000000324d3b7221 */ /* 0x000fe20000010000 */
[----:B------:R-:W-:Y:S02]  /*3e70*/  F2FP.SATFINITE.E4M3.F32.PACK_AB_MERGE_C R180, R73, R72, R76 ;  /* 0x0000004849b4723e */ /* 0x000fe4000480704c */
[----:B------:R-:W-:Y:S01]  /*3e80*/  CS2R R72, SRZ ;  /* 0x0000000000487805 */ /* 0x000fe2000001ff00 */
[----:B------:R-:W1:Y:S01]  /*3e90*/  MUFU.EX2 R56, R56 ;  /* 0x0000003800387308 */ /* 0x000e620000000800 */
[----:B-----5:R-:W-:Y:S01]  /*3ea0*/  FADD.FTZ R50, R80, R59 ;  /* 0x0000003b50327221 */ /* 0x020fe20000010000 */
[----:B------:R-:W-:-:S03]  /*3eb0*/  CS2R R76, SRZ ;  /* 0x00000000004c7805 */ /* 0x000fc6000001ff00 */
[----:B0-----:R-:W-:-:S03]  /*3ec0*/  FADD.FTZ R59, R81, R50 ;  /* 0x00000032513b7221 */ /* 0x001fc60000010000 */
[----:B------:R-:W0:Y:S01]  /*3ed0*/  MUFU.EX2 R57, R57 ;  /* 0x0000003900397308 */ /* 0x000e220000000800 */
[----:B--2---:R-:W-:Y:S01]  /*3ee0*/  FADD.FTZ R50, R84, R59 ;  /* 0x0000003b54327221 */ /* 0x004fe20000010000 */
[----:B------:R-:W-:Y:S02]  /*3ef0*/  F2FP.SATFINITE.E4M3.F32.PACK_AB_MERGE_C R59, R15, R14, RZ ;  /* 0x0000000e0f3b723e */ /* 0x000fe400048070ff */
[C---:B---3--:R-:W-:Y:S01]  /*3f00*/  F2FP.SATFINITE.E4M3.F32.PACK_AB_MERGE_C R84, R85.reuse, R84, RZ ;  /* 0x000000545554723e */ /* 0x048fe200048070ff */
[----:B------:R-:W-:Y:S01]  /*3f10*/  FADD.FTZ R11, R85, R50 ;  /* 0x00000032550b7221 */ /* 0x000fe20000010000 */
[----:B------:R-:W-:Y:S01]  /*3f20*/  FADD.FTZ R50, R26, R63 ;  /* 0x0000003f1a327221 */ /* 0x000fe20000010000 */
[----:B------:R-:W-:Y:S01]  /*3f30*/  F2FP.SATFINITE.E4M3.F32.PACK_AB_MERGE_C R187, R13, R12, R59 ;  /* 0x0000000c0dbb723e */ /* 0x000fe2000480703b */
[----:B------:R-:W2:Y:S01]  /*3f40*/  MUFU.EX2 R60, R60 ;  /* 0x0000003c003c7308 */ /* 0x000ea20000000800 */
[----:B-1----:R-:W-:Y:S01]  /*3f50*/  FADD.FTZ R10, R56, R11 ;  /* 0x0000000b380a7221 */ /* 0x002fe20000010000 */
[----:B------:R-:W-:Y:S01]  /*3f60*/  FADD.FTZ R15, R41, R50 ;  /* 0x00000032290f7221 */ /* 0x000fe20000010000 */
[----:B------:R-:W-:-:S02]  /*3f70*/  F2FP.SATFINITE.E4M3.F32.PACK_AB_MERGE_C R182, R81, R80, R84 ;  /* 0x0000005051b6723e */ /* 0x000fc40004807054 */
[----:B------:R-:W-:Y:S02]  /*3f80*/  CS2R R58, SRZ ;  /* 0x00000000003a7805 */ /* 0x000fe4000001ff00 */
[----:B------:R-:W-:Y:S01]  /*3f90*/  CS2R R80, SRZ ;  /* 0x0000000000507805 */ /* 0x000fe2000001ff00 */
[----:B------:R-:W-:Y:S01]  /*3fa0*/  FADD.FTZ R14, R34, R15 ;  /* 0x0000000f220e7221 */ /* 0x000fe20000010000 */
[----:B------:R-:W-:Y:S01]  /*3fb0*/  F2FP.SATFINITE.E4M3.F32.PACK_AB_MERGE_C R34, R45, R34, RZ ;  /* 0x000000222d22723e */ /* 0x000fe200048070ff */
[----:B------:R-:W1:Y:S01]  /*3fc0*/  MUFU.EX2 R61, R61 ;  /* 0x0000003d003d7308 */ /* 0x000e620000000800 */
[----:B0-----:R-:W-:Y:S01]  /*3fd0*/  FADD.FTZ R11, R57, R10 ;  /* 0x0000000a390b7221 */ /* 0x001fe20000010000 */
[----:B------:R-:W-:Y:S01]  /*3fe0*/  FADD.FTZ R19, R45, R14 ;  /* 0x0000000e2d137221 */ /* 0x000fe20000010000 */
[----:B------:R-:W-:Y:S02]  /*3ff0*/  F2FP.SATFINITE.E4M3.F32.PACK_AB_MERGE_C R177, R41, R26, R34 ;  /* 0x0000001a29b1723e */ /* 0x000fe40004807022 */
[----:B------:R-:W-:Y:S01]  /*4000*/  CS2R R84, SRZ ;  /* 0x0000000000547805 */ /* 0x000fe2000001ff00 */
[----:B------:R-:W-:-:S02]  /*4010*/  FADD.FTZ R14, R24, R19 ;  /* 0x00000013180e7221 */ /* 0x000fc40000010000 */
[----:B------:R-:W0:Y:S01]  /*4020*/  MUFU.EX2 R64, R64 ;  /* 0x0000004000407308 */ /* 0x000e220000000800 */
[----:B--2---:R-:W-:-:S07]  /*4030*/  FADD.FTZ R10, R60, R11 ;  /* 0x0000000b3c0a7221 */ /* 0x004fce0000010000 */
[----:B------:R-:W2:Y:S01]  /*4040*/  MUFU.EX2 R65, R65 ;  /* 0x0000004100417308 */ /* 0x000ea20000000800 */
[C---:B-1----:R-:W-:Y:S01]  /*4050*/  FADD.FTZ R15, R61.reuse, R10 ;  /* 0x0000000a3d0f7221 */ /* 0x042fe20000010000 */
[----:B------:R-:W-:-:S04]  /*4060*/  F2FP.SATFINITE.E4M3.F32.PACK_AB_MERGE_C R60, R61, R60, RZ ;  /* 0x0000003c3d3c723e */ /* 0x000fc800048070ff */
[----:B------:R-:W-:Y:S02]  /*4070*/  F2FP.SATFINITE.E4M3.F32.PACK_AB_MERGE_C R176, R57, R56, R60 ;  /* 0x0000003839b0723e */ /* 0x000fe4000480703c */
[----:B------:R-:W-:Y:S01]  /*4080*/  CS2R R56, SRZ ;  /* 0x0000000000387805 */ /* 0x000fe2000001ff00 */
[----:B------:R-:W1:Y:S01]  /*4090*/  MUFU.EX2 R68, R68 ;  /* 0x0000004400447308 */ /* 0x000e620000000800 */
[----:B0-----:R-:W-:Y:S01]  /*40a0*/  FADD.FTZ R10, R64, R15 ;  /* 0x0000000f400a7221 */ /* 0x001fe20000010000 */
[----:B------:R-:W-:Y:S01]  /*40b0*/  FADD.FTZ R15, R25, R14 ;  /* 0x0000000e190f7221 */ /* 0x000fe20000010000 */
[----:B------:R-:W-:-:S05]  /*40c0*/  CS2R R60, SRZ ;  /* 0x00000000003c7805 */ /* 0x000fca000001ff00 */
[----:B------:R-:W0:Y:S01]  /*40d0*/  MUFU.EX2 R69, R69 ;  /* 0x0000004500457308 */ /* 0x000e220000000800 */
[----:B--2---:R-:W-:Y:S01]  /*40e0*/  FADD.FTZ R9, R65, R10 ;  /* 0x0000000a41097221 */ /* 0x004fe20000010000 */
[----:B------:R-:W-:Y:S01]  /*40f0*/  FADD.FTZ R10, R28, R15 ;  /* 0x0000000f1c0a7221 */ /* 0x000fe20000010000 */
[----:B------:R-:W-:-:S03]  /*4100*/  F2FP.SATFINITE.E4M3.F32.PACK_AB_MERGE_C R28, R33, R28, RZ ;  /* 0x0000001c211c723e */ /* 0x000fc600048070ff */
[----:B------:R-:W-:Y:S01]  /*4110*/  FADD.FTZ R10, R33, R10 ;  /* 0x0000000a210a7221 */ /* 0x000fe20000010000 */
[----:B------:R-:W-:Y:S01]  /*4120*/  F2FP.SATFINITE.E4M3.F32.PACK_AB_MERGE_C R179, R25, R24, R28 ;  /* 0x0000001819b3723e */ /* 0x000fe2000480701c */
[----:B------:R-:W2:Y:S01]  /*4130*/  MUFU.EX2 R54, R54 ;  /* 0x0000003600367308 */ /* 0x000ea20000000800 */
[----:B-1----:R-:W-:Y:S01]  /*4140*/  FADD.FTZ R4, R68, R9 ;  /* 0x0000000944047221 */ /* 0x002fe20000010000 */
[----:B------:R-:W-:Y:S01]  /*4150*/  FADD.FTZ R15, R29, R10 ;  /* 0x0000000a1d0f7221 */ /* 0x000fe20000010000 */
[----:B------:R-:W-:-:S03]  /*4160*/  CS2R R24, SRZ ;  /* 0x0000000000187805 */ /* 0x000fc6000001ff00 */
[----:B------:R-:W-:Y:S02]  /*4170*/  FADD.FTZ R15, R32, R15 ;  /* 0x0000000f200f7221 */ /* 0x000fe40000010000 */
[----:B------:R-:W1:Y:S01]  /*4180*/  MUFU.EX2 R62, R62 ;  /* 0x0000003e003e7308 */ /* 0x000e620000000800 */
[C---:B0-----:R-:W-:Y:S01]  /*4190*/  F2FP.SATFINITE.E4M3.F32.PACK_AB_MERGE_C R68, R69.reuse, R68, RZ ;  /* 0x000000444544723e */ /* 0x041fe200048070ff */
[----:B------:R-:W-:Y:S01]  /*41a0*/  FADD.FTZ R69, R69, R4 ;  /* 0x0000000445457221 */ /* 0x000fe20000010000 */
[----:B------:R-:W-:Y:S01]  /*41b0*/  FADD.FTZ R10, R36, R15 ;  /* 0x0000000f240a7221 */ /* 0x000fe20000010000 */
[----:B------:R-:W-:Y:S02]  /*41c0*/  F2FP.SATFINITE.E4M3.F32.PACK_AB_MERGE_C R36, R43, R36, RZ ;  /* 0x000000242b24723e */ /* 0x000fe400048070ff */
[----:B------:R-:W-:Y:S01]  /*41d0*/  F2FP.SATFINITE.E4M3.F32.PACK_AB_MERGE_C R178, R65, R64, R68 ;  /* 0x0000004041b2723e */ /* 0x000fe20004807044 */
[----:B------:R-:W-:Y:S01]  /*41e0*/  FADD.FTZ R10, R43, R10 ;  /* 0x0000000a2b0a7221 */ /* 0x000fe20000010000 */
[----:B------:R-:W0:Y:S01]  /*41f0*/  MUFU.EX2 R66, R66 ;  /* 0x0000004200427308 */ /* 0x000e220000000800 */
[----:B--2---:R-:W-:Y:S01]  /*4200*/  FADD.FTZ R4, R54, R69 ;  /* 0x0000004536047221 */ /* 0x004fe20000010000 */
[----:B------:R-:W-:-:S02]  /*4210*/  F2FP.SATFINITE.E4M3.F32.PACK_AB_MERGE_C R173, R32, R29, R36 ;  /* 0x0000001d20ad723e */ /* 0x000fc40004807024 */
[----:B------:R-:W-:Y:S02]  /*4220*/  CS2R R28, SRZ ;  /* 0x00000000001c7805 */ /* 0x000fe4000001ff00 */
[----:B------:R-:W-:Y:S01]  /*4230*/  CS2R R32, SRZ ;  /* 0x0000000000207805 */ /* 0x000fe2000001ff00 */
[----:B------:R-:W-:Y:S01]  /*4240*/  FADD.FTZ R13, R55, R4 ;  /* 0x00000004370d7221 */ /* 0x000fe20000010000 */
[----:B------:R-:W-:Y:S02]  /*4250*/  CS2R R64, SRZ ;  /* 0x0000000000407805 */ /* 0x000fe4000001ff00 */
[----:B------:R-:W-:Y:S01]  /*4260*/  CS2R R68, SRZ ;  /* 0x0000000000447805 */ /* 0x000fe2000001ff00 */
[----:B------:R-:W2:Y:S01]  /*4270*/  MUFU.EX2 R49, R49 ;  /* 0x0000003100317308 */ /* 0x000ea20000000800 */
[----:B-1----:R-:W-:Y:S01]  /*4280*/  FADD.FTZ R4, R62, R13 ;  /* 0x0000000d3e047221 */ /* 0x002fe20000010000 */
[----:B------:R-:W-:Y:S01]  /*4290*/  F2FP.SATFINITE.E4M3.F32.PACK_AB_MERGE_C R62, R39, R62, RZ ;  /* 0x0000003e273e723e */ /* 0x000fe200048070ff */
[----:B------:R-:W-:-:S02]  /*42a0*/  FADD.FTZ R13, R37, R10 ;  /* 0x0000000a250d7221 */ /* 0x000fc40000010000 */
[----:B------:R-:W-:Y:S01]  /*42b0*/  FADD.FTZ R39, R39, R4 ;  /* 0x0000000427277221 */ /* 0x000fe20000010000 */
[----:B------:R-:W-:Y:S01]  /*42c0*/  F2FP.SATFINITE.E4M3.F32.PACK_AB_MERGE_C R172, R55, R54, R62 ;  /* 0x0000003637ac723e */ /* 0x000fe2000480703e */
[----:B------:R-:W-:Y:S01]  /*42d0*/  FADD.FTZ R15, R38, R13 ;  /* 0x0000000d260f7221 */ /* 0x000fe20000010000 */
[----:B------:R-:W1:Y:S01]  /*42e0*/  MUFU.EX2 R52, R52 ;  /* 0x0000003400347308 */ /* 0x000e620000000800 */
[----:B0-----:R-:W-:Y:S01]  /*42f0*/  FADD.FTZ R4, R66, R39 ;  /* 0x0000002742047221 */ /* 0x001fe20000010000 */
[----:B------:R-:W-:Y:S01]  /*4300*/  CS2R R54, SRZ ;  /* 0x0000000000367805 */ /* 0x000fe2000001ff00 */
[----:B------:R-:W-:Y:S01]  /*4310*/  FADD.FTZ R10, R40, R15 ;  /* 0x0000000f280a7221 */ /* 0x000fe20000010000 */
[----:B------:R-:W-:-:S04]  /*4320*/  CS2R R62, SRZ ;  /* 0x00000000003e7805 */ /* 0x000fc8000001ff00 */
[----:B------:R-:W0:Y:S01]  /*4330*/  MUFU.EX2 R47, R47 ;  /* 0x0000002f002f7308 */ /* 0x000e220000000800 */
[----:B--2---:R-:W-:-:S07]  /*4340*/  FADD.FTZ R13, R49, R4 ;  /* 0x00000004310d7221 */ /* 0x004fce0000010000 */
[----:B------:R-:W2:Y:S01]  /*4350*/  MUFU.EX2 R53, R53 ;  /* 0x0000003500357308 */ /* 0x000ea20000000800 */
[----:B-1----:R-:W-:-:S07]  /*4360*/  FADD.FTZ R4, R52, R13 ;  /* 0x0000000d34047221 */ /* 0x002fce0000010000 */
[----:B------:R-:W1:Y:S01]  /*4370*/  MUFU.EX2 R42, R42 ;  /* 0x0000002a002a7308 */ /* 0x000e620000000800 */
[C---:B0-----:R-:W-:Y:S01]  /*4380*/  F2FP.SATFINITE.E4M3.F32.PACK_AB_MERGE_C R40, R47.reuse, R40, RZ ;  /* 0x000000282f28723e */ /* 0x041fe200048070ff */
[----:B------:R-:W-:-:S03]  /*4390*/  FADD.FTZ R47, R47, R10 ;  /* 0x0000000a2f2f7221 */ /* 0x000fc60000010000 */
[----:B------:R-:W-:Y:S02]  /*43a0*/  F2FP.SATFINITE.E4M3.F32.PACK_AB_MERGE_C R175, R38, R37, R40 ;  /* 0x0000002526af723e */ /* 0x000fe40004807028 */
[----:B------:R-:W-:Y:S02]  /*43b0*/  CS2R R36, SRZ ;  /* 0x0000000000247805 */ /* 0x000fe4000001ff00 */
[----:B------:R-:W-:Y:S01]  /*43c0*/  CS2R R38, SRZ ;  /* 0x0000000000267805 */ /* 0x000fe2000001ff00 */
[----:B------:R-:W0:Y:S01]  /*43d0*/  MUFU.EX2 R70, R70 ;  /* 0x0000004600467308 */ /* 0x000e220000000800 */
[C---:B--2---:R-:W-:Y:S01]  /*43e0*/  F2FP.SATFINITE.E4M3.F32.PACK_AB_MERGE_C R52, R53.reuse, R52, RZ ;  /* 0x000000343534723e */ /* 0x044fe200048070ff */
[----:B------:R-:W-:Y:S01]  /*43f0*/  FADD.FTZ R53, R53, R4 ;  /* 0x0000000435357221 */ /* 0x000fe20000010000 */
[----:B------:R-:W-:Y:S02]  /*4400*/  CS2R R40, SRZ ;  /* 0x0000000000287805 */ /* 0x000fe4000001ff00 */
[----:B------:R-:W-:-:S02]  /*4410*/  F2FP.SATFINITE.E4M3.F32.PACK_AB_MERGE_C R174, R49, R66, R52 ;  /* 0x0000004231ae723e */ /* 0x000fc40004807034 */
[----:B------:R-:W-:Y:S01]  /*4420*/  CS2R R66, SRZ ;  /* 0x0000000000427805 */ /* 0x000fe2000001ff00 */
[----:B------:R-:W2:Y:S01]  /*4430*/  MUFU.EX2 R27, R27 ;  /* 0x0000001b001b7308 */ /* 0x000ea20000000800 */
[----:B-1----:R-:W-:-:S07]  /*4440*/  FADD.FTZ R12, R42, R47 ;  /* 0x0000002f2a0c7221 */ /* 0x002fce0000010000 */
[----:B------:R1:W3:Y:S01]  /*4450*/  MUFU.EX2 R11, R74 ;  /* 0x0000004a000b7308 */ /* 0x0002e20000000800 */
[----:B0-----:R-:W-:Y:S01]  /*4460*/  FADD.FTZ R10, R70, R53 ;  /* 0x00000035460a7221 */ /* 0x001fe20000010000 */
[----:B------:R-:W-:-:S06]  /*4470*/  CS2R R52, SRZ ;  /* 0x0000000000347805 */ /* 0x000fcc000001ff00 */
[----:B------:R-:W0:Y:S01]  /*4480*/  MUFU.EX2 R44, R44 ;  /* 0x0000002c002c7308 */ /* 0x000e220000000800 */
[----:B--2---:R-:W-:Y:S01]  /*4490*/  FADD.FTZ R17, R27, R12 ;  /* 0x0000000c1b117221 */ /* 0x004fe20000010000 */
[----:B-1----:R-:W-:-:S06]  /*44a0*/  CS2R R74, SRZ ;  /* 0x00000000004a7805 */ /* 0x002fcc000001ff00 */
[----:B------:R-:W1:Y:S01]  /*44b0*/  MUFU.EX2 R78, R78 ;  /* 0x0000004e004e7308 */ /* 0x000e620000000800 */
[----:B---3--:R-:W-:-:S07]  /*44c0*/  FADD.FTZ R15, R11, R10 ;  /* 0x0000000a0b0f7221 */ /* 0x008fce0000010000 */
[----:B------:R-:W2:Y:S01]  /*44d0*/  MUFU.EX2 R31, R31 ;  /* 0x0000001f001f7308 */ /* 0x000ea20000000800 */
[----:B0-----:R-:W-:-:S07]  /*44e0*/  FADD.FTZ R12, R44, R17 ;  /* 0x000000112c0c7221 */ /* 0x001fce0000010000 */
[----:B------:R0:W3:Y:S01]  /*44f0*/  MUFU.EX2 R9, R82 ;  /* 0x0000005200097308 */ /* 0x0000e20000000800 */
[----:B-1----:R-:W-:-:S07]  /*4500*/  FADD.FTZ R10, R78, R15 ;  /* 0x0000000f4e0a7221 */ /* 0x002fce0000010000 */
[----:B------:R-:W1:Y:S01]  /*4510*/  MUFU.EX2 R46, R46 ;  /* 0x0000002e002e7308 */ /* 0x000e620000000800 */
[C---:B--2---:R-:W-:Y:S01]  /*4520*/  F2FP.SATFINITE.E4M3.F32.PACK_AB_MERGE_C R44, R31.reuse, R44, RZ ;  /* 0x0000002c1f2c723e */ /* 0x044fe200048070ff */
[----:B------:R-:W-:Y:S01]  /*4530*/  FADD.FTZ R31, R31, R12 ;  /* 0x0000000c1f1f7221 */ /* 0x000fe20000010000 */
[----:B0-----:R-:W-:Y:S02]  /*4540*/  CS2R R82, SRZ ;  /* 0x0000000000527805 */ /* 0x001fe4000001ff00 */
[----:B------:R-:W-:Y:S02]  /*4550*/  F2FP.SATFINITE.E4M3.F32.PACK_AB_MERGE_C R169, R27, R42, R44 ;  /* 0x0000002a1ba9723e */ /* 0x000fe4000480702c */
[----:B------:R-:W-:Y:S02]  /*4560*/  CS2R R26, SRZ ;  /* 0x00000000001a7805 */ /* 0x000fe4000001ff00 */
[----:B------:R-:W-:Y:S01]  /*4570*/  CS2R R42, SRZ ;  /* 0x00000000002a7805 */ /* 0x000fe2000001ff00 */
[----:B------:R-:W0:Y:S01]  /*4580*/  MUFU.EX2 R79, R79 ;  /* 0x0000004f004f7308 */ /* 0x000e220000000800 */
[C---:B---3--:R-:W-:Y:S01]  /*4590*/  FADD.FTZ R10, R9.reuse, R10 ;  /* 0x0000000a090a7221 */ /* 0x048fe20000010000 */
[----:B------:R-:W-:-:S02]  /*45a0*/  F2FP.SATFINITE.E4M3.F32.PACK_AB_MERGE_C R78, R9, R78, RZ ;  /* 0x0000004e094e723e */ /* 0x000fc400048070ff */
[----:B------:R-:W-:Y:S02]  /*45b0*/  CS2R R44, SRZ ;  /* 0x00000000002c7805 */ /* 0x000fe4000001ff00 */
[----:B------:R-:W-:Y:S02]  /*45c0*/  F2FP.SATFINITE.E4M3.F32.PACK_AB_MERGE_C R168, R11, R70, R78 ;  /* 0x000000460ba8723e */ /* 0x000fe4000480704e */
[----:B------:R-:W2:Y:S01]  /*45d0*/  MUFU.EX2 R35, R35 ;  /* 0x0000002300237308 */ /* 0x000ea20000000800 */
[----:B-1----:R-:W-:Y:S01]  /*45e0*/  FADD.FTZ R12, R46, R31 ;  /* 0x0000001f2e0c7221 */ /* 0x002fe20000010000 */
[----:B------:R-:W-:-:S06]  /*45f0*/  CS2R R30, SRZ ;  /* 0x00000000001e7805 */ /* 0x000fcc000001ff00 */
[----:B------:R-:W1:Y:S01]  /*4600*/  MUFU.EX2 R86, R86 ;  /* 0x0000005600567308 */ /* 0x000e620000000800 */
[----:B0-----:R-:W-:-:S07]  /*4610*/  FADD.FTZ R9, R79, R10 ;  /* 0x0000000a4f097221 */ /* 0x001fce0000010000 */
[----:B------:R-:W-:Y:S01]  /*4620*/  MUFU.EX2 R48, R48 ;  /* 0x0000003000307308 */ /* 0x000fe20000000800 */
[----:B--2---:R-:W-:-:S07]  /*4630*/  FADD.FTZ R11, R35, R12 ;  /* 0x0000000c230b7221 */ /* 0x004fce0000010000 */
[----:B------:R-:W-:Y:S08]  /*4640*/  MUFU.EX2 R71, R71 ;  /* 0x0000004700477308 */ /* 0x000ff00000000800 */
[----:B------:R0:W2:Y:S08]  /*4650*/  MUFU.EX2 R4, R51 ;  /* 0x0000003300047308 */ /* 0x0000b00000000800 */
[----:B------:R1:W3:Y:S01]  /*4660*/  MUFU.EX2 R13, R0 ;  /* 0x00000000000d7308 */ /* 0x0002e20000000800 */
[----:B0-----:R-:W-:Y:S01]  /*4670*/  CS2R R50, SRZ ;  /* 0x0000000000327805 */ /* 0x001fe2000001ff00 */
[----:B-1----:R-:W-:Y:S01]  /*4680*/  FADD.FTZ R0, R86, R9 ;  /* 0x0000000956007221 */ /* 0x002fe20000010000 */
[----:B--2---:R-:W-:-:S03]  /*4690*/  F2FP.SATFINITE.E4M3.F32.PACK_AB_MERGE_C R9, R4, R71, RZ ;  /* 0x000000470409723e */ /* 0x004fc600048070ff */
[----:B------:R-:W-:Y:S01]  /*46a0*/  FADD.FTZ R71, R71, R0 ;  /* 0x0000000047477221 */ /* 0x000fe20000010000 */
[----:B------:R-:W-:Y:S02]  /*46b0*/  F2FP.SATFINITE.E4M3.F32.PACK_AB_MERGE_C R170, R86, R79, R9 ;  /* 0x0000004f56aa723e */ /* 0x000fe40004807009 */
[----:B------:R-:W-:Y:S02]  /*46c0*/  CS2R R78, SRZ ;  /* 0x00000000004e7805 */ /* 0x000fe4000001ff00 */
[----:B------:R-:W-:Y:S02]  /*46d0*/  CS2R R86, SRZ ;  /* 0x0000000000567805 */ /* 0x000fe4000001ff00 */
[----:B---3--:R-:W-:Y:S01]  /*46e0*/  F2FP.SATFINITE.E4M3.F32.PACK_AB_MERGE_C R10, R13, R48, RZ ;  /* 0x000000300d0a723e */ /* 0x008fe200048070ff */
[----:B------:R-:W-:Y:S01]  /*46f0*/  FADD.FTZ R48, R48, R11 ;  /* 0x0000000b30307221 */ /* 0x000fe20000010000 */
[----:B------:R-:W-:Y:S01]  /*4700*/  FADD.FTZ R4, R4, R71 ;  /* 0x0000004704047221 */ /* 0x000fe20000010000 */
[----:B------:R-:W-:-:S02]  /*4710*/  CS2R R70, SRZ ;  /* 0x0000000000467805 */ /* 0x000fc4000001ff00 */
[----:B------:R-:W-:Y:S01]  /*4720*/  F2FP.SATFINITE.E4M3.F32.PACK_AB_MERGE_C R171, R35, R46, R10 ;  /* 0x0000002e23ab723e */ /* 0x000fe2000480700a */
[----:B------:R-:W-:Y:S01]  /*4730*/  FADD.FTZ R0, R13, R48 ;  /* 0x000000300d007221 */ /* 0x000fe20000010000 */
        /* <DEDUP_REMOVED lines=39> */
[----:B------:R-:W-:Y:S01]  /*49b0*/  UMOV UR57, URZ ;  /* 0x0000003f00397c82 */ /* 0x000fe20008000000 */
[----:B------:R-:W-:Y:S01]  /*49c0*/  UMOV UR55, URZ ;  /* 0x0000003f00377c82 */ /* 0x000fe20008000000 */
[----:B------:R-:W-:Y:S01]  /*49d0*/  ULDC UR53, c[0x0][0x288] ;  /* 0x0000a20000357ab9 */ /* 0x000fe20000000800 */
[----:B------:R-:W-:-:S05]  /*49e0*/  ULDC UR54, c[0x0][0x2f0] ;  /* 0x0000bc0000367ab9 */ /* 0x000fca0000000800 */
.L_x_9834:
[----:B------:R-:W-:Y:S01]  /*49f0*/  ISETP.NE.AND P2, PT, RZ, UR42, PT ;  /* 0x0000002aff007c0c */ /* 0x000fe2000bf45270 */
[----:B------:R-:W-:-:S04]  /*4a00*/  UISETP.NE.AND UP0, UPT, UR55, 0x1, UPT ;  /* 0x000000013700788c */ /* 0x000fc8000bf05270 */
[----:B------:R-:W-:-:S04]  /*4a10*/  USEL UR45, URZ, 0x1, UP0 ;  /* 0x000000013f2d7887 */ /* 0x000fc80008000000 */
[----:B------:R-:W-:-:S04]  /*4a20*/  ULOP3.LUT UR45, UR57, UR45, URZ, 0x3c, !UPT ;  /* 0x0000002d392d7292 */ /* 0x000fc8000f8e3c3f */
[----:B------:R-:W-:Y:S08]  /*4a30*/  @P2 BRA `(.L_x_9824) ;  /* 0x0000000000382947 */ /* 0x000ff00003800000 */
[----:B------:R-:W-:Y:S05]  /*4a40*/  @!P0 BRA `(.L_x_9825) ;  /* 0x0000000000048947 */ /* 0x000fea0003800000 */
[----:B------:R-:W-:Y:S01]  /*4a50*/  BPT.TRAP 0x1 ;  /* 0x000000040000795c */ /* 0x000fe20000300000 */
.L_x_9825:
        /* <DEDUP_REMOVED lines=9> */
.L_x_9826:
[----:B-1----:R-:W-:Y:S05]  /*4af0*/  @P1 BRA `(.L_x_9824) ;  /* 0x0000000000081947 */ /* 0x002fea0003800000 */
[----:B------:R-:W1:Y:S02]  /*4b00*/  SYNCS.PHASECHK.TRANS64.TRYWAIT P1, [UR6+0x22830], R7 ;  /* 0x02283007ff0075a7 */ /* 0x000e640008020146 */
[----:B-1----:R-:W-:Y:S05]  /*4b10*/  @!P1 BRA `(.L_x_9827) ;  /* 0x000000dc00ac9947 */ /* 0x002fea0003800000 */
.L_x_9824:
        /* <DEDUP_REMOVED lines=134> */
.L_x_9829:
[----:B------:R-:W-:Y:S01]  /*5380*/  ULEA UR6, UR55, UR41, 0x3 ;  /* 0x0000002937067291 */ /* 0x000fe2000f8e183f */
[----:B------:R-:W-:-:S05]  /*5390*/  IMAD.U32 R7, RZ, RZ, UR57 ;  /* 0x00000039ff077e24 */ /* 0x000fca000f8e00ff */
[----:B------:R-:W-:-:S04]  /*53a0*/  SHF.L.U32 R7, R7, 0x1f, RZ ;  /* 0x0000001f07077819 */ /* 0x000fc800000006ff */
[----:B------:R0:W1:Y:S01]  /*53b0*/  SYNCS.PHASECHK.TRANS64.TRYWAIT P1, [UR6+0x22850], R7 ;  /* 0x02285007ff0075a7 */ /* 0x0000620008020146 */
[----:B------:R-:W-:Y:S05]  /*53c0*/  @!P0 BRA `(.L_x_9830) ;  /* 0x0000000000048947 */ /* 0x000fea0003800000 */
[----:B------:R-:W-:Y:S01]  /*53d0*/  BPT.TRAP 0x1 ;  /* 0x000000040000795c */ /* 0x000fe20000300000 */
.L_x_9830:
[----:B-1----:R-:W-:Y:S05]  /*53e0*/  @P1 BRA `(.L_x_9828) ;  /* 0x0000000000081947 */ /* 0x002fea0003800000 */
[----:B------:R-:W1:Y:S02]  /*53f0*/  SYNCS.PHASECHK.TRANS64.TRYWAIT P1, [UR6+0x22850], R7 ;  /* 0x02285007ff0075a7 */ /* 0x000e640008020146 */
[----:B-1----:R-:W-:Y:S05]  /*5400*/  @!P1 BRA `(.L_x_9831) ;  /* 0x000000d400889947 */ /* 0x002fea0003800000 */
.L_x_9828:
        /* <DEDUP_REMOVED lines=34> */
.L_x_9832:
[----:B------:R-:W-:Y:S01]  /*5630*/  UISETP.NE.AND UP0, UPT, UR49, URZ, UPT ;  /* 0x0000003f3100728c */ /* 0x000fe2000bf05270 */
[----:B------:R-:W-:Y:S02]  /*5640*/  IMAD.MOV.U32 R17, RZ, RZ, R5 ;  /* 0x000000ffff117224 */ /* 0x000fe400078e0005 */
[----:B------:R-:W-:-:S03]  /*5650*/  IMAD.U32 R13, RZ, RZ, UR54 ;  /* 0x00000036ff0d7e24 */ /* 0x000fc6000f8e00ff */
[----:B------:R-:W-:Y:S02]  /*5660*/  PLOP3.LUT P1, PT, PT, PT, UP0, 0x80, 0x0 ;  /* 0x000000000000781c */ /* 0x000fe40003f2f008 */
[----:B------:R-:W-:-:S03]  /*5670*/  PLOP3.LUT P2, PT, PT, PT, UP0, 0x80, 0x0 ;  /* 0x000000000000781c */ /* 0x000fc60003f4f008 */
[----:B------:R-:W-:-:S08]  /*5680*/  @UP0 ULDC UR6, c[0x0][0x44c] ;  /* 0x0001130000060ab9 */ /* 0x000fd00000000800 */
[----:B0-----:R-:W-:Y:S01]  /*5690*/  @P1 IMAD.HI.U32 R7, R5, UR6, RZ ;  /* 0x0000000605071c27 */ /* 0x001fe2000f8e00ff */
[----:B------:R-:W-:-:S04]  /*56a0*/  @UP0 ULDC UR6, c[0x0][0x450] ;  /* 0x0001140000060ab9 */ /* 0x000fc80000000800 */
[----:B------:R-:W-:Y:S01]  /*56b0*/  @P2 SHF.R.U32.HI R17, RZ, UR6, R7 ;  /* 0x00000006ff112c19 */ /* 0x000fe20008011607 */
[----:B------:R-:W-:Y:S02]  /*56c0*/  UMOV UR6, 0x1 ;  /* 0x0000000100067882 */ /* 0x000fe40000000000 */
[----:B------:R-:W-:Y:S02]  /*56d0*/  UIMAD UR6, UR56, -0xa0, UR6 ;  /* 0xffffff60380678a4 */ /* 0x000fe4000f8e0206 */
[----:B------:R-:W0:Y:S04]  /*56e0*/  SHFL.IDX PT, R7, R17, RZ, 0x1c1f ;  /* 0x001c1fff11077589 */ /* 0x000e2800000e0000 */
[----:B------:R-:W-:Y:S01]  /*56f0*/  IMAD.U32 R11, RZ, RZ, UR6 ;  /* 0x00000006ff0b7e24 */ /* 0x000fe2000f8e00ff */
[----:B------:R-:W1:Y:S01]  /*5700*/  SHFL.IDX PT, R17, R17, 0x1, 0x1c1f ;  /* 0x003c1f0011117f89 */ /* 0x000e6200000e0000 */
[----:B------:R-:W-:-:S02]  /*5710*/  ULEA UR6, UR47, UR41, 0x3 ;  /* 0x000000292f067291 */ /* 0x000fc4000f8e183f */
[----:B------:R-:W-:Y:S02]  /*5720*/  IMAD R8, R6, -0x2, R11 ;  /* 0xfffffffe06087824 */ /* 0x000fe400078e020b */
[----:B------:R-:W-:Y:S02]  /*5730*/  UIADD3 UR6, UR6, 0x22840, URZ ;  /* 0x0002284006067890 */ /* 0x000fe4000fffe03f */
[----:B------:R-:W-:Y:S02]  /*5740*/  IMAD R8, R13, UR48, R8 ;  /* 0x000000300d087c24 */ /* 0x000fe4000f8e0208 */
[----:B------:R-:W-:-:S09]  /*5750*/  UPRMT UR6, UR44, 0x654, UR6 ;  /* 0x000006542c067896 */ /* 0x000fd20008000006 */
[----:B------:R-:W-:Y:S01]  /*5760*/  SYNCS.ARRIVE.TRANS64.RED.A1T0 RZ, [UR6], RZ ;  /* 0x000000ffffff79a7 */ /* 0x000fe20008100406 */
[----:B0-----:R-:W-:-:S04]  /*5770*/  IADD3 R7, R7, -UR53, R8 ;  /* 0x8000003507077c10 */ /* 0x001fc8000fffe008 */
[C---:B------:R-:W-:Y:S02]  /*5780*/  ISETP.GT.AND P1, PT, R7.reuse, RZ, PT ;  /* 0x000000ff0700720c */ /* 0x040fe40003f24270 */
[C---:B------:R-:W-:Y:S02]  /*5790*/  ISETP.GT.AND P2, PT, R7.reuse, 0x1, PT ;  /* 0x000000010700780c */ /* 0x040fe40003f44270 */
        /* <DEDUP_REMOVED lines=94> */
[----:B------:R-:W-:Y:S02]  /*5d80*/  FMNMX.FTZ R12, R116, R121, !PT ;  /* 0x00000079740c7209 */ /* 0x000fe40007810000 */
[----:B------:R-:W-:Y:S02]  /*5d90*/  FSEL R89, R89, -INF , P2 ;  /* 0xff80000059597808 */ /* 0x000fe40001000000 */
[----:B------:R-:W-:Y:S02]  /*5da0*/  ISETP.GT.AND P2, PT, R7, 0x89, PT ;  /* 0x000000890700780c */ /* 0x000fe40003f44270 */
[----:B------:R-:W-:Y:S02]  /*5db0*/  FSEL R88, R88, -INF , P1 ;  /* 0xff80000058587808 */ /* 0x000fe40000800000 */
[----:B------:R-:W-:Y:S02]  /*5dc0*/  FMNMX.FTZ R121, R117, R12, !PT ;  /* 0x0000000c75797209 */ /* 0x000fe40007810000 */
[----:B------:R-:W-:-:S02]  /*5dd0*/  FSEL R93, R93, -INF , P2 ;  /* 0xff8000005d5d7808 */ /* 0x000fc40001000000 */
[C---:B------:R-:W-:Y:S02]  /*5de0*/  ISETP.GT.AND P1, PT, R7.reuse, 0x88, PT ;  /* 0x000000880700780c */ /* 0x040fe40003f24270 */
[----:B------:R-:W-:Y:S02]  /*5df0*/  FMNMX.FTZ R12, R88, R121, !PT ;  /* 0x00000079580c7209 */ /* 0x000fe40007810000 */
[----:B------:R-:W-:Y:S02]  /*5e00*/  ISETP.GT.AND P2, PT, R7, 0x91, PT ;  /* 0x000000910700780c */ /* 0x000fe40003f44270 */
[----:B------:R-:W-:Y:S02]  /*5e10*/  FSEL R92, R92, -INF , P1 ;  /* 0xff8000005c5c7808 */ /* 0x000fe40000800000 */
[----:B------:R-:W-:Y:S02]  /*5e20*/  FMNMX.FTZ R121, R89, R12, !PT ;  /* 0x0000000c59797209 */ /* 0x000fe40007810000 */
[----:B------:R-:W-:-:S02]  /*5e30*/  FSEL R97, R97, -INF , P2 ;  /* 0xff80000061617808 */ /* 0x000fc40001000000 */
[----:B------:R-:W-:Y:S02]  /*5e40*/  ISETP.GT.AND P2, PT, R7, 0x99, PT ;  /* 0x000000990700780c */ /* 0x000fe40003f44270 */
[----:B-1----:R-:W-:Y:S02]  /*5e50*/  IADD3 R8, R17, -UR53, R8 ;  /* 0x8000003511087c10 */ /* 0x002fe4000fffe008 */
[----:B------:R-:W-:Y:S02]  /*5e60*/  ISETP.GT.AND P1, PT, R7, 0x90, PT ;  /* 0x000000900700780c */ /* 0x000fe40003f24270 */
[----:B------:R-:W-:Y:S02]  /*5e70*/  FMNMX.FTZ R12, R92, R121, !PT ;  /* 0x000000795c0c7209 */ /* 0x000fe40007810000 */
[----:B------:R-:W-:Y:S02]  /*5e80*/  FSEL R101, R101, -INF , P2 ;  /* 0xff80000065657808 */ /* 0x000fe40001000000 */
[----:B------:R-:W-:-:S02]  /*5e90*/  ISETP.GT.AND P2, PT, R8, RZ, PT ;  /* 0x000000ff0800720c */ /* 0x000fc40003f44270 */
[----:B------:R-:W-:Y:S02]  /*5ea0*/  FSEL R96, R96, -INF , P1 ;  /* 0xff80000060607808 */ /* 0x000fe40000800000 */
[----:B------:R-:W-:Y:S02]  /*5eb0*/  FMNMX.FTZ R121, R93, R12, !PT ;  /* 0x0000000c5d797209 */ /* 0x000fe40007810000 */
[----:B------:R-:W-:Y:S02]  /*5ec0*/  ISETP.GT.AND P3, PT, R8, 0x1, PT ;  /* 0x000000010800780c */ /* 0x000fe40003f64270 */
[----:B------:R-:W-:Y:S02]  /*5ed0*/  FSEL R17, R154, -INF , P2 ;  /* 0xff8000009a117808 */ /* 0x000fe40001000000 */
[----:B------:R-:W-:Y:S02]  /*5ee0*/  ISETP.GT.AND P1, PT, R7, 0x98, PT ;  /* 0x000000980700780c */ /* 0x000fe40003f24270 */
[----:B------:R-:W-:-:S02]  /*5ef0*/  FMNMX.FTZ R12, R96, R121, !PT ;  /* 0x00000079600c7209 */ /* 0x000fc40007810000 */
[----:B------:R-:W-:Y:S02]  /*5f00*/  ISETP.GT.AND P2, PT, R8, 0x8, PT ;  /* 0x000000080800780c */ /* 0x000fe40003f44270 */
[----:B------:R-:W-:Y:S02]  /*5f10*/  FSEL R155, R155, -INF , P3 ;  /* 0xff8000009b9b7808 */ /* 0x000fe40001800000 */
[----:B------:R-:W-:Y:S02]  /*5f20*/  FMNMX.FTZ R22, R17, R10, !PT ;  /* 0x0000000a11167209 */ /* 0x000fe40007810000 */
[----:B------:R-:W-:Y:S02]  /*5f30*/  FSEL R100, R100, -INF , P1 ;  /* 0xff80000064647808 */ /* 0x000fe40000800000 */
[----:B------:R-:W-:Y:S02]  /*5f40*/  FMNMX.FTZ R7, R97, R12, !PT ;  /* 0x0000000c61077209 */ /* 0x000fe40007810000 */
[----:B------:R-:W-:-:S02]  /*5f50*/  ISETP.GT.AND P3, PT, R8, 0x9, PT ;  /* 0x000000090800780c */ /* 0x000fc40003f64270 */
[----:B------:R-:W-:Y:S02]  /*5f60*/  FSEL R158, R158, -INF , P2 ;  /* 0xff8000009e9e7808 */ /* 0x000fe40001000000 */
[----:B------:R-:W-:Y:S02]  /*5f70*/  FMNMX.FTZ R121, R155, R22, !PT ;  /* 0x000000169b797209 */ /* 0x000fe40007810000 */
[----:B------:R-:W-:Y:S02]  /*5f80*/  FMNMX.FTZ R12, R100, R7, !PT ;  /* 0x00000007640c7209 */ /* 0x000fe40007810000 */
[----:B------:R-:W-:Y:S02]  /*5f90*/  ISETP.GT.AND P2, PT, R8, 0x10, PT ;  /* 0x000000100800780c */ /* 0x000fe40003f44270 */
[----:B------:R-:W-:Y:S02]  /*5fa0*/  FSEL R159, R159, -INF , P3 ;  /* 0xff8000009f9f7808 */ /* 0x000fe40001800000 */
[----:B------:R-:W-:-:S02]  /*5fb0*/  FMNMX.FTZ R120, R158, R121, !PT ;  /* 0x000000799e787209 */ /* 0x000fc40007810000 */
[----:B------:R-:W-:Y:S01]  /*5fc0*/  FMNMX.FTZ R14, R101, R12, !PT ;  /* 0x0000000c650e7209 */ /* 0x000fe20007810000 */
[----:B------:R-:W-:Y:S01]  /*5fd0*/  IMAD.U32 R12, RZ, RZ, UR40 ;  /* 0x00000028ff0c7e24 */ /* 0x000fe2000f8e00ff */
[----:B------:R-:W-:Y:S02]  /*5fe0*/  ISETP.GT.AND P3, PT, R8, 0x11, PT ;  /* 0x000000110800780c */ /* 0x000fe40003f64270 */
[----:B------:R-:W-:Y:S01]  /*5ff0*/  FSEL R162, R162, -INF , P2 ;  /* 0xff800000a2a27808 */ /* 0x000fe20001000000 */
[----:B------:R-:W0:Y:S01]  /*6000*/  SHFL.BFLY PT, R7, R14, 0x2, 0x1f ;  /* 0x0c401f000e077f89 */ /* 0x000e2200000e0000 */
        /* <DEDUP_REMOVED lines=19> */
[----:B0-----:R-:W-:Y:S02]  /*6140*/  FMNMX.FTZ R18, R14, R7, !PT ;  /* 0x000000070e127209 */ /* 0x001fe40007810000 */
[----:B------:R-:W-:-:S02]  /*6150*/  ISETP.GT.AND P2, PT, R8, 0x30, PT ;  /* 0x000000300800780c */ /* 0x000fc40003f44270 */
[----:B------:R-:W-:Y:S01]  /*6160*/  FSEL R143, R143, -INF , P3 ;  /* 0xff8000008f8f7808 */ /* 0x000fe20001800000 */
[----:B------:R-:W0:Y:S01]  /*6170*/  SHFL.BFLY PT, R7, R18, 0x1, 0x1f ;  /* 0x0c201f0012077f89 */ /* 0x000e2200000e0000 */
        /* <DEDUP_REMOVED lines=12> */
[----:B------:R-:W-:Y:S02]  /*6240*/  FMNMX.FTZ R136, R150, R125, !PT ;  /* 0x0000007d96887209 */ /* 0x000fe40007810000 */
[----:B------:R-:W-:Y:S02]  /*6250*/  ISETP.GT.AND P3, PT, R8, 0x41, PT ;  /* 0x000000410800780c */ /* 0x000fe40003f64270 */
[----:B------:R-:W-:Y:S02]  /*6260*/  FSEL R128, R122, -INF , P2 ;  /* 0xff8000007a807808 */ /* 0x000fe40001000000 */
[----:B------:R-:W-:Y:S02]  /*6270*/  FMNMX.FTZ R125, R151, R136, !PT ;  /* 0x00000088977d7209 */ /* 0x000fe40007810000 */
[----:B------:R-:W-:-:S02]  /*6280*/  ISETP.GT.AND P2, PT, R8, 0x48, PT ;  /* 0x000000480800780c */ /* 0x000fc40003f44270 */
[----:B------:R-:W-:Y:S02]  /*6290*/  FSEL R136, R123, -INF , P3 ;  /* 0xff8000007b887808 */ /* 0x000fe40001800000 */
[----:B------:R-:W-:Y:S02]  /*62a0*/  FMNMX.FTZ R125, R128, R125, !PT ;  /* 0x0000007d807d7209 */ /* 0x000fe40007810000 */
[----:B0-----:R-:W-:Y:S02]  /*62b0*/  FMNMX.FTZ R7, R18, R7, !PT ;  /* 0x0000000712077209 */ /* 0x001fe40007810000 */
[----:B------:R-:W-:Y:S02]  /*62c0*/  ISETP.GT.AND P3, PT, R8, 0x49, PT ;  /* 0x000000490800780c */ /* 0x000fe40003f64270 */
[----:B------:R-:W-:Y:S01]  /*62d0*/  FSEL R140, R126, -INF , P2 ;  /* 0xff8000007e8c7808 */ /* 0x000fe20001000000 */
[----:B------:R-:W-:-:S01]  /*62e0*/  FFMA.FTZ R12, R7, R12, -8 ;  /* 0xc1000000070c7423 */ /* 0x000fc2000001000c */
[----:B------:R-:W-:-:S02]  /*62f0*/  FMNMX.FTZ R125, R136, R125, !PT ;  /* 0x0000007d887d7209 */ /* 0x000fc40007810000 */
[----:B------:R-:W-:Y:S02]  /*6300*/  ISETP.GT.AND P2, PT, R8, 0x50, PT ;  /* 0x000000500800780c */ /* 0x000fe40003f44270 */
[----:B------:R-:W-:Y:S02]  /*6310*/  FSEL R127, R127, -INF , P3 ;  /* 0xff8000007f7f7808 */ /* 0x000fe40001800000 */
[----:B------:R-:W-:Y:S02]  /*6320*/  FMNMX.FTZ R144, R140, R125, !PT ;  /* 0x0000007d8c907209 */ /* 0x000fe40007810000 */
[----:B------:R-:W-:Y:S02]  /*6330*/  FSETP.NEU.FTZ.AND P1, PT, R7, -INF , PT ;  /* 0xff8000000700780b */ /* 0x000fe40003f3d000 */
[----:B------:R-:W-:Y:S02]  /*6340*/  ISETP.GT.AND P3, PT, R8, 0x51, PT ;  /* 0x000000510800780c */ /* 0x000fe40003f64270 */
[----:B------:R-:W-:-:S02]  /*6350*/  FSEL R130, R130, -INF , P2 ;  /* 0xff80000082827808 */ /* 0x000fc40001000000 */
[----:B------:R-:W-:Y:S02]  /*6360*/  FMNMX.FTZ R125, R127, R144, !PT ;  /* 0x000000907f7d7209 */ /* 0x000fe40007810000 */
[----:B------:R-:W-:Y:S02]  /*6370*/  FSEL R12, R12, RZ, P1 ;  /* 0x000000ff0c0c7208 */ /* 0x000fe40000800000 */
[----:B------:R-:W-:Y:S02]  /*6380*/  ISETP.GT.AND P2, PT, R8, 0x58, PT ;  /* 0x000000580800780c */ /* 0x000fe40003f44270 */
[----:B------:R-:W-:Y:S01]  /*6390*/  FSEL R131, R131, -INF , P3 ;  /* 0xff80000083837808 */ /* 0x000fe20001800000 */
[----:B------:R-:W-:-:S01]  /*63a0*/  FFMA.FTZ R152, R153, UR40, -R12 ;  /* 0x0000002899987c23 */ /* 0x000fc2000801080c */
[----:B------:R-:W-:Y:S01]  /*63b0*/  FMNMX.FTZ R144, R130, R125, !PT ;  /* 0x0000007d82907209 */ /* 0x000fe20007810000 */
[----:B------:R-:W-:-:S01]  /*63c0*/  FFMA.FTZ R154, R149, UR40, -R12 ;  /* 0x00000028959a7c23 */ /* 0x000fc2000801080c */
[----:B------:R-:W-:Y:S01]  /*63d0*/  ISETP.GT.AND P3, PT, R8, 0x59, PT ;  /* 0x000000590800780c */ /* 0x000fe20003f64270 */
[----:B------:R0:W-:Y:S01]  /*63e0*/  MUFU.EX2 R125, R152 ;  /* 0x00000098007d7308 */ /* 0x0001e20000000800 */
[----:B------:R-:W-:Y:S01]  /*63f0*/  FSEL R134, R134, -INF , P2 ;  /* 0xff80000086867808 */ /* 0x000fe20001000000 */
[--C-:B------:R-:W-:Y:S01]  /*6400*/  FFMA.FTZ R14, R13, UR40, -R12.reuse ;  /* 0x000000280d0e7c23 */ /* 0x100fe2000801080c */
[----:B------:R-:W-:Y:S01]  /*6410*/  FMNMX.FTZ R153, R131, R144, !PT ;  /* 0x0000009083997209 */ /* 0x000fe20007810000 */
[--C-:B------:R-:W-:Y:S01]  /*6420*/  FFMA.FTZ R126, R157, UR40, -R12.reuse ;  /* 0x000000289d7e7c23 */ /* 0x100fe2000801080c */
[----:B------:R-:W-:Y:S01]  /*6430*/  FSEL R135, R135, -INF , P3 ;  /* 0xff80000087877808 */ /* 0x000fe20001800000 */
        /* <DEDUP_REMOVED lines=23> */
[C---:B------:R-:W-:Y:S01]  /*65b0*/  ISETP.GT.AND P2, PT, R8.reuse, 0x70, PT ;  /* 0x000000700800780c */ /* 0x040fe20003f44270 */
[--C-:B------:R-:W-:Y:S01]  /*65c0*/  FFMA.FTZ R124, R171, UR40, -R12.reuse ;  /* 0x00000028ab7c7c23 */ /* 0x100fe2000801080c */
[----:B------:R-:W-:Y:S01]  /*65d0*/  FSEL R111, R111, -INF , P3 ;  /* 0xff8000006f6f7808 */ /* 0x000fe20001800000 */
[--C-:B------:R-:W-:Y:S01]  /*65e0*/  FFMA.FTZ R169, R169, UR40, -R12.reuse ;  /* 0x00000028a9a97c23 */ /* 0x100fe2000801080c */
[----:B0-----:R-:W-:Y:S01]  /*65f0*/  FMNMX.FTZ R152, R145, R110, !PT ;  /* 0x0000006e91987209 */ /* 0x001fe20007810000 */
[--C-:B------:R-:W-:Y:S01]  /*6600*/  FFMA.FTZ R165, R165, UR40, -R12.reuse ;  /* 0x00000028a5a57c23 */ /* 0x100fe2000801080c */
[----:B------:R-:W-:Y:S01]  /*6610*/  ISETP.GT.AND P3, PT, R8, 0x71, PT ;  /* 0x000000710800780c */ /* 0x000fe20003f64270 */
[----:B------:R0:W-:Y:S01]  /*6620*/  MUFU.EX2 R110, R149 ;  /* 0x00000095006e7308 */ /* 0x0001e20000000800 */
        /* <DEDUP_REMOVED lines=9> */
[--C-:B0-----:R-:W-:Y:S01]  /*66c0*/  FFMA.FTZ R149, R132, UR40, -R12.reuse ;  /* 0x0000002884957c23 */ /* 0x101fe2000801080c */
        /* <DEDUP_REMOVED lines=31> */
[----:B------:R-:W-:Y:S01]  /*68c0*/  FFMA.FTZ R101, R101, UR40, -R12 ;  /* 0x0000002865657c23 */ /* 0x000fe2000801080c */
        /* <DEDUP_REMOVED lines=8> */
[----:B------:R-:W-:Y:S02]  /*6950*/  FSEL R99, R99, -INF , P3 ;  /* 0xff80000063637808 */ /* 0x000fe40001800000 */
[----:B------:R-:W-:-:S02]  /*6960*/  FMNMX.FTZ R152, R98, R137, !PT ;  /* 0x0000008962987209 */ /* 0x000fc40007810000 */
[----:B------:R-:W-:Y:S01]  /*6970*/  ISETP.GT.AND P3, PT, R8, 0x99, PT ;  /* 0x000000990800780c */ /* 0x000fe20003f64270 */
[----:B------:R0:W-:Y:S01]  /*6980*/  MUFU.EX2 R106, R154 ;  /* 0x0000009a006a7308 */ /* 0x0001e20000000800 */
[----:B------:R-:W-:Y:S02]  /*6990*/  FSEL R102, R102, -INF , P2 ;  /* 0xff80000066667808 */ /* 0x000fe40001000000 */
[----:B------:R-:W-:Y:S02]  /*69a0*/  FMNMX.FTZ R137, R99, R152, !PT ;  /* 0x0000009863897209 */ /* 0x000fe40007810000 */
[----:B------:R-:W-:Y:S02]  /*69b0*/  FSEL R103, R103, -INF , P3 ;  /* 0xff80000067677808 */ /* 0x000fe40001800000 */
[----:B------:R-:W-:Y:S01]  /*69c0*/  FMNMX.FTZ R8, R102, R137, !PT ;  /* 0x0000008966087209 */ /* 0x000fe20007810000 */
[----:B------:R-:W-:Y:S01]  /*69d0*/  MUFU.EX2 R13, R13 ;  /* 0x0000000d000d7308 */ /* 0x000fe20000000800 */
[----:B------:R-:W-:-:S02]  /*69e0*/  FSEL R160, R7, RZ, P1 ;  /* 0x000000ff07a07208 */ /* 0x000fc40000800000 */
[----:B------:R-:W-:-:S03]  /*69f0*/  FMNMX.FTZ R8, R103, R8, !PT ;  /* 0x0000000867087209 */ /* 0x000fc60007810000 */
[----:B------:R-:W-:Y:S02]  /*6a00*/  FADD.FTZ R160, -R160, R9 ;  /* 0x00000009a0a07221 */ /* 0x000fe40000010100 */
[----:B------:R-:W1:Y:S01]  /*6a10*/  SHFL.BFLY PT, R137, R8, 0x2, 0x1f ;  /* 0x0c401f0008897f89 */ /* 0x000e6200000e0000 */
[----:B------:R2:W-:Y:S01]  /*6a20*/  MUFU.EX2 R94, R149 ;  /* 0x00000095005e7308 */ /* 0x0005e20000000800 */
[----:B------:R-:W-:-:S07]  /*6a30*/  FMUL.FTZ R160, R160, UR40 ;  /* 0x00000028a0a07c20 */ /* 0x000fce0008410000 */
        /* <DEDUP_REMOVED lines=11> */
[----:B------:R-:W-:-:S02]  /*6af0*/  FFMA.FTZ R137, R8, R137, -8 ;  /* 0xc100000008897423 */ /* 0x000fc40000010089 */
[----:B------:R-:W-:Y:S01]  /*6b00*/  MUFU.EX2 R120, R120 ;  /* 0x0000007800787308 */ /* 0x000fe20000000800 */
[----:B------:R-:W-:Y:S02]  /*6b10*/  FSEL R157, R8, RZ, P2 ;  /* 0x000000ff089d7208 */ /* 0x000fe40001000000 */
[----:B------:R-:W-:-:S03]  /*6b20*/  FSEL R12, R137, RZ, P2 ;  /* 0x000000ff890c7208 */ /* 0x000fc60001000000 */
[----:B------:R-:W-:Y:S02]  /*6b30*/  FADD.FTZ R157, -R157, R10 ;  /* 0x0000000a9d9d7221 */ /* 0x000fe40000010100 */
[----:B------:R-:W-:Y:S01]  /*6b40*/  MUFU.EX2 R23, R23 ;  /* 0x0000001700177308 */ /* 0x000fe20000000800 */
[----:B------:R-:W-:-:S01]  /*6b50*/  FFMA.FTZ R152, R155, UR40, -R12 ;  /* 0x000000289b987c23 */ /* 0x000fc2000801080c */
[--C-:B------:R-:W-:Y:S01]  /*6b60*/  FFMA.FTZ R155, R136, UR40, -R12.reuse ;  /* 0x00000028889b7c23 */ /* 0x100fe2000801080c */
[----:B------:R-:W-:-:S01]  /*6b70*/  FFMA.FTZ R17, R17, UR40, -R12 ;  /* 0x0000002811117c23 */ /* 0x000fc2000801080c */
[----:B------:R-:W-:Y:S01]  /*6b80*/  FMUL.FTZ R136, R157, UR40 ;  /* 0x000000289d887c20 */ /* 0x000fe20008410000 */
[----:B------:R-:W-:-:S01]  /*6b90*/  FFMA.FTZ R137, R158, UR40, -R12 ;  /* 0x000000289e897c23 */ /* 0x000fc2000801080c */
[--C-:B0-----:R-:W-:Y:S01]  /*6ba0*/  FFMA.FTZ R154, R159, UR40, -R12.reuse ;  /* 0x000000289f9a7c23 */ /* 0x101fe2000801080c */
[----:B--2---:R-:W-:-:S01]  /*6bb0*/  FFMA.FTZ R149, R162, UR40, -R12 ;  /* 0x00000028a2957c23 */ /* 0x004fc2000801080c */
        /* <DEDUP_REMOVED lines=35> */
[----:B------:R-:W-:-:S03]  /*6df0*/  FFMA.FTZ R102, R102, UR40, -R12 ;  /* 0x0000002866667c23 */ /* 0x000fc6000801080c */
[----:B------:R-:W-:Y:S02]  /*6e00*/  FADD.FTZ R135, R13, R0 ;  /* 0x000000000d877221 */ /* 0x000fe40000010000 */
[----:B------:R-:W1:Y:S01]  /*6e10*/  MUFU.EX2 R154, R154 ;  /* 0x0000009a009a7308 */ /* 0x000e620000000800 */
[----:B0-----:R-:W-:-:S01]  /*6e20*/  FADD.FTZ R4, R152, R159 ;  /* 0x0000009f98047221 */ /* 0x001fc20000010000 */
[----:B------:R-:W-:Y:S01]  /*6e30*/  FADD.FTZ R0, R18, R135 ;  /* 0x0000008712007221 */ /* 0x000fe20000010000 */
[----:B------:R-:W-:-:S01]  /*6e40*/  FFMA.FTZ R135, R144, UR40, -R12 ;  /* 0x0000002890877c23 */ /* 0x000fc2000801080c */
[--C-:B------:R-:W-:Y:S01]  /*6e50*/  FFMA.FTZ R144, R148, UR40, -R12.reuse ;  /* 0x0000002894907c23 */ /* 0x100fe2000801080c */
[----:B------:R-:W-:-:S03]  /*6e60*/  FFMA.FTZ R148, R111, UR40, -R12 ;  /* 0x000000286f947c23 */ /* 0x000fc6000801080c */
[----:B------:R-:W0:Y:S01]  /*6e70*/  MUFU.EX2 R149, R149 ;  /* 0x0000009500957308 */ /* 0x000e220000000800 */
[----:B--2---:R-:W-:-:S07]  /*6e80*/  FADD.FTZ R157, R137, R4 ;  /* 0x00000004899d7221 */ /* 0x004fce0000010000 */
        /* <DEDUP_REMOVED lines=43> */
[----:B------:R-:W-:-:S02]  /*7140*/  FFMA.FTZ R12, R103, UR40, -R12 ;  /* 0x00000028670c7c23 */ /* 0x000fc4000801080c */
[----:B------:R-:W-:-:S03]  /*7150*/  FADD.FTZ R157, R125, R4 ;  /* 0x000000047d9d7221 */ /* 0x000fc60000010000 */
        /* <DEDUP_REMOVED lines=18> */
[----:B------:R-:W-:Y:S01]  /*7280*/  MUFU.EX2 R131, R131 ;  /* 0x0000008300837308 */ /* 0x000fe20000000800 */
[----:B0-----:R-:W-:-:S04]  /*7290*/  FADD.FTZ R157, R129, R4 ;  /* 0x00000004819d7221 */ /* 0x001fc80000010000 */
[----:B------:R-:W-:-:S03]  /*72a0*/  FADD.FTZ R4, R94, R157 ;  /* 0x0000009d5e047221 */ /* 0x000fc60000010000 */
[----:B------:R-:W0:Y:S01]  /*72b0*/  MUFU.EX2 R133, R133 ;  /* 0x0000008500857308 */ /* 0x000e220000000800 */
[----:B--2---:R-:W-:-:S07]  /*72c0*/  FADD.FTZ R0, R130, R141 ;  /* 0x0000008d82007221 */ /* 0x004fce0000010000 */
        /* <DEDUP_REMOVED lines=20> */
[----:B-1----:R-:W-:-:S06]  /*7410*/  FADD.FTZ R141, R109, R4 ;  /* 0x000000046d8d7221 */ /* 0x002fcc0000010000 */
        /* <DEDUP_REMOVED lines=12> */
[----:B------:R-:W-:Y:S01]  /*74e0*/  MUFU.EX2 R88, R88 ;  /* 0x0000005800587308 */ /* 0x000fe20000000800 */
[----:B-1----:R-:W-:-:S04]  /*74f0*/  FADD.FTZ R0, R115, R0 ;  /* 0x0000000073007221 */ /* 0x002fc80000010000 */
[----:B------:R-:W-:-:S03]  /*7500*/  FADD.FTZ R119, R118, R0 ;  /* 0x0000000076777221 */ /* 0x000fc60000010000 */
[----:B------:R-:W0:Y:S08]  /*7510*/  MUFU.EX2 R90, R90 ;  /* 0x0000005a005a7308 */ /* 0x000e300000000800 */
[----:B------:R-:W-:Y:S08]  /*7520*/  MUFU.EX2 R89, R89 ;  /* 0x0000005900597308 */ /* 0x000ff00000000800 */
[----:B------:R-:W1:Y:S08]  /*7530*/  MUFU.EX2 R91, R91 ;  /* 0x0000005b005b7308 */ /* 0x000e700000000800 */
[----:B------:R-:W-:Y:S08]  /*7540*/  MUFU.EX2 R92, R92 ;  /* 0x0000005c005c7308 */ /* 0x000ff00000000800 */
[----:B------:R-:W3:Y:S08]  /*7550*/  MUFU.EX2 R157, R132 ;  /* 0x00000084009d7308 */ /* 0x000ef00000000800 */
[----:B------:R-:W-:Y:S08]  /*7560*/  MUFU.EX2 R93, R93 ;  /* 0x0000005d005d7308 */ /* 0x000ff00000000800 */
[----:B------:R2:W4:Y:S08]  /*7570*/  MUFU.EX2 R159, R95 ;  /* 0x0000005f009f7308 */ /* 0x0005300000000800 */
[----:B------:R-:W5:Y:S01]  /*7580*/  MUFU.EX2 R96, R96 ;  /* 0x0000006000607308 */ /* 0x000f620000000800 */
[----:B--2---:R-:W-:-:S01]  /*7590*/  FADD.FTZ R95, R117, R4 ;  /* 0x00000004755f7221 */ /* 0x004fc20000010000 */
[----:B0-----:R-:W-:-:S03]  /*75a0*/  FADD.FTZ R4, R90, R119 ;  /* 0x000000775a047221 */ /* 0x001fc60000010000 */
[----:B------:R-:W-:Y:S01]  /*75b0*/  FADD.FTZ R0, R88, R95 ;  /* 0x0000005f58007221 */ /* 0x000fe20000010000 */
[----:B-1----:R-:W-:-:S02]  /*75c0*/  FADD.FTZ R4, R91, R4 ;  /* 0x000000045b047221 */ /* 0x002fc40000010000 */
[----:B------:R-:W0:Y:S01]  /*75d0*/  MUFU.EX2 R171, R98 ;  /* 0x0000006200ab7308 */ /* 0x000e220000000800 */
[----:B------:R-:W-:-:S01]  /*75e0*/  FADD.FTZ R95, R89, R0 ;  /* 0x00000000595f7221 */ /* 0x000fc20000010000 */
[----:B---3--:R-:W-:-:S03]  /*75f0*/  FADD.FTZ R4, R157, R4 ;  /* 0x000000049d047221 */ /* 0x008fc60000010000 */
[----:B------:R-:W-:Y:S01]  /*7600*/  FADD.FTZ R0, R92, R95 ;  /* 0x0000005f5c007221 */ /* 0x000fe20000010000 */
[----:B----4-:R-:W-:-:S02]  /*7610*/  FADD.FTZ R4, R159, R4 ;  /* 0x000000049f047221 */ /* 0x010fc40000010000 */
[----:B------:R-:W1:Y:S01]  /*7620*/  MUFU.EX2 R97, R97 ;  /* 0x0000006100617308 */ /* 0x000e620000000800 */
[----:B------:R-:W-:-:S04]  /*7630*/  FADD.FTZ R95, R93, R0 ;  /* 0x000000005d5f7221 */ /* 0x000fc80000010000 */
        /* <DEDUP_REMOVED lines=15> */
.L_x_9833:
        /* <DEDUP_REMOVED lines=117> */
.L_x_9823:
        /* <DEDUP_REMOVED lines=9> */
.L_x_9846:
        /* <DEDUP_REMOVED lines=9> */
.L_x_9837:
[----:B------:R-:W-:Y:S01]  /*7fa0*/  ULEA UR6, UR47, UR41, 0x3 ;  /* 0x000000292f067291 */ /* 0x000fe2000f8e183f */
[----:B------:R-:W-:-:S05]  /*7fb0*/  IMAD.U32 R7, RZ, RZ, UR45 ;  /* 0x0000002dff077e24 */ /* 0x000fca000f8e00ff */
[----:B------:R-:W-:-:S04]  /*7fc0*/  SHF.L.U32 R7, R7, 0x1f, RZ ;  /* 0x0000001f07077819 */ /* 0x000fc800000006ff */
[----:B------:R0:W1:Y:S01]  /*7fd0*/  SYNCS.PHASECHK.TRANS64.TRYWAIT P1, [UR6+0x22830], R7 ;  /* 0x02283007ff0075a7 */ /* 0x0000620008020146 */
[----:B------:R-:W-:Y:S05]  /*7fe0*/  @!P0 BRA `(.L_x_9838) ;  /* 0x0000000000048947 */ /* 0x000fea0003800000 */
[----:B------:R-:W-:Y:S01]  /*7ff0*/  BPT.TRAP 0x1 ;  /* 0x000000040000795c */ /* 0x000fe20000300000 */
.L_x_9838:
[----:B-1----:R-:W-:Y:S05]  /*8000*/  @P1 BRA `(.L_x_9836) ;  /* 0x0000000000081947 */ /* 0x002fea0003800000 */
[----:B------:R-:W1:Y:S02]  /*8010*/  SYNCS.PHASECHK.TRANS64.TRYWAIT P1, [UR6+0x22830], R7 ;  /* 0x02283007ff0075a7 */ /* 0x000e640008020146 */
[----:B-1----:R-:W-:Y:S05]  /*8020*/  @!P1 BRA `(.L_x_9839) ;  /* 0x000000a800989947 */ /* 0x002fea0003800000 */
.L_x_9836:
        /* <DEDUP_REMOVED lines=130> */
.L_x_9841:
[----:B------:R-:W-:Y:S01]  /*8850*/  ULEA UR6, UR48, UR41, 0x3 ;  /* 0x0000002930067291 */ /* 0x000fe2000f8e183f */
[----:B01----:R-:W-:-:S05]  /*8860*/  IMAD.U32 R7, RZ, RZ, UR49 ;  /* 0x00000031ff077e24 */ /* 0x003fca000f8e00ff */
[----:B------:R-:W-:-:S04]  /*8870*/  SHF.L.U32 R7, R7, 0x1f, RZ ;  /* 0x0000001f07077819 */ /* 0x000fc800000006ff */
[----:B------:R0:W1:Y:S01]  /*8880*/  SYNCS.PHASECHK.TRANS64.TRYWAIT P1, [UR6+0x22850], R7 ;  /* 0x02285007ff0075a7 */ /* 0x0000620008020146 */
[----:B------:R-:W-:Y:S05]  /*8890*/  @!P0 BRA `(.L_x_9842) ;  /* 0x0000000000048947 */ /* 0x000fea0003800000 */
[----:B------:R-:W-:Y:S01]  /*88a0*/  BPT.TRAP 0x1 ;  /* 0x000000040000795c */ /* 0x000fe20000300000 */
.L_x_9842:
[----:B-1----:R-:W-:Y:S05]  /*88b0*/  @P1 BRA `(.L_x_9840) ;  /* 0x0000000000081947 */ /* 0x002fea0003800000 */
[----:B------:R-:W1:Y:S02]  /*88c0*/  SYNCS.PHASECHK.TRANS64.TRYWAIT P1, [UR6+0x22850], R7 ;  /* 0x02285007ff0075a7 */ /* 0x000e640008020146 */
[----:B-1----:R-:W-:Y:S05]  /*88d0*/  @!P1 BRA `(.L_x_9843) ;  /* 0x000000a000849947 */ /* 0x002fea0003800000 */
.L_x_9840:
        /* <DEDUP_REMOVED lines=33> */
.L_x_9844:
[----:B-1----:R-:W-:Y:S01]  /*8af0*/  FMNMX.FTZ R8, R152, R6, !PT ;  /* 0x0000000698087209 */ /* 0x002fe20007810000 */
        /* <DEDUP_REMOVED lines=97> */
[----:B------:R-:W-:Y:S01]  /*9110*/  FMUL.FTZ R14, R6, UR40 ;  /* 0x00000028060e7c20 */ /* 0x000fe20008410000 */
[----:B------:R-:W-:Y:S01]  /*9120*/  FFMA.FTZ R21, R137, UR40, -R168 ;  /* 0x0000002889157c23 */ /* 0x000fe200080108a8 */
[----:B------:R-:W-:-:S01]  /*9130*/  FADD.FTZ R6, -R8, R9 ;  /* 0x0000000908067221 */ /* 0x000fc20000010100 */
[--C-:B------:R-:W-:Y:S01]  /*9140*/  FFMA.FTZ R137, R145, UR40, -R168.reuse ;  /* 0x0000002891897c23 */ /* 0x100fe200080108a8 */
[----:B------:R-:W-:-:S01]  /*9150*/  FFMA.FTZ R145, R101, UR40, -R168 ;  /* 0x0000002865917c23 */ /* 0x000fc200080108a8 */
[----:B------:R-:W-:Y:S01]  /*9160*/  FFMA.FTZ R101, R8, R149, -8 ;  /* 0xc100000008657423 */ /* 0x000fe20000010095 */
[----:B------:R-:W-:Y:S01]  /*9170*/  FMUL.FTZ R11, R6, UR40 ;  /* 0x00000028060b7c20 */ /* 0x000fe20008410000 */
[--C-:B------:R-:W-:Y:S01]  /*9180*/  FFMA.FTZ R6, R152, UR40, -R168.reuse ;  /* 0x0000002898067c23 */ /* 0x100fe200080108a8 */
[----:B------:R-:W-:-:S01]  /*9190*/  FFMA.FTZ R20, R140, UR40, -R168 ;  /* 0x000000288c147c23 */ /* 0x000fc200080108a8 */
[----:B------:R-:W-:Y:S01]  /*91a0*/  FFMA.FTZ R140, R154, UR40, -R101 ;  /* 0x000000289a8c7c23 */ /* 0x000fe20008010865 */
[----:B------:R-:W-:-:S01]  /*91b0*/  FFMA.FTZ R13, R153, UR40, -R168 ;  /* 0x00000028990d7c23 */ /* 0x000fc200080108a8 */
[----:B------:R-:W-:Y:S01]  /*91c0*/  FFMA.FTZ R149, R155, UR40, -R101 ;  /* 0x000000289b957c23 */ /* 0x000fe20008010865 */
[----:B------:R0:W-:Y:S01]  /*91d0*/  MUFU.EX2 R9, R14 ;  /* 0x0000000e00097308 */ /* 0x0001e20000000800 */
[----:B------:R-:W-:-:S01]  /*91e0*/  FFMA.FTZ R10, R156, UR40, -R168 ;  /* 0x000000289c0a7c23 */ /* 0x000fc200080108a8 */
        /* <DEDUP_REMOVED lines=10> */
[----:B------:R-:W-:Y:S01]  /*9290*/  FFMA.FTZ R155, R163, UR40, -R101 ;  /* 0x00000028a39b7c23 */ /* 0x000fe20008010865 */
[----:B0-----:R-:W-:-:S01]  /*92a0*/  FFMA.FTZ R14, R164, UR40, -R168 ;  /* 0x00000028a40e7c23 */ /* 0x001fc200080108a8 */
        /* <DEDUP_REMOVED lines=43> */
[----:B---3--:R-:W-:-:S01]  /*9560*/  FADD.FTZ R161, R149, R0 ;  /* 0x0000000095a17221 */ /* 0x008fc20000010000 */
[--C-:B------:R-:W-:Y:S01]  /*9570*/  FFMA.FTZ R111, R111, UR40, -R101.reuse ;  /* 0x000000286f6f7c23 */ /* 0x100fe20008010865 */
[----:B------:R-:W-:-:S01]  /*9580*/  FFMA.FTZ R119, R119, UR40, -R101 ;  /* 0x0000002877777c23 */ /* 0x000fc20008010865 */
[----:B------:R-:W-:Y:S01]  /*9590*/  FFMA.FTZ R112, R112, UR40, -R168 ;  /* 0x0000002870707c23 */ /* 0x000fe200080108a8 */
[----:B------:R-:W-:-:S01]  /*95a0*/  FFMA.FTZ R114, R114, UR40, -R101 ;  /* 0x0000002872727c23 */ /* 0x000fc20008010865 */
[----:B------:R-:W-:Y:S01]  /*95b0*/  FFMA.FTZ R113, R113, UR40, -R168 ;  /* 0x0000002871717c23 */ /* 0x000fe200080108a8 */
[----:B------:R-:W-:-:S01]  /*95c0*/  FFMA.FTZ R115, R115, UR40, -R101 ;  /* 0x0000002873737c23 */ /* 0x000fc20008010865 */
[----:B------:R-:W3:Y:S01]  /*95d0*/  MUFU.EX2 R15, R15 ;  /* 0x0000000f000f7308 */ /* 0x000ee20000000800 */
[----:B0-----:R-:W-:-:S01]  /*95e0*/  FADD.FTZ R0, R10, R159 ;  /* 0x0000009f0a007221 */ /* 0x001fc20000010000 */
        /* <DEDUP_REMOVED lines=16> */
[----:B------:R-:W-:Y:S01]  /*96f0*/  FFMA.FTZ R98, R98, UR40, -R101 ;  /* 0x0000002862627c23 */ /* 0x000fe20008010865 */
[----:B------:R-:W-:-:S01]  /*9700*/  FFMA.FTZ R97, R97, UR40, -R168 ;  /* 0x0000002861617c23 */ /* 0x000fc200080108a8 */
[----:B------:R-:W-:Y:S01]  /*9710*/  FFMA.FTZ R99, R99, UR40, -R101 ;  /* 0x0000002863637c23 */ /* 0x000fe20008010865 */
[----:B------:R-:W-:-:S01]  /*9720*/  FFMA.FTZ R100, R100, UR40, -R168 ;  /* 0x0000002864647c23 */ /* 0x000fc200080108a8 */
[--C-:B------:R-:W-:Y:S01]  /*9730*/  FFMA.FTZ R102, R102, UR40, -R101.reuse ;  /* 0x0000002866667c23 */ /* 0x100fe20008010865 */
[----:B------:R-:W-:-:S01]  /*9740*/  FFMA.FTZ R101, R103, UR40, -R101 ;  /* 0x0000002867657c23 */ /* 0x000fc20008010865 */
        /* <DEDUP_REMOVED lines=74> */
[----:B------:R-:W-:Y:S01]  /*9bf0*/  MUFU.EX2 R133, R133 ;  /* 0x0000008500857308 */ /* 0x000fe20000000800 */
[----:B-1----:R-:W-:-:S07]  /*9c00*/  FADD.FTZ R0, R132, R159 ;  /* 0x0000009f84007221 */ /* 0x002fce0000010000 */
[----:B------:R-:W0:Y:S01]  /*9c10*/  MUFU.EX2 R135, R135 ;  /* 0x0000008700877308 */ /* 0x000e220000000800 */
[----:B---3--:R-:W-:-:S07]  /*9c20*/  FADD.FTZ R4, R134, R161 ;  /* 0x000000a186047221 */ /* 0x008fce0000010000 */
        /* <DEDUP_REMOVED lines=13> */
[----:B---3--:R-:W-:-:S04]  /*9d00*/  FADD.FTZ R119, R133, R0 ;  /* 0x0000000085777221 */ /* 0x008fc80000010000 */
[----:B------:R-:W-:-:S03]  /*9d10*/  FADD.FTZ R0, R104, R119 ;  /* 0x0000007768007221 */ /* 0x000fc60000010000 */
[----:B------:R-:W3:Y:S01]  /*9d20*/  MUFU.EX2 R112, R112 ;  /* 0x0000007000707308 */ /* 0x000ee20000000800 */
[----:B------:R-:W-:-:S04]  /*9d30*/  FADD.FTZ R119, R105, R0 ;  /* 0x0000000069777221 */ /* 0x000fc80000010000 */
[----:B------:R-:W-:-:S03]  /*9d40*/  FADD.FTZ R0, R108, R119 ;  /* 0x000000776c007221 */ /* 0x000fc60000010000 */
[----:B------:R-:W4:Y:S01]  /*9d50*/  MUFU.EX2 R114, R114 ;  /* 0x0000007200727308 */ /* 0x000f220000000800 */
[----:B0-----:R-:W-:-:S01]  /*9d60*/  FADD.FTZ R119, R109, R0 ;  /* 0x000000006d777221 */ /* 0x001fc20000010000 */
[----:B-1----:R-:W-:-:S06]  /*9d70*/  FADD.FTZ R159, R111, R4 ;  /* 0x000000046f9f7221 */ /* 0x002fcc0000010000 */
[----:B------:R-:W0:Y:S01]  /*9d80*/  MUFU.EX2 R113, R113 ;  /* 0x0000007100717308 */ /* 0x000e220000000800 */
[----:B---3--:R-:W-:-:S07]  /*9d90*/  FADD.FTZ R0, R112, R119 ;  /* 0x0000007770007221 */ /* 0x008fce0000010000 */
[----:B------:R-:W1:Y:S01]  /*9da0*/  MUFU.EX2 R115, R115 ;  /* 0x0000007300737308 */ /* 0x000e620000000800 */
[----:B----4-:R-:W-:-:S07]  /*9db0*/  FADD.FTZ R4, R114, R159 ;  /* 0x0000009f72047221 */ /* 0x010fce0000010000 */
[----:B------:R-:W3:Y:S01]  /*9dc0*/  MUFU.EX2 R116, R116 ;  /* 0x0000007400747308 */ /* 0x000ee20000000800 */
[----:B0-----:R-:W-:-:S07]  /*9dd0*/  FADD.FTZ R119, R113, R0 ;  /* 0x0000000071777221 */ /* 0x001fce0000010000 */
[----:B------:R-:W0:Y:S01]  /*9de0*/  MUFU.EX2 R118, R118 ;  /* 0x0000007600767308 */ /* 0x000e220000000800 */
[----:B-1----:R-:W-:-:S07]  /*9df0*/  FADD.FTZ R159, R115, R4 ;  /* 0x00000004739f7221 */ /* 0x002fce0000010000 */
[----:B------:R-:W-:Y:S01]  /*9e00*/  MUFU.EX2 R117, R117 ;  /* 0x0000007500757308 */ /* 0x000fe20000000800 */
[----:B---3--:R-:W-:-:S07]  /*9e10*/  FADD.FTZ R0, R116, R119 ;  /* 0x0000007774007221 */ /* 0x008fce0000010000 */
[----:B------:R-:W-:Y:S01]  /*9e20*/  MUFU.EX2 R88, R88 ;  /* 0x0000005800587308 */ /* 0x000fe20000000800 */
[----:B0-----:R-:W-:-:S04]  /*9e30*/  FADD.FTZ R159, R118, R159 ;  /* 0x0000009f769f7221 */ /* 0x001fc80000010000 */
[----:B------:R-:W-:-:S03]  /*9e40*/  FADD.FTZ R159, R154, R159 ;  /* 0x0000009f9a9f7221 */ /* 0x000fc60000010000 */
[----:B------:R-:W0:Y:S08]  /*9e50*/  MUFU.EX2 R90, R90 ;  /* 0x0000005a005a7308 */ /* 0x000e300000000800 */
[----:B------:R-:W-:Y:S08]  /*9e60*/  MUFU.EX2 R89, R89 ;  /* 0x0000005900597308 */ /* 0x000ff00000000800 */
[----:B------:R-:W1:Y:S01]  /*9e70*/  MUFU.EX2 R91, R91 ;  /* 0x0000005b005b7308 */ /* 0x000e620000000800 */
[----:B0-----:R-:W-:-:S07]  /*9e80*/  FADD.FTZ R4, R90, R159 ;  /* 0x0000009f5a047221 */ /* 0x001fce0000010000 */
[----:B------:R-:W-:Y:S08]  /*9e90*/  MUFU.EX2 R92, R92 ;  /* 0x0000005c005c7308 */ /* 0x000ff00000000800 */
[----:B------:R-:W0:Y:S01]  /*9ea0*/  MUFU.EX2 R161, R94 ;  /* 0x0000005e00a17308 */ /* 0x000e220000000800 */
[----:B-1----:R-:W-:-:S07]  /*9eb0*/  FADD.FTZ R4, R91, R4 ;  /* 0x000000045b047221 */ /* 0x002fce0000010000 */
[----:B------:R-:W-:Y:S08]  /*9ec0*/  MUFU.EX2 R93, R93 ;  /* 0x0000005d005d7308 */ /* 0x000ff00000000800 */
[----:B------:R1:W3:Y:S01]  /*9ed0*/  MUFU.EX2 R156, R95 ;  /* 0x0000005f009c7308 */ /* 0x0002e20000000800 */
[----:B0-----:R-:W-:-:S07]  /*9ee0*/  FADD.FTZ R4, R161, R4 ;  /* 0x00000004a1047221 */ /* 0x001fce0000010000 */
[----:B------:R-:W0:Y:S01]  /*9ef0*/  MUFU.EX2 R96, R96 ;  /* 0x0000006000607308 */ /* 0x000e220000000800 */
[----:B-1----:R-:W-:-:S04]  /*9f00*/  FADD.FTZ R95, R117, R0 ;  /* 0x00000000755f7221 */ /* 0x002fc80000010000 */
[----:B------:R-:W-:-:S03]  /*9f10*/  FADD.FTZ R0, R88, R95 ;  /* 0x0000005f58007221 */ /* 0x000fc60000010000 */
[----:B------:R-:W1:Y:S01]  /*9f20*/  MUFU.EX2 R98, R98 ;  /* 0x0000006200627308 */ /* 0x000e620000000800 */
[----:B------:R-:W-:-:S01]  /*9f30*/  FADD.FTZ R95, R89, R0 ;  /* 0x00000000595f7221 */ /* 0x000fc20000010000 */
[----:B---3--:R-:W-:-:S03]  /*9f40*/  FADD.FTZ R4, R156, R4 ;  /* 0x000000049c047221 */ /* 0x008fc60000010000 */
[----:B------:R-:W-:-:S03]  /*9f50*/  FADD.FTZ R0, R92, R95 ;  /* 0x0000005f5c007221 */ /* 0x000fc60000010000 */
[----:B------:R-:W3:Y:S01]  /*9f60*/  MUFU.EX2 R97, R97 ;  /* 0x0000006100617308 */ /* 0x000ee20000000800 */
[----:B------:R-:W-:-:S04]  /*9f70*/  FADD.FTZ R95, R93, R0 ;  /* 0x000000005d5f7221 */ /* 0x000fc80000010000 */
[----:B0-----:R-:W-:-:S03]  /*9f80*/  FADD.FTZ R0, R96, R95 ;  /* 0x0000005f60007221 */ /* 0x001fc60000010000 */
        /* <DEDUP_REMOVED lines=9> */
[----:B---3--:R-:W-:-:S01]  /*a020*/  FADD.FTZ R94, R119, R4 ;  /* 0x00000004775e7221 */ /* 0x008fc20000010000 */
[----:B0-----:R-:W-:-:S03]  /*a030*/  FADD.FTZ R4, R145, R0 ;  /* 0x0000000091047221 */ /* 0x001fc60000010000 */
[----:B-1----:R-:W-:Y:S01]  /*a040*/  FADD.FTZ R0, R101, R94 ;  /* 0x0000005e65007221 */ /* 0x002fe20000010000 */
[----:B------:R-:W-:Y:S06]  /*a050*/  @!P0 BRA `(.L_x_9845) ;  /* 0x0000000000048947 */ /* 0x000fec0003800000 */
[----:B------:R-:W-:Y:S01]  /*a060*/  BPT.TRAP 0x1 ;  /* 0x000000040000795c */ /* 0x000fe20000300000 */
.L_x_9845:
        /* <DEDUP_REMOVED lines=116> */
.L_x_9835:
[----:B------:R-:W-:Y:S06]  /*a7b0*/  BAR.ARV 0x8, 0x180 ;  /* 0x0206000000007b1d */ /* 0x000fec0000002000 */
[----:B------:R-:W-:Y:S05]  /*a7c0*/  @!P0 BRA `(.L_x_9847) ;  /* 0x0000000000048947 */ /* 0x000fea0003800000 */
[----:B------:R-:W-:Y:S01]  /*a7d0*/  BPT.TRAP 0x1 ;  /* 0x000000040000795c */ /* 0x000fe20000300000 */
.L_x_9847:
[----:B------:R-:W-:Y:S01]  /*a7e0*/  ULEA UR9, UR47, UR41, 0x3 ;  /* 0x000000292f097291 */ /* 0x000fe2000f8e183f */
[----:B------:R-:W-:-:S05]  /*a7f0*/  IMAD.U32 R2, RZ, RZ, UR45 ;  /* 0x0000002dff027e24 */ /* 0x000fca000f8e00ff */
[----:B------:R-:W-:-:S04]  /*a800*/  SHF.L.U32 R2, R2, 0x1f, RZ ;  /* 0x0000001f02027819 */ /* 0x000fc800000006ff */
[----:B------:R0:W1:Y:S01]  /*a810*/  SYNCS.PHASECHK.TRANS64.TRYWAIT P1, [UR9+0x22850], R2 ;  /* 0x02285002ff0075a7 */ /* 0x0000620008020149 */
[----:B------:R-:W-:Y:S05]  /*a820*/  @!P0 BRA `(.L_x_9848) ;  /* 0x0000000000048947 */ /* 0x000fea0003800000 */
[----:B------:R-:W-:Y:S01]  /*a830*/  BPT.TRAP 0x1 ;  /* 0x000000040000795c */ /* 0x000fe20000300000 */
.L_x_9848:
[----:B-1----:R-:W-:Y:S05]  /*a840*/  @P1 BRA `(.L_x_9849) ;  /* 0x0000000000081947 */ /* 0x002fea0003800000 */
[----:B------:R-:W1:Y:S02]  /*a850*/  SYNCS.PHASECHK.TRANS64.TRYWAIT P1, [UR9+0x22850], R2 ;  /* 0x02285002ff0075a7 */ /* 0x000e640008020149 */
[----:B-1----:R-:W-:Y:S05]  /*a860*/  @!P1 BRA `(.L_x_9850) ;  /* 0x0000008000b89947 */ /* 0x002fea0003800000 */
.L_x_9849:
        /* <DEDUP_REMOVED lines=34> */
[----:B01----:R-:W-:-:S03]  /*aa90*/  IMAD.U32 R2, RZ, RZ, UR6 ;  /* 0x00000006ff027e24 */ /* 0x003fc6000f8e00ff */
[----:B------:R-:W-:Y:S01]  /*aaa0*/  IMAD.U32 R3, RZ, RZ, UR7 ;  /* 0x00000007ff037e24 */ /* 0x000fe2000f8e00ff */
[----:B------:R-:W-:Y:S02]  /*aab0*/  UMOV UR7, 0xc0000010 ;  /* 0xc000001000077882 */ /* 0x000fe40000000000 */
[----:B------:R-:W-:Y:S02]  /*aac0*/  UMOV UR6, UR4 ;  /* 0x0000000400067c82 */ /* 0x000fe40008000000 */
[----:B------:R0:W3:Y:S01]  /*aad0*/  @P1 LDG.E R5, desc[UR50][R2.64] ;  /* 0x0000003202051981 */ /* 0x0000e2000c1e1900 */
        /* <DEDUP_REMOVED lines=8> */
[----:B------:R-:W4:Y:S01]  /*ab60*/  SHFL.BFLY PT, R11, R0, 0x2, 0x1f ;  /* 0x0c401f00000b7f89 */ /* 0x000f2200000e0000 */
[----:B------:R-:W-:Y:S02]  /*ab70*/  WARPGROUP.DEPBAR.LE gsb0, 0x0 ;  /* 0x00008000000079c5 */ /* 0x000fe40000010000 */
[----:B------:R-:W-:-:S06]  /*ab80*/  WARPGROUP.ARRIVE ;  /* 0x00000000000079c5 */ /* 0x000fcc0000000000 */
[----:B------:R-:W-:Y:S01]  /*ab90*/  QGMMA.64x128x32.F32.E4M3.E4M3 R24, R172, gdesc[UR4], R24, gsb0 ;  /* 0x01e00004ac187df3 */ /* 0x000fe20008000818 */
[----:B------:R-:W-:Y:S01]  /*aba0*/  UMOV UR6, UR8 ;  /* 0x0000000800067c82 */ /* 0x000fe20008000000 */
[----:B------:R-:W-:Y:S01]  /*abb0*/  UMOV UR7, 0xc0000010 ;  /* 0xc000001000077882 */ /* 0x000fe20000000000 */
[----:B-1----:R-:W-:Y:S01]  /*abc0*/  FADD.FTZ R9, R9, R4 ;  /* 0x0000000409097221 */ /* 0x002fe20000010000 */
[----:B----4-:R-:W-:-:S04]  /*abd0*/  FADD.FTZ R11, R11, R0 ;  /* 0x000000000b0b7221 */ /* 0x010fc80000010000 */
[----:B0-----:R-:W0:Y:S04]  /*abe0*/  SHFL.BFLY PT, R2, R9, 0x1, 0x1f ;  /* 0x0c201f0009027f89 */ /* 0x001e2800000e0000 */
        /* <DEDUP_REMOVED lines=33> */
.L_x_9851:
        /* <DEDUP_REMOVED lines=68> */
.L_x_9815:
        /* <DEDUP_REMOVED lines=11> */
[----:B------:R0:W3:Y:S01]  /*b2f0*/  LDG.E.CONSTANT R5, desc[UR50][R4.64] ;  /* 0x0000003204057981 */ /* 0x0000e2000c1e9900 */
        /* <DEDUP_REMOVED lines=74> */
[----:B------:R-:W4:Y:S01]  /*b7a0*/  LDC R80, c[0x0][0xbe8] ;  /* 0x0002fa00ff507b82 */ /* 0x000f220000000800 */
        /* <DEDUP_REMOVED lines=21> */
[----:B--2---:R-:W-:Y:S02]  /*b900*/  SEL R16, R54, R55, P0 ;  /* 0x0000003736107207 */ /* 0x004fe40000000000 */
        /* <DEDUP_REMOVED lines=19> */
[----:B----4-:R-:W-:Y:S02]  /*ba40*/  ISETP.NE.AND P2, PT, R80, 0x1, PT ;  /* 0x000000015000780c */ /* 0x010fe40003f45270 */
[----:B------:R-:W-:Y:S02]  /*ba50*/  SEL R39, R75, R74, P0 ;  /* 0x0000004a4b277207 */ /* 0x000fe40000000000 */
[----:B------:R-:W-:-:S09]  /*ba60*/  SEL R37, R83, R82, P0 ;  /* 0x0000005253257207 */ /* 0x000fd20000000000 */
[----:B------:R-:W0:Y:S08]  /*ba70*/  @P2 LDC R82, c[0x0][0xbec] ;  /* 0x0002fb00ff522b82 */ /* 0x000e300000000800 */
[----:B------:R-:W2:Y:S01]  /*ba80*/  @P2 LDC R75, c[0x0][0xbf0] ;  /* 0x0002fc00ff4b2b82 */ /* 0x000ea20000000800 */
[----:B---3--:R3:W-:Y:S04]  /*ba90*/  SHFL.IDX PT, R50, R12, R5, 0x1c1f ;  /* 0x001c1f050c327589 */ /* 0x0087e800000e0000 */
[----:B------:R-:W-:Y:S04]  /*baa0*/  SHFL.IDX PT, R3, R6, R5, 0x1c1f ;  /* 0x001c1f0506037589 */ /* 0x000fe800000e0000 */
[----:B------:R-:W-:Y:S01]  /*bab0*/  SHFL.IDX PT, R8, R8, R5, 0x1c1f ;  /* 0x001c1f0508087589 */ /* 0x000fe200000e0000 */
[----:B---3--:R-:W-:-:S03]  /*bac0*/  LOP3.LUT R12, R5, 0x2, RZ, 0x3c, !PT ;  /* 0x00000002050c7812 */ /* 0x008fc600078e3cff */
[----:B------:R-:W-:Y:S04]  /*bad0*/  SHFL.IDX PT, R58, R10, R5, 0x1c1f ;  /* 0x001c1f050a3a7589 */ /* 0x000fe800000e0000 */
[----:B------:R3:W-:Y:S04]  /*bae0*/  SHFL.IDX PT, R6, R87, R12, 0x1c1f ;  /* 0x001c1f0c57067589 */ /* 0x0007e800000e0000 */
[----:B------:R-:W-:Y:S04]  /*baf0*/  SHFL.IDX PT, R7, R7, R12, 0x1c1f ;  /* 0x001c1f0c07077589 */ /* 0x000fe800000e0000 */
[----:B------:R-:W-:Y:S01]  /*bb00*/  SHFL.IDX PT, R9, R102, R5, 0x1c1f ;  /* 0x001c1f0566097589 */ /* 0x000fe200000e0000 */
[----:B---3--:R-:W3:Y:S03]  /*bb10*/  LDC.64 R86, c[0x0][0xb40] ;  /* 0x0002d000ff567b82 */ /* 0x008ee60000000a00 */
[----:B------:R-:W-:Y:S04]  /*bb20*/  SHFL.IDX PT, R10, R109, R12, 0x1c1f ;  /* 0x001c1f0c6d0a7589 */ /* 0x000fe800000e0000 */
[----:B------:R-:W-:Y:S04]  /*bb30*/  SHFL.IDX PT, R14, R14, R5, 0x1c1f ;  /* 0x001c1f050e0e7589 */ /* 0x000fe800000e0000 */
[----:B------:R-:W-:Y:S04]  /*bb40*/  SHFL.IDX PT, R15, R15, R12, 0x1c1f ;  /* 0x001c1f0c0f0f7589 */ /* 0x000fe800000e0000 */
[----:B------:R-:W-:Y:S04]  /*bb50*/  SHFL.IDX PT, R20, R20, R5, 0x1c1f ;  /* 0x001c1f0514147589 */ /* 0x000fe800000e0000 */
[----:B------:R-:W-:Y:S04]  /*bb60*/  SHFL.IDX PT, R54, R16, R5, 0x1c1f ;  /* 0x001c1f0510367589 */ /* 0x000fe800000e0000 */
[----:B------:R-:W-:Y:S01]  /*bb70*/  SHFL.IDX PT, R21, R21, R12, 0x1c1f ;  /* 0x001c1f0c15157589 */ /* 0x000fe200000e0000 */
[----:B---3--:R-:W-:-:S03]  /*bb80*/  IMAD.WIDE.U32 R42, R86, UR37, R42 ;  /* 0x00000025562a7c25 */ /* 0x008fc6000f8e002a */
        /* <DEDUP_REMOVED lines=37> */
[----:B------:R-:W2:Y:S01]  /*bde0*/  SHFL.IDX PT, R60, R99, R12, 0x1c1f ;  /* 0x001c1f0c633c7589 */ /* 0x000ea200000e0000 */
[----:B---3--:R-:W-:-:S03]  /*bdf0*/  SEL R26, R28, R29, P0 ;  /* 0x0000001d1c1a7207 */ /* 0x008fc60000000000 */
[----:B------:R-:W3:Y:S01]  /*be00*/  SHFL.IDX PT, R72, R95, R12, 0x1c1f ;  /* 0x001c1f0c5f487589 */ /* 0x000ee200000e0000 */
        /* <DEDUP_REMOVED lines=24> */
[----:B--2---:R-:W-:Y:S02]  /*bf90*/  SEL R25, R60, R33, P0 ;  /* 0x000000213c197207 */ /* 0x004fe40000000000 */
        /* <DEDUP_REMOVED lines=23> */
[----:B---3--:R-:W-:Y:S01]  /*c110*/  SEL R31, R61, R72, P0 ;  /* 0x000000483d1f7207 */ /* 0x008fe20000000000 */
        /* <DEDUP_REMOVED lines=179> */
.L_x_9854:
[----:B------:R-:W-:Y:S05]  /*cc50*/  BSYNC B0 ;  /* 0x0000000000007941 */ /* 0x000fea0003800000 */
.L_x_9853:
        /* <DEDUP_REMOVED lines=122> */
.L_x_9852:
        /* <DEDUP_REMOVED lines=23> */
[----:B------:R-:W3:Y:S01]  /*d570*/  @P0 LDC R7, c[0x0][0xbec] ;  /* 0x0002fb00ff070b82 */ /* 0x000ee20000000800 */
[----:B------:R-:W-:Y:S01]  /*d580*/  IMAD.U32 R2, RZ, RZ, UR4 ;  /* 0x00000004ff027e24 */ /* 0x000fe2000f8e00ff */
[----:B------:R-:W-:Y:S01]  /*d590*/  ULDC.64 UR4, c[0x0][0xbe0] ;  /* 0x0002f80000047ab9 */ /* 0x000fe20000000a00 */
[----:B------:R-:W-:-:S05]  /*d5a0*/  IMAD.U32 R3, RZ, RZ, UR6 ;  /* 0x00000006ff037e24 */ /* 0x000fca000f8e00ff */
[----:B------:R-:W4:Y:S01]  /*d5b0*/  @P0 LDC R9, c[0x0][0xbf0] ;  /* 0x0002fc00ff090b82 */ /* 0x000f220000000800 */
[C---:B0-----:R-:W-:Y:S02]  /*d5c0*/  IMAD R12, R10.reuse, UR38, RZ ;  /* 0x000000260a0c7c24 */ /* 0x041fe4000f8e02ff */
[----:B------:R-:W-:-:S04]  /*d5d0*/  IMAD.WIDE.U32 R2, R10, UR37, R2 ;  /* 0x000000250a027c25 */ /* 0x000fc8000f8e0002 */
[----:B------:R-:W-:Y:S01]  /*d5e0*/  IMAD R11, R11, UR37, R12 ;  /* 0x000000250b0b7c24 */ /* 0x000fe2000f8e020c */
[----:B------:R-:W1:Y:S03]  /*d5f0*/  LDC R8, c[0x0][0xc50] ;  /* 0x00031400ff087b82 */ /* 0x000e660000000800 */
[----:B------:R-:W-:Y:S02]  /*d600*/  IMAD.IADD R3, R11, 0x1, R3 ;  /* 0x000000010b037824 */ /* 0x000fe400078e0203 */
[----:B---3--:R-:W-:-:S04]  /*d610*/  @P0 IMAD.HI.U32 R4, R0, R7, RZ ;  /* 0x0000000700040227 */ /* 0x008fc800078e00ff */
[----:B------:R-:W-:Y:S01]  /*d620*/  IMAD R7, RZ, RZ, -UR43 ;  /* 0x8000002bff077e24 */ /* 0x000fe2000f8e02ff */
[----:B----4-:R-:W-:-:S03]  /*d630*/  @P0 SHF.R.U32.HI R5, RZ, R9, R4 ;  /* 0x00000009ff050219 */ /* 0x010fc60000011604 */
        /* <DEDUP_REMOVED lines=22> */
.L_x_9811:
        /* <DEDUP_REMOVED lines=18> */
.L_x_9855:
[----:B------:R-:W-:Y:S01]  /*d8c0*/  ULDC UR42, c[0x0][0xc50] ;  /* 0x00031400002a7ab9 */ /* 0x000fe20000000800 */
[----:B------:R-:W-:Y:S01]  /*d8d0*/  UMOV UR40, UR6 ;  /* 0x0000000600287c82 */ /* 0x000fe20008000000 */
[----:B------:R-:W-:-:S11]  /*d8e0*/  UISETP.NE.AND UP0, UPT, UR42, 0x1, UPT ;  /* 0x000000012a00788c */ /* 0x000fd6000bf05270 */
[----:B------:R-:W-:Y:S01]  /*d8f0*/  @UP0 ULDC UR4, c[0x0][0xc54] ;  /* 0x0003150000040ab9 */ /* 0x000fe20000000800 */
[----:B------:R-:W-:Y:S01]  /*d900*/  @UP0 ULDC UR7, c[0x0][0xc58] ;  /* 0x0003160000070ab9 */ /* 0x000fe20000000800 */
[----:B------:R-:W-:-:S04]  /*d910*/  UIMAD.WIDE.U32 UR4, UR6, UR4, URZ ;  /* 0x00000004060472a5 */ /* 0x000fc8000f8e003f */
[----:B------:R-:W-:-:S12]  /*d920*/  @UP0 USHF.R.U32.HI UR40, URZ, UR7, UR5 ;  /* 0x000000073f280299 */ /* 0x000fd80008011605 */
.L_x_9856:
        /* <DEDUP_REMOVED lines=80> */
.L_x_9858:
        /* <DEDUP_REMOVED lines=34> */
.L_x_9859:
        /* <DEDUP_REMOVED lines=20> */
.L_x_9860:
        /* <DEDUP_REMOVED lines=20> */
.L_x_9861:
        /* <DEDUP_REMOVED lines=18> */
.L_x_9862:
        /* <DEDUP_REMOVED lines=14> */
.L_x_9913:
[----:B------:R-:W-:Y:S01]  /*e4d0*/  UMOV UR4, 0xa0 ;  /* 0x000000a000047882 */ /* 0x000fe20000000000 */
[C---:B------:R-:W-:Y:S01]  /*e4e0*/  LOP3.LUT R24, R23.reuse, R30, RZ, 0xfc, !PT ;  /* 0x0000001e17187212 */ /* 0x040fe200078efcff */
        /* <DEDUP_REMOVED lines=86> */
.L_x_9864:
[----:B------:R-:W-:-:S05]  /*ea50*/  IMAD.MOV.U32 R31, RZ, RZ, 0x1 ;  /* 0x00000001ff1f7424 */ /* 0x000fca00078e00ff */
[----:B------:R-:W-:-:S04]  /*ea60*/  SHF.L.U32 R31, R31, 0x1f, RZ ;  /* 0x0000001f1f1f7819 */ /* 0x000fc800000006ff */
[----:B------:R-:W0:Y:S02]  /*ea70*/  SYNCS.PHASECHK.TRANS64.TRYWAIT P0, [UR44+0x22880], R31 ;  /* 0x0228801fff0075a7 */ /* 0x000e24000800016c */
[----:B0-----:R-:W-:Y:S05]  /*ea80*/  @!P0 BRA `(.L_x_9865) ;  /* 0x0000004000688947 */ /* 0x001fea0003800000 */
.L_x_9914:
        /* <DEDUP_REMOVED lines=42> */
[----:B------:R-:W-:Y:S02]  /*ed30*/  IMAD.SHL.U32 R3, R12, 0x80, RZ ;  /* 0x000000800c037824 */ /* 0x000fe400078e00ff */
        /* <DEDUP_REMOVED lines=82> */
.L_x_9936:
        /* <DEDUP_REMOVED lines=16> */
.L_x_9867:
[----:B------:R-:W-:Y:S01]  /*f360*/  SYNCS.ARRIVE.TRANS64.A1T0 RZ, [UR44+0x22870], RZ ;  /* 0x022870ffffff79a7 */ /* 0x000fe2000810002c */
[----:B------:R-:W-:Y:S05]  /*f370*/  @!P6 BRA `(.L_x_9868) ;  /* 0x000000000004e947 */ /* 0x000fea0003800000 */
[----:B------:R-:W-:Y:S01]  /*f380*/  BPT.TRAP 0x1 ;  /* 0x000000040000795c */ /* 0x000fe20000300000 */
.L_x_9868:
[----:B------:R-:W0:Y:S02]  /*f390*/  SYNCS.PHASECHK.TRANS64.TRYWAIT P2, [UR44+0x22840], R31 ;  /* 0x0228401fff0075a7 */ /* 0x000e24000804016c */
[----:B0-----:R-:W-:Y:S05]  /*f3a0*/  @!P2 BRA `(.L_x_9869) ;  /* 0x00000044004ca947 */ /* 0x001fea0003800000 */
.L_x_9937:
        /* <DEDUP_REMOVED lines=110> */
.L_x_9959:
        /* <DEDUP_REMOVED lines=17> */
.L_x_9871:
        /* <DEDUP_REMOVED lines=30> */
.L_x_9872:
[----:B------:R-:W-:Y:S01]  /*fd80*/  UISETP.NE.AND UP0, UPT, UR47, URZ, UPT ;  /* 0x0000003f2f00728c */ /* 0x000fe2000bf05270 */
[----:B------:R-:W-:Y:S01]  /*fd90*/  IMAD.U32 R4, RZ, RZ, UR38 ;  /* 0x00000026ff047e24 */ /* 0x000fe2000f8e00ff */
[----:B------:R-:W-:Y:S01]  /*fda0*/  ULDC.64 UR4, c[0x0][0x2e0] ;  /* 0x0000b80000047ab9 */ /* 0x000fe20000000a00 */
[----:B------:R-:W-:Y:S01]  /*fdb0*/  IMAD.U32 R5, RZ, RZ, UR39 ;  /* 0x00000027ff057e24 */ /* 0x000fe2000f8e00ff */
[----:B------:R-:W-:Y:S01]  /*fdc0*/  ULDC UR6, c[0x0][0x2b8] ;  /* 0x0000ae0000067ab9 */ /* 0x000fe20000000800 */
[----:B------:R-:W-:Y:S01]  /*fdd0*/  IMAD.U32 R5, RZ, RZ, UR46 ;  /* 0x0000002eff057e24 */ /* 0x000fe2000f8e00ff */
[----:B------:R-:W-:Y:S01]  /*fde0*/  PLOP3.LUT P0, PT, PT, PT, UP0, 0x80, 0x0 ;  /* 0x000000000000781c */ /* 0x000fe20003f0f008 */
[----:B------:R-:W-:Y:S01]  /*fdf0*/  IMAD.U32 R3, RZ, RZ, UR45 ;  /* 0x0000002dff037e24 */ /* 0x000fe2000f8e00ff */
[----:B------:R-:W-:Y:S01]  /*fe00*/  PLOP3.LUT P1, PT, PT, PT, UP0, 0x80, 0x0 ;  /* 0x000000000000781c */ /* 0x000fe20003f2f008 */
[----:B------:R-:W-:Y:S02]  /*fe10*/  IMAD.MOV.U32 R2, RZ, RZ, R4 ;  /* 0x000000ffff027224 */ /* 0x000fe400078e0004 */
[----:B------:R-:W-:-:S02]  /*fe20*/  IMAD R24, R5, 0x80, R24 ;  /* 0x0000008005187824 */ /* 0x000fc400078e0218 */
[----:B------:R-:W-:Y:S01]  /*fe30*/  IMAD R16, R16, UR4, RZ ;  /* 0x0000000410107c24 */ /* 0x000fe2000f8e02ff */
[----:B------:R-:W1:Y:S01]  /*fe40*/  LDC R5, c[0x0][0x448] ;  /* 0x00011200ff057b82 */ /* 0x000e620000000800 */
[----:B------:R-:W-:Y:S01]  /*fe50*/  IMAD.WIDE.U32 R2, R27, UR4, R2 ;  /* 0x000000041b027c25 */ /* 0x000fe2000f8e0002 */
[----:B------:R-:W-:-:S03]  /*fe60*/  @UP0 ULDC UR4, c[0x0][0x44c] ;  /* 0x0001130000040ab9 */ /* 0x000fc60000000800 */
[----:B------:R-:W-:Y:S01]  /*fe70*/  @P0 IMAD.HI.U32 R0, R24, UR4, RZ ;  /* 0x0000000418000c27 */ /* 0x000fe2000f8e00ff */
[----:B------:R-:W-:-:S03]  /*fe80*/  ISETP.GE.AND P0, PT, R30, UR6, PT ;  /* 0x000000061e007c0c */ /* 0x000fc6000bf06270 */
        /* <DEDUP_REMOVED lines=24> */
[----:B------:R-:W-:Y:S01]  /*10010*/  IMAD.U32 R6, RZ, RZ, UR46 ;  /* 0x0000002eff067e24 */ /* 0x000fe2000f8e00ff */
[----:B------:R-:W-:Y:S02]  /*10020*/  ULDC UR4, c[0x0][0x288] ;  /* 0x0000a20000047ab9 */ /* 0x000fe40000000800 */
[----:B------:R-:W2:Y:S01]  /*10030*/  SHFL.IDX PT, R2, R4, RZ, 0x181f ;  /* 0x00181fff04027589 */ /* 0x000ea200000e0000 */
[----:B------:R-:W-:Y:S02]  /*10040*/  IMAD R5, R5, UR4, RZ ;  /* 0x0000000405057c24 */ /* 0x000fe4000f8e02ff */
[----:B------:R-:W-:Y:S01]  /*10050*/  IMAD R6, R6, 0x80, R23 ;  /* 0x0000008006067824 */ /* 0x000fe200078e0217 */
[----:B------:R-:W3:Y:S03]  /*10060*/  SHFL.IDX PT, R3, R0, 0x1, 0x181f ;  /* 0x00381f0000037f89 */ /* 0x000ee600000e0000 */
[C---:B------:R-:W-:Y:S01]  /*10070*/  VIADD R8, R6.reuse, 0x10 ;  /* 0x0000001006087836 */ /* 0x040fe20000000000 */
[C---:B------:R-:W-:Y:S01]  /*10080*/  ISETP.GE.AND P1, PT, R6.reuse, R5, PT ;  /* 0x000000050600720c */ /* 0x040fe20003f26270 */
[----:B------:R-:W4:Y:S01]  /*10090*/  SHFL.IDX PT, R7, R4, 0x1, 0x181f ;  /* 0x00381f0004077f89 */ /* 0x000f2200000e0000 */
[----:B------:R-:W-:-:S11]  /*100a0*/  VIADD R12, R6, 0x20 ;  /* 0x00000020060c7836 */ /* 0x000fd60000000000 */
        /* <DEDUP_REMOVED lines=50> */
.L_x_9976:
        /* <DEDUP_REMOVED lines=17> */
.L_x_9977:
[----:B------:R-:W-:Y:S01]  /*104e0*/  UIADD3 UR4, UR49, -0x2, URZ ;  /* 0xfffffffe31047890 */ /* 0x000fe2000fffe03f */
[----:B------:R-:W-:-:S03]  /*104f0*/  IMAD.MOV.U32 R31, RZ, RZ, 0x1 ;  /* 0x00000001ff1f7424 */ /* 0x000fc600078e00ff */
[----:B------:R-:W-:-:S06]  /*10500*/  UISETP.GE.AND UP0, UPT, UR4, UR48, UPT ;  /* 0x000000300400728c */ /* 0x000fcc000bf06270 */
[----:B------:R-:W-:-:S13]  /*10510*/  PLOP3.LUT P0, PT, PT, PT, UP0, 0x80, 0x0 ;  /* 0x000000000000781c */ /* 0x000fda0003f0f008 */
[----:B------:R-:W-:Y:S05]  /*10520*/  @!P0 BRA `(.L_x_9875) ;  /* 0x00000018003c8947 */ /* 0x000fea0003800000 */
[----:B------:R-:W2:Y:S01]  /*10530*/  LDL R4, [R1+0x8] ;  /* 0x0000080001047983 */ /* 0x000ea20000100800 */
[----:B------:R-:W-:Y:S01]  /*10540*/  UIADD3 UR4, UR42, 0x1, URZ ;  /* 0x000000012a047890 */ /* 0x000fe2000fffe03f */
[----:B0-----:R-:W-:Y:S01]  /*10550*/  LOP3.LUT R0, RZ, UR41, RZ, 0x33, !PT ;  /* 0x00000029ff007c12 */ /* 0x001fe2000f8e33ff */
[----:B------:R-:W-:Y:S01]  /*10560*/  ULOP3.LUT UR5, URZ, UR43, URZ, 0x33, !UPT ;  /* 0x0000002b3f057292 */ /* 0x000fe2000f8e333f */
[----:B------:R-:W-:Y:S01]  /*10570*/  IADD3 R18, R30, R18, R23 ;  /* 0x000000121e127210 */ /* 0x000fe20007ffe017 */
[----:B------:R-:W-:Y:S01]  /*10580*/  UIMAD UR4, UR4, UR37, URZ ;  /* 0x00000025040472a4 */ /* 0x000fe2000f8e023f */
[----:B------:R-:W-:Y:S02]  /*10590*/  IMAD.MOV.U32 R21, RZ, RZ, 0x1 ;  /* 0x00000001ff157424 */ /* 0x000fe400078e00ff */
[----:B------:R-:W-:Y:S02]  /*105a0*/  IMAD.MOV.U32 R20, RZ, RZ, RZ ;  /* 0x000000ffff147224 */ /* 0x000fe400078e00ff */
[----:B------:R-:W-:Y:S01]  /*105b0*/  VIADD R18, R18, 0xfffffe20 ;  /* 0xfffffe2012127836 */ /* 0x000fe20000000000 */
[----:B------:R-:W-:-:S04]  /*105c0*/  LOP3.LUT R3, RZ, UR4, RZ, 0x33, !PT ;  /* 0x00000004ff037c12 */ /* 0x000fc8000f8e33ff */
[----:B------:R-:W-:-:S04]  /*105d0*/  VIMNMX3 R3, R0, UR5, R3, !PT ;  /* 0x0000000500037c0f */ /* 0x000fc8000f800103 */
[----:B------:R-:W-:Y:S01]  /*105e0*/  IADD3 R33, -R3, -0x2, RZ ;  /* 0xfffffffe03217810 */ /* 0x000fe20007ffe1ff */
[----:B--2---:R-:W-:-:S05]  /*105f0*/  IMAD.IADD R0, R4, 0x1, R28 ;  /* 0x0000000104007824 */ /* 0x004fca00078e021c */
[----:B------:R0:W-:Y:S02]  /*10600*/  STL [R1+0x4], R0 ;  /* 0x0000040001007387 */ /* 0x0001e40000100800 */
[----:B0-----:R-:W-:-:S07]  /*10610*/  IMAD R0, R3, -0xa0, R18 ;  /* 0xffffff6003007824 */ /* 0x001fce00078e0212 */
.L_x_9890:
        /* <DEDUP_REMOVED lines=49> */
.L_x_9876:
[----:B------:R-:W-:Y:S02]  /*10930*/  LEA R3, R2, UR44, 0x3 ;  /* 0x0000002c02037c11 */ /* 0x000fe4000f8e18ff */
[----:B------:R-:W-:-:S04]  /*10940*/  SHF.L.U32 R26, R31, 0x1f, RZ ;  /* 0x0000001f1f1a7819 */ /* 0x000fc800000006ff */
[----:B------:R-:W0:Y:S02]  /*10950*/  SYNCS.PHASECHK.TRANS64.TRYWAIT P1, [R3+URZ+0x22880], R26 ;  /* 0x0228801a030075a7 */ /* 0x000e24000802017f */
[----:B0-----:R-:W-:Y:S05]  /*10960*/  @!P1 BRA `(.L_x_9877) ;  /* 0x00000044005c9947 */ /* 0x001fea0003800000 */
.L_x_9978:
        /* <DEDUP_REMOVED lines=92> */
.L_x_10000:
        /* <DEDUP_REMOVED lines=16> */
.L_x_9879:
[----:B------:R1:W-:Y:S01]  /*11030*/  SYNCS.ARRIVE.TRANS64.A1T0 RZ, [R3+URZ+0x22870], RZ ;  /* 0x022870ff03ff79a7 */ /* 0x0003e2000810003f */
[----:B------:R-:W-:Y:S05]  /*11040*/  @!P2 BRA `(.L_x_9880) ;  /* 0x000000000004a947 */ /* 0x000fea0003800000 */
[----:B------:R-:W-:Y:S01]  /*11050*/  BPT.TRAP 0x1 ;  /* 0x000000040000795c */ /* 0x000fe20000300000 */
.L_x_9880:
[----:B------:R-:W2:Y:S02]  /*11060*/  SYNCS.PHASECHK.TRANS64.TRYWAIT P1, [R3+URZ+0x22840], R26 ;  /* 0x0228401a030075a7 */ /* 0x000ea4000802017f */
[----:B--2---:R-:W-:Y:S05]  /*11070*/  @!P1 BRA `(.L_x_9881) ;  /* 0x0000004800649947 */ /* 0x004fea0003800000 */
.L_x_10001:
        /* <DEDUP_REMOVED lines=84> */
.L_x_10023:
        /* <DEDUP_REMOVED lines=16> */
.L_x_9883:
[----:B------:R-:W-:Y:S01]  /*116c0*/  IMAD.U32 R4, RZ, RZ, UR36 ;  /* 0x00000024ff047e24 */ /* 0x000fe2000f8e00ff */
[----:B------:R0:W-:Y:S04]  /*116d0*/  SYNCS.ARRIVE.TRANS64.A1T0 RZ, [R3+URZ+0x22830], RZ ;  /* 0x022830ff03ff79a7 */ /* 0x0001e8000810003f */
[----:B------:R-:W-:-:S04]  /*116e0*/  LOP3.LUT R4, R4, 0x1, RZ, 0xfc, !PT ;  /* 0x0000000104047812 */ /* 0x000fc800078efcff */
[----:B------:R-:W-:-:S13]  /*116f0*/  ISETP.NE.AND P1, PT, R4, 0x3, PT ;  /* 0x000000030400780c */ /* 0x000fda0003f25270 */
[----:B0-----:R-:W-:Y:S05]  /*11700*/  @!P1 BRA `(.L_x_9884) ;  /* 0x0000000000049947 */ /* 0x001fea0003800000 */
[----:B------:R-:W-:Y:S01]  /*11710*/  BPT.TRAP 0x1 ;  /* 0x000000040000795c */ /* 0x000fe20000300000 */
.L_x_9884:
[----:B-12---:R-:W-:Y:S02]  /*11720*/  LOP3.LUT R3, R21, 0x1, RZ, 0x3c, !PT ;  /* 0x0000000115037812 */ /* 0x006fe400078e3cff */
[----:B------:R-:W-:Y:S02]  /*11730*/  LEA R6, R20, UR44, 0x3 ;  /* 0x0000002c14067c11 */ /* 0x000fe4000f8e18ff */
[----:B------:R-:W-:-:S04]  /*11740*/  SHF.L.U32 R3, R3, 0x1f, RZ ;  /* 0x0000001f03037819 */ /* 0x000fc800000006ff */
[----:B------:R-:W0:Y:S02]  /*11750*/  SYNCS.PHASECHK.TRANS64.TRYWAIT P2, [R6+URZ+0x22870], R3 ;  /* 0x02287003060075a7 */ /* 0x000e24000804017f */
[----:B0-----:R-:W-:Y:S05]  /*11760*/  @!P2 BRA `(.L_x_9885) ;  /* 0x0000004c0068a947 */ /* 0x001fea0003800000 */
.L_x_10024:
[----:B------:R-:W-:-:S06]  /*11770*/  ULOP3.LUT UR4, UR36, 0x2, URZ, 0xfc, !UPT ;  /* 0x0000000224047892 */ /* 0x000fcc000f8efc3f */
[----:B------:R-:W-:-:S05]  /*11780*/  IMAD.U32 R4, RZ, RZ, UR4 ;  /* 0x00000004ff047e24 */ /* 0x000fca000f8e00ff */
[----:B------:R-:W-:-:S13]  /*11790*/  ISETP.NE.AND P2, PT, R4, 0x3, PT ;  /* 0x000000030400780c */ /* 0x000fda0003f45270 */
[----:B------:R-:W-:Y:S05]  /*117a0*/  @!P2 BRA `(.L_x_9886) ;  /* 0x000000000004a947 */ /* 0x000fea0003800000 */
[----:B------:R-:W-:Y:S01]  /*117b0*/  BPT.TRAP 0x1 ;  /* 0x000000040000795c */ /* 0x000fe20000300000 */
.L_x_9886:
[----:B0-----:R-:W-:Y:S01]  /*117c0*/  SHF.L.U32 R3, R21, 0x1f, RZ ;  /* 0x0000001f15037819 */ /* 0x001fe200000006ff */
[----:B------:R-:W-:-:S03]  /*117d0*/  IMAD R4, R20, 0x5000, RZ ;  /* 0x0000500014047824 */ /* 0x000fc600078e02ff */
[----:B------:R-:W0:Y:S02]  /*117e0*/  SYNCS.PHASECHK.TRANS64.TRYWAIT P2, [R6+URZ+0x22860], R3 ;  /* 0x02286003060075a7 */ /* 0x000e24000804017f */
[----:B0-----:R-:W-:Y:S05]  /*117f0*/  @!P2 BRA `(.L_x_9887) ;  /* 0x0000004c0058a947 */ /* 0x001fea0003800000 */
.L_x_10025:
        /* <DEDUP_REMOVED lines=85> */
.L_x_9888:
[----:B-1----:R1:W-:Y:S01]  /*11d50*/  SYNCS.ARRIVE.TRANS64.A1T0 RZ, [R6+URZ+0x22850], RZ ;  /* 0x022850ff06ff79a7 */ /* 0x0023e2000810003f */
[----:B------:R-:W-:Y:S06]  /*11d60*/  BAR.SYNC.DEFER_BLOCKING 0x2, 0x80 ;  /* 0x0082000000007b1d */ /* 0x000fec0000010000 */
[----:B------:R-:W-:Y:S05]  /*11d70*/  @!P1 BRA `(.L_x_9889) ;  /* 0x0000000000049947 */ /* 0x000fea0003800000 */
[----:B------:R-:W-:Y:S01]  /*11d80*/  BPT.TRAP 0x1 ;  /* 0x000000040000795c */ /* 0x000fe20000300000 */
.L_x_9889:
        /* <DEDUP_REMOVED lines=9> */
.L_x_9875:
[----:B------:R-:W-:-:S07]  /*11e20*/  IMAD.MOV.U32 R2, RZ, RZ, RZ ;  /* 0x000000ffff027224 */ /* 0x000fce00078e00ff */
.L_x_9891:
[----:B------:R-:W-:-:S06]  /*11e30*/  ULOP3.LUT UR4, UR36, 0x1, URZ, 0xfc, !UPT ;  /* 0x0000000124047892 */ /* 0x000fcc000f8efc3f */
[----:B0-----:R-:W-:-:S05]  /*11e40*/  IMAD.U32 R0, RZ, RZ, UR4 ;  /* 0x00000004ff007e24 */ /* 0x001fca000f8e00ff */
[----:B------:R-:W-:-:S13]  /*11e50*/  ISETP.NE.AND P1, PT, R0, 0x3, PT ;  /* 0x000000030000780c */ /* 0x000fda0003f25270 */
[----:B------:R-:W-:Y:S05]  /*11e60*/  @!P1 BRA `(.L_x_9892) ;  /* 0x0000000000049947 */ /* 0x000fea0003800000 */
[----:B------:R-:W-:Y:S01]  /*11e70*/  BPT.TRAP 0x1 ;  /* 0x000000040000795c */ /* 0x000fe20000300000 */
.L_x_9892:
[----:B------:R-:W-:Y:S01]  /*11e80*/  LOP3.LUT R3, R31, 0x1, RZ, 0x3c, !PT ;  /* 0x000000011f037812 */ /* 0x000fe200078e3cff */
[----:B------:R-:W-:Y:S01]  /*11e90*/  BSSY B0, `(.L_x_9893) ;  /* 0x0000005000007945 */ /* 0x000fe20003800000 */
[----:B------:R-:W-:Y:S02]  /*11ea0*/  LEA R16, R2, UR44, 0x3 ;  /* 0x0000002c02107c11 */ /* 0x000fe4000f8e18ff */
[----:B------:R-:W-:-:S04]  /*11eb0*/  SHF.L.U32 R3, R3, 0x1f, RZ ;  /* 0x0000001f03037819 */ /* 0x000fc800000006ff */
[----:B------:R-:W0:Y:S02]  /*11ec0*/  SYNCS.PHASECHK.TRANS64.TRYWAIT P0, [R16+URZ+0x22870], R3 ;  /* 0x02287003100075a7 */ /* 0x000e24000800017f */
[----:B0-----:R-:W-:Y:S05]  /*11ed0*/  @!P0 BRA `(.L_x_9894) ;  /* 0x0000004400b48947 */ /* 0x001fea0003800000 */
.L_x_10026:
[----:B------:R-:W-:Y:S05]  /*11ee0*/  BSYNC B0 ;  /* 0x0000000000007941 */ /* 0x000fea0003800000 */
.L_x_9893:
[----:B------:R-:W-:-:S06]  /*11ef0*/  ULOP3.LUT UR4, UR36, 0x2, URZ, 0xfc, !UPT ;  /* 0x0000000224047892 */ /* 0x000fcc000f8efc3f */
[----:B------:R-:W-:-:S05]  /*11f00*/  IMAD.U32 R0, RZ, RZ, UR4 ;  /* 0x00000004ff007e24 */ /* 0x000fca000f8e00ff */
[----:B------:R-:W-:-:S13]  /*11f10*/  ISETP.NE.AND P0, PT, R0, 0x3, PT ;  /* 0x000000030000780c */ /* 0x000fda0003f05270 */
[----:B------:R-:W-:Y:S05]  /*11f20*/  @!P0 BRA `(.L_x_9895) ;  /* 0x0000000000048947 */ /* 0x000fea0003800000 */
[----:B------:R-:W-:Y:S01]  /*11f30*/  BPT.TRAP 0x1 ;  /* 0x000000040000795c */ /* 0x000fe20000300000 */
.L_x_9895:
[----:B0-----:R-:W2:Y:S01]  /*11f40*/  LDL.LU R3, [R1+0x8] ;  /* 0x0000080001037983 */ /* 0x001ea20000300800 */
[----:B------:R-:W-:Y:S01]  /*11f50*/  SHF.L.U32 R5, R31, 0x1f, RZ ;  /* 0x0000001f1f057819 */ /* 0x000fe200000006ff */
[----:B------:R-:W-:-:S03]  /*11f60*/  IMAD R0, R2, 0x5000, RZ ;  /* 0x0000500002007824 */ /* 0x000fc600078e02ff */
[----:B------:R-:W0:Y:S02]  /*11f70*/  SYNCS.PHASECHK.TRANS64.TRYWAIT P0, [R16+URZ+0x22860], R5 ;  /* 0x02286005100075a7 */ /* 0x000e24000800017f */
[CC--:B------:R-:W-:Y:S02]  /*11f80*/  LOP3.LUT R11, R0.reuse, R28.reuse, RZ, 0xfc, !PT ;  /* 0x0000001c000b7212 */ /* 0x0c0fe400078efcff */
[----:B--2---:R-:W-:Y:S01]  /*11f90*/  IADD3 R3, R0, R28, R3 ;  /* 0x0000001c00037210 */ /* 0x004fe20007ffe003 */
[----:B0-----:R-:W-:Y:S06]  /*11fa0*/  @!P0 BRA `(.L_x_9896) ;  /* 0x0000004400948947 */ /* 0x001fec0003800000 */
.L_x_10027:
        /* <DEDUP_REMOVED lines=82> */
.L_x_9897:
[----:B-1----:R1:W-:Y:S01]  /*124d0*/  SYNCS.ARRIVE.TRANS64.A1T0 RZ, [R16+URZ+0x22850], RZ ;  /* 0x022850ff10ff79a7 */ /* 0x0023e2000810003f */
[----:B------:R-:W-:Y:S06]  /*124e0*/  BAR.SYNC.DEFER_BLOCKING 0x2, 0x80 ;  /* 0x0082000000007b1d */ /* 0x000fec0000010000 */
[----:B------:R-:W-:Y:S05]  /*124f0*/  @!P1 BRA `(.L_x_9898) ;  /* 0x0000000000049947 */ /* 0x000fea0003800000 */
[----:B------:R-:W-:Y:S01]  /*12500*/  BPT.TRAP 0x1 ;  /* 0x000000040000795c */ /* 0x000fe20000300000 */
.L_x_9898:
        /* <DEDUP_REMOVED lines=10> */
.L_x_9857:
[----:B------:R-:W0:Y:S01]  /*125b0*/  S2R R4, SR_CgaCtaId ;  /* 0x0000000000047919 */ /* 0x000e220000008800 */
[----:B------:R-:W-:Y:S02]  /*125c0*/  MOV R3, 0x400 ;  /* 0x0000040000037802 */ /* 0x000fe40000000f00 */
[----:B------:R-:W-:Y:S02]  /*125d0*/  SHF.L.U32 R2, R2, 0x1f, RZ ;  /* 0x0000001f02027819 */ /* 0x000fe400000006ff */
[----:B0-----:R-:W-:-:S04]  /*125e0*/  LEA R5, R4, R3, 0x18 ;  /* 0x0000000304057211 */ /* 0x001fc800078ec0ff */
[----:B------:R-:W0:Y:S02]  /*125f0*/  SYNCS.PHASECHK.TRANS64.TRYWAIT P0, [R5+URZ+0x22820], R2 ;  /* 0x02282002050075a7 */ /* 0x000e24000800017f */
[----:B0-----:R-:W-:Y:S05]  /*12600*/  @!P0 BRA `(.L_x_9899) ;  /* 0x0000004000108947 */ /* 0x001fea0003800000 */
.L_x_10028:
        /* <DEDUP_REMOVED lines=13> */
.L_x_9900:
[C---:B------:R-:W-:Y:S01]  /*126e0*/  IMAD R4, R0.reuse, 0x8, R5 ;  /* 0x0000000800047824 */ /* 0x040fe200078e0205 */
[----:B------:R-:W-:Y:S01]  /*126f0*/  SHF.L.U32 R3, R31, 0x1f, RZ ;  /* 0x0000001f1f037819 */ /* 0x000fe200000006ff */
[----:B------:R-:W-:-:S03]  /*12700*/  VIADD R0, R0, 0x1 ;  /* 0x0000000100007836 */ /* 0x000fc60000000000 */
[----:B------:R-:W0:Y:S02]  /*12710*/  SYNCS.PHASECHK.TRANS64.TRYWAIT P1, [R4+URZ+0x22840], R3 ;  /* 0x02284003040075a7 */ /* 0x000e24000802017f */
[----:B------:R-:W-:-:S04]  /*12720*/  ISETP.NE.AND P2, PT, R0, 0x2, PT ;  /* 0x000000020000780c */ /* 0x000fc80003f45270 */
[----:B------:R-:W-:Y:S01]  /*12730*/  SEL R2, RZ, 0x1, P2 ;  /* 0x00000001ff027807 */ /* 0x000fe20001000000 */
[----:B0-----:R-:W-:Y:S08]  /*12740*/  @!P1 BRA `(.L_x_9901) ;  /* 0x0000003c00d49947 */ /* 0x001ff00003800000 */
.L_x_10029:
[----:B------:R-:W-:Y:S02]  /*12750*/  SEL R0, R0, RZ, P2 ;  /* 0x000000ff00007207 */ /* 0x000fe40001000000 */
[----:B------:R-:W-:Y:S01]  /*12760*/  LOP3.LUT R2, R31, R2, RZ, 0x3c, !PT ;  /* 0x000000021f027212 */ /* 0x000fe200078e3cff */
[----:B------:R-:W-:Y:S06]  /*12770*/  @!P0 BRA `(.L_x_9902) ;  /* 0x0000000000048947 */ /* 0x000fec0003800000 */
[----:B------:R-:W-:Y:S01]  /*12780*/  BPT.TRAP 0x1 ;  /* 0x000000040000795c */ /* 0x000fe20000300000 */
.L_x_9902:
[----:B------:R-:W-:Y:S01]  /*12790*/  IMAD R5, R0, 0x8, R5 ;  /* 0x0000000800057824 */ /* 0x000fe200078e0205 */
[----:B------:R-:W-:-:S04]  /*127a0*/  SHF.L.U32 R0, R2, 0x1f, RZ ;  /* 0x0000001f02007819 */ /* 0x000fc800000006ff */
[----:B------:R-:W1:Y:S02]  /*127b0*/  SYNCS.PHASECHK.TRANS64.TRYWAIT P1, [R5+URZ+0x22840], R0 ;  /* 0x02284000050075a7 */ /* 0x000e64000802017f */
[----:B-1----:R-:W-:Y:S05]  /*127c0*/  @!P1 BRA `(.L_x_9903) ;  /* 0x0000003c00c89947 */ /* 0x002fea0003800000 */
.L_x_10030:
[----:B------:R-:W-:Y:S05]  /*127d0*/  @!P0 BRA `(.L_x_9904) ;  /* 0x0000000000048947 */ /* 0x000fea0003800000 */
[----:B------:R-:W-:Y:S01]  /*127e0*/  BPT.TRAP 0x1 ;  /* 0x000000040000795c */ /* 0x000fe20000300000 */
.L_x_9904:
[----:B------:R-:W2:Y:S02]  /*127f0*/  SYNCS.PHASECHK.TRANS64.TRYWAIT P1, [R4+URZ+0x22860], R3 ;  /* 0x02286003040075a7 */ /* 0x000ea4000802017f */
[----:B--2---:R-:W-:Y:S05]  /*12800*/  @!P1 BRA `(.L_x_9905) ;  /* 0x0000003c00cc9947 */ /* 0x004fea0003800000 */
.L_x_10031:
[----:B------:R-:W-:Y:S05]  /*12810*/  @!P0 BRA `(.L_x_9906) ;  /* 0x0000000000048947 */ /* 0x000fea0003800000 */
[----:B------:R-:W-:Y:S01]  /*12820*/  BPT.TRAP 0x1 ;  /* 0x000000040000795c */ /* 0x000fe20000300000 */
.L_x_9906:
[----:B------:R-:W3:Y:S02]  /*12830*/  SYNCS.PHASECHK.TRANS64.TRYWAIT P1, [R5+URZ+0x22860], R0 ;  /* 0x02286000050075a7 */ /* 0x000ee4000802017f */
[----:B---3--:R-:W-:Y:S05]  /*12840*/  @!P1 BRA `(.L_x_9907) ;  /* 0x0000003c00d09947 */ /* 0x008fea0003800000 */
.L_x_10032:
[----:B------:R-:W-:Y:S05]  /*12850*/  @!P0 BRA `(.L_x_9908) ;  /* 0x0000000000048947 */ /* 0x000fea0003800000 */
[----:B------:R-:W-:Y:S01]  /*12860*/  BPT.TRAP 0x1 ;  /* 0x000000040000795c */ /* 0x000fe20000300000 */
.L_x_9908:
[----:B------:R-:W4:Y:S02]  /*12870*/  SYNCS.PHASECHK.TRANS64.TRYWAIT P1, [R4+URZ+0x22880], R3 ;  /* 0x02288003040075a7 */ /* 0x000f24000802017f */
[----:B----4-:R-:W-:Y:S05]  /*12880*/  @!P1 BRA `(.L_x_9909) ;  /* 0x0000003c00d49947 */ /* 0x010fea0003800000 */
.L_x_10033:
[----:B------:R-:W-:Y:S05]  /*12890*/  @!P0 BRA `(.L_x_9910) ;  /* 0x0000000000048947 */ /* 0x000fea0003800000 */
[----:B------:R-:W-:Y:S01]  /*128a0*/  BPT.TRAP 0x1 ;  /* 0x000000040000795c */ /* 0x000fe20000300000 */
.L_x_9910:
[----:B------:R0:W0:Y:S02]  /*128b0*/  SYNCS.PHASECHK.TRANS64.TRYWAIT P0, [R5+URZ+0x22880], R0 ;  /* 0x02288000050075a7 */ /* 0x000024000800017f */
[----:B0-----:R-:W-:Y:S05]  /*128c0*/  @!P0 NANOSLEEP.SYNCS 0x989680 ;  /* 0x009896800000895d */ /* 0x001fea0003900000 */
[----:B------:R-:W0:Y:S02]  /*128d0*/  @!P0 SYNCS.PHASECHK.TRANS64 P0, [R5+URZ+0x22880], R0 ;  /* 0x02288000050085a7 */ /* 0x000e24000800007f */
[----:B0-----:R-:W-:Y:S05]  /*128e0*/  @!P0 BRA `(.L_x_9910) ;  /* 0xfffffffc00f08947 */ /* 0x001fea000383ffff */
.L_x_9813:
[----:B------:R-:W-:Y:S05]  /*128f0*/  BSYNC B6 ;  /* 0x0000000000067941 */ /* 0x000fea0003800000 */
.L_x_9810:
[----:B------:R-:W-:Y:S05]  /*12900*/  EXIT ;  /* 0x000000000000794d */ /* 0x000fea0003800000 */
.L_x_9817:
[----:B0-----:R-:W-:-:S04]  /*12910*/  IMAD.U32 R3, RZ, RZ, UR41 ;  /* 0x00000029ff037e24 */ /* 0x001fc8000f8e00ff */
[----:B------:R0:W1:Y:S03]  /*12920*/  SYNCS.PHASECHK.TRANS64.TRYWAIT P0, [R3+URZ+0x22800], R0 ;  /* 0x02280000030075a7 */ /* 0x000066000800017f */
[----:B-1----:R-:W-:Y:S05]  /*12930*/  @!P0 NANOSLEEP.SYNCS 0x989680 ;  /* 0x009896800000895d */ /* 0x002fea0003900000 */
[----:B------:R-:W1:Y:S02]  /*12940*/  @!P0 SYNCS.PHASECHK.TRANS64 P0, [R3+URZ+0x22800], R0 ;  /* 0x02280000030085a7 */ /* 0x000e64000800007f */
[----:B-1----:R-:W-:Y:S05]  /*12950*/  @!P0 BRA `(.L_x_9817) ;  /* 0xfffffffc00ec8947 */ /* 0x002fea000383ffff */
[----:B------:R-:W-:Y:S05]  /*12960*/  BRA `(.L_x_9911) ;  /* 0xfffffeec00447947 */ /* 0x000fea000383ffff */
.L_x_9821:
[----:B--2---:R-:W-:-:S04]  /*12970*/  IMAD.U32 R5, RZ, RZ, UR41 ;  /* 0x00000029ff057e24 */ /* 0x004fc8000f8e00ff */
[----:B------:R2:W3:Y:S03]  /*12980*/  SYNCS.PHASECHK.TRANS64.TRYWAIT P1, [R5+URZ+0x22830], R0 ;  /* 0x02283000050075a7 */ /* 0x0004e6000802017f */
[----:B---3--:R-:W-:Y:S05]  /*12990*/  @!P1 NANOSLEEP.SYNCS 0x989680 ;  /* 0x009896800000995d */ /* 0x008fea0003900000 */
[----:B------:R-:W3:Y:S02]  /*129a0*/  @!P1 SYNCS.PHASECHK.TRANS64 P1, [R5+URZ+0x22830], R0 ;  /* 0x02283000050095a7 */ /* 0x000ee4000802007f */
[----:B---3--:R-:W-:Y:S05]  /*129b0*/  @!P1 BRA `(.L_x_9821) ;  /* 0xfffffffc00ec9947 */ /* 0x008fea000383ffff */
[----:B------:R-:W-:Y:S05]  /*129c0*/  BRA `(.L_x_9820) ;  /* 0xfffffeec00607947 */ /* 0x000fea000383ffff */
.L_x_9827:
[----:B-1----:R-:W-:-:S04]  /*129d0*/  IMAD.U32 R8, RZ, RZ, UR6 ;  /* 0x00000006ff087e24 */ /* 0x002fc8000f8e00ff */
[----:B------:R1:W2:Y:S03]  /*129e0*/  SYNCS.PHASECHK.TRANS64.TRYWAIT P1, [R8+URZ+0x22830], R7 ;  /* 0x02283007080075a7 */ /* 0x0002a6000802017f */
[----:B--2---:R-:W-:Y:S05]  /*129f0*/  @!P1 NANOSLEEP.SYNCS 0x989680 ;  /* 0x009896800000995d */ /* 0x004fea0003900000 */
[----:B------:R-:W2:Y:S02]  /*12a00*/  @!P1 SYNCS.PHASECHK.TRANS64 P1, [R8+URZ+0x22830], R7 ;  /* 0x02283007080095a7 */ /* 0x000ea4000802007f */
[----:B--2---:R-:W-:Y:S05]  /*12a10*/  @!P1 BRA `(.L_x_9827) ;  /* 0xfffffffc00ec9947 */ /* 0x004fea000383ffff */
[----:B------:R-:W-:Y:S05]  /*12a20*/  BRA `(.L_x_9824) ;  /* 0xffffff20003c7947 */ /* 0x000fea000383ffff */
.L_x_9831:
[----:B-1----:R-:W-:-:S04]  /*12a30*/  IMAD.U32 R8, RZ, RZ, UR6 ;  /* 0x00000006ff087e24 */ /* 0x002fc8000f8e00ff */
[----:B------:R1:W2:Y:S03]  /*12a40*/  SYNCS.PHASECHK.TRANS64.TRYWAIT P1, [R8+URZ+0x22850], R7 ;  /* 0x02285007080075a7 */ /* 0x0002a6000802017f */
[----:B--2---:R-:W-:Y:S05]  /*12a50*/  @!P1 NANOSLEEP.SYNCS 0x989680 ;  /* 0x009896800000995d */ /* 0x004fea0003900000 */
[----:B------:R-:W2:Y:S02]  /*12a60*/  @!P1 SYNCS.PHASECHK.TRANS64 P1, [R8+URZ+0x22850], R7 ;  /* 0x02285007080095a7 */ /* 0x000ea4000802007f */
[----:B--2---:R-:W-:Y:S05]  /*12a70*/  @!P1 BRA `(.L_x_9831) ;  /* 0xfffffffc00ec9947 */ /* 0x004fea000383ffff */
[----:B------:R-:W-:Y:S05]  /*12a80*/  BRA `(.L_x_9828) ;  /* 0xffffff2800607947 */ /* 0x000fea000383ffff */
.L_x_9839:
[----:B-1----:R-:W-:-:S04]  /*12a90*/  IMAD.U32 R8, RZ, RZ, UR6 ;  /* 0x00000006ff087e24 */ /* 0x002fc8000f8e00ff */
[----:B------:R1:W2:Y:S03]  /*12aa0*/  SYNCS.PHASECHK.TRANS64.TRYWAIT P1, [R8+URZ+0x22830], R7 ;  /* 0x02283007080075a7 */ /* 0x0002a6000802017f */
[----:B--2---:R-:W-:Y:S05]  /*12ab0*/  @!P1 NANOSLEEP.SYNCS 0x989680 ;  /* 0x009896800000995d */ /* 0x004fea0003900000 */
[----:B------:R-:W2:Y:S02]  /*12ac0*/  @!P1 SYNCS.PHASECHK.TRANS64 P1, [R8+URZ+0x22830], R7 ;  /* 0x02283007080095a7 */ /* 0x000ea4000802007f */
[----:B--2---:R-:W-:Y:S05]  /*12ad0*/  @!P1 BRA `(.L_x_9839) ;  /* 0xfffffffc00ec9947 */ /* 0x004fea000383ffff */
[----:B------:R-:W-:Y:S05]  /*12ae0*/  BRA `(.L_x_9836) ;  /* 0xffffff5400507947 */ /* 0x000fea000383ffff */
.L_x_9843:
[----:B-1----:R-:W-:-:S04]  /*12af0*/  IMAD.U32 R8, RZ, RZ, UR6 ;  /* 0x00000006ff087e24 */ /* 0x002fc8000f8e00ff */
[----:B------:R1:W2:Y:S03]  /*12b00*/  SYNCS.PHASECHK.TRANS64.TRYWAIT P1, [R8+URZ+0x22850], R7 ;  /* 0x02285007080075a7 */ /* 0x0002a6000802017f */
[----:B--2---:R-:W-:Y:S05]  /*12b10*/  @!P1 NANOSLEEP.SYNCS 0x989680 ;  /* 0x009896800000995d */ /* 0x004fea0003900000 */
[----:B------:R-:W2:Y:S02]  /*12b20*/  @!P1 SYNCS.PHASECHK.TRANS64 P1, [R8+URZ+0x22850], R7 ;  /* 0x02285007080095a7 */ /* 0x000ea4000802007f */
[----:B--2---:R-:W-:Y:S05]  /*12b30*/  @!P1 BRA `(.L_x_9843) ;  /* 0xfffffffc00ec9947 */ /* 0x004fea000383ffff */
[----:B------:R-:W-:Y:S05]  /*12b40*/  BRA `(.L_x_9840) ;  /* 0xffffff5c00647947 */ /* 0x000fea000383ffff */
.L_x_9850:
[----:B-1----:R-:W-:-:S04]  /*12b50*/  IMAD.U32 R3, RZ, RZ, UR9 ;  /* 0x00000009ff037e24 */ /* 0x002fc8000f8e00ff */
[----:B------:R1:W3:Y:S03]  /*12b60*/  SYNCS.PHASECHK.TRANS64.TRYWAIT P1, [R3+URZ+0x22850], R2 ;  /* 0x02285002030075a7 */ /* 0x0002e6000802017f */
[----:B---3--:R-:W-:Y:S05]  /*12b70*/  @!P1 NANOSLEEP.SYNCS 0x989680 ;  /* 0x009896800000995d */ /* 0x008fea0003900000 */
[----:B------:R-:W3:Y:S02]  /*12b80*/  @!P1 SYNCS.PHASECHK.TRANS64 P1, [R3+URZ+0x22850], R2 ;  /* 0x02285002030095a7 */ /* 0x000ee4000802007f */
[----:B---3--:R-:W-:Y:S05]  /*12b90*/  @!P1 BRA `(.L_x_9850) ;  /* 0xfffffffc00ec9947 */ /* 0x008fea000383ffff */
[----:B------:R-:W-:Y:S05]  /*12ba0*/  BRA `(.L_x_9849) ;  /* 0xffffff7c00307947 */ /* 0x000fea000383ffff */
.L_x_9863:
[----:B------:R-:W-:Y:S02]  /*12bb0*/  IMAD.MOV.U32 R13, RZ, RZ, R19 ;  /* 0x000000ffff0d7224 */ /* 0x000fe400078e0013 */
[----:B------:R-:W-:Y:S02]  /*12bc0*/  IMAD.MOV.U32 R12, RZ, RZ, RZ ;  /* 0x000000ffff0c7224 */ /* 0x000fe400078e00ff */
[----:B------:R-:W-:Y:S02]  /*12bd0*/  IMAD.MOV.U32 R11, RZ, RZ, 0x1f ;  /* 0x0000001fff0b7424 */ /* 0x000fe400078e00ff */
[----:B------:R-:W-:-:S07]  /*12be0*/  IMAD.MOV.U32 R15, RZ, RZ, -0x1 ;  /* 0xffffffffff0f7424 */ /* 0x000fce00078e00ff */
[----:B0----5:R-:W-:Y:S05]  /*12bf0*/  WARPSYNC.COLLECTIVE R15, `(.L_x_9912) ;  /* 0x000000000f087348 */ /* 0x021fea0003c00000 */
[----:B------:R1:W2:Y:S02]  /*12c00*/  SHFL.IDX P6, R14, R13, R12, R11 ;  /* 0x0000000c0d0e7389 */ /* 0x0002a400000c000b */
[----:B012--5:R-:W-:Y:S01]  /*12c10*/  ENDCOLLECTIVE ;  /* 0x000000000000791b */ /* 0x027fe20003800000 */
.L_x_9912:
[----:B------:R-:W-:Y:S05]  /*12c20*/  BRA `(.L_x_9913) ;  /* 0xffffffb800287947 */ /* 0x000fea000383ffff */
.L_x_9865:
[----:B0-----:R0:W1:Y:S02]  /*12c30*/  SYNCS.PHASECHK.TRANS64.TRYWAIT P0, [R25+URZ+0x22880], R31 ;  /* 0x0228801f190075a7 */ /* 0x001064000800017f */
[----:B-1----:R-:W-:Y:S05]  /*12c40*/  @!P0 NANOSLEEP.SYNCS 0x989680 ;  /* 0x009896800000895d */ /* 0x002fea0003900000 */
[----:B------:R-:W1:Y:S02]  /*12c50*/  @!P0 SYNCS.PHASECHK.TRANS64 P0, [R25+URZ+0x22880], R31 ;  /* 0x0228801f190085a7 */ /* 0x000e64000800007f */
[----:B-1----:R-:W-:Y:S05]  /*12c60*/  @!P0 BRA `(.L_x_9865) ;  /* 0xfffffffc00f08947 */ /* 0x002fea000383ffff */
[----:B------:R-:W-:Y:S05]  /*12c70*/  BRA `(.L_x_9914) ;  /* 0xffffffbc00847947 */ /* 0x000fea000383ffff */
.L_x_9866:
        /* <DEDUP_REMOVED lines=8> */
.L_x_9916:
[----:B------:R-:W-:Y:S05]  /*12d00*/  BSYNC B0 ;  /* 0x0000000000007941 */ /* 0x000fea0003800000 */
.L_x_9915:
        /* <DEDUP_REMOVED lines=14> */
.L_x_9917:
[----:B------:R-:W-:Y:S02]  /*12df0*/  IMAD.MOV.U32 R13, RZ, RZ, R17 ;  /* 0x000000ffff0d7224 */ /* 0x000fe400078e0011 */
[----:B------:R-:W-:Y:S01]  /*12e00*/  IMAD.MOV.U32 R12, RZ, RZ, 0x1 ;  /* 0x00000001ff0c7424 */ /* 0x000fe200078e00ff */
[----:B------:R-:W-:-:S13]  /*12e10*/  IADD3 R2, P0, R30, R14, RZ ;  /* 0x0000000e1e027210 */ /* 0x000fda0007f1e0ff */
[----:B------:R-:W-:Y:S05]  /*12e20*/  WARPSYNC.COLLECTIVE R15, `(.L_x_9918) ;  /* 0x000000000f087348 */ /* 0x000fea0003c00000 */
[----:B------:R0:W1:Y:S02]  /*12e30*/  SHFL.IDX P6, R14, R13, R12, R11 ;  /* 0x0000000c0d0e7389 */ /* 0x00006400000c000b */
[----:B01----:R-:W-:Y:S01]  /*12e40*/  ENDCOLLECTIVE ;  /* 0x000000000000791b */ /* 0x003fe20003800000 */
.L_x_9918:
        /* <DEDUP_REMOVED lines=11> */
.L_x_9919:
[----:B------:R-:W-:Y:S02]  /*12f00*/  IMAD.MOV.U32 R13, RZ, RZ, R17 ;  /* 0x000000ffff0d7224 */ /* 0x000fe400078e0011 */
[----:B------:R-:W-:Y:S02]  /*12f10*/  IMAD.MOV.U32 R12, RZ, RZ, 0x2 ;  /* 0x00000002ff0c7424 */ /* 0x000fe400078e00ff */
[----:B------:R-:W-:-:S07]  /*12f20*/  IMAD.MOV.U32 R2, RZ, RZ, R14 ;  /* 0x000000ffff027224 */ /* 0x000fce00078e000e */
[----:B------:R-:W-:Y:S05]  /*12f30*/  WARPSYNC.COLLECTIVE R15, `(.L_x_9920) ;  /* 0x000000000f087348 */ /* 0x000fea0003c00000 */
[----:B------:R0:W1:Y:S02]  /*12f40*/  SHFL.IDX P6, R14, R13, R12, R11 ;  /* 0x0000000c0d0e7389 */ /* 0x00006400000c000b */
[----:B01----:R-:W-:Y:S01]  /*12f50*/  ENDCOLLECTIVE ;  /* 0x000000000000791b */ /* 0x003fe20003800000 */
.L_x_9920:
        /* <DEDUP_REMOVED lines=12> */
.L_x_9921:
[----:B------:R-:W-:Y:S02]  /*13020*/  IMAD.MOV.U32 R13, RZ, RZ, R17 ;  /* 0x000000ffff0d7224 */ /* 0x000fe400078e0011 */
[----:B------:R-:W-:Y:S02]  /*13030*/  IMAD.MOV.U32 R12, RZ, RZ, 0x3 ;  /* 0x00000003ff0c7424 */ /* 0x000fe400078e00ff */
[----:B------:R-:W-:-:S07]  /*13040*/  IMAD.MOV.U32 R2, RZ, RZ, R14 ;  /* 0x000000ffff027224 */ /* 0x000fce00078e000e */
[----:B------:R-:W-:Y:S05]  /*13050*/  WARPSYNC.COLLECTIVE R15, `(.L_x_9922) ;  /* 0x000000000f087348 */ /* 0x000fea0003c00000 */
[----:B------:R0:W1:Y:S02]  /*13060*/  SHFL.IDX P6, R14, R13, R12, R11 ;  /* 0x0000000c0d0e7389 */ /* 0x00006400000c000b */
[----:B01----:R-:W-:Y:S01]  /*13070*/  ENDCOLLECTIVE ;  /* 0x000000000000791b */ /* 0x003fe20003800000 */
.L_x_9922:
        /* <DEDUP_REMOVED lines=12> */
.L_x_9923:
[----:B------:R-:W-:Y:S02]  /*13140*/  IMAD.MOV.U32 R13, RZ, RZ, R17 ;  /* 0x000000ffff0d7224 */ /* 0x000fe400078e0011 */
[----:B------:R-:W-:Y:S02]  /*13150*/  IMAD.MOV.U32 R12, RZ, RZ, 0x4 ;  /* 0x00000004ff0c7424 */ /* 0x000fe400078e00ff */
[----:B------:R-:W-:-:S07]  /*13160*/  IMAD.MOV.U32 R2, RZ, RZ, R14 ;  /* 0x000000ffff027224 */ /* 0x000fce00078e000e */
[----:B------:R-:W-:Y:S05]  /*13170*/  WARPSYNC.COLLECTIVE R15, `(.L_x_9924) ;  /* 0x000000000f087348 */ /* 0x000fea0003c00000 */
[----:B------:R0:W1:Y:S02]  /*13180*/  SHFL.IDX P6, R14, R13, R12, R11 ;  /* 0x0000000c0d0e7389 */ /* 0x00006400000c000b */
[----:B01----:R-:W-:Y:S01]  /*13190*/  ENDCOLLECTIVE ;  /* 0x000000000000791b */ /* 0x003fe20003800000 */
.L_x_9924:
        /* <DEDUP_REMOVED lines=12> */
.L_x_9925:
[----:B------:R-:W-:Y:S02]  /*13260*/  IMAD.MOV.U32 R13, RZ, RZ, R17 ;  /* 0x000000ffff0d7224 */ /* 0x000fe400078e0011 */
[----:B------:R-:W-:Y:S02]  /*13270*/  IMAD.MOV.U32 R12, RZ, RZ, 0x5 ;  /* 0x00000005ff0c7424 */ /* 0x000fe400078e00ff */
[----:B------:R-:W-:-:S07]  /*13280*/  IMAD.MOV.U32 R2, RZ, RZ, R14 ;  /* 0x000000ffff027224 */ /* 0x000fce00078e000e */
[----:B------:R-:W-:Y:S05]  /*13290*/  WARPSYNC.COLLECTIVE R15, `(.L_x_9926) ;  /* 0x000000000f087348 */ /* 0x000fea0003c00000 */
[----:B------:R0:W1:Y:S02]  /*132a0*/  SHFL.IDX P6, R14, R13, R12, R11 ;  /* 0x0000000c0d0e7389 */ /* 0x00006400000c000b */
[----:B01----:R-:W-:Y:S01]  /*132b0*/  ENDCOLLECTIVE ;  /* 0x000000000000791b */ /* 0x003fe20003800000 */
.L_x_9926:
        /* <DEDUP_REMOVED lines=12> */
.L_x_9927:
[----:B------:R-:W-:Y:S02]  /*13380*/  IMAD.MOV.U32 R13, RZ, RZ, R17 ;  /* 0x000000ffff0d7224 */ /* 0x000fe400078e0011 */
[----:B------:R-:W-:Y:S02]  /*13390*/  IMAD.MOV.U32 R12, RZ, RZ, 0x6 ;  /* 0x00000006ff0c7424 */ /* 0x000fe400078e00ff */
[----:B------:R-:W-:-:S07]  /*133a0*/  IMAD.MOV.U32 R2, RZ, RZ, R14 ;  /* 0x000000ffff027224 */ /* 0x000fce00078e000e */
[----:B------:R-:W-:Y:S05]  /*133b0*/  WARPSYNC.COLLECTIVE R15, `(.L_x_9928) ;  /* 0x000000000f087348 */ /* 0x000fea0003c00000 */
[----:B------:R0:W1:Y:S02]  /*133c0*/  SHFL.IDX P6, R14, R13, R12, R11 ;  /* 0x0000000c0d0e7389 */ /* 0x00006400000c000b */
[----:B01----:R-:W-:Y:S01]  /*133d0*/  ENDCOLLECTIVE ;  /* 0x000000000000791b */ /* 0x003fe20003800000 */
.L_x_9928:
        /* <DEDUP_REMOVED lines=12> */
.L_x_9929:
[----:B------:R-:W-:Y:S02]  /*134a0*/  IMAD.MOV.U32 R13, RZ, RZ, R17 ;  /* 0x000000ffff0d7224 */ /* 0x000fe400078e0011 */
[----:B------:R-:W-:Y:S02]  /*134b0*/  IMAD.MOV.U32 R12, RZ, RZ, 0x7 ;  /* 0x00000007ff0c7424 */ /* 0x000fe400078e00ff */
[----:B------:R-:W-:-:S07]  /*134c0*/  IMAD.MOV.U32 R2, RZ, RZ, R14 ;  /* 0x000000ffff027224 */ /* 0x000fce00078e000e */
[----:B------:R-:W-:Y:S05]  /*134d0*/  WARPSYNC.COLLECTIVE R15, `(.L_x_9930) ;  /* 0x000000000f087348 */ /* 0x000fea0003c00000 */
[----:B------:R0:W1:Y:S02]  /*134e0*/  SHFL.IDX P6, R14, R13, R12, R11 ;  /* 0x0000000c0d0e7389 */ /* 0x00006400000c000b */
[----:B01----:R-:W-:Y:S01]  /*134f0*/  ENDCOLLECTIVE ;  /* 0x000000000000791b */ /* 0x003fe20003800000 */
.L_x_9930:
        /* <DEDUP_REMOVED lines=12> */
.L_x_9931:
        /* <DEDUP_REMOVED lines=9> */
.L_x_9932:
        /* <DEDUP_REMOVED lines=10> */
.L_x_9933:
        /* <DEDUP_REMOVED lines=8> */
.L_x_9934:
        /* <DEDUP_REMOVED lines=14> */
.L_x_9935:
        /* <DEDUP_REMOVED lines=9> */
.L_x_9869:
[----:B0-----:R0:W1:Y:S02]  /*138e0*/  SYNCS.PHASECHK.TRANS64.TRYWAIT P2, [R25+URZ+0x22840], R31 ;  /* 0x0228401f190075a7 */ /* 0x001064000804017f */
[----:B-1----:R-:W-:Y:S05]  /*138f0*/  @!P2 NANOSLEEP.SYNCS 0x989680 ;  /* 0x009896800000a95d */ /* 0x002fea0003900000 */
[----:B------:R-:W1:Y:S02]  /*13900*/  @!P2 SYNCS.PHASECHK.TRANS64 P2, [R25+URZ+0x22840], R31 ;  /* 0x0228401f1900a5a7 */ /* 0x000e64000804007f */
[----:B-1----:R-:W-:Y:S05]  /*13910*/  @!P2 BRA `(.L_x_9869) ;  /* 0xfffffffc00f0a947 */ /* 0x002fea000383ffff */
[----:B------:R-:W-:Y:S05]  /*13920*/  BRA `(.L_x_9937) ;  /* 0xffffffb800a07947 */ /* 0x000fea000383ffff */
.L_x_9870:
        /* <DEDUP_REMOVED lines=8> */
.L_x_9939:
[----:B------:R-:W-:Y:S05]  /*139b0*/  BSYNC B0 ;  /* 0x0000000000007941 */ /* 0x000fea0003800000 */
.L_x_9938:
        /* <DEDUP_REMOVED lines=12> */
.L_x_9940:
        /* <DEDUP_REMOVED lines=14> */
.L_x_9941:
[----:B------:R-:W-:Y:S02]  /*13b60*/  IMAD.MOV.U32 R13, RZ, RZ, R7 ;  /* 0x000000ffff0d7224 */ /* 0x000fe400078e0007 */
[----:B------:R-:W-:-:S07]  /*13b70*/  IMAD.MOV.U32 R10, RZ, RZ, R14 ;  /* 0x000000ffff0a7224 */ /* 0x000fce00078e000e */
[----:B------:R-:W-:Y:S05]  /*13b80*/  WARPSYNC.COLLECTIVE R15, `(.L_x_9942) ;  /* 0x000000000f087348 */ /* 0x000fea0003c00000 */
[----:B------:R0:W1:Y:S02]  /*13b90*/  SHFL.IDX P6, R14, R13, R12, R11 ;  /* 0x0000000c0d0e7389 */ /* 0x00006400000c000b */
[----:B01----:R-:W-:Y:S01]  /*13ba0*/  ENDCOLLECTIVE ;  /* 0x000000000000791b */ /* 0x003fe20003800000 */
.L_x_9942:
        /* <DEDUP_REMOVED lines=13> */
.L_x_9943:
[----:B------:R-:W-:Y:S02]  /*13c80*/  IMAD.MOV.U32 R13, RZ, RZ, R7 ;  /* 0x000000ffff0d7224 */ /* 0x000fe400078e0007 */
[----:B------:R-:W-:-:S07]  /*13c90*/  IMAD.MOV.U32 R9, RZ, RZ, R14 ;  /* 0x000000ffff097224 */ /* 0x000fce00078e000e */
[----:B------:R-:W-:Y:S05]  /*13ca0*/  WARPSYNC.COLLECTIVE R15, `(.L_x_9944) ;  /* 0x000000000f087348 */ /* 0x000fea0003c00000 */
[----:B------:R0:W1:Y:S02]  /*13cb0*/  SHFL.IDX P6, R14, R13, R12, R11 ;  /* 0x0000000c0d0e7389 */ /* 0x00006400000c000b */
[----:B01----:R-:W-:Y:S01]  /*13cc0*/  ENDCOLLECTIVE ;  /* 0x000000000000791b */ /* 0x003fe20003800000 */
.L_x_9944:
        /* <DEDUP_REMOVED lines=15> */
.L_x_9945:
[----:B------:R-:W-:Y:S02]  /*13dc0*/  IMAD.MOV.U32 R13, RZ, RZ, R7 ;  /* 0x000000ffff0d7224 */ /* 0x000fe400078e0007 */
[----:B------:R-:W-:-:S07]  /*13dd0*/  IMAD.MOV.U32 R8, RZ, RZ, R14 ;  /* 0x000000ffff087224 */ /* 0x000fce00078e000e */
[----:B------:R-:W-:Y:S05]  /*13de0*/  WARPSYNC.COLLECTIVE R15, `(.L_x_9946) ;  /* 0x000000000f087348 */ /* 0x000fea0003c00000 */
[----:B------:R0:W1:Y:S02]  /*13df0*/  SHFL.IDX P6, R14, R13, R12, R11 ;  /* 0x0000000c0d0e7389 */ /* 0x00006400000c000b */
[----:B01----:R-:W-:Y:S01]  /*13e00*/  ENDCOLLECTIVE ;  /* 0x000000000000791b */ /* 0x003fe20003800000 */
.L_x_9946:
        /* <DEDUP_REMOVED lines=15> */
.L_x_9947:
[----:B------:R-:W-:Y:S02]  /*13f00*/  IMAD.MOV.U32 R13, RZ, RZ, R7 ;  /* 0x000000ffff0d7224 */ /* 0x000fe400078e0007 */
[----:B------:R-:W-:-:S07]  /*13f10*/  IMAD.MOV.U32 R8, RZ, RZ, R14 ;  /* 0x000000ffff087224 */ /* 0x000fce00078e000e */
[----:B------:R-:W-:Y:S05]  /*13f20*/  WARPSYNC.COLLECTIVE R15, `(.L_x_9948) ;  /* 0x000000000f087348 */ /* 0x000fea0003c00000 */
[----:B------:R0:W1:Y:S02]  /*13f30*/  SHFL.IDX P6, R14, R13, R12, R11 ;  /* 0x0000000c0d0e7389 */ /* 0x00006400000c000b */
[----:B01----:R-:W-:Y:S01]  /*13f40*/  ENDCOLLECTIVE ;  /* 0x000000000000791b */ /* 0x003fe20003800000 */
.L_x_9948:
[----:B------:R-:W-:Y:S02]  /*13f50*/  IMAD.MOV.U32 R13, RZ, RZ, R6 ;  /* 0x000000ffff0d7224 */ /* 0x000fe400078e0006 */
[----:B------:R-:W-:Y:S01]  /*13f60*/  IMAD.MOV.U32 R12, RZ, RZ, 0x5 ;  /* 0x00000005ff0c7424 */ /* 0x000fe200078e00ff */
[----:B------:R-:W-:-:S05]  /*13f70*/  @P4 IADD3 R14, P2, R30, R14, RZ ;  /* 0x0000000e1e0e4210 */ /* 0x000fca0007f5e0ff */
[----:B------:R-:W-:-:S08]  /*13f80*/  @P4 IMAD.MOV.U32 R2, RZ, RZ, R14 ;  /* 0x000000ffff024224 */ /* 0x000fd000078e000e */
[----:B------:R-:W-:Y:S05]  /*13f90*/  WARPSYNC.COLLECTIVE R15, `(.L_x_9949) ;  /* 0x000000000f087348 */ /* 0x000fea0003c00000 */
[----:B------:R0:W1:Y:S02]  /*13fa0*/  SHFL.IDX P6, R14, R13, R12, R11 ;  /* 0x0000000c0d0e7389 */ /* 0x00006400000c000b */
[----:B01----:R-:W-:Y:S01]  /*13fb0*/  ENDCOLLECTIVE ;  /* 0x000000000000791b */ /* 0x003fe20003800000 */
.L_x_9949:
        /* <DEDUP_REMOVED lines=12> */
.L_x_9950:
[----:B------:R-:W-:Y:S02]  /*14080*/  IMAD.MOV.U32 R13, RZ, RZ, R6 ;  /* 0x000000ffff0d7224 */ /* 0x000fe400078e0006 */
[----:B------:R-:W-:Y:S01]  /*14090*/  IMAD.MOV.U32 R12, RZ, RZ, 0x6 ;  /* 0x00000006ff0c7424 */ /* 0x000fe200078e00ff */
[----:B------:R-:W-:-:S05]  /*140a0*/  @P3 IADD3 R14, P2, R30, R14, RZ ;  /* 0x0000000e1e0e3210 */ /* 0x000fca0007f5e0ff */
[----:B------:R-:W-:-:S08]  /*140b0*/  @P3 IMAD.MOV.U32 R2, RZ, RZ, R14 ;  /* 0x000000ffff023224 */ /* 0x000fd000078e000e */
[----:B------:R-:W-:Y:S05]  /*140c0*/  WARPSYNC.COLLECTIVE R15, `(.L_x_9951) ;  /* 0x000000000f087348 */ /* 0x000fea0003c00000 */
[----:B------:R0:W1:Y:S02]  /*140d0*/  SHFL.IDX P6, R14, R13, R12, R11 ;  /* 0x0000000c0d0e7389 */ /* 0x00006400000c000b */
[----:B01----:R-:W-:Y:S01]  /*140e0*/  ENDCOLLECTIVE ;  /* 0x000000000000791b */ /* 0x003fe20003800000 */
.L_x_9951:
        /* <DEDUP_REMOVED lines=11> */
.L_x_9952:
[----:B------:R-:W-:Y:S02]  /*141a0*/  IMAD.MOV.U32 R13, RZ, RZ, R6 ;  /* 0x000000ffff0d7224 */ /* 0x000fe400078e0006 */
[----:B------:R-:W-:Y:S01]  /*141b0*/  IMAD.MOV.U32 R12, RZ, RZ, 0x7 ;  /* 0x00000007ff0c7424 */ /* 0x000fe200078e00ff */
[----:B------:R-:W-:-:S05]  /*141c0*/  @P4 IADD3 R14, P2, R30, R14, RZ ;  /* 0x0000000e1e0e4210 */ /* 0x000fca0007f5e0ff */
[----:B------:R-:W-:-:S08]  /*141d0*/  @P4 IMAD.MOV.U32 R2, RZ, RZ, R14 ;  /* 0x000000ffff024224 */ /* 0x000fd000078e000e */
[----:B------:R-:W-:Y:S05]  /*141e0*/  WARPSYNC.COLLECTIVE R15, `(.L_x_9953) ;  /* 0x000000000f087348 */ /* 0x000fea0003c00000 */
[----:B------:R0:W1:Y:S02]  /*141f0*/  SHFL.IDX P6, R14, R13, R12, R11 ;  /* 0x0000000c0d0e7389 */ /* 0x00006400000c000b */
[----:B01----:R-:W-:Y:S01]  /*14200*/  ENDCOLLECTIVE ;  /* 0x000000000000791b */ /* 0x003fe20003800000 */
.L_x_9953:
        /* <DEDUP_REMOVED lines=11> */
.L_x_9954:
[----:B------:R-:W-:Y:S02]  /*142c0*/  IMAD.MOV.U32 R13, RZ, RZ, R4 ;  /* 0x000000ffff0d7224 */ /* 0x000fe400078e0004 */
[----:B------:R-:W-:Y:S01]  /*142d0*/  IMAD.MOV.U32 R12, RZ, RZ, RZ ;  /* 0x000000ffff0c7224 */ /* 0x000fe200078e00ff */
[----:B------:R-:W-:-:S13]  /*142e0*/  @P0 IADD3 R9, P2, R30, R14, RZ ;  /* 0x0000000e1e090210 */ /* 0x000fda0007f5e0ff */
[----:B------:R-:W-:Y:S05]  /*142f0*/  WARPSYNC.COLLECTIVE R15, `(.L_x_9955) ;  /* 0x000000000f087348 */ /* 0x000fea0003c00000 */
[----:B------:R0:W1:Y:S02]  /*14300*/  SHFL.IDX P6, R14, R13, R12, R11 ;  /* 0x0000000c0d0e7389 */ /* 0x00006400000c000b */
[----:B01----:R-:W-:Y:S01]  /*14310*/  ENDCOLLECTIVE ;  /* 0x000000000000791b */ /* 0x003fe20003800000 */
.L_x_9955:
        /* <DEDUP_REMOVED lines=12> */
.L_x_9956:
[----:B------:R-:W-:Y:S02]  /*143e0*/  IMAD.MOV.U32 R13, RZ, RZ, R4 ;  /* 0x000000ffff0d7224 */ /* 0x000fe400078e0004 */
[----:B------:R-:W-:Y:S01]  /*143f0*/  IMAD.MOV.U32 R12, RZ, RZ, 0x1 ;  /* 0x00000001ff0c7424 */ /* 0x000fe200078e00ff */
[----:B------:R-:W-:-:S05]  /*14400*/  @P1 IADD3 R14, P0, R30, R14, RZ ;  /* 0x0000000e1e0e1210 */ /* 0x000fca0007f1e0ff */
[----:B------:R-:W-:-:S08]  /*14410*/  @P1 IMAD.MOV.U32 R2, RZ, RZ, R14 ;  /* 0x000000ffff021224 */ /* 0x000fd000078e000e */
[----:B------:R-:W-:Y:S05]  /*14420*/  WARPSYNC.COLLECTIVE R15, `(.L_x_9957) ;  /* 0x000000000f087348 */ /* 0x000fea0003c00000 */
[----:B------:R0:W1:Y:S02]  /*14430*/  SHFL.IDX P6, R14, R13, R12, R11 ;  /* 0x0000000c0d0e7389 */ /* 0x00006400000c000b */
[----:B01----:R-:W-:Y:S01]  /*14440*/  ENDCOLLECTIVE ;  /* 0x000000000000791b */ /* 0x003fe20003800000 */
.L_x_9957:
        /* <DEDUP_REMOVED lines=11> */
.L_x_9958:
[----:B------:R-:W-:Y:S05]  /*14500*/  BRA `(.L_x_9959) ;  /* 0xffffffb400607947 */ /* 0x000fea000383ffff */
.L_x_9873:
[----:B------:R-:W-:Y:S02]  /*14510*/  IMAD.MOV.U32 R13, RZ, RZ, R4 ;  /* 0x000000ffff0d7224 */ /* 0x000fe400078e0004 */
[----:B------:R-:W-:Y:S02]  /*14520*/  IMAD.MOV.U32 R12, RZ, RZ, RZ ;  /* 0x000000ffff0c7224 */ /* 0x000fe400078e00ff */
[----:B------:R-:W-:Y:S02]  /*14530*/  IMAD.MOV.U32 R11, RZ, RZ, 0x181f ;  /* 0x0000181fff0b7424 */ /* 0x000fe400078e00ff */
[----:B------:R-:W-:Y:S02]  /*14540*/  IMAD.MOV.U32 R15, RZ, RZ, -0x1 ;  /* 0xffffffffff0f7424 */ /* 0x000fe400078e00ff */
[----:B------:R-:W-:-:S07]  /*14550*/  IMAD.U32 R6, RZ, RZ, UR46 ;  /* 0x0000002eff067e24 */ /* 0x000fce000f8e00ff */
[----:B0-----:R-:W-:Y:S05]  /*14560*/  WARPSYNC.COLLECTIVE R15, `(.L_x_9960) ;  /* 0x000000000f087348 */ /* 0x001fea0003c00000 */
[----:B------:R1:W2:Y:S02]  /*14570*/  SHFL.IDX P6, R14, R13, R12, R11 ;  /* 0x0000000c0d0e7389 */ /* 0x0002a400000c000b */
[----:B012---:R-:W-:Y:S01]  /*14580*/  ENDCOLLECTIVE ;  /* 0x000000000000791b */ /* 0x007fe20003800000 */
.L_x_9960:
[----:B------:R-:W-:-:S04]  /*14590*/  IMAD R6, R6, 0x80, R23 ;  /* 0x0000008006067824 */ /* 0x000fc800078e0217 */
[----:B------:R-:W-:Y:S02]  /*145a0*/  VIADD R8, R6, 0x10 ;  /* 0x0000001006087836 */ /* 0x000fe40000000000 */
[----:B------:R-:W-:Y:S02]  /*145b0*/  IMAD.MOV.U32 R13, RZ, RZ, R0 ;  /* 0x000000ffff0d7224 */ /* 0x000fe400078e0000 */
[----:B------:R-:W-:-:S07]  /*145c0*/  IMAD.MOV.U32 R2, RZ, RZ, R14 ;  /* 0x000000ffff027224 */ /* 0x000fce00078e000e */
[----:B------:R-:W-:Y:S05]  /*145d0*/  WARPSYNC.COLLECTIVE R15, `(.L_x_9961) ;  /* 0x000000000f087348 */ /* 0x000fea0003c00000 */
[----:B------:R0:W1:Y:S02]  /*145e0*/  SHFL.IDX P6, R14, R13, R12, R11 ;  /* 0x0000000c0d0e7389 */ /* 0x00006400000c000b */
[----:B01----:R-:W-:Y:S01]  /*145f0*/  ENDCOLLECTIVE ;  /* 0x000000000000791b */ /* 0x003fe20003800000 */
.L_x_9961:
        /* <DEDUP_REMOVED lines=11> */
.L_x_9962:
        /* <DEDUP_REMOVED lines=12> */
.L_x_9963:
[----:B------:R-:W-:Y:S02]  /*14770*/  IMAD.MOV.U32 R13, RZ, RZ, R4 ;  /* 0x000000ffff0d7224 */ /* 0x000fe400078e0004 */
[----:B------:R-:W-:Y:S02]  /*14780*/  IMAD.MOV.U32 R12, RZ, RZ, 0x2 ;  /* 0x00000002ff0c7424 */ /* 0x000fe400078e00ff */
[----:B------:R-:W-:-:S07]  /*14790*/  IMAD.MOV.U32 R3, RZ, RZ, R14 ;  /* 0x000000ffff037224 */ /* 0x000fce00078e000e */
[----:B------:R-:W-:Y:S05]  /*147a0*/  WARPSYNC.COLLECTIVE R15, `(.L_x_9964) ;  /* 0x000000000f087348 */ /* 0x000fea0003c00000 */
[----:B------:R0:W1:Y:S02]  /*147b0*/  SHFL.IDX P6, R14, R13, R12, R11 ;  /* 0x0000000c0d0e7389 */ /* 0x00006400000c000b */
[----:B01----:R-:W-:Y:S01]  /*147c0*/  ENDCOLLECTIVE ;  /* 0x000000000000791b */ /* 0x003fe20003800000 */
.L_x_9964:
        /* <DEDUP_REMOVED lines=14> */
.L_x_9965:
[----:B------:R-:W-:Y:S02]  /*148b0*/  IMAD.MOV.U32 R13, RZ, RZ, R4 ;  /* 0x000000ffff0d7224 */ /* 0x000fe400078e0004 */
[----:B------:R-:W-:Y:S01]  /*148c0*/  IMAD.MOV.U32 R12, RZ, RZ, 0x3 ;  /* 0x00000003ff0c7424 */ /* 0x000fe200078e00ff */
[----:B------:R-:W-:-:S05]  /*148d0*/  @!P1 IADD3 R14, P2, R30, R14, RZ ;  /* 0x0000000e1e0e9210 */ /* 0x000fca0007f5e0ff */
[----:B------:R-:W-:-:S08]  /*148e0*/  @!P1 IMAD.MOV.U32 R2, RZ, RZ, R14 ;  /* 0x000000ffff029224 */ /* 0x000fd000078e000e */
[----:B------:R-:W-:Y:S05]  /*148f0*/  WARPSYNC.COLLECTIVE R15, `(.L_x_9966) ;  /* 0x000000000f087348 */ /* 0x000fea0003c00000 */
[----:B------:R0:W1:Y:S02]  /*14900*/  SHFL.IDX P6, R14, R13, R12, R11 ;  /* 0x0000000c0d0e7389 */ /* 0x00006400000c000b */
[----:B01----:R-:W-:Y:S01]  /*14910*/  ENDCOLLECTIVE ;  /* 0x000000000000791b */ /* 0x003fe20003800000 */
.L_x_9966:
        /* <DEDUP_REMOVED lines=13> */
.L_x_9967:
[----:B------:R-:W-:Y:S02]  /*149f0*/  IMAD.MOV.U32 R13, RZ, RZ, R4 ;  /* 0x000000ffff0d7224 */ /* 0x000fe400078e0004 */
[----:B------:R-:W-:Y:S02]  /*14a00*/  IMAD.MOV.U32 R12, RZ, RZ, 0x4 ;  /* 0x00000004ff0c7424 */ /* 0x000fe400078e00ff */
[----:B------:R-:W-:-:S07]  /*14a10*/  IMAD.MOV.U32 R9, RZ, RZ, R14 ;  /* 0x000000ffff097224 */ /* 0x000fce00078e000e */
[----:B------:R-:W-:Y:S05]  /*14a20*/  WARPSYNC.COLLECTIVE R15, `(.L_x_9968) ;  /* 0x000000000f087348 */ /* 0x000fea0003c00000 */
[----:B------:R0:W1:Y:S02]  /*14a30*/  SHFL.IDX P6, R14, R13, R12, R11 ;  /* 0x0000000c0d0e7389 */ /* 0x00006400000c000b */
[----:B01----:R-:W-:Y:S01]  /*14a40*/  ENDCOLLECTIVE ;  /* 0x000000000000791b */ /* 0x003fe20003800000 */
.L_x_9968:
        /* <DEDUP_REMOVED lines=12> */
.L_x_9969:
[----:B------:R-:W-:Y:S02]  /*14b10*/  IMAD.MOV.U32 R13, RZ, RZ, R4 ;  /* 0x000000ffff0d7224 */ /* 0x000fe400078e0004 */
[----:B------:R-:W-:Y:S01]  /*14b20*/  IMAD.MOV.U32 R12, RZ, RZ, 0x5 ;  /* 0x00000005ff0c7424 */ /* 0x000fe200078e00ff */
[----:B------:R-:W-:-:S13]  /*14b30*/  @!P1 IADD3 R2, P2, R30, R14, RZ ;  /* 0x0000000e1e029210 */ /* 0x000fda0007f5e0ff */
[----:B------:R-:W-:Y:S05]  /*14b40*/  WARPSYNC.COLLECTIVE R15, `(.L_x_9970) ;  /* 0x000000000f087348 */ /* 0x000fea0003c00000 */
[----:B------:R0:W1:Y:S02]  /*14b50*/  SHFL.IDX P6, R14, R13, R12, R11 ;  /* 0x0000000c0d0e7389 */ /* 0x00006400000c000b */
[----:B01----:R-:W-:Y:S01]  /*14b60*/  ENDCOLLECTIVE ;  /* 0x000000000000791b */ /* 0x003fe20003800000 */
.L_x_9970:
        /* <DEDUP_REMOVED lines=12> */
.L_x_9971:
[----:B------:R-:W-:Y:S02]  /*14c30*/  IMAD.MOV.U32 R13, RZ, RZ, R4 ;  /* 0x000000ffff0d7224 */ /* 0x000fe400078e0004 */
[----:B------:R-:W-:Y:S02]  /*14c40*/  IMAD.MOV.U32 R12, RZ, RZ, 0x6 ;  /* 0x00000006ff0c7424 */ /* 0x000fe400078e00ff */
[----:B------:R-:W-:-:S07]  /*14c50*/  IMAD.MOV.U32 R9, RZ, RZ, R14 ;  /* 0x000000ffff097224 */ /* 0x000fce00078e000e */
[----:B------:R-:W-:Y:S05]  /*14c60*/  WARPSYNC.COLLECTIVE R15, `(.L_x_9972) ;  /* 0x000000000f087348 */ /* 0x000fea0003c00000 */
[----:B------:R0:W1:Y:S02]  /*14c70*/  SHFL.IDX P6, R14, R13, R12, R11 ;  /* 0x0000000c0d0e7389 */ /* 0x00006400000c000b */
[----:B01----:R-:W-:Y:S01]  /*14c80*/  ENDCOLLECTIVE ;  /* 0x000000000000791b */ /* 0x003fe20003800000 */
.L_x_9972:
        /* <DEDUP_REMOVED lines=11> */
.L_x_9973:
        /* <DEDUP_REMOVED lines=9> */
.L_x_9974:
        /* <DEDUP_REMOVED lines=11> */
.L_x_9975:
[----:B------:R-:W-:Y:S05]  /*14e80*/  BRA `(.L_x_9976) ;  /* 0xffffffb400507947 */ /* 0x000fea000383ffff */
.L_x_9874:
[----:B0-----:R0:W1:Y:S02]  /*14e90*/  SYNCS.PHASECHK.TRANS64.TRYWAIT P0, [R25+URZ+0x22820], R0 ;  /* 0x02282000190075a7 */ /* 0x001064000800017f */
[----:B-1----:R-:W-:Y:S05]  /*14ea0*/  @!P0 NANOSLEEP.SYNCS 0x989680 ;  /* 0x009896800000895d */ /* 0x002fea0003900000 */
[----:B------:R-:W1:Y:S02]  /*14eb0*/  @!P0 SYNCS.PHASECHK.TRANS64 P0, [R25+URZ+0x22820], R0 ;  /* 0x02282000190085a7 */ /* 0x000e64000800007f */
[----:B-1----:R-:W-:Y:S05]  /*14ec0*/  @!P0 BRA `(.L_x_9874) ;  /* 0xfffffffc00f08947 */ /* 0x002fea000383ffff */
[----:B------:R-:W-:Y:S05]  /*14ed0*/  BRA `(.L_x_9977) ;  /* 0xffffffb400807947 */ /* 0x000fea000383ffff */
.L_x_9877:
[----:B0-----:R0:W1:Y:S02]  /*14ee0*/  SYNCS.PHASECHK.TRANS64.TRYWAIT P1, [R3+URZ+0x22880], R26 ;  /* 0x0228801a030075a7 */ /* 0x001064000802017f */
[----:B-1----:R-:W-:Y:S05]  /*14ef0*/  @!P1 NANOSLEEP.SYNCS 0x989680 ;  /* 0x009896800000995d */ /* 0x002fea0003900000 */
[----:B------:R-:W1:Y:S02]  /*14f00*/  @!P1 SYNCS.PHASECHK.TRANS64 P1, [R3+URZ+0x22880], R26 ;  /* 0x0228801a030095a7 */ /* 0x000e64000802007f */
[----:B-1----:R-:W-:Y:S05]  /*14f10*/  @!P1 BRA `(.L_x_9877) ;  /* 0xfffffffc00f09947 */ /* 0x002fea000383ffff */
[----:B------:R-:W-:Y:S05]  /*14f20*/  BRA `(.L_x_9978) ;  /* 0xffffffb800907947 */ /* 0x000fea000383ffff */
.L_x_9878:
        /* <DEDUP_REMOVED lines=8> */
.L_x_9980:
[----:B------:R-:W-:Y:S05]  /*14fb0*/  BSYNC B0 ;  /* 0x0000000000007941 */ /* 0x000fea0003800000 */
.L_x_9979:
        /* <DEDUP_REMOVED lines=9> */
.L_x_9981:
[----:B------:R-:W-:Y:S02]  /*15050*/  IMAD.MOV.U32 R13, RZ, RZ, R7 ;  /* 0x000000ffff0d7224 */ /* 0x000fe400078e0007 */
[----:B------:R-:W-:Y:S02]  /*15060*/  IMAD.MOV.U32 R12, RZ, RZ, 0x1 ;  /* 0x00000001ff0c7424 */ /* 0x000fe400078e00ff */
[----:B------:R-:W-:-:S07]  /*15070*/  IMAD.MOV.U32 R4, RZ, RZ, R14 ;  /* 0x000000ffff047224 */ /* 0x000fce00078e000e */
[----:B------:R-:W-:Y:S05]  /*15080*/  WARPSYNC.COLLECTIVE R15, `(.L_x_9982) ;  /* 0x000000000f087348 */ /* 0x000fea0003c00000 */
[----:B------:R0:W1:Y:S02]  /*15090*/  SHFL.IDX P6, R14, R13, R12, R11 ;  /* 0x0000000c0d0e7389 */ /* 0x00006400000c000b */
[----:B01----:R-:W-:Y:S01]  /*150a0*/  ENDCOLLECTIVE ;  /* 0x000000000000791b */ /* 0x003fe20003800000 */
.L_x_9982:
        /* <DEDUP_REMOVED lines=11> */
.L_x_9983:
        /* <DEDUP_REMOVED lines=9> */
.L_x_9984:
        /* <DEDUP_REMOVED lines=9> */
.L_x_9985:
[----:B------:R-:W-:Y:S02]  /*15280*/  IMAD.MOV.U32 R13, RZ, RZ, R7 ;  /* 0x000000ffff0d7224 */ /* 0x000fe400078e0007 */
[----:B------:R-:W-:Y:S02]  /*15290*/  IMAD.MOV.U32 R12, RZ, RZ, 0x3 ;  /* 0x00000003ff0c7424 */ /* 0x000fe400078e00ff */
[----:B------:R-:W-:-:S07]  /*152a0*/  IMAD.MOV.U32 R4, RZ, RZ, R14 ;  /* 0x000000ffff047224 */ /* 0x000fce00078e000e */
[----:B------:R-:W-:Y:S05]  /*152b0*/  WARPSYNC.COLLECTIVE R15, `(.L_x_9986) ;  /* 0x000000000f087348 */ /* 0x000fea0003c00000 */
[----:B------:R0:W1:Y:S02]  /*152c0*/  SHFL.IDX P6, R14, R13, R12, R11 ;  /* 0x0000000c0d0e7389 */ /* 0x00006400000c000b */
[----:B01----:R-:W-:Y:S01]  /*152d0*/  ENDCOLLECTIVE ;  /* 0x000000000000791b */ /* 0x003fe20003800000 */
.L_x_9986:
        /* <DEDUP_REMOVED lines=11> */
.L_x_9987:
[----:B------:R-:W-:Y:S02]  /*15390*/  IMAD.MOV.U32 R13, RZ, RZ, R7 ;  /* 0x000000ffff0d7224 */ /* 0x000fe400078e0007 */
[----:B------:R-:W-:Y:S02]  /*153a0*/  IMAD.MOV.U32 R12, RZ, RZ, 0x4 ;  /* 0x00000004ff0c7424 */ /* 0x000fe400078e00ff */
[----:B------:R-:W-:-:S07]  /*153b0*/  IMAD.MOV.U32 R4, RZ, RZ, R14 ;  /* 0x000000ffff047224 */ /* 0x000fce00078e000e */
[----:B------:R-:W-:Y:S05]  /*153c0*/  WARPSYNC.COLLECTIVE R15, `(.L_x_9988) ;  /* 0x000000000f087348 */ /* 0x000fea0003c00000 */
[----:B------:R0:W1:Y:S02]  /*153d0*/  SHFL.IDX P6, R14, R13, R12, R11 ;  /* 0x0000000c0d0e7389 */ /* 0x00006400000c000b */
[----:B01----:R-:W-:Y:S01]  /*153e0*/  ENDCOLLECTIVE ;  /* 0x000000000000791b */ /* 0x003fe20003800000 */
.L_x_9988:
        /* <DEDUP_REMOVED lines=11> */
.L_x_9989:
[----:B------:R-:W-:Y:S02]  /*154a0*/  IMAD.MOV.U32 R13, RZ, RZ, R7 ;  /* 0x000000ffff0d7224 */ /* 0x000fe400078e0007 */
[----:B------:R-:W-:Y:S02]  /*154b0*/  IMAD.MOV.U32 R12, RZ, RZ, 0x5 ;  /* 0x00000005ff0c7424 */ /* 0x000fe400078e00ff */
[----:B------:R-:W-:-:S07]  /*154c0*/  IMAD.MOV.U32 R4, RZ, RZ, R14 ;  /* 0x000000ffff047224 */ /* 0x000fce00078e000e */
[----:B------:R-:W-:Y:S05]  /*154d0*/  WARPSYNC.COLLECTIVE R15, `(.L_x_9990) ;  /* 0x000000000f087348 */ /* 0x000fea0003c00000 */
[----:B------:R0:W1:Y:S02]  /*154e0*/  SHFL.IDX P6, R14, R13, R12, R11 ;  /* 0x0000000c0d0e7389 */ /* 0x00006400000c000b */
[----:B01----:R-:W-:Y:S01]  /*154f0*/  ENDCOLLECTIVE ;  /* 0x000000000000791b */ /* 0x003fe20003800000 */
.L_x_9990:
        /* <DEDUP_REMOVED lines=11> */
.L_x_9991:
[----:B------:R-:W-:Y:S02]  /*155b0*/  IMAD.MOV.U32 R13, RZ, RZ, R7 ;  /* 0x000000ffff0d7224 */ /* 0x000fe400078e0007 */
[----:B------:R-:W-:Y:S02]  /*155c0*/  IMAD.MOV.U32 R12, RZ, RZ, 0x6 ;  /* 0x00000006ff0c7424 */ /* 0x000fe400078e00ff */
[----:B------:R-:W-:-:S07]  /*155d0*/  IMAD.MOV.U32 R4, RZ, RZ, R14 ;  /* 0x000000ffff047224 */ /* 0x000fce00078e000e */
[----:B------:R-:W-:Y:S05]  /*155e0*/  WARPSYNC.COLLECTIVE R15, `(.L_x_9992) ;  /* 0x000000000f087348 */ /* 0x000fea0003c00000 */
[----:B------:R0:W1:Y:S02]  /*155f0*/  SHFL.IDX P6, R14, R13, R12, R11 ;  /* 0x0000000c0d0e7389 */ /* 0x00006400000c000b */
[----:B01----:R-:W-:Y:S01]  /*15600*/  ENDCOLLECTIVE ;  /* 0x000000000000791b */ /* 0x003fe20003800000 */
.L_x_9992:
        /* <DEDUP_REMOVED lines=11> */
.L_x_9993:
[----:B------:R-:W-:Y:S02]  /*156c0*/  IMAD.MOV.U32 R13, RZ, RZ, R7 ;  /* 0x000000ffff0d7224 */ /* 0x000fe400078e0007 */
[----:B------:R-:W-:Y:S02]  /*156d0*/  IMAD.MOV.U32 R12, RZ, RZ, 0x7 ;  /* 0x00000007ff0c7424 */ /* 0x000fe400078e00ff */
[----:B------:R-:W-:-:S07]  /*156e0*/  IMAD.MOV.U32 R4, RZ, RZ, R14 ;  /* 0x000000ffff047224 */ /* 0x000fce00078e000e */
[----:B------:R-:W-:Y:S05]  /*156f0*/  WARPSYNC.COLLECTIVE R15, `(.L_x_9994) ;  /* 0x000000000f087348 */ /* 0x000fea0003c00000 */
[----:B------:R0:W1:Y:S02]  /*15700*/  SHFL.IDX P6, R14, R13, R12, R11 ;  /* 0x0000000c0d0e7389 */ /* 0x00006400000c000b */
[----:B01----:R-:W-:Y:S01]  /*15710*/  ENDCOLLECTIVE ;  /* 0x000000000000791b */ /* 0x003fe20003800000 */
.L_x_9994:
        /* <DEDUP_REMOVED lines=11> */
.L_x_9995:
        /* <DEDUP_REMOVED lines=9> */
.L_x_9996:
        /* <DEDUP_REMOVED lines=9> */
.L_x_9997:
[----:B------:R-:W-:Y:S02]  /*158f0*/  IMAD.MOV.U32 R13, RZ, RZ, R19 ;  /* 0x000000ffff0d7224 */ /* 0x000fe400078e0013 */
[----:B------:R-:W-:Y:S02]  /*15900*/  IMAD.MOV.U32 R12, RZ, RZ, 0x1 ;  /* 0x00000001ff0c7424 */ /* 0x000fe400078e00ff */
[----:B------:R-:W-:-:S07]  /*15910*/  IMAD.MOV.U32 R7, RZ, RZ, R14 ;  /* 0x000000ffff077224 */ /* 0x000fce00078e000e */
[----:B------:R-:W-:Y:S05]  /*15920*/  WARPSYNC.COLLECTIVE R15, `(.L_x_9998) ;  /* 0x000000000f087348 */ /* 0x000fea0003c00000 */
[----:B------:R0:W1:Y:S02]  /*15930*/  SHFL.IDX P6, R14, R13, R12, R11 ;  /* 0x0000000c0d0e7389 */ /* 0x00006400000c000b */
[----:B01----:R-:W-:Y:S01]  /*15940*/  ENDCOLLECTIVE ;  /* 0x000000000000791b */ /* 0x003fe20003800000 */
.L_x_9998:
        /* <DEDUP_REMOVED lines=11> */
.L_x_9999:
[----:B------:R-:W-:Y:S05]  /*15a00*/  BRA `(.L_x_10000) ;  /* 0xffffffb400487947 */ /* 0x000fea000383ffff */
.L_x_9881:
[----:B--2---:R2:W3:Y:S02]  /*15a10*/  SYNCS.PHASECHK.TRANS64.TRYWAIT P1, [R3+URZ+0x22840], R26 ;  /* 0x0228401a030075a7 */ /* 0x0044e4000802017f */
[----:B---3--:R-:W-:Y:S05]  /*15a20*/  @!P1 NANOSLEEP.SYNCS 0x989680 ;  /* 0x009896800000995d */ /* 0x008fea0003900000 */
[----:B------:R-:W3:Y:S02]  /*15a30*/  @!P1 SYNCS.PHASECHK.TRANS64 P1, [R3+URZ+0x22840], R26 ;  /* 0x0228401a030095a7 */ /* 0x000ee4000802007f */
[----:B---3--:R-:W-:Y:S05]  /*15a40*/  @!P1 BRA `(.L_x_9881) ;  /* 0xfffffffc00f09947 */ /* 0x008fea000383ffff */
[----:B------:R-:W-:Y:S05]  /*15a50*/  BRA `(.L_x_10001) ;  /* 0xffffffb400887947 */ /* 0x000fea000383ffff */
.L_x_9882:
        /* <DEDUP_REMOVED lines=8> */
.L_x_10003:
[----:B------:R-:W-:Y:S05]  /*15ae0*/  BSYNC B0 ;  /* 0x0000000000007941 */ /* 0x000fea0003800000 */
.L_x_10002:
        /* <DEDUP_REMOVED lines=9> */
.L_x_10004:
[----:B------:R-:W-:Y:S02]  /*15b80*/  VIADD R8, R8, UR44 ;  /* 0x0000002c08087c36 */ /* 0x000fe40008000000 */
[----:B------:R-:W-:Y:S02]  /*15b90*/  IMAD.MOV.U32 R13, RZ, RZ, R7 ;  /* 0x000000ffff0d7224 */ /* 0x000fe400078e0007 */
[----:B------:R-:W-:Y:S01]  /*15ba0*/  IMAD.MOV.U32 R12, RZ, RZ, 0x1 ;  /* 0x00000001ff0c7424 */ /* 0x000fe200078e00ff */
[----:B------:R-:W-:-:S13]  /*15bb0*/  IADD3 R4, P1, R30, R14, RZ ;  /* 0x0000000e1e047210 */ /* 0x000fda0007f3e0ff */
[----:B------:R-:W-:Y:S05]  /*15bc0*/  WARPSYNC.COLLECTIVE R15, `(.L_x_10005) ;  /* 0x000000000f087348 */ /* 0x000fea0003c00000 */
[----:B------:R0:W1:Y:S02]  /*15bd0*/  SHFL.IDX P6, R14, R13, R12, R11 ;  /* 0x0000000c0d0e7389 */ /* 0x00006400000c000b */
[----:B01----:R-:W-:Y:S01]  /*15be0*/  ENDCOLLECTIVE ;  /* 0x000000000000791b */ /* 0x003fe20003800000 */
.L_x_10005:
        /* <DEDUP_REMOVED lines=10> */
.L_x_10006:
[----:B------:R-:W-:Y:S02]  /*15c90*/  IMAD.MOV.U32 R13, RZ, RZ, R7 ;  /* 0x000000ffff0d7224 */ /* 0x000fe400078e0007 */
[----:B------:R-:W-:Y:S01]  /*15ca0*/  IMAD.MOV.U32 R12, RZ, RZ, 0x2 ;  /* 0x00000002ff0c7424 */ /* 0x000fe200078e00ff */
[----:B------:R-:W-:-:S13]  /*15cb0*/  IADD3 R4, P1, R30, R14, RZ ;  /* 0x0000000e1e047210 */ /* 0x000fda0007f3e0ff */
[----:B------:R-:W-:Y:S05]  /*15cc0*/  WARPSYNC.COLLECTIVE R15, `(.L_x_10007) ;  /* 0x000000000f087348 */ /* 0x000fea0003c00000 */
[----:B------:R0:W1:Y:S02]  /*15cd0*/  SHFL.IDX P6, R14, R13, R12, R11 ;  /* 0x0000000c0d0e7389 */ /* 0x00006400000c000b */
[----:B01----:R-:W-:Y:S01]  /*15ce0*/  ENDCOLLECTIVE ;  /* 0x000000000000791b */ /* 0x003fe20003800000 */
.L_x_10007:
        /* <DEDUP_REMOVED lines=10> */
.L_x_10008:
[----:B------:R-:W-:Y:S02]  /*15d90*/  IMAD.MOV.U32 R13, RZ, RZ, R7 ;  /* 0x000000ffff0d7224 */ /* 0x000fe400078e0007 */
[----:B------:R-:W-:Y:S02]  /*15da0*/  IMAD.MOV.U32 R12, RZ, RZ, 0x3 ;  /* 0x00000003ff0c7424 */ /* 0x000fe400078e00ff */
[----:B------:R-:W-:-:S07]  /*15db0*/  IMAD.MOV.U32 R19, RZ, RZ, R14 ;  /* 0x000000ffff137224 */ /* 0x000fce00078e000e */
[----:B------:R-:W-:Y:S05]  /*15dc0*/  WARPSYNC.COLLECTIVE R15, `(.L_x_10009) ;  /* 0x000000000f087348 */ /* 0x000fea0003c00000 */
[----:B------:R0:W1:Y:S02]  /*15dd0*/  SHFL.IDX P6, R14, R13, R12, R11 ;  /* 0x0000000c0d0e7389 */ /* 0x00006400000c000b */
[----:B01----:R-:W-:Y:S01]  /*15de0*/  ENDCOLLECTIVE ;  /* 0x000000000000791b */ /* 0x003fe20003800000 */
.L_x_10009:
        /* <DEDUP_REMOVED lines=11> */
.L_x_10010:
[----:B------:R-:W-:Y:S02]  /*15ea0*/  IMAD.MOV.U32 R13, RZ, RZ, R7 ;  /* 0x000000ffff0d7224 */ /* 0x000fe400078e0007 */
[----:B------:R-:W-:Y:S01]  /*15eb0*/  IMAD.MOV.U32 R12, RZ, RZ, 0x4 ;  /* 0x00000004ff0c7424 */ /* 0x000fe200078e00ff */
[----:B------:R-:W-:-:S13]  /*15ec0*/  IADD3 R4, P1, R30, R14, RZ ;  /* 0x0000000e1e047210 */ /* 0x000fda0007f3e0ff */
[----:B------:R-:W-:Y:S05]  /*15ed0*/  WARPSYNC.COLLECTIVE R15, `(.L_x_10011) ;  /* 0x000000000f087348 */ /* 0x000fea0003c00000 */
[----:B------:R0:W1:Y:S02]  /*15ee0*/  SHFL.IDX P6, R14, R13, R12, R11 ;  /* 0x0000000c0d0e7389 */ /* 0x00006400000c000b */
[----:B01----:R-:W-:Y:S01]  /*15ef0*/  ENDCOLLECTIVE ;  /* 0x000000000000791b */ /* 0x003fe20003800000 */
.L_x_10011:
        /* <DEDUP_REMOVED lines=10> */
.L_x_10012:
[----:B------:R-:W-:Y:S02]  /*15fa0*/  IMAD.MOV.U32 R13, RZ, RZ, R7 ;  /* 0x000000ffff0d7224 */ /* 0x000fe400078e0007 */
[----:B------:R-:W-:Y:S02]  /*15fb0*/  IMAD.MOV.U32 R12, RZ, RZ, 0x5 ;  /* 0x00000005ff0c7424 */ /* 0x000fe400078e00ff */
[----:B------:R-:W-:-:S07]  /*15fc0*/  IMAD.MOV.U32 R19, RZ, RZ, R14 ;  /* 0x000000ffff137224 */ /* 0x000fce00078e000e */
[----:B------:R-:W-:Y:S05]  /*15fd0*/  WARPSYNC.COLLECTIVE R15, `(.L_x_10013) ;  /* 0x000000000f087348 */ /* 0x000fea0003c00000 */
[----:B------:R0:W1:Y:S02]  /*15fe0*/  SHFL.IDX P6, R14, R13, R12, R11 ;  /* 0x0000000c0d0e7389 */ /* 0x00006400000c000b */
[----:B01----:R-:W-:Y:S01]  /*15ff0*/  ENDCOLLECTIVE ;  /* 0x000000000000791b */ /* 0x003fe20003800000 */
.L_x_10013:
        /* <DEDUP_REMOVED lines=11> */
.L_x_10014:
        /* <DEDUP_REMOVED lines=8> */
.L_x_10015:
        /* <DEDUP_REMOVED lines=9> */
.L_x_10016:
[----:B------:R-:W-:Y:S02]  /*161c0*/  IMAD.MOV.U32 R13, RZ, RZ, R7 ;  /* 0x000000ffff0d7224 */ /* 0x000fe400078e0007 */
[----:B------:R-:W-:Y:S02]  /*161d0*/  IMAD.MOV.U32 R12, RZ, RZ, 0x7 ;  /* 0x00000007ff0c7424 */ /* 0x000fe400078e00ff */
[----:B------:R-:W-:-:S07]  /*161e0*/  IMAD.MOV.U32 R19, RZ, RZ, R14 ;  /* 0x000000ffff137224 */ /* 0x000fce00078e000e */
[----:B------:R-:W-:Y:S05]  /*161f0*/  WARPSYNC.COLLECTIVE R15, `(.L_x_10017) ;  /* 0x000000000f087348 */ /* 0x000fea0003c00000 */
[----:B------:R0:W1:Y:S02]  /*16200*/  SHFL.IDX P6, R14, R13, R12, R11 ;  /* 0x0000000c0d0e7389 */ /* 0x00006400000c000b */
[----:B01----:R-:W-:Y:S01]  /*16210*/  ENDCOLLECTIVE ;  /* 0x000000000000791b */ /* 0x003fe20003800000 */
.L_x_10017:
        /* <DEDUP_REMOVED lines=11> */
.L_x_10018:
        /* <DEDUP_REMOVED lines=9> */
.L_x_10019:
        /* <DEDUP_REMOVED lines=9> */
.L_x_10020:
[----:B------:R-:W-:Y:S02]  /*163f0*/  IMAD.MOV.U32 R13, RZ, RZ, R10 ;  /* 0x000000ffff0d7224 */ /* 0x000fe400078e000a */
[----:B------:R-:W-:Y:S02]  /*16400*/  IMAD.MOV.U32 R12, RZ, RZ, 0x1 ;  /* 0x00000001ff0c7424 */ /* 0x000fe400078e00ff */
[----:B------:R-:W-:-:S07]  /*16410*/  IMAD.MOV.U32 R7, RZ, RZ, R14 ;  /* 0x000000ffff077224 */ /* 0x000fce00078e000e */
[----:B------:R-:W-:Y:S05]  /*16420*/  WARPSYNC.COLLECTIVE R15, `(.L_x_10021) ;  /* 0x000000000f087348 */ /* 0x000fea0003c00000 */
[----:B------:R0:W1:Y:S02]  /*16430*/  SHFL.IDX P6, R14, R13, R12, R11 ;  /* 0x0000000c0d0e7389 */ /* 0x00006400000c000b */
[----:B01----:R-:W-:Y:S01]  /*16440*/  ENDCOLLECTIVE ;  /* 0x000000000000791b */ /* 0x003fe20003800000 */
.L_x_10021:
        /* <DEDUP_REMOVED lines=11> */
.L_x_10022:
[----:B------:R-:W-:Y:S05]  /*16500*/  BRA `(.L_x_10023) ;  /* 0xffffffb0002c7947 */ /* 0x000fea000383ffff */
.L_x_9885:
[----:B0-----:R0:W1:Y:S02]  /*16510*/  SYNCS.PHASECHK.TRANS64.TRYWAIT P2, [R6+URZ+0x22870], R3 ;  /* 0x02287003060075a7 */ /* 0x001064000804017f */
[----:B-1----:R-:W-:Y:S05]  /*16520*/  @!P2 NANOSLEEP.SYNCS 0x989680 ;  /* 0x009896800000a95d */ /* 0x002fea0003900000 */
[----:B------:R-:W1:Y:S02]  /*16530*/  @!P2 SYNCS.PHASECHK.TRANS64 P2, [R6+URZ+0x22870], R3 ;  /* 0x022870030600a5a7 */ /* 0x000e64000804007f */
[----:B-1----:R-:W-:Y:S05]  /*16540*/  @!P2 BRA `(.L_x_9885) ;  /* 0xfffffffc00f0a947 */ /* 0x002fea000383ffff */
[----:B------:R-:W-:Y:S05]  /*16550*/  BRA `(.L_x_10024) ;  /* 0xffffffb000847947 */ /* 0x000fea000383ffff */
.L_x_9887:
[----:B0-----:R0:W1:Y:S02]  /*16560*/  SYNCS.PHASECHK.TRANS64.TRYWAIT P2, [R6+URZ+0x22860], R3 ;  /* 0x02286003060075a7 */ /* 0x001064000804017f */
[----:B-1----:R-:W-:Y:S05]  /*16570*/  @!P2 NANOSLEEP.SYNCS 0x989680 ;  /* 0x009896800000a95d */ /* 0x002fea0003900000 */
[----:B------:R-:W1:Y:S02]  /*16580*/  @!P2 SYNCS.PHASECHK.TRANS64 P2, [R6+URZ+0x22860], R3 ;  /* 0x022860030600a5a7 */ /* 0x000e64000804007f */
[----:B-1----:R-:W-:Y:S05]  /*16590*/  @!P2 BRA `(.L_x_9887) ;  /* 0xfffffffc00f0a947 */ /* 0x002fea000383ffff */
[----:B------:R-:W-:Y:S05]  /*165a0*/  BRA `(.L_x_10025) ;  /* 0xffffffb000947947 */ /* 0x000fea000383ffff */
.L_x_9894:
[----:B0-----:R0:W1:Y:S02]  /*165b0*/  SYNCS.PHASECHK.TRANS64.TRYWAIT P0, [R16+URZ+0x22870], R3 ;  /* 0x02287003100075a7 */ /* 0x001064000800017f */
[----:B-1----:R-:W-:Y:S05]  /*165c0*/  @!P0 NANOSLEEP.SYNCS 0x989680 ;  /* 0x009896800000895d */ /* 0x002fea0003900000 */
[----:B------:R-:W1:Y:S02]  /*165d0*/  @!P0 SYNCS.PHASECHK.TRANS64 P0, [R16+URZ+0x22870], R3 ;  /* 0x02287003100085a7 */ /* 0x000e64000800007f */
[----:B-1----:R-:W-:Y:S05]  /*165e0*/  @!P0 BRA `(.L_x_9894) ;  /* 0xfffffffc00f08947 */ /* 0x002fea000383ffff */
[----:B------:R-:W-:Y:S05]  /*165f0*/  BRA `(.L_x_10026) ;  /* 0xffffffb800387947 */ /* 0x000fea000383ffff */
.L_x_9896:
[----:B0-----:R0:W1:Y:S02]  /*16600*/  SYNCS.PHASECHK.TRANS64.TRYWAIT P0, [R16+URZ+0x22860], R5 ;  /* 0x02286005100075a7 */ /* 0x001064000800017f */
[----:B-1----:R-:W-:Y:S05]  /*16610*/  @!P0 NANOSLEEP.SYNCS 0x989680 ;  /* 0x009896800000895d */ /* 0x002fea0003900000 */
[----:B------:R-:W1:Y:S02]  /*16620*/  @!P0 SYNCS.PHASECHK.TRANS64 P0, [R16+URZ+0x22860], R5 ;  /* 0x02286005100085a7 */ /* 0x000e64000800007f */
[----:B-1----:R-:W-:Y:S05]  /*16630*/  @!P0 BRA `(.L_x_9896) ;  /* 0xfffffffc00f08947 */ /* 0x002fea000383ffff */
[----:B------:R-:W-:Y:S05]  /*16640*/  BRA `(.L_x_10027) ;  /* 0xffffffb800587947 */ /* 0x000fea000383ffff */
.L_x_9899:
[----:B0-----:R0:W1:Y:S02]  /*16650*/  SYNCS.PHASECHK.TRANS64.TRYWAIT P0, [R5+URZ+0x22820], R2 ;  /* 0x02282002050075a7 */ /* 0x001064000800017f */
[----:B-1----:R-:W-:Y:S05]  /*16660*/  @!P0 NANOSLEEP.SYNCS 0x989680 ;  /* 0x009896800000895d */ /* 0x002fea0003900000 */
[----:B------:R-:W1:Y:S02]  /*16670*/  @!P0 SYNCS.PHASECHK.TRANS64 P0, [R5+URZ+0x22820], R2 ;  /* 0x02282002050085a7 */ /* 0x000e64000800007f */
[----:B-1----:R-:W-:Y:S05]  /*16680*/  @!P0 BRA `(.L_x_9899) ;  /* 0xfffffffc00f08947 */ /* 0x002fea000383ffff */
[----:B------:R-:W-:Y:S05]  /*16690*/  BRA `(.L_x_10028) ;  /* 0xffffffbc00dc7947 */ /* 0x000fea000383ffff */
.L_x_9901:
[----:B0-----:R0:W1:Y:S02]  /*166a0*/  SYNCS.PHASECHK.TRANS64.TRYWAIT P1, [R4+URZ+0x22840], R3 ;  /* 0x02284003040075a7 */ /* 0x001064000802017f */
[----:B-1----:R-:W-:Y:S05]  /*166b0*/  @!P1 NANOSLEEP.SYNCS 0x989680 ;  /* 0x009896800000995d */ /* 0x002fea0003900000 */
[----:B------:R-:W1:Y:S02]  /*166c0*/  @!P1 SYNCS.PHASECHK.TRANS64 P1, [R4+URZ+0x22840], R3 ;  /* 0x02284003040095a7 */ /* 0x000e64000802007f */
[----:B-1----:R-:W-:Y:S05]  /*166d0*/  @!P1 BRA `(.L_x_9901) ;  /* 0xfffffffc00f09947 */ /* 0x002fea000383ffff */
[----:B------:R-:W-:Y:S05]  /*166e0*/  BRA `(.L_x_10029) ;  /* 0xffffffc000187947 */ /* 0x000fea000383ffff */
.L_x_9903:
[----:B-1----:R1:W2:Y:S02]  /*166f0*/  SYNCS.PHASECHK.TRANS64.TRYWAIT P1, [R5+URZ+0x22840], R0 ;  /* 0x02284000050075a7 */ /* 0x0022a4000802017f */
[----:B--2---:R-:W-:Y:S05]  /*16700*/  @!P1 NANOSLEEP.SYNCS 0x989680 ;  /* 0x009896800000995d */ /* 0x004fea0003900000 */
[----:B------:R-:W2:Y:S02]  /*16710*/  @!P1 SYNCS.PHASECHK.TRANS64 P1, [R5+URZ+0x22840], R0 ;  /* 0x02284000050095a7 */ /* 0x000ea4000802007f */
[----:B--2---:R-:W-:Y:S05]  /*16720*/  @!P1 BRA `(.L_x_9903) ;  /* 0xfffffffc00f09947 */ /* 0x004fea000383ffff */
[----:B------:R-:W-:Y:S05]  /*16730*/  BRA `(.L_x_10030) ;  /* 0xffffffc000247947 */ /* 0x000fea000383ffff */
.L_x_9905:
[----:B--2---:R2:W3:Y:S02]  /*16740*/  SYNCS.PHASECHK.TRANS64.TRYWAIT P1, [R4+URZ+0x22860], R3 ;  /* 0x02286003040075a7 */ /* 0x0044e4000802017f */
[----:B---3--:R-:W-:Y:S05]  /*16750*/  @!P1 NANOSLEEP.SYNCS 0x989680 ;  /* 0x009896800000995d */ /* 0x008fea0003900000 */
[----:B------:R-:W3:Y:S02]  /*16760*/  @!P1 SYNCS.PHASECHK.TRANS64 P1, [R4+URZ+0x22860], R3 ;  /* 0x02286003040095a7 */ /* 0x000ee4000802007f */
[----:B---3--:R-:W-:Y:S05]  /*16770*/  @!P1 BRA `(.L_x_9905) ;  /* 0xfffffffc00f09947 */ /* 0x008fea000383ffff */
[----:B------:R-:W-:Y:S05]  /*16780*/  BRA `(.L_x_10031) ;  /* 0xffffffc000207947 */ /* 0x000fea000383ffff */
.L_x_9907:
[----:B---3--:R3:W4:Y:S02]  /*16790*/  SYNCS.PHASECHK.TRANS64.TRYWAIT P1, [R5+URZ+0x22860], R0 ;  /* 0x02286000050075a7 */ /* 0x008724000802017f */
[----:B----4-:R-:W-:Y:S05]  /*167a0*/  @!P1 NANOSLEEP.SYNCS 0x989680 ;  /* 0x009896800000995d */ /* 0x010fea0003900000 */
[----:B------:R-:W4:Y:S02]  /*167b0*/  @!P1 SYNCS.PHASECHK.TRANS64 P1, [R5+URZ+0x22860], R0 ;  /* 0x02286000050095a7 */ /* 0x000f24000802007f */
[----:B----4-:R-:W-:Y:S05]  /*167c0*/  @!P1 BRA `(.L_x_9907) ;  /* 0xfffffffc00f09947 */ /* 0x010fea000383ffff */
[----:B------:R-:W-:Y:S05]  /*167d0*/  BRA `(.L_x_10032) ;  /* 0xffffffc0001c7947 */ /* 0x000fea000383ffff */
.L_x_9909:
[----:B----4-:R4:W0:Y:S02]  /*167e0*/  SYNCS.PHASECHK.TRANS64.TRYWAIT P1, [R4+URZ+0x22880], R3 ;  /* 0x02288003040075a7 */ /* 0x010824000802017f */
[----:B0-----:R-:W-:Y:S05]  /*167f0*/  @!P1 NANOSLEEP.SYNCS 0x989680 ;  /* 0x009896800000995d */ /* 0x001fea0003900000 */
[----:B------:R-:W0:Y:S02]  /*16800*/  @!P1 SYNCS.PHASECHK.TRANS64 P1, [R4+URZ+0x22880], R3 ;  /* 0x02288003040095a7 */ /* 0x000e24000802007f */
[----:B0-----:R-:W-:Y:S05]  /*16810*/  @!P1 BRA `(.L_x_9909) ;  /* 0xfffffffc00f09947 */ /* 0x001fea000383ffff */
[----:B------:R-:W-:Y:S05]  /*16820*/  BRA `(.L_x_10033) ;  /* 0xffffffc000187947 */ /* 0x000fea000383ffff */
.L_x_10034:
        /* <DEDUP_REMOVED lines=13> */
.L_x_16290:


//--------------------- .text._ZN7cutlass13device_kernelIN5flash11enable_sm90INS1_16FlashAttnFwdSm90INS1_25CollectiveMainloopFwdSm90ILi2EN4cute5tupleIJNS5_1CILi1EEES8_S8_EEENS6_IJNS7_ILi128EEENS7_ILi160EEESA_EEELi128ENS_12float_e4m3_tEfNS_4arch4Sm90ELb1ELb0ELb0ELb1ELb1ELb0ELb0ELb1ELb1ELb1ELb1ELb0EEENS1_21CollectiveEpilogueFwdINS6_IJSA_SA_SB_EEES9_NS_10bfloat16_tESF_Li256ELb1ELb1ELb1ELb1EEENS1_36VarlenDynamicPersistentTileSchedulerILi128ELi160ELi256ELi128ELb1ELb1ELb1ELb1ELb1ELb1EEEEEEEEEvNT_6ParamsE --------------------------
	.section	.text._ZN7cutlass13device_kernelIN5flash11enable_sm90INS1_16FlashAttnFwdSm90INS1_25CollectiveMainloopFwdSm90ILi2EN4cute5tupleIJNS5_1CILi1EEES8_S8_EEENS6_IJNS7_ILi128EEENS7_ILi160EEESA_EEELi128ENS_12float_e4m3_tEfNS_4arch4Sm90ELb1ELb0ELb0ELb1ELb1ELb0ELb0ELb1ELb1ELb1ELb1ELb0EEENS1_21CollectiveEpilogueFwdINS6_IJSA_SA_SB_EEES9_NS_10bfloat16_tESF_Li256ELb1ELb1ELb1ELb1EEENS1_36VarlenDynamicPersistentTileSchedulerILi128ELi160ELi256ELi128ELb1ELb1ELb1ELb1ELb1ELb1EEEEEEEEEvNT_6ParamsE,"ax",@progbits
	.align	128
.text._ZN7cutlass13device_kernelIN5flash11enable_sm90INS1_16FlashAttnFwdSm90INS1_25CollectiveMainloopFwdSm90ILi2EN4cute5tupleIJNS5_1CILi1EEES8_S8_EEENS6_IJNS7_ILi128EEENS7_ILi160EEESA_EEELi128ENS_12float_e4m3_tEfNS_4arch4Sm90ELb1ELb0ELb0ELb1ELb1ELb0ELb0ELb1ELb1ELb1ELb1ELb0EEENS1_21CollectiveEpilogueFwdINS6_IJSA_SA_SB_EEES9_NS_10bfloat16_tESF_Li256ELb1ELb1ELb1ELb1EEENS1_36VarlenDynamicPersistentTileSchedulerILi128ELi160ELi256ELi128ELb1ELb1ELb1ELb1ELb1ELb1EEEEEEEEEvNT_6ParamsE:
        .type           _ZN7cutlass13device_kernelIN5flash11enable_sm90INS1_16FlashAttnFwdSm90INS1_25CollectiveMainloopFwdSm90ILi2EN4cute5tupleIJNS5_1CILi1EEES8_S8_EEENS6_IJNS7_ILi128EEENS7_ILi160EEESA_EEELi128ENS_12float_e4m3_tEfNS_4arch4Sm90ELb1ELb0ELb0ELb1ELb1ELb0ELb0ELb1ELb1ELb1ELb1ELb0EEENS1_21CollectiveEpilogueFwdINS6_IJSA_SA_SB_EEES9_NS_10bfloat16_tESF_Li256ELb1ELb1ELb1ELb1EEENS1_36VarlenDynamicPersistentTileSchedulerILi128ELi160ELi256ELi128ELb1ELb1ELb1ELb1ELb1ELb1EEEEEEEEEvNT_6ParamsE,@function
        .size           _ZN7cutlass13device_kernelIN5flash11enable_sm90INS1_16FlashAttnFwdSm90INS1_25CollectiveMainloopFwdSm90ILi2EN4cute5tupleIJNS5_1CILi1EEES8_S8_EEENS6_IJNS7_ILi128EEENS7_ILi160EEESA_EEELi128ENS_12float_e4m3_tEfNS_4arch4Sm90ELb1ELb0ELb0ELb1ELb1ELb0ELb0ELb1ELb1ELb1ELb1ELb0EEENS1_21CollectiveEpilogueFwdINS6_IJSA_SA_SB_EEES9_NS_10bfloat16_tESF_Li256ELb1ELb1ELb1ELb1EEENS1_36VarlenDynamicPersistentTileSchedulerILi128ELi160ELi256ELi128ELb1ELb1ELb1ELb1ELb1ELb1EEEEEEEEEvNT_6ParamsE,(.L_x_16291 - _ZN7cutlass13device_kernelIN5flash11enable_sm90INS1_16FlashAttnFwdSm90INS1_25CollectiveMainloopFwdSm90ILi2EN4cute5tupleIJNS5_1CILi1EEES8_S8_EEENS6_IJNS7_ILi128EEENS7_ILi160EEESA_EEELi128ENS_12float_e4m3_tEfNS_4arch4Sm90ELb1ELb0ELb0ELb1ELb1ELb0ELb0ELb1ELb1ELb1ELb1ELb0EEENS1_21CollectiveEpilogueFwdINS6_IJSA_SA_SB_EEES9_NS_10bfloat16_tESF_Li256ELb1ELb1ELb1ELb1EEENS1_36VarlenDynamicPersistentTileSchedulerILi128ELi160ELi256ELi128ELb1ELb1ELb1ELb1ELb1ELb1EEEEEEEEEvNT_6ParamsE)
        .other          _ZN7cutlass13device_kernelIN5flash11enable_sm90INS1_16FlashAttnFwdSm90INS1_25CollectiveMainloopFwdSm90ILi2EN4cute5tupleIJNS5_1CILi1EEES8_S8_EEENS6_IJNS7_ILi128EEENS7_ILi160EEESA_EEELi128ENS_12float_e4m3_tEfNS_4arch4Sm90ELb1ELb0ELb0ELb1ELb1ELb0ELb0ELb1ELb1ELb1ELb1ELb0EEENS1_21CollectiveEpilogueFwdINS6_IJSA_SA_SB_EEES9_NS_10bfloat16_tESF_Li256ELb1ELb1ELb1ELb1EEENS1_36VarlenDynamicPersistentTileSchedulerILi128ELi160ELi256ELi128ELb1ELb1ELb1ELb1ELb1ELb1EEEEEEEEEvNT_6ParamsE,@"STO_CUDA_ENTRY STV_DEFAULT"
_ZN7cutlass13device_kernelIN5flash11enable_sm90INS1_16FlashAttnFwdSm90INS1_25CollectiveMainloopFwdSm90ILi2EN4cute5tupleIJNS5_1CILi1EEES8_S8_EEENS6_IJNS7_ILi128EEENS7_ILi160EEESA_EEELi128ENS_12float_e4m3_tEfNS_4arch4Sm90ELb1ELb0ELb0ELb1ELb1ELb0ELb0ELb1ELb1ELb1ELb1ELb0EEENS1_21CollectiveEpilogueFwdINS6_IJSA_SA_SB_EEES9_NS_10bfloat16_tESF_Li256ELb1ELb1ELb1ELb1EEENS1_36VarlenDynamicPersistentTileSchedulerILi128ELi160ELi256ELi128ELb1ELb1ELb1ELb1ELb1ELb1EEEEEEEEEvNT_6ParamsE:
        /* <DEDUP_REMOVED lines=45> */
.L_x_10035:
        /* <DEDUP_REMOVED lines=22> */
.L_x_10036:
        /* <DEDUP_REMOVED lines=18> */
.L_x_10037:
        /* <DEDUP_REMOVED lines=22> */
.L_x_10038:
        /* <DEDUP_REMOVED lines=24> */
.L_x_10039:
        /* <DEDUP_REMOVED lines=8> */
.L_x_10041:
        /* <DEDUP_REMOVED lines=29> */
[----:B------:R-:W-:Y:S01]  /*0a80*/  LEA.HI R2, R3, R224, RZ, 0x4 ;  /* 0x000000e003027211 */ /* 0x000fe200078f20ff */
[----:B------:R-:W-:Y:S01]  /*0a90*/  IMAD.SHL.U32 R4, R4, 0x20, RZ ;  /* 0x0000002004047824 */ /* 0x000fe200078e00ff */
[----:B------:R-:W-:Y:S01]  /*0aa0*/  SHF.R.S32.HI R219, RZ, 0x7, R0 ;  /* 0x00000007ffdb7819 */ /* 0x000fe20000011400 */
[----:B------:R-:W-:Y:S01]  /*0ab0*/  IMAD.IADD R203, R224, 0x1, -R203 ;  /* 0x00000001e0cb7824 */ /* 0x000fe200078e0acb */
[----:B------:R-:W-:Y:S02]  /*0ac0*/  SHF.R.S32.HI R7, RZ, 0x4, R2 ;  /* 0x00000004ff077819 */ /* 0x000fe40000011402 */
[----:B------:R-:W-:Y:S02]  /*0ad0*/  LOP3.LUT R5, R2, 0x3fffff0, RZ, 0xc0, !PT ;  /* 0x03fffff002057812 */ /* 0x000fe400078ec0ff */
[----:B------:R-:W-:-:S02]  /*0ae0*/  SHF.R.S32.HI R6, RZ, 0x1f, R203 ;  /* 0x0000001fff067819 */ /* 0x000fc400000114cb */
[----:B------:R-:W-:Y:S01]  /*0af0*/  LOP3.LUT R4, R4, 0xfffffc00, RZ, 0xc0, !PT ;  /* 0xfffffc0004047812 */ /* 0x000fe200078ec0ff */
[----:B------:R-:W-:Y:S01]  /*0b00*/  IMAD.IADD R5, R224, 0x1, -R5 ;  /* 0x00000001e0057824 */ /* 0x000fe200078e0a05 */
[----:B------:R-:W-:Y:S02]  /*0b10*/  LEA.HI R2, R2, R7, RZ, 0x1 ;  /* 0x0000000702027211 */ /* 0x000fe400078f08ff */
[----:B------:R-:W-:Y:S01]  /*0b20*/  LEA.HI R8, R6, R203, RZ, 0x2 ;  /* 0x000000cb06087211 */ /* 0x000fe200078f10ff */
[----:B------:R-:W-:Y:S01]  /*0b30*/  IMAD R5, R5, 0x40, R4 ;  /* 0x0000004005057824 */ /* 0x000fe200078e0204 */
[----:B------:R-:W-:Y:S02]  /*0b40*/  LOP3.LUT R2, R2, 0x1ffffffe, RZ, 0xc0, !PT ;  /* 0x1ffffffe02027812 */ /* 0x000fe400078ec0ff */
[----:B------:R-:W-:Y:S02]  /*0b50*/  LEA.HI R4, R3, R224, RZ, 0x2 ;  /* 0x000000e003047211 */ /* 0x000fe400078f10ff */
[----:B------:R-:W-:Y:S01]  /*0b60*/  SHF.R.S32.HI R9, RZ, 0x2, R8 ;  /* 0x00000002ff097819 */ /* 0x000fe20000011408 */
[----:B------:R-:W-:Y:S01]  /*0b70*/  IMAD.IADD R2, R7, 0x1, -R2 ;  /* 0x0000000107027824 */ /* 0x000fe200078e0a02 */
[----:B------:R-:W-:-:S02]  /*0b80*/  SHF.R.S32.HI R10, RZ, 0x1f, R8 ;  /* 0x0000001fff0a7819 */ /* 0x000fc40000011408 */
[----:B------:R-:W-:Y:S01]  /*0b90*/  LOP3.LUT R7, R4, 0xfffffffc, RZ, 0xc0, !PT ;  /* 0xfffffffc04077812 */ /* 0x000fe200078ec0ff */
[----:B------:R-:W-:Y:S01]  /*0ba0*/  IMAD R221, R2, 0x8, R5 ;  /* 0x0000000802dd7824 */ /* 0x000fe200078e0205 */
[----:B------:R-:W-:Y:S02]  /*0bb0*/  LEA.HI R3, R3, R224, RZ, 0x3 ;  /* 0x000000e003037211 */ /* 0x000fe400078f18ff */
[----:B------:R-:W-:Y:S01]  /*0bc0*/  LEA.HI R10, R10, R9, RZ, 0x3 ;  /* 0x000000090a0a7211 */ /* 0x000fe200078f18ff */
[----:B------:R-:W-:Y:S01]  /*0bd0*/  IMAD.IADD R7, R224, 0x1, -R7 ;  /* 0x00000001e0077824 */ /* 0x000fe200078e0a07 */
        /* <DEDUP_REMOVED lines=8> */
[----:B------:R-:W-:Y:S01]  /*0c60*/  LEA.HI R2, R7, R7, RZ, 0x1 ;  /* 0x0000000707027211 */ /* 0x000fe200078f08ff */
[----:B------:R-:W-:Y:S01]  /*0c70*/  IMAD.SHL.U32 R16, R22, 0x8, RZ ;  /* 0x0000000816107824 */ /* 0x000fe200078e00ff */
[----:B------:R-:W-:Y:S01]  /*0c80*/  SHF.R.S32.HI R6, RZ, 0x5, R6 ;  /* 0x00000005ff067819 */ /* 0x000fe20000011406 */
[----:B------:R-:W-:Y:S01]  /*0c90*/  IMAD.SHL.U32 R17, R8, 0x2, RZ ;  /* 0x0000000208117824 */ /* 0x000fe200078e00ff */
[----:B------:R-:W-:Y:S01]  /*0ca0*/  LOP3.LUT R0, R0, 0x3fffffe, RZ, 0xc0, !PT ;  /* 0x03fffffe00007812 */ /* 0x000fe200078ec0ff */
[----:B------:R-:W-:Y:S01]  /*0cb0*/  VIADD R19, R16, 0x40 ;  /* 0x0000004010137836 */ /* 0x000fe20000000000 */
[----:B------:R-:W-:Y:S01]  /*0cc0*/  LOP3.LUT R2, R2, 0x1ffffffe, RZ, 0xc0, !PT ;  /* 0x1ffffffe02027812 */ /* 0x000fe200078ec0ff */
[----:B------:R-:W-:Y:S01]  /*0cd0*/  IMAD R9, R6, 0x10, R9 ;  /* 0x0000001006097824 */ /* 0x000fe200078e0209 */
        /* <DEDUP_REMOVED lines=35> */
[----:B------:R-:W-:-:S03]  /*0f10*/  SHF.R.S32.HI R204, RZ, 0x1f, R23 ;  /* 0x0000001fffcc7819 */ /* 0x000fc60000011417 */
[----:B------:R-:W-:-:S07]  /*0f20*/  IMAD R18, R7, 0x8, R220 ;  /* 0x0000000807127824 */ /* 0x000fce00078e02dc */
.L_x_10105:
[----:B0-234-:R-:W0:Y:S01]  /*0f30*/  LDC.64 R2, c[0x0][0xc88] ;  /* 0x00032200ff027b82 */ /* 0x01de220000000a00 */
[----:B------:R-:W-:Y:S01]  /*0f40*/  ULDC.64 UR8, c[0x0][0xa28] ;  /* 0x00028a0000087ab9 */ /* 0x000fe20000000a00 */
[----:B------:R-:W-:Y:S01]  /*0f50*/  ULDC.64 UR10, c[0x0][0xa18] ;  /* 0x00028600000a7ab9 */ /* 0x000fe20000000a00 */
[----:B------:R-:W-:Y:S01]  /*0f60*/  ULDC UR4, c[0x0][0x424] ;  /* 0x0001090000047ab9 */ /* 0x000fe20000000800 */
[----:B------:R-:W-:Y:S01]  /*0f70*/  ULDC UR7, c[0x0][0x2f0] ;  /* 0x0000bc0000077ab9 */ /* 0x000fe20000000800 */
[----:B0-----:R-:W-:-:S06]  /*0f80*/  IMAD.WIDE R2, R31, 0x4, R2 ;  /* 0x000000041f027825 */ /* 0x001fcc00078e0202 */
[----:B------:R-:W2:Y:S01]  /*0f90*/  LDG.E R2, desc[UR56][R2.64] ;  /* 0x0000003802027981 */ /* 0x000ea2000c1e1900 */
[----:B------:R-:W-:Y:S02]  /*0fa0*/  UISETP.NE.U32.AND UP0, UPT, UR8, URZ, UPT ;  /* 0x0000003f0800728c */ /* 0x000fe4000bf05070 */
        /* <DEDUP_REMOVED lines=44> */
.L_x_10042:
        /* <DEDUP_REMOVED lines=8> */
.L_x_10043:
        /* <DEDUP_REMOVED lines=13> */
.L_x_10044:
        /* <DEDUP_REMOVED lines=99> */
.L_x_10045:
        /* <DEDUP_REMOVED lines=26> */
[----:B------:R-:W-:Y:S01]  /*1b90*/  UISETP.GT.AND UP0, UPT, UR55, UR40, UPT ;  /* 0x000000283700728c */ /* 0x000fe2000bf04270 */
[----:B------:R-:W-:-:S02]  /*1ba0*/  CS2R R56, SRZ ;  /* 0x0000000000387805 */ /* 0x000fc4000001ff00 */
[----:B------:R-:W-:Y:S02]  /*1bb0*/  CS2R R60, SRZ ;  /* 0x00000000003c7805 */ /* 0x000fe4000001ff00 */
[----:B------:R-:W-:Y:S02]  /*1bc0*/  CS2R R90, SRZ ;  /* 0x00000000005a7805 */ /* 0x000fe4000001ff00 */
[----:B------:R-:W-:Y:S02]  /*1bd0*/  CS2R R62, SRZ ;  /* 0x00000000003e7805 */ /* 0x000fe4000001ff00 */
[----:B------:R-:W-:Y:S02]  /*1be0*/  CS2R R58, SRZ ;  /* 0x00000000003a7805 */ /* 0x000fe4000001ff00 */
[----:B------:R-:W-:Y:S02]  /*1bf0*/  PLOP3.LUT P1, PT, PT, PT, UP0, 0x80, 0x0 ;  /* 0x000000000000781c */ /* 0x000fe40003f2f008 */
        /* <DEDUP_REMOVED lines=44> */
.L_x_10047:
        /* <DEDUP_REMOVED lines=9> */
.L_x_10206:
[----:B------:R-:W-:Y:S05]  /*1f50*/  @!P1 BRA `(.L_x_10049) ;  /* 0x0000000000049947 */ /* 0x000fea0003800000 */
[----:B------:R-:W-:Y:S01]  /*1f60*/  BPT.TRAP 0x1 ;  /* 0x000000040000795c */ /* 0x000fe20000300000 */
.L_x_10049:
[----:B0-----:R-:W-:Y:S02]  /*1f70*/  IMAD.U32 R0, RZ, RZ, UR48 ;  /* 0x00000030ff007e24 */ /* 0x001fe4000f8e00ff */
[----:B------:R-:W-:-:S03]  /*1f80*/  IMAD.U32 R3, RZ, RZ, UR49 ;  /* 0x00000031ff037e24 */ /* 0x000fc6000f8e00ff */
[----:B------:R-:W-:Y:S02]  /*1f90*/  LEA R0, R0, UR43, 0x3 ;  /* 0x0000002b00007c11 */ /* 0x000fe4000f8e18ff */
[----:B------:R-:W-:-:S04]  /*1fa0*/  SHF.L.U32 R3, R3, 0x1f, RZ ;  /* 0x0000001f03037819 */ /* 0x000fc800000006ff */
[----:B------:R0:W1:Y:S01]  /*1fb0*/  SYNCS.PHASECHK.TRANS64.TRYWAIT P0, [R0+URZ+0x22830], R3 ;  /* 0x02283003000075a7 */ /* 0x000062000800017f */
[----:B------:R-:W-:Y:S05]  /*1fc0*/  @!P1 BRA `(.L_x_10050) ;  /* 0x0000000000049947 */ /* 0x000fea0003800000 */
[----:B------:R-:W-:Y:S01]  /*1fd0*/  BPT.TRAP 0x1 ;  /* 0x000000040000795c */ /* 0x000fe20000300000 */
.L_x_10050:
[----:B-1----:R-:W-:Y:S05]  /*1fe0*/  @P0 BRA `(.L_x_10051) ;  /* 0x0000000000080947 */ /* 0x002fea0003800000 */
[----:B------:R-:W1:Y:S02]  /*1ff0*/  SYNCS.PHASECHK.TRANS64.TRYWAIT P0, [R0+URZ+0x22830], R3 ;  /* 0x02283003000075a7 */ /* 0x000e64000800017f */
[----:B-1----:R-:W-:Y:S05]  /*2000*/  @!P0 BRA `(.L_x_10052) ;  /* 0x0000015000208947 */ /* 0x002fea0003800000 */
.L_x_10051:
[----:B------:R-:W-:-:S04]  /*2010*/  UIADD3 UR4, UR43, 0x18400, URZ ;  /* 0x000184002b047890 */ /* 0x000fc8000fffe03f */
[----:B------:R-:W-:-:S04]  /*2020*/  USHF.R.U32.HI UR4, URZ, 0x4, UR4 ;  /* 0x000000043f047899 */ /* 0x000fc80008011604 */
[----:B------:R-:W-:-:S06]  /*2030*/  ULOP3.LUT UR4, UR4, 0x3fff, URZ, 0xc0, !UPT ;  /* 0x00003fff04047892 */ /* 0x000fcc000f8ec03f */
[----:B01----:R-:W-:Y:S01]  /*2040*/  IMAD.U32 R3, RZ, RZ, UR4 ;  /* 0x00000004ff037e24 */ /* 0x003fe2000f8e00ff */
        /* <DEDUP_REMOVED lines=131> */
.L_x_10053:
        /* <DEDUP_REMOVED lines=14> */
[----:B------:R-:W-:Y:S01]  /*2960*/  @P0 IMAD.HI.U32 R2, R10, UR6, RZ ;  /* 0x000000060a020c27 */ /* 0x000fe2000f8e00ff */
[----:B------:R-:W-:-:S04]  /*2970*/  @UP0 ULDC UR6, c[0x0][0x450] ;  /* 0x0001140000060ab9 */ /* 0x000fc80000000800 */
[----:B------:R-:W-:Y:S01]  /*2980*/  @P2 SHF.R.U32.HI R10, RZ, UR6, R2 ;  /* 0x00000006ff0a2c19 */ /* 0x000fe20008011602 */
[----:B------:R-:W-:-:S04]  /*2990*/  UIMAD UR6, UR55, -0xa0, URZ ;  /* 0xffffff60370678a4 */ /* 0x000fc8000f8e023f */
[----:B------:R-:W0:Y:S02]  /*29a0*/  SHFL.IDX PT, R4, R10, 0x1, 0x1c1f ;  /* 0x003c1f000a047f89 */ /* 0x000e2400000e0000 */
[----:B------:R-:W-:Y:S01]  /*29b0*/  IMAD.U32 R2, RZ, RZ, UR6 ;  /* 0x00000006ff027e24 */ /* 0x000fe2000f8e00ff */
[----:B------:R-:W-:Y:S02]  /*29c0*/  @UP0 ULDC UR6, c[0x0][0x44c] ;  /* 0x0001130000060ab9 */ /* 0x000fe40000000800 */
        /* <DEDUP_REMOVED lines=40> */
[----:B------:R-:W-:Y:S01]  /*2c50*/  FMNMX.FTZ R2, R123, R2, !PT ;  /* 0x000000027b027209 */ /* 0x000fe20007810000 */
[----:B------:R-:W0:Y:S01]  /*2c60*/  SHFL.IDX PT, R74, R10, RZ, 0x1c1f ;  /* 0x001c1fff0a4a7589 */ /* 0x000e2200000e0000 */
        /* <DEDUP_REMOVED lines=92> */
[----:B0-----:R-:W-:Y:S02]  /*3230*/  VIADDMNMX R74, R74, R12, R11, PT ;  /* 0x0000000c4a4a7246 */ /* 0x001fe4000380010b */
[----:B------:R-:W-:-:S02]  /*3240*/  FMNMX.FTZ R8, R39, R2, !PT ;  /* 0x0000000227087209 */ /* 0x000fc40007810000 */
[C---:B------:R-:W-:Y:S02]  /*3250*/  ISETP.GT.AND P2, PT, R74.reuse, 0x1, PT ;  /* 0x000000014a00780c */ /* 0x040fe40003f44270 */
[----:B------:R-:W-:Y:S01]  /*3260*/  ISETP.GT.AND P3, PT, R74, 0x8, PT ;  /* 0x000000084a00780c */ /* 0x000fe20003f64270 */
[----:B------:R-:W0:Y:S01]  /*3270*/  SHFL.BFLY PT, R83, R8, 0x2, 0x1f ;  /* 0x0c401f0008537f89 */ /* 0x000e2200000e0000 */
[----:B------:R-:W-:Y:S02]  /*3280*/  FSEL R89, R89, -INF , P2 ;  /* 0xff80000059597808 */ /* 0x000fe40001000000 */
[----:B------:R-:W-:Y:S02]  /*3290*/  FSEL R92, R92, -INF , P3 ;  /* 0xff8000005c5c7808 */ /* 0x000fe40001800000 */
[----:B------:R-:W-:-:S04]  /*32a0*/  ISETP.GT.AND P2, PT, R74, 0x10, PT ;  /* 0x000000104a00780c */ /* 0x000fc80003f44270 */
[----:B------:R-:W-:Y:S02]  /*32b0*/  FSEL R96, R96, -INF , P2 ;  /* 0xff80000060607808 */ /* 0x000fe40001000000 */
[----:B------:R-:W-:-:S04]  /*32c0*/  ISETP.GT.AND P2, PT, R74, 0x18, PT ;  /* 0x000000184a00780c */ /* 0x000fc80003f44270 */
[----:B------:R-:W-:Y:S02]  /*32d0*/  FSEL R100, R100, -INF , P2 ;  /* 0xff80000064647808 */ /* 0x000fe40001000000 */
[----:B------:R-:W-:Y:S02]  /*32e0*/  ISETP.GT.AND P2, PT, R74, 0x21, PT ;  /* 0x000000214a00780c */ /* 0x000fe40003f44270 */
        /* <DEDUP_REMOVED lines=38> */
[----:B------:R-:W-:Y:S01]  /*3550*/  FMNMX.FTZ R121, R101, R20, !PT ;  /* 0x0000001465797209 */ /* 0x000fe20007810000 */
[--C-:B------:R-:W-:Y:S01]  /*3560*/  FFMA.FTZ R12, R133, UR41, -R2.reuse ;  /* 0x00000029850c7c23 */ /* 0x100fe20008010802 */
[----:B------:R-:W-:Y:S01]  /*3570*/  ISETP.GT.AND P0, PT, R74, 0x28, PT ;  /* 0x000000284a00780c */ /* 0x000fe20003f04270 */
[--C-:B------:R-:W-:Y:S01]  /*3580*/  FFMA.FTZ R20, R117, UR41, -R2.reuse ;  /* 0x0000002975147c23 */ /* 0x100fe20008010802 */
[----:B0-----:R-:W-:Y:S01]  /*3590*/  FSEL R26, R73, -INF , P2 ;  /* 0xff800000491a7808 */ /* 0x001fe20001000000 */
        /* <DEDUP_REMOVED lines=16> */
[----:B------:R-:W0:Y:S01]  /*36a0*/  MUFU.EX2 R9, R9 ;  /* 0x0000000900097308 */ /* 0x000e220000000800 */
[----:B------:R-:W-:Y:S01]  /*36b0*/  FSEL R80, R80, -INF , P0 ;  /* 0xff80000050507808 */ /* 0x000fe20000000000 */
[--C-:B------:R-:W-:Y:S01]  /*36c0*/  FFMA.FTZ R15, R15, UR41, -R2.reuse ;  /* 0x000000290f0f7c23 */ /* 0x100fe20008010802 */
[----:B------:R-:W-:Y:S01]  /*36d0*/  FMNMX.FTZ R121, R34, R121, !PT ;  /* 0x0000007922797209 */ /* 0x000fe20007810000 */
[----:B------:R-:W-:Y:S01]  /*36e0*/  FFMA.FTZ R13, R13, UR41, -R2 ;  /* 0x000000290d0d7c23 */ /* 0x000fe20008010802 */
[----:B------:R-:W-:-:S02]  /*36f0*/  ISETP.GT.AND P0, PT, R74, 0x38, PT ;  /* 0x000000384a00780c */ /* 0x000fc40003f04270 */
[----:B------:R-:W-:Y:S01]  /*3700*/  FSEL R81, R81, -INF , P2 ;  /* 0xff80000051517808 */ /* 0x000fe20001000000 */
[----:B------:R-:W-:Y:S01]  /*3710*/  MUFU.EX2 R10, R129 ;  /* 0x00000081000a7308 */ /* 0x000fe20000000800 */
[----:B------:R-:W-:Y:S02]  /*3720*/  FMNMX.FTZ R30, R80, R121, !PT ;  /* 0x00000079501e7209 */ /* 0x000fe40007810000 */
[----:B------:R-:W-:Y:S02]  /*3730*/  ISETP.GT.AND P2, PT, R74, 0x39, PT ;  /* 0x000000394a00780c */ /* 0x000fe40003f44270 */
[----:B------:R-:W-:Y:S02]  /*3740*/  FSEL R84, R84, -INF , P0 ;  /* 0xff80000054547808 */ /* 0x000fe40000000000 */
[----:B------:R-:W-:Y:S01]  /*3750*/  FMNMX.FTZ R115, R81, R30, !PT ;  /* 0x0000001e51737209 */ /* 0x000fe20007810000 */
[----:B------:R-:W-:-:S01]  /*3760*/  FFMA.FTZ R30, R113, UR41, -R2 ;  /* 0x00000029711e7c23 */ /* 0x000fc20008010802 */
[----:B------:R-:W-:Y:S01]  /*3770*/  FSEL R85, R85, -INF , P2 ;  /* 0xff80000055557808 */ /* 0x000fe20001000000 */
[----:B------:R-:W-:Y:S01]  /*3780*/  MUFU.EX2 R11, R11 ;  /* 0x0000000b000b7308 */ /* 0x000fe20000000800 */
[----:B------:R-:W-:-:S02]  /*3790*/  ISETP.GT.AND P0, PT, R74, 0x40, PT ;  /* 0x000000404a00780c */ /* 0x000fc40003f04270 */
[----:B------:R-:W-:Y:S02]  /*37a0*/  FMNMX.FTZ R38, R84, R115, !PT ;  /* 0x0000007354267209 */ /* 0x000fe40007810000 */
[----:B------:R-:W-:Y:S02]  /*37b0*/  ISETP.GT.AND P2, PT, R74, 0x41, PT ;  /* 0x000000414a00780c */ /* 0x000fe40003f44270 */
[----:B------:R-:W-:Y:S01]  /*37c0*/  FSEL R56, R56, -INF , P0 ;  /* 0xff80000038387808 */ /* 0x000fe20000000000 */
[----:B------:R-:W1:Y:S01]  /*37d0*/  MUFU.EX2 R12, R12 ;  /* 0x0000000c000c7308 */ /* 0x000e620000000800 */
[----:B------:R-:W-:Y:S02]  /*37e0*/  FMNMX.FTZ R113, R85, R38, !PT ;  /* 0x0000002655717209 */ /* 0x000fe40007810000 */
[----:B------:R-:W-:Y:S02]  /*37f0*/  ISETP.GT.AND P0, PT, R74, 0x48, PT ;  /* 0x000000484a00780c */ /* 0x000fe40003f04270 */
[----:B------:R-:W-:Y:S01]  /*3800*/  FSEL R38, R57, -INF , P2 ;  /* 0xff80000039267808 */ /* 0x000fe20001000000 */
[----:B------:R-:W-:Y:S01]  /*3810*/  FFMA.FTZ R57, R111, UR41, -R2 ;  /* 0x000000296f397c23 */ /* 0x000fe20008010802 */
        /* <DEDUP_REMOVED lines=21> */
[----:B------:R-:W-:Y:S01]  /*3970*/  FSEL R69, R69, -INF , P2 ;  /* 0xff80000045457808 */ /* 0x000fe20001000000 */
[----:B------:R-:W-:Y:S01]  /*3980*/  MUFU.EX2 R30, R30 ;  /* 0x0000001e001e7308 */ /* 0x000fe20000000800 */
[----:B------:R-:W-:Y:S02]  /*3990*/  ISETP.GT.AND P0, PT, R74, 0x60, PT ;  /* 0x000000604a00780c */ /* 0x000fe40003f04270 */
        /* <DEDUP_REMOVED lines=18> */
[----:B--2---:R-:W-:Y:S01]  /*3ac0*/  FSEL R58, R48, -INF , P0 ;  /* 0xff800000303a7808 */ /* 0x004fe20000000000 */
        /* <DEDUP_REMOVED lines=9> */
[----:B------:R-:W-:Y:S01]  /*3b60*/  FSEL R53, R53, -INF , P2 ;  /* 0xff80000035357808 */ /* 0x000fe20001000000 */
[----:B------:R-:W-:Y:S01]  /*3b70*/  MUFU.EX2 R41, R41 ;  /* 0x0000002900297308 */ /* 0x000fe20000000800 */
[----:B------:R-:W-:Y:S02]  /*3b80*/  ISETP.GT.AND P0, PT, R74, 0x80, PT ;  /* 0x000000804a00780c */ /* 0x000fe40003f04270 */
[----:B--2---:R-:W-:Y:S02]  /*3b90*/  FMNMX.FTZ R66, R52, R99, !PT ;  /* 0x0000006334427209 */ /* 0x004fe40007810000 */
        /* <DEDUP_REMOVED lines=10> */
[----:B------:R-:W-:Y:S01]  /*3c40*/  FSEL R70, R28, -INF , P0 ;  /* 0xff8000001c467808 */ /* 0x000fe20000000000 */
[----:B------:R-:W-:-:S01]  /*3c50*/  FFMA.FTZ R28, R79, UR41, -R2 ;  /* 0x000000294f1c7c23 */ /* 0x000fc20008010802 */
[----:B------:R-:W-:Y:S02]  /*3c60*/  FMNMX.FTZ R91, R66, R91, !PT ;  /* 0x0000005b425b7209 */ /* 0x000fe40007810000 */
[----:B------:R-:W-:Y:S01]  /*3c70*/  ISETP.GT.AND P0, PT, R74, 0x90, PT ;  /* 0x000000904a00780c */ /* 0x000fe20003f04270 */
[----:B------:R-:W-:Y:S01]  /*3c80*/  MUFU.EX2 R25, R25 ;  /* 0x0000001900197308 */ /* 0x000fe20000000800 */
[----:B--2---:R-:W-:Y:S02]  /*3c90*/  FSEL R78, R29, -INF , P2 ;  /* 0xff8000001d4e7808 */ /* 0x004fe40001000000 */
[----:B------:R-:W-:Y:S02]  /*3ca0*/  FMNMX.FTZ R91, R70, R91, !PT ;  /* 0x0000005b465b7209 */ /* 0x000fe40007810000 */
[----:B------:R-:W-:-:S02]  /*3cb0*/  FSEL R79, R32, -INF , P0 ;  /* 0xff800000204f7808 */ /* 0x000fc40000000000 */
        /* <DEDUP_REMOVED lines=39> */
[----:B------:R-:W-:-:S01]  /*3f30*/  FFMA.FTZ R31, R5, R102, -8 ;  /* 0xc1000000051f7423 */ /* 0x000fc20000010066 */
[--C-:B------:R-:W-:Y:S01]  /*3f40*/  FFMA.FTZ R102, R35, UR41, -R2.reuse ;  /* 0x0000002923667c23 */ /* 0x100fe20008010802 */
[----:B------:R-:W-:-:S01]  /*3f50*/  FFMA.FTZ R2, R39, UR41, -R2 ;  /* 0x0000002927027c23 */ /* 0x000fc20008010802 */
[----:B------:R-:W-:Y:S02]  /*3f60*/  MUFU.EX2 R51, R51 ;  /* 0x0000003300337308 */ /* 0x000fe40000000800 */
        /* <DEDUP_REMOVED lines=43> */
[----:B------:R-:W-:-:S05]  /*4220*/  FFMA.FTZ R75, R75, UR41, -R31 ;  /* 0x000000294b4b7c23 */ /* 0x000fca000801081f */
[----:B------:R1:W-:Y:S01]  /*4230*/  MUFU.EX2 R71, R63 ;  /* 0x0000003f00477308 */ /* 0x0003e20000000800 */
[----:B--2---:R-:W-:-:S01]  /*4240*/  FADD.FTZ R50, R104, R89 ;  /* 0x0000005968327221 */ /* 0x004fc20000010000 */
[----:B------:R-:W-:-:S04]  /*4250*/  F2FP.SATFINITE.E4M3.F32.PACK_AB_MERGE_C R184, R104, R67, RZ ;  /* 0x0000004368b8723e */ /* 0x000fc800048070ff */
[----:B------:R-:W-:Y:S02]  /*4260*/  F2FP.SATFINITE.E4M3.F32.PACK_AB_MERGE_C R184, R88, R27, R184 ;  /* 0x0000001b58b8723e */ /* 0x000fe400048070b8 */
[----:B------:R-:W2:Y:S01]  /*4270*/  MUFU.EX2 R92, R92 ;  /* 0x0000005c005c7308 */ /* 0x000ea20000000800 */
[----:B-1----:R-:W-:-:S01]  /*4280*/  FFMA.FTZ R63, R38, UR41, -R31 ;  /* 0x00000029263f7c23 */ /* 0x002fc2000801081f */
[--C-:B------:R-:W-:Y:S01]  /*4290*/  FFMA.FTZ R38, R64, UR41, -R31.reuse ;  /* 0x0000002940267c23 */ /* 0x100fe2000801081f */
[----:B------:R-:W-:-:S01]  /*42a0*/  FFMA.FTZ R64, R69, UR41, -R31 ;  /* 0x0000002945407c23 */ /* 0x000fc2000801081f */
[----:B------:R-:W-:Y:S01]  /*42b0*/  FADD.FTZ R69, R6, R7 ;  /* 0x0000000706457221 */ /* 0x000fe20000010000 */
[----:B0-----:R-:W-:-:S03]  /*42c0*/  FADD.FTZ R89, R35, R50 ;  /* 0x0000003223597221 */ /* 0x001fc60000010000 */
[----:B------:R0:W-:Y:S08]  /*42d0*/  MUFU.EX2 R81, R72 ;  /* 0x0000004800517308 */ /* 0x0001f00000000800 */
[----:B------:R-:W1:Y:S01]  /*42e0*/  MUFU.EX2 R100, R100 ;  /* 0x0000006400647308 */ /* 0x000e620000000800 */
[----:B0-----:R-:W-:-:S01]  /*42f0*/  FADD.FTZ R72, R8, R69 ;  /* 0x0000004508487221 */ /* 0x001fc20000010000 */
[----:B------:R-:W-:Y:S01]  /*4300*/  FFMA.FTZ R69, R54, UR41, -R31 ;  /* 0x0000002936457c23 */ /* 0x000fe2000801081f */
[----:B--2---:R-:W-:-:S01]  /*4310*/  FADD.FTZ R89, R92, R89 ;  /* 0x000000595c597221 */ /* 0x004fc20000010000 */
[----:B------:R-:W-:Y:S01]  /*4320*/  FFMA.FTZ R31, R86, UR41, -R31 ;  /* 0x00000029561f7c23 */ /* 0x000fe2000801081f */
        /* <DEDUP_REMOVED lines=10> */
[----:B------:R-:W-:Y:S01]  /*43d0*/  FADD.FTZ R54, R14, R39 ;  /* 0x000000270e367221 */ /* 0x000fe20000010000 */
[----:B------:R-:W-:-:S03]  /*43e0*/  F2FP.SATFINITE.E4M3.F32.PACK_AB_MERGE_C R186, R101, R100, RZ ;  /* 0x0000006465ba723e */ /* 0x000fc600048070ff */
[----:B------:R-:W-:Y:S01]  /*43f0*/  FADD.FTZ R89, R73, R54 ;  /* 0x0000003649597221 */ /* 0x000fe20000010000 */
[----:B------:R-:W-:Y:S01]  /*4400*/  F2FP.SATFINITE.E4M3.F32.PACK_AB_MERGE_C R186, R92, R35, R186 ;  /* 0x000000235cba723e */ /* 0x000fe200048070ba */
[----:B------:R-:W0:Y:S01]  /*4410*/  MUFU.EX2 R76, R76 ;  /* 0x0000004c004c7308 */ /* 0x000e220000000800 */
[----:B--2---:R-:W-:-:S01]  /*4420*/  FADD.FTZ R39, R55, R50 ;  /* 0x0000003237277221 */ /* 0x004fc20000010000 */
[----:B------:R-:W-:Y:S01]  /*4430*/  FADD.FTZ R54, R20, R89 ;  /* 0x0000005914367221 */ /* 0x000fe20000010000 */
[----:B------:R-:W-:-:S03]  /*4440*/  F2FP.SATFINITE.E4M3.F32.PACK_AB_MERGE_C R20, R77, R20, RZ ;  /* 0x000000144d14723e */ /* 0x000fc600048070ff */
[----:B------:R-:W-:Y:S01]  /*4450*/  FADD.FTZ R89, R77, R54 ;  /* 0x000000364d597221 */ /* 0x000fe20000010000 */
[----:B------:R-:W-:Y:S01]  /*4460*/  F2FP.SATFINITE.E4M3.F32.PACK_AB_MERGE_C R181, R73, R14, R20 ;  /* 0x0000000e49b5723e */ /* 0x000fe20004807014 */
[----:B------:R-:W2:Y:S01]  /*4470*/  MUFU.EX2 R34, R34 ;  /* 0x0000002200227308 */ /* 0x000ea20000000800 */
[----:B-1----:R-:W-:-:S01]  /*4480*/  FADD.FTZ R39, R26, R39 ;  /* 0x000000271a277221 */ /* 0x002fc20000010000 */
[----:B------:R-:W-:Y:S01]  /*4490*/  FADD.FTZ R54, R30, R89 ;  /* 0x000000591e367221 */ /* 0x000fe20000010000 */
[----:B------:R-:W-:-:S03]  /*44a0*/  CS2R R72, SRZ ;  /* 0x0000000000487805 */ /* 0x000fc6000001ff00 */
[----:B------:R-:W-:Y:S02]  /*44b0*/  FADD.FTZ R89, R57, R54 ;  /* 0x0000003639597221 */ /* 0x000fe40000010000 */
[----:B------:R-:W1:Y:S01]  /*44c0*/  MUFU.EX2 R59, R59 ;  /* 0x0000003b003b7308 */ /* 0x000e620000000800 */
[----:B0-----:R-:W-:-:S01]  /*44d0*/  FADD.FTZ R50, R76, R39 ;  /* 0x000000274c327221 */ /* 0x001fc20000010000 */
[----:B------:R-:W-:Y:S01]  /*44e0*/  FADD.FTZ R54, R42, R89 ;  /* 0x000000592a367221 */ /* 0x000fe20000010000 */
[C---:B------:R-:W-:Y:S02]  /*44f0*/  F2FP.SATFINITE.E4M3.F32.PACK_AB_MERGE_C R180, R71.reuse, R76, RZ ;  /* 0x0000004c47b4723e */ /* 0x040fe400048070ff */
[----:B------:R-:W-:Y:S01]  /*4500*/  CS2R R76, SRZ ;  /* 0x00000000004c7805 */ /* 0x000fe2000001ff00 */
[----:B------:R-:W-:-:S01]  /*4510*/  FADD.FTZ R39, R71, R50 ;  /* 0x0000003247277221 */ /* 0x000fc20000010000 */
[----:B------:R-:W-:Y:S01]  /*4520*/  F2FP.SATFINITE.E4M3.F32.PACK_AB_MERGE_C R42, R65, R42, RZ ;  /* 0x0000002a412a723e */ /* 0x000fe200048070ff */
[----:B------:R-:W0:Y:S02]  /*4530*/  MUFU.EX2 R84, R84 ;  /* 0x0000005400547308 */ /* 0x000e240000000800 */
[----:B--2---:R-:W-:-:S01]  /*4540*/  FADD.FTZ R50, R34, R39 ;  /* 0x0000002722327221 */ /* 0x004fc20000010000 */
[----:B------:R-:W-:-:S02]  /*4550*/  F2FP.SATFINITE.E4M3.F32.PACK_AB_MERGE_C R180, R26, R55, R180 ;  /* 0x000000371ab4723e */ /* 0x000fc400048070b4 */
[----:B------:R-:W-:-:S03]  /*4560*/  F2FP.SATFINITE.E4M3.F32.PACK_AB_MERGE_C R183, R57, R30, R42 ;  /* 0x0000001e39b7723e */ /* 0x000fc6000480702a */
[----:B------:R-:W2:Y:S01]  /*4570*/  MUFU.EX2 R85, R85 ;  /* 0x0000005500557308 */ /* 0x000ea20000000800 */
[----:B-1----:R-:W-:-:S07]  /*4580*/  FADD.FTZ R39, R59, R50 ;  /* 0x000000323b277221 */ /* 0x002fce0000010000 */
[----:B------:R-:W1:Y:S01]  /*4590*/  MUFU.EX2 R56, R56 ;  /* 0x0000003800387308 */ /* 0x000e620000000800 */
[----:B0-----:R-:W-:-:S01]  /*45a0*/  FADD.FTZ R50, R84, R39 ;  /* 0x0000002754327221 */ /* 0x001fc20000010000 */
[----:B------:R-:W-:Y:S01]  /*45b0*/  FADD.FTZ R39, R65, R54 ;  /* 0x0000003641277221 */ /* 0x000fe20000010000 */
[----:B------:R-:W-:-:S03]  /*45c0*/  CS2R R54, SRZ ;  /* 0x0000000000367805 */ /* 0x000fc6000001ff00 */
[----:B------:R-:W-:Y:S02]  /*45d0*/  FADD.FTZ R12, R40, R39 ;  /* 0x00000027280c7221 */ /* 0x000fe40000010000 */
[----:B------:R-:W0:Y:S01]  /*45e0*/  MUFU.EX2 R63, R63 ;  /* 0x0000003f003f7308 */ /* 0x000e220000000800 */
[----:B--2---:R-:W-:-:S01]  /*45f0*/  FADD.FTZ R9, R85, R50 ;  /* 0x0000003255097221 */ /* 0x004fc20000010000 */
[----:B------:R-:W-:Y:S01]  /*4600*/  FADD.FTZ R39, R41, R12 ;  /* 0x0000000c29277221 */ /* 0x000fe20000010000 */
[----:B------:R-:W-:-:S03]  /*4610*/  F2FP.SATFINITE.E4M3.F32.PACK_AB_MERGE_C R84, R85, R84, RZ ;  /* 0x000000545554723e */ /* 0x000fc600048070ff */
[----:B------:R-:W-:Y:S01]  /*4620*/  FADD.FTZ R12, R48, R39 ;  /* 0x00000027300c7221 */ /* 0x000fe20000010000 */
[----:B------:R-:W-:Y:S01]  /*4630*/  F2FP.SATFINITE.E4M3.F32.PACK_AB_MERGE_C R48, R95, R48, RZ ;  /* 0x000000305f30723e */ /* 0x000fe200048070ff */
[----:B------:R-:W2:Y:S01]  /*4640*/  MUFU.EX2 R60, R60 ;  /* 0x0000003c003c7308 */ /* 0x000ea20000000800 */
[----:B-1----:R-:W-:-:S01]  /*4650*/  FADD.FTZ R8, R56, R9 ;  /* 0x0000000938087221 */ /* 0x002fc20000010000 */
[----:B------:R-:W-:Y:S01]  /*4660*/  FADD.FTZ R67, R95, R12 ;  /* 0x0000000c5f437221 */ /* 0x000fe20000010000 */
[----:B------:R-:W-:Y:S02]  /*4670*/  F2FP.SATFINITE.E4M3.F32.PACK_AB_MERGE_C R182, R59, R34, R84 ;  /* 0x000000223bb6723e */ /* 0x000fe40004807054 */
[----:B------:R-:W-:Y:S02]  /*4680*/  CS2R R34, SRZ ;  /* 0x0000000000227805 */ /* 0x000fe4000001ff00 */
[----:B------:R-:W-:Y:S01]  /*4690*/  F2FP.SATFINITE.E4M3.F32.PACK_AB_MERGE_C R177, R41, R40, R48 ;  /* 0x0000002829b1723e */ /* 0x000fe20004807030 */
[----:B------:R-:W-:Y:S01]  /*46a0*/  FADD.FTZ R12, R24, R67 ;  /* 0x00000043180c7221 */ /* 0x000fe20000010000 */
[----:B------:R-:W-:Y:S01]  /*46b0*/  CS2R R40, SRZ ;  /* 0x0000000000287805 */ /* 0x000fe2000001ff00 */
[----:B------:R-:W1:Y:S01]  /*46c0*/  MUFU.EX2 R38, R38 ;  /* 0x0000002600267308 */ /* 0x000e620000000800 */
[----:B0-----:R-:W-:-:S01]  /*46d0*/  FADD.FTZ R9, R63, R8 ;  /* 0x000000083f097221 */ /* 0x001fc20000010000 */
[----:B------:R-:W-:-:S02]  /*46e0*/  CS2R R58, SRZ ;  /* 0x00000000003a7805 */ /* 0x000fc4000001ff00 */
[----:B------:R-:W-:-:S04]  /*46f0*/  CS2R R84, SRZ ;  /* 0x0000000000547805 */ /* 0x000fc8000001ff00 */
[----:B------:R-:W0:Y:S01]  /*4700*/  MUFU.EX2 R61, R61 ;  /* 0x0000003d003d7308 */ /* 0x000e220000000800 */
[----:B--2---:R-:W-:-:S01]  /*4710*/  FADD.FTZ R8, R60, R9 ;  /* 0x000000093c087221 */ /* 0x004fc20000010000 */
[----:B------:R-:W-:-:S03]  /*4720*/  F2FP.SATFINITE.E4M3.F32.PACK_AB_MERGE_C R60, R81, R60, RZ ;  /* 0x0000003c513c723e */ /* 0x000fc600048070ff */
[----:B------:R-:W-:Y:S01]  /*4730*/  FADD.FTZ R39, R81, R8 ;  /* 0x0000000851277221 */ /* 0x000fe20000010000 */
[----:B------:R-:W-:Y:S02]  /*4740*/  F2FP.SATFINITE.E4M3.F32.PACK_AB_MERGE_C R176, R63, R56, R60 ;  /* 0x000000383fb0723e */ /* 0x000fe4000480703c */
[----:B------:R-:W-:Y:S01]  /*4750*/  CS2R R56, SRZ ;  /* 0x0000000000387805 */ /* 0x000fe2000001ff00 */
[----:B------:R-:W2:Y:S01]  /*4760*/  MUFU.EX2 R68, R68 ;  /* 0x0000004400447308 */ /* 0x000ea20000000800 */
[----:B-1----:R-:W-:-:S01]  /*4770*/  FADD.FTZ R8, R38, R39 ;  /* 0x0000002726087221 */ /* 0x002fc20000010000 */
[----:B------:R-:W-:Y:S01]  /*4780*/  FADD.FTZ R39, R25, R12 ;  /* 0x0000000c19277221 */ /* 0x000fe20000010000 */
[----:B------:R-:W-:-:S05]  /*4790*/  CS2R R80, SRZ ;  /* 0x0000000000507805 */ /* 0x000fca000001ff00 */
[----:B------:R1:W3:Y:S01]  /*47a0*/  MUFU.EX2 R87, R64 ;  /* 0x0000004000577308 */ /* 0x0002e20000000800 */
        /* <DEDUP_REMOVED lines=8> */
[----:B-1----:R-:W-:-:S03]  /*4830*/  CS2R R64, SRZ ;  /* 0x0000000000407805 */ /* 0x002fc6000001ff00 */
[----:B------:R-:W-:Y:S02]  /*4840*/  FADD.FTZ R27, R32, R11 ;  /* 0x0000000b201b7221 */ /* 0x000fe40000010000 */
[----:B------:R-:W1:Y:S01]  /*4850*/  MUFU.EX2 R69, R69 ;  /* 0x0000004500457308 */ /* 0x000e620000000800 */
[C---:B---3--:R-:W-:Y:S01]  /*4860*/  F2FP.SATFINITE.E4M3.F32.PACK_AB_MERGE_C R68, R87.reuse, R68, RZ ;  /* 0x000000445744723e */ /* 0x048fe200048070ff */
[----:B------:R-:W-:Y:S01]  /*4870*/  FADD.FTZ R87, R87, R6 ;  /* 0x0000000657577221 */ /* 0x000fe20000010000 */
[----:B------:R-:W-:-:S01]  /*4880*/  FADD.FTZ R8, R36, R27 ;  /* 0x0000001b24087221 */ /* 0x000fc20000010000 */
[----:B------:R-:W-:Y:S02]  /*4890*/  F2FP.SATFINITE.E4M3.F32.PACK_AB_MERGE_C R36, R47, R36, RZ ;  /* 0x000000242f24723e */ /* 0x000fe400048070ff */
[----:B------:R-:W-:Y:S01]  /*48a0*/  F2FP.SATFINITE.E4M3.F32.PACK_AB_MERGE_C R178, R61, R38, R68 ;  /* 0x000000263db2723e */ /* 0x000fe20004807044 */
[----:B------:R-:W-:Y:S01]  /*48b0*/  FADD.FTZ R8, R47, R8 ;  /* 0x000000082f087221 */ /* 0x000fe20000010000 */
[----:B------:R-:W2:Y:S01]  /*48c0*/  MUFU.EX2 R44, R44 ;  /* 0x0000002c002c7308 */ /* 0x000ea20000000800 */
[----:B0-----:R-:W-:-:S01]  /*48d0*/  FADD.FTZ R6, R46, R87 ;  /* 0x000000572e067221 */ /* 0x001fc20000010000 */
[----:B------:R-:W-:-:S02]  /*48e0*/  F2FP.SATFINITE.E4M3.F32.PACK_AB_MERGE_C R173, R32, R29, R36 ;  /* 0x0000001d20ad723e */ /* 0x000fc40004807024 */
[----:B------:R-:W-:Y:S02]  /*48f0*/  CS2R R28, SRZ ;  /* 0x00000000001c7805 */ /* 0x000fe4000001ff00 */
[----:B------:R-:W-:Y:S02]  /*4900*/  CS2R R32, SRZ ;  /* 0x0000000000207805 */ /* 0x000fe4000001ff00 */
[----:B------:R-:W-:Y:S02]  /*4910*/  CS2R R38, SRZ ;  /* 0x0000000000267805 */ /* 0x000fe4000001ff00 */
[----:B------:R-:W-:Y:S02]  /*4920*/  CS2R R60, SRZ ;  /* 0x00000000003c7805 */ /* 0x000fe4000001ff00 */
[----:B------:R-:W-:Y:S01]  /*4930*/  CS2R R86, SRZ ;  /* 0x0000000000567805 */ /* 0x000fe2000001ff00 */
        /* <DEDUP_REMOVED lines=15> */
[----:B------:R-:W-:-:S02]  /*4a30*/  F2FP.SATFINITE.E4M3.F32.PACK_AB_MERGE_C R175, R74, R37, R43 ;  /* 0x000000254aaf723e */ /* 0x000fc4000480702b */
[----:B------:R-:W-:Y:S02]  /*4a40*/  CS2R R26, SRZ ;  /* 0x00000000001a7805 */ /* 0x000fe4000001ff00 */
[----:B------:R-:W-:Y:S02]  /*4a50*/  CS2R R36, SRZ ;  /* 0x0000000000247805 */ /* 0x000fe4000001ff00 */
[----:B------:R-:W-:Y:S02]  /*4a60*/  CS2R R42, SRZ ;  /* 0x00000000002a7805 */ /* 0x000fe4000001ff00 */
[----:B------:R-:W-:Y:S02]  /*4a70*/  CS2R R44, SRZ ;  /* 0x00000000002c7805 */ /* 0x000fe4000001ff00 */
[----:B------:R-:W-:Y:S01]  /*4a80*/  CS2R R46, SRZ ;  /* 0x00000000002e7805 */ /* 0x000fe2000001ff00 */
[----:B------:R-:W1:Y:S01]  /*4a90*/  MUFU.EX2 R53, R53 ;  /* 0x0000003500357308 */ /* 0x000e620000000800 */
[----:B--2---:R-:W-:-:S01]  /*4aa0*/  FADD.FTZ R11, R49, R6 ;  /* 0x00000006310b7221 */ /* 0x004fc20000010000 */
[----:B------:R-:W-:-:S06]  /*4ab0*/  CS2R R68, SRZ ;  /* 0x0000000000447805 */ /* 0x000fcc000001ff00 */
[----:B------:R-:W2:Y:S01]  /*4ac0*/  MUFU.EX2 R62, R62 ;  /* 0x0000003e003e7308 */ /* 0x000ea20000000800 */
[----:B0-----:R-:W-:-:S01]  /*4ad0*/  FADD.FTZ R6, R52, R11 ;  /* 0x0000000b34067221 */ /* 0x001fc20000010000 */
[----:B------:R-:W-:-:S06]  /*4ae0*/  FADD.FTZ R11, R51, R90 ;  /* 0x0000005a330b7221 */ /* 0x000fcc0000010000 */
[----:B------:R-:W0:Y:S01]  /*4af0*/  MUFU.EX2 R94, R94 ;  /* 0x0000005e005e7308 */ /* 0x000e220000000800 */
[C---:B-1----:R-:W-:Y:S01]  /*4b00*/  F2FP.SATFINITE.E4M3.F32.PACK_AB_MERGE_C R52, R53.reuse, R52, RZ ;  /* 0x000000343534723e */ /* 0x042fe200048070ff */
[----:B------:R-:W-:-:S03]  /*4b10*/  FADD.FTZ R53, R53, R6 ;  /* 0x0000000635357221 */ /* 0x000fc60000010000 */
[----:B------:R-:W-:Y:S02]  /*4b20*/  F2FP.SATFINITE.E4M3.F32.PACK_AB_MERGE_C R174, R49, R0, R52 ;  /* 0x0000000031ae723e */ /* 0x000fe40004807034 */
[----:B------:R-:W-:Y:S01]  /*4b30*/  CS2R R48, SRZ ;  /* 0x0000000000307805 */ /* 0x000fe2000001ff00 */
[----:B------:R1:W3:Y:S01]  /*4b40*/  MUFU.EX2 R9, R66 ;  /* 0x0000004200097308 */ /* 0x0002e20000000800 */
[----:B--2---:R-:W-:-:S01]  /*4b50*/  FADD.FTZ R8, R62, R53 ;  /* 0x000000353e087221 */ /* 0x004fc20000010000 */
[----:B------:R-:W-:-:S06]  /*4b60*/  CS2R R52, SRZ ;  /* 0x0000000000347805 */ /* 0x000fcc000001ff00 */
[----:B------:R-:W2:Y:S01]  /*4b70*/  MUFU.EX2 R21, R21 ;  /* 0x0000001500157308 */ /* 0x000ea20000000800 */
[----:B0-----:R-:W-:-:S01]  /*4b80*/  FADD.FTZ R10, R94, R11 ;  /* 0x0000000b5e0a7221 */ /* 0x001fc20000010000 */
[----:B-1----:R-:W-:-:S06]  /*4b90*/  CS2R R66, SRZ ;  /* 0x0000000000427805 */ /* 0x002fcc000001ff00 */
[----:B------:R-:W0:Y:S01]  /*4ba0*/  MUFU.EX2 R70, R70 ;  /* 0x0000004600467308 */ /* 0x000e220000000800 */
[----:B---3--:R-:W-:-:S07]  /*4bb0*/  FADD.FTZ R11, R9, R8 ;  /* 0x00000008090b7221 */ /* 0x008fce0000010000 */
[----:B------:R-:W1:Y:S01]  /*4bc0*/  MUFU.EX2 R98, R98 ;  /* 0x0000006200627308 */ /* 0x000e620000000800 */
[----:B--2---:R-:W-:-:S07]  /*4bd0*/  FADD.FTZ R25, R21, R10 ;  /* 0x0000000a15197221 */ /* 0x004fce0000010000 */
[----:B------:R-:W2:Y:S01]  /*4be0*/  MUFU.EX2 R7, R78 ;  /* 0x0000004e00077308 */ /* 0x000ea20000000800 */
[----:B0-----:R-:W-:-:S07]  /*4bf0*/  FADD.FTZ R8, R70, R11 ;  /* 0x0000000b46087221 */ /* 0x001fce0000010000 */
[----:B------:R-:W0:Y:S01]  /*4c00*/  MUFU.EX2 R15, R15 ;  /* 0x0000000f000f7308 */ /* 0x000e220000000800 */
[C---:B-1----:R-:W-:Y:S01]  /*4c10*/  F2FP.SATFINITE.E4M3.F32.PACK_AB_MERGE_C R21, R98.reuse, R21, RZ ;  /* 0x000000156215723e */ /* 0x042fe200048070ff */
[----:B------:R-:W-:Y:S01]  /*4c20*/  FADD.FTZ R98, R98, R25 ;  /* 0x0000001962627221 */ /* 0x000fe20000010000 */
[----:B------:R-:W-:Y:S02]  /*4c30*/  CS2R R24, SRZ ;  /* 0x0000000000187805 */ /* 0x000fe4000001ff00 */
[----:B------:R-:W-:Y:S02]  /*4c40*/  F2FP.SATFINITE.E4M3.F32.PACK_AB_MERGE_C R169, R94, R51, R21 ;  /* 0x000000335ea9723e */ /* 0x000fe40004807015 */
[----:B------:R-:W-:Y:S01]  /*4c50*/  CS2R R50, SRZ ;  /* 0x0000000000327805 */ /* 0x000fe2000001ff00 */
[----:B------:R-:W1:Y:S01]  /*4c60*/  MUFU.EX2 R79, R79 ;  /* 0x0000004f004f7308 */ /* 0x000e620000000800 */
[----:B--2---:R-:W-:-:S01]  /*4c70*/  FADD.FTZ R8, R7, R8 ;  /* 0x0000000807087221 */ /* 0x004fc20000010000 */
[----:B------:R-:W-:-:S04]  /*4c80*/  F2FP.SATFINITE.E4M3.F32.PACK_AB_MERGE_C R70, R7, R70, RZ ;  /* 0x000000460746723e */ /* 0x000fc800048070ff */
[----:B------:R-:W-:Y:S02]  /*4c90*/  F2FP.SATFINITE.E4M3.F32.PACK_AB_MERGE_C R168, R9, R62, R70 ;  /* 0x0000003e09a8723e */ /* 0x000fe40004807046 */
[----:B------:R-:W-:Y:S01]  /*4ca0*/  CS2R R62, SRZ ;  /* 0x00000000003e7805 */ /* 0x000fe2000001ff00 */
[----:B------:R-:W2:Y:S01]  /*4cb0*/  MUFU.EX2 R102, R102 ;  /* 0x0000006600667308 */ /* 0x000ea20000000800 */
[----:B0-----:R-:W-:-:S01]  /*4cc0*/  FADD.FTZ R11, R15, R98 ;  /* 0x000000620f0b7221 */ /* 0x001fc20000010000 */
[----:B------:R-:W-:-:S06]  /*4cd0*/  CS2R R70, SRZ ;  /* 0x0000000000467805 */ /* 0x000fcc000001ff00 */
[----:B------:R-:W0:Y:S01]  /*4ce0*/  MUFU.EX2 R82, R82 ;  /* 0x0000005200527308 */ /* 0x000e220000000800 */
[----:B-1----:R-:W-:-:S07]  /*4cf0*/  FADD.FTZ R7, R79, R8 ;  /* 0x000000084f077221 */ /* 0x002fce0000010000 */
[----:B------:R-:W-:Y:S01]  /*4d00*/  MUFU.EX2 R13, R13 ;  /* 0x0000000d000d7308 */ /* 0x000fe20000000800 */
[----:B--2---:R-:W-:-:S07]  /*4d10*/  FADD.FTZ R8, R102, R11 ;  /* 0x0000000b66087221 */ /* 0x004fce0000010000 */
[----:B------:R-:W1:Y:S01]  /*4d20*/  MUFU.EX2 R2, R2 ;  /* 0x0000000200027308 */ /* 0x000e620000000800 */
[----:B0-----:R-:W-:-:S07]  /*4d30*/  FADD.FTZ R0, R82, R7 ;  /* 0x0000000752007221 */ /* 0x001fce0000010000 */
[----:B------:R-:W-:Y:S08]  /*4d40*/  MUFU.EX2 R75, R75 ;  /* 0x0000004b004b7308 */ /* 0x000ff00000000800 */
[----:B------:R0:W2:Y:S01]  /*4d50*/  MUFU.EX2 R6, R31 ;  /* 0x0000001f00067308 */ /* 0x0000a20000000800 */
[----:B-1----:R-:W-:Y:S01]  /*4d60*/  F2FP.SATFINITE.E4M3.F32.PACK_AB_MERGE_C R9, R2, R13, RZ ;  /* 0x0000000d0209723e */ /* 0x002fe200048070ff */
[----:B------:R-:W-:-:S03]  /*4d70*/  FADD.FTZ R13, R13, R8 ;  /* 0x000000080d0d7221 */ /* 0x000fc60000010000 */
[----:B------:R-:W-:Y:S02]  /*4d80*/  F2FP.SATFINITE.E4M3.F32.PACK_AB_MERGE_C R171, R102, R15, R9 ;  /* 0x0000000f66ab723e */ /* 0x000fe40004807009 */
[----:B0-----:R-:W-:Y:S02]  /*4d90*/  CS2R R30, SRZ ;  /* 0x00000000001e7805 */ /* 0x001fe4000001ff00 */
[----:B--2---:R-:W-:Y:S01]  /*4da0*/  F2FP.SATFINITE.E4M3.F32.PACK_AB_MERGE_C R7, R6, R75, RZ ;  /* 0x0000004b0607723e */ /* 0x004fe200048070ff */
[----:B------:R-:W-:-:S01]  /*4db0*/  FADD.FTZ R75, R75, R0 ;  /* 0x000000004b4b7221 */ /* 0x000fc20000010000 */
[----:B------:R-:W-:Y:S02]  /*4dc0*/  FADD.FTZ R0, R2, R13 ;  /* 0x0000000d02007221 */ /* 0x000fe40000010000 */
[----:B------:R-:W-:Y:S01]  /*4dd0*/  F2FP.SATFINITE.E4M3.F32.PACK_AB_MERGE_C R170, R82, R79, R7 ;  /* 0x0000004f52aa723e */ /* 0x000fe20004807007 */
[----:B------:R-:W-:Y:S01]  /*4de0*/  FADD.FTZ R2, R6, R75 ;  /* 0x0000004b06027221 */ /* 0x000fe20000010000 */
        /* <DEDUP_REMOVED lines=40> */
.L_x_10065:
[----:B------:R-:W-:Y:S01]  /*5070*/  ISETP.NE.AND P2, PT, RZ, UR46, PT ;  /* 0x0000002eff007c0c */ /* 0x000fe2000bf45270 */
[----:B------:R-:W-:-:S04]  /*5080*/  UISETP.NE.AND UP0, UPT, UR29, 0x1, UPT ;  /* 0x000000011d00788c */ /* 0x000fc8000bf05270 */
[----:B------:R-:W-:-:S04]  /*5090*/  USEL UR49, URZ, 0x1, UP0 ;  /* 0x000000013f317887 */ /* 0x000fc80008000000 */
[----:B------:R-:W-:-:S04]  /*50a0*/  ULOP3.LUT UR49, UR31, UR49, URZ, 0x3c, !UPT ;  /* 0x000000311f317292 */ /* 0x000fc8000f8e3c3f */
[----:B------:R-:W-:Y:S08]  /*50b0*/  @P2 BRA `(.L_x_10055) ;  /* 0x0000000000382947 */ /* 0x000ff00003800000 */
[----:B------:R-:W-:Y:S05]  /*50c0*/  @!P1 BRA `(.L_x_10056) ;  /* 0x0000000000049947 */ /* 0x000fea0003800000 */
[----:B------:R-:W-:Y:S01]  /*50d0*/  BPT.TRAP 0x1 ;  /* 0x000000040000795c */ /* 0x000fe20000300000 */
.L_x_10056:
        /* <DEDUP_REMOVED lines=9> */
.L_x_10057:
[----:B-1----:R-:W-:Y:S05]  /*5170*/  @P0 BRA `(.L_x_10055) ;  /* 0x0000000000080947 */ /* 0x002fea0003800000 */
[----:B------:R-:W1:Y:S02]  /*5180*/  SYNCS.PHASECHK.TRANS64.TRYWAIT P0, [UR6+0x22830], R4 ;  /* 0x02283004ff0075a7 */ /* 0x000e640008000146 */
[----:B-1----:R-:W-:Y:S05]  /*5190*/  @!P0 BRA `(.L_x_10058) ;  /* 0x0000011c00d08947 */ /* 0x002fea0003800000 */
.L_x_10055:
        /* <DEDUP_REMOVED lines=132> */
.L_x_10060:
[----:B------:R-:W-:Y:S01]  /*59e0*/  ULEA UR6, UR29, UR43, 0x3 ;  /* 0x0000002b1d067291 */ /* 0x000fe2000f8e183f */
[----:B------:R-:W-:-:S05]  /*59f0*/  IMAD.U32 R4, RZ, RZ, UR31 ;  /* 0x0000001fff047e24 */ /* 0x000fca000f8e00ff */
[----:B------:R-:W-:-:S04]  /*5a00*/  SHF.L.U32 R4, R4, 0x1f, RZ ;  /* 0x0000001f04047819 */ /* 0x000fc800000006ff */
[----:B------:R0:W1:Y:S01]  /*5a10*/  SYNCS.PHASECHK.TRANS64.TRYWAIT P0, [UR6+0x22850], R4 ;  /* 0x02285004ff0075a7 */ /* 0x0000620008000146 */
[----:B------:R-:W-:Y:S05]  /*5a20*/  @!P1 BRA `(.L_x_10061) ;  /* 0x0000000000049947 */ /* 0x000fea0003800000 */
[----:B------:R-:W-:Y:S01]  /*5a30*/  BPT.TRAP 0x1 ;  /* 0x000000040000795c */ /* 0x000fe20000300000 */
.L_x_10061:
[----:B-1----:R-:W-:Y:S05]  /*5a40*/  @P0 BRA `(.L_x_10059) ;  /* 0x0000000000080947 */ /* 0x002fea0003800000 */
[----:B------:R-:W1:Y:S02]  /*5a50*/  SYNCS.PHASECHK.TRANS64.TRYWAIT P0, [UR6+0x22850], R4 ;  /* 0x02285004ff0075a7 */ /* 0x000e640008000146 */
[----:B-1----:R-:W-:Y:S05]  /*5a60*/  @!P0 BRA `(.L_x_10062) ;  /* 0x0000011400b48947 */ /* 0x002fea0003800000 */
.L_x_10059:
        /* <DEDUP_REMOVED lines=36> */
.L_x_10063:
[----:B------:R-:W-:Y:S01]  /*5cb0*/  UISETP.NE.AND UP0, UPT, UR54, URZ, UPT ;  /* 0x0000003f3600728c */ /* 0x000fe2000bf05270 */
[----:B------:R-:W-:Y:S02]  /*5cc0*/  VIADD R8, R18, UR38 ;  /* 0x0000002612087c36 */ /* 0x000fe40008000000 */
[----:B------:R-:W-:Y:S02]  /*5cd0*/  IMAD.U32 R9, RZ, RZ, UR53 ;  /* 0x00000035ff097e24 */ /* 0x000fe4000f8e00ff */
[----:B------:R-:W-:Y:S01]  /*5ce0*/  IMAD.U32 R12, RZ, RZ, UR41 ;  /* 0x00000029ff0c7e24 */ /* 0x000fe2000f8e00ff */
        /* <DEDUP_REMOVED lines=9> */
[----:B------:R-:W-:Y:S01]  /*5d80*/  ULEA UR6, UR48, UR43, 0x3 ;  /* 0x0000002b30067291 */ /* 0x000fe2000f8e183f */
[----:B------:R-:W1:Y:S03]  /*5d90*/  SHFL.IDX PT, R15, R8, 0x1, 0x1c1f ;  /* 0x003c1f00080f7f89 */ /* 0x000e6600000e0000 */
[----:B------:R-:W-:Y:S01]  /*5da0*/  IADD3 R4, -R17, 0x1, R4 ;  /* 0x0000000111047810 */ /* 0x000fe20007ffe104 */
[----:B------:R-:W-:-:S03]  /*5db0*/  UIADD3 UR6, UR6, 0x22840, URZ ;  /* 0x0002284006067890 */ /* 0x000fc6000fffe03f */
[----:B------:R-:W-:Y:S01]  /*5dc0*/  IADD3 R4, -R9, UR52, R4 ;  /* 0x0000003409047c10 */ /* 0x000fe2000fffe104 */
[----:B------:R-:W-:-:S09]  /*5dd0*/  UPRMT UR6, UR42, 0x654, UR6 ;  /* 0x000006542a067896 */ /* 0x000fd20008000006 */
[----:B------:R-:W-:Y:S01]  /*5de0*/  SYNCS.ARRIVE.TRANS64.RED.A1T0 RZ, [UR6], RZ ;  /* 0x000000ffffff79a7 */ /* 0x000fe20008100406 */
[C---:B0-----:R-:W-:Y:S02]  /*5df0*/  IMAD.IADD R5, R4.reuse, 0x1, R5 ;  /* 0x0000000104057824 */ /* 0x041fe400078e0205 */
[----:B-1----:R-:W-:-:S03]  /*5e00*/  IMAD.IADD R4, R4, 0x1, R15 ;  /* 0x0000000104047824 */ /* 0x002fc600078e020f */
        /* <DEDUP_REMOVED lines=119> */
[----:B------:R-:W-:-:S02]  /*6580*/  ISETP.GT.AND P2, PT, R4, RZ, PT ;  /* 0x000000ff0400720c */ /* 0x000fc40003f44270 */
[----:B------:R-:W-:Y:S02]  /*6590*/  FMNMX.FTZ R11, R101, R10, !PT ;  /* 0x0000000a650b7209 */ /* 0x000fe40007810000 */
[----:B------:R-:W-:Y:S02]  /*65a0*/  ISETP.GT.AND P3, PT, R4, 0x1, PT ;  /* 0x000000010400780c */ /* 0x000fe40003f64270 */
[----:B------:R-:W-:Y:S01]  /*65b0*/  FSEL R154, R154, -INF , P2 ;  /* 0xff8000009a9a7808 */ /* 0x000fe20001000000 */
[----:B------:R-:W0:Y:S01]  /*65c0*/  SHFL.BFLY PT, R10, R11, 0x2, 0x1f ;  /* 0x0c401f000b0a7f89 */ /* 0x000e2200000e0000 */
        /* <DEDUP_REMOVED lines=12> */
[----:B0-----:R-:W-:Y:S02]  /*6690*/  FMNMX.FTZ R13, R11, R10, !PT ;  /* 0x0000000a0b0d7209 */ /* 0x001fe40007810000 */
[C---:B------:R-:W-:Y:S02]  /*66a0*/  ISETP.GT.AND P2, PT, R4.reuse, 0x18, PT ;  /* 0x000000180400780c */ /* 0x040fe40003f44270 */
[----:B------:R-:W-:Y:S01]  /*66b0*/  FSEL R163, R163, -INF , P3 ;  /* 0xff800000a3a37808 */ /* 0x000fe20001800000 */
[----:B------:R-:W0:Y:S01]  /*66c0*/  SHFL.BFLY PT, R10, R13, 0x1, 0x1f ;  /* 0x0c201f000d0a7f89 */ /* 0x000e2200000e0000 */
[----:B------:R-:W-:-:S02]  /*66d0*/  ISETP.GT.AND P3, PT, R4, 0x19, PT ;  /* 0x000000190400780c */ /* 0x000fc40003f64270 */
[----:B------:R-:W-:Y:S02]  /*66e0*/  FSEL R166, R166, -INF , P2 ;  /* 0xff800000a6a67808 */ /* 0x000fe40001000000 */
[----:B------:R-:W-:Y:S02]  /*66f0*/  FSEL R167, R167, -INF , P3 ;  /* 0xff800000a7a77808 */ /* 0x000fe40001800000 */
[C---:B------:R-:W-:Y:S02]  /*6700*/  ISETP.GT.AND P2, PT, R4.reuse, 0x20, PT ;  /* 0x000000200400780c */ /* 0x040fe40003f44270 */
[----:B------:R-:W-:Y:S02]  /*6710*/  ISETP.GT.AND P3, PT, R4, 0x21, PT ;  /* 0x000000210400780c */ /* 0x000fe40003f64270 */
[----:B------:R-:W-:Y:S02]  /*6720*/  FSEL R138, R138, -INF , P2 ;  /* 0xff8000008a8a7808 */ /* 0x000fe40001000000 */
[----:B------:R-:W-:-:S02]  /*6730*/  ISETP.GT.AND P2, PT, R4, 0x28, PT ;  /* 0x000000280400780c */ /* 0x000fc40003f44270 */
[----:B------:R-:W-:Y:S02]  /*6740*/  FSEL R139, R139, -INF , P3 ;  /* 0xff8000008b8b7808 */ /* 0x000fe40001800000 */
[----:B------:R-:W-:Y:S02]  /*6750*/  ISETP.GT.AND P3, PT, R4, 0x29, PT ;  /* 0x000000290400780c */ /* 0x000fe40003f64270 */
        /* <DEDUP_REMOVED lines=27> */
[--C-:B0-----:R-:W-:Y:S01]  /*6910*/  FFMA.FTZ R156, R140, UR41, -R10.reuse ;  /* 0x000000298c9c7c23 */ /* 0x101fe2000801080a */
[----:B------:R-:W-:Y:S01]  /*6920*/  ISETP.GT.AND P3, PT, R4, 0x41, PT ;  /* 0x000000410400780c */ /* 0x000fe20003f64270 */
        /* <DEDUP_REMOVED lines=12> */
[----:B0-----:R-:W-:-:S01]  /*69f0*/  FFMA.FTZ R156, R144, UR41, -R10 ;  /* 0x00000029909c7c23 */ /* 0x001fc2000801080a */
        /* <DEDUP_REMOVED lines=44> */
[----:B------:R-:W-:Y:S01]  /*6cc0*/  FSEL R135, R135, -INF , P3 ;  /* 0xff80000087877808 */ /* 0x000fe20001800000 */
[----:B------:R-:W-:Y:S01]  /*6cd0*/  FFMA.FTZ R101, R101, UR41, -R10 ;  /* 0x0000002965657c23 */ /* 0x000fe2000801080a */
[----:B------:R-:W-:Y:S01]  /*6ce0*/  ISETP.GT.AND P2, PT, R4, 0x60, PT ;  /* 0x000000600400780c */ /* 0x000fe20003f44270 */
        /* <DEDUP_REMOVED lines=10> */
[----:B------:R-:W-:Y:S01]  /*6d90*/  MUFU.EX2 R11, R11 ;  /* 0x0000000b000b7308 */ /* 0x000fe20000000800 */
[----:B------:R-:W-:Y:S02]  /*6da0*/  FSEL R124, R110, -INF , P2 ;  /* 0xff8000006e7c7808 */ /* 0x000fe40001000000 */
[----:B------:R-:W-:Y:S02]  /*6db0*/  FMNMX.FTZ R153, R107, R148, !PT ;  /* 0x000000946b997209 */ /* 0x000fe40007810000 */
[----:B------:R-:W-:Y:S02]  /*6dc0*/  ISETP.GT.AND P2, PT, R4, 0x70, PT ;  /* 0x000000700400780c */ /* 0x000fe40003f44270 */
[----:B------:R-:W-:Y:S01]  /*6dd0*/  FSEL R111, R111, -INF , P3 ;  /* 0xff8000006f6f7808 */ /* 0x000fe20001800000 */
[----:B------:R0:W-:Y:S01]  /*6de0*/  MUFU.EX2 R110, R152 ;  /* 0x00000098006e7308 */ /* 0x0001e20000000800 */
[----:B------:R-:W-:-:S02]  /*6df0*/  FMNMX.FTZ R148, R124, R153, !PT ;  /* 0x000000997c947209 */ /* 0x000fc40007810000 */
[----:B------:R-:W-:Y:S02]  /*6e00*/  ISETP.GT.AND P3, PT, R4, 0x71, PT ;  /* 0x000000710400780c */ /* 0x000fe40003f64270 */
[----:B------:R-:W-:Y:S02]  /*6e10*/  FSEL R114, R114, -INF , P2 ;  /* 0xff80000072727808 */ /* 0x000fe40001000000 */
[----:B------:R-:W-:Y:S01]  /*6e20*/  FMNMX.FTZ R153, R111, R148, !PT ;  /* 0x000000946f997209 */ /* 0x000fe20007810000 */
[----:B------:R-:W-:Y:S01]  /*6e30*/  MUFU.EX2 R14, R14 ;  /* 0x0000000e000e7308 */ /* 0x000fe20000000800 */
[----:B------:R-:W-:Y:S01]  /*6e40*/  ISETP.GT.AND P2, PT, R4, 0x78, PT ;  /* 0x000000780400780c */ /* 0x000fe20003f44270 */
[----:B0-----:R-:W-:Y:S01]  /*6e50*/  FFMA.FTZ R152, R128, UR41, -R10 ;  /* 0x0000002980987c23 */ /* 0x001fe2000801080a */
[----:B------:R-:W-:Y:S02]  /*6e60*/  FSEL R115, R115, -INF , P3 ;  /* 0xff80000073737808 */ /* 0x000fe40001800000 */
[----:B------:R-:W-:-:S02]  /*6e70*/  FMNMX.FTZ R148, R114, R153, !PT ;  /* 0x0000009972947209 */ /* 0x000fc40007810000 */
[----:B------:R-:W-:Y:S01]  /*6e80*/  ISETP.GT.AND P3, PT, R4, 0x79, PT ;  /* 0x000000790400780c */ /* 0x000fe20003f64270 */
[----:B------:R-:W-:Y:S01]  /*6e90*/  MUFU.EX2 R122, R157 ;  /* 0x0000009d007a7308 */ /* 0x000fe20000000800 */
[----:B------:R-:W-:Y:S02]  /*6ea0*/  FSEL R128, R118, -INF , P2 ;  /* 0xff80000076807808 */ /* 0x000fe40001000000 */
[----:B------:R-:W-:Y:S02]  /*6eb0*/  FMNMX.FTZ R153, R115, R148, !PT ;  /* 0x0000009473997209 */ /* 0x000fe40007810000 */
[----:B------:R-:W-:Y:S02]  /*6ec0*/  FSEL R119, R119, -INF , P3 ;  /* 0xff80000077777808 */ /* 0x000fe40001800000 */
[----:B------:R-:W-:Y:S01]  /*6ed0*/  ISETP.GT.AND P2, PT, R4, 0x80, PT ;  /* 0x000000800400780c */ /* 0x000fe20003f44270 */
        /* <DEDUP_REMOVED lines=31> */
[----:B------:R-:W-:Y:S01]  /*70d0*/  FMNMX.FTZ R4, R104, R153, !PT ;  /* 0x0000009968047209 */ /* 0x000fe20007810000 */
[----:B------:R0:W-:Y:S01]  /*70e0*/  MUFU.EX2 R102, R152 ;  /* 0x0000009800667308 */ /* 0x0001e20000000800 */
[----:B------:R-:W-:-:S02]  /*70f0*/  FSEL R161, R5, RZ, P0 ;  /* 0x000000ff05a17208 */ /* 0x000fc40000000000 */
[----:B------:R-:W-:-:S03]  /*7100*/  FMNMX.FTZ R4, R103, R4, !PT ;  /* 0x0000000467047209 */ /* 0x000fc60007810000 */
[----:B------:R-:W-:Y:S02]  /*7110*/  FADD.FTZ R161, -R161, R6 ;  /* 0x00000006a1a17221 */ /* 0x000fe40000010100 */
[----:B------:R-:W1:Y:S01]  /*7120*/  SHFL.BFLY PT, R153, R4, 0x2, 0x1f ;  /* 0x0c401f0004997f89 */ /* 0x000e6200000e0000 */
[----:B------:R-:W-:Y:S08]  /*7130*/  MUFU.EX2 R20, R20 ;  /* 0x0000001400147308 */ /* 0x000ff00000000800 */
        /* <DEDUP_REMOVED lines=17> */
[----:B0-----:R-:W-:-:S01]  /*7250*/  FFMA.FTZ R152, R158, UR41, -R10 ;  /* 0x000000299e987c23 */ /* 0x001fc2000801080a */
[----:B------:R-:W-:Y:S01]  /*7260*/  FMUL.FTZ R158, R161, UR41 ;  /* 0x00000029a19e7c20 */ /* 0x000fe20008410000 */
[----:B------:R-:W-:-:S01]  /*7270*/  FFMA.FTZ R153, R154, UR41, -R10 ;  /* 0x000000299a997c23 */ /* 0x000fc2000801080a */
[----:B------:R-:W-:Y:S01]  /*7280*/  FMUL.FTZ R160, R160, UR41 ;  /* 0x00000029a0a07c20 */ /* 0x000fe20008410000 */
        /* <DEDUP_REMOVED lines=41> */
[----:B------:R-:W-:Y:S01]  /*7520*/  FADD.FTZ R135, R11, R0 ;  /* 0x000000000b877221 */ /* 0x000fe20000010000 */
[----:B------:R-:W-:-:S01]  /*7530*/  FFMA.FTZ R95, R95, UR41, -R10 ;  /* 0x000000295f5f7c23 */ /* 0x000fc2000801080a */
[----:B------:R-:W1:Y:S01]  /*7540*/  MUFU.EX2 R155, R155 ;  /* 0x0000009b009b7308 */ /* 0x000e620000000800 */
        /* <DEDUP_REMOVED lines=133> */
.L_x_10064:
        /* <DEDUP_REMOVED lines=116> */
.L_x_10054:
[----:B------:R-:W-:-:S06]  /*84e0*/  UISETP.GE.AND UP0, UPT, UR30, UR40, UPT ;  /* 0x000000281e00728c */ /* 0x000fcc000bf06270 */
[----:B------:R-:W-:-:S13]  /*84f0*/  PLOP3.LUT P0, PT, PT, PT, UP0, 0x80, 0x0 ;  /* 0x000000000000781c */ /* 0x000fda0003f0f008 */
[----:B------:R-:W-:Y:S05]  /*8500*/  @!P0 BRA `(.L_x_10066) ;  /* 0x0000002800408947 */ /* 0x000fea0003800000 */
[----:B------:R-:W-:Y:S01]  /*8510*/  IMAD.MOV.U32 R7, RZ, RZ, R4 ;  /* 0x000000ffff077224 */ /* 0x000fe200078e0004 */
[----:B------:R-:W-:Y:S01]  /*8520*/  UMOV UR29, UR49 ;  /* 0x00000031001d7c82 */ /* 0x000fe20008000000 */
[----:B------:R-:W-:Y:S01]  /*8530*/  IMAD.MOV.U32 R6, RZ, RZ, R5 ;  /* 0x000000ffff067224 */ /* 0x000fe200078e0005 */
[----:B------:R-:W-:-:S06]  /*8540*/  UMOV UR28, UR48 ;  /* 0x00000030001c7c82 */ /* 0x000fcc0008000000 */
.L_x_10077:
        /* <DEDUP_REMOVED lines=9> */
.L_x_10068:
[----:B------:R-:W-:Y:S01]  /*85e0*/  ULEA UR6, UR48, UR43, 0x3 ;  /* 0x0000002b30067291 */ /* 0x000fe2000f8e183f */
[----:B------:R-:W-:-:S05]  /*85f0*/  IMAD.U32 R4, RZ, RZ, UR49 ;  /* 0x00000031ff047e24 */ /* 0x000fca000f8e00ff */
[----:B------:R-:W-:-:S04]  /*8600*/  SHF.L.U32 R4, R4, 0x1f, RZ ;  /* 0x0000001f04047819 */ /* 0x000fc800000006ff */
[----:B------:R0:W1:Y:S01]  /*8610*/  SYNCS.PHASECHK.TRANS64.TRYWAIT P0, [UR6+0x22830], R4 ;  /* 0x02283004ff0075a7 */ /* 0x0000620008000146 */
[----:B------:R-:W-:Y:S05]  /*8620*/  @!P1 BRA `(.L_x_10069) ;  /* 0x0000000000049947 */ /* 0x000fea0003800000 */
[----:B------:R-:W-:Y:S01]  /*8630*/  BPT.TRAP 0x1 ;  /* 0x000000040000795c */ /* 0x000fe20000300000 */
.L_x_10069:
[----:B-1----:R-:W-:Y:S05]  /*8640*/  @P0 BRA `(.L_x_10067) ;  /* 0x0000000000080947 */ /* 0x002fea0003800000 */
[----:B------:R-:W1:Y:S02]  /*8650*/  SYNCS.PHASECHK.TRANS64.TRYWAIT P0, [UR6+0x22830], R4 ;  /* 0x02283004ff0075a7 */ /* 0x000e640008000146 */
[----:B-1----:R-:W-:Y:S05]  /*8660*/  @!P0 BRA `(.L_x_10070) ;  /* 0x000000e800cc8947 */ /* 0x002fea0003800000 */
.L_x_10067:
[----:B-1----:R-:W1:Y:S01]  /*8670*/  S2R R5, SR_TID.X ;  /* 0x0000000000057919 */ /* 0x002e620000002100 */
[----:B------:R-:W-:Y:S01]  /*8680*/  R2UR UR31, R3 ;  /* 0x00000000031f72ca */ /* 0x000fe200000e0000 */
[----:B------:R-:W-:Y:S01]  /*8690*/  UMOV UR19, 0x40000040 ;  /* 0x4000004000137882 */ /* 0x000fe20000000000 */
[----:B------:R-:W-:Y:S01]  /*86a0*/  UMOV UR20, UR16 ;  /* 0x0000001000147c82 */ /* 0x000fe20008000000 */
[----:B------:R-:W-:Y:S01]  /*86b0*/  UMOV UR21, UR17 ;  /* 0x0000001100157c82 */ /* 0x000fe20008000000 */
[----:B------:R-:W-:Y:S01]  /*86c0*/  UMOV UR23, 0x40000040 ;  /* 0x4000004000177882 */ /* 0x000fe20000000000 */
[----:B------:R-:W-:Y:S01]  /*86d0*/  UMOV UR24, UR16 ;  /* 0x0000001000187c82 */ /* 0x000fe20008000000 */
[----:B------:R-:W-:Y:S01]  /*86e0*/  UMOV UR25, UR17 ;  /* 0x0000001100197c82 */ /* 0x000fe20008000000 */
[----:B------:R-:W-:Y:S01]  /*86f0*/  UMOV UR27, 0x40000040 ;  /* 0x40000040001b7882 */ /* 0x000fe20000000000 */
[----:B------:R-:W-:Y:S01]  /*8700*/  UMOV UR7, 0x40000040 ;  /* 0x4000004000077882 */ /* 0x000fe20000000000 */
[----:B------:R-:W-:Y:S01]  /*8710*/  UMOV UR11, 0x40000040 ;  /* 0x40000040000b7882 */ /* 0x000fe20000000000 */
[----:B------:R-:W-:-:S03]  /*8720*/  UMOV UR15, 0x40000040 ;  /* 0x40000040000f7882 */ /* 0x000fc60000000000 */
[----:B------:R-:W-:-:S04]  /*8730*/  UIMAD UR31, UR48, 0x500, UR31 ;  /* 0x00000500301f78a4 */ /* 0x000fc8000f8e021f */
[----:B------:R-:W-:Y:S02]  /*8740*/  UIADD3 UR22, UR31, 0x100, URZ ;  /* 0x000001001f167890 */ /* 0x000fe4000fffe03f */
[----:B------:R-:W-:Y:S02]  /*8750*/  UIADD3 UR26, UR31, 0x200, URZ ;  /* 0x000002001f1a7890 */ /* 0x000fe4000fffe03f */
[----:B------:R-:W-:Y:S01]  /*8760*/  UMOV UR18, UR31 ;  /* 0x0000001f00127c82 */ /* 0x000fe20008000000 */
[----:B------:R-:W-:Y:S02]  /*8770*/  UIADD3 UR6, UR31, 0x400, URZ ;  /* 0x000004001f067890 */ /* 0x000fe4000fffe03f */
[----:B------:R-:W-:Y:S02]  /*8780*/  UIADD3 UR10, UR31, 0x402, URZ ;  /* 0x000004021f0a7890 */ /* 0x000fe4000fffe03f */
[----:B------:R-:W-:Y:S01]  /*8790*/  UIADD3 UR14, UR31, 0x6, URZ ;  /* 0x000000061f0e7890 */ /* 0x000fe2000fffe03f */
        /* <DEDUP_REMOVED lines=110> */
.L_x_10072:
[----:B------:R-:W-:Y:S01]  /*8e80*/  ULEA UR6, UR28, UR43, 0x3 ;  /* 0x0000002b1c067291 */ /* 0x000fe2000f8e183f */
[----:B------:R-:W-:-:S05]  /*8e90*/  IMAD.U32 R4, RZ, RZ, UR29 ;  /* 0x0000001dff047e24 */ /* 0x000fca000f8e00ff */
[----:B------:R-:W-:-:S04]  /*8ea0*/  SHF.L.U32 R4, R4, 0x1f, RZ ;  /* 0x0000001f04047819 */ /* 0x000fc800000006ff */
[----:B------:R0:W1:Y:S01]  /*8eb0*/  SYNCS.PHASECHK.TRANS64.TRYWAIT P0, [UR6+0x22850], R4 ;  /* 0x02285004ff0075a7 */ /* 0x0000620008000146 */
[----:B------:R-:W-:Y:S05]  /*8ec0*/  @!P1 BRA `(.L_x_10073) ;  /* 0x0000000000049947 */ /* 0x000fea0003800000 */
[----:B------:R-:W-:Y:S01]  /*8ed0*/  BPT.TRAP 0x1 ;  /* 0x000000040000795c */ /* 0x000fe20000300000 */
.L_x_10073:
[----:B-1----:R-:W-:Y:S05]  /*8ee0*/  @P0 BRA `(.L_x_10071) ;  /* 0x0000000000080947 */ /* 0x002fea0003800000 */
[----:B------:R-:W1:Y:S02]  /*8ef0*/  SYNCS.PHASECHK.TRANS64.TRYWAIT P0, [UR6+0x22850], R4 ;  /* 0x02285004ff0075a7 */ /* 0x000e640008000146 */
[----:B-1----:R-:W-:Y:S05]  /*8f00*/  @!P0 BRA `(.L_x_10074) ;  /* 0x000000e000bc8947 */ /* 0x002fea0003800000 */
.L_x_10071:
        /* <DEDUP_REMOVED lines=36> */
.L_x_10075:
        /* <DEDUP_REMOVED lines=95> */
[----:B------:R-:W-:-:S03]  /*9740*/  FADD.FTZ R6, -R4, R7 ;  /* 0x0000000704067221 */ /* 0x000fc60000010100 */
[----:B------:R0:W-:Y:S01]  /*9750*/  MUFU.EX2 R9, R12 ;  /* 0x0000000c00097308 */ /* 0x0001e20000000800 */
[----:B------:R-:W-:Y:S01]  /*9760*/  FMUL.FTZ R7, R6, UR41 ;  /* 0x0000002906077c20 */ /* 0x000fe20008410000 */
[----:B------:R-:W-:-:S04]  /*9770*/  FFMA.FTZ R6, R5, R14, -8 ;  /* 0xc100000005067423 */ /* 0x000fc8000001000e */
[--C-:B------:R-:W-:Y:S01]  /*9780*/  FFMA.FTZ R11, R153, UR41, -R6.reuse ;  /* 0x00000029990b7c23 */ /* 0x100fe20008010806 */
[----:B------:R-:W-:-:S01]  /*9790*/  FFMA.FTZ R20, R136, UR41, -R6 ;  /* 0x0000002988147c23 */ /* 0x000fc20008010806 */
[----:B------:R-:W-:Y:S02]  /*97a0*/  IMAD.U32 R153, RZ, RZ, UR41 ;  /* 0x00000029ff997e24 */ /* 0x000fe4000f8e00ff */
[----:B------:R-:W-:-:S01]  /*97b0*/  FFMA.FTZ R136, R140, UR41, -R6 ;  /* 0x000000298c887c23 */ /* 0x000fc20008010806 */
[--C-:B------:R-:W-:Y:S01]  /*97c0*/  FFMA.FTZ R140, R144, UR41, -R6.reuse ;  /* 0x00000029908c7c23 */ /* 0x100fe20008010806 */
[----:B------:R-:W-:-:S01]  /*97d0*/  FFMA.FTZ R8, R152, UR41, -R6 ;  /* 0x0000002998087c23 */ /* 0x000fc20008010806 */
[--C-:B------:R-:W-:Y:S01]  /*97e0*/  FFMA.FTZ R10, R156, UR41, -R6.reuse ;  /* 0x000000299c0a7c23 */ /* 0x100fe20008010806 */
[----:B------:R-:W-:-:S01]  /*97f0*/  FFMA.FTZ R13, R157, UR41, -R6 ;  /* 0x000000299d0d7c23 */ /* 0x000fc20008010806 */
[--C-:B0-----:R-:W-:Y:S01]  /*9800*/  FFMA.FTZ R12, R160, UR41, -R6.reuse ;  /* 0x00000029a00c7c23 */ /* 0x101fe20008010806 */
        /* <DEDUP_REMOVED lines=33> */
[----:B------:R-:W-:Y:S03]  /*9a20*/  MUFU.EX2 R7, R7 ;  /* 0x0000000700077308 */ /* 0x000fe60000000800 */
        /* <DEDUP_REMOVED lines=49> */
[----:B------:R-:W-:-:S04]  /*9d40*/  FFMA.FTZ R6, R103, UR41, -R6 ;  /* 0x0000002967067c23 */ /* 0x000fc80008010806 */
        /* <DEDUP_REMOVED lines=152> */
.L_x_10076:
        /* <DEDUP_REMOVED lines=116> */
.L_x_10066:
[----:B------:R-:W-:Y:S06]  /*ae10*/  BAR.ARV 0x8, 0x180 ;  /* 0x0206000000007b1d */ /* 0x000fec0000002000 */
[----:B------:R-:W-:Y:S05]  /*ae20*/  @!P1 BRA `(.L_x_10078) ;  /* 0x0000000000049947 */ /* 0x000fea0003800000 */
[----:B------:R-:W-:Y:S01]  /*ae30*/  BPT.TRAP 0x1 ;  /* 0x000000040000795c */ /* 0x000fe20000300000 */
.L_x_10078:
[----:B------:R-:W-:Y:S01]  /*ae40*/  ULEA UR5, UR48, UR43, 0x3 ;  /* 0x0000002b30057291 */ /* 0x000fe2000f8e183f */
[----:B------:R-:W-:-:S05]  /*ae50*/  IMAD.U32 R3, RZ, RZ, UR49 ;  /* 0x00000031ff037e24 */ /* 0x000fca000f8e00ff */
[----:B------:R-:W-:-:S04]  /*ae60*/  SHF.L.U32 R3, R3, 0x1f, RZ ;  /* 0x0000001f03037819 */ /* 0x000fc800000006ff */
[----:B------:R0:W1:Y:S01]  /*ae70*/  SYNCS.PHASECHK.TRANS64.TRYWAIT P0, [UR5+0x22850], R3 ;  /* 0x02285003ff0075a7 */ /* 0x0000620008000145 */
[----:B------:R-:W-:Y:S05]  /*ae80*/  @!P1 BRA `(.L_x_10079) ;  /* 0x0000000000049947 */ /* 0x000fea0003800000 */
[----:B------:R-:W-:Y:S01]  /*ae90*/  BPT.TRAP 0x1 ;  /* 0x000000040000795c */ /* 0x000fe20000300000 */
.L_x_10079:
[----:B-1----:R-:W-:Y:S05]  /*aea0*/  @P0 BRA `(.L_x_10080) ;  /* 0x0000000000080947 */ /* 0x002fea0003800000 */
[----:B------:R-:W1:Y:S02]  /*aeb0*/  SYNCS.PHASECHK.TRANS64.TRYWAIT P0, [UR5+0x22850], R3 ;  /* 0x02285003ff0075a7 */ /* 0x000e640008000145 */
[----:B-1----:R-:W-:Y:S05]  /*aec0*/  @!P0 BRA `(.L_x_10081) ;  /* 0x000000c000e48947 */ /* 0x002fea0003800000 */
.L_x_10080:
        /* <DEDUP_REMOVED lines=36> */
[----:B------:R-:W1:Y:S04]  /*b110*/  SHFL.BFLY PT, R7, R2, 0x2, 0x1f ;  /* 0x0c401f0002077f89 */ /* 0x000e6800000e0000 */
[----:B------:R-:W3:Y:S01]  /*b120*/  SHFL.BFLY PT, R11, R0, 0x2, 0x1f ;  /* 0x0c401f00000b7f89 */ /* 0x000ee200000e0000 */
[----:B------:R-:W-:Y:S02]  /*b130*/  WARPGROUP.DEPBAR.LE gsb0, 0x0 ;  /* 0x00008000000079c5 */ /* 0x000fe40000010000 */
[----:B------:R-:W-:-:S06]  /*b140*/  WARPGROUP.ARRIVE ;  /* 0x00000000000079c5 */ /* 0x000fcc0000000000 */
[----:B------:R-:W-:Y:S01]  /*b150*/  QGMMA.64x128x32.F32.E4M3.E4M3 R24, R172, gdesc[UR4], R24, gsb0 ;  /* 0x01e00004ac187df3 */ /* 0x000fe20008000818 */
[----:B------:R-:W-:Y:S01]  /*b160*/  UIADD3 UR6, UR4, 0x400, URZ ;  /* 0x0000040004067890 */ /* 0x000fe2000fffe03f */
        /* <DEDUP_REMOVED lines=13> */
[----:B------:R0:W-:Y:S01]  /*b240*/  @P0 MUFU.RCP R6, R12 ;  /* 0x0000000c00060308 */ /* 0x0001e20000001000 */
[----:B------:R-:W-:Y:S01]  /*b250*/  FSETP.NE.FTZ.AND P0, PT, R13, RZ, PT ;  /* 0x000000ff0d00720b */ /* 0x000fe20003f15000 */
[----:B------:R-:W-:Y:S01]  /*b260*/  IMAD.MOV.U32 R10, RZ, RZ, RZ ;  /* 0x000000ffff0a7224 */ /* 0x000fe200078e00ff */
[----:B------:R-:W-:Y:S02]  /*b270*/  WARPGROUP.DEPBAR.LE gsb0, 0x0 ;  /* 0x00008000000079c5 */ /* 0x000fe40000010000 */
[----:B------:R-:W-:-:S06]  /*b280*/  WARPGROUP.ARRIVE ;  /* 0x00000000000079c5 */ /* 0x000fcc0000000000 */
[----:B------:R-:W-:Y:S01]  /*b290*/  QGMMA.64x128x32.F32.E4M3.E4M3 R24, R168, gdesc[UR4], R24, gsb0 ;  /* 0x01e00004a8187df3 */ /* 0x000fe20008000818 */
[----:B------:R-:W1:Y:S08]  /*b2a0*/  @P3 MUFU.LG2 R9, R15 ;  /* 0x0000000f00093308 */ /* 0x000e700000000c00 */
[----:B------:R-:W3:Y:S01]  /*b2b0*/  @P2 MUFU.LG2 R7, R14 ;  /* 0x0000000e00072308 */ /* 0x000ee20000000c00 */
[----:B------:R-:W-:-:S07]  /*b2c0*/  IMAD.U32 R11, RZ, RZ, UR41 ;  /* 0x00000029ff0b7e24 */ /* 0x000fce000f8e00ff */
[----:B------:R-:W4:Y:S01]  /*b2d0*/  @P0 MUFU.RCP R10, R13 ;  /* 0x0000000d000a0308 */ /* 0x000f220000001000 */
[----:B------:R-:W-:Y:S02]  /*b2e0*/  IMAD.U32 R8, RZ, RZ, UR41 ;  /* 0x00000029ff087e24 */ /* 0x000fe4000f8e00ff */
[----:B0-----:R-:W-:Y:S01]  /*b2f0*/  @P3 FMUL.FTZ R12, R11, 0.69314718246459960938 ;  /* 0x3f3172180b0c3820 */ /* 0x001fe20000410000 */
[----:B-1----:R-:W-:Y:S01]  /*b300*/  @P3 FMUL.FTZ R9, R9, 0.69314718246459960938 ;  /* 0x3f31721809093820 */ /* 0x002fe20000410000 */
[----:B------:R-:W-:Y:S02]  /*b310*/  IMAD.MOV.U32 R0, RZ, RZ, -0x800000 ;  /* 0xff800000ff007424 */ /* 0x000fe400078e00ff */
[----:B------:R-:W-:Y:S01]  /*b320*/  @P2 FMUL.FTZ R8, R8, 0.69314718246459960938 ;  /* 0x3f31721808082820 */ /* 0x000fe20000410000 */
[----:B------:R-:W-:Y:S02]  /*b330*/  IMAD.MOV.U32 R2, RZ, RZ, -0x800000 ;  /* 0xff800000ff027424 */ /* 0x000fe400078e00ff */
[----:B------:R-:W-:-:S01]  /*b340*/  @P3 FFMA.FTZ R0, R12, R4, R9 ;  /* 0x000000040c003223 */ /* 0x000fc20000010009 */
[----:B---3--:R-:W-:Y:S01]  /*b350*/  @P2 FMUL.FTZ R7, R7, 0.69314718246459960938 ;  /* 0x3f31721807072820 */ /* 0x008fe20000410000 */
[----:B--2---:R-:W-:-:S03]  /*b360*/  FMUL.FTZ R4, R6, R3 ;  /* 0x0000000306047220 */ /* 0x004fc60000410000 */
[----:B------:R-:W-:Y:S01]  /*b370*/  @P2 FFMA.FTZ R2, R8, R5, R7 ;  /* 0x0000000508022223 */ /* 0x000fe20000010007 */
[----:B----4-:R-:W-:Y:S01]  /*b380*/  FMUL.FTZ R3, R10, R3 ;  /* 0x000000030a037220 */ /* 0x010fe20000410000 */
[----:B------:R-:W-:Y:S02]  /*b390*/  WARPGROUP.DEPBAR.LE gsb0, 0x0 ;  /* 0x00008000000079c5 */ /* 0x000fe40000010000 */
[----:B------:R-:W-:Y:S05]  /*b3a0*/  @!P1 BRA `(.L_x_10082) ;  /* 0x0000000000049947 */ /* 0x000fea0003800000 */
[----:B------:R-:W-:Y:S01]  /*b3b0*/  BPT.TRAP 0x1 ;  /* 0x000000040000795c */ /* 0x000fe20000300000 */
.L_x_10082:
        /* <DEDUP_REMOVED lines=74> */
.L_x_10046:
        /* <DEDUP_REMOVED lines=50> */
[----:B------:R-:W-:-:S02]  /*bb80*/  SEL R51, R57, R54, P0 ;  /* 0x0000003639337207 */ /* 0x000fc40000000000 */
[C---:B------:R-:W-:Y:S02]  /*bb90*/  IADD3 R57, P6, R10.reuse, 0x20, RZ ;  /* 0x000000200a397810 */ /* 0x040fe40007fde0ff */
[----:B------:R-:W-:Y:S02]  /*bba0*/  IADD3 R65, P1, R10, 0x40, RZ ;  /* 0x000000400a417810 */ /* 0x000fe40007f3e0ff */
[----:B------:R-:W-:Y:S01]  /*bbb0*/  SEL R143, R6, R9, P0 ;  /* 0x00000009068f7207 */ /* 0x000fe20000000000 */
[----:B------:R-:W-:Y:S01]  /*bbc0*/  IMAD.X R101, RZ, RZ, R11, P6 ;  /* 0x000000ffff657224 */ /* 0x000fe200030e060b */
[----:B------:R-:W-:Y:S02]  /*bbd0*/  SEL R27, R9, R6, P0 ;  /* 0x00000006091b7207 */ /* 0x000fe40000000000 */
[----:B------:R-:W-:Y:S02]  /*bbe0*/  LOP3.LUT R4, R57, 0x380, RZ, 0xc0, !PT ;  /* 0x0000038039047812 */ /* 0x000fe400078ec0ff */
        /* <DEDUP_REMOVED lines=25> */
[----:B------:R-:W-:Y:S02]  /*bd80*/  IADD3 R67, P2, R10, 0x60, RZ ;  /* 0x000000600a437810 */ /* 0x000fe40007f5e0ff */
[----:B------:R-:W-:Y:S02]  /*bd90*/  SHF.R.U64 R4, R4, 0x3, RZ ;  /* 0x0000000304047819 */ /* 0x000fe400000012ff */
[----:B------:R-:W-:Y:S02]  /*bda0*/  SHF.R.U64 R6, R6, 0x3, RZ ;  /* 0x0000000306067819 */ /* 0x000fe400000012ff */
[----:B------:R-:W-:Y:S02]  /*bdb0*/  SEL R77, R78, R79, P0 ;  /* 0x0000004f4e4d7207 */ /* 0x000fe40000000000 */
[----:B------:R-:W-:Y:S02]  /*bdc0*/  SEL R63, R79, R78, P0 ;  /* 0x0000004e4f3f7207 */ /* 0x000fe40000000000 */
[----:B------:R-:W-:-:S02]  /*bdd0*/  IADD3 R71, P3, R10, 0x4000, RZ ;  /* 0x000040000a477810 */ /* 0x000fc40007f7e0ff */
[C---:B------:R-:W-:Y:S02]  /*bde0*/  IADD3 R75, P4, R10.reuse, 0x4020, RZ ;  /* 0x000040200a4b7810 */ /* 0x040fe40007f9e0ff */
[----:B------:R-:W-:Y:S01]  /*bdf0*/  SEL R109, R47, R14, P0 ;  /* 0x0000000e2f6d7207 */ /* 0x000fe20000000000 */
[--C-:B------:R-:W-:Y:S01]  /*be00*/  IMAD.X R95, RZ, RZ, R11.reuse, P3 ;  /* 0x000000ffff5f7224 */ /* 0x100fe200018e060b */
[----:B------:R-:W-:Y:S01]  /*be10*/  IADD3 R79, P5, R10, 0x4040, RZ ;  /* 0x000040400a4f7810 */ /* 0x000fe20007fbe0ff */
[--C-:B------:R-:W-:Y:S01]  /*be20*/  IMAD.X R9, RZ, RZ, R11.reuse, P4 ;  /* 0x000000ffff097224 */ /* 0x100fe200020e060b */
[----:B------:R-:W-:Y:S02]  /*be30*/  SEL R55, R7, R8, P0 ;  /* 0x0000000807377207 */ /* 0x000fe40000000000 */
[----:B------:R-:W-:Y:S01]  /*be40*/  SEL R25, R8, R7, P0 ;  /* 0x0000000708197207 */ /* 0x000fe20000000000 */
[----:B------:R-:W-:Y:S01]  /*be50*/  IMAD.X R7, RZ, RZ, R11, P5 ;  /* 0x000000ffff077224 */ /* 0x000fe200028e060b */
[----:B------:R-:W-:-:S02]  /*be60*/  SEL R47, R14, R47, P0 ;  /* 0x0000002f0e2f7207 */ /* 0x000fc40000000000 */
[----:B------:R-:W-:Y:S02]  /*be70*/  LOP3.LUT R8, R67, 0x380, RZ, 0xc0, !PT ;  /* 0x0000038043087812 */ /* 0x000fe400078ec0ff */
[----:B------:R-:W-:Y:S02]  /*be80*/  LOP3.LUT R100, R4, R57, RZ, 0x3c, !PT ;  /* 0x0000003904647212 */ /* 0x000fe400078e3cff */
[----:B------:R-:W-:Y:S02]  /*be90*/  LOP3.LUT R14, R6, R65, RZ, 0x3c, !PT ;  /* 0x00000041060e7212 */ /* 0x000fe400078e3cff */
[----:B------:R-:W-:Y:S02]  /*bea0*/  LOP3.LUT R4, R71, 0x380, RZ, 0xc0, !PT ;  /* 0x0000038047047812 */ /* 0x000fe400078ec0ff */
[----:B------:R-:W-:Y:S02]  /*beb0*/  LOP3.LUT R6, R75, 0x380, RZ, 0xc0, !PT ;  /* 0x000003804b067812 */ /* 0x000fe400078ec0ff */
[----:B------:R-:W-:-:S02]  /*bec0*/  LOP3.LUT R30, R79, 0x380, RZ, 0xc0, !PT ;  /* 0x000003804f1e7812 */ /* 0x000fc400078ec0ff */
[----:B------:R-:W-:Y:S02]  /*bed0*/  SHF.R.U64 R8, R8, 0x3, RZ ;  /* 0x0000000308087819 */ /* 0x000fe400000012ff */
[----:B------:R-:W-:Y:S02]  /*bee0*/  SEL R105, R82, R83, P0 ;  /* 0x0000005352697207 */ /* 0x000fe40000000000 */
[----:B------:R-:W-:Y:S02]  /*bef0*/  SEL R64, R83, R82, P0 ;  /* 0x0000005253407207 */ /* 0x000fe40000000000 */
[----:B------:R-:W-:Y:S02]  /*bf00*/  SHF.R.U64 R4, R4, 0x3, RZ ;  /* 0x0000000304047819 */ /* 0x000fe400000012ff */
[----:B------:R-:W-:Y:S02]  /*bf10*/  SHF.R.U64 R6, R6, 0x3, RZ ;  /* 0x0000000306067819 */ /* 0x000fe400000012ff */
[----:B------:R-:W-:-:S02]  /*bf20*/  IADD3 R83, P6, R10, 0x4060, RZ ;  /* 0x000040600a537810 */ /* 0x000fc40007fde0ff */
[----:B------:R-:W-:Y:S02]  /*bf30*/  SHF.R.U64 R30, R30, 0x3, RZ ;  /* 0x000000031e1e7819 */ /* 0x000fe400000012ff */
[----:B------:R-:W-:Y:S02]  /*bf40*/  SEL R107, R12, R13, P0 ;  /* 0x0000000d0c6b7207 */ /* 0x000fe40000000000 */
[----:B------:R-:W-:Y:S01]  /*bf50*/  SEL R43, R13, R12, P0 ;  /* 0x0000000c0d2b7207 */ /* 0x000fe20000000000 */
[----:B------:R-:W-:Y:S01]  /*bf60*/  IMAD.X R13, RZ, RZ, R11, P2 ;  /* 0x000000ffff0d7224 */ /* 0x000fe200010e060b */
[----:B------:R-:W-:Y:S02]  /*bf70*/  LOP3.LUT R12, R8, R67, RZ, 0x3c, !PT ;  /* 0x00000043080c7212 */ /* 0x000fe400078e3cff */
[----:B------:R-:W-:Y:S02]  /*bf80*/  LOP3.LUT R94, R4, R71, RZ, 0x3c, !PT ;  /* 0x00000047045e7212 */ /* 0x000fe400078e3cff */
[----:B------:R-:W-:-:S02]  /*bf90*/  LOP3.LUT R8, R6, R75, RZ, 0x3c, !PT ;  /* 0x0000004b06087212 */ /* 0x000fc400078e3cff */
[----:B------:R-:W-:Y:S02]  /*bfa0*/  LOP3.LUT R56, R83, 0x380, RZ, 0xc0, !PT ;  /* 0x0000038053387812 */ /* 0x000fe400078ec0ff */
[----:B------:R-:W-:Y:S02]  /*bfb0*/  LOP3.LUT R6, R30, R79, RZ, 0x3c, !PT ;  /* 0x0000004f1e067212 */ /* 0x000fe400078e3cff */
[----:B------:R-:W-:Y:S02]  /*bfc0*/  LOP3.LUT R5, R10, 0x380, RZ, 0xc0, !PT ;  /* 0x000003800a057812 */ /* 0x000fe400078ec0ff */
[----:B------:R-:W-:Y:S02]  /*bfd0*/  MOV R94, R94 ;  /* 0x0000005e005e7202 */ /* 0x000fe40000000f00 */
[----:B------:R-:W-:Y:S02]  /*bfe0*/  SEL R129, R60, R61, P0 ;  /* 0x0000003d3c817207 */ /* 0x000fe40000000000 */
[----:B------:R-:W-:-:S02]  /*bff0*/  SEL R37, R61, R60, P0 ;  /* 0x0000003c3d257207 */ /* 0x000fc40000000000 */
[----:B------:R-:W-:Y:S02]  /*c000*/  SHF.R.U64 R56, R56, 0x3, RZ ;  /* 0x0000000338387819 */ /* 0x000fe400000012ff */
[----:B------:R-:W-:Y:S02]  /*c010*/  MOV R95, R6 ;  /* 0x00000006005f7202 */ /* 0x000fe40000000f00 */
[----:B------:R-:W-:Y:S02]  /*c020*/  SEL R61, R86, R87, P0 ;  /* 0x00000057563d7207 */ /* 0x000fe40000000000 */
[----:B------:R-:W-:Y:S02]  /*c030*/  SEL R58, R87, R86, P0 ;  /* 0x00000056573a7207 */ /* 0x000fe40000000000 */
[----:B------:R-:W-:Y:S02]  /*c040*/  SHF.R.U64 R5, R5, 0x3, RZ ;  /* 0x0000000305057819 */ /* 0x000fe400000012ff */
[----:B------:R-:W-:-:S02]  /*c050*/  SEL R137, R15, R88, P0 ;  /* 0x000000580f897207 */ /* 0x000fc40000000000 */
[----:B------:R-:W-:Y:S01]  /*c060*/  SEL R33, R88, R15, P0 ;  /* 0x0000000f58217207 */ /* 0x000fe20000000000 */
[--C-:B------:R-:W-:Y:S01]  /*c070*/  IMAD.X R15, RZ, RZ, R11.reuse, P1 ;  /* 0x000000ffff0f7224 */ /* 0x100fe200008e060b */
[----:B------:R-:W-:Y:S02]  /*c080*/  LOP3.LUT R4, R56, R83, RZ, 0x3c, !PT ;  /* 0x0000005338047212 */ /* 0x000fe400078e3cff */
[----:B------:R-:W-:Y:S01]  /*c090*/  LOP3.LUT R10, R5, R10, RZ, 0x3c, !PT ;  /* 0x0000000a050a7212 */ /* 0x000fe200078e3cff */
[----:B------:R-:W-:Y:S01]  /*c0a0*/  IMAD.X R5, RZ, RZ, R11, P6 ;  /* 0x000000ffff057224 */ /* 0x000fe200030e060b */
[----:B------:R-:W-:Y:S02]  /*c0b0*/  MOV R100, R100 ;  /* 0x0000006400647202 */ /* 0x000fe40000000f00 */
[----:B------:R-:W-:Y:S02]  /*c0c0*/  MOV R97, R14 ;  /* 0x0000000e00617202 */ /* 0x000fe40000000f00 */
[----:B------:R-:W-:-:S02]  /*c0d0*/  MOV R98, R12 ;  /* 0x0000000c00627202 */ /* 0x000fc40000000f00 */
[----:B------:R-:W-:Y:S02]  /*c0e0*/  MOV R30, R8 ;  /* 0x00000008001e7202 */ /* 0x000fe40000000f00 */
[----:B------:R-:W-:Y:S02]  /*c0f0*/  MOV R99, R10 ;  /* 0x0000000a00637202 */ /* 0x000fe40000000f00 */
        /* <DEDUP_REMOVED lines=37> */
[----:B------:R-:W1:Y:S04]  /*c350*/  SHFL.IDX PT, R32, R49, R7, 0x1c1f ;  /* 0x001c1f0731207589 */ /* 0x000e6800000e0000 */
[----:B------:R-:W2:Y:S01]  /*c360*/  SHFL.IDX PT, R87, R53, R7, 0x1c1f ;  /* 0x001c1f0735577589 */ /* 0x000ea200000e0000 */
[----:B0-----:R-:W-:-:S03]  /*c370*/  SEL R61, R27, R6, P0 ;  /* 0x000000061b3d7207 */ /* 0x001fc60000000000 */
[----:B------:R0:W-:Y:S04]  /*c380*/  SHFL.IDX PT, R90, R52, R7, 0x1c1f ;  /* 0x001c1f07345a7589 */ /* 0x0001e800000e0000 */
[----:B------:R-:W-:Y:S04]  /*c390*/  SHFL.IDX PT, R8, R141, R24, 0x1c1f ;  /* 0x001c1f188d087589 */ /* 0x000fe800000e0000 */
[----:B------:R-:W-:Y:S01]  /*c3a0*/  SHFL.IDX PT, R12, R133, R24, 0x1c1f ;  /* 0x001c1f18850c7589 */ /* 0x000fe200000e0000 */
[----:B0-----:R-:W-:-:S03]  /*c3b0*/  SEL R52, R70, R43, P0 ;  /* 0x0000002b46347207 */ /* 0x001fc60000000000 */
[----:B------:R-:W-:Y:S04]  /*c3c0*/  SHFL.IDX PT, R84, R119, R24, 0x1c1f ;  /* 0x001c1f1877547589 */ /* 0x000fe800000e0000 */
[----:B------:R-:W-:Y:S01]  /*c3d0*/  SHFL.IDX PT, R92, R115, R24, 0x1c1f ;  /* 0x001c1f18735c7589 */ /* 0x000fe200000e0000 */
[----:B-1----:R-:W-:-:S03]  /*c3e0*/  SEL R49, R71, R32, P0 ;  /* 0x0000002047317207 */ /* 0x002fc60000000000 */
        /* <DEDUP_REMOVED lines=50> */
[----:B------:R1:W4:Y:S01]  /*c710*/  SHFL.IDX PT, R24, R40, R7, 0x1c1f ;  /* 0x001c1f0728187589 */ /* 0x00032200000e0000 */
[----:B------:R-:W-:Y:S02]  /*c720*/  SEL R42, R79, R78, P0 ;  /* 0x0000004e4f2a7207 */ /* 0x000fe40000000000 */
[----:B------:R-:W-:Y:S01]  /*c730*/  SEL R37, R88, R91, P0 ;  /* 0x0000005b58257207 */ /* 0x000fe20000000000 */
[----:B------:R0:W-:Y:S01]  /*c740*/  SHFL.IDX PT, R104, R63, R7, 0x1c1f ;  /* 0x001c1f073f687589 */ /* 0x0001e200000e0000 */
[----:B------:R-:W-:-:S02]  /*c750*/  SEL R35, R91, R88, P0 ;  /* 0x000000585b237207 */ /* 0x000fc40000000000 */
[----:B------:R-:W-:Y:S01]  /*c760*/  SEL R84, R85, R84, P0 ;  /* 0x0000005455547207 */ /* 0x000fe20000000000 */
[----:B------:R3:W4:Y:S01]  /*c770*/  SHFL.IDX PT, R103, R62, R7, 0x1c1f ;  /* 0x001c1f073e677589 */ /* 0x00072200000e0000 */
        /* <DEDUP_REMOVED lines=20> */
[----:B--2---:R-:W-:Y:S02]  /*c8c0*/  SEL R75, R13, R14, P0 ;  /* 0x0000000e0d4b7207 */ /* 0x004fe40000000000 */
[----:B------:R-:W-:Y:S01]  /*c8d0*/  SEL R77, R14, R13, P0 ;  /* 0x0000000d0e4d7207 */ /* 0x000fe20000000000 */
[----:B------:R0:W-:Y:S01]  /*c8e0*/  STSM.16.M88.4 [R99], R4 ;  /* 0x0000000463007844 */ /* 0x0001e20000000200 */
[----:B----4-:R-:W-:Y:S02]  /*c8f0*/  SEL R79, R15, R24, P0 ;  /* 0x000000180f4f7207 */ /* 0x010fe40000000000 */
[----:B------:R-:W-:-:S02]  /*c900*/  SEL R81, R24, R15, P0 ;  /* 0x0000000f18517207 */ /* 0x000fc40000000000 */
[----:B------:R-:W-:Y:S02]  /*c910*/  F2FP.BF16.F32.PACK_AB R8, R63, R62 ;  /* 0x0000003e3f08723e */ /* 0x000fe400000010ff */
[----:B------:R-:W-:Y:S02]  /*c920*/  F2FP.BF16.F32.PACK_AB R9, R53, R52 ;  /* 0x000000343509723e */ /* 0x000fe400000010ff */
[----:B------:R-:W-:Y:S02]  /*c930*/  F2FP.BF16.F32.PACK_AB R10, R65, R64 ;  /* 0x00000040410a723e */ /* 0x000fe400000010ff */
[----:B------:R-:W-:Y:S02]  /*c940*/  F2FP.BF16.F32.PACK_AB R11, R51, R50 ;  /* 0x00000032330b723e */ /* 0x000fe400000010ff */
[----:B------:R-:W-:Y:S02]  /*c950*/  F2FP.BF16.F32.PACK_AB R12, R67, R66 ;  /* 0x00000042430c723e */ /* 0x000fe400000010ff */
[----:B------:R-:W-:Y:S01]  /*c960*/  F2FP.BF16.F32.PACK_AB R13, R49, R48 ;  /* 0x00000030310d723e */ /* 0x000fe200000010ff */
[----:B------:R-:W-:Y:S01]  /*c970*/  STSM.16.M88.4 [R100], R8 ;  /* 0x0000000864007844 */ /* 0x000fe20000000200 */
[----:B------:R-:W-:Y:S01]  /*c980*/  F2FP.BF16.F32.PACK_AB R14, R69, R68 ;  /* 0x00000044450e723e */ /* 0x000fe200000010ff */
[----:B0-----:R-:W-:Y:S01]  /*c990*/  IMAD.U32 R99, RZ, RZ, UR9 ;  /* 0x00000009ff637e24 */ /* 0x001fe2000f8e00ff */
[----:B------:R-:W-:-:S02]  /*c9a0*/  F2FP.BF16.F32.PACK_AB R15, R47, R46 ;  /* 0x0000002e2f0f723e */ /* 0x000fc400000010ff */
[----:B------:R-:W-:Y:S02]  /*c9b0*/  F2FP.BF16.F32.PACK_AB R24, R71, R70 ;  /* 0x000000464718723e */ /* 0x000fe400000010ff */
[----:B------:R-:W-:Y:S01]  /*c9c0*/  F2FP.BF16.F32.PACK_AB R25, R45, R44 ;  /* 0x0000002c2d19723e */ /* 0x000fe200000010ff */
[----:B------:R-:W-:Y:S01]  /*c9d0*/  STSM.16.M88.4 [R97], R12 ;  /* 0x0000000c61007844 */ /* 0x000fe20000000200 */
[----:B------:R-:W-:Y:S02]  /*c9e0*/  F2FP.BF16.F32.PACK_AB R26, R73, R72 ;  /* 0x00000048491a723e */ /* 0x000fe400000010ff */
[----:B------:R-:W-:Y:S02]  /*c9f0*/  F2FP.BF16.F32.PACK_AB R27, R43, R42 ;  /* 0x0000002a2b1b723e */ /* 0x000fe400000010ff */
        /* <DEDUP_REMOVED lines=10> */
[----:B------:R-:W-:Y:S01]  /*caa0*/  F2FP.BF16.F32.PACK_AB R7, R39, R38 ;  /* 0x000000262707723e */ /* 0x000fe200000010ff */
[----:B0-----:R-:W-:Y:S01]  /*cab0*/  IMAD.U32 R98, RZ, RZ, UR8 ;  /* 0x00000008ff627e24 */ /* 0x001fe2000f8e00ff */
[----:B------:R-:W-:Y:S01]  /*cac0*/  F2FP.BF16.F32.PACK_AB R8, R79, R78 ;  /* 0x0000004e4f08723e */ /* 0x000fe200000010ff */
[----:B------:R-:W-:Y:S01]  /*cad0*/  ULDC.64 UR8, c[0x0][0xc08] ;  /* 0x0003020000087ab9 */ /* 0x000fe20000000a00 */
[----:B------:R-:W-:Y:S01]  /*cae0*/  F2FP.BF16.F32.PACK_AB R9, R37, R36 ;  /* 0x000000242509723e */ /* 0x000fe200000010ff */
[----:B------:R0:W-:Y:S01]  /*caf0*/  STSM.16.M88.4 [R94], R4 ;  /* 0x000000045e007844 */ /* 0x0001e20000000200 */
        /* <DEDUP_REMOVED lines=10> */
[----:B------:R-:W-:Y:S01]  /*cba0*/  F2FP.BF16.F32.PACK_AB R26, R93, R92 ;  /* 0x0000005c5d1a723e */ /* 0x000fe200000010ff */
[----:B0-----:R-:W0:Y:S01]  /*cbb0*/  LDC R94, c[0x0][0xbe8] ;  /* 0x0002fa00ff5e7b82 */ /* 0x001e220000000800 */
[----:B------:R-:W-:-:S02]  /*cbc0*/  F2FP.BF16.F32.PACK_AB R27, R29, R28 ;  /* 0x0000001c1d1b723e */ /* 0x000fc400000010ff */
[----:B------:R-:W-:-:S03]  /*cbd0*/  ISETP.NE.U32.AND P0, PT, RZ, UR10, PT ;  /* 0x0000000aff007c0c */ /* 0x000fc6000bf05070 */
[----:B------:R3:W-:Y:S02]  /*cbe0*/  STSM.16.M88.4 [R96], R24 ;  /* 0x0000001860007844 */ /* 0x0007e40000000200 */
[----:B------:R-:W-:Y:S01]  /*cbf0*/  BAR.SYNC.DEFER_BLOCKING 0x1, 0x100 ;  /* 0x0044000000007b1d */ /* 0x000fe20000010000 */
[----:B------:R-:W-:-:S13]  /*cc00*/  ISETP.NE.AND.EX P0, PT, RZ, UR11, PT, P0 ;  /* 0x0000000bff007c0c */ /* 0x000fda000bf05300 */
[----:B------:R-:W4:Y:S01]  /*cc10*/  @P0 LDG.E R97, desc[UR56][R98.64] ;  /* 0x0000003862610981 */ /* 0x000f22000c1e1900 */
[----:B------:R-:W-:Y:S01]  /*cc20*/  UISETP.NE.U32.AND UP0, UPT, UR8, URZ, UPT ;  /* 0x0000003f0800728c */ /* 0x000fe2000bf05070 */
[----:B0-----:R-:W-:Y:S01]  /*cc30*/  ISETP.NE.AND P1, PT, R94, 0x1, PT ;  /* 0x000000015e00780c */ /* 0x001fe20003f25270 */
[----:B------:R-:W-:Y:S02]  /*cc40*/  ULDC UR4, c[0x0][0xa88] ;  /* 0x0002a20000047ab9 */ /* 0x000fe40000000800 */
[----:B------:R-:W-:Y:S01]  /*cc50*/  UISETP.NE.AND.EX UP0, UPT, UR9, URZ, UPT, UP0 ;  /* 0x0000003f0900728c */ /* 0x000fe2000bf05300 */
[----:B-1----:R-:W-:Y:S01]  /*cc60*/  IMAD.U32 R9, RZ, RZ, UR4 ;  /* 0x00000004ff097e24 */ /* 0x002fe2000f8e00ff */
[----:B------:R-:W-:-:S04]  /*cc70*/  UMOV UR16, 0x9b8 ;  /* 0x000009b800107882 */ /* 0x000fc80000000000 */
[----:B------:R-:W-:-:S04]  /*cc80*/  PLOP3.LUT P4, PT, PT, PT, UP0, 0x80, 0x0 ;  /* 0x000000000000781c */ /* 0x000fc80003f8f008 */
[----:B------:R-:W0:Y:S01]  /*cc90*/  @P1 LDC R6, c[0x0][0xbec] ;  /* 0x0002fb00ff061b82 */ /* 0x000e220000000800 */
[----:B------:R-:W-:-:S04]  /*cca0*/  @UP0 ULEA UR8, UP1, UR36, UR8, 0x2 ;  /* 0x0000000824080291 */ /* 0x000fc8000f82103f */
[----:B------:R-:W-:Y:S02]  /*ccb0*/  @UP0 ULEA.HI.X UR9, UR36, UR9, UR37, 0x2, UP1 ;  /* 0x0000000924090291 */ /* 0x000fe400088f1425 */
[----:B------:R-:W-:Y:S01]  /*ccc0*/  UISETP.GT.AND UP1, UPT, UR47, 0x1, UPT ;  /* 0x000000012f00788c */ /* 0x000fe2000bf24270 */
[----:B------:R-:W1:Y:S01]  /*ccd0*/  @P1 LDC R11, c[0x0][0xbf0] ;  /* 0x0002fc00ff0b1b82 */ /* 0x000e620000000800 */
[----:B------:R-:W-:Y:S02]  /*cce0*/  IMAD.U32 R4, RZ, RZ, UR8 ;  /* 0x00000008ff047e24 */ /* 0x000fe4000f8e00ff */
[----:B------:R-:W-:Y:S01]  /*ccf0*/  USEL UR16, UR16, 0x978, UP1 ;  /* 0x0000097810107887 */ /* 0x000fe20008800000 */
[----:B------:R-:W-:Y:S01]  /*cd00*/  IMAD.U32 R5, RZ, RZ, UR9 ;  /* 0x00000009ff057e24 */ /* 0x000fe2000f8e00ff */
[----:B------:R-:W-:Y:S01]  /*cd10*/  UISETP.NE.U32.AND UP0, UPT, UR10, URZ, UPT ;  /* 0x0000003f0a00728c */ /* 0x000fe2000bf05070 */
[----:B--2---:R-:W-:Y:S01]  /*cd20*/  VIADD R13, R18, UR38 ;  /* 0x00000026120d7c36 */ /* 0x004fe20008000000 */
[----:B------:R-:W-:-:S02]  /*cd30*/  UMOV UR4, URZ ;  /* 0x0000003f00047c82 */ /* 0x000fc40008000000 */
[----:B------:R-:W-:Y:S01]  /*cd40*/  UISETP.NE.AND.EX UP0, UPT, UR11, URZ, UPT, UP0 ;  /* 0x0000003f0b00728c */ /* 0x000fe2000bf05300 */
[----:B------:R0:W5:Y:S01]  /*cd50*/  @P4 LDG.E R9, desc[UR56][R4.64] ;  /* 0x0000003804094981 */ /* 0x000162000c1e1900 */
[----:B------:R-:W-:Y:S01]  /*cd60*/  USEL UR7, UR39, URZ, UP1 ;  /* 0x0000003f27077287 */ /* 0x000fe20008800000 */
[----:B------:R-:W-:Y:S01]  /*cd70*/  IMAD.MOV.U32 R7, RZ, RZ, R13 ;  /* 0x000000ffff077224 */ /* 0x000fe200078e000d */
[----:B------:R-:W-:Y:S02]  /*cd80*/  USEL UR36, UR36, URZ, !UP0 ;  /* 0x0000003f24247287 */ /* 0x000fe4000c000000 */
[----:B------:R-:W-:Y:S01]  /*cd90*/  ULDC.64 UR10, c[0x0][UR16+0x218] ;  /* 0x00008600100a7abb */ /* 0x000fe20008000a00 */
[----:B------:R-:W-:Y:S01]  /*cda0*/  ULDC.64 UR14, c[0x0][UR16+0x228] ;  /* 0x00008a00100e7abb */ /* 0x000fe20008000a00 */
[----:B------:R-:W-:Y:S01]  /*cdb0*/  ULDC.64 UR12, c[0x0][UR16+0x220] ;  /* 0x00008800100c7abb */ /* 0x000fe20008000a00 */
[----:B------:R-:W-:Y:S02]  /*cdc0*/  UIMAD.WIDE.U32 UR8, UR10, UR44, URZ ;  /* 0x0000002c0a0872a5 */ /* 0x000fe4000f8e003f */
[----:B------:R-:W-:Y:S01]  /*cdd0*/  UIMAD.WIDE.U32 UR18, UR14, UR7, URZ ;  /* 0x000000070e1272a5 */ /* 0x000fe2000f8e003f */
[----:B0-----:R-:W-:Y:S01]  /*cde0*/  @P1 IMAD.HI.U32 R4, R13, R6, RZ ;  /* 0x000000060d041227 */ /* 0x001fe200078e00ff */
[----:B------:R-:W-:-:S02]  /*cdf0*/  UIMAD UR10, UR11, UR44, URZ ;  /* 0x0000002c0b0a72a4 */ /* 0x000fc4000f8e023f */
[----:B------:R-:W-:Y:S02]  /*ce00*/  UIMAD UR14, UR15, UR7, URZ ;  /* 0x000000070f0e72a4 */ /* 0x000fe4000f8e023f */
[----:B------:R-:W-:Y:S01]  /*ce10*/  USEL UR37, UR37, URZ, !UP0 ;  /* 0x0000003f25257287 */ /* 0x000fe2000c000000 */
[----:B-1----:R-:W-:Y:S01]  /*ce20*/  @P1 SHF.R.U32.HI R7, RZ, R11, R4 ;  /* 0x0000000bff071219 */ /* 0x002fe20000011604 */
[----:B------:R-:W-:Y:S01]  /*ce30*/  UIMAD UR7, UR13, UR36, URZ ;  /* 0x000000240d0772a4 */ /* 0x000fe2000f8e023f */
[----:B------:R-:W-:Y:S01]  /*ce40*/  IMAD.U32 R4, RZ, RZ, UR18 ;  /* 0x00000012ff047e24 */ /* 0x000fe2000f8e00ff */
        /* <DEDUP_REMOVED lines=27> */
[----:B---3--:R-:W-:Y:S08]  /*d000*/  @P4 BRA `(.L_x_10085) ;  /* 0x0000000000104947 */ /* 0x008ff00003800000 */
[----:B------:R-:W-:Y:S05]  /*d010*/  @!P0 BRA `(.L_x_10085) ;  /* 0x00000000000c8947 */ /* 0x000fea0003800000 */
[----:B------:R-:W2:Y:S04]  /*d020*/  LDG.E R4, desc[UR56][R98.64] ;  /* 0x0000003862047981 */ /* 0x000ea8000c1e1900 */
[----:B-----5:R-:W2:Y:S02]  /*d030*/  LDG.E R9, desc[UR56][R98.64+0x4] ;  /* 0x0000043862097981 */ /* 0x020ea4000c1e1900 */
[----:B--2---:R-:W-:-:S07]  /*d040*/  IMAD.IADD R9, R9, 0x1, -R4 ;  /* 0x0000000109097824 */ /* 0x004fce00078e0a04 */
.L_x_10085:
        /* <DEDUP_REMOVED lines=35> */
[----:B------:R-:W5:Y:S01]  /*d280*/  LD.E.128 R8, desc[UR56][R8.64] ;  /* 0x0000003808087980 */ /* 0x000f62000c101d00 */
[----:B------:R-:W-:Y:S01]  /*d290*/  LOP3.LUT R24, R25, 0x380, RZ, 0xc0, !PT ;  /* 0x0000038019187812 */ /* 0x000fe200078ec0ff */
[----:B------:R-:W-:Y:S01]  /*d2a0*/  IMAD.X R45, RZ, RZ, R21, P6 ;  /* 0x000000ffff2d7224 */ /* 0x000fe200030e0615 */
[----:B------:R-:W-:-:S02]  /*d2b0*/  LOP3.LUT R32, R33, 0x380, RZ, 0xc0, !PT ;  /* 0x0000038021207812 */ /* 0x000fc400078ec0ff */
[----:B------:R-:W-:Y:S02]  /*d2c0*/  LOP3.LUT R36, R37, 0x380, RZ, 0xc0, !PT ;  /* 0x0000038025247812 */ /* 0x000fe400078ec0ff */
[----:B------:R-:W-:Y:S02]  /*d2d0*/  LOP3.LUT R40, R41, 0x380, RZ, 0xc0, !PT ;  /* 0x0000038029287812 */ /* 0x000fe400078ec0ff */
[----:B------:R-:W-:Y:S02]  /*d2e0*/  SHF.R.U64 R7, R7, 0x3, RZ ;  /* 0x0000000307077819 */ /* 0x000fe400000012ff */
[----:B------:R-:W-:Y:S02]  /*d2f0*/  LOP3.LUT R0, R5, 0x380, RZ, 0xc0, !PT ;  /* 0x0000038005007812 */ /* 0x000fe400078ec0ff */
[----:B------:R-:W-:Y:S02]  /*d300*/  SHF.R.U64 R12, R12, 0x3, RZ ;  /* 0x000000030c0c7819 */ /* 0x000fe400000012ff */
[----:B------:R-:W-:-:S02]  /*d310*/  SHF.R.U64 R24, R24, 0x3, RZ ;  /* 0x0000000318187819 */ /* 0x000fc400000012ff */
[----:B------:R-:W-:Y:S02]  /*d320*/  SHF.R.U64 R32, R32, 0x3, RZ ;  /* 0x0000000320207819 */ /* 0x000fe400000012ff */
[----:B------:R-:W-:Y:S02]  /*d330*/  SHF.R.U64 R36, R36, 0x3, RZ ;  /* 0x0000000324247819 */ /* 0x000fe400000012ff */
        /* <DEDUP_REMOVED lines=22> */
[----:B------:R-:W-:Y:S01]  /*d4a0*/  VIADD R2, R0, UR38 ;  /* 0x0000002600027c36 */ /* 0x000fe20008000000 */
[----:B------:R-:W5:Y:S02]  /*d4b0*/  LD.E.128 R32, desc[UR56][R32.64] ;  /* 0x0000003820207980 */ /* 0x000f64000c101d00 */
[----:B------:R-:W-:-:S02]  /*d4c0*/  UIMAD.WIDE.U32 UR8, UR44, UR10, UR8 ;  /* 0x0000000a2c0872a5 */ /* 0x000fc4000f8e0008 */
[----:B------:R-:W-:Y:S01]  /*d4d0*/  USHF.R.S32.HI UR4, URZ, 0x1f, UR36 ;  /* 0x0000001f3f047899 */ /* 0x000fe20008011424 */
[----:B------:R-:W5:Y:S01]  /*d4e0*/  LD.E.128 R36, desc[UR56][R36.64] ;  /* 0x0000003824247980 */ /* 0x000f62000c101d00 */
[----:B------:R-:W-:-:S03]  /*d4f0*/  UIMAD UR9, UR44, UR11, UR9 ;  /* 0x0000000b2c0972a4 */ /* 0x000fc6000f8e0209 */
[----:B------:R-:W-:Y:S01]  /*d500*/  ULDC.64 UR10, c[0x0][0xaf0] ;  /* 0x0002bc00000a7ab9 */ /* 0x000fe20000000a00 */
[----:B------:R-:W5:Y:S01]  /*d510*/  LD.E.128 R40, desc[UR56][R40.64] ;  /* 0x0000003828287980 */ /* 0x000f62000c101d00 */
[----:B------:R-:W-:Y:S01]  /*d520*/  UIMAD UR4, UR4, UR10, URZ ;  /* 0x0000000a040472a4 */ /* 0x000fe2000f8e023f */
[----:B------:R-:W-:Y:S02]  /*d530*/  IMAD.MOV.U32 R29, RZ, RZ, R2 ;  /* 0x000000ffff1d7224 */ /* 0x000fe400078e0002 */
[----:B------:R-:W5:Y:S01]  /*d540*/  LD.E.128 R44, desc[UR56][R44.64] ;  /* 0x000000382c2c7980 */ /* 0x000f62000c101d00 */
[----:B------:R-:W-:Y:S01]  /*d550*/  UIMAD UR4, UR36, UR11, UR4 ;  /* 0x0000000b240472a4 */ /* 0x000fe2000f8e0204 */
[----:B-1----:R-:W-:Y:S01]  /*d560*/  @P1 IMAD.HI.U32 R0, R2, R21, RZ ;  /* 0x0000001502001227 */ /* 0x002fe200078e00ff */
[----:B------:R-:W-:Y:S01]  /*d570*/  UIMAD.WIDE.U32 UR36, UR36, UR10, UR8 ;  /* 0x0000000a242472a5 */ /* 0x000fe2000f8e0008 */
        /* <DEDUP_REMOVED lines=14> */
[----:B------:R-:W-:Y:S02]  /*d660*/  IMAD.U32 R20, RZ, RZ, UR36 ;  /* 0x00000024ff147e24 */ /* 0x000fe4000f8e00ff */
[----:B------:R-:W-:-:S02]  /*d670*/  IMAD.U32 R21, RZ, RZ, UR4 ;  /* 0x00000004ff157e24 */ /* 0x000fc4000f8e00ff */
[C---:B------:R-:W-:Y:S01]  /*d680*/  IMAD R51, R29.reuse, UR9, R0 ;  /* 0x000000091d337c24 */ /* 0x040fe2000f8e0200 */
[----:B------:R-:W-:Y:S01]  /*d690*/  SHF.R.S32.HI R0, RZ, 0x1f, R49 ;  /* 0x0000001fff007819 */ /* 0x000fe20000011431 */
[----:B------:R-:W-:Y:S01]  /*d6a0*/  IMAD.WIDE.U32 R20, R29, UR8, R20 ;  /* 0x000000081d147c25 */ /* 0x000fe2000f8e0014 */
[----:B------:R-:W-:-:S03]  /*d6b0*/  ULDC.64 UR8, c[0x0][0xad8] ;  /* 0x0002b60000087ab9 */ /* 0x000fc60000000a00 */
[----:B------:R-:W-:Y:S02]  /*d6c0*/  IMAD.IADD R21, R21, 0x1, R51 ;  /* 0x0000000115157824 */ /* 0x000fe400078e0233 */
[----:B------:R-:W-:Y:S02]  /*d6d0*/  IMAD R0, R0, UR8, RZ ;  /* 0x0000000800007c24 */ /* 0x000fe4000f8e02ff */
[----:B------:R-:W-:Y:S02]  /*d6e0*/  VIADD R53, R202, UR38 ;  /* 0x00000026ca357c36 */ /* 0x000fe40008000000 */
[C---:B------:R-:W-:Y:S02]  /*d6f0*/  IMAD R51, R49.reuse, UR9, R0 ;  /* 0x0000000931337c24 */ /* 0x040fe4000f8e0200 */
[----:B------:R-:W-:Y:S01]  /*d700*/  IMAD.WIDE.U32 R20, R49, UR8, R20 ;  /* 0x0000000831147c25 */ /* 0x000fe2000f8e0014 */
[----:B------:R-:W-:Y:S01]  /*d710*/  ISETP.GE.AND P2, PT, R53, R30, PT ;  /* 0x0000001e3500720c */ /* 0x000fe20003f46270 */
[----:B------:R-:W-:-:S02]  /*d720*/  ULDC.64 UR8, c[0x0][0xa80] ;  /* 0x0002a00000087ab9 */ /* 0x000fc40000000a00 */
[----:B------:R-:W-:Y:S01]  /*d730*/  IMAD.IADD R21, R21, 0x1, R51 ;  /* 0x0000000115157824 */ /* 0x000fe200078e0233 */
[C---:B------:R-:W-:Y:S01]  /*d740*/  LEA R0, P3, R20.reuse, UR8, 0x1 ;  /* 0x0000000814007c11 */ /* 0x040fe2000f8608ff */
[----:B------:R-:W-:Y:S02]  /*d750*/  VIADD R3, R3, 0x22820 ;  /* 0x0002282003037836 */ /* 0x000fe40000000000 */
[----:B------:R-:W-:Y:S01]  /*d760*/  VIADD R29, R53, 0x20 ;  /* 0x00000020351d7836 */ /* 0x000fe20000000000 */
[----:B------:R-:W-:Y:S02]  /*d770*/  LEA.HI.X R28, R20, UR9, R21, 0x1, P3 ;  /* 0x00000009141c7c11 */ /* 0x000fe400098f0c15 */
[----:B------:R-:W-:Y:S02]  /*d780*/  PRMT R3, RZ, 0x654, R3 ;  /* 0x00000654ff037816 */ /* 0x000fe40000000003 */
[-C--:B------:R-:W-:Y:S01]  /*d790*/  ISETP.GE.AND P0, PT, R29, R30.reuse, PT ;  /* 0x0000001e1d00720c */ /* 0x080fe20003f06270 */
[----:B------:R-:W-:Y:S01]  /*d7a0*/  VIADD R29, R53, 0x40 ;  /* 0x00000040351d7836 */ /* 0x000fe20000000000 */
[----:B-1----:R0:W-:Y:S01]  /*d7b0*/  SYNCS.ARRIVE.TRANS64.RED.A1T0 RZ, [R3+URZ], RZ ;  /* 0x000000ff03ff79a7 */ /* 0x0021e2000810043f */
[----:B------:R0:W1:Y:S01]  /*d7c0*/  SHFL.IDX PT, R20, R0, RZ, 0x181f ;  /* 0x00181fff00147589 */ /* 0x00006200000e0000 */
[----:B------:R-:W-:Y:S03]  /*d7d0*/  BSSY B1, `(.L_x_10087) ;  /* 0x000000d000017945 */ /* 0x000fe60003800000 */
[----:B------:R0:W2:Y:S01]  /*d7e0*/  SHFL.IDX PT, R21, R28, RZ, 0x181f ;  /* 0x00181fff1c157589 */ /* 0x0000a200000e0000 */
[----:B------:R-:W-:Y:S01]  /*d7f0*/  ISETP.GE.AND P1, PT, R29, R30, PT ;  /* 0x0000001e1d00720c */ /* 0x000fe20003f26270 */
[----:B------:R-:W-:-:S12]  /*d800*/  @P2 BRA `(.L_x_10088) ;  /* 0x0000000000242947 */ /* 0x000fd80003800000 */
[----:B------:R-:W-:Y:S02]  /*d810*/  ULDC UR4, c[0x0][0xac8] ;  /* 0x0002b20000047ab9 */ /* 0x000fe40000000800 */
[----:B------:R-:W-:Y:S02]  /*d820*/  ISETP.GE.AND P2, PT, R16, UR4, PT ;  /* 0x0000000410007c0c */ /* 0x000fe4000bf46270 */
[----:B------:R-:W-:-:S11]  /*d830*/  ISETP.GE.AND P3, PT, R19, UR4, PT ;  /* 0x0000000413007c0c */ /* 0x000fd6000bf66270 */
[CC--:B-1----:R-:W-:Y:S02]  /*d840*/  @!P2 LEA R2, P4, R16.reuse, R20.reuse, 0x1 ;  /* 0x000000141002a211 */ /* 0x0c2fe400078808ff */
[C---:B------:R-:W-:Y:S02]  /*d850*/  @!P3 LEA R20, P5, R19.reuse, R20, 0x1 ;  /* 0x000000141314b211 */ /* 0x040fe400078a08ff */
[-C--:B0-2---:R-:W-:Y:S02]  /*d860*/  @!P2 LEA.HI.X R3, R16, R21.reuse, R223, 0x1, P4 ;  /* 0x000000151003a211 */ /* 0x085fe400020f0cdf */
[----:B------:R-:W-:-:S03]  /*d870*/  @!P3 LEA.HI.X R21, R19, R21, R222, 0x1, P5 ;  /* 0x000000151315b211 */ /* 0x000fc600028f0cde */
[----:B-----5:R3:W-:Y:S04]  /*d880*/  @!P2 ST.E.128 desc[UR56][R2.64], R4 ;  /* 0x000000040200a985 */ /* 0x0207e8000c101d38 */
[----:B------:R3:W-:Y:S02]  /*d890*/  @!P3 ST.E.128 desc[UR56][R20.64], R32 ;  /* 0x000000201400b985 */ /* 0x0007e4000c101d38 */
.L_x_10088:
[----:B------:R-:W-:Y:S05]  /*d8a0*/  BSYNC B1 ;  /* 0x0000000000017941 */ /* 0x000fea0003800000 */
.L_x_10087:
[----:B---3-5:R3:W4:Y:S01]  /*d8b0*/  SHFL.IDX PT, R5, R28, 0x1, 0x181f ;  /* 0x00381f001c057f89 */ /* 0x02872200000e0000 */
[----:B------:R-:W-:Y:S03]  /*d8c0*/  BSSY B1, `(.L_x_10089) ;  /* 0x000000c000017945 */ /* 0x000fe60003800000 */
[----:B------:R3:W0:Y:S01]  /*d8d0*/  SHFL.IDX PT, R4, R0, 0x1, 0x181f ;  /* 0x00381f0000047f89 */ /* 0x00062200000e0000 */
[----:B------:R-:W-:Y:S05]  /*d8e0*/  @P0 BRA `(.L_x_10090) ;  /* 0x0000000000240947 */ /* 0x000fea0003800000 */
[----:B------:R-:W-:Y:S02]  /*d8f0*/  ULDC UR4, c[0x0][0xac8] ;  /* 0x0002b20000047ab9 */ /* 0x000fe40000000800 */
[----:B------:R-:W-:Y:S02]  /*d900*/  ISETP.GE.AND P3, PT, R16, UR4, PT ;  /* 0x0000000410007c0c */ /* 0x000fe4000bf66270 */
[----:B------:R-:W-:-:S11]  /*d910*/  ISETP.GE.AND P4, PT, R19, UR4, PT ;  /* 0x0000000413007c0c */ /* 0x000fd6000bf86270 */
[CC--:B0-----:R-:W-:Y:S02]  /*d920*/  @!P3 LEA R2, P0, R16.reuse, R4.reuse, 0x1 ;  /* 0x000000041002b211 */ /* 0x0c1fe400078008ff */
[C---:B------:R-:W-:Y:S02]  /*d930*/  @!P4 LEA R4, P2, R19.reuse, R4, 0x1 ;  /* 0x000000041304c211 */ /* 0x040fe400078408ff */
[-C--:B----4-:R-:W-:Y:S02]  /*d940*/  @!P3 LEA.HI.X R3, R16, R5.reuse, R223, 0x1, P0 ;  /* 0x000000051003b211 */ /* 0x090fe400000f0cdf */
[----:B------:R-:W-:-:S03]  /*d950*/  @!P4 LEA.HI.X R5, R19, R5, R222, 0x1, P2 ;  /* 0x000000051305c211 */ /* 0x000fc600010f0cde */
[----:B------:R0:W-:Y:S04]  /*d960*/  @!P3 ST.E.128 desc[UR56][R2.64], R8 ;  /* 0x000000080200b985 */ /* 0x0001e8000c101d38 */
[----:B------:R0:W-:Y:S02]  /*d970*/  @!P4 ST.E.128 desc[UR56][R4.64], R36 ;  /* 0x000000240400c985 */ /* 0x0001e4000c101d38 */
.L_x_10090:
[----:B------:R-:W-:Y:S05]  /*d980*/  BSYNC B1 ;  /* 0x0000000000017941 */ /* 0x000fea0003800000 */
.L_x_10089:
[----:B0---4-:R0:W4:Y:S01]  /*d990*/  SHFL.IDX PT, R5, R28, 0x2, 0x181f ;  /* 0x00581f001c057f89 */ /* 0x01112200000e0000 */
        /* <DEDUP_REMOVED lines=12> */
.L_x_10092:
[----:B------:R-:W-:Y:S05]  /*da60*/  BSYNC B1 ;  /* 0x0000000000017941 */ /* 0x000fea0003800000 */
.L_x_10091:
[----:B0-----:R-:W-:Y:S01]  /*da70*/  VIADD R3, R53, 0x60 ;  /* 0x0000006035037836 */ /* 0x001fe20000000000 */
[----:B---3--:R-:W0:Y:S04]  /*da80*/  SHFL.IDX PT, R28, R28, 0x3, 0x181f ;  /* 0x00781f001c1c7f89 */ /* 0x008e2800000e0000 */
[----:B------:R-:W-:Y:S01]  /*da90*/  ISETP.GE.AND P0, PT, R3, R30, PT ;  /* 0x0000001e0300720c */ /* 0x000fe20003f06270 */
[----:B------:R-:W3:-:S12]  /*daa0*/  SHFL.IDX PT, R0, R0, 0x3, 0x181f ;  /* 0x00781f0000007f89 */ /* 0x000ed800000e0000 */
[----:B------:R-:W-:Y:S05]  /*dab0*/  @P0 BRA `(.L_x_10093) ;  /* 0x0000001800180947 */ /* 0x000fea0003800000 */
[----:B------:R-:W-:Y:S02]  /*dac0*/  ULDC UR4, c[0x0][0xac8] ;  /* 0x0002b20000047ab9 */ /* 0x000fe40000000800 */
[----:B------:R-:W-:-:S13]  /*dad0*/  ISETP.GE.AND P1, PT, R16, UR4, PT ;  /* 0x0000000410007c0c */ /* 0x000fda000bf26270 */
[----:B---3--:R-:W-:-:S04]  /*dae0*/  @!P1 LEA R2, P0, R16, R0, 0x1 ;  /* 0x0000000010029211 */ /* 0x008fc800078008ff */
[----:B0-----:R-:W-:Y:S02]  /*daf0*/  @!P1 LEA.HI.X R3, R16, R28, R223, 0x1, P0 ;  /* 0x0000001c10039211 */ /* 0x001fe400000f0cdf */
[----:B------:R-:W-:-:S03]  /*db00*/  ISETP.GE.AND P0, PT, R19, UR4, PT ;  /* 0x0000000413007c0c */ /* 0x000fc6000bf06270 */
[----:B------:R0:W-:Y:S10]  /*db10*/  @!P1 ST.E.128 desc[UR56][R2.64], R24 ;  /* 0x0000001802009985 */ /* 0x0001f4000c101d38 */
[----:B------:R-:W-:Y:S05]  /*db20*/  @P0 BRA `(.L_x_10093) ;  /* 0x0000001400fc0947 */ /* 0x000fea0003800000 */
[----:B0-----:R-:W-:-:S04]  /*db30*/  LEA R2, P0, R19, R0, 0x1 ;  /* 0x0000000013027211 */ /* 0x001fc800078008ff */
[----:B------:R-:W-:-:S05]  /*db40*/  LEA.HI.X R3, R19, R28, R222, 0x1, P0 ;  /* 0x0000001c13037211 */ /* 0x000fca00000f0cde */
[----:B------:R0:W-:Y:S01]  /*db50*/  ST.E.128 desc[UR56][R2.64], R44 ;  /* 0x0000002c02007985 */ /* 0x0001e2000c101d38 */
[----:B------:R-:W-:Y:S05]  /*db60*/  BRA `(.L_x_10093) ;  /* 0x0000001400ec7947 */ /* 0x000fea0003800000 */
.L_x_10086:
        /* <DEDUP_REMOVED lines=17> */
[----:B------:R-:W-:Y:S01]  /*dc80*/  UIMAD UR4, UR4, UR10, URZ ;  /* 0x0000000a040472a4 */ /* 0x000fe2000f8e023f */
[----:B0-----:R-:W-:-:S03]  /*dc90*/  @P1 IMAD.HI.U32 R0, R13, R0, RZ ;  /* 0x000000000d001227 */ /* 0x001fc600078e00ff */
[----:B------:R-:W-:Y:S02]  /*dca0*/  UIMAD UR4, UR36, UR11, UR4 ;  /* 0x0000000b240472a4 */ /* 0x000fe4000f8e0204 */
[----:B------:R-:W-:-:S03]  /*dcb0*/  UIMAD.WIDE.U32 UR36, UR36, UR10, UR8 ;  /* 0x0000000a242472a5 */ /* 0x000fc6000f8e0008 */
[----:B------:R-:W-:Y:S01]  /*dcc0*/  ULDC.64 UR10, c[0x0][0xb48] ;  /* 0x0002d200000a7ab9 */ /* 0x000fe20000000a00 */
[----:B------:R-:W-:Y:S01]  /*dcd0*/  UIADD3 UR9, UR37, UR4, URZ ;  /* 0x0000000425097290 */ /* 0x000fe2000fffe03f */
[----:B-1----:R-:W-:Y:S02]  /*dce0*/  @P1 SHF.R.U32.HI R7, RZ, R5, R0 ;  /* 0x00000005ff071219 */ /* 0x002fe40000011600 */
        /* <DEDUP_REMOVED lines=23> */
[----:B------:R2:W0:Y:S04]  /*de60*/  SHFL.IDX PT, R4, R0, RZ, 0x1c1f ;  /* 0x001c1fff00047589 */ /* 0x00042800000e0000 */
[----:B------:R2:W1:Y:S01]  /*de70*/  SHFL.IDX PT, R5, R14, RZ, 0x1c1f ;  /* 0x001c1fff0e057589 */ /* 0x00046200000e0000 */
[----:B------:R-:W-:Y:S05]  /*de80*/  @P2 BRA `(.L_x_10095) ;  /* 0x0000000400002947 */ /* 0x000fea0003800000 */
[----:B------:R-:W-:Y:S02]  /*de90*/  ULDC UR4, c[0x0][0xac8] ;  /* 0x0002b20000047ab9 */ /* 0x000fe40000000800 */
[----:B------:R-:W-:Y:S02]  /*dea0*/  ISETP.GE.AND P1, PT, R17, UR4, PT ;  /* 0x0000000411007c0c */ /* 0x000fe4000bf26270 */
[----:B------:R-:W-:Y:S02]  /*deb0*/  ISETP.GE.AND P4, PT, R201, UR4, PT ;  /* 0x00000004c9007c0c */ /* 0x000fe4000bf86270 */
[----:B------:R-:W-:Y:S02]  /*dec0*/  ISETP.GE.AND P3, PT, R200, UR4, PT ;  /* 0x00000004c8007c0c */ /* 0x000fe4000bf66270 */
[----:B------:R-:W-:-:S07]  /*ded0*/  ISETP.GE.AND P2, PT, R199, UR4, PT ;  /* 0x00000004c7007c0c */ /* 0x000fce000bf46270 */
[----:B012---:R-:W-:Y:S02]  /*dee0*/  @!P1 IMAD.WIDE R2, R17, 0x4, R4 ;  /* 0x0000000411029825 */ /* 0x007fe400078e0204 */
        /* <DEDUP_REMOVED lines=16> */
[CC--:B0-----:R-:W-:Y:S02]  /*dff0*/  @!P4 LEA R2, P6, R197.reuse, R4.reuse, 0x2 ;  /* 0x00000004c502c211 */ /* 0x0c1fe400078c10ff */
[----:B------:R0:W-:Y:S01]  /*e000*/  @!P1 ST.E.64 desc[UR56][R12.64], R66 ;  /* 0x000000420c009985 */ /* 0x0001e2000c101b38 */
[----:B------:R-:W-:Y:S02]  /*e010*/  ISETP.GE.AND P1, PT, R194, UR4, PT ;  /* 0x00000004c2007c0c */ /* 0x000fe4000bf26270 */
[-C--:B------:R-:W-:Y:S02]  /*e020*/  @!P4 LEA.HI.X R3, R197, R5.reuse, R214, 0x2, P6 ;  /* 0x00000005c503c211 */ /* 0x080fe400030f14d6 */
[CC--:B-1----:R-:W-:Y:S02]  /*e030*/  @!P3 LEA R6, P6, R196.reuse, R4.reuse, 0x2 ;  /* 0x00000004c406b211 */ /* 0x0c2fe400078c10ff */
[----:B--2---:R-:W-:Y:S01]  /*e040*/  @!P2 LEA R8, P5, R195, R4, 0x2 ;  /* 0x00000004c308a211 */ /* 0x004fe200078a10ff */
[----:B------:R1:W-:Y:S01]  /*e050*/  @!P4 ST.E.64 desc[UR56][R2.64], R68 ;  /* 0x000000440200c985 */ /* 0x0003e2000c101b38 */
[----:B------:R-:W-:-:S02]  /*e060*/  @!P3 LEA.HI.X R7, R196, R5, R213, 0x2, P6 ;  /* 0x00000005c407b211 */ /* 0x000fc400030f14d5 */
[----:B------:R-:W-:Y:S02]  /*e070*/  ISETP.GE.AND P4, PT, R193, UR4, PT ;  /* 0x00000004c1007c0c */ /* 0x000fe4000bf86270 */
[----:B------:R-:W-:Y:S01]  /*e080*/  ISETP.GE.AND P6, PT, R192, UR4, PT ;  /* 0x00000004c0007c0c */ /* 0x000fe2000bfc6270 */
[----:B------:R2:W-:Y:S01]  /*e090*/  @!P3 ST.E.64 desc[UR56][R6.64], R70 ;  /* 0x000000460600b985 */ /* 0x0005e2000c101b38 */
[----:B------:R-:W-:Y:S02]  /*e0a0*/  @!P2 LEA.HI.X R9, R195, R5, R212, 0x2, P5 ;  /* 0x00000005c309a211 */ /* 0x000fe400028f14d4 */
[----:B---3--:R-:W-:-:S03]  /*e0b0*/  @!P1 LEA R10, P3, R194, R4, 0x2 ;  /* 0x00000004c20a9211 */ /* 0x008fc600078610ff */
[----:B------:R3:W-:Y:S01]  /*e0c0*/  @!P2 ST.E.64 desc[UR56][R8.64], R72 ;  /* 0x000000480800a985 */ /* 0x0007e2000c101b38 */
[-C--:B------:R-:W-:Y:S02]  /*e0d0*/  @!P1 LEA.HI.X R11, R194, R5.reuse, R211, 0x2, P3 ;  /* 0x00000005c20b9211 */ /* 0x080fe400018f14d3 */
[----:B------:R-:W-:Y:S02]  /*e0e0*/  ISETP.GE.AND P2, PT, R191, UR4, PT ;  /* 0x00000004bf007c0c */ /* 0x000fe4000bf46270 */
[CC--:B0-----:R-:W-:Y:S01]  /*e0f0*/  @!P4 LEA R12, P5, R193.reuse, R4.reuse, 0x2 ;  /* 0x00000004c10cc211 */ /* 0x0c1fe200078a10ff */
[----:B------:R0:W-:Y:S01]  /*e100*/  @!P1 ST.E.64 desc[UR56][R10.64], R74 ;  /* 0x0000004a0a009985 */ /* 0x0001e2000c101b38 */
[----:B-1----:R-:W-:Y:S02]  /*e110*/  @!P6 LEA R2, P3, R192, R4, 0x2 ;  /* 0x00000004c002e211 */ /* 0x002fe400078610ff */
[----:B------:R-:W-:Y:S02]  /*e120*/  ISETP.GE.AND P1, PT, R190, UR4, PT ;  /* 0x00000004be007c0c */ /* 0x000fe4000bf26270 */
[----:B------:R-:W-:-:S02]  /*e130*/  @!P4 LEA.HI.X R13, R193, R5, R210, 0x2, P5 ;  /* 0x00000005c10dc211 */ /* 0x000fc400028f14d2 */
[-C--:B------:R-:W-:Y:S02]  /*e140*/  @!P6 LEA.HI.X R3, R192, R5.reuse, R209, 0x2, P3 ;  /* 0x00000005c003e211 */ /* 0x080fe400018f14d1 */
[----:B------:R-:W-:Y:S01]  /*e150*/  ISETP.GE.AND P5, PT, R23, UR4, PT ;  /* 0x0000000417007c0c */ /* 0x000fe2000bfa6270 */
[----:B------:R1:W-:Y:S01]  /*e160*/  @!P4 ST.E.64 desc[UR56][R12.64], R76 ;  /* 0x0000004c0c00c985 */ /* 0x0003e2000c101b38 */
[----:B--2---:R-:W-:Y:S02]  /*e170*/  @!P2 LEA R6, P3, R191, R4, 0x2 ;  /* 0x00000004bf06a211 */ /* 0x004fe400078610ff */
[----:B------:R-:W-:Y:S01]  /*e180*/  ISETP.GE.AND P4, PT, R189, UR4, PT ;  /* 0x00000004bd007c0c */ /* 0x000fe2000bf86270 */
[----:B------:R4:W-:Y:S01]  /*e190*/  @!P6 ST.E.64 desc[UR56][R2.64], R78 ;  /* 0x0000004e0200e985 */ /* 0x0009e2000c101b38 */
[----:B------:R-:W-:Y:S02]  /*e1a0*/  ISETP.GE.AND P6, PT, R188, UR4, PT ;  /* 0x00000004bc007c0c */ /* 0x000fe4000bfc6270 */
[----:B------:R-:W-:-:S02]  /*e1b0*/  @!P2 LEA.HI.X R7, R191, R5, R208, 0x2, P3 ;  /* 0x00000005bf07a211 */ /* 0x000fc400018f14d0 */
[----:B---3--:R-:W-:-:S03]  /*e1c0*/  @!P1 LEA R8, P3, R190, R4, 0x2 ;  /* 0x00000004be089211 */ /* 0x008fc600078610ff */
[----:B------:R4:W-:Y:S01]  /*e1d0*/  @!P2 ST.E.64 desc[UR56][R6.64], R80 ;  /* 0x000000500600a985 */ /* 0x0009e2000c101b38 */
[----:B------:R-:W-:-:S03]  /*e1e0*/  @!P1 LEA.HI.X R9, R190, R5, R207, 0x2, P3 ;  /* 0x00000005be099211 */ /* 0x000fc600018f14cf */
[-C--:B0-----:R-:W-:Y:S02]  /*e1f0*/  @!P4 LEA R10, P2, R189, R4.reuse, 0x2 ;  /* 0x00000004bd0ac211 */ /* 0x081fe400078410ff */
        /* <DEDUP_REMOVED lines=9> */
.L_x_10095:
[----:B------:R-:W-:Y:S05]  /*e290*/  BSYNC B1 ;  /* 0x0000000000017941 */ /* 0x000fea0003800000 */
.L_x_10094:
[----:B-1--4-:R1:W3:Y:S04]  /*e2a0*/  SHFL.IDX PT, R5, R14, 0x1, 0x1c1f ;  /* 0x003c1f000e057f89 */ /* 0x0122e800000e0000 */
[----:B0-----:R1:W0:Y:S01]  /*e2b0*/  SHFL.IDX PT, R4, R0, 0x1, 0x1c1f ;  /* 0x003c1f0000047f89 */ /* 0x00122200000e0000 */
[----:B------:R-:W-:Y:S05]  /*e2c0*/  @P0 BRA `(.L_x_10093) ;  /* 0x0000001000140947 */ /* 0x000fea0003800000 */
[----:B------:R-:W-:Y:S02]  /*e2d0*/  ULDC UR4, c[0x0][0xac8] ;  /* 0x0002b20000047ab9 */ /* 0x000fe40000000800 */
[----:B------:R-:W-:Y:S02]  /*e2e0*/  ISETP.GE.AND P1, PT, R201, UR4, PT ;  /* 0x00000004c9007c0c */ /* 0x000fe4000bf26270 */
[----:B------:R-:W-:Y:S02]  /*e2f0*/  ISETP.GE.AND P6, PT, R17, UR4, PT ;  /* 0x0000000411007c0c */ /* 0x000fe4000bfc6270 */
[----:B------:R-:W-:Y:S02]  /*e300*/  ISETP.GE.AND P0, PT, R200, UR4, PT ;  /* 0x00000004c8007c0c */ /* 0x000fe4000bf06270 */
[----:B------:R-:W-:Y:S02]  /*e310*/  ISETP.GE.AND P2, PT, R199, UR4, PT ;  /* 0x00000004c7007c0c */ /* 0x000fe4000bf46270 */
[----:B------:R-:W-:-:S05]  /*e320*/  ISETP.GE.AND P3, PT, R198, UR4, PT ;  /* 0x00000004c6007c0c */ /* 0x000fca000bf66270 */
[-C--:B0-----:R-:W-:Y:S02]  /*e330*/  @!P1 LEA R6, P4, R201, R4.reuse, 0x2 ;  /* 0x00000004c9069211 */ /* 0x081fe400078810ff */
[----:B--23--:R-:W-:Y:S02]  /*e340*/  @!P6 IMAD.WIDE R2, R17, 0x4, R4 ;  /* 0x000000041102e825 */ /* 0x00cfe400078e0204 */
        /* <DEDUP_REMOVED lines=13> */
[----:B-1----:R-:W-:Y:S01]  /*e420*/  @!P4 LEA R14, P5, R197, R4, 0x2 ;  /* 0x00000004c50ec211 */ /* 0x002fe200078a10ff */
[----:B------:R1:W-:Y:S01]  /*e430*/  @!P2 ST.E.64 desc[UR56][R10.64], R50 ;  /* 0x000000320a00a985 */ /* 0x0003e2000c101b38 */
[----:B------:R-:W-:-:S02]  /*e440*/  ISETP.GE.AND P2, PT, R194, UR4, PT ;  /* 0x00000004c2007c0c */ /* 0x000fc4000bf46270 */
[-C--:B------:R-:W-:Y:S01]  /*e450*/  @!P4 LEA.HI.X R15, R197, R5.reuse, R214, 0x2, P5 ;  /* 0x00000005c50fc211 */ /* 0x080fe200028f14d6 */
[----:B------:R4:W-:Y:S02]  /*e460*/  @!P3 ST.E.64 desc[UR56][R12.64], R48 ;  /* 0x000000300c00b985 */ /* 0x0009e4000c101b38 */
[CC--:B0-----:R-:W-:Y:S02]  /*e470*/  @!P0 LEA R2, P3, R196.reuse, R4.reuse, 0x2 ;  /* 0x00000004c4028211 */ /* 0x0c1fe400078610ff */
[----:B------:R-:W-:Y:S01]  /*e480*/  @!P4 ST.E.64 desc[UR56][R14.64], R46 ;  /* 0x0000002e0e00c985 */ /* 0x000fe2000c101b38 */
[----:B------:R-:W-:Y:S02]  /*e490*/  ISETP.GE.AND P4, PT, R193, UR4, PT ;  /* 0x00000004c1007c0c */ /* 0x000fe4000bf86270 */
[----:B--2---:R-:W-:Y:S02]  /*e4a0*/  @!P1 LEA R6, P5, R195, R4, 0x2 ;  /* 0x00000004c3069211 */ /* 0x004fe400078a10ff */
[----:B------:R-:W-:-:S02]  /*e4b0*/  @!P0 LEA.HI.X R3, R196, R5, R213, 0x2, P3 ;  /* 0x00000005c4038211 */ /* 0x000fc400018f14d5 */
[----:B------:R-:W-:Y:S02]  /*e4c0*/  ISETP.GE.AND P3, PT, R192, UR4, PT ;  /* 0x00000004c0007c0c */ /* 0x000fe4000bf66270 */
[CC--:B---3--:R-:W-:Y:S01]  /*e4d0*/  @!P2 LEA R8, P6, R194.reuse, R4.reuse, 0x2 ;  /* 0x00000004c208a211 */ /* 0x0c8fe200078c10ff */
[----:B------:R0:W-:Y:S01]  /*e4e0*/  @!P0 ST.E.64 desc[UR56][R2.64], R44 ;  /* 0x0000002c02008985 */ /* 0x0001e2000c101b38 */
[-C--:B------:R-:W-:Y:S02]  /*e4f0*/  @!P1 LEA.HI.X R7, R195, R5.reuse, R212, 0x2, P5 ;  /* 0x00000005c3079211 */ /* 0x080fe400028f14d4 */
[----:B------:R-:W-:Y:S02]  /*e500*/  @!P2 LEA.HI.X R9, R194, R5, R211, 0x2, P6 ;  /* 0x00000005c209a211 */ /* 0x000fe400030f14d3 */
[----:B------:R-:W-:Y:S01]  /*e510*/  ISETP.GE.AND P0, PT, R191, UR4, PT ;  /* 0x00000004bf007c0c */ /* 0x000fe2000bf06270 */
[----:B------:R2:W-:Y:S01]  /*e520*/  @!P1 ST.E.64 desc[UR56][R6.64], R42 ;  /* 0x0000002a06009985 */ /* 0x0005e2000c101b38 */
[----:B-1----:R-:W-:-:S02]  /*e530*/  @!P4 LEA R10, P1, R193, R4, 0x2 ;  /* 0x00000004c10ac211 */ /* 0x002fc400078210ff */
[----:B------:R-:W-:Y:S01]  /*e540*/  ISETP.GE.AND P5, PT, R190, UR4, PT ;  /* 0x00000004be007c0c */ /* 0x000fe2000bfa6270 */
[----:B------:R1:W-:Y:S01]  /*e550*/  @!P2 ST.E.64 desc[UR56][R8.64], R40 ;  /* 0x000000280800a985 */ /* 0x0003e2000c101b38 */
[----:B------:R-:W-:Y:S02]  /*e560*/  @!P4 LEA.HI.X R11, R193, R5, R210, 0x2, P1 ;  /* 0x00000005c10bc211 */ /* 0x000fe400008f14d2 */
[----:B------:R-:W-:Y:S02]  /*e570*/  ISETP.GE.AND P2, PT, R189, UR4, PT ;  /* 0x00000004bd007c0c */ /* 0x000fe4000bf46270 */
[----:B------:R-:W-:Y:S01]  /*e580*/  ISETP.GE.AND P1, PT, R188, UR4, PT ;  /* 0x00000004bc007c0c */ /* 0x000fe2000bf26270 */
[----:B------:R3:W-:Y:S01]  /*e590*/  @!P4 ST.E.64 desc[UR56][R10.64], R38 ;  /* 0x000000260a00c985 */ /* 0x0007e2000c101b38 */
[-C--:B----4-:R-:W-:Y:S02]  /*e5a0*/  @!P3 LEA R12, P6, R192, R4.reuse, 0x2 ;  /* 0x00000004c00cb211 */ /* 0x090fe400078c10ff */
[----:B0-----:R-:W-:-:S02]  /*e5b0*/  @!P0 LEA R2, P4, R191, R4, 0x2 ;  /* 0x00000004bf028211 */ /* 0x001fc400078810ff */
[-C--:B------:R-:W-:Y:S02]  /*e5c0*/  @!P3 LEA.HI.X R13, R192, R5.reuse, R209, 0x2, P6 ;  /* 0x00000005c00db211 */ /* 0x080fe400030f14d1 */
[----:B------:R-:W-:-:S03]  /*e5d0*/  @!P0 LEA.HI.X R3, R191, R5, R208, 0x2, P4 ;  /* 0x00000005bf038211 */ /* 0x000fc600020f14d0 */
[----:B------:R3:W-:Y:S01]  /*e5e0*/  @!P3 ST.E.64 desc[UR56][R12.64], R36 ;  /* 0x000000240c00b985 */ /* 0x0007e2000c101b38 */
[-C--:B--2---:R-:W-:Y:S02]  /*e5f0*/  @!P5 LEA R6, P3, R190, R4.reuse, 0x2 ;  /* 0x00000004be06d211 */ /* 0x084fe400078610ff */
        /* <DEDUP_REMOVED lines=15> */
.L_x_10084:
        /* <DEDUP_REMOVED lines=29> */
.L_x_10096:
        /* <DEDUP_REMOVED lines=36> */
[----:B------:R-:W-:Y:S01]  /*eb00*/  UIADD3.X UR7, UR7, UR11, UR16, UP0, UP1 ;  /* 0x0000000b07077290 */ /* 0x000fe200087e2410 */
[----:B-1----:R-:W-:Y:S01]  /*eb10*/  @P0 SHF.R.U32.HI R5, RZ, R7, R2 ;  /* 0x00000007ff050219 */ /* 0x002fe20000011602 */
[----:B------:R-:W-:Y:S01]  /*eb20*/  IMAD.U32 R2, RZ, RZ, UR20 ;  /* 0x00000014ff027e24 */ /* 0x000fe2000f8e00ff */
[----:B------:R-:W-:Y:S01]  /*eb30*/  ULDC.64 UR8, c[0x0][UR17+0x210] ;  /* 0x0000840011087abb */ /* 0x000fe20008000a00 */
[----:B------:R-:W-:Y:S01]  /*eb40*/  ULDC.64 UR10, c[0x0][0xba8] ;  /* 0x0002ea00000a7ab9 */ /* 0x000fe20000000a00 */
[----:B------:R-:W-:Y:S01]  /*eb50*/  @!UP2 ULDC UR10, c[0x0][0xb50] ;  /* 0x0002d400000aaab9 */ /* 0x000fe20000000800 */
[--C-:B------:R-:W-:Y:S01]  /*eb60*/  IMAD.MOV R7, RZ, RZ, -R5.reuse ;  /* 0x000000ffff077224 */ /* 0x100fe200078e0a05 */
[----:B------:R-:W-:Y:S01]  /*eb70*/  IADD3 R2, P0, P1, R5, UR14, R2 ;  /* 0x0000000e05027c10 */ /* 0x000fe2000f91e002 */
[----:B------:R-:W-:Y:S01]  /*eb80*/  @!UP2 ULDC UR11, c[0x0][0xb54] ;  /* 0x0002d500000baab9 */ /* 0x000fe20000000800 */
[----:B------:R-:W-:Y:S01]  /*eb90*/  SHF.R.S32.HI R5, RZ, 0x1f, R5 ;  /* 0x0000001fff057819 */ /* 0x000fe20000011405 */
[----:B------:R-:W-:-:S03]  /*eba0*/  IMAD R7, R9, R7, R4 ;  /* 0x0000000709077224 */ /* 0x000fc600078e0204 */
[----:B------:R-:W-:Y:S01]  /*ebb0*/  IADD3.X R3, R5, UR7, R6, P0, P1 ;  /* 0x0000000705037c10 */ /* 0x000fe200087e2406 */
        /* <DEDUP_REMOVED lines=9> */
.L_x_10098:
[----:B------:R-:W-:Y:S05]  /*ec50*/  BSYNC B1 ;  /* 0x0000000000017941 */ /* 0x000fea0003800000 */
.L_x_10097:
[----:B------:R-:W-:-:S06]  /*ec60*/  UISETP.GT.AND UP0, UPT, UR47, 0x1, UPT ;  /* 0x000000012f00788c */ /* 0x000fcc000bf04270 */
[----:B------:R-:W-:-:S13]  /*ec70*/  PLOP3.LUT P0, PT, PT, PT, UP0, 0x80, 0x0 ;  /* 0x000000000000781c */ /* 0x000fda0003f0f008 */
[----:B------:R-:W-:Y:S05]  /*ec80*/  @P0 BRA `(.L_x_10093) ;  /* 0x0000000400a40947 */ /* 0x000fea0003800000 */
[----:B------:R-:W1:Y:S01]  /*ec90*/  LDC R11, c[0x0][0xbe8] ;  /* 0x0002fa00ff0b7b82 */ /* 0x000e620000000800 */
[----:B------:R-:W-:Y:S01]  /*eca0*/  ULDC.64 UR10, c[0x0][0xaa0] ;  /* 0x0002a800000a7ab9 */ /* 0x000fe20000000a00 */
[----:B------:R-:W-:Y:S01]  /*ecb0*/  IMAD R2, R22, 0x20, R202 ;  /* 0x0000002016027824 */ /* 0x000fe200078e02ca */
[----:B------:R-:W-:Y:S01]  /*ecc0*/  UIMAD UR7, UR16, UR10, URZ ;  /* 0x0000000a100772a4 */ /* 0x000fe2000f8e023f */
[----:B------:R-:W-:Y:S01]  /*ecd0*/  BSSY B1, `(.L_x_10099) ;  /* 0x000003a000017945 */ /* 0x000fe20003800000 */
[----:B------:R-:W-:Y:S01]  /*ece0*/  UIMAD.WIDE.U32 UR8, UR4, UR10, URZ ;  /* 0x0000000a040872a5 */ /* 0x000fe2000f8e003f */
[----:B------:R-:W-:Y:S01]  /*ecf0*/  VIADD R6, R2, UR38 ;  /* 0x0000002602067c36 */ /* 0x000fe20008000000 */
[----:B------:R-:W-:-:S03]  /*ed00*/  UIMAD UR7, UR4, UR11, UR7 ;  /* 0x0000000b040772a4 */ /* 0x000fc6000f8e0207 */
[----:B------:R-:W-:Y:S01]  /*ed10*/  ULDC.64 UR10, c[0x0][0xae8] ;  /* 0x0002ba00000a7ab9 */ /* 0x000fe20000000a00 */
[----:B------:R-:W-:Y:S01]  /*ed20*/  UIADD3 UR9, UR9, UR7, URZ ;  /* 0x0000000709097290 */ /* 0x000fe2000fffe03f */
[----:B0-----:R-:W-:-:S03]  /*ed30*/  IMAD.MOV.U32 R5, RZ, RZ, R6 ;  /* 0x000000ffff057224 */ /* 0x001fc600078e0006 */
        /* <DEDUP_REMOVED lines=19> */
[----:B------:R-:W-:Y:S02]  /*ee70*/  IMAD.U32 R2, RZ, RZ, UR36 ;  /* 0x00000024ff027e24 */ /* 0x000fe4000f8e00ff */
[C---:B------:R-:W-:Y:S01]  /*ee80*/  IMAD R9, R5.reuse, UR9, R4 ;  /* 0x0000000905097c24 */ /* 0x040fe2000f8e0204 */
[----:B------:R-:W-:Y:S01]  /*ee90*/  SHF.R.S32.HI R4, RZ, 0x1f, R7 ;  /* 0x0000001fff047819 */ /* 0x000fe20000011407 */
[----:B------:R-:W-:Y:S01]  /*eea0*/  IMAD.WIDE.U32 R2, R5, UR8, R2 ;  /* 0x0000000805027c25 */ /* 0x000fe2000f8e0002 */
[----:B------:R-:W-:-:S03]  /*eeb0*/  ULDC.64 UR8, c[0x0][0xad8] ;  /* 0x0002b60000087ab9 */ /* 0x000fc60000000a00 */
[----:B------:R-:W-:Y:S02]  /*eec0*/  IMAD.IADD R3, R3, 0x1, R9 ;  /* 0x0000000103037824 */ /* 0x000fe400078e0209 */
[----:B------:R-:W-:Y:S02]  /*eed0*/  IMAD R4, R4, UR8, RZ ;  /* 0x0000000804047c24 */ /* 0x000fe4000f8e02ff */
[----:B------:R-:W-:Y:S02]  /*eee0*/  VIADD R6, R202, UR38 ;  /* 0x00000026ca067c36 */ /* 0x000fe40008000000 */
[----:B-----5:R-:W-:Y:S02]  /*eef0*/  IMAD R11, R0, R11, RZ ;  /* 0x0000000b000b7224 */ /* 0x020fe400078e02ff */
        /* <DEDUP_REMOVED lines=23> */
.L_x_10100:
[----:B------:R-:W-:Y:S05]  /*f070*/  BSYNC B1 ;  /* 0x0000000000017941 */ /* 0x000fea0003800000 */
.L_x_10099:
        /* <DEDUP_REMOVED lines=13> */
.L_x_10102:
[----:B------:R-:W-:Y:S05]  /*f150*/  BSYNC B1 ;  /* 0x0000000000017941 */ /* 0x000fea0003800000 */
.L_x_10101:
        /* <DEDUP_REMOVED lines=13> */
.L_x_10104:
[----:B------:R-:W-:Y:S05]  /*f230*/  BSYNC B1 ;  /* 0x0000000000017941 */ /* 0x000fea0003800000 */
.L_x_10103:
        /* <DEDUP_REMOVED lines=14> */
.L_x_10093:
[----:B------:R-:W-:Y:S05]  /*f320*/  BSYNC B0 ;  /* 0x0000000000007941 */ /* 0x000fea0003800000 */
.L_x_10083:
[----:B------:R-:W-:Y:S02]  /*f330*/  ULDC UR4, c[0x0][0xc3c] ;  /* 0x00030f0000047ab9 */ /* 0x000fe40000000800 */
[----:B------:R-:W-:-:S13]  /*f340*/  ISETP.GE.AND P0, PT, R31, UR4, PT ;  /* 0x000000041f007c0c */ /* 0x000fda000bf06270 */
[----:B------:R-:W-:Y:S05]  /*f350*/  @!P0 BRA `(.L_x_10105) ;  /* 0xffffff1800f48947 */ /* 0x000fea000383ffff */
[----:B------:R-:W-:Y:S05]  /*f360*/  EXIT ;  /* 0x000000000000794d */ /* 0x000fea0003800000 */
.L_x_10040:
        /* <DEDUP_REMOVED lines=62> */
.L_x_10109:
        /* <DEDUP_REMOVED lines=36> */
.L_x_10107:
        /* <DEDUP_REMOVED lines=17> */
.L_x_10110:
        /* <DEDUP_REMOVED lines=63> */
.L_x_10111:
        /* <DEDUP_REMOVED lines=64> */
.L_x_10112:
[----:B01----:R-:W-:-:S05]  /*10290*/  LOP3.LUT R3, RZ, R2, RZ, 0x33, !PT ;  /* 0x00000002ff037212 */ /* 0x003fca00078e33ff */
[----:B------:R-:W-:-:S05]  /*102a0*/  IMAD.IADD R0, R0, 0x1, R3 ;  /* 0x0000000100007824 */ /* 0x000fca00078e0203 */
[----:B------:R1:W-:Y:S01]  /*102b0*/  STL [R1+0x4], R0 ;  /* 0x0000040001007387 */ /* 0x0003e20000100800 */
[----:B------:R-:W-:Y:S05]  /*102c0*/  BRA `(.L_x_10113) ;  /* 0x0000000000107947 */ /* 0x000fea0003800000 */
.L_x_10108:
[----:B------:R0:W-:Y:S01]  /*102d0*/  STL [R1], R6 ;  /* 0x0000000601007387 */ /* 0x0001e20000100800 */
[----:B------:R-:W-:-:S03]  /*102e0*/  ULDC UR39, c[0x0][0xc3c] ;  /* 0x00030f0000277ab9 */ /* 0x000fc60000000800 */
[----:B------:R0:W-:Y:S04]  /*102f0*/  STL [R1+0x4], RZ ;  /* 0x000004ff01007387 */ /* 0x0001e80000100800 */
[----:B------:R0:W-:Y:S02]  /*10300*/  STL [R1+0x8], RZ ;  /* 0x000008ff01007387 */ /* 0x0001e40000100800 */
.L_x_10113:
        /* <DEDUP_REMOVED lines=11> */
.L_x_10106:
[----:B------:R-:W-:Y:S01]  /*103c0*/  ULDC UR4, c[0x0][0xc3c] ;  /* 0x00030f0000047ab9 */ /* 0x000fe20000000800 */
[----:B------:R2:W-:Y:S01]  /*103d0*/  STL [R1+0x28], RZ ;  /* 0x000028ff01007387 */ /* 0x0005e20000100800 */
[----:B------:R-:W-:Y:S01]  /*103e0*/  UISETP.GE.AND UP0, UPT, UR39, UR4, UPT ;  /* 0x000000042700728c */ /* 0x000fe2000bf06270 */
[----:B------:R-:W-:Y:S02]  /*103f0*/  IMAD.MOV.U32 R35, RZ, RZ, 0x1 ;  /* 0x00000001ff237424 */ /* 0x000fe400078e00ff */
[----:B------:R-:W-:-:S03]  /*10400*/  IMAD.MOV.U32 R31, RZ, RZ, RZ ;  /* 0x000000ffff1f7224 */ /* 0x000fc600078e00ff */
[----:B------:R-:W-:-:S13]  /*10410*/  PLOP3.LUT P0, PT, PT, PT, UP0, 0x80, 0x0 ;  /* 0x000000000000781c */ /* 0x000fda0003f0f008 */
[----:B--2---:R-:W-:Y:S05]  /*10420*/  @P0 BRA `(.L_x_10114) ;  /* 0x0000006400f80947 */ /* 0x004fea0003800000 */
[----:B-1----:R-:W1:Y:S01]  /*10430*/  S2R R8, SR_TID.X ;  /* 0x0000000000087919 */ /* 0x002e620000002100 */
[----:B------:R-:W2:Y:S01]  /*10440*/  S2UR UR4, SR_CgaCtaId ;  /* 0x00000000000479c3 */ /* 0x000ea20000008800 */
[----:B------:R-:W-:Y:S01]  /*10450*/  MOV R16, 0x400 ;  /* 0x0000040000107802 */ /* 0x000fe20000000f00 */
[----:B------:R-:W-:Y:S01]  /*10460*/  IMAD.MOV.U32 R35, RZ, RZ, 0x1 ;  /* 0x00000001ff237424 */ /* 0x000fe200078e00ff */
[----:B------:R-:W-:Y:S01]  /*10470*/  ULOP3.LUT UR42, UR45, 0x2, URZ, 0xfc, !UPT ;  /* 0x000000022d2a7892 */ /* 0x000fe2000f8efc3f */
[----:B------:R-:W-:Y:S01]  /*10480*/  IMAD.MOV.U32 R31, RZ, RZ, RZ ;  /* 0x000000ffff1f7224 */ /* 0x000fe200078e00ff */
[----:B------:R-:W-:Y:S01]  /*10490*/  ULOP3.LUT UR43, UR45, 0x1, URZ, 0xfc, !UPT ;  /* 0x000000012d2b7892 */ /* 0x000fe2000f8efc3f */
[----:B------:R-:W-:Y:S01]  /*104a0*/  ULDC UR44, c[0x0][0xc] ;  /* 0x00000300002c7ab9 */ /* 0x000fe20000000800 */
[C---:B-1----:R-:W-:Y:S01]  /*104b0*/  IMAD.SHL.U32 R2, R8.reuse, 0x20, RZ ;  /* 0x0000002008027824 */ /* 0x042fe200078e00ff */
[C---:B0-----:R-:W-:Y:S01]  /*104c0*/  LOP3.LUT R6, R8.reuse, 0x7f, RZ, 0xc0, !PT ;  /* 0x0000007f08067812 */ /* 0x041fe200078ec0ff */
        /* <DEDUP_REMOVED lines=16> */
[----:B--2---:R-:W-:Y:S01]  /*105d0*/  IMAD.U32 R2, RZ, RZ, UR4 ;  /* 0x00000004ff027e24 */ /* 0x004fe2000f8e00ff */
        /* <DEDUP_REMOVED lines=18> */
.L_x_10188:
[----:B------:R-:W-:Y:S01]  /*10700*/  ULDC.64 UR4, c[0x0][0xc88] ;  /* 0x0003220000047ab9 */ /* 0x000fe20000000a00 */
[----:B------:R-:W-:Y:S01]  /*10710*/  ULDC.64 UR6, c[0x0][0xa18] ;  /* 0x0002860000067ab9 */ /* 0x000fe20000000a00 */
[----:B------:R-:W-:Y:S01]  /*10720*/  UIMAD.WIDE UR4, UR39, 0x4, UR4 ;  /* 0x00000004270478a5 */ /* 0x000fe2000f8e0204 */
[----:B------:R-:W-:Y:S01]  /*10730*/  IMAD.MOV.U32 R36, RZ, RZ, RZ ;  /* 0x000000ffff247224 */ /* 0x000fe200078e00ff */
[----:B01----:R-:W0:Y:S04]  /*10740*/  LDC R0, c[0x0][0x424] ;  /* 0x00010900ff007b82 */ /* 0x003e280000000800 */
[----:B--2---:R-:W-:Y:S02]  /*10750*/  IMAD.U32 R2, RZ, RZ, UR4 ;  /* 0x00000004ff027e24 */ /* 0x004fe4000f8e00ff */
        /* <DEDUP_REMOVED lines=45> */
.L_x_10115:
        /* <DEDUP_REMOVED lines=16> */
.L_x_10116:
        /* <DEDUP_REMOVED lines=9> */
.L_x_10117:
[----:B------:R-:W2:Y:S01]  /*10bc0*/  LDL R0, [R1+0x4] ;  /* 0x0000040001007983 */ /* 0x000ea20000100800 */
[----:B------:R-:W3:Y:S03]  /*10bd0*/  LDC R29, c[0x0][0x448] ;  /* 0x00011200ff1d7b82 */ /* 0x000ee60000000800 */
[----:B------:R-:W4:Y:S01]  /*10be0*/  LDL R17, [R1+0x8] ;  /* 0x0000080001117983 */ /* 0x000f220000100800 */
[----:B-----5:R-:W-:Y:S01]  /*10bf0*/  IMAD.IADD R18, R5, 0x1, -R36 ;  /* 0x0000000105127824 */ /* 0x020fe200078e0a24 */
[----:B------:R-:W-:Y:S02]  /*10c00*/  LOP3.LUT R22, R22, 0xfffffbff, RZ, 0xc0, !PT ;  /* 0xfffffbff16167812 */ /* 0x000fe400078ec0ff */
[----:B---3--:R-:W-:-:S13]  /*10c10*/  ISETP.NE.AND P0, PT, R29, 0x1, PT ;  /* 0x000000011d00780c */ /* 0x008fda0003f05270 */
[----:B-1----:R-:W1:Y:S01]  /*10c20*/  @P0 LDC R3, c[0x0][0x44c] ;  /* 0x00011300ff030b82 */ /* 0x002e620000000800 */
[----:B------:R-:W-:-:S07]  /*10c30*/  @P0 LOP3.LUT R22, R22, 0x400, RZ, 0xfc, !PT ;  /* 0x0000040016160812 */ /* 0x000fce00078efcff */
[----:B------:R-:W3:Y:S01]  /*10c40*/  @P0 LDC R7, c[0x0][0x450] ;  /* 0x00011400ff070b82 */ /* 0x000ee20000000800 */
[----:B--2---:R-:W-:-:S04]  /*10c50*/  IMAD.SHL.U32 R0, R0, 0x80, RZ ;  /* 0x0000008000007824 */ /* 0x004fc800078e00ff */
[----:B------:R-:W-:-:S04]  /*10c60*/  VIADD R0, R0, 0x7f ;  /* 0x0000007f00007836 */ /* 0x000fc80000000000 */
[----:B-1----:R-:W-:Y:S01]  /*10c70*/  @P0 IMAD.HI.U32 R2, R0, R3, RZ ;  /* 0x0000000300020227 */ /* 0x002fe200078e00ff */
[----:B0-----:R-:W-:-:S04]  /*10c80*/  IADD3 R3, R18, 0xa0, -R23 ;  /* 0x000000a012037810 */ /* 0x001fc80007ffe817 */
[----:B---3--:R-:W-:Y:S01]  /*10c90*/  @P0 SHF.R.U32.HI R0, RZ, R7, R2 ;  /* 0x00000007ff000219 */ /* 0x008fe20000011602 */
[----:B------:R-:W-:-:S04]  /*10ca0*/  VIADD R2, R18, 0x9f ;  /* 0x0000009f12027836 */ /* 0x000fc80000000000 */
[----:B------:R-:W-:-:S04]  /*10cb0*/  IMAD.HI R2, R2, 0x66666667, RZ ;  /* 0x6666666702027827 */ /* 0x000fc800078e02ff */
[----:B------:R-:W-:Y:S01]  /*10cc0*/  IMAD.IADD R0, R3, 0x1, R0 ;  /* 0x0000000103007824 */ /* 0x000fe200078e0200 */
[----:B------:R-:W-:-:S03]  /*10cd0*/  SHF.R.U32.HI R3, RZ, 0x1f, R2 ;  /* 0x0000001fff037819 */ /* 0x000fc60000011602 */
[----:B------:R-:W-:Y:S01]  /*10ce0*/  IMAD.HI R4, R0, 0x66666667, RZ ;  /* 0x6666666700047827 */ /* 0x000fe200078e02ff */
[----:B------:R-:W-:Y:S02]  /*10cf0*/  LEA.HI.SX32 R0, R2, R3, 0x1a ;  /* 0x0000000302007211 */ /* 0x000fe400078fd2ff */
[----:B----4-:R-:W-:Y:S02]  /*10d00*/  LOP3.LUT R2, R17, 0xff000000, RZ, 0xc0, !PT ;  /* 0xff00000011027812 */ /* 0x010fe400078ec0ff */
[----:B------:R-:W-:Y:S02]  /*10d10*/  SHF.R.U32.HI R3, RZ, 0x1f, R4 ;  /* 0x0000001fff037819 */ /* 0x000fe40000011604 */
[----:B------:R-:W-:Y:S02]  /*10d20*/  SHF.R.U32.HI R2, RZ, 0x8, R2 ;  /* 0x00000008ff027819 */ /* 0x000fe40000011602 */
[----:B------:R-:W-:-:S04]  /*10d30*/  LEA.HI.SX32 R3, R4, R3, 0x1a ;  /* 0x0000000304037211 */ /* 0x000fc800078fd2ff */
[----:B------:R-:W-:Y:S02]  /*10d40*/  VIMNMX R0, R0, R3, PT ;  /* 0x0000000300007248 */ /* 0x000fe40003fe0100 */
[----:B------:R-:W-:Y:S02]  /*10d50*/  LOP3.LUT R3, R17, 0xff0000, RZ, 0xc0, !PT ;  /* 0x00ff000011037812 */ /* 0x000fe400078ec0ff */
[----:B------:R-:W-:Y:S02]  /*10d60*/  ISETP.GE.AND P0, PT, R0, 0x1, PT ;  /* 0x000000010000780c */ /* 0x000fe40003f06270 */
[----:B------:R-:W-:Y:S01]  /*10d70*/  LEA.HI R2, R3, R2, RZ, 0x10 ;  /* 0x0000000203027211 */ /* 0x000fe200078f80ff */
[----:B------:R-:W-:-:S03]  /*10d80*/  IMAD.MOV.U32 R3, RZ, RZ, RZ ;  /* 0x000000ffff037224 */ /* 0x000fc600078e00ff */
[----:B------:R-:W-:-:S07]  /*10d90*/  LOP3.LUT R4, R2, 0xff, RZ, 0xc0, !PT ;  /* 0x000000ff02047812 */ /* 0x000fce00078ec0ff */
[----:B------:R-:W-:Y:S05]  /*10da0*/  @!P0 BRA `(.L_x_10118) ;  /* 0x0000000000748947 */ /* 0x000fea0003800000 */
[----:B------:R-:W-:Y:S01]  /*10db0*/  SHF.R.U32.HI R5, RZ, 0x10, R2 ;  /* 0x00000010ff057819 */ /* 0x000fe20000011602 */
[----:B------:R-:W-:-:S03]  /*10dc0*/  IMAD.MOV.U32 R2, RZ, RZ, RZ ;  /* 0x000000ffff027224 */ /* 0x000fc600078e00ff */
[----:B------:R-:W-:-:S13]  /*10dd0*/  ISETP.NE.AND P0, PT, R5, RZ, PT ;  /* 0x000000ff0500720c */ /* 0x000fda0003f05270 */
[----:B------:R-:W0:Y:S02]  /*10de0*/  @!P0 LDC R5, c[0x0][0x9f0] ;  /* 0x00027c00ff058b82 */ /* 0x000e240000000800 */
[-C--:B0-----:R-:W-:Y:S02]  /*10df0*/  IABS R6, R5.reuse ;  /* 0x0000000500067213 */ /* 0x081fe40000000000 */
[----:B------:R-:W-:Y:S02]  /*10e00*/  IADD3 R8, R5, -0x1, R0 ;  /* 0xffffffff05087810 */ /* 0x000fe40007ffe000 */
[----:B------:R-:W0:Y:S08]  /*10e10*/  I2F.RP R7, R6 ;  /* 0x0000000600077306 */ /* 0x000e300000209400 */
        /* <DEDUP_REMOVED lines=22> */
.L_x_10118:
        /* <DEDUP_REMOVED lines=25> */
.L_x_10120:
        /* <DEDUP_REMOVED lines=20> */
.L_x_10123:
[----:B------:R-:W-:Y:S05]  /*11250*/  BSYNC B6 ;  /* 0x0000000000067941 */ /* 0x000fea0003800000 */
.L_x_10122:
        /* <DEDUP_REMOVED lines=22> */
.L_x_10125:
[----:B------:R-:W-:Y:S05]  /*113c0*/  BSYNC B6 ;  /* 0x0000000000067941 */ /* 0x000fea0003800000 */
.L_x_10124:
        /* <DEDUP_REMOVED lines=21> */
.L_x_10127:
[----:B------:R-:W-:Y:S05]  /*11520*/  BSYNC B6 ;  /* 0x0000000000067941 */ /* 0x000fea0003800000 */
.L_x_10126:
        /* <DEDUP_REMOVED lines=19> */
.L_x_10129:
[----:B------:R-:W-:Y:S05]  /*11660*/  BSYNC B6 ;  /* 0x0000000000067941 */ /* 0x000fea0003800000 */
.L_x_10128:
        /* <DEDUP_REMOVED lines=15> */
.L_x_10208:
[----:B------:R-:W0:Y:S01]  /*11760*/  S2R R0, SR_TID.X ;  /* 0x0000000000007919 */ /* 0x000e220000002100 */
[----:B------:R-:W-:Y:S01]  /*11770*/  UMOV UR4, 0xa0 ;  /* 0x000000a000047882 */ /* 0x000fe20000000000 */
[----:B------:R-:W1:Y:S01]  /*11780*/  @P2 LDC R5, c[0x0][0x434] ;  /* 0x00010d00ff052b82 */ /* 0x000e620000000800 */
[----:B------:R-:W-:Y:S01]  /*11790*/  UIMAD UR4, UR46, UR4, -0xa0 ;  /* 0xffffff602e0474a4 */ /* 0x000fe2000f8e0204 */
[----:B------:R-:W2:Y:S01]  /*117a0*/  S2R R10, SR_TID.X ;  /* 0x00000000000a7919 */ /* 0x000ea20000002100 */
[----:B-----5:R-:W-:-:S05]  /*117b0*/  SHF.R.S32.HI R37, RZ, 0x1f, R34 ;  /* 0x0000001fff257819 */ /* 0x020fca0000011422 */
[----:B------:R-:W3:Y:S01]  /*117c0*/  @P2 LDC R7, c[0x0][0x438] ;  /* 0x00010e00ff072b82 */ /* 0x000ee20000000800 */
[----:B0-----:R-:W-:Y:S01]  /*117d0*/  LOP3.LUT R0, R0, 0x7f, RZ, 0xc0, !PT ;  /* 0x0000007f00007812 */ /* 0x001fe200078ec0ff */
[----:B--2---:R-:W-:-:S03]  /*117e0*/  IMAD.SHL.U32 R11, R10, 0x10, RZ ;  /* 0x000000100a0b7824 */ /* 0x004fc600078e00ff */
[----:B------:R-:W-:Y:S01]  /*117f0*/  SHF.R.U32.HI R12, RZ, 0x3, R0 ;  /* 0x00000003ff0c7819 */ /* 0x000fe20000011600 */
[----:B------:R-:W-:-:S03]  /*11800*/  IMAD.SHL.U32 R10, R10, 0x10, RZ ;  /* 0x000000100a0a7824 */ /* 0x000fc600078e00ff */
[C---:B------:R-:W-:Y:S02]  /*11810*/  LOP3.LUT R11, R12.reuse, 0x70, R11, 0xf8, !PT ;  /* 0x000000700c0b7812 */ /* 0x040fe400078ef80b */
[----:B------:R-:W-:Y:S02]  /*11820*/  LOP3.LUT R10, R12, 0x70, R10, 0xf8, !PT ;  /* 0x000000700c0a7812 */ /* 0x000fe400078ef80a */
[----:B------:R-:W-:-:S05]  /*11830*/  LOP3.LUT R11, R11, 0x80, RZ, 0xfc, !PT ;  /* 0x000000800b0b7812 */ /* 0x000fca00078efcff */
[----:B------:R-:W-:-:S04]  /*11840*/  VIADD R3, R11, UR4 ;  /* 0x000000040b037c36 */ /* 0x000fc80008000000 */
[C---:B------:R-:W-:Y:S01]  /*11850*/  IMAD.IADD R0, R3.reuse, 0x1, R36 ;  /* 0x0000000103007824 */ /* 0x040fe200078e0224 */
[----:B------:R-:W-:-:S03]  /*11860*/  ISETP.GE.AND P0, PT, R3, R18, PT ;  /* 0x000000120300720c */ /* 0x000fc60003f06270 */
[----:B-1----:R-:W-:Y:S01]  /*11870*/  @P2 IMAD.HI.U32 R4, R0, R5, RZ ;  /* 0x0000000500042227 */ /* 0x002fe200078e00ff */
[----:B------:R-:W-:-:S03]  /*11880*/  ISETP.GT.U32.OR P0, PT, R11, 0x9f, P0 ;  /* 0x0000009f0b00780c */ /* 0x000fc60000704470 */
[----:B------:R-:W-:Y:S01]  /*11890*/  IMAD.MOV.U32 R8, RZ, RZ, R0 ;  /* 0x000000ffff087224 */ /* 0x000fe200078e0000 */
[----:B---3--:R-:W-:-:S09]  /*118a0*/  @P2 SHF.R.U32.HI R8, RZ, R7, R4 ;  /* 0x00000007ff082219 */ /* 0x008fd20000011604 */
        /* <DEDUP_REMOVED lines=9> */
[----:B------:R-:W-:-:S03]  /*11940*/  VIADD R4, R10, UR4 ;  /* 0x000000040a047c36 */ /* 0x000fc60008000000 */
[----:B------:R-:W-:Y:S01]  /*11950*/  @!P0 LEA.HI.X R7, R2, R5, R9, 0x2, P1 ;  /* 0x0000000502078211 */ /* 0x000fe200008f1409 */
[----:B------:R-:W-:-:S06]  /*11960*/  IMAD.MOV.U32 R5, RZ, RZ, RZ ;  /* 0x000000ffff057224 */ /* 0x000fcc00078e00ff */
[----:B------:R0:W5:Y:S01]  /*11970*/  @!P0 LDG.E R5, desc[UR56][R6.64] ;  /* 0x0000003806058981 */ /* 0x000162000c1e1900 */
[C---:B------:R-:W-:Y:S01]  /*11980*/  ISETP.GE.AND P0, PT, R4.reuse, R18, PT ;  /* 0x000000120400720c */ /* 0x040fe20003f06270 */
[----:B------:R-:W-:Y:S02]  /*11990*/  IMAD.IADD R4, R4, 0x1, R36 ;  /* 0x0000000104047824 */ /* 0x000fe400078e0224 */
[----:B------:R-:W-:Y:S02]  /*119a0*/  IMAD.MOV R9, RZ, RZ, -R8 ;  /* 0x000000ffff097224 */ /* 0x000fe400078e0a08 */
[----:B------:R-:W-:Y:S01]  /*119b0*/  IMAD.MOV.U32 R10, RZ, RZ, R4 ;  /* 0x000000ffff0a7224 */ /* 0x000fe200078e0004 */
[----:B0-----:R-:W0:Y:S08]  /*119c0*/  @P2 LDC R7, c[0x0][0x434] ;  /* 0x00010d00ff072b82 */ /* 0x001e300000000800 */
[----:B------:R-:W1:Y:S08]  /*119d0*/  @P2 LDC R6, c[0x0][0x438] ;  /* 0x00010e00ff062b82 */ /* 0x000e700000000800 */
[----:B------:R-:W2:Y:S01]  /*119e0*/  @!P0 LDC.64 R2, c[0x0][0x428] ;  /* 0x00010a00ff028b82 */ /* 0x000ea20000000a00 */
[----:B0-----:R-:W-:-:S05]  /*119f0*/  @P2 IMAD.HI.U32 R7, R4, R7, RZ ;  /* 0x0000000704072227 */ /* 0x001fca00078e00ff */
[----:B-1----:R-:W-:Y:S01]  /*11a00*/  @P2 SHF.R.U32.HI R10, RZ, R6, R7 ;  /* 0x00000006ff0a2219 */ /* 0x002fe20000011607 */
[----:B------:R-:W-:Y:S02]  /*11a10*/  IMAD R6, R19, R9, R0 ;  /* 0x0000000913067224 */ /* 0x000fe400078e0200 */
[----:B------:R-:W-:Y:S01]  /*11a20*/  IMAD.MOV.U32 R7, RZ, RZ, RZ ;  /* 0x000000ffff077224 */ /* 0x000fe200078e00ff */
[--C-:B------:R-:W-:Y:S01]  /*11a30*/  @!P0 SHF.R.S32.HI R9, RZ, 0x1f, R10.reuse ;  /* 0x0000001fff098819 */ /* 0x100fe2000001140a */
[----:B------:R-:W-:Y:S02]  /*11a40*/  @!P0 IMAD.MOV.U32 R8, RZ, RZ, R10 ;  /* 0x000000ffff088224 */ /* 0x000fe400078e000a */
[-C--:B--2---:R-:W-:Y:S02]  /*11a50*/  @!P0 IMAD R0, R37, R2.reuse, RZ ;  /* 0x0000000225008224 */ /* 0x084fe400078e02ff */
[----:B------:R-:W-:-:S04]  /*11a60*/  @!P0 IMAD.WIDE.U32 R8, R34, R2, R8 ;  /* 0x0000000222088225 */ /* 0x000fc800078e0008 */
[----:B------:R-:W-:Y:S02]  /*11a70*/  @!P0 IMAD R0, R34, R3, R0 ;  /* 0x0000000322008224 */ /* 0x000fe400078e0200 */
[----:B------:R-:W0:Y:S02]  /*11a80*/  @!P0 LDC.64 R2, c[0x0][0x418] ;  /* 0x00010600ff028b82 */ /* 0x000e240000000a00 */
[----:B------:R-:W-:Y:S01]  /*11a90*/  @!P0 IMAD.IADD R0, R9, 0x1, R0 ;  /* 0x0000000109008824 */ /* 0x000fe200078e0200 */
[----:B------:R-:W-:Y:S02]  /*11aa0*/  LOP3.LUT R22, R22, 0xfffffffd, RZ, 0xc0, !PT ;  /* 0xfffffffd16167812 */ /* 0x000fe400078ec0ff */
[----:B0-----:R-:W-:-:S04]  /*11ab0*/  @!P0 LEA R2, P1, R8, R2, 0x2 ;  /* 0x0000000208028211 */ /* 0x001fc800078210ff */
[----:B------:R-:W-:Y:S01]  /*11ac0*/  @!P0 LEA.HI.X R3, R8, R3, R0, 0x2, P1 ;  /* 0x0000000308038211 */ /* 0x000fe200008f1400 */
[----:B------:R-:W-:-:S04]  /*11ad0*/  IMAD.U32 R0, RZ, RZ, UR42 ;  /* 0x0000002aff007e24 */ /* 0x000fc8000f8e00ff */
[----:B------:R0:W5:Y:S01]  /*11ae0*/  @!P0 LDG.E R7, desc[UR56][R2.64] ;  /* 0x0000003802078981 */ /* 0x000162000c1e1900 */
[----:B------:R-:W-:Y:S01]  /*11af0*/  ISETP.GT.U32.AND P0, PT, R11, 0x9f, PT ;  /* 0x0000009f0b00780c */ /* 0x000fe20003f04070 */
[----:B------:R-:W-:Y:S01]  /*11b00*/  IMAD.MOV R9, RZ, RZ, -R10 ;  /* 0x000000ffff097224 */ /* 0x000fe200078e0a0a */
[----:B------:R-:W-:Y:S02]  /*11b10*/  ISETP.NE.AND P2, PT, R0, 0x3, PT ;  /* 0x000000030000780c */ /* 0x000fe40003f45270 */
[----:B------:R-:W-:Y:S01]  /*11b20*/  LOP3.LUT R17, R17, 0xffff, RZ, 0xc0, !PT ;  /* 0x0000ffff11117812 */ /* 0x000fe200078ec0ff */
[----:B------:R-:W-:Y:S02]  /*11b30*/  IMAD R8, R19, R9, R4 ;  /* 0x0000000913087224 */ /* 0x000fe400078e0204 */
[----:B------:R-:W-:-:S04]  /*11b40*/  IMAD.U32 R4, RZ, RZ, UR46 ;  /* 0x0000002eff047e24 */ /* 0x000fc8000f8e00ff */
[----:B------:R-:W-:Y:S02]  /*11b50*/  VIADD R4, R4, 0xffffffff ;  /* 0xffffffff04047836 */ /* 0x000fe40000000000 */
[----:B------:R-:W-:-:S04]  /*11b60*/  @P0 LOP3.LUT R22, R22, 0x2, RZ, 0xfc, !PT ;  /* 0x0000000216160812 */ /* 0x000fc800078efcff */
[----:B------:R-:W-:-:S04]  /*11b70*/  LOP3.LUT R22, R22, 0xfffffffb, RZ, 0xc0, !PT ;  /* 0xfffffffb16167812 */ /* 0x000fc800078ec0ff */
[----:B------:R-:W-:Y:S01]  /*11b80*/  @P2 LOP3.LUT R22, R22, 0x4, RZ, 0xfc, !PT ;  /* 0x0000000416162812 */ /* 0x000fe200078efcff */
[----:B0-----:R-:W-:Y:S06]  /*11b90*/  @!P2 BRA `(.L_x_10131) ;  /* 0x000000000004a947 */ /* 0x001fec0003800000 */
[----:B------:R-:W-:Y:S01]  /*11ba0*/  BPT.TRAP 0x1 ;  /* 0x000000040000795c */ /* 0x000fe20000300000 */
.L_x_10131:
[----:B------:R-:W-:Y:S01]  /*11bb0*/  IMAD R0, R31, 0x8, R16 ;  /* 0x000000081f007824 */ /* 0x000fe200078e0210 */
[----:B------:R-:W-:Y:S01]  /*11bc0*/  SHF.L.U32 R28, R35, 0x1f, RZ ;  /* 0x0000001f231c7819 */ /* 0x000fe200000006ff */
[----:B------:R-:W-:Y:S01]  /*11bd0*/  BSSY B0, `(.L_x_10132) ;  /* 0x0000004000007945 */ /* 0x000fe20003800000 */
[----:B------:R-:W-:Y:S02]  /*11be0*/  SHF.R.S32.HI R21, RZ, 0x1f, R8 ;  /* 0x0000001fff157819 */ /* 0x000fe40000011408 */
[----:B------:R-:W0:Y:S02]  /*11bf0*/  SYNCS.PHASECHK.TRANS64.TRYWAIT P0, [R0+URZ+0x22880], R28 ;  /* 0x0228801c000075a7 */ /* 0x000e24000800017f */
[----:B0-----:R-:W-:Y:S05]  /*11c00*/  @!P0 BRA `(.L_x_10133) ;  /* 0x0000005400d88947 */ /* 0x001fea0003800000 */
.L_x_10209:
[----:B------:R-:W-:Y:S05]  /*11c10*/  BSYNC B0 ;  /* 0x0000000000007941 */ /* 0x000fea0003800000 */
.L_x_10132:
        /* <DEDUP_REMOVED lines=125> */
.L_x_10231:
        /* <DEDUP_REMOVED lines=9> */
.L_x_10135:
        /* <DEDUP_REMOVED lines=11> */
.L_x_10136:
[----:B------:R1:W-:Y:S01]  /*12530*/  SYNCS.ARRIVE.TRANS64.A1T0 RZ, [R0+URZ+0x22870], RZ ;  /* 0x022870ff00ff79a7 */ /* 0x0003e2000810003f */
[----:B------:R-:W-:Y:S05]  /*12540*/  @!P6 BRA `(.L_x_10137) ;  /* 0x000000000004e947 */ /* 0x000fea0003800000 */
[----:B------:R-:W-:Y:S01]  /*12550*/  BPT.TRAP 0x1 ;  /* 0x000000040000795c */ /* 0x000fe20000300000 */
.L_x_10137:
[----:B------:R-:W2:Y:S01]  /*12560*/  SYNCS.PHASECHK.TRANS64.TRYWAIT P0, [R0+URZ+0x22840], R28 ;  /* 0x0228401c000075a7 */ /* 0x000ea2000800017f */
[----:B------:R-:W-:Y:S04]  /*12570*/  BSSY B0, `(.L_x_10138) ;  /* 0x0000002000007945 */ /* 0x000fe80003800000 */
[----:B--2---:R-:W-:Y:S05]  /*12580*/  @!P0 BRA `(.L_x_10139) ;  /* 0x0000005800b08947 */ /* 0x004fea0003800000 */
.L_x_10232:
[----:B------:R-:W-:Y:S05]  /*12590*/  BSYNC B0 ;  /* 0x0000000000007941 */ /* 0x000fea0003800000 */
.L_x_10138:
        /* <DEDUP_REMOVED lines=32> */
[----:B------:R-:W3:Y:S01]  /*127a0*/  SHFL.IDX PT, R3, R8, RZ, 0x181f ;  /* 0x00181fff08037589 */ /* 0x000ee200000e0000 */
[C---:B------:R-:W-:Y:S02]  /*127b0*/  LOP3.LUT P6, RZ, R22.reuse, 0x80, RZ, 0xc0, !PT ;  /* 0x0000008016ff7812 */ /* 0x040fe400078cc0ff */
[----:B------:R-:W-:Y:S01]  /*127c0*/  LOP3.LUT R22, R22, 0xffffefff, RZ, 0xc0, !PT ;  /* 0xffffefff16167812 */ /* 0x000fe200078ec0ff */
[----:B------:R-:W4:Y:S03]  /*127d0*/  SHFL.IDX PT, R2, R7, RZ, 0x181f ;  /* 0x00181fff07027589 */ /* 0x000f2600000e0000 */
[----:B------:R-:W-:Y:S01]  /*127e0*/  @P1 LOP3.LUT R22, R22, 0x1000, RZ, 0xfc, !PT ;  /* 0x0000100016161812 */ /* 0x000fe200078efcff */
[----:B------:R-:W-:Y:S03]  /*127f0*/  SHFL.IDX PT, R14, R5, RZ, 0x181f ;  /* 0x00181fff050e7589 */ /* 0x000fe600000e0000 */
[----:B------:R-:W-:-:S03]  /*12800*/  LOP3.LUT P1, RZ, R22, 0x10, RZ, 0xc0, !PT ;  /* 0x0000001016ff7812 */ /* 0x000fc6000782c0ff */
[----:B---3--:R-:W-:-:S05]  /*12810*/  @P6 IADD3 R3, P0, R30, R3, RZ ;  /* 0x000000031e036210 */ /* 0x008fca0007f1e0ff */
[----:B----4-:R-:W-:-:S05]  /*12820*/  @P6 IMAD.X R2, RZ, RZ, R2, P0 ;  /* 0x000000ffff026224 */ /* 0x010fca00000e0602 */
[----:B------:R-:W-:-:S04]  /*12830*/  @P6 LOP3.LUT R3, R3, R2, RZ, 0x3c, !PT ;  /* 0x0000000203036212 */ /* 0x000fc800078e3cff */
[----:B------:R-:W-:-:S04]  /*12840*/  @P6 LOP3.LUT R2, R3, R2, RZ, 0x3c, !PT ;  /* 0x0000000203026212 */ /* 0x000fc800078e3cff */
[----:B------:R-:W-:-:S05]  /*12850*/  @P6 LOP3.LUT R3, R3, R2, RZ, 0x3c, !PT ;  /* 0x0000000203036212 */ /* 0x000fca00078e3cff */
        /* <DEDUP_REMOVED lines=30> */
[----:B------:R-:W4:Y:S06]  /*12a40*/  SHFL.IDX PT, R2, R7, 0x4, 0x181f ;  /* 0x00981f0007027f89 */ /* 0x000f2c00000e0000 */
[----:B---3--:R-:W-:-:S05]  /*12a50*/  @P4 IADD3 R3, P0, R30, R3, RZ ;  /* 0x000000031e034210 */ /* 0x008fca0007f1e0ff */
[----:B----4-:R-:W-:-:S05]  /*12a60*/  @P4 IMAD.X R2, RZ, RZ, R2, P0 ;  /* 0x000000ffff024224 */ /* 0x010fca00000e0602 */
[----:B------:R-:W-:-:S04]  /*12a70*/  @P4 LOP3.LUT R3, R3, R2, RZ, 0x3c, !PT ;  /* 0x0000000203034212 */ /* 0x000fc800078e3cff */
[----:B------:R-:W-:-:S04]  /*12a80*/  @P4 LOP3.LUT R2, R3, R2, RZ, 0x3c, !PT ;  /* 0x0000000203024212 */ /* 0x000fc800078e3cff */
[----:B------:R-:W-:-:S05]  /*12a90*/  @P4 LOP3.LUT R3, R3, R2, RZ, 0x3c, !PT ;  /* 0x0000000203034212 */ /* 0x000fca00078e3cff */
        /* <DEDUP_REMOVED lines=8> */
[----:B------:R3:W-:Y:S04]  /*12b20*/  @P5 LDGSTS.E.BYPASS.LTC128B.128 [R4+0x1ac00], desc[UR56][R2.64], !P2 ;  /* 0x1ac0000002045fae */ /* 0x0007e8000d101d78 */
[----:B---3--:R-:W3:Y:S04]  /*12b30*/  SHFL.IDX PT, R3, R8, 0x6, 0x181f ;  /* 0x00d81f0008037f89 */ /* 0x008ee800000e0000 */
[----:B------:R-:W4:Y:S04]  /*12b40*/  SHFL.IDX PT, R2, R7, 0x6, 0x181f ;  /* 0x00d81f0007027f89 */ /* 0x000f2800000e0000 */
[----:B------:R-:W5:Y:S04]  /*12b50*/  SHFL.IDX PT, R8, R8, 0x7, 0x181f ;  /* 0x00f81f0008087f89 */ /* 0x000f6800000e0000 */
[----:B------:R-:W0:Y:S01]  /*12b60*/  SHFL.IDX PT, R7, R7, 0x7, 0x181f ;  /* 0x00f81f0007077f89 */ /* 0x000e2200000e0000 */
[----:B---3--:R-:W-:-:S05]  /*12b70*/  @P6 IADD3 R3, P0, R30, R3, RZ ;  /* 0x000000031e036210 */ /* 0x008fca0007f1e0ff */
[----:B----4-:R-:W-:Y:S01]  /*12b80*/  @P6 IMAD.X R2, RZ, RZ, R2, P0 ;  /* 0x000000ffff026224 */ /* 0x010fe200000e0602 */
[----:B-----5:R-:W-:-:S04]  /*12b90*/  @P3 IADD3 R9, P0, R30, R8, RZ ;  /* 0x000000081e093210 */ /* 0x020fc80007f1e0ff */
[----:B------:R-:W-:Y:S01]  /*12ba0*/  @P6 LOP3.LUT R3, R3, R2, RZ, 0x3c, !PT ;  /* 0x0000000203036212 */ /* 0x000fe200078e3cff */
[----:B0-----:R-:W-:-:S03]  /*12bb0*/  @P3 IMAD.X R10, RZ, RZ, R7, P0 ;  /* 0x000000ffff0a3224 */ /* 0x001fc600000e0607 */
[----:B------:R-:W-:-:S04]  /*12bc0*/  @P6 LOP3.LUT R2, R3, R2, RZ, 0x3c, !PT ;  /* 0x0000000203026212 */ /* 0x000fc800078e3cff */
[----:B------:R-:W-:-:S05]  /*12bd0*/  @P6 LOP3.LUT R3, R3, R2, RZ, 0x3c, !PT ;  /* 0x0000000203036212 */ /* 0x000fca00078e3cff */
[----:B------:R0:W-:Y:S02]  /*12be0*/  @P6 LDGSTS.E.BYPASS.LTC128B.128 [R4+0x1b400], desc[UR56][R2.64], !P2 ;  /* 0x1b40000002046fae */ /* 0x0001e4000d101d78 */
[----:B0-----:R-:W-:Y:S01]  /*12bf0*/  @P3 IMAD.MOV.U32 R2, RZ, RZ, R9 ;  /* 0x000000ffff023224 */ /* 0x001fe200078e0009 */
[----:B------:R-:W-:Y:S01]  /*12c00*/  @P1 IADD3 R9, P0, R30, R14, RZ ;  /* 0x0000000e1e091210 */ /* 0x000fe20007f1e0ff */
[----:B------:R-:W-:Y:S01]  /*12c10*/  @P3 IMAD.MOV.U32 R3, RZ, RZ, R10 ;  /* 0x000000ffff033224 */ /* 0x000fe200078e000a */
[----:B------:R-:W-:Y:S04]  /*12c20*/  SHFL.IDX PT, R14, R5, 0x1, 0x181f ;  /* 0x00381f00050e7f89 */ /* 0x000fe800000e0000 */
[----:B------:R0:W-:Y:S04]  /*12c30*/  @P3 LDGSTS.E.BYPASS.LTC128B.128 [R4+0x1bc00], desc[UR56][R2.64], !P2 ;  /* 0x1bc0000002043fae */ /* 0x0001e8000d101d78 */
[----:B0-----:R-:W0:Y:S04]  /*12c40*/  SHFL.IDX PT, R2, R6, RZ, 0x181f ;  /* 0x00181fff06027589 */ /* 0x001e2800000e0000 */
[----:B------:R-:W3:Y:S01]  /*12c50*/  SHFL.IDX PT, R6, R6, 0x1, 0x181f ;  /* 0x00381f0006067f89 */ /* 0x000ee200000e0000 */
[----:B0-----:R-:W-:-:S02]  /*12c60*/  @P1 IMAD.X R10, RZ, RZ, R2, P0 ;  /* 0x000000ffff0a1224 */ /* 0x001fc400000e0602 */
[----:B------:R-:W-:Y:S02]  /*12c70*/  @P1 IMAD.MOV.U32 R2, RZ, RZ, R9 ;  /* 0x000000ffff021224 */ /* 0x000fe400078e0009 */
[----:B------:R-:W-:-:S05]  /*12c80*/  @P1 IMAD.MOV.U32 R3, RZ, RZ, R10 ;  /* 0x000000ffff031224 */ /* 0x000fca00078e000a */
[----:B---3--:R0:W-:Y:S02]  /*12c90*/  @P1 LDGSTS.E.BYPASS.LTC128B.128 [R4+0x1c400], desc[UR56][R2.64], !P2 ;  /* 0x1c40000002041fae */ /* 0x0081e4000d101d78 */
.L_x_10254:
[----:B------:R-:W-:-:S13]  /*12ca0*/  LOP3.LUT P1, RZ, R22, 0x200, RZ, 0xc0, !PT ;  /* 0x0000020016ff7812 */ /* 0x000fda000782c0ff */
[----:B0-----:R-:W-:-:S05]  /*12cb0*/  @P1 IADD3 R2, P0, R30, R14, RZ ;  /* 0x0000000e1e021210 */ /* 0x001fca0007f1e0ff */
[----:B------:R-:W-:Y:S01]  /*12cc0*/  @P1 IMAD.X R3, RZ, RZ, R6, P0 ;  /* 0x000000ffff031224 */ /* 0x000fe200000e0606 */
[----:B------:R-:W-:-:S04]  /*12cd0*/  PLOP3.LUT P0, PT, PT, PT, PT, 0x80, 0x0 ;  /* 0x000000000000781c */ /* 0x000fc80003f0f070 */
[----:B------:R-:W-:Y:S01]  /*12ce0*/  @!PT LDS RZ, [RZ] ;  /* 0x00000000fffff984 */ /* 0x000fe20000000800 */
[----:B------:R-:W-:Y:S01]  /*12cf0*/  @!PT LDS RZ, [RZ] ;  /* 0x00000000fffff984 */ /* 0x000fe20000000800 */
[----:B------:R-:W-:Y:S01]  /*12d00*/  @!PT LDS RZ, [RZ] ;  /* 0x00000000fffff984 */ /* 0x000fe20000000800 */
[----:B------:R0:W-:Y:S01]  /*12d10*/  @P1 LDGSTS.E.BYPASS.LTC128B.128 [R4+0x1cc00], desc[UR56][R2.64], !P2 ;  /* 0x1cc0000002041fae */ /* 0x0001e2000d101d78 */
[----:B------:R-:W-:-:S08]  /*12d20*/  NOP ;  /* 0x0000000000007918 */ /* 0x000fd00000000000 */
.L_x_10141:
        /* <DEDUP_REMOVED lines=11> */
.L_x_10142:
        /* <DEDUP_REMOVED lines=32> */
.L_x_10144:
[----:B------:R-:W-:Y:S05]  /*12fe0*/  BSYNC B6 ;  /* 0x0000000000067941 */ /* 0x000fea0003800000 */
.L_x_10143:
[----:B------:R-:W0:Y:S01]  /*12ff0*/  S2R R2, SR_TID.X ;  /* 0x0000000000027919 */ /* 0x000e220000002100 */
[----:B------:R-:W-:Y:S01]  /*13000*/  ISETP.NE.AND P6, PT, R29, 0x1, PT ;  /* 0x000000011d00780c */ /* 0x000fe20003fc5270 */
[----:B------:R-:W1:Y:S01]  /*13010*/  LDC R5, c[0x0][0x448] ;  /* 0x00011200ff057b82 */ /* 0x000e620000000800 */
[----:B------:R2:W5:Y:S01]  /*13020*/  LDL R8, [R1+0x24] ;  /* 0x0000240001087983 */ /* 0x0005620000100800 */
[----:B------:R-:W-:Y:S01]  /*13030*/  R2UR UR8, R17 ;  /* 0x00000000110872ca */ /* 0x000fe200000e0000 */
[----:B------:R-:W-:-:S09]  /*13040*/  ULDC.64 UR6, c[0x0][0x2d8] ;  /* 0x0000b60000067ab9 */ /* 0x000fd20000000a00 */
[----:B------:R-:W3:Y:S08]  /*13050*/  @P6 LDC R3, c[0x0][0x44c] ;  /* 0x00011300ff036b82 */ /* 0x000ef00000000800 */
[----:B------:R-:W4:Y:S01]  /*13060*/  @P6 LDC R4, c[0x0][0x450] ;  /* 0x00011400ff046b82 */ /* 0x000f220000000800 */
[----:B0-----:R-:W-:-:S04]  /*13070*/  LOP3.LUT R18, R2, 0x7f, RZ, 0xc0, !PT ;  /* 0x0000007f02127812 */ /* 0x001fc800078ec0ff */
[----:B------:R-:W-:Y:S02]  /*13080*/  SHF.R.U32.HI R19, RZ, 0x3, R18 ;  /* 0x00000003ff137819 */ /* 0x000fe40000011612 */
[----:B------:R-:W2:Y:S01]  /*13090*/  LDL R18, [R1+0x4] ;  /* 0x0000040001127983 */ /* 0x000ea20000100800 */
[----:B------:R-:W-:Y:S01]  /*130a0*/  IMAD.SHL.U32 R2, R2, 0x10, RZ ;  /* 0x0000001002027824 */ /* 0x000fe200078e00ff */
[----:B------:R-:W-:-:S04]  /*130b0*/  R2UR UR10, R17 ;  /* 0x00000000110a72ca */ /* 0x000fc800000e0000 */
[----:B------:R-:W-:Y:S01]  /*130c0*/  LOP3.LUT R2, R19, 0x70, R2, 0xf8, !PT ;  /* 0x0000007013027812 */ /* 0x000fe200078ef802 */
[----:B------:R-:W-:Y:S01]  /*130d0*/  UMOV UR4, UR36 ;  /* 0x0000002400047c82 */ /* 0x000fe20008000000 */
[----:B------:R-:W-:Y:S02]  /*130e0*/  UMOV UR5, UR41 ;  /* 0x0000002900057c82 */ /* 0x000fe40008000000 */
[----:B------:R-:W-:-:S03]  /*130f0*/  UIMAD.WIDE.U32 UR4, UR8, UR6, UR4 ;  /* 0x00000006080472a5 */ /* 0x000fc6000f8e0004 */
[----:B------:R-:W-:Y:S02]  /*13100*/  ULDC.64 UR8, c[0x0][0x2e0] ;  /* 0x0000b80000087ab9 */ /* 0x000fe40000000a00 */
[----:B------:R-:W-:Y:S02]  /*13110*/  UIMAD UR6, UR40, UR8, URZ ;  /* 0x00000008280672a4 */ /* 0x000fe4000f8e023f */
[----:B------:R-:W-:Y:S01]  /*13120*/  UIMAD UR5, UR10, UR7, UR5 ;  /* 0x000000070a0572a4 */ /* 0x000fe2000f8e0205 */
[----:B------:R-:W0:Y:S01]  /*13130*/  S2R R19, SR_TID.X ;  /* 0x0000000000137919 */ /* 0x000e220000002100 */
[----:B------:R-:W-:Y:S02]  /*13140*/  UIMAD UR6, UR38, UR9, UR6 ;  /* 0x00000009260672a4 */ /* 0x000fe4000f8e0206 */
[----:B------:R-:W-:-:S03]  /*13150*/  UIMAD.WIDE.U32 UR4, UR38, UR8, UR4 ;  /* 0x00000008260472a5 */ /* 0x000fc6000f8e0004 */
[----:B------:R-:W-:Y:S01]  /*13160*/  ULDC.64 UR8, c[0x0][0x2d0] ;  /* 0x0000b40000087ab9 */ /* 0x000fe20000000a00 */
[----:B------:R-:W-:Y:S01]  /*13170*/  UIADD3 UR5, UR5, UR6, URZ ;  /* 0x0000000605057290 */ /* 0x000fe2000fffe03f */
[----:B------:R-:W-:Y:S01]  /*13180*/  IMAD.U32 R9, RZ, RZ, UR8 ;  /* 0x00000008ff097e24 */ /* 0x000fe2000f8e00ff */
[----:B0-----:R-:W-:-:S04]  /*13190*/  LOP3.LUT R19, R19, 0x7f, RZ, 0xc0, !PT ;  /* 0x0000007f13137812 */ /* 0x001fc800078ec0ff */
[----:B------:R-:W-:Y:S01]  /*131a0*/  SHF.R.U32.HI R10, RZ, 0x3, R19 ;  /* 0x00000003ff0a7819 */ /* 0x000fe20000011613 */
[----:B--2---:R-:W-:-:S04]  /*131b0*/  IMAD R0, R18, 0x80, R2 ;  /* 0x0000008012007824 */ /* 0x004fc800078e0202 */
[----:B---3--:R-:W-:-:S04]  /*131c0*/  @P6 IMAD.HI.U32 R3, R0, R3, RZ ;  /* 0x0000000300036227 */ /* 0x008fc800078e00ff */
[----:B------:R-:W-:Y:S01]  /*131d0*/  IMAD.MOV.U32 R2, RZ, RZ, R0 ;  /* 0x000000ffff027224 */ /* 0x000fe200078e0000 */
[----:B----4-:R-:W-:-:S04]  /*131e0*/  @P6 SHF.R.U32.HI R2, RZ, R4, R3 ;  /* 0x00000004ff026219 */ /* 0x010fc80000011603 */
[--C-:B------:R-:W-:Y:S01]  /*131f0*/  SHF.R.S32.HI R3, RZ, 0x1f, R2.reuse ;  /* 0x0000001fff037819 */ /* 0x100fe20000011402 */
[----:B------:R-:W-:-:S04]  /*13200*/  IMAD.MOV R4, RZ, RZ, -R2 ;  /* 0x000000ffff047224 */ /* 0x000fc800078e0a02 */
[----:B------:R-:W-:Y:S02]  /*13210*/  IMAD R3, R3, UR8, RZ ;  /* 0x0000000803037c24 */ /* 0x000fe4000f8e02ff */
[----:B-1----:R-:W-:Y:S02]  /*13220*/  IMAD R0, R5, R4, R0 ;  /* 0x0000000405007224 */ /* 0x002fe400078e0200 */
        /* <DEDUP_REMOVED lines=13> */
[----:B------:R-:W-:-:S03]  /*13300*/  UMOV UR4, 0xffffffff ;  /* 0xffffffff00047882 */ /* 0x000fc60000000000 */
[----:B------:R-:W-:Y:S09]  /*13310*/  BRA.DIV UR4, `(.L_x_10145) ;  /* 0x0000005a04807947 */ /* 0x000ff2000b800000 */
        /* <DEDUP_REMOVED lines=59> */
.L_x_10271:
[----:B0-----:R-:W-:-:S05]  /*136d0*/  VIADD R0, R5, 0x70 ;  /* 0x0000007005007836 */ /* 0x001fca0000000000 */
[----:B------:R-:W-:-:S13]  /*136e0*/  ISETP.GE.AND P1, PT, R0, R23, PT ;  /* 0x000000170000720c */ /* 0x000fda0003f26270 */
[----:B-1----:R-:W-:-:S05]  /*136f0*/  @!P1 IADD3 R2, P2, R30, R14, RZ ;  /* 0x0000000e1e029210 */ /* 0x002fca0007f5e0ff */
[----:B------:R-:W-:-:S05]  /*13700*/  @!P1 IMAD.X R3, RZ, RZ, R4, P2 ;  /* 0x000000ffff039224 */ /* 0x000fca00010e0604 */
[----:B------:R-:W-:Y:S01]  /*13710*/  @!PT LDS RZ, [RZ] ;  /* 0x00000000fffff984 */ /* 0x000fe20000000800 */
[----:B------:R-:W-:Y:S01]  /*13720*/  @!PT LDS RZ, [RZ] ;  /* 0x00000000fffff984 */ /* 0x000fe20000000800 */
[----:B------:R-:W-:Y:S01]  /*13730*/  @!PT LDS RZ, [RZ] ;  /* 0x00000000fffff984 */ /* 0x000fe20000000800 */
[----:B------:R0:W-:Y:S01]  /*13740*/  @!P1 LDGSTS.E.BYPASS.LTC128B.128 [R8+0x17c00], desc[UR56][R2.64], !P0 ;  /* 0x17c0000002089fae */ /* 0x0001e2000c101d78 */
[----:B------:R-:W-:Y:S01]  /*13750*/  PLOP3.LUT P0, PT, PT, PT, PT, 0x80, 0x0 ;  /* 0x000000000000781c */ /* 0x000fe20003f0f070 */
[----:B------:R-:W-:-:S12]  /*13760*/  NOP ;  /* 0x0000000000007918 */ /* 0x000fd80000000000 */
.L_x_10146:
        /* <DEDUP_REMOVED lines=18> */
.L_x_10272:
[----:B------:R-:W-:Y:S05]  /*13890*/  BSYNC B0 ;  /* 0x0000000000007941 */ /* 0x000fea0003800000 */
.L_x_10147:
[----:B------:R-:W2:Y:S01]  /*138a0*/  LDL R0, [R1+0xc] ;  /* 0x00000c0001007983 */ /* 0x000ea20000100800 */
[----:B------:R-:W-:-:S06]  /*138b0*/  UIADD3 UR4, UR46, -0x2, URZ ;  /* 0xfffffffe2e047890 */ /* 0x000fcc000fffe03f */
[----:B--2---:R-:W-:-:S13]  /*138c0*/  ISETP.LE.AND P0, PT, R0, UR4, PT ;  /* 0x0000000400007c0c */ /* 0x004fda000bf03270 */
[----:B------:R-:W-:Y:S05]  /*138d0*/  @!P0 BRA `(.L_x_10149) ;  /* 0x0000001800548947 */ /* 0x000fea0003800000 */
[----:B------:R-:W-:Y:S02]  /*138e0*/  IMAD.MOV.U32 R21, RZ, RZ, R31 ;  /* 0x000000ffff157224 */ /* 0x000fe400078e001f */
[----:B------:R-:W-:Y:S02]  /*138f0*/  IMAD.MOV.U32 R23, RZ, RZ, R35 ;  /* 0x000000ffff177224 */ /* 0x000fe400078e0023 */
[----:B------:R-:W-:-:S07]  /*13900*/  IMAD.U32 R32, RZ, RZ, UR4 ;  /* 0x00000004ff207e24 */ /* 0x000fce000f8e00ff */
.L_x_10169:
        /* <DEDUP_REMOVED lines=66> */
.L_x_10150:
[----:B------:R-:W-:Y:S01]  /*13d30*/  IMAD R0, R31, 0x8, R16 ;  /* 0x000000081f007824 */ /* 0x000fe200078e0210 */
[----:B------:R-:W-:Y:S01]  /*13d40*/  SHF.L.U32 R28, R35, 0x1f, RZ ;  /* 0x0000001f231c7819 */ /* 0x000fe200000006ff */
[----:B------:R-:W-:Y:S01]  /*13d50*/  BSSY B0, `(.L_x_10151) ;  /* 0x0000004000007945 */ /* 0x000fe20003800000 */
[----:B------:R-:W-:Y:S02]  /*13d60*/  SHF.R.S32.HI R27, RZ, 0x1f, R9 ;  /* 0x0000001fff1b7819 */ /* 0x000fe40000011409 */
[----:B------:R-:W0:Y:S02]  /*13d70*/  SYNCS.PHASECHK.TRANS64.TRYWAIT P0, [R0+URZ+0x22880], R28 ;  /* 0x0228801c000075a7 */ /* 0x000e24000800017f */
[----:B0-----:R-:W-:Y:S05]  /*13d80*/  @!P0 BRA `(.L_x_10152) ;  /* 0x0000005800448947 */ /* 0x001fea0003800000 */
.L_x_10273:
[----:B------:R-:W-:Y:S05]  /*13d90*/  BSYNC B0 ;  /* 0x0000000000007941 */ /* 0x000fea0003800000 */
.L_x_10151:
        /* <DEDUP_REMOVED lines=84> */
.L_x_10295:
        /* <DEDUP_REMOVED lines=8> */
.L_x_10154:
        /* <DEDUP_REMOVED lines=11> */
.L_x_10155:
[----:B------:R1:W-:Y:S01]  /*14410*/  SYNCS.ARRIVE.TRANS64.A1T0 RZ, [R0+URZ+0x22870], RZ ;  /* 0x022870ff00ff79a7 */ /* 0x0003e2000810003f */
[----:B------:R-:W-:Y:S05]  /*14420*/  @!P3 BRA `(.L_x_10156) ;  /* 0x000000000004b947 */ /* 0x000fea0003800000 */
[----:B------:R-:W-:Y:S01]  /*14430*/  BPT.TRAP 0x1 ;  /* 0x000000040000795c */ /* 0x000fe20000300000 */
.L_x_10156:
[----:B------:R-:W2:Y:S01]  /*14440*/  SYNCS.PHASECHK.TRANS64.TRYWAIT P0, [R0+URZ+0x22840], R28 ;  /* 0x0228401c000075a7 */ /* 0x000ea2000800017f */
[----:B------:R-:W-:Y:S04]  /*14450*/  BSSY B0, `(.L_x_10157) ;  /* 0x0000002000007945 */ /* 0x000fe80003800000 */
[----:B--2---:R-:W-:Y:S05]  /*14460*/  @!P0 BRA `(.L_x_10158) ;  /* 0x0000005c00588947 */ /* 0x004fea0003800000 */
.L_x_10296:
[----:B------:R-:W-:Y:S05]  /*14470*/  BSYNC B0 ;  /* 0x0000000000007941 */ /* 0x000fea0003800000 */
.L_x_10157:
        /* <DEDUP_REMOVED lines=79> */
.L_x_10318:
        /* <DEDUP_REMOVED lines=8> */
.L_x_10160:
        /* <DEDUP_REMOVED lines=11> */
.L_x_10161:
[----:B------:R0:W-:Y:S02]  /*14aa0*/  SYNCS.ARRIVE.TRANS64.A1T0 RZ, [R0+URZ+0x22830], RZ ;  /* 0x022830ff00ff79a7 */ /* 0x0001e4000810003f */
[----:B0-----:R-:W-:-:S05]  /*14ab0*/  IMAD.U32 R0, RZ, RZ, UR43 ;  /* 0x0000002bff007e24 */ /* 0x001fca000f8e00ff */
[----:B------:R-:W-:-:S13]  /*14ac0*/  ISETP.NE.AND P0, PT, R0, 0x3, PT ;  /* 0x000000030000780c */ /* 0x000fda0003f05270 */
[----:B------:R-:W-:Y:S05]  /*14ad0*/  @!P0 BRA `(.L_x_10162) ;  /* 0x0000000000048947 */ /* 0x000fea0003800000 */
[----:B------:R-:W-:Y:S01]  /*14ae0*/  BPT.TRAP 0x1 ;  /* 0x000000040000795c */ /* 0x000fe20000300000 */
.L_x_10162:
[----:B------:R-:W-:Y:S01]  /*14af0*/  LOP3.LUT R3, R23, 0x1, RZ, 0x3c, !PT ;  /* 0x0000000117037812 */ /* 0x000fe200078e3cff */
[----:B------:R-:W-:Y:S01]  /*14b00*/  IMAD R0, R21, 0x8, R16 ;  /* 0x0000000815007824 */ /* 0x000fe200078e0210 */
[----:B------:R-:W-:Y:S02]  /*14b10*/  BSSY B0, `(.L_x_10163) ;  /* 0x0000004000007945 */ /* 0x000fe40003800000 */
[----:B------:R-:W-:-:S04]  /*14b20*/  SHF.L.U32 R3, R3, 0x1f, RZ ;  /* 0x0000001f03037819 */ /* 0x000fc800000006ff */
[----:B------:R-:W0:Y:S02]  /*14b30*/  SYNCS.PHASECHK.TRANS64.TRYWAIT P2, [R0+URZ+0x22870], R3 ;  /* 0x02287003000075a7 */ /* 0x000e24000804017f */
[----:B0-----:R-:W-:Y:S05]  /*14b40*/  @!P2 BRA `(.L_x_10164) ;  /* 0x000000600064a947 */ /* 0x001fea0003800000 */
.L_x_10319:
[----:B------:R-:W-:Y:S05]  /*14b50*/  BSYNC B0 ;  /* 0x0000000000007941 */ /* 0x000fea0003800000 */
.L_x_10163:
[----:B------:R-:W-:-:S05]  /*14b60*/  IMAD.U32 R2, RZ, RZ, UR42 ;  /* 0x0000002aff027e24 */ /* 0x000fca000f8e00ff */
[----:B------:R-:W-:-:S13]  /*14b70*/  ISETP.NE.AND P2, PT, R2, 0x3, PT ;  /* 0x000000030200780c */ /* 0x000fda0003f45270 */
[----:B------:R-:W-:Y:S05]  /*14b80*/  @!P2 BRA `(.L_x_10165) ;  /* 0x000000000004a947 */ /* 0x000fea0003800000 */
[----:B------:R-:W-:Y:S01]  /*14b90*/  BPT.TRAP 0x1 ;  /* 0x000000040000795c */ /* 0x000fe20000300000 */
.L_x_10165:
[----:B------:R-:W-:Y:S01]  /*14ba0*/  SHF.L.U32 R5, R23, 0x1f, RZ ;  /* 0x0000001f17057819 */ /* 0x000fe200000006ff */
[----:B0-----:R-:W-:-:S03]  /*14bb0*/  IMAD R3, R21, 0x5000, RZ ;  /* 0x0000500015037824 */ /* 0x001fc600078e02ff */
[----:B------:R-:W0:Y:S02]  /*14bc0*/  SYNCS.PHASECHK.TRANS64.TRYWAIT P2, [R0+URZ+0x22860], R5 ;  /* 0x02286005000075a7 */ /* 0x000e24000804017f */
[----:B0-----:R-:W-:Y:S05]  /*14bd0*/  @!P2 BRA `(.L_x_10166) ;  /* 0x000000600054a947 */ /* 0x001fea0003800000 */
.L_x_10320:
        /* <DEDUP_REMOVED lines=90> */
.L_x_10167:
[----:B-1----:R1:W-:Y:S01]  /*15180*/  SYNCS.ARRIVE.TRANS64.A1T0 RZ, [R0+URZ+0x22850], RZ ;  /* 0x022850ff00ff79a7 */ /* 0x0023e2000810003f */
[----:B------:R-:W-:Y:S06]  /*15190*/  BAR.SYNC.DEFER_BLOCKING 0x2, 0x80 ;  /* 0x0082000000007b1d */ /* 0x000fec0000010000 */
[----:B------:R-:W-:Y:S05]  /*151a0*/  @!P0 BRA `(.L_x_10168) ;  /* 0x0000000000048947 */ /* 0x000fea0003800000 */
[----:B------:R-:W-:Y:S01]  /*151b0*/  BPT.TRAP 0x1 ;  /* 0x000000040000795c */ /* 0x000fe20000300000 */
.L_x_10168:
[----:B0-----:R-:W2:Y:S01]  /*151c0*/  LDL R2, [R1+0x14] ;  /* 0x0000140001027983 */ /* 0x001ea20000100800 */
[----:B-1----:R-:W-:Y:S02]  /*151d0*/  VIADD R0, R0, 0x22880 ;  /* 0x0002288000007836 */ /* 0x002fe40000000000 */
[----:B------:R-:W-:Y:S02]  /*151e0*/  IMAD.MOV.U32 R21, RZ, RZ, R31 ;  /* 0x000000ffff157224 */ /* 0x000fe400078e001f */
[----:B------:R-:W-:Y:S01]  /*151f0*/  IMAD.MOV.U32 R23, RZ, RZ, R35 ;  /* 0x000000ffff177224 */ /* 0x000fe200078e0023 */
[----:B--2---:R-:W-:-:S04]  /*15200*/  PRMT R0, R2, 0x654, R0 ;  /* 0x0000065402007816 */ /* 0x004fc80000000000 */
[----:B------:R1:W-:Y:S01]  /*15210*/  SYNCS.ARRIVE.TRANS64.RED.A1T0 RZ, [R0+URZ], RZ ;  /* 0x000000ff00ff79a7 */ /* 0x0003e2000810043f */
[----:B------:R-:W-:Y:S05]  /*15220*/  @P1 BRA `(.L_x_10169) ;  /* 0xffffffe400b81947 */ /* 0x000fea000383ffff */
.L_x_10149:
        /* <DEDUP_REMOVED lines=20> */
.L_x_10171:
[----:B------:R-:W-:Y:S05]  /*15370*/  BSYNC B0 ;  /* 0x0000000000007941 */ /* 0x000fea0003800000 */
.L_x_10170:
[----:B------:R-:W-:Y:S05]  /*15380*/  @!P0 BRA `(.L_x_10172) ;  /* 0x0000000000048947 */ /* 0x000fea0003800000 */
[----:B------:R-:W-:Y:S01]  /*15390*/  BPT.TRAP 0x1 ;  /* 0x000000040000795c */ /* 0x000fe20000300000 */
.L_x_10172:
[----:B0-----:R-:W-:Y:S01]  /*153a0*/  LOP3.LUT R3, R35, 0x1, RZ, 0x3c, !PT ;  /* 0x0000000123037812 */ /* 0x001fe200078e3cff */
[----:B------:R-:W-:Y:S01]  /*153b0*/  IMAD R2, R31, 0x8, R16 ;  /* 0x000000081f027824 */ /* 0x000fe200078e0210 */
[----:B------:R-:W-:Y:S02]  /*153c0*/  BSSY B0, `(.L_x_10173) ;  /* 0x0000004000007945 */ /* 0x000fe40003800000 */
[----:B------:R-:W-:-:S04]  /*153d0*/  SHF.L.U32 R3, R3, 0x1f, RZ ;  /* 0x0000001f03037819 */ /* 0x000fc800000006ff */
[----:B------:R-:W0:Y:S02]  /*153e0*/  SYNCS.PHASECHK.TRANS64.TRYWAIT P1, [R2+URZ+0x22870], R3 ;  /* 0x02287003020075a7 */ /* 0x000e24000802017f */
[----:B0-----:R-:W-:Y:S05]  /*153f0*/  @!P1 BRA `(.L_x_10174) ;  /* 0x0000005800609947 */ /* 0x001fea0003800000 */
.L_x_10321:
[----:B------:R-:W-:Y:S05]  /*15400*/  BSYNC B0 ;  /* 0x0000000000007941 */ /* 0x000fea0003800000 */
.L_x_10173:
[----:B-1----:R-:W-:-:S05]  /*15410*/  IMAD.U32 R0, RZ, RZ, UR42 ;  /* 0x0000002aff007e24 */ /* 0x002fca000f8e00ff */
[----:B------:R-:W-:-:S13]  /*15420*/  ISETP.NE.AND P1, PT, R0, 0x3, PT ;  /* 0x000000030000780c */ /* 0x000fda0003f25270 */
[----:B------:R-:W-:Y:S05]  /*15430*/  @!P1 BRA `(.L_x_10175) ;  /* 0x0000000000049947 */ /* 0x000fea0003800000 */
[----:B------:R-:W-:Y:S01]  /*15440*/  BPT.TRAP 0x1 ;  /* 0x000000040000795c */ /* 0x000fe20000300000 */
.L_x_10175:
[----:B0-----:R-:W-:-:S04]  /*15450*/  SHF.L.U32 R3, R35, 0x1f, RZ ;  /* 0x0000001f23037819 */ /* 0x001fc800000006ff */
[----:B------:R-:W0:Y:S02]  /*15460*/  SYNCS.PHASECHK.TRANS64.TRYWAIT P1, [R2+URZ+0x22860], R3 ;  /* 0x02286003020075a7 */ /* 0x000e24000802017f */
[----:B0-----:R-:W-:Y:S05]  /*15470*/  @!P1 BRA `(.L_x_10176) ;  /* 0x0000005800549947 */ /* 0x001fea0003800000 */
.L_x_10322:
        /* <DEDUP_REMOVED lines=91> */
.L_x_10177:
[----:B-1----:R1:W-:Y:S01]  /*15a30*/  SYNCS.ARRIVE.TRANS64.A1T0 RZ, [R2+URZ+0x22850], RZ ;  /* 0x022850ff02ff79a7 */ /* 0x0023e2000810003f */
[----:B------:R-:W-:Y:S06]  /*15a40*/  BAR.SYNC.DEFER_BLOCKING 0x2, 0x80 ;  /* 0x0082000000007b1d */ /* 0x000fec0000010000 */
[----:B------:R-:W-:Y:S05]  /*15a50*/  @!P0 BRA `(.L_x_10178) ;  /* 0x0000000000048947 */ /* 0x000fea0003800000 */
[----:B------:R-:W-:Y:S01]  /*15a60*/  BPT.TRAP 0x1 ;  /* 0x000000040000795c */ /* 0x000fe20000300000 */
.L_x_10178:
        /* <DEDUP_REMOVED lines=9> */
.L_x_10121:
[----:B------:R-:W-:Y:S05]  /*15b00*/  BSYNC B7 ;  /* 0x0000000000077941 */ /* 0x000fea0003800000 */
.L_x_10119:
        /* <DEDUP_REMOVED lines=15> */
.L_x_10179:
        /* <DEDUP_REMOVED lines=47> */
.L_x_10183:
        /* <DEDUP_REMOVED lines=39> */
.L_x_10181:
        /* <DEDUP_REMOVED lines=14> */
.L_x_10184:
        /* <DEDUP_REMOVED lines=63> */
.L_x_10185:
        /* <DEDUP_REMOVED lines=63> */
.L_x_10186:
[----:B01----:R-:W-:-:S05]  /*16a20*/  LOP3.LUT R3, RZ, R2, RZ, 0x33, !PT ;  /* 0x00000002ff037212 */ /* 0x003fca00078e33ff */
[----:B------:R-:W-:-:S05]  /*16a30*/  IMAD.IADD R0, R0, 0x1, R3 ;  /* 0x0000000100007824 */ /* 0x000fca00078e0203 */
[----:B------:R1:W-:Y:S01]  /*16a40*/  STL [R1+0x4], R0 ;  /* 0x0000040001007387 */ /* 0x0003e20000100800 */
[----:B------:R-:W-:Y:S05]  /*16a50*/  BRA `(.L_x_10187) ;  /* 0x0000000000107947 */ /* 0x000fea0003800000 */
.L_x_10182:
[----:B------:R0:W-:Y:S01]  /*16a60*/  STL [R1], R6 ;  /* 0x0000000601007387 */ /* 0x0001e20000100800 */
[----:B------:R-:W-:-:S03]  /*16a70*/  ULDC UR39, c[0x0][0xc3c] ;  /* 0x00030f0000277ab9 */ /* 0x000fc60000000800 */
[----:B------:R0:W-:Y:S04]  /*16a80*/  STL [R1+0x4], RZ ;  /* 0x000004ff01007387 */ /* 0x0001e80000100800 */
[----:B------:R0:W-:Y:S02]  /*16a90*/  STL [R1+0x8], RZ ;  /* 0x000008ff01007387 */ /* 0x0001e40000100800 */
.L_x_10187:
        /* <DEDUP_REMOVED lines=19> */
.L_x_10180:
[----:B------:R-:W-:Y:S02]  /*16bd0*/  ULDC UR4, c[0x0][0xc3c] ;  /* 0x00030f0000047ab9 */ /* 0x000fe40000000800 */
[----:B------:R-:W-:-:S06]  /*16be0*/  UISETP.GE.AND UP0, UPT, UR39, UR4, UPT ;  /* 0x000000042700728c */ /* 0x000fcc000bf06270 */
[----:B------:R-:W-:-:S13]  /*16bf0*/  PLOP3.LUT P0, PT, PT, PT, UP0, 0x80, 0x0 ;  /* 0x000000000000781c */ /* 0x000fda0003f0f008 */
[----:B------:R-:W-:Y:S05]  /*16c00*/  @!P0 BRA `(.L_x_10188) ;  /* 0xffffff9800bc8947 */ /* 0x000fea000383ffff */
.L_x_10114:
[----:B-1----:R-:W3:Y:S01]  /*16c10*/  LDL.LU R0, [R1+0x28] ;  /* 0x0000280001007983 */ /* 0x002ee20000300800 */
[----:B------:R-:W-:Y:S01]  /*16c20*/  BSSY B0, `(.L_x_10189) ;  /* 0x000000b000007945 */ /* 0x000fe20003800000 */
[----:B0-2---:R-:W0:Y:S01]  /*16c30*/  S2R R5, SR_CgaCtaId ;  /* 0x0000000000057919 */ /* 0x005e220000008800 */
[----:B---3--:R-:W-:-:S05]  /*16c40*/  VIADD R0, R0, 0x1 ;  /* 0x0000000100007836 */ /* 0x008fca0000000000 */
        /* <DEDUP_REMOVED lines=8> */
.L_x_10323:
[----:B------:R-:W-:Y:S05]  /*16cd0*/  BSYNC B0 ;  /* 0x0000000000007941 */ /* 0x000fea0003800000 */
.L_x_10189:
[----:B------:R-:W-:-:S03]  /*16ce0*/  UMOV UR4, 0xffffffff ;  /* 0xffffffff00047882 */ /* 0x000fc60000000000 */
[----:B------:R-:W-:Y:S05]  /*16cf0*/  BRA.DIV UR4, `(.L_x_10191) ;  /* 0x00000042045c7947 */ /* 0x000fea000b800000 */
[----:B0-----:R-:W0:Y:S02]  /*16d00*/  S2R R0, SR_TID.X ;  /* 0x0000000000007919 */ /* 0x001e240000002100 */
[----:B0-----:R-:W-:-:S04]  /*16d10*/  SHF.R.U32.HI R0, RZ, 0x5, R0 ;  /* 0x00000005ff007819 */ /* 0x001fc80000011600 */
[----:B------:R-:W-:-:S05]  /*16d20*/  LOP3.LUT R0, R0, 0x3, RZ, 0xc0, !PT ;  /* 0x0000000300007812 */ /* 0x000fca00078ec0ff */
[----:B------:R0:W1:Y:S02]  /*16d30*/  SHFL.IDX PT, R14, R0, RZ, 0x1f ;  /* 0x00001fff000e7589 */ /* 0x00006400000e0000 */
.L_x_10326:
[----:B-1----:R-:W-:Y:S01]  /*16d40*/  ISETP.NE.AND P0, PT, R14, RZ, PT ;  /* 0x000000ff0e00720c */ /* 0x002fe20003f05270 */
[----:B------:R-:W-:-:S12]  /*16d50*/  BSSY B0, `(.L_x_10192) ;  /* 0x000002c000007945 */ /* 0x000fd80003800000 */
[----:B------:R-:W-:Y:S05]  /*16d60*/  @P0 BRA `(.L_x_10193) ;  /* 0x0000000000a80947 */ /* 0x000fea0003800000 */
[----:B------:R-:W-:-:S03]  /*16d70*/  UMOV UR4, 0xffffffff ;  /* 0xffffffff00047882 */ /* 0x000fc60000000000 */
[----:B------:R-:W-:Y:S05]  /*16d80*/  BRA.DIV UR4, `(.L_x_10194) ;  /* 0x00000042046c7947 */ /* 0x000fea000b800000 */
[----:B------:R-:W-:-:S13]  /*16d90*/  ELECT P6, URZ, PT ;  /* 0x00000000003f782f */ /* 0x000fda00038c0000 */
.L_x_10329:
[----:B------:R-:W-:Y:S05]  /*16da0*/  @!P6 BRA `(.L_x_10193) ;  /* 0x000000000098e947 */ /* 0x000fea0003800000 */
[----:B------:R-:W-:-:S06]  /*16db0*/  ULOP3.LUT UR4, UR45, 0x2, URZ, 0xfc, !UPT ;  /* 0x000000022d047892 */ /* 0x000fcc000f8efc3f */
[----:B0-----:R-:W-:-:S05]  /*16dc0*/  IMAD.U32 R0, RZ, RZ, UR4 ;  /* 0x00000004ff007e24 */ /* 0x001fca000f8e00ff */
[----:B------:R-:W-:-:S13]  /*16dd0*/  ISETP.NE.AND P0, PT, R0, 0x3, PT ;  /* 0x000000030000780c */ /* 0x000fda0003f05270 */
[----:B------:R-:W-:Y:S05]  /*16de0*/  @!P0 BRA `(.L_x_10195) ;  /* 0x0000000000048947 */ /* 0x000fea0003800000 */
[----:B------:R-:W-:Y:S01]  /*16df0*/  BPT.TRAP 0x1 ;  /* 0x000000040000795c */ /* 0x000fe20000300000 */
.L_x_10195:
[----:B------:R-:W-:Y:S01]  /*16e00*/  IMAD R3, R31, 0x8, R5 ;  /* 0x000000081f037824 */ /* 0x000fe200078e0205 */
[----:B------:R-:W-:Y:S01]  /*16e10*/  SHF.L.U32 R2, R35, 0x1f, RZ ;  /* 0x0000001f23027819 */ /* 0x000fe200000006ff */
[----:B------:R-:W-:-:S03]  /*16e20*/  VIADD R31, R31, 0x1 ;  /* 0x000000011f1f7836 */ /* 0x000fc60000000000 */
[----:B------:R-:W0:Y:S02]  /*16e30*/  SYNCS.PHASECHK.TRANS64.TRYWAIT P1, [R3+URZ+0x22840], R2 ;  /* 0x02284002030075a7 */ /* 0x000e24000802017f */
[----:B------:R-:W-:-:S04]  /*16e40*/  ISETP.NE.AND P2, PT, R31, 0x2, PT ;  /* 0x000000021f00780c */ /* 0x000fc80003f45270 */
[----:B------:R-:W-:Y:S01]  /*16e50*/  SEL R0, RZ, 0x1, P2 ;  /* 0x00000001ff007807 */ /* 0x000fe20001000000 */
[----:B0-----:R-:W-:Y:S08]  /*16e60*/  @!P1 BRA `(.L_x_10196) ;  /* 0x0000004000549947 */ /* 0x001ff00003800000 */
.L_x_10330:
[----:B------:R-:W-:Y:S02]  /*16e70*/  SEL R31, R31, RZ, P2 ;  /* 0x000000ff1f1f7207 */ /* 0x000fe40001000000 */
[----:B------:R-:W-:Y:S01]  /*16e80*/  LOP3.LUT R0, R35, R0, RZ, 0x3c, !PT ;  /* 0x0000000023007212 */ /* 0x000fe200078e3cff */
[----:B------:R-:W-:Y:S06]  /*16e90*/  @!P0 BRA `(.L_x_10197) ;  /* 0x0000000000048947 */ /* 0x000fec0003800000 */
[----:B------:R-:W-:Y:S01]  /*16ea0*/  BPT.TRAP 0x1 ;  /* 0x000000040000795c */ /* 0x000fe20000300000 */
.L_x_10197:
[----:B------:R-:W-:Y:S01]  /*16eb0*/  IMAD R31, R31, 0x8, R5 ;  /* 0x000000081f1f7824 */ /* 0x000fe200078e0205 */
[----:B------:R-:W-:-:S04]  /*16ec0*/  SHF.L.U32 R0, R0, 0x1f, RZ ;  /* 0x0000001f00007819 */ /* 0x000fc800000006ff */
[----:B------:R-:W1:Y:S02]  /*16ed0*/  SYNCS.PHASECHK.TRANS64.TRYWAIT P1, [R31+URZ+0x22840], R0 ;  /* 0x022840001f0075a7 */ /* 0x000e64000802017f */
[----:B-1----:R-:W-:Y:S05]  /*16ee0*/  @!P1 BRA `(.L_x_10198) ;  /* 0x0000004000489947 */ /* 0x002fea0003800000 */
.L_x_10331:
[----:B------:R-:W-:Y:S05]  /*16ef0*/  @!P0 BRA `(.L_x_10199) ;  /* 0x0000000000048947 */ /* 0x000fea0003800000 */
[----:B------:R-:W-:Y:S01]  /*16f00*/  BPT.TRAP 0x1 ;  /* 0x000000040000795c */ /* 0x000fe20000300000 */
.L_x_10199:
[----:B------:R-:W2:Y:S02]  /*16f10*/  SYNCS.PHASECHK.TRANS64.TRYWAIT P1, [R3+URZ+0x22860], R2 ;  /* 0x02286002030075a7 */ /* 0x000ea4000802017f */
[----:B--2---:R-:W-:Y:S05]  /*16f20*/  @!P1 BRA `(.L_x_10200) ;  /* 0x00000040004c9947 */ /* 0x004fea0003800000 */
.L_x_10332:
[----:B------:R-:W-:Y:S05]  /*16f30*/  @!P0 BRA `(.L_x_10201) ;  /* 0x0000000000048947 */ /* 0x000fea0003800000 */
[----:B------:R-:W-:Y:S01]  /*16f40*/  BPT.TRAP 0x1 ;  /* 0x000000040000795c */ /* 0x000fe20000300000 */
.L_x_10201:
[----:B------:R-:W3:Y:S02]  /*16f50*/  SYNCS.PHASECHK.TRANS64.TRYWAIT P1, [R31+URZ+0x22860], R0 ;  /* 0x022860001f0075a7 */ /* 0x000ee4000802017f */
[----:B---3--:R-:W-:Y:S05]  /*16f60*/  @!P1 BRA `(.L_x_10202) ;  /* 0x0000004000509947 */ /* 0x008fea0003800000 */
.L_x_10333:
[----:B------:R-:W-:Y:S05]  /*16f70*/  @!P0 BRA `(.L_x_10203) ;  /* 0x0000000000048947 */ /* 0x000fea0003800000 */
[----:B------:R-:W-:Y:S01]  /*16f80*/  BPT.TRAP 0x1 ;  /* 0x000000040000795c */ /* 0x000fe20000300000 */
.L_x_10203:
[----:B------:R-:W4:Y:S02]  /*16f90*/  SYNCS.PHASECHK.TRANS64.TRYWAIT P1, [R3+URZ+0x22880], R2 ;  /* 0x02288002030075a7 */ /* 0x000f24000802017f */
[----:B----4-:R-:W-:Y:S05]  /*16fa0*/  @!P1 BRA `(.L_x_10204) ;  /* 0x0000004000549947 */ /* 0x010fea0003800000 */
.L_x_10334:
[----:B------:R-:W-:Y:S05]  /*16fb0*/  @!P0 BRA `(.L_x_10205) ;  /* 0x0000000000048947 */ /* 0x000fea0003800000 */
[----:B------:R-:W-:Y:S01]  /*16fc0*/  BPT.TRAP 0x1 ;  /* 0x000000040000795c */ /* 0x000fe20000300000 */
.L_x_10205:
[----:B------:R0:W0:Y:S02]  /*16fd0*/  SYNCS.PHASECHK.TRANS64.TRYWAIT P0, [R31+URZ+0x22880], R0 ;  /* 0x022880001f0075a7 */ /* 0x000024000800017f */
[----:B0-----:R-:W-:Y:S05]  /*16fe0*/  @!P0 NANOSLEEP.SYNCS 0x989680 ;  /* 0x009896800000895d */ /* 0x001fea0003900000 */
[----:B------:R-:W0:Y:S02]  /*16ff0*/  @!P0 SYNCS.PHASECHK.TRANS64 P0, [R31+URZ+0x22880], R0 ;  /* 0x022880001f0085a7 */ /* 0x000e24000800007f */
[----:B0-----:R-:W-:Y:S05]  /*17000*/  @!P0 BRA `(.L_x_10205) ;  /* 0xfffffffc00f08947 */ /* 0x001fea000383ffff */
.L_x_10193:
[----:B------:R-:W-:Y:S05]  /*17010*/  BSYNC B0 ;  /* 0x0000000000007941 */ /* 0x000fea0003800000 */
.L_x_10192:
[----:B------:R-:W-:Y:S05]  /*17020*/  EXIT ;  /* 0x000000000000794d */ /* 0x000fea0003800000 */
.L_x_10048:
[----:B0-----:R-:W-:-:S04]  /*17030*/  IMAD.U32 R3, RZ, RZ, UR43 ;  /* 0x0000002bff037e24 */ /* 0x001fc8000f8e00ff */
[----:B------:R0:W1:Y:S03]  /*17040*/  SYNCS.PHASECHK.TRANS64.TRYWAIT P0, [R3+URZ+0x22800], R0 ;  /* 0x02280000030075a7 */ /* 0x000066000800017f */
[----:B-1----:R-:W-:Y:S05]  /*17050*/  @!P0 NANOSLEEP.SYNCS 0x989680 ;  /* 0x009896800000895d */ /* 0x002fea0003900000 */
[----:B------:R-:W1:Y:S02]  /*17060*/  @!P0 SYNCS.PHASECHK.TRANS64 P0, [R3+URZ+0x22800], R0 ;  /* 0x02280000030085a7 */ /* 0x000e64000800007f */
[----:B-1----:R-:W-:Y:S05]  /*17070*/  @!P0 BRA `(.L_x_10048) ;  /* 0xfffffffc00ec8947 */ /* 0x002fea000383ffff */
[----:B------:R-:W-:Y:S05]  /*17080*/  BRA `(.L_x_10206) ;  /* 0xfffffeac00b07947 */ /* 0x000fea000383ffff */
.L_x_10052:
[----:B-1----:R1:W2:Y:S02]  /*17090*/  SYNCS.PHASECHK.TRANS64.TRYWAIT P0, [R0+URZ+0x22830], R3 ;  /* 0x02283003000075a7 */ /* 0x0022a4000800017f */
[----:B--2---:R-:W-:Y:S05]  /*170a0*/  @!P0 NANOSLEEP.SYNCS 0x989680 ;  /* 0x009896800000895d */ /* 0x004fea0003900000 */
[----:B------:R-:W2:Y:S02]  /*170b0*/  @!P0 SYNCS.PHASECHK.TRANS64 P0, [R0+URZ+0x22830], R3 ;  /* 0x02283003000085a7 */ /* 0x000ea4000800007f */
[----:B--2---:R-:W-:Y:S05]  /*170c0*/  @!P0 BRA `(.L_x_10052) ;  /* 0xfffffffc00f08947 */ /* 0x004fea000383ffff */
[----:B------:R-:W-:Y:S05]  /*170d0*/  BRA `(.L_x_10051) ;  /* 0xfffffeac00cc7947 */ /* 0x000fea000383ffff */
.L_x_10058:
[----:B-1----:R-:W-:-:S04]  /*170e0*/  IMAD.U32 R5, RZ, RZ, UR6 ;  /* 0x00000006ff057e24 */ /* 0x002fc8000f8e00ff */
[----:B------:R1:W2:Y:S03]  /*170f0*/  SYNCS.PHASECHK.TRANS64.TRYWAIT P0, [R5+URZ+0x22830], R4 ;  /* 0x02283004050075a7 */ /* 0x0002a6000800017f */
[----:B--2---:R-:W-:Y:S05]  /*17100*/  @!P0 NANOSLEEP.SYNCS 0x989680 ;  /* 0x009896800000895d */ /* 0x004fea0003900000 */
[----:B------:R-:W2:Y:S02]  /*17110*/  @!P0 SYNCS.PHASECHK.TRANS64 P0, [R5+URZ+0x22830], R4 ;  /* 0x02283004050085a7 */ /* 0x000ea4000800007f */
[----:B--2---:R-:W-:Y:S05]  /*17120*/  @!P0 BRA `(.L_x_10058) ;  /* 0xfffffffc00ec8947 */ /* 0x004fea000383ffff */
[----:B------:R-:W-:Y:S05]  /*17130*/  BRA `(.L_x_10055) ;  /* 0xfffffee000187947 */ /* 0x000fea000383ffff */
.L_x_10062:
[----:B-1----:R-:W-:-:S04]  /*17140*/  IMAD.U32 R5, RZ, RZ, UR6 ;  /* 0x00000006ff057e24 */ /* 0x002fc8000f8e00ff */
[----:B------:R1:W2:Y:S03]  /*17150*/  SYNCS.PHASECHK.TRANS64.TRYWAIT P0, [R5+URZ+0x22850], R4 ;  /* 0x02285004050075a7 */ /* 0x0002a6000800017f */
[----:B--2---:R-:W-:Y:S05]  /*17160*/  @!P0 NANOSLEEP.SYNCS 0x989680 ;  /* 0x009896800000895d */ /* 0x004fea0003900000 */
[----:B------:R-:W2:Y:S02]  /*17170*/  @!P0 SYNCS.PHASECHK.TRANS64 P0, [R5+URZ+0x22850], R4 ;  /* 0x02285004050085a7 */ /* 0x000ea4000800007f */
[----:B--2---:R-:W-:Y:S05]  /*17180*/  @!P0 BRA `(.L_x_10062) ;  /* 0xfffffffc00ec8947 */ /* 0x004fea000383ffff */
[----:B------:R-:W-:Y:S05]  /*17190*/  BRA `(.L_x_10059) ;  /* 0xfffffee800347947 */ /* 0x000fea000383ffff */
.L_x_10070:
[----:B-1----:R-:W-:-:S04]  /*171a0*/  IMAD.U32 R5, RZ, RZ, UR6 ;  /* 0x00000006ff057e24 */ /* 0x002fc8000f8e00ff */
[----:B------:R1:W2:Y:S03]  /*171b0*/  SYNCS.PHASECHK.TRANS64.TRYWAIT P0, [R5+URZ+0x22830], R4 ;  /* 0x02283004050075a7 */ /* 0x0002a6000800017f */
[----:B--2---:R-:W-:Y:S05]  /*171c0*/  @!P0 NANOSLEEP.SYNCS 0x989680 ;  /* 0x009896800000895d */ /* 0x004fea0003900000 */
[----:B------:R-:W2:Y:S02]  /*171d0*/  @!P0 SYNCS.PHASECHK.TRANS64 P0, [R5+URZ+0x22830], R4 ;  /* 0x02283004050085a7 */ /* 0x000ea4000800007f */
[----:B--2---:R-:W-:Y:S05]  /*171e0*/  @!P0 BRA `(.L_x_10070) ;  /* 0xfffffffc00ec8947 */ /* 0x004fea000383ffff */
[----:B------:R-:W-:Y:S05]  /*171f0*/  BRA `(.L_x_10067) ;  /* 0xffffff14001c7947 */ /* 0x000fea000383ffff */
.L_x_10074:
[----:B-1----:R-:W-:-:S04]  /*17200*/  IMAD.U32 R5, RZ, RZ, UR6 ;  /* 0x00000006ff057e24 */ /* 0x002fc8000f8e00ff */
[----:B------:R1:W2:Y:S03]  /*17210*/  SYNCS.PHASECHK.TRANS64.TRYWAIT P0, [R5+URZ+0x22850], R4 ;  /* 0x02285004050075a7 */ /* 0x0002a6000800017f */
[----:B--2---:R-:W-:Y:S05]  /*17220*/  @!P0 NANOSLEEP.SYNCS 0x989680 ;  /* 0x009896800000895d */ /* 0x004fea0003900000 */
[----:B------:R-:W2:Y:S02]  /*17230*/  @!P0 SYNCS.PHASECHK.TRANS64 P0, [R5+URZ+0x22850], R4 ;  /* 0x02285004050085a7 */ /* 0x000ea4000800007f */
[----:B--2---:R-:W-:Y:S05]  /*17240*/  @!P0 BRA `(.L_x_10074) ;  /* 0xfffffffc00ec8947 */ /* 0x004fea000383ffff */
[----:B------:R-:W-:Y:S05]  /*17250*/  BRA `(.L_x_10071) ;  /* 0xffffff1c002c7947 */ /* 0x000fea000383ffff */
.L_x_10081:
[----:B-1----:R-:W-:-:S04]  /*17260*/  IMAD.U32 R6, RZ, RZ, UR5 ;  /* 0x00000005ff067e24 */ /* 0x002fc8000f8e00ff */
[----:B------:R1:W2:Y:S03]  /*17270*/  SYNCS.PHASECHK.TRANS64.TRYWAIT P0, [R6+URZ+0x22850], R3 ;  /* 0x02285003060075a7 */ /* 0x0002a6000800017f */
[----:B--2---:R-:W-:Y:S05]  /*17280*/  @!P0 NANOSLEEP.SYNCS 0x989680 ;  /* 0x009896800000895d */ /* 0x004fea0003900000 */
[----:B------:R-:W2:Y:S02]  /*17290*/  @!P0 SYNCS.PHASECHK.TRANS64 P0, [R6+URZ+0x22850], R3 ;  /* 0x02285003060085a7 */ /* 0x000ea4000800007f */
[----:B--2---:R-:W-:Y:S05]  /*172a0*/  @!P0 BRA `(.L_x_10081) ;  /* 0xfffffffc00ec8947 */ /* 0x004fea000383ffff */
[----:B------:R-:W-:Y:S05]  /*172b0*/  BRA `(.L_x_10080) ;  /* 0xffffff3c00047947 */ /* 0x000fea000383ffff */
.L_x_10130:
        /* <DEDUP_REMOVED lines=10> */
.L_x_10207:
[----:B------:R-:W-:Y:S05]  /*17360*/  BRA `(.L_x_10208) ;  /* 0xffffffa000fc7947 */ /* 0x000fea000383ffff */
.L_x_10133:
[----:B0-----:R0:W1:Y:S02]  /*17370*/  SYNCS.PHASECHK.TRANS64.TRYWAIT P0, [R0+URZ+0x22880], R28 ;  /* 0x0228801c000075a7 */ /* 0x001064000800017f */
[----:B-1----:R-:W-:Y:S05]  /*17380*/  @!P0 NANOSLEEP.SYNCS 0x989680 ;  /* 0x009896800000895d */ /* 0x002fea0003900000 */
[----:B------:R-:W1:Y:S02]  /*17390*/  @!P0 SYNCS.PHASECHK.TRANS64 P0, [R0+URZ+0x22880], R28 ;  /* 0x0228801c000085a7 */ /* 0x000e64000800007f */
[----:B-1----:R-:W-:Y:S05]  /*173a0*/  @!P0 BRA `(.L_x_10133) ;  /* 0xfffffffc00f08947 */ /* 0x002fea000383ffff */
[----:B------:R-:W-:Y:S05]  /*173b0*/  BRA `(.L_x_10209) ;  /* 0xffffffa800147947 */ /* 0x000fea000383ffff */
.L_x_10134:
        /* <DEDUP_REMOVED lines=8> */
.L_x_10211:
[----:B------:R-:W-:Y:S05]  /*17440*/  BSYNC B0 ;  /* 0x0000000000007941 */ /* 0x000fea0003800000 */
.L_x_10210:
        /* <DEDUP_REMOVED lines=14> */
.L_x_10212:
[----:B------:R-:W-:Y:S02]  /*17530*/  IMAD.MOV.U32 R13, RZ, RZ, R18 ;  /* 0x000000ffff0d7224 */ /* 0x000fe400078e0012 */
[----:B------:R-:W-:Y:S02]  /*17540*/  IMAD.MOV.U32 R12, RZ, RZ, 0x1 ;  /* 0x00000001ff0c7424 */ /* 0x000fe400078e00ff */
[----:B------:R-:W-:-:S07]  /*17550*/  IMAD.MOV.U32 R2, RZ, RZ, R14 ;  /* 0x000000ffff027224 */ /* 0x000fce00078e000e */
[----:B------:R-:W-:Y:S05]  /*17560*/  WARPSYNC.COLLECTIVE R15, `(.L_x_10213) ;  /* 0x000000000f087348 */ /* 0x000fea0003c00000 */
[----:B------:R0:W1:Y:S02]  /*17570*/  SHFL.IDX P6, R14, R13, R12, R11 ;  /* 0x0000000c0d0e7389 */ /* 0x00006400000c000b */
[----:B01----:R-:W-:Y:S01]  /*17580*/  ENDCOLLECTIVE ;  /* 0x000000000000791b */ /* 0x003fe20003800000 */
.L_x_10213:
        /* <DEDUP_REMOVED lines=12> */
.L_x_10214:
[----:B------:R-:W-:Y:S02]  /*17650*/  IMAD.MOV.U32 R13, RZ, RZ, R18 ;  /* 0x000000ffff0d7224 */ /* 0x000fe400078e0012 */
[----:B------:R-:W-:Y:S02]  /*17660*/  IMAD.MOV.U32 R12, RZ, RZ, 0x2 ;  /* 0x00000002ff0c7424 */ /* 0x000fe400078e00ff */
[----:B------:R-:W-:-:S07]  /*17670*/  IMAD.MOV.U32 R2, RZ, RZ, R14 ;  /* 0x000000ffff027224 */ /* 0x000fce00078e000e */
[----:B------:R-:W-:Y:S05]  /*17680*/  WARPSYNC.COLLECTIVE R15, `(.L_x_10215) ;  /* 0x000000000f087348 */ /* 0x000fea0003c00000 */
[----:B------:R0:W1:Y:S02]  /*17690*/  SHFL.IDX P6, R14, R13, R12, R11 ;  /* 0x0000000c0d0e7389 */ /* 0x00006400000c000b */
[----:B01----:R-:W-:Y:S01]  /*176a0*/  ENDCOLLECTIVE ;  /* 0x000000000000791b */ /* 0x003fe20003800000 */
.L_x_10215:
        /* <DEDUP_REMOVED lines=12> */
.L_x_10216:
[----:B------:R-:W-:Y:S02]  /*17770*/  IMAD.MOV.U32 R13, RZ, RZ, R18 ;  /* 0x000000ffff0d7224 */ /* 0x000fe400078e0012 */
[----:B------:R-:W-:Y:S02]  /*17780*/  IMAD.MOV.U32 R12, RZ, RZ, 0x3 ;  /* 0x00000003ff0c7424 */ /* 0x000fe400078e00ff */
[----:B------:R-:W-:-:S07]  /*17790*/  IMAD.MOV.U32 R2, RZ, RZ, R14 ;  /* 0x000000ffff027224 */ /* 0x000fce00078e000e */
[----:B------:R-:W-:Y:S05]  /*177a0*/  WARPSYNC.COLLECTIVE R15, `(.L_x_10217) ;  /* 0x000000000f087348 */ /* 0x000fea0003c00000 */
[----:B------:R0:W1:Y:S02]  /*177b0*/  SHFL.IDX P6, R14, R13, R12, R11 ;  /* 0x0000000c0d0e7389 */ /* 0x00006400000c000b */
[----:B01----:R-:W-:Y:S01]  /*177c0*/  ENDCOLLECTIVE ;  /* 0x000000000000791b */ /* 0x003fe20003800000 */
.L_x_10217:
        /* <DEDUP_REMOVED lines=12> */
.L_x_10218:
[----:B------:R-:W-:Y:S02]  /*17890*/  IMAD.MOV.U32 R13, RZ, RZ, R18 ;  /* 0x000000ffff0d7224 */ /* 0x000fe400078e0012 */
[----:B------:R-:W-:Y:S02]  /*178a0*/  IMAD.MOV.U32 R12, RZ, RZ, 0x4 ;  /* 0x00000004ff0c7424 */ /* 0x000fe400078e00ff */
[----:B------:R-:W-:-:S07]  /*178b0*/  IMAD.MOV.U32 R2, RZ, RZ, R14 ;  /* 0x000000ffff027224 */ /* 0x000fce00078e000e */
[----:B------:R-:W-:Y:S05]  /*178c0*/  WARPSYNC.COLLECTIVE R15, `(.L_x_10219) ;  /* 0x000000000f087348 */ /* 0x000fea0003c00000 */
[----:B------:R0:W1:Y:S02]  /*178d0*/  SHFL.IDX P6, R14, R13, R12, R11 ;  /* 0x0000000c0d0e7389 */ /* 0x00006400000c000b */
[----:B01----:R-:W-:Y:S01]  /*178e0*/  ENDCOLLECTIVE ;  /* 0x000000000000791b */ /* 0x003fe20003800000 */
.L_x_10219:
        /* <DEDUP_REMOVED lines=12> */
.L_x_10220:
[----:B------:R-:W-:Y:S02]  /*179b0*/  IMAD.MOV.U32 R13, RZ, RZ, R18 ;  /* 0x000000ffff0d7224 */ /* 0x000fe400078e0012 */
[----:B------:R-:W-:Y:S02]  /*179c0*/  IMAD.MOV.U32 R12, RZ, RZ, 0x5 ;  /* 0x00000005ff0c7424 */ /* 0x000fe400078e00ff */
[----:B------:R-:W-:-:S07]  /*179d0*/  IMAD.MOV.U32 R2, RZ, RZ, R14 ;  /* 0x000000ffff027224 */ /* 0x000fce00078e000e */
[----:B------:R-:W-:Y:S05]  /*179e0*/  WARPSYNC.COLLECTIVE R15, `(.L_x_10221) ;  /* 0x000000000f087348 */ /* 0x000fea0003c00000 */
[----:B------:R0:W1:Y:S02]  /*179f0*/  SHFL.IDX P6, R14, R13, R12, R11 ;  /* 0x0000000c0d0e7389 */ /* 0x00006400000c000b */
[----:B01----:R-:W-:Y:S01]  /*17a00*/  ENDCOLLECTIVE ;  /* 0x000000000000791b */ /* 0x003fe20003800000 */
.L_x_10221:
        /* <DEDUP_REMOVED lines=12> */
.L_x_10222:
[----:B------:R-:W-:Y:S02]  /*17ad0*/  IMAD.MOV.U32 R13, RZ, RZ, R18 ;  /* 0x000000ffff0d7224 */ /* 0x000fe400078e0012 */
[----:B------:R-:W-:Y:S02]  /*17ae0*/  IMAD.MOV.U32 R12, RZ, RZ, 0x6 ;  /* 0x00000006ff0c7424 */ /* 0x000fe400078e00ff */
[----:B------:R-:W-:-:S07]  /*17af0*/  IMAD.MOV.U32 R2, RZ, RZ, R14 ;  /* 0x000000ffff027224 */ /* 0x000fce00078e000e */
[----:B------:R-:W-:Y:S05]  /*17b00*/  WARPSYNC.COLLECTIVE R15, `(.L_x_10223) ;  /* 0x000000000f087348 */ /* 0x000fea0003c00000 */
[----:B------:R0:W1:Y:S02]  /*17b10*/  SHFL.IDX P6, R14, R13, R12, R11 ;  /* 0x0000000c0d0e7389 */ /* 0x00006400000c000b */
[----:B01----:R-:W-:Y:S01]  /*17b20*/  ENDCOLLECTIVE ;  /* 0x000000000000791b */ /* 0x003fe20003800000 */
.L_x_10223:
        /* <DEDUP_REMOVED lines=12> */
.L_x_10224:
[----:B------:R-:W-:Y:S02]  /*17bf0*/  IMAD.MOV.U32 R13, RZ, RZ, R18 ;  /* 0x000000ffff0d7224 */ /* 0x000fe400078e0012 */
[----:B------:R-:W-:Y:S02]  /*17c00*/  IMAD.MOV.U32 R12, RZ, RZ, 0x7 ;  /* 0x00000007ff0c7424 */ /* 0x000fe400078e00ff */
[----:B------:R-:W-:-:S07]  /*17c10*/  IMAD.MOV.U32 R2, RZ, RZ, R14 ;  /* 0x000000ffff027224 */ /* 0x000fce00078e000e */
[----:B------:R-:W-:Y:S05]  /*17c20*/  WARPSYNC.COLLECTIVE R15, `(.L_x_10225) ;  /* 0x000000000f087348 */ /* 0x000fea0003c00000 */
[----:B------:R0:W1:Y:S02]  /*17c30*/  SHFL.IDX P6, R14, R13, R12, R11 ;  /* 0x0000000c0d0e7389 */ /* 0x00006400000c000b */
[----:B01----:R-:W-:Y:S01]  /*17c40*/  ENDCOLLECTIVE ;  /* 0x000000000000791b */ /* 0x003fe20003800000 */
.L_x_10225:
        /* <DEDUP_REMOVED lines=12> */
.L_x_10226:
[----:B------:R-:W-:Y:S02]  /*17d10*/  IMAD.MOV.U32 R13, RZ, RZ, R20 ;  /* 0x000000ffff0d7224 */ /* 0x000fe400078e0014 */
[----:B------:R-:W-:Y:S02]  /*17d20*/  IMAD.MOV.U32 R12, RZ, RZ, RZ ;  /* 0x000000ffff0c7224 */ /* 0x000fe400078e00ff */
[----:B------:R-:W-:-:S07]  /*17d30*/  IMAD.MOV.U32 R2, RZ, RZ, R14 ;  /* 0x000000ffff027224 */ /* 0x000fce00078e000e */
[----:B------:R-:W-:Y:S05]  /*17d40*/  WARPSYNC.COLLECTIVE R15, `(.L_x_10227) ;  /* 0x000000000f087348 */ /* 0x000fea0003c00000 */
[----:B------:R0:W1:Y:S02]  /*17d50*/  SHFL.IDX P6, R14, R13, R12, R11 ;  /* 0x0000000c0d0e7389 */ /* 0x00006400000c000b */
[----:B01----:R-:W-:Y:S01]  /*17d60*/  ENDCOLLECTIVE ;  /* 0x000000000000791b */ /* 0x003fe20003800000 */
.L_x_10227:
        /* <DEDUP_REMOVED lines=12> */
.L_x_10228:
[----:B------:R-:W-:Y:S02]  /*17e30*/  IMAD.MOV.U32 R13, RZ, RZ, R20 ;  /* 0x000000ffff0d7224 */ /* 0x000fe400078e0014 */
[----:B------:R-:W-:Y:S02]  /*17e40*/  IMAD.MOV.U32 R12, RZ, RZ, 0x1 ;  /* 0x00000001ff0c7424 */ /* 0x000fe400078e00ff */
[----:B------:R-:W-:-:S07]  /*17e50*/  IMAD.MOV.U32 R2, RZ, RZ, R14 ;  /* 0x000000ffff027224 */ /* 0x000fce00078e000e */
[----:B------:R-:W-:Y:S05]  /*17e60*/  WARPSYNC.COLLECTIVE R15, `(.L_x_10229) ;  /* 0x000000000f087348 */ /* 0x000fea0003c00000 */
[----:B------:R0:W1:Y:S02]  /*17e70*/  SHFL.IDX P6, R14, R13, R12, R11 ;  /* 0x0000000c0d0e7389 */ /* 0x00006400000c000b */
[----:B01----:R-:W-:Y:S01]  /*17e80*/  ENDCOLLECTIVE ;  /* 0x000000000000791b */ /* 0x003fe20003800000 */
.L_x_10229:
        /* <DEDUP_REMOVED lines=13> */
.L_x_10230:
        /* <DEDUP_REMOVED lines=15> */
.L_x_10139:
[----:B--2---:R2:W3:Y:S02]  /*18050*/  SYNCS.PHASECHK.TRANS64.TRYWAIT P0, [R0+URZ+0x22840], R28 ;  /* 0x0228401c000075a7 */ /* 0x0044e4000800017f */
[----:B---3--:R-:W-:Y:S05]  /*18060*/  @!P0 NANOSLEEP.SYNCS 0x989680 ;  /* 0x009896800000895d */ /* 0x008fea0003900000 */
[----:B------:R-:W3:Y:S02]  /*18070*/  @!P0 SYNCS.PHASECHK.TRANS64 P0, [R0+URZ+0x22840], R28 ;  /* 0x0228401c000085a7 */ /* 0x000ee4000800007f */
[----:B---3--:R-:W-:Y:S05]  /*18080*/  @!P0 BRA `(.L_x_10139) ;  /* 0xfffffffc00f08947 */ /* 0x008fea000383ffff */
[----:B------:R-:W-:Y:S05]  /*18090*/  BRA `(.L_x_10232) ;  /* 0xffffffa4003c7947 */ /* 0x000fea000383ffff */
.L_x_10140:
        /* <DEDUP_REMOVED lines=8> */
.L_x_10234:
[----:B------:R-:W-:Y:S05]  /*18120*/  BSYNC B0 ;  /* 0x0000000000007941 */ /* 0x000fea0003800000 */
.L_x_10233:
        /* <DEDUP_REMOVED lines=8> */
.L_x_10235:
[----:B------:R-:W-:Y:S02]  /*181b0*/  IMAD.MOV.U32 R13, RZ, RZ, R7 ;  /* 0x000000ffff0d7224 */ /* 0x000fe400078e0007 */
[----:B------:R-:W-:Y:S01]  /*181c0*/  IMAD.MOV.U32 R12, RZ, RZ, 0x1 ;  /* 0x00000001ff0c7424 */ /* 0x000fe200078e00ff */
[----:B------:R-:W-:Y:S01]  /*181d0*/  LOP3.LUT P6, RZ, R22, 0x80, RZ, 0xc0, !PT ;  /* 0x0000008016ff7812 */ /* 0x000fe200078cc0ff */
[----:B------:R-:W-:-:S12]  /*181e0*/  IMAD.MOV.U32 R3, RZ, RZ, R14 ;  /* 0x000000ffff037224 */ /* 0x000fd800078e000e */
        /* <DEDUP_REMOVED lines=12> */
.L_x_10236:
[----:B------:R-:W-:Y:S02]  /*182b0*/  IMAD.MOV.U32 R13, RZ, RZ, R8 ;  /* 0x000000ffff0d7224 */ /* 0x000fe400078e0008 */
[----:B------:R-:W-:-:S07]  /*182c0*/  IMAD.MOV.U32 R2, RZ, RZ, R14 ;  /* 0x000000ffff027224 */ /* 0x000fce00078e000e */
[----:B------:R-:W-:Y:S05]  /*182d0*/  WARPSYNC.COLLECTIVE R15, `(.L_x_10237) ;  /* 0x000000000f087348 */ /* 0x000fea0003c00000 */
[----:B------:R0:W1:Y:S02]  /*182e0*/  SHFL.IDX P6, R14, R13, R12, R11 ;  /* 0x0000000c0d0e7389 */ /* 0x00006400000c000b */
[----:B01----:R-:W-:Y:S01]  /*182f0*/  ENDCOLLECTIVE ;  /* 0x000000000000791b */ /* 0x003fe20003800000 */
.L_x_10237:
        /* <DEDUP_REMOVED lines=16> */
.L_x_10238:
[----:B------:R-:W-:Y:S02]  /*18400*/  IMAD.MOV.U32 R13, RZ, RZ, R8 ;  /* 0x000000ffff0d7224 */ /* 0x000fe400078e0008 */
[----:B------:R-:W-:-:S07]  /*18410*/  IMAD.MOV.U32 R2, RZ, RZ, R14 ;  /* 0x000000ffff027224 */ /* 0x000fce00078e000e */
[----:B------:R-:W-:Y:S05]  /*18420*/  WARPSYNC.COLLECTIVE R15, `(.L_x_10239) ;  /* 0x000000000f087348 */ /* 0x000fea0003c00000 */
[----:B------:R0:W1:Y:S02]  /*18430*/  SHFL.IDX P6, R14, R13, R12, R11 ;  /* 0x0000000c0d0e7389 */ /* 0x00006400000c000b */
[----:B01----:R-:W-:Y:S01]  /*18440*/  ENDCOLLECTIVE ;  /* 0x000000000000791b */ /* 0x003fe20003800000 */
.L_x_10239:
[----:B------:R-:W-:Y:S02]  /*18450*/  IMAD.MOV.U32 R13, RZ, RZ, R7 ;  /* 0x000000ffff0d7224 */ /* 0x000fe400078e0007 */
[----:B------:R-:W-:Y:S02]  /*18460*/  IMAD.MOV.U32 R12, RZ, RZ, 0x3 ;  /* 0x00000003ff0c7424 */ /* 0x000fe400078e00ff */
[----:B------:R-:W-:-:S07]  /*18470*/  IMAD.MOV.U32 R3, RZ, RZ, R14 ;  /* 0x000000ffff037224 */ /* 0x000fce00078e000e */
[----:B------:R-:W-:Y:S05]  /*18480*/  WARPSYNC.COLLECTIVE R15, `(.L_x_10240) ;  /* 0x000000000f087348 */ /* 0x000fea0003c00000 */
[----:B------:R0:W1:Y:S02]  /*18490*/  SHFL.IDX P6, R14, R13, R12, R11 ;  /* 0x0000000c0d0e7389 */ /* 0x00006400000c000b */
[----:B01----:R-:W-:Y:S01]  /*184a0*/  ENDCOLLECTIVE ;  /* 0x000000000000791b */ /* 0x003fe20003800000 */
.L_x_10240:
        /* <DEDUP_REMOVED lines=9> */
[----:B------:R0:W-:Y:S01]  /*18540*/  @P5 LDGSTS.E.BYPASS.LTC128B.128 [R4+0x19400], desc[UR56][R2.64], !P2 ;  /* 0x1940000002045fae */ /* 0x0001e2000d101d78 */
[----:B------:R-:W-:Y:S01]  /*18550*/  LOP3.LUT P5, RZ, R22, 0x40, RZ, 0xc0, !PT ;  /* 0x0000004016ff7812 */ /* 0x000fe200078ac0ff */
[----:B0-----:R-:W-:-:S12]  /*18560*/  IMAD.MOV.U32 R2, RZ, RZ, R14 ;  /* 0x000000ffff027224 */ /* 0x001fd800078e000e */
[----:B------:R-:W-:Y:S05]  /*18570*/  WARPSYNC.COLLECTIVE R15, `(.L_x_10241) ;  /* 0x000000000f087348 */ /* 0x000fea0003c00000 */
[----:B------:R0:W1:Y:S02]  /*18580*/  SHFL.IDX P6, R14, R13, R12, R11 ;  /* 0x0000000c0d0e7389 */ /* 0x00006400000c000b */
[----:B01----:R-:W-:Y:S01]  /*18590*/  ENDCOLLECTIVE ;  /* 0x000000000000791b */ /* 0x003fe20003800000 */
.L_x_10241:
[----:B------:R-:W-:Y:S02]  /*185a0*/  IMAD.MOV.U32 R13, RZ, RZ, R7 ;  /* 0x000000ffff0d7224 */ /* 0x000fe400078e0007 */
[----:B------:R-:W-:Y:S02]  /*185b0*/  IMAD.MOV.U32 R12, RZ, RZ, 0x4 ;  /* 0x00000004ff0c7424 */ /* 0x000fe400078e00ff */
[----:B------:R-:W-:-:S07]  /*185c0*/  IMAD.MOV.U32 R3, RZ, RZ, R14 ;  /* 0x000000ffff037224 */ /* 0x000fce00078e000e */
[----:B------:R-:W-:Y:S05]  /*185d0*/  WARPSYNC.COLLECTIVE R15, `(.L_x_10242) ;  /* 0x000000000f087348 */ /* 0x000fea0003c00000 */
[----:B------:R0:W1:Y:S02]  /*185e0*/  SHFL.IDX P6, R14, R13, R12, R11 ;  /* 0x0000000c0d0e7389 */ /* 0x00006400000c000b */
[----:B01----:R-:W-:Y:S01]  /*185f0*/  ENDCOLLECTIVE ;  /* 0x000000000000791b */ /* 0x003fe20003800000 */
.L_x_10242:
        /* <DEDUP_REMOVED lines=15> */
.L_x_10243:
[----:B------:R-:W-:Y:S02]  /*186f0*/  IMAD.MOV.U32 R13, RZ, RZ, R7 ;  /* 0x000000ffff0d7224 */ /* 0x000fe400078e0007 */
[----:B------:R-:W-:Y:S02]  /*18700*/  IMAD.MOV.U32 R12, RZ, RZ, 0x5 ;  /* 0x00000005ff0c7424 */ /* 0x000fe400078e00ff */
[----:B------:R-:W-:-:S07]  /*18710*/  IMAD.MOV.U32 R3, RZ, RZ, R14 ;  /* 0x000000ffff037224 */ /* 0x000fce00078e000e */
[----:B------:R-:W-:Y:S05]  /*18720*/  WARPSYNC.COLLECTIVE R15, `(.L_x_10244) ;  /* 0x000000000f087348 */ /* 0x000fea0003c00000 */
[----:B------:R0:W1:Y:S02]  /*18730*/  SHFL.IDX P6, R14, R13, R12, R11 ;  /* 0x0000000c0d0e7389 */ /* 0x00006400000c000b */
[----:B01----:R-:W-:Y:S01]  /*18740*/  ENDCOLLECTIVE ;  /* 0x000000000000791b */ /* 0x003fe20003800000 */
.L_x_10244:
        /* <DEDUP_REMOVED lines=15> */
.L_x_10245:
[----:B------:R-:W-:Y:S02]  /*18840*/  IMAD.MOV.U32 R13, RZ, RZ, R7 ;  /* 0x000000ffff0d7224 */ /* 0x000fe400078e0007 */
[----:B------:R-:W-:Y:S02]  /*18850*/  IMAD.MOV.U32 R12, RZ, RZ, 0x6 ;  /* 0x00000006ff0c7424 */ /* 0x000fe400078e00ff */
[----:B------:R-:W-:-:S07]  /*18860*/  IMAD.MOV.U32 R3, RZ, RZ, R14 ;  /* 0x000000ffff037224 */ /* 0x000fce00078e000e */
[----:B------:R-:W-:Y:S05]  /*18870*/  WARPSYNC.COLLECTIVE R15, `(.L_x_10246) ;  /* 0x000000000f087348 */ /* 0x000fea0003c00000 */
[----:B------:R0:W1:Y:S02]  /*18880*/  SHFL.IDX P6, R14, R13, R12, R11 ;  /* 0x0000000c0d0e7389 */ /* 0x00006400000c000b */
[----:B01----:R-:W-:Y:S01]  /*18890*/  ENDCOLLECTIVE ;  /* 0x000000000000791b */ /* 0x003fe20003800000 */
.L_x_10246:
        /* <DEDUP_REMOVED lines=9> */
[----:B------:R0:W-:Y:S02]  /*18930*/  @P5 LDGSTS.E.BYPASS.LTC128B.128 [R4+0x1ac00], desc[UR56][R2.64], !P2 ;  /* 0x1ac0000002045fae */ /* 0x0001e4000d101d78 */
[----:B0-----:R-:W-:-:S07]  /*18940*/  IMAD.MOV.U32 R2, RZ, RZ, R14 ;  /* 0x000000ffff027224 */ /* 0x001fce00078e000e */
[----:B------:R-:W-:Y:S05]  /*18950*/  WARPSYNC.COLLECTIVE R15, `(.L_x_10247) ;  /* 0x000000000f087348 */ /* 0x000fea0003c00000 */
[----:B------:R0:W1:Y:S02]  /*18960*/  SHFL.IDX P6, R14, R13, R12, R11 ;  /* 0x0000000c0d0e7389 */ /* 0x00006400000c000b */
[----:B01----:R-:W-:Y:S01]  /*18970*/  ENDCOLLECTIVE ;  /* 0x000000000000791b */ /* 0x003fe20003800000 */
.L_x_10247:
[----:B------:R-:W-:Y:S02]  /*18980*/  IMAD.MOV.U32 R13, RZ, RZ, R7 ;  /* 0x000000ffff0d7224 */ /* 0x000fe400078e0007 */
[----:B------:R-:W-:Y:S02]  /*18990*/  IMAD.MOV.U32 R12, RZ, RZ, 0x7 ;  /* 0x00000007ff0c7424 */ /* 0x000fe400078e00ff */
[----:B------:R-:W-:-:S07]  /*189a0*/  IMAD.MOV.U32 R3, RZ, RZ, R14 ;  /* 0x000000ffff037224 */ /* 0x000fce00078e000e */
[----:B------:R-:W-:Y:S05]  /*189b0*/  WARPSYNC.COLLECTIVE R15, `(.L_x_10248) ;  /* 0x000000000f087348 */ /* 0x000fea0003c00000 */
[----:B------:R0:W1:Y:S02]  /*189c0*/  SHFL.IDX P6, R14, R13, R12, R11 ;  /* 0x0000000c0d0e7389 */ /* 0x00006400000c000b */
[----:B01----:R-:W-:Y:S01]  /*189d0*/  ENDCOLLECTIVE ;  /* 0x000000000000791b */ /* 0x003fe20003800000 */
.L_x_10248:
        /* <DEDUP_REMOVED lines=10> */
.L_x_10249:
[----:B------:R-:W-:Y:S01]  /*18a80*/  @!PT LDS RZ, [RZ] ;  /* 0x00000000fffff984 */ /* 0x000fe20000000800 */
[----:B------:R-:W-:Y:S01]  /*18a90*/  @!PT LDS RZ, [RZ] ;  /* 0x00000000fffff984 */ /* 0x000fe20000000800 */
[----:B------:R-:W-:Y:S01]  /*18aa0*/  @!PT LDS RZ, [RZ] ;  /* 0x00000000fffff984 */ /* 0x000fe20000000800 */
[----:B------:R0:W-:Y:S01]  /*18ab0*/  @P4 LDGSTS.E.BYPASS.LTC128B.128 [R4+0x1b400], desc[UR56][R2.64], !P2 ;  /* 0x1b40000002044fae */ /* 0x0001e2000d101d78 */
[----:B------:R-:W-:Y:S02]  /*18ac0*/  IMAD.MOV.U32 R13, RZ, RZ, R6 ;  /* 0x000000ffff0d7224 */ /* 0x000fe400078e0006 */
[----:B------:R-:W-:Y:S02]  /*18ad0*/  IMAD.MOV.U32 R12, RZ, RZ, RZ ;  /* 0x000000ffff0c7224 */ /* 0x000fe400078e00ff */
[----:B------:R-:W-:-:S07]  /*18ae0*/  IMAD.MOV.U32 R8, RZ, RZ, R14 ;  /* 0x000000ffff087224 */ /* 0x000fce00078e000e */
[----:B0-----:R-:W-:Y:S05]  /*18af0*/  WARPSYNC.COLLECTIVE R15, `(.L_x_10250) ;  /* 0x000000000f087348 */ /* 0x001fea0003c00000 */
[----:B------:R1:W2:Y:S02]  /*18b00*/  SHFL.IDX P6, R14, R13, R12, R11 ;  /* 0x0000000c0d0e7389 */ /* 0x0002a400000c000b */
[----:B012---:R-:W-:Y:S01]  /*18b10*/  ENDCOLLECTIVE ;  /* 0x000000000000791b */ /* 0x007fe20003800000 */
.L_x_10250:
        /* <DEDUP_REMOVED lines=13> */
.L_x_10251:
[----:B------:R-:W-:Y:S02]  /*18bf0*/  IMAD.MOV.U32 R13, RZ, RZ, R6 ;  /* 0x000000ffff0d7224 */ /* 0x000fe400078e0006 */
[----:B------:R-:W-:Y:S01]  /*18c00*/  IMAD.MOV.U32 R12, RZ, RZ, 0x1 ;  /* 0x00000001ff0c7424 */ /* 0x000fe200078e00ff */
[----:B------:R-:W-:-:S13]  /*18c10*/  @P1 IADD3 R9, P0, R30, R14, RZ ;  /* 0x0000000e1e091210 */ /* 0x000fda0007f1e0ff */
[----:B------:R-:W-:Y:S05]  /*18c20*/  WARPSYNC.COLLECTIVE R15, `(.L_x_10252) ;  /* 0x000000000f087348 */ /* 0x000fea0003c00000 */
[----:B------:R0:W1:Y:S02]  /*18c30*/  SHFL.IDX P6, R14, R13, R12, R11 ;  /* 0x0000000c0d0e7389 */ /* 0x00006400000c000b */
[----:B01----:R-:W-:Y:S01]  /*18c40*/  ENDCOLLECTIVE ;  /* 0x000000000000791b */ /* 0x003fe20003800000 */
.L_x_10252:
        /* <DEDUP_REMOVED lines=12> */
.L_x_10253:
[----:B------:R-:W-:Y:S05]  /*18d10*/  BRA `(.L_x_10254) ;  /* 0xffffff9c00e07947 */ /* 0x000fea000383ffff */
.L_x_10145:
        /* <DEDUP_REMOVED lines=9> */
.L_x_10255:
[C---:B------:R-:W-:Y:S01]  /*18db0*/  VIADD R6, R5.reuse, 0x10 ;  /* 0x0000001005067836 */ /* 0x040fe20000000000 */
[----:B------:R-:W-:Y:S01]  /*18dc0*/  ISETP.GE.AND P2, PT, R5, R23, PT ;  /* 0x000000170500720c */ /* 0x000fe20003f46270 */
[----:B------:R-:W-:Y:S02]  /*18dd0*/  IMAD.MOV.U32 R13, RZ, RZ, R0 ;  /* 0x000000ffff0d7224 */ /* 0x000fe400078e0000 */
[----:B------:R-:W-:-:S10]  /*18de0*/  IMAD.MOV.U32 R2, RZ, RZ, R14 ;  /* 0x000000ffff027224 */ /* 0x000fd400078e000e */
[----:B------:R-:W-:Y:S05]  /*18df0*/  WARPSYNC.COLLECTIVE R15, `(.L_x_10256) ;  /* 0x000000000f087348 */ /* 0x000fea0003c00000 */
[----:B------:R0:W1:Y:S02]  /*18e00*/  SHFL.IDX P6, R14, R13, R12, R11 ;  /* 0x0000000c0d0e7389 */ /* 0x00006400000c000b */
[----:B01----:R-:W-:Y:S01]  /*18e10*/  ENDCOLLECTIVE ;  /* 0x000000000000791b */ /* 0x003fe20003800000 */
.L_x_10256:
        /* <DEDUP_REMOVED lines=8> */
.L_x_10257:
        /* <DEDUP_REMOVED lines=11> */
.L_x_10258:
        /* <DEDUP_REMOVED lines=8> */
.L_x_10259:
        /* <DEDUP_REMOVED lines=11> */
.L_x_10260:
        /* <DEDUP_REMOVED lines=8> */
.L_x_10261:
        /* <DEDUP_REMOVED lines=11> */
.L_x_10262:
        /* <DEDUP_REMOVED lines=8> */
.L_x_10263:
        /* <DEDUP_REMOVED lines=11> */
.L_x_10264:
        /* <DEDUP_REMOVED lines=8> */
.L_x_10265:
        /* <DEDUP_REMOVED lines=11> */
.L_x_10266:
        /* <DEDUP_REMOVED lines=8> */
.L_x_10267:
        /* <DEDUP_REMOVED lines=10> */
.L_x_10268:
        /* <DEDUP_REMOVED lines=8> */
.L_x_10269:
        /* <DEDUP_REMOVED lines=9> */
.L_x_10270:
[----:B------:R-:W-:Y:S05]  /*19640*/  BRA `(.L_x_10271) ;  /* 0xffffffa000207947 */ /* 0x000fea000383ffff */
.L_x_10148:
[----:B0-----:R0:W1:Y:S02]  /*19650*/  SYNCS.PHASECHK.TRANS64.TRYWAIT P0, [R16+URZ+0x22820], R3 ;  /* 0x02282003100075a7 */ /* 0x001064000800017f */
[----:B-1----:R-:W-:Y:S05]  /*19660*/  @!P0 NANOSLEEP.SYNCS 0x989680 ;  /* 0x009896800000895d */ /* 0x002fea0003900000 */
[----:B------:R-:W1:Y:S02]  /*19670*/  @!P0 SYNCS.PHASECHK.TRANS64 P0, [R16+URZ+0x22820], R3 ;  /* 0x02282003100085a7 */ /* 0x000e64000800007f */
[----:B-1----:R-:W-:Y:S05]  /*19680*/  @!P0 BRA `(.L_x_10148) ;  /* 0xfffffffc00f08947 */ /* 0x002fea000383ffff */
[----:B------:R-:W-:Y:S05]  /*19690*/  BRA `(.L_x_10272) ;  /* 0xffffffa0007c7947 */ /* 0x000fea000383ffff */
.L_x_10152:
[----:B0-----:R0:W1:Y:S02]  /*196a0*/  SYNCS.PHASECHK.TRANS64.TRYWAIT P0, [R0+URZ+0x22880], R28 ;  /* 0x0228801c000075a7 */ /* 0x001064000800017f */
[----:B-1----:R-:W-:Y:S05]  /*196b0*/  @!P0 NANOSLEEP.SYNCS 0x989680 ;  /* 0x009896800000895d */ /* 0x002fea0003900000 */
[----:B------:R-:W1:Y:S02]  /*196c0*/  @!P0 SYNCS.PHASECHK.TRANS64 P0, [R0+URZ+0x22880], R28 ;  /* 0x0228801c000085a7 */ /* 0x000e64000800007f */
[----:B-1----:R-:W-:Y:S05]  /*196d0*/  @!P0 BRA `(.L_x_10152) ;  /* 0xfffffffc00f08947 */ /* 0x002fea000383ffff */
[----:B------:R-:W-:Y:S05]  /*196e0*/  BRA `(.L_x_10273) ;  /* 0xffffffa400a87947 */ /* 0x000fea000383ffff */
.L_x_10153:
        /* <DEDUP_REMOVED lines=8> */
.L_x_10275:
[----:B------:R-:W-:Y:S05]  /*19770*/  BSYNC B0 ;  /* 0x0000000000007941 */ /* 0x000fea0003800000 */
.L_x_10274:
        /* <DEDUP_REMOVED lines=9> */
.L_x_10276:
[----:B------:R-:W-:Y:S02]  /*19810*/  IMAD.MOV.U32 R13, RZ, RZ, R4 ;  /* 0x000000ffff0d7224 */ /* 0x000fe400078e0004 */
[----:B------:R-:W-:Y:S02]  /*19820*/  IMAD.MOV.U32 R12, RZ, RZ, 0x1 ;  /* 0x00000001ff0c7424 */ /* 0x000fe400078e00ff */
[----:B------:R-:W-:-:S07]  /*19830*/  IMAD.MOV.U32 R2, RZ, RZ, R14 ;  /* 0x000000ffff027224 */ /* 0x000fce00078e000e */
[----:B------:R-:W-:Y:S05]  /*19840*/  WARPSYNC.COLLECTIVE R15, `(.L_x_10277) ;  /* 0x000000000f087348 */ /* 0x000fea0003c00000 */
[----:B------:R0:W1:Y:S02]  /*19850*/  SHFL.IDX P6, R14, R13, R12, R11 ;  /* 0x0000000c0d0e7389 */ /* 0x00006400000c000b */
[----:B01----:R-:W-:Y:S01]  /*19860*/  ENDCOLLECTIVE ;  /* 0x000000000000791b */ /* 0x003fe20003800000 */
.L_x_10277:
        /* <DEDUP_REMOVED lines=11> */
.L_x_10278:
        /* <DEDUP_REMOVED lines=8> */
.L_x_10279:
        /* <DEDUP_REMOVED lines=9> */
.L_x_10280:
        /* <DEDUP_REMOVED lines=9> */
.L_x_10281:
        /* <DEDUP_REMOVED lines=9> */
.L_x_10282:
[----:B------:R-:W-:Y:S02]  /*19b50*/  IMAD.MOV.U32 R13, RZ, RZ, R4 ;  /* 0x000000ffff0d7224 */ /* 0x000fe400078e0004 */
[----:B------:R-:W-:Y:S02]  /*19b60*/  IMAD.MOV.U32 R12, RZ, RZ, 0x4 ;  /* 0x00000004ff0c7424 */ /* 0x000fe400078e00ff */
[----:B------:R-:W-:-:S07]  /*19b70*/  IMAD.MOV.U32 R2, RZ, RZ, R14 ;  /* 0x000000ffff027224 */ /* 0x000fce00078e000e */
[----:B------:R-:W-:Y:S05]  /*19b80*/  WARPSYNC.COLLECTIVE R15, `(.L_x_10283) ;  /* 0x000000000f087348 */ /* 0x000fea0003c00000 */
[----:B------:R0:W1:Y:S02]  /*19b90*/  SHFL.IDX P6, R14, R13, R12, R11 ;  /* 0x0000000c0d0e7389 */ /* 0x00006400000c000b */
[----:B01----:R-:W-:Y:S01]  /*19ba0*/  ENDCOLLECTIVE ;  /* 0x000000000000791b */ /* 0x003fe20003800000 */
.L_x_10283:
        /* <DEDUP_REMOVED lines=11> */
.L_x_10284:
[----:B------:R-:W-:Y:S02]  /*19c60*/  IMAD.MOV.U32 R13, RZ, RZ, R4 ;  /* 0x000000ffff0d7224 */ /* 0x000fe400078e0004 */
[----:B------:R-:W-:Y:S02]  /*19c70*/  IMAD.MOV.U32 R12, RZ, RZ, 0x5 ;  /* 0x00000005ff0c7424 */ /* 0x000fe400078e00ff */
[----:B------:R-:W-:-:S07]  /*19c80*/  IMAD.MOV.U32 R2, RZ, RZ, R14 ;  /* 0x000000ffff027224 */ /* 0x000fce00078e000e */
[----:B------:R-:W-:Y:S05]  /*19c90*/  WARPSYNC.COLLECTIVE R15, `(.L_x_10285) ;  /* 0x000000000f087348 */ /* 0x000fea0003c00000 */
[----:B------:R0:W1:Y:S02]  /*19ca0*/  SHFL.IDX P6, R14, R13, R12, R11 ;  /* 0x0000000c0d0e7389 */ /* 0x00006400000c000b */
[----:B01----:R-:W-:Y:S01]  /*19cb0*/  ENDCOLLECTIVE ;  /* 0x000000000000791b */ /* 0x003fe20003800000 */
.L_x_10285:
        /* <DEDUP_REMOVED lines=11> */
.L_x_10286:
[----:B------:R-:W-:Y:S02]  /*19d70*/  IMAD.MOV.U32 R13, RZ, RZ, R4 ;  /* 0x000000ffff0d7224 */ /* 0x000fe400078e0004 */
[----:B------:R-:W-:Y:S02]  /*19d80*/  IMAD.MOV.U32 R12, RZ, RZ, 0x6 ;  /* 0x00000006ff0c7424 */ /* 0x000fe400078e00ff */
[----:B------:R-:W-:-:S07]  /*19d90*/  IMAD.MOV.U32 R2, RZ, RZ, R14 ;  /* 0x000000ffff027224 */ /* 0x000fce00078e000e */
[----:B------:R-:W-:Y:S05]  /*19da0*/  WARPSYNC.COLLECTIVE R15, `(.L_x_10287) ;  /* 0x000000000f087348 */ /* 0x000fea0003c00000 */
[----:B------:R0:W1:Y:S02]  /*19db0*/  SHFL.IDX P6, R14, R13, R12, R11 ;  /* 0x0000000c0d0e7389 */ /* 0x00006400000c000b */
[----:B01----:R-:W-:Y:S01]  /*19dc0*/  ENDCOLLECTIVE ;  /* 0x000000000000791b */ /* 0x003fe20003800000 */
.L_x_10287:
        /* <DEDUP_REMOVED lines=11> */
.L_x_10288:
[----:B------:R-:W-:Y:S02]  /*19e80*/  IMAD.MOV.U32 R13, RZ, RZ, R4 ;  /* 0x000000ffff0d7224 */ /* 0x000fe400078e0004 */
[----:B------:R-:W-:Y:S02]  /*19e90*/  IMAD.MOV.U32 R12, RZ, RZ, 0x7 ;  /* 0x00000007ff0c7424 */ /* 0x000fe400078e00ff */
[----:B------:R-:W-:-:S07]  /*19ea0*/  IMAD.MOV.U32 R2, RZ, RZ, R14 ;  /* 0x000000ffff027224 */ /* 0x000fce00078e000e */
[----:B------:R-:W-:Y:S05]  /*19eb0*/  WARPSYNC.COLLECTIVE R15, `(.L_x_10289) ;  /* 0x000000000f087348 */ /* 0x000fea0003c00000 */
[----:B------:R0:W1:Y:S02]  /*19ec0*/  SHFL.IDX P6, R14, R13, R12, R11 ;  /* 0x0000000c0d0e7389 */ /* 0x00006400000c000b */
[----:B01----:R-:W-:Y:S01]  /*19ed0*/  ENDCOLLECTIVE ;  /* 0x000000000000791b */ /* 0x003fe20003800000 */
.L_x_10289:
        /* <DEDUP_REMOVED lines=11> */
.L_x_10290:
[----:B------:R-:W-:Y:S02]  /*19f90*/  IMAD.MOV.U32 R13, RZ, RZ, R19 ;  /* 0x000000ffff0d7224 */ /* 0x000fe400078e0013 */
[----:B------:R-:W-:Y:S02]  /*19fa0*/  IMAD.MOV.U32 R12, RZ, RZ, RZ ;  /* 0x000000ffff0c7224 */ /* 0x000fe400078e00ff */
[----:B------:R-:W-:-:S07]  /*19fb0*/  IMAD.MOV.U32 R20, RZ, RZ, R14 ;  /* 0x000000ffff147224 */ /* 0x000fce00078e000e */
[----:B------:R-:W-:Y:S05]  /*19fc0*/  WARPSYNC.COLLECTIVE R15, `(.L_x_10291) ;  /* 0x000000000f087348 */ /* 0x000fea0003c00000 */
[----:B------:R0:W1:Y:S02]  /*19fd0*/  SHFL.IDX P6, R14, R13, R12, R11 ;  /* 0x0000000c0d0e7389 */ /* 0x00006400000c000b */
[----:B01----:R-:W-:Y:S01]  /*19fe0*/  ENDCOLLECTIVE ;  /* 0x000000000000791b */ /* 0x003fe20003800000 */
.L_x_10291:
        /* <DEDUP_REMOVED lines=11> */
.L_x_10292:
[----:B------:R-:W-:Y:S02]  /*1a0a0*/  IMAD.MOV.U32 R13, RZ, RZ, R19 ;  /* 0x000000ffff0d7224 */ /* 0x000fe400078e0013 */
[----:B------:R-:W-:Y:S02]  /*1a0b0*/  IMAD.MOV.U32 R12, RZ, RZ, 0x1 ;  /* 0x00000001ff0c7424 */ /* 0x000fe400078e00ff */
[----:B------:R-:W-:-:S07]  /*1a0c0*/  IMAD.MOV.U32 R5, RZ, RZ, R14 ;  /* 0x000000ffff057224 */ /* 0x000fce00078e000e */
[----:B------:R-:W-:Y:S05]  /*1a0d0*/  WARPSYNC.COLLECTIVE R15, `(.L_x_10293) ;  /* 0x000000000f087348 */ /* 0x000fea0003c00000 */
[----:B------:R0:W1:Y:S02]  /*1a0e0*/  SHFL.IDX P6, R14, R13, R12, R11 ;  /* 0x0000000c0d0e7389 */ /* 0x00006400000c000b */
[----:B01----:R-:W-:Y:S01]  /*1a0f0*/  ENDCOLLECTIVE ;  /* 0x000000000000791b */ /* 0x003fe20003800000 */
.L_x_10293:
        /* <DEDUP_REMOVED lines=11> */
.L_x_10294:
[----:B------:R-:W-:Y:S01]  /*1a1b0*/  IMAD.MOV.U32 R2, RZ, RZ, R14 ;  /* 0x000000ffff027224 */ /* 0x000fe200078e000e */
[----:B------:R-:W-:Y:S06]  /*1a1c0*/  BRA `(.L_x_10295) ;  /* 0xffffffa000447947 */ /* 0x000fec000383ffff */
.L_x_10158:
[----:B--2---:R2:W3:Y:S02]  /*1a1d0*/  SYNCS.PHASECHK.TRANS64.TRYWAIT P0, [R0+URZ+0x22840], R28 ;  /* 0x0228401c000075a7 */ /* 0x0044e4000800017f */
[----:B---3--:R-:W-:Y:S05]  /*1a1e0*/  @!P0 NANOSLEEP.SYNCS 0x989680 ;  /* 0x009896800000895d */ /* 0x008fea0003900000 */
[----:B------:R-:W3:Y:S02]  /*1a1f0*/  @!P0 SYNCS.PHASECHK.TRANS64 P0, [R0+URZ+0x22840], R28 ;  /* 0x0228401c000085a7 */ /* 0x000ee4000800007f */
[----:B---3--:R-:W-:Y:S05]  /*1a200*/  @!P0 BRA `(.L_x_10158) ;  /* 0xfffffffc00f08947 */ /* 0x008fea000383ffff */
[----:B------:R-:W-:Y:S05]  /*1a210*/  BRA `(.L_x_10296) ;  /* 0xffffffa000947947 */ /* 0x000fea000383ffff */
.L_x_10159:
        /* <DEDUP_REMOVED lines=8> */
.L_x_10298:
[----:B------:R-:W-:Y:S05]  /*1a2a0*/  BSYNC B0 ;  /* 0x0000000000007941 */ /* 0x000fea0003800000 */
.L_x_10297:
        /* <DEDUP_REMOVED lines=8> */
.L_x_10299:
[----:B------:R-:W-:Y:S02]  /*1a330*/  IMAD.MOV.U32 R13, RZ, RZ, R4 ;  /* 0x000000ffff0d7224 */ /* 0x000fe400078e0004 */
[----:B------:R-:W-:Y:S02]  /*1a340*/  IMAD.MOV.U32 R12, RZ, RZ, 0x1 ;  /* 0x00000001ff0c7424 */ /* 0x000fe400078e00ff */
[----:B------:R-:W-:-:S07]  /*1a350*/  IMAD.MOV.U32 R2, RZ, RZ, R14 ;  /* 0x000000ffff027224 */ /* 0x000fce00078e000e */
[----:B------:R-:W-:Y:S05]  /*1a360*/  WARPSYNC.COLLECTIVE R15, `(.L_x_10300) ;  /* 0x000000000f087348 */ /* 0x000fea0003c00000 */
[----:B------:R0:W1:Y:S02]  /*1a370*/  SHFL.IDX P6, R14, R13, R12, R11 ;  /* 0x0000000c0d0e7389 */ /* 0x00006400000c000b */
[----:B01----:R-:W-:Y:S01]  /*1a380*/  ENDCOLLECTIVE ;  /* 0x000000000000791b */ /* 0x003fe20003800000 */
.L_x_10300:
        /* <DEDUP_REMOVED lines=11> */
.L_x_10301:
        /* <DEDUP_REMOVED lines=8> */
.L_x_10302:
        /* <DEDUP_REMOVED lines=9> */
.L_x_10303:
        /* <DEDUP_REMOVED lines=9> */
.L_x_10304:
        /* <DEDUP_REMOVED lines=9> */
.L_x_10305:
[----:B------:R-:W-:Y:S02]  /*1a670*/  IMAD.MOV.U32 R13, RZ, RZ, R4 ;  /* 0x000000ffff0d7224 */ /* 0x000fe400078e0004 */
[----:B------:R-:W-:Y:S02]  /*1a680*/  IMAD.MOV.U32 R12, RZ, RZ, 0x4 ;  /* 0x00000004ff0c7424 */ /* 0x000fe400078e00ff */
[----:B------:R-:W-:-:S07]  /*1a690*/  IMAD.MOV.U32 R2, RZ, RZ, R14 ;  /* 0x000000ffff027224 */ /* 0x000fce00078e000e */
[----:B------:R-:W-:Y:S05]  /*1a6a0*/  WARPSYNC.COLLECTIVE R15, `(.L_x_10306) ;  /* 0x000000000f087348 */ /* 0x000fea0003c00000 */
[----:B------:R0:W1:Y:S02]  /*1a6b0*/  SHFL.IDX P6, R14, R13, R12, R11 ;  /* 0x0000000c0d0e7389 */ /* 0x00006400000c000b */
[----:B01----:R-:W-:Y:S01]  /*1a6c0*/  ENDCOLLECTIVE ;  /* 0x000000000000791b */ /* 0x003fe20003800000 */
.L_x_10306:
        /* <DEDUP_REMOVED lines=11> */
.L_x_10307:
[----:B------:R-:W-:Y:S02]  /*1a780*/  IMAD.MOV.U32 R13, RZ, RZ, R4 ;  /* 0x000000ffff0d7224 */ /* 0x000fe400078e0004 */
[----:B------:R-:W-:Y:S02]  /*1a790*/  IMAD.MOV.U32 R12, RZ, RZ, 0x5 ;  /* 0x00000005ff0c7424 */ /* 0x000fe400078e00ff */
[----:B------:R-:W-:-:S07]  /*1a7a0*/  IMAD.MOV.U32 R2, RZ, RZ, R14 ;  /* 0x000000ffff027224 */ /* 0x000fce00078e000e */
[----:B------:R-:W-:Y:S05]  /*1a7b0*/  WARPSYNC.COLLECTIVE R15, `(.L_x_10308) ;  /* 0x000000000f087348 */ /* 0x000fea0003c00000 */
[----:B------:R0:W1:Y:S02]  /*1a7c0*/  SHFL.IDX P6, R14, R13, R12, R11 ;  /* 0x0000000c0d0e7389 */ /* 0x00006400000c000b */
[----:B01----:R-:W-:Y:S01]  /*1a7d0*/  ENDCOLLECTIVE ;  /* 0x000000000000791b */ /* 0x003fe20003800000 */
.L_x_10308:
        /* <DEDUP_REMOVED lines=11> */
.L_x_10309:
[----:B------:R-:W-:Y:S02]  /*1a890*/  IMAD.MOV.U32 R13, RZ, RZ, R4 ;  /* 0x000000ffff0d7224 */ /* 0x000fe400078e0004 */
[----:B------:R-:W-:Y:S02]  /*1a8a0*/  IMAD.MOV.U32 R12, RZ, RZ, 0x6 ;  /* 0x00000006ff0c7424 */ /* 0x000fe400078e00ff */
[----:B------:R-:W-:-:S07]  /*1a8b0*/  IMAD.MOV.U32 R2, RZ, RZ, R14 ;  /* 0x000000ffff027224 */ /* 0x000fce00078e000e */
[----:B------:R-:W-:Y:S05]  /*1a8c0*/  WARPSYNC.COLLECTIVE R15, `(.L_x_10310) ;  /* 0x000000000f087348 */ /* 0x000fea0003c00000 */
[----:B------:R0:W1:Y:S02]  /*1a8d0*/  SHFL.IDX P6, R14, R13, R12, R11 ;  /* 0x0000000c0d0e7389 */ /* 0x00006400000c000b */
[----:B01----:R-:W-:Y:S01]  /*1a8e0*/  ENDCOLLECTIVE ;  /* 0x000000000000791b */ /* 0x003fe20003800000 */
.L_x_10310:
        /* <DEDUP_REMOVED lines=11> */
.L_x_10311:
[----:B------:R-:W-:Y:S02]  /*1a9a0*/  IMAD.MOV.U32 R13, RZ, RZ, R4 ;  /* 0x000000ffff0d7224 */ /* 0x000fe400078e0004 */
[----:B------:R-:W-:Y:S02]  /*1a9b0*/  IMAD.MOV.U32 R12, RZ, RZ, 0x7 ;  /* 0x00000007ff0c7424 */ /* 0x000fe400078e00ff */
[----:B------:R-:W-:-:S07]  /*1a9c0*/  IMAD.MOV.U32 R2, RZ, RZ, R14 ;  /* 0x000000ffff027224 */ /* 0x000fce00078e000e */
[----:B------:R-:W-:Y:S05]  /*1a9d0*/  WARPSYNC.COLLECTIVE R15, `(.L_x_10312) ;  /* 0x000000000f087348 */ /* 0x000fea0003c00000 */
[----:B------:R0:W1:Y:S02]  /*1a9e0*/  SHFL.IDX P6, R14, R13, R12, R11 ;  /* 0x0000000c0d0e7389 */ /* 0x00006400000c000b */
[----:B01----:R-:W-:Y:S01]  /*1a9f0*/  ENDCOLLECTIVE ;  /* 0x000000000000791b */ /* 0x003fe20003800000 */
.L_x_10312:
        /* <DEDUP_REMOVED lines=11> */
.L_x_10313:
[----:B------:R-:W-:Y:S02]  /*1aab0*/  IMAD.MOV.U32 R13, RZ, RZ, R8 ;  /* 0x000000ffff0d7224 */ /* 0x000fe400078e0008 */
[----:B------:R-:W-:Y:S02]  /*1aac0*/  IMAD.MOV.U32 R12, RZ, RZ, RZ ;  /* 0x000000ffff0c7224 */ /* 0x000fe400078e00ff */
[----:B------:R-:W-:-:S07]  /*1aad0*/  IMAD.MOV.U32 R9, RZ, RZ, R14 ;  /* 0x000000ffff097224 */ /* 0x000fce00078e000e */
[----:B------:R-:W-:Y:S05]  /*1aae0*/  WARPSYNC.COLLECTIVE R15, `(.L_x_10314) ;  /* 0x000000000f087348 */ /* 0x000fea0003c00000 */
[----:B------:R0:W1:Y:S02]  /*1aaf0*/  SHFL.IDX P6, R14, R13, R12, R11 ;  /* 0x0000000c0d0e7389 */ /* 0x00006400000c000b */
[----:B01----:R-:W-:Y:S01]  /*1ab00*/  ENDCOLLECTIVE ;  /* 0x000000000000791b */ /* 0x003fe20003800000 */
.L_x_10314:
        /* <DEDUP_REMOVED lines=11> */
.L_x_10315:
[----:B------:R-:W-:Y:S02]  /*1abc0*/  IMAD.MOV.U32 R13, RZ, RZ, R8 ;  /* 0x000000ffff0d7224 */ /* 0x000fe400078e0008 */
[----:B------:R-:W-:Y:S02]  /*1abd0*/  IMAD.MOV.U32 R12, RZ, RZ, 0x1 ;  /* 0x00000001ff0c7424 */ /* 0x000fe400078e00ff */
[----:B------:R-:W-:-:S07]  /*1abe0*/  IMAD.MOV.U32 R5, RZ, RZ, R14 ;  /* 0x000000ffff057224 */ /* 0x000fce00078e000e */
[----:B------:R-:W-:Y:S05]  /*1abf0*/  WARPSYNC.COLLECTIVE R15, `(.L_x_10316) ;  /* 0x000000000f087348 */ /* 0x000fea0003c00000 */
[----:B------:R0:W1:Y:S02]  /*1ac00*/  SHFL.IDX P6, R14, R13, R12, R11 ;  /* 0x0000000c0d0e7389 */ /* 0x00006400000c000b */
[----:B01----:R-:W-:Y:S01]  /*1ac10*/  ENDCOLLECTIVE ;  /* 0x000000000000791b */ /* 0x003fe20003800000 */
.L_x_10316:
        /* <DEDUP_REMOVED lines=11> */
.L_x_10317:
[----:B------:R-:W-:Y:S05]  /*1acd0*/  BRA `(.L_x_10318) ;  /* 0xffffff9c00247947 */ /* 0x000fea000383ffff */
.L_x_10164:
[----:B0-----:R0:W1:Y:S02]  /*1ace0*/  SYNCS.PHASECHK.TRANS64.TRYWAIT P2, [R0+URZ+0x22870], R3 ;  /* 0x02287003000075a7 */ /* 0x001064000804017f */
[----:B-1----:R-:W-:Y:S05]  /*1acf0*/  @!P2 NANOSLEEP.SYNCS 0x989680 ;  /* 0x009896800000a95d */ /* 0x002fea0003900000 */
[----:B------:R-:W1:Y:S02]  /*1ad00*/  @!P2 SYNCS.PHASECHK.TRANS64 P2, [R0+URZ+0x22870], R3 ;  /* 0x022870030000a5a7 */ /* 0x000e64000804007f */
[----:B-1----:R-:W-:Y:S05]  /*1ad10*/  @!P2 BRA `(.L_x_10164) ;  /* 0xfffffffc00f0a947 */ /* 0x002fea000383ffff */
[----:B------:R-:W-:Y:S05]  /*1ad20*/  BRA `(.L_x_10319) ;  /* 0xffffff9c00887947 */ /* 0x000fea000383ffff */
.L_x_10166:
[----:B0-----:R0:W1:Y:S02]  /*1ad30*/  SYNCS.PHASECHK.TRANS64.TRYWAIT P2, [R0+URZ+0x22860], R5 ;  /* 0x02286005000075a7 */ /* 0x001064000804017f */
[----:B-1----:R-:W-:Y:S05]  /*1ad40*/  @!P2 NANOSLEEP.SYNCS 0x989680 ;  /* 0x009896800000a95d */ /* 0x002fea0003900000 */
[----:B------:R-:W1:Y:S02]  /*1ad50*/  @!P2 SYNCS.PHASECHK.TRANS64 P2, [R0+URZ+0x22860], R5 ;  /* 0x022860050000a5a7 */ /* 0x000e64000804007f */
[----:B-1----:R-:W-:Y:S05]  /*1ad60*/  @!P2 BRA `(.L_x_10166) ;  /* 0xfffffffc00f0a947 */ /* 0x002fea000383ffff */
[----:B------:R-:W-:Y:S05]  /*1ad70*/  BRA `(.L_x_10320) ;  /* 0xffffff9c00987947 */ /* 0x000fea000383ffff */
.L_x_10174:
[----:B0-----:R0:W2:Y:S02]  /*1ad80*/  SYNCS.PHASECHK.TRANS64.TRYWAIT P1, [R2+URZ+0x22870], R3 ;  /* 0x02287003020075a7 */ /* 0x0010a4000802017f */
[----:B--2---:R-:W-:Y:S05]  /*1ad90*/  @!P1 NANOSLEEP.SYNCS 0x989680 ;  /* 0x009896800000995d */ /* 0x004fea0003900000 */
[----:B------:R-:W2:Y:S02]  /*1ada0*/  @!P1 SYNCS.PHASECHK.TRANS64 P1, [R2+URZ+0x22870], R3 ;  /* 0x02287003020095a7 */ /* 0x000ea4000802007f */
[----:B--2---:R-:W-:Y:S05]  /*1adb0*/  @!P1 BRA `(.L_x_10174) ;  /* 0xfffffffc00f09947 */ /* 0x004fea000383ffff */
[----:B------:R-:W-:Y:S05]  /*1adc0*/  BRA `(.L_x_10321) ;  /* 0xffffffa4008c7947 */ /* 0x000fea000383ffff */
.L_x_10176:
[----:B0-----:R0:W1:Y:S02]  /*1add0*/  SYNCS.PHASECHK.TRANS64.TRYWAIT P1, [R2+URZ+0x22860], R3 ;  /* 0x02286003020075a7 */ /* 0x001064000802017f */
[----:B-1----:R-:W-:Y:S05]  /*1ade0*/  @!P1 NANOSLEEP.SYNCS 0x989680 ;  /* 0x009896800000995d */ /* 0x002fea0003900000 */
[----:B------:R-:W1:Y:S02]  /*1adf0*/  @!P1 SYNCS.PHASECHK.TRANS64 P1, [R2+URZ+0x22860], R3 ;  /* 0x02286003020095a7 */ /* 0x000e64000802007f */
[----:B-1----:R-:W-:Y:S05]  /*1ae00*/  @!P1 BRA `(.L_x_10176) ;  /* 0xfffffffc00f09947 */ /* 0x002fea000383ffff */
[----:B------:R-:W-:Y:S05]  /*1ae10*/  BRA `(.L_x_10322) ;  /* 0xffffffa400987947 */ /* 0x000fea000383ffff */
.L_x_10190:
[----:B0-----:R0:W1:Y:S02]  /*1ae20*/  SYNCS.PHASECHK.TRANS64.TRYWAIT P0, [R5+URZ+0x22820], R0 ;  /* 0x02282000050075a7 */ /* 0x001064000800017f */
[----:B-1----:R-:W-:Y:S05]  /*1ae30*/  @!P0 NANOSLEEP.SYNCS 0x989680 ;  /* 0x009896800000895d */ /* 0x002fea0003900000 */
[----:B------:R-:W1:Y:S02]  /*1ae40*/  @!P0 SYNCS.PHASECHK.TRANS64 P0, [R5+URZ+0x22820], R0 ;  /* 0x02282000050085a7 */ /* 0x000e64000800007f */
[----:B-1----:R-:W-:Y:S05]  /*1ae50*/  @!P0 BRA `(.L_x_10190) ;  /* 0xfffffffc00f08947 */ /* 0x002fea000383ffff */
[----:B------:R-:W-:Y:S05]  /*1ae60*/  BRA `(.L_x_10323) ;  /* 0xffffffbc00987947 */ /* 0x000fea000383ffff */
.L_x_10191:
        /* <DEDUP_REMOVED lines=11> */
.L_x_10325:
[----:B------:R-:W-:Y:S05]  /*1af20*/  BSYNC B0 ;  /* 0x0000000000007941 */ /* 0x000fea0003800000 */
.L_x_10324:
[----:B------:R-:W-:Y:S05]  /*1af30*/  BRA `(.L_x_10326) ;  /* 0xffffffbc00807947 */ /* 0x000fea000383ffff */
.L_x_10194:
[----:B------:R-:W-:Y:S01]  /*1af40*/  BSSY B1, `(.L_x_10327) ;  /* 0x0000006000017945 */ /* 0x000fe20003800000 */
[----:B------:R-:W-:-:S07]  /*1af50*/  IMAD.MOV.U32 R15, RZ, RZ, -0x1 ;  /* 0xffffffffff0f7424 */ /* 0x000fce00078e00ff */
[----:B0-----:R-:W-:Y:S05]  /*1af60*/  WARPSYNC.COLLECTIVE R15, `(.L_x_10328) ;  /* 0x000000000f0c7348 */ /* 0x001fea0003c00000 */
[----:B------:R-:W-:Y:S02]  /*1af70*/  ELECT P6, UR62, PT ;  /* 0x00000000003e782f */ /* 0x000fe400038c0000 */
[----:B------:R-:W-:Y:S01]  /*1af80*/  MOV R14, UR62 ;  /* 0x0000003e000e7c02 */ /* 0x000fe20008000f00 */
[----:B0-----:R-:W-:Y:S10]  /*1af90*/  ENDCOLLECTIVE ;  /* 0x000000000000791b */ /* 0x001ff40003800000 */
.L_x_10328:
[----:B------:R-:W-:Y:S05]  /*1afa0*/  BSYNC B1 ;  /* 0x0000000000017941 */ /* 0x000fea0003800000 */
.L_x_10327:
[----:B------:R-:W-:Y:S05]  /*1afb0*/  BRA `(.L_x_10329) ;  /* 0xffffffbc00787947 */ /* 0x000fea000383ffff */
.L_x_10196:
[----:B0-----:R0:W1:Y:S02]  /*1afc0*/  SYNCS.PHASECHK.TRANS64.TRYWAIT P1, [R3+URZ+0x22840], R2 ;  /* 0x02284002030075a7 */ /* 0x001064000802017f */
[----:B-1----:R-:W-:Y:S05]  /*1afd0*/  @!P1 NANOSLEEP.SYNCS 0x989680 ;  /* 0x009896800000995d */ /* 0x002fea0003900000 */
[----:B------:R-:W1:Y:S02]  /*1afe0*/  @!P1 SYNCS.PHASECHK.TRANS64 P1, [R3+URZ+0x22840], R2 ;  /* 0x02284002030095a7 */ /* 0x000e64000802007f */
[----:B-1----:R-:W-:Y:S05]  /*1aff0*/  @!P1 BRA `(.L_x_10196) ;  /* 0xfffffffc00f09947 */ /* 0x002fea000383ffff */
[----:B------:R-:W-:Y:S05]  /*1b000*/  BRA `(.L_x_10330) ;  /* 0xffffffbc00987947 */ /* 0x000fea000383ffff */
.L_x_10198:
[----:B-1----:R1:W2:Y:S02]  /*1b010*/  SYNCS.PHASECHK.TRANS64.TRYWAIT P1, [R31+URZ+0x22840], R0 ;  /* 0x022840001f0075a7 */ /* 0x0022a4000802017f */
[----:B--2---:R-:W-:Y:S05]  /*1b020*/  @!P1 NANOSLEEP.SYNCS 0x989680 ;  /* 0x009896800000995d */ /* 0x004fea0003900000 */
[----:B------:R-:W2:Y:S02]  /*1b030*/  @!P1 SYNCS.PHASECHK.TRANS64 P1, [R31+URZ+0x22840], R0 ;  /* 0x022840001f0095a7 */ /* 0x000ea4000802007f */
[----:B--2---:R-:W-:Y:S05]  /*1b040*/  @!P1 BRA `(.L_x_10198) ;  /* 0xfffffffc00f09947 */ /* 0x004fea000383ffff */
[----:B------:R-:W-:Y:S05]  /*1b050*/  BRA `(.L_x_10331) ;  /* 0xffffffbc00a47947 */ /* 0x000fea000383ffff */
.L_x_10200:
[----:B--2---:R2:W3:Y:S02]  /*1b060*/  SYNCS.PHASECHK.TRANS64.TRYWAIT P1, [R3+URZ+0x22860], R2 ;  /* 0x02286002030075a7 */ /* 0x0044e4000802017f */
[----:B---3--:R-:W-:Y:S05]  /*1b070*/  @!P1 NANOSLEEP.SYNCS 0x989680 ;  /* 0x009896800000995d */ /* 0x008fea0003900000 */
[----:B------:R-:W3:Y:S02]  /*1b080*/  @!P1 SYNCS.PHASECHK.TRANS64 P1, [R3+URZ+0x22860], R2 ;  /* 0x02286002030095a7 */ /* 0x000ee4000802007f */
[----:B---3--:R-:W-:Y:S05]  /*1b090*/  @!P1 BRA `(.L_x_10200) ;  /* 0xfffffffc00f09947 */ /* 0x008fea000383ffff */
[----:B------:R-:W-:Y:S05]  /*1b0a0*/  BRA `(.L_x_10332) ;  /* 0xffffffbc00a07947 */ /* 0x000fea000383ffff */
.L_x_10202:
[----:B---3--:R3:W4:Y:S02]  /*1b0b0*/  SYNCS.PHASECHK.TRANS64.TRYWAIT P1, [R31+URZ+0x22860], R0 ;  /* 0x022860001f0075a7 */ /* 0x008724000802017f */
[----:B----4-:R-:W-:Y:S05]  /*1b0c0*/  @!P1 NANOSLEEP.SYNCS 0x989680 ;  /* 0x009896800000995d */ /* 0x010fea0003900000 */
[----:B------:R-:W4:Y:S02]  /*1b0d0*/  @!P1 SYNCS.PHASECHK.TRANS64 P1, [R31+URZ+0x22860], R0 ;  /* 0x022860001f0095a7 */ /* 0x000f24000802007f */
[----:B----4-:R-:W-:Y:S05]  /*1b0e0*/  @!P1 BRA `(.L_x_10202) ;  /* 0xfffffffc00f09947 */ /* 0x010fea000383ffff */
[----:B------:R-:W-:Y:S05]  /*1b0f0*/  BRA `(.L_x_10333) ;  /* 0xffffffbc009c7947 */ /* 0x000fea000383ffff */
.L_x_10204:
[----:B----4-:R4:W0:Y:S02]  /*1b100*/  SYNCS.PHASECHK.TRANS64.TRYWAIT P1, [R3+URZ+0x22880], R2 ;  /* 0x02288002030075a7 */ /* 0x010824000802017f */
[----:B0-----:R-:W-:Y:S05]  /*1b110*/  @!P1 NANOSLEEP.SYNCS 0x989680 ;  /* 0x009896800000995d */ /* 0x001fea0003900000 */
[----:B------:R-:W0:Y:S02]  /*1b120*/  @!P1 SYNCS.PHASECHK.TRANS64 P1, [R3+URZ+0x22880], R2 ;  /* 0x02288002030095a7 */ /* 0x000e24000802007f */
[----:B0-----:R-:W-:Y:S05]  /*1b130*/  @!P1 BRA `(.L_x_10204) ;  /* 0xfffffffc00f09947 */ /* 0x001fea000383ffff */
[----:B------:R-:W-:Y:S05]  /*1b140*/  BRA `(.L_x_10334) ;  /* 0xffffffbc00987947 */ /* 0x000fea000383ffff */
.L_x_10335:
        /* <DEDUP_REMOVED lines=11> */
.L_x_16291:


//--------------------- .text._ZN7cutlass13device_kernelIN5flash11enable_sm90INS1_16FlashAttnFwdSm90INS1_25CollectiveMainloopFwdSm90ILi2EN4cute5tupleIJNS5_1CILi1EEES8_S8_EEENS6_IJNS7_ILi128EEENS7_ILi160EEESA_EEELi128ENS_12float_e4m3_tEfNS_4arch4Sm90ELb1ELb0ELb0ELb1ELb1ELb1ELb0ELb1ELb1ELb1ELb1ELb0EEENS1_21CollectiveEpilogueFwdINS6_IJSA_SA_SB_EEES9_NS_10bfloat16_tESF_Li256ELb1ELb1ELb1ELb1EEENS1_36VarlenDynamicPersistentTileSchedulerILi128ELi160ELi256ELi128ELb1ELb1ELb1ELb1ELb1ELb1EEEEEEEEEvNT_6ParamsE --------------------------
	.section	.text._ZN7cutlass13device_kernelIN5flash11enable_sm90INS1_16FlashAttnFwdSm90INS1_25CollectiveMainloopFwdSm90ILi2EN4cute5tupleIJNS5_1CILi1EEES8_S8_EEENS6_IJNS7_ILi128EEENS7_ILi160EEESA_EEELi128ENS_12float_e4m3_tEfNS_4arch4Sm90ELb1ELb0ELb0ELb1ELb1ELb1ELb0ELb1ELb1ELb1ELb1ELb0EEENS1_21CollectiveEpilogueFwdINS6_IJSA_SA_SB_EEES9_NS_10bfloat16_tESF_Li256ELb1ELb1ELb1ELb1EEENS1_36VarlenDynamicPersistentTileSchedulerILi128ELi160ELi256ELi128ELb1ELb1ELb1ELb1ELb1ELb1EEEEEEEEEvNT_6ParamsE,"ax",@progbits
	.align	128
.text._ZN7cutlass13device_kernelIN5flash11enable_sm90INS1_16FlashAttnFwdSm90INS1_25CollectiveMainloopFwdSm90ILi2EN4cute5tupleIJNS5_1CILi1EEES8_S8_EEENS6_IJNS7_ILi128EEENS7_ILi160EEESA_EEELi128ENS_12float_e4m3_tEfNS_4arch4Sm90ELb1ELb0ELb0ELb1ELb1ELb1ELb0ELb1ELb1ELb1ELb1ELb0EEENS1_21CollectiveEpilogueFwdINS6_IJSA_SA_SB_EEES9_NS_10bfloat16_tESF_Li256ELb1ELb1ELb1ELb1EEENS1_36VarlenDynamicPersistentTileSchedulerILi128ELi160ELi256ELi128ELb1ELb1ELb1ELb1ELb1ELb1EEEEEEEEEvNT_6ParamsE:
        .type           _ZN7cutlass13device_kernelIN5flash11enable_sm90INS1_16FlashAttnFwdSm90INS1_25CollectiveMainloopFwdSm90ILi2EN4cute5tupleIJNS5_1CILi1EEES8_S8_EEENS6_IJNS7_ILi128EEENS7_ILi160EEESA_EEELi128ENS_12float_e4m3_tEfNS_4arch4Sm90ELb1ELb0ELb0ELb1ELb1ELb1ELb0ELb1ELb1ELb1ELb1ELb0EEENS1_21CollectiveEpilogueFwdINS6_IJSA_SA_SB_EEES9_NS_10bfloat16_tESF_Li256ELb1ELb1ELb1ELb1EEENS1_36VarlenDynamicPersistentTileSchedulerILi128ELi160ELi256ELi128ELb1ELb1ELb1ELb1ELb1ELb1EEEEEEEEEvNT_6ParamsE,@function
        .size           _ZN7cutlass13device_kernelIN5flash11enable_sm90INS1_16FlashAttnFwdSm90INS1_25CollectiveMainloopFwdSm90ILi2EN4cute5tupleIJNS5_1CILi1EEES8_S8_EEENS6_IJNS7_ILi128EEENS7_ILi160EEESA_EEELi128ENS_12float_e4m3_tEfNS_4arch4Sm90ELb1ELb0ELb0ELb1ELb1ELb1ELb0ELb1ELb1ELb1ELb1ELb0EEENS1_21CollectiveEpilogueFwdINS6_IJSA_SA_SB_EEES9_NS_10bfloat16_tESF_Li256ELb1ELb1ELb1ELb1EEENS1_36VarlenDynamicPersistentTileSchedulerILi128ELi160ELi256ELi128ELb1ELb1ELb1ELb1ELb1ELb1EEEEEEEEEvNT_6ParamsE,(.L_x_16292 - _ZN7cutlass13device_kernelIN5flash11enable_sm90INS1_16FlashAttnFwdSm90INS1_25CollectiveMainloopFwdSm90ILi2EN4cute5tupleIJNS5_1CILi1EEES8_S8_EEENS6_IJNS7_ILi128EEENS7_ILi160EEESA_EEELi128ENS_12float_e4m3_tEfNS_4arch4Sm90ELb1ELb0ELb0ELb1ELb1ELb1ELb0ELb1ELb1ELb1ELb1ELb0EEENS1_21CollectiveEpilogueFwdINS6_IJSA_SA_SB_EEES9_NS_10bfloat16_tESF_Li256ELb1ELb1ELb1ELb1EEENS1_36VarlenDynamicPersistentTileSchedulerILi128ELi160ELi256ELi128ELb1ELb1ELb1ELb1ELb1ELb1EEEEEEEEEvNT_6ParamsE)
        .other          _ZN7cutlass13device_kernelIN5flash11enable_sm90INS1_16FlashAttnFwdSm90INS1_25CollectiveMainloopFwdSm90ILi2EN4cute5tupleIJNS5_1CILi1EEES8_S8_EEENS6_IJNS7_ILi128EEENS7_ILi160EEESA_EEELi128ENS_12float_e4m3_tEfNS_4arch4Sm90ELb1ELb0ELb0ELb1ELb1ELb1ELb0ELb1ELb1ELb1ELb1ELb0EEENS1_21CollectiveEpilogueFwdINS6_IJSA_SA_SB_EEES9_NS_10bfloat16_tESF_Li256ELb1ELb1ELb1ELb1EEENS1_36VarlenDynamicPersistentTileSchedulerILi128ELi160ELi256ELi128ELb1ELb1ELb1ELb1ELb1ELb1EEEEEEEEEvNT_6ParamsE,@"STO_CUDA_ENTRY STV_DEFAULT"
_ZN7cutlass13device_kernelIN5flash11enable_sm90INS1_16FlashAttnFwdSm90INS1_25CollectiveMainloopFwdSm90ILi2EN4cute5tupleIJNS5_1CILi1EEES8_S8_EEENS6_IJNS7_ILi128EEENS7_ILi160EEESA_EEELi128ENS_12float_e4m3_tEfNS_4arch4Sm90ELb1ELb0ELb0ELb1ELb1ELb1ELb0ELb1ELb1ELb1ELb1ELb0EEENS1_21CollectiveEpilogueFwdINS6_IJSA_SA_SB_EEES9_NS_10bfloat16_tESF_Li256ELb1ELb1ELb1ELb1EEENS1_36VarlenDynamicPersistentTileSchedulerILi128ELi160ELi256ELi128ELb1ELb1ELb1ELb1ELb1ELb1EEEEEEEEEvNT_6ParamsE:
        /* <DEDUP_REMOVED lines=18> */
.L_x_10337:
[----:B------:R-:W-:Y:S05]  /*0120*/  BSYNC B0 ;  /* 0x0000000000007941 */ /* 0x000fea0003800000 */
.L_x_10336:
        /* <DEDUP_REMOVED lines=41> */
.L_x_10338:
        /* <DEDUP_REMOVED lines=22> */
.L_x_10339:
        /* <DEDUP_REMOVED lines=18> */
.L_x_10340:
        /* <DEDUP_REMOVED lines=22> */
.L_x_10341:
        /* <DEDUP_REMOVED lines=23> */
.L_x_10342:
        /* <DEDUP_REMOVED lines=10> */
.L_x_10345:
        /* <DEDUP_REMOVED lines=17> */
[----:B------:R-:W-:Y:S01]  /*0ac0*/  IMAD.U32 R2, RZ, RZ, UR5 ;  /* 0x00000005ff027e24 */ /* 0x000fe2000f8e00ff */
[----:B------:R-:W-:Y:S06]  /*0ad0*/  BAR.ARV 0x4, 0x180 ;  /* 0x0106000000007b1d */ /* 0x000fec0000002000 */
[----:B------:R3:W-:Y:S01]  /*0ae0*/  STL [R1+0x4], R2 ;  /* 0x0000040201007387 */ /* 0x0007e20000100800 */
[----:B--2---:R-:W-:-:S04]  /*0af0*/  LOP3.LUT R0, R0, 0xffffffef, RZ, 0xc0, !PT ;  /* 0xffffffef00007812 */ /* 0x004fc800078ec0ff */
[----:B------:R-:W-:-:S05]  /*0b00*/  @P0 LOP3.LUT R0, R0, 0x10, RZ, 0xfc, !PT ;  /* 0x0000001000000812 */ /* 0x000fca00078efcff */
[----:B------:R3:W-:Y:S01]  /*0b10*/  STL [R1], R0 ;  /* 0x0000000001007387 */ /* 0x0007e20000100800 */
[----:B-1----:R-:W-:-:S13]  /*0b20*/  ISETP.GE.AND P0, PT, R15, UR4, PT ;  /* 0x000000040f007c0c */ /* 0x002fda000bf06270 */
[----:B---3--:R-:W-:Y:S05]  /*0b30*/  @P0 BRA `(.L_x_10346) ;  /* 0x0000026800540947 */ /* 0x008fea0003800000 */
[----:B------:R-:W2:Y:S01]  /*0b40*/  LDL R2, [R1+0x4c] ;  /* 0x00004c0001027983 */ /* 0x000ea20000100800 */
[----:B------:R-:W-:Y:S02]  /*0b50*/  CS2R R188, SRZ ;  /* 0x0000000000bc7805 */ /* 0x000fe4000001ff00 */
[----:B------:R-:W-:Y:S01]  /*0b60*/  CS2R R194, SRZ ;  /* 0x0000000000c27805 */ /* 0x000fe2000001ff00 */
[----:B------:R-:W1:Y:S02]  /*0b70*/  S2R R0, SR_TID.X ;  /* 0x0000000000007919 */ /* 0x000e640000002100 */
[----:B-1----:R-:W-:-:S05]  /*0b80*/  VIADD R16, R0, 0xffffff80 ;  /* 0xffffff8000107836 */ /* 0x002fca0000000000 */
[----:B------:R-:W-:Y:S02]  /*0b90*/  SHF.R.S32.HI R0, RZ, 0x1f, R16 ;  /* 0x0000001fff007819 */ /* 0x000fe40000011410 */
[----:B--2---:R-:W-:Y:S02]  /*0ba0*/  R2UR UR4, R2 ;  /* 0x00000000020472ca */ /* 0x004fe400000e0000 */
[----:B------:R-:W-:-:S04]  /*0bb0*/  LEA.HI R2, R0, R16, RZ, 0x7 ;  /* 0x0000001000027211 */ /* 0x000fc800078f38ff */
[----:B0-----:R-:W-:Y:S02]  /*0bc0*/  LOP3.LUT R3, R2, 0xffffff80, RZ, 0xc0, !PT ;  /* 0xffffff8002037812 */ /* 0x001fe400078ec0ff */
[----:B------:R-:W-:-:S03]  /*0bd0*/  SHF.R.S32.HI R10, RZ, 0x7, R2 ;  /* 0x00000007ff0a7819 */ /* 0x000fc60000011402 */
[----:B------:R-:W-:Y:S02]  /*0be0*/  IMAD.IADD R12, R16, 0x1, -R3 ;  /* 0x00000001100c7824 */ /* 0x000fe400078e0a03 */
[----:B------:R-:W-:-:S03]  /*0bf0*/  ULOP3.LUT UR4, UR4, 0x1, URZ, 0xfc, !UPT ;  /* 0x0000000104047892 */ /* 0x000fc6000f8efc3f */
[----:B------:R-:W-:-:S04]  /*0c00*/  SHF.R.S32.HI R8, RZ, 0x1f, R12 ;  /* 0x0000001fff087819 */ /* 0x000fc8000001140c */
[CC--:B------:R-:W-:Y:S02]  /*0c10*/  LEA.HI R9, R8.reuse, R12.reuse, RZ, 0x2 ;  /* 0x0000000c08097211 */ /* 0x0c0fe400078f10ff */
[----:B------:R-:W-:Y:S02]  /*0c20*/  LEA.HI R8, R8, R12, RZ, 0x5 ;  /* 0x0000000c08087211 */ /* 0x000fe400078f28ff */
[--C-:B------:R-:W-:Y:S02]  /*0c30*/  SHF.R.S32.HI R5, RZ, 0x2, R9.reuse ;  /* 0x00000002ff057819 */ /* 0x100fe40000011409 */
[----:B------:R-:W-:Y:S02]  /*0c40*/  SHF.R.S32.HI R4, RZ, 0x1f, R9 ;  /* 0x0000001fff047819 */ /* 0x000fe40000011409 */
[----:B------:R-:W-:Y:S02]  /*0c50*/  SHF.R.S32.HI R8, RZ, 0x5, R8 ;  /* 0x00000005ff087819 */ /* 0x000fe40000011408 */
[----:B------:R-:W-:-:S02]  /*0c60*/  LEA.HI R3, R4, R5, RZ, 0x3 ;  /* 0x0000000504037211 */ /* 0x000fc400078f18ff */
[CC--:B------:R-:W-:Y:S02]  /*0c70*/  LEA.HI R4, R0.reuse, R16.reuse, RZ, 0x4 ;  /* 0x0000001000047211 */ /* 0x0c0fe400078f20ff */
[----:B------:R-:W-:Y:S02]  /*0c80*/  LOP3.LUT R6, R3, 0xfffffff8, RZ, 0xc0, !PT ;  /* 0xfffffff803067812 */ /* 0x000fe400078ec0ff */
[----:B------:R-:W-:Y:S02]  /*0c90*/  LEA.HI R3, R0, R16, RZ, 0x5 ;  /* 0x0000001000037211 */ /* 0x000fe400078f28ff */
[----:B------:R-:W-:Y:S01]  /*0ca0*/  SHF.R.S32.HI R7, RZ, 0x4, R4 ;  /* 0x00000004ff077819 */ /* 0x000fe20000011404 */
[----:B------:R-:W-:Y:S01]  /*0cb0*/  IMAD.IADD R11, R5, 0x1, -R6 ;  /* 0x00000001050b7824 */ /* 0x000fe200078e0a06 */
[C---:B------:R-:W-:Y:S01]  /*0cc0*/  LOP3.LUT R5, R4.reuse, 0x3fffff0, RZ, 0xc0, !PT ;  /* 0x03fffff004057812 */ /* 0x040fe200078ec0ff */
[----:B------:R-:W-:Y:S01]  /*0cd0*/  IMAD.SHL.U32 R3, R3, 0x20, RZ ;  /* 0x0000002003037824 */ /* 0x000fe200078e00ff */
[----:B------:R-:W-:Y:S01]  /*0ce0*/  LEA.HI R4, R4, R7, RZ, 0x1 ;  /* 0x0000000704047211 */ /* 0x000fe200078f08ff */
[----:B------:R-:W-:Y:S01]  /*0cf0*/  IMAD R11, R8, 0x10, R11 ;  /* 0x00000010080b7824 */ /* 0x000fe200078e020b */
[----:B------:R-:W-:Y:S01]  /*0d00*/  LEA.HI R6, R2, R10, RZ, 0x1 ;  /* 0x0000000a02067211 */ /* 0x000fe200078f08ff */
[----:B------:R-:W-:Y:S01]  /*0d10*/  IMAD.IADD R2, R16, 0x1, -R5 ;  /* 0x0000000110027824 */ /* 0x000fe200078e0a05 */
[----:B------:R-:W-:-:S02]  /*0d20*/  LOP3.LUT R4, R4, 0x1ffffffe, RZ, 0xc0, !PT ;  /* 0x1ffffffe04047812 */ /* 0x000fc400078ec0ff */
[----:B------:R-:W-:Y:S02]  /*0d30*/  LOP3.LUT R205, R3, 0xfffffc00, RZ, 0xc0, !PT ;  /* 0xfffffc0003cd7812 */ /* 0x000fe400078ec0ff */
[----:B------:R-:W-:Y:S01]  /*0d40*/  LOP3.LUT R6, R6, 0x3fffffe, RZ, 0xc0, !PT ;  /* 0x03fffffe06067812 */ /* 0x000fe200078ec0ff */
[----:B------:R-:W-:Y:S01]  /*0d50*/  IMAD.IADD R4, R7, 0x1, -R4 ;  /* 0x0000000107047824 */ /* 0x000fe200078e0a04 */
[----:B------:R-:W-:Y:S01]  /*0d60*/  MOV R5, R13 ;  /* 0x0000000d00057202 */ /* 0x000fe20000000f00 */
[----:B------:R-:W-:Y:S01]  /*0d70*/  IMAD R3, R2, 0x40, R205 ;  /* 0x0000004002037824 */ /* 0x000fe200078e02cd */
[----:B------:R-:W-:Y:S01]  /*0d80*/  LOP3.LUT R9, R9, 0x7ffffffc, RZ, 0xc0, !PT ;  /* 0x7ffffffc09097812 */ /* 0x000fe200078ec0ff */
[----:B------:R-:W-:Y:S02]  /*0d90*/  IMAD.IADD R6, R10, 0x1, -R6 ;  /* 0x000000010a067824 */ /* 0x000fe400078e0a06 */
[----:B------:R-:W-:Y:S02]  /*0da0*/  IMAD R2, R4, 0x8, R3 ;  /* 0x0000000804027824 */ /* 0x000fe400078e0203 */
[----:B------:R-:W-:-:S02]  /*0db0*/  IMAD R8, R6, 0x40, R11 ;  /* 0x0000004006087824 */ /* 0x000fc400078e020b */
[----:B------:R-:W-:Y:S01]  /*0dc0*/  IMAD.U32 R3, RZ, RZ, UR4 ;  /* 0x00000004ff037e24 */ /* 0x000fe2000f8e00ff */
[----:B------:R0:W-:Y:S01]  /*0dd0*/  STL [R1+0x48], R2 ;  /* 0x0000480201007387 */ /* 0x0001e20000100800 */
[----:B------:R-:W-:Y:S01]  /*0de0*/  UMOV UR4, URZ ;  /* 0x0000003f00047c82 */ /* 0x000fe20008000000 */
[----:B------:R-:W-:Y:S02]  /*0df0*/  IMAD.IADD R9, R12, 0x1, -R9 ;  /* 0x000000010c097824 */ /* 0x000fe400078e0a09 */
[----:B------:R-:W-:Y:S01]  /*0e00*/  STL [R1+0x44], R8 ;  /* 0x0000440801007387 */ /* 0x000fe20000100800 */
[----:B------:R-:W-:Y:S02]  /*0e10*/  IMAD.MOV.U32 R7, RZ, RZ, R15 ;  /* 0x000000ffff077224 */ /* 0x000fe400078e000f */
[----:B------:R-:W-:Y:S01]  /*0e20*/  IMAD.SHL.U32 R200, R9, 0x2, RZ ;  /* 0x0000000209c87824 */ /* 0x000fe200078e00ff */
[----:B------:R1:W-:Y:S01]  /*0e30*/  STL [R1+0x8], R3 ;  /* 0x0000080301007387 */ /* 0x0003e20000100800 */
[----:B------:R-:W-:Y:S01]  /*0e40*/  IMAD.MOV.U32 R6, RZ, RZ, R14 ;  /* 0x000000ffff067224 */ /* 0x000fe200078e000e */
[----:B0-----:R-:W-:Y:S01]  /*0e50*/  LEA.HI R2, R0, R16, RZ, 0x2 ;  /* 0x0000001000027211 */ /* 0x001fe200078f10ff */
[----:B------:R-:W-:-:S02]  /*0e60*/  VIADD R15, R200, 0x28 ;  /* 0x00000028c80f7836 */ /* 0x000fc40000000000 */
[C---:B------:R-:W-:Y:S01]  /*0e70*/  VIADD R12, R200.reuse, 0x40 ;  /* 0x00000040c80c7836 */ /* 0x040fe20000000000 */
[--C-:B------:R-:W-:Y:S01]  /*0e80*/  SHF.R.S32.HI R191, RZ, 0x2, R2.reuse ;  /* 0x00000002ffbf7819 */ /* 0x100fe20000011402 */
[C---:B------:R-:W-:Y:S02]  /*0e90*/  VIADD R20, R200.reuse, 0x20 ;  /* 0x00000020c8147836 */ /* 0x040fe40000000000 */
[----:B------:R-:W-:Y:S01]  /*0ea0*/  VIADD R14, R200, 0x30 ;  /* 0x00000030c80e7836 */ /* 0x000fe20000000000 */
[----:B-1----:R-:W-:Y:S01]  /*0eb0*/  LEA.HI R3, R0, R16, RZ, 0x3 ;  /* 0x0000001000037211 */ /* 0x002fe200078f18ff */
[C---:B------:R-:W-:Y:S01]  /*0ec0*/  VIADD R13, R191.reuse, 0x40 ;  /* 0x00000040bf0d7836 */ /* 0x040fe20000000000 */
[----:B------:R-:W-:Y:S01]  /*0ed0*/  LOP3.LUT R0, R2, 0xfffffffc, RZ, 0xc0, !PT ;  /* 0xfffffffc02007812 */ /* 0x000fe200078ec0ff */
[----:B------:R-:W-:Y:S01]  /*0ee0*/  VIADD R11, R191, 0x80 ;  /* 0x00000080bf0b7836 */ /* 0x000fe20000000000 */
[----:B------:R-:W-:Y:S01]  /*0ef0*/  LOP3.LUT R212, R3, 0xfffffff8, RZ, 0xc0, !PT ;  /* 0xfffffff803d47812 */ /* 0x000fe200078ec0ff */
[----:B------:R-:W-:Y:S01]  /*0f00*/  IMAD.SHL.U32 R201, R13, 0x80, RZ ;  /* 0x000000800dc97824 */ /* 0x000fe200078e00ff */
[----:B------:R-:W-:Y:S01]  /*0f10*/  SHF.R.S32.HI R2, RZ, 0x1f, R2 ;  /* 0x0000001fff027819 */ /* 0x000fe20000011402 */
[C---:B------:R-:W-:Y:S01]  /*0f20*/  IMAD.IADD R10, R16.reuse, 0x1, -R0 ;  /* 0x00000001100a7824 */ /* 0x040fe200078e0a00 */
[----:B------:R-:W-:Y:S01]  /*0f30*/  SHF.R.S32.HI R3, RZ, 0x3, R3 ;  /* 0x00000003ff037819 */ /* 0x000fe20000011403 */
[----:B------:R-:W-:Y:S01]  /*0f40*/  IMAD.IADD R212, R16, 0x1, -R212 ;  /* 0x0000000110d47824 */ /* 0x000fe200078e0ad4 */
[----:B------:R-:W-:Y:S01]  /*0f50*/  SHF.R.S32.HI R3, RZ, 0x1f, R13 ;  /* 0x0000001fff037819 */ /* 0x000fe2000001140d */
[----:B------:R-:W-:Y:S01]  /*0f60*/  IMAD.SHL.U32 R16, R10, 0x10, RZ ;  /* 0x000000100a107824 */ /* 0x000fe200078e00ff */
[----:B------:R-:W-:Y:S01]  /*0f70*/  LEA.HI R2, R2, R191, RZ, 0x3 ;  /* 0x000000bf02027211 */ /* 0x000fe200078f18ff */
[----:B------:R-:W-:Y:S01]  /*0f80*/  IMAD.SHL.U32 R203, R212, 0x8, RZ ;  /* 0x00000008d4cb7824 */ /* 0x000fe200078e00ff */
[C---:B------:R-:W-:Y:S01]  /*0f90*/  LEA.HI R0, R10.reuse, R10, RZ, 0x1 ;  /* 0x0000000a0a007211 */ /* 0x040fe200078f08ff */
[----:B------:R-:W-:Y:S01]  /*0fa0*/  IMAD.SHL.U32 R22, R10, 0x8, RZ ;  /* 0x000000080a167824 */ /* 0x000fe200078e00ff */
[----:B------:R-:W-:Y:S01]  /*0fb0*/  LEA.HI R3, R3, R13, RZ, 0x3 ;  /* 0x0000000d03037211 */ /* 0x000fe200078f18ff */
[----:B------:R-:W-:Y:S01]  /*0fc0*/  VIADD R211, R203, 0x40 ;  /* 0x00000040cbd37836 */ /* 0x000fe20000000000 */
[----:B------:R-:W-:Y:S01]  /*0fd0*/  LOP3.LUT R2, R2, 0xfffffff8, RZ, 0xc0, !PT ;  /* 0xfffffff802027812 */ /* 0x000fe200078ec0ff */
[----:B------:R-:W-:Y:S01]  /*0fe0*/  IMAD.SHL.U32 R202, R11, 0x80, RZ ;  /* 0x000000800bca7824 */ /* 0x000fe200078e00ff */
[----:B------:R-:W-:Y:S01]  /*0ff0*/  LOP3.LUT R0, R0, 0x1ffffffe, RZ, 0xc0, !PT ;  /* 0x1ffffffe00007812 */ /* 0x000fe200078ec0ff */
[----:B------:R-:W-:Y:S01]  /*1000*/  IMAD.SHL.U32 R3, R3, 0x80, RZ ;  /* 0x0000008003037824 */ /* 0x000fe200078e00ff */
[----:B------:R-:W-:Y:S01]  /*1010*/  LOP3.LUT R201, R201, 0x380, RZ, 0xc0, !PT ;  /* 0x00000380c9c97812 */ /* 0x000fe200078ec0ff */
[----:B------:R-:W-:Y:S01]  /*1020*/  IMAD.IADD R206, R191, 0x1, -R2 ;  /* 0x00000001bfce7824 */ /* 0x000fe200078e0a02 */
[----:B------:R-:W-:Y:S01]  /*1030*/  SHF.R.S32.HI R2, RZ, 0x1f, R203 ;  /* 0x0000001fff027819 */ /* 0x000fe200000114cb */
[----:B------:R-:W-:Y:S01]  /*1040*/  IMAD.IADD R0, R10, 0x1, -R0 ;  /* 0x000000010a007824 */ /* 0x000fe200078e0a00 */
[----:B------:R-:W-:Y:S01]  /*1050*/  SHF.R.U32.HI R10, RZ, 0x3, R201 ;  /* 0x00000003ff0a7819 */ /* 0x000fe200000116c9 */
[----:B------:R-:W-:Y:S01]  /*1060*/  VIADD R13, R200, 0x38 ;  /* 0x00000038c80d7836 */ /* 0x000fe20000000000 */
[----:B------:R-:W-:Y:S01]  /*1070*/  LOP3.LUT R2, R201, 0x70, R16, 0xf8, !PT ;  /* 0x00000070c9027812 */ /* 0x000fe200078ef810 */
[----:B------:R-:W-:Y:S01]  /*1080*/  IMAD R208, R0, 0x8, R8 ;  /* 0x0000000800d07824 */ /* 0x000fe200078e0208 */
[----:B------:R-:W-:Y:S01]  /*1090*/  LOP3.LUT R207, R3, 0xfffffc00, RZ, 0xc0, !PT ;  /* 0xfffffc0003cf7812 */ /* 0x000fe200078ec0ff */
[----:B------:R-:W-:Y:S01]  /*10a0*/  IMAD.U32 R0, RZ, RZ, UR4 ;  /* 0x00000004ff007e24 */ /* 0x000fe2000f8e00ff */
[----:B------:R-:W-:Y:S01]  /*10b0*/  SHF.R.S32.HI R4, RZ, 0x1f, R11 ;  /* 0x0000001fff047819 */ /* 0x000fe2000001140b */
[C---:B------:R-:W-:Y:S01]  /*10c0*/  VIADD R229, R200.reuse, 0x70 ;  /* 0x00000070c8e57836 */ /* 0x040fe20000000000 */
[----:B------:R-:W-:Y:S01]  /*10d0*/  LOP3.LUT R3, R207, R2, R10, 0xf6, !PT ;  /* 0x00000002cf037212 */ /* 0x000fe200078ef60a */
[----:B------:R-:W-:Y:S01]  /*10e0*/  VIADD R10, R200, 0x50 ;  /* 0x00000050c80a7836 */ /* 0x000fe20000000000 */
[----:B------:R-:W-:Y:S01]  /*10f0*/  LEA.HI R4, R4, R11, RZ, 0x3 ;  /* 0x0000000b04047211 */ /* 0x000fe200078f18ff */
[----:B------:R-:W-:Y:S01]  /*1100*/  VIADD R228, R200, 0x78 ;  /* 0x00000078c8e47836 */ /* 0x000fe20000000000 */
[----:B------:R-:W-:Y:S01]  /*1110*/  SHF.R.S32.HI R9, RZ, 0x1f, R211 ;  /* 0x0000001fff097819 */ /* 0x000fe200000114d3 */
[----:B------:R-:W-:Y:S01]  /*1120*/  IMAD.IADD R2, R18, 0x1, R3 ;  /* 0x0000000112027824 */ /* 0x000fe200078e0203 */
[----:B------:R-:W-:Y:S01]  /*1130*/  SHF.R.S32.HI R3, RZ, 0x1f, R15 ;  /* 0x0000001fff037819 */ /* 0x000fe2000001140f */
[----:B------:R-:W-:Y:S01]  /*1140*/  IMAD.SHL.U32 R4, R4, 0x80, RZ ;  /* 0x0000008004047824 */ /* 0x000fe200078e00ff */
[----:B------:R-:W-:Y:S01]  /*1150*/  IADD3 R19, R16, 0x40, RZ ;  /* 0x0000004010137810 */ /* 0x000fe20007ffe0ff */
[C---:B------:R-:W-:Y:S01]  /*1160*/  VIADD R9, R200.reuse, 0x58 ;  /* 0x00000058c8097836 */ /* 0x040fe20000000000 */
[----:B------:R0:W-:Y:S01]  /*1170*/  STL [R1+0x40], R2 ;  /* 0x0000400201007387 */ /* 0x0001e20000100800 */
[----:B------:R-:W-:Y:S01]  /*1180*/  IADD3 R11, R200, 0x48, RZ ;  /* 0x00000048c80b7810 */ /* 0x000fe20007ffe0ff */
[----:B------:R-:W-:Y:S01]  /*1190*/  VIADD R193, R22, 0x20 ;  /* 0x0000002016c17836 */ /* 0x000fe20000000000 */
[----:B------:R-:W-:Y:S01]  /*11a0*/  LOP3.LUT R209, R4, 0xfffffc00, RZ, 0xc0, !PT ;  /* 0xfffffc0004d17812 */ /* 0x000fe200078ec0ff */
[----:B------:R1:W-:Y:S01]  /*11b0*/  STL [R1+0x28], R0 ;  /* 0x0000280001007387 */ /* 0x0003e20000100800 */
[C---:B------:R-:W-:Y:S01]  /*11c0*/  VIADD R4, R200.reuse, 0x60 ;  /* 0x00000060c8047836 */ /* 0x040fe20000000000 */
[----:B------:R-:W-:Y:S01]  /*11d0*/  SHF.R.S32.HI R3, RZ, 0x1f, R12 ;  /* 0x0000001fff037819 */ /* 0x000fe2000001140c */
[C---:B------:R-:W-:Y:S01]  /*11e0*/  VIADD R227, R200.reuse, 0x18 ;  /* 0x00000018c8e37836 */ /* 0x040fe20000000000 */
[----:B------:R-:W-:Y:S01]  /*11f0*/  SHF.R.S32.HI R3, RZ, 0x1f, R9 ;  /* 0x0000001fff037819 */ /* 0x000fe20000011409 */
[----:B0-----:R-:W-:Y:S01]  /*1200*/  VIADD R2, R200, 0x68 ;  /* 0x00000068c8027836 */ /* 0x001fe20000000000 */
[----:B------:R-:W-:-:S02]  /*1210*/  SHF.R.S32.HI R9, RZ, 0x1f, R4 ;  /* 0x0000001fff097819 */ /* 0x000fc40000011404 */
[----:B------:R-:W-:Y:S02]  /*1220*/  LOP3.LUT R202, R202, 0x380, RZ, 0xc0, !PT ;  /* 0x00000380caca7812 */ /* 0x000fe400078ec0ff */
        /* <DEDUP_REMOVED lines=9> */
[----:B-1----:R-:W-:-:S07]  /*12c0*/  SHF.R.S32.HI R2, RZ, 0x1f, R228 ;  /* 0x0000001fff027819 */ /* 0x002fce00000114e4 */
.L_x_10539:
        /* <DEDUP_REMOVED lines=8> */
[----:B------:R-:W-:Y:S01]  /*1350*/  IMAD.MOV.U32 R13, RZ, RZ, RZ ;  /* 0x000000ffff0d7224 */ /* 0x000fe200078e00ff */
[----:B------:R-:W-:Y:S01]  /*1360*/  ISETP.NE.U32.AND P0, PT, RZ, UR6, PT ;  /* 0x00000006ff007c0c */ /* 0x000fe2000bf05070 */
[----:B-----5:R-:W-:Y:S01]  /*1370*/  IMAD.MOV.U32 R29, RZ, RZ, RZ ;  /* 0x000000ffff1d7224 */ /* 0x020fe200078e00ff */
[----:B------:R-:W-:-:S02]  /*1380*/  ISETP.NE.AND.EX P1, PT, RZ, UR5, PT, P1 ;  /* 0x00000005ff007c0c */ /* 0x000fc4000bf25310 */
[----:B------:R-:W-:Y:S02]  /*1390*/  ISETP.NE.AND.EX P0, PT, RZ, UR7, PT, P0 ;  /* 0x00000007ff007c0c */ /* 0x000fe4000bf05300 */
[----:B--2---:R-:W-:Y:S01]  /*13a0*/  SHF.R.S32.HI R225, RZ, 0x1f, R210 ;  /* 0x0000001fffe17819 */ /* 0x004fe200000114d2 */
[----:B------:R-:W-:-:S08]  /*13b0*/  IMAD.SHL.U32 R219, R210, 0x4, RZ ;  /* 0x00000004d2db7824 */ /* 0x000fd000078e00ff */
[C---:B------:R-:W-:Y:S02]  /*13c0*/  @P1 LEA R8, P2, R210.reuse, UR4, 0x2 ;  /* 0x00000004d2081c11 */ /* 0x040fe4000f8410ff */
[C-C-:B------:R-:W-:Y:S02]  /*13d0*/  SHF.L.U64.HI R220, R210.reuse, 0x2, R225.reuse ;  /* 0x00000002d2dc7819 */ /* 0x140fe400000102e1 */
[----:B------:R-:W-:Y:S02]  /*13e0*/  @P1 LEA.HI.X R9, R210, UR5, R225, 0x2, P2 ;  /* 0x00000005d2091c11 */ /* 0x000fe400090f14e1 */
[----:B------:R-:W-:Y:S01]  /*13f0*/  ISETP.NE.U32.AND P2, PT, RZ, UR8, PT ;  /* 0x00000008ff007c0c */ /* 0x000fe2000bf45070 */
[----:B------:R-:W-:Y:S01]  /*1400*/  ULDC UR4, c[0x0][0x288] ;  /* 0x0000a20000047ab9 */ /* 0x000fe20000000800 */
[----:B------:R-:W-:Y:S01]  /*1410*/  IADD3 R10, P3, R219, UR6, RZ ;  /* 0x00000006db0a7c10 */ /* 0x000fe2000ff7e0ff */
[----:B------:R0:W5:Y:S01]  /*1420*/  @P1 LDG.E R13, desc[UR60][R8.64] ;  /* 0x0000003c080d1981 */ /* 0x000162000c1e1900 */
[----:B------:R-:W-:Y:S01]  /*1430*/  ISETP.NE.AND.EX P2, PT, RZ, UR9, PT, P2 ;  /* 0x00000009ff007c0c */ /* 0x000fe2000bf45320 */
[----:B------:R-:W-:Y:S01]  /*1440*/  IMAD.U32 R198, RZ, RZ, UR4 ;  /* 0x00000004ffc67e24 */ /* 0x000fe2000f8e00ff */
[----:B------:R-:W-:Y:S01]  /*1450*/  IADD3.X R11, R220, UR7, RZ, P3, !PT ;  /* 0x00000007dc0b7c10 */ /* 0x000fe20009ffe4ff */
[----:B------:R-:W-:-:S04]  /*1460*/  ULDC.64 UR4, c[0x0][0x418] ;  /* 0x0001060000047ab9 */ /* 0x000fc80000000a00 */
[----:B------:R0:W5:Y:S06]  /*1470*/  @P0 LDG.E R29, desc[UR60][R10.64] ;  /* 0x0000003c0a1d0981 */ /* 0x00016c000c1e1900 */
        /* <DEDUP_REMOVED lines=21> */
[----:B--2---:R-:W-:-:S07]  /*15d0*/  IADD3 R198, -R198, R7, RZ ;  /* 0x00000007c6c67210 */ /* 0x004fce0007ffe1ff */
.L_x_10347:
[----:B------:R-:W-:Y:S01]  /*15e0*/  ULDC.64 UR4, c[0x0][0xa20] ;  /* 0x0002880000047ab9 */ /* 0x000fe20000000a00 */
[C---:B------:R-:W-:Y:S02]  /*15f0*/  LOP3.LUT R2, R6.reuse, 0xff000000, RZ, 0xc0, !PT ;  /* 0xff00000006027812 */ /* 0x040fe400078ec0ff */
[----:B------:R-:W-:Y:S02]  /*1600*/  ISETP.NE.U32.AND P1, PT, RZ, UR4, PT ;  /* 0x00000004ff007c0c */ /* 0x000fe4000bf25070 */
[C---:B------:R-:W-:Y:S02]  /*1610*/  LOP3.LUT R0, R6.reuse, 0xff0000, RZ, 0xc0, !PT ;  /* 0x00ff000006007812 */ /* 0x040fe400078ec0ff */
        /* <DEDUP_REMOVED lines=9> */
.L_x_10348:
[----:B------:R-:W-:Y:S05]  /*16b0*/  @!P0 BRA `(.L_x_10349) ;  /* 0x00000000000c8947 */ /* 0x000fea0003800000 */
[----:B------:R-:W2:Y:S04]  /*16c0*/  LDG.E R3, desc[UR60][R10.64] ;  /* 0x0000003c0a037981 */ /* 0x000ea8000c1e1900 */
[----:B------:R-:W2:Y:S02]  /*16d0*/  LDG.E R28, desc[UR60][R10.64+0x4] ;  /* 0x0000043c0a1c7981 */ /* 0x000ea4000c1e1900 */
[----:B--2---:R-:W-:-:S07]  /*16e0*/  IMAD.IADD R28, R28, 0x1, -R3 ;  /* 0x000000011c1c7824 */ /* 0x004fce00078e0a03 */
.L_x_10349:
[----:B------:R-:W-:Y:S01]  /*16f0*/  ULDC.64 UR4, c[0x0][0xa10] ;  /* 0x0002840000047ab9 */ /* 0x000fe20000000a00 */
[----:B------:R-:W1:Y:S01]  /*1700*/  LDC R4, c[0x0][0x448] ;  /* 0x00011200ff047b82 */ /* 0x000e620000000800 */
[----:B------:R-:W-:-:S04]  /*1710*/  ISETP.NE.U32.AND P0, PT, RZ, UR4, PT ;  /* 0x00000004ff007c0c */ /* 0x000fc8000bf05070 */
[----:B------:R-:W-:Y:S01]  /*1720*/  ISETP.NE.AND.EX P0, PT, RZ, UR5, PT, P0 ;  /* 0x00000005ff007c0c */ /* 0x000fe2000bf05300 */
[----:B------:R-:W-:-:S12]  /*1730*/  ULDC.64 UR4, c[0x0][0xa30] ;  /* 0x00028c0000047ab9 */ /* 0x000fd80000000a00 */
[----:B0-----:R-:W0:Y:S02]  /*1740*/  @P0 LDC.64 R2, c[0x0][0xa10] ;  /* 0x00028400ff020b82 */ /* 0x001e240000000a00 */
[----:B0-----:R-:W-:-:S05]  /*1750*/  @P0 IMAD.WIDE R2, R210, 0x4, R2 ;  /* 0x00000004d2020825 */ /* 0x001fca00078e0202 */
[----:B------:R-:W2:Y:S04]  /*1760*/  @P0 LDG.E R0, desc[UR60][R2.64] ;  /* 0x0000003c02000981 */ /* 0x000ea8000c1e1900 */
[----:B------:R0:W2:Y:S01]  /*1770*/  @P0 LDG.E R9, desc[UR60][R2.64+0x4] ;  /* 0x0000043c02090981 */ /* 0x0000a2000c1e1900 */
[----:B------:R-:W-:Y:S01]  /*1780*/  ISETP.NE.U32.AND P1, PT, RZ, UR4, PT ;  /* 0x00000004ff007c0c */ /* 0x000fe2000bf25070 */
[----:B-----5:R-:W-:-:S03]  /*1790*/  IMAD.MOV.U32 R24, RZ, RZ, R28 ;  /* 0x000000ffff187224 */ /* 0x020fc600078e001c */
[----:B------:R-:W-:-:S13]  /*17a0*/  ISETP.NE.AND.EX P1, PT, RZ, UR5, PT, P1 ;  /* 0x00000005ff007c0c */ /* 0x000fda000bf25310 */
[----:B------:R-:W-:-:S04]  /*17b0*/  @P1 IADD3 R6, P2, R219, UR4, RZ ;  /* 0x00000004db061c10 */ /* 0x000fc8000ff5e0ff */
[----:B------:R-:W-:-:S05]  /*17c0*/  @P1 IADD3.X R7, R220, UR5, RZ, P2, !PT ;  /* 0x00000005dc071c10 */ /* 0x000fca00097fe4ff */
[----:B------:R3:W5:Y:S01]  /*17d0*/  @P1 LDG.E R24, desc[UR60][R6.64] ;  /* 0x0000003c06181981 */ /* 0x000762000c1e1900 */
[----:B-1----:R-:W-:Y:S01]  /*17e0*/  ISETP.NE.AND P1, PT, R4, 0x1, PT ;  /* 0x000000010400780c */ /* 0x002fe20003f25270 */
[----:B------:R-:W-:Y:S01]  /*17f0*/  IMAD.SHL.U32 R197, R5, 0x80, RZ ;  /* 0x0000008005c57824 */ /* 0x000fe200078e00ff */
[----:B------:R-:W-:Y:S01]  /*1800*/  BSSY B0, `(.L_x_10350) ;  /* 0x0000035000007945 */ /* 0x000fe20003800000 */
[----:B------:R-:W-:Y:S01]  /*1810*/  IMAD.IADD R13, R28, 0x1, -R13 ;  /* 0x000000011c0d7824 */ /* 0x000fe200078e0a0d */
[----:B------:R-:W-:Y:S01]  /*1820*/  LOP3.LUT R226, R213, 0xff, RZ, 0xc0, !PT ;  /* 0x000000ffd5e27812 */ /* 0x000fe200078ec0ff */
[----:B0-----:R-:W-:Y:S01]  /*1830*/  VIADD R2, R197, 0x7f ;  /* 0x0000007fc5027836 */ /* 0x001fe20000000000 */
[----:B------:R-:W-:-:S07]  /*1840*/  SHF.R.U32.HI R213, RZ, 0x10, R213 ;  /* 0x00000010ffd57819 */ /* 0x000fce00000116d5 */
[----:B------:R-:W0:Y:S08]  /*1850*/  @P1 LDC R11, c[0x0][0x44c] ;  /* 0x00011300ff0b1b82 */ /* 0x000e300000000800 */
[----:B------:R-:W1:Y:S01]  /*1860*/  @P1 LDC R3, c[0x0][0x450] ;  /* 0x00011400ff031b82 */ /* 0x000e620000000800 */
[----:B--2---:R-:W-:Y:S02]  /*1870*/  @P0 IMAD.IADD R58, R9, 0x1, -R0 ;  /* 0x00000001093a0824 */ /* 0x004fe400078e0a00 */
[----:B0-----:R-:W-:-:S04]  /*1880*/  @P1 IMAD.HI.U32 R0, R2, R11, RZ ;  /* 0x0000000b02001227 */ /* 0x001fc800078e00ff */
[----:B------:R-:W-:Y:S01]  /*1890*/  IMAD.IADD R199, R13, 0x1, R58 ;  /* 0x000000010dc77824 */ /* 0x000fe200078e023a */
[----:B-1----:R-:W-:-:S03]  /*18a0*/  @P1 SHF.R.U32.HI R2, RZ, R3, R0 ;  /* 0x00000003ff021219 */ /* 0x002fc60000011600 */
[C---:B------:R-:W-:Y:S01]  /*18b0*/  VIADD R0, R199.reuse, 0x9f ;  /* 0x0000009fc7007836 */ /* 0x040fe20000000000 */
[----:B------:R-:W-:-:S03]  /*18c0*/  IADD3 R27, R199, 0xa0, -R198 ;  /* 0x000000a0c71b7810 */ /* 0x000fc60007ffe8c6 */
[----:B------:R-:W-:-:S04]  /*18d0*/  IMAD.HI R0, R0, 0x66666667, RZ ;  /* 0x6666666700007827 */ /* 0x000fc800078e02ff */
[----:B------:R-:W-:Y:S01]  /*18e0*/  IMAD.IADD R2, R27, 0x1, R2 ;  /* 0x000000011b027824 */ /* 0x000fe200078e0202 */
[----:B------:R-:W-:-:S03]  /*18f0*/  SHF.R.U32.HI R3, RZ, 0x1f, R0 ;  /* 0x0000001fff037819 */ /* 0x000fc60000011600 */
[----:B------:R-:W-:Y:S01]  /*1900*/  IMAD.HI R2, R2, 0x66666667, RZ ;  /* 0x6666666702027827 */ /* 0x000fe200078e02ff */
[----:B------:R-:W-:-:S03]  /*1910*/  LEA.HI.SX32 R26, R0, R3, 0x1a ;  /* 0x00000003001a7211 */ /* 0x000fc600078fd2ff */
[----:B------:R-:W-:Y:S01]  /*1920*/  IMAD.MOV.U32 R3, RZ, RZ, RZ ;  /* 0x000000ffff037224 */ /* 0x000fe200078e00ff */
[----:B------:R-:W-:-:S04]  /*1930*/  SHF.R.U32.HI R5, RZ, 0x1f, R2 ;  /* 0x0000001fff057819 */ /* 0x000fc80000011602 */
[----:B------:R-:W-:-:S04]  /*1940*/  LEA.HI.SX32 R5, R2, R5, 0x1a ;  /* 0x0000000502057211 */ /* 0x000fc800078fd2ff */
[----:B---3--:R-:W-:-:S04]  /*1950*/  VIMNMX R6, R26, R5, PT ;  /* 0x000000051a067248 */ /* 0x008fc80003fe0100 */
[----:B------:R-:W-:-:S13]  /*1960*/  ISETP.GE.AND P0, PT, R6, 0x1, PT ;  /* 0x000000010600780c */ /* 0x000fda0003f06270 */
[----:B------:R-:W-:Y:S05]  /*1970*/  @!P0 BRA `(.L_x_10351) ;  /* 0x0000000000748947 */ /* 0x000fea0003800000 */
[----:B------:R-:W-:Y:S01]  /*1980*/  ISETP.NE.AND P0, PT, R213, RZ, PT ;  /* 0x000000ffd500720c */ /* 0x000fe20003f05270 */
[----:B------:R-:W-:-:S03]  /*1990*/  ULDC UR4, c[0x0][0x9f0] ;  /* 0x00027c0000047ab9 */ /* 0x000fc60000000800 */
[----:B------:R-:W-:-:S04]  /*19a0*/  SEL R9, R213, UR4, P0 ;  /* 0x00000004d5097c07 */ /* 0x000fc80008000000 */
[-C--:B------:R-:W-:Y:S02]  /*19b0*/  IABS R5, R9.reuse ;  /* 0x0000000900057213 */ /* 0x080fe40000000000 */
[----:B------:R-:W-:Y:S02]  /*19c0*/  IABS R10, R9 ;  /* 0x00000009000a7213 */ /* 0x000fe40000000000 */
[----:B------:R-:W0:Y:S01]  /*19d0*/  I2F.RP R4, R5 ;  /* 0x0000000500047306 */ /* 0x000e220000209400 */
[----:B------:R-:W-:Y:S02]  /*19e0*/  IADD3 R0, R9, -0x1, R6 ;  /* 0xffffffff09007810 */ /* 0x000fe40007ffe006 */
[----:B------:R-:W-:-:S05]  /*19f0*/  IMAD.MOV R10, RZ, RZ, -R10 ;  /* 0x000000ffff0a7224 */ /* 0x000fca00078e0a0a */
[----:B0-----:R-:W0:Y:S02]  /*1a00*/  MUFU.RCP R4, R4 ;  /* 0x0000000400047308 */ /* 0x001e240000001000 */
[----:B0-----:R-:W-:Y:S01]  /*1a10*/  VIADD R2, R4, 0xffffffe ;  /* 0x0ffffffe04027836 */ /* 0x001fe20000000000 */
[----:B------:R-:W-:Y:S02]  /*1a20*/  IABS R4, R0 ;  /* 0x0000000000047213 */ /* 0x000fe40000000000 */
[----:B------:R-:W-:-:S03]  /*1a30*/  LOP3.LUT R0, R0, R9, RZ, 0x3c, !PT ;  /* 0x0000000900007212 */ /* 0x000fc600078e3cff */
[----:B------:R0:W1:Y:S01]  /*1a40*/  F2I.FTZ.U32.TRUNC.NTZ R3, R2 ;  /* 0x0000000200037305 */ /* 0x000062000021f000 */
[----:B------:R-:W-:Y:S01]  /*1a50*/  ISETP.GE.AND P2, PT, R0, RZ, PT ;  /* 0x000000ff0000720c */ /* 0x000fe20003f46270 */
[----:B0-----:R-:W-:Y:S02]  /*1a60*/  IMAD.MOV.U32 R2, RZ, RZ, RZ ;  /* 0x000000ffff027224 */ /* 0x001fe400078e00ff */
[----:B-1----:R-:W-:-:S04]  /*1a70*/  IMAD.MOV R8, RZ, RZ, -R3 ;  /* 0x000000ffff087224 */ /* 0x002fc800078e0a03 */
[----:B------:R-:W-:-:S04]  /*1a80*/  IMAD R7, R8, R5, RZ ;  /* 0x0000000508077224 */ /* 0x000fc800078e02ff */
[----:B------:R-:W-:Y:S01]  /*1a90*/  IMAD.HI.U32 R3, R3, R7, R2 ;  /* 0x0000000703037227 */ /* 0x000fe200078e0002 */
[----:B------:R-:W-:-:S05]  /*1aa0*/  MOV R2, R10 ;  /* 0x0000000a00027202 */ /* 0x000fca0000000f00 */
        /* <DEDUP_REMOVED lines=10> */
.L_x_10351:
[----:B------:R-:W-:Y:S05]  /*1b50*/  BSYNC B0 ;  /* 0x0000000000007941 */ /* 0x000fea0003800000 */
.L_x_10350:
        /* <DEDUP_REMOVED lines=36> */
[----:B-1---5:R-:W-:Y:S05]  /*1da0*/  CALL.ABS.NOINC R14 ;  /* 0x000000000e007343 */ /* 0x022fea0003c00000 */
.L_x_10354:
[----:B------:R-:W-:Y:S05]  /*1db0*/  BSYNC B6 ;  /* 0x0000000000067941 */ /* 0x000fea0003800000 */
.L_x_10353:
        /* <DEDUP_REMOVED lines=20> */
.L_x_10356:
[----:B------:R-:W-:Y:S05]  /*1f00*/  BSYNC B6 ;  /* 0x0000000000067941 */ /* 0x000fea0003800000 */
.L_x_10355:
[----:B------:R-:W-:Y:S01]  /*1f10*/  ULDC.64 UR4, c[0x0][0x9f8] ;  /* 0x00027e0000047ab9 */ /* 0x000fe20000000a00 */
[----:B------:R-:W-:Y:S01]  /*1f20*/  IMAD.MOV.U32 R85, RZ, RZ, R210 ;  /* 0x000000ffff557224 */ /* 0x000fe200078e00d2 */
[----:B------:R-:W-:Y:S01]  /*1f30*/  ISETP.NE.U32.AND P0, PT, RZ, UR4, PT ;  /* 0x00000004ff007c0c */ /* 0x000fe2000bf05070 */
[----:B------:R-:W0:Y:S03]  /*1f40*/  LDC.64 R50, c[0x0][0x3f8] ;  /* 0x0000fe00ff327b82 */ /* 0x000e260000000a00 */
[----:B------:R-:W-:-:S05]  /*1f50*/  ISETP.NE.AND.EX P0, PT, RZ, UR5, PT, P0 ;  /* 0x00000005ff007c0c */ /* 0x000fca000bf05300 */
[----:B------:R-:W1:Y:S08]  /*1f60*/  LDC R71, c[0x0][0x3f4] ;  /* 0x0000fd00ff477b82 */ /* 0x000e700000000800 */
[----:B------:R-:W-:Y:S01]  /*1f70*/  @P0 IADD3 R4, P1, R219, UR4, RZ ;  /* 0x00000004db040c10 */ /* 0x000fe2000ff3e0ff */
[----:B------:R-:W2:Y:S03]  /*1f80*/  LDC.64 R56, c[0x0][0x408] ;  /* 0x00010200ff387b82 */ /* 0x000ea60000000a00 */
        /* <DEDUP_REMOVED lines=8> */
[----:B-1----:R-:W-:Y:S01]  /*2010*/  ISETP.GE.AND P0, PT, R16, R71, PT ;  /* 0x000000471000720c */ /* 0x002fe20003f06270 */
[-C--:B------:R-:W-:Y:S01]  /*2020*/  IMAD R0, R3, R50.reuse, RZ ;  /* 0x0000003203007224 */ /* 0x080fe200078e02ff */
[----:B------:R-:W-:Y:S01]  /*2030*/  LOP3.LUT R79, R79, 0x380, RZ, 0xc0, !PT ;  /* 0x000003804f4f7812 */ /* 0x000fe200078ec0ff */
[----:B------:R-:W-:Y:S01]  /*2040*/  IMAD.WIDE.U32 R6, R191, R50, R22 ;  /* 0x00000032bf067225 */ /* 0x000fe200078e0016 */
[----:B------:R-:W-:-:S02]  /*2050*/  SHF.L.U64.HI R83, R50, 0x6, R51 ;  /* 0x0000000632537819 */ /* 0x000fc40000010233 */
[----:B------:R-:W-:Y:S01]  /*2060*/  SHF.R.U32.HI R74, RZ, 0x3, R79 ;  /* 0x00000003ff4a7819 */ /* 0x000fe2000001164f */
[----:B------:R-:W-:Y:S01]  /*2070*/  IMAD R11, R191, R51, R0 ;  /* 0x00000033bf0b7224 */ /* 0x000fe200078e0200 */
[C---:B--2---:R-:W-:Y:S01]  /*2080*/  SHF.L.U64.HI R78, R56.reuse, 0x6, R57 ;  /* 0x00000006384e7819 */ /* 0x044fe20000010239 */
[-C--:B------:R-:W-:Y:S01]  /*2090*/  IMAD R0, R3, R56.reuse, RZ ;  /* 0x0000003803007224 */ /* 0x080fe200078e02ff */
[----:B------:R-:W-:Y:S01]  /*20a0*/  SEL R3, R71, RZ, P0 ;  /* 0x000000ff47037207 */ /* 0x000fe20000000000 */
[-C--:B------:R-:W-:Y:S01]  /*20b0*/  IMAD.WIDE.U32 R52, R191, R56.reuse, R22 ;  /* 0x00000038bf347225 */ /* 0x080fe200078e0016 */
[----:B------:R-:W-:Y:S02]  /*20c0*/  IADD3 R9, R11, R9, RZ ;  /* 0x000000090b097210 */ /* 0x000fe40007ffe0ff */
[----:B------:R-:W-:Y:S01]  /*20d0*/  SHF.L.U64.HI R77, R56, 0x7, R57 ;  /* 0x00000007384d7819 */ /* 0x000fe20000010239 */
[C---:B---3--:R-:W-:Y:S01]  /*20e0*/  IMAD R5, R191.reuse, R57, R0 ;  /* 0x00000039bf057224 */ /* 0x048fe200078e0200 */
[----:B------:R-:W-:Y:S01]  /*20f0*/  SHF.L.U64.HI R82, R50, 0x7, R51 ;  /* 0x0000000732527819 */ /* 0x000fe20000010233 */
[----:B------:R-:W-:Y:S01]  /*2100*/  IMAD.WIDE.U32 R54, R191, R56, R16 ;  /* 0x00000038bf367225 */ /* 0x000fe200078e0010 */
[----:B------:R-:W-:-:S03]  /*2110*/  LOP3.LUT P1, RZ, R206, 0x4, RZ, 0xc0, !PT ;  /* 0x00000004ceff7812 */ /* 0x000fc6000782c0ff */
[----:B------:R-:W-:Y:S02]  /*2120*/  IMAD.IADD R3, R16, 0x1, R3 ;  /* 0x0000000110037824 */ /* 0x000fe400078e0203 */
[----:B------:R-:W-:Y:S02]  /*2130*/  IMAD.IADD R53, R53, 0x1, R5 ;  /* 0x0000000135357824 */ /* 0x000fe400078e0205 */
[----:B------:R-:W-:Y:S01]  /*2140*/  IMAD.IADD R55, R5, 0x1, R55 ;  /* 0x0000000105377824 */ /* 0x000fe200078e0237 */
[----:B-----5:R-:W-:Y:S01]  /*2150*/  SHF.R.S32.HI R5, RZ, 0x1f, R24 ;  /* 0x0000001fff057819 */ /* 0x020fe20000011418 */
[----:B------:R-:W-:Y:S01]  /*2160*/  IMAD.IADD R7, R7, 0x1, R11 ;  /* 0x0000000107077824 */ /* 0x000fe200078e020b */
[----:B------:R-:W-:Y:S01]  /*2170*/  SHF.R.S32.HI R0, RZ, 0x1f, R3 ;  /* 0x0000001fff007819 */ /* 0x000fe20000011403 */
[----:B------:R-:W-:Y:S01]  /*2180*/  VIADD R32, R30, 0xffffff80 ;  /* 0xffffff801e207836 */ /* 0x000fe20000000000 */
[----:B------:R-:W-:Y:S01]  /*2190*/  SHF.R.U32.HI R30, RZ, 0x7, R30 ;  /* 0x00000007ff1e7819 */ /* 0x000fe2000001161e */
[----:B------:R-:W-:Y:S01]  /*21a0*/  IMAD.WIDE.U32 R20, R24, R50, R6 ;  /* 0x0000003218147225 */ /* 0x000fe200078e0006 */
[----:B------:R-:W-:-:S02]  /*21b0*/  LEA.HI R0, R0, R3, RZ, 0x4 ;  /* 0x0000000300007211 */ /* 0x000fc400078f20ff */
[----:B------:R-:W-:Y:S01]  /*21c0*/  ISETP.NE.AND P6, PT, R30, 0x1, PT ;  /* 0x000000011e00780c */ /* 0x000fe20003fc5270 */
[C---:B------:R-:W-:Y:S01]  /*21d0*/  IMAD R3, R5.reuse, R50, RZ ;  /* 0x0000003205037224 */ /* 0x040fe200078e02ff */
[----:B------:R-:W-:Y:S01]  /*21e0*/  SHF.R.S32.HI R31, RZ, 0x1f, R32 ;  /* 0x0000001fff1f7819 */ /* 0x000fe20000011420 */
[----:B------:R-:W-:Y:S01]  /*21f0*/  IMAD R5, R5, R56, RZ ;  /* 0x0000003805057224 */ /* 0x000fe200078e02ff */
[----:B------:R-:W-:Y:S01]  /*2200*/  LOP3.LUT R4, R201, 0x70, R0, 0xf8, !PT ;  /* 0x00000070c9047812 */ /* 0x000fe200078ef800 */
[----:B------:R-:W-:Y:S01]  /*2210*/  IMAD R11, R24, R51, R3 ;  /* 0x00000033180b7224 */ /* 0x000fe200078e0203 */
[----:B------:R-:W-:Y:S01]  /*2220*/  LOP3.LUT R3, R79, 0x30, R16, 0xf8, !PT ;  /* 0x000000304f037812 */ /* 0x000fe200078ef810 */
[----:B------:R-:W-:Y:S01]  /*2230*/  VIADD R73, R30, 0x8 ;  /* 0x000000081e497836 */ /* 0x000fe20000000000 */
[----:B------:R-:W-:Y:S01]  /*2240*/  LEA.HI R31, R31, R32, RZ, 0x2 ;  /* 0x000000201f1f7211 */ /* 0x000fe200078f10ff */
[----:B------:R-:W-:Y:S01]  /*2250*/  IMAD R5, R24, R57, R5 ;  /* 0x0000003918057224 */ /* 0x000fe200078e0205 */
[----:B------:R-:W-:Y:S01]  /*2260*/  LOP3.LUT R68, R3, R74, RZ, 0x3c, !PT ;  /* 0x0000004a03447212 */ /* 0x000fe200078e3cff */
[----:B------:R-:W-:Y:S01]  /*2270*/  IMAD R69, R57, 0xa0, RZ ;  /* 0x000000a039457824 */ /* 0x000fe200078e02ff */
[--C-:B------:R-:W-:Y:S01]  /*2280*/  LOP3.LUT R3, R79, 0x70, R0.reuse, 0xf8, !PT ;  /* 0x000000704f037812 */ /* 0x100fe200078ef800 */
[----:B------:R-:W-:Y:S05]  /*2290*/  @!P6 WARPSYNC.ALL ;  /* 0x000000000000e948 */ /* 0x000fea0003800000 */
[----:B------:R-:W-:Y:S01]  /*22a0*/  LOP3.LUT R31, R31, 0xfffffffc, RZ, 0xc0, !PT ;  /* 0xfffffffc1f1f7812 */ /* 0x000fe200078ec0ff */
[----:B------:R-:W-:Y:S01]  /*22b0*/  IMAD.SHL.U32 R76, R56, 0x40, RZ ;  /* 0x00000040384c7824 */ /* 0x000fe200078e00ff */
[----:B------:R-:W-:Y:S01]  /*22c0*/  LOP3.LUT R6, R202, 0x70, R0, 0xf8, !PT ;  /* 0x00000070ca067812 */ /* 0x000fe200078ef800 */
[----:B------:R-:W-:Y:S01]  /*22d0*/  IMAD.SHL.U32 R75, R56, 0x80, RZ ;  /* 0x00000080384b7824 */ /* 0x000fe200078e00ff */
[----:B------:R-:W-:Y:S01]  /*22e0*/  SHF.R.U32.HI R30, RZ, 0x3, R201 ;  /* 0x00000003ff1e7819 */ /* 0x000fe200000116c9 */
[-C--:B------:R-:W-:Y:S01]  /*22f0*/  IMAD.WIDE.U32 R52, R24, R56.reuse, R52 ;  /* 0x0000003818347225 */ /* 0x080fe200078e0034 */
[----:B------:R-:W-:Y:S01]  /*2300*/  SHF.R.S32.HI R63, RZ, 0x4, R0 ;  /* 0x00000004ff3f7819 */ /* 0x000fe20000011400 */
[----:B------:R-:W-:Y:S01]  /*2310*/  ULDC UR4, c[0x0][0x2f4] ;  /* 0x0000bd0000047ab9 */ /* 0x000fe20000000800 */
[----:B------:R-:W-:Y:S01]  /*2320*/  LOP3.LUT R62, R0, 0xfffffff0, RZ, 0xc0, !PT ;  /* 0xfffffff0003e7812 */ /* 0x000fe200078ec0ff */
[----:B------:R-:W-:Y:S01]  /*2330*/  IMAD.WIDE.U32 R54, R24, R56, R54 ;  /* 0x0000003818367225 */ /* 0x000fe200078e0036 */
[----:B------:R-:W-:-:S02]  /*2340*/  LOP3.LUT R0, R3, R74, RZ, 0x3c, !PT ;  /* 0x0000004a03007212 */ /* 0x000fc400078e3cff */
[----:B------:R-:W-:Y:S01]  /*2350*/  LOP3.LUT R4, R4, R30, RZ, 0x3c, !PT ;  /* 0x0000001e04047212 */ /* 0x000fe200078e3cff */
[----:B------:R-:W-:Y:S01]  /*2360*/  IMAD R13, R51, 0xa0, RZ ;  /* 0x000000a0330d7824 */ /* 0x000fe200078e02ff */
[----:B------:R-:W-:Y:S01]  /*2370*/  LOP3.LUT R6, R6, R101, RZ, 0x3c, !PT ;  /* 0x0000006506067212 */ /* 0x000fe200078e3cff */
[C---:B------:R-:W-:Y:S01]  /*2380*/  IMAD.SHL.U32 R81, R50.reuse, 0x40, RZ ;  /* 0x0000004032517824 */ /* 0x040fe200078e00ff */
[----:B------:R-:W-:Y:S01]  /*2390*/  ISETP.GE.AND P2, PT, R19, UR4, PT ;  /* 0x0000000413007c0c */ /* 0x000fe2000bf46270 */
[----:B------:R-:W-:Y:S01]  /*23a0*/  IMAD.SHL.U32 R80, R50, 0x80, RZ ;  /* 0x0000008032507824 */ /* 0x000fe200078e00ff */
[----:B------:R-:W-:Y:S01]  /*23b0*/  ISETP.GE.AND P1, PT, R16, UR4, PT ;  /* 0x0000000410007c0c */ /* 0x000fe2000bf26270 */
[----:B------:R-:W-:Y:S01]  /*23c0*/  IMAD.WIDE.U32 R48, R24, R50, R8 ;  /* 0x0000003218307225 */ /* 0x000fe200078e0008 */
[----:B------:R-:W-:Y:S02]  /*23d0*/  P2R R87, PR, RZ, 0x4 ;  /* 0x00000004ff577803 */ /* 0x000fe40000000000 */
[----:B------:R-:W-:Y:S01]  /*23e0*/  SHF.R.S32.HI R60, RZ, 0x1f, R62 ;  /* 0x0000001fff3c7819 */ /* 0x000fe2000001143e */
[----:B------:R-:W-:-:S04]  /*23f0*/  IMAD.WIDE.U32 R56, R56, 0xa0, RZ ;  /* 0x000000a038387825 */ /* 0x000fc800078e00ff */
[----:B------:R-:W-:Y:S01]  /*2400*/  IMAD.WIDE.U32 R50, R50, 0xa0, RZ ;  /* 0x000000a032327825 */ /* 0x000fe200078e00ff */
[----:B------:R-:W-:-:S03]  /*2410*/  IADD3 R69, R57, R69, RZ ;  /* 0x0000004539457210 */ /* 0x000fc60007ffe0ff */
        /* <DEDUP_REMOVED lines=10> */
[----:B------:R-:W-:Y:S02]  /*24c0*/  IMAD.IADD R64, R5, 0x1, R55 ;  /* 0x0000000105407824 */ /* 0x000fe400078e0237 */
[----:B------:R-:W-:-:S02]  /*24d0*/  IMAD.IADD R3, R207, 0x1, R4 ;  /* 0x00000001cf037824 */ /* 0x000fc400078e0204 */
[----:B------:R-:W-:Y:S01]  /*24e0*/  IMAD.IADD R0, R209, 0x1, R6 ;  /* 0x00000001d1007824 */ /* 0x000fe200078e0206 */
[----:B----4-:R-:W-:Y:S01]  /*24f0*/  SHF.R.S32.HI R61, RZ, 0x1f, R85 ;  /* 0x0000001fff3d7819 */ /* 0x010fe20000011455 */
[----:B------:R-:W-:Y:S06]  /*2500*/  @!P6 BAR.SYNC.DEFER_BLOCKING 0x9, 0x100 ;  /* 0x024400000000eb1d */ /* 0x000fec0000010000 */
.L_x_10431:
        /* <DEDUP_REMOVED lines=12> */
[----:B---3--:R-:W3:Y:S08]  /*25d0*/  @P3 LDC R9, c[0x0][0x434] ;  /* 0x00010d00ff093b82 */ /* 0x008ef00000000800 */
        /* <DEDUP_REMOVED lines=16> */
[----:B------:R-:W-:Y:S05]  /*26e0*/  YIELD ;  /* 0x0000000000007946 */ /* 0x000fea0003800000 */
[----:B-1----:R-:W-:Y:S01]  /*26f0*/  ISETP.GE.AND P2, PT, R102, 0x1, PT ;  /* 0x000000016600780c */ /* 0x002fe20003f46270 */
[----:B------:R-:W-:Y:S01]  /*2700*/  BSSY B0, `(.L_x_10357) ;  /* 0x00006fa000007945 */ /* 0x000fe20003800000 */
[----:B------:R-:W-:Y:S01]  /*2710*/  IADD3 R89, R7, 0x40, RZ ;  /* 0x0000004007597810 */ /* 0x000fe20007ffe0ff */
[----:B------:R-:W-:-:S02]  /*2720*/  IMAD R92, R92, R9, R12 ;  /* 0x000000095c5c7224 */ /* 0x000fc400078e020c */
[----:B------:R-:W-:Y:S02]  /*2730*/  @P4 VIADD R89, R7, 0xffffffc0 ;  /* 0xffffffc007594836 */ /* 0x000fe40000000000 */
[C---:B------:R-:W-:Y:S02]  /*2740*/  IMAD.IADD R90, R18.reuse, 0x1, R7 ;  /* 0x00000001125a7824 */ /* 0x040fe400078e0207 */
[----:B------:R-:W-:-:S04]  /*2750*/  IMAD.IADD R89, R18, 0x1, R89 ;  /* 0x0000000112597824 */ /* 0x000fc800078e0259 */
        /* <DEDUP_REMOVED lines=64> */
.L_x_10361:
[----:B------:R-:W-:Y:S05]  /*2b60*/  BSYNC B1 ;  /* 0x0000000000017941 */ /* 0x000fea0003800000 */
.L_x_10360:
        /* <DEDUP_REMOVED lines=26> */
.L_x_10363:
[----:B------:R-:W-:Y:S05]  /*2d10*/  BSYNC B1 ;  /* 0x0000000000017941 */ /* 0x000fea0003800000 */
.L_x_10362:
        /* <DEDUP_REMOVED lines=22> */
.L_x_10365:
[----:B------:R-:W-:Y:S05]  /*2e80*/  BSYNC B1 ;  /* 0x0000000000017941 */ /* 0x000fea0003800000 */
.L_x_10364:
[----:B0-----:R-:W2:Y:S01]  /*2e90*/  LDL R4, [R1+0x8] ;  /* 0x0000080001047983 */ /* 0x001ea20000100800 */
        /* <DEDUP_REMOVED lines=10> */
[----:B--2---:R-:W-:-:S13]  /*2f40*/  R2UR UR4, R4 ;  /* 0x00000000040472ca */ /* 0x004fda00000e0000 */
[----:B------:R-:W-:-:S06]  /*2f50*/  UISETP.NE.AND UP0, UPT, UR4, 0x3, UPT ;  /* 0x000000030400788c */ /* 0x000fcc000bf05270 */
[----:B------:R-:W-:-:S13]  /*2f60*/  PLOP3.LUT P5, PT, PT, PT, UP0, 0x80, 0x0 ;  /* 0x000000000000781c */ /* 0x000fda0003faf008 */
[----:B------:R-:W-:Y:S05]  /*2f70*/  @!P5 BRA `(.L_x_10366) ;  /* 0x000000000004d947 */ /* 0x000fea0003800000 */
[----:B------:R-:W-:Y:S01]  /*2f80*/  BPT.TRAP 0x1 ;  /* 0x000000040000795c */ /* 0x000fe20000300000 */
.L_x_10366:
[----:B------:R-:W-:Y:S01]  /*2f90*/  IMAD R86, R188, 0x8, R18 ;  /* 0x00000008bc567824 */ /* 0x000fe200078e0212 */
[----:B------:R-:W-:Y:S01]  /*2fa0*/  SHF.L.U32 R98, R195, 0x1f, RZ ;  /* 0x0000001fc3627819 */ /* 0x000fe200000006ff */
[----:B------:R-:W-:Y:S03]  /*2fb0*/  BSSY B1, `(.L_x_10367) ;  /* 0x0000003000017945 */ /* 0x000fe60003800000 */
[----:B------:R-:W0:Y:S02]  /*2fc0*/  SYNCS.PHASECHK.TRANS64.TRYWAIT P6, [R86+URZ+0x22890], R98 ;  /* 0x02289062560075a7 */ /* 0x000e2400080c017f */
[----:B0-----:R-:W-:Y:S05]  /*2fd0*/  @!P6 BRA `(.L_x_10368) ;  /* 0x000002440034e947 */ /* 0x001fea0003800000 */
.L_x_10676:
[----:B------:R-:W-:Y:S05]  /*2fe0*/  BSYNC B1 ;  /* 0x0000000000017941 */ /* 0x000fea0003800000 */
.L_x_10367:
[----:B------:R-:W-:-:S03]  /*2ff0*/  UMOV UR4, 0xffffffff ;  /* 0xffffffff00047882 */ /* 0x000fc60000000000 */
[----:B------:R-:W-:Y:S05]  /*3000*/  BRA.DIV UR4, `(.L_x_10369) ;  /* 0x00000246043c7947 */ /* 0x000fea000b800000 */
[----:B------:R1:W2:Y:S04]  /*3010*/  SHFL.IDX PT, R103, R100, RZ, 0x1c1f ;  /* 0x001c1fff64677589 */ /* 0x0002a800000e0000 */
[----:B------:R1:W3:Y:S02]  /*3020*/  SHFL.IDX PT, R14, R99, RZ, 0x1c1f ;  /* 0x001c1fff630e7589 */ /* 0x0002e400000e0000 */
.L_x_10680:
[----:B------:R-:W-:Y:S04]  /*3030*/  BSSY B1, `(.L_x_10370) ;  /* 0x00000ed000017945 */ /* 0x000fe80003800000 */
[----:B------:R-:W-:Y:S05]  /*3040*/  @P2 BRA `(.L_x_10371) ;  /* 0x0000000c00ac2947 */ /* 0x000fea0003800000 */
[----:B------:R-:W-:Y:S04]  /*3050*/  BSSY B2, `(.L_x_10372) ;  /* 0x0000075000027945 */ /* 0x000fe80003800000 */
[----:B------:R-:W-:Y:S05]  /*3060*/  @P1 BRA `(.L_x_10373) ;  /* 0x0000000400cc1947 */ /* 0x000fea0003800000 */
[----:B------:R4:W0:Y:S01]  /*3070*/  LDS.128 R4, [R90+0x18400] ;  /* 0x018400005a047984 */ /* 0x0008220000000c00 */
[----:B---3--:R-:W-:Y:S01]  /*3080*/  IADD3 R10, P2, R16, R14, RZ ;  /* 0x0000000e100a7210 */ /* 0x008fe20007f5e0ff */
[----:B------:R-:W-:Y:S04]  /*3090*/  BSSY B3, `(.L_x_10374) ;  /* 0x000006f000037945 */ /* 0x000fe80003800000 */
[----:B--2---:R-:W-:Y:S01]  /*30a0*/  IMAD.X R11, R103, 0x1, R17, P2 ;  /* 0x00000001670b7824 */ /* 0x004fe200010e0611 */
[----:B------:R-:W-:-:S13]  /*30b0*/  ISETP.GE.AND P2, PT, R22, R102, PT ;  /* 0x000000661600720c */ /* 0x000fda0003f46270 */
[----:B----4-:R-:W-:Y:S05]  /*30c0*/  @P2 BRA `(.L_x_10375) ;  /* 0x0000000400ac2947 */ /* 0x010fea0003800000 */
        /* <DEDUP_REMOVED lines=22> */
[-C--:B------:R-:W-:Y:S01]  /*3230*/  F2FP.F16.E4M3.UNPACK_B R97, R114.reuse.H1 ;  /* 0x00000072ff61723e */ /* 0x080fe200030006ff */
[--C-:B------:R-:W-:Y:S01]  /*3240*/  HADD2.F32 R117, -RZ, R47.reuse.H0_H0 ;  /* 0x2000002fff757230 */ /* 0x100fe20000004100 */
[----:B------:R-:W-:Y:S01]  /*3250*/  F2FP.F16.E4M3.UNPACK_B R5, R5.H1 ;  /* 0x00000005ff05723e */ /* 0x000fe200030006ff */
[----:B------:R-:W-:Y:S01]  /*3260*/  HADD2.F32 R4, -RZ, R4.H0_H0 ;  /* 0x20000004ff047230 */ /* 0x000fe20000004100 */
[----:B------:R-:W-:Y:S01]  /*3270*/  F2FP.F16.E4M3.UNPACK_B R114, R114 ;  /* 0x00000072ff72723e */ /* 0x000fe200020006ff */
[----:B------:R-:W-:Y:S02]  /*3280*/  HADD2.F32 R116, -RZ, R47.H1_H1 ;  /* 0x3000002fff747230 */ /* 0x000fe40000004100 */
[----:B------:R-:W-:Y:S01]  /*3290*/  FMUL.FTZ R119, R46, R117 ;  /* 0x000000752e777220 */ /* 0x000fe20000410000 */
[----:B------:R-:W-:-:S02]  /*32a0*/  HADD2.F32 R115, -RZ, R97.H0_H0 ;  /* 0x20000061ff737230 */ /* 0x000fc40000004100 */
[--C-:B------:R-:W-:Y:S02]  /*32b0*/  HADD2.F32 R96, -RZ, R5.reuse.H1_H1 ;  /* 0x30000005ff607230 */ /* 0x100fe40000004100 */
[----:B------:R-:W-:Y:S02]  /*32c0*/  HADD2.F32 R47, -RZ, R5.H0_H0 ;  /* 0x20000005ff2f7230 */ /* 0x000fe40000004100 */
[----:B------:R-:W-:Y:S01]  /*32d0*/  FMUL.FTZ R5, R4, R117 ;  /* 0x0000007504057220 */ /* 0x000fe20000410000 */
[----:B------:R-:W-:Y:S02]  /*32e0*/  HADD2.F32 R97, -RZ, R97.H1_H1 ;  /* 0x30000061ff617230 */ /* 0x000fe40000004100 */
[-C--:B------:R-:W-:Y:S01]  /*32f0*/  FMUL.FTZ R118, R96, R116.reuse ;  /* 0x0000007460767220 */ /* 0x080fe20000410000 */
[-C--:B------:R-:W-:Y:S01]  /*3300*/  FFMA.FTZ R4, R4, R115.reuse, -R119 ;  /* 0x0000007304047223 */ /* 0x080fe20000010877 */
[C---:B------:R-:W-:Y:S01]  /*3310*/  FMUL.FTZ R117, R47.reuse, R116 ;  /* 0x000000742f757220 */ /* 0x040fe20000410000 */
[----:B------:R-:W-:Y:S01]  /*3320*/  FFMA.FTZ R5, R46, R115, R5 ;  /* 0x000000732e057223 */ /* 0x000fe20000010005 */
        /* <DEDUP_REMOVED lines=11> */
[----:B------:R-:W-:Y:S02]  /*33e0*/  HADD2.F32 R47, -RZ, R13.H1_H1 ;  /* 0x3000000dff2f7230 */ /* 0x000fe40000004100 */
[----:B------:R-:W-:Y:S01]  /*33f0*/  FMUL.FTZ R117, R97, R115 ;  /* 0x0000007361757220 */ /* 0x000fe20000410000 */
[----:B------:R-:W-:Y:S01]  /*3400*/  HADD2.F32 R13, -RZ, R114.H1_H1 ;  /* 0x30000072ff0d7230 */ /* 0x000fe20000004100 */
[----:B------:R-:W-:Y:S01]  /*3410*/  F2FP.SATFINITE.E4M3.F32.PACK_AB_MERGE_C R5, R5, R4, R124 ;  /* 0x000000040505723e */ /* 0x000fe2000480707c */
[----:B------:R-:W-:-:S02]  /*3420*/  HADD2.F32 R116, -RZ, R116.H0_H0 ;  /* 0x20000074ff747230 */ /* 0x000fc40000004100 */
[----:B------:R-:W-:Y:S02]  /*3430*/  HADD2.F32 R114, -RZ, R114.H0_H0 ;  /* 0x20000072ff727230 */ /* 0x000fe40000004100 */
[-C--:B------:R-:W-:Y:S01]  /*3440*/  FFMA.FTZ R117, R96, R13.reuse, -R117 ;  /* 0x0000000d60757223 */ /* 0x080fe20000010875 */
[----:B------:R-:W-:Y:S01]  /*3450*/  FFMA.FTZ R118, R97, R13, R118 ;  /* 0x0000000d61767223 */ /* 0x000fe20000010076 */
[CC--:B------:R-:W-:Y:S01]  /*3460*/  FMUL.FTZ R115, R47.reuse, R116.reuse ;  /* 0x000000742f737220 */ /* 0x0c0fe20000410000 */
[-C--:B------:R-:W-:Y:S01]  /*3470*/  F2FP.F16.E4M3.UNPACK_B R96, R7.reuse.H1 ;  /* 0x00000007ff60723e */ /* 0x080fe200030006ff */
[C---:B------:R-:W-:Y:S01]  /*3480*/  FMUL.FTZ R116, R46.reuse, R116 ;  /* 0x000000742e747220 */ /* 0x040fe20000410000 */
[----:B------:R-:W-:Y:S01]  /*3490*/  F2FP.F16.E4M3.UNPACK_B R7, R7 ;  /* 0x00000007ff07723e */ /* 0x000fe200020006ff */
[-C--:B------:R-:W-:Y:S01]  /*34a0*/  FFMA.FTZ R13, R46, R114.reuse, -R115 ;  /* 0x000000722e0d7223 */ /* 0x080fe20000010873 */
[----:B------:R-:W-:Y:S01]  /*34b0*/  F2FP.SATFINITE.E4M3.F32.PACK_AB_MERGE_C R123, R118, R117, RZ ;  /* 0x00000075767b723e */ /* 0x000fe200048070ff */
[--C-:B------:R-:W-:Y:S01]  /*34c0*/  HADD2.F32 R97, -RZ, R96.reuse.H0_H0 ;  /* 0x20000060ff617230 */ /* 0x100fe20000004100 */
[-C--:B------:R-:W-:Y:S01]  /*34d0*/  F2FP.F16.E4M3.UNPACK_B R118, R15.reuse.H1 ;  /* 0x0000000fff76723e */ /* 0x080fe200030006ff */
[----:B------:R-:W-:Y:S01]  /*34e0*/  FFMA.FTZ R46, R47, R114, R116 ;  /* 0x000000722f2e7223 */ /* 0x000fe20000010074 */
[----:B------:R-:W-:Y:S01]  /*34f0*/  F2FP.F16.E4M3.UNPACK_B R115, R12.H1 ;  /* 0x0000000cff73723e */ /* 0x000fe200030006ff */
[----:B------:R-:W-:Y:S01]  /*3500*/  HADD2.F32 R96, -RZ, R96.H1_H1 ;  /* 0x30000060ff607230 */ /* 0x000fe20000004100 */
        /* <DEDUP_REMOVED lines=19> */
[--C-:B------:R-:W-:Y:S02]  /*3640*/  HADD2.F32 R12, -RZ, R7.reuse.H0_H0 ;  /* 0x20000007ff0c7230 */ /* 0x100fe40000004100 */
[----:B------:R-:W-:Y:S01]  /*3650*/  FFMA.FTZ R116, R96, R116, R121 ;  /* 0x0000007460747223 */ /* 0x000fe20000010079 */
[----:B------:R-:W-:Y:S01]  /*3660*/  HADD2.F32 R15, -RZ, R7.H1_H1 ;  /* 0x30000007ff0f7230 */ /* 0x000fe20000004100 */
[----:B------:R-:W-:Y:S01]  /*3670*/  F2FP.SATFINITE.E4M3.F32.PACK_AB_MERGE_C R4, R46, R13, R123 ;  /* 0x0000000d2e04723e */ /* 0x000fe2000480707b */
[--C-:B------:R-:W-:Y:S01]  /*3680*/  HADD2.F32 R7, -RZ, R6.reuse.H0_H0 ;  /* 0x20000006ff077230 */ /* 0x100fe20000004100 */
        /* <DEDUP_REMOVED lines=15> */
.L_x_10375:
[----:B------:R-:W-:Y:S05]  /*3780*/  BSYNC B3 ;  /* 0x0000000000037941 */ /* 0x000fea0003800000 */
.L_x_10374:
[----:B0-----:R4:W-:Y:S02]  /*3790*/  ST.E.128 desc[UR60][R10.64], R4 ;  /* 0x000000040a007985 */ /* 0x0019e4000c101d3c */
.L_x_10373:
[----:B------:R-:W-:Y:S05]  /*37a0*/  BSYNC B2 ;  /* 0x0000000000027941 */ /* 0x000fea0003800000 */
.L_x_10372:
[----:B------:R-:W-:-:S13]  /*37b0*/  ISETP.NE.AND P2, PT, R87, RZ, PT ;  /* 0x000000ff5700720c */ /* 0x000fda0003f45270 */
[----:B------:R-:W-:Y:S05]  /*37c0*/  @P2 BRA `(.L_x_10371) ;  /* 0x0000000400cc2947 */ /* 0x000fea0003800000 */
[----:B----4-:R4:W0:Y:S01]  /*37d0*/  LDS.128 R4, [R89+0x18400] ;  /* 0x0184000059047984 */ /* 0x0108220000000c00 */
[----:B---3--:R-:W-:Y:S01]  /*37e0*/  IADD3 R10, P2, R19, R14, RZ ;  /* 0x0000000e130a7210 */ /* 0x008fe20007f5e0ff */
[----:B------:R-:W-:Y:S04]  /*37f0*/  BSSY B2, `(.L_x_10376) ;  /* 0x000006f000027945 */ /* 0x000fe80003800000 */
[----:B--2---:R-:W-:Y:S01]  /*3800*/  IMAD.X R11, R103, 0x1, R190, P2 ;  /* 0x00000001670b7824 */ /* 0x004fe200010e06be */
[----:B------:R-:W-:-:S13]  /*3810*/  ISETP.GE.AND P2, PT, R193, R102, PT ;  /* 0x00000066c100720c */ /* 0x000fda0003f46270 */
[----:B----4-:R-:W-:Y:S05]  /*3820*/  @P2 BRA `(.L_x_10377) ;  /* 0x0000000400ac2947 */ /* 0x010fea0003800000 */
[----:B------:R-:W-:Y:S02]  /*3830*/  SHF.R.U32.HI R15, RZ, 0x18, R43 ;  /* 0x00000018ff0f7819 */ /* 0x000fe4000001162b */
[----:B------:R-:W-:Y:S02]  /*3840*/  LOP3.LUT R14, R43, 0xff, RZ, 0xc0, !PT ;  /* 0x000000ff2b0e7812 */ /* 0x000fe400078ec0ff */
[--C-:B------:R-:W-:Y:S02]  /*3850*/  SHF.R.U32.HI R13, RZ, 0x18, R45.reuse ;  /* 0x00000018ff0d7819 */ /* 0x100fe4000001162d */
[----:B------:R-:W-:Y:S02]  /*3860*/  LOP3.LUT R12, R45, 0xff, RZ, 0xc0, !PT ;  /* 0x000000ff2d0c7812 */ /* 0x000fe400078ec0ff */
[----:B------:R-:W-:Y:S02]  /*3870*/  SHF.R.U32.HI R46, RZ, 0x8, R45 ;  /* 0x00000008ff2e7819 */ /* 0x000fe4000001162d */
[----:B------:R-:W-:-:S02]  /*3880*/  SHF.R.U32.HI R42, RZ, 0x8, R43 ;  /* 0x00000008ff2a7819 */ /* 0x000fc4000001162b */
[----:B------:R-:W-:Y:S02]  /*3890*/  PRMT R15, R15, 0x654, R14 ;  /* 0x000006540f0f7816 */ /* 0x000fe4000000000e */
[----:B------:R-:W-:Y:S01]  /*38a0*/  SHF.R.U32.HI R44, RZ, 0x10, R45 ;  /* 0x00000010ff2c7819 */ /* 0x000fe2000001162d */
[----:B------:R-:W-:Y:S01]  /*38b0*/  IMAD.SHL.U32 R42, R42, 0x100, RZ ;  /* 0x000001002a2a7824 */ /* 0x000fe200078e00ff */
[----:B------:R-:W-:Y:S02]  /*38c0*/  SHF.R.U32.HI R43, RZ, 0x10, R43 ;  /* 0x00000010ff2b7819 */ /* 0x000fe4000001162b */
[----:B------:R-:W-:Y:S01]  /*38d0*/  PRMT R13, R13, 0x654, R12 ;  /* 0x000006540d0d7816 */ /* 0x000fe2000000000c */
[----:B0-----:R-:W-:Y:S01]  /*38e0*/  IMAD.MOV.U32 R12, RZ, RZ, R4 ;  /* 0x000000ffff0c7224 */ /* 0x001fe200078e0004 */
[----:B------:R-:W-:Y:S01]  /*38f0*/  SHF.L.U32 R14, R46, 0x8, RZ ;  /* 0x000000082e0e7819 */ /* 0x000fe200000006ff */
[----:B------:R-:W-:Y:S01]  /*3900*/  IMAD.U32 R43, R43, 0x10000, RZ ;  /* 0x000100002b2b7824 */ /* 0x000fe200078e00ff */
[----:B------:R-:W-:-:S02]  /*3910*/  LOP3.LUT R42, R15, 0xff00, R42, 0xf8, !PT ;  /* 0x0000ff000f2a7812 */ /* 0x000fc400078ef82a */
[----:B------:R-:W-:Y:S01]  /*3920*/  LOP3.LUT R13, R13, 0xff00, R14, 0xf8, !PT ;  /* 0x0000ff000d0d7812 */ /* 0x000fe200078ef80e */
[----:B------:R-:W-:Y:S01]  /*3930*/  IMAD.U32 R14, R44, 0x10000, RZ ;  /* 0x000100002c0e7824 */ /* 0x000fe200078e00ff */
[----:B------:R-:W-:Y:S02]  /*3940*/  F2FP.F16.E4M3.UNPACK_B R4, R5 ;  /* 0x00000005ff04723e */ /* 0x000fe400020006ff */
        /* <DEDUP_REMOVED lines=8> */
[----:B------:R-:W-:-:S02]  /*39d0*/  HADD2.F32 R46, -RZ, R15.H1_H1 ;  /* 0x3000000fff2e7230 */ /* 0x000fc40000004100 */
[CC--:B------:R-:W-:Y:S01]  /*39e0*/  FMUL.FTZ R97, R13.reuse, R45.reuse ;  /* 0x0000002d0d617220 */ /* 0x0c0fe20000410000 */
[--C-:B------:R-:W-:Y:S02]  /*39f0*/  HADD2.F32 R43, -RZ, R42.reuse.H0_H0 ;  /* 0x2000002aff2b7230 */ /* 0x100fe40000004100 */
        /* <DEDUP_REMOVED lines=70> */
[C---:B------:R-:W-:Y:S01]  /*3e60*/  FMUL.FTZ R47, R7.reuse, R47 ;  /* 0x0000002f072f7220 */ /* 0x040fe20000410000 */
[----:B------:R-:W-:Y:S01]  /*3e70*/  FFMA.FTZ R15, R12, R42, -R15 ;  /* 0x0000002a0c0f7223 */ /* 0x000fe2000001080f */
[----:B------:R-:W-:Y:S01]  /*3e80*/  F2FP.SATFINITE.E4M3.F32.PACK_AB_MERGE_C R113, R114, R113, RZ ;  /* 0x000000717271723e */ /* 0x000fe200048070ff */
[-C--:B------:R-:W-:Y:S01]  /*3e90*/  FFMA.FTZ R14, R7, R44.reuse, -R14 ;  /* 0x0000002c070e7223 */ /* 0x080fe2000001080e */
[----:B------:R-:W-:Y:S01]  /*3ea0*/  FFMA.FTZ R47, R6, R44, R47 ;  /* 0x0000002c062f7223 */ /* 0x000fe2000001002f */
[----:B------:R-:W-:-:S02]  /*3eb0*/  F2FP.SATFINITE.E4M3.F32.PACK_AB_MERGE_C R4, R110, R97, R115 ;  /* 0x000000616e04723e */ /* 0x000fc40004807073 */
[----:B------:R-:W-:Y:S02]  /*3ec0*/  F2FP.SATFINITE.E4M3.F32.PACK_AB_MERGE_C R7, R96, R15, R113 ;  /* 0x0000000f6007723e */ /* 0x000fe40004807071 */
[----:B------:R-:W-:-:S07]  /*3ed0*/  F2FP.SATFINITE.E4M3.F32.PACK_AB_MERGE_C R6, R47, R14, R46 ;  /* 0x0000000e2f06723e */ /* 0x000fce000480702e */
.L_x_10377:
[----:B------:R-:W-:Y:S05]  /*3ee0*/  BSYNC B2 ;  /* 0x0000000000027941 */ /* 0x000fea0003800000 */
.L_x_10376:
[----:B0-----:R0:W-:Y:S02]  /*3ef0*/  ST.E.128 desc[UR60][R10.64], R4 ;  /* 0x000000040a007985 */ /* 0x0011e4000c101d3c */
.L_x_10371:
[----:B------:R-:W-:Y:S05]  /*3f00*/  BSYNC B1 ;  /* 0x0000000000017941 */ /* 0x000fea0003800000 */
.L_x_10370:
[----:B------:R-:W-:-:S03]  /*3f10*/  UMOV UR4, 0xffffffff ;  /* 0xffffffff00047882 */ /* 0x000fc60000000000 */
[----:B------:R-:W-:Y:S05]  /*3f20*/  BRA.DIV UR4, `(.L_x_10378) ;  /* 0x0000023604bc7947 */ /* 0x000fea000b800000 */
[----:B------:R0:W0:Y:S04]  /*3f30*/  SHFL.IDX PT, R43, R100, 0x1, 0x1c1f ;  /* 0x003c1f00642b7f89 */ /* 0x00002800000e0000 */
[----:B---3--:R3:W0:Y:S02]  /*3f40*/  SHFL.IDX PT, R14, R99, 0x1, 0x1c1f ;  /* 0x003c1f00630e7f89 */ /* 0x00862400000e0000 */
.L_x_10684:
[----:B------:R-:W-:Y:S04]  /*3f50*/  BSSY B1, `(.L_x_10379) ;  /* 0x00000ed000017945 */ /* 0x000fe80003800000 */
[----:B------:R-:W-:Y:S05]  /*3f60*/  @P3 BRA `(.L_x_10380) ;  /* 0x0000000c00ac3947 */ /* 0x000fea0003800000 */
[----:B------:R-:W-:Y:S04]  /*3f70*/  BSSY B2, `(.L_x_10381) ;  /* 0x0000075000027945 */ /* 0x000fe80003800000 */
[----:B------:R-:W-:Y:S05]  /*3f80*/  @P1 BRA `(.L_x_10382) ;  /* 0x0000000400cc1947 */ /* 0x000fea0003800000 */
[----:B0---4-:R0:W4:Y:S01]  /*3f90*/  LDS.128 R4, [R90+0x1a400] ;  /* 0x01a400005a047984 */ /* 0x0111220000000c00 */
[----:B------:R-:W-:Y:S01]  /*3fa0*/  IADD3 R10, P2, R16, R14, RZ ;  /* 0x0000000e100a7210 */ /* 0x000fe20007f5e0ff */
[----:B------:R-:W-:Y:S04]  /*3fb0*/  BSSY B3, `(.L_x_10383) ;  /* 0x000006f000037945 */ /* 0x000fe80003800000 */
[----:B------:R-:W-:Y:S01]  /*3fc0*/  IMAD.X R11, R43, 0x1, R17, P2 ;  /* 0x000000012b0b7824 */ /* 0x000fe200010e0611 */
[----:B------:R-:W-:-:S13]  /*3fd0*/  ISETP.GE.AND P2, PT, R22, R102, PT ;  /* 0x000000661600720c */ /* 0x000fda0003f46270 */
[----:B0-----:R-:W-:Y:S05]  /*3fe0*/  @P2 BRA `(.L_x_10384) ;  /* 0x0000000400ac2947 */ /* 0x001fea0003800000 */
        /* <DEDUP_REMOVED lines=12> */
[----:B----4-:R-:W-:Y:S01]  /*40b0*/  IMAD.MOV.U32 R12, RZ, RZ, R4 ;  /* 0x000000ffff0c7224 */ /* 0x010fe200078e0004 */
        /* <DEDUP_REMOVED lines=17> */
[--C-:B------:R-:W-:Y:S01]  /*41d0*/  HADD2.F32 R15, -RZ, R5.reuse.H0_H0 ;  /* 0x20000005ff0f7230 */ /* 0x100fe20000004100 */
[----:B------:R-:W-:Y:S01]  /*41e0*/  F2FP.F16.E4M3.UNPACK_B R112, R112 ;  /* 0x00000070ff70723e */ /* 0x000fe200020006ff */
[----:B------:R-:W-:Y:S02]  /*41f0*/  HADD2.F32 R38, -RZ, R5.H1_H1 ;  /* 0x30000005ff267230 */ /* 0x000fe40000004100 */
[-C--:B------:R-:W-:Y:S01]  /*4200*/  FFMA.FTZ R4, R4, R40.reuse, -R47 ;  /* 0x0000002804047223 */ /* 0x080fe2000001082f */
[----:B------:R-:W-:Y:S02]  /*4210*/  HADD2.F32 R39, -RZ, R39.H1_H1 ;  /* 0x30000027ff277230 */ /* 0x000fe40000004100 */
[----:B------:R-:W-:Y:S01]  /*4220*/  FFMA.FTZ R5, R13, R40, R42 ;  /* 0x000000280d057223 */ /* 0x000fe2000001002a */
[C---:B------:R-:W-:Y:S01]  /*4230*/  FMUL.FTZ R47, R15.reuse, R44 ;  /* 0x0000002c0f2f7220 */ /* 0x040fe20000410000 */
[----:B------:R-:W-:Y:S01]  /*4240*/  F2FP.F16.E4M3.UNPACK_B R13, R12.H1 ;  /* 0x0000000cff0d723e */ /* 0x000fe200030006ff */
[C---:B------:R-:W-:Y:S01]  /*4250*/  FMUL.FTZ R46, R38.reuse, R44 ;  /* 0x0000002c262e7220 */ /* 0x040fe20000410000 */
[----:B------:R-:W-:Y:S01]  /*4260*/  F2FP.F16.E4M3.UNPACK_B R12, R12 ;  /* 0x0000000cff0c723e */ /* 0x000fe200020006ff */
[----:B--2---:R-:W-:Y:S01]  /*4270*/  FFMA.FTZ R103, R38, R39, R47 ;  /* 0x0000002726677223 */ /* 0x004fe2000001002f */
[----:B------:R-:W-:Y:S01]  /*4280*/  F2FP.F16.E4M3.UNPACK_B R111, R111 ;  /* 0x0000006fff6f723e */ /* 0x000fe200020006ff */
[----:B------:R-:W-:Y:S01]  /*4290*/  FFMA.FTZ R46, R15, R39, -R46 ;  /* 0x000000270f2e7223 */ /* 0x000fe2000001082e */
[----:B------:R-:W-:-:S02]  /*42a0*/  HADD2.F32 R40, -RZ, R112.H1_H1 ;  /* 0x30000070ff287230 */ /* 0x000fc40000004100 */
[--C-:B------:R-:W-:Y:S02]  /*42b0*/  HADD2.F32 R38, -RZ, R13.reuse.H1_H1 ;  /* 0x3000000dff267230 */ /* 0x100fe40000004100 */
[----:B------:R-:W-:Y:S02]  /*42c0*/  HADD2.F32 R15, -RZ, R13.H0_H0 ;  /* 0x2000000dff0f7230 */ /* 0x000fe40000004100 */
        /* <DEDUP_REMOVED lines=8> */
[-C--:B------:R-:W-:Y:S01]  /*4350*/  FMUL.FTZ R97, R13, R112.reuse ;  /* 0x000000700d617220 */ /* 0x080fe20000410000 */
[----:B------:R-:W-:Y:S01]  /*4360*/  FFMA.FTZ R39, R38, R39, R47 ;  /* 0x0000002726277223 */ /* 0x000fe2000001002f */
[C---:B------:R-:W-:Y:S01]  /*4370*/  FMUL.FTZ R40, R12.reuse, R112 ;  /* 0x000000700c287220 */ /* 0x040fe20000410000 */
[----:B------:R-:W-:Y:S01]  /*4380*/  F2FP.SATFINITE.E4M3.F32.PACK_AB_MERGE_C R112, R103, R46, RZ ;  /* 0x0000002e6770723e */ /* 0x000fe200048070ff */
[-C--:B------:R-:W-:Y:S01]  /*4390*/  FFMA.FTZ R96, R12, R111.reuse, R97 ;  /* 0x0000006f0c607223 */ /* 0x080fe20000010061 */
[----:B------:R-:W-:Y:S01]  /*43a0*/  F2FP.F16.E4M3.UNPACK_B R12, R6.H1 ;  /* 0x00000006ff0c723e */ /* 0x000fe200030006ff */
[----:B------:R-:W-:Y:S01]  /*43b0*/  FFMA.FTZ R47, R13, R111, -R40 ;  /* 0x0000006f0d2f7223 */ /* 0x000fe20000010828 */
[----:B------:R-:W-:-:S02]  /*43c0*/  F2FP.SATFINITE.E4M3.F32.PACK_AB_MERGE_C R111, R39, R42, RZ ;  /* 0x0000002a276f723e */ /* 0x000fc400048070ff */
[----:B------:R-:W-:Y:S02]  /*43d0*/  F2FP.F16.E4M3.UNPACK_B R13, R7.H1 ;  /* 0x00000007ff0d723e */ /* 0x000fe400030006ff */
[----:B------:R-:W-:Y:S02]  /*43e0*/  F2FP.F16.E4M3.UNPACK_B R42, R45.H1 ;  /* 0x0000002dff2a723e */ /* 0x000fe400030006ff */
        /* <DEDUP_REMOVED lines=25> */
[--C-:B------:R-:W-:Y:S01]  /*4580*/  HADD2.F32 R7, -RZ, R6.reuse.H0_H0 ;  /* 0x20000006ff077230 */ /* 0x100fe20000004100 */
[----:B------:R-:W-:Y:S01]  /*4590*/  F2FP.SATFINITE.E4M3.F32.PACK_AB_MERGE_C R5, R5, R4, R112 ;  /* 0x000000040505723e */ /* 0x000fe20004807070 */
        /* <DEDUP_REMOVED lines=15> */
[----:B------:R-:W-:-:S07]  /*4690*/  F2FP.SATFINITE.E4M3.F32.PACK_AB_MERGE_C R7, R42, R15, R103 ;  /* 0x0000000f2a07723e */ /* 0x000fce0004807067 */
.L_x_10384:
[----:B------:R-:W-:Y:S05]  /*46a0*/  BSYNC B3 ;  /* 0x0000000000037941 */ /* 0x000fea0003800000 */
.L_x_10383:
[----:B----4-:R0:W-:Y:S02]  /*46b0*/  ST.E.128 desc[UR60][R10.64], R4 ;  /* 0x000000040a007985 */ /* 0x0101e4000c101d3c */
.L_x_10382:
[----:B------:R-:W-:Y:S05]  /*46c0*/  BSYNC B2 ;  /* 0x0000000000027941 */ /* 0x000fea0003800000 */
.L_x_10381:
[----:B------:R-:W-:-:S13]  /*46d0*/  ISETP.NE.AND P2, PT, R87, RZ, PT ;  /* 0x000000ff5700720c */ /* 0x000fda0003f45270 */
        /* <DEDUP_REMOVED lines=8> */
[----:B------:R-:W-:Y:S02]  /*4760*/  SHF.R.U32.HI R38, RZ, 0x8, R35 ;  /* 0x00000008ff267819 */ /* 0x000fe40000011623 */
[----:B------:R-:W-:Y:S01]  /*4770*/  LOP3.LUT R13, R37, 0xff, RZ, 0xc0, !PT ;  /* 0x000000ff250d7812 */ /* 0x000fe200078ec0ff */
[----:B------:R-:W-:Y:S01]  /*4780*/  IMAD.SHL.U32 R15, R15, 0x100, RZ ;  /* 0x000001000f0f7824 */ /* 0x000fe200078e00ff */
[----:B------:R-:W-:Y:S02]  /*4790*/  SHF.R.U32.HI R34, RZ, 0x18, R37 ;  /* 0x00000018ff227819 */ /* 0x000fe40000011625 */
[----:B------:R-:W-:Y:S02]  /*47a0*/  SHF.R.U32.HI R39, RZ, 0x10, R35 ;  /* 0x00000010ff277819 */ /* 0x000fe40000011623 */
[----:B------:R-:W-:-:S02]  /*47b0*/  LOP3.LUT R12, R35, 0xff, RZ, 0xc0, !PT ;  /* 0x000000ff230c7812 */ /* 0x000fc400078ec0ff */
[----:B------:R-:W-:Y:S02]  /*47c0*/  SHF.R.U32.HI R35, RZ, 0x18, R35 ;  /* 0x00000018ff237819 */ /* 0x000fe40000011623 */
[----:B------:R-:W-:Y:S01]  /*47d0*/  PRMT R34, R34, 0x654, R13 ;  /* 0x0000065422227816 */ /* 0x000fe2000000000d */
[----:B------:R-:W-:Y:S01]  /*47e0*/  IMAD.SHL.U32 R13, R38, 0x100, RZ ;  /* 0x00000100260d7824 */ /* 0x000fe200078e00ff */
[----:B------:R-:W-:Y:S02]  /*47f0*/  SHF.R.U32.HI R36, RZ, 0x10, R37 ;  /* 0x00000010ff247819 */ /* 0x000fe40000011625 */
[----:B------:R-:W-:Y:S01]  /*4800*/  PRMT R14, R35, 0x654, R12 ;  /* 0x00000654230e7816 */ /* 0x000fe2000000000c */
[----:B----4-:R-:W-:Y:S01]  /*4810*/  IMAD.MOV.U32 R12, RZ, RZ, R4 ;  /* 0x000000ffff0c7224 */ /* 0x010fe200078e0004 */
[----:B------:R-:W-:Y:S01]  /*4820*/  LOP3.LUT R35, R34, 0xff00, R15, 0xf8, !PT ;  /* 0x0000ff0022237812 */ /* 0x000fe200078ef80f */
[----:B------:R-:W-:Y:S01]  /*4830*/  IMAD.U32 R34, R36, 0x10000, RZ ;  /* 0x0001000024227824 */ /* 0x000fe200078e00ff */
[----:B------:R-:W-:-:S02]  /*4840*/  LOP3.LUT R14, R14, 0xff00, R13, 0xf8, !PT ;  /* 0x0000ff000e0e7812 */ /* 0x000fc400078ef80d */
[----:B------:R-:W-:Y:S02]  /*4850*/  SHF.L.U32 R13, R39, 0x10, RZ ;  /* 0x00000010270d7819 */ /* 0x000fe400000006ff */
        /* <DEDUP_REMOVED lines=90> */
.L_x_10386:
[----:B------:R-:W-:Y:S05]  /*4e00*/  BSYNC B2 ;  /* 0x0000000000027941 */ /* 0x000fea0003800000 */
.L_x_10385:
[----:B----4-:R0:W-:Y:S02]  /*4e10*/  ST.E.128 desc[UR60][R10.64], R4 ;  /* 0x000000040a007985 */ /* 0x0101e4000c101d3c */
.L_x_10380:
[----:B------:R-:W-:Y:S05]  /*4e20*/  BSYNC B1 ;  /* 0x0000000000017941 */ /* 0x000fea0003800000 */
.L_x_10379:
[----:B------:R-:W-:-:S03]  /*4e30*/  UMOV UR4, 0xffffffff ;  /* 0xffffffff00047882 */ /* 0x000fc60000000000 */
[----:B------:R-:W-:Y:S05]  /*4e40*/  BRA.DIV UR4, `(.L_x_10387) ;  /* 0x0000022a043c7947 */ /* 0x000fea000b800000 */
[----:B------:R1:W1:Y:S04]  /*4e50*/  SHFL.IDX PT, R35, R100, 0x2, 0x1c1f ;  /* 0x005c1f0064237f89 */ /* 0x00026800000e0000 */
[----:B0-----:R0:W0:Y:S02]  /*4e60*/  SHFL.IDX PT, R14, R99, 0x2, 0x1c1f ;  /* 0x005c1f00630e7f89 */ /* 0x00102400000e0000 */
.L_x_10688:
[----:B------:R-:W-:Y:S05]  /*4e70*/  @P4 BRA `(.L_x_10388) ;  /* 0x0000004800084947 */ /* 0x000fea0003800000 */
[----:B------:R-:W-:Y:S04]  /*4e80*/  BSSY B1, `(.L_x_10389) ;  /* 0x0000075000017945 */ /* 0x000fe80003800000 */
[----:B------:R-:W-:Y:S05]  /*4e90*/  @P1 BRA `(.L_x_10390) ;  /* 0x0000000400cc1947 */ /* 0x000fea0003800000 */
[----:B----4-:R4:W2:Y:S01]  /*4ea0*/  LDS.128 R4, [R90+0x1c400] ;  /* 0x01c400005a047984 */ /* 0x0108a20000000c00 */
[----:B0-----:R-:W-:Y:S01]  /*4eb0*/  IADD3 R10, P2, R16, R14, RZ ;  /* 0x0000000e100a7210 */ /* 0x001fe20007f5e0ff */
[----:B------:R-:W-:Y:S04]  /*4ec0*/  BSSY B2, `(.L_x_10391) ;  /* 0x000006f000027945 */ /* 0x000fe80003800000 */
[----:B-1----:R-:W-:Y:S01]  /*4ed0*/  IMAD.X R11, R35, 0x1, R17, P2 ;  /* 0x00000001230b7824 */ /* 0x002fe200010e0611 */
[----:B------:R-:W-:-:S13]  /*4ee0*/  ISETP.GE.AND P2, PT, R22, R102, PT ;  /* 0x000000661600720c */ /* 0x000fda0003f46270 */
[----:B----4-:R-:W-:Y:S05]  /*4ef0*/  @P2 BRA `(.L_x_10392) ;  /* 0x0000000400ac2947 */ /* 0x010fea0003800000 */
        /* <DEDUP_REMOVED lines=10> */
[----:B------:R-:W-:Y:S01]  /*4fa0*/  PRMT R30, R37, 0x654, R12 ;  /* 0x00000654251e7816 */ /* 0x000fe2000000000c */
[----:B--2---:R-:W-:Y:S01]  /*4fb0*/  IMAD.MOV.U32 R12, RZ, RZ, R4 ;  /* 0x000000ffff0c7224 */ /* 0x004fe200078e0004 */
[----:B------:R-:W-:Y:S02]  /*4fc0*/  SHF.R.U32.HI R31, RZ, 0x10, R33 ;  /* 0x00000010ff1f7819 */ /* 0x000fe40000011621 */
[----:B------:R-:W-:Y:S01]  /*4fd0*/  LOP3.LUT R30, R30, 0xff00, R13, 0xf8, !PT ;  /* 0x0000ff001e1e7812 */ /* 0x000fe200078ef80d */
[----:B------:R-:W-:Y:S01]  /*4fe0*/  IMAD.U32 R13, R36, 0x10000, RZ ;  /* 0x00010000240d7824 */ /* 0x000fe200078e00ff */
[----:B------:R-:W-:Y:S01]  /*4ff0*/  LOP3.LUT R34, R32, 0xff00, R15, 0xf8, !PT ;  /* 0x0000ff0020227812 */ /* 0x000fe200078ef80f */
[----:B------:R-:W-:Y:S01]  /*5000*/  IMAD.U32 R31, R31, 0x10000, RZ ;  /* 0x000100001f1f7824 */ /* 0x000fe200078e00ff */
[----:B------:R-:W-:-:S02]  /*5010*/  F2FP.F16.E4M3.UNPACK_B R4, R5 ;  /* 0x00000005ff04723e */ /* 0x000fc400020006ff */
[----:B------:R-:W-:Y:S02]  /*5020*/  F2FP.F16.E4M3.UNPACK_B R15, R107.H1 ;  /* 0x0000006bff0f723e */ /* 0x000fe400030006ff */
[----:B------:R-:W-:Y:S02]  /*5030*/  F2FP.F16.E4M3.UNPACK_B R5, R5.H1 ;  /* 0x00000005ff05723e */ /* 0x000fe400030006ff */
[----:B------:R-:W-:Y:S01]  /*5040*/  LOP3.LUT R32, R30, 0xff0000, R13, 0xf8, !PT ;  /* 0x00ff00001e207812 */ /* 0x000fe200078ef80d */
[--C-:B------:R-:W-:Y:S01]  /*5050*/  HADD2.F32 R13, -RZ, R4.reuse.H1_H1 ;  /* 0x30000004ff0d7230 */ /* 0x100fe20000004100 */
[----:B------:R-:W-:Y:S01]  /*5060*/  LOP3.LUT R36, R34, 0xff0000, R31, 0xf8, !PT ;  /* 0x00ff000022247812 */ /* 0x000fe200078ef81f */
[--C-:B------:R-:W-:Y:S01]  /*5070*/  HADD2.F32 R33, -RZ, R15.reuse.H0_H0 ;  /* 0x2000000fff217230 */ /* 0x100fe20000004100 */
[----:B------:R-:W-:Y:S01]  /*5080*/  F2FP.F16.E4M3.UNPACK_B R30, R106.H1 ;  /* 0x0000006aff1e723e */ /* 0x000fe200030006ff */
[----:B------:R-:W-:Y:S01]  /*5090*/  HADD2.F32 R34, -RZ, R15.H1_H1 ;  /* 0x3000000fff227230 */ /* 0x000fe20000004100 */
[----:B------:R-:W-:Y:S01]  /*50a0*/  F2FP.F16.E4M3.UNPACK_B R107, R107 ;  /* 0x0000006bff6b723e */ /* 0x000fe200020006ff */
[----:B------:R-:W-:-:S02]  /*50b0*/  HADD2.F32 R4, -RZ, R4.H0_H0 ;  /* 0x20000004ff047230 */ /* 0x000fc40000004100 */
[-C--:B------:R-:W-:Y:S01]  /*50c0*/  FMUL.FTZ R37, R13, R33.reuse ;  /* 0x000000210d257220 */ /* 0x080fe20000410000 */
[--C-:B------:R-:W-:Y:S01]  /*50d0*/  HADD2.F32 R15, -RZ, R5.reuse.H1_H1 ;  /* 0x30000005ff0f7230 */ /* 0x100fe20000004100 */
[----:B------:R-:W-:Y:S01]  /*50e0*/  F2FP.F16.E4M3.UNPACK_B R106, R106 ;  /* 0x0000006aff6a723e */ /* 0x000fe200020006ff */
[--C-:B------:R-:W-:Y:S02]  /*50f0*/  HADD2.F32 R31, -RZ, R30.reuse.H0_H0 ;  /* 0x2000001eff1f7230 */ /* 0x100fe40000004100 */
[C---:B------:R-:W-:Y:S01]  /*5100*/  FMUL.FTZ R38, R4.reuse, R33 ;  /* 0x0000002104267220 */ /* 0x040fe20000410000 */
[----:B------:R-:W-:Y:S02]  /*5110*/  HADD2.F32 R5, -RZ, R5.H0_H0 ;  /* 0x20000005ff057230 */ /* 0x000fe40000004100 */
[-C--:B------:R-:W-:Y:S01]  /*5120*/  FMUL.FTZ R40, R15, R34.reuse ;  /* 0x000000220f287220 */ /* 0x080fe20000410000 */
[----:B------:R-:W-:Y:S02]  /*5130*/  HADD2.F32 R30, -RZ, R30.H1_H1 ;  /* 0x3000001eff1e7230 */ /* 0x000fe40000004100 */
[-C--:B------:R-:W-:Y:S01]  /*5140*/  FFMA.FTZ R4, R4, R31.reuse, -R37 ;  /* 0x0000001f04047223 */ /* 0x080fe20000010825 */
[----:B------:R-:W-:Y:S01]  /*5150*/  FFMA.FTZ R39, R13, R31, R38 ;  /* 0x0000001f0d277223 */ /* 0x000fe20000010026 */
[C---:B------:R-:W-:Y:S01]  /*5160*/  FMUL.FTZ R34, R5.reuse, R34 ;  /* 0x0000002205227220 */ /* 0x040fe20000410000 */
[----:B------:R-:W-:Y:S01]  /*5170*/  FFMA.FTZ R31, R5, R30, -R40 ;  /* 0x0000001e051f7223 */ /* 0x000fe20000010828 */
[----:B------:R-:W-:-:S02]  /*5180*/  F2FP.F16.E4M3.UNPACK_B R5, R12.H1 ;  /* 0x0000000cff05723e */ /* 0x000fc400030006ff */
[----:B------:R-:W-:Y:S01]  /*5190*/  FFMA.FTZ R42, R15, R30, R34 ;  /* 0x0000001e0f2a7223 */ /* 0x000fe20000010022 */
[----:B------:R-:W-:Y:S01]  /*51a0*/  F2FP.F16.E4M3.UNPACK_B R12, R12 ;  /* 0x0000000cff0c723e */ /* 0x000fe200020006ff */
[----:B------:R-:W-:Y:S02]  /*51b0*/  HADD2.F32 R34, -RZ, R107.H1_H1 ;  /* 0x3000006bff227230 */ /* 0x000fe40000004100 */
[--C-:B------:R-:W-:Y:S01]  /*51c0*/  HADD2.F32 R13, -RZ, R5.reuse.H0_H0 ;  /* 0x20000005ff0d7230 */ /* 0x100fe20000004100 */
[----:B------:R-:W-:Y:S01]  /*51d0*/  F2FP.SATFINITE.E4M3.F32.PACK_AB_MERGE_C R44, R42, R31, RZ ;  /* 0x0000001f2a2c723e */ /* 0x000fe200048070ff */
[----:B------:R-:W-:Y:S01]  /*51e0*/  HADD2.F32 R15, -RZ, R5.H1_H1 ;  /* 0x30000005ff0f7230 */ /* 0x000fe20000004100 */
[----:B------:R-:W-:Y:S01]  /*51f0*/  F2FP.F16.E4M3.UNPACK_B R31, R36.H1 ;  /* 0x00000024ff1f723e */ /* 0x000fe200030006ff */
[----:B------:R-:W-:Y:S02]  /*5200*/  HADD2.F32 R5, -RZ, R12.H0_H0 ;  /* 0x2000000cff057230 */ /* 0x000fe40000004100 */
[----:B------:R-:W-:Y:S01]  /*5210*/  FMUL.FTZ R40, R13, R34 ;  /* 0x000000220d287220 */ /* 0x000fe20000410000 */
[----:B------:R-:W-:-:S02]  /*5220*/  HADD2.F32 R107, -RZ, R107.H0_H0 ;  /* 0x2000006bff6b7230 */ /* 0x000fc40000004100 */
[----:B------:R-:W-:Y:S01]  /*5230*/  FMUL.FTZ R38, R15, R34 ;  /* 0x000000220f267220 */ /* 0x000fe20000410000 */
[----:B------:R-:W-:Y:S01]  /*5240*/  HADD2.F32 R12, -RZ, R12.H1_H1 ;  /* 0x3000000cff0c7230 */ /* 0x000fe20000004100 */
[----:B------:R-:W-:Y:S01]  /*5250*/  F2FP.F16.E4M3.UNPACK_B R36, R36 ;  /* 0x00000024ff24723e */ /* 0x000fe200020006ff */
[--C-:B------:R-:W-:Y:S02]  /*5260*/  HADD2.F32 R30, -RZ, R106.reuse.H1_H1 ;  /* 0x3000006aff1e7230 */ /* 0x100fe40000004100 */
[----:B------:R-:W-:Y:S02]  /*5270*/  HADD2.F32 R106, -RZ, R106.H0_H0 ;  /* 0x2000006aff6a7230 */ /* 0x000fe40000004100 */
[CC--:B------:R-:W-:Y:S01]  /*5280*/  FMUL.FTZ R34, R12.reuse, R107.reuse ;  /* 0x0000006b0c227220 */ /* 0x0c0fe20000410000 */
[----:B------:R-:W-:Y:S01]  /*5290*/  FMUL.FTZ R107, R5, R107 ;  /* 0x0000006b056b7220 */ /* 0x000fe20000410000 */
[-C--:B------:R-:W-:Y:S01]  /*52a0*/  FFMA.FTZ R38, R13, R30.reuse, -R38 ;  /* 0x0000001e0d267223 */ /* 0x080fe20000010826 */
[----:B------:R-:W-:Y:S01]  /*52b0*/  FFMA.FTZ R15, R15, R30, R40 ;  /* 0x0000001e0f0f7223 */ /* 0x000fe20000010028 */
[-C--:B------:R-:W-:Y:S01]  /*52c0*/  FFMA.FTZ R37, R5, R106.reuse, -R34 ;  /* 0x0000006a05257223 */ /* 0x080fe20000010822 */
[----:B------:R-:W-:Y:S01]  /*52d0*/  FFMA.FTZ R106, R12, R106, R107 ;  /* 0x0000006a0c6a7223 */ /* 0x000fe2000001006b */
[----:B------:R-:W-:Y:S01]  /*52e0*/  F2FP.F16.E4M3.UNPACK_B R12, R7.H1 ;  /* 0x00000007ff0c723e */ /* 0x000fe200030006ff */
[----:B------:R-:W-:Y:S01]  /*52f0*/  HADD2.F32 R33, -RZ, R36.H1_H1 ;  /* 0x30000024ff217230 */ /* 0x000fe20000004100 */
[----:B------:R-:W-:Y:S01]  /*5300*/  F2FP.SATFINITE.E4M3.F32.PACK_AB_MERGE_C R43, R15, R38, RZ ;  /* 0x000000260f2b723e */ /* 0x000fe200048070ff */
[----:B------:R-:W-:Y:S01]  /*5310*/  HADD2.F32 R38, -RZ, R31.H1_H1 ;  /* 0x3000001fff267230 */ /* 0x000fe20000004100 */
[----:B------:R-:W-:Y:S01]  /*5320*/  F2FP.F16.E4M3.UNPACK_B R30, R32.H1 ;  /* 0x00000020ff1e723e */ /* 0x000fe200030006ff */
[--C-:B------:R-:W-:Y:S01]  /*5330*/  HADD2.F32 R15, -RZ, R12.reuse.H1_H1 ;  /* 0x3000000cff0f7230 */ /* 0x100fe20000004100 */
[----:B------:R-:W-:Y:S01]  /*5340*/  F2FP.F16.E4M3.UNPACK_B R5, R6.H1 ;  /* 0x00000006ff05723e */ /* 0x000fe200030006ff */
        /* <DEDUP_REMOVED lines=21> */
[----:B------:R-:W-:Y:S01]  /*54a0*/  HADD2.F32 R6, -RZ, R6.H1_H1 ;  /* 0x30000006ff067230 */ /* 0x000fe20000004100 */
[----:B------:R-:W-:Y:S01]  /*54b0*/  F2FP.SATFINITE.E4M3.F32.PACK_AB_MERGE_C R33, R33, R38, RZ ;  /* 0x000000262121723e */ /* 0x000fe200048070ff */
        /* <DEDUP_REMOVED lines=15> */
.L_x_10392:
[----:B------:R-:W-:Y:S05]  /*55b0*/  BSYNC B2 ;  /* 0x0000000000027941 */ /* 0x000fea0003800000 */
.L_x_10391:
[----:B--2---:R0:W-:Y:S02]  /*55c0*/  ST.E.128 desc[UR60][R10.64], R4 ;  /* 0x000000040a007985 */ /* 0x0041e4000c101d3c */
.L_x_10390:
[----:B------:R-:W-:Y:S05]  /*55d0*/  BSYNC B1 ;  /* 0x0000000000017941 */ /* 0x000fea0003800000 */
.L_x_10389:
[----:B------:R-:W-:-:S13]  /*55e0*/  ISETP.NE.AND P2, PT, R87, RZ, PT ;  /* 0x000000ff5700720c */ /* 0x000fda0003f45270 */
[----:B------:R-:W-:Y:S05]  /*55f0*/  @P2 BRA `(.L_x_10388) ;  /* 0x0000004000282947 */ /* 0x000fea0003800000 */
[----:B0---4-:R0:W4:Y:S01]  /*5600*/  LDS.128 R4, [R89+0x1c400] ;  /* 0x01c4000059047984 */ /* 0x0111220000000c00 */
[----:B------:R-:W-:Y:S01]  /*5610*/  IADD3 R10, P2, R19, R14, RZ ;  /* 0x0000000e130a7210 */ /* 0x000fe20007f5e0ff */
[----:B------:R-:W-:Y:S04]  /*5620*/  BSSY B1, `(.L_x_10393) ;  /* 0x000006f000017945 */ /* 0x000fe80003800000 */
[----:B-1----:R-:W-:Y:S01]  /*5630*/  IMAD.X R11, R35, 0x1, R190, P2 ;  /* 0x00000001230b7824 */ /* 0x002fe200010e06be */
[----:B------:R-:W-:-:S13]  /*5640*/  ISETP.GE.AND P2, PT, R193, R102, PT ;  /* 0x00000066c100720c */ /* 0x000fda0003f46270 */
[----:B0-----:R-:W-:Y:S05]  /*5650*/  @P2 BRA `(.L_x_10394) ;  /* 0x0000000400ac2947 */ /* 0x001fea0003800000 */
[----:B------:R-:W-:Y:S01]  /*5660*/  SHF.R.U32.HI R30, RZ, 0x8, R9 ;  /* 0x00000008ff1e7819 */ /* 0x000fe20000011609 */
[----:B----4-:R-:W-:Y:S01]  /*5670*/  IMAD.MOV.U32 R12, RZ, RZ, R7 ;  /* 0x000000ffff0c7224 */ /* 0x010fe200078e0007 */
        /* <DEDUP_REMOVED lines=103> */
[----:B------:R-:W-:Y:S02]  /*5cf0*/  F2FP.SATFINITE.E4M3.F32.PACK_AB_MERGE_C R4, R104, R31, R36 ;  /* 0x0000001f6804723e */ /* 0x000fe40004807024 */
[----:B------:R-:W-:-:S07]  /*5d00*/  MOV R6, R28 ;  /* 0x0000001c00067202 */ /* 0x000fce0000000f00 */
.L_x_10394:
[----:B------:R-:W-:Y:S05]  /*5d10*/  BSYNC B1 ;  /* 0x0000000000017941 */ /* 0x000fea0003800000 */
.L_x_10393:
[----:B----4-:R0:W-:Y:S01]  /*5d20*/  ST.E.128 desc[UR60][R10.64], R4 ;  /* 0x000000040a007985 */ /* 0x0101e2000c101d3c */
[----:B------:R-:W-:Y:S05]  /*5d30*/  BRA `(.L_x_10388) ;  /* 0x0000003800587947 */ /* 0x000fea0003800000 */
.L_x_10359:
[----:B------:R-:W2:Y:S01]  /*5d40*/  LDL R9, [R1+0x8] ;  /* 0x0000080001097983 */ /* 0x000ea20000100800 */
[C---:B------:R-:W-:Y:S01]  /*5d50*/  VIADD R8, R191.reuse, 0x40 ;  /* 0x00000040bf087836 */ /* 0x040fe20000000000 */
        /* <DEDUP_REMOVED lines=11> */
[----:B------:R-:W3:Y:S01]  /*5e10*/  @!P4 LDC.64 R34, c[0x0][0x400] ;  /* 0x00010000ff22cb82 */ /* 0x000ee20000000a00 */
[----:B-1----:R-:W-:-:S04]  /*5e20*/  @!P4 IADD3 R32, P2, P5, R48, R32, R4 ;  /* 0x000000203020c210 */ /* 0x002fc80007d5e004 */
[----:B------:R-:W-:Y:S02]  /*5e30*/  @!P4 IADD3.X R33, R66, R33, R86, P2, P5 ;  /* 0x000000214221c210 */ /* 0x000fe400017ea456 */
[----:B---3--:R-:W-:-:S04]  /*5e40*/  @!P4 IADD3 R34, P2, P5, R54, R34, R6 ;  /* 0x000000223622c210 */ /* 0x008fc80007d5e006 */
[----:B------:R-:W-:Y:S02]  /*5e50*/  @!P4 IADD3.X R35, R64, R35, R98, P2, P5 ;  /* 0x000000234023c210 */ /* 0x000fe400017ea462 */
[----:B------:R-:W-:Y:S02]  /*5e60*/  ISETP.GE.AND P2, PT, R8, R95, PT ;  /* 0x0000005f0800720c */ /* 0x000fe40003f46270 */
[----:B------:R-:W-:Y:S02]  /*5e70*/  CS2R R38, SRZ ;  /* 0x0000000000267805 */ /* 0x000fe4000001ff00 */
[----:B------:R-:W-:Y:S01]  /*5e80*/  CS2R R36, SRZ ;  /* 0x0000000000247805 */ /* 0x000fe2000001ff00 */
[----:B------:R1:W3:Y:S01]  /*5e90*/  @!P4 LDG.E.128 R28, desc[UR60][R34.64] ;  /* 0x0000003c221cc981 */ /* 0x0002e2000c1e1d00 */
[----:B------:R-:W-:-:S13]  /*5ea0*/  ISETP.GE.OR P2, PT, R16, R102, P2 ;  /* 0x000000661000720c */ /* 0x000fda0001746670 */
[----:B------:R-:W-:-:S04]  /*5eb0*/  @!P2 IADD3 R5, P5, P6, R48, R80, R4 ;  /* 0x000000503005a210 */ /* 0x000fc80007ebe004 */
[----:B------:R-:W-:Y:S02]  /*5ec0*/  @!P2 IADD3.X R10, R66, R82, R86, P5, P6 ;  /* 0x00000052420aa210 */ /* 0x000fe40002fec456 */
[----:B-1----:R-:W-:Y:S02]  /*5ed0*/  CS2R R34, SRZ ;  /* 0x0000000000227805 */ /* 0x002fe4000001ff00 */
[----:B------:R-:W-:Y:S02]  /*5ee0*/  CS2R R42, SRZ ;  /* 0x00000000002a7805 */ /* 0x000fe4000001ff00 */
[----:B------:R-:W-:Y:S02]  /*5ef0*/  CS2R R40, SRZ ;  /* 0x0000000000287805 */ /* 0x000fe4000001ff00 */
[----:B------:R-:W-:Y:S02]  /*5f00*/  CS2R R46, SRZ ;  /* 0x00000000002e7805 */ /* 0x000fe4000001ff00 */
[----:B------:R-:W-:-:S02]  /*5f10*/  CS2R R44, SRZ ;  /* 0x00000000002c7805 */ /* 0x000fc4000001ff00 */
[----:B--2---:R-:W-:Y:S02]  /*5f20*/  R2UR UR4, R9 ;  /* 0x00000000090472ca */ /* 0x004fe400000e0000 */
        /* <DEDUP_REMOVED lines=9> */
[----:B------:R-:W0:Y:S03]  /*5fc0*/  @!P2 LDC.64 R8, c[0x0][0x3e8] ;  /* 0x0000fa00ff08ab82 */ /* 0x000e260000000a00 */
[----:B------:R-:W2:Y:S01]  /*5fd0*/  @!P3 LDG.E.128 R36, desc[UR60][R14.64] ;  /* 0x0000003c0e24b981 */ /* 0x000ea2000c1e1d00 */
        /* <DEDUP_REMOVED lines=12> */
[----:B------:R-:W-:-:S06]  /*60a0*/  UISETP.NE.AND UP0, UPT, UR4, 0x3, UPT ;  /* 0x000000030400788c */ /* 0x000fcc000bf05270 */
[----:B------:R-:W-:Y:S01]  /*60b0*/  PLOP3.LUT P5, PT, PT, PT, UP0, 0x80, 0x0 ;  /* 0x000000000000781c */ /* 0x000fe20003faf008 */
[----:B---3--:R-:W-:Y:S01]  /*60c0*/  IMAD.MOV.U32 R115, RZ, RZ, R30 ;  /* 0x000000ffff737224 */ /* 0x008fe200078e001e */
[----:B------:R-:W-:Y:S01]  /*60d0*/  ISETP.GE.AND P2, PT, R16, R102, PT ;  /* 0x000000661000720c */ /* 0x000fe20003f46270 */
[----:B------:R-:W-:Y:S02]  /*60e0*/  IMAD.MOV.U32 R118, RZ, RZ, R28 ;  /* 0x000000ffff767224 */ /* 0x000fe400078e001c */
[----:B--2---:R-:W-:Y:S02]  /*60f0*/  IMAD.MOV.U32 R112, RZ, RZ, R38 ;  /* 0x000000ffff707224 */ /* 0x004fe400078e0026 */
[----:B------:R-:W-:Y:S01]  /*6100*/  IMAD.MOV.U32 R113, RZ, RZ, R36 ;  /* 0x000000ffff717224 */ /* 0x000fe200078e0024 */
[----:B----4-:R-:W-:Y:S01]  /*6110*/  MOV R102, R42 ;  /* 0x0000002a00667202 */ /* 0x010fe20000000f00 */
[----:B------:R-:W-:Y:S02]  /*6120*/  IMAD.MOV.U32 R104, RZ, RZ, R40 ;  /* 0x000000ffff687224 */ /* 0x000fe400078e0028 */
[----:B-----5:R-:W-:-:S02]  /*6130*/  IMAD.MOV.U32 R106, RZ, RZ, R46 ;  /* 0x000000ffff6a7224 */ /* 0x020fc400078e002e */
[----:B------:R-:W-:Y:S02]  /*6140*/  IMAD.MOV.U32 R107, RZ, RZ, R44 ;  /* 0x000000ffff6b7224 */ /* 0x000fe400078e002c */
[----:B------:R-:W-:Y:S02]  /*6150*/  IMAD.MOV.U32 R116, RZ, RZ, R6 ;  /* 0x000000ffff747224 */ /* 0x000fe400078e0006 */
[----:B------:R-:W-:Y:S02]  /*6160*/  IMAD.MOV.U32 R117, RZ, RZ, R4 ;  /* 0x000000ffff757224 */ /* 0x000fe400078e0004 */
[----:B------:R-:W-:Y:S02]  /*6170*/  IMAD.MOV.U32 R109, RZ, RZ, R34 ;  /* 0x000000ffff6d7224 */ /* 0x000fe400078e0022 */
[----:B------:R-:W-:Y:S01]  /*6180*/  IMAD.MOV.U32 R111, RZ, RZ, R32 ;  /* 0x000000ffff6f7224 */ /* 0x000fe200078e0020 */
[----:B------:R-:W-:Y:S06]  /*6190*/  @!P5 BRA `(.L_x_10395) ;  /* 0x000000000004d947 */ /* 0x000fec0003800000 */
[----:B------:R-:W-:Y:S01]  /*61a0*/  BPT.TRAP 0x1 ;  /* 0x000000040000795c */ /* 0x000fe20000300000 */
.L_x_10395:
[----:B------:R-:W-:Y:S01]  /*61b0*/  IMAD R86, R188, 0x8, R18 ;  /* 0x00000008bc567824 */ /* 0x000fe200078e0212 */
[----:B------:R-:W-:Y:S01]  /*61c0*/  SHF.L.U32 R98, R195, 0x1f, RZ ;  /* 0x0000001fc3627819 */ /* 0x000fe200000006ff */
[----:B------:R-:W0:Y:S01]  /*61d0*/  LDC R108, c[0x0][0x2f4] ;  /* 0x0000bd00ff6c7b82 */ /* 0x000e220000000800 */
[----:B------:R-:W-:Y:S02]  /*61e0*/  BSSY B1, `(.L_x_10396) ;  /* 0x0000003000017945 */ /* 0x000fe40003800000 */
[----:B------:R-:W1:Y:S02]  /*61f0*/  SYNCS.PHASECHK.TRANS64.TRYWAIT P3, [R86+URZ+0x22890], R98 ;  /* 0x02289062560075a7 */ /* 0x000e64000806017f */
[----:B-1----:R-:W-:Y:S05]  /*6200*/  @!P3 BRA `(.L_x_10397) ;  /* 0x000002140094b947 */ /* 0x002fea0003800000 */
.L_x_10689:
[----:B------:R-:W-:Y:S05]  /*6210*/  BSYNC B1 ;  /* 0x0000000000017941 */ /* 0x000fea0003800000 */
.L_x_10396:
[----:B------:R-:W-:Y:S01]  /*6220*/  UMOV UR4, 0xffffffff ;  /* 0xffffffff00047882 */ /* 0x000fe20000000000 */
[----:B0-----:R-:W-:Y:S02]  /*6230*/  IMAD.IADD R110, R108, 0x1, -R71 ;  /* 0x000000016c6e7824 */ /* 0x001fe400078e0a47 */
[----:B------:R-:W-:Y:S05]  /*6240*/  BRA.DIV UR4, `(.L_x_10398) ;  /* 0x0000021604987947 */ /* 0x000fea000b800000 */
[----:B------:R0:W2:Y:S04]  /*6250*/  SHFL.IDX PT, R103, R100, RZ, 0x1c1f ;  /* 0x001c1fff64677589 */ /* 0x0000a800000e0000 */
[----:B------:R0:W3:Y:S02]  /*6260*/  SHFL.IDX PT, R105, R99, RZ, 0x1c1f ;  /* 0x001c1fff63697589 */ /* 0x0000e400000e0000 */
.L_x_10693:
        /* <DEDUP_REMOVED lines=34> */
[----:B------:R-:W-:Y:S01]  /*6490*/  SHF.R.U32.HI R126, RZ, 0x10, R5 ;  /* 0x00000010ff7e7819 */ /* 0x000fe20000011605 */
[----:B------:R-:W-:Y:S01]  /*64a0*/  IMAD.SHL.U32 R123, R123, 0x100, RZ ;  /* 0x000001007b7b7824 */ /* 0x000fe200078e00ff */
[----:B------:R-:W-:-:S02]  /*64b0*/  PRMT R4, R129, 0x654, R4 ;  /* 0x0000065481047816 */ /* 0x000fc40000000004 */
[----:B------:R-:W-:Y:S01]  /*64c0*/  PRMT R8, R120, 0x654, R119 ;  /* 0x0000065478087816 */ /* 0x000fe20000000077 */
[----:B------:R-:W-:Y:S01]  /*64d0*/  IMAD.SHL.U32 R119, R124, 0x100, RZ ;  /* 0x000001007c777824 */ /* 0x000fe200078e00ff */
[--C-:B------:R-:W-:Y:S02]  /*64e0*/  SHF.R.U32.HI R125, RZ, 0x18, R29.reuse ;  /* 0x00000018ff7d7819 */ /* 0x100fe4000001161d */
[----:B------:R-:W-:Y:S02]  /*64f0*/  LOP3.LUT R30, R29, 0xff, RZ, 0xc0, !PT ;  /* 0x000000ff1d1e7812 */ /* 0x000fe400078ec0ff */
[----:B------:R-:W-:Y:S02]  /*6500*/  SHF.R.U32.HI R121, RZ, 0x8, R29 ;  /* 0x00000008ff797819 */ /* 0x000fe4000001161d */
[----:B------:R-:W-:Y:S01]  /*6510*/  LOP3.LUT R4, R4, 0xff00, R31, 0xf8, !PT ;  /* 0x0000ff0004047812 */ /* 0x000fe200078ef81f */
[----:B------:R-:W-:Y:S01]  /*6520*/  IMAD.U32 R31, R126, 0x10000, RZ ;  /* 0x000100007e1f7824 */ /* 0x000fe200078e00ff */
[----:B------:R-:W-:-:S02]  /*6530*/  PRMT R6, R127, 0x654, R6 ;  /* 0x000006547f067816 */ /* 0x000fc40000000006 */
[----:B------:R-:W-:Y:S01]  /*6540*/  SHF.R.U32.HI R5, RZ, 0x10, R29 ;  /* 0x00000010ff057819 */ /* 0x000fe2000001161d */
[----:B---3--:R-:W-:Y:S01]  /*6550*/  IMAD.MOV.U32 R29, RZ, RZ, R12 ;  /* 0x000000ffff1d7224 */ /* 0x008fe200078e000c */
[----:B------:R-:W-:Y:S01]  /*6560*/  PRMT R30, R125, 0x654, R30 ;  /* 0x000006547d1e7816 */ /* 0x000fe2000000001e */
[----:B------:R-:W-:Y:S01]  /*6570*/  IMAD.U32 R125, R7, 0x10000, RZ ;  /* 0x00010000077d7824 */ /* 0x000fe200078e00ff */
[----:B------:R-:W-:Y:S01]  /*6580*/  SHF.L.U32 R121, R121, 0x8, RZ ;  /* 0x0000000879797819 */ /* 0x000fe200000006ff */
[----:B------:R-:W-:Y:S01]  /*6590*/  IMAD.U32 R5, R5, 0x10000, RZ ;  /* 0x0001000005057824 */ /* 0x000fe200078e00ff */
[----:B------:R-:W-:Y:S02]  /*65a0*/  LOP3.LUT R119, R6, 0xff00, R119, 0xf8, !PT ;  /* 0x0000ff0006777812 */ /* 0x000fe400078ef877 */
[----:B------:R-:W-:Y:S01]  /*65b0*/  LOP3.LUT R6, R4, 0xff0000, R31, 0xf8, !PT ;  /* 0x00ff000004067812 */ /* 0x000fe200078ef81f */
[----:B------:R-:W-:Y:S01]  /*65c0*/  IMAD.U32 R4, R122, 0x10000, RZ ;  /* 0x000100007a047824 */ /* 0x000fe200078e00ff */
[----:B------:R-:W-:-:S02]  /*65d0*/  LOP3.LUT R120, R30, 0xff00, R121, 0xf8, !PT ;  /* 0x0000ff001e787812 */ /* 0x000fc400078ef879 */
        /* <DEDUP_REMOVED lines=8> */
[--C-:B------:R-:W-:Y:S01]  /*6660*/  HADD2.F32 R8, -RZ, R30.reuse.H0_H0 ;  /* 0x2000001eff087230 */ /* 0x100fe20000004100 */
[----:B------:R-:W-:Y:S01]  /*6670*/  LOP3.LUT R7, R120, 0xff0000, R5, 0xf8, !PT ;  /* 0x00ff000078077812 */ /* 0x000fe200078ef805 */
[----:B------:R-:W-:-:S02]  /*6680*/  HADD2.F32 R30, -RZ, R30.H1_H1 ;  /* 0x3000001eff1e7230 */ /* 0x000fc40000004100 */
[-C--:B------:R-:W-:Y:S01]  /*6690*/  FMUL.FTZ R127, R12, R123.reuse ;  /* 0x0000007b0c7f7220 */ /* 0x080fe20000410000 */
[--C-:B------:R-:W-:Y:S02]  /*66a0*/  HADD2.F32 R121, -RZ, R119.reuse.H0_H0 ;  /* 0x20000077ff797230 */ /* 0x100fe40000004100 */
[----:B------:R-:W-:Y:S01]  /*66b0*/  FMUL.FTZ R123, R8, R123 ;  /* 0x0000007b087b7220 */ /* 0x000fe20000410000 */
[----:B------:R-:W-:Y:S01]  /*66c0*/  HADD2.F32 R120, -RZ, R119.H1_H1 ;  /* 0x30000077ff787230 */ /* 0x000fe20000004100 */
[----:B------:R-:W-:Y:S01]  /*66d0*/  LOP3.LUT R5, R124, 0xff0000, R125, 0xf8, !PT ;  /* 0x00ff00007c057812 */ /* 0x000fe200078ef87d */
[----:B------:R-:W-:Y:S02]  /*66e0*/  HADD2.F32 R119, -RZ, R122.H1_H1 ;  /* 0x3000007aff777230 */ /* 0x000fe40000004100 */
[-C--:B------:R-:W-:Y:S01]  /*66f0*/  FFMA.FTZ R8, R8, R121.reuse, -R127 ;  /* 0x0000007908087223 */ /* 0x080fe2000001087f */
[----:B------:R-:W-:Y:S01]  /*6700*/  FFMA.FTZ R12, R12, R121, R123 ;  /* 0x000000790c0c7223 */ /* 0x000fe2000001007b */
[----:B------:R-:W-:Y:S01]  /*6710*/  F2FP.F16.E4M3.UNPACK_B R122, R118 ;  /* 0x00000076ff7a723e */ /* 0x000fe200020006ff */
[----:B------:R-:W-:Y:S01]  /*6720*/  HADD2.F32 R31, -RZ, R31.H1_H1 ;  /* 0x3000001fff1f7230 */ /* 0x000fe20000004100 */
[----:B------:R-:W-:Y:S01]  /*6730*/  F2FP.F16.E4M3.UNPACK_B R121, R117 ;  /* 0x00000075ff79723e */ /* 0x000fe200020006ff */
[----:B------:R-:W-:Y:S01]  /*6740*/  FMUL.FTZ R124, R30, R119 ;  /* 0x000000771e7c7220 */ /* 0x000fe20000410000 */
[----:B------:R-:W-:Y:S01]  /*6750*/  F2FP.F16.E4M3.UNPACK_B R118, R29 ;  /* 0x0000001dff76723e */ /* 0x000fe200020006ff */
[----:B------:R-:W-:Y:S01]  /*6760*/  HADD2.F32 R123, -RZ, R122.H0_H0 ;  /* 0x2000007aff7b7230 */ /* 0x000fe20000004100 */
[----:B------:R-:W-:Y:S01]  /*6770*/  F2FP.F16.E4M3.UNPACK_B R117, R28 ;  /* 0x0000001cff75723e */ /* 0x000fe200020006ff */
[C---:B------:R-:W-:Y:S01]  /*6780*/  FMUL.FTZ R29, R31.reuse, R119 ;  /* 0x000000771f1d7220 */ /* 0x040fe20000410000 */
[----:B------:R-:W-:Y:S01]  /*6790*/  FFMA.FTZ R31, R31, R120, R124 ;  /* 0x000000781f1f7223 */ /* 0x000fe2000001007c */
[----:B------:R-:W-:-:S02]  /*67a0*/  HADD2.F32 R119, -RZ, R118.H0_H0 ;  /* 0x20000076ff777230 */ /* 0x000fc40000004100 */
[----:B------:R-:W-:Y:S02]  /*67b0*/  HADD2.F32 R28, -RZ, R117.H0_H0 ;  /* 0x20000075ff1c7230 */ /* 0x000fe40000004100 */
[----:B------:R-:W-:Y:S01]  /*67c0*/  FFMA.FTZ R29, R30, R120, -R29 ;  /* 0x000000781e1d7223 */ /* 0x000fe2000001081d */
        /* <DEDUP_REMOVED lines=21> */
[----:B------:R-:W-:Y:S02]  /*6920*/  HADD2.F32 R120, -RZ, R118.H0_H0 ;  /* 0x20000076ff787230 */ /* 0x000fe40000004100 */
[-C--:B------:R-:W-:Y:S01]  /*6930*/  FMUL.FTZ R129, R122, R127.reuse ;  /* 0x0000007f7a817220 */ /* 0x080fe20000410000 */
[----:B------:R-:W-:Y:S01]  /*6940*/  HADD2.F32 R124, -RZ, R124.H1_H1 ;  /* 0x3000007cff7c7230 */ /* 0x000fe20000004100 */
[----:B------:R-:W-:Y:S01]  /*6950*/  F2FP.SATFINITE.E4M3.F32.PACK_AB_MERGE_C R8, R29, R8, RZ ;  /* 0x000000081d08723e */ /* 0x000fe200048070ff */
[----:B------:R-:W-:Y:S02]  /*6960*/  HADD2.F32 R121, -RZ, R121.H1_H1 ;  /* 0x30000079ff797230 */ /* 0x000fe40000004100 */
[----:B------:R-:W-:Y:S01]  /*6970*/  FMUL.FTZ R127, R120, R127 ;  /* 0x0000007f787f7220 */ /* 0x000fe20000410000 */
[----:B------:R-:W-:-:S02]  /*6980*/  HADD2.F32 R118, -RZ, R118.H1_H1 ;  /* 0x30000076ff767230 */ /* 0x000fc40000004100 */
[----:B------:R-:W-:Y:S01]  /*6990*/  FFMA.FTZ R129, R120, R125, -R129 ;  /* 0x0000007d78817223 */ /* 0x000fe20000010881 */
[----:B------:R-:W-:Y:S02]  /*69a0*/  HADD2.F32 R123, -RZ, R123.H1_H1 ;  /* 0x3000007bff7b7230 */ /* 0x000fe40000004100 */
[CC--:B------:R-:W-:Y:S01]  /*69b0*/  FMUL.FTZ R131, R121.reuse, R124.reuse ;  /* 0x0000007c79837220 */ /* 0x0c0fe20000410000 */
[----:B------:R-:W-:Y:S01]  /*69c0*/  F2FP.F16.E4M3.UNPACK_B R120, R115 ;  /* 0x00000073ff78723e */ /* 0x000fe200020006ff */
[C---:B------:R-:W-:Y:S01]  /*69d0*/  FMUL.FTZ R126, R118.reuse, R124 ;  /* 0x0000007c767e7220 */ /* 0x040fe20000410000 */
[----:B------:R-:W-:Y:S01]  /*69e0*/  F2FP.F16.E4M3.UNPACK_B R115, R14 ;  /* 0x0000000eff73723e */ /* 0x000fe200020006ff */
[-C--:B------:R-:W-:Y:S01]  /*69f0*/  FFMA.FTZ R124, R118, R123.reuse, -R131 ;  /* 0x0000007b767c7223 */ /* 0x080fe20000010883 */
[----:B------:R-:W-:Y:S01]  /*6a00*/  F2FP.F16.E4M3.UNPACK_B R118, R116 ;  /* 0x00000074ff76723e */ /* 0x000fe200020006ff */
[----:B------:R-:W-:Y:S01]  /*6a10*/  FFMA.FTZ R131, R121, R123, R126 ;  /* 0x0000007b79837223 */ /* 0x000fe2000001007e */
[----:B------:R-:W-:-:S02]  /*6a20*/  HADD2.F32 R123, -RZ, R120.H0_H0 ;  /* 0x20000078ff7b7230 */ /* 0x000fc40000004100 */
[----:B------:R-:W-:Y:S01]  /*6a30*/  FFMA.FTZ R122, R122, R125, R127 ;  /* 0x0000007d7a7a7223 */ /* 0x000fe2000001007f */
[--C-:B------:R-:W-:Y:S01]  /*6a40*/  HADD2.F32 R116, -RZ, R115.reuse.H0_H0 ;  /* 0x20000073ff747230 */ /* 0x100fe20000004100 */
[----:B------:R-:W-:Y:S01]  /*6a50*/  F2FP.SATFINITE.E4M3.F32.PACK_AB_MERGE_C R12, R31, R12, RZ ;  /* 0x0000000c1f0c723e */ /* 0x000fe200048070ff */
[----:B------:R-:W-:Y:S01]  /*6a60*/  HADD2.F32 R120, -RZ, R120.H1_H1 ;  /* 0x30000078ff787230 */ /* 0x000fe20000004100 */
[----:B------:R-:W-:Y:S01]  /*6a70*/  F2FP.F16.E4M3.UNPACK_B R31, R13 ;  /* 0x0000000dff1f723e */ /* 0x000fe200020006ff */
[--C-:B------:R-:W-:Y:S02]  /*6a80*/  HADD2.F32 R14, -RZ, R10.reuse.H0_H0 ;  /* 0x2000000aff0e7230 */ /* 0x100fe40000004100 */
[----:B------:R-:W-:Y:S01]  /*6a90*/  FMUL.FTZ R125, R116, R123 ;  /* 0x0000007b747d7220 */ /* 0x000fe20000410000 */
[----:B------:R-:W-:Y:S01]  /*6aa0*/  HADD2.F32 R115, -RZ, R115.H1_H1 ;  /* 0x30000073ff737230 */ /* 0x000fe20000004100 */
[----:B------:R-:W-:Y:S01]  /*6ab0*/  F2FP.F16.E4M3.UNPACK_B R29, R9 ;  /* 0x00000009ff1d723e */ /* 0x000fe200020006ff */
[----:B------:R-:W-:-:S02]  /*6ac0*/  HADD2.F32 R10, -RZ, R10.H1_H1 ;  /* 0x3000000aff0a7230 */ /* 0x000fc40000004100 */
[----:B------:R-:W-:Y:S01]  /*6ad0*/  FMUL.FTZ R123, R14, R123 ;  /* 0x0000007b0e7b7220 */ /* 0x000fe20000410000 */
[--C-:B------:R-:W-:Y:S02]  /*6ae0*/  HADD2.F32 R121, -RZ, R118.reuse.H0_H0 ;  /* 0x20000076ff797230 */ /* 0x100fe40000004100 */
[-C--:B------:R-:W-:Y:S01]  /*6af0*/  FMUL.FTZ R127, R115, R120.reuse ;  /* 0x00000078737f7220 */ /* 0x080fe20000410000 */
[----:B------:R-:W-:Y:S02]  /*6b00*/  HADD2.F32 R118, -RZ, R118.H1_H1 ;  /* 0x30000076ff767230 */ /* 0x000fe40000004100 */
[----:B------:R-:W-:Y:S01]  /*6b10*/  FMUL.FTZ R120, R10, R120 ;  /* 0x000000780a787220 */ /* 0x000fe20000410000 */
[----:B------:R-:W-:Y:S01]  /*6b20*/  F2FP.SATFINITE.E4M3.F32.PACK_AB_MERGE_C R8, R117, R28, R8 ;  /* 0x0000001c7508723e */ /* 0x000fe20004807008 */
[-C--:B------:R-:W-:Y:S01]  /*6b30*/  FFMA.FTZ R125, R14, R121.reuse, -R125 ;  /* 0x000000790e7d7223 */ /* 0x080fe2000001087d */
[----:B------:R-:W-:Y:S01]  /*6b40*/  FFMA.FTZ R14, R116, R121, R123 ;  /* 0x00000079740e7223 */ /* 0x000fe2000001007b */
[----:B------:R-:W-:Y:S01]  /*6b50*/  FFMA.FTZ R121, R115, R118, R120 ;  /* 0x0000007673797223 */ /* 0x000fe20000010078 */
[----:B------:R-:W-:Y:S01]  /*6b60*/  F2FP.F16.E4M3.UNPACK_B R120, R7 ;  /* 0x00000007ff78723e */ /* 0x000fe200020006ff */
[----:B------:R-:W-:Y:S01]  /*6b70*/  HADD2.F32 R115, -RZ, R31.H0_H0 ;  /* 0x2000001fff737230 */ /* 0x000fe20000004100 */
[----:B------:R-:W-:Y:S01]  /*6b80*/  F2FP.SATFINITE.E4M3.F32.PACK_AB_MERGE_C R12, R119, R30, R12 ;  /* 0x0000001e770c723e */ /* 0x000fe2000480700c */
[----:B------:R-:W-:Y:S01]  /*6b90*/  HADD2.F32 R28, -RZ, R29.H0_H0 ;  /* 0x2000001dff1c7230 */ /* 0x000fe20000004100 */
[----:B------:R-:W-:Y:S01]  /*6ba0*/  F2FP.F16.E4M3.UNPACK_B R117, R6 ;  /* 0x00000006ff75723e */ /* 0x000fe200020006ff */
[--C-:B------:R-:W-:Y:S01]  /*6bb0*/  HADD2.F32 R30, -RZ, R120.reuse.H0_H0 ;  /* 0x20000078ff1e7230 */ /* 0x100fe20000004100 */
[----:B------:R-:W-:Y:S01]  /*6bc0*/  F2FP.SATFINITE.E4M3.F32.PACK_AB_MERGE_C R122, R131, R122, RZ ;  /* 0x0000007a837a723e */ /* 0x000fe200048070ff */
[----:B------:R-:W-:Y:S01]  /*6bd0*/  FFMA.FTZ R10, R10, R118, -R127 ;  /* 0x000000760a0a7223 */ /* 0x000fe2000001087f */
[----:B------:R-:W-:Y:S01]  /*6be0*/  HADD2.F32 R116, -RZ, R31.H1_H1 ;  /* 0x3000001fff747230 */ /* 0x000fe20000004100 */
[----:B------:R-:W-:Y:S01]  /*6bf0*/  F2FP.F16.E4M3.UNPACK_B R13, R13.H1 ;  /* 0x0000000dff0d723e */ /* 0x000fe200030006ff */
[----:B------:R-:W-:Y:S01]  /*6c00*/  HADD2.F32 R118, -RZ, R117.H0_H0 ;  /* 0x20000075ff767230 */ /* 0x000fe20000004100 */
[----:B------:R-:W-:Y:S01]  /*6c10*/  F2FP.SATFINITE.E4M3.F32.PACK_AB_MERGE_C R14, R121, R14, R122 ;  /* 0x0000000e790e723e */ /* 0x000fe2000480707a */
        /* <DEDUP_REMOVED lines=8> */
[----:B------:R-:W-:Y:S01]  /*6ca0*/  FMUL.FTZ R115, R116, R119 ;  /* 0x0000007774737220 */ /* 0x000fe20000410000 */
[----:B------:R-:W-:Y:S01]  /*6cb0*/  F2FP.F16.E4M3.UNPACK_B R118, R7.H1 ;  /* 0x00000007ff76723e */ /* 0x000fe200030006ff */
[C---:B------:R-:W-:Y:S01]  /*6cc0*/  FMUL.FTZ R119, R30.reuse, R119 ;  /* 0x000000771e777220 */ /* 0x040fe20000410000 */
[----:B------:R-:W-:Y:S01]  /*6cd0*/  F2FP.F16.E4M3.UNPACK_B R6, R6.H1 ;  /* 0x00000006ff06723e */ /* 0x000fe200030006ff */
[-C--:B------:R-:W-:Y:S01]  /*6ce0*/  FFMA.FTZ R9, R30, R117.reuse, -R115 ;  /* 0x000000751e097223 */ /* 0x080fe20000010873 */
[----:B------:R-:W-:Y:S02]  /*6cf0*/  HADD2.F32 R115, -RZ, R13.H0_H0 ;  /* 0x2000000dff737230 */ /* 0x000fe40000004100 */
[----:B------:R-:W-:Y:S01]  /*6d00*/  FFMA.FTZ R30, R116, R117, R119 ;  /* 0x00000075741e7223 */ /* 0x000fe20000010077 */
[----:B------:R-:W-:Y:S01]  /*6d10*/  HADD2.F32 R120, -RZ, R118.H0_H0 ;  /* 0x20000076ff787230 */ /* 0x000fe20000004100 */
[----:B------:R-:W-:Y:S01]  /*6d20*/  F2FP.SATFINITE.E4M3.F32.PACK_AB_MERGE_C R124, R124, R129, RZ ;  /* 0x000000817c7c723e */ /* 0x000fe200048070ff */
[----:B------:R-:W-:Y:S01]  /*6d30*/  HADD2.F32 R7, -RZ, R31.H0_H0 ;  /* 0x2000001fff077230 */ /* 0x000fe20000004100 */
[----:B------:R-:W-:Y:S01]  /*6d40*/  F2FP.F16.E4M3.UNPACK_B R117, R15 ;  /* 0x0000000fff75723e */ /* 0x000fe200020006ff */
[----:B------:R-:W-:-:S02]  /*6d50*/  HADD2.F32 R116, -RZ, R13.H1_H1 ;  /* 0x3000000dff747230 */ /* 0x000fc40000004100 */
[-C--:B------:R-:W-:Y:S01]  /*6d60*/  FMUL.FTZ R122, R115, R120.reuse ;  /* 0x00000078737a7220 */ /* 0x080fe20000410000 */
[----:B------:R-:W-:Y:S02]  /*6d70*/  HADD2.F32 R13, -RZ, R118.H1_H1 ;  /* 0x30000076ff0d7230 */ /* 0x000fe40000004100 */
[C---:B------:R-:W-:Y:S01]  /*6d80*/  FMUL.FTZ R120, R7.reuse, R120 ;  /* 0x0000007807787220 */ /* 0x040fe20000410000 */
[--C-:B------:R-:W-:Y:S01]  /*6d90*/  HADD2.F32 R118, -RZ, R6.reuse.H0_H0 ;  /* 0x20000006ff767230 */ /* 0x100fe20000004100 */
[----:B------:R-:W-:Y:S01]  /*6da0*/  F2FP.SATFINITE.E4M3.F32.PACK_AB_MERGE_C R10, R10, R125, R124 ;  /* 0x0000007d0a0a723e */ /* 0x000fe2000480707c */
        /* <DEDUP_REMOVED lines=31> */
[----:B------:R-:W-:Y:S02]  /*6fa0*/  HADD2.F32 R121, -RZ, R119.H0_H0 ;  /* 0x20000077ff797230 */ /* 0x000fe40000004100 */
[-C--:B------:R-:W-:Y:S01]  /*6fb0*/  FMUL.FTZ R120, R116, R123.reuse ;  /* 0x0000007b74787220 */ /* 0x080fe20000410000 */
[----:B------:R-:W-:Y:S02]  /*6fc0*/  HADD2.F32 R117, -RZ, R117.H1_H1 ;  /* 0x30000075ff757230 */ /* 0x000fe40000004100 */
[----:B------:R-:W-:Y:S01]  /*6fd0*/  FMUL.FTZ R123, R11, R123 ;  /* 0x0000007b0b7b7220 */ /* 0x000fe20000410000 */
[----:B------:R-:W-:-:S02]  /*6fe0*/  HADD2.F32 R122, -RZ, R122.H1_H1 ;  /* 0x3000007aff7a7230 */ /* 0x000fc40000004100 */
[-C--:B------:R-:W-:Y:S01]  /*6ff0*/  FFMA.FTZ R125, R4, R121.reuse, R125 ;  /* 0x00000079047d7223 */ /* 0x080fe2000001007d */
        /* <DEDUP_REMOVED lines=18> */
.L_x_10402:
[----:B------:R-:W-:Y:S05]  /*7120*/  BSYNC B2 ;  /* 0x0000000000027941 */ /* 0x000fea0003800000 */
.L_x_10401:
[----:B------:R-:W-:Y:S01]  /*7130*/  ISETP.GE.AND P3, PT, R114, R108, PT ;  /* 0x0000006c7200720c */ /* 0x000fe20003f66270 */
[----:B--2---:R4:W-:-:S12]  /*7140*/  ST.E.128 desc[UR60][R96.64], R8 ;  /* 0x0000000860007985 */ /* 0x0049d8000c101d3c */
[----:B------:R-:W-:-:S04]  /*7150*/  @!P3 IADD3 R4, P4, R105, R114, RZ ;  /* 0x000000726904b210 */ /* 0x000fc80007f9e0ff */
[----:B------:R-:W-:-:S05]  /*7160*/  @!P3 LEA.HI.X.SX32 R5, R114, R103, 0x1, P4 ;  /* 0x000000677205b211 */ /* 0x000fca00020f0eff */
[----:B---3--:R4:W-:Y:S04]  /*7170*/  @!P3 ST.E.128 desc[UR60][R4.64], R12 ;  /* 0x0000000c0400b985 */ /* 0x0089e8000c101d3c */
.L_x_10400:
[----:B------:R-:W-:Y:S05]  /*7180*/  BSYNC B1 ;  /* 0x0000000000017941 */ /* 0x000fea0003800000 */
.L_x_10399:
[----:B------:R-:W-:-:S03]  /*7190*/  UMOV UR4, 0xffffffff ;  /* 0xffffffff00047882 */ /* 0x000fc60000000000 */
[----:B------:R-:W-:Y:S05]  /*71a0*/  BRA.DIV UR4, `(.L_x_10403) ;  /* 0x0000020a040c7947 */ /* 0x000fea000b800000 */
[----:B------:R0:W0:Y:S04]  /*71b0*/  SHFL.IDX PT, R29, R100, 0x1, 0x1c1f ;  /* 0x003c1f00641d7f89 */ /* 0x00002800000e0000 */
[----:B----4-:R4:W0:Y:S02]  /*71c0*/  SHFL.IDX PT, R14, R99, 0x1, 0x1c1f ;  /* 0x003c1f00630e7f89 */ /* 0x01082400000e0000 */
.L_x_10697:
        /* <DEDUP_REMOVED lines=9> */
[----:B------:R-:W-:Y:S01]  /*7260*/  LEA.HI R4, R5, R4, RZ, 0x5 ;  /* 0x0000000405047211 */ /* 0x000fe200078f28ff */
[----:B------:R-:W-:Y:S02]  /*7270*/  IMAD R5, R188, 0x5000, R3 ;  /* 0x00005000bc057824 */ /* 0x000fe400078e0203 */
[----:B------:R-:W-:Y:S01]  /*7280*/  IMAD.X R13, R29, 0x1, R60, P3 ;  /* 0x000000011d0d7824 */ /* 0x000fe200018e063c */
[----:B------:R-:W-:Y:S01]  /*7290*/  LEA.HI.SX32 R4, R4, R63, 0x1b ;  /* 0x0000003f04047211 */ /* 0x000fe200078fdaff */
[----:B------:R-:W-:-:S04]  /*72a0*/  IMAD.IADD R5, R18, 0x1, R5 ;  /* 0x0000000112057824 */ /* 0x000fc800078e0205 */
[----:B------:R-:W-:-:S05]  /*72b0*/  IMAD.SHL.U32 R15, R4, 0x10, RZ ;  /* 0x00000010040f7824 */ /* 0x000fca00078e00ff */
[----:B------:R-:W-:-:S04]  /*72c0*/  LOP3.LUT R4, R201, 0x70, R15, 0xf8, !PT ;  /* 0x00000070c9047812 */ /* 0x000fc800078ef80f */
[----:B------:R-:W-:-:S05]  /*72d0*/  LOP3.LUT R4, R4, R6, RZ, 0x3c, !PT ;  /* 0x0000000604047212 */ /* 0x000fca00078e3cff */
        /* <DEDUP_REMOVED lines=8> */
[----:B------:R-:W-:Y:S02]  /*7360*/  LOP3.LUT R31, R33, 0xff, RZ, 0xc0, !PT ;  /* 0x000000ff211f7812 */ /* 0x000fe400078ec0ff */
[--C-:B------:R-:W-:Y:S02]  /*7370*/  SHF.R.U32.HI R116, RZ, 0x18, R33.reuse ;  /* 0x00000018ff747819 */ /* 0x100fe40000011621 */
[----:B------:R-:W-:Y:S01]  /*7380*/  SHF.R.U32.HI R118, RZ, 0x10, R33 ;  /* 0x00000010ff767819 */ /* 0x000fe20000011621 */
[----:B------:R-:W-:Y:S01]  /*7390*/  IMAD.MOV.U32 R33, RZ, RZ, R4 ;  /* 0x000000ffff217224 */ /* 0x000fe200078e0004 */
[----:B------:R-:W-:Y:S01]  /*73a0*/  SHF.R.U32.HI R114, RZ, 0x8, R35 ;  /* 0x00000008ff727819 */ /* 0x000fe20000011623 */
[----:B------:R-:W-:Y:S01]  /*73b0*/  IMAD.SHL.U32 R4, R117, 0x100, RZ ;  /* 0x0000010075047824 */ /* 0x000fe200078e00ff */
[----:B------:R-:W-:-:S02]  /*73c0*/  PRMT R31, R116, 0x654, R31 ;  /* 0x00000654741f7816 */ /* 0x000fc4000000001f */
[----:B------:R-:W-:Y:S02]  /*73d0*/  LOP3.LUT R32, R35, 0xff, RZ, 0xc0, !PT ;  /* 0x000000ff23207812 */ /* 0x000fe400078ec0ff */
[----:B--2---:R-:W-:Y:S02]  /*73e0*/  SHF.R.U32.HI R103, RZ, 0x18, R35 ;  /* 0x00000018ff677819 */ /* 0x004fe40000011623 */
[--C-:B------:R-:W-:Y:S02]  /*73f0*/  SHF.R.U32.HI R38, RZ, 0x8, R39.reuse ;  /* 0x00000008ff267819 */ /* 0x100fe40000011627 */
[--C-:B------:R-:W-:Y:S02]  /*7400*/  SHF.R.U32.HI R96, RZ, 0x10, R39.reuse ;  /* 0x00000010ff607819 */ /* 0x100fe40000011627 */
[----:B------:R-:W-:Y:S02]  /*7410*/  LOP3.LUT R36, R39, 0xff, RZ, 0xc0, !PT ;  /* 0x000000ff27247812 */ /* 0x000fe400078ec0ff */
[----:B------:R-:W-:Y:S01]  /*7420*/  SHF.R.U32.HI R39, RZ, 0x18, R39 ;  /* 0x00000018ff277819 */ /* 0x000fe20000011627 */
[----:B------:R-:W-:Y:S01]  /*7430*/  IMAD.U32 R96, R96, 0x10000, RZ ;  /* 0x0001000060607824 */ /* 0x000fe200078e00ff */
[----:B------:R-:W-:Y:S01]  /*7440*/  LOP3.LUT R31, R31, 0xff00, R4, 0xf8, !PT ;  /* 0x0000ff001f1f7812 */ /* 0x000fe200078ef804 */
[----:B------:R-:W-:Y:S01]  /*7450*/  IMAD.SHL.U32 R4, R114, 0x100, RZ ;  /* 0x0000010072047824 */ /* 0x000fe200078e00ff */
[----:B------:R-:W-:-:S02]  /*7460*/  SHF.R.U32.HI R97, RZ, 0x8, R37 ;  /* 0x00000008ff617819 */ /* 0x000fc40000011625 */
[----:B------:R-:W-:Y:S01]  /*7470*/  PRMT R5, R103, 0x654, R32 ;  /* 0x0000065467057816 */ /* 0x000fe20000000020 */
[----:B------:R-:W-:Y:S01]  /*7480*/  IMAD.SHL.U32 R32, R38, 0x100, RZ ;  /* 0x0000010026207824 */ /* 0x000fe200078e00ff */
[----:B------:R-:W-:Y:S01]  /*7490*/  SHF.R.U32.HI R115, RZ, 0x10, R35 ;  /* 0x00000010ff737819 */ /* 0x000fe20000011623 */
[----:B------:R-:W-:Y:S01]  /*74a0*/  IMAD.MOV.U32 R35, RZ, RZ, R8 ;  /* 0x000000ffff237224 */ /* 0x000fe200078e0008 */
[--C-:B---3--:R-:W-:Y:S01]  /*74b0*/  SHF.R.U32.HI R105, RZ, 0x10, R37.reuse ;  /* 0x00000010ff697819 */ /* 0x108fe20000011625 */
[----:B------:R-:W-:Y:S01]  /*74c0*/  IMAD.SHL.U32 R8, R97, 0x100, RZ ;  /* 0x0000010061087824 */ /* 0x000fe200078e00ff */
[----:B------:R-:W-:Y:S02]  /*74d0*/  LOP3.LUT R34, R37, 0xff, RZ, 0xc0, !PT ;  /* 0x000000ff25227812 */ /* 0x000fe400078ec0ff */
[----:B------:R-:W-:Y:S02]  /*74e0*/  SHF.R.U32.HI R37, RZ, 0x18, R37 ;  /* 0x00000018ff257819 */ /* 0x000fe40000011625 */
[----:B------:R-:W-:-:S02]  /*74f0*/  PRMT R39, R39, 0x654, R36 ;  /* 0x0000065427277816 */ /* 0x000fc40000000024 */
[----:B------:R-:W-:Y:S01]  /*7500*/  MOV R30, R6 ;  /* 0x00000006001e7202 */ /* 0x000fe20000000f00 */
[----:B------:R-:W-:Y:S01]  /*7510*/  IMAD.U32 R6, R118, 0x10000, RZ ;  /* 0x0001000076067824 */ /* 0x000fe200078e00ff */
[----:B------:R-:W-:Y:S01]  /*7520*/  LOP3.LUT R5, R5, 0xff00, R4, 0xf8, !PT ;  /* 0x0000ff0005057812 */ /* 0x000fe200078ef804 */
[----:B------:R-:W-:Y:S01]  /*7530*/  IMAD.U32 R4, R115, 0x10000, RZ ;  /* 0x0001000073047824 */ /* 0x000fe200078e00ff */
[----:B------:R-:W-:Y:S02]  /*7540*/  PRMT R37, R37, 0x654, R34 ;  /* 0x0000065425257816 */ /* 0x000fe40000000022 */
[----:B------:R-:W-:Y:S02]  /*7550*/  LOP3.LUT R103, R39, 0xff00, R32, 0xf8, !PT ;  /* 0x0000ff0027677812 */ /* 0x000fe400078ef820 */
[----:B------:R-:W-:Y:S02]  /*7560*/  F2FP.F16.E4M3.UNPACK_B R39, R113.H1 ;  /* 0x00000071ff27723e */ /* 0x000fe400030006ff */
[----:B------:R-:W-:-:S02]  /*7570*/  F2FP.F16.E4M3.UNPACK_B R36, R35.H1 ;  /* 0x00000023ff24723e */ /* 0x000fc400030006ff */
[----:B------:R-:W-:Y:S02]  /*7580*/  F2FP.F16.E4M3.UNPACK_B R34, R33.H1 ;  /* 0x00000021ff22723e */ /* 0x000fe400030006ff */
[----:B------:R-:W-:Y:S01]  /*7590*/  LOP3.LUT R97, R37, 0xff00, R8, 0xf8, !PT ;  /* 0x0000ff0025617812 */ /* 0x000fe200078ef808 */
[----:B------:R-:W-:Y:S01]  /*75a0*/  HADD2.F32 R32, -RZ, R36.H0_H0 ;  /* 0x20000024ff207230 */ /* 0x000fe20000004100 */
[----:B------:R-:W-:Y:S01]  /*75b0*/  LOP3.LUT R6, R31, 0xff0000, R6, 0xf8, !PT ;  /* 0x00ff00001f067812 */ /* 0x000fe200078ef806 */
[--C-:B------:R-:W-:Y:S01]  /*75c0*/  HADD2.F32 R31, -RZ, R34.reuse.H0_H0 ;  /* 0x20000022ff1f7230 */ /* 0x100fe20000004100 */
[----:B------:R-:W-:Y:S01]  /*75d0*/  LOP3.LUT R4, R5, 0xff0000, R4, 0xf8, !PT ;  /* 0x00ff000005047812 */ /* 0x000fe200078ef804 */
[----:B------:R-:W-:Y:S01]  /*75e0*/  HADD2.F32 R5, -RZ, R39.H0_H0 ;  /* 0x20000027ff057230 */ /* 0x000fe20000004100 */
[----:B------:R-:W-:Y:S01]  /*75f0*/  F2FP.F16.E4M3.UNPACK_B R37, R111.H1 ;  /* 0x0000006fff25723e */ /* 0x000fe200030006ff */
[----:B------:R-:W-:Y:S01]  /*7600*/  IMAD.U32 R8, R105, 0x10000, RZ ;  /* 0x0001000069087824 */ /* 0x000fe200078e00ff */
[----:B------:R-:W-:Y:S01]  /*7610*/  F2FP.F16.E4M3.UNPACK_B R113, R113 ;  /* 0x00000071ff71723e */ /* 0x000fe200020006ff */
[----:B------:R-:W-:-:S02]  /*7620*/  HADD2.F32 R34, -RZ, R34.H1_H1 ;  /* 0x30000022ff227230 */ /* 0x000fc40000004100 */
[CC--:B------:R-:W-:Y:S01]  /*7630*/  FMUL.FTZ R114, R32.reuse, R5.reuse ;  /* 0x0000000520727220 */ /* 0x0c0fe20000410000 */
[--C-:B------:R-:W-:Y:S02]  /*7640*/  HADD2.F32 R38, -RZ, R37.reuse.H0_H0 ;  /* 0x20000025ff267230 */ /* 0x100fe40000004100 */
[----:B------:R-:W-:Y:S01]  /*7650*/  FMUL.FTZ R105, R31, R5 ;  /* 0x000000051f697220 */ /* 0x000fe20000410000 */
[----:B------:R-:W-:Y:S01]  /*7660*/  LOP3.LUT R5, R103, 0xff0000, R96, 0xf8, !PT ;  /* 0x00ff000067057812 */ /* 0x000fe200078ef860 */
[----:B------:R-:W-:Y:S01]  /*7670*/  HADD2.F32 R96, -RZ, R37.H1_H1 ;  /* 0x30000025ff607230 */ /* 0x000fe20000004100 */
[----:B------:R-:W-:Y:S01]  /*7680*/  F2FP.F16.E4M3.UNPACK_B R37, R33 ;  /* 0x00000021ff25723e */ /* 0x000fe200020006ff */
[-C--:B------:R-:W-:Y:S01]  /*7690*/  FFMA.FTZ R31, R31, R38.reuse, -R114 ;  /* 0x000000261f1f7223 */ /* 0x080fe20000010872 */
[----:B------:R-:W-:Y:S01]  /*76a0*/  FFMA.FTZ R32, R32, R38, R105 ;  /* 0x0000002620207223 */ /* 0x000fe20000010069 */
[----:B------:R-:W-:Y:S01]  /*76b0*/  HADD2.F32 R38, -RZ, R39.H1_H1 ;  /* 0x30000027ff267230 */ /* 0x000fe20000004100 */
[----:B------:R-:W-:Y:S01]  /*76c0*/  LOP3.LUT R8, R97, 0xff0000, R8, 0xf8, !PT ;  /* 0x00ff000061087812 */ /* 0x000fe200078ef808 */
[----:B------:R-:W-:Y:S01]  /*76d0*/  HADD2.F32 R39, -RZ, R36.H1_H1 ;  /* 0x30000024ff277230 */ /* 0x000fe20000004100 */
[----:B------:R-:W-:Y:S01]  /*76e0*/  F2FP.F16.E4M3.UNPACK_B R36, R35 ;  /* 0x00000023ff24723e */ /* 0x000fe200020006ff */
[----:B------:R-:W-:-:S02]  /*76f0*/  HADD2.F32 R97, -RZ, R113.H0_H0 ;  /* 0x20000071ff617230 */ /* 0x000fc40000004100 */
[CC--:B------:R-:W-:Y:S01]  /*7700*/  FMUL.FTZ R114, R34.reuse, R38.reuse ;  /* 0x0000002622727220 */ /* 0x0c0fe20000410000 */
[----:B------:R-:W-:Y:S01]  /*7710*/  F2FP.F16.E4M3.UNPACK_B R111, R111 ;  /* 0x0000006fff6f723e */ /* 0x000fe200020006ff */
[C---:B------:R-:W-:Y:S01]  /*7720*/  FMUL.FTZ R33, R39.reuse, R38 ;  /* 0x0000002627217220 */ /* 0x040fe20000410000 */
[--C-:B------:R-:W-:Y:S01]  /*7730*/  HADD2.F32 R38, -RZ, R36.reuse.H0_H0 ;  /* 0x20000024ff267230 */ /* 0x100fe20000004100 */
[----:B------:R-:W-:Y:S01]  /*7740*/  F2FP.F16.E4M3.UNPACK_B R105, R112.H1 ;  /* 0x00000070ff69723e */ /* 0x000fe200030006ff */
[----:B------:R-:W-:Y:S02]  /*7750*/  HADD2.F32 R35, -RZ, R37.H0_H0 ;  /* 0x20000025ff237230 */ /* 0x000fe40000004100 */
[-C--:B------:R-:W-:Y:S01]  /*7760*/  FFMA.FTZ R34, R34, R96.reuse, -R33 ;  /* 0x0000006022227223 */ /* 0x080fe20000010821 */
[----:B------:R-:W-:Y:S01]  /*7770*/  FFMA.FTZ R33, R39, R96, R114 ;  /* 0x0000006027217223 */ /* 0x000fe20000010072 */
[----:B------:R-:W-:Y:S02]  /*7780*/  HADD2.F32 R96, -RZ, R111.H0_H0 ;  /* 0x2000006fff607230 */ /* 0x000fe40000004100 */
[-C--:B------:R-:W-:Y:S01]  /*7790*/  FMUL.FTZ R116, R38, R97.reuse ;  /* 0x0000006126747220 */ /* 0x080fe20000410000 */
[----:B------:R-:W-:Y:S01]  /*77a0*/  FMUL.FTZ R97, R35, R97 ;  /* 0x0000006123617220 */ /* 0x000fe20000410000 */
[----:B------:R-:W-:Y:S01]  /*77b0*/  HADD2.F32 R114, -RZ, R113.H1_H1 ;  /* 0x30000071ff727230 */ /* 0x000fe20000004100 */
[----:B------:R-:W-:Y:S01]  /*77c0*/  F2FP.F16.E4M3.UNPACK_B R103, R109.H1 ;  /* 0x0000006dff67723e */ /* 0x000fe200030006ff */
[----:B------:R-:W-:-:S02]  /*77d0*/  HADD2.F32 R39, -RZ, R36.H1_H1 ;  /* 0x30000024ff277230 */ /* 0x000fc40000004100 */
[-C--:B------:R-:W-:Y:S01]  /*77e0*/  FFMA.FTZ R36, R38, R96.reuse, R97 ;  /* 0x0000006026247223 */ /* 0x080fe20000010061 */
[----:B------:R-:W-:Y:S01]  /*77f0*/  FFMA.FTZ R35, R35, R96, -R116 ;  /* 0x0000006023237223 */ /* 0x000fe20000010874 */
[----:B------:R-:W-:Y:S01]  /*7800*/  HADD2.F32 R37, -RZ, R37.H1_H1 ;  /* 0x30000025ff257230 */ /* 0x000fe20000004100 */
[----:B------:R-:W-:Y:S01]  /*7810*/  F2FP.F16.E4M3.UNPACK_B R96, R10.H1 ;  /* 0x0000000aff60723e */ /* 0x000fe200030006ff */
[----:B------:R-:W-:Y:S02]  /*7820*/  HADD2.F32 R38, -RZ, R111.H1_H1 ;  /* 0x3000006fff267230 */ /* 0x000fe40000004100 */
[-C--:B------:R-:W-:Y:S01]  /*7830*/  FMUL.FTZ R116, R39, R114.reuse ;  /* 0x0000007227747220 */ /* 0x080fe20000410000 */
[----:B------:R-:W-:Y:S02]  /*7840*/  HADD2.F32 R111, -RZ, R105.H0_H0 ;  /* 0x20000069ff6f7230 */ /* 0x000fe40000004100 */
[----:B------:R-:W-:Y:S01]  /*7850*/  FMUL.FTZ R114, R37, R114 ;  /* 0x0000007225727220 */ /* 0x000fe20000410000 */
[----:B------:R-:W-:-:S02]  /*7860*/  HADD2.F32 R97, -RZ, R96.H0_H0 ;  /* 0x20000060ff617230 */ /* 0x000fc40000004100 */
[----:B------:R-:W-:Y:S01]  /*7870*/  FFMA.FTZ R116, R37, R38, -R116 ;  /* 0x0000002625747223 */ /* 0x000fe20000010874 */
[----:B------:R-:W-:Y:S01]  /*7880*/  F2FP.F16.E4M3.UNPACK_B R37, R30.H1 ;  /* 0x0000001eff25723e */ /* 0x000fe200030006ff */
[----:B------:R-:W-:Y:S01]  /*7890*/  FFMA.FTZ R113, R39, R38, R114 ;  /* 0x0000002627717223 */ /* 0x000fe20000010072 */
[----:B------:R-:W-:Y:S02]  /*78a0*/  HADD2.F32 R39, -RZ, R103.H0_H0 ;  /* 0x20000067ff277230 */ /* 0x000fe40000004100 */
[----:B------:R-:W-:Y:S01]  /*78b0*/  FMUL.FTZ R115, R97, R111 ;  /* 0x0000006f61737220 */ /* 0x000fe20000410000 */
[----:B------:R-:W-:Y:S01]  /*78c0*/  HADD2.F32 R105, -RZ, R105.H1_H1 ;  /* 0x30000069ff697230 */ /* 0x000fe20000004100 */
[----:B------:R-:W-:Y:S01]  /*78d0*/  F2FP.F16.E4M3.UNPACK_B R112, R112 ;  /* 0x00000070ff70723e */ /* 0x000fe200020006ff */
[--C-:B------:R-:W-:Y:S01]  /*78e0*/  HADD2.F32 R38, -RZ, R37.reuse.H0_H0 ;  /* 0x20000025ff267230 */ /* 0x100fe20000004100 */
[----:B------:R-:W-:Y:S01]  /*78f0*/  F2FP.F16.E4M3.UNPACK_B R30, R30 ;  /* 0x0000001eff1e723e */ /* 0x000fe200020006ff */
[----:B------:R-:W-:Y:S01]  /*7900*/  HADD2.F32 R96, -RZ, R96.H1_H1 ;  /* 0x30000060ff607230 */ /* 0x000fe20000004100 */
[----:B------:R-:W-:Y:S01]  /*7910*/  F2FP.F16.E4M3.UNPACK_B R109, R109 ;  /* 0x0000006dff6d723e */ /* 0x000fe200020006ff */
[----:B------:R-:W-:-:S02]  /*7920*/  HADD2.F32 R37, -RZ, R37.H1_H1 ;  /* 0x30000025ff257230 */ /* 0x000fc40000004100 */
[C---:B------:R-:W-:Y:S01]  /*7930*/  FMUL.FTZ R114, R38.reuse, R111 ;  /* 0x0000006f26727220 */ /* 0x040fe20000410000 */
[----:B------:R-:W-:Y:S01]  /*7940*/  FFMA.FTZ R115, R38, R39, -R115 ;  /* 0x0000002726737223 */ /* 0x000fe20000010873 */
[----:B------:R-:W-:Y:S02]  /*7950*/  HADD2.F32 R103, -RZ, R103.H1_H1 ;  /* 0x30000067ff677230 */ /* 0x000fe40000004100 */
[-C--:B------:R-:W-:Y:S01]  /*7960*/  FMUL.FTZ R38, R96, R105.reuse ;  /* 0x0000006960267220 */ /* 0x080fe20000410000 */
[----:B------:R-:W-:Y:S01]  /*7970*/  FMUL.FTZ R105, R37, R105 ;  /* 0x0000006925697220 */ /* 0x000fe20000410000 */
[----:B------:R-:W-:Y:S01]  /*7980*/  FFMA.FTZ R114, R97, R39, R114 ;  /* 0x0000002761727223 */ /* 0x000fe20000010072 */
[--C-:B------:R-:W-:Y:S02]  /*7990*/  HADD2.F32 R97, -RZ, R112.reuse.H0_H0 ;  /* 0x20000070ff617230 */ /* 0x100fe40000004100 */
[----:B------:R-:W-:Y:S01]  /*79a0*/  FFMA.FTZ R118, R37, R103, -R38 ;  /* 0x0000006725767223 */ /* 0x000fe20000010826 */
[----:B------:R-:W-:Y:S01]  /*79b0*/  F2FP.F16.E4M3.UNPACK_B R37, R10 ;  /* 0x0000000aff25723e */ /* 0x000fe200020006ff */
[----:B------:R-:W-:-:S02]  /*79c0*/  HADD2.F32 R112, -RZ, R112.H1_H1 ;  /* 0x30000070ff707230 */ /* 0x000fc40000004100 */
[----:B------:R-:W-:Y:S01]  /*79d0*/  FFMA.FTZ R111, R96, R103, R105 ;  /* 0x00000067606f7223 */ /* 0x000fe20000010069 */
[--C-:B------:R-:W-:Y:S01]  /*79e0*/  HADD2.F32 R10, -RZ, R30.reuse.H0_H0 ;  /* 0x2000001eff0a7230 */ /* 0x100fe20000004100 */
[----:B------:R-:W-:Y:S01]  /*79f0*/  F2FP.SATFINITE.E4M3.F32.PACK_AB_MERGE_C R31, R34, R31, RZ ;  /* 0x0000001f221f723e */ /* 0x000fe200048070ff */
[--C-:B------:R-:W-:Y:S01]  /*7a00*/  HADD2.F32 R38, -RZ, R37.reuse.H0_H0 ;  /* 0x20000025ff267230 */ /* 0x100fe20000004100 */
[----:B------:R-:W-:Y:S01]  /*7a10*/  F2FP.SATFINITE.E4M3.F32.PACK_AB_MERGE_C R33, R33, R32, RZ ;  /* 0x000000202121723e */ /* 0x000fe200048070ff */
[----:B------:R-:W-:Y:S01]  /*7a20*/  HADD2.F32 R37, -RZ, R37.H1_H1 ;  /* 0x30000025ff257230 */ /* 0x000fe20000004100 */
[----:B------:R-:W-:Y:S01]  /*7a30*/  F2FP.F16.E4M3.UNPACK_B R34, R28 ;  /* 0x0000001cff22723e */ /* 0x000fe200020006ff */
[----:B------:R-:W-:Y:S02]  /*7a40*/  HADD2.F32 R30, -RZ, R30.H1_H1 ;  /* 0x3000001eff1e7230 */ /* 0x000fe40000004100 */
[----:B------:R-:W-:Y:S01]  /*7a50*/  FMUL.FTZ R103, R38, R97 ;  /* 0x0000006126677220 */ /* 0x000fe20000410000 */
[----:B------:R-:W-:-:S02]  /*7a60*/  HADD2.F32 R39, -RZ, R109.H0_H0 ;  /* 0x2000006dff277230 */ /* 0x000fc40000004100 */
[CC--:B------:R-:W-:Y:S01]  /*7a70*/  FMUL.FTZ R105, R37.reuse, R112.reuse ;  /* 0x0000007025697220 */ /* 0x0c0fe20000410000 */
[----:B------:R-:W-:Y:S02]  /*7a80*/  HADD2.F32 R109, -RZ, R109.H1_H1 ;  /* 0x3000006dff6d7230 */ /* 0x000fe40000004100 */
[----:B------:R-:W-:Y:S01]  /*7a90*/  FMUL.FTZ R97, R10, R97 ;  /* 0x000000610a617220 */ /* 0x000fe20000410000 */
[----:B------:R-:W-:Y:S01]  /*7aa0*/  FMUL.FTZ R112, R30, R112 ;  /* 0x000000701e707220 */ /* 0x000fe20000410000 */
[----:B------:R-:W-:Y:S01]  /*7ab0*/  FFMA.FTZ R103, R10, R39, -R103 ;  /* 0x000000270a677223 */ /* 0x000fe20000010867 */
[----:B------:R-:W-:Y:S01]  /*7ac0*/  F2FP.SATFINITE.E4M3.F32.PACK_AB_MERGE_C R32, R116, R35, R31 ;  /* 0x000000237420723e */ /* 0x000fe2000480701f */
[----:B------:R-:W-:Y:S01]  /*7ad0*/  FFMA.FTZ R30, R30, R109, -R105 ;  /* 0x0000006d1e1e7223 */ /* 0x000fe20000010869 */
[----:B------:R-:W-:Y:S01]  /*7ae0*/  FFMA.FTZ R10, R38, R39, R97 ;  /* 0x00000027260a7223 */ /* 0x000fe20000010061 */
[----:B------:R-:W-:Y:S01]  /*7af0*/  FFMA.FTZ R109, R37, R109, R112 ;  /* 0x0000006d256d7223 */ /* 0x000fe20000010070 */
[----:B------:R-:W-:-:S02]  /*7b00*/  F2FP.F16.E4M3.UNPACK_B R37, R9 ;  /* 0x00000009ff25723e */ /* 0x000fc400020006ff */
[----:B------:R-:W-:Y:S02]  /*7b10*/  F2FP.F16.E4M3.UNPACK_B R97, R8 ;  /* 0x00000008ff61723e */ /* 0x000fe400020006ff */
[----:B------:R-:W-:Y:S01]  /*7b20*/  F2FP.SATFINITE.E4M3.F32.PACK_AB_MERGE_C R31, R113, R36, R33 ;  /* 0x00000024711f723e */ /* 0x000fe20004807021 */
[----:B------:R-:W-:Y:S01]  /*7b30*/  HADD2.F32 R35, -RZ, R37.H0_H0 ;  /* 0x20000025ff237230 */ /* 0x000fe20000004100 */
[----:B------:R-:W-:Y:S01]  /*7b40*/  F2FP.F16.E4M3.UNPACK_B R39, R6 ;  /* 0x00000006ff27723e */ /* 0x000fe200020006ff */
[----:B------:R-:W-:Y:S01]  /*7b50*/  HADD2.F32 R36, -RZ, R97.H0_H0 ;  /* 0x20000061ff247230 */ /* 0x000fe20000004100 */
[----:B------:R-:W-:Y:S01]  /*7b60*/  F2FP.SATFINITE.E4M3.F32.PACK_AB_MERGE_C R111, R111, R114, RZ ;  /* 0x000000726f6f723e */ /* 0x000fe200048070ff */
[----:B------:R-:W-:Y:S01]  /*7b70*/  HADD2.F32 R33, -RZ, R34.H0_H0 ;  /* 0x20000022ff217230 */ /* 0x000fe20000004100 */
[----:B------:R-:W-:Y:S01]  /*7b80*/  F2FP.SATFINITE.E4M3.F32.PACK_AB_MERGE_C R115, R118, R115, RZ ;  /* 0x000000737673723e */ /* 0x000fe200048070ff */
        /* <DEDUP_REMOVED lines=18> */
[----:B------:R-:W-:Y:S01]  /*7cb0*/  F2FP.F16.E4M3.UNPACK_B R6, R6.H1 ;  /* 0x00000006ff06723e */ /* 0x000fe200030006ff */
[----:B------:R-:W-:Y:S01]  /*7cc0*/  HADD2.F32 R97, -RZ, R96.H0_H0 ;  /* 0x20000060ff617230 */ /* 0x000fe20000004100 */
[----:B------:R-:W-:Y:S01]  /*7cd0*/  F2FP.SATFINITE.E4M3.F32.PACK_AB_MERGE_C R10, R109, R10, R111 ;  /* 0x0000000a6d0a723e */ /* 0x000fe2000480706f */
[----:B------:R-:W-:Y:S02]  /*7ce0*/  HADD2.F32 R8, -RZ, R35.H0_H0 ;  /* 0x20000023ff087230 */ /* 0x000fe40000004100 */
        /* <DEDUP_REMOVED lines=65> */
.L_x_10407:
[----:B------:R-:W-:Y:S05]  /*8100*/  BSYNC B2 ;  /* 0x0000000000027941 */ /* 0x000fea0003800000 */
.L_x_10406:
[----:B------:R-:W-:Y:S01]  /*8110*/  ISETP.GE.AND P3, PT, R15, R108, PT ;  /* 0x0000006c0f00720c */ /* 0x000fe20003f66270 */
[----:B0-----:R0:W-:-:S12]  /*8120*/  ST.E.128 desc[UR60][R12.64], R4 ;  /* 0x000000040c007985 */ /* 0x0011d8000c101d3c */
[----:B------:R-:W-:-:S04]  /*8130*/  @!P3 IADD3 R14, P4, R15, R14, RZ ;  /* 0x0000000e0f0eb210 */ /* 0x000fc80007f9e0ff */
[----:B------:R-:W-:-:S05]  /*8140*/  @!P3 LEA.HI.X.SX32 R15, R15, R29, 0x1, P4 ;  /* 0x0000001d0f0fb211 */ /* 0x000fca00020f0eff */
[----:B------:R0:W-:Y:S04]  /*8150*/  @!P3 ST.E.128 desc[UR60][R14.64], R8 ;  /* 0x000000080e00b985 */ /* 0x0001e8000c101d3c */
.L_x_10405:
[----:B------:R-:W-:Y:S05]  /*8160*/  BSYNC B1 ;  /* 0x0000000000017941 */ /* 0x000fea0003800000 */
.L_x_10404:
[----:B------:R-:W-:-:S03]  /*8170*/  UMOV UR4, 0xffffffff ;  /* 0xffffffff00047882 */ /* 0x000fc60000000000 */
[----:B------:R-:W-:Y:S05]  /*8180*/  BRA.DIV UR4, `(.L_x_10408) ;  /* 0x000001fa045c7947 */ /* 0x000fea000b800000 */
[----:B0-----:R0:W0:Y:S04]  /*8190*/  SHFL.IDX PT, R29, R100, 0x2, 0x1c1f ;  /* 0x005c1f00641d7f89 */ /* 0x00102800000e0000 */
[----:B------:R0:W0:Y:S02]  /*81a0*/  SHFL.IDX PT, R14, R99, 0x2, 0x1c1f ;  /* 0x005c1f00630e7f89 */ /* 0x00002400000e0000 */
.L_x_10701:
        /* <DEDUP_REMOVED lines=8> */
[----:B------:R-:W-:Y:S01]  /*8230*/  LEA.HI R110, R5, R110, RZ, 0x5 ;  /* 0x0000006e056e7211 */ /* 0x000fe200078f28ff */
[----:B------:R-:W-:-:S03]  /*8240*/  IMAD R5, R188, 0x5000, R0 ;  /* 0x00005000bc057824 */ /* 0x000fc600078e0200 */
[----:B------:R-:W-:Y:S01]  /*8250*/  LEA.HI.SX32 R15, R110, R63, 0x1b ;  /* 0x0000003f6e0f7211 */ /* 0x000fe200078fdaff */
[----:B------:R-:W-:-:S03]  /*8260*/  IMAD.IADD R5, R18, 0x1, R5 ;  /* 0x0000000112057824 */ /* 0x000fc600078e0205 */
[----:B------:R-:W-:-:S04]  /*8270*/  SHF.L.U32 R15, R15, 0x4, RZ ;  /* 0x000000040f0f7819 */ /* 0x000fc800000006ff */
        /* <DEDUP_REMOVED lines=10> */
[--C-:B----4-:R-:W-:Y:S01]  /*8320*/  SHF.R.U32.HI R99, RZ, 0x18, R41.reuse ;  /* 0x00000018ff637819 */ /* 0x110fe20000011629 */
[----:B------:R-:W-:Y:S01]  /*8330*/  IMAD.MOV.U32 R36, RZ, RZ, R8 ;  /* 0x000000ffff247224 */ /* 0x000fe200078e0008 */
[----:B------:R-:W-:Y:S01]  /*8340*/  LOP3.LUT R30, R41, 0xff, RZ, 0xc0, !PT ;  /* 0x000000ff291e7812 */ /* 0x000fe200078ec0ff */
[----:B------:R-:W-:Y:S01]  /*8350*/  IMAD.SHL.U32 R31, R31, 0x100, RZ ;  /* 0x000001001f1f7824 */ /* 0x000fe200078e00ff */
[----:B------:R-:W-:Y:S01]  /*8360*/  SHF.R.U32.HI R44, RZ, 0x10, R41 ;  /* 0x00000010ff2c7819 */ /* 0x000fe20000011629 */
[----:B------:R-:W-:Y:S01]  /*8370*/  IMAD.MOV.U32 R28, RZ, RZ, R6 ;  /* 0x000000ffff1c7224 */ /* 0x000fe200078e0006 */
[----:B------:R-:W-:Y:S01]  /*8380*/  PRMT R4, R99, 0x654, R30 ;  /* 0x0000065463047816 */ /* 0x000fe2000000001e */
[----:B------:R-:W-:Y:S01]  /*8390*/  IMAD.MOV.U32 R30, RZ, RZ, R10 ;  /* 0x000000ffff1e7224 */ /* 0x000fe200078e000a */
[----:B------:R-:W-:-:S02]  /*83a0*/  SHF.R.U32.HI R37, RZ, 0x8, R45 ;  /* 0x00000008ff257819 */ /* 0x000fc4000001162d */
[----:B------:R-:W-:Y:S02]  /*83b0*/  SHF.R.U32.HI R41, RZ, 0x8, R43 ;  /* 0x00000008ff297819 */ /* 0x000fe4000001162b */
[----:B------:R-:W-:Y:S01]  /*83c0*/  SHF.R.U32.HI R35, RZ, 0x18, R45 ;  /* 0x00000018ff237819 */ /* 0x000fe2000001162d */
[----:B------:R-:W-:Y:S01]  /*83d0*/  IMAD.SHL.U32 R37, R37, 0x100, RZ ;  /* 0x0000010025257824 */ /* 0x000fe200078e00ff */
[----:B------:R-:W-:Y:S02]  /*83e0*/  LOP3.LUT R34, R45, 0xff, RZ, 0xc0, !PT ;  /* 0x000000ff2d227812 */ /* 0x000fe400078ec0ff */
[----:B------:R-:W-:Y:S02]  /*83f0*/  SHF.R.U32.HI R97, RZ, 0x18, R43 ;  /* 0x00000018ff617819 */ /* 0x000fe4000001162b */
[----:B------:R-:W-:Y:S02]  /*8400*/  LOP3.LUT R32, R43, 0xff, RZ, 0xc0, !PT ;  /* 0x000000ff2b207812 */ /* 0x000fe400078ec0ff */
[----:B------:R-:W-:Y:S01]  /*8410*/  LOP3.LUT R4, R4, 0xff00, R31, 0xf8, !PT ;  /* 0x0000ff0004047812 */ /* 0x000fe200078ef81f */
[----:B------:R-:W-:Y:S01]  /*8420*/  IMAD.U32 R31, R44, 0x10000, RZ ;  /* 0x000100002c1f7824 */ /* 0x000fe200078e00ff */
[----:B------:R-:W-:-:S02]  /*8430*/  SHF.R.U32.HI R40, RZ, 0x10, R43 ;  /* 0x00000010ff287819 */ /* 0x000fc4000001162b */
[----:B------:R-:W-:Y:S01]  /*8440*/  PRMT R34, R35, 0x654, R34 ;  /* 0x0000065423227816 */ /* 0x000fe20000000022 */
[----:B------:R-:W-:Y:S01]  /*8450*/  IMAD.SHL.U32 R35, R41, 0x100, RZ ;  /* 0x0000010029237824 */ /* 0x000fe200078e00ff */
[----:B------:R-:W-:Y:S02]  /*8460*/  PRMT R32, R97, 0x654, R32 ;  /* 0x0000065461207816 */ /* 0x000fe40000000020 */
[----:B------:R-:W-:Y:S02]  /*8470*/  SHF.R.U32.HI R39, RZ, 0x8, R47 ;  /* 0x00000008ff277819 */ /* 0x000fe4000001162f */
[----:B------:R-:W-:Y:S01]  /*8480*/  LOP3.LUT R8, R4, 0xff0000, R31, 0xf8, !PT ;  /* 0x00ff000004087812 */ /* 0x000fe200078ef81f */
[----:B------:R-:W-:Y:S01]  /*8490*/  IMAD.U32 R31, R40, 0x10000, RZ ;  /* 0x00010000281f7824 */ /* 0x000fe200078e00ff */
[----:B------:R-:W-:Y:S01]  /*84a0*/  LOP3.LUT R10, R34, 0xff00, R37, 0xf8, !PT ;  /* 0x0000ff00220a7812 */ /* 0x000fe200078ef825 */
[----:B------:R-:W-:Y:S01]  /*84b0*/  IMAD.SHL.U32 R39, R39, 0x100, RZ ;  /* 0x0000010027277824 */ /* 0x000fe200078e00ff */
[----:B------:R-:W-:-:S02]  /*84c0*/  LOP3.LUT R32, R32, 0xff00, R35, 0xf8, !PT ;  /* 0x0000ff0020207812 */ /* 0x000fc400078ef823 */
[----:B------:R-:W-:Y:S02]  /*84d0*/  F2FP.F16.E4M3.UNPACK_B R40, R107.H1 ;  /* 0x0000006bff28723e */ /* 0x000fe400030006ff */
[----:B------:R-:W-:Y:S02]  /*84e0*/  F2FP.F16.E4M3.UNPACK_B R37, R36.H1 ;  /* 0x00000024ff25723e */ /* 0x000fe400030006ff */
[----:B------:R-:W-:Y:S01]  /*84f0*/  F2FP.F16.E4M3.UNPACK_B R34, R33.H1 ;  /* 0x00000021ff22723e */ /* 0x000fe200030006ff */
[----:B------:R-:W-:Y:S01]  /*8500*/  HADD2.F32 R6, -RZ, R40.H0_H0 ;  /* 0x20000028ff067230 */ /* 0x000fe20000004100 */
[----:B------:R-:W-:Y:S02]  /*8510*/  SHF.R.U32.HI R43, RZ, 0x10, R45 ;  /* 0x00000010ff2b7819 */ /* 0x000fe4000001162d */
[----:B------:R-:W-:Y:S02]  /*8520*/  LOP3.LUT R38, R47, 0xff0000ff, RZ, 0xc0, !PT ;  /* 0xff0000ff2f267812 */ /* 0x000fe400078ec0ff */
[----:B------:R-:W-:Y:S01]  /*8530*/  LOP3.LUT R4, R32, 0xff0000, R31, 0xf8, !PT ;  /* 0x00ff000020047812 */ /* 0x000fe200078ef81f */
[----:B------:R-:W-:Y:S01]  /*8540*/  HADD2.F32 R32, -RZ, R37.H0_H0 ;  /* 0x20000025ff207230 */ /* 0x000fe20000004100 */
[----:B------:R-:W-:Y:S01]  /*8550*/  F2FP.F16.E4M3.UNPACK_B R35, R104.H1 ;  /* 0x00000068ff23723e */ /* 0x000fe200030006ff */
[----:B------:R-:W-:Y:S01]  /*8560*/  HADD2.F32 R31, -RZ, R34.H0_H0 ;  /* 0x20000022ff1f7230 */ /* 0x000fe20000004100 */
[----:B------:R-:W-:-:S02]  /*8570*/  SHF.R.U32.HI R42, RZ, 0x10, R47 ;  /* 0x00000010ff2a7819 */ /* 0x000fc4000001162f */
[----:B------:R-:W-:Y:S01]  /*8580*/  LOP3.LUT R41, R38, 0xff00, R39, 0xf8, !PT ;  /* 0x0000ff0026297812 */ /* 0x000fe200078ef827 */
[----:B------:R-:W-:Y:S01]  /*8590*/  IMAD.U32 R39, R43, 0x10000, RZ ;  /* 0x000100002b277824 */ /* 0x000fe200078e00ff */
[----:B------:R-:W-:Y:S01]  /*85a0*/  SHF.L.U32 R42, R42, 0x10, RZ ;  /* 0x000000102a2a7819 */ /* 0x000fe200000006ff */
[--C-:B------:R-:W-:Y:S02]  /*85b0*/  HADD2.F32 R38, -RZ, R35.reuse.H0_H0 ;  /* 0x20000023ff267230 */ /* 0x100fe40000004100 */
[-C--:B------:R-:W-:Y:S01]  /*85c0*/  FMUL.FTZ R44, R32, R6.reuse ;  /* 0x00000006202c7220 */ /* 0x080fe20000410000 */
        /* <DEDUP_REMOVED lines=12> */
[----:B------:R-:W-:-:S02]  /*8690*/  HADD2.F32 R40, -RZ, R107.H0_H0 ;  /* 0x2000006bff287230 */ /* 0x000fc40000004100 */
[CC--:B------:R-:W-:Y:S01]  /*86a0*/  FMUL.FTZ R42, R38.reuse, R41.reuse ;  /* 0x00000029262a7220 */ /* 0x0c0fe20000410000 */
[----:B------:R-:W-:Y:S01]  /*86b0*/  F2FP.F16.E4M3.UNPACK_B R104, R104 ;  /* 0x00000068ff68723e */ /* 0x000fe200020006ff */
        /* <DEDUP_REMOVED lines=38> */
[----:B------:R-:W-:Y:S02]  /*8920*/  HADD2.F32 R37, -RZ, R106.H0_H0 ;  /* 0x2000006aff257230 */ /* 0x000fe40000004100 */
[----:B------:R-:W-:Y:S01]  /*8930*/  FFMA.FTZ R36, R33, R38, -R34 ;  /* 0x0000002621247223 */ /* 0x000fe20000010822 */
[----:B------:R-:W-:Y:S01]  /*8940*/  F2FP.F16.E4M3.UNPACK_B R33, R30 ;  /* 0x0000001eff21723e */ /* 0x000fe200020006ff */
[----:B------:R-:W-:Y:S01]  /*8950*/  HADD2.F32 R30, -RZ, R28.H0_H0 ;  /* 0x2000001cff1e7230 */ /* 0x000fe20000004100 */
[----:B------:R-:W-:Y:S01]  /*8960*/  F2FP.F16.E4M3.UNPACK_B R102, R102 ;  /* 0x00000066ff66723e */ /* 0x000fe200020006ff */
[----:B------:R-:W-:Y:S01]  /*8970*/  FFMA.FTZ R97, R35, R38, R40 ;  /* 0x0000002623617223 */ /* 0x000fe20000010028 */
[----:B------:R-:W-:Y:S01]  /*8980*/  HADD2.F32 R106, -RZ, R106.H1_H1 ;  /* 0x3000006aff6a7230 */ /* 0x000fe20000004100 */
[----:B------:R-:W-:Y:S01]  /*8990*/  F2FP.SATFINITE.E4M3.F32.PACK_AB_MERGE_C R31, R46, R31, RZ ;  /* 0x0000001f2e1f723e */ /* 0x000fe200048070ff */
[--C-:B------:R-:W-:Y:S01]  /*89a0*/  HADD2.F32 R34, -RZ, R33.reuse.H0_H0 ;  /* 0x20000021ff227230 */ /* 0x100fe20000004100 */
[----:B------:R-:W-:Y:S01]  /*89b0*/  F2FP.F16.E4M3.UNPACK_B R40, R10 ;  /* 0x0000000aff28723e */ /* 0x000fe200020006ff */
[----:B------:R-:W-:Y:S01]  /*89c0*/  HADD2.F32 R33, -RZ, R33.H1_H1 ;  /* 0x30000021ff217230 */ /* 0x000fe20000004100 */
[----:B------:R-:W-:Y:S01]  /*89d0*/  F2FP.SATFINITE.E4M3.F32.PACK_AB_MERGE_C R43, R43, R32, RZ ;  /* 0x000000202b2b723e */ /* 0x000fe200048070ff */
[----:B------:R-:W-:-:S02]  /*89e0*/  HADD2.F32 R35, -RZ, R102.H0_H0 ;  /* 0x20000066ff237230 */ /* 0x000fc40000004100 */
[-C--:B------:R-:W-:Y:S01]  /*89f0*/  FMUL.FTZ R39, R34, R37.reuse ;  /* 0x0000002522277220 */ /* 0x080fe20000410000 */
[----:B------:R-:W-:Y:S02]  /*8a00*/  HADD2.F32 R28, -RZ, R28.H1_H1 ;  /* 0x3000001cff1c7230 */ /* 0x000fe40000004100 */
[C---:B------:R-:W-:Y:S01]  /*8a10*/  FMUL.FTZ R37, R30.reuse, R37 ;  /* 0x000000251e257220 */ /* 0x040fe20000410000 */
[----:B------:R-:W-:Y:S02]  /*8a20*/  HADD2.F32 R102, -RZ, R102.H1_H1 ;  /* 0x30000066ff667230 */ /* 0x000fe40000004100 */
[CC--:B------:R-:W-:Y:S01]  /*8a30*/  FMUL.FTZ R45, R33.reuse, R106.reuse ;  /* 0x0000006a212d7220 */ /* 0x0c0fe20000410000 */
        /* <DEDUP_REMOVED lines=24> */
[-C--:B------:R-:W-:Y:S01]  /*8bc0*/  FMUL.FTZ R42, R37, R40.reuse ;  /* 0x00000028252a7220 */ /* 0x080fe20000410000 */
[----:B------:R-:W-:Y:S01]  /*8bd0*/  FFMA.FTZ R34, R36, R39, R41 ;  /* 0x0000002724227223 */ /* 0x000fe20000010029 */
[C---:B------:R-:W-:Y:S01]  /*8be0*/  FMUL.FTZ R40, R35.reuse, R40 ;  /* 0x0000002823287220 */ /* 0x040fe20000410000 */
[----:B------:R-:W-:Y:S01]  /*8bf0*/  F2FP.F16.E4M3.UNPACK_B R36, R9.H1 ;  /* 0x00000009ff24723e */ /* 0x000fe200030006ff */
[----:B------:R-:W-:Y:S01]  /*8c00*/  FFMA.FTZ R44, R35, R38, -R42 ;  /* 0x00000026232c7223 */ /* 0x000fe2000001082a */
[----:B------:R-:W-:Y:S01]  /*8c10*/  F2FP.F16.E4M3.UNPACK_B R35, R10.H1 ;  /* 0x0000000aff23723e */ /* 0x000fe200030006ff */
[----:B------:R-:W-:Y:S01]  /*8c20*/  FFMA.FTZ R43, R37, R38, R40 ;  /* 0x00000026252b7223 */ /* 0x000fe20000010028 */
[----:B------:R-:W-:Y:S01]  /*8c30*/  F2FP.F16.E4M3.UNPACK_B R5, R5.H1 ;  /* 0x00000005ff05723e */ /* 0x000fe200030006ff */
[--C-:B------:R-:W-:Y:S01]  /*8c40*/  HADD2.F32 R10, -RZ, R36.reuse.H0_H0 ;  /* 0x20000024ff0a7230 */ /* 0x100fe20000004100 */
[----:B------:R-:W-:Y:S01]  /*8c50*/  F2FP.F16.E4M3.UNPACK_B R8, R8.H1 ;  /* 0x00000008ff08723e */ /* 0x000fe200030006ff */
[----:B------:R-:W-:Y:S01]  /*8c60*/  HADD2.F32 R37, -RZ, R35.H0_H0 ;  /* 0x20000023ff257230 */ /* 0x000fe20000004100 */
[----:B------:R-:W-:Y:S01]  /*8c70*/  F2FP.SATFINITE.E4M3.F32.PACK_AB_MERGE_C R30, R45, R30, R47 ;  /* 0x0000001e2d1e723e */ /* 0x000fe2000480702f */
[----:B------:R-:W-:Y:S01]  /*8c80*/  HADD2.F32 R9, -RZ, R5.H0_H0 ;  /* 0x20000005ff097230 */ /* 0x000fe20000004100 */
[----:B------:R-:W-:Y:S01]  /*8c90*/  F2FP.F16.E4M3.UNPACK_B R39, R6 ;  /* 0x00000006ff27723e */ /* 0x000fe200020006ff */
[----:B------:R-:W-:-:S02]  /*8ca0*/  HADD2.F32 R36, -RZ, R36.H1_H1 ;  /* 0x30000024ff247230 */ /* 0x000fc40000004100 */
[-C--:B------:R-:W-:Y:S01]  /*8cb0*/  FMUL.FTZ R40, R10, R37.reuse ;  /* 0x000000250a287220 */ /* 0x080fe20000410000 */
[----:B------:R-:W-:Y:S02]  /*8cc0*/  HADD2.F32 R38, -RZ, R35.H1_H1 ;  /* 0x30000023ff267230 */ /* 0x000fe40000004100 */
[C---:B------:R-:W-:Y:S01]  /*8cd0*/  FMUL.FTZ R37, R9.reuse, R37 ;  /* 0x0000002509257220 */ /* 0x040fe20000410000 */
[--C-:B------:R-:W-:Y:S02]  /*8ce0*/  HADD2.F32 R35, -RZ, R8.reuse.H0_H0 ;  /* 0x20000008ff237230 */ /* 0x100fe40000004100 */
[----:B------:R-:W-:Y:S02]  /*8cf0*/  HADD2.F32 R5, -RZ, R5.H1_H1 ;  /* 0x30000005ff057230 */ /* 0x000fe40000004100 */
        /* <DEDUP_REMOVED lines=58> */
.L_x_10410:
[----:B------:R-:W-:Y:S05]  /*90a0*/  BSYNC B1 ;  /* 0x0000000000017941 */ /* 0x000fea0003800000 */
.L_x_10409:
[----:B0-----:R0:W-:Y:S01]  /*90b0*/  ST.E.128 desc[UR60][R12.64], R4 ;  /* 0x000000040c007985 */ /* 0x0011e2000c101d3c */
[----:B------:R-:W-:-:S13]  /*90c0*/  ISETP.GE.AND P2, PT, R15, R108, PT ;  /* 0x0000006c0f00720c */ /* 0x000fda0003f46270 */
[----:B------:R-:W-:Y:S05]  /*90d0*/  @P2 BRA `(.L_x_10388) ;  /* 0x0000000400702947 */ /* 0x000fea0003800000 */
[----:B0-----:R-:W-:-:S04]  /*90e0*/  IADD3 R4, P2, R15, R14, RZ ;  /* 0x0000000e0f047210 */ /* 0x001fc80007f5e0ff */
[----:B------:R-:W-:-:S05]  /*90f0*/  LEA.HI.X.SX32 R5, R15, R29, 0x1, P2 ;  /* 0x0000001d0f057211 */ /* 0x000fca00010f0eff */
[----:B------:R0:W-:Y:S01]  /*9100*/  ST.E.128 desc[UR60][R4.64], R8 ;  /* 0x0000000804007985 */ /* 0x0001e2000c101d3c */
[----:B------:R-:W-:Y:S05]  /*9110*/  BRA `(.L_x_10388) ;  /* 0x0000000400607947 */ /* 0x000fea0003800000 */
.L_x_10358:
[----:B------:R-:W2:Y:S02]  /*9120*/  LDL R4, [R1+0x8] ;  /* 0x0000080001047983 */ /* 0x000ea40000100800 */
[----:B--2---:R-:W-:-:S13]  /*9130*/  R2UR UR4, R4 ;  /* 0x00000000040472ca */ /* 0x004fda00000e0000 */
[----:B------:R-:W-:-:S06]  /*9140*/  UISETP.NE.AND UP0, UPT, UR4, 0x3, UPT ;  /* 0x000000030400788c */ /* 0x000fcc000bf05270 */
[----:B------:R-:W-:-:S13]  /*9150*/  PLOP3.LUT P5, PT, PT, PT, UP0, 0x80, 0x0 ;  /* 0x000000000000781c */ /* 0x000fda0003faf008 */
[----:B------:R-:W-:Y:S05]  /*9160*/  @!P5 BRA `(.L_x_10411) ;  /* 0x000000000004d947 */ /* 0x000fea0003800000 */
[----:B------:R-:W-:Y:S01]  /*9170*/  BPT.TRAP 0x1 ;  /* 0x000000040000795c */ /* 0x000fe20000300000 */
.L_x_10411:
[----:B------:R-:W-:Y:S01]  /*9180*/  IMAD R86, R188, 0x8, R18 ;  /* 0x00000008bc567824 */ /* 0x000fe200078e0212 */
[----:B------:R-:W-:Y:S01]  /*9190*/  SHF.L.U32 R98, R195, 0x1f, RZ ;  /* 0x0000001fc3627819 */ /* 0x000fe200000006ff */
[----:B------:R-:W-:Y:S01]  /*91a0*/  BSSY B1, `(.L_x_10412) ;  /* 0x0000004000017945 */ /* 0x000fe20003800000 */
[----:B------:R-:W-:Y:S02]  /*91b0*/  SHF.R.S32.HI R93, RZ, 0x1f, R92 ;  /* 0x0000001fff5d7819 */ /* 0x000fe4000001145c */
[----:B------:R-:W0:Y:S02]  /*91c0*/  SYNCS.PHASECHK.TRANS64.TRYWAIT P2, [R86+URZ+0x22890], R98 ;  /* 0x02289062560075a7 */ /* 0x000e24000804017f */
[----:B0-----:R-:W-:Y:S05]  /*91d0*/  @!P2 BRA `(.L_x_10413) ;  /* 0x000001e80090a947 */ /* 0x001fea0003800000 */
.L_x_10702:
[----:B------:R-:W-:Y:S05]  /*91e0*/  BSYNC B1 ;  /* 0x0000000000017941 */ /* 0x000fea0003800000 */
.L_x_10412:
        /* <DEDUP_REMOVED lines=25> */
.L_x_10706:
        /* <DEDUP_REMOVED lines=13> */
.L_x_10416:
[----:B------:R-:W-:Y:S05]  /*9450*/  BSYNC B1 ;  /* 0x0000000000017941 */ /* 0x000fea0003800000 */
.L_x_10415:
[----:B------:R-:W-:-:S03]  /*9460*/  UMOV UR4, 0xffffffff ;  /* 0xffffffff00047882 */ /* 0x000fc60000000000 */
[----:B------:R-:W-:Y:S05]  /*9470*/  BRA.DIV UR4, `(.L_x_10417) ;  /* 0x000001ea04447947 */ /* 0x000fea000b800000 */
[----:B--2-4-:R2:W4:Y:S04]  /*9480*/  SHFL.IDX PT, R5, R29, 0x1, 0x1c1f ;  /* 0x003c1f001d057f89 */ /* 0x01452800000e0000 */
[----:B---3--:R2:W3:Y:S02]  /*9490*/  SHFL.IDX PT, R14, R28, 0x1, 0x1c1f ;  /* 0x003c1f001c0e7f89 */ /* 0x0084e400000e0000 */
.L_x_10710:
        /* <DEDUP_REMOVED lines=14> */
.L_x_10419:
[----:B------:R-:W-:Y:S05]  /*9580*/  BSYNC B1 ;  /* 0x0000000000017941 */ /* 0x000fea0003800000 */
.L_x_10418:
[----:B------:R-:W-:-:S03]  /*9590*/  UMOV UR4, 0xffffffff ;  /* 0xffffffff00047882 */ /* 0x000fc60000000000 */
[----:B------:R-:W-:Y:S05]  /*95a0*/  BRA.DIV UR4, `(.L_x_10420) ;  /* 0x000001ea04407947 */ /* 0x000fea000b800000 */
[----:B---34-:R3:W4:Y:S04]  /*95b0*/  SHFL.IDX PT, R5, R29, 0x2, 0x1c1f ;  /* 0x005c1f001d057f89 */ /* 0x01872800000e0000 */
[----:B------:R3:W0:Y:S02]  /*95c0*/  SHFL.IDX PT, R14, R28, 0x2, 0x1c1f ;  /* 0x005c1f001c0e7f89 */ /* 0x00062400000e0000 */
.L_x_10714:
        /* <DEDUP_REMOVED lines=13> */
.L_x_10388:
[----:B------:R-:W-:Y:S05]  /*96a0*/  BSYNC B0 ;  /* 0x0000000000007941 */ /* 0x000fea0003800000 */
.L_x_10357:
        /* <DEDUP_REMOVED lines=16> */
.L_x_10422:
[----:B------:R-:W-:Y:S05]  /*97b0*/  BSYNC B0 ;  /* 0x0000000000007941 */ /* 0x000fea0003800000 */
.L_x_10421:
[----:B------:R-:W0:Y:S01]  /*97c0*/  SYNCS.PHASECHK.TRANS64.TRYWAIT P3, [R86+URZ+0x228b0], R98 ;  /* 0x0228b062560075a7 */ /* 0x000e22000806017f */
[----:B------:R-:W-:Y:S04]  /*97d0*/  BSSY B0, `(.L_x_10423) ;  /* 0x0000002000007945 */ /* 0x000fe80003800000 */
[----:B0-----:R-:W-:Y:S05]  /*97e0*/  @!P3 BRA `(.L_x_10424) ;  /* 0x000001e400f8b947 */ /* 0x001fea0003800000 */
.L_x_10715:
[----:B------:R-:W-:Y:S05]  /*97f0*/  BSYNC B0 ;  /* 0x0000000000007941 */ /* 0x000fea0003800000 */
.L_x_10423:
        /* <DEDUP_REMOVED lines=33> */
.L_x_10426:
[----:B------:R-:W-:Y:S05]  /*9a10*/  BSYNC B0 ;  /* 0x0000000000007941 */ /* 0x000fea0003800000 */
.L_x_10425:
[----:B------:R-:W-:Y:S01]  /*9a20*/  ISETP.GE.AND P3, PT, R95, 0x41, PT ;  /* 0x000000415f00780c */ /* 0x000fe20003f66270 */
[----:B0-----:R0:W0:Y:S01]  /*9a30*/  SHFL.IDX PT, R5, R13, 0x1, 0x1c1f ;  /* 0x003c1f000d057f89 */ /* 0x00102200000e0000 */
[----:B------:R-:W-:Y:S03]  /*9a40*/  BSSY B0, `(.L_x_10427) ;  /* 0x000000e000007945 */ /* 0x000fe60003800000 */
[----:B----4-:R4:W0:Y:S08]  /*9a50*/  SHFL.IDX PT, R8, R12, 0x1, 0x1c1f ;  /* 0x003c1f000c087f89 */ /* 0x01083000000e0000 */
[----:B----4-:R-:W-:Y:S05]  /*9a60*/  @!P3 BRA `(.L_x_10428) ;  /* 0x00000000002cb947 */ /* 0x010fea0003800000 */
[----:B------:R-:W-:Y:S02]  /*9a70*/  ULDC UR4, c[0x0][0x2f4] ;  /* 0x0000bd0000047ab9 */ /* 0x000fe40000000800 */
        /* <DEDUP_REMOVED lines=10> */
.L_x_10428:
[----:B------:R-:W-:Y:S05]  /*9b20*/  BSYNC B0 ;  /* 0x0000000000007941 */ /* 0x000fea0003800000 */
.L_x_10427:
        /* <DEDUP_REMOVED lines=8> */
[----:B0-----:R-:W-:-:S05]  /*9bb0*/  @!P3 IADD3 R10, P4, R16, R8, RZ ;  /* 0x00000008100ab210 */ /* 0x001fca0007f9e0ff */
[----:B------:R-:W-:Y:S01]  /*9bc0*/  @!P3 IMAD.X R11, R13, 0x1, R17, P4 ;  /* 0x000000010d0bb824 */ /* 0x000fe200020e0611 */
[----:B------:R-:W-:-:S13]  /*9bd0*/  ISETP.GE.AND P4, PT, R19, UR4, PT ;  /* 0x0000000413007c0c */ /* 0x000fda000bf86270 */
[----:B------:R-:W-:-:S05]  /*9be0*/  @!P4 IADD3 R8, P5, R19, R8, RZ ;  /* 0x000000081308c210 */ /* 0x000fca0007fbe0ff */
[----:B------:R-:W-:Y:S01]  /*9bf0*/  @!P4 IMAD.X R9, R13, 0x1, R190, P5 ;  /* 0x000000010d09c824 */ /* 0x000fe200028e06be */
[----:B----4-:R-:W-:Y:S04]  /*9c00*/  @!P3 ST.E.128 desc[UR60][R10.64], R4 ;  /* 0x000000040a00b985 */ /* 0x010fe8000c101d3c */
[----:B------:R-:W0:Y:S04]  /*9c10*/  @!P4 LDS.128 R4, [R89+0xe400] ;  /* 0x00e400005904c984 */ /* 0x000e280000000c00 */
[----:B0-----:R4:W-:Y:S02]  /*9c20*/  @!P4 ST.E.128 desc[UR60][R8.64], R4 ;  /* 0x000000040800c985 */ /* 0x0019e4000c101d3c */
.L_x_10430:
[----:B------:R-:W-:Y:S05]  /*9c30*/  BSYNC B0 ;  /* 0x0000000000007941 */ /* 0x000fea0003800000 */
.L_x_10429:
        /* <DEDUP_REMOVED lines=22> */
.L_x_10352:
[----:B------:R-:W-:Y:S05]  /*9da0*/  @P0 BRA `(.L_x_10432) ;  /* 0x00000000000c0947 */ /* 0x000fea0003800000 */
[----:B------:R-:W1:Y:S01]  /*9db0*/  FENCE.VIEW.ASYNC.G ;  /* 0x00000000000073c6 */ /* 0x000e620000000100 */
[----:B------:R-:W-:Y:S05]  /*9dc0*/  WARPSYNC.ALL ;  /* 0x0000000000007948 */ /* 0x000fea0003800000 */
[----:B-1----:R-:W-:Y:S06]  /*9dd0*/  BAR.ARV 0xc, 0x180 ;  /* 0x0306000000007b1d */ /* 0x002fec0000002000 */
.L_x_10432:
[----:B------:R-:W-:Y:S01]  /*9de0*/  ULDC.64 UR6, c[0x0][0x998] ;  /* 0x0002660000067ab9 */ /* 0x000fe20000000a00 */
[----:B------:R-:W-:Y:S01]  /*9df0*/  ULDC.64 UR4, c[0x0][0x990] ;  /* 0x0002640000047ab9 */ /* 0x000fe20000000a00 */
[----:B------:R-:W-:Y:S02]  /*9e00*/  ISETP.NE.U32.AND P1, PT, RZ, UR6, PT ;  /* 0x00000006ff007c0c */ /* 0x000fe4000bf25070 */
[----:B------:R-:W-:Y:S02]  /*9e10*/  ISETP.NE.U32.AND P0, PT, RZ, UR4, PT ;  /* 0x00000004ff007c0c */ /* 0x000fe4000bf05070 */
[----:B------:R-:W-:Y:S02]  /*9e20*/  ISETP.NE.AND.EX P1, PT, RZ, UR7, PT, P1 ;  /* 0x00000007ff007c0c */ /* 0x000fe4000bf25310 */
[----:B------:R-:W-:-:S11]  /*9e30*/  ISETP.NE.AND.EX P0, PT, RZ, UR5, PT, P0 ;  /* 0x00000005ff007c0c */ /* 0x000fd6000bf05300 */
        /* <DEDUP_REMOVED lines=12> */
[----:B----4-:R-:W-:-:S04]  /*9f00*/  @P1 IMAD.WIDE.U32 R6, R192, R12, R4 ;  /* 0x0000000cc0061225 */ /* 0x010fc800078e0004 */
[----:B--2---:R-:W-:Y:S01]  /*9f10*/  @P0 IMAD.WIDE.U32 R2, R192, R10, R2 ;  /* 0x0000000ac0020225 */ /* 0x004fe200078e0002 */
[----:B------:R-:W-:-:S03]  /*9f20*/  @P1 LEA R8, P3, R6, UR6, 0x2 ;  /* 0x0000000606081c11 */ /* 0x000fc6000f8610ff */
[----:B------:R-:W-:Y:S01]  /*9f30*/  @P1 IMAD R5, R192, R13, R7 ;  /* 0x0000000dc0051224 */ /* 0x000fe200078e0207 */
[----:B------:R-:W-:Y:S01]  /*9f40*/  @P0 LEA R4, P2, R2, UR4, 0x2 ;  /* 0x0000000402040c11 */ /* 0x000fe2000f8410ff */
[----:B------:R-:W-:Y:S01]  /*9f50*/  @P0 IMAD R3, R192, R11, R3 ;  /* 0x0000000bc0030224 */ /* 0x000fe200078e0203 */
[----:B------:R-:W-:Y:S01]  /*9f60*/  ULDC UR4, c[0x0][0x988] ;  /* 0x0002620000047ab9 */ /* 0x000fe20000000800 */
[----:B------:R-:W-:Y:S01]  /*9f70*/  IMAD.MOV.U32 R0, RZ, RZ, 0x3f800000 ;  /* 0x3f800000ff007424 */ /* 0x000fe200078e00ff */
[----:B------:R-:W-:Y:S02]  /*9f80*/  @P1 LEA.HI.X R9, R6, UR7, R5, 0x2, P3 ;  /* 0x0000000706091c11 */ /* 0x000fe400098f1405 */
[----:B------:R-:W-:Y:S02]  /*9f90*/  @P0 LEA.HI.X R5, R2, UR5, R3, 0x2, P2 ;  /* 0x0000000502050c11 */ /* 0x000fe400090f1403 */
[----:B------:R-:W-:Y:S01]  /*9fa0*/  MOV R3, 0x3f800000 ;  /* 0x3f80000000037802 */ /* 0x000fe20000000f00 */
[----:B------:R-:W2:Y:S01]  /*9fb0*/  @P1 LDG.E R0, desc[UR60][R8.64] ;  /* 0x0000003c08001981 */ /* 0x000ea2000c1e1900 */
[----:B------:R-:W0:Y:S04]  /*9fc0*/  LDC R2, c[0x0][0x448] ;  /* 0x00011200ff027b82 */ /* 0x000e280000000800 */
[----:B------:R1:W2:Y:S01]  /*9fd0*/  @P0 LDG.E R3, desc[UR60][R4.64] ;  /* 0x0000003c04030981 */ /* 0x0002a2000c1e1900 */
[----:B------:R-:W-:Y:S01]  /*9fe0*/  BSSY B0, `(.L_x_10433) ;  /* 0x000002e000007945 */ /* 0x000fe20003800000 */
[----:B------:R-:W-:Y:S01]  /*9ff0*/  IMAD.MOV.U32 R217, RZ, RZ, RZ ;  /* 0x000000ffffd97224 */ /* 0x000fe200078e00ff */
[----:B0-----:R-:W-:Y:S01]  /*a000*/  ISETP.NE.AND P0, PT, R2, 0x1, PT ;  /* 0x000000010200780c */ /* 0x001fe20003f05270 */
[----:B------:R-:W-:-:S12]  /*a010*/  VIADD R2, R197, 0x7f ;  /* 0x0000007fc5027836 */ /* 0x000fd80000000000 */
[----:B------:R-:W0:Y:S08]  /*a020*/  @P0 LDC R7, c[0x0][0x44c] ;  /* 0x00011300ff070b82 */ /* 0x000e300000000800 */
[----:B------:R-:W4:Y:S01]  /*a030*/  @P0 LDC R6, c[0x0][0x450] ;  /* 0x00011400ff060b82 */ /* 0x000f220000000800 */
[----:B0-----:R-:W-:-:S05]  /*a040*/  @P0 IMAD.HI.U32 R7, R2, R7, RZ ;  /* 0x0000000702070227 */ /* 0x001fca00078e00ff */
[----:B----4-:R-:W-:-:S05]  /*a050*/  @P0 SHF.R.U32.HI R2, RZ, R6, R7 ;  /* 0x00000006ff020219 */ /* 0x010fca0000011607 */
        /* <DEDUP_REMOVED lines=38> */
.L_x_10434:
[----:B------:R-:W-:Y:S05]  /*a2c0*/  BSYNC B0 ;  /* 0x0000000000007941 */ /* 0x000fea0003800000 */
.L_x_10433:
[-C--:B------:R-:W-:Y:S01]  /*a2d0*/  IMAD R204, R226, R217.reuse, RZ ;  /* 0x000000d9e2cc7224 */ /* 0x080fe200078e02ff */
[----:B------:R-:W-:Y:S02]  /*a2e0*/  PLOP3.LUT P0, PT, PT, PT, PT, 0x80, 0x0 ;  /* 0x000000000000781c */ /* 0x000fe40003f0f070 */
[----:B------:R-:W-:Y:S02]  /*a2f0*/  CS2R R14, SRZ ;  /* 0x00000000000e7805 */ /* 0x000fe4000001ff00 */
[----:B------:R-:W-:Y:S02]  /*a300*/  CS2R R88, SRZ ;  /* 0x0000000000587805 */ /* 0x000fe4000001ff00 */
[----:B------:R-:W-:Y:S02]  /*a310*/  CS2R R10, SRZ ;  /* 0x00000000000a7805 */ /* 0x000fe4000001ff00 */
[----:B------:R-:W-:Y:S01]  /*a320*/  VIADDMNMX R217, R204, R217, R26, PT ;  /* 0x000000d9ccd97246 */ /* 0x000fe2000380011a */
[----:B------:R-:W-:Y:S01]  /*a330*/  IMAD.MOV.U32 R55, RZ, RZ, RZ ;  /* 0x000000ffff377224 */ /* 0x000fe200078e00ff */
[----:B------:R-:W-:-:S02]  /*a340*/  CS2R R76, SRZ ;  /* 0x00000000004c7805 */ /* 0x000fc4000001ff00 */
[----:B------:R-:W-:Y:S02]  /*a350*/  CS2R R60, SRZ ;  /* 0x00000000003c7805 */ /* 0x000fe4000001ff00 */
[----:B------:R-:W-:Y:S02]  /*a360*/  ISETP.GT.AND P1, PT, R217, R204, PT ;  /* 0x000000ccd900720c */ /* 0x000fe40003f24270 */
[----:B------:R-:W-:Y:S02]  /*a370*/  CS2R R96, SRZ ;  /* 0x0000000000607805 */ /* 0x000fe4000001ff00 */
[----:B------:R-:W-:Y:S02]  /*a380*/  CS2R R90, SRZ ;  /* 0x00000000005a7805 */ /* 0x000fe4000001ff00 */
[----:B------:R-:W-:Y:S02]  /*a390*/  CS2R R92, SRZ ;  /* 0x00000000005c7805 */ /* 0x000fe4000001ff00 */
[----:B------:R-:W-:Y:S01]  /*a3a0*/  CS2R R72, SRZ ;  /* 0x0000000000487805 */ /* 0x000fe2000001ff00 */
[----:B------:R-:W-:Y:S01]  /*a3b0*/  IMAD.MOV.U32 R0, RZ, RZ, RZ ;  /* 0x000000ffff007224 */ /* 0x000fe200078e00ff */
[----:B------:R-:W-:-:S02]  /*a3c0*/  CS2R R84, SRZ ;  /* 0x0000000000547805 */ /* 0x000fc4000001ff00 */
[----:B------:R-:W-:Y:S02]  /*a3d0*/  CS2R R52, SRZ ;  /* 0x0000000000347805 */ /* 0x000fe4000001ff00 */
[----:B------:R-:W-:Y:S02]  /*a3e0*/  MOV R58, RZ ;  /* 0x000000ff003a7202 */ /* 0x000fe40000000f00 */
[----:B------:R-:W-:Y:S02]  /*a3f0*/  CS2R R114, SRZ ;  /* 0x0000000000727805 */ /* 0x000fe4000001ff00 */
[----:B------:R-:W-:Y:S02]  /*a400*/  CS2R R40, SRZ ;  /* 0x0000000000287805 */ /* 0x000fe4000001ff00 */
[----:B------:R-:W-:Y:S02]  /*a410*/  CS2R R38, SRZ ;  /* 0x0000000000267805 */ /* 0x000fe4000001ff00 */
[----:B------:R-:W-:-:S02]  /*a420*/  CS2R R64, SRZ ;  /* 0x0000000000407805 */ /* 0x000fc4000001ff00 */
[----:B------:R-:W-:Y:S02]  /*a430*/  CS2R R44, SRZ ;  /* 0x00000000002c7805 */ /* 0x000fe4000001ff00 */
        /* <DEDUP_REMOVED lines=10> */
[----:B---3--:R-:W-:Y:S01]  /*a4e0*/  CS2R R28, SRZ ;  /* 0x00000000001c7805 */ /* 0x008fe2000001ff00 */
        /* <DEDUP_REMOVED lines=20> */
.L_x_10718:
[----:B01----:R-:W-:Y:S01]  /*a630*/  LEA.HI R0, R196, R196, RZ, 0x1 ;  /* 0x000000c4c4007211 */ /* 0x003fe200078f08ff */
[----:B------:R-:W-:Y:S01]  /*a640*/  BSSY B6, `(.L_x_10437) ;  /* 0x0000019000067945 */ /* 0x000fe20003800000 */
[----:B------:R-:W-:Y:S02]  /*a650*/  IADD3 R26, R18, 0x14400, RZ ;  /* 0x00014400121a7810 */ /* 0x000fe40007ffe0ff */
        /* <DEDUP_REMOVED lines=23> */
.L_x_10438:
[----:B------:R-:W-:Y:S05]  /*a7d0*/  BSYNC B6 ;  /* 0x0000000000067941 */ /* 0x000fea0003800000 */
.L_x_10437:
[----:B------:R-:W-:Y:S02]  /*a7e0*/  ULDC UR4, c[0x0][0x3f4] ;  /* 0x0000fd0000047ab9 */ /* 0x000fe40000000800 */
[----:B------:R-:W-:-:S13]  /*a7f0*/  ISETP.LT.AND P0, PT, RZ, UR4, PT ;  /* 0x00000004ff007c0c */ /* 0x000fda000bf01270 */
[----:B------:R-:W-:Y:S05]  /*a800*/  @P0 BRA `(.L_x_10439) ;  /* 0x0000000000480947 */ /* 0x000fea0003800000 */
[----:B------:R-:W2:Y:S02]  /*a810*/  LDL R20, [R1+0x28] ;  /* 0x0000280001147983 */ /* 0x000ea40000100800 */
[----:B--2---:R-:W-:-:S13]  /*a820*/  R2UR UR5, R20 ;  /* 0x00000000140572ca */ /* 0x004fda00000e0000 */
[----:B------:R-:W-:-:S04]  /*a830*/  ULEA.HI UR4, UR5, UR5, URZ, 0x1 ;  /* 0x0000000505047291 */ /* 0x000fc8000f8f083f */
[----:B------:R-:W-:-:S04]  /*a840*/  ULOP3.LUT UR4, UR4, 0xfffffffe, URZ, 0xc0, !UPT ;  /* 0xfffffffe04047892 */ /* 0x000fc8000f8ec03f */
[----:B------:R-:W-:-:S06]  /*a850*/  UIADD3 UR4, UR5, -UR4, URZ ;  /* 0x8000000405047290 */ /* 0x000fcc000fffe03f */
[----:B------:R-:W-:-:S05]  /*a860*/  IMAD.U32 R3, RZ, RZ, UR4 ;  /* 0x00000004ff037e24 */ /* 0x000fca000f8e00ff */
[----:B------:R-:W-:-:S04]  /*a870*/  SHF.L.U32 R3, R3, 0x1f, RZ ;  /* 0x0000001f03037819 */ /* 0x000fc800000006ff */
[----:B------:R0:W1:Y:S03]  /*a880*/  SYNCS.PHASECHK.TRANS64.TRYWAIT P0, [R18+URZ+0x22800], R3 ;  /* 0x02280003120075a7 */ /* 0x000066000800017f */
[----:B-1----:R-:W-:Y:S05]  /*a890*/  @!P0 NANOSLEEP.SYNCS 0x989680 ;  /* 0x009896800000895d */ /* 0x002fea0003900000 */
[----:B------:R-:W1:Y:S01]  /*a8a0*/  @!P0 SYNCS.PHASECHK.TRANS64 P0, [R18+URZ+0x22800], R3 ;  /* 0x02280003120085a7 */ /* 0x000e62000800007f */
[----:B------:R-:W-:Y:S04]  /*a8b0*/  BSSY B0, `(.L_x_10440) ;  /* 0x0000006000007945 */ /* 0x000fe80003800000 */
[----:B-1----:R-:W-:Y:S05]  /*a8c0*/  @P0 BRA `(.L_x_10441) ;  /* 0x0000000000100947 */ /* 0x002fea0003800000 */
.L_x_10442:
[----:B-1----:R1:W2:Y:S02]  /*a8d0*/  SYNCS.PHASECHK.TRANS64.TRYWAIT P0, [R18+URZ+0x22800], R3 ;  /* 0x02280003120075a7 */ /* 0x0022a4000800017f */
[----:B--2---:R-:W-:Y:S05]  /*a8e0*/  @!P0 NANOSLEEP.SYNCS 0x989680 ;  /* 0x009896800000895d */ /* 0x004fea0003900000 */
[----:B------:R-:W2:Y:S02]  /*a8f0*/  @!P0 SYNCS.PHASECHK.TRANS64 P0, [R18+URZ+0x22800], R3 ;  /* 0x02280003120085a7 */ /* 0x000ea4000800007f */
[----:B--2---:R-:W-:Y:S05]  /*a900*/  @!P0 BRA `(.L_x_10442) ;  /* 0xfffffffc00f08947 */ /* 0x004fea000383ffff */
.L_x_10441:
[----:B------:R-:W-:Y:S05]  /*a910*/  BSYNC B0 ;  /* 0x0000000000007941 */ /* 0x000fea0003800000 */
.L_x_10440:
[----:B------:R-:W-:Y:S05]  /*a920*/  BRA `(.L_x_10443) ;  /* 0x0000004c00e47947 */ /* 0x000fea0003800000 */
.L_x_10439:
        /* <DEDUP_REMOVED lines=17> */
[----:B------:R-:W-:Y:S01]  /*aa40*/  MOV R4, UR4 ;  /* 0x0000000400047c02 */ /* 0x000fe20008000f00 */
        /* <DEDUP_REMOVED lines=12> */
.L_x_10445:
[----:B------:R-:W-:Y:S05]  /*ab10*/  BSYNC B6 ;  /* 0x0000000000067941 */ /* 0x000fea0003800000 */
.L_x_10444:
[----:B------:R-:W-:Y:S01]  /*ab20*/  ULDC.U8 UR4, c[0x0][0x410] ;  /* 0x0001040000047ab9 */ /* 0x000fe20000000000 */
[----:B------:R-:W-:Y:S01]  /*ab30*/  BSSY B0, `(.L_x_10446) ;  /* 0x00004d0000007945 */ /* 0x000fe20003800000 */
[----:B------:R-:W-:Y:S01]  /*ab40*/  ISETP.NE.AND P0, PT, RZ, UR4, PT ;  /* 0x00000004ff007c0c */ /* 0x000fe2000bf05270 */
[----:B------:R-:W-:-:S12]  /*ab50*/  IMAD.IADD R41, R191, 0x1, R197 ;  /* 0x00000001bf297824 */ /* 0x000fd800078e02c5 */
[----:B------:R-:W-:Y:S05]  /*ab60*/  @!P0 BRA `(.L_x_10447) ;  /* 0x0000002400cc8947 */ /* 0x000fea0003800000 */
[----:B------:R-:W0:Y:S01]  /*ab70*/  LDC R21, c[0x0][0x448] ;  /* 0x00011200ff157b82 */ /* 0x000e220000000800 */
[----:B------:R-:W1:Y:S01]  /*ab80*/  S2R R20, SR_TID.X ;  /* 0x0000000000147919 */ /* 0x000e620000002100 */
[----:B------:R-:W-:Y:S01]  /*ab90*/  MOV R10, R24 ;  /* 0x00000018000a7202 */ /* 0x000fe20000000f00 */
[----:B------:R-:W-:Y:S01]  /*aba0*/  IMAD.MOV.U32 R8, RZ, RZ, R26 ;  /* 0x000000ffff087224 */ /* 0x000fe200078e001a */
[----:B------:R-:W-:Y:S01]  /*abb0*/  ULDC.64 UR4, c[0x0][0x3f8] ;  /* 0x0000fe0000047ab9 */ /* 0x000fe20000000a00 */
[----:B------:R-:W-:Y:S01]  /*abc0*/  IMAD.MOV.U32 R9, RZ, RZ, R29 ;  /* 0x000000ffff097224 */ /* 0x000fe200078e001d */
[----:B------:R-:W-:Y:S01]  /*abd0*/  ULDC.64 UR6, c[0x0][0x408] ;  /* 0x0001020000067ab9 */ /* 0x000fe20000000a00 */
[----:B------:R-:W-:Y:S01]  /*abe0*/  IMAD.MOV.U32 R11, RZ, RZ, R31 ;  /* 0x000000ffff0b7224 */ /* 0x000fe200078e001f */
[----:B------:R-:W-:Y:S01]  /*abf0*/  ULDC.64 UR8, c[0x0][0x400] ;  /* 0x0001000000087ab9 */ /* 0x000fe20000000a00 */
[----:B------:R-:W-:Y:S02]  /*ac00*/  SHF.R.S32.HI R35, RZ, 0x1f, R193 ;  /* 0x0000001fff237819 */ /* 0x000fe400000114c1 */
[----:B0-----:R-:W-:Y:S01]  /*ac10*/  ISETP.NE.AND P0, PT, R21, 0x1, PT ;  /* 0x000000011500780c */ /* 0x001fe20003f05270 */
[----:B-1----:R-:W-:-:S12]  /*ac20*/  VIADD R28, R20, 0xffffff80 ;  /* 0xffffff80141c7836 */ /* 0x002fd80000000000 */
[----:B------:R-:W0:Y:S01]  /*ac30*/  @P0 LDC R0, c[0x0][0x44c] ;  /* 0x00011300ff000b82 */ /* 0x000e220000000800 */
[----:B------:R-:W-:-:S04]  /*ac40*/  SHF.R.S32.HI R20, RZ, 0x1f, R28 ;  /* 0x0000001fff147819 */ /* 0x000fc8000001141c */
[----:B------:R-:W-:-:S03]  /*ac50*/  LEA.HI R20, R20, R28, RZ, 0x2 ;  /* 0x0000001c14147211 */ /* 0x000fc600078f10ff */
[----:B------:R-:W1:Y:S01]  /*ac60*/  @P0 LDC R5, c[0x0][0x450] ;  /* 0x00011400ff050b82 */ /* 0x000e620000000800 */
[----:B------:R-:W-:-:S05]  /*ac70*/  LOP3.LUT R20, R20, 0xfffffffc, RZ, 0xc0, !PT ;  /* 0xfffffffc14147812 */ /* 0x000fca00078ec0ff */
[----:B------:R-:W-:-:S04]  /*ac80*/  IMAD.IADD R20, R28, 0x1, -R20 ;  /* 0x000000011c147824 */ /* 0x000fc800078e0a14 */
[----:B------:R-:W-:-:S04]  /*ac90*/  IMAD R3, R20, 0x40, R41 ;  /* 0x0000004014037824 */ /* 0x000fc800078e0229 */
        /* <DEDUP_REMOVED lines=20> */
.L_x_10724:
        /* <DEDUP_REMOVED lines=28> */
.L_x_10450:
[----:B------:R-:W-:Y:S05]  /*afa0*/  BSYNC B1 ;  /* 0x0000000000017941 */ /* 0x000fea0003800000 */
.L_x_10449:
[----:B------:R-:W-:Y:S01]  /*afb0*/  UMOV UR4, 0xffffffff ;  /* 0xffffffff00047882 */ /* 0x000fe20000000000 */
[----:B-1----:R-:W-:Y:S02]  /*afc0*/  CS2R R20, SRZ ;  /* 0x0000000000147805 */ /* 0x002fe4000001ff00 */
[----:B------:R-:W-:Y:S05]  /*afd0*/  BRA.DIV UR4, `(.L_x_10451) ;  /* 0x000001d204c07947 */ /* 0x000fea000b800000 */
[----:B------:R1:W0:Y:S04]  /*afe0*/  SHFL.IDX PT, R0, R6, 0x1, 0x1c1f ;  /* 0x003c1f0006007f89 */ /* 0x00022800000e0000 */
[----:B--2---:R1:W2:Y:S04]  /*aff0*/  SHFL.IDX PT, R3, R5, 0x1, 0x1c1f ;  /* 0x003c1f0005037f89 */ /* 0x0042a800000e0000 */
[----:B---3--:R1:W3:Y:S04]  /*b000*/  SHFL.IDX PT, R4, R8, 0x1, 0x1c1f ;  /* 0x003c1f0008047f89 */ /* 0x0082e800000e0000 */
[----:B----4-:R1:W4:Y:S02]  /*b010*/  SHFL.IDX PT, R14, R7, 0x1, 0x1c1f ;  /* 0x003c1f00070e7f89 */ /* 0x01032400000e0000 */
.L_x_10730:
[----:B01----:R-:W-:Y:S01]  /*b020*/  VIADD R5, R41, 0x40 ;  /* 0x0000004029057836 */ /* 0x003fe20000000000 */
        /* <DEDUP_REMOVED lines=14> */
[C---:B------:R-:W-:Y:S02]  /*b110*/  @!P5 IADD3 R36, P2, R193.reuse, R3, RZ ;  /* 0x00000003c124d210 */ /* 0x040fe40007f5e0ff */
        /* <DEDUP_REMOVED lines=11> */
.L_x_10453:
[----:B------:R-:W-:Y:S05]  /*b1d0*/  BSYNC B1 ;  /* 0x0000000000017941 */ /* 0x000fea0003800000 */
.L_x_10452:
[----:B------:R-:W2:Y:S01]  /*b1e0*/  LDL R0, [R1+0x28] ;  /* 0x0000280001007983 */ /* 0x000ea20000100800 */
[----:B0---4-:R-:W-:Y:S01]  /*b1f0*/  VIADDMNMX R14, R38, -R197, 0x80, PT ;  /* 0x00000080260e7446 */ /* 0x011fe200038009c5 */
[----:B------:R-:W-:Y:S01]  /*b200*/  BSSY B1, `(.L_x_10454) ;  /* 0x0000013000017945 */ /* 0x000fe20003800000 */
[----:B------:R-:W-:Y:S02]  /*b210*/  LOP3.LUT P2, RZ, R206, 0x4, RZ, 0xc0, !PT ;  /* 0x00000004ceff7812 */ /* 0x000fe4000784c0ff */
[----:B------:R-:W-:Y:S02]  /*b220*/  ISETP.GE.AND P1, PT, R191, R14, PT ;  /* 0x0000000ebf00720c */ /* 0x000fe40003f26270 */
[----:B--2---:R-:W-:Y:S01]  /*b230*/  R2UR UR5, R0 ;  /* 0x00000000000572ca */ /* 0x004fe200000e0000 */
[----:B------:R-:W-:-:S05]  /*b240*/  IMAD.SHL.U32 R0, R206, 0x80, RZ ;  /* 0x00000080ce007824 */ /* 0x000fca00078e00ff */
[----:B------:R-:W-:-:S04]  /*b250*/  LOP3.LUT R3, R0, 0x380, RZ, 0xc0, !PT ;  /* 0x0000038000037812 */ /* 0x000fc800078ec0ff */
[----:B------:R-:W-:Y:S02]  /*b260*/  LOP3.LUT R0, R3, 0x30, R16, 0xf8, !PT ;  /* 0x0000003003007812 */ /* 0x000fe400078ef810 */
[----:B------:R-:W-:Y:S01]  /*b270*/  SHF.R.U32.HI R3, RZ, 0x3, R3 ;  /* 0x00000003ff037819 */ /* 0x000fe20000011603 */
[----:B------:R-:W-:-:S03]  /*b280*/  ULEA.HI UR4, UR5, UR5, URZ, 0x1 ;  /* 0x0000000505047291 */ /* 0x000fc6000f8f083f */
[----:B------:R-:W-:Y:S01]  /*b290*/  LOP3.LUT R3, R0, R3, RZ, 0x3c, !PT ;  /* 0x0000000300037212 */ /* 0x000fe200078e3cff */
[----:B------:R-:W-:-:S03]  /*b2a0*/  ULOP3.LUT UR4, UR4, 0xfffffffe, URZ, 0xc0, !UPT ;  /* 0xfffffffe04047892 */ /* 0x000fc6000f8ec03f */
[----:B------:R-:W-:Y:S01]  /*b2b0*/  IADD3 R3, R18, R3, R205 ;  /* 0x0000000312037210 */ /* 0x000fe20007ffe0cd */
[----:B------:R-:W-:-:S04]  /*b2c0*/  UIADD3 UR4, UR5, -UR4, URZ ;  /* 0x8000000405047290 */ /* 0x000fc8000fffe03f */
[C---:B---3--:R-:W-:Y:S02]  /*b2d0*/  VIADD R4, R3.reuse, 0x14400 ;  /* 0x0001440003047836 */ /* 0x048fe40000000000 */
[----:B------:R-:W-:Y:S02]  /*b2e0*/  IMAD.U32 R5, RZ, RZ, UR4 ;  /* 0x00000004ff057e24 */ /* 0x000fe4000f8e00ff */
[----:B------:R-:W-:-:S03]  /*b2f0*/  VIADD R0, R3, 0x14440 ;  /* 0x0001444003007836 */ /* 0x000fc60000000000 */
[----:B------:R-:W-:-:S04]  /*b300*/  SHF.L.U32 R5, R5, 0x1f, RZ ;  /* 0x0000001f05057819 */ /* 0x000fc800000006ff */
[----:B------:R-:W0:Y:S02]  /*b310*/  SYNCS.PHASECHK.TRANS64.TRYWAIT P0, [R18+URZ+0x22800], R5 ;  /* 0x02280005120075a7 */ /* 0x000e24000800017f */
[----:B0-----:R-:W-:Y:S05]  /*b320*/  @!P0 BRA `(.L_x_10455) ;  /* 0x000001d0005c8947 */ /* 0x001fea0003800000 */
.L_x_10731:
[----:B------:R-:W-:Y:S05]  /*b330*/  BSYNC B1 ;  /* 0x0000000000017941 */ /* 0x000fea0003800000 */
.L_x_10454:
[----:B------:R-:W-:Y:S01]  /*b340*/  BSSY B1, `(.L_x_10456) ;  /* 0x00000fa000017945 */ /* 0x000fe20003800000 */
[----:B------:R-:W-:-:S03]  /*b350*/  @P2 IADD3 R0, R4, -0x40, RZ ;  /* 0xffffffc004002810 */ /* 0x000fc60007ffe0ff */
[----:B------:R-:W-:Y:S05]  /*b360*/  @P1 BRA `(.L_x_10457) ;  /* 0x0000000c00dc1947 */ /* 0x000fea0003800000 */
[----:B------:R-:W1:Y:S01]  /*b370*/  LDC R4, c[0x0][0x3f4] ;  /* 0x0000fd00ff047b82 */ /* 0x000e620000000800 */
[----:B------:R-:W-:Y:S01]  /*b380*/  BSSY B2, `(.L_x_10458) ;  /* 0x000007a000027945 */ /* 0x000fe20003800000 */
[-C--:B-1----:R-:W-:Y:S02]  /*b390*/  ISETP.GE.AND P0, PT, R22, R4.reuse, PT ;  /* 0x000000041600720c */ /* 0x082fe40003f06270 */
[----:B------:R-:W-:-:S11]  /*b3a0*/  ISETP.GE.AND P1, PT, R193, R4, PT ;  /* 0x00000004c100720c */ /* 0x000fd60003f26270 */
[----:B------:R-:W-:Y:S05]  /*b3b0*/  @P0 BRA `(.L_x_10459) ;  /* 0x0000000400d80947 */ /* 0x000fea0003800000 */
[----:B0-----:R-:W0:Y:S01]  /*b3c0*/  LDS.128 R4, [R3+0x14400] ;  /* 0x0144000003047984 */ /* 0x001e220000000c00 */
        /* <DEDUP_REMOVED lines=36> */
[----:B------:R-:W-:Y:S01]  /*b610*/  F2FP.F16.E4M3.UNPACK_B R28, R5.H1 ;  /* 0x00000005ff1c723e */ /* 0x000fe200030006ff */
[----:B------:R-:W-:-:S02]  /*b620*/  HADD2.F32 R38, -RZ, R38.H0_H0 ;  /* 0x20000026ff267230 */ /* 0x000fc40000004100 */
[C---:B------:R-:W-:Y:S01]  /*b630*/  FMUL.FTZ R41, R15.reuse, R40 ;  /* 0x000000280f297220 */ /* 0x040fe20000410000 */
[----:B------:R-:W-:Y:S02]  /*b640*/  HADD2.F32 R32, -RZ, R32.H0_H0 ;  /* 0x20000020ff207230 */ /* 0x000fe40000004100 */
[-C--:B------:R-:W-:Y:S01]  /*b650*/  FMUL.FTZ R43, R15, R36.reuse ;  /* 0x000000240f2b7220 */ /* 0x080fe20000410000 */
[----:B------:R-:W-:Y:S01]  /*b660*/  F2FP.F16.E4M3.UNPACK_B R15, R5 ;  /* 0x00000005ff0f723e */ /* 0x000fe200020006ff */
[--C-:B------:R-:W-:Y:S01]  /*b670*/  HADD2.F32 R5, -RZ, R29.reuse.H1_H1 ;  /* 0x3000001dff057230 */ /* 0x100fe20000004100 */
[----:B------:R-:W-:Y:S01]  /*b680*/  F2FP.F16.E4M3.UNPACK_B R31, R7 ;  /* 0x00000007ff1f723e */ /* 0x000fe200020006ff */
[C---:B------:R-:W-:Y:S01]  /*b690*/  FFMA.FTZ R42, R30.reuse, R36, -R41 ;  /* 0x000000241e2a7223 */ /* 0x040fe20000010829 */
[----:B------:R-:W-:Y:S01]  /*b6a0*/  F2FP.F16.E4M3.UNPACK_B R39, R39.H1 ;  /* 0x00000027ff27723e */ /* 0x000fe200030006ff */
        /* <DEDUP_REMOVED lines=52> */
[----:B------:R-:W-:Y:S02]  /*b9f0*/  HADD2.F32 R4, -RZ, R15.H1_H1 ;  /* 0x3000000fff047230 */ /* 0x000fe40000004100 */
[-C--:B------:R-:W-:Y:S01]  /*ba00*/  FMUL.FTZ R38, R5, R6.reuse ;  /* 0x0000000605267220 */ /* 0x080fe20000410000 */
[----:B------:R-:W-:Y:S02]  /*ba10*/  HADD2.F32 R33, -RZ, R33.H0_H0 ;  /* 0x20000021ff217230 */ /* 0x000fe40000004100 */
[----:B------:R-:W-:Y:S01]  /*ba20*/  FFMA.FTZ R31, R28, R6, -R31 ;  /* 0x000000061c1f7223 */ /* 0x000fe2000001081f */
[----:B------:R-:W-:Y:S02]  /*ba30*/  HADD2.F32 R15, -RZ, R15.H0_H0 ;  /* 0x2000000fff0f7230 */ /* 0x000fe40000004100 */
[----:B------:R-:W-:Y:S01]  /*ba40*/  FMUL.FTZ R32, R4, R37 ;  /* 0x0000002504207220 */ /* 0x000fe20000410000 */
[----:B------:R-:W-:Y:S01]  /*ba50*/  FFMA.FTZ R38, R28, R7, R38 ;  /* 0x000000071c267223 */ /* 0x000fe20000010026 */
[-C--:B------:R-:W-:Y:S01]  /*ba60*/  FMUL.FTZ R4, R4, R33.reuse ;  /* 0x0000002104047220 */ /* 0x080fe20000410000 */
[----:B------:R-:W-:Y:S01]  /*ba70*/  F2FP.SATFINITE.E4M3.F32.PACK_AB_MERGE_C R6, R43, R42, RZ ;  /* 0x0000002a2b06723e */ /* 0x000fe200048070ff */
[C---:B------:R-:W-:Y:S01]  /*ba80*/  FFMA.FTZ R5, R15.reuse, R33, -R32 ;  /* 0x000000210f057223 */ /* 0x040fe20000010820 */
[----:B------:R-:W-:Y:S01]  /*ba90*/  F2FP.SATFINITE.E4M3.F32.PACK_AB_MERGE_C R7, R46, R45, RZ ;  /* 0x0000002d2e07723e */ /* 0x000fe200048070ff */
[----:B------:R-:W-:Y:S01]  /*baa0*/  FFMA.FTZ R28, R15, R37, R4 ;  /* 0x000000250f1c7223 */ /* 0x000fe20000010004 */
[----:B------:R-:W-:-:S02]  /*bab0*/  F2FP.SATFINITE.E4M3.F32.PACK_AB_MERGE_C R4, R35, R36, RZ ;  /* 0x000000242304723e */ /* 0x000fc400048070ff */
[----:B------:R-:W-:Y:S02]  /*bac0*/  F2FP.SATFINITE.E4M3.F32.PACK_AB_MERGE_C R31, R38, R31, RZ ;  /* 0x0000001f261f723e */ /* 0x000fe400048070ff */
[----:B------:R-:W-:Y:S02]  /*bad0*/  F2FP.SATFINITE.E4M3.F32.PACK_AB_MERGE_C R6, R41, R40, R6 ;  /* 0x000000282906723e */ /* 0x000fe40004807006 */
[----:B------:R-:W-:Y:S02]  /*bae0*/  F2FP.SATFINITE.E4M3.F32.PACK_AB_MERGE_C R7, R44, R39, R7 ;  /* 0x000000272c07723e */ /* 0x000fe40004807007 */
[----:B------:R-:W-:Y:S02]  /*baf0*/  F2FP.SATFINITE.E4M3.F32.PACK_AB_MERGE_C R4, R30, R29, R4 ;  /* 0x0000001d1e04723e */ /* 0x000fe40004807004 */
[----:B------:R-:W-:-:S05]  /*bb00*/  F2FP.SATFINITE.E4M3.F32.PACK_AB_MERGE_C R5, R28, R5, R31 ;  /* 0x000000051c05723e */ /* 0x000fca000480701f */
[----:B------:R1:W-:Y:S02]  /*bb10*/  STS.128 [R3+0x14400], R4 ;  /* 0x0144000403007388 */ /* 0x0003e40000000c00 */
.L_x_10459:
[----:B------:R-:W-:Y:S05]  /*bb20*/  BSYNC B2 ;  /* 0x0000000000027941 */ /* 0x000fea0003800000 */
.L_x_10458:
[----:B------:R-:W-:Y:S05]  /*bb30*/  @P1 BRA `(.L_x_10457) ;  /* 0x0000000400e81947 */ /* 0x000fea0003800000 */
[----:B01----:R-:W0:Y:S01]  /*bb40*/  LDS.128 R4, [R0] ;  /* 0x0000000000047984 */ /* 0x003e220000000c00 */
        /* <DEDUP_REMOVED lines=17> */
[----:B------:R-:W-:-:S02]  /*bc60*/  PRMT R28, R15, 0x7604, R28 ;  /* 0x000076040f1c7816 */ /* 0x000fc4000000001c */
[----:B------:R-:W-:Y:S02]  /*bc70*/  LOP3.LUT R33, R24, 0xff, RZ, 0xc0, !PT ;  /* 0x000000ff18217812 */ /* 0x000fe400078ec0ff */
        /* <DEDUP_REMOVED lines=101> */
[----:B------:R2:W-:Y:S02]  /*c2d0*/  STS.128 [R0], R4 ;  /* 0x0000000400007388 */ /* 0x0005e40000000c00 */
.L_x_10457:
[----:B------:R-:W-:Y:S05]  /*c2e0*/  BSYNC B1 ;  /* 0x0000000000017941 */ /* 0x000fea0003800000 */
.L_x_10456:
        /* <DEDUP_REMOVED lines=130> */
.L_x_10462:
[----:B------:R-:W-:Y:S05]  /*cb10*/  BSYNC B1 ;  /* 0x0000000000017941 */ /* 0x000fea0003800000 */
.L_x_10461:
[----:B------:R-:W-:Y:S05]  /*cb20*/  @P1 BRA `(.L_x_10460) ;  /* 0x0000002c00401947 */ /* 0x000fea0003800000 */
[----:B01----:R-:W0:Y:S01]  /*cb30*/  LDS.128 R4, [R0+0x2000] ;  /* 0x0020000000047984 */ /* 0x003e220000000c00 */
        /* <DEDUP_REMOVED lines=26> */
[----:B------:R-:W-:Y:S02]  /*cce0*/  LOP3.LUT R15, R15, 0xff0000, R8, 0xf8, !PT ;  /* 0x00ff00000f0f7812 */ /* 0x000fe400078ef808 */
[----:B------:R-:W-:Y:S01]  /*ccf0*/  F2FP.F16.E4M3.UNPACK_B R21, R25 ;  /* 0x00000019ff15723e */ /* 0x000fe200020006ff */
[----:B------:R-:W-:Y:S01]  /*cd00*/  HADD2.F32 R9, -RZ, R3.H0_H0 ;  /* 0x20000003ff097230 */ /* 0x000fe20000004100 */
[----:B------:R-:W-:Y:S02]  /*cd10*/  F2FP.F16.E4M3.UNPACK_B R14, R13 ;  /* 0x0000000dff0e723e */ /* 0x000fe400020006ff */
[----:B------:R-:W-:Y:S01]  /*cd20*/  LOP3.LUT R12, R11, 0xff000000, R20, 0xf8, !PT ;  /* 0xff0000000b0c7812 */ /* 0x000fe200078ef814 */
[----:B------:R-:W-:Y:S01]  /*cd30*/  HADD2.F32 R24, -RZ, R21.H1_H1 ;  /* 0x30000015ff187230 */ /* 0x000fe20000004100 */
[----:B------:R-:W-:Y:S01]  /*cd40*/  LOP3.LUT R20, R15, 0xff000000, R8, 0xf8, !PT ;  /* 0xff0000000f147812 */ /* 0x000fe200078ef808 */
[----:B------:R-:W-:Y:S01]  /*cd50*/  HADD2.F32 R8, -RZ, R3.H1_H1 ;  /* 0x30000003ff087230 */ /* 0x000fe20000004100 */
[----:B------:R-:W-:Y:S01]  /*cd60*/  F2FP.F16.E4M3.UNPACK_B R6, R6 ;  /* 0x00000006ff06723e */ /* 0x000fe200020006ff */
        /* <DEDUP_REMOVED lines=83> */
.L_x_10447:
        /* <DEDUP_REMOVED lines=43> */
[----:B--2---:R-:W-:Y:S02]  /*d550*/  @!P1 IADD3 R14, P3, R16, R14, RZ ;  /* 0x0000000e100e9210 */ /* 0x004fe40007f7e0ff */
[----:B------:R-:W-:Y:S01]  /*d560*/  @!P1 MOV R4, R0 ;  /* 0x0000000000049202 */ /* 0x000fe20000000f00 */
[--C-:B---3--:R-:W-:Y:S02]  /*d570*/  @!P1 IMAD.X R5, R3, 0x1, R17.reuse, P2 ;  /* 0x0000000103059824 */ /* 0x108fe400010e0611 */
[----:B----4-:R-:W-:Y:S02]  /*d580*/  @!P1 IMAD.X R3, R7, 0x1, R17, P3 ;  /* 0x0000000107039824 */ /* 0x010fe400018e0611 */
[----:B------:R-:W-:Y:S02]  /*d590*/  @!P1 IMAD.MOV.U32 R24, RZ, RZ, R14 ;  /* 0x000000ffff189224 */ /* 0x000fe400078e000e */
[----:B------:R-:W-:Y:S01]  /*d5a0*/  @!P1 IMAD.MOV.U32 R25, RZ, RZ, R3 ;  /* 0x000000ffff199224 */ /* 0x000fe200078e0003 */
[----:B------:R-:W2:Y:S05]  /*d5b0*/  @!P1 LD.E.128 R4, desc[UR60][R4.64] ;  /* 0x0000003c04049980 */ /* 0x000eaa000c101d00 */
        /* <DEDUP_REMOVED lines=18> */
.L_x_10741:
[----:B------:R-:W-:Y:S01]  /*d6e0*/  VIADD R41, R41, 0x40 ;  /* 0x0000004029297836 */ /* 0x000fe20000000000 */
[----:B------:R-:W-:Y:S01]  /*d6f0*/  BSSY B1, `(.L_x_10464) ;  /* 0x0000010000017945 */ /* 0x000fe20003800000 */
[----:B------:R-:W-:Y:S02]  /*d700*/  CS2R R6, SRZ ;  /* 0x0000000000067805 */ /* 0x000fe4000001ff00 */
[----:B------:R-:W-:Y:S02]  /*d710*/  CS2R R8, SRZ ;  /* 0x0000000000087805 */ /* 0x000fe4000001ff00 */
[----:B------:R-:W-:Y:S02]  /*d720*/  CS2R R10, SRZ ;  /* 0x00000000000a7805 */ /* 0x000fe4000001ff00 */
[----:B------:R-:W-:-:S13]  /*d730*/  ISETP.GE.AND P1, PT, R41, R36, PT ;  /* 0x000000242900720c */ /* 0x000fda0003f26270 */
        /* <DEDUP_REMOVED lines=11> */
.L_x_10465:
[----:B------:R-:W-:Y:S05]  /*d7f0*/  BSYNC B1 ;  /* 0x0000000000017941 */ /* 0x000fea0003800000 */
.L_x_10464:
[----:B------:R-:W2:Y:S01]  /*d800*/  LDL R0, [R1+0x28] ;  /* 0x0000280001007983 */ /* 0x000ea20000100800 */
[----:B------:R-:W-:Y:S01]  /*d810*/  VIADDMNMX R36, R36, -R197, 0x80, PT ;  /* 0x0000008024247446 */ /* 0x000fe200038009c5 */
[----:B------:R-:W-:Y:S03]  /*d820*/  BSSY B1, `(.L_x_10466) ;  /* 0x000000c000017945 */ /* 0x000fe60003800000 */
[C---:B------:R-:W-:Y:S02]  /*d830*/  ISETP.GE.OR P2, PT, R191.reuse, R36, P0 ;  /* 0x00000024bf00720c */ /* 0x040fe40000746670 */
[----:B--2---:R-:W-:Y:S02]  /*d840*/  R2UR UR5, R0 ;  /* 0x00000000000572ca */ /* 0x004fe400000e0000 */
[----:B------:R-:W-:-:S04]  /*d850*/  IADD3 R0, R191, 0x40, RZ ;  /* 0x00000040bf007810 */ /* 0x000fc80007ffe0ff */
[----:B------:R-:W-:-:S07]  /*d860*/  ISETP.GE.OR P0, PT, R0, R36, P0 ;  /* 0x000000240000720c */ /* 0x000fce0000706670 */
[----:B------:R-:W-:-:S04]  /*d870*/  ULEA.HI UR4, UR5, UR5, URZ, 0x1 ;  /* 0x0000000505047291 */ /* 0x000fc8000f8f083f */
[----:B------:R-:W-:-:S04]  /*d880*/  ULOP3.LUT UR4, UR4, 0xfffffffe, URZ, 0xc0, !UPT ;  /* 0xfffffffe04047892 */ /* 0x000fc8000f8ec03f */
[----:B------:R-:W-:-:S06]  /*d890*/  UIADD3 UR4, UR5, -UR4, URZ ;  /* 0x8000000405047290 */ /* 0x000fcc000fffe03f */
[----:B------:R-:W-:-:S05]  /*d8a0*/  IMAD.U32 R3, RZ, RZ, UR4 ;  /* 0x00000004ff037e24 */ /* 0x000fca000f8e00ff */
[----:B------:R-:W-:-:S04]  /*d8b0*/  SHF.L.U32 R3, R3, 0x1f, RZ ;  /* 0x0000001f03037819 */ /* 0x000fc800000006ff */
[----:B------:R-:W0:Y:S02]  /*d8c0*/  SYNCS.PHASECHK.TRANS64.TRYWAIT P1, [R18+URZ+0x22800], R3 ;  /* 0x02280003120075a7 */ /* 0x000e24000802017f */
[----:B0-----:R-:W-:Y:S05]  /*d8d0*/  @!P1 BRA `(.L_x_10467) ;  /* 0x000001b0002c9947 */ /* 0x001fea0003800000 */
.L_x_10742:
[----:B------:R-:W-:Y:S05]  /*d8e0*/  BSYNC B1 ;  /* 0x0000000000017941 */ /* 0x000fea0003800000 */
.L_x_10466:
[----:B------:R-:W-:Y:S04]  /*d8f0*/  BSSY B1, `(.L_x_10468) ;  /* 0x0000100000017945 */ /* 0x000fe80003800000 */
[----:B------:R-:W-:Y:S05]  /*d900*/  @P2 BRA `(.L_x_10469) ;  /* 0x0000000c00f82947 */ /* 0x000fea0003800000 */
[----:B------:R-:W-:Y:S02]  /*d910*/  SHF.R.U32.HI R0, RZ, 0x8, R32 ;  /* 0x00000008ff007819 */ /* 0x000fe40000011620 */
[----:B0-----:R-:W-:Y:S02]  /*d920*/  LOP3.LUT R3, R32, 0xff, RZ, 0xc0, !PT ;  /* 0x000000ff20037812 */ /* 0x001fe400078ec0ff */
        /* <DEDUP_REMOVED lines=30> */
[--C-:B------:R-:W-:Y:S02]  /*db10*/  IADD3 R3, R18, R3, R205.reuse ;  /* 0x0000000312037210 */ /* 0x100fe40007ffe0cd */
        /* <DEDUP_REMOVED lines=12> */
[----:B------:R-:W-:-:S02]  /*dbe0*/  SHF.R.U32.HI R42, RZ, 0x10, R31 ;  /* 0x00000010ff2a7819 */ /* 0x000fc4000001161f */
[----:B------:R-:W-:Y:S02]  /*dbf0*/  PRMT R55, R35, 0x7604, R40 ;  /* 0x0000760423377816 */ /* 0x000fe40000000028 */
[----:B------:R-:W-:Y:S02]  /*dc00*/  PRMT R37, R37, 0x7054, R38 ;  /* 0x0000705425257816 */ /* 0x000fe40000000026 */
[----:B------:R-:W-:Y:S02]  /*dc10*/  SHF.R.U32.HI R35, RZ, 0x10, R32 ;  /* 0x00000010ff237819 */ /* 0x000fe40000011620 */
[----:B------:R-:W-:Y:S02]  /*dc20*/  SHF.R.U32.HI R38, RZ, 0x10, R29 ;  /* 0x00000010ff267819 */ /* 0x000fe4000001161d */
[----:B------:R-:W-:Y:S02]  /*dc30*/  LOP3.LUT R42, R42, 0xff, RZ, 0xc0, !PT ;  /* 0x000000ff2a2a7812 */ /* 0x000fe400078ec0ff */
[----:B------:R-:W-:-:S02]  /*dc40*/  LOP3.LUT R35, R35, 0xff, RZ, 0xc0, !PT ;  /* 0x000000ff23237812 */ /* 0x000fc400078ec0ff */
[----:B------:R-:W-:Y:S02]  /*dc50*/  LOP3.LUT R38, R38, 0xff, RZ, 0xc0, !PT ;  /* 0x000000ff26267812 */ /* 0x000fe400078ec0ff */
[----:B------:R-:W-:Y:S02]  /*dc60*/  PRMT R45, R42, 0x7054, R43 ;  /* 0x000070542a2d7816 */ /* 0x000fe4000000002b */
[----:B------:R-:W-:Y:S02]  /*dc70*/  SHF.R.U32.HI R40, RZ, 0x10, R30 ;  /* 0x00000010ff287819 */ /* 0x000fe4000001161e */
[----:B------:R-:W-:Y:S02]  /*dc80*/  SHF.R.U32.HI R42, RZ, 0x10, R21 ;  /* 0x00000010ff2a7819 */ /* 0x000fe40000011615 */
[----:B------:R-:W-:Y:S02]  /*dc90*/  PRMT R35, R35, 0x7054, R36 ;  /* 0x0000705423237816 */ /* 0x000fe40000000024 */
[----:B------:R-:W-:-:S02]  /*dca0*/  PRMT R51, R38, 0x7054, R51 ;  /* 0x0000705426337816 */ /* 0x000fc40000000033 */
[----:B------:R-:W-:Y:S02]  /*dcb0*/  SHF.R.U32.HI R36, RZ, 0x10, R28 ;  /* 0x00000010ff247819 */ /* 0x000fe4000001161c */
[----:B------:R-:W-:Y:S02]  /*dcc0*/  LOP3.LUT R40, R40, 0xff, RZ, 0xc0, !PT ;  /* 0x000000ff28287812 */ /* 0x000fe400078ec0ff */
[----:B------:R-:W-:Y:S02]  /*dcd0*/  LOP3.LUT R42, R42, 0xff, RZ, 0xc0, !PT ;  /* 0x000000ff2a2a7812 */ /* 0x000fe400078ec0ff */
[----:B------:R-:W-:Y:S02]  /*dce0*/  LOP3.LUT R51, R51, 0xff000000, R29, 0xf8, !PT ;  /* 0xff00000033337812 */ /* 0x000fe400078ef81d */
[----:B------:R-:W-:Y:S02]  /*dcf0*/  LOP3.LUT R36, R36, 0xff, RZ, 0xc0, !PT ;  /* 0x000000ff24247812 */ /* 0x000fe400078ec0ff */
[----:B------:R-:W-:-:S02]  /*dd00*/  PRMT R41, R40, 0x7054, R41 ;  /* 0x0000705428297816 */ /* 0x000fc40000000029 */
[----:B------:R-:W-:Y:S02]  /*dd10*/  PRMT R55, R42, 0x7054, R55 ;  /* 0x000070542a377816 */ /* 0x000fe40000000037 */
[----:B------:R-:W-:Y:S02]  /*dd20*/  LOP3.LUT R43, R37, 0xff000000, R33, 0xf8, !PT ;  /* 0xff000000252b7812 */ /* 0x000fe400078ef821 */
[----:B------:R-:W-:Y:S02]  /*dd30*/  SHF.R.U32.HI R40, RZ, 0x10, R20 ;  /* 0x00000010ff287819 */ /* 0x000fe40000011614 */
[----:B------:R-:W-:Y:S02]  /*dd40*/  F2FP.F16.E4M3.UNPACK_B R48, R51.H1 ;  /* 0x00000033ff30723e */ /* 0x000fe400030006ff */
[----:B0-----:R-:W-:Y:S02]  /*dd50*/  F2FP.F16.E4M3.UNPACK_B R37, R25.H1 ;  /* 0x00000019ff25723e */ /* 0x001fe400030006ff */
[----:B------:R-:W-:Y:S01]  /*dd60*/  PRMT R49, R36, 0x7054, R47 ;  /* 0x0000705424317816 */ /* 0x000fe2000000002f */
[--C-:B------:R-:W-:Y:S01]  /*dd70*/  HADD2.F32 R50, -RZ, R48.reuse.H0_H0 ;  /* 0x20000030ff327230 */ /* 0x100fe20000004100 */
[----:B------:R-:W-:Y:S01]  /*dd80*/  LOP3.LUT R47, R45, 0xff000000, R31, 0xf8, !PT ;  /* 0xff0000002d2f7812 */ /* 0x000fe200078ef81f */
[----:B------:R-:W-:Y:S01]  /*dd90*/  HADD2.F32 R48, -RZ, R48.H1_H1 ;  /* 0x30000030ff307230 */ /* 0x000fe20000004100 */
[----:B------:R-:W-:-:S02]  /*dda0*/  LOP3.LUT R55, R55, 0xff000000, R21, 0xf8, !PT ;  /* 0xff00000037377812 */ /* 0x000fc400078ef815 */
[----:B------:R-:W-:Y:S02]  /*ddb0*/  F2FP.F16.E4M3.UNPACK_B R45, R43.H1 ;  /* 0x0000002bff2d723e */ /* 0x000fe400030006ff */
[----:B------:R-:W-:Y:S02]  /*ddc0*/  LOP3.LUT R40, R40, 0xff, RZ, 0xc0, !PT ;  /* 0x000000ff28287812 */ /* 0x000fe400078ec0ff */
[-C--:B-1----:R-:W-:Y:S01]  /*ddd0*/  F2FP.F16.E4M3.UNPACK_B R29, R13.reuse ;  /* 0x0000000dff1d723e */ /* 0x082fe200020006ff */
[----:B------:R-:W-:Y:S01]  /*dde0*/  HADD2.F32 R46, -RZ, R45.H0_H0 ;  /* 0x2000002dff2e7230 */ /* 0x000fe20000004100 */
[----:B------:R-:W-:Y:S01]  /*ddf0*/  F2FP.F16.E4M3.UNPACK_B R21, R13.H1 ;  /* 0x0000000dff15723e */ /* 0x000fe200030006ff */
[--C-:B------:R-:W-:Y:S01]  /*de00*/  HADD2.F32 R13, -RZ, R37.reuse.H0_H0 ;  /* 0x20000025ff0d7230 */ /* 0x100fe20000004100 */
[----:B------:R-:W-:Y:S01]  /*de10*/  LOP3.LUT R49, R49, 0xff000000, R28, 0xf8, !PT ;  /* 0xff00000031317812 */ /* 0x000fe200078ef81c */
[----:B------:R-:W-:Y:S01]  /*de20*/  HADD2.F32 R37, -RZ, R37.H1_H1 ;  /* 0x30000025ff257230 */ /* 0x000fe20000004100 */
[----:B------:R-:W-:-:S02]  /*de30*/  F2FP.F16.E4M3.UNPACK_B R31, R12 ;  /* 0x0000000cff1f723e */ /* 0x000fc400020006ff */
[----:B------:R-:W-:Y:S02]  /*de40*/  F2FP.F16.E4M3.UNPACK_B R33, R12.H1 ;  /* 0x0000000cff21723e */ /* 0x000fe400030006ff */
[----:B------:R-:W-:Y:S01]  /*de50*/  PRMT R53, R40, 0x7054, R53 ;  /* 0x0000705428357816 */ /* 0x000fe20000000035 */
[----:B------:R-:W-:Y:S01]  /*de60*/  FMUL.FTZ R52, R37, R48 ;  /* 0x0000003025347220 */ /* 0x000fe20000410000 */
[----:B------:R-:W-:Y:S02]  /*de70*/  LOP3.LUT R44, R35, 0xff000000, R32, 0xf8, !PT ;  /* 0xff000000232c7812 */ /* 0x000fe400078ef820 */
[-C--:B------:R-:W-:Y:S02]  /*de80*/  F2FP.F16.E4M3.UNPACK_B R12, R14.reuse ;  /* 0x0000000eff0c723e */ /* 0x080fe400020006ff */
[----:B------:R-:W-:Y:S01]  /*de90*/  F2FP.F16.E4M3.UNPACK_B R28, R14.H1 ;  /* 0x0000000eff1c723e */ /* 0x000fe200030006ff */
[--C-:B------:R-:W-:Y:S01]  /*dea0*/  HADD2.F32 R14, -RZ, R21.reuse.H0_H0 ;  /* 0x20000015ff0e7230 */ /* 0x100fe20000004100 */
[----:B------:R-:W-:Y:S01]  /*deb0*/  F2FP.F16.E4M3.UNPACK_B R32, R25 ;  /* 0x00000019ff20723e */ /* 0x000fe200020006ff */
[----:B------:R-:W-:Y:S01]  /*dec0*/  FMUL.FTZ R25, R13, R50 ;  /* 0x000000320d197220 */ /* 0x000fe20000410000 */
[----:B------:R-:W-:Y:S01]  /*ded0*/  F2FP.F16.E4M3.UNPACK_B R51, R51 ;  /* 0x00000033ff33723e */ /* 0x000fe200020006ff */
[----:B------:R-:W-:Y:S01]  /*dee0*/  HADD2.F32 R21, -RZ, R21.H1_H1 ;  /* 0x30000015ff157230 */ /* 0x000fe20000004100 */
[----:B------:R-:W-:Y:S01]  /*def0*/  LOP3.LUT R20, R53, 0xff000000, R20, 0xf8, !PT ;  /* 0xff00000035147812 */ /* 0x000fe200078ef814 */
[-C--:B------:R-:W-:Y:S01]  /*df00*/  FMUL.FTZ R53, R13, R46.reuse ;  /* 0x0000002e0d357220 */ /* 0x080fe20000410000 */
[----:B------:R-:W-:Y:S01]  /*df10*/  F2FP.F16.E4M3.UNPACK_B R43, R43 ;  /* 0x0000002bff2b723e */ /* 0x000fe200020006ff */
[C---:B------:R-:W-:Y:S01]  /*df20*/  FFMA.FTZ R13, R14.reuse, R46, -R25 ;  /* 0x0000002e0e0d7223 */ /* 0x040fe20000010819 */
[-C--:B------:R-:W-:Y:S01]  /*df30*/  F2FP.F16.E4M3.UNPACK_B R38, R24.reuse ;  /* 0x00000018ff26723e */ /* 0x080fe200020006ff */
[----:B------:R-:W-:Y:S01]  /*df40*/  HADD2.F32 R46, -RZ, R45.H1_H1 ;  /* 0x3000002dff2e7230 */ /* 0x000fe20000004100 */
[----:B------:R-:W-:Y:S01]  /*df50*/  F2FP.F16.E4M3.UNPACK_B R40, R24.H1 ;  /* 0x00000018ff28723e */ /* 0x000fe200030006ff */
[----:B------:R-:W-:Y:S01]  /*df60*/  HADD2.F32 R45, -RZ, R51.H0_H0 ;  /* 0x20000033ff2d7230 */ /* 0x000fe20000004100 */
[----:B------:R-:W-:Y:S01]  /*df70*/  LOP3.LUT R30, R41, 0xff000000, R30, 0xf8, !PT ;  /* 0xff000000291e7812 */ /* 0x000fe200078ef81e */
[----:B------:R-:W-:Y:S01]  /*df80*/  HADD2.F32 R24, -RZ, R32.H0_H0 ;  /* 0x20000020ff187230 */ /* 0x000fe20000004100 */
[-C--:B------:R-:W-:Y:S01]  /*df90*/  F2FP.F16.E4M3.UNPACK_B R35, R15.reuse ;  /* 0x0000000fff23723e */ /* 0x080fe200020006ff */
[----:B------:R-:W-:Y:S01]  /*dfa0*/  HADD2.F32 R25, -RZ, R43.H0_H0 ;  /* 0x2000002bff197230 */ /* 0x000fe20000004100 */
[----:B------:R-:W-:Y:S01]  /*dfb0*/  F2FP.F16.E4M3.UNPACK_B R36, R15.H1 ;  /* 0x0000000fff24723e */ /* 0x000fe200030006ff */
[----:B------:R-:W-:Y:S01]  /*dfc0*/  FFMA.FTZ R14, R14, R50, R53 ;  /* 0x000000320e0e7223 */ /* 0x000fe20000010035 */
[-C--:B------:R-:W-:Y:S01]  /*dfd0*/  F2FP.F16.E4M3.UNPACK_B R41, R27.reuse ;  /* 0x0000001bff29723e */ /* 0x080fe200020006ff */
[----:B------:R-:W-:Y:S01]  /*dfe0*/  FMUL.FTZ R53, R37, R46 ;  /* 0x0000002e25357220 */ /* 0x000fe20000410000 */
[----:B------:R-:W-:Y:S01]  /*dff0*/  F2FP.F16.E4M3.UNPACK_B R42, R27.H1 ;  /* 0x0000001bff2a723e */ /* 0x000fe200030006ff */
[C---:B------:R-:W-:Y:S01]  /*e000*/  FMUL.FTZ R37, R24.reuse, R45 ;  /* 0x0000002d18257220 */ /* 0x040fe20000410000 */
[-C--:B------:R-:W-:Y:S01]  /*e010*/  F2FP.F16.E4M3.UNPACK_B R15, R26.reuse ;  /* 0x0000001aff0f723e */ /* 0x080fe200020006ff */
[----:B------:R-:W-:Y:S01]  /*e020*/  FMUL.FTZ R50, R24, R25 ;  /* 0x0000001918327220 */ /* 0x000fe20000410000 */
[----:B------:R-:W-:Y:S01]  /*e030*/  F2FP.F16.E4M3.UNPACK_B R27, R26.H1 ;  /* 0x0000001aff1b723e */ /* 0x000fe200030006ff */
[----:B------:R-:W-:-:S02]  /*e040*/  HADD2.F32 R26, -RZ, R29.H0_H0 ;  /* 0x2000001dff1a7230 */ /* 0x000fc40000004100 */
[C---:B------:R-:W-:Y:S01]  /*e050*/  FFMA.FTZ R24, R21.reuse, R46, -R52 ;  /* 0x0000002e15187223 */ /* 0x040fe20000010834 */
[----:B------:R-:W-:Y:S01]  /*e060*/  F2FP.F16.E4M3.UNPACK_B R46, R47.H1 ;  /* 0x0000002fff2e723e */ /* 0x000fe200030006ff */
[----:B------:R-:W-:Y:S02]  /*e070*/  HADD2.F32 R51, -RZ, R51.H1_H1 ;  /* 0x30000033ff337230 */ /* 0x000fe40000004100 */
[----:B------:R-:W-:Y:S01]  /*e080*/  FFMA.FTZ R21, R21, R48, R53 ;  /* 0x0000003015157223 */ /* 0x000fe20000010035 */
[C---:B------:R-:W-:Y:S01]  /*e090*/  FFMA.FTZ R25, R26.reuse, R25, -R37 ;  /* 0x000000191a197223 */ /* 0x040fe20000010825 */
[----:B------:R-:W-:Y:S01]  /*e0a0*/  FFMA.FTZ R26, R26, R45, R50 ;  /* 0x0000002d1a1a7223 */ /* 0x000fe20000010032 */
[-C--:B------:R-:W-:Y:S01]  /*e0b0*/  F2FP.F16.E4M3.UNPACK_B R50, R55.reuse.H1 ;  /* 0x00000037ff32723e */ /* 0x080fe200030006ff */
[----:B------:R-:W-:Y:S01]  /*e0c0*/  HADD2.F32 R45, -RZ, R43.H1_H1 ;  /* 0x3000002bff2d7230 */ /* 0x000fe20000004100 */
[----:B------:R-:W-:Y:S01]  /*e0d0*/  F2FP.F16.E4M3.UNPACK_B R55, R55 ;  /* 0x00000037ff37723e */ /* 0x000fe200020006ff */
[----:B------:R-:W-:Y:S01]  /*e0e0*/  HADD2.F32 R32, -RZ, R32.H1_H1 ;  /* 0x30000020ff207230 */ /* 0x000fe20000004100 */
[----:B------:R-:W-:Y:S01]  /*e0f0*/  F2FP.F16.E4M3.UNPACK_B R47, R47 ;  /* 0x0000002fff2f723e */ /* 0x000fe200020006ff */
        /* <DEDUP_REMOVED lines=14> */
[----:B------:R-:W-:Y:S02]  /*e1e0*/  HADD2.F32 R50, -RZ, R50.H1_H1 ;  /* 0x30000032ff327230 */ /* 0x000fe40000004100 */
[----:B------:R-:W-:Y:S01]  /*e1f0*/  FFMA.FTZ R58, R37, R48, -R58 ;  /* 0x00000030253a7223 */ /* 0x000fe2000001083a */
[----:B------:R-:W-:Y:S01]  /*e200*/  HADD2.F32 R43, -RZ, R42.H1_H1 ;  /* 0x3000002aff2b7230 */ /* 0x000fe20000004100 */
[----:B------:R-:W-:Y:S01]  /*e210*/  F2FP.SATFINITE.E4M3.F32.PACK_AB_MERGE_C R21, R21, R14, RZ ;  /* 0x0000000e1515723e */ /* 0x000fe200048070ff */
        /* <DEDUP_REMOVED lines=13> */
[C---:B------:R-:W-:Y:S01]  /*e2f0*/  FFMA.FTZ R52, R36.reuse, R45, -R43 ;  /* 0x0000002d24347223 */ /* 0x040fe2000001082b */
[----:B------:R-:W-:Y:S01]  /*e300*/  FFMA.FTZ R51, R36, R51, R42 ;  /* 0x0000003324337223 */ /* 0x000fe2000001002a */
[-C--:B------:R-:W-:Y:S01]  /*e310*/  F2FP.F16.E4M3.UNPACK_B R43, R49.reuse.H1 ;  /* 0x00000031ff2b723e */ /* 0x080fe200030006ff */
[----:B------:R-:W-:Y:S01]  /*e320*/  HADD2.F32 R41, -RZ, R41.H1_H1 ;  /* 0x30000029ff297230 */ /* 0x000fe20000004100 */
[----:B------:R-:W-:Y:S01]  /*e330*/  F2FP.F16.E4M3.UNPACK_B R42, R44.H1 ;  /* 0x0000002cff2a723e */ /* 0x000fe200030006ff */
[----:B------:R-:W-:Y:S01]  /*e340*/  FFMA.FTZ R59, R37, R50, R53 ;  /* 0x00000032253b7223 */ /* 0x000fe20000010035 */
        /* <DEDUP_REMOVED lines=8> */
[----:B------:R-:W-:Y:S02]  /*e3d0*/  HADD2.F32 R43, -RZ, R43.H1_H1 ;  /* 0x3000002bff2b7230 */ /* 0x000fe40000004100 */
[----:B------:R-:W-:Y:S01]  /*e3e0*/  FMUL.FTZ R50, R37, R48 ;  /* 0x0000003025327220 */ /* 0x000fe20000410000 */
[----:B------:R-:W-:-:S02]  /*e3f0*/  HADD2.F32 R40, -RZ, R40.H1_H1 ;  /* 0x30000028ff287230 */ /* 0x000fc40000004100 */
[----:B------:R-:W-:Y:S01]  /*e400*/  FFMA.FTZ R54, R36, R55, R54 ;  /* 0x0000003724367223 */ /* 0x000fe20000010036 */
[--C-:B------:R-:W-:Y:S02]  /*e410*/  HADD2.F32 R35, -RZ, R33.reuse.H0_H0 ;  /* 0x20000021ff237230 */ /* 0x100fe40000004100 */
[----:B------:R-:W-:Y:S01]  /*e420*/  FMUL.FTZ R37, R37, R46 ;  /* 0x0000002e25257220 */ /* 0x000fe20000410000 */
[----:B------:R-:W-:Y:S01]  /*e430*/  HADD2.F32 R42, -RZ, R42.H1_H1 ;  /* 0x3000002aff2a7230 */ /* 0x000fe20000004100 */
[----:B------:R-:W-:Y:S01]  /*e440*/  F2FP.F16.E4M3.UNPACK_B R44, R44 ;  /* 0x0000002cff2c723e */ /* 0x000fe200020006ff */
[----:B------:R-:W-:Y:S02]  /*e450*/  HADD2.F32 R33, -RZ, R33.H1_H1 ;  /* 0x30000021ff217230 */ /* 0x000fe40000004100 */
[C---:B------:R-:W-:Y:S01]  /*e460*/  FMUL.FTZ R36, R40.reuse, R43 ;  /* 0x0000002b28247220 */ /* 0x040fe20000410000 */
[C---:B------:R-:W-:Y:S01]  /*e470*/  FFMA.FTZ R50, R35.reuse, R46, -R50 ;  /* 0x0000002e23327223 */ /* 0x040fe20000010832 */
[----:B------:R-:W-:Y:S01]  /*e480*/  FFMA.FTZ R48, R35, R48, R37 ;  /* 0x0000003023307223 */ /* 0x000fe20000010025 */
[-C--:B------:R-:W-:Y:S01]  /*e490*/  FMUL.FTZ R46, R40, R42.reuse ;  /* 0x0000002a282e7220 */ /* 0x080fe20000410000 */
[----:B------:R-:W-:Y:S01]  /*e4a0*/  FFMA.FTZ R45, R33, R42, -R36 ;  /* 0x0000002a212d7223 */ /* 0x000fe20000010824 */
[----:B------:R-:W-:Y:S01]  /*e4b0*/  HADD2.F32 R40, -RZ, R49.H0_H0 ;  /* 0x20000031ff287230 */ /* 0x000fe20000004100 */
[----:B------:R-:W-:Y:S01]  /*e4c0*/  F2FP.F16.E4M3.UNPACK_B R37, R20.H1 ;  /* 0x00000014ff25723e */ /* 0x000fe200030006ff */
[----:B------:R-:W-:-:S02]  /*e4d0*/  HADD2.F32 R35, -RZ, R38.H0_H0 ;  /* 0x20000026ff237230 */ /* 0x000fc40000004100 */
[----:B------:R-:W-:Y:S01]  /*e4e0*/  FFMA.FTZ R43, R33, R43, R46 ;  /* 0x0000002b212b7223 */ /* 0x000fe2000001002e */
[----:B------:R-:W-:Y:S01]  /*e4f0*/  HADD2.F32 R36, -RZ, R44.H0_H0 ;  /* 0x2000002cff247230 */ /* 0x000fe20000004100 */
[----:B------:R-:W-:Y:S01]  /*e500*/  F2FP.SATFINITE.E4M3.F32.PACK_AB_MERGE_C R25, R29, R26, R21 ;  /* 0x0000001a1d19723e */ /* 0x000fe20004807015 */
        /* <DEDUP_REMOVED lines=10> */
[----:B------:R-:W-:Y:S01]  /*e5b0*/  F2FP.F16.E4M3.UNPACK_B R35, R30.H1 ;  /* 0x0000001eff23723e */ /* 0x000fe200030006ff */
[-C--:B------:R-:W-:Y:S01]  /*e5c0*/  FMUL.FTZ R40, R38, R44.reuse ;  /* 0x0000002c26287220 */ /* 0x080fe20000410000 */
[----:B------:R-:W-:Y:S02]  /*e5d0*/  HADD2.F32 R38, -RZ, R37.H0_H0 ;  /* 0x20000025ff267230 */ /* 0x000fe40000004100 */
        /* <DEDUP_REMOVED lines=13> */
[----:B------:R-:W-:Y:S01]  /*e6b0*/  HADD2.F32 R28, -RZ, R28.H1_H1 ;  /* 0x3000001cff1c7230 */ /* 0x000fe20000004100 */
[----:B------:R-:W-:Y:S01]  /*e6c0*/  F2FP.SATFINITE.E4M3.F32.PACK_AB_MERGE_C R24, R43, R48, RZ ;  /* 0x000000302b18723e */ /* 0x000fe200048070ff */
[C---:B------:R-:W-:Y:S01]  /*e6d0*/  FMUL.FTZ R33, R27.reuse, R37 ;  /* 0x000000251b217220 */ /* 0x040fe20000410000 */
[----:B------:R-:W-:Y:S01]  /*e6e0*/  FMUL.FTZ R36, R27, R35 ;  /* 0x000000231b247220 */ /* 0x000fe20000410000 */
[----:B------:R-:W-:Y:S01]  /*e6f0*/  F2FP.F16.E4M3.UNPACK_B R27, R20 ;  /* 0x00000014ff1b723e */ /* 0x000fe200020006ff */
[----:B------:R-:W-:-:S02]  /*e700*/  HADD2.F32 R20, -RZ, R15.H0_H0 ;  /* 0x2000000fff147230 */ /* 0x000fc40000004100 */
[C---:B------:R-:W-:Y:S01]  /*e710*/  FFMA.FTZ R47, R28.reuse, R35, -R33 ;  /* 0x000000231c2f7223 */ /* 0x040fe20000010821 */
[----:B------:R-:W-:Y:S01]  /*e720*/  FFMA.FTZ R37, R28, R37, R36 ;  /* 0x000000251c257223 */ /* 0x000fe20000010024 */
[--C-:B------:R-:W-:Y:S01]  /*e730*/  HADD2.F32 R28, -RZ, R30.reuse.H0_H0 ;  /* 0x2000001eff1c7230 */ /* 0x100fe20000004100 */
[----:B------:R-:W-:Y:S01]  /*e740*/  F2FP.SATFINITE.E4M3.F32.PACK_AB_MERGE_C R24, R49, R46, R24 ;  /* 0x0000002e3118723e */ /* 0x000fe20004807018 */
[--C-:B------:R-:W-:Y:S01]  /*e750*/  HADD2.F32 R31, -RZ, R27.reuse.H0_H0 ;  /* 0x2000001bff1f7230 */ /* 0x100fe20000004100 */
[----:B------:R-:W-:Y:S01]  /*e760*/  F2FP.SATFINITE.E4M3.F32.PACK_AB_MERGE_C R14, R47, R40, RZ ;  /* 0x000000282f0e723e */ /* 0x000fe200048070ff */
[----:B------:R-:W-:Y:S01]  /*e770*/  HADD2.F32 R33, -RZ, R27.H1_H1 ;  /* 0x3000001bff217230 */ /* 0x000fe20000004100 */
[----:B------:R-:W-:Y:S01]  /*e780*/  F2FP.SATFINITE.E4M3.F32.PACK_AB_MERGE_C R37, R37, R44, RZ ;  /* 0x0000002c2525723e */ /* 0x000fe200048070ff */
[----:B------:R-:W-:Y:S02]  /*e790*/  HADD2.F32 R30, -RZ, R30.H1_H1 ;  /* 0x3000001eff1e7230 */ /* 0x000fe40000004100 */
[----:B------:R-:W-:Y:S01]  /*e7a0*/  FMUL.FTZ R36, R20, R31 ;  /* 0x0000001f14247220 */ /* 0x000fe20000410000 */
[----:B------:R-:W-:-:S02]  /*e7b0*/  HADD2.F32 R27, -RZ, R15.H1_H1 ;  /* 0x3000000fff1b7230 */ /* 0x000fc40000004100 */
        /* <DEDUP_REMOVED lines=19> */
.L_x_10469:
[----:B------:R-:W-:Y:S05]  /*e8f0*/  BSYNC B1 ;  /* 0x0000000000017941 */ /* 0x000fea0003800000 */
.L_x_10468:
[----:B------:R-:W-:Y:S05]  /*e900*/  @P0 BRA `(.L_x_10460) ;  /* 0x0000000c00c80947 */ /* 0x000fea0003800000 */
[----:B------:R-:W2:Y:S01]  /*e910*/  LDL R49, [R1+0x40] ;  /* 0x0000400001317983 */ /* 0x000ea20000100800 */
[----:B-1---5:R-:W-:Y:S01]  /*e920*/  SHF.R.U32.HI R13, RZ, 0x8, R9 ;  /* 0x00000008ff0d7819 */ /* 0x022fe20000011609 */
[----:B------:R-:W-:Y:S01]  /*e930*/  IMAD.IADD R24, R16, 0x1, R39 ;  /* 0x0000000110187824 */ /* 0x000fe200078e0227 */
[----:B0-----:R-:W-:Y:S02]  /*e940*/  SHF.R.U32.HI R3, RZ, 0x8, R8 ;  /* 0x00000008ff037819 */ /* 0x001fe40000011608 */
[----:B------:R-:W-:Y:S02]  /*e950*/  LOP3.LUT R12, R9, 0xff, RZ, 0xc0, !PT ;  /* 0x000000ff090c7812 */ /* 0x000fe400078ec0ff */
[----:B------:R-:W-:Y:S02]  /*e960*/  LOP3.LUT R13, R13, 0xff, RZ, 0xc0, !PT ;  /* 0x000000ff0d0d7812 */ /* 0x000fe400078ec0ff */
[----:B------:R-:W-:Y:S02]  /*e970*/  LOP3.LUT R0, R8, 0xff, RZ, 0xc0, !PT ;  /* 0x000000ff08007812 */ /* 0x000fe400078ec0ff */
        /* <DEDUP_REMOVED lines=22> */
[----:B------:R-:W-:Y:S02]  /*eae0*/  SHF.R.U32.HI R32, RZ, 0x8, R6 ;  /* 0x00000008ff207819 */ /* 0x000fe40000011606 */
        /* <DEDUP_REMOVED lines=8> */
[----:B------:R-:W-:-:S02]  /*eb70*/  SHF.R.U32.HI R33, RZ, 0x10, R5 ;  /* 0x00000010ff217819 */ /* 0x000fc40000011605 */
[----:B------:R-:W-:Y:S02]  /*eb80*/  SHF.R.U32.HI R21, RZ, 0x10, R9 ;  /* 0x00000010ff157819 */ /* 0x000fe40000011609 */
[----:B------:R-:W-:Y:S01]  /*eb90*/  PRMT R39, R32, 0x7604, R31 ;  /* 0x0000760420277816 */ /* 0x000fe2000000001f */
[----:B------:R-:W-:Y:S01]  /*eba0*/  IMAD.U32 R33, R33, 0x10000, RZ ;  /* 0x0001000021217824 */ /* 0x000fe200078e00ff */
[----:B------:R-:W-:Y:S01]  /*ebb0*/  SHF.R.U32.HI R31, RZ, 0x10, R11 ;  /* 0x00000010ff1f7819 */ /* 0x000fe2000001160b */
[----:B------:R-:W-:Y:S01]  /*ebc0*/  IMAD.U32 R21, R21, 0x10000, RZ ;  /* 0x0001000015157824 */ /* 0x000fe200078e00ff */
[----:B------:R-:W-:Y:S02]  /*ebd0*/  SHF.R.U32.HI R41, RZ, 0x10, R7 ;  /* 0x00000010ff297819 */ /* 0x000fe40000011607 */
[----:B------:R-:W-:Y:S01]  /*ebe0*/  LOP3.LUT R37, R30, 0xff0000, R33, 0xf8, !PT ;  /* 0x00ff00001e257812 */ /* 0x000fe200078ef821 */
[----:B------:R-:W-:Y:S01]  /*ebf0*/  IMAD.U32 R31, R31, 0x10000, RZ ;  /* 0x000100001f1f7824 */ /* 0x000fe200078e00ff */
[----:B------:R-:W-:Y:S01]  /*ec00*/  LOP3.LUT R21, R20, 0xff0000, R21, 0xf8, !PT ;  /* 0x00ff000014157812 */ /* 0x000fe200078ef815 */
[----:B------:R-:W-:Y:S01]  /*ec10*/  IMAD.U32 R41, R41, 0x10000, RZ ;  /* 0x0001000029297824 */ /* 0x000fe200078e00ff */
        /* <DEDUP_REMOVED lines=16> */
[--C-:B------:R-:W-:Y:S01]  /*ed20*/  HADD2.F32 R5, -RZ, R11.reuse.H0_H0 ;  /* 0x2000000bff057230 */ /* 0x100fe20000004100 */
[----:B------:R-:W-:Y:S01]  /*ed30*/  F2FP.F16.E4M3.UNPACK_B R29, R25.H1 ;  /* 0x00000019ff1d723e */ /* 0x000fe200030006ff */
[----:B------:R-:W-:Y:S01]  /*ed40*/  HADD2.F32 R11, -RZ, R11.H1_H1 ;  /* 0x3000000bff0b7230 */ /* 0x000fe20000004100 */
[-C--:B------:R-:W-:Y:S02]  /*ed50*/  F2FP.F16.E4M3.UNPACK_B R30, R27.reuse ;  /* 0x0000001bff1e723e */ /* 0x080fe400020006ff */
[----:B------:R-:W-:Y:S02]  /*ed60*/  F2FP.F16.E4M3.UNPACK_B R31, R27.H1 ;  /* 0x0000001bff1f723e */ /* 0x000fe400030006ff */
[----:B------:R-:W-:-:S02]  /*ed70*/  F2FP.F16.E4M3.UNPACK_B R25, R24 ;  /* 0x00000018ff19723e */ /* 0x000fc400020006ff */
[----:B------:R-:W-:Y:S01]  /*ed80*/  F2FP.F16.E4M3.UNPACK_B R27, R24.H1 ;  /* 0x00000018ff1b723e */ /* 0x000fe200030006ff */
[----:B------:R-:W-:Y:S01]  /*ed90*/  FMUL.FTZ R24, R5, R40 ;  /* 0x0000002805187220 */ /* 0x000fe20000410000 */
[----:B------:R-:W-:Y:S02]  /*eda0*/  LOP3.LUT R6, R39, 0xff000000, R6, 0xf8, !PT ;  /* 0xff00000027067812 */ /* 0x000fe400078ef806 */
[----:B------:R-:W-:Y:S02]  /*edb0*/  F2FP.F16.E4M3.UNPACK_B R37, R37.H1 ;  /* 0x00000025ff25723e */ /* 0x000fe400030006ff */
[----:B------:R-:W-:Y:S02]  /*edc0*/  F2FP.F16.E4M3.UNPACK_B R32, R32.H1 ;  /* 0x00000020ff20723e */ /* 0x000fe400030006ff */
[----:B------:R-:W-:Y:S01]  /*edd0*/  LOP3.LUT R42, R41, 0xff000000, R7, 0xf8, !PT ;  /* 0xff000000292a7812 */ /* 0x000fe200078ef807 */
[----:B------:R-:W-:Y:S01]  /*ede0*/  HADD2.F32 R41, -RZ, R37.H0_H0 ;  /* 0x20000025ff297230 */ /* 0x000fe20000004100 */
[----:B------:R-:W-:-:S02]  /*edf0*/  F2FP.F16.E4M3.UNPACK_B R7, R26 ;  /* 0x0000001aff07723e */ /* 0x000fc400020006ff */
[----:B------:R-:W-:Y:S01]  /*ee00*/  F2FP.F16.E4M3.UNPACK_B R26, R26.H1 ;  /* 0x0000001aff1a723e */ /* 0x000fe200030006ff */
[----:B--2---:R-:W0:Y:S02]  /*ee10*/  LDS.128 R12, [R49+0x14400] ;  /* 0x01440000310c7984 */ /* 0x004e240000000c00 */
[-C--:B0-----:R-:W-:Y:S02]  /*ee20*/  F2FP.F16.E4M3.UNPACK_B R8, R13.reuse ;  /* 0x0000000dff08723e */ /* 0x081fe400020006ff */
[----:B------:R-:W-:Y:S02]  /*ee30*/  F2FP.F16.E4M3.UNPACK_B R20, R13.H1 ;  /* 0x0000000dff14723e */ /* 0x000fe400030006ff */
[-C--:B------:R-:W-:Y:S01]  /*ee40*/  F2FP.F16.E4M3.UNPACK_B R21, R15.reuse ;  /* 0x0000000fff15723e */ /* 0x080fe200020006ff */
[----:B------:R-:W-:Y:S01]  /*ee50*/  HADD2.F32 R9, -RZ, R8.H0_H0 ;  /* 0x20000008ff097230 */ /* 0x000fe20000004100 */
[----:B------:R-:W-:Y:S02]  /*ee60*/  F2FP.F16.E4M3.UNPACK_B R28, R15.H1 ;  /* 0x0000000fff1c723e */ /* 0x000fe400030006ff */
[----:B------:R-:W-:-:S02]  /*ee70*/  F2FP.F16.E4M3.UNPACK_B R13, R12 ;  /* 0x0000000cff0d723e */ /* 0x000fc400020006ff */
[----:B------:R-:W-:Y:S01]  /*ee80*/  F2FP.F16.E4M3.UNPACK_B R15, R12.H1 ;  /* 0x0000000cff0f723e */ /* 0x000fe200030006ff */
[--C-:B------:R-:W-:Y:S01]  /*ee90*/  HADD2.F32 R12, -RZ, R10.reuse.H0_H0 ;  /* 0x2000000aff0c7230 */ /* 0x100fe20000004100 */
[-C--:B------:R-:W-:Y:S02]  /*eea0*/  F2FP.F16.E4M3.UNPACK_B R4, R14.reuse ;  /* 0x0000000eff04723e */ /* 0x080fe400020006ff */
[----:B------:R-:W-:Y:S02]  /*eeb0*/  F2FP.F16.E4M3.UNPACK_B R14, R14.H1 ;  /* 0x0000000eff0e723e */ /* 0x000fe400030006ff */
[-C--:B------:R-:W-:Y:S01]  /*eec0*/  FMUL.FTZ R39, R5, R12.reuse ;  /* 0x0000000c05277220 */ /* 0x080fe20000410000 */
[C---:B------:R-:W-:Y:S01]  /*eed0*/  FFMA.FTZ R5, R9.reuse, R12, -R24 ;  /* 0x0000000c09057223 */ /* 0x040fe20000010818 */
[----:B------:R-:W-:Y:S02]  /*eee0*/  HADD2.F32 R24, -RZ, R10.H1_H1 ;  /* 0x3000000aff187230 */ /* 0x000fe40000004100 */
[----:B------:R-:W-:Y:S01]  /*eef0*/  FFMA.FTZ R9, R9, R40, R39 ;  /* 0x0000002809097223 */ /* 0x000fe20000010027 */
[----:B------:R-:W-:-:S02]  /*ef00*/  HADD2.F32 R39, -RZ, R35.H1_H1 ;  /* 0x30000023ff277230 */ /* 0x000fc40000004100 */
[----:B------:R-:W-:Y:S02]  /*ef10*/  HADD2.F32 R10, -RZ, R8.H1_H1 ;  /* 0x30000008ff0a7230 */ /* 0x000fe40000004100 */
[C---:B------:R-:W-:Y:S01]  /*ef20*/  FMUL.FTZ R40, R11.reuse, R24 ;  /* 0x000000180b287220 */ /* 0x040fe20000410000 */
[--C-:B------:R-:W-:Y:S02]  /*ef30*/  HADD2.F32 R8, -RZ, R29.reuse.H0_H0 ;  /* 0x2000001dff087230 */ /* 0x100fe40000004100 */
[----:B------:R-:W-:Y:S01]  /*ef40*/  FMUL.FTZ R43, R11, R39 ;  /* 0x000000270b2b7220 */ /* 0x000fe20000410000 */
[----:B------:R-:W-:Y:S02]  /*ef50*/  HADD2.F32 R35, -RZ, R32.H0_H0 ;  /* 0x20000020ff237230 */ /* 0x000fe40000004100 */
[----:B------:R-:W-:Y:S02]  /*ef60*/  HADD2.F32 R12, -RZ, R20.H0_H0 ;  /* 0x20000014ff0c7230 */ /* 0x000fe40000004100 */
[----:B------:R-:W-:Y:S01]  /*ef70*/  FMUL.FTZ R11, R8, R41 ;  /* 0x00000029080b7220 */ /* 0x000fe20000410000 */
[----:B------:R-:W-:-:S02]  /*ef80*/  HADD2.F32 R29, -RZ, R29.H1_H1 ;  /* 0x3000001dff1d7230 */ /* 0x000fc40000004100 */
[-C--:B------:R-:W-:Y:S01]  /*ef90*/  FMUL.FTZ R44, R8, R35.reuse ;  /* 0x00000023082c7220 */ /* 0x080fe20000410000 */
[----:B------:R-:W-:Y:S01]  /*efa0*/  FFMA.FTZ R8, R10, R24, -R43 ;  /* 0x000000180a087223 */ /* 0x000fe2000001082b */
[----:B------:R-:W-:Y:S01]  /*efb0*/  FFMA.FTZ R11, R12, R35, -R11 ;  /* 0x000000230c0b7223 */ /* 0x000fe2000001080b */
[----:B------:R-:W-:Y:S01]  /*efc0*/  FFMA.FTZ R10, R10, R39, R40 ;  /* 0x000000270a0a7223 */ /* 0x000fe20000010028 */
[----:B------:R-:W-:Y:S01]  /*efd0*/  FFMA.FTZ R12, R12, R41, R44 ;  /* 0x000000290c0c7223 */ /* 0x000fe2000001002c */
[----:B------:R-:W-:Y:S01]  /*efe0*/  F2FP.F16.E4M3.UNPACK_B R41, R42 ;  /* 0x0000002aff29723e */ /* 0x000fe200020006ff */
[----:B------:R-:W-:Y:S01]  /*eff0*/  HADD2.F32 R40, -RZ, R37.H1_H1 ;  /* 0x30000025ff287230 */ /* 0x000fe20000004100 */
[----:B------:R-:W-:Y:S01]  /*f000*/  F2FP.F16.E4M3.UNPACK_B R37, R36 ;  /* 0x00000024ff25723e */ /* 0x000fe200020006ff */
[----:B------:R-:W-:Y:S01]  /*f010*/  HADD2.F32 R35, -RZ, R32.H1_H1 ;  /* 0x30000020ff237230 */ /* 0x000fe20000004100 */
[----:B------:R-:W-:Y:S01]  /*f020*/  F2FP.F16.E4M3.UNPACK_B R42, R42.H1 ;  /* 0x0000002aff2a723e */ /* 0x000fe200030006ff */
        /* <DEDUP_REMOVED lines=11> */
[----:B------:R-:W-:Y:S01]  /*f0e0*/  FFMA.FTZ R44, R20, R35, -R45 ;  /* 0x00000023142c7223 */ /* 0x000fe2000001082d */
[----:B------:R-:W-:Y:S02]  /*f0f0*/  HADD2.F32 R30, -RZ, R30.H1_H1 ;  /* 0x3000001eff1e7230 */ /* 0x000fe40000004100 */
[C---:B------:R-:W-:Y:S01]  /*f100*/  FFMA.FTZ R47, R24.reuse, R39, -R47 ;  /* 0x00000027182f7223 */ /* 0x040fe2000001082f */
[----:B------:R-:W-:Y:S01]  /*f110*/  FFMA.FTZ R43, R24, R43, R32 ;  /* 0x0000002b182b7223 */ /* 0x000fe20000010020 */
[----:B------:R-:W-:Y:S01]  /*f120*/  FFMA.FTZ R45, R20, R40, R29 ;  /* 0x00000028142d7223 */ /* 0x000fe2000001001d */
[----:B------:R-:W-:Y:S02]  /*f130*/  HADD2.F32 R37, -RZ, R37.H1_H1 ;  /* 0x30000025ff257230 */ /* 0x000fe40000004100 */
[----:B------:R-:W-:Y:S01]  /*f140*/  FMUL.FTZ R32, R30, R41 ;  /* 0x000000291e207220 */ /* 0x000fe20000410000 */
[----:B------:R-:W-:Y:S01]  /*f150*/  HADD2.F32 R35, -RZ, R42.H0_H0 ;  /* 0x2000002aff237230 */ /* 0x000fe20000004100 */
[----:B------:R-:W-:Y:S01]  /*f160*/  F2FP.SATFINITE.E4M3.F32.PACK_AB_MERGE_C R11, R44, R11, RZ ;  /* 0x0000000b2c0b723e */ /* 0x000fe200048070ff */
[----:B------:R-:W-:-:S02]  /*f170*/  HADD2.F32 R24, -RZ, R31.H0_H0 ;  /* 0x2000001fff187230 */ /* 0x000fc40000004100 */
[----:B------:R-:W-:Y:S01]  /*f180*/  FMUL.FTZ R30, R30, R37 ;  /* 0x000000251e1e7220 */ /* 0x000fe20000410000 */
[----:B------:R-:W-:Y:S01]  /*f190*/  HADD2.F32 R29, -RZ, R36.H0_H0 ;  /* 0x20000024ff1d7230 */ /* 0x000fe20000004100 */
[----:B------:R-:W-:Y:S01]  /*f1a0*/  F2FP.SATFINITE.E4M3.F32.PACK_AB_MERGE_C R12, R45, R12, RZ ;  /* 0x0000000c2d0c723e */ /* 0x000fe200048070ff */
[----:B------:R-:W-:Y:S02]  /*f1b0*/  HADD2.F32 R21, -RZ, R21.H1_H1 ;  /* 0x30000015ff157230 */ /* 0x000fe40000004100 */
[C---:B------:R-:W-:Y:S01]  /*f1c0*/  FMUL.FTZ R39, R24.reuse, R35 ;  /* 0x0000002318277220 */ /* 0x040fe20000410000 */
[----:B------:R-:W-:Y:S02]  /*f1d0*/  HADD2.F32 R20, -RZ, R28.H0_H0 ;  /* 0x2000001cff147230 */ /* 0x000fe40000004100 */
[----:B------:R-:W-:Y:S01]  /*f1e0*/  FMUL.FTZ R24, R24, R29 ;  /* 0x0000001d18187220 */ /* 0x000fe20000410000 */
[----:B------:R-:W-:Y:S02]  /*f1f0*/  HADD2.F32 R36, -RZ, R36.H1_H1 ;  /* 0x30000024ff247230 */ /* 0x000fe40000004100 */
[C---:B------:R-:W-:Y:S01]  /*f200*/  FFMA.FTZ R48, R21.reuse, R41, R30 ;  /* 0x0000002915307223 */ /* 0x040fe2000001001e */
[----:B------:R-:W-:Y:S01]  /*f210*/  F2FP.F16.E4M3.UNPACK_B R30, R38.H1 ;  /* 0x00000026ff1e723e */ /* 0x000fe200030006ff */
[----:B------:R-:W-:Y:S01]  /*f220*/  FFMA.FTZ R41, R20, R35, R24 ;  /* 0x0000002314297223 */ /* 0x000fe20000010018 */
[----:B------:R-:W-:Y:S01]  /*f230*/  F2FP.F16.E4M3.UNPACK_B R24, R33.H1 ;  /* 0x00000021ff18723e */ /* 0x000fe200030006ff */
[----:B------:R-:W-:Y:S01]  /*f240*/  FFMA.FTZ R46, R21, R37, -R32 ;  /* 0x00000025152e7223 */ /* 0x000fe20000010820 */
[----:B------:R-:W-:-:S02]  /*f250*/  HADD2.F32 R42, -RZ, R42.H1_H1 ;  /* 0x3000002aff2a7230 */ /* 0x000fc40000004100 */
[----:B------:R-:W-:Y:S01]  /*f260*/  FFMA.FTZ R39, R20, R29, -R39 ;  /* 0x0000001d14277223 */ /* 0x000fe20000010827 */
[----:B------:R-:W-:Y:S01]  /*f270*/  HADD2.F32 R31, -RZ, R31.H1_H1 ;  /* 0x3000001fff1f7230 */ /* 0x000fe20000004100 */
[----:B------:R-:W-:Y:S01]  /*f280*/  F2FP.F16.E4M3.UNPACK_B R38, R38 ;  /* 0x00000026ff26723e */ /* 0x000fe200020006ff */
[----:B------:R-:W-:Y:S01]  /*f290*/  HADD2.F32 R32, -RZ, R30.H0_H0 ;  /* 0x2000001eff207230 */ /* 0x000fe20000004100 */
[----:B------:R-:W-:Y:S01]  /*f2a0*/  F2FP.F16.E4M3.UNPACK_B R33, R33 ;  /* 0x00000021ff21723e */ /* 0x000fe200020006ff */
[----:B------:R-:W-:Y:S02]  /*f2b0*/  HADD2.F32 R21, -RZ, R27.H0_H0 ;  /* 0x2000001bff157230 */ /* 0x000fe40000004100 */
[C---:B------:R-:W-:Y:S01]  /*f2c0*/  FMUL.FTZ R35, R31.reuse, R42 ;  /* 0x0000002a1f237220 */ /* 0x040fe20000410000 */
[----:B------:R-:W-:Y:S02]  /*f2d0*/  HADD2.F32 R29, -RZ, R24.H0_H0 ;  /* 0x20000018ff1d7230 */ /* 0x000fe40000004100 */
[----:B------:R-:W-:Y:S01]  /*f2e0*/  FMUL.FTZ R37, R31, R36 ;  /* 0x000000241f257220 */ /* 0x000fe20000410000 */
        /* <DEDUP_REMOVED lines=8> */
[----:B------:R-:W-:-:S02]  /*f370*/  HADD2.F32 R30, -RZ, R30.H1_H1 ;  /* 0x3000001eff1e7230 */ /* 0x000fc40000004100 */
[C---:B------:R-:W-:Y:S01]  /*f380*/  FMUL.FTZ R21, R27.reuse, R24 ;  /* 0x000000181b157220 */ /* 0x040fe20000410000 */
[----:B------:R-:W-:Y:S02]  /*f390*/  HADD2.F32 R15, -RZ, R15.H1_H1 ;  /* 0x3000000fff0f7230 */ /* 0x000fe40000004100 */
[C---:B------:R-:W-:Y:S01]  /*f3a0*/  FFMA.FTZ R50, R28.reuse, R36, -R35 ;  /* 0x000000241c327223 */ /* 0x040fe20000010823 */
[----:B------:R-:W-:Y:S01]  /*f3b0*/  FFMA.FTZ R42, R28, R42, R37 ;  /* 0x0000002a1c2a7223 */ /* 0x000fe20000010025 */
[-C--:B------:R-:W-:Y:S01]  /*f3c0*/  FMUL.FTZ R28, R27, R30.reuse ;  /* 0x0000001e1b1c7220 */ /* 0x080fe20000410000 */
[----:B------:R-:W-:Y:S02]  /*f3d0*/  HADD2.F32 R27, -RZ, R38.H0_H0 ;  /* 0x20000026ff1b7230 */ /* 0x000fe40000004100 */
[C---:B------:R-:W-:Y:S01]  /*f3e0*/  FFMA.FTZ R35, R15.reuse, R30, R21 ;  /* 0x0000001e0f237223 */ /* 0x040fe20000010015 */
[----:B------:R-:W-:Y:S02]  /*f3f0*/  HADD2.F32 R20, -RZ, R25.H0_H0 ;  /* 0x20000019ff147230 */ /* 0x000fe40000004100 */
[----:B------:R-:W-:Y:S01]  /*f400*/  FFMA.FTZ R36, R15, R24, -R28 ;  /* 0x000000180f247223 */ /* 0x000fe2000001081c */
[----:B------:R-:W-:Y:S01]  /*f410*/  HADD2.F32 R21, -RZ, R33.H0_H0 ;  /* 0x20000021ff157230 */ /* 0x000fe20000004100 */
[----:B------:R-:W-:Y:S01]  /*f420*/  F2FP.SATFINITE.E4M3.F32.PACK_AB_MERGE_C R41, R42, R41, RZ ;  /* 0x000000292a29723e */ /* 0x000fe200048070ff */
[----:B------:R-:W-:-:S02]  /*f430*/  HADD2.F32 R15, -RZ, R13.H0_H0 ;  /* 0x2000000dff0f7230 */ /* 0x000fc40000004100 */
[C---:B------:R-:W-:Y:S01]  /*f440*/  FMUL.FTZ R24, R20.reuse, R27 ;  /* 0x0000001b14187220 */ /* 0x040fe20000410000 */
[----:B------:R-:W-:Y:S02]  /*f450*/  HADD2.F32 R38, -RZ, R38.H1_H1 ;  /* 0x30000026ff267230 */ /* 0x000fe40000004100 */
[-C--:B------:R-:W-:Y:S01]  /*f460*/  FMUL.FTZ R28, R20, R21.reuse ;  /* 0x00000015141c7220 */ /* 0x080fe20000410000 */
[----:B------:R-:W-:Y:S02]  /*f470*/  HADD2.F32 R25, -RZ, R25.H1_H1 ;  /* 0x30000019ff197230 */ /* 0x000fe40000004100 */
[----:B------:R-:W-:Y:S01]  /*f480*/  FFMA.FTZ R29, R15, R21, -R24 ;  /* 0x000000150f1d7223 */ /* 0x000fe20000010818 */
[----:B------:R-:W-:Y:S01]  /*f490*/  HADD2.F32 R20, -RZ, R33.H1_H1 ;  /* 0x30000021ff147230 */ /* 0x000fe20000004100 */
[----:B------:R-:W-:Y:S01]  /*f4a0*/  F2FP.F16.E4M3.UNPACK_B R24, R6.H1 ;  /* 0x00000006ff18723e */ /* 0x000fe200030006ff */
[----:B------:R-:W-:Y:S02]  /*f4b0*/  HADD2.F32 R13, -RZ, R13.H1_H1 ;  /* 0x3000000dff0d7230 */ /* 0x000fe40000004100 */
[C---:B------:R-:W-:Y:S01]  /*f4c0*/  FMUL.FTZ R30, R25.reuse, R38 ;  /* 0x00000026191e7220 */ /* 0x040fe20000410000 */
[----:B------:R-:W-:Y:S01]  /*f4d0*/  F2FP.F16.E4M3.UNPACK_B R21, R3.H1 ;  /* 0x00000003ff15723e */ /* 0x000fe200030006ff */
[-C--:B------:R-:W-:Y:S01]  /*f4e0*/  FMUL.FTZ R25, R25, R20.reuse ;  /* 0x0000001419197220 */ /* 0x080fe20000410000 */
[----:B------:R-:W-:Y:S01]  /*f4f0*/  FFMA.FTZ R27, R15, R27, R28 ;  /* 0x0000001b0f1b7223 */ /* 0x000fe2000001001c */
[----:B------:R-:W-:Y:S01]  /*f500*/  FFMA.FTZ R30, R13, R20, -R30 ;  /* 0x000000140d1e7223 */ /* 0x000fe2000001081e */
[----:B------:R-:W-:-:S02]  /*f510*/  HADD2.F32 R28, -RZ, R24.H0_H0 ;  /* 0x20000018ff1c7230 */ /* 0x000fc40000004100 */
[----:B------:R-:W-:Y:S01]  /*f520*/  FFMA.FTZ R38, R13, R38, R25 ;  /* 0x000000260d267223 */ /* 0x000fe20000010019 */
[----:B------:R-:W-:Y:S01]  /*f530*/  HADD2.F32 R15, -RZ, R26.H0_H0 ;  /* 0x2000001aff0f7230 */ /* 0x000fe20000004100 */
[----:B------:R-:W-:Y:S01]  /*f540*/  F2FP.F16.E4M3.UNPACK_B R3, R3 ;  /* 0x00000003ff03723e */ /* 0x000fe200020006ff */
[--C-:B------:R-:W-:Y:S01]  /*f550*/  HADD2.F32 R20, -RZ, R21.reuse.H0_H0 ;  /* 0x20000015ff147230 */ /* 0x100fe20000004100 */
[----:B------:R-:W-:Y:S01]  /*f560*/  F2FP.SATFINITE.E4M3.F32.PACK_AB_MERGE_C R32, R35, R32, RZ ;  /* 0x000000202320723e */ /* 0x000fe200048070ff */
        /* <DEDUP_REMOVED lines=10> */
[----:B------:R-:W-:Y:S02]  /*f610*/  HADD2.F32 R6, -RZ, R7.H0_H0 ;  /* 0x20000007ff067230 */ /* 0x000fe40000004100 */
[C---:B------:R-:W-:Y:S01]  /*f620*/  FFMA.FTZ R40, R13.reuse, R20, -R40 ;  /* 0x000000140d287223 */ /* 0x040fe20000010828 */
[----:B------:R-:W-:Y:S02]  /*f630*/  HADD2.F32 R20, -RZ, R15.H0_H0 ;  /* 0x2000000fff147230 */ /* 0x000fe40000004100 */
[C---:B------:R-:W-:Y:S01]  /*f640*/  FFMA.FTZ R33, R14.reuse, R21, -R33 ;  /* 0x000000150e217223 */ /* 0x040fe20000010821 */
[----:B------:R-:W-:Y:S01]  /*f650*/  FFMA.FTZ R37, R14, R25, R26 ;  /* 0x000000190e257223 */ /* 0x000fe2000001001a */
[----:B------:R-:W-:Y:S01]  /*f660*/  FFMA.FTZ R28, R13, R28, R24 ;  /* 0x0000001c0d1c7223 */ /* 0x000fe20000010018 */
[----:B------:R-:W-:-:S02]  /*f670*/  HADD2.F32 R14, -RZ, R3.H1_H1 ;  /* 0x30000003ff0e7230 */ /* 0x000fc40000004100 */
[----:B------:R-:W-:Y:S01]  /*f680*/  FMUL.FTZ R24, R6, R20 ;  /* 0x0000001406187220 */ /* 0x000fe20000410000 */
[----:B------:R-:W-:Y:S01]  /*f690*/  HADD2.F32 R15, -RZ, R15.H1_H1 ;  /* 0x3000000fff0f7230 */ /* 0x000fe20000004100 */
[----:B------:R-:W-:Y:S01]  /*f6a0*/  F2FP.SATFINITE.E4M3.F32.PACK_AB_MERGE_C R33, R33, R40, RZ ;  /* 0x000000282121723e */ /* 0x000fe200048070ff */
[----:B------:R-:W-:Y:S01]  /*f6b0*/  HADD2.F32 R7, -RZ, R7.H1_H1 ;  /* 0x30000007ff077230 */ /* 0x000fe20000004100 */
[----:B------:R-:W-:Y:S01]  /*f6c0*/  F2FP.SATFINITE.E4M3.F32.PACK_AB_MERGE_C R28, R37, R28, RZ ;  /* 0x0000001c251c723e */ /* 0x000fe200048070ff */
[----:B------:R-:W-:Y:S01]  /*f6d0*/  HADD2.F32 R13, -RZ, R3.H0_H0 ;  /* 0x20000003ff0d7230 */ /* 0x000fe20000004100 */
[----:B------:R-:W-:Y:S01]  /*f6e0*/  F2FP.SATFINITE.E4M3.F32.PACK_AB_MERGE_C R5, R8, R5, R11 ;  /* 0x000000050805723e */ /* 0x000fe2000480700b */
[--C-:B------:R-:W-:Y:S02]  /*f6f0*/  HADD2.F32 R3, -RZ, R4.reuse.H0_H0 ;  /* 0x20000004ff037230 */ /* 0x100fe40000004100 */
[----:B------:R-:W-:Y:S01]  /*f700*/  FMUL.FTZ R25, R7, R15 ;  /* 0x0000000f07197220 */ /* 0x000fe20000410000 */
[----:B------:R-:W-:-:S02]  /*f710*/  HADD2.F32 R4, -RZ, R4.H1_H1 ;  /* 0x30000004ff047230 */ /* 0x000fc40000004100 */
[-C--:B------:R-:W-:Y:S01]  /*f720*/  FMUL.FTZ R26, R7, R14.reuse ;  /* 0x0000000e071a7220 */ /* 0x080fe20000410000 */
[-C--:B------:R-:W-:Y:S01]  /*f730*/  FMUL.FTZ R21, R6, R13.reuse ;  /* 0x0000000d06157220 */ /* 0x080fe20000410000 */
[C---:B------:R-:W-:Y:S01]  /*f740*/  FFMA.FTZ R6, R3.reuse, R13, -R24 ;  /* 0x0000000d03067223 */ /* 0x040fe20000010818 */
        /* <DEDUP_REMOVED lines=12> */
[----:B------:R-:W-:-:S05]  /*f810*/  F2FP.SATFINITE.E4M3.F32.PACK_AB_MERGE_C R10, R26, R21, R28 ;  /* 0x000000151a0a723e */ /* 0x000fca000480701c */
[----:B------:R3:W-:Y:S02]  /*f820*/  STS.128 [R0+0x14400], R8 ;  /* 0x0144000800007388 */ /* 0x0007e40000000c00 */
.L_x_10460:
[----:B------:R-:W-:Y:S05]  /*f830*/  BSYNC B0 ;  /* 0x0000000000007941 */ /* 0x000fea0003800000 */
.L_x_10446:
        /* <DEDUP_REMOVED lines=8> */
.L_x_10443:
[----:B-123--:R-:W2:Y:S02]  /*f8c0*/  LDL R0, [R1+0x8] ;  /* 0x0000080001007983 */ /* 0x00eea40000100800 */
[----:B--2---:R-:W-:-:S13]  /*f8d0*/  R2UR UR4, R0 ;  /* 0x00000000000472ca */ /* 0x004fda00000e0000 */
[----:B------:R-:W-:-:S05]  /*f8e0*/  IMAD.U32 R0, RZ, RZ, UR4 ;  /* 0x00000004ff007e24 */ /* 0x000fca000f8e00ff */
[----:B------:R-:W-:-:S13]  /*f8f0*/  ISETP.NE.AND P0, PT, R0, 0x3, PT ;  /* 0x000000030000780c */ /* 0x000fda0003f05270 */
[----:B------:R-:W-:Y:S05]  /*f900*/  @!P0 BRA `(.L_x_10470) ;  /* 0x0000000000048947 */ /* 0x000fea0003800000 */
[----:B------:R-:W-:Y:S01]  /*f910*/  BPT.TRAP 0x1 ;  /* 0x000000040000795c */ /* 0x000fe20000300000 */
.L_x_10470:
[----:B------:R-:W-:Y:S01]  /*f920*/  IMAD R0, R189, 0x8, R18 ;  /* 0x00000008bd007824 */ /* 0x000fe200078e0212 */
[----:B0----5:R-:W-:-:S04]  /*f930*/  SHF.L.U32 R5, R194, 0x1f, RZ ;  /* 0x0000001fc2057819 */ /* 0x021fc800000006ff */
[----:B------:R0:W1:Y:S01]  /*f940*/  SYNCS.PHASECHK.TRANS64.TRYWAIT P1, [R0+URZ+0x22830], R5 ;  /* 0x02283005000075a7 */ /* 0x000062000802017f */
[----:B------:R-:W-:Y:S05]  /*f950*/  @!P0 BRA `(.L_x_10471) ;  /* 0x0000000000048947 */ /* 0x000fea0003800000 */
[----:B------:R-:W-:Y:S01]  /*f960*/  BPT.TRAP 0x1 ;  /* 0x000000040000795c */ /* 0x000fe20000300000 */
.L_x_10471:
        /* <DEDUP_REMOVED lines=8> */
.L_x_10472:
[----:B------:R-:W-:Y:S01]  /*f9f0*/  VIADD R8, R20, 0x200 ;  /* 0x0000020014087836 */ /* 0x000fe20000000000 */
[----:B------:R-:W-:Y:S05]  /*fa00*/  WARPSYNC.ALL ;  /* 0x0000000000007948 */ /* 0x000fea0003800000 */
[----:B------:R-:W-:Y:S01]  /*fa10*/  IMAD.MOV.U32 R4, RZ, RZ, R20 ;  /* 0x000000ffff047224 */ /* 0x000fe200078e0014 */
[----:B------:R-:W-:Y:S01]  /*fa20*/  R2UR UR14, R8 ;  /* 0x00000000080e72ca */ /* 0x000fe200000e0000 */
[----:B01----:R-:W-:Y:S01]  /*fa30*/  IMAD.MOV.U32 R5, RZ, RZ, 0x40000040 ;  /* 0x40000040ff057424 */ /* 0x003fe200078e00ff */
[----:B------:R-:W-:Y:S01]  /*fa40*/  LOP3.LUT R8, R34, 0x10000, RZ, 0xfc, !PT ;  /* 0x0001000022087812 */ /* 0x000fe200078efcff */
[----:B------:R-:W-:Y:S01]  /*fa50*/  IMAD.MOV.U32 R9, RZ, RZ, 0x40000040 ;  /* 0x40000040ff097424 */ /* 0x000fe200078e00ff */
[----:B------:R-:W-:Y:S01]  /*fa60*/  R2UR UR6, R4 ;  /* 0x00000000040672ca */ /* 0x000fe200000e0000 */
[----:B------:R-:W-:Y:S01]  /*fa70*/  WARPGROUP.ARRIVE ;  /* 0x00000000000079c5 */ /* 0x000fe20000000000 */
[----:B------:R-:W-:Y:S01]  /*fa80*/  R2UR UR7, R5 ;  /* 0x00000000050772ca */ /* 0x000fe200000e0000 */
[----:B------:R-:W-:Y:S01]  /*fa90*/  VIADD R6, R20, 0x100 ;  /* 0x0000010014067836 */ /* 0x000fe20000000000 */
[----:B------:R-:W-:Y:S01]  /*faa0*/  R2UR UR4, R8 ;  /* 0x00000000080472ca */ /* 0x000fe200000e0000 */
[C---:B------:R-:W-:Y:S01]  /*fab0*/  VIADD R4, R20.reuse, 0x300 ;  /* 0x0000030014047836 */ /* 0x040fe20000000000 */
[----:B------:R-:W-:Y:S01]  /*fac0*/  R2UR UR5, R9 ;  /* 0x00000000090572ca */ /* 0x000fe200000e0000 */
[----:B------:R-:W-:Y:S01]  /*fad0*/  VIADD R10, R20, 0x202 ;  /* 0x00000202140a7836 */ /* 0x000fe20000000000 */
[----:B------:R-:W-:Y:S01]  /*fae0*/  MOV R7, 0x40000040 ;  /* 0x4000004000077802 */ /* 0x000fe20000000f00 */
[----:B------:R-:W-:Y:S01]  /*faf0*/  IMAD.MOV.U32 R11, RZ, RZ, 0x40000040 ;  /* 0x40000040ff0b7424 */ /* 0x000fe200078e00ff */
[----:B------:R-:W-:Y:S01]  /*fb00*/  R2UR UR10, R6 ;  /* 0x00000000060a72ca */ /* 0x000fe200000e0000 */
[C---:B------:R-:W-:Y:S01]  /*fb10*/  VIADD R6, R20.reuse, 0x400 ;  /* 0x0000040014067836 */ /* 0x040fe20000000000 */
[----:B------:R-:W-:Y:S01]  /*fb20*/  R2UR UR11, R7 ;  /* 0x00000000070b72ca */ /* 0x000fe200000e0000 */
[----:B------:R-:W-:Y:S01]  /*fb30*/  VIADD R14, R20, 0x404 ;  /* 0x00000404140e7836 */ /* 0x000fe20000000000 */
[C---:B------:R-:W-:Y:S01]  /*fb40*/  R2UR UR8, R8.reuse ;  /* 0x00000000080872ca */ /* 0x040fe200000e0000 */
[----:B------:R-:W-:Y:S01]  /*fb50*/  IMAD.MOV.U32 R15, RZ, RZ, 0x40000040 ;  /* 0x40000040ff0f7424 */ /* 0x000fe200078e00ff */
[C---:B------:R-:W-:Y:S01]  /*fb60*/  R2UR UR9, R9.reuse ;  /* 0x00000000090972ca */ /* 0x040fe200000e0000 */
[----:B------:R-:W-:Y:S01]  /*fb70*/  IMAD.MOV.U32 R21, RZ, RZ, 0x40000040 ;  /* 0x40000040ff157424 */ /* 0x000fe200078e00ff */
[----:B------:R-:W-:Y:S01]  /*fb80*/  R2UR UR15, R9 ;  /* 0x00000000090f72ca */ /* 0x000fe200000e0000 */
[----:B------:R-:W-:Y:S01]  /*fb90*/  QGMMA.64x32x32.F32.E4M3.E4M3 R88, gdesc[UR4], RZ, !UPT, gsb0 ;  /* 0x00600000045879f3 */ /* 0x000fe2000c0008ff */
[----:B------:R-:W-:-:S02]  /*fba0*/  R2UR UR12, R8 ;  /* 0x00000000080c72ca */ /* 0x000fc400000e0000 */
[----:B------:R-:W-:Y:S02]  /*fbb0*/  R2UR UR13, R9 ;  /* 0x00000000090d72ca */ /* 0x000fe400000e0000 */
[----:B------:R-:W-:Y:S01]  /*fbc0*/  R2UR UR18, R4 ;  /* 0x00000000041272ca */ /* 0x000fe200000e0000 */
[----:B------:R-:W-:Y:S01]  /*fbd0*/  VIADD R4, R20, 0x102 ;  /* 0x0000010214047836 */ /* 0x000fe20000000000 */
[----:B------:R-:W-:Y:S01]  /*fbe0*/  R2UR UR19, R5 ;  /* 0x00000000051372ca */ /* 0x000fe200000e0000 */
[----:B------:R-:W-:Y:S01]  /*fbf0*/  IMAD.MOV.U32 R5, RZ, RZ, 0x40000040 ;  /* 0x40000040ff057424 */ /* 0x000fe200078e00ff */
        /* <DEDUP_REMOVED lines=24> */
[----:B------:R-:W-:Y:S02]  /*fd80*/  R2UR UR15, R11 ;  /* 0x000000000b0f72ca */ /* 0x000fe400000e0000 */
[----:B------:R-:W-:Y:S02]  /*fd90*/  MOV R11, 0x40000040 ;  /* 0x40000040000b7802 */ /* 0x000fe40000000f00 */
[C---:B------:R-:W-:Y:S02]  /*fda0*/  R2UR UR4, R10.reuse ;  /* 0x000000000a0472ca */ /* 0x040fe400000e0000 */
[----:B------:R-:W-:Y:S02]  /*fdb0*/  R2UR UR5, R11 ;  /* 0x000000000b0572ca */ /* 0x000fe400000e0000 */
[----:B------:R-:W-:-:S02]  /*fdc0*/  R2UR UR8, R10 ;  /* 0x000000000a0872ca */ /* 0x000fc400000e0000 */
        /* <DEDUP_REMOVED lines=126> */
.L_x_10474:
[----:B------:R-:W2:Y:S04]  /*105b0*/  LDL R12, [R1+0x4] ;  /* 0x00000400010c7983 */ /* 0x000ea80000100800 */
[----:B------:R-:W3:Y:S01]  /*105c0*/  LDL.LU R3, [R1] ;  /* 0x0000000001037983 */ /* 0x000ee20000300800 */
[----:B------:R-:W-:Y:S02]  /*105d0*/  IMAD.IADD R104, R208, 0x1, R197 ;  /* 0x00000001d0687824 */ /* 0x000fe400078e02c5 */
[----:B------:R-:W-:Y:S02]  /*105e0*/  IMAD R15, R217, -0xa0, R199 ;  /* 0xffffff60d90f7824 */ /* 0x000fe400078e02c7 */
[----:B------:R-:W-:-:S03]  /*105f0*/  VIADD R0, R0, 0x22840 ;  /* 0x0002284000007836 */ /* 0x000fc60000000000 */
[----:B------:R-:W-:Y:S02]  /*10600*/  IADD3 R20, -R200, 0xa0, R15 ;  /* 0x000000a0c8147810 */ /* 0x000fe40007ffe10f */
[----:B--2---:R-:W-:Y:S02]  /*10610*/  R2UR UR4, R12 ;  /* 0x000000000c0472ca */ /* 0x004fe400000e0000 */
[----:B------:R-:W0:Y:S01]  /*10620*/  LDC R12, c[0x0][0x448] ;  /* 0x00011200ff0c7b82 */ /* 0x000e220000000800 */
[----:B---3--:R-:W-:Y:S02]  /*10630*/  LOP3.LUT R3, R3, 0xfffffff7, RZ, 0xc0, !PT ;  /* 0xfffffff703037812 */ /* 0x008fe400078ec0ff */
[----:B0-----:R-:W-:-:S13]  /*10640*/  ISETP.NE.AND P4, PT, R12, 0x1, PT ;  /* 0x000000010c00780c */ /* 0x001fda0003f85270 */
[----:B------:R-:W-:Y:S01]  /*10650*/  @P4 LOP3.LUT R3, R3, 0x8, RZ, 0xfc, !PT ;  /* 0x0000000803034812 */ /* 0x000fe200078efcff */
[----:B------:R-:W0:Y:S04]  /*10660*/  @P4 LDC R12, c[0x0][0x450] ;  /* 0x00011400ff0c4b82 */ /* 0x000e280000000800 */
[----:B------:R1:W-:Y:S04]  /*10670*/  STL [R1], R3 ;  /* 0x0000000301007387 */ /* 0x0003e80000100800 */
[----:B-1----:R-:W1:Y:S02]  /*10680*/  @P4 LDC R3, c[0x0][0x44c] ;  /* 0x00011300ff034b82 */ /* 0x002e640000000800 */
[----:B-1----:R-:W-:-:S05]  /*10690*/  @P4 IMAD.HI.U32 R3, R104, R3, RZ ;  /* 0x0000000368034227 */ /* 0x002fca00078e00ff */
[----:B0-----:R-:W-:Y:S01]  /*106a0*/  @P4 SHF.R.U32.HI R104, RZ, R12, R3 ;  /* 0x0000000cff684219 */ /* 0x001fe20000011603 */
[C---:B------:R-:W-:Y:S02]  /*106b0*/  IMAD R3, R217.reuse, -0xa0, RZ ;  /* 0xffffff60d9037824 */ /* 0x040fe400078e02ff */
[----:B------:R-:W-:Y:S02]  /*106c0*/  VIADD R217, R217, 0xfffffffe ;  /* 0xfffffffed9d97836 */ /* 0x000fe40000000000 */
[----:B------:R-:W0:Y:S01]  /*106d0*/  SHFL.IDX PT, R12, R104, 0x1, 0x1c1f ;  /* 0x003c1f00680c7f89 */ /* 0x000e2200000e0000 */
[----:B------:R-:W-:-:S04]  /*106e0*/  IADD3 R3, -R200, 0xa1, R3 ;  /* 0x000000a1c8037810 */ /* 0x000fc80007ffe103 */
[----:B------:R-:W-:-:S04]  /*106f0*/  IADD3 R113, -R198, R3, R199 ;  /* 0x00000003c6717210 */ /* 0x000fc80007ffe1c7 */
        /* <DEDUP_REMOVED lines=86> */
[----:B------:R-:W-:Y:S01]  /*10c60*/  FMNMX.FTZ R58, R47, R58, !PT ;  /* 0x0000003a2f3a7209 */ /* 0x000fe20007810000 */
[----:B------:R-:W0:Y:S01]  /*10c70*/  SHFL.IDX PT, R50, R104, RZ, 0x1c1f ;  /* 0x001c1fff68327589 */ /* 0x000e2200000e0000 */
        /* <DEDUP_REMOVED lines=60> */
[----:B------:R-:W-:Y:S01]  /*11040*/  FSETP.NEU.FTZ.AND P1, PT, R3, -INF , PT ;  /* 0xff8000000300780b */ /* 0x000fe20003f3d000 */
[----:B------:R-:W-:-:S01]  /*11050*/  FFMA.FTZ R39, R2, R3, -8 ;  /* 0xc100000002277423 */ /* 0x000fc20000010003 */
[----:B------:R-:W-:-:S04]  /*11060*/  ISETP.GT.AND P2, PT, R50, 0x59, PT ;  /* 0x000000593200780c */ /* 0x000fc80003f44270 */
[----:B------:R-:W-:Y:S02]  /*11070*/  FSEL R39, R39, RZ, P1 ;  /* 0x000000ff27277208 */ /* 0x000fe40000800000 */
[----:B------:R-:W-:Y:S02]  /*11080*/  ISETP.GT.AND P1, PT, R50, RZ, PT ;  /* 0x000000ff3200720c */ /* 0x000fe40003f24270 */
[----:B------:R-:W-:Y:S01]  /*11090*/  FSEL R69, R69, -INF , P2 ;  /* 0xff80000045457808 */ /* 0x000fe20001000000 */
[----:B------:R-:W-:-:S01]  /*110a0*/  FFMA.FTZ R145, R2, R14, -R39 ;  /* 0x0000000e02917223 */ /* 0x000fc20000010827 */
[----:B------:R-:W-:Y:S01]  /*110b0*/  FSEL R113, R88, -INF , P1 ;  /* 0xff80000058717808 */ /* 0x000fe20000800000 */
[----:B------:R-:W-:-:S01]  /*110c0*/  FFMA.FTZ R14, R2, R75, -R39 ;  /* 0x0000004b020e7223 */ /* 0x000fc20000010827 */
[----:B------:R-:W-:Y:S01]  /*110d0*/  ISETP.GT.AND P1, PT, R50, 0x9, PT ;  /* 0x000000093200780c */ /* 0x000fe20003f24270 */
[----:B------:R-:W-:-:S01]  /*110e0*/  FFMA.FTZ R111, R2, R109, -R39 ;  /* 0x0000006d026f7223 */ /* 0x000fc20000010827 */
[----:B------:R-:W-:Y:S01]  /*110f0*/  FMNMX.FTZ R34, R113, R89, !PT ;  /* 0x0000005971227209 */ /* 0x000fe20007810000 */
[----:B------:R-:W-:-:S01]  /*11100*/  FFMA.FTZ R114, R2, R114, -R39 ;  /* 0x0000007202727223 */ /* 0x000fc20000010827 */
[----:B------:R-:W-:Y:S01]  /*11110*/  FSEL R93, R93, -INF , P1 ;  /* 0xff8000005d5d7808 */ /* 0x000fe20000800000 */
[----:B------:R-:W-:-:S01]  /*11120*/  FFMA.FTZ R109, R2, R112, -R39 ;  /* 0x00000070026d7223 */ /* 0x000fc20000010827 */
[----:B------:R-:W-:Y:S01]  /*11130*/  FMNMX.FTZ R38, R117, R34, !PT ;  /* 0x0000002275267209 */ /* 0x000fe20007810000 */
[----:B------:R-:W-:Y:S01]  /*11140*/  MUFU.EX2 R111, R111 ;  /* 0x0000006f006f7308 */ /* 0x000fe20000000800 */
[----:B------:R-:W-:Y:S01]  /*11150*/  ISETP.GT.AND P1, PT, R50, 0x11, PT ;  /* 0x000000113200780c */ /* 0x000fe20003f24270 */
[C-C-:B------:R-:W-:Y:S01]  /*11160*/  FFMA.FTZ R12, R2.reuse, R12, -R39.reuse ;  /* 0x0000000c020c7223 */ /* 0x140fe20000010827 */
[----:B------:R-:W-:Y:S01]  /*11170*/  FMNMX.FTZ R38, R93, R38, !PT ;  /* 0x000000265d267209 */ /* 0x000fe20007810000 */
[C-C-:B------:R-:W-:Y:S01]  /*11180*/  FFMA.FTZ R20, R2.reuse, R110, -R39.reuse ;  /* 0x0000006e02147223 */ /* 0x140fe20000010827 */
[----:B------:R-:W-:Y:S01]  /*11190*/  FSEL R97, R97, -INF , P1 ;  /* 0xff80000061617808 */ /* 0x000fe20000800000 */
[--C-:B------:R-:W-:Y:S01]  /*111a0*/  FFMA.FTZ R115, R2, R108, -R39.reuse ;  /* 0x0000006c02737223 */ /* 0x100fe20000010827 */
[----:B------:R-:W-:Y:S01]  /*111b0*/  FMNMX.FTZ R38, R119, R38, !PT ;  /* 0x0000002677267209 */ /* 0x000fe20007810000 */
[----:B------:R-:W0:Y:S01]  /*111c0*/  MUFU.EX2 R26, R114 ;  /* 0x00000072001a7308 */ /* 0x000e220000000800 */
[----:B------:R-:W-:Y:S01]  /*111d0*/  ISETP.GT.AND P1, PT, R50, 0x19, PT ;  /* 0x000000193200780c */ /* 0x000fe20003f24270 */
[C-C-:B------:R-:W-:Y:S01]  /*111e0*/  FFMA.FTZ R58, R2.reuse, R35, -R39.reuse ;  /* 0x00000023023a7223 */ /* 0x140fe20000010827 */
[----:B------:R-:W-:Y:S01]  /*111f0*/  FMNMX.FTZ R38, R97, R38, !PT ;  /* 0x0000002661267209 */ /* 0x000fe20007810000 */
[C-C-:B------:R-:W-:Y:S01]  /*11200*/  FFMA.FTZ R106, R2.reuse, R106, -R39.reuse ;  /* 0x0000006a026a7223 */ /* 0x140fe20000010827 */
[----:B------:R-:W-:Y:S01]  /*11210*/  FSEL R101, R101, -INF , P1 ;  /* 0xff80000065657808 */ /* 0x000fe20000800000 */
[--C-:B------:R-:W-:Y:S01]  /*11220*/  FFMA.FTZ R123, R2, R102, -R39.reuse ;  /* 0x00000066027b7223 */ /* 0x100fe20000010827 */
[----:B------:R-:W-:Y:S01]  /*11230*/  ISETP.GT.AND P1, PT, R50, 0x20, PT ;  /* 0x000000203200780c */ /* 0x000fe20003f24270 */
[----:B------:R-:W-:Y:S01]  /*11240*/  MUFU.EX2 R109, R109 ;  /* 0x0000006d006d7308 */ /* 0x000fe20000000800 */
[----:B------:R-:W-:Y:S01]  /*11250*/  FMNMX.FTZ R42, R121, R38, !PT ;  /* 0x00000026792a7209 */ /* 0x000fe20007810000 */
[--C-:B------:R-:W-:Y:S01]  /*11260*/  FFMA.FTZ R98, R2, R98, -R39.reuse ;  /* 0x0000006202627223 */ /* 0x100fe20000010827 */
[----:B------:R-:W-:Y:S01]  /*11270*/  FSEL R125, R72, -INF , P1 ;  /* 0xff800000487d7808 */ /* 0x000fe20000800000 */
[C-C-:B------:R-:W-:Y:S01]  /*11280*/  FFMA.FTZ R73, R2.reuse, R94, -R39.reuse ;  /* 0x0000005e02497223 */ /* 0x140fe20000010827 */
[----:B------:R-:W-:Y:S01]  /*11290*/  FMNMX.FTZ R42, R101, R42, !PT ;  /* 0x0000002a652a7209 */ /* 0x000fe20007810000 */
[--C-:B------:R-:W-:Y:S01]  /*112a0*/  FFMA.FTZ R90, R2, R90, -R39.reuse ;  /* 0x0000005a025a7223 */ /* 0x100fe20000010827 */
[----:B------:R-:W-:Y:S01]  /*112b0*/  ISETP.GT.AND P1, PT, R50, 0x28, PT ;  /* 0x000000283200780c */ /* 0x000fe20003f24270 */
[----:B------:R-:W1:Y:S01]  /*112c0*/  MUFU.EX2 R12, R12 ;  /* 0x0000000c000c7308 */ /* 0x000e620000000800 */
[----:B------:R-:W-:Y:S01]  /*112d0*/  FMNMX.FTZ R42, R125, R42, !PT ;  /* 0x0000002a7d2a7209 */ /* 0x000fe20007810000 */
[--C-:B------:R-:W-:Y:S01]  /*112e0*/  FFMA.FTZ R135, R2, R78, -R39.reuse ;  /* 0x0000004e02877223 */ /* 0x100fe20000010827 */
[----:B------:R-:W-:Y:S01]  /*112f0*/  FSEL R129, R76, -INF , P1 ;  /* 0xff8000004c817808 */ /* 0x000fe20000800000 */
[C-C-:B------:R-:W-:Y:S01]  /*11300*/  FFMA.FTZ R82, R2.reuse, R82, -R39.reuse ;  /* 0x0000005202527223 */ /* 0x140fe20000010827 */
[----:B------:R-:W-:Y:S01]  /*11310*/  FMNMX.FTZ R42, R127, R42, !PT ;  /* 0x0000002a7f2a7209 */ /* 0x000fe20007810000 */
        /* <DEDUP_REMOVED lines=10> */
[C-C-:B------:R-:W-:Y:S01]  /*113c0*/  FFMA.FTZ R31, R2.reuse, R31, -R39.reuse ;  /* 0x0000001f021f7223 */ /* 0x140fe20000010827 */
[----:B------:R-:W-:Y:S01]  /*113d0*/  FMNMX.FTZ R46, R131, R46, !PT ;  /* 0x0000002e832e7209 */ /* 0x000fe20007810000 */
[--C-:B------:R-:W-:Y:S01]  /*113e0*/  FFMA.FTZ R35, R2, R107, -R39.reuse ;  /* 0x0000006b02237223 */ /* 0x100fe20000010827 */
[----:B------:R-:W-:Y:S01]  /*113f0*/  FSEL R133, R84, -INF , P1 ;  /* 0xff80000054857808 */ /* 0x000fe20000800000 */
[----:B------:R-:W-:Y:S01]  /*11400*/  FFMA.FTZ R30, R2, R30, -R39 ;  /* 0x0000001e021e7223 */ /* 0x000fe20000010827 */
[----:B------:R-:W-:Y:S01]  /*11410*/  FMNMX.FTZ R46, R81, R46, !PT ;  /* 0x0000002e512e7209 */ /* 0x000fe20007810000 */
[----:B------:R-:W-:Y:S01]  /*11420*/  MUFU.EX2 R115, R115 ;  /* 0x0000007300737308 */ /* 0x000fe20000000800 */
[----:B------:R-:W-:Y:S01]  /*11430*/  ISETP.GT.AND P1, PT, R50, 0x40, PT ;  /* 0x000000403200780c */ /* 0x000fe20003f24270 */
[----:B0-----:R-:W-:Y:S01]  /*11440*/  FADD.FTZ R80, R111, R26 ;  /* 0x0000001a6f507221 */ /* 0x001fe20000010000 */
[----:B------:R-:W-:-:S02]  /*11450*/  FMNMX.FTZ R54, R133, R46, !PT ;  /* 0x0000002e85367209 */ /* 0x000fc40007810000 */
[----:B------:R-:W-:Y:S02]  /*11460*/  FSEL R137, R56, -INF , P1 ;  /* 0xff80000038897808 */ /* 0x000fe40000800000 */
[----:B------:R-:W-:Y:S01]  /*11470*/  FMNMX.FTZ R54, R85, R54, !PT ;  /* 0x0000003655367209 */ /* 0x000fe20007810000 */
[----:B------:R-:W-:Y:S01]  /*11480*/  MUFU.EX2 R34, R106 ;  /* 0x0000006a00227308 */ /* 0x000fe20000000800 */
[----:B------:R-:W-:Y:S02]  /*11490*/  ISETP.GT.AND P1, PT, R50, 0x48, PT ;  /* 0x000000483200780c */ /* 0x000fe40003f24270 */
[----:B------:R-:W-:Y:S02]  /*114a0*/  FMNMX.FTZ R54, R137, R54, !PT ;  /* 0x0000003689367209 */ /* 0x000fe40007810000 */
[----:B------:R-:W-:Y:S02]  /*114b0*/  FSEL R141, R60, -INF , P1 ;  /* 0xff8000003c8d7808 */ /* 0x000fe40000800000 */
[----:B------:R-:W-:Y:S01]  /*114c0*/  FMNMX.FTZ R54, R139, R54, !PT ;  /* 0x000000368b367209 */ /* 0x000fe20007810000 */
[----:B------:R-:W-:Y:S01]  /*114d0*/  MUFU.EX2 R46, R82 ;  /* 0x00000052002e7308 */ /* 0x000fe20000000800 */
[----:B------:R-:W-:-:S02]  /*114e0*/  ISETP.GT.AND P1, PT, R50, 0x50, PT ;  /* 0x000000503200780c */ /* 0x000fc40003f24270 */
[----:B------:R-:W-:Y:S02]  /*114f0*/  FMNMX.FTZ R56, R141, R54, !PT ;  /* 0x000000368d387209 */ /* 0x000fe40007810000 */
[----:B------:R-:W-:Y:S02]  /*11500*/  FSEL R143, R64, -INF , P1 ;  /* 0xff800000408f7808 */ /* 0x000fe40000800000 */
[----:B------:R-:W-:Y:S01]  /*11510*/  FMNMX.FTZ R56, R61, R56, !PT ;  /* 0x000000383d387209 */ /* 0x000fe20007810000 */
[----:B------:R-:W0:Y:S01]  /*11520*/  MUFU.EX2 R123, R123 ;  /* 0x0000007b007b7308 */ /* 0x000e220000000800 */
[----:B------:R-:W-:Y:S02]  /*11530*/  ISETP.GT.AND P1, PT, R50, 0x58, PT ;  /* 0x000000583200780c */ /* 0x000fe40003f24270 */
[----:B------:R-:W-:Y:S02]  /*11540*/  FMNMX.FTZ R56, R143, R56, !PT ;  /* 0x000000388f387209 */ /* 0x000fe40007810000 */
[----:B------:R-:W-:-:S02]  /*11550*/  FSEL R147, R68, -INF , P1 ;  /* 0xff80000044937808 */ /* 0x000fc40000800000 */
[----:B------:R-:W-:Y:S01]  /*11560*/  FMNMX.FTZ R56, R65, R56, !PT ;  /* 0x0000003841387209 */ /* 0x000fe20007810000 */
[----:B------:R-:W-:Y:S01]  /*11570*/  MUFU.EX2 R38, R98 ;  /* 0x0000006200267308 */ /* 0x000fe20000000800 */
[C---:B------:R-:W-:Y:S02]  /*11580*/  ISETP.GT.AND P1, PT, R50.reuse, 0x60, PT ;  /* 0x000000603200780c */ /* 0x040fe40003f24270 */
[----:B------:R-:W-:Y:S02]  /*11590*/  FMNMX.FTZ R56, R147, R56, !PT ;  /* 0x0000003893387209 */ /* 0x000fe40007810000 */
[----:B------:R-:W-:Y:S02]  /*115a0*/  ISETP.GT.AND P2, PT, R50, 0x61, PT ;  /* 0x000000613200780c */ /* 0x000fe40003f44270 */
[----:B------:R-:W-:Y:S01]  /*115b0*/  FSEL R149, R40, -INF , P1 ;  /* 0xff80000028957808 */ /* 0x000fe20000800000 */
[----:B------:R-:W-:-:S01]  /*115c0*/  FFMA.FTZ R40, R2, R59, -R39 ;  /* 0x0000003b02287223 */ /* 0x000fc20000010827 */
[----:B------:R-:W-:Y:S01]  /*115d0*/  FMNMX.FTZ R56, R69, R56, !PT ;  /* 0x0000003845387209 */ /* 0x000fe20007810000 */
[----:B------:R-:W-:Y:S01]  /*115e0*/  MUFU.EX2 R73, R73 ;  /* 0x0000004900497308 */ /* 0x000fe20000000800 */
[----:B------:R-:W-:-:S02]  /*115f0*/  ISETP.GT.AND P1, PT, R50, 0x68, PT ;  /* 0x000000683200780c */ /* 0x000fc40003f24270 */
[----:B------:R-:W-:Y:S02]  /*11600*/  FSEL R41, R41, -INF , P2 ;  /* 0xff80000029297808 */ /* 0x000fe40001000000 */
[----:B------:R-:W-:Y:S02]  /*11610*/  FMNMX.FTZ R56, R149, R56, !PT ;  /* 0x0000003895387209 */ /* 0x000fe40007810000 */
[----:B------:R-:W-:Y:S01]  /*11620*/  ISETP.GT.AND P2, PT, R50, 0x69, PT ;  /* 0x000000693200780c */ /* 0x000fe20003f44270 */
[----:B------:R-:W-:Y:S01]  /*11630*/  MUFU.EX2 R42, R90 ;  /* 0x0000005a002a7308 */ /* 0x000fe20000000800 */
[----:B------:R-:W-:Y:S01]  /*11640*/  FSEL R59, R44, -INF , P1 ;  /* 0xff8000002c3b7808 */ /* 0x000fe20000800000 */
[----:B------:R-:W-:Y:S01]  /*11650*/  FFMA.FTZ R44, R2, R63, -R39 ;  /* 0x0000003f022c7223 */ /* 0x000fe20000010827 */
[----:B------:R-:W-:Y:S02]  /*11660*/  FMNMX.FTZ R56, R41, R56, !PT ;  /* 0x0000003829387209 */ /* 0x000fe40007810000 */
[----:B------:R-:W-:-:S02]  /*11670*/  ISETP.GT.AND P1, PT, R50, 0x70, PT ;  /* 0x000000703200780c */ /* 0x000fc40003f24270 */
[----:B------:R-:W-:Y:S01]  /*11680*/  FSEL R45, R45, -INF , P2 ;  /* 0xff8000002d2d7808 */ /* 0x000fe20001000000 */
[----:B------:R-:W2:Y:S01]  /*11690*/  MUFU.EX2 R135, R135 ;  /* 0x0000008700877308 */ /* 0x000ea20000000800 */
[----:B------:R-:W-:Y:S02]  /*116a0*/  FMNMX.FTZ R56, R59, R56, !PT ;  /* 0x000000383b387209 */ /* 0x000fe40007810000 */
[----:B------:R-:W-:Y:S02]  /*116b0*/  ISETP.GT.AND P2, PT, R50, 0x71, PT ;  /* 0x000000713200780c */ /* 0x000fe40003f44270 */
[----:B------:R-:W-:Y:S01]  /*116c0*/  FSEL R151, R48, -INF , P1 ;  /* 0xff80000030977808 */ /* 0x000fe20000800000 */
[C-C-:B------:R-:W-:Y:S01]  /*116d0*/  FFMA.FTZ R48, R2.reuse, R51, -R39.reuse ;  /* 0x0000003302307223 */ /* 0x140fe20000010827 */
[----:B------:R-:W-:Y:S01]  /*116e0*/  FMNMX.FTZ R56, R45, R56, !PT ;  /* 0x000000382d387209 */ /* 0x000fe20007810000 */
[----:B------:R-:W-:Y:S01]  /*116f0*/  FFMA.FTZ R51, R2, R99, -R39 ;  /* 0x0000006302337223 */ /* 0x000fe20000010827 */
[----:B------:R-:W-:Y:S01]  /*11700*/  ISETP.GT.AND P1, PT, R50, 0x78, PT ;  /* 0x000000783200780c */ /* 0x000fe20003f24270 */
[----:B------:R-:W-:Y:S01]  /*11710*/  MUFU.EX2 R57, R57 ;  /* 0x0000003900397308 */ /* 0x000fe20000000800 */
[----:B------:R-:W-:-:S02]  /*11720*/  FSEL R49, R49, -INF , P2 ;  /* 0xff80000031317808 */ /* 0x000fc40001000000 */
[----:B------:R-:W-:Y:S02]  /*11730*/  FMNMX.FTZ R56, R151, R56, !PT ;  /* 0x0000003897387209 */ /* 0x000fe40007810000 */
[----:B------:R-:W-:Y:S02]  /*11740*/  ISETP.GT.AND P2, PT, R50, 0x79, PT ;  /* 0x000000793200780c */ /* 0x000fe40003f44270 */
[----:B------:R-:W-:Y:S01]  /*11750*/  FSEL R63, R52, -INF , P1 ;  /* 0xff800000343f7808 */ /* 0x000fe20000800000 */
[----:B------:R-:W-:-:S01]  /*11760*/  FFMA.FTZ R52, R2, R27, -R39 ;  /* 0x0000001b02347223 */ /* 0x000fc20000010827 */
[----:B------:R-:W-:Y:S01]  /*11770*/  FMNMX.FTZ R56, R49, R56, !PT ;  /* 0x0000003831387209 */ /* 0x000fe20007810000 */
[----:B------:R-:W-:-:S01]  /*11780*/  FFMA.FTZ R27, R2, R103, -R39 ;  /* 0x00000067021b7223 */ /* 0x000fc20000010827 */
[----:B------:R-:W-:Y:S01]  /*11790*/  FSEL R53, R53, -INF , P2 ;  /* 0xff80000035357808 */ /* 0x000fe20001000000 */
[----:B------:R-:W-:Y:S01]  /*117a0*/  MUFU.EX2 R54, R86 ;  /* 0x0000005600367308 */ /* 0x000fe20000000800 */
[----:B------:R-:W-:-:S02]  /*117b0*/  ISETP.GT.AND P1, PT, R50, 0x80, PT ;  /* 0x000000803200780c */ /* 0x000fc40003f24270 */
[----:B------:R-:W-:Y:S02]  /*117c0*/  FMNMX.FTZ R56, R63, R56, !PT ;  /* 0x000000383f387209 */ /* 0x000fe40007810000 */
[----:B------:R-:W-:Y:S02]  /*117d0*/  ISETP.GT.AND P2, PT, R50, 0x81, PT ;  /* 0x000000813200780c */ /* 0x000fe40003f44270 */
[----:B------:R-:W-:Y:S01]  /*117e0*/  FSEL R75, R24, -INF , P1 ;  /* 0xff800000184b7808 */ /* 0x000fe20000800000 */
[----:B------:R-:W3:Y:S01]  /*117f0*/  MUFU.EX2 R145, R145 ;  /* 0x0000009100917308 */ /* 0x000ee20000000800 */
[----:B------:R-:W-:Y:S02]  /*11800*/  FMNMX.FTZ R56, R53, R56, !PT ;  /* 0x0000003835387209 */ /* 0x000fe40007810000 */
[----:B------:R-:W-:Y:S02]  /*11810*/  ISETP.GT.AND P1, PT, R50, 0x88, PT ;  /* 0x000000883200780c */ /* 0x000fe40003f24270 */
[----:B------:R-:W-:Y:S01]  /*11820*/  FSEL R153, R25, -INF , P2 ;  /* 0xff80000019997808 */ /* 0x000fe20001000000 */
[----:B------:R-:W-:Y:S01]  /*11830*/  FFMA.FTZ R25, R2, R67, -R39 ;  /* 0x0000004302197223 */ /* 0x000fe20000010827 */
[----:B------:R-:W-:Y:S01]  /*11840*/  FMNMX.FTZ R56, R75, R56, !PT ;  /* 0x000000384b387209 */ /* 0x000fe20007810000 */
[----:B------:R-:W-:Y:S01]  /*11850*/  MUFU.EX2 R24, R14 ;  /* 0x0000000e00187308 */ /* 0x000fe20000000800 */
[----:B------:R-:W-:-:S02]  /*11860*/  ISETP.GT.AND P2, PT, R50, 0x89, PT ;  /* 0x000000893200780c */ /* 0x000fc40003f44270 */
[----:B------:R-:W-:Y:S01]  /*11870*/  FSEL R67, R28, -INF , P1 ;  /* 0xff8000001c437808 */ /* 0x000fe20000800000 */
[----:B------:R-:W-:-:S01]  /*11880*/  FFMA.FTZ R28, R2, R79, -R39 ;  /* 0x0000004f021c7223 */ /* 0x000fc20000010827 */
        /* <DEDUP_REMOVED lines=8> */
[--C-:B------:R-:W-:Y:S01]  /*11910*/  FFMA.FTZ R32, R2, R83, -R39.reuse ;  /* 0x0000005302207223 */ /* 0x100fe20000010827 */
[----:B------:R-:W-:Y:S01]  /*11920*/  FMNMX.FTZ R56, R155, R56, !PT ;  /* 0x000000389b387209 */ /* 0x000fe20007810000 */
[----:B------:R-:W-:Y:S01]  /*11930*/  MUFU.EX2 R40, R40 ;  /* 0x0000002800287308 */ /* 0x000fe20000000800 */
[----:B------:R-:W-:Y:S02]  /*11940*/  ISETP.GT.AND P1, PT, R50, 0x98, PT ;  /* 0x000000983200780c */ /* 0x000fe40003f24270 */
[----:B------:R-:W-:Y:S01]  /*11950*/  FSEL R79, R33, -INF , P2 ;  /* 0xff800000214f7808 */ /* 0x000fe20001000000 */
[----:B------:R-:W-:-:S01]  /*11960*/  FFMA.FTZ R33, R2, R43, -R39 ;  /* 0x0000002b02217223 */ /* 0x000fc20000010827 */
[----:B------:R-:W-:Y:S01]  /*11970*/  FMNMX.FTZ R56, R157, R56, !PT ;  /* 0x000000389d387209 */ /* 0x000fe20007810000 */
[----:B------:R-:W-:-:S01]  /*11980*/  FFMA.FTZ R43, R2, R91, -R39 ;  /* 0x0000005b022b7223 */ /* 0x000fc20000010827 */
[----:B------:R-:W-:Y:S01]  /*11990*/  ISETP.GT.AND P2, PT, R50, 0x99, PT ;  /* 0x000000993200780c */ /* 0x000fe20003f44270 */
[----:B------:R-:W-:-:S01]  /*119a0*/  FFMA.FTZ R50, R2, R55, -R39 ;  /* 0x0000003702327223 */ /* 0x000fc20000010827 */
[----:B------:R-:W-:Y:S01]  /*119b0*/  FSEL R159, R36, -INF , P1 ;  /* 0xff800000249f7808 */ /* 0x000fe20000800000 */
[----:B------:R-:W-:-:S01]  /*119c0*/  FFMA.FTZ R36, R2, R87, -R39 ;  /* 0x0000005702247223 */ /* 0x000fc20000010827 */
[----:B------:R-:W-:Y:S01]  /*119d0*/  FMNMX.FTZ R56, R79, R56, !PT ;  /* 0x000000384f387209 */ /* 0x000fe20007810000 */
[----:B------:R-:W-:Y:S01]  /*119e0*/  MUFU.EX2 R21, R21 ;  /* 0x0000001500157308 */ /* 0x000fe20000000800 */
[----:B------:R-:W-:Y:S01]  /*119f0*/  FSEL R71, R37, -INF , P2 ;  /* 0xff80000025477808 */ /* 0x000fe20001000000 */
[C-C-:B------:R-:W-:Y:S01]  /*11a00*/  FFMA.FTZ R37, R2.reuse, R47, -R39.reuse ;  /* 0x0000002f02257223 */ /* 0x140fe20000010827 */
[----:B------:R-:W-:Y:S01]  /*11a10*/  FMNMX.FTZ R56, R159, R56, !PT ;  /* 0x000000389f387209 */ /* 0x000fe20007810000 */
[----:B------:R-:W-:Y:S01]  /*11a20*/  FFMA.FTZ R47, R2, R95, -R39 ;  /* 0x0000005f022f7223 */ /* 0x000fe20000010827 */
[----:B-1----:R-:W-:-:S02]  /*11a30*/  F2FP.SATFINITE.E4M3.F32.PACK_AB_MERGE_C R185, R12, R109, RZ ;  /* 0x0000006d0cb9723e */ /* 0x002fc400048070ff */
[----:B------:R-:W-:Y:S01]  /*11a40*/  FMNMX.FTZ R56, R71, R56, !PT ;  /* 0x0000003847387209 */ /* 0x000fe20007810000 */
[----:B------:R-:W1:Y:S01]  /*11a50*/  MUFU.EX2 R44, R44 ;  /* 0x0000002c002c7308 */ /* 0x000e620000000800 */
[----:B0-----:R-:W-:Y:S02]  /*11a60*/  F2FP.SATFINITE.E4M3.F32.PACK_AB_MERGE_C R187, R123, R34, RZ ;  /* 0x000000227bbb723e */ /* 0x001fe400048070ff */
[----:B------:R-:W-:Y:S01]  /*11a70*/  F2FP.SATFINITE.E4M3.F32.PACK_AB_MERGE_C R185, R26, R111, R185 ;  /* 0x0000006f1ab9723e */ /* 0x000fe200048070b9 */
[----:B------:R-:W0:Y:S01]  /*11a80*/  SHFL.BFLY PT, R83, R56, 0x2, 0x1f ;  /* 0x0c401f0038537f89 */ /* 0x000e2200000e0000 */
[----:B------:R-:W-:Y:S02]  /*11a90*/  F2FP.SATFINITE.E4M3.F32.PACK_AB_MERGE_C R187, R115, R20, R187 ;  /* 0x0000001473bb723e */ /* 0x000fe400048070bb */
[----:B--2---:R-:W-:Y:S01]  /*11aa0*/  F2FP.SATFINITE.E4M3.F32.PACK_AB_MERGE_C R181, R135, R42, RZ ;  /* 0x0000002a87b5723e */ /* 0x004fe200048070ff */
[----:B------:R-:W-:Y:S01]  /*11ab0*/  MUFU.EX2 R25, R25 ;  /* 0x0000001900197308 */ /* 0x000fe20000000800 */
[----:B---3--:R-:W-:-:S02]  /*11ac0*/  F2FP.SATFINITE.E4M3.F32.PACK_AB_MERGE_C R183, R145, R54, RZ ;  /* 0x0000003691b7723e */ /* 0x008fc400048070ff */
[----:B------:R-:W-:Y:S02]  /*11ad0*/  F2FP.SATFINITE.E4M3.F32.PACK_AB_MERGE_C R181, R73, R38, R181 ;  /* 0x0000002649b5723e */ /* 0x000fe400048070b5 */
[----:B------:R-:W-:-:S03]  /*11ae0*/  F2FP.SATFINITE.E4M3.F32.PACK_AB_MERGE_C R183, R57, R46, R183 ;  /* 0x0000002e39b7723e */ /* 0x000fc600048070b7 */
[----:B------:R-:W-:Y:S01]  /*11af0*/  MUFU.EX2 R28, R28 ;  /* 0x0000001c001c7308 */ /* 0x000fe20000000800 */
[----:B-1----:R-:W-:-:S04]  /*11b00*/  F2FP.SATFINITE.E4M3.F32.PACK_AB_MERGE_C R177, R44, R21, RZ ;  /* 0x000000152cb1723e */ /* 0x002fc800048070ff */
[----:B------:R-:W-:-:S03]  /*11b10*/  F2FP.SATFINITE.E4M3.F32.PACK_AB_MERGE_C R177, R40, R15, R177 ;  /* 0x0000000f28b1723e */ /* 0x000fc600048070b1 */
[----:B------:R-:W1:Y:S01]  /*11b20*/  MUFU.EX2 R29, R29 ;  /* 0x0000001d001d7308 */ /* 0x000e620000000800 */
[----:B0-----:R-:W-:Y:S01]  /*11b30*/  FMNMX.FTZ R83, R56, R83, !PT ;  /* 0x0000005338537209 */ /* 0x001fe20007810000 */
[----:B------:R-:W-:-:S06]  /*11b40*/  FFMA.FTZ R56, R2, R105, -R39 ;  /* 0x0000006902387223 */ /* 0x000fcc0000010827 */
[----:B------:R-:W-:Y:S01]  /*11b50*/  MUFU.EX2 R32, R32 ;  /* 0x0000002000207308 */ /* 0x000fe20000000800 */
[----:B------:R-:W0:Y:S07]  /*11b60*/  SHFL.BFLY PT, R14, R83, 0x1, 0x1f ;  /* 0x0c201f00530e7f89 */ /* 0x000e2e00000e0000 */
[----:B------:R-:W-:Y:S01]  /*11b70*/  MUFU.EX2 R33, R33 ;  /* 0x0000002100217308 */ /* 0x000fe20000000800 */
[----:B-1----:R-:W-:-:S04]  /*11b80*/  F2FP.SATFINITE.E4M3.F32.PACK_AB_MERGE_C R179, R29, R28, RZ ;  /* 0x0000001c1db3723e */ /* 0x002fc800048070ff */
[----:B------:R-:W-:-:S03]  /*11b90*/  F2FP.SATFINITE.E4M3.F32.PACK_AB_MERGE_C R179, R25, R24, R179 ;  /* 0x0000001819b3723e */ /* 0x000fc600048070b3 */
        /* <DEDUP_REMOVED lines=15> */
[----:B------:R-:W-:Y:S02]  /*11c90*/  IMAD.U32 R69, RZ, RZ, UR4 ;  /* 0x00000004ff457e24 */ /* 0x000fe4000f8e00ff */
[----:B------:R-:W-:-:S01]  /*11ca0*/  FFMA.FTZ R64, R2, R121, -R60 ;  /* 0x0000007902407223 */ /* 0x000fc2000001083c */
[C-C-:B------:R-:W-:Y:S01]  /*11cb0*/  FFMA.FTZ R39, R2.reuse, R41, -R60.reuse ;  /* 0x0000002902277223 */ /* 0x140fe2000001083c */
[----:B------:R-:W-:-:S01]  /*11cc0*/  FFMA.FTZ R41, R2, R59, -R60 ;  /* 0x0000003b02297223 */ /* 0x000fc2000001083c */
[C---:B------:R-:W-:Y:S01]  /*11cd0*/  FFMA.FTZ R91, R2.reuse, R101, -R60 ;  /* 0x00000065025b7223 */ /* 0x040fe2000001083c */
[----:B------:R-:W-:Y:S01]  /*11ce0*/  PRMT R69, R69, 0x654, R0 ;  /* 0x0000065445457816 */ /* 0x000fe20000000000 */
[----:B------:R-:W0:Y:S01]  /*11cf0*/  MUFU.EX2 R55, R55 ;  /* 0x0000003700377308 */ /* 0x000e220000000800 */
[----:B------:R-:W-:-:S01]  /*11d00*/  FFMA.FTZ R180, R2, R125, -R60 ;  /* 0x0000007d02b47223 */ /* 0x000fc2000001083c */
[C-C-:B------:R-:W-:Y:S01]  /*11d10*/  FFMA.FTZ R89, R2.reuse, R127, -R60.reuse ;  /* 0x0000007f02597223 */ /* 0x140fe2000001083c */
[----:B------:R1:W-:Y:S01]  /*11d20*/  SYNCS.ARRIVE.TRANS64.RED.A1T0 RZ, [R69+URZ], RZ ;  /* 0x000000ff45ff79a7 */ /* 0x0003e2000810043f */
[----:B------:R-:W-:-:S01]  /*11d30*/  FFMA.FTZ R66, R2, R129, -R60 ;  /* 0x0000008102427223 */ /* 0x000fc2000001083c */
[C-C-:B------:R-:W-:Y:S01]  /*11d40*/  FFMA.FTZ R93, R2.reuse, R77, -R60.reuse ;  /* 0x0000004d025d7223 */ /* 0x140fe2000001083c */
[----:B------:R-:W-:-:S01]  /*11d50*/  FFMA.FTZ R182, R2, R131, -R60 ;  /* 0x0000008302b67223 */ /* 0x000fc2000001083c */
[C-C-:B------:R-:W-:Y:S01]  /*11d60*/  FFMA.FTZ R77, R2.reuse, R81, -R60.reuse ;  /* 0x00000051024d7223 */ /* 0x140fe2000001083c */
[----:B------:R-:W2:Y:S01]  /*11d70*/  MUFU.EX2 R62, R62 ;  /* 0x0000003e003e7308 */ /* 0x000ea20000000800 */
[----:B------:R-:W-:-:S01]  /*11d80*/  FFMA.FTZ R70, R2, R133, -R60 ;  /* 0x0000008502467223 */ /* 0x000fc2000001083c */
[----:B------:R-:W-:Y:S01]  /*11d90*/  FFMA.FTZ R85, R2, R85, -R60 ;  /* 0x0000005502557223 */ /* 0x000fe2000001083c */
[----:B-1----:R-:W-:-:S01]  /*11da0*/  FADD.FTZ R69, R109, R80 ;  /* 0x000000506d457221 */ /* 0x002fc20000010000 */
[C-C-:B------:R-:W-:Y:S01]  /*11db0*/  FFMA.FTZ R80, R2.reuse, R49, -R60.reuse ;  /* 0x0000003102507223 */ /* 0x140fe2000001083c */
[----:B------:R-:W-:-:S01]  /*11dc0*/  FFMA.FTZ R49, R2, R53, -R60 ;  /* 0x0000003502317223 */ /* 0x000fc2000001083c */
[----:B------:R-:W-:Y:S01]  /*11dd0*/  FFMA.FTZ R68, R2, R137, -R60 ;  /* 0x0000008902447223 */ /* 0x000fe2000001083c */
[----:B------:R-:W-:-:S01]  /*11de0*/  FADD.FTZ R69, R12, R69 ;  /* 0x000000450c457221 */ /* 0x000fc20000010000 */
[----:B------:R-:W1:Y:S01]  /*11df0*/  MUFU.EX2 R87, R87 ;  /* 0x0000005700577308 */ /* 0x000e620000000800 */
[----:B0-----:R-:W-:-:S01]  /*11e00*/  FADD.FTZ R59, R184, R55 ;  /* 0x00000037b83b7221 */ /* 0x001fc20000010000 */
[----:B------:R-:W-:Y:S01]  /*11e10*/  FFMA.FTZ R81, R2, R139, -R60 ;  /* 0x0000008b02517223 */ /* 0x000fe2000001083c */
[----:B------:R-:W-:-:S01]  /*11e20*/  FADD.FTZ R84, R20, R69 ;  /* 0x0000004514547221 */ /* 0x000fc20000010000 */
        /* <DEDUP_REMOVED lines=13> */
[----:B-1----:R-:W-:-:S01]  /*11f00*/  FADD.FTZ R59, R87, R82 ;  /* 0x00000052573b7221 */ /* 0x002fc20000010000 */
[----:B------:R-:W-:Y:S01]  /*11f10*/  F2FP.SATFINITE.E4M3.F32.PACK_AB_MERGE_C R87, R87, R62, RZ ;  /* 0x0000003e5757723e */ /* 0x000fe200048070ff */
[----:B------:R-:W-:-:S01]  /*11f20*/  FFMA.FTZ R153, R2, R153, -R60 ;  /* 0x0000009902997223 */ /* 0x000fc2000001083c */
[C-C-:B------:R-:W-:Y:S01]  /*11f30*/  FFMA.FTZ R67, R2.reuse, R67, -R60.reuse ;  /* 0x0000004302437223 */ /* 0x140fe2000001083c */
[----:B------:R-:W-:-:S01]  /*11f40*/  FFMA.FTZ R155, R2, R155, -R60 ;  /* 0x0000009b029b7223 */ /* 0x000fc2000001083c */
[----:B------:R-:W-:Y:S01]  /*11f50*/  F2FP.SATFINITE.E4M3.F32.PACK_AB_MERGE_C R184, R55, R184, R87 ;  /* 0x000000b837b8723e */ /* 0x000fe20004807057 */
        /* <DEDUP_REMOVED lines=8> */
[----:B------:R-:W-:Y:S01]  /*11fe0*/  F2FP.SATFINITE.E4M3.F32.PACK_AB_MERGE_C R173, R37, R36, RZ ;  /* 0x0000002425ad723e */ /* 0x000fe200048070ff */
[----:B------:R-:W0:Y:S01]  /*11ff0*/  MUFU.EX2 R91, R91 ;  /* 0x0000005b005b7308 */ /* 0x000e220000000800 */
[----:B--2---:R-:W-:-:S01]  /*12000*/  FADD.FTZ R53, R83, R82 ;  /* 0x0000005253357221 */ /* 0x004fc20000010000 */
[----:B------:R-:W-:Y:S01]  /*12010*/  FADD.FTZ R59, R123, R84 ;  /* 0x000000547b3b7221 */ /* 0x000fe20000010000 */
[----:B------:R-:W-:-:S02]  /*12020*/  F2FP.SATFINITE.E4M3.F32.PACK_AB_MERGE_C R173, R33, R32, R173 ;  /* 0x0000002021ad723e */ /* 0x000fc400048070ad */
[----:B------:R-:W-:Y:S01]  /*12030*/  CS2R R86, SRZ ;  /* 0x0000000000567805 */ /* 0x000fe2000001ff00 */
[----:B------:R-:W-:-:S02]  /*12040*/  FADD.FTZ R84, R38, R59 ;  /* 0x0000003b26547221 */ /* 0x000fc40000010000 */
[----:B------:R-:W2:Y:S01]  /*12050*/  MUFU.EX2 R180, R180 ;  /* 0x000000b400b47308 */ /* 0x000ea20000000800 */
[----:B-1----:R-:W-:-:S01]  /*12060*/  FADD.FTZ R82, R64, R53 ;  /* 0x0000003540527221 */ /* 0x002fc20000010000 */
[----:B------:R-:W-:-:S06]  /*12070*/  FADD.FTZ R59, R73, R84 ;  /* 0x00000054493b7221 */ /* 0x000fcc0000010000 */
[----:B------:R-:W1:Y:S01]  /*12080*/  MUFU.EX2 R89, R89 ;  /* 0x0000005900597308 */ /* 0x000e620000000800 */
[----:B0-----:R-:W-:-:S01]  /*12090*/  FADD.FTZ R53, R91, R82 ;  /* 0x000000525b357221 */ /* 0x001fc20000010000 */
[----:B------:R-:W-:-:S04]  /*120a0*/  F2FP.SATFINITE.E4M3.F32.PACK_AB_MERGE_C R64, R91, R64, RZ ;  /* 0x000000405b40723e */ /* 0x000fc800048070ff */
[----:B------:R-:W-:Y:S02]  /*120b0*/  F2FP.SATFINITE.E4M3.F32.PACK_AB_MERGE_C R186, R83, R186, R64 ;  /* 0x000000ba53ba723e */ /* 0x000fe40004807040 */
[----:B------:R-:W0:Y:S01]  /*120c0*/  MUFU.EX2 R66, R66 ;  /* 0x0000004200427308 */ /* 0x000e220000000800 */
[----:B--2---:R-:W-:-:S07]  /*120d0*/  FADD.FTZ R82, R180, R53 ;  /* 0x00000035b4527221 */ /* 0x004fce0000010000 */
[----:B------:R-:W2:Y:S01]  /*120e0*/  MUFU.EX2 R93, R93 ;  /* 0x0000005d005d7308 */ /* 0x000ea20000000800 */
[----:B-1----:R-:W-:-:S01]  /*120f0*/  FADD.FTZ R53, R89, R82 ;  /* 0x0000005259357221 */ /* 0x002fc20000010000 */
[----:B------:R-:W-:-:S04]  /*12100*/  FADD.FTZ R82, R42, R59 ;  /* 0x0000003b2a527221 */ /* 0x000fc80000010000 */
[----:B------:R-:W-:Y:S01]  /*12110*/  FADD.FTZ R59, R135, R82 ;  /* 0x00000052873b7221 */ /* 0x000fe20000010000 */
[----:B------:R-:W-:Y:S01]  /*12120*/  CS2R R82, SRZ ;  /* 0x0000000000527805 */ /* 0x000fe2000001ff00 */
[----:B------:R-:W1:Y:S01]  /*12130*/  MUFU.EX2 R182, R182 ;  /* 0x000000b600b67308 */ /* 0x000e620000000800 */
[----:B0-----:R-:W-:-:S01]  /*12140*/  FADD.FTZ R12, R66, R53 ;  /* 0x00000035420c7221 */ /* 0x001fc20000010000 */
[----:B------:R-:W-:-:S04]  /*12150*/  FADD.FTZ R62, R46, R59 ;  /* 0x0000003b2e3e7221 */ /* 0x000fc80000010000 */
[----:B------:R-:W-:Y:S02]  /*12160*/  FADD.FTZ R59, R57, R62 ;  /* 0x0000003e393b7221 */ /* 0x000fe40000010000 */
[----:B------:R-:W0:Y:S01]  /*12170*/  MUFU.EX2 R77, R77 ;  /* 0x0000004d004d7308 */ /* 0x000e220000000800 */
[----:B--2---:R-:W-:-:S01]  /*12180*/  FADD.FTZ R53, R93, R12 ;  /* 0x0000000c5d357221 */ /* 0x004fc20000010000 */
[----:B------:R-:W-:-:S04]  /*12190*/  F2FP.SATFINITE.E4M3.F32.PACK_AB_MERGE_C R66, R93, R66, RZ ;  /* 0x000000425d42723e */ /* 0x000fc800048070ff */
[----:B------:R-:W-:Y:S02]  /*121a0*/  F2FP.SATFINITE.E4M3.F32.PACK_AB_MERGE_C R180, R89, R180, R66 ;  /* 0x000000b459b4723e */ /* 0x000fe40004807042 */
[----:B------:R-:W2:Y:S01]  /*121b0*/  MUFU.EX2 R70, R70 ;  /* 0x0000004600467308 */ /* 0x000ea20000000800 */
[----:B-1----:R-:W-:-:S07]  /*121c0*/  FADD.FTZ R34, R182, R53 ;  /* 0x00000035b6227221 */ /* 0x002fce0000010000 */
        /* <DEDUP_REMOVED lines=9> */
[C---:B-1----:R-:W-:Y:S01]  /*12260*/  F2FP.SATFINITE.E4M3.F32.PACK_AB_MERGE_C R70, R85.reuse, R70, RZ ;  /* 0x000000465546723e */ /* 0x042fe200048070ff */
[----:B------:R-:W-:Y:S01]  /*12270*/  FADD.FTZ R85, R85, R26 ;  /* 0x0000001a55557221 */ /* 0x000fe20000010000 */
[----:B------:R-:W-:-:S02]  /*12280*/  FADD.FTZ R55, R21, R34 ;  /* 0x0000002215377221 */ /* 0x000fc40000010000 */
[----:B------:R-:W-:Y:S02]  /*12290*/  F2FP.SATFINITE.E4M3.F32.PACK_AB_MERGE_C R182, R77, R182, R70 ;  /* 0x000000b64db6723e */ /* 0x000fe40004807046 */
[----:B------:R-:W-:Y:S01]  /*122a0*/  CS2R R70, SRZ ;  /* 0x0000000000467805 */ /* 0x000fe2000001ff00 */
[----:B------:R-:W-:Y:S01]  /*122b0*/  FADD.FTZ R55, R44, R55 ;  /* 0x000000372c377221 */ /* 0x000fe20000010000 */
[----:B------:R-:W1:Y:S01]  /*122c0*/  MUFU.EX2 R74, R74 ;  /* 0x0000004a004a7308 */ /* 0x000e620000000800 */
[----:B0-----:R-:W-:-:S01]  /*122d0*/  FADD.FTZ R20, R68, R85 ;  /* 0x0000005544147221 */ /* 0x001fc20000010000 */
[----:B------:R-:W-:Y:S01]  /*122e0*/  CS2R R84, SRZ ;  /* 0x0000000000547805 */ /* 0x000fe2000001ff00 */
[----:B------:R-:W-:-:S01]  /*122f0*/  FADD.FTZ R34, R24, R55 ;  /* 0x0000003718227221 */ /* 0x000fc20000010000 */
[----:B------:R-:W-:-:S04]  /*12300*/  CS2R R54, SRZ ;  /* 0x0000000000367805 */ /* 0x000fc8000001ff00 */
        /* <DEDUP_REMOVED lines=8> */
[----:B------:R-:W-:Y:S01]  /*12390*/  FADD.FTZ R29, R29, R38 ;  /* 0x000000261d1d7221 */ /* 0x000fe20000010000 */
[----:B------:R-:W-:Y:S01]  /*123a0*/  F2FP.SATFINITE.E4M3.F32.PACK_AB_MERGE_C R176, R95, R74, RZ ;  /* 0x0000004a5fb0723e */ /* 0x000fe200048070ff */
[----:B------:R-:W0:Y:S03]  /*123b0*/  @P4 LDC R38, c[0x0][0x44c] ;  /* 0x00011300ff264b82 */ /* 0x000e260000000800 */
[----:B------:R-:W-:Y:S01]  /*123c0*/  F2FP.SATFINITE.E4M3.F32.PACK_AB_MERGE_C R176, R81, R68, R176 ;  /* 0x0000004451b0723e */ /* 0x000fe200048070b0 */
[----:B------:R-:W3:Y:S01]  /*123d0*/  MUFU.EX2 R65, R65 ;  /* 0x0000004100417308 */ /* 0x000ee20000000800 */
[----:B--2---:R-:W-:-:S01]  /*123e0*/  FADD.FTZ R21, R61, R20 ;  /* 0x000000143d157221 */ /* 0x004fc20000010000 */
[----:B------:R-:W-:-:S06]  /*123f0*/  CS2R R68, SRZ ;  /* 0x0000000000447805 */ /* 0x000fcc000001ff00 */
[----:B------:R-:W2:Y:S01]  /*12400*/  MUFU.EX2 R76, R76 ;  /* 0x0000004c004c7308 */ /* 0x000ea20000000800 */
[----:B-1----:R-:W-:-:S07]  /*12410*/  FADD.FTZ R34, R72, R21 ;  /* 0x0000001548227221 */ /* 0x002fce0000010000 */
[----:B------:R-:W1:Y:S01]  /*12420*/  MUFU.EX2 R0, R149 ;  /* 0x0000009500007308 */ /* 0x000e620000000800 */
[----:B---3--:R-:W-:-:S01]  /*12430*/  FADD.FTZ R21, R65, R34 ;  /* 0x0000002241157221 */ /* 0x008fc20000010000 */
[----:B------:R-:W-:Y:S01]  /*12440*/  FADD.FTZ R34, R32, R29 ;  /* 0x0000001d20227221 */ /* 0x000fe20000010000 */
[----:B0-----:R-:W-:-:S04]  /*12450*/  @P4 IMAD.HI.U32 R25, R197, R38, RZ ;  /* 0x00000026c5194227 */ /* 0x001fc800078e00ff */
[----:B------:R-:W-:Y:S01]  /*12460*/  FADD.FTZ R15, R33, R34 ;  /* 0x00000022210f7221 */ /* 0x000fe20000010000 */
[----:B------:R-:W-:Y:S01]  /*12470*/  CS2R R32, SRZ ;  /* 0x0000000000207805 */ /* 0x000fe2000001ff00 */
[----:B------:R-:W0:Y:S01]  /*12480*/  MUFU.EX2 R39, R39 ;  /* 0x0000002700277308 */ /* 0x000e220000000800 */
[----:B--2---:R-:W-:-:S01]  /*12490*/  FADD.FTZ R21, R76, R21 ;  /* 0x000000154c157221 */ /* 0x004fc20000010000 */
[----:B------:R-:W-:Y:S01]  /*124a0*/  FADD.FTZ R34, R36, R15 ;  /* 0x0000000f24227221 */ /* 0x000fe20000010000 */
[----:B------:R-:W-:Y:S02]  /*124b0*/  F2FP.SATFINITE.E4M3.F32.PACK_AB_MERGE_C R178, R76, R65, RZ ;  /* 0x000000414cb2723e */ /* 0x000fe400048070ff */
[----:B------:R-:W-:Y:S02]  /*124c0*/  CS2R R64, SRZ ;  /* 0x0000000000407805 */ /* 0x000fe4000001ff00 */
[----:B------:R-:W-:Y:S01]  /*124d0*/  CS2R R76, SRZ ;  /* 0x00000000004c7805 */ /* 0x000fe2000001ff00 */
[----:B------:R-:W-:Y:S01]  /*124e0*/  FADD.FTZ R34, R37, R34 ;  /* 0x0000002225227221 */ /* 0x000fe20000010000 */
[----:B------:R-:W-:Y:S01]  /*124f0*/  F2FP.SATFINITE.E4M3.F32.PACK_AB_MERGE_C R178, R72, R61, R178 ;  /* 0x0000003d48b2723e */ /* 0x000fe200048070b2 */
[----:B------:R-:W2:Y:S01]  /*12500*/  MUFU.EX2 R41, R41 ;  /* 0x0000002900297308 */ /* 0x000ea20000000800 */
[----:B-1----:R-:W-:-:S01]  /*12510*/  FADD.FTZ R28, R0, R21 ;  /* 0x00000015001c7221 */ /* 0x002fc20000010000 */
[----:B------:R-:W-:Y:S01]  /*12520*/  FADD.FTZ R21, R43, R34 ;  /* 0x000000222b157221 */ /* 0x000fe20000010000 */
[----:B------:R-:W-:-:S02]  /*12530*/  CS2R R36, SRZ ;  /* 0x0000000000247805 */ /* 0x000fc4000001ff00 */
[----:B------:R-:W-:-:S03]  /*12540*/  CS2R R72, SRZ ;  /* 0x0000000000487805 */ /* 0x000fc6000001ff00 */
[----:B------:R-:W1:Y:S01]  /*12550*/  MUFU.EX2 R78, R78 ;  /* 0x0000004e004e7308 */ /* 0x000e620000000800 */
[----:B0-----:R-:W-:-:S07]  /*12560*/  FADD.FTZ R28, R39, R28 ;  /* 0x0000001c271c7221 */ /* 0x001fce0000010000 */
[----:B------:R-:W0:Y:S01]  /*12570*/  MUFU.EX2 R45, R45 ;  /* 0x0000002d002d7308 */ /* 0x000e220000000800 */
[----:B--2---:R-:W-:-:S02]  /*12580*/  FADD.FTZ R15, R41, R28 ;  /* 0x0000001c290f7221 */ /* 0x004fc40000010000 */
[----:B------:R-:W2:Y:S05]  /*12590*/  @P4 LDC R28, c[0x0][0x450] ;  /* 0x00011400ff1c4b82 */ /* 0x000eaa0000000800 */
[----:B------:R-:W3:Y:S01]  /*125a0*/  MUFU.EX2 R80, R80 ;  /* 0x0000005000507308 */ /* 0x000ee20000000800 */
[C---:B-1----:R-:W-:Y:S01]  /*125b0*/  F2FP.SATFINITE.E4M3.F32.PACK_AB_MERGE_C R172, R78.reuse, R41, RZ ;  /* 0x000000294eac723e */ /* 0x042fe200048070ff */
[----:B------:R-:W-:Y:S01]  /*125c0*/  FADD.FTZ R78, R78, R15 ;  /* 0x0000000f4e4e7221 */ /* 0x000fe20000010000 */
[----:B------:R-:W-:-:S02]  /*125d0*/  CS2R R40, SRZ ;  /* 0x0000000000287805 */ /* 0x000fc4000001ff00 */
[----:B------:R-:W-:Y:S02]  /*125e0*/  F2FP.SATFINITE.E4M3.F32.PACK_AB_MERGE_C R172, R39, R0, R172 ;  /* 0x0000000027ac723e */ /* 0x000fe400048070ac */
[----:B------:R-:W-:Y:S01]  /*125f0*/  CS2R R38, SRZ ;  /* 0x0000000000267805 */ /* 0x000fe2000001ff00 */
[----:B------:R-:W1:Y:S01]  /*12600*/  MUFU.EX2 R48, R48 ;  /* 0x0000003000307308 */ /* 0x000e620000000800 */
[----:B0-----:R-:W-:-:S07]  /*12610*/  FADD.FTZ R15, R45, R78 ;  /* 0x0000004e2d0f7221 */ /* 0x001fce0000010000 */
[----:B------:R0:W-:Y:S01]  /*12620*/  MUFU.EX2 R12, R63 ;  /* 0x0000003f000c7308 */ /* 0x0001e20000000800 */
[----:B---3--:R-:W-:-:S07]  /*12630*/  FADD.FTZ R15, R80, R15 ;  /* 0x0000000f500f7221 */ /* 0x008fce0000010000 */
[----:B------:R-:W3:Y:S01]  /*12640*/  MUFU.EX2 R49, R49 ;  /* 0x0000003100317308 */ /* 0x000ee20000000800 */
[----:B-1----:R-:W-:-:S01]  /*12650*/  FADD.FTZ R0, R48, R21 ;  /* 0x0000001530007221 */ /* 0x002fc20000010000 */
[----:B------:R-:W-:Y:S01]  /*12660*/  IMAD.MOV.U32 R21, RZ, RZ, R197 ;  /* 0x000000ffff157224 */ /* 0x000fe200078e00c5 */
[----:B--2---:R-:W-:Y:S02]  /*12670*/  @P4 SHF.R.U32.HI R21, RZ, R28, R25 ;  /* 0x0000001cff154219 */ /* 0x004fe40000011619 */
[----:B------:R-:W-:Y:S02]  /*12680*/  CS2R R28, SRZ ;  /* 0x00000000001c7805 */ /* 0x000fe4000001ff00 */
[----:B0-----:R-:W-:Y:S01]  /*12690*/  CS2R R62, SRZ ;  /* 0x00000000003e7805 */ /* 0x001fe2000001ff00 */
[----:B------:R-:W-:Y:S08]  /*126a0*/  MUFU.EX2 R47, R47 ;  /* 0x0000002f002f7308 */ /* 0x000ff00000000800 */
[----:B------:R-:W0:Y:S01]  /*126b0*/  MUFU.EX2 R50, R50 ;  /* 0x0000003200327308 */ /* 0x000e220000000800 */
[----:B---3--:R-:W-:Y:S01]  /*126c0*/  F2FP.SATFINITE.E4M3.F32.PACK_AB_MERGE_C R174, R49, R12, RZ ;  /* 0x0000000c31ae723e */ /* 0x008fe200048070ff */
[----:B------:R-:W-:-:S03]  /*126d0*/  FADD.FTZ R12, R12, R15 ;  /* 0x0000000f0c0c7221 */ /* 0x000fc60000010000 */
[----:B------:R-:W-:Y:S01]  /*126e0*/  F2FP.SATFINITE.E4M3.F32.PACK_AB_MERGE_C R174, R80, R45, R174 ;  /* 0x0000002d50ae723e */ /* 0x000fe200048070ae */
[----:B------:R-:W-:-:S01]  /*126f0*/  FADD.FTZ R49, R49, R12 ;  /* 0x0000000c31317221 */ /* 0x000fc20000010000 */
[----:B------:R-:W-:Y:S01]  /*12700*/  CS2R R44, SRZ ;  /* 0x00000000002c7805 */ /* 0x000fe2000001ff00 */
[----:B------:R1:W2:Y:S01]  /*12710*/  MUFU.EX2 R26, R75 ;  /* 0x0000004b001a7308 */ /* 0x0002a20000000800 */
[----:B------:R-:W-:-:S07]  /*12720*/  CS2R R80, SRZ ;  /* 0x0000000000507805 */ /* 0x000fce000001ff00 */
[----:B------:R-:W3:Y:S01]  /*12730*/  MUFU.EX2 R51, R51 ;  /* 0x0000003300337308 */ /* 0x000ee20000000800 */
[----:B0-----:R-:W-:Y:S01]  /*12740*/  F2FP.SATFINITE.E4M3.F32.PACK_AB_MERGE_C R175, R50, R47, RZ ;  /* 0x0000002f32af723e */ /* 0x001fe200048070ff */
[----:B------:R-:W-:Y:S01]  /*12750*/  FADD.FTZ R47, R47, R0 ;  /* 0x000000002f2f7221 */ /* 0x000fe20000010000 */
[----:B-1----:R-:W-:Y:S02]  /*12760*/  CS2R R74, SRZ ;  /* 0x00000000004a7805 */ /* 0x002fe4000001ff00 */
[----:B------:R-:W-:Y:S01]  /*12770*/  F2FP.SATFINITE.E4M3.F32.PACK_AB_MERGE_C R175, R48, R43, R175 ;  /* 0x0000002b30af723e */ /* 0x000fe200048070af */
[----:B------:R-:W-:-:S01]  /*12780*/  FADD.FTZ R50, R50, R47 ;  /* 0x0000002f32327221 */ /* 0x000fc20000010000 */
[----:B------:R-:W-:Y:S01]  /*12790*/  CS2R R42, SRZ ;  /* 0x00000000002a7805 */ /* 0x000fe2000001ff00 */
[----:B------:R-:W0:Y:S01]  /*127a0*/  MUFU.EX2 R153, R153 ;  /* 0x0000009900997308 */ /* 0x000e220000000800 */
[----:B--2---:R-:W-:-:S01]  /*127b0*/  FADD.FTZ R0, R26, R49 ;  /* 0x000000311a007221 */ /* 0x004fc20000010000 */
[----:B------:R-:W-:-:S02]  /*127c0*/  CS2R R46, SRZ ;  /* 0x00000000002e7805 */ /* 0x000fc4000001ff00 */
[----:B------:R-:W-:-:S04]  /*127d0*/  CS2R R48, SRZ ;  /* 0x0000000000307805 */ /* 0x000fc8000001ff00 */
        /* <DEDUP_REMOVED lines=10> */
[----:B------:R-:W-:-:S02]  /*12880*/  IADD3 R0, R21, R199, -R198 ;  /* 0x000000c715007210 */ /* 0x000fc40007ffe8c6 */
[----:B------:R-:W-:Y:S01]  /*12890*/  F2FP.SATFINITE.E4M3.F32.PACK_AB_MERGE_C R168, R153, R26, R168 ;  /* 0x0000001a99a8723e */ /* 0x000fe200048070a8 */
[----:B------:R-:W-:-:S01]  /*128a0*/  FADD.FTZ R20, R20, R67 ;  /* 0x0000004314147221 */ /* 0x000fc20000010000 */
[----:B------:R-:W-:Y:S01]  /*128b0*/  CS2R R66, SRZ ;  /* 0x0000000000427805 */ /* 0x000fe2000001ff00 */
[----:B------:R-:W0:Y:S01]  /*128c0*/  MUFU.EX2 R157, R157 ;  /* 0x0000009d009d7308 */ /* 0x000e220000000800 */
[----:B-1----:R-:W-:-:S01]  /*128d0*/  FADD.FTZ R15, R27, R12 ;  /* 0x0000000c1b0f7221 */ /* 0x002fc20000010000 */
[----:B------:R-:W-:-:S06]  /*128e0*/  IMAD.HI R25, R0, 0x66666667, RZ ;  /* 0x6666666700197827 */ /* 0x000fcc00078e02ff */
[----:B------:R-:W-:Y:S01]  /*128f0*/  MUFU.EX2 R159, R159 ;  /* 0x0000009f009f7308 */ /* 0x000fe20000000800 */
[C---:B--2---:R-:W-:Y:S01]  /*12900*/  F2FP.SATFINITE.E4M3.F32.PACK_AB_MERGE_C R27, R56.reuse, R27, RZ ;  /* 0x0000001b381b723e */ /* 0x044fe200048070ff */
[----:B------:R-:W-:-:S03]  /*12910*/  FADD.FTZ R56, R56, R15 ;  /* 0x0000000f38387221 */ /* 0x000fc60000010000 */
[----:B------:R-:W-:Y:S02]  /*12920*/  F2FP.SATFINITE.E4M3.F32.PACK_AB_MERGE_C R169, R52, R51, R27 ;  /* 0x0000003334a9723e */ /* 0x000fe4000480701b */
[----:B------:R-:W-:Y:S02]  /*12930*/  CS2R R26, SRZ ;  /* 0x00000000001a7805 */ /* 0x000fe4000001ff00 */
[----:B------:R-:W-:Y:S01]  /*12940*/  CS2R R50, SRZ ;  /* 0x0000000000327805 */ /* 0x000fe2000001ff00 */
[----:B------:R-:W1:Y:S01]  /*12950*/  MUFU.EX2 R60, R60 ;  /* 0x0000003c003c7308 */ /* 0x000e620000000800 */
[----:B0-----:R-:W-:-:S01]  /*12960*/  FADD.FTZ R15, R157, R20 ;  /* 0x000000149d0f7221 */ /* 0x001fc20000010000 */
[----:B------:R-:W-:-:S06]  /*12970*/  CS2R R52, SRZ ;  /* 0x0000000000347805 */ /* 0x000fcc000001ff00 */
[----:B------:R0:W2:Y:S08]  /*12980*/  MUFU.EX2 R24, R79 ;  /* 0x0000004f00187308 */ /* 0x0000b00000000800 */
[----:B------:R-:W-:Y:S01]  /*12990*/  MUFU.EX2 R35, R35 ;  /* 0x0000002300237308 */ /* 0x000fe20000000800 */
[----:B-1----:R-:W-:Y:S02]  /*129a0*/  F2FP.SATFINITE.E4M3.F32.PACK_AB_MERGE_C R20, R60, R159, RZ ;  /* 0x0000009f3c14723e */ /* 0x002fe400048070ff */
[----:B0-----:R-:W-:-:S05]  /*129b0*/  CS2R R78, SRZ ;  /* 0x00000000004e7805 */ /* 0x001fca000001ff00 */
[----:B------:R-:W0:Y:S01]  /*129c0*/  MUFU.EX2 R30, R30 ;  /* 0x0000001e001e7308 */ /* 0x000e220000000800 */
[----:B--2---:R-:W-:-:S01]  /*129d0*/  FADD.FTZ R0, R24, R15 ;  /* 0x0000000f18007221 */ /* 0x004fc20000010000 */
[----:B------:R-:W-:Y:S02]  /*129e0*/  F2FP.SATFINITE.E4M3.F32.PACK_AB_MERGE_C R170, R24, R157, R20 ;  /* 0x0000009d18aa723e */ /* 0x000fe40004807014 */
[----:B------:R-:W-:Y:S01]  /*129f0*/  SHF.R.U32.HI R20, RZ, 0x1f, R25 ;  /* 0x0000001fff147819 */ /* 0x000fe20000011619 */
[----:B------:R-:W-:-:S03]  /*12a00*/  FADD.FTZ R159, R159, R0 ;  /* 0x000000009f9f7221 */ /* 0x000fc60000010000 */
[----:B------:R-:W1:Y:S08]  /*12a10*/  MUFU.EX2 R31, R31 ;  /* 0x0000001f001f7308 */ /* 0x000e700000000800 */
[----:B------:R-:W2:Y:S01]  /*12a20*/  MUFU.EX2 R58, R58 ;  /* 0x0000003a003a7308 */ /* 0x000ea20000000800 */
[----:B0-----:R-:W-:Y:S01]  /*12a30*/  F2FP.SATFINITE.E4M3.F32.PACK_AB_MERGE_C R15, R30, R35, RZ ;  /* 0x000000231e0f723e */ /* 0x001fe200048070ff */
[----:B-1----:R-:W-:Y:S01]  /*12a40*/  FADD.FTZ R21, R31, R56 ;  /* 0x000000381f157221 */ /* 0x002fe20000010000 */
[----:B------:R-:W-:-:S02]  /*12a50*/  CS2R R56, SRZ ;  /* 0x0000000000387805 */ /* 0x000fc4000001ff00 */
[C---:B--2---:R-:W-:Y:S01]  /*12a60*/  F2FP.SATFINITE.E4M3.F32.PACK_AB_MERGE_C R171, R58.reuse, R31, R15 ;  /* 0x0000001f3aab723e */ /* 0x044fe2000480700f */
[----:B------:R-:W-:-:S01]  /*12a70*/  FADD.FTZ R12, R58, R21 ;  /* 0x000000153a0c7221 */ /* 0x000fc20000010000 */
[----:B------:R-:W-:Y:S02]  /*12a80*/  LEA.HI.SX32 R15, R25, R20, 0x1a ;  /* 0x00000014190f7211 */ /* 0x000fe400078fd2ff */
[----:B------:R-:W-:Y:S02]  /*12a90*/  CS2R R24, SRZ ;  /* 0x0000000000187805 */ /* 0x000fe4000001ff00 */
[----:B------:R-:W-:Y:S01]  /*12aa0*/  CS2R R58, SRZ ;  /* 0x00000000003a7805 */ /* 0x000fe2000001ff00 */
[----:B------:R-:W-:-:S01]  /*12ab0*/  FADD.FTZ R35, R35, R12 ;  /* 0x0000000c23237221 */ /* 0x000fc20000010000 */
[----:B------:R-:W-:Y:S01]  /*12ac0*/  VIMNMX R214, R204, R15, !PT ;  /* 0x0000000fccd67248 */ /* 0x000fe20007fe0100 */
[----:B------:R-:W-:-:S01]  /*12ad0*/  FADD.FTZ R12, R60, R159 ;  /* 0x0000009f3c0c7221 */ /* 0x000fc20000010000 */
[----:B------:R-:W-:Y:S01]  /*12ae0*/  CS2R R60, SRZ ;  /* 0x00000000003c7805 */ /* 0x000fe2000001ff00 */
[----:B------:R-:W-:-:S01]  /*12af0*/  FADD.FTZ R0, R30, R35 ;  /* 0x000000231e007221 */ /* 0x000fc20000010000 */
[----:B------:R-:W-:-:S02]  /*12b00*/  ISETP.GE.AND P1, PT, R217, R214, PT ;  /* 0x000000d6d900720c */ /* 0x000fc40003f26270 */
[----:B------:R-:W-:Y:S02]  /*12b10*/  CS2R R30, SRZ ;  /* 0x00000000001e7805 */ /* 0x000fe4000001ff00 */
[----:B------:R-:W-:-:S09]  /*12b20*/  CS2R R34, SRZ ;  /* 0x0000000000227805 */ /* 0x000fd2000001ff00 */
[----:B------:R-:W-:Y:S05]  /*12b30*/  @!P1 BRA `(.L_x_10475) ;  /* 0x0000003800f89947 */ /* 0x000fea0003800000 */
[----:B------:R-:W-:Y:S01]  /*12b40*/  MOV R215, R3 ;  /* 0x0000000300d77202 */ /* 0x000fe20000000f00 */
        /* <DEDUP_REMOVED lines=34> */
[----:B------:R-:W-:-:S07]  /*12d70*/  CS2R R24, SRZ ;  /* 0x0000000000187805 */ /* 0x000fce000001ff00 */
.L_x_10487:
        /* <DEDUP_REMOVED lines=8> */
.L_x_10477:
        /* <DEDUP_REMOVED lines=8> */
.L_x_10478:
[----:B------:R-:W-:Y:S04]  /*12e80*/  BSSY B0, `(.L_x_10476) ;  /* 0x0000004000007945 */ /* 0x000fe80003800000 */
[----:B-1----:R-:W-:Y:S05]  /*12e90*/  @P2 BRA `(.L_x_10479) ;  /* 0x0000000000082947 */ /* 0x002fea0003800000 */
[----:B------:R-:W1:Y:S02]  /*12ea0*/  SYNCS.PHASECHK.TRANS64.TRYWAIT P2, [R3+URZ+0x22830], R14 ;  /* 0x0228300e030075a7 */ /* 0x000e64000804017f */
[----:B-1----:R-:W-:Y:S05]  /*12eb0*/  @!P2 BRA `(.L_x_10480) ;  /* 0x0000015800dca947 */ /* 0x002fea0003800000 */
.L_x_10479:
[----:B------:R-:W-:Y:S05]  /*12ec0*/  BSYNC B0 ;  /* 0x0000000000007941 */ /* 0x000fea0003800000 */
.L_x_10476:
[----:B01----:R-:W0:Y:S01]  /*12ed0*/  S2R R3, SR_TID.X ;  /* 0x0000000000037919 */ /* 0x003e220000002100 */
[----:B------:R-:W-:Y:S01]  /*12ee0*/  VIADD R189, R218, 0x1 ;  /* 0x00000001dabd7836 */ /* 0x000fe20000000000 */
[----:B------:R-:W-:Y:S05]  /*12ef0*/  WARPSYNC.ALL ;  /* 0x0000000000007948 */ /* 0x000fea0003800000 */
[C---:B------:R-:W-:Y:S01]  /*12f00*/  ISETP.NE.AND P2, PT, R189.reuse, 0x2, PT ;  /* 0x00000002bd00780c */ /* 0x040fe20003f45270 */
[----:B------:R-:W-:Y:S01]  /*12f10*/  IMAD.MOV.U32 R21, RZ, RZ, 0x40000040 ;  /* 0x40000040ff157424 */ /* 0x000fe200078e00ff */
[C---:B------:R-:W-:Y:S01]  /*12f20*/  R2UR UR28, R8.reuse ;  /* 0x00000000081c72ca */ /* 0x040fe200000e0000 */
        /* <DEDUP_REMOVED lines=21> */
[----:B------:R-:W-:-:S02]  /*13080*/  R2UR UR36, R8 ;  /* 0x00000000082472ca */ /* 0x000fc400000e0000 */
[----:B0-----:R-:W-:Y:S02]  /*13090*/  SHF.R.U32.HI R3, RZ, 0x7, R3 ;  /* 0x00000007ff037819 */ /* 0x001fe40000011603 */
[----:B------:R-:W-:Y:S02]  /*130a0*/  R2UR UR37, R9 ;  /* 0x00000000092572ca */ /* 0x000fe400000e0000 */
[----:B------:R-:W-:Y:S01]  /*130b0*/  R2UR UR8, R88 ;  /* 0x00000000580872ca */ /* 0x000fe200000e0000 */
[----:B------:R-:W-:Y:S01]  /*130c0*/  VIADD R3, R3, 0x8 ;  /* 0x0000000803037836 */ /* 0x000fe20000000000 */
[----:B------:R-:W-:Y:S01]  /*130d0*/  MOV R91, 0x40000040 ;  /* 0x40000040005b7802 */ /* 0x000fe20000000f00 */
        /* <DEDUP_REMOVED lines=8> */
[----:B------:R-:W-:Y:S02]  /*13160*/  R2UR UR48, R8 ;  /* 0x00000000083072ca */ /* 0x000fe400000e0000 */
[----:B------:R-:W-:Y:S02]  /*13170*/  R2UR UR49, R9 ;  /* 0x00000000093172ca */ /* 0x000fe400000e0000 */
[----:B------:R-:W-:Y:S02]  /*13180*/  R2UR UR46, R90 ;  /* 0x000000005a2e72ca */ /* 0x000fe400000e0000 */
[----:B------:R-:W-:Y:S02]  /*13190*/  R2UR UR47, R91 ;  /* 0x000000005b2f72ca */ /* 0x000fe400000e0000 */
[----:B------:R-:W-:Y:S02]  /*131a0*/  MOV R90, UR51 ;  /* 0x00000033005a7c02 */ /* 0x000fe40008000f00 */
[----:B------:R-:W-:Y:S01]  /*131b0*/  MOV R91, UR50 ;  /* 0x00000032005b7c02 */ /* 0x000fe20008000f00 */
[----:B------:R-:W-:Y:S01]  /*131c0*/  UMOV UR50, UR6 ;  /* 0x0000000600327c82 */ /* 0x000fe20008000000 */
[----:B------:R-:W-:Y:S01]  /*131d0*/  UMOV UR51, UR7 ;  /* 0x0000000700337c82 */ /* 0x000fe20008000000 */
[----:B------:R-:W-:Y:S01]  /*131e0*/  R2UR UR58, R88 ;  /* 0x00000000583a72ca */ /* 0x000fe200000e0000 */
[----:B------:R-:W-:Y:S01]  /*131f0*/  VIADD R88, R20, 0x204 ;  /* 0x0000020414587836 */ /* 0x000fe20000000000 */
[C---:B------:R-:W-:Y:S01]  /*13200*/  R2UR UR9, R89.reuse ;  /* 0x00000000590972ca */ /* 0x040fe200000e0000 */
[----:B------:R-:W-:Y:S01]  /*13210*/  WARPGROUP.ARRIVE ;  /* 0x00000000000079c5 */ /* 0x000fe20000000000 */
[----:B------:R-:W-:-:S02]  /*13220*/  R2UR UR59, R89 ;  /* 0x00000000593b72ca */ /* 0x000fc400000e0000 */
[----:B------:R-:W-:Y:S01]  /*13230*/  R2UR UR14, R88 ;  /* 0x00000000580e72ca */ /* 0x000fe200000e0000 */
[----:B------:R-:W-:Y:S01]  /*13240*/  VIADD R88, R20, 0x404 ;  /* 0x0000040414587836 */ /* 0x000fe20000000000 */
[----:B------:R-:W-:Y:S01]  /*13250*/  R2UR UR6, R92 ;  /* 0x000000005c0672ca */ /* 0x000fe200000e0000 */
[----:B------:R-:W-:Y:S01]  /*13260*/  QGMMA.64x32x32.F32.E4M3.E4M3 R152, gdesc[UR28], RZ, !UPT, gsb0 ;  /* 0x006000001c9879f3 */ /* 0x000fe2000c0008ff */
[C---:B------:R-:W-:Y:S01]  /*13270*/  R2UR UR15, R89.reuse ;  /* 0x00000000590f72ca */ /* 0x040fe200000e0000 */
[----:B------:R-:W-:Y:S01]  /*13280*/  VIADD R92, R20, 0x6 ;  /* 0x00000006145c7836 */ /* 0x000fe20000000000 */
[----:B------:R-:W-:Y:S01]  /*13290*/  R2UR UR22, R88 ;  /* 0x00000000581672ca */ /* 0x000fe200000e0000 */
[----:B------:R-:W-:Y:S01]  /*132a0*/  VIADD R88, R20, 0x206 ;  /* 0x0000020614587836 */ /* 0x000fe20000000000 */
[----:B------:R-:W-:Y:S01]  /*132b0*/  R2UR UR23, R89 ;  /* 0x00000000591772ca */ /* 0x000fe200000e0000 */
[----:B------:R-:W-:Y:S01]  /*132c0*/  IMAD.MOV.U32 R89, RZ, RZ, 0x40000040 ;  /* 0x40000040ff597424 */ /* 0x000fe200078e00ff */
[----:B------:R-:W-:-:S02]  /*132d0*/  R2UR UR44, R8 ;  /* 0x00000000082c72ca */ /* 0x000fc400000e0000 */
[----:B------:R-:W-:Y:S02]  /*132e0*/  R2UR UR45, R9 ;  /* 0x00000000092d72ca */ /* 0x000fe400000e0000 */
[C---:B------:R-:W-:Y:S02]  /*132f0*/  R2UR UR7, R93.reuse ;  /* 0x000000005d0772ca */ /* 0x040fe400000e0000 */
[----:B------:R-:W-:Y:S02]  /*13300*/  R2UR UR26, R92 ;  /* 0x000000005c1a72ca */ /* 0x000fe400000e0000 */
[----:B------:R-:W-:Y:S02]  /*13310*/  R2UR UR27, R93 ;  /* 0x000000005d1b72ca */ /* 0x000fe400000e0000 */
[----:B0-----:R-:W-:Y:S01]  /*13320*/  MOV R3, UR47 ;  /* 0x0000002f00037c02 */ /* 0x001fe20008000f00 */
[----:B------:R-:W-:Y:S01]  /*13330*/  UMOV UR47, UR9 ;  /* 0x00000009002f7c82 */ /* 0x000fe20008000000 */
[----:B------:R-:W-:Y:S01]  /*13340*/  MOV R222, UR46 ;  /* 0x0000002e00de7c02 */ /* 0x000fe20008000f00 */
[----:B------:R-:W-:Y:S01]  /*13350*/  UMOV UR46, UR8 ;  /* 0x00000008002e7c82 */ /* 0x000fe20008000000 */
[----:B------:R-:W-:Y:S01]  /*13360*/  R2UR UR4, R14 ;  /* 0x000000000e0472ca */ /* 0x000fe200000e0000 */
[----:B------:R-:W-:Y:S01]  /*13370*/  VIADD R14, R20, 0x302 ;  /* 0x00000302140e7836 */ /* 0x000fe20000000000 */
[----:B------:R-:W-:-:S02]  /*13380*/  R2UR UR5, R15 ;  /* 0x000000000f0572ca */ /* 0x000fc400000e0000 */
[----:B------:R-:W-:Y:S02]  /*13390*/  MOV R223, UR7 ;  /* 0x0000000700df7c02 */ /* 0x000fe40008000f00 */
[----:B------:R-:W-:Y:S02]  /*133a0*/  MOV R224, UR6 ;  /* 0x0000000600e07c02 */ /* 0x000fe40008000f00 */
[----:B------:R-:W-:Y:S01]  /*133b0*/  R2UR UR54, R14 ;  /* 0x000000000e3672ca */ /* 0x000fe200000e0000 */
[----:B------:R-:W-:Y:S01]  /*133c0*/  VIADD R14, R20, 0x104 ;  /* 0x00000104140e7836 */ /* 0x000fe20000000000 */
[----:B------:R-:W-:Y:S02]  /*133d0*/  R2UR UR55, R15 ;  /* 0x000000000f3772ca */ /* 0x000fe400000e0000 */
[C---:B------:R-:W-:Y:S01]  /*133e0*/  R2UR UR52, R10.reuse ;  /* 0x000000000a3472ca */ /* 0x040fe200000e0000 */
[----:B------:R-:W-:Y:S01]  /*133f0*/  UMOV UR6, UR4 ;  /* 0x0000000400067c82 */ /* 0x000fe20008000000 */
[----:B------:R-:W-:Y:S01]  /*13400*/  R2UR UR4, R10 ;  /* 0x000000000a0472ca */ /* 0x000fe200000e0000 */
[----:B------:R-:W-:Y:S01]  /*13410*/  UMOV UR7, UR5 ;  /* 0x0000000500077c82 */ /* 0x000fe20008000000 */
[----:B------:R-:W-:-:S02]  /*13420*/  R2UR UR5, R11 ;  /* 0x000000000b0572ca */ /* 0x000fc400000e0000 */
[C---:B------:R-:W-:Y:S02]  /*13430*/  R2UR UR53, R11.reuse ;  /* 0x000000000b3572ca */ /* 0x040fe400000e0000 */
[----:B------:R-:W-:Y:S02]  /*13440*/  R2UR UR56, R10 ;  /* 0x000000000a3872ca */ /* 0x000fe400000e0000 */
[----:B------:R-:W-:Y:S02]  /*13450*/  R2UR UR57, R11 ;  /* 0x000000000b3972ca */ /* 0x000fe400000e0000 */
[----:B------:R-:W-:Y:S01]  /*13460*/  R2UR UR10, R14 ;  /* 0x000000000e0a72ca */ /* 0x000fe200000e0000 */
[----:B------:R-:W-:Y:S01]  /*13470*/  VIADD R14, R20, 0x304 ;  /* 0x00000304140e7836 */ /* 0x000fe20000000000 */
[----:B------:R-:W-:Y:S02]  /*13480*/  R2UR UR11, R15 ;  /* 0x000000000f0b72ca */ /* 0x000fe400000e0000 */
[----:B------:R-:W-:-:S02]  /*13490*/  R2UR UR8, R6 ;  /* 0x00000000060872ca */ /* 0x000fc400000e0000 */
[C---:B------:R-:W-:Y:S02]  /*134a0*/  R2UR UR9, R7.reuse ;  /* 0x00000000070972ca */ /* 0x040fe400000e0000 */
[----:B------:R-:W-:Y:S02]  /*134b0*/  R2UR UR12, R6 ;  /* 0x00000000060c72ca */ /* 0x000fe400000e0000 */
[----:B------:R-:W-:Y:S02]  /*134c0*/  R2UR UR13, R7 ;  /* 0x00000000070d72ca */ /* 0x000fe400000e0000 */
[----:B------:R-:W-:Y:S01]  /*134d0*/  R2UR UR18, R14 ;  /* 0x000000000e1272ca */ /* 0x000fe200000e0000 */
[----:B------:R-:W-:Y:S01]  /*134e0*/  VIADD R14, R20, 0x106 ;  /* 0x00000106140e7836 */ /* 0x000fe20000000000 */
[----:B------:R-:W-:Y:S01]  /*134f0*/  R2UR UR19, R15 ;  /* 0x000000000f1372ca */ /* 0x000fe200000e0000 */
[----:B------:R-:W-:Y:S02]  /*13500*/  WARPGROUP.DEPBAR.LE gsb0, 0x0 ;  /* 0x00008000000079c5 */ /* 0x000fe40000010000 */
[----:B------:R-:W-:Y:S01]  /*13510*/  WARPGROUP.ARRIVE ;  /* 0x00000000000079c5 */ /* 0x000fe20000000000 */
[----:B------:R-:W-:-:S02]  /*13520*/  R2UR UR16, R6 ;  /* 0x00000000061072ca */ /* 0x000fc400000e0000 */
[----:B------:R-:W-:Y:S02]  /*13530*/  R2UR UR17, R7 ;  /* 0x00000000071172ca */ /* 0x000fe400000e0000 */
[----:B------:R-:W-:Y:S01]  /*13540*/  R2UR UR20, R6 ;  /* 0x00000000061472ca */ /* 0x000fe200000e0000 */
[----:B------:R-:W-:Y:S01]  /*13550*/  QGMMA.64x32x32.F32.E4M3.E4M3 R136, gdesc[UR32], RZ, !UPT, gsb0 ;  /* 0x00600000208879f3 */ /* 0x000fe2000c0008ff */
[----:B------:R-:W-:Y:S02]  /*13560*/  R2UR UR34, R88 ;  /* 0x00000000582272ca */ /* 0x000fe400000e0000 */
[----:B------:R-:W-:Y:S02]  /*13570*/  R2UR UR35, R89 ;  /* 0x00000000592372ca */ /* 0x000fe400000e0000 */
[----:B------:R-:W-:Y:S02]  /*13580*/  R2UR UR21, R7 ;  /* 0x00000000071572ca */ /* 0x000fe400000e0000 */
[----:B------:R-:W-:-:S02]  /*13590*/  R2UR UR24, R4 ;  /* 0x00000000041872ca */ /* 0x000fc400000e0000 */
[----:B------:R-:W-:Y:S02]  /*135a0*/  R2UR UR25, R5 ;  /* 0x00000000051972ca */ /* 0x000fe400000e0000 */
[----:B------:R-:W-:Y:S02]  /*135b0*/  R2UR UR30, R14 ;  /* 0x000000000e1e72ca */ /* 0x000fe400000e0000 */
[----:B------:R-:W-:Y:S01]  /*135c0*/  R2UR UR31, R15 ;  /* 0x000000000f1f72ca */ /* 0x000fe200000e0000 */
[----:B------:R-:W-:Y:S01]  /*135d0*/  IMAD.MOV.U32 R15, RZ, RZ, 0x40000040 ;  /* 0x40000040ff0f7424 */ /* 0x000fe200078e00ff */
[C---:B------:R-:W-:Y:S02]  /*135e0*/  R2UR UR28, R4.reuse ;  /* 0x00000000041c72ca */ /* 0x040fe400000e0000 */
[----:B------:R-:W-:Y:S02]  /*135f0*/  R2UR UR29, R5 ;  /* 0x00000000051d72ca */ /* 0x000fe400000e0000 */
[----:B------:R-:W-:-:S02]  /*13600*/  R2UR UR32, R4 ;  /* 0x00000000042072ca */ /* 0x000fc400000e0000 */
[----:B------:R-:W-:Y:S02]  /*13610*/  R2UR UR33, R5 ;  /* 0x00000000052172ca */ /* 0x000fe400000e0000 */
[C---:B------:R-:W-:Y:S01]  /*13620*/  IADD3 R14, R20.reuse, 0x306, RZ ;  /* 0x00000306140e7810 */ /* 0x040fe20007ffe0ff */
[----:B------:R-:W-:Y:S01]  /*13630*/  VIADD R20, R20, 0x406 ;  /* 0x0000040614147836 */ /* 0x000fe20000000000 */
[----:B------:R-:W-:Y:S02]  /*13640*/  R2UR UR43, R21 ;  /* 0x00000000152b72ca */ /* 0x000fe400000e0000 */
[----:B------:R-:W-:Y:S02]  /*13650*/  R2UR UR40, R4 ;  /* 0x00000000042872ca */ /* 0x000fe400000e0000 */
[----:B------:R-:W-:Y:S02]  /*13660*/  R2UR UR42, R20 ;  /* 0x00000000142a72ca */ /* 0x000fe400000e0000 */
[----:B------:R-:W-:Y:S01]  /*13670*/  R2UR UR41, R5 ;  /* 0x00000000052972ca */ /* 0x000fe200000e0000 */
[----:B------:R-:W-:-:S02]  /*13680*/  WARPGROUP.DEPBAR.LE gsb0, 0x0 ;  /* 0x00008000000079c5 */ /* 0x000fc40000010000 */
        /* <DEDUP_REMOVED lines=73> */
.L_x_10482:
[----:B------:R-:W-:Y:S01]  /*13b20*/  SHF.L.U32 R3, R221, 0x1f, RZ ;  /* 0x0000001fdd037819 */ /* 0x000fe200000006ff */
[----:B------:R-:W-:-:S04]  /*13b30*/  IMAD R14, R218, 0x8, R18 ;  /* 0x00000008da0e7824 */ /* 0x000fc800078e0212 */
[----:B------:R0:W1:Y:S01]  /*13b40*/  SYNCS.PHASECHK.TRANS64.TRYWAIT P1, [R14+URZ+0x22850], R3 ;  /* 0x022850030e0075a7 */ /* 0x000062000802017f */
[----:B------:R-:W-:Y:S05]  /*13b50*/  @!P0 BRA `(.L_x_10483) ;  /* 0x0000000000048947 */ /* 0x000fea0003800000 */
[----:B------:R-:W-:Y:S01]  /*13b60*/  BPT.TRAP 0x1 ;  /* 0x000000040000795c */ /* 0x000fe20000300000 */
.L_x_10483:
[----:B-1----:R-:W-:Y:S05]  /*13b70*/  @P1 BRA `(.L_x_10481) ;  /* 0x0000000000081947 */ /* 0x002fea0003800000 */
[----:B------:R-:W1:Y:S02]  /*13b80*/  SYNCS.PHASECHK.TRANS64.TRYWAIT P1, [R14+URZ+0x22850], R3 ;  /* 0x022850030e0075a7 */ /* 0x000e64000802017f */
[----:B-1----:R-:W-:Y:S05]  /*13b90*/  @!P1 BRA `(.L_x_10484) ;  /* 0x0000014c00b89947 */ /* 0x002fea0003800000 */
.L_x_10481:
        /* <DEDUP_REMOVED lines=8> */
[----:B------:R-:W-:Y:S02]  /*13c20*/  R2UR UR7, R15 ;  /* 0x000000000f0772ca */ /* 0x000fe400000e0000 */
[----:B------:R-:W-:Y:S02]  /*13c30*/  LOP3.LUT R3, R3, 0x10000, RZ, 0xfc, !PT ;  /* 0x0001000003037812 */ /* 0x000fe400078efcff */
[----:B------:R-:W-:-:S03]  /*13c40*/  MOV R15, 0xc0000010 ;  /* 0xc0000010000f7802 */ /* 0x000fc60000000f00 */
[----:B------:R-:W-:-:S04]  /*13c50*/  IMAD R14, R218, 0x500, R3 ;  /* 0x00000500da0e7824 */ /* 0x000fc800078e0203 */
[C---:B------:R-:W-:Y:S01]  /*13c60*/  VIADD R20, R14.reuse, 0x100 ;  /* 0x000001000e147836 */ /* 0x040fe20000000000 */
[----:B------:R-:W-:-:S13]  /*13c70*/  R2UR UR6, R14 ;  /* 0x000000000e0672ca */ /* 0x000fda00000e0000 */
[----:B------:R-:W-:Y:S01]  /*13c80*/  QGMMA.64x128x32.F32.E4M3.E4M3 R24, R184, gdesc[UR4], R24, gsb0 ;  /* 0x01e00004b8187df3 */ /* 0x000fe20008000818 */
[----:B------:R-:W-:Y:S01]  /*13c90*/  R2UR UR6, R20 ;  /* 0x00000000140672ca */ /* 0x000fe200000e0000 */
[----:B------:R-:W-:Y:S01]  /*13ca0*/  VIADD R20, R14, 0x200 ;  /* 0x000002000e147836 */ /* 0x000fe20000000000 */
[----:B------:R-:W-:Y:S01]  /*13cb0*/  R2UR UR7, R21 ;  /* 0x00000000150772ca */ /* 0x000fe200000e0000 */
[----:B------:R-:W-:Y:S01]  /*13cc0*/  IMAD.MOV.U32 R21, RZ, RZ, -0x3ffffff0 ;  /* 0xc0000010ff157424 */ /* 0x000fe200078e00ff */
[----:B0-----:R-:W-:-:S04]  /*13cd0*/  SHF.R.U32.HI R221, RZ, 0x7, R221 ;  /* 0x00000007ffdd7819 */ /* 0x001fc800000116dd */
[----:B------:R-:W-:Y:S01]  /*13ce0*/  IADD3 R3, -R221, 0xb, RZ ;  /* 0x0000000bdd037810 */ /* 0x000fe20007ffe1ff */
        /* <DEDUP_REMOVED lines=25> */
.L_x_10485:
[----:B0-----:R-:W0:Y:S01]  /*13e80*/  LDC R3, c[0x0][0x448] ;  /* 0x00011200ff037b82 */ /* 0x001e220000000800 */
[----:B------:R-:W2:Y:S04]  /*13e90*/  LDL.LU R20, [R1] ;  /* 0x0000000001147983 */ /* 0x000ea80000300800 */
[----:B------:R-:W3:Y:S01]  /*13ea0*/  LDL R169, [R1+0x4] ;  /* 0x0000040001a97983 */ /* 0x000ee20000100800 */
[----:B0-----:R-:W-:Y:S01]  /*13eb0*/  ISETP.NE.AND P1, PT, R3, 0x1, PT ;  /* 0x000000010300780c */ /* 0x001fe20003f25270 */
[----:B------:R-:W-:-:S12]  /*13ec0*/  IMAD.IADD R3, R208, 0x1, R197 ;  /* 0x00000001d0037824 */ /* 0x000fd800078e02c5 */
[----:B------:R-:W0:Y:S08]  /*13ed0*/  @P1 LDC R15, c[0x0][0x44c] ;  /* 0x00011300ff0f1b82 */ /* 0x000e300000000800 */
[----:B------:R-:W1:Y:S01]  /*13ee0*/  @P1 LDC R14, c[0x0][0x450] ;  /* 0x00011400ff0e1b82 */ /* 0x000e620000000800 */
[----:B0-----:R-:W-:-:S05]  /*13ef0*/  @P1 IMAD.HI.U32 R15, R3, R15, RZ ;  /* 0x0000000f030f1227 */ /* 0x001fca00078e00ff */
[----:B-1----:R-:W-:Y:S01]  /*13f00*/  @P1 SHF.R.U32.HI R3, RZ, R14, R15 ;  /* 0x0000000eff031219 */ /* 0x002fe2000001160f */
[----:B------:R-:W-:-:S04]  /*13f10*/  IMAD R15, R217, -0xa0, RZ ;  /* 0xffffff60d90f7824 */ /* 0x000fc800078e02ff */
[----:B------:R-:W0:Y:S01]  /*13f20*/  SHFL.IDX PT, R14, R3, RZ, 0x1c1f ;  /* 0x001c1fff030e7589 */ /* 0x000e2200000e0000 */
[----:B------:R-:W-:-:S03]  /*13f30*/  IADD3 R15, -R200, 0x1, R15 ;  /* 0x00000001c80f7810 */ /* 0x000fc60007ffe10f */
[----:B------:R-:W1:Y:S01]  /*13f40*/  SHFL.IDX PT, R3, R3, 0x1, 0x1c1f ;  /* 0x003c1f0003037f89 */ /* 0x000e6200000e0000 */
[----:B------:R-:W-:-:S05]  /*13f50*/  IADD3 R15, -R198, R15, R199 ;  /* 0x0000000fc60f7210 */ /* 0x000fca0007ffe1c7 */
        /* <DEDUP_REMOVED lines=160> */
[----:B------:R-:W-:Y:S01]  /*14960*/  ISETP.GT.AND P3, PT, R3, 0x49, PT ;  /* 0x000000490300780c */ /* 0x000fe20003f64270 */
[----:B------:R-:W0:Y:S01]  /*14970*/  SHFL.BFLY PT, R15, R14, 0x2, 0x1f ;  /* 0x0c401f000e0f7f89 */ /* 0x000e2200000e0000 */
[----:B--2---:R-:W-:Y:S02]  /*14980*/  LOP3.LUT R20, R20, 0xfffffbff, RZ, 0xc0, !PT ;  /* 0xfffffbff14147812 */ /* 0x004fe400078ec0ff */
[----:B------:R-:W-:Y:S02]  /*14990*/  FSEL R127, R127, -INF , P3 ;  /* 0xff8000007f7f7808 */ /* 0x000fe40001800000 */
[----:B------:R-:W-:-:S02]  /*149a0*/  ISETP.GT.AND P3, PT, R3, 0x50, PT ;  /* 0x000000500300780c */ /* 0x000fc40003f64270 */
[----:B------:R-:W-:Y:S02]  /*149b0*/  @P0 LOP3.LUT R20, R20, 0x400, RZ, 0xfc, !PT ;  /* 0x0000040014140812 */ /* 0x000fe400078efcff */
[----:B------:R-:W-:Y:S02]  /*149c0*/  FSEL R130, R130, -INF , P3 ;  /* 0xff80000082827808 */ /* 0x000fe40001800000 */
[C---:B------:R-:W-:Y:S02]  /*149d0*/  ISETP.GT.AND P3, PT, R3.reuse, 0x51, PT ;  /* 0x000000510300780c */ /* 0x040fe40003f64270 */
[----:B------:R-:W-:Y:S02]  /*149e0*/  ISETP.GT.AND P0, PT, R3, 0x81, PT ;  /* 0x000000810300780c */ /* 0x000fe40003f04270 */
[----:B------:R-:W-:Y:S02]  /*149f0*/  FSEL R131, R131, -INF , P3 ;  /* 0xff80000083837808 */ /* 0x000fe40001800000 */
[----:B------:R-:W-:-:S02]  /*14a00*/  ISETP.GT.AND P3, PT, R3, 0x58, PT ;  /* 0x000000580300780c */ /* 0x000fc40003f64270 */
[----:B------:R-:W-:Y:S02]  /*14a10*/  LOP3.LUT R20, R20, 0xfffff7ff, RZ, 0xc0, !PT ;  /* 0xfffff7ff14147812 */ /* 0x000fe400078ec0ff */
[----:B------:R-:W-:Y:S02]  /*14a20*/  FSEL R134, R134, -INF , P3 ;  /* 0xff80000086867808 */ /* 0x000fe40001800000 */
[----:B------:R-:W-:Y:S02]  /*14a30*/  ISETP.GT.AND P3, PT, R3, 0x59, PT ;  /* 0x000000590300780c */ /* 0x000fe40003f64270 */
[----:B0-----:R-:W-:Y:S02]  /*14a40*/  FMNMX.FTZ R14, R14, R15, !PT ;  /* 0x0000000f0e0e7209 */ /* 0x001fe40007810000 */
[----:B------:R-:W-:Y:S02]  /*14a50*/  FSEL R135, R135, -INF , P3 ;  /* 0xff80000087877808 */ /* 0x000fe40001800000 */
[----:B------:R-:W-:Y:S01]  /*14a60*/  ISETP.GT.AND P3, PT, R3, 0x60, PT ;  /* 0x000000600300780c */ /* 0x000fe20003f64270 */
[----:B------:R-:W0:Y:S01]  /*14a70*/  SHFL.BFLY PT, R15, R14, 0x1, 0x1f ;  /* 0x0c201f000e0f7f89 */ /* 0x000e2200000e0000 */
[----:B------:R-:W-:-:S02]  /*14a80*/  @P0 LOP3.LUT R20, R20, 0x800, RZ, 0xfc, !PT ;  /* 0x0000080014140812 */ /* 0x000fc400078efcff */
[----:B------:R-:W-:Y:S02]  /*14a90*/  FSEL R106, R106, -INF , P3 ;  /* 0xff8000006a6a7808 */ /* 0x000fe40001800000 */
[C---:B------:R-:W-:Y:S01]  /*14aa0*/  ISETP.GT.AND P3, PT, R3.reuse, 0x61, PT ;  /* 0x000000610300780c */ /* 0x040fe20003f64270 */
[----:B------:R-:W-:Y:S01]  /*14ab0*/  STL [R1], R20 ;  /* 0x0000001401007387 */ /* 0x000fe20000100800 */
[----:B------:R-:W-:Y:S02]  /*14ac0*/  ISETP.GT.AND P1, PT, R3, 0x89, PT ;  /* 0x000000890300780c */ /* 0x000fe40003f24270 */
[----:B------:R-:W-:Y:S02]  /*14ad0*/  FSEL R107, R107, -INF , P3 ;  /* 0xff8000006b6b7808 */ /* 0x000fe40001800000 */
[C---:B------:R-:W-:Y:S02]  /*14ae0*/  ISETP.GT.AND P3, PT, R3.reuse, 0x68, PT ;  /* 0x000000680300780c */ /* 0x040fe40003f64270 */
[----:B------:R-:W-:-:S02]  /*14af0*/  ISETP.GT.AND P2, PT, R3, 0x90, PT ;  /* 0x000000900300780c */ /* 0x000fc40003f44270 */
[----:B------:R-:W-:Y:S02]  /*14b00*/  FSEL R110, R110, -INF , P3 ;  /* 0xff8000006e6e7808 */ /* 0x000fe40001800000 */
[C---:B------:R-:W-:Y:S02]  /*14b10*/  ISETP.GT.AND P3, PT, R3.reuse, 0x69, PT ;  /* 0x000000690300780c */ /* 0x040fe40003f64270 */
[----:B------:R-:W-:Y:S02]  /*14b20*/  ISETP.GT.AND P4, PT, R3, 0x98, PT ;  /* 0x000000980300780c */ /* 0x000fe40003f84270 */
[----:B------:R-:W-:Y:S02]  /*14b30*/  FSEL R111, R111, -INF , P3 ;  /* 0xff8000006f6f7808 */ /* 0x000fe40001800000 */
[----:B------:R-:W-:Y:S02]  /*14b40*/  ISETP.GT.AND P3, PT, R3, 0x70, PT ;  /* 0x000000700300780c */ /* 0x000fe40003f64270 */
[----:B0-----:R-:W-:-:S02]  /*14b50*/  FMNMX.FTZ R14, R14, R15, !PT ;  /* 0x0000000f0e0e7209 */ /* 0x001fc40007810000 */
[----:B------:R-:W-:Y:S02]  /*14b60*/  FSEL R114, R114, -INF , P3 ;  /* 0xff80000072727808 */ /* 0x000fe40001800000 */
[----:B------:R-:W-:Y:S01]  /*14b70*/  ISETP.GT.AND P3, PT, R3, 0x71, PT ;  /* 0x000000710300780c */ /* 0x000fe20003f64270 */
[----:B------:R-:W-:-:S01]  /*14b80*/  FFMA.FTZ R21, R2, R14, -8 ;  /* 0xc100000002157423 */ /* 0x000fc2000001000e */
[C---:B------:R-:W-:Y:S02]  /*14b90*/  FSETP.NEU.FTZ.AND P6, PT, R14.reuse, -INF , PT ;  /* 0xff8000000e00780b */ /* 0x040fe40003fdd000 */
[----:B------:R-:W-:Y:S02]  /*14ba0*/  FSEL R115, R115, -INF , P3 ;  /* 0xff80000073737808 */ /* 0x000fe40001800000 */
[----:B------:R-:W-:Y:S02]  /*14bb0*/  ISETP.GT.AND P3, PT, R3, 0x78, PT ;  /* 0x000000780300780c */ /* 0x000fe40003f64270 */
[----:B------:R-:W-:-:S02]  /*14bc0*/  FSEL R15, R14, RZ, P6 ;  /* 0x000000ff0e0f7208 */ /* 0x000fc40003000000 */
[----:B------:R-:W-:Y:S02]  /*14bd0*/  FSEL R118, R118, -INF , P3 ;  /* 0xff80000076767808 */ /* 0x000fe40001800000 */
[----:B------:R-:W-:Y:S01]  /*14be0*/  ISETP.GT.AND P3, PT, R3, 0x79, PT ;  /* 0x000000790300780c */ /* 0x000fe20003f64270 */
[----:B------:R-:W-:Y:S01]  /*14bf0*/  FADD.FTZ R15, -R15, R216 ;  /* 0x000000d80f0f7221 */ /* 0x000fe20000010100 */
[----:B------:R-:W-:Y:S02]  /*14c00*/  FSEL R21, R21, RZ, P6 ;  /* 0x000000ff15157208 */ /* 0x000fe40003000000 */
[----:B------:R-:W-:Y:S01]  /*14c10*/  FSEL R119, R119, -INF , P3 ;  /* 0xff80000077777808 */ /* 0x000fe20001800000 */
[C---:B------:R-:W-:Y:S01]  /*14c20*/  FMUL.FTZ R15, R2.reuse, R15 ;  /* 0x0000000f020f7220 */ /* 0x040fe20000410000 */
[----:B------:R-:W-:Y:S01]  /*14c30*/  ISETP.GT.AND P3, PT, R3, 0x91, PT ;  /* 0x000000910300780c */ /* 0x000fe20003f64270 */
[----:B------:R-:W-:-:S01]  /*14c40*/  FFMA.FTZ R152, R2, R152, -R21 ;  /* 0x0000009802987223 */ /* 0x000fc20000010815 */
[----:B------:R-:W-:Y:S01]  /*14c50*/  ISETP.GT.AND P5, PT, R3, 0x99, PT ;  /* 0x000000990300780c */ /* 0x000fe20003fa4270 */
[----:B------:R-:W-:-:S01]  /*14c60*/  FFMA.FTZ R153, R2, R153, -R21 ;  /* 0x0000009902997223 */ /* 0x000fc20000010815 */
[----:B------:R-:W-:Y:S01]  /*14c70*/  ISETP.GT.AND P0, PT, R3, 0x80, PT ;  /* 0x000000800300780c */ /* 0x000fe20003f04270 */
        /* <DEDUP_REMOVED lines=8> */
[----:B------:R-:W-:-:S01]  /*14d00*/  FFMA.FTZ R164, R2, R164, -R21 ;  /* 0x000000a402a47223 */ /* 0x000fc20000010815 */
[----:B------:R-:W-:Y:S01]  /*14d10*/  LOP3.LUT P0, RZ, R20, 0x800, RZ, 0xc0, !PT ;  /* 0x0000080014ff7812 */ /* 0x000fe2000780c0ff */
[----:B------:R-:W-:-:S01]  /*14d20*/  FFMA.FTZ R165, R2, R165, -R21 ;  /* 0x000000a502a57223 */ /* 0x000fc20000010815 */
[----:B------:R-:W-:Y:S01]  /*14d30*/  FMNMX.FTZ R3, R158, R3, !PT ;  /* 0x000000039e037209 */ /* 0x000fe20007810000 */
[----:B------:R-:W-:-:S01]  /*14d40*/  FFMA.FTZ R136, R2, R136, -R21 ;  /* 0x0000008802887223 */ /* 0x000fc20000010815 */
[----:B------:R-:W-:Y:S01]  /*14d50*/  FSEL R91, R91, -INF , P0 ;  /* 0xff8000005b5b7808 */ /* 0x000fe20000000000 */
        /* <DEDUP_REMOVED lines=31> */
[C-C-:B------:R-:W-:Y:S01]  /*14f50*/  FFMA.FTZ R105, R2.reuse, R105, -R21.reuse ;  /* 0x0000006902697223 */ /* 0x140fe20000010815 */
        /* <DEDUP_REMOVED lines=19> */
[----:B---3--:R-:W-:Y:S01]  /*15090*/  R2UR UR4, R169 ;  /* 0x00000000a90472ca */ /* 0x008fe200000e0000 */
[----:B------:R-:W-:Y:S01]  /*150a0*/  MUFU.EX2 R152, R152 ;  /* 0x0000009800987308 */ /* 0x000fe20000000800 */
[----:B------:R-:W-:-:S04]  /*150b0*/  FMNMX.FTZ R3, R122, R3, !PT ;  /* 0x000000037a037209 */ /* 0x000fc80007810000 */
[----:B------:R-:W-:-:S03]  /*150c0*/  FMNMX.FTZ R3, R123, R3, !PT ;  /* 0x000000037b037209 */ /* 0x000fc60007810000 */
[----:B------:R-:W0:Y:S01]  /*150d0*/  MUFU.EX2 R15, R15 ;  /* 0x0000000f000f7308 */ /* 0x000e220000000800 */
[----:B------:R-:W-:-:S03]  /*150e0*/  FMNMX.FTZ R3, R126, R3, !PT ;  /* 0x000000037e037209 */ /* 0x000fc60007810000 */
[----:B------:R-:W-:Y:S01]  /*150f0*/  IMAD.U32 R168, RZ, RZ, UR4 ;  /* 0x00000004ffa87e24 */ /* 0x000fe2000f8e00ff */
[----:B------:R-:W-:-:S03]  /*15100*/  FMNMX.FTZ R3, R127, R3, !PT ;  /* 0x000000037f037209 */ /* 0x000fc60007810000 */
[----:B------:R-:W1:Y:S01]  /*15110*/  MUFU.EX2 R153, R153 ;  /* 0x0000009900997308 */ /* 0x000e620000000800 */
[----:B------:R-:W-:-:S04]  /*15120*/  FMNMX.FTZ R3, R130, R3, !PT ;  /* 0x0000000382037209 */ /* 0x000fc80007810000 */
[----:B------:R-:W-:-:S03]  /*15130*/  FMNMX.FTZ R3, R131, R3, !PT ;  /* 0x0000000383037209 */ /* 0x000fc60007810000 */
[----:B------:R-:W-:Y:S01]  /*15140*/  MUFU.EX2 R156, R156 ;  /* 0x0000009c009c7308 */ /* 0x000fe20000000800 */
[----:B------:R-:W-:Y:S01]  /*15150*/  FMNMX.FTZ R3, R134, R3, !PT ;  /* 0x0000000386037209 */ /* 0x000fe20007810000 */
[----:B0-----:R-:W-:-:S03]  /*15160*/  FFMA.FTZ R12, R15, R12, R152 ;  /* 0x0000000c0f0c7223 */ /* 0x001fc60000010098 */
[----:B------:R-:W-:-:S03]  /*15170*/  FMNMX.FTZ R3, R135, R3, !PT ;  /* 0x0000000387037209 */ /* 0x000fc60007810000 */
[----:B------:R-:W-:Y:S01]  /*15180*/  MUFU.EX2 R157, R157 ;  /* 0x0000009d009d7308 */ /* 0x000fe20000000800 */
[----:B------:R-:W-:Y:S01]  /*15190*/  FMNMX.FTZ R3, R106, R3, !PT ;  /* 0x000000036a037209 */ /* 0x000fe20007810000 */
[----:B-1----:R-:W-:-:S03]  /*151a0*/  FADD.FTZ R12, R153, R12 ;  /* 0x0000000c990c7221 */ /* 0x002fc60000010000 */
        /* <DEDUP_REMOVED lines=23> */
[----:B------:R-:W0:Y:S06]  /*15320*/  SHFL.BFLY PT, R20, R3, 0x2, 0x1f ;  /* 0x0c401f0003147f89 */ /* 0x000e2c00000e0000 */
[----:B------:R-:W-:Y:S08]  /*15330*/  MUFU.EX2 R144, R144 ;  /* 0x0000009000907308 */ /* 0x000ff00000000800 */
[----:B------:R-:W-:Y:S08]  /*15340*/  MUFU.EX2 R145, R145 ;  /* 0x0000009100917308 */ /* 0x000ff00000000800 */
[----:B------:R-:W-:Y:S01]  /*15350*/  MUFU.EX2 R148, R148 ;  /* 0x0000009400947308 */ /* 0x000fe20000000800 */
[----:B0-----:R-:W-:-:S05]  /*15360*/  FMNMX.FTZ R3, R3, R20, !PT ;  /* 0x0000001403037209 */ /* 0x001fca0007810000 */
[----:B------:R-:W0:Y:S02]  /*15370*/  SHFL.BFLY PT, R20, R3, 0x1, 0x1f ;  /* 0x0c201f0003147f89 */ /* 0x000e2400000e0000 */
[----:B------:R-:W-:Y:S08]  /*15380*/  MUFU.EX2 R149, R149 ;  /* 0x0000009500957308 */ /* 0x000ff00000000800 */
[----:B------:R-:W-:Y:S08]  /*15390*/  MUFU.EX2 R120, R120 ;  /* 0x0000007800787308 */ /* 0x000ff00000000800 */
[----:B------:R-:W-:Y:S01]  /*153a0*/  MUFU.EX2 R121, R121 ;  /* 0x0000007900797308 */ /* 0x000fe20000000800 */
[----:B0-----:R-:W-:-:S07]  /*153b0*/  FMNMX.FTZ R3, R3, R20, !PT ;  /* 0x0000001403037209 */ /* 0x001fce0007810000 */
[----:B------:R-:W-:Y:S01]  /*153c0*/  MUFU.EX2 R124, R124 ;  /* 0x0000007c007c7308 */ /* 0x000fe20000000800 */
[----:B------:R-:W-:Y:S01]  /*153d0*/  FSETP.NEU.FTZ.AND P1, PT, R3, -INF , PT ;  /* 0xff8000000300780b */ /* 0x000fe20003f3d000 */
[----:B------:R-:W-:-:S03]  /*153e0*/  FFMA.FTZ R101, R2, R3, -8 ;  /* 0xc100000002657423 */ /* 0x000fc60000010003 */
[----:B------:R-:W-:-:S03]  /*153f0*/  FSEL R20, R3, RZ, P1 ;  /* 0x000000ff03147208 */ /* 0x000fc60000800000 */
[----:B------:R-:W-:Y:S01]  /*15400*/  MUFU.EX2 R125, R125 ;  /* 0x0000007d007d7308 */ /* 0x000fe20000000800 */
[----:B------:R-:W-:Y:S01]  /*15410*/  FSEL R101, R101, RZ, P1 ;  /* 0x000000ff65657208 */ /* 0x000fe20000800000 */
[----:B------:R-:W-:-:S04]  /*15420*/  FADD.FTZ R20, -R20, R215 ;  /* 0x000000d714147221 */ /* 0x000fc80000010100 */
        /* <DEDUP_REMOVED lines=44> */
[----:B------:R-:W-:Y:S01]  /*156f0*/  IMAD R103, R189, 0x8, R18 ;  /* 0x00000008bd677824 */ /* 0x000fe200078e0212 */
[----:B------:R-:W2:Y:S01]  /*15700*/  MUFU.EX2 R158, R158 ;  /* 0x0000009e009e7308 */ /* 0x000ea20000000800 */
[----:B0-----:R-:W-:-:S02]  /*15710*/  FFMA.FTZ R0, R20, R0, R154 ;  /* 0x0000000014007223 */ /* 0x001fc4000001009a */
[----:B------:R-:W-:-:S05]  /*15720*/  VIADD R103, R103, 0x22840 ;  /* 0x0002284067677836 */ /* 0x000fca0000000000 */
[----:B------:R-:W0:Y:S01]  /*15730*/  MUFU.EX2 R159, R159 ;  /* 0x0000009f009f7308 */ /* 0x000e220000000800 */
[----:B------:R-:W-:-:S04]  /*15740*/  PRMT R103, R168, 0x654, R103 ;  /* 0x00000654a8677816 */ /* 0x000fc80000000067 */
[----:B------:R1:W-:Y:S03]  /*15750*/  SYNCS.ARRIVE.TRANS64.RED.A1T0 RZ, [R103+URZ], RZ ;  /* 0x000000ff67ff79a7 */ /* 0x0003e6000810043f */
[----:B------:R-:W3:Y:S01]  /*15760*/  MUFU.EX2 R162, R162 ;  /* 0x000000a200a27308 */ /* 0x000ee20000000800 */
[----:B-1----:R-:W-:-:S01]  /*15770*/  FADD.FTZ R103, R155, R0 ;  /* 0x000000009b677221 */ /* 0x002fc20000010000 */
[----:B------:R-:W-:-:S06]  /*15780*/  FADD.FTZ R0, R156, R12 ;  /* 0x0000000c9c007221 */ /* 0x000fcc0000010000 */
[----:B------:R-:W1:Y:S01]  /*15790*/  MUFU.EX2 R163, R163 ;  /* 0x000000a300a37308 */ /* 0x000e620000000800 */
[----:B--2---:R-:W-:-:S01]  /*157a0*/  FADD.FTZ R12, R158, R103 ;  /* 0x000000679e0c7221 */ /* 0x004fc20000010000 */
[----:B------:R-:W-:-:S03]  /*157b0*/  FADD.FTZ R0, R157, R0 ;  /* 0x000000009d007221 */ /* 0x000fc60000010000 */
[----:B0-----:R-:W-:Y:S01]  /*157c0*/  FADD.FTZ R12, R159, R12 ;  /* 0x0000000c9f0c7221 */ /* 0x001fe20000010000 */
[----:B------:R-:W-:-:S02]  /*157d0*/  FADD.FTZ R0, R160, R0 ;  /* 0x00000000a0007221 */ /* 0x000fc40000010000 */
[----:B------:R-:W0:Y:S01]  /*157e0*/  MUFU.EX2 R166, R166 ;  /* 0x000000a600a67308 */ /* 0x000e220000000800 */
[----:B---3--:R-:W-:-:S01]  /*157f0*/  FADD.FTZ R12, R162, R12 ;  /* 0x0000000ca20c7221 */ /* 0x008fc20000010000 */
        /* <DEDUP_REMOVED lines=125> */
.L_x_10486:
[----:B------:R-:W-:Y:S01]  /*15fd0*/  R2UR UR4, R169 ;  /* 0x00000000a90472ca */ /* 0x000fe200000e0000 */
[----:B------:R-:W-:Y:S01]  /*15fe0*/  IMAD R103, R218, 0x8, R18 ;  /* 0x00000008da677824 */ /* 0x000fe200078e0212 */
[----:B------:R-:W-:Y:S01]  /*15ff0*/  ISETP.GT.AND P1, PT, R217, R214, PT ;  /* 0x000000d6d900720c */ /* 0x000fe20003f24270 */
[-C--:B------:R-:W-:Y:S01]  /*16000*/  FMUL.FTZ R24, R24, R15.reuse ;  /* 0x0000000f18187220 */ /* 0x080fe20000410000 */
        /* <DEDUP_REMOVED lines=9> */
[----:B------:R-:W-:Y:S01]  /*160a0*/  IMAD.U32 R168, RZ, RZ, UR4 ;  /* 0x00000004ffa87e24 */ /* 0x000fe2000f8e00ff */
[----:B------:R-:W-:Y:S01]  /*160b0*/  F2FP.SATFINITE.E4M3.F32.PACK_AB_MERGE_C R142, R143, R142, RZ ;  /* 0x0000008e8f8e723e */ /* 0x000fe200048070ff */
[-C--:B------:R-:W-:Y:S01]  /*160c0*/  FMUL.FTZ R32, R32, R15.reuse ;  /* 0x0000000f20207220 */ /* 0x080fe20000410000 */
[----:B------:R-:W-:Y:S01]  /*160d0*/  F2FP.SATFINITE.E4M3.F32.PACK_AB_MERGE_C R148, R149, R148, RZ ;  /* 0x000000949594723e */ /* 0x000fe200048070ff */
[-C--:B------:R-:W-:Y:S01]  /*160e0*/  FMUL.FTZ R33, R33, R15.reuse ;  /* 0x0000000f21217220 */ /* 0x080fe20000410000 */
[----:B------:R-:W-:Y:S01]  /*160f0*/  PRMT R103, R168, 0x654, R103 ;  /* 0x00000654a8677816 */ /* 0x000fe20000000067 */
[-C--:B------:R-:W-:Y:S01]  /*16100*/  FMUL.FTZ R36, R36, R15.reuse ;  /* 0x0000000f24247220 */ /* 0x080fe20000410000 */
[----:B------:R-:W-:Y:S01]  /*16110*/  F2FP.SATFINITE.E4M3.F32.PACK_AB_MERGE_C R150, R151, R150, RZ ;  /* 0x000000969796723e */ /* 0x000fe200048070ff */
[-C--:B------:R-:W-:Y:S01]  /*16120*/  FMUL.FTZ R37, R37, R15.reuse ;  /* 0x0000000f25257220 */ /* 0x080fe20000410000 */
[----:B------:R-:W-:Y:S01]  /*16130*/  F2FP.SATFINITE.E4M3.F32.PACK_AB_MERGE_C R124, R125, R124, RZ ;  /* 0x0000007c7d7c723e */ /* 0x000fe200048070ff */
        /* <DEDUP_REMOVED lines=94> */
.L_x_10475:
[----:B------:R-:W-:-:S13]  /*16720*/  ISETP.GE.AND P1, PT, R217, R204, PT ;  /* 0x000000ccd900720c */ /* 0x000fda0003f26270 */
[----:B------:R-:W-:Y:S05]  /*16730*/  @!P1 BRA `(.L_x_10488) ;  /* 0x0000002c00789947 */ /* 0x000fea0003800000 */
[----:B------:R-:W-:Y:S01]  /*16740*/  MOV R198, R3 ;  /* 0x0000000300c67202 */ /* 0x000fe20000000f00 */
[----:B------:R-:W-:Y:S02]  /*16750*/  IMAD.MOV.U32 R199, RZ, RZ, R14 ;  /* 0x000000ffffc77224 */ /* 0x000fe400078e000e */
[----:B------:R-:W-:Y:S02]  /*16760*/  IMAD.MOV.U32 R215, RZ, RZ, R194 ;  /* 0x000000ffffd77224 */ /* 0x000fe400078e00c2 */
[----:B------:R-:W-:-:S07]  /*16770*/  IMAD.MOV.U32 R214, RZ, RZ, R189 ;  /* 0x000000ffffd67224 */ /* 0x000fce00078e00bd */
.L_x_10500:
        /* <DEDUP_REMOVED lines=10> */
.L_x_10490:
[----:B------:R-:W-:Y:S01]  /*16820*/  IMAD R3, R189, 0x8, R18 ;  /* 0x00000008bd037824 */ /* 0x000fe200078e0212 */
[----:B------:R-:W-:-:S04]  /*16830*/  SHF.L.U32 R14, R194, 0x1f, RZ ;  /* 0x0000001fc20e7819 */ /* 0x000fc800000006ff */
[----:B------:R0:W1:Y:S01]  /*16840*/  SYNCS.PHASECHK.TRANS64.TRYWAIT P1, [R3+URZ+0x22830], R14 ;  /* 0x0228300e030075a7 */ /* 0x000062000802017f */
[----:B------:R-:W-:Y:S05]  /*16850*/  @!P0 BRA `(.L_x_10491) ;  /* 0x0000000000048947 */ /* 0x000fea0003800000 */
[----:B------:R-:W-:Y:S01]  /*16860*/  BPT.TRAP 0x1 ;  /* 0x000000040000795c */ /* 0x000fe20000300000 */
.L_x_10491:
[----:B------:R-:W-:Y:S04]  /*16870*/  BSSY B0, `(.L_x_10489) ;  /* 0x0000004000007945 */ /* 0x000fe80003800000 */
[----:B-1----:R-:W-:Y:S05]  /*16880*/  @P1 BRA `(.L_x_10492) ;  /* 0x0000000000081947 */ /* 0x002fea0003800000 */
[----:B------:R-:W1:Y:S02]  /*16890*/  SYNCS.PHASECHK.TRANS64.TRYWAIT P1, [R3+URZ+0x22830], R14 ;  /* 0x0228300e030075a7 */ /* 0x000e64000802017f */
[----:B-1----:R-:W-:Y:S05]  /*168a0*/  @!P1 BRA `(.L_x_10493) ;  /* 0x0000012000889947 */ /* 0x002fea0003800000 */
.L_x_10492:
[----:B------:R-:W-:Y:S05]  /*168b0*/  BSYNC B0 ;  /* 0x0000000000007941 */ /* 0x000fea0003800000 */
.L_x_10489:
[----:B01----:R-:W0:Y:S01]  /*168c0*/  S2R R3, SR_TID.X ;  /* 0x0000000000037919 */ /* 0x003e220000002100 */
[----:B------:R-:W-:Y:S05]  /*168d0*/  WARPSYNC.ALL ;  /* 0x0000000000007948 */ /* 0x000fea0003800000 */
[----:B------:R-:W-:Y:S01]  /*168e0*/  IMAD R20, R189, 0x500, R13 ;  /* 0x00000500bd147824 */ /* 0x000fe200078e020d */
[----:B------:R-:W-:Y:S01]  /*168f0*/  R2UR UR28, R8 ;  /* 0x00000000081c72ca */ /* 0x000fe200000e0000 */
[----:B------:R-:W-:Y:S01]  /*16900*/  IMAD.MOV.U32 R21, RZ, RZ, 0x40000040 ;  /* 0x40000040ff157424 */ /* 0x000fe200078e00ff */
[----:B------:R-:W-:Y:S01]  /*16910*/  R2UR UR29, R9 ;  /* 0x00000000091d72ca */ /* 0x000fe200000e0000 */
[C---:B------:R-:W-:Y:S01]  /*16920*/  VIADD R88, R20.reuse, 0x100 ;  /* 0x0000010014587836 */ /* 0x040fe20000000000 */
[C---:B------:R-:W-:Y:S01]  /*16930*/  R2UR UR30, R20.reuse ;  /* 0x00000000141e72ca */ /* 0x040fe200000e0000 */
        /* <DEDUP_REMOVED lines=16> */
[----:B------:R-:W-:Y:S01]  /*16a40*/  IMAD.MOV.U32 R21, RZ, RZ, 0x40000040 ;  /* 0x40000040ff157424 */ /* 0x000fe200078e00ff */
[----:B------:R-:W-:-:S02]  /*16a50*/  R2UR UR37, R9 ;  /* 0x00000000092572ca */ /* 0x000fc400000e0000 */
[----:B------:R-:W-:Y:S01]  /*16a60*/  R2UR UR8, R88 ;  /* 0x00000000580872ca */ /* 0x000fe200000e0000 */
[----:B------:R-:W-:Y:S01]  /*16a70*/  VIADD R88, R20, 0x202 ;  /* 0x0000020214587836 */ /* 0x000fe20000000000 */
[----:B0-----:R-:W-:Y:S02]  /*16a80*/  SHF.R.U32.HI R3, RZ, 0x7, R3 ;  /* 0x00000007ff037819 */ /* 0x001fe40000011603 */
[----:B------:R-:W-:Y:S02]  /*16a90*/  R2UR UR51, R89 ;  /* 0x00000000593372ca */ /* 0x000fe400000e0000 */
[----:B------:R-:W-:Y:S01]  /*16aa0*/  R2UR UR50, R88 ;  /* 0x00000000583272ca */ /* 0x000fe200000e0000 */
[----:B------:R-:W-:Y:S01]  /*16ab0*/  VIADD R3, R3, 0x8 ;  /* 0x0000000803037836 */ /* 0x000fe20000000000 */
[----:B------:R-:W-:Y:S01]  /*16ac0*/  R2UR UR6, R90 ;  /* 0x000000005a0672ca */ /* 0x000fe200000e0000 */
[C---:B------:R-:W-:Y:S01]  /*16ad0*/  VIADD R90, R20.reuse, 0x102 ;  /* 0x00000102145a7836 */ /* 0x040fe20000000000 */
[----:B------:R-:W-:Y:S01]  /*16ae0*/  R2UR UR7, R91 ;  /* 0x000000005b0772ca */ /* 0x000fe200000e0000 */
[----:B------:R-:W-:Y:S01]  /*16af0*/  VIADD R88, R20, 0x402 ;  /* 0x0000040214587836 */ /* 0x000fe20000000000 */
[----:B------:R0:W-:Y:S01]  /*16b00*/  BAR.SYNC.DEFER_BLOCKING R3, 0x100 ;  /* 0x000400030000751d */ /* 0x0001e20000010000 */
[----:B------:R-:W-:-:S02]  /*16b10*/  R2UR UR48, R8 ;  /* 0x00000000083072ca */ /* 0x000fc400000e0000 */
        /* <DEDUP_REMOVED lines=9> */
[----:B------:R-:W-:-:S02]  /*16bb0*/  R2UR UR9, R89 ;  /* 0x00000000590972ca */ /* 0x000fc400000e0000 */
[C---:B------:R-:W-:Y:S02]  /*16bc0*/  R2UR UR59, R89.reuse ;  /* 0x00000000593b72ca */ /* 0x040fe400000e0000 */
[----:B------:R-:W-:Y:S01]  /*16bd0*/  R2UR UR14, R88 ;  /* 0x00000000580e72ca */ /* 0x000fe200000e0000 */
[----:B------:R-:W-:Y:S01]  /*16be0*/  VIADD R88, R20, 0x404 ;  /* 0x0000040414587836 */ /* 0x000fe20000000000 */
[----:B------:R-:W-:Y:S01]  /*16bf0*/  R2UR UR6, R92 ;  /* 0x000000005c0672ca */ /* 0x000fe200000e0000 */
[----:B------:R-:W-:Y:S01]  /*16c00*/  VIADD R92, R20, 0x6 ;  /* 0x00000006145c7836 */ /* 0x000fe20000000000 */
[----:B------:R-:W-:Y:S01]  /*16c10*/  WARPGROUP.ARRIVE ;  /* 0x00000000000079c5 */ /* 0x000fe20000000000 */
[C---:B------:R-:W-:Y:S02]  /*16c20*/  R2UR UR15, R89.reuse ;  /* 0x00000000590f72ca */ /* 0x040fe400000e0000 */
[----:B------:R-:W-:Y:S01]  /*16c30*/  R2UR UR22, R88 ;  /* 0x00000000581672ca */ /* 0x000fe200000e0000 */
[----:B------:R-:W-:Y:S01]  /*16c40*/  VIADD R88, R20, 0x206 ;  /* 0x0000020614587836 */ /* 0x000fe20000000000 */
[----:B------:R-:W-:Y:S01]  /*16c50*/  R2UR UR23, R89 ;  /* 0x00000000591772ca */ /* 0x000fe200000e0000 */
[----:B------:R-:W-:Y:S01]  /*16c60*/  QGMMA.64x32x32.F32.E4M3.E4M3 R152, gdesc[UR28], RZ, !UPT, gsb0 ;  /* 0x006000001c9879f3 */ /* 0x000fe2000c0008ff */
[----:B------:R-:W-:Y:S01]  /*16c70*/  R2UR UR44, R8 ;  /* 0x00000000082c72ca */ /* 0x000fe200000e0000 */
[----:B------:R-:W-:Y:S01]  /*16c80*/  IMAD.MOV.U32 R89, RZ, RZ, 0x40000040 ;  /* 0x40000040ff597424 */ /* 0x000fe200078e00ff */
[----:B------:R-:W-:-:S02]  /*16c90*/  R2UR UR45, R9 ;  /* 0x00000000092d72ca */ /* 0x000fc400000e0000 */
[C---:B------:R-:W-:Y:S02]  /*16ca0*/  R2UR UR7, R93.reuse ;  /* 0x000000005d0772ca */ /* 0x040fe400000e0000 */
[----:B------:R-:W-:Y:S02]  /*16cb0*/  R2UR UR26, R92 ;  /* 0x000000005c1a72ca */ /* 0x000fe400000e0000 */
[----:B------:R-:W-:Y:S02]  /*16cc0*/  R2UR UR27, R93 ;  /* 0x000000005d1b72ca */ /* 0x000fe400000e0000 */
[----:B0-----:R-:W-:Y:S01]  /*16cd0*/  MOV R3, UR47 ;  /* 0x0000002f00037c02 */ /* 0x001fe20008000f00 */
[----:B------:R-:W-:Y:S01]  /*16ce0*/  UMOV UR47, UR9 ;  /* 0x00000009002f7c82 */ /* 0x000fe20008000000 */
[----:B------:R-:W-:Y:S01]  /*16cf0*/  MOV R216, UR46 ;  /* 0x0000002e00d87c02 */ /* 0x000fe20008000f00 */
[----:B------:R-:W-:Y:S01]  /*16d00*/  UMOV UR46, UR8 ;  /* 0x00000008002e7c82 */ /* 0x000fe20008000000 */
[----:B------:R-:W-:-:S02]  /*16d10*/  IADD3 R14, R20, 0x2, RZ ;  /* 0x00000002140e7810 */ /* 0x000fc40007ffe0ff */
[C---:B------:R-:W-:Y:S02]  /*16d20*/  R2UR UR5, R15.reuse ;  /* 0x000000000f0572ca */ /* 0x040fe400000e0000 */
[----:B------:R-:W-:Y:S01]  /*16d30*/  R2UR UR4, R14 ;  /* 0x000000000e0472ca */ /* 0x000fe200000e0000 */
[----:B------:R-:W-:Y:S01]  /*16d40*/  VIADD R14, R20, 0x302 ;  /* 0x00000302140e7836 */ /* 0x000fe20000000000 */
[----:B------:R-:W-:Y:S02]  /*16d50*/  MOV R218, UR7 ;  /* 0x0000000700da7c02 */ /* 0x000fe40008000f00 */
[----:B------:R-:W-:Y:S02]  /*16d60*/  MOV R221, UR6 ;  /* 0x0000000600dd7c02 */ /* 0x000fe40008000f00 */
[----:B------:R-:W-:Y:S01]  /*16d70*/  R2UR UR54, R14 ;  /* 0x000000000e3672ca */ /* 0x000fe200000e0000 */
[----:B------:R-:W-:Y:S01]  /*16d80*/  VIADD R14, R20, 0x104 ;  /* 0x00000104140e7836 */ /* 0x000fe20000000000 */
[----:B------:R-:W-:-:S02]  /*16d90*/  R2UR UR55, R15 ;  /* 0x000000000f3772ca */ /* 0x000fc400000e0000 */
[C---:B------:R-:W-:Y:S01]  /*16da0*/  R2UR UR52, R10.reuse ;  /* 0x000000000a3472ca */ /* 0x040fe200000e0000 */
[----:B------:R-:W-:Y:S01]  /*16db0*/  UMOV UR7, UR5 ;  /* 0x0000000500077c82 */ /* 0x000fe20008000000 */
[C---:B------:R-:W-:Y:S01]  /*16dc0*/  R2UR UR5, R11.reuse ;  /* 0x000000000b0572ca */ /* 0x040fe200000e0000 */
[----:B------:R-:W-:Y:S01]  /*16dd0*/  UMOV UR6, UR4 ;  /* 0x0000000400067c82 */ /* 0x000fe20008000000 */
[C---:B------:R-:W-:Y:S02]  /*16de0*/  R2UR UR4, R10.reuse ;  /* 0x000000000a0472ca */ /* 0x040fe400000e0000 */
[C---:B------:R-:W-:Y:S02]  /*16df0*/  R2UR UR53, R11.reuse ;  /* 0x000000000b3572ca */ /* 0x040fe400000e0000 */
[----:B------:R-:W-:Y:S02]  /*16e00*/  R2UR UR56, R10 ;  /* 0x000000000a3872ca */ /* 0x000fe400000e0000 */
[----:B------:R-:W-:-:S02]  /*16e10*/  R2UR UR57, R11 ;  /* 0x000000000b3972ca */ /* 0x000fc400000e0000 */
[----:B------:R-:W-:Y:S01]  /*16e20*/  R2UR UR10, R14 ;  /* 0x000000000e0a72ca */ /* 0x000fe200000e0000 */
[----:B------:R-:W-:Y:S01]  /*16e30*/  VIADD R14, R20, 0x304 ;  /* 0x00000304140e7836 */ /* 0x000fe20000000000 */
[----:B------:R-:W-:Y:S02]  /*16e40*/  R2UR UR11, R15 ;  /* 0x000000000f0b72ca */ /* 0x000fe400000e0000 */
        /* <DEDUP_REMOVED lines=23> */
[C---:B------:R-:W-:Y:S02]  /*16fc0*/  R2UR UR29, R5.reuse ;  /* 0x00000000051d72ca */ /* 0x040fe400000e0000 */
[----:B------:R-:W-:Y:S02]  /*16fd0*/  R2UR UR32, R4 ;  /* 0x00000000042072ca */ /* 0x000fe400000e0000 */
[----:B------:R-:W-:Y:S02]  /*16fe0*/  R2UR UR33, R5 ;  /* 0x00000000052172ca */ /* 0x000fe400000e0000 */
[----:B------:R-:W-:Y:S02]  /*16ff0*/  IADD3 R20, R20, 0x406, RZ ;  /* 0x0000040614147810 */ /* 0x000fe40007ffe0ff */
[----:B------:R-:W-:Y:S02]  /*17000*/  R2UR UR43, R21 ;  /* 0x00000000152b72ca */ /* 0x000fe400000e0000 */
[----:B------:R-:W-:-:S02]  /*17010*/  R2UR UR42, R20 ;  /* 0x00000000142a72ca */ /* 0x000fc400000e0000 */
        /* <DEDUP_REMOVED lines=76> */
.L_x_10495:
[----:B------:R-:W-:Y:S01]  /*174e0*/  SHF.L.U32 R3, R215, 0x1f, RZ ;  /* 0x0000001fd7037819 */ /* 0x000fe200000006ff */
[----:B------:R-:W-:-:S04]  /*174f0*/  IMAD R14, R214, 0x8, R18 ;  /* 0x00000008d60e7824 */ /* 0x000fc800078e0212 */
[----:B------:R0:W1:Y:S01]  /*17500*/  SYNCS.PHASECHK.TRANS64.TRYWAIT P1, [R14+URZ+0x22850], R3 ;  /* 0x022850030e0075a7 */ /* 0x000062000802017f */
[----:B------:R-:W-:Y:S05]  /*17510*/  @!P0 BRA `(.L_x_10496) ;  /* 0x0000000000048947 */ /* 0x000fea0003800000 */
[----:B------:R-:W-:Y:S01]  /*17520*/  BPT.TRAP 0x1 ;  /* 0x000000040000795c */ /* 0x000fe20000300000 */
.L_x_10496:
[----:B-1----:R-:W-:Y:S05]  /*17530*/  @P1 BRA `(.L_x_10494) ;  /* 0x0000000000081947 */ /* 0x002fea0003800000 */
[----:B------:R-:W1:Y:S02]  /*17540*/  SYNCS.PHASECHK.TRANS64.TRYWAIT P1, [R14+URZ+0x22850], R3 ;  /* 0x022850030e0075a7 */ /* 0x000e64000802017f */
[----:B-1----:R-:W-:Y:S05]  /*17550*/  @!P1 BRA `(.L_x_10497) ;  /* 0x0000011400709947 */ /* 0x002fea0003800000 */
.L_x_10494:
        /* <DEDUP_REMOVED lines=46> */
.L_x_10498:
[----:B------:R-:W2:Y:S01]  /*17840*/  LDL R168, [R1+0x4] ;  /* 0x0000040001a87983 */ /* 0x000ea20000100800 */
[----:B0-----:R-:W-:-:S05]  /*17850*/  LEA R3, R189, R18, 0x3 ;  /* 0x00000012bd037211 */ /* 0x001fca00078e18ff */
[----:B------:R-:W-:Y:S01]  /*17860*/  VIADD R3, R3, 0x22840 ;  /* 0x0002284003037836 */ /* 0x000fe20000000000 */
[----:B--2---:R-:W-:-:S13]  /*17870*/  R2UR UR4, R168 ;  /* 0x00000000a80472ca */ /* 0x004fda00000e0000 */
[----:B------:R-:W-:-:S05]  /*17880*/  IMAD.U32 R14, RZ, RZ, UR4 ;  /* 0x00000004ff0e7e24 */ /* 0x000fca000f8e00ff */
        /* <DEDUP_REMOVED lines=134> */
[----:B------:R-:W-:Y:S01]  /*180f0*/  FADD.FTZ R21, -R3, R198 ;  /* 0x000000c603157221 */ /* 0x000fe20000010100 */
[----:B------:R-:W-:-:S01]  /*18100*/  FFMA.FTZ R101, R2, R3, -8 ;  /* 0xc100000002657423 */ /* 0x000fc20000010003 */
[----:B------:R-:W0:Y:S02]  /*18110*/  MUFU.EX2 R152, R152 ;  /* 0x0000009800987308 */ /* 0x000e240000000800 */
[C---:B------:R-:W-:Y:S01]  /*18120*/  FMUL.FTZ R21, R2.reuse, R21 ;  /* 0x0000001502157220 */ /* 0x040fe20000410000 */
        /* <DEDUP_REMOVED lines=30> */
[----:B-1----:R-:W-:-:S01]  /*18310*/  FFMA.FTZ R0, R21, R0, R154 ;  /* 0x0000000015007223 */ /* 0x002fc2000001009a */
        /* <DEDUP_REMOVED lines=16> */
[----:B------:R-:W-:Y:S01]  /*18420*/  FFMA.FTZ R101, R2, R103, -R101 ;  /* 0x0000006702657223 */ /* 0x000fe20000010865 */
[----:B0-----:R-:W-:-:S01]  /*18430*/  FADD.FTZ R12, R153, R12 ;  /* 0x0000000c990c7221 */ /* 0x001fc20000010000 */
[----:B--2---:R-:W-:-:S04]  /*18440*/  FADD.FTZ R103, R155, R0 ;  /* 0x000000009b677221 */ /* 0x004fc80000010000 */
[----:B------:R-:W0:Y:S01]  /*18450*/  MUFU.EX2 R157, R157 ;  /* 0x0000009d009d7308 */ /* 0x000e220000000800 */
[----:B-1----:R-:W-:-:S07]  /*18460*/  FADD.FTZ R0, R156, R12 ;  /* 0x0000000c9c007221 */ /* 0x002fce0000010000 */
        /* <DEDUP_REMOVED lines=150> */
.L_x_10499:
[----:B------:R-:W-:Y:S01]  /*18dd0*/  R2UR UR4, R168 ;  /* 0x00000000a80472ca */ /* 0x000fe200000e0000 */
[----:B------:R-:W-:Y:S01]  /*18de0*/  IMAD R103, R214, 0x8, R18 ;  /* 0x00000008d6677824 */ /* 0x000fe200078e0212 */
[----:B------:R-:W-:Y:S01]  /*18df0*/  ISETP.GT.AND P1, PT, R217, R204, PT ;  /* 0x000000ccd900720c */ /* 0x000fe20003f24270 */
[----:B------:R-:W-:Y:S01]  /*18e00*/  FMUL.FTZ R24, R24, R20 ;  /* 0x0000001418187220 */ /* 0x000fe20000410000 */
        /* <DEDUP_REMOVED lines=9> */
[----:B------:R-:W-:Y:S01]  /*18ea0*/  IMAD.U32 R168, RZ, RZ, UR4 ;  /* 0x00000004ffa87e24 */ /* 0x000fe2000f8e00ff */
[----:B------:R-:W-:Y:S01]  /*18eb0*/  F2FP.SATFINITE.E4M3.F32.PACK_AB_MERGE_C R142, R143, R142, RZ ;  /* 0x0000008e8f8e723e */ /* 0x000fe200048070ff */
[----:B------:R-:W-:Y:S01]  /*18ec0*/  FMUL.FTZ R32, R32, R20 ;  /* 0x0000001420207220 */ /* 0x000fe20000410000 */
        /* <DEDUP_REMOVED lines=101> */
.L_x_10488:
[----:B------:R-:W-:Y:S05]  /*19520*/  WARPSYNC.ALL ;  /* 0x0000000000007948 */ /* 0x000fea0003800000 */
[----:B------:R-:W-:Y:S06]  /*19530*/  BAR.ARV 0x8, 0x180 ;  /* 0x0206000000007b1d */ /* 0x000fec0000002000 */
[----:B------:R-:W-:Y:S05]  /*19540*/  @!P0 BRA `(.L_x_10501) ;  /* 0x0000000000048947 */ /* 0x000fea0003800000 */
[----:B------:R-:W-:Y:S01]  /*19550*/  BPT.TRAP 0x1 ;  /* 0x000000040000795c */ /* 0x000fe20000300000 */
.L_x_10501:
[----:B------:R-:W-:Y:S01]  /*19560*/  IMAD R15, R189, 0x8, R18 ;  /* 0x00000008bd0f7824 */ /* 0x000fe200078e0212 */
[----:B------:R-:W-:-:S04]  /*19570*/  SHF.L.U32 R4, R194, 0x1f, RZ ;  /* 0x0000001fc2047819 */ /* 0x000fc800000006ff */
[----:B------:R0:W1:Y:S01]  /*19580*/  SYNCS.PHASECHK.TRANS64.TRYWAIT P1, [R15+URZ+0x22850], R4 ;  /* 0x022850040f0075a7 */ /* 0x000062000802017f */
[----:B------:R-:W-:Y:S05]  /*19590*/  @!P0 BRA `(.L_x_10502) ;  /* 0x0000000000048947 */ /* 0x000fea0003800000 */
[----:B------:R-:W-:Y:S01]  /*195a0*/  BPT.TRAP 0x1 ;  /* 0x000000040000795c */ /* 0x000fe20000300000 */
.L_x_10502:
[----:B------:R-:W-:-:S05]  /*195b0*/  VIADD R18, R18, 0x400 ;  /* 0x0000040012127836 */ /* 0x000fca0000000000 */
[----:B------:R-:W-:-:S04]  /*195c0*/  SHF.R.U32.HI R18, RZ, 0x4, R18 ;  /* 0x00000004ff127819 */ /* 0x000fc80000011612 */
[----:B------:R-:W-:-:S04]  /*195d0*/  LOP3.LUT R18, R18, 0x3fff, RZ, 0xc0, !PT ;  /* 0x00003fff12127812 */ /* 0x000fc800078ec0ff */
[----:B------:R-:W-:Y:S01]  /*195e0*/  LOP3.LUT R18, R18, 0x10000, RZ, 0xfc, !PT ;  /* 0x0001000012127812 */ /* 0x000fe200078efcff */
[----:B-1----:R-:W-:Y:S06]  /*195f0*/  @P1 BRA `(.L_x_10503) ;  /* 0x0000000000081947 */ /* 0x002fec0003800000 */
[----:B------:R-:W1:Y:S02]  /*19600*/  SYNCS.PHASECHK.TRANS64.TRYWAIT P1, [R15+URZ+0x22850], R4 ;  /* 0x022850040f0075a7 */ /* 0x000e64000802017f */
[----:B-1----:R-:W-:Y:S05]  /*19610*/  @!P1 BRA `(.L_x_10504) ;  /* 0x000000f400549947 */ /* 0x002fea0003800000 */
.L_x_10503:
[----:B01----:R-:W-:Y:S01]  /*19620*/  IMAD R4, R189, 0x500, R18 ;  /* 0x00000500bd047824 */ /* 0x003fe200078e0212 */
[----:B------:R-:W-:Y:S05]  /*19630*/  WARPSYNC.ALL ;  /* 0x0000000000007948 */ /* 0x000fea0003800000 */
[----:B------:R-:W-:Y:S01]  /*19640*/  IMAD.MOV.U32 R5, RZ, RZ, -0x3ffffff0 ;  /* 0xc0000010ff057424 */ /* 0x000fe200078e00ff */
[C---:B------:R-:W-:Y:S01]  /*19650*/  R2UR UR6, R4.reuse ;  /* 0x00000000040672ca */ /* 0x040fe200000e0000 */
[----:B------:R-:W-:Y:S01]  /*19660*/  WARPGROUP.ARRIVE ;  /* 0x00000000000079c5 */ /* 0x000fe20000000000 */
[C---:B------:R-:W-:Y:S01]  /*19670*/  VIADD R6, R4.reuse, 0x100 ;  /* 0x0000010004067836 */ /* 0x040fe20000000000 */
[----:B------:R-:W-:Y:S01]  /*19680*/  MOV R7, 0xc0000010 ;  /* 0xc000001000077802 */ /* 0x000fe20000000f00 */
[----:B------:R-:W-:Y:S01]  /*19690*/  ULDC.64 UR4, c[0x0][0x9a0] ;  /* 0x0002680000047ab9 */ /* 0x000fe20000000a00 */
[----:B------:R-:W-:Y:S01]  /*196a0*/  R2UR UR7, R5 ;  /* 0x00000000050772ca */ /* 0x000fe200000e0000 */
[----:B------:R-:W-:Y:S01]  /*196b0*/  VIADD R10, R4, 0x200 ;  /* 0x00000200040a7836 */ /* 0x000fe20000000000 */
[----:B------:R-:W-:Y:S01]  /*196c0*/  ISETP.NE.U32.AND P1, PT, RZ, UR4, PT ;  /* 0x00000004ff007c0c */ /* 0x000fe2000bf25070 */
[----:B------:R-:W-:-:S02]  /*196d0*/  IMAD.MOV.U32 R11, RZ, RZ, -0x3ffffff0 ;  /* 0xc0000010ff0b7424 */ /* 0x000fc400078e00ff */
[----:B------:R-:W-:Y:S01]  /*196e0*/  IMAD.MOV.U32 R13, RZ, RZ, 0x3f800000 ;  /* 0x3f800000ff0d7424 */ /* 0x000fe200078e00ff */
[----:B------:R-:W-:-:S07]  /*196f0*/  ISETP.NE.AND.EX P1, PT, RZ, UR5, PT, P1 ;  /* 0x00000005ff007c0c */ /* 0x000fce000bf25310 */
[----:B------:R-:W-:Y:S01]  /*19700*/  QGMMA.64x128x32.F32.E4M3.E4M3 R24, R184, gdesc[UR4], R24, gsb0 ;  /* 0x01e00004b8187df3 */ /* 0x000fe20008000818 */
[----:B------:R-:W-:Y:S02]  /*19710*/  R2UR UR6, R6 ;  /* 0x00000000060672ca */ /* 0x000fe400000e0000 */
[----:B------:R-:W-:-:S03]  /*19720*/  R2UR UR7, R7 ;  /* 0x00000000070772ca */ /* 0x000fc600000e0000 */
[----:B------:R-:W0:Y:S08]  /*19730*/  @P1 LDC.64 R6, c[0x0][0x9c8] ;  /* 0x00027200ff061b82 */ /* 0x000e300000000a00 */
[----:B------:R-:W1:Y:S01]  /*19740*/  @P1 LDC.64 R8, c[0x0][0x9d0] ;  /* 0x00027400ff081b82 */ /* 0x000e620000000a00 */
[----:B0-----:R-:W-:-:S04]  /*19750*/  @P1 IMAD R5, R225, R6, RZ ;  /* 0x00000006e1051224 */ /* 0x001fc800078e02ff */
[C---:B------:R-:W-:Y:S02]  /*19760*/  @P1 IMAD R5, R210.reuse, R7, R5 ;  /* 0x00000007d2051224 */ /* 0x040fe400078e0205 */
[----:B------:R-:W-:-:S04]  /*19770*/  @P1 IMAD.WIDE.U32 R6, R210, R6, RZ ;  /* 0x00000006d2061225 */ /* 0x000fc800078e00ff */
[----:B------:R-:W-:Y:S02]  /*19780*/  @P1 IMAD.IADD R7, R7, 0x1, R5 ;  /* 0x0000000107071824 */ /* 0x000fe400078e0205 */
[----:B-1----:R-:W-:-:S04]  /*19790*/  @P1 IMAD.WIDE.U32 R6, R192, R8, R6 ;  /* 0x00000008c0061225 */ /* 0x002fc800078e0006 */
        /* <DEDUP_REMOVED lines=18> */
[----:B------:R-:W1:Y:S01]  /*198c0*/  SHFL.BFLY PT, R7, R12, 0x2, 0x1f ;  /* 0x0c401f000c077f89 */ /* 0x000e6200000e0000 */
[----:B------:R-:W-:Y:S02]  /*198d0*/  WARPGROUP.DEPBAR.LE gsb0, 0x0 ;  /* 0x00008000000079c5 */ /* 0x000fe40000010000 */
[----:B------:R-:W-:-:S06]  /*198e0*/  WARPGROUP.ARRIVE ;  /* 0x00000000000079c5 */ /* 0x000fcc0000000000 */
[----:B------:R-:W-:Y:S01]  /*198f0*/  QGMMA.64x128x32.F32.E4M3.E4M3 R24, R172, gdesc[UR4], R24, gsb0 ;  /* 0x01e00004ac187df3 */ /* 0x000fe20008000818 */
[----:B------:R-:W-:Y:S02]  /*19900*/  R2UR UR6, R4 ;  /* 0x00000000040672ca */ /* 0x000fe400000e0000 */
[----:B------:R-:W-:Y:S02]  /*19910*/  R2UR UR7, R5 ;  /* 0x00000000050772ca */ /* 0x000fe400000e0000 */
[----:B------:R-:W3:Y:S01]  /*19920*/  SHFL.BFLY PT, R5, R0, 0x2, 0x1f ;  /* 0x0c401f0000057f89 */ /* 0x000ee200000e0000 */
[----:B-1----:R-:W-:-:S05]  /*19930*/  FADD.FTZ R7, R7, R12 ;  /* 0x0000000c07077221 */ /* 0x002fca0000010000 */
[----:B------:R-:W0:Y:S01]  /*19940*/  SHFL.BFLY PT, R4, R7, 0x1, 0x1f ;  /* 0x0c201f0007047f89 */ /* 0x000e2200000e0000 */
[----:B---3--:R-:W-:-:S05]  /*19950*/  FADD.FTZ R5, R5, R0 ;  /* 0x0000000005057221 */ /* 0x008fca0000010000 */
[----:B------:R-:W1:Y:S01]  /*19960*/  SHFL.BFLY PT, R6, R5, 0x1, 0x1f ;  /* 0x0c201f0005067f89 */ /* 0x000e6200000e0000 */
[----:B0-----:R-:W-:-:S05]  /*19970*/  FADD.FTZ R8, R7, R4 ;  /* 0x0000000407087221 */ /* 0x001fca0000010000 */
[C---:B------:R-:W-:Y:S01]  /*19980*/  FSETP.NE.FTZ.AND P1, PT, R8.reuse, RZ, PT ;  /* 0x000000ff0800720b */ /* 0x040fe20003f35000 */
[----:B------:R-:W-:Y:S01]  /*19990*/  FMUL.FTZ R10, R8, 0.00390625 ;  /* 0x3b800000080a7820 */ /* 0x000fe20000410000 */
[----:B------:R-:W-:-:S04]  /*199a0*/  IMAD.MOV.U32 R0, RZ, RZ, RZ ;  /* 0x000000ffff007224 */ /* 0x000fc800078e00ff */
[----:B------:R-:W-:Y:S01]  /*199b0*/  FSETP.NE.FTZ.AND P2, PT, R10, RZ, PT ;  /* 0x000000ff0a00720b */ /* 0x000fe20003f55000 */
[----:B-1----:R-:W-:-:S04]  /*199c0*/  FADD.FTZ R9, R5, R6 ;  /* 0x0000000605097221 */ /* 0x002fc80000010000 */
[----:B------:R-:W-:Y:S02]  /*199d0*/  FMUL.FTZ R11, R9, 0.00390625 ;  /* 0x3b800000090b7820 */ /* 0x000fe40000410000 */
[----:B------:R-:W-:Y:S03]  /*199e0*/  @P1 MUFU.RCP R0, R8 ;  /* 0x0000000800001308 */ /* 0x000fe60000001000 */
[----:B------:R-:W-:Y:S01]  /*199f0*/  FSETP.NE.FTZ.AND P3, PT, R11, RZ, PT ;  /* 0x000000ff0b00720b */ /* 0x000fe20003f75000 */
[----:B------:R-:W-:Y:S02]  /*19a00*/  WARPGROUP.DEPBAR.LE gsb0, 0x0 ;  /* 0x00008000000079c5 */ /* 0x000fe40000010000 */
[----:B------:R-:W-:-:S06]  /*19a10*/  WARPGROUP.ARRIVE ;  /* 0x00000000000079c5 */ /* 0x000fcc0000000000 */
[----:B------:R-:W-:Y:S01]  /*19a20*/  QGMMA.64x128x32.F32.E4M3.E4M3 R24, R168, gdesc[UR4], R24, gsb0 ;  /* 0x01e00004a8187df3 */ /* 0x000fe20008000818 */
[----:B------:R-:W-:Y:S01]  /*19a30*/  FSETP.NE.FTZ.AND P1, PT, R9, RZ, PT ;  /* 0x000000ff0900720b */ /* 0x000fe20003f35000 */
[----:B------:R-:W-:Y:S02]  /*19a40*/  IMAD.MOV.U32 R6, RZ, RZ, RZ ;  /* 0x000000ffff067224 */ /* 0x000fe400078e00ff */
        /* <DEDUP_REMOVED lines=16> */
.L_x_10505:
[----:B------:R-:W2:Y:S04]  /*19b50*/  LDL R0, [R1+0x4] ;  /* 0x0000040001007983 */ /* 0x000ea80000100800 */
[----:B------:R-:W3:Y:S01]  /*19b60*/  LDL.LU R2, [R1+0x28] ;  /* 0x0000280001027983 */ /* 0x000ee20000300800 */
[----:B------:R-:W-:Y:S01]  /*19b70*/  IADD3 R189, R189, 0x1, RZ ;  /* 0x00000001bdbd7810 */ /* 0x000fe20007ffe0ff */
        /* <DEDUP_REMOVED lines=62> */
[----:B------:R-:W-:-:S02]  /*19f60*/  SEL R189, R189, RZ, P1 ;  /* 0x000000ffbdbd7207 */ /* 0x000fc40000800000 */
[----:B--2---:R-:W-:Y:S01]  /*19f70*/  R2UR UR4, R0 ;  /* 0x00000000000472ca */ /* 0x004fe200000e0000 */
[----:B------:R-:W-:Y:S02]  /*19f80*/  VIADD R0, R15, 0x22860 ;  /* 0x000228600f007836 */ /* 0x000fe40000000000 */
[----:B------:R-:W-:Y:S01]  /*19f90*/  FMUL.FTZ R15, R28, R3 ;  /* 0x000000031c0f7220 */ /* 0x000fe20000410000 */
[----:B------:R-:W-:-:S09]  /*19fa0*/  FMUL.FTZ R28, R63, R6 ;  /* 0x000000063f1c7220 */ /* 0x000fd20000410000 */
[----:B------:R-:W-:Y:S01]  /*19fb0*/  IMAD.U32 R5, RZ, RZ, UR4 ;  /* 0x00000004ff057e24 */ /* 0x000fe2000f8e00ff */
[----:B---3--:R-:W-:-:S04]  /*19fc0*/  R2UR UR4, R2 ;  /* 0x00000000020472ca */ /* 0x008fc800000e0000 */
[----:B------:R-:W-:Y:S01]  /*19fd0*/  PRMT R2, R5, 0x654, R0 ;  /* 0x0000065405027816 */ /* 0x000fe20000000000 */
[-C--:B------:R-:W-:Y:S01]  /*19fe0*/  FMUL.FTZ R0, R37, R3.reuse ;  /* 0x0000000325007220 */ /* 0x080fe20000410000 */
[----:B------:R-:W-:Y:S01]  /*19ff0*/  FMUL.FTZ R37, R80, R3 ;  /* 0x0000000350257220 */ /* 0x000fe20000410000 */
[----:B------:R-:W-:Y:S01]  /*1a000*/  SEL R3, RZ, 0x1, P1 ;  /* 0x00000001ff037807 */ /* 0x000fe20000800000 */
[----:B------:R0:W-:Y:S03]  /*1a010*/  SYNCS.ARRIVE.TRANS64.RED.A1T0 RZ, [R2+URZ], RZ ;  /* 0x000000ff02ff79a7 */ /* 0x0001e6000810043f */
[----:B------:R-:W-:Y:S02]  /*1a020*/  LOP3.LUT R194, R194, R3, RZ, 0x3c, !PT ;  /* 0x00000003c2c27212 */ /* 0x000fe400078e3cff */
[----:B------:R-:W-:-:S06]  /*1a030*/  UIADD3 UR4, UR4, 0x1, URZ ;  /* 0x0000000104047890 */ /* 0x000fcc000fffe03f */
[----:B0-----:R-:W-:-:S05]  /*1a040*/  IMAD.U32 R2, RZ, RZ, UR4 ;  /* 0x00000004ff027e24 */ /* 0x001fca000f8e00ff */
[----:B------:R0:W-:Y:S02]  /*1a050*/  STL [R1+0x28], R2 ;  /* 0x0000280201007387 */ /* 0x0001e40000100800 */
.L_x_10435:
[----:B------:R-:W-:Y:S05]  /*1a060*/  WARPSYNC.ALL ;  /* 0x0000000000007948 */ /* 0x000fea0003800000 */
[----:B------:R-:W0:Y:S08]  /*1a070*/  S2UR UR5, SR_CgaCtaId ;  /* 0x00000000000579c3 */ /* 0x000e300000008800 */
[----:B------:R-:W-:Y:S01]  /*1a080*/  BAR.SYNC.DEFER_BLOCKING 0x5, 0x180 ;  /* 0x0146000000007b1d */ /* 0x000fe20000010000 */
[----:B------:R-:W-:-:S05]  /*1a090*/  ISETP.NE.AND P1, PT, R213, RZ, PT ;  /* 0x000000ffd500720c */ /* 0x000fca0003f25270 */
[----:B------:R-:W-:Y:S01]  /*1a0a0*/  UMOV UR4, 0x400 ;  /* 0x0000040000047882 */ /* 0x000fe20000000000 */
[----:B------:R-:W-:Y:S07]  /*1a0b0*/  BSSY B0, `(.L_x_10506) ;  /* 0x000043b000007945 */ /* 0x000fee0003800000 */
[----:B------:R-:W1:Y:S01]  /*1a0c0*/  @!P1 LDC R213, c[0x0][0xad4] ;  /* 0x0002b500ffd59b82 */ /* 0x000e620000000800 */
[----:B0-----:R-:W-:Y:S01]  /*1a0d0*/  IMAD.U32 R2, RZ, RZ, UR5 ;  /* 0x00000005ff027e24 */ /* 0x001fe2000f8e00ff */
[----:B------:R-:W-:-:S04]  /*1a0e0*/  ULEA UR4, UR5, UR4, 0x18 ;  /* 0x0000000405047291 */ /* 0x000fc8000f8ec03f */
[----:B------:R0:W-:Y:S02]  /*1a0f0*/  STL [R1+0x4], R2 ;  /* 0x0000040201007387 */ /* 0x0001e40000100800 */
[----:B------:R-:W-:-:S05]  /*1a100*/  IMAD.U32 R18, RZ, RZ, UR4 ;  /* 0x00000004ff127e24 */ /* 0x000fca000f8e00ff */
[----:B------:R0:W2:Y:S01]  /*1a110*/  LDS.128 R4, [R18+0x228d0] ;  /* 0x0228d00012047984 */ /* 0x0000a20000000c00 */
[----:B------:R-:W-:Y:S06]  /*1a120*/  BAR.ARV 0x4, 0x180 ;  /* 0x0106000000007b1d */ /* 0x000fec0000002000 */
[----:B------:R-:W-:Y:S05]  /*1a130*/  @P0 BRA `(.L_x_10507) ;  /* 0x0000003400a80947 */ /* 0x000fea0003800000 */
[----:B------:R-:W3:Y:S01]  /*1a140*/  LDL R20, [R1+0x48] ;  /* 0x0000480001147983 */ /* 0x000ee20000100800 */
[----:B------:R-:W-:Y:S01]  /*1a150*/  ULDC.64 UR4, c[0x4][0xa8] ;  /* 0x01002a0000047ab9 */ /* 0x000fe20000000a00 */
[----:B------:R-:W0:Y:S01]  /*1a160*/  S2R R21, SR_TID.X ;  /* 0x0000000000157919 */ /* 0x000e220000002100 */
[----:B------:R-:W4:Y:S01]  /*1a170*/  S2R R13, SR_SWINHI ;  /* 0x00000000000d7919 */ /* 0x000f220000002f00 */
[----:B0-----:R-:W-:Y:S01]  /*1a180*/  IMAD.SHL.U32 R2, R21, 0x4, RZ ;  /* 0x0000000415027824 */ /* 0x001fe200078e00ff */
[----:B------:R-:W-:Y:S02]  /*1a190*/  MOV R62, R18 ;  /* 0x00000012003e7202 */ /* 0x000fe40000000f00 */
[----:B----4-:R-:W-:Y:S02]  /*1a1a0*/  MOV R63, R13 ;  /* 0x0000000d003f7202 */ /* 0x010fe40000000f00 */
[----:B------:R-:W-:-:S04]  /*1a1b0*/  LOP3.LUT R2, R2, 0xc, RZ, 0xc0, !PT ;  /* 0x0000000c02027812 */ /* 0x000fc800078ec0ff */
[----:B------:R-:W-:-:S05]  /*1a1c0*/  IADD3 R2, P0, R2, UR4, RZ ;  /* 0x0000000402027c10 */ /* 0x000fca000ff1e0ff */
[----:B------:R-:W-:Y:S01]  /*1a1d0*/  IMAD.X R3, RZ, RZ, UR5, P0 ;  /* 0x00000005ff037e24 */ /* 0x000fe200080e06ff */
[----:B--2---:R-:W-:-:S04]  /*1a1e0*/  LOP3.LUT P0, R4, R21, 0x3, RZ, 0xc0, !PT ;  /* 0x0000000315047812 */ /* 0x004fc8000780c0ff */
        /* <DEDUP_REMOVED lines=10> */
[----:B------:R-:W-:Y:S02]  /*1a290*/  LOP3.LUT R106, R107, 0x380, RZ, 0xc0, !PT ;  /* 0x000003806b6a7812 */ /* 0x000fe400078ec0ff */
        /* <DEDUP_REMOVED lines=45> */
[----:B-----5:R-:W-:Y:S01]  /*1a570*/  SHFL.IDX PT, R100, R100, R9, 0x1c1f ;  /* 0x001c1f0964647589 */ /* 0x020fe200000e0000 */
        /* <DEDUP_REMOVED lines=32> */
[----:B------:R-:W0:Y:S01]  /*1a780*/  SHFL.IDX PT, R4, R77, R10, 0x1c1f ;  /* 0x001c1f0a4d047589 */ /* 0x000e2200000e0000 */
        /* <DEDUP_REMOVED lines=57> */
[----:B--2---:R-:W-:Y:S02]  /*1ab20*/  SEL R79, R80, R51, P0 ;  /* 0x00000033504f7207 */ /* 0x004fe40000000000 */
[----:B------:R-:W-:Y:S01]  /*1ab30*/  SEL R3, R4, R3, P0 ;  /* 0x0000000304037207 */ /* 0x000fe20000000000 */
[----:B------:R-:W-:Y:S01]  /*1ab40*/  SHFL.IDX PT, R97, R24, R9, 0x1c1f ;  /* 0x001c1f0918617589 */ /* 0x000fe200000e0000 */
[----:B---3--:R-:W-:Y:S02]  /*1ab50*/  SEL R99, R98, R49, P0 ;  /* 0x0000003162637207 */ /* 0x008fe40000000000 */
[----:B------:R-:W-:Y:S01]  /*1ab60*/  SEL R80, R51, R80, P0 ;  /* 0x0000005033507207 */ /* 0x000fe20000000000 */
[----:B------:R-:W-:Y:S01]  /*1ab70*/  SHFL.IDX PT, R95, R26, R9, 0x1c1f ;  /* 0x001c1f091a5f7589 */ /* 0x000fe200000e0000 */
[----:B------:R-:W-:-:S02]  /*1ab80*/  SEL R77, R78, R21, P0 ;  /* 0x000000154e4d7207 */ /* 0x000fc40000000000 */
[----:B------:R-:W-:Y:S01]  /*1ab90*/  SEL R81, R0, R41, P0 ;  /* 0x0000002900517207 */ /* 0x000fe20000000000 */
[----:B------:R-:W0:Y:S01]  /*1aba0*/  SHFL.IDX PT, R101, R101, R10, 0x1c1f ;  /* 0x001c1f0a65657589 */ /* 0x000e2200000e0000 */
[----:B------:R-:W-:Y:S02]  /*1abb0*/  SEL R4, R20, R47, P0 ;  /* 0x0000002f14047207 */ /* 0x000fe40000000000 */
[----:B------:R-:W-:Y:S01]  /*1abc0*/  SEL R56, R60, R131, P0 ;  /* 0x000000833c387207 */ /* 0x000fe20000000000 */
[----:B------:R-:W2:Y:S01]  /*1abd0*/  SHFL.IDX PT, R127, R45, R10, 0x1c1f ;  /* 0x001c1f0a2d7f7589 */ /* 0x000ea200000e0000 */
[----:B------:R-:W-:Y:S02]  /*1abe0*/  SEL R98, R49, R98, P0 ;  /* 0x0000006231627207 */ /* 0x000fe40000000000 */
[----:B------:R-:W-:Y:S01]  /*1abf0*/  SEL R78, R21, R78, P0 ;  /* 0x0000004e154e7207 */ /* 0x000fe20000000000 */
[----:B------:R3:W-:Y:S01]  /*1ac00*/  SHFL.IDX PT, R68, R53, R10, 0x1c1f ;  /* 0x001c1f0a35447589 */ /* 0x0007e200000e0000 */
[----:B------:R-:W-:-:S02]  /*1ac10*/  SEL R0, R41, R0, P0 ;  /* 0x0000000029007207 */ /* 0x000fc40000000000 */
[----:B------:R-:W-:Y:S01]  /*1ac20*/  SEL R20, R47, R20, P0 ;  /* 0x000000142f147207 */ /* 0x000fe20000000000 */
[----:B------:R-:W-:Y:S04]  /*1ac30*/  SHFL.IDX PT, R40, R40, R9, 0x1c1f ;  /* 0x001c1f0928287589 */ /* 0x000fe800000e0000 */
[----:B------:R-:W-:Y:S04]  /*1ac40*/  SHFL.IDX PT, R44, R44, R9, 0x1c1f ;  /* 0x001c1f092c2c7589 */ /* 0x000fe800000e0000 */
[----:B------:R-:W-:Y:S04]  /*1ac50*/  SHFL.IDX PT, R48, R48, R9, 0x1c1f ;  /* 0x001c1f0930307589 */ /* 0x000fe800000e0000 */
[----:B------:R-:W-:Y:S01]  /*1ac60*/  SHFL.IDX PT, R46, R46, R9, 0x1c1f ;  /* 0x001c1f092e2e7589 */ /* 0x000fe200000e0000 */
[----:B0-----:R-:W-:-:S02]  /*1ac70*/  SEL R51, R82, R101, P0 ;  /* 0x0000006552337207 */ /* 0x001fc40000000000 */
[----:B------:R-:W-:Y:S01]  /*1ac80*/  SEL R82, R101, R82, P0 ;  /* 0x0000005265527207 */ /* 0x000fe20000000000 */
[----:B------:R-:W-:Y:S01]  /*1ac90*/  SHFL.IDX PT, R50, R50, R9, 0x1c1f ;  /* 0x001c1f0932327589 */ /* 0x000fe200000e0000 */
[----:B--2---:R-:W-:Y:S01]  /*1aca0*/  SEL R52, R54, R127, P0 ;  /* 0x0000007f36347207 */ /* 0x004fe20000000000 */
[----:B------:R-:W-:Y:S01]  /*1acb0*/  IMAD.MOV.U32 R101, RZ, RZ, RZ ;  /* 0x000000ffff657224 */ /* 0x000fe200078e00ff */
[----:B---3--:R-:W-:Y:S01]  /*1acc0*/  SEL R53, R127, R54, P0 ;  /* 0x000000367f357207 */ /* 0x008fe20000000000 */
[----:B------:R-:W-:Y:S04]  /*1acd0*/  SHFL.IDX PT, R86, R86, R9, 0x1c1f ;  /* 0x001c1f0956567589 */ /* 0x000fe800000e0000 */
[----:B------:R-:W0:Y:S04]  /*1ace0*/  SHFL.IDX PT, R67, R67, R10, 0x1c1f ;  /* 0x001c1f0a43437589 */ /* 0x000e2800000e0000 */
[----:B------:R-:W2:Y:S04]  /*1acf0*/  SHFL.IDX PT, R121, R121, R10, 0x1c1f ;  /* 0x001c1f0a79797589 */ /* 0x000ea800000e0000 */
[----:B------:R-:W3:Y:S04]  /*1ad00*/  SHFL.IDX PT, R119, R119, R10, 0x1c1f ;  /* 0x001c1f0a77777589 */ /* 0x000ee800000e0000 */
[----:B------:R-:W-:Y:S04]  /*1ad10*/  SHFL.IDX PT, R117, R117, R10, 0x1c1f ;  /* 0x001c1f0a75757589 */ /* 0x000fe800000e0000 */
[----:B------:R-:W4:Y:S04]  /*1ad20*/  SHFL.IDX PT, R115, R115, R10, 0x1c1f ;  /* 0x001c1f0a73737589 */ /* 0x000f2800000e0000 */
[----:B------:R-:W1:Y:S04]  /*1ad30*/  SHFL.IDX PT, R113, R113, R10, 0x1c1f ;  /* 0x001c1f0a71717589 */ /* 0x000e6800000e0000 */
[----:B------:R-:W1:Y:S01]  /*1ad40*/  SHFL.IDX PT, R111, R111, R10, 0x1c1f ;  /* 0x001c1f0a6f6f7589 */ /* 0x000e6200000e0000 */
[----:B0-----:R-:W-:-:S02]  /*1ad50*/  SEL R102, R100, R67, P0 ;  /* 0x0000004364667207 */ /* 0x001fc40000000000 */
[----:B------:R-:W-:Y:S01]  /*1ad60*/  SEL R100, R67, R100, P0 ;  /* 0x0000006443647207 */ /* 0x000fe20000000000 */
[----:B------:R-:W0:Y:S01]  /*1ad70*/  SHFL.IDX PT, R123, R85, R10, 0x1c1f ;  /* 0x001c1f0a557b7589 */ /* 0x000e2200000e0000 */
[----:B--2---:R-:W-:Y:S02]  /*1ad80*/  SEL R21, R40, R121, P0 ;  /* 0x0000007928157207 */ /* 0x004fe40000000000 */
[----:B------:R-:W-:Y:S01]  /*1ad90*/  SEL R40, R121, R40, P0 ;  /* 0x0000002879287207 */ /* 0x000fe20000000000 */
[----:B------:R2:W0:Y:S01]  /*1ada0*/  SHFL.IDX PT, R125, R83, R10, 0x1c1f ;  /* 0x001c1f0a537d7589 */ /* 0x00042200000e0000 */
[----:B---3--:R-:W-:Y:S02]  /*1adb0*/  SEL R41, R42, R119, P0 ;  /* 0x000000772a297207 */ /* 0x008fe40000000000 */
[----:B------:R-:W-:Y:S01]  /*1adc0*/  SEL R42, R119, R42, P0 ;  /* 0x0000002a772a7207 */ /* 0x000fe20000000000 */
[----:B------:R3:W0:Y:S04]  /*1add0*/  SHFL.IDX PT, R129, R43, R10, 0x1c1f ;  /* 0x001c1f0a2b817589 */ /* 0x00062800000e0000 */
[----:B------:R-:W-:Y:S01]  /*1ade0*/  SHFL.IDX PT, R36, R33, R10, 0x1c1f ;  /* 0x001c1f0a21247589 */ /* 0x000fe200000e0000 */
[----:B----4-:R-:W-:-:S02]  /*1adf0*/  SEL R45, R46, R115, P0 ;  /* 0x000000732e2d7207 */ /* 0x010fc40000000000 */
[----:B--2---:R-:W-:Y:S01]  /*1ae00*/  SEL R83, R84, R87, P0 ;  /* 0x0000005754537207 */ /* 0x004fe20000000000 */
[----:B------:R-:W2:Y:S01]  /*1ae10*/  SHFL.IDX PT, R38, R31, R10, 0x1c1f ;  /* 0x001c1f0a1f267589 */ /* 0x000ea200000e0000 */
[----:B------:R-:W-:Y:S02]  /*1ae20*/  SEL R84, R87, R84, P0 ;  /* 0x0000005457547207 */ /* 0x000fe40000000000 */
[----:B---3--:R-:W-:Y:S01]  /*1ae30*/  SEL R43, R44, R117, P0 ;  /* 0x000000752c2b7207 */ /* 0x008fe20000000000 */
[----:B------:R-:W3:Y:S01]  /*1ae40*/  SHFL.IDX PT, R32, R37, R10, 0x1c1f ;  /* 0x001c1f0a25207589 */ /* 0x000ee200000e0000 */
[----:B-1----:R-:W-:Y:S02]  /*1ae50*/  SEL R47, R48, R113, P0 ;  /* 0x00000071302f7207 */ /* 0x002fe40000000000 */
[----:B------:R-:W-:Y:S01]  /*1ae60*/  SEL R49, R50, R111, P0 ;  /* 0x0000006f32317207 */ /* 0x000fe20000000000 */
[----:B------:R-:W1:Y:S01]  /*1ae70*/  SHFL.IDX PT, R34, R35, R10, 0x1c1f ;  /* 0x001c1f0a23227589 */ /* 0x000e6200000e0000 */
[----:B0-----:R-:W-:-:S02]  /*1ae80*/  SEL R85, R86, R123, P0 ;  /* 0x0000007b56557207 */ /* 0x001fc40000000000 */
[----:B------:R-:W-:Y:S01]  /*1ae90*/  SEL R44, R117, R44, P0 ;  /* 0x0000002c752c7207 */ /* 0x000fe20000000000 */
[----:B------:R0:W4:Y:S01]  /*1aea0*/  SHFL.IDX PT, R28, R57, R10, 0x1c1f ;  /* 0x001c1f0a391c7589 */ /* 0x00012200000e0000 */
[----:B------:R-:W-:Y:S02]  /*1aeb0*/  SEL R87, R90, R125, P0 ;  /* 0x0000007d5a577207 */ /* 0x000fe40000000000 */
[----:B------:R-:W-:Y:S01]  /*1aec0*/  SEL R48, R113, R48, P0 ;  /* 0x0000003071307207 */ /* 0x000fe20000000000 */
[----:B------:R-:W4:Y:S01]  /*1aed0*/  SHFL.IDX PT, R30, R39, R10, 0x1c1f ;  /* 0x001c1f0a271e7589 */ /* 0x000f2200000e0000 */
[----:B------:R-:W-:Y:S02]  /*1aee0*/  SEL R54, R58, R129, P0 ;  /* 0x000000813a367207 */ /* 0x000fe40000000000 */
[----:B------:R-:W-:Y:S01]  /*1aef0*/  SEL R55, R129, R58, P0 ;  /* 0x0000003a81377207 */ /* 0x000fe20000000000 */
[----:B------:R-:W4:Y:S01]  /*1af00*/  SHFL.IDX PT, R24, R59, R10, 0x1c1f ;  /* 0x001c1f0a3b187589 */ /* 0x000f2200000e0000 */
[----:B------:R-:W-:-:S02]  /*1af10*/  SEL R46, R115, R46, P0 ;  /* 0x0000002e732e7207 */ /* 0x000fc40000000000 */
[----:B0-----:R-:W-:Y:S01]  /*1af20*/  SEL R57, R131, R60, P0 ;  /* 0x0000003c83397207 */ /* 0x001fe20000000000 */
[----:B------:R-:W0:Y:S01]  /*1af30*/  SHFL.IDX PT, R26, R29, R10, 0x1c1f ;  /* 0x001c1f0a1d1a7589 */ /* 0x000e2200000e0000 */
[----:B------:R-:W-:Y:S02]  /*1af40*/  SEL R60, R65, R68, P0 ;  /* 0x00000044413c7207 */ /* 0x000fe40000000000 */
[----:B--2---:R-:W-:Y:S01]  /*1af50*/  SEL R70, R71, R38, P0 ;  /* 0x0000002647467207 */ /* 0x004fe20000000000 */
[----:B------:R2:W0:Y:S01]  /*1af60*/  SHFL.IDX PT, R133, R61, R10, 0x1c1f ;  /* 0x001c1f0a3d857589 */ /* 0x00042200000e0000 */
[----:B---3--:R-:W-:Y:S02]  /*1af70*/  SEL R72, R73, R32, P0 ;  /* 0x0000002049487207 */ /* 0x008fe40000000000 */
[----:B------:R-:W-:Y:S01]  /*1af80*/  SEL R50, R111, R50, P0 ;  /* 0x000000326f327207 */ /* 0x000fe20000000000 */
[----:B------:R3:W3:Y:S01]  /*1af90*/  SHFL.IDX PT, R66, R66, R9, 0x1c1f ;  /* 0x001c1f0942427589 */ /* 0x0006e200000e0000 */
[----:B-1----:R-:W-:-:S02]  /*1afa0*/  SEL R74, R75, R34, P0 ;  /* 0x000000224b4a7207 */ /* 0x002fc40000000000 */
[----:B------:R-:W-:Y:S01]  /*1afb0*/  SEL R86, R123, R86, P0 ;  /* 0x000000567b567207 */ /* 0x000fe20000000000 */
[----:B------:R1:W1:Y:S01]  /*1afc0*/  SHFL.IDX PT, R8, R8, R9, 0x1c1f ;  /* 0x001c1f0908087589 */ /* 0x00026200000e0000 */
[----:B----4-:R-:W-:Y:S02]  /*1afd0*/  SEL R76, R91, R28, P0 ;  /* 0x0000001c5b4c7207 */ /* 0x010fe40000000000 */
[----:B--2---:R-:W-:Y:S01]  /*1afe0*/  SEL R61, R68, R65, P0 ;  /* 0x00000041443d7207 */ /* 0x004fe20000000000 */
[----:B------:R2:W4:Y:S01]  /*1aff0*/  SHFL.IDX PT, R27, R27, R10, 0x1c1f ;  /* 0x001c1f0a1b1b7589 */ /* 0x00052200000e0000 */
[----:B------:R-:W-:Y:S02]  /*1b000*/  SEL R68, R69, R36, P0 ;  /* 0x0000002445447207 */ /* 0x000fe40000000000 */
[----:B------:R-:W-:Y:S01]  /*1b010*/  SEL R92, R93, R30, P0 ;  /* 0x0000001e5d5c7207 */ /* 0x000fe20000000000 */
[----:B------:R2:W1:Y:S01]  /*1b020*/  SHFL.IDX PT, R14, R25, R10, 0x1c1f ;  /* 0x001c1f0a190e7589 */ /* 0x00046200000e0000 */
[----:B------:R-:W-:-:S02]  /*1b030*/  SEL R94, R95, R24, P0 ;  /* 0x000000185f5e7207 */ /* 0x000fc40000000000 */
[----:B------:R-:W-:Y:S02]  /*1b040*/  SEL R90, R125, R90, P0 ;  /* 0x0000005a7d5a7207 */ /* 0x000fe40000000000 */
[----:B0-----:R-:W-:Y:S02]  /*1b050*/  SEL R96, R97, R26, P0 ;  /* 0x0000001a61607207 */ /* 0x001fe40000000000 */
        /* <DEDUP_REMOVED lines=9> */
[----:B-1234-:R-:W-:-:S07]  /*1b0f0*/  SEL R95, R24, R95, P0 ;  /* 0x0000005f185f7207 */ /* 0x01efce0000000000 */
.L_x_10807:
[----:B------:R-:W-:Y:S05]  /*1b100*/  WARPSYNC.ALL ;  /* 0x0000000000007948 */ /* 0x000fea0003800000 */
[----:B------:R-:W-:Y:S01]  /*1b110*/  BAR.SYNC.DEFER_BLOCKING 0x1, 0x100 ;  /* 0x0044000000007b1d */ /* 0x000fe20000010000 */
[----:B------:R-:W-:Y:S02]  /*1b120*/  SEL R64, R66, R14, P0 ;  /* 0x0000000e42407207 */ /* 0x000fe40000000000 */
[----:B------:R-:W-:Y:S02]  /*1b130*/  SEL R65, R8, R27, P0 ;  /* 0x0000001b08417207 */ /* 0x000fe40000000000 */
[----:B------:R-:W-:Y:S01]  /*1b140*/  SEL R67, R27, R8, P0 ;  /* 0x000000081b437207 */ /* 0x000fe20000000000 */
[----:B------:R-:W-:Y:S01]  /*1b150*/  ULDC.64 UR4, c[0x0][0xc00] ;  /* 0x0003000000047ab9 */ /* 0x000fe20000000a00 */
[----:B------:R-:W-:Y:S01]  /*1b160*/  SEL R66, R14, R66, P0 ;  /* 0x000000420e427207 */ /* 0x000fe20000000000 */
[----:B------:R-:W-:Y:S01]  /*1b170*/  ULDC.64 UR6, c[0x0][0xc08] ;  /* 0x0003020000067ab9 */ /* 0x000fe20000000a00 */
        /* <DEDUP_REMOVED lines=29> */
[----:B0-----:R-:W-:-:S02]  /*1b350*/  F2FP.BF16.F32.PACK_AB R8, R49, R51 ;  /* 0x000000333108723e */ /* 0x001fc400000010ff */
[----:B------:R-:W-:Y:S01]  /*1b360*/  F2FP.BF16.F32.PACK_AB R9, R94, R96 ;  /* 0x000000605e09723e */ /* 0x000fe200000010ff */
[----:B------:R0:W-:Y:S01]  /*1b370*/  STSM.16.M88.4 [R104], R36 ;  /* 0x0000002468007844 */ /* 0x0001e20000000200 */
[----:B------:R-:W-:Y:S02]  /*1b380*/  F2FP.BF16.F32.PACK_AB R10, R50, R82 ;  /* 0x00000052320a723e */ /* 0x000fe400000010ff */
[----:B------:R-:W-:Y:S02]  /*1b390*/  F2FP.BF16.F32.PACK_AB R11, R95, R97 ;  /* 0x000000615f0b723e */ /* 0x000fe400000010ff */
[----:B-1----:R-:W-:Y:S02]  /*1b3a0*/  F2FP.BF16.F32.PACK_AB R12, R83, R85 ;  /* 0x00000055530c723e */ /* 0x002fe400000010ff */
[----:B------:R-:W-:Y:S01]  /*1b3b0*/  F2FP.BF16.F32.PACK_AB R14, R84, R86 ;  /* 0x00000056540e723e */ /* 0x000fe200000010ff */
[----:B------:R-:W-:Y:S01]  /*1b3c0*/  STSM.16.M88.4 [R105], R8 ;  /* 0x0000000869007844 */ /* 0x000fe20000000200 */
[----:B------:R-:W-:-:S02]  /*1b3d0*/  F2FP.BF16.F32.PACK_AB R13, R65, R64 ;  /* 0x00000040410d723e */ /* 0x000fc400000010ff */
[----:B------:R-:W-:Y:S02]  /*1b3e0*/  F2FP.BF16.F32.PACK_AB R15, R67, R66 ;  /* 0x00000042430f723e */ /* 0x000fe400000010ff */
[----:B------:R-:W-:Y:S02]  /*1b3f0*/  ISETP.NE.U32.AND P0, PT, RZ, UR4, PT ;  /* 0x00000004ff007c0c */ /* 0x000fe4000bf05070 */
[----:B--2---:R-:W-:Y:S01]  /*1b400*/  IADD3 R24, P1, R219, UR4, RZ ;  /* 0x00000004db187c10 */ /* 0x004fe2000ff3e0ff */
[----:B------:R1:W-:Y:S01]  /*1b410*/  STSM.16.M88.4 [R106], R12 ;  /* 0x0000000c6a007844 */ /* 0x0003e20000000200 */
[----:B------:R-:W-:Y:S01]  /*1b420*/  BAR.SYNC.DEFER_BLOCKING 0x1, 0x100 ;  /* 0x0044000000007b1d */ /* 0x000fe20000010000 */
[----:B------:R-:W-:Y:S02]  /*1b430*/  ISETP.NE.AND.EX P0, PT, RZ, UR5, PT, P0 ;  /* 0x00000005ff007c0c */ /* 0x000fe4000bf05300 */
[----:B------:R-:W-:Y:S02]  /*1b440*/  IADD3.X R25, R220, UR5, RZ, P1, !PT ;  /* 0x00000005dc197c10 */ /* 0x000fe40008ffe4ff */
[----:B------:R-:W-:-:S03]  /*1b450*/  ISETP.NE.U32.AND P3, PT, RZ, UR6, PT ;  /* 0x00000006ff007c0c */ /* 0x000fc6000bf65070 */
[----:B0-----:R-:W0:Y:S06]  /*1b460*/  LDC R104, c[0x0][0xbe8] ;  /* 0x0002fa00ff687b82 */ /* 0x001e2c0000000800 */
[----:B------:R-:W5:Y:S01]  /*1b470*/  @P0 LDG.E R101, desc[UR60][R24.64] ;  /* 0x0000003c18650981 */ /* 0x000f62000c1e1900 */
[----:B------:R-:W-:Y:S02]  /*1b480*/  ISETP.NE.AND.EX P3, PT, RZ, UR7, PT, P3 ;  /* 0x00000007ff007c0c */ /* 0x000fe4000bf65330 */
[----:B------:R-:W-:Y:S02]  /*1b490*/  ISETP.GT.AND P2, PT, R213, 0x1, PT ;  /* 0x00000001d500780c */ /* 0x000fe40003f44270 */
[----:B-1----:R-:W-:-:S09]  /*1b4a0*/  MOV R14, 0x9b8 ;  /* 0x000009b8000e7802 */ /* 0x002fd20000000f00 */
[----:B------:R-:W-:Y:S01]  /*1b4b0*/  @P3 IADD3 R8, P1, R219, UR6, RZ ;  /* 0x00000006db083c10 */ /* 0x000fe2000ff3e0ff */
[----:B------:R-:W-:Y:S02]  /*1b4c0*/  ULDC UR6, c[0x0][0xa88] ;  /* 0x0002a20000067ab9 */ /* 0x000fe40000000800 */
[----:B------:R-:W-:Y:S01]  /*1b4d0*/  IMAD.U32 R103, RZ, RZ, UR6 ;  /* 0x00000006ff677e24 */ /* 0x000fe2000f8e00ff */
[----:B------:R-:W-:Y:S02]  /*1b4e0*/  @P3 IADD3.X R9, R220, UR7, RZ, P1, !PT ;  /* 0x00000007dc093c10 */ /* 0x000fe40008ffe4ff */
[----:B------:R-:W-:-:S03]  /*1b4f0*/  SEL R14, R14, 0x978, P2 ;  /* 0x000009780e0e7807 */ /* 0x000fc60001000000 */
[----:B------:R1:W5:Y:S01]  /*1b500*/  @P3 LDG.E R103, desc[UR60][R8.64] ;  /* 0x0000003c08673981 */ /* 0x000362000c1e1900 */
[----:B------:R2:W3:Y:S01]  /*1b510*/  LDC.64 R10, c[0x0][R14+0x218] ;  /* 0x000086000e0a7b82 */ /* 0x0004e20000000a00 */
[----:B0-----:R-:W-:-:S07]  /*1b520*/  ISETP.NE.AND P1, PT, R104, 0x1, PT ;  /* 0x000000016800780c */ /* 0x001fce0003f25270 */
[----:B------:R2:W0:Y:S08]  /*1b530*/  LDC.64 R12, c[0x0][R14+0x228] ;  /* 0x00008a000e0c7b82 */ /* 0x0004300000000a00 */
[----:B-1----:R2:W1:Y:S01]  /*1b540*/  LDC.64 R8, c[0x0][R14+0x220] ;  /* 0x000088000e087b82 */ /* 0x0024620000000a00 */
[----:B------:R-:W-:Y:S05]  /*1b550*/  @P3 BRA `(.L_x_10509) ;  /* 0x0000000000103947 */ /* 0x000fea0003800000 */
[----:B------:R-:W-:Y:S05]  /*1b560*/  @!P0 BRA `(.L_x_10509) ;  /* 0x00000000000c8947 */ /* 0x000fea0003800000 */
[----:B------:R-:W4:Y:S04]  /*1b570*/  LDG.E R26, desc[UR60][R24.64] ;  /* 0x0000003c181a7981 */ /* 0x000f28000c1e1900 */
[----:B-----5:R-:W4:Y:S02]  /*1b580*/  LDG.E R103, desc[UR60][R24.64+0x4] ;  /* 0x0000043c18677981 */ /* 0x020f24000c1e1900 */
[----:B----4-:R-:W-:-:S07]  /*1b590*/  IMAD.IADD R103, R103, 0x1, -R26 ;  /* 0x0000000167677824 */ /* 0x010fce00078e0a1a */
.L_x_10509:
[----:B------:R-:W4:Y:S01]  /*1b5a0*/  LDL R30, [R1+0x44] ;  /* 0x00004400011e7983 */ /* 0x000f220000100800 */
[----:B--2---:R-:W2:Y:S01]  /*1b5b0*/  LDC.64 R14, c[0x0][R14+0x210] ;  /* 0x000084000e0e7b82 */ /* 0x004ea20000000a00 */
[----:B------:R-:W-:Y:S01]  /*1b5c0*/  ISETP.NE.U32.AND P0, PT, RZ, UR4, PT ;  /* 0x00000004ff007c0c */ /* 0x000fe2000bf05070 */
[-C--:B---3--:R-:W-:Y:S01]  /*1b5d0*/  IMAD R29, R11, R192.reuse, RZ ;  /* 0x000000c00b1d7224 */ /* 0x088fe200078e02ff */
[----:B------:R-:W3:Y:S01]  /*1b5e0*/  S2R R28, SR_TID.X ;  /* 0x00000000001c7919 */ /* 0x000ee20000002100 */
[----:B------:R-:W-:Y:S01]  /*1b5f0*/  IMAD.WIDE.U32 R10, R10, R192, RZ ;  /* 0x000000c00a0a7225 */ /* 0x000fe200078e00ff */
[----:B------:R-:W-:Y:S02]  /*1b600*/  ISETP.NE.AND.EX P0, PT, RZ, UR5, PT, P0 ;  /* 0x00000005ff007c0c */ /* 0x000fe4000bf05300 */
[----:B------:R-:W-:Y:S01]  /*1b610*/  SEL R27, R226, RZ, P2 ;  /* 0x000000ffe21b7207 */ /* 0x000fe20001000000 */
[----:B------:R-:W3:Y:S01]  /*1b620*/  @P1 LDC R26, c[0x0][0xbec] ;  /* 0x0002fb00ff1a1b82 */ /* 0x000ee20000000800 */
[----:B------:R-:W-:Y:S01]  /*1b630*/  SEL R105, R210, RZ, !P0 ;  /* 0x000000ffd2697207 */ /* 0x000fe20004000000 */
[----:B------:R-:W-:Y:S01]  /*1b640*/  IMAD.IADD R33, R208, 0x1, R197 ;  /* 0x00000001d0217824 */ /* 0x000fe200078e02c5 */
[----:B------:R-:W-:Y:S01]  /*1b650*/  SEL R225, R225, RZ, !P0 ;  /* 0x000000ffe1e17207 */ /* 0x000fe20004000000 */
[----:B------:R-:W-:Y:S01]  /*1b660*/  IMAD.IADD R11, R11, 0x1, R29 ;  /* 0x000000010b0b7824 */ /* 0x000fe200078e021d */
[----:B-----5:R-:W-:Y:S01]  /*1b670*/  SHF.R.S32.HI R106, RZ, 0x1f, R101 ;  /* 0x0000001fff6a7819 */ /* 0x020fe20000011465 */
[----:B-1----:R-:W-:-:S02]  /*1b680*/  IMAD R9, R9, R105, RZ ;  /* 0x0000006909097224 */ /* 0x002fc400078e02ff */
[----:B------:R-:W1:Y:S01]  /*1b690*/  @P1 LDC R31, c[0x0][0xbf0] ;  /* 0x0002fc00ff1f1b82 */ /* 0x000e620000000800 */
[----:B0-----:R-:W-:Y:S02]  /*1b6a0*/  IMAD R29, R13, R27, RZ ;  /* 0x0000001b0d1d7224 */ /* 0x001fe400078e02ff */
[C---:B------:R-:W-:Y:S02]  /*1b6b0*/  IMAD R225, R8.reuse, R225, R9 ;  /* 0x000000e108e17224 */ /* 0x040fe400078e0209 */
[----:B------:R-:W-:-:S03]  /*1b6c0*/  IMAD.WIDE.U32 R8, R8, R105, RZ ;  /* 0x0000006908087225 */ /* 0x000fc600078e00ff */
[----:B------:R-:W0:Y:S01]  /*1b6d0*/  LDC.64 R24, c[0x0][0xba8] ;  /* 0x0002ea00ff187b82 */ /* 0x000e220000000a00 */
[----:B------:R-:W-:Y:S01]  /*1b6e0*/  IMAD.IADD R225, R9, 0x1, R225 ;  /* 0x0000000109e17824 */ /* 0x000fe200078e02e1 */
[----:B------:R-:W-:Y:S01]  /*1b6f0*/  IADD3 R10, P0, P3, R8, R10, R101 ;  /* 0x0000000a080a7210 */ /* 0x000fe20007b1e065 */
[----:B------:R-:W-:Y:S02]  /*1b700*/  IMAD.MOV.U32 R9, RZ, RZ, R33 ;  /* 0x000000ffff097224 */ /* 0x000fe400078e0021 */
[----:B------:R-:W-:Y:S01]  /*1b710*/  IMAD.WIDE.U32 R12, R12, R27, RZ ;  /* 0x0000001b0c0c7225 */ /* 0x000fe200078e00ff */
[----:B------:R-:W-:-:S03]  /*1b720*/  IADD3.X R11, R225, R11, R106, P0, P3 ;  /* 0x0000000be10b7210 */ /* 0x000fc600007e646a */
[----:B---3--:R-:W-:-:S04]  /*1b730*/  @P1 IMAD.HI.U32 R8, R33, R26, RZ ;  /* 0x0000001a21081227 */ /* 0x008fc800078e00ff */
[----:B------:R-:W-:Y:S02]  /*1b740*/  IMAD.IADD R29, R13, 0x1, R29 ;  /* 0x000000010d1d7824 */ /* 0x000fe400078e021d */
[----:B------:R-:W-:Y:S01]  /*1b750*/  VIADD R32, R28, 0xffffff80 ;  /* 0xffffff801c207836 */ /* 0x000fe20000000000 */
[----:B-1----:R-:W-:Y:S01]  /*1b760*/  @P1 SHF.R.U32.HI R9, RZ, R31, R8 ;  /* 0x0000001fff091219 */ /* 0x002fe20000011608 */
[----:B------:R-:W-:-:S03]  /*1b770*/  IMAD R103, R103, R104, RZ ;  /* 0x0000006867677224 */ /* 0x000fc600078e02ff */
[----:B------:R-:W-:Y:S01]  /*1b780*/  IADD3 R12, P0, P3, R9, R10, R12 ;  /* 0x0000000a090c7210 */ /* 0x000fe20007b1e00c */
[--C-:B------:R-:W-:Y:S01]  /*1b790*/  IMAD.MOV R27, RZ, RZ, -R9.reuse ;  /* 0x000000ffff1b7224 */ /* 0x100fe200078e0a09 */
[----:B------:R-:W-:Y:S01]  /*1b7a0*/  SHF.R.S32.HI R8, RZ, 0x1f, R9 ;  /* 0x0000001fff087819 */ /* 0x000fe20000011409 */
[----:B0-----:R-:W0:Y:S02]  /*1b7b0*/  @!P2 LDC R24, c[0x0][0xb50] ;  /* 0x0002d400ff18ab82 */ /* 0x001e240000000800 */
[----:B------:R-:W-:Y:S01]  /*1b7c0*/  IMAD R9, R104, R27, R33 ;  /* 0x0000001b68097224 */ /* 0x000fe200078e0221 */
[----:B------:R-:W-:Y:S02]  /*1b7d0*/  IADD3.X R13, R8, R11, R29, P0, P3 ;  /* 0x0000000b080d7210 */ /* 0x000fe400007e641d */
[----:B------:R-:W-:Y:S01]  /*1b7e0*/  SHF.R.S32.HI R28, RZ, 0x1f, R32 ;  /* 0x0000001fff1c7819 */ /* 0x000fe20000011420 */
[-C--:B--2---:R-:W-:Y:S01]  /*1b7f0*/  IMAD R8, R15, R9.reuse, RZ ;  /* 0x000000090f087224 */ /* 0x084fe200078e02ff */
        /* <DEDUP_REMOVED lines=40> */
[----:B------:R-:W-:Y:S02]  /*1ba80*/  LOP3.LUT R28, R28, R29, RZ, 0x3c, !PT ;  /* 0x0000001d1c1c7212 */ /* 0x000fe400078e3cff */
[----:B------:R-:W-:Y:S02]  /*1ba90*/  IADD3.X R29, RZ, R63, RZ, P5, !PT ;  /* 0x0000003fff1d7210 */ /* 0x000fe40002ffe4ff */
[----:B------:R-:W-:Y:S01]  /*1baa0*/  IADD3 R3, P0, R62, 0x7000, RZ ;  /* 0x000070003e037810 */ /* 0x000fe20007f1e0ff */
[----:B------:R-:W-:Y:S01]  /*1bab0*/  IMAD R106, R106, UR4, RZ ;  /* 0x000000046a6a7c24 */ /* 0x000fe2000f8e02ff */
[C---:B------:R-:W-:Y:S01]  /*1bac0*/  IADD3 R37, P2, R62.reuse, 0x3000, RZ ;  /* 0x000030003e257810 */ /* 0x040fe20007f5e0ff */
[----:B------:R-:W5:Y:S01]  /*1bad0*/  LD.E.128 R32, desc[UR60][R32.64] ;  /* 0x0000003c20207980 */ /* 0x000f62000c101d00 */
[C---:B------:R-:W-:Y:S01]  /*1bae0*/  IADD3 R41, P3, R62.reuse, 0x4000, RZ ;  /* 0x000040003e297810 */ /* 0x040fe20007f7e0ff */
[----:B------:R-:W-:Y:S01]  /*1baf0*/  IMAD.X R53, RZ, RZ, R63, P0 ;  /* 0x000000ffff357224 */ /* 0x000fe200000e063f */
[C---:B------:R-:W-:Y:S01]  /*1bb00*/  IADD3 R45, P4, R62.reuse, 0x5000, RZ ;  /* 0x000050003e2d7810 */ /* 0x040fe20007f9e0ff */
[----:B------:R-:W5:Y:S01]  /*1bb10*/  LD.E.128 R28, desc[UR60][R28.64] ;  /* 0x0000003c1c1c7980 */ /* 0x000f62000c101d00 */
[----:B------:R-:W-:-:S02]  /*1bb20*/  IADD3 R49, P5, R62, 0x6000, RZ ;  /* 0x000060003e317810 */ /* 0x000fc40007fbe0ff */
[----:B------:R-:W-:Y:S02]  /*1bb30*/  LOP3.LUT R9, R62, 0x380, RZ, 0xc0, !PT ;  /* 0x000003803e097812 */ /* 0x000fe400078ec0ff */
[----:B------:R-:W-:Y:S02]  /*1bb40*/  LOP3.LUT R0, R3, 0x380, RZ, 0xc0, !PT ;  /* 0x0000038003007812 */ /* 0x000fe400078ec0ff */
[----:B------:R-:W-:Y:S02]  /*1bb50*/  LOP3.LUT R36, R37, 0x380, RZ, 0xc0, !PT ;  /* 0x0000038025247812 */ /* 0x000fe400078ec0ff */
[----:B------:R-:W-:Y:S02]  /*1bb60*/  LOP3.LUT R40, R41, 0x380, RZ, 0xc0, !PT ;  /* 0x0000038029287812 */ /* 0x000fe400078ec0ff */
[----:B------:R-:W-:Y:S02]  /*1bb70*/  LOP3.LUT R44, R45, 0x380, RZ, 0xc0, !PT ;  /* 0x000003802d2c7812 */ /* 0x000fe400078ec0ff */
[----:B------:R-:W-:-:S02]  /*1bb80*/  LOP3.LUT R48, R49, 0x380, RZ, 0xc0, !PT ;  /* 0x0000038031307812 */ /* 0x000fc400078ec0ff */
[----:B------:R-:W-:Y:S02]  /*1bb90*/  SHF.R.U64 R9, R9, 0x3, RZ ;  /* 0x0000000309097819 */ /* 0x000fe400000012ff */
[----:B------:R-:W-:Y:S02]  /*1bba0*/  SHF.R.U64 R0, R0, 0x3, RZ ;  /* 0x0000000300007819 */ /* 0x000fe400000012ff */
[----:B------:R-:W-:Y:S02]  /*1bbb0*/  SHF.R.U64 R36, R36, 0x3, RZ ;  /* 0x0000000324247819 */ /* 0x000fe400000012ff */
[----:B------:R-:W-:Y:S02]  /*1bbc0*/  SHF.R.U64 R40, R40, 0x3, RZ ;  /* 0x0000000328287819 */ /* 0x000fe400000012ff */
[----:B------:R-:W-:Y:S02]  /*1bbd0*/  SHF.R.U64 R44, R44, 0x3, RZ ;  /* 0x000000032c2c7819 */ /* 0x000fe400000012ff */
[----:B------:R-:W-:-:S02]  /*1bbe0*/  SHF.R.U64 R48, R48, 0x3, RZ ;  /* 0x0000000330307819 */ /* 0x000fc400000012ff */
[----:B------:R-:W-:Y:S01]  /*1bbf0*/  LOP3.LUT R62, R9, R62, RZ, 0x3c, !PT ;  /* 0x0000003e093e7212 */ /* 0x000fe200078e3cff */
        /* <DEDUP_REMOVED lines=11> */
[----:B------:R1:W5:Y:S01]  /*1bcb0*/  LD.E.128 R24, desc[UR60][R62.64] ;  /* 0x0000003c3e187980 */ /* 0x000362000c101d00 */
[----:B------:R-:W-:-:S02]  /*1bcc0*/  IMAD.X R49, RZ, RZ, R63, P5 ;  /* 0x000000ffff317224 */ /* 0x000fc400028e063f */
[----:B------:R-:W-:Y:S01]  /*1bcd0*/  IMAD.IADD R3, R3, 0x1, R9 ;  /* 0x0000000103037824 */ /* 0x000fe200078e0209 */
[----:B------:R-:W5:Y:S01]  /*1bce0*/  LD.E.128 R36, desc[UR60][R36.64] ;  /* 0x0000003c24247980 */ /* 0x000f62000c101d00 */
        /* <DEDUP_REMOVED lines=13> */
[----:B---3--:R-:W3:Y:S01]  /*1bdc0*/  FENCE.VIEW.ASYNC.S ;  /* 0x00000000000073c6 */ /* 0x008ee20000000000 */
[----:B------:R-:W-:Y:S01]  /*1bdd0*/  IMAD R3, R192, UR5, R3 ;  /* 0x00000005c0037c24 */ /* 0x000fe2000f8e0203 */
[----:B------:R-:W-:Y:S01]  /*1bde0*/  ULDC.64 UR4, c[0x0][0xaf0] ;  /* 0x0002bc0000047ab9 */ /* 0x000fe20000000a00 */
[----:B0-----:R-:W-:-:S04]  /*1bdf0*/  @P1 IMAD.HI.U32 R0, R8, R11, RZ ;  /* 0x0000000b08001227 */ /* 0x001fc800078e00ff */
[----:B------:R-:W-:Y:S02]  /*1be00*/  IMAD R4, R4, UR4, RZ ;  /* 0x0000000404047c24 */ /* 0x000fe4000f8e02ff */
[----:B------:R-:W-:Y:S01]  /*1be10*/  IMAD.MOV.U32 R9, RZ, RZ, R8 ;  /* 0x000000ffff097224 */ /* 0x000fe200078e0008 */
[----:B--2---:R-:W-:Y:S01]  /*1be20*/  @P1 SHF.R.U32.HI R9, RZ, R13, R0 ;  /* 0x0000000dff091219 */ /* 0x004fe20000011600 */
        /* <DEDUP_REMOVED lines=11> */
[----:B---3--:R0:W-:Y:S01]  /*1bee0*/  SYNCS.ARRIVE.TRANS64.RED.A1T0 RZ, [R0+URZ], RZ ;  /* 0x000000ff00ff79a7 */ /* 0x0081e2000810043f */
[----:B------:R-:W-:Y:S01]  /*1bef0*/  IMAD.WIDE.U32 R2, R9, UR4, R2 ;  /* 0x0000000409027c25 */ /* 0x000fe2000f8e0002 */
[----:B------:R-:W-:Y:S01]  /*1bf00*/  ULDC.64 UR4, c[0x0][0xad8] ;  /* 0x0002b60000047ab9 */ /* 0x000fe20000000a00 */
[----:B0-----:R-:W-:-:S02]  /*1bf10*/  SHF.R.S32.HI R0, RZ, 0x1f, R11 ;  /* 0x0000001fff007819 */ /* 0x001fc4000001140b */
[----:B------:R-:W-:-:S03]  /*1bf20*/  IMAD.IADD R3, R3, 0x1, R13 ;  /* 0x0000000103037824 */ /* 0x000fc600078e020d */
[----:B------:R-:W-:Y:S02]  /*1bf30*/  IMAD R0, R0, UR4, RZ ;  /* 0x0000000400007c24 */ /* 0x000fe4000f8e02ff */
[----:B------:R-:W-:-:S04]  /*1bf40*/  IMAD.WIDE.U32 R8, R11, UR4, R2 ;  /* 0x000000040b087c25 */ /* 0x000fc8000f8e0002 */
[----:B------:R-:W-:Y:S01]  /*1bf50*/  IMAD R3, R11, UR5, R0 ;  /* 0x000000050b037c24 */ /* 0x000fe2000f8e0200 */
[----:B------:R-:W-:Y:S02]  /*1bf60*/  ULDC.64 UR4, c[0x0][0xa80] ;  /* 0x0002a00000047ab9 */ /* 0x000fe40000000a00 */
[----:B------:R-:W-:Y:S02]  /*1bf70*/  LEA R2, P0, R8, UR4, 0x1 ;  /* 0x0000000408027c11 */ /* 0x000fe4000f8008ff */
[----:B------:R-:W-:Y:S01]  /*1bf80*/  IADD3 R3, R9, R3, RZ ;  /* 0x0000000309037210 */ /* 0x000fe20007ffe0ff */
[----:B------:R-:W-:-:S03]  /*1bf90*/  UMOV UR4, 0xffffffff ;  /* 0xffffffff00047882 */ /* 0x000fc60000000000 */
[----:B------:R-:W-:Y:S01]  /*1bfa0*/  LEA.HI.X R3, R8, UR5, R3, 0x1, P0 ;  /* 0x0000000508037c11 */ /* 0x000fe200080f0c03 */
[----:B-1----:R-:W-:Y:S06]  /*1bfb0*/  BRA.DIV UR4, `(.L_x_10511) ;  /* 0x000000ea046c7947 */ /* 0x002fec000b800000 */
[----:B------:R0:W1:Y:S04]  /*1bfc0*/  SHFL.IDX PT, R0, R3, RZ, 0x181f ;  /* 0x00181fff03007589 */ /* 0x00006800000e0000 */
[----:B------:R0:W2:Y:S02]  /*1bfd0*/  SHFL.IDX PT, R14, R2, RZ, 0x181f ;  /* 0x00181fff020e7589 */ /* 0x0000a400000e0000 */
.L_x_10810:
        /* <DEDUP_REMOVED lines=15> */
.L_x_10513:
[----:B------:R-:W-:Y:S05]  /*1c0d0*/  BSYNC B1 ;  /* 0x0000000000017941 */ /* 0x000fea0003800000 */
.L_x_10512:
[----:B------:R-:W-:-:S03]  /*1c0e0*/  UMOV UR4, 0xffffffff ;  /* 0xffffffff00047882 */ /* 0x000fc60000000000 */
[----:B------:R-:W-:Y:S05]  /*1c0f0*/  BRA.DIV UR4, `(.L_x_10514) ;  /* 0x000000ea04507947 */ /* 0x000fea000b800000 */
[----:B-1----:R1:W4:Y:S04]  /*1c100*/  SHFL.IDX PT, R0, R3, 0x1, 0x181f ;  /* 0x00381f0003007f89 */ /* 0x00232800000e0000 */
[----:B--23--:R1:W2:Y:S02]  /*1c110*/  SHFL.IDX PT, R14, R2, 0x1, 0x181f ;  /* 0x00381f00020e7f89 */ /* 0x00c2a400000e0000 */
.L_x_10814:
        /* <DEDUP_REMOVED lines=13> */
[----:B-----5:R3:W-:Y:S04]  /*1c1f0*/  @!P2 ST.E.128 desc[UR60][R8.64], R28 ;  /* 0x0000001c0800a985 */ /* 0x0207e8000c101d3c */
[----:B------:R3:W-:Y:S02]  /*1c200*/  @!P3 ST.E.128 desc[UR60][R14.64], R44 ;  /* 0x0000002c0e00b985 */ /* 0x0007e4000c101d3c */
.L_x_10516:
[----:B------:R-:W-:Y:S05]  /*1c210*/  BSYNC B1 ;  /* 0x0000000000017941 */ /* 0x000fea0003800000 */
.L_x_10515:
[----:B------:R-:W-:-:S03]  /*1c220*/  UMOV UR4, 0xffffffff ;  /* 0xffffffff00047882 */ /* 0x000fc60000000000 */
[----:B------:R-:W-:Y:S05]  /*1c230*/  BRA.DIV UR4, `(.L_x_10517) ;  /* 0x000000ea04487947 */ /* 0x000fea000b800000 */
[----:B----4-:R4:W0:Y:S04]  /*1c240*/  SHFL.IDX PT, R0, R3, 0x2, 0x181f ;  /* 0x00581f0003007f89 */ /* 0x01082800000e0000 */
[----:B--23--:R4:W2:Y:S02]  /*1c250*/  SHFL.IDX PT, R14, R2, 0x2, 0x181f ;  /* 0x00581f00020e7f89 */ /* 0x00c8a400000e0000 */
.L_x_10818:
        /* <DEDUP_REMOVED lines=13> */
[----:B-----5:R3:W-:Y:S04]  /*1c330*/  @!P2 ST.E.128 desc[UR60][R8.64], R32 ;  /* 0x000000200800a985 */ /* 0x0207e8000c101d3c */
[----:B------:R3:W-:Y:S02]  /*1c340*/  @!P3 ST.E.128 desc[UR60][R14.64], R48 ;  /* 0x000000300e00b985 */ /* 0x0007e4000c101d3c */
.L_x_10519:
[----:B------:R-:W-:Y:S05]  /*1c350*/  BSYNC B1 ;  /* 0x0000000000017941 */ /* 0x000fea0003800000 */
.L_x_10518:
[----:B------:R-:W-:-:S03]  /*1c360*/  UMOV UR4, 0xffffffff ;  /* 0xffffffff00047882 */ /* 0x000fc60000000000 */
[----:B------:R-:W-:Y:S05]  /*1c370*/  BRA.DIV UR4, `(.L_x_10520) ;  /* 0x000000ea04407947 */ /* 0x000fea000b800000 */
[----:B0-----:R0:W0:Y:S04]  /*1c380*/  SHFL.IDX PT, R0, R3, 0x3, 0x181f ;  /* 0x00781f0003007f89 */ /* 0x00102800000e0000 */
[----:B--23--:R2:W3:Y:S02]  /*1c390*/  SHFL.IDX PT, R14, R2, 0x3, 0x181f ;  /* 0x00781f00020e7f89 */ /* 0x00c4e400000e0000 */
.L_x_10822:
[----:B-12-4-:R-:W-:-:S05]  /*1c3a0*/  VIADD R2, R10, 0x60 ;  /* 0x000000600a027836 */ /* 0x016fca0000000000 */
[----:B------:R-:W-:-:S13]  /*1c3b0*/  ISETP.GE.AND P0, PT, R2, R103, PT ;  /* 0x000000670200720c */ /* 0x000fda0003f06270 */
[----:B------:R-:W-:Y:S05]  /*1c3c0*/  @P0 BRA `(.L_x_10521) ;  /* 0x0000002000240947 */ /* 0x000fea0003800000 */
[----:B------:R-:W-:Y:S01]  /*1c3d0*/  ULDC UR4, c[0x0][0xac8] ;  /* 0x0002b20000047ab9 */ /* 0x000fe20000000800 */
[----:B------:R-:W-:Y:S02]  /*1c3e0*/  SHF.R.S32.HI R4, RZ, 0x1f, R203 ;  /* 0x0000001fff047819 */ /* 0x000fe400000114cb */
[----:B------:R-:W-:-:S13]  /*1c3f0*/  ISETP.GE.AND P1, PT, R203, UR4, PT ;  /* 0x00000004cb007c0c */ /* 0x000fda000bf26270 */
[----:B---3--:R-:W-:-:S04]  /*1c400*/  @!P1 LEA R2, P0, R203, R14, 0x1 ;  /* 0x0000000ecb029211 */ /* 0x008fc800078008ff */
[----:B0-----:R-:W-:Y:S02]  /*1c410*/  @!P1 LEA.HI.X R3, R203, R0, R4, 0x1, P0 ;  /* 0x00000000cb039211 */ /* 0x001fe400000f0c04 */
[----:B------:R-:W-:-:S03]  /*1c420*/  ISETP.GE.AND P0, PT, R211, UR4, PT ;  /* 0x00000004d3007c0c */ /* 0x000fc6000bf06270 */
[----:B-----5:R1:W-:Y:S10]  /*1c430*/  @!P1 ST.E.128 desc[UR60][R2.64], R36 ;  /* 0x0000002402009985 */ /* 0x0203f4000c101d3c */
[----:B------:R-:W-:Y:S05]  /*1c440*/  @P0 BRA `(.L_x_10521) ;  /* 0x0000002000040947 */ /* 0x000fea0003800000 */
[----:B------:R-:W-:Y:S02]  /*1c450*/  SHF.R.S32.HI R4, RZ, 0x1f, R211 ;  /* 0x0000001fff047819 */ /* 0x000fe400000114d3 */
[----:B------:R-:W-:-:S04]  /*1c460*/  LEA R14, P0, R211, R14, 0x1 ;  /* 0x0000000ed30e7211 */ /* 0x000fc800078008ff */
[----:B------:R-:W-:-:S05]  /*1c470*/  LEA.HI.X R15, R211, R0, R4, 0x1, P0 ;  /* 0x00000000d30f7211 */ /* 0x000fca00000f0c04 */
[----:B------:R2:W-:Y:S01]  /*1c480*/  ST.E.128 desc[UR60][R14.64], R52 ;  /* 0x000000340e007985 */ /* 0x0005e2000c101d3c */
[----:B------:R-:W-:Y:S05]  /*1c490*/  BRA `(.L_x_10521) ;  /* 0x0000001c00f07947 */ /* 0x000fea0003800000 */
.L_x_10510:
[----:B------:R-:W-:Y:S01]  /*1c4a0*/  ULDC.64 UR4, c[0x0][0xb08] ;  /* 0x0002c20000047ab9 */ /* 0x000fe20000000a00 */
[----:B------:R-:W1:Y:S01]  /*1c4b0*/  @P1 LDC R12, c[0x0][0xbec] ;  /* 0x0002fb00ff0c1b82 */ /* 0x000e620000000800 */
[----:B------:R-:W-:Y:S01]  /*1c4c0*/  IMAD R106, R106, UR4, RZ ;  /* 0x000000046a6a7c24 */ /* 0x000fe2000f8e02ff */
[----:B0-----:R-:W-:Y:S01]  /*1c4d0*/  SHF.R.S32.HI R10, RZ, 0x1f, R105 ;  /* 0x0000001fff0a7819 */ /* 0x001fe20000011469 */
[----:B------:R-:W-:Y:S01]  /*1c4e0*/  IMAD.WIDE.U32 R8, R101, UR4, RZ ;  /* 0x0000000465087c25 */ /* 0x000fe2000f8e00ff */
[----:B------:R-:W-:-:S03]  /*1c4f0*/  SHF.R.S32.HI R29, RZ, 0x1f, R227 ;  /* 0x0000001fff1d7819 */ /* 0x000fc600000114e3 */
[----:B------:R-:W-:Y:S01]  /*1c500*/  IMAD R101, R101, UR5, R106 ;  /* 0x0000000565657c24 */ /* 0x000fe2000f8e026a */
[----:B------:R-:W0:Y:S01]  /*1c510*/  @P1 LDC R15, c[0x0][0xbf0] ;  /* 0x0002fc00ff0f1b82 */ /* 0x000e220000000800 */
[----:B------:R-:W-:Y:S01]  /*1c520*/  ULDC.64 UR4, c[0x0][0xb38] ;  /* 0x0002ce0000047ab9 */ /* 0x000fe20000000a00 */
[----:B------:R-:W-:Y:S02]  /*1c530*/  IMAD.MOV.U32 R11, RZ, RZ, R33 ;  /* 0x000000ffff0b7224 */ /* 0x000fe400078e0021 */
[----:B------:R-:W-:Y:S02]  /*1c540*/  IMAD.IADD R9, R9, 0x1, R101 ;  /* 0x0000000109097824 */ /* 0x000fe400078e0265 */
[----:B------:R-:W-:Y:S02]  /*1c550*/  VIADD R31, R200, 0x8 ;  /* 0x00000008c81f7836 */ /* 0x000fe40000000000 */
[----:B------:R-:W-:-:S03]  /*1c560*/  IMAD.WIDE.U32 R8, R192, UR4, R8 ;  /* 0x00000004c0087c25 */ /* 0x000fc6000f8e0008 */
[----:B------:R-:W-:Y:S01]  /*1c570*/  SHF.R.S32.HI R32, RZ, 0x1f, R31 ;  /* 0x0000001fff207819 */ /* 0x000fe2000001141f */
[----:B------:R-:W-:Y:S01]  /*1c580*/  IMAD R9, R192, UR5, R9 ;  /* 0x00000005c0097c24 */ /* 0x000fe2000f8e0209 */
[----:B------:R-:W-:Y:S02]  /*1c590*/  ULDC.64 UR4, c[0x0][0xb40] ;  /* 0x0002d00000047ab9 */ /* 0x000fe40000000a00 */
[----:B------:R-:W-:Y:S02]  /*1c5a0*/  IMAD R10, R10, UR4, RZ ;  /* 0x000000040a0a7c24 */ /* 0x000fe4000f8e02ff */
[----:B------:R-:W-:-:S04]  /*1c5b0*/  IMAD.WIDE.U32 R8, R105, UR4, R8 ;  /* 0x0000000469087c25 */ /* 0x000fc8000f8e0008 */
[----:B------:R-:W-:Y:S01]  /*1c5c0*/  IMAD R13, R105, UR5, R10 ;  /* 0x00000005690d7c24 */ /* 0x000fe2000f8e020a */
[----:B------:R-:W-:Y:S01]  /*1c5d0*/  ULDC.64 UR4, c[0x0][0xb48] ;  /* 0x0002d20000047ab9 */ /* 0x000fe20000000a00 */
[----:B-1----:R-:W-:-:S04]  /*1c5e0*/  @P1 IMAD.HI.U32 R12, R33, R12, RZ ;  /* 0x0000000c210c1227 */ /* 0x002fc800078e00ff */
[----:B------:R-:W-:Y:S01]  /*1c5f0*/  IMAD.IADD R9, R9, 0x1, R13 ;  /* 0x0000000109097824 */ /* 0x000fe200078e020d */
        /* <DEDUP_REMOVED lines=14> */
[----:B------:R-:W-:Y:S01]  /*1c6e0*/  ULDC.64 UR4, c[0x0][0xb28] ;  /* 0x0002ca0000047ab9 */ /* 0x000fe20000000a00 */
[----:B------:R-:W-:Y:S02]  /*1c6f0*/  VIADD R33, R200, 0x10 ;  /* 0x00000010c8217836 */ /* 0x000fe40000000000 */
[----:B------:R-:W-:Y:S02]  /*1c700*/  IMAD.IADD R9, R9, 0x1, R15 ;  /* 0x0000000109097824 */ /* 0x000fe400078e020f */
[----:B------:R-:W-:Y:S01]  /*1c710*/  IMAD R10, R10, UR4, RZ ;  /* 0x000000040a0a7c24 */ /* 0x000fe2000f8e02ff */
[----:B------:R-:W-:Y:S01]  /*1c720*/  SHF.R.S32.HI R34, RZ, 0x1f, R33 ;  /* 0x0000001fff227819 */ /* 0x000fe20000011421 */
        /* <DEDUP_REMOVED lines=10> */
.L_x_10825:
[----:B------:R-:W-:Y:S01]  /*1c7d0*/  ISETP.GE.AND P0, PT, R30, R103, PT ;  /* 0x000000671e00720c */ /* 0x000fe20003f06270 */
[----:B------:R-:W-:-:S12]  /*1c7e0*/  BSSY B1, `(.L_x_10523) ;  /* 0x0000081000017945 */ /* 0x000fd80003800000 */
[----:B------:R-:W-:Y:S05]  /*1c7f0*/  @P0 BRA `(.L_x_10524) ;  /* 0x0000000400fc0947 */ /* 0x000fea0003800000 */
        /* <DEDUP_REMOVED lines=9> */
[C---:B------:R-:W-:Y:S02]  /*1c890*/  VIADD R37, R200.reuse, 0x20 ;  /* 0x00000020c8257836 */ /* 0x040fe40000000000 */
[----:B------:R-:W-:-:S02]  /*1c8a0*/  VIADD R15, R200, 0x28 ;  /* 0x00000028c80f7836 */ /* 0x000fc40000000000 */
[C---:B------:R-:W-:Y:S01]  /*1c8b0*/  VIADD R39, R200.reuse, 0x30 ;  /* 0x00000030c8277836 */ /* 0x040fe20000000000 */
[----:B------:R-:W-:Y:S01]  /*1c8c0*/  SHF.R.S32.HI R37, RZ, 0x1f, R37 ;  /* 0x0000001fff257819 */ /* 0x000fe20000011425 */
[----:B--2---:R-:W-:Y:S01]  /*1c8d0*/  @!P0 IMAD.MOV.U32 R10, RZ, RZ, R25 ;  /* 0x000000ffff0a8224 */ /* 0x004fe200078e0019 */
[-C--:B-1----:R-:W-:Y:S01]  /*1c8e0*/  @!P0 MOV R11, R24.reuse ;  /* 0x00000018000b8202 */ /* 0x082fe20000000f00 */
[----:B------:R-:W-:Y:S01]  /*1c8f0*/  @!P0 IMAD.MOV.U32 R12, RZ, RZ, R102 ;  /* 0x000000ffff0c8224 */ /* 0x000fe200078e0066 */
[C---:B------:R-:W-:Y:S01]  /*1c900*/  @!P3 LEA R8, P4, R31.reuse, R25, 0x2 ;  /* 0x000000191f08b211 */ /* 0x040fe200078810ff */
[----:B------:R-:W-:Y:S01]  /*1c910*/  @!P0 IMAD.MOV.U32 R13, RZ, RZ, R99 ;  /* 0x000000ffff0d8224 */ /* 0x000fe200078e0063 */
[----:B------:R-:W-:Y:S01]  /*1c920*/  SHF.R.S32.HI R15, RZ, 0x1f, R15 ;  /* 0x0000001fff0f7819 */ /* 0x000fe2000001140f */
[C---:B------:R-:W-:Y:S01]  /*1c930*/  @!P0 IMAD.WIDE R10, R200.reuse, 0x4, R10 ;  /* 0x00000004c80a8825 */ /* 0x040fe200078e020a */
[----:B------:R-:W-:Y:S02]  /*1c940*/  @!P3 LEA.HI.X R9, R31, R24, R32, 0x2, P4 ;  /* 0x000000181f09b211 */ /* 0x000fe400020f1420 */
[----:B------:R-:W-:Y:S01]  /*1c950*/  SHF.R.S32.HI R39, RZ, 0x1f, R39 ;  /* 0x0000001fff277819 */ /* 0x000fe20000011427 */
[----:B------:R-:W-:Y:S01]  /*1c960*/  VIADD R30, R200, 0x60 ;  /* 0x00000060c81e7836 */ /* 0x000fe20000000000 */
[----:B------:R1:W-:Y:S01]  /*1c970*/  @!P0 ST.E.64 desc[UR60][R10.64], R12 ;  /* 0x0000000c0a008985 */ /* 0x0003e2000c101b3c */
[----:B------:R-:W-:-:S03]  /*1c980*/  ISETP.GE.AND P0, PT, R35, UR4, PT ;  /* 0x0000000423007c0c */ /* 0x000fc6000bf06270 */
[----:B------:R-:W-:Y:S01]  /*1c990*/  SHF.R.S32.HI R30, RZ, 0x1f, R30 ;  /* 0x0000001fff1e7819 */ /* 0x000fe2000001141e */
[----:B-1----:R-:W-:Y:S01]  /*1c9a0*/  @!P3 IMAD.MOV.U32 R10, RZ, RZ, R100 ;  /* 0x000000ffff0ab224 */ /* 0x002fe200078e0064 */
[----:B------:R-:W-:Y:S01]  /*1c9b0*/  @!P2 LEA R12, P4, R33, R25, 0x2 ;  /* 0x00000019210ca211 */ /* 0x000fe200078810ff */
[----:B------:R-:W-:-:S03]  /*1c9c0*/  @!P3 IMAD.MOV.U32 R11, RZ, RZ, R98 ;  /* 0x000000ffff0bb224 */ /* 0x000fc600078e0062 */
[-C--:B------:R-:W-:Y:S02]  /*1c9d0*/  @!P2 LEA.HI.X R13, R33, R24.reuse, R34, 0x2, P4 ;  /* 0x00000018210da211 */ /* 0x080fe400020f1422 */
[----:B------:R1:W-:Y:S01]  /*1c9e0*/  @!P3 ST.E.64 desc[UR60][R8.64], R10 ;  /* 0x0000000a0800b985 */ /* 0x0003e2000c101b3c */
[----:B------:R-:W-:Y:S02]  /*1c9f0*/  ISETP.GE.AND P3, PT, R14, UR4, PT ;  /* 0x000000040e007c0c */ /* 0x000fe4000bf66270 */
[C---:B-1----:R-:W-:Y:S01]  /*1ca00*/  @!P1 LEA R8, P5, R227.reuse, R25, 0x2 ;  /* 0x00000019e3089211 */ /* 0x042fe200078a10ff */
[----:B------:R-:W-:Y:S02]  /*1ca10*/  @!P2 IMAD.MOV.U32 R10, RZ, RZ, R79 ;  /* 0x000000ffff0aa224 */ /* 0x000fe400078e004f */
[----:B------:R-:W-:Y:S01]  /*1ca20*/  @!P2 IMAD.MOV.U32 R11, RZ, RZ, R77 ;  /* 0x000000ffff0ba224 */ /* 0x000fe200078e004d */
[----:B------:R-:W-:Y:S01]  /*1ca30*/  @!P1 LEA.HI.X R9, R227, R24, R29, 0x2, P5 ;  /* 0x00000018e3099211 */ /* 0x000fe200028f141d */
[----:B------:R-:W-:-:S02]  /*1ca40*/  @!P1 IMAD.MOV.U32 R79, RZ, RZ, R78 ;  /* 0x000000ffff4f9224 */ /* 0x000fc400078e004e */
[----:B------:R-:W-:Y:S01]  /*1ca50*/  @!P1 IMAD.MOV.U32 R78, RZ, RZ, R80 ;  /* 0x000000ffff4e9224 */ /* 0x000fe200078e0050 */
[----:B------:R1:W-:Y:S01]  /*1ca60*/  @!P2 ST.E.64 desc[UR60][R12.64], R10 ;  /* 0x0000000a0c00a985 */ /* 0x0003e2000c101b3c */
[----:B------:R-:W-:-:S03]  /*1ca70*/  ISETP.GE.AND P2, PT, R38, UR4, PT ;  /* 0x0000000426007c0c */ /* 0x000fc6000bf46270 */
[----:B------:R2:W-:Y:S01]  /*1ca80*/  @!P1 ST.E.64 desc[UR60][R8.64], R78 ;  /* 0x0000004e08009985 */ /* 0x0005e2000c101b3c */
[----:B------:R-:W-:Y:S02]  /*1ca90*/  ISETP.GE.AND P1, PT, R36, UR4, PT ;  /* 0x0000000424007c0c */ /* 0x000fe4000bf26270 */
[CC--:B-1----:R-:W-:Y:S01]  /*1caa0*/  @!P0 LEA R10, P4, R35.reuse, R25.reuse, 0x2 ;  /* 0x00000019230a8211 */ /* 0x0c2fe200078810ff */
[----:B------:R-:W-:Y:S02]  /*1cab0*/  @!P0 IMAD.MOV.U32 R12, RZ, RZ, R2 ;  /* 0x000000ffff0c8224 */ /* 0x000fe400078e0002 */
[----:B------:R-:W-:Y:S01]  /*1cac0*/  @!P0 IMAD.MOV.U32 R13, RZ, RZ, R81 ;  /* 0x000000ffff0d8224 */ /* 0x000fe200078e0051 */
[----:B--2---:R-:W-:Y:S01]  /*1cad0*/  @!P3 LEA R8, P5, R14, R25, 0x2 ;  /* 0x000000190e08b211 */ /* 0x004fe200078a10ff */
[----:B------:R-:W-:Y:S01]  /*1cae0*/  @!P3 IMAD.MOV.U32 R2, RZ, RZ, R3 ;  /* 0x000000ffff02b224 */ /* 0x000fe200078e0003 */
[-C--:B------:R-:W-:Y:S01]  /*1caf0*/  @!P0 LEA.HI.X R11, R35, R24.reuse, R37, 0x2, P4 ;  /* 0x00000018230b8211 */ /* 0x080fe200020f1425 */
[----:B------:R-:W-:Y:S01]  /*1cb00*/  @!P3 IMAD.MOV.U32 R3, RZ, RZ, R0 ;  /* 0x000000ffff03b224 */ /* 0x000fe200078e0000 */
[C---:B------:R-:W-:Y:S01]  /*1cb10*/  IADD3 R35, R200.reuse, 0x40, RZ ;  /* 0x00000040c8237810 */ /* 0x040fe20007ffe0ff */
[----:B------:R-:W-:Y:S01]  /*1cb20*/  VIADD R37, R200, 0x38 ;  /* 0x00000038c8257836 */ /* 0x000fe20000000000 */
[----:B------:R-:W-:Y:S01]  /*1cb30*/  @!P3 LEA.HI.X R9, R14, R24, R15, 0x2, P5 ;  /* 0x000000180e09b211 */ /* 0x000fe200028f140f */
[----:B------:R1:W-:Y:S01]  /*1cb40*/  @!P0 ST.E.64 desc[UR60][R10.64], R12 ;  /* 0x0000000c0a008985 */ /* 0x0003e2000c101b3c */
[----:B------:R-:W-:Y:S01]  /*1cb50*/  ISETP.GE.AND P0, PT, R35, UR4, PT ;  /* 0x0000000423007c0c */ /* 0x000fe2000bf06270 */
[C---:B------:R-:W-:Y:S01]  /*1cb60*/  VIADD R15, R200.reuse, 0x48 ;  /* 0x00000048c80f7836 */ /* 0x040fe20000000000 */
[----:B------:R-:W-:Y:S01]  /*1cb70*/  SHF.R.S32.HI R37, RZ, 0x1f, R37 ;  /* 0x0000001fff257819 */ /* 0x000fe20000011425 */
[----:B------:R2:W-:Y:S01]  /*1cb80*/  @!P3 ST.E.64 desc[UR60][R8.64], R2 ;  /* 0x000000020800b985 */ /* 0x0005e2000c101b3c */
[----:B------:R-:W-:Y:S01]  /*1cb90*/  VIADD R14, R200, 0x50 ;  /* 0x00000050c80e7836 */ /* 0x000fe20000000000 */
[----:B------:R-:W-:-:S02]  /*1cba0*/  SHF.R.S32.HI R0, RZ, 0x1f, R228 ;  /* 0x0000001fff007819 */ /* 0x000fc400000114e4 */
[----:B------:R-:W-:Y:S02]  /*1cbb0*/  ISETP.GE.AND P3, PT, R15, UR4, PT ;  /* 0x000000040f007c0c */ /* 0x000fe4000bf66270 */
[-C--:B-1----:R-:W-:Y:S02]  /*1cbc0*/  @!P2 LEA R10, P5, R38, R25.reuse, 0x2 ;  /* 0x00000019260aa211 */ /* 0x082fe400078a10ff */
[----:B--2---:R-:W-:Y:S01]  /*1cbd0*/  @!P1 LEA R2, P4, R36, R25, 0x2 ;  /* 0x0000001924029211 */ /* 0x004fe200078810ff */
[----:B------:R-:W-:Y:S01]  /*1cbe0*/  @!P2 IMAD.MOV.U32 R8, RZ, RZ, R21 ;  /* 0x000000ffff08a224 */ /* 0x000fe200078e0015 */
[-C--:B------:R-:W-:Y:S01]  /*1cbf0*/  @!P2 LEA.HI.X R11, R38, R24.reuse, R39, 0x2, P5 ;  /* 0x00000018260ba211 */ /* 0x080fe200028f1427 */
[----:B------:R-:W-:Y:S01]  /*1cc00*/  @!P2 IMAD.MOV.U32 R9, RZ, RZ, R4 ;  /* 0x000000ffff09a224 */ /* 0x000fe200078e0004 */
[----:B------:R-:W-:Y:S01]  /*1cc10*/  @!P1 LEA.HI.X R3, R36, R24, R37, 0x2, P4 ;  /* 0x0000001824039211 */ /* 0x000fe200020f1425 */
[----:B------:R-:W-:Y:S01]  /*1cc20*/  VIADD R36, R200, 0x40 ;  /* 0x00000040c8247836 */ /* 0x000fe20000000000 */
[----:B------:R-:W-:Y:S01]  /*1cc30*/  ISETP.GE.AND P5, PT, R14, UR4, PT ;  /* 0x000000040e007c0c */ /* 0x000fe2000bfa6270 */
[----:B------:R-:W-:Y:S01]  /*1cc40*/  @!P1 IMAD.MOV.U32 R21, RZ, RZ, R20 ;  /* 0x000000ffff159224 */ /* 0x000fe200078e0014 */
[----:B------:R1:W-:Y:S01]  /*1cc50*/  @!P2 ST.E.64 desc[UR60][R10.64], R8 ;  /* 0x000000080a00a985 */ /* 0x0003e2000c101b3c */
[----:B------:R-:W-:Y:S01]  /*1cc60*/  @!P1 IMAD.MOV.U32 R20, RZ, RZ, R40 ;  /* 0x000000ffff149224 */ /* 0x000fe200078e0028 */
[----:B------:R-:W-:Y:S01]  /*1cc70*/  SHF.R.S32.HI R36, RZ, 0x1f, R36 ;  /* 0x0000001fff247819 */ /* 0x000fe20000011424 */
[C---:B------:R-:W-:Y:S01]  /*1cc80*/  VIADD R37, R200.reuse, 0x58 ;  /* 0x00000058c8257836 */ /* 0x040fe20000000000 */
[----:B------:R-:W-:Y:S01]  /*1cc90*/  SHF.R.S32.HI R4, RZ, 0x1f, R229 ;  /* 0x0000001fff047819 */ /* 0x000fe200000114e5 */
[----:B------:R-:W-:Y:S01]  /*1cca0*/  VIADD R38, R200, 0x58 ;  /* 0x00000058c8267836 */ /* 0x000fe20000000000 */
[----:B------:R2:W-:Y:S02]  /*1ccb0*/  @!P1 ST.E.64 desc[UR60][R2.64], R20 ;  /* 0x0000001402009985 */ /* 0x0005e4000c101b3c */
[----:B------:R-:W-:-:S02]  /*1ccc0*/  ISETP.GE.AND P1, PT, R37, UR4, PT ;  /* 0x0000000425007c0c */ /* 0x000fc4000bf26270 */
[----:B------:R-:W-:Y:S02]  /*1ccd0*/  SHF.R.S32.HI R38, RZ, 0x1f, R38 ;  /* 0x0000001fff267819 */ /* 0x000fe40000011426 */
[CC--:B-1----:R-:W-:Y:S01]  /*1cce0*/  @!P0 LEA R8, P2, R35.reuse, R25.reuse, 0x2 ;  /* 0x0000001923088211 */ /* 0x0c2fe200078410ff */
[----:B------:R-:W-:Y:S02]  /*1ccf0*/  @!P0 IMAD.MOV.U32 R10, RZ, RZ, R43 ;  /* 0x000000ffff0a8224 */ /* 0x000fe400078e002b */
[----:B------:R-:W-:Y:S01]  /*1cd00*/  @!P0 IMAD.MOV.U32 R11, RZ, RZ, R41 ;  /* 0x000000ffff0b8224 */ /* 0x000fe200078e0029 */
[-C--:B------:R-:W-:Y:S01]  /*1cd10*/  @!P0 LEA.HI.X R9, R35, R24.reuse, R36, 0x2, P2 ;  /* 0x0000001823098211 */ /* 0x080fe200010f1424 */
[C---:B------:R-:W-:Y:S01]  /*1cd20*/  VIADD R36, R200.reuse, 0x60 ;  /* 0x00000060c8247836 */ /* 0x040fe20000000000 */
[----:B------:R-:W-:Y:S01]  /*1cd30*/  IADD3 R35, R200, 0x48, RZ ;  /* 0x00000048c8237810 */ /* 0x000fe20007ffe0ff */
[----:B------:R-:W-:Y:S01]  /*1cd40*/  @!P3 IMAD.MOV.U32 R43, RZ, RZ, R42 ;  /* 0x000000ffff2bb224 */ /* 0x000fe200078e002a */
[CC--:B--2---:R-:W-:Y:S01]  /*1cd50*/  @!P3 LEA R2, P4, R15.reuse, R25.reuse, 0x2 ;  /* 0x000000190f02b211 */ /* 0x0c4fe200078810ff */
[----:B------:R1:W-:Y:S01]  /*1cd60*/  @!P0 ST.E.64 desc[UR60][R8.64], R10 ;  /* 0x0000000a08008985 */ /* 0x0003e2000c101b3c */
[----:B------:R-:W-:Y:S01]  /*1cd70*/  SHF.R.S32.HI R35, RZ, 0x1f, R35 ;  /* 0x0000001fff237819 */ /* 0x000fe20000011423 */
[----:B------:R-:W-:Y:S01]  /*1cd80*/  @!P3 IMAD.MOV.U32 R42, RZ, RZ, R44 ;  /* 0x000000ffff2ab224 */ /* 0x000fe200078e002c */
[----:B------:R-:W-:Y:S01]  /*1cd90*/  ISETP.GE.AND P0, PT, R36, UR4, PT ;  /* 0x0000000424007c0c */ /* 0x000fe2000bf06270 */
[----:B------:R-:W-:Y:S01]  /*1cda0*/  @!P5 IMAD.MOV.U32 R44, RZ, RZ, R47 ;  /* 0x000000ffff2cd224 */ /* 0x000fe200078e002f */
[-C--:B------:R-:W-:Y:S01]  /*1cdb0*/  @!P3 LEA.HI.X R3, R15, R24.reuse, R35, 0x2, P4 ;  /* 0x000000180f03b211 */ /* 0x080fe200020f1423 */
[----:B------:R-:W-:Y:S01]  /*1cdc0*/  VIADD R15, R200, 0x50 ;  /* 0x00000050c80f7836 */ /* 0x000fe20000000000 */
[-C--:B------:R-:W-:Y:S01]  /*1cdd0*/  @!P5 LEA R12, P2, R14, R25.reuse, 0x2 ;  /* 0x000000190e0cd211 */ /* 0x080fe200078410ff */
[----:B------:R-:W-:Y:S01]  /*1cde0*/  VIADD R35, R200, 0x68 ;  /* 0x00000068c8237836 */ /* 0x000fe20000000000 */
[----:B------:R-:W-:Y:S01]  /*1cdf0*/  ISETP.GE.AND P4, PT, R228, UR4, PT ;  /* 0x00000004e4007c0c */ /* 0x000fe2000bf86270 */
[----:B------:R2:W-:Y:S01]  /*1ce00*/  @!P3 ST.E.64 desc[UR60][R2.64], R42 ;  /* 0x0000002a0200b985 */ /* 0x0005e2000c101b3c */
[----:B------:R-:W-:Y:S01]  /*1ce10*/  SHF.R.S32.HI R15, RZ, 0x1f, R15 ;  /* 0x0000001fff0f7819 */ /* 0x000fe2000001140f */
[----:B------:R-:W-:Y:S01]  /*1ce20*/  @!P1 IMAD.MOV.U32 R47, RZ, RZ, R46 ;  /* 0x000000ffff2f9224 */ /* 0x000fe200078e002e */
[----:B------:R-:W-:Y:S01]  /*1ce30*/  ISETP.GE.AND P3, PT, R35, UR4, PT ;  /* 0x0000000423007c0c */ /* 0x000fe2000bf66270 */
[----:B------:R-:W-:Y:S01]  /*1ce40*/  @!P1 IMAD.MOV.U32 R46, RZ, RZ, R48 ;  /* 0x000000ffff2e9224 */ /* 0x000fe200078e0030 */
[----:B------:R-:W-:Y:S01]  /*1ce50*/  @!P5 LEA.HI.X R13, R14, R24, R15, 0x2, P2 ;  /* 0x000000180e0dd211 */ /* 0x000fe200010f140f */
[----:B------:R-:W-:Y:S01]  /*1ce60*/  @!P0 IMAD.MOV.U32 R48, RZ, RZ, R51 ;  /* 0x000000ffff308224 */ /* 0x000fe200078e0033 */
[----:B------:R-:W-:-:S03]  /*1ce70*/  @!P1 LEA R14, P2, R37, R25, 0x2 ;  /* 0x00000019250e9211 */ /* 0x000fc600078410ff */
[----:B------:R3:W-:Y:S01]  /*1ce80*/  @!P5 ST.E.64 desc[UR60][R12.64], R44 ;  /* 0x0000002c0c00d985 */ /* 0x0007e2000c101b3c */
[----:B------:R-:W-:Y:S02]  /*1ce90*/  ISETP.GE.AND P5, PT, R229, UR4, PT ;  /* 0x00000004e5007c0c */ /* 0x000fe4000bfa6270 */
[----:B------:R-:W-:Y:S02]  /*1cea0*/  @!P1 LEA.HI.X R15, R37, R24, R38, 0x2, P2 ;  /* 0x00000018250f9211 */ /* 0x000fe400010f1426 */
[CC--:B-1----:R-:W-:Y:S02]  /*1ceb0*/  @!P0 LEA R8, P2, R36.reuse, R25.reuse, 0x2 ;  /* 0x0000001924088211 */ /* 0x0c2fe400078410ff */
[----:B------:R-:W-:Y:S01]  /*1cec0*/  @!P3 MOV R51, R50 ;  /* 0x000000320033b202 */ /* 0x000fe20000000f00 */
[----:B------:R4:W-:Y:S01]  /*1ced0*/  @!P1 ST.E.64 desc[UR60][R14.64], R46 ;  /* 0x0000002e0e009985 */ /* 0x0009e2000c101b3c */
[----:B------:R-:W-:Y:S01]  /*1cee0*/  @!P0 LEA.HI.X R9, R36, R24, R30, 0x2, P2 ;  /* 0x0000001824098211 */ /* 0x000fe200010f141e */
[----:B------:R-:W-:Y:S01]  /*1cef0*/  VIADD R30, R200, 0x68 ;  /* 0x00000068c81e7836 */ /* 0x000fe20000000000 */
[----:B--2---:R-:W-:Y:S01]  /*1cf00*/  @!P3 LEA R2, P1, R35, R25, 0x2 ;  /* 0x000000192302b211 */ /* 0x004fe200078210ff */
[----:B------:R-:W-:-:S02]  /*1cf10*/  @!P3 IMAD.MOV.U32 R50, RZ, RZ, R82 ;  /* 0x000000ffff32b224 */ /* 0x000fc400078e0052 */
[----:B------:R4:W-:Y:S01]  /*1cf20*/  @!P0 ST.E.64 desc[UR60][R8.64], R48 ;  /* 0x0000003008008985 */ /* 0x0009e2000c101b3c */
[----:B------:R-:W-:Y:S01]  /*1cf30*/  SHF.R.S32.HI R30, RZ, 0x1f, R30 ;  /* 0x0000001fff1e7819 */ /* 0x000fe2000001141e */
[----:B------:R-:W-:Y:S01]  /*1cf40*/  @!P5 IMAD.MOV.U32 R82, RZ, RZ, R85 ;  /* 0x000000ffff52d224 */ /* 0x000fe200078e0055 */
[-C--:B------:R-:W-:Y:S01]  /*1cf50*/  @!P5 LEA R10, P0, R229, R25.reuse, 0x2 ;  /* 0x00000019e50ad211 */ /* 0x080fe200078010ff */
[----:B------:R-:W-:Y:S01]  /*1cf60*/  @!P4 IMAD.MOV.U32 R85, RZ, RZ, R84 ;  /* 0x000000ffff55c224 */ /* 0x000fe200078e0054 */
[C---:B---3--:R-:W-:Y:S01]  /*1cf70*/  @!P4 LEA R12, P2, R228.reuse, R25, 0x2 ;  /* 0x00000019e40cc211 */ /* 0x048fe200078410ff */
[----:B------:R-:W-:Y:S01]  /*1cf80*/  @!P4 IMAD.MOV.U32 R84, RZ, RZ, R86 ;  /* 0x000000ffff54c224 */ /* 0x000fe200078e0056 */
[-C--:B------:R-:W-:Y:S02]  /*1cf90*/  @!P3 LEA.HI.X R3, R35, R24.reuse, R30, 0x2, P1 ;  /* 0x000000182303b211 */ /* 0x080fe400008f141e */
[-C--:B------:R-:W-:Y:S02]  /*1cfa0*/  @!P5 LEA.HI.X R11, R229, R24.reuse, R4, 0x2, P0 ;  /* 0x00000018e50bd211 */ /* 0x080fe400000f1404 */
[----:B------:R-:W-:Y:S01]  /*1cfb0*/  @!P4 LEA.HI.X R13, R228, R24, R0, 0x2, P2 ;  /* 0x00000018e40dc211 */ /* 0x000fe200010f1400 */
[----:B------:R4:W-:Y:S04]  /*1cfc0*/  @!P3 ST.E.64 desc[UR60][R2.64], R50 ;  /* 0x000000320200b985 */ /* 0x0009e8000c101b3c */
[----:B------:R4:W-:Y:S04]  /*1cfd0*/  @!P5 ST.E.64 desc[UR60][R10.64], R82 ;  /* 0x000000520a00d985 */ /* 0x0009e8000c101b3c */
[----:B------:R4:W-:Y:S02]  /*1cfe0*/  @!P4 ST.E.64 desc[UR60][R12.64], R84 ;  /* 0x000000540c00c985 */ /* 0x0009e4000c101b3c */
.L_x_10524:
[----:B------:R-:W-:Y:S05]  /*1cff0*/  BSYNC B1 ;  /* 0x0000000000017941 */ /* 0x000fea0003800000 */
.L_x_10523:
[----:B------:R-:W-:-:S03]  /*1d000*/  UMOV UR4, 0xffffffff ;  /* 0xffffffff00047882 */ /* 0x000fc60000000000 */
[----:B------:R-:W-:Y:S05]  /*1d010*/  BRA.DIV UR4, `(.L_x_10525) ;  /* 0x000000de04987947 */ /* 0x000fea000b800000 */
[----:B------:R3:W0:Y:S04]  /*1d020*/  SHFL.IDX PT, R0, R28, 0x1, 0x1c1f ;  /* 0x003c1f001c007f89 */ /* 0x00062800000e0000 */
[----:B----4-:R3:W4:Y:S02]  /*1d030*/  SHFL.IDX PT, R14, R27, 0x1, 0x1c1f ;  /* 0x003c1f001b0e7f89 */ /* 0x01072400000e0000 */
.L_x_10829:
[----:B------:R-:W-:-:S13]  /*1d040*/  ISETP.GE.AND P0, PT, R26, R103, PT ;  /* 0x000000671a00720c */ /* 0x000fda0003f06270 */
[----:B------:R-:W-:Y:S05]  /*1d050*/  @P0 BRA `(.L_x_10521) ;  /* 0x0000001400000947 */ /* 0x000fea0003800000 */
[----:B------:R-:W-:Y:S01]  /*1d060*/  ULDC UR4, c[0x0][0xac8] ;  /* 0x0002b20000047ab9 */ /* 0x000fe20000000800 */
[C---:B--2---:R-:W-:Y:S01]  /*1d070*/  VIADD R25, R200.reuse, 0x20 ;  /* 0x00000020c8197836 */ /* 0x044fe20000000000 */
[C---:B------:R-:W-:Y:S01]  /*1d080*/  ISETP.GE.AND P4, PT, R200.reuse, UR4, PT ;  /* 0x00000004c8007c0c */ /* 0x040fe2000bf86270 */
[C---:B------:R-:W-:Y:S01]  /*1d090*/  VIADD R30, R200.reuse, 0x28 ;  /* 0x00000028c81e7836 */ /* 0x040fe20000000000 */
[----:B------:R-:W-:Y:S01]  /*1d0a0*/  ISETP.GE.AND P2, PT, R31, UR4, PT ;  /* 0x000000041f007c0c */ /* 0x000fe2000bf46270 */
[C---:B-1----:R-:W-:Y:S01]  /*1d0b0*/  VIADD R24, R200.reuse, 0x30 ;  /* 0x00000030c8187836 */ /* 0x042fe20000000000 */
[----:B------:R-:W-:Y:S01]  /*1d0c0*/  ISETP.GE.AND P1, PT, R33, UR4, PT ;  /* 0x0000000421007c0c */ /* 0x000fe2000bf26270 */
[C---:B0--3--:R-:W-:Y:S01]  /*1d0d0*/  VIADD R27, R200.reuse, 0x20 ;  /* 0x00000020c81b7836 */ /* 0x049fe20000000000 */
[----:B------:R-:W-:Y:S01]  /*1d0e0*/  ISETP.GE.AND P0, PT, R227, UR4, PT ;  /* 0x00000004e3007c0c */ /* 0x000fe2000bf06270 */
[C---:B------:R-:W-:Y:S01]  /*1d0f0*/  VIADD R28, R200.reuse, 0x40 ;  /* 0x00000040c81c7836 */ /* 0x040fe20000000000 */
[C---:B------:R-:W-:Y:S01]  /*1d100*/  IADD3 R4, R200.reuse, 0x38, RZ ;  /* 0x00000038c8047810 */ /* 0x040fe20007ffe0ff */
[C---:B------:R-:W-:Y:S01]  /*1d110*/  VIADD R35, R200.reuse, 0x28 ;  /* 0x00000028c8237836 */ /* 0x040fe20000000000 */
[----:B------:R-:W-:Y:S01]  /*1d120*/  SHF.R.S32.HI R27, RZ, 0x1f, R27 ;  /* 0x0000001fff1b7819 */ /* 0x000fe2000001141b */
[----:B------:R-:W-:-:S02]  /*1d130*/  VIADD R36, R200, 0x50 ;  /* 0x00000050c8247836 */ /* 0x000fc40000000000 */
[----:B------:R-:W-:Y:S01]  /*1d140*/  @!P4 IMAD.MOV.U32 R15, RZ, RZ, R0 ;  /* 0x000000ffff0fc224 */ /* 0x000fe200078e0000 */
[----:B------:R-:W-:Y:S01]  /*1d150*/  SHF.R.S32.HI R35, RZ, 0x1f, R35 ;  /* 0x0000001fff237819 */ /* 0x000fe20000011423 */
[----:B------:R-:W-:Y:S01]  /*1d160*/  @!P4 IMAD.MOV.U32 R86, RZ, RZ, R52 ;  /* 0x000000ffff56c224 */ /* 0x000fe200078e0034 */
[-C--:B----4-:R-:W-:Y:S01]  /*1d170*/  @!P2 LEA R8, P3, R31, R14.reuse, 0x2 ;  /* 0x0000000e1f08a211 */ /* 0x090fe200078610ff */
[----:B------:R-:W-:Y:S01]  /*1d180*/  @!P4 IMAD.WIDE R2, R200, 0x4, R14 ;  /* 0x00000004c802c825 */ /* 0x000fe200078e020e */
[----:B------:R-:W-:Y:S02]  /*1d190*/  @!P1 LEA R10, P5, R33, R14, 0x2 ;  /* 0x0000000e210a9211 */ /* 0x000fe400078a10ff */
[-C--:B------:R-:W-:Y:S02]  /*1d1a0*/  @!P2 LEA.HI.X R9, R31, R0.reuse, R32, 0x2, P3 ;  /* 0x000000001f09a211 */ /* 0x080fe400018f1420 */
[----:B------:R-:W-:Y:S01]  /*1d1b0*/  ISETP.GE.AND P3, PT, R25, UR4, PT ;  /* 0x0000000419007c0c */ /* 0x000fe2000bf66270 */
[----:B------:R0:W-:Y:S01]  /*1d1c0*/  @!P4 ST.E.64 desc[UR60][R2.64], R86 ;  /* 0x000000560200c985 */ /* 0x0001e2000c101b3c */
[----:B------:R-:W-:-:S02]  /*1d1d0*/  @!P1 LEA.HI.X R11, R33, R0, R34, 0x2, P5 ;  /* 0x00000000210b9211 */ /* 0x000fc400028f1422 */
[C---:B------:R-:W-:Y:S02]  /*1d1e0*/  @!P0 LEA R12, P4, R227.reuse, R14, 0x2 ;  /* 0x0000000ee30c8211 */ /* 0x040fe400078810ff */
[----:B------:R-:W-:Y:S02]  /*1d1f0*/  SHF.R.S32.HI R36, RZ, 0x1f, R36 ;  /* 0x0000001fff247819 */ /* 0x000fe40000011424 */
[----:B------:R-:W-:-:S05]  /*1d200*/  @!P0 LEA.HI.X R13, R227, R0, R29, 0x2, P4 ;  /* 0x00000000e30d8211 */ /* 0x000fca00020f141d */
[C---:B------:R-:W-:Y:S01]  /*1d210*/  @!P3 LEA R20, P5, R25.reuse, R14, 0x2 ;  /* 0x0000000e1914b211 */ /* 0x040fe200078a10ff */
[----:B0-----:R-:W-:Y:S02]  /*1d220*/  @!P2 IMAD.MOV.U32 R2, RZ, RZ, R53 ;  /* 0x000000ffff02a224 */ /* 0x001fe400078e0035 */
[----:B------:R-:W-:Y:S01]  /*1d230*/  @!P2 IMAD.MOV.U32 R3, RZ, RZ, R90 ;  /* 0x000000ffff03a224 */ /* 0x000fe200078e005a */
[----:B------:R-:W-:Y:S01]  /*1d240*/  @!P3 LEA.HI.X R21, R25, R0, R27, 0x2, P5 ;  /* 0x000000001915b211 */ /* 0x000fe200028f141b */
[C---:B------:R-:W-:Y:S02]  /*1d250*/  VIADD R25, R200.reuse, 0x30 ;  /* 0x00000030c8197836 */ /* 0x040fe40000000000 */
[----:B------:R-:W-:Y:S01]  /*1d260*/  VIADD R27, R200, 0x48 ;  /* 0x00000048c81b7836 */ /* 0x000fe20000000000 */
[----:B------:R0:W-:Y:S01]  /*1d270*/  @!P2 ST.E.64 desc[UR60][R8.64], R2 ;  /* 0x000000020800a985 */ /* 0x0001e2000c101b3c */
[----:B------:R-:W-:Y:S02]  /*1d280*/  ISETP.GE.AND P2, PT, R30, UR4, PT ;  /* 0x000000041e007c0c */ /* 0x000fe4000bf46270 */
[----:B------:R-:W-:Y:S01]  /*1d290*/  SHF.R.S32.HI R25, RZ, 0x1f, R25 ;  /* 0x0000001fff197819 */ /* 0x000fe20000011419 */
[----:B0-----:R-:W-:-:S10]  /*1d2a0*/  @!P1 IMAD.MOV.U32 R2, RZ, RZ, R56 ;  /* 0x000000ffff029224 */ /* 0x001fd400078e0038 */
[C---:B------:R-:W-:Y:S01]  /*1d2b0*/  @!P2 LEA R8, P5, R30.reuse, R14, 0x2 ;  /* 0x0000000e1e08a211 */ /* 0x040fe200078a10ff */
[----:B------:R-:W-:Y:S02]  /*1d2c0*/  @!P1 IMAD.MOV.U32 R3, RZ, RZ, R54 ;  /* 0x000000ffff039224 */ /* 0x000fe400078e0036 */
[----:B------:R-:W-:Y:S01]  /*1d2d0*/  @!P0 IMAD.MOV.U32 R54, RZ, RZ, R57 ;  /* 0x000000ffff368224 */ /* 0x000fe200078e0039 */
[----:B------:R-:W-:Y:S01]  /*1d2e0*/  @!P2 LEA.HI.X R9, R30, R0, R35, 0x2, P5 ;  /* 0x000000001e09a211 */ /* 0x000fe200028f1423 */
[----:B------:R-:W-:Y:S01]  /*1d2f0*/  VIADD R30, R200, 0x40 ;  /* 0x00000040c81e7836 */ /* 0x000fe20000000000 */
[----:B------:R0:W-:Y:S01]  /*1d300*/  @!P1 ST.E.64 desc[UR60][R10.64], R2 ;  /* 0x000000020a009985 */ /* 0x0001e2000c101b3c */
[----:B------:R-:W-:Y:S01]  /*1d310*/  ISETP.GE.AND P1, PT, R24, UR4, PT ;  /* 0x0000000418007c0c */ /* 0x000fe2000bf26270 */
[----:B------:R-:W-:Y:S01]  /*1d320*/  VIADD R35, R200, 0x50 ;  /* 0x00000050c8237836 */ /* 0x000fe20000000000 */
[----:B------:R-:W-:Y:S01]  /*1d330*/  ISETP.GE.AND P5, PT, R27, UR4, PT ;  /* 0x000000041b007c0c */ /* 0x000fe2000bfa6270 */
[----:B------:R1:W-:Y:S01]  /*1d340*/  @!P0 ST.E.64 desc[UR60][R12.64], R54 ;  /* 0x000000360c008985 */ /* 0x0003e2000c101b3c */
[----:B------:R-:W-:-:S02]  /*1d350*/  ISETP.GE.AND P0, PT, R4, UR4, PT ;  /* 0x0000000404007c0c */ /* 0x000fc4000bf06270 */
[----:B------:R-:W-:Y:S01]  /*1d360*/  SHF.R.S32.HI R30, RZ, 0x1f, R30 ;  /* 0x0000001fff1e7819 */ /* 0x000fe2000001141e */
[----:B0-----:R-:W-:-:S06]  /*1d370*/  @!P3 IMAD.MOV.U32 R2, RZ, RZ, R60 ;  /* 0x000000ffff02b224 */ /* 0x001fcc00078e003c */
[C---:B------:R-:W-:Y:S01]  /*1d380*/  @!P1 LEA R10, P4, R24.reuse, R14, 0x2 ;  /* 0x0000000e180a9211 */ /* 0x040fe200078810ff */
[----:B------:R-:W-:Y:S02]  /*1d390*/  @!P3 IMAD.MOV.U32 R3, RZ, RZ, R58 ;  /* 0x000000ffff03b224 */ /* 0x000fe400078e003a */
[----:B------:R-:W-:Y:S01]  /*1d3a0*/  @!P2 IMAD.MOV.U32 R58, RZ, RZ, R61 ;  /* 0x000000ffff3aa224 */ /* 0x000fe200078e003d */
[----:B------:R-:W-:Y:S01]  /*1d3b0*/  @!P1 LEA.HI.X R11, R24, R0, R25, 0x2, P4 ;  /* 0x00000000180b9211 */ /* 0x000fe200020f1419 */
[----:B------:R-:W-:Y:S01]  /*1d3c0*/  VIADD R24, R200, 0x38 ;  /* 0x00000038c8187836 */ /* 0x000fe20000000000 */
[----:B------:R0:W-:Y:S01]  /*1d3d0*/  @!P3 ST.E.64 desc[UR60][R20.64], R2 ;  /* 0x000000021400b985 */ /* 0x0001e2000c101b3c */
[----:B------:R-:W-:-:S03]  /*1d3e0*/  ISETP.GE.AND P3, PT, R28, UR4, PT ;  /* 0x000000041c007c0c */ /* 0x000fc6000bf66270 */
[----:B------:R-:W-:Y:S01]  /*1d3f0*/  @!P2 ST.E.64 desc[UR60][R8.64], R58 ;  /* 0x0000003a0800a985 */ /* 0x000fe2000c101b3c */
[----:B-1----:R-:W-:Y:S02]  /*1d400*/  @!P0 LEA R12, P2, R4, R14, 0x2 ;  /* 0x0000000e040c8211 */ /* 0x002fe400078410ff */
[----:B------:R-:W-:-:S04]  /*1d410*/  SHF.R.S32.HI R24, RZ, 0x1f, R24 ;  /* 0x0000001fff187819 */ /* 0x000fc80000011418 */
[----:B------:R-:W-:Y:S02]  /*1d420*/  @!P0 LEA.HI.X R13, R4, R0, R24, 0x2, P2 ;  /* 0x00000000040d8211 */ /* 0x000fe400010f1418 */
[----:B------:R-:W-:Y:S01]  /*1d430*/  IADD3 R4, R200, 0x58, RZ ;  /* 0x00000058c8047810 */ /* 0x000fe20007ffe0ff */
[----:B0-----:R-:W-:Y:S01]  /*1d440*/  @!P1 IMAD.MOV.U32 R2, RZ, RZ, R70 ;  /* 0x000000ffff029224 */ /* 0x001fe200078e0046 */
[CC--:B------:R-:W-:Y:S01]  /*1d450*/  @!P3 LEA R20, P4, R28.reuse, R14.reuse, 0x2 ;  /* 0x0000000e1c14b211 */ /* 0x0c0fe200078810ff */
[----:B------:R-:W-:Y:S01]  /*1d460*/  @!P1 IMAD.MOV.U32 R3, RZ, RZ, R68 ;  /* 0x000000ffff039224 */ /* 0x000fe200078e0044 */
[----:B------:R-:W-:Y:S01]  /*1d470*/  @!P5 LEA R24, P2, R27, R14, 0x2 ;  /* 0x0000000e1b18d211 */ /* 0x000fe200078410ff */
[----:B------:R-:W-:Y:S01]  /*1d480*/  @!P0 IMAD.MOV.U32 R68, RZ, RZ, R71 ;  /* 0x000000ffff448224 */ /* 0x000fe200078e0047 */
[----:B------:R-:W-:Y:S01]  /*1d490*/  @!P3 LEA.HI.X R21, R28, R0, R30, 0x2, P4 ;  /* 0x000000001c15b211 */ /* 0x000fe200020f141e */
[C---:B------:R-:W-:Y:S01]  /*1d4a0*/  VIADD R28, R200.reuse, 0x48 ;  /* 0x00000048c81c7836 */ /* 0x040fe20000000000 */
[----:B------:R0:W-:Y:S01]  /*1d4b0*/  @!P1 ST.E.64 desc[UR60][R10.64], R2 ;  /* 0x000000020a009985 */ /* 0x0001e2000c101b3c */
[----:B------:R-:W-:Y:S01]  /*1d4c0*/  ISETP.GE.AND P1, PT, R35, UR4, PT ;  /* 0x0000000423007c0c */ /* 0x000fe2000bf26270 */
[----:B------:R-:W-:Y:S01]  /*1d4d0*/  VIADD R30, R200, 0x60 ;  /* 0x00000060c81e7836 */ /* 0x000fe20000000000 */
[----:B------:R-:W-:Y:S01]  /*1d4e0*/  ISETP.GE.AND P4, PT, R229, UR4, PT ;  /* 0x00000004e5007c0c */ /* 0x000fe2000bf86270 */
[----:B------:R1:W-:Y:S01]  /*1d4f0*/  @!P0 ST.E.64 desc[UR60][R12.64], R68 ;  /* 0x000000440c008985 */ /* 0x0003e2000c101b3c */
[----:B------:R-:W-:-:S02]  /*1d500*/  SHF.R.S32.HI R28, RZ, 0x1f, R28 ;  /* 0x0000001fff1c7819 */ /* 0x000fc4000001141c */
[----:B------:R-:W-:Y:S02]  /*1d510*/  ISETP.GE.AND P0, PT, R4, UR4, PT ;  /* 0x0000000404007c0c */ /* 0x000fe4000bf06270 */
[----:B------:R-:W-:Y:S01]  /*1d520*/  @!P5 LEA.HI.X R25, R27, R0, R28, 0x2, P2 ;  /* 0x000000001b19d211 */ /* 0x000fe200010f141c */
[C---:B------:R-:W-:Y:S02]  /*1d530*/  VIADD R27, R200.reuse, 0x68 ;  /* 0x00000068c81b7836 */ /* 0x040fe40000000000 */
[----:B------:R-:W-:Y:S02]  /*1d540*/  VIADD R28, R200, 0x58 ;  /* 0x00000058c81c7836 */ /* 0x000fe40000000000 */
[----:B0-----:R-:W-:Y:S01]  /*1d550*/  @!P3 IMAD.MOV.U32 R2, RZ, RZ, R74 ;  /* 0x000000ffff02b224 */ /* 0x001fe200078e004a */
[C---:B------:R-:W-:Y:S01]  /*1d560*/  @!P1 LEA R8, P2, R35.reuse, R14, 0x2 ;  /* 0x0000000e23089211 */ /* 0x040fe200078410ff */
[----:B------:R-:W-:Y:S01]  /*1d570*/  @!P3 IMAD.MOV.U32 R3, RZ, RZ, R72 ;  /* 0x000000ffff03b224 */ /* 0x000fe200078e0048 */
[----:B------:R-:W-:Y:S01]  /*1d580*/  SHF.R.S32.HI R28, RZ, 0x1f, R28 ;  /* 0x0000001fff1c7819 */ /* 0x000fe2000001141c */
[----:B------:R-:W-:Y:S01]  /*1d590*/  @!P5 IMAD.MOV.U32 R72, RZ, RZ, R75 ;  /* 0x000000ffff48d224 */ /* 0x000fe200078e004b */
[----:B------:R-:W-:Y:S01]  /*1d5a0*/  @!P1 LEA.HI.X R9, R35, R0, R36, 0x2, P2 ;  /* 0x0000000023099211 */ /* 0x000fe200010f1424 */
[----:B------:R-:W-:Y:S01]  /*1d5b0*/  @!P1 IMAD.MOV.U32 R77, RZ, RZ, R76 ;  /* 0x000000ffff4d9224 */ /* 0x000fe200078e004c */
[----:B------:R0:W-:Y:S01]  /*1d5c0*/  @!P3 ST.E.64 desc[UR60][R20.64], R2 ;  /* 0x000000021400b985 */ /* 0x0001e2000c101b3c */
[----:B------:R-:W-:Y:S01]  /*1d5d0*/  ISETP.GE.AND P3, PT, R30, UR4, PT ;  /* 0x000000041e007c0c */ /* 0x000fe2000bf66270 */
[----:B------:R-:W-:Y:S01]  /*1d5e0*/  @!P1 IMAD.MOV.U32 R76, RZ, RZ, R92 ;  /* 0x000000ffff4c9224 */ /* 0x000fe200078e005c */
[C---:B------:R-:W-:Y:S01]  /*1d5f0*/  @!P0 LEA R10, P2, R4.reuse, R14, 0x2 ;  /* 0x0000000e040a8211 */ /* 0x040fe200078410ff */
[----:B------:R2:W-:Y:S01]  /*1d600*/  @!P5 ST.E.64 desc[UR60][R24.64], R72 ;  /* 0x000000481800d985 */ /* 0x0005e2000c101b3c */
[----:B------:R-:W-:Y:S01]  /*1d610*/  ISETP.GE.AND P5, PT, R27, UR4, PT ;  /* 0x000000041b007c0c */ /* 0x000fe2000bfa6270 */
[----:B------:R-:W-:Y:S01]  /*1d620*/  @!P0 IMAD.MOV.U32 R90, RZ, RZ, R93 ;  /* 0x000000ffff5a8224 */ /* 0x000fe200078e005d */
[----:B------:R-:W-:Y:S01]  /*1d630*/  @!P0 LEA.HI.X R11, R4, R0, R28, 0x2, P2 ;  /* 0x00000000040b8211 */ /* 0x000fe200010f141c */
[C---:B------:R-:W-:Y:S01]  /*1d640*/  VIADD R35, R200.reuse, 0x60 ;  /* 0x00000060c8237836 */ /* 0x040fe20000000000 */
[----:B------:R3:W-:Y:S01]  /*1d650*/  @!P1 ST.E.64 desc[UR60][R8.64], R76 ;  /* 0x0000004c08009985 */ /* 0x0007e2000c101b3c */
[----:B------:R-:W-:Y:S01]  /*1d660*/  VIADD R28, R200, 0x68 ;  /* 0x00000068c81c7836 */ /* 0x000fe20000000000 */
[----:B------:R-:W-:-:S02]  /*1d670*/  SHF.R.S32.HI R4, RZ, 0x1f, R229 ;  /* 0x0000001fff047819 */ /* 0x000fc400000114e5 */
[----:B------:R3:W-:Y:S01]  /*1d680*/  @!P0 ST.E.64 desc[UR60][R10.64], R90 ;  /* 0x0000005a0a008985 */ /* 0x0007e2000c101b3c */
[CC--:B-1----:R-:W-:Y:S01]  /*1d690*/  @!P3 LEA R12, P1, R30.reuse, R14.reuse, 0x2 ;  /* 0x0000000e1e0cb211 */ /* 0x0c2fe200078210ff */
[----:B0-----:R-:W-:Y:S01]  /*1d6a0*/  @!P3 IMAD.MOV.U32 R2, RZ, RZ, R96 ;  /* 0x000000ffff02b224 */ /* 0x001fe200078e0060 */
[----:B------:R-:W-:Y:S02]  /*1d6b0*/  SHF.R.S32.HI R35, RZ, 0x1f, R35 ;  /* 0x0000001fff237819 */ /* 0x000fe40000011423 */
[-C--:B------:R-:W-:Y:S02]  /*1d6c0*/  @!P5 LEA R20, P0, R27, R14.reuse, 0x2 ;  /* 0x0000000e1b14d211 */ /* 0x080fe400078010ff */
[----:B------:R-:W-:Y:S02]  /*1d6d0*/  SHF.R.S32.HI R28, RZ, 0x1f, R28 ;  /* 0x0000001fff1c7819 */ /* 0x000fe4000001141c */
[----:B--2---:R-:W-:Y:S02]  /*1d6e0*/  @!P4 LEA R24, P2, R229, R14, 0x2 ;  /* 0x0000000ee518c211 */ /* 0x004fe400078410ff */
[----:B------:R-:W-:-:S02]  /*1d6f0*/  @!P3 LEA.HI.X R13, R30, R0, R35, 0x2, P1 ;  /* 0x000000001e0db211 */ /* 0x000fc400008f1423 */
[----:B------:R-:W-:Y:S01]  /*1d700*/  @!P3 MOV R3, R94 ;  /* 0x0000005e0003b202 */ /* 0x000fe20000000f00 */
[----:B------:R-:W-:Y:S01]  /*1d710*/  @!P5 IMAD.MOV.U32 R94, RZ, RZ, R97 ;  /* 0x000000ffff5ed224 */ /* 0x000fe200078e0061 */
[-C--:B------:R-:W-:Y:S02]  /*1d720*/  @!P5 LEA.HI.X R21, R27, R0.reuse, R28, 0x2, P0 ;  /* 0x000000001b15d211 */ /* 0x080fe400000f141c */
[----:B------:R-:W-:Y:S01]  /*1d730*/  @!P4 LEA.HI.X R25, R229, R0, R4, 0x2, P2 ;  /* 0x00000000e519c211 */ /* 0x000fe200010f1404 */
[----:B------:R3:W-:Y:S01]  /*1d740*/  @!P3 ST.E.64 desc[UR60][R12.64], R2 ;  /* 0x000000020c00b985 */ /* 0x0007e2000c101b3c */
[----:B------:R-:W-:-:S03]  /*1d750*/  ISETP.GE.AND P0, PT, R228, UR4, PT ;  /* 0x00000004e4007c0c */ /* 0x000fc6000bf06270 */
[----:B------:R3:W-:Y:S04]  /*1d760*/  @!P5 ST.E.64 desc[UR60][R20.64], R94 ;  /* 0x0000005e1400d985 */ /* 0x0007e8000c101b3c */
[----:B------:R3:W-:Y:S06]  /*1d770*/  @!P4 ST.E.64 desc[UR60][R24.64], R64 ;  /* 0x000000401800c985 */ /* 0x0007ec000c101b3c */
[----:B------:R-:W-:Y:S05]  /*1d780*/  @P0 BRA `(.L_x_10521) ;  /* 0x0000000c00340947 */ /* 0x000fea0003800000 */
[----:B------:R-:W-:Y:S02]  /*1d790*/  SHF.R.S32.HI R4, RZ, 0x1f, R228 ;  /* 0x0000001fff047819 */ /* 0x000fe400000114e4 */
[----:B------:R-:W-:-:S04]  /*1d7a0*/  LEA R14, P0, R228, R14, 0x2 ;  /* 0x0000000ee40e7211 */ /* 0x000fc800078010ff */
[----:B------:R-:W-:-:S05]  /*1d7b0*/  LEA.HI.X R15, R228, R0, R4, 0x2, P0 ;  /* 0x00000000e40f7211 */ /* 0x000fca00000f1404 */
[----:B------:R0:W-:Y:S01]  /*1d7c0*/  ST.E.64 desc[UR60][R14.64], R66 ;  /* 0x000000420e007985 */ /* 0x0001e2000c101b3c */
[----:B------:R-:W-:Y:S05]  /*1d7d0*/  BRA `(.L_x_10521) ;  /* 0x0000000c00207947 */ /* 0x000fea0003800000 */
.L_x_10507:
[----:B------:R-:W-:Y:S01]  /*1d7e0*/  ULDC.64 UR6, c[0x0][0xc08] ;  /* 0x0003020000067ab9 */ /* 0x000fe20000000a00 */
[----:B------:R-:W-:Y:S01]  /*1d7f0*/  ULDC.64 UR4, c[0x0][0xc00] ;  /* 0x0003000000047ab9 */ /* 0x000fe20000000a00 */
[----:B------:R-:W-:Y:S01]  /*1d800*/  ISETP.NE.U32.AND P1, PT, RZ, UR6, PT ;  /* 0x00000006ff007c0c */ /* 0x000fe2000bf25070 */
[----:B------:R-:W-:Y:S01]  /*1d810*/  IMAD.MOV.U32 R21, RZ, RZ, RZ ;  /* 0x000000ffff157224 */ /* 0x000fe200078e00ff */
[----:B------:R-:W-:Y:S01]  /*1d820*/  ISETP.NE.U32.AND P0, PT, RZ, UR4, PT ;  /* 0x00000004ff007c0c */ /* 0x000fe2000bf05070 */
[----:B------:R-:W3:Y:S01]  /*1d830*/  S2R R10, SR_TID.X ;  /* 0x00000000000a7919 */ /* 0x000ee20000002100 */
[----:B------:R-:W-:Y:S02]  /*1d840*/  ISETP.NE.AND.EX P1, PT, RZ, UR7, PT, P1 ;  /* 0x00000007ff007c0c */ /* 0x000fe4000bf25310 */
[----:B0-----:R-:W-:Y:S02]  /*1d850*/  IADD3 R2, P2, R219, UR4, RZ ;  /* 0x00000004db027c10 */ /* 0x001fe4000ff5e0ff */
[----:B------:R-:W-:-:S02]  /*1d860*/  ISETP.NE.AND.EX P0, PT, RZ, UR5, PT, P0 ;  /* 0x00000005ff007c0c */ /* 0x000fc4000bf05300 */
[----:B------:R-:W-:Y:S01]  /*1d870*/  IADD3.X R3, R220, UR5, RZ, P2, !PT ;  /* 0x00000005dc037c10 */ /* 0x000fe200097fe4ff */
[----:B------:R-:W-:Y:S02]  /*1d880*/  ULDC UR4, c[0x0][0xa88] ;  /* 0x0002a20000047ab9 */ /* 0x000fe40000000800 */
[----:B--2---:R-:W-:-:S04]  /*1d890*/  IMAD.U32 R4, RZ, RZ, UR4 ;  /* 0x00000004ff047e24 */ /* 0x004fc8000f8e00ff */
[----:B------:R-:W-:-:S04]  /*1d8a0*/  @P1 IADD3 R8, P2, R219, UR6, RZ ;  /* 0x00000006db081c10 */ /* 0x000fc8000ff5e0ff */
[----:B------:R-:W-:Y:S01]  /*1d8b0*/  @P1 IADD3.X R9, R220, UR7, RZ, P2, !PT ;  /* 0x00000007dc091c10 */ /* 0x000fe200097fe4ff */
[----:B------:R0:W5:Y:S04]  /*1d8c0*/  @P0 LDG.E R21, desc[UR60][R2.64] ;  /* 0x0000003c02150981 */ /* 0x000168000c1e1900 */
[----:B------:R0:W5:Y:S01]  /*1d8d0*/  @P1 LDG.E R4, desc[UR60][R8.64] ;  /* 0x0000003c08041981 */ /* 0x000162000c1e1900 */
[----:B-1----:R-:W-:Y:S01]  /*1d8e0*/  ISETP.GT.AND P2, PT, R213, 0x1, PT ;  /* 0x00000001d500780c */ /* 0x002fe20003f44270 */
[----:B---3--:R-:W-:-:S05]  /*1d8f0*/  VIADD R26, R10, 0xffffff80 ;  /* 0xffffff800a1a7836 */ /* 0x008fca0000000000 */
[----:B------:R-:W-:Y:S01]  /*1d900*/  ISETP.GT.AND P3, PT, R26, 0x7f, PT ;  /* 0x0000007f1a00780c */ /* 0x000fe20003f64270 */
[----:B0-----:R-:W-:-:S12]  /*1d910*/  @P1 BRA `(.L_x_10526) ;  /* 0x0000000000101947 */ /* 0x001fd80003800000 */
[----:B------:R-:W-:Y:S05]  /*1d920*/  @!P0 BRA `(.L_x_10526) ;  /* 0x00000000000c8947 */ /* 0x000fea0003800000 */
[----:B------:R-:W2:Y:S04]  /*1d930*/  LDG.E R9, desc[UR60][R2.64] ;  /* 0x0000003c02097981 */ /* 0x000ea8000c1e1900 */
[----:B-----5:R-:W2:Y:S02]  /*1d940*/  LDG.E R4, desc[UR60][R2.64+0x4] ;  /* 0x0000043c02047981 */ /* 0x020ea4000c1e1900 */
[----:B--2---:R-:W-:-:S07]  /*1d950*/  IMAD.IADD R4, R4, 0x1, -R9 ;  /* 0x0000000104047824 */ /* 0x004fce00078e0a09 */
.L_x_10526:
        /* <DEDUP_REMOVED lines=17> */
[----:B------:R-:W2:Y:S08]  /*1da70*/  LDC.64 R2, c[0x0][R24+0x218] ;  /* 0x0000860018027b82 */ /* 0x000eb00000000a00 */
[----:B------:R-:W3:Y:S08]  /*1da80*/  LDC.64 R12, c[0x0][R24+0x228] ;  /* 0x00008a00180c7b82 */ /* 0x000ef00000000a00 */
[----:B------:R-:W4:Y:S08]  /*1da90*/  LDC.64 R8, c[0x0][R24+0x210] ;  /* 0x0000840018087b82 */ /* 0x000f300000000a00 */
[----:B------:R-:W5:Y:S08]  /*1daa0*/  @P0 LDC R0, c[0x0][0xbec] ;  /* 0x0002fb00ff000b82 */ /* 0x000f700000000800 */
[----:B------:R-:W3:Y:S01]  /*1dab0*/  @P0 LDC R37, c[0x0][0xbf0] ;  /* 0x0002fc00ff250b82 */ /* 0x000ee20000000800 */
[----:B-1----:R-:W-:-:S07]  /*1dac0*/  IMAD R11, R11, R27, RZ ;  /* 0x0000001b0b0b7224 */ /* 0x002fce00078e02ff */
[----:B0-----:R-:W0:Y:S01]  /*1dad0*/  @!P3 LDC R32, c[0x0][0xb50] ;  /* 0x0002d400ff20bb82 */ /* 0x001e220000000800 */
[----:B------:R-:W-:Y:S02]  /*1dae0*/  IMAD R11, R10, R225, R11 ;  /* 0x000000e10a0b7224 */ /* 0x000fe400078e020b */
[----:B-----5:R-:W-:-:S05]  /*1daf0*/  @P0 IMAD.HI.U32 R0, R29, R0, RZ ;  /* 0x000000001d000227 */ /* 0x020fca00078e00ff */
[----:B------:R-:W1:Y:S01]  /*1db00*/  @!P3 LDC R33, c[0x0][0xb54] ;  /* 0x0002d500ff21bb82 */ /* 0x000e620000000800 */
[-C--:B--2---:R-:W-:Y:S02]  /*1db10*/  IMAD R35, R3, R192.reuse, RZ ;  /* 0x000000c003237224 */ /* 0x084fe400078e02ff */
[----:B------:R-:W-:Y:S01]  /*1db20*/  IMAD.WIDE.U32 R14, R2, R192, RZ ;  /* 0x000000c0020e7225 */ /* 0x000fe200078e00ff */
[----:B---3--:R-:W-:-:S03]  /*1db30*/  @P0 SHF.R.U32.HI R25, RZ, R37, R0 ;  /* 0x00000025ff190219 */ /* 0x008fc60000011600 */
        /* <DEDUP_REMOVED lines=15> */
[----:B----4-:R-:W-:-:S04]  /*1dc30*/  IMAD R0, R9, R11, RZ ;  /* 0x0000000b09007224 */ /* 0x010fc800078e02ff */
[C---:B------:R-:W-:Y:S02]  /*1dc40*/  IMAD R13, R8.reuse, R13, R0 ;  /* 0x0000000d080d7224 */ /* 0x040fe400078e0200 */
[----:B------:R-:W-:-:S04]  /*1dc50*/  IMAD.WIDE.U32 R2, R8, R11, R2 ;  /* 0x0000000b08027225 */ /* 0x000fc800078e0002 */
[----:B------:R-:W-:Y:S01]  /*1dc60*/  IMAD.IADD R0, R3, 0x1, R13 ;  /* 0x0000000103007824 */ /* 0x000fe200078e020d */
[----:B0-----:R-:W-:Y:S01]  /*1dc70*/  LEA R8, P0, R2, R32, 0x2 ;  /* 0x0000002002087211 */ /* 0x001fe200078010ff */
[----:B------:R-:W-:-:S03]  /*1dc80*/  IMAD.MOV.U32 R3, RZ, RZ, -0x800000 ;  /* 0xff800000ff037424 */ /* 0x000fc600078e00ff */
[----:B-1----:R-:W-:-:S05]  /*1dc90*/  LEA.HI.X R9, R2, R33, R0, 0x2, P0 ;  /* 0x0000002102097211 */ /* 0x002fca00000f1400 */
[----:B------:R0:W-:Y:S04]  /*1dca0*/  STG.E desc[UR60][R8.64], R3 ;  /* 0x0000000308007986 */ /* 0x0001e8000c10193c */
.L_x_10528:
[----:B------:R-:W-:Y:S05]  /*1dcb0*/  BSYNC B1 ;  /* 0x0000000000017941 */ /* 0x000fea0003800000 */
.L_x_10527:
        /* <DEDUP_REMOVED lines=11> */
[----:B------:R-:W-:Y:S01]  /*1dd70*/  IMAD R0, R212, 0x20, R10 ;  /* 0x00000020d4007824 */ /* 0x000fe200078e020a */
[----:B------:R-:W-:-:S03]  /*1dd80*/  IADD3 R3, R3, R9, RZ ;  /* 0x0000000903037210 */ /* 0x000fc60007ffe0ff */
        /* <DEDUP_REMOVED lines=34> */
.L_x_10832:
        /* <DEDUP_REMOVED lines=14> */
[----:B------:R3:W-:Y:S04]  /*1e090*/  @!P2 ST.E.128 desc[UR60][R10.64], RZ ;  /* 0x000000ff0a00a985 */ /* 0x0007e8000c101d3c */
[----:B------:R3:W-:Y:S02]  /*1e0a0*/  @!P3 ST.E.128 desc[UR60][R14.64], RZ ;  /* 0x000000ff0e00b985 */ /* 0x0007e4000c101d3c */
.L_x_10531:
[----:B------:R-:W-:Y:S05]  /*1e0b0*/  BSYNC B1 ;  /* 0x0000000000017941 */ /* 0x000fea0003800000 */
.L_x_10530:
[----:B------:R-:W-:-:S03]  /*1e0c0*/  UMOV UR4, 0xffffffff ;  /* 0xffffffff00047882 */ /* 0x000fc60000000000 */
[----:B------:R-:W-:Y:S05]  /*1e0d0*/  BRA.DIV UR4, `(.L_x_10532) ;  /* 0x000000ce04e47947 */ /* 0x000fea000b800000 */
[----:B-1----:R1:W4:Y:S04]  /*1e0e0*/  SHFL.IDX PT, R0, R3, 0x1, 0x181f ;  /* 0x00381f0003007f89 */ /* 0x00232800000e0000 */
[----:B--23--:R1:W2:Y:S02]  /*1e0f0*/  SHFL.IDX PT, R14, R2, 0x1, 0x181f ;  /* 0x00381f00020e7f89 */ /* 0x00c2a400000e0000 */
.L_x_10836:
        /* <DEDUP_REMOVED lines=13> */
[----:B------:R3:W-:Y:S04]  /*1e1d0*/  @!P2 ST.E.128 desc[UR60][R10.64], RZ ;  /* 0x000000ff0a00a985 */ /* 0x0007e8000c101d3c */
[----:B------:R3:W-:Y:S02]  /*1e1e0*/  @!P3 ST.E.128 desc[UR60][R14.64], RZ ;  /* 0x000000ff0e00b985 */ /* 0x0007e4000c101d3c */
.L_x_10534:
[----:B------:R-:W-:Y:S05]  /*1e1f0*/  BSYNC B1 ;  /* 0x0000000000017941 */ /* 0x000fea0003800000 */
.L_x_10533:
[----:B------:R-:W-:-:S03]  /*1e200*/  UMOV UR4, 0xffffffff ;  /* 0xffffffff00047882 */ /* 0x000fc60000000000 */
[----:B------:R-:W-:Y:S05]  /*1e210*/  BRA.DIV UR4, `(.L_x_10535) ;  /* 0x000000ce04dc7947 */ /* 0x000fea000b800000 */
[----:B----4-:R4:W0:Y:S04]  /*1e220*/  SHFL.IDX PT, R0, R3, 0x2, 0x181f ;  /* 0x00581f0003007f89 */ /* 0x01082800000e0000 */
[----:B--23--:R4:W2:Y:S02]  /*1e230*/  SHFL.IDX PT, R14, R2, 0x2, 0x181f ;  /* 0x00581f00020e7f89 */ /* 0x00c8a400000e0000 */
.L_x_10840:
        /* <DEDUP_REMOVED lines=13> */
[----:B------:R3:W-:Y:S04]  /*1e310*/  @!P2 ST.E.128 desc[UR60][R10.64], RZ ;  /* 0x000000ff0a00a985 */ /* 0x0007e8000c101d3c */
[----:B------:R3:W-:Y:S02]  /*1e320*/  @!P3 ST.E.128 desc[UR60][R14.64], RZ ;  /* 0x000000ff0e00b985 */ /* 0x0007e4000c101d3c */
.L_x_10537:
[----:B------:R-:W-:Y:S05]  /*1e330*/  BSYNC B1 ;  /* 0x0000000000017941 */ /* 0x000fea0003800000 */
.L_x_10536:
[----:B------:R-:W-:-:S03]  /*1e340*/  UMOV UR4, 0xffffffff ;  /* 0xffffffff00047882 */ /* 0x000fc60000000000 */
[----:B------:R-:W-:Y:S05]  /*1e350*/  BRA.DIV UR4, `(.L_x_10538) ;  /* 0x000000ce04d47947 */ /* 0x000fea000b800000 */
[----:B0-----:R0:W0:Y:S04]  /*1e360*/  SHFL.IDX PT, R0, R3, 0x3, 0x181f ;  /* 0x00781f0003007f89 */ /* 0x00102800000e0000 */
[----:B--23--:R2:W3:Y:S02]  /*1e370*/  SHFL.IDX PT, R14, R2, 0x3, 0x181f ;  /* 0x00781f00020e7f89 */ /* 0x00c4e400000e0000 */
.L_x_10844:
        /* <DEDUP_REMOVED lines=14> */
.L_x_10521:
[----:B------:R-:W-:Y:S05]  /*1e460*/  BSYNC B0 ;  /* 0x0000000000007941 */ /* 0x000fea0003800000 */
.L_x_10506:
[----:B------:R-:W-:Y:S02]  /*1e470*/  ULDC UR4, c[0x0][0xc3c] ;  /* 0x00030f0000047ab9 */ /* 0x000fe40000000800 */
[----:B------:R-:W-:-:S13]  /*1e480*/  ISETP.GE.AND P0, PT, R7, UR4, PT ;  /* 0x0000000407007c0c */ /* 0x000fda000bf06270 */
[----:B------:R-:W-:Y:S05]  /*1e490*/  @!P0 BRA `(.L_x_10539) ;  /* 0xfffffe2c008c8947 */ /* 0x000fea000383ffff */
[----:B------:R-:W-:Y:S05]  /*1e4a0*/  BRA `(.L_x_10346) ;  /* 0x0000008c00f87947 */ /* 0x000fea0003800000 */
.L_x_10344:
        /* <DEDUP_REMOVED lines=59> */
.L_x_10543:
        /* <DEDUP_REMOVED lines=36> */
.L_x_10541:
        /* <DEDUP_REMOVED lines=13> */
.L_x_10544:
        /* <DEDUP_REMOVED lines=62> */
.L_x_10545:
        /* <DEDUP_REMOVED lines=26> */
[----:B------:R-:W-:Y:S02]  /*1f0f0*/  @!P2 IADD3 R2, -R2, RZ, RZ ;  /* 0x000000ff0202a210 */ /* 0x000fe40007ffe1ff */
        /* <DEDUP_REMOVED lines=34> */
.L_x_10546:
[----:B------:R-:W-:-:S05]  /*1f320*/  LOP3.LUT R17, RZ, R2, RZ, 0x33, !PT ;  /* 0x00000002ff117212 */ /* 0x000fca00078e33ff */
[----:B------:R-:W-:Y:S01]  /*1f330*/  IMAD.IADD R17, R6, 0x1, R17 ;  /* 0x0000000106117824 */ /* 0x000fe200078e0211 */
[----:B------:R-:W-:Y:S06]  /*1f340*/  BRA `(.L_x_10547) ;  /* 0x00000000000c7947 */ /* 0x000fec0003800000 */
.L_x_10542:
[----:B------:R-:W-:Y:S01]  /*1f350*/  IMAD.MOV.U32 R17, RZ, RZ, RZ ;  /* 0x000000ffff117224 */ /* 0x000fe200078e00ff */
[----:B------:R-:W-:Y:S01]  /*1f360*/  MOV R16, UR6 ;  /* 0x0000000600107c02 */ /* 0x000fe20008000f00 */
[----:B------:R-:W-:-:S07]  /*1f370*/  IMAD.MOV.U32 R18, RZ, RZ, RZ ;  /* 0x000000ffff127224 */ /* 0x000fce00078e00ff */
.L_x_10547:
[----:B------:R-:W-:-:S13]  /*1f380*/  ISETP.NE.AND P0, PT, R0, RZ, PT ;  /* 0x000000ff0000720c */ /* 0x000fda0003f05270 */
[----:B------:R-:W0:Y:S01]  /*1f390*/  @!P0 S2R R3, SR_CgaCtaId ;  /* 0x0000000000038919 */ /* 0x000e220000008800 */
[----:B------:R-:W-:-:S04]  /*1f3a0*/  @!P0 MOV R0, 0x400 ;  /* 0x0000040000008802 */ /* 0x000fc80000000f00 */
[----:B0-----:R-:W-:-:S05]  /*1f3b0*/  @!P0 LEA R0, R3, R0, 0x18 ;  /* 0x0000000003008211 */ /* 0x001fca00078ec0ff */
[----:B------:R2:W-:Y:S01]  /*1f3c0*/  @!P0 STS.128 [R0+0x228d0], R16 ;  /* 0x0228d01000008388 */ /* 0x0005e20000000c00 */
[----:B------:R-:W-:Y:S06]  /*1f3d0*/  BAR.ARV 0x5, 0x180 ;  /* 0x0146000000007b1d */ /* 0x000fec0000002000 */
.L_x_10540:
[----:B--2---:R-:W-:Y:S01]  /*1f3e0*/  IMAD.MOV.U32 R0, RZ, RZ, 0x1 ;  /* 0x00000001ff007424 */ /* 0x004fe200078e00ff */
[----:B------:R-:W-:Y:S01]  /*1f3f0*/  ULDC UR4, c[0x0][0xc3c] ;  /* 0x00030f0000047ab9 */ /* 0x000fe20000000800 */
[----:B------:R-:W-:Y:S01]  /*1f400*/  IMAD.MOV.U32 R33, RZ, RZ, RZ ;  /* 0x000000ffff217224 */ /* 0x000fe200078e00ff */
[----:B-1----:R-:W-:Y:S02]  /*1f410*/  ISETP.GE.AND P0, PT, R19, UR4, PT ;  /* 0x0000000413007c0c */ /* 0x002fe4000bf06270 */
[----:B------:R1:W-:Y:S04]  /*1f420*/  STL [R1+0x4], R0 ;  /* 0x0000040001007387 */ /* 0x0003e80000100800 */
[----:B------:R1:W-:Y:S07]  /*1f430*/  STL [R1+0x3c], RZ ;  /* 0x00003cff01007387 */ /* 0x0003ee0000100800 */
[----:B------:R-:W-:Y:S05]  /*1f440*/  @P0 BRA `(.L_x_10548) ;  /* 0x0000007c00040947 */ /* 0x000fea0003800000 */
[----:B-1----:R-:W2:Y:S01]  /*1f450*/  LDL R0, [R1+0x4c] ;  /* 0x00004c0001007983 */ /* 0x002ea20000100800 */
[----:B------:R-:W1:Y:S01]  /*1f460*/  S2UR UR4, SR_CgaCtaId ;  /* 0x00000000000479c3 */ /* 0x000e620000008800 */
[----:B------:R-:W-:Y:S01]  /*1f470*/  MOV R22, 0x400 ;  /* 0x0000040000167802 */ /* 0x000fe20000000f00 */
[----:B------:R-:W-:Y:S01]  /*1f480*/  BSSY B7, `(.L_x_10548) ;  /* 0x00007bd000077945 */ /* 0x000fe20003800000 */
[----:B------:R-:W3:Y:S01]  /*1f490*/  S2R R13, SR_TID.X ;  /* 0x00000000000d7919 */ /* 0x000ee20000002100 */
[----:B------:R-:W-:Y:S01]  /*1f4a0*/  IMAD.MOV.U32 R36, RZ, RZ, RZ ;  /* 0x000000ffff247224 */ /* 0x000fe200078e00ff */
[----:B------:R-:W-:Y:S01]  /*1f4b0*/  MOV R33, RZ ;  /* 0x000000ff00217202 */ /* 0x000fe20000000f00 */
[----:B------:R-:W-:Y:S01]  /*1f4c0*/  ULDC.64 UR38, c[0x0][0x198] ;  /* 0x0000660000267ab9 */ /* 0x000fe20000000a00 */
[----:B------:R-:W-:Y:S01]  /*1f4d0*/  ULDC UR37, c[0x0][0xc] ;  /* 0x0000030000257ab9 */ /* 0x000fe20000000800 */
[C---:B---3--:R-:W-:Y:S01]  /*1f4e0*/  IMAD.SHL.U32 R26, R13.reuse, 0x80, RZ ;  /* 0x000000800d1a7824 */ /* 0x048fe200078e00ff */
[C---:B------:R-:W-:Y:S01]  /*1f4f0*/  LOP3.LUT R12, R13.reuse, 0x7f, RZ, 0xc0, !PT ;  /* 0x0000007f0d0c7812 */ /* 0x040fe200078ec0ff */
[C---:B------:R-:W-:Y:S01]  /*1f500*/  IMAD.SHL.U32 R9, R13.reuse, 0x2, RZ ;  /* 0x000000020d097824 */ /* 0x040fe200078e00ff */
[----:B------:R-:W-:Y:S01]  /*1f510*/  SHF.R.U32.HI R3, RZ, 0x1, R13 ;  /* 0x00000001ff037819 */ /* 0x000fe2000001160d */
[C---:B------:R-:W-:Y:S01]  /*1f520*/  IMAD.SHL.U32 R4, R13.reuse, 0x20, RZ ;  /* 0x000000200d047824 */ /* 0x040fe200078e00ff */
[----:B0-----:R-:W-:Y:S01]  /*1f530*/  LOP3.LUT R2, R26, 0x380, RZ, 0xc0, !PT ;  /* 0x000003801a027812 */ /* 0x001fe200078ec0ff */
[----:B------:R-:W-:Y:S01]  /*1f540*/  IMAD.SHL.U32 R6, R12, 0x10, RZ ;  /* 0x000000100c067824 */ /* 0x000fe200078e00ff */
[C---:B------:R-:W-:Y:S01]  /*1f550*/  LOP3.LUT P0, RZ, R13.reuse, 0x4, RZ, 0xc0, !PT ;  /* 0x000000040dff7812 */ /* 0x040fe2000780c0ff */
[----:B------:R-:W-:Y:S01]  /*1f560*/  IMAD.SHL.U32 R10, R13, 0x4, RZ ;  /* 0x000000040d0a7824 */ /* 0x000fe200078e00ff */
[----:B------:R-:W-:-:S02]  /*1f570*/  LOP3.LUT R3, R2, 0x30, R3, 0xf8, !PT ;  /* 0x0000003002037812 */ /* 0x000fc400078ef803 */
[----:B------:R-:W-:Y:S02]  /*1f580*/  LOP3.LUT R7, R6, 0x600, RZ, 0xc0, !PT ;  /* 0x0000060006077812 */ /* 0x000fe400078ec0ff */
[----:B------:R-:W-:Y:S02]  /*1f590*/  LOP3.LUT R5, R4, 0x80, RZ, 0xc0, !PT ;  /* 0x0000008004057812 */ /* 0x000fe400078ec0ff */
[----:B------:R-:W-:Y:S02]  /*1f5a0*/  LOP3.LUT R7, R7, 0x60, R4, 0xf8, !PT ;  /* 0x0000006007077812 */ /* 0x000fe400078ef804 */
[----:B------:R-:W-:Y:S02]  /*1f5b0*/  SHF.R.U32.HI R2, RZ, 0x3, R12 ;  /* 0x00000003ff027819 */ /* 0x000fe4000001160c */
[----:B------:R-:W-:Y:S01]  /*1f5c0*/  LOP3.LUT R24, R7, 0x100, R4, 0xf8, !PT ;  /* 0x0000010007187812 */ /* 0x000fe200078ef804 */
[----:B-1----:R-:W-:Y:S01]  /*1f5d0*/  IMAD.U32 R4, RZ, RZ, UR4 ;  /* 0x00000004ff047e24 */ /* 0x002fe2000f8e00ff */
[----:B------:R-:W-:-:S04]  /*1f5e0*/  LOP3.LUT R5, R5, 0x10, R13, 0xf8, !PT ;  /* 0x0000001005057812 */ /* 0x000fc800078ef80d */
[----:B------:R-:W-:Y:S02]  /*1f5f0*/  LEA R22, R4, R22, 0x18 ;  /* 0x0000001604167211 */ /* 0x000fe400078ec0ff */
[----:B------:R-:W-:-:S04]  /*1f600*/  LOP3.LUT R5, R5, 0x10, R10, 0x78, !PT ;  /* 0x0000001005057812 */ /* 0x000fc800078e780a */
[----:B------:R-:W-:Y:S02]  /*1f610*/  LOP3.LUT R24, R24, R5, RZ, 0xfc, !PT ;  /* 0x0000000518187212 */ /* 0x000fe400078efcff */
[----:B--2---:R-:W-:Y:S01]  /*1f620*/  R2UR UR5, R0 ;  /* 0x00000000000572ca */ /* 0x004fe200000e0000 */
[----:B------:R-:W-:-:S05]  /*1f630*/  IMAD.SHL.U32 R0, R13, 0x10, RZ ;  /* 0x000000100d007824 */ /* 0x000fca00078e00ff */
[----:B------:R-:W-:Y:S02]  /*1f640*/  LOP3.LUT R8, R0, 0x3f0, RZ, 0xc0, !PT ;  /* 0x000003f000087812 */ /* 0x000fe400078ec0ff */
[----:B------:R-:W-:Y:S02]  /*1f650*/  LOP3.LUT R3, R3, 0x70, R0, 0x78, !PT ;  /* 0x0000007003037812 */ /* 0x000fe400078e7800 */
[----:B------:R-:W-:Y:S02]  /*1f660*/  LOP3.LUT R9, R8, 0x70, R9, 0x78, !PT ;  /* 0x0000007008097812 */ /* 0x000fe400078e7809 */
[----:B------:R-:W-:Y:S01]  /*1f670*/  LOP3.LUT R26, R3, 0xc00, R26, 0xf8, !PT ;  /* 0x00000c00031a7812 */ /* 0x000fe200078ef81a */
[----:B------:R-:W-:Y:S01]  /*1f680*/  IMAD.MOV.U32 R3, RZ, RZ, 0x1 ;  /* 0x00000001ff037424 */ /* 0x000fe200078e00ff */
[----:B------:R-:W-:Y:S01]  /*1f690*/  LOP3.LUT R11, R9, 0x400, R6, 0xf8, !PT ;  /* 0x00000400090b7812 */ /* 0x000fe200078ef806 */
[----:B------:R-:W-:Y:S01]  /*1f6a0*/  ULOP3.LUT UR40, UR5, 0x2, URZ, 0xfc, !UPT ;  /* 0x0000000205287892 */ /* 0x000fe2000f8efc3f */
[----:B------:R-:W-:Y:S01]  /*1f6b0*/  LOP3.LUT R2, R2, 0x70, R0, 0xf8, !PT ;  /* 0x0000007002027812 */ /* 0x000fe200078ef800 */
[----:B------:R-:W-:Y:S01]  /*1f6c0*/  ULOP3.LUT UR36, UR5, 0x1, URZ, 0xfc, !UPT ;  /* 0x0000000105247892 */ /* 0x000fe2000f8efc3f */
[----:B------:R-:W-:Y:S01]  /*1f6d0*/  LOP3.LUT R34, R0, 0x70, RZ, 0xc0, !PT ;  /* 0x0000007000227812 */ /* 0x000fe200078ec0ff */
[----:B------:R-:W-:Y:S01]  /*1f6e0*/  STL [R1+0x20], R11 ;  /* 0x0000200b01007387 */ /* 0x000fe20000100800 */
[----:B------:R-:W-:-:S03]  /*1f6f0*/  IMAD.MOV.U32 R0, RZ, RZ, 0x1 ;  /* 0x00000001ff007424 */ /* 0x000fc600078e00ff */
[----:B------:R-:W-:Y:S04]  /*1f700*/  STL [R1+0x3c], RZ ;  /* 0x00003cff01007387 */ /* 0x000fe80000100800 */
[----:B------:R0:W-:Y:S04]  /*1f710*/  STL [R1+0x8], R3 ;  /* 0x0000080301007387 */ /* 0x0001e80000100800 */
[----:B------:R-:W-:Y:S01]  /*1f720*/  STL [R1+0x18], R4 ;  /* 0x0000180401007387 */ /* 0x000fe20000100800 */
[C---:B0-----:R-:W-:Y:S02]  /*1f730*/  VIADD R3, R26.reuse, 0x40 ;  /* 0x000000401a037836 */ /* 0x041fe40000000000 */
[----:B------:R-:W-:-:S05]  /*1f740*/  @P0 VIADD R3, R26, 0xffffffc0 ;  /* 0xffffffc01a030836 */ /* 0x000fca0000000000 */
[----:B------:R0:W-:Y:S04]  /*1f750*/  STL [R1+0x1c], R3 ;  /* 0x00001c0301007387 */ /* 0x0001e80000100800 */
[----:B------:R1:W-:Y:S01]  /*1f760*/  STL [R1+0x4], R0 ;  /* 0x0000040001007387 */ /* 0x0003e20000100800 */
[----:B0-----:R-:W-:Y:S01]  /*1f770*/  LOP3.LUT R3, R2, 0x80, RZ, 0xfc, !PT ;  /* 0x0000008002037812 */ /* 0x001fe200078efcff */
[----:B------:R-:W-:Y:S01]  /*1f780*/  IMAD.IADD R2, R22, 0x1, R11 ;  /* 0x0000000116027824 */ /* 0x000fe200078e020b */
[C---:B------:R-:W-:Y:S02]  /*1f790*/  LOP3.LUT R3, R24.reuse, 0x2800, RZ, 0xfc, !PT ;  /* 0x0000280018037812 */ /* 0x040fe400078efcff */
[C---:B-1----:R-:W-:Y:S02]  /*1f7a0*/  LOP3.LUT R0, R24.reuse, 0x1800, RZ, 0xfc, !PT ;  /* 0x0000180018007812 */ /* 0x042fe400078efcff */
[----:B------:R0:W-:Y:S01]  /*1f7b0*/  STL [R1+0x34], R2 ;  /* 0x0000340201007387 */ /* 0x0001e20000100800 */
[----:B------:R-:W-:-:S02]  /*1f7c0*/  LOP3.LUT R0, R24, 0x4800, RZ, 0xfc, !PT ;  /* 0x0000480018007812 */ /* 0x000fc400078efcff */
[----:B0-----:R-:W-:-:S07]  /*1f7d0*/  LOP3.LUT R2, R24, 0x3800, RZ, 0xfc, !PT ;  /* 0x0000380018027812 */ /* 0x001fce00078efcff */
.L_x_10660:
[----:B------:R-:W0:Y:S02]  /*1f7e0*/  LDC.64 R2, c[0x0][0xc88] ;  /* 0x00032200ff027b82 */ /* 0x000e240000000a00 */
[----:B0-----:R-:W-:-:S05]  /*1f7f0*/  IMAD.WIDE R2, R19, 0x4, R2 ;  /* 0x0000000413027825 */ /* 0x001fca00078e0202 */
[----:B--2--5:R-:W2:Y:S01]  /*1f800*/  LDG.E R25, desc[UR60][R2.64] ;  /* 0x0000003c02197981 */ /* 0x024ea2000c1e1900 */
[----:B------:R-:W-:Y:S05]  /*1f810*/  YIELD ;  /* 0x0000000000007946 */ /* 0x000fea0003800000 */
[----:B------:R-:W-:Y:S01]  /*1f820*/  ULDC.64 UR4, c[0x0][0xa28] ;  /* 0x00028a0000047ab9 */ /* 0x000fe20000000a00 */
[----:B------:R-:W-:Y:S01]  /*1f830*/  ULDC.64 UR8, c[0x0][0xa18] ;  /* 0x0002860000087ab9 */ /* 0x000fe20000000a00 */
[----:B------:R-:W-:Y:S01]  /*1f840*/  ISETP.NE.U32.AND P0, PT, RZ, UR4, PT ;  /* 0x00000004ff007c0c */ /* 0x000fe2000bf05070 */
[----:B-1----:R-:W-:Y:S01]  /*1f850*/  IMAD.MOV.U32 R10, RZ, RZ, RZ ;  /* 0x000000ffff0a7224 */ /* 0x002fe200078e00ff */
[----:B------:R-:W-:-:S02]  /*1f860*/  ULDC.64 UR6, c[0x0][0xa10] ;  /* 0x0002840000067ab9 */ /* 0x000fc40000000a00 */
[----:B------:R-:W-:Y:S02]  /*1f870*/  ISETP.NE.AND.EX P0, PT, RZ, UR5, PT, P0 ;  /* 0x00000005ff007c0c */ /* 0x000fe4000bf05300 */
[----:B------:R-:W-:-:S04]  /*1f880*/  ISETP.NE.U32.AND P2, PT, RZ, UR8, PT ;  /* 0x00000008ff007c0c */ /* 0x000fc8000bf45070 */
[----:B------:R-:W-:Y:S01]  /*1f890*/  ISETP.NE.AND.EX P2, PT, RZ, UR9, PT, P2 ;  /* 0x00000009ff007c0c */ /* 0x000fe2000bf45320 */
[----:B------:R-:W-:Y:S01]  /*1f8a0*/  IMAD.MOV.U32 R31, RZ, RZ, RZ ;  /* 0x000000ffff1f7224 */ /* 0x000fe200078e00ff */
[----:B--2-4-:R-:W-:-:S05]  /*1f8b0*/  SHF.R.S32.HI R0, RZ, 0x1f, R25 ;  /* 0x0000001fff007819 */ /* 0x014fca0000011419 */
        /* <DEDUP_REMOVED lines=13> */
[----:B-1----:R-:W-:Y:S01]  /*1f990*/  IADD3 R2, P3, R27, UR4, RZ ;  /* 0x000000041b027c10 */ /* 0x002fe2000ff7e0ff */
[----:B------:R-:W-:Y:S01]  /*1f9a0*/  ULDC UR4, c[0x0][0x288] ;  /* 0x0000a20000047ab9 */ /* 0x000fe20000000800 */
[----:B------:R-:W-:-:S02]  /*1f9b0*/  IADD3.X R5, R28, UR7, RZ, P4, !PT ;  /* 0x000000071c057c10 */ /* 0x000fc4000a7fe4ff */
[C---:B------:R-:W-:Y:S02]  /*1f9c0*/  IADD3.X R3, R28.reuse, UR5, RZ, P3, !PT ;  /* 0x000000051c037c10 */ /* 0x040fe40009ffe4ff */
[----:B------:R-:W-:Y:S01]  /*1f9d0*/  @P2 IADD3 R6, P3, R27, UR8, RZ ;  /* 0x000000081b062c10 */ /* 0x000fe2000ff7e0ff */
[----:B------:R-:W-:Y:S01]  /*1f9e0*/  IMAD.U32 R8, RZ, RZ, UR4 ;  /* 0x00000004ff087e24 */ /* 0x000fe2000f8e00ff */
[----:B------:R-:W-:Y:S01]  /*1f9f0*/  ULDC.64 UR4, c[0x0][0x418] ;  /* 0x0001060000047ab9 */ /* 0x000fe20000000a00 */
[----:B------:R-:W5:Y:S01]  /*1fa00*/  @P0 LDG.E R31, desc[UR60][R2.64] ;  /* 0x0000003c021f0981 */ /* 0x000f62000c1e1900 */
[----:B---3--:R-:W-:-:S03]  /*1fa10*/  @P2 IADD3.X R7, R28, UR9, RZ, P3, !PT ;  /* 0x000000091c072c10 */ /* 0x008fc60009ffe4ff */
        /* <DEDUP_REMOVED lines=10> */
[----:B---3--:R0:W-:Y:S01]  /*1fac0*/  STL [R1+0x24], R8 ;  /* 0x0000240801007387 */ /* 0x0081e20000100800 */
[----:B------:R-:W-:-:S03]  /*1fad0*/  IMAD.MOV.U32 R9, RZ, RZ, R8 ;  /* 0x000000ffff097224 */ /* 0x000fc600078e0008 */
[----:B--2---:R1:W-:Y:S01]  /*1fae0*/  STL [R1+0xc], R10 ;  /* 0x00000c0a01007387 */ /* 0x0043e20000100800 */
[----:B0-----:R-:W-:Y:S01]  /*1faf0*/  IMAD.U32 R8, RZ, RZ, UR4 ;  /* 0x00000004ff087e24 */ /* 0x001fe2000f8e00ff */
[----:B------:R-:W-:Y:S06]  /*1fb00*/  @P2 BRA `(.L_x_10549) ;  /* 0x0000000000142947 */ /* 0x000fec0003800000 */
[----:B------:R-:W-:Y:S05]  /*1fb10*/  @!P0 BRA `(.L_x_10549) ;  /* 0x0000000000108947 */ /* 0x000fea0003800000 */
[----:B------:R-:W2:Y:S04]  /*1fb20*/  LDG.E R7, desc[UR60][R2.64] ;  /* 0x0000003c02077981 */ /* 0x000ea8000c1e1900 */
[----:B------:R-:W2:Y:S02]  /*1fb30*/  LDG.E R2, desc[UR60][R2.64+0x4] ;  /* 0x0000043c02027981 */ /* 0x000ea4000c1e1900 */
[----:B--2---:R-:W-:-:S05]  /*1fb40*/  IMAD.IADD R9, R2, 0x1, -R7 ;  /* 0x0000000102097824 */ /* 0x004fca00078e0a07 */
[----:B------:R0:W-:Y:S02]  /*1fb50*/  STL [R1+0x24], R9 ;  /* 0x0000240901007387 */ /* 0x0001e40000100800 */
.L_x_10549:
        /* <DEDUP_REMOVED lines=14> */
.L_x_10550:
        /* <DEDUP_REMOVED lines=9> */
.L_x_10551:
        /* <DEDUP_REMOVED lines=8> */
[----:B--2---:R-:W-:Y:S01]  /*1fd50*/  @P1 IMAD.IADD R6, R4, 0x1, -R2 ;  /* 0x0000000104061824 */ /* 0x004fe200078e0a02 */
[----:B------:R-:W-:-:S02]  /*1fd60*/  SHF.L.U32 R2, R17, 0x7, RZ ;  /* 0x0000000711027819 */ /* 0x000fc400000006ff */
[----:B------:R-:W-:-:S03]  /*1fd70*/  SHF.R.U32.HI R4, RZ, 0x10, R7 ;  /* 0x00000010ff047819 */ /* 0x000fc60000011607 */
[----:B------:R-:W-:-:S04]  /*1fd80*/  VIADD R2, R2, 0x7f ;  /* 0x0000007f02027836 */ /* 0x000fc80000000000 */
[----:B---3--:R-:W-:-:S05]  /*1fd90*/  @P0 IMAD.HI.U32 R3, R2, R3, RZ ;  /* 0x0000000302030227 */ /* 0x008fca00078e00ff */
[----:B----4-:R-:W-:Y:S01]  /*1fda0*/  @P0 SHF.R.U32.HI R2, RZ, R5, R3 ;  /* 0x00000005ff020219 */ /* 0x010fe20000011603 */
[----:B-----5:R-:W-:-:S04]  /*1fdb0*/  IMAD.IADD R5, R8, 0x1, -R10 ;  /* 0x0000000108057824 */ /* 0x020fc800078e0a0a */
[----:B------:R-:W-:-:S04]  /*1fdc0*/  IMAD.IADD R29, R5, 0x1, R6 ;  /* 0x00000001051d7824 */ /* 0x000fc800078e0206 */
[C---:B------:R-:W-:Y:S01]  /*1fdd0*/  VIADD R3, R29.reuse, 0x9f ;  /* 0x0000009f1d037836 */ /* 0x040fe20000000000 */
[----:B------:R-:W-:-:S03]  /*1fde0*/  IADD3 R20, R29, 0xa0, -R9 ;  /* 0x000000a01d147810 */ /* 0x000fc60007ffe809 */
[----:B------:R-:W-:-:S04]  /*1fdf0*/  IMAD.HI R3, R3, 0x66666667, RZ ;  /* 0x6666666703037827 */ /* 0x000fc800078e02ff */
[----:B------:R-:W-:Y:S01]  /*1fe00*/  IMAD.IADD R2, R20, 0x1, R2 ;  /* 0x0000000114027824 */ /* 0x000fe200078e0202 */
[----:B------:R-:W-:-:S03]  /*1fe10*/  SHF.R.U32.HI R21, RZ, 0x1f, R3 ;  /* 0x0000001fff157819 */ /* 0x000fc60000011603 */
[----:B------:R-:W-:Y:S01]  /*1fe20*/  IMAD.HI R2, R2, 0x66666667, RZ ;  /* 0x6666666702027827 */ /* 0x000fe200078e02ff */
[----:B------:R-:W-:-:S04]  /*1fe30*/  LEA.HI.SX32 R21, R3, R21, 0x1a ;  /* 0x0000001503157211 */ /* 0x000fc800078fd2ff */
[----:B------:R-:W-:-:S04]  /*1fe40*/  SHF.R.U32.HI R8, RZ, 0x1f, R2 ;  /* 0x0000001fff087819 */ /* 0x000fc80000011602 */
[----:B------:R-:W-:Y:S01]  /*1fe50*/  LEA.HI.SX32 R8, R2, R8, 0x1a ;  /* 0x0000000802087211 */ /* 0x000fe200078fd2ff */
[----:B------:R-:W-:-:S03]  /*1fe60*/  IMAD.MOV.U32 R2, RZ, RZ, RZ ;  /* 0x000000ffff027224 */ /* 0x000fc600078e00ff */
        /* <DEDUP_REMOVED lines=32> */
.L_x_10553:
[----:B------:R-:W-:Y:S05]  /*20070*/  BSYNC B0 ;  /* 0x0000000000007941 */ /* 0x000fea0003800000 */
.L_x_10552:
        /* <DEDUP_REMOVED lines=25> */
.L_x_10847:
[----:B---3--:R-:W-:Y:S02]  /*20210*/  ISETP.NE.AND P0, PT, R14, RZ, PT ;  /* 0x000000ff0e00720c */ /* 0x008fe40003f05270 */
[----:B------:R-:W-:-:S11]  /*20220*/  PLOP3.LUT P6, PT, PT, PT, PT, 0x8, 0x0 ;  /* 0x000000000000781c */ /* 0x000fd60003fce170 */
[----:B------:R-:W-:Y:S05]  /*20230*/  @P0 BRA `(.L_x_10557) ;  /* 0x00000000000c0947 */ /* 0x000fea0003800000 */
[----:B------:R-:W-:-:S03]  /*20240*/  UMOV UR4, 0xffffffff ;  /* 0xffffffff00047882 */ /* 0x000fc60000000000 */
[----:B------:R-:W-:Y:S05]  /*20250*/  BRA.DIV UR4, `(.L_x_10558) ;  /* 0x000000b204907947 */ /* 0x000fea000b800000 */
[----:B------:R-:W-:-:S13]  /*20260*/  ELECT P6, URZ, PT ;  /* 0x00000000003f782f */ /* 0x000fda00038c0000 */
.L_x_10557:
        /* <DEDUP_REMOVED lines=9> */
.L_x_10850:
[----:B------:R-:W-:Y:S05]  /*20300*/  BSYNC B1 ;  /* 0x0000000000017941 */ /* 0x000fea0003800000 */
.L_x_10559:
[----:B------:R-:W-:Y:S04]  /*20310*/  BSSY B1, `(.L_x_10561) ;  /* 0x000004e000017945 */ /* 0x000fe80003800000 */
[----:B------:R-:W-:Y:S05]  /*20320*/  @!P6 BRA `(.L_x_10562) ;  /* 0x000000040030e947 */ /* 0x000fea0003800000 */
[----:B------:R-:W3:Y:S01]  /*20330*/  LDL R7, [R1+0x8] ;  /* 0x0000080001077983 */ /* 0x000ee20000100800 */
[----:B--2---:R-:W-:Y:S01]  /*20340*/  IMAD R6, R36, 0x8, R22 ;  /* 0x0000000824067824 */ /* 0x004fe200078e0216 */
[----:B------:R-:W2:Y:S01]  /*20350*/  S2R R8, SR_TID.X ;  /* 0x0000000000087919 */ /* 0x000ea20000002100 */
[----:B------:R-:W-:Y:S01]  /*20360*/  BSSY B2, `(.L_x_10563) ;  /* 0x0000006000027945 */ /* 0x000fe20003800000 */
[----:B--2---:R-:W-:-:S04]  /*20370*/  LOP3.LUT R8, R8, 0x7f, RZ, 0xc0, !PT ;  /* 0x0000007f08087812 */ /* 0x004fc800078ec0ff */
[----:B------:R-:W-:Y:S02]  /*20380*/  ISETP.NE.AND P1, PT, R8, RZ, PT ;  /* 0x000000ff0800720c */ /* 0x000fe40003f25270 */
[----:B---3--:R-:W-:-:S04]  /*20390*/  SHF.L.U32 R7, R7, 0x1f, RZ ;  /* 0x0000001f07077819 */ /* 0x008fc800000006ff */
[----:B------:R-:W2:Y:S02]  /*203a0*/  SYNCS.PHASECHK.TRANS64.TRYWAIT P0, [R6+URZ+0x228a0], R7 ;  /* 0x0228a007060075a7 */ /* 0x000ea4000800017f */
[----:B--2---:R-:W-:Y:S05]  /*203b0*/  @!P0 BRA `(.L_x_10564) ;  /* 0x000000b0006c8947 */ /* 0x004fea0003800000 */
.L_x_10851:
[----:B------:R-:W-:Y:S05]  /*203c0*/  BSYNC B2 ;  /* 0x0000000000027941 */ /* 0x000fea0003800000 */
.L_x_10563:
[----:B------:R-:W-:Y:S04]  /*203d0*/  BSSY B2, `(.L_x_10565) ;  /* 0x0000009000027945 */ /* 0x000fe80003800000 */
[----:B------:R-:W-:Y:S05]  /*203e0*/  @P1 BRA `(.L_x_10566) ;  /* 0x00000000001c1947 */ /* 0x000fea0003800000 */
[----:B------:R-:W0:Y:S02]  /*203f0*/  S2R R8, SR_TID.X ;  /* 0x0000000000087919 */ /* 0x000e240000002100 */
[----:B0-----:R-:W-:Y:S01]  /*20400*/  LOP3.LUT R9, R8, 0x1f, RZ, 0xc0, !PT ;  /* 0x0000001f08097812 */ /* 0x001fe200078ec0ff */
[----:B------:R-:W-:-:S03]  /*20410*/  IMAD.MOV.U32 R8, RZ, RZ, 0x5000 ;  /* 0x00005000ff087424 */ /* 0x000fc600078e00ff */
[----:B------:R-:W-:Y:S01]  /*20420*/  ISETP.NE.AND P0, PT, R9, RZ, PT ;  /* 0x000000ff0900720c */ /* 0x000fe20003f05270 */
[----:B------:R3:W-:-:S12]  /*20430*/  SYNCS.ARRIVE.TRANS64 RZ, [R6+URZ+0x22890], R8 ;  /* 0x0228900806ff79a7 */ /* 0x0007d8000800003f */
[----:B---3--:R-:W-:Y:S05]  /*20440*/  @!P0 BRA `(.L_x_10566) ;  /* 0x0000000000048947 */ /* 0x008fea0003800000 */
[----:B------:R-:W-:Y:S01]  /*20450*/  BPT.TRAP 0x1 ;  /* 0x000000040000795c */ /* 0x000fe20000300000 */
.L_x_10566:
[----:B------:R-:W-:Y:S05]  /*20460*/  BSYNC B2 ;  /* 0x0000000000027941 */ /* 0x000fea0003800000 */
.L_x_10565:
[----:B------:R-:W-:Y:S01]  /*20470*/  IMAD.MOV.U32 R12, RZ, RZ, RZ ;  /* 0x000000ffff0c7224 */ /* 0x000fe200078e00ff */
[----:B------:R-:W-:Y:S01]  /*20480*/  UIADD3 UR4, UP0, UR38, 0x570, URZ ;  /* 0x0000057026047890 */ /* 0x000fe2000ff1e03f */
[----:B0-----:R-:W-:Y:S01]  /*20490*/  IMAD R9, R3, 0xa0, R0 ;  /* 0x000000a003097824 */ /* 0x001fe200078e0200 */
[----:B------:R-:W-:Y:S01]  /*204a0*/  PLOP3.LUT P0, PT, PT, PT, PT, 0x80, 0x0 ;  /* 0x000000000000781c */ /* 0x000fe20003f0f070 */
[----:B------:R-:W-:Y:S01]  /*204b0*/  IMAD R8, R36, 0x5000, R22 ;  /* 0x0000500024087824 */ /* 0x000fe200078e0216 */
[----:B------:R-:W-:Y:S01]  /*204c0*/  R2UR UR10, R12 ;  /* 0x000000000c0a72ca */ /* 0x000fe200000e0000 */
[----:B------:R-:W-:Y:S01]  /*204d0*/  VIADD R9, R9, 0xffffff60 ;  /* 0xffffff6009097836 */ /* 0x000fe20000000000 */
[----:B------:R-:W-:Y:S01]  /*204e0*/  UIADD3.X UR5, URZ, UR39, URZ, UP0, !UPT ;  /* 0x000000273f057290 */ /* 0x000fe200087fe43f */
[----:B-1----:R-:W-:Y:S01]  /*204f0*/  VIADD R10, R6, 0x22890 ;  /* 0x00022890060a7836 */ /* 0x002fe20000000000 */
[----:B------:R-:W-:Y:S01]  /*20500*/  UMOV UR6, 0x0 ;  /* 0x0000000000067882 */ /* 0x000fe20000000000 */
[----:B------:R-:W-:Y:S01]  /*20510*/  VIADD R11, R8, 0x18400 ;  /* 0x00018400080b7836 */ /* 0x000fe20000000000 */
[----:B------:R-:W-:-:S09]  /*20520*/  UMOV UR7, 0x12f00000 ;  /* 0x12f0000000077882 */ /* 0x000fd20000000000 */
.L_x_10567:
        /* <DEDUP_REMOVED lines=13> */
.L_x_10852:
[----:B------:R-:W-:Y:S05]  /*20600*/  BSYNC B2 ;  /* 0x0000000000027941 */ /* 0x000fea0003800000 */
.L_x_10568:
[----:B------:R-:W-:Y:S01]  /*20610*/  BSSY B2, `(.L_x_10570) ;  /* 0x000000b000027945 */ /* 0x000fe20003800000 */
[----:B------:R-:W-:Y:S02]  /*20620*/  IMAD.MOV.U32 R10, RZ, RZ, 0x0 ;  /* 0x00000000ff0a7424 */ /* 0x000fe400078e00ff */
[----:B------:R-:W-:Y:S01]  /*20630*/  IMAD.MOV.U32 R11, RZ, RZ, 0x12f00000 ;  /* 0x12f00000ff0b7424 */ /* 0x000fe200078e00ff */
[----:B------:R-:W-:Y:S06]  /*20640*/  @P1 BRA `(.L_x_10571) ;  /* 0x00000000001c1947 */ /* 0x000fec0003800000 */
[----:B------:R-:W1:Y:S01]  /*20650*/  S2R R13, SR_TID.X ;  /* 0x00000000000d7919 */ /* 0x000e620000002100 */
[----:B0-2---:R-:W-:-:S04]  /*20660*/  IMAD.MOV.U32 R7, RZ, RZ, 0x5000 ;  /* 0x00005000ff077424 */ /* 0x005fc800078e00ff */
[----:B------:R3:W-:Y:S01]  /*20670*/  SYNCS.ARRIVE.TRANS64 RZ, [R6+URZ+0x228b0], R7 ;  /* 0x0228b00706ff79a7 */ /* 0x0007e2000800003f */
[----:B-1----:R-:W-:-:S04]  /*20680*/  LOP3.LUT R13, R13, 0x1f, RZ, 0xc0, !PT ;  /* 0x0000001f0d0d7812 */ /* 0x002fc800078ec0ff */
[----:B------:R-:W-:-:S13]  /*20690*/  ISETP.NE.AND P0, PT, R13, RZ, PT ;  /* 0x000000ff0d00720c */ /* 0x000fda0003f05270 */
[----:B---3--:R-:W-:Y:S05]  /*206a0*/  @!P0 BRA `(.L_x_10571) ;  /* 0x0000000000048947 */ /* 0x008fea0003800000 */
[----:B------:R-:W-:Y:S01]  /*206b0*/  BPT.TRAP 0x1 ;  /* 0x000000040000795c */ /* 0x000fe20000300000 */
.L_x_10571:
[----:B------:R-:W-:Y:S05]  /*206c0*/  BSYNC B2 ;  /* 0x0000000000027941 */ /* 0x000fea0003800000 */
.L_x_10570:
[----:B------:R-:W-:Y:S01]  /*206d0*/  R2UR UR10, R12 ;  /* 0x000000000c0a72ca */ /* 0x000fe200000e0000 */
[----:B------:R-:W-:Y:S01]  /*206e0*/  UIADD3 UR4, UP0, UR38, 0x670, URZ ;  /* 0x0000067026047890 */ /* 0x000fe2000ff1e03f */
[----:B------:R-:W-:Y:S01]  /*206f0*/  R2UR UR6, R10 ;  /* 0x000000000a0672ca */ /* 0x000fe200000e0000 */
[----:B------:R-:W-:Y:S01]  /*20700*/  VIADD R8, R8, 0xa400 ;  /* 0x0000a40008087836 */ /* 0x000fe20000000000 */
[----:B------:R-:W-:Y:S01]  /*20710*/  R2UR UR7, R11 ;  /* 0x000000000b0772ca */ /* 0x000fe200000e0000 */
[----:B------:R-:W-:Y:S01]  /*20720*/  UIADD3.X UR5, URZ, UR39, URZ, UP0, !UPT ;  /* 0x000000273f057290 */ /* 0x000fe200087fe43f */
[----:B------:R-:W-:Y:S02]  /*20730*/  PLOP3.LUT P0, PT, PT, PT, PT, 0x80, 0x0 ;  /* 0x000000000000781c */ /* 0x000fe40003f0f070 */
[----:B0-2---:R-:W-:-:S11]  /*20740*/  IADD3 R6, R6, 0x228b0, RZ ;  /* 0x000228b006067810 */ /* 0x005fd60007ffe0ff */
.L_x_10572:
        /* <DEDUP_REMOVED lines=10> */
.L_x_10562:
[----:B------:R-:W-:Y:S05]  /*207f0*/  BSYNC B1 ;  /* 0x0000000000017941 */ /* 0x000fea0003800000 */
.L_x_10561:
[----:B------:R-:W3:Y:S01]  /*20800*/  LDL.LU R7, [R1+0x8] ;  /* 0x0000080001077983 */ /* 0x000ee20000300800 */
[----:B------:R-:W-:Y:S01]  /*20810*/  VIADD R36, R36, 0x1 ;  /* 0x0000000124247836 */ /* 0x000fe20000000000 */
[----:B------:R-:W-:Y:S01]  /*20820*/  PLOP3.LUT P0, PT, PT, PT, PT, 0x8, 0x0 ;  /* 0x000000000000781c */ /* 0x000fe20003f0e170 */
[----:B------:R-:W-:-:S03]  /*20830*/  VIADD R3, R3, 0xfffffffe ;  /* 0xfffffffe03037836 */ /* 0x000fc60000000000 */
[C---:B------:R-:W-:Y:S02]  /*20840*/  ISETP.NE.AND P1, PT, R36.reuse, 0x2, PT ;  /* 0x000000022400780c */ /* 0x040fe40003f25270 */
[----:B------:R-:W-:Y:S02]  /*20850*/  ISETP.GE.AND P2, PT, R3, R5, PT ;  /* 0x000000050300720c */ /* 0x000fe40003f46270 */
[----:B--2---:R-:W-:Y:S02]  /*20860*/  SEL R6, RZ, 0x1, P1 ;  /* 0x00000001ff067807 */ /* 0x004fe40000800000 */
[----:B------:R-:W-:Y:S02]  /*20870*/  SEL R36, R36, RZ, P1 ;  /* 0x000000ff24247207 */ /* 0x000fe40000800000 */
[----:B---3--:R-:W-:-:S05]  /*20880*/  LOP3.LUT R7, R7, R6, RZ, 0x3c, !PT ;  /* 0x0000000607077212 */ /* 0x008fca00078e3cff */
[----:B------:R2:W-:Y:S02]  /*20890*/  STL [R1+0x8], R7 ;  /* 0x0000080701007387 */ /* 0x0005e40000100800 */
[----:B------:R-:W-:Y:S05]  /*208a0*/  @!P2 BRA `(.L_x_10555) ;  /* 0x000000040064a947 */ /* 0x000fea0003800000 */
.L_x_10585:
[----:B------:R-:W-:Y:S05]  /*208b0*/  YIELD ;  /* 0x0000000000007946 */ /* 0x000fea0003800000 */
[----:B------:R-:W-:Y:S04]  /*208c0*/  BSSY B1, `(.L_x_10573) ;  /* 0x000004d000017945 */ /* 0x000fe80003800000 */
[----:B---3--:R-:W-:Y:S05]  /*208d0*/  @!P6 BRA `(.L_x_10574) ;  /* 0x00000004002ce947 */ /* 0x008fea0003800000 */
[----:B--2---:R-:W2:Y:S01]  /*208e0*/  LDL R7, [R1+0x8] ;  /* 0x0000080001077983 */ /* 0x004ea20000100800 */
[----:B------:R-:W3:Y:S02]  /*208f0*/  S2R R6, SR_TID.X ;  /* 0x0000000000067919 */ /* 0x000ee40000002100 */
[----:B---3--:R-:W-:Y:S01]  /*20900*/  LOP3.LUT R8, R6, 0x7f, RZ, 0xc0, !PT ;  /* 0x0000007f06087812 */ /* 0x008fe200078ec0ff */
[----:B------:R-:W-:Y:S01]  /*20910*/  IMAD R6, R36, 0x8, R22 ;  /* 0x0000000824067824 */ /* 0x000fe200078e0216 */
[----:B------:R-:W-:Y:S02]  /*20920*/  BSSY B2, `(.L_x_10575) ;  /* 0x0000005000027945 */ /* 0x000fe40003800000 */
[----:B------:R-:W-:Y:S02]  /*20930*/  ISETP.NE.AND P2, PT, R8, RZ, PT ;  /* 0x000000ff0800720c */ /* 0x000fe40003f45270 */
[----:B--2---:R-:W-:-:S04]  /*20940*/  SHF.L.U32 R7, R7, 0x1f, RZ ;  /* 0x0000001f07077819 */ /* 0x004fc800000006ff */
[----:B------:R-:W2:Y:S02]  /*20950*/  SYNCS.PHASECHK.TRANS64.TRYWAIT P1, [R6+URZ+0x228a0], R7 ;  /* 0x0228a007060075a7 */ /* 0x000ea4000802017f */
[----:B--2---:R-:W-:Y:S05]  /*20960*/  @!P1 BRA `(.L_x_10576) ;  /* 0x000000ac00289947 */ /* 0x004fea0003800000 */
.L_x_10853:
[----:B------:R-:W-:Y:S05]  /*20970*/  BSYNC B2 ;  /* 0x0000000000027941 */ /* 0x000fea0003800000 */
.L_x_10575:
        /* <DEDUP_REMOVED lines=9> */
.L_x_10578:
[----:B------:R-:W-:Y:S05]  /*20a10*/  BSYNC B2 ;  /* 0x0000000000027941 */ /* 0x000fea0003800000 */
.L_x_10577:
[----:B------:R-:W-:Y:S01]  /*20a20*/  IMAD.MOV.U32 R12, RZ, RZ, RZ ;  /* 0x000000ffff0c7224 */ /* 0x000fe200078e00ff */
[----:B------:R-:W-:Y:S01]  /*20a30*/  UIADD3 UR4, UP0, UR38, 0x570, URZ ;  /* 0x0000057026047890 */ /* 0x000fe2000ff1e03f */
[----:B------:R-:W-:Y:S01]  /*20a40*/  IMAD R8, R36, 0x5000, R22 ;  /* 0x0000500024087824 */ /* 0x000fe200078e0216 */
[----:B------:R-:W-:Y:S01]  /*20a50*/  PLOP3.LUT P1, PT, PT, PT, PT, 0x80, 0x0 ;  /* 0x000000000000781c */ /* 0x000fe20003f2f070 */
[----:B0-----:R-:W-:Y:S01]  /*20a60*/  IMAD R9, R3, 0xa0, R0 ;  /* 0x000000a003097824 */ /* 0x001fe200078e0200 */
[----:B------:R-:W-:Y:S01]  /*20a70*/  R2UR UR10, R12 ;  /* 0x000000000c0a72ca */ /* 0x000fe200000e0000 */
[----:B-1----:R-:W-:Y:S01]  /*20a80*/  VIADD R10, R6, 0x22890 ;  /* 0x00022890060a7836 */ /* 0x002fe20000000000 */
[----:B------:R-:W-:Y:S01]  /*20a90*/  UIADD3.X UR5, URZ, UR39, URZ, UP0, !UPT ;  /* 0x000000273f057290 */ /* 0x000fe200087fe43f */
[----:B------:R-:W-:Y:S01]  /*20aa0*/  VIADD R11, R8, 0x18400 ;  /* 0x00018400080b7836 */ /* 0x000fe20000000000 */
[----:B------:R-:W-:Y:S01]  /*20ab0*/  UMOV UR6, 0x0 ;  /* 0x0000000000067882 */ /* 0x000fe20000000000 */
[----:B------:R-:W-:-:S10]  /*20ac0*/  UMOV UR7, 0x12f00000 ;  /* 0x12f0000000077882 */ /* 0x000fd40000000000 */
.L_x_10579:
        /* <DEDUP_REMOVED lines=13> */
.L_x_10854:
[----:B------:R-:W-:Y:S05]  /*20ba0*/  BSYNC B2 ;  /* 0x0000000000027941 */ /* 0x000fea0003800000 */
.L_x_10580:
        /* <DEDUP_REMOVED lines=11> */
.L_x_10583:
[----:B------:R-:W-:Y:S05]  /*20c60*/  BSYNC B2 ;  /* 0x0000000000027941 */ /* 0x000fea0003800000 */
.L_x_10582:
[----:B------:R-:W-:Y:S01]  /*20c70*/  R2UR UR10, R12 ;  /* 0x000000000c0a72ca */ /* 0x000fe200000e0000 */
[----:B------:R-:W-:Y:S01]  /*20c80*/  UIADD3 UR4, UP0, UR38, 0x670, URZ ;  /* 0x0000067026047890 */ /* 0x000fe2000ff1e03f */
[----:B------:R-:W-:Y:S01]  /*20c90*/  R2UR UR6, R10 ;  /* 0x000000000a0672ca */ /* 0x000fe200000e0000 */
[----:B------:R-:W-:Y:S01]  /*20ca0*/  VIADD R8, R8, 0xa400 ;  /* 0x0000a40008087836 */ /* 0x000fe20000000000 */
[----:B------:R-:W-:Y:S01]  /*20cb0*/  R2UR UR7, R11 ;  /* 0x000000000b0772ca */ /* 0x000fe200000e0000 */
[----:B0-2---:R-:W-:Y:S01]  /*20cc0*/  VIADD R6, R6, 0x228b0 ;  /* 0x000228b006067836 */ /* 0x005fe20000000000 */
[----:B------:R-:W-:Y:S01]  /*20cd0*/  PLOP3.LUT P1, PT, PT, PT, PT, 0x80, 0x0 ;  /* 0x000000000000781c */ /* 0x000fe20003f2f070 */
[----:B------:R-:W-:-:S12]  /*20ce0*/  UIADD3.X UR5, URZ, UR39, URZ, UP0, !UPT ;  /* 0x000000273f057290 */ /* 0x000fd800087fe43f */
.L_x_10584:
        /* <DEDUP_REMOVED lines=10> */
.L_x_10574:
[----:B------:R-:W-:Y:S05]  /*20d90*/  BSYNC B1 ;  /* 0x0000000000017941 */ /* 0x000fea0003800000 */
.L_x_10573:
[----:B--2---:R-:W2:Y:S01]  /*20da0*/  LDL.LU R7, [R1+0x8] ;  /* 0x0000080001077983 */ /* 0x004ea20000300800 */
[----:B------:R-:W-:Y:S01]  /*20db0*/  VIADD R36, R36, 0x1 ;  /* 0x0000000124247836 */ /* 0x000fe20000000000 */
[C---:B------:R-:W-:Y:S02]  /*20dc0*/  ISETP.GT.AND P2, PT, R3.reuse, R5, PT ;  /* 0x000000050300720c */ /* 0x040fe40003f44270 */
[----:B------:R-:W-:Y:S02]  /*20dd0*/  IADD3 R3, R3, -0x1, RZ ;  /* 0xffffffff03037810 */ /* 0x000fe40007ffe0ff */
[----:B------:R-:W-:-:S04]  /*20de0*/  ISETP.NE.AND P1, PT, R36, 0x2, PT ;  /* 0x000000022400780c */ /* 0x000fc80003f25270 */
[----:B------:R-:W-:Y:S02]  /*20df0*/  SEL R6, RZ, 0x1, P1 ;  /* 0x00000001ff067807 */ /* 0x000fe40000800000 */
[----:B------:R-:W-:Y:S02]  /*20e00*/  SEL R36, R36, RZ, P1 ;  /* 0x000000ff24247207 */ /* 0x000fe40000800000 */
[----:B--2---:R-:W-:-:S05]  /*20e10*/  LOP3.LUT R7, R7, R6, RZ, 0x3c, !PT ;  /* 0x0000000607077212 */ /* 0x004fca00078e3cff */
[----:B------:R3:W-:Y:S01]  /*20e20*/  STL [R1+0x8], R7 ;  /* 0x0000080701007387 */ /* 0x0007e20000100800 */
[----:B------:R-:W-:Y:S05]  /*20e30*/  @P2 BRA `(.L_x_10585) ;  /* 0xfffffff8009c2947 */ /* 0x000fea000383ffff */
.L_x_10555:
[----:B------:R-:W-:Y:S05]  /*20e40*/  BSYNC B0 ;  /* 0x0000000000007941 */ /* 0x000fea0003800000 */
.L_x_10554:
[----:B------:R-:W4:Y:S01]  /*20e50*/  LDC R0, c[0x0][0x448] ;  /* 0x00011200ff007b82 */ /* 0x000f220000000800 */
[----:B------:R-:W-:Y:S01]  /*20e60*/  LEA R2, R17, 0x7f, 0x7 ;  /* 0x0000007f11027811 */ /* 0x000fe200078e38ff */
[----:B------:R-:W-:Y:S06]  /*20e70*/  @!P0 WARPSYNC.ALL ;  /* 0x0000000000008948 */ /* 0x000fec0003800000 */
[----:B------:R-:W-:Y:S01]  /*20e80*/  @!P0 BAR.SYNC.DEFER_BLOCKING 0xc, 0x180 ;  /* 0x0306000000008b1d */ /* 0x000fe20000010000 */
[----:B------:R-:W-:Y:S01]  /*20e90*/  ISETP.NE.AND P2, PT, R4, RZ, PT ;  /* 0x000000ff0400720c */ /* 0x000fe20003f45270 */
[----:B------:R-:W-:-:S04]  /*20ea0*/  IMAD.MOV.U32 R30, RZ, RZ, RZ ;  /* 0x000000ffff1e7224 */ /* 0x000fc800078e00ff */
[----:B------:R-:W-:Y:S08]  /*20eb0*/  BSSY B0, `(.L_x_10586) ;  /* 0x0000028000007945 */ /* 0x000ff00003800000 */
[----:B------:R-:W0:Y:S01]  /*20ec0*/  @!P2 LDC R4, c[0x0][0x9f0] ;  /* 0x00027c00ff04ab82 */ /* 0x000e220000000800 */
[----:B----4-:R-:W-:-:S13]  /*20ed0*/  ISETP.NE.AND P1, PT, R0, 0x1, PT ;  /* 0x000000010000780c */ /* 0x010fda0003f25270 */
[----:B------:R-:W4:Y:S08]  /*20ee0*/  @P1 LDC R0, c[0x0][0x44c] ;  /* 0x00011300ff001b82 */ /* 0x000f300000000800 */
[----:B------:R-:W5:Y:S01]  /*20ef0*/  @P1 LDC R3, c[0x0][0x450] ;  /* 0x00011400ff031b82 */ /* 0x000f620000000800 */
[----:B----4-:R-:W-:-:S05]  /*20f00*/  @P1 IMAD.HI.U32 R0, R2, R0, RZ ;  /* 0x0000000002001227 */ /* 0x010fca00078e00ff */
[----:B-----5:R-:W-:-:S05]  /*20f10*/  @P1 SHF.R.U32.HI R2, RZ, R3, R0 ;  /* 0x00000003ff021219 */ /* 0x020fca0000011600 */
[----:B------:R-:W-:-:S04]  /*20f20*/  IMAD.IADD R0, R20, 0x1, R2 ;  /* 0x0000000114007824 */ /* 0x000fc800078e0202 */
[----:B------:R-:W-:-:S05]  /*20f30*/  IMAD.HI R0, R0, 0x66666667, RZ ;  /* 0x6666666700007827 */ /* 0x000fca00078e02ff */
[----:B------:R-:W-:-:S04]  /*20f40*/  SHF.R.U32.HI R2, RZ, 0x1f, R0 ;  /* 0x0000001fff027819 */ /* 0x000fc80000011600 */
[----:B------:R-:W-:-:S04]  /*20f50*/  LEA.HI.SX32 R2, R0, R2, 0x1a ;  /* 0x0000000200027211 */ /* 0x000fc800078fd2ff */
[----:B------:R-:W-:-:S04]  /*20f60*/  VIMNMX R21, R21, R2, PT ;  /* 0x0000000215157248 */ /* 0x000fc80003fe0100 */
[----:B------:R-:W-:-:S13]  /*20f70*/  ISETP.GE.AND P1, PT, R21, 0x1, PT ;  /* 0x000000011500780c */ /* 0x000fda0003f26270 */
[----:B0-----:R-:W-:Y:S05]  /*20f80*/  @!P1 BRA `(.L_x_10587) ;  /* 0x0000000000689947 */ /* 0x001fea0003800000 */
[-C--:B------:R-:W-:Y:S02]  /*20f90*/  IABS R0, R4.reuse ;  /* 0x0000000400007213 */ /* 0x080fe40000000000 */
        /* <DEDUP_REMOVED lines=25> */
.L_x_10587:
[----:B------:R-:W-:Y:S05]  /*21130*/  BSYNC B0 ;  /* 0x0000000000007941 */ /* 0x000fea0003800000 */
.L_x_10586:
[----:B------:R-:W-:-:S05]  /*21140*/  IMAD R0, R23, R30, RZ ;  /* 0x0000001e17007224 */ /* 0x000fca00078e02ff */
        /* <DEDUP_REMOVED lines=10> */
[----:B------:R-:W4:Y:S01]  /*211f0*/  LDC.64 R2, c[0x0][0xc60] ;  /* 0x00031800ff027b82 */ /* 0x000f220000000a00 */
[----:B------:R-:W0:Y:S02]  /*21200*/  FLO.U32 R0, UR4 ;  /* 0x0000000400007d00 */ /* 0x000e2400080e0000 */
[----:B0-----:R-:W-:-:S06]  /*21210*/  ISETP.EQ.U32.AND P0, PT, R0, R5, PT ;  /* 0x000000050000720c */ /* 0x001fcc0003f02070 */
[----:B------:R-:W4:Y:S07]  /*21220*/  POPC R5, UR4 ;  /* 0x0000000400057d09 */ /* 0x000f2e0008000000 */
[----:B----4-:R-:W4:Y:S01]  /*21230*/  @P0 ATOMG.E.ADD.STRONG.GPU PT, R3, desc[UR60][R2.64], R5 ;  /* 0x00000005020309a8 */ /* 0x010f2200081ee1fc */
[----:B------:R-:W0:Y:S02]  /*21240*/  S2R R4, SR_LTMASK ;  /* 0x0000000000047919 */ /* 0x000e240000003900 */
[----:B0-----:R-:W-:-:S04]  /*21250*/  LOP3.LUT R4, R4, UR4, RZ, 0xc0, !PT ;  /* 0x0000000404047c12 */ /* 0x001fc8000f8ec0ff */
[----:B--23--:R-:W0:Y:S01]  /*21260*/  POPC R7, R4 ;  /* 0x0000000400077309 */ /* 0x00ce220000000000 */
[----:B----4-:R-:W0:Y:S02]  /*21270*/  SHFL.IDX PT, R0, R3, R0, 0x1f ;  /* 0x00001f0003007589 */ /* 0x010e2400000e0000 */
[----:B0-----:R-:W-:Y:S01]  /*21280*/  IADD3 R16, R0, UR37, R7 ;  /* 0x0000002500107c10 */ /* 0x001fe2000fffe007 */
[----:B------:R-:W-:Y:S06]  /*21290*/  BRA `(.L_x_10589) ;  /* 0x0000004c00507947 */ /* 0x000fec0003800000 */
.L_x_10588:
        /* <DEDUP_REMOVED lines=10> */
[----:B------:R-:W0:Y:S01]  /*21340*/  LDC.64 R2, c[0x4][R2] ;  /* 0x0100000002027b82 */ /* 0x000e220000000a00 */
[----:B------:R-:W-:Y:S02]  /*21350*/  IMAD.U32 R6, RZ, RZ, UR8 ;  /* 0x00000008ff067e24 */ /* 0x000fe4000f8e00ff */
[----:B--23--:R-:W-:Y:S02]  /*21360*/  IMAD.U32 R7, RZ, RZ, UR9 ;  /* 0x00000009ff077e24 */ /* 0x00cfe4000f8e00ff */
[----:B-1----:R-:W-:-:S02]  /*21370*/  IMAD.U32 R10, RZ, RZ, UR4 ;  /* 0x00000004ff0a7e24 */ /* 0x002fc4000f8e00ff */
[----:B------:R-:W-:Y:S02]  /*21380*/  IMAD.U32 R11, RZ, RZ, UR5 ;  /* 0x00000005ff0b7e24 */ /* 0x000fe4000f8e00ff */
[----:B------:R-:W-:Y:S02]  /*21390*/  IMAD.MOV.U32 R8, RZ, RZ, 0x70 ;  /* 0x00000070ff087424 */ /* 0x000fe400078e00ff */
[----:B------:R-:W-:Y:S02]  /*213a0*/  IMAD.MOV.U32 R12, RZ, RZ, 0x1 ;  /* 0x00000001ff0c7424 */ /* 0x000fe400078e00ff */
[----:B------:R-:W-:-:S07]  /*213b0*/  IMAD.MOV.U32 R13, RZ, RZ, RZ ;  /* 0x000000ffff0d7224 */ /* 0x000fce00078e00ff */
[----:B------:R-:W-:-:S07]  /*213c0*/  LEPC R20, `(.L_x_10591) ;  /* 0x000000001014794e */ /* 0x000fce0000000000 */
[----:B0-----:R-:W-:Y:S05]  /*213d0*/  CALL.ABS.NOINC R2 ;  /* 0x0000000002007343 */ /* 0x001fea0003c00000 */
.L_x_10591:
[----:B------:R-:W-:Y:S05]  /*213e0*/  BSYNC B6 ;  /* 0x0000000000067941 */ /* 0x000fea0003800000 */
.L_x_10590:
[----:B------:R-:W4:Y:S01]  /*213f0*/  LDL.LU R32, [R1] ;  /* 0x0000000001207983 */ /* 0x000f220000300800 */
[----:B------:R-:W-:Y:S01]  /*21400*/  VIADD R0, R22, 0xa400 ;  /* 0x0000a40016007836 */ /* 0x000fe20000000000 */
[----:B------:R-:W-:Y:S04]  /*21410*/  BSSY B6, `(.L_x_10592) ;  /* 0x0000016000067945 */ /* 0x000fe80003800000 */
[----:B------:R-:W-:Y:S02]  /*21420*/  LOP3.LUT P0, RZ, R0, 0x3ff, RZ, 0xc0, !PT ;  /* 0x000003ff00ff7812 */ /* 0x000fe4000780c0ff */
[----:B----4-:R-:W-:-:S11]  /*21430*/  LOP3.LUT R32, R32, 0xfffffffe, RZ, 0xc0, !PT ;  /* 0xfffffffe20207812 */ /* 0x010fd600078ec0ff */
[----:B------:R-:W-:-:S05]  /*21440*/  @P0 LOP3.LUT R32, R32, 0x1, RZ, 0xfc, !PT ;  /* 0x0000000120200812 */ /* 0x000fca00078efcff */
[----:B------:R0:W-:Y:S01]  /*21450*/  STL [R1], R32 ;  /* 0x0000002001007387 */ /* 0x0001e20000100800 */
[----:B------:R-:W-:Y:S05]  /*21460*/  @!P0 BRA `(.L_x_10593) ;  /* 0x0000000000408947 */ /* 0x000fea0003800000 */
[----:B------:R-:W-:Y:S01]  /*21470*/  MOV R2, 0x0 ;  /* 0x0000000000027802 */ /* 0x000fe20000000f00 */
[----:B------:R-:W-:Y:S01]  /*21480*/  ULDC.64 UR6, c[0x4][0x1b0] ;  /* 0x01006c0000067ab9 */ /* 0x000fe20000000a00 */
[----:B------:R-:W-:Y:S01]  /*21490*/  ULDC.64 UR8, c[0x4][0x1b8] ;  /* 0x01006e0000087ab9 */ /* 0x000fe20000000a00 */
[----:B------:R-:W-:Y:S01]  /*214a0*/  ULDC.64 UR4, c[0x4][0x80] ;  /* 0x0100200000047ab9 */ /* 0x000fe20000000a00 */
[----:B------:R-:W-:Y:S01]  /*214b0*/  IMAD.U32 R4, RZ, RZ, UR6 ;  /* 0x00000006ff047e24 */ /* 0x000fe2000f8e00ff */
[----:B------:R-:W-:Y:S01]  /*214c0*/  MOV R11, UR5 ;  /* 0x00000005000b7c02 */ /* 0x000fe20008000f00 */
[----:B------:R-:W4:Y:S01]  /*214d0*/  LDC.64 R2, c[0x4][R2] ;  /* 0x0100000002027b82 */ /* 0x000f220000000a00 */
[----:B------:R-:W-:Y:S02]  /*214e0*/  IMAD.U32 R5, RZ, RZ, UR7 ;  /* 0x00000007ff057e24 */ /* 0x000fe4000f8e00ff */
[----:B------:R-:W-:Y:S02]  /*214f0*/  IMAD.U32 R6, RZ, RZ, UR8 ;  /* 0x00000008ff067e24 */ /* 0x000fe4000f8e00ff */
[----:B--23--:R-:W-:-:S02]  /*21500*/  IMAD.U32 R7, RZ, RZ, UR9 ;  /* 0x00000009ff077e24 */ /* 0x00cfc4000f8e00ff */
[----:B-1----:R-:W-:Y:S02]  /*21510*/  IMAD.U32 R10, RZ, RZ, UR4 ;  /* 0x00000004ff0a7e24 */ /* 0x002fe4000f8e00ff */
[----:B------:R-:W-:Y:S02]  /*21520*/  IMAD.MOV.U32 R8, RZ, RZ, 0x70 ;  /* 0x00000070ff087424 */ /* 0x000fe400078e00ff */
[----:B------:R-:W-:Y:S02]  /*21530*/  IMAD.MOV.U32 R12, RZ, RZ, 0x1 ;  /* 0x00000001ff0c7424 */ /* 0x000fe400078e00ff */
[----:B------:R-:W-:-:S07]  /*21540*/  IMAD.MOV.U32 R13, RZ, RZ, RZ ;  /* 0x000000ffff0d7224 */ /* 0x000fce00078e00ff */
[----:B------:R-:W-:-:S07]  /*21550*/  LEPC R20, `(.L_x_10593) ;  /* 0x000000001014794e */ /* 0x000fce0000000000 */
[----:B0---4-:R-:W-:Y:S05]  /*21560*/  CALL.ABS.NOINC R2 ;  /* 0x0000000002007343 */ /* 0x011fea0003c00000 */
.L_x_10593:
[----:B------:R-:W-:Y:S05]  /*21570*/  BSYNC B6 ;  /* 0x0000000000067941 */ /* 0x000fea0003800000 */
.L_x_10592:
        /* <DEDUP_REMOVED lines=9> */
[----:B------:R-:W4:Y:S01]  /*21610*/  LDC.64 R2, c[0x4][R2] ;  /* 0x0100000002027b82 */ /* 0x000f220000000a00 */
[----:B------:R-:W-:Y:S02]  /*21620*/  IMAD.U32 R5, RZ, RZ, UR7 ;  /* 0x00000007ff057e24 */ /* 0x000fe4000f8e00ff */
[----:B------:R-:W-:Y:S02]  /*21630*/  IMAD.U32 R6, RZ, RZ, UR8 ;  /* 0x00000008ff067e24 */ /* 0x000fe4000f8e00ff */
[----:B--23--:R-:W-:-:S02]  /*21640*/  IMAD.U32 R7, RZ, RZ, UR9 ;  /* 0x00000009ff077e24 */ /* 0x00cfc4000f8e00ff */
[----:B-1----:R-:W-:Y:S02]  /*21650*/  IMAD.U32 R10, RZ, RZ, UR4 ;  /* 0x00000004ff0a7e24 */ /* 0x002fe4000f8e00ff */
[----:B------:R-:W-:Y:S02]  /*21660*/  IMAD.U32 R11, RZ, RZ, UR5 ;  /* 0x00000005ff0b7e24 */ /* 0x000fe4000f8e00ff */
[----:B------:R-:W-:Y:S02]  /*21670*/  IMAD.MOV.U32 R8, RZ, RZ, 0x70 ;  /* 0x00000070ff087424 */ /* 0x000fe400078e00ff */
[----:B------:R-:W-:Y:S02]  /*21680*/  IMAD.MOV.U32 R12, RZ, RZ, 0x1 ;  /* 0x00000001ff0c7424 */ /* 0x000fe400078e00ff */
[----:B------:R-:W-:-:S07]  /*21690*/  IMAD.MOV.U32 R13, RZ, RZ, RZ ;  /* 0x000000ffff0d7224 */ /* 0x000fce00078e00ff */
[----:B------:R-:W-:-:S07]  /*216a0*/  LEPC R20, `(.L_x_10595) ;  /* 0x000000001014794e */ /* 0x000fce0000000000 */
[----:B0---4-:R-:W-:Y:S05]  /*216b0*/  CALL.ABS.NOINC R2 ;  /* 0x0000000002007343 */ /* 0x011fea0003c00000 */
.L_x_10595:
[----:B------:R-:W-:Y:S05]  /*216c0*/  BSYNC B6 ;  /* 0x0000000000067941 */ /* 0x000fea0003800000 */
.L_x_10594:
[----:B------:R-:W-:Y:S01]  /*216d0*/  LOP3.LUT P6, RZ, R32, 0x1, RZ, 0xc0, !PT ;  /* 0x0000000120ff7812 */ /* 0x000fe200078cc0ff */
[----:B------:R-:W-:-:S12]  /*216e0*/  BSSY B6, `(.L_x_10596) ;  /* 0x0000012000067945 */ /* 0x000fd80003800000 */
[----:B------:R-:W-:Y:S05]  /*216f0*/  @!P6 BRA `(.L_x_10597) ;  /* 0x000000000040e947 */ /* 0x000fea0003800000 */
[----:B------:R-:W-:Y:S01]  /*21700*/  MOV R2, 0x0 ;  /* 0x0000000000027802 */ /* 0x000fe20000000f00 */
[----:B------:R-:W-:Y:S01]  /*21710*/  ULDC.64 UR4, c[0x4][0x1b0] ;  /* 0x01006c0000047ab9 */ /* 0x000fe20000000a00 */
[----:B------:R-:W-:Y:S01]  /*21720*/  ULDC.64 UR6, c[0x4][0x1b8] ;  /* 0x01006e0000067ab9 */ /* 0x000fe20000000a00 */
[----:B------:R-:W-:Y:S01]  /*21730*/  ULDC.64 UR8, c[0x4][0x90] ;  /* 0x0100240000087ab9 */ /* 0x000fe20000000a00 */
[----:B------:R-:W-:Y:S01]  /*21740*/  MOV R4, UR4 ;  /* 0x0000000400047c02 */ /* 0x000fe20008000f00 */
[----:B------:R-:W-:Y:S01]  /*21750*/  IMAD.U32 R5, RZ, RZ, UR5 ;  /* 0x00000005ff057e24 */ /* 0x000fe2000f8e00ff */
[----:B------:R-:W4:Y:S01]  /*21760*/  LDC.64 R2, c[0x4][R2] ;  /* 0x0100000002027b82 */ /* 0x000f220000000a00 */
        /* <DEDUP_REMOVED lines=8> */
[----:B0---4-:R-:W-:Y:S05]  /*217f0*/  CALL.ABS.NOINC R2 ;  /* 0x0000000002007343 */ /* 0x011fea0003c00000 */
.L_x_10597:
[----:B------:R-:W-:Y:S05]  /*21800*/  BSYNC B6 ;  /* 0x0000000000067941 */ /* 0x000fea0003800000 */
.L_x_10596:
[----:B------:R-:W4:Y:S01]  /*21810*/  LDL R21, [R1+0xc] ;  /* 0x00000c0001157983 */ /* 0x000f220000100800 */
[----:B------:R-:W-:Y:S01]  /*21820*/  ULDC.64 UR4, c[0x0][0x9f8] ;  /* 0x00027e0000047ab9 */ /* 0x000fe20000000a00 */
[----:B------:R-:W0:Y:S01]  /*21830*/  LDC R12, c[0x0][0x430] ;  /* 0x00010c00ff0c7b82 */ /* 0x000e220000000800 */
[----:B------:R-:W-:Y:S01]  /*21840*/  ISETP.NE.U32.AND P0, PT, RZ, UR4, PT ;  /* 0x00000004ff007c0c */ /* 0x000fe2000bf05070 */
[----:B------:R-:W1:Y:S03]  /*21850*/  S2R R20, SR_TID.X ;  /* 0x0000000000147919 */ /* 0x000e660000002100 */
[----:B------:R-:W-:-:S13]  /*21860*/  ISETP.NE.AND.EX P0, PT, RZ, UR5, PT, P0 ;  /* 0x00000005ff007c0c */ /* 0x000fda000bf05300 */
[----:B------:R-:W-:-:S04]  /*21870*/  @P0 IADD3 R2, P1, R27, UR4, RZ ;  /* 0x000000041b020c10 */ /* 0x000fc8000ff3e0ff */
[----:B------:R-:W-:-:S05]  /*21880*/  @P0 IADD3.X R3, R28, UR5, RZ, P1, !PT ;  /* 0x000000051c030c10 */ /* 0x000fca0008ffe4ff */
[----:B------:R2:W3:Y:S01]  /*21890*/  @P0 LDG.E R37, desc[UR60][R2.64] ;  /* 0x0000003c02250981 */ /* 0x0004e2000c1e1900 */
[----:B0-----:R-:W-:Y:S01]  /*218a0*/  ISETP.NE.AND P0, PT, R12, 0x1, PT ;  /* 0x000000010c00780c */ /* 0x001fe20003f05270 */
[----:B------:R-:W-:Y:S01]  /*218b0*/  IMAD.MOV.U32 R4, RZ, RZ, 0xa0 ;  /* 0x000000a0ff047424 */ /* 0x000fe200078e00ff */
[----:B------:R-:W0:Y:S03]  /*218c0*/  S2R R35, SR_TID.X ;  /* 0x0000000000237919 */ /* 0x000e260000002100 */
[----:B------:R-:W-:Y:S01]  /*218d0*/  IMAD R4, R30, R4, -0xa0 ;  /* 0xffffff601e047424 */ /* 0x000fe200078e0204 */
[----:B-1----:R-:W-:-:S04]  /*218e0*/  LOP3.LUT R20, R20, 0x7f, RZ, 0xc0, !PT ;  /* 0x0000007f14147812 */ /* 0x002fc800078ec0ff */
[----:B------:R-:W-:-:S03]  /*218f0*/  SHF.R.U32.HI R20, RZ, 0x3, R20 ;  /* 0x00000003ff147819 */ /* 0x000fc60000011614 */
[----:B--2---:R-:W1:Y:S08]  /*21900*/  @P0 LDC R2, c[0x0][0x434] ;  /* 0x00010d00ff020b82 */ /* 0x004e700000000800 */
[----:B------:R-:W2:Y:S08]  /*21910*/  @P0 LDC R3, c[0x0][0x438] ;  /* 0x00010e00ff030b82 */ /* 0x000eb00000000800 */
[----:B------:R-:W2:Y:S01]  /*21920*/  @P0 LDC R5, c[0x0][0x434] ;  /* 0x00010d00ff050b82 */ /* 0x000ea20000000800 */
[----:B0-----:R-:W-:-:S07]  /*21930*/  IMAD.SHL.U32 R35, R35, 0x10, RZ ;  /* 0x0000001023237824 */ /* 0x001fce00078e00ff */
[----:B------:R-:W0:Y:S01]  /*21940*/  @P0 LDC R9, c[0x0][0x438] ;  /* 0x00010e00ff090b82 */ /* 0x000e220000000800 */
[----:B------:R-:W-:Y:S02]  /*21950*/  LOP3.LUT R35, R20, 0x70, R35, 0xf8, !PT ;  /* 0x0000007014237812 */ /* 0x000fe400078ef823 */
[----:B------:R-:W1:Y:S03]  /*21960*/  S2R R20, SR_TID.X ;  /* 0x0000000000147919 */ /* 0x000e660000002100 */
[----:B------:R-:W-:-:S05]  /*21970*/  IMAD.IADD R0, R35, 0x1, R4 ;  /* 0x0000000123007824 */ /* 0x000fca00078e0204 */
[----:B------:R-:W-:Y:S02]  /*21980*/  ISETP.GE.AND P1, PT, R0, R29, PT ;  /* 0x0000001d0000720c */ /* 0x000fe40003f26270 */
[C---:B-1----:R-:W-:Y:S02]  /*21990*/  LOP3.LUT R35, R20.reuse, 0x7f, RZ, 0xc0, !PT ;  /* 0x0000007f14237812 */ /* 0x042fe400078ec0ff */
[----:B------:R-:W-:Y:S02]  /*219a0*/  SHF.L.U32 R20, R20, 0x4, RZ ;  /* 0x0000000414147819 */ /* 0x000fe400000006ff */
[----:B------:R-:W-:-:S04]  /*219b0*/  SHF.R.U32.HI R35, RZ, 0x3, R35 ;  /* 0x00000003ff237819 */ /* 0x000fc80000011623 */
[----:B------:R-:W-:-:S04]  /*219c0*/  LOP3.LUT R20, R35, 0x70, R20, 0xf8, !PT ;  /* 0x0000007023147812 */ /* 0x000fc800078ef814 */
[----:B------:R-:W-:-:S05]  /*219d0*/  LOP3.LUT R20, R20, 0x80, RZ, 0xfc, !PT ;  /* 0x0000008014147812 */ /* 0x000fca00078efcff */
[----:B------:R-:W-:Y:S01]  /*219e0*/  IMAD.IADD R4, R20, 0x1, R4 ;  /* 0x0000000114047824 */ /* 0x000fe200078e0204 */
[----:B------:R-:W-:Y:S01]  /*219f0*/  LOP3.LUT R32, R32, 0xfffffffd, RZ, 0xc0, !PT ;  /* 0xfffffffd20207812 */ /* 0x000fe200078ec0ff */
[----:B------:R-:W-:Y:S01]  /*21a00*/  UMOV UR4, 0xffffffff ;  /* 0xffffffff00047882 */ /* 0x000fe20000000000 */
[--C-:B----4-:R-:W-:Y:S02]  /*21a10*/  IMAD.IADD R8, R0, 0x1, R21.reuse ;  /* 0x0000000100087824 */ /* 0x110fe400078e0215 */
[----:B---3--:R-:W-:Y:S02]  /*21a20*/  IMAD.IADD R7, R4, 0x1, R21 ;  /* 0x0000000104077824 */ /* 0x008fe400078e0215 */
[----:B------:R-:W-:-:S04]  /*21a30*/  @P0 IMAD.HI.U32 R2, R8, R2, RZ ;  /* 0x0000000208020227 */ /* 0x000fc800078e00ff */
[----:B------:R-:W-:Y:S01]  /*21a40*/  IMAD.MOV.U32 R6, RZ, RZ, R8 ;  /* 0x000000ffff067224 */ /* 0x000fe200078e0008 */
[----:B--2---:R-:W-:Y:S01]  /*21a50*/  @P0 SHF.R.U32.HI R6, RZ, R3, R2 ;  /* 0x00000003ff060219 */ /* 0x004fe20000011602 */
[----:B------:R-:W-:Y:S01]  /*21a60*/  @P0 IMAD.HI.U32 R5, R7, R5, RZ ;  /* 0x0000000507050227 */ /* 0x000fe200078e00ff */
[----:B------:R-:W1:Y:S03]  /*21a70*/  @!P1 LDC.64 R2, c[0x0][0x428] ;  /* 0x00010a00ff029b82 */ /* 0x000e660000000a00 */
[----:B------:R-:W-:Y:S01]  /*21a80*/  IMAD.MOV.U32 R0, RZ, RZ, R7 ;  /* 0x000000ffff007224 */ /* 0x000fe200078e0007 */
[----:B0-----:R-:W-:Y:S02]  /*21a90*/  @P0 SHF.R.U32.HI R0, RZ, R9, R5 ;  /* 0x00000009ff000219 */ /* 0x001fe40000011605 */
[----:B------:R-:W-:Y:S02]  /*21aa0*/  ISETP.GE.AND P0, PT, R4, R29, PT ;  /* 0x0000001d0400720c */ /* 0x000fe40003f06270 */
[----:B------:R-:W-:-:S02]  /*21ab0*/  @!P1 SHF.R.S32.HI R5, RZ, 0x1f, R6 ;  /* 0x0000001fff059819 */ /* 0x000fc40000011406 */
[----:B------:R-:W-:Y:S02]  /*21ac0*/  ISETP.GT.U32.OR P0, PT, R20, 0x9f, P0 ;  /* 0x0000009f1400780c */ /* 0x000fe40000704470 */
[----:B------:R-:W-:-:S05]  /*21ad0*/  SHF.R.S32.HI R13, RZ, 0x1f, R37 ;  /* 0x0000001fff0d7819 */ /* 0x000fca0000011425 */
[----:B------:R0:W-:Y:S01]  /*21ae0*/  STL [R1+0x10], R13 ;  /* 0x0000100d01007387 */ /* 0x0001e20000100800 */
[----:B-1----:R-:W-:-:S04]  /*21af0*/  @!P1 IMAD R4, R13, R2, RZ ;  /* 0x000000020d049224 */ /* 0x002fc800078e02ff */
[----:B------:R-:W-:Y:S02]  /*21b00*/  @!P1 IMAD R9, R37, R3, R4 ;  /* 0x0000000325099224 */ /* 0x000fe400078e0204 */
[----:B------:R-:W-:-:S04]  /*21b10*/  @!P1 IMAD.MOV.U32 R4, RZ, RZ, R6 ;  /* 0x000000ffff049224 */ /* 0x000fc800078e0006 */
[----:B------:R-:W-:Y:S02]  /*21b20*/  @!P1 IMAD.WIDE.U32 R4, R37, R2, R4 ;  /* 0x0000000225049225 */ /* 0x000fe400078e0004 */
[----:B------:R-:W1:Y:S02]  /*21b30*/  @!P1 LDC.64 R2, c[0x0][0x418] ;  /* 0x00010600ff029b82 */ /* 0x000e640000000a00 */
[----:B-1----:R-:W-:Y:S01]  /*21b40*/  @!P1 LEA R10, P2, R4, R2, 0x2 ;  /* 0x00000002040a9211 */ /* 0x002fe200078410ff */
[----:B------:R-:W-:Y:S02]  /*21b50*/  @!P1 IMAD.IADD R2, R5, 0x1, R9 ;  /* 0x0000000105029824 */ /* 0x000fe400078e0209 */
[----:B------:R-:W-:-:S03]  /*21b60*/  IMAD.MOV R9, RZ, RZ, -R0 ;  /* 0x000000ffff097224 */ /* 0x000fc600078e0a00 */
[----:B------:R-:W-:Y:S01]  /*21b70*/  @!P1 LEA.HI.X R11, R4, R3, R2, 0x2, P2 ;  /* 0x00000003040b9211 */ /* 0x000fe200010f1402 */
[----:B------:R-:W-:Y:S01]  /*21b80*/  IMAD.MOV R2, RZ, RZ, -R6 ;  /* 0x000000ffff027224 */ /* 0x000fe200078e0a06 */
[----:B------:R-:W1:Y:S01]  /*21b90*/  @!P0 LDC.64 R4, c[0x0][0x418] ;  /* 0x00010600ff048b82 */ /* 0x000e620000000a00 */
[C---:B------:R-:W-:Y:S01]  /*21ba0*/  IMAD R9, R12.reuse, R9, R7 ;  /* 0x000000090c097224 */ /* 0x040fe200078e0207 */
[----:B------:R-:W-:Y:S01]  /*21bb0*/  @!P0 SHF.R.S32.HI R7, RZ, 0x1f, R0 ;  /* 0x0000001fff078819 */ /* 0x000fe20000011400 */
[----:B------:R-:W-:Y:S02]  /*21bc0*/  IMAD R8, R12, R2, R8 ;  /* 0x000000020c087224 */ /* 0x000fe400078e0208 */
[----:B------:R-:W-:-:S03]  /*21bd0*/  @!P0 IMAD.MOV.U32 R6, RZ, RZ, R0 ;  /* 0x000000ffff068224 */ /* 0x000fc600078e0000 */
[----:B------:R-:W2:Y:S08]  /*21be0*/  @!P0 LDC.64 R2, c[0x0][0x428] ;  /* 0x00010a00ff028b82 */ /* 0x000eb00000000a00 */
[----:B------:R-:W3:Y:S01]  /*21bf0*/  LDC R12, c[0x0][0x2f4] ;  /* 0x0000bd00ff0c7b82 */ /* 0x000ee20000000800 */
[----:B--2---:R-:W-:-:S04]  /*21c00*/  @!P0 IMAD.WIDE.U32 R6, R37, R2, R6 ;  /* 0x0000000225068225 */ /* 0x004fc800078e0006 */
[----:B------:R-:W-:-:S04]  /*21c10*/  @!P0 IMAD R2, R13, R2, RZ ;  /* 0x000000020d028224 */ /* 0x000fc800078e02ff */
[----:B------:R-:W-:Y:S01]  /*21c20*/  @!P0 IMAD R0, R37, R3, R2 ;  /* 0x0000000325008224 */ /* 0x000fe200078e0202 */
[----:B-1----:R-:W-:-:S03]  /*21c30*/  @!P0 LEA R2, P2, R6, R4, 0x2 ;  /* 0x0000000406028211 */ /* 0x002fc600078410ff */
[----:B------:R-:W-:-:S05]  /*21c40*/  @!P0 IMAD.IADD R0, R0, 0x1, R7 ;  /* 0x0000000100008824 */ /* 0x000fca00078e0207 */
[----:B------:R-:W-:Y:S02]  /*21c50*/  @!P0 LEA.HI.X R3, R6, R5, R0, 0x2, P2 ;  /* 0x0000000506038211 */ /* 0x000fe400010f1400 */
[----:B------:R-:W-:-:S06]  /*21c60*/  CS2R R4, SRZ ;  /* 0x0000000000047805 */ /* 0x000fcc000001ff00 */
[----:B------:R0:W5:Y:S01]  /*21c70*/  @!P1 LDG.E R4, desc[UR60][R10.64] ;  /* 0x0000003c0a049981 */ /* 0x000162000c1e1900 */
[----:B------:R-:W-:Y:S01]  /*21c80*/  ISETP.GT.U32.AND P1, PT, R20, 0x9f, PT ;  /* 0x0000009f1400780c */ /* 0x000fe20003f24070 */
[----:B------:R-:W-:Y:S02]  /*21c90*/  IMAD.U32 R0, RZ, RZ, UR40 ;  /* 0x00000028ff007e24 */ /* 0x000fe4000f8e00ff */
[----:B------:R0:W5:Y:S01]  /*21ca0*/  @!P0 LDG.E R5, desc[UR60][R2.64] ;  /* 0x0000003c02058981 */ /* 0x000162000c1e1900 */
[----:B---3--:R-:W-:Y:S02]  /*21cb0*/  ISETP.GE.AND P0, PT, R34, R12, PT ;  /* 0x0000000c2200720c */ /* 0x008fe40003f06270 */
[----:B------:R-:W-:-:S07]  /*21cc0*/  ISETP.NE.AND P3, PT, R0, 0x3, PT ;  /* 0x000000030000780c */ /* 0x000fce0003f65270 */
[----:B------:R-:W-:-:S04]  /*21cd0*/  @P1 LOP3.LUT R32, R32, 0x2, RZ, 0xfc, !PT ;  /* 0x0000000220201812 */ /* 0x000fc800078efcff */
[----:B------:R-:W-:-:S04]  /*21ce0*/  LOP3.LUT R32, R32, 0xfffffffb, RZ, 0xc0, !PT ;  /* 0xfffffffb20207812 */ /* 0x000fc800078ec0ff */
[----:B------:R-:W-:-:S04]  /*21cf0*/  LOP3.LUT R32, R32, 0xfffffffe, RZ, 0xc0, !PT ;  /* 0xfffffffe20207812 */ /* 0x000fc800078ec0ff */
[----:B------:R-:W-:-:S04]  /*21d00*/  @P0 LOP3.LUT R32, R32, 0x1, RZ, 0xfc, !PT ;  /* 0x0000000120200812 */ /* 0x000fc800078efcff */
[----:B------:R-:W-:-:S05]  /*21d10*/  @P3 LOP3.LUT R32, R32, 0x4, RZ, 0xfc, !PT ;  /* 0x0000000420203812 */ /* 0x000fca00078efcff */
[----:B------:R0:W-:Y:S01]  /*21d20*/  STL [R1], R32 ;  /* 0x0000002001007387 */ /* 0x0001e20000100800 */
[----:B------:R-:W-:Y:S05]  /*21d30*/  BRA.DIV UR4, `(.L_x_10598) ;  /* 0x0000009a045c7947 */ /* 0x000fea000b800000 */
.L_x_10857:
[----:B------:R-:W-:Y:S01]  /*21d40*/  VIADD R7, R30, 0xffffffff ;  /* 0xffffffff1e077836 */ /* 0x000fe20000000000 */
[----:B------:R-:W-:Y:S06]  /*21d50*/  @!P3 BRA `(.L_x_10599) ;  /* 0x000000000004b947 */ /* 0x000fec0003800000 */
[----:B------:R-:W-:Y:S01]  /*21d60*/  BPT.TRAP 0x1 ;  /* 0x000000040000795c */ /* 0x000fe20000300000 */
.L_x_10599:
[----:B------:R-:W2:Y:S01]  /*21d70*/  LDL R0, [R1+0x4] ;  /* 0x0000040001007983 */ /* 0x000ea20000100800 */
[----:B------:R-:W-:Y:S01]  /*21d80*/  IMAD R6, R33, 0x8, R22 ;  /* 0x0000000821067824 */ /* 0x000fe200078e0216 */
[----:B------:R-:W-:Y:S01]  /*21d90*/  BSSY B0, `(.L_x_10600) ;  /* 0x0000007000007945 */ /* 0x000fe20003800000 */
[----:B--2---:R-:W-:-:S04]  /*21da0*/  SHF.L.U32 R0, R0, 0x1f, RZ ;  /* 0x0000001f00007819 */ /* 0x004fc800000006ff */
[----:B------:R1:W2:Y:S01]  /*21db0*/  SYNCS.PHASECHK.TRANS64.TRYWAIT P0, [R6+URZ+0x22880], R0 ;  /* 0x02288000060075a7 */ /* 0x0002a2000800017f */
[----:B------:R1:W-:Y:S02]  /*21dc0*/  STL [R1+0x30], R0 ;  /* 0x0000300001007387 */ /* 0x0003e40000100800 */
[----:B-1----:R-:W-:-:S05]  /*21dd0*/  SHF.R.S32.HI R0, RZ, 0x1f, R8 ;  /* 0x0000001fff007819 */ /* 0x002fca0000011408 */
[----:B------:R1:W-:Y:S02]  /*21de0*/  STL [R1+0x28], R0 ;  /* 0x0000280001007387 */ /* 0x0003e40000100800 */
[----:B-12---:R-:W-:Y:S05]  /*21df0*/  @!P0 BRA `(.L_x_10601) ;  /* 0x00000098005c8947 */ /* 0x006fea0003800000 */
.L_x_10858:
[----:B------:R-:W-:Y:S05]  /*21e00*/  BSYNC B0 ;  /* 0x0000000000007941 */ /* 0x000fea0003800000 */
.L_x_10600:
[----:B-1----:R-:W2:Y:S01]  /*21e10*/  LDL R0, [R1+0x28] ;  /* 0x0000280001007983 */ /* 0x002ea20000100800 */
[----:B------:R-:W-:Y:S01]  /*21e20*/  ULDC.64 UR4, c[0x0][0x328] ;  /* 0x0000ca0000047ab9 */ /* 0x000fe20000000a00 */
[----:B0----5:R-:W-:Y:S01]  /*21e30*/  SHF.R.S32.HI R32, RZ, 0x1f, R4 ;  /* 0x0000001fff207819 */ /* 0x021fe20000011404 */
[----:B------:R-:W-:Y:S01]  /*21e40*/  ULDC.64 UR6, c[0x0][0x338] ;  /* 0x0000ce0000067ab9 */ /* 0x000fe20000000a00 */
[----:B------:R-:W3:Y:S01]  /*21e50*/  LDL.LU R15, [R1] ;  /* 0x00000000010f7983 */ /* 0x000ee20000300800 */
[----:B------:R-:W0:Y:S03]  /*21e60*/  LDC R11, c[0x0][0x2f4] ;  /* 0x0000bd00ff0b7b82 */ /* 0x000e260000000800 */
[----:B------:R-:W4:Y:S01]  /*21e70*/  LDL R14, [R1+0x20] ;  /* 0x00002000010e7983 */ /* 0x000f220000100800 */
[----:B------:R-:W1:Y:S01]  /*21e80*/  S2R R20, SR_TID.X ;  /* 0x0000000000147919 */ /* 0x000e620000002100 */
[----:B------:R-:W-:-:S04]  /*21e90*/  IMAD.WIDE.U32 R2, R8, UR4, RZ ;  /* 0x0000000408027c25 */ /* 0x000fc8000f8e00ff */
[----:B------:R-:W-:Y:S01]  /*21ea0*/  IMAD R7, R7, -0xa0, R29 ;  /* 0xffffff6007077824 */ /* 0x000fe200078e021d */
[----:B------:R-:W-:Y:S02]  /*21eb0*/  SHF.R.S32.HI R35, RZ, 0x1f, R5 ;  /* 0x0000001fff237819 */ /* 0x000fe40000011405 */
[----:B-1----:R-:W-:-:S04]  /*21ec0*/  LOP3.LUT R20, R20, 0x7f, RZ, 0xc0, !PT ;  /* 0x0000007f14147812 */ /* 0x002fc800078ec0ff */
[----:B------:R-:W-:-:S05]  /*21ed0*/  SHF.R.U32.HI R20, RZ, 0x3, R20 ;  /* 0x00000003ff147819 */ /* 0x000fca0000011614 */
[----:B------:R-:W-:-:S05]  /*21ee0*/  IMAD.IADD R7, R7, 0x1, -R20 ;  /* 0x0000000107077824 */ /* 0x000fca00078e0a14 */
[----:B------:R-:W-:Y:S02]  /*21ef0*/  ISETP.GE.AND P2, PT, R7, 0x1, PT ;  /* 0x000000010700780c */ /* 0x000fe40003f46270 */
[----:B0-----:R-:W-:Y:S01]  /*21f00*/  ISETP.GE.AND P0, PT, R34, R11, PT ;  /* 0x0000000b2200720c */ /* 0x001fe20003f06270 */
[----:B--2---:R-:W-:-:S04]  /*21f10*/  IMAD R0, R0, UR4, RZ ;  /* 0x0000000400007c24 */ /* 0x004fc8000f8e02ff */
[----:B------:R-:W-:-:S04]  /*21f20*/  IMAD R0, R8, UR5, R0 ;  /* 0x0000000508007c24 */ /* 0x000fc8000f8e0200 */
[----:B------:R-:W-:Y:S02]  /*21f30*/  IMAD.IADD R3, R3, 0x1, R0 ;  /* 0x0000000103037824 */ /* 0x000fe400078e0200 */
[----:B------:R-:W-:Y:S02]  /*21f40*/  IMAD R0, R32, UR6, RZ ;  /* 0x0000000620007c24 */ /* 0x000fe4000f8e02ff */
[----:B------:R-:W-:-:S04]  /*21f50*/  IMAD.WIDE.U32 R2, R4, UR6, R2 ;  /* 0x0000000604027c25 */ /* 0x000fc8000f8e0002 */
[----:B------:R-:W-:-:S05]  /*21f60*/  IMAD R0, R4, UR7, R0 ;  /* 0x0000000704007c24 */ /* 0x000fca000f8e0200 */
[----:B------:R-:W-:Y:S02]  /*21f70*/  IADD3 R13, R3, R0, RZ ;  /* 0x00000000030d7210 */ /* 0x000fe40007ffe0ff */
[----:B------:R-:W-:Y:S01]  /*21f80*/  SHF.R.S32.HI R0, RZ, 0x1f, R9 ;  /* 0x0000001fff007819 */ /* 0x000fe20000011409 */
[----:B------:R-:W-:-:S04]  /*21f90*/  IMAD.MOV.U32 R12, RZ, RZ, R2 ;  /* 0x000000ffff0c7224 */ /* 0x000fc800078e0002 */
[----:B------:R0:W-:Y:S01]  /*21fa0*/  STL [R1+0x2c], R0 ;  /* 0x00002c0001007387 */ /* 0x0001e20000100800 */
[----:B------:R-:W-:Y:S01]  /*21fb0*/  IMAD.WIDE.U32 R2, R9, UR4, RZ ;  /* 0x0000000409027c25 */ /* 0x000fe2000f8e00ff */
[----:B---3--:R-:W-:-:S03]  /*21fc0*/  LOP3.LUT R15, R15, 0xffffffbf, RZ, 0xc0, !PT ;  /* 0xffffffbf0f0f7812 */ /* 0x008fc600078ec0ff */
[----:B0-----:R-:W-:-:S04]  /*21fd0*/  IMAD R0, R0, UR4, RZ ;  /* 0x0000000400007c24 */ /* 0x001fc8000f8e02ff */
[----:B------:R-:W-:Y:S01]  /*21fe0*/  IMAD R0, R9, UR5, R0 ;  /* 0x0000000509007c24 */ /* 0x000fe2000f8e0200 */
[----:B------:R-:W-:Y:S01]  /*21ff0*/  @P2 LOP3.LUT R15, R15, 0x40, RZ, 0xfc, !PT ;  /* 0x000000400f0f2812 */ /* 0x000fe200078efcff */
[----:B------:R-:W-:Y:S02]  /*22000*/  ULDC.64 UR4, c[0x0][0x330] ;  /* 0x0000cc0000047ab9 */ /* 0x000fe40000000a00 */
[----:B------:R-:W-:Y:S02]  /*22010*/  IMAD.IADD R3, R3, 0x1, R0 ;  /* 0x0000000103037824 */ /* 0x000fe400078e0200 */
[----:B------:R-:W-:Y:S02]  /*22020*/  IMAD R0, R35, UR6, RZ ;  /* 0x0000000623007c24 */ /* 0x000fe4000f8e02ff */
[C---:B------:R-:W-:Y:S01]  /*22030*/  IMAD.WIDE.U32 R2, R5.reuse, UR6, R2 ;  /* 0x0000000605027c25 */ /* 0x040fe2000f8e0002 */
[----:B------:R0:W-:Y:S03]  /*22040*/  STL [R1], R15 ;  /* 0x0000000f01007387 */ /* 0x0001e60000100800 */
[----:B------:R-:W-:Y:S01]  /*22050*/  IMAD R0, R5, UR7, R0 ;  /* 0x0000000705007c24 */ /* 0x000fe2000f8e0200 */
[----:B------:R-:W-:Y:S01]  /*22060*/  ULDC.64 UR6, c[0x0][0x318] ;  /* 0x0000c60000067ab9 */ /* 0x000fe20000000a00 */
[----:B------:R-:W-:-:S02]  /*22070*/  IMAD.MOV.U32 R10, RZ, RZ, R2 ;  /* 0x000000ffff0a7224 */ /* 0x000fc400078e0002 */
        /* <DEDUP_REMOVED lines=9> */
[----:B----4-:R-:W-:Y:S01]  /*22110*/  IMAD R27, R33, 0x5000, R14 ;  /* 0x00005000211b7824 */ /* 0x010fe200078e020e */
[----:B0-----:R-:W-:Y:S07]  /*22120*/  BRA.DIV UR4, `(.L_x_10602) ;  /* 0x0000009604a87947 */ /* 0x001fee000b800000 */
[----:B------:R-:W2:Y:S01]  /*22130*/  LDL.LU R14, [R1] ;  /* 0x00000000010e7983 */ /* 0x000ea20000300800 */
[C---:B------:R-:W-:Y:S02]  /*22140*/  ISETP.GE.AND P2, PT, R7.reuse, 0x21, PT ;  /* 0x000000210700780c */ /* 0x040fe40003f46270 */
[C---:B------:R-:W-:Y:S01]  /*22150*/  ISETP.GE.AND P3, PT, R7.reuse, 0x91, PT ;  /* 0x000000910700780c */ /* 0x040fe20003f66270 */
[----:B------:R-:W0:Y:S01]  /*22160*/  SHFL.IDX PT, R3, R0, RZ, 0x181f ;  /* 0x00181fff00037589 */ /* 0x000e2200000e0000 */
[C---:B------:R-:W-:Y:S02]  /*22170*/  ISETP.GE.AND P5, PT, R7.reuse, 0x31, PT ;  /* 0x000000310700780c */ /* 0x040fe40003fa6270 */
[----:B------:R-:W-:Y:S01]  /*22180*/  ISETP.GE.AND P4, PT, R7, 0x61, PT ;  /* 0x000000610700780c */ /* 0x000fe20003f86270 */
[----:B------:R-:W1:Y:S04]  /*22190*/  SHFL.IDX PT, R21, R2, RZ, 0x181f ;  /* 0x00181fff02157589 */ /* 0x000e6800000e0000 */
[----:B------:R-:W3:Y:S01]  /*221a0*/  SHFL.IDX PT, R11, R0, 0x1, 0x181f ;  /* 0x00381f00000b7f89 */ /* 0x000ee200000e0000 */
[----:B0-----:R-:W-:Y:S01]  /*221b0*/  IADD3 R12, P1, R34, R3, RZ ;  /* 0x00000003220c7210 */ /* 0x001fe20007f3e0ff */
[----:B------:R-:W-:-:S04]  /*221c0*/  IMAD.IADD R3, R22, 0x1, R27 ;  /* 0x0000000116037824 */ /* 0x000fc800078e021b */
[----:B-1----:R-:W-:Y:S01]  /*221d0*/  IMAD.X R13, RZ, RZ, R21, P1 ;  /* 0x000000ffff0d7224 */ /* 0x002fe200008e0615 */
[----:B------:R-:W-:Y:S01]  /*221e0*/  ISETP.LT.OR P1, PT, R7, 0x1, P0 ;  /* 0x000000010700780c */ /* 0x000fe20000721670 */
[----:B------:R-:W0:-:S12]  /*221f0*/  SHFL.IDX PT, R21, R2, 0x1, 0x181f ;  /* 0x00381f0002157f89 */ /* 0x000e1800000e0000 */
[----:B------:R3:W-:Y:S02]  /*22200*/  LDGSTS.E.BYPASS.LTC128B.128 [R3+0xa400], desc[UR60][R12.64], !P1 ;  /* 0x0a4000000c037fae */ /* 0x0007e4000c901d7c */
[----:B---3--:R-:W-:Y:S02]  /*22210*/  IADD3 R12, P1, R34, R11, RZ ;  /* 0x0000000b220c7210 */ /* 0x008fe40007f3e0ff */
        /* <DEDUP_REMOVED lines=28> */
[----:B------:R-:W3:Y:S04]  /*223e0*/  SHFL.IDX PT, R0, R0, 0x7, 0x181f ;  /* 0x00f81f0000007f89 */ /* 0x000ee800000e0000 */
[----:B------:R-:W4:Y:S04]  /*223f0*/  SHFL.IDX PT, R2, R2, 0x7, 0x181f ;  /* 0x00f81f0002027f89 */ /* 0x000f2800000e0000 */
[----:B------:R1:W-:Y:S02]  /*22400*/  LDGSTS.E.BYPASS.LTC128B.128 [R3+0xcc00], desc[UR60][R12.64], !P1 ;  /* 0x0cc000000c037fae */ /* 0x0003e4000c901d7c */
[----:B-1----:R-:W-:-:S05]  /*22410*/  IADD3 R12, P1, R34, R11, RZ ;  /* 0x0000000b220c7210 */ /* 0x002fca0007f3e0ff */
[----:B0-----:R-:W-:Y:S01]  /*22420*/  IMAD.X R13, RZ, RZ, R21, P1 ;  /* 0x000000ffff0d7224 */ /* 0x001fe200008e0615 */
[----:B------:R-:W-:-:S13]  /*22430*/  ISETP.LT.OR P1, PT, R7, 0x61, P0 ;  /* 0x000000610700780c */ /* 0x000fda0000721670 */
[----:B------:R3:W-:Y:S02]  /*22440*/  LDGSTS.E.BYPASS.LTC128B.128 [R3+0xd400], desc[UR60][R12.64], !P1 ;  /* 0x0d4000000c037fae */ /* 0x0007e4000c901d7c */
[----:B---3--:R-:W-:Y:S02]  /*22450*/  IADD3 R12, P1, R34, R0, RZ ;  /* 0x00000000220c7210 */ /* 0x008fe40007f3e0ff */
[----:B------:R-:W-:Y:S02]  /*22460*/  SHFL.IDX PT, R0, R10, RZ, 0x181f ;  /* 0x00181fff0a007589 */ /* 0x000fe400000e0000 */
[----:B----4-:R-:W-:Y:S02]  /*22470*/  IADD3.X R13, RZ, R2, RZ, P1, !PT ;  /* 0x00000002ff0d7210 */ /* 0x010fe40000ffe4ff */
[----:B------:R-:W-:-:S13]  /*22480*/  ISETP.LT.OR P1, PT, R7, 0x71, P0 ;  /* 0x000000710700780c */ /* 0x000fda0000721670 */
[----:B------:R0:W-:Y:S04]  /*22490*/  LDGSTS.E.BYPASS.LTC128B.128 [R3+0xdc00], desc[UR60][R12.64], !P1 ;  /* 0x0dc000000c037fae */ /* 0x0001e8000c901d7c */
[----:B0-----:R-:W0:Y:S02]  /*224a0*/  SHFL.IDX PT, R12, R20, RZ, 0x181f ;  /* 0x00181fff140c7589 */ /* 0x001e2400000e0000 */
[----:B0-----:R-:W-:Y:S02]  /*224b0*/  IADD3 R12, P1, R34, R12, RZ ;  /* 0x0000000c220c7210 */ /* 0x001fe40007f3e0ff */
[----:B--2---:R-:W-:-:S03]  /*224c0*/  LOP3.LUT R14, R14, 0xffffffef, RZ, 0xc0, !PT ;  /* 0xffffffef0e0e7812 */ /* 0x004fc600078ec0ff */
[----:B------:R-:W-:Y:S01]  /*224d0*/  IMAD.X R13, RZ, RZ, R0, P1 ;  /* 0x000000ffff0d7224 */ /* 0x000fe200008e0600 */
[C---:B------:R-:W-:Y:S01]  /*224e0*/  ISETP.LT.OR P1, PT, R7.reuse, 0x81, P0 ;  /* 0x000000810700780c */ /* 0x040fe20000721670 */
[----:B------:R1:W2:Y:S04]  /*224f0*/  SHFL.IDX PT, R0, R10, 0x1, 0x181f ;  /* 0x00381f000a007f89 */ /* 0x0002a800000e0000 */
[----:B------:R1:W3:Y:S08]  /*22500*/  SHFL.IDX PT, R10, R20, 0x1, 0x181f ;  /* 0x00381f00140a7f89 */ /* 0x0002f000000e0000 */
        /* <DEDUP_REMOVED lines=14> */
[----:B------:R-:W-:-:S05]  /*225f0*/  @P3 LOP3.LUT R14, R14, 0x100, RZ, 0xfc, !PT ;  /* 0x000001000e0e3812 */ /* 0x000fca00078efcff */
[----:B--23--:R1:W-:Y:S02]  /*22600*/  STL [R1], R14 ;  /* 0x0000000e01007387 */ /* 0x00c3e40000100800 */
.L_x_10880:
[----:B------:R-:W-:Y:S02]  /*22610*/  ISETP.LT.OR P0, PT, R7, 0x91, P0 ;  /* 0x000000910700780c */ /* 0x000fe40000701670 */
[----:B-1----:R-:W-:-:S05]  /*22620*/  IADD3 R10, P3, R34, R10, RZ ;  /* 0x0000000a220a7210 */ /* 0x002fca0007f7e0ff */
[----:B------:R-:W-:-:S06]  /*22630*/  IMAD.X R11, RZ, RZ, R0, P3 ;  /* 0x000000ffff0b7224 */ /* 0x000fcc00018e0600 */
[----:B------:R-:W-:Y:S01]  /*22640*/  @!PT LDS RZ, [RZ] ;  /* 0x00000000fffff984 */ /* 0x000fe20000000800 */
[----:B------:R-:W-:Y:S01]  /*22650*/  @!PT LDS RZ, [RZ] ;  /* 0x00000000fffff984 */ /* 0x000fe20000000800 */
[----:B------:R-:W-:Y:S01]  /*22660*/  @!PT LDS RZ, [RZ] ;  /* 0x00000000fffff984 */ /* 0x000fe20000000800 */
[----:B------:R1:W-:Y:S01]  /*22670*/  LDGSTS.E.BYPASS.LTC128B.128 [R3+0xec00], desc[UR60][R10.64], !P0 ;  /* 0x0ec000000a037fae */ /* 0x0003e2000c101d7c */
[----:B------:R-:W-:Y:S01]  /*22680*/  PLOP3.LUT P0, PT, PT, PT, PT, 0x80, 0x0 ;  /* 0x000000000000781c */ /* 0x000fe20003f0f070 */
[----:B------:R-:W-:-:S12]  /*22690*/  NOP ;  /* 0x0000000000007918 */ /* 0x000fd80000000000 */
.L_x_10603:
        /* <DEDUP_REMOVED lines=11> */
.L_x_10604:
[----:B------:R2:W-:Y:S01]  /*22750*/  SYNCS.ARRIVE.TRANS64.A1T0 RZ, [R6+URZ+0x22870], RZ ;  /* 0x022870ff06ff79a7 */ /* 0x0005e2000810003f */
[----:B------:R-:W-:Y:S05]  /*22760*/  @!P6 BRA `(.L_x_10605) ;  /* 0x000000000004e947 */ /* 0x000fea0003800000 */
[----:B------:R-:W-:Y:S01]  /*22770*/  BPT.TRAP 0x1 ;  /* 0x000000040000795c */ /* 0x000fe20000300000 */
.L_x_10605:
[----:B------:R-:W3:Y:S01]  /*22780*/  LDL R0, [R1+0x30] ;  /* 0x0000300001007983 */ /* 0x000ee20000100800 */
[----:B------:R-:W-:Y:S01]  /*22790*/  BSSY B0, `(.L_x_10606) ;  /* 0x0000003000007945 */ /* 0x000fe20003800000 */
[----:B---3--:R-:W3:Y:S03]  /*227a0*/  SYNCS.PHASECHK.TRANS64.TRYWAIT P0, [R6+URZ+0x22840], R0 ;  /* 0x02284000060075a7 */ /* 0x008ee6000800017f */
[----:B---3--:R-:W-:Y:S05]  /*227b0*/  @!P0 BRA `(.L_x_10607) ;  /* 0x0000009c003c8947 */ /* 0x008fea0003800000 */
.L_x_10881:
[----:B------:R-:W-:Y:S05]  /*227c0*/  BSYNC B0 ;  /* 0x0000000000007941 */ /* 0x000fea0003800000 */
.L_x_10606:
[----:B---3--:R-:W3:Y:S01]  /*227d0*/  LDL.LU R0, [R1+0x28] ;  /* 0x0000280001007983 */ /* 0x008ee20000300800 */
[----:B------:R-:W-:Y:S01]  /*227e0*/  ULDC.64 UR4, c[0x0][0x310] ;  /* 0x0000c40000047ab9 */ /* 0x000fe20000000a00 */
[----:B------:R-:W-:Y:S01]  /*227f0*/  ULDC.64 UR6, c[0x0][0x300] ;  /* 0x0000c00000067ab9 */ /* 0x000fe20000000a00 */
[----:B------:R-:W4:Y:S01]  /*22800*/  LDC R7, c[0x0][0x2f4] ;  /* 0x0000bd00ff077b82 */ /* 0x000f220000000800 */
[----:B------:R-:W2:Y:S01]  /*22810*/  LDL.LU R2, [R1+0x2c] ;  /* 0x00002c0001027983 */ /* 0x000ea20000300800 */
[----:B------:R-:W-:Y:S02]  /*22820*/  IMAD R32, R32, UR4, RZ ;  /* 0x0000000420207c24 */ /* 0x000fe4000f8e02ff */
[C---:B-1----:R-:W-:Y:S01]  /*22830*/  IMAD.WIDE.U32 R10, R4.reuse, UR4, RZ ;  /* 0x00000004040a7c25 */ /* 0x042fe2000f8e00ff */
[----:B------:R1:W5:Y:S03]  /*22840*/  LDL R20, [R1] ;  /* 0x0000000001147983 */ /* 0x0003660000100800 */
[----:B------:R-:W-:-:S02]  /*22850*/  IMAD R32, R4, UR5, R32 ;  /* 0x0000000504207c24 */ /* 0x000fc4000f8e0220 */
[----:B------:R-:W-:Y:S02]  /*22860*/  IMAD R35, R35, UR4, RZ ;  /* 0x0000000423237c24 */ /* 0x000fe4000f8e02ff */
[----:B------:R-:W-:Y:S02]  /*22870*/  IMAD.IADD R11, R11, 0x1, R32 ;  /* 0x000000010b0b7824 */ /* 0x000fe400078e0220 */
[C---:B------:R-:W-:Y:S02]  /*22880*/  IMAD R35, R5.reuse, UR5, R35 ;  /* 0x0000000505237c24 */ /* 0x040fe4000f8e0223 */
[----:B------:R-:W-:Y:S01]  /*22890*/  IMAD.WIDE.U32 R4, R5, UR4, RZ ;  /* 0x0000000405047c25 */ /* 0x000fe2000f8e00ff */
[----:B------:R-:W-:-:S03]  /*228a0*/  ULDC.64 UR4, c[0x0][0x308] ;  /* 0x0000c20000047ab9 */ /* 0x000fc60000000a00 */
[----:B------:R-:W-:-:S04]  /*228b0*/  IMAD.WIDE.U32 R10, R8, UR6, R10 ;  /* 0x00000006080a7c25 */ /* 0x000fc8000f8e000a */
[----:B------:R-:W-:Y:S01]  /*228c0*/  IMAD.IADD R5, R5, 0x1, R35 ;  /* 0x0000000105057824 */ /* 0x000fe200078e0223 */
[----:B----4-:R-:W-:Y:S01]  /*228d0*/  ISETP.GE.AND P3, PT, R34, R7, PT ;  /* 0x000000072200720c */ /* 0x010fe20003f66270 */
[----:B---3--:R-:W-:-:S04]  /*228e0*/  IMAD R0, R0, UR6, RZ ;  /* 0x0000000600007c24 */ /* 0x008fc8000f8e02ff */
[----:B------:R-:W-:Y:S02]  /*228f0*/  IMAD R8, R8, UR7, R0 ;  /* 0x0000000708087c24 */ /* 0x000fe4000f8e0200 */
[----:B--2---:R-:W-:Y:S02]  /*22900*/  IMAD R0, R2, UR6, RZ ;  /* 0x0000000602007c24 */ /* 0x004fe4000f8e02ff */
        /* <DEDUP_REMOVED lines=13> */
[----:B-1----:R-:W-:Y:S08]  /*229e0*/  BRA.DIV UR4, `(.L_x_10608) ;  /* 0x0000009a04c87947 */ /* 0x002ff0000b800000 */
[----:B------:R-:W1:Y:S01]  /*229f0*/  SHFL.IDX PT, R8, R4, RZ, 0x181f ;  /* 0x00181fff04087589 */ /* 0x000e6200000e0000 */
[----:B-----5:R-:W-:-:S03]  /*22a00*/  LOP3.LUT R20, R20, 0xffffefff, RZ, 0xc0, !PT ;  /* 0xffffefff14147812 */ /* 0x020fc600078ec0ff */
[----:B------:R-:W2:Y:S01]  /*22a10*/  SHFL.IDX PT, R7, R5, RZ, 0x181f ;  /* 0x00181fff05077589 */ /* 0x000ea200000e0000 */
        /* <DEDUP_REMOVED lines=8> */
[----:B--2---:R-:W-:Y:S01]  /*22aa0*/  @P4 IMAD.X R7, RZ, RZ, R7, P0 ;  /* 0x000000ffff074224 */ /* 0x004fe200000e0607 */
[C---:B------:R-:W-:Y:S01]  /*22ab0*/  LOP3.LUT P2, RZ, R20.reuse, 0x8, RZ, 0xc0, !PT ;  /* 0x0000000814ff7812 */ /* 0x040fe2000784c0ff */
[----:B------:R-:W-:Y:S01]  /*22ac0*/  STL [R1], R20 ;  /* 0x0000001401007387 */ /* 0x000fe20000100800 */
[C---:B------:R-:W-:Y:S01]  /*22ad0*/  LOP3.LUT P6, RZ, R20.reuse, 0x80, RZ, 0xc0, !PT ;  /* 0x0000008014ff7812 */ /* 0x040fe200078cc0ff */
[----:B------:R-:W-:Y:S02]  /*22ae0*/  @P4 IMAD.MOV.U32 R9, RZ, RZ, R7 ;  /* 0x000000ffff094224 */ /* 0x000fe400078e0007 */
[----:B------:R-:W-:Y:S04]  /*22af0*/  SHFL.IDX PT, R7, R5, 0x1, 0x181f ;  /* 0x00381f0005077f89 */ /* 0x000fe800000e0000 */
[----:B------:R1:W-:Y:S01]  /*22b00*/  @P4 LDGSTS.E.BYPASS.LTC128B.128 [R3+0x18400], desc[UR60][R8.64], !P3 ;  /* 0x1840000008034fae */ /* 0x0003e2000d901d7c */
[----:B------:R-:W-:-:S03]  /*22b10*/  LOP3.LUT P4, RZ, R20, 0x1000, RZ, 0xc0, !PT ;  /* 0x0000100014ff7812 */ /* 0x000fc6000788c0ff */
[----:B-1----:R-:W1:Y:S02]  /*22b20*/  SHFL.IDX PT, R8, R4, 0x1, 0x181f ;  /* 0x00381f0004087f89 */ /* 0x002e6400000e0000 */
[----:B-1----:R-:W-:-:S05]  /*22b30*/  @P1 IADD3 R8, P0, R34, R8, RZ ;  /* 0x0000000822081210 */ /* 0x002fca0007f1e0ff */
[----:B------:R-:W-:-:S04]  /*22b40*/  @P1 IMAD.X R7, RZ, RZ, R7, P0 ;  /* 0x000000ffff071224 */ /* 0x000fc800000e0607 */
        /* <DEDUP_REMOVED lines=13> */
[----:B------:R-:W-:-:S05]  /*22c20*/  @P5 IMAD.X R7, RZ, RZ, R7, P0 ;  /* 0x000000ffff075224 */ /* 0x000fca00000e0607 */
[----:B------:R-:W-:Y:S02]  /*22c30*/  @P5 MOV R9, R7 ;  /* 0x0000000700095202 */ /* 0x000fe40000000f00 */
[----:B------:R-:W-:Y:S04]  /*22c40*/  SHFL.IDX PT, R7, R5, 0x4, 0x181f ;  /* 0x00981f0005077f89 */ /* 0x000fe800000e0000 */
[----:B------:R1:W-:Y:S01]  /*22c50*/  @P5 LDGSTS.E.BYPASS.LTC128B.128 [R3+0x19c00], desc[UR60][R8.64], !P3 ;  /* 0x19c0000008035fae */ /* 0x0003e2000d901d7c */
[----:B------:R-:W-:-:S03]  /*22c60*/  LOP3.LUT P5, RZ, R20, 0x20, RZ, 0xc0, !PT ;  /* 0x0000002014ff7812 */ /* 0x000fc600078ac0ff */
[----:B-1----:R-:W1:Y:S10]  /*22c70*/  SHFL.IDX PT, R8, R4, 0x4, 0x181f ;  /* 0x00981f0004087f89 */ /* 0x002e7400000e0000 */
[----:B-1----:R-:W-:-:S05]  /*22c80*/  @P5 IADD3 R8, P0, R34, R8, RZ ;  /* 0x0000000822085210 */ /* 0x002fca0007f1e0ff */
[----:B------:R-:W-:-:S04]  /*22c90*/  @P5 IMAD.X R7, RZ, RZ, R7, P0 ;  /* 0x000000ffff075224 */ /* 0x000fc800000e0607 */
[----:B------:R-:W-:Y:S02]  /*22ca0*/  @P5 IMAD.MOV.U32 R9, RZ, RZ, R7 ;  /* 0x000000ffff095224 */ /* 0x000fe400078e0007 */
[----:B------:R-:W-:Y:S04]  /*22cb0*/  SHFL.IDX PT, R7, R5, 0x5, 0x181f ;  /* 0x00b81f0005077f89 */ /* 0x000fe800000e0000 */
[----:B------:R1:W-:Y:S04]  /*22cc0*/  @P5 LDGSTS.E.BYPASS.LTC128B.128 [R3+0x1a400], desc[UR60][R8.64], !P3 ;  /* 0x1a40000008035fae */ /* 0x0003e8000d901d7c */
[----:B-1----:R-:W1:Y:S02]  /*22cd0*/  SHFL.IDX PT, R8, R4, 0x5, 0x181f ;  /* 0x00b81f0004087f89 */ /* 0x002e6400000e0000 */
[----:B-1----:R-:W-:-:S05]  /*22ce0*/  @P6 IADD3 R8, P0, R34, R8, RZ ;  /* 0x0000000822086210 */ /* 0x002fca0007f1e0ff */
[----:B------:R-:W-:-:S04]  /*22cf0*/  @P6 IMAD.X R7, RZ, RZ, R7, P0 ;  /* 0x000000ffff076224 */ /* 0x000fc800000e0607 */
[----:B------:R-:W-:Y:S02]  /*22d00*/  @P6 IMAD.MOV.U32 R9, RZ, RZ, R7 ;  /* 0x000000ffff096224 */ /* 0x000fe400078e0007 */
[----:B------:R-:W-:Y:S04]  /*22d10*/  SHFL.IDX PT, R7, R5, 0x6, 0x181f ;  /* 0x00d81f0005077f89 */ /* 0x000fe800000e0000 */
[----:B------:R1:W-:Y:S04]  /*22d20*/  @P6 LDGSTS.E.BYPASS.LTC128B.128 [R3+0x1ac00], desc[UR60][R8.64], !P3 ;  /* 0x1ac0000008036fae */ /* 0x0003e8000d901d7c */
[----:B------:R-:W-:Y:S04]  /*22d30*/  SHFL.IDX PT, R5, R5, 0x7, 0x181f ;  /* 0x00f81f0005057f89 */ /* 0x000fe800000e0000 */
[----:B-1----:R-:W1:Y:S04]  /*22d40*/  SHFL.IDX PT, R8, R4, 0x6, 0x181f ;  /* 0x00d81f0004087f89 */ /* 0x002e6800000e0000 */
[----:B------:R-:W2:Y:S01]  /*22d50*/  SHFL.IDX PT, R4, R4, 0x7, 0x181f ;  /* 0x00f81f0004047f89 */ /* 0x000ea200000e0000 */
[----:B-1----:R-:W-:-:S05]  /*22d60*/  @P4 IADD3 R8, P0, R34, R8, RZ ;  /* 0x0000000822084210 */ /* 0x002fca0007f1e0ff */
[----:B------:R-:W-:Y:S01]  /*22d70*/  @P4 IMAD.X R7, RZ, RZ, R7, P0 ;  /* 0x000000ffff074224 */ /* 0x000fe200000e0607 */
[----:B--2---:R-:W-:-:S03]  /*22d80*/  @P1 IADD3 R4, P0, R34, R4, RZ ;  /* 0x0000000422041210 */ /* 0x004fc60007f1e0ff */
[----:B------:R-:W-:Y:S02]  /*22d90*/  @P4 IMAD.MOV.U32 R9, RZ, RZ, R7 ;  /* 0x000000ffff094224 */ /* 0x000fe400078e0007 */
[----:B------:R-:W-:Y:S01]  /*22da0*/  SHFL.IDX PT, R7, R0, RZ, 0x181f ;  /* 0x00181fff00077589 */ /* 0x000fe200000e0000 */
[----:B------:R-:W-:-:S03]  /*22db0*/  @P1 IMAD.X R5, RZ, RZ, R5, P0 ;  /* 0x000000ffff051224 */ /* 0x000fc600000e0605 */
[----:B------:R1:W-:Y:S04]  /*22dc0*/  @P4 LDGSTS.E.BYPASS.LTC128B.128 [R3+0x1b400], desc[UR60][R8.64], !P3 ;  /* 0x1b40000008034fae */ /* 0x0003e8000d901d7c */
[----:B------:R2:W-:Y:S04]  /*22dd0*/  @P1 LDGSTS.E.BYPASS.LTC128B.128 [R3+0x1bc00], desc[UR60][R4.64], !P3 ;  /* 0x1bc0000004031fae */ /* 0x0005e8000d901d7c */
[----:B------:R-:W-:Y:S04]  /*22de0*/  SHFL.IDX PT, R0, R0, 0x1, 0x181f ;  /* 0x00381f0000007f89 */ /* 0x000fe800000e0000 */
[----:B-1----:R-:W2:Y:S04]  /*22df0*/  SHFL.IDX PT, R8, R2, RZ, 0x181f ;  /* 0x00181fff02087589 */ /* 0x002ea800000e0000 */
[----:B------:R-:W1:Y:S01]  /*22e00*/  SHFL.IDX PT, R2, R2, 0x1, 0x181f ;  /* 0x00381f0002027f89 */ /* 0x000e6200000e0000 */
[----:B--2---:R-:W-:-:S05]  /*22e10*/  @P2 IADD3 R4, P0, R34, R8, RZ ;  /* 0x0000000822042210 */ /* 0x004fca0007f1e0ff */
[----:B------:R-:W-:-:S05]  /*22e20*/  @P2 IMAD.X R5, RZ, RZ, R7, P0 ;  /* 0x000000ffff052224 */ /* 0x000fca00000e0607 */
[----:B-1----:R2:W-:Y:S03]  /*22e30*/  @P2 LDGSTS.E.BYPASS.LTC128B.128 [R3+0x1c400], desc[UR60][R4.64], !P3 ;  /* 0x1c40000004032fae */ /* 0x0025e6000d901d7c */
.L_x_10903:
[----:B------:R-:W-:-:S13]  /*22e40*/  LOP3.LUT P1, RZ, R20, 0x100, RZ, 0xc0, !PT ;  /* 0x0000010014ff7812 */ /* 0x000fda000782c0ff */
[----:B------:R-:W-:-:S05]  /*22e50*/  @P1 IADD3 R2, P0, R34, R2, RZ ;  /* 0x0000000222021210 */ /* 0x000fca0007f1e0ff */
[----:B------:R-:W-:Y:S01]  /*22e60*/  @P1 IMAD.X R0, RZ, RZ, R0, P0 ;  /* 0x000000ffff001224 */ /* 0x000fe200000e0600 */
[----:B------:R-:W-:Y:S01]  /*22e70*/  PLOP3.LUT P0, PT, PT, PT, PT, 0x80, 0x0 ;  /* 0x000000000000781c */ /* 0x000fe20003f0f070 */
[----:B--2---:R-:W-:Y:S02]  /*22e80*/  @P1 IMAD.MOV.U32 R4, RZ, RZ, R2 ;  /* 0x000000ffff041224 */ /* 0x004fe400078e0002 */
[----:B------:R-:W-:-:S05]  /*22e90*/  @P1 IMAD.MOV.U32 R5, RZ, RZ, R0 ;  /* 0x000000ffff051224 */ /* 0x000fca00078e0000 */
[----:B------:R-:W-:Y:S01]  /*22ea0*/  @!PT LDS RZ, [RZ] ;  /* 0x00000000fffff984 */ /* 0x000fe20000000800 */
[----:B------:R-:W-:Y:S01]  /*22eb0*/  @!PT LDS RZ, [RZ] ;  /* 0x00000000fffff984 */ /* 0x000fe20000000800 */
[----:B------:R-:W-:Y:S01]  /*22ec0*/  @!PT LDS RZ, [RZ] ;  /* 0x00000000fffff984 */ /* 0x000fe20000000800 */
[----:B------:R1:W-:Y:S01]  /*22ed0*/  @P1 LDGSTS.E.BYPASS.LTC128B.128 [R3+0x1cc00], desc[UR60][R4.64], !P3 ;  /* 0x1cc0000004031fae */ /* 0x0003e2000d901d7c */
[----:B------:R-:W-:-:S04]  /*22ee0*/  NOP ;  /* 0x0000000000007918 */ /* 0x000fc80000000000 */
.L_x_10609:
        /* <DEDUP_REMOVED lines=11> */
.L_x_10610:
[----:B-1----:R1:W5:Y:S01]  /*22fa0*/  LDL.LU R3, [R1+0x38] ;  /* 0x0000380001037983 */ /* 0x0023620000300800 */
        /* <DEDUP_REMOVED lines=13> */
[----:B0-----:R-:W-:-:S03]  /*23080*/  IMAD R27, R31, UR5, R2 ;  /* 0x000000051f1b7c24 */ /* 0x001fc6000f8e0202 */
        /* <DEDUP_REMOVED lines=8> */
[----:B------:R-:W-:Y:S01]  /*23110*/  MOV R4, UR4 ;  /* 0x0000000400047c02 */ /* 0x000fe20008000f00 */
[----:B------:R-:W-:Y:S01]  /*23120*/  IMAD.U32 R5, RZ, RZ, UR5 ;  /* 0x00000005ff057e24 */ /* 0x000fe2000f8e00ff */
[----:B------:R-:W0:Y:S01]  /*23130*/  LDC.64 R2, c[0x4][R2] ;  /* 0x0100000002027b82 */ /* 0x000e220000000a00 */
[----:B-1----:R-:W-:Y:S02]  /*23140*/  IMAD.U32 R6, RZ, RZ, UR6 ;  /* 0x00000006ff067e24 */ /* 0x002fe4000f8e00ff */
        /* <DEDUP_REMOVED lines=8> */
.L_x_10612:
[----:B------:R-:W-:Y:S05]  /*231d0*/  BSYNC B6 ;  /* 0x0000000000067941 */ /* 0x000fea0003800000 */
.L_x_10611:
[----:B------:R0:W5:Y:S01]  /*231e0*/  LDL R20, [R1+0x24] ;  /* 0x0000240001147983 */ /* 0x0001620000100800 */
[----:B------:R-:W2:Y:S01]  /*231f0*/  LDC R7, c[0x0][0x448] ;  /* 0x00011200ff077b82 */ /* 0x000ea20000000800 */
[----:B------:R-:W-:Y:S01]  /*23200*/  IMAD.MOV.U32 R2, RZ, RZ, R28 ;  /* 0x000000ffff027224 */ /* 0x000fe200078e001c */
[----:B------:R-:W-:Y:S01]  /*23210*/  ULDC.64 UR4, c[0x0][0x2d8] ;  /* 0x0000b60000047ab9 */ /* 0x000fe20000000a00 */
[----:B------:R0:W5:Y:S01]  /*23220*/  LDL R9, [R1+0x34] ;  /* 0x0000340001097983 */ /* 0x0001620000100800 */
[----:B------:R-:W-:Y:S01]  /*23230*/  IMAD.MOV.U32 R3, RZ, RZ, R27 ;  /* 0x000000ffff037224 */ /* 0x000fe200078e001b */
[----:B------:R-:W-:Y:S01]  /*23240*/  ULDC.64 UR6, c[0x0][0x280] ;  /* 0x0000a00000067ab9 */ /* 0x000fe20000000a00 */
[----:B------:R-:W3:Y:S01]  /*23250*/  S2R R21, SR_TID.X ;  /* 0x0000000000157919 */ /* 0x000ee20000002100 */
        /* <DEDUP_REMOVED lines=8> */
[----:B------:R-:W-:-:S11]  /*232e0*/  IMAD.IADD R3, R3, 0x1, R0 ;  /* 0x0000000103037824 */ /* 0x000fd600078e0200 */
[----:B-1----:R-:W1:Y:S01]  /*232f0*/  @P0 LDC R6, c[0x0][0x44c] ;  /* 0x00011300ff060b82 */ /* 0x002e620000000800 */
[C---:B---3--:R-:W-:Y:S01]  /*23300*/  LOP3.LUT R32, R21.reuse, 0x7f, RZ, 0xc0, !PT ;  /* 0x0000007f15207812 */ /* 0x048fe200078ec0ff */
[----:B------:R-:W-:-:S03]  /*23310*/  IMAD.SHL.U32 R21, R21, 0x10, RZ ;  /* 0x0000001015157824 */ /* 0x000fc600078e00ff */
[----:B------:R-:W-:-:S03]  /*23320*/  SHF.R.U32.HI R32, RZ, 0x3, R32 ;  /* 0x00000003ff207819 */ /* 0x000fc60000011620 */
[----:B------:R-:W2:Y:S01]  /*23330*/  @P0 LDC R0, c[0x0][0x450] ;  /* 0x00011400ff000b82 */ /* 0x000ea20000000800 */
[----:B------:R-:W-:-:S05]  /*23340*/  LOP3.LUT R21, R32, 0x70, R21, 0xf8, !PT ;  /* 0x0000007020157812 */ /* 0x000fca00078ef815 */
[----:B------:R-:W-:-:S05]  /*23350*/  IMAD R5, R17, 0x80, R21 ;  /* 0x0000008011057824 */ /* 0x000fca00078e0215 */
[----:B------:R-:W-:Y:S01]  /*23360*/  MOV R4, R5 ;  /* 0x0000000500047202 */ /* 0x000fe20000000f00 */
[----:B-1----:R-:W-:Y:S01]  /*23370*/  @P0 IMAD.HI.U32 R6, R5, R6, RZ ;  /* 0x0000000605060227 */ /* 0x002fe200078e00ff */
[----:B------:R-:W1:Y:S04]  /*23380*/  S2R R21, SR_TID.X ;  /* 0x0000000000157919 */ /* 0x000e680000002100 */
        /* <DEDUP_REMOVED lines=21> */
[----:B------:R-:W-:Y:S01]  /*234e0*/  IMAD R17, R17, 0x80, R10 ;  /* 0x0000008011117824 */ /* 0x000fe200078e020a */
        /* <DEDUP_REMOVED lines=11> */
[----:B0-----:R-:W-:Y:S02]  /*235a0*/  @!P1 IMAD.X R7, RZ, RZ, R4, P3 ;  /* 0x000000ffff079224 */ /* 0x001fe400018e0604 */
[----:B------:R-:W-:Y:S02]  /*235b0*/  @!P2 IMAD.MOV.U32 R4, RZ, RZ, R5 ;  /* 0x000000ffff04a224 */ /* 0x000fe400078e0005 */
        /* <DEDUP_REMOVED lines=19> */
[----:B0-----:R-:W-:-:S04]  /*236f0*/  @!P1 IADD3 R5, P2, R34, R5, RZ ;  /* 0x0000000522059210 */ /* 0x001fc80007f5e0ff */
[----:B-1----:R-:W-:-:S04]  /*23700*/  @!P1 IADD3.X R4, RZ, R4, RZ, P2, !PT ;  /* 0x00000004ff049210 */ /* 0x002fc800017fe4ff */
        /* <DEDUP_REMOVED lines=26> */
[----:B------:R-:W-:Y:S01]  /*238b0*/  ISETP.GE.AND P2, PT, R4, R3, PT ;  /* 0x000000030400720c */ /* 0x000fe20003f46270 */
[----:B------:R-:W-:Y:S04]  /*238c0*/  SHFL.IDX PT, R0, R0, 0x7, 0x181f ;  /* 0x00f81f0000007f89 */ /* 0x000fe800000e0000 */
[----:B------:R-:W1:Y:S08]  /*238d0*/  SHFL.IDX PT, R4, R2, 0x6, 0x181f ;  /* 0x00d81f0002047f89 */ /* 0x000e7000000e0000 */
[----:B0-----:R-:W-:-:S05]  /*238e0*/  @!P2 IADD3 R5, P1, R34, R5, RZ ;  /* 0x000000052205a210 */ /* 0x001fca0007f3e0ff */
[----:B-1----:R-:W-:-:S05]  /*238f0*/  @!P2 IMAD.X R4, RZ, RZ, R4, P1 ;  /* 0x000000ffff04a224 */ /* 0x002fca00008e0604 */
[----:B------:R-:W-:-:S04]  /*23900*/  @!P2 LOP3.LUT R5, R5, R4, RZ, 0x3c, !PT ;  /* 0x000000040505a212 */ /* 0x000fc800078e3cff */
[----:B------:R-:W-:-:S04]  /*23910*/  @!P2 LOP3.LUT R4, R5, R4, RZ, 0x3c, !PT ;  /* 0x000000040504a212 */ /* 0x000fc800078e3cff */
[----:B------:R-:W-:-:S05]  /*23920*/  @!P2 LOP3.LUT R5, R5, R4, RZ, 0x3c, !PT ;  /* 0x000000040505a212 */ /* 0x000fca00078e3cff */
[----:B------:R0:W-:Y:S04]  /*23930*/  @!P2 LDGSTS.E.BYPASS.LTC128B.128 [R9+0x17400], desc[UR60][R4.64], !P0 ;  /* 0x174000000409afae */ /* 0x0001e8000c101d7c */
[----:B0-----:R0:W1:Y:S02]  /*23940*/  SHFL.IDX PT, R4, R2, 0x7, 0x181f ;  /* 0x00f81f0002047f89 */ /* 0x00106400000e0000 */
.L_x_10920:
        /* <DEDUP_REMOVED lines=10> */
.L_x_10614:
        /* <DEDUP_REMOVED lines=21> */
.L_x_10921:
[----:B------:R-:W-:Y:S05]  /*23b40*/  BSYNC B0 ;  /* 0x0000000000007941 */ /* 0x000fea0003800000 */
.L_x_10615:
[----:B------:R-:W-:Y:S05]  /*23b50*/  @!P1 BRA `(.L_x_10617) ;  /* 0x00000018009c9947 */ /* 0x000fea0003800000 */
[----:B------:R1:W5:Y:S01]  /*23b60*/  LDL.LU R25, [R1+0x4] ;  /* 0x0000040001197983 */ /* 0x0003620000300800 */
[----:B------:R-:W-:-:S07]  /*23b70*/  IMAD.MOV.U32 R21, RZ, RZ, R33 ;  /* 0x000000ffff157224 */ /* 0x000fce00078e0021 */
.L_x_10637:
[----:B---3--:R-:W2:Y:S01]  /*23b80*/  LDL R2, [R1] ;  /* 0x0000000001027983 */ /* 0x008ea20000100800 */
[----:B------:R-:W3:Y:S03]  /*23b90*/  LDC R7, c[0x0][0x430] ;  /* 0x00010c00ff077b82 */ /* 0x000ee60000000800 */
[----:B------:R-:W4:Y:S04]  /*23ba0*/  LDL R0, [R1+0xc] ;  /* 0x00000c0001007983 */ /* 0x000f280000100800 */
[----:B------:R-:W4:Y:S01]  /*23bb0*/  LDL R10, [R1+0x10] ;  /* 0x00001000010a7983 */ /* 0x000f220000100800 */
[----:B0-----:R-:W0:Y:S03]  /*23bc0*/  S2R R3, SR_TID.X ;  /* 0x0000000000037919 */ /* 0x001e260000002100 */
[----:B------:R-:W4:Y:S01]  /*23bd0*/  LDL R11, [R1+0x14] ;  /* 0x00001400010b7983 */ /* 0x000f220000100800 */
[----:B---3--:R-:W-:Y:S01]  /*23be0*/  ISETP.NE.AND P0, PT, R7, 0x1, PT ;  /* 0x000000010700780c */ /* 0x008fe20003f05270 */
[----:B------:R-:W3:-:S12]  /*23bf0*/  S2R R8, SR_TID.X ;  /* 0x0000000000087919 */ /* 0x000ed80000002100 */
[----:B------:R-:W1:Y:S01]  /*23c00*/  @P0 LDC R5, c[0x0][0x434] ;  /* 0x00010d00ff050b82 */ /* 0x000e620000000800 */
[----:B0-----:R-:W-:-:S04]  /*23c10*/  LOP3.LUT R3, R3, 0x7f, RZ, 0xc0, !PT ;  /* 0x0000007f03037812 */ /* 0x001fc800078ec0ff */
[----:B------:R-:W-:Y:S01]  /*23c20*/  SHF.R.U32.HI R3, RZ, 0x3, R3 ;  /* 0x00000003ff037819 */ /* 0x000fe20000011603 */
[----:B---3--:R-:W-:Y:S01]  /*23c30*/  IMAD.SHL.U32 R9, R8, 0x10, RZ ;  /* 0x0000001008097824 */ /* 0x008fe200078e00ff */
[----:B------:R-:W-:Y:S05]  /*23c40*/  YIELD ;  /* 0x0000000000007946 */ /* 0x000fea0003800000 */
[----:B------:R-:W-:Y:S01]  /*23c50*/  ULDC.64 UR4, c[0x0][0x428] ;  /* 0x00010a0000047ab9 */ /* 0x000fe20000000a00 */
[----:B------:R-:W-:Y:S01]  /*23c60*/  ULDC.64 UR6, c[0x0][0x418] ;  /* 0x0001060000067ab9 */ /* 0x000fe20000000a00 */
[----:B--2---:R-:W-:Y:S02]  /*23c70*/  LOP3.LUT P2, RZ, R2, 0x4, RZ, 0xc0, !PT ;  /* 0x0000000402ff7812 */ /* 0x004fe4000784c0ff */
[----:B------:R-:W0:Y:S01]  /*23c80*/  S2R R2, SR_TID.X ;  /* 0x0000000000027919 */ /* 0x000e220000002100 */
[----:B----4-:R-:W-:-:S02]  /*23c90*/  IMAD R0, R35, 0xa0, R0 ;  /* 0x000000a023007824 */ /* 0x010fc400078e0200 */
[----:B0-----:R-:W-:-:S05]  /*23ca0*/  IMAD.SHL.U32 R4, R2, 0x10, RZ ;  /* 0x0000001002047824 */ /* 0x001fca00078e00ff */
[----:B------:R-:W-:Y:S02]  /*23cb0*/  LOP3.LUT R4, R3, 0x70, R4, 0xf8, !PT ;  /* 0x0000007003047812 */ /* 0x000fe400078ef804 */
[----:B------:R-:W0:Y:S02]  /*23cc0*/  @P0 LDC R3, c[0x0][0x438] ;  /* 0x00010e00ff030b82 */ /* 0x000e240000000800 */
[----:B------:R-:W-:Y:S02]  /*23cd0*/  IADD3 R4, R4, R0, RZ ;  /* 0x0000000004047210 */ /* 0x000fe40007ffe0ff */
[----:B------:R-:W-:-:S03]  /*23ce0*/  LOP3.LUT R2, R2, 0x7f, RZ, 0xc0, !PT ;  /* 0x0000007f02027812 */ /* 0x000fc600078ec0ff */
[----:B-1----:R-:W-:Y:S01]  /*23cf0*/  @P0 IMAD.HI.U32 R5, R4, R5, RZ ;  /* 0x0000000504050227 */ /* 0x002fe200078e00ff */
[----:B------:R-:W-:-:S03]  /*23d00*/  SHF.R.U32.HI R6, RZ, 0x3, R2 ;  /* 0x00000003ff067819 */ /* 0x000fc60000011602 */
[----:B------:R-:W-:Y:S01]  /*23d10*/  IMAD.MOV.U32 R2, RZ, RZ, R4 ;  /* 0x000000ffff027224 */ /* 0x000fe200078e0004 */
[----:B------:R-:W-:Y:S02]  /*23d20*/  LOP3.LUT R9, R6, 0x70, R9, 0xf8, !PT ;  /* 0x0000007006097812 */ /* 0x000fe400078ef809 */
[----:B0-----:R-:W-:Y:S02]  /*23d30*/  @P0 SHF.R.U32.HI R2, RZ, R3, R5 ;  /* 0x00000003ff020219 */ /* 0x001fe40000011605 */
[----:B------:R-:W0:Y:S08]  /*23d40*/  @P0 LDC R5, c[0x0][0x434] ;  /* 0x00010d00ff050b82 */ /* 0x000e300000000800 */
[----:B------:R-:W1:Y:S01]  /*23d50*/  @P0 LDC R3, c[0x0][0x438] ;  /* 0x00010e00ff030b82 */ /* 0x000e620000000800 */
[----:B------:R-:W-:-:S05]  /*23d60*/  LOP3.LUT R9, R9, 0x80, RZ, 0xfc, !PT ;  /* 0x0000008009097812 */ /* 0x000fca00078efcff */
[----:B------:R-:W-:-:S04]  /*23d70*/  IMAD.IADD R0, R9, 0x1, R0 ;  /* 0x0000000109007824 */ /* 0x000fc800078e0200 */
        /* <DEDUP_REMOVED lines=8> */
[----:B------:R-:W-:-:S04]  /*23e00*/  IMAD R0, R10, UR4, RZ ;  /* 0x000000040a007c24 */ /* 0x000fc8000f8e02ff */
[C---:B------:R-:W-:Y:S02]  /*23e10*/  IMAD R0, R37.reuse, UR5, R0 ;  /* 0x0000000525007c24 */ /* 0x040fe4000f8e0200 */
[----:B------:R-:W-:-:S04]  /*23e20*/  IMAD.WIDE.U32 R2, R37, UR4, R2 ;  /* 0x0000000425027c25 */ /* 0x000fc8000f8e0002 */
[----:B------:R-:W-:Y:S01]  /*23e30*/  IMAD.IADD R3, R0, 0x1, R3 ;  /* 0x0000000100037824 */ /* 0x000fe200078e0203 */
[----:B------:R-:W-:-:S04]  /*23e40*/  LEA R4, P0, R2, UR6, 0x2 ;  /* 0x0000000602047c11 */ /* 0x000fc8000f8010ff */
[----:B------:R-:W-:-:S05]  /*23e50*/  LEA.HI.X R5, R2, UR7, R3, 0x2, P0 ;  /* 0x0000000702057c11 */ /* 0x000fca00080f1403 */
[----:B------:R0:W2:Y:S01]  /*23e60*/  LDG.E R10, desc[UR60][R4.64] ;  /* 0x0000003c040a7981 */ /* 0x0000a2000c1e1900 */
[----:B------:R-:W-:Y:S01]  /*23e70*/  ISETP.GT.U32.AND P1, PT, R9, 0x9f, PT ;  /* 0x0000009f0900780c */ /* 0x000fe20003f24070 */
[----:B------:R-:W-:-:S12]  /*23e80*/  VIADD R33, R21, 0x1 ;  /* 0x0000000115217836 */ /* 0x000fd80000000000 */
[--C-:B------:R-:W-:Y:S01]  /*23e90*/  @!P1 SHF.R.S32.HI R3, RZ, 0x1f, R6.reuse ;  /* 0x0000001fff039819 */ /* 0x100fe20000011406 */
[----:B------:R-:W-:-:S04]  /*23ea0*/  @!P1 IMAD.MOV.U32 R2, RZ, RZ, R6 ;  /* 0x000000ffff029224 */ /* 0x000fc800078e0006 */
[----:B------:R-:W-:-:S04]  /*23eb0*/  @!P1 IMAD.WIDE.U32 R2, R37, UR4, R2 ;  /* 0x0000000425029c25 */ /* 0x000fc8000f8e0002 */
[----:B------:R-:W-:Y:S01]  /*23ec0*/  @!P1 IMAD.IADD R0, R0, 0x1, R3 ;  /* 0x0000000100009824 */ /* 0x000fe200078e0203 */
[----:B0-----:R-:W-:Y:S01]  /*23ed0*/  @!P1 LEA R4, P0, R2, UR6, 0x2 ;  /* 0x0000000602049c11 */ /* 0x001fe2000f8010ff */
[----:B------:R-:W-:-:S03]  /*23ee0*/  IMAD.MOV.U32 R9, RZ, RZ, RZ ;  /* 0x000000ffff097224 */ /* 0x000fc600078e00ff */
        /* <DEDUP_REMOVED lines=8> */
[----:B------:R-:W-:Y:S01]  /*23f70*/  VIADD R35, R35, 0xffffffff ;  /* 0xffffffff23237836 */ /* 0x000fe20000000000 */
[----:B------:R-:W-:Y:S02]  /*23f80*/  SEL R33, R33, RZ, P0 ;  /* 0x000000ff21217207 */ /* 0x000fe40000000000 */
[----:B--2---:R-:W-:Y:S01]  /*23f90*/  SHF.R.S32.HI R27, RZ, 0x1f, R10 ;  /* 0x0000001fff1b7819 */ /* 0x004fe2000001140a */
[----:B0-----:R-:W-:Y:S06]  /*23fa0*/  @!P2 BRA `(.L_x_10618) ;  /* 0x000000000004a947 */ /* 0x001fec0003800000 */
[----:B------:R-:W-:Y:S01]  /*23fb0*/  BPT.TRAP 0x1 ;  /* 0x000000040000795c */ /* 0x000fe20000300000 */
.L_x_10618:
[----:B------:R-:W-:Y:S01]  /*23fc0*/  LEA R0, R33, R22, 0x3 ;  /* 0x0000001621007211 */ /* 0x000fe200078e18ff */
[----:B------:R-:W-:Y:S01]  /*23fd0*/  BSSY B0, `(.L_x_10619) ;  /* 0x0000005000007945 */ /* 0x000fe20003800000 */
[----:B------:R-:W-:Y:S02]  /*23fe0*/  SHF.L.U32 R31, R2, 0x1f, RZ ;  /* 0x0000001f021f7819 */ /* 0x000fe400000006ff */
[----:B------:R-:W-:Y:S02]  /*23ff0*/  SHF.R.S32.HI R30, RZ, 0x1f, R8 ;  /* 0x0000001fff1e7819 */ /* 0x000fe40000011408 */
[----:B------:R-:W0:Y:S02]  /*24000*/  SYNCS.PHASECHK.TRANS64.TRYWAIT P0, [R0+URZ+0x22880], R31 ;  /* 0x0228801f000075a7 */ /* 0x000e24000800017f */
[----:B0-----:R-:W-:Y:S05]  /*24010*/  @!P0 BRA `(.L_x_10620) ;  /* 0x0000009800cc8947 */ /* 0x001fea0003800000 */
.L_x_10922:
[----:B------:R-:W-:Y:S05]  /*24020*/  BSYNC B0 ;  /* 0x0000000000007941 */ /* 0x000fea0003800000 */
.L_x_10619:
        /* <DEDUP_REMOVED lines=77> */
[----:B------:R-:W2:Y:S01]  /*24500*/  SHFL.IDX PT, R5, R17, RZ, 0x181f ;  /* 0x00181fff11057589 */ /* 0x000ea200000e0000 */
[----:B-1----:R-:W-:-:S05]  /*24510*/  IADD3.X R3, RZ, R3, RZ, P0, !PT ;  /* 0x00000003ff037210 */ /* 0x002fca00007fe4ff */
[----:B------:R2:W-:Y:S02]  /*24520*/  LDGSTS.E.BYPASS.LTC128B.128 [R6+0xdc00], desc[UR60][R2.64], !P2 ;  /* 0x0dc0000002067fae */ /* 0x0005e4000d101d7c */
[----:B--2---:R-:W-:-:S05]  /*24530*/  IADD3 R2, P0, R34, R5, RZ ;  /* 0x0000000522027210 */ /* 0x004fca0007f1e0ff */
[----:B------:R-:W-:-:S05]  /*24540*/  IMAD.X R3, RZ, RZ, R4, P0 ;  /* 0x000000ffff037224 */ /* 0x000fca00000e0604 */
[----:B------:R1:W-:Y:S04]  /*24550*/  LDGSTS.E.BYPASS.LTC128B.128 [R6+0xe400], desc[UR60][R2.64], !P2 ;  /* 0x0e40000002067fae */ /* 0x0003e8000d101d7c */
[----:B-1----:R1:W2:Y:S02]  /*24560*/  SHFL.IDX PT, R2, R17, 0x1, 0x181f ;  /* 0x00381f0011027f89 */ /* 0x0022a400000e0000 */
.L_x_10944:
        /* <DEDUP_REMOVED lines=8> */
.L_x_10622:
        /* <DEDUP_REMOVED lines=11> */
.L_x_10623:
[----:B------:R2:W-:Y:S01]  /*246a0*/  SYNCS.ARRIVE.TRANS64.A1T0 RZ, [R0+URZ+0x22870], RZ ;  /* 0x022870ff00ff79a7 */ /* 0x0005e2000810003f */
[----:B------:R-:W-:Y:S05]  /*246b0*/  @!P3 BRA `(.L_x_10624) ;  /* 0x000000000004b947 */ /* 0x000fea0003800000 */
[----:B------:R-:W-:Y:S01]  /*246c0*/  BPT.TRAP 0x1 ;  /* 0x000000040000795c */ /* 0x000fe20000300000 */
.L_x_10624:
[----:B------:R-:W3:Y:S01]  /*246d0*/  SYNCS.PHASECHK.TRANS64.TRYWAIT P0, [R0+URZ+0x22840], R31 ;  /* 0x0228401f000075a7 */ /* 0x000ee2000800017f */
[----:B------:R-:W-:Y:S04]  /*246e0*/  BSSY B0, `(.L_x_10625) ;  /* 0x0000002000007945 */ /* 0x000fe80003800000 */
[----:B---3--:R-:W-:Y:S05]  /*246f0*/  @!P0 BRA `(.L_x_10626) ;  /* 0x0000009c00e48947 */ /* 0x008fea0003800000 */
.L_x_10945:
[----:B------:R-:W-:Y:S05]  /*24700*/  BSYNC B0 ;  /* 0x0000000000007941 */ /* 0x000fea0003800000 */
.L_x_10625:
        /* <DEDUP_REMOVED lines=67> */
[----:B0-----:R-:W-:-:S04]  /*24b40*/  IADD3 R2, P0, R34, R2, RZ ;  /* 0x0000000222027210 */ /* 0x001fc80007f1e0ff */
[----:B------:R-:W-:-:S05]  /*24b50*/  IADD3.X R3, RZ, R9, RZ, P0, !PT ;  /* 0x00000009ff037210 */ /* 0x000fca00007fe4ff */
        /* <DEDUP_REMOVED lines=10> */
.L_x_10967:
        /* <DEDUP_REMOVED lines=8> */
.L_x_10628:
[----:B------:R-:W-:Y:S02]  /*24c80*/  PLOP3.LUT P2, PT, P2, P0, PT, 0xa2, 0x0 ;  /* 0x000000000000781c */ /* 0x000fe40001741472 */
[----:B------:R-:W-:-:S08]  /*24c90*/  @P0 R2UR P2, UR4, R0 ;  /* 0x00000000000402ca */ /* 0x000fd00000040000 */
[----:B------:R-:W-:-:S05]  /*24ca0*/  @P0 PLOP3.LUT P0, PT, P2, PT, PT, 0x80, 0x0 ;  /* 0x000000000000081c */ /* 0x000fca000170f070 */
[----:B------:R-:W-:Y:S01]  /*24cb0*/  @!P2 SYNCS.ARRIVE.TRANS64.RED.A0T1 RZ, [UR4+0x22830], RZ ;  /* 0x022830ffffffa9a7 */ /* 0x000fe20008200404 */
[----:B------:R-:W-:Y:S07]  /*24cc0*/  @!P2 ARRIVES.LDGSTSBAR.64.TRANSCNT [UR4+0x22830] ;  /* 0x02283000ff00a9b0 */ /* 0x000fee0008000a84 */
[----:B------:R-:W-:Y:S05]  /*24cd0*/  @P0 BRA.U.ANY `(.L_x_10628) ;  /* 0xfffffffd00e80947 */ /* 0x000fea000393ffff */
[----:B------:R-:W-:Y:S01]  /*24ce0*/  NOP ;  /* 0x0000000000007918 */ /* 0x000fe20000000000 */
[----:B-1----:R-:W4:Y:S02]  /*24cf0*/  LDL R2, [R1] ;  /* 0x0000000001027983 */ /* 0x002f240000100800 */
[----:B----4-:R-:W-:-:S13]  /*24d00*/  LOP3.LUT P3, RZ, R2, 0x4, RZ, 0xc0, !PT ;  /* 0x0000000402ff7812 */ /* 0x010fda000786c0ff */
[----:B------:R-:W-:Y:S05]  /*24d10*/  @!P3 BRA `(.L_x_10629) ;  /* 0x000000000004b947 */ /* 0x000fea0003800000 */
[----:B------:R-:W-:Y:S01]  /*24d20*/  BPT.TRAP 0x1 ;  /* 0x000000040000795c */ /* 0x000fe20000300000 */
.L_x_10629:
[----:B------:R2:W-:Y:S02]  /*24d30*/  SYNCS.ARRIVE.TRANS64.A1T0 RZ, [R0+URZ+0x22830], RZ ;  /* 0x022830ff00ff79a7 */ /* 0x0005e4000810003f */
[----:B--23--:R-:W-:-:S05]  /*24d40*/  IMAD.U32 R0, RZ, RZ, UR36 ;  /* 0x00000024ff007e24 */ /* 0x00cfca000f8e00ff */
[----:B------:R-:W-:-:S13]  /*24d50*/  ISETP.NE.AND P0, PT, R0, 0x3, PT ;  /* 0x000000030000780c */ /* 0x000fda0003f05270 */
[----:B------:R-:W-:Y:S05]  /*24d60*/  @!P0 BRA `(.L_x_10630) ;  /* 0x0000000000048947 */ /* 0x000fea0003800000 */
[----:B------:R-:W-:Y:S01]  /*24d70*/  BPT.TRAP 0x1 ;  /* 0x000000040000795c */ /* 0x000fe20000300000 */
.L_x_10630:
[----:B------:R-:W-:Y:S01]  /*24d80*/  LOP3.LUT R0, R25, 0x1, RZ, 0x3c, !PT ;  /* 0x0000000119007812 */ /* 0x000fe200078e3cff */
[----:B------:R-:W-:Y:S01]  /*24d90*/  IMAD R2, R21, 0x8, R22 ;  /* 0x0000000815027824 */ /* 0x000fe200078e0216 */
[----:B------:R-:W-:Y:S02]  /*24da0*/  BSSY B0, `(.L_x_10631) ;  /* 0x0000004000007945 */ /* 0x000fe40003800000 */
[----:B------:R-:W-:-:S04]  /*24db0*/  SHF.L.U32 R0, R0, 0x1f, RZ ;  /* 0x0000001f00007819 */ /* 0x000fc800000006ff */
[----:B------:R-:W1:Y:S02]  /*24dc0*/  SYNCS.PHASECHK.TRANS64.TRYWAIT P2, [R2+URZ+0x22870], R0 ;  /* 0x02287000020075a7 */ /* 0x000e64000804017f */
[----:B-1----:R-:W-:Y:S05]  /*24dd0*/  @!P2 BRA `(.L_x_10632) ;  /* 0x000000a000f0a947 */ /* 0x002fea0003800000 */
.L_x_10968:
[----:B------:R-:W-:Y:S05]  /*24de0*/  BSYNC B0 ;  /* 0x0000000000007941 */ /* 0x000fea0003800000 */
.L_x_10631:
[----:B------:R-:W2:Y:S02]  /*24df0*/  LDL R3, [R1] ;  /* 0x0000000001037983 */ /* 0x000ea40000100800 */
[----:B--2---:R-:W-:-:S13]  /*24e00*/  LOP3.LUT P2, RZ, R3, 0x4, RZ, 0xc0, !PT ;  /* 0x0000000403ff7812 */ /* 0x004fda000784c0ff */
[----:B------:R-:W-:Y:S05]  /*24e10*/  @!P2 BRA `(.L_x_10633) ;  /* 0x000000000004a947 */ /* 0x000fea0003800000 */
[----:B------:R-:W-:Y:S01]  /*24e20*/  BPT.TRAP 0x1 ;  /* 0x000000040000795c */ /* 0x000fe20000300000 */
.L_x_10633:
[----:B------:R-:W-:Y:S01]  /*24e30*/  SHF.L.U32 R3, R25, 0x1f, RZ ;  /* 0x0000001f19037819 */ /* 0x000fe200000006ff */
[----:B-1----:R-:W-:-:S03]  /*24e40*/  IMAD R0, R21, 0x5000, RZ ;  /* 0x0000500015007824 */ /* 0x002fc600078e02ff */
[----:B------:R-:W1:Y:S02]  /*24e50*/  SYNCS.PHASECHK.TRANS64.TRYWAIT P2, [R2+URZ+0x22860], R3 ;  /* 0x02286003020075a7 */ /* 0x000e64000804017f */
[----:B-1----:R-:W-:Y:S05]  /*24e60*/  @!P2 BRA `(.L_x_10634) ;  /* 0x000000a000e0a947 */ /* 0x002fea0003800000 */
.L_x_10969:
[----:B------:R-:W2:Y:S04]  /*24e70*/  LDL R12, [R1+0x1c] ;  /* 0x00001c00010c7983 */ /* 0x000ea80000100800 */
[----:B------:R-:W3:Y:S01]  /*24e80*/  LDL R4, [R1] ;  /* 0x0000000001047983 */ /* 0x000ee20000100800 */
[----:B-1----:R-:W-:Y:S01]  /*24e90*/  LOP3.LUT R3, R0, R26, RZ, 0xfc, !PT ;  /* 0x0000001a00037212 */ /* 0x002fe200078efcff */
[----:B------:R-:W-:Y:S05]  /*24ea0*/  WARPSYNC.ALL ;  /* 0x0000000000007948 */ /* 0x000fea0003800000 */
[----:B------:R-:W-:-:S05]  /*24eb0*/  IMAD.IADD R3, R22, 0x1, R3 ;  /* 0x0000000116037824 */ /* 0x000fca00078e0203 */
[----:B------:R-:W1:Y:S02]  /*24ec0*/  LDSM.16.MT88.4 R8, [R3+0xa400] ;  /* 0x00a400000308783b */ /* 0x000e640000004200 */
[----:B-1----:R-:W-:Y:S02]  /*24ed0*/  PRMT R5, R8, 0x7531, R9 ;  /* 0x0000753108057816 */ /* 0x002fe40000000009 */
[C-C-:B------:R-:W-:Y:S02]  /*24ee0*/  PRMT R6, R10.reuse, 0x6420, R11.reuse ;  /* 0x000064200a067816 */ /* 0x140fe4000000000b */
[----:B0-----:R-:W-:Y:S02]  /*24ef0*/  PRMT R7, R10, 0x7531, R11 ;  /* 0x000075310a077816 */ /* 0x001fe4000000000b */
[----:B------:R-:W-:Y:S02]  /*24f00*/  LOP3.LUT R17, R24, 0x1800, RZ, 0xfc, !PT ;  /* 0x0000180018117812 */ /* 0x000fe400078efcff */
[----:B--2---:R-:W-:-:S02]  /*24f10*/  IADD3 R3, R22, R12, R0 ;  /* 0x0000000c16037210 */ /* 0x004fc40007ffe000 */
[----:B---3--:R-:W-:Y:S02]  /*24f20*/  LOP3.LUT P2, RZ, R4, 0x4, RZ, 0xc0, !PT ;  /* 0x0000000404ff7812 */ /* 0x008fe4000784c0ff */
[----:B------:R-:W-:Y:S02]  /*24f30*/  PRMT R4, R8, 0x6420, R9 ;  /* 0x0000642008047816 */ /* 0x000fe40000000009 */
[----:B------:R-:W0:Y:S01]  /*24f40*/  LDSM.16.MT88.4 R8, [R3+0xa400] ;  /* 0x00a400000308783b */ /* 0x000e220000004200 */
[----:B------:R-:W-:-:S05]  /*24f50*/  LOP3.LUT R12, R0, R24, RZ, 0xfc, !PT ;  /* 0x00000018000c7212 */ /* 0x000fca00078efcff */
        /* <DEDUP_REMOVED lines=33> */
[----:B------:R-:W-:Y:S02]  /*25170*/  IADD3 R12, R23, R12, RZ ;  /* 0x0000000c170c7210 */ /* 0x000fe40007ffe0ff */
[C-C-:B0-----:R-:W-:Y:S02]  /*25180*/  PRMT R4, R8.reuse, 0x6420, R9.reuse ;  /* 0x0000642008047816 */ /* 0x141fe40000000009 */
[----:B------:R-:W-:Y:S02]  /*25190*/  PRMT R5, R8, 0x7531, R9 ;  /* 0x0000753108057816 */ /* 0x000fe40000000009 */
[----:B------:R-:W-:-:S02]  /*251a0*/  PRMT R6, R10, 0x6420, R11 ;  /* 0x000064200a067816 */ /* 0x000fc4000000000b */
[----:B------:R-:W-:Y:S02]  /*251b0*/  PRMT R7, R10, 0x7531, R11 ;  /* 0x000075310a077816 */ /* 0x000fe4000000000b */
[----:B------:R-:W0:Y:S04]  /*251c0*/  LDSM.16.MT88.4 R8, [R3+0xc400] ;  /* 0x00c400000308783b */ /* 0x000e280000004200 */
[----:B------:R1:W-:Y:S02]  /*251d0*/  STSM.16.M88.4 [R12], R4 ;  /* 0x000000040c007844 */ /* 0x0003e40000000200 */
[----:B-1----:R-:W-:Y:S02]  /*251e0*/  IADD3 R4, R23, R17, R0 ;  /* 0x0000001117047210 */ /* 0x002fe40007ffe000 */
[----:B0-----:R-:W-:-:S02]  /*251f0*/  PRMT R12, R8, 0x6420, R9 ;  /* 0x00006420080c7816 */ /* 0x001fc40000000009 */
        /* <DEDUP_REMOVED lines=34> */
[C---:B------:R-:W-:Y:S01]  /*25420*/  IMAD.IADD R12, R23.reuse, 0x1, R12 ;  /* 0x00000001170c7824 */ /* 0x040fe200078e020c */
[----:B------:R-:W-:-:S04]  /*25430*/  IADD3 R0, R23, R17, R0 ;  /* 0x0000001117007210 */ /* 0x000fc80007ffe000 */
[----:B------:R0:W-:Y:S02]  /*25440*/  STSM.16.M88.4 [R12], R4 ;  /* 0x000000040c007844 */ /* 0x0001e40000000200 */
        /* <DEDUP_REMOVED lines=13> */
.L_x_10635:
[----:B-1----:R1:W-:Y:S01]  /*25520*/  SYNCS.ARRIVE.TRANS64.A1T0 RZ, [R2+URZ+0x22850], RZ ;  /* 0x022850ff02ff79a7 */ /* 0x0023e2000810003f */
[----:B------:R-:W-:Y:S06]  /*25530*/  BAR.SYNC.DEFER_BLOCKING 0x2, 0x80 ;  /* 0x0082000000007b1d */ /* 0x000fec0000010000 */
[----:B------:R-:W-:Y:S05]  /*25540*/  @!P0 BRA `(.L_x_10636) ;  /* 0x0000000000048947 */ /* 0x000fea0003800000 */
[----:B------:R-:W-:Y:S01]  /*25550*/  BPT.TRAP 0x1 ;  /* 0x000000040000795c */ /* 0x000fe20000300000 */
.L_x_10636:
[----:B0-----:R-:W2:Y:S01]  /*25560*/  LDL R0, [R1+0x18] ;  /* 0x0000180001007983 */ /* 0x001ea20000100800 */
[----:B-1----:R-:W-:Y:S02]  /*25570*/  VIADD R2, R2, 0x22880 ;  /* 0x0002288002027836 */ /* 0x002fe40000000000 */
[----:B------:R-:W-:Y:S01]  /*25580*/  IMAD.MOV.U32 R21, RZ, RZ, R33 ;  /* 0x000000ffff157224 */ /* 0x000fe200078e0021 */
[----:B------:R3:W5:Y:S02]  /*25590*/  LDL R25, [R1+0x4] ;  /* 0x0000040001197983 */ /* 0x0007640000100800 */
[----:B--2---:R-:W-:-:S04]  /*255a0*/  PRMT R2, R0, 0x654, R2 ;  /* 0x0000065400027816 */ /* 0x004fc80000000002 */
[----:B------:R3:W-:Y:S01]  /*255b0*/  SYNCS.ARRIVE.TRANS64.RED.A1T0 RZ, [R2+URZ], RZ ;  /* 0x000000ff02ff79a7 */ /* 0x0007e2000810043f */
[----:B------:R-:W-:Y:S05]  /*255c0*/  @P1 BRA `(.L_x_10637) ;  /* 0xffffffe4006c1947 */ /* 0x000fea000383ffff */
.L_x_10617:
[----:B------:R-:W3:Y:S01]  /*255d0*/  S2R R0, SR_TID.X ;  /* 0x0000000000007919 */ /* 0x000ee20000002100 */
[----:B------:R-:W-:Y:S01]  /*255e0*/  BSSY B0, `(.L_x_10638) ;  /* 0x0000012000007945 */ /* 0x000fe20003800000 */
[----:B---3--:R-:W-:Y:S01]  /*255f0*/  LOP3.LUT R2, R0, 0x7f, RZ, 0xc0, !PT ;  /* 0x0000007f00027812 */ /* 0x008fe200078ec0ff */
        /* <DEDUP_REMOVED lines=15> */
[----:B0-----:R-:W-:-:S07]  /*256f0*/  IADD3 R16, R0, UR37, R7 ;  /* 0x0000002500107c10 */ /* 0x001fce000fffe007 */
.L_x_10639:
[----:B------:R-:W-:Y:S05]  /*25700*/  BSYNC B0 ;  /* 0x0000000000007941 */ /* 0x000fea0003800000 */
.L_x_10638:
[----:B------:R-:W-:Y:S05]  /*25710*/  @!P0 BRA `(.L_x_10640) ;  /* 0x0000000000048947 */ /* 0x000fea0003800000 */
[----:B------:R-:W-:Y:S01]  /*25720*/  BPT.TRAP 0x1 ;  /* 0x000000040000795c */ /* 0x000fe20000300000 */
.L_x_10640:
[----:B------:R-:W0:Y:S01]  /*25730*/  LDL R0, [R1+0x4] ;  /* 0x0000040001007983 */ /* 0x000e220000100800 */
[----:B------:R-:W-:Y:S01]  /*25740*/  BSSY B0, `(.L_x_10641) ;  /* 0x0000006000007945 */ /* 0x000fe20003800000 */
[----:B0-----:R-:W-:Y:S01]  /*25750*/  LOP3.LUT R3, R0, 0x1, RZ, 0x3c, !PT ;  /* 0x0000000100037812 */ /* 0x001fe200078e3cff */
[----:B------:R-:W-:-:S03]  /*25760*/  IMAD R0, R33, 0x8, R22 ;  /* 0x0000000821007824 */ /* 0x000fc600078e0216 */
[----:B------:R-:W-:-:S04]  /*25770*/  SHF.L.U32 R3, R3, 0x1f, RZ ;  /* 0x0000001f03037819 */ /* 0x000fc800000006ff */
[----:B------:R-:W0:Y:S02]  /*25780*/  SYNCS.PHASECHK.TRANS64.TRYWAIT P1, [R0+URZ+0x22870], R3 ;  /* 0x02287003000075a7 */ /* 0x000e24000802017f */
[----:B0-----:R-:W-:Y:S05]  /*25790*/  @!P1 BRA `(.L_x_10642) ;  /* 0x0000009800a89947 */ /* 0x001fea0003800000 */
.L_x_10970:
[----:B------:R-:W-:Y:S05]  /*257a0*/  BSYNC B0 ;  /* 0x0000000000007941 */ /* 0x000fea0003800000 */
.L_x_10641:
[----:B------:R-:W2:Y:S02]  /*257b0*/  LDL R2, [R1] ;  /* 0x0000000001027983 */ /* 0x000ea40000100800 */
[----:B--2---:R-:W-:-:S13]  /*257c0*/  LOP3.LUT P1, RZ, R2, 0x4, RZ, 0xc0, !PT ;  /* 0x0000000402ff7812 */ /* 0x004fda000782c0ff */
[----:B------:R-:W-:Y:S05]  /*257d0*/  @!P1 BRA `(.L_x_10643) ;  /* 0x0000000000049947 */ /* 0x000fea0003800000 */
[----:B------:R-:W-:Y:S01]  /*257e0*/  BPT.TRAP 0x1 ;  /* 0x000000040000795c */ /* 0x000fe20000300000 */
.L_x_10643:
[----:B------:R-:W0:Y:S02]  /*257f0*/  LDL R2, [R1+0x4] ;  /* 0x0000040001027983 */ /* 0x000e240000100800 */
[----:B0-----:R-:W-:-:S04]  /*25800*/  SHF.L.U32 R3, R2, 0x1f, RZ ;  /* 0x0000001f02037819 */ /* 0x001fc800000006ff */
[----:B------:R-:W0:Y:S02]  /*25810*/  SYNCS.PHASECHK.TRANS64.TRYWAIT P1, [R0+URZ+0x22860], R3 ;  /* 0x02286003000075a7 */ /* 0x000e24000802017f */
[----:B0-----:R-:W-:Y:S05]  /*25820*/  @!P1 BRA `(.L_x_10644) ;  /* 0x0000009800989947 */ /* 0x001fea0003800000 */
.L_x_10971:
[----:B------:R-:W2:Y:S04]  /*25830*/  LDL R4, [R1] ;  /* 0x0000000001047983 */ /* 0x000ea80000100800 */
[----:B------:R-:W3:Y:S01]  /*25840*/  LDL R2, [R1+0x1c] ;  /* 0x00001c0001027983 */ /* 0x000ee20000100800 */
[----:B0-----:R-:W-:Y:S01]  /*25850*/  IMAD R3, R33, 0x5000, RZ ;  /* 0x0000500021037824 */ /* 0x001fe200078e02ff */
[----:B------:R-:W-:Y:S05]  /*25860*/  WARPSYNC.ALL ;  /* 0x0000000000007948 */ /* 0x000fea0003800000 */
[----:B------:R-:W-:-:S02]  /*25870*/  LOP3.LUT R5, R3, R26, RZ, 0xfc, !PT ;  /* 0x0000001a03057212 */ /* 0x000fc400078efcff */
[----:B------:R-:W-:Y:S02]  /*25880*/  LOP3.LUT R12, R3, R24, RZ, 0xfc, !PT ;  /* 0x00000018030c7212 */ /* 0x000fe400078efcff */
[----:B------:R-:W-:Y:S01]  /*25890*/  LOP3.LUT R20, R24, 0x1800, RZ, 0xfc, !PT ;  /* 0x0000180018147812 */ /* 0x000fe200078efcff */
[----:B------:R-:W-:Y:S01]  /*258a0*/  IMAD.IADD R13, R22, 0x1, R5 ;  /* 0x00000001160d7824 */ /* 0x000fe200078e0205 */
[----:B------:R-:W-:Y:S01]  /*258b0*/  LOP3.LUT R21, R24, 0x4800, RZ, 0xfc, !PT ;  /* 0x0000480018157812 */ /* 0x000fe200078efcff */
[----:B------:R-:W-:Y:S01]  /*258c0*/  IMAD.IADD R12, R23, 0x1, R12 ;  /* 0x00000001170c7824 */ /* 0x000fe200078e020c */
[----:B--2---:R-:W-:Y:S02]  /*258d0*/  LOP3.LUT P1, RZ, R4, 0x4, RZ, 0xc0, !PT ;  /* 0x0000000404ff7812 */ /* 0x004fe4000782c0ff */
[----:B------:R-:W0:Y:S01]  /*258e0*/  LDSM.16.MT88.4 R4, [R13+0xa400] ;  /* 0x00a400000d04783b */ /* 0x000e220000004200 */
[----:B---3--:R-:W-:Y:S02]  /*258f0*/  IADD3 R2, R22, R2, R3 ;  /* 0x0000000216027210 */ /* 0x008fe40007ffe003 */
[----:B0-----:R-:W-:-:S02]  /*25900*/  PRMT R8, R4, 0x6420, R5 ;  /* 0x0000642004087816 */ /* 0x001fc40000000005 */
[----:B------:R-:W-:Y:S02]  /*25910*/  PRMT R9, R4, 0x7531, R5 ;  /* 0x0000753104097816 */ /* 0x000fe40000000005 */
[C-C-:B------:R-:W-:Y:S02]  /*25920*/  PRMT R10, R6.reuse, 0x6420, R7.reuse ;  /* 0x00006420060a7816 */ /* 0x140fe40000000007 */
[----:B------:R-:W-:Y:S02]  /*25930*/  PRMT R11, R6, 0x7531, R7 ;  /* 0x00007531060b7816 */ /* 0x000fe40000000007 */
[----:B------:R-:W0:Y:S04]  /*25940*/  LDSM.16.MT88.4 R4, [R2+0xa400] ;  /* 0x00a400000204783b */ /* 0x000e280000004200 */
[----:B------:R0:W-:Y:S02]  /*25950*/  STSM.16.M88.4 [R12], R8 ;  /* 0x000000080c007844 */ /* 0x0001e40000000200 */
[----:B0-----:R-:W-:-:S02]  /*25960*/  PRMT R8, R4, 0x6420, R5 ;  /* 0x0000642004087816 */ /* 0x001fc40000000005 */
[----:B------:R-:W-:Y:S02]  /*25970*/  PRMT R9, R4, 0x7531, R5 ;  /* 0x0000753104097816 */ /* 0x000fe40000000005 */
[----:B------:R-:W-:Y:S02]  /*25980*/  LOP3.LUT R4, R3, 0x800, R24, 0xfe, !PT ;  /* 0x0000080003047812 */ /* 0x000fe400078efe18 */
[C-C-:B------:R-:W-:Y:S02]  /*25990*/  PRMT R10, R6.reuse, 0x6420, R7.reuse ;  /* 0x00006420060a7816 */ /* 0x140fe40000000007 */
[----:B------:R-:W-:Y:S01]  /*259a0*/  PRMT R11, R6, 0x7531, R7 ;  /* 0x00007531060b7816 */ /* 0x000fe20000000007 */
[----:B------:R-:W-:-:S05]  /*259b0*/  IMAD.IADD R17, R23, 0x1, R4 ;  /* 0x0000000117117824 */ /* 0x000fca00078e0204 */
[----:B------:R0:W-:Y:S02]  /*259c0*/  STSM.16.M88.4 [R17], R8 ;  /* 0x0000000811007844 */ /* 0x0001e40000000200 */
[----:B0-----:R-:W-:Y:S02]  /*259d0*/  IADD3 R8, R3, 0x1000, RZ ;  /* 0x0000100003087810 */ /* 0x001fe40007ffe0ff */
[----:B------:R-:W-:Y:S02]  /*259e0*/  IADD3 R17, R23, R20, R3 ;  /* 0x0000001417117210 */ /* 0x000fe40007ffe003 */
        /* <DEDUP_REMOVED lines=16> */
[----:B------:R0:W-:Y:S02]  /*25af0*/  STSM.16.M88.4 [R17], R8 ;  /* 0x0000000811007844 */ /* 0x0001e40000000200 */
[----:B0-----:R-:W-:Y:S01]  /*25b00*/  VIADD R8, R3, 0x2000 ;  /* 0x0000200003087836 */ /* 0x001fe20000000000 */
[----:B------:R-:W-:Y:S02]  /*25b10*/  IADD3 R17, R23, R20, R3 ;  /* 0x0000001417117210 */ /* 0x000fe40007ffe003 */
        /* <DEDUP_REMOVED lines=17> */
[C---:B0-----:R-:W-:Y:S02]  /*25c30*/  VIADD R8, R3.reuse, 0x3000 ;  /* 0x0000300003087836 */ /* 0x041fe40000000000 */
[----:B------:R-:W-:-:S03]  /*25c40*/  VIADD R17, R3, 0x4000 ;  /* 0x0000400003117836 */ /* 0x000fc60000000000 */
[C---:B------:R-:W-:Y:S02]  /*25c50*/  LOP3.LUT R5, R8.reuse, R26, RZ, 0xfc, !PT ;  /* 0x0000001a08057212 */ /* 0x040fe400078efcff */
[----:B------:R-:W-:-:S03]  /*25c60*/  LOP3.LUT R8, R8, R24, RZ, 0xfc, !PT ;  /* 0x0000001808087212 */ /* 0x000fc600078efcff */
[----:B------:R-:W-:Y:S02]  /*25c70*/  IMAD.IADD R18, R22, 0x1, R5 ;  /* 0x0000000116127824 */ /* 0x000fe400078e0205 */
[----:B------:R-:W-:-:S03]  /*25c80*/  IMAD.IADD R8, R23, 0x1, R8 ;  /* 0x0000000117087824 */ /* 0x000fc600078e0208 */
[----:B------:R0:W1:Y:S02]  /*25c90*/  LDSM.16.MT88.4 R4, [R18+0xa400] ;  /* 0x00a400001204783b */ /* 0x0000640000004200 */
[C-C-:B0-----:R-:W-:Y:S02]  /*25ca0*/  IADD3 R18, R23.reuse, R20, R3.reuse ;  /* 0x0000001417127210 */ /* 0x141fe40007ffe003 */
[----:B------:R-:W-:Y:S02]  /*25cb0*/  IADD3 R3, R23, R21, R3 ;  /* 0x0000001517037210 */ /* 0x000fe40007ffe003 */
[C-C-:B-1----:R-:W-:Y:S02]  /*25cc0*/  PRMT R12, R4.reuse, 0x6420, R5.reuse ;  /* 0x00006420040c7816 */ /* 0x142fe40000000005 */
[----:B------:R-:W-:Y:S02]  /*25cd0*/  PRMT R13, R4, 0x7531, R5 ;  /* 0x00007531040d7816 */ /* 0x000fe40000000005 */
[----:B------:R-:W-:-:S02]  /*25ce0*/  PRMT R14, R6, 0x6420, R7 ;  /* 0x00006420060e7816 */ /* 0x000fc40000000007 */
[----:B------:R-:W-:Y:S02]  /*25cf0*/  PRMT R15, R6, 0x7531, R7 ;  /* 0x00007531060f7816 */ /* 0x000fe40000000007 */
[----:B------:R-:W0:Y:S04]  /*25d00*/  LDSM.16.MT88.4 R4, [R2+0xd400] ;  /* 0x00d400000204783b */ /* 0x000e280000004200 */
[----:B------:R1:W-:Y:S02]  /*25d10*/  STSM.16.M88.4 [R8], R12 ;  /* 0x0000000c08007844 */ /* 0x0003e40000000200 */
[----:B-1----:R-:W-:-:S05]  /*25d20*/  LOP3.LUT R12, R17, R24, RZ, 0xfc, !PT ;  /* 0x00000018110c7212 */ /* 0x002fca00078efcff */
[----:B------:R-:W-:Y:S01]  /*25d30*/  IMAD.IADD R23, R23, 0x1, R12 ;  /* 0x0000000117177824 */ /* 0x000fe200078e020c */
[C-C-:B0-----:R-:W-:Y:S02]  /*25d40*/  PRMT R8, R4.reuse, 0x6420, R5.reuse ;  /* 0x0000642004087816 */ /* 0x141fe40000000005 */
        /* <DEDUP_REMOVED lines=26> */
.L_x_10645:
[----:B-1----:R1:W-:Y:S01]  /*25ef0*/  SYNCS.ARRIVE.TRANS64.A1T0 RZ, [R0+URZ+0x22850], RZ ;  /* 0x022850ff00ff79a7 */ /* 0x0023e2000810003f */
[----:B------:R-:W-:Y:S06]  /*25f00*/  BAR.SYNC.DEFER_BLOCKING 0x2, 0x80 ;  /* 0x0082000000007b1d */ /* 0x000fec0000010000 */
[----:B------:R-:W-:Y:S05]  /*25f10*/  @!P0 BRA `(.L_x_10646) ;  /* 0x0000000000048947 */ /* 0x000fea0003800000 */
[----:B------:R-:W-:Y:S01]  /*25f20*/  BPT.TRAP 0x1 ;  /* 0x000000040000795c */ /* 0x000fe20000300000 */
.L_x_10646:
[----:B0-----:R-:W2:Y:S04]  /*25f30*/  LDL R3, [R1+0x18] ;  /* 0x0000180001037983 */ /* 0x001ea80000100800 */
[----:B------:R-:W3:Y:S01]  /*25f40*/  LDL.LU R2, [R1+0x4] ;  /* 0x0000040001027983 */ /* 0x000ee20000300800 */
[----:B-1----:R-:W-:Y:S02]  /*25f50*/  VIADD R0, R0, 0x22880 ;  /* 0x0002288000007836 */ /* 0x002fe40000000000 */
        /* <DEDUP_REMOVED lines=8> */
.L_x_10589:
[----:B------:R-:W4:Y:S02]  /*25fe0*/  LDL R0, [R1] ;  /* 0x0000000001007983 */ /* 0x000f240000100800 */
[----:B----4-:R-:W-:-:S13]  /*25ff0*/  LOP3.LUT P0, RZ, R0, 0x200, RZ, 0xc0, !PT ;  /* 0x0000020000ff7812 */ /* 0x010fda000780c0ff */
[----:B------:R-:W-:Y:S05]  /*26000*/  @!P0 BRA `(.L_x_10647) ;  /* 0x0000000000288947 */ /* 0x000fea0003800000 */
[----:B------:R-:W-:Y:S05]  /*26010*/  WARPSYNC.ALL ;  /* 0x0000000000007948 */ /* 0x000fea0003800000 */
[----:B------:R-:W4:Y:S08]  /*26020*/  S2UR UR4, SR_CgaCtaId ;  /* 0x00000000000479c3 */ /* 0x000f300000008800 */
[----:B------:R-:W-:Y:S01]  /*26030*/  BAR.SYNC.DEFER_BLOCKING 0x5, 0x180 ;  /* 0x0146000000007b1d */ /* 0x000fe20000010000 */
[----:B------:R-:W-:-:S02]  /*26040*/  MOV R22, 0x400 ;  /* 0x0000040000167802 */ /* 0x000fc40000000f00 */
[----:B----4-:R-:W-:-:S04]  /*26050*/  MOV R0, UR4 ;  /* 0x0000000400007c02 */ /* 0x010fc80008000f00 */
[----:B------:R-:W-:Y:S01]  /*26060*/  LEA R22, R0, R22, 0x18 ;  /* 0x0000001600167211 */ /* 0x000fe200078ec0ff */
[----:B------:R4:W-:Y:S04]  /*26070*/  STL [R1+0x18], R0 ;  /* 0x0000180001007387 */ /* 0x0009e80000100800 */
[----:B------:R4:W0:Y:S01]  /*26080*/  LDS.128 R16, [R22+0x228d0] ;  /* 0x0228d00016107984 */ /* 0x0008220000000c00 */
[----:B------:R-:W-:Y:S06]  /*26090*/  BAR.ARV 0x4, 0x180 ;  /* 0x0106000000007b1d */ /* 0x000fec0000002000 */
[----:B------:R-:W-:Y:S05]  /*260a0*/  BRA `(.L_x_10648) ;  /* 0x0000000c00dc7947 */ /* 0x000fea0003800000 */
.L_x_10647:
[----:B------:R-:W4:Y:S01]  /*260b0*/  S2R R0, SR_TID.X ;  /* 0x0000000000007919 */ /* 0x000f220000002100 */
[----:B------:R-:W-:Y:S01]  /*260c0*/  UMOV UR4, 0xffffffff ;  /* 0xffffffff00047882 */ /* 0x000fe20000000000 */
[----:B----4-:R-:W-:-:S04]  /*260d0*/  LOP3.LUT R8, R0, 0x1f, RZ, 0xc0, !PT ;  /* 0x0000001f00087812 */ /* 0x010fc800078ec0ff */
[----:B------:R-:W-:Y:S01]  /*260e0*/  ISETP.NE.AND P0, PT, R8, 0x1f, PT ;  /* 0x0000001f0800780c */ /* 0x000fe20003f05270 */
[----:B------:R-:W-:-:S12]  /*260f0*/  BRA.DIV UR4, `(.L_x_10649) ;  /* 0x0000009204787947 */ /* 0x000fd8000b800000 */
[----:B------:R-:W-:Y:S01]  /*26100*/  IMAD.IADD R9, R19, 0x1, R8 ;  /* 0x0000000113097824 */ /* 0x000fe200078e0208 */
[----:B------:R-:W-:-:S04]  /*26110*/  ULDC UR4, c[0x0][0xc3c] ;  /* 0x00030f0000047ab9 */ /* 0x000fc80000000800 */
[----:B------:R-:W-:-:S13]  /*26120*/  ISETP.GE.OR P1, PT, R9, UR4, !P0 ;  /* 0x0000000409007c0c */ /* 0x000fda000c726670 */
[----:B0-----:R-:W0:Y:S08]  /*26130*/  @!P1 LDC.64 R2, c[0x0][0xc80] ;  /* 0x00032000ff029b82 */ /* 0x001e300000000a00 */
[----:B------:R-:W4:Y:S01]  /*26140*/  @!P1 LDC.64 R4, c[0x0][0xc78] ;  /* 0x00031e00ff049b82 */ /* 0x000f220000000a00 */
[----:B0-----:R-:W-:-:S05]  /*26150*/  @!P1 IMAD.WIDE R2, R9, 0x4, R2 ;  /* 0x0000000409029825 */ /* 0x001fca00078e0202 */
[----:B--23--:R4:W2:Y:S02]  /*26160*/  @!P1 LDG.E R7, desc[UR60][R2.64] ;  /* 0x0000003c02079981 */ /* 0x00c8a4000c1e1900 */
[----:B----4-:R-:W-:-:S05]  /*26170*/  @!P1 IMAD.WIDE R2, R9, 0x4, R4 ;  /* 0x0000000409029825 */ /* 0x010fca00078e0204 */
        /* <DEDUP_REMOVED lines=30> */
.L_x_10981:
[----:B------:R-:W-:Y:S02]  /*26360*/  ULDC UR4, c[0x0][0xc38] ;  /* 0x00030e0000047ab9 */ /* 0x000fe40000000800 */
[----:B------:R-:W-:-:S04]  /*26370*/  IMAD.U32 R4, RZ, RZ, UR4 ;  /* 0x00000004ff047e24 */ /* 0x000fc8000f8e00ff */
[----:B--2---:R-:W-:-:S04]  /*26380*/  IMAD R3, R14, R4, RZ ;  /* 0x000000040e037224 */ /* 0x004fc800078e02ff */
[----:B------:R-:W-:-:S05]  /*26390*/  IMAD.IADD R6, R6, 0x1, R3 ;  /* 0x0000000106067824 */ /* 0x000fca00078e0203 */
[----:B------:R-:W-:-:S13]  /*263a0*/  ISETP.GT.AND P6, PT, R6, R0, PT ;  /* 0x000000000600720c */ /* 0x000fda0003fc4270 */
[----:B------:R-:W-:Y:S05]  /*263b0*/  @P6 BRA `(.L_x_10650) ;  /* 0x0000000000a46947 */ /* 0x000fea0003800000 */
.L_x_10653:
[----:B0-----:R-:W0:Y:S01]  /*263c0*/  LDC R2, c[0x0][0xc3c] ;  /* 0x00030f00ff027b82 */ /* 0x001e220000000800 */
[----:B------:R-:W-:-:S04]  /*263d0*/  IADD3 R19, R19, 0x1f, RZ ;  /* 0x0000001f13137810 */ /* 0x000fc80007ffe0ff */
        /* <DEDUP_REMOVED lines=33> */
.L_x_10989:
[----:B------:R-:W-:Y:S02]  /*265f0*/  ULDC UR4, c[0x0][0xc38] ;  /* 0x00030e0000047ab9 */ /* 0x000fe40000000800 */
[----:B------:R-:W-:-:S04]  /*26600*/  IMAD.U32 R4, RZ, RZ, UR4 ;  /* 0x00000004ff047e24 */ /* 0x000fc8000f8e00ff */
[----:B--2---:R-:W-:-:S04]  /*26610*/  IMAD R3, R14, R4, RZ ;  /* 0x000000040e037224 */ /* 0x004fc800078e02ff */
[----:B------:R-:W-:-:S05]  /*26620*/  IMAD.IADD R6, R3, 0x1, R6 ;  /* 0x0000000103067824 */ /* 0x000fca00078e0206 */
[----:B------:R-:W-:-:S13]  /*26630*/  ISETP.GT.AND P6, PT, R6, R0, PT ;  /* 0x000000000600720c */ /* 0x000fda0003fc4270 */
[----:B------:R-:W-:Y:S05]  /*26640*/  @!P6 BRA `(.L_x_10653) ;  /* 0xfffffffc005ce947 */ /* 0x000fea000383ffff */
.L_x_10650:
        /* <DEDUP_REMOVED lines=10> */
.L_x_10994:
[----:B------:R-:W-:-:S13]  /*266f0*/  ISETP.NE.AND P0, PT, R3, RZ, PT ;  /* 0x000000ff0300720c */ /* 0x000fda0003f05270 */
[----:B------:R-:W-:Y:S05]  /*26700*/  @!P0 BRA `(.L_x_10655) ;  /* 0x0000000000108947 */ /* 0x000fea0003800000 */
[----:B------:R-:W-:Y:S01]  /*26710*/  UMOV UR4, 0xffffffff ;  /* 0xffffffff00047882 */ /* 0x000fe20000000000 */
[----:B------:R-:W-:Y:S02]  /*26720*/  VIADD R12, R7, 0xffffffff ;  /* 0xffffffff070c7836 */ /* 0x000fe40000000000 */
[----:B------:R-:W-:Y:S05]  /*26730*/  BRA.DIV UR4, `(.L_x_10656) ;  /* 0x0000009604387947 */ /* 0x000fea000b800000 */
[----:B------:R0:W0:Y:S02]  /*26740*/  SHFL.IDX PT, R16, R2, R12, 0x1f ;  /* 0x00001f0c02107589 */ /* 0x00002400000e0000 */
.L_x_10655:
[----:B----4-:R-:W-:Y:S01]  /*26750*/  ISETP.NE.AND P0, PT, R5, 0x1, PT ;  /* 0x000000010500780c */ /* 0x010fe20003f05270 */
[----:B0-----:R-:W-:-:S05]  /*26760*/  IMAD R16, R16, R4, R6 ;  /* 0x0000000410107224 */ /* 0x001fca00078e0206 */
[----:B------:R-:W-:-:S07]  /*26770*/  IADD3 R0, R0, -R16, RZ ;  /* 0x8000001000007210 */ /* 0x000fce0007ffe0ff */
[----:B------:R-:W-:Y:S05]  /*26780*/  @!P0 BRA `(.L_x_10657) ;  /* 0x0000000000dc8947 */ /* 0x000fea0003800000 */
[----:B---3--:R-:W-:Y:S01]  /*26790*/  IABS R4, R17 ;  /* 0x0000001100047213 */ /* 0x008fe20000000000 */
[----:B------:R-:W-:Y:S01]  /*267a0*/  IMAD.MOV.U32 R2, RZ, RZ, RZ ;  /* 0x000000ffff027224 */ /* 0x000fe200078e00ff */
[----:B------:R-:W-:Y:S02]  /*267b0*/  IABS R6, R5 ;  /* 0x0000000500067213 */ /* 0x000fe40000000000 */
[----:B--2---:R-:W0:Y:S08]  /*267c0*/  I2F.RP R7, R4 ;  /* 0x0000000400077306 */ /* 0x004e300000209400 */
        /* <DEDUP_REMOVED lines=35> */
[----:B------:R-:W-:Y:S01]  /*26a00*/  @!P1 IMAD.IADD R3, R3, 0x1, -R6 ;  /* 0x0000000103039824 */ /* 0x000fe200078e0a06 */
[----:B------:R-:W-:Y:S02]  /*26a10*/  @!P1 IADD3 R2, R2, 0x1, RZ ;  /* 0x0000000102029810 */ /* 0x000fe40007ffe0ff */
        /* <DEDUP_REMOVED lines=14> */
.L_x_10657:
[----:B------:R-:W0:Y:S02]  /*26b00*/  LDC.64 R2, c[0x0][0xc90] ;  /* 0x00032400ff027b82 */ /* 0x000e240000000a00 */
[----:B0-----:R-:W-:-:S05]  /*26b10*/  IMAD.WIDE R2, R19, 0x4, R2 ;  /* 0x0000000413027825 */ /* 0x001fca00078e0202 */
[----:B--2---:R0:W3:Y:S02]  /*26b20*/  LDG.E R7, desc[UR60][R2.64] ;  /* 0x0000003c02077981 */ /* 0x0040e4000c1e1900 */
[----:B0-----:R-:W-:Y:S02]  /*26b30*/  IMAD.MOV.U32 R2, RZ, RZ, RZ ;  /* 0x000000ffff027224 */ /* 0x001fe400078e00ff */
        /* <DEDUP_REMOVED lines=29> */
[----:B------:R-:W-:Y:S02]  /*26d10*/  VIADDMNMX R4, R3, R4, R7, PT ;  /* 0x0000000403047246 */ /* 0x000fe40003800107 */
[----:B------:R-:W-:-:S02]  /*26d20*/  IADD3 R6, R6, 0x1000000, R5 ;  /* 0x0100000006067810 */ /* 0x000fc40007ffe005 */
[----:B------:R-:W-:-:S04]  /*26d30*/  IABS R7, R4 ;  /* 0x0000000400077213 */ /* 0x000fc80000000000 */
        /* <DEDUP_REMOVED lines=8> */
[----:B------:R-:W-:-:S05]  /*26dc0*/  IABS R2, R4 ;  /* 0x0000000400027213 */ /* 0x000fca0000000000 */
        /* <DEDUP_REMOVED lines=14> */
[----:B------:R-:W-:-:S07]  /*26eb0*/  IMAD R18, R3, R4, R6 ;  /* 0x0000000403127224 */ /* 0x000fce00078e0206 */
.L_x_10658:
[----:B------:R-:W-:-:S05]  /*26ec0*/  LOP3.LUT R0, RZ, R3, RZ, 0x33, !PT ;  /* 0x00000003ff007212 */ /* 0x000fca00078e33ff */
[----:B------:R-:W-:Y:S01]  /*26ed0*/  IMAD.IADD R17, R17, 0x1, R0 ;  /* 0x0000000111117824 */ /* 0x000fe200078e0200 */
[----:B------:R-:W-:Y:S06]  /*26ee0*/  BRA `(.L_x_10659) ;  /* 0x00000000001c7947 */ /* 0x000fec0003800000 */
.L_x_10651:
[----:B------:R-:W-:Y:S01]  /*26ef0*/  UMOV UR4, URZ ;  /* 0x0000003f00047c82 */ /* 0x000fe20008000000 */
[----:B------:R-:W-:Y:S01]  /*26f00*/  UMOV UR5, URZ ;  /* 0x0000003f00057c82 */ /* 0x000fe20008000000 */
[----:B------:R-:W-:Y:S01]  /*26f10*/  ULDC UR6, c[0x0][0xc3c] ;  /* 0x00030f0000067ab9 */ /* 0x000fe20000000800 */
[----:B------:R-:W-:Y:S01]  /*26f20*/  IMAD.MOV.U32 R16, RZ, RZ, R0 ;  /* 0x000000ffff107224 */ /* 0x000fe200078e0000 */
[----:B------:R-:W-:Y:S01]  /*26f30*/  MOV R17, UR4 ;  /* 0x0000000400117c02 */ /* 0x000fe20008000f00 */
[----:B------:R-:W-:Y:S02]  /*26f40*/  IMAD.U32 R18, RZ, RZ, UR5 ;  /* 0x00000005ff127e24 */ /* 0x000fe4000f8e00ff */
[----:B------:R-:W-:-:S07]  /*26f50*/  IMAD.U32 R19, RZ, RZ, UR6 ;  /* 0x00000006ff137e24 */ /* 0x000fce000f8e00ff */
.L_x_10659:
        /* <DEDUP_REMOVED lines=12> */
.L_x_10648:
[----:B------:R-:W-:Y:S02]  /*27020*/  ULDC UR4, c[0x0][0xc3c] ;  /* 0x00030f0000047ab9 */ /* 0x000fe40000000800 */
[----:B0-----:R-:W-:-:S13]  /*27030*/  ISETP.GE.AND P0, PT, R19, UR4, PT ;  /* 0x0000000413007c0c */ /* 0x001fda000bf06270 */
[----:B------:R-:W-:Y:S05]  /*27040*/  @!P0 BRA `(.L_x_10660) ;  /* 0xffffff8400e48947 */ /* 0x000fea000383ffff */
[----:B------:R-:W-:Y:S05]  /*27050*/  BSYNC B7 ;  /* 0x0000000000077941 */ /* 0x000fea0003800000 */
.L_x_10548:
[----:B-1--4-:R-:W4:Y:S01]  /*27060*/  LDL.LU R0, [R1+0x3c] ;  /* 0x00003c0001007983 */ /* 0x012f220000300800 */
[----:B------:R-:W-:Y:S01]  /*27070*/  BSSY B0, `(.L_x_10661) ;  /* 0x000000b000007945 */ /* 0x000fe20003800000 */
[----:B------:R-:W1:Y:S01]  /*27080*/  S2R R5, SR_CgaCtaId ;  /* 0x0000000000057919 */ /* 0x000e620000008800 */
[----:B----4-:R-:W-:-:S05]  /*27090*/  VIADD R0, R0, 0x1 ;  /* 0x0000000100007836 */ /* 0x010fca0000000000 */
        /* <DEDUP_REMOVED lines=8> */
.L_x_10997:
[----:B------:R-:W-:Y:S05]  /*27120*/  BSYNC B0 ;  /* 0x0000000000007941 */ /* 0x000fea0003800000 */
.L_x_10661:
[----:B------:R-:W-:-:S03]  /*27130*/  UMOV UR4, 0xffffffff ;  /* 0xffffffff00047882 */ /* 0x000fc60000000000 */
[----:B------:R-:W-:Y:S05]  /*27140*/  BRA.DIV UR4, `(.L_x_10663) ;  /* 0x0000008a04f07947 */ /* 0x000fea000b800000 */
[----:B0-----:R-:W0:Y:S02]  /*27150*/  S2R R0, SR_TID.X ;  /* 0x0000000000007919 */ /* 0x001e240000002100 */
[----:B0-----:R-:W-:-:S04]  /*27160*/  SHF.R.U32.HI R0, RZ, 0x5, R0 ;  /* 0x00000005ff007819 */ /* 0x001fc80000011600 */
[----:B------:R-:W-:-:S05]  /*27170*/  LOP3.LUT R0, R0, 0x3, RZ, 0xc0, !PT ;  /* 0x0000000300007812 */ /* 0x000fca00078ec0ff */
[----:B------:R0:W1:Y:S02]  /*27180*/  SHFL.IDX PT, R14, R0, RZ, 0x1f ;  /* 0x00001fff000e7589 */ /* 0x00006400000e0000 */
.L_x_11000:
[----:B-1----:R-:W-:-:S13]  /*27190*/  ISETP.NE.AND P0, PT, R14, RZ, PT ;  /* 0x000000ff0e00720c */ /* 0x002fda0003f05270 */
[----:B------:R-:W-:Y:S05]  /*271a0*/  @P0 BRA `(.L_x_10346) ;  /* 0x0000000000b80947 */ /* 0x000fea0003800000 */
[----:B------:R-:W-:-:S03]  /*271b0*/  UMOV UR4, 0xffffffff ;  /* 0xffffffff00047882 */ /* 0x000fc60000000000 */
[----:B------:R-:W-:Y:S05]  /*271c0*/  BRA.DIV UR4, `(.L_x_10664) ;  /* 0x0000008e04047947 */ /* 0x000fea000b800000 */
[----:B------:R-:W-:-:S13]  /*271d0*/  ELECT P6, URZ, PT ;  /* 0x00000000003f782f */ /* 0x000fda00038c0000 */
.L_x_11003:
[----:B------:R-:W-:Y:S05]  /*271e0*/  @!P6 BRA `(.L_x_10346) ;  /* 0x0000000000a8e947 */ /* 0x000fea0003800000 */
[----:B0-----:R-:W4:Y:S02]  /*271f0*/  LDL R0, [R1+0x4c] ;  /* 0x00004c0001007983 */ /* 0x001f240000100800 */
[----:B----4-:R-:W-:-:S13]  /*27200*/  R2UR UR4, R0 ;  /* 0x00000000000472ca */ /* 0x010fda00000e0000 */
[----:B------:R-:W-:-:S06]  /*27210*/  ULOP3.LUT UR4, UR4, 0x2, URZ, 0xfc, !UPT ;  /* 0x0000000204047892 */ /* 0x000fcc000f8efc3f */
[----:B------:R-:W-:-:S05]  /*27220*/  IMAD.U32 R0, RZ, RZ, UR4 ;  /* 0x00000004ff007e24 */ /* 0x000fca000f8e00ff */
[----:B------:R-:W-:-:S13]  /*27230*/  ISETP.NE.AND P0, PT, R0, 0x3, PT ;  /* 0x000000030000780c */ /* 0x000fda0003f05270 */
[----:B------:R-:W-:Y:S05]  /*27240*/  @!P0 BRA `(.L_x_10665) ;  /* 0x0000000000048947 */ /* 0x000fea0003800000 */
[----:B------:R-:W-:Y:S01]  /*27250*/  BPT.TRAP 0x1 ;  /* 0x000000040000795c */ /* 0x000fe20000300000 */
.L_x_10665:
[----:B------:R-:W4:Y:S01]  /*27260*/  LDL R0, [R1+0x4] ;  /* 0x0000040001007983 */ /* 0x000f220000100800 */
[C---:B------:R-:W-:Y:S02]  /*27270*/  IMAD R3, R33.reuse, 0x8, R5 ;  /* 0x0000000821037824 */ /* 0x040fe400078e0205 */
[----:B------:R-:W-:-:S05]  /*27280*/  VIADD R33, R33, 0x1 ;  /* 0x0000000121217836 */ /* 0x000fca0000000000 */
[----:B------:R-:W-:Y:S02]  /*27290*/  ISETP.NE.AND P2, PT, R33, 0x2, PT ;  /* 0x000000022100780c */ /* 0x000fe40003f45270 */
[----:B----4-:R-:W-:Y:S02]  /*272a0*/  SHF.L.U32 R2, R0, 0x1f, RZ ;  /* 0x0000001f00027819 */ /* 0x010fe400000006ff */
[----:B------:R-:W-:Y:S02]  /*272b0*/  SEL R0, RZ, 0x1, P2 ;  /* 0x00000001ff007807 */ /* 0x000fe40001000000 */
[----:B------:R-:W0:Y:S02]  /*272c0*/  SYNCS.PHASECHK.TRANS64.TRYWAIT P1, [R3+URZ+0x22840], R2 ;  /* 0x02284002030075a7 */ /* 0x000e24000802017f */
[----:B0-----:R-:W-:Y:S05]  /*272d0*/  @!P1 BRA `(.L_x_10666) ;  /* 0x0000008800e09947 */ /* 0x001fea0003800000 */
.L_x_11004:
[----:B------:R-:W4:Y:S01]  /*272e0*/  LDL.LU R4, [R1+0x4] ;  /* 0x0000040001047983 */ /* 0x000f220000300800 */
[----:B------:R-:W-:Y:S02]  /*272f0*/  SEL R33, R33, RZ, P2 ;  /* 0x000000ff21217207 */ /* 0x000fe40001000000 */
[----:B----4-:R-:W-:Y:S01]  /*27300*/  LOP3.LUT R0, R4, R0, RZ, 0x3c, !PT ;  /* 0x0000000004007212 */ /* 0x010fe200078e3cff */
[----:B------:R-:W-:Y:S06]  /*27310*/  @!P0 BRA `(.L_x_10667) ;  /* 0x0000000000048947 */ /* 0x000fec0003800000 */
[----:B------:R-:W-:Y:S01]  /*27320*/  BPT.TRAP 0x1 ;  /* 0x000000040000795c */ /* 0x000fe20000300000 */
.L_x_10667:
[----:B------:R-:W-:Y:S01]  /*27330*/  IMAD R33, R33, 0x8, R5 ;  /* 0x0000000821217824 */ /* 0x000fe200078e0205 */
[----:B------:R-:W-:-:S04]  /*27340*/  SHF.L.U32 R0, R0, 0x1f, RZ ;  /* 0x0000001f00007819 */ /* 0x000fc800000006ff */
[----:B------:R-:W1:Y:S02]  /*27350*/  SYNCS.PHASECHK.TRANS64.TRYWAIT P1, [R33+URZ+0x22840], R0 ;  /* 0x02284000210075a7 */ /* 0x000e64000802017f */
[----:B-1----:R-:W-:Y:S05]  /*27360*/  @!P1 BRA `(.L_x_10668) ;  /* 0x0000008800d09947 */ /* 0x002fea0003800000 */
.L_x_11005:
[----:B------:R-:W-:Y:S05]  /*27370*/  @!P0 BRA `(.L_x_10669) ;  /* 0x0000000000048947 */ /* 0x000fea0003800000 */
[----:B------:R-:W-:Y:S01]  /*27380*/  BPT.TRAP 0x1 ;  /* 0x000000040000795c */ /* 0x000fe20000300000 */
.L_x_10669:
[----:B------:R-:W4:Y:S02]  /*27390*/  SYNCS.PHASECHK.TRANS64.TRYWAIT P1, [R3+URZ+0x22860], R2 ;  /* 0x02286002030075a7 */ /* 0x000f24000802017f */
[----:B----4-:R-:W-:Y:S05]  /*273a0*/  @!P1 BRA `(.L_x_10670) ;  /* 0x0000008800d49947 */ /* 0x010fea0003800000 */
.L_x_11006:
[----:B------:R-:W-:Y:S05]  /*273b0*/  @!P0 BRA `(.L_x_10671) ;  /* 0x0000000000048947 */ /* 0x000fea0003800000 */
[----:B------:R-:W-:Y:S01]  /*273c0*/  BPT.TRAP 0x1 ;  /* 0x000000040000795c */ /* 0x000fe20000300000 */
.L_x_10671:
[----:B------:R-:W0:Y:S02]  /*273d0*/  SYNCS.PHASECHK.TRANS64.TRYWAIT P1, [R33+URZ+0x22860], R0 ;  /* 0x02286000210075a7 */ /* 0x000e24000802017f */
[----:B0-----:R-:W-:Y:S05]  /*273e0*/  @!P1 BRA `(.L_x_10672) ;  /* 0x0000008800d89947 */ /* 0x001fea0003800000 */
.L_x_11007:
[----:B------:R-:W-:Y:S05]  /*273f0*/  @!P0 BRA `(.L_x_10673) ;  /* 0x0000000000048947 */ /* 0x000fea0003800000 */
[----:B------:R-:W-:Y:S01]  /*27400*/  BPT.TRAP 0x1 ;  /* 0x000000040000795c */ /* 0x000fe20000300000 */
.L_x_10673:
[----:B------:R-:W0:Y:S02]  /*27410*/  SYNCS.PHASECHK.TRANS64.TRYWAIT P1, [R3+URZ+0x22880], R2 ;  /* 0x02288002030075a7 */ /* 0x000e24000802017f */
[----:B0-----:R-:W-:Y:S05]  /*27420*/  @!P1 BRA `(.L_x_10674) ;  /* 0x0000008800dc9947 */ /* 0x001fea0003800000 */
.L_x_11008:
[----:B------:R-:W-:Y:S05]  /*27430*/  @!P0 BRA `(.L_x_10675) ;  /* 0x0000000000048947 */ /* 0x000fea0003800000 */
[----:B------:R-:W-:Y:S01]  /*27440*/  BPT.TRAP 0x1 ;  /* 0x000000040000795c */ /* 0x000fe20000300000 */
.L_x_10675:
[----:B------:R0:W0:Y:S02]  /*27450*/  SYNCS.PHASECHK.TRANS64.TRYWAIT P0, [R33+URZ+0x22880], R0 ;  /* 0x02288000210075a7 */ /* 0x000024000800017f */
[----:B0-----:R-:W-:Y:S05]  /*27460*/  @!P0 NANOSLEEP.SYNCS 0x989680 ;  /* 0x009896800000895d */ /* 0x001fea0003900000 */
[----:B------:R-:W0:Y:S02]  /*27470*/  @!P0 SYNCS.PHASECHK.TRANS64 P0, [R33+URZ+0x22880], R0 ;  /* 0x02288000210085a7 */ /* 0x000e24000800007f */
[----:B0-----:R-:W-:Y:S05]  /*27480*/  @!P0 BRA `(.L_x_10675) ;  /* 0xfffffffc00f08947 */ /* 0x001fea000383ffff */
.L_x_10346:
[----:B------:R-:W-:Y:S05]  /*27490*/  BSYNC B8 ;  /* 0x0000000000087941 */ /* 0x000fea0003800000 */
.L_x_10343:
[----:B------:R-:W-:Y:S05]  /*274a0*/  EXIT ;  /* 0x000000000000794d */ /* 0x000fea0003800000 */
.L_x_10368:
[----:B0-----:R0:W1:Y:S02]  /*274b0*/  SYNCS.PHASECHK.TRANS64.TRYWAIT P6, [R86+URZ+0x22890], R98 ;  /* 0x02289062560075a7 */ /* 0x00106400080c017f */
[----:B-1----:R-:W-:Y:S05]  /*274c0*/  @!P6 NANOSLEEP.SYNCS 0x989680 ;  /* 0x009896800000e95d */ /* 0x002fea0003900000 */
[----:B------:R-:W1:Y:S02]  /*274d0*/  @!P6 SYNCS.PHASECHK.TRANS64 P6, [R86+URZ+0x22890], R98 ;  /* 0x022890625600e5a7 */ /* 0x000e6400080c007f */
[----:B-1----:R-:W-:Y:S05]  /*274e0*/  @!P6 BRA `(.L_x_10368) ;  /* 0xfffffffc00f0e947 */ /* 0x002fea000383ffff */
[----:B------:R-:W-:Y:S05]  /*274f0*/  BRA `(.L_x_10676) ;  /* 0xfffffdb800b87947 */ /* 0x000fea000383ffff */
.L_x_10369:
        /* <DEDUP_REMOVED lines=8> */
.L_x_10678:
[----:B------:R-:W-:Y:S05]  /*27580*/  BSYNC B1 ;  /* 0x0000000000017941 */ /* 0x000fea0003800000 */
.L_x_10677:
        /* <DEDUP_REMOVED lines=8> */
.L_x_10679:
[----:B------:R-:W-:Y:S05]  /*27610*/  BRA `(.L_x_10680) ;  /* 0xfffffdb800847947 */ /* 0x000fea000383ffff */
.L_x_10378:
[----:B------:R-:W-:Y:S01]  /*27620*/  BSSY B1, `(.L_x_10681) ;  /* 0x0000008000017945 */ /* 0x000fe20003800000 */
[----:B------:R-:W-:Y:S02]  /*27630*/  IMAD.MOV.U32 R13, RZ, RZ, R100 ;  /* 0x000000ffff0d7224 */ /* 0x000fe400078e0064 */
[----:B------:R-:W-:Y:S02]  /*27640*/  IMAD.MOV.U32 R12, RZ, RZ, 0x1 ;  /* 0x00000001ff0c7424 */ /* 0x000fe400078e00ff */
[----:B0---4-:R-:W-:Y:S02]  /*27650*/  IMAD.MOV.U32 R11, RZ, RZ, 0x1c1f ;  /* 0x00001c1fff0b7424 */ /* 0x011fe400078e00ff */
[----:B------:R-:W-:-:S07]  /*27660*/  IMAD.MOV.U32 R15, RZ, RZ, -0x1 ;  /* 0xffffffffff0f7424 */ /* 0x000fce00078e00ff */
[----:B-123--:R-:W-:Y:S05]  /*27670*/  WARPSYNC.COLLECTIVE R15, `(.L_x_10682) ;  /* 0x000000000f087348 */ /* 0x00efea0003c00000 */
[----:B---3--:R0:W3:Y:S02]  /*27680*/  SHFL.IDX P6, R14, R13, R12, R11 ;  /* 0x0000000c0d0e7389 */ /* 0x0080e400000c000b */
[----:B0123--:R-:W-:Y:S01]  /*27690*/  ENDCOLLECTIVE ;  /* 0x000000000000791b */ /* 0x00ffe20003800000 */
.L_x_10682:
[----:B------:R-:W-:Y:S05]  /*276a0*/  BSYNC B1 ;  /* 0x0000000000017941 */ /* 0x000fea0003800000 */
.L_x_10681:
        /* <DEDUP_REMOVED lines=8> */
.L_x_10683:
[----:B------:R-:W-:Y:S05]  /*27730*/  BRA `(.L_x_10684) ;  /* 0xfffffdc800047947 */ /* 0x000fea000383ffff */
.L_x_10387:
[----:B------:R-:W-:Y:S01]  /*27740*/  BSSY B1, `(.L_x_10685) ;  /* 0x0000008000017945 */ /* 0x000fe20003800000 */
[----:B------:R-:W-:Y:S01]  /*27750*/  IMAD.MOV.U32 R13, RZ, RZ, R100 ;  /* 0x000000ffff0d7224 */ /* 0x000fe200078e0064 */
[----:B------:R-:W-:Y:S01]  /*27760*/  MOV R12, 0x2 ;  /* 0x00000002000c7802 */ /* 0x000fe20000000f00 */
[----:B0---4-:R-:W-:Y:S02]  /*27770*/  IMAD.MOV.U32 R11, RZ, RZ, 0x1c1f ;  /* 0x00001c1fff0b7424 */ /* 0x011fe400078e00ff */
[----:B------:R-:W-:-:S07]  /*27780*/  IMAD.MOV.U32 R15, RZ, RZ, -0x1 ;  /* 0xffffffffff0f7424 */ /* 0x000fce00078e00ff */
[----:B-123--:R-:W-:Y:S05]  /*27790*/  WARPSYNC.COLLECTIVE R15, `(.L_x_10686) ;  /* 0x000000000f087348 */ /* 0x00efea0003c00000 */
[----:B------:R0:W4:Y:S02]  /*277a0*/  SHFL.IDX P6, R14, R13, R12, R11 ;  /* 0x0000000c0d0e7389 */ /* 0x00012400000c000b */
[----:B01234-:R-:W-:Y:S01]  /*277b0*/  ENDCOLLECTIVE ;  /* 0x000000000000791b */ /* 0x01ffe20003800000 */
.L_x_10686:
[----:B------:R-:W-:Y:S05]  /*277c0*/  BSYNC B1 ;  /* 0x0000000000017941 */ /* 0x000fea0003800000 */
.L_x_10685:
        /* <DEDUP_REMOVED lines=8> */
.L_x_10687:
[----:B------:R-:W-:Y:S05]  /*27850*/  BRA `(.L_x_10688) ;  /* 0xfffffdd400847947 */ /* 0x000fea000383ffff */
.L_x_10397:
[----:B-1----:R1:W2:Y:S02]  /*27860*/  SYNCS.PHASECHK.TRANS64.TRYWAIT P3, [R86+URZ+0x22890], R98 ;  /* 0x02289062560075a7 */ /* 0x0022a4000806017f */
[----:B--2---:R-:W-:Y:S05]  /*27870*/  @!P3 NANOSLEEP.SYNCS 0x989680 ;  /* 0x009896800000b95d */ /* 0x004fea0003900000 */
[----:B------:R-:W2:Y:S02]  /*27880*/  @!P3 SYNCS.PHASECHK.TRANS64 P3, [R86+URZ+0x22890], R98 ;  /* 0x022890625600b5a7 */ /* 0x000ea4000806007f */
[----:B--2---:R-:W-:Y:S05]  /*27890*/  @!P3 BRA `(.L_x_10397) ;  /* 0xfffffffc00f0b947 */ /* 0x004fea000383ffff */
[----:B------:R-:W-:Y:S05]  /*278a0*/  BRA `(.L_x_10689) ;  /* 0xfffffde800587947 */ /* 0x000fea000383ffff */
.L_x_10398:
        /* <DEDUP_REMOVED lines=8> */
.L_x_10691:
[----:B------:R-:W-:Y:S05]  /*27930*/  BSYNC B1 ;  /* 0x0000000000017941 */ /* 0x000fea0003800000 */
.L_x_10690:
        /* <DEDUP_REMOVED lines=8> */
.L_x_10692:
[----:B------:R-:W-:Y:S01]  /*279c0*/  IMAD.MOV.U32 R105, RZ, RZ, R14 ;  /* 0x000000ffff697224 */ /* 0x000fe200078e000e */
[----:B------:R-:W-:Y:S06]  /*279d0*/  BRA `(.L_x_10693) ;  /* 0xfffffde800247947 */ /* 0x000fec000383ffff */
.L_x_10403:
        /* <DEDUP_REMOVED lines=8> */
.L_x_10695:
[----:B------:R-:W-:Y:S05]  /*27a60*/  BSYNC B1 ;  /* 0x0000000000017941 */ /* 0x000fea0003800000 */
.L_x_10694:
        /* <DEDUP_REMOVED lines=8> */
.L_x_10696:
[----:B------:R-:W-:Y:S05]  /*27af0*/  BRA `(.L_x_10697) ;  /* 0xfffffdf400b47947 */ /* 0x000fea000383ffff */
.L_x_10408:
        /* <DEDUP_REMOVED lines=8> */
.L_x_10699:
[----:B------:R-:W-:Y:S05]  /*27b80*/  BSYNC B1 ;  /* 0x0000000000017941 */ /* 0x000fea0003800000 */
.L_x_10698:
        /* <DEDUP_REMOVED lines=8> */
.L_x_10700:
[----:B------:R-:W-:Y:S05]  /*27c10*/  BRA `(.L_x_10701) ;  /* 0xfffffe0400647947 */ /* 0x000fea000383ffff */
.L_x_10413:
[----:B0-----:R0:W1:Y:S02]  /*27c20*/  SYNCS.PHASECHK.TRANS64.TRYWAIT P2, [R86+URZ+0x22890], R98 ;  /* 0x02289062560075a7 */ /* 0x001064000804017f */
[----:B-1----:R-:W-:Y:S05]  /*27c30*/  @!P2 NANOSLEEP.SYNCS 0x989680 ;  /* 0x009896800000a95d */ /* 0x002fea0003900000 */
[----:B------:R-:W1:Y:S02]  /*27c40*/  @!P2 SYNCS.PHASECHK.TRANS64 P2, [R86+URZ+0x22890], R98 ;  /* 0x022890625600a5a7 */ /* 0x000e64000804007f */
[----:B-1----:R-:W-:Y:S05]  /*27c50*/  @!P2 BRA `(.L_x_10413) ;  /* 0xfffffffc00f0a947 */ /* 0x002fea000383ffff */
[----:B------:R-:W-:Y:S05]  /*27c60*/  BRA `(.L_x_10702) ;  /* 0xfffffe14005c7947 */ /* 0x000fea000383ffff */
.L_x_10414:
        /* <DEDUP_REMOVED lines=8> */
.L_x_10704:
[----:B------:R-:W-:Y:S05]  /*27cf0*/  BSYNC B1 ;  /* 0x0000000000017941 */ /* 0x000fea0003800000 */
.L_x_10703:
        /* <DEDUP_REMOVED lines=8> */
.L_x_10705:
[----:B------:R-:W-:Y:S05]  /*27d80*/  BRA `(.L_x_10706) ;  /* 0xfffffe14007c7947 */ /* 0x000fea000383ffff */
.L_x_10417:
        /* <DEDUP_REMOVED lines=8> */
.L_x_10708:
[----:B------:R-:W-:Y:S05]  /*27e10*/  BSYNC B1 ;  /* 0x0000000000017941 */ /* 0x000fea0003800000 */
.L_x_10707:
        /* <DEDUP_REMOVED lines=8> */
.L_x_10709:
[----:B------:R-:W-:Y:S05]  /*27ea0*/  BRA `(.L_x_10710) ;  /* 0xfffffe14007c7947 */ /* 0x000fea000383ffff */
.L_x_10420:
[----:B------:R-:W-:Y:S01]  /*27eb0*/  BSSY B1, `(.L_x_10711) ;  /* 0x0000008000017945 */ /* 0x000fe20003800000 */
[----:B------:R-:W-:Y:S01]  /*27ec0*/  IMAD.MOV.U32 R13, RZ, RZ, R29 ;  /* 0x000000ffff0d7224 */ /* 0x000fe200078e001d */
[----:B------:R-:W-:Y:S01]  /*27ed0*/  MOV R11, 0x1c1f ;  /* 0x00001c1f000b7802 */ /* 0x000fe20000000f00 */
[----:B------:R-:W-:Y:S02]  /*27ee0*/  IMAD.MOV.U32 R12, RZ, RZ, 0x2 ;  /* 0x00000002ff0c7424 */ /* 0x000fe400078e00ff */
[----:B------:R-:W-:-:S07]  /*27ef0*/  IMAD.MOV.U32 R15, RZ, RZ, -0x1 ;  /* 0xffffffffff0f7424 */ /* 0x000fce00078e00ff */
[----:B01234-:R-:W-:Y:S05]  /*27f00*/  WARPSYNC.COLLECTIVE R15, `(.L_x_10712) ;  /* 0x000000000f087348 */ /* 0x01ffea0003c00000 */
[----:B---3--:R3:W0:Y:S02]  /*27f10*/  SHFL.IDX P6, R14, R13, R12, R11 ;  /* 0x0000000c0d0e7389 */ /* 0x00862400000c000b */
[----:B01234-:R-:W-:Y:S01]  /*27f20*/  ENDCOLLECTIVE ;  /* 0x000000000000791b */ /* 0x01ffe20003800000 */
.L_x_10712:
[----:B------:R-:W-:Y:S05]  /*27f30*/  BSYNC B1 ;  /* 0x0000000000017941 */ /* 0x000fea0003800000 */
.L_x_10711:
        /* <DEDUP_REMOVED lines=8> */
.L_x_10713:
[----:B------:R-:W-:Y:S05]  /*27fc0*/  BRA `(.L_x_10714) ;  /* 0xfffffe1400807947 */ /* 0x000fea000383ffff */
.L_x_10424:
[----:B------:R0:W0:Y:S02]  /*27fd0*/  SYNCS.PHASECHK.TRANS64.TRYWAIT P3, [R86+URZ+0x228b0], R98 ;  /* 0x0228b062560075a7 */ /* 0x000024000806017f */
[----:B0-----:R-:W-:Y:S05]  /*27fe0*/  @!P3 NANOSLEEP.SYNCS 0x989680 ;  /* 0x009896800000b95d */ /* 0x001fea0003900000 */
[----:B------:R-:W0:Y:S02]  /*27ff0*/  @!P3 SYNCS.PHASECHK.TRANS64 P3, [R86+URZ+0x228b0], R98 ;  /* 0x0228b0625600b5a7 */ /* 0x000e24000806007f */
[----:B0-----:R-:W-:Y:S05]  /*28000*/  @!P3 BRA `(.L_x_10424) ;  /* 0xfffffffc00f0b947 */ /* 0x001fea000383ffff */
[----:B------:R-:W-:Y:S05]  /*28010*/  BRA `(.L_x_10715) ;  /* 0xfffffe1400f47947 */ /* 0x000fea000383ffff */
.L_x_10436:
        /* <DEDUP_REMOVED lines=13> */
.L_x_10717:
[----:B------:R-:W-:Y:S05]  /*280f0*/  BSYNC B0 ;  /* 0x0000000000007941 */ /* 0x000fea0003800000 */
.L_x_10716:
[----:B------:R-:W-:Y:S01]  /*28100*/  IMAD.MOV.U32 R196, RZ, RZ, R14 ;  /* 0x000000ffffc47224 */ /* 0x000fe200078e000e */
[----:B------:R-:W-:Y:S06]  /*28110*/  BRA `(.L_x_10718) ;  /* 0xfffffe2400447947 */ /* 0x000fec000383ffff */
.L_x_10448:
[----:B------:R-:W-:Y:S01]  /*28120*/  BSSY B1, `(.L_x_10719) ;  /* 0x0000008000017945 */ /* 0x000fe20003800000 */
[----:B------:R-:W-:Y:S01]  /*28130*/  IMAD.MOV.U32 R13, RZ, RZ, R6 ;  /* 0x000000ffff0d7224 */ /* 0x000fe200078e0006 */
[----:B------:R-:W-:Y:S01]  /*28140*/  MOV R12, RZ ;  /* 0x000000ff000c7202 */ /* 0x000fe20000000f00 */
[----:B------:R-:W-:Y:S02]  /*28150*/  IMAD.MOV.U32 R11, RZ, RZ, 0x1c1f ;  /* 0x00001c1fff0b7424 */ /* 0x000fe400078e00ff */
[----:B------:R-:W-:-:S07]  /*28160*/  IMAD.MOV.U32 R15, RZ, RZ, -0x1 ;  /* 0xffffffffff0f7424 */ /* 0x000fce00078e00ff */
[----:B------:R-:W-:Y:S05]  /*28170*/  WARPSYNC.COLLECTIVE R15, `(.L_x_10720) ;  /* 0x000000000f087348 */ /* 0x000fea0003c00000 */
[----:B------:R0:W1:Y:S02]  /*28180*/  SHFL.IDX P6, R14, R13, R12, R11 ;  /* 0x0000000c0d0e7389 */ /* 0x00006400000c000b */
[----:B01----:R-:W-:Y:S01]  /*28190*/  ENDCOLLECTIVE ;  /* 0x000000000000791b */ /* 0x003fe20003800000 */
.L_x_10720:
[----:B------:R-:W-:Y:S05]  /*281a0*/  BSYNC B1 ;  /* 0x0000000000017941 */ /* 0x000fea0003800000 */
.L_x_10719:
        /* <DEDUP_REMOVED lines=8> */
.L_x_10721:
[----:B------:R-:W-:Y:S02]  /*28230*/  IMAD.MOV.U32 R13, RZ, RZ, R8 ;  /* 0x000000ffff0d7224 */ /* 0x000fe400078e0008 */
[----:B------:R-:W-:-:S07]  /*28240*/  IMAD.MOV.U32 R3, RZ, RZ, R14 ;  /* 0x000000ffff037224 */ /* 0x000fce00078e000e */
[----:B------:R-:W-:Y:S05]  /*28250*/  WARPSYNC.COLLECTIVE R15, `(.L_x_10722) ;  /* 0x000000000f087348 */ /* 0x000fea0003c00000 */
[----:B------:R0:W1:Y:S02]  /*28260*/  SHFL.IDX P6, R14, R13, R12, R11 ;  /* 0x0000000c0d0e7389 */ /* 0x00006400000c000b */
[----:B01----:R-:W-:Y:S01]  /*28270*/  ENDCOLLECTIVE ;  /* 0x000000000000791b */ /* 0x003fe20003800000 */
.L_x_10722:
[----:B------:R-:W-:Y:S02]  /*28280*/  IMAD.MOV.U32 R13, RZ, RZ, R7 ;  /* 0x000000ffff0d7224 */ /* 0x000fe400078e0007 */
[----:B------:R-:W-:-:S07]  /*28290*/  IMAD.MOV.U32 R4, RZ, RZ, R14 ;  /* 0x000000ffff047224 */ /* 0x000fce00078e000e */
[----:B------:R-:W-:Y:S05]  /*282a0*/  WARPSYNC.COLLECTIVE R15, `(.L_x_10723) ;  /* 0x000000000f087348 */ /* 0x000fea0003c00000 */
[----:B------:R0:W1:Y:S02]  /*282b0*/  SHFL.IDX P6, R14, R13, R12, R11 ;  /* 0x0000000c0d0e7389 */ /* 0x00006400000c000b */
[----:B01----:R-:W-:Y:S01]  /*282c0*/  ENDCOLLECTIVE ;  /* 0x000000000000791b */ /* 0x003fe20003800000 */
.L_x_10723:
[----:B------:R-:W-:Y:S05]  /*282d0*/  BRA `(.L_x_10724) ;  /* 0xfffffe2800c07947 */ /* 0x000fea000383ffff */
.L_x_10451:
[----:B------:R-:W-:Y:S01]  /*282e0*/  BSSY B1, `(.L_x_10725) ;  /* 0x0000008000017945 */ /* 0x000fe20003800000 */
[----:B------:R-:W-:Y:S01]  /*282f0*/  IMAD.MOV.U32 R13, RZ, RZ, R6 ;  /* 0x000000ffff0d7224 */ /* 0x000fe200078e0006 */
[----:B------:R-:W-:Y:S01]  /*28300*/  MOV R11, 0x1c1f ;  /* 0x00001c1f000b7802 */ /* 0x000fe20000000f00 */
[----:B------:R-:W-:Y:S02]  /*28310*/  IMAD.MOV.U32 R12, RZ, RZ, 0x1 ;  /* 0x00000001ff0c7424 */ /* 0x000fe400078e00ff */
[----:B------:R-:W-:-:S07]  /*28320*/  IMAD.MOV.U32 R15, RZ, RZ, -0x1 ;  /* 0xffffffffff0f7424 */ /* 0x000fce00078e00ff */
[----:B0-2345:R-:W-:Y:S05]  /*28330*/  WARPSYNC.COLLECTIVE R15, `(.L_x_10726) ;  /* 0x000000000f087348 */ /* 0x03dfea0003c00000 */
[----:B----4-:R1:W4:Y:S02]  /*28340*/  SHFL.IDX P6, R14, R13, R12, R11 ;  /* 0x0000000c0d0e7389 */ /* 0x01032400000c000b */
[----:B012345:R-:W-:Y:S01]  /*28350*/  ENDCOLLECTIVE ;  /* 0x000000000000791b */ /* 0x03ffe20003800000 */
.L_x_10726:
[----:B------:R-:W-:Y:S05]  /*28360*/  BSYNC B1 ;  /* 0x0000000000017941 */ /* 0x000fea0003800000 */
.L_x_10725:
        /* <DEDUP_REMOVED lines=8> */
.L_x_10727:
[----:B------:R-:W-:Y:S02]  /*283f0*/  IMAD.MOV.U32 R13, RZ, RZ, R8 ;  /* 0x000000ffff0d7224 */ /* 0x000fe400078e0008 */
[----:B------:R-:W-:-:S07]  /*28400*/  IMAD.MOV.U32 R3, RZ, RZ, R14 ;  /* 0x000000ffff037224 */ /* 0x000fce00078e000e */
[----:B------:R-:W-:Y:S05]  /*28410*/  WARPSYNC.COLLECTIVE R15, `(.L_x_10728) ;  /* 0x000000000f087348 */ /* 0x000fea0003c00000 */
[----:B------:R0:W1:Y:S02]  /*28420*/  SHFL.IDX P6, R14, R13, R12, R11 ;  /* 0x0000000c0d0e7389 */ /* 0x00006400000c000b */
[----:B01----:R-:W-:Y:S01]  /*28430*/  ENDCOLLECTIVE ;  /* 0x000000000000791b */ /* 0x003fe20003800000 */
.L_x_10728:
[----:B------:R-:W-:Y:S02]  /*28440*/  IMAD.MOV.U32 R13, RZ, RZ, R7 ;  /* 0x000000ffff0d7224 */ /* 0x000fe400078e0007 */
[----:B------:R-:W-:-:S07]  /*28450*/  IMAD.MOV.U32 R4, RZ, RZ, R14 ;  /* 0x000000ffff047224 */ /* 0x000fce00078e000e */
[----:B------:R-:W-:Y:S05]  /*28460*/  WARPSYNC.COLLECTIVE R15, `(.L_x_10729) ;  /* 0x000000000f087348 */ /* 0x000fea0003c00000 */
[----:B------:R0:W1:Y:S02]  /*28470*/  SHFL.IDX P6, R14, R13, R12, R11 ;  /* 0x0000000c0d0e7389 */ /* 0x00006400000c000b */
[----:B01----:R-:W-:Y:S01]  /*28480*/  ENDCOLLECTIVE ;  /* 0x000000000000791b */ /* 0x003fe20003800000 */
.L_x_10729:
[----:B------:R-:W-:Y:S05]  /*28490*/  BRA `(.L_x_10730) ;  /* 0xfffffe2800e07947 */ /* 0x000fea000383ffff */
.L_x_10455:
[----:B0-----:R0:W1:Y:S02]  /*284a0*/  SYNCS.PHASECHK.TRANS64.TRYWAIT P0, [R18+URZ+0x22800], R5 ;  /* 0x02280005120075a7 */ /* 0x001064000800017f */
[----:B-1----:R-:W-:Y:S05]  /*284b0*/  @!P0 NANOSLEEP.SYNCS 0x989680 ;  /* 0x009896800000895d */ /* 0x002fea0003900000 */
[----:B------:R-:W1:Y:S02]  /*284c0*/  @!P0 SYNCS.PHASECHK.TRANS64 P0, [R18+URZ+0x22800], R5 ;  /* 0x02280005120085a7 */ /* 0x000e64000800007f */
[----:B-1----:R-:W-:Y:S05]  /*284d0*/  @!P0 BRA `(.L_x_10455) ;  /* 0xfffffffc00f08947 */ /* 0x002fea000383ffff */
[----:B------:R-:W-:Y:S05]  /*284e0*/  BRA `(.L_x_10731) ;  /* 0xfffffe2c00907947 */ /* 0x000fea000383ffff */
.L_x_10463:
[----:B------:R-:W0:Y:S01]  /*284f0*/  LDC R39, c[0x0][0x3f4] ;  /* 0x0000fd00ff277b82 */ /* 0x000e220000000800 */
        /* <DEDUP_REMOVED lines=8> */
.L_x_10733:
[----:B------:R-:W-:Y:S05]  /*28580*/  BSYNC B1 ;  /* 0x0000000000017941 */ /* 0x000fea0003800000 */
.L_x_10732:
        /* <DEDUP_REMOVED lines=10> */
.L_x_10734:
[----:B------:R-:W-:Y:S01]  /*28630*/  ISETP.GE.OR P1, PT, R41, R36, P0 ;  /* 0x000000242900720c */ /* 0x000fe20000726670 */
[----:B------:R-:W-:Y:S02]  /*28640*/  IMAD.MOV.U32 R13, RZ, RZ, R37 ;  /* 0x000000ffff0d7224 */ /* 0x000fe400078e0025 */
[----:B------:R-:W-:-:S10]  /*28650*/  IMAD.MOV.U32 R5, RZ, RZ, R14 ;  /* 0x000000ffff057224 */ /* 0x000fd400078e000e */
[----:B------:R-:W-:Y:S05]  /*28660*/  WARPSYNC.COLLECTIVE R15, `(.L_x_10735) ;  /* 0x000000000f087348 */ /* 0x000fea0003c00000 */
[----:B------:R0:W1:Y:S02]  /*28670*/  SHFL.IDX P6, R14, R13, R12, R11 ;  /* 0x0000000c0d0e7389 */ /* 0x00006400000c000b */
[----:B01----:R-:W-:Y:S01]  /*28680*/  ENDCOLLECTIVE ;  /* 0x000000000000791b */ /* 0x003fe20003800000 */
.L_x_10735:
        /* <DEDUP_REMOVED lines=8> */
.L_x_10736:
[----:B------:R-:W-:-:S05]  /*28710*/  @!P1 IADD3 R14, P3, R16, R14, RZ ;  /* 0x0000000e100e9210 */ /* 0x000fca0007f7e0ff */
[----:B------:R-:W-:Y:S02]  /*28720*/  @!P1 IMAD.X R3, R7, 0x1, R17, P3 ;  /* 0x0000000107039824 */ /* 0x000fe400018e0611 */
[----:B------:R-:W-:Y:S01]  /*28730*/  @!P1 IMAD.MOV.U32 R24, RZ, RZ, R14 ;  /* 0x000000ffff189224 */ /* 0x000fe200078e000e */
[----:B------:R-:W5:Y:S02]  /*28740*/  @!P1 LD.E.128 R4, desc[UR60][R4.64] ;  /* 0x0000003c04049980 */ /* 0x000f64000c101d00 */
[----:B------:R-:W-:-:S06]  /*28750*/  @!P1 MOV R25, R3 ;  /* 0x0000000300199202 */ /* 0x000fcc0000000f00 */
        /* <DEDUP_REMOVED lines=10> */
.L_x_10737:
[----:B------:R-:W-:Y:S02]  /*28800*/  IMAD.MOV.U32 R13, RZ, RZ, R35 ;  /* 0x000000ffff0d7224 */ /* 0x000fe400078e0023 */
[----:B------:R-:W-:-:S07]  /*28810*/  IMAD.MOV.U32 R3, RZ, RZ, R14 ;  /* 0x000000ffff037224 */ /* 0x000fce00078e000e */
[----:B------:R-:W-:Y:S05]  /*28820*/  WARPSYNC.COLLECTIVE R15, `(.L_x_10738) ;  /* 0x000000000f087348 */ /* 0x000fea0003c00000 */
[----:B------:R0:W1:Y:S02]  /*28830*/  SHFL.IDX P6, R14, R13, R12, R11 ;  /* 0x0000000c0d0e7389 */ /* 0x00006400000c000b */
[----:B01----:R-:W-:Y:S01]  /*28840*/  ENDCOLLECTIVE ;  /* 0x000000000000791b */ /* 0x003fe20003800000 */
.L_x_10738:
[----:B------:R-:W-:Y:S02]  /*28850*/  IMAD.MOV.U32 R13, RZ, RZ, R37 ;  /* 0x000000ffff0d7224 */ /* 0x000fe400078e0025 */
[----:B------:R-:W-:-:S07]  /*28860*/  IMAD.MOV.U32 R35, RZ, RZ, R14 ;  /* 0x000000ffff237224 */ /* 0x000fce00078e000e */
[----:B------:R-:W-:Y:S05]  /*28870*/  WARPSYNC.COLLECTIVE R15, `(.L_x_10739) ;  /* 0x000000000f087348 */ /* 0x000fea0003c00000 */
[----:B------:R0:W1:Y:S02]  /*28880*/  SHFL.IDX P6, R14, R13, R12, R11 ;  /* 0x0000000c0d0e7389 */ /* 0x00006400000c000b */
[----:B01----:R-:W-:Y:S01]  /*28890*/  ENDCOLLECTIVE ;  /* 0x000000000000791b */ /* 0x003fe20003800000 */
.L_x_10739:
[----:B------:R-:W-:Y:S02]  /*288a0*/  IMAD.MOV.U32 R13, RZ, RZ, R9 ;  /* 0x000000ffff0d7224 */ /* 0x000fe400078e0009 */
[----:B------:R-:W-:-:S07]  /*288b0*/  IMAD.MOV.U32 R37, RZ, RZ, R14 ;  /* 0x000000ffff257224 */ /* 0x000fce00078e000e */
[----:B------:R-:W-:Y:S05]  /*288c0*/  WARPSYNC.COLLECTIVE R15, `(.L_x_10740) ;  /* 0x000000000f087348 */ /* 0x000fea0003c00000 */
[----:B------:R0:W1:Y:S02]  /*288d0*/  SHFL.IDX P6, R14, R13, R12, R11 ;  /* 0x0000000c0d0e7389 */ /* 0x00006400000c000b */
[----:B01----:R-:W-:Y:S01]  /*288e0*/  ENDCOLLECTIVE ;  /* 0x000000000000791b */ /* 0x003fe20003800000 */
.L_x_10740:
[----:B------:R-:W-:Y:S02]  /*288f0*/  @!P1 IMAD.MOV.U32 R32, RZ, RZ, R4 ;  /* 0x000000ffff209224 */ /* 0x000fe400078e0004 */
[----:B------:R-:W-:Y:S01]  /*28900*/  @!P1 IMAD.MOV.U32 R33, RZ, RZ, R5 ;  /* 0x000000ffff219224 */ /* 0x000fe200078e0005 */
[----:B------:R-:W-:Y:S01]  /*28910*/  CS2R R4, SRZ ;  /* 0x0000000000047805 */ /* 0x000fe2000001ff00 */
[----:B------:R-:W-:Y:S02]  /*28920*/  @!P1 IMAD.MOV.U32 R30, RZ, RZ, R6 ;  /* 0x000000ffff1e9224 */ /* 0x000fe400078e0006 */
[----:B------:R-:W-:Y:S02]  /*28930*/  @!P1 IMAD.MOV.U32 R31, RZ, RZ, R7 ;  /* 0x000000ffff1f9224 */ /* 0x000fe400078e0007 */
[----:B------:R-:W-:Y:S01]  /*28940*/  @!P1 IMAD.MOV.U32 R28, RZ, RZ, R24 ;  /* 0x000000ffff1c9224 */ /* 0x000fe200078e0018 */
[----:B------:R-:W-:Y:S01]  /*28950*/  @!P1 MOV R29, R25 ;  /* 0x00000019001d9202 */ /* 0x000fe20000000f00 */
[----:B------:R-:W-:-:S02]  /*28960*/  @!P1 IMAD.MOV.U32 R20, RZ, RZ, R26 ;  /* 0x000000ffff149224 */ /* 0x000fc400078e001a */
[----:B------:R-:W-:Y:S01]  /*28970*/  @!P1 IMAD.MOV.U32 R21, RZ, RZ, R27 ;  /* 0x000000ffff159224 */ /* 0x000fe200078e001b */
[----:B------:R-:W-:Y:S06]  /*28980*/  BRA `(.L_x_10741) ;  /* 0xfffffe4c00547947 */ /* 0x000fec000383ffff */
.L_x_10467:
[----:B0-----:R0:W1:Y:S02]  /*28990*/  SYNCS.PHASECHK.TRANS64.TRYWAIT P1, [R18+URZ+0x22800], R3 ;  /* 0x02280003120075a7 */ /* 0x001064000802017f */
[----:B-1----:R-:W-:Y:S05]  /*289a0*/  @!P1 NANOSLEEP.SYNCS 0x989680 ;  /* 0x009896800000995d */ /* 0x002fea0003900000 */
[----:B------:R-:W1:Y:S02]  /*289b0*/  @!P1 SYNCS.PHASECHK.TRANS64 P1, [R18+URZ+0x22800], R3 ;  /* 0x02280003120095a7 */ /* 0x000e64000802007f */
[----:B-1----:R-:W-:Y:S05]  /*289c0*/  @!P1 BRA `(.L_x_10467) ;  /* 0xfffffffc00f09947 */ /* 0x002fea000383ffff */
[----:B------:R-:W-:Y:S05]  /*289d0*/  BRA `(.L_x_10742) ;  /* 0xfffffe4c00c07947 */ /* 0x000fea000383ffff */
.L_x_10473:
[----:B-1----:R1:W2:Y:S02]  /*289e0*/  SYNCS.PHASECHK.TRANS64.TRYWAIT P1, [R0+URZ+0x22830], R5 ;  /* 0x02283005000075a7 */ /* 0x0022a4000802017f */
[----:B--2---:R-:W-:Y:S05]  /*289f0*/  @!P1 NANOSLEEP.SYNCS 0x989680 ;  /* 0x009896800000995d */ /* 0x004fea0003900000 */
[----:B------:R-:W2:Y:S02]  /*28a00*/  @!P1 SYNCS.PHASECHK.TRANS64 P1, [R0+URZ+0x22830], R5 ;  /* 0x02283005000095a7 */ /* 0x000ea4000802007f */
[----:B--2---:R-:W-:Y:S05]  /*28a10*/  @!P1 BRA `(.L_x_10473) ;  /* 0xfffffffc00f09947 */ /* 0x004fea000383ffff */
[----:B------:R-:W-:Y:S05]  /*28a20*/  BRA `(.L_x_10472) ;  /* 0xfffffe6c00f07947 */ /* 0x000fea000383ffff */
.L_x_10480:
[----:B-1----:R1:W2:Y:S02]  /*28a30*/  SYNCS.PHASECHK.TRANS64.TRYWAIT P2, [R3+URZ+0x22830], R14 ;  /* 0x0228300e030075a7 */ /* 0x0022a4000804017f */
[----:B--2---:R-:W-:Y:S05]  /*28a40*/  @!P2 NANOSLEEP.SYNCS 0x989680 ;  /* 0x009896800000a95d */ /* 0x004fea0003900000 */
[----:B------:R-:W2:Y:S02]  /*28a50*/  @!P2 SYNCS.PHASECHK.TRANS64 P2, [R3+URZ+0x22830], R14 ;  /* 0x0228300e0300a5a7 */ /* 0x000ea4000804007f */
[----:B--2---:R-:W-:Y:S05]  /*28a60*/  @!P2 BRA `(.L_x_10480) ;  /* 0xfffffffc00f0a947 */ /* 0x004fea000383ffff */
[----:B------:R-:W-:Y:S05]  /*28a70*/  BRA `(.L_x_10479) ;  /* 0xfffffea400107947 */ /* 0x000fea000383ffff */
.L_x_10484:
[----:B-1----:R1:W2:Y:S02]  /*28a80*/  SYNCS.PHASECHK.TRANS64.TRYWAIT P1, [R14+URZ+0x22850], R3 ;  /* 0x022850030e0075a7 */ /* 0x0022a4000802017f */
[----:B--2---:R-:W-:Y:S05]  /*28a90*/  @!P1 NANOSLEEP.SYNCS 0x989680 ;  /* 0x009896800000995d */ /* 0x004fea0003900000 */
[----:B------:R-:W2:Y:S02]  /*28aa0*/  @!P1 SYNCS.PHASECHK.TRANS64 P1, [R14+URZ+0x22850], R3 ;  /* 0x022850030e0095a7 */ /* 0x000ea4000802007f */
[----:B--2---:R-:W-:Y:S05]  /*28ab0*/  @!P1 BRA `(.L_x_10484) ;  /* 0xfffffffc00f09947 */ /* 0x004fea000383ffff */
[----:B------:R-:W-:Y:S05]  /*28ac0*/  BRA `(.L_x_10481) ;  /* 0xfffffeb000347947 */ /* 0x000fea000383ffff */
.L_x_10493:
[----:B-1----:R1:W2:Y:S02]  /*28ad0*/  SYNCS.PHASECHK.TRANS64.TRYWAIT P1, [R3+URZ+0x22830], R14 ;  /* 0x0228300e030075a7 */ /* 0x0022a4000802017f */
[----:B--2---:R-:W-:Y:S05]  /*28ae0*/  @!P1 NANOSLEEP.SYNCS 0x989680 ;  /* 0x009896800000995d */ /* 0x004fea0003900000 */
[----:B------:R-:W2:Y:S02]  /*28af0*/  @!P1 SYNCS.PHASECHK.TRANS64 P1, [R3+URZ+0x22830], R14 ;  /* 0x0228300e030095a7 */ /* 0x000ea4000802007f */
[----:B--2---:R-:W-:Y:S05]  /*28b00*/  @!P1 BRA `(.L_x_10493) ;  /* 0xfffffffc00f09947 */ /* 0x004fea000383ffff */
[----:B------:R-:W-:Y:S05]  /*28b10*/  BRA `(.L_x_10492) ;  /* 0xfffffedc00647947 */ /* 0x000fea000383ffff */
.L_x_10497:
[----:B-1----:R1:W2:Y:S02]  /*28b20*/  SYNCS.PHASECHK.TRANS64.TRYWAIT P1, [R14+URZ+0x22850], R3 ;  /* 0x022850030e0075a7 */ /* 0x0022a4000802017f */
[----:B--2---:R-:W-:Y:S05]  /*28b30*/  @!P1 NANOSLEEP.SYNCS 0x989680 ;  /* 0x009896800000995d */ /* 0x004fea0003900000 */
[----:B------:R-:W2:Y:S02]  /*28b40*/  @!P1 SYNCS.PHASECHK.TRANS64 P1, [R14+URZ+0x22850], R3 ;  /* 0x022850030e0095a7 */ /* 0x000ea4000802007f */
[----:B--2---:R-:W-:Y:S05]  /*28b50*/  @!P1 BRA `(.L_x_10497) ;  /* 0xfffffffc00f09947 */ /* 0x004fea000383ffff */
[----:B------:R-:W-:Y:S05]  /*28b60*/  BRA `(.L_x_10494) ;  /* 0xfffffee8007c7947 */ /* 0x000fea000383ffff */
.L_x_10504:
[----:B-1----:R1:W2:Y:S02]  /*28b70*/  SYNCS.PHASECHK.TRANS64.TRYWAIT P1, [R15+URZ+0x22850], R4 ;  /* 0x022850040f0075a7 */ /* 0x0022a4000802017f */
[----:B--2---:R-:W-:Y:S05]  /*28b80*/  @!P1 NANOSLEEP.SYNCS 0x989680 ;  /* 0x009896800000995d */ /* 0x004fea0003900000 */
[----:B------:R-:W2:Y:S02]  /*28b90*/  @!P1 SYNCS.PHASECHK.TRANS64 P1, [R15+URZ+0x22850], R4 ;  /* 0x022850040f0095a7 */ /* 0x000ea4000802007f */
[----:B--2---:R-:W-:Y:S05]  /*28ba0*/  @!P1 BRA `(.L_x_10504) ;  /* 0xfffffffc00f09947 */ /* 0x004fea000383ffff */
[----:B------:R-:W-:Y:S05]  /*28bb0*/  BRA `(.L_x_10503) ;  /* 0xffffff0800987947 */ /* 0x000fea000383ffff */
.L_x_10508:
[----:B------:R-:W-:Y:S01]  /*28bc0*/  SEL R80, R90, R85, P0 ;  /* 0x000000555a507207 */ /* 0x000fe20000000000 */
[----:B------:R-:W-:Y:S01]  /*28bd0*/  IMAD.MOV.U32 R11, RZ, RZ, 0x1c1f ;  /* 0x00001c1fff0b7424 */ /* 0x000fe200078e00ff */
[----:B------:R-:W-:Y:S01]  /*28be0*/  SEL R51, R85, R90, P0 ;  /* 0x0000005a55337207 */ /* 0x000fe20000000000 */
[----:B------:R-:W-:Y:S01]  /*28bf0*/  IMAD.MOV.U32 R15, RZ, RZ, -0x1 ;  /* 0xffffffffff0f7424 */ /* 0x000fe200078e00ff */
[----:B------:R-:W-:Y:S02]  /*28c00*/  SEL R86, R37, R84, P0 ;  /* 0x0000005425567207 */ /* 0x000fe40000000000 */
[----:B------:R-:W-:Y:S02]  /*28c10*/  SEL R85, R84, R37, P0 ;  /* 0x0000002554557207 */ /* 0x000fe40000000000 */
[----:B------:R-:W-:Y:S02]  /*28c20*/  SEL R84, R91, R12, P0 ;  /* 0x0000000c5b547207 */ /* 0x000fe40000000000 */
[----:B------:R-:W-:Y:S01]  /*28c30*/  SEL R87, R12, R91, P0 ;  /* 0x0000005b0c577207 */ /* 0x000fe20000000000 */
[----:B-----5:R-:W-:Y:S01]  /*28c40*/  IMAD.MOV.U32 R12, RZ, RZ, R9 ;  /* 0x000000ffff0c7224 */ /* 0x020fe200078e0009 */
[----:B------:R-:W-:-:S02]  /*28c50*/  SEL R42, R48, R119, P0 ;  /* 0x00000077302a7207 */ /* 0x000fc40000000000 */
[----:B------:R-:W-:-:S07]  /*28c60*/  SEL R119, R119, R48, P0 ;  /* 0x0000003077777207 */ /* 0x000fce0000000000 */
[----:B-1----:R-:W-:Y:S05]  /*28c70*/  WARPSYNC.COLLECTIVE R15, `(.L_x_10743) ;  /* 0x000000000f087348 */ /* 0x002fea0003c00000 */
[----:B------:R0:W2:Y:S02]  /*28c80*/  SHFL.IDX P6, R14, R13, R12, R11 ;  /* 0x0000000c0d0e7389 */ /* 0x0000a400000c000b */
[----:B012---:R-:W-:Y:S01]  /*28c90*/  ENDCOLLECTIVE ;  /* 0x000000000000791b */ /* 0x007fe20003800000 */
.L_x_10743:
[----:B------:R-:W-:Y:S02]  /*28ca0*/  SEL R48, R113, R98, P0 ;  /* 0x0000006271307207 */ /* 0x000fe40000000000 */
[----:B------:R-:W-:Y:S02]  /*28cb0*/  SEL R113, R98, R113, P0 ;  /* 0x0000007162717207 */ /* 0x000fe40000000000 */
[----:B------:R-:W-:Y:S02]  /*28cc0*/  LOP3.LUT R10, R9, 0x2, RZ, 0x3c, !PT ;  /* 0x00000002090a7812 */ /* 0x000fe400078e3cff */
        /* <DEDUP_REMOVED lines=15> */
.L_x_10744:
        /* <DEDUP_REMOVED lines=19> */
.L_x_10745:
        /* <DEDUP_REMOVED lines=18> */
.L_x_10746:
        /* <DEDUP_REMOVED lines=18> */
.L_x_10747:
[----:B------:R-:W-:Y:S02]  /*29130*/  SEL R66, R25, R70, P0 ;  /* 0x0000004619427207 */ /* 0x000fe40000000000 */
[----:B------:R-:W-:Y:S02]  /*29140*/  SEL R25, R70, R25, P0 ;  /* 0x0000001946197207 */ /* 0x000fe40000000000 */
[----:B------:R-:W-:Y:S02]  /*29150*/  SEL R99, R98, R49, P0 ;  /* 0x0000003162637207 */ /* 0x000fe40000000000 */
[----:B------:R-:W-:Y:S02]  /*29160*/  SEL R98, R49, R98, P0 ;  /* 0x0000006231627207 */ /* 0x000fe40000000000 */
[----:B------:R-:W-:Y:S02]  /*29170*/  SEL R102, R100, R67, P0 ;  /* 0x0000004364667207 */ /* 0x000fe40000000000 */
[----:B------:R-:W-:Y:S01]  /*29180*/  SEL R100, R67, R100, P0 ;  /* 0x0000006443647207 */ /* 0x000fe20000000000 */
[----:B------:R-:W-:-:S02]  /*29190*/  IMAD.MOV.U32 R13, RZ, RZ, R80 ;  /* 0x000000ffff0d7224 */ /* 0x000fc400078e0050 */
[----:B------:R-:W-:-:S07]  /*291a0*/  IMAD.MOV.U32 R78, RZ, RZ, R14 ;  /* 0x000000ffff4e7224 */ /* 0x000fce00078e000e */
[----:B------:R-:W-:Y:S05]  /*291b0*/  WARPSYNC.COLLECTIVE R15, `(.L_x_10748) ;  /* 0x000000000f087348 */ /* 0x000fea0003c00000 */
[----:B------:R0:W1:Y:S02]  /*291c0*/  SHFL.IDX P6, R14, R13, R12, R11 ;  /* 0x0000000c0d0e7389 */ /* 0x00006400000c000b */
[----:B01----:R-:W-:Y:S01]  /*291d0*/  ENDCOLLECTIVE ;  /* 0x000000000000791b */ /* 0x003fe20003800000 */
.L_x_10748:
[----:B------:R-:W-:Y:S02]  /*291e0*/  IMAD.MOV.U32 R13, RZ, RZ, R21 ;  /* 0x000000ffff0d7224 */ /* 0x000fe400078e0015 */
[----:B------:R-:W-:Y:S02]  /*291f0*/  IMAD.MOV.U32 R12, RZ, RZ, R10 ;  /* 0x000000ffff0c7224 */ /* 0x000fe400078e000a */
[----:B------:R-:W-:-:S07]  /*29200*/  IMAD.MOV.U32 R80, RZ, RZ, R14 ;  /* 0x000000ffff507224 */ /* 0x000fce00078e000e */
[----:B------:R-:W-:Y:S05]  /*29210*/  WARPSYNC.COLLECTIVE R15, `(.L_x_10749) ;  /* 0x000000000f087348 */ /* 0x000fea0003c00000 */
[----:B------:R0:W1:Y:S02]  /*29220*/  SHFL.IDX P6, R14, R13, R12, R11 ;  /* 0x0000000c0d0e7389 */ /* 0x00006400000c000b */
[----:B01----:R-:W-:Y:S01]  /*29230*/  ENDCOLLECTIVE ;  /* 0x000000000000791b */ /* 0x003fe20003800000 */
.L_x_10749:
[----:B------:R-:W-:Y:S02]  /*29240*/  IMAD.MOV.U32 R13, RZ, RZ, R51 ;  /* 0x000000ffff0d7224 */ /* 0x000fe400078e0033 */
[----:B------:R-:W-:-:S07]  /*29250*/  IMAD.MOV.U32 R21, RZ, RZ, R14 ;  /* 0x000000ffff157224 */ /* 0x000fce00078e000e */
[----:B------:R-:W-:Y:S05]  /*29260*/  WARPSYNC.COLLECTIVE R15, `(.L_x_10750) ;  /* 0x000000000f087348 */ /* 0x000fea0003c00000 */
[----:B------:R0:W1:Y:S02]  /*29270*/  SHFL.IDX P6, R14, R13, R12, R11 ;  /* 0x0000000c0d0e7389 */ /* 0x00006400000c000b */
[----:B01----:R-:W-:Y:S01]  /*29280*/  ENDCOLLECTIVE ;  /* 0x000000000000791b */ /* 0x003fe20003800000 */
.L_x_10750:
[----:B------:R-:W-:Y:S02]  /*29290*/  IMAD.MOV.U32 R13, RZ, RZ, R0 ;  /* 0x000000ffff0d7224 */ /* 0x000fe400078e0000 */
[----:B------:R-:W-:Y:S02]  /*292a0*/  IMAD.MOV.U32 R12, RZ, RZ, R9 ;  /* 0x000000ffff0c7224 */ /* 0x000fe400078e0009 */
[----:B------:R-:W-:-:S07]  /*292b0*/  IMAD.MOV.U32 R51, RZ, RZ, R14 ;  /* 0x000000ffff337224 */ /* 0x000fce00078e000e */
[----:B------:R-:W-:Y:S05]  /*292c0*/  WARPSYNC.COLLECTIVE R15, `(.L_x_10751) ;  /* 0x000000000f087348 */ /* 0x000fea0003c00000 */
[----:B------:R0:W1:Y:S02]  /*292d0*/  SHFL.IDX P6, R14, R13, R12, R11 ;  /* 0x0000000c0d0e7389 */ /* 0x00006400000c000b */
[----:B01----:R-:W-:Y:S01]  /*292e0*/  ENDCOLLECTIVE ;  /* 0x000000000000791b */ /* 0x003fe20003800000 */
.L_x_10751:
[----:B------:R-:W-:Y:S02]  /*292f0*/  SEL R79, R80, R51, P0 ;  /* 0x00000033504f7207 */ /* 0x000fe40000000000 */
[----:B------:R-:W-:Y:S01]  /*29300*/  SEL R80, R51, R80, P0 ;  /* 0x0000005033507207 */ /* 0x000fe20000000000 */
[----:B------:R-:W-:Y:S02]  /*29310*/  IMAD.MOV.U32 R13, RZ, RZ, R2 ;  /* 0x000000ffff0d7224 */ /* 0x000fe400078e0002 */
[----:B------:R-:W-:-:S07]  /*29320*/  IMAD.MOV.U32 R0, RZ, RZ, R14 ;  /* 0x000000ffff007224 */ /* 0x000fce00078e000e */
[----:B------:R-:W-:Y:S05]  /*29330*/  WARPSYNC.COLLECTIVE R15, `(.L_x_10752) ;  /* 0x000000000f087348 */ /* 0x000fea0003c00000 */
[----:B------:R0:W1:Y:S02]  /*29340*/  SHFL.IDX P6, R14, R13, R12, R11 ;  /* 0x0000000c0d0e7389 */ /* 0x00006400000c000b */
[----:B01----:R-:W-:Y:S01]  /*29350*/  ENDCOLLECTIVE ;  /* 0x000000000000791b */ /* 0x003fe20003800000 */
.L_x_10752:
[----:B------:R-:W-:Y:S02]  /*29360*/  IMAD.MOV.U32 R13, RZ, RZ, R41 ;  /* 0x000000ffff0d7224 */ /* 0x000fe400078e0029 */
[----:B------:R-:W-:Y:S01]  /*29370*/  IMAD.MOV.U32 R12, RZ, RZ, R10 ;  /* 0x000000ffff0c7224 */ /* 0x000fe200078e000a */
[----:B------:R-:W-:-:S07]  /*29380*/  MOV R3, R14 ;  /* 0x0000000e00037202 */ /* 0x000fce0000000f00 */
[----:B------:R-:W-:Y:S05]  /*29390*/  WARPSYNC.COLLECTIVE R15, `(.L_x_10753) ;  /* 0x000000000f087348 */ /* 0x000fea0003c00000 */
[----:B------:R0:W1:Y:S02]  /*293a0*/  SHFL.IDX P6, R14, R13, R12, R11 ;  /* 0x0000000c0d0e7389 */ /* 0x00006400000c000b */
[----:B01----:R-:W-:Y:S01]  /*293b0*/  ENDCOLLECTIVE ;  /* 0x000000000000791b */ /* 0x003fe20003800000 */
.L_x_10753:
[----:B------:R-:W-:Y:S01]  /*293c0*/  IMAD.MOV.U32 R13, RZ, RZ, R77 ;  /* 0x000000ffff0d7224 */ /* 0x000fe200078e004d */
[----:B------:R-:W-:Y:S02]  /*293d0*/  SEL R77, R78, R21, P0 ;  /* 0x000000154e4d7207 */ /* 0x000fe40000000000 */
[----:B------:R-:W-:Y:S01]  /*293e0*/  SEL R78, R21, R78, P0 ;  /* 0x0000004e154e7207 */ /* 0x000fe20000000000 */
[----:B------:R-:W-:-:S07]  /*293f0*/  IMAD.MOV.U32 R41, RZ, RZ, R14 ;  /* 0x000000ffff297224 */ /* 0x000fce00078e000e */
[----:B------:R-:W-:Y:S05]  /*29400*/  WARPSYNC.COLLECTIVE R15, `(.L_x_10754) ;  /* 0x000000000f087348 */ /* 0x000fea0003c00000 */
[----:B------:R0:W1:Y:S02]  /*29410*/  SHFL.IDX P6, R14, R13, R12, R11 ;  /* 0x0000000c0d0e7389 */ /* 0x00006400000c000b */
[----:B01----:R-:W-:Y:S01]  /*29420*/  ENDCOLLECTIVE ;  /* 0x000000000000791b */ /* 0x003fe20003800000 */
.L_x_10754:
        /* <DEDUP_REMOVED lines=8> */
.L_x_10755:
[----:B------:R-:W-:Y:S02]  /*294b0*/  SEL R2, R3, R4, P0 ;  /* 0x0000000403027207 */ /* 0x000fe40000000000 */
[----:B------:R-:W-:Y:S01]  /*294c0*/  SEL R3, R4, R3, P0 ;  /* 0x0000000304037207 */ /* 0x000fe20000000000 */
[----:B------:R-:W-:Y:S02]  /*294d0*/  IMAD.MOV.U32 R13, RZ, RZ, R40 ;  /* 0x000000ffff0d7224 */ /* 0x000fe400078e0028 */
[----:B------:R-:W-:-:S07]  /*294e0*/  IMAD.MOV.U32 R20, RZ, RZ, R14 ;  /* 0x000000ffff147224 */ /* 0x000fce00078e000e */
[----:B------:R-:W-:Y:S05]  /*294f0*/  WARPSYNC.COLLECTIVE R15, `(.L_x_10756) ;  /* 0x000000000f087348 */ /* 0x000fea0003c00000 */
[----:B------:R0:W1:Y:S02]  /*29500*/  SHFL.IDX P6, R14, R13, R12, R11 ;  /* 0x0000000c0d0e7389 */ /* 0x00006400000c000b */
[----:B01----:R-:W-:Y:S01]  /*29510*/  ENDCOLLECTIVE ;  /* 0x000000000000791b */ /* 0x003fe20003800000 */
.L_x_10756:
[----:B------:R-:W-:Y:S02]  /*29520*/  IMAD.MOV.U32 R13, RZ, RZ, R47 ;  /* 0x000000ffff0d7224 */ /* 0x000fe400078e002f */
[----:B------:R-:W-:Y:S02]  /*29530*/  IMAD.MOV.U32 R12, RZ, RZ, R10 ;  /* 0x000000ffff0c7224 */ /* 0x000fe400078e000a */
[----:B------:R-:W-:-:S07]  /*29540*/  IMAD.MOV.U32 R40, RZ, RZ, R14 ;  /* 0x000000ffff287224 */ /* 0x000fce00078e000e */
[----:B------:R-:W-:Y:S05]  /*29550*/  WARPSYNC.COLLECTIVE R15, `(.L_x_10757) ;  /* 0x000000000f087348 */ /* 0x000fea0003c00000 */
[----:B------:R0:W1:Y:S02]  /*29560*/  SHFL.IDX P6, R14, R13, R12, R11 ;  /* 0x0000000c0d0e7389 */ /* 0x00006400000c000b */
[----:B01----:R-:W-:Y:S01]  /*29570*/  ENDCOLLECTIVE ;  /* 0x000000000000791b */ /* 0x003fe20003800000 */
.L_x_10757:
[----:B------:R-:W-:Y:S01]  /*29580*/  MOV R13, R121 ;  /* 0x00000079000d7202 */ /* 0x000fe20000000f00 */
[----:B------:R-:W-:-:S07]  /*29590*/  IMAD.MOV.U32 R47, RZ, RZ, R14 ;  /* 0x000000ffff2f7224 */ /* 0x000fce00078e000e */
[----:B------:R-:W-:Y:S05]  /*295a0*/  WARPSYNC.COLLECTIVE R15, `(.L_x_10758) ;  /* 0x000000000f087348 */ /* 0x000fea0003c00000 */
[----:B------:R0:W1:Y:S02]  /*295b0*/  SHFL.IDX P6, R14, R13, R12, R11 ;  /* 0x0000000c0d0e7389 */ /* 0x00006400000c000b */
[----:B01----:R-:W-:Y:S01]  /*295c0*/  ENDCOLLECTIVE ;  /* 0x000000000000791b */ /* 0x003fe20003800000 */
.L_x_10758:
        /* <DEDUP_REMOVED lines=8> */
.L_x_10759:
[----:B------:R-:W-:Y:S02]  /*29650*/  SEL R21, R40, R121, P0 ;  /* 0x0000007928157207 */ /* 0x000fe40000000000 */
[----:B------:R-:W-:Y:S01]  /*29660*/  SEL R40, R121, R40, P0 ;  /* 0x0000002879287207 */ /* 0x000fe20000000000 */
[----:B------:R-:W-:Y:S02]  /*29670*/  IMAD.MOV.U32 R13, RZ, RZ, R44 ;  /* 0x000000ffff0d7224 */ /* 0x000fe400078e002c */
[----:B------:R-:W-:-:S07]  /*29680*/  IMAD.MOV.U32 R42, RZ, RZ, R14 ;  /* 0x000000ffff2a7224 */ /* 0x000fce00078e000e */
[----:B------:R-:W-:Y:S05]  /*29690*/  WARPSYNC.COLLECTIVE R15, `(.L_x_10760) ;  /* 0x000000000f087348 */ /* 0x000fea0003c00000 */
[----:B------:R0:W1:Y:S02]  /*296a0*/  SHFL.IDX P6, R14, R13, R12, R11 ;  /* 0x0000000c0d0e7389 */ /* 0x00006400000c000b */
[----:B01----:R-:W-:Y:S01]  /*296b0*/  ENDCOLLECTIVE ;  /* 0x000000000000791b */ /* 0x003fe20003800000 */
.L_x_10760:
[----:B------:R-:W-:Y:S02]  /*296c0*/  IMAD.MOV.U32 R13, RZ, RZ, R119 ;  /* 0x000000ffff0d7224 */ /* 0x000fe400078e0077 */
[----:B------:R-:W-:Y:S02]  /*296d0*/  IMAD.MOV.U32 R12, RZ, RZ, R10 ;  /* 0x000000ffff0c7224 */ /* 0x000fe400078e000a */
[----:B------:R-:W-:-:S07]  /*296e0*/  IMAD.MOV.U32 R44, RZ, RZ, R14 ;  /* 0x000000ffff2c7224 */ /* 0x000fce00078e000e */
[----:B------:R-:W-:Y:S05]  /*296f0*/  WARPSYNC.COLLECTIVE R15, `(.L_x_10761) ;  /* 0x000000000f087348 */ /* 0x000fea0003c00000 */
[----:B------:R0:W1:Y:S02]  /*29700*/  SHFL.IDX P6, R14, R13, R12, R11 ;  /* 0x0000000c0d0e7389 */ /* 0x00006400000c000b */
[----:B01----:R-:W-:Y:S01]  /*29710*/  ENDCOLLECTIVE ;  /* 0x000000000000791b */ /* 0x003fe20003800000 */
.L_x_10761:
[----:B------:R-:W-:Y:S02]  /*29720*/  IMAD.MOV.U32 R13, RZ, RZ, R117 ;  /* 0x000000ffff0d7224 */ /* 0x000fe400078e0075 */
[----:B------:R-:W-:-:S07]  /*29730*/  IMAD.MOV.U32 R119, RZ, RZ, R14 ;  /* 0x000000ffff777224 */ /* 0x000fce00078e000e */
[----:B------:R-:W-:Y:S05]  /*29740*/  WARPSYNC.COLLECTIVE R15, `(.L_x_10762) ;  /* 0x000000000f087348 */ /* 0x000fea0003c00000 */
[----:B------:R0:W1:Y:S02]  /*29750*/  SHFL.IDX P6, R14, R13, R12, R11 ;  /* 0x0000000c0d0e7389 */ /* 0x00006400000c000b */
[----:B01----:R-:W-:Y:S01]  /*29760*/  ENDCOLLECTIVE ;  /* 0x000000000000791b */ /* 0x003fe20003800000 */
.L_x_10762:
        /* <DEDUP_REMOVED lines=8> */
.L_x_10763:
[----:B------:R-:W-:Y:S01]  /*297f0*/  IMAD.MOV.U32 R13, RZ, RZ, R48 ;  /* 0x000000ffff0d7224 */ /* 0x000fe200078e0030 */
[----:B------:R-:W-:-:S07]  /*29800*/  MOV R46, R14 ;  /* 0x0000000e002e7202 */ /* 0x000fce0000000f00 */
[----:B------:R-:W-:Y:S05]  /*29810*/  WARPSYNC.COLLECTIVE R15, `(.L_x_10764) ;  /* 0x000000000f087348 */ /* 0x000fea0003c00000 */
[----:B------:R0:W1:Y:S02]  /*29820*/  SHFL.IDX P6, R14, R13, R12, R11 ;  /* 0x0000000c0d0e7389 */ /* 0x00006400000c000b */
[----:B01----:R-:W-:Y:S01]  /*29830*/  ENDCOLLECTIVE ;  /* 0x000000000000791b */ /* 0x003fe20003800000 */
.L_x_10764:
[----:B------:R-:W-:Y:S02]  /*29840*/  IMAD.MOV.U32 R13, RZ, RZ, R115 ;  /* 0x000000ffff0d7224 */ /* 0x000fe400078e0073 */
[----:B------:R-:W-:Y:S02]  /*29850*/  IMAD.MOV.U32 R12, RZ, RZ, R10 ;  /* 0x000000ffff0c7224 */ /* 0x000fe400078e000a */
[----:B------:R-:W-:-:S07]  /*29860*/  IMAD.MOV.U32 R48, RZ, RZ, R14 ;  /* 0x000000ffff307224 */ /* 0x000fce00078e000e */
[----:B------:R-:W-:Y:S05]  /*29870*/  WARPSYNC.COLLECTIVE R15, `(.L_x_10765) ;  /* 0x000000000f087348 */ /* 0x000fea0003c00000 */
[----:B------:R0:W1:Y:S02]  /*29880*/  SHFL.IDX P6, R14, R13, R12, R11 ;  /* 0x0000000c0d0e7389 */ /* 0x00006400000c000b */
[----:B01----:R-:W-:Y:S01]  /*29890*/  ENDCOLLECTIVE ;  /* 0x000000000000791b */ /* 0x003fe20003800000 */
.L_x_10765:
[----:B------:R-:W-:Y:S02]  /*298a0*/  IMAD.MOV.U32 R13, RZ, RZ, R113 ;  /* 0x000000ffff0d7224 */ /* 0x000fe400078e0071 */
[----:B------:R-:W-:-:S07]  /*298b0*/  IMAD.MOV.U32 R115, RZ, RZ, R14 ;  /* 0x000000ffff737224 */ /* 0x000fce00078e000e */
[----:B------:R-:W-:Y:S05]  /*298c0*/  WARPSYNC.COLLECTIVE R15, `(.L_x_10766) ;  /* 0x000000000f087348 */ /* 0x000fea0003c00000 */
[----:B------:R0:W1:Y:S02]  /*298d0*/  SHFL.IDX P6, R14, R13, R12, R11 ;  /* 0x0000000c0d0e7389 */ /* 0x00006400000c000b */
[----:B01----:R-:W-:Y:S01]  /*298e0*/  ENDCOLLECTIVE ;  /* 0x000000000000791b */ /* 0x003fe20003800000 */
.L_x_10766:
[----:B------:R-:W-:Y:S02]  /*298f0*/  IMAD.MOV.U32 R13, RZ, RZ, R50 ;  /* 0x000000ffff0d7224 */ /* 0x000fe400078e0032 */
[----:B------:R-:W-:Y:S02]  /*29900*/  IMAD.MOV.U32 R12, RZ, RZ, R9 ;  /* 0x000000ffff0c7224 */ /* 0x000fe400078e0009 */
[----:B------:R-:W-:-:S07]  /*29910*/  IMAD.MOV.U32 R113, RZ, RZ, R14 ;  /* 0x000000ffff717224 */ /* 0x000fce00078e000e */
[----:B------:R-:W-:Y:S05]  /*29920*/  WARPSYNC.COLLECTIVE R15, `(.L_x_10767) ;  /* 0x000000000f087348 */ /* 0x000fea0003c00000 */
[----:B------:R0:W1:Y:S02]  /*29930*/  SHFL.IDX P6, R14, R13, R12, R11 ;  /* 0x0000000c0d0e7389 */ /* 0x00006400000c000b */
[----:B01----:R-:W-:Y:S01]  /*29940*/  ENDCOLLECTIVE ;  /* 0x000000000000791b */ /* 0x003fe20003800000 */
.L_x_10767:
[----:B------:R-:W-:Y:S02]  /*29950*/  SEL R47, R48, R113, P0 ;  /* 0x00000071302f7207 */ /* 0x000fe40000000000 */
[----:B------:R-:W-:Y:S01]  /*29960*/  SEL R48, R113, R48, P0 ;  /* 0x0000003071307207 */ /* 0x000fe20000000000 */
[----:B------:R-:W-:Y:S02]  /*29970*/  IMAD.MOV.U32 R13, RZ, RZ, R82 ;  /* 0x000000ffff0d7224 */ /* 0x000fe400078e0052 */
[----:B------:R-:W-:-:S07]  /*29980*/  IMAD.MOV.U32 R50, RZ, RZ, R14 ;  /* 0x000000ffff327224 */ /* 0x000fce00078e000e */
[----:B------:R-:W-:Y:S05]  /*29990*/  WARPSYNC.COLLECTIVE R15, `(.L_x_10768) ;  /* 0x000000000f087348 */ /* 0x000fea0003c00000 */
[----:B------:R0:W1:Y:S02]  /*299a0*/  SHFL.IDX P6, R14, R13, R12, R11 ;  /* 0x0000000c0d0e7389 */ /* 0x00006400000c000b */
[----:B01----:R-:W-:Y:S01]  /*299b0*/  ENDCOLLECTIVE ;  /* 0x000000000000791b */ /* 0x003fe20003800000 */
.L_x_10768:
[----:B------:R-:W-:Y:S01]  /*299c0*/  IMAD.MOV.U32 R13, RZ, RZ, R111 ;  /* 0x000000ffff0d7224 */ /* 0x000fe200078e006f */
[----:B------:R-:W-:Y:S01]  /*299d0*/  MOV R12, R10 ;  /* 0x0000000a000c7202 */ /* 0x000fe20000000f00 */
[----:B------:R-:W-:-:S07]  /*299e0*/  IMAD.MOV.U32 R82, RZ, RZ, R14 ;  /* 0x000000ffff527224 */ /* 0x000fce00078e000e */
[----:B------:R-:W-:Y:S05]  /*299f0*/  WARPSYNC.COLLECTIVE R15, `(.L_x_10769) ;  /* 0x000000000f087348 */ /* 0x000fea0003c00000 */
[----:B------:R0:W1:Y:S02]  /*29a00*/  SHFL.IDX P6, R14, R13, R12, R11 ;  /* 0x0000000c0d0e7389 */ /* 0x00006400000c000b */
[----:B01----:R-:W-:Y:S01]  /*29a10*/  ENDCOLLECTIVE ;  /* 0x000000000000791b */ /* 0x003fe20003800000 */
.L_x_10769:
[----:B------:R-:W-:Y:S02]  /*29a20*/  IMAD.MOV.U32 R13, RZ, RZ, R101 ;  /* 0x000000ffff0d7224 */ /* 0x000fe400078e0065 */
[----:B------:R-:W-:-:S07]  /*29a30*/  IMAD.MOV.U32 R111, RZ, RZ, R14 ;  /* 0x000000ffff6f7224 */ /* 0x000fce00078e000e */
[----:B------:R-:W-:Y:S05]  /*29a40*/  WARPSYNC.COLLECTIVE R15, `(.L_x_10770) ;  /* 0x000000000f087348 */ /* 0x000fea0003c00000 */
[----:B------:R0:W1:Y:S02]  /*29a50*/  SHFL.IDX P6, R14, R13, R12, R11 ;  /* 0x0000000c0d0e7389 */ /* 0x00006400000c000b */
[----:B01----:R-:W-:Y:S01]  /*29a60*/  ENDCOLLECTIVE ;  /* 0x000000000000791b */ /* 0x003fe20003800000 */
.L_x_10770:
        /* <DEDUP_REMOVED lines=8> */
.L_x_10771:
        /* <DEDUP_REMOVED lines=8> */
.L_x_10772:
[----:B------:R-:W-:Y:S02]  /*29b70*/  IMAD.MOV.U32 R13, RZ, RZ, R87 ;  /* 0x000000ffff0d7224 */ /* 0x000fe400078e0057 */
[----:B------:R-:W-:Y:S02]  /*29b80*/  IMAD.MOV.U32 R12, RZ, RZ, R10 ;  /* 0x000000ffff0c7224 */ /* 0x000fe400078e000a */
[----:B------:R-:W-:-:S07]  /*29b90*/  IMAD.MOV.U32 R86, RZ, RZ, R14 ;  /* 0x000000ffff567224 */ /* 0x000fce00078e000e */
[----:B------:R-:W-:Y:S05]  /*29ba0*/  WARPSYNC.COLLECTIVE R15, `(.L_x_10773) ;  /* 0x000000000f087348 */ /* 0x000fea0003c00000 */
[----:B------:R0:W1:Y:S02]  /*29bb0*/  SHFL.IDX P6, R14, R13, R12, R11 ;  /* 0x0000000c0d0e7389 */ /* 0x00006400000c000b */
[----:B01----:R-:W-:Y:S01]  /*29bc0*/  ENDCOLLECTIVE ;  /* 0x000000000000791b */ /* 0x003fe20003800000 */
.L_x_10773:
[----:B------:R-:W-:Y:S02]  /*29bd0*/  IMAD.MOV.U32 R13, RZ, RZ, R85 ;  /* 0x000000ffff0d7224 */ /* 0x000fe400078e0055 */
[----:B------:R-:W-:-:S07]  /*29be0*/  IMAD.MOV.U32 R87, RZ, RZ, R14 ;  /* 0x000000ffff577224 */ /* 0x000fce00078e000e */
[----:B------:R-:W-:Y:S05]  /*29bf0*/  WARPSYNC.COLLECTIVE R15, `(.L_x_10774) ;  /* 0x000000000f087348 */ /* 0x000fea0003c00000 */
[----:B------:R0:W1:Y:S02]  /*29c00*/  SHFL.IDX P6, R14, R13, R12, R11 ;  /* 0x0000000c0d0e7389 */ /* 0x00006400000c000b */
[----:B01----:R-:W-:Y:S01]  /*29c10*/  ENDCOLLECTIVE ;  /* 0x000000000000791b */ /* 0x003fe20003800000 */
.L_x_10774:
[----:B------:R-:W-:Y:S01]  /*29c20*/  MOV R13, R90 ;  /* 0x0000005a000d7202 */ /* 0x000fe20000000f00 */
[----:B------:R-:W-:Y:S02]  /*29c30*/  IMAD.MOV.U32 R12, RZ, RZ, R9 ;  /* 0x000000ffff0c7224 */ /* 0x000fe400078e0009 */
[----:B------:R-:W-:-:S07]  /*29c40*/  IMAD.MOV.U32 R123, RZ, RZ, R14 ;  /* 0x000000ffff7b7224 */ /* 0x000fce00078e000e */
[----:B------:R-:W-:Y:S05]  /*29c50*/  WARPSYNC.COLLECTIVE R15, `(.L_x_10775) ;  /* 0x000000000f087348 */ /* 0x000fea0003c00000 */
[----:B------:R0:W1:Y:S02]  /*29c60*/  SHFL.IDX P6, R14, R13, R12, R11 ;  /* 0x0000000c0d0e7389 */ /* 0x00006400000c000b */
[----:B01----:R-:W-:Y:S01]  /*29c70*/  ENDCOLLECTIVE ;  /* 0x000000000000791b */ /* 0x003fe20003800000 */
.L_x_10775:
[----:B------:R-:W-:Y:S02]  /*29c80*/  SEL R85, R86, R123, P0 ;  /* 0x0000007b56557207 */ /* 0x000fe40000000000 */
[----:B------:R-:W-:Y:S01]  /*29c90*/  SEL R86, R123, R86, P0 ;  /* 0x000000567b567207 */ /* 0x000fe20000000000 */
[----:B------:R-:W-:Y:S02]  /*29ca0*/  IMAD.MOV.U32 R13, RZ, RZ, R54 ;  /* 0x000000ffff0d7224 */ /* 0x000fe400078e0036 */
[----:B------:R-:W-:-:S07]  /*29cb0*/  IMAD.MOV.U32 R90, RZ, RZ, R14 ;  /* 0x000000ffff5a7224 */ /* 0x000fce00078e000e */
[----:B------:R-:W-:Y:S05]  /*29cc0*/  WARPSYNC.COLLECTIVE R15, `(.L_x_10776) ;  /* 0x000000000f087348 */ /* 0x000fea0003c00000 */
[----:B------:R0:W1:Y:S02]  /*29cd0*/  SHFL.IDX P6, R14, R13, R12, R11 ;  /* 0x0000000c0d0e7389 */ /* 0x00006400000c000b */
[----:B01----:R-:W-:Y:S01]  /*29ce0*/  ENDCOLLECTIVE ;  /* 0x000000000000791b */ /* 0x003fe20003800000 */
.L_x_10776:
        /* <DEDUP_REMOVED lines=8> */
.L_x_10777:
[----:B------:R-:W-:Y:S01]  /*29d70*/  IMAD.MOV.U32 R13, RZ, RZ, R45 ;  /* 0x000000ffff0d7224 */ /* 0x000fe200078e002d */
[----:B------:R-:W-:Y:S02]  /*29d80*/  SEL R45, R46, R115, P0 ;  /* 0x000000732e2d7207 */ /* 0x000fe40000000000 */
[----:B------:R-:W-:Y:S01]  /*29d90*/  SEL R46, R115, R46, P0 ;  /* 0x0000002e732e7207 */ /* 0x000fe20000000000 */
[----:B------:R-:W-:-:S07]  /*29da0*/  IMAD.MOV.U32 R125, RZ, RZ, R14 ;  /* 0x000000ffff7d7224 */ /* 0x000fce00078e000e */
[----:B------:R-:W-:Y:S05]  /*29db0*/  WARPSYNC.COLLECTIVE R15, `(.L_x_10778) ;  /* 0x000000000f087348 */ /* 0x000fea0003c00000 */
[----:B------:R0:W1:Y:S02]  /*29dc0*/  SHFL.IDX P6, R14, R13, R12, R11 ;  /* 0x0000000c0d0e7389 */ /* 0x00006400000c000b */
[----:B01----:R-:W-:Y:S01]  /*29dd0*/  ENDCOLLECTIVE ;  /* 0x000000000000791b */ /* 0x003fe20003800000 */
.L_x_10778:
        /* <DEDUP_REMOVED lines=8> */
.L_x_10779:
[----:B------:R-:W-:Y:S02]  /*29e60*/  IMAD.MOV.U32 R13, RZ, RZ, R60 ;  /* 0x000000ffff0d7224 */ /* 0x000fe400078e003c */
[----:B------:R-:W-:-:S07]  /*29e70*/  IMAD.MOV.U32 R58, RZ, RZ, R14 ;  /* 0x000000ffff3a7224 */ /* 0x000fce00078e000e */
[----:B------:R-:W-:Y:S05]  /*29e80*/  WARPSYNC.COLLECTIVE R15, `(.L_x_10780) ;  /* 0x000000000f087348 */ /* 0x000fea0003c00000 */
[----:B------:R0:W1:Y:S02]  /*29e90*/  SHFL.IDX P6, R14, R13, R12, R11 ;  /* 0x0000000c0d0e7389 */ /* 0x00006400000c000b */
[----:B01----:R-:W-:Y:S01]  /*29ea0*/  ENDCOLLECTIVE ;  /* 0x000000000000791b */ /* 0x003fe20003800000 */
.L_x_10780:
        /* <DEDUP_REMOVED lines=8> */
.L_x_10781:
[----:B------:R-:W-:Y:S02]  /*29f30*/  IMAD.MOV.U32 R13, RZ, RZ, R55 ;  /* 0x000000ffff0d7224 */ /* 0x000fe400078e0037 */
[----:B------:R-:W-:-:S07]  /*29f40*/  IMAD.MOV.U32 R129, RZ, RZ, R14 ;  /* 0x000000ffff817224 */ /* 0x000fce00078e000e */
[----:B------:R-:W-:Y:S05]  /*29f50*/  WARPSYNC.COLLECTIVE R15, `(.L_x_10782) ;  /* 0x000000000f087348 */ /* 0x000fea0003c00000 */
[----:B------:R0:W1:Y:S02]  /*29f60*/  SHFL.IDX P6, R14, R13, R12, R11 ;  /* 0x0000000c0d0e7389 */ /* 0x00006400000c000b */
[----:B01----:R-:W-:Y:S01]  /*29f70*/  ENDCOLLECTIVE ;  /* 0x000000000000791b */ /* 0x003fe20003800000 */
.L_x_10782:
[----:B------:R-:W-:Y:S01]  /*29f80*/  SEL R55, R129, R58, P0 ;  /* 0x0000003a81377207 */ /* 0x000fe20000000000 */
[----:B------:R-:W-:Y:S02]  /*29f90*/  IMAD.MOV.U32 R13, RZ, RZ, R64 ;  /* 0x000000ffff0d7224 */ /* 0x000fe400078e0040 */
[----:B------:R-:W-:Y:S02]  /*29fa0*/  IMAD.MOV.U32 R12, RZ, RZ, R9 ;  /* 0x000000ffff0c7224 */ /* 0x000fe400078e0009 */
[----:B------:R-:W-:-:S07]  /*29fb0*/  IMAD.MOV.U32 R131, RZ, RZ, R14 ;  /* 0x000000ffff837224 */ /* 0x000fce00078e000e */
[----:B------:R-:W-:Y:S05]  /*29fc0*/  WARPSYNC.COLLECTIVE R15, `(.L_x_10783) ;  /* 0x000000000f087348 */ /* 0x000fea0003c00000 */
[----:B------:R0:W1:Y:S02]  /*29fd0*/  SHFL.IDX P6, R14, R13, R12, R11 ;  /* 0x0000000c0d0e7389 */ /* 0x00006400000c000b */
[----:B01----:R-:W-:Y:S01]  /*29fe0*/  ENDCOLLECTIVE ;  /* 0x000000000000791b */ /* 0x003fe20003800000 */
.L_x_10783:
[----:B------:R-:W-:Y:S01]  /*29ff0*/  SEL R56, R60, R131, P0 ;  /* 0x000000833c387207 */ /* 0x000fe20000000000 */
[----:B------:R-:W-:Y:S01]  /*2a000*/  IMAD.MOV.U32 R13, RZ, RZ, R52 ;  /* 0x000000ffff0d7224 */ /* 0x000fe200078e0034 */
[----:B------:R-:W-:Y:S01]  /*2a010*/  SEL R52, R54, R127, P0 ;  /* 0x0000007f36347207 */ /* 0x000fe20000000000 */
[----:B------:R-:W-:-:S07]  /*2a020*/  IMAD.MOV.U32 R64, RZ, RZ, R14 ;  /* 0x000000ffff407224 */ /* 0x000fce00078e000e */
[----:B------:R-:W-:Y:S05]  /*2a030*/  WARPSYNC.COLLECTIVE R15, `(.L_x_10784) ;  /* 0x000000000f087348 */ /* 0x000fea0003c00000 */
[----:B------:R0:W1:Y:S02]  /*2a040*/  SHFL.IDX P6, R14, R13, R12, R11 ;  /* 0x0000000c0d0e7389 */ /* 0x00006400000c000b */
[----:B01----:R-:W-:Y:S01]  /*2a050*/  ENDCOLLECTIVE ;  /* 0x000000000000791b */ /* 0x003fe20003800000 */
.L_x_10784:
[----:B------:R-:W-:Y:S02]  /*2a060*/  IMAD.MOV.U32 R13, RZ, RZ, R61 ;  /* 0x000000ffff0d7224 */ /* 0x000fe400078e003d */
[----:B------:R-:W-:Y:S02]  /*2a070*/  IMAD.MOV.U32 R12, RZ, RZ, R10 ;  /* 0x000000ffff0c7224 */ /* 0x000fe400078e000a */
[----:B------:R-:W-:-:S07]  /*2a080*/  IMAD.MOV.U32 R65, RZ, RZ, R14 ;  /* 0x000000ffff417224 */ /* 0x000fce00078e000e */
[----:B------:R-:W-:Y:S05]  /*2a090*/  WARPSYNC.COLLECTIVE R15, `(.L_x_10785) ;  /* 0x000000000f087348 */ /* 0x000fea0003c00000 */
[----:B------:R0:W1:Y:S02]  /*2a0a0*/  SHFL.IDX P6, R14, R13, R12, R11 ;  /* 0x0000000c0d0e7389 */ /* 0x00006400000c000b */
[----:B01----:R-:W-:Y:S01]  /*2a0b0*/  ENDCOLLECTIVE ;  /* 0x000000000000791b */ /* 0x003fe20003800000 */
.L_x_10785:
[----:B------:R-:W-:Y:S02]  /*2a0c0*/  MOV R13, R53 ;  /* 0x00000035000d7202 */ /* 0x000fe40000000f00 */
[----:B------:R-:W-:Y:S02]  /*2a0d0*/  SEL R53, R127, R54, P0 ;  /* 0x000000367f357207 */ /* 0x000fe40000000000 */
[----:B------:R-:W-:Y:S01]  /*2a0e0*/  SEL R54, R58, R129, P0 ;  /* 0x000000813a367207 */ /* 0x000fe20000000000 */
[----:B------:R-:W-:-:S07]  /*2a0f0*/  IMAD.MOV.U32 R133, RZ, RZ, R14 ;  /* 0x000000ffff857224 */ /* 0x000fce00078e000e */
[----:B------:R-:W-:Y:S05]  /*2a100*/  WARPSYNC.COLLECTIVE R15, `(.L_x_10786) ;  /* 0x000000000f087348 */ /* 0x000fea0003c00000 */
[----:B------:R0:W1:Y:S02]  /*2a110*/  SHFL.IDX P6, R14, R13, R12, R11 ;  /* 0x0000000c0d0e7389 */ /* 0x00006400000c000b */
[----:B01----:R-:W-:Y:S01]  /*2a120*/  ENDCOLLECTIVE ;  /* 0x000000000000791b */ /* 0x003fe20003800000 */
.L_x_10786:
[----:B------:R-:W-:Y:S01]  /*2a130*/  SEL R58, R64, R133, P0 ;  /* 0x00000085403a7207 */ /* 0x000fe20000000000 */
[----:B------:R-:W-:Y:S02]  /*2a140*/  IMAD.MOV.U32 R13, RZ, RZ, R36 ;  /* 0x000000ffff0d7224 */ /* 0x000fe400078e0024 */
[----:B------:R-:W-:Y:S02]  /*2a150*/  IMAD.MOV.U32 R12, RZ, RZ, R9 ;  /* 0x000000ffff0c7224 */ /* 0x000fe400078e0009 */
[----:B------:R-:W-:-:S07]  /*2a160*/  IMAD.MOV.U32 R68, RZ, RZ, R14 ;  /* 0x000000ffff447224 */ /* 0x000fce00078e000e */
[----:B------:R-:W-:Y:S05]  /*2a170*/  WARPSYNC.COLLECTIVE R15, `(.L_x_10787) ;  /* 0x000000000f087348 */ /* 0x000fea0003c00000 */
[----:B------:R0:W1:Y:S02]  /*2a180*/  SHFL.IDX P6, R14, R13, R12, R11 ;  /* 0x0000000c0d0e7389 */ /* 0x00006400000c000b */
[----:B01----:R-:W-:Y:S01]  /*2a190*/  ENDCOLLECTIVE ;  /* 0x000000000000791b */ /* 0x003fe20003800000 */
.L_x_10787:
[----:B------:R-:W-:Y:S01]  /*2a1a0*/  SEL R61, R68, R65, P0 ;  /* 0x00000041443d7207 */ /* 0x000fe20000000000 */
[----:B------:R-:W-:Y:S02]  /*2a1b0*/  IMAD.MOV.U32 R13, RZ, RZ, R38 ;  /* 0x000000ffff0d7224 */ /* 0x000fe400078e0026 */
[----:B------:R-:W-:-:S07]  /*2a1c0*/  IMAD.MOV.U32 R69, RZ, RZ, R14 ;  /* 0x000000ffff457224 */ /* 0x000fce00078e000e */
[----:B------:R-:W-:Y:S05]  /*2a1d0*/  WARPSYNC.COLLECTIVE R15, `(.L_x_10788) ;  /* 0x000000000f087348 */ /* 0x000fea0003c00000 */
[----:B------:R0:W1:Y:S02]  /*2a1e0*/  SHFL.IDX P6, R14, R13, R12, R11 ;  /* 0x0000000c0d0e7389 */ /* 0x00006400000c000b */
[----:B01----:R-:W-:Y:S01]  /*2a1f0*/  ENDCOLLECTIVE ;  /* 0x000000000000791b */ /* 0x003fe20003800000 */
.L_x_10788:
[----:B------:R-:W-:Y:S02]  /*2a200*/  IMAD.MOV.U32 R13, RZ, RZ, R33 ;  /* 0x000000ffff0d7224 */ /* 0x000fe400078e0021 */
[----:B------:R-:W-:Y:S02]  /*2a210*/  IMAD.MOV.U32 R12, RZ, RZ, R10 ;  /* 0x000000ffff0c7224 */ /* 0x000fe400078e000a */
[----:B------:R-:W-:-:S07]  /*2a220*/  IMAD.MOV.U32 R71, RZ, RZ, R14 ;  /* 0x000000ffff477224 */ /* 0x000fce00078e000e */
[----:B------:R-:W-:Y:S05]  /*2a230*/  WARPSYNC.COLLECTIVE R15, `(.L_x_10789) ;  /* 0x000000000f087348 */ /* 0x000fea0003c00000 */
[----:B------:R0:W1:Y:S02]  /*2a240*/  SHFL.IDX P6, R14, R13, R12, R11 ;  /* 0x0000000c0d0e7389 */ /* 0x00006400000c000b */
[----:B01----:R-:W-:Y:S01]  /*2a250*/  ENDCOLLECTIVE ;  /* 0x000000000000791b */ /* 0x003fe20003800000 */
.L_x_10789:
[----:B------:R-:W-:Y:S02]  /*2a260*/  IMAD.MOV.U32 R13, RZ, RZ, R31 ;  /* 0x000000ffff0d7224 */ /* 0x000fe400078e001f */
[----:B------:R-:W-:-:S07]  /*2a270*/  IMAD.MOV.U32 R36, RZ, RZ, R14 ;  /* 0x000000ffff247224 */ /* 0x000fce00078e000e */
[----:B------:R-:W-:Y:S05]  /*2a280*/  WARPSYNC.COLLECTIVE R15, `(.L_x_10790) ;  /* 0x000000000f087348 */ /* 0x000fea0003c00000 */
[----:B------:R0:W1:Y:S02]  /*2a290*/  SHFL.IDX P6, R14, R13, R12, R11 ;  /* 0x0000000c0d0e7389 */ /* 0x00006400000c000b */
[----:B01----:R-:W-:Y:S01]  /*2a2a0*/  ENDCOLLECTIVE ;  /* 0x000000000000791b */ /* 0x003fe20003800000 */
.L_x_10790:
[----:B------:R-:W-:Y:S02]  /*2a2b0*/  IMAD.MOV.U32 R13, RZ, RZ, R32 ;  /* 0x000000ffff0d7224 */ /* 0x000fe400078e0020 */
[----:B------:R-:W-:Y:S02]  /*2a2c0*/  IMAD.MOV.U32 R12, RZ, RZ, R9 ;  /* 0x000000ffff0c7224 */ /* 0x000fe400078e0009 */
[----:B------:R-:W-:-:S07]  /*2a2d0*/  IMAD.MOV.U32 R38, RZ, RZ, R14 ;  /* 0x000000ffff267224 */ /* 0x000fce00078e000e */
[----:B------:R-:W-:Y:S05]  /*2a2e0*/  WARPSYNC.COLLECTIVE R15, `(.L_x_10791) ;  /* 0x000000000f087348 */ /* 0x000fea0003c00000 */
[----:B------:R0:W1:Y:S02]  /*2a2f0*/  SHFL.IDX P6, R14, R13, R12, R11 ;  /* 0x0000000c0d0e7389 */ /* 0x00006400000c000b */
[----:B01----:R-:W-:Y:S01]  /*2a300*/  ENDCOLLECTIVE ;  /* 0x000000000000791b */ /* 0x003fe20003800000 */
.L_x_10791:
[----:B------:R-:W-:Y:S02]  /*2a310*/  SEL R70, R71, R38, P0 ;  /* 0x0000002647467207 */ /* 0x000fe40000000000 */
[----:B------:R-:W-:Y:S01]  /*2a320*/  SEL R71, R38, R71, P0 ;  /* 0x0000004726477207 */ /* 0x000fe20000000000 */
[----:B------:R-:W-:Y:S01]  /*2a330*/  IMAD.MOV.U32 R13, RZ, RZ, R34 ;  /* 0x000000ffff0d7224 */ /* 0x000fe200078e0022 */
[----:B------:R-:W-:-:S07]  /*2a340*/  MOV R73, R14 ;  /* 0x0000000e00497202 */ /* 0x000fce0000000f00 */
[----:B------:R-:W-:Y:S05]  /*2a350*/  WARPSYNC.COLLECTIVE R15, `(.L_x_10792) ;  /* 0x000000000f087348 */ /* 0x000fea0003c00000 */
[----:B------:R0:W1:Y:S02]  /*2a360*/  SHFL.IDX P6, R14, R13, R12, R11 ;  /* 0x0000000c0d0e7389 */ /* 0x00006400000c000b */
[----:B01----:R-:W-:Y:S01]  /*2a370*/  ENDCOLLECTIVE ;  /* 0x000000000000791b */ /* 0x003fe20003800000 */
.L_x_10792:
[----:B------:R-:W-:Y:S02]  /*2a380*/  IMAD.MOV.U32 R13, RZ, RZ, R37 ;  /* 0x000000ffff0d7224 */ /* 0x000fe400078e0025 */
[----:B------:R-:W-:Y:S02]  /*2a390*/  IMAD.MOV.U32 R12, RZ, RZ, R10 ;  /* 0x000000ffff0c7224 */ /* 0x000fe400078e000a */
[----:B------:R-:W-:-:S07]  /*2a3a0*/  IMAD.MOV.U32 R75, RZ, RZ, R14 ;  /* 0x000000ffff4b7224 */ /* 0x000fce00078e000e */
[----:B------:R-:W-:Y:S05]  /*2a3b0*/  WARPSYNC.COLLECTIVE R15, `(.L_x_10793) ;  /* 0x000000000f087348 */ /* 0x000fea0003c00000 */
[----:B------:R0:W1:Y:S02]  /*2a3c0*/  SHFL.IDX P6, R14, R13, R12, R11 ;  /* 0x0000000c0d0e7389 */ /* 0x00006400000c000b */
[----:B01----:R-:W-:Y:S01]  /*2a3d0*/  ENDCOLLECTIVE ;  /* 0x000000000000791b */ /* 0x003fe20003800000 */
.L_x_10793:
[----:B------:R-:W-:Y:S02]  /*2a3e0*/  IMAD.MOV.U32 R13, RZ, RZ, R35 ;  /* 0x000000ffff0d7224 */ /* 0x000fe400078e0023 */
[----:B------:R-:W-:-:S07]  /*2a3f0*/  IMAD.MOV.U32 R32, RZ, RZ, R14 ;  /* 0x000000ffff207224 */ /* 0x000fce00078e000e */
[----:B------:R-:W-:Y:S05]  /*2a400*/  WARPSYNC.COLLECTIVE R15, `(.L_x_10794) ;  /* 0x000000000f087348 */ /* 0x000fea0003c00000 */
[----:B------:R0:W1:Y:S02]  /*2a410*/  SHFL.IDX P6, R14, R13, R12, R11 ;  /* 0x0000000c0d0e7389 */ /* 0x00006400000c000b */
[----:B01----:R-:W-:Y:S01]  /*2a420*/  ENDCOLLECTIVE ;  /* 0x000000000000791b */ /* 0x003fe20003800000 */
.L_x_10794:
        /* <DEDUP_REMOVED lines=8> */
.L_x_10795:
[----:B------:R-:W-:Y:S02]  /*2a4b0*/  SEL R74, R75, R34, P0 ;  /* 0x000000224b4a7207 */ /* 0x000fe40000000000 */
[----:B------:R-:W-:Y:S01]  /*2a4c0*/  SEL R75, R34, R75, P0 ;  /* 0x0000004b224b7207 */ /* 0x000fe20000000000 */
[----:B------:R-:W-:Y:S02]  /*2a4d0*/  IMAD.MOV.U32 R13, RZ, RZ, R28 ;  /* 0x000000ffff0d7224 */ /* 0x000fe400078e001c */
[----:B------:R-:W-:-:S07]  /*2a4e0*/  IMAD.MOV.U32 R91, RZ, RZ, R14 ;  /* 0x000000ffff5b7224 */ /* 0x000fce00078e000e */
[----:B------:R-:W-:Y:S05]  /*2a4f0*/  WARPSYNC.COLLECTIVE R15, `(.L_x_10796) ;  /* 0x000000000f087348 */ /* 0x000fea0003c00000 */
[----:B------:R0:W1:Y:S02]  /*2a500*/  SHFL.IDX P6, R14, R13, R12, R11 ;  /* 0x0000000c0d0e7389 */ /* 0x00006400000c000b */
[----:B01----:R-:W-:Y:S01]  /*2a510*/  ENDCOLLECTIVE ;  /* 0x000000000000791b */ /* 0x003fe20003800000 */
.L_x_10796:
[----:B------:R-:W-:Y:S01]  /*2a520*/  IMAD.MOV.U32 R13, RZ, RZ, R57 ;  /* 0x000000ffff0d7224 */ /* 0x000fe200078e0039 */
[----:B------:R-:W-:Y:S02]  /*2a530*/  MOV R12, R10 ;  /* 0x0000000a000c7202 */ /* 0x000fe40000000f00 */
        /* <DEDUP_REMOVED lines=8> */
.L_x_10797:
[----:B------:R-:W-:Y:S02]  /*2a5c0*/  IMAD.MOV.U32 R13, RZ, RZ, R39 ;  /* 0x000000ffff0d7224 */ /* 0x000fe400078e0027 */
[----:B------:R-:W-:-:S07]  /*2a5d0*/  IMAD.MOV.U32 R28, RZ, RZ, R14 ;  /* 0x000000ffff1c7224 */ /* 0x000fce00078e000e */
[----:B------:R-:W-:Y:S05]  /*2a5e0*/  WARPSYNC.COLLECTIVE R15, `(.L_x_10798) ;  /* 0x000000000f087348 */ /* 0x000fea0003c00000 */
[----:B------:R0:W1:Y:S02]  /*2a5f0*/  SHFL.IDX P6, R14, R13, R12, R11 ;  /* 0x0000000c0d0e7389 */ /* 0x00006400000c000b */
[----:B01----:R-:W-:Y:S01]  /*2a600*/  ENDCOLLECTIVE ;  /* 0x000000000000791b */ /* 0x003fe20003800000 */
.L_x_10798:
        /* <DEDUP_REMOVED lines=8> */
.L_x_10799:
[----:B------:R-:W-:Y:S02]  /*2a690*/  SEL R92, R93, R30, P0 ;  /* 0x0000001e5d5c7207 */ /* 0x000fe40000000000 */
[----:B------:R-:W-:Y:S01]  /*2a6a0*/  SEL R93, R30, R93, P0 ;  /* 0x0000005d1e5d7207 */ /* 0x000fe20000000000 */
[----:B------:R-:W-:Y:S02]  /*2a6b0*/  IMAD.MOV.U32 R13, RZ, RZ, R24 ;  /* 0x000000ffff0d7224 */ /* 0x000fe400078e0018 */
[----:B------:R-:W-:-:S07]  /*2a6c0*/  IMAD.MOV.U32 R95, RZ, RZ, R14 ;  /* 0x000000ffff5f7224 */ /* 0x000fce00078e000e */
[----:B------:R-:W-:Y:S05]  /*2a6d0*/  WARPSYNC.COLLECTIVE R15, `(.L_x_10800) ;  /* 0x000000000f087348 */ /* 0x000fea0003c00000 */
[----:B------:R0:W1:Y:S02]  /*2a6e0*/  SHFL.IDX P6, R14, R13, R12, R11 ;  /* 0x0000000c0d0e7389 */ /* 0x00006400000c000b */
[----:B01----:R-:W-:Y:S01]  /*2a6f0*/  ENDCOLLECTIVE ;  /* 0x000000000000791b */ /* 0x003fe20003800000 */
.L_x_10800:
[----:B------:R-:W-:Y:S01]  /*2a700*/  IMAD.MOV.U32 R13, RZ, RZ, R59 ;  /* 0x000000ffff0d7224 */ /* 0x000fe200078e003b */
[----:B------:R-:W-:Y:S01]  /*2a710*/  SEL R59, R133, R64, P0 ;  /* 0x00000040853b7207 */ /* 0x000fe20000000000 */
[----:B------:R-:W-:Y:S02]  /*2a720*/  IMAD.MOV.U32 R12, RZ, RZ, R10 ;  /* 0x000000ffff0c7224 */ /* 0x000fe400078e000a */
[----:B------:R-:W-:-:S07]  /*2a730*/  IMAD.MOV.U32 R97, RZ, RZ, R14 ;  /* 0x000000ffff617224 */ /* 0x000fce00078e000e */
[----:B------:R-:W-:Y:S05]  /*2a740*/  WARPSYNC.COLLECTIVE R15, `(.L_x_10801) ;  /* 0x000000000f087348 */ /* 0x000fea0003c00000 */
[----:B------:R0:W1:Y:S02]  /*2a750*/  SHFL.IDX P6, R14, R13, R12, R11 ;  /* 0x0000000c0d0e7389 */ /* 0x00006400000c000b */
[----:B01----:R-:W-:Y:S01]  /*2a760*/  ENDCOLLECTIVE ;  /* 0x000000000000791b */ /* 0x003fe20003800000 */
.L_x_10801:
[----:B------:R-:W-:Y:S02]  /*2a770*/  IMAD.MOV.U32 R13, RZ, RZ, R29 ;  /* 0x000000ffff0d7224 */ /* 0x000fe400078e001d */
[----:B------:R-:W-:-:S07]  /*2a780*/  IMAD.MOV.U32 R24, RZ, RZ, R14 ;  /* 0x000000ffff187224 */ /* 0x000fce00078e000e */
[----:B------:R-:W-:Y:S05]  /*2a790*/  WARPSYNC.COLLECTIVE R15, `(.L_x_10802) ;  /* 0x000000000f087348 */ /* 0x000fea0003c00000 */
[----:B------:R0:W1:Y:S02]  /*2a7a0*/  SHFL.IDX P6, R14, R13, R12, R11 ;  /* 0x0000000c0d0e7389 */ /* 0x00006400000c000b */
[----:B01----:R-:W-:Y:S01]  /*2a7b0*/  ENDCOLLECTIVE ;  /* 0x000000000000791b */ /* 0x003fe20003800000 */
.L_x_10802:
        /* <DEDUP_REMOVED lines=8> */
.L_x_10803:
[----:B------:R-:W-:Y:S02]  /*2a840*/  SEL R96, R97, R26, P0 ;  /* 0x0000001a61607207 */ /* 0x000fe40000000000 */
[----:B------:R-:W-:Y:S01]  /*2a850*/  SEL R97, R26, R97, P0 ;  /* 0x000000611a617207 */ /* 0x000fe20000000000 */
[----:B------:R-:W-:Y:S02]  /*2a860*/  IMAD.MOV.U32 R13, RZ, RZ, R66 ;  /* 0x000000ffff0d7224 */ /* 0x000fe400078e0042 */
[----:B------:R-:W-:-:S07]  /*2a870*/  IMAD.MOV.U32 R8, RZ, RZ, R14 ;  /* 0x000000ffff087224 */ /* 0x000fce00078e000e */
[----:B------:R-:W-:Y:S05]  /*2a880*/  WARPSYNC.COLLECTIVE R15, `(.L_x_10804) ;  /* 0x000000000f087348 */ /* 0x000fea0003c00000 */
[----:B------:R0:W1:Y:S02]  /*2a890*/  SHFL.IDX P6, R14, R13, R12, R11 ;  /* 0x0000000c0d0e7389 */ /* 0x00006400000c000b */
[----:B01----:R-:W-:Y:S01]  /*2a8a0*/  ENDCOLLECTIVE ;  /* 0x000000000000791b */ /* 0x003fe20003800000 */
.L_x_10804:
[----:B------:R-:W-:Y:S02]  /*2a8b0*/  IMAD.MOV.U32 R13, RZ, RZ, R27 ;  /* 0x000000ffff0d7224 */ /* 0x000fe400078e001b */
[----:B------:R-:W-:Y:S02]  /*2a8c0*/  IMAD.MOV.U32 R12, RZ, RZ, R10 ;  /* 0x000000ffff0c7224 */ /* 0x000fe400078e000a */
[----:B------:R-:W-:-:S07]  /*2a8d0*/  IMAD.MOV.U32 R66, RZ, RZ, R14 ;  /* 0x000000ffff427224 */ /* 0x000fce00078e000e */
[----:B------:R-:W-:Y:S05]  /*2a8e0*/  WARPSYNC.COLLECTIVE R15, `(.L_x_10805) ;  /* 0x000000000f087348 */ /* 0x000fea0003c00000 */
[----:B------:R0:W1:Y:S02]  /*2a8f0*/  SHFL.IDX P6, R14, R13, R12, R11 ;  /* 0x0000000c0d0e7389 */ /* 0x00006400000c000b */
[----:B01----:R-:W-:Y:S01]  /*2a900*/  ENDCOLLECTIVE ;  /* 0x000000000000791b */ /* 0x003fe20003800000 */
.L_x_10805:
[----:B------:R-:W-:Y:S02]  /*2a910*/  IMAD.MOV.U32 R13, RZ, RZ, R25 ;  /* 0x000000ffff0d7224 */ /* 0x000fe400078e0019 */
[----:B------:R-:W-:-:S07]  /*2a920*/  IMAD.MOV.U32 R27, RZ, RZ, R14 ;  /* 0x000000ffff1b7224 */ /* 0x000fce00078e000e */
[----:B------:R-:W-:Y:S05]  /*2a930*/  WARPSYNC.COLLECTIVE R15, `(.L_x_10806) ;  /* 0x000000000f087348 */ /* 0x000fea0003c00000 */
[----:B------:R0:W1:Y:S02]  /*2a940*/  SHFL.IDX P6, R14, R13, R12, R11 ;  /* 0x0000000c0d0e7389 */ /* 0x00006400000c000b */
[----:B01----:R-:W-:Y:S01]  /*2a950*/  ENDCOLLECTIVE ;  /* 0x000000000000791b */ /* 0x003fe20003800000 */
.L_x_10806:
[----:B------:R-:W-:Y:S05]  /*2a960*/  BRA `(.L_x_10807) ;  /* 0xffffff0400e47947 */ /* 0x000fea000383ffff */
.L_x_10511:
[----:B------:R-:W-:Y:S02]  /*2a970*/  IMAD.MOV.U32 R13, RZ, RZ, R3 ;  /* 0x000000ffff0d7224 */ /* 0x000fe400078e0003 */
[----:B------:R-:W-:Y:S02]  /*2a980*/  IMAD.MOV.U32 R12, RZ, RZ, RZ ;  /* 0x000000ffff0c7224 */ /* 0x000fe400078e00ff */
[----:B------:R-:W-:Y:S02]  /*2a990*/  IMAD.MOV.U32 R11, RZ, RZ, 0x181f ;  /* 0x0000181fff0b7424 */ /* 0x000fe400078e00ff */
[----:B------:R-:W-:-:S07]  /*2a9a0*/  IMAD.MOV.U32 R15, RZ, RZ, -0x1 ;  /* 0xffffffffff0f7424 */ /* 0x000fce00078e00ff */
[----:B-----5:R-:W-:Y:S05]  /*2a9b0*/  WARPSYNC.COLLECTIVE R15, `(.L_x_10808) ;  /* 0x000000000f087348 */ /* 0x020fea0003c00000 */
[----:B------:R0:W1:Y:S02]  /*2a9c0*/  SHFL.IDX P6, R14, R13, R12, R11 ;  /* 0x0000000c0d0e7389 */ /* 0x00006400000c000b */
[----:B01---5:R-:W-:Y:S01]  /*2a9d0*/  ENDCOLLECTIVE ;  /* 0x000000000000791b */ /* 0x023fe20003800000 */
.L_x_10808:
[----:B------:R-:W-:Y:S01]  /*2a9e0*/  IMAD.MOV.U32 R13, RZ, RZ, R2 ;  /* 0x000000ffff0d7224 */ /* 0x000fe200078e0002 */
[----:B------:R-:W-:-:S07]  /*2a9f0*/  MOV R0, R14 ;  /* 0x0000000e00007202 */ /* 0x000fce0000000f00 */
[----:B------:R-:W-:Y:S05]  /*2aa00*/  WARPSYNC.COLLECTIVE R15, `(.L_x_10809) ;  /* 0x000000000f087348 */ /* 0x000fea0003c00000 */
[----:B------:R0:W1:Y:S02]  /*2aa10*/  SHFL.IDX P6, R14, R13, R12, R11 ;  /* 0x0000000c0d0e7389 */ /* 0x00006400000c000b */
[----:B01----:R-:W-:Y:S01]  /*2aa20*/  ENDCOLLECTIVE ;  /* 0x000000000000791b */ /* 0x003fe20003800000 */
.L_x_10809:
[----:B------:R-:W-:Y:S05]  /*2aa30*/  BRA `(.L_x_10810) ;  /* 0xffffff1400687947 */ /* 0x000fea000383ffff */
.L_x_10514:
        /* <DEDUP_REMOVED lines=8> */
.L_x_10812:
[----:B------:R-:W-:Y:S05]  /*2aac0*/  BSYNC B1 ;  /* 0x0000000000017941 */ /* 0x000fea0003800000 */
.L_x_10811:
        /* <DEDUP_REMOVED lines=8> */
.L_x_10813:
[----:B------:R-:W-:Y:S05]  /*2ab50*/  BRA `(.L_x_10814) ;  /* 0xffffff1400707947 */ /* 0x000fea000383ffff */
.L_x_10517:
[----:B------:R-:W-:Y:S01]  /*2ab60*/  BSSY B1, `(.L_x_10815) ;  /* 0x0000008000017945 */ /* 0x000fe20003800000 */
[----:B------:R-:W-:Y:S01]  /*2ab70*/  IMAD.MOV.U32 R13, RZ, RZ, R3 ;  /* 0x000000ffff0d7224 */ /* 0x000fe200078e0003 */
[----:B---3--:R-:W-:Y:S01]  /*2ab80*/  MOV R15, 0xffffffff ;  /* 0xffffffff000f7802 */ /* 0x008fe20000000f00 */
[----:B------:R-:W-:Y:S02]  /*2ab90*/  IMAD.MOV.U32 R12, RZ, RZ, 0x2 ;  /* 0x00000002ff0c7424 */ /* 0x000fe400078e00ff */
[----:B------:R-:W-:-:S07]  /*2aba0*/  IMAD.MOV.U32 R11, RZ, RZ, 0x181f ;  /* 0x0000181fff0b7424 */ /* 0x000fce00078e00ff */
[----:B012-45:R-:W-:Y:S05]  /*2abb0*/  WARPSYNC.COLLECTIVE R15, `(.L_x_10816) ;  /* 0x000000000f087348 */ /* 0x037fea0003c00000 */
[----:B--2---:R2:W3:Y:S02]  /*2abc0*/  SHFL.IDX P6, R14, R13, R12, R11 ;  /* 0x0000000c0d0e7389 */ /* 0x0044e400000c000b */
[----:B012345:R-:W-:Y:S01]  /*2abd0*/  ENDCOLLECTIVE ;  /* 0x000000000000791b */ /* 0x03ffe20003800000 */
.L_x_10816:
[----:B------:R-:W-:Y:S05]  /*2abe0*/  BSYNC B1 ;  /* 0x0000000000017941 */ /* 0x000fea0003800000 */
.L_x_10815:
        /* <DEDUP_REMOVED lines=8> */
.L_x_10817:
[----:B------:R-:W-:Y:S05]  /*2ac70*/  BRA `(.L_x_10818) ;  /* 0xffffff1400787947 */ /* 0x000fea000383ffff */
.L_x_10520:
[----:B------:R-:W-:Y:S01]  /*2ac80*/  BSSY B1, `(.L_x_10819) ;  /* 0x0000008000017945 */ /* 0x000fe20003800000 */
[----:B------:R-:W-:Y:S02]  /*2ac90*/  IMAD.MOV.U32 R13, RZ, RZ, R3 ;  /* 0x000000ffff0d7224 */ /* 0x000fe400078e0003 */
[----:B------:R-:W-:Y:S02]  /*2aca0*/  IMAD.MOV.U32 R12, RZ, RZ, 0x3 ;  /* 0x00000003ff0c7424 */ /* 0x000fe400078e00ff */
[----:B------:R-:W-:Y:S02]  /*2acb0*/  IMAD.MOV.U32 R11, RZ, RZ, 0x181f ;  /* 0x0000181fff0b7424 */ /* 0x000fe400078e00ff */
[----:B---3--:R-:W-:-:S07]  /*2acc0*/  IMAD.MOV.U32 R15, RZ, RZ, -0x1 ;  /* 0xffffffffff0f7424 */ /* 0x008fce00078e00ff */
[----:B012-45:R-:W-:Y:S05]  /*2acd0*/  WARPSYNC.COLLECTIVE R15, `(.L_x_10820) ;  /* 0x000000000f087348 */ /* 0x037fea0003c00000 */
[----:B--2---:R2:W3:Y:S02]  /*2ace0*/  SHFL.IDX P6, R14, R13, R12, R11 ;  /* 0x0000000c0d0e7389 */ /* 0x0044e400000c000b */
[----:B012345:R-:W-:Y:S01]  /*2acf0*/  ENDCOLLECTIVE ;  /* 0x000000000000791b */ /* 0x03ffe20003800000 */
.L_x_10820:
[----:B------:R-:W-:Y:S05]  /*2ad00*/  BSYNC B1 ;  /* 0x0000000000017941 */ /* 0x000fea0003800000 */
.L_x_10819:
        /* <DEDUP_REMOVED lines=8> */
.L_x_10821:
[----:B------:R-:W-:Y:S05]  /*2ad90*/  BRA `(.L_x_10822) ;  /* 0xffffff1400807947 */ /* 0x000fea000383ffff */
.L_x_10522:
[----:B------:R-:W-:Y:S02]  /*2ada0*/  IMAD.MOV.U32 R13, RZ, RZ, R28 ;  /* 0x000000ffff0d7224 */ /* 0x000fe400078e001c */
[----:B------:R-:W-:Y:S02]  /*2adb0*/  IMAD.MOV.U32 R12, RZ, RZ, RZ ;  /* 0x000000ffff0c7224 */ /* 0x000fe400078e00ff */
[----:B------:R-:W-:Y:S02]  /*2adc0*/  IMAD.MOV.U32 R11, RZ, RZ, 0x1c1f ;  /* 0x00001c1fff0b7424 */ /* 0x000fe400078e00ff */
[----:B------:R-:W-:-:S07]  /*2add0*/  IMAD.MOV.U32 R15, RZ, RZ, -0x1 ;  /* 0xffffffffff0f7424 */ /* 0x000fce00078e00ff */
[----:B------:R-:W-:Y:S05]  /*2ade0*/  WARPSYNC.COLLECTIVE R15, `(.L_x_10823) ;  /* 0x000000000f087348 */ /* 0x000fea0003c00000 */
[----:B------:R0:W1:Y:S02]  /*2adf0*/  SHFL.IDX P6, R14, R13, R12, R11 ;  /* 0x0000000c0d0e7389 */ /* 0x00006400000c000b */
[----:B01----:R-:W-:Y:S01]  /*2ae00*/  ENDCOLLECTIVE ;  /* 0x000000000000791b */ /* 0x003fe20003800000 */
.L_x_10823:
[----:B------:R-:W-:Y:S02]  /*2ae10*/  IMAD.MOV.U32 R13, RZ, RZ, R27 ;  /* 0x000000ffff0d7224 */ /* 0x000fe400078e001b */
[----:B------:R-:W-:-:S07]  /*2ae20*/  IMAD.MOV.U32 R24, RZ, RZ, R14 ;  /* 0x000000ffff187224 */ /* 0x000fce00078e000e */
[----:B------:R-:W-:Y:S05]  /*2ae30*/  WARPSYNC.COLLECTIVE R15, `(.L_x_10824) ;  /* 0x000000000f087348 */ /* 0x000fea0003c00000 */
[----:B------:R0:W1:Y:S02]  /*2ae40*/  SHFL.IDX P6, R14, R13, R12, R11 ;  /* 0x0000000c0d0e7389 */ /* 0x00006400000c000b */
[----:B01----:R-:W-:Y:S01]  /*2ae50*/  ENDCOLLECTIVE ;  /* 0x000000000000791b */ /* 0x003fe20003800000 */
.L_x_10824:
[----:B------:R-:W-:Y:S01]  /*2ae60*/  IMAD.MOV.U32 R25, RZ, RZ, R14 ;  /* 0x000000ffff197224 */ /* 0x000fe200078e000e */
[----:B------:R-:W-:Y:S06]  /*2ae70*/  BRA `(.L_x_10825) ;  /* 0xffffff1800547947 */ /* 0x000fec000383ffff */
.L_x_10525:
[----:B------:R-:W-:Y:S01]  /*2ae80*/  BSSY B1, `(.L_x_10826) ;  /* 0x0000008000017945 */ /* 0x000fe20003800000 */
[----:B----4-:R-:W-:Y:S02]  /*2ae90*/  IMAD.MOV.U32 R13, RZ, RZ, R28 ;  /* 0x000000ffff0d7224 */ /* 0x010fe400078e001c */
[----:B------:R-:W-:Y:S02]  /*2aea0*/  IMAD.MOV.U32 R12, RZ, RZ, 0x1 ;  /* 0x00000001ff0c7424 */ /* 0x000fe400078e00ff */
[----:B------:R-:W-:Y:S02]  /*2aeb0*/  IMAD.MOV.U32 R11, RZ, RZ, 0x1c1f ;  /* 0x00001c1fff0b7424 */ /* 0x000fe400078e00ff */
[----:B------:R-:W-:-:S07]  /*2aec0*/  IMAD.MOV.U32 R15, RZ, RZ, -0x1 ;  /* 0xffffffffff0f7424 */ /* 0x000fce00078e00ff */
[----:B012---:R-:W-:Y:S05]  /*2aed0*/  WARPSYNC.COLLECTIVE R15, `(.L_x_10827) ;  /* 0x000000000f087348 */ /* 0x007fea0003c00000 */
[----:B------:R3:W4:Y:S02]  /*2aee0*/  SHFL.IDX P6, R14, R13, R12, R11 ;  /* 0x0000000c0d0e7389 */ /* 0x00072400000c000b */
[----:B01234-:R-:W-:Y:S01]  /*2aef0*/  ENDCOLLECTIVE ;  /* 0x000000000000791b */ /* 0x01ffe20003800000 */
.L_x_10827:
[----:B------:R-:W-:Y:S05]  /*2af00*/  BSYNC B1 ;  /* 0x0000000000017941 */ /* 0x000fea0003800000 */
.L_x_10826:
        /* <DEDUP_REMOVED lines=8> */
.L_x_10828:
[----:B------:R-:W-:Y:S05]  /*2af90*/  BRA `(.L_x_10829) ;  /* 0xffffff2000287947 */ /* 0x000fea000383ffff */
.L_x_10529:
[----:B------:R-:W-:Y:S02]  /*2afa0*/  IMAD.MOV.U32 R13, RZ, RZ, R3 ;  /* 0x000000ffff0d7224 */ /* 0x000fe400078e0003 */
[----:B------:R-:W-:Y:S02]  /*2afb0*/  IMAD.MOV.U32 R12, RZ, RZ, RZ ;  /* 0x000000ffff0c7224 */ /* 0x000fe400078e00ff */
[----:B------:R-:W-:Y:S02]  /*2afc0*/  IMAD.MOV.U32 R11, RZ, RZ, 0x181f ;  /* 0x0000181fff0b7424 */ /* 0x000fe400078e00ff */
[----:B------:R-:W-:-:S07]  /*2afd0*/  IMAD.MOV.U32 R15, RZ, RZ, -0x1 ;  /* 0xffffffffff0f7424 */ /* 0x000fce00078e00ff */
[----:B------:R-:W-:Y:S05]  /*2afe0*/  WARPSYNC.COLLECTIVE R15, `(.L_x_10830) ;  /* 0x000000000f087348 */ /* 0x000fea0003c00000 */
[----:B------:R0:W1:Y:S02]  /*2aff0*/  SHFL.IDX P6, R14, R13, R12, R11 ;  /* 0x0000000c0d0e7389 */ /* 0x00006400000c000b */
[----:B01----:R-:W-:Y:S01]  /*2b000*/  ENDCOLLECTIVE ;  /* 0x000000000000791b */ /* 0x003fe20003800000 */
.L_x_10830:
[----:B------:R-:W-:Y:S02]  /*2b010*/  IMAD.MOV.U32 R13, RZ, RZ, R2 ;  /* 0x000000ffff0d7224 */ /* 0x000fe400078e0002 */
[----:B------:R-:W-:-:S07]  /*2b020*/  IMAD.MOV.U32 R0, RZ, RZ, R14 ;  /* 0x000000ffff007224 */ /* 0x000fce00078e000e */
[----:B------:R-:W-:Y:S05]  /*2b030*/  WARPSYNC.COLLECTIVE R15, `(.L_x_10831) ;  /* 0x000000000f087348 */ /* 0x000fea0003c00000 */
[----:B------:R0:W1:Y:S02]  /*2b040*/  SHFL.IDX P6, R14, R13, R12, R11 ;  /* 0x0000000c0d0e7389 */ /* 0x00006400000c000b */
[----:B01----:R-:W-:Y:S01]  /*2b050*/  ENDCOLLECTIVE ;  /* 0x000000000000791b */ /* 0x003fe20003800000 */
.L_x_10831:
[----:B------:R-:W-:Y:S05]  /*2b060*/  BRA `(.L_x_10832) ;  /* 0xffffff2c00d07947 */ /* 0x000fea000383ffff */
.L_x_10532:
[----:B------:R-:W-:Y:S01]  /*2b070*/  BSSY B1, `(.L_x_10833) ;  /* 0x0000008000017945 */ /* 0x000fe20003800000 */
[----:B------:R-:W-:Y:S02]  /*2b080*/  IMAD.MOV.U32 R13, RZ, RZ, R3 ;  /* 0x000000ffff0d7224 */ /* 0x000fe400078e0003 */
[----:B------:R-:W-:Y:S02]  /*2b090*/  IMAD.MOV.U32 R12, RZ, RZ, 0x1 ;  /* 0x00000001ff0c7424 */ /* 0x000fe400078e00ff */
[----:B---3--:R-:W-:Y:S02]  /*2b0a0*/  IMAD.MOV.U32 R11, RZ, RZ, 0x181f ;  /* 0x0000181fff0b7424 */ /* 0x008fe400078e00ff */
[----:B------:R-:W-:-:S07]  /*2b0b0*/  IMAD.MOV.U32 R15, RZ, RZ, -0x1 ;  /* 0xffffffffff0f7424 */ /* 0x000fce00078e00ff */
[----:B012---:R-:W-:Y:S05]  /*2b0c0*/  WARPSYNC.COLLECTIVE R15, `(.L_x_10834) ;  /* 0x000000000f087348 */ /* 0x007fea0003c00000 */
[----:B--2---:R2:W3:Y:S02]  /*2b0d0*/  SHFL.IDX P6, R14, R13, R12, R11 ;  /* 0x0000000c0d0e7389 */ /* 0x0044e400000c000b */
[----:B0123--:R-:W-:Y:S01]  /*2b0e0*/  ENDCOLLECTIVE ;  /* 0x000000000000791b */ /* 0x00ffe20003800000 */
.L_x_10834:
[----:B------:R-:W-:Y:S05]  /*2b0f0*/  BSYNC B1 ;  /* 0x0000000000017941 */ /* 0x000fea0003800000 */
.L_x_10833:
        /* <DEDUP_REMOVED lines=8> */
.L_x_10835:
[----:B------:R-:W-:Y:S05]  /*2b180*/  BRA `(.L_x_10836) ;  /* 0xffffff2c00dc7947 */ /* 0x000fea000383ffff */
.L_x_10535:
[----:B------:R-:W-:Y:S01]  /*2b190*/  BSSY B1, `(.L_x_10837) ;  /* 0x0000008000017945 */ /* 0x000fe20003800000 */
[----:B------:R-:W-:Y:S02]  /*2b1a0*/  IMAD.MOV.U32 R13, RZ, RZ, R3 ;  /* 0x000000ffff0d7224 */ /* 0x000fe400078e0003 */
[----:B------:R-:W-:Y:S02]  /*2b1b0*/  IMAD.MOV.U32 R12, RZ, RZ, 0x2 ;  /* 0x00000002ff0c7424 */ /* 0x000fe400078e00ff */
[----:B---3--:R-:W-:Y:S02]  /*2b1c0*/  IMAD.MOV.U32 R11, RZ, RZ, 0x181f ;  /* 0x0000181fff0b7424 */ /* 0x008fe400078e00ff */
[----:B------:R-:W-:-:S07]  /*2b1d0*/  IMAD.MOV.U32 R15, RZ, RZ, -0x1 ;  /* 0xffffffffff0f7424 */ /* 0x000fce00078e00ff */
[----:B012-4-:R-:W-:Y:S05]  /*2b1e0*/  WARPSYNC.COLLECTIVE R15, `(.L_x_10838) ;  /* 0x000000000f087348 */ /* 0x017fea0003c00000 */
[----:B--2---:R2:W3:Y:S02]  /*2b1f0*/  SHFL.IDX P6, R14, R13, R12, R11 ;  /* 0x0000000c0d0e7389 */ /* 0x0044e400000c000b */
[----:B01234-:R-:W-:Y:S01]  /*2b200*/  ENDCOLLECTIVE ;  /* 0x000000000000791b */ /* 0x01ffe20003800000 */
.L_x_10838:
[----:B------:R-:W-:Y:S05]  /*2b210*/  BSYNC B1 ;  /* 0x0000000000017941 */ /* 0x000fea0003800000 */
.L_x_10837:
        /* <DEDUP_REMOVED lines=8> */
.L_x_10839:
[----:B------:R-:W-:Y:S05]  /*2b2a0*/  BRA `(.L_x_10840) ;  /* 0xffffff2c00e47947 */ /* 0x000fea000383ffff */
.L_x_10538:
[----:B------:R-:W-:Y:S01]  /*2b2b0*/  BSSY B1, `(.L_x_10841) ;  /* 0x0000008000017945 */ /* 0x000fe20003800000 */
[----:B------:R-:W-:Y:S01]  /*2b2c0*/  IMAD.MOV.U32 R13, RZ, RZ, R3 ;  /* 0x000000ffff0d7224 */ /* 0x000fe200078e0003 */
[----:B------:R-:W-:Y:S01]  /*2b2d0*/  MOV R12, 0x3 ;  /* 0x00000003000c7802 */ /* 0x000fe20000000f00 */
[----:B---3--:R-:W-:Y:S02]  /*2b2e0*/  IMAD.MOV.U32 R11, RZ, RZ, 0x181f ;  /* 0x0000181fff0b7424 */ /* 0x008fe400078e00ff */
[----:B------:R-:W-:-:S07]  /*2b2f0*/  IMAD.MOV.U32 R15, RZ, RZ, -0x1 ;  /* 0xffffffffff0f7424 */ /* 0x000fce00078e00ff */
[----:B012-4-:R-:W-:Y:S05]  /*2b300*/  WARPSYNC.COLLECTIVE R15, `(.L_x_10842) ;  /* 0x000000000f087348 */ /* 0x017fea0003c00000 */
[----:B--2---:R2:W3:Y:S02]  /*2b310*/  SHFL.IDX P6, R14, R13, R12, R11 ;  /* 0x0000000c0d0e7389 */ /* 0x0044e400000c000b */
[----:B01234-:R-:W-:Y:S01]  /*2b320*/  ENDCOLLECTIVE ;  /* 0x000000000000791b */ /* 0x01ffe20003800000 */
.L_x_10842:
[----:B------:R-:W-:Y:S05]  /*2b330*/  BSYNC B1 ;  /* 0x0000000000017941 */ /* 0x000fea0003800000 */
.L_x_10841:
        /* <DEDUP_REMOVED lines=8> */
.L_x_10843:
[----:B------:R-:W-:Y:S05]  /*2b3c0*/  BRA `(.L_x_10844) ;  /* 0xffffff2c00ec7947 */ /* 0x000fea000383ffff */
.L_x_10556:
        /* <DEDUP_REMOVED lines=11> */
.L_x_10846:
[----:B------:R-:W-:Y:S05]  /*2b480*/  BSYNC B1 ;  /* 0x0000000000017941 */ /* 0x000fea0003800000 */
.L_x_10845:
[----:B------:R-:W-:Y:S05]  /*2b490*/  BRA `(.L_x_10847) ;  /* 0xffffff4c005c7947 */ /* 0x000fea000383ffff */
.L_x_10558:
[----:B------:R-:W-:Y:S01]  /*2b4a0*/  BSSY B1, `(.L_x_10848) ;  /* 0x0000006000017945 */ /* 0x000fe20003800000 */
[----:B------:R-:W-:-:S07]  /*2b4b0*/  IMAD.MOV.U32 R15, RZ, RZ, -0x1 ;  /* 0xffffffffff0f7424 */ /* 0x000fce00078e00ff */
[----:B012---:R-:W-:Y:S05]  /*2b4c0*/  WARPSYNC.COLLECTIVE R15, `(.L_x_10849) ;  /* 0x000000000f0c7348 */ /* 0x007fea0003c00000 */
[----:B------:R-:W-:Y:S02]  /*2b4d0*/  ELECT P6, UR62, PT ;  /* 0x00000000003e782f */ /* 0x000fe400038c0000 */
[----:B------:R-:W-:Y:S01]  /*2b4e0*/  MOV R14, UR62 ;  /* 0x0000003e000e7c02 */ /* 0x000fe20008000f00 */
[----:B012---:R-:W-:Y:S10]  /*2b4f0*/  ENDCOLLECTIVE ;  /* 0x000000000000791b */ /* 0x007ff40003800000 */
.L_x_10849:
[----:B------:R-:W-:Y:S05]  /*2b500*/  BSYNC B1 ;  /* 0x0000000000017941 */ /* 0x000fea0003800000 */
.L_x_10848:
[----:B------:R-:W-:Y:S05]  /*2b510*/  BRA `(.L_x_10557) ;  /* 0xffffff4c00547947 */ /* 0x000fea000383ffff */
.L_x_10560:
[----:B--2---:R2:W3:Y:S02]  /*2b520*/  SYNCS.PHASECHK.TRANS64.TRYWAIT P0, [R22+URZ+0x22820], R6 ;  /* 0x02282006160075a7 */ /* 0x0044e4000800017f */
[----:B---3--:R-:W-:Y:S05]  /*2b530*/  @!P0 NANOSLEEP.SYNCS 0x989680 ;  /* 0x009896800000895d */ /* 0x008fea0003900000 */
[----:B------:R-:W3:Y:S02]  /*2b540*/  @!P0 SYNCS.PHASECHK.TRANS64 P0, [R22+URZ+0x22820], R6 ;  /* 0x02282006160085a7 */ /* 0x000ee4000800007f */
[----:B---3--:R-:W-:Y:S05]  /*2b550*/  @!P0 BRA `(.L_x_10560) ;  /* 0xfffffffc00f08947 */ /* 0x008fea000383ffff */
[----:B------:R-:W-:Y:S05]  /*2b560*/  BRA `(.L_x_10850) ;  /* 0xffffff4c00647947 */ /* 0x000fea000383ffff */
.L_x_10564:
[----:B--2---:R2:W3:Y:S02]  /*2b570*/  SYNCS.PHASECHK.TRANS64.TRYWAIT P0, [R6+URZ+0x228a0], R7 ;  /* 0x0228a007060075a7 */ /* 0x0044e4000800017f */
[----:B---3--:R-:W-:Y:S05]  /*2b580*/  @!P0 NANOSLEEP.SYNCS 0x989680 ;  /* 0x009896800000895d */ /* 0x008fea0003900000 */
[----:B------:R-:W3:Y:S02]  /*2b590*/  @!P0 SYNCS.PHASECHK.TRANS64 P0, [R6+URZ+0x228a0], R7 ;  /* 0x0228a007060085a7 */ /* 0x000ee4000800007f */
[----:B---3--:R-:W-:Y:S05]  /*2b5a0*/  @!P0 BRA `(.L_x_10564) ;  /* 0xfffffffc00f08947 */ /* 0x008fea000383ffff */
[----:B------:R-:W-:Y:S05]  /*2b5b0*/  BRA `(.L_x_10851) ;  /* 0xffffff4c00807947 */ /* 0x000fea000383ffff */
.L_x_10569:
[----:B0-----:R0:W1:Y:S02]  /*2b5c0*/  SYNCS.PHASECHK.TRANS64.TRYWAIT P0, [R6+URZ+0x228c0], R7 ;  /* 0x0228c007060075a7 */ /* 0x001064000800017f */
[----:B-1----:R-:W-:Y:S05]  /*2b5d0*/  @!P0 NANOSLEEP.SYNCS 0x989680 ;  /* 0x009896800000895d */ /* 0x002fea0003900000 */
[----:B------:R-:W1:Y:S02]  /*2b5e0*/  @!P0 SYNCS.PHASECHK.TRANS64 P0, [R6+URZ+0x228c0], R7 ;  /* 0x0228c007060085a7 */ /* 0x000e64000800007f */
[----:B-1----:R-:W-:Y:S05]  /*2b5f0*/  @!P0 BRA `(.L_x_10569) ;  /* 0xfffffffc00f08947 */ /* 0x002fea000383ffff */
[----:B------:R-:W-:Y:S05]  /*2b600*/  BRA `(.L_x_10852) ;  /* 0xffffff4c00fc7947 */ /* 0x000fea000383ffff */
.L_x_10576:
[----:B--2---:R2:W3:Y:S02]  /*2b610*/  SYNCS.PHASECHK.TRANS64.TRYWAIT P1, [R6+URZ+0x228a0], R7 ;  /* 0x0228a007060075a7 */ /* 0x0044e4000802017f */
[----:B---3--:R-:W-:Y:S05]  /*2b620*/  @!P1 NANOSLEEP.SYNCS 0x989680 ;  /* 0x009896800000995d */ /* 0x008fea0003900000 */
[----:B------:R-:W3:Y:S02]  /*2b630*/  @!P1 SYNCS.PHASECHK.TRANS64 P1, [R6+URZ+0x228a0], R7 ;  /* 0x0228a007060095a7 */ /* 0x000ee4000802007f */
[----:B---3--:R-:W-:Y:S05]  /*2b640*/  @!P1 BRA `(.L_x_10576) ;  /* 0xfffffffc00f09947 */ /* 0x008fea000383ffff */
[----:B------:R-:W-:Y:S05]  /*2b650*/  BRA `(.L_x_10853) ;  /* 0xffffff5000c47947 */ /* 0x000fea000383ffff */
.L_x_10581:
[----:B0-----:R0:W1:Y:S02]  /*2b660*/  SYNCS.PHASECHK.TRANS64.TRYWAIT P1, [R6+URZ+0x228c0], R7 ;  /* 0x0228c007060075a7 */ /* 0x001064000802017f */
[----:B-1----:R-:W-:Y:S05]  /*2b670*/  @!P1 NANOSLEEP.SYNCS 0x989680 ;  /* 0x009896800000995d */ /* 0x002fea0003900000 */
[----:B------:R-:W1:Y:S02]  /*2b680*/  @!P1 SYNCS.PHASECHK.TRANS64 P1, [R6+URZ+0x228c0], R7 ;  /* 0x0228c007060095a7 */ /* 0x000e64000802007f */
[----:B-1----:R-:W-:Y:S05]  /*2b690*/  @!P1 BRA `(.L_x_10581) ;  /* 0xfffffffc00f09947 */ /* 0x002fea000383ffff */
[----:B------:R-:W-:Y:S05]  /*2b6a0*/  BRA `(.L_x_10854) ;  /* 0xffffff54003c7947 */ /* 0x000fea000383ffff */
.L_x_10598:
[----:B------:R-:W1:Y:S01]  /*2b6b0*/  S2R R20, SR_TID.X ;  /* 0x0000000000147919 */ /* 0x000e620000002100 */
[----:B------:R-:W-:Y:S01]  /*2b6c0*/  BSSY B0, `(.L_x_10855) ;  /* 0x0000009000007945 */ /* 0x000fe20003800000 */
[----:B------:R-:W-:Y:S01]  /*2b6d0*/  IMAD.MOV.U32 R12, RZ, RZ, RZ ;  /* 0x000000ffff0c7224 */ /* 0x000fe200078e00ff */
[----:B0-----:R-:W-:Y:S01]  /*2b6e0*/  MOV R11, 0x1f ;  /* 0x0000001f000b7802 */ /* 0x001fe20000000f00 */
[----:B------:R-:W-:Y:S01]  /*2b6f0*/  IMAD.MOV.U32 R15, RZ, RZ, -0x1 ;  /* 0xffffffffff0f7424 */ /* 0x000fe200078e00ff */
[----:B-1----:R-:W-:-:S04]  /*2b700*/  SHF.R.U32.HI R13, RZ, 0x5, R20 ;  /* 0x00000005ff0d7819 */ /* 0x002fc80000011614 */
[----:B------:R-:W-:-:S07]  /*2b710*/  LOP3.LUT R13, R13, 0x3, RZ, 0xc0, !PT ;  /* 0x000000030d0d7812 */ /* 0x000fce00078ec0ff */
[----:B-----5:R-:W-:Y:S05]  /*2b720*/  WARPSYNC.COLLECTIVE R15, `(.L_x_10856) ;  /* 0x000000000f087348 */ /* 0x020fea0003c00000 */
[----:B------:R0:W1:Y:S02]  /*2b730*/  SHFL.IDX P6, R14, R13, R12, R11 ;  /* 0x0000000c0d0e7389 */ /* 0x00006400000c000b */
[----:B01---5:R-:W-:Y:S01]  /*2b740*/  ENDCOLLECTIVE ;  /* 0x000000000000791b */ /* 0x023fe20003800000 */
.L_x_10856:
[----:B------:R-:W-:Y:S05]  /*2b750*/  BSYNC B0 ;  /* 0x0000000000007941 */ /* 0x000fea0003800000 */
.L_x_10855:
[----:B------:R-:W-:Y:S05]  /*2b760*/  BRA `(.L_x_10857) ;  /* 0xffffff6400747947 */ /* 0x000fea000383ffff */
.L_x_10601:
[----:B-1----:R-:W2:Y:S02]  /*2b770*/  LDL R0, [R1+0x30] ;  /* 0x0000300001007983 */ /* 0x002ea40000100800 */
[----:B--2---:R1:W2:Y:S02]  /*2b780*/  SYNCS.PHASECHK.TRANS64.TRYWAIT P0, [R6+URZ+0x22880], R0 ;  /* 0x02288000060075a7 */ /* 0x0042a4000800017f */
[----:B--2---:R-:W-:Y:S05]  /*2b790*/  @!P0 NANOSLEEP.SYNCS 0x989680 ;  /* 0x009896800000895d */ /* 0x004fea0003900000 */
[----:B------:R-:W2:Y:S02]  /*2b7a0*/  @!P0 SYNCS.PHASECHK.TRANS64 P0, [R6+URZ+0x22880], R0 ;  /* 0x02288000060085a7 */ /* 0x000ea4000800007f */
[----:B--2---:R-:W-:Y:S05]  /*2b7b0*/  @!P0 BRA `(.L_x_10601) ;  /* 0xfffffffc00ec8947 */ /* 0x004fea000383ffff */
[----:B------:R-:W-:Y:S05]  /*2b7c0*/  BRA `(.L_x_10858) ;  /* 0xffffff64008c7947 */ /* 0x000fea000383ffff */
.L_x_10602:
        /* <DEDUP_REMOVED lines=8> */
.L_x_10860:
[----:B------:R-:W-:Y:S05]  /*2b850*/  BSYNC B0 ;  /* 0x0000000000007941 */ /* 0x000fea0003800000 */
.L_x_10859:
        /* <DEDUP_REMOVED lines=8> */
.L_x_10861:
[----:B------:R-:W-:Y:S01]  /*2b8e0*/  MOV R13, R2 ;  /* 0x00000002000d7202 */ /* 0x000fe20000000f00 */
[----:B------:R-:W-:Y:S02]  /*2b8f0*/  IMAD.MOV.U32 R12, RZ, RZ, 0x1 ;  /* 0x00000001ff0c7424 */ /* 0x000fe400078e00ff */
[----:B------:R-:W-:-:S07]  /*2b900*/  IMAD.MOV.U32 R3, RZ, RZ, R14 ;  /* 0x000000ffff037224 */ /* 0x000fce00078e000e */
[----:B------:R-:W-:Y:S05]  /*2b910*/  WARPSYNC.COLLECTIVE R15, `(.L_x_10862) ;  /* 0x000000000f087348 */ /* 0x000fea0003c00000 */
[----:B------:R0:W1:Y:S02]  /*2b920*/  SHFL.IDX P6, R14, R13, R12, R11 ;  /* 0x0000000c0d0e7389 */ /* 0x00006400000c000b */
[----:B01----:R-:W-:Y:S01]  /*2b930*/  ENDCOLLECTIVE ;  /* 0x000000000000791b */ /* 0x003fe20003800000 */
.L_x_10862:
[----:B------:R-:W-:Y:S01]  /*2b940*/  IADD3 R28, P1, R34, R3, RZ ;  /* 0x00000003221c7210 */ /* 0x000fe20007f3e0ff */
[----:B------:R-:W-:Y:S02]  /*2b950*/  IMAD.IADD R3, R22, 0x1, R27 ;  /* 0x0000000116037824 */ /* 0x000fe400078e021b */
[----:B------:R0:W5:Y:S02]  /*2b960*/  LDL.LU R27, [R1] ;  /* 0x00000000011b7983 */ /* 0x0001640000300800 */
        /* <DEDUP_REMOVED lines=8> */
[----:B0----5:R-:W-:Y:S05]  /*2b9f0*/  WARPSYNC.COLLECTIVE R15, `(.L_x_10863) ;  /* 0x000000000f087348 */ /* 0x021fea0003c00000 */
[----:B------:R1:W2:Y:S02]  /*2ba00*/  SHFL.IDX P6, R14, R13, R12, R11 ;  /* 0x0000000c0d0e7389 */ /* 0x0002a400000c000b */
[----:B012--5:R-:W-:Y:S01]  /*2ba10*/  ENDCOLLECTIVE ;  /* 0x000000000000791b */ /* 0x027fe20003800000 */
.L_x_10863:
[----:B------:R-:W-:Y:S02]  /*2ba20*/  IMAD.MOV.U32 R13, RZ, RZ, R2 ;  /* 0x000000ffff0d7224 */ /* 0x000fe400078e0002 */
[----:B------:R-:W-:Y:S02]  /*2ba30*/  IMAD.MOV.U32 R12, RZ, RZ, 0x2 ;  /* 0x00000002ff0c7424 */ /* 0x000fe400078e00ff */
[----:B------:R-:W-:-:S05]  /*2ba40*/  IMAD.MOV.U32 R11, RZ, RZ, R14 ;  /* 0x000000ffff0b7224 */ /* 0x000fca00078e000e */
[----:B------:R-:W-:Y:S01]  /*2ba50*/  IADD3 R28, P1, R34, R11, RZ ;  /* 0x0000000b221c7210 */ /* 0x000fe20007f3e0ff */
[----:B------:R-:W-:-:S12]  /*2ba60*/  IMAD.MOV.U32 R11, RZ, RZ, 0x181f ;  /* 0x0000181fff0b7424 */ /* 0x000fd800078e00ff */
[----:B------:R-:W-:Y:S05]  /*2ba70*/  WARPSYNC.COLLECTIVE R15, `(.L_x_10864) ;  /* 0x000000000f087348 */ /* 0x000fea0003c00000 */
[----:B------:R0:W1:Y:S02]  /*2ba80*/  SHFL.IDX P6, R14, R13, R12, R11 ;  /* 0x0000000c0d0e7389 */ /* 0x00006400000c000b */
[----:B01----:R-:W-:Y:S01]  /*2ba90*/  ENDCOLLECTIVE ;  /* 0x000000000000791b */ /* 0x003fe20003800000 */
.L_x_10864:
[----:B------:R-:W-:Y:S02]  /*2baa0*/  IMAD.X R29, RZ, RZ, R21, P1 ;  /* 0x000000ffff1d7224 */ /* 0x000fe400008e0615 */
[----:B------:R-:W-:Y:S02]  /*2bab0*/  IMAD.MOV.U32 R13, RZ, RZ, R0 ;  /* 0x000000ffff0d7224 */ /* 0x000fe400078e0000 */
[----:B------:R-:W-:-:S07]  /*2bac0*/  IMAD.MOV.U32 R21, RZ, RZ, R14 ;  /* 0x000000ffff157224 */ /* 0x000fce00078e000e */
[----:B------:R-:W-:Y:S05]  /*2bad0*/  WARPSYNC.COLLECTIVE R15, `(.L_x_10865) ;  /* 0x000000000f087348 */ /* 0x000fea0003c00000 */
[----:B------:R0:W1:Y:S02]  /*2bae0*/  SHFL.IDX P6, R14, R13, R12, R11 ;  /* 0x0000000c0d0e7389 */ /* 0x00006400000c000b */
[----:B01----:R-:W-:Y:S01]  /*2baf0*/  ENDCOLLECTIVE ;  /* 0x000000000000791b */ /* 0x003fe20003800000 */
.L_x_10865:
[----:B------:R-:W-:-:S13]  /*2bb00*/  ISETP.LT.OR P1, PT, R7, 0x11, P0 ;  /* 0x000000110700780c */ /* 0x000fda0000721670 */
[----:B------:R-:W-:Y:S01]  /*2bb10*/  @!PT LDS RZ, [RZ] ;  /* 0x00000000fffff984 */ /* 0x000fe20000000800 */
[----:B------:R-:W-:Y:S01]  /*2bb20*/  @!PT LDS RZ, [RZ] ;  /* 0x00000000fffff984 */ /* 0x000fe20000000800 */
[----:B------:R-:W-:Y:S01]  /*2bb30*/  @!PT LDS RZ, [RZ] ;  /* 0x00000000fffff984 */ /* 0x000fe20000000800 */
[----:B------:R0:W-:Y:S01]  /*2bb40*/  LDGSTS.E.BYPASS.LTC128B.128 [R3+0xac00], desc[UR60][R28.64], !P1 ;  /* 0x0ac000001c037fae */ /* 0x0001e2000c901d7c */
[----:B------:R-:W-:Y:S01]  /*2bb50*/  IMAD.MOV.U32 R13, RZ, RZ, R2 ;  /* 0x000000ffff0d7224 */ /* 0x000fe200078e0002 */
[----:B------:R-:W-:Y:S01]  /*2bb60*/  MOV R12, 0x3 ;  /* 0x00000003000c7802 */ /* 0x000fe20000000f00 */
[----:B------:R-:W-:-:S05]  /*2bb70*/  IMAD.MOV.U32 R11, RZ, RZ, R14 ;  /* 0x000000ffff0b7224 */ /* 0x000fca00078e000e */
[----:B0-----:R-:W-:Y:S01]  /*2bb80*/  IADD3 R28, P1, R34, R11, RZ ;  /* 0x0000000b221c7210 */ /* 0x001fe20007f3e0ff */
[----:B------:R-:W-:-:S12]  /*2bb90*/  IMAD.MOV.U32 R11, RZ, RZ, 0x181f ;  /* 0x0000181fff0b7424 */ /* 0x000fd800078e00ff */
[----:B------:R-:W-:Y:S05]  /*2bba0*/  WARPSYNC.COLLECTIVE R15, `(.L_x_10866) ;  /* 0x000000000f087348 */ /* 0x000fea0003c00000 */
[----:B------:R0:W1:Y:S02]  /*2bbb0*/  SHFL.IDX P6, R14, R13, R12, R11 ;  /* 0x0000000c0d0e7389 */ /* 0x00006400000c000b */
[----:B01----:R-:W-:Y:S01]  /*2bbc0*/  ENDCOLLECTIVE ;  /* 0x000000000000791b */ /* 0x003fe20003800000 */
.L_x_10866:
[----:B------:R-:W-:Y:S02]  /*2bbd0*/  IMAD.X R29, RZ, RZ, R21, P1 ;  /* 0x000000ffff1d7224 */ /* 0x000fe400008e0615 */
[----:B------:R-:W-:Y:S02]  /*2bbe0*/  IMAD.MOV.U32 R13, RZ, RZ, R0 ;  /* 0x000000ffff0d7224 */ /* 0x000fe400078e0000 */
[----:B------:R-:W-:-:S07]  /*2bbf0*/  IMAD.MOV.U32 R21, RZ, RZ, R14 ;  /* 0x000000ffff157224 */ /* 0x000fce00078e000e */
[----:B------:R-:W-:Y:S05]  /*2bc00*/  WARPSYNC.COLLECTIVE R15, `(.L_x_10867) ;  /* 0x000000000f087348 */ /* 0x000fea0003c00000 */
[----:B------:R0:W1:Y:S02]  /*2bc10*/  SHFL.IDX P6, R14, R13, R12, R11 ;  /* 0x0000000c0d0e7389 */ /* 0x00006400000c000b */
[----:B01----:R-:W-:Y:S01]  /*2bc20*/  ENDCOLLECTIVE ;  /* 0x000000000000791b */ /* 0x003fe20003800000 */
.L_x_10867:
[----:B------:R-:W-:-:S13]  /*2bc30*/  ISETP.LT.OR P1, PT, R7, 0x21, P0 ;  /* 0x000000210700780c */ /* 0x000fda0000721670 */
[----:B------:R-:W-:Y:S01]  /*2bc40*/  @!PT LDS RZ, [RZ] ;  /* 0x00000000fffff984 */ /* 0x000fe20000000800 */
[----:B------:R-:W-:Y:S01]  /*2bc50*/  @!PT LDS RZ, [RZ] ;  /* 0x00000000fffff984 */ /* 0x000fe20000000800 */
[----:B------:R-:W-:Y:S01]  /*2bc60*/  @!PT LDS RZ, [RZ] ;  /* 0x00000000fffff984 */ /* 0x000fe20000000800 */
[----:B------:R0:W-:Y:S01]  /*2bc70*/  LDGSTS.E.BYPASS.LTC128B.128 [R3+0xb400], desc[UR60][R28.64], !P1 ;  /* 0x0b4000001c037fae */ /* 0x0001e2000c901d7c */
[----:B------:R-:W-:Y:S02]  /*2bc80*/  IMAD.MOV.U32 R13, RZ, RZ, R2 ;  /* 0x000000ffff0d7224 */ /* 0x000fe400078e0002 */
[----:B------:R-:W-:Y:S02]  /*2bc90*/  IMAD.MOV.U32 R12, RZ, RZ, 0x4 ;  /* 0x00000004ff0c7424 */ /* 0x000fe400078e00ff */
[----:B------:R-:W-:-:S05]  /*2bca0*/  IMAD.MOV.U32 R11, RZ, RZ, R14 ;  /* 0x000000ffff0b7224 */ /* 0x000fca00078e000e */
[----:B0-----:R-:W-:Y:S01]  /*2bcb0*/  IADD3 R28, P1, R34, R11, RZ ;  /* 0x0000000b221c7210 */ /* 0x001fe20007f3e0ff */
[----:B------:R-:W-:-:S12]  /*2bcc0*/  IMAD.MOV.U32 R11, RZ, RZ, 0x181f ;  /* 0x0000181fff0b7424 */ /* 0x000fd800078e00ff */
[----:B------:R-:W-:Y:S05]  /*2bcd0*/  WARPSYNC.COLLECTIVE R15, `(.L_x_10868) ;  /* 0x000000000f087348 */ /* 0x000fea0003c00000 */
[----:B------:R0:W1:Y:S02]  /*2bce0*/  SHFL.IDX P6, R14, R13, R12, R11 ;  /* 0x0000000c0d0e7389 */ /* 0x00006400000c000b */
[----:B01----:R-:W-:Y:S01]  /*2bcf0*/  ENDCOLLECTIVE ;  /* 0x000000000000791b */ /* 0x003fe20003800000 */
.L_x_10868:
[----:B------:R-:W-:Y:S02]  /*2bd00*/  IMAD.X R29, RZ, RZ, R21, P1 ;  /* 0x000000ffff1d7224 */ /* 0x000fe400008e0615 */
[----:B------:R-:W-:Y:S02]  /*2bd10*/  IMAD.MOV.U32 R13, RZ, RZ, R0 ;  /* 0x000000ffff0d7224 */ /* 0x000fe400078e0000 */
[----:B------:R-:W-:-:S07]  /*2bd20*/  IMAD.MOV.U32 R21, RZ, RZ, R14 ;  /* 0x000000ffff157224 */ /* 0x000fce00078e000e */
[----:B------:R-:W-:Y:S05]  /*2bd30*/  WARPSYNC.COLLECTIVE R15, `(.L_x_10869) ;  /* 0x000000000f087348 */ /* 0x000fea0003c00000 */
[----:B------:R0:W1:Y:S02]  /*2bd40*/  SHFL.IDX P6, R14, R13, R12, R11 ;  /* 0x0000000c0d0e7389 */ /* 0x00006400000c000b */
[----:B01----:R-:W-:Y:S01]  /*2bd50*/  ENDCOLLECTIVE ;  /* 0x000000000000791b */ /* 0x003fe20003800000 */
.L_x_10869:
        /* <DEDUP_REMOVED lines=13> */
.L_x_10870:
[----:B------:R-:W-:Y:S02]  /*2be30*/  IMAD.X R29, RZ, RZ, R21, P1 ;  /* 0x000000ffff1d7224 */ /* 0x000fe400008e0615 */
[----:B------:R-:W-:Y:S02]  /*2be40*/  IMAD.MOV.U32 R13, RZ, RZ, R0 ;  /* 0x000000ffff0d7224 */ /* 0x000fe400078e0000 */
[----:B------:R-:W-:-:S07]  /*2be50*/  IMAD.MOV.U32 R21, RZ, RZ, R14 ;  /* 0x000000ffff157224 */ /* 0x000fce00078e000e */
[----:B------:R-:W-:Y:S05]  /*2be60*/  WARPSYNC.COLLECTIVE R15, `(.L_x_10871) ;  /* 0x000000000f087348 */ /* 0x000fea0003c00000 */
[----:B------:R0:W1:Y:S02]  /*2be70*/  SHFL.IDX P6, R14, R13, R12, R11 ;  /* 0x0000000c0d0e7389 */ /* 0x00006400000c000b */
[----:B01----:R-:W-:Y:S01]  /*2be80*/  ENDCOLLECTIVE ;  /* 0x000000000000791b */ /* 0x003fe20003800000 */
.L_x_10871:
        /* <DEDUP_REMOVED lines=13> */
.L_x_10872:
[----:B------:R-:W-:Y:S02]  /*2bf60*/  IMAD.X R29, RZ, RZ, R21, P1 ;  /* 0x000000ffff1d7224 */ /* 0x000fe400008e0615 */
[----:B------:R-:W-:Y:S02]  /*2bf70*/  IMAD.MOV.U32 R13, RZ, RZ, R0 ;  /* 0x000000ffff0d7224 */ /* 0x000fe400078e0000 */
[----:B------:R-:W-:-:S07]  /*2bf80*/  IMAD.MOV.U32 R21, RZ, RZ, R14 ;  /* 0x000000ffff157224 */ /* 0x000fce00078e000e */
[----:B------:R-:W-:Y:S05]  /*2bf90*/  WARPSYNC.COLLECTIVE R15, `(.L_x_10873) ;  /* 0x000000000f087348 */ /* 0x000fea0003c00000 */
[----:B------:R0:W1:Y:S02]  /*2bfa0*/  SHFL.IDX P6, R14, R13, R12, R11 ;  /* 0x0000000c0d0e7389 */ /* 0x00006400000c000b */
[----:B01----:R-:W-:Y:S01]  /*2bfb0*/  ENDCOLLECTIVE ;  /* 0x000000000000791b */ /* 0x003fe20003800000 */
.L_x_10873:
        /* <DEDUP_REMOVED lines=13> */
.L_x_10874:
[----:B------:R-:W-:Y:S02]  /*2c090*/  IMAD.MOV.U32 R13, RZ, RZ, R0 ;  /* 0x000000ffff0d7224 */ /* 0x000fe400078e0000 */
[----:B------:R-:W-:-:S07]  /*2c0a0*/  IMAD.MOV.U32 R2, RZ, RZ, R14 ;  /* 0x000000ffff027224 */ /* 0x000fce00078e000e */
[----:B------:R-:W-:Y:S05]  /*2c0b0*/  WARPSYNC.COLLECTIVE R15, `(.L_x_10875) ;  /* 0x000000000f087348 */ /* 0x000fea0003c00000 */
[----:B------:R0:W1:Y:S02]  /*2c0c0*/  SHFL.IDX P6, R14, R13, R12, R11 ;  /* 0x0000000c0d0e7389 */ /* 0x00006400000c000b */
[----:B01----:R-:W-:Y:S01]  /*2c0d0*/  ENDCOLLECTIVE ;  /* 0x000000000000791b */ /* 0x003fe20003800000 */
.L_x_10875:
[----:B------:R-:W-:Y:S02]  /*2c0e0*/  IMAD.X R29, RZ, RZ, R21, P1 ;  /* 0x000000ffff1d7224 */ /* 0x000fe400008e0615 */
[----:B------:R-:W-:Y:S02]  /*2c0f0*/  IMAD.MOV.U32 R13, RZ, RZ, R10 ;  /* 0x000000ffff0d7224 */ /* 0x000fe400078e000a */
[----:B------:R-:W-:Y:S02]  /*2c100*/  IMAD.MOV.U32 R12, RZ, RZ, RZ ;  /* 0x000000ffff0c7224 */ /* 0x000fe400078e00ff */
[----:B------:R-:W-:-:S07]  /*2c110*/  IMAD.MOV.U32 R0, RZ, RZ, R14 ;  /* 0x000000ffff007224 */ /* 0x000fce00078e000e */
[----:B------:R-:W-:Y:S05]  /*2c120*/  WARPSYNC.COLLECTIVE R15, `(.L_x_10876) ;  /* 0x000000000f087348 */ /* 0x000fea0003c00000 */
[----:B------:R0:W1:Y:S02]  /*2c130*/  SHFL.IDX P6, R14, R13, R12, R11 ;  /* 0x0000000c0d0e7389 */ /* 0x00006400000c000b */
[----:B01----:R-:W-:Y:S01]  /*2c140*/  ENDCOLLECTIVE ;  /* 0x000000000000791b */ /* 0x003fe20003800000 */
.L_x_10876:
[----:B------:R-:W-:Y:S01]  /*2c150*/  ISETP.LT.OR P1, PT, R7, 0x61, P0 ;  /* 0x000000610700780c */ /* 0x000fe20000721670 */
[----:B------:R-:W-:-:S12]  /*2c160*/  IMAD.MOV.U32 R13, RZ, RZ, R20 ;  /* 0x000000ffff0d7224 */ /* 0x000fd800078e0014 */
[----:B------:R-:W-:Y:S01]  /*2c170*/  @!PT LDS RZ, [RZ] ;  /* 0x00000000fffff984 */ /* 0x000fe20000000800 */
[----:B------:R-:W-:Y:S01]  /*2c180*/  @!PT LDS RZ, [RZ] ;  /* 0x00000000fffff984 */ /* 0x000fe20000000800 */
[----:B------:R-:W-:Y:S01]  /*2c190*/  @!PT LDS RZ, [RZ] ;  /* 0x00000000fffff984 */ /* 0x000fe20000000800 */
[----:B------:R0:W-:Y:S02]  /*2c1a0*/  LDGSTS.E.BYPASS.LTC128B.128 [R3+0xd400], desc[UR60][R28.64], !P1 ;  /* 0x0d4000001c037fae */ /* 0x0001e4000c901d7c */
[----:B0-----:R-:W-:Y:S01]  /*2c1b0*/  IADD3 R28, P1, R34, R0, RZ ;  /* 0x00000000221c7210 */ /* 0x001fe20007f3e0ff */
[----:B------:R-:W-:-:S12]  /*2c1c0*/  IMAD.MOV.U32 R0, RZ, RZ, R14 ;  /* 0x000000ffff007224 */ /* 0x000fd800078e000e */
[----:B------:R-:W-:Y:S05]  /*2c1d0*/  WARPSYNC.COLLECTIVE R15, `(.L_x_10877) ;  /* 0x000000000f087348 */ /* 0x000fea0003c00000 */
[----:B------:R0:W1:Y:S02]  /*2c1e0*/  SHFL.IDX P6, R14, R13, R12, R11 ;  /* 0x0000000c0d0e7389 */ /* 0x00006400000c000b */
[----:B01----:R-:W-:Y:S01]  /*2c1f0*/  ENDCOLLECTIVE ;  /* 0x000000000000791b */ /* 0x003fe20003800000 */
.L_x_10877:
[----:B------:R-:W-:Y:S01]  /*2c200*/  IMAD.X R29, RZ, RZ, R2, P1 ;  /* 0x000000ffff1d7224 */ /* 0x000fe200008e0602 */
[----:B------:R-:W-:-:S13]  /*2c210*/  ISETP.LT.OR P1, PT, R7, 0x71, P0 ;  /* 0x000000710700780c */ /* 0x000fda0000721670 */
[----:B------:R-:W-:Y:S01]  /*2c220*/  @!PT LDS RZ, [RZ] ;  /* 0x00000000fffff984 */ /* 0x000fe20000000800 */
[----:B------:R-:W-:Y:S01]  /*2c230*/  @!PT LDS RZ, [RZ] ;  /* 0x00000000fffff984 */ /* 0x000fe20000000800 */
[----:B------:R-:W-:Y:S01]  /*2c240*/  @!PT LDS RZ, [RZ] ;  /* 0x00000000fffff984 */ /* 0x000fe20000000800 */
[----:B------:R0:W-:Y:S01]  /*2c250*/  LDGSTS.E.BYPASS.LTC128B.128 [R3+0xdc00], desc[UR60][R28.64], !P1 ;  /* 0x0dc000001c037fae */ /* 0x0001e2000c901d7c */
[----:B------:R-:W-:-:S05]  /*2c260*/  IMAD.MOV.U32 R12, RZ, RZ, R14 ;  /* 0x000000ffff0c7224 */ /* 0x000fca00078e000e */
[----:B0-----:R-:W-:-:S05]  /*2c270*/  IADD3 R28, P1, R34, R12, RZ ;  /* 0x0000000c221c7210 */ /* 0x001fca0007f3e0ff */
[----:B------:R-:W-:Y:S01]  /*2c280*/  IMAD.X R29, RZ, RZ, R0, P1 ;  /* 0x000000ffff1d7224 */ /* 0x000fe200008e0600 */
[C---:B------:R-:W-:Y:S02]  /*2c290*/  ISETP.LT.OR P1, PT, R7.reuse, 0x81, P0 ;  /* 0x000000810700780c */ /* 0x040fe40000721670 */
[----:B------:R-:W-:-:S11]  /*2c2a0*/  ISETP.GE.AND P2, PT, R7, 0x21, PT ;  /* 0x000000210700780c */ /* 0x000fd60003f46270 */
[----:B------:R0:W-:Y:S01]  /*2c2b0*/  LDGSTS.E.BYPASS.LTC128B.128 [R3+0xe400], desc[UR60][R28.64], !P1 ;  /* 0x0e4000001c037fae */ /* 0x0001e2000c901d7c */
[----:B------:R-:W-:Y:S02]  /*2c2c0*/  ISETP.GE.AND P1, PT, R7, 0x11, PT ;  /* 0x000000110700780c */ /* 0x000fe40003f26270 */
[----:B------:R-:W-:Y:S01]  /*2c2d0*/  LOP3.LUT R27, R27, 0xffffffef, RZ, 0xc0, !PT ;  /* 0xffffffef1b1b7812 */ /* 0x000fe200078ec0ff */
[----:B------:R-:W-:Y:S02]  /*2c2e0*/  IMAD.MOV.U32 R13, RZ, RZ, R10 ;  /* 0x000000ffff0d7224 */ /* 0x000fe400078e000a */
[----:B------:R-:W-:-:S08]  /*2c2f0*/  IMAD.MOV.U32 R12, RZ, RZ, 0x1 ;  /* 0x00000001ff0c7424 */ /* 0x000fd000078e00ff */
[----:B------:R-:W-:Y:S02]  /*2c300*/  @P1 LOP3.LUT R27, R27, 0x10, RZ, 0xfc, !PT ;  /* 0x000000101b1b1812 */ /* 0x000fe400078efcff */
[----:B------:R-:W-:Y:S02]  /*2c310*/  ISETP.GE.AND P1, PT, R7, 0x41, PT ;  /* 0x000000410700780c */ /* 0x000fe40003f26270 */
[----:B0-----:R-:W-:-:S11]  /*2c320*/  LOP3.LUT R27, R27, 0xfffffff7, RZ, 0xc0, !PT ;  /* 0xfffffff71b1b7812 */ /* 0x001fd600078ec0ff */
[----:B------:R-:W-:Y:S05]  /*2c330*/  WARPSYNC.COLLECTIVE R15, `(.L_x_10878) ;  /* 0x000000000f087348 */ /* 0x000fea0003c00000 */
[----:B------:R0:W1:Y:S02]  /*2c340*/  SHFL.IDX P6, R14, R13, R12, R11 ;  /* 0x0000000c0d0e7389 */ /* 0x00006400000c000b */
[----:B01----:R-:W-:Y:S01]  /*2c350*/  ENDCOLLECTIVE ;  /* 0x000000000000791b */ /* 0x003fe20003800000 */
.L_x_10878:
[----:B------:R-:W-:Y:S02]  /*2c360*/  @P2 LOP3.LUT R27, R27, 0x8, RZ, 0xfc, !PT ;  /* 0x000000081b1b2812 */ /* 0x000fe400078efcff */
[----:B------:R-:W-:Y:S02]  /*2c370*/  ISETP.GE.AND P2, PT, R7, 0x51, PT ;  /* 0x000000510700780c */ /* 0x000fe40003f46270 */
[----:B------:R-:W-:-:S04]  /*2c380*/  LOP3.LUT R27, R27, 0xffffffdf, RZ, 0xc0, !PT ;  /* 0xffffffdf1b1b7812 */ /* 0x000fc800078ec0ff */
[----:B------:R-:W-:Y:S02]  /*2c390*/  @P1 LOP3.LUT R27, R27, 0x20, RZ, 0xfc, !PT ;  /* 0x000000201b1b1812 */ /* 0x000fe400078efcff */
[----:B------:R-:W-:Y:S02]  /*2c3a0*/  ISETP.GE.AND P3, PT, R7, 0x91, PT ;  /* 0x000000910700780c */ /* 0x000fe40003f66270 */
[----:B------:R-:W-:-:S04]  /*2c3b0*/  LOP3.LUT R27, R27, 0xffffff7f, RZ, 0xc0, !PT ;  /* 0xffffff7f1b1b7812 */ /* 0x000fc800078ec0ff */
[----:B------:R-:W-:Y:S01]  /*2c3c0*/  @P2 LOP3.LUT R27, R27, 0x80, RZ, 0xfc, !PT ;  /* 0x000000801b1b2812 */ /* 0x000fe200078efcff */
[----:B------:R-:W-:-:S03]  /*2c3d0*/  IMAD.MOV.U32 R13, RZ, RZ, R20 ;  /* 0x000000ffff0d7224 */ /* 0x000fc600078e0014 */
[----:B------:R-:W-:Y:S02]  /*2c3e0*/  LOP3.LUT R27, R27, 0xfffffeff, RZ, 0xc0, !PT ;  /* 0xfffffeff1b1b7812 */ /* 0x000fe400078ec0ff */
[----:B------:R-:W-:Y:S02]  /*2c3f0*/  MOV R0, R14 ;  /* 0x0000000e00007202 */ /* 0x000fe40000000f00 */
[----:B------:R-:W-:-:S07]  /*2c400*/  @P3 LOP3.LUT R27, R27, 0x100, RZ, 0xfc, !PT ;  /* 0x000001001b1b3812 */ /* 0x000fce00078efcff */
[----:B------:R-:W-:Y:S05]  /*2c410*/  WARPSYNC.COLLECTIVE R15, `(.L_x_10879) ;  /* 0x000000000f087348 */ /* 0x000fea0003c00000 */
[----:B------:R0:W1:Y:S02]  /*2c420*/  SHFL.IDX P6, R14, R13, R12, R11 ;  /* 0x0000000c0d0e7389 */ /* 0x00006400000c000b */
[----:B01----:R-:W-:Y:S01]  /*2c430*/  ENDCOLLECTIVE ;  /* 0x000000000000791b */ /* 0x003fe20003800000 */
.L_x_10879:
[----:B------:R0:W-:Y:S01]  /*2c440*/  STL [R1], R27 ;  /* 0x0000001b01007387 */ /* 0x0001e20000100800 */
[C---:B------:R-:W-:Y:S02]  /*2c450*/  ISETP.GE.AND P5, PT, R7.reuse, 0x31, PT ;  /* 0x000000310700780c */ /* 0x040fe40003fa6270 */
[C---:B------:R-:W-:Y:S02]  /*2c460*/  ISETP.GE.AND P4, PT, R7.reuse, 0x61, PT ;  /* 0x000000610700780c */ /* 0x040fe40003f86270 */
[C---:B------:R-:W-:Y:S02]  /*2c470*/  ISETP.GE.AND P1, PT, R7.reuse, 0x71, PT ;  /* 0x000000710700780c */ /* 0x040fe40003f26270 */
[----:B------:R-:W-:Y:S01]  /*2c480*/  ISETP.GE.AND P2, PT, R7, 0x81, PT ;  /* 0x000000810700780c */ /* 0x000fe20003f46270 */
[----:B------:R-:W-:Y:S01]  /*2c490*/  IMAD.MOV.U32 R10, RZ, RZ, R14 ;  /* 0x000000ffff0a7224 */ /* 0x000fe200078e000e */
[----:B------:R-:W-:Y:S11]  /*2c4a0*/  BRA `(.L_x_10880) ;  /* 0xffffff6000587947 */ /* 0x000ff6000383ffff */
.L_x_10607:
[----:B---3--:R-:W3:Y:S02]  /*2c4b0*/  LDL R0, [R1+0x30] ;  /* 0x0000300001007983 */ /* 0x008ee40000100800 */
[----:B---3--:R3:W4:Y:S02]  /*2c4c0*/  SYNCS.PHASECHK.TRANS64.TRYWAIT P0, [R6+URZ+0x22840], R0 ;  /* 0x02284000060075a7 */ /* 0x008724000800017f */
[----:B----4-:R-:W-:Y:S05]  /*2c4d0*/  @!P0 NANOSLEEP.SYNCS 0x989680 ;  /* 0x009896800000895d */ /* 0x010fea0003900000 */
[----:B------:R-:W4:Y:S02]  /*2c4e0*/  @!P0 SYNCS.PHASECHK.TRANS64 P0, [R6+URZ+0x22840], R0 ;  /* 0x02284000060085a7 */ /* 0x000f24000800007f */
[----:B----4-:R-:W-:Y:S05]  /*2c4f0*/  @!P0 BRA `(.L_x_10607) ;  /* 0xfffffffc00ec8947 */ /* 0x010fea000383ffff */
[----:B------:R-:W-:Y:S05]  /*2c500*/  BRA `(.L_x_10881) ;  /* 0xffffff6000ac7947 */ /* 0x000fea000383ffff */
.L_x_10608:
        /* <DEDUP_REMOVED lines=8> */
.L_x_10883:
[----:B------:R-:W-:Y:S05]  /*2c590*/  BSYNC B0 ;  /* 0x0000000000007941 */ /* 0x000fea0003800000 */
.L_x_10882:
        /* <DEDUP_REMOVED lines=8> */
.L_x_10884:
[----:B------:R-:W-:Y:S02]  /*2c620*/  IMAD.MOV.U32 R13, RZ, RZ, R5 ;  /* 0x000000ffff0d7224 */ /* 0x000fe400078e0005 */
[----:B------:R-:W-:Y:S01]  /*2c630*/  IMAD.MOV.U32 R12, RZ, RZ, 0x1 ;  /* 0x00000001ff0c7424 */ /* 0x000fe200078e00ff */
[----:B------:R-:W-:Y:S01]  /*2c640*/  LOP3.LUT P6, RZ, R20, 0x40, RZ, 0xc0, !PT ;  /* 0x0000004014ff7812 */ /* 0x000fe200078cc0ff */
[----:B------:R-:W-:-:S12]  /*2c650*/  IMAD.MOV.U32 R8, RZ, RZ, R14 ;  /* 0x000000ffff087224 */ /* 0x000fd800078e000e */
[----:B------:R-:W-:-:S05]  /*2c660*/  @P6 IADD3 R8, P0, R34, R8, RZ ;  /* 0x0000000822086210 */ /* 0x000fca0007f1e0ff */
[----:B------:R-:W-:-:S05]  /*2c670*/  @P6 IMAD.X R7, RZ, RZ, R7, P0 ;  /* 0x000000ffff076224 */ /* 0x000fca00000e0607 */
[----:B------:R-:W-:-:S05]  /*2c680*/  @P6 MOV R9, R7 ;  /* 0x0000000700096202 */ /* 0x000fca0000000f00 */
[----:B------:R-:W-:Y:S01]  /*2c690*/  @!PT LDS RZ, [RZ] ;  /* 0x00000000fffff984 */ /* 0x000fe20000000800 */
[----:B------:R-:W-:Y:S01]  /*2c6a0*/  @!PT LDS RZ, [RZ] ;  /* 0x00000000fffff984 */ /* 0x000fe20000000800 */
[----:B------:R-:W-:Y:S01]  /*2c6b0*/  @!PT LDS RZ, [RZ] ;  /* 0x00000000fffff984 */ /* 0x000fe20000000800 */
[----:B------:R0:W-:Y:S02]  /*2c6c0*/  @P6 LDGSTS.E.BYPASS.LTC128B.128 [R3+0x18400], desc[UR60][R8.64], !P3 ;  /* 0x1840000008036fae */ /* 0x0001e4000d901d7c */
[----:B0-----:R-:W-:Y:S05]  /*2c6d0*/  WARPSYNC.COLLECTIVE R15, `(.L_x_10885) ;  /* 0x000000000f087348 */ /* 0x001fea0003c00000 */
[----:B------:R1:W2:Y:S02]  /*2c6e0*/  SHFL.IDX P6, R14, R13, R12, R11 ;  /* 0x0000000c0d0e7389 */ /* 0x0002a400000c000b */
[----:B012---:R-:W-:Y:S01]  /*2c6f0*/  ENDCOLLECTIVE ;  /* 0x000000000000791b */ /* 0x007fe20003800000 */
.L_x_10885:
[----:B------:R-:W-:Y:S02]  /*2c700*/  IMAD.MOV.U32 R13, RZ, RZ, R4 ;  /* 0x000000ffff0d7224 */ /* 0x000fe400078e0004 */
[----:B------:R-:W-:-:S07]  /*2c710*/  IMAD.MOV.U32 R7, RZ, RZ, R14 ;  /* 0x000000ffff077224 */ /* 0x000fce00078e000e */
[----:B------:R-:W-:Y:S05]  /*2c720*/  WARPSYNC.COLLECTIVE R15, `(.L_x_10886) ;  /* 0x000000000f087348 */ /* 0x000fea0003c00000 */
[----:B------:R0:W1:Y:S02]  /*2c730*/  SHFL.IDX P6, R14, R13, R12, R11 ;  /* 0x0000000c0d0e7389 */ /* 0x00006400000c000b */
[----:B01----:R-:W-:Y:S01]  /*2c740*/  ENDCOLLECTIVE ;  /* 0x000000000000791b */ /* 0x003fe20003800000 */
.L_x_10886:
        /* <DEDUP_REMOVED lines=14> */
.L_x_10887:
[----:B------:R-:W-:Y:S02]  /*2c830*/  IMAD.MOV.U32 R13, RZ, RZ, R4 ;  /* 0x000000ffff0d7224 */ /* 0x000fe400078e0004 */
[----:B------:R-:W-:-:S07]  /*2c840*/  IMAD.MOV.U32 R7, RZ, RZ, R14 ;  /* 0x000000ffff077224 */ /* 0x000fce00078e000e */
[----:B------:R-:W-:Y:S05]  /*2c850*/  WARPSYNC.COLLECTIVE R15, `(.L_x_10888) ;  /* 0x000000000f087348 */ /* 0x000fea0003c00000 */
[----:B------:R0:W1:Y:S02]  /*2c860*/  SHFL.IDX P6, R14, R13, R12, R11 ;  /* 0x0000000c0d0e7389 */ /* 0x00006400000c000b */
[----:B01----:R-:W-:Y:S01]  /*2c870*/  ENDCOLLECTIVE ;  /* 0x000000000000791b */ /* 0x003fe20003800000 */
.L_x_10888:
        /* <DEDUP_REMOVED lines=14> */
.L_x_10889:
[----:B------:R-:W-:Y:S02]  /*2c960*/  IMAD.MOV.U32 R13, RZ, RZ, R4 ;  /* 0x000000ffff0d7224 */ /* 0x000fe400078e0004 */
[----:B------:R-:W-:-:S07]  /*2c970*/  IMAD.MOV.U32 R7, RZ, RZ, R14 ;  /* 0x000000ffff077224 */ /* 0x000fce00078e000e */
[----:B------:R-:W-:Y:S05]  /*2c980*/  WARPSYNC.COLLECTIVE R15, `(.L_x_10890) ;  /* 0x000000000f087348 */ /* 0x000fea0003c00000 */
[----:B------:R0:W1:Y:S02]  /*2c990*/  SHFL.IDX P6, R14, R13, R12, R11 ;  /* 0x0000000c0d0e7389 */ /* 0x00006400000c000b */
[----:B01----:R-:W-:Y:S01]  /*2c9a0*/  ENDCOLLECTIVE ;  /* 0x000000000000791b */ /* 0x003fe20003800000 */
.L_x_10890:
[----:B------:R-:W-:Y:S02]  /*2c9b0*/  IMAD.MOV.U32 R13, RZ, RZ, R5 ;  /* 0x000000ffff0d7224 */ /* 0x000fe400078e0005 */
[----:B------:R-:W-:Y:S02]  /*2c9c0*/  IMAD.MOV.U32 R12, RZ, RZ, 0x4 ;  /* 0x00000004ff0c7424 */ /* 0x000fe400078e00ff */
[----:B------:R-:W-:-:S07]  /*2c9d0*/  IMAD.MOV.U32 R8, RZ, RZ, R14 ;  /* 0x000000ffff087224 */ /* 0x000fce00078e000e */
[----:B------:R-:W-:Y:S05]  /*2c9e0*/  WARPSYNC.COLLECTIVE R15, `(.L_x_10891) ;  /* 0x000000000f087348 */ /* 0x000fea0003c00000 */
[----:B------:R0:W1:Y:S02]  /*2c9f0*/  SHFL.IDX P6, R14, R13, R12, R11 ;  /* 0x0000000c0d0e7389 */ /* 0x00006400000c000b */
[----:B01----:R-:W-:Y:S01]  /*2ca00*/  ENDCOLLECTIVE ;  /* 0x000000000000791b */ /* 0x003fe20003800000 */
.L_x_10891:
        /* <DEDUP_REMOVED lines=13> */
.L_x_10892:
        /* <DEDUP_REMOVED lines=14> */
.L_x_10893:
[----:B------:R-:W-:Y:S02]  /*2cbc0*/  IMAD.MOV.U32 R13, RZ, RZ, R4 ;  /* 0x000000ffff0d7224 */ /* 0x000fe400078e0004 */
[----:B------:R-:W-:-:S07]  /*2cbd0*/  IMAD.MOV.U32 R7, RZ, RZ, R14 ;  /* 0x000000ffff077224 */ /* 0x000fce00078e000e */
[----:B------:R-:W-:Y:S05]  /*2cbe0*/  WARPSYNC.COLLECTIVE R15, `(.L_x_10894) ;  /* 0x000000000f087348 */ /* 0x000fea0003c00000 */
[----:B------:R0:W1:Y:S02]  /*2cbf0*/  SHFL.IDX P6, R14, R13, R12, R11 ;  /* 0x0000000c0d0e7389 */ /* 0x00006400000c000b */
[----:B01----:R-:W-:Y:S01]  /*2cc00*/  ENDCOLLECTIVE ;  /* 0x000000000000791b */ /* 0x003fe20003800000 */
.L_x_10894:
[----:B------:R-:W-:Y:S02]  /*2cc10*/  IMAD.MOV.U32 R13, RZ, RZ, R5 ;  /* 0x000000ffff0d7224 */ /* 0x000fe400078e0005 */
[----:B------:R-:W-:Y:S02]  /*2cc20*/  IMAD.MOV.U32 R12, RZ, RZ, 0x6 ;  /* 0x00000006ff0c7424 */ /* 0x000fe400078e00ff */
[----:B------:R-:W-:-:S07]  /*2cc30*/  IMAD.MOV.U32 R8, RZ, RZ, R14 ;  /* 0x000000ffff087224 */ /* 0x000fce00078e000e */
[----:B------:R-:W-:Y:S05]  /*2cc40*/  WARPSYNC.COLLECTIVE R15, `(.L_x_10895) ;  /* 0x000000000f087348 */ /* 0x000fea0003c00000 */
[----:B------:R0:W1:Y:S02]  /*2cc50*/  SHFL.IDX P6, R14, R13, R12, R11 ;  /* 0x0000000c0d0e7389 */ /* 0x00006400000c000b */
[----:B01----:R-:W-:Y:S01]  /*2cc60*/  ENDCOLLECTIVE ;  /* 0x000000000000791b */ /* 0x003fe20003800000 */
.L_x_10895:
        /* <DEDUP_REMOVED lines=12> */
.L_x_10896:
[----:B------:R-:W-:Y:S02]  /*2cd30*/  IMAD.MOV.U32 R13, RZ, RZ, R5 ;  /* 0x000000ffff0d7224 */ /* 0x000fe400078e0005 */
[----:B------:R-:W-:Y:S02]  /*2cd40*/  IMAD.MOV.U32 R12, RZ, RZ, 0x7 ;  /* 0x00000007ff0c7424 */ /* 0x000fe400078e00ff */
[----:B------:R-:W-:-:S07]  /*2cd50*/  IMAD.MOV.U32 R8, RZ, RZ, R14 ;  /* 0x000000ffff087224 */ /* 0x000fce00078e000e */
[----:B------:R-:W-:Y:S05]  /*2cd60*/  WARPSYNC.COLLECTIVE R15, `(.L_x_10897) ;  /* 0x000000000f087348 */ /* 0x000fea0003c00000 */
[----:B------:R0:W1:Y:S02]  /*2cd70*/  SHFL.IDX P6, R14, R13, R12, R11 ;  /* 0x0000000c0d0e7389 */ /* 0x00006400000c000b */
[----:B01----:R-:W-:Y:S01]  /*2cd80*/  ENDCOLLECTIVE ;  /* 0x000000000000791b */ /* 0x003fe20003800000 */
.L_x_10897:
        /* <DEDUP_REMOVED lines=12> */
.L_x_10898:
[----:B------:R-:W-:Y:S02]  /*2ce50*/  IMAD.MOV.U32 R13, RZ, RZ, R0 ;  /* 0x000000ffff0d7224 */ /* 0x000fe400078e0000 */
[----:B------:R-:W-:Y:S02]  /*2ce60*/  IMAD.MOV.U32 R12, RZ, RZ, RZ ;  /* 0x000000ffff0c7224 */ /* 0x000fe400078e00ff */
[----:B------:R-:W-:-:S07]  /*2ce70*/  IMAD.MOV.U32 R4, RZ, RZ, R14 ;  /* 0x000000ffff047224 */ /* 0x000fce00078e000e */
[----:B------:R-:W-:Y:S05]  /*2ce80*/  WARPSYNC.COLLECTIVE R15, `(.L_x_10899) ;  /* 0x000000000f087348 */ /* 0x000fea0003c00000 */
[----:B------:R0:W1:Y:S02]  /*2ce90*/  SHFL.IDX P6, R14, R13, R12, R11 ;  /* 0x0000000c0d0e7389 */ /* 0x00006400000c000b */
[----:B01----:R-:W-:Y:S01]  /*2cea0*/  ENDCOLLECTIVE ;  /* 0x000000000000791b */ /* 0x003fe20003800000 */
.L_x_10899:
        /* <DEDUP_REMOVED lines=11> */
.L_x_10900:
[----:B------:R-:W-:Y:S01]  /*2cf60*/  IMAD.MOV.U32 R13, RZ, RZ, R0 ;  /* 0x000000ffff0d7224 */ /* 0x000fe200078e0000 */
[----:B------:R-:W-:Y:S01]  /*2cf70*/  MOV R12, 0x1 ;  /* 0x00000001000c7802 */ /* 0x000fe20000000f00 */
[----:B------:R-:W-:-:S07]  /*2cf80*/  IMAD.MOV.U32 R8, RZ, RZ, R14 ;  /* 0x000000ffff087224 */ /* 0x000fce00078e000e */
[----:B------:R-:W-:Y:S05]  /*2cf90*/  WARPSYNC.COLLECTIVE R15, `(.L_x_10901) ;  /* 0x000000000f087348 */ /* 0x000fea0003c00000 */
[----:B------:R0:W1:Y:S02]  /*2cfa0*/  SHFL.IDX P6, R14, R13, R12, R11 ;  /* 0x0000000c0d0e7389 */ /* 0x00006400000c000b */
[----:B01----:R-:W-:Y:S01]  /*2cfb0*/  ENDCOLLECTIVE ;  /* 0x000000000000791b */ /* 0x003fe20003800000 */
.L_x_10901:
        /* <DEDUP_REMOVED lines=11> */
.L_x_10902:
[----:B------:R-:W-:Y:S01]  /*2d070*/  IMAD.MOV.U32 R2, RZ, RZ, R14 ;  /* 0x000000ffff027224 */ /* 0x000fe200078e000e */
[----:B------:R-:W-:Y:S06]  /*2d080*/  BRA `(.L_x_10903) ;  /* 0xffffff5c006c7947 */ /* 0x000fec000383ffff */
.L_x_10613:
[----:B------:R-:W-:Y:S02]  /*2d090*/  IMAD.MOV.U32 R13, RZ, RZ, R2 ;  /* 0x000000ffff0d7224 */ /* 0x000fe400078e0002 */
[----:B------:R-:W-:Y:S02]  /*2d0a0*/  IMAD.MOV.U32 R12, RZ, RZ, RZ ;  /* 0x000000ffff0c7224 */ /* 0x000fe400078e00ff */
[----:B------:R-:W-:Y:S02]  /*2d0b0*/  IMAD.MOV.U32 R11, RZ, RZ, 0x181f ;  /* 0x0000181fff0b7424 */ /* 0x000fe400078e00ff */
[----:B------:R-:W-:Y:S02]  /*2d0c0*/  IMAD.MOV.U32 R15, RZ, RZ, -0x1 ;  /* 0xffffffffff0f7424 */ /* 0x000fe400078e00ff */
[----:B-----5:R-:W-:Y:S02]  /*2d0d0*/  IMAD R3, R20, R7, RZ ;  /* 0x0000000714037224 */ /* 0x020fe400078e02ff */
[----:B------:R-:W-:-:S07]  /*2d0e0*/  IMAD R17, R17, 0x80, R10 ;  /* 0x0000008011117824 */ /* 0x000fce00078e020a */
[----:B------:R-:W-:Y:S05]  /*2d0f0*/  WARPSYNC.COLLECTIVE R15, `(.L_x_10904) ;  /* 0x000000000f087348 */ /* 0x000fea0003c00000 */
[----:B------:R0:W1:Y:S02]  /*2d100*/  SHFL.IDX P6, R14, R13, R12, R11 ;  /* 0x0000000c0d0e7389 */ /* 0x00006400000c000b */
[----:B01----:R-:W-:Y:S01]  /*2d110*/  ENDCOLLECTIVE ;  /* 0x000000000000791b */ /* 0x003fe20003800000 */
.L_x_10904:
[----:B------:R-:W-:Y:S01]  /*2d120*/  ISETP.GE.AND P1, PT, R17, R3, PT ;  /* 0x000000031100720c */ /* 0x000fe20003f26270 */
[----:B------:R-:W-:Y:S02]  /*2d130*/  IMAD.MOV.U32 R13, RZ, RZ, R0 ;  /* 0x000000ffff0d7224 */ /* 0x000fe400078e0000 */
[----:B------:R-:W-:-:S10]  /*2d140*/  IMAD.MOV.U32 R4, RZ, RZ, R14 ;  /* 0x000000ffff047224 */ /* 0x000fd400078e000e */
[----:B------:R-:W-:Y:S05]  /*2d150*/  WARPSYNC.COLLECTIVE R15, `(.L_x_10905) ;  /* 0x000000000f087348 */ /* 0x000fea0003c00000 */
[----:B------:R0:W1:Y:S02]  /*2d160*/  SHFL.IDX P6, R14, R13, R12, R11 ;  /* 0x0000000c0d0e7389 */ /* 0x00006400000c000b */
[----:B01----:R-:W-:Y:S01]  /*2d170*/  ENDCOLLECTIVE ;  /* 0x000000000000791b */ /* 0x003fe20003800000 */
.L_x_10905:
[----:B------:R-:W-:Y:S02]  /*2d180*/  IMAD.MOV.U32 R13, RZ, RZ, R2 ;  /* 0x000000ffff0d7224 */ /* 0x000fe400078e0002 */
[----:B------:R-:W-:Y:S02]  /*2d190*/  IMAD.MOV.U32 R12, RZ, RZ, 0x1 ;  /* 0x00000001ff0c7424 */ /* 0x000fe400078e00ff */
[----:B------:R-:W-:-:S07]  /*2d1a0*/  IMAD.MOV.U32 R5, RZ, RZ, R14 ;  /* 0x000000ffff057224 */ /* 0x000fce00078e000e */
[----:B------:R-:W-:Y:S05]  /*2d1b0*/  WARPSYNC.COLLECTIVE R15, `(.L_x_10906) ;  /* 0x000000000f087348 */ /* 0x000fea0003c00000 */
[----:B------:R0:W1:Y:S02]  /*2d1c0*/  SHFL.IDX P6, R14, R13, R12, R11 ;  /* 0x0000000c0d0e7389 */ /* 0x00006400000c000b */
[----:B01----:R-:W-:Y:S01]  /*2d1d0*/  ENDCOLLECTIVE ;  /* 0x000000000000791b */ /* 0x003fe20003800000 */
.L_x_10906:
[----:B------:R-:W-:-:S05]  /*2d1e0*/  @!P1 IADD3 R5, P3, R34, R5, RZ ;  /* 0x0000000522059210 */ /* 0x000fca0007f7e0ff */
[----:B------:R-:W-:Y:S02]  /*2d1f0*/  @!P1 IMAD.X R8, RZ, RZ, R4, P3 ;  /* 0x000000ffff089224 */ /* 0x000fe400018e0604 */
[----:B------:R-:W-:-:S03]  /*2d200*/  @!P1 IMAD.MOV.U32 R4, RZ, RZ, R5 ;  /* 0x000000ffff049224 */ /* 0x000fc600078e0005 */
[----:B------:R-:W-:Y:S01]  /*2d210*/  @!P1 MOV R5, R8 ;  /* 0x0000000800059202 */ /* 0x000fe20000000f00 */
[----:B------:R-:W-:-:S04]  /*2d220*/  IMAD.MOV.U32 R13, RZ, RZ, R0 ;  /* 0x000000ffff0d7224 */ /* 0x000fc800078e0000 */
        /* <DEDUP_REMOVED lines=10> */
.L_x_10907:
[----:B------:R-:W-:Y:S02]  /*2d2d0*/  IMAD.MOV.U32 R13, RZ, RZ, R2 ;  /* 0x000000ffff0d7224 */ /* 0x000fe400078e0002 */
[----:B------:R-:W-:Y:S02]  /*2d2e0*/  IMAD.MOV.U32 R12, RZ, RZ, 0x2 ;  /* 0x00000002ff0c7424 */ /* 0x000fe400078e00ff */
[----:B------:R-:W-:-:S07]  /*2d2f0*/  IMAD.MOV.U32 R6, RZ, RZ, R14 ;  /* 0x000000ffff067224 */ /* 0x000fce00078e000e */
[----:B------:R-:W-:Y:S05]  /*2d300*/  WARPSYNC.COLLECTIVE R15, `(.L_x_10908) ;  /* 0x000000000f087348 */ /* 0x000fea0003c00000 */
[----:B------:R0:W1:Y:S02]  /*2d310*/  SHFL.IDX P6, R14, R13, R12, R11 ;  /* 0x0000000c0d0e7389 */ /* 0x00006400000c000b */
[----:B01----:R-:W-:Y:S01]  /*2d320*/  ENDCOLLECTIVE ;  /* 0x000000000000791b */ /* 0x003fe20003800000 */
.L_x_10908:
[----:B------:R-:W-:-:S05]  /*2d330*/  @!P1 IADD3 R6, P3, R34, R6, RZ ;  /* 0x0000000622069210 */ /* 0x000fca0007f7e0ff */
[----:B------:R-:W-:Y:S02]  /*2d340*/  @!P1 IMAD.X R7, RZ, RZ, R4, P3 ;  /* 0x000000ffff079224 */ /* 0x000fe400018e0604 */
[----:B------:R-:W-:Y:S02]  /*2d350*/  @!P1 IMAD.MOV.U32 R4, RZ, RZ, R6 ;  /* 0x000000ffff049224 */ /* 0x000fe400078e0006 */
[----:B------:R-:W-:Y:S01]  /*2d360*/  @!P1 IMAD.MOV.U32 R5, RZ, RZ, R7 ;  /* 0x000000ffff059224 */ /* 0x000fe200078e0007 */
[----:B------:R-:W-:Y:S01]  /*2d370*/  MOV R13, R0 ;  /* 0x00000000000d7202 */ /* 0x000fe20000000f00 */
[----:B------:R-:W-:-:S03]  /*2d380*/  VIADD R6, R17, 0x60 ;  /* 0x0000006011067836 */ /* 0x000fc60000000000 */
        /* <DEDUP_REMOVED lines=10> */
.L_x_10909:
[----:B------:R-:W-:Y:S02]  /*2d430*/  IMAD.MOV.U32 R13, RZ, RZ, R2 ;  /* 0x000000ffff0d7224 */ /* 0x000fe400078e0002 */
[----:B------:R-:W-:Y:S02]  /*2d440*/  IMAD.MOV.U32 R12, RZ, RZ, 0x3 ;  /* 0x00000003ff0c7424 */ /* 0x000fe400078e00ff */
[----:B------:R-:W-:-:S07]  /*2d450*/  IMAD.MOV.U32 R5, RZ, RZ, R14 ;  /* 0x000000ffff057224 */ /* 0x000fce00078e000e */
[----:B------:R-:W-:Y:S05]  /*2d460*/  WARPSYNC.COLLECTIVE R15, `(.L_x_10910) ;  /* 0x000000000f087348 */ /* 0x000fea0003c00000 */
[----:B------:R0:W1:Y:S02]  /*2d470*/  SHFL.IDX P6, R14, R13, R12, R11 ;  /* 0x0000000c0d0e7389 */ /* 0x00006400000c000b */
[----:B01----:R-:W-:Y:S01]  /*2d480*/  ENDCOLLECTIVE ;  /* 0x000000000000791b */ /* 0x003fe20003800000 */
.L_x_10910:
        /* <DEDUP_REMOVED lines=16> */
.L_x_10911:
[----:B------:R-:W-:Y:S02]  /*2d590*/  IMAD.MOV.U32 R13, RZ, RZ, R2 ;  /* 0x000000ffff0d7224 */ /* 0x000fe400078e0002 */
[----:B------:R-:W-:Y:S02]  /*2d5a0*/  IMAD.MOV.U32 R12, RZ, RZ, 0x4 ;  /* 0x00000004ff0c7424 */ /* 0x000fe400078e00ff */
[----:B------:R-:W-:-:S07]  /*2d5b0*/  IMAD.MOV.U32 R5, RZ, RZ, R14 ;  /* 0x000000ffff057224 */ /* 0x000fce00078e000e */
[----:B------:R-:W-:Y:S05]  /*2d5c0*/  WARPSYNC.COLLECTIVE R15, `(.L_x_10912) ;  /* 0x000000000f087348 */ /* 0x000fea0003c00000 */
[----:B------:R0:W1:Y:S02]  /*2d5d0*/  SHFL.IDX P6, R14, R13, R12, R11 ;  /* 0x0000000c0d0e7389 */ /* 0x00006400000c000b */
[----:B01----:R-:W-:Y:S01]  /*2d5e0*/  ENDCOLLECTIVE ;  /* 0x000000000000791b */ /* 0x003fe20003800000 */
.L_x_10912:
        /* <DEDUP_REMOVED lines=16> */
.L_x_10913:
[----:B------:R-:W-:Y:S02]  /*2d6f0*/  IMAD.MOV.U32 R13, RZ, RZ, R2 ;  /* 0x000000ffff0d7224 */ /* 0x000fe400078e0002 */
[----:B------:R-:W-:Y:S02]  /*2d700*/  IMAD.MOV.U32 R12, RZ, RZ, 0x5 ;  /* 0x00000005ff0c7424 */ /* 0x000fe400078e00ff */
[----:B------:R-:W-:-:S07]  /*2d710*/  IMAD.MOV.U32 R5, RZ, RZ, R14 ;  /* 0x000000ffff057224 */ /* 0x000fce00078e000e */
[----:B------:R-:W-:Y:S05]  /*2d720*/  WARPSYNC.COLLECTIVE R15, `(.L_x_10914) ;  /* 0x000000000f087348 */ /* 0x000fea0003c00000 */
[----:B------:R0:W1:Y:S02]  /*2d730*/  SHFL.IDX P6, R14, R13, R12, R11 ;  /* 0x0000000c0d0e7389 */ /* 0x00006400000c000b */
[----:B01----:R-:W-:Y:S01]  /*2d740*/  ENDCOLLECTIVE ;  /* 0x000000000000791b */ /* 0x003fe20003800000 */
.L_x_10914:
        /* <DEDUP_REMOVED lines=16> */
.L_x_10915:
[----:B------:R-:W-:Y:S02]  /*2d850*/  IMAD.MOV.U32 R13, RZ, RZ, R2 ;  /* 0x000000ffff0d7224 */ /* 0x000fe400078e0002 */
[----:B------:R-:W-:Y:S02]  /*2d860*/  IMAD.MOV.U32 R12, RZ, RZ, 0x6 ;  /* 0x00000006ff0c7424 */ /* 0x000fe400078e00ff */
[----:B------:R-:W-:-:S07]  /*2d870*/  IMAD.MOV.U32 R5, RZ, RZ, R14 ;  /* 0x000000ffff057224 */ /* 0x000fce00078e000e */
[----:B------:R-:W-:Y:S05]  /*2d880*/  WARPSYNC.COLLECTIVE R15, `(.L_x_10916) ;  /* 0x000000000f087348 */ /* 0x000fea0003c00000 */
[----:B------:R0:W1:Y:S02]  /*2d890*/  SHFL.IDX P6, R14, R13, R12, R11 ;  /* 0x0000000c0d0e7389 */ /* 0x00006400000c000b */
[----:B01----:R-:W-:Y:S01]  /*2d8a0*/  ENDCOLLECTIVE ;  /* 0x000000000000791b */ /* 0x003fe20003800000 */
.L_x_10916:
[----:B------:R-:W-:-:S05]  /*2d8b0*/  @!P1 IADD3 R5, P2, R34, R5, RZ ;  /* 0x0000000522059210 */ /* 0x000fca0007f5e0ff */
[----:B------:R-:W-:Y:S01]  /*2d8c0*/  @!P1 IMAD.X R4, RZ, RZ, R4, P2 ;  /* 0x000000ffff049224 */ /* 0x000fe200010e0604 */
[----:B------:R-:W-:-:S04]  /*2d8d0*/  ISETP.GE.AND P2, PT, R6, R3, PT ;  /* 0x000000030600720c */ /* 0x000fc80003f46270 */
        /* <DEDUP_REMOVED lines=12> */
.L_x_10917:
[----:B------:R-:W-:Y:S02]  /*2d9a0*/  IMAD.MOV.U32 R13, RZ, RZ, R2 ;  /* 0x000000ffff0d7224 */ /* 0x000fe400078e0002 */
[----:B------:R-:W-:Y:S01]  /*2d9b0*/  IMAD.MOV.U32 R12, RZ, RZ, 0x7 ;  /* 0x00000007ff0c7424 */ /* 0x000fe200078e00ff */
[----:B------:R-:W-:-:S07]  /*2d9c0*/  MOV R5, R14 ;  /* 0x0000000e00057202 */ /* 0x000fce0000000f00 */
[----:B------:R-:W-:Y:S05]  /*2d9d0*/  WARPSYNC.COLLECTIVE R15, `(.L_x_10918) ;  /* 0x000000000f087348 */ /* 0x000fea0003c00000 */
[----:B------:R0:W1:Y:S02]  /*2d9e0*/  SHFL.IDX P6, R14, R13, R12, R11 ;  /* 0x0000000c0d0e7389 */ /* 0x00006400000c000b */
[----:B01----:R-:W-:Y:S01]  /*2d9f0*/  ENDCOLLECTIVE ;  /* 0x000000000000791b */ /* 0x003fe20003800000 */
.L_x_10918:
        /* <DEDUP_REMOVED lines=14> */
.L_x_10919:
[----:B------:R-:W-:Y:S01]  /*2dae0*/  IMAD.MOV.U32 R0, RZ, RZ, R14 ;  /* 0x000000ffff007224 */ /* 0x000fe200078e000e */
[----:B------:R-:W-:Y:S06]  /*2daf0*/  BRA `(.L_x_10920) ;  /* 0xffffff5c00947947 */ /* 0x000fec000383ffff */
.L_x_10616:
[----:B0-----:R0:W1:Y:S02]  /*2db00*/  SYNCS.PHASECHK.TRANS64.TRYWAIT P0, [R22+URZ+0x22820], R3 ;  /* 0x02282003160075a7 */ /* 0x001064000800017f */
[----:B-1----:R-:W-:Y:S05]  /*2db10*/  @!P0 NANOSLEEP.SYNCS 0x989680 ;  /* 0x009896800000895d */ /* 0x002fea0003900000 */
[----:B------:R-:W1:Y:S02]  /*2db20*/  @!P0 SYNCS.PHASECHK.TRANS64 P0, [R22+URZ+0x22820], R3 ;  /* 0x02282003160085a7 */ /* 0x000e64000800007f */
[----:B-1----:R-:W-:Y:S05]  /*2db30*/  @!P0 BRA `(.L_x_10616) ;  /* 0xfffffffc00f08947 */ /* 0x002fea000383ffff */
[----:B------:R-:W-:Y:S05]  /*2db40*/  BRA `(.L_x_10921) ;  /* 0xffffff5c00fc7947 */ /* 0x000fea000383ffff */
.L_x_10620:
[----:B0-----:R0:W1:Y:S02]  /*2db50*/  SYNCS.PHASECHK.TRANS64.TRYWAIT P0, [R0+URZ+0x22880], R31 ;  /* 0x0228801f000075a7 */ /* 0x001064000800017f */
[----:B-1----:R-:W-:Y:S05]  /*2db60*/  @!P0 NANOSLEEP.SYNCS 0x989680 ;  /* 0x009896800000895d */ /* 0x002fea0003900000 */
[----:B------:R-:W1:Y:S02]  /*2db70*/  @!P0 SYNCS.PHASECHK.TRANS64 P0, [R0+URZ+0x22880], R31 ;  /* 0x0228801f000085a7 */ /* 0x000e64000800007f */
[----:B-1----:R-:W-:Y:S05]  /*2db80*/  @!P0 BRA `(.L_x_10620) ;  /* 0xfffffffc00f08947 */ /* 0x002fea000383ffff */
[----:B------:R-:W-:Y:S05]  /*2db90*/  BRA `(.L_x_10922) ;  /* 0xffffff6400207947 */ /* 0x000fea000383ffff */
.L_x_10621:
        /* <DEDUP_REMOVED lines=8> */
.L_x_10924:
[----:B------:R-:W-:Y:S05]  /*2dc20*/  BSYNC B0 ;  /* 0x0000000000007941 */ /* 0x000fea0003800000 */
.L_x_10923:
[----:B------:R-:W-:Y:S01]  /*2dc30*/  IMAD.MOV.U32 R13, RZ, RZ, R4 ;  /* 0x000000ffff0d7224 */ /* 0x000fe200078e0004 */
[----:B------:R-:W-:Y:S01]  /*2dc40*/  MOV R12, RZ ;  /* 0x000000ff000c7202 */ /* 0x000fe20000000f00 */
[----:B------:R-:W-:Y:S02]  /*2dc50*/  IMAD.MOV.U32 R11, RZ, RZ, 0x181f ;  /* 0x0000181fff0b7424 */ /* 0x000fe400078e00ff */
[----:B------:R-:W-:Y:S02]  /*2dc60*/  IMAD.MOV.U32 R15, RZ, RZ, -0x1 ;  /* 0xffffffffff0f7424 */ /* 0x000fe400078e00ff */
[----:B------:R-:W-:Y:S02]  /*2dc70*/  IMAD.MOV.U32 R3, RZ, RZ, R14 ;  /* 0x000000ffff037224 */ /* 0x000fe400078e000e */
[----:B------:R-:W-:-:S07]  /*2dc80*/  IMAD.IADD R6, R22, 0x1, R6 ;  /* 0x0000000116067824 */ /* 0x000fce00078e0206 */
[----:B------:R-:W-:Y:S05]  /*2dc90*/  WARPSYNC.COLLECTIVE R15, `(.L_x_10925) ;  /* 0x000000000f087348 */ /* 0x000fea0003c00000 */
[----:B------:R0:W1:Y:S02]  /*2dca0*/  SHFL.IDX P6, R14, R13, R12, R11 ;  /* 0x0000000c0d0e7389 */ /* 0x00006400000c000b */
[----:B01----:R-:W-:Y:S01]  /*2dcb0*/  ENDCOLLECTIVE ;  /* 0x000000000000791b */ /* 0x003fe20003800000 */
.L_x_10925:
[----:B------:R-:W-:Y:S02]  /*2dcc0*/  IMAD.MOV.U32 R13, RZ, RZ, R5 ;  /* 0x000000ffff0d7224 */ /* 0x000fe400078e0005 */
[----:B------:R-:W-:Y:S02]  /*2dcd0*/  IMAD.MOV.U32 R12, RZ, RZ, 0x1 ;  /* 0x00000001ff0c7424 */ /* 0x000fe400078e00ff */
[----:B------:R-:W-:-:S07]  /*2dce0*/  IMAD.MOV.U32 R2, RZ, RZ, R14 ;  /* 0x000000ffff027224 */ /* 0x000fce00078e000e */
[----:B------:R-:W-:Y:S05]  /*2dcf0*/  WARPSYNC.COLLECTIVE R15, `(.L_x_10926) ;  /* 0x000000000f087348 */ /* 0x000fea0003c00000 */
[----:B------:R0:W1:Y:S02]  /*2dd00*/  SHFL.IDX P6, R14, R13, R12, R11 ;  /* 0x0000000c0d0e7389 */ /* 0x00006400000c000b */
[----:B01----:R-:W-:Y:S01]  /*2dd10*/  ENDCOLLECTIVE ;  /* 0x000000000000791b */ /* 0x003fe20003800000 */
.L_x_10926:
        /* <DEDUP_REMOVED lines=11> */
.L_x_10927:
[----:B------:R-:W-:Y:S02]  /*2ddd0*/  IMAD.MOV.U32 R13, RZ, RZ, R5 ;  /* 0x000000ffff0d7224 */ /* 0x000fe400078e0005 */
[----:B------:R-:W-:Y:S02]  /*2dde0*/  IMAD.MOV.U32 R12, RZ, RZ, 0x2 ;  /* 0x00000002ff0c7424 */ /* 0x000fe400078e00ff */
[----:B------:R-:W-:-:S05]  /*2ddf0*/  IMAD.MOV.U32 R11, RZ, RZ, R14 ;  /* 0x000000ffff0b7224 */ /* 0x000fca00078e000e */
[----:B------:R-:W-:Y:S02]  /*2de00*/  IADD3 R2, P0, R34, R11, RZ ;  /* 0x0000000b22027210 */ /* 0x000fe40007f1e0ff */
[----:B------:R-:W-:-:S03]  /*2de10*/  MOV R11, 0x181f ;  /* 0x0000181f000b7802 */ /* 0x000fc60000000f00 */
[----:B------:R-:W-:-:S08]  /*2de20*/  IMAD.X R3, RZ, RZ, R32, P0 ;  /* 0x000000ffff037224 */ /* 0x000fd000000e0620 */
[----:B------:R-:W-:Y:S05]  /*2de30*/  WARPSYNC.COLLECTIVE R15, `(.L_x_10928) ;  /* 0x000000000f087348 */ /* 0x000fea0003c00000 */
[----:B------:R0:W1:Y:S02]  /*2de40*/  SHFL.IDX P6, R14, R13, R12, R11 ;  /* 0x0000000c0d0e7389 */ /* 0x00006400000c000b */
[----:B01----:R-:W-:Y:S01]  /*2de50*/  ENDCOLLECTIVE ;  /* 0x000000000000791b */ /* 0x003fe20003800000 */
.L_x_10928:
        /* <DEDUP_REMOVED lines=9> */
.L_x_10929:
[----:B------:R-:W-:Y:S02]  /*2def0*/  IMAD.MOV.U32 R13, RZ, RZ, R5 ;  /* 0x000000ffff0d7224 */ /* 0x000fe400078e0005 */
[----:B------:R-:W-:Y:S02]  /*2df00*/  IMAD.MOV.U32 R12, RZ, RZ, 0x3 ;  /* 0x00000003ff0c7424 */ /* 0x000fe400078e00ff */
[----:B------:R-:W-:-:S07]  /*2df10*/  IMAD.MOV.U32 R2, RZ, RZ, R14 ;  /* 0x000000ffff027224 */ /* 0x000fce00078e000e */
[----:B------:R-:W-:Y:S05]  /*2df20*/  WARPSYNC.COLLECTIVE R15, `(.L_x_10930) ;  /* 0x000000000f087348 */ /* 0x000fea0003c00000 */
[----:B------:R0:W1:Y:S02]  /*2df30*/  SHFL.IDX P6, R14, R13, R12, R11 ;  /* 0x0000000c0d0e7389 */ /* 0x00006400000c000b */
[----:B01----:R-:W-:Y:S01]  /*2df40*/  ENDCOLLECTIVE ;  /* 0x000000000000791b */ /* 0x003fe20003800000 */
.L_x_10930:
        /* <DEDUP_REMOVED lines=11> */
.L_x_10931:
[----:B------:R-:W-:Y:S02]  /*2e000*/  IMAD.MOV.U32 R13, RZ, RZ, R5 ;  /* 0x000000ffff0d7224 */ /* 0x000fe400078e0005 */
[----:B------:R-:W-:Y:S02]  /*2e010*/  IMAD.MOV.U32 R12, RZ, RZ, 0x4 ;  /* 0x00000004ff0c7424 */ /* 0x000fe400078e00ff */
[----:B------:R-:W-:-:S07]  /*2e020*/  IMAD.MOV.U32 R2, RZ, RZ, R14 ;  /* 0x000000ffff027224 */ /* 0x000fce00078e000e */
[----:B------:R-:W-:Y:S05]  /*2e030*/  WARPSYNC.COLLECTIVE R15, `(.L_x_10932) ;  /* 0x000000000f087348 */ /* 0x000fea0003c00000 */
[----:B------:R0:W1:Y:S02]  /*2e040*/  SHFL.IDX P6, R14, R13, R12, R11 ;  /* 0x0000000c0d0e7389 */ /* 0x00006400000c000b */
[----:B01----:R-:W-:Y:S01]  /*2e050*/  ENDCOLLECTIVE ;  /* 0x000000000000791b */ /* 0x003fe20003800000 */
.L_x_10932:
        /* <DEDUP_REMOVED lines=11> */
.L_x_10933:
[----:B------:R-:W-:Y:S02]  /*2e110*/  IMAD.MOV.U32 R13, RZ, RZ, R5 ;  /* 0x000000ffff0d7224 */ /* 0x000fe400078e0005 */
[----:B------:R-:W-:Y:S02]  /*2e120*/  IMAD.MOV.U32 R12, RZ, RZ, 0x5 ;  /* 0x00000005ff0c7424 */ /* 0x000fe400078e00ff */
[----:B------:R-:W-:-:S07]  /*2e130*/  IMAD.MOV.U32 R2, RZ, RZ, R14 ;  /* 0x000000ffff027224 */ /* 0x000fce00078e000e */
[----:B------:R-:W-:Y:S05]  /*2e140*/  WARPSYNC.COLLECTIVE R15, `(.L_x_10934) ;  /* 0x000000000f087348 */ /* 0x000fea0003c00000 */
[----:B------:R0:W1:Y:S02]  /*2e150*/  SHFL.IDX P6, R14, R13, R12, R11 ;  /* 0x0000000c0d0e7389 */ /* 0x00006400000c000b */
[----:B01----:R-:W-:Y:S01]  /*2e160*/  ENDCOLLECTIVE ;  /* 0x000000000000791b */ /* 0x003fe20003800000 */
.L_x_10934:
        /* <DEDUP_REMOVED lines=11> */
.L_x_10935:
[----:B------:R-:W-:Y:S02]  /*2e220*/  IMAD.MOV.U32 R13, RZ, RZ, R5 ;  /* 0x000000ffff0d7224 */ /* 0x000fe400078e0005 */
[----:B------:R-:W-:Y:S02]  /*2e230*/  IMAD.MOV.U32 R12, RZ, RZ, 0x6 ;  /* 0x00000006ff0c7424 */ /* 0x000fe400078e00ff */
[----:B------:R-:W-:-:S07]  /*2e240*/  IMAD.MOV.U32 R2, RZ, RZ, R14 ;  /* 0x000000ffff027224 */ /* 0x000fce00078e000e */
[----:B------:R-:W-:Y:S05]  /*2e250*/  WARPSYNC.COLLECTIVE R15, `(.L_x_10936) ;  /* 0x000000000f087348 */ /* 0x000fea0003c00000 */
[----:B------:R0:W1:Y:S02]  /*2e260*/  SHFL.IDX P6, R14, R13, R12, R11 ;  /* 0x0000000c0d0e7389 */ /* 0x00006400000c000b */
[----:B01----:R-:W-:Y:S01]  /*2e270*/  ENDCOLLECTIVE ;  /* 0x000000000000791b */ /* 0x003fe20003800000 */
.L_x_10936:
        /* <DEDUP_REMOVED lines=11> */
.L_x_10937:
[----:B------:R-:W-:Y:S01]  /*2e330*/  MOV R13, R5 ;  /* 0x00000005000d7202 */ /* 0x000fe20000000f00 */
[----:B------:R-:W-:Y:S02]  /*2e340*/  IMAD.MOV.U32 R12, RZ, RZ, 0x7 ;  /* 0x00000007ff0c7424 */ /* 0x000fe400078e00ff */
[----:B------:R-:W-:-:S07]  /*2e350*/  IMAD.MOV.U32 R2, RZ, RZ, R14 ;  /* 0x000000ffff027224 */ /* 0x000fce00078e000e */
[----:B------:R-:W-:Y:S05]  /*2e360*/  WARPSYNC.COLLECTIVE R15, `(.L_x_10938) ;  /* 0x000000000f087348 */ /* 0x000fea0003c00000 */
[----:B------:R0:W1:Y:S02]  /*2e370*/  SHFL.IDX P6, R14, R13, R12, R11 ;  /* 0x0000000c0d0e7389 */ /* 0x00006400000c000b */
[----:B01----:R-:W-:Y:S01]  /*2e380*/  ENDCOLLECTIVE ;  /* 0x000000000000791b */ /* 0x003fe20003800000 */
.L_x_10938:
        /* <DEDUP_REMOVED lines=11> */
.L_x_10939:
        /* <DEDUP_REMOVED lines=9> */
.L_x_10940:
        /* <DEDUP_REMOVED lines=9> */
.L_x_10941:
[----:B------:R-:W-:Y:S01]  /*2e560*/  MOV R13, R20 ;  /* 0x00000014000d7202 */ /* 0x000fe20000000f00 */
[----:B------:R-:W-:Y:S02]  /*2e570*/  IMAD.MOV.U32 R12, RZ, RZ, 0x1 ;  /* 0x00000001ff0c7424 */ /* 0x000fe400078e00ff */
[----:B------:R-:W-:-:S07]  /*2e580*/  IMAD.MOV.U32 R5, RZ, RZ, R14 ;  /* 0x000000ffff057224 */ /* 0x000fce00078e000e */
[----:B------:R-:W-:Y:S05]  /*2e590*/  WARPSYNC.COLLECTIVE R15, `(.L_x_10942) ;  /* 0x000000000f087348 */ /* 0x000fea0003c00000 */
[----:B------:R0:W1:Y:S02]  /*2e5a0*/  SHFL.IDX P6, R14, R13, R12, R11 ;  /* 0x0000000c0d0e7389 */ /* 0x00006400000c000b */
[----:B01----:R-:W-:Y:S01]  /*2e5b0*/  ENDCOLLECTIVE ;  /* 0x000000000000791b */ /* 0x003fe20003800000 */
.L_x_10942:
        /* <DEDUP_REMOVED lines=11> */
.L_x_10943:
[----:B------:R-:W-:Y:S01]  /*2e670*/  IMAD.MOV.U32 R2, RZ, RZ, R14 ;  /* 0x000000ffff027224 */ /* 0x000fe200078e000e */
[----:B------:R-:W-:Y:S06]  /*2e680*/  BRA `(.L_x_10944) ;  /* 0xffffff5c00b87947 */ /* 0x000fec000383ffff */
.L_x_10626:
[----:B---3--:R3:W4:Y:S02]  /*2e690*/  SYNCS.PHASECHK.TRANS64.TRYWAIT P0, [R0+URZ+0x22840], R31 ;  /* 0x0228401f000075a7 */ /* 0x008724000800017f */
[----:B----4-:R-:W-:Y:S05]  /*2e6a0*/  @!P0 NANOSLEEP.SYNCS 0x989680 ;  /* 0x009896800000895d */ /* 0x010fea0003900000 */
[----:B------:R-:W4:Y:S02]  /*2e6b0*/  @!P0 SYNCS.PHASECHK.TRANS64 P0, [R0+URZ+0x22840], R31 ;  /* 0x0228401f000085a7 */ /* 0x000f24000800007f */
[----:B----4-:R-:W-:Y:S05]  /*2e6c0*/  @!P0 BRA `(.L_x_10626) ;  /* 0xfffffffc00f08947 */ /* 0x010fea000383ffff */
[----:B------:R-:W-:Y:S05]  /*2e6d0*/  BRA `(.L_x_10945) ;  /* 0xffffff6000087947 */ /* 0x000fea000383ffff */
.L_x_10627:
        /* <DEDUP_REMOVED lines=8> */
.L_x_10947:
[----:B------:R-:W-:Y:S05]  /*2e760*/  BSYNC B0 ;  /* 0x0000000000007941 */ /* 0x000fea0003800000 */
.L_x_10946:
        /* <DEDUP_REMOVED lines=8> */
.L_x_10948:
[----:B------:R-:W-:Y:S02]  /*2e7f0*/  IMAD.MOV.U32 R13, RZ, RZ, R5 ;  /* 0x000000ffff0d7224 */ /* 0x000fe400078e0005 */
[----:B------:R-:W-:Y:S01]  /*2e800*/  IMAD.MOV.U32 R12, RZ, RZ, 0x1 ;  /* 0x00000001ff0c7424 */ /* 0x000fe200078e00ff */
[----:B------:R-:W-:-:S07]  /*2e810*/  MOV R2, R14 ;  /* 0x0000000e00027202 */ /* 0x000fce0000000f00 */
[----:B------:R-:W-:Y:S05]  /*2e820*/  WARPSYNC.COLLECTIVE R15, `(.L_x_10949) ;  /* 0x000000000f087348 */ /* 0x000fea0003c00000 */
[----:B------:R0:W1:Y:S02]  /*2e830*/  SHFL.IDX P6, R14, R13, R12, R11 ;  /* 0x0000000c0d0e7389 */ /* 0x00006400000c000b */
[----:B01----:R-:W-:Y:S01]  /*2e840*/  ENDCOLLECTIVE ;  /* 0x000000000000791b */ /* 0x003fe20003800000 */
.L_x_10949:
        /* <DEDUP_REMOVED lines=11> */
.L_x_10950:
[----:B------:R-:W-:Y:S02]  /*2e900*/  IMAD.MOV.U32 R13, RZ, RZ, R5 ;  /* 0x000000ffff0d7224 */ /* 0x000fe400078e0005 */
[----:B------:R-:W-:Y:S02]  /*2e910*/  IMAD.MOV.U32 R12, RZ, RZ, 0x2 ;  /* 0x00000002ff0c7424 */ /* 0x000fe400078e00ff */
[----:B------:R-:W-:-:S07]  /*2e920*/  IMAD.MOV.U32 R10, RZ, RZ, R14 ;  /* 0x000000ffff0a7224 */ /* 0x000fce00078e000e */
[----:B------:R-:W-:Y:S05]  /*2e930*/  WARPSYNC.COLLECTIVE R15, `(.L_x_10951) ;  /* 0x000000000f087348 */ /* 0x000fea0003c00000 */
[----:B------:R0:W1:Y:S02]  /*2e940*/  SHFL.IDX P6, R14, R13, R12, R11 ;  /* 0x0000000c0d0e7389 */ /* 0x00006400000c000b */
[----:B01----:R-:W-:Y:S01]  /*2e950*/  ENDCOLLECTIVE ;  /* 0x000000000000791b */ /* 0x003fe20003800000 */
.L_x_10951:
        /* <DEDUP_REMOVED lines=11> */
.L_x_10952:
[----:B------:R-:W-:Y:S01]  /*2ea10*/  MOV R13, R5 ;  /* 0x00000005000d7202 */ /* 0x000fe20000000f00 */
[----:B------:R-:W-:Y:S02]  /*2ea20*/  IMAD.MOV.U32 R12, RZ, RZ, 0x3 ;  /* 0x00000003ff0c7424 */ /* 0x000fe400078e00ff */
[----:B------:R-:W-:-:S07]  /*2ea30*/  IMAD.MOV.U32 R2, RZ, RZ, R14 ;  /* 0x000000ffff027224 */ /* 0x000fce00078e000e */
[----:B------:R-:W-:Y:S05]  /*2ea40*/  WARPSYNC.COLLECTIVE R15, `(.L_x_10953) ;  /* 0x000000000f087348 */ /* 0x000fea0003c00000 */
[----:B------:R0:W1:Y:S02]  /*2ea50*/  SHFL.IDX P6, R14, R13, R12, R11 ;  /* 0x0000000c0d0e7389 */ /* 0x00006400000c000b */
[----:B01----:R-:W-:Y:S01]  /*2ea60*/  ENDCOLLECTIVE ;  /* 0x000000000000791b */ /* 0x003fe20003800000 */
.L_x_10953:
        /* <DEDUP_REMOVED lines=11> */
.L_x_10954:
[----:B------:R-:W-:Y:S02]  /*2eb20*/  IMAD.MOV.U32 R13, RZ, RZ, R5 ;  /* 0x000000ffff0d7224 */ /* 0x000fe400078e0005 */
[----:B------:R-:W-:Y:S02]  /*2eb30*/  IMAD.MOV.U32 R12, RZ, RZ, 0x4 ;  /* 0x00000004ff0c7424 */ /* 0x000fe400078e00ff */
[----:B------:R-:W-:-:S07]  /*2eb40*/  IMAD.MOV.U32 R2, RZ, RZ, R14 ;  /* 0x000000ffff027224 */ /* 0x000fce00078e000e */
[----:B------:R-:W-:Y:S05]  /*2eb50*/  WARPSYNC.COLLECTIVE R15, `(.L_x_10955) ;  /* 0x000000000f087348 */ /* 0x000fea0003c00000 */
[----:B------:R0:W1:Y:S02]  /*2eb60*/  SHFL.IDX P6, R14, R13, R12, R11 ;  /* 0x0000000c0d0e7389 */ /* 0x00006400000c000b */
[----:B01----:R-:W-:Y:S01]  /*2eb70*/  ENDCOLLECTIVE ;  /* 0x000000000000791b */ /* 0x003fe20003800000 */
.L_x_10955:
        /* <DEDUP_REMOVED lines=11> */
.L_x_10956:
[----:B------:R-:W-:Y:S02]  /*2ec30*/  IMAD.MOV.U32 R13, RZ, RZ, R5 ;  /* 0x000000ffff0d7224 */ /* 0x000fe400078e0005 */
[----:B------:R-:W-:Y:S02]  /*2ec40*/  IMAD.MOV.U32 R12, RZ, RZ, 0x5 ;  /* 0x00000005ff0c7424 */ /* 0x000fe400078e00ff */
[----:B------:R-:W-:-:S07]  /*2ec50*/  IMAD.MOV.U32 R2, RZ, RZ, R14 ;  /* 0x000000ffff027224 */ /* 0x000fce00078e000e */
[----:B------:R-:W-:Y:S05]  /*2ec60*/  WARPSYNC.COLLECTIVE R15, `(.L_x_10957) ;  /* 0x000000000f087348 */ /* 0x000fea0003c00000 */
[----:B------:R0:W1:Y:S02]  /*2ec70*/  SHFL.IDX P6, R14, R13, R12, R11 ;  /* 0x0000000c0d0e7389 */ /* 0x00006400000c000b */
[----:B01----:R-:W-:Y:S01]  /*2ec80*/  ENDCOLLECTIVE ;  /* 0x000000000000791b */ /* 0x003fe20003800000 */
.L_x_10957:
        /* <DEDUP_REMOVED lines=11> */
.L_x_10958:
[----:B------:R-:W-:Y:S02]  /*2ed40*/  IMAD.MOV.U32 R13, RZ, RZ, R5 ;  /* 0x000000ffff0d7224 */ /* 0x000fe400078e0005 */
[----:B------:R-:W-:Y:S02]  /*2ed50*/  IMAD.MOV.U32 R12, RZ, RZ, 0x6 ;  /* 0x00000006ff0c7424 */ /* 0x000fe400078e00ff */
[----:B------:R-:W-:-:S07]  /*2ed60*/  IMAD.MOV.U32 R2, RZ, RZ, R14 ;  /* 0x000000ffff027224 */ /* 0x000fce00078e000e */
[----:B------:R-:W-:Y:S05]  /*2ed70*/  WARPSYNC.COLLECTIVE R15, `(.L_x_10959) ;  /* 0x000000000f087348 */ /* 0x000fea0003c00000 */
[----:B------:R0:W1:Y:S02]  /*2ed80*/  SHFL.IDX P6, R14, R13, R12, R11 ;  /* 0x0000000c0d0e7389 */ /* 0x00006400000c000b */
[----:B01----:R-:W-:Y:S01]  /*2ed90*/  ENDCOLLECTIVE ;  /* 0x000000000000791b */ /* 0x003fe20003800000 */
.L_x_10959:
        /* <DEDUP_REMOVED lines=11> */
.L_x_10960:
[----:B------:R-:W-:Y:S02]  /*2ee50*/  IMAD.MOV.U32 R13, RZ, RZ, R5 ;  /* 0x000000ffff0d7224 */ /* 0x000fe400078e0005 */
[----:B------:R-:W-:Y:S02]  /*2ee60*/  IMAD.MOV.U32 R12, RZ, RZ, 0x7 ;  /* 0x00000007ff0c7424 */ /* 0x000fe400078e00ff */
[----:B------:R-:W-:-:S07]  /*2ee70*/  IMAD.MOV.U32 R2, RZ, RZ, R14 ;  /* 0x000000ffff027224 */ /* 0x000fce00078e000e */
[----:B------:R-:W-:Y:S05]  /*2ee80*/  WARPSYNC.COLLECTIVE R15, `(.L_x_10961) ;  /* 0x000000000f087348 */ /* 0x000fea0003c00000 */
[----:B------:R0:W1:Y:S02]  /*2ee90*/  SHFL.IDX P6, R14, R13, R12, R11 ;  /* 0x0000000c0d0e7389 */ /* 0x00006400000c000b */
[----:B01----:R-:W-:Y:S01]  /*2eea0*/  ENDCOLLECTIVE ;  /* 0x000000000000791b */ /* 0x003fe20003800000 */
.L_x_10961:
[----:B------:R-:W-:Y:S01]  /*2eeb0*/  IMAD.MOV.U32 R13, RZ, RZ, R4 ;  /* 0x000000ffff0d7224 */ /* 0x000fe200078e0004 */
[----:B------:R-:W-:-:S04]  /*2eec0*/  IADD3 R4, P0, R34, R2, RZ ;  /* 0x0000000222047210 */ /* 0x000fc80007f1e0ff */
[----:B------:R-:W-:Y:S01]  /*2eed0*/  IADD3.X R5, RZ, R9, RZ, P0, !PT ;  /* 0x00000009ff057210 */ /* 0x000fe200007fe4ff */
[----:B------:R-:W-:-:S04]  /*2eee0*/  IMAD.MOV.U32 R3, RZ, RZ, R14 ;  /* 0x000000ffff037224 */ /* 0x000fc800078e000e */
[----:B------:R-:W-:Y:S01]  /*2eef0*/  @!PT LDS RZ, [RZ] ;  /* 0x00000000fffff984 */ /* 0x000fe20000000800 */
[----:B------:R-:W-:Y:S01]  /*2ef00*/  @!PT LDS RZ, [RZ] ;  /* 0x00000000fffff984 */ /* 0x000fe20000000800 */
[----:B------:R-:W-:Y:S01]  /*2ef10*/  @!PT LDS RZ, [RZ] ;  /* 0x00000000fffff984 */ /* 0x000fe20000000800 */
[----:B------:R0:W-:Y:S04]  /*2ef20*/  LDGSTS.E.BYPASS.LTC128B.128 [R6+0x1b400], desc[UR60][R4.64], !P2 ;  /* 0x1b40000004067fae */ /* 0x0001e8000d101d7c */
[----:B0-----:R-:W-:Y:S05]  /*2ef30*/  WARPSYNC.COLLECTIVE R15, `(.L_x_10962) ;  /* 0x000000000f087348 */ /* 0x001fea0003c00000 */
[----:B------:R1:W2:Y:S02]  /*2ef40*/  SHFL.IDX P6, R14, R13, R12, R11 ;  /* 0x0000000c0d0e7389 */ /* 0x0002a400000c000b */
[----:B012---:R-:W-:Y:S01]  /*2ef50*/  ENDCOLLECTIVE ;  /* 0x000000000000791b */ /* 0x007fe20003800000 */
.L_x_10962:
[----:B------:R-:W-:Y:S02]  /*2ef60*/  IMAD.MOV.U32 R13, RZ, RZ, R8 ;  /* 0x000000ffff0d7224 */ /* 0x000fe400078e0008 */
[----:B------:R-:W-:Y:S02]  /*2ef70*/  IMAD.MOV.U32 R12, RZ, RZ, RZ ;  /* 0x000000ffff0c7224 */ /* 0x000fe400078e00ff */
[----:B------:R-:W-:-:S07]  /*2ef80*/  IMAD.MOV.U32 R10, RZ, RZ, R14 ;  /* 0x000000ffff0a7224 */ /* 0x000fce00078e000e */
[----:B------:R-:W-:Y:S05]  /*2ef90*/  WARPSYNC.COLLECTIVE R15, `(.L_x_10963) ;  /* 0x000000000f087348 */ /* 0x000fea0003c00000 */
[----:B------:R0:W1:Y:S02]  /*2efa0*/  SHFL.IDX P6, R14, R13, R12, R11 ;  /* 0x0000000c0d0e7389 */ /* 0x00006400000c000b */
[----:B01----:R-:W-:Y:S01]  /*2efb0*/  ENDCOLLECTIVE ;  /* 0x000000000000791b */ /* 0x003fe20003800000 */
.L_x_10963:
        /* <DEDUP_REMOVED lines=11> */
.L_x_10964:
[----:B------:R-:W-:Y:S02]  /*2f070*/  IMAD.MOV.U32 R13, RZ, RZ, R8 ;  /* 0x000000ffff0d7224 */ /* 0x000fe400078e0008 */
[----:B------:R-:W-:Y:S02]  /*2f080*/  IMAD.MOV.U32 R12, RZ, RZ, 0x1 ;  /* 0x00000001ff0c7424 */ /* 0x000fe400078e00ff */
[----:B------:R-:W-:-:S07]  /*2f090*/  IMAD.MOV.U32 R5, RZ, RZ, R14 ;  /* 0x000000ffff057224 */ /* 0x000fce00078e000e */
[----:B------:R-:W-:Y:S05]  /*2f0a0*/  WARPSYNC.COLLECTIVE R15, `(.L_x_10965) ;  /* 0x000000000f087348 */ /* 0x000fea0003c00000 */
[----:B------:R0:W1:Y:S02]  /*2f0b0*/  SHFL.IDX P6, R14, R13, R12, R11 ;  /* 0x0000000c0d0e7389 */ /* 0x00006400000c000b */
[----:B01----:R-:W-:Y:S01]  /*2f0c0*/  ENDCOLLECTIVE ;  /* 0x000000000000791b */ /* 0x003fe20003800000 */
.L_x_10965:
        /* <DEDUP_REMOVED lines=11> */
.L_x_10966:
[----:B------:R-:W-:Y:S01]  /*2f180*/  IMAD.MOV.U32 R2, RZ, RZ, R14 ;  /* 0x000000ffff027224 */ /* 0x000fe200078e000e */
[----:B------:R-:W-:Y:S06]  /*2f190*/  BRA `(.L_x_10967) ;  /* 0xffffff5800987947 */ /* 0x000fec000383ffff */
.L_x_10632:
[----:B-1----:R1:W2:Y:S02]  /*2f1a0*/  SYNCS.PHASECHK.TRANS64.TRYWAIT P2, [R2+URZ+0x22870], R0 ;  /* 0x02287000020075a7 */ /* 0x0022a4000804017f */
[----:B--2---:R-:W-:Y:S05]  /*2f1b0*/  @!P2 NANOSLEEP.SYNCS 0x989680 ;  /* 0x009896800000a95d */ /* 0x004fea0003900000 */
[----:B------:R-:W2:Y:S02]  /*2f1c0*/  @!P2 SYNCS.PHASECHK.TRANS64 P2, [R2+URZ+0x22870], R0 ;  /* 0x022870000200a5a7 */ /* 0x000ea4000804007f */
[----:B--2---:R-:W-:Y:S05]  /*2f1d0*/  @!P2 BRA `(.L_x_10632) ;  /* 0xfffffffc00f0a947 */ /* 0x004fea000383ffff */
[----:B------:R-:W-:Y:S05]  /*2f1e0*/  BRA `(.L_x_10968) ;  /* 0xffffff5800fc7947 */ /* 0x000fea000383ffff */
.L_x_10634:
[----:B-1----:R1:W2:Y:S02]  /*2f1f0*/  SYNCS.PHASECHK.TRANS64.TRYWAIT P2, [R2+URZ+0x22860], R3 ;  /* 0x02286003020075a7 */ /* 0x0022a4000804017f */
[----:B--2---:R-:W-:Y:S05]  /*2f200*/  @!P2 NANOSLEEP.SYNCS 0x989680 ;  /* 0x009896800000a95d */ /* 0x004fea0003900000 */
[----:B------:R-:W2:Y:S02]  /*2f210*/  @!P2 SYNCS.PHASECHK.TRANS64 P2, [R2+URZ+0x22860], R3 ;  /* 0x022860030200a5a7 */ /* 0x000ea4000804007f */
[----:B--2---:R-:W-:Y:S05]  /*2f220*/  @!P2 BRA `(.L_x_10634) ;  /* 0xfffffffc00f0a947 */ /* 0x004fea000383ffff */
[----:B------:R-:W-:Y:S05]  /*2f230*/  BRA `(.L_x_10969) ;  /* 0xffffff5c000c7947 */ /* 0x000fea000383ffff */
.L_x_10642:
[----:B0-----:R0:W1:Y:S02]  /*2f240*/  SYNCS.PHASECHK.TRANS64.TRYWAIT P1, [R0+URZ+0x22870], R3 ;  /* 0x02287003000075a7 */ /* 0x001064000802017f */
[----:B-1----:R-:W-:Y:S05]  /*2f250*/  @!P1 NANOSLEEP.SYNCS 0x989680 ;  /* 0x009896800000995d */ /* 0x002fea0003900000 */
[----:B------:R-:W1:Y:S02]  /*2f260*/  @!P1 SYNCS.PHASECHK.TRANS64 P1, [R0+URZ+0x22870], R3 ;  /* 0x02287003000095a7 */ /* 0x000e64000802007f */
[----:B-1----:R-:W-:Y:S05]  /*2f270*/  @!P1 BRA `(.L_x_10642) ;  /* 0xfffffffc00f09947 */ /* 0x002fea000383ffff */
[----:B------:R-:W-:Y:S05]  /*2f280*/  BRA `(.L_x_10970) ;  /* 0xffffff6400447947 */ /* 0x000fea000383ffff */
.L_x_10644:
[----:B0-----:R0:W1:Y:S02]  /*2f290*/  SYNCS.PHASECHK.TRANS64.TRYWAIT P1, [R0+URZ+0x22860], R3 ;  /* 0x02286003000075a7 */ /* 0x001064000802017f */
[----:B-1----:R-:W-:Y:S05]  /*2f2a0*/  @!P1 NANOSLEEP.SYNCS 0x989680 ;  /* 0x009896800000995d */ /* 0x002fea0003900000 */
[----:B------:R-:W1:Y:S02]  /*2f2b0*/  @!P1 SYNCS.PHASECHK.TRANS64 P1, [R0+URZ+0x22860], R3 ;  /* 0x02286003000095a7 */ /* 0x000e64000802007f */
[----:B-1----:R-:W-:Y:S05]  /*2f2c0*/  @!P1 BRA `(.L_x_10644) ;  /* 0xfffffffc00f09947 */ /* 0x002fea000383ffff */
[----:B------:R-:W-:Y:S05]  /*2f2d0*/  BRA `(.L_x_10971) ;  /* 0xffffff6400547947 */ /* 0x000fea000383ffff */
.L_x_10649:
[----:B------:R-:W-:Y:S01]  /*2f2e0*/  BSSY B0, `(.L_x_10972) ;  /* 0x0000008000007945 */ /* 0x000fe20003800000 */
[----:B------:R-:W-:Y:S01]  /*2f2f0*/  IMAD.MOV.U32 R13, RZ, RZ, R16 ;  /* 0x000000ffff0d7224 */ /* 0x000fe200078e0010 */
[----:B------:R-:W-:Y:S01]  /*2f300*/  MOV R12, RZ ;  /* 0x000000ff000c7202 */ /* 0x000fe20000000f00 */
[----:B------:R-:W-:Y:S02]  /*2f310*/  IMAD.MOV.U32 R11, RZ, RZ, 0x1f ;  /* 0x0000001fff0b7424 */ /* 0x000fe400078e00ff */
[----:B------:R-:W-:-:S07]  /*2f320*/  IMAD.MOV.U32 R15, RZ, RZ, -0x1 ;  /* 0xffffffffff0f7424 */ /* 0x000fce00078e00ff */
[----:B0123-5:R-:W-:Y:S05]  /*2f330*/  WARPSYNC.COLLECTIVE R15, `(.L_x_10973) ;  /* 0x000000000f087348 */ /* 0x02ffea0003c00000 */
[----:B------:R4:W0:Y:S02]  /*2f340*/  SHFL.IDX P6, R14, R13, R12, R11 ;  /* 0x0000000c0d0e7389 */ /* 0x00082400000c000b */
[----:B012345:R-:W-:Y:S01]  /*2f350*/  ENDCOLLECTIVE ;  /* 0x000000000000791b */ /* 0x03ffe20003800000 */
.L_x_10973:
[----:B------:R-:W-:Y:S05]  /*2f360*/  BSYNC B0 ;  /* 0x0000000000007941 */ /* 0x000fea0003800000 */
.L_x_10972:
        /* <DEDUP_REMOVED lines=9> */
.L_x_10974:
        /* <DEDUP_REMOVED lines=23> */
.L_x_10975:
[----:B------:R-:W-:Y:S01]  /*2f570*/  IMAD.MOV.U32 R12, RZ, RZ, 0x2 ;  /* 0x00000002ff0c7424 */ /* 0x000fe200078e00ff */
[----:B------:R-:W-:-:S04]  /*2f580*/  SEL R4, R14, RZ, P1 ;  /* 0x000000ff0e047207 */ /* 0x000fc80000800000 */
[----:B------:R-:W-:-:S05]  /*2f590*/  IADD3 R4, R13, R4, RZ ;  /* 0x000000040d047210 */ /* 0x000fca0007ffe0ff */
[----:B------:R-:W-:-:S07]  /*2f5a0*/  IMAD.MOV.U32 R13, RZ, RZ, R4 ;  /* 0x000000ffff0d7224 */ /* 0x000fce00078e0004 */
[----:B------:R-:W-:Y:S05]  /*2f5b0*/  WARPSYNC.COLLECTIVE R15, `(.L_x_10976) ;  /* 0x000000000f087348 */ /* 0x000fea0003c00000 */
[----:B------:R0:W1:Y:S02]  /*2f5c0*/  SHFL.UP P6, R14, R13, R12, R11 ;  /* 0x0400000c0d0e7389 */ /* 0x00006400000c000b */
[----:B01----:R-:W-:Y:S01]  /*2f5d0*/  ENDCOLLECTIVE ;  /* 0x000000000000791b */ /* 0x003fe20003800000 */
.L_x_10976:
[----:B------:R-:W-:Y:S01]  /*2f5e0*/  IMAD.MOV.U32 R12, RZ, RZ, 0x4 ;  /* 0x00000004ff0c7424 */ /* 0x000fe200078e00ff */
[----:B------:R-:W-:-:S05]  /*2f5f0*/  SEL R3, R14, RZ, P2 ;  /* 0x000000ff0e037207 */ /* 0x000fca0001000000 */
[----:B------:R-:W-:-:S04]  /*2f600*/  IMAD.IADD R2, R4, 0x1, R3 ;  /* 0x0000000104027824 */ /* 0x000fc800078e0203 */
[----:B------:R-:W-:-:S07]  /*2f610*/  IMAD.MOV.U32 R13, RZ, RZ, R2 ;  /* 0x000000ffff0d7224 */ /* 0x000fce00078e0002 */
[----:B------:R-:W-:Y:S05]  /*2f620*/  WARPSYNC.COLLECTIVE R15, `(.L_x_10977) ;  /* 0x000000000f087348 */ /* 0x000fea0003c00000 */
[----:B------:R0:W1:Y:S02]  /*2f630*/  SHFL.UP P6, R14, R13, R12, R11 ;  /* 0x0400000c0d0e7389 */ /* 0x00006400000c000b */
[----:B01----:R-:W-:Y:S01]  /*2f640*/  ENDCOLLECTIVE ;  /* 0x000000000000791b */ /* 0x003fe20003800000 */
.L_x_10977:
[----:B------:R-:W-:Y:S01]  /*2f650*/  IMAD.MOV.U32 R12, RZ, RZ, 0x8 ;  /* 0x00000008ff0c7424 */ /* 0x000fe200078e00ff */
[----:B------:R-:W-:-:S05]  /*2f660*/  SEL R3, R14, RZ, P3 ;  /* 0x000000ff0e037207 */ /* 0x000fca0001800000 */
[----:B------:R-:W-:-:S04]  /*2f670*/  IMAD.IADD R3, R2, 0x1, R3 ;  /* 0x0000000102037824 */ /* 0x000fc800078e0203 */
[----:B------:R-:W-:-:S07]  /*2f680*/  IMAD.MOV.U32 R13, RZ, RZ, R3 ;  /* 0x000000ffff0d7224 */ /* 0x000fce00078e0003 */
[----:B------:R-:W-:Y:S05]  /*2f690*/  WARPSYNC.COLLECTIVE R15, `(.L_x_10978) ;  /* 0x000000000f087348 */ /* 0x000fea0003c00000 */
[----:B------:R0:W1:Y:S02]  /*2f6a0*/  SHFL.UP P6, R14, R13, R12, R11 ;  /* 0x0400000c0d0e7389 */ /* 0x00006400000c000b */
[----:B01----:R-:W-:Y:S01]  /*2f6b0*/  ENDCOLLECTIVE ;  /* 0x000000000000791b */ /* 0x003fe20003800000 */
.L_x_10978:
[----:B------:R-:W-:Y:S01]  /*2f6c0*/  IMAD.MOV.U32 R12, RZ, RZ, 0x10 ;  /* 0x00000010ff0c7424 */ /* 0x000fe200078e00ff */
[----:B------:R-:W-:-:S05]  /*2f6d0*/  SEL R4, R14, RZ, P4 ;  /* 0x000000ff0e047207 */ /* 0x000fca0002000000 */
[----:B------:R-:W-:-:S04]  /*2f6e0*/  IMAD.IADD R4, R3, 0x1, R4 ;  /* 0x0000000103047824 */ /* 0x000fc800078e0204 */
[----:B------:R-:W-:-:S07]  /*2f6f0*/  IMAD.MOV.U32 R13, RZ, RZ, R4 ;  /* 0x000000ffff0d7224 */ /* 0x000fce00078e0004 */
[----:B------:R-:W-:Y:S05]  /*2f700*/  WARPSYNC.COLLECTIVE R15, `(.L_x_10979) ;  /* 0x000000000f087348 */ /* 0x000fea0003c00000 */
[----:B------:R0:W1:Y:S02]  /*2f710*/  SHFL.UP P6, R14, R13, R12, R11 ;  /* 0x0400000c0d0e7389 */ /* 0x00006400000c000b */
[----:B01----:R-:W-:Y:S01]  /*2f720*/  ENDCOLLECTIVE ;  /* 0x000000000000791b */ /* 0x003fe20003800000 */
.L_x_10979:
        /* <DEDUP_REMOVED lines=8> */
.L_x_10980:
[----:B------:R-:W-:Y:S05]  /*2f7b0*/  BRA `(.L_x_10981) ;  /* 0xffffff6800e87947 */ /* 0x000fea000383ffff */
.L_x_10652:
[----:B------:R-:W-:Y:S01]  /*2f7c0*/  BSSY B0, `(.L_x_10982) ;  /* 0x0000007000007945 */ /* 0x000fe20003800000 */
[----:B------:R-:W-:Y:S02]  /*2f7d0*/  IMAD.MOV.U32 R12, RZ, RZ, 0x1 ;  /* 0x00000001ff0c7424 */ /* 0x000fe400078e00ff */
[----:B------:R-:W-:Y:S02]  /*2f7e0*/  IMAD.MOV.U32 R11, RZ, RZ, RZ ;  /* 0x000000ffff0b7224 */ /* 0x000fe400078e00ff */
[----:B------:R-:W-:-:S07]  /*2f7f0*/  IMAD.MOV.U32 R15, RZ, RZ, -0x1 ;  /* 0xffffffffff0f7424 */ /* 0x000fce00078e00ff */
[----:B-1---5:R-:W-:Y:S05]  /*2f800*/  WARPSYNC.COLLECTIVE R15, `(.L_x_10983) ;  /* 0x000000000f087348 */ /* 0x022fea0003c00000 */
[----:B------:R0:W2:Y:S02]  /*2f810*/  SHFL.UP P6, R14, R13, R12, R11 ;  /* 0x0400000c0d0e7389 */ /* 0x0000a400000c000b */
[----:B012--5:R-:W-:Y:S01]  /*2f820*/  ENDCOLLECTIVE ;  /* 0x000000000000791b */ /* 0x027fe20003800000 */
.L_x_10983:
[----:B------:R-:W-:Y:S05]  /*2f830*/  BSYNC B0 ;  /* 0x0000000000007941 */ /* 0x000fea0003800000 */
.L_x_10982:
        /* <DEDUP_REMOVED lines=8> */
.L_x_10984:
[----:B------:R-:W-:Y:S01]  /*2f8c0*/  IMAD.MOV.U32 R12, RZ, RZ, 0x4 ;  /* 0x00000004ff0c7424 */ /* 0x000fe200078e00ff */
[----:B------:R-:W-:-:S05]  /*2f8d0*/  SEL R14, R14, RZ, P2 ;  /* 0x000000ff0e0e7207 */ /* 0x000fca0001000000 */
[----:B------:R-:W-:-:S04]  /*2f8e0*/  IMAD.IADD R3, R13, 0x1, R14 ;  /* 0x000000010d037824 */ /* 0x000fc800078e020e */
[----:B------:R-:W-:-:S07]  /*2f8f0*/  IMAD.MOV.U32 R13, RZ, RZ, R3 ;  /* 0x000000ffff0d7224 */ /* 0x000fce00078e0003 */
[----:B------:R-:W-:Y:S05]  /*2f900*/  WARPSYNC.COLLECTIVE R15, `(.L_x_10985) ;  /* 0x000000000f087348 */ /* 0x000fea0003c00000 */
[----:B------:R0:W1:Y:S02]  /*2f910*/  SHFL.UP P6, R14, R13, R12, R11 ;  /* 0x0400000c0d0e7389 */ /* 0x00006400000c000b */
[----:B01----:R-:W-:Y:S01]  /*2f920*/  ENDCOLLECTIVE ;  /* 0x000000000000791b */ /* 0x003fe20003800000 */
.L_x_10985:
[----:B------:R-:W-:Y:S02]  /*2f930*/  MOV R12, 0x8 ;  /* 0x00000008000c7802 */ /* 0x000fe40000000f00 */
[----:B------:R-:W-:-:S05]  /*2f940*/  SEL R4, R14, RZ, P3 ;  /* 0x000000ff0e047207 */ /* 0x000fca0001800000 */
[----:B------:R-:W-:-:S04]  /*2f950*/  IMAD.IADD R4, R3, 0x1, R4 ;  /* 0x0000000103047824 */ /* 0x000fc800078e0204 */
[----:B------:R-:W-:-:S07]  /*2f960*/  IMAD.MOV.U32 R13, RZ, RZ, R4 ;  /* 0x000000ffff0d7224 */ /* 0x000fce00078e0004 */
[----:B------:R-:W-:Y:S05]  /*2f970*/  WARPSYNC.COLLECTIVE R15, `(.L_x_10986) ;  /* 0x000000000f087348 */ /* 0x000fea0003c00000 */
[----:B------:R0:W1:Y:S02]  /*2f980*/  SHFL.UP P6, R14, R13, R12, R11 ;  /* 0x0400000c0d0e7389 */ /* 0x00006400000c000b */
[----:B01----:R-:W-:Y:S01]  /*2f990*/  ENDCOLLECTIVE ;  /* 0x000000000000791b */ /* 0x003fe20003800000 */
.L_x_10986:
[----:B------:R-:W-:Y:S01]  /*2f9a0*/  IMAD.MOV.U32 R12, RZ, RZ, 0x10 ;  /* 0x00000010ff0c7424 */ /* 0x000fe200078e00ff */
[----:B------:R-:W-:-:S05]  /*2f9b0*/  SEL R7, R14, RZ, P4 ;  /* 0x000000ff0e077207 */ /* 0x000fca0002000000 */
[----:B------:R-:W-:-:S04]  /*2f9c0*/  IMAD.IADD R7, R4, 0x1, R7 ;  /* 0x0000000104077824 */ /* 0x000fc800078e0207 */
[----:B------:R-:W-:-:S07]  /*2f9d0*/  IMAD.MOV.U32 R13, RZ, RZ, R7 ;  /* 0x000000ffff0d7224 */ /* 0x000fce00078e0007 */
[----:B------:R-:W-:Y:S05]  /*2f9e0*/  WARPSYNC.COLLECTIVE R15, `(.L_x_10987) ;  /* 0x000000000f087348 */ /* 0x000fea0003c00000 */
[----:B------:R0:W1:Y:S02]  /*2f9f0*/  SHFL.UP P6, R14, R13, R12, R11 ;  /* 0x0400000c0d0e7389 */ /* 0x00006400000c000b */
[----:B01----:R-:W-:Y:S01]  /*2fa00*/  ENDCOLLECTIVE ;  /* 0x000000000000791b */ /* 0x003fe20003800000 */
.L_x_10987:
        /* <DEDUP_REMOVED lines=8> */
.L_x_10988:
[----:B------:R-:W-:Y:S05]  /*2fa90*/  BRA `(.L_x_10989) ;  /* 0xffffff6800d47947 */ /* 0x000fea000383ffff */
.L_x_10654:
[----:B------:R-:W-:Y:S01]  /*2faa0*/  BSSY B0, `(.L_x_10990) ;  /* 0x0000006000007945 */ /* 0x000fe20003800000 */
[----:B------:R-:W-:Y:S01]  /*2fab0*/  PLOP3.LUT P6, PT, P6, PT, PT, 0x8, 0x0 ;  /* 0x000000000000781c */ /* 0x000fe200037ce170 */
[----:B------:R-:W-:-:S12]  /*2fac0*/  IMAD.MOV.U32 R15, RZ, RZ, -0x1 ;  /* 0xffffffffff0f7424 */ /* 0x000fd800078e00ff */
[----:B01---5:R-:W-:Y:S05]  /*2fad0*/  WARPSYNC.COLLECTIVE R15, `(.L_x_10991) ;  /* 0x000000000f087348 */ /* 0x023fea0003c00000 */
[----:B------:R-:W-:Y:S01]  /*2fae0*/  VOTE.ANY R14, PT, P6 ;  /* 0x00000000000e7806 */ /* 0x000fe200030e0100 */
[----:B01---5:R-:W-:Y:S06]  /*2faf0*/  ENDCOLLECTIVE ;  /* 0x000000000000791b */ /* 0x023fec0003800000 */
.L_x_10991:
[----:B------:R-:W-:Y:S05]  /*2fb00*/  BSYNC B0 ;  /* 0x0000000000007941 */ /* 0x000fea0003800000 */
.L_x_10990:
        /* <DEDUP_REMOVED lines=10> */
.L_x_10992:
[----:B------:R-:W-:Y:S01]  /*2fbb0*/  IMAD.MOV.U32 R13, RZ, RZ, R5 ;  /* 0x000000ffff0d7224 */ /* 0x000fe200078e0005 */
[----:B------:R-:W-:-:S07]  /*2fbc0*/  MOV R17, R14 ;  /* 0x0000000e00117202 */ /* 0x000fce0000000f00 */
[----:B------:R-:W-:Y:S05]  /*2fbd0*/  WARPSYNC.COLLECTIVE R15, `(.L_x_10993) ;  /* 0x000000000f087348 */ /* 0x000fea0003c00000 */
[----:B------:R0:W1:Y:S02]  /*2fbe0*/  SHFL.IDX P6, R14, R13, R12, R11 ;  /* 0x0000000c0d0e7389 */ /* 0x00006400000c000b */
[----:B01----:R-:W-:Y:S01]  /*2fbf0*/  ENDCOLLECTIVE ;  /* 0x000000000000791b */ /* 0x003fe20003800000 */
.L_x_10993:
[----:B------:R-:W-:Y:S01]  /*2fc00*/  IMAD.MOV.U32 R5, RZ, RZ, R14 ;  /* 0x000000ffff057224 */ /* 0x000fe200078e000e */
[----:B------:R-:W-:Y:S06]  /*2fc10*/  BRA `(.L_x_10994) ;  /* 0xffffff6800b47947 */ /* 0x000fec000383ffff */
.L_x_10656:
[----:B------:R-:W-:Y:S01]  /*2fc20*/  BSSY B0, `(.L_x_10995) ;  /* 0x0000007000007945 */ /* 0x000fe20003800000 */
[----:B------:R-:W-:Y:S02]  /*2fc30*/  IMAD.MOV.U32 R13, RZ, RZ, R2 ;  /* 0x000000ffff0d7224 */ /* 0x000fe400078e0002 */
[----:B------:R-:W-:Y:S02]  /*2fc40*/  IMAD.MOV.U32 R11, RZ, RZ, 0x1f ;  /* 0x0000001fff0b7424 */ /* 0x000fe400078e00ff */
[----:B------:R-:W-:-:S07]  /*2fc50*/  IMAD.MOV.U32 R15, RZ, RZ, -0x1 ;  /* 0xffffffffff0f7424 */ /* 0x000fce00078e00ff */
[----:B012345:R-:W-:Y:S05]  /*2fc60*/  WARPSYNC.COLLECTIVE R15, `(.L_x_10996) ;  /* 0x000000000f087348 */ /* 0x03ffea0003c00000 */
[----:B------:R0:W0:Y:S02]  /*2fc70*/  SHFL.IDX P6, R14, R13, R12, R11 ;  /* 0x0000000c0d0e7389 */ /* 0x00002400000c000b */
[----:B012345:R-:W-:Y:S01]  /*2fc80*/  ENDCOLLECTIVE ;  /* 0x000000000000791b */ /* 0x03ffe20003800000 */
.L_x_10996:
[----:B------:R-:W-:Y:S05]  /*2fc90*/  BSYNC B0 ;  /* 0x0000000000007941 */ /* 0x000fea0003800000 */
.L_x_10995:
[----:B------:R-:W-:Y:S01]  /*2fca0*/  IMAD.MOV.U32 R16, RZ, RZ, R14 ;  /* 0x000000ffff107224 */ /* 0x000fe200078e000e */
[----:B------:R-:W-:Y:S06]  /*2fcb0*/  BRA `(.L_x_10655) ;  /* 0xffffff6800a47947 */ /* 0x000fec000383ffff */
.L_x_10662:
[----:B0-----:R0:W1:Y:S02]  /*2fcc0*/  SYNCS.PHASECHK.TRANS64.TRYWAIT P0, [R5+URZ+0x22820], R0 ;  /* 0x02282000050075a7 */ /* 0x001064000800017f */
[----:B-1----:R-:W-:Y:S05]  /*2fcd0*/  @!P0 NANOSLEEP.SYNCS 0x989680 ;  /* 0x009896800000895d */ /* 0x002fea0003900000 */
[----:B------:R-:W1:Y:S02]  /*2fce0*/  @!P0 SYNCS.PHASECHK.TRANS64 P0, [R5+URZ+0x22820], R0 ;  /* 0x02282000050085a7 */ /* 0x000e64000800007f */
[----:B-1----:R-:W-:Y:S05]  /*2fcf0*/  @!P0 BRA `(.L_x_10662) ;  /* 0xfffffffc00f08947 */ /* 0x002fea000383ffff */
[----:B------:R-:W-:Y:S05]  /*2fd00*/  BRA `(.L_x_10997) ;  /* 0xffffff7400047947 */ /* 0x000fea000383ffff */
.L_x_10663:
        /* <DEDUP_REMOVED lines=8> */
[----:B0-23-5:R-:W-:Y:S05]  /*2fd90*/  WARPSYNC.COLLECTIVE R15, `(.L_x_10999) ;  /* 0x000000000f087348 */ /* 0x02dfea0003c00000 */
[----:B------:R1:W4:Y:S02]  /*2fda0*/  SHFL.IDX P6, R14, R13, R12, R11 ;  /* 0x0000000c0d0e7389 */ /* 0x00032400000c000b */
[----:B012345:R-:W-:Y:S01]  /*2fdb0*/  ENDCOLLECTIVE ;  /* 0x000000000000791b */ /* 0x03ffe20003800000 */
.L_x_10999:
[----:B------:R-:W-:Y:S05]  /*2fdc0*/  BSYNC B0 ;  /* 0x0000000000007941 */ /* 0x000fea0003800000 */
.L_x_10998:
[----:B------:R-:W-:Y:S05]  /*2fdd0*/  BRA `(.L_x_11000) ;  /* 0xffffff7000ec7947 */ /* 0x000fea000383ffff */
.L_x_10664:
[----:B------:R-:W-:Y:S01]  /*2fde0*/  BSSY B0, `(.L_x_11001) ;  /* 0x0000006000007945 */ /* 0x000fe20003800000 */
[----:B------:R-:W-:-:S07]  /*2fdf0*/  IMAD.MOV.U32 R15, RZ, RZ, -0x1 ;  /* 0xffffffffff0f7424 */ /* 0x000fce00078e00ff */
[----:B0-23-5:R-:W-:Y:S05]  /*2fe00*/  WARPSYNC.COLLECTIVE R15, `(.L_x_11002) ;  /* 0x000000000f0c7348 */ /* 0x02dfea0003c00000 */
[----:B------:R-:W-:Y:S02]  /*2fe10*/  ELECT P6, UR62, PT ;  /* 0x00000000003e782f */ /* 0x000fe400038c0000 */
[----:B------:R-:W-:Y:S01]  /*2fe20*/  MOV R14, UR62 ;  /* 0x0000003e000e7c02 */ /* 0x000fe20008000f00 */
[----:B0-23-5:R-:W-:Y:S10]  /*2fe30*/  ENDCOLLECTIVE ;  /* 0x000000000000791b */ /* 0x02dff40003800000 */
.L_x_11002:
[----:B------:R-:W-:Y:S05]  /*2fe40*/  BSYNC B0 ;  /* 0x0000000000007941 */ /* 0x000fea0003800000 */
.L_x_11001:
[----:B------:R-:W-:Y:S05]  /*2fe50*/  BRA `(.L_x_11003) ;  /* 0xffffff7000e07947 */ /* 0x000fea000383ffff */
.L_x_10666:
[----:B0-----:R0:W1:Y:S02]  /*2fe60*/  SYNCS.PHASECHK.TRANS64.TRYWAIT P1, [R3+URZ+0x22840], R2 ;  /* 0x02284002030075a7 */ /* 0x001064000802017f */
[----:B-1----:R-:W-:Y:S05]  /*2fe70*/  @!P1 NANOSLEEP.SYNCS 0x989680 ;  /* 0x009896800000995d */ /* 0x002fea0003900000 */
[----:B------:R-:W1:Y:S02]  /*2fe80*/  @!P1 SYNCS.PHASECHK.TRANS64 P1, [R3+URZ+0x22840], R2 ;  /* 0x02284002030095a7 */ /* 0x000e64000802007f */
[----:B-1----:R-:W-:Y:S05]  /*2fe90*/  @!P1 BRA `(.L_x_10666) ;  /* 0xfffffffc00f09947 */ /* 0x002fea000383ffff */
[----:B------:R-:W-:Y:S05]  /*2fea0*/  BRA `(.L_x_11004) ;  /* 0xffffff74000c7947 */ /* 0x000fea000383ffff */
.L_x_10668:
[----:B-1----:R1:W4:Y:S02]  /*2feb0*/  SYNCS.PHASECHK.TRANS64.TRYWAIT P1, [R33+URZ+0x22840], R0 ;  /* 0x02284000210075a7 */ /* 0x002324000802017f */
[----:B----4-:R-:W-:Y:S05]  /*2fec0*/  @!P1 NANOSLEEP.SYNCS 0x989680 ;  /* 0x009896800000995d */ /* 0x010fea0003900000 */
[----:B------:R-:W4:Y:S02]  /*2fed0*/  @!P1 SYNCS.PHASECHK.TRANS64 P1, [R33+URZ+0x22840], R0 ;  /* 0x02284000210095a7 */ /* 0x000f24000802007f */
[----:B----4-:R-:W-:Y:S05]  /*2fee0*/  @!P1 BRA `(.L_x_10668) ;  /* 0xfffffffc00f09947 */ /* 0x010fea000383ffff */
[----:B------:R-:W-:Y:S05]  /*2fef0*/  BRA `(.L_x_11005) ;  /* 0xffffff74001c7947 */ /* 0x000fea000383ffff */
.L_x_10670:
[----:B----4-:R4:W0:Y:S02]  /*2ff00*/  SYNCS.PHASECHK.TRANS64.TRYWAIT P1, [R3+URZ+0x22860], R2 ;  /* 0x02286002030075a7 */ /* 0x010824000802017f */
[----:B0-----:R-:W-:Y:S05]  /*2ff10*/  @!P1 NANOSLEEP.SYNCS 0x989680 ;  /* 0x009896800000995d */ /* 0x001fea0003900000 */
[----:B------:R-:W0:Y:S02]  /*2ff20*/  @!P1 SYNCS.PHASECHK.TRANS64 P1, [R3+URZ+0x22860], R2 ;  /* 0x02286002030095a7 */ /* 0x000e24000802007f */
[----:B0-----:R-:W-:Y:S05]  /*2ff30*/  @!P1 BRA `(.L_x_10670) ;  /* 0xfffffffc00f09947 */ /* 0x001fea000383ffff */
[----:B------:R-:W-:Y:S05]  /*2ff40*/  BRA `(.L_x_11006) ;  /* 0xffffff7400187947 */ /* 0x000fea000383ffff */
.L_x_10672:
[----:B------:R0:W0:Y:S02]  /*2ff50*/  SYNCS.PHASECHK.TRANS64.TRYWAIT P1, [R33+URZ+0x22860], R0 ;  /* 0x02286000210075a7 */ /* 0x000024000802017f */
[----:B0-----:R-:W-:Y:S05]  /*2ff60*/  @!P1 NANOSLEEP.SYNCS 0x989680 ;  /* 0x009896800000995d */ /* 0x001fea0003900000 */
[----:B------:R-:W0:Y:S02]  /*2ff70*/  @!P1 SYNCS.PHASECHK.TRANS64 P1, [R33+URZ+0x22860], R0 ;  /* 0x02286000210095a7 */ /* 0x000e24000802007f */
[----:B0-----:R-:W-:Y:S05]  /*2ff80*/  @!P1 BRA `(.L_x_10672) ;  /* 0xfffffffc00f09947 */ /* 0x001fea000383ffff */
[----:B------:R-:W-:Y:S05]  /*2ff90*/  BRA `(.L_x_11007) ;  /* 0xffffff7400147947 */ /* 0x000fea000383ffff */
.L_x_10674:
[----:B------:R0:W0:Y:S02]  /*2ffa0*/  SYNCS.PHASECHK.TRANS64.TRYWAIT P1, [R3+URZ+0x22880], R2 ;  /* 0x02288002030075a7 */ /* 0x000024000802017f */
[----:B0-----:R-:W-:Y:S05]  /*2ffb0*/  @!P1 NANOSLEEP.SYNCS 0x989680 ;  /* 0x009896800000995d */ /* 0x001fea0003900000 */
[----:B------:R-:W0:Y:S02]  /*2ffc0*/  @!P1 SYNCS.PHASECHK.TRANS64 P1, [R3+URZ+0x22880], R2 ;  /* 0x02288002030095a7 */ /* 0x000e24000802007f */
[----:B0-----:R-:W-:Y:S05]  /*2ffd0*/  @!P1 BRA `(.L_x_10674) ;  /* 0xfffffffc00f09947 */ /* 0x001fea000383ffff */
[----:B------:R-:W-:Y:S05]  /*2ffe0*/  BRA `(.L_x_11008) ;  /* 0xffffff7400107947 */ /* 0x000fea000383ffff */
.L_x_11009:
        /* <DEDUP_REMOVED lines=9> */
.L_x_16292:


//--------------------- .text._ZN7cutlass13device_kernelIN5flash11enable_sm90INS1_16FlashAttnFwdSm90INS1_25CollectiveMainloopFwdSm90ILi2EN4cute5tupleIJNS5_1CILi1EEES8_S8_EEENS6_IJNS7_ILi192EEENS7_ILi128EEENS7_ILi96EEEEEELi96ENS_12float_e4m3_tEfNS_4arch4Sm90ELb0ELb0ELb0ELb0ELb1ELb0ELb0ELb1ELb1ELb1ELb1ELb0EEENS1_21CollectiveEpilogueFwdINS6_IJSA_SC_SB_EEES9_NS_10bfloat16_tESG_Li384ELb0ELb1ELb1ELb1EEENS1_19SingleTileSchedulerILb0ELb1ELb1ELi192EEEEEEEEEvNT_6ParamsE --------------------------
	.section	.text._ZN7cutlass13device_kernelIN5flash11enable_sm90INS1_16FlashAttnFwdSm90INS1_25CollectiveMainloopFwdSm90ILi2EN4cute5tupleIJNS5_1CILi1EEES8_S8_EEENS6_IJNS7_ILi192EEENS7_ILi128EEENS7_ILi96EEEEEELi96ENS_12float_e4m3_tEfNS_4arch4Sm90ELb0ELb0ELb0ELb0ELb1ELb0ELb0ELb1ELb1ELb1ELb1ELb0EEENS1_21CollectiveEpilogueFwdINS6_IJSA_SC_SB_EEES9_NS_10bfloat16_tESG_Li384ELb0ELb1ELb1ELb1EEENS1_19SingleTileSchedulerILb0ELb1ELb1ELi192EEEEEEEEEvNT_6ParamsE,"ax",@progbits
	.align	128
.text._ZN7cutlass13device_kernelIN5flash11enable_sm90INS1_16FlashAttnFwdSm90INS1_25CollectiveMainloopFwdSm90ILi2EN4cute5tupleIJNS5_1CILi1EEES8_S8_EEENS6_IJNS7_ILi192EEENS7_ILi128EEENS7_ILi96EEEEEELi96ENS_12float_e4m3_tEfNS_4arch4Sm90ELb0ELb0ELb0ELb0ELb1ELb0ELb0ELb1ELb1ELb1ELb1ELb0EEENS1_21CollectiveEpilogueFwdINS6_IJSA_SC_SB_EEES9_NS_10bfloat16_tESG_Li384ELb0ELb1ELb1ELb1EEENS1_19SingleTileSchedulerILb0ELb1ELb1ELi192EEEEEEEEEvNT_6ParamsE:
        .type           _ZN7cutlass13device_kernelIN5flash11enable_sm90INS1_16FlashAttnFwdSm90INS1_25CollectiveMainloopFwdSm90ILi2EN4cute5tupleIJNS5_1CILi1EEES8_S8_EEENS6_IJNS7_ILi192EEENS7_ILi128EEENS7_ILi96EEEEEELi96ENS_12float_e4m3_tEfNS_4arch4Sm90ELb0ELb0ELb0ELb0ELb1ELb0ELb0ELb1ELb1ELb1ELb1ELb0EEENS1_21CollectiveEpilogueFwdINS6_IJSA_SC_SB_EEES9_NS_10bfloat16_tESG_Li384ELb0ELb1ELb1ELb1EEENS1_19SingleTileSchedulerILb0ELb1ELb1ELi192EEEEEEEEEvNT_6ParamsE,@function
        .size           _ZN7cutlass13device_kernelIN5flash11enable_sm90INS1_16FlashAttnFwdSm90INS1_25CollectiveMainloopFwdSm90ILi2EN4cute5tupleIJNS5_1CILi1EEES8_S8_EEENS6_IJNS7_ILi192EEENS7_ILi128EEENS7_ILi96EEEEEELi96ENS_12float_e4m3_tEfNS_4arch4Sm90ELb0ELb0ELb0ELb0ELb1ELb0ELb0ELb1ELb1ELb1ELb1ELb0EEENS1_21CollectiveEpilogueFwdINS6_IJSA_SC_SB_EEES9_NS_10bfloat16_tESG_Li384ELb0ELb1ELb1ELb1EEENS1_19SingleTileSchedulerILb0ELb1ELb1ELi192EEEEEEEEEvNT_6ParamsE,(.L_x_16293 - _ZN7cutlass13device_kernelIN5flash11enable_sm90INS1_16FlashAttnFwdSm90INS1_25CollectiveMainloopFwdSm90ILi2EN4cute5tupleIJNS5_1CILi1EEES8_S8_EEENS6_IJNS7_ILi192EEENS7_ILi128EEENS7_ILi96EEEEEELi96ENS_12float_e4m3_tEfNS_4arch4Sm90ELb0ELb0ELb0ELb0ELb1ELb0ELb0ELb1ELb1ELb1ELb1ELb0EEENS1_21CollectiveEpilogueFwdINS6_IJSA_SC_SB_EEES9_NS_10bfloat16_tESG_Li384ELb0ELb1ELb1ELb1EEENS1_19SingleTileSchedulerILb0ELb1ELb1ELi192EEEEEEEEEvNT_6ParamsE)
        .other          _ZN7cutlass13device_kernelIN5flash11enable_sm90INS1_16FlashAttnFwdSm90INS1_25CollectiveMainloopFwdSm90ILi2EN4cute5tupleIJNS5_1CILi1EEES8_S8_EEENS6_IJNS7_ILi192EEENS7_ILi128EEENS7_ILi96EEEEEELi96ENS_12float_e4m3_tEfNS_4arch4Sm90ELb0ELb0ELb0ELb0ELb1ELb0ELb0ELb1ELb1ELb1ELb1ELb0EEENS1_21CollectiveEpilogueFwdINS6_IJSA_SC_SB_EEES9_NS_10bfloat16_tESG_Li384ELb0ELb1ELb1ELb1EEENS1_19SingleTileSchedulerILb0ELb1ELb1ELi192EEEEEEEEEvNT_6ParamsE,@"STO_CUDA_ENTRY STV_DEFAULT"
_ZN7cutlass13device_kernelIN5flash11enable_sm90INS1_16FlashAttnFwdSm90INS1_25CollectiveMainloopFwdSm90ILi2EN4cute5tupleIJNS5_1CILi1EEES8_S8_EEENS6_IJNS7_ILi192EEENS7_ILi128EEENS7_ILi96EEEEEELi96ENS_12float_e4m3_tEfNS_4arch4Sm90ELb0ELb0ELb0ELb0ELb1ELb0ELb0ELb1ELb1ELb1ELb1ELb0EEENS1_21CollectiveEpilogueFwdINS6_IJSA_SC_SB_EEES9_NS_10bfloat16_tESG_Li384ELb0ELb1ELb1ELb1EEENS1_19SingleTileSchedulerILb0ELb1ELb1ELi192EEEEEEEEEvNT_6ParamsE:
        /* <DEDUP_REMOVED lines=10> */
[----:B------:R-:W-:-:S06]  /*00a0*/  SHF.R.U32.HI R0, RZ, 0x7, R22 ;  /* 0x00000007ff007819 */ /* 0x000fcc0000011616 */
[----:B------:R-:W0:Y:S03]  /*00b0*/  SHFL.IDX PT, R0, R0, RZ, 0x1f ;  /* 0x00001fff00007589 */ /* 0x000e2600000e0000 */
[----:B------:R-:W-:Y:S01]  /*00c0*/  VOTEU.ALL UP0, P0 ;  /* 0x00000000003f7886 */ /* 0x000fe20000000000 */
[----:B------:R-:W-:-:S04]  /*00d0*/  VOTEU.ALL UP1, P0 ;  /* 0x00000000003f7886 */ /* 0x000fc80000020000 */
[----:B------:R-:W1:Y:S01]  /*00e0*/  @!UP0 S2UR UR8, SR_CgaCtaId ;  /* 0x00000000000889c3 */ /* 0x000e620000008800 */
[----:B------:R-:W-:Y:S01]  /*00f0*/  @!UP0 UMOV UR6, 0x400 ;  /* 0x0000040000068882 */ /* 0x000fe20000000000 */
[----:B------:R-:W-:-:S04]  /*0100*/  @!UP0 UIADD3 UR4, -UR4, 0x100000, URZ ;  /* 0x0010000004048890 */ /* 0x000fc8000fffe13f */
[----:B------:R-:W-:Y:S02]  /*0110*/  @!UP0 USHF.L.U32 UR5, UR4, 0xb, URZ ;  /* 0x0000000b04058899 */ /* 0x000fe4000800063f */
[----:B------:R-:W-:Y:S02]  /*0120*/  @!UP0 USHF.L.U32 UR4, UR4, 0x1, URZ ;  /* 0x0000000104048899 */ /* 0x000fe4000800063f */
[----:B-1----:R-:W-:Y:S02]  /*0130*/  @!UP0 ULEA UR8, UR8, UR6, 0x18 ;  /* 0x0000000608088291 */ /* 0x002fe4000f8ec03f */
        /* <DEDUP_REMOVED lines=25> */
.L_x_11010:
        /* <DEDUP_REMOVED lines=22> */
.L_x_11011:
        /* <DEDUP_REMOVED lines=18> */
.L_x_11012:
        /* <DEDUP_REMOVED lines=22> */
.L_x_11013:
        /* <DEDUP_REMOVED lines=23> */
.L_x_11014:
        /* <DEDUP_REMOVED lines=9> */
.L_x_11017:
[----:B------:R-:W-:-:S08]  /*08b0*/  NOP ;  /* 0x0000000000007918 */ /* 0x000fd00000000000 */
[----:B------:R-:W0:Y:S02]  /*08c0*/  USETMAXREG.TRY_ALLOC.CTAPOOL UP0, 0xa0 ;  /* 0x000000a0000079c8 */ /* 0x000e240008000600 */
[----:B0-----:R-:W-:-:S13]  /*08d0*/  PLOP3.LUT P0, PT, PT, PT, UP0, 0x80, 0x0 ;  /* 0x000000000000781c */ /* 0x001fda0003f0f008 */
[----:B------:R-:W-:Y:S05]  /*08e0*/  @!P0 BRA `(.L_x_11017) ;  /* 0xfffffffc00f08947 */ /* 0x000fea000383ffff */
[----:B------:R-:W0:Y:S01]  /*08f0*/  S2UR UR6, SR_CTAID.Y ;  /* 0x00000000000679c3 */ /* 0x000e220000002600 */
[----:B------:R-:W-:Y:S02]  /*0900*/  ULDC UR8, c[0x0][0xc50] ;  /* 0x0003140000087ab9 */ /* 0x000fe40000000800 */
[----:B------:R-:W-:-:S05]  /*0910*/  UISETP.NE.AND UP0, UPT, UR8, 0x1, UPT ;  /* 0x000000010800788c */ /* 0x000fca000bf05270 */
[----:B------:R-:W1:Y:S06]  /*0920*/  S2UR UR45, SR_CTAID.Z ;  /* 0x00000000002d79c3 */ /* 0x000e6c0000002700 */
[----:B------:R-:W-:Y:S01]  /*0930*/  @UP0 ULDC UR4, c[0x0][0xc54] ;  /* 0x0003150000040ab9 */ /* 0x000fe20000000800 */
[----:B------:R-:W-:Y:S01]  /*0940*/  @UP0 ULDC UR7, c[0x0][0xc58] ;  /* 0x0003160000070ab9 */ /* 0x000fe20000000800 */
[----:B0-----:R-:W-:Y:S02]  /*0950*/  UIMAD.WIDE.U32 UR4, UR6, UR4, URZ ;  /* 0x00000004060472a5 */ /* 0x001fe4000f8e003f */
[----:B------:R-:W-:-:S02]  /*0960*/  UMOV UR36, UR6 ;  /* 0x0000000600247c82 */ /* 0x000fc40008000000 */
[----:B------:R-:W-:Y:S01]  /*0970*/  @UP0 USHF.R.U32.HI UR36, URZ, UR7, UR5 ;  /* 0x000000073f240299 */ /* 0x000fe20008011605 */
[----:B------:R-:W-:Y:S06]  /*0980*/  BAR.ARV 0x8, 0x200 ;  /* 0x0208000000007b1d */ /* 0x000fec0000002000 */
[----:B-1----:R-:W-:Y:S01]  /*0990*/  ISETP.LE.AND P0, PT, RZ, UR45, PT ;  /* 0x0000002dff007c0c */ /* 0x002fe2000bf03270 */
[----:B------:R-:W-:-:S04]  /*09a0*/  UIADD3 UR4, -UR36, URZ, URZ ;  /* 0x0000003f24047290 */ /* 0x000fc8000fffe13f */
[----:B------:R-:W-:-:S08]  /*09b0*/  UIMAD UR8, UR8, UR4, UR6 ;  /* 0x00000004080872a4 */ /* 0x000fd0000f8e0206 */
[----:B------:R-:W-:Y:S05]  /*09c0*/  @!P0 BRA `(.L_x_11018) ;  /* 0x000000ac00e88947 */ /* 0x000fea0003800000 */
        /* <DEDUP_REMOVED lines=95> */
.L_x_11019:
        /* <DEDUP_REMOVED lines=27> */
[----:B------:R-:W-:Y:S01]  /*1170*/  IMAD.MOV.U32 R58, RZ, RZ, RZ ;  /* 0x000000ffff3a7224 */ /* 0x000fe200078e00ff */
[----:B------:R-:W-:Y:S02]  /*1180*/  CS2R R118, SRZ ;  /* 0x0000000000767805 */ /* 0x000fe4000001ff00 */
[----:B------:R-:W-:Y:S02]  /*1190*/  CS2R R114, SRZ ;  /* 0x0000000000727805 */ /* 0x000fe4000001ff00 */
[----:B------:R-:W-:Y:S01]  /*11a0*/  CS2R R20, SRZ ;  /* 0x0000000000147805 */ /* 0x000fe2000001ff00 */
[----:B------:R-:W-:Y:S01]  /*11b0*/  IMAD.MOV.U32 R124, RZ, RZ, RZ ;  /* 0x000000ffff7c7224 */ /* 0x000fe200078e00ff */
[----:B------:R-:W-:Y:S01]  /*11c0*/  PLOP3.LUT P1, PT, PT, PT, UP0, 0x80, 0x0 ;  /* 0x000000000000781c */ /* 0x000fe20003f2f008 */
[----:B------:R-:W-:Y:S01]  /*11d0*/  IMAD.MOV.U32 R47, RZ, RZ, RZ ;  /* 0x000000ffff2f7224 */ /* 0x000fe200078e00ff */
[----:B------:R-:W-:-:S02]  /*11e0*/  CS2R R126, SRZ ;  /* 0x00000000007e7805 */ /* 0x000fc4000001ff00 */
[----:B------:R-:W-:Y:S01]  /*11f0*/  CS2R R122, SRZ ;  /* 0x00000000007a7805 */ /* 0x000fe2000001ff00 */
[----:B------:R-:W-:Y:S01]  /*1200*/  IMAD.MOV.U32 R24, RZ, RZ, RZ ;  /* 0x000000ffff187224 */ /* 0x000fe200078e00ff */
[----:B------:R-:W-:Y:S01]  /*1210*/  CS2R R134, SRZ ;  /* 0x0000000000867805 */ /* 0x000fe2000001ff00 */
[----:B------:R-:W-:Y:S01]  /*1220*/  IMAD.MOV.U32 R132, RZ, RZ, RZ ;  /* 0x000000ffff847224 */ /* 0x000fe200078e00ff */
[----:B------:R-:W-:Y:S01]  /*1230*/  CS2R R130, SRZ ;  /* 0x0000000000827805 */ /* 0x000fe2000001ff00 */
[----:B------:R-:W-:Y:S02]  /*1240*/  IMAD.MOV.U32 R51, RZ, RZ, RZ ;  /* 0x000000ffff337224 */ /* 0x000fe400078e00ff */
        /* <DEDUP_REMOVED lines=9> */
[----:B0-----:R-:W-:Y:S01]  /*12e0*/  ULEA UR40, UR44, UR40, 0x18 ;  /* 0x000000282c287291 */ /* 0x001fe2000f8ec03f */
[----:B-1----:R-:W-:-:S13]  /*12f0*/  R2UR UR6, R0 ;  /* 0x00000000000672ca */ /* 0x002fda00000e0000 */
[----:B------:R-:W-:Y:S02]  /*1300*/  UIMAD.WIDE UR4, UR6, 0x55555556, URZ ;  /* 0x55555556060478a5 */ /* 0x000fe4000f8e023f */
[----:B------:R-:W-:Y:S02]  /*1310*/  UIADD3 UR4, UR40, 0xc400, URZ ;  /* 0x0000c40028047890 */ /* 0x000fe4000fffe03f */
[----:B------:R-:W-:Y:S02]  /*1320*/  ULEA.HI UR5, UR5, UR5, URZ, 0x1 ;  /* 0x0000000505057291 */ /* 0x000fe4000f8f083f */
[----:B------:R-:W-:Y:S02]  /*1330*/  ULOP3.LUT UP0, URZ, UR4, 0x3ff, URZ, 0xc0, !UPT ;  /* 0x000003ff043f7892 */ /* 0x000fe4000f80c03f */
[----:B------:R-:W-:-:S04]  /*1340*/  UIMAD UR5, UR5, -0x3, UR6 ;  /* 0xfffffffd050578a4 */ /* 0x000fc8000f8e0206 */
[----:B------:R-:W-:Y:S01]  /*1350*/  PLOP3.LUT P0, PT, PT, PT, UP0, 0x80, 0x0 ;  /* 0x000000000000781c */ /* 0x000fe20003f0f008 */
[----:B------:R-:W-:-:S04]  /*1360*/  ULEA UR5, UR5, UR4, 0xb ;  /* 0x0000000405057291 */ /* 0x000fc8000f8e583f */
[----:B------:R-:W-:-:S04]  /*1370*/  USHF.R.U32.HI UR5, URZ, 0x4, UR5 ;  /* 0x000000043f057899 */ /* 0x000fc80008011605 */
[----:B------:R-:W-:-:S04]  /*1380*/  ULOP3.LUT UR48, UR5, 0x3fff, URZ, 0xc0, !UPT ;  /* 0x00003fff05307892 */ /* 0x000fc8000f8ec03f */
[----:B------:R-:W-:Y:S08]  /*1390*/  @!P0 BRA `(.L_x_11021) ;  /* 0x0000000000408947 */ /* 0x000ff00003800000 */
        /* <DEDUP_REMOVED lines=16> */
.L_x_11021:
[----:B------:R-:W-:-:S04]  /*14a0*/  SHF.L.U32 R2, RZ, 0x1f, RZ ;  /* 0x0000001fff027819 */ /* 0x000fc800000006ff */
[----:B------:R-:W0:Y:S02]  /*14b0*/  SYNCS.PHASECHK.TRANS64.TRYWAIT P0, [UR40+0x17000], R2 ;  /* 0x01700002ff0075a7 */ /* 0x000e240008000168 */
[----:B0-----:R-:W-:Y:S05]  /*14c0*/  @!P0 BRA `(.L_x_11022) ;  /* 0x000000a400308947 */ /* 0x001fea0003800000 */
.L_x_11106:
[----:B------:R-:W-:-:S06]  /*14d0*/  ULOP3.LUT UR4, UR41, 0x1, URZ, 0xfc, !UPT ;  /* 0x0000000129047892 */ /* 0x000fcc000f8efc3f */
[----:B------:R-:W-:-:S05]  /*14e0*/  IMAD.U32 R0, RZ, RZ, UR4 ;  /* 0x00000004ff007e24 */ /* 0x000fca000f8e00ff */
[----:B------:R-:W-:-:S13]  /*14f0*/  ISETP.NE.AND P0, PT, R0, 0x3, PT ;  /* 0x000000030000780c */ /* 0x000fda0003f05270 */
[----:B------:R-:W-:Y:S05]  /*1500*/  @!P0 BRA `(.L_x_11023) ;  /* 0x0000000000048947 */ /* 0x000fea0003800000 */
[----:B------:R-:W-:Y:S01]  /*1510*/  BPT.TRAP 0x1 ;  /* 0x000000040000795c */ /* 0x000fe20000300000 */
.L_x_11023:
[----:B------:R1:W2:Y:S01]  /*1520*/  SYNCS.PHASECHK.TRANS64.TRYWAIT P1, [UR40+0x17030], R2 ;  /* 0x01703002ff0075a7 */ /* 0x0002a20008020168 */
[----:B------:R-:W-:Y:S05]  /*1530*/  @!P0 BRA `(.L_x_11024) ;  /* 0x0000000000048947 */ /* 0x000fea0003800000 */
[----:B------:R-:W-:Y:S01]  /*1540*/  BPT.TRAP 0x1 ;  /* 0x000000040000795c */ /* 0x000fe20000300000 */
.L_x_11024:
[----:B------:R-:W-:Y:S02]  /*1550*/  IMAD.U32 R4, RZ, RZ, UR48 ;  /* 0x00000030ff047e24 */ /* 0x000fe4000f8e00ff */
[----:B------:R-:W-:Y:S01]  /*1560*/  IMAD.MOV.U32 R0, RZ, RZ, RZ ;  /* 0x000000ffff007224 */ /* 0x000fe200078e00ff */
[----:B--2---:R-:W-:Y:S06]  /*1570*/  @P1 BRA `(.L_x_11025) ;  /* 0x0000000000081947 */ /* 0x004fec0003800000 */
[----:B------:R-:W2:Y:S02]  /*1580*/  SYNCS.PHASECHK.TRANS64.TRYWAIT P1, [UR40+0x17030], R2 ;  /* 0x01703002ff0075a7 */ /* 0x000ea40008020168 */
[----:B--2---:R-:W-:Y:S05]  /*1590*/  @!P1 BRA `(.L_x_11026) ;  /* 0x000000a400149947 */ /* 0x004fea0003800000 */
.L_x_11025:
[----:B------:R-:W-:Y:S05]  /*15a0*/  WARPSYNC.ALL ;  /* 0x0000000000007948 */ /* 0x000fea0003800000 */
[----:B------:R-:W-:Y:S01]  /*15b0*/  IMAD.MOV.U32 R89, RZ, RZ, RZ ;  /* 0x000000ffff597224 */ /* 0x000fe200078e00ff */
[----:B01----:R-:W-:Y:S01]  /*15c0*/  LOP3.LUT R2, R4, 0x10000, RZ, 0xfc, !PT ;  /* 0x0001000004027812 */ /* 0x003fe200078efcff */
[----:B------:R-:W-:Y:S01]  /*15d0*/  IMAD.MOV.U32 R3, RZ, RZ, -0x3ffffff0 ;  /* 0xc0000010ff037424 */ /* 0x000fe200078e00ff */
[----:B------:R-:W-:Y:S02]  /*15e0*/  UIADD3 UR4, UR40, 0x10c00, URZ ;  /* 0x00010c0028047890 */ /* 0x000fe4000fffe03f */
[C---:B------:R-:W-:Y:S01]  /*15f0*/  R2UR UR8, R2.reuse ;  /* 0x00000000020872ca */ /* 0x040fe200000e0000 */
[----:B------:R-:W-:Y:S01]  /*1600*/  WARPGROUP.ARRIVE ;  /* 0x00000000000079c5 */ /* 0x000fe20000000000 */
[----:B------:R-:W-:Y:S01]  /*1610*/  R2UR UR9, R3 ;  /* 0x00000000030972ca */ /* 0x000fe200000e0000 */
[----:B------:R-:W-:Y:S01]  /*1620*/  USHF.R.U32.HI UR4, URZ, 0x4, UR4 ;  /* 0x000000043f047899 */ /* 0x000fe20008011604 */
[----:B------:R-:W-:Y:S01]  /*1630*/  R2UR UR12, R2 ;  /* 0x00000000020c72ca */ /* 0x000fe200000e0000 */
[----:B------:R-:W-:Y:S01]  /*1640*/  UMOV UR11, 0xc0000010 ;  /* 0xc0000010000b7882 */ /* 0x000fe20000000000 */
[----:B------:R-:W-:Y:S01]  /*1650*/  UMOV UR13, 0xc0000010 ;  /* 0xc0000010000d7882 */ /* 0x000fe20000000000 */
[----:B------:R-:W-:Y:S01]  /*1660*/  ULOP3.LUT UR4, UR4, 0x3fff, URZ, 0xc0, !UPT ;  /* 0x00003fff04047892 */ /* 0x000fe2000f8ec03f */
[----:B------:R-:W-:-:S03]  /*1670*/  UMOV UR15, 0xc0000010 ;  /* 0xc0000010000f7882 */ /* 0x000fc60000000000 */
[----:B------:R-:W-:-:S04]  /*1680*/  ULOP3.LUT UR20, UR4, 0x10000, URZ, 0xfc, !UPT ;  /* 0x0001000004147892 */ /* 0x000fc8000f8efc3f */
[----:B------:R-:W-:-:S03]  /*1690*/  UIADD3 UR14, UR20, 0x200, URZ ;  /* 0x00000200140e7890 */ /* 0x000fc6000fffe03f */
[----:B------:R-:W-:Y:S02]  /*16a0*/  UMOV UR10, UR20 ;  /* 0x00000014000a7c82 */ /* 0x000fe40008000000 */
[----:B------:R-:W-:Y:S01]  /*16b0*/  QGMMA.64x128x32.F32.E4M3.E4M3 R24, gdesc[UR8], RZ, !UPT, gsb0 ;  /* 0x01e00000081879f3 */ /* 0x000fe2000c0008ff */
[----:B------:R-:W-:Y:S02]  /*16c0*/  UIADD3 UR8, UR12, 0x180, URZ ;  /* 0x000001800c087890 */ /* 0x000fe4000fffe03f */
[----:B------:R-:W-:Y:S01]  /*16d0*/  UIADD3 UR10, UR20, 0x100, URZ ;  /* 0x00000100140a7890 */ /* 0x000fe2000fffe03f */
[----:B------:R-:W-:Y:S01]  /*16e0*/  UMOV UR9, 0xc0000010 ;  /* 0xc000001000097882 */ /* 0x000fe20000000000 */
[----:B------:R-:W-:Y:S01]  /*16f0*/  UMOV UR11, 0xc0000010 ;  /* 0xc0000010000b7882 */ /* 0x000fe20000000000 */
[----:B------:R-:W-:Y:S01]  /*1700*/  UIADD3 UR12, UR12, 0x300, URZ ;  /* 0x000003000c0c7890 */ /* 0x000fe2000fffe03f */
[----:B------:R-:W-:Y:S02]  /*1710*/  WARPGROUP.DEPBAR.LE gsb0, 0x0 ;  /* 0x00008000000079c5 */ /* 0x000fe40000010000 */
[----:B------:R-:W-:-:S06]  /*1720*/  WARPGROUP.ARRIVE ;  /* 0x00000000000079c5 */ /* 0x000fcc0000000000 */
[----:B------:R-:W-:Y:S03]  /*1730*/  QGMMA.64x128x32.F32.E4M3.E4M3 R24, gdesc[UR8], R24, gsb0 ;  /* 0x01e00000081879f3 */ /* 0x000fe60008000818 */
[----:B------:R-:W-:Y:S02]  /*1740*/  WARPGROUP.DEPBAR.LE gsb0, 0x0 ;  /* 0x00008000000079c5 */ /* 0x000fe40000010000 */
[----:B------:R-:W-:-:S07]  /*1750*/  WARPGROUP.ARRIVE ;  /* 0x00000000000079c5 */ /* 0x000fce0000000000 */
[----:B------:R-:W-:Y:S03]  /*1760*/  QGMMA.64x128x32.F32.E4M3.E4M3 R24, gdesc[UR12], R24, gsb0 ;  /* 0x01e000000c1879f3 */ /* 0x000fe60008000818 */
[----:B------:R-:W-:Y:S02]  /*1770*/  WARPGROUP.DEPBAR.LE gsb0, 0x0 ;  /* 0x00008000000079c5 */ /* 0x000fe40000010000 */
[----:B------:R-:W-:Y:S05]  /*1780*/  @!P0 BRA `(.L_x_11027) ;  /* 0x0000000000048947 */ /* 0x000fea0003800000 */
[----:B------:R-:W-:Y:S01]  /*1790*/  BPT.TRAP 0x1 ;  /* 0x000000040000795c */ /* 0x000fe20000300000 */
.L_x_11027:
[----:B------:R-:W-:Y:S01]  /*17a0*/  LOP3.LUT R5, R16, 0xffffff80, RZ, 0xc0, !PT ;  /* 0xffffff8010057812 */ /* 0x000fe200078ec0ff */
[----:B------:R-:W-:Y:S01]  /*17b0*/  IMAD.MOV.U32 R7, RZ, RZ, -0x2 ;  /* 0xfffffffeff077424 */ /* 0x000fe200078e00ff */
[----:B------:R-:W-:Y:S01]  /*17c0*/  P2R R6, PR, RZ, 0x1 ;  /* 0x00000001ff067803 */ /* 0x000fe20000000000 */
[----:B------:R-:W-:Y:S01]  /*17d0*/  UIADD3 UR4, UR40, 0x17040, URZ ;  /* 0x0001704028047890 */ /* 0x000fe2000fffe03f */
[----:B------:R-:W0:Y:S01]  /*17e0*/  S2UR UR7, SR_CgaCtaId ;  /* 0x00000000000779c3 */ /* 0x000e220000008800 */
[----:B------:R-:W-:Y:S01]  /*17f0*/  IMAD.IADD R5, R22, 0x1, -R5 ;  /* 0x0000000116057824 */ /* 0x000fe200078e0a05 */
[-C--:B------:R-:W-:Y:S01]  /*1800*/  MOV R104, R89.reuse ;  /* 0x0000005900687202 */ /* 0x080fe20000000f00 */
[----:B------:R-:W-:Y:S01]  /*1810*/  UPRMT UR4, UR44, 0x654, UR4 ;  /* 0x000006542c047896 */ /* 0x000fe20008000004 */
[--C-:B------:R-:W-:Y:S01]  /*1820*/  IMAD.MOV.U32 R88, RZ, RZ, R89.reuse ;  /* 0x000000ffff587224 */ /* 0x100fe200078e0059 */
[----:B------:R-:W-:Y:S01]  /*1830*/  MOV R134, R89 ;  /* 0x0000005900867202 */ /* 0x000fe20000000f00 */
[----:B------:R-:W-:Y:S01]  /*1840*/  IMAD.MOV.U32 R91, RZ, RZ, R89 ;  /* 0x000000ffff5b7224 */ /* 0x000fe200078e0059 */
[----:B------:R-:W-:Y:S01]  /*1850*/  SHF.R.S32.HI R4, RZ, 0x1f, R5 ;  /* 0x0000001fff047819 */ /* 0x000fe20000011405 */
[----:B------:R-:W-:-:S02]  /*1860*/  IMAD.MOV.U32 R90, RZ, RZ, R89 ;  /* 0x000000ffff5a7224 */ /* 0x000fc400078e0059 */
[--C-:B------:R-:W-:Y:S01]  /*1870*/  IMAD.MOV.U32 R93, RZ, RZ, R89.reuse ;  /* 0x000000ffff5d7224 */ /* 0x100fe200078e0059 */
[----:B------:R-:W-:Y:S01]  /*1880*/  LEA.HI R4, R4, R5, RZ, 0x2 ;  /* 0x0000000504047211 */ /* 0x000fe200078f10ff */
[----:B------:R-:W-:Y:S01]  /*1890*/  SYNCS.ARRIVE.TRANS64.RED.A1T0 RZ, [UR4], RZ ;  /* 0x000000ffffff79a7 */ /* 0x000fe20008100404 */
[----:B------:R-:W-:Y:S01]  /*18a0*/  UMOV UR4, URZ ;  /* 0x0000003f00047c82 */ /* 0x000fe20008000000 */
[--C-:B------:R-:W-:Y:S01]  /*18b0*/  IMAD.MOV.U32 R92, RZ, RZ, R89.reuse ;  /* 0x000000ffff5c7224 */ /* 0x100fe200078e0059 */
[----:B------:R-:W-:Y:S01]  /*18c0*/  LOP3.LUT R4, R4, 0x7ffffffc, RZ, 0xc0, !PT ;  /* 0x7ffffffc04047812 */ /* 0x000fe200078ec0ff */
[--C-:B------:R-:W-:Y:S02]  /*18d0*/  IMAD.MOV.U32 R95, RZ, RZ, R89.reuse ;  /* 0x000000ffff5f7224 */ /* 0x100fe400078e0059 */
[----:B------:R-:W-:Y:S02]  /*18e0*/  IMAD.MOV.U32 R94, RZ, RZ, R89 ;  /* 0x000000ffff5e7224 */ /* 0x000fe400078e0059 */
[----:B------:R-:W-:-:S02]  /*18f0*/  IMAD.IADD R4, R5, 0x1, -R4 ;  /* 0x0000000105047824 */ /* 0x000fc400078e0a04 */
[----:B------:R-:W-:Y:S01]  /*1900*/  IMAD.U32 R5, RZ, RZ, UR43 ;  /* 0x0000002bff057e24 */ /* 0x000fe2000f8e00ff */
[----:B------:R-:W-:Y:S01]  /*1910*/  UIADD3 UR43, UR43, -0x2, URZ ;  /* 0xfffffffe2b2b7890 */ /* 0x000fe2000fffe03f */
[----:B------:R-:W-:Y:S02]  /*1920*/  IMAD R4, R4, R7, 0x80 ;  /* 0x0000008004047424 */ /* 0x000fe400078e0207 */
[--C-:B------:R-:W-:Y:S01]  /*1930*/  IMAD.MOV.U32 R97, RZ, RZ, R89.reuse ;  /* 0x000000ffff617224 */ /* 0x100fe200078e0059 */
[----:B------:R-:W-:Y:S01]  /*1940*/  UISETP.GE.AND UP0, UPT, UR43, UR37, UPT ;  /* 0x000000252b00728c */ /* 0x000fe2000bf06270 */
[----:B------:R-:W-:Y:S02]  /*1950*/  VIADD R4, R4, UR42 ;  /* 0x0000002a04047c36 */ /* 0x000fe40008000000 */
[----:B------:R-:W-:Y:S02]  /*1960*/  IMAD.MOV.U32 R96, RZ, RZ, R89 ;  /* 0x000000ffff607224 */ /* 0x000fe400078e0059 */
[----:B------:R-:W-:-:S02]  /*1970*/  IMAD R5, R5, -0x80, R4 ;  /* 0xffffff8005057824 */ /* 0x000fc400078e0204 */
[--C-:B------:R-:W-:Y:S02]  /*1980*/  IMAD.MOV.U32 R99, RZ, RZ, R89.reuse ;  /* 0x000000ffff637224 */ /* 0x100fe400078e0059 */
[--C-:B------:R-:W-:Y:S01]  /*1990*/  IMAD.MOV.U32 R98, RZ, RZ, R89.reuse ;  /* 0x000000ffff627224 */ /* 0x100fe200078e0059 */
[C---:B------:R-:W-:Y:S01]  /*19a0*/  ISETP.GT.AND P4, PT, R5.reuse, RZ, PT ;  /* 0x000000ff0500720c */ /* 0x040fe20003f84270 */
[--C-:B------:R-:W-:Y:S01]  /*19b0*/  IMAD.MOV.U32 R101, RZ, RZ, R89.reuse ;  /* 0x000000ffff657224 */ /* 0x100fe200078e0059 */
[C---:B------:R-:W-:Y:S01]  /*19c0*/  ISETP.GT.AND P3, PT, R5.reuse, 0x1, PT ;  /* 0x000000010500780c */ /* 0x040fe20003f64270 */
[--C-:B------:R-:W-:Y:S01]  /*19d0*/  IMAD.MOV.U32 R100, RZ, RZ, R89.reuse ;  /* 0x000000ffff647224 */ /* 0x100fe200078e0059 */
[----:B------:R-:W-:Y:S01]  /*19e0*/  ISETP.GT.AND P1, PT, R5, 0x8, PT ;  /* 0x000000080500780c */ /* 0x000fe20003f24270 */
[--C-:B------:R-:W-:Y:S01]  /*19f0*/  IMAD.MOV.U32 R103, RZ, RZ, R89.reuse ;  /* 0x000000ffff677224 */ /* 0x100fe200078e0059 */
        /* <DEDUP_REMOVED lines=9> */
[--C-:B------:R-:W-:Y:S01]  /*1a90*/  IMAD.MOV.U32 R109, RZ, RZ, R89.reuse ;  /* 0x000000ffff6d7224 */ /* 0x100fe200078e0059 */
[----:B------:R-:W-:Y:S01]  /*1aa0*/  ISETP.GT.AND P6, PT, R5, 0x10, PT ;  /* 0x000000100500780c */ /* 0x000fe20003fc4270 */
        /* <DEDUP_REMOVED lines=11> */
[----:B------:R-:W-:Y:S01]  /*1b60*/  FSEL R24, R24, -INF , P4 ;  /* 0xff80000018187808 */ /* 0x000fe20002000000 */
        /* <DEDUP_REMOVED lines=38> */
[----:B------:R-:W-:Y:S01]  /*1dd0*/  IMAD.MOV.U32 R135, RZ, RZ, R89 ;  /* 0x000000ffff877224 */ /* 0x000fe200078e0059 */
        /* <DEDUP_REMOVED lines=68> */
[----:B------:R-:W-:Y:S02]  /*2220*/  FMNMX.FTZ R4, R78, R7, !PT ;  /* 0x000000074e047209 */ /* 0x000fe40007810000 */
[----:B------:R-:W-:Y:S02]  /*2230*/  ISETP.GT.AND P3, PT, R5, 0x70, PT ;  /* 0x000000700500780c */ /* 0x000fe40003f64270 */
[----:B------:R-:W-:Y:S02]  /*2240*/  FSEL R60, R60, -INF , P4 ;  /* 0xff8000003c3c7808 */ /* 0x000fe40002000000 */
[----:B------:R-:W-:Y:S02]  /*2250*/  FSEL R82, R82, -INF , P3 ;  /* 0xff80000052527808 */ /* 0x000fe40001800000 */
[----:B------:R-:W-:-:S02]  /*2260*/  FMNMX.FTZ R7, R79, R4, !PT ;  /* 0x000000044f077209 */ /* 0x000fc40007810000 */
[----:B------:R-:W-:Y:S02]  /*2270*/  ISETP.GT.AND P4, PT, R5, 0x71, PT ;  /* 0x000000710500780c */ /* 0x000fe40003f84270 */
[----:B------:R-:W-:Y:S02]  /*2280*/  FMNMX.FTZ R4, R82, R7, !PT ;  /* 0x0000000752047209 */ /* 0x000fe40007810000 */
[----:B------:R-:W-:Y:S02]  /*2290*/  FSEL R83, R83, -INF , P4 ;  /* 0xff80000053537808 */ /* 0x000fe40002000000 */
        /* <DEDUP_REMOVED lines=10> */
[----:B------:R-:W1:Y:S01]  /*2340*/  SHFL.BFLY PT, R4, R7, 0x2, 0x1f ;  /* 0x0c401f0007047f89 */ /* 0x000e6200000e0000 */
[----:B------:R-:W-:Y:S02]  /*2350*/  P2R R11, PR, RZ, 0x4 ;  /* 0x00000004ff0b7803 */ /* 0x000fe40000000000 */
[C---:B------:R-:W-:Y:S02]  /*2360*/  ISETP.GT.AND P2, PT, R5.reuse, 0x58, PT ;  /* 0x000000580500780c */ /* 0x040fe40003f44270 */
[C---:B------:R-:W-:Y:S02]  /*2370*/  ISETP.GT.AND P1, PT, R5.reuse, 0x59, PT ;  /* 0x000000590500780c */ /* 0x040fe40003f24270 */
[----:B------:R-:W-:Y:S02]  /*2380*/  ISETP.GT.AND P0, PT, R5, 0x60, PT ;  /* 0x000000600500780c */ /* 0x000fe40003f04270 */
[----:B------:R-:W-:-:S02]  /*2390*/  FMNMX.FTZ R5, R24, R25, !PT ;  /* 0x0000001918057209 */ /* 0x000fc40007810000 */
[----:B------:R-:W-:Y:S02]  /*23a0*/  FSEL R69, R69, -INF , P1 ;  /* 0xff80000045457808 */ /* 0x000fe40000800000 */
[----:B------:R-:W-:Y:S02]  /*23b0*/  ISETP.NE.AND P1, PT, R12, RZ, PT ;  /* 0x000000ff0c00720c */ /* 0x000fe40003f25270 */
[----:B------:R-:W-:Y:S02]  /*23c0*/  FSEL R68, R68, -INF , P2 ;  /* 0xff80000044447808 */ /* 0x000fe40001000000 */
[----:B------:R-:W-:Y:S02]  /*23d0*/  FSEL R72, R72, -INF , P0 ;  /* 0xff80000048487808 */ /* 0x000fe40000000000 */
[----:B------:R-:W-:Y:S02]  /*23e0*/  ISETP.NE.AND P0, PT, R13, RZ, PT ;  /* 0x000000ff0d00720c */ /* 0x000fe40003f05270 */
[----:B------:R-:W-:-:S02]  /*23f0*/  ISETP.NE.AND P2, PT, R11, RZ, PT ;  /* 0x000000ff0b00720c */ /* 0x000fc40003f45270 */
[----:B------:R-:W-:Y:S02]  /*2400*/  FSEL R73, R73, -INF , P0 ;  /* 0xff80000049497808 */ /* 0x000fe40000000000 */
[----:B-1----:R-:W-:Y:S02]  /*2410*/  FMNMX.FTZ R8, R7, R4, !PT ;  /* 0x0000000407087209 */ /* 0x002fe40007810000 */
[----:B------:R-:W-:Y:S02]  /*2420*/  ISETP.NE.AND P0, PT, R6, RZ, PT ;  /* 0x000000ff0600720c */ /* 0x000fe40003f05270 */
[----:B------:R-:W-:Y:S01]  /*2430*/  FSEL R76, R76, -INF , P1 ;  /* 0xff8000004c4c7808 */ /* 0x000fe20000800000 */
[----:B------:R-:W1:Y:S01]  /*2440*/  SHFL.BFLY PT, R9, R8, 0x1, 0x1f ;  /* 0x0c201f0008097f89 */ /* 0x000e6200000e0000 */
[----:B------:R-:W-:Y:S02]  /*2450*/  FSEL R77, R77, -INF , P2 ;  /* 0xff8000004d4d7808 */ /* 0x000fe40001000000 */
[----:B------:R-:W-:-:S02]  /*2460*/  FSEL R81, R81, -INF , P4 ;  /* 0xff80000051517808 */ /* 0x000fc40002000000 */
[----:B------:R-:W-:Y:S02]  /*2470*/  FSEL R84, R84, -INF , P5 ;  /* 0xff80000054547808 */ /* 0x000fe40002800000 */
[----:B------:R-:W-:Y:S02]  /*2480*/  FSEL R85, R85, -INF , P6 ;  /* 0xff80000055557808 */ /* 0x000fe40003000000 */
[----:B-1----:R-:W-:Y:S01]  /*2490*/  FMNMX.FTZ R4, R8, R9, !PT ;  /* 0x0000000908047209 */ /* 0x002fe20007810000 */
[----:B------:R-:W-:-:S03]  /*24a0*/  IMAD.U32 R9, RZ, RZ, UR47 ;  /* 0x0000002fff097e24 */ /* 0x000fc6000f8e00ff */
[C---:B------:R-:W-:Y:S01]  /*24b0*/  FSETP.NEU.FTZ.AND P3, PT, R4.reuse, -INF , PT ;  /* 0xff8000000400780b */ /* 0x040fe20003f7d000 */
[----:B------:R-:W-:-:S05]  /*24c0*/  FFMA.FTZ R22, R4, R9, -8 ;  /* 0xc100000004167423 */ /* 0x000fca0000010009 */
        /* <DEDUP_REMOVED lines=33> */
[----:B------:R-:W1:Y:S01]  /*26e0*/  MUFU.EX2 R9, R9 ;  /* 0x0000000900097308 */ /* 0x000e620000000800 */
        /* <DEDUP_REMOVED lines=11> */
[----:B------:R-:W-:Y:S02]  /*27a0*/  FMNMX.FTZ R16, R52, R5, !PT ;  /* 0x0000000534107209 */ /* 0x000fe40007810000 */
[----:B-1----:R-:W-:Y:S02]  /*27b0*/  F2FP.SATFINITE.E4M3.F32.PACK_AB_MERGE_C R137, R9, R8, RZ ;  /* 0x000000080989723e */ /* 0x002fe400048070ff */
[----:B------:R-:W-:Y:S01]  /*27c0*/  FMNMX.FTZ R5, R53, R16, !PT ;  /* 0x0000001035057209 */ /* 0x000fe20007810000 */
[--C-:B------:R-:W-:Y:S01]  /*27d0*/  FFMA.FTZ R16, R46, UR47, -R22.reuse ;  /* 0x0000002f2e107c23 */ /* 0x100fe20008010816 */
[----:B------:R-:W-:Y:S01]  /*27e0*/  FFMA.FTZ R46, R79, UR47, -R22 ;  /* 0x0000002f4f2e7c23 */ /* 0x000fe20008010816 */
[----:B------:R-:W-:Y:S01]  /*27f0*/  MUFU.EX2 R12, R12 ;  /* 0x0000000c000c7308 */ /* 0x000fe20000000800 */
[----:B------:R-:W-:Y:S02]  /*2800*/  FMNMX.FTZ R18, R56, R5, !PT ;  /* 0x0000000538127209 */ /* 0x000fe40007810000 */
[----:B------:R-:W-:-:S02]  /*2810*/  F2FP.SATFINITE.E4M3.F32.PACK_AB_MERGE_C R137, R7, R6, R137 ;  /* 0x000000060789723e */ /* 0x000fc40004807089 */
        /* <DEDUP_REMOVED lines=11> */
[----:B------:R-:W-:Y:S01]  /*28d0*/  FFMA.FTZ R20, R54, UR47, -R22 ;  /* 0x0000002f36147c23 */ /* 0x000fe20008010816 */
[----:B------:R-:W-:Y:S01]  /*28e0*/  IMAD.U32 R54, RZ, RZ, UR47 ;  /* 0x0000002fff367e24 */ /* 0x000fe2000f8e00ff */
        /* <DEDUP_REMOVED lines=12> */
[----:B------:R-:W-:Y:S01]  /*29b0*/  FMNMX.FTZ R5, R85, R30, !PT ;  /* 0x0000001e55057209 */ /* 0x000fe20007810000 */
[----:B------:R-:W-:Y:S02]  /*29c0*/  FFMA.FTZ R30, R66, UR47, -R22 ;  /* 0x0000002f421e7c23 */ /* 0x000fe40008010816 */
        /* <DEDUP_REMOVED lines=10> */
[----:B-1----:R-:W-:-:S07]  /*2a70*/  FMNMX.FTZ R5, R50, R5, !PT ;  /* 0x0000000532057209 */ /* 0x002fce0007810000 */
[----:B------:R-:W-:Y:S01]  /*2a80*/  MUFU.EX2 R31, R31 ;  /* 0x0000001f001f7308 */ /* 0x000fe20000000800 */
[--C-:B------:R-:W-:Y:S01]  /*2a90*/  FFMA.FTZ R50, R83, UR47, -R22.reuse ;  /* 0x0000002f53327c23 */ /* 0x100fe20008010816 */
[----:B------:R-:W-:Y:S01]  /*2aa0*/  FFMA.FTZ R22, R87, UR47, -R22 ;  /* 0x0000002f57167c23 */ /* 0x000fe20008010816 */
[C---:B------:R-:W-:Y:S01]  /*2ab0*/  FSETP.NEU.FTZ.AND P1, PT, R5.reuse, -INF , PT ;  /* 0xff8000000500780b */ /* 0x040fe20003f3d000 */
[----:B------:R-:W-:-:S04]  /*2ac0*/  FFMA.FTZ R54, R5, R54, -8 ;  /* 0xc100000005367423 */ /* 0x000fc80000010036 */
[----:B------:R-:W-:Y:S01]  /*2ad0*/  MUFU.EX2 R35, R35 ;  /* 0x0000002300237308 */ /* 0x000fe20000000800 */
        /* <DEDUP_REMOVED lines=32> */
[----:B------:R-:W3:Y:S08]  /*2ce0*/  MUFU.EX2 R58, R58 ;  /* 0x0000003a003a7308 */ /* 0x000ef00000000800 */
[----:B------:R-:W4:Y:S08]  /*2cf0*/  MUFU.EX2 R28, R28 ;  /* 0x0000001c001c7308 */ /* 0x000f300000000800 */
[----:B------:R5:W-:Y:S08]  /*2d00*/  MUFU.EX2 R66, R45 ;  /* 0x0000002d00427308 */ /* 0x000bf00000000800 */
[----:B------:R-:W0:Y:S01]  /*2d10*/  MUFU.EX2 R29, R29 ;  /* 0x0000001d001d7308 */ /* 0x000e220000000800 */
[----:B-----5:R-:W-:-:S07]  /*2d20*/  FADD.FTZ R45, R6, R7 ;  /* 0x00000007062d7221 */ /* 0x020fce0000010000 */
[----:B------:R1:W-:Y:S08]  /*2d30*/  MUFU.EX2 R63, R44 ;  /* 0x0000002c003f7308 */ /* 0x0003f00000000800 */
[----:B------:R5:W0:Y:S01]  /*2d40*/  MUFU.EX2 R59, R36 ;  /* 0x00000024003b7308 */ /* 0x000a220000000800 */
[----:B-1----:R-:W-:-:S07]  /*2d50*/  FADD.FTZ R44, R24, R25 ;  /* 0x00000019182c7221 */ /* 0x002fce0000010000 */
[----:B------:R1:W0:Y:S01]  /*2d60*/  MUFU.EX2 R62, R37 ;  /* 0x00000025003e7308 */ /* 0x0002220000000800 */
[----:B-----5:R-:W-:Y:S01]  /*2d70*/  FFMA.FTZ R36, R48, UR47, -R54 ;  /* 0x0000002f30247c23 */ /* 0x020fe20008010836 */
[----:B------:R-:W-:Y:S01]  /*2d80*/  FADD.FTZ R48, R8, R45 ;  /* 0x0000002d08307221 */ /* 0x000fe20000010000 */
[----:B--2---:R-:W-:Y:S01]  /*2d90*/  FADD.FTZ R45, R55, R44 ;  /* 0x0000002c372d7221 */ /* 0x004fe20000010000 */
[--C-:B------:R-:W-:Y:S01]  /*2da0*/  FFMA.FTZ R44, R64, UR47, -R54.reuse ;  /* 0x0000002f402c7c23 */ /* 0x100fe20008010836 */
[C---:B---3--:R-:W-:Y:S02]  /*2db0*/  F2FP.SATFINITE.E4M3.F32.PACK_AB_MERGE_C R55, R58.reuse, R55, RZ ;  /* 0x000000373a37723e */ /* 0x048fe400048070ff */
[----:B------:R-:W-:Y:S01]  /*2dc0*/  FADD.FTZ R45, R58, R45 ;  /* 0x0000002d3a2d7221 */ /* 0x000fe20000010000 */
[----:B------:R-:W2:Y:S01]  /*2dd0*/  MUFU.EX2 R32, R32 ;  /* 0x0000002000207308 */ /* 0x000ea20000000800 */
[----:B-1----:R-:W-:Y:S01]  /*2de0*/  FFMA.FTZ R37, R49, UR47, -R54 ;  /* 0x0000002f31257c23 */ /* 0x002fe20008010836 */
[----:B------:R-:W-:Y:S01]  /*2df0*/  FADD.FTZ R49, R9, R48 ;  /* 0x0000003009317221 */ /* 0x000fe20000010000 */
[----:B----4-:R-:W-:Y:S01]  /*2e00*/  FADD.FTZ R48, R28, R45 ;  /* 0x0000002d1c307221 */ /* 0x010fe20000010000 */
[--C-:B------:R-:W-:Y:S01]  /*2e10*/  FFMA.FTZ R45, R65, UR47, -R54.reuse ;  /* 0x0000002f412d7c23 */ /* 0x100fe20008010836 */
[----:B------:R-:W-:Y:S01]  /*2e20*/  FFMA.FTZ R54, R85, UR47, -R54 ;  /* 0x0000002f55367c23 */ /* 0x000fe20008010836 */
[----:B------:R-:W-:Y:S01]  /*2e30*/  FADD.FTZ R56, R10, R49 ;  /* 0x000000310a387221 */ /* 0x000fe20000010000 */
[----:B0-----:R-:W-:Y:S01]  /*2e40*/  FADD.FTZ R48, R29, R48 ;  /* 0x000000301d307221 */ /* 0x001fe20000010000 */
[----:B------:R-:W0:Y:S01]  /*2e50*/  MUFU.EX2 R33, R33 ;  /* 0x0000002100217308 */ /* 0x000e220000000800 */
[----:B------:R-:W-:Y:S01]  /*2e60*/  F2FP.SATFINITE.E4M3.F32.PACK_AB_MERGE_C R136, R25, R24, R55 ;  /* 0x000000181988723e */ /* 0x000fe20004807037 */
[----:B------:R-:W-:-:S04]  /*2e70*/  FADD.FTZ R49, R11, R56 ;  /* 0x000000380b317221 */ /* 0x000fc80000010000 */
[----:B------:R-:W-:Y:S01]  /*2e80*/  FADD.FTZ R56, R12, R49 ;  /* 0x000000310c387221 */ /* 0x000fe20000010000 */
[----:B------:R-:W-:Y:S01]  /*2e90*/  FADD.FTZ R49, R59, R48 ;  /* 0x000000303b317221 */ /* 0x000fe20000010000 */
[----:B------:R-:W1:Y:S01]  /*2ea0*/  MUFU.EX2 R36, R36 ;  /* 0x0000002400247308 */ /* 0x000e620000000800 */
[C---:B------:R-:W-:Y:S01]  /*2eb0*/  F2FP.SATFINITE.E4M3.F32.PACK_AB_MERGE_C R59, R62.reuse, R59, RZ ;  /* 0x0000003b3e3b723e */ /* 0x040fe200048070ff */
[----:B------:R-:W-:Y:S01]  /*2ec0*/  FADD.FTZ R57, R13, R56 ;  /* 0x000000380d397221 */ /* 0x000fe20000010000 */
[----:B------:R-:W-:Y:S02]  /*2ed0*/  FADD.FTZ R49, R62, R49 ;  /* 0x000000313e317221 */ /* 0x000fe40000010000 */
[----:B------:R-:W-:Y:S01]  /*2ee0*/  F2FP.SATFINITE.E4M3.F32.PACK_AB_MERGE_C R138, R29, R28, R59 ;  /* 0x0000001c1d8a723e */ /* 0x000fe2000480703b */
[----:B------:R-:W-:Y:S01]  /*2ef0*/  FADD.FTZ R56, R14, R57 ;  /* 0x000000390e387221 */ /* 0x000fe20000010000 */
[----:B--2---:R-:W-:Y:S01]  /*2f00*/  FADD.FTZ R48, R32, R49 ;  /* 0x0000003120307221 */ /* 0x004fe20000010000 */
[----:B------:R-:W2:Y:S02]  /*2f10*/  MUFU.EX2 R37, R37 ;  /* 0x0000002500257308 */ /* 0x000ea40000000800 */
[----:B------:R-:W-:Y:S01]  /*2f20*/  FADD.FTZ R49, R15, R56 ;  /* 0x000000380f317221 */ /* 0x000fe20000010000 */
[----:B0-----:R-:W-:-:S03]  /*2f30*/  FADD.FTZ R48, R33, R48 ;  /* 0x0000003021307221 */ /* 0x001fc60000010000 */
[----:B------:R-:W-:Y:S01]  /*2f40*/  FADD.FTZ R56, R16, R49 ;  /* 0x0000003110387221 */ /* 0x000fe20000010000 */
[----:B------:R-:W-:Y:S01]  /*2f50*/  FADD.FTZ R49, R63, R48 ;  /* 0x000000303f317221 */ /* 0x000fe20000010000 */
[----:B------:R-:W0:Y:S01]  /*2f60*/  MUFU.EX2 R52, R52 ;  /* 0x0000003400347308 */ /* 0x000e220000000800 */
[C---:B------:R-:W-:Y:S01]  /*2f70*/  F2FP.SATFINITE.E4M3.F32.PACK_AB_MERGE_C R16, R17.reuse, R16, RZ ;  /* 0x000000101110723e */ /* 0x040fe200048070ff */
[----:B------:R-:W-:Y:S01]  /*2f80*/  FADD.FTZ R57, R17, R56 ;  /* 0x0000003811397221 */ /* 0x000fe20000010000 */
[C---:B------:R-:W-:Y:S01]  /*2f90*/  FADD.FTZ R49, R66.reuse, R49 ;  /* 0x0000003142317221 */ /* 0x040fe20000010000 */
[----:B------:R-:W-:Y:S02]  /*2fa0*/  F2FP.SATFINITE.E4M3.F32.PACK_AB_MERGE_C R63, R66, R63, RZ ;  /* 0x0000003f423f723e */ /* 0x000fe400048070ff */
[----:B------:R-:W-:Y:S01]  /*2fb0*/  FADD.FTZ R56, R18, R57 ;  /* 0x0000003912387221 */ /* 0x000fe20000010000 */
[----:B-1----:R-:W-:Y:S01]  /*2fc0*/  FADD.FTZ R48, R36, R49 ;  /* 0x0000003124307221 */ /* 0x002fe20000010000 */
[----:B------:R-:W1:Y:S01]  /*2fd0*/  MUFU.EX2 R53, R53 ;  /* 0x0000003500357308 */ /* 0x000e620000000800 */
[----:B------:R-:W-:Y:S01]  /*2fe0*/  F2FP.SATFINITE.E4M3.F32.PACK_AB_MERGE_C R141, R15, R14, R16 ;  /* 0x0000000e0f8d723e */ /* 0x000fe20004807010 */
[----:B------:R-:W-:Y:S01]  /*2ff0*/  FADD.FTZ R49, R19, R56 ;  /* 0x0000003813317221 */ /* 0x000fe20000010000 */
[----:B--2---:R-:W-:Y:S01]  /*3000*/  FADD.FTZ R9, R37, R48 ;  /* 0x0000003025097221 */ /* 0x004fe20000010000 */
[----:B------:R-:W-:-:S02]  /*3010*/  F2FP.SATFINITE.E4M3.F32.PACK_AB_MERGE_C R56, R13, R12, RZ ;  /* 0x0000000c0d38723e */ /* 0x000fc400048070ff */
[----:B------:R-:W-:Y:S01]  /*3020*/  FADD.FTZ R12, R20, R49 ;  /* 0x00000031140c7221 */ /* 0x000fe20000010000 */
[C---:B------:R-:W-:Y:S01]  /*3030*/  F2FP.SATFINITE.E4M3.F32.PACK_AB_MERGE_C R20, R23.reuse, R20, RZ ;  /* 0x000000141714723e */ /* 0x040fe200048070ff */
[----:B------:R-:W2:Y:S01]  /*3040*/  MUFU.EX2 R40, R40 ;  /* 0x0000002800287308 */ /* 0x000ea20000000800 */
[----:B0-----:R-:W-:Y:S01]  /*3050*/  FADD.FTZ R8, R52, R9 ;  /* 0x0000000934087221 */ /* 0x001fe20000010000 */
[----:B------:R-:W-:Y:S01]  /*3060*/  FADD.FTZ R12, R23, R12 ;  /* 0x0000000c170c7221 */ /* 0x000fe20000010000 */
[----:B------:R-:W-:Y:S02]  /*3070*/  F2FP.SATFINITE.E4M3.F32.PACK_AB_MERGE_C R139, R11, R10, R56 ;  /* 0x0000000a0b8b723e */ /* 0x000fe40004807038 */
[----:B------:R-:W-:Y:S01]  /*3080*/  F2FP.SATFINITE.E4M3.F32.PACK_AB_MERGE_C R143, R19, R18, R20 ;  /* 0x00000012138f723e */ /* 0x000fe20004807014 */
[----:B------:R-:W-:Y:S01]  /*3090*/  FADD.FTZ R13, R21, R12 ;  /* 0x0000000c150d7221 */ /* 0x000fe20000010000 */
[----:B------:R-:W-:Y:S01]  /*30a0*/  F2FP.SATFINITE.E4M3.F32.PACK_AB_MERGE_C R140, R33, R32, R63 ;  /* 0x00000020218c723e */ /* 0x000fe2000480703f */
[----:B------:R-:W0:Y:S01]  /*30b0*/  MUFU.EX2 R41, R41 ;  /* 0x0000002900297308 */ /* 0x000e220000000800 */
[C---:B-1----:R-:W-:Y:S01]  /*30c0*/  FADD.FTZ R9, R53.reuse, R8 ;  /* 0x0000000835097221 */ /* 0x042fe20000010000 */
[----:B------:R-:W-:Y:S01]  /*30d0*/  FADD.FTZ R12, R26, R13 ;  /* 0x0000000d1a0c7221 */ /* 0x000fe20000010000 */
[----:B------:R-:W-:-:S03]  /*30e0*/  F2FP.SATFINITE.E4M3.F32.PACK_AB_MERGE_C R52, R53, R52, RZ ;  /* 0x000000343534723e */ /* 0x000fc600048070ff */
[----:B------:R-:W-:Y:S01]  /*30f0*/  FADD.FTZ R13, R27, R12 ;  /* 0x0000000c1b0d7221 */ /* 0x000fe20000010000 */
[----:B------:R-:W-:Y:S01]  /*3100*/  F2FP.SATFINITE.E4M3.F32.PACK_AB_MERGE_C R27, R34, R27, RZ ;  /* 0x0000001b221b723e */ /* 0x000fe200048070ff */
[----:B------:R-:W1:Y:S01]  /*3110*/  MUFU.EX2 R60, R60 ;  /* 0x0000003c003c7308 */ /* 0x000e620000000800 */
[----:B--2---:R-:W-:Y:S01]  /*3120*/  FADD.FTZ R8, R40, R9 ;  /* 0x0000000928087221 */ /* 0x004fe20000010000 */
[----:B------:R-:W-:Y:S01]  /*3130*/  FADD.FTZ R13, R34, R13 ;  /* 0x0000000d220d7221 */ /* 0x000fe20000010000 */
[----:B------:R-:W-:Y:S02]  /*3140*/  F2FP.SATFINITE.E4M3.F32.PACK_AB_MERGE_C R145, R26, R21, R27 ;  /* 0x000000151a91723e */ /* 0x000fe4000480701b */
[----:B------:R-:W-:-:S03]  /*3150*/  F2FP.SATFINITE.E4M3.F32.PACK_AB_MERGE_C R142, R37, R36, R52 ;  /* 0x00000024258e723e */ /* 0x000fc60004807034 */
[----:B------:R-:W2:Y:S01]  /*3160*/  MUFU.EX2 R61, R61 ;  /* 0x0000003d003d7308 */ /* 0x000ea20000000800 */
[----:B0-----:R-:W-:Y:S01]  /*3170*/  FADD.FTZ R9, R41, R8 ;  /* 0x0000000829097221 */ /* 0x001fe20000010000 */
[----:B------:R-:W-:-:S04]  /*3180*/  FADD.FTZ R8, R30, R13 ;  /* 0x0000000d1e087221 */ /* 0x000fc80000010000 */
[----:B------:R-:W-:Y:S02]  /*3190*/  FADD.FTZ R8, R31, R8 ;  /* 0x000000081f087221 */ /* 0x000fe40000010000 */
[----:B------:R-:W0:Y:S01]  /*31a0*/  MUFU.EX2 R44, R44 ;  /* 0x0000002c002c7308 */ /* 0x000e220000000800 */
[----:B-1----:R-:W-:Y:S01]  /*31b0*/  FADD.FTZ R6, R60, R9 ;  /* 0x000000093c067221 */ /* 0x002fe20000010000 */
[----:B------:R-:W-:-:S06]  /*31c0*/  FADD.FTZ R9, R35, R8 ;  /* 0x0000000823097221 */ /* 0x000fcc0000010000 */
[----:B------:R-:W1:Y:S01]  /*31d0*/  MUFU.EX2 R45, R45 ;  /* 0x0000002d002d7308 */ /* 0x000e620000000800 */
[C---:B--2---:R-:W-:Y:S01]  /*31e0*/  F2FP.SATFINITE.E4M3.F32.PACK_AB_MERGE_C R60, R61.reuse, R60, RZ ;  /* 0x0000003c3d3c723e */ /* 0x044fe200048070ff */
[----:B------:R-:W-:-:S03]  /*31f0*/  FADD.FTZ R61, R61, R6 ;  /* 0x000000063d3d7221 */ /* 0x000fc60000010000 */
[----:B------:R-:W-:-:S03]  /*3200*/  F2FP.SATFINITE.E4M3.F32.PACK_AB_MERGE_C R144, R41, R40, R60 ;  /* 0x000000282990723e */ /* 0x000fc6000480703c */
[----:B------:R-:W2:Y:S01]  /*3210*/  MUFU.EX2 R68, R68 ;  /* 0x0000004400447308 */ /* 0x000ea20000000800 */
[----:B0-----:R-:W-:-:S07]  /*3220*/  FADD.FTZ R6, R44, R61 ;  /* 0x0000003d2c067221 */ /* 0x001fce0000010000 */
[----:B------:R-:W0:Y:S01]  /*3230*/  MUFU.EX2 R38, R71 ;  /* 0x0000004700267308 */ /* 0x000e220000000800 */
[----:B-1----:R-:W-:-:S07]  /*3240*/  FADD.FTZ R7, R45, R6 ;  /* 0x000000062d077221 */ /* 0x002fce0000010000 */
[----:B------:R-:W1:Y:S01]  /*3250*/  MUFU.EX2 R69, R69 ;  /* 0x0000004500457308 */ /* 0x000e620000000800 */
[----:B--2---:R-:W-:-:S07]  /*3260*/  FADD.FTZ R6, R68, R7 ;  /* 0x0000000744067221 */ /* 0x004fce0000010000 */
[----:B------:R-:W-:Y:S01]  /*3270*/  MUFU.EX2 R43, R43 ;  /* 0x0000002b002b7308 */ /* 0x000fe20000000800 */
[C---:B0-----:R-:W-:Y:S01]  /*3280*/  F2FP.SATFINITE.E4M3.F32.PACK_AB_MERGE_C R35, R38.reuse, R35, RZ ;  /* 0x000000232623723e */ /* 0x041fe200048070ff */
[----:B------:R-:W-:-:S03]  /*3290*/  FADD.FTZ R38, R38, R9 ;  /* 0x0000000926267221 */ /* 0x000fc60000010000 */
[----:B------:R-:W-:-:S03]  /*32a0*/  F2FP.SATFINITE.E4M3.F32.PACK_AB_MERGE_C R147, R31, R30, R35 ;  /* 0x0000001e1f93723e */ /* 0x000fc60004807023 */
[----:B------:R-:W0:Y:S01]  /*32b0*/  MUFU.EX2 R46, R46 ;  /* 0x0000002e002e7308 */ /* 0x000e220000000800 */
[C---:B-1----:R-:W-:Y:S01]  /*32c0*/  F2FP.SATFINITE.E4M3.F32.PACK_AB_MERGE_C R68, R69.reuse, R68, RZ ;  /* 0x000000444544723e */ /* 0x042fe200048070ff */
[----:B------:R-:W-:-:S03]  /*32d0*/  FADD.FTZ R69, R69, R6 ;  /* 0x0000000645457221 */ /* 0x000fc60000010000 */
[----:B------:R-:W-:-:S03]  /*32e0*/  F2FP.SATFINITE.E4M3.F32.PACK_AB_MERGE_C R146, R45, R44, R68 ;  /* 0x0000002c2d92723e */ /* 0x000fc60004807044 */
[----:B------:R-:W1:Y:S08]  /*32f0*/  MUFU.EX2 R39, R39 ;  /* 0x0000002700277308 */ /* 0x000e700000000800 */
[----:B------:R-:W2:Y:S01]  /*3300*/  MUFU.EX2 R72, R72 ;  /* 0x0000004800487308 */ /* 0x000ea20000000800 */
[----:B0-----:R-:W-:-:S07]  /*3310*/  F2FP.SATFINITE.E4M3.F32.PACK_AB_MERGE_C R8, R46, R43, RZ ;  /* 0x0000002b2e08723e */ /* 0x001fce00048070ff */
[----:B------:R-:W0:Y:S01]  /*3320*/  MUFU.EX2 R42, R42 ;  /* 0x0000002a002a7308 */ /* 0x000e220000000800 */
[----:B-1----:R-:W-:-:S07]  /*3330*/  FADD.FTZ R7, R39, R38 ;  /* 0x0000002627077221 */ /* 0x002fce0000010000 */
[----:B------:R-:W1:Y:S01]  /*3340*/  MUFU.EX2 R73, R73 ;  /* 0x0000004900497308 */ /* 0x000e620000000800 */
[----:B--2---:R-:W-:-:S07]  /*3350*/  FADD.FTZ R6, R72, R69 ;  /* 0x0000004548067221 */ /* 0x004fce0000010000 */
[----:B------:R-:W2:Y:S01]  /*3360*/  MUFU.EX2 R76, R76 ;  /* 0x0000004c004c7308 */ /* 0x000ea20000000800 */
[C---:B0-----:R-:W-:Y:S01]  /*3370*/  F2FP.SATFINITE.E4M3.F32.PACK_AB_MERGE_C R149, R42.reuse, R39, R8 ;  /* 0x000000272a95723e */ /* 0x041fe20004807008 */
[----:B------:R-:W-:-:S04]  /*3380*/  FADD.FTZ R42, R42, R7 ;  /* 0x000000072a2a7221 */ /* 0x000fc80000010000 */
[----:B------:R-:W-:Y:S02]  /*3390*/  FADD.FTZ R43, R43, R42 ;  /* 0x0000002a2b2b7221 */ /* 0x000fe40000010000 */
[----:B------:R-:W0:Y:S01]  /*33a0*/  MUFU.EX2 R77, R77 ;  /* 0x0000004d004d7308 */ /* 0x000e220000000800 */
[----:B-1----:R-:W-:Y:S01]  /*33b0*/  FADD.FTZ R7, R73, R6 ;  /* 0x0000000649077221 */ /* 0x002fe20000010000 */
[----:B------:R-:W-:-:S06]  /*33c0*/  FADD.FTZ R46, R46, R43 ;  /* 0x0000002b2e2e7221 */ /* 0x000fcc0000010000 */
[----:B------:R-:W-:Y:S01]  /*33d0*/  MUFU.EX2 R51, R51 ;  /* 0x0000003300337308 */ /* 0x000fe20000000800 */
[----:B--2---:R-:W-:-:S07]  /*33e0*/  FADD.FTZ R6, R76, R7 ;  /* 0x000000074c067221 */ /* 0x004fce0000010000 */
[----:B------:R-:W1:Y:S01]  /*33f0*/  MUFU.EX2 R22, R22 ;  /* 0x0000001600167308 */ /* 0x000e620000000800 */
[C---:B0-----:R-:W-:Y:S01]  /*3400*/  F2FP.SATFINITE.E4M3.F32.PACK_AB_MERGE_C R76, R77.reuse, R76, RZ ;  /* 0x0000004c4d4c723e */ /* 0x041fe200048070ff */
[----:B------:R-:W-:-:S03]  /*3410*/  FADD.FTZ R77, R77, R6 ;  /* 0x000000064d4d7221 */ /* 0x000fc60000010000 */
[----:B------:R-:W-:-:S03]  /*3420*/  F2FP.SATFINITE.E4M3.F32.PACK_AB_MERGE_C R148, R73, R72, R76 ;  /* 0x000000484994723e */ /* 0x000fc6000480704c */
[----:B------:R-:W0:Y:S08]  /*3430*/  MUFU.EX2 R47, R47 ;  /* 0x0000002f002f7308 */ /* 0x000e300000000800 */
[----:B------:R-:W2:Y:S01]  /*3440*/  MUFU.EX2 R80, R80 ;  /* 0x0000005000507308 */ /* 0x000ea20000000800 */
[----:B-1----:R-:W-:-:S07]  /*3450*/  F2FP.SATFINITE.E4M3.F32.PACK_AB_MERGE_C R8, R22, R51, RZ ;  /* 0x000000331608723e */ /* 0x002fce00048070ff */
[----:B------:R-:W1:Y:S01]  /*3460*/  MUFU.EX2 R50, R50 ;  /* 0x0000003200327308 */ /* 0x000e620000000800 */
[----:B0-----:R-:W-:-:S07]  /*3470*/  FADD.FTZ R7, R47, R46 ;  /* 0x0000002e2f077221 */ /* 0x001fce0000010000 */
[----:B------:R-:W0:Y:S01]  /*3480*/  MUFU.EX2 R81, R81 ;  /* 0x0000005100517308 */ /* 0x000e220000000800 */
[----:B--2---:R-:W-:-:S07]  /*3490*/  FADD.FTZ R6, R80, R77 ;  /* 0x0000004d50067221 */ /* 0x004fce0000010000 */
[----:B------:R-:W2:Y:S01]  /*34a0*/  MUFU.EX2 R84, R84 ;  /* 0x0000005400547308 */ /* 0x000ea20000000800 */
[C---:B-1----:R-:W-:Y:S01]  /*34b0*/  F2FP.SATFINITE.E4M3.F32.PACK_AB_MERGE_C R151, R50.reuse, R47, R8 ;  /* 0x0000002f3297723e */ /* 0x042fe20004807008 */
[----:B------:R-:W-:-:S04]  /*34c0*/  FADD.FTZ R50, R50, R7 ;  /* 0x0000000732327221 */ /* 0x000fc80000010000 */
[----:B------:R-:W-:Y:S02]  /*34d0*/  FADD.FTZ R51, R51, R50 ;  /* 0x0000003233337221 */ /* 0x000fe40000010000 */
[----:B------:R-:W1:Y:S01]  /*34e0*/  MUFU.EX2 R9, R54 ;  /* 0x0000003600097308 */ /* 0x000e620000000800 */
[----:B0-----:R-:W-:-:S04]  /*34f0*/  FADD.FTZ R7, R81, R6 ;  /* 0x0000000651077221 */ /* 0x001fc80000010000 */
[----:B--2---:R-:W-:Y:S01]  /*3500*/  FADD.FTZ R6, R84, R7 ;  /* 0x0000000754067221 */ /* 0x004fe20000010000 */
[----:B------:R-:W-:Y:S01]  /*3510*/  FADD.FTZ R7, R22, R51 ;  /* 0x0000003316077221 */ /* 0x000fe20000010000 */
[C---:B-1----:R-:W-:Y:S02]  /*3520*/  F2FP.SATFINITE.E4M3.F32.PACK_AB_MERGE_C R8, R9.reuse, R84, RZ ;  /* 0x000000540908723e */ /* 0x042fe400048070ff */
[----:B------:R-:W-:Y:S02]  /*3530*/  FADD.FTZ R6, R9, R6 ;  /* 0x0000000609067221 */ /* 0x000fe40000010000 */
[----:B------:R-:W-:Y:S01]  /*3540*/  F2FP.SATFINITE.E4M3.F32.PACK_AB_MERGE_C R150, R81, R80, R8 ;  /* 0x000000505196723e */ /* 0x000fe20004807008 */
        /* <DEDUP_REMOVED lines=29> */
.L_x_11039:
[----:B------:R-:W-:-:S04]  /*3720*/  UISETP.NE.AND UP0, UPT, UR6, 0x1, UPT ;  /* 0x000000010600788c */ /* 0x000fc8000bf05270 */
[----:B------:R-:W-:-:S04]  /*3730*/  USEL UR4, URZ, 0x1, UP0 ;  /* 0x000000013f047887 */ /* 0x000fc80008000000 */
[----:B------:R-:W-:Y:S01]  /*3740*/  ULOP3.LUT UR4, UR5, UR4, URZ, 0x3c, !UPT ;  /* 0x0000000405047292 */ /* 0x000fe2000f8e3c3f */
[----:B------:R-:W-:Y:S11]  /*3750*/  @!P0 BRA `(.L_x_11029) ;  /* 0x0000000000048947 */ /* 0x000ff60003800000 */
[----:B------:R-:W-:Y:S01]  /*3760*/  BPT.TRAP 0x1 ;  /* 0x000000040000795c */ /* 0x000fe20000300000 */
.L_x_11029:
[----:B------:R-:W-:Y:S01]  /*3770*/  UIADD3 UR10, UR6, 0x1, URZ ;  /* 0x00000001060a7890 */ /* 0x000fe2000fffe03f */
[----:B------:R-:W-:-:S03]  /*3780*/  IMAD.U32 R4, RZ, RZ, UR4 ;  /* 0x00000004ff047e24 */ /* 0x000fc6000f8e00ff */
[----:B------:R-:W-:Y:S02]  /*3790*/  UISETP.NE.AND UP0, UPT, UR10, 0x2, UPT ;  /* 0x000000020a00788c */ /* 0x000fe4000bf05270 */
[----:B------:R-:W-:Y:S02]  /*37a0*/  SHF.L.U32 R4, R4, 0x1f, RZ ;  /* 0x0000001f04047819 */ /* 0x000fe400000006ff */
[----:B------:R-:W-:-:S04]  /*37b0*/  USEL UR10, UR10, URZ, UP0 ;  /* 0x0000003f0a0a7287 */ /* 0x000fc80008000000 */
[----:B------:R-:W-:Y:S02]  /*37c0*/  ULEA UR21, UR10, UR40, 0x3 ;  /* 0x000000280a157291 */ /* 0x000fe4000f8e183f */
[----:B------:R-:W-:-:S07]  /*37d0*/  IMAD.U32 R0, RZ, RZ, UR10 ;  /* 0x0000000aff007e24 */ /* 0x000fce000f8e00ff */
[----:B------:R0:W1:Y:S01]  /*37e0*/  SYNCS.PHASECHK.TRANS64.TRYWAIT P1, [UR21+0x17030], R4 ;  /* 0x01703004ff0075a7 */ /* 0x0000620008020155 */
[----:B------:R-:W-:Y:S05]  /*37f0*/  @!P0 BRA `(.L_x_11030) ;  /* 0x0000000000048947 */ /* 0x000fea0003800000 */
[----:B------:R-:W-:Y:S01]  /*3800*/  BPT.TRAP 0x1 ;  /* 0x000000040000795c */ /* 0x000fe20000300000 */
.L_x_11030:
[----:B-1----:R-:W-:Y:S05]  /*3810*/  @P1 BRA `(.L_x_11031) ;  /* 0x0000000000081947 */ /* 0x002fea0003800000 */
[----:B------:R-:W1:Y:S02]  /*3820*/  SYNCS.PHASECHK.TRANS64.TRYWAIT P1, [UR21+0x17030], R4 ;  /* 0x01703004ff0075a7 */ /* 0x000e640008020155 */
[----:B-1----:R-:W-:Y:S05]  /*3830*/  @!P1 BRA `(.L_x_11032) ;  /* 0x0000008000849947 */ /* 0x002fea0003800000 */
.L_x_11031:
[----:B------:R-:W-:Y:S01]  /*3840*/  R2UR UR18, R0 ;  /* 0x00000000001272ca */ /* 0x000fe200000e0000 */
[----:B------:R-:W-:Y:S01]  /*3850*/  WARPGROUP.ARRIVE ;  /* 0x00000000000079c5 */ /* 0x000fe20000000000 */
[----:B------:R-:W-:Y:S01]  /*3860*/  R2UR UR16, R2 ;  /* 0x00000000021072ca */ /* 0x000fe200000e0000 */
[----:B------:R-:W-:Y:S01]  /*3870*/  UMOV UR19, 0xc0000010 ;  /* 0xc000001000137882 */ /* 0x000fe20000000000 */
[----:B------:R-:W-:Y:S01]  /*3880*/  R2UR UR17, R3 ;  /* 0x00000000031172ca */ /* 0x000fe200000e0000 */
[----:B------:R-:W-:Y:S01]  /*3890*/  UMOV UR11, 0xc0000010 ;  /* 0xc0000010000b7882 */ /* 0x000fe20000000000 */
[----:B------:R-:W-:-:S07]  /*38a0*/  UMOV UR15, 0xc0000010 ;  /* 0xc0000010000f7882 */ /* 0x000fce0000000000 */
[----:B------:R-:W-:-:S04]  /*38b0*/  UIMAD UR18, UR18, 0x300, UR20 ;  /* 0x00000300121278a4 */ /* 0x000fc8000f8e0214 */
[----:B------:R-:W-:Y:S02]  /*38c0*/  UIADD3 UR10, UR18, 0x100, URZ ;  /* 0x00000100120a7890 */ /* 0x000fe4000fffe03f */
[----:B------:R-:W-:-:S03]  /*38d0*/  UIADD3 UR14, UR18, 0x200, URZ ;  /* 0x00000200120e7890 */ /* 0x000fc6000fffe03f */
        /* <DEDUP_REMOVED lines=10> */
.L_x_11033:
[----:B------:R-:W-:Y:S01]  /*3980*/  ULEA UR14, UR6, UR40, 0x3 ;  /* 0x00000028060e7291 */ /* 0x000fe2000f8e183f */
[----:B01----:R-:W-:-:S05]  /*3990*/  IMAD.U32 R4, RZ, RZ, UR5 ;  /* 0x00000005ff047e24 */ /* 0x003fca000f8e00ff */
[----:B------:R-:W-:-:S04]  /*39a0*/  SHF.L.U32 R4, R4, 0x1f, RZ ;  /* 0x0000001f04047819 */ /* 0x000fc800000006ff */
[----:B------:R0:W1:Y:S01]  /*39b0*/  SYNCS.PHASECHK.TRANS64.TRYWAIT P1, [UR14+0x17050], R4 ;  /* 0x01705004ff0075a7 */ /* 0x000062000802014e */
[----:B------:R-:W-:Y:S05]  /*39c0*/  @!P0 BRA `(.L_x_11034) ;  /* 0x0000000000048947 */ /* 0x000fea0003800000 */
[----:B------:R-:W-:Y:S01]  /*39d0*/  BPT.TRAP 0x1 ;  /* 0x000000040000795c */ /* 0x000fe20000300000 */
.L_x_11034:
[----:B-1----:R-:W-:Y:S05]  /*39e0*/  @P1 BRA `(.L_x_11035) ;  /* 0x0000000000081947 */ /* 0x002fea0003800000 */
[----:B------:R-:W1:Y:S02]  /*39f0*/  SYNCS.PHASECHK.TRANS64.TRYWAIT P1, [UR14+0x17050], R4 ;  /* 0x01705004ff0075a7 */ /* 0x000e64000802014e */
[----:B-1----:R-:W-:Y:S05]  /*3a00*/  @!P1 BRA `(.L_x_11036) ;  /* 0x0000008000289947 */ /* 0x002fea0003800000 */
.L_x_11035:
        /* <DEDUP_REMOVED lines=8> */
[----:B------:R-:W-:Y:S01]  /*3a90*/  QGMMA.64x96x32.F32.E4M3.E4M3 R88, R136, gdesc[UR8], R88, gsb0 ;  /* 0x0160000888587df3 */ /* 0x000fe20008000858 */
[----:B------:R-:W-:Y:S01]  /*3aa0*/  UIADD3 UR10, UR6, 0x2, URZ ;  /* 0x00000002060a7890 */ /* 0x000fe2000fffe03f */
[----:B------:R-:W-:Y:S01]  /*3ab0*/  UMOV UR11, 0x40000040 ;  /* 0x40000040000b7882 */ /* 0x000fe20000000000 */
[----:B------:R-:W-:Y:S02]  /*3ac0*/  WARPGROUP.DEPBAR.LE gsb0, 0x0 ;  /* 0x00008000000079c5 */ /* 0x000fe40000010000 */
[----:B------:R-:W-:-:S06]  /*3ad0*/  WARPGROUP.ARRIVE ;  /* 0x00000000000079c5 */ /* 0x000fcc0000000000 */
[----:B------:R-:W-:Y:S01]  /*3ae0*/  QGMMA.64x96x32.F32.E4M3.E4M3 R88, R140, gdesc[UR8], R88, gsb0 ;  /* 0x016000088c587df3 */ /* 0x000fe20008000858 */
[----:B------:R-:W-:Y:S01]  /*3af0*/  UIADD3 UR10, UR6, 0x4, URZ ;  /* 0x00000004060a7890 */ /* 0x000fe2000fffe03f */
[----:B------:R-:W-:Y:S01]  /*3b00*/  UMOV UR11, 0x40000040 ;  /* 0x40000040000b7882 */ /* 0x000fe20000000000 */
[----:B------:R-:W-:Y:S01]  /*3b10*/  UIADD3 UR6, UR6, 0x6, URZ ;  /* 0x0000000606067890 */ /* 0x000fe2000fffe03f */
[----:B------:R-:W-:Y:S02]  /*3b20*/  WARPGROUP.DEPBAR.LE gsb0, 0x0 ;  /* 0x00008000000079c5 */ /* 0x000fe40000010000 */
[----:B------:R-:W-:-:S06]  /*3b30*/  WARPGROUP.ARRIVE ;  /* 0x00000000000079c5 */ /* 0x000fcc0000000000 */
[----:B------:R-:W-:Y:S01]  /*3b40*/  QGMMA.64x96x32.F32.E4M3.E4M3 R88, R144, gdesc[UR8], R88, gsb0 ;  /* 0x0160000890587df3 */ /* 0x000fe20008000858 */
[----:B------:R-:W-:Y:S01]  /*3b50*/  UMOV UR10, UR6 ;  /* 0x00000006000a7c82 */ /* 0x000fe20008000000 */
[----:B------:R-:W-:Y:S01]  /*3b60*/  UMOV UR11, 0x40000040 ;  /* 0x40000040000b7882 */ /* 0x000fe20000000000 */
[----:B------:R-:W-:Y:S02]  /*3b70*/  WARPGROUP.DEPBAR.LE gsb0, 0x0 ;  /* 0x00008000000079c5 */ /* 0x000fe40000010000 */
[----:B------:R-:W-:-:S06]  /*3b80*/  WARPGROUP.ARRIVE ;  /* 0x00000000000079c5 */ /* 0x000fcc0000000000 */
[----:B------:R-:W-:Y:S03]  /*3b90*/  QGMMA.64x96x32.F32.E4M3.E4M3 R88, R148, gdesc[UR8], R88, gsb0 ;  /* 0x0160000894587df3 */ /* 0x000fe60008000858 */
[----:B------:R-:W-:Y:S02]  /*3ba0*/  WARPGROUP.DEPBAR.LE gsb0, 0x0 ;  /* 0x00008000000079c5 */ /* 0x000fe40000010000 */
[----:B------:R-:W-:Y:S05]  /*3bb0*/  @!P0 BRA `(.L_x_11037) ;  /* 0x0000000000048947 */ /* 0x000fea0003800000 */
[----:B------:R-:W-:Y:S01]  /*3bc0*/  BPT.TRAP 0x1 ;  /* 0x000000040000795c */ /* 0x000fe20000300000 */
.L_x_11037:
[----:B01----:R-:W-:Y:S01]  /*3bd0*/  FMNMX.FTZ R4, R24, R8, !PT ;  /* 0x0000000818047209 */ /* 0x003fe20007810000 */
[----:B------:R-:W-:Y:S01]  /*3be0*/  IMAD.U32 R136, RZ, RZ, UR47 ;  /* 0x0000002fff887e24 */ /* 0x000fe2000f8e00ff */
[----:B------:R-:W-:Y:S01]  /*3bf0*/  FMNMX.FTZ R10, R26, R9, !PT ;  /* 0x000000091a0a7209 */ /* 0x000fe20007810000 */
[----:B------:R-:W-:Y:S01]  /*3c00*/  UIADD3 UR5, UR21, 0x17040, URZ ;  /* 0x0001704015057890 */ /* 0x000fe2000fffe03f */
[----:B------:R-:W-:Y:S02]  /*3c10*/  FMNMX.FTZ R5, R25, R4, !PT ;  /* 0x0000000419057209 */ /* 0x000fe40007810000 */
[----:B------:R-:W-:Y:S01]  /*3c20*/  FMNMX.FTZ R11, R27, R10, !PT ;  /* 0x0000000a1b0b7209 */ /* 0x000fe20007810000 */
[----:B------:R-:W-:Y:S01]  /*3c30*/  UPRMT UR5, UR7, 0x654, UR5 ;  /* 0x0000065407057896 */ /* 0x000fe20008000005 */
[----:B------:R-:W-:Y:S02]  /*3c40*/  FMNMX.FTZ R4, R28, R5, !PT ;  /* 0x000000051c047209 */ /* 0x000fe40007810000 */
[----:B------:R-:W-:-:S02]  /*3c50*/  FMNMX.FTZ R10, R30, R11, !PT ;  /* 0x0000000b1e0a7209 */ /* 0x000fc40007810000 */
[----:B------:R-:W-:Y:S02]  /*3c60*/  FMNMX.FTZ R5, R29, R4, !PT ;  /* 0x000000041d057209 */ /* 0x000fe40007810000 */
[----:B------:R-:W-:Y:S02]  /*3c70*/  FMNMX.FTZ R11, R31, R10, !PT ;  /* 0x0000000a1f0b7209 */ /* 0x000fe40007810000 */
[----:B------:R-:W-:Y:S01]  /*3c80*/  FMNMX.FTZ R4, R32, R5, !PT ;  /* 0x0000000520047209 */ /* 0x000fe20007810000 */
[----:B------:R-:W-:Y:S01]  /*3c90*/  SYNCS.ARRIVE.TRANS64.RED.A1T0 RZ, [UR5], RZ ;  /* 0x000000ffffff79a7 */ /* 0x000fe20008100405 */
        /* <DEDUP_REMOVED lines=69> */
[----:B------:R-:W-:Y:S01]  /*40f0*/  FADD.FTZ R8, -R4, R9 ;  /* 0x0000000904087221 */ /* 0x000fe20000010100 */
[----:B------:R-:W-:-:S01]  /*4100*/  FFMA.FTZ R17, R37, UR47, -R136 ;  /* 0x0000002f25117c23 */ /* 0x000fc20008010888 */
[----:B------:R-:W-:Y:S01]  /*4110*/  FFMA.FTZ R57, R4, R57, -8 ;  /* 0xc100000004397423 */ /* 0x000fe20000010039 */
[----:B------:R-:W-:-:S01]  /*4120*/  FFMA.FTZ R10, R24, UR47, -R136 ;  /* 0x0000002f180a7c23 */ /* 0x000fc20008010888 */
[--C-:B------:R-:W-:Y:S01]  /*4130*/  FFMA.FTZ R37, R65, UR47, -R136.reuse ;  /* 0x0000002f41257c23 */ /* 0x100fe20008010888 */
[----:B------:R-:W-:Y:S01]  /*4140*/  FMUL.FTZ R8, R8, UR47 ;  /* 0x0000002f08087c20 */ /* 0x000fe20008410000 */
[----:B------:R-:W-:Y:S01]  /*4150*/  FFMA.FTZ R65, R26, UR47, -R57 ;  /* 0x0000002f1a417c23 */ /* 0x000fe20008010839 */
[----:B------:R-:W-:-:S01]  /*4160*/  FFMA.FTZ R11, R25, UR47, -R136 ;  /* 0x0000002f190b7c23 */ /* 0x000fc20008010888 */
[----:B------:R-:W-:Y:S01]  /*4170*/  FFMA.FTZ R26, R27, UR47, -R57 ;  /* 0x0000002f1b1a7c23 */ /* 0x000fe20008010839 */
        /* <DEDUP_REMOVED lines=10> */
[----:B------:R-:W-:Y:S01]  /*4220*/  FFMA.FTZ R15, R33, UR47, -R136 ;  /* 0x0000002f210f7c23 */ /* 0x000fe20008010888 */
[----:B------:R-:W-:-:S01]  /*4230*/  FFMA.FTZ R39, R42, UR47, -R57 ;  /* 0x0000002f2a277c23 */ /* 0x000fc20008010839 */
[--C-:B------:R-:W-:Y:S01]  /*4240*/  FFMA.FTZ R42, R43, UR47, -R57.reuse ;  /* 0x0000002f2b2a7c23 */ /* 0x100fe20008010839 */
        /* <DEDUP_REMOVED lines=17> */
[----:B------:R-:W-:Y:S01]  /*4360*/  FFMA.FTZ R60, R63, UR47, -R57 ;  /* 0x0000002f3f3c7c23 */ /* 0x000fe20008010839 */
        /* <DEDUP_REMOVED lines=21> */
[----:B------:R-:W-:Y:S01]  /*44c0*/  FFMA.FTZ R56, R84, UR47, -R136 ;  /* 0x0000002f54387c23 */ /* 0x000fe20008010888 */
[----:B------:R-:W-:-:S01]  /*44d0*/  FFMA.FTZ R86, R86, UR47, -R57 ;  /* 0x0000002f56567c23 */ /* 0x000fc20008010839 */
[----:B------:R-:W-:-:S02]  /*44e0*/  FFMA.FTZ R61, R85, UR47, -R136 ;  /* 0x0000002f553d7c23 */ /* 0x000fc40008010888 */
        /* <DEDUP_REMOVED lines=85> */
[--C-:B------:R-:W-:Y:S01]  /*4a40*/  FFMA.FTZ R73, R83, UR47, -R57.reuse ;  /* 0x0000002f53497c23 */ /* 0x100fe20008010839 */
[----:B------:R-:W-:-:S05]  /*4a50*/  FFMA.FTZ R57, R87, UR47, -R57 ;  /* 0x0000002f57397c23 */ /* 0x000fca0008010839 */
        /* <DEDUP_REMOVED lines=46> */
.L_x_11038:
        /* <DEDUP_REMOVED lines=89> */
[----:B------:R-:W-:Y:S01]  /*52d0*/  F2FP.SATFINITE.E4M3.F32.PACK_AB_MERGE_C R151, R73, R70, R13 ;  /* 0x000000464997723e */ /* 0x000fe2000480700d */
[----:B------:R-:W-:Y:S06]  /*52e0*/  @P1 BRA `(.L_x_11039) ;  /* 0xffffffe4000c1947 */ /* 0x000fec000383ffff */
.L_x_11028:
[----:B------:R-:W-:Y:S06]  /*52f0*/  BAR.ARV 0x8, 0x200 ;  /* 0x0208000000007b1d */ /* 0x000fec0000002000 */
[----:B------:R-:W-:Y:S05]  /*5300*/  @!P0 BRA `(.L_x_11040) ;  /* 0x0000000000048947 */ /* 0x000fea0003800000 */
[----:B------:R-:W-:Y:S01]  /*5310*/  BPT.TRAP 0x1 ;  /* 0x000000040000795c */ /* 0x000fe20000300000 */
.L_x_11040:
[----:B------:R-:W-:Y:S01]  /*5320*/  R2UR UR16, R0 ;  /* 0x00000000001072ca */ /* 0x000fe200000e0000 */
[----:B------:R-:W-:-:S05]  /*5330*/  IMAD.U32 R2, RZ, RZ, UR4 ;  /* 0x00000004ff027e24 */ /* 0x000fca000f8e00ff */
[----:B------:R-:W-:-:S07]  /*5340*/  SHF.L.U32 R2, R2, 0x1f, RZ ;  /* 0x0000001f02027819 */ /* 0x000fce00000006ff */
[----:B------:R-:W-:-:S09]  /*5350*/  ULEA UR16, UR16, UR40, 0x3 ;  /* 0x0000002810107291 */ /* 0x000fd2000f8e183f */
[----:B------:R0:W1:Y:S01]  /*5360*/  SYNCS.PHASECHK.TRANS64.TRYWAIT P1, [UR16+0x17050], R2 ;  /* 0x01705002ff0075a7 */ /* 0x0000620008020150 */
[----:B------:R-:W-:Y:S05]  /*5370*/  @!P0 BRA `(.L_x_11041) ;  /* 0x0000000000048947 */ /* 0x000fea0003800000 */
[----:B------:R-:W-:Y:S01]  /*5380*/  BPT.TRAP 0x1 ;  /* 0x000000040000795c */ /* 0x000fe20000300000 */
.L_x_11041:
[----:B-1----:R-:W-:Y:S05]  /*5390*/  @P1 BRA `(.L_x_11042) ;  /* 0x0000000000081947 */ /* 0x002fea0003800000 */
[----:B------:R-:W1:Y:S02]  /*53a0*/  SYNCS.PHASECHK.TRANS64.TRYWAIT P1, [UR16+0x17050], R2 ;  /* 0x01705002ff0075a7 */ /* 0x000e640008020150 */
[----:B-1----:R-:W-:Y:S05]  /*53b0*/  @!P1 BRA `(.L_x_11043) ;  /* 0x0000006400d49947 */ /* 0x002fea0003800000 */
.L_x_11042:
[----:B------:R-:W-:Y:S01]  /*53c0*/  ULDC.64 UR10, c[0x0][0x9a0] ;  /* 0x00026800000a7ab9 */ /* 0x000fe20000000a00 */
[----:B------:R-:W-:Y:S01]  /*53d0*/  UIADD3 UR40, UR40, 0x400, URZ ;  /* 0x0000040028287890 */ /* 0x000fe2000fffe03f */
[----:B------:R-:W-:Y:S01]  /*53e0*/  R2UR UR15, R0 ;  /* 0x00000000000f72ca */ /* 0x000fe200000e0000 */
[----:B------:R-:W-:Y:S01]  /*53f0*/  UISETP.NE.U32.AND UP0, UPT, UR10, URZ, UPT ;  /* 0x0000003f0a00728c */ /* 0x000fe2000bf05070 */
[----:B------:R-:W-:Y:S01]  /*5400*/  WARPGROUP.ARRIVE ;  /* 0x00000000000079c5 */ /* 0x000fe20000000000 */
[----:B------:R-:W-:Y:S01]  /*5410*/  USHF.R.U32.HI UR40, URZ, 0x4, UR40 ;  /* 0x000000043f287899 */ /* 0x000fe20008011628 */
[----:B------:R-:W-:Y:S01]  /*5420*/  IMAD.MOV.U32 R8, RZ, RZ, 0x3f800000 ;  /* 0x3f800000ff087424 */ /* 0x000fe200078e00ff */
[----:B------:R-:W-:Y:S02]  /*5430*/  UISETP.NE.AND.EX UP0, UPT, UR11, URZ, UPT, UP0 ;  /* 0x0000003f0b00728c */ /* 0x000fe4000bf05300 */
[----:B------:R-:W-:-:S04]  /*5440*/  ULOP3.LUT UR40, UR40, 0x3fff, URZ, 0xc0, !UPT ;  /* 0x00003fff28287892 */ /* 0x000fc8000f8ec03f */
[----:B------:R-:W-:Y:S01]  /*5450*/  ULOP3.LUT UR40, UR40, 0x10000, URZ, 0xfc, !UPT ;  /* 0x0001000028287892 */ /* 0x000fe2000f8efc3f */
[----:B------:R-:W-:-:S04]  /*5460*/  PLOP3.LUT P1, PT, PT, PT, UP0, 0x80, 0x0 ;  /* 0x000000000000781c */ /* 0x000fc80003f2f008 */
[----:B------:R-:W-:Y:S01]  /*5470*/  @UP0 ULDC.64 UR8, c[0x0][0x9c8] ;  /* 0x0002720000080ab9 */ /* 0x000fe20000000a00 */
[----:B------:R-:W-:Y:S02]  /*5480*/  @UP0 USHF.R.S32.HI UR14, URZ, 0x1f, UR36 ;  /* 0x0000001f3f0e0899 */ /* 0x000fe40008011424 */
[----:B------:R-:W-:Y:S02]  /*5490*/  @UP0 UIMAD UR6, UR46, UR8, URZ ;  /* 0x000000082e0602a4 */ /* 0x000fe4000f8e023f */
[----:B------:R-:W-:Y:S02]  /*54a0*/  @UP0 UIMAD.WIDE.U32 UR4, UR45, UR8, URZ ;  /* 0x000000082d0402a5 */ /* 0x000fe4000f8e003f */
[----:B------:R-:W-:Y:S02]  /*54b0*/  @UP0 UIMAD UR8, UR45, UR9, UR6 ;  /* 0x000000092d0802a4 */ /* 0x000fe4000f8e0206 */
[----:B------:R-:W-:Y:S01]  /*54c0*/  UIMAD UR6, UR15, 0x300, UR40 ;  /* 0x000003000f0678a4 */ /* 0x000fe2000f8e0228 */
[----:B------:R-:W-:-:S02]  /*54d0*/  @UP0 ULDC.64 UR12, c[0x0][0x9d0] ;  /* 0x00027400000c0ab9 */ /* 0x000fc40000000a00 */
[----:B------:R-:W-:Y:S01]  /*54e0*/  UMOV UR15, 0x40000040 ;  /* 0x40000040000f7882 */ /* 0x000fe20000000000 */
[----:B------:R-:W-:Y:S02]  /*54f0*/  @UP0 UIMAD UR9, UR14, UR12, URZ ;  /* 0x0000000c0e0902a4 */ /* 0x000fe4000f8e023f */
[----:B------:R-:W-:Y:S01]  /*5500*/  @UP0 UIADD3 UR5, UR5, UR8, URZ ;  /* 0x0000000805050290 */ /* 0x000fe2000fffe03f */
[----:B------:R-:W-:Y:S01]  /*5510*/  UMOV UR14, UR6 ;  /* 0x00000006000e7c82 */ /* 0x000fe20008000000 */
[----:B------:R-:W-:Y:S02]  /*5520*/  @UP0 UIMAD UR9, UR36, UR13, UR9 ;  /* 0x0000000d240902a4 */ /* 0x000fe4000f8e0209 */
[----:B------:R-:W-:Y:S01]  /*5530*/  QGMMA.64x96x32.F32.E4M3.E4M3 R88, R136, gdesc[UR12], R88, gsb0 ;  /* 0x0160000c88587df3 */ /* 0x000fe20008000858 */
[----:B------:R-:W-:-:S04]  /*5540*/  @UP0 UIMAD.WIDE.U32 UR4, UR36, UR12, UR4 ;  /* 0x0000000c240402a5 */ /* 0x000fc8000f8e0004 */
        /* <DEDUP_REMOVED lines=9> */
[----:B------:R-:W-:Y:S02]  /*55e0*/  WARPGROUP.DEPBAR.LE gsb0, 0x0 ;  /* 0x00008000000079c5 */ /* 0x000fe40000010000 */
[----:B------:R-:W-:-:S06]  /*55f0*/  WARPGROUP.ARRIVE ;  /* 0x00000000000079c5 */ /* 0x000fcc0000000000 */
[----:B------:R-:W-:Y:S01]  /*5600*/  QGMMA.64x96x32.F32.E4M3.E4M3 R88, R140, gdesc[UR8], R88, gsb0 ;  /* 0x016000088c587df3 */ /* 0x000fe20008000858 */
[----:B------:R-:W-:Y:S01]  /*5610*/  UIADD3 UR4, UR6, 0x4, URZ ;  /* 0x0000000406047890 */ /* 0x000fe2000fffe03f */
[----:B------:R-:W-:-:S06]  /*5620*/  UMOV UR11, 0x40000040 ;  /* 0x40000040000b7882 */ /* 0x000fcc0000000000 */
[----:B------:R-:W-:Y:S01]  /*5630*/  UMOV UR10, UR4 ;  /* 0x00000004000a7c82 */ /* 0x000fe20008000000 */
[----:B------:R-:W1:Y:S01]  /*5640*/  SHFL.BFLY PT, R9, R6, 0x2, 0x1f ;  /* 0x0c401f0006097f89 */ /* 0x000e6200000e0000 */
[----:B------:R-:W-:-:S03]  /*5650*/  UIADD3 UR6, UR6, 0x6, URZ ;  /* 0x0000000606067890 */ /* 0x000fc6000fffe03f */
[----:B------:R-:W3:Y:S01]  /*5660*/  SHFL.BFLY PT, R10, R7, 0x2, 0x1f ;  /* 0x0c401f00070a7f89 */ /* 0x000ee200000e0000 */
[----:B------:R-:W-:Y:S02]  /*5670*/  WARPGROUP.DEPBAR.LE gsb0, 0x0 ;  /* 0x00008000000079c5 */ /* 0x000fe40000010000 */
[----:B------:R-:W-:-:S06]  /*5680*/  WARPGROUP.ARRIVE ;  /* 0x00000000000079c5 */ /* 0x000fcc0000000000 */
[----:B------:R-:W-:Y:S01]  /*5690*/  QGMMA.64x96x32.F32.E4M3.E4M3 R88, R144, gdesc[UR8], R88, gsb0 ;  /* 0x0160000890587df3 */ /* 0x000fe20008000858 */
[----:B------:R-:W-:Y:S01]  /*56a0*/  UMOV UR10, UR6 ;  /* 0x00000006000a7c82 */ /* 0x000fe20008000000 */
[----:B------:R-:W-:Y:S01]  /*56b0*/  UMOV UR11, 0x40000040 ;  /* 0x40000040000b7882 */ /* 0x000fe20000000000 */
        /* <DEDUP_REMOVED lines=11> */
[----:B------:R-:W-:Y:S01]  /*5770*/  FSETP.NE.FTZ.AND P3, PT, R14, RZ, PT ;  /* 0x000000ff0e00720b */ /* 0x000fe20003f75000 */
[----:B------:R-:W-:Y:S02]  /*5780*/  WARPGROUP.DEPBAR.LE gsb0, 0x0 ;  /* 0x00008000000079c5 */ /* 0x000fe40000010000 */
[----:B------:R-:W-:-:S06]  /*5790*/  WARPGROUP.ARRIVE ;  /* 0x00000000000079c5 */ /* 0x000fcc0000000000 */
[----:B------:R-:W-:Y:S01]  /*57a0*/  QGMMA.64x96x32.F32.E4M3.E4M3 R88, R148, gdesc[UR8], R88, gsb0 ;  /* 0x0160000894587df3 */ /* 0x000fe20008000858 */
[----:B------:R-:W-:Y:S01]  /*57b0*/  @P1 MUFU.RCP R3, R11 ;  /* 0x0000000b00031308 */ /* 0x000fe20000001000 */
[----:B------:R-:W-:Y:S01]  /*57c0*/  FSETP.NE.FTZ.AND P1, PT, R12, RZ, PT ;  /* 0x000000ff0c00720b */ /* 0x000fe20003f35000 */
[----:B------:R-:W-:-:S06]  /*57d0*/  IMAD.MOV.U32 R9, RZ, RZ, RZ ;  /* 0x000000ffff097224 */ /* 0x000fcc00078e00ff */
        /* <DEDUP_REMOVED lines=18> */
.L_x_11044:
        /* <DEDUP_REMOVED lines=52> */
.L_x_11020:
[----:B------:R-:W-:Y:S05]  /*5c40*/  @P0 BRA `(.L_x_11045) ;  /* 0x0000001800ec0947 */ /* 0x000fea0003800000 */
[----:B------:R-:W0:Y:S01]  /*5c50*/  S2R R25, SR_TID.X ;  /* 0x0000000000197919 */ /* 0x000e220000002100 */
[----:B------:R-:W-:Y:S01]  /*5c60*/  ULDC.64 UR4, c[0x4][0x70] ;  /* 0x01001c0000047ab9 */ /* 0x000fe20000000a00 */
[----:B------:R-:W1:Y:S01]  /*5c70*/  LDC R46, c[0x0][0xbe8] ;  /* 0x0002fa00ff2e7b82 */ /* 0x000e620000000800 */
[----:B------:R-:W-:Y:S01]  /*5c80*/  ULDC.64 UR8, c[0x0][0xbd0] ;  /* 0x0002f40000087ab9 */ /* 0x000fe20000000a00 */
[----:B------:R-:W2:Y:S01]  /*5c90*/  S2R R45, SR_CTAID.X ;  /* 0x00000000002d7919 */ /* 0x000ea20000002500 */
[----:B------:R-:W-:Y:S01]  /*5ca0*/  USHF.R.S32.HI UR7, URZ, 0x1f, UR36 ;  /* 0x0000001f3f077899 */ /* 0x000fe20008011424 */
[----:B------:R-:W-:-:S04]  /*5cb0*/  ULDC.64 UR10, c[0x0][0xb38] ;  /* 0x0002ce00000a7ab9 */ /* 0x000fc80000000a00 */
[----:B------:R-:W3:Y:S01]  /*5cc0*/  LDC R74, c[0x0][0xc50] ;  /* 0x00031400ff4a7b82 */ /* 0x000ee20000000800 */
[----:B0-----:R-:W-:-:S05]  /*5cd0*/  IMAD.SHL.U32 R6, R25, 0x4, RZ ;  /* 0x0000000419067824 */ /* 0x001fca00078e00ff */
[----:B------:R-:W-:Y:S02]  /*5ce0*/  LOP3.LUT R6, R6, 0xc, RZ, 0xc0, !PT ;  /* 0x0000000c06067812 */ /* 0x000fe400078ec0ff */
[----:B------:R-:W-:Y:S02]  /*5cf0*/  BAR.SYNC.DEFER_BLOCKING 0x1, 0x180 ;  /* 0x0046000000007b1d */ /* 0x000fe40000010000 */
[----:B------:R-:W-:-:S05]  /*5d00*/  IADD3 R6, P0, R6, UR4, RZ ;  /* 0x0000000406067c10 */ /* 0x000fca000ff1e0ff */
[----:B------:R-:W-:-:S05]  /*5d10*/  IMAD.X R7, RZ, RZ, UR5, P0 ;  /* 0x00000005ff077e24 */ /* 0x000fca00080e06ff */
[----:B------:R0:W4:Y:S01]  /*5d20*/  LDG.E.CONSTANT R12, desc[UR38][R6.64] ;  /* 0x00000026060c7981 */ /* 0x000122000c1e9900 */
[C---:B------:R-:W-:Y:S01]  /*5d30*/  LOP3.LUT P0, R22, R25.reuse, 0x3, RZ, 0xc0, !PT ;  /* 0x0000000319167812 */ /* 0x040fe2000780c0ff */
[----:B------:R-:W-:Y:S01]  /*5d40*/  VIADD R25, R25, 0xffffff80 ;  /* 0xffffff8019197836 */ /* 0x000fe20000000000 */
[----:B-1----:R-:W-:Y:S01]  /*5d50*/  ISETP.NE.AND P2, PT, R46, 0x1, PT ;  /* 0x000000012e00780c */ /* 0x002fe20003f45270 */
[----:B------:R-:W-:Y:S01]  /*5d60*/  UIMAD.WIDE.U32 UR4, UR36, UR8, URZ ;  /* 0x00000008240472a5 */ /* 0x000fe2000f8e003f */
[----:B------:R-:W-:Y:S01]  /*5d70*/  ISETP.EQ.OR P0, PT, R22, 0x3, !P0 ;  /* 0x000000031600780c */ /* 0x000fe20004702670 */
[----:B------:R-:W-:Y:S01]  /*5d80*/  UIMAD UR6, UR7, UR8, URZ ;  /* 0x00000008070672a4 */ /* 0x000fe2000f8e023f */
[----:B------:R-:W-:Y:S01]  /*5d90*/  BSSY B0, `(.L_x_11046) ;  /* 0x0000144000007945 */ /* 0x000fe20003800000 */
[----:B------:R-:W-:Y:S01]  /*5da0*/  UIMAD UR8, UR7, UR10, URZ ;  /* 0x0000000a070872a4 */ /* 0x000fe2000f8e023f */
[----:B------:R-:W-:Y:S01]  /*5db0*/  SEL R83, R13, R4, P0 ;  /* 0x000000040d537207 */ /* 0x000fe20000000000 */
[----:B------:R-:W-:Y:S01]  /*5dc0*/  UIMAD UR9, UR36, UR9, UR6 ;  /* 0x00000009240972a4 */ /* 0x000fe2000f8e0206 */
[----:B------:R-:W-:Y:S01]  /*5dd0*/  SEL R13, R4, R13, P0 ;  /* 0x0000000d040d7207 */ /* 0x000fe20000000000 */
[----:B------:R-:W-:Y:S01]  /*5de0*/  UIMAD.WIDE.U32 UR6, UR36, UR10, URZ ;  /* 0x0000000a240672a5 */ /* 0x000fe2000f8e003f */
[----:B------:R-:W-:Y:S01]  /*5df0*/  SHF.R.S32.HI R4, RZ, 0x1f, R25 ;  /* 0x0000001fff047819 */ /* 0x000fe20000011419 */
[----:B------:R-:W-:Y:S01]  /*5e00*/  UIADD3 UR9, UR5, UR9, URZ ;  /* 0x0000000905097290 */ /* 0x000fe2000fffe03f */
[----:B------:R-:W-:Y:S01]  /*5e10*/  SEL R81, R3, R8, P0 ;  /* 0x0000000803517207 */ /* 0x000fe20000000000 */
[----:B------:R-:W1:Y:S01]  /*5e20*/  @P2 LDC R72, c[0x0][0xbec] ;  /* 0x0002fb00ff482b82 */ /* 0x000e620000000800 */
[----:B0-----:R-:W-:Y:S01]  /*5e30*/  LEA.HI R6, R4, R25, RZ, 0x7 ;  /* 0x0000001904067211 */ /* 0x001fe200078f38ff */
[----:B------:R-:W-:Y:S01]  /*5e40*/  UIMAD UR8, UR36, UR11, UR8 ;  /* 0x0000000b240872a4 */ /* 0x000fe2000f8e0208 */
[----:B------:R-:W-:Y:S01]  /*5e50*/  SEL R3, R8, R3, P0 ;  /* 0x0000000308037207 */ /* 0x000fe20000000000 */
[----:B------:R-:W-:Y:S01]  /*5e60*/  IMAD.U32 R35, RZ, RZ, UR7 ;  /* 0x00000007ff237e24 */ /* 0x000fe2000f8e00ff */
[----:B------:R-:W-:Y:S01]  /*5e70*/  LOP3.LUT R8, R6, 0xffffff80, RZ, 0xc0, !PT ;  /* 0xffffff8006087812 */ /* 0x000fe200078ec0ff */
[----:B------:R-:W-:Y:S01]  /*5e80*/  UIADD3 UR8, UR7, UR8, URZ ;  /* 0x0000000807087290 */ /* 0x000fe2000fffe03f */
[----:B------:R-:W-:Y:S01]  /*5e90*/  SEL R53, R132, R23, P0 ;  /* 0x0000001784357207 */ /* 0x000fe20000000000 */
[----:B------:R-:W0:Y:S01]  /*5ea0*/  @P2 LDC R76, c[0x0][0xbec] ;  /* 0x0002fb00ff4c2b82 */ /* 0x000e220000000800 */
[----:B------:R-:W-:Y:S01]  /*5eb0*/  SEL R71, R23, R132, P0 ;  /* 0x0000008417477207 */ /* 0x000fe20000000000 */
[----:B------:R-:W-:Y:S01]  /*5ec0*/  IMAD.IADD R40, R25, 0x1, -R8 ;  /* 0x0000000119287824 */ /* 0x000fe200078e0a08 */
[----:B------:R-:W-:Y:S01]  /*5ed0*/  SEL R55, R15, R10, P0 ;  /* 0x0000000a0f377207 */ /* 0x000fe20000000000 */
[----:B------:R-:W-:Y:S01]  /*5ee0*/  IMAD.U32 R34, RZ, RZ, UR6 ;  /* 0x00000006ff227e24 */ /* 0x000fe2000f8e00ff */
[----:B------:R-:W-:Y:S01]  /*5ef0*/  SEL R15, R10, R15, P0 ;  /* 0x0000000f0a0f7207 */ /* 0x000fe20000000000 */
[----:B------:R-:W-:Y:S01]  /*5f00*/  IMAD.U32 R35, RZ, RZ, UR8 ;  /* 0x00000008ff237e24 */ /* 0x000fe2000f8e00ff */
[----:B------:R-:W-:Y:S01]  /*5f10*/  SHF.R.S32.HI R23, RZ, 0x1f, R40 ;  /* 0x0000001fff177819 */ /* 0x000fe20000011428 */
[----:B------:R-:W-:Y:S01]  /*5f20*/  ULDC.64 UR6, c[0x0][0xb48] ;  /* 0x0002d20000067ab9 */ /* 0x000fe20000000a00 */
[----:B------:R-:W-:-:S02]  /*5f30*/  SEL R43, R58, R19, P0 ;  /* 0x000000133a2b7207 */ /* 0x000fc40000000000 */
[----:B------:R-:W-:Y:S02]  /*5f40*/  LEA.HI R10, R23, R40, RZ, 0x2 ;  /* 0x00000028170a7211 */ /* 0x000fe400078f10ff */
[----:B------:R-:W-:Y:S02]  /*5f50*/  SEL R58, R19, R58, P0 ;  /* 0x0000003a133a7207 */ /* 0x000fe40000000000 */
[----:B------:R-:W-:Y:S02]  /*5f60*/  SHF.R.S32.HI R19, RZ, 0x7, R6 ;  /* 0x00000007ff137819 */ /* 0x000fe40000011406 */
[----:B------:R-:W-:Y:S02]  /*5f70*/  LEA.HI R4, R4, R25, RZ, 0x2 ;  /* 0x0000001904047211 */ /* 0x000fe400078f10ff */
[--C-:B------:R-:W-:Y:S02]  /*5f80*/  SHF.R.S32.HI R6, RZ, 0x2, R10.reuse ;  /* 0x00000002ff067819 */ /* 0x100fe4000001140a */
[----:B------:R-:W-:-:S02]  /*5f90*/  SHF.R.S32.HI R7, RZ, 0x1f, R10 ;  /* 0x0000001fff077819 */ /* 0x000fc4000001140a */
[----:B------:R-:W-:Y:S01]  /*5fa0*/  LOP3.LUT R8, R4, 0xfffffffc, RZ, 0xc0, !PT ;  /* 0xfffffffc04087812 */ /* 0x000fe200078ec0ff */
[----:B------:R-:W-:Y:S01]  /*5fb0*/  IMAD.HI R4, R19, 0x55555556, RZ ;  /* 0x5555555613047827 */ /* 0x000fe200078e02ff */
[----:B------:R-:W-:Y:S02]  /*5fc0*/  LEA.HI R7, R7, R6, RZ, 0x3 ;  /* 0x0000000607077211 */ /* 0x000fe400078f18ff */
[----:B------:R-:W-:Y:S01]  /*5fd0*/  SEL R57, R5, R14, P0 ;  /* 0x0000000e05397207 */ /* 0x000fe20000000000 */
[----:B------:R-:W-:Y:S01]  /*5fe0*/  IMAD.IADD R8, R25, 0x1, -R8 ;  /* 0x0000000119087824 */ /* 0x000fe200078e0a08 */
[----:B------:R-:W-:Y:S02]  /*5ff0*/  SEL R5, R14, R5, P0 ;  /* 0x000000050e057207 */ /* 0x000fe40000000000 */
[----:B------:R-:W-:Y:S02]  /*6000*/  SEL R65, R9, R16, P0 ;  /* 0x0000001009417207 */ /* 0x000fe40000000000 */
[----:B------:R-:W-:-:S02]  /*6010*/  SEL R14, R16, R9, P0 ;  /* 0x00000009100e7207 */ /* 0x000fc40000000000 */
[----:B------:R-:W-:Y:S02]  /*6020*/  LOP3.LUT R9, R7, 0xfffffff8, RZ, 0xc0, !PT ;  /* 0xfffffff807097812 */ /* 0x000fe400078ec0ff */
[----:B------:R-:W-:Y:S02]  /*6030*/  LEA.HI R7, R23, R40, RZ, 0x5 ;  /* 0x0000002817077211 */ /* 0x000fe400078f28ff */
[----:B------:R-:W-:Y:S01]  /*6040*/  SEL R61, R135, R134, P0 ;  /* 0x00000086873d7207 */ /* 0x000fe20000000000 */
[----:B------:R-:W-:Y:S01]  /*6050*/  IMAD.IADD R6, R6, 0x1, -R9 ;  /* 0x0000000106067824 */ /* 0x000fe200078e0a09 */
[----:B------:R-:W-:Y:S02]  /*6060*/  LEA.HI R4, R4, R4, RZ, 0x1 ;  /* 0x0000000404047211 */ /* 0x000fe400078f08ff */
[----:B------:R-:W-:Y:S02]  /*6070*/  SHF.R.S32.HI R7, RZ, 0x5, R7 ;  /* 0x00000005ff077819 */ /* 0x000fe40000011407 */
[----:B------:R-:W-:Y:S01]  /*6080*/  LEA.HI R9, R8, R8, RZ, 0x1 ;  /* 0x0000000808097211 */ /* 0x000fe200078f08ff */
[----:B------:R-:W-:Y:S01]  /*6090*/  IMAD R4, R4, -0x3, R19 ;  /* 0xfffffffd04047824 */ /* 0x000fe200078e0213 */
[----:B------:R-:W-:Y:S01]  /*60a0*/  SEL R33, R134, R135, P0 ;  /* 0x0000008786217207 */ /* 0x000fe20000000000 */
[----:B------:R-:W-:Y:S01]  /*60b0*/  IMAD R7, R7, 0x10, R6 ;  /* 0x0000001007077824 */ /* 0x000fe200078e0206 */
[----:B------:R-:W-:-:S02]  /*60c0*/  LOP3.LUT R9, R9, 0x1ffffffe, RZ, 0xc0, !PT ;  /* 0x1ffffffe09097812 */ /* 0x000fc400078ec0ff */
[----:B------:R-:W-:Y:S01]  /*60d0*/  SEL R49, R124, R21, P0 ;  /* 0x000000157c317207 */ /* 0x000fe20000000000 */
[----:B------:R-:W-:Y:S01]  /*60e0*/  IMAD R4, R4, 0x40, R7 ;  /* 0x0000004004047824 */ /* 0x000fe200078e0207 */
[----:B------:R-:W-:Y:S01]  /*60f0*/  SEL R75, R21, R124, P0 ;  /* 0x0000007c154b7207 */ /* 0x000fe20000000000 */
[----:B------:R-:W-:Y:S01]  /*6100*/  IMAD.IADD R9, R8, 0x1, -R9 ;  /* 0x0000000108097824 */ /* 0x000fe200078e0a09 */
[----:B------:R-:W-:Y:S01]  /*6110*/  SEL R31, R98, R99, P0 ;  /* 0x00000063621f7207 */ /* 0x000fe20000000000 */
[--C-:B--2---:R-:W-:Y:S01]  /*6120*/  IMAD R54, R45, 0xc0, R4.reuse ;  /* 0x000000c02d367824 */ /* 0x104fe200078e0204 */
[----:B------:R-:W-:Y:S01]  /*6130*/  SEL R21, R114, R115, P0 ;  /* 0x0000007372157207 */ /* 0x000fe20000000000 */
[----:B------:R-:W-:Y:S01]  /*6140*/  IMAD R9, R9, 0x8, R4 ;  /* 0x0000000809097824 */ /* 0x000fe200078e0204 */
[----:B------:R-:W-:Y:S02]  /*6150*/  SEL R77, R47, R24, P0 ;  /* 0x000000182f4d7207 */ /* 0x000fe40000000000 */
[----:B------:R-:W-:Y:S01]  /*6160*/  SEL R47, R24, R47, P0 ;  /* 0x0000002f182f7207 */ /* 0x000fe20000000000 */
[----:B------:R-:W-:Y:S01]  /*6170*/  IMAD R45, R45, 0xc0, R9 ;  /* 0x000000c02d2d7824 */ /* 0x000fe200078e0209 */
[----:B------:R-:W-:-:S02]  /*6180*/  SEL R79, R17, R20, P0 ;  /* 0x00000014114f7207 */ /* 0x000fc40000000000 */
[----:B------:R-:W-:Y:S01]  /*6190*/  SEL R17, R20, R17, P0 ;  /* 0x0000001114117207 */ /* 0x000fe20000000000 */
[----:B0-----:R-:W-:Y:S01]  /*61a0*/  @P2 IMAD.HI.U32 R76, R45, R76, RZ ;  /* 0x0000004c2d4c2227 */ /* 0x001fe200078e00ff */
[----:B------:R-:W-:Y:S02]  /*61b0*/  SEL R59, R18, R11, P0 ;  /* 0x0000000b123b7207 */ /* 0x000fe40000000000 */
[----:B------:R-:W-:Y:S02]  /*61c0*/  SEL R18, R11, R18, P0 ;  /* 0x000000120b127207 */ /* 0x000fe40000000000 */
[----:B------:R-:W-:Y:S02]  /*61d0*/  SEL R73, R51, R26, P0 ;  /* 0x0000001a33497207 */ /* 0x000fe40000000000 */
[----:B------:R-:W-:Y:S01]  /*61e0*/  SEL R51, R26, R51, P0 ;  /* 0x000000331a337207 */ /* 0x000fe20000000000 */
[----:B------:R-:W-:Y:S01]  /*61f0*/  IMAD.U32 R26, RZ, RZ, UR4 ;  /* 0x00000004ff1a7e24 */ /* 0x000fe2000f8e00ff */
[----:B------:R-:W-:Y:S01]  /*6200*/  SEL R69, R94, R95, P0 ;  /* 0x0000005f5e457207 */ /* 0x000fe20000000000 */
[----:B------:R-:W3:Y:S01]  /*6210*/  S2UR UR4, SR_CTAID.Y ;  /* 0x00000000000479c3 */ /* 0x000ee20000002600 */
[----:B------:R-:W-:-:S02]  /*6220*/  SEL R67, R102, R103, P0 ;  /* 0x0000006766437207 */ /* 0x000fc40000000000 */
[----:B------:R-:W-:Y:S02]  /*6230*/  LOP3.LUT R7, R10, 0x7ffffffc, RZ, 0xc0, !PT ;  /* 0x7ffffffc0a077812 */ /* 0x000fe400078ec0ff */
        /* <DEDUP_REMOVED lines=18> */
[C---:B------:R-:W-:Y:S01]  /*6360*/  LOP3.LUT P1, RZ, R40.reuse, 0x3, RZ, 0xc0, !PT ;  /* 0x0000000328ff7812 */ /* 0x040fe2000782c0ff */
[----:B------:R-:W-:Y:S01]  /*6370*/  IMAD.IADD R40, R40, 0x1, -R7 ;  /* 0x0000000128287824 */ /* 0x000fe200078e0a07 */
[----:B------:R-:W-:Y:S01]  /*6380*/  MOV R27, UR5 ;  /* 0x00000005001b7c02 */ /* 0x000fe20008000f00 */
[----:B------:R-:W-:Y:S01]  /*6390*/  IMAD.U32 R27, RZ, RZ, UR9 ;  /* 0x00000009ff1b7e24 */ /* 0x000fe2000f8e00ff */
[----:B------:R-:W-:Y:S01]  /*63a0*/  ULDC.64 UR8, c[0x0][0xb28] ;  /* 0x0002ca0000087ab9 */ /* 0x000fe20000000a00 */
[----:B----4-:R-:W-:Y:S01]  /*63b0*/  LOP3.LUT R44, R12, 0x2, RZ, 0x3c, !PT ;  /* 0x000000020c2c7812 */ /* 0x010fe200078e3cff */
[----:B------:R-:W-:Y:S04]  /*63c0*/  SHFL.IDX PT, R60, R33, R12, 0x1c1f ;  /* 0x001c1f0c213c7589 */ /* 0x000fe800000e0000 */
[----:B------:R-:W0:Y:S04]  /*63d0*/  SHFL.IDX PT, R61, R61, R44, 0x1c1f ;  /* 0x001c1f2c3d3d7589 */ /* 0x000e2800000e0000 */
[----:B------:R2:W-:Y:S04]  /*63e0*/  SHFL.IDX PT, R24, R31, R12, 0x1c1f ;  /* 0x001c1f0c1f187589 */ /* 0x0005e800000e0000 */
[----:B------:R-:W-:Y:S04]  /*63f0*/  SHFL.IDX PT, R9, R21, R12, 0x1c1f ;  /* 0x001c1f0c15097589 */ /* 0x000fe800000e0000 */
[----:B------:R-:W-:Y:S01]  /*6400*/  SHFL.IDX PT, R20, R81, R12, 0x1c1f ;  /* 0x001c1f0c51147589 */ /* 0x000fe200000e0000 */
[----:B--2---:R-:W2:Y:S03]  /*6410*/  LDC.64 R30, c[0x0][0xbd8] ;  /* 0x0002f600ff1e7b82 */ /* 0x004ea60000000a00 */
[----:B------:R0:W-:Y:S04]  /*6420*/  SHFL.IDX PT, R21, R3, R44, 0x1c1f ;  /* 0x001c1f2c03157589 */ /* 0x0001e800000e0000 */
[----:B------:R-:W-:Y:S04]  /*6430*/  SHFL.IDX PT, R19, R83, R12, 0x1c1f ;  /* 0x001c1f0c53137589 */ /* 0x000fe800000e0000 */
[----:B------:R-:W4:Y:S01]  /*6440*/  SHFL.IDX PT, R62, R13, R44, 0x1c1f ;  /* 0x001c1f2c0d3e7589 */ /* 0x000f2200000e0000 */
[----:B0-----:R-:W-:-:S03]  /*6450*/  SEL R3, R61, R60, P0 ;  /* 0x0000003c3d037207 */ /* 0x001fc60000000000 */
[----:B------:R-:W-:Y:S04]  /*6460*/  SHFL.IDX PT, R57, R57, R12, 0x1c1f ;  /* 0x001c1f0c39397589 */ /* 0x000fe800000e0000 */
[----:B------:R0:W5:Y:S04]  /*6470*/  SHFL.IDX PT, R66, R5, R44, 0x1c1f ;  /* 0x001c1f2c05427589 */ /* 0x00016800000e0000 */
[----:B------:R-:W-:Y:S04]  /*6480*/  SHFL.IDX PT, R59, R59, R12, 0x1c1f ;  /* 0x001c1f0c3b3b7589 */ /* 0x000fe800000e0000 */
[----:B------:R5:W-:Y:S01]  /*6490*/  SHFL.IDX PT, R68, R18, R44, 0x1c1f ;  /* 0x001c1f2c12447589 */ /* 0x000be200000e0000 */
[----:B0-----:R-:W-:-:S03]  /*64a0*/  SEL R5, R60, R61, P0 ;  /* 0x0000003d3c057207 */ /* 0x001fc60000000000 */
[----:B------:R-:W-:Y:S01]  /*64b0*/  SHFL.IDX PT, R55, R55, R12, 0x1c1f ;  /* 0x001c1f0c37377589 */ /* 0x000fe200000e0000 */
[----:B------:R-:W0:Y:S03]  /*64c0*/  LDC.64 R60, c[0x0][0xb40] ;  /* 0x0002d000ff3c7b82 */ /* 0x000e260000000a00 */
[----:B------:R-:W1:Y:S01]  /*64d0*/  SHFL.IDX PT, R64, R15, R44, 0x1c1f ;  /* 0x001c1f2c0f407589 */ /* 0x000e6200000e0000 */
[----:B----4-:R-:W-:-:S03]  /*64e0*/  SEL R13, R19, R62, P0 ;  /* 0x0000003e130d7207 */ /* 0x010fc60000000000 */
[----:B------:R4:W-:Y:S04]  /*64f0*/  SHFL.IDX PT, R28, R69, R12, 0x1c1f ;  /* 0x001c1f0c451c7589 */ /* 0x0009e800000e0000 */
[----:B------:R-:W-:Y:S01]  /*6500*/  SHFL.IDX PT, R16, R67, R12, 0x1c1f ;  /* 0x001c1f0c43107589 */ /* 0x000fe200000e0000 */
[----:B-----5:R-:W-:-:S03]  /*6510*/  SEL R18, R57, R66, P0 ;  /* 0x0000004239127207 */ /* 0x020fc60000000000 */
[----:B------:R-:W-:Y:S01]  /*6520*/  SHFL.IDX PT, R8, R41, R12, 0x1c1f ;  /* 0x001c1f0c29087589 */ /* 0x000fe200000e0000 */
[----:B----4-:R-:W4:Y:S03]  /*6530*/  @P2 LDC R69, c[0x0][0xbf0] ;  /* 0x0002fc00ff452b82 */ /* 0x010f260000000800 */
[----:B------:R-:W-:Y:S04]  /*6540*/  SHFL.IDX PT, R7, R37, R12, 0x1c1f ;  /* 0x001c1f0c25077589 */ /* 0x000fe800000e0000 */
[----:B------:R-:W-:Y:S01]  /*6550*/  SHFL.IDX PT, R4, R39, R12, 0x1c1f ;  /* 0x001c1f0c27047589 */ /* 0x000fe200000e0000 */
[----:B0-----:R-:W-:-:S03]  /*6560*/  IMAD.WIDE.U32 R34, R60, UR45, R34 ;  /* 0x0000002d3c227c25 */ /* 0x001fc6000f8e0022 */
[----:B------:R-:W-:Y:S01]  /*6570*/  SHFL.IDX PT, R6, R25, R12, 0x1c1f ;  /* 0x001c1f0c19067589 */ /* 0x000fe200000e0000 */
[----:B-1----:R-:W-:-:S03]  /*6580*/  SEL R15, R64, R55, P0 ;  /* 0x00000037400f7207 */ /* 0x002fc60000000000 */
[----:B------:R-:W-:Y:S04]  /*6590*/  SHFL.IDX PT, R67, R17, R44, 0x1c1f ;  /* 0x001c1f2c11437589 */ /* 0x000fe800000e0000 */
[----:B------:R0:W-:Y:S04]  /*65a0*/  SHFL.IDX PT, R70, R14, R44, 0x1c1f ;  /* 0x001c1f2c0e467589 */ /* 0x0001e800000e0000 */
[----:B------:R-:W-:Y:S04]  /*65b0*/  SHFL.IDX PT, R58, R58, R44, 0x1c1f ;  /* 0x001c1f2c3a3a7589 */ /* 0x000fe800000e0000 */
[----:B------:R-:W-:Y:S01]  /*65c0*/  SHFL.IDX PT, R50, R75, R44, 0x1c1f ;  /* 0x001c1f2c4b327589 */ /* 0x000fe200000e0000 */
[----:B0-----:R-:W-:Y:S01]  /*65d0*/  SEL R14, R66, R57, P0 ;  /* 0x00000039420e7207 */ /* 0x001fe20000000000 */
[----:B------:R-:W-:-:S02]  /*65e0*/  IMAD R57, RZ, RZ, -UR36 ;  /* 0x80000024ff397e24 */ /* 0x000fc4000f8e02ff */
[----:B------:R-:W-:Y:S04]  /*65f0*/  SHFL.IDX PT, R47, R47, R44, 0x1c1f ;  /* 0x001c1f2c2f2f7589 */ /* 0x000fe800000e0000 */
[----:B------:R0:W-:Y:S04]  /*6600*/  SHFL.IDX PT, R56, R71, R44, 0x1c1f ;  /* 0x001c1f2c47387589 */ /* 0x0001e800000e0000 */
[----:B------:R-:W-:Y:S04]  /*6610*/  SHFL.IDX PT, R51, R51, R44, 0x1c1f ;  /* 0x001c1f2c33337589 */ /* 0x000fe800000e0000 */
[----:B------:R-:W-:Y:S01]  /*6620*/  SHFL.IDX PT, R41, R95, R44, 0x1c1f ;  /* 0x001c1f2c5f297589 */ /* 0x000fe200000e0000 */
[----:B0-----:R-:W0:Y:S03]  /*6630*/  @P2 LDC R71, c[0x0][0xbf0] ;  /* 0x0002fc00ff472b82 */ /* 0x001e260000000800 */
        /* <DEDUP_REMOVED lines=10> */
[----:B------:R-:W1:Y:S04]  /*66e0*/  SHFL.IDX PT, R65, R65, R12, 0x1c1f ;  /* 0x001c1f0c41417589 */ /* 0x000e6800000e0000 */
[----:B------:R-:W5:Y:S01]  /*66f0*/  SHFL.IDX PT, R42, R79, R12, 0x1c1f ;  /* 0x001c1f0c4f2a7589 */ /* 0x000f6200000e0000 */
[----:B--2---:R-:W-:-:S03]  /*6700*/  IMAD R44, R30, UR46, RZ ;  /* 0x0000002e1e2c7c24 */ /* 0x004fc6000f8e02ff */
[----:B------:R-:W-:Y:S01]  /*6710*/  SHFL.IDX PT, R43, R43, R12, 0x1c1f ;  /* 0x001c1f0c2b2b7589 */ /* 0x000fe200000e0000 */
[----:B------:R-:W-:-:S03]  /*6720*/  IMAD R31, R31, UR45, R44 ;  /* 0x0000002d1f1f7c24 */ /* 0x000fc6000f8e022c */
[----:B------:R-:W2:Y:S01]  /*6730*/  SHFL.IDX PT, R48, R77, R12, 0x1c1f ;  /* 0x001c1f0c4d307589 */ /* 0x000ea200000e0000 */
[----:B------:R-:W-:-:S03]  /*6740*/  @P2 IMAD.HI.U32 R44, R45, R72, RZ ;  /* 0x000000482d2c2227 */ /* 0x000fc600078e00ff */
[----:B------:R-:W2:Y:S04]  /*6750*/  SHFL.IDX PT, R49, R49, R12, 0x1c1f ;  /* 0x001c1f0c31317589 */ /* 0x000ea800000e0000 */
[----:B------:R-:W2:Y:S04]  /*6760*/  SHFL.IDX PT, R52, R73, R12, 0x1c1f ;  /* 0x001c1f0c49347589 */ /* 0x000ea800000e0000 */
[----:B------:R-:W2:Y:S04]  /*6770*/  SHFL.IDX PT, R53, R53, R12, 0x1c1f ;  /* 0x001c1f0c35357589 */ /* 0x000ea800000e0000 */
[----:B------:R-:W-:Y:S04]  /*6780*/  SHFL.IDX PT, R29, R29, R12, 0x1c1f ;  /* 0x001c1f0c1d1d7589 */ /* 0x000fe800000e0000 */
[----:B------:R-:W-:Y:S04]  /*6790*/  SHFL.IDX PT, R11, R11, R12, 0x1c1f ;  /* 0x001c1f0c0b0b7589 */ /* 0x000fe800000e0000 */
[----:B------:R3:W-:Y:S02]  /*67a0*/  SHFL.IDX PT, R10, R63, R12, 0x1c1f ;  /* 0x001c1f0c3f0a7589 */ /* 0x0007e400000e0000 */
[----:B---3--:R-:W-:-:S02]  /*67b0*/  SEL R12, R20, R21, P0 ;  /* 0x00000015140c7207 */ /* 0x008fc40000000000 */
[----:B------:R-:W-:Y:S02]  /*67c0*/  SEL R20, R21, R20, P0 ;  /* 0x0000001415147207 */ /* 0x000fe40000000000 */
[----:B------:R-:W-:Y:S01]  /*67d0*/  SEL R21, R62, R19, P0 ;  /* 0x000000133e157207 */ /* 0x000fe20000000000 */
[----:B------:R-:W-:Y:S01]  /*67e0*/  IMAD.WIDE.U32 R62, R30, UR45, R26 ;  /* 0x0000002d1e3e7c25 */ /* 0x000fe2000f8e001a */
[----:B------:R-:W-:Y:S02]  /*67f0*/  SEL R27, R59, R68, P0 ;  /* 0x000000443b1b7207 */ /* 0x000fe40000000000 */
[----:B------:R-:W-:Y:S01]  /*6800*/  SEL R19, R55, R64, P0 ;  /* 0x0000004037137207 */ /* 0x000fe20000000000 */
[----:B------:R-:W-:Y:S01]  /*6810*/  IMAD.IADD R63, R63, 0x1, R31 ;  /* 0x000000013f3f7824 */ /* 0x000fe200078e021f */
[----:B------:R-:W-:Y:S01]  /*6820*/  SEL R31, R68, R59, P0 ;  /* 0x0000003b441f7207 */ /* 0x000fe20000000000 */
[----:B------:R-:W-:Y:S01]  /*6830*/  IMAD R59, R74, R57, UR4 ;  /* 0x000000044a3b7e24 */ /* 0x000fe2000f8e0239 */
[----:B------:R-:W-:Y:S01]  /*6840*/  ULDC.64 UR4, c[0x0][0xbe0] ;  /* 0x0002f80000047ab9 */ /* 0x000fe20000000a00 */
[----:B------:R-:W-:Y:S01]  /*6850*/  IMAD R64, R60, UR46, RZ ;  /* 0x0000002e3c407c24 */ /* 0x000fe2000f8e02ff */
[----:B-1----:R-:W-:Y:S01]  /*6860*/  SEL R26, R65, R70, P0 ;  /* 0x00000046411a7207 */ /* 0x002fe20000000000 */
[----:B------:R-:W-:Y:S01]  /*6870*/  IMAD.MOV.U32 R55, RZ, RZ, R45 ;  /* 0x000000ffff377224 */ /* 0x000fe200078e002d */
[----:B----4-:R-:W-:Y:S01]  /*6880*/  @P2 SHF.R.U32.HI R55, RZ, R69, R44 ;  /* 0x00000045ff372219 */ /* 0x010fe2000001162c */
[----:B------:R-:W-:Y:S01]  /*6890*/  IMAD R61, R61, UR45, R64 ;  /* 0x0000002d3d3d7c24 */ /* 0x000fe2000f8e0240 */
[----:B------:R-:W-:Y:S01]  /*68a0*/  SHF.R.S32.HI R44, RZ, 0x1f, R59 ;  /* 0x0000001fff2c7819 */ /* 0x000fe2000001143b */
[----:B------:R-:W-:Y:S01]  /*68b0*/  IMAD.MOV.U32 R60, RZ, RZ, R34 ;  /* 0x000000ffff3c7224 */ /* 0x000fe200078e0022 */
[----:B------:R-:W-:Y:S01]  /*68c0*/  SEL R30, R70, R65, P0 ;  /* 0x00000041461e7207 */ /* 0x000fe20000000000 */
[----:B------:R-:W-:-:S02]  /*68d0*/  IMAD.IADD R61, R35, 0x1, R61 ;  /* 0x00000001233d7824 */ /* 0x000fc400078e023d */
[C---:B------:R-:W-:Y:S02]  /*68e0*/  IMAD R35, R44.reuse, UR4, RZ ;  /* 0x000000042c237c24 */ /* 0x040fe4000f8e02ff */
[----:B------:R-:W-:Y:S01]  /*68f0*/  IMAD.MOV.U32 R57, RZ, RZ, R45 ;  /* 0x000000ffff397224 */ /* 0x000fe200078e002d */
[----:B0-----:R-:W-:Y:S01]  /*6900*/  @P2 SHF.R.U32.HI R57, RZ, R71, R76 ;  /* 0x00000047ff392219 */ /* 0x001fe2000001164c */
[C---:B------:R-:W-:Y:S02]  /*6910*/  IMAD R64, R59.reuse, UR5, R35 ;  /* 0x000000053b407c24 */ /* 0x040fe4000f8e0223 */
[----:B------:R-:W-:Y:S02]  /*6920*/  IMAD R44, R44, UR6, RZ ;  /* 0x000000062c2c7c24 */ /* 0x000fe4000f8e02ff */
[----:B------:R-:W-:Y:S01]  /*6930*/  IMAD.WIDE.U32 R34, R59, UR4, R62 ;  /* 0x000000043b227c25 */ /* 0x000fe2000f8e003e */
[----:B------:R-:W-:-:S03]  /*6940*/  ULDC.64 UR4, c[0x0][0xb30] ;  /* 0x0002cc0000047ab9 */ /* 0x000fc60000000a00 */
[----:B------:R-:W-:Y:S01]  /*6950*/  IMAD R63, R59, UR7, R44 ;  /* 0x000000073b3f7c24 */ /* 0x000fe2000f8e022c */
[----:B------:R-:W-:Y:S01]  /*6960*/  IADD3 R34, P2, R55, R34, RZ ;  /* 0x0000002237227210 */ /* 0x000fe20007f5e0ff */
[----:B------:R-:W-:Y:S01]  /*6970*/  IMAD.WIDE.U32 R60, R59, UR6, R60 ;  /* 0x000000063b3c7c25 */ /* 0x000fe2000f8e003c */
[----:B------:R-:W-:Y:S01]  /*6980*/  SHF.R.S32.HI R59, RZ, 0x1f, R55 ;  /* 0x0000001fff3b7819 */ /* 0x000fe20000011437 */
[----:B------:R-:W-:Y:S01]  /*6990*/  ULDC.64 UR6, c[0x0][0xbc8] ;  /* 0x0002f20000067ab9 */ /* 0x000fe20000000a00 */
[----:B------:R-:W-:Y:S01]  /*69a0*/  SHF.R.S32.HI R44, RZ, 0x1f, R57 ;  /* 0x0000001fff2c7819 */ /* 0x000fe20000011439 */
[----:B------:R-:W-:Y:S01]  /*69b0*/  IMAD.MOV R55, RZ, RZ, -R55 ;  /* 0x000000ffff377224 */ /* 0x000fe200078e0a37 */
[----:B------:R-:W-:Y:S01]  /*69c0*/  IADD3.X R35, R59, R35, R64, P2, !PT ;  /* 0x000000233b237210 */ /* 0x000fe200017fe440 */
[----:B------:R-:W-:Y:S02]  /*69d0*/  IMAD.MOV R62, RZ, RZ, -R57 ;  /* 0x000000ffff3e7224 */ /* 0x000fe400078e0a39 */
[----:B------:R-:W-:-:S02]  /*69e0*/  IMAD R44, R44, UR4, RZ ;  /* 0x000000042c2c7c24 */ /* 0x000fc4000f8e02ff */
[C---:B------:R-:W-:Y:S02]  /*69f0*/  IMAD R55, R46.reuse, R55, R45 ;  /* 0x000000372e377224 */ /* 0x040fe400078e022d */
[----:B------:R-:W-:Y:S02]  /*6a00*/  IMAD.IADD R61, R61, 0x1, R63 ;  /* 0x000000013d3d7824 */ /* 0x000fe400078e023f */
[----:B------:R-:W-:Y:S02]  /*6a10*/  IMAD R59, R46, R62, R45 ;  /* 0x0000003e2e3b7224 */ /* 0x000fe400078e022d */
        /* <DEDUP_REMOVED lines=8> */
[----:B------:R-:W-:Y:S02]  /*6aa0*/  IMAD R57, R55, UR7, R44 ;  /* 0x0000000737397c24 */ /* 0x000fe4000f8e022c */
[----:B------:R-:W-:Y:S02]  /*6ab0*/  IMAD.IADD R61, R61, 0x1, R63 ;  /* 0x000000013d3d7824 */ /* 0x000fe400078e023f */
[----:B------:R-:W-:Y:S01]  /*6ac0*/  IMAD.WIDE.U32 R44, R55, UR6, R34 ;  /* 0x00000006372c7c25 */ /* 0x000fe2000f8e0022 */
[----:B------:R-:W-:Y:S01]  /*6ad0*/  ULDC.64 UR6, c[0x0][0xba8] ;  /* 0x0002ea0000067ab9 */ /* 0x000fe20000000a00 */
[----:B-----5:R-:W-:Y:S02]  /*6ae0*/  SEL R34, R42, R67, P0 ;  /* 0x000000432a227207 */ /* 0x020fe40000000000 */
[C---:B------:R-:W-:Y:S01]  /*6af0*/  IMAD R35, R59.reuse, UR9, R62 ;  /* 0x000000093b237c24 */ /* 0x040fe2000f8e023e */
[----:B------:R-:W-:Y:S01]  /*6b00*/  LEA R55, P2, R44, UR6, 0x2 ;  /* 0x000000062c377c11 */ /* 0x000fe2000f8410ff */
[----:B------:R-:W-:Y:S01]  /*6b10*/  IMAD.WIDE.U32 R60, R59, UR8, R60 ;  /* 0x000000083b3c7c25 */ /* 0x000fe2000f8e003c */
[----:B------:R-:W-:Y:S01]  /*6b20*/  ULDC.64 UR8, c[0x0][0xb00] ;  /* 0x0002c00000087ab9 */ /* 0x000fe20000000a00 */
[----:B------:R-:W-:Y:S01]  /*6b30*/  ULDC UR6, c[0x0][0xa88] ;  /* 0x0002a20000067ab9 */ /* 0x000fe20000000800 */
[----:B------:R-:W-:Y:S01]  /*6b40*/  SEL R42, R67, R42, P0 ;  /* 0x0000002a432a7207 */ /* 0x000fe20000000000 */
[----:B------:R-:W-:Y:S01]  /*6b50*/  IMAD.IADD R45, R45, 0x1, R57 ;  /* 0x000000012d2d7824 */ /* 0x000fe200078e0239 */
[----:B------:R-:W-:Y:S01]  /*6b60*/  LEA R66, P3, R60, UR8, 0x2 ;  /* 0x000000083c427c11 */ /* 0x000fe2000f8610ff */
[----:B------:R-:W-:Y:S01]  /*6b70*/  IMAD.IADD R35, R61, 0x1, R35 ;  /* 0x000000013d237824 */ /* 0x000fe200078e0223 */
[----:B------:R-:W-:Y:S01]  /*6b80*/  SHFL.IDX PT, R62, R55, 0x1, 0x1c1f ;  /* 0x003c1f00373e7f89 */ /* 0x000fe200000e0000 */
[----:B0-----:R-:W-:Y:S01]  /*6b90*/  ULEA UR4, UR5, UR4, 0x18 ;  /* 0x0000000405047291 */ /* 0x001fe2000f8ec03f */
[----:B------:R-:W-:Y:S01]  /*6ba0*/  LEA.HI.X R57, R44, UR7, R45, 0x2, P2 ;  /* 0x000000072c397c11 */ /* 0x000fe200090f142d */
[----:B------:R-:W-:Y:S01]  /*6bb0*/  IMAD R65, R46, UR6, RZ ;  /* 0x000000062e417c24 */ /* 0x000fe2000f8e02ff */
[----:B------:R-:W-:Y:S01]  /*6bc0*/  LEA.HI.X R68, R60, UR9, R35, 0x2, P3 ;  /* 0x000000093c447c11 */ /* 0x000fe200098f1423 */
[C---:B------:R-:W-:Y:S01]  /*6bd0*/  VIADD R64, R54.reuse, 0x8 ;  /* 0x0000000836407836 */ /* 0x040fe20000000000 */
[----:B------:R0:W-:Y:S01]  /*6be0*/  SHFL.IDX PT, R60, R55, RZ, 0x1c1f ;  /* 0x001c1fff373c7589 */ /* 0x0001e200000e0000 */
[----:B------:R-:W-:Y:S01]  /*6bf0*/  UIADD3 UR4, UR4, 0x17020, URZ ;  /* 0x0001702004047890 */ /* 0x000fe2000fffe03f */
[----:B------:R-:W-:-:S02]  /*6c00*/  ISETP.GE.OR P2, PT, R54, R65, P1 ;  /* 0x000000413600720c */ /* 0x000fc40000f46670 */
[----:B------:R-:W1:Y:S01]  /*6c10*/  SHFL.IDX PT, R61, R57, RZ, 0x1c1f ;  /* 0x001c1fff393d7589 */ /* 0x000e6200000e0000 */
[-C--:B------:R-:W-:Y:S01]  /*6c20*/  ISETP.GE.OR P1, PT, R64, R65.reuse, P1 ;  /* 0x000000414000720c */ /* 0x080fe20000f26670 */
[----:B------:R-:W-:Y:S01]  /*6c30*/  UPRMT UR4, URZ, 0x654, UR4 ;  /* 0x000006543f047896 */ /* 0x000fe20008000004 */
[----:B------:R-:W-:Y:S01]  /*6c40*/  ISETP.GE.AND P3, PT, R54, R65, PT ;  /* 0x000000413600720c */ /* 0x000fe20003f66270 */
[----:B------:R-:W3:Y:S01]  /*6c50*/  SHFL.IDX PT, R63, R57, 0x1, 0x1c1f ;  /* 0x003c1f00393f7f89 */ /* 0x000ee200000e0000 */
[----:B--2---:R-:W-:Y:S01]  /*6c60*/  SEL R46, R48, R47, P0 ;  /* 0x0000002f302e7207 */ /* 0x004fe20000000000 */
[----:B0-----:R-:W-:Y:S01]  /*6c70*/  IMAD.SHL.U32 R55, R40, 0x2, RZ ;  /* 0x0000000228377824 */ /* 0x001fe200078e00ff */
[----:B------:R-:W-:Y:S01]  /*6c80*/  SEL R48, R47, R48, P0 ;  /* 0x000000302f307207 */ /* 0x000fe20000000000 */
[----:B------:R0:W2:Y:S01]  /*6c90*/  SHFL.IDX PT, R44, R66, RZ, 0x1c1f ;  /* 0x001c1fff422c7589 */ /* 0x0000a200000e0000 */
[----:B------:R-:W-:Y:S02]  /*6ca0*/  SEL R47, R49, R50, P0 ;  /* 0x00000032312f7207 */ /* 0x000fe40000000000 */
[----:B------:R-:W-:Y:S01]  /*6cb0*/  SYNCS.ARRIVE.TRANS64.RED.A1T0 RZ, [UR4], RZ ;  /* 0x000000ffffff79a7 */ /* 0x000fe20008100404 */
[----:B------:R-:W-:Y:S01]  /*6cc0*/  SEL R49, R50, R49, P0 ;  /* 0x0000003132317207 */ /* 0x000fe20000000000 */
[----:B------:R0:W4:Y:S01]  /*6cd0*/  SHFL.IDX PT, R45, R68, RZ, 0x1c1f ;  /* 0x001c1fff442d7589 */ /* 0x00012200000e0000 */
[----:B------:R-:W-:-:S02]  /*6ce0*/  SEL R50, R52, R51, P0 ;  /* 0x0000003334327207 */ /* 0x000fc40000000000 */
[----:B------:R-:W-:Y:S02]  /*6cf0*/  SEL R52, R51, R52, P0 ;  /* 0x0000003433347207 */ /* 0x000fe40000000000 */
[----:B------:R-:W-:Y:S02]  /*6d00*/  SEL R35, R43, R58, P0 ;  /* 0x0000003a2b237207 */ /* 0x000fe40000000000 */
[----:B------:R-:W-:Y:S02]  /*6d10*/  SEL R51, R53, R56, P0 ;  /* 0x0000003835337207 */ /* 0x000fe40000000000 */
[----:B------:R-:W-:Y:S01]  /*6d20*/  SEL R43, R58, R43, P0 ;  /* 0x0000002b3a2b7207 */ /* 0x000fe20000000000 */
[----:B-1----:R0:W-:Y:S01]  /*6d30*/  @!P2 ST.E desc[UR38][R60.64], R2 ;  /* 0x000000023c00a985 */ /* 0x0021e2000c101926 */
[----:B------:R-:W-:-:S03]  /*6d40*/  SEL R53, R56, R53, P0 ;  /* 0x0000003538357207 */ /* 0x000fc60000000000 */
[----:B---3--:R0:W-:Y:S01]  /*6d50*/  @!P1 ST.E desc[UR38][R62.64], R0 ;  /* 0x000000003e009985 */ /* 0x0081e2000c101926 */
[----:B------:R-:W-:Y:S05]  /*6d60*/  @P3 BRA `(.L_x_11047) ;  /* 0x0000000400183947 */ /* 0x000fea0003800000 */
[C---:B0-----:R-:W-:Y:S01]  /*6d70*/  VIADD R0, R55.reuse, 0x8 ;  /* 0x0000000837007836 */ /* 0x041fe20000000000 */
        /* <DEDUP_REMOVED lines=8> */
[----:B------:R-:W-:Y:S02]  /*6e00*/  ISETP.GE.AND P4, PT, R54, UR4, PT ;  /* 0x0000000436007c0c */ /* 0x000fe4000bf86270 */
[----:B------:R-:W-:-:S02]  /*6e10*/  ISETP.GE.AND P5, PT, R60, UR4, PT ;  /* 0x000000043c007c0c */ /* 0x000fc4000bfa6270 */
[----:B------:R-:W-:-:S03]  /*6e20*/  ISETP.GE.AND P6, PT, R62, UR4, PT ;  /* 0x000000043e007c0c */ /* 0x000fc6000bfc6270 */
[--C-:B--2-4-:R-:W-:Y:S02]  /*6e30*/  @!P1 IMAD.WIDE R56, R55, 0x4, R44.reuse ;  /* 0x0000000437389825 */ /* 0x114fe400078e022c */
[----:B------:R-:W-:Y:S02]  /*6e40*/  @!P2 LEA.HI R0, R0, R0, RZ, 0x1 ;  /* 0x000000000000a211 */ /* 0x000fe400078f08ff */
[----:B------:R-:W-:Y:S01]  /*6e50*/  @!P3 LEA.HI R40, R40, R40, RZ, 0x1 ;  /* 0x000000282828b211 */ /* 0x000fe200078f08ff */
[----:B------:R0:W-:Y:S01]  /*6e60*/  @!P1 ST.E.64 desc[UR38][R56.64], R12 ;  /* 0x0000000c38009985 */ /* 0x0001e2000c101b26 */
[----:B------:R-:W-:Y:S02]  /*6e70*/  @!P2 LOP3.LUT R59, R0, 0xfffffffe, RZ, 0xc0, !PT ;  /* 0xfffffffe003ba812 */ /* 0x000fe400078ec0ff */
[----:B------:R-:W-:Y:S02]  /*6e80*/  @!P4 LEA.HI R54, R54, R54, RZ, 0x1 ;  /* 0x000000363636c211 */ /* 0x000fe400078f08ff */
[----:B------:R-:W-:Y:S01]  /*6e90*/  @!P3 LOP3.LUT R61, R40, 0xfffffffe, RZ, 0xc0, !PT ;  /* 0xfffffffe283db812 */ /* 0x000fe200078ec0ff */
[----:B------:R-:W-:Y:S01]  /*6ea0*/  @!P2 IMAD.WIDE R58, R59, 0x4, R44 ;  /* 0x000000043b3aa825 */ /* 0x000fe200078e022c */
[----:B------:R-:W-:-:S02]  /*6eb0*/  @!P5 LEA.HI R0, R60, R60, RZ, 0x1 ;  /* 0x0000003c3c00d211 */ /* 0x000fc400078f08ff */
[----:B------:R-:W-:Y:S01]  /*6ec0*/  @!P6 LEA.HI R40, R62, R62, RZ, 0x1 ;  /* 0x0000003e3e28e211 */ /* 0x000fe200078f08ff */
[--C-:B------:R-:W-:Y:S01]  /*6ed0*/  @!P3 IMAD.WIDE R60, R61, 0x4, R44.reuse ;  /* 0x000000043d3cb825 */ /* 0x100fe200078e022c */
[----:B------:R-:W-:Y:S01]  /*6ee0*/  @!P4 LOP3.LUT R63, R54, 0xfffffffe, RZ, 0xc0, !PT ;  /* 0xfffffffe363fc812 */ /* 0x000fe200078ec0ff */
[----:B------:R1:W-:Y:S01]  /*6ef0*/  @!P2 ST.E.64 desc[UR38][R58.64], R20 ;  /* 0x000000143a00a985 */ /* 0x0003e2000c101b26 */
[----:B------:R-:W-:Y:S01]  /*6f00*/  @!P5 LOP3.LUT R67, R0, 0xfffffffe, RZ, 0xc0, !PT ;  /* 0xfffffffe0043d812 */ /* 0x000fe200078ec0ff */
[----:B------:R-:W-:Y:S01]  /*6f10*/  VIADD R0, R55, 0x30 ;  /* 0x0000003037007836 */ /* 0x000fe20000000000 */
[----:B0-----:R-:W-:Y:S01]  /*6f20*/  @!P6 LOP3.LUT R57, R40, 0xfffffffe, RZ, 0xc0, !PT ;  /* 0xfffffffe2839e812 */ /* 0x001fe200078ec0ff */
[--C-:B------:R-:W-:Y:S01]  /*6f30*/  @!P4 IMAD.WIDE R62, R63, 0x4, R44.reuse ;  /* 0x000000043f3ec825 */ /* 0x100fe200078e022c */
[----:B------:R0:W-:Y:S02]  /*6f40*/  @!P3 ST.E.64 desc[UR38][R60.64], R18 ;  /* 0x000000123c00b985 */ /* 0x0001e4000c101b26 */
[----:B------:R-:W-:Y:S01]  /*6f50*/  ISETP.GE.AND P1, PT, R0, UR4, PT ;  /* 0x0000000400007c0c */ /* 0x000fe2000bf26270 */
[----:B------:R-:W-:Y:S01]  /*6f60*/  VIADD R40, R55, 0x38 ;  /* 0x0000003837287836 */ /* 0x000fe20000000000 */
[----:B------:R-:W-:Y:S01]  /*6f70*/  @!P4 ST.E.64 desc[UR38][R62.64], R14 ;  /* 0x0000000e3e00c985 */ /* 0x000fe2000c101b26 */
[----:B------:R-:W-:-:S03]  /*6f80*/  @!P5 IMAD.WIDE R12, R67, 0x4, R44 ;  /* 0x00000004430cd825 */ /* 0x000fc600078e022c */
[----:B------:R-:W-:Y:S01]  /*6f90*/  ISETP.GE.AND P2, PT, R40, UR4, PT ;  /* 0x0000000428007c0c */ /* 0x000fe2000bf46270 */
[----:B------:R-:W-:Y:S01]  /*6fa0*/  VIADD R54, R55, 0x40 ;  /* 0x0000004037367836 */ /* 0x000fe20000000000 */
[----:B------:R2:W-:Y:S01]  /*6fb0*/  @!P5 ST.E.64 desc[UR38][R12.64], R26 ;  /* 0x0000001a0c00d985 */ /* 0x0005e2000c101b26 */
[----:B-1----:R-:W-:Y:S01]  /*6fc0*/  @!P6 IMAD.WIDE R20, R57, 0x4, R44 ;  /* 0x000000043914e825 */ /* 0x002fe200078e022c */
[----:B0-----:R-:W-:-:S03]  /*6fd0*/  IADD3 R18, R55, 0x50, RZ ;  /* 0x0000005037127810 */ /* 0x001fc60007ffe0ff */
[C---:B------:R-:W-:Y:S01]  /*6fe0*/  VIADD R56, R55.reuse, 0x48 ;  /* 0x0000004837387836 */ /* 0x040fe20000000000 */
[----:B------:R-:W-:Y:S01]  /*6ff0*/  ISETP.GE.AND P3, PT, R54, UR4, PT ;  /* 0x0000000436007c0c */ /* 0x000fe2000bf66270 */
[----:B------:R-:W-:Y:S01]  /*7000*/  VIADD R19, R55, 0x58 ;  /* 0x0000005837137836 */ /* 0x000fe20000000000 */
[----:B------:R0:W-:Y:S01]  /*7010*/  @!P6 ST.E.64 desc[UR38][R20.64], R30 ;  /* 0x0000001e1400e985 */ /* 0x0001e2000c101b26 */
[----:B------:R-:W-:Y:S02]  /*7020*/  ISETP.GE.AND P5, PT, R18, UR4, PT ;  /* 0x0000000412007c0c */ /* 0x000fe4000bfa6270 */
[----:B------:R-:W-:Y:S02]  /*7030*/  ISETP.GE.AND P4, PT, R56, UR4, PT ;  /* 0x0000000438007c0c */ /* 0x000fe4000bf86270 */
[----:B------:R-:W-:Y:S02]  /*7040*/  ISETP.GE.AND P6, PT, R19, UR4, PT ;  /* 0x0000000413007c0c */ /* 0x000fe4000bfc6270 */
[----:B------:R-:W-:-:S02]  /*7050*/  @!P1 LEA.HI R0, R0, R0, RZ, 0x1 ;  /* 0x0000000000009211 */ /* 0x000fc400078f08ff */
[----:B------:R-:W-:Y:S02]  /*7060*/  @!P2 LEA.HI R40, R40, R40, RZ, 0x1 ;  /* 0x000000282828a211 */ /* 0x000fe400078f08ff */
[----:B------:R-:W-:Y:S02]  /*7070*/  @!P3 LEA.HI R54, R54, R54, RZ, 0x1 ;  /* 0x000000363636b211 */ /* 0x000fe400078f08ff */
[----:B--2---:R-:W-:Y:S02]  /*7080*/  @!P1 LOP3.LUT R13, R0, 0xfffffffe, RZ, 0xc0, !PT ;  /* 0xfffffffe000d9812 */ /* 0x004fe400078ec0ff */
[----:B------:R-:W-:Y:S02]  /*7090*/  @!P5 LEA.HI R18, R18, R18, RZ, 0x1 ;  /* 0x000000121212d211 */ /* 0x000fe400078f08ff */
[----:B------:R-:W-:Y:S02]  /*70a0*/  @!P4 LEA.HI R56, R56, R56, RZ, 0x1 ;  /* 0x000000383838c211 */ /* 0x000fe400078f08ff */
[----:B------:R-:W-:-:S02]  /*70b0*/  @!P6 LEA.HI R12, R19, R19, RZ, 0x1 ;  /* 0x00000013130ce211 */ /* 0x000fc400078f08ff */
[----:B------:R-:W-:Y:S02]  /*70c0*/  @!P2 LOP3.LUT R15, R40, 0xfffffffe, RZ, 0xc0, !PT ;  /* 0xfffffffe280fa812 */ /* 0x000fe400078ec0ff */
[----:B------:R-:W-:Y:S02]  /*70d0*/  @!P3 LOP3.LUT R19, R54, 0xfffffffe, RZ, 0xc0, !PT ;  /* 0xfffffffe3613b812 */ /* 0x000fe400078ec0ff */
[----:B0-----:R-:W-:Y:S01]  /*70e0*/  @!P4 LOP3.LUT R21, R56, 0xfffffffe, RZ, 0xc0, !PT ;  /* 0xfffffffe3815c812 */ /* 0x001fe200078ec0ff */
        /* <DEDUP_REMOVED lines=14> */
.L_x_11047:
[----:B------:R-:W-:Y:S05]  /*71d0*/  BSYNC B0 ;  /* 0x0000000000007941 */ /* 0x000fea0003800000 */
.L_x_11046:
[----:B------:R-:W-:Y:S01]  /*71e0*/  ISETP.GE.AND P1, PT, R64, R65, PT ;  /* 0x000000414000720c */ /* 0x000fe20003f26270 */
[----:B-1----:R1:W3:Y:S01]  /*71f0*/  SHFL.IDX PT, R13, R68, 0x1, 0x1c1f ;  /* 0x003c1f00440d7f89 */ /* 0x0022e200000e0000 */
        /* <DEDUP_REMOVED lines=23> */
[----:B-1-3--:R-:W-:Y:S06]  /*7370*/  @P1 BRA `(.L_x_11018) ;  /* 0x00000044007c1947 */ /* 0x00afec0003800000 */
        /* <DEDUP_REMOVED lines=11> */
[----:B------:R-:W-:Y:S02]  /*7430*/  @!P0 IMAD.WIDE R6, R55, 0x4, R12 ;  /* 0x0000000437068825 */ /* 0x000fe400078e020c */
[----:B------:R-:W-:-:S03]  /*7440*/  @!P1 LEA.HI R0, R0, R0, RZ, 0x1 ;  /* 0x0000000000009211 */ /* 0x000fc600078f08ff */
[----:B------:R0:W-:Y:S01]  /*7450*/  @!P0 ST.E.64 desc[UR38][R6.64], R14 ;  /* 0x0000000e06008985 */ /* 0x0001e2000c101b26 */
[----:B------:R-:W-:Y:S02]  /*7460*/  @!P1 LOP3.LUT R9, R0, 0xfffffffe, RZ, 0xc0, !PT ;  /* 0xfffffffe00099812 */ /* 0x000fe400078ec0ff */
[----:B------:R-:W-:Y:S02]  /*7470*/  @!P2 LEA.HI R0, R8, R8, RZ, 0x1 ;  /* 0x000000080800a211 */ /* 0x000fe400078f08ff */
[----:B------:R-:W-:Y:S01]  /*7480*/  @!P3 LEA.HI R10, R10, R10, RZ, 0x1 ;  /* 0x0000000a0a0ab211 */ /* 0x000fe200078f08ff */
[--C-:B------:R-:W-:Y:S01]  /*7490*/  @!P1 IMAD.WIDE R8, R9, 0x4, R12.reuse ;  /* 0x0000000409089825 */ /* 0x100fe200078e020c */
[----:B------:R-:W-:Y:S02]  /*74a0*/  @!P2 LOP3.LUT R11, R0, 0xfffffffe, RZ, 0xc0, !PT ;  /* 0xfffffffe000ba812 */ /* 0x000fe400078ec0ff */
[----:B------:R-:W-:Y:S01]  /*74b0*/  @!P3 LOP3.LUT R17, R10, 0xfffffffe, RZ, 0xc0, !PT ;  /* 0xfffffffe0a11b812 */ /* 0x000fe200078ec0ff */
[----:B------:R-:W-:Y:S01]  /*74c0*/  VIADD R0, R55, 0x28 ;  /* 0x0000002837007836 */ /* 0x000fe20000000000 */
[----:B------:R1:W-:Y:S01]  /*74d0*/  @!P1 ST.E.64 desc[UR38][R8.64], R18 ;  /* 0x0000001208009985 */ /* 0x0003e2000c101b26 */
[----:B------:R-:W-:Y:S01]  /*74e0*/  @!P2 IMAD.WIDE R10, R11, 0x4, R12 ;  /* 0x000000040b0aa825 */ /* 0x000fe200078e020c */
[----:B------:R-:W-:-:S02]  /*74f0*/  ISETP.GE.AND P0, PT, R16, UR4, PT ;  /* 0x0000000410007c0c */ /* 0x000fc4000bf06270 */
[----:B------:R-:W-:Y:S01]  /*7500*/  ISETP.GE.AND P1, PT, R0, UR4, PT ;  /* 0x0000000400007c0c */ /* 0x000fe2000bf26270 */
[----:B0-----:R-:W-:Y:S01]  /*7510*/  VIADD R14, R55, 0x30 ;  /* 0x00000030370e7836 */ /* 0x001fe20000000000 */
[----:B------:R0:W-:Y:S01]  /*7520*/  @!P2 ST.E.64 desc[UR38][R10.64], R20 ;  /* 0x000000140a00a985 */ /* 0x0001e2000c101b26 */
[----:B------:R-:W-:Y:S01]  /*7530*/  @!P3 IMAD.WIDE R6, R17, 0x4, R12 ;  /* 0x000000041106b825 */ /* 0x000fe200078e020c */
[----:B------:R-:W-:Y:S02]  /*7540*/  @!P6 LEA.HI R22, R22, R22, RZ, 0x1 ;  /* 0x000000161616e211 */ /* 0x000fe400078f08ff */
[----:B------:R-:W-:Y:S01]  /*7550*/  ISETP.GE.AND P2, PT, R14, UR4, PT ;  /* 0x000000040e007c0c */ /* 0x000fe2000bf46270 */
[C---:B------:R-:W-:Y:S01]  /*7560*/  VIADD R17, R55.reuse, 0x38 ;  /* 0x0000003837117836 */ /* 0x040fe20000000000 */
[----:B------:R3:W-:Y:S01]  /*7570*/  @!P3 ST.E.64 desc[UR38][R6.64], R26 ;  /* 0x0000001a0600b985 */ /* 0x0007e2000c101b26 */
[C---:B-1----:R-:W-:Y:S02]  /*7580*/  VIADD R18, R55.reuse, 0x40 ;  /* 0x0000004037127836 */ /* 0x042fe40000000000 */
[----:B------:R-:W-:Y:S01]  /*7590*/  @!P0 LEA.HI R16, R16, R16, RZ, 0x1 ;  /* 0x0000001010108211 */ /* 0x000fe200078f08ff */
[----:B------:R-:W-:Y:S01]  /*75a0*/  VIADD R19, R55, 0x48 ;  /* 0x0000004837137836 */ /* 0x000fe20000000000 */
[----:B------:R-:W-:Y:S01]  /*75b0*/  ISETP.GE.AND P3, PT, R17, UR4, PT ;  /* 0x0000000411007c0c */ /* 0x000fe2000bf66270 */
[----:B------:R-:W-:Y:S01]  /*75c0*/  VIADD R55, R55, 0x58 ;  /* 0x0000005837377836 */ /* 0x000fe20000000000 */
[----:B------:R-:W-:-:S02]  /*75d0*/  ISETP.GE.AND P4, PT, R18, UR4, PT ;  /* 0x0000000412007c0c */ /* 0x000fc4000bf86270 */
[----:B------:R-:W-:Y:S02]  /*75e0*/  ISETP.GE.AND P5, PT, R19, UR4, PT ;  /* 0x0000000413007c0c */ /* 0x000fe4000bfa6270 */
[----:B------:R-:W-:Y:S02]  /*75f0*/  @!P1 LEA.HI R0, R0, R0, RZ, 0x1 ;  /* 0x0000000000009211 */ /* 0x000fe400078f08ff */
[----:B------:R-:W-:Y:S02]  /*7600*/  @!P2 LEA.HI R14, R14, R14, RZ, 0x1 ;  /* 0x0000000e0e0ea211 */ /* 0x000fe400078f08ff */
[----:B------:R-:W-:Y:S02]  /*7610*/  @!P0 LOP3.LUT R9, R16, 0xfffffffe, RZ, 0xc0, !PT ;  /* 0xfffffffe10098812 */ /* 0x000fe400078ec0ff */
[----:B0-----:R-:W-:Y:S02]  /*7620*/  @!P1 LOP3.LUT R11, R0, 0xfffffffe, RZ, 0xc0, !PT ;  /* 0xfffffffe000b9812 */ /* 0x001fe400078ec0ff */
[----:B------:R-:W-:Y:S01]  /*7630*/  @!P2 LOP3.LUT R15, R14, 0xfffffffe, RZ, 0xc0, !PT ;  /* 0xfffffffe0e0fa812 */ /* 0x000fe200078ec0ff */
[----:B---3--:R-:W-:Y:S01]  /*7640*/  @!P0 IMAD.WIDE R6, R9, 0x4, R12 ;  /* 0x0000000409068825 */ /* 0x008fe200078e020c */
[----:B------:R-:W-:-:S02]  /*7650*/  @!P3 LEA.HI R17, R17, R17, RZ, 0x1 ;  /* 0x000000111111b211 */ /* 0x000fc400078f08ff */
[----:B------:R-:W-:Y:S01]  /*7660*/  @!P4 LEA.HI R18, R18, R18, RZ, 0x1 ;  /* 0x000000121212c211 */ /* 0x000fe200078f08ff */
[--C-:B------:R-:W-:Y:S01]  /*7670*/  @!P1 IMAD.WIDE R8, R11, 0x4, R12.reuse ;  /* 0x000000040b089825 */ /* 0x100fe200078e020c */
[----:B------:R-:W-:Y:S01]  /*7680*/  @!P5 LEA.HI R19, R19, R19, RZ, 0x1 ;  /* 0x000000131313d211 */ /* 0x000fe200078f08ff */
[----:B------:R0:W-:Y:S01]  /*7690*/  @!P0 ST.E.64 desc[UR38][R6.64], R28 ;  /* 0x0000001c06008985 */ /* 0x0001e2000c101b26 */
[----:B------:R-:W-:Y:S01]  /*76a0*/  @!P6 LOP3.LUT R21, R22, 0xfffffffe, RZ, 0xc0, !PT ;  /* 0xfffffffe1615e812 */ /* 0x000fe200078ec0ff */
[--C-:B------:R-:W-:Y:S01]  /*76b0*/  @!P2 IMAD.WIDE R10, R15, 0x4, R12.reuse ;  /* 0x000000040f0aa825 */ /* 0x100fe200078e020c */
[----:B------:R-:W-:Y:S01]  /*76c0*/  @!P3 LOP3.LUT R15, R17, 0xfffffffe, RZ, 0xc0, !PT ;  /* 0xfffffffe110fb812 */ /* 0x000fe200078ec0ff */
[----:B------:R1:W-:Y:S01]  /*76d0*/  @!P1 ST.E.64 desc[UR38][R8.64], R36 ;  /* 0x0000002408009985 */ /* 0x0003e2000c101b26 */
[----:B------:R-:W-:Y:S02]  /*76e0*/  @!P4 LOP3.LUT R17, R18, 0xfffffffe, RZ, 0xc0, !PT ;  /* 0xfffffffe1211c812 */ /* 0x000fe400078ec0ff */
[----:B------:R-:W-:Y:S01]  /*76f0*/  @!P5 LOP3.LUT R19, R19, 0xfffffffe, RZ, 0xc0, !PT ;  /* 0xfffffffe1313d812 */ /* 0x000fe200078ec0ff */
[----:B------:R-:W-:Y:S01]  /*7700*/  @!P3 IMAD.WIDE R14, R15, 0x4, R12 ;  /* 0x000000040f0eb825 */ /* 0x000fe200078e020c */
[----:B------:R3:W-:Y:S01]  /*7710*/  @!P2 ST.E.64 desc[UR38][R10.64], R30 ;  /* 0x0000001e0a00a985 */ /* 0x0007e2000c101b26 */
[----:B------:R-:W-:-:S03]  /*7720*/  ISETP.GE.AND P0, PT, R55, UR4, PT ;  /* 0x0000000437007c0c */ /* 0x000fc6000bf06270 */
[----:B------:R3:W-:Y:S01]  /*7730*/  @!P3 ST.E.64 desc[UR38][R14.64], R32 ;  /* 0x000000200e00b985 */ /* 0x0007e2000c101b26 */
[----:B0-----:R-:W-:-:S04]  /*7740*/  @!P4 IMAD.WIDE R6, R17, 0x4, R12 ;  /* 0x000000041106c825 */ /* 0x001fc800078e020c */
[--C-:B-1----:R-:W-:Y:S01]  /*7750*/  @!P5 IMAD.WIDE R8, R19, 0x4, R12.reuse ;  /* 0x000000041308d825 */ /* 0x102fe200078e020c */
[----:B------:R3:W-:Y:S03]  /*7760*/  @!P4 ST.E.64 desc[UR38][R6.64], R24 ;  /* 0x000000180600c985 */ /* 0x0007e6000c101b26 */
[----:B------:R-:W-:Y:S01]  /*7770*/  @!P6 IMAD.WIDE R16, R21, 0x4, R12 ;  /* 0x000000041510e825 */ /* 0x000fe200078e020c */
        /* <DEDUP_REMOVED lines=8> */
.L_x_11045:
        /* <DEDUP_REMOVED lines=58> */
.L_x_11016:
        /* <DEDUP_REMOVED lines=18> */
.L_x_11048:
[----:B------:R-:W-:Y:S01]  /*7cc0*/  ULDC UR7, c[0x0][0xc50] ;  /* 0x0003140000077ab9 */ /* 0x000fe20000000800 */
[----:B------:R-:W-:Y:S01]  /*7cd0*/  UMOV UR42, UR6 ;  /* 0x00000006002a7c82 */ /* 0x000fe20008000000 */
[----:B------:R-:W-:-:S11]  /*7ce0*/  UISETP.NE.AND UP0, UPT, UR7, 0x1, UPT ;  /* 0x000000010700788c */ /* 0x000fd6000bf05270 */
[----:B------:R-:W-:Y:S01]  /*7cf0*/  @UP0 ULDC UR4, c[0x0][0xc54] ;  /* 0x0003150000040ab9 */ /* 0x000fe20000000800 */
[----:B------:R-:W-:Y:S01]  /*7d00*/  @UP0 ULDC UR8, c[0x0][0xc58] ;  /* 0x0003160000080ab9 */ /* 0x000fe20000000800 */
[----:B------:R-:W-:-:S04]  /*7d10*/  UIMAD.WIDE.U32 UR4, UR6, UR4, URZ ;  /* 0x00000004060472a5 */ /* 0x000fc8000f8e003f */
[----:B------:R-:W-:-:S12]  /*7d20*/  @UP0 USHF.R.U32.HI UR42, URZ, UR8, UR5 ;  /* 0x000000083f2a0299 */ /* 0x000fd80008011605 */
.L_x_11049:
        /* <DEDUP_REMOVED lines=18> */
[----:B------:R-:W-:-:S04]  /*7e50*/  UIMAD UR36, UR5, UR36, URZ ;  /* 0x00000024052472a4 */ /* 0x000fc8000f8e023f */
        /* <DEDUP_REMOVED lines=10> */
[----:B0-----:R-:W-:Y:S08]  /*7f00*/  @!P0 BRA `(.L_x_11051) ;  /* 0x0000000000848947 */ /* 0x001ff00003800000 */
        /* <DEDUP_REMOVED lines=33> */
.L_x_11051:
[----:B------:R-:W-:Y:S02]  /*8120*/  UIMAD UR47, UR46, UR40, URZ ;  /* 0x000000282e2f72a4 */ /* 0x000fe4000f8e023f */
[----:B------:R-:W-:Y:S01]  /*8130*/  MOV R3, UR40 ;  /* 0x0000002800037c02 */ /* 0x000fe20008000f00 */
[----:B------:R-:W-:-:S03]  /*8140*/  IMAD.MOV.U32 R2, RZ, RZ, 0x1 ;  /* 0x00000001ff027424 */ /* 0x000fc600078e00ff */
        /* <DEDUP_REMOVED lines=31> */
.L_x_11052:
        /* <DEDUP_REMOVED lines=20> */
.L_x_11053:
        /* <DEDUP_REMOVED lines=20> */
.L_x_11054:
        /* <DEDUP_REMOVED lines=18> */
.L_x_11055:
[----:B------:R-:W0:Y:S01]  /*86e0*/  LDC.64 R2, c[0x0][0x9f8] ;  /* 0x00027e00ff027b82 */ /* 0x000e220000000a00 */
[----:B------:R-:W-:-:S07]  /*86f0*/  IMAD.MOV.U32 R29, RZ, RZ, R23 ;  /* 0x000000ffff1d7224 */ /* 0x000fce00078e0017 */
[----:B------:R-:W1:Y:S01]  /*8700*/  LDC R12, c[0x0][0x430] ;  /* 0x00010c00ff0c7b82 */ /* 0x000e620000000800 */
[----:B0-----:R-:W-:-:S04]  /*8710*/  ISETP.NE.U32.AND P0, PT, R2, RZ, PT ;  /* 0x000000ff0200720c */ /* 0x001fc80003f05070 */
[----:B------:R-:W-:-:S13]  /*8720*/  ISETP.NE.AND.EX P0, PT, R3, RZ, PT, P0 ;  /* 0x000000ff0300720c */ /* 0x000fda0003f05300 */
[----:B------:R-:W0:Y:S02]  /*8730*/  @P0 LDC.64 R2, c[0x0][0x9f8] ;  /* 0x00027e00ff020b82 */ /* 0x000e240000000a00 */
[----:B0-----:R-:W-:-:S05]  /*8740*/  @P0 IMAD.WIDE R2, R23, 0x4, R2 ;  /* 0x0000000417020825 */ /* 0x001fca00078e0202 */
[----:B------:R0:W2:Y:S01]  /*8750*/  @P0 LDG.E R29, desc[UR38][R2.64] ;  /* 0x00000026021d0981 */ /* 0x0000a2000c1e1900 */
[----:B-1----:R-:W-:Y:S01]  /*8760*/  ISETP.NE.AND P1, PT, R12, 0x1, PT ;  /* 0x000000010c00780c */ /* 0x002fe20003f25270 */
[C---:B------:R-:W-:Y:S01]  /*8770*/  IMAD.SHL.U32 R0, R22.reuse, 0x40, RZ ;  /* 0x0000004016007824 */ /* 0x040fe200078e00ff */
[----:B------:R-:W-:Y:S01]  /*8780*/  LOP3.LUT R7, R22, 0x7f, RZ, 0xc0, !PT ;  /* 0x0000007f16077812 */ /* 0x000fe200078ec0ff */
[----:B------:R-:W-:Y:S01]  /*8790*/  IMAD.U32 R6, RZ, RZ, UR48 ;  /* 0x00000030ff067e24 */ /* 0x000fe2000f8e00ff */
[----:B------:R-:W-:Y:S02]  /*87a0*/  LOP3.LUT R17, R17, 0xffffffef, RZ, 0xc0, !PT ;  /* 0xffffffef11117812 */ /* 0x000fe400078ec0ff */
[----:B------:R-:W-:Y:S02]  /*87b0*/  LOP3.LUT R4, R0, 0x40, RZ, 0xc0, !PT ;  /* 0x0000004000047812 */ /* 0x000fe400078ec0ff */
[----:B------:R-:W-:Y:S02]  /*87c0*/  LEA R6, R6, 0xffffff80, 0x7 ;  /* 0xffffff8006067811 */ /* 0x000fe400078e38ff */
[----:B------:R-:W-:-:S03]  /*87d0*/  SHF.R.U32.HI R27, RZ, 0x1, R7 ;  /* 0x00000001ff1b7819 */ /* 0x000fc60000011607 */
[----:B------:R-:W1:Y:S01]  /*87e0*/  @P1 LDC R5, c[0x0][0x434] ;  /* 0x00010d00ff051b82 */ /* 0x000e620000000800 */
[----:B------:R-:W-:Y:S02]  /*87f0*/  IADD3 R9, R4, R27, R6 ;  /* 0x0000001b04097210 */ /* 0x000fe40007ffe006 */
[----:B------:R-:W-:Y:S02]  /*8800*/  @P1 LOP3.LUT R17, R17, 0x10, RZ, 0xfc, !PT ;  /* 0x0000001011111812 */ /* 0x000fe400078efcff */
[C---:B------:R-:W-:Y:S01]  /*8810*/  ISETP.GE.AND P0, PT, R9.reuse, UR36, PT ;  /* 0x0000002409007c0c */ /* 0x040fe2000bf06270 */
[----:B-----5:R-:W-:Y:S02]  /*8820*/  IMAD.IADD R10, R9, 0x1, R16 ;  /* 0x00000001090a7824 */ /* 0x020fe400078e0210 */
[----:B0-----:R-:W0:Y:S02]  /*8830*/  @P1 LDC R3, c[0x0][0x438] ;  /* 0x00010e00ff031b82 */ /* 0x001e240000000800 */
[----:B------:R-:W-:-:S08]  /*8840*/  IMAD.MOV.U32 R11, RZ, RZ, R10 ;  /* 0x000000ffff0b7224 */ /* 0x000fd000078e000a */
[----:B------:R-:W3:Y:S01]  /*8850*/  @!P0 LDC.64 R8, c[0x0][0x428] ;  /* 0x00010a00ff088b82 */ /* 0x000ee20000000a00 */
[----:B-1----:R-:W-:-:S07]  /*8860*/  @P1 IMAD.HI.U32 R0, R10, R5, RZ ;  /* 0x000000050a001227 */ /* 0x002fce00078e00ff */
[----:B------:R-:W1:Y:S01]  /*8870*/  @!P0 LDC.64 R4, c[0x0][0x418] ;  /* 0x00010600ff048b82 */ /* 0x000e620000000a00 */
[----:B0-----:R-:W-:-:S04]  /*8880*/  @P1 SHF.R.U32.HI R11, RZ, R3, R0 ;  /* 0x00000003ff0b1219 */ /* 0x001fc80000011600 */
[--C-:B------:R-:W-:Y:S01]  /*8890*/  @!P0 SHF.R.S32.HI R3, RZ, 0x1f, R11.reuse ;  /* 0x0000001fff038819 */ /* 0x100fe2000001140b */
[----:B------:R-:W-:Y:S01]  /*88a0*/  @!P0 IMAD.MOV.U32 R2, RZ, RZ, R11 ;  /* 0x000000ffff028224 */ /* 0x000fe200078e000b */
[----:B------:R-:W-:Y:S01]  /*88b0*/  UMOV UR4, 0xffffffff ;  /* 0xffffffff00047882 */ /* 0x000fe20000000000 */
[----:B------:R-:W-:Y:S01]  /*88c0*/  IMAD.SHL.U32 R18, R18, 0x800, RZ ;  /* 0x0000080012127824 */ /* 0x000fe200078e00ff */
[----:B--2---:R-:W-:Y:S01]  /*88d0*/  SHF.R.S32.HI R13, RZ, 0x1f, R29 ;  /* 0x0000001fff0d7819 */ /* 0x004fe2000001141d */
[----:B---3--:R-:W-:-:S04]  /*88e0*/  @!P0 IMAD.WIDE.U32 R2, R29, R8, R2 ;  /* 0x000000081d028225 */ /* 0x008fc800078e0002 */
[----:B------:R-:W-:Y:S01]  /*88f0*/  @!P0 IMAD R0, R13, R8, RZ ;  /* 0x000000080d008224 */ /* 0x000fe200078e02ff */
[----:B-1----:R-:W-:Y:S01]  /*8900*/  @!P0 LEA R4, P1, R2, R4, 0x2 ;  /* 0x0000000402048211 */ /* 0x002fe200078210ff */
[----:B------:R0:W-:Y:S02]  /*8910*/  STL [R1+0x4], R13 ;  /* 0x0000040d01007387 */ /* 0x0001e40000100800 */
[----:B------:R-:W-:-:S04]  /*8920*/  @!P0 IMAD R9, R29, R9, R0 ;  /* 0x000000091d098224 */ /* 0x000fc800078e0200 */
[----:B------:R-:W-:Y:S02]  /*8930*/  @!P0 IMAD.IADD R0, R3, 0x1, R9 ;  /* 0x0000000103008824 */ /* 0x000fe400078e0209 */
[----:B------:R-:W-:Y:S01]  /*8940*/  IMAD.MOV R3, RZ, RZ, -R11 ;  /* 0x000000ffff037224 */ /* 0x000fe200078e0a0b */
[----:B------:R-:W1:Y:S02]  /*8950*/  LDC R9, c[0x0][0x2f4] ;  /* 0x0000bd00ff097b82 */ /* 0x000e640000000800 */
[----:B------:R-:W-:Y:S01]  /*8960*/  @!P0 LEA.HI.X R5, R2, R5, R0, 0x2, P1 ;  /* 0x0000000502058211 */ /* 0x000fe200008f1400 */
[----:B------:R-:W-:Y:S01]  /*8970*/  IMAD.MOV.U32 R0, RZ, RZ, RZ ;  /* 0x000000ffff007224 */ /* 0x000fe200078e00ff */
[----:B------:R-:W-:Y:S01]  /*8980*/  SHF.R.U32.HI R2, RZ, 0x1, R22 ;  /* 0x00000001ff027819 */ /* 0x000fe20000011616 */
[----:B------:R-:W-:-:S04]  /*8990*/  IMAD.SHL.U32 R8, R22, 0x80, RZ ;  /* 0x0000008016087824 */ /* 0x000fc800078e00ff */
[----:B------:R2:W5:Y:S01]  /*89a0*/  @!P0 LDG.E R0, desc[UR38][R4.64] ;  /* 0x0000002604008981 */ /* 0x000562000c1e1900 */
[----:B------:R-:W-:-:S04]  /*89b0*/  LOP3.LUT R23, R8, 0x400, RZ, 0xc0, !PT ;  /* 0x0000040008177812 */ /* 0x000fc800078ec0ff */
[----:B------:R-:W-:Y:S01]  /*89c0*/  LOP3.LUT R23, R23, 0x800, R18, 0xf8, !PT ;  /* 0x0000080017177812 */ /* 0x000fe200078ef812 */
[----:B--2---:R-:W-:Y:S01]  /*89d0*/  IMAD R4, R12, R3, R10 ;  /* 0x000000030c047224 */ /* 0x004fe200078e020a */
[----:B------:R-:W-:Y:S01]  /*89e0*/  LOP3.LUT R3, R2, 0x20, RZ, 0xc0, !PT ;  /* 0x0000002002037812 */ /* 0x000fe200078ec0ff */
[----:B------:R-:W-:-:S03]  /*89f0*/  IMAD.SHL.U32 R10, R22, 0x4, RZ ;  /* 0x00000004160a7824 */ /* 0x000fc600078e00ff */
[----:B------:R-:W-:-:S04]  /*8a00*/  LOP3.LUT R3, R3, 0x10, R22, 0xf8, !PT ;  /* 0x0000001003037812 */ /* 0x000fc800078ef816 */
[----:B------:R-:W-:Y:S01]  /*8a10*/  LOP3.LUT R8, R3, 0x380, R8, 0xf8, !PT ;  /* 0x0000038003087812 */ /* 0x000fe200078ef808 */
[----:B------:R-:W-:-:S05]  /*8a20*/  IMAD.SHL.U32 R3, R22, 0x20, RZ ;  /* 0x0000002016037824 */ /* 0x000fca00078e00ff */
[----:B------:R-:W-:-:S04]  /*8a30*/  LOP3.LUT R5, R3, 0x80, RZ, 0xc0, !PT ;  /* 0x0000008003057812 */ /* 0x000fc800078ec0ff */
[----:B------:R-:W-:-:S04]  /*8a40*/  LOP3.LUT R5, R5, 0x10, R2, 0xf8, !PT ;  /* 0x0000001005057812 */ /* 0x000fc800078ef802 */
[----:B------:R-:W-:Y:S02]  /*8a50*/  LOP3.LUT R5, R5, 0x10, R10, 0x78, !PT ;  /* 0x0000001005057812 */ /* 0x000fe400078e780a */
[----:B------:R-:W-:Y:S01]  /*8a60*/  LOP3.LUT R10, R3, 0x360, RZ, 0xc0, !PT ;  /* 0x00000360030a7812 */ /* 0x000fe200078ec0ff */
[----:B------:R-:W-:-:S05]  /*8a70*/  IMAD.SHL.U32 R3, R7, 0x10, RZ ;  /* 0x0000001007037824 */ /* 0x000fca00078e00ff */
[----:B------:R-:W-:-:S04]  /*8a80*/  LOP3.LUT R10, R10, 0x400, R3, 0xf8, !PT ;  /* 0x000004000a0a7812 */ /* 0x000fc800078ef803 */
[----:B------:R-:W-:Y:S01]  /*8a90*/  LOP3.LUT R24, R10, R5, RZ, 0xfc, !PT ;  /* 0x000000050a187212 */ /* 0x000fe200078efcff */
[----:B------:R-:W-:Y:S01]  /*8aa0*/  IMAD.SHL.U32 R5, R22, 0x10, RZ ;  /* 0x0000001016057824 */ /* 0x000fe200078e00ff */
[----:B01----:R-:W-:Y:S06]  /*8ab0*/  BRA.DIV UR4, `(.L_x_11056) ;  /* 0x00000032042c7947 */ /* 0x003fec000b800000 */
.L_x_11108:
[----:B------:R-:W-:Y:S01]  /*8ac0*/  ULOP3.LUT UR4, UR41, 0x2, URZ, 0xfc, !UPT ;  /* 0x0000000229047892 */ /* 0x000fe2000f8efc3f */
[----:B------:R-:W-:Y:S01]  /*8ad0*/  LOP3.LUT R8, R8, 0x70, R5, 0x78, !PT ;  /* 0x0000007008087812 */ /* 0x000fe200078e7805 */
[----:B------:R-:W-:Y:S01]  /*8ae0*/  IMAD.U32 R28, RZ, RZ, UR42 ;  /* 0x0000002aff1c7e24 */ /* 0x000fe2000f8e00ff */
[----:B------:R-:W-:Y:S02]  /*8af0*/  LOP3.LUT P0, RZ, R22, 0x4, RZ, 0xc0, !PT ;  /* 0x0000000416ff7812 */ /* 0x000fe4000780c0ff */
[----:B------:R-:W-:Y:S01]  /*8b00*/  LOP3.LUT R23, R23, R8, RZ, 0xfc, !PT ;  /* 0x0000000817177212 */ /* 0x000fe200078efcff */
[----:B------:R-:W-:Y:S01]  /*8b10*/  IMAD.U32 R7, RZ, RZ, UR4 ;  /* 0x00000004ff077e24 */ /* 0x000fe2000f8e00ff */
[----:B------:R-:W-:Y:S02]  /*8b20*/  LOP3.LUT R8, R5, 0x10, RZ, 0xc0, !PT ;  /* 0x0000001005087812 */ /* 0x000fe400078ec0ff */
[----:B------:R-:W-:Y:S02]  /*8b30*/  LOP3.LUT R17, R17, 0xfffffffe, RZ, 0xc0, !PT ;  /* 0xfffffffe11117812 */ /* 0x000fe400078ec0ff */
[----:B------:R-:W-:-:S02]  /*8b40*/  ISETP.NE.AND P1, PT, R7, 0x3, PT ;  /* 0x000000030700780c */ /* 0x000fc40003f25270 */
[CC--:B------:R-:W-:Y:S02]  /*8b50*/  ISETP.GE.AND P4, PT, R8.reuse, R9.reuse, PT ;  /* 0x000000090800720c */ /* 0x0c0fe40003f86270 */
[----:B------:R-:W-:Y:S02]  /*8b60*/  MOV R7, 0x40 ;  /* 0x0000004000077802 */ /* 0x000fe40000000f00 */
[----:B------:R-:W-:Y:S02]  /*8b70*/  LOP3.LUT R18, R8, 0x20, RZ, 0xfc, !PT ;  /* 0x0000002008127812 */ /* 0x000fe400078efcff */
[----:B------:R-:W-:Y:S02]  /*8b80*/  SEL R7, R7, 0xffffffc0, !P0 ;  /* 0xffffffc007077807 */ /* 0x000fe40004000000 */
[----:B------:R-:W-:Y:S02]  /*8b90*/  ISETP.GE.AND P3, PT, R18, R9, PT ;  /* 0x000000091200720c */ /* 0x000fe40003f66270 */
[----:B------:R-:W-:Y:S01]  /*8ba0*/  LOP3.LUT R25, R8, 0x40, RZ, 0xfc, !PT ;  /* 0x0000004008197812 */ /* 0x000fe200078efcff */
[----:B------:R0:W-:Y:S01]  /*8bb0*/  STL [R1+0xc], R7 ;  /* 0x00000c0701007387 */ /* 0x0001e20000100800 */
[----:B------:R-:W-:-:S02]  /*8bc0*/  @P1 LOP3.LUT R17, R17, 0x1, RZ, 0xfc, !PT ;  /* 0x0000000111111812 */ /* 0x000fc400078efcff */
[----:B------:R-:W-:Y:S02]  /*8bd0*/  ISETP.GE.AND P2, PT, R25, R9, PT ;  /* 0x000000091900720c */ /* 0x000fe40003f46270 */
[----:B------:R-:W-:Y:S02]  /*8be0*/  LOP3.LUT R17, R17, 0xfffffff7, RZ, 0xc0, !PT ;  /* 0xfffffff711117812 */ /* 0x000fe400078ec0ff */
[----:B------:R-:W-:Y:S02]  /*8bf0*/  SHF.R.U32.HI R5, RZ, 0x3, R22 ;  /* 0x00000003ff057819 */ /* 0x000fe40000011616 */
[----:B------:R-:W-:Y:S02]  /*8c00*/  @P4 LOP3.LUT R17, R17, 0x8, RZ, 0xfc, !PT ;  /* 0x0000000811114812 */ /* 0x000fe400078efcff */
[----:B------:R-:W-:Y:S02]  /*8c10*/  SHF.R.S32.HI R28, RZ, 0x1f, R28 ;  /* 0x0000001fff1c7819 */ /* 0x000fe4000001141c */
[----:B------:R-:W-:-:S02]  /*8c20*/  LOP3.LUT R17, R17, 0xfffffffb, RZ, 0xc0, !PT ;  /* 0xfffffffb11117812 */ /* 0x000fc400078ec0ff */
[----:B------:R-:W-:Y:S02]  /*8c30*/  LOP3.LUT R5, R5, 0x1, RZ, 0xc0, !PT ;  /* 0x0000000105057812 */ /* 0x000fe400078ec0ff */
[----:B------:R-:W-:-:S04]  /*8c40*/  @P3 LOP3.LUT R17, R17, 0x4, RZ, 0xfc, !PT ;  /* 0x0000000411113812 */ /* 0x000fc800078efcff */
[----:B------:R-:W-:-:S04]  /*8c50*/  LOP3.LUT R17, R17, 0xfffffffd, RZ, 0xc0, !PT ;  /* 0xfffffffd11117812 */ /* 0x000fc800078ec0ff */
[----:B------:R-:W-:Y:S01]  /*8c60*/  @P2 LOP3.LUT R17, R17, 0x2, RZ, 0xfc, !PT ;  /* 0x0000000211112812 */ /* 0x000fe200078efcff */
[----:B0-----:R-:W-:Y:S06]  /*8c70*/  @!P1 BRA `(.L_x_11057) ;  /* 0x0000000000049947 */ /* 0x001fec0003800000 */
[----:B------:R-:W-:Y:S01]  /*8c80*/  BPT.TRAP 0x1 ;  /* 0x000000040000795c */ /* 0x000fe20000300000 */
.L_x_11057:
[----:B------:R-:W-:Y:S01]  /*8c90*/  IMAD.MOV.U32 R10, RZ, RZ, 0x1 ;  /* 0x00000001ff0a7424 */ /* 0x000fe200078e00ff */
[----:B------:R-:W-:Y:S01]  /*8ca0*/  LOP3.LUT R3, R3, 0x700, RZ, 0xc0, !PT ;  /* 0x0000070003037812 */ /* 0x000fe200078ec0ff */
[----:B------:R-:W-:-:S03]  /*8cb0*/  IMAD.SHL.U32 R2, R2, 0x20, RZ ;  /* 0x0000002002027824 */ /* 0x000fc600078e00ff */
[----:B------:R-:W-:Y:S02]  /*8cc0*/  SHF.L.U32 R10, R10, 0x1f, RZ ;  /* 0x0000001f0a0a7819 */ /* 0x000fe400000006ff */
[----:B------:R-:W-:Y:S01]  /*8cd0*/  LOP3.LUT R2, R3, 0x60, R2, 0xf8, !PT ;  /* 0x0000006003027812 */ /* 0x000fe200078ef802 */
[C---:B------:R-:W-:Y:S01]  /*8ce0*/  IMAD R3, R5.reuse, 0x80, R8 ;  /* 0x0000008005037824 */ /* 0x040fe200078e0208 */
[----:B------:R-:W0:Y:S01]  /*8cf0*/  SYNCS.PHASECHK.TRANS64.TRYWAIT P0, [UR44+0x17080], R10 ;  /* 0x0170800aff0075a7 */ /* 0x000e22000800016c */
[----:B------:R-:W-:-:S05]  /*8d00*/  IMAD.SHL.U32 R5, R5, 0x10, RZ ;  /* 0x0000001005057824 */ /* 0x000fca00078e00ff */
[----:B------:R-:W-:Y:S02]  /*8d10*/  LOP3.LUT R2, R2, R3, R5, 0xf6, !PT ;  /* 0x0000000302027212 */ /* 0x000fe400078ef605 */
[----:B------:R-:W-:-:S03]  /*8d20*/  SHF.R.S32.HI R5, RZ, 0x1f, R4 ;  /* 0x0000001fff057819 */ /* 0x000fc60000011404 */
[----:B------:R1:W-:Y:S02]  /*8d30*/  STL [R1], R2 ;  /* 0x0000000201007387 */ /* 0x0003e40000100800 */
[----:B01----:R-:W-:Y:S05]  /*8d40*/  @!P0 BRA `(.L_x_11058) ;  /* 0x0000002c00a88947 */ /* 0x003fea0003800000 */
.L_x_11109:
[----:B------:R-:W-:Y:S01]  /*8d50*/  ULDC.64 UR4, c[0x0][0x328] ;  /* 0x0000ca0000047ab9 */ /* 0x000fe20000000a00 */
[----:B------:R-:W1:Y:S01]  /*8d60*/  S2R R20, SR_TID.X ;  /* 0x0000000000147919 */ /* 0x000e620000002100 */
[----:B------:R-:W-:Y:S01]  /*8d70*/  IMAD R7, R5, UR4, RZ ;  /* 0x0000000405077c24 */ /* 0x000fe2000f8e02ff */
[----:B------:R-:W-:Y:S01]  /*8d80*/  R2UR UR6, R28 ;  /* 0x000000001c0672ca */ /* 0x000fe200000e0000 */
[----:B------:R-:W-:Y:S01]  /*8d90*/  IMAD.WIDE.U32 R2, R4, UR4, RZ ;  /* 0x0000000404027c25 */ /* 0x000fe2000f8e00ff */
[----:B------:R-:W-:-:S03]  /*8da0*/  IADD3 R6, -R27, UR36, -R6 ;  /* 0x000000241b067c10 */ /* 0x000fc6000fffe906 */
[----:B------:R-:W-:Y:S01]  /*8db0*/  IMAD R7, R4, UR5, R7 ;  /* 0x0000000504077c24 */ /* 0x000fe2000f8e0207 */
[----:B------:R-:W-:Y:S01]  /*8dc0*/  ULDC.64 UR4, c[0x0][0x338] ;  /* 0x0000ce0000047ab9 */ /* 0x000fe20000000a00 */
[----:B------:R-:W-:Y:S02]  /*8dd0*/  ISETP.GE.AND P0, PT, R6, 0x1, PT ;  /* 0x000000010600780c */ /* 0x000fe40003f06270 */
[----:B------:R-:W-:Y:S01]  /*8de0*/  IMAD.IADD R3, R3, 0x1, R7 ;  /* 0x0000000103037824 */ /* 0x000fe200078e0207 */
[----:B-----5:R-:W-:Y:S01]  /*8df0*/  SHF.R.S32.HI R7, RZ, 0x1f, R0 ;  /* 0x0000001fff077819 */ /* 0x020fe20000011400 */
[----:B------:R-:W-:-:S04]  /*8e00*/  IMAD.WIDE.U32 R2, R0, UR4, R2 ;  /* 0x0000000400027c25 */ /* 0x000fc8000f8e0002 */
[----:B------:R-:W-:-:S04]  /*8e10*/  IMAD R8, R7, UR4, RZ ;  /* 0x0000000407087c24 */ /* 0x000fc8000f8e02ff */
[----:B------:R-:W-:Y:S01]  /*8e20*/  IMAD R8, R0, UR5, R8 ;  /* 0x0000000500087c24 */ /* 0x000fe2000f8e0208 */
[----:B------:R-:W-:-:S03]  /*8e30*/  ULDC.64 UR4, c[0x0][0x330] ;  /* 0x0000cc0000047ab9 */ /* 0x000fc60000000a00 */
[----:B------:R-:W-:Y:S02]  /*8e40*/  IMAD.IADD R3, R3, 0x1, R8 ;  /* 0x0000000103037824 */ /* 0x000fe400078e0208 */
[----:B------:R-:W-:Y:S01]  /*8e50*/  IMAD.U32 R8, RZ, RZ, UR4 ;  /* 0x00000004ff087e24 */ /* 0x000fe2000f8e00ff */
[----:B------:R-:W-:Y:S01]  /*8e60*/  UIMAD UR4, UR6, UR4, URZ ;  /* 0x00000004060472a4 */ /* 0x000fe2000f8e023f */
[----:B-1----:R-:W-:Y:S02]  /*8e70*/  IMAD.SHL.U32 R20, R20, 0x10, RZ ;  /* 0x0000001014147824 */ /* 0x002fe400078e00ff */
[----:B------:R-:W-:Y:S01]  /*8e80*/  ULDC.64 UR6, c[0x0][0x318] ;  /* 0x0000c60000067ab9 */ /* 0x000fe20000000a00 */
[----:B------:R-:W-:Y:S01]  /*8e90*/  IMAD.WIDE.U32 R2, R8, UR42, R2 ;  /* 0x0000002a08027c25 */ /* 0x000fe2000f8e0002 */
[----:B------:R-:W-:Y:S01]  /*8ea0*/  UIMAD UR4, UR42, UR5, UR4 ;  /* 0x000000052a0472a4 */ /* 0x000fe2000f8e0204 */
[----:B------:R-:W-:Y:S02]  /*8eb0*/  LOP3.LUT R20, R20, 0x10, RZ, 0xc0, !PT ;  /* 0x0000001014147812 */ /* 0x000fe400078ec0ff */
[----:B------:R-:W-:Y:S01]  /*8ec0*/  IMAD.U32 R9, RZ, RZ, UR7 ;  /* 0x00000007ff097e24 */ /* 0x000fe2000f8e00ff */
[----:B------:R-:W-:-:S04]  /*8ed0*/  IADD3 R8, P1, R2, UR6, RZ ;  /* 0x0000000602087c10 */ /* 0x000fc8000ff3e0ff */
[----:B------:R-:W-:Y:S01]  /*8ee0*/  IADD3.X R9, R9, UR4, R3, P1, !PT ;  /* 0x0000000409097c10 */ /* 0x000fe20008ffe403 */
[----:B------:R-:W-:-:S03]  /*8ef0*/  UMOV UR4, 0xffffffff ;  /* 0xffffffff00047882 */ /* 0x000fc60000000000 */
[----:B------:R-:W-:Y:S05]  /*8f00*/  BRA.DIV UR4, `(.L_x_11059) ;  /* 0x0000002e044c7947 */ /* 0x000fea000b800000 */
[----:B------:R-:W2:Y:S01]  /*8f10*/  LDL R12, [R1] ;  /* 0x00000000010c7983 */ /* 0x000ea20000100800 */
[----:B------:R-:W1:Y:S03]  /*8f20*/  LDC R11, c[0x0][0x2f4] ;  /* 0x0000bd00ff0b7b82 */ /* 0x000e660000000800 */
[----:B------:R-:W3:Y:S04]  /*8f30*/  SHFL.IDX PT, R2, R8, RZ, 0x1e1f ;  /* 0x001e1fff08027589 */ /* 0x000ee800000e0000 */
[----:B------:R-:W4:Y:S04]  /*8f40*/  SHFL.IDX PT, R3, R9, RZ, 0x1e1f ;  /* 0x001e1fff09037589 */ /* 0x000f2800000e0000 */
[----:B------:R-:W0:Y:S01]  /*8f50*/  SHFL.IDX PT, R9, R9, 0x1, 0x1e1f ;  /* 0x003e1f0009097f89 */ /* 0x000e2200000e0000 */
[----:B-1----:R-:W-:-:S02]  /*8f60*/  ISETP.GE.AND P4, PT, R20, R11, PT ;  /* 0x0000000b1400720c */ /* 0x002fc40003f86270 */
[----:B------:R-:W-:Y:S02]  /*8f70*/  ISETP.GE.AND P3, PT, R18, R11, PT ;  /* 0x0000000b1200720c */ /* 0x000fe40003f66270 */
[----:B---3--:R-:W-:-:S05]  /*8f80*/  IADD3 R2, P1, R20, R2, RZ ;  /* 0x0000000214027210 */ /* 0x008fca0007f3e0ff */
[----:B----4-:R-:W-:Y:S01]  /*8f90*/  IMAD.X R3, RZ, RZ, R3, P1 ;  /* 0x000000ffff037224 */ /* 0x010fe200008e0603 */
[----:B------:R-:W-:Y:S01]  /*8fa0*/  ISETP.LT.OR P1, PT, R6, 0x1, P4 ;  /* 0x000000010600780c */ /* 0x000fe20002721670 */
[----:B--2---:R-:W-:-:S12]  /*8fb0*/  VIADD R22, R12, UR44 ;  /* 0x0000002c0c167c36 */ /* 0x004fd80008000000 */
[----:B------:R-:W-:Y:S01]  /*8fc0*/  LDGSTS.E.BYPASS.LTC128B.128 [R22+0x6400], desc[UR38][R2.64], !P1 ;  /* 0x0640000002167fae */ /* 0x000fe2000c901d66 */
[----:B------:R-:W-:-:S13]  /*8fd0*/  ISETP.LT.OR P1, PT, R6, 0x1, P3 ;  /* 0x000000010600780c */ /* 0x000fda0001f21670 */
[----:B------:R-:W-:Y:S01]  /*8fe0*/  LDGSTS.E.BYPASS.LTC128B.128 [R22+0x7400], desc[UR38][R2.64+0x20], !P1 ;  /* 0x0740002002167fae */ /* 0x000fe2000c901d66 */
[----:B------:R-:W-:-:S04]  /*8ff0*/  ISETP.GE.AND P1, PT, R25, R11, PT ;  /* 0x0000000b1900720c */ /* 0x000fc80003f26270 */
[----:B------:R-:W-:-:S13]  /*9000*/  ISETP.LT.OR P2, PT, R6, 0x1, P1 ;  /* 0x000000010600780c */ /* 0x000fda0000f41670 */
[----:B------:R1:W-:Y:S01]  /*9010*/  LDGSTS.E.BYPASS.LTC128B.128 [R22+0x8400], desc[UR38][R2.64+0x40], !P2 ;  /* 0x0840004002167fae */ /* 0x0003e2000d101d66 */
[----:B------:R-:W-:-:S03]  /*9020*/  ISETP.GE.AND P2, PT, R6, 0x41, PT ;  /* 0x000000410600780c */ /* 0x000fc60003f46270 */
[----:B01----:R1:W2:Y:S10]  /*9030*/  SHFL.IDX PT, R2, R8, 0x1, 0x1e1f ;  /* 0x003e1f0008027f89 */ /* 0x0032b400000e0000 */
.L_x_11115:
        /* <DEDUP_REMOVED lines=16> */
[----:B-1----:R-:W-:-:S05]  /*9140*/  IMAD.U32 R8, RZ, RZ, UR4 ;  /* 0x00000004ff087e24 */ /* 0x002fca000f8e00ff */
[----:B------:R-:W-:-:S13]  /*9150*/  ISETP.NE.AND P6, PT, R8, 0x3, PT ;  /* 0x000000030800780c */ /* 0x000fda0003fc5270 */
[----:B0-----:R-:W-:Y:S05]  /*9160*/  @!P6 BRA `(.L_x_11060) ;  /* 0x000000000004e947 */ /* 0x001fea0003800000 */
[----:B------:R-:W-:Y:S01]  /*9170*/  BPT.TRAP 0x1 ;  /* 0x000000040000795c */ /* 0x000fe20000300000 */
.L_x_11060:
[----:B------:R-:W-:Y:S01]  /*9180*/  SYNCS.ARRIVE.TRANS64.A1T0 RZ, [UR44+0x17070], RZ ;  /* 0x017070ffffff79a7 */ /* 0x000fe2000810002c */
[----:B------:R-:W-:Y:S05]  /*9190*/  @!P6 BRA `(.L_x_11061) ;  /* 0x000000000004e947 */ /* 0x000fea0003800000 */
[----:B------:R-:W-:Y:S01]  /*91a0*/  BPT.TRAP 0x1 ;  /* 0x000000040000795c */ /* 0x000fe20000300000 */
.L_x_11061:
[----:B------:R-:W0:Y:S02]  /*91b0*/  SYNCS.PHASECHK.TRANS64.TRYWAIT P1, [UR44+0x17040], R10 ;  /* 0x0170400aff0075a7 */ /* 0x000e24000802016c */
[----:B0-----:R-:W-:Y:S05]  /*91c0*/  @!P1 BRA `(.L_x_11062) ;  /* 0x0000002c005c9947 */ /* 0x001fea0003800000 */
.L_x_11116:
[----:B------:R-:W1:Y:S01]  /*91d0*/  S2R R6, SR_TID.X ;  /* 0x0000000000067919 */ /* 0x000e620000002100 */
        /* <DEDUP_REMOVED lines=20> */
[----:B------:R-:W-:Y:S01]  /*9320*/  IADD3 R0, P1, R2, UR6, RZ ;  /* 0x0000000602007c10 */ /* 0x000fe2000ff3e0ff */
[----:B-1----:R-:W-:Y:S01]  /*9330*/  IMAD.SHL.U32 R6, R6, 0x10, RZ ;  /* 0x0000001006067824 */ /* 0x002fe200078e00ff */
[----:B------:R-:W-:Y:S02]  /*9340*/  ISETP.GE.AND P4, PT, R18, R8, PT ;  /* 0x000000081200720c */ /* 0x000fe40003f86270 */
[----:B------:R-:W-:Y:S01]  /*9350*/  IADD3.X R4, R5, UR4, R3, P1, !PT ;  /* 0x0000000405047c10 */ /* 0x000fe20008ffe403 */
[----:B------:R-:W-:Y:S01]  /*9360*/  UMOV UR4, 0xffffffff ;  /* 0xffffffff00047882 */ /* 0x000fe20000000000 */
[----:B------:R-:W-:-:S04]  /*9370*/  LOP3.LUT R6, R6, 0x10, RZ, 0xc0, !PT ;  /* 0x0000001006067812 */ /* 0x000fc800078ec0ff */
[----:B------:R-:W-:Y:S01]  /*9380*/  ISETP.GE.AND P5, PT, R6, R8, PT ;  /* 0x000000080600720c */ /* 0x000fe20003fa6270 */
[----:B------:R-:W-:-:S12]  /*9390*/  BRA.DIV UR4, `(.L_x_11063) ;  /* 0x0000002a04fc7947 */ /* 0x000fd8000b800000 */
[----:B------:R-:W1:Y:S04]  /*93a0*/  SHFL.IDX PT, R14, R0, RZ, 0x1e1f ;  /* 0x001e1fff000e7589 */ /* 0x000e6800000e0000 */
[----:B------:R-:W2:Y:S04]  /*93b0*/  SHFL.IDX PT, R2, R4, RZ, 0x1e1f ;  /* 0x001e1fff04027589 */ /* 0x000ea800000e0000 */
[----:B------:R-:W3:Y:S01]  /*93c0*/  SHFL.IDX PT, R4, R4, 0x1, 0x1e1f ;  /* 0x003e1f0004047f89 */ /* 0x000ee200000e0000 */
[----:B-1----:R-:W-:-:S05]  /*93d0*/  @P0 IADD3 R14, P1, R6, R14, RZ ;  /* 0x0000000e060e0210 */ /* 0x002fca0007f3e0ff */
[----:B--2---:R-:W-:Y:S02]  /*93e0*/  @P0 IMAD.X R3, RZ, RZ, R2, P1 ;  /* 0x000000ffff030224 */ /* 0x004fe400008e0602 */
[----:B------:R-:W-:Y:S02]  /*93f0*/  @P0 IMAD.MOV.U32 R2, RZ, RZ, R14 ;  /* 0x000000ffff020224 */ /* 0x000fe400078e000e */
[----:B------:R1:W2:Y:S04]  /*9400*/  SHFL.IDX PT, R14, R0, 0x1, 0x1e1f ;  /* 0x003e1f00000e7f89 */ /* 0x0002a800000e0000 */
[----:B------:R1:W-:Y:S04]  /*9410*/  @P0 LDGSTS.E.BYPASS.LTC128B.128 [R22+0x10c00], desc[UR38][R2.64], !P5 ;  /* 0x10c0000002160fae */ /* 0x0003e8000e901d66 */
[----:B------:R1:W-:Y:S04]  /*9420*/  @P0 LDGSTS.E.BYPASS.LTC128B.128 [R22+0x11c00], desc[UR38][R2.64+0x20], !P4 ;  /* 0x11c0002002160fae */ /* 0x0003e8000e101d66 */
[----:B---3--:R1:W-:Y:S02]  /*9430*/  @P0 LDGSTS.E.BYPASS.LTC128B.128 [R22+0x12c00], desc[UR38][R2.64+0x40], !P3 ;  /* 0x12c0004002160fae */ /* 0x0083e4000d901d66 */
.L_x_11122:
[----:B-12---:R-:W-:-:S05]  /*9440*/  @P2 IADD3 R2, P0, R6, R14, RZ ;  /* 0x0000000e06022210 */ /* 0x006fca0007f1e0ff */
[----:B------:R-:W-:-:S05]  /*9450*/  @P2 IMAD.X R3, RZ, RZ, R4, P0 ;  /* 0x000000ffff032224 */ /* 0x000fca00000e0604 */
        /* <DEDUP_REMOVED lines=15> */
.L_x_11064:
[----:B------:R-:W-:Y:S01]  /*9550*/  SYNCS.ARRIVE.TRANS64.A1T0 RZ, [UR44+0x17030], RZ ;  /* 0x017030ffffff79a7 */ /* 0x000fe2000810002c */
[----:B------:R-:W-:Y:S05]  /*9560*/  WARPSYNC.ALL ;  /* 0x0000000000007948 */ /* 0x000fea0003800000 */
[----:B------:R-:W-:Y:S01]  /*9570*/  UIADD3 UR5, UR44, 0xc400, URZ ;  /* 0x0000c4002c057890 */ /* 0x000fe2000fffe03f */
[----:B------:R-:W-:Y:S01]  /*9580*/  R2UR UR4, R28 ;  /* 0x000000001c0472ca */ /* 0x000fe200000e0000 */
[----:B------:R-:W-:Y:S02]  /*9590*/  ULDC.64 UR6, c[0x0][0x2d8] ;  /* 0x0000b60000067ab9 */ /* 0x000fe40000000a00 */
        /* <DEDUP_REMOVED lines=13> */
[----:B------:R-:W-:Y:S01]  /*9670*/  MOV R12, 0x1 ;  /* 0x00000001000c7802 */ /* 0x000fe20000000f00 */
[----:B------:R-:W1:Y:S01]  /*9680*/  LDC.64 R2, c[0x4][R2] ;  /* 0x0100000002027b82 */ /* 0x000e620000000a00 */
[----:B------:R-:W-:Y:S02]  /*9690*/  IMAD.U32 R5, RZ, RZ, UR7 ;  /* 0x00000007ff057e24 */ /* 0x000fe4000f8e00ff */
[----:B------:R-:W-:Y:S02]  /*96a0*/  IMAD.U32 R6, RZ, RZ, UR8 ;  /* 0x00000008ff067e24 */ /* 0x000fe4000f8e00ff */
[----:B------:R-:W-:-:S02]  /*96b0*/  IMAD.U32 R7, RZ, RZ, UR9 ;  /* 0x00000009ff077e24 */ /* 0x000fc4000f8e00ff */
[----:B0-----:R-:W-:Y:S02]  /*96c0*/  IMAD.U32 R10, RZ, RZ, UR4 ;  /* 0x00000004ff0a7e24 */ /* 0x001fe4000f8e00ff */
[----:B------:R-:W-:Y:S02]  /*96d0*/  IMAD.U32 R11, RZ, RZ, UR5 ;  /* 0x00000005ff0b7e24 */ /* 0x000fe4000f8e00ff */
[----:B------:R-:W-:Y:S02]  /*96e0*/  IMAD.MOV.U32 R8, RZ, RZ, 0x70 ;  /* 0x00000070ff087424 */ /* 0x000fe400078e00ff */
[----:B------:R-:W-:-:S07]  /*96f0*/  IMAD.MOV.U32 R13, RZ, RZ, RZ ;  /* 0x000000ffff0d7224 */ /* 0x000fce00078e00ff */
[----:B------:R-:W-:-:S07]  /*9700*/  LEPC R20, `(.L_x_11065) ;  /* 0x000000001014794e */ /* 0x000fce0000000000 */
[----:B-1----:R-:W-:Y:S05]  /*9710*/  CALL.ABS.NOINC R2 ;  /* 0x0000000002007343 */ /* 0x002fea0003c00000 */
.L_x_11065:
[----:B------:R-:W1:Y:S01]  /*9720*/  S2R R20, SR_TID.X ;  /* 0x0000000000147919 */ /* 0x000e620000002100 */
[----:B------:R-:W2:Y:S01]  /*9730*/  LDC R9, c[0x0][0x448] ;  /* 0x00011200ff097b82 */ /* 0x000ea20000000800 */
[----:B------:R-:W-:Y:S01]  /*9740*/  IMAD.U32 R4, RZ, RZ, UR36 ;  /* 0x00000024ff047e24 */ /* 0x000fe2000f8e00ff */
[----:B------:R-:W-:Y:S01]  /*9750*/  ULDC.64 UR4, c[0x0][0x2e0] ;  /* 0x0000b80000047ab9 */ /* 0x000fe20000000a00 */
[----:B------:R-:W3:Y:S01]  /*9760*/  S2R R21, SR_CTAID.X ;  /* 0x0000000000157919 */ /* 0x000ee20000002500 */
[----:B------:R-:W-:Y:S01]  /*9770*/  IMAD.U32 R5, RZ, RZ, UR37 ;  /* 0x00000025ff057e24 */ /* 0x000fe2000f8e00ff */
[----:B------:R-:W-:Y:S01]  /*9780*/  ULDC.64 UR6, c[0x0][0x2d0] ;  /* 0x0000b40000067ab9 */ /* 0x000fe20000000a00 */
[----:B------:R-:W-:Y:S01]  /*9790*/  ULDC.64 UR8, c[0x0][0x2c8] ;  /* 0x0000b20000087ab9 */ /* 0x000fe20000000a00 */
[----:B------:R-:W-:Y:S01]  /*97a0*/  ULDC.64 UR10, c[0x0][0x280] ;  /* 0x0000a000000a7ab9 */ /* 0x000fe20000000a00 */
[----:B--2---:R-:W-:Y:S01]  /*97b0*/  ISETP.NE.AND P0, PT, R9, 0x1, PT ;  /* 0x000000010900780c */ /* 0x004fe20003f05270 */
[----:B-1----:R-:W-:-:S05]  /*97c0*/  IMAD.SHL.U32 R20, R20, 0x40, RZ ;  /* 0x0000004014147824 */ /* 0x002fca00078e00ff */
[----:B------:R-:W-:-:S07]  /*97d0*/  LOP3.LUT R20, R20, 0x40, RZ, 0xc0, !PT ;  /* 0x0000004014147812 */ /* 0x000fce00078ec0ff */
[----:B------:R-:W1:Y:S01]  /*97e0*/  @P0 LDC R3, c[0x0][0x44c] ;  /* 0x00011300ff030b82 */ /* 0x000e620000000800 */
[----:B------:R-:W-:Y:S02]  /*97f0*/  IMAD.IADD R6, R20, 0x1, R27 ;  /* 0x0000000114067824 */ /* 0x000fe400078e021b */
[----:B------:R-:W2:Y:S05]  /*9800*/  S2R R20, SR_CTAID.Z ;  /* 0x0000000000147919 */ /* 0x000eaa0000002700 */
[----:B------:R-:W4:Y:S01]  /*9810*/  @P0 LDC R2, c[0x0][0x450] ;  /* 0x00011400ff020b82 */ /* 0x000f220000000800 */
[----:B---3--:R-:W-:-:S04]  /*9820*/  IMAD R6, R21, 0xc0, R6 ;  /* 0x000000c015067824 */ /* 0x008fc800078e0206 */
[----:B------:R-:W-:Y:S02]  /*9830*/  IMAD.MOV.U32 R0, RZ, RZ, R6 ;  /* 0x000000ffff007224 */ /* 0x000fe400078e0006 */
[----:B-1----:R-:W-:-:S05]  /*9840*/  @P0 IMAD.HI.U32 R3, R6, R3, RZ ;  /* 0x0000000306030227 */ /* 0x002fca00078e00ff */
[----:B----4-:R-:W-:Y:S01]  /*9850*/  @P0 SHF.R.U32.HI R0, RZ, R2, R3 ;  /* 0x00000002ff000219 */ /* 0x010fe20000011603 */
[----:B------:R-:W-:Y:S02]  /*9860*/  IMAD.MOV.U32 R2, RZ, RZ, R4 ;  /* 0x000000ffff027224 */ /* 0x000fe400078e0004 */
[----:B------:R-:W-:Y:S01]  /*9870*/  IMAD.U32 R3, RZ, RZ, UR45 ;  /* 0x0000002dff037e24 */ /* 0x000fe2000f8e00ff */
[----:B--2---:R-:W-:Y:S02]  /*9880*/  SHF.R.S32.HI R7, RZ, 0x1f, R20 ;  /* 0x0000001fff077819 */ /* 0x004fe40000011414 */
[----:B------:R-:W1:Y:S03]  /*9890*/  S2R R20, SR_CTAID.Z ;  /* 0x0000000000147919 */ /* 0x000e660000002700 */
[----:B------:R-:W-:Y:S02]  /*98a0*/  IMAD R4, R7, UR4, RZ ;  /* 0x0000000407047c24 */ /* 0x000fe4000f8e02ff */
[----:B------:R-:W-:-:S02]  /*98b0*/  IMAD.MOV R7, RZ, RZ, -R0 ;  /* 0x000000ffff077224 */ /* 0x000fc400078e0a00 */
[C---:B-1----:R-:W-:Y:S01]  /*98c0*/  IMAD R5, R20.reuse, UR5, R4 ;  /* 0x0000000514057c24 */ /* 0x042fe2000f8e0204 */
[----:B------:R-:W-:Y:S01]  /*98d0*/  SHF.R.S32.HI R4, RZ, 0x1f, R0 ;  /* 0x0000001fff047819 */ /* 0x000fe20000011400 */
[----:B------:R-:W-:Y:S01]  /*98e0*/  IMAD.WIDE.U32 R2, R20, UR4, R2 ;  /* 0x0000000414027c25 */ /* 0x000fe2000f8e0002 */
[----:B------:R-:W-:Y:S01]  /*98f0*/  ULDC UR4, c[0x0][0x2b8] ;  /* 0x0000ae0000047ab9 */ /* 0x000fe20000000800 */
[----:B------:R-:W1:Y:S01]  /*9900*/  S2R R20, SR_TID.X ;  /* 0x0000000000147919 */ /* 0x000e620000002100 */
[----:B------:R-:W-:Y:S01]  /*9910*/  UMOV UR5, 0xffffffff ;  /* 0xffffffff00057882 */ /* 0x000fe20000000000 */
[----:B------:R-:W-:Y:S01]  /*9920*/  IMAD R4, R4, UR6, RZ ;  /* 0x0000000604047c24 */ /* 0x000fe2000f8e02ff */
[----:B------:R-:W-:Y:S01]  /*9930*/  ISETP.GE.AND P2, PT, R18, UR4, PT ;  /* 0x0000000412007c0c */ /* 0x000fe2000bf46270 */
[----:B------:R-:W-:Y:S02]  /*9940*/  IMAD.IADD R3, R3, 0x1, R5 ;  /* 0x0000000103037824 */ /* 0x000fe400078e0205 */
[----:B------:R-:W-:-:S02]  /*9950*/  IMAD R8, R0, UR7, R4 ;  /* 0x0000000700087c24 */ /* 0x000fc4000f8e0204 */
[----:B------:R-:W-:-:S04]  /*9960*/  IMAD.WIDE.U32 R4, R0, UR6, R2 ;  /* 0x0000000600047c25 */ /* 0x000fc8000f8e0002 */
[----:B------:R-:W-:Y:S02]  /*9970*/  IMAD R0, R9, R7, R6 ;  /* 0x0000000709007224 */ /* 0x000fe400078e0206 */
[----:B------:R-:W-:Y:S02]  /*9980*/  IMAD.IADD R5, R5, 0x1, R8 ;  /* 0x0000000105057824 */ /* 0x000fe400078e0208 */
[----:B------:R-:W2:Y:S01]  /*9990*/  @P0 LDC R8, c[0x0][0x44c] ;  /* 0x00011300ff080b82 */ /* 0x000ea20000000800 */
[----:B------:R-:W-:Y:S01]  /*99a0*/  SHF.R.S32.HI R7, RZ, 0x1f, R0 ;  /* 0x0000001fff077819 */ /* 0x000fe20000011400 */
[----:B------:R-:W-:-:S04]  /*99b0*/  IMAD.WIDE.U32 R4, R0, UR8, R4 ;  /* 0x0000000800047c25 */ /* 0x000fc8000f8e0004 */
[----:B------:R-:W-:-:S04]  /*99c0*/  IMAD R7, R7, UR8, RZ ;  /* 0x0000000807077c24 */ /* 0x000fc8000f8e02ff */
[----:B------:R-:W-:Y:S01]  /*99d0*/  IMAD R7, R0, UR9, R7 ;  /* 0x0000000900077c24 */ /* 0x000fe2000f8e0207 */
[----:B------:R-:W-:-:S04]  /*99e0*/  IADD3 R0, P1, R4, UR10, RZ ;  /* 0x0000000a04007c10 */ /* 0x000fc8000ff3e0ff */
[----:B------:R-:W-:Y:S01]  /*99f0*/  IADD3.X R4, R5, UR11, R7, P1, !PT ;  /* 0x0000000b05047c10 */ /* 0x000fe20008ffe407 */
[----:B------:R-:W-:Y:S01]  /*9a00*/  VIADD R7, R6, 0x80 ;  /* 0x0000008006077836 */ /* 0x000fe20000000000 */
[----:B------:R-:W3:Y:S01]  /*9a10*/  @P0 LDC R5, c[0x0][0x450] ;  /* 0x00011400ff050b82 */ /* 0x000ee20000000800 */
[----:B-1----:R-:W-:Y:S02]  /*9a20*/  IMAD.SHL.U32 R20, R20, 0x10, RZ ;  /* 0x0000001014147824 */ /* 0x002fe400078e00ff */
[----:B------:R-:W-:-:S03]  /*9a30*/  IMAD.MOV.U32 R6, RZ, RZ, R7 ;  /* 0x000000ffff067224 */ /* 0x000fc600078e0007 */
[----:B------:R-:W-:Y:S01]  /*9a40*/  LOP3.LUT R20, R20, 0x10, RZ, 0xc0, !PT ;  /* 0x0000001014147812 */ /* 0x000fe200078ec0ff */
[----:B--2---:R-:W-:-:S03]  /*9a50*/  @P0 IMAD.HI.U32 R8, R7, R8, RZ ;  /* 0x0000000807080227 */ /* 0x004fc600078e00ff */
[----:B------:R-:W-:Y:S02]  /*9a60*/  ISETP.GE.AND P3, PT, R20, UR4, PT ;  /* 0x0000000414007c0c */ /* 0x000fe4000bf66270 */
[----:B---3--:R-:W-:-:S05]  /*9a70*/  @P0 SHF.R.U32.HI R6, RZ, R5, R8 ;  /* 0x00000005ff060219 */ /* 0x008fca0000011608 */
[----:B------:R-:W-:Y:S02]  /*9a80*/  IMAD.MOV R5, RZ, RZ, -R6 ;  /* 0x000000ffff057224 */ /* 0x000fe400078e0a06 */
[----:B------:R-:W-:-:S04]  /*9a90*/  IMAD.WIDE.U32 R2, R6, UR6, R2 ;  /* 0x0000000606027c25 */ /* 0x000fc8000f8e0002 */
[----:B------:R-:W-:Y:S01]  /*9aa0*/  IMAD R5, R9, R5, R7 ;  /* 0x0000000509057224 */ /* 0x000fe200078e0207 */
[----:B------:R-:W-:-:S05]  /*9ab0*/  SHF.R.S32.HI R7, RZ, 0x1f, R6 ;  /* 0x0000001fff077819 */ /* 0x000fca0000011406 */
[----:B------:R-:W-:-:S04]  /*9ac0*/  IMAD R7, R7, UR6, RZ ;  /* 0x0000000607077c24 */ /* 0x000fc8000f8e02ff */
[----:B------:R-:W-:Y:S01]  /*9ad0*/  IMAD R7, R6, UR7, R7 ;  /* 0x0000000706077c24 */ /* 0x000fe2000f8e0207 */
[----:B------:R-:W-:-:S03]  /*9ae0*/  SHF.R.S32.HI R6, RZ, 0x1f, R5 ;  /* 0x0000001fff067819 */ /* 0x000fc60000011405 */
[----:B------:R-:W-:Y:S02]  /*9af0*/  IMAD.IADD R3, R3, 0x1, R7 ;  /* 0x0000000103037824 */ /* 0x000fe400078e0207 */
[----:B------:R-:W-:Y:S02]  /*9b00*/  IMAD R6, R6, UR8, RZ ;  /* 0x0000000806067c24 */ /* 0x000fe4000f8e02ff */
[----:B------:R-:W-:-:S04]  /*9b10*/  IMAD.WIDE.U32 R2, R5, UR8, R2 ;  /* 0x0000000805027c25 */ /* 0x000fc8000f8e0002 */
[----:B------:R-:W-:Y:S01]  /*9b20*/  IMAD R7, R5, UR9, R6 ;  /* 0x0000000905077c24 */ /* 0x000fe2000f8e0206 */
[----:B------:R-:W-:-:S04]  /*9b30*/  IADD3 R5, P0, R2, UR10, RZ ;  /* 0x0000000a02057c10 */ /* 0x000fc8000ff1e0ff */
[----:B------:R-:W-:Y:S02]  /*9b40*/  IADD3.X R6, R3, UR11, R7, P0, !PT ;  /* 0x0000000b03067c10 */ /* 0x000fe400087fe407 */
[----:B------:R-:W-:Y:S01]  /*9b50*/  ISETP.GE.AND P0, PT, R25, UR4, PT ;  /* 0x0000000419007c0c */ /* 0x000fe2000bf06270 */
[----:B------:R-:W-:-:S12]  /*9b60*/  BRA.DIV UR5, `(.L_x_11066) ;  /* 0x00000026059c7947 */ /* 0x000fd8000b800000 */
[----:B------:R-:W1:Y:S01]  /*9b70*/  SHFL.IDX PT, R3, R0, RZ, 0x1e1f ;  /* 0x001e1fff00037589 */ /* 0x000e6200000e0000 */
[----:B------:R-:W-:Y:S01]  /*9b80*/  ULDC UR4, c[0x0][0x288] ;  /* 0x0000a20000047ab9 */ /* 0x000fe20000000800 */
[----:B------:R-:W-:Y:S02]  /*9b90*/  IMAD R7, R21, 0xc0, R27 ;  /* 0x000000c015077824 */ /* 0x000fe400078e021b */
[----:B------:R-:W2:Y:S01]  /*9ba0*/  SHFL.IDX PT, R2, R4, RZ, 0x1e1f ;  /* 0x001e1fff04027589 */ /* 0x000ea200000e0000 */
[----:B------:R-:W-:-:S03]  /*9bb0*/  IMAD R8, R9, UR4, RZ ;  /* 0x0000000409087c24 */ /* 0x000fc6000f8e02ff */
[----:B------:R-:W3:Y:S02]  /*9bc0*/  SHFL.IDX PT, R14, R0, 0x1, 0x1e1f ;  /* 0x003e1f00000e7f89 */ /* 0x000ee400000e0000 */
[----:B------:R-:W-:Y:S02]  /*9bd0*/  ISETP.GE.AND P1, PT, R7, R8, PT ;  /* 0x000000080700720c */ /* 0x000fe40003f26270 */
[----:B------:R-:W4:Y:S04]  /*9be0*/  SHFL.IDX PT, R4, R4, 0x1, 0x1e1f ;  /* 0x003e1f0004047f89 */ /* 0x000f2800000e0000 */
[----:B------:R-:W0:Y:S07]  /*9bf0*/  SHFL.IDX PT, R6, R6, RZ, 0x1e1f ;  /* 0x001e1fff06067589 */ /* 0x000e2e00000e0000 */
[----:B-1----:R-:W-:-:S05]  /*9c00*/  @!P1 IADD3 R9, P4, R20, R3, RZ ;  /* 0x0000000314099210 */ /* 0x002fca0007f9e0ff */
[----:B--2---:R-:W-:Y:S02]  /*9c10*/  @!P1 IMAD.X R3, RZ, RZ, R2, P4 ;  /* 0x000000ffff039224 */ /* 0x004fe400020e0602 */
[----:B------:R-:W-:Y:S02]  /*9c20*/  @!P1 IMAD.MOV.U32 R2, RZ, RZ, R9 ;  /* 0x000000ffff029224 */ /* 0x000fe400078e0009 */
[----:B------:R-:W-:-:S03]  /*9c30*/  VIADD R9, R7, 0x40 ;  /* 0x0000004007097836 */ /* 0x000fc60000000000 */
[----:B------:R-:W-:Y:S04]  /*9c40*/  @!P1 LDGSTS.E.BYPASS.LTC128B.128 [R22+0xc400], desc[UR38][R2.64], !P3 ;  /* 0x0c40000002169fae */ /* 0x000fe8000d901d66 */
[----:B------:R-:W-:Y:S04]  /*9c50*/  @!P1 LDGSTS.E.BYPASS.LTC128B.128 [R22+0xdc00], desc[UR38][R2.64+0x20], !P2 ;  /* 0x0dc0002002169fae */ /* 0x000fe8000d101d66 */
[----:B------:R1:W-:Y:S01]  /*9c60*/  @!P1 LDGSTS.E.BYPASS.LTC128B.128 [R22+0xf400], desc[UR38][R2.64+0x40], !P0 ;  /* 0x0f40004002169fae */ /* 0x0003e2000c101d66 */
[----:B------:R-:W-:-:S13]  /*9c70*/  ISETP.GE.AND P1, PT, R9, R8, PT ;  /* 0x000000080900720c */ /* 0x000fda0003f26270 */
[----:B---3--:R-:W-:-:S05]  /*9c80*/  @!P1 IADD3 R14, P4, R20, R14, RZ ;  /* 0x0000000e140e9210 */ /* 0x008fca0007f9e0ff */
[----:B----4-:R-:W-:Y:S02]  /*9c90*/  @!P1 IMAD.X R9, RZ, RZ, R4, P4 ;  /* 0x000000ffff099224 */ /* 0x010fe400020e0604 */
[----:B-1----:R-:W-:Y:S02]  /*9ca0*/  @!P1 IMAD.MOV.U32 R2, RZ, RZ, R14 ;  /* 0x000000ffff029224 */ /* 0x002fe400078e000e */
[----:B------:R-:W-:Y:S01]  /*9cb0*/  @!P1 IMAD.MOV.U32 R3, RZ, RZ, R9 ;  /* 0x000000ffff039224 */ /* 0x000fe200078e0009 */
[----:B------:R1:W2:Y:S04]  /*9cc0*/  SHFL.IDX PT, R14, R5, RZ, 0x1e1f ;  /* 0x001e1fff050e7589 */ /* 0x0002a800000e0000 */
[----:B------:R1:W-:Y:S04]  /*9cd0*/  @!P1 LDGSTS.E.BYPASS.LTC128B.128 [R22+0xcc00], desc[UR38][R2.64], !P3 ;  /* 0x0cc0000002169fae */ /* 0x0003e8000d901d66 */
[----:B------:R1:W-:Y:S04]  /*9ce0*/  @!P1 LDGSTS.E.BYPASS.LTC128B.128 [R22+0xe400], desc[UR38][R2.64+0x20], !P2 ;  /* 0x0e40002002169fae */ /* 0x0003e8000d101d66 */
[----:B0-----:R1:W-:Y:S02]  /*9cf0*/  @!P1 LDGSTS.E.BYPASS.LTC128B.128 [R22+0xfc00], desc[UR38][R2.64+0x40], !P0 ;  /* 0x0fc0004002169fae */ /* 0x0013e4000c101d66 */
.L_x_11129:
[----:B------:R-:W-:Y:S01]  /*9d00*/  VIADD R7, R7, 0x80 ;  /* 0x0000008007077836 */ /* 0x000fe20000000000 */
[----:B------:R-:W-:Y:S04]  /*9d10*/  BSSY B0, `(.L_x_11067) ;  /* 0x000000b000007945 */ /* 0x000fe80003800000 */
[----:B------:R-:W-:-:S13]  /*9d20*/  ISETP.GE.AND P1, PT, R7, R8, PT ;  /* 0x000000080700720c */ /* 0x000fda0003f26270 */
[----:B------:R-:W-:Y:S05]  /*9d30*/  @P1 BRA `(.L_x_11068) ;  /* 0x0000000000201947 */ /* 0x000fea0003800000 */
[----:B-12---:R-:W-:-:S05]  /*9d40*/  IADD3 R2, P1, R20, R14, RZ ;  /* 0x0000000e14027210 */ /* 0x006fca0007f3e0ff */
[----:B------:R-:W-:-:S05]  /*9d50*/  IMAD.X R3, RZ, RZ, R6, P1 ;  /* 0x000000ffff037224 */ /* 0x000fca00008e0606 */
[----:B------:R-:W-:Y:S01]  /*9d60*/  @!PT LDS RZ, [RZ] ;  /* 0x00000000fffff984 */ /* 0x000fe20000000800 */
[----:B------:R-:W-:Y:S01]  /*9d70*/  @!PT LDS RZ, [RZ] ;  /* 0x00000000fffff984 */ /* 0x000fe20000000800 */
[----:B------:R-:W-:Y:S01]  /*9d80*/  @!PT LDS RZ, [RZ] ;  /* 0x00000000fffff984 */ /* 0x000fe20000000800 */
[----:B------:R0:W-:Y:S04]  /*9d90*/  LDGSTS.E.BYPASS.LTC128B.128 [R22+0xd400], desc[UR38][R2.64], !P3 ;  /* 0x0d40000002167fae */ /* 0x0001e8000d901d66 */
[----:B------:R0:W-:Y:S04]  /*9da0*/  LDGSTS.E.BYPASS.LTC128B.128 [R22+0xec00], desc[UR38][R2.64+0x20], !P2 ;  /* 0x0ec0002002167fae */ /* 0x0001e8000d101d66 */
[----:B------:R0:W-:Y:S02]  /*9db0*/  LDGSTS.E.BYPASS.LTC128B.128 [R22+0x10400], desc[UR38][R2.64+0x40], !P0 ;  /* 0x1040004002167fae */ /* 0x0001e4000c101d66 */
.L_x_11068:
[----:B------:R-:W-:Y:S05]  /*9dc0*/  BSYNC B0 ;  /* 0x0000000000007941 */ /* 0x000fea0003800000 */
.L_x_11067:
[----:B------:R-:W-:Y:S01]  /*9dd0*/  NOP ;  /* 0x0000000000007918 */ /* 0x000fe20000000000 */
[----:B------:R-:W-:Y:S01]  /*9de0*/  SYNCS.ARRIVE.TRANS64.RED.A0T1 RZ, [UR44+0x17000], RZ ;  /* 0x017000ffffff79a7 */ /* 0x000fe2000820042c */
[----:B01----:R-:W-:Y:S01]  /*9df0*/  IMAD.MOV.U32 R3, RZ, RZ, 0x1 ;  /* 0x00000001ff037424 */ /* 0x003fe200078e00ff */
[----:B------:R-:W-:Y:S04]  /*9e00*/  ARRIVES.LDGSTSBAR.64.TRANSCNT [UR44+0x17000] ;  /* 0x01700000ff0079b0 */ /* 0x000fe80008000aac */
[----:B------:R-:W-:Y:S01]  /*9e10*/  SHF.L.U32 R3, R3, 0x1f, RZ ;  /* 0x0000001f03037819 */ /* 0x000fe200000006ff */
[----:B------:R-:W-:Y:S01]  /*9e20*/  NOP ;  /* 0x0000000000007918 */ /* 0x000fe20000000000 */
[----:B------:R-:W-:Y:S02]  /*9e30*/  SYNCS.ARRIVE.TRANS64.A1T0 RZ, [UR44+0x17000], RZ ;  /* 0x017000ffffff79a7 */ /* 0x000fe4000810002c */
[----:B------:R-:W0:Y:S02]  /*9e40*/  SYNCS.PHASECHK.TRANS64.TRYWAIT P0, [UR44+0x17020], R3 ;  /* 0x01702003ff0075a7 */ /* 0x000e24000800016c */
[----:B0-----:R-:W-:Y:S05]  /*9e50*/  @!P0 BRA `(.L_x_11069) ;  /* 0x0000002400cc8947 */ /* 0x001fea0003800000 */
.L_x_11130:
[----:B------:R-:W-:Y:S01]  /*9e60*/  UIADD3 UR4, UR48, -0x2, URZ ;  /* 0xfffffffe30047890 */ /* 0x000fe2000fffe03f */
[----:B------:R-:W-:-:S03]  /*9e70*/  IMAD.MOV.U32 R20, RZ, RZ, 0x1 ;  /* 0x00000001ff147424 */ /* 0x000fc600078e00ff */
[----:B------:R-:W-:-:S06]  /*9e80*/  UISETP.GE.AND UP0, UPT, UR4, UR47, UPT ;  /* 0x0000002f0400728c */ /* 0x000fcc000bf06270 */
[----:B------:R-:W-:-:S13]  /*9e90*/  PLOP3.LUT P0, PT, PT, PT, UP0, 0x80, 0x0 ;  /* 0x000000000000781c */ /* 0x000fda0003f0f008 */
[----:B------:R-:W-:Y:S05]  /*9ea0*/  @!P0 BRA `(.L_x_11070) ;  /* 0x0000001000588947 */ /* 0x000fea0003800000 */
[----:B------:R-:W3:Y:S01]  /*9eb0*/  LDL R4, [R1+0xc] ;  /* 0x00000c0001047983 */ /* 0x000ee20000100800 */
[----:B------:R-:W1:Y:S01]  /*9ec0*/  S2R R0, SR_TID.X ;  /* 0x0000000000007919 */ /* 0x000e620000002100 */
[----:B------:R-:W-:-:S04]  /*9ed0*/  UIADD3 UR4, UR46, 0x1, URZ ;  /* 0x000000012e047890 */ /* 0x000fc8000fffe03f */
[----:B------:R-:W-:Y:S01]  /*9ee0*/  UIMAD UR4, UR4, UR40, URZ ;  /* 0x00000028040472a4 */ /* 0x000fe2000f8e023f */
[----:B0-----:R-:W-:Y:S01]  /*9ef0*/  LOP3.LUT R3, RZ, UR43, RZ, 0x33, !PT ;  /* 0x0000002bff037c12 */ /* 0x001fe2000f8e33ff */
[----:B-1----:R-:W-:-:S05]  /*9f00*/  IMAD.SHL.U32 R0, R0, 0x40, RZ ;  /* 0x0000004000007824 */ /* 0x002fca00078e00ff */
[----:B------:R-:W-:-:S04]  /*9f10*/  LOP3.LUT R0, R0, 0x40, RZ, 0xc0, !PT ;  /* 0x0000004000007812 */ /* 0x000fc800078ec0ff */
[----:B------:R-:W-:Y:S02]  /*9f20*/  IADD3 R16, R0, R16, R27 ;  /* 0x0000001000107210 */ /* 0x000fe40007ffe01b */
[----:B------:R-:W-:-:S03]  /*9f30*/  LOP3.LUT R0, RZ, UR4, RZ, 0x33, !PT ;  /* 0x00000004ff007c12 */ /* 0x000fc6000f8e33ff */
[----:B------:R-:W-:Y:S01]  /*9f40*/  VIADD R5, R16, 0xfffffe80 ;  /* 0xfffffe8010057836 */ /* 0x000fe20000000000 */
[----:B------:R-:W-:-:S04]  /*9f50*/  VIMNMX R0, R0, R3, !PT ;  /* 0x0000000300007248 */ /* 0x000fc80007fe0100 */
[C---:B------:R-:W-:Y:S01]  /*9f60*/  IADD3 R26, -R0.reuse, -0x2, RZ ;  /* 0xfffffffe001a7810 */ /* 0x040fe20007ffe1ff */
[----:B------:R-:W-:Y:S01]  /*9f70*/  IMAD R16, R0, -0x80, R5 ;  /* 0xffffff8000107824 */ /* 0x000fe200078e0205 */
[----:B------:R-:W-:Y:S01]  /*9f80*/  MOV R5, 0x1 ;  /* 0x0000000100057802 */ /* 0x000fe20000000f00 */
[----:B---3--:R-:W-:-:S05]  /*9f90*/  IMAD.IADD R2, R4, 0x1, R23 ;  /* 0x0000000104027824 */ /* 0x008fca00078e0217 */
[----:B------:R0:W-:Y:S01]  /*9fa0*/  STL [R1+0x8], R2 ;  /* 0x0000080201007387 */ /* 0x0001e20000100800 */
[----:B------:R-:W-:-:S07]  /*9fb0*/  IMAD.MOV.U32 R4, RZ, RZ, RZ ;  /* 0x000000ffff047224 */ /* 0x000fce00078e00ff */
.L_x_11085:
[----:B------:R-:W3:Y:S01]  /*9fc0*/  LDL R6, [R1+0x4] ;  /* 0x0000040001067983 */ /* 0x000ee20000100800 */
[----:B-1----:R-:W1:Y:S01]  /*9fd0*/  LDC R0, c[0x0][0x430] ;  /* 0x00010c00ff007b82 */ /* 0x002e620000000800 */
[----:B------:R-:W-:Y:S01]  /*9fe0*/  IMAD.MOV.U32 R8, RZ, RZ, R16 ;  /* 0x000000ffff087224 */ /* 0x000fe200078e0010 */
[----:B------:R-:W-:Y:S01]  /*9ff0*/  ULDC.64 UR4, c[0x0][0x428] ;  /* 0x00010a0000047ab9 */ /* 0x000fe20000000a00 */
[----:B-1----:R-:W-:-:S13]  /*a000*/  ISETP.NE.AND P0, PT, R0, 0x1, PT ;  /* 0x000000010000780c */ /* 0x002fda0003f05270 */
[----:B------:R-:W1:Y:S08]  /*a010*/  @P0 LDC R3, c[0x0][0x434] ;  /* 0x00010d00ff030b82 */ /* 0x000e700000000800 */
[----:B------:R-:W4:Y:S01]  /*a020*/  @P0 LDC R7, c[0x0][0x438] ;  /* 0x00010e00ff070b82 */ /* 0x000f220000000800 */
[----:B-1----:R-:W-:-:S05]  /*a030*/  @P0 IMAD.HI.U32 R0, R16, R3, RZ ;  /* 0x0000000310000227 */ /* 0x002fca00078e00ff */
[----:B----4-:R-:W-:-:S04]  /*a040*/  @P0 SHF.R.U32.HI R8, RZ, R7, R0 ;  /* 0x00000007ff080219 */ /* 0x010fc80000011600 */
[--C-:B------:R-:W-:Y:S01]  /*a050*/  SHF.R.S32.HI R3, RZ, 0x1f, R8.reuse ;  /* 0x0000001fff037819 */ /* 0x100fe20000011408 */
[----:B0-----:R-:W-:-:S04]  /*a060*/  IMAD.MOV.U32 R2, RZ, RZ, R8 ;  /* 0x000000ffff027224 */ /* 0x001fc800078e0008 */
[----:B------:R-:W-:-:S04]  /*a070*/  IMAD.WIDE.U32 R2, R29, UR4, R2 ;  /* 0x000000041d027c25 */ /* 0x000fc8000f8e0002 */
[----:B---3--:R-:W-:-:S04]  /*a080*/  IMAD R0, R6, UR4, RZ ;  /* 0x0000000406007c24 */ /* 0x008fc8000f8e02ff */
[----:B------:R-:W-:Y:S01]  /*a090*/  IMAD R7, R29, UR5, R0 ;  /* 0x000000051d077c24 */ /* 0x000fe2000f8e0200 */
[----:B------:R-:W-:Y:S02]  /*a0a0*/  ULDC.64 UR4, c[0x0][0x418] ;  /* 0x0001060000047ab9 */ /* 0x000fe40000000a00 */
[----:B------:R-:W-:Y:S01]  /*a0b0*/  LEA R6, P0, R2, UR4, 0x2 ;  /* 0x0000000402067c11 */ /* 0x000fe2000f8010ff */
[----:B------:R-:W-:-:S05]  /*a0c0*/  IMAD.IADD R3, R7, 0x1, R3 ;  /* 0x0000000107037824 */ /* 0x000fca00078e0203 */
[----:B------:R-:W-:-:S06]  /*a0d0*/  LEA.HI.X R7, R2, UR5, R3, 0x2, P0 ;  /* 0x0000000502077c11 */ /* 0x000fcc00080f1403 */
[----:B------:R-:W3:Y:S01]  /*a0e0*/  LDG.E R7, desc[UR38][R6.64] ;  /* 0x0000002606077981 */ /* 0x000ee2000c1e1900 */
        /* <DEDUP_REMOVED lines=10> */
[----:B---3--:R-:W-:Y:S01]  /*a190*/  SHF.R.S32.HI R18, RZ, 0x1f, R7 ;  /* 0x0000001fff127819 */ /* 0x008fe20000011407 */
[----:B------:R-:W-:Y:S06]  /*a1a0*/  @!P2 BRA `(.L_x_11071) ;  /* 0x000000000004a947 */ /* 0x000fec0003800000 */
[----:B------:R-:W-:Y:S01]  /*a1b0*/  BPT.TRAP 0x1 ;  /* 0x000000040000795c */ /* 0x000fe20000300000 */
.L_x_11071:
[----:B------:R-:W-:Y:S02]  /*a1c0*/  LEA R6, R0, UR44, 0x3 ;  /* 0x0000002c00067c11 */ /* 0x000fe4000f8e18ff */
[----:B------:R-:W-:-:S04]  /*a1d0*/  SHF.L.U32 R10, R20, 0x1f, RZ ;  /* 0x0000001f140a7819 */ /* 0x000fc800000006ff */
[----:B------:R-:W0:Y:S02]  /*a1e0*/  SYNCS.PHASECHK.TRANS64.TRYWAIT P1, [R6+URZ+0x17080], R10 ;  /* 0x0170800a060075a7 */ /* 0x000e24000802017f */
[----:B0-----:R-:W-:Y:S05]  /*a1f0*/  @!P1 BRA `(.L_x_11072) ;  /* 0x0000002000f89947 */ /* 0x001fea0003800000 */
.L_x_11131:
[----:B------:R-:W-:Y:S01]  /*a200*/  ULDC UR4, c[0x0][0x430] ;  /* 0x00010c0000047ab9 */ /* 0x000fe20000000800 */
[----:B------:R-:W1:Y:S01]  /*a210*/  S2R R25, SR_TID.X ;  /* 0x0000000000197919 */ /* 0x000e620000002100 */
[----:B------:R-:W-:Y:S01]  /*a220*/  UIADD3 UR4, -UR4, URZ, URZ ;  /* 0x0000003f04047290 */ /* 0x000fe2000fffe13f */
[----:B------:R-:W-:Y:S01]  /*a230*/  R2UR UR6, R28 ;  /* 0x000000001c0672ca */ /* 0x000fe200000e0000 */
[----:B------:R-:W3:Y:S01]  /*a240*/  LDC R12, c[0x0][0x2f4] ;  /* 0x0000bd00ff0c7b82 */ /* 0x000ee20000000800 */
[C---:B------:R-:W-:Y:S02]  /*a250*/  LOP3.LUT P3, RZ, R17.reuse, 0x4, RZ, 0xc0, !PT ;  /* 0x0000000411ff7812 */ /* 0x040fe4000786c0ff */
[----:B------:R-:W-:Y:S01]  /*a260*/  LOP3.LUT P2, RZ, R17, 0x2, RZ, 0xc0, !PT ;  /* 0x0000000211ff7812 */ /* 0x000fe2000784c0ff */
[----:B------:R-:W-:Y:S01]  /*a270*/  IMAD R8, R8, UR4, R16 ;  /* 0x0000000408087c24 */ /* 0x000fe2000f8e0210 */
[----:B------:R-:W-:-:S03]  /*a280*/  ULDC.64 UR4, c[0x0][0x328] ;  /* 0x0000ca0000047ab9 */ /* 0x000fc60000000a00 */
[----:B------:R-:W-:Y:S01]  /*a290*/  IMAD.WIDE.U32 R2, R8, UR4, RZ ;  /* 0x0000000408027c25 */ /* 0x000fe2000f8e00ff */
[----:B------:R-:W-:-:S05]  /*a2a0*/  SHF.R.S32.HI R9, RZ, 0x1f, R8 ;  /* 0x0000001fff097819 */ /* 0x000fca0000011408 */
[----:B------:R-:W-:-:S04]  /*a2b0*/  IMAD R11, R9, UR4, RZ ;  /* 0x00000004090b7c24 */ /* 0x000fc8000f8e02ff */
[----:B------:R-:W-:Y:S01]  /*a2c0*/  IMAD R11, R8, UR5, R11 ;  /* 0x00000005080b7c24 */ /* 0x000fe2000f8e020b */
        /* <DEDUP_REMOVED lines=14> */
[----:B---3--:R-:W-:Y:S01]  /*a3b0*/  ISETP.GE.AND P4, PT, R25, R12, PT ;  /* 0x0000000c1900720c */ /* 0x008fe20003f86270 */
[----:B------:R-:W-:Y:S01]  /*a3c0*/  IMAD.U32 R27, RZ, RZ, UR7 ;  /* 0x00000007ff1b7e24 */ /* 0x000fe2000f8e00ff */
[----:B------:R-:W-:-:S04]  /*a3d0*/  IADD3 R21, P1, R2, UR6, RZ ;  /* 0x0000000602157c10 */ /* 0x000fc8000ff3e0ff */
[----:B------:R-:W-:Y:S01]  /*a3e0*/  IADD3.X R27, R27, UR4, R3, P1, !PT ;  /* 0x000000041b1b7c10 */ /* 0x000fe20008ffe403 */
[----:B------:R-:W-:-:S03]  /*a3f0*/  UMOV UR4, 0xffffffff ;  /* 0xffffffff00047882 */ /* 0x000fc60000000000 */
[----:B------:R-:W-:Y:S05]  /*a400*/  BRA.DIV UR4, `(.L_x_11073) ;  /* 0x0000002204887947 */ /* 0x000fea000b800000 */
[----:B------:R-:W1:Y:S01]  /*a410*/  S2R R11, SR_TID.X ;  /* 0x00000000000b7919 */ /* 0x000e620000002100 */
[----:B------:R-:W-:Y:S01]  /*a420*/  IMAD R25, R0, 0x3000, R22 ;  /* 0x0000300000197824 */ /* 0x000fe200078e0216 */
[----:B------:R-:W3:Y:S04]  /*a430*/  SHFL.IDX PT, R2, R21, RZ, 0x1e1f ;  /* 0x001e1fff15027589 */ /* 0x000ee800000e0000 */
[----:B------:R-:W4:Y:S04]  /*a440*/  SHFL.IDX PT, R3, R27, RZ, 0x1e1f ;  /* 0x001e1fff1b037589 */ /* 0x000f2800000e0000 */
[----:B------:R-:W0:Y:S01]  /*a450*/  SHFL.IDX PT, R27, R27, 0x1, 0x1e1f ;  /* 0x003e1f001b1b7f89 */ /* 0x000e2200000e0000 */
[----:B-1----:R-:W-:-:S05]  /*a460*/  IMAD.SHL.U32 R11, R11, 0x10, RZ ;  /* 0x000000100b0b7824 */ /* 0x002fca00078e00ff */
[----:B------:R-:W-:-:S04]  /*a470*/  LOP3.LUT R11, R11, 0x10, RZ, 0xc0, !PT ;  /* 0x000000100b0b7812 */ /* 0x000fc800078ec0ff */
[----:B---3--:R-:W-:-:S05]  /*a480*/  IADD3 R2, P1, R11, R2, RZ ;  /* 0x000000020b027210 */ /* 0x008fca0007f3e0ff */
[----:B----4-:R-:W-:-:S05]  /*a490*/  IMAD.X R3, RZ, RZ, R3, P1 ;  /* 0x000000ffff037224 */ /* 0x010fca00008e0603 */
[----:B------:R-:W-:Y:S04]  /*a4a0*/  LDGSTS.E.BYPASS.LTC128B.128 [R25+0x6400], desc[UR38][R2.64], !P4 ;  /* 0x0640000002197fae */ /* 0x000fe8000e101d66 */
[----:B------:R-:W-:Y:S04]  /*a4b0*/  LDGSTS.E.BYPASS.LTC128B.128 [R25+0x7400], desc[UR38][R2.64+0x20], !P3 ;  /* 0x0740002002197fae */ /* 0x000fe8000d901d66 */
[----:B------:R1:W-:Y:S04]  /*a4c0*/  LDGSTS.E.BYPASS.LTC128B.128 [R25+0x8400], desc[UR38][R2.64+0x40], !P2 ;  /* 0x0840004002197fae */ /* 0x0003e8000d101d66 */
[----:B01----:R1:W3:Y:S02]  /*a4d0*/  SHFL.IDX PT, R2, R21, 0x1, 0x1e1f ;  /* 0x003e1f0015027f89 */ /* 0x0032e400000e0000 */
.L_x_11137:
[----:B------:R-:W0:Y:S01]  /*a4e0*/  S2R R3, SR_TID.X ;  /* 0x0000000000037919 */ /* 0x000e220000002100 */
[----:B------:R-:W-:Y:S01]  /*a4f0*/  R2UR UR4, R6 ;  /* 0x00000000060472ca */ /* 0x000fe200000e0000 */
[----:B0-----:R-:W-:-:S05]  /*a500*/  IMAD.SHL.U32 R3, R3, 0x10, RZ ;  /* 0x0000001003037824 */ /* 0x001fca00078e00ff */
[----:B------:R-:W-:-:S04]  /*a510*/  LOP3.LUT R3, R3, 0x10, RZ, 0xc0, !PT ;  /* 0x0000001003037812 */ /* 0x000fc800078ec0ff */
        /* <DEDUP_REMOVED lines=17> */
.L_x_11074:
[----:B------:R0:W-:Y:S01]  /*a630*/  SYNCS.ARRIVE.TRANS64.A1T0 RZ, [R6+URZ+0x17070], RZ ;  /* 0x017070ff06ff79a7 */ /* 0x0001e2000810003f */
[----:B------:R-:W-:Y:S05]  /*a640*/  @!P2 BRA `(.L_x_11075) ;  /* 0x000000000004a947 */ /* 0x000fea0003800000 */
[----:B------:R-:W-:Y:S01]  /*a650*/  BPT.TRAP 0x1 ;  /* 0x000000040000795c */ /* 0x000fe20000300000 */
.L_x_11075:
[----:B------:R-:W3:Y:S02]  /*a660*/  SYNCS.PHASECHK.TRANS64.TRYWAIT P1, [R6+URZ+0x17040], R10 ;  /* 0x0170400a060075a7 */ /* 0x000ee4000802017f */
[----:B---3--:R-:W-:Y:S05]  /*a670*/  @!P1 BRA `(.L_x_11076) ;  /* 0x0000002000889947 */ /* 0x008fea0003800000 */
.L_x_11138:
[----:B-1----:R-:W1:Y:S01]  /*a680*/  S2R R21, SR_TID.X ;  /* 0x0000000000157919 */ /* 0x002e620000002100 */
[----:B------:R-:W-:Y:S01]  /*a690*/  ULDC.64 UR4, c[0x0][0x300] ;  /* 0x0000c00000047ab9 */ /* 0x000fe20000000a00 */
[----:B------:R-:W-:Y:S01]  /*a6a0*/  R2UR UR6, R28 ;  /* 0x000000001c0672ca */ /* 0x000fe200000e0000 */
[----:B------:R-:W-:Y:S01]  /*a6b0*/  IMAD R9, R9, UR4, RZ ;  /* 0x0000000409097c24 */ /* 0x000fe2000f8e02ff */
[----:B------:R-:W4:Y:S01]  /*a6c0*/  LDC R11, c[0x0][0x2f4] ;  /* 0x0000bd00ff0b7b82 */ /* 0x000f220000000800 */
[C---:B------:R-:W-:Y:S01]  /*a6d0*/  IMAD.WIDE.U32 R2, R8.reuse, UR4, RZ ;  /* 0x0000000408027c25 */ /* 0x040fe2000f8e00ff */
[C---:B------:R-:W-:Y:S02]  /*a6e0*/  LOP3.LUT P3, RZ, R17.reuse, 0x4, RZ, 0xc0, !PT ;  /* 0x0000000411ff7812 */ /* 0x040fe4000786c0ff */
[----:B------:R-:W-:Y:S01]  /*a6f0*/  LOP3.LUT P2, RZ, R17, 0x2, RZ, 0xc0, !PT ;  /* 0x0000000211ff7812 */ /* 0x000fe2000784c0ff */
        /* <DEDUP_REMOVED lines=15> */
[----:B-1----:R-:W-:-:S03]  /*a7f0*/  IMAD.SHL.U32 R21, R21, 0x10, RZ ;  /* 0x0000001015157824 */ /* 0x002fc600078e00ff */
[----:B------:R-:W-:Y:S01]  /*a800*/  IADD3.X R9, R9, UR4, R3, P1, !PT ;  /* 0x0000000409097c10 */ /* 0x000fe20008ffe403 */
[----:B------:R-:W-:Y:S01]  /*a810*/  UMOV UR4, 0xffffffff ;  /* 0xffffffff00047882 */ /* 0x000fe20000000000 */
[----:B------:R-:W-:-:S04]  /*a820*/  LOP3.LUT R21, R21, 0x10, RZ, 0xc0, !PT ;  /* 0x0000001015157812 */ /* 0x000fc800078ec0ff */
[----:B----4-:R-:W-:Y:S01]  /*a830*/  ISETP.GE.AND P4, PT, R21, R11, PT ;  /* 0x0000000b1500720c */ /* 0x010fe20003f86270 */
[----:B------:R-:W-:-:S12]  /*a840*/  BRA.DIV UR4, `(.L_x_11077) ;  /* 0x0000002204287947 */ /* 0x000fd8000b800000 */
[----:B---3--:R-:W3:Y:S04]  /*a850*/  LDL R10, [R1] ;  /* 0x00000000010a7983 */ /* 0x008ee80000100800 */
[----:B--2---:R-:W1:Y:S04]  /*a860*/  SHFL.IDX PT, R14, R7, RZ, 0x1e1f ;  /* 0x001e1fff070e7589 */ /* 0x004e6800000e0000 */
[----:B------:R-:W2:Y:S04]  /*a870*/  SHFL.IDX PT, R3, R9, RZ, 0x1e1f ;  /* 0x001e1fff09037589 */ /* 0x000ea800000e0000 */
[----:B------:R-:W4:Y:S01]  /*a880*/  SHFL.IDX PT, R9, R9, 0x1, 0x1e1f ;  /* 0x003e1f0009097f89 */ /* 0x000f2200000e0000 */
[----:B-1----:R-:W-:-:S03]  /*a890*/  IADD3 R2, P1, R21, R14, RZ ;  /* 0x0000000e15027210 */ /* 0x002fc60007f3e0ff */
[----:B------:R1:W0:Y:S02]  /*a8a0*/  SHFL.IDX PT, R14, R7, 0x1, 0x1e1f ;  /* 0x003e1f00070e7f89 */ /* 0x00022400000e0000 */
[----:B--2---:R-:W-:Y:S02]  /*a8b0*/  IMAD.X R3, RZ, RZ, R3, P1 ;  /* 0x000000ffff037224 */ /* 0x004fe400008e0603 */
[----:B---3--:R-:W-:-:S04]  /*a8c0*/  IMAD R8, R0, 0x3000, R10 ;  /* 0x0000300000087824 */ /* 0x008fc800078e020a */
[----:B------:R-:W-:-:S05]  /*a8d0*/  VIADD R8, R8, UR44 ;  /* 0x0000002c08087c36 */ /* 0x000fca0008000000 */
[----:B------:R1:W-:Y:S04]  /*a8e0*/  LDGSTS.E.BYPASS.LTC128B.128 [R8+0x10c00], desc[UR38][R2.64], !P4 ;  /* 0x10c0000002087fae */ /* 0x0003e8000e101d66 */
[----:B------:R1:W-:Y:S04]  /*a8f0*/  LDGSTS.E.BYPASS.LTC128B.128 [R8+0x11c00], desc[UR38][R2.64+0x20], !P3 ;  /* 0x11c0002002087fae */ /* 0x0003e8000d901d66 */
[----:B0---4-:R1:W-:Y:S02]  /*a900*/  LDGSTS.E.BYPASS.LTC128B.128 [R8+0x12c00], desc[UR38][R2.64+0x40], !P2 ;  /* 0x12c0004002087fae */ /* 0x0113e4000d101d66 */
.L_x_11144:
[----:B01----:R-:W-:Y:S02]  /*a910*/  IADD3 R2, P1, R21, R14, RZ ;  /* 0x0000000e15027210 */ /* 0x003fe40007f3e0ff */
        /* <DEDUP_REMOVED lines=17> */
.L_x_11078:
[----:B------:R-:W-:Y:S01]  /*aa30*/  IMAD.U32 R2, RZ, RZ, UR41 ;  /* 0x00000029ff027e24 */ /* 0x000fe2000f8e00ff */
[----:B------:R0:W-:Y:S04]  /*aa40*/  SYNCS.ARRIVE.TRANS64.A1T0 RZ, [R6+URZ+0x17030], RZ ;  /* 0x017030ff06ff79a7 */ /* 0x0001e8000810003f */
[----:B------:R-:W-:-:S04]  /*aa50*/  LOP3.LUT R2, R2, 0x1, RZ, 0xfc, !PT ;  /* 0x0000000102027812 */ /* 0x000fc800078efcff */
[----:B------:R-:W-:-:S13]  /*aa60*/  ISETP.NE.AND P1, PT, R2, 0x3, PT ;  /* 0x000000030200780c */ /* 0x000fda0003f25270 */
[----:B0-----:R-:W-:Y:S05]  /*aa70*/  @!P1 BRA `(.L_x_11079) ;  /* 0x0000000000049947 */ /* 0x001fea0003800000 */
[----:B------:R-:W-:Y:S01]  /*aa80*/  BPT.TRAP 0x1 ;  /* 0x000000040000795c */ /* 0x000fe20000300000 */
.L_x_11079:
[----:B------:R-:W-:Y:S02]  /*aa90*/  LOP3.LUT R3, R5, 0x1, RZ, 0x3c, !PT ;  /* 0x0000000105037812 */ /* 0x000fe400078e3cff */
[----:B------:R-:W-:Y:S02]  /*aaa0*/  LEA R2, R4, UR44, 0x3 ;  /* 0x0000002c04027c11 */ /* 0x000fe4000f8e18ff */
[----:B------:R-:W-:-:S04]  /*aab0*/  SHF.L.U32 R3, R3, 0x1f, RZ ;  /* 0x0000001f03037819 */ /* 0x000fc800000006ff */
[----:B------:R-:W0:Y:S02]  /*aac0*/  SYNCS.PHASECHK.TRANS64.TRYWAIT P2, [R2+URZ+0x17070], R3 ;  /* 0x01707003020075a7 */ /* 0x000e24000804017f */
[----:B0-----:R-:W-:Y:S05]  /*aad0*/  @!P2 BRA `(.L_x_11080) ;  /* 0x000000200020a947 */ /* 0x001fea0003800000 */
.L_x_11145:
[----:B------:R-:W-:-:S06]  /*aae0*/  ULOP3.LUT UR4, UR41, 0x2, URZ, 0xfc, !UPT ;  /* 0x0000000229047892 */ /* 0x000fcc000f8efc3f */
[----:B------:R-:W-:-:S05]  /*aaf0*/  IMAD.U32 R6, RZ, RZ, UR4 ;  /* 0x00000004ff067e24 */ /* 0x000fca000f8e00ff */
[----:B------:R-:W-:-:S13]  /*ab00*/  ISETP.NE.AND P2, PT, R6, 0x3, PT ;  /* 0x000000030600780c */ /* 0x000fda0003f45270 */
[----:B------:R-:W-:Y:S05]  /*ab10*/  @!P2 BRA `(.L_x_11081) ;  /* 0x000000000004a947 */ /* 0x000fea0003800000 */
[----:B------:R-:W-:Y:S01]  /*ab20*/  BPT.TRAP 0x1 ;  /* 0x000000040000795c */ /* 0x000fe20000300000 */
.L_x_11081:
[----:B------:R-:W-:Y:S01]  /*ab30*/  SHF.L.U32 R5, R5, 0x1f, RZ ;  /* 0x0000001f05057819 */ /* 0x000fe200000006ff */
[----:B0-----:R-:W-:-:S03]  /*ab40*/  IMAD R3, R4, 0x3000, RZ ;  /* 0x0000300004037824 */ /* 0x001fc600078e02ff */
[----:B------:R-:W0:Y:S02]  /*ab50*/  SYNCS.PHASECHK.TRANS64.TRYWAIT P2, [R2+URZ+0x17060], R5 ;  /* 0x01706005020075a7 */ /* 0x000e24000804017f */
[----:B0-----:R-:W-:Y:S05]  /*ab60*/  @!P2 BRA `(.L_x_11082) ;  /* 0x000000200010a947 */ /* 0x001fea0003800000 */
.L_x_11146:
[----:B------:R-:W2:Y:S01]  /*ab70*/  LDL R15, [R1+0x8] ;  /* 0x00000800010f7983 */ /* 0x000ea20000100800 */
[----:B------:R-:W-:Y:S01]  /*ab80*/  LOP3.LUT R12, R3, R24, RZ, 0xfc, !PT ;  /* 0x00000018030c7212 */ /* 0x000fe200078efcff */
[----:B------:R-:W-:Y:S05]  /*ab90*/  WARPSYNC.ALL ;  /* 0x0000000000007948 */ /* 0x000fea0003800000 */
[----:B0-----:R-:W0:Y:S01]  /*aba0*/  LDSM.16.MT88.4 R4, [R12+UR44+0x6400] ;  /* 0x0064002c0c04783b */ /* 0x001e220008004200 */
[----:B------:R-:W-:Y:S01]  /*abb0*/  ULOP3.LUT UR4, UR41, 0x2, URZ, 0xfc, !UPT ;  /* 0x0000000229047892 */ /* 0x000fe2000f8efc3f */
[C-C-:B0-----:R-:W-:Y:S02]  /*abc0*/  PRMT R8, R4.reuse, 0x6420, R5.reuse ;  /* 0x0000642004087816 */ /* 0x141fe40000000005 */
[----:B------:R-:W-:-:S02]  /*abd0*/  PRMT R9, R4, 0x7531, R5 ;  /* 0x0000753104097816 */ /* 0x000fc40000000005 */
[----:B------:R-:W-:Y:S02]  /*abe0*/  LOP3.LUT R4, R3, R23, RZ, 0xfc, !PT ;  /* 0x0000001703047212 */ /* 0x000fe400078efcff */
[C-C-:B------:R-:W-:Y:S02]  /*abf0*/  PRMT R10, R6.reuse, 0x6420, R7.reuse ;  /* 0x00006420060a7816 */ /* 0x140fe40000000007 */
[----:B------:R-:W-:Y:S01]  /*ac00*/  PRMT R11, R6, 0x7531, R7 ;  /* 0x00007531060b7816 */ /* 0x000fe20000000007 */
[----:B------:R-:W-:-:S05]  /*ac10*/  IMAD.IADD R4, R19, 0x1, R4 ;  /* 0x0000000113047824 */ /* 0x000fca00078e0204 */
[----:B------:R0:W-:Y:S02]  /*ac20*/  STSM.16.M88.4 [R4], R8 ;  /* 0x0000000804007844 */ /* 0x0001e40000000200 */
[----:B0-----:R-:W-:-:S04]  /*ac30*/  IADD3 R10, R3, 0x1000, RZ ;  /* 0x00001000030a7810 */ /* 0x001fc80007ffe0ff */
[----:B------:R-:W-:-:S05]  /*ac40*/  LOP3.LUT R13, R10, R24, RZ, 0xfc, !PT ;  /* 0x000000180a0d7212 */ /* 0x000fca00078efcff */
[----:B------:R-:W0:Y:S02]  /*ac50*/  LDSM.16.MT88.4 R4, [R13+UR44+0x6400] ;  /* 0x0064002c0d04783b */ /* 0x000e240008004200 */
[C-C-:B0-----:R-:W-:Y:S02]  /*ac60*/  PRMT R8, R4.reuse, 0x6420, R5.reuse ;  /* 0x0000642004087816 */ /* 0x141fe40000000005 */
[----:B------:R-:W-:Y:S02]  /*ac70*/  PRMT R9, R4, 0x7531, R5 ;  /* 0x0000753104097816 */ /* 0x000fe40000000005 */
[----:B------:R-:W-:Y:S02]  /*ac80*/  LOP3.LUT R4, R10, R23, RZ, 0xfc, !PT ;  /* 0x000000170a047212 */ /* 0x000fe400078efcff */
[C-C-:B------:R-:W-:Y:S02]  /*ac90*/  PRMT R10, R6.reuse, 0x6420, R7.reuse ;  /* 0x00006420060a7816 */ /* 0x140fe40000000007 */
[----:B------:R-:W-:Y:S01]  /*aca0*/  PRMT R11, R6, 0x7531, R7 ;  /* 0x00007531060b7816 */ /* 0x000fe20000000007 */
[----:B------:R-:W-:-:S05]  /*acb0*/  IMAD.IADD R4, R19, 0x1, R4 ;  /* 0x0000000113047824 */ /* 0x000fca00078e0204 */
[----:B------:R0:W-:Y:S02]  /*acc0*/  STSM.16.M88.4 [R4], R8 ;  /* 0x0000000804007844 */ /* 0x0001e40000000200 */
[----:B0-----:R-:W-:-:S05]  /*acd0*/  VIADD R10, R3, 0x2000 ;  /* 0x00002000030a7836 */ /* 0x001fca0000000000 */
        /* <DEDUP_REMOVED lines=13> */
[----:B------:R-:W-:Y:S02]  /*adb0*/  PRMT R11, R6, 0x7531, R7 ;  /* 0x00007531060b7816 */ /* 0x000fe40000000007 */
[----:B--2---:R-:W-:Y:S01]  /*adc0*/  IADD3 R3, R19, R15, R3 ;  /* 0x0000000f13037210 */ /* 0x004fe20007ffe003 */
[----:B------:R-:W-:-:S04]  /*add0*/  IMAD.U32 R15, RZ, RZ, UR4 ;  /* 0x00000004ff0f7e24 */ /* 0x000fc8000f8e00ff */
[----:B------:R-:W-:Y:S01]  /*ade0*/  STSM.16.M88.4 [R3], R8 ;  /* 0x0000000803007844 */ /* 0x000fe20000000200 */
[----:B------:R-:W-:-:S03]  /*adf0*/  ISETP.NE.AND P2, PT, R15, 0x3, PT ;  /* 0x000000030f00780c */ /* 0x000fc60003f45270 */
[----:B------:R-:W0:Y:S02]  /*ae00*/  LDSM.16.MT88.4 R4, [R12+UR44+0x7c00] ;  /* 0x007c002c0c04783b */ /* 0x000e240008004200 */
[C-C-:B0-----:R-:W-:Y:S02]  /*ae10*/  PRMT R8, R4.reuse, 0x6420, R5.reuse ;  /* 0x0000642004087816 */ /* 0x141fe40000000005 */
        /* <DEDUP_REMOVED lines=18> */
.L_x_11083:
[----:B-1----:R1:W-:Y:S01]  /*af40*/  SYNCS.ARRIVE.TRANS64.A1T0 RZ, [R2+URZ+0x17050], RZ ;  /* 0x017050ff02ff79a7 */ /* 0x0023e2000810003f */
[----:B------:R-:W-:Y:S06]  /*af50*/  BAR.SYNC.DEFER_BLOCKING 0x2, 0x80 ;  /* 0x0082000000007b1d */ /* 0x000fec0000010000 */
[----:B------:R-:W-:Y:S05]  /*af60*/  @!P1 BRA `(.L_x_11084) ;  /* 0x0000000000049947 */ /* 0x000fea0003800000 */
[----:B------:R-:W-:Y:S01]  /*af70*/  BPT.TRAP 0x1 ;  /* 0x000000040000795c */ /* 0x000fe20000300000 */
.L_x_11084:
        /* <DEDUP_REMOVED lines=9> */
.L_x_11070:
[----:B------:R-:W-:-:S07]  /*b010*/  IMAD.MOV.U32 R0, RZ, RZ, RZ ;  /* 0x000000ffff007224 */ /* 0x000fce00078e00ff */
.L_x_11086:
[----:B------:R-:W-:-:S06]  /*b020*/  ULOP3.LUT UR4, UR41, 0x1, URZ, 0xfc, !UPT ;  /* 0x0000000129047892 */ /* 0x000fcc000f8efc3f */
[----:B-1----:R-:W-:-:S05]  /*b030*/  IMAD.U32 R2, RZ, RZ, UR4 ;  /* 0x00000004ff027e24 */ /* 0x002fca000f8e00ff */
[----:B------:R-:W-:-:S13]  /*b040*/  ISETP.NE.AND P1, PT, R2, 0x3, PT ;  /* 0x000000030200780c */ /* 0x000fda0003f25270 */
[----:B------:R-:W-:Y:S05]  /*b050*/  @!P1 BRA `(.L_x_11087) ;  /* 0x0000000000049947 */ /* 0x000fea0003800000 */
[----:B------:R-:W-:Y:S01]  /*b060*/  BPT.TRAP 0x1 ;  /* 0x000000040000795c */ /* 0x000fe20000300000 */
.L_x_11087:
[----:B------:R-:W-:Y:S01]  /*b070*/  LOP3.LUT R2, R20, 0x1, RZ, 0x3c, !PT ;  /* 0x0000000114027812 */ /* 0x000fe200078e3cff */
[----:B------:R-:W-:Y:S01]  /*b080*/  BSSY B0, `(.L_x_11088) ;  /* 0x0000005000007945 */ /* 0x000fe20003800000 */
[----:B0-----:R-:W-:Y:S02]  /*b090*/  LEA R3, R0, UR44, 0x3 ;  /* 0x0000002c00037c11 */ /* 0x001fe4000f8e18ff */
[----:B------:R-:W-:-:S04]  /*b0a0*/  SHF.L.U32 R2, R2, 0x1f, RZ ;  /* 0x0000001f02027819 */ /* 0x000fc800000006ff */
[----:B------:R-:W0:Y:S02]  /*b0b0*/  SYNCS.PHASECHK.TRANS64.TRYWAIT P0, [R3+URZ+0x17070], R2 ;  /* 0x01707002030075a7 */ /* 0x000e24000800017f */
[----:B0-----:R-:W-:Y:S05]  /*b0c0*/  @!P0 BRA `(.L_x_11089) ;  /* 0x0000001800cc8947 */ /* 0x001fea0003800000 */
.L_x_11147:
[----:B------:R-:W-:Y:S05]  /*b0d0*/  BSYNC B0 ;  /* 0x0000000000007941 */ /* 0x000fea0003800000 */
.L_x_11088:
[----:B------:R-:W-:-:S06]  /*b0e0*/  ULOP3.LUT UR4, UR41, 0x2, URZ, 0xfc, !UPT ;  /* 0x0000000229047892 */ /* 0x000fcc000f8efc3f */
[----:B------:R-:W-:-:S05]  /*b0f0*/  IMAD.U32 R4, RZ, RZ, UR4 ;  /* 0x00000004ff047e24 */ /* 0x000fca000f8e00ff */
[----:B------:R-:W-:-:S13]  /*b100*/  ISETP.NE.AND P0, PT, R4, 0x3, PT ;  /* 0x000000030400780c */ /* 0x000fda0003f05270 */
[----:B------:R-:W-:Y:S05]  /*b110*/  @!P0 BRA `(.L_x_11090) ;  /* 0x0000000000048947 */ /* 0x000fea0003800000 */
[----:B------:R-:W-:Y:S01]  /*b120*/  BPT.TRAP 0x1 ;  /* 0x000000040000795c */ /* 0x000fe20000300000 */
.L_x_11090:
[----:B------:R-:W-:Y:S01]  /*b130*/  SHF.L.U32 R4, R20, 0x1f, RZ ;  /* 0x0000001f14047819 */ /* 0x000fe200000006ff */
[----:B0-----:R-:W-:-:S03]  /*b140*/  IMAD R2, R0, 0x3000, RZ ;  /* 0x0000300000027824 */ /* 0x001fc600078e02ff */
[----:B------:R-:W0:Y:S02]  /*b150*/  SYNCS.PHASECHK.TRANS64.TRYWAIT P0, [R3+URZ+0x17060], R4 ;  /* 0x01706004030075a7 */ /* 0x000e24000800017f */
[----:B------:R-:W-:Y:S01]  /*b160*/  LOP3.LUT R12, R2, R24, RZ, 0xfc, !PT ;  /* 0x00000018020c7212 */ /* 0x000fe200078efcff */
[----:B0-----:R-:W-:Y:S06]  /*b170*/  @!P0 BRA `(.L_x_11091) ;  /* 0x0000001800b48947 */ /* 0x001fec0003800000 */
.L_x_11148:
[----:B------:R-:W3:Y:S01]  /*b180*/  LDL.LU R17, [R1+0xc] ;  /* 0x00000c0001117983 */ /* 0x000ee20000300800 */
[----:B------:R-:W-:Y:S05]  /*b190*/  WARPSYNC.ALL ;  /* 0x0000000000007948 */ /* 0x000fea0003800000 */
[----:B0-----:R-:W0:Y:S01]  /*b1a0*/  LDSM.16.MT88.4 R4, [R12+UR44+0x6400] ;  /* 0x0064002c0c04783b */ /* 0x001e220008004200 */
[C---:B--2---:R-:W-:Y:S01]  /*b1b0*/  VIADD R14, R2.reuse, 0x1000 ;  /* 0x00001000020e7836 */ /* 0x044fe20000000000 */
[----:B------:R-:W-:Y:S01]  /*b1c0*/  ULOP3.LUT UR4, UR41, 0x2, URZ, 0xfc, !UPT ;  /* 0x0000000229047892 */ /* 0x000fe2000f8efc3f */
[----:B------:R-:W-:-:S03]  /*b1d0*/  VIADD R16, R2, 0x2000 ;  /* 0x0000200002107836 */ /* 0x000fc60000000000 */
[CC--:B------:R-:W-:Y:S02]  /*b1e0*/  LOP3.LUT R15, R14.reuse, R24.reuse, RZ, 0xfc, !PT ;  /* 0x000000180e0f7212 */ /* 0x0c0fe400078efcff */
[-C--:B------:R-:W-:Y:S02]  /*b1f0*/  LOP3.LUT R14, R14, R23.reuse, RZ, 0xfc, !PT ;  /* 0x000000170e0e7212 */ /* 0x080fe400078efcff */
[C---:B------:R-:W-:Y:S02]  /*b200*/  LOP3.LUT R24, R16.reuse, R24, RZ, 0xfc, !PT ;  /* 0x0000001810187212 */ /* 0x040fe400078efcff */
[----:B------:R-:W-:Y:S01]  /*b210*/  LOP3.LUT R16, R16, R23, RZ, 0xfc, !PT ;  /* 0x0000001710107212 */ /* 0x000fe200078efcff */
[----:B------:R-:W-:-:S04]  /*b220*/  IMAD.IADD R14, R19, 0x1, R14 ;  /* 0x00000001130e7824 */ /* 0x000fc800078e020e */
[C---:B------:R-:W-:Y:S01]  /*b230*/  IMAD.IADD R16, R19.reuse, 0x1, R16 ;  /* 0x0000000113107824 */ /* 0x040fe200078e0210 */
        /* <DEDUP_REMOVED lines=23> */
[----:B------:R-:W-:Y:S02]  /*b3b0*/  PRMT R11, R6, 0x7531, R7 ;  /* 0x00007531060b7816 */ /* 0x000fe40000000007 */
[----:B---3--:R-:W-:Y:S01]  /*b3c0*/  IADD3 R2, R2, R23, R17 ;  /* 0x0000001702027210 */ /* 0x008fe20007ffe011 */
[----:B------:R-:W-:-:S04]  /*b3d0*/  IMAD.U32 R17, RZ, RZ, UR4 ;  /* 0x00000004ff117e24 */ /* 0x000fc8000f8e00ff */
[----:B------:R-:W-:Y:S01]  /*b3e0*/  IMAD.IADD R19, R19, 0x1, R2 ;  /* 0x0000000113137824 */ /* 0x000fe200078e0202 */
[----:B------:R-:W-:-:S04]  /*b3f0*/  ISETP.NE.AND P0, PT, R17, 0x3, PT ;  /* 0x000000031100780c */ /* 0x000fc80003f05270 */
        /* <DEDUP_REMOVED lines=21> */
.L_x_11092:
[----:B-1----:R1:W-:Y:S01]  /*b550*/  SYNCS.ARRIVE.TRANS64.A1T0 RZ, [R3+URZ+0x17050], RZ ;  /* 0x017050ff03ff79a7 */ /* 0x0023e2000810003f */
[----:B------:R-:W-:Y:S06]  /*b560*/  BAR.SYNC.DEFER_BLOCKING 0x2, 0x80 ;  /* 0x0082000000007b1d */ /* 0x000fec0000010000 */
[----:B------:R-:W-:Y:S05]  /*b570*/  @!P1 BRA `(.L_x_11093) ;  /* 0x0000000000049947 */ /* 0x000fea0003800000 */
[----:B------:R-:W-:Y:S01]  /*b580*/  BPT.TRAP 0x1 ;  /* 0x000000040000795c */ /* 0x000fe20000300000 */
.L_x_11093:
        /* <DEDUP_REMOVED lines=10> */
.L_x_11050:
[----:B------:R-:W1:Y:S01]  /*b630*/  S2R R4, SR_CgaCtaId ;  /* 0x0000000000047919 */ /* 0x000e620000008800 */
[----:B------:R-:W-:Y:S02]  /*b640*/  MOV R3, 0x400 ;  /* 0x0000040000037802 */ /* 0x000fe40000000f00 */
[----:B------:R-:W-:Y:S02]  /*b650*/  SHF.L.U32 R2, R2, 0x1f, RZ ;  /* 0x0000001f02027819 */ /* 0x000fe400000006ff */
[----:B-1----:R-:W-:-:S04]  /*b660*/  LEA R7, R4, R3, 0x18 ;  /* 0x0000000304077211 */ /* 0x002fc800078ec0ff */
[----:B------:R-:W1:Y:S02]  /*b670*/  SYNCS.PHASECHK.TRANS64.TRYWAIT P0, [R7+URZ+0x17020], R2 ;  /* 0x01702002070075a7 */ /* 0x000e64000800017f */
[----:B-1----:R-:W-:Y:S05]  /*b680*/  @!P0 BRA `(.L_x_11094) ;  /* 0x0000001400848947 */ /* 0x002fea0003800000 */
.L_x_11149:
        /* <DEDUP_REMOVED lines=13> */
.L_x_11095:
[----:B------:R-:W-:Y:S01]  /*b760*/  IMAD R5, R0, 0x8, R7 ;  /* 0x0000000800057824 */ /* 0x000fe200078e0207 */
[----:B------:R-:W-:Y:S01]  /*b770*/  SHF.L.U32 R2, R20, 0x1f, RZ ;  /* 0x0000001f14027819 */ /* 0x000fe200000006ff */
[----:B------:R-:W-:-:S03]  /*b780*/  VIADD R0, R0, 0x1 ;  /* 0x0000000100007836 */ /* 0x000fc60000000000 */
[----:B------:R-:W1:Y:S02]  /*b790*/  SYNCS.PHASECHK.TRANS64.TRYWAIT P1, [R5+URZ+0x17040], R2 ;  /* 0x01704002050075a7 */ /* 0x000e64000802017f */
[----:B------:R-:W-:-:S04]  /*b7a0*/  ISETP.NE.AND P2, PT, R0, 0x2, PT ;  /* 0x000000020000780c */ /* 0x000fc80003f45270 */
[----:B------:R-:W-:Y:S01]  /*b7b0*/  SEL R3, RZ, 0x1, P2 ;  /* 0x00000001ff037807 */ /* 0x000fe20001000000 */
[----:B-1----:R-:W-:Y:S08]  /*b7c0*/  @!P1 BRA `(.L_x_11096) ;  /* 0x0000001400489947 */ /* 0x002ff00003800000 */
.L_x_11150:
[----:B------:R-:W-:Y:S02]  /*b7d0*/  SEL R0, R0, RZ, P2 ;  /* 0x000000ff00007207 */ /* 0x000fe40001000000 */
[----:B------:R-:W-:Y:S01]  /*b7e0*/  LOP3.LUT R3, R20, R3, RZ, 0x3c, !PT ;  /* 0x0000000314037212 */ /* 0x000fe200078e3cff */
[----:B------:R-:W-:Y:S06]  /*b7f0*/  @!P0 BRA `(.L_x_11097) ;  /* 0x0000000000048947 */ /* 0x000fec0003800000 */
[----:B------:R-:W-:Y:S01]  /*b800*/  BPT.TRAP 0x1 ;  /* 0x000000040000795c */ /* 0x000fe20000300000 */
.L_x_11097:
[----:B------:R-:W-:Y:S01]  /*b810*/  IMAD R7, R0, 0x8, R7 ;  /* 0x0000000800077824 */ /* 0x000fe200078e0207 */
[----:B------:R-:W-:-:S04]  /*b820*/  SHF.L.U32 R0, R3, 0x1f, RZ ;  /* 0x0000001f03007819 */ /* 0x000fc800000006ff */
[----:B------:R-:W2:Y:S02]  /*b830*/  SYNCS.PHASECHK.TRANS64.TRYWAIT P1, [R7+URZ+0x17040], R0 ;  /* 0x01704000070075a7 */ /* 0x000ea4000802017f */
[----:B--2---:R-:W-:Y:S05]  /*b840*/  @!P1 BRA `(.L_x_11098) ;  /* 0x00000014003c9947 */ /* 0x004fea0003800000 */
.L_x_11151:
[----:B------:R-:W-:Y:S05]  /*b850*/  @!P0 BRA `(.L_x_11099) ;  /* 0x0000000000048947 */ /* 0x000fea0003800000 */
[----:B------:R-:W-:Y:S01]  /*b860*/  BPT.TRAP 0x1 ;  /* 0x000000040000795c */ /* 0x000fe20000300000 */
.L_x_11099:
[----:B------:R-:W3:Y:S02]  /*b870*/  SYNCS.PHASECHK.TRANS64.TRYWAIT P1, [R5+URZ+0x17060], R2 ;  /* 0x01706002050075a7 */ /* 0x000ee4000802017f */
[----:B---3--:R-:W-:Y:S05]  /*b880*/  @!P1 BRA `(.L_x_11100) ;  /* 0x0000001400409947 */ /* 0x008fea0003800000 */
.L_x_11152:
[----:B------:R-:W-:Y:S05]  /*b890*/  @!P0 BRA `(.L_x_11101) ;  /* 0x0000000000048947 */ /* 0x000fea0003800000 */
[----:B------:R-:W-:Y:S01]  /*b8a0*/  BPT.TRAP 0x1 ;  /* 0x000000040000795c */ /* 0x000fe20000300000 */
.L_x_11101:
[----:B------:R-:W4:Y:S02]  /*b8b0*/  SYNCS.PHASECHK.TRANS64.TRYWAIT P1, [R7+URZ+0x17060], R0 ;  /* 0x01706000070075a7 */ /* 0x000f24000802017f */
[----:B----4-:R-:W-:Y:S05]  /*b8c0*/  @!P1 BRA `(.L_x_11102) ;  /* 0x0000001400449947 */ /* 0x010fea0003800000 */
.L_x_11153:
[----:B------:R-:W-:Y:S05]  /*b8d0*/  @!P0 BRA `(.L_x_11103) ;  /* 0x0000000000048947 */ /* 0x000fea0003800000 */
[----:B------:R-:W-:Y:S01]  /*b8e0*/  BPT.TRAP 0x1 ;  /* 0x000000040000795c */ /* 0x000fe20000300000 */
.L_x_11103:
[----:B------:R-:W0:Y:S02]  /*b8f0*/  SYNCS.PHASECHK.TRANS64.TRYWAIT P1, [R5+URZ+0x17080], R2 ;  /* 0x01708002050075a7 */ /* 0x000e24000802017f */
[----:B0-----:R-:W-:Y:S05]  /*b900*/  @!P1 BRA `(.L_x_11104) ;  /* 0x0000001400489947 */ /* 0x001fea0003800000 */
.L_x_11154:
[----:B------:R-:W-:Y:S05]  /*b910*/  @!P0 BRA `(.L_x_11105) ;  /* 0x0000000000048947 */ /* 0x000fea0003800000 */
[----:B------:R-:W-:Y:S01]  /*b920*/  BPT.TRAP 0x1 ;  /* 0x000000040000795c */ /* 0x000fe20000300000 */
.L_x_11105:
[----:B------:R0:W0:Y:S02]  /*b930*/  SYNCS.PHASECHK.TRANS64.TRYWAIT P0, [R7+URZ+0x17080], R0 ;  /* 0x01708000070075a7 */ /* 0x000024000800017f */
[----:B0-----:R-:W-:Y:S05]  /*b940*/  @!P0 NANOSLEEP.SYNCS 0x989680 ;  /* 0x009896800000895d */ /* 0x001fea0003900000 */
[----:B------:R-:W0:Y:S02]  /*b950*/  @!P0 SYNCS.PHASECHK.TRANS64 P0, [R7+URZ+0x17080], R0 ;  /* 0x01708000070085a7 */ /* 0x000e24000800007f */
[----:B0-----:R-:W-:Y:S05]  /*b960*/  @!P0 BRA `(.L_x_11105) ;  /* 0xfffffffc00f08947 */ /* 0x001fea000383ffff */
.L_x_11018:
[----:B------:R-:W-:Y:S05]  /*b970*/  BSYNC B6 ;  /* 0x0000000000067941 */ /* 0x000fea0003800000 */
.L_x_11015:
[----:B------:R-:W-:Y:S05]  /*b980*/  EXIT ;  /* 0x000000000000794d */ /* 0x000fea0003800000 */
.L_x_11022:
[----:B0-----:R-:W-:-:S04]  /*b990*/  IMAD.U32 R3, RZ, RZ, UR40 ;  /* 0x00000028ff037e24 */ /* 0x001fc8000f8e00ff */
[----:B------:R0:W1:Y:S03]  /*b9a0*/  SYNCS.PHASECHK.TRANS64.TRYWAIT P0, [R3+URZ+0x17000], R2 ;  /* 0x01700002030075a7 */ /* 0x000066000800017f */
[----:B-1----:R-:W-:Y:S05]  /*b9b0*/  @!P0 NANOSLEEP.SYNCS 0x989680 ;  /* 0x009896800000895d */ /* 0x002fea0003900000 */
[----:B------:R-:W1:Y:S02]  /*b9c0*/  @!P0 SYNCS.PHASECHK.TRANS64 P0, [R3+URZ+0x17000], R2 ;  /* 0x01700002030085a7 */ /* 0x000e64000800007f */
[----:B-1----:R-:W-:Y:S05]  /*b9d0*/  @!P0 BRA `(.L_x_11022) ;  /* 0xfffffffc00ec8947 */ /* 0x002fea000383ffff */
[----:B------:R-:W-:Y:S05]  /*b9e0*/  BRA `(.L_x_11106) ;  /* 0xffffff5800b87947 */ /* 0x000fea000383ffff */
.L_x_11026:
[----:B0-----:R-:W-:-:S04]  /*b9f0*/  IMAD.U32 R3, RZ, RZ, UR40 ;  /* 0x00000028ff037e24 */ /* 0x001fc8000f8e00ff */
[----:B------:R0:W2:Y:S03]  /*ba00*/  SYNCS.PHASECHK.TRANS64.TRYWAIT P1, [R3+URZ+0x17030], R2 ;  /* 0x01703002030075a7 */ /* 0x0000a6000802017f */
[----:B--2---:R-:W-:Y:S05]  /*ba10*/  @!P1 NANOSLEEP.SYNCS 0x989680 ;  /* 0x009896800000995d */ /* 0x004fea0003900000 */
[----:B------:R-:W2:Y:S02]  /*ba20*/  @!P1 SYNCS.PHASECHK.TRANS64 P1, [R3+URZ+0x17030], R2 ;  /* 0x01703002030095a7 */ /* 0x000ea4000802007f */
[----:B--2---:R-:W-:Y:S05]  /*ba30*/  @!P1 BRA `(.L_x_11026) ;  /* 0xfffffffc00ec9947 */ /* 0x004fea000383ffff */
[----:B------:R-:W-:Y:S05]  /*ba40*/  BRA `(.L_x_11025) ;  /* 0xffffff5800d47947 */ /* 0x000fea000383ffff */
.L_x_11032:
[----:B-1----:R-:W-:-:S04]  /*ba50*/  IMAD.U32 R5, RZ, RZ, UR21 ;  /* 0x00000015ff057e24 */ /* 0x002fc8000f8e00ff */
[----:B------:R1:W2:Y:S03]  /*ba60*/  SYNCS.PHASECHK.TRANS64.TRYWAIT P1, [R5+URZ+0x17030], R4 ;  /* 0x01703004050075a7 */ /* 0x0002a6000802017f */
[----:B--2---:R-:W-:Y:S05]  /*ba70*/  @!P1 NANOSLEEP.SYNCS 0x989680 ;  /* 0x009896800000995d */ /* 0x004fea0003900000 */
[----:B------:R-:W2:Y:S02]  /*ba80*/  @!P1 SYNCS.PHASECHK.TRANS64 P1, [R5+URZ+0x17030], R4 ;  /* 0x01703004050095a7 */ /* 0x000ea4000802007f */
[----:B--2---:R-:W-:Y:S05]  /*ba90*/  @!P1 BRA `(.L_x_11032) ;  /* 0xfffffffc00ec9947 */ /* 0x004fea000383ffff */
[----:B------:R-:W-:Y:S05]  /*baa0*/  BRA `(.L_x_11031) ;  /* 0xffffff7c00647947 */ /* 0x000fea000383ffff */
.L_x_11036:
[----:B-1----:R-:W-:-:S04]  /*bab0*/  IMAD.U32 R5, RZ, RZ, UR14 ;  /* 0x0000000eff057e24 */ /* 0x002fc8000f8e00ff */
[----:B------:R1:W2:Y:S03]  /*bac0*/  SYNCS.PHASECHK.TRANS64.TRYWAIT P1, [R5+URZ+0x17050], R4 ;  /* 0x01705004050075a7 */ /* 0x0002a6000802017f */
[----:B--2---:R-:W-:Y:S05]  /*bad0*/  @!P1 NANOSLEEP.SYNCS 0x989680 ;  /* 0x009896800000995d */ /* 0x004fea0003900000 */
[----:B------:R-:W2:Y:S02]  /*bae0*/  @!P1 SYNCS.PHASECHK.TRANS64 P1, [R5+URZ+0x17050], R4 ;  /* 0x01705004050095a7 */ /* 0x000ea4000802007f */
[----:B--2---:R-:W-:Y:S05]  /*baf0*/  @!P1 BRA `(.L_x_11036) ;  /* 0xfffffffc00ec9947 */ /* 0x004fea000383ffff */
[----:B------:R-:W-:Y:S05]  /*bb00*/  BRA `(.L_x_11035) ;  /* 0xffffff7c00c07947 */ /* 0x000fea000383ffff */
.L_x_11043:
[----:B-1----:R-:W-:-:S04]  /*bb10*/  MOV R3, UR16 ;  /* 0x0000001000037c02 */ /* 0x002fc80008000f00 */
[----:B------:R1:W2:Y:S03]  /*bb20*/  SYNCS.PHASECHK.TRANS64.TRYWAIT P1, [R3+URZ+0x17050], R2 ;  /* 0x01705002030075a7 */ /* 0x0002a6000802017f */
[----:B--2---:R-:W-:Y:S05]  /*bb30*/  @!P1 NANOSLEEP.SYNCS 0x989680 ;  /* 0x009896800000995d */ /* 0x004fea0003900000 */
[----:B------:R-:W2:Y:S02]  /*bb40*/  @!P1 SYNCS.PHASECHK.TRANS64 P1, [R3+URZ+0x17050], R2 ;  /* 0x01705002030095a7 */ /* 0x000ea4000802007f */
[----:B--2---:R-:W-:Y:S05]  /*bb50*/  @!P1 BRA `(.L_x_11043) ;  /* 0xfffffffc00ec9947 */ /* 0x004fea000383ffff */
[----:B------:R-:W-:Y:S05]  /*bb60*/  BRA `(.L_x_11042) ;  /* 0xffffff9800147947 */ /* 0x000fea000383ffff */
.L_x_11056:
[----:B------:R-:W-:Y:S02]  /*bb70*/  IMAD.MOV.U32 R13, RZ, RZ, R25 ;  /* 0x000000ffff0d7224 */ /* 0x000fe400078e0019 */
[----:B------:R-:W-:Y:S02]  /*bb80*/  IMAD.MOV.U32 R12, RZ, RZ, RZ ;  /* 0x000000ffff0c7224 */ /* 0x000fe400078e00ff */
[----:B------:R-:W-:Y:S02]  /*bb90*/  IMAD.MOV.U32 R11, RZ, RZ, 0x1f ;  /* 0x0000001fff0b7424 */ /* 0x000fe400078e00ff */
[----:B------:R-:W-:-:S07]  /*bba0*/  IMAD.MOV.U32 R15, RZ, RZ, -0x1 ;  /* 0xffffffffff0f7424 */ /* 0x000fce00078e00ff */
[----:B-----5:R-:W-:Y:S05]  /*bbb0*/  WARPSYNC.COLLECTIVE R15, `(.L_x_11107) ;  /* 0x000000000f087348 */ /* 0x020fea0003c00000 */
[----:B------:R0:W1:Y:S02]  /*bbc0*/  SHFL.IDX P6, R14, R13, R12, R11 ;  /* 0x0000000c0d0e7389 */ /* 0x00006400000c000b */
[----:B01---5:R-:W-:Y:S01]  /*bbd0*/  ENDCOLLECTIVE ;  /* 0x000000000000791b */ /* 0x023fe20003800000 */
.L_x_11107:
[----:B------:R-:W-:Y:S05]  /*bbe0*/  BRA `(.L_x_11108) ;  /* 0xffffffcc00b47947 */ /* 0x000fea000383ffff */
.L_x_11058:
[----:B0-----:R0:W1:Y:S02]  /*bbf0*/  SYNCS.PHASECHK.TRANS64.TRYWAIT P0, [R26+URZ+0x17080], R10 ;  /* 0x0170800a1a0075a7 */ /* 0x001064000800017f */
[----:B-1----:R-:W-:Y:S05]  /*bc00*/  @!P0 NANOSLEEP.SYNCS 0x989680 ;  /* 0x009896800000895d */ /* 0x002fea0003900000 */
[----:B------:R-:W1:Y:S02]  /*bc10*/  @!P0 SYNCS.PHASECHK.TRANS64 P0, [R26+URZ+0x17080], R10 ;  /* 0x0170800a1a0085a7 */ /* 0x000e64000800007f */
[----:B-1----:R-:W-:Y:S05]  /*bc20*/  @!P0 BRA `(.L_x_11058) ;  /* 0xfffffffc00f08947 */ /* 0x002fea000383ffff */
[----:B------:R-:W-:Y:S05]  /*bc30*/  BRA `(.L_x_11109) ;  /* 0xffffffd000447947 */ /* 0x000fea000383ffff */
.L_x_11059:
        /* <DEDUP_REMOVED lines=8> */
.L_x_11111:
[----:B------:R-:W-:Y:S05]  /*bcc0*/  BSYNC B0 ;  /* 0x0000000000007941 */ /* 0x000fea0003800000 */
.L_x_11110:
[----:B------:R0:W5:Y:S01]  /*bcd0*/  LDL R22, [R1] ;  /* 0x0000000001167983 */ /* 0x0001620000100800 */
[----:B------:R-:W-:Y:S01]  /*bce0*/  IMAD.MOV.U32 R13, RZ, RZ, R8 ;  /* 0x000000ffff0d7224 */ /* 0x000fe200078e0008 */
[----:B------:R-:W1:Y:S01]  /*bcf0*/  LDC R21, c[0x0][0x2f4] ;  /* 0x0000bd00ff157b82 */ /* 0x000e620000000800 */
[----:B------:R-:W-:Y:S02]  /*bd00*/  IMAD.MOV.U32 R12, RZ, RZ, RZ ;  /* 0x000000ffff0c7224 */ /* 0x000fe400078e00ff */
[----:B------:R-:W-:Y:S02]  /*bd10*/  IMAD.MOV.U32 R11, RZ, RZ, 0x1e1f ;  /* 0x00001e1fff0b7424 */ /* 0x000fe400078e00ff */
[----:B------:R-:W-:Y:S02]  /*bd20*/  IMAD.MOV.U32 R15, RZ, RZ, -0x1 ;  /* 0xffffffffff0f7424 */ /* 0x000fe400078e00ff */
[----:B0-----:R-:W-:-:S07]  /*bd30*/  IMAD.MOV.U32 R3, RZ, RZ, R14 ;  /* 0x000000ffff037224 */ /* 0x001fce00078e000e */
[----:B-1---5:R-:W-:Y:S05]  /*bd40*/  WARPSYNC.COLLECTIVE R15, `(.L_x_11112) ;  /* 0x000000000f087348 */ /* 0x022fea0003c00000 */
[----:B------:R0:W2:Y:S02]  /*bd50*/  SHFL.IDX P6, R14, R13, R12, R11 ;  /* 0x0000000c0d0e7389 */ /* 0x0000a400000c000b */
[----:B012--5:R-:W-:Y:S01]  /*bd60*/  ENDCOLLECTIVE ;  /* 0x000000000000791b */ /* 0x027fe20003800000 */
.L_x_11112:
[----:B------:R-:W-:Y:S01]  /*bd70*/  IMAD.MOV.U32 R13, RZ, RZ, R9 ;  /* 0x000000ffff0d7224 */ /* 0x000fe200078e0009 */
[-C--:B------:R-:W-:Y:S01]  /*bd80*/  ISETP.GE.AND P4, PT, R20, R21.reuse, PT ;  /* 0x000000151400720c */ /* 0x080fe20003f86270 */
[----:B------:R-:W-:Y:S01]  /*bd90*/  IMAD.MOV.U32 R12, RZ, RZ, 0x1 ;  /* 0x00000001ff0c7424 */ /* 0x000fe200078e00ff */
[----:B------:R-:W-:Y:S01]  /*bda0*/  ISETP.GE.AND P3, PT, R18, R21, PT ;  /* 0x000000151200720c */ /* 0x000fe20003f66270 */
[----:B------:R-:W-:-:S12]  /*bdb0*/  IMAD.MOV.U32 R2, RZ, RZ, R14 ;  /* 0x000000ffff027224 */ /* 0x000fd800078e000e */
[----:B------:R-:W-:Y:S05]  /*bdc0*/  WARPSYNC.COLLECTIVE R15, `(.L_x_11113) ;  /* 0x000000000f087348 */ /* 0x000fea0003c00000 */
[----:B------:R0:W1:Y:S02]  /*bdd0*/  SHFL.IDX P6, R14, R13, R12, R11 ;  /* 0x0000000c0d0e7389 */ /* 0x00006400000c000b */
[----:B01----:R-:W-:Y:S01]  /*bde0*/  ENDCOLLECTIVE ;  /* 0x000000000000791b */ /* 0x003fe20003800000 */
.L_x_11113:
[----:B------:R-:W-:-:S05]  /*bdf0*/  IADD3 R2, P1, R20, R2, RZ ;  /* 0x0000000214027210 */ /* 0x000fca0007f3e0ff */
[----:B------:R-:W-:Y:S01]  /*be00*/  IMAD.X R3, RZ, RZ, R3, P1 ;  /* 0x000000ffff037224 */ /* 0x000fe200008e0603 */
[----:B------:R-:W-:Y:S01]  /*be10*/  ISETP.LT.OR P1, PT, R6, 0x1, P4 ;  /* 0x000000010600780c */ /* 0x000fe20002721670 */
[----:B------:R-:W-:Y:S02]  /*be20*/  IMAD.MOV.U32 R13, RZ, RZ, R8 ;  /* 0x000000ffff0d7224 */ /* 0x000fe400078e0008 */
[----:B------:R-:W-:-:S10]  /*be30*/  IMAD.MOV.U32 R9, RZ, RZ, R14 ;  /* 0x000000ffff097224 */ /* 0x000fd400078e000e */
[----:B------:R-:W-:Y:S05]  /*be40*/  WARPSYNC.COLLECTIVE R15, `(.L_x_11114) ;  /* 0x000000000f087348 */ /* 0x000fea0003c00000 */
[----:B------:R0:W1:Y:S02]  /*be50*/  SHFL.IDX P6, R14, R13, R12, R11 ;  /* 0x0000000c0d0e7389 */ /* 0x00006400000c000b */
[----:B01----:R-:W-:Y:S01]  /*be60*/  ENDCOLLECTIVE ;  /* 0x000000000000791b */ /* 0x003fe20003800000 */
.L_x_11114:
[----:B------:R-:W-:-:S05]  /*be70*/  VIADD R22, R22, UR44 ;  /* 0x0000002c16167c36 */ /* 0x000fca0008000000 */
[----:B------:R-:W-:Y:S01]  /*be80*/  @!PT LDS RZ, [RZ] ;  /* 0x00000000fffff984 */ /* 0x000fe20000000800 */
[----:B------:R-:W-:Y:S01]  /*be90*/  @!PT LDS RZ, [RZ] ;  /* 0x00000000fffff984 */ /* 0x000fe20000000800 */
[----:B------:R-:W-:Y:S01]  /*bea0*/  @!PT LDS RZ, [RZ] ;  /* 0x00000000fffff984 */ /* 0x000fe20000000800 */
[----:B------:R-:W-:Y:S01]  /*beb0*/  LDGSTS.E.BYPASS.LTC128B.128 [R22+0x6400], desc[UR38][R2.64], !P1 ;  /* 0x0640000002167fae */ /* 0x000fe2000c901d66 */
[----:B------:R-:W-:-:S13]  /*bec0*/  ISETP.LT.OR P1, PT, R6, 0x1, P3 ;  /* 0x000000010600780c */ /* 0x000fda0001f21670 */
[----:B------:R-:W-:Y:S01]  /*bed0*/  LDGSTS.E.BYPASS.LTC128B.128 [R22+0x7400], desc[UR38][R2.64+0x20], !P1 ;  /* 0x0740002002167fae */ /* 0x000fe2000c901d66 */
[----:B------:R-:W-:-:S04]  /*bee0*/  ISETP.GE.AND P1, PT, R25, R21, PT ;  /* 0x000000151900720c */ /* 0x000fc80003f26270 */
[----:B------:R-:W-:-:S13]  /*bef0*/  ISETP.LT.OR P2, PT, R6, 0x1, P1 ;  /* 0x000000010600780c */ /* 0x000fda0000f41670 */
[----:B------:R0:W-:Y:S01]  /*bf00*/  LDGSTS.E.BYPASS.LTC128B.128 [R22+0x8400], desc[UR38][R2.64+0x40], !P2 ;  /* 0x0840004002167fae */ /* 0x0001e2000d101d66 */
[----:B------:R-:W-:Y:S01]  /*bf10*/  ISETP.GE.AND P2, PT, R6, 0x41, PT ;  /* 0x000000410600780c */ /* 0x000fe20003f46270 */
[----:B0-----:R-:W-:Y:S01]  /*bf20*/  IMAD.MOV.U32 R2, RZ, RZ, R14 ;  /* 0x000000ffff027224 */ /* 0x001fe200078e000e */
[----:B------:R-:W-:Y:S11]  /*bf30*/  BRA `(.L_x_11115) ;  /* 0xffffffd000407947 */ /* 0x000ff6000383ffff */
.L_x_11062:
[----:B0-----:R0:W1:Y:S02]  /*bf40*/  SYNCS.PHASECHK.TRANS64.TRYWAIT P1, [R26+URZ+0x17040], R10 ;  /* 0x0170400a1a0075a7 */ /* 0x001064000802017f */
[----:B-1----:R-:W-:Y:S05]  /*bf50*/  @!P1 NANOSLEEP.SYNCS 0x989680 ;  /* 0x009896800000995d */ /* 0x002fea0003900000 */
[----:B------:R-:W1:Y:S02]  /*bf60*/  @!P1 SYNCS.PHASECHK.TRANS64 P1, [R26+URZ+0x17040], R10 ;  /* 0x0170400a1a0095a7 */ /* 0x000e64000802007f */
[----:B-1----:R-:W-:Y:S05]  /*bf70*/  @!P1 BRA `(.L_x_11062) ;  /* 0xfffffffc00f09947 */ /* 0x002fea000383ffff */
[----:B------:R-:W-:Y:S05]  /*bf80*/  BRA `(.L_x_11116) ;  /* 0xffffffd000907947 */ /* 0x000fea000383ffff */
.L_x_11063:
        /* <DEDUP_REMOVED lines=8> */
.L_x_11118:
[----:B------:R-:W-:Y:S05]  /*c010*/  BSYNC B0 ;  /* 0x0000000000007941 */ /* 0x000fea0003800000 */
.L_x_11117:
        /* <DEDUP_REMOVED lines=8> */
.L_x_11119:
        /* <DEDUP_REMOVED lines=8> */
.L_x_11120:
[----:B------:R-:W-:Y:S01]  /*c120*/  @!PT LDS RZ, [RZ] ;  /* 0x00000000fffff984 */ /* 0x000fe20000000800 */
[----:B------:R-:W-:Y:S01]  /*c130*/  @!PT LDS RZ, [RZ] ;  /* 0x00000000fffff984 */ /* 0x000fe20000000800 */
[----:B------:R-:W-:Y:S01]  /*c140*/  @!PT LDS RZ, [RZ] ;  /* 0x00000000fffff984 */ /* 0x000fe20000000800 */
[----:B------:R0:W-:Y:S04]  /*c150*/  @P0 LDGSTS.E.BYPASS.LTC128B.128 [R22+0x10c00], desc[UR38][R2.64], !P5 ;  /* 0x10c0000002160fae */ /* 0x0001e8000e901d66 */
[----:B------:R0:W-:Y:S04]  /*c160*/  @P0 LDGSTS.E.BYPASS.LTC128B.128 [R22+0x11c00], desc[UR38][R2.64+0x20], !P4 ;  /* 0x11c0002002160fae */ /* 0x0001e8000e101d66 */
[----:B------:R0:W-:Y:S01]  /*c170*/  @P0 LDGSTS.E.BYPASS.LTC128B.128 [R22+0x12c00], desc[UR38][R2.64+0x40], !P3 ;  /* 0x12c0004002160fae */ /* 0x0001e2000d901d66 */
[----:B------:R-:W-:Y:S02]  /*c180*/  IMAD.MOV.U32 R13, RZ, RZ, R0 ;  /* 0x000000ffff0d7224 */ /* 0x000fe400078e0000 */
[----:B------:R-:W-:-:S07]  /*c190*/  IMAD.MOV.U32 R4, RZ, RZ, R14 ;  /* 0x000000ffff047224 */ /* 0x000fce00078e000e */
[----:B0-----:R-:W-:Y:S05]  /*c1a0*/  WARPSYNC.COLLECTIVE R15, `(.L_x_11121) ;  /* 0x000000000f087348 */ /* 0x001fea0003c00000 */
[----:B------:R1:W2:Y:S02]  /*c1b0*/  SHFL.IDX P6, R14, R13, R12, R11 ;  /* 0x0000000c0d0e7389 */ /* 0x0002a400000c000b */
[----:B012---:R-:W-:Y:S01]  /*c1c0*/  ENDCOLLECTIVE ;  /* 0x000000000000791b */ /* 0x007fe20003800000 */
.L_x_11121:
[----:B------:R-:W-:Y:S05]  /*c1d0*/  BRA `(.L_x_11122) ;  /* 0xffffffd000987947 */ /* 0x000fea000383ffff */
.L_x_11066:
[----:B------:R-:W-:Y:S02]  /*c1e0*/  IMAD.MOV.U32 R13, RZ, RZ, R4 ;  /* 0x000000ffff0d7224 */ /* 0x000fe400078e0004 */
[----:B------:R-:W-:Y:S02]  /*c1f0*/  IMAD.MOV.U32 R12, RZ, RZ, RZ ;  /* 0x000000ffff0c7224 */ /* 0x000fe400078e00ff */
[----:B------:R-:W-:Y:S02]  /*c200*/  IMAD.MOV.U32 R11, RZ, RZ, 0x1e1f ;  /* 0x00001e1fff0b7424 */ /* 0x000fe400078e00ff */
[----:B------:R-:W-:Y:S02]  /*c210*/  IMAD.MOV.U32 R15, RZ, RZ, -0x1 ;  /* 0xffffffffff0f7424 */ /* 0x000fe400078e00ff */
[----:B------:R-:W-:-:S07]  /*c220*/  IMAD R7, R21, 0xc0, R27 ;  /* 0x000000c015077824 */ /* 0x000fce00078e021b */
[----:B0-----:R-:W-:Y:S05]  /*c230*/  WARPSYNC.COLLECTIVE R15, `(.L_x_11123) ;  /* 0x000000000f087348 */ /* 0x001fea0003c00000 */
[----:B------:R1:W2:Y:S02]  /*c240*/  SHFL.IDX P6, R14, R13, R12, R11 ;  /* 0x0000000c0d0e7389 */ /* 0x0002a400000c000b */
[----:B012---:R-:W-:Y:S01]  /*c250*/  ENDCOLLECTIVE ;  /* 0x000000000000791b */ /* 0x007fe20003800000 */
.L_x_11123:
[----:B------:R-:W-:Y:S02]  /*c260*/  IMAD.MOV.U32 R13, RZ, RZ, R0 ;  /* 0x000000ffff0d7224 */ /* 0x000fe400078e0000 */
[----:B------:R-:W-:-:S07]  /*c270*/  IMAD.MOV.U32 R2, RZ, RZ, R14 ;  /* 0x000000ffff027224 */ /* 0x000fce00078e000e */
[----:B------:R-:W-:Y:S05]  /*c280*/  WARPSYNC.COLLECTIVE R15, `(.L_x_11124) ;  /* 0x000000000f087348 */ /* 0x000fea0003c00000 */
[----:B------:R0:W1:Y:S02]  /*c290*/  SHFL.IDX P6, R14, R13, R12, R11 ;  /* 0x0000000c0d0e7389 */ /* 0x00006400000c000b */
[----:B01----:R-:W-:Y:S01]  /*c2a0*/  ENDCOLLECTIVE ;  /* 0x000000000000791b */ /* 0x003fe20003800000 */
.L_x_11124:
[----:B------:R-:W-:Y:S02]  /*c2b0*/  ULDC UR4, c[0x0][0x288] ;  /* 0x0000a20000047ab9 */ /* 0x000fe40000000800 */
[----:B------:R-:W-:-:S05]  /*c2c0*/  IMAD R8, R9, UR4, RZ ;  /* 0x0000000409087c24 */ /* 0x000fca000f8e02ff */
[----:B------:R-:W-:Y:S01]  /*c2d0*/  ISETP.GE.AND P1, PT, R7, R8, PT ;  /* 0x000000080700720c */ /* 0x000fe20003f26270 */
[----:B------:R-:W-:Y:S02]  /*c2e0*/  IMAD.MOV.U32 R13, RZ, RZ, R4 ;  /* 0x000000ffff0d7224 */ /* 0x000fe400078e0004 */
[----:B------:R-:W-:Y:S02]  /*c2f0*/  IMAD.MOV.U32 R12, RZ, RZ, 0x1 ;  /* 0x00000001ff0c7424 */ /* 0x000fe400078e00ff */
[----:B------:R-:W-:-:S08]  /*c300*/  IMAD.MOV.U32 R3, RZ, RZ, R14 ;  /* 0x000000ffff037224 */ /* 0x000fd000078e000e */
[----:B------:R-:W-:Y:S05]  /*c310*/  WARPSYNC.COLLECTIVE R15, `(.L_x_11125) ;  /* 0x000000000f087348 */ /* 0x000fea0003c00000 */
[----:B------:R0:W1:Y:S02]  /*c320*/  SHFL.IDX P6, R14, R13, R12, R11 ;  /* 0x0000000c0d0e7389 */ /* 0x00006400000c000b */
[----:B01----:R-:W-:Y:S01]  /*c330*/  ENDCOLLECTIVE ;  /* 0x000000000000791b */ /* 0x003fe20003800000 */
.L_x_11125:
[----:B------:R-:W-:-:S05]  /*c340*/  @!P1 IADD3 R9, P4, R20, R3, RZ ;  /* 0x0000000314099210 */ /* 0x000fca0007f9e0ff */
[----:B------:R-:W-:Y:S02]  /*c350*/  @!P1 IMAD.X R3, RZ, RZ, R2, P4 ;  /* 0x000000ffff039224 */ /* 0x000fe400020e0602 */
[----:B------:R-:W-:Y:S02]  /*c360*/  @!P1 IMAD.MOV.U32 R2, RZ, RZ, R9 ;  /* 0x000000ffff029224 */ /* 0x000fe400078e0009 */
[----:B------:R-:W-:-:S03]  /*c370*/  IMAD.MOV.U32 R13, RZ, RZ, R0 ;  /* 0x000000ffff0d7224 */ /* 0x000fc600078e0000 */
[----:B------:R-:W-:Y:S01]  /*c380*/  @!PT LDS RZ, [RZ] ;  /* 0x00000000fffff984 */ /* 0x000fe20000000800 */
[----:B------:R-:W-:Y:S01]  /*c390*/  @!PT LDS RZ, [RZ] ;  /* 0x00000000fffff984 */ /* 0x000fe20000000800 */
[----:B------:R-:W-:Y:S01]  /*c3a0*/  @!PT LDS RZ, [RZ] ;  /* 0x00000000fffff984 */ /* 0x000fe20000000800 */
[----:B------:R0:W-:Y:S04]  /*c3b0*/  @!P1 LDGSTS.E.BYPASS.LTC128B.128 [R22+0xc400], desc[UR38][R2.64], !P3 ;  /* 0x0c40000002169fae */ /* 0x0001e8000d901d66 */
[----:B------:R0:W-:Y:S04]  /*c3c0*/  @!P1 LDGSTS.E.BYPASS.LTC128B.128 [R22+0xdc00], desc[UR38][R2.64+0x20], !P2 ;  /* 0x0dc0002002169fae */ /* 0x0001e8000d101d66 */
[----:B------:R0:W-:Y:S01]  /*c3d0*/  @!P1 LDGSTS.E.BYPASS.LTC128B.128 [R22+0xf400], desc[UR38][R2.64+0x40], !P0 ;  /* 0x0f40004002169fae */ /* 0x0001e2000c101d66 */
[----:B------:R-:W-:-:S07]  /*c3e0*/  IMAD.MOV.U32 R4, RZ, RZ, R14 ;  /* 0x000000ffff047224 */ /* 0x000fce00078e000e */
[----:B0-----:R-:W-:Y:S05]  /*c3f0*/  WARPSYNC.COLLECTIVE R15, `(.L_x_11126) ;  /* 0x000000000f087348 */ /* 0x001fea0003c00000 */
[----:B------:R1:W2:Y:S02]  /*c400*/  SHFL.IDX P6, R14, R13, R12, R11 ;  /* 0x0000000c0d0e7389 */ /* 0x0002a400000c000b */
[----:B012---:R-:W-:Y:S01]  /*c410*/  ENDCOLLECTIVE ;  /* 0x000000000000791b */ /* 0x007fe20003800000 */
.L_x_11126:
[----:B------:R-:W-:-:S05]  /*c420*/  VIADD R3, R7, 0x40 ;  /* 0x0000004007037836 */ /* 0x000fca0000000000 */
[----:B------:R-:W-:Y:S01]  /*c430*/  ISETP.GE.AND P1, PT, R3, R8, PT ;  /* 0x000000080300720c */ /* 0x000fe20003f26270 */
[----:B------:R-:W-:Y:S02]  /*c440*/  IMAD.MOV.U32 R13, RZ, RZ, R6 ;  /* 0x000000ffff0d7224 */ /* 0x000fe400078e0006 */
[----:B------:R-:W-:-:S10]  /*c450*/  IMAD.MOV.U32 R12, RZ, RZ, RZ ;  /* 0x000000ffff0c7224 */ /* 0x000fd400078e00ff */
[----:B------:R-:W-:-:S05]  /*c460*/  @!P1 IADD3 R14, P4, R20, R14, RZ ;  /* 0x0000000e140e9210 */ /* 0x000fca0007f9e0ff */
[----:B------:R-:W-:-:S08]  /*c470*/  @!P1 IMAD.MOV.U32 R2, RZ, RZ, R14 ;  /* 0x000000ffff029224 */ /* 0x000fd000078e000e */
[----:B------:R-:W-:Y:S05]  /*c480*/  WARPSYNC.COLLECTIVE R15, `(.L_x_11127) ;  /* 0x000000000f087348 */ /* 0x000fea0003c00000 */
[----:B------:R0:W1:Y:S02]  /*c490*/  SHFL.IDX P6, R14, R13, R12, R11 ;  /* 0x0000000c0d0e7389 */ /* 0x00006400000c000b */
[----:B01----:R-:W-:Y:S01]  /*c4a0*/  ENDCOLLECTIVE ;  /* 0x000000000000791b */ /* 0x003fe20003800000 */
.L_x_11127:
        /* <DEDUP_REMOVED lines=13> */
.L_x_11128:
[----:B------:R-:W-:Y:S05]  /*c580*/  BRA `(.L_x_11129) ;  /* 0xffffffd400dc7947 */ /* 0x000fea000383ffff */
.L_x_11069:
[----:B0-----:R0:W1:Y:S02]  /*c590*/  SYNCS.PHASECHK.TRANS64.TRYWAIT P0, [R26+URZ+0x17020], R3 ;  /* 0x017020031a0075a7 */ /* 0x001064000800017f */
[----:B-1----:R-:W-:Y:S05]  /*c5a0*/  @!P0 NANOSLEEP.SYNCS 0x989680 ;  /* 0x009896800000895d */ /* 0x002fea0003900000 */
[----:B------:R-:W1:Y:S02]  /*c5b0*/  @!P0 SYNCS.PHASECHK.TRANS64 P0, [R26+URZ+0x17020], R3 ;  /* 0x017020031a0085a7 */ /* 0x000e64000800007f */
[----:B-1----:R-:W-:Y:S05]  /*c5c0*/  @!P0 BRA `(.L_x_11069) ;  /* 0xfffffffc00f08947 */ /* 0x002fea000383ffff */
[----:B------:R-:W-:Y:S05]  /*c5d0*/  BRA `(.L_x_11130) ;  /* 0xffffffd800207947 */ /* 0x000fea000383ffff */
.L_x_11072:
[----:B0-----:R0:W1:Y:S02]  /*c5e0*/  SYNCS.PHASECHK.TRANS64.TRYWAIT P1, [R6+URZ+0x17080], R10 ;  /* 0x0170800a060075a7 */ /* 0x001064000802017f */
[----:B-1----:R-:W-:Y:S05]  /*c5f0*/  @!P1 NANOSLEEP.SYNCS 0x989680 ;  /* 0x009896800000995d */ /* 0x002fea0003900000 */
[----:B------:R-:W1:Y:S02]  /*c600*/  @!P1 SYNCS.PHASECHK.TRANS64 P1, [R6+URZ+0x17080], R10 ;  /* 0x0170800a060095a7 */ /* 0x000e64000802007f */
[----:B-1----:R-:W-:Y:S05]  /*c610*/  @!P1 BRA `(.L_x_11072) ;  /* 0xfffffffc00f09947 */ /* 0x002fea000383ffff */
[----:B------:R-:W-:Y:S05]  /*c620*/  BRA `(.L_x_11131) ;  /* 0xffffffd800f47947 */ /* 0x000fea000383ffff */
.L_x_11073:
[----:B------:R-:W-:Y:S01]  /*c630*/  BSSY B0, `(.L_x_11132) ;  /* 0x0000008000007945 */ /* 0x000fe20003800000 */
[----:B------:R-:W-:Y:S01]  /*c640*/  IMAD.MOV.U32 R13, RZ, RZ, R27 ;  /* 0x000000ffff0d7224 */ /* 0x000fe200078e001b */
[----:B------:R-:W-:Y:S01]  /*c650*/  MOV R11, 0x1e1f ;  /* 0x00001e1f000b7802 */ /* 0x000fe20000000f00 */
[----:B------:R-:W-:Y:S02]  /*c660*/  IMAD.MOV.U32 R12, RZ, RZ, RZ ;  /* 0x000000ffff0c7224 */ /* 0x000fe400078e00ff */
[----:B------:R-:W-:-:S07]  /*c670*/  IMAD.MOV.U32 R15, RZ, RZ, -0x1 ;  /* 0xffffffffff0f7424 */ /* 0x000fce00078e00ff */
[----:B0-2---:R-:W-:Y:S05]  /*c680*/  WARPSYNC.COLLECTIVE R15, `(.L_x_11133) ;  /* 0x000000000f087348 */ /* 0x005fea0003c00000 */
[----:B--2---:R1:W2:Y:S02]  /*c690*/  SHFL.IDX P6, R14, R13, R12, R11 ;  /* 0x0000000c0d0e7389 */ /* 0x0042a400000c000b */
[----:B012---:R-:W-:Y:S01]  /*c6a0*/  ENDCOLLECTIVE ;  /* 0x000000000000791b */ /* 0x007fe20003800000 */
.L_x_11133:
[----:B------:R-:W-:Y:S05]  /*c6b0*/  BSYNC B0 ;  /* 0x0000000000007941 */ /* 0x000fea0003800000 */
.L_x_11132:
        /* <DEDUP_REMOVED lines=8> */
.L_x_11134:
[----:B------:R-:W-:Y:S02]  /*c740*/  IMAD.MOV.U32 R13, RZ, RZ, R27 ;  /* 0x000000ffff0d7224 */ /* 0x000fe400078e001b */
[----:B------:R-:W-:Y:S02]  /*c750*/  IMAD.MOV.U32 R12, RZ, RZ, 0x1 ;  /* 0x00000001ff0c7424 */ /* 0x000fe400078e00ff */
[----:B------:R-:W-:-:S07]  /*c760*/  IMAD.MOV.U32 R2, RZ, RZ, R14 ;  /* 0x000000ffff027224 */ /* 0x000fce00078e000e */
[----:B------:R-:W-:Y:S05]  /*c770*/  WARPSYNC.COLLECTIVE R15, `(.L_x_11135) ;  /* 0x000000000f087348 */ /* 0x000fea0003c00000 */
[----:B------:R0:W1:Y:S02]  /*c780*/  SHFL.IDX P6, R14, R13, R12, R11 ;  /* 0x0000000c0d0e7389 */ /* 0x00006400000c000b */
[----:B01----:R-:W-:Y:S01]  /*c790*/  ENDCOLLECTIVE ;  /* 0x000000000000791b */ /* 0x003fe20003800000 */
.L_x_11135:
[----:B------:R-:W-:Y:S01]  /*c7a0*/  IADD3 R2, P1, R25, R2, RZ ;  /* 0x0000000219027210 */ /* 0x000fe20007f3e0ff */
[----:B------:R-:W-:-:S04]  /*c7b0*/  IMAD R25, R0, 0x3000, R22 ;  /* 0x0000300000197824 */ /* 0x000fc800078e0216 */
        /* <DEDUP_REMOVED lines=12> */
.L_x_11136:
[----:B------:R-:W-:Y:S01]  /*c880*/  IMAD.MOV.U32 R2, RZ, RZ, R14 ;  /* 0x000000ffff027224 */ /* 0x000fe200078e000e */
[----:B------:R-:W-:Y:S06]  /*c890*/  BRA `(.L_x_11137) ;  /* 0xffffffdc00107947 */ /* 0x000fec000383ffff */
.L_x_11076:
[----:B---3--:R3:W4:Y:S02]  /*c8a0*/  SYNCS.PHASECHK.TRANS64.TRYWAIT P1, [R6+URZ+0x17040], R10 ;  /* 0x0170400a060075a7 */ /* 0x008724000802017f */
[----:B----4-:R-:W-:Y:S05]  /*c8b0*/  @!P1 NANOSLEEP.SYNCS 0x989680 ;  /* 0x009896800000995d */ /* 0x010fea0003900000 */
[----:B------:R-:W4:Y:S02]  /*c8c0*/  @!P1 SYNCS.PHASECHK.TRANS64 P1, [R6+URZ+0x17040], R10 ;  /* 0x0170400a060095a7 */ /* 0x000f24000802007f */
[----:B----4-:R-:W-:Y:S05]  /*c8d0*/  @!P1 BRA `(.L_x_11076) ;  /* 0xfffffffc00f09947 */ /* 0x010fea000383ffff */
[----:B------:R-:W-:Y:S05]  /*c8e0*/  BRA `(.L_x_11138) ;  /* 0xffffffdc00647947 */ /* 0x000fea000383ffff */
.L_x_11077:
[----:B------:R-:W-:Y:S01]  /*c8f0*/  BSSY B0, `(.L_x_11139) ;  /* 0x0000008000007945 */ /* 0x000fe20003800000 */
[----:B------:R-:W-:Y:S02]  /*c900*/  IMAD.MOV.U32 R13, RZ, RZ, R9 ;  /* 0x000000ffff0d7224 */ /* 0x000fe400078e0009 */
[----:B------:R-:W-:Y:S02]  /*c910*/  IMAD.MOV.U32 R12, RZ, RZ, RZ ;  /* 0x000000ffff0c7224 */ /* 0x000fe400078e00ff */
[----:B------:R-:W-:Y:S02]  /*c920*/  IMAD.MOV.U32 R11, RZ, RZ, 0x1e1f ;  /* 0x00001e1fff0b7424 */ /* 0x000fe400078e00ff */
[----:B------:R-:W-:-:S07]  /*c930*/  IMAD.MOV.U32 R15, RZ, RZ, -0x1 ;  /* 0xffffffffff0f7424 */ /* 0x000fce00078e00ff */
[----:B0-23--:R-:W-:Y:S05]  /*c940*/  WARPSYNC.COLLECTIVE R15, `(.L_x_11140) ;  /* 0x000000000f087348 */ /* 0x00dfea0003c00000 */
[----:B--2---:R1:W2:Y:S02]  /*c950*/  SHFL.IDX P6, R14, R13, R12, R11 ;  /* 0x0000000c0d0e7389 */ /* 0x0042a400000c000b */
[----:B0123--:R-:W-:Y:S01]  /*c960*/  ENDCOLLECTIVE ;  /* 0x000000000000791b */ /* 0x00ffe20003800000 */
.L_x_11140:
[----:B------:R-:W-:Y:S05]  /*c970*/  BSYNC B0 ;  /* 0x0000000000007941 */ /* 0x000fea0003800000 */
.L_x_11139:
        /* <DEDUP_REMOVED lines=9> */
.L_x_11141:
[----:B------:R-:W-:Y:S02]  /*ca10*/  IMAD.MOV.U32 R13, RZ, RZ, R9 ;  /* 0x000000ffff0d7224 */ /* 0x000fe400078e0009 */
[----:B------:R-:W-:Y:S01]  /*ca20*/  IMAD.MOV.U32 R12, RZ, RZ, 0x1 ;  /* 0x00000001ff0c7424 */ /* 0x000fe200078e00ff */
[----:B------:R-:W-:-:S13]  /*ca30*/  IADD3 R2, P1, R21, R14, RZ ;  /* 0x0000000e15027210 */ /* 0x000fda0007f3e0ff */
[----:B------:R-:W-:Y:S05]  /*ca40*/  WARPSYNC.COLLECTIVE R15, `(.L_x_11142) ;  /* 0x000000000f087348 */ /* 0x000fea0003c00000 */
[----:B------:R0:W1:Y:S02]  /*ca50*/  SHFL.IDX P6, R14, R13, R12, R11 ;  /* 0x0000000c0d0e7389 */ /* 0x00006400000c000b */
[----:B01----:R-:W-:Y:S01]  /*ca60*/  ENDCOLLECTIVE ;  /* 0x000000000000791b */ /* 0x003fe20003800000 */
.L_x_11142:
[----:B------:R-:W-:Y:S02]  /*ca70*/  IMAD.X R3, RZ, RZ, R3, P1 ;  /* 0x000000ffff037224 */ /* 0x000fe400008e0603 */
[----:B------:R-:W-:Y:S02]  /*ca80*/  IMAD.MOV.U32 R13, RZ, RZ, R7 ;  /* 0x000000ffff0d7224 */ /* 0x000fe400078e0007 */
[----:B------:R-:W-:-:S07]  /*ca90*/  IMAD.MOV.U32 R9, RZ, RZ, R14 ;  /* 0x000000ffff097224 */ /* 0x000fce00078e000e */
[----:B------:R-:W-:Y:S05]  /*caa0*/  WARPSYNC.COLLECTIVE R15, `(.L_x_11143) ;  /* 0x000000000f087348 */ /* 0x000fea0003c00000 */
[----:B------:R0:W1:Y:S02]  /*cab0*/  SHFL.IDX P6, R14, R13, R12, R11 ;  /* 0x0000000c0d0e7389 */ /* 0x00006400000c000b */
[----:B01----:R-:W-:Y:S01]  /*cac0*/  ENDCOLLECTIVE ;  /* 0x000000000000791b */ /* 0x003fe20003800000 */
.L_x_11143:
[----:B------:R-:W-:-:S04]  /*cad0*/  IMAD R8, R0, 0x3000, R25 ;  /* 0x0000300000087824 */ /* 0x000fc800078e0219 */
[----:B------:R-:W-:-:S05]  /*cae0*/  VIADD R8, R8, UR44 ;  /* 0x0000002c08087c36 */ /* 0x000fca0008000000 */
[----:B------:R-:W-:Y:S01]  /*caf0*/  @!PT LDS RZ, [RZ] ;  /* 0x00000000fffff984 */ /* 0x000fe20000000800 */
[----:B------:R-:W-:Y:S01]  /*cb00*/  @!PT LDS RZ, [RZ] ;  /* 0x00000000fffff984 */ /* 0x000fe20000000800 */
[----:B------:R-:W-:Y:S01]  /*cb10*/  @!PT LDS RZ, [RZ] ;  /* 0x00000000fffff984 */ /* 0x000fe20000000800 */
[----:B------:R0:W-:Y:S04]  /*cb20*/  LDGSTS.E.BYPASS.LTC128B.128 [R8+0x10c00], desc[UR38][R2.64], !P4 ;  /* 0x10c0000002087fae */ /* 0x0001e8000e101d66 */
[----:B------:R0:W-:Y:S04]  /*cb30*/  LDGSTS.E.BYPASS.LTC128B.128 [R8+0x11c00], desc[UR38][R2.64+0x20], !P3 ;  /* 0x11c0002002087fae */ /* 0x0001e8000d901d66 */
[----:B------:R0:W-:Y:S01]  /*cb40*/  LDGSTS.E.BYPASS.LTC128B.128 [R8+0x12c00], desc[UR38][R2.64+0x40], !P2 ;  /* 0x12c0004002087fae */ /* 0x0001e2000d101d66 */
[----:B------:R-:W-:Y:S05]  /*cb50*/  BRA `(.L_x_11144) ;  /* 0xffffffdc006c7947 */ /* 0x000fea000383ffff */
.L_x_11080:
[----:B0-----:R0:W1:Y:S02]  /*cb60*/  SYNCS.PHASECHK.TRANS64.TRYWAIT P2, [R2+URZ+0x17070], R3 ;  /* 0x01707003020075a7 */ /* 0x001064000804017f */
[----:B-1----:R-:W-:Y:S05]  /*cb70*/  @!P2 NANOSLEEP.SYNCS 0x989680 ;  /* 0x009896800000a95d */ /* 0x002fea0003900000 */
[----:B------:R-:W1:Y:S02]  /*cb80*/  @!P2 SYNCS.PHASECHK.TRANS64 P2, [R2+URZ+0x17070], R3 ;  /* 0x017070030200a5a7 */ /* 0x000e64000804007f */
[----:B-1----:R-:W-:Y:S05]  /*cb90*/  @!P2 BRA `(.L_x_11080) ;  /* 0xfffffffc00f0a947 */ /* 0x002fea000383ffff */
[----:B------:R-:W-:Y:S05]  /*cba0*/  BRA `(.L_x_11145) ;  /* 0xffffffdc00cc7947 */ /* 0x000fea000383ffff */
.L_x_11082:
[----:B0-----:R0:W1:Y:S02]  /*cbb0*/  SYNCS.PHASECHK.TRANS64.TRYWAIT P2, [R2+URZ+0x17060], R5 ;  /* 0x01706005020075a7 */ /* 0x001064000804017f */
[----:B-1----:R-:W-:Y:S05]  /*cbc0*/  @!P2 NANOSLEEP.SYNCS 0x989680 ;  /* 0x009896800000a95d */ /* 0x002fea0003900000 */
[----:B------:R-:W1:Y:S02]  /*cbd0*/  @!P2 SYNCS.PHASECHK.TRANS64 P2, [R2+URZ+0x17060], R5 ;  /* 0x017060050200a5a7 */ /* 0x000e64000804007f */
[----:B-1----:R-:W-:Y:S05]  /*cbe0*/  @!P2 BRA `(.L_x_11082) ;  /* 0xfffffffc00f0a947 */ /* 0x002fea000383ffff */
[----:B------:R-:W-:Y:S05]  /*cbf0*/  BRA `(.L_x_11146) ;  /* 0xffffffdc00dc7947 */ /* 0x000fea000383ffff */
.L_x_11089:
[----:B0-----:R0:W1:Y:S02]  /*cc00*/  SYNCS.PHASECHK.TRANS64.TRYWAIT P0, [R3+URZ+0x17070], R2 ;  /* 0x01707002030075a7 */ /* 0x001064000800017f */
[----:B-1----:R-:W-:Y:S05]  /*cc10*/  @!P0 NANOSLEEP.SYNCS 0x989680 ;  /* 0x009896800000895d */ /* 0x002fea0003900000 */
[----:B------:R-:W1:Y:S02]  /*cc20*/  @!P0 SYNCS.PHASECHK.TRANS64 P0, [R3+URZ+0x17070], R2 ;  /* 0x01707002030085a7 */ /* 0x000e64000800007f */
[----:B-1----:R-:W-:Y:S05]  /*cc30*/  @!P0 BRA `(.L_x_11089) ;  /* 0xfffffffc00f08947 */ /* 0x002fea000383ffff */
[----:B------:R-:W-:Y:S05]  /*cc40*/  BRA `(.L_x_11147) ;  /* 0xffffffe400207947 */ /* 0x000fea000383ffff */
.L_x_11091:
[----:B0-----:R0:W1:Y:S02]  /*cc50*/  SYNCS.PHASECHK.TRANS64.TRYWAIT P0, [R3+URZ+0x17060], R4 ;  /* 0x01706004030075a7 */ /* 0x001064000800017f */
[----:B-1----:R-:W-:Y:S05]  /*cc60*/  @!P0 NANOSLEEP.SYNCS 0x989680 ;  /* 0x009896800000895d */ /* 0x002fea0003900000 */
[----:B------:R-:W1:Y:S02]  /*cc70*/  @!P0 SYNCS.PHASECHK.TRANS64 P0, [R3+URZ+0x17060], R4 ;  /* 0x01706004030085a7 */ /* 0x000e64000800007f */
[----:B-1----:R-:W-:Y:S05]  /*cc80*/  @!P0 BRA `(.L_x_11091) ;  /* 0xfffffffc00f08947 */ /* 0x002fea000383ffff */
[----:B------:R-:W-:Y:S05]  /*cc90*/  BRA `(.L_x_11148) ;  /* 0xffffffe400387947 */ /* 0x000fea000383ffff */
.L_x_11094:
[----:B-1----:R1:W2:Y:S02]  /*cca0*/  SYNCS.PHASECHK.TRANS64.TRYWAIT P0, [R7+URZ+0x17020], R2 ;  /* 0x01702002070075a7 */ /* 0x0022a4000800017f */
[----:B--2---:R-:W-:Y:S05]  /*ccb0*/  @!P0 NANOSLEEP.SYNCS 0x989680 ;  /* 0x009896800000895d */ /* 0x004fea0003900000 */
[----:B------:R-:W2:Y:S02]  /*ccc0*/  @!P0 SYNCS.PHASECHK.TRANS64 P0, [R7+URZ+0x17020], R2 ;  /* 0x01702002070085a7 */ /* 0x000ea4000800007f */
[----:B--2---:R-:W-:Y:S05]  /*ccd0*/  @!P0 BRA `(.L_x_11094) ;  /* 0xfffffffc00f08947 */ /* 0x004fea000383ffff */
[----:B------:R-:W-:Y:S05]  /*cce0*/  BRA `(.L_x_11149) ;  /* 0xffffffe800687947 */ /* 0x000fea000383ffff */
.L_x_11096:
[----:B-1----:R1:W2:Y:S02]  /*ccf0*/  SYNCS.PHASECHK.TRANS64.TRYWAIT P1, [R5+URZ+0x17040], R2 ;  /* 0x01704002050075a7 */ /* 0x0022a4000802017f */
[----:B--2---:R-:W-:Y:S05]  /*cd00*/  @!P1 NANOSLEEP.SYNCS 0x989680 ;  /* 0x009896800000995d */ /* 0x004fea0003900000 */
[----:B------:R-:W2:Y:S02]  /*cd10*/  @!P1 SYNCS.PHASECHK.TRANS64 P1, [R5+URZ+0x17040], R2 ;  /* 0x01704002050095a7 */ /* 0x000ea4000802007f */
[----:B--2---:R-:W-:Y:S05]  /*cd20*/  @!P1 BRA `(.L_x_11096) ;  /* 0xfffffffc00f09947 */ /* 0x004fea000383ffff */
[----:B------:R-:W-:Y:S05]  /*cd30*/  BRA `(.L_x_11150) ;  /* 0xffffffe800a47947 */ /* 0x000fea000383ffff */
.L_x_11098:
[----:B--2---:R2:W3:Y:S02]  /*cd40*/  SYNCS.PHASECHK.TRANS64.TRYWAIT P1, [R7+URZ+0x17040], R0 ;  /* 0x01704000070075a7 */ /* 0x0044e4000802017f */
[----:B---3--:R-:W-:Y:S05]  /*cd50*/  @!P1 NANOSLEEP.SYNCS 0x989680 ;  /* 0x009896800000995d */ /* 0x008fea0003900000 */
[----:B------:R-:W3:Y:S02]  /*cd60*/  @!P1 SYNCS.PHASECHK.TRANS64 P1, [R7+URZ+0x17040], R0 ;  /* 0x01704000070095a7 */ /* 0x000ee4000802007f */
[----:B---3--:R-:W-:Y:S05]  /*cd70*/  @!P1 BRA `(.L_x_11098) ;  /* 0xfffffffc00f09947 */ /* 0x008fea000383ffff */
[----:B------:R-:W-:Y:S05]  /*cd80*/  BRA `(.L_x_11151) ;  /* 0xffffffe800b07947 */ /* 0x000fea000383ffff */
.L_x_11100:
[----:B---3--:R3:W4:Y:S02]  /*cd90*/  SYNCS.PHASECHK.TRANS64.TRYWAIT P1, [R5+URZ+0x17060], R2 ;  /* 0x01706002050075a7 */ /* 0x008724000802017f */
[----:B----4-:R-:W-:Y:S05]  /*cda0*/  @!P1 NANOSLEEP.SYNCS 0x989680 ;  /* 0x009896800000995d */ /* 0x010fea0003900000 */
[----:B------:R-:W4:Y:S02]  /*cdb0*/  @!P1 SYNCS.PHASECHK.TRANS64 P1, [R5+URZ+0x17060], R2 ;  /* 0x01706002050095a7 */ /* 0x000f24000802007f */
[----:B----4-:R-:W-:Y:S05]  /*cdc0*/  @!P1 BRA `(.L_x_11100) ;  /* 0xfffffffc00f09947 */ /* 0x010fea000383ffff */
[----:B------:R-:W-:Y:S05]  /*cdd0*/  BRA `(.L_x_11152) ;  /* 0xffffffe800ac7947 */ /* 0x000fea000383ffff */
.L_x_11102:
[----:B----4-:R4:W0:Y:S02]  /*cde0*/  SYNCS.PHASECHK.TRANS64.TRYWAIT P1, [R7+URZ+0x17060], R0 ;  /* 0x01706000070075a7 */ /* 0x010824000802017f */
[----:B0-----:R-:W-:Y:S05]  /*cdf0*/  @!P1 NANOSLEEP.SYNCS 0x989680 ;  /* 0x009896800000995d */ /* 0x001fea0003900000 */
[----:B------:R-:W0:Y:S02]  /*ce00*/  @!P1 SYNCS.PHASECHK.TRANS64 P1, [R7+URZ+0x17060], R0 ;  /* 0x01706000070095a7 */ /* 0x000e24000802007f */
[----:B0-----:R-:W-:Y:S05]  /*ce10*/  @!P1 BRA `(.L_x_11102) ;  /* 0xfffffffc00f09947 */ /* 0x001fea000383ffff */
[----:B------:R-:W-:Y:S05]  /*ce20*/  BRA `(.L_x_11153) ;  /* 0xffffffe800a87947 */ /* 0x000fea000383ffff */
.L_x_11104:
[----:B------:R0:W0:Y:S02]  /*ce30*/  SYNCS.PHASECHK.TRANS64.TRYWAIT P1, [R5+URZ+0x17080], R2 ;  /* 0x01708002050075a7 */ /* 0x000024000802017f */
[----:B0-----:R-:W-:Y:S05]  /*ce40*/  @!P1 NANOSLEEP.SYNCS 0x989680 ;  /* 0x009896800000995d */ /* 0x001fea0003900000 */
[----:B------:R-:W0:Y:S02]  /*ce50*/  @!P1 SYNCS.PHASECHK.TRANS64 P1, [R5+URZ+0x17080], R2 ;  /* 0x01708002050095a7 */ /* 0x000e24000802007f */
[----:B0-----:R-:W-:Y:S05]  /*ce60*/  @!P1 BRA `(.L_x_11104) ;  /* 0xfffffffc00f09947 */ /* 0x001fea000383ffff */
[----:B------:R-:W-:Y:S05]  /*ce70*/  BRA `(.L_x_11154) ;  /* 0xffffffe800a47947 */ /* 0x000fea000383ffff */
.L_x_11155:
        /* <DEDUP_REMOVED lines=16> */
.L_x_16293:


//--------------------- .text._ZN7cutlass13device_kernelIN5flash11enable_sm90INS1_16FlashAttnFwdSm90INS1_25CollectiveMainloopFwdSm90ILi2EN4cute5tupleIJNS5_1CILi1EEES8_S8_EEENS6_IJNS7_ILi192EEENS7_ILi128EEENS7_ILi96EEEEEELi96ENS_12float_e4m3_tEfNS_4arch4Sm90ELb0ELb0ELb0ELb1ELb1ELb0ELb0ELb1ELb1ELb1ELb1ELb0EEENS1_21CollectiveEpilogueFwdINS6_IJSA_SC_SB_EEES9_NS_10bfloat16_tESG_Li384ELb1ELb1ELb1ELb1EEENS1_36VarlenDynamicPersistentTileSchedulerILi192ELi128ELi384ELi128ELb1ELb1ELb1ELb0ELb1ELb1EEEEEEEEEvNT_6ParamsE --------------------------
	.section	.text._ZN7cutlass13device_kernelIN5flash11enable_sm90INS1_16FlashAttnFwdSm90INS1_25CollectiveMainloopFwdSm90ILi2EN4cute5tupleIJNS5_1CILi1EEES8_S8_EEENS6_IJNS7_ILi192EEENS7_ILi128EEENS7_ILi96EEEEEELi96ENS_12float_e4m3_tEfNS_4arch4Sm90ELb0ELb0ELb0ELb1ELb1ELb0ELb0ELb1ELb1ELb1ELb1ELb0EEENS1_21CollectiveEpilogueFwdINS6_IJSA_SC_SB_EEES9_NS_10bfloat16_tESG_Li384ELb1ELb1ELb1ELb1EEENS1_36VarlenDynamicPersistentTileSchedulerILi192ELi128ELi384ELi128ELb1ELb1ELb1ELb0ELb1ELb1EEEEEEEEEvNT_6ParamsE,"ax",@progbits
	.align	128
.text._ZN7cutlass13device_kernelIN5flash11enable_sm90INS1_16FlashAttnFwdSm90INS1_25CollectiveMainloopFwdSm90ILi2EN4cute5tupleIJNS5_1CILi1EEES8_S8_EEENS6_IJNS7_ILi192EEENS7_ILi128EEENS7_ILi96EEEEEELi96ENS_12float_e4m3_tEfNS_4arch4Sm90ELb0ELb0ELb0ELb1ELb1ELb0ELb0ELb1ELb1ELb1ELb1ELb0EEENS1_21CollectiveEpilogueFwdINS6_IJSA_SC_SB_EEES9_NS_10bfloat16_tESG_Li384ELb1ELb1ELb1ELb1EEENS1_36VarlenDynamicPersistentTileSchedulerILi192ELi128ELi384ELi128ELb1ELb1ELb1ELb0ELb1ELb1EEEEEEEEEvNT_6ParamsE:
        .type           _ZN7cutlass13device_kernelIN5flash11enable_sm90INS1_16FlashAttnFwdSm90INS1_25CollectiveMainloopFwdSm90ILi2EN4cute5tupleIJNS5_1CILi1EEES8_S8_EEENS6_IJNS7_ILi192EEENS7_ILi128EEENS7_ILi96EEEEEELi96ENS_12float_e4m3_tEfNS_4arch4Sm90ELb0ELb0ELb0ELb1ELb1ELb0ELb0ELb1ELb1ELb1ELb1ELb0EEENS1_21CollectiveEpilogueFwdINS6_IJSA_SC_SB_EEES9_NS_10bfloat16_tESG_Li384ELb1ELb1ELb1ELb1EEENS1_36VarlenDynamicPersistentTileSchedulerILi192ELi128ELi384ELi128ELb1ELb1ELb1ELb0ELb1ELb1EEEEEEEEEvNT_6ParamsE,@function
        .size           _ZN7cutlass13device_kernelIN5flash11enable_sm90INS1_16FlashAttnFwdSm90INS1_25CollectiveMainloopFwdSm90ILi2EN4cute5tupleIJNS5_1CILi1EEES8_S8_EEENS6_IJNS7_ILi192EEENS7_ILi128EEENS7_ILi96EEEEEELi96ENS_12float_e4m3_tEfNS_4arch4Sm90ELb0ELb0ELb0ELb1ELb1ELb0ELb0ELb1ELb1ELb1ELb1ELb0EEENS1_21CollectiveEpilogueFwdINS6_IJSA_SC_SB_EEES9_NS_10bfloat16_tESG_Li384ELb1ELb1ELb1ELb1EEENS1_36VarlenDynamicPersistentTileSchedulerILi192ELi128ELi384ELi128ELb1ELb1ELb1ELb0ELb1ELb1EEEEEEEEEvNT_6ParamsE,(.L_x_16294 - _ZN7cutlass13device_kernelIN5flash11enable_sm90INS1_16FlashAttnFwdSm90INS1_25CollectiveMainloopFwdSm90ILi2EN4cute5tupleIJNS5_1CILi1EEES8_S8_EEENS6_IJNS7_ILi192EEENS7_ILi128EEENS7_ILi96EEEEEELi96ENS_12float_e4m3_tEfNS_4arch4Sm90ELb0ELb0ELb0ELb1ELb1ELb0ELb0ELb1ELb1ELb1ELb1ELb0EEENS1_21CollectiveEpilogueFwdINS6_IJSA_SC_SB_EEES9_NS_10bfloat16_tESG_Li384ELb1ELb1ELb1ELb1EEENS1_36VarlenDynamicPersistentTileSchedulerILi192ELi128ELi384ELi128ELb1ELb1ELb1ELb0ELb1ELb1EEEEEEEEEvNT_6ParamsE)
        .other          _ZN7cutlass13device_kernelIN5flash11enable_sm90INS1_16FlashAttnFwdSm90INS1_25CollectiveMainloopFwdSm90ILi2EN4cute5tupleIJNS5_1CILi1EEES8_S8_EEENS6_IJNS7_ILi192EEENS7_ILi128EEENS7_ILi96EEEEEELi96ENS_12float_e4m3_tEfNS_4arch4Sm90ELb0ELb0ELb0ELb1ELb1ELb0ELb0ELb1ELb1ELb1ELb1ELb0EEENS1_21CollectiveEpilogueFwdINS6_IJSA_SC_SB_EEES9_NS_10bfloat16_tESG_Li384ELb1ELb1ELb1ELb1EEENS1_36VarlenDynamicPersistentTileSchedulerILi192ELi128ELi384ELi128ELb1ELb1ELb1ELb0ELb1ELb1EEEEEEEEEvNT_6ParamsE,@"STO_CUDA_ENTRY STV_DEFAULT"
_ZN7cutlass13device_kernelIN5flash11enable_sm90INS1_16FlashAttnFwdSm90INS1_25CollectiveMainloopFwdSm90ILi2EN4cute5tupleIJNS5_1CILi1EEES8_S8_EEENS6_IJNS7_ILi192EEENS7_ILi128EEENS7_ILi96EEEEEELi96ENS_12float_e4m3_tEfNS_4arch4Sm90ELb0ELb0ELb0ELb1ELb1ELb0ELb0ELb1ELb1ELb1ELb1ELb0EEENS1_21CollectiveEpilogueFwdINS6_IJSA_SC_SB_EEES9_NS_10bfloat16_tESG_Li384ELb1ELb1ELb1ELb1EEENS1_36VarlenDynamicPersistentTileSchedulerILi192ELi128ELi384ELi128ELb1ELb1ELb1ELb0ELb1ELb1EEEEEEEEEvNT_6ParamsE:
        /* <DEDUP_REMOVED lines=45> */
.L_x_11156:
        /* <DEDUP_REMOVED lines=22> */
.L_x_11157:
        /* <DEDUP_REMOVED lines=18> */
.L_x_11158:
        /* <DEDUP_REMOVED lines=22> */
.L_x_11159:
[----:B------:R-:W5:Y:S01]  /*06b0*/  SHFL.IDX PT, R4, R0, RZ, 0x1f ;  /* 0x00001fff00047589 */ /* 0x000f6200000e0000 */
[----:B------:R-:W-:Y:S01]  /*06c0*/  R2UR UR9, R3 ;  /* 0x00000000030972ca */ /* 0x000fe200000e0000 */
        /* <DEDUP_REMOVED lines=22> */
.L_x_11160:
        /* <DEDUP_REMOVED lines=8> */
.L_x_11162:
[----:B------:R-:W-:-:S08]  /*08b0*/  NOP ;  /* 0x0000000000007918 */ /* 0x000fd00000000000 */
[----:B------:R-:W0:Y:S02]  /*08c0*/  USETMAXREG.TRY_ALLOC.CTAPOOL UP0, 0xa0 ;  /* 0x000000a0000079c8 */ /* 0x000e240008000600 */
[----:B0-----:R-:W-:-:S13]  /*08d0*/  PLOP3.LUT P0, PT, PT, PT, UP0, 0x80, 0x0 ;  /* 0x000000000000781c */ /* 0x001fda0003f0f008 */
[----:B------:R-:W-:Y:S05]  /*08e0*/  @!P0 BRA `(.L_x_11162) ;  /* 0xfffffffc00f08947 */ /* 0x000fea000383ffff */
[----:B------:R-:W0:Y:S08]  /*08f0*/  S2UR UR5, SR_CgaCtaId ;  /* 0x00000000000579c3 */ /* 0x000e300000008800 */
[----:B------:R-:W-:Y:S06]  /*0900*/  BAR.ARV 0x8, 0x200 ;  /* 0x0208000000007b1d */ /* 0x000fec0000002000 */
[----:B------:R-:W-:-:S02]  /*0910*/  UMOV UR4, 0x400 ;  /* 0x0000040000047882 */ /* 0x000fc40000000000 */
[----:B------:R-:W-:Y:S01]  /*0920*/  BAR.SYNC.DEFER_BLOCKING 0x5, 0x200 ;  /* 0x0148000000007b1d */ /* 0x000fe20000010000 */
[----:B0-----:R-:W-:-:S09]  /*0930*/  ULEA UR4, UR5, UR4, 0x18 ;  /* 0x0000000405047291 */ /* 0x001fd2000f8ec03f */
        /* <DEDUP_REMOVED lines=10> */
[----:B------:R-:W-:Y:S01]  /*09e0*/  UMOV UR36, URZ ;  /* 0x0000003f00247c82 */ /* 0x000fe20008000000 */
[----:B------:R-:W-:Y:S01]  /*09f0*/  UMOV UR37, URZ ;  /* 0x0000003f00257c82 */ /* 0x000fe20008000000 */
[----:B0-----:R-:W-:-:S05]  /*0a00*/  VIADD R12, R0, 0xffffff80 ;  /* 0xffffff80000c7836 */ /* 0x001fca0000000000 */
[----:B------:R-:W-:-:S04]  /*0a10*/  SHF.R.S32.HI R0, RZ, 0x1f, R12 ;  /* 0x0000001fff007819 */ /* 0x000fc8000001140c */
[CC--:B------:R-:W-:Y:S02]  /*0a20*/  LEA.HI R2, R0.reuse, R12.reuse, RZ, 0x7 ;  /* 0x0000000c00027211 */ /* 0x0c0fe400078f38ff */
[-C--:B------:R-:W-:Y:S02]  /*0a30*/  LEA.HI R4, R0, R12.reuse, RZ, 0x5 ;  /* 0x0000000c00047211 */ /* 0x080fe400078f28ff */
[----:B------:R-:W-:Y:S02]  /*0a40*/  LOP3.LUT R3, R2, 0xffffff80, RZ, 0xc0, !PT ;  /* 0xffffff8002037812 */ /* 0x000fe400078ec0ff */
[----:B------:R-:W-:Y:S01]  /*0a50*/  SHF.R.S32.HI R13, RZ, 0x7, R2 ;  /* 0x00000007ff0d7819 */ /* 0x000fe20000011402 */
[----:B------:R-:W-:Y:S02]  /*0a60*/  IMAD.SHL.U32 R5, R4, 0x10, RZ ;  /* 0x0000001004057824 */ /* 0x000fe400078e00ff */
[----:B------:R-:W-:Y:S01]  /*0a70*/  IMAD.IADD R11, R12, 0x1, -R3 ;  /* 0x000000010c0b7824 */ /* 0x000fe200078e0a03 */
[----:B------:R-:W-:-:S02]  /*0a80*/  LEA.HI R3, R0, R12, RZ, 0x4 ;  /* 0x0000000c00037211 */ /* 0x000fc400078f20ff */
[----:B------:R-:W-:Y:S02]  /*0a90*/  LOP3.LUT R5, R5, 0xfffffe00, RZ, 0xc0, !PT ;  /* 0xfffffe0005057812 */ /* 0x000fe400078ec0ff */
[----:B------:R-:W-:Y:S02]  /*0aa0*/  SHF.R.S32.HI R7, RZ, 0x1f, R11 ;  /* 0x0000001fff077819 */ /* 0x000fe4000001140b */
[----:B------:R-:W-:Y:S02]  /*0ab0*/  SHF.R.S32.HI R4, RZ, 0x4, R3 ;  /* 0x00000004ff047819 */ /* 0x000fe40000011403 */
[----:B------:R-:W-:Y:S02]  /*0ac0*/  LEA.HI R8, R7, R11, RZ, 0x2 ;  /* 0x0000000b07087211 */ /* 0x000fe400078f10ff */
[C---:B------:R-:W-:Y:S02]  /*0ad0*/  LOP3.LUT R2, R3.reuse, 0x7fffff0, RZ, 0xc0, !PT ;  /* 0x07fffff003027812 */ /* 0x040fe400078ec0ff */
[----:B------:R-:W-:-:S02]  /*0ae0*/  LEA.HI R3, R3, R4, RZ, 0x1 ;  /* 0x0000000403037211 */ /* 0x000fc400078f08ff */
[----:B------:R-:W-:Y:S01]  /*0af0*/  SHF.R.S32.HI R9, RZ, 0x2, R8 ;  /* 0x00000002ff097819 */ /* 0x000fe20000011408 */
[----:B------:R-:W-:Y:S01]  /*0b00*/  IMAD.IADD R2, R12, 0x1, -R2 ;  /* 0x000000010c027824 */ /* 0x000fe200078e0a02 */
[----:B------:R-:W-:Y:S02]  /*0b10*/  SHF.R.S32.HI R6, RZ, 0x1f, R8 ;  /* 0x0000001fff067819 */ /* 0x000fe40000011408 */
[----:B------:R-:W-:Y:S01]  /*0b20*/  LOP3.LUT R3, R3, 0x1ffffffe, RZ, 0xc0, !PT ;  /* 0x1ffffffe03037812 */ /* 0x000fe200078ec0ff */
[----:B------:R-:W-:Y:S01]  /*0b30*/  IMAD R2, R2, 0x20, R5 ;  /* 0x0000002002027824 */ /* 0x000fe200078e0205 */
[----:B------:R-:W-:Y:S01]  /*0b40*/  LEA.HI R10, R6, R9, RZ, 0x3 ;  /* 0x00000009060a7211 */ /* 0x000fe200078f18ff */
[----:B------:R-:W-:Y:S01]  /*0b50*/  IMAD.HI R6, R13, 0x55555556, RZ ;  /* 0x555555560d067827 */ /* 0x000fe200078e02ff */
[----:B------:R-:W-:Y:S02]  /*0b60*/  LEA.HI R0, R0, R12, RZ, 0x2 ;  /* 0x0000000c00007211 */ /* 0x000fe400078f10ff */
[----:B------:R-:W-:Y:S01]  /*0b70*/  LOP3.LUT R10, R10, 0xfffffff8, RZ, 0xc0, !PT ;  /* 0xfffffff80a0a7812 */ /* 0x000fe200078ec0ff */
[----:B------:R-:W-:Y:S01]  /*0b80*/  IMAD.IADD R3, R4, 0x1, -R3 ;  /* 0x0000000104037824 */ /* 0x000fe200078e0a03 */
[----:B------:R-:W-:-:S02]  /*0b90*/  LOP3.LUT R4, R0, 0xfffffffc, RZ, 0xc0, !PT ;  /* 0xfffffffc00047812 */ /* 0x000fc400078ec0ff */
[----:B------:R-:W-:Y:S01]  /*0ba0*/  LEA.HI R7, R7, R11, RZ, 0x5 ;  /* 0x0000000b07077211 */ /* 0x000fe200078f28ff */
[----:B------:R-:W-:Y:S01]  /*0bb0*/  IMAD R2, R3, 0x8, R2 ;  /* 0x0000000803027824 */ /* 0x000fe200078e0202 */
[----:B------:R-:W-:Y:S01]  /*0bc0*/  LOP3.LUT R8, R8, 0x7ffffffc, RZ, 0xc0, !PT ;  /* 0x7ffffffc08087812 */ /* 0x000fe200078ec0ff */
[----:B------:R-:W-:Y:S01]  /*0bd0*/  IMAD.IADD R10, R9, 0x1, -R10 ;  /* 0x00000001090a7824 */ /* 0x000fe200078e0a0a */
[----:B------:R-:W-:Y:S01]  /*0be0*/  LEA.HI R6, R6, R6, RZ, 0x1 ;  /* 0x0000000606067211 */ /* 0x000fe200078f08ff */
[----:B------:R-:W-:Y:S01]  /*0bf0*/  IMAD.IADD R9, R12, 0x1, -R4 ;  /* 0x000000010c097824 */ /* 0x000fe200078e0a04 */
[----:B------:R-:W-:Y:S01]  /*0c00*/  SHF.R.S32.HI R7, RZ, 0x5, R7 ;  /* 0x00000005ff077819 */ /* 0x000fe20000011407 */
[----:B------:R0:W-:Y:S01]  /*0c10*/  STL [R1+0x38], R2 ;  /* 0x0000380201007387 */ /* 0x0001e20000100800 */
[----:B------:R-:W-:Y:S01]  /*0c20*/  IMAD.IADD R8, R11, 0x1, -R8 ;  /* 0x000000010b087824 */ /* 0x000fe200078e0a08 */
[----:B------:R-:W-:Y:S01]  /*0c30*/  SHF.R.S32.HI R0, RZ, 0x2, R0 ;  /* 0x00000002ff007819 */ /* 0x000fe20000011400 */
[----:B------:R-:W-:Y:S01]  /*0c40*/  IMAD R6, R6, -0x3, R13 ;  /* 0xfffffffd06067824 */ /* 0x000fe200078e020d */
[----:B------:R-:W-:Y:S01]  /*0c50*/  LEA.HI R3, R9, R9, RZ, 0x1 ;  /* 0x0000000909037211 */ /* 0x000fe200078f08ff */
[----:B------:R-:W-:-:S02]  /*0c60*/  IMAD R7, R7, 0x10, R10 ;  /* 0x0000001007077824 */ /* 0x000fc400078e020a */
[----:B------:R-:W-:Y:S01]  /*0c70*/  IMAD.SHL.U32 R4, R8, 0x2, RZ ;  /* 0x0000000208047824 */ /* 0x000fe200078e00ff */
[----:B------:R-:W-:Y:S01]  /*0c80*/  LOP3.LUT R3, R3, 0x1ffffffe, RZ, 0xc0, !PT ;  /* 0x1ffffffe03037812 */ /* 0x000fe200078ec0ff */
[----:B------:R-:W-:Y:S02]  /*0c90*/  IMAD R5, R6, 0x40, R7 ;  /* 0x0000004006057824 */ /* 0x000fe400078e0207 */
[----:B0-----:R-:W-:Y:S02]  /*0ca0*/  IMAD.SHL.U32 R2, R9, 0x8, RZ ;  /* 0x0000000809027824 */ /* 0x001fe400078e00ff */
[----:B------:R-:W-:Y:S01]  /*0cb0*/  VIADD R156, R4, 0x18 ;  /* 0x00000018049c7836 */ /* 0x000fe20000000000 */
[----:B------:R-:W-:Y:S01]  /*0cc0*/  STL [R1+0x30], R5 ;  /* 0x0000300501007387 */ /* 0x000fe20000100800 */
[C---:B------:R-:W-:Y:S02]  /*0cd0*/  VIADD R16, R2.reuse, 0x20 ;  /* 0x0000002002107836 */ /* 0x040fe40000000000 */
[----:B------:R-:W-:Y:S01]  /*0ce0*/  VIADD R17, R2, 0x40 ;  /* 0x0000004002117836 */ /* 0x000fe20000000000 */
[----:B------:R-:W-:Y:S01]  /*0cf0*/  STL [R1+0x4], R4 ;  /* 0x0000040401007387 */ /* 0x000fe20000100800 */
[C---:B------:R-:W-:Y:S01]  /*0d00*/  VIADD R153, R4.reuse, 0x30 ;  /* 0x0000003004997836 */ /* 0x040fe20000000000 */
[----:B------:R-:W-:Y:S01]  /*0d10*/  SHF.R.S32.HI R0, RZ, 0x1f, R16 ;  /* 0x0000001fff007819 */ /* 0x000fe20000011410 */
[C---:B------:R-:W-:Y:S01]  /*0d20*/  VIADD R0, R4.reuse, 0x8 ;  /* 0x0000000804007836 */ /* 0x040fe20000000000 */
[----:B------:R-:W-:Y:S01]  /*0d30*/  SHF.R.S32.HI R6, RZ, 0x1f, R17 ;  /* 0x0000001fff067819 */ /* 0x000fe20000011411 */
[----:B------:R-:W-:-:S02]  /*0d40*/  VIADD R22, R4, 0x48 ;  /* 0x0000004804167836 */ /* 0x000fc40000000000 */
[----:B------:R-:W-:Y:S01]  /*0d50*/  IMAD.IADD R3, R9, 0x1, -R3 ;  /* 0x0000000109037824 */ /* 0x000fe200078e0a03 */
[----:B------:R0:W-:Y:S01]  /*0d60*/  STL [R1], R0 ;  /* 0x0000000001007387 */ /* 0x0001e20000100800 */
[----:B------:R-:W-:Y:S01]  /*0d70*/  SHF.R.S32.HI R6, RZ, 0x1f, R0 ;  /* 0x0000001fff067819 */ /* 0x000fe20000011400 */
[C---:B------:R-:W-:Y:S02]  /*0d80*/  VIADD R157, R4.reuse, 0x10 ;  /* 0x00000010049d7836 */ /* 0x040fe40000000000 */
[C---:B------:R-:W-:Y:S02]  /*0d90*/  VIADD R155, R4.reuse, 0x20 ;  /* 0x00000020049b7836 */ /* 0x040fe40000000000 */
[----:B------:R1:W-:Y:S01]  /*0da0*/  STL [R1+0x2c], R6 ;  /* 0x00002c0601007387 */ /* 0x0003e20000100800 */
[C---:B------:R-:W-:Y:S02]  /*0db0*/  VIADD R154, R4.reuse, 0x28 ;  /* 0x00000028049a7836 */ /* 0x040fe40000000000 */
[C---:B------:R-:W-:Y:S01]  /*0dc0*/  VIADD R152, R4.reuse, 0x38 ;  /* 0x0000003804987836 */ /* 0x040fe20000000000 */
[----:B0-----:R-:W-:Y:S01]  /*0dd0*/  SHF.R.S32.HI R0, RZ, 0x1f, R156 ;  /* 0x0000001fff007819 */ /* 0x001fe2000001149c */
[C---:B------:R-:W-:Y:S01]  /*0de0*/  VIADD R23, R4.reuse, 0x40 ;  /* 0x0000004004177836 */ /* 0x040fe20000000000 */
[----:B------:R-:W-:Y:S01]  /*0df0*/  SHF.R.S32.HI R0, RZ, 0x1f, R153 ;  /* 0x0000001fff007819 */ /* 0x000fe20000011499 */
[C---:B------:R-:W-:Y:S01]  /*0e00*/  VIADD R19, R4.reuse, 0x50 ;  /* 0x0000005004137836 */ /* 0x040fe20000000000 */
[----:B------:R-:W-:Y:S01]  /*0e10*/  SHF.R.S32.HI R0, RZ, 0x1f, R22 ;  /* 0x0000001fff007819 */ /* 0x000fe20000011416 */
[----:B------:R-:W-:Y:S01]  /*0e20*/  IMAD R0, R3, 0x8, R5 ;  /* 0x0000000803007824 */ /* 0x000fe200078e0205 */
[----:B-1----:R-:W-:Y:S01]  /*0e30*/  SHF.R.S32.HI R6, RZ, 0x1f, R155 ;  /* 0x0000001fff067819 */ /* 0x002fe2000001149b */
[----:B------:R-:W-:Y:S01]  /*0e40*/  VIADD R18, R4, 0x58 ;  /* 0x0000005804127836 */ /* 0x000fe20000000000 */
[----:B------:R-:W-:-:S02]  /*0e50*/  SHF.R.S32.HI R4, RZ, 0x1f, R157 ;  /* 0x0000001fff047819 */ /* 0x000fc4000001149d */
[----:B------:R0:W-:Y:S01]  /*0e60*/  STL [R1+0x34], R0 ;  /* 0x0000340001007387 */ /* 0x0001e20000100800 */
[----:B------:R-:W-:Y:S02]  /*0e70*/  SHF.R.S32.HI R4, RZ, 0x1f, R154 ;  /* 0x0000001fff047819 */ /* 0x000fe4000001149a */
[----:B------:R-:W-:Y:S02]  /*0e80*/  SHF.R.S32.HI R6, RZ, 0x1f, R152 ;  /* 0x0000001fff067819 */ /* 0x000fe40000011498 */
[----:B------:R-:W-:Y:S02]  /*0e90*/  SHF.R.S32.HI R4, RZ, 0x1f, R23 ;  /* 0x0000001fff047819 */ /* 0x000fe40000011417 */
[----:B------:R-:W-:Y:S02]  /*0ea0*/  SHF.R.S32.HI R6, RZ, 0x1f, R19 ;  /* 0x0000001fff067819 */ /* 0x000fe40000011413 */
[----:B------:R-:W-:-:S07]  /*0eb0*/  SHF.R.S32.HI R4, RZ, 0x1f, R18 ;  /* 0x0000001fff047819 */ /* 0x000fce0000011412 */
.L_x_11204:
[----:B012-4-:R-:W1:Y:S01]  /*0ec0*/  LDC.64 R4, c[0x0][0xc88] ;  /* 0x00032200ff047b82 */ /* 0x017e620000000a00 */
[----:B------:R-:W-:Y:S01]  /*0ed0*/  ULDC.64 UR14, c[0x0][0x998] ;  /* 0x00026600000e7ab9 */ /* 0x000fe20000000a00 */
[----:B------:R-:W-:Y:S01]  /*0ee0*/  ULDC.64 UR12, c[0x0][0x990] ;  /* 0x00026400000c7ab9 */ /* 0x000fe20000000a00 */
[----:B------:R-:W-:Y:S01]  /*0ef0*/  ULDC.64 UR8, c[0x0][0xa28] ;  /* 0x00028a0000087ab9 */ /* 0x000fe20000000a00 */
[----:B------:R-:W-:Y:S01]  /*0f00*/  ULDC.64 UR10, c[0x0][0xa20] ;  /* 0x00028800000a7ab9 */ /* 0x000fe20000000a00 */
[----:B------:R-:W-:Y:S01]  /*0f10*/  ULOP3.LUT UR41, UR5, 0xffff, URZ, 0xc0, !UPT ;  /* 0x0000ffff05297892 */ /* 0x000fe2000f8ec03f */
[----:B------:R-:W-:Y:S01]  /*0f20*/  ULDC UR4, c[0x0][0x424] ;  /* 0x0001090000047ab9 */ /* 0x000fe20000000800 */
[----:B------:R-:W-:Y:S01]  /*0f30*/  ULDC UR7, c[0x0][0x2f0] ;  /* 0x0000bc0000077ab9 */ /* 0x000fe20000000800 */
[----:B-1----:R-:W-:-:S06]  /*0f40*/  IMAD.WIDE R4, R39, 0x4, R4 ;  /* 0x0000000427047825 */ /* 0x002fcc00078e0204 */
        /* <DEDUP_REMOVED lines=11> */
[----:B---3--:R-:W1:Y:S08]  /*1000*/  @P1 LDC.64 R8, c[0x0][0x9b8] ;  /* 0x00026e00ff081b82 */ /* 0x008e700000000a00 */
[----:B------:R-:W0:Y:S08]  /*1010*/  @P0 LDC.64 R6, c[0x0][0x9a8] ;  /* 0x00026a00ff060b82 */ /* 0x000e300000000a00 */
[----:B------:R-:W3:Y:S08]  /*1020*/  @P0 LDC.64 R10, c[0x0][0x9b0] ;  /* 0x00026c00ff0a0b82 */ /* 0x000ef00000000a00 */
[----:B------:R-:W4:Y:S01]  /*1030*/  @P1 LDC.64 R20, c[0x0][0x9c0] ;  /* 0x00027000ff141b82 */ /* 0x000f220000000a00 */
[----:B--2---:R-:W-:-:S13]  /*1040*/  R2UR UR39, R4 ;  /* 0x00000000042772ca */ /* 0x004fda00000e0000 */
[----:B------:R-:W-:Y:S02]  /*1050*/  USHF.R.S32.HI UR40, URZ, 0x1f, UR39 ;  /* 0x0000001f3f287899 */ /* 0x000fe40008011427 */
[----:B------:R-:W-:-:S04]  /*1060*/  @UP0 ULEA UR8, UP2, UR39, UR8, 0x2 ;  /* 0x0000000827080291 */ /* 0x000fc8000f84103f */
[----:B-1----:R-:W-:Y:S01]  /*1070*/  @P1 IMAD R4, R8, UR40, RZ ;  /* 0x0000002808041c24 */ /* 0x002fe2000f8e02ff */
[----:B------:R-:W-:Y:S02]  /*1080*/  @UP0 ULEA.HI.X UR9, UR39, UR9, UR40, 0x2, UP2 ;  /* 0x0000000927090291 */ /* 0x000fe400090f1428 */
[C---:B0----5:R-:W-:Y:S01]  /*1090*/  @P0 IMAD R0, R6.reuse, UR40, RZ ;  /* 0x0000002806000c24 */ /* 0x061fe2000f8e02ff */
        /* <DEDUP_REMOVED lines=50> */
.L_x_11163:
        /* <DEDUP_REMOVED lines=52> */
.L_x_11164:
        /* <DEDUP_REMOVED lines=9> */
[----:B------:R-:W-:Y:S02]  /*1790*/  VIADDMNMX R3, R4, UR45, R3, PT ;  /* 0x0000002d04037c46 */ /* 0x000fe4000b800103 */
[----:B------:R-:W-:Y:S02]  /*17a0*/  CS2R R40, SRZ ;  /* 0x0000000000287805 */ /* 0x000fe4000001ff00 */
[----:B------:R-:W-:Y:S02]  /*17b0*/  CS2R R4, SRZ ;  /* 0x0000000000047805 */ /* 0x000fe4000001ff00 */
[----:B------:R-:W-:Y:S02]  /*17c0*/  CS2R R6, SRZ ;  /* 0x0000000000067805 */ /* 0x000fe4000001ff00 */
[----:B------:R-:W-:Y:S01]  /*17d0*/  R2UR UR52, R3 ;  /* 0x00000000033472ca */ /* 0x000fe200000e0000 */
        /* <DEDUP_REMOVED lines=9> */
[----:B------:R-:W-:Y:S01]  /*1870*/  CS2R R106, SRZ ;  /* 0x00000000006a7805 */ /* 0x000fe2000001ff00 */
[----:B------:R-:W-:Y:S01]  /*1880*/  IMAD.MOV.U32 R111, RZ, RZ, RZ ;  /* 0x000000ffff6f7224 */ /* 0x000fe200078e00ff */
[----:B------:R-:W-:Y:S01]  /*1890*/  CS2R R44, SRZ ;  /* 0x00000000002c7805 */ /* 0x000fe2000001ff00 */
[----:B------:R-:W-:Y:S01]  /*18a0*/  UISETP.GT.AND UP0, UPT, UR52, UR45, UPT ;  /* 0x0000002d3400728c */ /* 0x000fe2000bf04270 */
[----:B------:R-:W-:Y:S01]  /*18b0*/  CS2R R30, SRZ ;  /* 0x00000000001e7805 */ /* 0x000fe2000001ff00 */
[----:B------:R-:W-:Y:S01]  /*18c0*/  IMAD.MOV.U32 R50, RZ, RZ, RZ ;  /* 0x000000ffff327224 */ /* 0x000fe200078e00ff */
[----:B------:R-:W-:Y:S01]  /*18d0*/  CS2R R46, SRZ ;  /* 0x00000000002e7805 */ /* 0x000fe2000001ff00 */
[----:B------:R-:W-:Y:S01]  /*18e0*/  IMAD.MOV.U32 R52, RZ, RZ, RZ ;  /* 0x000000ffff347224 */ /* 0x000fe200078e00ff */
[----:B------:R-:W-:Y:S02]  /*18f0*/  CS2R R32, SRZ ;  /* 0x0000000000207805 */ /* 0x000fe4000001ff00 */
[----:B------:R-:W-:Y:S01]  /*1900*/  PLOP3.LUT P1, PT, PT, PT, UP0, 0x80, 0x0 ;  /* 0x000000000000781c */ /* 0x000fe20003f2f008 */
        /* <DEDUP_REMOVED lines=12> */
[----:B-1----:R-:W-:Y:S01]  /*19d0*/  ULEA UR54, UR49, UR54, 0x18 ;  /* 0x0000003631367291 */ /* 0x002fe2000f8ec03f */
[----:B0-----:R-:W-:-:S05]  /*19e0*/  VIADD R15, R14, 0xffffff80 ;  /* 0xffffff800e0f7836 */ /* 0x001fca0000000000 */
[----:B------:R-:W-:-:S04]  /*19f0*/  SHF.R.S32.HI R14, RZ, 0x1f, R15 ;  /* 0x0000001fff0e7819 */ /* 0x000fc8000001140f */
[----:B------:R-:W-:-:S04]  /*1a00*/  LEA.HI R14, R14, R15, RZ, 0x7 ;  /* 0x0000000f0e0e7211 */ /* 0x000fc800078f38ff */
[----:B------:R-:W-:-:S05]  /*1a10*/  SHF.R.S32.HI R14, RZ, 0x7, R14 ;  /* 0x00000007ff0e7819 */ /* 0x000fca000001140e */
[----:B------:R-:W0:Y:S02]  /*1a20*/  SHFL.IDX PT, R0, R14, RZ, 0x1f ;  /* 0x00001fff0e007589 */ /* 0x000e2400000e0000 */
[----:B0-----:R-:W-:-:S13]  /*1a30*/  R2UR UR6, R0 ;  /* 0x00000000000672ca */ /* 0x001fda00000e0000 */
        /* <DEDUP_REMOVED lines=26> */
.L_x_11166:
        /* <DEDUP_REMOVED lines=9> */
.L_x_11303:
[----:B------:R-:W-:Y:S05]  /*1c70*/  @!P0 BRA `(.L_x_11168) ;  /* 0x0000000000048947 */ /* 0x000fea0003800000 */
[----:B------:R-:W-:Y:S01]  /*1c80*/  BPT.TRAP 0x1 ;  /* 0x000000040000795c */ /* 0x000fe20000300000 */
.L_x_11168:
[----:B------:R-:W-:Y:S02]  /*1c90*/  IMAD.U32 R4, RZ, RZ, UR37 ;  /* 0x00000025ff047e24 */ /* 0x000fe4000f8e00ff */
[----:B0-----:R-:W-:-:S03]  /*1ca0*/  IMAD.U32 R3, RZ, RZ, UR36 ;  /* 0x00000024ff037e24 */ /* 0x001fc6000f8e00ff */
[----:B------:R-:W-:Y:S02]  /*1cb0*/  LEA R4, R4, UR54, 0x3 ;  /* 0x0000003604047c11 */ /* 0x000fe4000f8e18ff */
[----:B------:R-:W-:-:S04]  /*1cc0*/  SHF.L.U32 R3, R3, 0x1f, RZ ;  /* 0x0000001f03037819 */ /* 0x000fc800000006ff */
[----:B------:R0:W1:Y:S01]  /*1cd0*/  SYNCS.PHASECHK.TRANS64.TRYWAIT P1, [R4+URZ+0x19c30], R3 ;  /* 0x019c3003040075a7 */ /* 0x000062000802017f */
[----:B------:R-:W-:Y:S05]  /*1ce0*/  @!P0 BRA `(.L_x_11169) ;  /* 0x0000000000048947 */ /* 0x000fea0003800000 */
[----:B------:R-:W-:Y:S01]  /*1cf0*/  BPT.TRAP 0x1 ;  /* 0x000000040000795c */ /* 0x000fe20000300000 */
.L_x_11169:
[----:B------:R-:W-:Y:S01]  /*1d00*/  IMAD.MOV.U32 R89, RZ, RZ, RZ ;  /* 0x000000ffff597224 */ /* 0x000fe200078e00ff */
[----:B-1----:R-:W-:Y:S06]  /*1d10*/  @P1 BRA `(.L_x_11170) ;  /* 0x0000000000081947 */ /* 0x002fec0003800000 */
[----:B------:R-:W1:Y:S02]  /*1d20*/  SYNCS.PHASECHK.TRANS64.TRYWAIT P1, [R4+URZ+0x19c30], R3 ;  /* 0x019c3003040075a7 */ /* 0x000e64000802017f */
[----:B-1----:R-:W-:Y:S05]  /*1d30*/  @!P1 BRA `(.L_x_11171) ;  /* 0x000000d800389947 */ /* 0x002fea0003800000 */
.L_x_11170:
[----:B------:R-:W-:Y:S05]  /*1d40*/  WARPSYNC.ALL ;  /* 0x0000000000007948 */ /* 0x000fea0003800000 */
[----:B------:R-:W-:Y:S01]  /*1d50*/  UIADD3 UR54, UR54, 0x13800, URZ ;  /* 0x0001380036367890 */ /* 0x000fe2000fffe03f */
[----:B------:R-:W-:Y:S01]  /*1d60*/  WARPGROUP.ARRIVE ;  /* 0x00000000000079c5 */ /* 0x000fe20000000000 */
[----:B------:R-:W-:Y:S02]  /*1d70*/  ULOP3.LUT UR12, UR55, 0x10000, URZ, 0xfc, !UPT ;  /* 0x00010000370c7892 */ /* 0x000fe4000f8efc3f */
[----:B------:R-:W-:Y:S01]  /*1d80*/  USHF.R.U32.HI UR54, URZ, 0x4, UR54 ;  /* 0x000000043f367899 */ /* 0x000fe20008011636 */
[----:B------:R-:W-:Y:S01]  /*1d90*/  UMOV UR13, 0xc0000010 ;  /* 0xc0000010000d7882 */ /* 0x000fe20000000000 */
[----:B------:R-:W-:-:S02]  /*1da0*/  UMOV UR15, 0xc0000010 ;  /* 0xc0000010000f7882 */ /* 0x000fc40000000000 */
[----:B------:R-:W-:Y:S02]  /*1db0*/  ULOP3.LUT UR16, UR54, 0x3fff, URZ, 0xc0, !UPT ;  /* 0x00003fff36107892 */ /* 0x000fe4000f8ec03f */
[----:B------:R-:W-:Y:S02]  /*1dc0*/  UIADD3 UR4, UR12, 0x180, URZ ;  /* 0x000001800c047890 */ /* 0x000fe4000fffe03f */
[----:B------:R-:W-:Y:S01]  /*1dd0*/  ULOP3.LUT UR16, UR16, 0x10000, URZ, 0xfc, !UPT ;  /* 0x0001000010107892 */ /* 0x000fe2000f8efc3f */
[----:B------:R-:W-:Y:S01]  /*1de0*/  UMOV UR5, 0xc0000010 ;  /* 0xc000001000057882 */ /* 0x000fe20000000000 */
[----:B------:R-:W-:Y:S02]  /*1df0*/  UMOV UR7, 0xc0000010 ;  /* 0xc000001000077882 */ /* 0x000fe40000000000 */
[----:B------:R-:W-:Y:S02]  /*1e00*/  UIMAD UR14, UR37, 0x300, UR16 ;  /* 0x00000300250e78a4 */ /* 0x000fe4000f8e0210 */
[----:B------:R-:W-:-:S02]  /*1e10*/  UIADD3 UR8, UR12, 0x300, URZ ;  /* 0x000003000c087890 */ /* 0x000fc4000fffe03f */
[----:B------:R-:W-:Y:S02]  /*1e20*/  UIADD3 UR6, UR14, 0x100, URZ ;  /* 0x000001000e067890 */ /* 0x000fe4000fffe03f */
[----:B------:R-:W-:Y:S01]  /*1e30*/  UIADD3 UR10, UR14, 0x200, URZ ;  /* 0x000002000e0a7890 */ /* 0x000fe2000fffe03f */
[----:B------:R-:W-:Y:S02]  /*1e40*/  UMOV UR9, 0xc0000010 ;  /* 0xc000001000097882 */ /* 0x000fe40000000000 */
[----:B------:R-:W-:Y:S01]  /*1e50*/  QGMMA.64x128x32.F32.E4M3.E4M3 R24, gdesc[UR12], RZ, !UPT, gsb0 ;  /* 0x01e000000c1879f3 */ /* 0x000fe2000c0008ff */
[----:B------:R-:W-:Y:S02]  /*1e60*/  UMOV UR11, 0xc0000010 ;  /* 0xc0000010000b7882 */ /* 0x000fe40000000000 */
        /* <DEDUP_REMOVED lines=9> */
.L_x_11172:
[----:B------:R-:W2:Y:S01]  /*1f00*/  LDL R6, [R1+0x4] ;  /* 0x0000040001067983 */ /* 0x000ea20000100800 */
[----:B01----:R-:W-:Y:S01]  /*1f10*/  IMAD.U32 R3, RZ, RZ, UR53 ;  /* 0x00000035ff037e24 */ /* 0x003fe2000f8e00ff */
[----:B------:R-:W-:Y:S01]  /*1f20*/  P2R R5, PR, RZ, 0x1 ;  /* 0x00000001ff057803 */ /* 0x000fe20000000000 */
[----:B------:R-:W-:Y:S01]  /*1f30*/  IMAD.U32 R0, RZ, RZ, UR52 ;  /* 0x00000034ff007e24 */ /* 0x000fe2000f8e00ff */
[----:B------:R-:W-:Y:S01]  /*1f40*/  R2UR UR6, R4 ;  /* 0x00000000040672ca */ /* 0x000fe200000e0000 */
[----:B------:R-:W-:Y:S01]  /*1f50*/  IMAD.U32 R9, RZ, RZ, UR46 ;  /* 0x0000002eff097e24 */ /* 0x000fe2000f8e00ff */
[----:B------:R-:W-:Y:S01]  /*1f60*/  UIADD3 UR17, UR52, -0x2, URZ ;  /* 0xfffffffe34117890 */ /* 0x000fe2000fffe03f */
[--C-:B------:R-:W-:Y:S02]  /*1f70*/  IMAD.MOV.U32 R88, RZ, RZ, R89.reuse ;  /* 0x000000ffff587224 */ /* 0x100fe400078e0059 */
[--C-:B------:R-:W-:Y:S01]  /*1f80*/  IMAD.MOV.U32 R90, RZ, RZ, R89.reuse ;  /* 0x000000ffff5a7224 */ /* 0x100fe200078e0059 */
[----:B------:R-:W-:Y:S01]  /*1f90*/  UISETP.GE.AND UP0, UPT, UR17, UR45, UPT ;  /* 0x0000002d1100728c */ /* 0x000fe2000bf06270 */
[----:B------:R-:W-:-:S02]  /*1fa0*/  IMAD.MOV.U32 R92, RZ, RZ, R89 ;  /* 0x000000ffff5c7224 */ /* 0x000fc400078e0059 */
[--C-:B------:R-:W-:Y:S02]  /*1fb0*/  IMAD.MOV.U32 R95, RZ, RZ, R89.reuse ;  /* 0x000000ffff5f7224 */ /* 0x100fe400078e0059 */
[--C-:B------:R-:W-:Y:S02]  /*1fc0*/  IMAD.MOV.U32 R94, RZ, RZ, R89.reuse ;  /* 0x000000ffff5e7224 */ /* 0x100fe400078e0059 */
[----:B------:R-:W-:Y:S01]  /*1fd0*/  UIADD3 UR6, UR6, 0x19c40, URZ ;  /* 0x00019c4006067890 */ /* 0x000fe2000fffe03f */
[--C-:B------:R-:W-:Y:S02]  /*1fe0*/  IMAD.MOV.U32 R97, RZ, RZ, R89.reuse ;  /* 0x000000ffff617224 */ /* 0x100fe400078e0059 */
[--C-:B------:R-:W-:Y:S01]  /*1ff0*/  IMAD.MOV.U32 R96, RZ, RZ, R89.reuse ;  /* 0x000000ffff607224 */ /* 0x100fe200078e0059 */
[----:B------:R-:W-:Y:S01]  /*2000*/  UPRMT UR6, UR49, 0x654, UR6 ;  /* 0x0000065431067896 */ /* 0x000fe20008000006 */
[--C-:B------:R-:W-:Y:S02]  /*2010*/  IMAD.MOV.U32 R99, RZ, RZ, R89.reuse ;  /* 0x000000ffff637224 */ /* 0x100fe400078e0059 */
[----:B------:R-:W-:-:S02]  /*2020*/  IMAD.MOV.U32 R98, RZ, RZ, R89 ;  /* 0x000000ffff627224 */ /* 0x000fc400078e0059 */
[--C-:B------:R-:W-:Y:S02]  /*2030*/  IMAD.MOV.U32 R101, RZ, RZ, R89.reuse ;  /* 0x000000ffff657224 */ /* 0x100fe400078e0059 */
[--C-:B------:R-:W-:Y:S02]  /*2040*/  IMAD.MOV.U32 R100, RZ, RZ, R89.reuse ;  /* 0x000000ffff647224 */ /* 0x100fe400078e0059 */
[----:B------:R-:W-:Y:S01]  /*2050*/  SYNCS.ARRIVE.TRANS64.RED.A1T0 RZ, [UR6], RZ ;  /* 0x000000ffffff79a7 */ /* 0x000fe20008100406 */
        /* <DEDUP_REMOVED lines=33> */
[----:B------:R-:W-:Y:S01]  /*2270*/  IMAD.MOV.U32 R134, RZ, RZ, R89 ;  /* 0x000000ffff867224 */ /* 0x000fe200078e0059 */
        /* <DEDUP_REMOVED lines=121> */
[----:B------:R-:W-:Y:S01]  /*2a10*/  P2R R11, PR, RZ, 0x2 ;  /* 0x00000002ff0b7803 */ /* 0x000fe20000000000 */
[----:B------:R-:W0:Y:S01]  /*2a20*/  SHFL.BFLY PT, R7, R6, 0x2, 0x1f ;  /* 0x0c401f0006077f89 */ /* 0x000e2200000e0000 */
[----:B------:R-:W-:-:S02]  /*2a30*/  ISETP.GT.AND P2, PT, R3, 0x58, PT ;  /* 0x000000580300780c */ /* 0x000fc40003f44270 */
[C---:B------:R-:W-:Y:S02]  /*2a40*/  ISETP.GT.AND P1, PT, R3.reuse, 0x59, PT ;  /* 0x000000590300780c */ /* 0x040fe40003f24270 */
[----:B------:R-:W-:Y:S02]  /*2a50*/  ISETP.GT.AND P0, PT, R3, 0x60, PT ;  /* 0x000000600300780c */ /* 0x000fe40003f04270 */
[----:B------:R-:W-:Y:S02]  /*2a60*/  FMNMX.FTZ R3, R26, R27, !PT ;  /* 0x0000001b1a037209 */ /* 0x000fe40007810000 */
[----:B------:R-:W-:Y:S02]  /*2a70*/  FSEL R70, R70, -INF , P2 ;  /* 0xff80000046467808 */ /* 0x000fe40001000000 */
[----:B------:R-:W-:Y:S02]  /*2a80*/  ISETP.NE.AND P2, PT, R10, RZ, PT ;  /* 0x000000ff0a00720c */ /* 0x000fe40003f45270 */
[----:B------:R-:W-:-:S02]  /*2a90*/  FMNMX.FTZ R10, R30, R3, !PT ;  /* 0x000000031e0a7209 */ /* 0x000fc40007810000 */
[----:B------:R-:W-:Y:S02]  /*2aa0*/  FSEL R74, R74, -INF , P0 ;  /* 0xff8000004a4a7808 */ /* 0x000fe40000000000 */
[----:B------:R-:W-:Y:S02]  /*2ab0*/  FMNMX.FTZ R3, R31, R10, !PT ;  /* 0x0000000a1f037209 */ /* 0x000fe40007810000 */
[----:B------:R-:W-:Y:S02]  /*2ac0*/  ISETP.NE.AND P0, PT, R12, RZ, PT ;  /* 0x000000ff0c00720c */ /* 0x000fe40003f05270 */
[----:B------:R-:W-:Y:S02]  /*2ad0*/  FMNMX.FTZ R10, R34, R3, !PT ;  /* 0x00000003220a7209 */ /* 0x000fe40007810000 */
[----:B------:R-:W-:Y:S02]  /*2ae0*/  P2R R8, PR, RZ, 0x8 ;  /* 0x00000008ff087803 */ /* 0x000fe40000000000 */
[----:B0-----:R-:W-:-:S02]  /*2af0*/  FMNMX.FTZ R7, R6, R7, !PT ;  /* 0x0000000706077209 */ /* 0x001fc40007810000 */
[----:B------:R-:W-:Y:S02]  /*2b00*/  FMNMX.FTZ R3, R35, R10, !PT ;  /* 0x0000000a23037209 */ /* 0x000fe40007810000 */
[----:B------:R-:W-:Y:S01]  /*2b10*/  FSEL R75, R75, -INF , P0 ;  /* 0xff8000004b4b7808 */ /* 0x000fe20000000000 */
[----:B------:R-:W0:Y:S01]  /*2b20*/  SHFL.BFLY PT, R0, R7, 0x1, 0x1f ;  /* 0x0c201f0007007f89 */ /* 0x000e2200000e0000 */
[----:B------:R-:W-:Y:S02]  /*2b30*/  FMNMX.FTZ R12, R38, R3, !PT ;  /* 0x00000003260c7209 */ /* 0x000fe40007810000 */
[----:B------:R-:W-:Y:S02]  /*2b40*/  ISETP.NE.AND P0, PT, R5, RZ, PT ;  /* 0x000000ff0500720c */ /* 0x000fe40003f05270 */
[----:B------:R-:W-:Y:S02]  /*2b50*/  FMNMX.FTZ R3, R39, R12, !PT ;  /* 0x0000000c27037209 */ /* 0x000fe40007810000 */
[----:B------:R-:W-:-:S02]  /*2b60*/  FSEL R71, R71, -INF , P1 ;  /* 0xff80000047477808 */ /* 0x000fc40000800000 */
[----:B------:R-:W-:Y:S02]  /*2b70*/  FMNMX.FTZ R12, R42, R3, !PT ;  /* 0x000000032a0c7209 */ /* 0x000fe40007810000 */
[----:B------:R-:W-:Y:S02]  /*2b80*/  ISETP.NE.AND P1, PT, R11, RZ, PT ;  /* 0x000000ff0b00720c */ /* 0x000fe40003f25270 */
[----:B------:R-:W-:Y:S02]  /*2b90*/  FMNMX.FTZ R3, R43, R12, !PT ;  /* 0x0000000c2b037209 */ /* 0x000fe40007810000 */
[----:B------:R-:W-:Y:S02]  /*2ba0*/  FSEL R78, R78, -INF , P1 ;  /* 0xff8000004e4e7808 */ /* 0x000fe40000800000 */
[----:B------:R-:W-:Y:S02]  /*2bb0*/  FMNMX.FTZ R14, R46, R3, !PT ;  /* 0x000000032e0e7209 */ /* 0x000fe40007810000 */
[----:B------:R-:W-:-:S02]  /*2bc0*/  FSEL R79, R79, -INF , P2 ;  /* 0xff8000004f4f7808 */ /* 0x000fc40001000000 */
[----:B------:R-:W-:Y:S02]  /*2bd0*/  FMNMX.FTZ R3, R47, R14, !PT ;  /* 0x0000000e2f037209 */ /* 0x000fe40007810000 */
[----:B------:R-:W-:Y:S02]  /*2be0*/  FSEL R83, R83, -INF , P4 ;  /* 0xff80000053537808 */ /* 0x000fe40002000000 */
[----:B0-----:R-:W-:Y:S02]  /*2bf0*/  FMNMX.FTZ R0, R7, R0, !PT ;  /* 0x0000000007007209 */ /* 0x001fe40007810000 */
[----:B------:R-:W-:Y:S02]  /*2c00*/  FMNMX.FTZ R14, R50, R3, !PT ;  /* 0x00000003320e7209 */ /* 0x000fe40007810000 */
[C---:B------:R-:W-:Y:S01]  /*2c10*/  FSETP.NEU.FTZ.AND P3, PT, R0.reuse, -INF , PT ;  /* 0xff8000000000780b */ /* 0x040fe20003f7d000 */
[----:B------:R-:W-:-:S01]  /*2c20*/  FFMA.FTZ R76, R0, R9, -8 ;  /* 0xc1000000004c7423 */ /* 0x000fc20000010009 */
[----:B------:R-:W-:-:S02]  /*2c30*/  FMNMX.FTZ R3, R51, R14, !PT ;  /* 0x0000000e33037209 */ /* 0x000fc40007810000 */
[----:B------:R-:W-:Y:S02]  /*2c40*/  FSEL R86, R86, -INF , P5 ;  /* 0xff80000056567808 */ /* 0x000fe40002800000 */
        /* <DEDUP_REMOVED lines=16> */
[--C-:B------:R-:W-:Y:S01]  /*2d50*/  FFMA.FTZ R10, R33, UR46, -R76.reuse ;  /* 0x0000002e210a7c23 */ /* 0x100fe2000801084c */
[----:B------:R-:W-:-:S01]  /*2d60*/  FFMA.FTZ R33, R60, UR46, -R76 ;  /* 0x0000002e3c217c23 */ /* 0x000fc2000801084c */
[----:B------:R-:W-:Y:S01]  /*2d70*/  FMNMX.FTZ R3, R63, R24, !PT ;  /* 0x000000183f037209 */ /* 0x000fe20007810000 */
[----:B------:R-:W-:-:S02]  /*2d80*/  IMAD.U32 R60, RZ, RZ, UR46 ;  /* 0x0000002eff3c7e24 */ /* 0x000fc4000f8e00ff */
[--C-:B------:R-:W-:Y:S01]  /*2d90*/  FFMA.FTZ R13, R40, UR46, -R76.reuse ;  /* 0x0000002e280d7c23 */ /* 0x100fe2000801084c */
[----:B------:R-:W-:-:S01]  /*2da0*/  FFMA.FTZ R40, R61, UR46, -R76 ;  /* 0x0000002e3d287c23 */ /* 0x000fc2000801084c */
[----:B------:R-:W-:Y:S01]  /*2db0*/  FMNMX.FTZ R24, R66, R3, !PT ;  /* 0x0000000342187209 */ /* 0x000fe20007810000 */
[----:B------:R-:W-:-:S01]  /*2dc0*/  FFMA.FTZ R6, R25, UR46, -R76 ;  /* 0x0000002e19067c23 */ /* 0x000fc2000801084c */
[----:B------:R-:W-:Y:S01]  /*2dd0*/  MUFU.EX2 R5, R5 ;  /* 0x0000000500057308 */ /* 0x000fe20000000800 */
[----:B------:R-:W-:-:S01]  /*2de0*/  FFMA.FTZ R12, R37, UR46, -R76 ;  /* 0x0000002e250c7c23 */ /* 0x000fc2000801084c */
[----:B------:R-:W-:Y:S01]  /*2df0*/  FMNMX.FTZ R3, R67, R24, !PT ;  /* 0x0000001843037209 */ /* 0x000fe20007810000 */
[----:B------:R-:W-:-:S01]  /*2e00*/  FFMA.FTZ R37, R65, UR46, -R76 ;  /* 0x0000002e41257c23 */ /* 0x000fc2000801084c */
        /* <DEDUP_REMOVED lines=20> */
[----:B------:R-:W0:Y:S01]  /*2f50*/  MUFU.EX2 R8, R8 ;  /* 0x0000000800087308 */ /* 0x000e220000000800 */
[--C-:B------:R-:W-:Y:S01]  /*2f60*/  IMAD.MOV.U32 R91, RZ, RZ, R89.reuse ;  /* 0x000000ffff5b7224 */ /* 0x100fe200078e0059 */
[----:B------:R-:W-:Y:S01]  /*2f70*/  FMNMX.FTZ R3, R79, R32, !PT ;  /* 0x000000204f037209 */ /* 0x000fe20007810000 */
[----:B------:R-:W-:-:S03]  /*2f80*/  IMAD.MOV.U32 R93, RZ, RZ, R89 ;  /* 0x000000ffff5d7224 */ /* 0x000fc600078e0059 */
[----:B------:R-:W-:Y:S02]  /*2f90*/  FMNMX.FTZ R32, R82, R3, !PT ;  /* 0x0000000352207209 */ /* 0x000fe40007810000 */
[----:B------:R-:W-:Y:S02]  /*2fa0*/  MUFU.EX2 R9, R9 ;  /* 0x0000000900097308 */ /* 0x000fe40000000800 */
[----:B------:R-:W-:Y:S01]  /*2fb0*/  FMNMX.FTZ R3, R83, R32, !PT ;  /* 0x0000002053037209 */ /* 0x000fe20007810000 */
[--C-:B------:R-:W-:Y:S01]  /*2fc0*/  FFMA.FTZ R32, R57, UR46, -R76.reuse ;  /* 0x0000002e39207c23 */ /* 0x100fe2000801084c */
[----:B------:R-:W-:-:S02]  /*2fd0*/  FFMA.FTZ R57, R84, UR46, -R76 ;  /* 0x0000002e54397c23 */ /* 0x000fc4000801084c */
[----:B------:R-:W-:Y:S02]  /*2fe0*/  FMNMX.FTZ R36, R86, R3, !PT ;  /* 0x0000000356247209 */ /* 0x000fe40007810000 */
[----:B------:R-:W-:Y:S01]  /*2ff0*/  MUFU.EX2 R10, R10 ;  /* 0x0000000a000a7308 */ /* 0x000fe20000000800 */
[----:B0-----:R-:W-:-:S02]  /*3000*/  F2FP.SATFINITE.E4M3.F32.PACK_AB_MERGE_C R136, R8, R7, RZ ;  /* 0x000000070888723e */ /* 0x001fc400048070ff */
[----:B------:R-:W-:Y:S01]  /*3010*/  FMNMX.FTZ R3, R87, R36, !PT ;  /* 0x0000002457037209 */ /* 0x000fe20007810000 */
[----:B------:R-:W-:-:S01]  /*3020*/  FFMA.FTZ R36, R64, UR46, -R76 ;  /* 0x0000002e40247c23 */ /* 0x000fc2000801084c */
[----:B------:R-:W-:-:S03]  /*3030*/  F2FP.SATFINITE.E4M3.F32.PACK_AB_MERGE_C R136, R6, R5, R136 ;  /* 0x000000050688723e */ /* 0x000fc60004807088 */
[----:B------:R-:W0:Y:S01]  /*3040*/  SHFL.BFLY PT, R44, R3, 0x2, 0x1f ;  /* 0x0c401f00032c7f89 */ /* 0x000e2200000e0000 */
[----:B------:R-:W-:Y:S08]  /*3050*/  MUFU.EX2 R11, R11 ;  /* 0x0000000b000b7308 */ /* 0x000ff00000000800 */
[----:B------:R-:W1:Y:S08]  /*3060*/  MUFU.EX2 R12, R12 ;  /* 0x0000000c000c7308 */ /* 0x000e700000000800 */
[----:B------:R-:W-:Y:S01]  /*3070*/  MUFU.EX2 R13, R13 ;  /* 0x0000000d000d7308 */ /* 0x000fe20000000800 */
[----:B0-----:R-:W-:-:S07]  /*3080*/  FMNMX.FTZ R56, R3, R44, !PT ;  /* 0x0000002c03387209 */ /* 0x001fce0007810000 */
[----:B------:R-:W-:Y:S01]  /*3090*/  MUFU.EX2 R14, R14 ;  /* 0x0000000e000e7308 */ /* 0x000fe20000000800 */
[----:B-1----:R-:W-:Y:S01]  /*30a0*/  F2FP.SATFINITE.E4M3.F32.PACK_AB_MERGE_C R138, R12, R11, RZ ;  /* 0x0000000b0c8a723e */ /* 0x002fe200048070ff */
[----:B------:R-:W0:Y:S03]  /*30b0*/  SHFL.BFLY PT, R3, R56, 0x1, 0x1f ;  /* 0x0c201f0038037f89 */ /* 0x000e2600000e0000 */
[----:B------:R-:W-:-:S03]  /*30c0*/  F2FP.SATFINITE.E4M3.F32.PACK_AB_MERGE_C R138, R10, R9, R138 ;  /* 0x000000090a8a723e */ /* 0x000fc6000480708a */
[----:B------:R1:W-:Y:S08]  /*30d0*/  MUFU.EX2 R44, R69 ;  /* 0x00000045002c7308 */ /* 0x0003f00000000800 */
[----:B------:R-:W-:Y:S08]  /*30e0*/  MUFU.EX2 R20, R20 ;  /* 0x0000001400147308 */ /* 0x000ff00000000800 */
[----:B------:R-:W2:Y:S01]  /*30f0*/  MUFU.EX2 R21, R21 ;  /* 0x0000001500157308 */ /* 0x000ea20000000800 */
[----:B0-----:R-:W-:Y:S01]  /*3100*/  FMNMX.FTZ R3, R56, R3, !PT ;  /* 0x0000000338037209 */ /* 0x001fe20007810000 */
[----:B------:R-:W-:-:S03]  /*3110*/  FFMA.FTZ R56, R81, UR46, -R76 ;  /* 0x0000002e51387c23 */ /* 0x000fc6000801084c */
[C---:B------:R-:W-:Y:S01]  /*3120*/  FSETP.NEU.FTZ.AND P1, PT, R3.reuse, -INF , PT ;  /* 0xff8000000300780b */ /* 0x040fe20003f3d000 */
[----:B------:R-:W-:-:S02]  /*3130*/  FFMA.FTZ R61, R3, R60, -8 ;  /* 0xc1000000033d7423 */ /* 0x000fc4000001003c */
[----:B------:R-:W-:Y:S01]  /*3140*/  MUFU.EX2 R15, R15 ;  /* 0x0000000f000f7308 */ /* 0x000fe20000000800 */
[----:B------:R-:W-:-:S02]  /*3150*/  FFMA.FTZ R60, R85, UR46, -R76 ;  /* 0x0000002e553c7c23 */ /* 0x000fc4000801084c */
        /* <DEDUP_REMOVED lines=19> */
[----:B-1----:R-:W-:-:S01]  /*3290*/  FFMA.FTZ R69, R39, UR46, -R61 ;  /* 0x0000002e27457c23 */ /* 0x002fc2000801083d */
[--C-:B------:R-:W-:Y:S01]  /*32a0*/  FFMA.FTZ R34, R42, UR46, -R61.reuse ;  /* 0x0000002e2a227c23 */ /* 0x100fe2000801083d */
[----:B------:R-:W-:-:S01]  /*32b0*/  FFMA.FTZ R39, R51, UR46, -R61 ;  /* 0x0000002e33277c23 */ /* 0x000fc2000801083d */
[--C-:B------:R-:W-:Y:S01]  /*32c0*/  FFMA.FTZ R42, R58, UR46, -R61.reuse ;  /* 0x0000002e3a2a7c23 */ /* 0x100fe2000801083d */
[----:B------:R-:W-:-:S01]  /*32d0*/  FFMA.FTZ R51, R55, UR46, -R61 ;  /* 0x0000002e37337c23 */ /* 0x000fc2000801083d */
[--C-:B------:R-:W-:Y:S01]  /*32e0*/  FFMA.FTZ R58, R63, UR46, -R61.reuse ;  /* 0x0000002e3f3a7c23 */ /* 0x100fe2000801083d */
[----:B------:R-:W-:-:S01]  /*32f0*/  FFMA.FTZ R55, R62, UR46, -R61 ;  /* 0x0000002e3e377c23 */ /* 0x000fc2000801083d */
[----:B------:R-:W1:Y:S01]  /*3300*/  MUFU.EX2 R64, R64 ;  /* 0x0000004000407308 */ /* 0x000e620000000800 */
[----:B------:R-:W-:-:S01]  /*3310*/  FADD.FTZ R63, R7, R54 ;  /* 0x00000036073f7221 */ /* 0x000fc20000010000 */
[--C-:B------:R-:W-:Y:S01]  /*3320*/  FFMA.FTZ R54, R66, UR46, -R61.reuse ;  /* 0x0000002e42367c23 */ /* 0x100fe2000801083d */
[----:B--2---:R-:W-:Y:S01]  /*3330*/  F2FP.SATFINITE.E4M3.F32.PACK_AB_MERGE_C R140, R21, R20, RZ ;  /* 0x00000014158c723e */ /* 0x004fe200048070ff */
        /* <DEDUP_REMOVED lines=14> */
[----:B------:R-:W-:-:S06]  /*3420*/  F2FP.SATFINITE.E4M3.F32.PACK_AB_MERGE_C R140, R14, R13, R140 ;  /* 0x0000000d0e8c723e */ /* 0x000fcc000480708c */
[----:B------:R-:W1:Y:S01]  /*3430*/  MUFU.EX2 R31, R31 ;  /* 0x0000001f001f7308 */ /* 0x000e620000000800 */
[----:B--2---:R-:W-:-:S01]  /*3440*/  FADD.FTZ R59, R65, R62 ;  /* 0x0000003e413b7221 */ /* 0x004fc20000010000 */
[----:B------:R-:W-:-:S04]  /*3450*/  F2FP.SATFINITE.E4M3.F32.PACK_AB_MERGE_C R137, R65, R64, RZ ;  /* 0x000000404189723e */ /* 0x000fc800048070ff */
[----:B------:R-:W-:Y:S02]  /*3460*/  F2FP.SATFINITE.E4M3.F32.PACK_AB_MERGE_C R137, R27, R26, R137 ;  /* 0x0000001a1b89723e */ /* 0x000fe40004807089 */
[----:B------:R-:W2:Y:S01]  /*3470*/  MUFU.EX2 R68, R68 ;  /* 0x0000004400447308 */ /* 0x000ea20000000800 */
[----:B0-----:R-:W-:-:S01]  /*3480*/  FADD.FTZ R62, R30, R59 ;  /* 0x0000003b1e3e7221 */ /* 0x001fc20000010000 */
[----:B------:R-:W-:Y:S01]  /*3490*/  FFMA.FTZ R59, R67, UR46, -R61 ;  /* 0x0000002e433b7c23 */ /* 0x000fe2000801083d */
[----:B------:R-:W-:-:S05]  /*34a0*/  FADD.FTZ R67, R11, R66 ;  /* 0x000000420b437221 */ /* 0x000fca0000010000 */
[----:B------:R-:W0:Y:S01]  /*34b0*/  MUFU.EX2 R69, R69 ;  /* 0x0000004500457308 */ /* 0x000e220000000800 */
[----:B-1----:R-:W-:-:S01]  /*34c0*/  FADD.FTZ R63, R31, R62 ;  /* 0x0000003e1f3f7221 */ /* 0x002fc20000010000 */
[----:B------:R-:W-:Y:S01]  /*34d0*/  FFMA.FTZ R62, R70, UR46, -R61 ;  /* 0x0000002e463e7c23 */ /* 0x000fe2000801083d */
[----:B------:R-:W-:-:S05]  /*34e0*/  FADD.FTZ R70, R12, R67 ;  /* 0x000000430c467221 */ /* 0x000fca0000010000 */
[----:B------:R-:W1:Y:S01]  /*34f0*/  MUFU.EX2 R34, R34 ;  /* 0x0000002200227308 */ /* 0x000e620000000800 */
[----:B--2---:R-:W-:-:S01]  /*3500*/  FADD.FTZ R66, R68, R63 ;  /* 0x0000003f44427221 */ /* 0x004fc20000010000 */
[----:B------:R-:W-:Y:S01]  /*3510*/  FFMA.FTZ R63, R71, UR46, -R61 ;  /* 0x0000002e473f7c23 */ /* 0x000fe2000801083d */
[----:B------:R-:W-:-:S01]  /*3520*/  FADD.FTZ R71, R13, R70 ;  /* 0x000000460d477221 */ /* 0x000fc20000010000 */
[----:B------:R-:W-:-:S03]  /*3530*/  FFMA.FTZ R61, R87, UR46, -R61 ;  /* 0x0000002e573d7c23 */ /* 0x000fc6000801083d */
[----:B------:R-:W-:Y:S01]  /*3540*/  FADD.FTZ R71, R14, R71 ;  /* 0x000000470e477221 */ /* 0x000fe20000010000 */
[----:B------:R-:W2:Y:S01]  /*3550*/  MUFU.EX2 R35, R35 ;  /* 0x0000002300237308 */ /* 0x000ea20000000800 */
[----:B0-----:R-:W-:-:S01]  /*3560*/  FADD.FTZ R67, R69, R66 ;  /* 0x0000004245437221 */ /* 0x001fc20000010000 */
[----:B------:R-:W-:Y:S01]  /*3570*/  F2FP.SATFINITE.E4M3.F32.PACK_AB_MERGE_C R68, R69, R68, RZ ;  /* 0x000000444544723e */ /* 0x000fe200048070ff */
[----:B------:R-:W-:-:S03]  /*3580*/  FADD.FTZ R70, R20, R71 ;  /* 0x0000004714467221 */ /* 0x000fc60000010000 */
[----:B------:R-:W-:Y:S01]  /*3590*/  F2FP.SATFINITE.E4M3.F32.PACK_AB_MERGE_C R139, R31, R30, R68 ;  /* 0x0000001e1f8b723e */ /* 0x000fe20004807044 */
[----:B------:R-:W-:-:S01]  /*35a0*/  FADD.FTZ R70, R21, R70 ;  /* 0x0000004615467221 */ /* 0x000fc20000010000 */
[----:B------:R-:W0:Y:S01]  /*35b0*/  MUFU.EX2 R43, R43 ;  /* 0x0000002b002b7308 */ /* 0x000e220000000800 */
[----:B-1----:R-:W-:-:S02]  /*35c0*/  FADD.FTZ R66, R34, R67 ;  /* 0x0000004322427221 */ /* 0x002fc40000010000 */
[----:B------:R-:W-:-:S04]  /*35d0*/  FADD.FTZ R71, R15, R70 ;  /* 0x000000460f477221 */ /* 0x000fc80000010000 */
[----:B------:R-:W-:Y:S01]  /*35e0*/  FADD.FTZ R8, R24, R71 ;  /* 0x0000004718087221 */ /* 0x000fe20000010000 */
        /* <DEDUP_REMOVED lines=17> */
[C---:B0-----:R-:W-:Y:S01]  /*3700*/  F2FP.SATFINITE.E4M3.F32.PACK_AB_MERGE_C R142, R28.reuse, R25, RZ ;  /* 0x000000191c8e723e */ /* 0x041fe200048070ff */
[----:B------:R-:W-:-:S03]  /*3710*/  FADD.FTZ R28, R28, R67 ;  /* 0x000000431c1c7221 */ /* 0x000fc60000010000 */
[----:B------:R-:W-:-:S03]  /*3720*/  F2FP.SATFINITE.E4M3.F32.PACK_AB_MERGE_C R142, R24, R15, R142 ;  /* 0x0000000f188e723e */ /* 0x000fc6000480708e */
        /* <DEDUP_REMOVED lines=34> */
[----:B------:R-:W-:-:S03]  /*3950*/  F2FP.SATFINITE.E4M3.F32.PACK_AB_MERGE_C R146, R44, R41, RZ ;  /* 0x000000292c92723e */ /* 0x000fc600048070ff */
[----:B------:R-:W-:Y:S01]  /*3960*/  FADD.FTZ R44, R44, R9 ;  /* 0x000000092c2c7221 */ /* 0x000fe20000010000 */
[----:B------:R-:W-:Y:S02]  /*3970*/  F2FP.SATFINITE.E4M3.F32.PACK_AB_MERGE_C R146, R37, R36, R146 ;  /* 0x000000242592723e */ /* 0x000fe40004807092 */
[----:B------:R-:W-:Y:S01]  /*3980*/  MUFU.EX2 R49, R49 ;  /* 0x0000003100317308 */ /* 0x000fe20000000800 */
[----:B0-----:R-:W-:-:S07]  /*3990*/  FADD.FTZ R6, R62, R5 ;  /* 0x000000053e067221 */ /* 0x001fce0000010000 */
        /* <DEDUP_REMOVED lines=16> */
[----:B-1----:R-:W-:-:S01]  /*3aa0*/  FADD.FTZ R5, R7, R6 ;  /* 0x0000000607057221 */ /* 0x002fc20000010000 */
        /* <DEDUP_REMOVED lines=14> */
[----:B------:R-:W-:Y:S01]  /*3b90*/  MUFU.EX2 R86, R86 ;  /* 0x0000005600567308 */ /* 0x000fe20000000800 */
[C---:B-1----:R-:W-:Y:S01]  /*3ba0*/  F2FP.SATFINITE.E4M3.F32.PACK_AB_MERGE_C R150, R56.reuse, R53, R8 ;  /* 0x000000353896723e */ /* 0x042fe20004807008 */
[----:B------:R-:W-:-:S04]  /*3bb0*/  FADD.FTZ R56, R56, R5 ;  /* 0x0000000538387221 */ /* 0x000fc80000010000 */
[----:B------:R-:W-:Y:S02]  /*3bc0*/  FADD.FTZ R57, R57, R56 ;  /* 0x0000003839397221 */ /* 0x000fe40000010000 */
[----:B------:R-:W1:Y:S01]  /*3bd0*/  MUFU.EX2 R61, R61 ;  /* 0x0000003d003d7308 */ /* 0x000e620000000800 */
[----:B0-----:R-:W-:-:S01]  /*3be0*/  FADD.FTZ R5, R83, R6 ;  /* 0x0000000653057221 */ /* 0x001fc20000010000 */
[----:B------:R-:W-:Y:S01]  /*3bf0*/  FADD.FTZ R4, R60, R57 ;  /* 0x000000393c047221 */ /* 0x000fe20000010000 */
[----:B-1----:R-:W-:Y:S02]  /*3c00*/  F2FP.SATFINITE.E4M3.F32.PACK_AB_MERGE_C R6, R61, R86, RZ ;  /* 0x000000563d06723e */ /* 0x002fe400048070ff */
[----:B------:R-:W-:Y:S02]  /*3c10*/  FADD.FTZ R86, R86, R5 ;  /* 0x0000000556567221 */ /* 0x000fe40000010000 */
[----:B------:R-:W-:Y:S02]  /*3c20*/  F2FP.SATFINITE.E4M3.F32.PACK_AB_MERGE_C R151, R83, R82, R6 ;  /* 0x000000525397723e */ /* 0x000fe40004807006 */
[----:B------:R-:W-:Y:S01]  /*3c30*/  FADD.FTZ R5, R61, R86 ;  /* 0x000000563d057221 */ /* 0x000fe20000010000 */
        /* <DEDUP_REMOVED lines=29> */
.L_x_11184:
[----:B------:R-:W-:-:S04]  /*3e10*/  UISETP.NE.AND UP0, UPT, UR21, 0x1, UPT ;  /* 0x000000011500788c */ /* 0x000fc8000bf05270 */
[----:B------:R-:W-:-:S04]  /*3e20*/  USEL UR36, URZ, 0x1, UP0 ;  /* 0x000000013f247887 */ /* 0x000fc80008000000 */
[----:B------:R-:W-:Y:S01]  /*3e30*/  ULOP3.LUT UR36, UR20, UR36, URZ, 0x3c, !UPT ;  /* 0x0000002414247292 */ /* 0x000fe2000f8e3c3f */
[----:B------:R-:W-:Y:S11]  /*3e40*/  @!P0 BRA `(.L_x_11174) ;  /* 0x0000000000048947 */ /* 0x000ff60003800000 */
[----:B------:R-:W-:Y:S01]  /*3e50*/  BPT.TRAP 0x1 ;  /* 0x000000040000795c */ /* 0x000fe20000300000 */
.L_x_11174:
        /* <DEDUP_REMOVED lines=12> */
.L_x_11175:
[----:B-1----:R-:W-:Y:S05]  /*3f20*/  @P1 BRA `(.L_x_11176) ;  /* 0x0000000000081947 */ /* 0x002fea0003800000 */
[----:B------:R-:W1:Y:S02]  /*3f30*/  SYNCS.PHASECHK.TRANS64.TRYWAIT P1, [UR19+0x19c30], R0 ;  /* 0x019c3000ff0075a7 */ /* 0x000e640008020153 */
[----:B-1----:R-:W-:Y:S05]  /*3f40*/  @!P1 BRA `(.L_x_11177) ;  /* 0x000000b400c89947 */ /* 0x002fea0003800000 */
.L_x_11176:
[----:B------:R-:W-:Y:S01]  /*3f50*/  UIMAD UR14, UR37, 0x300, UR16 ;  /* 0x00000300250e78a4 */ /* 0x000fe2000f8e0210 */
[----:B------:R-:W-:Y:S01]  /*3f60*/  WARPGROUP.ARRIVE ;  /* 0x00000000000079c5 */ /* 0x000fe20000000000 */
[----:B------:R-:W-:Y:S01]  /*3f70*/  UMOV UR15, 0xc0000010 ;  /* 0xc0000010000f7882 */ /* 0x000fe20000000000 */
[----:B------:R-:W-:Y:S01]  /*3f80*/  UMOV UR7, 0xc0000010 ;  /* 0xc000001000077882 */ /* 0x000fe20000000000 */
[----:B------:R-:W-:Y:S02]  /*3f90*/  UIADD3 UR6, UR14, 0x100, URZ ;  /* 0x000001000e067890 */ /* 0x000fe4000fffe03f */
[----:B------:R-:W-:Y:S01]  /*3fa0*/  UIADD3 UR10, UR14, 0x200, URZ ;  /* 0x000002000e0a7890 */ /* 0x000fe2000fffe03f */
[----:B------:R-:W-:Y:S02]  /*3fb0*/  UMOV UR11, 0xc0000010 ;  /* 0xc0000010000b7882 */ /* 0x000fe40000000000 */
[----:B------:R-:W-:Y:S03]  /*3fc0*/  QGMMA.64x128x32.F32.E4M3.E4M3 R24, gdesc[UR12], RZ, !UPT, gsb0 ;  /* 0x01e000000c1879f3 */ /* 0x000fe6000c0008ff */
[----:B------:R-:W-:-:S02]  /*3fd0*/  WARPGROUP.DEPBAR.LE gsb0, 0x0 ;  /* 0x00008000000079c5 */ /* 0x000fc40000010000 */
        /* <DEDUP_REMOVED lines=8> */
.L_x_11178:
[----:B------:R-:W-:Y:S01]  /*4060*/  ULEA UR11, UR21, UR22, 0x3 ;  /* 0x00000016150b7291 */ /* 0x000fe2000f8e183f */
[----:B01----:R-:W-:-:S05]  /*4070*/  IMAD.U32 R0, RZ, RZ, UR20 ;  /* 0x00000014ff007e24 */ /* 0x003fca000f8e00ff */
[----:B------:R-:W-:-:S04]  /*4080*/  SHF.L.U32 R0, R0, 0x1f, RZ ;  /* 0x0000001f00007819 */ /* 0x000fc800000006ff */
[----:B------:R0:W1:Y:S01]  /*4090*/  SYNCS.PHASECHK.TRANS64.TRYWAIT P1, [UR11+0x19c50], R0 ;  /* 0x019c5000ff0075a7 */ /* 0x000062000802014b */
[----:B------:R-:W-:Y:S05]  /*40a0*/  @!P0 BRA `(.L_x_11179) ;  /* 0x0000000000048947 */ /* 0x000fea0003800000 */
[----:B------:R-:W-:Y:S01]  /*40b0*/  BPT.TRAP 0x1 ;  /* 0x000000040000795c */ /* 0x000fe20000300000 */
.L_x_11179:
[----:B-1----:R-:W-:Y:S05]  /*40c0*/  @P1 BRA `(.L_x_11180) ;  /* 0x0000000000081947 */ /* 0x002fea0003800000 */
[----:B------:R-:W1:Y:S02]  /*40d0*/  SYNCS.PHASECHK.TRANS64.TRYWAIT P1, [UR11+0x19c50], R0 ;  /* 0x019c5000ff0075a7 */ /* 0x000e64000802014b */
[----:B-1----:R-:W-:Y:S05]  /*40e0*/  @!P1 BRA `(.L_x_11181) ;  /* 0x000000b400789947 */ /* 0x002fea0003800000 */
.L_x_11180:
        /* <DEDUP_REMOVED lines=23> */
[----:B------:R-:W-:Y:S03]  /*4260*/  QGMMA.64x96x32.F32.E4M3.E4M3 R88, R148, gdesc[UR4], R88, gsb0 ;  /* 0x0160000494587df3 */ /* 0x000fe60008000858 */
[----:B------:R-:W-:Y:S02]  /*4270*/  WARPGROUP.DEPBAR.LE gsb0, 0x0 ;  /* 0x00008000000079c5 */ /* 0x000fe40000010000 */
[----:B------:R-:W-:Y:S05]  /*4280*/  @!P0 BRA `(.L_x_11182) ;  /* 0x0000000000048947 */ /* 0x000fea0003800000 */
[----:B------:R-:W-:Y:S01]  /*4290*/  BPT.TRAP 0x1 ;  /* 0x000000040000795c */ /* 0x000fe20000300000 */
.L_x_11182:
[----:B01----:R-:W-:Y:S01]  /*42a0*/  FMNMX.FTZ R0, R24, R7, !PT ;  /* 0x0000000718007209 */ /* 0x003fe20007810000 */
[----:B------:R-:W-:Y:S01]  /*42b0*/  IMAD.U32 R11, RZ, RZ, UR46 ;  /* 0x0000002eff0b7e24 */ /* 0x000fe2000f8e00ff */
[----:B------:R-:W-:Y:S01]  /*42c0*/  FMNMX.FTZ R8, R26, R6, !PT ;  /* 0x000000061a087209 */ /* 0x000fe20007810000 */
[----:B------:R-:W-:Y:S01]  /*42d0*/  UIADD3 UR19, UR19, 0x19c40, URZ ;  /* 0x00019c4013137890 */ /* 0x000fe2000fffe03f */
[----:B------:R-:W-:-:S03]  /*42e0*/  FMNMX.FTZ R3, R25, R0, !PT ;  /* 0x0000000019037209 */ /* 0x000fc60007810000 */
[----:B------:R-:W-:Y:S01]  /*42f0*/  UPRMT UR19, UR18, 0x654, UR19 ;  /* 0x0000065412137896 */ /* 0x000fe20008000013 */
[----:B------:R-:W-:-:S04]  /*4300*/  FMNMX.FTZ R0, R28, R3, !PT ;  /* 0x000000031c007209 */ /* 0x000fc80007810000 */
[----:B------:R-:W-:-:S04]  /*4310*/  FMNMX.FTZ R3, R29, R0, !PT ;  /* 0x000000001d037209 */ /* 0x000fc80007810000 */
[----:B------:R-:W-:Y:S01]  /*4320*/  FMNMX.FTZ R0, R32, R3, !PT ;  /* 0x0000000320007209 */ /* 0x000fe20007810000 */
[----:B------:R-:W-:Y:S03]  /*4330*/  SYNCS.ARRIVE.TRANS64.RED.A1T0 RZ, [UR19], RZ ;  /* 0x000000ffffff79a7 */ /* 0x000fe60008100413 */
        /* <DEDUP_REMOVED lines=34> */
[----:B------:R-:W-:Y:S01]  /*4560*/  FMUL.FTZ R7, R7, UR46 ;  /* 0x0000002e07077c20 */ /* 0x000fe20008410000 */
        /* <DEDUP_REMOVED lines=31> */
[----:B0-----:R-:W-:Y:S01]  /*4760*/  FMNMX.FTZ R10, R9, R8, !PT ;  /* 0x00000008090a7209 */ /* 0x001fe20007810000 */
[----:B------:R-:W-:-:S04]  /*4770*/  FFMA.FTZ R8, R0, R11, -8 ;  /* 0xc100000000087423 */ /* 0x000fc8000001000b */
[----:B------:R-:W0:Y:S01]  /*4780*/  SHFL.BFLY PT, R3, R10, 0x1, 0x1f ;  /* 0x0c201f000a037f89 */ /* 0x000e2200000e0000 */
[----:B------:R-:W-:-:S01]  /*4790*/  FFMA.FTZ R24, R24, UR46, -R8 ;  /* 0x0000002e18187c23 */ /* 0x000fc20008010808 */
[--C-:B------:R-:W-:Y:S01]  /*47a0*/  FFMA.FTZ R25, R25, UR46, -R8.reuse ;  /* 0x0000002e19197c23 */ /* 0x100fe20008010808 */
[----:B------:R-:W-:-:S01]  /*47b0*/  FFMA.FTZ R28, R28, UR46, -R8 ;  /* 0x0000002e1c1c7c23 */ /* 0x000fc20008010808 */
[--C-:B------:R-:W-:Y:S01]  /*47c0*/  FFMA.FTZ R29, R29, UR46, -R8.reuse ;  /* 0x0000002e1d1d7c23 */ /* 0x100fe20008010808 */
[----:B------:R-:W-:-:S01]  /*47d0*/  FFMA.FTZ R32, R32, UR46, -R8 ;  /* 0x0000002e20207c23 */ /* 0x000fc20008010808 */
[--C-:B------:R-:W-:Y:S01]  /*47e0*/  FFMA.FTZ R33, R33, UR46, -R8.reuse ;  /* 0x0000002e21217c23 */ /* 0x100fe20008010808 */
        /* <DEDUP_REMOVED lines=17> */
[----:B0-----:R-:W-:Y:S01]  /*4900*/  FMNMX.FTZ R3, R10, R3, !PT ;  /* 0x000000030a037209 */ /* 0x001fe20007810000 */
[----:B------:R-:W-:-:S02]  /*4910*/  IMAD.U32 R10, RZ, RZ, UR46 ;  /* 0x0000002eff0a7e24 */ /* 0x000fc4000f8e00ff */
[----:B-1----:R-:W-:-:S01]  /*4920*/  FFMA.FTZ R4, R7, R4, R24 ;  /* 0x0000000407047223 */ /* 0x002fc20000010018 */
[--C-:B------:R-:W-:Y:S01]  /*4930*/  FFMA.FTZ R64, R64, UR46, -R8.reuse ;  /* 0x0000002e40407c23 */ /* 0x100fe20008010808 */
[----:B------:R-:W-:-:S01]  /*4940*/  FFMA.FTZ R65, R65, UR46, -R8 ;  /* 0x0000002e41417c23 */ /* 0x000fc20008010808 */
[C---:B------:R-:W-:Y:S01]  /*4950*/  FADD.FTZ R6, -R3.reuse, R6 ;  /* 0x0000000603067221 */ /* 0x040fe20000010100 */
[----:B------:R-:W-:-:S01]  /*4960*/  FFMA.FTZ R9, R3, R10, -8 ;  /* 0xc100000003097423 */ /* 0x000fc2000001000a */
[----:B------:R-:W-:Y:S01]  /*4970*/  MUFU.EX2 R29, R29 ;  /* 0x0000001d001d7308 */ /* 0x000fe20000000800 */
[----:B------:R-:W-:-:S01]  /*4980*/  FFMA.FTZ R68, R68, UR46, -R8 ;  /* 0x0000002e44447c23 */ /* 0x000fc20008010808 */
        /* <DEDUP_REMOVED lines=18> */
[----:B------:R-:W-:Y:S01]  /*4ab0*/  FFMA.FTZ R8, R85, UR46, -R8 ;  /* 0x0000002e55087c23 */ /* 0x000fe20008010808 */
[----:B--2---:R-:W-:-:S01]  /*4ac0*/  FADD.FTZ R15, R25, R4 ;  /* 0x00000004190f7221 */ /* 0x004fc20000010000 */
[--C-:B------:R-:W-:Y:S01]  /*4ad0*/  FFMA.FTZ R39, R39, UR46, -R9.reuse ;  /* 0x0000002e27277c23 */ /* 0x100fe20008010809 */
[----:B------:R-:W-:-:S01]  /*4ae0*/  FFMA.FTZ R42, R42, UR46, -R9 ;  /* 0x0000002e2a2a7c23 */ /* 0x000fc20008010809 */
[----:B------:R-:W1:Y:S01]  /*4af0*/  MUFU.EX2 R10, R27 ;  /* 0x0000001b000a7308 */ /* 0x000e620000000800 */
[----:B---3--:R-:W-:-:S01]  /*4b00*/  FADD.FTZ R4, R28, R15 ;  /* 0x0000000f1c047221 */ /* 0x008fc20000010000 */
        /* <DEDUP_REMOVED lines=27> */
[----:B------:R-:W-:-:S03]  /*4cc0*/  FFMA.FTZ R9, R87, UR46, -R9 ;  /* 0x0000002e57097c23 */ /* 0x000fc60008010809 */
[----:B------:R-:W3:Y:S08]  /*4cd0*/  MUFU.EX2 R34, R34 ;  /* 0x0000002200227308 */ /* 0x000ef00000000800 */
[----:B------:R-:W4:Y:S08]  /*4ce0*/  MUFU.EX2 R33, R33 ;  /* 0x0000002100217308 */ /* 0x000f300000000800 */
[----:B------:R-:W5:Y:S08]  /*4cf0*/  MUFU.EX2 R35, R35 ;  /* 0x0000002300237308 */ /* 0x000f700000000800 */
[----:B------:R-:W5:Y:S08]  /*4d00*/  MUFU.EX2 R36, R36 ;  /* 0x0000002400247308 */ /* 0x000f700000000800 */
[----:B------:R2:W-:Y:S08]  /*4d10*/  MUFU.EX2 R11, R8 ;  /* 0x00000008000b7308 */ /* 0x0005f00000000800 */
[----:B------:R-:W5:Y:S01]  /*4d20*/  MUFU.EX2 R38, R38 ;  /* 0x0000002600267308 */ /* 0x000f620000000800 */
[----:B--2---:R-:W-:-:S01]  /*4d30*/  FADD.FTZ R8, R30, R5 ;  /* 0x000000051e087221 */ /* 0x004fc20000010000 */
[----:B------:R-:W-:-:S03]  /*4d40*/  FADD.FTZ R5, R29, R4 ;  /* 0x000000041d057221 */ /* 0x000fc60000010000 */
[----:B0-----:R-:W-:Y:S01]  /*4d50*/  FADD.FTZ R15, R31, R8 ;  /* 0x000000081f0f7221 */ /* 0x001fe20000010000 */
[----:B-1----:R-:W-:-:S02]  /*4d60*/  FADD.FTZ R4, R32, R5 ;  /* 0x0000000520047221 */ /* 0x002fc40000010000 */
[----:B------:R-:W0:Y:S01]  /*4d70*/  MUFU.EX2 R37, R37 ;  /* 0x0000002500257308 */ /* 0x000e220000000800 */
[----:B---3--:R-:W-:-:S01]  /*4d80*/  FADD.FTZ R8, R34, R15 ;  /* 0x0000000f22087221 */ /* 0x008fc20000010000 */
[----:B----4-:R-:W-:-:S03]  /*4d90*/  FADD.FTZ R5, R33, R4 ;  /* 0x0000000421057221 */ /* 0x010fc60000010000 */
[----:B-----5:R-:W-:Y:S01]  /*4da0*/  FADD.FTZ R15, R35, R8 ;  /* 0x00000008230f7221 */ /* 0x020fe20000010000 */
[----:B------:R-:W-:-:S02]  /*4db0*/  FADD.FTZ R4, R36, R5 ;  /* 0x0000000524047221 */ /* 0x000fc40000010000 */
[----:B------:R-:W1:Y:S01]  /*4dc0*/  MUFU.EX2 R39, R39 ;  /* 0x0000002700277308 */ /* 0x000e620000000800 */
[----:B------:R-:W-:-:S07]  /*4dd0*/  FADD.FTZ R8, R38, R15 ;  /* 0x0000000f26087221 */ /* 0x000fce0000010000 */
        /* <DEDUP_REMOVED lines=94> */
[----:B------:R-:W-:Y:S01]  /*53c0*/  FADD.FTZ R4, R11, R4 ;  /* 0x000000040b047221 */ /* 0x000fe20000010000 */
[----:B--2---:R-:W-:-:S04]  /*53d0*/  FADD.FTZ R8, R86, R15 ;  /* 0x0000000f56087221 */ /* 0x004fc80000010000 */
[----:B0-----:R-:W-:Y:S01]  /*53e0*/  FADD.FTZ R5, R9, R8 ;  /* 0x0000000809057221 */ /* 0x001fe20000010000 */
[----:B------:R-:W-:Y:S06]  /*53f0*/  @!P0 BRA `(.L_x_11183) ;  /* 0x0000000000048947 */ /* 0x000fec0003800000 */
[----:B------:R-:W-:Y:S01]  /*5400*/  BPT.TRAP 0x1 ;  /* 0x000000040000795c */ /* 0x000fe20000300000 */
.L_x_11183:
        /* <DEDUP_REMOVED lines=10> */
[----:B------:R-:W-:Y:S01]  /*54b0*/  UMOV UR21, UR37 ;  /* 0x0000002500157c82 */ /* 0x000fe20008000000 */
        /* <DEDUP_REMOVED lines=80> */
.L_x_11173:
[----:B------:R-:W-:Y:S06]  /*59c0*/  BAR.ARV 0x8, 0x200 ;  /* 0x0208000000007b1d */ /* 0x000fec0000002000 */
[----:B------:R-:W-:Y:S05]  /*59d0*/  @!P0 BRA `(.L_x_11185) ;  /* 0x0000000000048947 */ /* 0x000fea0003800000 */
[----:B------:R-:W-:Y:S01]  /*59e0*/  BPT.TRAP 0x1 ;  /* 0x000000040000795c */ /* 0x000fe20000300000 */
.L_x_11185:
        /* <DEDUP_REMOVED lines=9> */
.L_x_11186:
[----:B-1----:R-:W-:Y:S05]  /*5a80*/  @P1 BRA `(.L_x_11187) ;  /* 0x0000000000081947 */ /* 0x002fea0003800000 */
[----:B------:R-:W1:Y:S02]  /*5a90*/  SYNCS.PHASECHK.TRANS64.TRYWAIT P1, [UR5+0x19c50], R6 ;  /* 0x019c5006ff0075a7 */ /* 0x000e640008020145 */
[----:B-1----:R-:W-:Y:S05]  /*5aa0*/  @!P1 BRA `(.L_x_11188) ;  /* 0x0000009c00209947 */ /* 0x002fea0003800000 */
.L_x_11187:
[----:B------:R-:W-:Y:S01]  /*5ab0*/  UIADD3 UR4, UR4, 0x3000, URZ ;  /* 0x0000300004047890 */ /* 0x000fe2000fffe03f */
[----:B------:R-:W-:Y:S01]  /*5ac0*/  WARPGROUP.ARRIVE ;  /* 0x00000000000079c5 */ /* 0x000fe20000000000 */
[----:B------:R-:W-:Y:S01]  /*5ad0*/  ULDC.64 UR10, c[0x0][0x9a0] ;  /* 0x00026800000a7ab9 */ /* 0x000fe20000000a00 */
[----:B------:R-:W-:Y:S01]  /*5ae0*/  UMOV UR7, 0x40000040 ;  /* 0x4000004000077882 */ /* 0x000fe20000000000 */
[----:B------:R-:W-:Y:S01]  /*5af0*/  USHF.R.U32.HI UR4, URZ, 0x4, UR4 ;  /* 0x000000043f047899 */ /* 0x000fe20008011604 */
[----:B------:R-:W-:-:S03]  /*5b00*/  ISETP.NE.U32.AND P1, PT, RZ, UR10, PT ;  /* 0x0000000aff007c0c */ /* 0x000fc6000bf25070 */
[----:B------:R-:W-:Y:S01]  /*5b10*/  ULOP3.LUT UR4, UR4, 0x3fff, URZ, 0xc0, !UPT ;  /* 0x00003fff04047892 */ /* 0x000fe2000f8ec03f */
[----:B------:R-:W-:-:S03]  /*5b20*/  ISETP.NE.AND.EX P1, PT, RZ, UR11, PT, P1 ;  /* 0x0000000bff007c0c */ /* 0x000fc6000bf25310 */
[----:B------:R-:W-:-:S04]  /*5b30*/  ULOP3.LUT UR4, UR4, 0x10000, URZ, 0xfc, !UPT ;  /* 0x0001000004047892 */ /* 0x000fc8000f8efc3f */
[----:B------:R-:W-:-:S06]  /*5b40*/  UIMAD UR4, UR37, 0x300, UR4 ;  /* 0x00000300250478a4 */ /* 0x000fcc000f8e0204 */
[----:B------:R-:W2:Y:S01]  /*5b50*/  @P1 LDC.64 R10, c[0x0][0x9c8] ;  /* 0x00027200ff0a1b82 */ /* 0x000ea20000000a00 */
[----:B------:R-:W-:Y:S02]  /*5b60*/  UMOV UR6, UR4 ;  /* 0x0000000400067c82 */ /* 0x000fe40008000000 */
[----:B------:R-:W-:Y:S05]  /*5b70*/  QGMMA.64x96x32.F32.E4M3.E4M3 R88, R136, gdesc[UR4], R88, gsb0 ;  /* 0x0160000488587df3 */ /* 0x000fea0008000858 */
[----:B01----:R-:W0:Y:S01]  /*5b80*/  @P1 LDC.64 R6, c[0x0][0x9d0] ;  /* 0x00027400ff061b82 */ /* 0x003e220000000a00 */
[----:B--2---:R-:W-:-:S04]  /*5b90*/  @P1 IMAD R8, R10, UR40, RZ ;  /* 0x000000280a081c24 */ /* 0x004fc8000f8e02ff */
[----:B------:R-:W-:Y:S02]  /*5ba0*/  @P1 IMAD R11, R11, UR39, R8 ;  /* 0x000000270b0b1c24 */ /* 0x000fe4000f8e0208 */
[----:B------:R-:W-:-:S04]  /*5bb0*/  @P1 IMAD.WIDE.U32 R8, R10, UR39, RZ ;  /* 0x000000270a081c25 */ /* 0x000fc8000f8e00ff */
[----:B------:R-:W-:Y:S02]  /*5bc0*/  @P1 IMAD.IADD R9, R9, 0x1, R11 ;  /* 0x0000000109091824 */ /* 0x000fe400078e020b */
[----:B0-----:R-:W-:-:S04]  /*5bd0*/  @P1 IMAD.WIDE.U32 R8, R6, UR41, R8 ;  /* 0x0000002906081c25 */ /* 0x001fc8000f8e0008 */
        /* <DEDUP_REMOVED lines=9> */
[----:B------:R-:W-:Y:S01]  /*5c70*/  QGMMA.64x96x32.F32.E4M3.E4M3 R88, R140, gdesc[UR4], R88, gsb0 ;  /* 0x016000048c587df3 */ /* 0x000fe20008000858 */
[----:B------:R-:W-:Y:S01]  /*5c80*/  UIADD3 UR6, UR4, 0x4, URZ ;  /* 0x0000000404067890 */ /* 0x000fe2000fffe03f */
[----:B------:R-:W-:Y:S01]  /*5c90*/  UMOV UR7, 0x40000040 ;  /* 0x4000004000077882 */ /* 0x000fe20000000000 */
        /* <DEDUP_REMOVED lines=8> */
[----:B-1----:R-:W-:-:S01]  /*5d20*/  FADD.FTZ R9, R9, R4 ;  /* 0x0000000409097221 */ /* 0x002fc20000010000 */
[----:B---3--:R-:W-:-:S04]  /*5d30*/  FADD.FTZ R10, R10, R5 ;  /* 0x000000050a0a7221 */ /* 0x008fc80000010000 */
        /* <DEDUP_REMOVED lines=34> */
.L_x_11189:
        /* <DEDUP_REMOVED lines=58> */
.L_x_11165:
        /* <DEDUP_REMOVED lines=15> */
[----:B------:R-:W2:Y:S04]  /*63f0*/  LDL R38, [R1+0x38] ;  /* 0x0000380001267983 */ /* 0x000ea80000100800 */
[----:B------:R-:W3:Y:S01]  /*6400*/  LDL R90, [R1+0x34] ;  /* 0x00003400015a7983 */ /* 0x000ee20000100800 */
[----:B0-----:R-:W-:-:S05]  /*6410*/  IMAD.SHL.U32 R14, R49, 0x4, RZ ;  /* 0x00000004310e7824 */ /* 0x001fca00078e00ff */
[----:B------:R-:W-:Y:S01]  /*6420*/  LOP3.LUT R14, R14, 0xc, RZ, 0xc0, !PT ;  /* 0x0000000c0e0e7812 */ /* 0x000fe200078ec0ff */
[----:B------:R-:W-:Y:S03]  /*6430*/  BAR.SYNC.DEFER_BLOCKING 0x1, 0x180 ;  /* 0x0046000000007b1d */ /* 0x000fe60000010000 */
[----:B------:R-:W-:-:S05]  /*6440*/  IADD3 R14, P0, R14, UR8, RZ ;  /* 0x000000080e0e7c10 */ /* 0x000fca000ff1e0ff */
[----:B------:R-:W-:Y:S01]  /*6450*/  IMAD.X R15, RZ, RZ, UR9, P0 ;  /* 0x00000009ff0f7e24 */ /* 0x000fe200080e06ff */
[----:B------:R-:W-:-:S04]  /*6460*/  ULDC.64 UR8, c[0x0][0xc00] ;  /* 0x0003000000087ab9 */ /* 0x000fc80000000a00 */
[----:B------:R0:W4:Y:S01]  /*6470*/  LDG.E.CONSTANT R14, desc[UR50][R14.64] ;  /* 0x000000320e0e7981 */ /* 0x000122000c1e9900 */
[----:B------:R-:W-:-:S04]  /*6480*/  LOP3.LUT P0, R36, R49, 0x3, RZ, 0xc0, !PT ;  /* 0x0000000331247812 */ /* 0x000fc8000780c0ff */
[----:B------:R-:W-:-:S04]  /*6490*/  ISETP.EQ.OR P0, PT, R36, 0x3, !P0 ;  /* 0x000000032400780c */ /* 0x000fc80004702670 */
[----:B------:R-:W-:Y:S02]  /*64a0*/  SEL R49, R24, R3, P0 ;  /* 0x0000000318317207 */ /* 0x000fe40000000000 */
[----:B------:R-:W-:Y:S02]  /*64b0*/  SEL R24, R3, R24, P0 ;  /* 0x0000001803187207 */ /* 0x000fe40000000000 */
[----:B------:R-:W1:Y:S01]  /*64c0*/  S2R R3, SR_SWINHI ;  /* 0x0000000000037919 */ /* 0x000e620000002f00 */
        /* <DEDUP_REMOVED lines=10> */
[----:B-1----:R-:W-:Y:S02]  /*6570*/  MOV R79, R3 ;  /* 0x00000003004f7202 */ /* 0x002fe40000000f00 */
[----:B------:R-:W-:Y:S02]  /*6580*/  SEL R41, R8, R41, P0 ;  /* 0x0000002908297207 */ /* 0x000fe40000000000 */
[----:B------:R-:W-:Y:S02]  /*6590*/  SEL R83, R102, R103, P0 ;  /* 0x0000006766537207 */ /* 0x000fe40000000000 */
[----:B------:R-:W-:Y:S02]  /*65a0*/  SEL R36, R103, R102, P0 ;  /* 0x0000006667247207 */ /* 0x000fe40000000000 */
[----:B------:R-:W-:Y:S02]  /*65b0*/  SEL R77, R35, R12, P0 ;  /* 0x0000000c234d7207 */ /* 0x000fe40000000000 */
        /* <DEDUP_REMOVED lines=33> */
[----:B------:R-:W-:Y:S01]  /*67d0*/  UIMAD.WIDE UR8, UR39, 0x4, UR8 ;  /* 0x00000004270878a5 */ /* 0x000fe2000f8e0208 */
[----:B--2---:R-:W-:-:S03]  /*67e0*/  IMAD.WIDE R10, R38, 0x2, R78 ;  /* 0x00000002260a7825 */ /* 0x004fc600078e024e */
[C---:B------:R-:W-:Y:S02]  /*67f0*/  LOP3.LUT R3, R10.reuse, 0x180, RZ, 0xc0, !PT ;  /* 0x000001800a037812 */ /* 0x040fe400078ec0ff */
[----:B------:R-:W-:Y:S02]  /*6800*/  IADD3 R6, P5, R10, 0x20, RZ ;  /* 0x000000200a067810 */ /* 0x000fe40007fbe0ff */
[----:B------:R-:W-:Y:S02]  /*6810*/  SHF.R.U64 R3, R3, 0x3, RZ ;  /* 0x0000000303037819 */ /* 0x000fe400000012ff */
[----:B------:R-:W-:Y:S02]  /*6820*/  LOP3.LUT R4, R6, 0x180, RZ, 0xc0, !PT ;  /* 0x0000018006047812 */ /* 0x000fe400078ec0ff */
[C---:B------:R-:W-:Y:S02]  /*6830*/  IADD3 R8, P4, R10.reuse, 0x3000, RZ ;  /* 0x000030000a087810 */ /* 0x040fe40007f9e0ff */
[----:B------:R-:W-:-:S02]  /*6840*/  IADD3 R101, P3, R10, 0x3020, RZ ;  /* 0x000030200a657810 */ /* 0x000fc40007f7e0ff */
[C---:B------:R-:W-:Y:S02]  /*6850*/  IADD3 R103, P2, R10.reuse, 0x6000, RZ ;  /* 0x000060000a677810 */ /* 0x040fe40007f5e0ff */
[----:B------:R-:W-:Y:S02]  /*6860*/  IADD3 R105, P1, R10, 0x6020, RZ ;  /* 0x000060200a697810 */ /* 0x000fe40007f3e0ff */
[----:B------:R-:W-:Y:S02]  /*6870*/  LOP3.LUT R10, R3, R10, RZ, 0x3c, !PT ;  /* 0x0000000a030a7212 */ /* 0x000fe400078e3cff */
[----:B------:R-:W-:Y:S02]  /*6880*/  SHF.R.U64 R3, R4, 0x3, RZ ;  /* 0x0000000304037819 */ /* 0x000fe400000012ff */
[----:B------:R-:W-:Y:S02]  /*6890*/  LOP3.LUT R4, R101, 0x180, RZ, 0xc0, !PT ;  /* 0x0000018065047812 */ /* 0x000fe400078ec0ff */
[----:B------:R-:W-:-:S02]  /*68a0*/  LOP3.LUT R12, R3, R6, RZ, 0x3c, !PT ;  /* 0x00000006030c7212 */ /* 0x000fc400078e3cff */
[----:B------:R-:W-:Y:S02]  /*68b0*/  LOP3.LUT R3, R8, 0x180, RZ, 0xc0, !PT ;  /* 0x0000018008037812 */ /* 0x000fe400078ec0ff */
[----:B------:R-:W-:Y:S02]  /*68c0*/  LOP3.LUT R38, R103, 0x180, RZ, 0xc0, !PT ;  /* 0x0000018067267812 */ /* 0x000fe400078ec0ff */
[----:B------:R-:W-:Y:S02]  /*68d0*/  LOP3.LUT R42, R105, 0x180, RZ, 0xc0, !PT ;  /* 0x00000180692a7812 */ /* 0x000fe400078ec0ff */
[----:B------:R-:W-:Y:S01]  /*68e0*/  SHF.R.U64 R4, R4, 0x3, RZ ;  /* 0x0000000304047819 */ /* 0x000fe200000012ff */
[----:B------:R-:W-:Y:S01]  /*68f0*/  IMAD.X R13, RZ, RZ, R11, P5 ;  /* 0x000000ffff0d7224 */ /* 0x000fe200028e060b */
[----:B------:R-:W-:Y:S02]  /*6900*/  SHF.R.U64 R3, R3, 0x3, RZ ;  /* 0x0000000303037819 */ /* 0x000fe400000012ff */
[----:B------:R-:W-:-:S02]  /*6910*/  SHF.R.U64 R38, R38, 0x3, RZ ;  /* 0x0000000326267819 */ /* 0x000fc400000012ff */
[----:B------:R-:W-:Y:S01]  /*6920*/  SHF.R.U64 R42, R42, 0x3, RZ ;  /* 0x000000032a2a7819 */ /* 0x000fe200000012ff */
[--C-:B------:R-:W-:Y:S01]  /*6930*/  IMAD.X R81, RZ, RZ, R11.reuse, P2 ;  /* 0x000000ffff517224 */ /* 0x100fe200010e060b */
[----:B------:R-:W-:Y:S01]  /*6940*/  LOP3.LUT R6, R4, R101, RZ, 0x3c, !PT ;  /* 0x0000006504067212 */ /* 0x000fe200078e3cff */
[--C-:B------:R-:W-:Y:S01]  /*6950*/  IMAD.X R9, RZ, RZ, R11.reuse, P4 ;  /* 0x000000ffff097224 */ /* 0x100fe200020e060b */
[----:B----4-:R-:W-:Y:S01]  /*6960*/  LOP3.LUT R54, R14, 0x2, RZ, 0x3c, !PT ;  /* 0x000000020e367812 */ /* 0x010fe200078e3cff */
[--C-:B------:R-:W-:Y:S01]  /*6970*/  IMAD.X R7, RZ, RZ, R11.reuse, P3 ;  /* 0x000000ffff077224 */ /* 0x100fe200018e060b */
[----:B------:R-:W-:Y:S01]  /*6980*/  LOP3.LUT R8, R3, R8, RZ, 0x3c, !PT ;  /* 0x0000000803087212 */ /* 0x000fe200078e3cff */
[----:B------:R-:W-:Y:S01]  /*6990*/  IMAD.X R5, RZ, RZ, R11, P1 ;  /* 0x000000ffff057224 */ /* 0x000fe200008e060b */
[----:B------:R-:W-:Y:S01]  /*69a0*/  LOP3.LUT R80, R38, R103, RZ, 0x3c, !PT ;  /* 0x0000006726507212 */ /* 0x000fe200078e3cff */
[----:B------:R-:W-:Y:S01]  /*69b0*/  SHFL.IDX PT, R60, R75, R14, 0x1c1f ;  /* 0x001c1f0e4b3c7589 */ /* 0x000fe200000e0000 */
[----:B------:R-:W-:-:S02]  /*69c0*/  LOP3.LUT R4, R42, R105, RZ, 0x3c, !PT ;  /* 0x000000692a047212 */ /* 0x000fc400078e3cff */
[----:B------:R-:W-:Y:S01]  /*69d0*/  MOV R82, R12 ;  /* 0x0000000c00527202 */ /* 0x000fe20000000f00 */
[----:B------:R-:W-:Y:S01]  /*69e0*/  SHFL.IDX PT, R74, R49, R14, 0x1c1f ;  /* 0x001c1f0e314a7589 */ /* 0x000fe200000e0000 */
[----:B------:R-:W-:-:S03]  /*69f0*/  MOV R80, R80 ;  /* 0x0000005000507202 */ /* 0x000fc60000000f00 */
[----:B------:R-:W-:Y:S01]  /*6a00*/  SHFL.IDX PT, R73, R73, R14, 0x1c1f ;  /* 0x001c1f0e49497589 */ /* 0x000fe200000e0000 */
[----:B------:R-:W-:-:S03]  /*6a10*/  MOV R10, R10 ;  /* 0x0000000a000a7202 */ /* 0x000fc60000000f00 */
[----:B------:R-:W0:Y:S01]  /*6a20*/  SHFL.IDX PT, R75, R24, R54, 0x1c1f ;  /* 0x001c1f36184b7589 */ /* 0x000e2200000e0000 */
[----:B------:R-:W-:-:S03]  /*6a30*/  MOV R3, R8 ;  /* 0x0000000800037202 */ /* 0x000fc60000000f00 */
[----:B------:R-:W1:Y:S01]  /*6a40*/  SHFL.IDX PT, R70, R41, R54, 0x1c1f ;  /* 0x001c1f3629467589 */ /* 0x000e6200000e0000 */
[----:B------:R-:W-:-:S03]  /*6a50*/  MOV R38, R6 ;  /* 0x0000000600267202 */ /* 0x000fc60000000f00 */
[----:B------:R-:W-:Y:S01]  /*6a60*/  SHFL.IDX PT, R12, R59, R14, 0x1c1f ;  /* 0x001c1f0e3b0c7589 */ /* 0x000fe200000e0000 */
[----:B------:R-:W-:-:S03]  /*6a70*/  MOV R81, R4 ;  /* 0x0000000400517202 */ /* 0x000fc60000000f00 */
[----:B------:R-:W-:Y:S04]  /*6a80*/  SHFL.IDX PT, R51, R51, R14, 0x1c1f ;  /* 0x001c1f0e33337589 */ /* 0x000fe800000e0000 */
[----:B------:R-:W-:Y:S04]  /*6a90*/  SHFL.IDX PT, R59, R97, R14, 0x1c1f ;  /* 0x001c1f0e613b7589 */ /* 0x000fe800000e0000 */
[----:B------:R-:W2:Y:S04]  /*6aa0*/  SHFL.IDX PT, R64, R135, R54, 0x1c1f ;  /* 0x001c1f3687407589 */ /* 0x000ea800000e0000 */
[----:B------:R-:W4:Y:S04]  /*6ab0*/  SHFL.IDX PT, R56, R25, R54, 0x1c1f ;  /* 0x001c1f3619387589 */ /* 0x000f2800000e0000 */
        /* <DEDUP_REMOVED lines=25> */
[----:B------:R-:W3:Y:S04]  /*6c50*/  SHFL.IDX PT, R55, R28, R54, 0x1c1f ;  /* 0x001c1f361c377589 */ /* 0x000ee800000e0000 */
[----:B------:R-:W-:Y:S04]  /*6c60*/  SHFL.IDX PT, R14, R33, R54, 0x1c1f ;  /* 0x001c1f36210e7589 */ /* 0x000fe800000e0000 */
[----:B------:R-:W3:Y:S04]  /*6c70*/  SHFL.IDX PT, R24, R45, R54, 0x1c1f ;  /* 0x001c1f362d187589 */ /* 0x000ee800000e0000 */
[----:B------:R2:W3:Y:S04]  /*6c80*/  SHFL.IDX PT, R25, R31, R54, 0x1c1f ;  /* 0x001c1f361f197589 */ /* 0x0004e800000e0000 */
[----:B------:R4:W-:Y:S04]  /*6c90*/  SHFL.IDX PT, R85, R29, R54, 0x1c1f ;  /* 0x001c1f361d557589 */ /* 0x0009e800000e0000 */
[----:B------:R-:W-:Y:S04]  /*6ca0*/  SHFL.IDX PT, R41, R40, R54, 0x1c1f ;  /* 0x001c1f3628297589 */ /* 0x000fe800000e0000 */
[----:B------:R-:W3:Y:S04]  /*6cb0*/  SHFL.IDX PT, R37, R37, R54, 0x1c1f ;  /* 0x001c1f3625257589 */ /* 0x000ee800000e0000 */
[----:B------:R-:W3:Y:S04]  /*6cc0*/  SHFL.IDX PT, R83, R30, R54, 0x1c1f ;  /* 0x001c1f361e537589 */ /* 0x000ee800000e0000 */
[----:B------:R-:W3:Y:S04]  /*6cd0*/  SHFL.IDX PT, R87, R32, R54, 0x1c1f ;  /* 0x001c1f3620577589 */ /* 0x000ee800000e0000 */
[----:B------:R-:W-:Y:S04]  /*6ce0*/  SHFL.IDX PT, R28, R47, R54, 0x1c1f ;  /* 0x001c1f362f1c7589 */ /* 0x000fe800000e0000 */
[----:B------:R-:W3:Y:S04]  /*6cf0*/  SHFL.IDX PT, R30, R46, R54, 0x1c1f ;  /* 0x001c1f362e1e7589 */ /* 0x000ee800000e0000 */
[----:B------:R-:W3:Y:S04]  /*6d00*/  SHFL.IDX PT, R89, R34, R54, 0x1c1f ;  /* 0x001c1f3622597589 */ /* 0x000ee800000e0000 */
[----:B------:R3:W3:Y:S01]  /*6d10*/  SHFL.IDX PT, R88, R48, R54, 0x1c1f ;  /* 0x001c1f3630587589 */ /* 0x0006e200000e0000 */
[----:B0-----:R-:W-:-:S02]  /*6d20*/  SEL R76, R74, R75, P0 ;  /* 0x0000004b4a4c7207 */ /* 0x001fc40000000000 */
[----:B-1----:R-:W-:Y:S02]  /*6d30*/  SEL R72, R73, R70, P0 ;  /* 0x0000004649487207 */ /* 0x002fe40000000000 */
[----:B------:R-:W-:Y:S02]  /*6d40*/  SEL R74, R75, R74, P0 ;  /* 0x0000004a4b4a7207 */ /* 0x000fe40000000000 */
[----:B------:R-:W-:Y:S02]  /*6d50*/  SEL R70, R70, R73, P0 ;  /* 0x0000004946467207 */ /* 0x000fe40000000000 */
[----:B--2---:R-:W-:Y:S02]  /*6d60*/  SEL R31, R59, R64, P0 ;  /* 0x000000403b1f7207 */ /* 0x004fe40000000000 */
[----:B----4-:R-:W-:Y:S02]  /*6d70*/  SEL R29, R64, R59, P0 ;  /* 0x0000003b401d7207 */ /* 0x010fe40000000000 */
[----:B------:R-:W-:-:S02]  /*6d80*/  SEL R77, R51, R56, P0 ;  /* 0x00000038334d7207 */ /* 0x000fc40000000000 */
[----:B------:R-:W-:Y:S02]  /*6d90*/  SEL R75, R56, R51, P0 ;  /* 0x00000033384b7207 */ /* 0x000fe40000000000 */
[----:B---3--:R-:W-:Y:S02]  /*6da0*/  SEL R73, R60, R43, P0 ;  /* 0x0000002b3c497207 */ /* 0x008fe40000000000 */
        /* <DEDUP_REMOVED lines=56> */
[----:B------:R-:W-:Y:S02]  /*7130*/  F2FP.BF16.F32.PACK_AB R11, R47, R46 ;  /* 0x0000002e2f0b723e */ /* 0x000fe400000010ff */
[----:B------:R-:W-:Y:S02]  /*7140*/  F2FP.BF16.F32.PACK_AB R12, R45, R44 ;  /* 0x0000002c2d0c723e */ /* 0x000fe400000010ff */
[----:B------:R-:W-:Y:S02]  /*7150*/  F2FP.BF16.F32.PACK_AB R13, R41, R40 ;  /* 0x00000028290d723e */ /* 0x000fe400000010ff */
[----:B------:R-:W-:-:S02]  /*7160*/  F2FP.BF16.F32.PACK_AB R14, R43, R42 ;  /* 0x0000002a2b0e723e */ /* 0x000fc400000010ff */
[----:B------:R-:W-:Y:S02]  /*7170*/  F2FP.BF16.F32.PACK_AB R15, R37, R36 ;  /* 0x00000024250f723e */ /* 0x000fe400000010ff */
[----:B-1----:R-:W-:Y:S02]  /*7180*/  F2FP.BF16.F32.PACK_AB R24, R35, R34 ;  /* 0x000000222318723e */ /* 0x002fe400000010ff */
[----:B------:R-:W-:Y:S02]  /*7190*/  F2FP.BF16.F32.PACK_AB R25, R31, R30 ;  /* 0x0000001e1f19723e */ /* 0x000fe400000010ff */
[----:B------:R-:W-:Y:S02]  /*71a0*/  F2FP.BF16.F32.PACK_AB R26, R33, R32 ;  /* 0x00000020211a723e */ /* 0x000fe400000010ff */
[----:B------:R-:W-:Y:S01]  /*71b0*/  F2FP.BF16.F32.PACK_AB R27, R29, R28 ;  /* 0x0000001c1d1b723e */ /* 0x000fe200000010ff */
[----:B------:R-:W-:Y:S04]  /*71c0*/  STSM.16.M88.4 [R3], R4 ;  /* 0x0000000403007844 */ /* 0x000fe80000000200 */
[----:B------:R0:W-:Y:S04]  /*71d0*/  STSM.16.M88.4 [R38], R8 ;  /* 0x0000000826007844 */ /* 0x0001e80000000200 */
[----:B------:R1:W-:Y:S04]  /*71e0*/  STSM.16.M88.4 [R80], R12 ;  /* 0x0000000c50007844 */ /* 0x0003e80000000200 */
[----:B------:R2:W-:Y:S01]  /*71f0*/  STSM.16.M88.4 [R81], R24 ;  /* 0x0000001851007844 */ /* 0x0005e20000000200 */
[----:B------:R-:W-:-:S04]  /*7200*/  ISETP.NE.U32.AND P0, PT, RZ, UR10, PT ;  /* 0x0000000aff007c0c */ /* 0x000fc8000bf05070 */
[----:B------:R-:W-:Y:S01]  /*7210*/  ISETP.NE.AND.EX P0, PT, RZ, UR11, PT, P0 ;  /* 0x0000000bff007c0c */ /* 0x000fe2000bf05300 */
[----:B------:R-:W-:Y:S02]  /*7220*/  IMAD.U32 R82, RZ, RZ, UR8 ;  /* 0x00000008ff527e24 */ /* 0x000fe4000f8e00ff */
[----:B------:R-:W-:Y:S01]  /*7230*/  IMAD.U32 R83, RZ, RZ, UR9 ;  /* 0x00000009ff537e24 */ /* 0x000fe2000f8e00ff */
[----:B------:R-:W-:Y:S08]  /*7240*/  BAR.SYNC.DEFER_BLOCKING 0x1, 0x180 ;  /* 0x0046000000007b1d */ /* 0x000ff00000010000 */
[----:B0-----:R-:W0:Y:S01]  /*7250*/  LDC R38, c[0x0][0xbe8] ;  /* 0x0002fa00ff267b82 */ /* 0x001e220000000800 */
[----:B------:R-:W-:Y:S01]  /*7260*/  ULDC.64 UR8, c[0x0][0xc08] ;  /* 0x0003020000087ab9 */ /* 0x000fe20000000a00 */
[----:B------:R-:W3:Y:S01]  /*7270*/  @P0 LDG.E R84, desc[UR50][R82.64] ;  /* 0x0000003252540981 */ /* 0x000ee2000c1e1900 */
[----:B------:R-:W-:Y:S01]  /*7280*/  UISETP.NE.U32.AND UP0, UPT, UR8, URZ, UPT ;  /* 0x0000003f0800728c */ /* 0x000fe2000bf05070 */
[----:B0-----:R-:W-:-:S03]  /*7290*/  ISETP.NE.AND P1, PT, R38, 0x1, PT ;  /* 0x000000012600780c */ /* 0x001fc60003f25270 */
[----:B------:R-:W-:Y:S01]  /*72a0*/  UISETP.NE.AND.EX UP0, UPT, UR9, URZ, UPT, UP0 ;  /* 0x0000003f0900728c */ /* 0x000fe2000bf05300 */
[----:B------:R-:W-:-:S10]  /*72b0*/  UMOV UR16, 0x9b8 ;  /* 0x000009b800107882 */ /* 0x000fd40000000000 */
[----:B------:R-:W-:Y:S01]  /*72c0*/  @UP0 ULEA UR8, UP1, UR39, UR8, 0x2 ;  /* 0x0000000827080291 */ /* 0x000fe2000f82103f */
[----:B------:R-:W0:Y:S03]  /*72d0*/  @P1 LDC R6, c[0x0][0xbec] ;  /* 0x0002fb00ff061b82 */ /* 0x000e260000000800 */
[----:B------:R-:W-:Y:S02]  /*72e0*/  @UP0 ULEA.HI.X UR9, UR39, UR9, UR40, 0x2, UP1 ;  /* 0x0000000927090291 */ /* 0x000fe400088f1428 */
[----:B------:R-:W-:-:S03]  /*72f0*/  UISETP.GT.AND UP1, UPT, UR44, 0x1, UPT ;  /* 0x000000012c00788c */ /* 0x000fc6000bf24270 */
[----:B------:R-:W4:Y:S01]  /*7300*/  @P1 LDC R9, c[0x0][0xbf0] ;  /* 0x0002fc00ff091b82 */ /* 0x000f220000000800 */
[----:B------:R-:W-:Y:S01]  /*7310*/  USEL UR16, UR16, 0x978, UP1 ;  /* 0x0000097810107887 */ /* 0x000fe20008800000 */
[----:B------:R-:W-:Y:S01]  /*7320*/  PLOP3.LUT P4, PT, PT, PT, UP0, 0x80, 0x0 ;  /* 0x000000000000781c */ /* 0x000fe20003f8f008 */
[----:B------:R-:W-:Y:S01]  /*7330*/  UISETP.NE.U32.AND UP0, UPT, UR10, URZ, UPT ;  /* 0x0000003f0a00728c */ /* 0x000fe2000bf05070 */
[----:B------:R-:W-:Y:S01]  /*7340*/  IMAD.U32 R11, RZ, RZ, UR42 ;  /* 0x0000002aff0b7e24 */ /* 0x000fe2000f8e00ff */
[----:B------:R-:W-:Y:S01]  /*7350*/  ULDC UR4, c[0x0][0xa88] ;  /* 0x0002a20000047ab9 */ /* 0x000fe20000000800 */
[----:B------:R-:W-:Y:S01]  /*7360*/  IMAD.U32 R4, RZ, RZ, UR8 ;  /* 0x00000008ff047e24 */ /* 0x000fe2000f8e00ff */
[----:B------:R-:W-:Y:S01]  /*7370*/  UISETP.NE.AND.EX UP0, UPT, UR11, URZ, UPT, UP0 ;  /* 0x0000003f0b00728c */ /* 0x000fe2000bf05300 */
[----:B------:R-:W-:Y:S01]  /*7380*/  IMAD.U32 R3, RZ, RZ, UR4 ;  /* 0x00000004ff037e24 */ /* 0x000fe2000f8e00ff */
[----:B------:R-:W-:Y:S01]  /*7390*/  UMOV UR4, URZ ;  /* 0x0000003f00047c82 */ /* 0x000fe20008000000 */
[----:B------:R-:W-:Y:S01]  /*73a0*/  IMAD.U32 R5, RZ, RZ, UR9 ;  /* 0x00000009ff057e24 */ /* 0x000fe2000f8e00ff */
[----:B------:R-:W-:Y:S01]  /*73b0*/  USEL UR7, UR43, URZ, UP1 ;  /* 0x0000003f2b077287 */ /* 0x000fe20008800000 */
[----:B------:R-:W-:Y:S01]  /*73c0*/  IMAD R11, R11, 0xc0, R90 ;  /* 0x000000c00b0b7824 */ /* 0x000fe200078e025a */
[----:B------:R-:W-:Y:S01]  /*73d0*/  ULDC.64 UR10, c[0x0][UR16+0x218] ;  /* 0x00008600100a7abb */ /* 0x000fe20008000a00 */
[----:B------:R-:W-:Y:S01]  /*73e0*/  ULDC.64 UR14, c[0x0][UR16+0x228] ;  /* 0x00008a00100e7abb */ /* 0x000fe20008000a00 */
[----:B------:R-:W-:Y:S01]  /*73f0*/  USEL UR39, UR39, URZ, !UP0 ;  /* 0x0000003f27277287 */ /* 0x000fe2000c000000 */
[----:B------:R0:W5:Y:S01]  /*7400*/  @P4 LDG.E R3, desc[UR50][R4.64] ;  /* 0x0000003204034981 */ /* 0x000162000c1e1900 */
[----:B------:R-:W-:Y:S01]  /*7410*/  ULDC.64 UR12, c[0x0][UR16+0x220] ;  /* 0x00008800100c7abb */ /* 0x000fe20008000a00 */
[----:B------:R-:W-:-:S02]  /*7420*/  UIMAD.WIDE.U32 UR8, UR10, UR41, URZ ;  /* 0x000000290a0872a5 */ /* 0x000fc4000f8e003f */
[----:B------:R-:W-:Y:S02]  /*7430*/  UIMAD.WIDE.U32 UR18, UR14, UR7, URZ ;  /* 0x000000070e1272a5 */ /* 0x000fe4000f8e003f */
[----:B------:R-:W-:Y:S02]  /*7440*/  UIMAD UR10, UR11, UR41, URZ ;  /* 0x000000290b0a72a4 */ /* 0x000fe4000f8e023f */
[----:B------:R-:W-:Y:S01]  /*7450*/  UIMAD UR14, UR15, UR7, URZ ;  /* 0x000000070f0e72a4 */ /* 0x000fe2000f8e023f */
[----:B0-----:R-:W-:Y:S01]  /*7460*/  @P1 IMAD.HI.U32 R4, R11, R6, RZ ;  /* 0x000000060b041227 */ /* 0x001fe200078e00ff */
[----:B------:R-:W-:Y:S02]  /*7470*/  USEL UR40, UR40, URZ, !UP0 ;  /* 0x0000003f28287287 */ /* 0x000fe4000c000000 */
[----:B------:R-:W-:Y:S01]  /*7480*/  UIMAD UR7, UR13, UR39, URZ ;  /* 0x000000270d0772a4 */ /* 0x000fe2000f8e023f */
[----:B------:R-:W-:Y:S01]  /*7490*/  IMAD.MOV.U32 R7, RZ, RZ, R11 ;  /* 0x000000ffff077224 */ /* 0x000fe200078e000b */
[----:B------:R-:W-:Y:S01]  /*74a0*/  UIADD3 UR9, UR9, UR10, URZ ;  /* 0x0000000a09097290 */ /* 0x000fe2000fffe03f */
[----:B----4-:R-:W-:Y:S01]  /*74b0*/  @P1 SHF.R.U32.HI R7, RZ, R9, R4 ;  /* 0x00000009ff071219 */ /* 0x010fe20000011604 */
[----:B------:R-:W-:-:S02]  /*74c0*/  UIMAD.WIDE.U32 UR10, UR12, UR39, URZ ;  /* 0x000000270c0a72a5 */ /* 0x000fc4000f8e003f */
[----:B------:R-:W-:Y:S02]  /*74d0*/  UIMAD UR7, UR12, UR40, UR7 ;  /* 0x000000280c0772a4 */ /* 0x000fe4000f8e0207 */
[----:B------:R-:W-:Y:S01]  /*74e0*/  UIADD3 UR14, UR19, UR14, URZ ;  /* 0x0000000e130e7290 */ /* 0x000fe2000fffe03f */
[----:B------:R-:W-:Y:S01]  /*74f0*/  IMAD.U32 R4, RZ, RZ, UR18 ;  /* 0x00000012ff047e24 */ /* 0x000fe2000f8e00ff */
[----:B------:R-:W-:Y:S01]  /*7500*/  UIADD3 UR7, UR11, UR7, URZ ;  /* 0x000000070b077290 */ /* 0x000fe2000fffe03f */
[--C-:B------:R-:W-:Y:S02]  /*7510*/  IMAD.MOV R9, RZ, RZ, -R7.reuse ;  /* 0x000000ffff097224 */ /* 0x100fe400078e0a07 */
[----:B------:R-:W-:Y:S01]  /*7520*/  IMAD.U32 R5, RZ, RZ, UR19 ;  /* 0x00000013ff057e24 */ /* 0x000fe2000f8e00ff */
[----:B------:R-:W-:Y:S01]  /*7530*/  SHF.R.S32.HI R5, RZ, 0x1f, R7 ;  /* 0x0000001fff057819 */ /* 0x000fe20000011407 */
[----:B------:R-:W-:Y:S02]  /*7540*/  IMAD R9, R38, R9, R11 ;  /* 0x0000000926097224 */ /* 0x000fe400078e020b */
[----:B------:R-:W-:-:S03]  /*7550*/  IMAD.U32 R8, RZ, RZ, UR14 ;  /* 0x0000000eff087e24 */ /* 0x000fc6000f8e00ff */
[----:B------:R-:W-:Y:S01]  /*7560*/  SHF.R.S32.HI R6, RZ, 0x1f, R9 ;  /* 0x0000001fff067819 */ /* 0x000fe20000011409 */
[----:B-1----:R-:W-:Y:S01]  /*7570*/  IMAD.U32 R12, RZ, RZ, UR42 ;  /* 0x0000002aff0c7e24 */ /* 0x002fe2000f8e00ff */
        /* <DEDUP_REMOVED lines=21> */
.L_x_11192:
[----:B------:R-:W2:Y:S01]  /*76d0*/  LDL R13, [R1+0x30] ;  /* 0x00003000010d7983 */ /* 0x000ea20000100800 */
[----:B------:R-:W0:Y:S03]  /*76e0*/  S2R R4, SR_TID.X ;  /* 0x0000000000047919 */ /* 0x000e260000002100 */
[----:B------:R-:W-:Y:S04]  /*76f0*/  SHFL.IDX PT, R5, R10, RZ, 0x1c1f ;  /* 0x001c1fff0a057589 */ /* 0x000fe800000e0000 */
[----:B------:R-:W-:Y:S04]  /*7700*/  SHFL.IDX PT, R6, R9, 0x1, 0x1c1f ;  /* 0x003c1f0009067f89 */ /* 0x000fe800000e0000 */
[----:B------:R-:W-:Y:S01]  /*7710*/  SHFL.IDX PT, R7, R10, 0x1, 0x1c1f ;  /* 0x003c1f000a077f89 */ /* 0x000fe200000e0000 */
[----:B0-----:R-:W-:-:S05]  /*7720*/  VIADD R14, R4, 0xffffff80 ;  /* 0xffffff80040e7836 */ /* 0x001fca0000000000 */
[----:B------:R-:W-:-:S04]  /*7730*/  SHF.R.S32.HI R8, RZ, 0x1f, R14 ;  /* 0x0000001fff087819 */ /* 0x000fc8000001140e */
[----:B------:R-:W-:-:S04]  /*7740*/  LEA.HI R8, R8, R14, RZ, 0x7 ;  /* 0x0000000e08087211 */ /* 0x000fc800078f38ff */
[----:B------:R-:W-:Y:S01]  /*7750*/  LOP3.LUT R8, R8, 0xffffff80, RZ, 0xc0, !PT ;  /* 0xffffff8008087812 */ /* 0x000fe200078ec0ff */
[----:B------:R-:W0:Y:S04]  /*7760*/  SHFL.IDX PT, R4, R9, RZ, 0x1c1f ;  /* 0x001c1fff09047589 */ /* 0x000e2800000e0000 */
[----:B------:R-:W-:Y:S02]  /*7770*/  IMAD.IADD R8, R14, 0x1, -R8 ;  /* 0x000000010e087824 */ /* 0x000fe400078e0a08 */
[----:B-----5:R-:W-:-:S03]  /*7780*/  IMAD R3, R3, R38, RZ ;  /* 0x0000002603037224 */ /* 0x020fc600078e02ff */
[----:B------:R-:W-:Y:S02]  /*7790*/  LOP3.LUT P0, RZ, R8, 0x3, RZ, 0xc0, !PT ;  /* 0x0000000308ff7812 */ /* 0x000fe4000780c0ff */
[----:B------:R-:W-:Y:S01]  /*77a0*/  PLOP3.LUT P3, PT, PT, PT, UP1, 0x80, 0x0 ;  /* 0x000000000000781c */ /* 0x000fe20003f6f018 */
[----:B--2---:R-:W-:-:S04]  /*77b0*/  IMAD R12, R12, 0xc0, R13 ;  /* 0x000000c00c0c7824 */ /* 0x004fc800078e020d */
[C---:B------:R-:W-:Y:S01]  /*77c0*/  VIADD R8, R12.reuse, 0x8 ;  /* 0x000000080c087836 */ /* 0x040fe20000000000 */
[----:B------:R-:W-:-:S04]  /*77d0*/  ISETP.GE.OR P2, PT, R12, R3, P0 ;  /* 0x000000030c00720c */ /* 0x000fc80000746670 */
[----:B------:R-:W-:-:S09]  /*77e0*/  ISETP.GE.OR P0, PT, R8, R3, P0 ;  /* 0x000000030800720c */ /* 0x000fd20000706670 */
[----:B0-----:R0:W-:Y:S01]  /*77f0*/  @!P2 ST.E desc[UR50][R4.64], R20 ;  /* 0x000000140400a985 */ /* 0x0011e2000c101932 */
[----:B------:R-:W-:-:S03]  /*7800*/  ISETP.GE.AND P2, PT, R12, R3, PT ;  /* 0x000000030c00720c */ /* 0x000fc60003f46270 */
[----:B------:R0:W-:Y:S01]  /*7810*/  @!P0 ST.E desc[UR50][R6.64], R21 ;  /* 0x0000001506008985 */ /* 0x0001e2000c101932 */
[----:B------:R-:W-:Y:S01]  /*7820*/  ISETP.GE.AND P0, PT, R8, R3, PT ;  /* 0x000000030800720c */ /* 0x000fe20003f06270 */
[----:B------:R-:W-:-:S12]  /*7830*/  @P3 BRA `(.L_x_11193) ;  /* 0x0000000800243947 */ /* 0x000fd80003800000 */
[----:B------:R-:W1:Y:S01]  /*7840*/  S2R R13, SR_TID.X ;  /* 0x00000000000d7919 */ /* 0x000e620000002100 */
[----:B0-----:R-:W0:Y:S01]  /*7850*/  @P1 LDC R21, c[0x0][0xbec] ;  /* 0x0002fb00ff151b82 */ /* 0x001e220000000800 */
[----:B------:R-:W-:Y:S02]  /*7860*/  ULDC.64 UR10, c[0x0][0xaa0] ;  /* 0x0002a800000a7ab9 */ /* 0x000fe40000000a00 */
[----:B------:R-:W-:-:S05]  /*7870*/  UIMAD UR7, UR12, UR10, URZ ;  /* 0x0000000a0c0772a4 */ /* 0x000fca000f8e023f */
[----:B------:R-:W2:Y:S01]  /*7880*/  @P1 LDC R41, c[0x0][0xbf0] ;  /* 0x0002fc00ff291b82 */ /* 0x000ea20000000800 */
[----:B------:R-:W-:Y:S02]  /*7890*/  UIMAD.WIDE.U32 UR8, UR4, UR10, URZ ;  /* 0x0000000a040872a5 */ /* 0x000fe4000f8e003f */
[----:B------:R-:W-:Y:S01]  /*78a0*/  UIMAD UR7, UR4, UR11, UR7 ;  /* 0x0000000b040772a4 */ /* 0x000fe2000f8e0207 */
[----:B------:R-:W-:Y:S01]  /*78b0*/  IMAD.U32 R37, RZ, RZ, UR42 ;  /* 0x0000002aff257e24 */ /* 0x000fe2000f8e00ff */
[----:B------:R-:W-:Y:S01]  /*78c0*/  ULDC.64 UR12, c[0x0][0xaf0] ;  /* 0x0002bc00000c7ab9 */ /* 0x000fe20000000a00 */
[----:B------:R-:W-:Y:S01]  /*78d0*/  ULDC.64 UR10, c[0x0][0xae8] ;  /* 0x0002ba00000a7ab9 */ /* 0x000fe20000000a00 */
[----:B-1----:R-:W-:-:S05]  /*78e0*/  VIADD R81, R13, 0xffffff80 ;  /* 0xffffff800d517836 */ /* 0x002fca0000000000 */
[--C-:B------:R-:W-:Y:S02]  /*78f0*/  SHF.R.S32.HI R20, RZ, 0x1f, R81.reuse ;  /* 0x0000001fff147819 */ /* 0x100fe40000011451 */
[----:B------:R-:W-:Y:S02]  /*7900*/  SHF.R.S32.HI R80, RZ, 0x1f, R81 ;  /* 0x0000001fff507819 */ /* 0x000fe40000011451 */
[-C--:B------:R-:W-:Y:S02]  /*7910*/  LEA.HI R20, R20, R81.reuse, RZ, 0x2 ;  /* 0x0000005114147211 */ /* 0x080fe400078f10ff */
[----:B------:R-:W-:Y:S02]  /*7920*/  LEA.HI R80, R80, R81, RZ, 0x2 ;  /* 0x0000005150507211 */ /* 0x000fe400078f10ff */
[----:B------:R-:W-:Y:S02]  /*7930*/  LOP3.LUT R20, R20, 0xfffffffc, RZ, 0xc0, !PT ;  /* 0xfffffffc14147812 */ /* 0x000fe400078ec0ff */
[----:B------:R-:W-:-:S03]  /*7940*/  SHF.R.S32.HI R80, RZ, 0x2, R80 ;  /* 0x00000002ff507819 */ /* 0x000fc60000011450 */
[----:B------:R-:W-:Y:S02]  /*7950*/  IMAD.IADD R20, R81, 0x1, -R20 ;  /* 0x0000000151147824 */ /* 0x000fe400078e0a14 */
[----:B------:R-:W-:Y:S02]  /*7960*/  IMAD R5, R80, 0x20, R2 ;  /* 0x0000002050057824 */ /* 0x000fe400078e0202 */
[----:B------:R-:W-:Y:S01]  /*7970*/  IMAD R20, R20, 0x60, R80 ;  /* 0x0000006014147824 */ /* 0x000fe200078e0250 */
[----:B------:R-:W-:Y:S01]  /*7980*/  UIADD3 UR9, UR9, UR7, URZ ;  /* 0x0000000709097290 */ /* 0x000fe2000fffe03f */
[----:B------:R-:W-:Y:S01]  /*7990*/  IMAD.WIDE R78, R5, 0x2, R78 ;  /* 0x00000002054e7825 */ /* 0x000fe200078e024e */
[----:B------:R-:W-:-:S03]  /*79a0*/  USHF.R.S32.HI UR4, URZ, 0x1f, UR39 ;  /* 0x0000001f3f047899 */ /* 0x000fc60008011427 */
[----:B------:R-:W-:Y:S01]  /*79b0*/  IMAD R40, R37, 0xc0, R20 ;  /* 0x000000c025287824 */ /* 0x000fe200078e0214 */
[C---:B------:R-:W-:Y:S01]  /*79c0*/  IADD3 R9, P0, R78.reuse, 0x1800, RZ ;  /* 0x000018004e097810 */ /* 0x040fe20007f1e0ff */
[----:B------:R-:W-:Y:S01]  /*79d0*/  UIMAD.WIDE.U32 UR8, UR41, UR10, UR8 ;  /* 0x0000000a290872a5 */ /* 0x000fe2000f8e0008 */
[C---:B------:R-:W-:Y:S02]  /*79e0*/  IADD3 R13, P2, R78.reuse, 0x3000, RZ ;  /* 0x000030004e0d7810 */ /* 0x040fe40007f5e0ff */
[C---:B------:R-:W-:Y:S02]  /*79f0*/  IADD3 R25, P3, R78.reuse, 0x4800, RZ ;  /* 0x000048004e197810 */ /* 0x040fe40007f7e0ff */
[----:B------:R-:W-:Y:S01]  /*7a00*/  IADD3 R29, P4, R78, 0x6000, RZ ;  /* 0x000060004e1d7810 */ /* 0x000fe20007f9e0ff */
[----:B0-----:R-:W-:Y:S01]  /*7a10*/  @P1 IMAD.HI.U32 R20, R40, R21, RZ ;  /* 0x0000001528141227 */ /* 0x001fe200078e00ff */
[----:B------:R-:W-:Y:S01]  /*7a20*/  IADD3 R5, P5, R78, 0x7800, RZ ;  /* 0x000078004e057810 */ /* 0x000fe20007fbe0ff */
[----:B------:R-:W-:Y:S01]  /*7a30*/  UIMAD UR4, UR4, UR12, URZ ;  /* 0x0000000c040472a4 */ /* 0x000fe2000f8e023f */
[----:B------:R-:W-:Y:S01]  /*7a40*/  LOP3.LUT R8, R9, 0x180, RZ, 0xc0, !PT ;  /* 0x0000018009087812 */ /* 0x000fe200078ec0ff */
[----:B------:R-:W-:Y:S01]  /*7a50*/  UIMAD UR9, UR41, UR11, UR9 ;  /* 0x0000000b290972a4 */ /* 0x000fe2000f8e0209 */
[----:B------:R-:W-:Y:S01]  /*7a60*/  LOP3.LUT R12, R13, 0x180, RZ, 0xc0, !PT ;  /* 0x000001800d0c7812 */ /* 0x000fe200078ec0ff */
[----:B------:R-:W-:Y:S01]  /*7a70*/  IMAD.MOV.U32 R37, RZ, RZ, R40 ;  /* 0x000000ffff257224 */ /* 0x000fe200078e0028 */
[----:B------:R-:W-:Y:S01]  /*7a80*/  LOP3.LUT R24, R25, 0x180, RZ, 0xc0, !PT ;  /* 0x0000018019187812 */ /* 0x000fe200078ec0ff */
[----:B------:R-:W-:Y:S01]  /*7a90*/  IMAD.X R33, RZ, RZ, R79, P5 ;  /* 0x000000ffff217224 */ /* 0x000fe200028e064f */
[----:B------:R-:W-:-:S02]  /*7aa0*/  LOP3.LUT R28, R29, 0x180, RZ, 0xc0, !PT ;  /* 0x000001801d1c7812 */ /* 0x000fc400078ec0ff */
[----:B------:R-:W-:Y:S02]  /*7ab0*/  LOP3.LUT R4, R5, 0x180, RZ, 0xc0, !PT ;  /* 0x0000018005047812 */ /* 0x000fe400078ec0ff */
[----:B------:R-:W-:Y:S01]  /*7ac0*/  LOP3.LUT R7, R78, 0x180, RZ, 0xc0, !PT ;  /* 0x000001804e077812 */ /* 0x000fe200078ec0ff */
[----:B------:R-:W-:Y:S01]  /*7ad0*/  UIMAD UR4, UR39, UR13, UR4 ;  /* 0x0000000d270472a4 */ /* 0x000fe2000f8e0204 */
[----:B--2---:R-:W-:Y:S01]  /*7ae0*/  @P1 SHF.R.U32.HI R37, RZ, R41, R20 ;  /* 0x00000029ff251219 */ /* 0x004fe20000011614 */
[----:B------:R-:W-:Y:S01]  /*7af0*/  UIMAD.WIDE.U32 UR8, UR39, UR12, UR8 ;  /* 0x0000000c270872a5 */ /* 0x000fe2000f8e0008 */
[----:B------:R-:W-:Y:S01]  /*7b00*/  SHF.R.U64 R8, R8, 0x3, RZ ;  /* 0x0000000308087819 */ /* 0x000fe200000012ff */
[----:B------:R-:W-:Y:S01]  /*7b10*/  ULDC.64 UR10, c[0x0][0xae0] ;  /* 0x0002b800000a7ab9 */ /* 0x000fe20000000a00 */
[----:B------:R-:W-:Y:S02]  /*7b20*/  SHF.R.U64 R12, R12, 0x3, RZ ;  /* 0x000000030c0c7819 */ /* 0x000fe400000012ff */
[----:B------:R-:W-:-:S02]  /*7b30*/  SHF.R.U64 R24, R24, 0x3, RZ ;  /* 0x0000000318187819 */ /* 0x000fc400000012ff */
        /* <DEDUP_REMOVED lines=15> */
[----:B------:R-:W-:Y:S01]  /*7c30*/  LOP3.LUT R78, R7, R78, RZ, 0x3c, !PT ;  /* 0x0000004e074e7212 */ /* 0x000fe200078e3cff */
[----:B------:R-:W-:Y:S01]  /*7c40*/  IMAD R36, R36, UR10, RZ ;  /* 0x0000000a24247c24 */ /* 0x000fe2000f8e02ff */
[----:B------:R-:W5:Y:S01]  /*7c50*/  LD.E.128 R8, desc[UR50][R8.64] ;  /* 0x0000003208087980 */ /* 0x000f62000c101d00 */
[----:B------:R-:W-:Y:S02]  /*7c60*/  IMAD R41, R38, R41, R40 ;  /* 0x0000002926297224 */ /* 0x000fe400078e0228 */
[----:B------:R-:W-:Y:S01]  /*7c70*/  IMAD.U32 R21, RZ, RZ, UR9 ;  /* 0x00000009ff157e24 */ /* 0x000fe2000f8e00ff */
[----:B------:R0:W5:Y:S01]  /*7c80*/  LD.E.128 R4, desc[UR50][R78.64] ;  /* 0x000000324e047980 */ /* 0x000162000c101d00 */
[----:B------:R-:W-:Y:S01]  /*7c90*/  IMAD.U32 R20, RZ, RZ, UR8 ;  /* 0x00000008ff147e24 */ /* 0x000fe2000f8e00ff */
[----:B------:R-:W-:Y:S01]  /*7ca0*/  ULDC.64 UR8, c[0x0][0xad8] ;  /* 0x0002b60000087ab9 */ /* 0x000fe20000000a00 */
[----:B------:R-:W-:Y:S01]  /*7cb0*/  IMAD.U32 R21, RZ, RZ, UR4 ;  /* 0x00000004ff157e24 */ /* 0x000fe2000f8e00ff */
[----:B------:R-:W5:Y:S01]  /*7cc0*/  LD.E.128 R12, desc[UR50][R12.64] ;  /* 0x000000320c0c7980 */ /* 0x000f62000c101d00 */
[----:B------:R-:W-:Y:S01]  /*7cd0*/  IMAD R43, R37, UR11, R36 ;  /* 0x0000000b252b7c24 */ /* 0x000fe2000f8e0224 */
[----:B------:R-:W-:-:S02]  /*7ce0*/  SHF.R.S32.HI R36, RZ, 0x1f, R41 ;  /* 0x0000001fff247819 */ /* 0x000fc40000011429 */
[----:B------:R-:W5:Y:S01]  /*7cf0*/  LD.E.128 R24, desc[UR50][R24.64] ;  /* 0x0000003218187980 */ /* 0x000f62000c101d00 */
[----:B------:R-:W-:-:S03]  /*7d00*/  IMAD.WIDE.U32 R20, R37, UR10, R20 ;  /* 0x0000000a25147c25 */ /* 0x000fc6000f8e0014 */
[----:B------:R-:W5:Y:S04]  /*7d10*/  LD.E.128 R28, desc[UR50][R28.64] ;  /* 0x000000321c1c7980 */ /* 0x000f68000c101d00 */
[----:B------:R-:W5:Y:S01]  /*7d20*/  LD.E.128 R32, desc[UR50][R32.64] ;  /* 0x0000003220207980 */ /* 0x000f62000c101d00 */
[----:B------:R-:W-:Y:S01]  /*7d30*/  IMAD.U32 R46, RZ, RZ, UR42 ;  /* 0x0000002aff2e7e24 */ /* 0x000fe2000f8e00ff */
[----:B------:R-:W-:Y:S01]  /*7d40*/  @!PT LDS RZ, [RZ] ;  /* 0x00000000fffff984 */ /* 0x000fe20000000800 */
[----:B------:R-:W-:Y:S01]  /*7d50*/  @!PT LDS RZ, [RZ] ;  /* 0x00000000fffff984 */ /* 0x000fe20000000800 */
[----:B------:R-:W-:Y:S01]  /*7d60*/  @!PT LDS RZ, [RZ] ;  /* 0x00000000fffff984 */ /* 0x000fe20000000800 */
[----:B------:R-:W-:Y:S01]  /*7d70*/  @!PT LDS RZ, [RZ] ;  /* 0x00000000fffff984 */ /* 0x000fe20000000800 */
[----:B------:R1:W-:Y:S06]  /*7d80*/  MEMBAR.ALL.CTA ;  /* 0x0000000000007992 */ /* 0x0003ec0000008000 */
[----:B-1----:R-:W1:Y:S01]  /*7d90*/  FENCE.VIEW.ASYNC.S ;  /* 0x00000000000073c6 */ /* 0x002e620000000000 */
[----:B------:R-:W-:-:S02]  /*7da0*/  IMAD.IADD R21, R21, 0x1, R43 ;  /* 0x0000000115157824 */ /* 0x000fc400078e022b */
[----:B------:R-:W-:Y:S02]  /*7db0*/  IMAD R36, R36, UR8, RZ ;  /* 0x0000000824247c24 */ /* 0x000fe4000f8e02ff */
[----:B------:R-:W-:Y:S02]  /*7dc0*/  IMAD R46, R46, 0xc0, R80 ;  /* 0x000000c02e2e7824 */ /* 0x000fe400078e0250 */
[C---:B------:R-:W-:Y:S02]  /*7dd0*/  IMAD R37, R41.reuse, UR9, R36 ;  /* 0x0000000929257c24 */ /* 0x040fe4000f8e0224 */
[----:B------:R-:W-:Y:S01]  /*7de0*/  IMAD.WIDE.U32 R20, R41, UR8, R20 ;  /* 0x0000000829147c25 */ /* 0x000fe2000f8e0014 */
[----:B------:R-:W-:Y:S01]  /*7df0*/  ISETP.GE.AND P0, PT, R46, R3, PT ;  /* 0x000000032e00720c */ /* 0x000fe20003f06270 */
[----:B------:R-:W-:Y:S02]  /*7e00*/  ULDC.64 UR8, c[0x0][0xa80] ;  /* 0x0002a00000087ab9 */ /* 0x000fe40000000a00 */
[----:B------:R-:W-:Y:S01]  /*7e10*/  IMAD.IADD R21, R21, 0x1, R37 ;  /* 0x0000000115157824 */ /* 0x000fe200078e0225 */
[----:B------:R-:W-:Y:S01]  /*7e20*/  LEA R38, P1, R20, UR8, 0x1 ;  /* 0x0000000814267c11 */ /* 0x000fe2000f8208ff */
[----:B------:R-:W-:-:S03]  /*7e30*/  VIADD R0, R0, 0x19c20 ;  /* 0x00019c2000007836 */ /* 0x000fc60000000000 */
[----:B------:R-:W-:Y:S02]  /*7e40*/  LEA.HI.X R44, R20, UR9, R21, 0x1, P1 ;  /* 0x00000009142c7c11 */ /* 0x000fe400088f0c15 */
[----:B------:R-:W-:Y:S01]  /*7e50*/  PRMT R0, RZ, 0x654, R0 ;  /* 0x00000654ff007816 */ /* 0x000fe20000000000 */
[----:B-1----:R0:W1:Y:S01]  /*7e60*/  SHFL.IDX PT, R36, R38, RZ, 0x1c1f ;  /* 0x001c1fff26247589 */ /* 0x00206200000e0000 */
[----:B------:R-:W-:Y:S02]  /*7e70*/  BSSY B1, `(.L_x_11194) ;  /* 0x0000012000017945 */ /* 0x000fe40003800000 */
[----:B------:R0:W-:Y:S01]  /*7e80*/  SYNCS.ARRIVE.TRANS64.RED.A1T0 RZ, [R0+URZ], RZ ;  /* 0x000000ff00ff79a7 */ /* 0x0001e2000810043f */
        /* <DEDUP_REMOVED lines=9> */
[C---:B------:R-:W-:Y:S02]  /*7f20*/  @!P2 LEA R42, P4, R17.reuse, R36, 0x1 ;  /* 0x00000024112aa211 */ /* 0x040fe400078808ff */
[----:B--2---:R-:W-:Y:S01]  /*7f30*/  @!P0 IMAD.WIDE R20, R2, 0x2, R36 ;  /* 0x0000000202148825 */ /* 0x004fe200078e0224 */
[-C--:B------:R-:W-:Y:S02]  /*7f40*/  @!P1 LEA.HI.X R41, R16, R37.reuse, R47, 0x1, P3 ;  /* 0x0000002510299211 */ /* 0x080fe400018f0c2f */
[----:B------:R-:W-:Y:S02]  /*7f50*/  @!P2 LEA.HI.X R43, R17, R37, R45, 0x1, P4 ;  /* 0x00000025112ba211 */ /* 0x000fe400020f0c2d */
[----:B-----5:R3:W-:Y:S04]  /*7f60*/  @!P0 ST.E.128 desc[UR50][R20.64], R4 ;  /* 0x0000000414008985 */ /* 0x0207e8000c101d32 */
[----:B------:R3:W-:Y:S04]  /*7f70*/  @!P1 ST.E.128 desc[UR50][R40.64], R12 ;  /* 0x0000000c28009985 */ /* 0x0007e8000c101d32 */
[----:B------:R3:W-:Y:S02]  /*7f80*/  @!P2 ST.E.128 desc[UR50][R42.64], R28 ;  /* 0x0000001c2a00a985 */ /* 0x0007e4000c101d32 */
.L_x_11195:
[----:B------:R-:W-:Y:S05]  /*7f90*/  BSYNC B1 ;  /* 0x0000000000017941 */ /* 0x000fea0003800000 */
.L_x_11194:
[----:B0-----:R-:W-:Y:S01]  /*7fa0*/  VIADD R0, R46, 0x60 ;  /* 0x000000602e007836 */ /* 0x001fe20000000000 */
[----:B---3-5:R0:W3:Y:S04]  /*7fb0*/  SHFL.IDX PT, R7, R44, 0x1, 0x1c1f ;  /* 0x003c1f002c077f89 */ /* 0x0280e800000e0000 */
[----:B------:R-:W-:Y:S01]  /*7fc0*/  ISETP.GE.AND P0, PT, R0, R3, PT ;  /* 0x000000030000720c */ /* 0x000fe20003f06270 */
[----:B------:R0:W4:-:S12]  /*7fd0*/  SHFL.IDX PT, R6, R38, 0x1, 0x1c1f ;  /* 0x003c1f0026067f89 */ /* 0x00011800000e0000 */
[----:B0-----:R-:W-:Y:S05]  /*7fe0*/  @P0 BRA `(.L_x_11196) ;  /* 0x0000001400a00947 */ /* 0x001fea0003800000 */
[----:B------:R-:W-:Y:S02]  /*7ff0*/  ULDC UR4, c[0x0][0xac8] ;  /* 0x0002b20000047ab9 */ /* 0x000fe40000000800 */
[----:B------:R-:W-:Y:S02]  /*8000*/  ISETP.GE.AND P2, PT, R16, UR4, PT ;  /* 0x0000000410007c0c */ /* 0x000fe4000bf46270 */
[----:B------:R-:W-:-:S11]  /*8010*/  ISETP.GE.AND P1, PT, R2, UR4, PT ;  /* 0x0000000402007c0c */ /* 0x000fd6000bf26270 */
[----:B----4-:R-:W-:Y:S02]  /*8020*/  @!P2 LEA R12, P0, R16, R6, 0x1 ;  /* 0x00000006100ca211 */ /* 0x010fe400078008ff */
[----:B---3--:R-:W-:Y:S02]  /*8030*/  @!P1 IMAD.WIDE R4, R2, 0x2, R6 ;  /* 0x0000000202049825 */ /* 0x008fe400078e0206 */
        /* <DEDUP_REMOVED lines=9> */
.L_x_11193:
[----:B------:R1:W5:Y:S01]  /*80d0*/  LDL R84, [R1+0x4] ;  /* 0x0000040001547983 */ /* 0x0003620000100800 */
[----:B------:R-:W-:Y:S01]  /*80e0*/  ULDC.64 UR10, c[0x0][0xb08] ;  /* 0x0002c200000a7ab9 */ /* 0x000fe20000000a00 */
[----:B0-----:R-:W0:Y:S02]  /*80f0*/  @P1 LDC R4, c[0x0][0xbec] ;  /* 0x0002fb00ff041b82 */ /* 0x001e240000000800 */
[----:B------:R1:W5:Y:S04]  /*8100*/  LDL R83, [R1+0x2c] ;  /* 0x00002c0001537983 */ /* 0x0003680000100800 */
[----:B------:R1:W5:Y:S01]  /*8110*/  LDL R82, [R1] ;  /* 0x0000000001527983 */ /* 0x0003620000100800 */
[----:B------:R-:W-:Y:S01]  /*8120*/  UIMAD UR7, UR12, UR10, URZ ;  /* 0x0000000a0c0772a4 */ /* 0x000fe2000f8e023f */
[----:B------:R-:W2:Y:S01]  /*8130*/  @P1 LDC R5, c[0x0][0xbf0] ;  /* 0x0002fc00ff051b82 */ /* 0x000ea20000000800 */
[----:B------:R-:W-:Y:S01]  /*8140*/  UIMAD.WIDE.U32 UR8, UR4, UR10, URZ ;  /* 0x0000000a040872a5 */ /* 0x000fe2000f8e003f */
[----:B------:R-:W-:Y:S01]  /*8150*/  IMAD.MOV.U32 R3, RZ, RZ, R11 ;  /* 0x000000ffff037224 */ /* 0x000fe200078e000b */
[----:B------:R-:W-:Y:S01]  /*8160*/  UIMAD UR7, UR4, UR11, UR7 ;  /* 0x0000000b040772a4 */ /* 0x000fe2000f8e0207 */
[----:B------:R-:W-:Y:S01]  /*8170*/  BSSY B1, `(.L_x_11197) ;  /* 0x0000064000017945 */ /* 0x000fe20003800000 */
[----:B------:R-:W-:Y:S01]  /*8180*/  USHF.R.S32.HI UR4, URZ, 0x1f, UR39 ;  /* 0x0000001f3f047899 */ /* 0x000fe20008011427 */
[----:B------:R-:W-:Y:S01]  /*8190*/  SHF.R.S32.HI R24, RZ, 0x1f, R18 ;  /* 0x0000001fff187819 */ /* 0x000fe20000011412 */
[----:B------:R-:W-:Y:S01]  /*81a0*/  UIADD3 UR9, UR9, UR7, URZ ;  /* 0x0000000709097290 */ /* 0x000fe2000fffe03f */
[----:B------:R-:W-:Y:S01]  /*81b0*/  SHF.R.S32.HI R25, RZ, 0x1f, R19 ;  /* 0x0000001fff197819 */ /* 0x000fe20000011413 */
[----:B------:R-:W-:Y:S01]  /*81c0*/  ULDC.64 UR10, c[0x0][0xb38] ;  /* 0x0002ce00000a7ab9 */ /* 0x000fe20000000a00 */
[----:B------:R-:W-:Y:S01]  /*81d0*/  SHF.R.S32.HI R26, RZ, 0x1f, R22 ;  /* 0x0000001fff1a7819 */ /* 0x000fe20000011416 */
[----:B------:R-:W-:Y:S01]  /*81e0*/  UIMAD.WIDE.U32 UR8, UR41, UR10, UR8 ;  /* 0x0000000a290872a5 */ /* 0x000fe2000f8e0008 */
[----:B------:R-:W-:-:S02]  /*81f0*/  SHF.R.S32.HI R27, RZ, 0x1f, R23 ;  /* 0x0000001fff1b7819 */ /* 0x000fc40000011417 */
[----:B------:R-:W-:Y:S01]  /*8200*/  SHF.R.S32.HI R20, RZ, 0x1f, R152 ;  /* 0x0000001fff147819 */ /* 0x000fe20000011498 */
[----:B------:R-:W-:Y:S01]  /*8210*/  UIMAD UR9, UR41, UR11, UR9 ;  /* 0x0000000b290972a4 */ /* 0x000fe2000f8e0209 */
[----:B0-----:R-:W-:Y:S01]  /*8220*/  @P1 IMAD.HI.U32 R4, R11, R4, RZ ;  /* 0x000000040b041227 */ /* 0x001fe200078e00ff */
[----:B------:R-:W-:Y:S01]  /*8230*/  SHF.R.S32.HI R21, RZ, 0x1f, R153 ;  /* 0x0000001fff157819 */ /* 0x000fe20000011499 */
[----:B------:R-:W-:Y:S01]  /*8240*/  ULDC.64 UR10, c[0x0][0xb40] ;  /* 0x0002d000000a7ab9 */ /* 0x000fe20000000a00 */
[----:B------:R-:W-:Y:S01]  /*8250*/  SHF.R.S32.HI R78, RZ, 0x1f, R154 ;  /* 0x0000001fff4e7819 */ /* 0x000fe2000001149a */
[----:B------:R-:W-:Y:S01]  /*8260*/  UIMAD UR4, UR4, UR10, URZ ;  /* 0x0000000a040472a4 */ /* 0x000fe2000f8e023f */
[----:B------:R-:W-:Y:S01]  /*8270*/  SHF.R.S32.HI R79, RZ, 0x1f, R155 ;  /* 0x0000001fff4f7819 */ /* 0x000fe2000001149b */
[----:B------:R-:W-:Y:S01]  /*8280*/  UIMAD.WIDE.U32 UR8, UR39, UR10, UR8 ;  /* 0x0000000a270872a5 */ /* 0x000fe2000f8e0008 */
[----:B------:R-:W-:Y:S01]  /*8290*/  SHF.R.S32.HI R80, RZ, 0x1f, R156 ;  /* 0x0000001fff507819 */ /* 0x000fe2000001149c */
[----:B------:R-:W-:Y:S01]  /*82a0*/  UIMAD UR4, UR39, UR11, UR4 ;  /* 0x0000000b270472a4 */ /* 0x000fe2000f8e0204 */
[----:B--2---:R-:W-:-:S02]  /*82b0*/  @P1 SHF.R.U32.HI R3, RZ, R5, R4 ;  /* 0x00000005ff031219 */ /* 0x004fc40000011604 */
[----:B------:R-:W-:Y:S01]  /*82c0*/  ULDC.64 UR10, c[0x0][0xb48] ;  /* 0x0002d200000a7ab9 */ /* 0x000fe20000000a00 */
[----:B------:R-:W-:Y:S01]  /*82d0*/  UIADD3 UR9, UR9, UR4, URZ ;  /* 0x0000000409097290 */ /* 0x000fe2000fffe03f */
[--C-:B------:R-:W-:Y:S01]  /*82e0*/  SHF.R.S32.HI R4, RZ, 0x1f, R3.reuse ;  /* 0x0000001fff047819 */ /* 0x100fe20000011403 */
[----:B------:R-:W-:Y:S01]  /*82f0*/  IMAD.MOV R7, RZ, RZ, -R3 ;  /* 0x000000ffff077224 */ /* 0x000fe200078e0a03 */
[----:B------:R-:W-:Y:S01]  /*8300*/  SHF.R.S32.HI R81, RZ, 0x1f, R157 ;  /* 0x0000001fff517819 */ /* 0x000fe2000001149d */
[----:B------:R-:W-:Y:S02]  /*8310*/  UIMAD.WIDE.U32 UR8, UR43, UR10, UR8 ;  /* 0x0000000a2b0872a5 */ /* 0x000fe4000f8e0008 */
[----:B------:R-:W-:Y:S02]  /*8320*/  IMAD R7, R38, R7, R11 ;  /* 0x0000000726077224 */ /* 0x000fe400078e020b */
[----:B------:R-:W-:Y:S02]  /*8330*/  UIMAD UR43, UR43, UR11, UR9 ;  /* 0x0000000b2b2b72a4 */ /* 0x000fe4000f8e0209 */
[----:B------:R-:W-:Y:S01]  /*8340*/  IMAD.U32 R5, RZ, RZ, UR9 ;  /* 0x00000009ff057e24 */ /* 0x000fe2000f8e00ff */
[----:B------:R-:W-:-:S02]  /*8350*/  ULDC.64 UR10, c[0x0][0xb30] ;  /* 0x0002cc00000a7ab9 */ /* 0x000fc40000000a00 */
        /* <DEDUP_REMOVED lines=12> */
[----:B------:R-:W-:Y:S01]  /*8420*/  VIADD R6, R0, 0x19c20 ;  /* 0x00019c2000067836 */ /* 0x000fe20000000000 */
[----:B------:R-:W-:Y:S01]  /*8430*/  LEA R0, P1, R4, UR8, 0x2 ;  /* 0x0000000804007c11 */ /* 0x000fe2000f8210ff */
[----:B------:R-:W-:-:S03]  /*8440*/  IMAD.IADD R3, R5, 0x1, R3 ;  /* 0x0000000105037824 */ /* 0x000fc600078e0203 */
[----:B------:R-:W-:Y:S02]  /*8450*/  PRMT R6, RZ, 0x654, R6 ;  /* 0x00000654ff067816 */ /* 0x000fe40000000006 */
[----:B------:R-:W-:Y:S02]  /*8460*/  LEA.HI.X R3, R4, UR9, R3, 0x2, P1 ;  /* 0x0000000904037c11 */ /* 0x000fe400088f1403 */
[----:B------:R0:W-:Y:S03]  /*8470*/  SYNCS.ARRIVE.TRANS64.RED.A1T0 RZ, [R6+URZ], RZ ;  /* 0x000000ff06ff79a7 */ /* 0x0001e6000810043f */
[----:B------:R1:W2:Y:S04]  /*8480*/  SHFL.IDX PT, R7, R3, RZ, 0x1c1f ;  /* 0x001c1fff03077589 */ /* 0x0002a800000e0000 */
[----:B0-----:R1:W0:Y:S01]  /*8490*/  SHFL.IDX PT, R6, R0, RZ, 0x1c1f ;  /* 0x001c1fff00067589 */ /* 0x00122200000e0000 */
[----:B------:R-:W-:Y:S05]  /*84a0*/  @P2 BRA `(.L_x_11198) ;  /* 0x0000000000c02947 */ /* 0x000fea0003800000 */
[----:B------:R-:W-:Y:S02]  /*84b0*/  ULDC UR4, c[0x0][0xac8] ;  /* 0x0002b20000047ab9 */ /* 0x000fe40000000800 */
[----:B-----5:R-:W-:Y:S02]  /*84c0*/  ISETP.GE.AND P1, PT, R84, UR4, PT ;  /* 0x0000000454007c0c */ /* 0x020fe4000bf26270 */
[----:B------:R-:W-:Y:S02]  /*84d0*/  ISETP.GE.AND P2, PT, R82, UR4, PT ;  /* 0x0000000452007c0c */ /* 0x000fe4000bf46270 */
[----:B------:R-:W-:Y:S02]  /*84e0*/  ISETP.GE.AND P5, PT, R157, UR4, PT ;  /* 0x000000049d007c0c */ /* 0x000fe4000bfa6270 */
[----:B------:R-:W-:-:S07]  /*84f0*/  ISETP.GE.AND P4, PT, R156, UR4, PT ;  /* 0x000000049c007c0c */ /* 0x000fce000bf86270 */
[----:B0-2---:R-:W-:Y:S02]  /*8500*/  @!P1 IMAD.WIDE R4, R84, 0x4, R6 ;  /* 0x0000000454049825 */ /* 0x005fe400078e0206 */
        /* <DEDUP_REMOVED lines=9> */
[----:B------:R-:W-:Y:S01]  /*85a0*/  ISETP.GE.AND P3, PT, R153, UR4, PT ;  /* 0x0000000499007c0c */ /* 0x000fe2000bf66270 */
[----:B------:R3:W-:Y:S01]  /*85b0*/  @!P5 ST.E.64 desc[UR50][R10.64], R68 ;  /* 0x000000440a00d985 */ /* 0x0007e2000c101b32 */
[----:B------:R-:W-:Y:S02]  /*85c0*/  @!P4 LEA.HI.X R13, R156, R7, R80, 0x2, P6 ;  /* 0x000000079c0dc211 */ /* 0x000fe400030f1450 */
[----:B------:R-:W-:-:S03]  /*85d0*/  @!P1 LEA R14, P5, R155, R6, 0x2 ;  /* 0x000000069b0e9211 */ /* 0x000fc600078a10ff */
[----:B------:R4:W-:Y:S01]  /*85e0*/  @!P4 ST.E.64 desc[UR50][R12.64], R66 ;  /* 0x000000420c00c985 */ /* 0x0009e2000c101b32 */
[-C--:B------:R-:W-:Y:S02]  /*85f0*/  @!P1 LEA.HI.X R15, R155, R7.reuse, R79, 0x2, P5 ;  /* 0x000000079b0f9211 */ /* 0x080fe400028f144f */
[----:B------:R-:W-:Y:S02]  /*8600*/  ISETP.GE.AND P4, PT, R152, UR4, PT ;  /* 0x0000000498007c0c */ /* 0x000fe4000bf86270 */
[CC--:B0-----:R-:W-:Y:S01]  /*8610*/  @!P2 LEA R4, P6, R154.reuse, R6.reuse, 0x2 ;  /* 0x000000069a04a211 */ /* 0x0c1fe200078c10ff */
[----:B------:R0:W-:Y:S01]  /*8620*/  @!P1 ST.E.64 desc[UR50][R14.64], R60 ;  /* 0x0000003c0e009985 */ /* 0x0001e2000c101b32 */
[----:B------:R-:W-:Y:S02]  /*8630*/  ISETP.GE.AND P1, PT, R23, UR4, PT ;  /* 0x0000000417007c0c */ /* 0x000fe4000bf26270 */
[----:B--2---:R-:W-:Y:S02]  /*8640*/  @!P3 LEA R8, P5, R153, R6, 0x2 ;  /* 0x000000069908b211 */ /* 0x004fe400078a10ff */
        /* <DEDUP_REMOVED lines=11> */
[----:B------:R-:W-:Y:S02]  /*8700*/  @!P1 LEA.HI.X R13, R23, R7, R27, 0x2, P2 ;  /* 0x00000007170d9211 */ /* 0x000fe400010f141b */
[----:B0-----:R-:W-:-:S03]  /*8710*/  @!P5 LEA R14, P2, R22, R6, 0x2 ;  /* 0x00000006160ed211 */ /* 0x001fc600078410ff */
        /* <DEDUP_REMOVED lines=9> */
.L_x_11198:
[----:B------:R-:W-:Y:S05]  /*87b0*/  BSYNC B1 ;  /* 0x0000000000017941 */ /* 0x000fea0003800000 */
.L_x_11197:
[----:B--23--:R2:W3:Y:S04]  /*87c0*/  SHFL.IDX PT, R7, R3, 0x1, 0x1c1f ;  /* 0x003c1f0003077f89 */ /* 0x00c4e800000e0000 */
[----:B0-----:R2:W0:Y:S01]  /*87d0*/  SHFL.IDX PT, R6, R0, 0x1, 0x1c1f ;  /* 0x003c1f0000067f89 */ /* 0x00142200000e0000 */
[----:B------:R-:W-:Y:S05]  /*87e0*/  @P0 BRA `(.L_x_11196) ;  /* 0x0000000c00a00947 */ /* 0x000fea0003800000 */
[----:B------:R-:W-:Y:S02]  /*87f0*/  ULDC UR4, c[0x0][0xac8] ;  /* 0x0002b20000047ab9 */ /* 0x000fe40000000800 */
[----:B-----5:R-:W-:Y:S02]  /*8800*/  ISETP.GE.AND P5, PT, R82, UR4, PT ;  /* 0x0000000452007c0c */ /* 0x020fe4000bfa6270 */
[----:B------:R-:W-:Y:S02]  /*8810*/  ISETP.GE.AND P1, PT, R84, UR4, PT ;  /* 0x0000000454007c0c */ /* 0x000fe4000bf26270 */
[----:B------:R-:W-:Y:S02]  /*8820*/  ISETP.GE.AND P2, PT, R157, UR4, PT ;  /* 0x000000049d007c0c */ /* 0x000fe4000bf46270 */
[----:B------:R-:W-:Y:S02]  /*8830*/  ISETP.GE.AND P4, PT, R156, UR4, PT ;  /* 0x000000049c007c0c */ /* 0x000fe4000bf86270 */
[----:B------:R-:W-:-:S05]  /*8840*/  ISETP.GE.AND P3, PT, R155, UR4, PT ;  /* 0x000000049b007c0c */ /* 0x000fca000bf66270 */
[-C--:B0-----:R-:W-:Y:S02]  /*8850*/  @!P5 LEA R8, P0, R82, R6.reuse, 0x2 ;  /* 0x000000065208d211 */ /* 0x081fe400078010ff */
[----:B---3--:R-:W-:Y:S02]  /*8860*/  @!P1 IMAD.WIDE R4, R84, 0x4, R6 ;  /* 0x0000000454049825 */ /* 0x008fe400078e0206 */
[----:B------:R-:W-:Y:S02]  /*8870*/  @!P5 LEA.HI.X R9, R82, R7, R83, 0x2, P0 ;  /* 0x000000075209d211 */ /* 0x000fe400000f1453 */
[----:B------:R-:W-:Y:S01]  /*8880*/  ISETP.GE.AND P0, PT, R154, UR4, PT ;  /* 0x000000049a007c0c */ /* 0x000fe2000bf06270 */
[----:B------:R0:W-:Y:S01]  /*8890*/  @!P1 ST.E.64 desc[UR50][R4.64], R72 ;  /* 0x0000004804009985 */ /* 0x0001e2000c101b32 */
[-C--:B------:R-:W-:Y:S02]  /*88a0*/  @!P2 LEA R10, P1, R157, R6.reuse, 0x2 ;  /* 0x000000069d0aa211 */ /* 0x080fe400078210ff */
[-C--:B------:R-:W-:Y:S01]  /*88b0*/  @!P3 LEA R14, P6, R155, R6.reuse, 0x2 ;  /* 0x000000069b0eb211 */ /* 0x080fe200078c10ff */
[----:B------:R3:W-:Y:S01]  /*88c0*/  @!P5 ST.E.64 desc[UR50][R8.64], R70 ;  /* 0x000000460800d985 */ /* 0x0007e2000c101b32 */
[----:B------:R-:W-:-:S02]  /*88d0*/  @!P4 LEA R12, P5, R156, R6, 0x2 ;  /* 0x000000069c0cc211 */ /* 0x000fc400078a10ff */
[-C--:B------:R-:W-:Y:S02]  /*88e0*/  @!P2 LEA.HI.X R11, R157, R7.reuse, R81, 0x2, P1 ;  /* 0x000000079d0ba211 */ /* 0x080fe400008f1451 */
[-C--:B------:R-:W-:Y:S02]  /*88f0*/  @!P4 LEA.HI.X R13, R156, R7.reuse, R80, 0x2, P5 ;  /* 0x000000079c0dc211 */ /* 0x080fe400028f1450 */
[----:B------:R-:W-:Y:S01]  /*8900*/  ISETP.GE.AND P1, PT, R153, UR4, PT ;  /* 0x0000000499007c0c */ /* 0x000fe2000bf26270 */
[----:B------:R4:W-:Y:S01]  /*8910*/  @!P2 ST.E.64 desc[UR50][R10.64], R64 ;  /* 0x000000400a00a985 */ /* 0x0009e2000c101b32 */
[----:B------:R-:W-:Y:S02]  /*8920*/  @!P3 LEA.HI.X R15, R155, R7, R79, 0x2, P6 ;  /* 0x000000079b0fb211 */ /* 0x000fe400030f144f */
[----:B------:R-:W-:Y:S01]  /*8930*/  ISETP.GE.AND P2, PT, R152, UR4, PT ;  /* 0x0000000498007c0c */ /* 0x000fe2000bf46270 */
[----:B------:R1:W-:Y:S01]  /*8940*/  @!P4 ST.E.64 desc[UR50][R12.64], R62 ;  /* 0x0000003e0c00c985 */ /* 0x0003e2000c101b32 */
[----:B0-----:R-:W-:-:S02]  /*8950*/  @!P0 LEA R4, P4, R154, R6, 0x2 ;  /* 0x000000069a048211 */ /* 0x001fc400078810ff */
[----:B------:R-:W-:Y:S01]  /*8960*/  ISETP.GE.AND P5, PT, R23, UR4, PT ;  /* 0x0000000417007c0c */ /* 0x000fe2000bfa6270 */
[----:B------:R0:W-:Y:S01]  /*8970*/  @!P3 ST.E.64 desc[UR50][R14.64], R56 ;  /* 0x000000380e00b985 */ /* 0x0001e2000c101b32 */
[----:B------:R-:W-:Y:S02]  /*8980*/  @!P0 LEA.HI.X R5, R154, R7, R78, 0x2, P4 ;  /* 0x000000079a058211 */ /* 0x000fe400020f144e */
[----:B------:R-:W-:Y:S02]  /*8990*/  ISETP.GE.AND P4, PT, R22, UR4, PT ;  /* 0x0000000416007c0c */ /* 0x000fe4000bf86270 */
[----:B------:R-:W-:Y:S01]  /*89a0*/  ISETP.GE.AND P3, PT, R19, UR4, PT ;  /* 0x0000000413007c0c */ /* 0x000fe2000bf66270 */
[----:B------:R2:W-:Y:S01]  /*89b0*/  @!P0 ST.E.64 desc[UR50][R4.64], R54 ;  /* 0x0000003604008985 */ /* 0x0005e2000c101b32 */
[----:B---3--:R-:W-:-:S04]  /*89c0*/  @!P1 LEA R8, P6, R153, R6, 0x2 ;  /* 0x0000000699089211 */ /* 0x008fc800078c10ff */
[-C--:B------:R-:W-:Y:S02]  /*89d0*/  @!P1 LEA.HI.X R9, R153, R7.reuse, R21, 0x2, P6 ;  /* 0x0000000799099211 */ /* 0x080fe400030f1415 */
[CC--:B----4-:R-:W-:Y:S02]  /*89e0*/  @!P2 LEA R10, P6, R152.reuse, R6.reuse, 0x2 ;  /* 0x00000006980aa211 */ /* 0x0d0fe400078c10ff */
[-C--:B-1----:R-:W-:Y:S01]  /*89f0*/  @!P5 LEA R12, P0, R23, R6.reuse, 0x2 ;  /* 0x00000006170cd211 */ /* 0x082fe200078010ff */
[----:B------:R2:W-:Y:S01]  /*8a00*/  @!P1 ST.E.64 desc[UR50][R8.64], R48 ;  /* 0x0000003008009985 */ /* 0x0005e2000c101b32 */
[-C--:B------:R-:W-:Y:S02]  /*8a10*/  @!P2 LEA.HI.X R11, R152, R7.reuse, R20, 0x2, P6 ;  /* 0x00000007980ba211 */ /* 0x080fe400030f1414 */
[-C--:B0-----:R-:W-:Y:S02]  /*8a20*/  @!P4 LEA R14, P1, R22, R6.reuse, 0x2 ;  /* 0x00000006160ec211 */ /* 0x081fe400078210ff */
[----:B------:R-:W-:Y:S01]  /*8a30*/  @!P3 LEA R20, P6, R19, R6, 0x2 ;  /* 0x000000061314b211 */ /* 0x000fe200078c10ff */
[----:B------:R2:W-:Y:S01]  /*8a40*/  @!P2 ST.E.64 desc[UR50][R10.64], R46 ;  /* 0x0000002e0a00a985 */ /* 0x0005e2000c101b32 */
[----:B------:R-:W-:-:S02]  /*8a50*/  @!P5 LEA.HI.X R13, R23, R7, R27, 0x2, P0 ;  /* 0x00000007170dd211 */ /* 0x000fc400000f141b */
        /* <DEDUP_REMOVED lines=11> */
.L_x_11191:
        /* <DEDUP_REMOVED lines=31> */
.L_x_11199:
        /* <DEDUP_REMOVED lines=57> */
.L_x_11201:
[----:B------:R-:W-:Y:S05]  /*9090*/  BSYNC B1 ;  /* 0x0000000000017941 */ /* 0x000fea0003800000 */
.L_x_11200:
[----:B------:R-:W-:-:S06]  /*90a0*/  UISETP.GT.AND UP0, UPT, UR44, 0x1, UPT ;  /* 0x000000012c00788c */ /* 0x000fcc000bf04270 */
[----:B------:R-:W-:-:S13]  /*90b0*/  PLOP3.LUT P0, PT, PT, PT, UP0, 0x80, 0x0 ;  /* 0x000000000000781c */ /* 0x000fda0003f0f008 */
[----:B------:R-:W-:Y:S05]  /*90c0*/  @P0 BRA `(.L_x_11196) ;  /* 0x0000000400680947 */ /* 0x000fea0003800000 */
[----:B------:R-:W1:Y:S01]  /*90d0*/  LDC R11, c[0x0][0xbe8] ;  /* 0x0002fa00ff0b7b82 */ /* 0x000e620000000800 */
[--C-:B0-----:R-:W-:Y:S01]  /*90e0*/  SHF.R.S32.HI R3, RZ, 0x1f, R12.reuse ;  /* 0x0000001fff037819 */ /* 0x101fe2000001140c */
[----:B------:R-:W-:Y:S01]  /*90f0*/  ULDC.64 UR10, c[0x0][0xaa0] ;  /* 0x0002a800000a7ab9 */ /* 0x000fe20000000a00 */
[----:B------:R-:W-:Y:S01]  /*9100*/  SHF.R.S32.HI R10, RZ, 0x1f, R12 ;  /* 0x0000001fff0a7819 */ /* 0x000fe2000001140c */
[----:B------:R-:W-:Y:S01]  /*9110*/  UIMAD UR7, UR16, UR10, URZ ;  /* 0x0000000a100772a4 */ /* 0x000fe2000f8e023f */
[-C--:B------:R-:W-:Y:S01]  /*9120*/  LEA.HI R3, R3, R12.reuse, RZ, 0x2 ;  /* 0x0000000c03037211 */ /* 0x080fe200078f10ff */
[----:B------:R-:W-:Y:S01]  /*9130*/  UIMAD.WIDE.U32 UR8, UR4, UR10, URZ ;  /* 0x0000000a040872a5 */ /* 0x000fe2000f8e003f */
[----:B------:R-:W-:Y:S01]  /*9140*/  LEA.HI R10, R10, R12, RZ, 0x2 ;  /* 0x0000000c0a0a7211 */ /* 0x000fe200078f10ff */
[----:B------:R-:W-:Y:S01]  /*9150*/  UIMAD UR7, UR4, UR11, UR7 ;  /* 0x0000000b040772a4 */ /* 0x000fe2000f8e0207 */
[----:B------:R-:W-:Y:S01]  /*9160*/  LOP3.LUT R3, R3, 0xfffffffc, RZ, 0xc0, !PT ;  /* 0xfffffffc03037812 */ /* 0x000fe200078ec0ff */
[----:B------:R-:W-:Y:S01]  /*9170*/  IMAD.U32 R6, RZ, RZ, UR42 ;  /* 0x0000002aff067e24 */ /* 0x000fe2000f8e00ff */
[----:B------:R-:W-:Y:S01]  /*9180*/  SHF.R.S32.HI R10, RZ, 0x2, R10 ;  /* 0x00000002ff0a7819 */ /* 0x000fe2000001140a */
[----:B------:R-:W-:Y:S01]  /*9190*/  UIADD3 UR9, UR9, UR7, URZ ;  /* 0x0000000709097290 */ /* 0x000fe2000fffe03f */
[----:B------:R-:W-:Y:S01]  /*91a0*/  IMAD.U32 R8, RZ, RZ, UR42 ;  /* 0x0000002aff087e24 */ /* 0x000fe2000f8e00ff */
[----:B------:R-:W-:Y:S01]  /*91b0*/  ULDC.64 UR10, c[0x0][0xae8] ;  /* 0x0002ba00000a7ab9 */ /* 0x000fe20000000a00 */
[----:B------:R-:W-:Y:S01]  /*91c0*/  IMAD.IADD R3, R12, 0x1, -R3 ;  /* 0x000000010c037824 */ /* 0x000fe200078e0a03 */
[----:B------:R-:W-:Y:S01]  /*91d0*/  UIMAD.WIDE.U32 UR8, UR41, UR10, UR8 ;  /* 0x0000000a290872a5 */ /* 0x000fe2000f8e0008 */
[----:B------:R-:W-:Y:S01]  /*91e0*/  BSSY B1, `(.L_x_11202) ;  /* 0x0000037000017945 */ /* 0x000fe20003800000 */
[----:B------:R-:W-:Y:S01]  /*91f0*/  SHF.R.S32.HI R20, RZ, 0x1f, R17 ;  /* 0x0000001fff147819 */ /* 0x000fe20000011411 */
[----:B------:R-:W-:Y:S01]  /*9200*/  IMAD R3, R3, 0x60, R10 ;  /* 0x0000006003037824 */ /* 0x000fe200078e020a */
[----:B------:R-:W-:Y:S01]  /*9210*/  UIMAD UR9, UR41, UR11, UR9 ;  /* 0x0000000b290972a4 */ /* 0x000fe2000f8e0209 */
[----:B------:R-:W-:-:S02]  /*9220*/  SHF.R.S32.HI R21, RZ, 0x1f, R16 ;  /* 0x0000001fff157819 */ /* 0x000fc40000011410 */
[----:B------:R-:W-:Y:S01]  /*9230*/  IMAD R6, R6, 0xc0, R3 ;  /* 0x000000c006067824 */ /* 0x000fe200078e0203 */
[----:B-1----:R-:W-:Y:S01]  /*9240*/  ISETP.NE.AND P0, PT, R11, 0x1, PT ;  /* 0x000000010b00780c */ /* 0x002fe20003f05270 */
[----:B------:R-:W-:Y:S02]  /*9250*/  ULDC.64 UR10, c[0x0][0xaf0] ;  /* 0x0002bc00000a7ab9 */ /* 0x000fe40000000a00 */
[----:B------:R-:W-:Y:S01]  /*9260*/  UIMAD UR40, UR40, UR10, URZ ;  /* 0x0000000a282872a4 */ /* 0x000fe2000f8e023f */
[----:B------:R-:W-:Y:S01]  /*9270*/  IMAD.MOV.U32 R3, RZ, RZ, R6 ;  /* 0x000000ffff037224 */ /* 0x000fe200078e0006 */
[----:B------:R-:W-:Y:S02]  /*9280*/  UIMAD.WIDE.U32 UR8, UR39, UR10, UR8 ;  /* 0x0000000a270872a5 */ /* 0x000fe4000f8e0008 */
[----:B------:R-:W-:-:S03]  /*9290*/  UIMAD UR4, UR39, UR11, UR40 ;  /* 0x0000000b270472a4 */ /* 0x000fc6000f8e0228 */
        /* <DEDUP_REMOVED lines=10> */
[----:B------:R-:W-:Y:S02]  /*9340*/  IMAD R7, R11, R7, R6 ;  /* 0x000000070b077224 */ /* 0x000fe400078e0206 */
[----:B------:R-:W-:Y:S02]  /*9350*/  IMAD R6, R4, UR10, RZ ;  /* 0x0000000a04067c24 */ /* 0x000fe4000f8e02ff */
[----:B------:R-:W-:Y:S01]  /*9360*/  IMAD.U32 R4, RZ, RZ, UR8 ;  /* 0x00000008ff047e24 */ /* 0x000fe2000f8e00ff */
[----:B------:R-:W-:Y:S01]  /*9370*/  ULDC.64 UR8, c[0x0][0xad8] ;  /* 0x0002b60000087ab9 */ /* 0x000fe20000000a00 */
[C---:B------:R-:W-:Y:S01]  /*9380*/  IMAD R9, R3.reuse, UR11, R6 ;  /* 0x0000000b03097c24 */ /* 0x040fe2000f8e0206 */
[----:B------:R-:W-:Y:S01]  /*9390*/  SHF.R.S32.HI R6, RZ, 0x1f, R7 ;  /* 0x0000001fff067819 */ /* 0x000fe20000011407 */
[----:B------:R-:W-:-:S04]  /*93a0*/  IMAD.WIDE.U32 R4, R3, UR10, R4 ;  /* 0x0000000a03047c25 */ /* 0x000fc8000f8e0004 */
[----:B------:R-:W-:Y:S02]  /*93b0*/  IMAD R6, R6, UR8, RZ ;  /* 0x0000000806067c24 */ /* 0x000fe4000f8e02ff */
[----:B------:R-:W-:Y:S02]  /*93c0*/  IMAD.IADD R5, R5, 0x1, R9 ;  /* 0x0000000105057824 */ /* 0x000fe400078e0209 */
[----:B-----5:R-:W-:Y:S02]  /*93d0*/  IMAD R11, R0, R11, RZ ;  /* 0x0000000b000b7224 */ /* 0x020fe400078e02ff */
[----:B------:R-:W-:Y:S02]  /*93e0*/  IMAD R0, R8, 0xc0, R10 ;  /* 0x000000c008007824 */ /* 0x000fe400078e020a */
[C---:B------:R-:W-:Y:S02]  /*93f0*/  IMAD R3, R7.reuse, UR9, R6 ;  /* 0x0000000907037c24 */ /* 0x040fe4000f8e0206 */
[----:B------:R-:W-:Y:S01]  /*9400*/  IMAD.WIDE.U32 R4, R7, UR8, R4 ;  /* 0x0000000807047c25 */ /* 0x000fe2000f8e0004 */
[----:B------:R-:W-:Y:S01]  /*9410*/  ISETP.GE.AND P0, PT, R0, R11, PT ;  /* 0x0000000b0000720c */ /* 0x000fe20003f06270 */
[----:B------:R-:W-:-:S02]  /*9420*/  ULDC.64 UR8, c[0x0][0xa80] ;  /* 0x0002a00000087ab9 */ /* 0x000fc40000000a00 */
[----:B------:R-:W-:Y:S01]  /*9430*/  IMAD.IADD R3, R5, 0x1, R3 ;  /* 0x0000000105037824 */ /* 0x000fe200078e0203 */
[----:B------:R-:W-:-:S04]  /*9440*/  LEA R6, P1, R4, UR8, 0x1 ;  /* 0x0000000804067c11 */ /* 0x000fc8000f8208ff */
[----:B------:R-:W-:Y:S02]  /*9450*/  LEA.HI.X R3, R4, UR9, R3, 0x1, P1 ;  /* 0x0000000904037c11 */ /* 0x000fe400088f0c03 */
[----:B------:R0:W1:Y:S04]  /*9460*/  SHFL.IDX PT, R4, R6, RZ, 0x1c1f ;  /* 0x001c1fff06047589 */ /* 0x00006800000e0000 */
[----:B------:R0:W2:Y:S01]  /*9470*/  SHFL.IDX PT, R5, R3, RZ, 0x1c1f ;  /* 0x001c1fff03057589 */ /* 0x0000a200000e0000 */
[----:B------:R-:W-:Y:S05]  /*9480*/  @P0 BRA `(.L_x_11203) ;  /* 0x0000000000300947 */ /* 0x000fea0003800000 */
        /* <DEDUP_REMOVED lines=9> */
[----:B------:R3:W-:Y:S04]  /*9520*/  @!P2 ST.E.128 desc[UR50][R8.64], RZ ;  /* 0x000000ff0800a985 */ /* 0x0007e8000c101d32 */
[----:B------:R3:W-:Y:S04]  /*9530*/  @!P3 ST.E.128 desc[UR50][R12.64], RZ ;  /* 0x000000ff0c00b985 */ /* 0x0007e8000c101d32 */
[----:B------:R3:W-:Y:S02]  /*9540*/  @!P4 ST.E.128 desc[UR50][R14.64], RZ ;  /* 0x000000ff0e00c985 */ /* 0x0007e4000c101d32 */
.L_x_11203:
[----:B------:R-:W-:Y:S05]  /*9550*/  BSYNC B1 ;  /* 0x0000000000017941 */ /* 0x000fea0003800000 */
.L_x_11202:
[----:B------:R-:W-:Y:S01]  /*9560*/  VIADD R0, R0, 0x60 ;  /* 0x0000006000007836 */ /* 0x000fe20000000000 */
[----:B--2---:R2:W4:Y:S04]  /*9570*/  SHFL.IDX PT, R5, R3, 0x1, 0x1c1f ;  /* 0x003c1f0003057f89 */ /* 0x00452800000e0000 */
[----:B------:R-:W-:Y:S01]  /*9580*/  ISETP.GE.AND P0, PT, R0, R11, PT ;  /* 0x0000000b0000720c */ /* 0x000fe20003f06270 */
[----:B-1----:R2:W1:-:S12]  /*9590*/  SHFL.IDX PT, R4, R6, 0x1, 0x1c1f ;  /* 0x003c1f0006047f89 */ /* 0x00245800000e0000 */
[----:B--2---:R-:W-:Y:S05]  /*95a0*/  @P0 BRA `(.L_x_11196) ;  /* 0x0000000000300947 */ /* 0x004fea0003800000 */
[----:B------:R-:W-:Y:S02]  /*95b0*/  ULDC UR4, c[0x0][0xac8] ;  /* 0x0002b20000047ab9 */ /* 0x000fe40000000800 */
[----:B------:R-:W-:Y:S02]  /*95c0*/  ISETP.GE.AND P3, PT, R16, UR4, PT ;  /* 0x0000000410007c0c */ /* 0x000fe4000bf66270 */
[----:B------:R-:W-:Y:S02]  /*95d0*/  ISETP.GE.AND P4, PT, R17, UR4, PT ;  /* 0x0000000411007c0c */ /* 0x000fe4000bf86270 */
[----:B------:R-:W-:-:S09]  /*95e0*/  ISETP.GE.AND P2, PT, R2, UR4, PT ;  /* 0x0000000402007c0c */ /* 0x000fd2000bf46270 */
[-C--:B-1-3--:R-:W-:Y:S02]  /*95f0*/  @!P3 LEA R8, P0, R16, R4.reuse, 0x1 ;  /* 0x000000041008b211 */ /* 0x08afe400078008ff */
[C---:B------:R-:W-:Y:S02]  /*9600*/  @!P4 LEA R10, P1, R17.reuse, R4, 0x1 ;  /* 0x00000004110ac211 */ /* 0x040fe400078208ff */
[----:B0---4-:R-:W-:Y:S01]  /*9610*/  @!P2 IMAD.WIDE R6, R2, 0x2, R4 ;  /* 0x000000020206a825 */ /* 0x011fe200078e0204 */
[-C--:B------:R-:W-:Y:S02]  /*9620*/  @!P3 LEA.HI.X R9, R16, R5.reuse, R21, 0x1, P0 ;  /* 0x000000051009b211 */ /* 0x080fe400000f0c15 */
[----:B------:R-:W-:Y:S02]  /*9630*/  @!P4 LEA.HI.X R11, R17, R5, R20, 0x1, P1 ;  /* 0x00000005110bc211 */ /* 0x000fe400008f0c14 */
[----:B------:R2:W-:Y:S04]  /*9640*/  @!P2 ST.E.128 desc[UR50][R6.64], RZ ;  /* 0x000000ff0600a985 */ /* 0x0005e8000c101d32 */
[----:B------:R2:W-:Y:S04]  /*9650*/  @!P3 ST.E.128 desc[UR50][R8.64], RZ ;  /* 0x000000ff0800b985 */ /* 0x0005e8000c101d32 */
[----:B------:R2:W-:Y:S02]  /*9660*/  @!P4 ST.E.128 desc[UR50][R10.64], RZ ;  /* 0x000000ff0a00c985 */ /* 0x0005e4000c101d32 */
.L_x_11196:
[----:B------:R-:W-:Y:S05]  /*9670*/  BSYNC B0 ;  /* 0x0000000000007941 */ /* 0x000fea0003800000 */
.L_x_11190:
[----:B------:R-:W-:Y:S02]  /*9680*/  ULDC UR4, c[0x0][0xc3c] ;  /* 0x00030f0000047ab9 */ /* 0x000fe40000000800 */
[----:B------:R-:W-:-:S13]  /*9690*/  ISETP.GE.AND P0, PT, R39, UR4, PT ;  /* 0x0000000427007c0c */ /* 0x000fda000bf06270 */
[----:B------:R-:W-:Y:S05]  /*96a0*/  @!P0 BRA `(.L_x_11204) ;  /* 0xffffff7800048947 */ /* 0x000fea000383ffff */
[----:B------:R-:W-:Y:S05]  /*96b0*/  EXIT ;  /* 0x000000000000794d */ /* 0x000fea0003800000 */
.L_x_11161:
        /* <DEDUP_REMOVED lines=62> */
.L_x_11208:
        /* <DEDUP_REMOVED lines=36> */
.L_x_11206:
        /* <DEDUP_REMOVED lines=8> */
[----:B------:R0:W1:Y:S04]  /*9d60*/  SHFL.IDX PT, R6, R6, R11, 0x1f ;  /* 0x00001f0b06067589 */ /* 0x00006800000e0000 */
[----:B------:R2:W3:Y:S01]  /*9d70*/  SHFL.IDX PT, R9, R9, R14, 0x1f ;  /* 0x00001f0e09097589 */ /* 0x0004e200000e0000 */
[----:B0-----:R-:W-:Y:S01]  /*9d80*/  IMAD.MOV.U32 R11, RZ, RZ, RZ ;  /* 0x000000ffff0b7224 */ /* 0x001fe200078e00ff */
[----:B-1----:R-:W-:-:S04]  /*9d90*/  IABS R4, R6 ;  /* 0x0000000600047213 */ /* 0x002fc80000000000 */
[----:B------:R-:W0:Y:S08]  /*9da0*/  I2F.RP R10, R4 ;  /* 0x00000004000a7306 */ /* 0x000e300000209400 */
[----:B0-----:R-:W0:Y:S02]  /*9db0*/  MUFU.RCP R10, R10 ;  /* 0x0000000a000a7308 */ /* 0x001e240000001000 */
[----:B0-----:R-:W-:-:S06]  /*9dc0*/  VIADD R3, R10, 0xffffffe ;  /* 0x0ffffffe0a037836 */ /* 0x001fcc0000000000 */
[----:B------:R-:W0:Y:S02]  /*9dd0*/  F2I.FTZ.U32.TRUNC.NTZ R3, R3 ;  /* 0x0000000300037305 */ /* 0x000e24000021f000 */
[----:B0-----:R-:W-:Y:S01]  /*9de0*/  IMAD.MOV R13, RZ, RZ, -R3 ;  /* 0x000000ffff0d7224 */ /* 0x001fe200078e0a03 */
[----:B--23--:R-:W-:Y:S06]  /*9df0*/  @!P0 BRA `(.L_x_11209) ;  /* 0x00000000000c8947 */ /* 0x00cfec0003800000 */
[----:B------:R-:W-:-:S06]  /*9e00*/  UIADD3 UR5, UR40, -0x1, URZ ;  /* 0xffffffff28057890 */ /* 0x000fcc000fffe03f */
[----:B------:R-:W-:-:S05]  /*9e10*/  IMAD.U32 R10, RZ, RZ, UR5 ;  /* 0x00000005ff0a7e24 */ /* 0x000fca000f8e00ff */
[----:B------:R0:W1:Y:S02]  /*9e20*/  SHFL.IDX PT, R11, R5, R10, 0x1f ;  /* 0x00001f0a050b7589 */ /* 0x00006400000e0000 */
.L_x_11209:
[----:B01----:R-:W-:Y:S01]  /*9e30*/  IMAD R5, R11, R2, R12 ;  /* 0x000000020b057224 */ /* 0x003fe200078e020c */
[----:B------:R-:W-:Y:S01]  /*9e40*/  IABS R2, R9 ;  /* 0x0000000900027213 */ /* 0x000fe20000000000 */
[----:B------:R-:W-:Y:S01]  /*9e50*/  IMAD.MOV.U32 R11, RZ, RZ, R13 ;  /* 0x000000ffff0b7224 */ /* 0x000fe200078e000d */
[----:B------:R-:W-:Y:S01]  /*9e60*/  IABS R13, R6 ;  /* 0x00000006000d7213 */ /* 0x000fe20000000000 */
[----:B------:R-:W-:Y:S01]  /*9e70*/  UIADD3 UR40, UR40, UR4, URZ ;  /* 0x0000000428287290 */ /* 0x000fe2000fffe03f */
[----:B------:R0:W-:Y:S01]  /*9e80*/  STL [R1], R5 ;  /* 0x0000000501007387 */ /* 0x0001e20000100800 */
[----:B------:R-:W-:Y:S02]  /*9e90*/  IMAD R11, R11, R4, RZ ;  /* 0x000000040b0b7224 */ /* 0x000fe400078e02ff */
[----:B0-----:R-:W-:Y:S02]  /*9ea0*/  IMAD.IADD R5, R8, 0x1, -R5 ;  /* 0x0000000108057824 */ /* 0x001fe400078e0a05 */
[----:B------:R-:W-:-:S02]  /*9eb0*/  IMAD.MOV.U32 R8, RZ, RZ, R2 ;  /* 0x000000ffff087224 */ /* 0x000fc400078e0002 */
[----:B------:R-:W-:Y:S01]  /*9ec0*/  IMAD.MOV.U32 R2, RZ, RZ, RZ ;  /* 0x000000ffff027224 */ /* 0x000fe200078e00ff */
[----:B------:R-:W-:Y:S01]  /*9ed0*/  IABS R12, R5 ;  /* 0x00000005000c7213 */ /* 0x000fe20000000000 */
[----:B------:R-:W0:Y:S02]  /*9ee0*/  I2F.RP R10, R8 ;  /* 0x00000008000a7306 */ /* 0x000e240000209400 */
[----:B------:R-:W-:-:S04]  /*9ef0*/  IMAD.HI.U32 R2, R3, R11, R2 ;  /* 0x0000000b03027227 */ /* 0x000fc800078e0002 */
[----:B------:R-:W-:Y:S02]  /*9f00*/  IMAD.MOV.U32 R3, RZ, RZ, R12 ;  /* 0x000000ffff037224 */ /* 0x000fe400078e000c */
[----:B------:R-:W-:Y:S02]  /*9f10*/  IMAD.MOV R11, RZ, RZ, -R13 ;  /* 0x000000ffff0b7224 */ /* 0x000fe400078e0a0d */
        /* <DEDUP_REMOVED lines=21> */
[----:B------:R-:W-:-:S02]  /*a070*/  IMAD.MOV.U32 R2, RZ, RZ, RZ ;  /* 0x000000ffff027224 */ /* 0x000fc400078e00ff */
[----:B------:R-:W-:Y:S02]  /*a080*/  IMAD R6, R6, R10, RZ ;  /* 0x0000000a06067224 */ /* 0x000fe400078e02ff */
        /* <DEDUP_REMOVED lines=17> */
[----:B------:R-:W-:Y:S02]  /*a1a0*/  IMAD R3, R9, R4, R10 ;  /* 0x0000000409037224 */ /* 0x000fe400078e020a */
[----:B------:R-:W-:Y:S02]  /*a1b0*/  IMAD.IADD R4, R5, 0x1, -R6 ;  /* 0x0000000105047824 */ /* 0x000fe400078e0a06 */
[----:B------:R-:W-:-:S05]  /*a1c0*/  IMAD R2, R3, 0x10000, R2 ;  /* 0x0001000003027824 */ /* 0x000fca00078e0202 */
[----:B------:R0:W-:Y:S04]  /*a1d0*/  STL [R1+0x8], R2 ;  /* 0x0000080201007387 */ /* 0x0001e80000100800 */
[----:B------:R0:W-:Y:S01]  /*a1e0*/  STL [R1+0x4], R4 ;  /* 0x0000040401007387 */ /* 0x0001e20000100800 */
[----:B------:R-:W-:Y:S05]  /*a1f0*/  BRA `(.L_x_11210) ;  /* 0x0000000000107947 */ /* 0x000fea0003800000 */
.L_x_11207:
[----:B------:R1:W-:Y:S01]  /*a200*/  STL [R1], R8 ;  /* 0x0000000801007387 */ /* 0x0003e20000100800 */
[----:B------:R-:W-:-:S03]  /*a210*/  ULDC UR40, c[0x0][0xc3c] ;  /* 0x00030f0000287ab9 */ /* 0x000fc60000000800 */
[----:B------:R1:W-:Y:S04]  /*a220*/  STL [R1+0x4], RZ ;  /* 0x000004ff01007387 */ /* 0x0003e80000100800 */
[----:B------:R1:W-:Y:S02]  /*a230*/  STL [R1+0x8], RZ ;  /* 0x000008ff01007387 */ /* 0x0003e40000100800 */
.L_x_11210:
[----:B-1----:R-:W2:Y:S04]  /*a240*/  LDL R8, [R1] ;  /* 0x0000000001087983 */ /* 0x002ea80000100800 */
        /* <DEDUP_REMOVED lines=10> */
.L_x_11205:
        /* <DEDUP_REMOVED lines=9> */
[----:B------:R-:W-:Y:S01]  /*a380*/  IMAD.SHL.U32 R7, R0, 0x800, RZ ;  /* 0x0000080000077824 */ /* 0x000fe200078e00ff */
[----:B------:R-:W-:Y:S01]  /*a390*/  MOV R16, 0x400 ;  /* 0x0000040000107802 */ /* 0x000fe20000000f00 */
[----:B------:R-:W-:Y:S01]  /*a3a0*/  IMAD.MOV.U32 R24, RZ, RZ, 0x1 ;  /* 0x00000001ff187424 */ /* 0x000fe200078e00ff */
[----:B------:R-:W-:Y:S01]  /*a3b0*/  ULOP3.LUT UR44, UR38, 0x2, URZ, 0xfc, !UPT ;  /* 0x00000002262c7892 */ /* 0x000fe2000f8efc3f */
[----:B------:R-:W-:Y:S01]  /*a3c0*/  IMAD.MOV.U32 R19, RZ, RZ, RZ ;  /* 0x000000ffff137224 */ /* 0x000fe200078e00ff */
[----:B------:R-:W-:Y:S01]  /*a3d0*/  ULOP3.LUT UR45, UR38, 0x1, URZ, 0xfc, !UPT ;  /* 0x00000001262d7892 */ /* 0x000fe2000f8efc3f */
[----:B------:R-:W-:Y:S01]  /*a3e0*/  ULDC UR46, c[0x0][0xc] ;  /* 0x00000300002e7ab9 */ /* 0x000fe20000000800 */
[C---:B-1----:R-:W-:Y:S01]  /*a3f0*/  IMAD.SHL.U32 R2, R8.reuse, 0x20, RZ ;  /* 0x0000002008027824 */ /* 0x042fe200078e00ff */
[----:B0-----:R-:W-:Y:S01]  /*a400*/  SHF.R.U32.HI R4, RZ, 0x1, R8 ;  /* 0x00000001ff047819 */ /* 0x001fe20000011608 */
[C---:B------:R-:W-:Y:S01]  /*a410*/  IMAD.SHL.U32 R5, R8.reuse, 0x80, RZ ;  /* 0x0000008008057824 */ /* 0x040fe200078e00ff */
[C---:B------:R-:W-:Y:S01]  /*a420*/  LOP3.LUT P0, RZ, R8.reuse, 0x4, RZ, 0xc0, !PT ;  /* 0x0000000408ff7812 */ /* 0x040fe2000780c0ff */
[----:B------:R-:W-:Y:S01]  /*a430*/  IMAD.SHL.U32 R6, R8, 0x4, RZ ;  /* 0x0000000408067824 */ /* 0x000fe200078e00ff */
[----:B------:R-:W-:Y:S01]  /*a440*/  LOP3.LUT R3, R2, 0x80, RZ, 0xc0, !PT ;  /* 0x0000008002037812 */ /* 0x000fe200078ec0ff */
[----:B------:R-:W-:Y:S01]  /*a450*/  IMAD.SHL.U32 R29, R8, 0x10, RZ ;  /* 0x00000010081d7824 */ /* 0x000fe200078e00ff */
[----:B------:R-:W-:-:S02]  /*a460*/  LOP3.LUT R0, R5, 0x400, RZ, 0xc0, !PT ;  /* 0x0000040005007812 */ /* 0x000fc400078ec0ff */
[----:B------:R-:W-:Y:S02]  /*a470*/  LOP3.LUT R3, R3, 0x10, R4, 0xf8, !PT ;  /* 0x0000001003037812 */ /* 0x000fe400078ef804 */
[----:B------:R-:W-:Y:S02]  /*a480*/  LOP3.LUT R4, R4, 0x20, RZ, 0xc0, !PT ;  /* 0x0000002004047812 */ /* 0x000fe400078ec0ff */
[----:B------:R-:W-:Y:S01]  /*a490*/  LOP3.LUT R3, R3, 0x10, R6, 0x78, !PT ;  /* 0x0000001003037812 */ /* 0x000fe200078e7806 */
[----:B------:R-:W-:Y:S01]  /*a4a0*/  IMAD.SHL.U32 R6, R8, 0x2, RZ ;  /* 0x0000000208067824 */ /* 0x000fe200078e00ff */
[----:B------:R-:W-:Y:S02]  /*a4b0*/  LOP3.LUT R4, R4, 0x10, R8, 0xf8, !PT ;  /* 0x0000001004047812 */ /* 0x000fe400078ef808 */
[----:B------:R-:W-:Y:S02]  /*a4c0*/  LOP3.LUT R0, R0, 0x800, R7, 0xf8, !PT ;  /* 0x0000080000007812 */ /* 0x000fe400078ef807 */
[----:B------:R-:W-:-:S02]  /*a4d0*/  LOP3.LUT R4, R4, 0x380, R5, 0xf8, !PT ;  /* 0x0000038004047812 */ /* 0x000fc400078ef805 */
[----:B------:R-:W-:Y:S02]  /*a4e0*/  LOP3.LUT R5, R29, 0x90, RZ, 0xc0, !PT ;  /* 0x000000901d057812 */ /* 0x000fe400078ec0ff */
[--C-:B------:R-:W-:Y:S02]  /*a4f0*/  LOP3.LUT R25, R4, 0x70, R29.reuse, 0x78, !PT ;  /* 0x0000007004197812 */ /* 0x100fe400078e781d */
[----:B------:R-:W-:Y:S02]  /*a500*/  LOP3.LUT R2, R2, 0x360, RZ, 0xc0, !PT ;  /* 0x0000036002027812 */ /* 0x000fe400078ec0ff */
[----:B------:R-:W-:Y:S01]  /*a510*/  LOP3.LUT R6, R5, 0x10, R6, 0x78, !PT ;  /* 0x0000001005067812 */ /* 0x000fe200078e7806 */
[----:B--2---:R-:W-:Y:S01]  /*a520*/  IMAD.U32 R5, RZ, RZ, UR4 ;  /* 0x00000004ff057e24 */ /* 0x004fe2000f8e00ff */
[----:B------:R-:W-:Y:S01]  /*a530*/  LOP3.LUT R25, R0, R25, RZ, 0xfc, !PT ;  /* 0x0000001900197212 */ /* 0x000fe200078efcff */
[----:B------:R-:W-:Y:S01]  /*a540*/  IMAD.SHL.U32 R0, R8, 0x40, RZ ;  /* 0x0000004008007824 */ /* 0x000fe200078e00ff */
[----:B------:R-:W-:-:S02]  /*a550*/  LOP3.LUT R2, R2, 0x400, R29, 0xf8, !PT ;  /* 0x0000040002027812 */ /* 0x000fc400078ef81d */
[----:B------:R-:W-:Y:S01]  /*a560*/  LOP3.LUT R8, R8, 0x7f, RZ, 0xc0, !PT ;  /* 0x0000007f08087812 */ /* 0x000fe200078ec0ff */
[C---:B------:R-:W-:Y:S01]  /*a570*/  VIADD R4, R25.reuse, 0x40 ;  /* 0x0000004019047836 */ /* 0x040fe20000000000 */
[----:B------:R-:W-:Y:S01]  /*a580*/  LOP3.LUT R23, R2, R3, RZ, 0xfc, !PT ;  /* 0x0000000302177212 */ /* 0x000fe200078efcff */
[----:B------:R-:W-:Y:S01]  /*a590*/  @P0 VIADD R4, R25, 0xffffffc0 ;  /* 0xffffffc019040836 */ /* 0x000fe20000000000 */
[----:B------:R-:W-:Y:S02]  /*a5a0*/  LOP3.LUT R2, R6, 0x760, R29, 0xf8, !PT ;  /* 0x0000076006027812 */ /* 0x000fe400078ef81d */
[----:B------:R-:W-:Y:S02]  /*a5b0*/  LOP3.LUT R0, R0, 0x40, RZ, 0xc0, !PT ;  /* 0x0000004000007812 */ /* 0x000fe400078ec0ff */
[----:B------:R-:W-:Y:S01]  /*a5c0*/  SHF.R.U32.HI R3, RZ, 0x1, R8 ;  /* 0x00000001ff037819 */ /* 0x000fe20000011608 */
[----:B------:R0:W-:Y:S01]  /*a5d0*/  STL [R1+0x20], R2 ;  /* 0x0000200201007387 */ /* 0x0001e20000100800 */
[----:B------:R-:W-:-:S02]  /*a5e0*/  LEA R16, R5, R16, 0x18 ;  /* 0x0000001005107211 */ /* 0x000fc400078ec0ff */
[----:B------:R-:W-:Y:S01]  /*a5f0*/  LOP3.LUT R3, R3, R0, RZ, 0xfc, !PT ;  /* 0x0000000003037212 */ /* 0x000fe200078efcff */
[----:B------:R-:W-:Y:S01]  /*a600*/  STL [R1+0x18], R5 ;  /* 0x0000180501007387 */ /* 0x000fe20000100800 */
[----:B------:R-:W-:Y:S01]  /*a610*/  LOP3.LUT R29, R29, 0x10, RZ, 0xc0, !PT ;  /* 0x000000101d1d7812 */ /* 0x000fe200078ec0ff */
[----:B------:R-:W-:Y:S02]  /*a620*/  IMAD.IADD R3, R16, 0x1, R2 ;  /* 0x0000000110037824 */ /* 0x000fe400078e0202 */
[----:B------:R-:W-:Y:S01]  /*a630*/  STL [R1+0x28], RZ ;  /* 0x000028ff01007387 */ /* 0x000fe20000100800 */
[----:B------:R-:W-:Y:S02]  /*a640*/  LOP3.LUT R0, R29, 0x40, RZ, 0xfc, !PT ;  /* 0x000000401d007812 */ /* 0x000fe400078efcff */
[C---:B0-----:R-:W-:Y:S01]  /*a650*/  LOP3.LUT R2, R23.reuse, 0x1800, RZ, 0xfc, !PT ;  /* 0x0000180017027812 */ /* 0x041fe200078efcff */
[----:B------:R0:W-:Y:S01]  /*a660*/  STL [R1+0x1c], R4 ;  /* 0x00001c0401007387 */ /* 0x0001e20000100800 */
[----:B------:R-:W-:-:S03]  /*a670*/  LOP3.LUT R0, R23, 0x2800, RZ, 0xfc, !PT ;  /* 0x0000280017007812 */ /* 0x000fc600078efcff */
[----:B------:R1:W-:Y:S01]  /*a680*/  STL [R1+0x24], R3 ;  /* 0x0000240301007387 */ /* 0x0003e20000100800 */
[----:B0-----:R-:W-:-:S07]  /*a690*/  LOP3.LUT R4, R29, 0x20, RZ, 0xfc, !PT ;  /* 0x000000201d047812 */ /* 0x001fce00078efcff */
.L_x_11285:
[----:B------:R-:W-:Y:S01]  /*a6a0*/  ULDC.64 UR4, c[0x0][0xc88] ;  /* 0x0003220000047ab9 */ /* 0x000fe20000000a00 */
[----:B------:R-:W-:Y:S01]  /*a6b0*/  ULDC.64 UR8, c[0x0][0xa18] ;  /* 0x0002860000087ab9 */ /* 0x000fe20000000a00 */
[----:B------:R-:W-:Y:S01]  /*a6c0*/  UIMAD.WIDE UR4, UR40, 0x4, UR4 ;  /* 0x00000004280478a5 */ /* 0x000fe2000f8e0204 */
[----:B-1----:R-:W-:Y:S01]  /*a6d0*/  IMAD.MOV.U32 R7, RZ, RZ, RZ ;  /* 0x000000ffff077224 */ /* 0x002fe200078e00ff */
[----:B------:R-:W-:Y:S01]  /*a6e0*/  ULDC.64 UR6, c[0x0][0xa00] ;  /* 0x0002800000067ab9 */ /* 0x000fe20000000a00 */
[----:B0-----:R-:W0:Y:S03]  /*a6f0*/  LDC R17, c[0x0][0x2f0] ;  /* 0x0000bc00ff117b82 */ /* 0x001e260000000800 */
[----:B------:R-:W-:Y:S02]  /*a700*/  IMAD.U32 R2, RZ, RZ, UR4 ;  /* 0x00000004ff027e24 */ /* 0x000fe4000f8e00ff */
[----:B-1----:R-:W-:Y:S01]  /*a710*/  IMAD.U32 R3, RZ, RZ, UR5 ;  /* 0x00000005ff037e24 */ /* 0x002fe2000f8e00ff */
[----:B------:R-:W-:-:S04]  /*a720*/  ULDC.64 UR4, c[0x0][0xa28] ;  /* 0x00028a0000047ab9 */ /* 0x000fc80000000a00 */
[----:B--2---:R-:W2:Y:S01]  /*a730*/  LDG.E R2, desc[UR50][R2.64] ;  /* 0x0000003202027981 */ /* 0x004ea2000c1e1900 */
[----:B------:R-:W-:-:S04]  /*a740*/  UISETP.NE.U32.AND UP0, UPT, UR4, URZ, UPT ;  /* 0x0000003f0400728c */ /* 0x000fc8000bf05070 */
[----:B------:R-:W-:-:S06]  /*a750*/  UISETP.NE.AND.EX UP0, UPT, UR5, URZ, UPT, UP0 ;  /* 0x0000003f0500728c */ /* 0x000fcc000bf05300 */
[----:B------:R-:W-:Y:S02]  /*a760*/  PLOP3.LUT P0, PT, PT, PT, UP0, 0x80, 0x0 ;  /* 0x000000000000781c */ /* 0x000fe40003f0f008 */
[----:B--2---:R-:W-:-:S13]  /*a770*/  R2UR UR43, R2 ;  /* 0x00000000022b72ca */ /* 0x004fda00000e0000 */
[----:B------:R-:W-:Y:S02]  /*a780*/  USHF.R.S32.HI UR42, URZ, 0x1f, UR43 ;  /* 0x0000001f3f2a7899 */ /* 0x000fe4000801142b */
[----:B------:R-:W-:-:S04]  /*a790*/  @UP0 ULEA UR4, UP1, UR43, UR4, 0x2 ;  /* 0x000000042b040291 */ /* 0x000fc8000f82103f */
[----:B------:R-:W-:Y:S02]  /*a7a0*/  @UP0 ULEA.HI.X UR5, UR43, UR5, UR42, 0x2, UP1 ;  /* 0x000000052b050291 */ /* 0x000fe400088f142a */
[----:B------:R-:W-:Y:S01]  /*a7b0*/  UISETP.NE.U32.AND UP0, UPT, UR8, URZ, UPT ;  /* 0x0000003f0800728c */ /* 0x000fe2000bf05070 */
[----:B------:R-:W-:Y:S01]  /*a7c0*/  IMAD.U32 R2, RZ, RZ, UR4 ;  /* 0x00000004ff027e24 */ /* 0x000fe2000f8e00ff */
[----:B------:R-:W-:Y:S02]  /*a7d0*/  UISETP.NE.U32.AND UP1, UPT, UR6, URZ, UPT ;  /* 0x0000003f0600728c */ /* 0x000fe4000bf25070 */
[----:B------:R-:W-:Y:S01]  /*a7e0*/  UISETP.NE.AND.EX UP0, UPT, UR9, URZ, UPT, UP0 ;  /* 0x0000003f0900728c */ /* 0x000fe2000bf05300 */
[----:B------:R-:W-:Y:S01]  /*a7f0*/  IMAD.U32 R3, RZ, RZ, UR5 ;  /* 0x00000005ff037e24 */ /* 0x000fe2000f8e00ff */
[----:B------:R-:W-:Y:S02]  /*a800*/  USHF.L.U32 UR37, UR43, 0x2, URZ ;  /* 0x000000022b257899 */ /* 0x000fe4000800063f */
[----:B------:R-:W-:-:S02]  /*a810*/  UISETP.NE.AND.EX UP2, UPT, UR7, URZ, UPT, UP1 ;  /* 0x0000003f0700728c */ /* 0x000fc4000bf45310 */
[----:B------:R-:W-:Y:S01]  /*a820*/  USHF.L.U64.HI UR36, UR43, 0x2, UR42 ;  /* 0x000000022b247899 */ /* 0x000fe2000801022a */
[----:B------:R1:W2:Y:S01]  /*a830*/  @P0 LDG.E R7, desc[UR50][R2.64] ;  /* 0x0000003202070981 */ /* 0x0002a2000c1e1900 */
[----:B------:R-:W-:Y:S01]  /*a840*/  UIADD3 UR5, UP1, UR37, UR6, URZ ;  /* 0x0000000625057290 */ /* 0x000fe2000ff3e03f */
[----:B------:R-:W-:Y:S01]  /*a850*/  PLOP3.LUT P1, PT, PT, PT, UP0, 0x80, 0x0 ;  /* 0x000000000000781c */ /* 0x000fe20003f2f008 */
[----:B------:R-:W-:Y:S01]  /*a860*/  UMOV UR39, URZ ;  /* 0x0000003f00277c82 */ /* 0x000fe20008000000 */
[----:B------:R-:W-:Y:S01]  /*a870*/  PLOP3.LUT P0, PT, PT, PT, UP2, 0x80, 0x0 ;  /* 0x000000000000781c */ /* 0x000fe20003f0f028 */
[----:B------:R-:W-:Y:S02]  /*a880*/  UIADD3.X UR6, UR36, UR7, URZ, UP1, !UPT ;  /* 0x0000000724067290 */ /* 0x000fe40008ffe43f */
[----:B------:R-:W-:Y:S01]  /*a890*/  @UP0 UIADD3 UR4, UP1, UR37, UR8, URZ ;  /* 0x0000000825040290 */ /* 0x000fe2000ff3e03f */
[----:B------:R-:W-:Y:S01]  /*a8a0*/  IMAD.U32 R4, RZ, RZ, UR5 ;  /* 0x00000005ff047e24 */ /* 0x000fe2000f8e00ff */
[----:B------:R-:W-:-:S02]  /*a8b0*/  UP2UR UR47, UPR, URZ, 0x4 ;  /* 0x000000043f2f7883 */ /* 0x000fc40008000000 */
[----:B------:R-:W-:Y:S01]  /*a8c0*/  @UP0 UIADD3.X UR5, UR36, UR9, URZ, UP1, !UPT ;  /* 0x0000000924050290 */ /* 0x000fe20008ffe43f */
[----:B------:R-:W-:Y:S02]  /*a8d0*/  IMAD.U32 R5, RZ, RZ, UR6 ;  /* 0x00000006ff057e24 */ /* 0x000fe4000f8e00ff */
[----:B-1----:R-:W-:-:S03]  /*a8e0*/  IMAD.U32 R2, RZ, RZ, UR4 ;  /* 0x00000004ff027e24 */ /* 0x002fc6000f8e00ff */
[----:B------:R-:W-:Y:S01]  /*a8f0*/  IMAD.U32 R3, RZ, RZ, UR5 ;  /* 0x00000005ff037e24 */ /* 0x000fe2000f8e00ff */
[----:B------:R-:W3:Y:S04]  /*a900*/  @P0 LDG.E R0, desc[UR50][R4.64] ;  /* 0x0000003204000981 */ /* 0x000ee8000c1e1900 */
[----:B------:R1:W4:Y:S02]  /*a910*/  @P1 LDG.E R6, desc[UR50][R2.64] ;  /* 0x0000003202061981 */ /* 0x000324000c1e1900 */
[----:B-1----:R-:W1:Y:S02]  /*a920*/  LDC.64 R2, c[0x0][0x418] ;  /* 0x00010600ff027b82 */ /* 0x002e640000000a00 */
[----:B-1----:R-:W-:-:S06]  /*a930*/  ISETP.NE.U32.AND P0, PT, R2, RZ, PT ;  /* 0x000000ff0200720c */ /* 0x002fcc0003f05070 */
[----:B------:R-:W1:Y:S01]  /*a940*/  LDC R2, c[0x0][0x424] ;  /* 0x00010900ff027b82 */ /* 0x000e620000000800 */
[----:B------:R-:W-:-:S04]  /*a950*/  ISETP.NE.AND.EX P0, PT, R3, RZ, PT, P0 ;  /* 0x000000ff0300720c */ /* 0x000fc80003f05300 */
[----:B-1----:R-:W-:Y:S02]  /*a960*/  SEL R2, R2, 0x1, P0 ;  /* 0x0000000102027807 */ /* 0x002fe40000000000 */
[----:B------:R-:W-:-:S03]  /*a970*/  PLOP3.LUT P0, PT, PT, PT, UP2, 0x80, 0x0 ;  /* 0x000000000000781c */ /* 0x000fc60003f0f028 */
[----:B0-----:R-:W-:Y:S01]  /*a980*/  IMAD R17, R2, R17, RZ ;  /* 0x0000001102117224 */ /* 0x001fe200078e02ff */
[----:B--2---:R0:W-:Y:S09]  /*a990*/  STL [R1+0x10], R7 ;  /* 0x0000100701007387 */ /* 0x0041f20000100800 */
[----:B---3--:R-:W-:-:S02]  /*a9a0*/  @P0 R2UR UR39, R0 ;  /* 0x00000000002702ca */ /* 0x008fc400000e0000 */
[----:B----4-:R-:W-:Y:S01]  /*a9b0*/  @P1 R2UR UR41, R6 ;  /* 0x00000000062912ca */ /* 0x010fe200000e0000 */
[----:B0-----:R-:W-:-:S14]  /*a9c0*/  @P1 BRA `(.L_x_11212) ;  /* 0x0000000000241947 */ /* 0x001fdc0003800000 */
        /* <DEDUP_REMOVED lines=9> */
.L_x_11212:
[----:B------:R-:W-:Y:S01]  /*aa60*/  ULDC.64 UR4, c[0x0][0xa20] ;  /* 0x0002880000047ab9 */ /* 0x000fe20000000a00 */
[----:B------:R-:W-:Y:S01]  /*aa70*/  IMAD.U32 R27, RZ, RZ, UR43 ;  /* 0x0000002bff1b7e24 */ /* 0x000fe2000f8e00ff */
[----:B------:R-:W-:-:S04]  /*aa80*/  ISETP.NE.U32.AND P0, PT, RZ, UR4, PT ;  /* 0x00000004ff007c0c */ /* 0x000fc8000bf05070 */
[----:B------:R-:W-:-:S13]  /*aa90*/  ISETP.NE.AND.EX P0, PT, RZ, UR5, PT, P0 ;  /* 0x00000005ff007c0c */ /* 0x000fda000bf05300 */
[----:B------:R-:W-:Y:S05]  /*aaa0*/  @!P0 BRA `(.L_x_11213) ;  /* 0x0000000000188947 */ /* 0x000fea0003800000 */
[----:B------:R-:W-:-:S04]  /*aab0*/  UIADD3 UR4, UP0, UR37, UR4, URZ ;  /* 0x0000000425047290 */ /* 0x000fc8000ff1e03f */
[----:B------:R-:W-:Y:S02]  /*aac0*/  UIADD3.X UR5, UR36, UR5, URZ, UP0, !UPT ;  /* 0x0000000524057290 */ /* 0x000fe400087fe43f */
[----:B------:R-:W-:-:S04]  /*aad0*/  IMAD.U32 R2, RZ, RZ, UR4 ;  /* 0x00000004ff027e24 */ /* 0x000fc8000f8e00ff */
[----:B------:R-:W-:-:S05]  /*aae0*/  IMAD.U32 R3, RZ, RZ, UR5 ;  /* 0x00000005ff037e24 */ /* 0x000fca000f8e00ff */
[----:B------:R0:W5:Y:S01]  /*aaf0*/  LDG.E R17, desc[UR50][R2.64] ;  /* 0x0000003202117981 */ /* 0x000162000c1e1900 */
[----:B------:R-:W-:Y:S05]  /*ab00*/  BRA `(.L_x_11214) ;  /* 0x0000000000247947 */ /* 0x000fea0003800000 */
.L_x_11213:
        /* <DEDUP_REMOVED lines=9> */
.L_x_11214:
[----:B------:R-:W2:Y:S01]  /*aba0*/  LDL R18, [R1+0x8] ;  /* 0x0000080001127983 */ /* 0x000ea20000100800 */
[----:B-----5:R-:W-:-:S05]  /*abb0*/  IMAD.IADD R17, R17, 0x1, -R7 ;  /* 0x0000000111117824 */ /* 0x020fca00078e0a07 */
[----:B------:R-:W-:Y:S02]  /*abc0*/  ISETP.GE.AND P0, PT, R17, 0x1, PT ;  /* 0x000000011100780c */ /* 0x000fe40003f06270 */
[C---:B--2---:R-:W-:Y:S02]  /*abd0*/  LOP3.LUT R0, R18.reuse, 0xff000000, RZ, 0xc0, !PT ;  /* 0xff00000012007812 */ /* 0x044fe400078ec0ff */
[----:B0-----:R-:W-:Y:S02]  /*abe0*/  LOP3.LUT R2, R18, 0xff0000, RZ, 0xc0, !PT ;  /* 0x00ff000012027812 */ /* 0x001fe400078ec0ff */
[----:B------:R-:W-:-:S04]  /*abf0*/  SHF.R.U32.HI R0, RZ, 0x8, R0 ;  /* 0x00000008ff007819 */ /* 0x000fc80000011600 */
[----:B------:R-:W-:Y:S01]  /*ac00*/  LEA.HI R0, R2, R0, RZ, 0x10 ;  /* 0x0000000002007211 */ /* 0x000fe200078f80ff */
[----:B------:R-:W-:-:S05]  /*ac10*/  VIADD R2, R17, 0x7f ;  /* 0x0000007f11027836 */ /* 0x000fca0000000000 */
[----:B------:R-:W-:-:S04]  /*ac20*/  SHF.R.S32.HI R3, RZ, 0x1f, R2 ;  /* 0x0000001fff037819 */ /* 0x000fc80000011402 */
[----:B------:R-:W-:Y:S01]  /*ac30*/  LEA.HI R3, R3, R2, RZ, 0x7 ;  /* 0x0000000203037211 */ /* 0x000fe200078f38ff */
[----:B------:R-:W-:-:S03]  /*ac40*/  IMAD.MOV.U32 R2, RZ, RZ, RZ ;  /* 0x000000ffff027224 */ /* 0x000fc600078e00ff */
[----:B------:R-:W-:Y:S01]  /*ac50*/  SHF.R.S32.HI R26, RZ, 0x7, R3 ;  /* 0x00000007ff1a7819 */ /* 0x000fe20000011403 */
[----:B------:R-:W-:Y:S06]  /*ac60*/  @!P0 BRA `(.L_x_11215) ;  /* 0x0000000000748947 */ /* 0x000fec0003800000 */
[----:B------:R-:W-:-:S04]  /*ac70*/  SHF.R.U32.HI R4, RZ, 0x10, R0 ;  /* 0x00000010ff047819 */ /* 0x000fc80000011600 */
[----:B------:R-:W-:-:S13]  /*ac80*/  ISETP.NE.AND P0, PT, R4, RZ, PT ;  /* 0x000000ff0400720c */ /* 0x000fda0003f05270 */
[----:B------:R-:W0:Y:S02]  /*ac90*/  @!P0 LDC R4, c[0x0][0x9f0] ;  /* 0x00027c00ff048b82 */ /* 0x000e240000000800 */
[----:B0-----:R-:W-:Y:S02]  /*aca0*/  IABS R6, R4 ;  /* 0x0000000400067213 */ /* 0x001fe40000000000 */
        /* <DEDUP_REMOVED lines=25> */
.L_x_11215:
[----:B------:R-:W-:Y:S01]  /*ae40*/  LOP3.LUT R0, R0, 0xff, RZ, 0xc0, !PT ;  /* 0x000000ff00007812 */ /* 0x000fe200078ec0ff */
[----:B------:R-:W-:Y:S04]  /*ae50*/  BSSY B7, `(.L_x_11216) ;  /* 0x000036b000077945 */ /* 0x000fe80003800000 */
        /* <DEDUP_REMOVED lines=23> */
.L_x_11217:
        /* <DEDUP_REMOVED lines=20> */
.L_x_11220:
[----:B------:R-:W-:Y:S05]  /*b110*/  BSYNC B6 ;  /* 0x0000000000067941 */ /* 0x000fea0003800000 */
.L_x_11219:
        /* <DEDUP_REMOVED lines=22> */
.L_x_11222:
[----:B------:R-:W-:Y:S05]  /*b280*/  BSYNC B6 ;  /* 0x0000000000067941 */ /* 0x000fea0003800000 */
.L_x_11221:
        /* <DEDUP_REMOVED lines=20> */
.L_x_11224:
[----:B------:R-:W-:Y:S05]  /*b3d0*/  BSYNC B6 ;  /* 0x0000000000067941 */ /* 0x000fea0003800000 */
.L_x_11223:
        /* <DEDUP_REMOVED lines=19> */
.L_x_11226:
[----:B------:R-:W-:Y:S05]  /*b510*/  BSYNC B6 ;  /* 0x0000000000067941 */ /* 0x000fea0003800000 */
.L_x_11225:
[----:B------:R-:W-:Y:S01]  /*b520*/  ULDC.64 UR4, c[0x0][0x9f8] ;  /* 0x00027e0000047ab9 */ /* 0x000fe20000000a00 */
[----:B------:R-:W2:Y:S01]  /*b530*/  LDL R21, [R1+0x10] ;  /* 0x0000100001157983 */ /* 0x000ea20000100800 */
[----:B------:R-:W-:Y:S01]  /*b540*/  UISETP.NE.U32.AND UP0, UPT, UR4, URZ, UPT ;  /* 0x0000003f0400728c */ /* 0x000fe2000bf05070 */
[----:B------:R-:W0:Y:S01]  /*b550*/  LDC R8, c[0x0][0x430] ;  /* 0x00010c00ff087b82 */ /* 0x000e220000000800 */
[----:B------:R-:W1:Y:S02]  /*b560*/  S2R R20, SR_TID.X ;  /* 0x0000000000147919 */ /* 0x000e640000002100 */
[----:B------:R-:W-:Y:S01]  /*b570*/  UISETP.NE.AND.EX UP0, UPT, UR5, URZ, UPT, UP0 ;  /* 0x0000003f0500728c */ /* 0x000fe2000bf05300 */
[----:B------:R-:W3:Y:S01]  /*b580*/  S2R R4, SR_TID.X ;  /* 0x0000000000047919 */ /* 0x000ee20000002100 */
[----:B------:R-:W-:-:S03]  /*b590*/  LEA R0, R26, 0xffffff80, 0x7 ;  /* 0xffffff801a007811 */ /* 0x000fc600078e38ff */
[----:B------:R-:W4:Y:S01]  /*b5a0*/  LDC R11, c[0x0][0x2f4] ;  /* 0x0000bd00ff0b7b82 */ /* 0x000f220000000800 */
[----:B------:R-:W-:-:S05]  /*b5b0*/  PLOP3.LUT P0, PT, PT, PT, UP0, 0x80, 0x0 ;  /* 0x000000000000781c */ /* 0x000fca0003f0f008 */
[----:B------:R-:W-:-:S04]  /*b5c0*/  @UP0 UIADD3 UR4, UP1, UR37, UR4, URZ ;  /* 0x0000000425040290 */ /* 0x000fc8000ff3e03f */
[----:B------:R-:W-:Y:S02]  /*b5d0*/  @UP0 UIADD3.X UR5, UR36, UR5, URZ, UP1, !UPT ;  /* 0x0000000524050290 */ /* 0x000fe40008ffe43f */
[----:B------:R-:W-:-:S04]  /*b5e0*/  IMAD.U32 R2, RZ, RZ, UR4 ;  /* 0x00000004ff027e24 */ /* 0x000fc8000f8e00ff */
[----:B------:R-:W-:-:S05]  /*b5f0*/  IMAD.U32 R3, RZ, RZ, UR5 ;  /* 0x00000005ff037e24 */ /* 0x000fca000f8e00ff */
[----:B------:R4:W2:Y:S01]  /*b600*/  @P0 LDG.E R27, desc[UR50][R2.64] ;  /* 0x00000032021b0981 */ /* 0x0008a2000c1e1900 */
[----:B0-----:R-:W-:Y:S02]  /*b610*/  ISETP.NE.AND P1, PT, R8, 0x1, PT ;  /* 0x000000010800780c */ /* 0x001fe40003f25270 */
[----:B------:R-:W-:Y:S02]  /*b620*/  LOP3.LUT R28, R28, 0xffffffef, RZ, 0xc0, !PT ;  /* 0xffffffef1c1c7812 */ /* 0x000fe400078ec0ff */
[----:B-1----:R-:W-:Y:S01]  /*b630*/  LOP3.LUT R20, R20, 0x7f, RZ, 0xc0, !PT ;  /* 0x0000007f14147812 */ /* 0x002fe200078ec0ff */
[----:B---3--:R-:W-:-:S03]  /*b640*/  IMAD.SHL.U32 R4, R4, 0x40, RZ ;  /* 0x0000004004047824 */ /* 0x008fc600078e00ff */
[----:B------:R-:W-:Y:S02]  /*b650*/  SHF.R.U32.HI R20, RZ, 0x1, R20 ;  /* 0x00000001ff147819 */ /* 0x000fe40000011614 */
[----:B------:R-:W-:-:S03]  /*b660*/  LOP3.LUT R4, R4, 0x40, RZ, 0xc0, !PT ;  /* 0x0000004004047812 */ /* 0x000fc600078ec0ff */
[----:B------:R-:W0:Y:S01]  /*b670*/  @P1 LDC R7, c[0x0][0x434] ;  /* 0x00010d00ff071b82 */ /* 0x000e220000000800 */
[----:B----4-:R-:W-:Y:S02]  /*b680*/  ISETP.GE.AND P3, PT, R29, R11, PT ;  /* 0x0000000b1d00720c */ /* 0x010fe40003f66270 */
[----:B------:R-:W-:Y:S02]  /*b690*/  LOP3.LUT R5, R0, R20, R4, 0xfe, !PT ;  /* 0x0000001400057212 */ /* 0x000fe400078efe04 */
[----:B------:R-:W-:Y:S02]  /*b6a0*/  @P1 LOP3.LUT R28, R28, 0x10, RZ, 0xfc, !PT ;  /* 0x000000101c1c1812 */ /* 0x000fe400078efcff */
[----:B------:R-:W-:Y:S01]  /*b6b0*/  ISETP.GE.AND P0, PT, R5, R17, PT ;  /* 0x000000110500720c */ /* 0x000fe20003f06270 */
[----:B------:R-:W1:-:S12]  /*b6c0*/  @P1 LDC R4, c[0x0][0x438] ;  /* 0x00010e00ff041b82 */ /* 0x000e580000000800 */
[----:B------:R-:W3:Y:S01]  /*b6d0*/  @!P0 LDC.64 R2, c[0x0][0x428] ;  /* 0x00010a00ff028b82 */ /* 0x000ee20000000a00 */
        /* <DEDUP_REMOVED lines=9> */
[----:B--2---:R-:W-:-:S04]  /*b770*/  IMAD.IADD R5, R5, 0x1, R21 ;  /* 0x0000000105057824 */ /* 0x004fc800078e0215 */
[----:B0-----:R-:W-:-:S04]  /*b780*/  @P1 IMAD.HI.U32 R7, R5, R7, RZ ;  /* 0x0000000705071227 */ /* 0x001fc800078e00ff */
[----:B------:R-:W-:Y:S01]  /*b790*/  IMAD.MOV.U32 R6, RZ, RZ, R5 ;  /* 0x000000ffff067224 */ /* 0x000fe200078e0005 */
[----:B-1----:R-:W-:-:S04]  /*b7a0*/  @P1 SHF.R.U32.HI R6, RZ, R4, R7 ;  /* 0x00000004ff061219 */ /* 0x002fc80000011607 */
[--C-:B------:R-:W-:Y:S01]  /*b7b0*/  @!P0 SHF.R.S32.HI R7, RZ, 0x1f, R6.reuse ;  /* 0x0000001fff078819 */ /* 0x100fe20000011406 */
[----:B------:R-:W-:-:S04]  /*b7c0*/  IMAD.MOV R4, RZ, RZ, -R6 ;  /* 0x000000ffff047224 */ /* 0x000fc800078e0a06 */
[----:B------:R-:W-:Y:S01]  /*b7d0*/  IMAD R5, R8, R4, R5 ;  /* 0x0000000408057224 */ /* 0x000fe200078e0205 */
[----:B------:R-:W-:Y:S01]  /*b7e0*/  SHF.R.S32.HI R8, RZ, 0x1f, R27 ;  /* 0x0000001fff087819 */ /* 0x000fe2000001141b */
[----:B---3--:R-:W-:-:S04]  /*b7f0*/  @!P0 IMAD.WIDE.U32 R6, R27, R2, R6 ;  /* 0x000000021b068225 */ /* 0x008fc800078e0006 */
[----:B------:R-:W-:Y:S01]  /*b800*/  @!P0 IMAD R4, R8, R2, RZ ;  /* 0x0000000208048224 */ /* 0x000fe200078e02ff */
[----:B------:R0:W-:Y:S03]  /*b810*/  STL [R1+0x14], R8 ;  /* 0x0000140801007387 */ /* 0x0001e60000100800 */
[----:B------:R-:W-:Y:S02]  /*b820*/  @!P0 IMAD R4, R27, R3, R4 ;  /* 0x000000031b048224 */ /* 0x000fe400078e0204 */
[----:B------:R-:W0:Y:S02]  /*b830*/  @!P0 LDC.64 R2, c[0x0][0x418] ;  /* 0x00010600ff028b82 */ /* 0x000e240000000a00 */
[----:B0-----:R-:W-:Y:S01]  /*b840*/  @!P0 LEA R8, P1, R6, R2, 0x2 ;  /* 0x0000000206088211 */ /* 0x001fe200078210ff */
[----:B------:R-:W-:-:S05]  /*b850*/  @!P0 IMAD.IADD R2, R7, 0x1, R4 ;  /* 0x0000000107028824 */ /* 0x000fca00078e0204 */
        /* <DEDUP_REMOVED lines=10> */
.L_x_11305:
[----:B------:R-:W-:Y:S01]  /*b900*/  LOP3.LUT R18, R18, 0xffff, RZ, 0xc0, !PT ;  /* 0x0000ffff12127812 */ /* 0x000fe200078ec0ff */
[----:B------:R-:W-:Y:S06]  /*b910*/  @!P2 BRA `(.L_x_11228) ;  /* 0x000000000004a947 */ /* 0x000fec0003800000 */
[----:B------:R-:W-:Y:S01]  /*b920*/  BPT.TRAP 0x1 ;  /* 0x000000040000795c */ /* 0x000fe20000300000 */
.L_x_11228:
[----:B------:R-:W-:Y:S01]  /*b930*/  IMAD R4, R19, 0x8, R16 ;  /* 0x0000000813047824 */ /* 0x000fe200078e0210 */
[----:B------:R-:W-:Y:S01]  /*b940*/  SHF.L.U32 R21, R24, 0x1f, RZ ;  /* 0x0000001f18157819 */ /* 0x000fe200000006ff */
[----:B------:R-:W-:Y:S01]  /*b950*/  BSSY B0, `(.L_x_11229) ;  /* 0x0000005000007945 */ /* 0x000fe20003800000 */
[----:B------:R-:W-:Y:S02]  /*b960*/  IADD3 R3, -R20, R17, -R0 ;  /* 0x0000001114037210 */ /* 0x000fe40007ffe900 */
[----:B------:R-:W0:Y:S01]  /*b970*/  SYNCS.PHASECHK.TRANS64.TRYWAIT P0, [R4+URZ+0x19c80], R21 ;  /* 0x019c8015040075a7 */ /* 0x000e22000800017f */
[----:B------:R-:W-:Y:S01]  /*b980*/  SHF.R.S32.HI R17, RZ, 0x1f, R5 ;  /* 0x0000001fff117819 */ /* 0x000fe20000011405 */
[----:B0-----:R-:W-:Y:S06]  /*b990*/  @!P0 BRA `(.L_x_11230) ;  /* 0x0000003c00a88947 */ /* 0x001fec0003800000 */
.L_x_11306:
[----:B------:R-:W-:Y:S05]  /*b9a0*/  BSYNC B0 ;  /* 0x0000000000007941 */ /* 0x000fea0003800000 */
.L_x_11229:
[----:B------:R-:W2:Y:S01]  /*b9b0*/  LDL R10, [R1+0x20] ;  /* 0x00002000010a7983 */ /* 0x000ea20000100800 */
        /* <DEDUP_REMOVED lines=18> */
[----:B------:R-:W-:Y:S01]  /*bae0*/  ISETP.GE.AND P0, PT, R3, 0x1, PT ;  /* 0x000000010300780c */ /* 0x000fe20003f06270 */
[----:B--2---:R-:W-:Y:S01]  /*baf0*/  IMAD R10, R19, 0x3000, R10 ;  /* 0x00003000130a7824 */ /* 0x004fe200078e020a */
[----:B------:R-:W-:Y:S11]  /*bb00*/  BRA.DIV UR4, `(.L_x_11231) ;  /* 0x0000003e04607947 */ /* 0x000ff6000b800000 */
[----:B------:R-:W1:Y:S01]  /*bb10*/  SHFL.IDX PT, R6, R8, RZ, 0x1e1f ;  /* 0x001e1fff08067589 */ /* 0x000e6200000e0000 */
[----:B------:R-:W2:Y:S01]  /*bb20*/  LDC R12, c[0x0][0x2f4] ;  /* 0x0000bd00ff0c7b82 */ /* 0x000ea20000000800 */
[C---:B------:R-:W-:Y:S02]  /*bb30*/  LOP3.LUT R13, R29.reuse, 0x20, RZ, 0xfc, !PT ;  /* 0x000000201d0d7812 */ /* 0x040fe400078efcff */
[----:B------:R-:W3:Y:S01]  /*bb40*/  SHFL.IDX PT, R0, R9, RZ, 0x1e1f ;  /* 0x001e1fff09007589 */ /* 0x000ee200000e0000 */
[----:B------:R-:W-:-:S03]  /*bb50*/  LOP3.LUT R11, R29, 0x40, RZ, 0xfc, !PT ;  /* 0x000000401d0b7812 */ /* 0x000fc600078efcff */
[----:B------:R-:W4:Y:S01]  /*bb60*/  SHFL.IDX PT, R9, R9, 0x1, 0x1e1f ;  /* 0x003e1f0009097f89 */ /* 0x000f2200000e0000 */
[C---:B-1----:R-:W-:Y:S02]  /*bb70*/  IADD3 R6, P1, R29.reuse, R6, RZ ;  /* 0x000000061d067210 */ /* 0x042fe40007f3e0ff */
[-C--:B--2---:R-:W-:Y:S02]  /*bb80*/  ISETP.GE.AND P3, PT, R29, R12.reuse, PT ;  /* 0x0000000c1d00720c */ /* 0x084fe40003f66270 */
[----:B------:R-:W-:Y:S01]  /*bb90*/  ISETP.GE.AND P2, PT, R13, R12, PT ;  /* 0x0000000c0d00720c */ /* 0x000fe20003f46270 */
[----:B---3--:R-:W-:Y:S01]  /*bba0*/  IMAD.X R7, RZ, RZ, R0, P1 ;  /* 0x000000ffff077224 */ /* 0x008fe200008e0600 */
[----:B------:R-:W-:Y:S01]  /*bbb0*/  ISETP.LT.OR P1, PT, R3, 0x1, P3 ;  /* 0x000000010300780c */ /* 0x000fe20001f21670 */
[----:B------:R-:W-:-:S12]  /*bbc0*/  IMAD.IADD R0, R16, 0x1, R10 ;  /* 0x0000000110007824 */ /* 0x000fd800078e020a */
[----:B------:R-:W-:Y:S01]  /*bbd0*/  LDGSTS.E.BYPASS.LTC128B.128 [R0+0x9000], desc[UR50][R6.64], !P1 ;  /* 0x0900000006007fae */ /* 0x000fe2000c901d72 */
[----:B------:R-:W-:-:S13]  /*bbe0*/  ISETP.LT.OR P1, PT, R3, 0x1, P2 ;  /* 0x000000010300780c */ /* 0x000fda0001721670 */
[----:B------:R-:W-:Y:S01]  /*bbf0*/  LDGSTS.E.BYPASS.LTC128B.128 [R0+0xa000], desc[UR50][R6.64+0x20], !P1 ;  /* 0x0a00002006007fae */ /* 0x000fe2000c901d72 */
[----:B------:R-:W-:-:S04]  /*bc00*/  ISETP.GE.AND P1, PT, R11, R12, PT ;  /* 0x0000000c0b00720c */ /* 0x000fc80003f26270 */
[----:B------:R-:W-:-:S13]  /*bc10*/  ISETP.LT.OR P4, PT, R3, 0x1, P1 ;  /* 0x000000010300780c */ /* 0x000fda0000f81670 */
[----:B------:R1:W-:Y:S01]  /*bc20*/  LDGSTS.E.BYPASS.LTC128B.128 [R0+0xb000], desc[UR50][R6.64+0x40], !P4 ;  /* 0x0b00004006007fae */ /* 0x0003e2000e101d72 */
[----:B------:R-:W-:-:S03]  /*bc30*/  ISETP.GE.AND P4, PT, R3, 0x41, PT ;  /* 0x000000410300780c */ /* 0x000fc60003f86270 */
[----:B-1--4-:R1:W2:Y:S10]  /*bc40*/  SHFL.IDX PT, R6, R8, 0x1, 0x1e1f ;  /* 0x003e1f0008067f89 */ /* 0x0122b400000e0000 */
.L_x_11312:
        /* <DEDUP_REMOVED lines=13> */
.L_x_11232:
        /* <DEDUP_REMOVED lines=11> */
.L_x_11233:
[----:B------:R3:W-:Y:S01]  /*bdd0*/  SYNCS.ARRIVE.TRANS64.A1T0 RZ, [R4+URZ+0x19c70], RZ ;  /* 0x019c70ff04ff79a7 */ /* 0x0007e2000810003f */
[----:B------:R-:W-:Y:S05]  /*bde0*/  @!P3 BRA `(.L_x_11234) ;  /* 0x000000000004b947 */ /* 0x000fea0003800000 */
[----:B------:R-:W-:Y:S01]  /*bdf0*/  BPT.TRAP 0x1 ;  /* 0x000000040000795c */ /* 0x000fe20000300000 */
.L_x_11234:
[----:B------:R-:W4:Y:S01]  /*be00*/  SYNCS.PHASECHK.TRANS64.TRYWAIT P1, [R4+URZ+0x19c40], R21 ;  /* 0x019c4015040075a7 */ /* 0x000f22000802017f */
[----:B------:R-:W-:Y:S04]  /*be10*/  BSSY B0, `(.L_x_11235) ;  /* 0x0000002000007945 */ /* 0x000fe80003800000 */
[----:B----4-:R-:W-:Y:S05]  /*be20*/  @!P1 BRA `(.L_x_11236) ;  /* 0x0000003c00709947 */ /* 0x010fea0003800000 */
.L_x_11313:
[----:B------:R-:W-:Y:S05]  /*be30*/  BSYNC B0 ;  /* 0x0000000000007941 */ /* 0x000fea0003800000 */
.L_x_11235:
[----:B------:R-:W-:Y:S01]  /*be40*/  ULDC.64 UR4, c[0x0][0x300] ;  /* 0x0000c00000047ab9 */ /* 0x000fe20000000a00 */
[----:B-1----:R-:W1:Y:S01]  /*be50*/  LDC R8, c[0x0][0x2f4] ;  /* 0x0000bd00ff087b82 */ /* 0x002e620000000800 */
        /* <DEDUP_REMOVED lines=9> */
[----:B------:R-:W-:-:S04]  /*bef0*/  IMAD.WIDE.U32 R6, R2, UR4, R6 ;  /* 0x0000000402067c25 */ /* 0x000fc8000f8e0006 */
[----:B------:R-:W-:Y:S01]  /*bf00*/  IMAD R2, R2, UR5, R20 ;  /* 0x0000000502027c24 */ /* 0x000fe2000f8e0214 */
[----:B------:R-:W-:-:S03]  /*bf10*/  ULDC.64 UR4, c[0x0][0x308] ;  /* 0x0000c20000047ab9 */ /* 0x000fc60000000a00 */
[----:B------:R-:W-:Y:S01]  /*bf20*/  IMAD.IADD R3, R7, 0x1, R2 ;  /* 0x0000000107037824 */ /* 0x000fe200078e0202 */
[-C--:B-1----:R-:W-:Y:S01]  /*bf30*/  ISETP.GE.AND P2, PT, R10, R8.reuse, PT ;  /* 0x000000080a00720c */ /* 0x082fe20003f46270 */
[----:B------:R-:W-:Y:S01]  /*bf40*/  IMAD.MOV.U32 R2, RZ, RZ, R6 ;  /* 0x000000ffff027224 */ /* 0x000fe200078e0006 */
[-C--:B------:R-:W-:Y:S02]  /*bf50*/  ISETP.GE.AND P3, PT, R9, R8.reuse, PT ;  /* 0x000000080900720c */ /* 0x080fe40003f66270 */
[----:B------:R-:W-:Y:S01]  /*bf60*/  ISETP.GE.AND P5, PT, R29, R8, PT ;  /* 0x000000081d00720c */ /* 0x000fe20003fa6270 */
[----:B------:R-:W-:Y:S01]  /*bf70*/  IMAD.WIDE.U32 R2, R18, UR4, R2 ;  /* 0x0000000412027c25 */ /* 0x000fe2000f8e0002 */
[----:B------:R-:W-:-:S03]  /*bf80*/  UMOV UR4, 0xffffffff ;  /* 0xffffffff00047882 */ /* 0x000fc60000000000 */
[----:B------:R-:W-:Y:S01]  /*bf90*/  IMAD R6, R18, UR5, R3 ;  /* 0x0000000512067c24 */ /* 0x000fe2000f8e0203 */
[----:B------:R-:W-:-:S04]  /*bfa0*/  IADD3 R5, P1, R2, UR6, RZ ;  /* 0x0000000602057c10 */ /* 0x000fc8000ff3e0ff */
[----:B------:R-:W-:Y:S01]  /*bfb0*/  IADD3.X R6, R6, UR7, RZ, P1, !PT ;  /* 0x0000000706067c10 */ /* 0x000fe20008ffe4ff */
[----:B------:R-:W-:Y:S08]  /*bfc0*/  BRA.DIV UR4, `(.L_x_11237) ;  /* 0x0000003e041c7947 */ /* 0x000ff0000b800000 */
[----:B------:R-:W1:Y:S04]  /*bfd0*/  SHFL.IDX PT, R3, R5, RZ, 0x1e1f ;  /* 0x001e1fff05037589 */ /* 0x000e6800000e0000 */
[----:B------:R-:W2:Y:S04]  /*bfe0*/  SHFL.IDX PT, R2, R6, RZ, 0x1e1f ;  /* 0x001e1fff06027589 */ /* 0x000ea800000e0000 */
[----:B------:R-:W0:Y:S04]  /*bff0*/  SHFL.IDX PT, R5, R5, 0x1, 0x1e1f ;  /* 0x003e1f0005057f89 */ /* 0x000e2800000e0000 */
[----:B------:R-:W0:Y:S01]  /*c000*/  SHFL.IDX PT, R6, R6, 0x1, 0x1e1f ;  /* 0x003e1f0006067f89 */ /* 0x000e2200000e0000 */
[----:B-1----:R-:W-:-:S05]  /*c010*/  @P0 IADD3 R3, P1, R29, R3, RZ ;  /* 0x000000031d030210 */ /* 0x002fca0007f3e0ff */
[----:B--2---:R-:W-:-:S05]  /*c020*/  @P0 IMAD.X R2, RZ, RZ, R2, P1 ;  /* 0x000000ffff020224 */ /* 0x004fca00008e0602 */
[----:B------:R-:W-:-:S04]  /*c030*/  @P0 LOP3.LUT R3, R3, R2, RZ, 0x3c, !PT ;  /* 0x0000000203030212 */ /* 0x000fc800078e3cff */
[----:B------:R-:W-:-:S04]  /*c040*/  @P0 LOP3.LUT R2, R3, R2, RZ, 0x3c, !PT ;  /* 0x0000000203020212 */ /* 0x000fc800078e3cff */
[----:B------:R-:W-:-:S05]  /*c050*/  @P0 LOP3.LUT R3, R3, R2, RZ, 0x3c, !PT ;  /* 0x0000000203030212 */ /* 0x000fca00078e3cff */
[----:B------:R1:W-:Y:S04]  /*c060*/  @P0 LDGSTS.E.BYPASS.LTC128B.128 [R0+0x13800], desc[UR50][R2.64], !P5 ;  /* 0x1380000002000fae */ /* 0x0003e8000e901d72 */
[----:B------:R1:W-:Y:S04]  /*c070*/  @P0 LDGSTS.E.BYPASS.LTC128B.128 [R0+0x14800], desc[UR50][R2.64+0x20], !P3 ;  /* 0x1480002002000fae */ /* 0x0003e8000d901d72 */
[----:B0-----:R1:W-:Y:S02]  /*c080*/  @P0 LDGSTS.E.BYPASS.LTC128B.128 [R0+0x15800], desc[UR50][R2.64+0x40], !P2 ;  /* 0x1580004002000fae */ /* 0x0013e4000d101d72 */
.L_x_11319:
        /* <DEDUP_REMOVED lines=10> */
.L_x_11238:
        /* <DEDUP_REMOVED lines=11> */
.L_x_11239:
        /* <DEDUP_REMOVED lines=20> */
[----:B0--34-:R-:W-:Y:S02]  /*c320*/  IMAD.U32 R4, RZ, RZ, UR6 ;  /* 0x00000006ff047e24 */ /* 0x019fe4000f8e00ff */
        /* <DEDUP_REMOVED lines=11> */
.L_x_11241:
[----:B------:R-:W-:Y:S05]  /*c3e0*/  BSYNC B6 ;  /* 0x0000000000067941 */ /* 0x000fea0003800000 */
.L_x_11240:
[----:B------:R-:W1:Y:S01]  /*c3f0*/  S2R R17, SR_TID.X ;  /* 0x0000000000117919 */ /* 0x000e620000002100 */
[----:B------:R-:W2:Y:S01]  /*c400*/  LDC R9, c[0x0][0x448] ;  /* 0x00011200ff097b82 */ /* 0x000ea20000000800 */
[----:B------:R-:W0:Y:S01]  /*c410*/  S2R R2, SR_TID.X ;  /* 0x0000000000027919 */ /* 0x000e220000002100 */
[----:B------:R-:W-:Y:S01]  /*c420*/  R2UR UR8, R18 ;  /* 0x00000000120872ca */ /* 0x000fe200000e0000 */
[----:B------:R-:W-:Y:S01]  /*c430*/  ULDC.64 UR6, c[0x0][0x2d8] ;  /* 0x0000b60000067ab9 */ /* 0x000fe20000000a00 */
[----:B-1----:R-:W-:Y:S02]  /*c440*/  IMAD.SHL.U32 R20, R17, 0x40, RZ ;  /* 0x0000004011147824 */ /* 0x002fe400078e00ff */
[----:B------:R-:W3:Y:S01]  /*c450*/  LDL R17, [R1+0x4] ;  /* 0x0000040001117983 */ /* 0x000ee20000100800 */
[----:B--2---:R-:W-:Y:S02]  /*c460*/  ISETP.NE.AND P0, PT, R9, 0x1, PT ;  /* 0x000000010900780c */ /* 0x004fe40003f05270 */
[----:B0-----:R-:W-:-:S02]  /*c470*/  LOP3.LUT R2, R2, 0x7f, RZ, 0xc0, !PT ;  /* 0x0000007f02027812 */ /* 0x001fc400078ec0ff */
[----:B------:R-:W-:Y:S02]  /*c480*/  LOP3.LUT R20, R20, 0x40, RZ, 0xc0, !PT ;  /* 0x0000004014147812 */ /* 0x000fe400078ec0ff */
[----:B------:R-:W-:-:S07]  /*c490*/  SHF.R.U32.HI R2, RZ, 0x1, R2 ;  /* 0x00000001ff027819 */ /* 0x000fce0000011602 */
[----:B---34-:R-:W0:Y:S08]  /*c4a0*/  @P0 LDC R4, c[0x0][0x44c] ;  /* 0x00011300ff040b82 */ /* 0x018e300000000800 */
[----:B------:R-:W1:Y:S01]  /*c4b0*/  @P0 LDC R3, c[0x0][0x450] ;  /* 0x00011400ff030b82 */ /* 0x000e620000000800 */
[----:B------:R-:W-:Y:S02]  /*c4c0*/  R2UR UR10, R18 ;  /* 0x00000000120a72ca */ /* 0x000fe400000e0000 */
[----:B------:R-:W-:Y:S01]  /*c4d0*/  LOP3.LUT R2, R2, R20, RZ, 0xfc, !PT ;  /* 0x0000001402027212 */ /* 0x000fe200078efcff */
[----:B------:R-:W-:Y:S01]  /*c4e0*/  UMOV UR4, UR36 ;  /* 0x0000002400047c82 */ /* 0x000fe20008000000 */
[----:B------:R-:W-:-:S02]  /*c4f0*/  UMOV UR5, UR39 ;  /* 0x0000002700057c82 */ /* 0x000fc40008000000 */
[----:B------:R-:W-:-:S03]  /*c500*/  UIMAD.WIDE.U32 UR4, UR8, UR6, UR4 ;  /* 0x00000006080472a5 */ /* 0x000fc6000f8e0004 */
[----:B------:R-:W-:Y:S02]  /*c510*/  ULDC.64 UR8, c[0x0][0x2e0] ;  /* 0x0000b80000087ab9 */ /* 0x000fe40000000a00 */
[----:B------:R-:W-:Y:S02]  /*c520*/  UIMAD UR6, UR42, UR8, URZ ;  /* 0x000000082a0672a4 */ /* 0x000fe4000f8e023f */
[----:B------:R-:W-:Y:S02]  /*c530*/  UIMAD UR5, UR10, UR7, UR5 ;  /* 0x000000070a0572a4 */ /* 0x000fe4000f8e0205 */
[----:B------:R-:W-:Y:S02]  /*c540*/  UIMAD UR6, UR43, UR9, UR6 ;  /* 0x000000092b0672a4 */ /* 0x000fe4000f8e0206 */
[----:B------:R-:W-:Y:S01]  /*c550*/  UIMAD.WIDE.U32 UR4, UR43, UR8, UR4 ;  /* 0x000000082b0472a5 */ /* 0x000fe2000f8e0004 */
[----:B------:R-:W-:Y:S02]  /*c560*/  ULDC.64 UR10, c[0x0][0x280] ;  /* 0x0000a000000a7ab9 */ /* 0x000fe40000000a00 */
[----:B------:R-:W-:Y:S01]  /*c570*/  ULDC.64 UR8, c[0x0][0x2c8] ;  /* 0x0000b20000087ab9 */ /* 0x000fe20000000a00 */
[----:B------:R-:W-:-:S03]  /*c580*/  UIADD3 UR5, UR5, UR6, URZ ;  /* 0x0000000605057290 */ /* 0x000fc6000fffe03f */
[----:B------:R-:W-:Y:S02]  /*c590*/  ULDC.64 UR6, c[0x0][0x2d0] ;  /* 0x0000b40000067ab9 */ /* 0x000fe40000000a00 */
[----:B------:R-:W-:Y:S01]  /*c5a0*/  IMAD.U32 R7, RZ, RZ, UR6 ;  /* 0x00000006ff077e24 */ /* 0x000fe2000f8e00ff */
[----:B------:R-:W-:Y:S01]  /*c5b0*/  LOP3.LUT R10, R29, 0x20, RZ, 0xfc, !PT ;  /* 0x000000201d0a7812 */ /* 0x000fe200078efcff */
[----:B------:R-:W-:-:S04]  /*c5c0*/  IMAD R0, R17, 0xc0, R2 ;  /* 0x000000c011007824 */ /* 0x000fc800078e0202 */
[----:B0-----:R-:W-:-:S04]  /*c5d0*/  @P0 IMAD.HI.U32 R4, R0, R4, RZ ;  /* 0x0000000400040227 */ /* 0x001fc800078e00ff */
[----:B------:R-:W-:Y:S01]  /*c5e0*/  IMAD.MOV.U32 R2, RZ, RZ, R0 ;  /* 0x000000ffff027224 */ /* 0x000fe200078e0000 */
[----:B-1----:R-:W-:-:S04]  /*c5f0*/  @P0 SHF.R.U32.HI R2, RZ, R3, R4 ;  /* 0x00000003ff020219 */ /* 0x002fc80000011604 */
[--C-:B------:R-:W-:Y:S01]  /*c600*/  SHF.R.S32.HI R5, RZ, 0x1f, R2.reuse ;  /* 0x0000001fff057819 */ /* 0x100fe20000011402 */
[----:B------:R-:W-:-:S04]  /*c610*/  IMAD.MOV R4, RZ, RZ, -R2 ;  /* 0x000000ffff047224 */ /* 0x000fc800078e0a02 */
[----:B------:R-:W-:Y:S02]  /*c620*/  IMAD R5, R5, UR6, RZ ;  /* 0x0000000605057c24 */ /* 0x000fe4000f8e02ff */
[----:B------:R-:W-:Y:S02]  /*c630*/  IMAD R4, R9, R4, R0 ;  /* 0x0000000409047224 */ /* 0x000fe400078e0200 */
[C---:B------:R-:W-:Y:S02]  /*c640*/  IMAD R5, R2.reuse, UR7, R5 ;  /* 0x0000000702057c24 */ /* 0x040fe4000f8e0205 */
[----:B------:R-:W-:-:S04]  /*c650*/  IMAD.WIDE.U32 R2, R2, R7, UR4 ;  /* 0x0000000402027e25 */ /* 0x000fc8000f8e0007 */
[----:B------:R-:W-:Y:S01]  /*c660*/  IMAD.IADD R3, R3, 0x1, R5 ;  /* 0x0000000103037824 */ /* 0x000fe200078e0205 */
[----:B------:R-:W-:Y:S01]  /*c670*/  SHF.R.S32.HI R5, RZ, 0x1f, R4 ;  /* 0x0000001fff057819 */ /* 0x000fe20000011404 */
[----:B------:R-:W-:-:S04]  /*c680*/  IMAD.WIDE.U32 R2, R4, UR8, R2 ;  /* 0x0000000804027c25 */ /* 0x000fc8000f8e0002 */
[----:B------:R-:W-:Y:S01]  /*c690*/  IMAD R5, R5, UR8, RZ ;  /* 0x0000000805057c24 */ /* 0x000fe2000f8e02ff */
[----:B------:R-:W-:-:S03]  /*c6a0*/  IADD3 R6, P1, R2, UR10, RZ ;  /* 0x0000000a02067c10 */ /* 0x000fc6000ff3e0ff */
[----:B------:R-:W-:Y:S02]  /*c6b0*/  IMAD R5, R4, UR9, R5 ;  /* 0x0000000904057c24 */ /* 0x000fe4000f8e0205 */
[----:B------:R-:W0:Y:S03]  /*c6c0*/  @P0 LDC R4, c[0x0][0x450] ;  /* 0x00011400ff040b82 */ /* 0x000e260000000800 */
[----:B------:R-:W-:-:S05]  /*c6d0*/  IADD3.X R5, R3, UR11, R5, P1, !PT ;  /* 0x0000000b03057c10 */ /* 0x000fca0008ffe405 */
[----:B------:R-:W1:Y:S01]  /*c6e0*/  @P0 LDC R3, c[0x0][0x44c] ;  /* 0x00011300ff030b82 */ /* 0x000e620000000800 */
[----:B------:R-:W-:-:S04]  /*c6f0*/  VIADD R0, R0, 0x80 ;  /* 0x0000008000007836 */ /* 0x000fc80000000000 */
[----:B------:R-:W-:Y:S02]  /*c700*/  IMAD.MOV.U32 R2, RZ, RZ, R0 ;  /* 0x000000ffff027224 */ /* 0x000fe400078e0000 */
[----:B-1----:R-:W-:-:S05]  /*c710*/  @P0 IMAD.HI.U32 R3, R0, R3, RZ ;  /* 0x0000000300030227 */ /* 0x002fca00078e00ff */
[----:B0-----:R-:W-:-:S05]  /*c720*/  @P0 SHF.R.U32.HI R2, RZ, R4, R3 ;  /* 0x00000004ff020219 */ /* 0x001fca0000011603 */
[----:B------:R-:W-:-:S04]  /*c730*/  IMAD.MOV R3, RZ, RZ, -R2 ;  /* 0x000000ffff037224 */ /* 0x000fc800078e0a02 */
[----:B------:R-:W-:Y:S01]  /*c740*/  IMAD R0, R9, R3, R0 ;  /* 0x0000000309007224 */ /* 0x000fe200078e0200 */
[----:B------:R-:W-:-:S05]  /*c750*/  SHF.R.S32.HI R3, RZ, 0x1f, R2 ;  /* 0x0000001fff037819 */ /* 0x000fca0000011402 */
[----:B------:R-:W-:-:S04]  /*c760*/  IMAD R3, R3, UR6, RZ ;  /* 0x0000000603037c24 */ /* 0x000fc8000f8e02ff */
[C---:B------:R-:W-:Y:S02]  /*c770*/  IMAD R4, R2.reuse, UR7, R3 ;  /* 0x0000000702047c24 */ /* 0x040fe4000f8e0203 */
[----:B------:R-:W-:Y:S01]  /*c780*/  IMAD.WIDE.U32 R2, R2, R7, UR4 ;  /* 0x0000000402027e25 */ /* 0x000fe2000f8e0007 */
[----:B------:R-:W-:Y:S02]  /*c790*/  ULDC UR4, c[0x0][0x2b8] ;  /* 0x0000ae0000047ab9 */ /* 0x000fe40000000800 */
[----:B------:R-:W-:Y:S02]  /*c7a0*/  ISETP.GE.AND P2, PT, R10, UR4, PT ;  /* 0x000000040a007c0c */ /* 0x000fe4000bf46270 */
[----:B------:R0:W5:Y:S01]  /*c7b0*/  LDL R10, [R1+0x24] ;  /* 0x00002400010a7983 */ /* 0x0001620000100800 */
[----:B------:R-:W1:Y:S01]  /*c7c0*/  S2R R20, SR_TID.X ;  /* 0x0000000000147919 */ /* 0x000e620000002100 */
[----:B------:R-:W-:Y:S01]  /*c7d0*/  IMAD.IADD R3, R3, 0x1, R4 ;  /* 0x0000000103037824 */ /* 0x000fe200078e0204 */
[----:B------:R-:W-:Y:S01]  /*c7e0*/  SHF.R.S32.HI R4, RZ, 0x1f, R0 ;  /* 0x0000001fff047819 */ /* 0x000fe20000011400 */
[----:B------:R-:W-:-:S04]  /*c7f0*/  IMAD.WIDE.U32 R2, R0, UR8, R2 ;  /* 0x0000000800027c25 */ /* 0x000fc8000f8e0002 */
[----:B------:R-:W-:Y:S01]  /*c800*/  IMAD R4, R4, UR8, RZ ;  /* 0x0000000804047c24 */ /* 0x000fe2000f8e02ff */
[----:B------:R-:W-:-:S03]  /*c810*/  IADD3 R8, P0, R2, UR10, RZ ;  /* 0x0000000a02087c10 */ /* 0x000fc6000ff1e0ff */
[----:B------:R-:W-:Y:S01]  /*c820*/  IMAD R4, R0, UR9, R4 ;  /* 0x0000000900047c24 */ /* 0x000fe2000f8e0204 */
[C---:B------:R-:W-:Y:S01]  /*c830*/  LOP3.LUT R11, R29.reuse, 0x40, RZ, 0xfc, !PT ;  /* 0x000000401d0b7812 */ /* 0x040fe200078efcff */
[----:B------:R-:W-:Y:S01]  /*c840*/  UMOV UR5, 0xffffffff ;  /* 0xffffffff00057882 */ /* 0x000fe20000000000 */
[----:B------:R-:W-:Y:S02]  /*c850*/  ISETP.GE.AND P3, PT, R29, UR4, PT ;  /* 0x000000041d007c0c */ /* 0x000fe4000bf66270 */
[----:B------:R-:W-:Y:S02]  /*c860*/  IADD3.X R7, R3, UR11, R4, P0, !PT ;  /* 0x0000000b03077c10 */ /* 0x000fe400087fe404 */
[----:B------:R-:W-:Y:S02]  /*c870*/  ISETP.GE.AND P0, PT, R11, UR4, PT ;  /* 0x000000040b007c0c */ /* 0x000fe4000bf06270 */
[----:B-1----:R-:W-:-:S04]  /*c880*/  LOP3.LUT R20, R20, 0x7f, RZ, 0xc0, !PT ;  /* 0x0000007f14147812 */ /* 0x002fc800078ec0ff */
[----:B------:R-:W-:Y:S01]  /*c890*/  SHF.R.U32.HI R20, RZ, 0x1, R20 ;  /* 0x00000001ff147819 */ /* 0x000fe20000011614 */
[----:B0-----:R-:W-:Y:S06]  /*c8a0*/  BRA.DIV UR5, `(.L_x_11242) ;  /* 0x0000003605887947 */ /* 0x001fec000b800000 */
[----:B------:R-:W0:Y:S01]  /*c8b0*/  SHFL.IDX PT, R3, R6, RZ, 0x1e1f ;  /* 0x001e1fff06037589 */ /* 0x000e2200000e0000 */
[----:B------:R-:W-:Y:S02]  /*c8c0*/  IMAD R4, R17, 0xc0, R20 ;  /* 0x000000c011047824 */ /* 0x000fe400078e0214 */
[----:B------:R-:W-:Y:S01]  /*c8d0*/  IMAD R0, R9, UR41, RZ ;  /* 0x0000002909007c24 */ /* 0x000fe2000f8e02ff */
[----:B------:R-:W1:Y:S04]  /*c8e0*/  SHFL.IDX PT, R2, R5, RZ, 0x1e1f ;  /* 0x001e1fff05027589 */ /* 0x000e6800000e0000 */
[----:B------:R-:W-:Y:S01]  /*c8f0*/  ISETP.GE.AND P1, PT, R4, R0, PT ;  /* 0x000000000400720c */ /* 0x000fe20003f26270 */
[----:B------:R-:W2:Y:S04]  /*c900*/  SHFL.IDX PT, R6, R6, 0x1, 0x1e1f ;  /* 0x003e1f0006067f89 */ /* 0x000ea800000e0000 */
[----:B------:R-:W3:Y:S08]  /*c910*/  SHFL.IDX PT, R5, R5, 0x1, 0x1e1f ;  /* 0x003e1f0005057f89 */ /* 0x000ef000000e0000 */
[----:B0-----:R-:W-:-:S05]  /*c920*/  @!P1 IADD3 R3, P4, R29, R3, RZ ;  /* 0x000000031d039210 */ /* 0x001fca0007f9e0ff */
[----:B-1----:R-:W-:-:S05]  /*c930*/  @!P1 IMAD.X R2, RZ, RZ, R2, P4 ;  /* 0x000000ffff029224 */ /* 0x002fca00020e0602 */
[----:B------:R-:W-:-:S04]  /*c940*/  @!P1 LOP3.LUT R3, R3, R2, RZ, 0x3c, !PT ;  /* 0x0000000203039212 */ /* 0x000fc800078e3cff */
[----:B------:R-:W-:-:S04]  /*c950*/  @!P1 LOP3.LUT R2, R3, R2, RZ, 0x3c, !PT ;  /* 0x0000000203029212 */ /* 0x000fc800078e3cff */
[----:B------:R-:W-:-:S05]  /*c960*/  @!P1 LOP3.LUT R3, R3, R2, RZ, 0x3c, !PT ;  /* 0x0000000203039212 */ /* 0x000fca00078e3cff */
[----:B-----5:R-:W-:Y:S04]  /*c970*/  @!P1 LDGSTS.E.BYPASS.LTC128B.128 [R10+0xf000], desc[UR50][R2.64], !P3 ;  /* 0x0f000000020a9fae */ /* 0x020fe8000d901d72 */
[----:B------:R-:W-:Y:S04]  /*c980*/  @!P1 LDGSTS.E.BYPASS.LTC128B.128 [R10+0x10800], desc[UR50][R2.64+0x20], !P2 ;  /* 0x10800020020a9fae */ /* 0x000fe8000d101d72 */
[----:B------:R0:W-:Y:S02]  /*c990*/  @!P1 LDGSTS.E.BYPASS.LTC128B.128 [R10+0x12000], desc[UR50][R2.64+0x40], !P0 ;  /* 0x12000040020a9fae */ /* 0x0001e4000c101d72 */
[----:B0-----:R-:W-:-:S05]  /*c9a0*/  VIADD R2, R4, 0x40 ;  /* 0x0000004004027836 */ /* 0x001fca0000000000 */
[----:B------:R-:W-:-:S13]  /*c9b0*/  ISETP.GE.AND P1, PT, R2, R0, PT ;  /* 0x000000000200720c */ /* 0x000fda0003f26270 */
[----:B--2---:R-:W-:-:S05]  /*c9c0*/  @!P1 IADD3 R2, P4, R29, R6, RZ ;  /* 0x000000061d029210 */ /* 0x004fca0007f9e0ff */
[----:B---3--:R-:W-:-:S05]  /*c9d0*/  @!P1 IMAD.X R3, RZ, RZ, R5, P4 ;  /* 0x000000ffff039224 */ /* 0x008fca00020e0605 */
[----:B------:R-:W-:Y:S04]  /*c9e0*/  @!P1 LDGSTS.E.BYPASS.LTC128B.128 [R10+0xf800], desc[UR50][R2.64], !P3 ;  /* 0x0f800000020a9fae */ /* 0x000fe8000d901d72 */
[----:B------:R-:W-:Y:S04]  /*c9f0*/  @!P1 LDGSTS.E.BYPASS.LTC128B.128 [R10+0x11000], desc[UR50][R2.64+0x20], !P2 ;  /* 0x11000020020a9fae */ /* 0x000fe8000d101d72 */
[----:B------:R0:W-:Y:S04]  /*ca00*/  @!P1 LDGSTS.E.BYPASS.LTC128B.128 [R10+0x12800], desc[UR50][R2.64+0x40], !P0 ;  /* 0x12800040020a9fae */ /* 0x0001e8000c101d72 */
[----:B0-----:R0:W1:Y:S04]  /*ca10*/  SHFL.IDX PT, R3, R7, RZ, 0x1e1f ;  /* 0x001e1fff07037589 */ /* 0x00106800000e0000 */
[----:B------:R0:W2:Y:S02]  /*ca20*/  SHFL.IDX PT, R2, R8, RZ, 0x1e1f ;  /* 0x001e1fff08027589 */ /* 0x0000a400000e0000 */
.L_x_11326:
[----:B------:R-:W-:Y:S01]  /*ca30*/  VIADD R4, R4, 0x80 ;  /* 0x0000008004047836 */ /* 0x000fe20000000000 */
[----:B------:R-:W-:Y:S04]  /*ca40*/  BSSY B0, `(.L_x_11243) ;  /* 0x000000b000007945 */ /* 0x000fe80003800000 */
[----:B------:R-:W-:-:S13]  /*ca50*/  ISETP.GE.AND P1, PT, R4, R0, PT ;  /* 0x000000000400720c */ /* 0x000fda0003f26270 */
[----:B------:R-:W-:Y:S05]  /*ca60*/  @P1 BRA `(.L_x_11244) ;  /* 0x0000000000201947 */ /* 0x000fea0003800000 */
[----:B--2---:R-:W-:-:S05]  /*ca70*/  IADD3 R2, P1, R29, R2, RZ ;  /* 0x000000021d027210 */ /* 0x004fca0007f3e0ff */
[----:B-1----:R-:W-:-:S05]  /*ca80*/  IMAD.X R3, RZ, RZ, R3, P1 ;  /* 0x000000ffff037224 */ /* 0x002fca00008e0603 */
[----:B------:R-:W-:Y:S01]  /*ca90*/  @!PT LDS RZ, [RZ] ;  /* 0x00000000fffff984 */ /* 0x000fe20000000800 */
[----:B------:R-:W-:Y:S01]  /*caa0*/  @!PT LDS RZ, [RZ] ;  /* 0x00000000fffff984 */ /* 0x000fe20000000800 */
[----:B------:R-:W-:Y:S01]  /*cab0*/  @!PT LDS RZ, [RZ] ;  /* 0x00000000fffff984 */ /* 0x000fe20000000800 */
[----:B------:R3:W-:Y:S04]  /*cac0*/  LDGSTS.E.BYPASS.LTC128B.128 [R10+0x10000], desc[UR50][R2.64], !P3 ;  /* 0x10000000020a7fae */ /* 0x0007e8000d901d72 */
[----:B------:R3:W-:Y:S04]  /*cad0*/  LDGSTS.E.BYPASS.LTC128B.128 [R10+0x11800], desc[UR50][R2.64+0x20], !P2 ;  /* 0x11800020020a7fae */ /* 0x0007e8000d101d72 */
[----:B------:R3:W-:Y:S02]  /*cae0*/  LDGSTS.E.BYPASS.LTC128B.128 [R10+0x13000], desc[UR50][R2.64+0x40], !P0 ;  /* 0x13000040020a7fae */ /* 0x0007e4000c101d72 */
.L_x_11244:
[----:B------:R-:W-:Y:S05]  /*caf0*/  BSYNC B0 ;  /* 0x0000000000007941 */ /* 0x000fea0003800000 */
.L_x_11243:
[----:B------:R-:W-:Y:S01]  /*cb00*/  NOP ;  /* 0x0000000000007918 */ /* 0x000fe20000000000 */
[----:B------:R-:W-:-:S13]  /*cb10*/  PLOP3.LUT P0, PT, PT, PT, PT, 0x80, 0x0 ;  /* 0x000000000000781c */ /* 0x000fda0003f0f070 */
.L_x_11245:
[----:B------:R-:W-:Y:S02]  /*cb20*/  PLOP3.LUT P1, PT, P1, P0, PT, 0xa2, 0x0 ;  /* 0x000000000000781c */ /* 0x000fe40000f21472 */
[----:B------:R-:W-:-:S08]  /*cb30*/  @P0 R2UR P1, UR4, R16 ;  /* 0x00000000100402ca */ /* 0x000fd00000020000 */
[----:B------:R-:W-:-:S05]  /*cb40*/  @P0 PLOP3.LUT P0, PT, P1, PT, PT, 0x80, 0x0 ;  /* 0x000000000000081c */ /* 0x000fca0000f0f070 */
[----:B------:R-:W-:Y:S01]  /*cb50*/  @!P1 SYNCS.ARRIVE.TRANS64.RED.A0T1 RZ, [UR4+0x19c00], RZ ;  /* 0x019c00ffffff99a7 */ /* 0x000fe20008200404 */
[----:B------:R-:W-:Y:S07]  /*cb60*/  @!P1 ARRIVES.LDGSTSBAR.64.TRANSCNT [UR4+0x19c00] ;  /* 0x019c0000ff0099b0 */ /* 0x000fee0008000a84 */
[----:B------:R-:W-:Y:S05]  /*cb70*/  @P0 BRA.U.ANY `(.L_x_11245) ;  /* 0xfffffffd00e80947 */ /* 0x000fea000393ffff */
[----:B--23--:R-:W2:Y:S02]  /*cb80*/  LDL.LU R2, [R1+0x28] ;  /* 0x0000280001027983 */ /* 0x00cea40000300800 */
        /* <DEDUP_REMOVED lines=9> */
[----:B------:R-:W3:Y:S03]  /*cc20*/  SYNCS.PHASECHK.TRANS64.TRYWAIT P0, [R16+URZ+0x19c20], R0 ;  /* 0x019c2000100075a7 */ /* 0x000ee6000800017f */
[----:B--23--:R-:W-:Y:S05]  /*cc30*/  @!P0 BRA `(.L_x_11247) ;  /* 0x0000003400948947 */ /* 0x00cfea0003800000 */
.L_x_11327:
[----:B------:R-:W-:Y:S05]  /*cc40*/  BSYNC B0 ;  /* 0x0000000000007941 */ /* 0x000fea0003800000 */
.L_x_11246:
[----:B------:R-:W3:Y:S01]  /*cc50*/  LDL R2, [R1+0xc] ;  /* 0x00000c0001027983 */ /* 0x000ee20000100800 */
[----:B------:R-:W-:-:S05]  /*cc60*/  VIADD R20, R26, 0xfffffffe ;  /* 0xfffffffe1a147836 */ /* 0x000fca0000000000 */
[----:B---3--:R-:W-:-:S13]  /*cc70*/  ISETP.GE.AND P0, PT, R20, R2, PT ;  /* 0x000000021400720c */ /* 0x008fda0003f06270 */
[----:B------:R-:W-:Y:S05]  /*cc80*/  @!P0 BRA `(.L_x_11248) ;  /* 0x00000010003c8947 */ /* 0x000fea0003800000 */
[----:B------:R-:W-:Y:S02]  /*cc90*/  IMAD.MOV.U32 R4, RZ, RZ, R24 ;  /* 0x000000ffff047224 */ /* 0x000fe400078e0018 */
[----:B--2---:R-:W-:-:S07]  /*cca0*/  IMAD.MOV.U32 R0, RZ, RZ, R19 ;  /* 0x000000ffff007224 */ /* 0x004fce00078e0013 */
.L_x_11268:
[----:B0-----:R-:W2:Y:S01]  /*ccb0*/  LDL R8, [R1+0x10] ;  /* 0x0000100001087983 */ /* 0x001ea20000100800 */
[----:B------:R-:W0:Y:S03]  /*ccc0*/  LDC R5, c[0x0][0x430] ;  /* 0x00010c00ff057b82 */ /* 0x000e260000000800 */
[----:B---3--:R-:W3:Y:S01]  /*ccd0*/  LDL R7, [R1+0x14] ;  /* 0x0000140001077983 */ /* 0x008ee20000100800 */
[----:B-1----:R-:W1:Y:S03]  /*cce0*/  S2R R2, SR_TID.X ;  /* 0x0000000000027919 */ /* 0x002e660000002100 */
[----:B------:R-:W4:Y:S01]  /*ccf0*/  LDL R9, [R1+0xc] ;  /* 0x00000c0001097983 */ /* 0x000f220000100800 */
[----:B0-----:R-:W-:-:S13]  /*cd00*/  ISETP.NE.AND P0, PT, R5, 0x1, PT ;  /* 0x000000010500780c */ /* 0x001fda0003f05270 */
[----:B------:R-:W0:Y:S01]  /*cd10*/  @P0 LDC R6, c[0x0][0x434] ;  /* 0x00010d00ff060b82 */ /* 0x000e220000000800 */
[----:B-1----:R-:W-:-:S04]  /*cd20*/  LOP3.LUT R3, R2, 0x7f, RZ, 0xc0, !PT ;  /* 0x0000007f02037812 */ /* 0x002fc800078ec0ff */
[----:B------:R-:W-:-:S03]  /*cd30*/  SHF.R.U32.HI R5, RZ, 0x1, R3 ;  /* 0x00000001ff057819 */ /* 0x000fc60000011603 */
[----:B------:R-:W1:Y:S01]  /*cd40*/  @P0 LDC R3, c[0x0][0x438] ;  /* 0x00010e00ff030b82 */ /* 0x000e620000000800 */
[----:B------:R-:W-:Y:S02]  /*cd50*/  IMAD.SHL.U32 R2, R2, 0x40, RZ ;  /* 0x0000004002027824 */ /* 0x000fe400078e00ff */
[----:B------:R-:W-:-:S03]  /*cd60*/  IMAD R5, R20, 0x80, R5 ;  /* 0x0000008014057824 */ /* 0x000fc600078e0205 */
[----:B------:R-:W-:Y:S01]  /*cd70*/  LOP3.LUT R2, R2, 0x40, RZ, 0xc0, !PT ;  /* 0x0000004002027812 */ /* 0x000fe200078ec0ff */
[----:B------:R-:W-:Y:S05]  /*cd80*/  YIELD ;  /* 0x0000000000007946 */ /* 0x000fea0003800000 */
[----:B------:R-:W-:Y:S01]  /*cd90*/  ULDC UR4, c[0x0][0x430] ;  /* 0x00010c0000047ab9 */ /* 0x000fe20000000800 */
[----:B--2---:R-:W-:-:S05]  /*cda0*/  IADD3 R5, R2, R5, R8 ;  /* 0x0000000502057210 */ /* 0x004fca0007ffe008 */
[----:B0-----:R-:W-:-:S04]  /*cdb0*/  @P0 IMAD.HI.U32 R6, R5, R6, RZ ;  /* 0x0000000605060227 */ /* 0x001fc800078e00ff */
[----:B------:R-:W-:Y:S01]  /*cdc0*/  IMAD.MOV.U32 R2, RZ, RZ, R5 ;  /* 0x000000ffff027224 */ /* 0x000fe200078e0005 */
[----:B-1----:R-:W-:-:S05]  /*cdd0*/  @P0 SHF.R.U32.HI R2, RZ, R3, R6 ;  /* 0x00000003ff020219 */ /* 0x002fca0000011606 */
[--C-:B------:R-:W-:Y:S01]  /*cde0*/  IMAD.MOV R8, RZ, RZ, -R2.reuse ;  /* 0x000000ffff087224 */ /* 0x100fe200078e0a02 */
[----:B------:R-:W-:-:S03]  /*cdf0*/  SHF.R.S32.HI R3, RZ, 0x1f, R2 ;  /* 0x0000001fff037819 */ /* 0x000fc60000011402 */
[----:B------:R-:W-:Y:S01]  /*ce00*/  IMAD R8, R8, UR4, R5 ;  /* 0x0000000408087c24 */ /* 0x000fe2000f8e0205 */
[----:B------:R-:W-:Y:S02]  /*ce10*/  ULDC.64 UR4, c[0x0][0x428] ;  /* 0x00010a0000047ab9 */ /* 0x000fe40000000a00 */
[----:B---3--:R-:W-:Y:S02]  /*ce20*/  IMAD R5, R7, UR4, RZ ;  /* 0x0000000407057c24 */ /* 0x008fe4000f8e02ff */
[----:B------:R-:W-:-:S04]  /*ce30*/  IMAD.WIDE.U32 R2, R27, UR4, R2 ;  /* 0x000000041b027c25 */ /* 0x000fc8000f8e0002 */
[----:B------:R-:W-:Y:S01]  /*ce40*/  IMAD R5, R27, UR5, R5 ;  /* 0x000000051b057c24 */ /* 0x000fe2000f8e0205 */
[----:B------:R-:W-:Y:S02]  /*ce50*/  ULDC.64 UR4, c[0x0][0x418] ;  /* 0x0001060000047ab9 */ /* 0x000fe40000000a00 */
[----:B------:R-:W-:Y:S01]  /*ce60*/  LEA R6, P0, R2, UR4, 0x2 ;  /* 0x0000000402067c11 */ /* 0x000fe2000f8010ff */
[----:B------:R-:W-:-:S05]  /*ce70*/  IMAD.IADD R5, R5, 0x1, R3 ;  /* 0x0000000105057824 */ /* 0x000fca00078e0203 */
[----:B------:R-:W-:-:S06]  /*ce80*/  LEA.HI.X R7, R2, UR5, R5, 0x2, P0 ;  /* 0x0000000502077c11 */ /* 0x000fcc00080f1405 */
[----:B------:R-:W2:Y:S01]  /*ce90*/  LDG.E R7, desc[UR50][R6.64] ;  /* 0x0000003206077981 */ /* 0x000ea2000c1e1900 */
[----:B------:R-:W-:-:S05]  /*cea0*/  IMAD.MOV.U32 R2, RZ, RZ, R20 ;  /* 0x000000ffff027224 */ /* 0x000fca00078e0014 */
[----:B----4-:R-:W-:Y:S01]  /*ceb0*/  ISETP.GT.AND P1, PT, R2, R9, PT ;  /* 0x000000090200720c */ /* 0x010fe20003f24270 */
        /* <DEDUP_REMOVED lines=11> */
.L_x_11249:
[----:B------:R-:W-:Y:S01]  /*cf70*/  IMAD R5, R19, 0x8, R16 ;  /* 0x0000000813057824 */ /* 0x000fe200078e0210 */
[----:B------:R-:W-:Y:S01]  /*cf80*/  SHF.L.U32 R10, R24, 0x1f, RZ ;  /* 0x0000001f180a7819 */ /* 0x000fe200000006ff */
[----:B------:R-:W-:Y:S01]  /*cf90*/  BSSY B0, `(.L_x_11250) ;  /* 0x0000004000007945 */ /* 0x000fe20003800000 */
[----:B------:R-:W-:Y:S02]  /*cfa0*/  SHF.R.S32.HI R9, RZ, 0x1f, R8 ;  /* 0x0000001fff097819 */ /* 0x000fe40000011408 */
[----:B------:R-:W0:Y:S02]  /*cfb0*/  SYNCS.PHASECHK.TRANS64.TRYWAIT P0, [R5+URZ+0x19c80], R10 ;  /* 0x019c800a050075a7 */ /* 0x000e24000800017f */
[----:B0-----:R-:W-:Y:S05]  /*cfc0*/  @!P0 BRA `(.L_x_11251) ;  /* 0x0000003000c48947 */ /* 0x001fea0003800000 */
.L_x_11328:
[----:B------:R-:W-:Y:S05]  /*cfd0*/  BSYNC B0 ;  /* 0x0000000000007941 */ /* 0x000fea0003800000 */
.L_x_11250:
[----:B------:R-:W2:Y:S01]  /*cfe0*/  LDL R14, [R1+0x20] ;  /* 0x00002000010e7983 */ /* 0x000ea20000100800 */
[----:B------:R-:W-:Y:S01]  /*cff0*/  ULDC.64 UR4, c[0x0][0x328] ;  /* 0x0000ca0000047ab9 */ /* 0x000fe20000000a00 */
[----:B------:R-:W1:Y:S01]  /*d000*/  LDC R11, c[0x0][0x2f4] ;  /* 0x0000bd00ff0b7b82 */ /* 0x000e620000000800 */
[----:B------:R-:W-:Y:S01]  /*d010*/  IMAD R6, R9, UR4, RZ ;  /* 0x0000000409067c24 */ /* 0x000fe2000f8e02ff */
[----:B------:R-:W-:Y:S01]  /*d020*/  ULDC.64 UR6, c[0x0][0x318] ;  /* 0x0000c60000067ab9 */ /* 0x000fe20000000a00 */
[C---:B------:R-:W-:Y:S01]  /*d030*/  IMAD.WIDE.U32 R2, R8.reuse, UR4, RZ ;  /* 0x0000000408027c25 */ /* 0x040fe2000f8e00ff */
        /* <DEDUP_REMOVED lines=20> */
[----:B------:R-:W1:Y:S01]  /*d180*/  SHFL.IDX PT, R2, R26, RZ, 0x1e1f ;  /* 0x001e1fff1a027589 */ /* 0x000e6200000e0000 */
[----:B------:R-:W-:-:S03]  /*d190*/  IMAD.IADD R6, R16, 0x1, R6 ;  /* 0x0000000110067824 */ /* 0x000fc600078e0206 */
[----:B------:R-:W2:Y:S04]  /*d1a0*/  SHFL.IDX PT, R3, R21, RZ, 0x1e1f ;  /* 0x001e1fff15037589 */ /* 0x000ea800000e0000 */
[----:B------:R-:W3:Y:S01]  /*d1b0*/  SHFL.IDX PT, R21, R21, 0x1, 0x1e1f ;  /* 0x003e1f0015157f89 */ /* 0x000ee200000e0000 */
[----:B-1----:R-:W-:-:S05]  /*d1c0*/  IADD3 R2, P0, R29, R2, RZ ;  /* 0x000000021d027210 */ /* 0x002fca0007f1e0ff */
[----:B--2---:R-:W-:-:S05]  /*d1d0*/  IMAD.X R3, RZ, RZ, R3, P0 ;  /* 0x000000ffff037224 */ /* 0x004fca00000e0603 */
[----:B------:R-:W-:Y:S04]  /*d1e0*/  LDGSTS.E.BYPASS.LTC128B.128 [R6+0x9000], desc[UR50][R2.64], !P4 ;  /* 0x0900000002067fae */ /* 0x000fe8000e101d72 */
[----:B------:R-:W-:Y:S04]  /*d1f0*/  LDGSTS.E.BYPASS.LTC128B.128 [R6+0xa000], desc[UR50][R2.64+0x20], !P3 ;  /* 0x0a00002002067fae */ /* 0x000fe8000d901d72 */
[----:B------:R1:W-:Y:S04]  /*d200*/  LDGSTS.E.BYPASS.LTC128B.128 [R6+0xb000], desc[UR50][R2.64+0x40], !P2 ;  /* 0x0b00004002067fae */ /* 0x0003e8000d101d72 */
[----:B-1-3--:R1:W2:Y:S02]  /*d210*/  SHFL.IDX PT, R2, R26, 0x1, 0x1e1f ;  /* 0x003e1f001a027f89 */ /* 0x00a2a400000e0000 */
.L_x_11334:
        /* <DEDUP_REMOVED lines=10> */
.L_x_11253:
        /* <DEDUP_REMOVED lines=11> */
.L_x_11254:
[----:B------:R2:W-:Y:S01]  /*d370*/  SYNCS.ARRIVE.TRANS64.A1T0 RZ, [R5+URZ+0x19c70], RZ ;  /* 0x019c70ff05ff79a7 */ /* 0x0005e2000810003f */
[----:B------:R-:W-:Y:S05]  /*d380*/  @!P3 BRA `(.L_x_11255) ;  /* 0x000000000004b947 */ /* 0x000fea0003800000 */
[----:B------:R-:W-:Y:S01]  /*d390*/  BPT.TRAP 0x1 ;  /* 0x000000040000795c */ /* 0x000fe20000300000 */
.L_x_11255:
[----:B------:R-:W3:Y:S01]  /*d3a0*/  SYNCS.PHASECHK.TRANS64.TRYWAIT P0, [R5+URZ+0x19c40], R10 ;  /* 0x019c400a050075a7 */ /* 0x000ee2000800017f */
[----:B------:R-:W-:Y:S04]  /*d3b0*/  BSSY B0, `(.L_x_11256) ;  /* 0x0000002000007945 */ /* 0x000fe80003800000 */
[----:B---3--:R-:W-:Y:S05]  /*d3c0*/  @!P0 BRA `(.L_x_11257) ;  /* 0x0000003000748947 */ /* 0x008fea0003800000 */
.L_x_11335:
[----:B------:R-:W-:Y:S05]  /*d3d0*/  BSYNC B0 ;  /* 0x0000000000007941 */ /* 0x000fea0003800000 */
.L_x_11256:
[----:B------:R-:W-:Y:S01]  /*d3e0*/  ULDC.64 UR4, c[0x0][0x300] ;  /* 0x0000c00000047ab9 */ /* 0x000fe20000000a00 */
[----:B------:R-:W4:Y:S01]  /*d3f0*/  LDC R11, c[0x0][0x2f4] ;  /* 0x0000bd00ff0b7b82 */ /* 0x000f220000000800 */
[----:B------:R-:W-:Y:S01]  /*d400*/  IMAD R9, R9, UR4, RZ ;  /* 0x0000000409097c24 */ /* 0x000fe2000f8e02ff */
[----:B------:R-:W-:Y:S01]  /*d410*/  ULDC.64 UR6, c[0x0][0x2e8] ;  /* 0x0000ba0000067ab9 */ /* 0x000fe20000000a00 */
[C---:B------:R-:W-:Y:S01]  /*d420*/  IMAD.WIDE.U32 R2, R8.reuse, UR4, RZ ;  /* 0x0000000408027c25 */ /* 0x040fe2000f8e00ff */
        /* <DEDUP_REMOVED lines=21> */
[----:B------:R-:W0:Y:S01]  /*d580*/  SHFL.IDX PT, R8, R8, 0x1, 0x1e1f ;  /* 0x003e1f0008087f89 */ /* 0x000e2200000e0000 */
[----:B----4-:R-:W-:-:S05]  /*d590*/  IADD3 R2, P0, R29, R2, RZ ;  /* 0x000000021d027210 */ /* 0x010fca0007f1e0ff */
[----:B-----5:R-:W-:-:S05]  /*d5a0*/  IMAD.X R3, RZ, RZ, R3, P0 ;  /* 0x000000ffff037224 */ /* 0x020fca00000e0603 */
[----:B------:R-:W-:Y:S04]  /*d5b0*/  LDGSTS.E.BYPASS.LTC128B.128 [R6+0x13800], desc[UR50][R2.64], !P4 ;  /* 0x1380000002067fae */ /* 0x000fe8000e101d72 */
[----:B------:R-:W-:Y:S04]  /*d5c0*/  LDGSTS.E.BYPASS.LTC128B.128 [R6+0x14800], desc[UR50][R2.64+0x20], !P3 ;  /* 0x1480002002067fae */ /* 0x000fe8000d901d72 */
[----:B------:R4:W-:Y:S04]  /*d5d0*/  LDGSTS.E.BYPASS.LTC128B.128 [R6+0x15800], desc[UR50][R2.64+0x40], !P2 ;  /* 0x1580004002067fae */ /* 0x0009e8000d101d72 */
[----:B----4-:R4:W0:Y:S02]  /*d5e0*/  SHFL.IDX PT, R2, R7, 0x1, 0x1e1f ;  /* 0x003e1f0007027f89 */ /* 0x01082400000e0000 */
.L_x_11341:
        /* <DEDUP_REMOVED lines=10> */
.L_x_11259:
        /* <DEDUP_REMOVED lines=11> */
.L_x_11260:
[----:B------:R-:W-:Y:S01]  /*d740*/  IMAD.U32 R2, RZ, RZ, UR45 ;  /* 0x0000002dff027e24 */ /* 0x000fe2000f8e00ff */
[----:B------:R0:W-:Y:S04]  /*d750*/  SYNCS.ARRIVE.TRANS64.A1T0 RZ, [R5+URZ+0x19c30], RZ ;  /* 0x019c30ff05ff79a7 */ /* 0x0001e8000810003f */
[----:B------:R-:W-:-:S13]  /*d760*/  ISETP.NE.AND P0, PT, R2, 0x3, PT ;  /* 0x000000030200780c */ /* 0x000fda0003f05270 */
[----:B0-----:R-:W-:Y:S05]  /*d770*/  @!P0 BRA `(.L_x_11261) ;  /* 0x0000000000048947 */ /* 0x001fea0003800000 */
[----:B------:R-:W-:Y:S01]  /*d780*/  BPT.TRAP 0x1 ;  /* 0x000000040000795c */ /* 0x000fe20000300000 */
.L_x_11261:
[----:B------:R-:W-:Y:S01]  /*d790*/  LOP3.LUT R3, R4, 0x1, RZ, 0x3c, !PT ;  /* 0x0000000104037812 */ /* 0x000fe200078e3cff */
[----:B------:R-:W-:Y:S01]  /*d7a0*/  IMAD R2, R0, 0x8, R16 ;  /* 0x0000000800027824 */ /* 0x000fe200078e0210 */
[----:B------:R-:W-:Y:S02]  /*d7b0*/  BSSY B0, `(.L_x_11262) ;  /* 0x0000004000007945 */ /* 0x000fe40003800000 */
[----:B------:R-:W-:-:S04]  /*d7c0*/  SHF.L.U32 R3, R3, 0x1f, RZ ;  /* 0x0000001f03037819 */ /* 0x000fc800000006ff */
[----:B------:R-:W0:Y:S02]  /*d7d0*/  SYNCS.PHASECHK.TRANS64.TRYWAIT P2, [R2+URZ+0x19c70], R3 ;  /* 0x019c7003020075a7 */ /* 0x000e24000804017f */
[----:B0-----:R-:W-:Y:S05]  /*d7e0*/  @!P2 BRA `(.L_x_11263) ;  /* 0x000000300018a947 */ /* 0x001fea0003800000 */
.L_x_11342:
[----:B------:R-:W-:Y:S05]  /*d7f0*/  BSYNC B0 ;  /* 0x0000000000007941 */ /* 0x000fea0003800000 */
.L_x_11262:
[----:B--23--:R-:W-:-:S05]  /*d800*/  IMAD.U32 R5, RZ, RZ, UR44 ;  /* 0x0000002cff057e24 */ /* 0x00cfca000f8e00ff */
[----:B------:R-:W-:-:S13]  /*d810*/  ISETP.NE.AND P2, PT, R5, 0x3, PT ;  /* 0x000000030500780c */ /* 0x000fda0003f45270 */
[----:B------:R-:W-:Y:S05]  /*d820*/  @!P2 BRA `(.L_x_11264) ;  /* 0x000000000004a947 */ /* 0x000fea0003800000 */
[----:B------:R-:W-:Y:S01]  /*d830*/  BPT.TRAP 0x1 ;  /* 0x000000040000795c */ /* 0x000fe20000300000 */
.L_x_11264:
[----:B------:R-:W-:Y:S01]  /*d840*/  SHF.L.U32 R3, R4, 0x1f, RZ ;  /* 0x0000001f04037819 */ /* 0x000fe200000006ff */
[----:B------:R-:W-:-:S03]  /*d850*/  IMAD R0, R0, 0x3000, RZ ;  /* 0x0000300000007824 */ /* 0x000fc600078e02ff */
[----:B------:R-:W0:Y:S02]  /*d860*/  SYNCS.PHASECHK.TRANS64.TRYWAIT P2, [R2+URZ+0x19c60], R3 ;  /* 0x019c6003020075a7 */ /* 0x000e24000804017f */
[----:B0-----:R-:W-:Y:S05]  /*d870*/  @!P2 BRA `(.L_x_11265) ;  /* 0x000000300008a947 */ /* 0x001fea0003800000 */
.L_x_11343:
[----:B------:R-:W2:Y:S01]  /*d880*/  LDL R13, [R1+0x1c] ;  /* 0x00001c00010d7983 */ /* 0x000ea20000100800 */
[----:B0-----:R-:W-:Y:S01]  /*d890*/  LOP3.LUT R3, R0, R23, RZ, 0xfc, !PT ;  /* 0x0000001700037212 */ /* 0x001fe200078efcff */
[----:B------:R-:W-:Y:S05]  /*d8a0*/  WARPSYNC.ALL ;  /* 0x0000000000007948 */ /* 0x000fea0003800000 */
[----:B------:R-:W-:Y:S01]  /*d8b0*/  IMAD.IADD R3, R16, 0x1, R3 ;  /* 0x0000000110037824 */ /* 0x000fe200078e0203 */
[----:B------:R-:W-:-:S04]  /*d8c0*/  LOP3.LUT R12, R23, 0x1800, RZ, 0xfc, !PT ;  /* 0x00001800170c7812 */ /* 0x000fc800078efcff */
[----:B----4-:R0:W3:Y:S02]  /*d8d0*/  LDSM.16.MT88.4 R4, [R3+0x9000] ;  /* 0x009000000304783b */ /* 0x0100e40000004200 */
[----:B0-----:R-:W-:-:S05]  /*d8e0*/  LOP3.LUT R3, R0, R25, RZ, 0xfc, !PT ;  /* 0x0000001900037212 */ /* 0x001fca00078efcff */
[----:B------:R-:W-:Y:S01]  /*d8f0*/  IMAD.IADD R3, R22, 0x1, R3 ;  /* 0x0000000116037824 */ /* 0x000fe200078e0203 */
[C-C-:B---3--:R-:W-:Y:S02]  /*d900*/  PRMT R8, R4.reuse, 0x6420, R5.reuse ;  /* 0x0000642004087816 */ /* 0x148fe40000000005 */
        /* <DEDUP_REMOVED lines=26> */
[----:B0-----:R-:W-:-:S05]  /*dab0*/  LOP3.LUT R3, R0, 0x800, R23, 0xfe, !PT ;  /* 0x0000080000037812 */ /* 0x001fca00078efe17 */
[----:B------:R-:W-:-:S05]  /*dac0*/  IMAD.IADD R3, R16, 0x1, R3 ;  /* 0x0000000110037824 */ /* 0x000fca00078e0203 */
[----:B------:R-:W0:Y:S02]  /*dad0*/  LDSM.16.MT88.4 R4, [R3+0x9000] ;  /* 0x009000000304783b */ /* 0x000e240000004200 */
[C-C-:B0-----:R-:W-:Y:S02]  /*dae0*/  PRMT R8, R4.reuse, 0x6420, R5.reuse ;  /* 0x0000642004087816 */ /* 0x141fe40000000005 */
[----:B------:R-:W-:Y:S02]  /*daf0*/  PRMT R9, R4, 0x7531, R5 ;  /* 0x0000753104097816 */ /* 0x000fe40000000005 */
[C-C-:B------:R-:W-:Y:S02]  /*db00*/  PRMT R10, R6.reuse, 0x6420, R7.reuse ;  /* 0x00006420060a7816 */ /* 0x140fe40000000007 */
[----:B------:R-:W-:Y:S02]  /*db10*/  PRMT R11, R6, 0x7531, R7 ;  /* 0x00007531060b7816 */ /* 0x000fe40000000007 */
[----:B--2---:R-:W-:-:S02]  /*db20*/  IADD3 R3, R22, R13, R0 ;  /* 0x0000000d16037210 */ /* 0x004fc40007ffe000 */
        /* <DEDUP_REMOVED lines=8> */
[----:B------:R-:W-:Y:S01]  /*dbb0*/  IADD3 R4, R16, R12, R0 ;  /* 0x0000000c10047210 */ /* 0x000fe20007ffe000 */
[----:B------:R-:W-:Y:S02]  /*dbc0*/  IMAD.U32 R12, RZ, RZ, UR44 ;  /* 0x0000002cff0c7e24 */ /* 0x000fe4000f8e00ff */
[----:B------:R-:W-:Y:S03]  /*dbd0*/  STSM.16.M88.4 [R3+0x1000], R8 ;  /* 0x0010000803007844 */ /* 0x000fe60000000200 */
[----:B------:R-:W-:Y:S01]  /*dbe0*/  ISETP.NE.AND P2, PT, R12, 0x3, PT ;  /* 0x000000030c00780c */ /* 0x000fe20003f45270 */
[----:B------:R-:W0:Y:S02]  /*dbf0*/  LDSM.16.MT88.4 R4, [R4+0x9000] ;  /* 0x009000000404783b */ /* 0x000e240000004200 */
[----:B0-----:R-:W-:-:S02]  /*dc00*/  PRMT R8, R4, 0x6420, R5 ;  /* 0x0000642004087816 */ /* 0x001fc40000000005 */
        /* <DEDUP_REMOVED lines=12> */
.L_x_11266:
[----:B--2---:R2:W-:Y:S01]  /*dcd0*/  SYNCS.ARRIVE.TRANS64.A1T0 RZ, [R2+URZ+0x19c50], RZ ;  /* 0x019c50ff02ff79a7 */ /* 0x0045e2000810003f */
[----:B------:R-:W-:Y:S06]  /*dce0*/  BAR.SYNC.DEFER_BLOCKING 0x2, 0x80 ;  /* 0x0082000000007b1d */ /* 0x000fec0000010000 */
[----:B------:R-:W-:Y:S05]  /*dcf0*/  @!P0 BRA `(.L_x_11267) ;  /* 0x0000000000048947 */ /* 0x000fea0003800000 */
[----:B------:R-:W-:Y:S01]  /*dd00*/  BPT.TRAP 0x1 ;  /* 0x000000040000795c */ /* 0x000fe20000300000 */
.L_x_11267:
[----:B------:R-:W3:Y:S01]  /*dd10*/  LDL R0, [R1+0x18] ;  /* 0x0000180001007983 */ /* 0x000ee20000100800 */
[----:B--2---:R-:W-:Y:S02]  /*dd20*/  VIADD R2, R2, 0x19c80 ;  /* 0x00019c8002027836 */ /* 0x004fe40000000000 */
[----:B------:R-:W-:-:S03]  /*dd30*/  IMAD.MOV.U32 R4, RZ, RZ, R24 ;  /* 0x000000ffff047224 */ /* 0x000fc600078e0018 */
[----:B---3--:R-:W-:Y:S01]  /*dd40*/  PRMT R2, R0, 0x654, R2 ;  /* 0x0000065400027816 */ /* 0x008fe20000000002 */
[----:B------:R-:W-:-:S03]  /*dd50*/  IMAD.MOV.U32 R0, RZ, RZ, R19 ;  /* 0x000000ffff007224 */ /* 0x000fc600078e0013 */
[----:B------:R3:W-:Y:S01]  /*dd60*/  SYNCS.ARRIVE.TRANS64.RED.A1T0 RZ, [R2+URZ], RZ ;  /* 0x000000ff02ff79a7 */ /* 0x0007e2000810043f */
[----:B------:R-:W-:Y:S05]  /*dd70*/  @P1 BRA `(.L_x_11268) ;  /* 0xffffffec00cc1947 */ /* 0x000fea000383ffff */
.L_x_11248:
[----:B---3--:R-:W3:Y:S01]  /*dd80*/  S2R R2, SR_TID.X ;  /* 0x0000000000027919 */ /* 0x008ee20000002100 */
[----:B--2---:R-:W-:Y:S01]  /*dd90*/  IMAD.U32 R0, RZ, RZ, UR45 ;  /* 0x0000002dff007e24 */ /* 0x004fe2000f8e00ff */
[----:B------:R-:W-:Y:S04]  /*dda0*/  BSSY B0, `(.L_x_11269) ;  /* 0x0000012000007945 */ /* 0x000fe80003800000 */
[----:B------:R-:W-:Y:S02]  /*ddb0*/  ISETP.NE.AND P0, PT, R0, 0x3, PT ;  /* 0x000000030000780c */ /* 0x000fe40003f05270 */
[----:B---3--:R-:W-:-:S04]  /*ddc0*/  LOP3.LUT R2, R2, 0x7f, RZ, 0xc0, !PT ;  /* 0x0000007f02027812 */ /* 0x008fc800078ec0ff */
[----:B------:R-:W-:-:S13]  /*ddd0*/  ISETP.NE.AND P1, PT, R2, RZ, PT ;  /* 0x000000ff0200720c */ /* 0x000fda0003f25270 */
        /* <DEDUP_REMOVED lines=14> */
.L_x_11270:
[----:B------:R-:W-:Y:S05]  /*dec0*/  BSYNC B0 ;  /* 0x0000000000007941 */ /* 0x000fea0003800000 */
.L_x_11269:
[----:B------:R-:W-:Y:S05]  /*ded0*/  @!P0 BRA `(.L_x_11271) ;  /* 0x0000000000048947 */ /* 0x000fea0003800000 */
[----:B------:R-:W-:Y:S01]  /*dee0*/  BPT.TRAP 0x1 ;  /* 0x000000040000795c */ /* 0x000fe20000300000 */
.L_x_11271:
[----:B01----:R-:W-:Y:S01]  /*def0*/  LOP3.LUT R3, R24, 0x1, RZ, 0x3c, !PT ;  /* 0x0000000118037812 */ /* 0x003fe200078e3cff */
[----:B--2---:R-:W-:Y:S01]  /*df00*/  IMAD R0, R19, 0x8, R16 ;  /* 0x0000000813007824 */ /* 0x004fe200078e0210 */
[----:B------:R-:W-:Y:S02]  /*df10*/  BSSY B0, `(.L_x_11272) ;  /* 0x0000004000007945 */ /* 0x000fe40003800000 */
[----:B------:R-:W-:-:S04]  /*df20*/  SHF.L.U32 R3, R3, 0x1f, RZ ;  /* 0x0000001f03037819 */ /* 0x000fc800000006ff */
[----:B------:R-:W0:Y:S02]  /*df30*/  SYNCS.PHASECHK.TRANS64.TRYWAIT P1, [R0+URZ+0x19c70], R3 ;  /* 0x019c7003000075a7 */ /* 0x000e24000802017f */
[----:B0-----:R-:W-:Y:S05]  /*df40*/  @!P1 BRA `(.L_x_11273) ;  /* 0x0000002800689947 */ /* 0x001fea0003800000 */
.L_x_11344:
[----:B------:R-:W-:Y:S05]  /*df50*/  BSYNC B0 ;  /* 0x0000000000007941 */ /* 0x000fea0003800000 */
.L_x_11272:
[----:B------:R-:W-:-:S05]  /*df60*/  IMAD.U32 R2, RZ, RZ, UR44 ;  /* 0x0000002cff027e24 */ /* 0x000fca000f8e00ff */
[----:B------:R-:W-:-:S13]  /*df70*/  ISETP.NE.AND P1, PT, R2, 0x3, PT ;  /* 0x000000030200780c */ /* 0x000fda0003f25270 */
[----:B------:R-:W-:Y:S05]  /*df80*/  @!P1 BRA `(.L_x_11274) ;  /* 0x0000000000049947 */ /* 0x000fea0003800000 */
[----:B------:R-:W-:Y:S01]  /*df90*/  BPT.TRAP 0x1 ;  /* 0x000000040000795c */ /* 0x000fe20000300000 */
.L_x_11274:
[----:B0-----:R-:W-:-:S04]  /*dfa0*/  SHF.L.U32 R3, R24, 0x1f, RZ ;  /* 0x0000001f18037819 */ /* 0x001fc800000006ff */
[----:B------:R-:W0:Y:S02]  /*dfb0*/  SYNCS.PHASECHK.TRANS64.TRYWAIT P1, [R0+URZ+0x19c60], R3 ;  /* 0x019c6003000075a7 */ /* 0x000e24000802017f */
[----:B0-----:R-:W-:Y:S05]  /*dfc0*/  @!P1 BRA `(.L_x_11275) ;  /* 0x00000028005c9947 */ /* 0x001fea0003800000 */
.L_x_11345:
[----:B------:R-:W2:Y:S01]  /*dfd0*/  LDL R15, [R1+0x1c] ;  /* 0x00001c00010f7983 */ /* 0x000ea20000100800 */
[----:B------:R-:W-:Y:S01]  /*dfe0*/  IMAD R2, R19, 0x3000, RZ ;  /* 0x0000300013027824 */ /* 0x000fe200078e02ff */
[----:B------:R-:W-:Y:S05]  /*dff0*/  WARPSYNC.ALL ;  /* 0x0000000000007948 */ /* 0x000fea0003800000 */
[----:B0-----:R-:W-:Y:S02]  /*e000*/  LOP3.LUT R3, R2, R23, RZ, 0xfc, !PT ;  /* 0x0000001702037212 */ /* 0x001fe400078efcff */
[----:B------:R-:W-:-:S03]  /*e010*/  LOP3.LUT R14, R23, 0x1800, RZ, 0xfc, !PT ;  /* 0x00001800170e7812 */ /* 0x000fc600078efcff */
[----:B------:R-:W-:Y:S01]  /*e020*/  IMAD.IADD R4, R16, 0x1, R3 ;  /* 0x0000000110047824 */ /* 0x000fe200078e0203 */
[----:B------:R-:W-:-:S05]  /*e030*/  LOP3.LUT R3, R2, R25, RZ, 0xfc, !PT ;  /* 0x0000001902037212 */ /* 0x000fca00078efcff */
[----:B------:R-:W0:Y:S01]  /*e040*/  LDSM.16.MT88.4 R4, [R4+0x9000] ;  /* 0x009000000404783b */ /* 0x000e220000004200 */
        /* <DEDUP_REMOVED lines=22> */
[----:B------:R0:W1:Y:S02]  /*e1b0*/  LDSM.16.MT88.4 R4, [R12+0x9000] ;  /* 0x009000000c04783b */ /* 0x0000640000004200 */
[----:B0-----:R-:W-:Y:S02]  /*e1c0*/  IADD3 R12, R16, R14, R2 ;  /* 0x0000000e100c7210 */ /* 0x001fe40007ffe002 */
[----:B------:R-:W-:Y:S02]  /*e1d0*/  LOP3.LUT R14, R23, 0x2800, RZ, 0xfc, !PT ;  /* 0x00002800170e7812 */ /* 0x000fe400078efcff */
[C-C-:B-1----:R-:W-:Y:S02]  /*e1e0*/  PRMT R8, R4.reuse, 0x6420, R5.reuse ;  /* 0x0000642004087816 */ /* 0x142fe40000000005 */
[----:B------:R-:W-:Y:S02]  /*e1f0*/  PRMT R9, R4, 0x7531, R5 ;  /* 0x0000753104097816 */ /* 0x000fe40000000005 */
[----:B------:R-:W-:-:S02]  /*e200*/  LOP3.LUT R5, R2, 0x800, R23, 0xfe, !PT ;  /* 0x0000080002057812 */ /* 0x000fc400078efe17 */
        /* <DEDUP_REMOVED lines=9> */
[----:B--2---:R-:W-:-:S05]  /*e2a0*/  IADD3 R22, R22, R15, R2 ;  /* 0x0000000f16167210 */ /* 0x004fca0007ffe002 */
[----:B------:R-:W-:Y:S04]  /*e2b0*/  STSM.16.M88.4 [R22], R8 ;  /* 0x0000000816007844 */ /* 0x000fe80000000200 */
[----:B------:R-:W0:Y:S02]  /*e2c0*/  LDSM.16.MT88.4 R4, [R12+0x9000] ;  /* 0x009000000c04783b */ /* 0x000e240000004200 */
[C-C-:B0-----:R-:W-:Y:S02]  /*e2d0*/  PRMT R8, R4.reuse, 0x6420, R5.reuse ;  /* 0x0000642004087816 */ /* 0x141fe40000000005 */
[----:B------:R-:W-:Y:S02]  /*e2e0*/  PRMT R9, R4, 0x7531, R5 ;  /* 0x0000753104097816 */ /* 0x000fe40000000005 */
[----:B------:R-:W-:-:S02]  /*e2f0*/  PRMT R10, R6, 0x6420, R7 ;  /* 0x00006420060a7816 */ /* 0x000fc40000000007 */
        /* <DEDUP_REMOVED lines=19> */
.L_x_11276:
[----:B-1----:R1:W-:Y:S01]  /*e430*/  SYNCS.ARRIVE.TRANS64.A1T0 RZ, [R0+URZ+0x19c50], RZ ;  /* 0x019c50ff00ff79a7 */ /* 0x0023e2000810003f */
[----:B------:R-:W-:Y:S06]  /*e440*/  BAR.SYNC.DEFER_BLOCKING 0x2, 0x80 ;  /* 0x0082000000007b1d */ /* 0x000fec0000010000 */
[----:B------:R-:W-:Y:S05]  /*e450*/  @!P0 BRA `(.L_x_11277) ;  /* 0x0000000000048947 */ /* 0x000fea0003800000 */
[----:B------:R-:W-:Y:S01]  /*e460*/  BPT.TRAP 0x1 ;  /* 0x000000040000795c */ /* 0x000fe20000300000 */
.L_x_11277:
[----:B------:R-:W2:Y:S01]  /*e470*/  LDL R2, [R1+0x18] ;  /* 0x0000180001027983 */ /* 0x000ea20000100800 */
[----:B-1----:R-:W-:Y:S02]  /*e480*/  VIADD R0, R0, 0x19c80 ;  /* 0x00019c8000007836 */ /* 0x002fe40000000000 */
[----:B------:R-:W-:-:S05]  /*e490*/  VIADD R19, R19, 0x1 ;  /* 0x0000000113137836 */ /* 0x000fca0000000000 */
[----:B------:R-:W-:-:S04]  /*e4a0*/  ISETP.NE.AND P0, PT, R19, 0x2, PT ;  /* 0x000000021300780c */ /* 0x000fc80003f05270 */
[----:B------:R-:W-:Y:S02]  /*e4b0*/  SEL R3, RZ, 0x1, P0 ;  /* 0x00000001ff037807 */ /* 0x000fe40000000000 */
[----:B------:R-:W-:Y:S02]  /*e4c0*/  SEL R19, R19, RZ, P0 ;  /* 0x000000ff13137207 */ /* 0x000fe40000000000 */
[----:B------:R-:W-:Y:S02]  /*e4d0*/  LOP3.LUT R24, R24, R3, RZ, 0x3c, !PT ;  /* 0x0000000318187212 */ /* 0x000fe400078e3cff */
[----:B--2---:R-:W-:-:S04]  /*e4e0*/  PRMT R0, R2, 0x654, R0 ;  /* 0x0000065402007816 */ /* 0x004fc80000000000 */
[----:B------:R1:W-:Y:S03]  /*e4f0*/  SYNCS.ARRIVE.TRANS64.RED.A1T0 RZ, [R0+URZ], RZ ;  /* 0x000000ff00ff79a7 */ /* 0x0003e6000810043f */
.L_x_11218:
[----:B------:R-:W-:Y:S05]  /*e500*/  BSYNC B7 ;  /* 0x0000000000077941 */ /* 0x000fea0003800000 */
.L_x_11216:
[----:B------:R-:W-:-:S13]  /*e510*/  LOP3.LUT P0, RZ, R28, 0x20, RZ, 0xc0, !PT ;  /* 0x000000201cff7812 */ /* 0x000fda000780c0ff */
[----:B------:R-:W-:Y:S05]  /*e520*/  @!P0 BRA `(.L_x_11278) ;  /* 0x0000000000348947 */ /* 0x000fea0003800000 */
[----:B------:R-:W1:Y:S08]  /*e530*/  S2UR UR4, SR_CgaCtaId ;  /* 0x00000000000479c3 */ /* 0x000e700000008800 */
[----:B------:R-:W-:Y:S01]  /*e540*/  BAR.SYNC.DEFER_BLOCKING 0x5, 0x200 ;  /* 0x0148000000007b1d */ /* 0x000fe20000010000 */
[----:B------:R-:W-:Y:S01]  /*e550*/  MOV R16, 0x400 ;  /* 0x0000040000107802 */ /* 0x000fe20000000f00 */
[----:B-12---:R-:W-:-:S05]  /*e560*/  IMAD.U32 R0, RZ, RZ, UR4 ;  /* 0x00000004ff007e24 */ /* 0x006fca000f8e00ff */
        /* <DEDUP_REMOVED lines=9> */
.L_x_11278:
[----:B-12---:R-:W2:Y:S01]  /*e600*/  LDL.LU R0, [R1] ;  /* 0x0000000001007983 */ /* 0x006ea20000300800 */
[----:B------:R-:W-:Y:S01]  /*e610*/  ULDC UR4, c[0x0][0xc3c] ;  /* 0x00030f0000047ab9 */ /* 0x000fe20000000800 */
[----:B------:R-:W0:Y:S02]  /*e620*/  S2R R2, SR_TID.X ;  /* 0x0000000000027919 */ /* 0x000e240000002100 */
[----:B0-----:R-:W-:-:S04]  /*e630*/  LOP3.LUT R11, R2, 0x1f, RZ, 0xc0, !PT ;  /* 0x0000001f020b7812 */ /* 0x001fc800078ec0ff */
[C---:B------:R-:W-:Y:S01]  /*e640*/  ISETP.NE.AND P0, PT, R11.reuse, 0x1f, PT ;  /* 0x0000001f0b00780c */ /* 0x040fe20003f05270 */
[----:B------:R-:W-:-:S05]  /*e650*/  VIADD R6, R11, UR40 ;  /* 0x000000280b067c36 */ /* 0x000fca0008000000 */
[----:B------:R-:W-:Y:S01]  /*e660*/  ISETP.GE.OR P1, PT, R6, UR4, !P0 ;  /* 0x0000000406007c0c */ /* 0x000fe2000c726670 */
[----:B------:R-:W-:Y:S02]  /*e670*/  IMAD.MOV.U32 R7, RZ, RZ, RZ ;  /* 0x000000ffff077224 */ /* 0x000fe400078e00ff */
[----:B--2---:R-:W-:-:S10]  /*e680*/  IMAD.MOV.U32 R10, RZ, RZ, R0 ;  /* 0x000000ffff0a7224 */ /* 0x004fd400078e0000 */
[----:B------:R-:W0:Y:S01]  /*e690*/  @!P1 LDC.64 R2, c[0x0][0xc80] ;  /* 0x00032000ff029b82 */ /* 0x000e220000000a00 */
[----:B------:R-:W-:Y:S01]  /*e6a0*/  IMAD.MOV.U32 R0, RZ, RZ, RZ ;  /* 0x000000ffff007224 */ /* 0x000fe200078e00ff */
[----:B------:R-:W-:Y:S01]  /*e6b0*/  ISETP.GE.U32.AND P2, PT, R11, 0x2, PT ;  /* 0x000000020b00780c */ /* 0x000fe20003f46070 */
[----:B------:R-:W-:-:S05]  /*e6c0*/  ULDC UR4, c[0x0][0xc3c] ;  /* 0x00030f0000047ab9 */ /* 0x000fca0000000800 */
[----:B------:R-:W1:Y:S01]  /*e6d0*/  @!P1 LDC.64 R4, c[0x0][0xc78] ;  /* 0x00031e00ff049b82 */ /* 0x000e620000000a00 */
[----:B0-----:R-:W-:-:S05]  /*e6e0*/  @!P1 IMAD.WIDE R2, R6, 0x4, R2 ;  /* 0x0000000406029825 */ /* 0x001fca00078e0202 */
[----:B------:R1:W2:Y:S02]  /*e6f0*/  @!P1 LDG.E R0, desc[UR50][R2.64] ;  /* 0x0000003202009981 */ /* 0x0002a4000c1e1900 */
[----:B-1----:R-:W-:-:S05]  /*e700*/  @!P1 IMAD.WIDE R2, R6, 0x4, R4 ;  /* 0x0000000406029825 */ /* 0x002fca00078e0204 */
[----:B------:R-:W2:Y:S01]  /*e710*/  @!P1 LDG.E R7, desc[UR50][R2.64] ;  /* 0x0000003202079981 */ /* 0x000ea2000c1e1900 */
[C---:B------:R-:W-:Y:S02]  /*e720*/  ISETP.NE.AND P1, PT, R11.reuse, RZ, PT ;  /* 0x000000ff0b00720c */ /* 0x040fe40003f25270 */
        /* <DEDUP_REMOVED lines=10> */
[----:B------:R-:W-:Y:S04]  /*e7d0*/  SHFL.IDX PT, R5, R10, 0x1, 0x1f ;  /* 0x00201f000a057f89 */ /* 0x000fe800000e0000 */
[----:B------:R-:W0:Y:S02]  /*e7e0*/  SHFL.UP PT, R8, R6, 0x4, RZ ;  /* 0x0480000006087989 */ /* 0x000e2400000e00ff */
[----:B0-----:R-:W-:-:S05]  /*e7f0*/  SEL R3, R8, RZ, P3 ;  /* 0x000000ff08037207 */ /* 0x001fca0001800000 */
[----:B------:R-:W-:Y:S02]  /*e800*/  IMAD.IADD R4, R6, 0x1, R3 ;  /* 0x0000000106047824 */ /* 0x000fe400078e0203 */
[----:B------:R-:W-:-:S03]  /*e810*/  IMAD.MOV.U32 R6, RZ, RZ, RZ ;  /* 0x000000ffff067224 */ /* 0x000fc600078e00ff */
[----:B------:R-:W0:Y:S02]  /*e820*/  SHFL.UP PT, R2, R4, 0x8, RZ ;  /* 0x0500000004027989 */ /* 0x000e2400000e00ff */
[----:B0-----:R-:W-:-:S05]  /*e830*/  SEL R3, R2, RZ, P4 ;  /* 0x000000ff02037207 */ /* 0x001fca0002000000 */
[----:B------:R-:W-:Y:S02]  /*e840*/  IMAD.IADD R9, R4, 0x1, R3 ;  /* 0x0000000104097824 */ /* 0x000fe400078e0203 */
[----:B------:R-:W0:Y:S01]  /*e850*/  LDC R3, c[0x0][0xc38] ;  /* 0x00030e00ff037b82 */ /* 0x000e220000000800 */
[----:B------:R-:W-:Y:S04]  /*e860*/  SHFL.IDX PT, R4, R10, RZ, 0x1f ;  /* 0x00001fff0a047589 */ /* 0x000fe800000e0000 */
[----:B------:R-:W1:Y:S02]  /*e870*/  SHFL.UP PT, R2, R9, 0x10, RZ ;  /* 0x0600000009027989 */ /* 0x000e6400000e00ff */
[----:B-1----:R-:W-:-:S05]  /*e880*/  SEL R2, R2, RZ, P5 ;  /* 0x000000ff02027207 */ /* 0x002fca0002800000 */
[----:B------:R-:W-:-:S05]  /*e890*/  IMAD.IADD R2, R9, 0x1, R2 ;  /* 0x0000000109027824 */ /* 0x000fca00078e0202 */
[----:B------:R-:W0:Y:S02]  /*e8a0*/  SHFL.IDX PT, R8, R2, 0x1f, 0x1f ;  /* 0x03e01f0002087f89 */ /* 0x000e2400000e0000 */
[----:B0-----:R-:W-:-:S04]  /*e8b0*/  IMAD R8, R8, R3, RZ ;  /* 0x0000000308087224 */ /* 0x001fc800078e02ff */
[----:B------:R-:W-:-:S05]  /*e8c0*/  IMAD.IADD R5, R5, 0x1, R8 ;  /* 0x0000000105057824 */ /* 0x000fca00078e0208 */
[----:B------:R-:W-:-:S13]  /*e8d0*/  ISETP.GT.AND P6, PT, R5, R4, PT ;  /* 0x000000040500720c */ /* 0x000fda0003fc4270 */
[----:B------:R-:W-:Y:S05]  /*e8e0*/  @P6 BRA `(.L_x_11280) ;  /* 0x0000000000986947 */ /* 0x000fea0003800000 */
.L_x_11282:
        /* <DEDUP_REMOVED lines=11> */
[----:B------:R0:W2:Y:S02]  /*e9a0*/  @!P6 LDG.E R0, desc[UR50][R2.64] ;  /* 0x000000320200e981 */ /* 0x0000a4000c1e1900 */
[----:B0-----:R-:W0:Y:S02]  /*e9b0*/  @!P6 LDC.64 R2, c[0x0][0xc78] ;  /* 0x00031e00ff02eb82 */ /* 0x001e240000000a00 */
[----:B0-----:R-:W-:-:S04]  /*e9c0*/  @!P6 IMAD.WIDE R2, R7, 0x4, R2 ;  /* 0x000000040702e825 */ /* 0x001fc800078e0202 */
        /* <DEDUP_REMOVED lines=24> */
.L_x_11280:
[----:B------:R-:W-:-:S04]  /*eb50*/  IMAD.IADD R5, R5, 0x1, -R8 ;  /* 0x0000000105057824 */ /* 0x000fc800078e0a08 */
[----:B------:R-:W-:-:S05]  /*eb60*/  IMAD R8, R2, R3, R5 ;  /* 0x0000000302087224 */ /* 0x000fca00078e0205 */
[----:B------:R-:W-:-:S13]  /*eb70*/  ISETP.GT.AND P0, PT, R8, R4, PT ;  /* 0x000000040800720c */ /* 0x000fda0003f04270 */
[----:B------:R-:W-:Y:S02]  /*eb80*/  VOTEU.ANY UR5, UPT, !P0 ;  /* 0x0000000000057886 */ /* 0x000fe400040e0100 */
[----:B------:R-:W-:Y:S01]  /*eb90*/  ISETP.NE.AND P0, PT, RZ, UR5, PT ;  /* 0x00000005ff007c0c */ /* 0x000fe2000bf05270 */
[----:B------:R-:W-:-:S06]  /*eba0*/  UPOPC UR4, UR5 ;  /* 0x00000005000472bf */ /* 0x000fcc0008000000 */
[----:B------:R-:W-:-:S05]  /*ebb0*/  IMAD.U32 R8, RZ, RZ, UR4 ;  /* 0x00000004ff087e24 */ /* 0x000fca000f8e00ff */
[----:B------:R0:W1:Y:S04]  /*ebc0*/  SHFL.IDX PT, R0, R0, R8, 0x1f ;  /* 0x00001f0800007589 */ /* 0x00006800000e0000 */
[----:B------:R0:W2:Y:S01]  /*ebd0*/  SHFL.IDX PT, R7, R7, R8, 0x1f ;  /* 0x00001f0807077589 */ /* 0x0000a200000e0000 */
[----:B------:R-:W-:Y:S05]  /*ebe0*/  @!P0 BRA `(.L_x_11283) ;  /* 0x00000000000c8947 */ /* 0x000fea0003800000 */
[----:B------:R-:W-:-:S06]  /*ebf0*/  UIADD3 UR5, UR4, -0x1, URZ ;  /* 0xffffffff04057890 */ /* 0x000fcc000fffe03f */
[----:B------:R-:W-:-:S05]  /*ec00*/  IMAD.U32 R9, RZ, RZ, UR5 ;  /* 0x00000005ff097e24 */ /* 0x000fca000f8e00ff */
[----:B------:R3:W4:Y:S02]  /*ec10*/  SHFL.IDX PT, R6, R2, R9, 0x1f ;  /* 0x00001f0902067589 */ /* 0x00072400000e0000 */
.L_x_11283:
[----:B0---4-:R-:W-:Y:S01]  /*ec20*/  IMAD R8, R6, R3, R5 ;  /* 0x0000000306087224 */ /* 0x011fe200078e0205 */
[-C--:B-1----:R-:W-:Y:S01]  /*ec30*/  IABS R5, R0.reuse ;  /* 0x0000000000057213 */ /* 0x082fe20000000000 */
[----:B------:R-:W-:Y:S02]  /*ec40*/  UIADD3 UR40, UR4, UR40, URZ ;  /* 0x0000002804287290 */ /* 0x000fe4000fffe03f */
[----:B------:R-:W-:Y:S01]  /*ec50*/  IMAD.IADD R4, R4, 0x1, -R8 ;  /* 0x0000000104047824 */ /* 0x000fe200078e0a08 */
[----:B---3--:R-:W0:Y:S01]  /*ec60*/  I2F.RP R9, R5 ;  /* 0x0000000500097306 */ /* 0x008e220000209400 */
[----:B------:R1:W-:Y:S02]  /*ec70*/  STL [R1], R8 ;  /* 0x0000000801007387 */ /* 0x0003e40000100800 */
[----:B-1----:R-:W-:-:S05]  /*ec80*/  IABS R8, R0 ;  /* 0x0000000000087213 */ /* 0x002fca0000000000 */
[----:B0-----:R-:W0:Y:S01]  /*ec90*/  MUFU.RCP R9, R9 ;  /* 0x0000000900097308 */ /* 0x001e220000001000 */
[----:B------:R-:W-:Y:S02]  /*eca0*/  IMAD.MOV R8, RZ, RZ, -R8 ;  /* 0x000000ffff087224 */ /* 0x000fe400078e0a08 */
[----:B0-----:R-:W-:-:S05]  /*ecb0*/  VIADD R10, R9, 0xffffffe ;  /* 0x0ffffffe090a7836 */ /* 0x001fca0000000000 */
[----:B------:R-:W0:Y:S02]  /*ecc0*/  F2I.FTZ.U32.TRUNC.NTZ R3, R10 ;  /* 0x0000000a00037305 */ /* 0x000e24000021f000 */
[----:B0-----:R-:W-:-:S04]  /*ecd0*/  IMAD.MOV R2, RZ, RZ, -R3 ;  /* 0x000000ffff027224 */ /* 0x001fc800078e0a03 */
[----:B------:R-:W-:Y:S02]  /*ece0*/  IMAD R6, R2, R5, RZ ;  /* 0x0000000502067224 */ /* 0x000fe400078e02ff */
[----:B------:R-:W-:-:S04]  /*ecf0*/  IMAD.MOV.U32 R2, RZ, RZ, RZ ;  /* 0x000000ffff027224 */ /* 0x000fc800078e00ff */
        /* <DEDUP_REMOVED lines=9> */
[----:B--2---:R-:W-:-:S04]  /*ed90*/  IABS R5, R7 ;  /* 0x0000000700057213 */ /* 0x004fc80000000000 */
        /* <DEDUP_REMOVED lines=9> */
[----:B------:R-:W-:Y:S02]  /*ee30*/  LOP3.LUT R3, R4, R0, RZ, 0x3c, !PT ;  /* 0x0000000004037212 */ /* 0x000fe400078e3cff */
[----:B------:R-:W-:Y:S02]  /*ee40*/  IABS R8, R7 ;  /* 0x0000000700087213 */ /* 0x000fe40000000000 */
[----:B------:R-:W-:-:S03]  /*ee50*/  ISETP.GE.AND P2, PT, R3, RZ, PT ;  /* 0x000000ff0300720c */ /* 0x000fc60003f46270 */
[----:B------:R-:W-:-:S10]  /*ee60*/  IMAD.MOV R8, RZ, RZ, -R8 ;  /* 0x000000ffff087224 */ /* 0x000fd400078e0a08 */
        /* <DEDUP_REMOVED lines=11> */
[----:B------:R-:W-:-:S03]  /*ef20*/  LOP3.LUT R3, R6, R7, RZ, 0x3c, !PT ;  /* 0x0000000706037212 */ /* 0x000fc600078e3cff */
[----:B------:R-:W-:Y:S01]  /*ef30*/  IMAD.IADD R4, R4, 0x1, -R5 ;  /* 0x0000000104047824 */ /* 0x000fe200078e0a05 */
[----:B------:R-:W-:-:S07]  /*ef40*/  ISETP.GE.AND P2, PT, R3, RZ, PT ;  /* 0x000000ff0300720c */ /* 0x000fce0003f46270 */
[----:B------:R-:W-:-:S06]  /*ef50*/  @P0 VIADD R2, R2, 0x1 ;  /* 0x0000000102020836 */ /* 0x000fcc0000000000 */
[----:B------:R-:W-:Y:S01]  /*ef60*/  @!P2 IMAD.MOV R2, RZ, RZ, -R2 ;  /* 0x000000ffff02a224 */ /* 0x000fe200078e0a02 */
[----:B------:R-:W-:-:S05]  /*ef70*/  @!P1 LOP3.LUT R2, RZ, R7, RZ, 0x33, !PT ;  /* 0x00000007ff029212 */ /* 0x000fca00078e33ff */
[--C-:B------:R-:W-:Y:S02]  /*ef80*/  IMAD.MOV R3, RZ, RZ, -R2.reuse ;  /* 0x000000ffff037224 */ /* 0x100fe400078e0a02 */
[C---:B------:R-:W-:Y:S02]  /*ef90*/  IMAD R2, R7.reuse, 0x1000000, R2 ;  /* 0x0100000007027824 */ /* 0x040fe400078e0202 */
[----:B------:R-:W-:-:S04]  /*efa0*/  IMAD R3, R7, R3, R6 ;  /* 0x0000000307037224 */ /* 0x000fc800078e0206 */
[----:B------:R-:W-:-:S05]  /*efb0*/  IMAD R0, R3, 0x10000, R2 ;  /* 0x0001000003007824 */ /* 0x000fca00078e0202 */
[----:B------:R1:W-:Y:S04]  /*efc0*/  STL [R1+0x8], R0 ;  /* 0x0000080001007387 */ /* 0x0003e80000100800 */
[----:B------:R1:W-:Y:S01]  /*efd0*/  STL [R1+0x4], R4 ;  /* 0x0000040401007387 */ /* 0x0003e20000100800 */
[----:B------:R-:W-:Y:S05]  /*efe0*/  BRA `(.L_x_11284) ;  /* 0x0000000000107947 */ /* 0x000fea0003800000 */
.L_x_11281:
[----:B------:R0:W-:Y:S01]  /*eff0*/  STL [R1], R4 ;  /* 0x0000000401007387 */ /* 0x0001e20000100800 */
[----:B------:R-:W-:-:S03]  /*f000*/  ULDC UR40, c[0x0][0xc3c] ;  /* 0x00030f0000287ab9 */ /* 0x000fc60000000800 */
[----:B------:R0:W-:Y:S04]  /*f010*/  STL [R1+0x4], RZ ;  /* 0x000004ff01007387 */ /* 0x0001e80000100800 */
[----:B------:R0:W-:Y:S02]  /*f020*/  STL [R1+0x8], RZ ;  /* 0x000008ff01007387 */ /* 0x0001e40000100800 */
.L_x_11284:
[----:B------:R-:W2:Y:S04]  /*f030*/  LDL R3, [R1+0x4] ;  /* 0x0000040001037983 */ /* 0x000ea80000100800 */
[----:B------:R-:W3:Y:S04]  /*f040*/  LDL R2, [R1+0x8] ;  /* 0x0000080001027983 */ /* 0x000ee80000100800 */
[----:B01----:R-:W4:Y:S01]  /*f050*/  LDL R4, [R1] ;  /* 0x0000000001047983 */ /* 0x003f220000100800 */
[----:B------:R-:W0:Y:S01]  /*f060*/  S2R R0, SR_TID.X ;  /* 0x0000000000007919 */ /* 0x000e220000002100 */
[----:B------:R-:W-:Y:S01]  /*f070*/  BAR.SYNC.DEFER_BLOCKING 0x4, 0x200 ;  /* 0x0108000000007b1d */ /* 0x000fe20000010000 */
[----:B--2---:R-:W-:-:S02]  /*f080*/  IMAD.MOV.U32 R5, RZ, RZ, R3 ;  /* 0x000000ffff057224 */ /* 0x004fc400078e0003 */
[----:B---3--:R-:W-:-:S03]  /*f090*/  IMAD.MOV.U32 R3, RZ, RZ, R2 ;  /* 0x000000ffff037224 */ /* 0x008fc600078e0002 */
[----:B------:R1:W2:Y:S01]  /*f0a0*/  LDL R2, [R1+0x18] ;  /* 0x0000180001027983 */ /* 0x0002a20000100800 */
[----:B0-----:R-:W-:Y:S01]  /*f0b0*/  LOP3.LUT R0, R0, 0x1f, RZ, 0xc0, !PT ;  /* 0x0000001f00007812 */ /* 0x001fe200078ec0ff */
[----:B------:R-:W-:-:S03]  /*f0c0*/  IMAD.MOV.U32 R6, RZ, RZ, R3 ;  /* 0x000000ffff067224 */ /* 0x000fc600078e0003 */
[----:B------:R-:W-:-:S13]  /*f0d0*/  ISETP.NE.AND P0, PT, R0, RZ, PT ;  /* 0x000000ff0000720c */ /* 0x000fda0003f05270 */
[----:B------:R-:W-:Y:S01]  /*f0e0*/  @!P0 MOV R0, 0x400 ;  /* 0x0000040000008802 */ /* 0x000fe20000000f00 */
[----:B--2---:R-:W0:Y:S03]  /*f0f0*/  @!P0 S2R R2, SR_CgaCtaId ;  /* 0x0000000000028919 */ /* 0x004e260000008800 */
[----:B0-----:R-:W-:Y:S01]  /*f100*/  @!P0 LEA R16, R2, R0, 0x18 ;  /* 0x0000000002108211 */ /* 0x001fe200078ec0ff */
[----:B------:R-:W-:Y:S01]  /*f110*/  IMAD.U32 R0, RZ, RZ, UR40 ;  /* 0x00000028ff007e24 */ /* 0x000fe2000f8e00ff */
[----:B------:R1:W-:Y:S03]  /*f120*/  @!P0 STL [R1+0x18], R2 ;  /* 0x0000180201008387 */ /* 0x0003e60000100800 */
[----:B------:R-:W-:-:S05]  /*f130*/  @!P0 IMAD.MOV.U32 R7, RZ, RZ, R0 ;  /* 0x000000ffff078224 */ /* 0x000fca00078e0000 */
[----:B----4-:R1:W-:Y:S01]  /*f140*/  @!P0 STS.128 [R16+0x19cd0], R4 ;  /* 0x019cd00410008388 */ /* 0x0103e20000000c00 */
[----:B------:R-:W-:Y:S06]  /*f150*/  BAR.ARV 0x5, 0x200 ;  /* 0x0148000000007b1d */ /* 0x000fec0000002000 */
.L_x_11279:
[----:B------:R-:W-:Y:S02]  /*f160*/  ULDC UR4, c[0x0][0xc3c] ;  /* 0x00030f0000047ab9 */ /* 0x000fe40000000800 */
[----:B------:R-:W-:-:S06]  /*f170*/  UISETP.GE.AND UP0, UPT, UR40, UR4, UPT ;  /* 0x000000042800728c */ /* 0x000fcc000bf06270 */
[----:B------:R-:W-:-:S13]  /*f180*/  PLOP3.LUT P0, PT, PT, PT, UP0, 0x80, 0x0 ;  /* 0x000000000000781c */ /* 0x000fda0003f0f008 */
[----:B------:R-:W-:Y:S05]  /*f190*/  @!P0 BRA `(.L_x_11285) ;  /* 0xffffffb400408947 */ /* 0x000fea000383ffff */
.L_x_11211:
[----:B------:R-:W3:Y:S01]  /*f1a0*/  LDL.LU R0, [R1+0x28] ;  /* 0x0000280001007983 */ /* 0x000ee20000300800 */
[----:B------:R-:W-:Y:S01]  /*f1b0*/  BSSY B0, `(.L_x_11286) ;  /* 0x000000b000007945 */ /* 0x000fe20003800000 */
[----:B012---:R-:W0:Y:S01]  /*f1c0*/  S2R R5, SR_CgaCtaId ;  /* 0x0000000000057919 */ /* 0x007e220000008800 */
        /* <DEDUP_REMOVED lines=9> */
.L_x_11346:
[----:B------:R-:W-:Y:S05]  /*f260*/  BSYNC B0 ;  /* 0x0000000000007941 */ /* 0x000fea0003800000 */
.L_x_11286:
[----:B------:R-:W-:-:S03]  /*f270*/  UMOV UR4, 0xffffffff ;  /* 0xffffffff00047882 */ /* 0x000fc60000000000 */
[----:B------:R-:W-:Y:S05]  /*f280*/  BRA.DIV UR4, `(.L_x_11288) ;  /* 0x0000001604d47947 */ /* 0x000fea000b800000 */
[----:B0-----:R-:W0:Y:S02]  /*f290*/  S2R R0, SR_TID.X ;  /* 0x0000000000007919 */ /* 0x001e240000002100 */
[----:B0-----:R-:W-:-:S04]  /*f2a0*/  SHF.R.U32.HI R0, RZ, 0x5, R0 ;  /* 0x00000005ff007819 */ /* 0x001fc80000011600 */
[----:B------:R-:W-:-:S05]  /*f2b0*/  LOP3.LUT R0, R0, 0x3, RZ, 0xc0, !PT ;  /* 0x0000000300007812 */ /* 0x000fca00078ec0ff */
[----:B------:R0:W1:Y:S02]  /*f2c0*/  SHFL.IDX PT, R14, R0, RZ, 0x1f ;  /* 0x00001fff000e7589 */ /* 0x00006400000e0000 */
.L_x_11349:
[----:B-1----:R-:W-:Y:S01]  /*f2d0*/  ISETP.NE.AND P0, PT, R14, RZ, PT ;  /* 0x000000ff0e00720c */ /* 0x002fe20003f05270 */
[----:B------:R-:W-:-:S12]  /*f2e0*/  BSSY B0, `(.L_x_11289) ;  /* 0x000002c000007945 */ /* 0x000fd80003800000 */
[----:B------:R-:W-:Y:S05]  /*f2f0*/  @P0 BRA `(.L_x_11290) ;  /* 0x0000000000a80947 */ /* 0x000fea0003800000 */
[----:B------:R-:W-:-:S03]  /*f300*/  UMOV UR4, 0xffffffff ;  /* 0xffffffff00047882 */ /* 0x000fc60000000000 */
[----:B------:R-:W-:Y:S05]  /*f310*/  BRA.DIV UR4, `(.L_x_11291) ;  /* 0x0000001604e47947 */ /* 0x000fea000b800000 */
[----:B------:R-:W-:-:S13]  /*f320*/  ELECT P6, URZ, PT ;  /* 0x00000000003f782f */ /* 0x000fda00038c0000 */
.L_x_11352:
[----:B------:R-:W-:Y:S05]  /*f330*/  @!P6 BRA `(.L_x_11290) ;  /* 0x000000000098e947 */ /* 0x000fea0003800000 */
[----:B------:R-:W-:-:S06]  /*f340*/  ULOP3.LUT UR4, UR38, 0x2, URZ, 0xfc, !UPT ;  /* 0x0000000226047892 */ /* 0x000fcc000f8efc3f */
[----:B0-----:R-:W-:-:S05]  /*f350*/  IMAD.U32 R0, RZ, RZ, UR4 ;  /* 0x00000004ff007e24 */ /* 0x001fca000f8e00ff */
[----:B------:R-:W-:-:S13]  /*f360*/  ISETP.NE.AND P0, PT, R0, 0x3, PT ;  /* 0x000000030000780c */ /* 0x000fda0003f05270 */
[----:B------:R-:W-:Y:S05]  /*f370*/  @!P0 BRA `(.L_x_11292) ;  /* 0x0000000000048947 */ /* 0x000fea0003800000 */
[----:B------:R-:W-:Y:S01]  /*f380*/  BPT.TRAP 0x1 ;  /* 0x000000040000795c */ /* 0x000fe20000300000 */
.L_x_11292:
[C---:B------:R-:W-:Y:S01]  /*f390*/  IMAD R5, R19.reuse, 0x8, R4 ;  /* 0x0000000813057824 */ /* 0x040fe200078e0204 */
[----:B------:R-:W-:Y:S01]  /*f3a0*/  SHF.L.U32 R0, R24, 0x1f, RZ ;  /* 0x0000001f18007819 */ /* 0x000fe200000006ff */
[----:B------:R-:W-:-:S03]  /*f3b0*/  VIADD R19, R19, 0x1 ;  /* 0x0000000113137836 */ /* 0x000fc60000000000 */
[----:B------:R-:W0:Y:S02]  /*f3c0*/  SYNCS.PHASECHK.TRANS64.TRYWAIT P1, [R5+URZ+0x19c40], R0 ;  /* 0x019c4000050075a7 */ /* 0x000e24000802017f */
[----:B------:R-:W-:-:S04]  /*f3d0*/  ISETP.NE.AND P2, PT, R19, 0x2, PT ;  /* 0x000000021300780c */ /* 0x000fc80003f45270 */
[----:B------:R-:W-:Y:S01]  /*f3e0*/  SEL R3, RZ, 0x1, P2 ;  /* 0x00000001ff037807 */ /* 0x000fe20001000000 */
[----:B0-----:R-:W-:Y:S08]  /*f3f0*/  @!P1 BRA `(.L_x_11293) ;  /* 0x0000001400cc9947 */ /* 0x001ff00003800000 */
.L_x_11353:
[----:B------:R-:W-:Y:S02]  /*f400*/  SEL R19, R19, RZ, P2 ;  /* 0x000000ff13137207 */ /* 0x000fe40001000000 */
[----:B------:R-:W-:Y:S01]  /*f410*/  LOP3.LUT R2, R24, R3, RZ, 0x3c, !PT ;  /* 0x0000000318027212 */ /* 0x000fe200078e3cff */
[----:B------:R-:W-:Y:S06]  /*f420*/  @!P0 BRA `(.L_x_11294) ;  /* 0x0000000000048947 */ /* 0x000fec0003800000 */
[----:B------:R-:W-:Y:S01]  /*f430*/  BPT.TRAP 0x1 ;  /* 0x000000040000795c */ /* 0x000fe20000300000 */
.L_x_11294:
[----:B------:R-:W-:Y:S01]  /*f440*/  IMAD R19, R19, 0x8, R4 ;  /* 0x0000000813137824 */ /* 0x000fe200078e0204 */
[----:B------:R-:W-:-:S04]  /*f450*/  SHF.L.U32 R2, R2, 0x1f, RZ ;  /* 0x0000001f02027819 */ /* 0x000fc800000006ff */
[----:B------:R-:W1:Y:S02]  /*f460*/  SYNCS.PHASECHK.TRANS64.TRYWAIT P1, [R19+URZ+0x19c40], R2 ;  /* 0x019c4002130075a7 */ /* 0x000e64000802017f */
[----:B-1----:R-:W-:Y:S05]  /*f470*/  @!P1 BRA `(.L_x_11295) ;  /* 0x0000001400c09947 */ /* 0x002fea0003800000 */
.L_x_11354:
[----:B------:R-:W-:Y:S05]  /*f480*/  @!P0 BRA `(.L_x_11296) ;  /* 0x0000000000048947 */ /* 0x000fea0003800000 */
[----:B------:R-:W-:Y:S01]  /*f490*/  BPT.TRAP 0x1 ;  /* 0x000000040000795c */ /* 0x000fe20000300000 */
.L_x_11296:
[----:B------:R-:W2:Y:S02]  /*f4a0*/  SYNCS.PHASECHK.TRANS64.TRYWAIT P1, [R5+URZ+0x19c60], R0 ;  /* 0x019c6000050075a7 */ /* 0x000ea4000802017f */
[----:B--2---:R-:W-:Y:S05]  /*f4b0*/  @!P1 BRA `(.L_x_11297) ;  /* 0x0000001400c49947 */ /* 0x004fea0003800000 */
.L_x_11355:
[----:B------:R-:W-:Y:S05]  /*f4c0*/  @!P0 BRA `(.L_x_11298) ;  /* 0x0000000000048947 */ /* 0x000fea0003800000 */
[----:B------:R-:W-:Y:S01]  /*f4d0*/  BPT.TRAP 0x1 ;  /* 0x000000040000795c */ /* 0x000fe20000300000 */
.L_x_11298:
[----:B------:R-:W3:Y:S02]  /*f4e0*/  SYNCS.PHASECHK.TRANS64.TRYWAIT P1, [R19+URZ+0x19c60], R2 ;  /* 0x019c6002130075a7 */ /* 0x000ee4000802017f */
[----:B---3--:R-:W-:Y:S05]  /*f4f0*/  @!P1 BRA `(.L_x_11299) ;  /* 0x0000001400c89947 */ /* 0x008fea0003800000 */
.L_x_11356:
[----:B------:R-:W-:Y:S05]  /*f500*/  @!P0 BRA `(.L_x_11300) ;  /* 0x0000000000048947 */ /* 0x000fea0003800000 */
[----:B------:R-:W-:Y:S01]  /*f510*/  BPT.TRAP 0x1 ;  /* 0x000000040000795c */ /* 0x000fe20000300000 */
.L_x_11300:
[----:B------:R-:W4:Y:S02]  /*f520*/  SYNCS.PHASECHK.TRANS64.TRYWAIT P1, [R5+URZ+0x19c80], R0 ;  /* 0x019c8000050075a7 */ /* 0x000f24000802017f */
[----:B----4-:R-:W-:Y:S05]  /*f530*/  @!P1 BRA `(.L_x_11301) ;  /* 0x0000001400cc9947 */ /* 0x010fea0003800000 */
.L_x_11357:
[----:B------:R-:W-:Y:S05]  /*f540*/  @!P0 BRA `(.L_x_11302) ;  /* 0x0000000000048947 */ /* 0x000fea0003800000 */
[----:B------:R-:W-:Y:S01]  /*f550*/  BPT.TRAP 0x1 ;  /* 0x000000040000795c */ /* 0x000fe20000300000 */
.L_x_11302:
[----:B------:R0:W0:Y:S02]  /*f560*/  SYNCS.PHASECHK.TRANS64.TRYWAIT P0, [R19+URZ+0x19c80], R2 ;  /* 0x019c8002130075a7 */ /* 0x000024000800017f */
[----:B0-----:R-:W-:Y:S05]  /*f570*/  @!P0 NANOSLEEP.SYNCS 0x989680 ;  /* 0x009896800000895d */ /* 0x001fea0003900000 */
[----:B------:R-:W0:Y:S02]  /*f580*/  @!P0 SYNCS.PHASECHK.TRANS64 P0, [R19+URZ+0x19c80], R2 ;  /* 0x019c8002130085a7 */ /* 0x000e24000800007f */
[----:B0-----:R-:W-:Y:S05]  /*f590*/  @!P0 BRA `(.L_x_11302) ;  /* 0xfffffffc00f08947 */ /* 0x001fea000383ffff */
.L_x_11290:
[----:B------:R-:W-:Y:S05]  /*f5a0*/  BSYNC B0 ;  /* 0x0000000000007941 */ /* 0x000fea0003800000 */
.L_x_11289:
[----:B------:R-:W-:Y:S05]  /*f5b0*/  EXIT ;  /* 0x000000000000794d */ /* 0x000fea0003800000 */
.L_x_11167:
[----:B0-----:R-:W-:-:S04]  /*f5c0*/  IMAD.U32 R3, RZ, RZ, UR54 ;  /* 0x00000036ff037e24 */ /* 0x001fc8000f8e00ff */
[----:B------:R0:W1:Y:S03]  /*f5d0*/  SYNCS.PHASECHK.TRANS64.TRYWAIT P1, [R3+URZ+0x19c00], R0 ;  /* 0x019c0000030075a7 */ /* 0x000066000802017f */
[----:B-1----:R-:W-:Y:S05]  /*f5e0*/  @!P1 NANOSLEEP.SYNCS 0x989680 ;  /* 0x009896800000995d */ /* 0x002fea0003900000 */
[----:B------:R-:W1:Y:S02]  /*f5f0*/  @!P1 SYNCS.PHASECHK.TRANS64 P1, [R3+URZ+0x19c00], R0 ;  /* 0x019c0000030095a7 */ /* 0x000e64000802007f */
[----:B-1----:R-:W-:Y:S05]  /*f600*/  @!P1 BRA `(.L_x_11167) ;  /* 0xfffffffc00ec9947 */ /* 0x002fea000383ffff */
[----:B------:R-:W-:Y:S05]  /*f610*/  BRA `(.L_x_11303) ;  /* 0xffffff2400947947 */ /* 0x000fea000383ffff */
.L_x_11171:
[----:B-1----:R1:W2:Y:S02]  /*f620*/  SYNCS.PHASECHK.TRANS64.TRYWAIT P1, [R4+URZ+0x19c30], R3 ;  /* 0x019c3003040075a7 */ /* 0x0022a4000802017f */
[----:B--2---:R-:W-:Y:S05]  /*f630*/  @!P1 NANOSLEEP.SYNCS 0x989680 ;  /* 0x009896800000995d */ /* 0x004fea0003900000 */
[----:B------:R-:W2:Y:S02]  /*f640*/  @!P1 SYNCS.PHASECHK.TRANS64 P1, [R4+URZ+0x19c30], R3 ;  /* 0x019c3003040095a7 */ /* 0x000ea4000802007f */
[----:B--2---:R-:W-:Y:S05]  /*f650*/  @!P1 BRA `(.L_x_11171) ;  /* 0xfffffffc00f09947 */ /* 0x004fea000383ffff */
[----:B------:R-:W-:Y:S05]  /*f660*/  BRA `(.L_x_11170) ;  /* 0xffffff2400b47947 */ /* 0x000fea000383ffff */
.L_x_11177:
[----:B-1----:R-:W-:-:S04]  /*f670*/  IMAD.U32 R3, RZ, RZ, UR19 ;  /* 0x00000013ff037e24 */ /* 0x002fc8000f8e00ff */
[----:B------:R1:W2:Y:S03]  /*f680*/  SYNCS.PHASECHK.TRANS64.TRYWAIT P1, [R3+URZ+0x19c30], R0 ;  /* 0x019c3000030075a7 */ /* 0x0002a6000802017f */
[----:B--2---:R-:W-:Y:S05]  /*f690*/  @!P1 NANOSLEEP.SYNCS 0x989680 ;  /* 0x009896800000995d */ /* 0x004fea0003900000 */
[----:B------:R-:W2:Y:S02]  /*f6a0*/  @!P1 SYNCS.PHASECHK.TRANS64 P1, [R3+URZ+0x19c30], R0 ;  /* 0x019c3000030095a7 */ /* 0x000ea4000802007f */
[----:B--2---:R-:W-:Y:S05]  /*f6b0*/  @!P1 BRA `(.L_x_11177) ;  /* 0xfffffffc00ec9947 */ /* 0x004fea000383ffff */
[----:B------:R-:W-:Y:S05]  /*f6c0*/  BRA `(.L_x_11176) ;  /* 0xffffff4800207947 */ /* 0x000fea000383ffff */
.L_x_11181:
[----:B-1----:R-:W-:-:S04]  /*f6d0*/  IMAD.U32 R3, RZ, RZ, UR11 ;  /* 0x0000000bff037e24 */ /* 0x002fc8000f8e00ff */
[----:B------:R1:W2:Y:S03]  /*f6e0*/  SYNCS.PHASECHK.TRANS64.TRYWAIT P1, [R3+URZ+0x19c50], R0 ;  /* 0x019c5000030075a7 */ /* 0x0002a6000802017f */
[----:B--2---:R-:W-:Y:S05]  /*f6f0*/  @!P1 NANOSLEEP.SYNCS 0x989680 ;  /* 0x009896800000995d */ /* 0x004fea0003900000 */
[----:B------:R-:W2:Y:S02]  /*f700*/  @!P1 SYNCS.PHASECHK.TRANS64 P1, [R3+URZ+0x19c50], R0 ;  /* 0x019c5000030095a7 */ /* 0x000ea4000802007f */
[----:B--2---:R-:W-:Y:S05]  /*f710*/  @!P1 BRA `(.L_x_11181) ;  /* 0xfffffffc00ec9947 */ /* 0x004fea000383ffff */
[----:B------:R-:W-:Y:S05]  /*f720*/  BRA `(.L_x_11180) ;  /* 0xffffff4800707947 */ /* 0x000fea000383ffff */
.L_x_11188:
[----:B-1----:R-:W-:-:S04]  /*f730*/  IMAD.U32 R7, RZ, RZ, UR5 ;  /* 0x00000005ff077e24 */ /* 0x002fc8000f8e00ff */
[----:B------:R1:W2:Y:S03]  /*f740*/  SYNCS.PHASECHK.TRANS64.TRYWAIT P1, [R7+URZ+0x19c50], R6 ;  /* 0x019c5006070075a7 */ /* 0x0002a6000802017f */
[----:B--2---:R-:W-:Y:S05]  /*f750*/  @!P1 NANOSLEEP.SYNCS 0x989680 ;  /* 0x009896800000995d */ /* 0x004fea0003900000 */
[----:B------:R-:W2:Y:S02]  /*f760*/  @!P1 SYNCS.PHASECHK.TRANS64 P1, [R7+URZ+0x19c50], R6 ;  /* 0x019c5006070095a7 */ /* 0x000ea4000802007f */
[----:B--2---:R-:W-:Y:S05]  /*f770*/  @!P1 BRA `(.L_x_11188) ;  /* 0xfffffffc00ec9947 */ /* 0x004fea000383ffff */
[----:B------:R-:W-:Y:S05]  /*f780*/  BRA `(.L_x_11187) ;  /* 0xffffff6000c87947 */ /* 0x000fea000383ffff */
.L_x_11227:
        /* <DEDUP_REMOVED lines=10> */
.L_x_11304:
[----:B------:R-:W-:Y:S05]  /*f830*/  BRA `(.L_x_11305) ;  /* 0xffffffc000307947 */ /* 0x000fea000383ffff */
.L_x_11230:
[----:B0-----:R0:W1:Y:S02]  /*f840*/  SYNCS.PHASECHK.TRANS64.TRYWAIT P0, [R4+URZ+0x19c80], R21 ;  /* 0x019c8015040075a7 */ /* 0x001064000800017f */
[----:B-1----:R-:W-:Y:S05]  /*f850*/  @!P0 NANOSLEEP.SYNCS 0x989680 ;  /* 0x009896800000895d */ /* 0x002fea0003900000 */
[----:B------:R-:W1:Y:S02]  /*f860*/  @!P0 SYNCS.PHASECHK.TRANS64 P0, [R4+URZ+0x19c80], R21 ;  /* 0x019c8015040085a7 */ /* 0x000e64000800007f */
[----:B-1----:R-:W-:Y:S05]  /*f870*/  @!P0 BRA `(.L_x_11230) ;  /* 0xfffffffc00f08947 */ /* 0x002fea000383ffff */
[----:B------:R-:W-:Y:S05]  /*f880*/  BRA `(.L_x_11306) ;  /* 0xffffffc000447947 */ /* 0x000fea000383ffff */
.L_x_11231:
        /* <DEDUP_REMOVED lines=8> */
.L_x_11308:
[----:B------:R-:W-:Y:S05]  /*f910*/  BSYNC B0 ;  /* 0x0000000000007941 */ /* 0x000fea0003800000 */
.L_x_11307:
        /* <DEDUP_REMOVED lines=8> */
.L_x_11309:
        /* <DEDUP_REMOVED lines=11> */
[----:B------:R-:W-:-:S13]  /*fa50*/  ISETP.LT.OR P1, PT, R3, 0x1, P3 ;  /* 0x000000010300780c */ /* 0x000fda0001f21670 */
[----:B------:R-:W-:Y:S01]  /*fa60*/  @!PT LDS RZ, [RZ] ;  /* 0x00000000fffff984 */ /* 0x000fe20000000800 */
[----:B------:R-:W-:Y:S01]  /*fa70*/  @!PT LDS RZ, [RZ] ;  /* 0x00000000fffff984 */ /* 0x000fe20000000800 */
[----:B------:R-:W-:Y:S01]  /*fa80*/  @!PT LDS RZ, [RZ] ;  /* 0x00000000fffff984 */ /* 0x000fe20000000800 */
[----:B------:R0:W-:Y:S01]  /*fa90*/  LDGSTS.E.BYPASS.LTC128B.128 [R0+0x9000], desc[UR50][R6.64], !P1 ;  /* 0x0900000006007fae */ /* 0x0001e2000c901d72 */
[----:B------:R-:W-:-:S13]  /*faa0*/  ISETP.LT.OR P1, PT, R3, 0x1, P2 ;  /* 0x000000010300780c */ /* 0x000fda0001721670 */
[----:B------:R0:W-:Y:S01]  /*fab0*/  LDGSTS.E.BYPASS.LTC128B.128 [R0+0xa000], desc[UR50][R6.64+0x20], !P1 ;  /* 0x0a00002006007fae */ /* 0x0001e2000c901d72 */
[----:B------:R-:W-:Y:S01]  /*fac0*/  ISETP.GE.AND P1, PT, R15, R11, PT ;  /* 0x0000000b0f00720c */ /* 0x000fe20003f26270 */
[----:B------:R-:W-:Y:S02]  /*fad0*/  IMAD.MOV.U32 R11, RZ, RZ, 0x1e1f ;  /* 0x00001e1fff0b7424 */ /* 0x000fe400078e00ff */
[----:B------:R-:W-:Y:S01]  /*fae0*/  IMAD.MOV.U32 R15, RZ, RZ, -0x1 ;  /* 0xffffffffff0f7424 */ /* 0x000fe200078e00ff */
[----:B------:R-:W-:-:S13]  /*faf0*/  ISETP.LT.OR P4, PT, R3, 0x1, P1 ;  /* 0x000000010300780c */ /* 0x000fda0000f81670 */
[----:B0-----:R-:W-:Y:S05]  /*fb00*/  WARPSYNC.COLLECTIVE R15, `(.L_x_11310) ;  /* 0x000000000f087348 */ /* 0x001fea0003c00000 */
[----:B------:R1:W2:Y:S02]  /*fb10*/  SHFL.IDX P6, R14, R13, R12, R11 ;  /* 0x0000000c0d0e7389 */ /* 0x0002a400000c000b */
[----:B012---:R-:W-:Y:S01]  /*fb20*/  ENDCOLLECTIVE ;  /* 0x000000000000791b */ /* 0x007fe20003800000 */
.L_x_11310:
[----:B------:R-:W-:Y:S01]  /*fb30*/  @!PT LDS RZ, [RZ] ;  /* 0x00000000fffff984 */ /* 0x000fe20000000800 */
[----:B------:R-:W-:Y:S01]  /*fb40*/  @!PT LDS RZ, [RZ] ;  /* 0x00000000fffff984 */ /* 0x000fe20000000800 */
[----:B------:R-:W-:Y:S01]  /*fb50*/  @!PT LDS RZ, [RZ] ;  /* 0x00000000fffff984 */ /* 0x000fe20000000800 */
[----:B------:R0:W-:Y:S01]  /*fb60*/  LDGSTS.E.BYPASS.LTC128B.128 [R0+0xb000], desc[UR50][R6.64+0x40], !P4 ;  /* 0x0b00004006007fae */ /* 0x0001e2000e101d72 */
[----:B------:R-:W-:Y:S01]  /*fb70*/  ISETP.GE.AND P4, PT, R3, 0x41, PT ;  /* 0x000000410300780c */ /* 0x000fe20003f86270 */
[----:B------:R-:W-:Y:S02]  /*fb80*/  IMAD.MOV.U32 R13, RZ, RZ, R8 ;  /* 0x000000ffff0d7224 */ /* 0x000fe400078e0008 */
[----:B------:R-:W-:-:S10]  /*fb90*/  IMAD.MOV.U32 R9, RZ, RZ, R14 ;  /* 0x000000ffff097224 */ /* 0x000fd400078e000e */
[----:B0-----:R-:W-:Y:S05]  /*fba0*/  WARPSYNC.COLLECTIVE R15, `(.L_x_11311) ;  /* 0x000000000f087348 */ /* 0x001fea0003c00000 */
[----:B------:R1:W2:Y:S02]  /*fbb0*/  SHFL.IDX P6, R14, R13, R12, R11 ;  /* 0x0000000c0d0e7389 */ /* 0x0002a400000c000b */
[----:B012---:R-:W-:Y:S01]  /*fbc0*/  ENDCOLLECTIVE ;  /* 0x000000000000791b */ /* 0x007fe20003800000 */
.L_x_11311:
[----:B------:R-:W-:Y:S01]  /*fbd0*/  IMAD.MOV.U32 R6, RZ, RZ, R14 ;  /* 0x000000ffff067224 */ /* 0x000fe200078e000e */
[----:B------:R-:W-:Y:S06]  /*fbe0*/  BRA `(.L_x_11312) ;  /* 0xffffffc000187947 */ /* 0x000fec000383ffff */
.L_x_11236:
[----:B----4-:R4:W0:Y:S02]  /*fbf0*/  SYNCS.PHASECHK.TRANS64.TRYWAIT P1, [R4+URZ+0x19c40], R21 ;  /* 0x019c4015040075a7 */ /* 0x010824000802017f */
[----:B0-----:R-:W-:Y:S05]  /*fc00*/  @!P1 NANOSLEEP.SYNCS 0x989680 ;  /* 0x009896800000995d */ /* 0x001fea0003900000 */
[----:B------:R-:W0:Y:S02]  /*fc10*/  @!P1 SYNCS.PHASECHK.TRANS64 P1, [R4+URZ+0x19c40], R21 ;  /* 0x019c4015040095a7 */ /* 0x000e24000802007f */
[----:B0-----:R-:W-:Y:S05]  /*fc20*/  @!P1 BRA `(.L_x_11236) ;  /* 0xfffffffc00f09947 */ /* 0x001fea000383ffff */
[----:B------:R-:W-:Y:S05]  /*fc30*/  BRA `(.L_x_11313) ;  /* 0xffffffc0007c7947 */ /* 0x000fea000383ffff */
.L_x_11237:
        /* <DEDUP_REMOVED lines=8> */
.L_x_11315:
[----:B------:R-:W-:Y:S05]  /*fcc0*/  BSYNC B0 ;  /* 0x0000000000007941 */ /* 0x000fea0003800000 */
.L_x_11314:
        /* <DEDUP_REMOVED lines=8> */
.L_x_11316:
[----:B------:R-:W-:Y:S02]  /*fd50*/  IMAD.MOV.U32 R13, RZ, RZ, R6 ;  /* 0x000000ffff0d7224 */ /* 0x000fe400078e0006 */
[----:B------:R-:W-:Y:S02]  /*fd60*/  IMAD.MOV.U32 R12, RZ, RZ, 0x1 ;  /* 0x00000001ff0c7424 */ /* 0x000fe400078e00ff */
[----:B------:R-:W-:-:S07]  /*fd70*/  IMAD.MOV.U32 R3, RZ, RZ, R14 ;  /* 0x000000ffff037224 */ /* 0x000fce00078e000e */
[----:B------:R-:W-:Y:S05]  /*fd80*/  WARPSYNC.COLLECTIVE R15, `(.L_x_11317) ;  /* 0x000000000f087348 */ /* 0x000fea0003c00000 */
[----:B------:R0:W1:Y:S02]  /*fd90*/  SHFL.IDX P6, R14, R13, R12, R11 ;  /* 0x0000000c0d0e7389 */ /* 0x00006400000c000b */
[----:B01----:R-:W-:Y:S01]  /*fda0*/  ENDCOLLECTIVE ;  /* 0x000000000000791b */ /* 0x003fe20003800000 */
.L_x_11317:
        /* <DEDUP_REMOVED lines=10> */
.L_x_11318:
        /* <DEDUP_REMOVED lines=8> */
.L_x_11242:
[----:B------:R-:W-:Y:S02]  /*fed0*/  IMAD.MOV.U32 R13, RZ, RZ, R5 ;  /* 0x000000ffff0d7224 */ /* 0x000fe400078e0005 */
[----:B------:R-:W-:Y:S02]  /*fee0*/  IMAD.MOV.U32 R12, RZ, RZ, RZ ;  /* 0x000000ffff0c7224 */ /* 0x000fe400078e00ff */
[----:B------:R-:W-:Y:S02]  /*fef0*/  IMAD.MOV.U32 R11, RZ, RZ, 0x1e1f ;  /* 0x00001e1fff0b7424 */ /* 0x000fe400078e00ff */
[----:B------:R-:W-:Y:S02]  /*ff00*/  IMAD.MOV.U32 R15, RZ, RZ, -0x1 ;  /* 0xffffffffff0f7424 */ /* 0x000fe400078e00ff */
[----:B------:R-:W-:Y:S02]  /*ff10*/  IMAD R4, R17, 0xc0, R20 ;  /* 0x000000c011047824 */ /* 0x000fe400078e0214 */
[----:B------:R-:W-:-:S07]  /*ff20*/  IMAD R0, R9, UR41, RZ ;  /* 0x0000002909007c24 */ /* 0x000fce000f8e02ff */
[----:B-----5:R-:W-:Y:S05]  /*ff30*/  WARPSYNC.COLLECTIVE R15, `(.L_x_11320) ;  /* 0x000000000f087348 */ /* 0x020fea0003c00000 */
[----:B------:R0:W1:Y:S02]  /*ff40*/  SHFL.IDX P6, R14, R13, R12, R11 ;  /* 0x0000000c0d0e7389 */ /* 0x00006400000c000b */
[----:B01---5:R-:W-:Y:S01]  /*ff50*/  ENDCOLLECTIVE ;  /* 0x000000000000791b */ /* 0x023fe20003800000 */
.L_x_11320:
[----:B------:R-:W-:Y:S01]  /*ff60*/  ISETP.GE.AND P1, PT, R4, R0, PT ;  /* 0x000000000400720c */ /* 0x000fe20003f26270 */
[----:B------:R-:W-:Y:S02]  /*ff70*/  IMAD.MOV.U32 R13, RZ, RZ, R6 ;  /* 0x000000ffff0d7224 */ /* 0x000fe400078e0006 */
[----:B------:R-:W-:-:S10]  /*ff80*/  IMAD.MOV.U32 R2, RZ, RZ, R14 ;  /* 0x000000ffff027224 */ /* 0x000fd400078e000e */
[----:B------:R-:W-:Y:S05]  /*ff90*/  WARPSYNC.COLLECTIVE R15, `(.L_x_11321) ;  /* 0x000000000f087348 */ /* 0x000fea0003c00000 */
[----:B------:R0:W1:Y:S02]  /*ffa0*/  SHFL.IDX P6, R14, R13, R12, R11 ;  /* 0x0000000c0d0e7389 */ /* 0x00006400000c000b */
[----:B01----:R-:W-:Y:S01]  /*ffb0*/  ENDCOLLECTIVE ;  /* 0x000000000000791b */ /* 0x003fe20003800000 */
.L_x_11321:
[----:B------:R-:W-:Y:S02]  /*ffc0*/  IMAD.MOV.U32 R13, RZ, RZ, R5 ;  /* 0x000000ffff0d7224 */ /* 0x000fe400078e0005 */
[----:B------:R-:W-:Y:S02]  /*ffd0*/  IMAD.MOV.U32 R12, RZ, RZ, 0x1 ;  /* 0x00000001ff0c7424 */ /* 0x000fe400078e00ff */
[----:B------:R-:W-:-:S07]  /*ffe0*/  IMAD.MOV.U32 R3, RZ, RZ, R14 ;  /* 0x000000ffff037224 */ /* 0x000fce00078e000e */
[----:B------:R-:W-:Y:S05]  /*fff0*/  WARPSYNC.COLLECTIVE R15, `(.L_x_11322) ;  /* 0x000000000f087348 */ /* 0x000fea0003c00000 */
[----:B------:R0:W1:Y:S02]  /*10000*/  SHFL.IDX P6, R14, R13, R12, R11 ;  /* 0x0000000c0d0e7389 */ /* 0x00006400000c000b */
[----:B01----:R-:W-:Y:S01]  /*10010*/  ENDCOLLECTIVE ;  /* 0x000000000000791b */ /* 0x003fe20003800000 */
.L_x_11322:
        /* <DEDUP_REMOVED lines=10> */
.L_x_11323:
[----:B------:R-:W-:Y:S01]  /*100c0*/  @!PT LDS RZ, [RZ] ;  /* 0x00000000fffff984 */ /* 0x000fe20000000800 */
[----:B------:R-:W-:Y:S01]  /*100d0*/  @!PT LDS RZ, [RZ] ;  /* 0x00000000fffff984 */ /* 0x000fe20000000800 */
[----:B------:R-:W-:Y:S01]  /*100e0*/  @!PT LDS RZ, [RZ] ;  /* 0x00000000fffff984 */ /* 0x000fe20000000800 */
[----:B------:R-:W-:Y:S04]  /*100f0*/  @!P1 LDGSTS.E.BYPASS.LTC128B.128 [R10+0xf000], desc[UR50][R2.64], !P3 ;  /* 0x0f000000020a9fae */ /* 0x000fe8000d901d72 */
[----:B------:R-:W-:Y:S04]  /*10100*/  @!P1 LDGSTS.E.BYPASS.LTC128B.128 [R10+0x10800], desc[UR50][R2.64+0x20], !P2 ;  /* 0x10800020020a9fae */ /* 0x000fe8000d101d72 */
[----:B------:R0:W-:Y:S01]  /*10110*/  @!P1 LDGSTS.E.BYPASS.LTC128B.128 [R10+0x12000], desc[UR50][R2.64+0x40], !P0 ;  /* 0x12000040020a9fae */ /* 0x0001e2000c101d72 */
[----:B------:R-:W-:Y:S02]  /*10120*/  IMAD.MOV.U32 R13, RZ, RZ, R7 ;  /* 0x000000ffff0d7224 */ /* 0x000fe400078e0007 */
[----:B------:R-:W-:-:S02]  /*10130*/  IMAD.MOV.U32 R12, RZ, RZ, RZ ;  /* 0x000000ffff0c7224 */ /* 0x000fc400078e00ff */
[----:B0-----:R-:W-:Y:S02]  /*10140*/  VIADD R3, R4, 0x40 ;  /* 0x0000004004037836 */ /* 0x001fe40000000000 */
[----:B------:R-:W-:-:S07]  /*10150*/  IMAD.MOV.U32 R6, RZ, RZ, R14 ;  /* 0x000000ffff067224 */ /* 0x000fce00078e000e */
[----:B------:R-:W-:Y:S05]  /*10160*/  WARPSYNC.COLLECTIVE R15, `(.L_x_11324) ;  /* 0x000000000f087348 */ /* 0x000fea0003c00000 */
[----:B------:R0:W1:Y:S02]  /*10170*/  SHFL.IDX P6, R14, R13, R12, R11 ;  /* 0x0000000c0d0e7389 */ /* 0x00006400000c000b */
[----:B01----:R-:W-:Y:S01]  /*10180*/  ENDCOLLECTIVE ;  /* 0x000000000000791b */ /* 0x003fe20003800000 */
.L_x_11324:
[----:B------:R-:W-:-:S13]  /*10190*/  ISETP.GE.AND P1, PT, R3, R0, PT ;  /* 0x000000000300720c */ /* 0x000fda0003f26270 */
[----:B------:R-:W-:Y:S01]  /*101a0*/  @!P1 IADD3 R2, P4, R29, R6, RZ ;  /* 0x000000061d029210 */ /* 0x000fe20007f9e0ff */
[----:B------:R-:W-:-:S04]  /*101b0*/  IMAD.MOV.U32 R13, RZ, RZ, R8 ;  /* 0x000000ffff0d7224 */ /* 0x000fc800078e0008 */
[----:B------:R-:W-:-:S05]  /*101c0*/  @!P1 IMAD.X R3, RZ, RZ, R5, P4 ;  /* 0x000000ffff039224 */ /* 0x000fca00020e0605 */
[----:B------:R-:W-:Y:S01]  /*101d0*/  @!PT LDS RZ, [RZ] ;  /* 0x00000000fffff984 */ /* 0x000fe20000000800 */
[----:B------:R-:W-:Y:S01]  /*101e0*/  @!PT LDS RZ, [RZ] ;  /* 0x00000000fffff984 */ /* 0x000fe20000000800 */
[----:B------:R-:W-:Y:S01]  /*101f0*/  @!PT LDS RZ, [RZ] ;  /* 0x00000000fffff984 */ /* 0x000fe20000000800 */
[----:B------:R-:W-:Y:S04]  /*10200*/  @!P1 LDGSTS.E.BYPASS.LTC128B.128 [R10+0xf800], desc[UR50][R2.64], !P3 ;  /* 0x0f800000020a9fae */ /* 0x000fe8000d901d72 */
[----:B------:R-:W-:Y:S04]  /*10210*/  @!P1 LDGSTS.E.BYPASS.LTC128B.128 [R10+0x11000], desc[UR50][R2.64+0x20], !P2 ;  /* 0x11000020020a9fae */ /* 0x000fe8000d101d72 */
[----:B------:R0:W-:Y:S02]  /*10220*/  @!P1 LDGSTS.E.BYPASS.LTC128B.128 [R10+0x12800], desc[UR50][R2.64+0x40], !P0 ;  /* 0x12800040020a9fae */ /* 0x0001e4000c101d72 */
[----:B0-----:R-:W-:-:S07]  /*10230*/  IMAD.MOV.U32 R3, RZ, RZ, R14 ;  /* 0x000000ffff037224 */ /* 0x001fce00078e000e */
[----:B------:R-:W-:Y:S05]  /*10240*/  WARPSYNC.COLLECTIVE R15, `(.L_x_11325) ;  /* 0x000000000f087348 */ /* 0x000fea0003c00000 */
[----:B------:R0:W1:Y:S02]  /*10250*/  SHFL.IDX P6, R14, R13, R12, R11 ;  /* 0x0000000c0d0e7389 */ /* 0x00006400000c000b */
[----:B01----:R-:W-:Y:S01]  /*10260*/  ENDCOLLECTIVE ;  /* 0x000000000000791b */ /* 0x003fe20003800000 */
.L_x_11325:
[----:B------:R-:W-:Y:S01]  /*10270*/  IMAD.MOV.U32 R2, RZ, RZ, R14 ;  /* 0x000000ffff027224 */ /* 0x000fe200078e000e */
[----:B------:R-:W-:Y:S06]  /*10280*/  BRA `(.L_x_11326) ;  /* 0xffffffc400e87947 */ /* 0x000fec000383ffff */
.L_x_11247:
[----:B--2---:R2:W3:Y:S02]  /*10290*/  SYNCS.PHASECHK.TRANS64.TRYWAIT P0, [R16+URZ+0x19c20], R0 ;  /* 0x019c2000100075a7 */ /* 0x0044e4000800017f */
[----:B---3--:R-:W-:Y:S05]  /*102a0*/  @!P0 NANOSLEEP.SYNCS 0x989680 ;  /* 0x009896800000895d */ /* 0x008fea0003900000 */
[----:B------:R-:W3:Y:S02]  /*102b0*/  @!P0 SYNCS.PHASECHK.TRANS64 P0, [R16+URZ+0x19c20], R0 ;  /* 0x019c2000100085a7 */ /* 0x000ee4000800007f */
[----:B---3--:R-:W-:Y:S05]  /*102c0*/  @!P0 BRA `(.L_x_11247) ;  /* 0xfffffffc00f08947 */ /* 0x008fea000383ffff */
[----:B------:R-:W-:Y:S05]  /*102d0*/  BRA `(.L_x_11327) ;  /* 0xffffffc800587947 */ /* 0x000fea000383ffff */
.L_x_11251:
[----:B0-----:R0:W1:Y:S02]  /*102e0*/  SYNCS.PHASECHK.TRANS64.TRYWAIT P0, [R5+URZ+0x19c80], R10 ;  /* 0x019c800a050075a7 */ /* 0x001064000800017f */
[----:B-1----:R-:W-:Y:S05]  /*102f0*/  @!P0 NANOSLEEP.SYNCS 0x989680 ;  /* 0x009896800000895d */ /* 0x002fea0003900000 */
[----:B------:R-:W1:Y:S02]  /*10300*/  @!P0 SYNCS.PHASECHK.TRANS64 P0, [R5+URZ+0x19c80], R10 ;  /* 0x019c800a050085a7 */ /* 0x000e64000800007f */
[----:B-1----:R-:W-:Y:S05]  /*10310*/  @!P0 BRA `(.L_x_11251) ;  /* 0xfffffffc00f08947 */ /* 0x002fea000383ffff */
[----:B------:R-:W-:Y:S05]  /*10320*/  BRA `(.L_x_11328) ;  /* 0xffffffcc00287947 */ /* 0x000fea000383ffff */
.L_x_11252:
        /* <DEDUP_REMOVED lines=8> */
.L_x_11330:
[----:B------:R-:W-:Y:S05]  /*103b0*/  BSYNC B0 ;  /* 0x0000000000007941 */ /* 0x000fea0003800000 */
.L_x_11329:
        /* <DEDUP_REMOVED lines=9> */
.L_x_11331:
[----:B------:R-:W-:Y:S02]  /*10450*/  IMAD.MOV.U32 R13, RZ, RZ, R21 ;  /* 0x000000ffff0d7224 */ /* 0x000fe400078e0015 */
[----:B------:R-:W-:Y:S02]  /*10460*/  IMAD.MOV.U32 R12, RZ, RZ, 0x1 ;  /* 0x00000001ff0c7424 */ /* 0x000fe400078e00ff */
[----:B------:R-:W-:-:S07]  /*10470*/  IMAD.MOV.U32 R2, RZ, RZ, R14 ;  /* 0x000000ffff027224 */ /* 0x000fce00078e000e */
[----:B------:R-:W-:Y:S05]  /*10480*/  WARPSYNC.COLLECTIVE R15, `(.L_x_11332) ;  /* 0x000000000f087348 */ /* 0x000fea0003c00000 */
[----:B------:R0:W1:Y:S02]  /*10490*/  SHFL.IDX P6, R14, R13, R12, R11 ;  /* 0x0000000c0d0e7389 */ /* 0x00006400000c000b */
[----:B01----:R-:W-:Y:S01]  /*104a0*/  ENDCOLLECTIVE ;  /* 0x000000000000791b */ /* 0x003fe20003800000 */
.L_x_11332:
        /* <DEDUP_REMOVED lines=13> */
.L_x_11333:
[----:B------:R-:W-:Y:S01]  /*10580*/  IMAD.MOV.U32 R2, RZ, RZ, R14 ;  /* 0x000000ffff027224 */ /* 0x000fe200078e000e */
[----:B------:R-:W-:Y:S06]  /*10590*/  BRA `(.L_x_11334) ;  /* 0xffffffcc00207947 */ /* 0x000fec000383ffff */
.L_x_11257:
[----:B---3--:R3:W4:Y:S02]  /*105a0*/  SYNCS.PHASECHK.TRANS64.TRYWAIT P0, [R5+URZ+0x19c40], R10 ;  /* 0x019c400a050075a7 */ /* 0x008724000800017f */
[----:B----4-:R-:W-:Y:S05]  /*105b0*/  @!P0 NANOSLEEP.SYNCS 0x989680 ;  /* 0x009896800000895d */ /* 0x010fea0003900000 */
[----:B------:R-:W4:Y:S02]  /*105c0*/  @!P0 SYNCS.PHASECHK.TRANS64 P0, [R5+URZ+0x19c40], R10 ;  /* 0x019c400a050085a7 */ /* 0x000f24000800007f */
[----:B----4-:R-:W-:Y:S05]  /*105d0*/  @!P0 BRA `(.L_x_11257) ;  /* 0xfffffffc00f08947 */ /* 0x010fea000383ffff */
[----:B------:R-:W-:Y:S05]  /*105e0*/  BRA `(.L_x_11335) ;  /* 0xffffffcc00787947 */ /* 0x000fea000383ffff */
.L_x_11258:
        /* <DEDUP_REMOVED lines=8> */
.L_x_11337:
[----:B------:R-:W-:Y:S05]  /*10670*/  BSYNC B0 ;  /* 0x0000000000007941 */ /* 0x000fea0003800000 */
.L_x_11336:
        /* <DEDUP_REMOVED lines=8> */
.L_x_11338:
[----:B------:R-:W-:Y:S02]  /*10700*/  IMAD.MOV.U32 R13, RZ, RZ, R8 ;  /* 0x000000ffff0d7224 */ /* 0x000fe400078e0008 */
[----:B------:R-:W-:Y:S02]  /*10710*/  IMAD.MOV.U32 R12, RZ, RZ, 0x1 ;  /* 0x00000001ff0c7424 */ /* 0x000fe400078e00ff */
[----:B------:R-:W-:-:S07]  /*10720*/  IMAD.MOV.U32 R2, RZ, RZ, R14 ;  /* 0x000000ffff027224 */ /* 0x000fce00078e000e */
[----:B------:R-:W-:Y:S05]  /*10730*/  WARPSYNC.COLLECTIVE R15, `(.L_x_11339) ;  /* 0x000000000f087348 */ /* 0x000fea0003c00000 */
[----:B------:R0:W1:Y:S02]  /*10740*/  SHFL.IDX P6, R14, R13, R12, R11 ;  /* 0x0000000c0d0e7389 */ /* 0x00006400000c000b */
[----:B01----:R-:W-:Y:S01]  /*10750*/  ENDCOLLECTIVE ;  /* 0x000000000000791b */ /* 0x003fe20003800000 */
.L_x_11339:
        /* <DEDUP_REMOVED lines=13> */
.L_x_11340:
[----:B------:R-:W-:Y:S01]  /*10830*/  IMAD.MOV.U32 R2, RZ, RZ, R14 ;  /* 0x000000ffff027224 */ /* 0x000fe200078e000e */
[----:B------:R-:W-:Y:S06]  /*10840*/  BRA `(.L_x_11341) ;  /* 0xffffffcc00687947 */ /* 0x000fec000383ffff */
.L_x_11263:
[----:B------:R0:W0:Y:S02]  /*10850*/  SYNCS.PHASECHK.TRANS64.TRYWAIT P2, [R2+URZ+0x19c70], R3 ;  /* 0x019c7003020075a7 */ /* 0x000024000804017f */
[----:B0-----:R-:W-:Y:S05]  /*10860*/  @!P2 NANOSLEEP.SYNCS 0x989680 ;  /* 0x009896800000a95d */ /* 0x001fea0003900000 */
[----:B------:R-:W0:Y:S02]  /*10870*/  @!P2 SYNCS.PHASECHK.TRANS64 P2, [R2+URZ+0x19c70], R3 ;  /* 0x019c70030200a5a7 */ /* 0x000e24000804007f */
[----:B0-----:R-:W-:Y:S05]  /*10880*/  @!P2 BRA `(.L_x_11263) ;  /* 0xfffffffc00f0a947 */ /* 0x001fea000383ffff */
[----:B------:R-:W-:Y:S05]  /*10890*/  BRA `(.L_x_11342) ;  /* 0xffffffcc00d47947 */ /* 0x000fea000383ffff */
.L_x_11265:
[----:B0-----:R0:W2:Y:S02]  /*108a0*/  SYNCS.PHASECHK.TRANS64.TRYWAIT P2, [R2+URZ+0x19c60], R3 ;  /* 0x019c6003020075a7 */ /* 0x0010a4000804017f */
[----:B--2---:R-:W-:Y:S05]  /*108b0*/  @!P2 NANOSLEEP.SYNCS 0x989680 ;  /* 0x009896800000a95d */ /* 0x004fea0003900000 */
[----:B------:R-:W2:Y:S02]  /*108c0*/  @!P2 SYNCS.PHASECHK.TRANS64 P2, [R2+URZ+0x19c60], R3 ;  /* 0x019c60030200a5a7 */ /* 0x000ea4000804007f */
[----:B--2---:R-:W-:Y:S05]  /*108d0*/  @!P2 BRA `(.L_x_11265) ;  /* 0xfffffffc00f0a947 */ /* 0x004fea000383ffff */
[----:B------:R-:W-:Y:S05]  /*108e0*/  BRA `(.L_x_11343) ;  /* 0xffffffcc00e47947 */ /* 0x000fea000383ffff */
.L_x_11273:
[----:B0-----:R0:W1:Y:S02]  /*108f0*/  SYNCS.PHASECHK.TRANS64.TRYWAIT P1, [R0+URZ+0x19c70], R3 ;  /* 0x019c7003000075a7 */ /* 0x001064000802017f */
[----:B-1----:R-:W-:Y:S05]  /*10900*/  @!P1 NANOSLEEP.SYNCS 0x989680 ;  /* 0x009896800000995d */ /* 0x002fea0003900000 */
[----:B------:R-:W1:Y:S02]  /*10910*/  @!P1 SYNCS.PHASECHK.TRANS64 P1, [R0+URZ+0x19c70], R3 ;  /* 0x019c7003000095a7 */ /* 0x000e64000802007f */
[----:B-1----:R-:W-:Y:S05]  /*10920*/  @!P1 BRA `(.L_x_11273) ;  /* 0xfffffffc00f09947 */ /* 0x002fea000383ffff */
[----:B------:R-:W-:Y:S05]  /*10930*/  BRA `(.L_x_11344) ;  /* 0xffffffd400847947 */ /* 0x000fea000383ffff */
.L_x_11275:
[----:B0-----:R0:W1:Y:S02]  /*10940*/  SYNCS.PHASECHK.TRANS64.TRYWAIT P1, [R0+URZ+0x19c60], R3 ;  /* 0x019c6003000075a7 */ /* 0x001064000802017f */
[----:B-1----:R-:W-:Y:S05]  /*10950*/  @!P1 NANOSLEEP.SYNCS 0x989680 ;  /* 0x009896800000995d */ /* 0x002fea0003900000 */
[----:B------:R-:W1:Y:S02]  /*10960*/  @!P1 SYNCS.PHASECHK.TRANS64 P1, [R0+URZ+0x19c60], R3 ;  /* 0x019c6003000095a7 */ /* 0x000e64000802007f */
[----:B-1----:R-:W-:Y:S05]  /*10970*/  @!P1 BRA `(.L_x_11275) ;  /* 0xfffffffc00f09947 */ /* 0x002fea000383ffff */
[----:B------:R-:W-:Y:S05]  /*10980*/  BRA `(.L_x_11345) ;  /* 0xffffffd400907947 */ /* 0x000fea000383ffff */
.L_x_11287:
[----:B0-----:R0:W1:Y:S02]  /*10990*/  SYNCS.PHASECHK.TRANS64.TRYWAIT P0, [R4+URZ+0x19c20], R0 ;  /* 0x019c2000040075a7 */ /* 0x001064000800017f */
[----:B-1----:R-:W-:Y:S05]  /*109a0*/  @!P0 NANOSLEEP.SYNCS 0x989680 ;  /* 0x009896800000895d */ /* 0x002fea0003900000 */
[----:B------:R-:W1:Y:S02]  /*109b0*/  @!P0 SYNCS.PHASECHK.TRANS64 P0, [R4+URZ+0x19c20], R0 ;  /* 0x019c2000040085a7 */ /* 0x000e64000800007f */
[----:B-1----:R-:W-:Y:S05]  /*109c0*/  @!P0 BRA `(.L_x_11287) ;  /* 0xfffffffc00f08947 */ /* 0x002fea000383ffff */
[----:B------:R-:W-:Y:S05]  /*109d0*/  BRA `(.L_x_11346) ;  /* 0xffffffe800207947 */ /* 0x000fea000383ffff */
.L_x_11288:
        /* <DEDUP_REMOVED lines=11> */
.L_x_11348:
[----:B------:R-:W-:Y:S05]  /*10a90*/  BSYNC B0 ;  /* 0x0000000000007941 */ /* 0x000fea0003800000 */
.L_x_11347:
[----:B------:R-:W-:Y:S05]  /*10aa0*/  BRA `(.L_x_11349) ;  /* 0xffffffe800087947 */ /* 0x000fea000383ffff */
.L_x_11291:
[----:B------:R-:W-:Y:S01]  /*10ab0*/  BSSY B1, `(.L_x_11350) ;  /* 0x0000006000017945 */ /* 0x000fe20003800000 */
[----:B------:R-:W-:-:S07]  /*10ac0*/  IMAD.MOV.U32 R15, RZ, RZ, -0x1 ;  /* 0xffffffffff0f7424 */ /* 0x000fce00078e00ff */
[----:B0-----:R-:W-:Y:S05]  /*10ad0*/  WARPSYNC.COLLECTIVE R15, `(.L_x_11351) ;  /* 0x000000000f0c7348 */ /* 0x001fea0003c00000 */
[----:B------:R-:W-:Y:S02]  /*10ae0*/  ELECT P6, UR62, PT ;  /* 0x00000000003e782f */ /* 0x000fe400038c0000 */
[----:B------:R-:W-:Y:S01]  /*10af0*/  MOV R14, UR62 ;  /* 0x0000003e000e7c02 */ /* 0x000fe20008000f00 */
[----:B0-----:R-:W-:Y:S10]  /*10b00*/  ENDCOLLECTIVE ;  /* 0x000000000000791b */ /* 0x001ff40003800000 */
.L_x_11351:
[----:B------:R-:W-:Y:S05]  /*10b10*/  BSYNC B1 ;  /* 0x0000000000017941 */ /* 0x000fea0003800000 */
.L_x_11350:
[----:B------:R-:W-:Y:S05]  /*10b20*/  BRA `(.L_x_11352) ;  /* 0xffffffe800007947 */ /* 0x000fea000383ffff */
.L_x_11293:
[----:B0-----:R0:W1:Y:S02]  /*10b30*/  SYNCS.PHASECHK.TRANS64.TRYWAIT P1, [R5+URZ+0x19c40], R0 ;  /* 0x019c4000050075a7 */ /* 0x001064000802017f */
[----:B-1----:R-:W-:Y:S05]  /*10b40*/  @!P1 NANOSLEEP.SYNCS 0x989680 ;  /* 0x009896800000995d */ /* 0x002fea0003900000 */
[----:B------:R-:W1:Y:S02]  /*10b50*/  @!P1 SYNCS.PHASECHK.TRANS64 P1, [R5+URZ+0x19c40], R0 ;  /* 0x019c4000050095a7 */ /* 0x000e64000802007f */
[----:B-1----:R-:W-:Y:S05]  /*10b60*/  @!P1 BRA `(.L_x_11293) ;  /* 0xfffffffc00f09947 */ /* 0x002fea000383ffff */
[----:B------:R-:W-:Y:S05]  /*10b70*/  BRA `(.L_x_11353) ;  /* 0xffffffe800207947 */ /* 0x000fea000383ffff */
.L_x_11295:
[----:B-1----:R1:W2:Y:S02]  /*10b80*/  SYNCS.PHASECHK.TRANS64.TRYWAIT P1, [R19+URZ+0x19c40], R2 ;  /* 0x019c4002130075a7 */ /* 0x0022a4000802017f */
[----:B--2---:R-:W-:Y:S05]  /*10b90*/  @!P1 NANOSLEEP.SYNCS 0x989680 ;  /* 0x009896800000995d */ /* 0x004fea0003900000 */
[----:B------:R-:W2:Y:S02]  /*10ba0*/  @!P1 SYNCS.PHASECHK.TRANS64 P1, [R19+URZ+0x19c40], R2 ;  /* 0x019c4002130095a7 */ /* 0x000ea4000802007f */
[----:B--2---:R-:W-:Y:S05]  /*10bb0*/  @!P1 BRA `(.L_x_11295) ;  /* 0xfffffffc00f09947 */ /* 0x004fea000383ffff */
[----:B------:R-:W-:Y:S05]  /*10bc0*/  BRA `(.L_x_11354) ;  /* 0xffffffe8002c7947 */ /* 0x000fea000383ffff */
.L_x_11297:
[----:B--2---:R2:W3:Y:S02]  /*10bd0*/  SYNCS.PHASECHK.TRANS64.TRYWAIT P1, [R5+URZ+0x19c60], R0 ;  /* 0x019c6000050075a7 */ /* 0x0044e4000802017f */
[----:B---3--:R-:W-:Y:S05]  /*10be0*/  @!P1 NANOSLEEP.SYNCS 0x989680 ;  /* 0x009896800000995d */ /* 0x008fea0003900000 */
[----:B------:R-:W3:Y:S02]  /*10bf0*/  @!P1 SYNCS.PHASECHK.TRANS64 P1, [R5+URZ+0x19c60], R0 ;  /* 0x019c6000050095a7 */ /* 0x000ee4000802007f */
[----:B---3--:R-:W-:Y:S05]  /*10c00*/  @!P1 BRA `(.L_x_11297) ;  /* 0xfffffffc00f09947 */ /* 0x008fea000383ffff */
[----:B------:R-:W-:Y:S05]  /*10c10*/  BRA `(.L_x_11355) ;  /* 0xffffffe800287947 */ /* 0x000fea000383ffff */
.L_x_11299:
[----:B---3--:R3:W4:Y:S02]  /*10c20*/  SYNCS.PHASECHK.TRANS64.TRYWAIT P1, [R19+URZ+0x19c60], R2 ;  /* 0x019c6002130075a7 */ /* 0x008724000802017f */
[----:B----4-:R-:W-:Y:S05]  /*10c30*/  @!P1 NANOSLEEP.SYNCS 0x989680 ;  /* 0x009896800000995d */ /* 0x010fea0003900000 */
[----:B------:R-:W4:Y:S02]  /*10c40*/  @!P1 SYNCS.PHASECHK.TRANS64 P1, [R19+URZ+0x19c60], R2 ;  /* 0x019c6002130095a7 */ /* 0x000f24000802007f */
[----:B----4-:R-:W-:Y:S05]  /*10c50*/  @!P1 BRA `(.L_x_11299) ;  /* 0xfffffffc00f09947 */ /* 0x010fea000383ffff */
[----:B------:R-:W-:Y:S05]  /*10c60*/  BRA `(.L_x_11356) ;  /* 0xffffffe800247947 */ /* 0x000fea000383ffff */
.L_x_11301:
[----:B----4-:R4:W0:Y:S02]  /*10c70*/  SYNCS.PHASECHK.TRANS64.TRYWAIT P1, [R5+URZ+0x19c80], R0 ;  /* 0x019c8000050075a7 */ /* 0x010824000802017f */
[----:B0-----:R-:W-:Y:S05]  /*10c80*/  @!P1 NANOSLEEP.SYNCS 0x989680 ;  /* 0x009896800000995d */ /* 0x001fea0003900000 */
[----:B------:R-:W0:Y:S02]  /*10c90*/  @!P1 SYNCS.PHASECHK.TRANS64 P1, [R5+URZ+0x19c80], R0 ;  /* 0x019c8000050095a7 */ /* 0x000e24000802007f */
[----:B0-----:R-:W-:Y:S05]  /*10ca0*/  @!P1 BRA `(.L_x_11301) ;  /* 0xfffffffc00f09947 */ /* 0x001fea000383ffff */
[----:B------:R-:W-:Y:S05]  /*10cb0*/  BRA `(.L_x_11357) ;  /* 0xffffffe800207947 */ /* 0x000fea000383ffff */
.L_x_11358:
        /* <DEDUP_REMOVED lines=12> */
.L_x_16294:


//--------------------- .text._ZN7cutlass13device_kernelIN5flash11enable_sm90INS1_16FlashAttnFwdSm90INS1_25CollectiveMainloopFwdSm90ILi2EN4cute5tupleIJNS5_1CILi1EEES8_S8_EEENS6_IJNS7_ILi192EEENS7_ILi128EEENS7_ILi96EEEEEELi96ENS_12float_e4m3_tEfNS_4arch4Sm90ELb0ELb0ELb0ELb1ELb1ELb1ELb0ELb1ELb1ELb1ELb1ELb0EEENS1_21CollectiveEpilogueFwdINS6_IJSA_SC_SB_EEES9_NS_10bfloat16_tESG_Li384ELb1ELb1ELb1ELb1EEENS1_36VarlenDynamicPersistentTileSchedulerILi192ELi128ELi384ELi128ELb1ELb1ELb1ELb0ELb1ELb1EEEEEEEEEvNT_6ParamsE --------------------------
	.section	.text._ZN7cutlass13device_kernelIN5flash11enable_sm90INS1_16FlashAttnFwdSm90INS1_25CollectiveMainloopFwdSm90ILi2EN4cute5tupleIJNS5_1CILi1EEES8_S8_EEENS6_IJNS7_ILi192EEENS7_ILi128EEENS7_ILi96EEEEEELi96ENS_12float_e4m3_tEfNS_4arch4Sm90ELb0ELb0ELb0ELb1ELb1ELb1ELb0ELb1ELb1ELb1ELb1ELb0EEENS1_21CollectiveEpilogueFwdINS6_IJSA_SC_SB_EEES9_NS_10bfloat16_tESG_Li384ELb1ELb1ELb1ELb1EEENS1_36VarlenDynamicPersistentTileSchedulerILi192ELi128ELi384ELi128ELb1ELb1ELb1ELb0ELb1ELb1EEEEEEEEEvNT_6ParamsE,"ax",@progbits
	.align	128
.text._ZN7cutlass13device_kernelIN5flash11enable_sm90INS1_16FlashAttnFwdSm90INS1_25CollectiveMainloopFwdSm90ILi2EN4cute5tupleIJNS5_1CILi1EEES8_S8_EEENS6_IJNS7_ILi192EEENS7_ILi128EEENS7_ILi96EEEEEELi96ENS_12float_e4m3_tEfNS_4arch4Sm90ELb0ELb0ELb0ELb1ELb1ELb1ELb0ELb1ELb1ELb1ELb1ELb0EEENS1_21CollectiveEpilogueFwdINS6_IJSA_SC_SB_EEES9_NS_10bfloat16_tESG_Li384ELb1ELb1ELb1ELb1EEENS1_36VarlenDynamicPersistentTileSchedulerILi192ELi128ELi384ELi128ELb1ELb1ELb1ELb0ELb1ELb1EEEEEEEEEvNT_6ParamsE:
        .type           _ZN7cutlass13device_kernelIN5flash11enable_sm90INS1_16FlashAttnFwdSm90INS1_25CollectiveMainloopFwdSm90ILi2EN4cute5tupleIJNS5_1CILi1EEES8_S8_EEENS6_IJNS7_ILi192EEENS7_ILi128EEENS7_ILi96EEEEEELi96ENS_12float_e4m3_tEfNS_4arch4Sm90ELb0ELb0ELb0ELb1ELb1ELb1ELb0ELb1ELb1ELb1ELb1ELb0EEENS1_21CollectiveEpilogueFwdINS6_IJSA_SC_SB_EEES9_NS_10bfloat16_tESG_Li384ELb1ELb1ELb1ELb1EEENS1_36VarlenDynamicPersistentTileSchedulerILi192ELi128ELi384ELi128ELb1ELb1ELb1ELb0ELb1ELb1EEEEEEEEEvNT_6ParamsE,@function
        .size           _ZN7cutlass13device_kernelIN5flash11enable_sm90INS1_16FlashAttnFwdSm90INS1_25CollectiveMainloopFwdSm90ILi2EN4cute5tupleIJNS5_1CILi1EEES8_S8_EEENS6_IJNS7_ILi192EEENS7_ILi128EEENS7_ILi96EEEEEELi96ENS_12float_e4m3_tEfNS_4arch4Sm90ELb0ELb0ELb0ELb1ELb1ELb1ELb0ELb1ELb1ELb1ELb1ELb0EEENS1_21CollectiveEpilogueFwdINS6_IJSA_SC_SB_EEES9_NS_10bfloat16_tESG_Li384ELb1ELb1ELb1ELb1EEENS1_36VarlenDynamicPersistentTileSchedulerILi192ELi128ELi384ELi128ELb1ELb1ELb1ELb0ELb1ELb1EEEEEEEEEvNT_6ParamsE,(.L_x_16295 - _ZN7cutlass13device_kernelIN5flash11enable_sm90INS1_16FlashAttnFwdSm90INS1_25CollectiveMainloopFwdSm90ILi2EN4cute5tupleIJNS5_1CILi1EEES8_S8_EEENS6_IJNS7_ILi192EEENS7_ILi128EEENS7_ILi96EEEEEELi96ENS_12float_e4m3_tEfNS_4arch4Sm90ELb0ELb0ELb0ELb1ELb1ELb1ELb0ELb1ELb1ELb1ELb1ELb0EEENS1_21CollectiveEpilogueFwdINS6_IJSA_SC_SB_EEES9_NS_10bfloat16_tESG_Li384ELb1ELb1ELb1ELb1EEENS1_36VarlenDynamicPersistentTileSchedulerILi192ELi128ELi384ELi128ELb1ELb1ELb1ELb0ELb1ELb1EEEEEEEEEvNT_6ParamsE)
        .other          _ZN7cutlass13device_kernelIN5flash11enable_sm90INS1_16FlashAttnFwdSm90INS1_25CollectiveMainloopFwdSm90ILi2EN4cute5tupleIJNS5_1CILi1EEES8_S8_EEENS6_IJNS7_ILi192EEENS7_ILi128EEENS7_ILi96EEEEEELi96ENS_12float_e4m3_tEfNS_4arch4Sm90ELb0ELb0ELb0ELb1ELb1ELb1ELb0ELb1ELb1ELb1ELb1ELb0EEENS1_21CollectiveEpilogueFwdINS6_IJSA_SC_SB_EEES9_NS_10bfloat16_tESG_Li384ELb1ELb1ELb1ELb1EEENS1_36VarlenDynamicPersistentTileSchedulerILi192ELi128ELi384ELi128ELb1ELb1ELb1ELb0ELb1ELb1EEEEEEEEEvNT_6ParamsE,@"STO_CUDA_ENTRY STV_DEFAULT"
_ZN7cutlass13device_kernelIN5flash11enable_sm90INS1_16FlashAttnFwdSm90INS1_25CollectiveMainloopFwdSm90ILi2EN4cute5tupleIJNS5_1CILi1EEES8_S8_EEENS6_IJNS7_ILi192EEENS7_ILi128EEENS7_ILi96EEEEEELi96ENS_12float_e4m3_tEfNS_4arch4Sm90ELb0ELb0ELb0ELb1ELb1ELb1ELb0ELb1ELb1ELb1ELb1ELb0EEENS1_21CollectiveEpilogueFwdINS6_IJSA_SC_SB_EEES9_NS_10bfloat16_tESG_Li384ELb1ELb1ELb1ELb1EEENS1_36VarlenDynamicPersistentTileSchedulerILi192ELi128ELi384ELi128ELb1ELb1ELb1ELb0ELb1ELb1EEEEEEEEEvNT_6ParamsE:
        /* <DEDUP_REMOVED lines=18> */
.L_x_11360:
[----:B------:R-:W-:Y:S05]  /*0120*/  BSYNC B0 ;  /* 0x0000000000007941 */ /* 0x000fea0003800000 */
.L_x_11359:
        /* <DEDUP_REMOVED lines=41> */
.L_x_11361:
        /* <DEDUP_REMOVED lines=22> */
.L_x_11362:
        /* <DEDUP_REMOVED lines=18> */
.L_x_11363:
        /* <DEDUP_REMOVED lines=22> */
.L_x_11364:
        /* <DEDUP_REMOVED lines=23> */
.L_x_11365:
        /* <DEDUP_REMOVED lines=8> */
.L_x_11368:
[----:B------:R-:W-:-:S08]  /*0990*/  NOP ;  /* 0x0000000000007918 */ /* 0x000fd00000000000 */
[----:B------:R-:W0:Y:S02]  /*09a0*/  USETMAXREG.TRY_ALLOC.CTAPOOL UP0, 0xa0 ;  /* 0x000000a0000079c8 */ /* 0x000e240008000600 */
[----:B0-----:R-:W-:-:S13]  /*09b0*/  PLOP3.LUT P0, PT, PT, PT, UP0, 0x80, 0x0 ;  /* 0x000000000000781c */ /* 0x001fda0003f0f008 */
[----:B------:R-:W-:Y:S05]  /*09c0*/  @!P0 BRA `(.L_x_11368) ;  /* 0xfffffffc00f08947 */ /* 0x000fea000383ffff */
[----:B------:R-:W0:Y:S08]  /*09d0*/  S2UR UR4, SR_CgaCtaId ;  /* 0x00000000000479c3 */ /* 0x000e300000008800 */
[----:B------:R-:W-:Y:S06]  /*09e0*/  BAR.ARV 0x8, 0x200 ;  /* 0x0208000000007b1d */ /* 0x000fec0000002000 */
[----:B------:R-:W-:-:S02]  /*09f0*/  MOV R18, 0x400 ;  /* 0x0000040000127802 */ /* 0x000fc40000000f00 */
[----:B------:R-:W-:Y:S01]  /*0a00*/  BAR.SYNC.DEFER_BLOCKING 0x5, 0x200 ;  /* 0x0148000000007b1d */ /* 0x000fe20000010000 */
[----:B0-----:R-:W-:-:S05]  /*0a10*/  IMAD.U32 R0, RZ, RZ, UR4 ;  /* 0x00000004ff007e24 */ /* 0x001fca000f8e00ff */
[----:B------:R-:W-:Y:S01]  /*0a20*/  ULDC UR4, c[0x0][0xc3c] ;  /* 0x00030f0000047ab9 */ /* 0x000fe20000000800 */
[----:B------:R-:W-:Y:S01]  /*0a30*/  LEA R18, R0, R18, 0x18 ;  /* 0x0000001200127211 */ /* 0x000fe200078ec0ff */
[----:B------:R-:W-:Y:S04]  /*0a40*/  STL [R1+0x20], R0 ;  /* 0x0000200001007387 */ /* 0x000fe80000100800 */
[----:B------:R-:W0:Y:S01]  /*0a50*/  LDS.128 R28, [R18+0x19cd0] ;  /* 0x019cd000121c7984 */ /* 0x000e220000000c00 */
[----:B------:R-:W-:Y:S06]  /*0a60*/  BAR.ARV 0x4, 0x200 ;  /* 0x0108000000007b1d */ /* 0x000fec0000002000 */
[----:B0-----:R-:W-:-:S13]  /*0a70*/  ISETP.GE.AND P0, PT, R31, UR4, PT ;  /* 0x000000041f007c0c */ /* 0x001fda000bf06270 */
[----:B------:R-:W-:Y:S05]  /*0a80*/  @P0 BRA `(.L_x_11369) ;  /* 0x000001a400d00947 */ /* 0x000fea0003800000 */
[----:B------:R-:W0:Y:S01]  /*0a90*/  S2R R0, SR_TID.X ;  /* 0x0000000000007919 */ /* 0x000e220000002100 */
[----:B------:R-:W-:Y:S01]  /*0aa0*/  IMAD.MOV.U32 R154, RZ, RZ, RZ ;  /* 0x000000ffff9a7224 */ /* 0x000fe200078e00ff */
[----:B------:R-:W-:Y:S01]  /*0ab0*/  ULOP3.LUT UR36, UR37, 0x1, URZ, 0xfc, !UPT ;  /* 0x0000000125247892 */ /* 0x000fe2000f8efc3f */
[----:B------:R-:W-:Y:S02]  /*0ac0*/  IMAD.MOV.U32 R156, RZ, RZ, RZ ;  /* 0x000000ffff9c7224 */ /* 0x000fe400078e00ff */
[----:B0-----:R-:W-:-:S05]  /*0ad0*/  VIADD R20, R0, 0xffffff80 ;  /* 0xffffff8000147836 */ /* 0x001fca0000000000 */
[----:B------:R-:W-:Y:S02]  /*0ae0*/  SHF.R.S32.HI R0, RZ, 0x1f, R20 ;  /* 0x0000001fff007819 */ /* 0x000fe40000011414 */
[-C--:B------:R-:W-:Y:S02]  /*0af0*/  LEA.HI R3, R20, R20.reuse, RZ, 0x1 ;  /* 0x0000001414037211 */ /* 0x080fe400078f08ff */
[CC--:B------:R-:W-:Y:S02]  /*0b00*/  LEA.HI R2, R0.reuse, R20.reuse, RZ, 0x5 ;  /* 0x0000001400027211 */ /* 0x0c0fe400078f28ff */
[----:B------:R-:W-:Y:S02]  /*0b10*/  LEA.HI R5, R0, R20, RZ, 0x4 ;  /* 0x0000001400057211 */ /* 0x000fe400078f20ff */
[----:B------:R-:W-:Y:S01]  /*0b20*/  SHF.R.S32.HI R155, RZ, 0x1, R3 ;  /* 0x00000001ff9b7819 */ /* 0x000fe20000011403 */
[----:B------:R-:W-:Y:S01]  /*0b30*/  IMAD.SHL.U32 R4, R2, 0x10, RZ ;  /* 0x0000001002047824 */ /* 0x000fe200078e00ff */
[----:B------:R-:W-:-:S02]  /*0b40*/  LOP3.LUT R2, R5, 0x7fffff0, RZ, 0xc0, !PT ;  /* 0x07fffff005027812 */ /* 0x000fc400078ec0ff */
[----:B------:R-:W-:Y:S02]  /*0b50*/  SHF.R.S32.HI R6, RZ, 0x1f, R3 ;  /* 0x0000001fff067819 */ /* 0x000fe40000011403 */
[----:B------:R-:W-:Y:S01]  /*0b60*/  LOP3.LUT R7, R4, 0xfffffe00, RZ, 0xc0, !PT ;  /* 0xfffffe0004077812 */ /* 0x000fe200078ec0ff */
[----:B------:R-:W-:Y:S01]  /*0b70*/  IMAD.IADD R4, R20, 0x1, -R2 ;  /* 0x0000000114047824 */ /* 0x000fe200078e0a02 */
[-C--:B------:R-:W-:Y:S02]  /*0b80*/  LEA.HI R2, R0, R20.reuse, RZ, 0x7 ;  /* 0x0000001400027211 */ /* 0x080fe400078f38ff */
[----:B------:R-:W-:Y:S01]  /*0b90*/  LOP3.LUT R3, R3, 0xfffffffe, RZ, 0xc0, !PT ;  /* 0xfffffffe03037812 */ /* 0x000fe200078ec0ff */
[----:B------:R-:W-:Y:S01]  /*0ba0*/  IMAD R9, R4, 0x20, R7 ;  /* 0x0000002004097824 */ /* 0x000fe200078e0207 */
[----:B------:R-:W-:Y:S02]  /*0bb0*/  LOP3.LUT R7, R2, 0xffffff80, RZ, 0xc0, !PT ;  /* 0xffffff8002077812 */ /* 0x000fe400078ec0ff */
[----:B------:R-:W-:Y:S01]  /*0bc0*/  LEA.HI R6, R6, R155, RZ, 0x2 ;  /* 0x0000009b06067211 */ /* 0x000fe200078f10ff */
[----:B------:R-:W-:Y:S01]  /*0bd0*/  IMAD.IADD R16, R20, 0x1, -R3 ;  /* 0x0000000114107824 */ /* 0x000fe200078e0a03 */
[----:B------:R-:W-:Y:S01]  /*0be0*/  LEA.HI R4, R0, R20, RZ, 0x3 ;  /* 0x0000001400047211 */ /* 0x000fe200078f18ff */
[----:B------:R-:W-:Y:S01]  /*0bf0*/  IMAD.IADD R14, R20, 0x1, -R7 ;  /* 0x00000001140e7824 */ /* 0x000fe200078e0a07 */
[----:B------:R-:W-:Y:S01]  /*0c00*/  LOP3.LUT R6, R6, 0x7fffffc, RZ, 0xc0, !PT ;  /* 0x07fffffc06067812 */ /* 0x000fe200078ec0ff */
[C---:B------:R-:W-:Y:S01]  /*0c10*/  IMAD.SHL.U32 R152, R16.reuse, 0x8, RZ ;  /* 0x0000000810987824 */ /* 0x040fe200078e00ff */
[----:B------:R-:W-:Y:S01]  /*0c20*/  SHF.R.S32.HI R7, RZ, 0x4, R5 ;  /* 0x00000004ff077819 */ /* 0x000fe20000011405 */
[----:B------:R-:W-:Y:S01]  /*0c30*/  IMAD.SHL.U32 R16, R16, 0x10, RZ ;  /* 0x0000001010107824 */ /* 0x000fe200078e00ff */
[----:B------:R-:W-:Y:S01]  /*0c40*/  SHF.R.S32.HI R8, RZ, 0x1f, R14 ;  /* 0x0000001fff087819 */ /* 0x000fe2000001140e */
[----:B------:R-:W-:Y:S01]  /*0c50*/  IMAD.IADD R6, R155, 0x1, -R6 ;  /* 0x000000019b067824 */ /* 0x000fe200078e0a06 */
[----:B------:R-:W-:Y:S01]  /*0c60*/  LEA.HI R5, R5, R7, RZ, 0x1 ;  /* 0x0000000705057211 */ /* 0x000fe200078f08ff */
[C---:B------:R-:W-:Y:S01]  /*0c70*/  VIADD R13, R152.reuse, 0x20 ;  /* 0x00000020980d7836 */ /* 0x040fe20000000000 */
[----:B------:R-:W-:Y:S01]  /*0c80*/  SHF.R.S32.HI R19, RZ, 0x7, R2 ;  /* 0x00000007ff137819 */ /* 0x000fe20000011402 */
[----:B------:R-:W-:Y:S01]  /*0c90*/  IMAD R11, R7, 0x8, R6 ;  /* 0x00000008070b7824 */ /* 0x000fe200078e0206 */
[----:B------:R-:W-:Y:S01]  /*0ca0*/  LOP3.LUT R2, R5, 0x1ffffffe, RZ, 0xc0, !PT ;  /* 0x1ffffffe05027812 */ /* 0x000fe200078ec0ff */
[----:B------:R-:W-:Y:S01]  /*0cb0*/  IMAD.IADD R6, R152, 0x1, R13 ;  /* 0x0000000198067824 */ /* 0x000fe200078e020d */
[----:B------:R-:W-:Y:S01]  /*0cc0*/  LEA.HI R10, R8, R14, RZ, 0x2 ;  /* 0x0000000e080a7211 */ /* 0x000fe200078f10ff */
[----:B------:R0:W-:Y:S01]  /*0cd0*/  STL [R1+0x18], R13 ;  /* 0x0000180d01007387 */ /* 0x0001e20000100800 */
[----:B------:R-:W-:Y:S01]  /*0ce0*/  SHF.R.S32.HI R4, RZ, 0x3, R4 ;  /* 0x00000003ff047819 */ /* 0x000fe20000011404 */
[----:B------:R-:W-:Y:S01]  /*0cf0*/  IMAD.IADD R2, R7, 0x1, -R2 ;  /* 0x0000000107027824 */ /* 0x000fe200078e0a02 */
[--C-:B------:R-:W-:Y:S01]  /*0d00*/  SHF.R.S32.HI R5, RZ, 0x2, R10.reuse ;  /* 0x00000002ff057819 */ /* 0x100fe2000001140a */
[----:B------:R-:W-:Y:S01]  /*0d10*/  IMAD.SHL.U32 R11, R11, 0x20, RZ ;  /* 0x000000200b0b7824 */ /* 0x000fe200078e00ff */
[----:B------:R-:W-:Y:S01]  /*0d20*/  SHF.R.S32.HI R12, RZ, 0x1f, R10 ;  /* 0x0000001fff0c7819 */ /* 0x000fe2000001140a */
[----:B------:R-:W-:Y:S01]  /*0d30*/  IMAD.SHL.U32 R4, R4, 0x80, RZ ;  /* 0x0000008004047824 */ /* 0x000fe200078e00ff */
[----:B------:R-:W-:Y:S01]  /*0d40*/  SHF.R.S32.HI R7, RZ, 0x1f, R6 ;  /* 0x0000001fff077819 */ /* 0x000fe20000011406 */
[----:B------:R-:W-:Y:S01]  /*0d50*/  IMAD.HI R3, R19, 0x55555556, RZ ;  /* 0x5555555613037827 */ /* 0x000fe200078e02ff */
[----:B------:R-:W-:-:S02]  /*0d60*/  LEA.HI R12, R12, R5, RZ, 0x3 ;  /* 0x000000050c0c7211 */ /* 0x000fc400078f18ff */
[CC--:B------:R-:W-:Y:S01]  /*0d70*/  LEA.HI R157, R7.reuse, R6.reuse, RZ, 0x4 ;  /* 0x00000006079d7211 */ /* 0x0c0fe200078f20ff */
[----:B------:R-:W-:Y:S01]  /*0d80*/  VIADD R23, R16, 0x40 ;  /* 0x0000004010177836 */ /* 0x000fe20000000000 */
[----:B------:R-:W-:Y:S02]  /*0d90*/  LEA.HI R6, R7, R6, RZ, 0x5 ;  /* 0x0000000607067211 */ /* 0x000fe400078f28ff */
[----:B------:R-:W-:Y:S02]  /*0da0*/  LOP3.LUT R15, R4, 0x80, RZ, 0xc0, !PT ;  /* 0x00000080040f7812 */ /* 0x000fe400078ec0ff */
[----:B------:R-:W-:Y:S02]  /*0db0*/  LOP3.LUT R12, R12, 0xfffffff8, RZ, 0xc0, !PT ;  /* 0xfffffff80c0c7812 */ /* 0x000fe400078ec0ff */
[----:B------:R-:W-:Y:S01]  /*0dc0*/  LEA.HI R8, R8, R14, RZ, 0x5 ;  /* 0x0000000e08087211 */ /* 0x000fe200078f28ff */
[----:B------:R-:W-:Y:S01]  /*0dd0*/  STL [R1+0x4], R15 ;  /* 0x0000040f01007387 */ /* 0x000fe20000100800 */
[----:B------:R-:W-:Y:S01]  /*0de0*/  SHF.R.S32.HI R6, RZ, 0x5, R6 ;  /* 0x00000005ff067819 */ /* 0x000fe20000011406 */
[----:B------:R-:W-:Y:S01]  /*0df0*/  IMAD.IADD R5, R5, 0x1, -R12 ;  /* 0x0000000105057824 */ /* 0x000fe200078e0a0c */
[----:B0-----:R-:W-:Y:S01]  /*0e00*/  SHF.R.U32.HI R13, RZ, 0x3, R15 ;  /* 0x00000003ff0d7819 */ /* 0x001fe2000001160f */
[----:B------:R-:W-:Y:S01]  /*0e10*/  STL [R1+0x1c], R11 ;  /* 0x00001c0b01007387 */ /* 0x000fe20000100800 */
[----:B------:R-:W-:Y:S01]  /*0e20*/  LOP3.LUT R4, R15, 0x10, R157, 0xf8, !PT ;  /* 0x000000100f047812 */ /* 0x000fe200078ef89d */
[----:B------:R-:W-:Y:S01]  /*0e30*/  IMAD R7, R6, 0x1800, R11 ;  /* 0x0000180006077824 */ /* 0x000fe200078e020b */
[----:B------:R-:W-:Y:S01]  /*0e40*/  SHF.R.S32.HI R8, RZ, 0x5, R8 ;  /* 0x00000005ff087819 */ /* 0x000fe20000011408 */
[----:B------:R-:W-:Y:S01]  /*0e50*/  STL [R1+0xa0], R13 ;  /* 0x0000a00d01007387 */ /* 0x000fe20000100800 */
[----:B------:R-:W-:-:S02]  /*0e60*/  LOP3.LUT R4, R4, R13, RZ, 0x3c, !PT ;  /* 0x0000000d04047212 */ /* 0x000fc400078e3cff */
[----:B------:R-:W-:Y:S01]  /*0e70*/  LEA.HI R0, R0, R20, RZ, 0x2 ;  /* 0x0000001400007211 */ /* 0x000fe200078f10ff */
[----:B------:R-:W-:Y:S01]  /*0e80*/  IMAD R8, R8, 0x10, R5 ;  /* 0x0000001008087824 */ /* 0x000fe200078e0205 */
[----:B------:R-:W-:Y:S01]  /*0e90*/  LEA.HI R3, R3, R3, RZ, 0x1 ;  /* 0x0000000303037211 */ /* 0x000fe200078f08ff */
[----:B------:R-:W-:Y:S01]  /*0ea0*/  IMAD R5, R2, 0x8, R9 ;  /* 0x0000000802057824 */ /* 0x000fe200078e0209 */
[----:B------:R-:W-:Y:S02]  /*0eb0*/  IADD3 R2, R18, R7, R4 ;  /* 0x0000000712027210 */ /* 0x000fe40007ffe004 */
[----:B------:R-:W-:Y:S01]  /*0ec0*/  LOP3.LUT R10, R10, 0x7ffffffc, RZ, 0xc0, !PT ;  /* 0x7ffffffc0a0a7812 */ /* 0x000fe200078ec0ff */
[----:B------:R-:W-:Y:S01]  /*0ed0*/  IMAD R3, R3, -0x3, R19 ;  /* 0xfffffffd03037824 */ /* 0x000fe200078e0213 */
[----:B------:R0:W-:Y:S01]  /*0ee0*/  STL [R1+0xac], R5 ;  /* 0x0000ac0501007387 */ /* 0x0001e20000100800 */
[----:B------:R-:W-:Y:S01]  /*0ef0*/  SHF.R.S32.HI R7, RZ, 0x1f, R23 ;  /* 0x0000001fff077819 */ /* 0x000fe20000011417 */
[----:B------:R-:W-:Y:S01]  /*0f00*/  IMAD.MOV.U32 R19, RZ, RZ, RZ ;  /* 0x000000ffff137224 */ /* 0x000fe200078e00ff */
[----:B------:R-:W-:Y:S01]  /*0f10*/  SHF.R.S32.HI R157, RZ, 0x4, R157 ;  /* 0x00000004ff9d7819 */ /* 0x000fe2000001149d */
[----:B------:R1:W-:Y:S01]  /*0f20*/  STL [R1+0x9c], R2 ;  /* 0x00009c0201007387 */ /* 0x0003e20000100800 */
[----:B------:R-:W-:-:S02]  /*0f30*/  IMAD R3, R3, 0x40, R8 ;  /* 0x0000004003037824 */ /* 0x000fc400078e0208 */
[----:B------:R-:W-:Y:S02]  /*0f40*/  IMAD.IADD R10, R14, 0x1, -R10 ;  /* 0x000000010e0a7824 */ /* 0x000fe400078e0a0a */
[----:B0-----:R-:W-:Y:S01]  /*0f50*/  VIADD R5, R152, 0x10 ;  /* 0x0000001098057836 */ /* 0x001fe20000000000 */
[----:B------:R-:W-:Y:S01]  /*0f60*/  STL [R1+0xa4], R3 ;  /* 0x0000a40301007387 */ /* 0x000fe20000100800 */
[----:B------:R-:W-:Y:S01]  /*0f70*/  IMAD.SHL.U32 R10, R10, 0x2, RZ ;  /* 0x000000020a0a7824 */ /* 0x000fe200078e00ff */
[----:B-1----:R-:W-:Y:S02]  /*0f80*/  LOP3.LUT R2, R0, 0xfffffffc, RZ, 0xc0, !PT ;  /* 0xfffffffc00027812 */ /* 0x002fe400078ec0ff */
[----:B------:R-:W-:Y:S01]  /*0f90*/  STL [R1+0x48], RZ ;  /* 0x000048ff01007387 */ /* 0x000fe20000100800 */
[C---:B------:R-:W-:Y:S02]  /*0fa0*/  VIADD R9, R10.reuse, 0x28 ;  /* 0x000000280a097836 */ /* 0x040fe40000000000 */
[----:B------:R-:W-:Y:S01]  /*0fb0*/  VIADD R8, R10, 0x30 ;  /* 0x000000300a087836 */ /* 0x000fe20000000000 */
[----:B------:R-:W-:Y:S01]  /*0fc0*/  STL [R1], RZ ;  /* 0x000000ff01007387 */ /* 0x000fe20000100800 */
[----:B------:R-:W-:Y:S01]  /*0fd0*/  IMAD.IADD R6, R20, 0x1, -R2 ;  /* 0x0000000114067824 */ /* 0x000fe200078e0a02 */
[----:B------:R-:W-:-:S03]  /*0fe0*/  SHF.R.S32.HI R2, RZ, 0x2, R0 ;  /* 0x00000002ff027819 */ /* 0x000fc60000011400 */
[C---:B------:R-:W-:Y:S01]  /*0ff0*/  IMAD.SHL.U32 R4, R6.reuse, 0x8, RZ ;  /* 0x0000000806047824 */ /* 0x040fe200078e00ff */
[----:B------:R-:W-:-:S04]  /*1000*/  LEA.HI R0, R6, R6, RZ, 0x1 ;  /* 0x0000000606007211 */ /* 0x000fc800078f08ff */
[----:B------:R-:W-:Y:S01]  /*1010*/  STL [R1+0x34], R4 ;  /* 0x0000340401007387 */ /* 0x000fe20000100800 */
[----:B------:R-:W-:Y:S02]  /*1020*/  LOP3.LUT R2, R0, 0x1ffffffe, RZ, 0xc0, !PT ;  /* 0x1ffffffe00027812 */ /* 0x000fe400078ec0ff */
[----:B------:R-:W-:Y:S01]  /*1030*/  LOP3.LUT R0, R15, 0x10, R16, 0xf8, !PT ;  /* 0x000000100f007812 */ /* 0x000fe200078ef810 */
[----:B------:R0:W-:Y:S02]  /*1040*/  STL [R1+0xc], R5 ;  /* 0x00000c0501007387 */ /* 0x0001e40000100800 */
[----:B------:R-:W-:Y:S01]  /*1050*/  IMAD.IADD R2, R6, 0x1, -R2 ;  /* 0x0000000106027824 */ /* 0x000fe200078e0a02 */
[----:B------:R-:W-:Y:S01]  /*1060*/  LOP3.LUT R0, R0, R13, RZ, 0x3c, !PT ;  /* 0x0000000d00007212 */ /* 0x000fe200078e3cff */
[----:B------:R1:W-:Y:S01]  /*1070*/  STL [R1+0x8], R7 ;  /* 0x0000080701007387 */ /* 0x0003e20000100800 */
[----:B------:R-:W-:-:S03]  /*1080*/  VIADD R6, R10, 0x40 ;  /* 0x000000400a067836 */ /* 0x000fc60000000000 */
[----:B------:R-:W-:Y:S02]  /*1090*/  IMAD.IADD R0, R11, 0x1, R0 ;  /* 0x000000010b007824 */ /* 0x000fe400078e0200 */
[C---:B0-----:R-:W-:Y:S02]  /*10a0*/  VIADD R5, R4.reuse, 0x20 ;  /* 0x0000002004057836 */ /* 0x041fe40000000000 */
[----:B------:R-:W-:Y:S02]  /*10b0*/  VIADD R4, R4, 0x40 ;  /* 0x0000004004047836 */ /* 0x000fe40000000000 */
[----:B-1----:R-:W-:Y:S01]  /*10c0*/  VIADD R7, R10, 0x38 ;  /* 0x000000380a077836 */ /* 0x002fe20000000000 */
[----:B------:R0:W-:Y:S04]  /*10d0*/  STL [R1+0x54], R5 ;  /* 0x0000540501007387 */ /* 0x0001e80000100800 */
[----:B------:R1:W-:Y:S01]  /*10e0*/  STL [R1+0x60], R4 ;  /* 0x0000600401007387 */ /* 0x0003e20000100800 */
[----:B0-----:R-:W-:-:S02]  /*10f0*/  SHF.R.S32.HI R5, RZ, 0x1f, R5 ;  /* 0x0000001fff057819 */ /* 0x001fc40000011405 */
[----:B-1----:R-:W-:-:S03]  /*1100*/  SHF.R.S32.HI R4, RZ, 0x1f, R4 ;  /* 0x0000001fff047819 */ /* 0x002fc60000011404 */
[----:B------:R0:W-:Y:S04]  /*1110*/  STL [R1+0xb4], R5 ;  /* 0x0000b40501007387 */ /* 0x0001e80000100800 */
[----:B------:R1:W-:Y:S04]  /*1120*/  STL [R1+0xb0], R4 ;  /* 0x0000b00401007387 */ /* 0x0003e80000100800 */
[----:B------:R-:W-:Y:S01]  /*1130*/  STL [R1+0x44], R10 ;  /* 0x0000440a01007387 */ /* 0x000fe20000100800 */
[----:B0-----:R-:W-:-:S03]  /*1140*/  VIADD R5, R10, 0x48 ;  /* 0x000000480a057836 */ /* 0x001fc60000000000 */
[----:B------:R0:W-:Y:S01]  /*1150*/  STL [R1+0x2c], R0 ;  /* 0x00002c0001007387 */ /* 0x0001e20000100800 */
[C---:B-1----:R-:W-:Y:S01]  /*1160*/  VIADD R4, R10.reuse, 0x50 ;  /* 0x000000500a047836 */ /* 0x042fe20000000000 */
[----:B0-----:R-:W-:-:S05]  /*1170*/  IADD3 R0, R10, 0x20, RZ ;  /* 0x000000200a007810 */ /* 0x001fca0007ffe0ff */
[----:B------:R0:W-:Y:S04]  /*1180*/  STL [R1+0x5c], R0 ;  /* 0x00005c0001007387 */ /* 0x0001e80000100800 */
[----:B------:R1:W-:Y:S04]  /*1190*/  STL [R1+0x7c], R9 ;  /* 0x00007c0901007387 */ /* 0x0003e80000100800 */
[----:B------:R2:W-:Y:S01]  /*11a0*/  STL [R1+0x78], R8 ;  /* 0x0000780801007387 */ /* 0x0005e20000100800 */
[----:B0-----:R-:W-:Y:S01]  /*11b0*/  VIADD R0, R10, 0x58 ;  /* 0x000000580a007836 */ /* 0x001fe20000000000 */
[----:B------:R-:W-:-:S02]  /*11c0*/  SHF.R.S32.HI R10, RZ, 0x1f, R9 ;  /* 0x0000001fff0a7819 */ /* 0x000fc40000011409 */
[----:B------:R0:W-:Y:S01]  /*11d0*/  STL [R1+0x74], R7 ;  /* 0x0000740701007387 */ /* 0x0001e20000100800 */
[----:B-1----:R-:W-:-:S03]  /*11e0*/  SHF.R.S32.HI R9, RZ, 0x1f, R8 ;  /* 0x0000001fff097819 */ /* 0x002fc60000011408 */
[----:B------:R1:W-:Y:S01]  /*11f0*/  STL [R1+0x70], R6 ;  /* 0x0000700601007387 */ /* 0x0003e20000100800 */
[----:B--2---:R-:W-:-:S03]  /*1200*/  SHF.R.S32.HI R8, RZ, 0x1f, R7 ;  /* 0x0000001fff087819 */ /* 0x004fc60000011407 */
[----:B------:R2:W-:Y:S01]  /*1210*/  STL [R1+0x6c], R5 ;  /* 0x00006c0501007387 */ /* 0x0005e20000100800 */
[----:B0-----:R-:W-:-:S03]  /*1220*/  SHF.R.S32.HI R7, RZ, 0x1f, R6 ;  /* 0x0000001fff077819 */ /* 0x001fc60000011406 */
[----:B------:R-:W-:Y:S01]  /*1230*/  STL [R1+0x98], R10 ;  /* 0x0000980a01007387 */ /* 0x000fe20000100800 */
[----:B-1----:R-:W-:-:S03]  /*1240*/  SHF.R.S32.HI R6, RZ, 0x1f, R5 ;  /* 0x0000001fff067819 */ /* 0x002fc60000011405 */
[----:B------:R0:W-:Y:S01]  /*1250*/  STL [R1+0x68], R4 ;  /* 0x0000680401007387 */ /* 0x0001e20000100800 */
[----:B--2---:R-:W-:-:S03]  /*1260*/  SHF.R.S32.HI R5, RZ, 0x1f, R4 ;  /* 0x0000001fff057819 */ /* 0x004fc60000011404 */
[----:B------:R-:W-:Y:S04]  /*1270*/  STL [R1+0x94], R9 ;  /* 0x0000940901007387 */ /* 0x000fe80000100800 */
[----:B------:R1:W-:Y:S01]  /*1280*/  STL [R1+0x64], R0 ;  /* 0x0000640001007387 */ /* 0x0003e20000100800 */
[----:B0-----:R-:W-:-:S03]  /*1290*/  SHF.R.S32.HI R4, RZ, 0x1f, R0 ;  /* 0x0000001fff047819 */ /* 0x001fc60000011400 */
[----:B------:R0:W-:Y:S04]  /*12a0*/  STL [R1+0x90], R8 ;  /* 0x0000900801007387 */ /* 0x0001e80000100800 */
[----:B------:R0:W-:Y:S01]  /*12b0*/  STL [R1+0x8c], R7 ;  /* 0x00008c0701007387 */ /* 0x0001e20000100800 */
[----:B-1----:R-:W-:-:S03]  /*12c0*/  IMAD R0, R2, 0x8, R3 ;  /* 0x0000000802007824 */ /* 0x002fc600078e0203 */
[----:B------:R0:W-:Y:S04]  /*12d0*/  STL [R1+0x88], R6 ;  /* 0x0000880601007387 */ /* 0x0001e80000100800 */
[----:B------:R0:W-:Y:S04]  /*12e0*/  STL [R1+0x84], R5 ;  /* 0x0000840501007387 */ /* 0x0001e80000100800 */
[----:B------:R0:W-:Y:S04]  /*12f0*/  STL [R1+0xa8], R0 ;  /* 0x0000a80001007387 */ /* 0x0001e80000100800 */
[----:B------:R0:W-:Y:S02]  /*1300*/  STL [R1+0x80], R4 ;  /* 0x0000800401007387 */ /* 0x0001e40000100800 */
.L_x_11496:
[----:B012-4-:R-:W1:Y:S01]  /*1310*/  LDC.64 R2, c[0x0][0xc88] ;  /* 0x00032200ff027b82 */ /* 0x017e620000000a00 */
[----:B------:R-:W-:Y:S01]  /*1320*/  ULDC.64 UR4, c[0x0][0xa28] ;  /* 0x00028a0000047ab9 */ /* 0x000fe20000000a00 */
[----:B------:R-:W-:Y:S01]  /*1330*/  ULDC.64 UR8, c[0x0][0xa18] ;  /* 0x0002860000087ab9 */ /* 0x000fe20000000a00 */
[----:B------:R-:W-:Y:S01]  /*1340*/  ULDC.64 UR6, c[0x0][0xa08] ;  /* 0x0002820000067ab9 */ /* 0x000fe20000000a00 */
[----:B-1----:R-:W-:-:S05]  /*1350*/  IMAD.WIDE R2, R31, 0x4, R2 ;  /* 0x000000041f027825 */ /* 0x002fca00078e0202 */
[----:B------:R-:W2:Y:S01]  /*1360*/  LDG.E R33, desc[UR42][R2.64] ;  /* 0x0000002a02217981 */ /* 0x000ea2000c1e1900 */
[----:B------:R-:W-:Y:S01]  /*1370*/  ISETP.NE.U32.AND P2, PT, RZ, UR4, PT ;  /* 0x00000004ff007c0c */ /* 0x000fe2000bf45070 */
[----:B0--3--:R-:W-:Y:S01]  /*1380*/  IMAD.MOV.U32 R8, RZ, RZ, RZ ;  /* 0x000000ffff087224 */ /* 0x009fe200078e00ff */
[----:B------:R-:W-:Y:S01]  /*1390*/  ISETP.NE.U32.AND P1, PT, RZ, UR8, PT ;  /* 0x00000008ff007c0c */ /* 0x000fe2000bf25070 */
[----:B------:R-:W-:Y:S01]  /*13a0*/  IMAD.MOV.U32 R66, RZ, RZ, RZ ;  /* 0x000000ffff427224 */ /* 0x000fe200078e00ff */
[----:B------:R-:W-:Y:S02]  /*13b0*/  ISETP.NE.AND.EX P2, PT, RZ, UR5, PT, P2 ;  /* 0x00000005ff007c0c */ /* 0x000fe4000bf45320 */
[----:B------:R-:W-:Y:S02]  /*13c0*/  ISETP.NE.AND.EX P1, PT, RZ, UR9, PT, P1 ;  /* 0x00000009ff007c0c */ /* 0x000fe4000bf25310 */
[----:B------:R-:W-:-:S04]  /*13d0*/  ISETP.NE.U32.AND P0, PT, RZ, UR6, PT ;  /* 0x00000006ff007c0c */ /* 0x000fc8000bf05070 */
[----:B------:R-:W-:Y:S02]  /*13e0*/  ISETP.NE.AND.EX P0, PT, RZ, UR7, PT, P0 ;  /* 0x00000007ff007c0c */ /* 0x000fe4000bf05300 */
[----:B--2---:R-:W-:Y:S01]  /*13f0*/  SHF.R.S32.HI R0, RZ, 0x1f, R33 ;  /* 0x0000001fff007819 */ /* 0x004fe20000011421 */
[C---:B-----5:R-:W-:Y:S02]  /*1400*/  IMAD.SHL.U32 R35, R33.reuse, 0x4, RZ ;  /* 0x0000000421237824 */ /* 0x060fe400078e00ff */
[C---:B------:R-:W-:Y:S01]  /*1410*/  @P2 LEA R2, P3, R33.reuse, UR4, 0x2 ;  /* 0x0000000421022c11 */ /* 0x040fe2000f8610ff */
[----:B------:R-:W-:Y:S01]  /*1420*/  STL [R1+0x30], R33 ;  /* 0x0000302101007387 */ /* 0x000fe20000100800 */
[C-C-:B------:R-:W-:Y:S02]  /*1430*/  SHF.L.U64.HI R34, R33.reuse, 0x2, R0.reuse ;  /* 0x0000000221227819 */ /* 0x140fe40000010200 */
[----:B------:R-:W-:Y:S01]  /*1440*/  @P2 LEA.HI.X R3, R33, UR5, R0, 0x2, P3 ;  /* 0x0000000521032c11 */ /* 0x000fe200098f1400 */
[----:B------:R-:W-:Y:S01]  /*1450*/  ULDC UR4, c[0x0][0x288] ;  /* 0x0000a20000047ab9 */ /* 0x000fe20000000800 */
[C---:B------:R-:W-:Y:S01]  /*1460*/  IADD3 R6, P4, R35.reuse, UR6, RZ ;  /* 0x0000000623067c10 */ /* 0x040fe2000ff9e0ff */
[----:B------:R0:W-:Y:S04]  /*1470*/  STL [R1+0x4c], R0 ;  /* 0x00004c0001007387 */ /* 0x0001e80000100800 */
[----:B------:R1:W5:Y:S01]  /*1480*/  @P2 LDG.E R8, desc[UR42][R2.64] ;  /* 0x0000002a02082981 */ /* 0x000362000c1e1900 */
[----:B------:R-:W-:Y:S01]  /*1490*/  @P1 IADD3 R4, P2, R35, UR8, RZ ;  /* 0x0000000823041c10 */ /* 0x000fe2000ff5e0ff */
[----:B------:R-:W-:Y:S01]  /*14a0*/  IMAD.U32 R24, RZ, RZ, UR4 ;  /* 0x00000004ff187e24 */ /* 0x000fe2000f8e00ff */
[C---:B------:R-:W-:Y:S01]  /*14b0*/  IADD3.X R7, R34.reuse, UR7, RZ, P4, !PT ;  /* 0x0000000722077c10 */ /* 0x040fe2000a7fe4ff */
[----:B------:R2:W-:Y:S01]  /*14c0*/  STL [R1+0x3c], R35 ;  /* 0x00003c2301007387 */ /* 0x0005e20000100800 */
[----:B------:R-:W-:Y:S01]  /*14d0*/  @P1 IADD3.X R5, R34, UR9, RZ, P2, !PT ;  /* 0x0000000922051c10 */ /* 0x000fe200097fe4ff */
[----:B------:R-:W-:Y:S01]  /*14e0*/  ULDC.64 UR4, c[0x0][0x418] ;  /* 0x0001060000047ab9 */ /* 0x000fe20000000a00 */
[----:B------:R-:W-:Y:S01]  /*14f0*/  ULDC.64 UR8, c[0x0][0xa20] ;  /* 0x0002880000087ab9 */ /* 0x000fe20000000a00 */
[----:B------:R2:W5:Y:S04]  /*1500*/  @P0 LDG.E R66, desc[UR42][R6.64] ;  /* 0x0000002a06420981 */ /* 0x000568000c1e1900 */
[----:B------:R2:W5:Y:S04]  /*1510*/  @P1 LDG.E R24, desc[UR42][R4.64] ;  /* 0x0000002a04181981 */ /* 0x000568000c1e1900 */
[----:B------:R2:W-:Y:S04]  /*1520*/  STL [R1+0x40], R34 ;  /* 0x0000402201007387 */ /* 0x0005e80000100800 */
[----:B------:R2:W-:Y:S01]  /*1530*/  STL [R1+0x50], R29 ;  /* 0x0000501d01007387 */ /* 0x0005e20000100800 */
[----:B------:R-:W-:Y:S01]  /*1540*/  UISETP.NE.U32.AND UP0, UPT, UR4, URZ, UPT ;  /* 0x0000003f0400728c */ /* 0x000fe2000bf05070 */
[----:B-1----:R-:W-:-:S02]  /*1550*/  LOP3.LUT R2, R30, 0xff000000, RZ, 0xc0, !PT ;  /* 0xff0000001e027812 */ /* 0x002fc400078ec0ff */
[----:B------:R-:W-:Y:S01]  /*1560*/  ULDC UR4, c[0x0][0x424] ;  /* 0x0001090000047ab9 */ /* 0x000fe20000000800 */
[----:B------:R-:W-:Y:S01]  /*1570*/  UISETP.NE.AND.EX UP0, UPT, UR5, URZ, UPT, UP0 ;  /* 0x0000003f0500728c */ /* 0x000fe2000bf05300 */
[----:B------:R-:W-:Y:S02]  /*1580*/  ISETP.NE.U32.AND P2, PT, RZ, UR8, PT ;  /* 0x00000008ff007c0c */ /* 0x000fe4000bf45070 */
[----:B------:R-:W-:Y:S01]  /*1590*/  ULDC UR5, c[0x0][0x2f0] ;  /* 0x0000bc0000057ab9 */ /* 0x000fe20000000800 */
[----:B------:R-:W-:Y:S01]  /*15a0*/  USEL UR4, UR4, 0x1, UP0 ;  /* 0x0000000104047887 */ /* 0x000fe20008000000 */
[----:B0-----:R-:W-:Y:S02]  /*15b0*/  LOP3.LUT R0, R30, 0xff0000, RZ, 0xc0, !PT ;  /* 0x00ff00001e007812 */ /* 0x001fe400078ec0ff */
[----:B------:R-:W-:Y:S01]  /*15c0*/  SHF.R.U32.HI R3, RZ, 0x8, R2 ;  /* 0x00000008ff037819 */ /* 0x000fe20000011602 */
[----:B------:R-:W-:Y:S01]  /*15d0*/  UIMAD UR4, UR4, UR5, URZ ;  /* 0x00000005040472a4 */ /* 0x000fe2000f8e023f */
[----:B------:R-:W-:-:S02]  /*15e0*/  ISETP.NE.AND.EX P2, PT, RZ, UR9, PT, P2 ;  /* 0x00000009ff007c0c */ /* 0x000fc4000bf45320 */
[----:B------:R-:W-:Y:S01]  /*15f0*/  ULDC UR5, c[0x0][0x348] ;  /* 0x0000d20000057ab9 */ /* 0x000fe20000000800 */
[----:B------:R-:W-:Y:S02]  /*1600*/  LEA.HI R9, R0, R3, RZ, 0x10 ;  /* 0x0000000300097211 */ /* 0x000fe400078f80ff */
[----:B------:R-:W-:Y:S01]  /*1610*/  LOP3.LUT R22, R30, 0xffff, RZ, 0xc0, !PT ;  /* 0x0000ffff1e167812 */ /* 0x000fe200078ec0ff */
[----:B--2---:R-:W-:Y:S07]  /*1620*/  @P1 BRA `(.L_x_11370) ;  /* 0x0000000000241947 */ /* 0x004fee0003800000 */
        /* <DEDUP_REMOVED lines=9> */
.L_x_11370:
[----:B------:R-:W-:Y:S02]  /*16c0*/  IMAD.U32 R28, RZ, RZ, UR5 ;  /* 0x00000005ff1c7e24 */ /* 0x000fe4000f8e00ff */
[----:B------:R-:W-:Y:S01]  /*16d0*/  IMAD.U32 R31, RZ, RZ, UR4 ;  /* 0x00000004ff1f7e24 */ /* 0x000fe2000f8e00ff */
[----:B------:R-:W-:Y:S06]  /*16e0*/  @!P2 BRA `(.L_x_11371) ;  /* 0x000000000010a947 */ /* 0x000fec0003800000 */
[----:B------:R-:W-:-:S04]  /*16f0*/  IADD3 R2, P0, R35, UR8, RZ ;  /* 0x0000000823027c10 */ /* 0x000fc8000ff1e0ff */
[----:B------:R-:W-:-:S05]  /*1700*/  IADD3.X R3, R34, UR9, RZ, P0, !PT ;  /* 0x0000000922037c10 */ /* 0x000fca00087fe4ff */
[----:B------:R0:W5:Y:S01]  /*1710*/  LDG.E R31, desc[UR42][R2.64] ;  /* 0x0000002a021f7981 */ /* 0x000162000c1e1900 */
[----:B------:R-:W-:Y:S05]  /*1720*/  BRA `(.L_x_11372) ;  /* 0x0000000000107947 */ /* 0x000fea0003800000 */
.L_x_11371:
[----:B------:R-:W-:Y:S05]  /*1730*/  @!P0 BRA `(.L_x_11372) ;  /* 0x00000000000c8947 */ /* 0x000fea0003800000 */
[----:B------:R-:W2:Y:S04]  /*1740*/  LDG.E R0, desc[UR42][R6.64] ;  /* 0x0000002a06007981 */ /* 0x000ea8000c1e1900 */
[----:B------:R-:W2:Y:S02]  /*1750*/  LDG.E R31, desc[UR42][R6.64+0x4] ;  /* 0x0000042a061f7981 */ /* 0x000ea4000c1e1900 */
[----:B--2---:R-:W-:-:S07]  /*1760*/  IMAD.IADD R31, R31, 0x1, -R0 ;  /* 0x000000011f1f7824 */ /* 0x004fce00078e0a00 */
.L_x_11372:
[----:B------:R-:W-:Y:S01]  /*1770*/  ULDC.64 UR4, c[0x0][0xa10] ;  /* 0x0002840000047ab9 */ /* 0x000fe20000000a00 */
[----:B------:R-:W2:Y:S01]  /*1780*/  LDL.LU R30, [R1+0x24] ;  /* 0x00002400011e7983 */ /* 0x000ea20000300800 */
[----:B------:R-:W-:-:S04]  /*1790*/  ISETP.NE.U32.AND P0, PT, RZ, UR4, PT ;  /* 0x00000004ff007c0c */ /* 0x000fc8000bf05070 */
[----:B------:R-:W-:Y:S01]  /*17a0*/  ISETP.NE.AND.EX P0, PT, RZ, UR5, PT, P0 ;  /* 0x00000005ff007c0c */ /* 0x000fe2000bf05300 */
[----:B------:R-:W-:Y:S02]  /*17b0*/  ULDC.64 UR4, c[0x0][0xa30] ;  /* 0x00028c0000047ab9 */ /* 0x000fe40000000a00 */
[----:B------:R-:W-:-:S10]  /*17c0*/  ISETP.NE.U32.AND P1, PT, RZ, UR4, PT ;  /* 0x00000004ff007c0c */ /* 0x000fd4000bf25070 */
[----:B0-----:R-:W0:Y:S02]  /*17d0*/  @P0 LDC.64 R2, c[0x0][0xa10] ;  /* 0x00028400ff020b82 */ /* 0x001e240000000a00 */
[----:B0-----:R-:W-:-:S05]  /*17e0*/  @P0 IMAD.WIDE R2, R33, 0x4, R2 ;  /* 0x0000000421020825 */ /* 0x001fca00078e0202 */
[----:B------:R-:W3:Y:S04]  /*17f0*/  @P0 LDG.E R0, desc[UR42][R2.64] ;  /* 0x0000002a02000981 */ /* 0x000ee8000c1e1900 */
[----:B------:R-:W3:Y:S01]  /*1800*/  @P0 LDG.E R7, desc[UR42][R2.64+0x4] ;  /* 0x0000042a02070981 */ /* 0x000ee2000c1e1900 */
[----:B------:R-:W-:Y:S01]  /*1810*/  ISETP.NE.AND.EX P1, PT, RZ, UR5, PT, P1 ;  /* 0x00000005ff007c0c */ /* 0x000fe2000bf25310 */
[----:B-----5:R-:W-:-:S12]  /*1820*/  IMAD.MOV.U32 R26, RZ, RZ, R31 ;  /* 0x000000ffff1a7224 */ /* 0x020fd800078e001f */
[----:B------:R-:W-:-:S04]  /*1830*/  @P1 IADD3 R4, P2, R35, UR4, RZ ;  /* 0x0000000423041c10 */ /* 0x000fc8000ff5e0ff */
        /* <DEDUP_REMOVED lines=18> */
[----:B------:R0:W-:Y:S01]  /*1960*/  STL [R1+0x24], R30 ;  /* 0x0000241e01007387 */ /* 0x0001e20000100800 */
[----:B------:R-:W-:Y:S05]  /*1970*/  @!P3 BRA `(.L_x_11374) ;  /* 0x000000000078b947 */ /* 0x000fea0003800000 */
[----:B------:R-:W-:Y:S01]  /*1980*/  ISETP.NE.AND P0, PT, R6, RZ, PT ;  /* 0x000000ff0600720c */ /* 0x000fe20003f05270 */
[----:B------:R-:W-:-:S03]  /*1990*/  ULDC UR4, c[0x0][0x9f0] ;  /* 0x00027c0000047ab9 */ /* 0x000fc60000000800 */
[----:B0-----:R-:W-:-:S04]  /*19a0*/  SEL R6, R6, UR4, P0 ;  /* 0x0000000406067c07 */ /* 0x001fc80008000000 */
[-C--:B------:R-:W-:Y:S02]  /*19b0*/  IABS R5, R6.reuse ;  /* 0x0000000600057213 */ /* 0x080fe40000000000 */
[----:B------:R-:W-:Y:S02]  /*19c0*/  IADD3 R0, R25, -0x1, R6 ;  /* 0xffffffff19007810 */ /* 0x000fe40007ffe006 */
[----:B------:R-:W0:Y:S01]  /*19d0*/  I2F.RP R4, R5 ;  /* 0x0000000500047306 */ /* 0x000e220000209400 */
[----:B------:R-:W-:-:S05]  /*19e0*/  IABS R9, R6 ;  /* 0x0000000600097213 */ /* 0x000fca0000000000 */
[----:B------:R-:W-:Y:S02]  /*19f0*/  IMAD.MOV R9, RZ, RZ, -R9 ;  /* 0x000000ffff097224 */ /* 0x000fe400078e0a09 */
        /* <DEDUP_REMOVED lines=9> */
[----:B------:R-:W-:-:S04]  /*1a90*/  IMAD.HI.U32 R3, R3, R7, R2 ;  /* 0x0000000703037227 */ /* 0x000fc800078e0002 */
        /* <DEDUP_REMOVED lines=12> */
.L_x_11374:
[----:B------:R-:W-:Y:S05]  /*1b60*/  BSYNC B0 ;  /* 0x0000000000007941 */ /* 0x000fea0003800000 */
.L_x_11373:
[----:B------:R-:W-:Y:S01]  /*1b70*/  IMAD R2, R10, R0, RZ ;  /* 0x000000000a027224 */ /* 0x000fe200078e02ff */
[----:B------:R-:W-:-:S04]  /*1b80*/  PLOP3.LUT P2, PT, PT, PT, PT, 0x80, 0x0 ;  /* 0x000000000000781c */ /* 0x000fc80003f4f070 */
[C---:B------:R-:W-:Y:S01]  /*1b90*/  VIADDMNMX R0, R2.reuse, R0, R25, PT ;  /* 0x0000000002007246 */ /* 0x040fe20003800119 */
[----:B------:R-:W-:-:S03]  /*1ba0*/  IMAD R2, R2, 0x80, -R11 ;  /* 0x0000008002027824 */ /* 0x000fc600078e0a0b */
[----:B------:R-:W-:Y:S02]  /*1bb0*/  LEA R3, R0, -R11, 0x7 ;  /* 0x8000000b00037211 */ /* 0x000fe400078e38ff */
[----:B------:R-:W-:Y:S02]  /*1bc0*/  VIMNMX R2, RZ, R2, !PT ;  /* 0x00000002ff027248 */ /* 0x000fe40007fe0100 */
[----:B------:R-:W-:Y:S02]  /*1bd0*/  VIMNMX R3, R3, R28, PT ;  /* 0x0000001c03037248 */ /* 0x000fe40003fe0100 */
[----:B------:R-:W-:Y:S02]  /*1be0*/  SHF.R.U32.HI R27, RZ, 0x7, R2 ;  /* 0x00000007ff1b7819 */ /* 0x000fe40000011602 */
[----:B------:R-:W-:-:S03]  /*1bf0*/  ISETP.GT.AND P0, PT, R3, R2, PT ;  /* 0x000000020300720c */ /* 0x000fc60003f04270 */
[----:B------:R-:W-:-:S10]  /*1c00*/  IMAD.MOV.U32 R2, RZ, RZ, R27 ;  /* 0x000000ffff027224 */ /* 0x000fd400078e001b */
[----:B------:R-:W-:-:S05]  /*1c10*/  @P0 VIADD R0, R3, 0x7f ;  /* 0x0000007f03000836 */ /* 0x000fca0000000000 */
[----:B------:R-:W-:-:S04]  /*1c20*/  @P0 SHF.R.S32.HI R3, RZ, 0x1f, R0 ;  /* 0x0000001fff030819 */ /* 0x000fc80000011400 */
[----:B------:R-:W-:-:S04]  /*1c30*/  @P0 LEA.HI R3, R3, R0, RZ, 0x7 ;  /* 0x0000000003030211 */ /* 0x000fc800078f38ff */
[----:B------:R-:W-:-:S04]  /*1c40*/  @P0 SHF.R.S32.HI R2, RZ, 0x7, R3 ;  /* 0x00000007ff020819 */ /* 0x000fc80000011403 */
        /* <DEDUP_REMOVED lines=9> */
[----:B0-----:R-:W-:Y:S02]  /*1ce0*/  IMAD.U32 R4, RZ, RZ, UR4 ;  /* 0x00000004ff047e24 */ /* 0x001fe4000f8e00ff */
        /* <DEDUP_REMOVED lines=12> */
.L_x_11377:
[----:B------:R-:W-:Y:S05]  /*1db0*/  BSYNC B6 ;  /* 0x0000000000067941 */ /* 0x000fea0003800000 */
.L_x_11376:
        /* <DEDUP_REMOVED lines=20> */
.L_x_11379:
[----:B------:R-:W-:Y:S05]  /*1f00*/  BSYNC B6 ;  /* 0x0000000000067941 */ /* 0x000fea0003800000 */
.L_x_11378:
[----:B------:R-:W2:Y:S01]  /*1f10*/  LDL R11, [R1+0x4] ;  /* 0x00000400010b7983 */ /* 0x000ea20000100800 */
[----:B------:R-:W-:Y:S01]  /*1f20*/  ULDC.64 UR4, c[0x0][0x9f8] ;  /* 0x00027e0000047ab9 */ /* 0x000fe20000000a00 */
[----:B------:R-:W-:Y:S01]  /*1f30*/  IMAD.MOV.U32 R68, RZ, RZ, R33 ;  /* 0x000000ffff447224 */ /* 0x000fe200078e0021 */
[----:B------:R-:W-:Y:S01]  /*1f40*/  ISETP.NE.U32.AND P0, PT, RZ, UR4, PT ;  /* 0x00000004ff007c0c */ /* 0x000fe2000bf05070 */
[----:B------:R-:W3:Y:S01]  /*1f50*/  LDL R8, [R1+0xa0] ;  /* 0x0000a00001087983 */ /* 0x000ee20000100800 */
[----:B------:R-:W1:Y:S01]  /*1f60*/  LDC.64 R60, c[0x0][0x3f8] ;  /* 0x0000fe00ff3c7b82 */ /* 0x000e620000000a00 */
[----:B------:R-:W-:Y:S01]  /*1f70*/  IMAD.MOV.U32 R32, RZ, RZ, R30 ;  /* 0x000000ffff207224 */ /* 0x000fe200078e001e */
[----:B------:R-:W-:Y:S01]  /*1f80*/  ISETP.NE.AND.EX P0, PT, RZ, UR5, PT, P0 ;  /* 0x00000005ff007c0c */ /* 0x000fe2000bf05300 */
[----:B0-----:R-:W4:Y:S05]  /*1f90*/  LDL R10, [R1+0x1c] ;  /* 0x00001c00010a7983 */ /* 0x001f2a0000100800 */
[----:B------:R-:W0:Y:S07]  /*1fa0*/  LDC R55, c[0x0][0x3f4] ;  /* 0x0000fd00ff377b82 */ /* 0x000e2e0000000800 */
[----:B------:R-:W-:Y:S01]  /*1fb0*/  @P0 IADD3 R4, P1, R35, UR4, RZ ;  /* 0x0000000423040c10 */ /* 0x000fe2000ff3e0ff */
[----:B------:R-:W-:Y:S01]  /*1fc0*/  VIADD R67, R16, 0x20 ;  /* 0x0000002010437836 */ /* 0x000fe20000000000 */
[----:B------:R-:W0:Y:S01]  /*1fd0*/  LDC.64 R58, c[0x0][0x408] ;  /* 0x00010200ff3a7b82 */ /* 0x000e220000000a00 */
[----:B------:R-:W-:Y:S01]  /*1fe0*/  ULDC UR4, c[0x0][0x2f4] ;  /* 0x0000bd0000047ab9 */ /* 0x000fe20000000800 */
[----:B------:R-:W-:-:S05]  /*1ff0*/  @P0 IADD3.X R5, R34, UR5, RZ, P1, !PT ;  /* 0x0000000522050c10 */ /* 0x000fca0008ffe4ff */
[----:B------:R1:W4:Y:S01]  /*2000*/  @P0 LDG.E R68, desc[UR42][R4.64] ;  /* 0x0000002a04440981 */ /* 0x000322000c1e1900 */
[----:B------:R-:W-:-:S04]  /*2010*/  ISETP.GE.AND P1, PT, R67, UR4, PT ;  /* 0x0000000443007c0c */ /* 0x000fc8000bf26270 */
[----:B------:R-:W-:Y:S02]  /*2020*/  SEL R3, RZ, 0xffffffff, P1 ;  /* 0xffffffffff037807 */ /* 0x000fe40000800000 */
[----:B------:R-:W-:-:S03]  /*2030*/  ISETP.GE.AND P0, PT, R16, UR4, PT ;  /* 0x0000000410007c0c */ /* 0x000fc6000bf06270 */
[----:B-1----:R-:W-:Y:S01]  /*2040*/  IMAD.SHL.U32 R5, R3, 0x2, RZ ;  /* 0x0000000203057824 */ /* 0x002fe200078e00ff */
[----:B------:R-:W-:Y:S02]  /*2050*/  SHF.R.S32.HI R3, RZ, 0x1f, R155 ;  /* 0x0000001fff037819 */ /* 0x000fe4000001149b */
[----:B------:R-:W-:Y:S02]  /*2060*/  SEL R0, RZ, 0x1, P0 ;  /* 0x00000001ff007807 */ /* 0x000fe40000000000 */
[----:B------:R-:W-:Y:S01]  /*2070*/  SHF.R.S32.HI R153, RZ, 0x1f, R152 ;  /* 0x0000001fff997819 */ /* 0x000fe20000011498 */
[----:B------:R-:W-:Y:S01]  /*2080*/  IMAD R4, R3, R60, RZ ;  /* 0x0000003c03047224 */ /* 0x000fe200078e02ff */
[----:B------:R-:W-:Y:S02]  /*2090*/  SHF.R.S32.HI R17, RZ, 0x1f, R16 ;  /* 0x0000001fff117819 */ /* 0x000fe40000011410 */
[-C--:B0-----:R-:W-:Y:S02]  /*20a0*/  ISETP.GE.AND P2, PT, R67, R55.reuse, PT ;  /* 0x000000374300720c */ /* 0x081fe40003f46270 */
[----:B------:R-:W-:-:S02]  /*20b0*/  ISETP.GE.AND P0, PT, R16, R55, PT ;  /* 0x000000371000720c */ /* 0x000fc40003f06270 */
[----:B------:R-:W-:Y:S01]  /*20c0*/  LOP3.LUT R0, R5, 0x2, R0, 0xe2, !PT ;  /* 0x0000000205007812 */ /* 0x000fe200078ee200 */
[----:B------:R-:W-:Y:S01]  /*20d0*/  IMAD R5, R155, R61, R4 ;  /* 0x0000003d9b057224 */ /* 0x000fe200078e0204 */
[----:B------:R-:W-:Y:S01]  /*20e0*/  SEL R4, R55, RZ, P2 ;  /* 0x000000ff37047207 */ /* 0x000fe20001000000 */
[----:B------:R-:W-:Y:S01]  /*20f0*/  IMAD R6, R3, R58, RZ ;  /* 0x0000003a03067224 */ /* 0x000fe200078e02ff */
[----:B------:R-:W-:Y:S01]  /*2100*/  SEL R3, R55, RZ, P0 ;  /* 0x000000ff37037207 */ /* 0x000fe20000000000 */
[----:B------:R-:W-:-:S04]  /*2110*/  IMAD.WIDE.U32 R46, R155, R60, R152 ;  /* 0x0000003c9b2e7225 */ /* 0x000fc800078e0098 */
[----:B------:R-:W-:-:S04]  /*2120*/  IMAD.WIDE.U32 R44, R155, R60, R16 ;  /* 0x0000003c9b2c7225 */ /* 0x000fc800078e0010 */
[----:B------:R-:W-:Y:S02]  /*2130*/  IMAD.IADD R47, R47, 0x1, R5 ;  /* 0x000000012f2f7824 */ /* 0x000fe400078e0205 */
[----:B------:R-:W-:Y:S02]  /*2140*/  IMAD.IADD R45, R5, 0x1, R45 ;  /* 0x00000001052d7824 */ /* 0x000fe400078e022d */
[----:B------:R-:W-:Y:S02]  /*2150*/  IMAD.IADD R5, R67, 0x1, R4 ;  /* 0x0000000143057824 */ /* 0x000fe400078e0204 */
[----:B------:R-:W-:Y:S02]  /*2160*/  IMAD.IADD R3, R16, 0x1, R3 ;  /* 0x0000000110037824 */ /* 0x000fe400078e0203 */
[----:B------:R-:W-:Y:S01]  /*2170*/  IMAD R9, R155, R59, R6 ;  /* 0x0000003b9b097224 */ /* 0x000fe200078e0206 */
[----:B------:R-:W-:Y:S02]  /*2180*/  SHF.R.S32.HI R6, RZ, 0x1f, R5 ;  /* 0x0000001fff067819 */ /* 0x000fe40000011405 */
[----:B------:R-:W-:-:S02]  /*2190*/  SHF.R.S32.HI R4, RZ, 0x1f, R3 ;  /* 0x0000001fff047819 */ /* 0x000fc40000011403 */
[----:B------:R-:W-:Y:S02]  /*21a0*/  LEA.HI R64, R6, R5, RZ, 0x4 ;  /* 0x0000000506407211 */ /* 0x000fe400078f20ff */
[----:B------:R-:W-:Y:S02]  /*21b0*/  LEA.HI R65, R4, R3, RZ, 0x4 ;  /* 0x0000000304417211 */ /* 0x000fe400078f20ff */
[----:B------:R-:W-:Y:S02]  /*21c0*/  LEA.HI R5, R6, R5, RZ, 0x5 ;  /* 0x0000000506057211 */ /* 0x000fe400078f28ff */
[----:B------:R-:W-:-:S03]  /*21d0*/  LEA.HI R3, R4, R3, RZ, 0x5 ;  /* 0x0000000304037211 */ /* 0x000fc600078f28ff */
[----:B------:R-:W-:Y:S01]  /*21e0*/  IMAD.SHL.U32 R6, R5, 0x80, RZ ;  /* 0x0000008005067824 */ /* 0x000fe200078e00ff */
[----:B------:R-:W-:-:S04]  /*21f0*/  SHF.L.U32 R4, R3, 0x7, RZ ;  /* 0x0000000703047819 */ /* 0x000fc800000006ff */
[----:B------:R-:W-:Y:S02]  /*2200*/  LOP3.LUT R4, R4, 0xfffff000, RZ, 0xc0, !PT ;  /* 0xfffff00004047812 */ /* 0x000fe400078ec0ff */
[----:B------:R-:W-:Y:S01]  /*2210*/  LOP3.LUT R6, R6, 0xfffff000, RZ, 0xc0, !PT ;  /* 0xfffff00006067812 */ /* 0x000fe200078ec0ff */
[----:B------:R-:W0:Y:S01]  /*2220*/  S2R R33, SR_TID.X ;  /* 0x0000000000217919 */ /* 0x000e220000002100 */
[----:B------:R-:W-:Y:S02]  /*2230*/  ISETP.GE.AND P1, PT, R23, UR4, PT ;  /* 0x0000000417007c0c */ /* 0x000fe4000bf26270 */
[----:B------:R-:W-:-:S04]  /*2240*/  LOP3.LUT R32, R32, 0xfffffffe, RZ, 0xc0, !PT ;  /* 0xfffffffe20207812 */ /* 0x000fc800078ec0ff */
[----:B------:R-:W-:-:S04]  /*2250*/  @P2 LOP3.LUT R32, R32, 0x1, RZ, 0xfc, !PT ;  /* 0x0000000120202812 */ /* 0x000fc800078efcff */
[----:B------:R-:W-:-:S04]  /*2260*/  LOP3.LUT R32, R32, 0xfffffffd, RZ, 0xc0, !PT ;  /* 0xfffffffd20207812 */ /* 0x000fc800078ec0ff */
[----:B------:R-:W-:-:S05]  /*2270*/  @P1 LOP3.LUT R32, R32, 0x2, RZ, 0xfc, !PT ;  /* 0x0000000220201812 */ /* 0x000fca00078efcff */
[----:B------:R1:W-:Y:S01]  /*2280*/  STL [R1+0x24], R32 ;  /* 0x0000242001007387 */ /* 0x0003e20000100800 */
[----:B-----5:R-:W-:Y:S01]  /*2290*/  SHF.R.S32.HI R7, RZ, 0x1f, R26 ;  /* 0x0000001fff077819 */ /* 0x020fe2000001141a */
[----:B------:R-:W-:Y:S02]  /*22a0*/  IMAD.IADD R66, R66, 0x1, R31 ;  /* 0x0000000142427824 */ /* 0x000fe400078e021f */
[----:B------:R-:W-:-:S04]  /*22b0*/  IMAD.WIDE.U32 R30, R155, R58, R152 ;  /* 0x0000003a9b1e7225 */ /* 0x000fc800078e0098 */
[----:B------:R-:W-:-:S04]  /*22c0*/  IMAD.WIDE.U32 R20, R155, R58, R16 ;  /* 0x0000003a9b147225 */ /* 0x000fc800078e0010 */
[----:B------:R-:W-:Y:S02]  /*22d0*/  IMAD.IADD R31, R31, 0x1, R9 ;  /* 0x000000011f1f7824 */ /* 0x000fe400078e0209 */
[----:B------:R-:W-:Y:S02]  /*22e0*/  IMAD.IADD R21, R9, 0x1, R21 ;  /* 0x0000000109157824 */ /* 0x000fe400078e0215 */
[----:B------:R-:W-:Y:S01]  /*22f0*/  IMAD.WIDE.U32 R46, R26, R60, R46 ;  /* 0x0000003c1a2e7225 */ /* 0x000fe200078e002e */
[----:B------:R-:W-:-:S03]  /*2300*/  LOP3.LUT R54, R0, 0x1, RZ, 0xc0, !PT ;  /* 0x0000000100367812 */ /* 0x000fc600078ec0ff */
[----:B------:R-:W-:Y:S01]  /*2310*/  IMAD.WIDE.U32 R44, R26, R60, R44 ;  /* 0x0000003c1a2c7225 */ /* 0x000fe200078e002c */
[----:B------:R-:W-:-:S03]  /*2320*/  LOP3.LUT R53, R0, 0x2, RZ, 0xc0, !PT ;  /* 0x0000000200357812 */ /* 0x000fc600078ec0ff */
[----:B------:R-:W-:-:S04]  /*2330*/  IMAD.WIDE.U32 R30, R26, R58, R30 ;  /* 0x0000003a1a1e7225 */ /* 0x000fc800078e001e */
[----:B------:R-:W-:Y:S01]  /*2340*/  IMAD.WIDE.U32 R20, R26, R58, R20 ;  /* 0x0000003a1a147225 */ /* 0x000fe200078e0014 */
[----:B------:R-:W-:-:S03]  /*2350*/  LOP3.LUT R48, R65, 0xfffffff0, RZ, 0xc0, !PT ;  /* 0xfffffff041307812 */ /* 0x000fc600078ec0ff */
[----:B------:R-:W-:Y:S01]  /*2360*/  IMAD.SHL.U32 R55, R55, 0x2, RZ ;  /* 0x0000000237377824 */ /* 0x000fe200078e00ff */
[C---:B--2---:R-:W-:Y:S02]  /*2370*/  LOP3.LUT R3, R11.reuse, 0x10, R65, 0xf8, !PT ;  /* 0x000000100b037812 */ /* 0x044fe400078ef841 */
[----:B------:R-:W-:Y:S02]  /*2380*/  LOP3.LUT R5, R11, 0x10, R64, 0xf8, !PT ;  /* 0x000000100b057812 */ /* 0x000fe400078ef840 */
[-C--:B---3--:R-:W-:Y:S02]  /*2390*/  LOP3.LUT R3, R3, R8.reuse, RZ, 0x3c, !PT ;  /* 0x0000000803037212 */ /* 0x088fe400078e3cff */
[----:B------:R-:W-:Y:S02]  /*23a0*/  LOP3.LUT R5, R5, R8, RZ, 0x3c, !PT ;  /* 0x0000000805057212 */ /* 0x000fe400078e3cff */
[--C-:B----4-:R-:W-:Y:S02]  /*23b0*/  IADD3 R63, R3, R4, R10.reuse ;  /* 0x00000004033f7210 */ /* 0x110fe40007ffe00a */
[----:B------:R-:W-:-:S02]  /*23c0*/  IADD3 R62, R5, R6, R10 ;  /* 0x00000006053e7210 */ /* 0x000fc40007ffe00a */
[----:B------:R-:W2:Y:S01]  /*23d0*/  S2R R10, SR_TID.X ;  /* 0x00000000000a7919 */ /* 0x000ea20000002100 */
[C---:B------:R-:W-:Y:S02]  /*23e0*/  IMAD R8, R7.reuse, R60, RZ ;  /* 0x0000003c07087224 */ /* 0x040fe400078e02ff */
[----:B------:R-:W-:Y:S02]  /*23f0*/  IMAD R7, R7, R58, RZ ;  /* 0x0000003a07077224 */ /* 0x000fe400078e02ff */
[C---:B------:R-:W-:Y:S02]  /*2400*/  IMAD R51, R26.reuse, R61, R8 ;  /* 0x0000003d1a337224 */ /* 0x040fe400078e0208 */
[----:B------:R-:W-:Y:S01]  /*2410*/  IMAD R7, R26, R59, R7 ;  /* 0x0000003b1a077224 */ /* 0x000fe200078e0207 */
[----:B------:R-:W-:Y:S01]  /*2420*/  SHF.L.U64.HI R61, R60, 0x7, R61 ;  /* 0x000000073c3d7819 */ /* 0x000fe2000001023d */
[----:B------:R-:W-:Y:S01]  /*2430*/  IMAD.IADD R52, R47, 0x1, R51 ;  /* 0x000000012f347824 */ /* 0x000fe200078e0233 */
[----:B------:R-:W-:Y:S01]  /*2440*/  SHF.L.U64.HI R59, R58, 0x7, R59 ;  /* 0x000000073a3b7819 */ /* 0x000fe2000001023b */
[----:B------:R-:W-:Y:S01]  /*2450*/  IMAD.SHL.U32 R60, R60, 0x80, RZ ;  /* 0x000000803c3c7824 */ /* 0x000fe200078e00ff */
[----:B------:R-:W-:Y:S01]  /*2460*/  LOP3.LUT R3, R64, 0xfffffff0, RZ, 0xc0, !PT ;  /* 0xfffffff040037812 */ /* 0x000fe200078ec0ff */
[----:B------:R-:W-:-:S02]  /*2470*/  IMAD.SHL.U32 R58, R58, 0x80, RZ ;  /* 0x000000803a3a7824 */ /* 0x000fc400078e00ff */
[----:B--2---:R-:W-:-:S05]  /*2480*/  VIADD R34, R10, 0xffffff80 ;  /* 0xffffff800a227836 */ /* 0x004fca0000000000 */
[----:B------:R-:W-:-:S04]  /*2490*/  LEA.HI R11, R34, R34, RZ, 0x1 ;  /* 0x00000022220b7211 */ /* 0x000fc800078f08ff */
[----:B------:R-:W-:Y:S02]  /*24a0*/  LOP3.LUT R11, R11, 0xfffffffe, RZ, 0xc0, !PT ;  /* 0xfffffffe0b0b7812 */ /* 0x000fe400078ec0ff */
[----:B0-----:R-:W-:-:S03]  /*24b0*/  SHF.R.U32.HI R10, RZ, 0x7, R33 ;  /* 0x00000007ff0a7819 */ /* 0x001fc60000011621 */
[----:B------:R-:W-:Y:S01]  /*24c0*/  IMAD.IADD R11, R34, 0x1, -R11 ;  /* 0x00000001220b7824 */ /* 0x000fe200078e0a0b */
[----:B------:R-:W-:Y:S01]  /*24d0*/  SHF.R.S32.HI R0, RZ, 0x1f, R68 ;  /* 0x0000001fff007819 */ /* 0x000fe20000011444 */
[----:B------:R-:W-:Y:S02]  /*24e0*/  VIADD R56, R10, 0x8 ;  /* 0x000000080a387836 */ /* 0x000fe40000000000 */
[----:B------:R-:W-:Y:S02]  /*24f0*/  IMAD R57, R11, 0xc0, R155 ;  /* 0x000000c00b397824 */ /* 0x000fe400078e029b */
[----:B------:R-:W-:Y:S02]  /*2500*/  IMAD.IADD R51, R51, 0x1, R45 ;  /* 0x0000000133337824 */ /* 0x000fe400078e022d */
[----:B------:R-:W-:Y:S02]  /*2510*/  IMAD.IADD R50, R31, 0x1, R7 ;  /* 0x000000011f327824 */ /* 0x000fe400078e0207 */
[----:B-1----:R-:W-:-:S07]  /*2520*/  IMAD.IADD R49, R7, 0x1, R21 ;  /* 0x0000000107317824 */ /* 0x002fce00078e0215 */
.L_x_11422:
[----:B------:R-:W2:Y:S01]  /*2530*/  LDL R13, [R1+0x2c] ;  /* 0x00002c00010d7983 */ /* 0x000ea20000100800 */
[----:B------:R-:W0:Y:S01]  /*2540*/  LDC R74, c[0x0][0x430] ;  /* 0x00010c00ff4a7b82 */ /* 0x000e220000000800 */
        /* <DEDUP_REMOVED lines=20> */
[----:B---3--:R-:W-:-:S04]  /*2690*/  @!P1 LEA R4, P2, R6, R4, 0x2 ;  /* 0x0000000406049211 */ /* 0x008fc800078410ff */
        /* <DEDUP_REMOVED lines=9> */
[----:B------:R-:W-:Y:S01]  /*2730*/  IMAD.IADD R69, R18, 0x1, R69 ;  /* 0x0000000112457824 */ /* 0x000fe200078e0245 */
[----:B0-----:R-:W-:Y:S07]  /*2740*/  @!P2 BRA `(.L_x_11381) ;  /* 0x0000003c00b4a947 */ /* 0x001fee0003800000 */
        /* <DEDUP_REMOVED lines=39> */
[----:B------:R-:W-:Y:S01]  /*29c0*/  CS2R R38, SRZ ;  /* 0x0000000000267805 */ /* 0x000fe2000001ff00 */
[----:B------:R-:W-:Y:S06]  /*29d0*/  @P3 BRA `(.L_x_11384) ;  /* 0x00000000005c3947 */ /* 0x000fec0003800000 */
        /* <DEDUP_REMOVED lines=23> */
.L_x_11384:
[----:B------:R-:W-:Y:S05]  /*2b50*/  BSYNC B1 ;  /* 0x0000000000017941 */ /* 0x000fea0003800000 */
.L_x_11383:
[----:B------:R-:W-:Y:S01]  /*2b60*/  UISETP.NE.AND UP0, UPT, UR36, 0x3, UPT ;  /* 0x000000032400788c */ /* 0x000fe2000bf05270 */
[----:B-----5:R-:W-:Y:S02]  /*2b70*/  IMAD.MOV.U32 R42, RZ, RZ, R8 ;  /* 0x000000ffff2a7224 */ /* 0x020fe400078e0008 */
[----:B------:R-:W-:Y:S02]  /*2b80*/  IMAD.MOV.U32 R82, RZ, RZ, R36 ;  /* 0x000000ffff527224 */ /* 0x000fe400078e0024 */
[----:B------:R-:W-:Y:S01]  /*2b90*/  IMAD.MOV.U32 R83, RZ, RZ, R40 ;  /* 0x000000ffff537224 */ /* 0x000fe200078e0028 */
[----:B------:R-:W-:Y:S01]  /*2ba0*/  PLOP3.LUT P2, PT, PT, PT, UP0, 0x80, 0x0 ;  /* 0x000000000000781c */ /* 0x000fe20003f4f008 */
[----:B------:R-:W-:Y:S02]  /*2bb0*/  IMAD.MOV.U32 R80, RZ, RZ, R32 ;  /* 0x000000ffff507224 */ /* 0x000fe400078e0020 */
[----:B------:R-:W-:Y:S02]  /*2bc0*/  IMAD.MOV.U32 R81, RZ, RZ, R34 ;  /* 0x000000ffff517224 */ /* 0x000fe400078e0022 */
[----:B------:R-:W-:-:S08]  /*2bd0*/  IMAD.MOV.U32 R84, RZ, RZ, R38 ;  /* 0x000000ffff547224 */ /* 0x000fd000078e0026 */
[----:B------:R-:W-:Y:S05]  /*2be0*/  @!P2 BRA `(.L_x_11385) ;  /* 0x000000000004a947 */ /* 0x000fea0003800000 */
[----:B------:R-:W-:Y:S01]  /*2bf0*/  BPT.TRAP 0x1 ;  /* 0x000000040000795c */ /* 0x000fe20000300000 */
.L_x_11385:
[----:B------:R-:W-:Y:S01]  /*2c00*/  IMAD R70, R19, 0x8, R18 ;  /* 0x0000000813467824 */ /* 0x000fe200078e0212 */
[----:B------:R-:W-:Y:S01]  /*2c10*/  SHF.L.U32 R76, R154, 0x1f, RZ ;  /* 0x0000001f9a4c7819 */ /* 0x000fe200000006ff */
[----:B------:R-:W-:Y:S03]  /*2c20*/  BSSY B1, `(.L_x_11386) ;  /* 0x0000003000017945 */ /* 0x000fe60003800000 */
[----:B------:R-:W1:Y:S02]  /*2c30*/  SYNCS.PHASECHK.TRANS64.TRYWAIT P4, [R70+URZ+0x19c90], R76 ;  /* 0x019c904c460075a7 */ /* 0x000e64000808017f */
[----:B-1----:R-:W-:Y:S05]  /*2c40*/  @!P4 BRA `(.L_x_11387) ;  /* 0x000001840068c947 */ /* 0x002fea0003800000 */
.L_x_11639:
[----:B------:R-:W-:Y:S05]  /*2c50*/  BSYNC B1 ;  /* 0x0000000000017941 */ /* 0x000fea0003800000 */
.L_x_11386:
[----:B------:R-:W-:-:S03]  /*2c60*/  UMOV UR4, 0xffffffff ;  /* 0xffffffff00047882 */ /* 0x000fc60000000000 */
[----:B------:R-:W-:Y:S05]  /*2c70*/  BRA.DIV UR4, `(.L_x_11388) ;  /* 0x0000018604707947 */ /* 0x000fea000b800000 */
[----:B------:R2:W3:Y:S04]  /*2c80*/  SHFL.IDX PT, R43, R78, RZ, 0x1e1f ;  /* 0x001e1fff4e2b7589 */ /* 0x0004e800000e0000 */
[----:B------:R2:W4:Y:S02]  /*2c90*/  SHFL.IDX PT, R14, R79, RZ, 0x1e1f ;  /* 0x001e1fff4f0e7589 */ /* 0x00052400000e0000 */
.L_x_11643:
[----:B------:R-:W-:Y:S05]  /*2ca0*/  @P3 BRA `(.L_x_11389) ;  /* 0x0000003c00343947 */ /* 0x000fea0003800000 */
[----:B------:R-:W-:Y:S01]  /*2cb0*/  ISETP.NE.AND P3, PT, R54, RZ, PT ;  /* 0x000000ff3600720c */ /* 0x000fe20003f65270 */
[----:B------:R-:W-:-:S12]  /*2cc0*/  BSSY B1, `(.L_x_11390) ;  /* 0x0000076000017945 */ /* 0x000fd80003800000 */
[----:B------:R-:W-:Y:S05]  /*2cd0*/  @!P3 BRA `(.L_x_11391) ;  /* 0x0000000400d0b947 */ /* 0x000fea0003800000 */
[----:B------:R1:W1:Y:S01]  /*2ce0*/  LDS.128 R4, [R69+0x13800] ;  /* 0x0138000045047984 */ /* 0x0002620000000c00 */
[----:B0---4-:R-:W-:Y:S01]  /*2cf0*/  IADD3 R10, P3, R16, R14, RZ ;  /* 0x0000000e100a7210 */ /* 0x011fe20007f7e0ff */
[----:B------:R-:W-:Y:S04]  /*2d00*/  BSSY B2, `(.L_x_11392) ;  /* 0x0000070000027945 */ /* 0x000fe80003800000 */
[----:B---3--:R-:W-:Y:S01]  /*2d10*/  IMAD.X R11, R43, 0x1, R17, P3 ;  /* 0x000000012b0b7824 */ /* 0x008fe200018e0611 */
[----:B------:R-:W-:-:S13]  /*2d20*/  ISETP.GE.AND P3, PT, R152, R77, PT ;  /* 0x0000004d9800720c */ /* 0x000fda0003f66270 */
[----:B------:R-:W-:Y:S05]  /*2d30*/  @P3 BRA `(.L_x_11393) ;  /* 0x0000000400b03947 */ /* 0x000fea0003800000 */
[--C-:B--2---:R-:W-:Y:S02]  /*2d40*/  SHF.R.U32.HI R79, RZ, 0x10, R41.reuse ;  /* 0x00000010ff4f7819 */ /* 0x104fe40000011629 */
[--C-:B------:R-:W-:Y:S02]  /*2d50*/  SHF.R.U32.HI R78, RZ, 0x8, R41.reuse ;  /* 0x00000008ff4e7819 */ /* 0x100fe40000011629 */
[----:B------:R-:W-:Y:S02]  /*2d60*/  LOP3.LUT R12, R41, 0xff, RZ, 0xc0, !PT ;  /* 0x000000ff290c7812 */ /* 0x000fe400078ec0ff */
[----:B------:R-:W-:Y:S02]  /*2d70*/  SHF.R.U32.HI R41, RZ, 0x18, R41 ;  /* 0x00000018ff297819 */ /* 0x000fe40000011629 */
[----:B------:R-:W-:Y:S02]  /*2d80*/  SHF.R.U32.HI R15, RZ, 0x8, R39 ;  /* 0x00000008ff0f7819 */ /* 0x000fe40000011627 */
[----:B------:R-:W-:-:S02]  /*2d90*/  LOP3.LUT R13, R39, 0xff, RZ, 0xc0, !PT ;  /* 0x000000ff270d7812 */ /* 0x000fc400078ec0ff */
[--C-:B------:R-:W-:Y:S02]  /*2da0*/  SHF.R.U32.HI R38, RZ, 0x18, R39.reuse ;  /* 0x00000018ff267819 */ /* 0x100fe40000011627 */
[----:B------:R-:W-:Y:S02]  /*2db0*/  SHF.R.U32.HI R40, RZ, 0x10, R39 ;  /* 0x00000010ff287819 */ /* 0x000fe40000011627 */
[----:B------:R-:W-:Y:S01]  /*2dc0*/  PRMT R39, R41, 0x654, R12 ;  /* 0x0000065429277816 */ /* 0x000fe2000000000c */
[----:B------:R-:W-:Y:S01]  /*2dd0*/  IMAD.SHL.U32 R12, R78, 0x100, RZ ;  /* 0x000001004e0c7824 */ /* 0x000fe200078e00ff */
[----:B------:R-:W-:Y:S01]  /*2de0*/  PRMT R41, R38, 0x654, R13 ;  /* 0x0000065426297816 */ /* 0x000fe2000000000d */
[----:B------:R-:W-:Y:S01]  /*2df0*/  IMAD.SHL.U32 R38, R15, 0x100, RZ ;  /* 0x000001000f267824 */ /* 0x000fe200078e00ff */
[----:B-1----:R-:W-:Y:S01]  /*2e00*/  MOV R13, R5 ;  /* 0x00000005000d7202 */ /* 0x002fe20000000f00 */
[----:B------:R-:W-:Y:S01]  /*2e10*/  IMAD.U32 R5, R79, 0x10000, RZ ;  /* 0x000100004f057824 */ /* 0x000fe200078e00ff */
[----:B------:R-:W-:Y:S01]  /*2e20*/  LOP3.LUT R12, R39, 0xff00, R12, 0xf8, !PT ;  /* 0x0000ff00270c7812 */ /* 0x000fe200078ef80c */
[----:B------:R-:W-:Y:S01]  /*2e30*/  IMAD.MOV.U32 R15, RZ, RZ, R4 ;  /* 0x000000ffff0f7224 */ /* 0x000fe200078e0004 */
        /* <DEDUP_REMOVED lines=18> */
[C---:B------:R-:W-:Y:S01]  /*2f60*/  FMUL.FTZ R13, R4.reuse, R85 ;  /* 0x00000055040d7220 */ /* 0x040fe20000410000 */
[----:B------:R-:W-:Y:S02]  /*2f70*/  HADD2.F32 R41, -RZ, R41.H1_H1 ;  /* 0x30000029ff297230 */ /* 0x000fe40000004100 */
[CC--:B------:R-:W-:Y:S01]  /*2f80*/  FMUL.FTZ R85, R39.reuse, R78.reuse ;  /* 0x0000004e27557220 */ /* 0x0c0fe20000410000 */
        /* <DEDUP_REMOVED lines=10> */
[----:B------:R-:W-:Y:S01]  /*3030*/  F2FP.SATFINITE.E4M3.F32.PACK_AB_MERGE_C R40, R39, R40, RZ ;  /* 0x000000282728723e */ /* 0x000fe200048070ff */
        /* <DEDUP_REMOVED lines=14> */
[----:B------:R-:W-:Y:S02]  /*3120*/  F2FP.F16.E4M3.UNPACK_B R83, R12.H1 ;  /* 0x0000000cff53723e */ /* 0x000fe400030006ff */
[----:B------:R-:W-:Y:S01]  /*3130*/  F2FP.SATFINITE.E4M3.F32.PACK_AB_MERGE_C R39, R86, R87, RZ ;  /* 0x000000575627723e */ /* 0x000fe200048070ff */
[--C-:B------:R-:W-:Y:S01]  /*3140*/  HADD2.F32 R85, -RZ, R41.reuse.H0_H0 ;  /* 0x20000029ff557230 */ /* 0x100fe20000004100 */
[----:B------:R-:W-:Y:S01]  /*3150*/  F2FP.F16.E4M3.UNPACK_B R79, R6.H1 ;  /* 0x00000006ff4f723e */ /* 0x000fe200030006ff */
[----:B------:R-:W-:Y:S01]  /*3160*/  HADD2.F32 R86, -RZ, R41.H1_H1 ;  /* 0x30000029ff567230 */ /* 0x000fe20000004100 */
[-C--:B------:R-:W-:Y:S01]  /*3170*/  F2FP.F16.E4M3.UNPACK_B R41, R5.reuse.H1 ;  /* 0x00000005ff29723e */ /* 0x080fe200030006ff */
        /* <DEDUP_REMOVED lines=10> */
[----:B------:R-:W-:Y:S01]  /*3220*/  F2FP.F16.E4M3.UNPACK_B R85, R7 ;  /* 0x00000007ff55723e */ /* 0x000fe200020006ff */
[-C--:B------:R-:W-:Y:S01]  /*3230*/  FMUL.FTZ R92, R84, R90.reuse ;  /* 0x0000005a545c7220 */ /* 0x080fe20000410000 */
[----:B------:R-:W-:Y:S02]  /*3240*/  HADD2.F32 R87, -RZ, R5.H1_H1 ;  /* 0x30000005ff577230 */ /* 0x000fe40000004100 */
[----:B------:R-:W-:Y:S01]  /*3250*/  FMUL.FTZ R91, R79, R90 ;  /* 0x0000005a4f5b7220 */ /* 0x000fe20000410000 */
[----:B------:R-:W-:Y:S01]  /*3260*/  HADD2.F32 R90, -RZ, R83.H0_H0 ;  /* 0x20000053ff5a7230 */ /* 0x000fe20000004100 */
[----:B------:R-:W-:Y:S01]  /*3270*/  F2FP.F16.E4M3.UNPACK_B R6, R6 ;  /* 0x00000006ff06723e */ /* 0x000fe200020006ff */
[----:B------:R-:W-:-:S02]  /*3280*/  HADD2.F32 R83, -RZ, R85.H1_H1 ;  /* 0x30000055ff537230 */ /* 0x000fc40000004100 */
[----:B------:R-:W-:Y:S01]  /*3290*/  FFMA.FTZ R7, R86, R89, R93 ;  /* 0x0000005956077223 */ /* 0x000fe2000001005d */
[-C--:B------:R-:W-:Y:S01]  /*32a0*/  FFMA.FTZ R79, R79, R87.reuse, -R92 ;  /* 0x000000574f4f7223 */ /* 0x080fe2000001085c */
[----:B------:R-:W-:Y:S02]  /*32b0*/  HADD2.F32 R85, -RZ, R85.H0_H0 ;  /* 0x20000055ff557230 */ /* 0x000fe40000004100 */
[----:B------:R-:W-:Y:S01]  /*32c0*/  FFMA.FTZ R84, R84, R87, R91 ;  /* 0x0000005754547223 */ /* 0x000fe2000001005b */
[----:B------:R-:W-:Y:S02]  /*32d0*/  HADD2.F32 R86, -RZ, R41.H0_H0 ;  /* 0x20000029ff567230 */ /* 0x000fe40000004100 */
[-C--:B------:R-:W-:Y:S01]  /*32e0*/  FMUL.FTZ R92, R83, R90.reuse ;  /* 0x0000005a535c7220 */ /* 0x080fe20000410000 */
[----:B------:R-:W-:Y:S02]  /*32f0*/  HADD2.F32 R78, -RZ, R78.H0_H0 ;  /* 0x2000004eff4e7230 */ /* 0x000fe40000004100 */
[----:B------:R-:W-:Y:S01]  /*3300*/  FMUL.FTZ R90, R85, R90 ;  /* 0x0000005a555a7220 */ /* 0x000fe20000410000 */
[----:B------:R-:W-:-:S02]  /*3310*/  HADD2.F32 R41, -RZ, R6.H1_H1 ;  /* 0x30000006ff297230 */ /* 0x000fc40000004100 */
[-C--:B------:R-:W-:Y:S01]  /*3320*/  FFMA.FTZ R92, R85, R86.reuse, -R92 ;  /* 0x00000056555c7223 */ /* 0x080fe2000001085c */
[----:B------:R-:W-:Y:S02]  /*3330*/  HADD2.F32 R6, -RZ, R6.H0_H0 ;  /* 0x20000006ff067230 */ /* 0x000fe40000004100 */
[----:B------:R-:W-:Y:S01]  /*3340*/  FFMA.FTZ R83, R83, R86, R90 ;  /* 0x0000005653537223 */ /* 0x000fe2000001005a */
[----:B------:R-:W-:Y:S02]  /*3350*/  HADD2.F32 R5, -RZ, R5.H0_H0 ;  /* 0x20000005ff057230 */ /* 0x000fe40000004100 */
[-C--:B------:R-:W-:Y:S01]  /*3360*/  FMUL.FTZ R85, R41, R78.reuse ;  /* 0x0000004e29557220 */ /* 0x080fe20000410000 */
[----:B------:R-:W-:Y:S01]  /*3370*/  F2FP.SATFINITE.E4M3.F32.PACK_AB_MERGE_C R79, R84, R79, RZ ;  /* 0x0000004f544f723e */ /* 0x000fe200048070ff */
[C---:B------:R-:W-:Y:S01]  /*3380*/  FMUL.FTZ R78, R6.reuse, R78 ;  /* 0x0000004e064e7220 */ /* 0x040fe20000410000 */
[----:B------:R-:W-:Y:S01]  /*3390*/  F2FP.SATFINITE.E4M3.F32.PACK_AB_MERGE_C R7, R7, R12, RZ ;  /* 0x0000000c0707723e */ /* 0x000fe200048070ff */
[----:B------:R-:W-:-:S02]  /*33a0*/  FFMA.FTZ R85, R6, R5, -R85 ;  /* 0x0000000506557223 */ /* 0x000fc40000010855 */
[----:B------:R-:W-:Y:S01]  /*33b0*/  FFMA.FTZ R78, R41, R5, R78 ;  /* 0x00000005294e7223 */ /* 0x000fe2000001004e */
[----:B------:R-:W-:Y:S02]  /*33c0*/  F2FP.SATFINITE.E4M3.F32.PACK_AB_MERGE_C R5, R13, R4, R40 ;  /* 0x000000040d05723e */ /* 0x000fe40004807028 */
[----:B------:R-:W-:Y:S02]  /*33d0*/  F2FP.SATFINITE.E4M3.F32.PACK_AB_MERGE_C R4, R38, R15, R39 ;  /* 0x0000000f2604723e */ /* 0x000fe40004807027 */
[----:B------:R-:W-:Y:S02]  /*33e0*/  F2FP.SATFINITE.E4M3.F32.PACK_AB_MERGE_C R6, R78, R85, R79 ;  /* 0x000000554e06723e */ /* 0x000fe4000480704f */
[----:B------:R-:W-:-:S07]  /*33f0*/  F2FP.SATFINITE.E4M3.F32.PACK_AB_MERGE_C R7, R83, R92, R7 ;  /* 0x0000005c5307723e */ /* 0x000fce0004807007 */
.L_x_11393:
[----:B------:R-:W-:Y:S05]  /*3400*/  BSYNC B2 ;  /* 0x0000000000027941 */ /* 0x000fea0003800000 */
.L_x_11392:
[----:B-1----:R0:W-:Y:S02]  /*3410*/  ST.E.128 desc[UR42][R10.64], R4 ;  /* 0x000000040a007985 */ /* 0x0021e4000c101d2a */
.L_x_11391:
[----:B------:R-:W-:Y:S05]  /*3420*/  BSYNC B1 ;  /* 0x0000000000017941 */ /* 0x000fea0003800000 */
.L_x_11390:
[----:B------:R-:W-:Y:S01]  /*3430*/  ISETP.NE.AND P3, PT, R53, RZ, PT ;  /* 0x000000ff3500720c */ /* 0x000fe20003f65270 */
[----:B------:R-:W-:-:S12]  /*3440*/  BSSY B1, `(.L_x_11394) ;  /* 0x0000077000017945 */ /* 0x000fd80003800000 */
[----:B------:R-:W-:Y:S05]  /*3450*/  @!P3 BRA `(.L_x_11395) ;  /* 0x0000000400d4b947 */ /* 0x000fea0003800000 */
[----:B0-----:R-:W5:Y:S01]  /*3460*/  LDL R5, [R1+0xc] ;  /* 0x00000c0001057983 */ /* 0x001f620000100800 */
[----:B------:R-:W-:Y:S01]  /*3470*/  IMAD.SHL.U32 R4, R157, 0x10, RZ ;  /* 0x000000109d047824 */ /* 0x000fe200078e00ff */
[----:B------:R-:W-:Y:S04]  /*3480*/  BSSY B2, `(.L_x_11396) ;  /* 0x0000071000027945 */ /* 0x000fe80003800000 */
[----:B----4-:R-:W-:-:S04]  /*3490*/  IADD3 R10, P3, R14, R4, RZ ;  /* 0x000000040e0a7210 */ /* 0x010fc80007f7e0ff */
[----:B---3--:R-:W-:Y:S02]  /*34a0*/  LEA.HI.X.SX32 R11, R4, R43, 0x1, P3 ;  /* 0x0000002b040b7211 */ /* 0x008fe400018f0eff */
[----:B-----5:R-:W-:Y:S02]  /*34b0*/  ISETP.GE.AND P3, PT, R5, R77, PT ;  /* 0x0000004d0500720c */ /* 0x020fe40003f66270 */
[----:B------:R0:W3:Y:S11]  /*34c0*/  LDS.128 R4, [R69+0x14800] ;  /* 0x0148000045047984 */ /* 0x0000f60000000c00 */
[----:B0-----:R-:W-:Y:S05]  /*34d0*/  @P3 BRA `(.L_x_11397) ;  /* 0x0000000400ac3947 */ /* 0x001fea0003800000 */
        /* <DEDUP_REMOVED lines=10> */
[----:B------:R-:W-:Y:S01]  /*3580*/  SHF.R.U32.HI R37, RZ, 0x10, R35 ;  /* 0x00000010ff257819 */ /* 0x000fe20000011623 */
[----:B------:R-:W-:Y:S01]  /*3590*/  IMAD.SHL.U32 R35, R15, 0x100, RZ ;  /* 0x000001000f237824 */ /* 0x000fe200078e00ff */
[----:B------:R-:W-:Y:S01]  /*35a0*/  LOP3.LUT R12, R12, 0xff00, R13, 0xf8, !PT ;  /* 0x0000ff000c0c7812 */ /* 0x000fe200078ef80d */
[----:B------:R-:W-:Y:S02]  /*35b0*/  IMAD.U32 R13, R36, 0x10000, RZ ;  /* 0x00010000240d7824 */ /* 0x000fe400078e00ff */
[----:B---3--:R-:W-:Y:S01]  /*35c0*/  IMAD.MOV.U32 R15, RZ, RZ, R4 ;  /* 0x000000ffff0f7224 */ /* 0x008fe200078e0004 */
        /* <DEDUP_REMOVED lines=13> */
[-C--:B--2---:R-:W-:Y:S01]  /*36a0*/  FMUL.FTZ R79, R34, R41.reuse ;  /* 0x00000029224f7220 */ /* 0x084fe20000410000 */
        /* <DEDUP_REMOVED lines=16> */
[----:B------:R-:W-:Y:S02]  /*37b0*/  HADD2.F32 R36, -RZ, R34.H0_H0 ;  /* 0x20000022ff247230 */ /* 0x000fe40000004100 */
        /* <DEDUP_REMOVED lines=17> */
[----:B------:R-:W-:Y:S01]  /*38d0*/  F2FP.SATFINITE.E4M3.F32.PACK_AB_MERGE_C R36, R41, R36, RZ ;  /* 0x000000242924723e */ /* 0x000fe200048070ff */
[----:B------:R-:W-:Y:S01]  /*38e0*/  HADD2.F32 R41, -RZ, R37.H0_H0 ;  /* 0x20000025ff297230 */ /* 0x000fe20000004100 */
[----:B------:R-:W-:Y:S01]  /*38f0*/  F2FP.F16.E4M3.UNPACK_B R39, R6.H1 ;  /* 0x00000006ff27723e */ /* 0x000fe200030006ff */
[--C-:B------:R-:W-:Y:S01]  /*3900*/  HADD2.F32 R79, -RZ, R82.reuse.H1_H1 ;  /* 0x30000052ff4f7230 */ /* 0x100fe20000004100 */
[-C--:B------:R-:W-:Y:S01]  /*3910*/  F2FP.F16.E4M3.UNPACK_B R37, R12.reuse.H1 ;  /* 0x0000000cff25723e */ /* 0x080fe200030006ff */
[----:B------:R-:W-:Y:S01]  /*3920*/  HADD2.F32 R82, -RZ, R82.H0_H0 ;  /* 0x20000052ff527230 */ /* 0x000fe20000004100 */
[----:B------:R-:W-:Y:S01]  /*3930*/  F2FP.F16.E4M3.UNPACK_B R38, R13 ;  /* 0x0000000dff26723e */ /* 0x000fe200020006ff */
[----:B------:R-:W-:Y:S01]  /*3940*/  HADD2.F32 R40, -RZ, R39.H1_H1 ;  /* 0x30000027ff287230 */ /* 0x000fe20000004100 */
        /* <DEDUP_REMOVED lines=35> */
[----:B------:R-:W-:-:S07]  /*3b80*/  F2FP.SATFINITE.E4M3.F32.PACK_AB_MERGE_C R7, R82, R81, R7 ;  /* 0x000000515207723e */ /* 0x000fce0004807007 */
.L_x_11397:
[----:B------:R-:W-:Y:S05]  /*3b90*/  BSYNC B2 ;  /* 0x0000000000027941 */ /* 0x000fea0003800000 */
.L_x_11396:
[----:B---3--:R0:W-:Y:S02]  /*3ba0*/  ST.E.128 desc[UR42][R10.64], R4 ;  /* 0x000000040a007985 */ /* 0x0081e4000c101d2a */
.L_x_11395:
[----:B------:R-:W-:Y:S05]  /*3bb0*/  BSYNC B1 ;  /* 0x0000000000017941 */ /* 0x000fea0003800000 */
.L_x_11394:
[----:B0-----:R-:W5:Y:S02]  /*3bc0*/  LDL R4, [R1+0x24] ;  /* 0x0000240001047983 */ /* 0x001f640000100800 */
[----:B-----5:R-:W-:-:S13]  /*3bd0*/  LOP3.LUT P3, RZ, R4, 0x2, RZ, 0xc0, !PT ;  /* 0x0000000204ff7812 */ /* 0x020fda000786c0ff */
[----:B------:R-:W-:Y:S05]  /*3be0*/  @P3 BRA `(.L_x_11389) ;  /* 0x0000002c00643947 */ /* 0x000fea0003800000 */
[----:B------:R-:W3:Y:S04]  /*3bf0*/  LDL R13, [R1+0x8] ;  /* 0x00000800010d7983 */ /* 0x000ee80000100800 */
[----:B------:R-:W5:Y:S01]  /*3c00*/  LDL R12, [R1+0x18] ;  /* 0x00001800010c7983 */ /* 0x000f620000100800 */
[----:B----4-:R-:W-:Y:S01]  /*3c10*/  IADD3 R10, P3, R23, R14, RZ ;  /* 0x0000000e170a7210 */ /* 0x010fe20007f7e0ff */
[----:B------:R-:W-:Y:S02]  /*3c20*/  BSSY B1, `(.L_x_11398) ;  /* 0x000006f000017945 */ /* 0x000fe40003800000 */
[----:B------:R0:W4:Y:S02]  /*3c30*/  LDS.128 R4, [R69+0x15800] ;  /* 0x0158000045047984 */ /* 0x0001240000000c00 */
[----:B---3--:R-:W-:Y:S01]  /*3c40*/  IMAD.X R11, R43, 0x1, R13, P3 ;  /* 0x000000012b0b7824 */ /* 0x008fe200018e060d */
[----:B-----5:R-:W-:-:S13]  /*3c50*/  ISETP.GE.AND P3, PT, R12, R77, PT ;  /* 0x0000004d0c00720c */ /* 0x020fda0003f66270 */
[----:B0---4-:R-:W-:Y:S05]  /*3c60*/  @P3 BRA `(.L_x_11399) ;  /* 0x0000000400a83947 */ /* 0x011fea0003800000 */
[--C-:B------:R-:W-:Y:S02]  /*3c70*/  SHF.R.U32.HI R12, RZ, 0x8, R9.reuse ;  /* 0x00000008ff0c7819 */ /* 0x100fe40000011609 */
[----:B------:R-:W-:Y:S02]  /*3c80*/  LOP3.LUT R8, R9, 0xff, RZ, 0xc0, !PT ;  /* 0x000000ff09087812 */ /* 0x000fe400078ec0ff */
[----:B------:R-:W-:Y:S02]  /*3c90*/  SHF.R.U32.HI R13, RZ, 0x18, R9 ;  /* 0x00000018ff0d7819 */ /* 0x000fe40000011609 */
[----:B------:R-:W-:Y:S02]  /*3ca0*/  SHF.R.U32.HI R14, RZ, 0x8, R33 ;  /* 0x00000008ff0e7819 */ /* 0x000fe40000011621 */
[----:B------:R-:W-:Y:S01]  /*3cb0*/  PRMT R13, R13, 0x654, R8 ;  /* 0x000006540d0d7816 */ /* 0x000fe20000000008 */
[----:B------:R-:W-:Y:S01]  /*3cc0*/  IMAD.SHL.U32 R8, R12, 0x100, RZ ;  /* 0x000001000c087824 */ /* 0x000fe200078e00ff */
[----:B------:R-:W-:Y:S01]  /*3cd0*/  SHF.R.U32.HI R35, RZ, 0x10, R9 ;  /* 0x00000010ff237819 */ /* 0x000fe20000011609 */
[----:B------:R-:W-:Y:S01]  /*3ce0*/  IMAD.SHL.U32 R14, R14, 0x100, RZ ;  /* 0x000001000e0e7824 */ /* 0x000fe200078e00ff */
[----:B------:R-:W-:Y:S01]  /*3cf0*/  SHF.R.U32.HI R34, RZ, 0x10, R33 ;  /* 0x00000010ff227819 */ /* 0x000fe20000011621 */
[----:B------:R-:W-:Y:S01]  /*3d00*/  IMAD.MOV.U32 R9, RZ, RZ, R5 ;  /* 0x000000ffff097224 */ /* 0x000fe200078e0005 */
[----:B------:R-:W-:Y:S01]  /*3d10*/  LOP3.LUT R15, R33, 0xff0000ff, RZ, 0xc0, !PT ;  /* 0xff0000ff210f7812 */ /* 0x000fe200078ec0ff */
[----:B------:R-:W-:Y:S01]  /*3d20*/  IMAD.U32 R5, R35, 0x10000, RZ ;  /* 0x0001000023057824 */ /* 0x000fe200078e00ff */
[----:B------:R-:W-:Y:S01]  /*3d30*/  LOP3.LUT R8, R13, 0xff00, R8, 0xf8, !PT ;  /* 0x0000ff000d087812 */ /* 0x000fe200078ef808 */
[----:B------:R-:W-:Y:S01]  /*3d40*/  IMAD.MOV.U32 R12, RZ, RZ, R4 ;  /* 0x000000ffff0c7224 */ /* 0x000fe200078e0004 */
[----:B------:R-:W-:Y:S01]  /*3d50*/  LOP3.LUT R32, R15, 0xff00, R14, 0xf8, !PT ;  /* 0x0000ff000f207812 */ /* 0x000fe200078ef80e */
[----:B------:R-:W-:Y:S01]  /*3d60*/  IMAD.U32 R13, R34, 0x10000, RZ ;  /* 0x00010000220d7824 */ /* 0x000fe200078e00ff */
[----:B------:R-:W-:-:S02]  /*3d70*/  F2FP.F16.E4M3.UNPACK_B R14, R80.H1 ;  /* 0x00000050ff0e723e */ /* 0x000fc400030006ff */
        /* <DEDUP_REMOVED lines=55> */
[----:B------:R-:W-:Y:S01]  /*40f0*/  FMUL.FTZ R5, R33, R40 ;  /* 0x0000002821057220 */ /* 0x000fe20000410000 */
[----:B------:R-:W-:Y:S01]  /*4100*/  HADD2.F32 R41, -RZ, R38.H1_H1 ;  /* 0x30000026ff297230 */ /* 0x000fe20000004100 */
[----:B------:R-:W-:Y:S01]  /*4110*/  F2FP.F16.E4M3.UNPACK_B R7, R7 ;  /* 0x00000007ff07723e */ /* 0x000fe200020006ff */
[----:B------:R-:W-:Y:S02]  /*4120*/  HADD2.F32 R32, -RZ, R32.H0_H0 ;  /* 0x20000020ff207230 */ /* 0x000fe40000004100 */
[----:B------:R-:W-:Y:S01]  /*4130*/  FFMA.FTZ R42, R34, R37, -R5 ;  /* 0x00000025222a7223 */ /* 0x000fe20000010805 */
[----:B------:R-:W-:-:S02]  /*4140*/  HADD2.F32 R5, -RZ, R35.H1_H1 ;  /* 0x30000023ff057230 */ /* 0x000fc40000004100 */
[-C--:B------:R-:W-:Y:S01]  /*4150*/  FMUL.FTZ R43, R8, R41.reuse ;  /* 0x00000029082b7220 */ /* 0x080fe20000410000 */
[----:B------:R-:W-:Y:S01]  /*4160*/  F2FP.F16.E4M3.UNPACK_B R6, R6 ;  /* 0x00000006ff06723e */ /* 0x000fe200020006ff */
[----:B------:R-:W-:Y:S01]  /*4170*/  FMUL.FTZ R41, R32, R41 ;  /* 0x0000002920297220 */ /* 0x000fe20000410000 */
[----:B------:R-:W-:Y:S01]  /*4180*/  FMUL.FTZ R40, R34, R40 ;  /* 0x0000002822287220 */ /* 0x000fe20000410000 */
[-C--:B------:R-:W-:Y:S01]  /*4190*/  FFMA.FTZ R43, R32, R5.reuse, -R43 ;  /* 0x00000005202b7223 */ /* 0x080fe2000001082b */
[----:B------:R-:W-:Y:S02]  /*41a0*/  HADD2.F32 R38, -RZ, R38.H0_H0 ;  /* 0x20000026ff267230 */ /* 0x000fe40000004100 */
[----:B------:R-:W-:Y:S01]  /*41b0*/  FFMA.FTZ R34, R8, R5, R41 ;  /* 0x0000000508227223 */ /* 0x000fe20000010029 */
[----:B------:R-:W-:Y:S02]  /*41c0*/  HADD2.F32 R8, -RZ, R7.H0_H0 ;  /* 0x20000007ff087230 */ /* 0x000fe40000004100 */
[----:B------:R-:W-:Y:S01]  /*41d0*/  FFMA.FTZ R77, R33, R37, R40 ;  /* 0x00000025214d7223 */ /* 0x000fe20000010028 */
[----:B------:R-:W-:-:S02]  /*41e0*/  HADD2.F32 R5, -RZ, R6.H0_H0 ;  /* 0x20000006ff057230 */ /* 0x000fc40000004100 */
[----:B------:R-:W-:Y:S02]  /*41f0*/  HADD2.F32 R7, -RZ, R7.H1_H1 ;  /* 0x30000007ff077230 */ /* 0x000fe40000004100 */
[-C--:B------:R-:W-:Y:S01]  /*4200*/  FMUL.FTZ R40, R8, R39.reuse ;  /* 0x0000002708287220 */ /* 0x080fe20000410000 */
[----:B------:R-:W-:Y:S02]  /*4210*/  HADD2.F32 R6, -RZ, R6.H1_H1 ;  /* 0x30000006ff067230 */ /* 0x000fe40000004100 */
        /* <DEDUP_REMOVED lines=15> */
.L_x_11399:
[----:B------:R-:W-:Y:S05]  /*4310*/  BSYNC B1 ;  /* 0x0000000000017941 */ /* 0x000fea0003800000 */
.L_x_11398:
[----:B------:R0:W-:Y:S01]  /*4320*/  ST.E.128 desc[UR42][R10.64], R4 ;  /* 0x000000040a007985 */ /* 0x0001e2000c101d2a */
[----:B------:R-:W-:Y:S05]  /*4330*/  BRA `(.L_x_11389) ;  /* 0x0000002400907947 */ /* 0x000fea0003800000 */
.L_x_11382:
        /* <DEDUP_REMOVED lines=10> */
[----:B------:R-:W-:Y:S06]  /*43e0*/  @P3 BRA `(.L_x_11401) ;  /* 0x0000000000403947 */ /* 0x000fec0003800000 */
[----:B------:R-:W-:Y:S02]  /*43f0*/  ULDC.64 UR4, c[0x0][0x3e8] ;  /* 0x0000fa0000047ab9 */ /* 0x000fe40000000a00 */
[----:B------:R-:W-:-:S04]  /*4400*/  IADD3 R12, P2, P4, R44, UR4, R12 ;  /* 0x000000042c0c7c10 */ /* 0x000fc8000fc5e00c */
[----:B------:R-:W-:Y:S01]  /*4410*/  IADD3.X R13, R51, UR5, R14, P2, P4 ;  /* 0x00000005330d7c10 */ /* 0x000fe200097e840e */
[----:B------:R-:W-:Y:S02]  /*4420*/  ULDC.64 UR4, c[0x0][0x400] ;  /* 0x0001000000047ab9 */ /* 0x000fe40000000a00 */
        /* <DEDUP_REMOVED lines=9> */
[----:B------:R-:W-:-:S13]  /*44c0*/  ISETP.GE.AND P2, PT, R67, R77, PT ;  /* 0x0000004d4300720c */ /* 0x000fda0003f46270 */
[----:B------:R0:W5:Y:S04]  /*44d0*/  @!P2 LDG.E.128 R4, desc[UR42][R12.64+0x20] ;  /* 0x0000202a0c04a981 */ /* 0x000168000c1e1d00 */
[----:B------:R0:W5:Y:S02]  /*44e0*/  @!P2 LDG.E.128 R36, desc[UR42][R10.64+0x20] ;  /* 0x0000202a0a24a981 */ /* 0x000164000c1e1d00 */
.L_x_11401:
[----:B------:R-:W-:Y:S05]  /*44f0*/  BSYNC B1 ;  /* 0x0000000000017941 */ /* 0x000fea0003800000 */
.L_x_11400:
        /* <DEDUP_REMOVED lines=9> */
[----:B------:R-:W-:-:S04]  /*4590*/  IMAD.MOV.U32 R89, RZ, RZ, R40 ;  /* 0x000000ffff597224 */ /* 0x000fc800078e0028 */
[----:B------:R-:W-:Y:S05]  /*45a0*/  @!P2 BRA `(.L_x_11402) ;  /* 0x000000000004a947 */ /* 0x000fea0003800000 */
[----:B------:R-:W-:Y:S01]  /*45b0*/  BPT.TRAP 0x1 ;  /* 0x000000040000795c */ /* 0x000fe20000300000 */
.L_x_11402:
[----:B------:R-:W-:Y:S01]  /*45c0*/  IMAD R70, R19, 0x8, R18 ;  /* 0x0000000813467824 */ /* 0x000fe200078e0212 */
[----:B------:R-:W-:Y:S01]  /*45d0*/  SHF.L.U32 R76, R154, 0x1f, RZ ;  /* 0x0000001f9a4c7819 */ /* 0x000fe200000006ff */
[----:B------:R-:W-:Y:S03]  /*45e0*/  BSSY B1, `(.L_x_11403) ;  /* 0x0000003000017945 */ /* 0x000fe60003800000 */
[----:B------:R-:W1:Y:S02]  /*45f0*/  SYNCS.PHASECHK.TRANS64.TRYWAIT P4, [R70+URZ+0x19c90], R76 ;  /* 0x019c904c460075a7 */ /* 0x000e64000808017f */
[----:B-1----:R-:W-:Y:S05]  /*4600*/  @!P4 BRA `(.L_x_11404) ;  /* 0x0000016c0054c947 */ /* 0x002fea0003800000 */
.L_x_11644:
[----:B------:R-:W-:Y:S05]  /*4610*/  BSYNC B1 ;  /* 0x0000000000017941 */ /* 0x000fea0003800000 */
.L_x_11403:
[----:B------:R-:W-:-:S03]  /*4620*/  UMOV UR4, 0xffffffff ;  /* 0xffffffff00047882 */ /* 0x000fc60000000000 */
[----:B------:R-:W-:Y:S05]  /*4630*/  BRA.DIV UR4, `(.L_x_11405) ;  /* 0x0000016e045c7947 */ /* 0x000fea000b800000 */
[----:B------:R-:W2:Y:S04]  /*4640*/  SHFL.IDX PT, R78, R78, RZ, 0x1e1f ;  /* 0x001e1fff4e4e7589 */ /* 0x000ea800000e0000 */
[----:B------:R-:W3:Y:S02]  /*4650*/  SHFL.IDX PT, R79, R79, RZ, 0x1e1f ;  /* 0x001e1fff4f4f7589 */ /* 0x000ee400000e0000 */
.L_x_11648:
[----:B------:R-:W-:Y:S05]  /*4660*/  @P3 BRA `(.L_x_11389) ;  /* 0x0000002000c43947 */ /* 0x000fea0003800000 */
[----:B------:R-:W4:Y:S01]  /*4670*/  LDC R84, c[0x0][0x2f4] ;  /* 0x0000bd00ff547b82 */ /* 0x000f220000000800 */
[----:B------:R-:W-:Y:S01]  /*4680*/  ISETP.NE.AND P3, PT, R54, RZ, PT ;  /* 0x000000ff3600720c */ /* 0x000fe20003f65270 */
[----:B------:R-:W-:Y:S01]  /*4690*/  BSSY B1, `(.L_x_11406) ;  /* 0x00000fb000017945 */ /* 0x000fe20003800000 */
[----:B----4-:R-:W-:-:S11]  /*46a0*/  IMAD.IADD R90, R84, 0x1, -R55 ;  /* 0x00000001545a7824 */ /* 0x010fd600078e0a37 */
[----:B------:R-:W-:Y:S05]  /*46b0*/  @!P3 BRA `(.L_x_11407) ;  /* 0x0000000c00e0b947 */ /* 0x000fea0003800000 */
[----:B0-----:R-:W4:Y:S04]  /*46c0*/  LDL R12, [R1+0x4] ;  /* 0x00000400010c7983 */ /* 0x001f280000100800 */
[----:B------:R-:W5:Y:S04]  /*46d0*/  LDL R11, [R1+0xa0] ;  /* 0x0000a000010b7983 */ /* 0x000f680000100800 */
[----:B------:R-:W2:Y:S01]  /*46e0*/  LDL R10, [R1+0x1c] ;  /* 0x00001c00010a7983 */ /* 0x000ea20000100800 */
[----:B------:R-:W-:Y:S01]  /*46f0*/  SEL R8, R55, R90, !P0 ;  /* 0x0000005a37087207 */ /* 0x000fe20004000000 */
[----:B------:R-:W-:Y:S01]  /*4700*/  BSSY B2, `(.L_x_11408) ;  /* 0x00000ec000027945 */ /* 0x000fe20003800000 */
[----:B------:R-:W-:-:S02]  /*4710*/  ISETP.GE.AND P3, PT, R16, R77, PT ;  /* 0x0000004d1000720c */ /* 0x000fc40003f66270 */
[----:B------:R-:W-:-:S04]  /*4720*/  SHF.R.S32.HI R9, RZ, 0x1f, R8 ;  /* 0x0000001fff097819 */ /* 0x000fc80000011408 */
[----:B------:R-:W-:-:S04]  /*4730*/  LEA.HI R9, R9, R8, RZ, 0x5 ;  /* 0x0000000809097211 */ /* 0x000fc800078f28ff */
[----:B------:R-:W-:-:S04]  /*4740*/  SHF.R.S32.HI R8, RZ, 0x5, R9 ;  /* 0x00000005ff087819 */ /* 0x000fc80000011409 */
[----:B------:R-:W-:-:S04]  /*4750*/  LEA.HI.SX32 R8, R65, R8, 0x1c ;  /* 0x0000000841087211 */ /* 0x000fc800078fe2ff */
[C---:B------:R-:W-:Y:S01]  /*4760*/  LEA.HI R9, R8.reuse, R8, RZ, 0x1 ;  /* 0x0000000808097211 */ /* 0x040fe200078f08ff */
[----:B------:R-:W-:-:S04]  /*4770*/  IMAD.SHL.U32 R91, R8, 0x10, RZ ;  /* 0x00000010085b7824 */ /* 0x000fc800078e00ff */
[----:B------:R-:W-:-:S05]  /*4780*/  IMAD.SHL.U32 R9, R9, 0x800, RZ ;  /* 0x0000080009097824 */ /* 0x000fca00078e00ff */
[----:B------:R-:W-:Y:S02]  /*4790*/  LOP3.LUT R9, R9, 0xfffff000, RZ, 0xc0, !PT ;  /* 0xfffff00009097812 */ /* 0x000fe400078ec0ff */
[----:B----4-:R-:W-:-:S04]  /*47a0*/  LOP3.LUT R8, R12, 0x10, R91, 0xf8, !PT ;  /* 0x000000100c087812 */ /* 0x010fc800078ef85b */
[----:B-----5:R-:W-:-:S04]  /*47b0*/  LOP3.LUT R8, R8, R11, RZ, 0x3c, !PT ;  /* 0x0000000b08087212 */ /* 0x020fc800078e3cff */
[----:B--2---:R-:W-:Y:S01]  /*47c0*/  IADD3 R8, R8, R9, R10 ;  /* 0x0000000908087210 */ /* 0x004fe20007ffe00a */
        /* <DEDUP_REMOVED lines=9> */
[----:B------:R-:W-:Y:S02]  /*4860*/  LOP3.LUT R40, R33, 0xff, RZ, 0xc0, !PT ;  /* 0x000000ff21287812 */ /* 0x000fe400078ec0ff */
[----:B------:R-:W-:Y:S01]  /*4870*/  SHF.R.U32.HI R33, RZ, 0x18, R33 ;  /* 0x00000018ff217819 */ /* 0x000fe20000011621 */
[----:B------:R-:W-:Y:S01]  /*4880*/  IMAD.SHL.U32 R42, R42, 0x100, RZ ;  /* 0x000001002a2a7824 */ /* 0x000fe200078e00ff */
[--C-:B------:R-:W-:Y:S02]  /*4890*/  SHF.R.U32.HI R32, RZ, 0x10, R35.reuse ;  /* 0x00000010ff207819 */ /* 0x100fe40000011623 */
[----:B------:R-:W-:-:S02]  /*48a0*/  SHF.R.U32.HI R92, RZ, 0x8, R35 ;  /* 0x00000008ff5c7819 */ /* 0x000fc40000011623 */
[----:B------:R-:W-:Y:S01]  /*48b0*/  LOP3.LUT R93, R35, 0xff, RZ, 0xc0, !PT ;  /* 0x000000ff235d7812 */ /* 0x000fe200078ec0ff */
[----:B------:R-:W-:Y:S01]  /*48c0*/  IMAD.U32 R32, R32, 0x10000, RZ ;  /* 0x0001000020207824 */ /* 0x000fe200078e00ff */
[----:B------:R-:W-:Y:S01]  /*48d0*/  SHF.R.U32.HI R96, RZ, 0x18, R35 ;  /* 0x00000018ff607819 */ /* 0x000fe20000011623 */
[----:B------:R-:W-:Y:S01]  /*48e0*/  IMAD.SHL.U32 R92, R92, 0x100, RZ ;  /* 0x000001005c5c7824 */ /* 0x000fe200078e00ff */
[----:B------:R-:W-:Y:S02]  /*48f0*/  SHF.R.U32.HI R94, RZ, 0x8, R41 ;  /* 0x00000008ff5e7819 */ /* 0x000fe40000011629 */
[----:B------:R-:W-:Y:S02]  /*4900*/  LOP3.LUT R97, R43, 0xff, RZ, 0xc0, !PT ;  /* 0x000000ff2b617812 */ /* 0x000fe400078ec0ff */
[----:B------:R-:W-:Y:S02]  /*4910*/  SHF.R.U32.HI R100, RZ, 0x18, R43 ;  /* 0x00000018ff647819 */ /* 0x000fe4000001162b */
[----:B------:R-:W-:-:S02]  /*4920*/  SHF.R.U32.HI R35, RZ, 0x10, R41 ;  /* 0x00000010ff237819 */ /* 0x000fc40000011629 */
[----:B------:R-:W-:Y:S02]  /*4930*/  LOP3.LUT R95, R41, 0xff, RZ, 0xc0, !PT ;  /* 0x000000ff295f7812 */ /* 0x000fe400078ec0ff */
[----:B------:R-:W-:Y:S01]  /*4940*/  SHF.R.U32.HI R98, RZ, 0x18, R41 ;  /* 0x00000018ff627819 */ /* 0x000fe20000011629 */
[----:B------:R-:W-:Y:S01]  /*4950*/  IMAD.U32 R35, R35, 0x10000, RZ ;  /* 0x0001000023237824 */ /* 0x000fe200078e00ff */
[----:B------:R-:W-:Y:S02]  /*4960*/  PRMT R41, R33, 0x654, R40 ;  /* 0x0000065421297816 */ /* 0x000fe40000000028 */
[--C-:B------:R-:W-:Y:S02]  /*4970*/  SHF.R.U32.HI R33, RZ, 0x10, R43.reuse ;  /* 0x00000010ff217819 */ /* 0x100fe4000001162b */
[----:B------:R-:W-:Y:S02]  /*4980*/  SHF.R.U32.HI R40, RZ, 0x8, R43 ;  /* 0x00000008ff287819 */ /* 0x000fe4000001162b */
[----:B------:R-:W-:Y:S01]  /*4990*/  PRMT R43, R100, 0x654, R97 ;  /* 0x00000654642b7816 */ /* 0x000fe20000000061 */
[----:B------:R-:W-:Y:S01]  /*49a0*/  IMAD.SHL.U32 R97, R94, 0x100, RZ ;  /* 0x000001005e617824 */ /* 0x000fe200078e00ff */
[----:B------:R-:W-:Y:S01]  /*49b0*/  PRMT R98, R98, 0x654, R95 ;  /* 0x0000065462627816 */ /* 0x000fe2000000005f */
[----:B------:R-:W-:Y:S01]  /*49c0*/  IMAD.SHL.U32 R40, R40, 0x100, RZ ;  /* 0x0000010028287824 */ /* 0x000fe200078e00ff */
[----:B------:R-:W-:-:S02]  /*49d0*/  LOP3.LUT R41, R41, 0xff00, R42, 0xf8, !PT ;  /* 0x0000ff0029297812 */ /* 0x000fc400078ef82a */
[----:B------:R-:W-:Y:S02]  /*49e0*/  SHF.L.U32 R34, R34, 0x10, RZ ;  /* 0x0000001022227819 */ /* 0x000fe400000006ff */
[----:B------:R-:W-:Y:S02]  /*49f0*/  LOP3.LUT R98, R98, 0xff00, R97, 0xf8, !PT ;  /* 0x0000ff0062627812 */ /* 0x000fe400078ef861 */
[----:B------:R-:W-:Y:S02]  /*4a00*/  PRMT R93, R96, 0x654, R93 ;  /* 0x00000654605d7816 */ /* 0x000fe4000000005d */
[----:B------:R-:W-:Y:S02]  /*4a10*/  LOP3.LUT R42, R41, 0xff0000, R34, 0xf8, !PT ;  /* 0x00ff0000292a7812 */ /* 0x000fe400078ef822 */
[----:B------:R-:W-:Y:S02]  /*4a20*/  LOP3.LUT R41, R98, 0xff0000, R35, 0xf8, !PT ;  /* 0x00ff000062297812 */ /* 0x000fe400078ef823 */
[----:B------:R-:W-:-:S02]  /*4a30*/  LOP3.LUT R95, R93, 0xff00, R92, 0xf8, !PT ;  /* 0x0000ff005d5f7812 */ /* 0x000fc400078ef85c */
[----:B--2---:R-:W-:Y:S02]  /*4a40*/  F2FP.F16.E4M3.UNPACK_B R92, R13 ;  /* 0x0000000dff5c723e */ /* 0x004fe400020006ff */
[----:B------:R-:W-:Y:S02]  /*4a50*/  F2FP.F16.E4M3.UNPACK_B R94, R41 ;  /* 0x00000029ff5e723e */ /* 0x000fe400020006ff */
[----:B0-----:R-:W-:Y:S01]  /*4a60*/  F2FP.F16.E4M3.UNPACK_B R34, R9 ;  /* 0x00000009ff22723e */ /* 0x001fe200020006ff */
        /* <DEDUP_REMOVED lines=15> */
[----:B------:R-:W-:Y:S01]  /*4b60*/  LOP3.LUT R40, R43, 0xff00, R40, 0xf8, !PT ;  /* 0x0000ff002b287812 */ /* 0x000fe200078ef828 */
[----:B------:R-:W-:-:S02]  /*4b70*/  IMAD.MOV.U32 R43, RZ, RZ, R11 ;  /* 0x000000ffff2b7224 */ /* 0x000fc400078e000b */
[-C--:B------:R-:W-:Y:S01]  /*4b80*/  FMUL.FTZ R34, R99, R94.reuse ;  /* 0x0000005e63227220 */ /* 0x080fe20000410000 */
[----:B------:R-:W-:Y:S01]  /*4b90*/  LOP3.LUT R32, R95, 0xff0000, R32, 0xf8, !PT ;  /* 0x00ff00005f207812 */ /* 0x000fe200078ef820 */
[C---:B------:R-:W-:Y:S01]  /*4ba0*/  FMUL.FTZ R92, R97.reuse, R94 ;  /* 0x0000005e615c7220 */ /* 0x040fe20000410000 */
[----:B------:R-:W-:Y:S01]  /*4bb0*/  F2FP.F16.E4M3.UNPACK_B R94, R41.H1 ;  /* 0x00000029ff5e723e */ /* 0x000fe200030006ff */
[-C--:B------:R-:W-:Y:S01]  /*4bc0*/  FFMA.FTZ R34, R97, R96.reuse, R34 ;  /* 0x0000006061227223 */ /* 0x080fe20000010022 */
[----:B------:R-:W-:Y:S02]  /*4bd0*/  HADD2.F32 R97, -RZ, R42.H0_H0 ;  /* 0x2000002aff617230 */ /* 0x000fe40000004100 */
[----:B------:R-:W-:Y:S01]  /*4be0*/  FFMA.FTZ R92, R99, R96, -R92 ;  /* 0x00000060635c7223 */ /* 0x000fe2000001085c */
[----:B------:R-:W-:Y:S01]  /*4bf0*/  F2FP.F16.E4M3.UNPACK_B R96, R9.H1 ;  /* 0x00000009ff60723e */ /* 0x000fe200030006ff */
[----:B------:R-:W-:Y:S01]  /*4c00*/  HADD2.F32 R9, -RZ, R13.H0_H0 ;  /* 0x2000000dff097230 */ /* 0x000fe20000004100 */
[----:B------:R-:W-:Y:S01]  /*4c10*/  F2FP.F16.E4M3.UNPACK_B R11, R43 ;  /* 0x0000002bff0b723e */ /* 0x000fe200020006ff */
[----:B------:R-:W-:-:S02]  /*4c20*/  HADD2.F32 R98, -RZ, R94.H0_H0 ;  /* 0x2000005eff627230 */ /* 0x000fc40000004100 */
[----:B------:R-:W-:Y:S02]  /*4c30*/  HADD2.F32 R41, -RZ, R96.H0_H0 ;  /* 0x20000060ff297230 */ /* 0x000fe40000004100 */
[----:B------:R-:W-:Y:S02]  /*4c40*/  HADD2.F32 R13, -RZ, R13.H1_H1 ;  /* 0x3000000dff0d7230 */ /* 0x000fe40000004100 */
[-C--:B------:R-:W-:Y:S01]  /*4c50*/  FMUL.FTZ R99, R9, R98.reuse ;  /* 0x0000006209637220 */ /* 0x080fe20000410000 */
[----:B------:R-:W-:Y:S02]  /*4c60*/  HADD2.F32 R94, -RZ, R94.H1_H1 ;  /* 0x3000005eff5e7230 */ /* 0x000fe40000004100 */
[C---:B------:R-:W-:Y:S01]  /*4c70*/  FMUL.FTZ R98, R41.reuse, R98 ;  /* 0x0000006229627220 */ /* 0x040fe20000410000 */
[----:B------:R-:W-:Y:S02]  /*4c80*/  HADD2.F32 R42, -RZ, R42.H1_H1 ;  /* 0x3000002aff2a7230 */ /* 0x000fe40000004100 */
[----:B------:R-:W-:Y:S01]  /*4c90*/  FFMA.FTZ R41, R41, R97, -R99 ;  /* 0x0000006129297223 */ /* 0x000fe20000010863 */
[----:B------:R-:W-:-:S02]  /*4ca0*/  HADD2.F32 R99, -RZ, R11.H0_H0 ;  /* 0x2000000bff637230 */ /* 0x000fc40000004100 */
[----:B------:R-:W-:Y:S01]  /*4cb0*/  FFMA.FTZ R9, R9, R97, R98 ;  /* 0x0000006109097223 */ /* 0x000fe20000010062 */
[----:B------:R-:W-:Y:S02]  /*4cc0*/  HADD2.F32 R97, -RZ, R96.H1_H1 ;  /* 0x30000060ff617230 */ /* 0x000fe40000004100 */
[-C--:B------:R-:W-:Y:S01]  /*4cd0*/  FMUL.FTZ R96, R13, R94.reuse ;  /* 0x0000005e0d607220 */ /* 0x080fe20000410000 */
[----:B------:R-:W-:Y:S02]  /*4ce0*/  HADD2.F32 R11, -RZ, R11.H1_H1 ;  /* 0x3000000bff0b7230 */ /* 0x000fe40000004100 */
[C---:B------:R-:W-:Y:S01]  /*4cf0*/  FMUL.FTZ R98, R97.reuse, R94 ;  /* 0x0000005e61627220 */ /* 0x040fe20000410000 */
[----:B------:R-:W-:Y:S01]  /*4d00*/  FFMA.FTZ R94, R97, R42, -R96 ;  /* 0x0000002a615e7223 */ /* 0x000fe20000010860 */
[----:B------:R-:W-:Y:S02]  /*4d10*/  F2FP.F16.E4M3.UNPACK_B R96, R32 ;  /* 0x00000020ff60723e */ /* 0x000fe400020006ff */
[----:B------:R-:W-:Y:S01]  /*4d20*/  FFMA.FTZ R42, R13, R42, R98 ;  /* 0x0000002a0d2a7223 */ /* 0x000fe20000010062 */
[----:B------:R-:W-:Y:S01]  /*4d30*/  IMAD.U32 R13, R33, 0x10000, RZ ;  /* 0x00010000210d7824 */ /* 0x000fe200078e00ff */
[-C--:B------:R-:W-:Y:S01]  /*4d40*/  F2FP.F16.E4M3.UNPACK_B R33, R15.reuse ;  /* 0x0000000fff21723e */ /* 0x080fe200020006ff */
[--C-:B------:R-:W-:Y:S01]  /*4d50*/  HADD2.F32 R98, -RZ, R96.reuse.H0_H0 ;  /* 0x20000060ff627230 */ /* 0x100fe20000004100 */
[----:B------:R-:W-:Y:S01]  /*4d60*/  F2FP.F16.E4M3.UNPACK_B R15, R15.H1 ;  /* 0x0000000fff0f723e */ /* 0x000fe200030006ff */
[----:B------:R-:W-:Y:S01]  /*4d70*/  HADD2.F32 R96, -RZ, R96.H1_H1 ;  /* 0x30000060ff607230 */ /* 0x000fe20000004100 */
[----:B------:R-:W-:Y:S01]  /*4d80*/  LOP3.LUT R13, R40, 0xff0000, R13, 0xf8, !PT ;  /* 0x00ff0000280d7812 */ /* 0x000fe200078ef80d */
[----:B------:R-:W-:Y:S01]  /*4d90*/  HADD2.F32 R97, -RZ, R33.H0_H0 ;  /* 0x20000021ff617230 */ /* 0x000fe20000004100 */
[----:B------:R-:W-:-:S02]  /*4da0*/  F2FP.F16.E4M3.UNPACK_B R32, R32.H1 ;  /* 0x00000020ff20723e */ /* 0x000fc400030006ff */
[-C--:B------:R-:W-:Y:S02]  /*4db0*/  F2FP.F16.E4M3.UNPACK_B R95, R13.reuse ;  /* 0x0000000dff5f723e */ /* 0x080fe400020006ff */
[----:B------:R-:W-:Y:S02]  /*4dc0*/  F2FP.F16.E4M3.UNPACK_B R13, R13.H1 ;  /* 0x0000000dff0d723e */ /* 0x000fe400030006ff */
[----:B------:R-:W-:Y:S01]  /*4dd0*/  F2FP.SATFINITE.E4M3.F32.PACK_AB_MERGE_C R41, R94, R41, RZ ;  /* 0x000000295e29723e */ /* 0x000fe200048070ff */
[--C-:B------:R-:W-:Y:S01]  /*4de0*/  HADD2.F32 R40, -RZ, R95.reuse.H0_H0 ;  /* 0x2000005fff287230 */ /* 0x100fe20000004100 */
[----:B------:R-:W-:Y:S01]  /*4df0*/  F2FP.SATFINITE.E4M3.F32.PACK_AB_MERGE_C R9, R42, R9, RZ ;  /* 0x000000092a09723e */ /* 0x000fe200048070ff */
[----:B------:R-:W-:Y:S01]  /*4e00*/  HADD2.F32 R95, -RZ, R95.H1_H1 ;  /* 0x3000005fff5f7230 */ /* 0x000fe20000004100 */
[----:B------:R-:W-:Y:S02]  /*4e10*/  F2FP.SATFINITE.E4M3.F32.PACK_AB_MERGE_C R92, R92, R93, R41 ;  /* 0x0000005d5c5c723e */ /* 0x000fe40004807029 */
[-C--:B------:R-:W-:Y:S01]  /*4e20*/  FMUL.FTZ R100, R97, R40.reuse ;  /* 0x0000002861647220 */ /* 0x080fe20000410000 */
[----:B------:R-:W-:Y:S01]  /*4e30*/  FMUL.FTZ R40, R99, R40 ;  /* 0x0000002863287220 */ /* 0x000fe20000410000 */
[----:B------:R-:W-:-:S02]  /*4e40*/  F2FP.F16.E4M3.UNPACK_B R41, R85.H1 ;  /* 0x00000055ff29723e */ /* 0x000fc400030006ff */
[-C--:B------:R-:W-:Y:S01]  /*4e50*/  FFMA.FTZ R100, R99, R98.reuse, -R100 ;  /* 0x0000006263647223 */ /* 0x080fe20000010864 */
[----:B------:R-:W-:Y:S01]  /*4e60*/  FFMA.FTZ R97, R97, R98, R40 ;  /* 0x0000006261617223 */ /* 0x000fe20000010028 */
[----:B------:R-:W-:Y:S01]  /*4e70*/  HADD2.F32 R40, -RZ, R33.H1_H1 ;  /* 0x30000021ff287230 */ /* 0x000fe20000004100 */
[----:B------:R-:W-:Y:S01]  /*4e80*/  F2FP.F16.E4M3.UNPACK_B R85, R85 ;  /* 0x00000055ff55723e */ /* 0x000fe200020006ff */
[--C-:B------:R-:W-:Y:S02]  /*4e90*/  HADD2.F32 R98, -RZ, R13.reuse.H0_H0 ;  /* 0x2000000dff627230 */ /* 0x100fe40000004100 */
[----:B------:R-:W-:Y:S02]  /*4ea0*/  HADD2.F32 R13, -RZ, R13.H1_H1 ;  /* 0x3000000dff0d7230 */ /* 0x000fe40000004100 */
[----:B------:R-:W-:Y:S01]  /*4eb0*/  FMUL.FTZ R33, R40, R95 ;  /* 0x0000005f28217220 */ /* 0x000fe20000410000 */
[--C-:B------:R-:W-:Y:S02]  /*4ec0*/  HADD2.F32 R93, -RZ, R41.reuse.H0_H0 ;  /* 0x20000029ff5d7230 */ /* 0x100fe40000004100 */
[----:B------:R-:W-:-:S02]  /*4ed0*/  HADD2.F32 R41, -RZ, R41.H1_H1 ;  /* 0x30000029ff297230 */ /* 0x000fc40000004100 */
[CC--:B------:R-:W-:Y:S01]  /*4ee0*/  FFMA.FTZ R33, R11.reuse, R96.reuse, -R33 ;  /* 0x000000600b217223 */ /* 0x0c0fe20000010821 */
[----:B------:R-:W-:Y:S01]  /*4ef0*/  FMUL.FTZ R11, R11, R95 ;  /* 0x0000005f0b0b7220 */ /* 0x000fe20000410000 */
[--C-:B------:R-:W-:Y:S02]  /*4f00*/  HADD2.F32 R95, -RZ, R32.reuse.H0_H0 ;  /* 0x20000020ff5f7230 */ /* 0x100fe40000004100 */
[----:B------:R-:W-:Y:S02]  /*4f10*/  HADD2.F32 R32, -RZ, R32.H1_H1 ;  /* 0x30000020ff207230 */ /* 0x000fe40000004100 */
[----:B------:R-:W-:Y:S01]  /*4f20*/  FFMA.FTZ R11, R40, R96, R11 ;  /* 0x00000060280b7223 */ /* 0x000fe2000001000b */
[----:B------:R-:W-:Y:S01]  /*4f30*/  F2FP.F16.E4M3.UNPACK_B R40, R43.H1 ;  /* 0x0000002bff28723e */ /* 0x000fe200030006ff */
[--C-:B------:R-:W-:Y:S02]  /*4f40*/  HADD2.F32 R43, -RZ, R15.reuse.H0_H0 ;  /* 0x2000000fff2b7230 */ /* 0x100fe40000004100 */
[----:B------:R-:W-:-:S02]  /*4f50*/  HADD2.F32 R15, -RZ, R15.H1_H1 ;  /* 0x3000000fff0f7230 */ /* 0x000fc40000004100 */
[--C-:B------:R-:W-:Y:S02]  /*4f60*/  HADD2.F32 R96, -RZ, R40.reuse.H0_H0 ;  /* 0x20000028ff607230 */ /* 0x100fe40000004100 */
[----:B------:R-:W-:Y:S01]  /*4f70*/  FMUL.FTZ R99, R43, R98 ;  /* 0x000000622b637220 */ /* 0x000fe20000410000 */
[----:B------:R-:W-:-:S03]  /*4f80*/  HADD2.F32 R40, -RZ, R40.H1_H1 ;  /* 0x30000028ff287230 */ /* 0x000fc60000004100 */
[C---:B------:R-:W-:Y:S01]  /*4f90*/  FFMA.FTZ R99, R96.reuse, R95, -R99 ;  /* 0x0000005f60637223 */ /* 0x040fe20000010863 */
[----:B------:R-:W-:-:S04]  /*4fa0*/  FMUL.FTZ R96, R96, R98 ;  /* 0x0000006260607220 */ /* 0x000fc80000410000 */
[----:B------:R-:W-:Y:S01]  /*4fb0*/  FFMA.FTZ R96, R43, R95, R96 ;  /* 0x0000005f2b607223 */ /* 0x000fe20000010060 */
[-C--:B------:R-:W-:Y:S01]  /*4fc0*/  FMUL.FTZ R43, R15, R13.reuse ;  /* 0x0000000d0f2b7220 */ /* 0x080fe20000410000 */
[----:B------:R-:W-:-:S03]  /*4fd0*/  FMUL.FTZ R13, R40, R13 ;  /* 0x0000000d280d7220 */ /* 0x000fc60000410000 */
[-C--:B------:R-:W-:Y:S01]  /*4fe0*/  FFMA.FTZ R43, R40, R32.reuse, -R43 ;  /* 0x00000020282b7223 */ /* 0x080fe2000001082b */
[----:B------:R-:W-:Y:S01]  /*4ff0*/  FFMA.FTZ R15, R15, R32, R13 ;  /* 0x000000200f0f7223 */ /* 0x000fe2000001000d */
[-C--:B------:R-:W-:Y:S02]  /*5000*/  F2FP.F16.E4M3.UNPACK_B R13, R89.reuse.H1 ;  /* 0x00000059ff0d723e */ /* 0x080fe400030006ff */
[----:B------:R-:W-:Y:S02]  /*5010*/  F2FP.F16.E4M3.UNPACK_B R32, R12.H1 ;  /* 0x0000000cff20723e */ /* 0x000fe400030006ff */
[----:B------:R-:W-:Y:S01]  /*5020*/  F2FP.F16.E4M3.UNPACK_B R40, R8.H1 ;  /* 0x00000008ff28723e */ /* 0x000fe200030006ff */
[--C-:B------:R-:W-:Y:S01]  /*5030*/  HADD2.F32 R94, -RZ, R13.reuse.H0_H0 ;  /* 0x2000000dff5e7230 */ /* 0x100fe20000004100 */
[----:B------:R-:W-:Y:S01]  /*5040*/  F2FP.F16.E4M3.UNPACK_B R89, R89 ;  /* 0x00000059ff59723e */ /* 0x000fe200020006ff */
[----:B------:R-:W-:Y:S01]  /*5050*/  HADD2.F32 R42, -RZ, R32.H0_H0 ;  /* 0x20000020ff2a7230 */ /* 0x000fe20000004100 */
[----:B------:R-:W-:Y:S01]  /*5060*/  F2FP.F16.E4M3.UNPACK_B R12, R12 ;  /* 0x0000000cff0c723e */ /* 0x000fe200020006ff */
[----:B------:R-:W-:Y:S01]  /*5070*/  HADD2.F32 R95, -RZ, R40.H0_H0 ;  /* 0x20000028ff5f7230 */ /* 0x000fe20000004100 */
[----:B------:R-:W-:Y:S01]  /*5080*/  F2FP.F16.E4M3.UNPACK_B R8, R8 ;  /* 0x00000008ff08723e */ /* 0x000fe200020006ff */
[----:B------:R-:W-:-:S02]  /*5090*/  HADD2.F32 R13, -RZ, R13.H1_H1 ;  /* 0x3000000dff0d7230 */ /* 0x000fc40000004100 */
[CC--:B------:R-:W-:Y:S01]  /*50a0*/  FMUL.FTZ R98, R42.reuse, R94.reuse ;  /* 0x0000005e2a627220 */ /* 0x0c0fe20000410000 */
[----:B------:R-:W-:Y:S02]  /*50b0*/  HADD2.F32 R40, -RZ, R40.H1_H1 ;  /* 0x30000028ff287230 */ /* 0x000fe40000004100 */
[----:B------:R-:W-:Y:S01]  /*50c0*/  FMUL.FTZ R94, R95, R94 ;  /* 0x0000005e5f5e7220 */ /* 0x000fe20000410000 */
[----:B------:R-:W-:Y:S01]  /*50d0*/  F2FP.SATFINITE.E4M3.F32.PACK_AB_MERGE_C R43, R43, R99, RZ ;  /* 0x000000632b2b723e */ /* 0x000fe200048070ff */
[-C--:B------:R-:W-:Y:S01]  /*50e0*/  FFMA.FTZ R98, R95, R93.reuse, -R98 ;  /* 0x0000005d5f627223 */ /* 0x080fe20000010862 */
[----:B------:R-:W-:Y:S01]  /*50f0*/  F2FP.SATFINITE.E4M3.F32.PACK_AB_MERGE_C R96, R15, R96, RZ ;  /* 0x000000600f60723e */ /* 0x000fe200048070ff */
[----:B------:R-:W-:Y:S01]  /*5100*/  FFMA.FTZ R94, R42, R93, R94 ;  /* 0x0000005d2a5e7223 */ /* 0x000fe2000001005e */
[----:B------:R-:W-:Y:S01]  /*5110*/  HADD2.F32 R42, -RZ, R32.H1_H1 ;  /* 0x30000020ff2a7230 */ /* 0x000fe20000004100 */
[----:B------:R-:W-:Y:S02]  /*5120*/  F2FP.SATFINITE.E4M3.F32.PACK_AB_MERGE_C R33, R33, R100, R43 ;  /* 0x000000642121723e */ /* 0x000fe4000480702b */
[----:B------:R-:W-:-:S02]  /*5130*/  F2FP.SATFINITE.E4M3.F32.PACK_AB_MERGE_C R15, R11, R97, R96 ;  /* 0x000000610b0f723e */ /* 0x000fc40004807060 */
[-C--:B------:R-:W-:Y:S01]  /*5140*/  FMUL.FTZ R93, R42, R13.reuse ;  /* 0x0000000d2a5d7220 */ /* 0x080fe20000410000 */
[C---:B------:R-:W-:Y:S01]  /*5150*/  FMUL.FTZ R13, R40.reuse, R13 ;  /* 0x0000000d280d7220 */ /* 0x040fe20000410000 */
[----:B------:R-:W-:Y:S02]  /*5160*/  IMAD.MOV.U32 R11, RZ, RZ, R33 ;  /* 0x000000ffff0b7224 */ /* 0x000fe400078e0021 */
[-C--:B------:R-:W-:Y:S01]  /*5170*/  FFMA.FTZ R32, R40, R41.reuse, -R93 ;  /* 0x0000002928207223 */ /* 0x080fe2000001085d */
[----:B------:R-:W-:Y:S01]  /*5180*/  FFMA.FTZ R13, R42, R41, R13 ;  /* 0x000000292a0d7223 */ /* 0x000fe2000001000d */
[----:B------:R-:W-:Y:S02]  /*5190*/  HADD2.F32 R42, -RZ, R89.H0_H0 ;  /* 0x20000059ff2a7230 */ /* 0x000fe40000004100 */
        /* <DEDUP_REMOVED lines=14> */
[----:B------:R-:W-:Y:S02]  /*5280*/  F2FP.F16.E4M3.UNPACK_B R86, R86 ;  /* 0x00000056ff56723e */ /* 0x000fe400020006ff */
[-C--:B------:R-:W-:Y:S01]  /*5290*/  FMUL.FTZ R41, R40, R89.reuse ;  /* 0x0000005928297220 */ /* 0x080fe20000410000 */
[C---:B------:R-:W-:Y:S01]  /*52a0*/  FMUL.FTZ R89, R8.reuse, R89 ;  /* 0x0000005908597220 */ /* 0x040fe20000410000 */
[--C-:B------:R-:W-:Y:S02]  /*52b0*/  HADD2.F32 R101, -RZ, R13.reuse.H0_H0 ;  /* 0x2000000dff657230 */ /* 0x100fe40000004100 */
[-C--:B------:R-:W-:Y:S01]  /*52c0*/  FFMA.FTZ R12, R8, R85.reuse, -R41 ;  /* 0x00000055080c7223 */ /* 0x080fe20000010829 */
[----:B------:R-:W-:Y:S01]  /*52d0*/  FFMA.FTZ R8, R40, R85, R89 ;  /* 0x0000005528087223 */ /* 0x000fe20000010059 */
[----:B------:R-:W-:Y:S01]  /*52e0*/  F2FP.F16.E4M3.UNPACK_B R41, R14.H1 ;  /* 0x0000000eff29723e */ /* 0x000fe200030006ff */
[----:B------:R-:W-:Y:S01]  /*52f0*/  HADD2.F32 R13, -RZ, R13.H1_H1 ;  /* 0x3000000dff0d7230 */ /* 0x000fe20000004100 */
[----:B------:R-:W-:-:S02]  /*5300*/  F2FP.F16.E4M3.UNPACK_B R40, R10.H1 ;  /* 0x0000000aff28723e */ /* 0x000fc400030006ff */
[----:B------:R-:W-:Y:S01]  /*5310*/  F2FP.F16.E4M3.UNPACK_B R89, R87.H1 ;  /* 0x00000057ff59723e */ /* 0x000fe200030006ff */
[----:B------:R-:W-:Y:S01]  /*5320*/  HADD2.F32 R85, -RZ, R41.H0_H0 ;  /* 0x20000029ff557230 */ /* 0x000fe20000004100 */
[----:B------:R-:W-:Y:S01]  /*5330*/  F2FP.F16.E4M3.UNPACK_B R14, R14 ;  /* 0x0000000eff0e723e */ /* 0x000fe200020006ff */
[--C-:B------:R-:W-:Y:S01]  /*5340*/  HADD2.F32 R93, -RZ, R40.reuse.H0_H0 ;  /* 0x20000028ff5d7230 */ /* 0x100fe20000004100 */
[----:B------:R-:W-:Y:S01]  /*5350*/  F2FP.F16.E4M3.UNPACK_B R10, R10 ;  /* 0x0000000aff0a723e */ /* 0x000fe200020006ff */
[--C-:B------:R-:W-:Y:S02]  /*5360*/  HADD2.F32 R98, -RZ, R89.reuse.H0_H0 ;  /* 0x20000059ff627230 */ /* 0x100fe40000004100 */
[-C--:B------:R-:W-:Y:S01]  /*5370*/  FMUL.FTZ R99, R85, R101.reuse ;  /* 0x0000006555637220 */ /* 0x080fe20000410000 */
[----:B------:R-:W-:Y:S02]  /*5380*/  HADD2.F32 R40, -RZ, R40.H1_H1 ;  /* 0x30000028ff287230 */ /* 0x000fe40000004100 */
[----:B------:R-:W-:Y:S01]  /*5390*/  FMUL.FTZ R101, R93, R101 ;  /* 0x000000655d657220 */ /* 0x000fe20000410000 */
[----:B------:R-:W-:-:S02]  /*53a0*/  HADD2.F32 R89, -RZ, R89.H1_H1 ;  /* 0x30000059ff597230 */ /* 0x000fc40000004100 */
[-C--:B------:R-:W-:Y:S01]  /*53b0*/  FFMA.FTZ R99, R93, R98.reuse, -R99 ;  /* 0x000000625d637223 */ /* 0x080fe20000010863 */
[----:B------:R-:W-:Y:S01]  /*53c0*/  F2FP.F16.E4M3.UNPACK_B R87, R87 ;  /* 0x00000057ff57723e */ /* 0x000fe200020006ff */
[----:B------:R-:W-:Y:S01]  /*53d0*/  FFMA.FTZ R101, R85, R98, R101 ;  /* 0x0000006255657223 */ /* 0x000fe20000010065 */
[----:B------:R-:W-:Y:S01]  /*53e0*/  HADD2.F32 R98, -RZ, R41.H1_H1 ;  /* 0x30000029ff627230 */ /* 0x000fe20000004100 */
[----:B------:R-:W-:Y:S02]  /*53f0*/  F2FP.SATFINITE.E4M3.F32.PACK_AB_MERGE_C R95, R12, R95, R32 ;  /* 0x0000005f0c5f723e */ /* 0x000fe40004807020 */
[----:B------:R-:W-:Y:S01]  /*5400*/  HADD2.F32 R85, -RZ, R87.H0_H0 ;  /* 0x20000057ff557230 */ /* 0x000fe20000004100 */
[----:B------:R-:W-:Y:S01]  /*5410*/  F2FP.SATFINITE.E4M3.F32.PACK_AB_MERGE_C R12, R8, R42, R94 ;  /* 0x0000002a080c723e */ /* 0x000fe2000480705e */
[-C--:B------:R-:W-:Y:S01]  /*5420*/  FMUL.FTZ R41, R98, R13.reuse ;  /* 0x0000000d62297220 */ /* 0x080fe20000410000 */
[----:B------:R-:W-:Y:S01]  /*5430*/  FMUL.FTZ R13, R40, R13 ;  /* 0x0000000d280d7220 */ /* 0x000fe20000410000 */
[----:B------:R-:W-:-:S02]  /*5440*/  IMAD.MOV.U32 R8, RZ, RZ, R95 ;  /* 0x000000ffff087224 */ /* 0x000fc400078e005f */
[-C--:B------:R-:W-:Y:S01]  /*5450*/  FFMA.FTZ R40, R40, R89.reuse, -R41 ;  /* 0x0000005928287223 */ /* 0x080fe20000010829 */
[----:B------:R-:W-:Y:S01]  /*5460*/  FFMA.FTZ R13, R98, R89, R13 ;  /* 0x00000059620d7223 */ /* 0x000fe2000001000d */
[----:B------:R-:W-:Y:S02]  /*5470*/  HADD2.F32 R98, -RZ, R86.H0_H0 ;  /* 0x20000056ff627230 */ /* 0x000fe40000004100 */
[----:B------:R-:W-:Y:S01]  /*5480*/  HADD2.F32 R41, -RZ, R14.H0_H0 ;  /* 0x2000000eff297230 */ /* 0x000fe20000004100 */
[----:B------:R-:W-:Y:S01]  /*5490*/  F2FP.SATFINITE.E4M3.F32.PACK_AB_MERGE_C R40, R40, R99, RZ ;  /* 0x000000632828723e */ /* 0x000fe200048070ff */
[----:B------:R-:W-:Y:S01]  /*54a0*/  HADD2.F32 R89, -RZ, R10.H0_H0 ;  /* 0x2000000aff597230 */ /* 0x000fe20000004100 */
[----:B------:R-:W-:Y:S01]  /*54b0*/  F2FP.SATFINITE.E4M3.F32.PACK_AB_MERGE_C R13, R13, R101, RZ ;  /* 0x000000650d0d723e */ /* 0x000fe200048070ff */
        /* <DEDUP_REMOVED lines=11> */
[----:B------:R-:W-:-:S04]  /*5570*/  FFMA.FTZ R41, R41, R10, R86 ;  /* 0x0000000a29297223 */ /* 0x000fc80000010056 */
[----:B------:R-:W-:Y:S02]  /*5580*/  F2FP.SATFINITE.E4M3.F32.PACK_AB_MERGE_C R10, R14, R93, R40 ;  /* 0x0000005d0e0a723e */ /* 0x000fe40004807028 */
[----:B------:R-:W-:Y:S02]  /*5590*/  F2FP.SATFINITE.E4M3.F32.PACK_AB_MERGE_C R14, R41, R98, R13 ;  /* 0x00000062290e723e */ /* 0x000fe4000480700d */
[----:B------:R-:W-:Y:S01]  /*55a0*/  F2FP.SATFINITE.E4M3.F32.PACK_AB_MERGE_C R13, R34, R35, R9 ;  /* 0x00000023220d723e */ /* 0x000fe20004807009 */
[----:B------:R-:W-:-:S07]  /*55b0*/  IMAD.MOV.U32 R9, RZ, RZ, R92 ;  /* 0x000000ffff097224 */ /* 0x000fce00078e005c */
.L_x_11409:
[----:B------:R-:W-:Y:S05]  /*55c0*/  BSYNC B2 ;  /* 0x0000000000027941 */ /* 0x000fea0003800000 */
.L_x_11408:
[----:B---3--:R-:W-:-:S04]  /*55d0*/  IADD3 R32, P3, R48, R79, RZ ;  /* 0x0000004f30207210 */ /* 0x008fc80007f7e0ff */
[----:B------:R-:W-:Y:S02]  /*55e0*/  LEA.HI.X.SX32 R33, R48, R78, 0x1, P3 ;  /* 0x0000004e30217211 */ /* 0x000fe400018f0eff */
[----:B------:R-:W-:-:S03]  /*55f0*/  ISETP.GE.AND P3, PT, R91, R84, PT ;  /* 0x000000545b00720c */ /* 0x000fc60003f66270 */
[----:B0-----:R4:W-:Y:S10]  /*5600*/  ST.E.128 desc[UR42][R32.64], R8 ;  /* 0x0000000820007985 */ /* 0x0019f4000c101d2a */
[----:B------:R-:W-:-:S04]  /*5610*/  @!P3 IADD3 R34, P4, R79, R91, RZ ;  /* 0x0000005b4f22b210 */ /* 0x000fc80007f9e0ff */
[----:B------:R-:W-:-:S05]  /*5620*/  @!P3 LEA.HI.X.SX32 R35, R91, R78, 0x1, P4 ;  /* 0x0000004e5b23b211 */ /* 0x000fca00020f0eff */
[----:B--2---:R4:W-:Y:S04]  /*5630*/  @!P3 ST.E.128 desc[UR42][R34.64], R12 ;  /* 0x0000000c2200b985 */ /* 0x0049e8000c101d2a */
.L_x_11407:
[----:B------:R-:W-:Y:S05]  /*5640*/  BSYNC B1 ;  /* 0x0000000000017941 */ /* 0x000fea0003800000 */
.L_x_11406:
[----:B------:R-:W-:-:S13]  /*5650*/  ISETP.NE.AND P3, PT, R53, RZ, PT ;  /* 0x000000ff3500720c */ /* 0x000fda0003f65270 */
[----:B------:R-:W-:Y:S05]  /*5660*/  @!P3 BRA `(.L_x_11389) ;  /* 0x0000001000c4b947 */ /* 0x000fea0003800000 */
[----:B----4-:R-:W4:Y:S04]  /*5670*/  LDL R8, [R1+0x24] ;  /* 0x0000240001087983 */ /* 0x010f280000100800 */
[----:B0-----:R-:W5:Y:S04]  /*5680*/  LDL R11, [R1+0x4] ;  /* 0x00000400010b7983 */ /* 0x001f680000100800 */
[----:B------:R-:W5:Y:S04]  /*5690*/  LDL R10, [R1+0xa0] ;  /* 0x0000a000010a7983 */ /* 0x000f680000100800 */
[----:B------:R-:W5:Y:S01]  /*56a0*/  LDL R9, [R1+0x1c] ;  /* 0x00001c0001097983 */ /* 0x000f620000100800 */
[----:B---3--:R-:W-:-:S04]  /*56b0*/  IADD3 R32, P3, R3, R79, RZ ;  /* 0x0000004f03207210 */ /* 0x008fc80007f7e0ff */
[----:B--2---:R-:W-:Y:S02]  /*56c0*/  LEA.HI.X.SX32 R33, R3, R78, 0x1, P3 ;  /* 0x0000004e03217211 */ /* 0x004fe400018f0eff */
[----:B------:R-:W-:Y:S01]  /*56d0*/  ISETP.GE.AND P3, PT, R67, R77, PT ;  /* 0x0000004d4300720c */ /* 0x000fe20003f66270 */
[----:B------:R-:W-:Y:S01]  /*56e0*/  BSSY B1, `(.L_x_11410) ;  /* 0x00000ec000017945 */ /* 0x000fe20003800000 */
[----:B----4-:R-:W-:-:S04]  /*56f0*/  LOP3.LUT P4, RZ, R8, 0x1, RZ, 0xc0, !PT ;  /* 0x0000000108ff7812 */ /* 0x010fc8000788c0ff */
[----:B------:R-:W-:Y:S01]  /*5700*/  SEL R90, R55, R90, !P4 ;  /* 0x0000005a375a7207 */ /* 0x000fe20006000000 */
[----:B-----5:R-:W-:Y:S02]  /*5710*/  IMAD.MOV.U32 R12, RZ, RZ, R11 ;  /* 0x000000ffff0c7224 */ /* 0x020fe400078e000b */
[----:B------:R-:W-:Y:S02]  /*5720*/  IMAD.MOV.U32 R11, RZ, RZ, R10 ;  /* 0x000000ffff0b7224 */ /* 0x000fe400078e000a */
[----:B------:R-:W-:Y:S01]  /*5730*/  IMAD.MOV.U32 R10, RZ, RZ, R9 ;  /* 0x000000ffff0a7224 */ /* 0x000fe200078e0009 */
[----:B------:R-:W-:-:S04]  /*5740*/  SHF.R.S32.HI R9, RZ, 0x1f, R90 ;  /* 0x0000001fff097819 */ /* 0x000fc8000001145a */
[----:B------:R-:W-:-:S04]  /*5750*/  LEA.HI R9, R9, R90, RZ, 0x5 ;  /* 0x0000005a09097211 */ /* 0x000fc800078f28ff */
[----:B------:R-:W-:-:S04]  /*5760*/  SHF.R.S32.HI R9, RZ, 0x5, R9 ;  /* 0x00000005ff097819 */ /* 0x000fc80000011409 */
[----:B------:R-:W-:-:S04]  /*5770*/  LEA.HI.SX32 R9, R64, R9, 0x1c ;  /* 0x0000000940097211 */ /* 0x000fc800078fe2ff */
[C---:B------:R-:W-:Y:S01]  /*5780*/  LEA.HI R8, R9.reuse, R9, RZ, 0x1 ;  /* 0x0000000909087211 */ /* 0x040fe200078f08ff */
[----:B------:R-:W-:-:S04]  /*5790*/  IMAD.SHL.U32 R35, R9, 0x10, RZ ;  /* 0x0000001009237824 */ /* 0x000fc800078e00ff */
[----:B------:R-:W-:Y:S01]  /*57a0*/  IMAD.SHL.U32 R9, R8, 0x800, RZ ;  /* 0x0000080008097824 */ /* 0x000fe200078e00ff */
[----:B------:R-:W-:-:S04]  /*57b0*/  LOP3.LUT R8, R12, 0x10, R35, 0xf8, !PT ;  /* 0x000000100c087812 */ /* 0x000fc800078ef823 */
[----:B------:R-:W-:Y:S02]  /*57c0*/  LOP3.LUT R9, R9, 0xfffff000, RZ, 0xc0, !PT ;  /* 0xfffff00009097812 */ /* 0x000fe400078ec0ff */
[----:B------:R-:W-:-:S04]  /*57d0*/  LOP3.LUT R8, R8, R11, RZ, 0x3c, !PT ;  /* 0x0000000b08087212 */ /* 0x000fc800078e3cff */
        /* <DEDUP_REMOVED lines=9> */
[----:B--2---:R-:W-:Y:S01]  /*5870*/  IMAD.MOV.U32 R36, RZ, RZ, R12 ;  /* 0x000000ffff247224 */ /* 0x004fe200078e000c */
[----:B------:R-:W-:Y:S01]  /*5880*/  SHF.R.U32.HI R90, RZ, 0x18, R5 ;  /* 0x00000018ff5a7819 */ /* 0x000fe20000011605 */
[----:B0-----:R-:W-:Y:S01]  /*5890*/  IMAD.MOV.U32 R34, RZ, RZ, R8 ;  /* 0x000000ffff227224 */ /* 0x001fe200078e0008 */
[----:B------:R-:W-:Y:S01]  /*58a0*/  LOP3.LUT R87, R5, 0xff, RZ, 0xc0, !PT ;  /* 0x000000ff05577812 */ /* 0x000fe200078ec0ff */
[----:B------:R-:W-:Y:S01]  /*58b0*/  IMAD.SHL.U32 R4, R4, 0x100, RZ ;  /* 0x0000010004047824 */ /* 0x000fe200078e00ff */
[----:B------:R-:W-:Y:S02]  /*58c0*/  SHF.R.U32.HI R77, RZ, 0x8, R39 ;  /* 0x00000008ff4d7819 */ /* 0x000fe40000011627 */
[--C-:B------:R-:W-:Y:S02]  /*58d0*/  SHF.R.U32.HI R41, RZ, 0x18, R7.reuse ;  /* 0x00000018ff297819 */ /* 0x100fe40000011607 */
[----:B------:R-:W-:Y:S01]  /*58e0*/  LOP3.LUT R6, R7, 0xff, RZ, 0xc0, !PT ;  /* 0x000000ff07067812 */ /* 0x000fe200078ec0ff */
[----:B------:R-:W-:Y:S01]  /*58f0*/  IMAD.SHL.U32 R12, R77, 0x100, RZ ;  /* 0x000001004d0c7824 */ /* 0x000fe200078e00ff */
[----:B------:R-:W-:-:S02]  /*5900*/  SHF.R.U32.HI R40, RZ, 0x8, R7 ;  /* 0x00000008ff287819 */ /* 0x000fc40000011607 */
[----:B------:R-:W-:Y:S02]  /*5910*/  SHF.R.U32.HI R38, RZ, 0x10, R5 ;  /* 0x00000010ff267819 */ /* 0x000fe40000011605 */
[----:B------:R-:W-:Y:S02]  /*5920*/  SHF.R.U32.HI R43, RZ, 0x8, R37 ;  /* 0x00000008ff2b7819 */ /* 0x000fe40000011625 */
[----:B------:R-:W-:Y:S02]  /*5930*/  PRMT R87, R90, 0x654, R87 ;  /* 0x000006545a577816 */ /* 0x000fe40000000057 */
[----:B------:R-:W-:Y:S01]  /*5940*/  SHF.R.U32.HI R42, RZ, 0x10, R7 ;  /* 0x00000010ff2a7819 */ /* 0x000fe20000011607 */
[----:B------:R-:W-:Y:S01]  /*5950*/  IMAD.SHL.U32 R8, R43, 0x100, RZ ;  /* 0x000001002b087824 */ /* 0x000fe200078e00ff */
[----:B------:R-:W-:Y:S02]  /*5960*/  SHF.R.U32.HI R85, RZ, 0x18, R37 ;  /* 0x00000018ff557819 */ /* 0x000fe40000011625 */
[----:B------:R-:W-:-:S02]  /*5970*/  LOP3.LUT R86, R37, 0xff, RZ, 0xc0, !PT ;  /* 0x000000ff25567812 */ /* 0x000fc400078ec0ff */
[----:B------:R-:W-:Y:S02]  /*5980*/  SHF.R.U32.HI R5, RZ, 0x10, R37 ;  /* 0x00000010ff057819 */ /* 0x000fe40000011625 */
[----:B------:R-:W-:Y:S01]  /*5990*/  PRMT R6, R41, 0x654, R6 ;  /* 0x0000065429067816 */ /* 0x000fe20000000006 */
[----:B------:R-:W-:Y:S01]  /*59a0*/  IMAD.SHL.U32 R41, R40, 0x100, RZ ;  /* 0x0000010028297824 */ /* 0x000fe200078e00ff */
[----:B------:R-:W-:Y:S02]  /*59b0*/  LOP3.LUT R37, R39, 0xff0000ff, RZ, 0xc0, !PT ;  /* 0xff0000ff27257812 */ /* 0x000fe400078ec0ff */
[----:B------:R-:W-:Y:S01]  /*59c0*/  SHF.R.U32.HI R7, RZ, 0x10, R39 ;  /* 0x00000010ff077819 */ /* 0x000fe20000011627 */
[----:B------:R-:W-:Y:S01]  /*59d0*/  IMAD.U32 R39, R38, 0x10000, RZ ;  /* 0x0001000026277824 */ /* 0x000fe200078e00ff */
[----:B------:R-:W-:Y:S02]  /*59e0*/  LOP3.LUT R4, R87, 0xff00, R4, 0xf8, !PT ;  /* 0x0000ff0057047812 */ /* 0x000fe400078ef804 */
[----:B------:R-:W-:Y:S01]  /*59f0*/  PRMT R85, R85, 0x654, R86 ;  /* 0x0000065455557816 */ /* 0x000fe20000000056 */
[----:B------:R-:W-:Y:S01]  /*5a00*/  IMAD.U32 R86, R7, 0x10000, RZ ;  /* 0x0001000007567824 */ /* 0x000fe200078e00ff */
[----:B------:R-:W-:-:S02]  /*5a10*/  LOP3.LUT R77, R37, 0xff00, R12, 0xf8, !PT ;  /* 0x0000ff00254d7812 */ /* 0x000fc400078ef80c */
[----:B------:R-:W-:Y:S02]  /*5a20*/  F2FP.F16.E4M3.UNPACK_B R40, R83.H1 ;  /* 0x00000053ff28723e */ /* 0x000fe400030006ff */
[----:B------:R-:W-:Y:S02]  /*5a30*/  F2FP.F16.E4M3.UNPACK_B R38, R36.H1 ;  /* 0x00000024ff26723e */ /* 0x000fe400030006ff */
[----:B------:R-:W-:Y:S01]  /*5a40*/  LOP3.LUT R41, R6, 0xff00, R41, 0xf8, !PT ;  /* 0x0000ff0006297812 */ /* 0x000fe200078ef829 */
[----:B------:R-:W-:Y:S01]  /*5a50*/  HADD2.F32 R43, -RZ, R40.H0_H0 ;  /* 0x20000028ff2b7230 */ /* 0x000fe20000004100 */
[----:B------:R-:W-:Y:S02]  /*5a60*/  F2FP.F16.E4M3.UNPACK_B R37, R34.H1 ;  /* 0x00000022ff25723e */ /* 0x000fe400030006ff */
[----:B------:R-:W-:Y:S01]  /*5a70*/  LOP3.LUT R6, R4, 0xff0000, R39, 0xf8, !PT ;  /* 0x00ff000004067812 */ /* 0x000fe200078ef827 */
[----:B------:R-:W-:Y:S01]  /*5a80*/  IMAD.U32 R4, R42, 0x10000, RZ ;  /* 0x000100002a047824 */ /* 0x000fe200078e00ff */
[----:B------:R-:W-:Y:S01]  /*5a90*/  LOP3.LUT R85, R85, 0xff00, R8, 0xf8, !PT ;  /* 0x0000ff0055557812 */ /* 0x000fe200078ef808 */
[----:B------:R-:W-:Y:S01]  /*5aa0*/  IMAD.U32 R42, R5, 0x10000, RZ ;  /* 0x00010000052a7824 */ /* 0x000fe200078e00ff */
[----:B------:R-:W-:Y:S01]  /*5ab0*/  F2FP.F16.E4M3.UNPACK_B R39, R81.H1 ;  /* 0x00000051ff27723e */ /* 0x000fe200030006ff */
[----:B------:R-:W-:Y:S01]  /*5ac0*/  HADD2.F32 R8, -RZ, R38.H0_H0 ;  /* 0x20000026ff087230 */ /* 0x000fe20000004100 */
[----:B------:R-:W-:Y:S01]  /*5ad0*/  LOP3.LUT R4, R41, 0xff0000, R4, 0xf8, !PT ;  /* 0x00ff000029047812 */ /* 0x000fe200078ef804 */
[----:B------:R-:W-:Y:S01]  /*5ae0*/  HADD2.F32 R12, -RZ, R37.H0_H0 ;  /* 0x20000025ff0c7230 */ /* 0x000fe20000004100 */
[----:B------:R-:W-:Y:S01]  /*5af0*/  LOP3.LUT R7, R85, 0xff0000, R42, 0xf8, !PT ;  /* 0x00ff000055077812 */ /* 0x000fe200078ef82a */
[--C-:B------:R-:W-:Y:S01]  /*5b00*/  HADD2.F32 R41, -RZ, R39.reuse.H0_H0 ;  /* 0x20000027ff297230 */ /* 0x100fe20000004100 */
[----:B------:R-:W-:Y:S01]  /*5b10*/  LOP3.LUT R5, R77, 0xff0000, R86, 0xf8, !PT ;  /* 0x00ff00004d057812 */ /* 0x000fe200078ef856 */
[----:B------:R-:W-:Y:S01]  /*5b20*/  FMUL.FTZ R87, R8, R43 ;  /* 0x0000002b08577220 */ /* 0x000fe20000410000 */
[----:B------:R-:W-:-:S02]  /*5b30*/  HADD2.F32 R42, -RZ, R39.H1_H1 ;  /* 0x30000027ff2a7230 */ /* 0x000fc40000004100 */
[----:B------:R-:W-:Y:S01]  /*5b40*/  FMUL.FTZ R43, R12, R43 ;  /* 0x0000002b0c2b7220 */ /* 0x000fe20000410000 */
[----:B------:R-:W-:Y:S01]  /*5b50*/  HADD2.F32 R86, -RZ, R40.H1_H1 ;  /* 0x30000028ff567230 */ /* 0x000fe20000004100 */
[----:B------:R-:W-:Y:S01]  /*5b60*/  F2FP.F16.E4M3.UNPACK_B R83, R83 ;  /* 0x00000053ff53723e */ /* 0x000fe200020006ff */
[----:B------:R-:W-:Y:S01]  /*5b70*/  HADD2.F32 R39, -RZ, R38.H1_H1 ;  /* 0x30000026ff277230 */ /* 0x000fe20000004100 */
[----:B------:R-:W-:Y:S01]  /*5b80*/  F2FP.F16.E4M3.UNPACK_B R40, R36 ;  /* 0x00000024ff28723e */ /* 0x000fe200020006ff */
[----:B------:R-:W-:Y:S01]  /*5b90*/  FFMA.FTZ R8, R8, R41, R43 ;  /* 0x0000002908087223 */ /* 0x000fe2000001002b */
[----:B------:R-:W-:Y:S01]  /*5ba0*/  F2FP.F16.E4M3.UNPACK_B R38, R34 ;  /* 0x00000022ff26723e */ /* 0x000fe200020006ff */
[----:B------:R-:W-:Y:S01]  /*5bb0*/  HADD2.F32 R43, -RZ, R83.H0_H0 ;  /* 0x20000053ff2b7230 */ /* 0x000fe20000004100 */
[----:B------:R-:W-:Y:S01]  /*5bc0*/  F2FP.F16.E4M3.UNPACK_B R81, R81 ;  /* 0x00000051ff51723e */ /* 0x000fe200020006ff */
[----:B------:R-:W-:Y:S02]  /*5bd0*/  HADD2.F32 R34, -RZ, R40.H0_H0 ;  /* 0x20000028ff227230 */ /* 0x000fe40000004100 */
[----:B------:R-:W-:Y:S01]  /*5be0*/  FFMA.FTZ R12, R12, R41, -R87 ;  /* 0x000000290c0c7223 */ /* 0x000fe20000010857 */
[----:B------:R-:W-:-:S02]  /*5bf0*/  HADD2.F32 R36, -RZ, R38.H0_H0 ;  /* 0x20000026ff247230 */ /* 0x000fc40000004100 */
[----:B------:R-:W-:Y:S01]  /*5c00*/  FMUL.FTZ R90, R39, R86 ;  /* 0x00000056275a7220 */ /* 0x000fe20000410000 */
        /* <DEDUP_REMOVED lines=8> */
[C---:B------:R-:W-:Y:S01]  /*5c90*/  FMUL.FTZ R86, R37.reuse, R86 ;  /* 0x0000005625567220 */ /* 0x040fe20000410000 */
[----:B------:R-:W-:Y:S02]  /*5ca0*/  HADD2.F32 R38, -RZ, R38.H1_H1 ;  /* 0x30000026ff267230 */ /* 0x000fe40000004100 */
[-C--:B------:R-:W-:Y:S01]  /*5cb0*/  FFMA.FTZ R37, R37, R42.reuse, -R90 ;  /* 0x0000002a25257223 */ /* 0x080fe2000001085a */
[----:B------:R-:W-:Y:S02]  /*5cc0*/  HADD2.F32 R43, -RZ, R81.H1_H1 ;  /* 0x30000051ff2b7230 */ /* 0x000fe40000004100 */
[-C--:B------:R-:W-:Y:S01]  /*5cd0*/  FMUL.FTZ R41, R40, R83.reuse ;  /* 0x0000005328297220 */ /* 0x080fe20000410000 */
        /* <DEDUP_REMOVED lines=14> */
[----:B------:R-:W-:Y:S02]  /*5dc0*/  HADD2.F32 R87, -RZ, R77.H1_H1 ;  /* 0x3000004dff577230 */ /* 0x000fe40000004100 */
[----:B------:R-:W-:Y:S01]  /*5dd0*/  FMUL.FTZ R86, R40, R86 ;  /* 0x0000005628567220 */ /* 0x000fe20000410000 */
[----:B------:R-:W-:Y:S01]  /*5de0*/  HADD2.F32 R42, -RZ, R42.H1_H1 ;  /* 0x3000002aff2a7230 */ /* 0x000fe20000004100 */
[----:B------:R-:W-:Y:S01]  /*5df0*/  F2FP.SATFINITE.E4M3.F32.PACK_AB_MERGE_C R12, R37, R12, RZ ;  /* 0x0000000c250c723e */ /* 0x000fe200048070ff */
[----:B------:R-:W-:-:S02]  /*5e00*/  HADD2.F32 R77, -RZ, R38.H1_H1 ;  /* 0x30000026ff4d7230 */ /* 0x000fc40000004100 */
[----:B------:R-:W-:Y:S01]  /*5e10*/  FFMA.FTZ R38, R40, R85, -R89 ;  /* 0x0000005528267223 */ /* 0x000fe20000010859 */
[----:B------:R-:W-:Y:S02]  /*5e20*/  HADD2.F32 R83, -RZ, R83.H1_H1 ;  /* 0x30000053ff537230 */ /* 0x000fe40000004100 */
[C---:B------:R-:W-:Y:S01]  /*5e30*/  FMUL.FTZ R90, R42.reuse, R87 ;  /* 0x000000572a5a7220 */ /* 0x040fe20000410000 */
[----:B------:R-:W-:Y:S01]  /*5e40*/  FFMA.FTZ R40, R81, R85, R86 ;  /* 0x0000005551287223 */ /* 0x000fe20000010056 */
[C---:B------:R-:W-:Y:S01]  /*5e50*/  FMUL.FTZ R87, R77.reuse, R87 ;  /* 0x000000574d577220 */ /* 0x040fe20000410000 */
[----:B------:R-:W-:Y:S01]  /*5e60*/  F2FP.F16.E4M3.UNPACK_B R85, R82 ;  /* 0x00000052ff55723e */ /* 0x000fe200020006ff */
[-C--:B------:R-:W-:Y:S01]  /*5e70*/  FFMA.FTZ R77, R77, R83.reuse, -R90 ;  /* 0x000000534d4d7223 */ /* 0x080fe2000001085a */
[----:B------:R-:W-:Y:S01]  /*5e80*/  F2FP.F16.E4M3.UNPACK_B R82, R14 ;  /* 0x0000000eff52723e */ /* 0x000fe200020006ff */
[----:B------:R-:W-:Y:S01]  /*5e90*/  FFMA.FTZ R81, R42, R83, R87 ;  /* 0x000000532a517223 */ /* 0x000fe20000010057 */
[----:B------:R-:W-:Y:S01]  /*5ea0*/  F2FP.F16.E4M3.UNPACK_B R83, R80 ;  /* 0x00000050ff53723e */ /* 0x000fe200020006ff */
[--C-:B------:R-:W-:Y:S01]  /*5eb0*/  HADD2.F32 R87, -RZ, R85.reuse.H0_H0 ;  /* 0x20000055ff577230 */ /* 0x100fe20000004100 */
[----:B------:R-:W-:Y:S01]  /*5ec0*/  F2FP.SATFINITE.E4M3.F32.PACK_AB_MERGE_C R39, R39, R8, RZ ;  /* 0x000000082727723e */ /* 0x000fe200048070ff */
[--C-:B------:R-:W-:Y:S01]  /*5ed0*/  HADD2.F32 R80, -RZ, R82.reuse.H0_H0 ;  /* 0x20000052ff507230 */ /* 0x100fe20000004100 */
[----:B------:R-:W-:Y:S01]  /*5ee0*/  F2FP.SATFINITE.E4M3.F32.PACK_AB_MERGE_C R77, R77, R38, RZ ;  /* 0x000000264d4d723e */ /* 0x000fe200048070ff */
[----:B------:R-:W-:Y:S01]  /*5ef0*/  HADD2.F32 R89, -RZ, R85.H1_H1 ;  /* 0x30000055ff597230 */ /* 0x000fe20000004100 */
[----:B------:R-:W-:Y:S01]  /*5f00*/  F2FP.SATFINITE.E4M3.F32.PACK_AB_MERGE_C R8, R41, R36, R12 ;  /* 0x000000242908723e */ /* 0x000fe2000480700c */
[----:B------:R-:W-:-:S02]  /*5f10*/  HADD2.F32 R82, -RZ, R82.H1_H1 ;  /* 0x30000052ff527230 */ /* 0x000fc40000004100 */
[----:B------:R-:W-:Y:S01]  /*5f20*/  FMUL.FTZ R91, R80, R87 ;  /* 0x00000057505b7220 */ /* 0x000fe20000410000 */
[--C-:B------:R-:W-:Y:S01]  /*5f30*/  HADD2.F32 R14, -RZ, R10.reuse.H0_H0 ;  /* 0x2000000aff0e7230 */ /* 0x100fe20000004100 */
[----:B------:R-:W-:Y:S01]  /*5f40*/  F2FP.F16.E4M3.UNPACK_B R37, R13 ;  /* 0x0000000dff25723e */ /* 0x000fe200020006ff */
[----:B------:R-:W-:Y:S02]  /*5f50*/  HADD2.F32 R42, -RZ, R10.H1_H1 ;  /* 0x3000000aff2a7230 */ /* 0x000fe40000004100 */
[----:B------:R-:W-:Y:S01]  /*5f60*/  FMUL.FTZ R93, R82, R89 ;  /* 0x00000059525d7220 */ /* 0x000fe20000410000 */
[--C-:B------:R-:W-:Y:S01]  /*5f70*/  HADD2.F32 R85, -RZ, R83.reuse.H0_H0 ;  /* 0x20000053ff557230 */ /* 0x100fe20000004100 */
[----:B------:R-:W-:Y:S01]  /*5f80*/  F2FP.F16.E4M3.UNPACK_B R38, R7 ;  /* 0x00000007ff26723e */ /* 0x000fe200020006ff */
[----:B------:R-:W-:Y:S01]  /*5f90*/  HADD2.F32 R83, -RZ, R83.H1_H1 ;  /* 0x30000053ff537230 */ /* 0x000fe20000004100 */
[----:B------:R-:W-:Y:S01]  /*5fa0*/  F2FP.F16.E4M3.UNPACK_B R36, R9 ;  /* 0x00000009ff24723e */ /* 0x000fe200020006ff */
[----:B------:R-:W-:Y:S01]  /*5fb0*/  FMUL.FTZ R87, R14, R87 ;  /* 0x000000570e577220 */ /* 0x000fe20000410000 */
[----:B------:R-:W-:Y:S01]  /*5fc0*/  FMUL.FTZ R89, R42, R89 ;  /* 0x000000592a597220 */ /* 0x000fe20000410000 */
[----:B------:R-:W-:Y:S01]  /*5fd0*/  FFMA.FTZ R10, R14, R85, -R91 ;  /* 0x000000550e0a7223 */ /* 0x000fe2000001085b */
[----:B------:R-:W-:Y:S01]  /*5fe0*/  FFMA.FTZ R93, R42, R83, -R93 ;  /* 0x000000532a5d7223 */ /* 0x000fe2000001085d */
[----:B------:R-:W-:Y:S01]  /*5ff0*/  F2FP.SATFINITE.E4M3.F32.PACK_AB_MERGE_C R12, R43, R34, R39 ;  /* 0x000000222b0c723e */ /* 0x000fe20004807027 */
[----:B------:R-:W-:Y:S01]  /*6000*/  FFMA.FTZ R14, R80, R85, R87 ;  /* 0x00000055500e7223 */ /* 0x000fe20000010057 */
[----:B------:R-:W-:Y:S01]  /*6010*/  FFMA.FTZ R89, R82, R83, R89 ;  /* 0x0000005352597223 */ /* 0x000fe20000010059 */
        /* <DEDUP_REMOVED lines=14> */
[----:B------:R-:W-:Y:S02]  /*6100*/  HADD2.F32 R38, -RZ, R36.H1_H1 ;  /* 0x30000024ff267230 */ /* 0x000fe40000004100 */
[----:B------:R-:W-:Y:S01]  /*6110*/  FFMA.FTZ R36, R39, R42, R80 ;  /* 0x0000002a27247223 */ /* 0x000fe20000010050 */
[----:B------:R-:W-:Y:S02]  /*6120*/  HADD2.F32 R41, -RZ, R41.H1_H1 ;  /* 0x30000029ff297230 */ /* 0x000fe40000004100 */
[----:B------:R-:W-:Y:S01]  /*6130*/  FMUL.FTZ R77, R40, R43 ;  /* 0x0000002b284d7220 */ /* 0x000fe20000410000 */
[----:B------:R-:W-:Y:S01]  /*6140*/  F2FP.F16.E4M3.UNPACK_B R39, R13.H1 ;  /* 0x0000000dff27723e */ /* 0x000fe200030006ff */
[C---:B------:R-:W-:Y:S01]  /*6150*/  FMUL.FTZ R43, R38.reuse, R43 ;  /* 0x0000002b262b7220 */ /* 0x040fe20000410000 */
[----:B------:R-:W-:Y:S01]  /*6160*/  F2FP.F16.E4M3.UNPACK_B R42, R7.H1 ;  /* 0x00000007ff2a723e */ /* 0x000fe200030006ff */
[-C--:B------:R-:W-:Y:S01]  /*6170*/  FFMA.FTZ R9, R38, R41.reuse, -R77 ;  /* 0x0000002926097223 */ /* 0x080fe2000001084d */
[----:B------:R-:W-:Y:S01]  /*6180*/  F2FP.F16.E4M3.UNPACK_B R6, R6.H1 ;  /* 0x00000006ff06723e */ /* 0x000fe200030006ff */
[----:B------:R-:W-:Y:S01]  /*6190*/  FFMA.FTZ R7, R40, R41, R43 ;  /* 0x0000002928077223 */ /* 0x000fe2000001002b */
[----:B------:R-:W-:Y:S01]  /*61a0*/  HADD2.F32 R38, -RZ, R39.H0_H0 ;  /* 0x20000027ff267230 */ /* 0x000fe20000004100 */
[----:B------:R-:W-:Y:S01]  /*61b0*/  F2FP.F16.E4M3.UNPACK_B R83, R5.H1 ;  /* 0x00000005ff53723e */ /* 0x000fe200030006ff */
[----:B------:R-:W-:-:S02]  /*61c0*/  HADD2.F32 R40, -RZ, R42.H0_H0 ;  /* 0x2000002aff287230 */ /* 0x000fc40000004100 */
[----:B------:R-:W-:Y:S02]  /*61d0*/  HADD2.F32 R13, -RZ, R37.H0_H0 ;  /* 0x20000025ff0d7230 */ /* 0x000fe40000004100 */
[----:B------:R-:W-:Y:S02]  /*61e0*/  HADD2.F32 R41, -RZ, R39.H1_H1 ;  /* 0x30000027ff297230 */ /* 0x000fe40000004100 */
[-C--:B------:R-:W-:Y:S01]  /*61f0*/  FMUL.FTZ R82, R38, R40.reuse ;  /* 0x0000002826527220 */ /* 0x080fe20000410000 */
[----:B------:R-:W-:Y:S02]  /*6200*/  HADD2.F32 R80, -RZ, R42.H1_H1 ;  /* 0x3000002aff507230 */ /* 0x000fe40000004100 */
[----:B------:R-:W-:Y:S01]  /*6210*/  FMUL.FTZ R43, R13, R40 ;  /* 0x000000280d2b7220 */ /* 0x000fe20000410000 */
[----:B------:R-:W-:Y:S02]  /*6220*/  HADD2.F32 R39, -RZ, R6.H0_H0 ;  /* 0x20000006ff277230 */ /* 0x000fe40000004100 */
[----:B------:R-:W-:-:S02]  /*6230*/  HADD2.F32 R37, -RZ, R37.H1_H1 ;  /* 0x30000025ff257230 */ /* 0x000fc40000004100 */
[-C--:B------:R-:W-:Y:S01]  /*6240*/  FMUL.FTZ R40, R41, R80.reuse ;  /* 0x0000005029287220 */ /* 0x080fe20000410000 */
[----:B------:R-:W-:Y:S02]  /*6250*/  HADD2.F32 R42, -RZ, R6.H1_H1 ;  /* 0x30000006ff2a7230 */ /* 0x000fe40000004100 */
[-C--:B------:R-:W-:Y:S01]  /*6260*/  FFMA.FTZ R6, R13, R39.reuse, -R82 ;  /* 0x000000270d067223 */ /* 0x080fe20000010852 */
[----:B------:R-:W-:Y:S01]  /*6270*/  FFMA.FTZ R13, R38, R39, R43 ;  /* 0x00000027260d7223 */ /* 0x000fe2000001002b */
[C---:B------:R-:W-:Y:S01]  /*6280*/  FMUL.FTZ R38, R37.reuse, R80 ;  /* 0x0000005025267220 */ /* 0x040fe20000410000 */
[-C--:B------:R-:W-:Y:S01]  /*6290*/  F2FP.F16.E4M3.UNPACK_B R39, R15.reuse ;  /* 0x0000000fff27723e */ /* 0x080fe200020006ff */
[-C--:B------:R-:W-:Y:S01]  /*62a0*/  FFMA.FTZ R37, R37, R42.reuse, -R40 ;  /* 0x0000002a25257223 */ /* 0x080fe20000010828 */
[----:B------:R-:W-:Y:S01]  /*62b0*/  F2FP.F16.E4M3.UNPACK_B R80, R15.H1 ;  /* 0x0000000fff50723e */ /* 0x000fe200030006ff */
[----:B------:R-:W-:Y:S01]  /*62c0*/  FFMA.FTZ R38, R41, R42, R38 ;  /* 0x0000002a29267223 */ /* 0x000fe20000010026 */
[----:B------:R-:W-:Y:S01]  /*62d0*/  F2FP.F16.E4M3.UNPACK_B R15, R5 ;  /* 0x00000005ff0f723e */ /* 0x000fe200020006ff */
[----:B------:R-:W-:Y:S01]  /*62e0*/  HADD2.F32 R77, -RZ, R39.H0_H0 ;  /* 0x20000027ff4d7230 */ /* 0x000fe20000004100 */
[-C--:B------:R-:W-:Y:S01]  /*62f0*/  F2FP.F16.E4M3.UNPACK_B R40, R11.reuse ;  /* 0x0000000bff28723e */ /* 0x080fe200020006ff */
[----:B------:R-:W-:Y:S01]  /*6300*/  HADD2.F32 R81, -RZ, R80.H0_H0 ;  /* 0x20000050ff517230 */ /* 0x000fe20000004100 */
[----:B------:R-:W-:Y:S01]  /*6310*/  F2FP.F16.E4M3.UNPACK_B R11, R11.H1 ;  /* 0x0000000bff0b723e */ /* 0x000fe200030006ff */
[----:B------:R-:W-:Y:S01]  /*6320*/  HADD2.F32 R90, -RZ, R83.H0_H0 ;  /* 0x20000053ff5a7230 */ /* 0x000fe20000004100 */
[-C--:B------:R-:W-:Y:S01]  /*6330*/  F2FP.F16.E4M3.UNPACK_B R5, R4.reuse ;  /* 0x00000004ff05723e */ /* 0x080fe200020006ff */
[----:B------:R-:W-:Y:S01]  /*6340*/  HADD2.F32 R42, -RZ, R40.H0_H0 ;  /* 0x20000028ff2a7230 */ /* 0x000fe20000004100 */
        /* <DEDUP_REMOVED lines=8> */
[----:B------:R-:W-:Y:S01]  /*63d0*/  FMUL.FTZ R92, R42, R4 ;  /* 0x000000042a5c7220 */ /* 0x000fe20000410000 */
[----:B------:R-:W-:Y:S01]  /*63e0*/  FMUL.FTZ R90, R43, R90 ;  /* 0x0000005a2b5a7220 */ /* 0x000fe20000410000 */
[----:B------:R-:W-:-:S02]  /*63f0*/  HADD2.F32 R80, -RZ, R80.H1_H1 ;  /* 0x30000050ff507230 */ /* 0x000fc40000004100 */
[-C--:B------:R-:W-:Y:S01]  /*6400*/  FFMA.FTZ R4, R42, R82.reuse, -R85 ;  /* 0x000000522a047223 */ /* 0x080fe20000010855 */
[----:B------:R-:W-:Y:S02]  /*6410*/  HADD2.F32 R83, -RZ, R83.H1_H1 ;  /* 0x30000053ff537230 */ /* 0x000fe40000004100 */
[----:B------:R-:W-:Y:S01]  /*6420*/  FFMA.FTZ R42, R77, R82, R92 ;  /* 0x000000524d2a7223 */ /* 0x000fe2000001005c */
[----:B------:R-:W-:Y:S02]  /*6430*/  HADD2.F32 R11, -RZ, R11.H1_H1 ;  /* 0x3000000bff0b7230 */ /* 0x000fe40000004100 */
[-C--:B------:R-:W-:Y:S01]  /*6440*/  FFMA.FTZ R43, R43, R86.reuse, -R94 ;  /* 0x000000562b2b7223 */ /* 0x080fe2000001085e */
[----:B------:R-:W-:Y:S01]  /*6450*/  FFMA.FTZ R77, R81, R86, R90 ;  /* 0x00000056514d7223 */ /* 0x000fe2000001005a */
[----:B------:R-:W-:Y:S02]  /*6460*/  HADD2.F32 R39, -RZ, R39.H1_H1 ;  /* 0x30000027ff277230 */ /* 0x000fe40000004100 */
[----:B------:R-:W-:Y:S01]  /*6470*/  FMUL.FTZ R86, R80, R83 ;  /* 0x0000005350567220 */ /* 0x000fe20000410000 */
[----:B------:R-:W-:-:S02]  /*6480*/  HADD2.F32 R15, -RZ, R15.H1_H1 ;  /* 0x3000000fff0f7230 */ /* 0x000fc40000004100 */
[----:B------:R-:W-:Y:S01]  /*6490*/  FMUL.FTZ R83, R11, R83 ;  /* 0x000000530b537220 */ /* 0x000fe20000410000 */
[----:B------:R-:W-:Y:S01]  /*64a0*/  HADD2.F32 R40, -RZ, R40.H1_H1 ;  /* 0x30000028ff287230 */ /* 0x000fe20000004100 */
[----:B------:R-:W-:Y:S01]  /*64b0*/  F2FP.SATFINITE.E4M3.F32.PACK_AB_MERGE_C R13, R38, R13, RZ ;  /* 0x0000000d260d723e */ /* 0x000fe200048070ff */
        /* <DEDUP_REMOVED lines=14> */
.L_x_11411:
[----:B------:R-:W-:Y:S05]  /*65a0*/  BSYNC B1 ;  /* 0x0000000000017941 */ /* 0x000fea0003800000 */
.L_x_11410:
[----:B0-----:R0:W-:Y:S01]  /*65b0*/  ST.E.128 desc[UR42][R32.64], R8 ;  /* 0x0000000820007985 */ /* 0x0011e2000c101d2a */
[----:B------:R-:W-:-:S13]  /*65c0*/  ISETP.GE.AND P3, PT, R35, R84, PT ;  /* 0x000000542300720c */ /* 0x000fda0003f66270 */
[----:B------:R-:W-:Y:S05]  /*65d0*/  @P3 BRA `(.L_x_11389) ;  /* 0x0000000000e83947 */ /* 0x000fea0003800000 */
[----:B------:R-:W-:-:S04]  /*65e0*/  IADD3 R4, P3, R79, R35, RZ ;  /* 0x000000234f047210 */ /* 0x000fc80007f7e0ff */
[----:B------:R-:W-:-:S05]  /*65f0*/  LEA.HI.X.SX32 R5, R35, R78, 0x1, P3 ;  /* 0x0000004e23057211 */ /* 0x000fca00018f0eff */
[----:B--2---:R2:W-:Y:S01]  /*6600*/  ST.E.128 desc[UR42][R4.64], R12 ;  /* 0x0000000c04007985 */ /* 0x0045e2000c101d2a */
[----:B------:R-:W-:Y:S05]  /*6610*/  BRA `(.L_x_11389) ;  /* 0x0000000000d87947 */ /* 0x000fea0003800000 */
.L_x_11381:
[----:B------:R-:W-:-:S06]  /*6620*/  UISETP.NE.AND UP0, UPT, UR36, 0x3, UPT ;  /* 0x000000032400788c */ /* 0x000fcc000bf05270 */
[----:B------:R-:W-:-:S13]  /*6630*/  PLOP3.LUT P2, PT, PT, PT, UP0, 0x80, 0x0 ;  /* 0x000000000000781c */ /* 0x000fda0003f4f008 */
[----:B------:R-:W-:Y:S05]  /*6640*/  @!P2 BRA `(.L_x_11412) ;  /* 0x000000000004a947 */ /* 0x000fea0003800000 */
[----:B------:R-:W-:Y:S01]  /*6650*/  BPT.TRAP 0x1 ;  /* 0x000000040000795c */ /* 0x000fe20000300000 */
.L_x_11412:
[----:B------:R-:W-:Y:S01]  /*6660*/  IMAD R70, R19, 0x8, R18 ;  /* 0x0000000813467824 */ /* 0x000fe200078e0212 */
[----:B------:R-:W-:Y:S01]  /*6670*/  SHF.L.U32 R76, R154, 0x1f, RZ ;  /* 0x0000001f9a4c7819 */ /* 0x000fe200000006ff */
[----:B------:R-:W-:Y:S01]  /*6680*/  BSSY B1, `(.L_x_11413) ;  /* 0x0000004000017945 */ /* 0x000fe20003800000 */
[----:B------:R-:W-:Y:S02]  /*6690*/  SHF.R.S32.HI R73, RZ, 0x1f, R74 ;  /* 0x0000001fff497819 */ /* 0x000fe4000001144a */
[----:B------:R-:W0:Y:S02]  /*66a0*/  SYNCS.PHASECHK.TRANS64.TRYWAIT P3, [R70+URZ+0x19c90], R76 ;  /* 0x019c904c460075a7 */ /* 0x000e24000806017f */
[----:B0-----:R-:W-:Y:S05]  /*66b0*/  @!P3 BRA `(.L_x_11414) ;  /* 0x0000014c0088b947 */ /* 0x001fea0003800000 */
.L_x_11649:
[----:B------:R-:W-:Y:S05]  /*66c0*/  BSYNC B1 ;  /* 0x0000000000017941 */ /* 0x000fea0003800000 */
.L_x_11413:
        /* <DEDUP_REMOVED lines=24> */
.L_x_11653:
[----:B------:R-:W-:Y:S05]  /*6850*/  @!P3 BRA `(.L_x_11389) ;  /* 0x000000000048b947 */ /* 0x000fea0003800000 */
[----:B-1----:R-:W4:Y:S01]  /*6860*/  LDL R4, [R1+0x8] ;  /* 0x0000080001047983 */ /* 0x002f220000100800 */
[----:B------:R-:W-:Y:S02]  /*6870*/  ULDC UR4, c[0x0][0x2f4] ;  /* 0x0000bd0000047ab9 */ /* 0x000fe40000000800 */
[----:B------:R-:W-:-:S13]  /*6880*/  ISETP.GE.AND P3, PT, R16, UR4, PT ;  /* 0x0000000410007c0c */ /* 0x000fda000bf66270 */
[----:B---3--:R-:W-:-:S05]  /*6890*/  @!P3 IADD3 R12, P4, R16, R14, RZ ;  /* 0x0000000e100cb210 */ /* 0x008fca0007f9e0ff */
[----:B--2---:R-:W-:Y:S01]  /*68a0*/  @!P3 IMAD.X R13, R5, 0x1, R17, P4 ;  /* 0x00000001050db824 */ /* 0x004fe200020e0611 */
[----:B------:R-:W-:-:S13]  /*68b0*/  ISETP.GE.AND P4, PT, R23, UR4, PT ;  /* 0x0000000417007c0c */ /* 0x000fda000bf86270 */
[----:B------:R-:W-:-:S05]  /*68c0*/  @!P4 IADD3 R8, P5, R23, R14, RZ ;  /* 0x0000000e1708c210 */ /* 0x000fca0007fbe0ff */
[----:B----4-:R-:W-:Y:S01]  /*68d0*/  @!P4 IMAD.X R9, R5, 0x1, R4, P5 ;  /* 0x000000010509c824 */ /* 0x010fe200028e0604 */
[----:B------:R-:W-:-:S13]  /*68e0*/  ISETP.GE.AND P5, PT, R67, UR4, PT ;  /* 0x0000000443007c0c */ /* 0x000fda000bfa6270 */
[----:B------:R-:W-:-:S05]  /*68f0*/  @!P5 IMAD.SHL.U32 R4, R157, 0x10, RZ ;  /* 0x000000109d04d824 */ /* 0x000fca00078e00ff */
[----:B------:R-:W-:-:S04]  /*6900*/  @!P5 IADD3 R10, P6, R4, R14, RZ ;  /* 0x0000000e040ad210 */ /* 0x000fc80007fde0ff */
[----:B------:R-:W-:Y:S02]  /*6910*/  @!P5 LEA.HI.X.SX32 R11, R4, R5, 0x1, P6 ;  /* 0x00000005040bd211 */ /* 0x000fe400030f0eff */
[----:B------:R-:W1:Y:S04]  /*6920*/  @!P3 LDS.128 R4, [R69+0x13800] ;  /* 0x013800004504b984 */ /* 0x000e680000000c00 */
[----:B-1----:R-:W-:Y:S04]  /*6930*/  @!P3 ST.E.128 desc[UR42][R12.64], R4 ;  /* 0x000000040c00b985 */ /* 0x002fe8000c101d2a */
[----:B------:R-:W1:Y:S04]  /*6940*/  @!P5 LDS.128 R4, [R69+0x14800] ;  /* 0x014800004504d984 */ /* 0x000e680000000c00 */
[----:B-1----:R-:W-:Y:S04]  /*6950*/  @!P5 ST.E.128 desc[UR42][R10.64], R4 ;  /* 0x000000040a00d985 */ /* 0x002fe8000c101d2a */
[----:B------:R-:W1:Y:S04]  /*6960*/  @!P4 LDS.128 R4, [R69+0x15800] ;  /* 0x015800004504c984 */ /* 0x000e680000000c00 */
[----:B-1----:R4:W-:Y:S02]  /*6970*/  @!P4 ST.E.128 desc[UR42][R8.64], R4 ;  /* 0x000000040800c985 */ /* 0x0029e4000c101d2a */
.L_x_11389:
[----:B------:R-:W-:Y:S05]  /*6980*/  BSYNC B0 ;  /* 0x0000000000007941 */ /* 0x000fea0003800000 */
.L_x_11380:
        /* <DEDUP_REMOVED lines=16> */
.L_x_11417:
[----:B------:R-:W-:Y:S05]  /*6a90*/  BSYNC B0 ;  /* 0x0000000000007941 */ /* 0x000fea0003800000 */
.L_x_11416:
[----:B------:R-:W0:Y:S01]  /*6aa0*/  SYNCS.PHASECHK.TRANS64.TRYWAIT P2, [R70+URZ+0x19cb0], R76 ;  /* 0x019cb04c460075a7 */ /* 0x000e22000804017f */
[----:B------:R-:W-:Y:S04]  /*6ab0*/  BSSY B0, `(.L_x_11418) ;  /* 0x0000002000007945 */ /* 0x000fe80003800000 */
[----:B0-----:R-:W-:Y:S05]  /*6ac0*/  @!P2 BRA `(.L_x_11419) ;  /* 0x0000014800dca947 */ /* 0x001fea0003800000 */
.L_x_11654:
[----:B------:R-:W-:Y:S05]  /*6ad0*/  BSYNC B0 ;  /* 0x0000000000007941 */ /* 0x000fea0003800000 */
.L_x_11418:
        /* <DEDUP_REMOVED lines=16> */
[----:B------:R-:W-:Y:S02]  /*6be0*/  IADD3.X R5, R5, UR7, RZ, P2, !PT ;  /* 0x0000000705057c10 */ /* 0x000fe400097fe4ff */
[----:B------:R-:W-:Y:S01]  /*6bf0*/  ISETP.GT.AND P2, PT, R71, R155, PT ;  /* 0x0000009b4700720c */ /* 0x000fe20003f44270 */
[----:B------:R-:W1:Y:S04]  /*6c00*/  SHFL.IDX PT, R4, R4, RZ, 0x1e1f ;  /* 0x001e1fff04047589 */ /* 0x000e6800000e0000 */
[----:B------:R-:W2:Y:S08]  /*6c10*/  SHFL.IDX PT, R5, R5, RZ, 0x1e1f ;  /* 0x001e1fff05057589 */ /* 0x000eb000000e0000 */
[----:B------:R-:W-:Y:S05]  /*6c20*/  @!P2 BRA `(.L_x_11421) ;  /* 0x000000000048a947 */ /* 0x000fea0003800000 */
[----:B------:R-:W4:Y:S01]  /*6c30*/  LDL R6, [R1+0x8] ;  /* 0x0000080001067983 */ /* 0x000f220000100800 */
[----:B------:R-:W-:Y:S02]  /*6c40*/  ULDC UR4, c[0x0][0x2f4] ;  /* 0x0000bd0000047ab9 */ /* 0x000fe40000000800 */
[----:B------:R-:W-:-:S13]  /*6c50*/  ISETP.GE.AND P2, PT, R16, UR4, PT ;  /* 0x0000000410007c0c */ /* 0x000fda000bf46270 */
[----:B-1----:R-:W-:-:S05]  /*6c60*/  @!P2 IADD3 R12, P4, R16, R4, RZ ;  /* 0x00000004100ca210 */ /* 0x002fca0007f9e0ff */
        /* <DEDUP_REMOVED lines=14> */
.L_x_11421:
[----:B------:R-:W-:Y:S05]  /*6d50*/  BSYNC B0 ;  /* 0x0000000000007941 */ /* 0x000fea0003800000 */
.L_x_11420:
[----:B------:R-:W-:Y:S01]  /*6d60*/  @!PT LDS RZ, [RZ] ;  /* 0x00000000fffff984 */ /* 0x000fe20000000800 */
[----:B------:R-:W-:Y:S01]  /*6d70*/  @!PT LDS RZ, [RZ] ;  /* 0x00000000fffff984 */ /* 0x000fe20000000800 */
[----:B------:R-:W-:Y:S01]  /*6d80*/  @!PT LDS RZ, [RZ] ;  /* 0x00000000fffff984 */ /* 0x000fe20000000800 */
[----:B------:R-:W-:Y:S01]  /*6d90*/  @!PT LDS RZ, [RZ] ;  /* 0x00000000fffff984 */ /* 0x000fe20000000800 */
[----:B------:R5:W-:Y:S06]  /*6da0*/  MEMBAR.ALL.CTA ;  /* 0x0000000000007992 */ /* 0x000bec0000008000 */
[----:B-----5:R-:W5:Y:S01]  /*6db0*/  FENCE.VIEW.ASYNC.S ;  /* 0x00000000000073c6 */ /* 0x020f620000000000 */
[----:B0-----:R-:W-:Y:S01]  /*6dc0*/  @!P3 VIADD R70, R70, 0x19cc0 ;  /* 0x00019cc04646b836 */ /* 0x001fe20000000000 */
[----:B-----5:R0:W-:Y:S04]  /*6dd0*/  BAR.SYNC.DEFER_BLOCKING R56, 0x80 ;  /* 0x000200380000751d */ /* 0x0201e80000010000 */
[----:B------:R-:W-:Y:S01]  /*6de0*/  @!P3 PRMT R70, RZ, 0x654, R70 ;  /* 0x00000654ff46b816 */ /* 0x000fe20000000046 */
[----:B------:R-:W-:Y:S01]  /*6df0*/  VIADD R19, R19, 0x1 ;  /* 0x0000000113137836 */ /* 0x000fe20000000000 */
[----:B------:R-:W-:-:S02]  /*6e00*/  PLOP3.LUT P2, PT, PT, PT, PT, 0x8, 0x0 ;  /* 0x000000000000781c */ /* 0x000fc40003f4e170 */
[----:B------:R0:W-:Y:S02]  /*6e10*/  @!P3 SYNCS.ARRIVE.TRANS64.RED.A1T0 RZ, [R70+URZ], RZ ;  /* 0x000000ff46ffb9a7 */ /* 0x0001e4000810043f */
[----:B------:R-:W-:-:S04]  /*6e20*/  ISETP.NE.AND P3, PT, R19, 0x2, PT ;  /* 0x000000021300780c */ /* 0x000fc80003f65270 */
[----:B--2-4-:R-:W-:Y:S02]  /*6e30*/  SEL R5, RZ, 0x1, P3 ;  /* 0x00000001ff057807 */ /* 0x014fe40001800000 */
[----:B------:R-:W-:Y:S02]  /*6e40*/  SEL R19, R19, RZ, P3 ;  /* 0x000000ff13137207 */ /* 0x000fe40001800000 */
[----:B------:R-:W-:Y:S01]  /*6e50*/  LOP3.LUT R154, R154, R5, RZ, 0x3c, !PT ;  /* 0x000000059a9a7212 */ /* 0x000fe200078e3cff */
[----:B0-----:R-:W-:Y:S06]  /*6e60*/  @P1 BRA `(.L_x_11422) ;  /* 0xffffffb400b01947 */ /* 0x001fec000383ffff */
.L_x_11375:
[----:B------:R-:W-:Y:S04]  /*6e70*/  BSSY B0, `(.L_x_11423) ;  /* 0x0000004000007945 */ /* 0x000fe80003800000 */
[----:B------:R-:W-:Y:S05]  /*6e80*/  @P2 BRA `(.L_x_11424) ;  /* 0x0000000000082947 */ /* 0x000fea0003800000 */
[----:B------:R-:W2:Y:S02]  /*6e90*/  FENCE.VIEW.ASYNC.G ;  /* 0x00000000000073c6 */ /* 0x000ea40000000100 */
[----:B--2---:R-:W-:Y:S06]  /*6ea0*/  BAR.ARV 0xc, 0x200 ;  /* 0x0308000000007b1d */ /* 0x004fec0000002000 */
.L_x_11424:
[----:B------:R-:W-:Y:S05]  /*6eb0*/  BSYNC B0 ;  /* 0x0000000000007941 */ /* 0x000fea0003800000 */
.L_x_11423:
[----:B------:R-:W2:Y:S01]  /*6ec0*/  LDL R0, [R1+0x24] ;  /* 0x0000240001007983 */ /* 0x000ea20000100800 */
[----:B------:R-:W-:Y:S01]  /*6ed0*/  ULDC.64 UR4, c[0x0][0x990] ;  /* 0x0002640000047ab9 */ /* 0x000fe20000000a00 */
[----:B------:R-:W-:Y:S02]  /*6ee0*/  ULDC.64 UR6, c[0x0][0x998] ;  /* 0x0002660000067ab9 */ /* 0x000fe40000000a00 */
[----:B0-----:R-:W4:Y:S04]  /*6ef0*/  LDL R6, [R1+0x4c] ;  /* 0x00004c0001067983 */ /* 0x001f280000100800 */
[----:B------:R-:W3:Y:S01]  /*6f00*/  LDL R8, [R1+0x30] ;  /* 0x0000300001087983 */ /* 0x000ee20000100800 */
[----:B------:R-:W-:Y:S02]  /*6f10*/  ISETP.NE.U32.AND P0, PT, RZ, UR4, PT ;  /* 0x00000004ff007c0c */ /* 0x000fe4000bf05070 */
[----:B------:R-:W-:-:S02]  /*6f20*/  ISETP.NE.U32.AND P1, PT, RZ, UR6, PT ;  /* 0x00000006ff007c0c */ /* 0x000fc4000bf25070 */
[----:B------:R-:W-:Y:S02]  /*6f30*/  ISETP.NE.AND.EX P0, PT, RZ, UR5, PT, P0 ;  /* 0x00000005ff007c0c */ /* 0x000fe4000bf05300 */
[----:B------:R-:W-:-:S11]  /*6f40*/  ISETP.NE.AND.EX P1, PT, RZ, UR7, PT, P1 ;  /* 0x00000007ff007c0c */ /* 0x000fd6000bf25310 */
[----:B------:R-:W4:Y:S08]  /*6f50*/  @P0 LDC.64 R10, c[0x0][0x9a8] ;  /* 0x00026a00ff0a0b82 */ /* 0x000f300000000a00 */
[----:B------:R-:W0:Y:S08]  /*6f60*/  @P1 LDC.64 R12, c[0x0][0x9b8] ;  /* 0x00026e00ff0c1b82 */ /* 0x000e300000000a00 */
[----:B------:R-:W3:Y:S08]  /*6f70*/  @P1 LDC.64 R2, c[0x0][0x9c0] ;  /* 0x00027000ff021b82 */ /* 0x000ef00000000a00 */
[----:B-1----:R-:W1:Y:S01]  /*6f80*/  @P0 LDC.64 R4, c[0x0][0x9b0] ;  /* 0x00026c00ff040b82 */ /* 0x002e620000000a00 */
[----:B--2---:R-:W-:Y:S01]  /*6f90*/  LOP3.LUT P4, RZ, R0, 0x4, RZ, 0xc0, !PT ;  /* 0x0000000400ff7812 */ /* 0x004fe2000788c0ff */
[----:B----4-:R-:W-:-:S02]  /*6fa0*/  @P0 IMAD R0, R6, R10, RZ ;  /* 0x0000000a06000224 */ /* 0x010fc400078e02ff */
[----:B0-----:R-:W-:Y:S02]  /*6fb0*/  @P1 IMAD R6, R6, R12, RZ ;  /* 0x0000000c06061224 */ /* 0x001fe400078e02ff */
[C---:B---3--:R-:W-:Y:S02]  /*6fc0*/  @P0 IMAD R11, R8.reuse, R11, R0 ;  /* 0x0000000b080b0224 */ /* 0x048fe400078e0200 */
[C---:B------:R-:W-:Y:S02]  /*6fd0*/  @P1 IMAD R13, R8.reuse, R13, R6 ;  /* 0x0000000d080d1224 */ /* 0x040fe400078e0206 */
[----:B------:R-:W-:-:S04]  /*6fe0*/  @P0 IMAD.WIDE.U32 R6, R8, R10, RZ ;  /* 0x0000000a08060225 */ /* 0x000fc800078e00ff */
[----:B------:R-:W-:-:S04]  /*6ff0*/  @P1 IMAD.WIDE.U32 R8, R8, R12, RZ ;  /* 0x0000000c08081225 */ /* 0x000fc800078e00ff */
[----:B------:R-:W-:Y:S02]  /*7000*/  @P1 IMAD.IADD R9, R9, 0x1, R13 ;  /* 0x0000000109091824 */ /* 0x000fe400078e020d */
[----:B------:R-:W-:Y:S02]  /*7010*/  @P0 IMAD.IADD R7, R7, 0x1, R11 ;  /* 0x0000000107070824 */ /* 0x000fe400078e020b */
[----:B------:R-:W-:-:S04]  /*7020*/  @P1 IMAD.WIDE.U32 R8, R22, R2, R8 ;  /* 0x0000000216081225 */ /* 0x000fc800078e0008 */
[----:B-1----:R-:W-:Y:S01]  /*7030*/  @P0 IMAD.WIDE.U32 R6, R22, R4, R6 ;  /* 0x0000000416060225 */ /* 0x002fe200078e0006 */
[----:B------:R-:W-:-:S03]  /*7040*/  @P1 LEA R10, P3, R8, UR6, 0x2 ;  /* 0x00000006080a1c11 */ /* 0x000fc6000f8610ff */
[----:B------:R-:W-:Y:S01]  /*7050*/  @P1 IMAD R3, R22, R3, R9 ;  /* 0x0000000316031224 */ /* 0x000fe200078e0209 */
        /* <DEDUP_REMOVED lines=44> */
.L_x_11426:
[----:B------:R-:W-:Y:S05]  /*7320*/  BSYNC B0 ;  /* 0x0000000000007941 */ /* 0x000fea0003800000 */
.L_x_11425:
[----:B------:R-:W2:Y:S01]  /*7330*/  LDL R0, [R1+0x58] ;  /* 0x0000580001007983 */ /* 0x000ea20000100800 */
[----:B------:R-:W-:Y:S01]  /*7340*/  PLOP3.LUT P0, PT, PT, PT, PT, 0x80, 0x0 ;  /* 0x000000000000781c */ /* 0x000fe20003f0f070 */
[----:B------:R-:W-:Y:S01]  /*7350*/  IMAD.MOV.U32 R27, RZ, RZ, RZ ;  /* 0x000000ffff1b7224 */ /* 0x000fe200078e00ff */
[----:B------:R-:W-:Y:S01]  /*7360*/  CS2R R20, SRZ ;  /* 0x0000000000147805 */ /* 0x000fe2000001ff00 */
[----:B------:R-:W-:Y:S01]  /*7370*/  IMAD.MOV.U32 R3, RZ, RZ, RZ ;  /* 0x000000ffff037224 */ /* 0x000fe200078e00ff */
        /* <DEDUP_REMOVED lines=22> */
[----:B------:R-:W-:Y:S01]  /*74e0*/  CS2R R130, SRZ ;  /* 0x0000000000827805 */ /* 0x000fe2000001ff00 */
[----:B--2---:R-:W-:Y:S02]  /*74f0*/  IMAD R4, R0, R90, RZ ;  /* 0x0000005a00047224 */ /* 0x004fe400078e02ff */
[----:B------:R-:W-:-:S03]  /*7500*/  IMAD.MOV.U32 R0, RZ, RZ, RZ ;  /* 0x000000ffff007224 */ /* 0x000fc600078e00ff */
[----:B------:R0:W-:Y:S01]  /*7510*/  STL [R1+0x28], R4 ;  /* 0x0000280401007387 */ /* 0x0001e20000100800 */
[----:B------:R-:W-:Y:S01]  /*7520*/  VIADDMNMX R90, R4, R90, R25, PT ;  /* 0x0000005a045a7246 */ /* 0x000fe20003800119 */
[----:B------:R-:W-:-:S03]  /*7530*/  IMAD.MOV.U32 R25, RZ, RZ, RZ ;  /* 0x000000ffff197224 */ /* 0x000fc600078e00ff */
[----:B------:R-:W-:-:S13]  /*7540*/  ISETP.GT.AND P1, PT, R90, R4, PT ;  /* 0x000000045a00720c */ /* 0x000fda0003f24270 */
[----:B0-----:R-:W-:Y:S05]  /*7550*/  @!P1 BRA `(.L_x_11427) ;  /* 0x0000008c00e09947 */ /* 0x001fea0003800000 */
[----:B------:R-:W0:Y:S01]  /*7560*/  S2R R4, SR_TID.X ;  /* 0x0000000000047919 */ /* 0x000e220000002100 */
[----:B------:R-:W-:Y:S01]  /*7570*/  VIADD R28, R18, 0xf000 ;  /* 0x0000f000121c7836 */ /* 0x000fe20000000000 */
[----:B------:R-:W-:Y:S04]  /*7580*/  BSSY B6, `(.L_x_11428) ;  /* 0x000001e000067945 */ /* 0x000fe80003800000 */
[----:B------:R-:W-:Y:S01]  /*7590*/  LOP3.LUT P0, RZ, R28, 0x3ff, RZ, 0xc0, !PT ;  /* 0x000003ff1cff7812 */ /* 0x000fe2000780c0ff */
[----:B0-----:R-:W-:-:S05]  /*75a0*/  VIADD R5, R4, 0xffffff80 ;  /* 0xffffff8004057836 */ /* 0x001fca0000000000 */
[----:B------:R-:W-:-:S04]  /*75b0*/  SHF.R.S32.HI R4, RZ, 0x1f, R5 ;  /* 0x0000001fff047819 */ /* 0x000fc80000011405 */
[----:B------:R-:W-:-:S04]  /*75c0*/  LEA.HI R4, R4, R5, RZ, 0x7 ;  /* 0x0000000504047211 */ /* 0x000fc800078f38ff */
[----:B------:R-:W-:-:S05]  /*75d0*/  SHF.R.S32.HI R4, RZ, 0x7, R4 ;  /* 0x00000007ff047819 */ /* 0x000fca0000011404 */
[----:B------:R-:W0:Y:S02]  /*75e0*/  SHFL.IDX PT, R0, R4, RZ, 0x1f ;  /* 0x00001fff04007589 */ /* 0x000e2400000e0000 */
[----:B0-----:R-:W-:-:S05]  /*75f0*/  IMAD.HI R3, R0, 0x55555556, RZ ;  /* 0x5555555600037827 */ /* 0x001fca00078e02ff */
[----:B------:R-:W-:-:S05]  /*7600*/  LEA.HI R3, R3, R3, RZ, 0x1 ;  /* 0x0000000303037211 */ /* 0x000fca00078f08ff */
[----:B------:R-:W-:-:S04]  /*7610*/  IMAD R3, R3, -0x3, R0 ;  /* 0xfffffffd03037824 */ /* 0x000fc800078e0200 */
[----:B------:R-:W-:-:S05]  /*7620*/  IMAD R3, R3, 0x800, R28 ;  /* 0x0000080003037824 */ /* 0x000fca00078e021c */
[----:B------:R-:W-:-:S04]  /*7630*/  SHF.R.U32.HI R3, RZ, 0x4, R3 ;  /* 0x00000004ff037819 */ /* 0x000fc80000011603 */
[----:B------:R-:W-:Y:S01]  /*7640*/  LOP3.LUT R36, R3, 0x3fff, RZ, 0xc0, !PT ;  /* 0x00003fff03247812 */ /* 0x000fe200078ec0ff */
[----:B------:R-:W-:Y:S06]  /*7650*/  @!P0 BRA `(.L_x_11429) ;  /* 0x0000000000408947 */ /* 0x000fec0003800000 */
        /* <DEDUP_REMOVED lines=16> */
.L_x_11429:
[----:B------:R-:W-:Y:S05]  /*7760*/  BSYNC B6 ;  /* 0x0000000000067941 */ /* 0x000fea0003800000 */
.L_x_11428:
        /* <DEDUP_REMOVED lines=13> */
.L_x_11433:
[----:B-1----:R1:W2:Y:S02]  /*7840*/  SYNCS.PHASECHK.TRANS64.TRYWAIT P0, [R18+URZ+0x19c00], R3 ;  /* 0x019c0003120075a7 */ /* 0x0022a4000800017f */
[----:B--2---:R-:W-:Y:S05]  /*7850*/  @!P0 NANOSLEEP.SYNCS 0x989680 ;  /* 0x009896800000895d */ /* 0x004fea0003900000 */
[----:B------:R-:W2:Y:S02]  /*7860*/  @!P0 SYNCS.PHASECHK.TRANS64 P0, [R18+URZ+0x19c00], R3 ;  /* 0x019c0003120085a7 */ /* 0x000ea4000800007f */
[----:B--2---:R-:W-:Y:S05]  /*7870*/  @!P0 BRA `(.L_x_11433) ;  /* 0xfffffffc00f08947 */ /* 0x004fea000383ffff */
.L_x_11432:
[----:B------:R-:W-:Y:S05]  /*7880*/  BSYNC B0 ;  /* 0x0000000000007941 */ /* 0x000fea0003800000 */
.L_x_11431:
[----:B------:R-:W-:Y:S05]  /*7890*/  BRA `(.L_x_11434) ;  /* 0x0000004000887947 */ /* 0x000fea0003800000 */
.L_x_11430:
[----:B------:R-:W0:Y:S01]  /*78a0*/  LDC.64 R30, c[0x0][0x3e8] ;  /* 0x0000fa00ff1e7b82 */ /* 0x000e220000000a00 */
        /* <DEDUP_REMOVED lines=11> */
[----:B------:R-:W-:Y:S02]  /*7960*/  IMAD.IADD R25, R3, 0x1, R31 ;  /* 0x0000000103197824 */ /* 0x000fe400078e021f */
[----:B-1----:R-:W-:-:S04]  /*7970*/  IMAD.WIDE.U32 R26, R26, UR6, R4 ;  /* 0x000000061a1a7c25 */ /* 0x002fc8000f8e0004 */
[----:B------:R-:W-:Y:S01]  /*7980*/  IMAD.IADD R28, R7, 0x1, R27 ;  /* 0x00000001071c7824 */ /* 0x000fe200078e021b */
        /* <DEDUP_REMOVED lines=17> */
.L_x_11436:
[----:B------:R-:W-:Y:S05]  /*7aa0*/  BSYNC B6 ;  /* 0x0000000000067941 */ /* 0x000fea0003800000 */
.L_x_11435:
[----:B------:R-:W2:Y:S01]  /*7ab0*/  LDL R20, [R1+0x2c] ;  /* 0x00002c0001147983 */ /* 0x000ea20000100800 */
[----:B------:R-:W-:Y:S01]  /*7ac0*/  ULDC.U8 UR4, c[0x0][0x410] ;  /* 0x0001040000047ab9 */ /* 0x000fe20000000000 */
[----:B------:R-:W-:Y:S01]  /*7ad0*/  BSSY B0, `(.L_x_11437) ;  /* 0x00003f6000007945 */ /* 0x000fe20003800000 */
[----:B------:R-:W-:Y:S01]  /*7ae0*/  ISETP.NE.AND P0, PT, RZ, UR4, PT ;  /* 0x00000004ff007c0c */ /* 0x000fe2000bf05270 */
[----:B------:R-:W-:Y:S02]  /*7af0*/  IMAD R4, R29, 0xc0, R155 ;  /* 0x000000c01d047824 */ /* 0x000fe400078e029b */
[----:B--2---:R-:W-:-:S10]  /*7b00*/  IMAD.IADD R3, R18, 0x1, R20 ;  /* 0x0000000112037824 */ /* 0x004fd400078e0214 */
[----:B------:R-:W-:Y:S05]  /*7b10*/  @!P0 BRA `(.L_x_11438) ;  /* 0x0000001800d08947 */ /* 0x000fea0003800000 */
[----:B------:R-:W-:-:S03]  /*7b20*/  UMOV UR4, 0xffffffff ;  /* 0xffffffff00047882 */ /* 0x000fc60000000000 */
[----:B------:R-:W-:Y:S05]  /*7b30*/  BRA.DIV UR4, `(.L_x_11439) ;  /* 0x0000013a04d47947 */ /* 0x000fea000b800000 */
[----:B------:R0:W1:Y:S04]  /*7b40*/  SHFL.IDX PT, R31, R30, RZ, 0x1e1f ;  /* 0x001e1fff1e1f7589 */ /* 0x00006800000e0000 */
[----:B------:R0:W2:Y:S04]  /*7b50*/  SHFL.IDX PT, R5, R26, RZ, 0x1e1f ;  /* 0x001e1fff1a057589 */ /* 0x0000a800000e0000 */
[----:B------:R0:W3:Y:S04]  /*7b60*/  SHFL.IDX PT, R0, R25, RZ, 0x1e1f ;  /* 0x001e1fff19007589 */ /* 0x0000e800000e0000 */
[----:B------:R0:W4:Y:S02]  /*7b70*/  SHFL.IDX PT, R27, R28, RZ, 0x1e1f ;  /* 0x001e1fff1c1b7589 */ /* 0x00012400000e0000 */
.L_x_11660:
[----:B------:R-:W5:Y:S01]  /*7b80*/  LDL R7, [R1+0x48] ;  /* 0x0000480001077983 */ /* 0x000f620000100800 */
[----:B------:R-:W-:Y:S01]  /*7b90*/  ULDC UR4, c[0x0][0x448] ;  /* 0x0001120000047ab9 */ /* 0x000fe20000000800 */
[----:B------:R-:W-:Y:S01]  /*7ba0*/  BSSY B1, `(.L_x_11440) ;  /* 0x000002f000017945 */ /* 0x000fe20003800000 */
[----:B0-----:R-:W-:Y:S01]  /*7bb0*/  IMAD R28, R24, UR4, RZ ;  /* 0x00000004181c7c24 */ /* 0x001fe2000f8e02ff */
[----:B------:R-:W-:Y:S02]  /*7bc0*/  CS2R R8, SRZ ;  /* 0x0000000000087805 */ /* 0x000fe4000001ff00 */
[----:B------:R-:W-:Y:S02]  /*7bd0*/  CS2R R12, SRZ ;  /* 0x00000000000c7805 */ /* 0x000fe4000001ff00 */
[----:B------:R-:W-:Y:S02]  /*7be0*/  CS2R R24, SRZ ;  /* 0x0000000000187805 */ /* 0x000fe4000001ff00 */
[----:B------:R-:W-:-:S02]  /*7bf0*/  CS2R R10, SRZ ;  /* 0x00000000000a7805 */ /* 0x000fc4000001ff00 */
[----:B------:R-:W-:Y:S02]  /*7c00*/  ISETP.GE.AND P0, PT, R4, R28, PT ;  /* 0x0000001c0400720c */ /* 0x000fe40003f06270 */
[----:B------:R-:W-:Y:S02]  /*7c10*/  CS2R R14, SRZ ;  /* 0x00000000000e7805 */ /* 0x000fe4000001ff00 */
[----:B------:R-:W-:Y:S02]  /*7c20*/  CS2R R20, SRZ ;  /* 0x0000000000147805 */ /* 0x000fe4000001ff00 */
[----:B-----5:R-:W-:-:S04]  /*7c30*/  LEA.HI R6, R7, R7, RZ, 0x1 ;  /* 0x0000000707067211 */ /* 0x020fc800078f08ff */
[----:B------:R-:W-:-:S05]  /*7c40*/  LOP3.LUT R6, R6, 0xfffffffe, RZ, 0xc0, !PT ;  /* 0xfffffffe06067812 */ /* 0x000fca00078ec0ff */
[----:B------:R-:W-:-:S05]  /*7c50*/  IMAD.IADD R6, R7, 0x1, -R6 ;  /* 0x0000000107067824 */ /* 0x000fca00078e0a06 */
[----:B------:R-:W-:Y:S01]  /*7c60*/  SHF.L.U32 R37, R6, 0x1f, RZ ;  /* 0x0000001f06257819 */ /* 0x000fe200000006ff */
[----:B------:R-:W-:Y:S06]  /*7c70*/  @P0 BRA `(.L_x_11441) ;  /* 0x0000000000840947 */ /* 0x000fec0003800000 */
[----:B------:R-:W2:Y:S01]  /*7c80*/  LDL R7, [R1+0xc] ;  /* 0x00000c0001077983 */ /* 0x000ea20000100800 */
[----:B------:R-:W-:-:S03]  /*7c90*/  ULDC UR4, c[0x0][0x3f4] ;  /* 0x0000fd0000047ab9 */ /* 0x000fc60000000800 */
[----:B------:R-:W3:Y:S01]  /*7ca0*/  LDL R26, [R1+0x18] ;  /* 0x00001800011a7983 */ /* 0x000ee20000100800 */
[----:B------:R-:W-:Y:S02]  /*7cb0*/  ISETP.GE.AND P1, PT, R152, UR4, PT ;  /* 0x0000000498007c0c */ /* 0x000fe4000bf26270 */
[----:B------:R-:W-:Y:S02]  /*7cc0*/  CS2R R12, SRZ ;  /* 0x00000000000c7805 */ /* 0x000fe4000001ff00 */
[----:B------:R-:W-:Y:S02]  /*7cd0*/  CS2R R14, SRZ ;  /* 0x00000000000e7805 */ /* 0x000fe4000001ff00 */
[----:B------:R-:W-:Y:S02]  /*7ce0*/  CS2R R24, SRZ ;  /* 0x0000000000187805 */ /* 0x000fe4000001ff00 */
[----:B------:R-:W-:Y:S02]  /*7cf0*/  CS2R R20, SRZ ;  /* 0x0000000000147805 */ /* 0x000fe4000001ff00 */
[----:B------:R-:W-:-:S03]  /*7d00*/  CS2R R10, SRZ ;  /* 0x00000000000a7805 */ /* 0x000fc6000001ff00 */
[----:B-1----:R-:W-:Y:S02]  /*7d10*/  @!P1 IADD3 R30, P3, R152, R31, RZ ;  /* 0x0000001f981e9210 */ /* 0x002fe40007f7e0ff */
[----:B--2---:R-:W-:Y:S02]  /*7d20*/  ISETP.GE.AND P2, PT, R7, UR4, PT ;  /* 0x0000000407007c0c */ /* 0x004fe4000bf46270 */
[----:B------:R-:W-:Y:S02]  /*7d30*/  SHF.R.S32.HI R8, RZ, 0x1f, R7 ;  /* 0x0000001fff087819 */ /* 0x000fe40000011407 */
[----:B---3--:R-:W-:Y:S02]  /*7d40*/  ISETP.GE.AND P0, PT, R26, UR4, PT ;  /* 0x000000041a007c0c */ /* 0x008fe4000bf06270 */
[----:B------:R-:W-:-:S07]  /*7d50*/  SHF.R.S32.HI R9, RZ, 0x1f, R26 ;  /* 0x0000001fff097819 */ /* 0x000fce000001141a */
[C---:B------:R-:W-:Y:S02]  /*7d60*/  @!P2 IADD3 R32, P6, R7.reuse, R31, RZ ;  /* 0x0000001f0720a210 */ /* 0x040fe40007fde0ff */
[----:B------:R-:W-:Y:S02]  /*7d70*/  @!P2 IADD3 R34, P5, R7, R5, RZ ;  /* 0x000000050722a210 */ /* 0x000fe40007fbe0ff */
[----:B------:R-:W-:Y:S01]  /*7d80*/  @!P1 SHF.R.S32.HI R7, RZ, 0x1f, R152 ;  /* 0x0000001fff079819 */ /* 0x000fe20000011498 */
[--C-:B------:R-:W-:Y:S01]  /*7d90*/  @!P2 IMAD.X R33, R0, 0x1, R8.reuse, P6 ;  /* 0x000000010021a824 */ /* 0x100fe200030e0608 */
[----:B------:R-:W-:Y:S01]  /*7da0*/  @!P0 IADD3 R4, P4, R26, R31, RZ ;  /* 0x0000001f1a048210 */ /* 0x000fe20007f9e0ff */
[C---:B----4-:R-:W-:Y:S01]  /*7db0*/  @!P2 IMAD.X R35, R27.reuse, 0x1, R8, P5 ;  /* 0x000000011b23a824 */ /* 0x050fe200028e0608 */
[-C--:B------:R-:W-:Y:S01]  /*7dc0*/  @!P1 IADD3 R6, P6, R152, R5.reuse, RZ ;  /* 0x0000000598069210 */ /* 0x080fe20007fde0ff */
[----:B------:R-:W-:Y:S01]  /*7dd0*/  @!P1 IMAD.X R31, R0, 0x1, R7, P3 ;  /* 0x00000001001f9824 */ /* 0x000fe200018e0607 */
[----:B------:R-:W-:Y:S01]  /*7de0*/  @!P0 IADD3 R26, P5, R26, R5, RZ ;  /* 0x000000051a1a8210 */ /* 0x000fe20007fbe0ff */
[----:B------:R-:W-:Y:S01]  /*7df0*/  @!P0 IMAD.X R5, R0, 0x1, R9, P4 ;  /* 0x0000000100058824 */ /* 0x000fe200020e0609 */
[----:B------:R0:W5:Y:S01]  /*7e00*/  @!P2 LD.E.64 R12, desc[UR42][R32.64] ;  /* 0x0000002a200ca980 */ /* 0x000162000c101b00 */
[----:B------:R-:W-:-:S02]  /*7e10*/  @!P1 IMAD.X R7, R27, 0x1, R7, P6 ;  /* 0x000000011b079824 */ /* 0x000fc400030e0607 */
[----:B------:R-:W-:Y:S01]  /*7e20*/  @!P0 IMAD.X R27, R27, 0x1, R9, P5 ;  /* 0x000000011b1b8824 */ /* 0x000fe200028e0609 */
[----:B------:R-:W-:Y:S01]  /*7e30*/  CS2R R8, SRZ ;  /* 0x0000000000087805 */ /* 0x000fe2000001ff00 */
[----:B------:R0:W5:Y:S04]  /*7e40*/  @!P2 LD.E.64 R14, desc[UR42][R34.64] ;  /* 0x0000002a220ea980 */ /* 0x000168000c101b00 */
[----:B------:R0:W5:Y:S04]  /*7e50*/  @!P1 LD.E.64 R24, desc[UR42][R30.64] ;  /* 0x0000002a1e189980 */ /* 0x000168000c101b00 */
[----:B------:R0:W5:Y:S04]  /*7e60*/  @!P1 LD.E.64 R20, desc[UR42][R6.64] ;  /* 0x0000002a06149980 */ /* 0x000168000c101b00 */
[----:B------:R0:W5:Y:S04]  /*7e70*/  @!P0 LD.E.64 R8, desc[UR42][R4.64] ;  /* 0x0000002a04088980 */ /* 0x000168000c101b00 */
[----:B------:R0:W5:Y:S02]  /*7e80*/  @!P0 LD.E.64 R10, desc[UR42][R26.64] ;  /* 0x0000002a1a0a8980 */ /* 0x000164000c101b00 */
.L_x_11441:
[----:B------:R-:W-:Y:S05]  /*7e90*/  BSYNC B1 ;  /* 0x0000000000017941 */ /* 0x000fea0003800000 */
.L_x_11440:
[----:B------:R-:W1:Y:S01]  /*7ea0*/  SYNCS.PHASECHK.TRANS64.TRYWAIT P0, [R18+URZ+0x19c00], R37 ;  /* 0x019c0025120075a7 */ /* 0x000e62000800017f */
[----:B---3--:R-:W-:Y:S01]  /*7eb0*/  IMAD R0, R29, -0xc0, R28 ;  /* 0xffffff401d007824 */ /* 0x008fe200078e021c */
[----:B------:R-:W-:Y:S04]  /*7ec0*/  BSSY B1, `(.L_x_11442) ;  /* 0x0000004000017945 */ /* 0x000fe80003800000 */
[----:B------:R-:W-:-:S04]  /*7ed0*/  VIMNMX R0, R0, 0xc0, PT ;  /* 0x000000c000007848 */ /* 0x000fc80003fe0100 */
[----:B------:R-:W-:Y:S01]  /*7ee0*/  ISETP.GE.AND P1, PT, R155, R0, PT ;  /* 0x000000009b00720c */ /* 0x000fe20003f26270 */
[----:B-1----:R-:W-:-:S12]  /*7ef0*/  @!P0 BRA `(.L_x_11443) ;  /* 0x0000013800588947 */ /* 0x002fd80003800000 */
.L_x_11661:
[----:B------:R-:W-:Y:S05]  /*7f00*/  BSYNC B1 ;  /* 0x0000000000017941 */ /* 0x000fea0003800000 */
.L_x_11442:
[----:B------:R-:W-:Y:S05]  /*7f10*/  @P1 BRA `(.L_x_11444) ;  /* 0x0000003800c41947 */ /* 0x000fea0003800000 */
[----:B0-----:R-:W3:Y:S01]  /*7f20*/  LDL R4, [R1+0xc] ;  /* 0x00000c0001047983 */ /* 0x001ee20000100800 */
[----:B--2---:R-:W0:Y:S03]  /*7f30*/  LDC R5, c[0x0][0x3f4] ;  /* 0x0000fd00ff057b82 */ /* 0x004e260000000800 */
[----:B------:R-:W2:Y:S01]  /*7f40*/  LDL R0, [R1+0x18] ;  /* 0x0000180001007983 */ /* 0x000ea20000100800 */
[----:B------:R-:W-:Y:S01]  /*7f50*/  BSSY B1, `(.L_x_11445) ;  /* 0x000007b000017945 */ /* 0x000fe20003800000 */
[-C--:B0-----:R-:W-:Y:S02]  /*7f60*/  ISETP.GE.AND P0, PT, R152, R5.reuse, PT ;  /* 0x000000059800720c */ /* 0x081fe40003f06270 */
[-C--:B---3--:R-:W-:Y:S02]  /*7f70*/  ISETP.GE.AND P1, PT, R4, R5.reuse, PT ;  /* 0x000000050400720c */ /* 0x088fe40003f26270 */
[----:B--2---:R-:W-:-:S09]  /*7f80*/  ISETP.GE.AND P2, PT, R0, R5, PT ;  /* 0x000000050000720c */ /* 0x004fd20003f46270 */
[----:B------:R-:W-:Y:S05]  /*7f90*/  @P0 BRA `(.L_x_11446) ;  /* 0x0000000400d80947 */ /* 0x000fea0003800000 */
[----:B------:R-:W0:Y:S01]  /*7fa0*/  LDS.128 R4, [R3+0xf000] ;  /* 0x00f0000003047984 */ /* 0x000e220000000c00 */
[----:B-----5:R-:W-:Y:S02]  /*7fb0*/  SHF.R.U32.HI R29, RZ, 0x8, R25 ;  /* 0x00000008ff1d7819 */ /* 0x020fe40000011619 */
[----:B------:R-:W-:Y:S02]  /*7fc0*/  LOP3.LUT R28, R25, 0xff, RZ, 0xc0, !PT ;  /* 0x000000ff191c7812 */ /* 0x000fe400078ec0ff */
[----:B------:R-:W-:Y:S02]  /*7fd0*/  LOP3.LUT R29, R29, 0xff, RZ, 0xc0, !PT ;  /* 0x000000ff1d1d7812 */ /* 0x000fe400078ec0ff */
[----:B------:R-:W-:Y:S02]  /*7fe0*/  SHF.R.U32.HI R33, RZ, 0x8, R21 ;  /* 0x00000008ff217819 */ /* 0x000fe40000011615 */
        /* <DEDUP_REMOVED lines=10> */
[----:B----4-:R-:W-:Y:S02]  /*8090*/  LOP3.LUT R27, R26, 0xff, RZ, 0xc0, !PT ;  /* 0x000000ff1a1b7812 */ /* 0x010fe400078ec0ff */
[----:B------:R-:W-:Y:S02]  /*80a0*/  SHF.R.U32.HI R26, RZ, 0x8, R20 ;  /* 0x00000008ff1a7819 */ /* 0x000fe40000011614 */
[----:B------:R-:W-:Y:S02]  /*80b0*/  PRMT R27, R27, 0x7604, R0 ;  /* 0x000076041b1b7816 */ /* 0x000fe40000000000 */
[----:B------:R-:W-:Y:S02]  /*80c0*/  LOP3.LUT R0, R20, 0xff, RZ, 0xc0, !PT ;  /* 0x000000ff14007812 */ /* 0x000fe400078ec0ff */
        /* <DEDUP_REMOVED lines=8> */
[----:B------:R-:W-:Y:S01]  /*8150*/  F2FP.F16.E4M3.UNPACK_B R30, R33 ;  /* 0x00000021ff1e723e */ /* 0x000fe200020006ff */
[--C-:B------:R-:W-:Y:S01]  /*8160*/  HADD2.F32 R21, -RZ, R0.reuse.H0_H0 ;  /* 0x20000000ff157230 */ /* 0x100fe20000004100 */
[----:B------:R-:W-:Y:S02]  /*8170*/  F2FP.F16.E4M3.UNPACK_B R26, R29 ;  /* 0x0000001dff1a723e */ /* 0x000fe400020006ff */
        /* <DEDUP_REMOVED lines=17> */
[----:B-1----:R-:W-:Y:S01]  /*8290*/  FFMA.FTZ R37, R21, R32, R35 ;  /* 0x0000002015257223 */ /* 0x002fe20000010023 */
        /* <DEDUP_REMOVED lines=70> */
.L_x_11446:
[----:B------:R-:W-:Y:S05]  /*8700*/  BSYNC B1 ;  /* 0x0000000000017941 */ /* 0x000fea0003800000 */
.L_x_11445:
[----:B------:R-:W-:Y:S04]  /*8710*/  BSSY B1, `(.L_x_11447) ;  /* 0x000007c000017945 */ /* 0x000fe80003800000 */
        /* <DEDUP_REMOVED lines=19> */
[----:B----4-:R-:W-:-:S02]  /*8850*/  LOP3.LUT R27, R14, 0xff, RZ, 0xc0, !PT ;  /* 0x000000ff0e1b7812 */ /* 0x010fc400078ec0ff */
        /* <DEDUP_REMOVED lines=59> */
[----:B-1----:R-:W-:Y:S01]  /*8c10*/  FFMA.FTZ R37, R15, R29, R14 ;  /* 0x0000001d0f257223 */ /* 0x002fe2000001000e */
        /* <DEDUP_REMOVED lines=43> */
.L_x_11448:
[----:B------:R-:W-:Y:S05]  /*8ed0*/  BSYNC B1 ;  /* 0x0000000000017941 */ /* 0x000fea0003800000 */
.L_x_11447:
[----:B------:R-:W-:Y:S05]  /*8ee0*/  @P2 BRA `(.L_x_11444) ;  /* 0x0000002800d02947 */ /* 0x000fea0003800000 */
[----:B0-2---:R-:W0:Y:S01]  /*8ef0*/  LDS.128 R4, [R3+0x12000] ;  /* 0x0120000003047984 */ /* 0x005e220000000c00 */
        /* <DEDUP_REMOVED lines=40> */
[----:B----4-:R-:W-:Y:S01]  /*9180*/  FMUL.FTZ R27, R8, R14 ;  /* 0x0000000e081b7220 */ /* 0x010fe20000410000 */
        /* <DEDUP_REMOVED lines=77> */
.L_x_11438:
[----:B------:R-:W-:-:S03]  /*9660*/  UMOV UR4, 0xffffffff ;  /* 0xffffffff00047882 */ /* 0x000fc60000000000 */
[----:B------:R-:W-:Y:S05]  /*9670*/  BRA.DIV UR4, `(.L_x_11449) ;  /* 0x00000122048c7947 */ /* 0x000fea000b800000 */
[----:B------:R0:W1:Y:S04]  /*9680*/  SHFL.IDX PT, R31, R30, RZ, 0x1e1f ;  /* 0x001e1fff1e1f7589 */ /* 0x00006800000e0000 */
[----:B------:R0:W2:Y:S04]  /*9690*/  SHFL.IDX PT, R33, R26, RZ, 0x1e1f ;  /* 0x001e1fff1a217589 */ /* 0x0000a800000e0000 */
[----:B------:R0:W3:Y:S04]  /*96a0*/  SHFL.IDX PT, R0, R25, RZ, 0x1e1f ;  /* 0x001e1fff19007589 */ /* 0x0000e800000e0000 */
[----:B------:R-:W4:Y:S02]  /*96b0*/  SHFL.IDX PT, R28, R28, RZ, 0x1e1f ;  /* 0x001e1fff1c1c7589 */ /* 0x000f2400000e0000 */
.L_x_11667:
[----:B------:R-:W5:Y:S01]  /*96c0*/  LDL R9, [R1+0x48] ;  /* 0x0000480001097983 */ /* 0x000f620000100800 */
[----:B------:R-:W-:Y:S01]  /*96d0*/  ULDC UR4, c[0x0][0x448] ;  /* 0x0001120000047ab9 */ /* 0x000fe20000000800 */
[----:B------:R-:W-:Y:S01]  /*96e0*/  BSSY B1, `(.L_x_11450) ;  /* 0x000002b000017945 */ /* 0x000fe20003800000 */
[----:B------:R-:W-:Y:S01]  /*96f0*/  IMAD R38, R24, UR4, RZ ;  /* 0x0000000418267c24 */ /* 0x000fe2000f8e02ff */
[----:B------:R-:W-:Y:S02]  /*9700*/  CS2R R12, SRZ ;  /* 0x00000000000c7805 */ /* 0x000fe4000001ff00 */
[----:B------:R-:W-:Y:S02]  /*9710*/  CS2R R14, SRZ ;  /* 0x00000000000e7805 */ /* 0x000fe4000001ff00 */
[----:B------:R-:W-:Y:S02]  /*9720*/  CS2R R6, SRZ ;  /* 0x0000000000067805 */ /* 0x000fe4000001ff00 */
[----:B0-----:R-:W-:-:S02]  /*9730*/  CS2R R24, SRZ ;  /* 0x0000000000187805 */ /* 0x001fc4000001ff00 */
[----:B------:R-:W-:Y:S02]  /*9740*/  ISETP.GE.AND P0, PT, R4, R38, PT ;  /* 0x000000260400720c */ /* 0x000fe40003f06270 */
[----:B------:R-:W-:Y:S02]  /*9750*/  CS2R R26, SRZ ;  /* 0x00000000001a7805 */ /* 0x000fe4000001ff00 */
[----:B------:R-:W-:Y:S02]  /*9760*/  CS2R R10, SRZ ;  /* 0x00000000000a7805 */ /* 0x000fe4000001ff00 */
[----:B-----5:R-:W-:-:S04]  /*9770*/  LEA.HI R5, R9, R9, RZ, 0x1 ;  /* 0x0000000909057211 */ /* 0x020fc800078f08ff */
[----:B------:R-:W-:Y:S02]  /*9780*/  LOP3.LUT R8, R5, 0xfffffffe, RZ, 0xc0, !PT ;  /* 0xfffffffe05087812 */ /* 0x000fe400078ec0ff */
[----:B------:R-:W-:-:S03]  /*9790*/  CS2R R4, SRZ ;  /* 0x0000000000047805 */ /* 0x000fc6000001ff00 */
[----:B------:R-:W-:Y:S01]  /*97a0*/  IMAD.IADD R37, R9, 0x1, -R8 ;  /* 0x0000000109257824 */ /* 0x000fe200078e0a08 */
[----:B------:R-:W-:-:S04]  /*97b0*/  CS2R R8, SRZ ;  /* 0x0000000000087805 */ /* 0x000fc8000001ff00 */
[----:B------:R-:W-:Y:S01]  /*97c0*/  SHF.L.U32 R37, R37, 0x1f, RZ ;  /* 0x0000001f25257819 */ /* 0x000fe200000006ff */
[----:B------:R-:W-:Y:S06]  /*97d0*/  @P0 BRA `(.L_x_11451) ;  /* 0x00000000006c0947 */ /* 0x000fec0003800000 */
[C---:B------:R-:W-:Y:S01]  /*97e0*/  VIADD R4, R16.reuse, 0x20 ;  /* 0x0000002010047836 */ /* 0x040fe20000000000 */
[----:B------:R-:W-:Y:S01]  /*97f0*/  ULDC UR4, c[0x0][0x3f4] ;  /* 0x0000fd0000047ab9 */ /* 0x000fe20000000800 */
[----:B------:R-:W-:Y:S02]  /*9800*/  CS2R R24, SRZ ;  /* 0x0000000000187805 */ /* 0x000fe4000001ff00 */
[----:B------:R-:W-:Y:S02]  /*9810*/  ISETP.GE.AND P4, PT, R16, UR4, PT ;  /* 0x0000000410007c0c */ /* 0x000fe4000bf86270 */
[----:B------:R-:W-:Y:S02]  /*9820*/  CS2R R26, SRZ ;  /* 0x00000000001a7805 */ /* 0x000fe4000001ff00 */
[----:B------:R-:W-:Y:S02]  /*9830*/  ISETP.GE.AND P5, PT, R4, UR4, PT ;  /* 0x0000000404007c0c */ /* 0x000fe4000bfa6270 */
[----:B------:R-:W-:-:S02]  /*9840*/  CS2R R12, SRZ ;  /* 0x00000000000c7805 */ /* 0x000fc4000001ff00 */
[----:B------:R-:W-:Y:S02]  /*9850*/  CS2R R14, SRZ ;  /* 0x00000000000e7805 */ /* 0x000fe4000001ff00 */
[----:B------:R-:W-:Y:S02]  /*9860*/  CS2R R8, SRZ ;  /* 0x0000000000087805 */ /* 0x000fe4000001ff00 */
[----:B------:R-:W-:Y:S02]  /*9870*/  CS2R R10, SRZ ;  /* 0x00000000000a7805 */ /* 0x000fe4000001ff00 */
[----:B------:R-:W-:-:S03]  /*9880*/  @!P4 SHF.R.S32.HI R5, RZ, 0x1f, R16 ;  /* 0x0000001fff05c819 */ /* 0x000fc60000011410 */
[----:B------:R-:W-:Y:S01]  /*9890*/  @!P5 IMAD.SHL.U32 R4, R157, 0x10, RZ ;  /* 0x000000109d04d824 */ /* 0x000fe200078e00ff */
[C---:B-1----:R-:W-:Y:S02]  /*98a0*/  @!P4 IADD3 R34, P0, R16.reuse, R31, RZ ;  /* 0x0000001f1022c210 */ /* 0x042fe40007f1e0ff */
[----:B--2---:R-:W-:Y:S02]  /*98b0*/  @!P4 IADD3 R20, P1, R16, R33, RZ ;  /* 0x000000211014c210 */ /* 0x004fe40007f3e0ff */
[----:B------:R-:W-:Y:S01]  /*98c0*/  @!P5 IADD3 R30, P2, R4, R31, RZ ;  /* 0x0000001f041ed210 */ /* 0x000fe20007f5e0ff */
[--C-:B---3--:R-:W-:Y:S01]  /*98d0*/  @!P4 IMAD.X R35, R0, 0x1, R5.reuse, P0 ;  /* 0x000000010023c824 */ /* 0x108fe200000e0605 */
[----:B------:R-:W-:Y:S01]  /*98e0*/  @!P5 SHF.R.S32.HI R7, RZ, 0x1f, R4 ;  /* 0x0000001fff07d819 */ /* 0x000fe20000011404 */
[----:B----4-:R-:W-:Y:S01]  /*98f0*/  @!P4 IMAD.X R21, R28, 0x1, R5, P1 ;  /* 0x000000011c15c824 */ /* 0x010fe200008e0605 */
[----:B------:R-:W-:Y:S02]  /*9900*/  @!P5 IADD3 R32, P3, R4, R33, RZ ;  /* 0x000000210420d210 */ /* 0x000fe40007f7e0ff */
[----:B------:R-:W-:Y:S01]  /*9910*/  CS2R R4, SRZ ;  /* 0x0000000000047805 */ /* 0x000fe2000001ff00 */
[----:B------:R0:W5:Y:S01]  /*9920*/  @!P4 LD.E.128 R24, desc[UR42][R34.64] ;  /* 0x0000002a2218c980 */ /* 0x000162000c101d00 */
[----:B------:R-:W-:Y:S01]  /*9930*/  @!P5 IMAD.X R31, R0, 0x1, R7, P2 ;  /* 0x00000001001fd824 */ /* 0x000fe200010e0607 */
[----:B------:R-:W-:-:S02]  /*9940*/  @!P5 IADD3.X R33, R28, R7, RZ, P3, !PT ;  /* 0x000000071c21d210 */ /* 0x000fc40001ffe4ff */
[----:B------:R-:W-:Y:S01]  /*9950*/  CS2R R6, SRZ ;  /* 0x0000000000067805 */ /* 0x000fe2000001ff00 */
[----:B------:R0:W5:Y:S04]  /*9960*/  @!P4 LD.E.128 R12, desc[UR42][R20.64] ;  /* 0x0000002a140cc980 */ /* 0x000168000c101d00 */
[----:B------:R0:W5:Y:S04]  /*9970*/  @!P5 LD.E.128 R8, desc[UR42][R30.64] ;  /* 0x0000002a1e08d980 */ /* 0x000168000c101d00 */
[----:B------:R0:W5:Y:S02]  /*9980*/  @!P5 LD.E.128 R4, desc[UR42][R32.64] ;  /* 0x0000002a2004d980 */ /* 0x000164000c101d00 */
.L_x_11451:
[----:B------:R-:W-:Y:S05]  /*9990*/  BSYNC B1 ;  /* 0x0000000000017941 */ /* 0x000fea0003800000 */
.L_x_11450:
[----:B------:R-:W1:Y:S01]  /*99a0*/  SYNCS.PHASECHK.TRANS64.TRYWAIT P0, [R18+URZ+0x19c00], R37 ;  /* 0x019c0025120075a7 */ /* 0x000e62000800017f */
[----:B---3--:R-:W-:Y:S01]  /*99b0*/  IMAD R0, R29, -0xc0, R38 ;  /* 0xffffff401d007824 */ /* 0x008fe200078e0226 */
[----:B------:R-:W-:Y:S04]  /*99c0*/  BSSY B1, `(.L_x_11452) ;  /* 0x0000004000017945 */ /* 0x000fe80003800000 */
[----:B------:R-:W-:-:S04]  /*99d0*/  VIMNMX R0, R0, 0xc0, PT ;  /* 0x000000c000007848 */ /* 0x000fc80003fe0100 */
[----:B------:R-:W-:Y:S01]  /*99e0*/  ISETP.GE.AND P1, PT, R155, R0, PT ;  /* 0x000000009b00720c */ /* 0x000fe20003f26270 */
[----:B-1----:R-:W-:-:S12]  /*99f0*/  @!P0 BRA `(.L_x_11453) ;  /* 0x0000012000208947 */ /* 0x002fd80003800000 */
.L_x_11668:
[----:B------:R-:W-:Y:S05]  /*9a00*/  BSYNC B1 ;  /* 0x0000000000017941 */ /* 0x000fea0003800000 */
.L_x_11452:
[----:B------:R-:W-:Y:S05]  /*9a10*/  @P1 BRA `(.L_x_11444) ;  /* 0x0000002000041947 */ /* 0x000fea0003800000 */
[----:B------:R3:W5:Y:S01]  /*9a20*/  LDL R63, [R1+0x4] ;  /* 0x00000400013f7983 */ /* 0x0007620000100800 */
[----:B------:R-:W1:Y:S03]  /*9a30*/  LDC R0, c[0x0][0x3f4] ;  /* 0x0000fd00ff007b82 */ /* 0x000e660000000800 */
[----:B------:R3:W5:Y:S04]  /*9a40*/  LDL R62, [R1+0x1c] ;  /* 0x00001c00013e7983 */ /* 0x0007680000100800 */
[----:B------:R3:W5:Y:S01]  /*9a50*/  LDL R61, [R1+0xa0] ;  /* 0x0000a000013d7983 */ /* 0x0007620000100800 */
[C---:B0-----:R-:W-:Y:S01]  /*9a60*/  VIADD R21, R16.reuse, 0x20 ;  /* 0x0000002010157836 */ /* 0x041fe20000000000 */
[----:B------:R-:W-:Y:S01]  /*9a70*/  BSSY B1, `(.L_x_11454) ;  /* 0x00000fd000017945 */ /* 0x000fe20003800000 */
[----:B-1----:R-:W-:-:S03]  /*9a80*/  ISETP.GE.AND P0, PT, R16, R0, PT ;  /* 0x000000001000720c */ /* 0x002fc60003f06270 */
[----:B------:R-:W-:-:S10]  /*9a90*/  ISETP.GE.AND P1, PT, R21, R0, PT ;  /* 0x000000001500720c */ /* 0x000fd40003f26270 */
[----:B---3--:R-:W-:Y:S05]  /*9aa0*/  @P0 BRA `(.L_x_11455) ;  /* 0x0000000c00e40947 */ /* 0x008fea0003800000 */
[----:B------:R-:W2:Y:S01]  /*9ab0*/  S2R R30, SR_TID.X ;  /* 0x00000000001e7919 */ /* 0x000ea20000002100 */
[----:B-----5:R-:W-:Y:S02]  /*9ac0*/  SHF.R.U32.HI R21, RZ, 0x8, R24 ;  /* 0x00000008ff157819 */ /* 0x020fe40000011618 */
[----:B------:R-:W-:Y:S02]  /*9ad0*/  LOP3.LUT R20, R24, 0xff, RZ, 0xc0, !PT ;  /* 0x000000ff18147812 */ /* 0x000fe400078ec0ff */
[----:B------:R-:W-:Y:S02]  /*9ae0*/  LOP3.LUT R21, R21, 0xff, RZ, 0xc0, !PT ;  /* 0x000000ff15157812 */ /* 0x000fe400078ec0ff */
[----:B------:R-:W-:Y:S02]  /*9af0*/  SHF.R.U32.HI R29, RZ, 0x8, R25 ;  /* 0x00000008ff1d7819 */ /* 0x000fe40000011619 */
[----:B------:R-:W-:Y:S02]  /*9b00*/  PRMT R37, R21, 0x7604, R20 ;  /* 0x0000760415257816 */ /* 0x000fe40000000014 */
[----:B------:R-:W-:-:S02]  /*9b10*/  SHF.R.U32.HI R31, RZ, 0x8, R26 ;  /* 0x00000008ff1f7819 */ /* 0x000fc4000001161a */
[----:B----4-:R-:W-:Y:S02]  /*9b20*/  LOP3.LUT R28, R25, 0xff, RZ, 0xc0, !PT ;  /* 0x000000ff191c7812 */ /* 0x010fe400078ec0ff */
[----:B------:R-:W-:Y:S02]  /*9b30*/  LOP3.LUT R29, R29, 0xff, RZ, 0xc0, !PT ;  /* 0x000000ff1d1d7812 */ /* 0x000fe400078ec0ff */
[----:B------:R-:W-:Y:S02]  /*9b40*/  LOP3.LUT R31, R31, 0xff, RZ, 0xc0, !PT ;  /* 0x000000ff1f1f7812 */ /* 0x000fe400078ec0ff */
[----:B------:R-:W-:Y:S02]  /*9b50*/  PRMT R38, R29, 0x7604, R28 ;  /* 0x000076041d267816 */ /* 0x000fe4000000001c */
[----:B------:R-:W-:Y:S02]  /*9b60*/  SHF.R.U32.HI R29, RZ, 0x8, R27 ;  /* 0x00000008ff1d7819 */ /* 0x000fe4000001161b */
[----:B------:R-:W-:-:S02]  /*9b70*/  LOP3.LUT R28, R27, 0xff, RZ, 0xc0, !PT ;  /* 0x000000ff1b1c7812 */ /* 0x000fc400078ec0ff */
[----:B------:R-:W-:Y:S02]  /*9b80*/  LOP3.LUT R29, R29, 0xff, RZ, 0xc0, !PT ;  /* 0x000000ff1d1d7812 */ /* 0x000fe400078ec0ff */
[----:B------:R-:W-:Y:S02]  /*9b90*/  SHF.R.U32.HI R46, RZ, 0x8, R15 ;  /* 0x00000008ff2e7819 */ /* 0x000fe4000001160f */
[----:B------:R-:W-:Y:S02]  /*9ba0*/  PRMT R40, R29, 0x7604, R28 ;  /* 0x000076041d287816 */ /* 0x000fe4000000001c */
[----:B------:R-:W-:Y:S01]  /*9bb0*/  SHF.R.U32.HI R42, RZ, 0x8, R13 ;  /* 0x00000008ff2a7819 */ /* 0x000fe2000001160d */
[----:B--2---:R-:W-:Y:S01]  /*9bc0*/  VIADD R33, R30, 0xffffff80 ;  /* 0xffffff801e217836 */ /* 0x004fe20000000000 */
[----:B------:R-:W-:Y:S02]  /*9bd0*/  LOP3.LUT R30, R26, 0xff, RZ, 0xc0, !PT ;  /* 0x000000ff1a1e7812 */ /* 0x000fe400078ec0ff */
[----:B------:R-:W-:-:S02]  /*9be0*/  SHF.R.U32.HI R44, RZ, 0x8, R14 ;  /* 0x00000008ff2c7819 */ /* 0x000fc4000001160e */
[----:B------:R-:W-:Y:S02]  /*9bf0*/  LEA.HI R32, R33, R33, RZ, 0x1 ;  /* 0x0000002121207211 */ /* 0x000fe400078f08ff */
[----:B------:R-:W-:Y:S02]  /*9c00*/  PRMT R39, R31, 0x7604, R30 ;  /* 0x000076041f277816 */ /* 0x000fe4000000001e */
[----:B------:R-:W-:Y:S02]  /*9c10*/  LOP3.LUT R32, R32, 0xfffffffe, RZ, 0xc0, !PT ;  /* 0xfffffffe20207812 */ /* 0x000fe400078ec0ff */
[----:B------:R-:W-:Y:S02]  /*9c20*/  SHF.R.U32.HI R30, RZ, 0x8, R12 ;  /* 0x00000008ff1e7819 */ /* 0x000fe4000001160c */
[----:B------:R-:W-:Y:S01]  /*9c30*/  LOP3.LUT R45, R15, 0xff, RZ, 0xc0, !PT ;  /* 0x000000ff0f2d7812 */ /* 0x000fe200078ec0ff */
[----:B------:R-:W-:Y:S01]  /*9c40*/  IMAD.IADD R32, R33, 0x1, -R32 ;  /* 0x0000000121207824 */ /* 0x000fe200078e0a20 */
[----:B------:R-:W-:-:S02]  /*9c50*/  LOP3.LUT R33, R30, 0xff, RZ, 0xc0, !PT ;  /* 0x000000ff1e217812 */ /* 0x000fc400078ec0ff */
[----:B------:R-:W0:Y:S01]  /*9c60*/  LDS.128 R28, [R3+0xf000] ;  /* 0x00f00000031c7984 */ /* 0x000e220000000c00 */
[----:B------:R-:W-:Y:S02]  /*9c70*/  LOP3.LUT R46, R46, 0xff, RZ, 0xc0, !PT ;  /* 0x000000ff2e2e7812 */ /* 0x000fe400078ec0ff */
[----:B------:R-:W-:Y:S02]  /*9c80*/  LEA.HI R20, R0, R32, RZ, 0x1c ;  /* 0x0000002000147211 */ /* 0x000fe400078fe0ff */
[----:B------:R-:W-:Y:S02]  /*9c90*/  LOP3.LUT R32, R12, 0xff, RZ, 0xc0, !PT ;  /* 0x000000ff0c207812 */ /* 0x000fe400078ec0ff */
[C---:B------:R-:W-:Y:S01]  /*9ca0*/  LEA.HI R21, R20.reuse, R20, RZ, 0x1 ;  /* 0x0000001414157211 */ /* 0x040fe200078f08ff */
[----:B------:R-:W-:Y:S01]  /*9cb0*/  IMAD.SHL.U32 R20, R20, 0x10, RZ ;  /* 0x0000001014147824 */ /* 0x000fe200078e00ff */
[----:B------:R-:W-:Y:S02]  /*9cc0*/  PRMT R43, R33, 0x7604, R32 ;  /* 0x00007604212b7816 */ /* 0x000fe40000000020 */
[----:B------:R-:W-:-:S02]  /*9cd0*/  SHF.R.S32.HI R21, RZ, 0x1, R21 ;  /* 0x00000001ff157819 */ /* 0x000fc40000011415 */
[----:B------:R-:W-:Y:S02]  /*9ce0*/  LOP3.LUT R20, R63, 0x10, R20, 0xf8, !PT ;  /* 0x000000103f147812 */ /* 0x000fe400078ef814 */
[----:B------:R-:W-:Y:S01]  /*9cf0*/  LOP3.LUT R42, R42, 0xff, RZ, 0xc0, !PT ;  /* 0x000000ff2a2a7812 */ /* 0x000fe200078ec0ff */
[----:B------:R-:W-:Y:S01]  /*9d00*/  IMAD R21, R21, 0x1800, R62 ;  /* 0x0000180015157824 */ /* 0x000fe200078e023e */
[----:B------:R-:W-:Y:S02]  /*9d10*/  LOP3.LUT R20, R20, R61, RZ, 0x3c, !PT ;  /* 0x0000003d14147212 */ /* 0x000fe400078e3cff */
[----:B------:R-:W-:Y:S02]  /*9d20*/  LOP3.LUT R41, R14, 0xff, RZ, 0xc0, !PT ;  /* 0x000000ff0e297812 */ /* 0x000fe400078ec0ff */
[----:B------:R-:W-:Y:S02]  /*9d30*/  IADD3 R20, R18, R21, R20 ;  /* 0x0000001512147210 */ /* 0x000fe40007ffe014 */
[----:B------:R-:W-:-:S02]  /*9d40*/  LOP3.LUT R21, R13, 0xff, RZ, 0xc0, !PT ;  /* 0x000000ff0d157812 */ /* 0x000fc400078ec0ff */
[----:B------:R-:W-:Y:S01]  /*9d50*/  LOP3.LUT R44, R44, 0xff, RZ, 0xc0, !PT ;  /* 0x000000ff2c2c7812 */ /* 0x000fe200078ec0ff */
[----:B------:R-:W1:Y:S01]  /*9d60*/  LDS.128 R32, [R20+0xf000] ;  /* 0x00f0000014207984 */ /* 0x000e620000000c00 */
[----:B------:R-:W-:Y:S02]  /*9d70*/  PRMT R46, R46, 0x7604, R45 ;  /* 0x000076042e2e7816 */ /* 0x000fe4000000002d */
        /* <DEDUP_REMOVED lines=8> */
[----:B------:R-:W-:Y:S01]  /*9e00*/  LOP3.LUT R45, R42, 0xff0000, R45, 0xf8, !PT ;  /* 0x00ff00002a2d7812 */ /* 0x000fe200078ef82d */
[----:B------:R-:W-:Y:S01]  /*9e10*/  IMAD.U32 R41, R41, 0x10000, RZ ;  /* 0x0001000029297824 */ /* 0x000fe200078e00ff */
[----:B------:R-:W-:Y:S01]  /*9e20*/  LOP3.LUT R21, R38, 0xff0000, R21, 0xf8, !PT ;  /* 0x00ff000026157812 */ /* 0x000fe200078ef815 */
[----:B------:R-:W-:Y:S01]  /*9e30*/  IMAD.U32 R49, R49, 0x10000, RZ ;  /* 0x0001000031317824 */ /* 0x000fe200078e00ff */
        /* <DEDUP_REMOVED lines=10> */
[-C--:B0-----:R-:W-:Y:S02]  /*9ee0*/  F2FP.F16.E4M3.UNPACK_B R26, R28.reuse ;  /* 0x0000001cff1a723e */ /* 0x081fe400020006ff */
[----:B------:R-:W-:Y:S02]  /*9ef0*/  F2FP.F16.E4M3.UNPACK_B R39, R28.H1 ;  /* 0x0000001cff27723e */ /* 0x000fe400030006ff */
[----:B------:R-:W-:Y:S02]  /*9f00*/  F2FP.F16.E4M3.UNPACK_B R50, R49 ;  /* 0x00000031ff32723e */ /* 0x000fe400020006ff */
[----:B-1----:R-:W-:Y:S02]  /*9f10*/  F2FP.F16.E4M3.UNPACK_B R27, R33 ;  /* 0x00000021ff1b723e */ /* 0x002fe400020006ff */
[----:B------:R-:W-:Y:S02]  /*9f20*/  F2FP.F16.E4M3.UNPACK_B R28, R48 ;  /* 0x00000030ff1c723e */ /* 0x000fe400020006ff */
[----:B------:R-:W-:-:S02]  /*9f30*/  LOP3.LUT R37, R37, 0xff000000, R24, 0xf8, !PT ;  /* 0xff00000025257812 */ /* 0x000fc400078ef818 */
[----:B------:R-:W-:Y:S02]  /*9f40*/  LOP3.LUT R38, R43, 0xff000000, R12, 0xf8, !PT ;  /* 0xff0000002b267812 */ /* 0x000fe400078ef80c */
[----:B------:R-:W-:Y:S01]  /*9f50*/  LOP3.LUT R12, R47, 0xff000000, R14, 0xf8, !PT ;  /* 0xff0000002f0c7812 */ /* 0x000fe200078ef80e */
[--C-:B------:R-:W-:Y:S01]  /*9f60*/  HADD2.F32 R14, -RZ, R27.reuse.H0_H0 ;  /* 0x2000001bff0e7230 */ /* 0x100fe20000004100 */
[----:B------:R-:W-:Y:S01]  /*9f70*/  F2FP.F16.E4M3.UNPACK_B R24, R29 ;  /* 0x0000001dff18723e */ /* 0x000fe200020006ff */
[----:B------:R-:W-:Y:S01]  /*9f80*/  HADD2.F32 R27, -RZ, R27.H1_H1 ;  /* 0x3000001bff1b7230 */ /* 0x000fe20000004100 */
[-C--:B------:R-:W-:Y:S02]  /*9f90*/  F2FP.F16.E4M3.UNPACK_B R42, R31.reuse ;  /* 0x0000001fff2a723e */ /* 0x080fe400020006ff */
[----:B------:R-:W-:Y:S01]  /*9fa0*/  F2FP.F16.E4M3.UNPACK_B R46, R31.H1 ;  /* 0x0000001fff2e723e */ /* 0x000fe200030006ff */
[----:B------:R-:W-:Y:S01]  /*9fb0*/  HADD2.F32 R31, -RZ, R50.H0_H0 ;  /* 0x20000032ff1f7230 */ /* 0x000fe20000004100 */
[----:B------:R-:W-:Y:S01]  /*9fc0*/  F2FP.F16.E4M3.UNPACK_B R40, R29.H1 ;  /* 0x0000001dff28723e */ /* 0x000fe200030006ff */
[----:B------:R-:W-:Y:S01]  /*9fd0*/  HADD2.F32 R29, -RZ, R28.H0_H0 ;  /* 0x2000001cff1d7230 */ /* 0x000fe20000004100 */
[-C--:B------:R-:W-:Y:S01]  /*9fe0*/  F2FP.F16.E4M3.UNPACK_B R45, R35.reuse ;  /* 0x00000023ff2d723e */ /* 0x080fe200020006ff */
[----:B------:R-:W-:Y:S01]  /*9ff0*/  HADD2.F32 R25, -RZ, R24.H0_H0 ;  /* 0x20000018ff197230 */ /* 0x000fe20000004100 */
[----:B------:R-:W-:Y:S01]  /*a000*/  F2FP.F16.E4M3.UNPACK_B R47, R35.H1 ;  /* 0x00000023ff2f723e */ /* 0x000fe200030006ff */
[----:B------:R-:W-:Y:S01]  /*a010*/  HADD2.F32 R50, -RZ, R50.H1_H1 ;  /* 0x30000032ff327230 */ /* 0x000fe20000004100 */
[-C--:B------:R-:W-:Y:S01]  /*a020*/  F2FP.F16.E4M3.UNPACK_B R35, R32.reuse ;  /* 0x00000020ff23723e */ /* 0x080fe200020006ff */
[C---:B------:R-:W-:Y:S01]  /*a030*/  FMUL.FTZ R52, R14.reuse, R29 ;  /* 0x0000001d0e347220 */ /* 0x040fe20000410000 */
[----:B------:R-:W-:Y:S01]  /*a040*/  F2FP.F16.E4M3.UNPACK_B R43, R32.H1 ;  /* 0x00000020ff2b723e */ /* 0x000fe200030006ff */
[----:B------:R-:W-:Y:S01]  /*a050*/  FMUL.FTZ R32, R14, R31 ;  /* 0x0000001f0e207220 */ /* 0x000fe20000410000 */
[----:B------:R-:W-:Y:S01]  /*a060*/  F2FP.F16.E4M3.UNPACK_B R33, R33.H1 ;  /* 0x00000021ff21723e */ /* 0x000fe200030006ff */
[----:B------:R-:W-:Y:S01]  /*a070*/  HADD2.F32 R24, -RZ, R24.H1_H1 ;  /* 0x30000018ff187230 */ /* 0x000fe20000004100 */
[----:B------:R-:W-:Y:S01]  /*a080*/  F2FP.F16.E4M3.UNPACK_B R49, R49.H1 ;  /* 0x00000031ff31723e */ /* 0x000fe200030006ff */
[C---:B------:R-:W-:Y:S01]  /*a090*/  FFMA.FTZ R14, R25.reuse, R29, -R32 ;  /* 0x0000001d190e7223 */ /* 0x040fe20000010820 */
[----:B------:R-:W-:Y:S01]  /*a0a0*/  F2FP.F16.E4M3.UNPACK_B R48, R48.H1 ;  /* 0x00000030ff30723e */ /* 0x000fe200030006ff */
[----:B------:R-:W-:Y:S01]  /*a0b0*/  FFMA.FTZ R25, R25, R31, R52 ;  /* 0x0000001f19197223 */ /* 0x000fe20000010034 */
[----:B------:R-:W-:Y:S01]  /*a0c0*/  LOP3.LUT R44, R51, 0xff000000, R15, 0xf8, !PT ;  /* 0xff000000332c7812 */ /* 0x000fe200078ef80f */
[----:B------:R-:W-:-:S02]  /*a0d0*/  HADD2.F32 R31, -RZ, R28.H1_H1 ;  /* 0x3000001cff1f7230 */ /* 0x000fc40000004100 */
[C---:B------:R-:W-:Y:S01]  /*a0e0*/  FMUL.FTZ R53, R27.reuse, R50 ;  /* 0x000000321b357220 */ /* 0x040fe20000410000 */
[----:B------:R-:W-:Y:S01]  /*a0f0*/  HADD2.F32 R51, -RZ, R49.H0_H0 ;  /* 0x20000031ff337230 */ /* 0x000fe20000004100 */
[----:B------:R-:W-:Y:S01]  /*a100*/  F2FP.F16.E4M3.UNPACK_B R15, R34 ;  /* 0x00000022ff0f723e */ /* 0x000fe200020006ff */
[--C-:B------:R-:W-:Y:S02]  /*a110*/  HADD2.F32 R28, -RZ, R33.reuse.H0_H0 ;  /* 0x20000021ff1c7230 */ /* 0x100fe40000004100 */
[-C--:B------:R-:W-:Y:S01]  /*a120*/  FMUL.FTZ R55, R27, R31.reuse ;  /* 0x0000001f1b377220 */ /* 0x080fe20000410000 */
[----:B------:R-:W-:Y:S02]  /*a130*/  HADD2.F32 R32, -RZ, R48.H0_H0 ;  /* 0x20000030ff207230 */ /* 0x000fe40000004100 */
[----:B------:R-:W-:Y:S01]  /*a140*/  FFMA.FTZ R27, R24, R31, -R53 ;  /* 0x0000001f181b7223 */ /* 0x000fe20000010835 */
[----:B------:R-:W-:Y:S02]  /*a150*/  HADD2.F32 R29, -RZ, R40.H0_H0 ;  /* 0x20000028ff1d7230 */ /* 0x000fe40000004100 */
[----:B------:R-:W-:Y:S01]  /*a160*/  FMUL.FTZ R52, R28, R51 ;  /* 0x000000331c347220 */ /* 0x000fe20000410000 */
[----:B------:R-:W-:-:S02]  /*a170*/  HADD2.F32 R33, -RZ, R33.H1_H1 ;  /* 0x30000021ff217230 */ /* 0x000fc40000004100 */
[-C--:B------:R-:W-:Y:S01]  /*a180*/  FMUL.FTZ R54, R28, R32.reuse ;  /* 0x000000201c367220 */ /* 0x080fe20000410000 */
[----:B------:R-:W-:Y:S02]  /*a190*/  HADD2.F32 R48, -RZ, R48.H1_H1 ;  /* 0x30000030ff307230 */ /* 0x000fe40000004100 */
[C---:B------:R-:W-:Y:S01]  /*a1a0*/  FFMA.FTZ R28, R29.reuse, R32, -R52 ;  /* 0x000000201d1c7223 */ /* 0x040fe20000010834 */
[----:B------:R-:W-:Y:S01]  /*a1b0*/  F2FP.F16.E4M3.UNPACK_B R52, R44 ;  /* 0x0000002cff34723e */ /* 0x000fe200020006ff */
[----:B------:R-:W-:Y:S01]  /*a1c0*/  FFMA.FTZ R29, R29, R51, R54 ;  /* 0x000000331d1d7223 */ /* 0x000fe20000010036 */
[----:B------:R-:W-:Y:S02]  /*a1d0*/  HADD2.F32 R51, -RZ, R49.H1_H1 ;  /* 0x30000031ff337230 */ /* 0x000fe40000004100 */
[----:B------:R-:W-:Y:S01]  /*a1e0*/  FFMA.FTZ R24, R24, R50, R55 ;  /* 0x0000003218187223 */ /* 0x000fe20000010037 */
[----:B------:R-:W-:Y:S01]  /*a1f0*/  F2FP.F16.E4M3.UNPACK_B R49, R41 ;  /* 0x00000029ff31723e */ /* 0x000fe200020006ff */
[----:B------:R-:W-:-:S02]  /*a200*/  HADD2.F32 R40, -RZ, R40.H1_H1 ;  /* 0x30000028ff287230 */ /* 0x000fc40000004100 */
[C---:B------:R-:W-:Y:S01]  /*a210*/  FMUL.FTZ R54, R33.reuse, R48 ;  /* 0x0000003021367220 */ /* 0x040fe20000410000 */
[-C--:B------:R-:W-:Y:S01]  /*a220*/  FMUL.FTZ R55, R33, R51.reuse ;  /* 0x0000003321377220 */ /* 0x080fe20000410000 */
[----:B------:R-:W-:Y:S01]  /*a230*/  HADD2.F32 R53, -RZ, R52.H0_H0 ;  /* 0x20000034ff357230 */ /* 0x000fe20000004100 */
[----:B------:R-:W-:Y:S01]  /*a240*/  F2FP.F16.E4M3.UNPACK_B R34, R34.H1 ;  /* 0x00000022ff22723e */ /* 0x000fe200030006ff */
[----:B------:R-:W-:Y:S02]  /*a250*/  HADD2.F32 R32, -RZ, R45.H0_H0 ;  /* 0x2000002dff207230 */ /* 0x000fe40000004100 */
        /* <DEDUP_REMOVED lines=10> */
[----:B------:R-:W-:Y:S02]  /*a300*/  HADD2.F32 R41, -RZ, R45.H1_H1 ;  /* 0x3000002dff297230 */ /* 0x000fe40000004100 */
[----:B------:R-:W-:Y:S01]  /*a310*/  FFMA.FTZ R31, R31, R53, R58 ;  /* 0x000000351f1f7223 */ /* 0x000fe2000001003a */
[----:B------:R-:W-:Y:S01]  /*a320*/  HADD2.F32 R51, -RZ, R54.H0_H0 ;  /* 0x20000036ff337230 */ /* 0x000fe20000004100 */
[----:B------:R-:W-:Y:S01]  /*a330*/  F2FP.F16.E4M3.UNPACK_B R13, R30 ;  /* 0x0000001eff0d723e */ /* 0x000fe200020006ff */
[----:B------:R-:W-:Y:S02]  /*a340*/  HADD2.F32 R44, -RZ, R47.H0_H0 ;  /* 0x2000002fff2c7230 */ /* 0x000fe40000004100 */
[----:B------:R-:W-:Y:S01]  /*a350*/  FMUL.FTZ R53, R41, R52 ;  /* 0x0000003429357220 */ /* 0x000fe20000410000 */
[----:B------:R-:W-:Y:S01]  /*a360*/  HADD2.F32 R49, -RZ, R49.H1_H1 ;  /* 0x30000031ff317230 */ /* 0x000fe20000004100 */
[----:B------:R-:W-:Y:S01]  /*a370*/  F2FP.F16.E4M3.UNPACK_B R30, R30.H1 ;  /* 0x0000001eff1e723e */ /* 0x000fe200030006ff */
[----:B------:R-:W-:-:S02]  /*a380*/  HADD2.F32 R50, -RZ, R48.H0_H0 ;  /* 0x20000030ff327230 */ /* 0x000fc40000004100 */
[C---:B------:R-:W-:Y:S01]  /*a390*/  FMUL.FTZ R56, R44.reuse, R51 ;  /* 0x000000332c387220 */ /* 0x040fe20000410000 */
[----:B------:R-:W-:Y:S02]  /*a3a0*/  HADD2.F32 R42, -RZ, R42.H1_H1 ;  /* 0x3000002aff2a7230 */ /* 0x000fe40000004100 */
[-C--:B------:R-:W-:Y:S01]  /*a3b0*/  FMUL.FTZ R55, R41, R49.reuse ;  /* 0x0000003129377220 */ /* 0x080fe20000410000 */
[--C-:B------:R-:W-:Y:S02]  /*a3c0*/  HADD2.F32 R45, -RZ, R46.reuse.H0_H0 ;  /* 0x2000002eff2d7230 */ /* 0x100fe40000004100 */
[----:B------:R-:W-:Y:S01]  /*a3d0*/  FMUL.FTZ R58, R44, R50 ;  /* 0x000000322c3a7220 */ /* 0x000fe20000410000 */
[----:B------:R-:W-:Y:S02]  /*a3e0*/  HADD2.F32 R46, -RZ, R46.H1_H1 ;  /* 0x3000002eff2e7230 */ /* 0x000fe40000004100 */
[C---:B------:R-:W-:Y:S01]  /*a3f0*/  FFMA.FTZ R41, R42.reuse, R49, -R53 ;  /* 0x000000312a297223 */ /* 0x040fe20000010835 */
[----:B------:R-:W-:Y:S01]  /*a400*/  F2FP.F16.E4M3.UNPACK_B R53, R38.H1 ;  /* 0x00000026ff35723e */ /* 0x000fe200030006ff */
[C---:B------:R-:W-:Y:S01]  /*a410*/  FFMA.FTZ R44, R45.reuse, R50, -R56 ;  /* 0x000000322d2c7223 */ /* 0x040fe20000010838 */
[----:B------:R-:W-:Y:S01]  /*a420*/  FFMA.FTZ R45, R45, R51, R58 ;  /* 0x000000332d2d7223 */ /* 0x000fe2000001003a */
[----:B------:R-:W-:Y:S01]  /*a430*/  FFMA.FTZ R42, R42, R52, R55 ;  /* 0x000000342a2a7223 */ /* 0x000fe20000010037 */
[----:B------:R-:W-:Y:S01]  /*a440*/  HADD2.F32 R51, -RZ, R48.H1_H1 ;  /* 0x30000030ff337230 */ /* 0x000fe20000004100 */
        /* <DEDUP_REMOVED lines=10> */
[----:B------:R-:W-:Y:S02]  /*a4f0*/  HADD2.F32 R49, -RZ, R39.H0_H0 ;  /* 0x20000027ff317230 */ /* 0x000fe40000004100 */
[----:B------:R-:W-:Y:S01]  /*a500*/  FMUL.FTZ R48, R47, R54 ;  /* 0x000000362f307220 */ /* 0x000fe20000410000 */
[----:B------:R-:W-:-:S02]  /*a510*/  HADD2.F32 R43, -RZ, R43.H1_H1 ;  /* 0x3000002bff2b7230 */ /* 0x000fc40000004100 */
[-C--:B------:R-:W-:Y:S01]  /*a520*/  FMUL.FTZ R57, R47, R52.reuse ;  /* 0x000000342f397220 */ /* 0x080fe20000410000 */
[----:B------:R-:W-:Y:S02]  /*a530*/  HADD2.F32 R50, -RZ, R50.H1_H1 ;  /* 0x30000032ff327230 */ /* 0x000fe40000004100 */
[----:B------:R-:W-:Y:S01]  /*a540*/  FFMA.FTZ R48, R49, R52, -R48 ;  /* 0x0000003431307223 */ /* 0x000fe20000010830 */
[----:B------:R-:W-:Y:S02]  /*a550*/  HADD2.F32 R52, -RZ, R53.H1_H1 ;  /* 0x30000035ff347230 */ /* 0x000fe40000004100 */
[C---:B------:R-:W-:Y:S01]  /*a560*/  FFMA.FTZ R47, R46.reuse, R51, -R59 ;  /* 0x000000332e2f7223 */ /* 0x040fe2000001083b */
        /* <DEDUP_REMOVED lines=11> */
[-C--:B------:R-:W-:Y:S01]  /*a620*/  F2FP.F16.E4M3.UNPACK_B R55, R12.reuse.H1 ;  /* 0x0000000cff37723e */ /* 0x080fe200030006ff */
        /* <DEDUP_REMOVED lines=13> */
[----:B------:R-:W-:Y:S01]  /*a700*/  FMUL.FTZ R54, R50, R51 ;  /* 0x0000003332367220 */ /* 0x000fe20000410000 */
[----:B------:R-:W-:Y:S02]  /*a710*/  F2FP.F16.E4M3.UNPACK_B R21, R21 ;  /* 0x00000015ff15723e */ /* 0x000fe400020006ff */
[C---:B------:R-:W-:Y:S01]  /*a720*/  FFMA.FTZ R50, R43.reuse, R51, -R56 ;  /* 0x000000332b327223 */ /* 0x040fe20000010838 */
[----:B------:R-:W-:Y:S01]  /*a730*/  FFMA.FTZ R39, R43, R53, R54 ;  /* 0x000000352b277223 */ /* 0x000fe20000010036 */
[--C-:B------:R-:W-:Y:S01]  /*a740*/  HADD2.F32 R56, -RZ, R55.reuse.H0_H0 ;  /* 0x20000037ff387230 */ /* 0x100fe20000004100 */
[----:B------:R-:W-:Y:S01]  /*a750*/  F2FP.SATFINITE.E4M3.F32.PACK_AB_MERGE_C R38, R38, R49, RZ ;  /* 0x000000312626723e */ /* 0x000fe200048070ff */
[----:B------:R-:W-:Y:S01]  /*a760*/  HADD2.F32 R51, -RZ, R34.H0_H0 ;  /* 0x20000022ff337230 */ /* 0x000fe20000004100 */
[----:B------:R-:W-:Y:S01]  /*a770*/  F2FP.SATFINITE.E4M3.F32.PACK_AB_MERGE_C R45, R46, R45, RZ ;  /* 0x0000002d2e2d723e */ /* 0x000fe200048070ff */
[----:B------:R-:W-:Y:S01]  /*a780*/  HADD2.F32 R54, -RZ, R52.H0_H0 ;  /* 0x20000034ff367230 */ /* 0x000fe20000004100 */
[----:B------:R-:W-:Y:S01]  /*a790*/  F2FP.SATFINITE.E4M3.F32.PACK_AB_MERGE_C R24, R39, R26, R38 ;  /* 0x0000001a2718723e */ /* 0x000fe20004807026 */
[----:B------:R-:W-:-:S02]  /*a7a0*/  HADD2.F32 R55, -RZ, R55.H1_H1 ;  /* 0x30000037ff377230 */ /* 0x000fc40000004100 */
[----:B------:R-:W-:Y:S02]  /*a7b0*/  HADD2.F32 R34, -RZ, R34.H1_H1 ;  /* 0x30000022ff227230 */ /* 0x000fe40000004100 */
[C---:B------:R-:W-:Y:S01]  /*a7c0*/  FMUL.FTZ R58, R51.reuse, R54 ;  /* 0x00000036333a7220 */ /* 0x040fe20000410000 */
[----:B------:R-:W-:Y:S02]  /*a7d0*/  HADD2.F32 R53, -RZ, R52.H1_H1 ;  /* 0x30000034ff357230 */ /* 0x000fe40000004100 */
[----:B------:R-:W-:Y:S01]  /*a7e0*/  FMUL.FTZ R52, R51, R56 ;  /* 0x0000003833347220 */ /* 0x000fe20000410000 */
[--C-:B------:R-:W-:Y:S02]  /*a7f0*/  HADD2.F32 R43, -RZ, R30.reuse.H0_H0 ;  /* 0x2000001eff2b7230 */ /* 0x100fe40000004100 */
[C---:B------:R-:W-:Y:S01]  /*a800*/  FMUL.FTZ R51, R34.reuse, R55 ;  /* 0x0000003722337220 */ /* 0x040fe20000410000 */
[----:B------:R-:W-:Y:S02]  /*a810*/  HADD2.F32 R30, -RZ, R30.H1_H1 ;  /* 0x3000001eff1e7230 */ /* 0x000fe40000004100 */
[----:B------:R-:W-:Y:S01]  /*a820*/  FMUL.FTZ R34, R34, R53 ;  /* 0x0000003522227220 */ /* 0x000fe20000410000 */
[----:B------:R-:W-:Y:S01]  /*a830*/  FFMA.FTZ R57, R43, R54, -R52 ;  /* 0x000000362b397223 */ /* 0x000fe20000010834 */
[----:B------:R-:W-:-:S02]  /*a840*/  HADD2.F32 R52, -RZ, R12.H1_H1 ;  /* 0x3000000cff347230 */ /* 0x000fc40000004100 */
[C---:B------:R-:W-:Y:S01]  /*a850*/  FFMA.FTZ R60, R30.reuse, R53, -R51 ;  /* 0x000000351e3c7223 */ /* 0x040fe20000010833 */
[----:B------:R-:W-:Y:S01]  /*a860*/  FFMA.FTZ R55, R30, R55, R34 ;  /* 0x000000371e377223 */ /* 0x000fe20000010022 */
[--C-:B------:R-:W-:Y:S02]  /*a870*/  HADD2.F32 R30, -RZ, R21.reuse.H0_H0 ;  /* 0x20000015ff1e7230 */ /* 0x100fe40000004100 */
[----:B------:R-:W-:Y:S01]  /*a880*/  FFMA.FTZ R58, R43, R56, R58 ;  /* 0x000000382b3a7223 */ /* 0x000fe2000001003a */
[----:B------:R-:W-:Y:S01]  /*a890*/  HADD2.F32 R34, -RZ, R21.H1_H1 ;  /* 0x30000015ff227230 */ /* 0x000fe20000004100 */
[----:B------:R-:W-:Y:S01]  /*a8a0*/  F2FP.SATFINITE.E4M3.F32.PACK_AB_MERGE_C R57, R60, R57, RZ ;  /* 0x000000393c39723e */ /* 0x000fe200048070ff */
[--C-:B------:R-:W-:Y:S02]  /*a8b0*/  HADD2.F32 R21, -RZ, R15.reuse.H0_H0 ;  /* 0x2000000fff157230 */ /* 0x100fe40000004100 */
[----:B------:R-:W-:Y:S01]  /*a8c0*/  HADD2.F32 R15, -RZ, R15.H1_H1 ;  /* 0x3000000fff0f7230 */ /* 0x000fe20000004100 */
[----:B------:R-:W-:Y:S01]  /*a8d0*/  F2FP.SATFINITE.E4M3.F32.PACK_AB_MERGE_C R55, R55, R58, RZ ;  /* 0x0000003a3737723e */ /* 0x000fe200048070ff */
[----:B------:R-:W-:-:S02]  /*a8e0*/  HADD2.F32 R43, -RZ, R12.H0_H0 ;  /* 0x2000000cff2b7230 */ /* 0x000fc40000004100 */
[----:B------:R-:W-:Y:S01]  /*a8f0*/  FMUL.FTZ R54, R21, R30 ;  /* 0x0000001e15367220 */ /* 0x000fe20000410000 */
[--C-:B------:R-:W-:Y:S02]  /*a900*/  HADD2.F32 R12, -RZ, R13.reuse.H0_H0 ;  /* 0x2000000dff0c7230 */ /* 0x100fe40000004100 */
[C---:B------:R-:W-:Y:S01]  /*a910*/  FMUL.FTZ R56, R15.reuse, R52 ;  /* 0x000000340f387220 */ /* 0x040fe20000410000 */
[----:B------:R-:W-:Y:S02]  /*a920*/  HADD2.F32 R13, -RZ, R13.H1_H1 ;  /* 0x3000000dff0d7230 */ /* 0x000fe40000004100 */
[-C--:B------:R-:W-:Y:S01]  /*a930*/  FMUL.FTZ R15, R15, R34.reuse ;  /* 0x000000220f0f7220 */ /* 0x080fe20000410000 */
[-C--:B------:R-:W-:Y:S01]  /*a940*/  FMUL.FTZ R51, R21, R43.reuse ;  /* 0x0000002b15337220 */ /* 0x080fe20000410000 */
[C---:B------:R-:W-:Y:S01]  /*a950*/  FFMA.FTZ R54, R12.reuse, R43, R54 ;  /* 0x0000002b0c367223 */ /* 0x040fe20000010036 */
[C---:B------:R-:W-:Y:S01]  /*a960*/  FFMA.FTZ R56, R13.reuse, R34, -R56 ;  /* 0x000000220d387223 */ /* 0x040fe20000010838 */
[----:B------:R-:W-:Y:S01]  /*a970*/  FFMA.FTZ R21, R13, R52, R15 ;  /* 0x000000340d157223 */ /* 0x000fe2000001000f */
[----:B------:R-:W-:Y:S01]  /*a980*/  FFMA.FTZ R51, R12, R30, -R51 ;  /* 0x0000001e0c337223 */ /* 0x000fe20000010833 */
        /* <DEDUP_REMOVED lines=11> */
.L_x_11455:
[----:B------:R-:W-:Y:S05]  /*aa40*/  BSYNC B1 ;  /* 0x0000000000017941 */ /* 0x000fea0003800000 */
.L_x_11454:
[----:B------:R-:W-:Y:S05]  /*aa50*/  @P1 BRA `(.L_x_11444) ;  /* 0x0000000c00f41947 */ /* 0x000fea0003800000 */
[----:B------:R-:W3:Y:S01]  /*aa60*/  LDL R51, [R1+0x9c] ;  /* 0x00009c0001337983 */ /* 0x000ee20000100800 */
[----:B0----5:R-:W-:Y:S02]  /*aa70*/  SHF.R.U32.HI R3, RZ, 0x8, R8 ;  /* 0x00000008ff037819 */ /* 0x021fe40000011608 */
[----:B------:R-:W-:Y:S02]  /*aa80*/  LOP3.LUT R12, R8, 0xff, RZ, 0xc0, !PT ;  /* 0x000000ff080c7812 */ /* 0x000fe400078ec0ff */
[----:B------:R-:W-:Y:S02]  /*aa90*/  LOP3.LUT R3, R3, 0xff, RZ, 0xc0, !PT ;  /* 0x000000ff03037812 */ /* 0x000fe400078ec0ff */
[----:B------:R-:W-:Y:S02]  /*aaa0*/  SHF.R.U32.HI R25, RZ, 0x8, R9 ;  /* 0x00000008ff197819 */ /* 0x000fe40000011609 */
[----:B------:R-:W-:Y:S02]  /*aab0*/  PRMT R20, R3, 0x7604, R12 ;  /* 0x0000760403147816 */ /* 0x000fe4000000000c */
[----:B------:R-:W-:-:S02]  /*aac0*/  LOP3.LUT R14, R9, 0xff, RZ, 0xc0, !PT ;  /* 0x000000ff090e7812 */ /* 0x000fc400078ec0ff */
[----:B------:R-:W-:Y:S02]  /*aad0*/  LOP3.LUT R3, R25, 0xff, RZ, 0xc0, !PT ;  /* 0x000000ff19037812 */ /* 0x000fe400078ec0ff */
[----:B------:R-:W-:Y:S02]  /*aae0*/  LEA.HI R0, R0, R157, RZ, 0x1c ;  /* 0x0000009d00007211 */ /* 0x000fe400078fe0ff */
[----:B----4-:R-:W-:Y:S02]  /*aaf0*/  PRMT R28, R3, 0x7604, R14 ;  /* 0x00007604031c7816 */ /* 0x010fe4000000000e */
[C---:B------:R-:W-:Y:S01]  /*ab00*/  LEA.HI R3, R0.reuse, R0, RZ, 0x1 ;  /* 0x0000000000037211 */ /* 0x040fe200078f08ff */
[----:B------:R-:W-:Y:S01]  /*ab10*/  IMAD.SHL.U32 R0, R0, 0x10, RZ ;  /* 0x0000001000007824 */ /* 0x000fe200078e00ff */
[----:B------:R-:W-:Y:S02]  /*ab20*/  SHF.R.U32.HI R21, RZ, 0x8, R4 ;  /* 0x00000008ff157819 */ /* 0x000fe40000011604 */
[----:B------:R-:W-:-:S02]  /*ab30*/  SHF.R.U32.HI R15, RZ, 0x8, R11 ;  /* 0x00000008ff0f7819 */ /* 0x000fc4000001160b */
[----:B------:R-:W-:Y:S02]  /*ab40*/  SHF.R.S32.HI R3, RZ, 0x1, R3 ;  /* 0x00000001ff037819 */ /* 0x000fe40000011403 */
[----:B------:R-:W-:Y:S02]  /*ab50*/  LOP3.LUT R26, R4, 0xff, RZ, 0xc0, !PT ;  /* 0x000000ff041a7812 */ /* 0x000fe400078ec0ff */
[----:B------:R-:W-:Y:S01]  /*ab60*/  LOP3.LUT R21, R21, 0xff, RZ, 0xc0, !PT ;  /* 0x000000ff15157812 */ /* 0x000fe200078ec0ff */
[----:B------:R-:W-:Y:S01]  /*ab70*/  IMAD R3, R3, 0x1800, R62 ;  /* 0x0000180003037824 */ /* 0x000fe200078e023e */
[----:B------:R-:W-:Y:S02]  /*ab80*/  LOP3.LUT R0, R63, 0x10, R0, 0xf8, !PT ;  /* 0x000000103f007812 */ /* 0x000fe400078ef800 */
[----:B------:R-:W-:Y:S02]  /*ab90*/  SHF.R.U32.HI R12, RZ, 0x8, R10 ;  /* 0x00000008ff0c7819 */ /* 0x000fe4000001160a */
[----:B------:R-:W-:-:S02]  /*aba0*/  LOP3.LUT R24, R11, 0xff, RZ, 0xc0, !PT ;  /* 0x000000ff0b187812 */ /* 0x000fc400078ec0ff */
[----:B------:R-:W-:Y:S02]  /*abb0*/  LOP3.LUT R15, R15, 0xff, RZ, 0xc0, !PT ;  /* 0x000000ff0f0f7812 */ /* 0x000fe400078ec0ff */
[----:B--2---:R-:W-:Y:S02]  /*abc0*/  PRMT R33, R21, 0x7604, R26 ;  /* 0x0000760415217816 */ /* 0x004fe4000000001a */
[----:B------:R-:W-:Y:S02]  /*abd0*/  SHF.R.U32.HI R25, RZ, 0x8, R6 ;  /* 0x00000008ff197819 */ /* 0x000fe40000011606 */
[----:B------:R-:W-:Y:S02]  /*abe0*/  SHF.R.U32.HI R27, RZ, 0x8, R7 ;  /* 0x00000008ff1b7819 */ /* 0x000fe40000011607 */
[----:B------:R-:W-:Y:S02]  /*abf0*/  SHF.R.U32.HI R21, RZ, 0x8, R5 ;  /* 0x00000008ff157819 */ /* 0x000fe40000011605 */
[----:B------:R-:W-:-:S02]  /*ac00*/  LOP3.LUT R0, R0, R61, RZ, 0x3c, !PT ;  /* 0x0000003d00007212 */ /* 0x000fc400078e3cff */
[----:B------:R-:W-:Y:S02]  /*ac10*/  LOP3.LUT R13, R10, 0xff, RZ, 0xc0, !PT ;  /* 0x000000ff0a0d7812 */ /* 0x000fe400078ec0ff */
[----:B------:R-:W-:Y:S02]  /*ac20*/  LOP3.LUT R12, R12, 0xff, RZ, 0xc0, !PT ;  /* 0x000000ff0c0c7812 */ /* 0x000fe400078ec0ff */
[----:B------:R-:W-:Y:S02]  /*ac30*/  PRMT R32, R15, 0x7604, R24 ;  /* 0x000076040f207816 */ /* 0x000fe40000000018 */
[----:B------:R-:W-:Y:S02]  /*ac40*/  LOP3.LUT R24, R5, 0xff, RZ, 0xc0, !PT ;  /* 0x000000ff05187812 */ /* 0x000fe400078ec0ff */
[----:B------:R-:W-:Y:S02]  /*ac50*/  LOP3.LUT R26, R6, 0xff, RZ, 0xc0, !PT ;  /* 0x000000ff061a7812 */ /* 0x000fe400078ec0ff */
[----:B------:R-:W-:-:S02]  /*ac60*/  LOP3.LUT R25, R25, 0xff, RZ, 0xc0, !PT ;  /* 0x000000ff19197812 */ /* 0x000fc400078ec0ff */
[----:B------:R-:W-:Y:S02]  /*ac70*/  LOP3.LUT R27, R27, 0xff, RZ, 0xc0, !PT ;  /* 0x000000ff1b1b7812 */ /* 0x000fe400078ec0ff */
[----:B------:R-:W-:Y:S02]  /*ac80*/  LOP3.LUT R34, R7, 0xff, RZ, 0xc0, !PT ;  /* 0x000000ff07227812 */ /* 0x000fe400078ec0ff */
[----:B------:R-:W-:Y:S02]  /*ac90*/  LOP3.LUT R21, R21, 0xff, RZ, 0xc0, !PT ;  /* 0x000000ff15157812 */ /* 0x000fe400078ec0ff */
[----:B------:R-:W-:Y:S02]  /*aca0*/  IADD3 R0, R18, R3, R0 ;  /* 0x0000000312007210 */ /* 0x000fe40007ffe000 */
[----:B------:R-:W-:Y:S02]  /*acb0*/  PRMT R30, R12, 0x7604, R13 ;  /* 0x000076040c1e7816 */ /* 0x000fe4000000000d */
[----:B------:R-:W-:-:S02]  /*acc0*/  PRMT R35, R21, 0x7604, R24 ;  /* 0x0000760415237816 */ /* 0x000fc40000000018 */
[----:B------:R-:W-:Y:S02]  /*acd0*/  PRMT R37, R25, 0x7604, R26 ;  /* 0x0000760419257816 */ /* 0x000fe4000000001a */
[----:B------:R-:W-:Y:S02]  /*ace0*/  PRMT R39, R27, 0x7604, R34 ;  /* 0x000076041b277816 */ /* 0x000fe40000000022 */
[----:B------:R-:W0:Y:S01]  /*acf0*/  LDS.128 R24, [R0+0xf000] ;  /* 0x00f0000000187984 */ /* 0x000e220000000c00 */
[----:B------:R-:W-:Y:S02]  /*ad00*/  SHF.R.U32.HI R21, RZ, 0x10, R9 ;  /* 0x00000010ff157819 */ /* 0x000fe40000011609 */
[----:B------:R-:W-:Y:S02]  /*ad10*/  SHF.R.U32.HI R31, RZ, 0x10, R11 ;  /* 0x00000010ff1f7819 */ /* 0x000fe4000001160b */
[----:B------:R-:W-:Y:S02]  /*ad20*/  LOP3.LUT R21, R21, 0xff, RZ, 0xc0, !PT ;  /* 0x000000ff15157812 */ /* 0x000fe400078ec0ff */
[----:B------:R-:W-:-:S02]  /*ad30*/  SHF.R.U32.HI R3, RZ, 0x10, R8 ;  /* 0x00000010ff037819 */ /* 0x000fc40000011608 */
[----:B------:R-:W-:Y:S02]  /*ad40*/  SHF.R.U32.HI R29, RZ, 0x10, R10 ;  /* 0x00000010ff1d7819 */ /* 0x000fe4000001160a */
[----:B------:R-:W-:Y:S02]  /*ad50*/  LOP3.LUT R31, R31, 0xff, RZ, 0xc0, !PT ;  /* 0x000000ff1f1f7812 */ /* 0x000fe400078ec0ff */
[----:B------:R-:W-:Y:S02]  /*ad60*/  PRMT R21, R21, 0x7054, R28 ;  /* 0x0000705415157816 */ /* 0x000fe4000000001c */
[----:B------:R-:W-:Y:S02]  /*ad70*/  SHF.R.U32.HI R28, RZ, 0x10, R5 ;  /* 0x00000010ff1c7819 */ /* 0x000fe40000011605 */
[----:B------:R-:W-:Y:S02]  /*ad80*/  LOP3.LUT R3, R3, 0xff, RZ, 0xc0, !PT ;  /* 0x000000ff03037812 */ /* 0x000fe400078ec0ff */
[----:B------:R-:W-:-:S02]  /*ad90*/  LOP3.LUT R29, R29, 0xff, RZ, 0xc0, !PT ;  /* 0x000000ff1d1d7812 */ /* 0x000fc400078ec0ff */
[----:B------:R-:W-:Y:S02]  /*ada0*/  PRMT R31, R31, 0x7054, R32 ;  /* 0x000070541f1f7816 */ /* 0x000fe40000000020 */
[----:B------:R-:W-:Y:S02]  /*adb0*/  SHF.R.U32.HI R32, RZ, 0x10, R7 ;  /* 0x00000010ff207819 */ /* 0x000fe40000011607 */
[----:B------:R-:W-:Y:S02]  /*adc0*/  LOP3.LUT R28, R28, 0xff, RZ, 0xc0, !PT ;  /* 0x000000ff1c1c7812 */ /* 0x000fe400078ec0ff */
[----:B------:R-:W-:Y:S02]  /*add0*/  PRMT R3, R3, 0x7054, R20 ;  /* 0x0000705403037816 */ /* 0x000fe40000000014 */
[----:B------:R-:W-:Y:S02]  /*ade0*/  PRMT R29, R29, 0x7054, R30 ;  /* 0x000070541d1d7816 */ /* 0x000fe4000000001e */
[----:B------:R-:W-:-:S02]  /*adf0*/  SHF.R.U32.HI R20, RZ, 0x10, R4 ;  /* 0x00000010ff147819 */ /* 0x000fc40000011604 */
[----:B------:R-:W-:Y:S02]  /*ae00*/  SHF.R.U32.HI R30, RZ, 0x10, R6 ;  /* 0x00000010ff1e7819 */ /* 0x000fe40000011606 */
[----:B------:R-:W-:Y:S02]  /*ae10*/  LOP3.LUT R32, R32, 0xff, RZ, 0xc0, !PT ;  /* 0x000000ff20207812 */ /* 0x000fe400078ec0ff */
[----:B------:R-:W-:Y:S02]  /*ae20*/  PRMT R35, R28, 0x7054, R35 ;  /* 0x000070541c237816 */ /* 0x000fe40000000023 */
[----:B------:R-:W-:Y:S02]  /*ae30*/  LOP3.LUT R20, R20, 0xff, RZ, 0xc0, !PT ;  /* 0x000000ff14147812 */ /* 0x000fe400078ec0ff */
[----:B------:R-:W-:Y:S02]  /*ae40*/  LOP3.LUT R30, R30, 0xff, RZ, 0xc0, !PT ;  /* 0x000000ff1e1e7812 */ /* 0x000fe400078ec0ff */
[----:B------:R-:W-:-:S02]  /*ae50*/  PRMT R39, R32, 0x7054, R39 ;  /* 0x0000705420277816 */ /* 0x000fc40000000027 */
[----:B------:R-:W-:Y:S02]  /*ae60*/  LOP3.LUT R38, R35, 0xff000000, R5, 0xf8, !PT ;  /* 0xff00000023267812 */ /* 0x000fe400078ef805 */
[----:B------:R-:W-:Y:S02]  /*ae70*/  LOP3.LUT R34, R21, 0xff000000, R9, 0xf8, !PT ;  /* 0xff00000015227812 */ /* 0x000fe400078ef809 */
[----:B------:R-:W-:Y:S02]  /*ae80*/  LOP3.LUT R8, R3, 0xff000000, R8, 0xf8, !PT ;  /* 0xff00000003087812 */ /* 0x000fe400078ef808 */
[----:B------:R-:W-:Y:S02]  /*ae90*/  LOP3.LUT R31, R31, 0xff000000, R11, 0xf8, !PT ;  /* 0xff0000001f1f7812 */ /* 0x000fe400078ef80b */
[----:B------:R-:W-:Y:S02]  /*aea0*/  PRMT R33, R20, 0x7054, R33 ;  /* 0x0000705414217816 */ /* 0x000fe40000000021 */
[----:B------:R-:W-:-:S02]  /*aeb0*/  PRMT R37, R30, 0x7054, R37 ;  /* 0x000070541e257816 */ /* 0x000fc40000000025 */
[----:B------:R-:W-:Y:S02]  /*aec0*/  LOP3.LUT R3, R29, 0xff000000, R10, 0xf8, !PT ;  /* 0xff0000001d037812 */ /* 0x000fe400078ef80a */
[----:B------:R-:W-:Y:S02]  /*aed0*/  LOP3.LUT R41, R39, 0xff000000, R7, 0xf8, !PT ;  /* 0xff00000027297812 */ /* 0x000fe400078ef807 */
[----:B------:R-:W-:Y:S02]  /*aee0*/  F2FP.F16.E4M3.UNPACK_B R39, R38 ;  /* 0x00000026ff27723e */ /* 0x000fe400020006ff */
[----:B------:R-:W-:Y:S02]  /*aef0*/  LOP3.LUT R20, R33, 0xff000000, R4, 0xf8, !PT ;  /* 0xff00000021147812 */ /* 0x000fe400078ef804 */
[----:B------:R-:W-:Y:S01]  /*af00*/  LOP3.LUT R4, R37, 0xff000000, R6, 0xf8, !PT ;  /* 0xff00000025047812 */ /* 0x000fe200078ef806 */
[--C-:B------:R-:W-:Y:S01]  /*af10*/  HADD2.F32 R40, -RZ, R39.reuse.H0_H0 ;  /* 0x20000027ff287230 */ /* 0x100fe20000004100 */
[-C--:B0-----:R-:W-:Y:S01]  /*af20*/  F2FP.F16.E4M3.UNPACK_B R21, R24.reuse ;  /* 0x00000018ff15723e */ /* 0x081fe200020006ff */
[----:B------:R-:W-:Y:S01]  /*af30*/  HADD2.F32 R39, -RZ, R39.H1_H1 ;  /* 0x30000027ff277230 */ /* 0x000fe20000004100 */
[----:B------:R-:W-:-:S02]  /*af40*/  F2FP.F16.E4M3.UNPACK_B R29, R24.H1 ;  /* 0x00000018ff1d723e */ /* 0x000fc400030006ff */
[-C--:B------:R-:W-:Y:S02]  /*af50*/  F2FP.F16.E4M3.UNPACK_B R33, R27.reuse ;  /* 0x0000001bff21723e */ /* 0x080fe400020006ff */
[----:B------:R-:W-:Y:S02]  /*af60*/  F2FP.F16.E4M3.UNPACK_B R37, R27.H1 ;  /* 0x0000001bff25723e */ /* 0x000fe400030006ff */
[----:B------:R-:W-:Y:S02]  /*af70*/  F2FP.F16.E4M3.UNPACK_B R38, R38.H1 ;  /* 0x00000026ff26723e */ /* 0x000fe400030006ff */
[-C--:B------:R-:W-:Y:S02]  /*af80*/  F2FP.F16.E4M3.UNPACK_B R7, R26.reuse ;  /* 0x0000001aff07723e */ /* 0x080fe400020006ff */
[----:B------:R-:W-:Y:S01]  /*af90*/  F2FP.F16.E4M3.UNPACK_B R26, R26.H1 ;  /* 0x0000001aff1a723e */ /* 0x000fe200030006ff */
[----:B---3--:R-:W0:Y:S02]  /*afa0*/  LDS.128 R12, [R51+0xf000] ;  /* 0x00f00000330c7984 */ /* 0x008e240000000c00 */
[----:B0-----:R-:W-:-:S02]  /*afb0*/  F2FP.F16.E4M3.UNPACK_B R11, R12 ;  /* 0x0000000cff0b723e */ /* 0x001fc400020006ff */
[----:B------:R-:W-:Y:S02]  /*afc0*/  F2FP.F16.E4M3.UNPACK_B R28, R12.H1 ;  /* 0x0000000cff1c723e */ /* 0x000fe400030006ff */
[-C--:B------:R-:W-:Y:S02]  /*afd0*/  F2FP.F16.E4M3.UNPACK_B R10, R13.reuse ;  /* 0x0000000dff0a723e */ /* 0x080fe400020006ff */
[----:B------:R-:W-:Y:S02]  /*afe0*/  F2FP.F16.E4M3.UNPACK_B R30, R13.H1 ;  /* 0x0000000dff1e723e */ /* 0x000fe400030006ff */
[----:B------:R-:W-:Y:S01]  /*aff0*/  F2FP.F16.E4M3.UNPACK_B R12, R25 ;  /* 0x00000019ff0c723e */ /* 0x000fe200020006ff */
[--C-:B------:R-:W-:Y:S01]  /*b000*/  HADD2.F32 R9, -RZ, R10.reuse.H0_H0 ;  /* 0x2000000aff097230 */ /* 0x100fe20000004100 */
[----:B------:R-:W-:Y:S01]  /*b010*/  F2FP.F16.E4M3.UNPACK_B R13, R34 ;  /* 0x00000022ff0d723e */ /* 0x000fe200020006ff */
[----:B------:R-:W-:Y:S01]  /*b020*/  HADD2.F32 R10, -RZ, R10.H1_H1 ;  /* 0x3000000aff0a7230 */ /* 0x000fe20000004100 */
[-C--:B------:R-:W-:Y:S01]  /*b030*/  F2FP.F16.E4M3.UNPACK_B R32, R15.reuse ;  /* 0x0000000fff20723e */ /* 0x080fe200020006ff */
[--C-:B------:R-:W-:Y:S01]  /*b040*/  HADD2.F32 R6, -RZ, R12.reuse.H0_H0 ;  /* 0x2000000cff067230 */ /* 0x100fe20000004100 */
[----:B------:R-:W-:Y:S01]  /*b050*/  F2FP.F16.E4M3.UNPACK_B R35, R15.H1 ;  /* 0x0000000fff23723e */ /* 0x000fe200030006ff */
[----:B------:R-:W-:Y:S01]  /*b060*/  HADD2.F32 R15, -RZ, R13.H0_H0 ;  /* 0x2000000dff0f7230 */ /* 0x000fe20000004100 */
[----:B------:R-:W-:Y:S01]  /*b070*/  F2FP.F16.E4M3.UNPACK_B R25, R25.H1 ;  /* 0x00000019ff19723e */ /* 0x000fe200030006ff */
[----:B------:R-:W-:-:S02]  /*b080*/  HADD2.F32 R12, -RZ, R12.H1_H1 ;  /* 0x3000000cff0c7230 */ /* 0x000fc40000004100 */
[C---:B------:R-:W-:Y:S01]  /*b090*/  FMUL.FTZ R24, R6.reuse, R40 ;  /* 0x0000002806187220 */ /* 0x040fe20000410000 */
[----:B------:R-:W-:Y:S01]  /*b0a0*/  F2FP.F16.E4M3.UNPACK_B R34, R34.H1 ;  /* 0x00000022ff22723e */ /* 0x000fe200030006ff */
[-C--:B------:R-:W-:Y:S01]  /*b0b0*/  FMUL.FTZ R27, R6, R15.reuse ;  /* 0x0000000f061b7220 */ /* 0x080fe20000410000 */
[----:B------:R-:W-:Y:S01]  /*b0c0*/  F2FP.F16.E4M3.UNPACK_B R5, R14 ;  /* 0x0000000eff05723e */ /* 0x000fe200020006ff */
[C---:B------:R-:W-:Y:S01]  /*b0d0*/  FFMA.FTZ R6, R9.reuse, R15, -R24 ;  /* 0x0000000f09067223 */ /* 0x040fe20000010818 */
[----:B------:R-:W-:Y:S01]  /*b0e0*/  FMUL.FTZ R43, R12, R39 ;  /* 0x000000270c2b7220 */ /* 0x000fe20000410000 */
[----:B------:R-:W-:Y:S01]  /*b0f0*/  FFMA.FTZ R9, R9, R40, R27 ;  /* 0x0000002809097223 */ /* 0x000fe2000001001b */
[----:B------:R-:W-:Y:S01]  /*b100*/  HADD2.F32 R27, -RZ, R13.H1_H1 ;  /* 0x3000000dff1b7230 */ /* 0x000fe20000004100 */
[----:B------:R-:W-:Y:S01]  /*b110*/  F2FP.F16.E4M3.UNPACK_B R14, R14.H1 ;  /* 0x0000000eff0e723e */ /* 0x000fe200030006ff */
[----:B------:R-:W-:Y:S02]  /*b120*/  HADD2.F32 R40, -RZ, R38.H0_H0 ;  /* 0x20000026ff287230 */ /* 0x000fe40000004100 */
[----:B------:R-:W-:-:S02]  /*b130*/  HADD2.F32 R13, -RZ, R25.H0_H0 ;  /* 0x20000019ff0d7230 */ /* 0x000fc40000004100 */
[-C--:B------:R-:W-:Y:S01]  /*b140*/  FMUL.FTZ R12, R12, R27.reuse ;  /* 0x0000001b0c0c7220 */ /* 0x080fe20000410000 */
[----:B------:R-:W-:Y:S02]  /*b150*/  HADD2.F32 R24, -RZ, R34.H0_H0 ;  /* 0x20000022ff187230 */ /* 0x000fe40000004100 */
        /* <DEDUP_REMOVED lines=20> */
[-C--:B------:R-:W-:Y:S01]  /*b2a0*/  FMUL.FTZ R44, R27, R39.reuse ;  /* 0x000000271b2c7220 */ /* 0x080fe20000410000 */
[----:B------:R-:W-:Y:S02]  /*b2b0*/  HADD2.F32 R42, -RZ, R42.H1_H1 ;  /* 0x3000002aff2a7230 */ /* 0x000fe40000004100 */
        /* <DEDUP_REMOVED lines=14> */
[----:B------:R-:W-:Y:S01]  /*b3a0*/  HADD2.F32 R39, -RZ, R38.H0_H0 ;  /* 0x20000026ff277230 */ /* 0x000fe20000004100 */
[----:B------:R-:W-:Y:S01]  /*b3b0*/  F2FP.SATFINITE.E4M3.F32.PACK_AB_MERGE_C R9, R10, R9, R15 ;  /* 0x000000090a09723e */ /* 0x000fe2000480700f */
[----:B------:R-:W-:Y:S02]  /*b3c0*/  HADD2.F32 R34, -RZ, R35.H0_H0 ;  /* 0x20000023ff227230 */ /* 0x000fe40000004100 */
[C---:B------:R-:W-:Y:S01]  /*b3d0*/  FMUL.FTZ R43, R32.reuse, R41 ;  /* 0x00000029202b7220 */ /* 0x040fe20000410000 */
[----:B------:R-:W-:Y:S02]  /*b3e0*/  HADD2.F32 R45, -RZ, R44.H1_H1 ;  /* 0x3000002cff2d7230 */ /* 0x000fe40000004100 */
[-C--:B------:R-:W-:Y:S01]  /*b3f0*/  FMUL.FTZ R48, R32, R39.reuse ;  /* 0x0000002720307220 */ /* 0x080fe20000410000 */
[C---:B------:R-:W-:Y:S01]  /*b400*/  FFMA.FTZ R32, R31.reuse, R40, -R46 ;  /* 0x000000281f207223 */ /* 0x040fe2000001082e */
[----:B------:R-:W-:Y:S01]  /*b410*/  FFMA.FTZ R31, R31, R42, R33 ;  /* 0x0000002a1f1f7223 */ /* 0x000fe20000010021 */
[C---:B------:R-:W-:Y:S01]  /*b420*/  FFMA.FTZ R33, R34.reuse, R39, -R43 ;  /* 0x0000002722217223 */ /* 0x040fe2000001082b */
[----:B------:R-:W-:Y:S01]  /*b430*/  F2FP.F16.E4M3.UNPACK_B R43, R20.H1 ;  /* 0x00000014ff2b723e */ /* 0x000fe200030006ff */
[----:B------:R-:W-:Y:S01]  /*b440*/  FFMA.FTZ R34, R34, R41, R48 ;  /* 0x0000002922227223 */ /* 0x000fe20000010030 */
[----:B------:R-:W-:Y:S01]  /*b450*/  F2FP.F16.E4M3.UNPACK_B R40, R8.H1 ;  /* 0x00000008ff28723e */ /* 0x000fe200030006ff */
[----:B------:R-:W-:-:S02]  /*b460*/  HADD2.F32 R41, -RZ, R38.H1_H1 ;  /* 0x30000026ff297230 */ /* 0x000fc40000004100 */
[----:B------:R-:W-:Y:S02]  /*b470*/  HADD2.F32 R38, -RZ, R37.H1_H1 ;  /* 0x30000025ff267230 */ /* 0x000fe40000004100 */
[----:B------:R-:W-:Y:S02]  /*b480*/  HADD2.F32 R44, -RZ, R43.H0_H0 ;  /* 0x2000002bff2c7230 */ /* 0x000fe40000004100 */
[----:B------:R-:W-:Y:S02]  /*b490*/  HADD2.F32 R37, -RZ, R29.H0_H0 ;  /* 0x2000001dff257230 */ /* 0x000fe40000004100 */
[C---:B------:R-:W-:Y:S01]  /*b4a0*/  FMUL.FTZ R48, R38.reuse, R45 ;  /* 0x0000002d26307220 */ /* 0x040fe20000410000 */
[----:B------:R-:W-:Y:S02]  /*b4b0*/  HADD2.F32 R42, -RZ, R40.H0_H0 ;  /* 0x20000028ff2a7230 */ /* 0x000fe40000004100 */
[----:B------:R-:W-:Y:S01]  /*b4c0*/  FMUL.FTZ R50, R38, R41 ;  /* 0x0000002926327220 */ /* 0x000fe20000410000 */
[----:B------:R-:W-:-:S02]  /*b4d0*/  HADD2.F32 R39, -RZ, R28.H0_H0 ;  /* 0x2000001cff277230 */ /* 0x000fc40000004100 */
[C---:B------:R-:W-:Y:S01]  /*b4e0*/  FMUL.FTZ R46, R37.reuse, R44 ;  /* 0x0000002c252e7220 */ /* 0x040fe20000410000 */
[----:B------:R-:W-:Y:S02]  /*b4f0*/  HADD2.F32 R35, -RZ, R35.H1_H1 ;  /* 0x30000023ff237230 */ /* 0x000fe40000004100 */
[-C--:B------:R-:W-:Y:S01]  /*b500*/  FMUL.FTZ R47, R37, R42.reuse ;  /* 0x0000002a252f7220 */ /* 0x080fe20000410000 */
[----:B------:R-:W-:Y:S02]  /*b510*/  HADD2.F32 R29, -RZ, R29.H1_H1 ;  /* 0x3000001dff1d7230 */ /* 0x000fe40000004100 */
[C---:B------:R-:W-:Y:S01]  /*b520*/  FFMA.FTZ R37, R39.reuse, R42, -R46 ;  /* 0x0000002a27257223 */ /* 0x040fe2000001082e */
[----:B------:R-:W-:Y:S01]  /*b530*/  F2FP.F16.E4M3.UNPACK_B R42, R20 ;  /* 0x00000014ff2a723e */ /* 0x000fe200020006ff */
[----:B------:R-:W-:Y:S01]  /*b540*/  FFMA.FTZ R39, R39, R44, R47 ;  /* 0x0000002c27277223 */ /* 0x000fe2000001002f */
[----:B------:R-:W-:Y:S01]  /*b550*/  FFMA.FTZ R38, R35, R41, -R48 ;  /* 0x0000002923267223 */ /* 0x000fe20000010830 */
[----:B------:R-:W-:-:S02]  /*b560*/  HADD2.F32 R44, -RZ, R43.H1_H1 ;  /* 0x3000002bff2c7230 */ /* 0x000fc40000004100 */
[----:B------:R-:W-:Y:S01]  /*b570*/  FFMA.FTZ R35, R35, R45, R50 ;  /* 0x0000002d23237223 */ /* 0x000fe20000010032 */
[----:B------:R-:W-:Y:S01]  /*b580*/  HADD2.F32 R41, -RZ, R40.H1_H1 ;  /* 0x30000028ff297230 */ /* 0x000fe20000004100 */
[----:B------:R-:W-:Y:S01]  /*b590*/  F2FP.F16.E4M3.UNPACK_B R40, R8 ;  /* 0x00000008ff28723e */ /* 0x000fe200020006ff */
[----:B------:R-:W-:Y:S02]  /*b5a0*/  HADD2.F32 R28, -RZ, R28.H1_H1 ;  /* 0x3000001cff1c7230 */ /* 0x000fe40000004100 */
[C---:B------:R-:W-:Y:S01]  /*b5b0*/  FMUL.FTZ R45, R29.reuse, R44 ;  /* 0x0000002c1d2d7220 */ /* 0x040fe20000410000 */
[--C-:B------:R-:W-:Y:S02]  /*b5c0*/  HADD2.F32 R43, -RZ, R42.reuse.H0_H0 ;  /* 0x2000002aff2b7230 */ /* 0x100fe40000004100 */
[-C--:B------:R-:W-:Y:S01]  /*b5d0*/  FMUL.FTZ R29, R29, R41.reuse ;  /* 0x000000291d1d7220 */ /* 0x080fe20000410000 */
[----:B------:R-:W-:Y:S02]  /*b5e0*/  HADD2.F32 R8, -RZ, R21.H0_H0 ;  /* 0x20000015ff087230 */ /* 0x000fe40000004100 */
[----:B------:R-:W-:Y:S01]  /*b5f0*/  FFMA.FTZ R20, R28, R41, -R45 ;  /* 0x000000291c147223 */ /* 0x000fe2000001082d */
[----:B------:R-:W-:-:S02]  /*b600*/  HADD2.F32 R42, -RZ, R42.H1_H1 ;  /* 0x3000002aff2a7230 */ /* 0x000fc40000004100 */
[----:B------:R-:W-:Y:S01]  /*b610*/  FFMA.FTZ R46, R28, R44, R29 ;  /* 0x0000002c1c2e7223 */ /* 0x000fe2000001001d */
[--C-:B------:R-:W-:Y:S02]  /*b620*/  HADD2.F32 R29, -RZ, R40.reuse.H0_H0 ;  /* 0x20000028ff1d7230 */ /* 0x100fe40000004100 */
[C---:B------:R-:W-:Y:S01]  /*b630*/  FMUL.FTZ R41, R8.reuse, R43 ;  /* 0x0000002b08297220 */ /* 0x040fe20000410000 */
[----:B------:R-:W-:Y:S02]  /*b640*/  HADD2.F32 R28, -RZ, R11.H0_H0 ;  /* 0x2000000bff1c7230 */ /* 0x000fe40000004100 */
[----:B------:R-:W-:Y:S02]  /*b650*/  HADD2.F32 R21, -RZ, R21.H1_H1 ;  /* 0x30000015ff157230 */ /* 0x000fe40000004100 */
[-C--:B------:R-:W-:Y:S01]  /*b660*/  FMUL.FTZ R45, R8, R29.reuse ;  /* 0x0000001d082d7220 */ /* 0x080fe20000410000 */
[----:B------:R-:W-:Y:S02]  /*b670*/  HADD2.F32 R40, -RZ, R40.H1_H1 ;  /* 0x30000028ff287230 */ /* 0x000fe40000004100 */
[C---:B------:R-:W-:Y:S01]  /*b680*/  FFMA.FTZ R8, R28.reuse, R29, -R41 ;  /* 0x0000001d1c087223 */ /* 0x040fe20000010829 */
[----:B------:R-:W-:Y:S01]  /*b690*/  HADD2.F32 R11, -RZ, R11.H1_H1 ;  /* 0x3000000bff0b7230 */ /* 0x000fe20000004100 */
[----:B------:R-:W-:Y:S01]  /*b6a0*/  F2FP.F16.E4M3.UNPACK_B R41, R4.H1 ;  /* 0x00000004ff29723e */ /* 0x000fe200030006ff */
        /* <DEDUP_REMOVED lines=11> */
[----:B------:R-:W-:Y:S02]  /*b760*/  HADD2.F32 R41, -RZ, R41.H1_H1 ;  /* 0x30000029ff297230 */ /* 0x000fe40000004100 */
[----:B------:R-:W-:Y:S02]  /*b770*/  HADD2.F32 R26, -RZ, R26.H1_H1 ;  /* 0x3000001aff1a7230 */ /* 0x000fe40000004100 */
[C---:B------:R-:W-:Y:S01]  /*b780*/  FMUL.FTZ R48, R21.reuse, R40 ;  /* 0x0000002815307220 */ /* 0x040fe20000410000 */
[----:B------:R-:W-:Y:S02]  /*b790*/  HADD2.F32 R29, -RZ, R28.H1_H1 ;  /* 0x3000001cff1d7230 */ /* 0x000fe40000004100 */
[----:B------:R-:W-:Y:S01]  /*b7a0*/  FMUL.FTZ R28, R21, R44 ;  /* 0x0000002c151c7220 */ /* 0x000fe20000410000 */
[----:B------:R-:W-:-:S02]  /*b7b0*/  HADD2.F32 R11, -RZ, R14.H0_H0 ;  /* 0x2000000eff0b7230 */ /* 0x000fc40000004100 */
[C---:B------:R-:W-:Y:S01]  /*b7c0*/  FMUL.FTZ R49, R26.reuse, R41 ;  /* 0x000000291a317220 */ /* 0x040fe20000410000 */
[----:B------:R-:W-:Y:S02]  /*b7d0*/  HADD2.F32 R14, -RZ, R14.H1_H1 ;  /* 0x3000000eff0e7230 */ /* 0x000fe40000004100 */
[----:B------:R-:W-:Y:S01]  /*b7e0*/  FMUL.FTZ R26, R26, R29 ;  /* 0x0000001d1a1a7220 */ /* 0x000fe20000410000 */
[----:B------:R-:W-:Y:S01]  /*b7f0*/  F2FP.F16.E4M3.UNPACK_B R21, R4 ;  /* 0x00000004ff15723e */ /* 0x000fe200020006ff */
[C---:B------:R-:W-:Y:S01]  /*b800*/  FFMA.FTZ R47, R11.reuse, R40, -R28 ;  /* 0x000000280b2f7223 */ /* 0x040fe2000001081c */
[----:B------:R-:W-:Y:S01]  /*b810*/  FFMA.FTZ R48, R11, R44, R48 ;  /* 0x0000002c0b307223 */ /* 0x000fe20000010030 */
[C---:B------:R-:W-:Y:S01]  /*b820*/  FFMA.FTZ R41, R14.reuse, R41, R26 ;  /* 0x000000290e297223 */ /* 0x040fe2000001001a */
[----:B------:R-:W-:Y:S02]  /*b830*/  HADD2.F32 R11, -RZ, R3.H0_H0 ;  /* 0x20000003ff0b7230 */ /* 0x000fe40000004100 */
[----:B------:R-:W-:Y:S01]  /*b840*/  FFMA.FTZ R44, R14, R29, -R49 ;  /* 0x0000001d0e2c7223 */ /* 0x000fe20000010831 */
        /* <DEDUP_REMOVED lines=30> */
.L_x_11444:
[----:B------:R-:W-:Y:S05]  /*ba30*/  BSYNC B0 ;  /* 0x0000000000007941 */ /* 0x000fea0003800000 */
.L_x_11437:
        /* <DEDUP_REMOVED lines=8> */
.L_x_11434:
[----:B---3--:R-:W-:-:S05]  /*bac0*/  IMAD.U32 R0, RZ, RZ, UR36 ;  /* 0x00000024ff007e24 */ /* 0x008fca000f8e00ff */
[----:B------:R-:W-:-:S13]  /*bad0*/  ISETP.NE.AND P0, PT, R0, 0x3, PT ;  /* 0x000000030000780c */ /* 0x000fda0003f05270 */
[----:B------:R-:W-:Y:S05]  /*bae0*/  @!P0 BRA `(.L_x_11456) ;  /* 0x0000000000048947 */ /* 0x000fea0003800000 */
[----:B------:R-:W-:Y:S01]  /*baf0*/  BPT.TRAP 0x1 ;  /* 0x000000040000795c */ /* 0x000fe20000300000 */
.L_x_11456:
[----:B------:R-:W3:Y:S01]  /*bb00*/  LDL R0, [R1] ;  /* 0x0000000001007983 */ /* 0x000ee20000100800 */
[----:B012---:R-:W-:Y:S01]  /*bb10*/  IMAD R3, R156, 0x8, R18 ;  /* 0x000000089c037824 */ /* 0x007fe200078e0212 */
[----:B---3-5:R-:W-:-:S04]  /*bb20*/  SHF.L.U32 R4, R0, 0x1f, RZ ;  /* 0x0000001f00047819 */ /* 0x028fc800000006ff */
[----:B------:R0:W1:Y:S01]  /*bb30*/  SYNCS.PHASECHK.TRANS64.TRYWAIT P1, [R3+URZ+0x19c30], R4 ;  /* 0x019c3004030075a7 */ /* 0x000062000802017f */
[----:B------:R-:W-:Y:S05]  /*bb40*/  @!P0 BRA `(.L_x_11457) ;  /* 0x0000000000048947 */ /* 0x000fea0003800000 */
[----:B------:R-:W-:Y:S01]  /*bb50*/  BPT.TRAP 0x1 ;  /* 0x000000040000795c */ /* 0x000fe20000300000 */
.L_x_11457:
[----:B------:R-:W-:Y:S01]  /*bb60*/  VIADD R0, R18, 0x13800 ;  /* 0x0001380012007836 */ /* 0x000fe20000000000 */
[----:B------:R-:W-:Y:S01]  /*bb70*/  LOP3.LUT R14, R36, 0x10000, RZ, 0xfc, !PT ;  /* 0x00010000240e7812 */ /* 0x000fe200078efcff */
[----:B------:R-:W-:-:S03]  /*bb80*/  IMAD.MOV.U32 R15, RZ, RZ, -0x3ffffff0 ;  /* 0xc0000010ff0f7424 */ /* 0x000fc600078e00ff */
[----:B------:R-:W-:-:S04]  /*bb90*/  SHF.R.U32.HI R0, RZ, 0x4, R0 ;  /* 0x00000004ff007819 */ /* 0x000fc80000011600 */
[----:B------:R-:W-:-:S04]  /*bba0*/  LOP3.LUT R0, R0, 0x3fff, RZ, 0xc0, !PT ;  /* 0x00003fff00007812 */ /* 0x000fc800078ec0ff */
[----:B------:R-:W-:Y:S01]  /*bbb0*/  LOP3.LUT R13, R0, 0x10000, RZ, 0xfc, !PT ;  /* 0x00010000000d7812 */ /* 0x000fe200078efcff */
[----:B-1----:R-:W-:Y:S06]  /*bbc0*/  @P1 BRA `(.L_x_11458) ;  /* 0x0000000000081947 */ /* 0x002fec0003800000 */
[----:B------:R-:W1:Y:S02]  /*bbd0*/  SYNCS.PHASECHK.TRANS64.TRYWAIT P1, [R3+URZ+0x19c30], R4 ;  /* 0x019c3004030075a7 */ /* 0x000e64000802017f */
[----:B-1----:R-:W-:Y:S05]  /*bbe0*/  @!P1 BRA `(.L_x_11459) ;  /* 0x000000fc00b89947 */ /* 0x002fea0003800000 */
.L_x_11458:
[----:B01----:R-:W-:Y:S01]  /*bbf0*/  IMAD R4, R156, 0x300, R13 ;  /* 0x000003009c047824 */ /* 0x003fe200078e020d */
[----:B------:R-:W-:Y:S05]  /*bc00*/  WARPSYNC.ALL ;  /* 0x0000000000007948 */ /* 0x000fea0003800000 */
[----:B------:R-:W-:Y:S01]  /*bc10*/  IMAD.MOV.U32 R5, RZ, RZ, -0x3ffffff0 ;  /* 0xc0000010ff057424 */ /* 0x000fe200078e00ff */
[C---:B------:R-:W-:Y:S01]  /*bc20*/  R2UR UR4, R14.reuse ;  /* 0x000000000e0472ca */ /* 0x040fe200000e0000 */
[----:B----4-:R-:W-:Y:S01]  /*bc30*/  WARPGROUP.ARRIVE ;  /* 0x00000000000079c5 */ /* 0x010fe20000000000 */
[----:B------:R-:W-:Y:S01]  /*bc40*/  R2UR UR5, R15 ;  /* 0x000000000f0572ca */ /* 0x000fe200000e0000 */
[----:B------:R-:W-:Y:S01]  /*bc50*/  VIADD R8, R14, 0x180 ;  /* 0x000001800e087836 */ /* 0x000fe20000000000 */
[C---:B------:R-:W-:Y:S01]  /*bc60*/  R2UR UR6, R4.reuse ;  /* 0x00000000040672ca */ /* 0x040fe200000e0000 */
[----:B------:R-:W-:Y:S01]  /*bc70*/  VIADD R6, R4, 0x100 ;  /* 0x0000010004067836 */ /* 0x000fe20000000000 */
[----:B------:R-:W-:Y:S01]  /*bc80*/  R2UR UR7, R5 ;  /* 0x00000000050772ca */ /* 0x000fe200000e0000 */
[----:B------:R-:W-:-:S02]  /*bc90*/  IMAD.MOV.U32 R9, RZ, RZ, -0x3ffffff0 ;  /* 0xc0000010ff097424 */ /* 0x000fc400078e00ff */
[----:B------:R-:W-:Y:S02]  /*bca0*/  IMAD.MOV.U32 R7, RZ, RZ, -0x3ffffff0 ;  /* 0xc0000010ff077424 */ /* 0x000fe400078e00ff */
[----:B------:R-:W-:Y:S01]  /*bcb0*/  VIADD R20, R14, 0x300 ;  /* 0x000003000e147836 */ /* 0x000fe20000000000 */
[----:B------:R0:W-:Y:S01]  /*bcc0*/  STL.64 [R1+0x10], R8 ;  /* 0x0000100801007387 */ /* 0x0001e20000100a00 */
[----:B------:R-:W-:Y:S02]  /*bcd0*/  VIADD R4, R4, 0x200 ;  /* 0x0000020004047836 */ /* 0x000fe40000000000 */
[----:B------:R-:W-:Y:S02]  /*bce0*/  IMAD.MOV.U32 R21, RZ, RZ, -0x3ffffff0 ;  /* 0xc0000010ff157424 */ /* 0x000fe400078e00ff */
[----:B------:R-:W-:Y:S02]  /*bcf0*/  IMAD.MOV.U32 R5, RZ, RZ, -0x3ffffff0 ;  /* 0xc0000010ff057424 */ /* 0x000fe400078e00ff */
[----:B------:R-:W-:Y:S01]  /*bd00*/  QGMMA.64x128x32.F32.E4M3.E4M3 R24, gdesc[UR4], RZ, !UPT, gsb0 ;  /* 0x01e00000041879f3 */ /* 0x000fe2000c0008ff */
[----:B------:R-:W-:Y:S01]  /*bd10*/  R2UR UR4, R8 ;  /* 0x00000000080472ca */ /* 0x000fe200000e0000 */
[----:B------:R-:W-:Y:S01]  /*bd20*/  IMAD.MOV.U32 R89, RZ, RZ, RZ ;  /* 0x000000ffff597224 */ /* 0x000fe200078e00ff */
[----:B------:R-:W-:-:S02]  /*bd30*/  R2UR UR5, R9 ;  /* 0x00000000090572ca */ /* 0x000fc400000e0000 */
        /* <DEDUP_REMOVED lines=13> */
[----:B0-----:R-:W-:Y:S05]  /*be10*/  @!P0 BRA `(.L_x_11460) ;  /* 0x0000000000048947 */ /* 0x001fea0003800000 */
[----:B------:R-:W-:Y:S01]  /*be20*/  BPT.TRAP 0x1 ;  /* 0x000000040000795c */ /* 0x000fe20000300000 */
.L_x_11460:
        /* <DEDUP_REMOVED lines=104> */
[----:B------:R-:W-:Y:S01]  /*c4b0*/  FMNMX.FTZ R0, R73, R0, !PT ;  /* 0x0000000049007209 */ /* 0x000fe20007810000 */
[----:B------:R-:W2:Y:S01]  /*c4c0*/  LDL R76, [R1+0x28] ;  /* 0x00002800014c7983 */ /* 0x000ea20000100800 */
        /* <DEDUP_REMOVED lines=15> */
[----:B------:R-:W-:-:S04]  /*c5c0*/  FSEL R85, R85, -INF , P6 ;  /* 0xff80000055557808 */ /* 0x000fc80003000000 */
[----:B------:R-:W-:-:S05]  /*c5d0*/  FMNMX.FTZ R24, R85, R0, !PT ;  /* 0x0000000055187209 */ /* 0x000fca0007810000 */
[----:B------:R-:W0:Y:S01]  /*c5e0*/  SHFL.BFLY PT, R137, R24, 0x2, 0x1f ;  /* 0x0c401f0018897f89 */ /* 0x000e2200000e0000 */
[----:B------:R-:W-:Y:S02]  /*c5f0*/  P2R R10, PR, RZ, 0x2 ;  /* 0x00000002ff0a7803 */ /* 0x000fe40000000000 */
[----:B------:R-:W-:Y:S02]  /*c600*/  ISETP.GT.AND P1, PT, R4, 0x59, PT ;  /* 0x000000590400780c */ /* 0x000fe40003f24270 */
[----:B0-----:R-:W-:-:S05]  /*c610*/  FMNMX.FTZ R28, R24, R137, !PT ;  /* 0x00000089181c7209 */ /* 0x001fca0007810000 */
[----:B------:R-:W0:Y:S01]  /*c620*/  SHFL.BFLY PT, R137, R28, 0x1, 0x1f ;  /* 0x0c201f001c897f89 */ /* 0x000e2200000e0000 */
[----:B------:R-:W-:Y:S02]  /*c630*/  FSEL R71, R71, -INF , P1 ;  /* 0xff80000047477808 */ /* 0x000fe40000800000 */
[----:B------:R-:W-:Y:S02]  /*c640*/  ISETP.NE.AND P1, PT, R10, RZ, PT ;  /* 0x000000ff0a00720c */ /* 0x000fe40003f25270 */
[----:B------:R-:W-:Y:S02]  /*c650*/  FMNMX.FTZ R10, R9, R27, !PT ;  /* 0x0000001b090a7209 */ /* 0x000fe40007810000 */
[----:B------:R-:W-:Y:S02]  /*c660*/  P2R R12, PR, RZ, 0x4 ;  /* 0x00000004ff0c7803 */ /* 0x000fe40000000000 */
[----:B------:R-:W-:Y:S02]  /*c670*/  ISETP.GT.AND P2, PT, R4, 0x58, PT ;  /* 0x000000580400780c */ /* 0x000fe40003f44270 */
[----:B------:R-:W-:-:S02]  /*c680*/  FMNMX.FTZ R10, R93, R10, !PT ;  /* 0x0000000a5d0a7209 */ /* 0x000fc40007810000 */
[----:B0-----:R-:W-:Y:S02]  /*c690*/  FMNMX.FTZ R0, R28, R137, !PT ;  /* 0x000000891c007209 */ /* 0x001fe40007810000 */
[----:B------:R-:W-:Y:S02]  /*c6a0*/  FSEL R137, R70, -INF , P2 ;  /* 0xff80000046897808 */ /* 0x000fe40001000000 */
[----:B------:R-:W-:Y:S02]  /*c6b0*/  ISETP.NE.AND P2, PT, R12, RZ, PT ;  /* 0x000000ff0c00720c */ /* 0x000fe40003f45270 */
[----:B------:R-:W-:-:S04]  /*c6c0*/  FMNMX.FTZ R12, R31, R10, !PT ;  /* 0x0000000a1f0c7209 */ /* 0x000fc80007810000 */
[----:B------:R-:W-:-:S04]  /*c6d0*/  FMNMX.FTZ R12, R97, R12, !PT ;  /* 0x0000000c610c7209 */ /* 0x000fc80007810000 */
[----:B------:R-:W-:-:S04]  /*c6e0*/  FMNMX.FTZ R12, R35, R12, !PT ;  /* 0x0000000c230c7209 */ /* 0x000fc80007810000 */
[----:B------:R-:W-:-:S04]  /*c6f0*/  FMNMX.FTZ R12, R101, R12, !PT ;  /* 0x0000000c650c7209 */ /* 0x000fc80007810000 */
[----:B------:R-:W-:-:S04]  /*c700*/  FMNMX.FTZ R24, R39, R12, !PT ;  /* 0x0000000c27187209 */ /* 0x000fc80007810000 */
[----:B------:R-:W-:Y:S01]  /*c710*/  FMNMX.FTZ R24, R105, R24, !PT ;  /* 0x0000001869187209 */ /* 0x000fe20007810000 */
[----:B------:R-:W-:-:S01]  /*c720*/  FFMA.FTZ R30, R2, R0, -8 ;  /* 0xc1000000021e7423 */ /* 0x000fc20000010000 */
[----:B------:R-:W-:Y:S02]  /*c730*/  P2R R26, PR, RZ, 0x8 ;  /* 0x00000008ff1a7803 */ /* 0x000fe40000000000 */
[----:B------:R-:W-:Y:S02]  /*c740*/  FMNMX.FTZ R24, R43, R24, !PT ;  /* 0x000000182b187209 */ /* 0x000fe40007810000 */
[----:B------:R-:W-:Y:S02]  /*c750*/  FSETP.NEU.FTZ.AND P3, PT, R0, -INF , PT ;  /* 0xff8000000000780b */ /* 0x000fe40003f7d000 */
[----:B------:R-:W-:Y:S02]  /*c760*/  P2R R8, PR, RZ, 0x1 ;  /* 0x00000001ff087803 */ /* 0x000fe40000000000 */
[----:B------:R-:W-:-:S02]  /*c770*/  FMNMX.FTZ R24, R109, R24, !PT ;  /* 0x000000186d187209 */ /* 0x000fc40007810000 */
[----:B------:R-:W-:Y:S02]  /*c780*/  ISETP.GT.AND P0, PT, R4, 0x60, PT ;  /* 0x000000600400780c */ /* 0x000fe40003f04270 */
[----:B------:R-:W-:Y:S02]  /*c790*/  FSEL R4, R30, RZ, P3 ;  /* 0x000000ff1e047208 */ /* 0x000fe40001800000 */
[----:B------:R-:W-:Y:S02]  /*c7a0*/  ISETP.NE.AND P3, PT, R26, RZ, PT ;  /* 0x000000ff1a00720c */ /* 0x000fe40003f65270 */
        /* <DEDUP_REMOVED lines=13> */
[----:B------:R-:W-:Y:S02]  /*c880*/  ISETP.NE.AND P0, PT, R8, RZ, PT ;  /* 0x000000ff0800720c */ /* 0x000fe40003f05270 */
[----:B------:R-:W-:Y:S01]  /*c890*/  FMNMX.FTZ R32, R71, R30, !PT ;  /* 0x0000001e47207209 */ /* 0x000fe20007810000 */
[C-C-:B------:R-:W-:Y:S01]  /*c8a0*/  FFMA.FTZ R8, R2.reuse, R29, -R4.reuse ;  /* 0x0000001d02087223 */ /* 0x140fe20000010804 */
[----:B------:R-:W-:Y:S02]  /*c8b0*/  FSEL R75, R75, -INF , P0 ;  /* 0xff8000004b4b7808 */ /* 0x000fe40000000000 */
[----:B------:R-:W-:Y:S01]  /*c8c0*/  FMNMX.FTZ R32, R139, R32, !PT ;  /* 0x000000208b207209 */ /* 0x000fe20007810000 */
[----:B------:R-:W-:-:S01]  /*c8d0*/  FFMA.FTZ R29, R2, R37, -R4 ;  /* 0x00000025021d7223 */ /* 0x000fc20000010804 */
[----:B------:R-:W-:Y:S01]  /*c8e0*/  FFMA.FTZ R37, R2, R45, -R4 ;  /* 0x0000002d02257223 */ /* 0x000fe20000010804 */
[----:B------:R-:W-:-:S02]  /*c8f0*/  FSEL R45, R78, -INF , P1 ;  /* 0xff8000004e2d7808 */ /* 0x000fc40000800000 */
[----:B------:R-:W-:Y:S02]  /*c900*/  FMNMX.FTZ R32, R75, R32, !PT ;  /* 0x000000204b207209 */ /* 0x000fe40007810000 */
[----:B------:R-:W-:Y:S01]  /*c910*/  ISETP.NE.AND P0, PT, R6, RZ, PT ;  /* 0x000000ff0600720c */ /* 0x000fe20003f05270 */
[C-C-:B------:R-:W-:Y:S01]  /*c920*/  FFMA.FTZ R6, R2.reuse, R5, -R4.reuse ;  /* 0x0000000502067223 */ /* 0x140fe20000010804 */
[----:B------:R-:W-:-:S01]  /*c930*/  FFMA.FTZ R5, R2, R11, -R4 ;  /* 0x0000000b02057223 */ /* 0x000fc20000010804 */
[C-C-:B------:R-:W-:Y:S01]  /*c940*/  FFMA.FTZ R11, R2.reuse, R33, -R4.reuse ;  /* 0x00000021020b7223 */ /* 0x140fe20000010804 */
[----:B------:R-:W-:Y:S01]  /*c950*/  FSEL R79, R79, -INF , P2 ;  /* 0xff8000004f4f7808 */ /* 0x000fe20001000000 */
[C-C-:B------:R-:W-:Y:S01]  /*c960*/  FFMA.FTZ R33, R2.reuse, R41, -R4.reuse ;  /* 0x0000002902217223 */ /* 0x140fe20000010804 */
[----:B------:R-:W-:Y:S01]  /*c970*/  FMNMX.FTZ R32, R45, R32, !PT ;  /* 0x000000202d207209 */ /* 0x000fe20007810000 */
[C-C-:B------:R-:W-:Y:S01]  /*c980*/  FFMA.FTZ R41, R2.reuse, R49, -R4.reuse ;  /* 0x0000003102297223 */ /* 0x140fe20000010804 */
[----:B------:R-:W-:-:S01]  /*c990*/  FFMA.FTZ R49, R2, R53, -R4 ;  /* 0x0000003502317223 */ /* 0x000fc20000010804 */
[----:B------:R-:W-:-:S02]  /*c9a0*/  FSEL R53, R82, -INF , P3 ;  /* 0xff80000052357808 */ /* 0x000fc40001800000 */
[----:B------:R-:W-:Y:S01]  /*c9b0*/  FMNMX.FTZ R34, R79, R32, !PT ;  /* 0x000000204f227209 */ /* 0x000fe20007810000 */
[----:B------:R-:W-:Y:S01]  /*c9c0*/  FFMA.FTZ R91, R2, R91, -R4 ;  /* 0x0000005b025b7223 */ /* 0x000fe20000010804 */
[----:B------:R-:W-:Y:S02]  /*c9d0*/  FSEL R83, R83, -INF , P4 ;  /* 0xff80000053537808 */ /* 0x000fe40002000000 */
[----:B------:R-:W-:Y:S01]  /*c9e0*/  FMNMX.FTZ R34, R53, R34, !PT ;  /* 0x0000002235227209 */ /* 0x000fe20007810000 */
[----:B------:R0:W-:Y:S03]  /*c9f0*/  MUFU.EX2 R12, R91 ;  /* 0x0000005b000c7308 */ /* 0x0001e60000000800 */
[----:B------:R-:W-:Y:S02]  /*ca00*/  FMNMX.FTZ R34, R83, R34, !PT ;  /* 0x0000002253227209 */ /* 0x000fe40007810000 */
[----:B------:R-:W-:-:S02]  /*ca10*/  FSEL R87, R87, -INF , P6 ;  /* 0xff80000057577808 */ /* 0x000fc40003000000 */
[----:B0-----:R-:W-:Y:S01]  /*ca20*/  FSEL R91, R86, -INF , P5 ;  /* 0xff800000565b7808 */ /* 0x001fe20002800000 */
[----:B------:R0:W-:Y:S03]  /*ca30*/  MUFU.EX2 R10, R5 ;  /* 0x00000005000a7308 */ /* 0x0001e60000000800 */
[----:B------:R-:W-:-:S04]  /*ca40*/  FMNMX.FTZ R34, R91, R34, !PT ;  /* 0x000000225b227209 */ /* 0x000fc80007810000 */
[----:B0-----:R-:W-:-:S05]  /*ca50*/  FMNMX.FTZ R5, R87, R34, !PT ;  /* 0x0000002257057209 */ /* 0x001fca0007810000 */
[----:B------:R-:W0:Y:S02]  /*ca60*/  SHFL.BFLY PT, R40, R5, 0x2, 0x1f ;  /* 0x0c401f0005287f89 */ /* 0x000e2400000e0000 */
[----:B0-----:R-:W-:-:S05]  /*ca70*/  FMNMX.FTZ R46, R5, R40, !PT ;  /* 0x00000028052e7209 */ /* 0x001fca0007810000 */
[----:B------:R-:W0:Y:S01]  /*ca80*/  SHFL.BFLY PT, R5, R46, 0x1, 0x1f ;  /* 0x0c201f002e057f89 */ /* 0x000e2200000e0000 */
[----:B------:R-:W-:-:S01]  /*ca90*/  FFMA.FTZ R95, R2, R95, -R4 ;  /* 0x0000005f025f7223 */ /* 0x000fc20000010804 */
[C-C-:B------:R-:W-:Y:S01]  /*caa0*/  FFMA.FTZ R40, R2.reuse, R73, -R4.reuse ;  /* 0x0000004902287223 */ /* 0x140fe20000010804 */
[----:B------:R-:W-:-:S02]  /*cab0*/  FFMA.FTZ R73, R2, R77, -R4 ;  /* 0x0000004d02497223 */ /* 0x000fc40000010804 */
[----:B------:R1:W-:Y:S01]  /*cac0*/  MUFU.EX2 R24, R95 ;  /* 0x0000005f00187308 */ /* 0x0003e20000000800 */
[----:B------:R-:W-:-:S01]  /*cad0*/  FFMA.FTZ R25, R2, R25, -R4 ;  /* 0x0000001902197223 */ /* 0x000fc20000010804 */
[C-C-:B------:R-:W-:Y:S01]  /*cae0*/  FFMA.FTZ R7, R2.reuse, R7, -R4.reuse ;  /* 0x0000000702077223 */ /* 0x140fe20000010804 */
[----:B------:R-:W-:-:S01]  /*caf0*/  FFMA.FTZ R99, R2, R99, -R4 ;  /* 0x0000006302637223 */ /* 0x000fc20000010804 */
[C-C-:B------:R-:W-:Y:S01]  /*cb00*/  FFMA.FTZ R103, R2.reuse, R103, -R4.reuse ;  /* 0x0000006702677223 */ /* 0x140fe20000010804 */
[----:B------:R-:W-:-:S01]  /*cb10*/  FFMA.FTZ R107, R2, R107, -R4 ;  /* 0x0000006b026b7223 */ /* 0x000fc20000010804 */
[----:B0-----:R-:W-:-:S04]  /*cb20*/  FMNMX.FTZ R5, R46, R5, !PT ;  /* 0x000000052e057209 */ /* 0x001fc80007810000 */
[----:B------:R-:W-:Y:S01]  /*cb30*/  FSETP.NEU.FTZ.AND P1, PT, R5, -INF , PT ;  /* 0xff8000000500780b */ /* 0x000fe20003f3d000 */
[----:B------:R-:W-:-:S01]  /*cb40*/  FFMA.FTZ R50, R2, R5, -8 ;  /* 0xc100000002327423 */ /* 0x000fc20000010005 */
[C-C-:B-1----:R-:W-:Y:S01]  /*cb50*/  FFMA.FTZ R95, R2.reuse, R61, -R4.reuse ;  /* 0x0000003d025f7223 */ /* 0x142fe20000010804 */
[----:B------:R-:W-:-:S03]  /*cb60*/  FFMA.FTZ R61, R2, R65, -R4 ;  /* 0x00000041023d7223 */ /* 0x000fc60000010804 */
[----:B------:R-:W-:Y:S01]  /*cb70*/  FSEL R50, R50, RZ, P1 ;  /* 0x000000ff32327208 */ /* 0x000fe20000800000 */
        /* <DEDUP_REMOVED lines=12> */
[----:B------:R-:W-:-:S01]  /*cc40*/  FFMA.FTZ R4, R2, R9, -R50 ;  /* 0x0000000902047223 */ /* 0x000fc20000010832 */
[C-C-:B------:R-:W-:Y:S01]  /*cc50*/  FFMA.FTZ R9, R2.reuse, R27, -R50.reuse ;  /* 0x0000001b02097223 */ /* 0x140fe20000010832 */
[----:B------:R-:W-:-:S01]  /*cc60*/  FFMA.FTZ R54, R2, R93, -R50 ;  /* 0x0000005d02367223 */ /* 0x000fc20000010832 */
[----:B------:R-:W-:Y:S01]  /*cc70*/  MUFU.EX2 R6, R6 ;  /* 0x0000000600067308 */ /* 0x000fe20000000800 */
[----:B------:R-:W-:-:S07]  /*cc80*/  FFMA.FTZ R85, R2, R31, -R50 ;  /* 0x0000001f02557223 */ /* 0x000fce0000010832 */
[----:B------:R-:W0:Y:S01]  /*cc90*/  MUFU.EX2 R25, R25 ;  /* 0x0000001900197308 */ /* 0x000e220000000800 */
[----:B------:R-:W-:-:S07]  /*cca0*/  FFMA.FTZ R27, R2, R97, -R50 ;  /* 0x00000061021b7223 */ /* 0x000fce0000010832 */
[----:B------:R-:W-:Y:S08]  /*ccb0*/  MUFU.EX2 R4, R4 ;  /* 0x0000000400047308 */ /* 0x000ff00000000800 */
[----:B------:R-:W1:Y:S01]  /*ccc0*/  MUFU.EX2 R9, R9 ;  /* 0x0000000900097308 */ /* 0x000e620000000800 */
[----:B------:R-:W-:-:S07]  /*ccd0*/  FFMA.FTZ R48, R2, R35, -R50 ;  /* 0x0000002302307223 */ /* 0x000fce0000010832 */
[----:B------:R-:W4:Y:S08]  /*cce0*/  MUFU.EX2 R7, R7 ;  /* 0x0000000700077308 */ /* 0x000f300000000800 */
[----:B------:R-:W5:Y:S01]  /*ccf0*/  MUFU.EX2 R54, R54 ;  /* 0x0000003600367308 */ /* 0x000f620000000800 */
[----:B------:R-:W-:-:S07]  /*cd00*/  FFMA.FTZ R58, R2, R101, -R50 ;  /* 0x00000065023a7223 */ /* 0x000fce0000010832 */
[----:B------:R-:W3:Y:S08]  /*cd10*/  MUFU.EX2 R8, R8 ;  /* 0x0000000800087308 */ /* 0x000ef00000000800 */
[----:B------:R-:W2:Y:S01]  /*cd20*/  MUFU.EX2 R85, R85 ;  /* 0x0000005500557308 */ /* 0x000ea20000000800 */
[----:B------:R-:W-:-:S01]  /*cd30*/  FFMA.FTZ R66, R2, R55, -R50 ;  /* 0x0000003702427223 */ /* 0x000fc20000010832 */
[----:B0-----:R-:W-:Y:S01]  /*cd40*/  FADD.FTZ R62, R6, R25 ;  /* 0x00000019063e7221 */ /* 0x001fe20000010000 */
[----:B-1----:R-:W-:-:S05]  /*cd50*/  FADD.FTZ R55, R4, R9 ;  /* 0x0000000904377221 */ /* 0x002fca0000010000 */
[----:B------:R-:W0:Y:S01]  /*cd60*/  MUFU.EX2 R27, R27 ;  /* 0x0000001b001b7308 */ /* 0x000e220000000800 */
[----:B------:R-:W-:-:S01]  /*cd70*/  FFMA.FTZ R93, R2, R39, -R50 ;  /* 0x00000027025d7223 */ /* 0x000fc20000010832 */
[----:B------:R-:W-:Y:S01]  /*cd80*/  FFMA.FTZ R60, R2, R59, -R50 ;  /* 0x0000003b023c7223 */ /* 0x000fe20000010832 */
[----:B----4-:R-:W-:-:S05]  /*cd90*/  FADD.FTZ R59, R7, R62 ;  /* 0x0000003e073b7221 */ /* 0x010fca0000010000 */
[----:B------:R-:W1:Y:S01]  /*cda0*/  MUFU.EX2 R11, R11 ;  /* 0x0000000b000b7308 */ /* 0x000e620000000800 */
[----:B-----5:R-:W-:-:S01]  /*cdb0*/  FADD.FTZ R62, R54, R55 ;  /* 0x00000037363e7221 */ /* 0x020fc20000010000 */
[----:B------:R-:W-:-:S06]  /*cdc0*/  FFMA.FTZ R31, R2, R105, -R50 ;  /* 0x00000069021f7223 */ /* 0x000fcc0000010832 */
[----:B------:R-:W4:Y:S01]  /*cdd0*/  MUFU.EX2 R48, R48 ;  /* 0x0000003000307308 */ /* 0x000f220000000800 */
[----:B---3--:R-:W-:-:S01]  /*cde0*/  FADD.FTZ R59, R8, R59 ;  /* 0x0000003b083b7221 */ /* 0x008fc20000010000 */
[----:B--2---:R-:W-:-:S06]  /*cdf0*/  FADD.FTZ R62, R85, R62 ;  /* 0x0000003e553e7221 */ /* 0x004fcc0000010000 */
[----:B------:R-:W2:Y:S01]  /*ce00*/  MUFU.EX2 R58, R58 ;  /* 0x0000003a003a7308 */ /* 0x000ea20000000800 */
[----:B------:R-:W-:-:S01]  /*ce10*/  FFMA.FTZ R52, R2, R43, -R50 ;  /* 0x0000002b02347223 */ /* 0x000fc20000010832 */
[----:B------:R-:W-:-:S06]  /*ce20*/  FADD.FTZ R70, R10, R59 ;  /* 0x0000003b0a467221 */ /* 0x000fcc0000010000 */
[----:B------:R-:W3:Y:S01]  /*ce30*/  MUFU.EX2 R29, R29 ;  /* 0x0000001d001d7308 */ /* 0x000ee20000000800 */
[----:B0-----:R-:W-:-:S01]  /*ce40*/  FADD.FTZ R59, R27, R62 ;  /* 0x0000003e1b3b7221 */ /* 0x001fc20000010000 */
[----:B------:R-:W-:-:S06]  /*ce50*/  FFMA.FTZ R43, R2, R109, -R50 ;  /* 0x0000006d022b7223 */ /* 0x000fcc0000010832 */
[----:B------:R-:W0:Y:S01]  /*ce60*/  MUFU.EX2 R93, R93 ;  /* 0x0000005d005d7308 */ /* 0x000e220000000800 */
[----:B------:R-:W-:-:S01]  /*ce70*/  FFMA.FTZ R68, R2, R63, -R50 ;  /* 0x0000003f02447223 */ /* 0x000fc20000010832 */
[----:B-1----:R-:W-:Y:S01]  /*ce80*/  FADD.FTZ R63, R11, R70 ;  /* 0x000000460b3f7221 */ /* 0x002fe20000010000 */
[----:B----4-:R-:W-:-:S05]  /*ce90*/  FADD.FTZ R59, R48, R59 ;  /* 0x0000003b303b7221 */ /* 0x010fca0000010000 */
[----:B------:R-:W1:Y:S01]  /*cea0*/  MUFU.EX2 R31, R31 ;  /* 0x0000001f001f7308 */ /* 0x000e620000000800 */
[----:B------:R-:W-:-:S01]  /*ceb0*/  FFMA.FTZ R64, R2, R47, -R50 ;  /* 0x0000002f02407223 */ /* 0x000fc20000010832 */
[----:B------:R-:W-:-:S06]  /*cec0*/  FADD.FTZ R72, R12, R63 ;  /* 0x0000003f0c487221 */ /* 0x000fcc0000010000 */
[----:B------:R-:W4:Y:S01]  /*ced0*/  MUFU.EX2 R33, R33 ;  /* 0x0000002100217308 */ /* 0x000f220000000800 */
[----:B--2---:R-:W-:-:S01]  /*cee0*/  FADD.FTZ R74, R58, R59 ;  /* 0x0000003b3a4a7221 */ /* 0x004fc20000010000 */
[----:B------:R-:W-:-:S06]  /*cef0*/  FFMA.FTZ R35, R2, R113, -R50 ;  /* 0x0000007102237223 */ /* 0x000fcc0000010832 */
[----:B------:R-:W2:Y:S01]  /*cf00*/  MUFU.EX2 R52, R52 ;  /* 0x0000003400347308 */ /* 0x000ea20000000800 */
[----:B---3--:R-:W-:-:S01]  /*cf10*/  FADD.FTZ R59, R29, R72 ;  /* 0x000000481d3b7221 */ /* 0x008fc20000010000 */
[----:B0-----:R-:W-:-:S06]  /*cf20*/  FADD.FTZ R74, R93, R74 ;  /* 0x0000004a5d4a7221 */ /* 0x001fcc0000010000 */
[----:B------:R-:W0:Y:S01]  /*cf30*/  MUFU.EX2 R26, R99 ;  /* 0x00000063001a7308 */ /* 0x000e220000000800 */
[----:B------:R-:W-:-:S07]  /*cf40*/  FFMA.FTZ R56, R2, R51, -R50 ;  /* 0x0000003302387223 */ /* 0x000fce0000010832 */
[----:B------:R-:W3:Y:S01]  /*cf50*/  MUFU.EX2 R43, R43 ;  /* 0x0000002b002b7308 */ /* 0x000ee20000000800 */
[----:B------:R-:W-:-:S01]  /*cf60*/  FADD.FTZ R72, R24, R59 ;  /* 0x0000003b18487221 */ /* 0x000fc20000010000 */
[----:B-1----:R-:W-:-:S06]  /*cf70*/  FADD.FTZ R63, R31, R74 ;  /* 0x0000004a1f3f7221 */ /* 0x002fcc0000010000 */
[----:B------:R-:W1:Y:S01]  /*cf80*/  MUFU.EX2 R37, R37 ;  /* 0x0000002500257308 */ /* 0x000e620000000800 */
[----:B------:R-:W-:-:S07]  /*cf90*/  FFMA.FTZ R47, R2, R115, -R50 ;  /* 0x00000073022f7223 */ /* 0x000fce0000010832 */
[----:B------:R-:W5:Y:S01]  /*cfa0*/  MUFU.EX2 R64, R64 ;  /* 0x0000004000407308 */ /* 0x000f620000000800 */
[----:B------:R-:W-:-:S01]  /*cfb0*/  FFMA.FTZ R59, R2, R45, -R50 ;  /* 0x0000002d023b7223 */ /* 0x000fc20000010832 */
[----:B----4-:R-:W-:-:S06]  /*cfc0*/  FADD.FTZ R45, R33, R72 ;  /* 0x00000048212d7221 */ /* 0x010fcc0000010000 */
[----:B------:R-:W4:Y:S01]  /*cfd0*/  MUFU.EX2 R28, R103 ;  /* 0x00000067001c7308 */ /* 0x000f220000000800 */
[----:B--2---:R-:W-:-:S07]  /*cfe0*/  FADD.FTZ R72, R52, R63 ;  /* 0x0000003f34487221 */ /* 0x004fce0000010000 */
[----:B------:R-:W2:Y:S01]  /*cff0*/  MUFU.EX2 R35, R35 ;  /* 0x0000002300237308 */ /* 0x000ea20000000800 */
[----:B0-----:R-:W-:-:S01]  /*d000*/  FADD.FTZ R74, R26, R45 ;  /* 0x0000002d1a4a7221 */ /* 0x001fc20000010000 */
[----:B---3--:R-:W-:-:S06]  /*d010*/  FADD.FTZ R45, R43, R72 ;  /* 0x000000482b2d7221 */ /* 0x008fcc0000010000 */
[----:B------:R-:W0:Y:S01]  /*d020*/  MUFU.EX2 R41, R41 ;  /* 0x0000002900297308 */ /* 0x000e220000000800 */
[----:B------:R-:W-:-:S07]  /*d030*/  FFMA.FTZ R39, R2, R121, -R50 ;  /* 0x0000007902277223 */ /* 0x000fce0000010832 */
[----:B------:R-:W3:Y:S01]  /*d040*/  MUFU.EX2 R56, R56 ;  /* 0x0000003800387308 */ /* 0x000ee20000000800 */
[----:B-1----:R-:W-:-:S01]  /*d050*/  FADD.FTZ R63, R37, R74 ;  /* 0x0000004a253f7221 */ /* 0x002fc20000010000 */
[----:B-----5:R-:W-:-:S06]  /*d060*/  FADD.FTZ R72, R64, R45 ;  /* 0x0000002d40487221 */ /* 0x020fcc0000010000 */
[----:B------:R-:W1:Y:S08]  /*d070*/  MUFU.EX2 R30, R107 ;  /* 0x0000006b001e7308 */ /* 0x000e700000000800 */
[----:B------:R-:W5:Y:S01]  /*d080*/  MUFU.EX2 R47, R47 ;  /* 0x0000002f002f7308 */ /* 0x000f620000000800 */
[----:B----4-:R-:W-:-:S07]  /*d090*/  FADD.FTZ R74, R28, R63 ;  /* 0x0000003f1c4a7221 */ /* 0x010fce0000010000 */
[----:B------:R-:W4:Y:S01]  /*d0a0*/  MUFU.EX2 R49, R49 ;  /* 0x0000003100317308 */ /* 0x000f220000000800 */
[----:B--2---:R-:W-:-:S01]  /*d0b0*/  FADD.FTZ R63, R35, R72 ;  /* 0x00000048233f7221 */ /* 0x004fc20000010000 */
[----:B------:R-:W-:-:S06]  /*d0c0*/  FFMA.FTZ R51, R2, R123, -R50 ;  /* 0x0000007b02337223 */ /* 0x000fcc0000010832 */
[----:B------:R-:W2:Y:S01]  /*d0d0*/  MUFU.EX2 R66, R66 ;  /* 0x0000004200427308 */ /* 0x000ea20000000800 */
[----:B------:R-:W-:Y:S01]  /*d0e0*/  F2FP.SATFINITE.E4M3.F32.PACK_AB_MERGE_C R148, R8, R7, RZ ;  /* 0x000000070894723e */ /* 0x000fe200048070ff */
[----:B0-----:R-:W-:Y:S01]  /*d0f0*/  FADD.FTZ R7, R41, R74 ;  /* 0x0000004a29077221 */ /* 0x001fe20000010000 */
[----:B------:R-:W-:-:S05]  /*d100*/  F2FP.SATFINITE.E4M3.F32.PACK_AB_MERGE_C R150, R29, R12, RZ ;  /* 0x0000000c1d96723e */ /* 0x000fca00048070ff */
[----:B------:R-:W0:Y:S01]  /*d110*/  MUFU.EX2 R32, R111 ;  /* 0x0000006f00207308 */ /* 0x000e220000000800 */
[----:B---3--:R-:W-:-:S07]  /*d120*/  FADD.FTZ R12, R56, R63 ;  /* 0x0000003f380c7221 */ /* 0x008fce0000010000 */
[----:B------:R-:W3:Y:S01]  /*d130*/  MUFU.EX2 R39, R39 ;  /* 0x0000002700277308 */ /* 0x000ee20000000800 */
[----:B------:R-:W-:Y:S02]  /*d140*/  VIADD R55, R3, 0x19c40 ;  /* 0x00019c4003377836 */ /* 0x000fe40000000000 */
[----:B-1----:R-:W-:-:S05]  /*d150*/  FADD.FTZ R72, R30, R7 ;  /* 0x000000071e487221 */ /* 0x002fca0000010000 */
[----:B------:R-:W1:Y:S01]  /*d160*/  MUFU.EX2 R57, R57 ;  /* 0x0000003900397308 */ /* 0x000e620000000800 */
[----:B-----5:R-:W-:-:S07]  /*d170*/  FADD.FTZ R7, R47, R12 ;  /* 0x0000000c2f077221 */ /* 0x020fce0000010000 */
[----:B------:R-:W5:Y:S01]  /*d180*/  MUFU.EX2 R60, R60 ;  /* 0x0000003c003c7308 */ /* 0x000f620000000800 */
[C---:B----4-:R-:W-:Y:S01]  /*d190*/  F2FP.SATFINITE.E4M3.F32.PACK_AB_MERGE_C R138, R49.reuse, R30, RZ ;  /* 0x0000001e318a723e */ /* 0x050fe200048070ff */
[----:B------:R-:W-:Y:S01]  /*d1a0*/  FFMA.FTZ R127, R2, R127, -R50 ;  /* 0x0000007f027f7223 */ /* 0x000fe20000010832 */
[----:B------:R-:W-:-:S05]  /*d1b0*/  FADD.FTZ R49, R49, R72 ;  /* 0x0000004831317221 */ /* 0x000fca0000010000 */
[----:B------:R-:W4:Y:S01]  /*d1c0*/  MUFU.EX2 R36, R36 ;  /* 0x0000002400247308 */ /* 0x000f220000000800 */
[----:B------:R-:W-:Y:S01]  /*d1d0*/  PRMT R55, R92, 0x654, R55 ;  /* 0x000006545c377816 */ /* 0x000fe20000000037 */
[----:B--2---:R-:W-:Y:S01]  /*d1e0*/  FADD.FTZ R12, R66, R7 ;  /* 0x00000007420c7221 */ /* 0x004fe20000010000 */
[----:B------:R-:W-:-:S05]  /*d1f0*/  FFMA.FTZ R62, R2, R67, -R50 ;  /* 0x00000043023e7223 */ /* 0x000fca0000010832 */
[----:B------:R-:W-:Y:S01]  /*d200*/  MUFU.EX2 R95, R95 ;  /* 0x0000005f005f7308 */ /* 0x000fe20000000800 */
[----:B------:R-:W-:-:S07]  /*d210*/  F2FP.SATFINITE.E4M3.F32.PACK_AB_MERGE_C R136, R37, R26, RZ ;  /* 0x0000001a2588723e */ /* 0x000fce00048070ff */
[----:B------:R-:W2:Y:S01]  /*d220*/  MUFU.EX2 R51, R51 ;  /* 0x0000003300337308 */ /* 0x000ea20000000800 */
[----:B0-----:R-:W-:-:S01]  /*d230*/  FADD.FTZ R26, R32, R49 ;  /* 0x00000031201a7221 */ /* 0x001fc20000010000 */
[----:B------:R0:W-:Y:S06]  /*d240*/  SYNCS.ARRIVE.TRANS64.RED.A1T0 RZ, [R55+URZ], RZ ;  /* 0x000000ff37ff79a7 */ /* 0x0001ec000810043f */
[----:B------:R-:W2:Y:S01]  /*d250*/  MUFU.EX2 R68, R68 ;  /* 0x0000004400447308 */ /* 0x000ea20000000800 */
[----:B---3--:R-:W-:-:S01]  /*d260*/  FADD.FTZ R7, R39, R12 ;  /* 0x0000000c27077221 */ /* 0x008fc20000010000 */
[----:B0-----:R-:W-:Y:S01]  /*d270*/  FFMA.FTZ R55, R2, R137, -R50 ;  /* 0x0000008902377223 */ /* 0x001fe20000010832 */
[----:B-1----:R-:W-:-:S05]  /*d280*/  FADD.FTZ R29, R57, R26 ;  /* 0x0000001a391d7221 */ /* 0x002fca0000010000 */
[----:B------:R-:W0:Y:S01]  /*d290*/  MUFU.EX2 R34, R34 ;  /* 0x0000002200227308 */ /* 0x000e220000000800 */
[----:B------:R-:W-:-:S01]  /*d2a0*/  FFMA.FTZ R70, R2, R71, -R50 ;  /* 0x0000004702467223 */ /* 0x000fc20000010832 */
[----:B-----5:R-:W-:-:S06]  /*d2b0*/  FADD.FTZ R26, R60, R7 ;  /* 0x000000073c1a7221 */ /* 0x020fcc0000010000 */
[----:B------:R-:W1:Y:S01]  /*d2c0*/  MUFU.EX2 R3, R127 ;  /* 0x0000007f00037308 */ /* 0x000e620000000800 */
[----:B----4-:R-:W-:-:S01]  /*d2d0*/  FADD.FTZ R30, R36, R29 ;  /* 0x0000001d241e7221 */ /* 0x010fc20000010000 */
[----:B--2---:R-:W-:-:S06]  /*d2e0*/  FADD.FTZ R7, R51, R26 ;  /* 0x0000001a33077221 */ /* 0x004fcc0000010000 */
[----:B------:R-:W2:Y:S01]  /*d2f0*/  MUFU.EX2 R61, R61 ;  /* 0x0000003d003d7308 */ /* 0x000ea20000000800 */
[----:B------:R-:W-:-:S07]  /*d300*/  F2FP.SATFINITE.E4M3.F32.PACK_AB_MERGE_C R140, R95, R36, RZ ;  /* 0x000000245f8c723e */ /* 0x000fce00048070ff */
[----:B------:R-:W3:Y:S01]  /*d310*/  MUFU.EX2 R62, R62 ;  /* 0x0000003e003e7308 */ /* 0x000ee20000000800 */
[----:B------:R-:W-:-:S01]  /*d320*/  FFMA.FTZ R139, R2, R139, -R50 ;  /* 0x0000008b028b7223 */ /* 0x000fc20000010832 */
[----:B------:R-:W-:Y:S01]  /*d330*/  FADD.FTZ R95, R95, R30 ;  /* 0x0000001e5f5f7221 */ /* 0x000fe20000010000 */
[----:B------:R-:W-:-:S05]  /*d340*/  F2FP.SATFINITE.E4M3.F32.PACK_AB_MERGE_C R141, R68, R51, RZ ;  /* 0x00000033448d723e */ /* 0x000fca00048070ff */
[----:B------:R-:W4:Y:S01]  /*d350*/  MUFU.EX2 R38, R38 ;  /* 0x0000002600267308 */ /* 0x000f220000000800 */
[----:B------:R-:W-:-:S07]  /*d360*/  FADD.FTZ R68, R68, R7 ;  /* 0x0000000744447221 */ /* 0x000fce0000010000 */
[----:B------:R-:W5:Y:S01]  /*d370*/  MUFU.EX2 R55, R55 ;  /* 0x0000003700377308 */ /* 0x000f620000000800 */
[----:B------:R-:W-:Y:S01]  /*d380*/  F2FP.SATFINITE.E4M3.F32.PACK_AB_MERGE_C R148, R25, R6, R148 ;  /* 0x000000061994723e */ /* 0x000fe20004807094 */
[----:B------:R-:W-:Y:S01]  /*d390*/  FFMA.FTZ R75, R2, R75, -R50 ;  /* 0x0000004b024b7223 */ /* 0x000fe20000010832 */
[----:B0-----:R-:W-:-:S05]  /*d3a0*/  FADD.FTZ R6, R34, R95 ;  /* 0x0000005f22067221 */ /* 0x001fca0000010000 */
[----:B------:R-:W0:Y:S01]  /*d3b0*/  MUFU.EX2 R69, R69 ;  /* 0x0000004500457308 */ /* 0x000e220000000800 */
[----:B-1----:R-:W-:-:S07]  /*d3c0*/  FADD.FTZ R7, R3, R68 ;  /* 0x0000004403077221 */ /* 0x002fce0000010000 */
[----:B------:R-:W1:Y:S01]  /*d3d0*/  MUFU.EX2 R70, R70 ;  /* 0x0000004600467308 */ /* 0x000e620000000800 */
[----:B------:R-:W-:Y:S01]  /*d3e0*/  F2FP.SATFINITE.E4M3.F32.PACK_AB_MERGE_C R150, R11, R10, R150 ;  /* 0x0000000a0b96723e */ /* 0x000fe20004807096 */
[----:B--2---:R-:W-:-:S06]  /*d3f0*/  FADD.FTZ R11, R61, R6 ;  /* 0x000000063d0b7221 */ /* 0x004fcc0000010000 */
[----:B------:R-:W2:Y:S01]  /*d400*/  MUFU.EX2 R65, R65 ;  /* 0x0000004100417308 */ /* 0x000ea20000000800 */
[----:B---3--:R-:W-:-:S07]  /*d410*/  FADD.FTZ R10, R62, R7 ;  /* 0x000000073e0a7221 */ /* 0x008fce0000010000 */
[----:B------:R-:W3:Y:S01]  /*d420*/  MUFU.EX2 R45, R139 ;  /* 0x0000008b002d7308 */ /* 0x000ee20000000800 */
[----:B------:R-:W-:-:S01]  /*d430*/  FFMA.FTZ R79, R2, R79, -R50 ;  /* 0x0000004f024f7223 */ /* 0x000fc20000010832 */
[----:B------:R-:W-:Y:S01]  /*d440*/  F2FP.SATFINITE.E4M3.F32.PACK_AB_MERGE_C R136, R33, R24, R136 ;  /* 0x000000182188723e */ /* 0x000fe20004807088 */
[----:B----4-:R-:W-:-:S05]  /*d450*/  FADD.FTZ R24, R38, R11 ;  /* 0x0000000b26187221 */ /* 0x010fca0000010000 */
[----:B------:R-:W4:Y:S01]  /*d460*/  MUFU.EX2 R40, R40 ;  /* 0x0000002800287308 */ /* 0x000f220000000800 */
[----:B-----5:R-:W-:-:S01]  /*d470*/  FADD.FTZ R7, R55, R10 ;  /* 0x0000000a37077221 */ /* 0x020fc20000010000 */
[----:B------:R-:W-:-:S06]  /*d480*/  FFMA.FTZ R53, R2, R53, -R50 ;  /* 0x0000003502357223 */ /* 0x000fcc0000010832 */
[----:B------:R-:W5:Y:S01]  /*d490*/  MUFU.EX2 R8, R75 ;  /* 0x0000004b00087308 */ /* 0x000f620000000800 */
[----:B0-----:R-:W-:-:S01]  /*d4a0*/  FADD.FTZ R24, R69, R24 ;  /* 0x0000001845187221 */ /* 0x001fc20000010000 */
[----:B-1----:R-:W-:-:S06]  /*d4b0*/  F2FP.SATFINITE.E4M3.F32.PACK_AB_MERGE_C R143, R70, R55, RZ ;  /* 0x00000037468f723e */ /* 0x002fcc00048070ff */
[----:B------:R-:W-:Y:S01]  /*d4c0*/  MUFU.EX2 R42, R42 ;  /* 0x0000002a002a7308 */ /* 0x000fe20000000800 */
[----:B------:R-:W-:-:S07]  /*d4d0*/  FADD.FTZ R70, R70, R7 ;  /* 0x0000000746467221 */ /* 0x000fce0000010000 */
[----:B------:R-:W0:Y:S08]  /*d4e0*/  MUFU.EX2 R73, R73 ;  /* 0x0000004900497308 */ /* 0x000e300000000800 */
[----:B------:R-:W1:Y:S01]  /*d4f0*/  MUFU.EX2 R59, R59 ;  /* 0x0000003b003b7308 */ /* 0x000e620000000800 */
[----:B------:R-:W-:-:S01]  /*d500*/  FFMA.FTZ R83, R2, R83, -R50 ;  /* 0x0000005302537223 */ /* 0x000fc20000010832 */
[----:B------:R-:W-:Y:S01]  /*d510*/  FFMA.FTZ R91, R2, R91, -R50 ;  /* 0x0000005b025b7223 */ /* 0x000fe20000010832 */
[----:B------:R-:W-:-:S05]  /*d520*/  F2FP.SATFINITE.E4M3.F32.PACK_AB_MERGE_C R149, R85, R54, RZ ;  /* 0x000000365595723e */ /* 0x000fca00048070ff */
[----:B------:R-:W1:Y:S01]  /*d530*/  MUFU.EX2 R12, R79 ;  /* 0x0000004f000c7308 */ /* 0x000e620000000800 */
[----:B--2---:R-:W-:-:S01]  /*d540*/  FADD.FTZ R7, R65, R24 ;  /* 0x0000001841077221 */ /* 0x004fc20000010000 */
[----:B------:R-:W-:Y:S01]  /*d550*/  FFMA.FTZ R50, R2, R87, -R50 ;  /* 0x0000005702327223 */ /* 0x000fe20000010832 */
[----:B---3--:R-:W-:-:S05]  /*d560*/  FADD.FTZ R11, R45, R70 ;  /* 0x000000462d0b7221 */ /* 0x008fca0000010000 */
[----:B------:R-:W-:Y:S01]  /*d570*/  MUFU.EX2 R46, R46 ;  /* 0x0000002e002e7308 */ /* 0x000fe20000000800 */
[----:B----4-:R-:W-:-:S01]  /*d580*/  FADD.FTZ R7, R40, R7 ;  /* 0x0000000728077221 */ /* 0x010fc20000010000 */
[----:B------:R-:W-:-:S06]  /*d590*/  F2FP.SATFINITE.E4M3.F32.PACK_AB_MERGE_C R149, R9, R4, R149 ;  /* 0x000000040995723e */ /* 0x000fcc0004807095 */
[----:B------:R-:W2:Y:S01]  /*d5a0*/  MUFU.EX2 R81, R81 ;  /* 0x0000005100517308 */ /* 0x000ea20000000800 */
[----:B-----5:R-:W-:-:S07]  /*d5b0*/  FADD.FTZ R4, R8, R11 ;  /* 0x0000000b08047221 */ /* 0x020fce0000010000 */
[----:B------:R-:W3:Y:S01]  /*d5c0*/  MUFU.EX2 R44, R44 ;  /* 0x0000002c002c7308 */ /* 0x000ee20000000800 */
[----:B0-----:R-:W-:-:S07]  /*d5d0*/  F2FP.SATFINITE.E4M3.F32.PACK_AB_MERGE_C R144, R73, R42, RZ ;  /* 0x0000002a4990723e */ /* 0x001fce00048070ff */
[----:B------:R-:W0:Y:S01]  /*d5e0*/  MUFU.EX2 R53, R53 ;  /* 0x0000003500357308 */ /* 0x000e220000000800 */
[----:B------:R-:W-:-:S07]  /*d5f0*/  FADD.FTZ R42, R42, R7 ;  /* 0x000000072a2a7221 */ /* 0x000fce0000010000 */
[----:B------:R-:W4:Y:S01]  /*d600*/  MUFU.EX2 R77, R77 ;  /* 0x0000004d004d7308 */ /* 0x000f220000000800 */
[----:B-1----:R-:W-:-:S01]  /*d610*/  FADD.FTZ R7, R59, R4 ;  /* 0x000000043b077221 */ /* 0x002fc20000010000 */
[----:B------:R-:W-:-:S06]  /*d620*/  VIADD R10, R90, 0xfffffffe ;  /* 0xfffffffe5a0a7836 */ /* 0x000fcc0000000000 */
[----:B------:R-:W1:Y:S01]  /*d630*/  MUFU.EX2 R6, R83 ;  /* 0x0000005300067308 */ /* 0x000e620000000800 */
[----:B------:R-:W-:-:S01]  /*d640*/  FADD.FTZ R73, R73, R42 ;  /* 0x0000002a49497221 */ /* 0x000fc20000010000 */
[----:B------:R-:W-:-:S06]  /*d650*/  F2FP.SATFINITE.E4M3.F32.PACK_AB_MERGE_C R145, R12, R59, RZ ;  /* 0x0000003b0c91723e */ /* 0x000fcc00048070ff */
[----:B------:R-:W-:Y:S01]  /*d660*/  MUFU.EX2 R91, R91 ;  /* 0x0000005b005b7308 */ /* 0x000fe20000000800 */
[----:B------:R-:W-:-:S07]  /*d670*/  FADD.FTZ R12, R12, R7 ;  /* 0x000000070c0c7221 */ /* 0x000fce0000010000 */
[----:B------:R-:W5:Y:S01]  /*d680*/  MUFU.EX2 R50, R50 ;  /* 0x0000003200327308 */ /* 0x000f620000000800 */
[----:B--2---:R-:W-:Y:S01]  /*d690*/  F2FP.SATFINITE.E4M3.F32.PACK_AB_MERGE_C R146, R81, R46, RZ ;  /* 0x0000002e5192723e */ /* 0x004fe200048070ff */
[----:B---3--:R-:W-:Y:S01]  /*d6a0*/  FADD.FTZ R4, R44, R73 ;  /* 0x000000492c047221 */ /* 0x008fe20000010000 */
[----:B------:R-:W-:Y:S01]  /*d6b0*/  ISETP.GE.AND P1, PT, R10, R76, PT ;  /* 0x0000004c0a00720c */ /* 0x000fe20003f26270 */
[----:B0-----:R-:W-:Y:S01]  /*d6c0*/  FADD.FTZ R7, R53, R12 ;  /* 0x0000000c35077221 */ /* 0x001fe20000010000 */
[C---:B----4-:R-:W-:Y:S01]  /*d6d0*/  F2FP.SATFINITE.E4M3.F32.PACK_AB_MERGE_C R146, R77.reuse, R44, R146 ;  /* 0x0000002c4d92723e */ /* 0x050fe20004807092 */
[----:B------:R-:W-:Y:S02]  /*d6e0*/  FADD.FTZ R77, R77, R4 ;  /* 0x000000044d4d7221 */ /* 0x000fe40000010000 */
[----:B-1----:R-:W-:-:S01]  /*d6f0*/  FADD.FTZ R4, R6, R7 ;  /* 0x0000000706047221 */ /* 0x002fc20000010000 */
[----:B------:R-:W-:Y:S01]  /*d700*/  F2FP.SATFINITE.E4M3.F32.PACK_AB_MERGE_C R151, R93, R58, RZ ;  /* 0x0000003a5d97723e */ /* 0x000fe200048070ff */
[----:B------:R-:W-:-:S01]  /*d710*/  FADD.FTZ R46, R46, R77 ;  /* 0x0000004d2e2e7221 */ /* 0x000fc20000010000 */
[----:B------:R-:W-:Y:S01]  /*d720*/  F2FP.SATFINITE.E4M3.F32.PACK_AB_MERGE_C R137, R64, R43, RZ ;  /* 0x0000002b4089723e */ /* 0x000fe200048070ff */
[----:B------:R-:W-:Y:S01]  /*d730*/  BSSY B0, `(.L_x_11461) ;  /* 0x000023c000007945 */ /* 0x000fe20003800000 */
[----:B------:R-:W-:-:S02]  /*d740*/  F2FP.SATFINITE.E4M3.F32.PACK_AB_MERGE_C R139, R66, R47, RZ ;  /* 0x0000002f428b723e */ /* 0x000fc400048070ff */
[----:B------:R-:W-:Y:S02]  /*d750*/  F2FP.SATFINITE.E4M3.F32.PACK_AB_MERGE_C R142, R69, R38, RZ ;  /* 0x00000026458e723e */ /* 0x000fe400048070ff */
[----:B-----5:R-:W-:Y:S01]  /*d760*/  F2FP.SATFINITE.E4M3.F32.PACK_AB_MERGE_C R147, R50, R91, RZ ;  /* 0x0000005b3293723e */ /* 0x020fe200048070ff */
[----:B------:R-:W-:Y:S01]  /*d770*/  FADD.FTZ R91, R91, R4 ;  /* 0x000000045b5b7221 */ /* 0x000fe20000010000 */
[----:B------:R-:W-:Y:S02]  /*d780*/  F2FP.SATFINITE.E4M3.F32.PACK_AB_MERGE_C R143, R62, R3, R143 ;  /* 0x000000033e8f723e */ /* 0x000fe4000480708f */
[----:B------:R-:W-:Y:S01]  /*d790*/  F2FP.SATFINITE.E4M3.F32.PACK_AB_MERGE_C R147, R6, R53, R147 ;  /* 0x000000350693723e */ /* 0x000fe20004807093 */
[----:B------:R-:W-:-:S01]  /*d7a0*/  FADD.FTZ R6, R50, R91 ;  /* 0x0000005b32067221 */ /* 0x000fc20000010000 */
[----:B------:R-:W-:Y:S01]  /*d7b0*/  F2FP.SATFINITE.E4M3.F32.PACK_AB_MERGE_C R138, R41, R28, R138 ;  /* 0x0000001c298a723e */ /* 0x000fe2000480708a */
[----:B------:R-:W-:-:S01]  /*d7c0*/  FADD.FTZ R3, R81, R46 ;  /* 0x0000002e51037221 */ /* 0x000fc20000010000 */
        /* <DEDUP_REMOVED lines=84> */
.L_x_11475:
[----:B------:R-:W-:-:S04]  /*dd10*/  ISETP.NE.AND P1, PT, R4, 0x1, PT ;  /* 0x000000010400780c */ /* 0x000fc80003f25270 */
[----:B------:R-:W-:-:S04]  /*dd20*/  SEL R0, RZ, 0x1, P1 ;  /* 0x00000001ff007807 */ /* 0x000fc80000800000 */
[----:B-----5:R-:W-:-:S05]  /*dd30*/  LOP3.LUT R5, R7, R0, RZ, 0x3c, !PT ;  /* 0x0000000007057212 */ /* 0x020fca00078e3cff */
[----:B------:R0:W-:Y:S01]  /*dd40*/  STL [R1], R5 ;  /* 0x0000000501007387 */ /* 0x0001e20000100800 */
[----:B------:R-:W-:Y:S05]  /*dd50*/  @!P0 BRA `(.L_x_11463) ;  /* 0x0000000000048947 */ /* 0x000fea0003800000 */
[----:B------:R-:W-:Y:S01]  /*dd60*/  BPT.TRAP 0x1 ;  /* 0x000000040000795c */ /* 0x000fe20000300000 */
.L_x_11463:
[----:B------:R-:W-:Y:S01]  /*dd70*/  VIADD R156, R4, 0x1 ;  /* 0x00000001049c7836 */ /* 0x000fe20000000000 */
[----:B0-----:R-:W-:-:S04]  /*dd80*/  SHF.L.U32 R5, R5, 0x1f, RZ ;  /* 0x0000001f05057819 */ /* 0x001fc800000006ff */
[----:B------:R-:W-:-:S04]  /*dd90*/  ISETP.NE.AND P1, PT, R156, 0x2, PT ;  /* 0x000000029c00780c */ /* 0x000fc80003f25270 */
[----:B------:R-:W-:-:S05]  /*dda0*/  SEL R156, R156, RZ, P1 ;  /* 0x000000ff9c9c7207 */ /* 0x000fca0000800000 */
[----:B------:R-:W-:-:S04]  /*ddb0*/  IMAD R0, R156, 0x8, R18 ;  /* 0x000000089c007824 */ /* 0x000fc800078e0212 */
[----:B------:R0:W1:Y:S01]  /*ddc0*/  SYNCS.PHASECHK.TRANS64.TRYWAIT P1, [R0+URZ+0x19c30], R5 ;  /* 0x019c3005000075a7 */ /* 0x000062000802017f */
[----:B------:R-:W-:Y:S05]  /*ddd0*/  @!P0 BRA `(.L_x_11464) ;  /* 0x0000000000048947 */ /* 0x000fea0003800000 */
[----:B------:R-:W-:Y:S01]  /*dde0*/  BPT.TRAP 0x1 ;  /* 0x000000040000795c */ /* 0x000fe20000300000 */
.L_x_11464:
[----:B------:R-:W-:Y:S01]  /*ddf0*/  BSSY B1, `(.L_x_11465) ;  /* 0x0000006000017945 */ /* 0x000fe20003800000 */
[----:B------:R-:W-:Y:S02]  /*de00*/  IMAD R24, R156, 0x300, R13 ;  /* 0x000003009c187824 */ /* 0x000fe400078e020d */
[----:B------:R-:W-:Y:S01]  /*de10*/  IMAD.MOV.U32 R25, RZ, RZ, -0x3ffffff0 ;  /* 0xc0000010ff197424 */ /* 0x000fe200078e00ff */
[----:B-1----:R-:W-:Y:S06]  /*de20*/  @P1 BRA `(.L_x_11466) ;  /* 0x0000000000081947 */ /* 0x002fec0003800000 */
[----:B------:R-:W1:Y:S02]  /*de30*/  SYNCS.PHASECHK.TRANS64.TRYWAIT P1, [R0+URZ+0x19c30], R5 ;  /* 0x019c3005000075a7 */ /* 0x000e64000802017f */
[----:B-1----:R-:W-:Y:S05]  /*de40*/  @!P1 BRA `(.L_x_11467) ;  /* 0x000000dc00349947 */ /* 0x002fea0003800000 */
.L_x_11466:
[----:B------:R-:W-:Y:S05]  /*de50*/  BSYNC B1 ;  /* 0x0000000000017941 */ /* 0x000fea0003800000 */
.L_x_11465:
[C---:B------:R-:W-:Y:S01]  /*de60*/  VIADD R8, R24.reuse, 0x100 ;  /* 0x0000010018087836 */ /* 0x040fe20000000000 */
[C---:B------:R-:W-:Y:S01]  /*de70*/  R2UR UR6, R24.reuse ;  /* 0x00000000180672ca */ /* 0x040fe200000e0000 */
[----:B------:R-:W-:Y:S01]  /*de80*/  IMAD.MOV.U32 R9, RZ, RZ, -0x3ffffff0 ;  /* 0xc0000010ff097424 */ /* 0x000fe200078e00ff */
[----:B------:R-:W-:Y:S01]  /*de90*/  R2UR UR7, R25 ;  /* 0x00000000190772ca */ /* 0x000fe200000e0000 */
[----:B------:R-:W-:Y:S01]  /*dea0*/  VIADD R24, R24, 0x200 ;  /* 0x0000020018187836 */ /* 0x000fe20000000000 */
[----:B------:R-:W-:Y:S02]  /*deb0*/  R2UR UR10, R8 ;  /* 0x00000000080a72ca */ /* 0x000fe400000e0000 */
[----:B------:R-:W-:Y:S02]  /*dec0*/  R2UR UR11, R9 ;  /* 0x00000000090b72ca */ /* 0x000fe400000e0000 */
[----:B------:R-:W2:Y:S01]  /*ded0*/  LDL.64 R8, [R1+0x10] ;  /* 0x0000100001087983 */ /* 0x000ea20000100a00 */
[----:B------:R-:W-:Y:S01]  /*dee0*/  R2UR UR4, R14 ;  /* 0x000000000e0472ca */ /* 0x000fe200000e0000 */
[----:B------:R-:W-:Y:S01]  /*def0*/  IMAD.MOV.U32 R25, RZ, RZ, -0x3ffffff0 ;  /* 0xc0000010ff197424 */ /* 0x000fe200078e00ff */
[----:B------:R-:W-:-:S02]  /*df00*/  R2UR UR5, R15 ;  /* 0x000000000f0572ca */ /* 0x000fc400000e0000 */
[----:B------:R-:W-:Y:S02]  /*df10*/  R2UR UR14, R24 ;  /* 0x00000000180e72ca */ /* 0x000fe400000e0000 */
[----:B------:R-:W-:Y:S02]  /*df20*/  R2UR UR15, R25 ;  /* 0x00000000190f72ca */ /* 0x000fe400000e0000 */
[----:B------:R-:W-:-:S07]  /*df30*/  WARPGROUP.ARRIVE ;  /* 0x00000000000079c5 */ /* 0x000fce0000000000 */
[----:B------:R-:W-:Y:S01]  /*df40*/  QGMMA.64x128x32.F32.E4M3.E4M3 R24, gdesc[UR4], RZ, !UPT, gsb0 ;  /* 0x01e00000041879f3 */ /* 0x000fe2000c0008ff */
[----:B------:R-:W-:Y:S02]  /*df50*/  R2UR UR12, R20 ;  /* 0x00000000140c72ca */ /* 0x000fe400000e0000 */
[----:B------:R-:W-:Y:S01]  /*df60*/  R2UR UR13, R21 ;  /* 0x00000000150d72ca */ /* 0x000fe200000e0000 */
[----:B------:R-:W-:Y:S02]  /*df70*/  WARPGROUP.DEPBAR.LE gsb0, 0x0 ;  /* 0x00008000000079c5 */ /* 0x000fe40000010000 */
[----:B------:R-:W-:Y:S01]  /*df80*/  WARPGROUP.ARRIVE ;  /* 0x00000000000079c5 */ /* 0x000fe20000000000 */
[----:B--2---:R-:W-:Y:S02]  /*df90*/  R2UR UR8, R8 ;  /* 0x00000000080872ca */ /* 0x004fe400000e0000 */
[----:B------:R-:W-:-:S13]  /*dfa0*/  R2UR UR9, R9 ;  /* 0x00000000090972ca */ /* 0x000fda00000e0000 */
[----:B------:R-:W-:Y:S03]  /*dfb0*/  QGMMA.64x128x32.F32.E4M3.E4M3 R24, gdesc[UR8], R24, gsb0 ;  /* 0x01e00000081879f3 */ /* 0x000fe60008000818 */
[----:B------:R-:W-:Y:S02]  /*dfc0*/  WARPGROUP.DEPBAR.LE gsb0, 0x0 ;  /* 0x00008000000079c5 */ /* 0x000fe40000010000 */
[----:B------:R-:W-:-:S07]  /*dfd0*/  WARPGROUP.ARRIVE ;  /* 0x00000000000079c5 */ /* 0x000fce0000000000 */
[----:B------:R-:W-:Y:S03]  /*dfe0*/  QGMMA.64x128x32.F32.E4M3.E4M3 R24, gdesc[UR12], R24, gsb0 ;  /* 0x01e000000c1879f3 */ /* 0x000fe60008000818 */
[----:B------:R-:W-:Y:S02]  /*dff0*/  WARPGROUP.DEPBAR.LE gsb0, 0x0 ;  /* 0x00008000000079c5 */ /* 0x000fe40000010000 */
[----:B------:R-:W-:Y:S05]  /*e000*/  @!P0 BRA `(.L_x_11468) ;  /* 0x0000000000048947 */ /* 0x000fea0003800000 */
[----:B------:R-:W-:Y:S01]  /*e010*/  BPT.TRAP 0x1 ;  /* 0x000000040000795c */ /* 0x000fe20000300000 */
.L_x_11468:
[----:B01----:R-:W-:Y:S01]  /*e020*/  SHF.L.U32 R5, R7, 0x1f, RZ ;  /* 0x0000001f07057819 */ /* 0x003fe200000006ff */
[----:B------:R-:W-:-:S04]  /*e030*/  IMAD R7, R4, 0x8, R18 ;  /* 0x0000000804077824 */ /* 0x000fc800078e0212 */
[----:B------:R0:W1:Y:S01]  /*e040*/  SYNCS.PHASECHK.TRANS64.TRYWAIT P1, [R7+URZ+0x19c50], R5 ;  /* 0x019c5005070075a7 */ /* 0x000062000802017f */
[----:B------:R-:W-:Y:S05]  /*e050*/  @!P0 BRA `(.L_x_11469) ;  /* 0x0000000000048947 */ /* 0x000fea0003800000 */
[----:B------:R-:W-:Y:S01]  /*e060*/  BPT.TRAP 0x1 ;  /* 0x000000040000795c */ /* 0x000fe20000300000 */
.L_x_11469:
[----:B------:R-:W-:Y:S04]  /*e070*/  BSSY B1, `(.L_x_11470) ;  /* 0x0000004000017945 */ /* 0x000fe80003800000 */
[----:B-1----:R-:W-:Y:S05]  /*e080*/  @P1 BRA `(.L_x_11471) ;  /* 0x0000000000081947 */ /* 0x002fea0003800000 */
[----:B------:R-:W1:Y:S02]  /*e090*/  SYNCS.PHASECHK.TRANS64.TRYWAIT P1, [R7+URZ+0x19c50], R5 ;  /* 0x019c5005070075a7 */ /* 0x000e64000802017f */
[----:B-1----:R-:W-:Y:S05]  /*e0a0*/  @!P1 BRA `(.L_x_11472) ;  /* 0x000000d800b09947 */ /* 0x002fea0003800000 */
.L_x_11471:
[----:B------:R-:W-:Y:S05]  /*e0b0*/  BSYNC B1 ;  /* 0x0000000000017941 */ /* 0x000fea0003800000 */
.L_x_11470:
[----:B01----:R-:W-:Y:S01]  /*e0c0*/  VIADD R5, R18, 0x3000 ;  /* 0x0000300012057836 */ /* 0x003fe20000000000 */
[----:B------:R-:W-:Y:S01]  /*e0d0*/  WARPGROUP.ARRIVE ;  /* 0x00000000000079c5 */ /* 0x000fe20000000000 */
[----:B------:R-:W-:-:S03]  /*e0e0*/  IMAD.MOV.U32 R9, RZ, RZ, 0x40000040 ;  /* 0x40000040ff097424 */ /* 0x000fc600078e00ff */
[----:B------:R-:W-:-:S04]  /*e0f0*/  SHF.R.U32.HI R5, RZ, 0x4, R5 ;  /* 0x00000004ff057819 */ /* 0x000fc80000011605 */
[----:B------:R-:W-:-:S04]  /*e100*/  LOP3.LUT R5, R5, 0x3fff, RZ, 0xc0, !PT ;  /* 0x00003fff05057812 */ /* 0x000fc800078ec0ff */
[----:B------:R-:W-:-:S05]  /*e110*/  LOP3.LUT R5, R5, 0x10000, RZ, 0xfc, !PT ;  /* 0x0001000005057812 */ /* 0x000fca00078efcff */
[----:B------:R-:W-:Y:S02]  /*e120*/  IMAD R4, R4, 0x300, R5 ;  /* 0x0000030004047824 */ /* 0x000fe400078e0205 */
[----:B------:R-:W-:Y:S02]  /*e130*/  IMAD.MOV.U32 R5, RZ, RZ, 0x40000040 ;  /* 0x40000040ff057424 */ /* 0x000fe400078e00ff */
[C---:B------:R-:W-:Y:S01]  /*e140*/  VIADD R8, R4.reuse, 0x2 ;  /* 0x0000000204087836 */ /* 0x040fe20000000000 */
[----:B------:R-:W-:Y:S02]  /*e150*/  R2UR UR6, R4 ;  /* 0x00000000040672ca */ /* 0x000fe400000e0000 */
[----:B------:R-:W-:Y:S01]  /*e160*/  R2UR UR7, R5 ;  /* 0x00000000050772ca */ /* 0x000fe200000e0000 */
[----:B------:R-:W-:-:S12]  /*e170*/  IMAD.MOV.U32 R5, RZ, RZ, 0x40000040 ;  /* 0x40000040ff057424 */ /* 0x000fd800078e00ff */
[----:B------:R-:W-:Y:S01]  /*e180*/  QGMMA.64x96x32.F32.E4M3.E4M3 R88, R148, gdesc[UR4], R88, gsb0 ;  /* 0x0160000494587df3 */ /* 0x000fe20008000858 */
[----:B------:R-:W-:Y:S01]  /*e190*/  R2UR UR6, R8 ;  /* 0x00000000080672ca */ /* 0x000fe200000e0000 */
[C---:B------:R-:W-:Y:S01]  /*e1a0*/  VIADD R8, R4.reuse, 0x4 ;  /* 0x0000000404087836 */ /* 0x040fe20000000000 */
[----:B------:R-:W-:Y:S01]  /*e1b0*/  R2UR UR7, R9 ;  /* 0x00000000090772ca */ /* 0x000fe200000e0000 */
[----:B------:R-:W-:Y:S02]  /*e1c0*/  IMAD.MOV.U32 R9, RZ, RZ, 0x40000040 ;  /* 0x40000040ff097424 */ /* 0x000fe400078e00ff */
[----:B------:R-:W-:Y:S01]  /*e1d0*/  VIADD R4, R4, 0x6 ;  /* 0x0000000604047836 */ /* 0x000fe20000000000 */
[----:B------:R-:W-:Y:S02]  /*e1e0*/  WARPGROUP.DEPBAR.LE gsb0, 0x0 ;  /* 0x00008000000079c5 */ /* 0x000fe40000010000 */
[----:B------:R-:W-:-:S07]  /*e1f0*/  WARPGROUP.ARRIVE ;  /* 0x00000000000079c5 */ /* 0x000fce0000000000 */
[----:B------:R-:W-:Y:S01]  /*e200*/  QGMMA.64x96x32.F32.E4M3.E4M3 R88, R136, gdesc[UR4], R88, gsb0 ;  /* 0x0160000488587df3 */ /* 0x000fe20008000858 */
[----:B------:R-:W-:Y:S02]  /*e210*/  R2UR UR6, R8 ;  /* 0x00000000080672ca */ /* 0x000fe400000e0000 */
[----:B------:R-:W-:Y:S01]  /*e220*/  R2UR UR7, R9 ;  /* 0x00000000090772ca */ /* 0x000fe200000e0000 */
[----:B------:R-:W-:Y:S02]  /*e230*/  WARPGROUP.DEPBAR.LE gsb0, 0x0 ;  /* 0x00008000000079c5 */ /* 0x000fe40000010000 */
[----:B------:R-:W-:-:S10]  /*e240*/  WARPGROUP.ARRIVE ;  /* 0x00000000000079c5 */ /* 0x000fd40000000000 */
[----:B------:R-:W-:Y:S01]  /*e250*/  QGMMA.64x96x32.F32.E4M3.E4M3 R88, R140, gdesc[UR4], R88, gsb0 ;  /* 0x016000048c587df3 */ /* 0x000fe20008000858 */
[----:B------:R-:W-:Y:S02]  /*e260*/  R2UR UR6, R4 ;  /* 0x00000000040672ca */ /* 0x000fe400000e0000 */
[----:B------:R-:W-:Y:S01]  /*e270*/  R2UR UR7, R5 ;  /* 0x00000000050772ca */ /* 0x000fe200000e0000 */
[----:B------:R-:W-:Y:S02]  /*e280*/  WARPGROUP.DEPBAR.LE gsb0, 0x0 ;  /* 0x00008000000079c5 */ /* 0x000fe40000010000 */
[----:B------:R-:W-:-:S10]  /*e290*/  WARPGROUP.ARRIVE ;  /* 0x00000000000079c5 */ /* 0x000fd40000000000 */
[----:B------:R-:W-:Y:S03]  /*e2a0*/  QGMMA.64x96x32.F32.E4M3.E4M3 R88, R144, gdesc[UR4], R88, gsb0 ;  /* 0x0160000490587df3 */ /* 0x000fe60008000858 */
[----:B------:R-:W-:Y:S02]  /*e2b0*/  WARPGROUP.DEPBAR.LE gsb0, 0x0 ;  /* 0x00008000000079c5 */ /* 0x000fe40000010000 */
[----:B------:R-:W-:Y:S05]  /*e2c0*/  @!P0 BRA `(.L_x_11473) ;  /* 0x0000000000048947 */ /* 0x000fea0003800000 */
[----:B------:R-:W-:Y:S01]  /*e2d0*/  BPT.TRAP 0x1 ;  /* 0x000000040000795c */ /* 0x000fe20000300000 */
.L_x_11473:
[----:B------:R-:W2:Y:S01]  /*e2e0*/  LDL R136, [R1+0x20] ;  /* 0x0000200001887983 */ /* 0x000ea20000100800 */
[----:B------:R-:W-:-:S05]  /*e2f0*/  VIADD R0, R0, 0x19c40 ;  /* 0x00019c4000007836 */ /* 0x000fca0000000000 */
[----:B--2---:R-:W-:-:S04]  /*e300*/  PRMT R0, R136, 0x654, R0 ;  /* 0x0000065488007816 */ /* 0x004fc80000000000 */
        /* <DEDUP_REMOVED lines=176> */
[----:B------:R-:W-:-:S02]  /*ee10*/  FFMA.FTZ R11, R2, R87, -R11 ;  /* 0x00000057020b7223 */ /* 0x000fc4000001080b */
        /* <DEDUP_REMOVED lines=98> */
.L_x_11474:
[----:B------:R-:W2:Y:S01]  /*f440*/  LDL R12, [R1+0x28] ;  /* 0x00002800010c7983 */ /* 0x000ea20000100800 */
[----:B------:R-:W-:-:S05]  /*f450*/  VIADD R7, R7, 0x19c60 ;  /* 0x00019c6007077836 */ /* 0x000fca0000000000 */
[----:B------:R-:W-:-:S04]  /*f460*/  PRMT R7, R136, 0x654, R7 ;  /* 0x0000065488077816 */ /* 0x000fc80000000007 */
[----:B------:R0:W-:Y:S02]  /*f470*/  SYNCS.ARRIVE.TRANS64.RED.A1T0 RZ, [R7+URZ], RZ ;  /* 0x000000ff07ff79a7 */ /* 0x0001e4000810043f */
[----:B0-----:R0:W5:Y:S01]  /*f480*/  LDL R7, [R1] ;  /* 0x0000000001077983 */ /* 0x0011620000100800 */
[----:B------:R-:W-:Y:S02]  /*f490*/  F2FP.SATFINITE.E4M3.F32.PACK_AB_MERGE_C R28, R29, R28, RZ ;  /* 0x0000001c1d1c723e */ /* 0x000fe400048070ff */
[----:B------:R-:W-:Y:S02]  /*f4a0*/  F2FP.SATFINITE.E4M3.F32.PACK_AB_MERGE_C R30, R31, R30, RZ ;  /* 0x0000001e1f1e723e */ /* 0x000fe400048070ff */
[----:B------:R-:W-:Y:S02]  /*f4b0*/  F2FP.SATFINITE.E4M3.F32.PACK_AB_MERGE_C R36, R37, R36, RZ ;  /* 0x000000242524723e */ /* 0x000fe400048070ff */
        /* <DEDUP_REMOVED lines=95> */
[C---:B--2---:R-:W-:Y:S01]  /*fab0*/  ISETP.GT.AND P1, PT, R10.reuse, R12, PT ;  /* 0x0000000c0a00720c */ /* 0x044fe20003f24270 */
[----:B------:R-:W-:Y:S02]  /*fac0*/  VIADD R10, R10, 0xffffffff ;  /* 0xffffffff0a0a7836 */ /* 0x000fe40000000000 */
[----:B------:R-:W-:-:S10]  /*fad0*/  IMAD.MOV.U32 R12, RZ, RZ, R0 ;  /* 0x000000ffff0c7224 */ /* 0x000fd400078e0000 */
[----:B0-----:R-:W-:Y:S05]  /*fae0*/  @P1 BRA `(.L_x_11475) ;  /* 0xffffffe000881947 */ /* 0x001fea000383ffff */
.L_x_11462:
[----:B------:R-:W-:Y:S05]  /*faf0*/  BSYNC B0 ;  /* 0x0000000000007941 */ /* 0x000fea0003800000 */
.L_x_11461:
[----:B------:R-:W-:Y:S06]  /*fb00*/  BAR.ARV 0x8, 0x200 ;  /* 0x0208000000007b1d */ /* 0x000fec0000002000 */
[----:B------:R-:W-:Y:S05]  /*fb10*/  @!P0 BRA `(.L_x_11476) ;  /* 0x0000000000048947 */ /* 0x000fea0003800000 */
[----:B------:R-:W-:Y:S01]  /*fb20*/  BPT.TRAP 0x1 ;  /* 0x000000040000795c */ /* 0x000fe20000300000 */
.L_x_11476:
[----:B-----5:R-:W2:Y:S01]  /*fb30*/  LDL R7, [R1] ;  /* 0x0000000001077983 */ /* 0x020ea20000100800 */
[----:B------:R-:W-:Y:S01]  /*fb40*/  IMAD R4, R156, 0x8, R18 ;  /* 0x000000089c047824 */ /* 0x000fe200078e0212 */
[----:B--2---:R-:W-:-:S04]  /*fb50*/  SHF.L.U32 R7, R7, 0x1f, RZ ;  /* 0x0000001f07077819 */ /* 0x004fc800000006ff */
[----:B------:R0:W1:Y:S01]  /*fb60*/  SYNCS.PHASECHK.TRANS64.TRYWAIT P1, [R4+URZ+0x19c50], R7 ;  /* 0x019c5007040075a7 */ /* 0x000062000802017f */
[----:B------:R-:W-:Y:S05]  /*fb70*/  @!P0 BRA `(.L_x_11477) ;  /* 0x0000000000048947 */ /* 0x000fea0003800000 */
[----:B------:R-:W-:Y:S01]  /*fb80*/  BPT.TRAP 0x1 ;  /* 0x000000040000795c */ /* 0x000fe20000300000 */
.L_x_11477:
[----:B------:R-:W-:Y:S04]  /*fb90*/  BSSY B0, `(.L_x_11478) ;  /* 0x0000004000007945 */ /* 0x000fe80003800000 */
[----:B-1----:R-:W-:Y:S05]  /*fba0*/  @P1 BRA `(.L_x_11479) ;  /* 0x0000000000081947 */ /* 0x002fea0003800000 */
[----:B------:R-:W1:Y:S02]  /*fbb0*/  SYNCS.PHASECHK.TRANS64.TRYWAIT P1, [R4+URZ+0x19c50], R7 ;  /* 0x019c5007040075a7 */ /* 0x000e64000802017f */
[----:B-1----:R-:W-:Y:S05]  /*fbc0*/  @!P1 BRA `(.L_x_11480) ;  /* 0x000000bc00fc9947 */ /* 0x002fea0003800000 */
.L_x_11479:
[----:B------:R-:W-:Y:S05]  /*fbd0*/  BSYNC B0 ;  /* 0x0000000000007941 */ /* 0x000fea0003800000 */
.L_x_11478:
[----:B------:R-:W2:Y:S04]  /*fbe0*/  LDL R14, [R1+0x4c] ;  /* 0x00004c00010e7983 */ /* 0x000ea80000100800 */
[----:B------:R-:W0:Y:S01]  /*fbf0*/  LDL R15, [R1+0x30] ;  /* 0x00003000010f7983 */ /* 0x000e220000100800 */
[----:B------:R-:W-:Y:S01]  /*fc00*/  VIADD R18, R18, 0x3000 ;  /* 0x0000300012127836 */ /* 0x000fe20000000000 */
[----:B------:R-:W-:Y:S01]  /*fc10*/  ULDC.64 UR4, c[0x0][0x9a0] ;  /* 0x0002680000047ab9 */ /* 0x000fe20000000a00 */
[----:B------:R-:W-:Y:S01]  /*fc20*/  WARPGROUP.ARRIVE ;  /* 0x00000000000079c5 */ /* 0x000fe20000000000 */
[----:B------:R-:W-:Y:S02]  /*fc30*/  ISETP.NE.U32.AND P1, PT, RZ, UR4, PT ;  /* 0x00000004ff007c0c */ /* 0x000fe4000bf25070 */
[----:B------:R-:W-:-:S02]  /*fc40*/  SHF.R.U32.HI R18, RZ, 0x4, R18 ;  /* 0x00000004ff127819 */ /* 0x000fc40000011612 */
[----:B------:R-:W-:Y:S02]  /*fc50*/  ISETP.NE.AND.EX P1, PT, RZ, UR5, PT, P1 ;  /* 0x00000005ff007c0c */ /* 0x000fe4000bf25310 */
[----:B------:R-:W-:-:S04]  /*fc60*/  LOP3.LUT R18, R18, 0x3fff, RZ, 0xc0, !PT ;  /* 0x00003fff12127812 */ /* 0x000fc800078ec0ff */
[----:B------:R-:W-:-:S05]  /*fc70*/  LOP3.LUT R9, R18, 0x10000, RZ, 0xfc, !PT ;  /* 0x0001000012097812 */ /* 0x000fca00078efcff */
[----:B------:R-:W-:Y:S02]  /*fc80*/  IMAD R8, R156, 0x300, R9 ;  /* 0x000003009c087824 */ /* 0x000fe400078e0209 */
[----:B------:R-:W-:Y:S01]  /*fc90*/  IMAD.MOV.U32 R9, RZ, RZ, 0x40000040 ;  /* 0x40000040ff097424 */ /* 0x000fe200078e00ff */
[----:B------:R-:W2:Y:S02]  /*fca0*/  @P1 LDC.64 R12, c[0x0][0x9c8] ;  /* 0x00027200ff0c1b82 */ /* 0x000ea40000000a00 */
[----:B------:R-:W-:Y:S02]  /*fcb0*/  R2UR UR6, R8 ;  /* 0x00000000080672ca */ /* 0x000fe400000e0000 */
[----:B------:R-:W-:-:S04]  /*fcc0*/  R2UR UR7, R9 ;  /* 0x00000000090772ca */ /* 0x000fc800000e0000 */
[----:B------:R-:W3:Y:S09]  /*fcd0*/  @P1 LDC.64 R10, c[0x0][0x9d0] ;  /* 0x00027400ff0a1b82 */ /* 0x000ef20000000a00 */
[----:B------:R-:W-:Y:S03]  /*fce0*/  QGMMA.64x96x32.F32.E4M3.E4M3 R88, R148, gdesc[UR4], R88, gsb0 ;  /* 0x0160000494587df3 */ /* 0x000fe60008000858 */
[----:B------:R-:W-:-:S02]  /*fcf0*/  WARPGROUP.DEPBAR.LE gsb0, 0x0 ;  /* 0x00008000000079c5 */ /* 0x000fc40000010000 */
[----:B------:R-:W-:Y:S01]  /*fd00*/  WARPGROUP.ARRIVE ;  /* 0x00000000000079c5 */ /* 0x000fe20000000000 */
[----:B--2---:R-:W-:-:S04]  /*fd10*/  @P1 IMAD R14, R14, R12, RZ ;  /* 0x0000000c0e0e1224 */ /* 0x004fc800078e02ff */
[C---:B01----:R-:W-:Y:S02]  /*fd20*/  @P1 IMAD R7, R15.reuse, R13, R14 ;  /* 0x0000000d0f071224 */ /* 0x043fe400078e020e */
[----:B------:R-:W-:-:S04]  /*fd30*/  @P1 IMAD.WIDE.U32 R12, R15, R12, RZ ;  /* 0x0000000c0f0c1225 */ /* 0x000fc800078e00ff */
[----:B------:R-:W-:Y:S02]  /*fd40*/  @P1 IMAD.IADD R13, R13, 0x1, R7 ;  /* 0x000000010d0d1824 */ /* 0x000fe400078e0207 */
[----:B------:R-:W-:Y:S02]  /*fd50*/  IMAD.MOV.U32 R7, RZ, RZ, 0x3f800000 ;  /* 0x3f800000ff077424 */ /* 0x000fe400078e00ff */
[----:B---3--:R-:W-:-:S04]  /*fd60*/  @P1 IMAD.WIDE.U32 R12, R22, R10, R12 ;  /* 0x0000000a160c1225 */ /* 0x008fc800078e000c */
[----:B------:R-:W-:Y:S01]  /*fd70*/  @P1 IMAD R11, R22, R11, R13 ;  /* 0x0000000b160b1224 */ /* 0x000fe200078e020d */
[----:B------:R-:W-:-:S04]  /*fd80*/  @P1 LEA R10, P2, R12, UR4, 0x2 ;  /* 0x000000040c0a1c11 */ /* 0x000fc8000f8410ff */
[----:B------:R-:W-:-:S05]  /*fd90*/  @P1 LEA.HI.X R11, R12, UR5, R11, 0x2, P2 ;  /* 0x000000050c0b1c11 */ /* 0x000fca00090f140b */
[----:B------:R0:W2:Y:S01]  /*fda0*/  @P1 LDG.E R7, desc[UR42][R10.64] ;  /* 0x0000002a0a071981 */ /* 0x0000a2000c1e1900 */
[----:B------:R-:W-:Y:S02]  /*fdb0*/  IMAD.MOV.U32 R9, RZ, RZ, 0x40000040 ;  /* 0x40000040ff097424 */ /* 0x000fe400078e00ff */
[----:B------:R-:W-:Y:S01]  /*fdc0*/  IMAD.MOV.U32 R20, RZ, RZ, -0x800000 ;  /* 0xff800000ff147424 */ /* 0x000fe200078e00ff */
[----:B------:R-:W1:Y:S04]  /*fdd0*/  SHFL.BFLY PT, R12, R3, 0x2, 0x1f ;  /* 0x0c401f00030c7f89 */ /* 0x000e6800000e0000 */
[----:B------:R-:W3:Y:S01]  /*fde0*/  SHFL.BFLY PT, R13, R6, 0x2, 0x1f ;  /* 0x0c401f00060d7f89 */ /* 0x000ee200000e0000 */
[----:B0-----:R-:W-:Y:S02]  /*fdf0*/  VIADD R10, R8, 0x2 ;  /* 0x00000002080a7836 */ /* 0x001fe40000000000 */
[----:B------:R-:W-:-:S03]  /*fe00*/  IMAD.MOV.U32 R11, RZ, RZ, 0x40000040 ;  /* 0x40000040ff0b7424 */ /* 0x000fc600078e00ff */
[----:B------:R-:W-:Y:S01]  /*fe10*/  R2UR UR6, R10 ;  /* 0x000000000a0672ca */ /* 0x000fe200000e0000 */
[C---:B------:R-:W-:Y:S01]  /*fe20*/  VIADD R10, R8.reuse, 0x4 ;  /* 0x00000004080a7836 */ /* 0x040fe20000000000 */
[----:B------:R-:W-:Y:S01]  /*fe30*/  R2UR UR7, R11 ;  /* 0x000000000b0772ca */ /* 0x000fe200000e0000 */
[----:B------:R-:W-:Y:S02]  /*fe40*/  IMAD.MOV.U32 R11, RZ, RZ, 0x40000040 ;  /* 0x40000040ff0b7424 */ /* 0x000fe400078e00ff */
[----:B------:R-:W-:Y:S02]  /*fe50*/  VIADD R8, R8, 0x6 ;  /* 0x0000000608087836 */ /* 0x000fe40000000000 */
[----:B-1----:R-:W-:-:S01]  /*fe60*/  FADD.FTZ R12, R12, R3 ;  /* 0x000000030c0c7221 */ /* 0x002fc20000010000 */
[----:B------:R-:W-:-:S07]  /*fe70*/  IMAD.MOV.U32 R3, RZ, RZ, -0x800000 ;  /* 0xff800000ff037424 */ /* 0x000fce00078e00ff */
[----:B------:R-:W-:Y:S01]  /*fe80*/  QGMMA.64x96x32.F32.E4M3.E4M3 R88, R136, gdesc[UR4], R88, gsb0 ;  /* 0x0160000488587df3 */ /* 0x000fe20008000858 */
[----:B------:R-:W-:Y:S01]  /*fe90*/  R2UR UR6, R10 ;  /* 0x000000000a0672ca */ /* 0x000fe200000e0000 */
[----:B---3--:R-:W-:Y:S01]  /*fea0*/  FADD.FTZ R13, R13, R6 ;  /* 0x000000060d0d7221 */ /* 0x008fe20000010000 */
[----:B------:R-:W-:Y:S01]  /*feb0*/  R2UR UR7, R11 ;  /* 0x000000000b0772ca */ /* 0x000fe200000e0000 */
[----:B------:R-:W-:Y:S02]  /*fec0*/  IMAD.MOV.U32 R6, RZ, RZ, RZ ;  /* 0x000000ffff067224 */ /* 0x000fe400078e00ff */
[----:B------:R-:W-:Y:S01]  /*fed0*/  IMAD.MOV.U32 R10, RZ, RZ, RZ ;  /* 0x000000ffff0a7224 */ /* 0x000fe200078e00ff */
[----:B------:R-:W-:Y:S02]  /*fee0*/  WARPGROUP.DEPBAR.LE gsb0, 0x0 ;  /* 0x00008000000079c5 */ /* 0x000fe40000010000 */
[----:B------:R-:W-:-:S07]  /*fef0*/  WARPGROUP.ARRIVE ;  /* 0x00000000000079c5 */ /* 0x000fce0000000000 */
[----:B------:R-:W-:Y:S01]  /*ff00*/  QGMMA.64x96x32.F32.E4M3.E4M3 R88, R140, gdesc[UR4], R88, gsb0 ;  /* 0x016000048c587df3 */ /* 0x000fe20008000858 */
[----:B------:R-:W-:Y:S02]  /*ff10*/  R2UR UR6, R8 ;  /* 0x00000000080672ca */ /* 0x000fe400000e0000 */
[----:B------:R-:W-:Y:S01]  /*ff20*/  R2UR UR7, R9 ;  /* 0x00000000090772ca */ /* 0x000fe200000e0000 */
[----:B------:R-:W0:Y:S04]  /*ff30*/  SHFL.BFLY PT, R8, R13, 0x1, 0x1f ;  /* 0x0c201f000d087f89 */ /* 0x000e2800000e0000 */
[----:B------:R-:W1:Y:S01]  /*ff40*/  SHFL.BFLY PT, R9, R12, 0x1, 0x1f ;  /* 0x0c201f000c097f89 */ /* 0x000e6200000e0000 */
[----:B0-----:R-:W-:-:S01]  /*ff50*/  FADD.FTZ R15, R13, R8 ;  /* 0x000000080d0f7221 */ /* 0x001fc20000010000 */
[----:B-1----:R-:W-:-:S03]  /*ff60*/  FADD.FTZ R14, R12, R9 ;  /* 0x000000090c0e7221 */ /* 0x002fc60000010000 */
[----:B------:R-:W-:Y:S01]  /*ff70*/  FMUL.FTZ R11, R15, 0.00390625 ;  /* 0x3b8000000f0b7820 */ /* 0x000fe20000410000 */
[C---:B------:R-:W-:Y:S01]  /*ff80*/  FMUL.FTZ R18, R14.reuse, 0.00390625 ;  /* 0x3b8000000e127820 */ /* 0x040fe20000410000 */
[----:B------:R-:W-:-:S03]  /*ff90*/  FSETP.NE.FTZ.AND P1, PT, R14, RZ, PT ;  /* 0x000000ff0e00720b */ /* 0x000fc60003f35000 */
[----:B------:R-:W-:Y:S02]  /*ffa0*/  FSETP.NE.FTZ.AND P3, PT, R11, RZ, PT ;  /* 0x000000ff0b00720b */ /* 0x000fe40003f75000 */
[----:B------:R-:W-:-:S08]  /*ffb0*/  FSETP.NE.FTZ.AND P2, PT, R18, RZ, PT ;  /* 0x000000ff1200720b */ /* 0x000fd00003f55000 */
[----:B------:R-:W-:Y:S01]  /*ffc0*/  @P1 MUFU.RCP R6, R14 ;  /* 0x0000000e00061308 */ /* 0x000fe20000001000 */
[----:B------:R-:W-:Y:S02]  /*ffd0*/  FSETP.NE.FTZ.AND P1, PT, R15, RZ, PT ;  /* 0x000000ff0f00720b */ /* 0x000fe40003f35000 */
[C---:B------:R-:W-:Y:S02]  /*ffe0*/  @P3 FMUL.FTZ R13, R2.reuse, 0.69314718246459960938 ;  /* 0x3f317218020d3820 */ /* 0x040fe40000410000 */
[----:B------:R-:W-:-:S03]  /*fff0*/  @P2 FMUL.FTZ R9, R2, 0.69314718246459960938 ;  /* 0x3f31721802092820 */ /* 0x000fc60000410000 */
[----:B------:R-:W0:Y:S08]  /*10000*/  @P3 MUFU.LG2 R11, R11 ;  /* 0x0000000b000b3308 */ /* 0x000e300000000c00 */
[----:B------:R-:W1:Y:S08]  /*10010*/  @P2 MUFU.LG2 R8, R18 ;  /* 0x0000001200082308 */ /* 0x000e700000000c00 */
[----:B------:R-:W3:Y:S01]  /*10020*/  @P1 MUFU.RCP R10, R15 ;  /* 0x0000000f000a1308 */ /* 0x000ee20000001000 */
[----:B0-----:R-:W-:-:S04]  /*10030*/  @P3 FMUL.FTZ R2, R11, 0.69314718246459960938 ;  /* 0x3f3172180b023820 */ /* 0x001fc80000410000 */
[----:B------:R-:W-:Y:S01]  /*10040*/  @P3 FFMA.FTZ R20, R13, R5, R2 ;  /* 0x000000050d143223 */ /* 0x000fe20000010002 */
[----:B-1----:R-:W-:-:S04]  /*10050*/  @P2 FMUL.FTZ R8, R8, 0.69314718246459960938 ;  /* 0x3f31721808082820 */ /* 0x002fc80000410000 */
[----:B------:R-:W-:Y:S01]  /*10060*/  @P2 FFMA.FTZ R3, R9, R0, R8 ;  /* 0x0000000009032223 */ /* 0x000fe20000010008 */
[----:B------:R-:W-:Y:S02]  /*10070*/  WARPGROUP.DEPBAR.LE gsb0, 0x0 ;  /* 0x00008000000079c5 */ /* 0x000fe40000010000 */
[----:B------:R-:W-:-:S06]  /*10080*/  WARPGROUP.ARRIVE ;  /* 0x00000000000079c5 */ /* 0x000fcc0000000000 */
[----:B------:R-:W-:Y:S01]  /*10090*/  QGMMA.64x96x32.F32.E4M3.E4M3 R88, R144, gdesc[UR4], R88, gsb0 ;  /* 0x0160000490587df3 */ /* 0x000fe20008000858 */
[-C--:B--2---:R-:W-:Y:S01]  /*100a0*/  FMUL.FTZ R40, R6, R7.reuse ;  /* 0x0000000706287220 */ /* 0x084fe20000410000 */
[----:B---3--:R-:W-:Y:S01]  /*100b0*/  FMUL.FTZ R2, R10, R7 ;  /* 0x000000070a027220 */ /* 0x008fe20000410000 */
[----:B------:R-:W-:Y:S02]  /*100c0*/  WARPGROUP.DEPBAR.LE gsb0, 0x0 ;  /* 0x00008000000079c5 */ /* 0x000fe40000010000 */
[----:B------:R-:W-:Y:S05]  /*100d0*/  @!P0 BRA `(.L_x_11481) ;  /* 0x0000000000048947 */ /* 0x000fea0003800000 */
[----:B------:R-:W-:Y:S01]  /*100e0*/  BPT.TRAP 0x1 ;  /* 0x000000040000795c */ /* 0x000fe20000300000 */
.L_x_11481:
[----:B------:R-:W2:Y:S01]  /*100f0*/  LDL.LU R5, [R1+0x20] ;  /* 0x0000200001057983 */ /* 0x000ea20000300800 */
[----:B------:R-:W-:Y:S02]  /*10100*/  VIADD R4, R4, 0x19c60 ;  /* 0x00019c6004047836 */ /* 0x000fe40000000000 */
[-C--:B------:R-:W-:Y:S01]  /*10110*/  FMUL.FTZ R0, R88, R40.reuse ;  /* 0x0000002858007220 */ /* 0x080fe20000410000 */
[----:B------:R-:W-:Y:S01]  /*10120*/  FMUL.FTZ R6, R93, R40 ;  /* 0x000000285d067220 */ /* 0x000fe20000410000 */
[----:B------:R-:W3:Y:S01]  /*10130*/  LDL.LU R18, [R1] ;  /* 0x0000000001127983 */ /* 0x000ee20000300800 */
[----:B------:R-:W-:Y:S01]  /*10140*/  VIADD R156, R156, 0x1 ;  /* 0x000000019c9c7836 */ /* 0x000fe20000000000 */
[----:B--2---:R-:W-:Y:S02]  /*10150*/  PRMT R4, R5, 0x654, R4 ;  /* 0x0000065405047816 */ /* 0x004fe40000000004 */
[----:B------:R-:W2:Y:S02]  /*10160*/  LDL.LU R5, [R1+0x48] ;  /* 0x0000480001057983 */ /* 0x000ea40000300800 */
[----:B------:R-:W-:Y:S01]  /*10170*/  ISETP.NE.AND P1, PT, R156, 0x2, PT ;  /* 0x000000029c00780c */ /* 0x000fe20003f25270 */
[----:B------:R0:W-:Y:S03]  /*10180*/  SYNCS.ARRIVE.TRANS64.RED.A1T0 RZ, [R4+URZ], RZ ;  /* 0x000000ff04ff79a7 */ /* 0x0001e6000810043f */
[----:B0-----:R-:W-:-:S04]  /*10190*/  SEL R4, RZ, 0x1, P1 ;  /* 0x00000001ff047807 */ /* 0x001fc80000800000 */
[----:B---3--:R-:W-:Y:S01]  /*101a0*/  LOP3.LUT R18, R18, R4, RZ, 0x3c, !PT ;  /* 0x0000000412127212 */ /* 0x008fe200078e3cff */
        /* <DEDUP_REMOVED lines=48> */
[----:B--2---:R-:W-:-:S05]  /*104b0*/  VIADD R5, R5, 0x1 ;  /* 0x0000000105057836 */ /* 0x004fca0000000000 */
[----:B------:R0:W-:Y:S04]  /*104c0*/  STL [R1+0x48], R5 ;  /* 0x0000480501007387 */ /* 0x0001e80000100800 */
[----:B------:R0:W-:Y:S02]  /*104d0*/  STL [R1], R18 ;  /* 0x0000001201007387 */ /* 0x0001e40000100800 */
.L_x_11427:
[----:B------:R-:W2:Y:S01]  /*104e0*/  LDL R88, [R1+0x38] ;  /* 0x0000380001587983 */ /* 0x000ea20000100800 */
[----:B------:R-:W1:Y:S01]  /*104f0*/  S2UR UR4, SR_CgaCtaId ;  /* 0x00000000000479c3 */ /* 0x000e620000008800 */
[----:B0-----:R-:W-:Y:S01]  /*10500*/  MOV R18, 0x400 ;  /* 0x0000040000127802 */ /* 0x001fe20000000f00 */
[----:B------:R-:W-:Y:S01]  /*10510*/  BSSY B0, `(.L_x_11482) ;  /* 0x0000336000007945 */ /* 0x000fe20003800000 */
[----:B-1----:R-:W-:-:S05]  /*10520*/  IMAD.U32 R2, RZ, RZ, UR4 ;  /* 0x00000004ff027e24 */ /* 0x002fca000f8e00ff */
[----:B------:R0:W-:Y:S01]  /*10530*/  STL [R1+0x20], R2 ;  /* 0x0000200201007387 */ /* 0x0001e20000100800 */
[----:B------:R-:W-:Y:S01]  /*10540*/  LEA R18, R2, R18, 0x18 ;  /* 0x0000001202127211 */ /* 0x000fe200078ec0ff */
[----:B------:R-:W-:Y:S06]  /*10550*/  BAR.SYNC.DEFER_BLOCKING 0x5, 0x200 ;  /* 0x0148000000007b1d */ /* 0x000fec0000010000 */
[----:B------:R0:W1:Y:S02]  /*10560*/  LDS.128 R28, [R18+0x19cd0] ;  /* 0x019cd000121c7984 */ /* 0x0000640000000c00 */
[----:B------:R-:W-:Y:S06]  /*10570*/  BAR.ARV 0x4, 0x200 ;  /* 0x0108000000007b1d */ /* 0x000fec0000002000 */
[----:B--2---:R-:W-:-:S13]  /*10580*/  ISETP.NE.AND P1, PT, R88, RZ, PT ;  /* 0x000000ff5800720c */ /* 0x004fda0003f25270 */
[----:B------:R-:W2:Y:S02]  /*10590*/  @!P1 LDC R88, c[0x0][0xad4] ;  /* 0x0002b500ff589b82 */ /* 0x000ea40000000800 */
[----:B--2---:R0:W-:Y:S01]  /*105a0*/  @!P1 STL [R1+0x38], R88 ;  /* 0x0000385801009387 */ /* 0x0041e20000100800 */
[----:B-1----:R-:W-:Y:S05]  /*105b0*/  @P0 BRA `(.L_x_11483) ;  /* 0x0000002400e80947 */ /* 0x002fea0003800000 */
[----:B------:R-:W2:Y:S01]  /*105c0*/  LDL.LU R4, [R1+0x30] ;  /* 0x0000300001047983 */ /* 0x000ea20000300800 */
[----:B------:R-:W-:Y:S01]  /*105d0*/  ULDC.64 UR4, c[0x4][0x70] ;  /* 0x01001c0000047ab9 */ /* 0x000fe20000000a00 */
[----:B------:R-:W-:Y:S02]  /*105e0*/  ULDC.64 UR6, c[0x0][0xc08] ;  /* 0x0003020000067ab9 */ /* 0x000fe40000000a00 */
[----:B0-----:R-:W3:Y:S01]  /*105f0*/  LDL.LU R2, [R1+0x4c] ;  /* 0x00004c0001027983 */ /* 0x001ee20000300800 */
[----:B------:R-:W0:Y:S01]  /*10600*/  S2R R44, SR_TID.X ;  /* 0x00000000002c7919 */ /* 0x000e220000002100 */
[----:B------:R-:W-:Y:S01]  /*10610*/  BAR.SYNC.DEFER_BLOCKING 0x1, 0x180 ;  /* 0x0046000000007b1d */ /* 0x000fe20000010000 */
[----:B--2---:R-:W-:Y:S02]  /*10620*/  IMAD.MOV.U32 R43, RZ, RZ, R4 ;  /* 0x000000ffff2b7224 */ /* 0x004fe400078e0004 */
[----:B---3-5:R-:W-:Y:S02]  /*10630*/  IMAD.MOV.U32 R26, RZ, RZ, R2 ;  /* 0x000000ffff1a7224 */ /* 0x028fe400078e0002 */
[----:B0-----:R-:W-:-:S05]  /*10640*/  IMAD.SHL.U32 R2, R44, 0x4, RZ ;  /* 0x000000042c027824 */ /* 0x001fca00078e00ff */
[----:B------:R-:W-:-:S04]  /*10650*/  LOP3.LUT R2, R2, 0xc, RZ, 0xc0, !PT ;  /* 0x0000000c02027812 */ /* 0x000fc800078ec0ff */
[----:B------:R-:W-:-:S04]  /*10660*/  IADD3 R4, P0, R2, UR4, RZ ;  /* 0x0000000402047c10 */ /* 0x000fc8000ff1e0ff */
[----:B------:R-:W-:Y:S01]  /*10670*/  IADD3.X R5, RZ, UR5, RZ, P0, !PT ;  /* 0x00000005ff057c10 */ /* 0x000fe200087fe4ff */
[----:B------:R-:W-:Y:S01]  /*10680*/  IMAD.MOV.U32 R52, RZ, RZ, R43 ;  /* 0x000000ffff347224 */ /* 0x000fe200078e002b */
[----:B------:R-:W-:-:S03]  /*10690*/  ULDC.64 UR4, c[0x0][0xc00] ;  /* 0x0003000000047ab9 */ /* 0x000fc60000000a00 */
[----:B------:R0:W2:Y:S01]  /*106a0*/  LDG.E.CONSTANT R24, desc[UR42][R4.64] ;  /* 0x0000002a04187981 */ /* 0x0000a2000c1e9900 */
[----:B------:R-:W-:Y:S01]  /*106b0*/  LOP3.LUT P0, R2, R44, 0x3, RZ, 0xc0, !PT ;  /* 0x000000032c027812 */ /* 0x000fe2000780c0ff */
[----:B------:R-:W-:Y:S02]  /*106c0*/  IMAD.MOV.U32 R54, RZ, RZ, R26 ;  /* 0x000000ffff367224 */ /* 0x000fe400078e001a */
[----:B------:R-:W3:Y:S01]  /*106d0*/  LDL R4, [R1+0xac] ;  /* 0x0000ac0001047983 */ /* 0x000ee20000100800 */
[----:B------:R-:W-:Y:S01]  /*106e0*/  ISETP.EQ.OR P0, PT, R2, 0x3, !P0 ;  /* 0x000000030200780c */ /* 0x000fe20004702670 */
[----:B------:R-:W-:Y:S01]  /*106f0*/  IMAD.MOV.U32 R97, RZ, RZ, R52 ;  /* 0x000000ffff617224 */ /* 0x000fe200078e0034 */
[----:B0-----:R-:W0:Y:S02]  /*10700*/  S2R R5, SR_SWINHI ;  /* 0x0000000000057919 */ /* 0x001e240000002f00 */
[----:B------:R-:W-:Y:S01]  /*10710*/  SEL R69, R98, R99, P0 ;  /* 0x0000006362457207 */ /* 0x000fe20000000000 */
[----:B------:R-:W-:Y:S01]  /*10720*/  IMAD.MOV.U32 R96, RZ, RZ, R54 ;  /* 0x000000ffff607224 */ /* 0x000fe200078e0036 */
[----:B------:R-:W-:-:S02]  /*10730*/  SEL R98, R99, R98, P0 ;  /* 0x0000006263627207 */ /* 0x000fc40000000000 */
[----:B------:R-:W4:Y:S01]  /*10740*/  LDL.LU R99, [R1+0x3c] ;  /* 0x00003c0001637983 */ /* 0x000f220000300800 */
[----:B------:R-:W-:Y:S02]  /*10750*/  SEL R67, R94, R95, P0 ;  /* 0x0000005f5e437207 */ /* 0x000fe40000000000 */
[----:B------:R-:W-:Y:S02]  /*10760*/  SEL R94, R95, R94, P0 ;  /* 0x0000005e5f5e7207 */ /* 0x000fe40000000000 */
[----:B------:R-:W4:Y:S01]  /*10770*/  LDL.LU R95, [R1+0x40] ;  /* 0x00004000015f7983 */ /* 0x000f220000300800 */
[----:B------:R-:W-:Y:S02]  /*10780*/  SEL R43, R0, R37, P0 ;  /* 0x00000025002b7207 */ /* 0x000fe40000000000 */
[----:B------:R-:W-:Y:S01]  /*10790*/  SEL R26, R37, R0, P0 ;  /* 0x00000000251a7207 */ /* 0x000fe20000000000 */
[----:B------:R-:W4:Y:S01]  /*107a0*/  LDL R93, [R1+0xa8] ;  /* 0x0000a800015d7983 */ /* 0x000f220000100800 */
[----:B------:R-:W-:-:S02]  /*107b0*/  SEL R53, R11, R36, P0 ;  /* 0x000000240b357207 */ /* 0x000fc40000000000 */
[----:B------:R-:W-:Y:S01]  /*107c0*/  SEL R46, R36, R11, P0 ;  /* 0x0000000b242e7207 */ /* 0x000fe20000000000 */
[----:B------:R-:W4:Y:S01]  /*107d0*/  LDL R92, [R1+0x50] ;  /* 0x00005000015c7983 */ /* 0x000f220000100800 */
[----:B------:R-:W-:Y:S02]  /*107e0*/  SEL R57, R13, R38, P0 ;  /* 0x000000260d397207 */ /* 0x000fe40000000000 */
[----:B------:R-:W-:Y:S01]  /*107f0*/  SEL R55, R35, R12, P0 ;  /* 0x0000000c23377207 */ /* 0x000fe20000000000 */
[----:B------:R-:W4:Y:S01]  /*10800*/  LDL R90, [R1+0x58] ;  /* 0x00005800015a7983 */ /* 0x000f220000100800 */
[----:B------:R-:W-:Y:S02]  /*10810*/  SEL R48, R12, R35, P0 ;  /* 0x000000230c307207 */ /* 0x000fe40000000000 */
[----:B------:R-:W-:Y:S02]  /*10820*/  SEL R38, R38, R13, P0 ;  /* 0x0000000d26267207 */ /* 0x000fe40000000000 */
[----:B------:R-:W-:-:S02]  /*10830*/  SEL R63, R132, R21, P0 ;  /* 0x00000015843f7207 */ /* 0x000fc40000000000 */
[----:B------:R-:W-:Y:S02]  /*10840*/  SEL R132, R21, R132, P0 ;  /* 0x0000008415847207 */ /* 0x000fe40000000000 */
[----:B------:R-:W-:Y:S02]  /*10850*/  SEL R59, R39, R14, P0 ;  /* 0x0000000e273b7207 */ /* 0x000fe40000000000 */
[----:B------:R-:W-:Y:S02]  /*10860*/  MOV R36, R18 ;  /* 0x0000001200247202 */ /* 0x000fe40000000f00 */
[----:B0-----:R-:W-:Y:S02]  /*10870*/  MOV R37, R5 ;  /* 0x0000000500257202 */ /* 0x001fe40000000f00 */
        /* <DEDUP_REMOVED lines=33> */
[----:B---3--:R-:W-:-:S03]  /*10a90*/  IMAD.WIDE R12, R4, 0x2, R36 ;  /* 0x00000002040c7825 */ /* 0x008fc600078e0224 */
[C---:B------:R-:W-:Y:S02]  /*10aa0*/  IADD3 R21, P5, R12.reuse, 0x20, RZ ;  /* 0x000000200c157810 */ /* 0x040fe40007fbe0ff */
[----:B------:R-:W-:Y:S02]  /*10ab0*/  IADD3 R89, P3, R12, 0x3020, RZ ;  /* 0x000030200c597810 */ /* 0x000fe40007f7e0ff */
[----:B------:R-:W-:Y:S02]  /*10ac0*/  LOP3.LUT R0, R21, 0x180, RZ, 0xc0, !PT ;  /* 0x0000018015007812 */ /* 0x000fe400078ec0ff */
[----:B------:R-:W-:Y:S02]  /*10ad0*/  LOP3.LUT R2, R89, 0x180, RZ, 0xc0, !PT ;  /* 0x0000018059027812 */ /* 0x000fe400078ec0ff */
[----:B------:R-:W-:Y:S02]  /*10ae0*/  SHF.R.U64 R0, R0, 0x3, RZ ;  /* 0x0000000300007819 */ /* 0x000fe400000012ff */
[----:B------:R-:W-:-:S02]  /*10af0*/  IADD3 R35, P4, R12, 0x3000, RZ ;  /* 0x000030000c237810 */ /* 0x000fc40007f9e0ff */
[----:B------:R-:W-:Y:S02]  /*10b00*/  IADD3 R91, P2, R12, 0x6000, RZ ;  /* 0x000060000c5b7810 */ /* 0x000fe40007f5e0ff */
[----:B------:R-:W-:Y:S01]  /*10b10*/  SHF.R.U64 R2, R2, 0x3, RZ ;  /* 0x0000000302027819 */ /* 0x000fe200000012ff */
[----:B------:R-:W-:Y:S01]  /*10b20*/  IMAD.X R9, RZ, RZ, R13, P3 ;  /* 0x000000ffff097224 */ /* 0x000fe200018e060d */
[----:B------:R-:W-:Y:S02]  /*10b30*/  IADD3 R28, P1, R12, 0x6020, RZ ;  /* 0x000060200c1c7810 */ /* 0x000fe40007f3e0ff */
[----:B------:R-:W-:Y:S02]  /*10b40*/  LOP3.LUT R14, R0, R21, RZ, 0x3c, !PT ;  /* 0x00000015000e7212 */ /* 0x000fe400078e3cff */
[----:B------:R-:W-:Y:S02]  /*10b50*/  LOP3.LUT R0, R35, 0x180, RZ, 0xc0, !PT ;  /* 0x0000018023007812 */ /* 0x000fe400078ec0ff */
[----:B------:R-:W-:-:S02]  /*10b60*/  LOP3.LUT R4, R91, 0x180, RZ, 0xc0, !PT ;  /* 0x000001805b047812 */ /* 0x000fc400078ec0ff */
[----:B------:R-:W-:Y:S02]  /*10b70*/  LOP3.LUT R8, R2, R89, RZ, 0x3c, !PT ;  /* 0x0000005902087212 */ /* 0x000fe400078e3cff */
[----:B------:R-:W-:Y:S02]  /*10b80*/  LOP3.LUT R5, R12, 0x180, RZ, 0xc0, !PT ;  /* 0x000001800c057812 */ /* 0x000fe400078ec0ff */
[----:B------:R-:W-:Y:S02]  /*10b90*/  LOP3.LUT R21, R28, 0x180, RZ, 0xc0, !PT ;  /* 0x000001801c157812 */ /* 0x000fe400078ec0ff */
[----:B------:R-:W-:Y:S02]  /*10ba0*/  SHF.R.U64 R0, R0, 0x3, RZ ;  /* 0x0000000300007819 */ /* 0x000fe400000012ff */
[----:B------:R-:W-:Y:S02]  /*10bb0*/  SHF.R.U64 R4, R4, 0x3, RZ ;  /* 0x0000000304047819 */ /* 0x000fe400000012ff */
[----:B------:R-:W-:-:S02]  /*10bc0*/  MOV R2, R8 ;  /* 0x0000000800027202 */ /* 0x000fc40000000f00 */
[----:B------:R-:W-:Y:S01]  /*10bd0*/  SHF.R.U64 R5, R5, 0x3, RZ ;  /* 0x0000000305057819 */ /* 0x000fe200000012ff */
[----:B--2---:R0:W-:Y:S01]  /*10be0*/  SHFL.IDX PT, R9, R51, R24, 0x1c1f ;  /* 0x001c1f1833097589 */ /* 0x0041e200000e0000 */
[----:B------:R-:W-:Y:S01]  /*10bf0*/  SHF.R.U64 R21, R21, 0x3, RZ ;  /* 0x0000000315157819 */ /* 0x000fe200000012ff */
[--C-:B------:R-:W-:Y:S01]  /*10c00*/  IMAD.X R11, RZ, RZ, R13.reuse, P4 ;  /* 0x000000ffff0b7224 */ /* 0x100fe200020e060d */
[----:B------:R-:W-:Y:S01]  /*10c10*/  LOP3.LUT R10, R0, R35, RZ, 0x3c, !PT ;  /* 0x00000023000a7212 */ /* 0x000fe200078e3cff */
[--C-:B------:R-:W-:Y:S01]  /*10c20*/  IMAD.X R7, RZ, RZ, R13.reuse, P2 ;  /* 0x000000ffff077224 */ /* 0x100fe200010e060d */
[----:B------:R-:W-:Y:S01]  /*10c30*/  LOP3.LUT R6, R4, R91, RZ, 0x3c, !PT ;  /* 0x0000005b04067212 */ /* 0x000fe200078e3cff */
[--C-:B------:R-:W-:Y:S01]  /*10c40*/  IMAD.X R15, RZ, RZ, R13.reuse, P5 ;  /* 0x000000ffff0f7224 */ /* 0x100fe200028e060d */
[----:B------:R-:W-:Y:S02]  /*10c50*/  LOP3.LUT R12, R5, R12, RZ, 0x3c, !PT ;  /* 0x0000000c050c7212 */ /* 0x000fe400078e3cff */
[----:B0-----:R-:W-:Y:S01]  /*10c60*/  LOP3.LUT R51, R24, 0x2, RZ, 0x3c, !PT ;  /* 0x0000000218337812 */ /* 0x001fe200078e3cff */
[----:B------:R-:W-:Y:S01]  /*10c70*/  IMAD.X R5, RZ, RZ, R13, P1 ;  /* 0x000000ffff057224 */ /* 0x000fe200008e060d */
[----:B------:R-:W-:Y:S01]  /*10c80*/  LOP3.LUT R4, R21, R28, RZ, 0x3c, !PT ;  /* 0x0000001c15047212 */ /* 0x000fe200078e3cff */
[----:B------:R-:W-:Y:S01]  /*10c90*/  SHFL.IDX PT, R43, R43, R24, 0x1c1f ;  /* 0x001c1f182b2b7589 */ /* 0x000fe200000e0000 */
[----:B------:R-:W-:-:S02]  /*10ca0*/  MOV R86, R10 ;  /* 0x0000000a00567202 */ /* 0x000fc40000000f00 */
[----:B------:R-:W-:Y:S01]  /*10cb0*/  MOV R21, R6 ;  /* 0x0000000600157202 */ /* 0x000fe20000000f00 */
[----:B------:R-:W0:Y:S01]  /*10cc0*/  SHFL.IDX PT, R26, R26, R51, 0x1c1f ;  /* 0x001c1f331a1a7589 */ /* 0x000e2200000e0000 */
[----:B------:R-:W-:-:S03]  /*10cd0*/  MOV R0, R12 ;  /* 0x0000000c00007202 */ /* 0x000fc60000000f00 */
[----:B------:R-:W-:Y:S01]  /*10ce0*/  SHFL.IDX PT, R45, R45, R24, 0x1c1f ;  /* 0x001c1f182d2d7589 */ /* 0x000fe200000e0000 */
[----:B------:R-:W-:-:S03]  /*10cf0*/  MOV R35, R14 ;  /* 0x0000000e00237202 */ /* 0x000fc60000000f00 */
[----:B------:R-:W-:Y:S01]  /*10d00*/  SHFL.IDX PT, R68, R53, R24, 0x1c1f ;  /* 0x001c1f1835447589 */ /* 0x000fe200000e0000 */
[----:B------:R-:W-:-:S03]  /*10d10*/  MOV R28, R4 ;  /* 0x00000004001c7202 */ /* 0x000fc60000000f00 */
[----:B------:R1:W2:Y:S04]  /*10d20*/  SHFL.IDX PT, R40, R44, R51, 0x1c1f ;  /* 0x001c1f332c287589 */ /* 0x0002a800000e0000 */
[----:B------:R-:W-:Y:S04]  /*10d30*/  SHFL.IDX PT, R10, R47, R24, 0x1c1f ;  /* 0x001c1f182f0a7589 */ /* 0x000fe800000e0000 */
[----:B------:R-:W-:Y:S04]  /*10d40*/  SHFL.IDX PT, R65, R65, R24, 0x1c1f ;  /* 0x001c1f1841417589 */ /* 0x000fe800000e0000 */
[----:B------:R-:W-:Y:S04]  /*10d50*/  SHFL.IDX PT, R67, R67, R24, 0x1c1f ;  /* 0x001c1f1843437589 */ /* 0x000fe800000e0000 */
[----:B------:R-:W-:Y:S04]  /*10d60*/  SHFL.IDX PT, R7, R85, R24, 0x1c1f ;  /* 0x001c1f1855077589 */ /* 0x000fe800000e0000 */
[----:B------:R-:W-:Y:S04]  /*10d70*/  SHFL.IDX PT, R53, R25, R51, 0x1c1f ;  /* 0x001c1f3319357589 */ /* 0x000fe800000e0000 */
[----:B------:R-:W3:Y:S04]  /*10d80*/  SHFL.IDX PT, R52, R41, R51, 0x1c1f ;  /* 0x001c1f3329347589 */ /* 0x000ee800000e0000 */
[----:B------:R-:W4:Y:S04]  /*10d90*/  SHFL.IDX PT, R94, R94, R51, 0x1c1f ;  /* 0x001c1f335e5e7589 */ /* 0x000f2800000e0000 */
[----:B------:R-:W-:Y:S04]  /*10da0*/  SHFL.IDX PT, R27, R27, R24, 0x1c1f ;  /* 0x001c1f181b1b7589 */ /* 0x000fe800000e0000 */
[----:B------:R-:W-:Y:S04]  /*10db0*/  SHFL.IDX PT, R84, R61, R24, 0x1c1f ;  /* 0x001c1f183d547589 */ /* 0x000fe800000e0000 */
[----:B------:R-:W-:Y:S04]  /*10dc0*/  SHFL.IDX PT, R69, R69, R24, 0x1c1f ;  /* 0x001c1f1845457589 */ /* 0x000fe800000e0000 */
[----:B------:R-:W-:Y:S04]  /*10dd0*/  SHFL.IDX PT, R71, R71, R24, 0x1c1f ;  /* 0x001c1f1847477589 */ /* 0x000fe800000e0000 */
[----:B------:R-:W-:Y:S04]  /*10de0*/  SHFL.IDX PT, R80, R81, R24, 0x1c1f ;  /* 0x001c1f1851507589 */ /* 0x000fe800000e0000 */
[----:B------:R-:W4:Y:S04]  /*10df0*/  SHFL.IDX PT, R32, R32, R51, 0x1c1f ;  /* 0x001c1f3320207589 */ /* 0x000f2800000e0000 */
[----:B------:R-:W4:Y:S04]  /*10e00*/  SHFL.IDX PT, R98, R98, R51, 0x1c1f ;  /* 0x001c1f3362627589 */ /* 0x000f2800000e0000 */
[----:B------:R-:W-:Y:S04]  /*10e10*/  SHFL.IDX PT, R85, R50, R51, 0x1c1f ;  /* 0x001c1f3332557589 */ /* 0x000fe800000e0000 */
[----:B------:R-:W4:Y:S04]  /*10e20*/  SHFL.IDX PT, R102, R102, R51, 0x1c1f ;  /* 0x001c1f3366667589 */ /* 0x000f2800000e0000 */
[----:B------:R-:W-:Y:S04]  /*10e30*/  SHFL.IDX PT, R60, R49, R24, 0x1c1f ;  /* 0x001c1f18313c7589 */ /* 0x000fe800000e0000 */
[----:B------:R-:W-:Y:S04]  /*10e40*/  SHFL.IDX PT, R73, R73, R24, 0x1c1f ;  /* 0x001c1f1849497589 */ /* 0x000fe800000e0000 */
[----:B------:R-:W-:Y:S04]  /*10e50*/  SHFL.IDX PT, R75, R75, R24, 0x1c1f ;  /* 0x001c1f184b4b7589 */ /* 0x000fe800000e0000 */
[----:B------:R-:W-:Y:S04]  /*10e60*/  SHFL.IDX PT, R77, R77, R24, 0x1c1f ;  /* 0x001c1f184d4d7589 */ /* 0x000fe800000e0000 */
[----:B------:R-:W4:Y:S04]  /*10e70*/  SHFL.IDX PT, R61, R34, R51, 0x1c1f ;  /* 0x001c1f33223d7589 */ /* 0x000f2800000e0000 */
[----:B------:R3:W-:Y:S04]  /*10e80*/  SHFL.IDX PT, R81, R46, R51, 0x1c1f ;  /* 0x001c1f332e517589 */ /* 0x0007e800000e0000 */
[----:B------:R-:W-:Y:S04]  /*10e90*/  SHFL.IDX PT, R110, R110, R51, 0x1c1f ;  /* 0x001c1f336e6e7589 */ /* 0x000fe800000e0000 */
[----:B------:R-:W4:Y:S04]  /*10ea0*/  SHFL.IDX PT, R106, R106, R51, 0x1c1f ;  /* 0x001c1f336a6a7589 */ /* 0x000f2800000e0000 */
[----:B------:R-:W4:Y:S04]  /*10eb0*/  SHFL.IDX PT, R114, R114, R51, 0x1c1f ;  /* 0x001c1f3372727589 */ /* 0x000f2800000e0000 */
[----:B------:R-:W-:Y:S04]  /*10ec0*/  SHFL.IDX PT, R6, R55, R24, 0x1c1f ;  /* 0x001c1f1837067589 */ /* 0x000fe800000e0000 */
[----:B------:R-:W-:Y:S04]  /*10ed0*/  SHFL.IDX PT, R5, R59, R24, 0x1c1f ;  /* 0x001c1f183b057589 */ /* 0x000fe800000e0000 */
[----:B------:R-:W-:Y:S04]  /*10ee0*/  SHFL.IDX PT, R4, R63, R24, 0x1c1f ;  /* 0x001c1f183f047589 */ /* 0x000fe800000e0000 */
[----:B------:R-:W-:Y:S04]  /*10ef0*/  SHFL.IDX PT, R79, R79, R24, 0x1c1f ;  /* 0x001c1f184f4f7589 */ /* 0x000fe800000e0000 */
[----:B------:R4:W4:Y:S04]  /*10f00*/  SHFL.IDX PT, R15, R48, R51, 0x1c1f ;  /* 0x001c1f33300f7589 */ /* 0x00092800000e0000 */
[----:B------:R-:W-:Y:S04]  /*10f10*/  SHFL.IDX PT, R12, R39, R51, 0x1c1f ;  /* 0x001c1f33270c7589 */ /* 0x000fe800000e0000 */
[----:B------:R-:W-:Y:S04]  /*10f20*/  SHFL.IDX PT, R11, R132, R51, 0x1c1f ;  /* 0x001c1f33840b7589 */ /* 0x000fe800000e0000 */
[----:B------:R-:W4:Y:S04]  /*10f30*/  SHFL.IDX PT, R118, R118, R51, 0x1c1f ;  /* 0x001c1f3376767589 */ /* 0x000f2800000e0000 */
[----:B------:R-:W4:Y:S04]  /*10f40*/  SHFL.IDX PT, R130, R130, R51, 0x1c1f ;  /* 0x001c1f3382827589 */ /* 0x000f2800000e0000 */
[----:B------:R-:W-:Y:S04]  /*10f50*/  SHFL.IDX PT, R8, R83, R24, 0x1c1f ;  /* 0x001c1f1853087589 */ /* 0x000fe800000e0000 */
[----:B------:R-:W4:Y:S04]  /*10f60*/  SHFL.IDX PT, R14, R33, R51, 0x1c1f ;  /* 0x001c1f33210e7589 */ /* 0x000f2800000e0000 */
[----:B------:R-:W4:Y:S04]  /*10f70*/  SHFL.IDX PT, R25, R126, R51, 0x1c1f ;  /* 0x001c1f337e197589 */ /* 0x000f2800000e0000 */
[----:B------:R-:W-:Y:S04]  /*10f80*/  SHFL.IDX PT, R76, R57, R24, 0x1c1f ;  /* 0x001c1f18394c7589 */ /* 0x000fe800000e0000 */
[----:B------:R-:W4:Y:S04]  /*10f90*/  SHFL.IDX PT, R13, R38, R51, 0x1c1f ;  /* 0x001c1f33260d7589 */ /* 0x000f2800000e0000 */
[----:B------:R-:W4:Y:S04]  /*10fa0*/  SHFL.IDX PT, R33, R122, R51, 0x1c1f ;  /* 0x001c1f337a217589 */ /* 0x000f2800000e0000 */
[----:B------:R-:W-:Y:S04]  /*10fb0*/  SHFL.IDX PT, R87, R87, R24, 0x1c1f ;  /* 0x001c1f1857577589 */ /* 0x000fe800000e0000 */
[----:B------:R4:W4:Y:S01]  /*10fc0*/  SHFL.IDX PT, R134, R134, R51, 0x1c1f ;  /* 0x001c1f3386867589 */ /* 0x00092200000e0000 */
[----:B0-----:R-:W-:-:S02]  /*10fd0*/  SEL R42, R43, R26, P0 ;  /* 0x0000001a2b2a7207 */ /* 0x001fc40000000000 */
[----:B-1----:R-:W-:Y:S02]  /*10fe0*/  SEL R44, R26, R43, P0 ;  /* 0x0000002b1a2c7207 */ /* 0x002fe40000000000 */
[----:B--2---:R-:W-:Y:S02]  /*10ff0*/  SEL R43, R45, R40, P0 ;  /* 0x000000282d2b7207 */ /* 0x004fe40000000000 */
[----:B------:R-:W-:Y:S02]  /*11000*/  SEL R45, R40, R45, P0 ;  /* 0x0000002d282d7207 */ /* 0x000fe40000000000 */
[----:B---3--:R-:W-:Y:S02]  /*11010*/  SEL R46, R65, R52, P0 ;  /* 0x00000034412e7207 */ /* 0x008fe40000000000 */
        /* <DEDUP_REMOVED lines=45> */
[----:B------:R-:W-:Y:S02]  /*112f0*/  SEL R74, R76, R13, P0 ;  /* 0x0000000d4c4a7207 */ /* 0x000fe40000000000 */
[----:B------:R-:W-:Y:S02]  /*11300*/  SEL R78, R80, R33, P0 ;  /* 0x00000021504e7207 */ /* 0x000fe40000000000 */
[----:B------:R-:W-:Y:S02]  /*11310*/  SEL R76, R13, R76, P0 ;  /* 0x0000004c0d4c7207 */ /* 0x000fe40000000000 */
[----:B------:R-:W-:Y:S01]  /*11320*/  SEL R80, R33, R80, P0 ;  /* 0x0000005021507207 */ /* 0x000fe20000000000 */
[----:B------:R-:W-:Y:S01]  /*11330*/  STSM.16.M88.4 [R0], R4 ;  /* 0x0000000400007844 */ /* 0x000fe20000000200 */
[----:B------:R-:W-:-:S02]  /*11340*/  SEL R39, R87, R134, P0 ;  /* 0x0000008657277207 */ /* 0x000fc40000000000 */
[----:B------:R-:W-:Y:S01]  /*11350*/  SEL R41, R134, R87, P0 ;  /* 0x0000005786297207 */ /* 0x000fe20000000000 */
[----:B------:R0:W-:Y:S01]  /*11360*/  STSM.16.M88.4 [R35], R8 ;  /* 0x0000000823007844 */ /* 0x0001e20000000200 */
        /* <DEDUP_REMOVED lines=11> */
[----:B0-----:R-:W-:Y:S02]  /*11420*/  F2FP.BF16.F32.PACK_AB R35, R81, R80 ;  /* 0x000000505123723e */ /* 0x001fe400000010ff */
[----:B------:R-:W-:Y:S02]  /*11430*/  F2FP.BF16.F32.PACK_AB R4, R83, R82 ;  /* 0x000000525304723e */ /* 0x000fe400000010ff */
[----:B------:R-:W-:Y:S02]  /*11440*/  F2FP.BF16.F32.PACK_AB R5, R39, R38 ;  /* 0x000000262705723e */ /* 0x000fe400000010ff */
[----:B------:R-:W-:Y:S02]  /*11450*/  F2FP.BF16.F32.PACK_AB R6, R85, R84 ;  /* 0x000000545506723e */ /* 0x000fe400000010ff */
[----:B------:R-:W-:Y:S01]  /*11460*/  F2FP.BF16.F32.PACK_AB R7, R41, R40 ;  /* 0x000000282907723e */ /* 0x000fe200000010ff */
[----:B------:R-:W-:Y:S04]  /*11470*/  STSM.16.M88.4 [R86], R12 ;  /* 0x0000000c56007844 */ /* 0x000fe80000000200 */
[----:B------:R0:W-:Y:S04]  /*11480*/  STSM.16.M88.4 [R2], R24 ;  /* 0x0000001802007844 */ /* 0x0001e80000000200 */
[----:B------:R1:W-:Y:S04]  /*11490*/  STSM.16.M88.4 [R21], R32 ;  /* 0x0000002015007844 */ /* 0x0003e80000000200 */
[----:B------:R2:W-:Y:S01]  /*114a0*/  STSM.16.M88.4 [R28], R4 ;  /* 0x000000041c007844 */ /* 0x0005e20000000200 */
[----:B------:R-:W-:-:S02]  /*114b0*/  ISETP.NE.U32.AND P0, PT, RZ, UR4, PT ;  /* 0x00000004ff007c0c */ /* 0x000fc4000bf05070 */
[----:B------:R-:W-:Y:S01]  /*114c0*/  IADD3 R8, P1, R99, UR4, RZ ;  /* 0x0000000463087c10 */ /* 0x000fe2000ff3e0ff */
[----:B------:R-:W-:Y:S01]  /*114d0*/  IMAD.MOV.U32 R0, RZ, RZ, RZ ;  /* 0x000000ffff007224 */ /* 0x000fe200078e00ff */
[----:B------:R-:W-:Y:S01]  /*114e0*/  BAR.SYNC.DEFER_BLOCKING 0x1, 0x180 ;  /* 0x0046000000007b1d */ /* 0x000fe20000010000 */
[----:B------:R-:W-:Y:S02]  /*114f0*/  ISETP.NE.AND.EX P0, PT, RZ, UR5, PT, P0 ;  /* 0x00000005ff007c0c */ /* 0x000fe4000bf05300 */
[----:B------:R-:W-:Y:S01]  /*11500*/  IADD3.X R9, R95, UR5, RZ, P1, !PT ;  /* 0x000000055f097c10 */ /* 0x000fe20008ffe4ff */
[----:B0-----:R-:W-:Y:S01]  /*11510*/  IMAD.MOV.U32 R27, RZ, RZ, 0x9b8 ;  /* 0x000009b8ff1b7424 */ /* 0x001fe200078e00ff */
[----:B------:R-:W-:-:S03]  /*11520*/  ISETP.GT.AND P3, PT, R88, 0x1, PT ;  /* 0x000000015800780c */ /* 0x000fc60003f64270 */
[----:B------:R-:W0:Y:S08]  /*11530*/  LDC.64 R14, c[0x0][0xba8] ;  /* 0x0002ea00ff0e7b82 */ /* 0x000e300000000a00 */
[----:B-1----:R-:W1:Y:S01]  /*11540*/  LDC R21, c[0x0][0xbe8] ;  /* 0x0002fa00ff157b82 */ /* 0x002e620000000800 */
[----:B------:R-:W3:Y:S01]  /*11550*/  @P0 LDG.E R0, desc[UR42][R8.64] ;  /* 0x0000002a08000981 */ /* 0x000ee2000c1e1900 */
[----:B------:R-:W-:-:S06]  /*11560*/  SEL R27, R27, 0x978, P3 ;  /* 0x000009781b1b7807 */ /* 0x000fcc0001800000 */
[----:B--2---:R-:W2:Y:S01]  /*11570*/  LDC.64 R6, c[0x0][R27+0x220] ;  /* 0x000088001b067b82 */ /* 0x004ea20000000a00 */
[----:B------:R-:W-:-:S07]  /*11580*/  ISETP.NE.U32.AND P1, PT, RZ, UR6, PT ;  /* 0x00000006ff007c0c */ /* 0x000fce000bf25070 */
[----:B------:R-:W4:Y:S01]  /*11590*/  LDC.64 R10, c[0x0][R27+0x218] ;  /* 0x000086001b0a7b82 */ /* 0x000f220000000a00 */
[----:B------:R-:W-:Y:S02]  /*115a0*/  ISETP.NE.AND.EX P1, PT, RZ, UR7, PT, P1 ;  /* 0x00000007ff007c0c */ /* 0x000fe4000bf25310 */
[----:B-1----:R-:W-:-:S05]  /*115b0*/  ISETP.NE.AND P4, PT, R21, 0x1, PT ;  /* 0x000000011500780c */ /* 0x002fca0003f85270 */
[----:B------:R-:W1:Y:S06]  /*115c0*/  LDC.64 R12, c[0x0][R27+0x228] ;  /* 0x00008a001b0c7b82 */ /* 0x000e6c0000000a00 */
[----:B------:R-:W-:Y:S01]  /*115d0*/  @P1 IADD3 R4, P2, R99, UR6, RZ ;  /* 0x0000000663041c10 */ /* 0x000fe2000ff5e0ff */
[----:B------:R-:W-:Y:S01]  /*115e0*/  ULDC UR6, c[0x0][0xa88] ;  /* 0x0002a20000067ab9 */ /* 0x000fe20000000800 */
[----:B------:R-:W3:Y:S01]  /*115f0*/  @P4 LDC R87, c[0x0][0xbec] ;  /* 0x0002fb00ff574b82 */ /* 0x000ee20000000800 */
[----:B------:R-:W-:Y:S01]  /*11600*/  IMAD.U32 R26, RZ, RZ, UR6 ;  /* 0x00000006ff1a7e24 */ /* 0x000fe2000f8e00ff */
[----:B------:R-:W-:-:S05]  /*11610*/  @P1 IADD3.X R5, R95, UR7, RZ, P2, !PT ;  /* 0x000000075f051c10 */ /* 0x000fca00097fe4ff */
[----:B------:R0:W5:Y:S01]  /*11620*/  @P1 LDG.E R26, desc[UR42][R4.64] ;  /* 0x0000002a041a1981 */ /* 0x000162000c1e1900 */
[----:B------:R-:W-:Y:S01]  /*11630*/  ISETP.NE.U32.AND P2, PT, RZ, UR4, PT ;  /* 0x00000004ff007c0c */ /* 0x000fe2000bf45070 */
[----:B------:R-:W3:Y:S08]  /*11640*/  @P4 LDC R89, c[0x0][0xbf0] ;  /* 0x0002fc00ff594b82 */ /* 0x000ef00000000800 */
[----:B0-----:R-:W0:Y:S01]  /*11650*/  LDC.64 R4, c[0x0][R27+0x210] ;  /* 0x000084001b047b82 */ /* 0x001e220000000a00 */
[----:B------:R-:W-:-:S04]  /*11660*/  ISETP.NE.AND.EX P2, PT, RZ, UR5, PT, P2 ;  /* 0x00000005ff007c0c */ /* 0x000fc8000bf45320 */
[----:B------:R-:W-:Y:S02]  /*11670*/  SEL R2, R97, RZ, !P2 ;  /* 0x000000ff61027207 */ /* 0x000fe40005000000 */
[----:B------:R-:W-:Y:S01]  /*11680*/  SEL R25, R96, RZ, !P2 ;  /* 0x000000ff60197207 */ /* 0x000fe20005000000 */
[----:B------:R-:W-:Y:S01]  /*11690*/  IMAD R24, R92, 0xc0, R93 ;  /* 0x000000c05c187824 */ /* 0x000fe200078e025d */
[----:B------:R-:W0:Y:S01]  /*116a0*/  @!P3 LDC R14, c[0x0][0xb50] ;  /* 0x0002d400ff0ebb82 */ /* 0x000e220000000800 */
[----:B--2---:R-:W-:-:S04]  /*116b0*/  IMAD R7, R7, R2, RZ ;  /* 0x0000000207077224 */ /* 0x004fc800078e02ff */
[----:B------:R-:W-:Y:S02]  /*116c0*/  IMAD R35, R6, R25, R7 ;  /* 0x0000001906237224 */ /* 0x000fe400078e0207 */
[-C--:B----4-:R-:W-:Y:S01]  /*116d0*/  IMAD R33, R11, R22.reuse, RZ ;  /* 0x000000160b217224 */ /* 0x090fe200078e02ff */
[----:B------:R-:W2:Y:S01]  /*116e0*/  @!P3 LDC R15, c[0x0][0xb54] ;  /* 0x0002d500ff0fbb82 */ /* 0x000ea20000000800 */
[----:B------:R-:W-:-:S04]  /*116f0*/  IMAD.WIDE.U32 R10, R10, R22, RZ ;  /* 0x000000160a0a7225 */ /* 0x000fc800078e00ff */
[----:B------:R-:W-:Y:S01]  /*11700*/  IMAD.WIDE.U32 R6, R6, R2, RZ ;  /* 0x0000000206067225 */ /* 0x000fe200078e00ff */
[----:B------:R-:W-:-:S03]  /*11710*/  SEL R25, R90, RZ, P3 ;  /* 0x000000ff5a197207 */ /* 0x000fc60001800000 */
[----:B------:R-:W-:Y:S02]  /*11720*/  IMAD.IADD R35, R7, 0x1, R35 ;  /* 0x0000000107237824 */ /* 0x000fe400078e0223 */
[----:B------:R-:W-:Y:S02]  /*11730*/  IMAD.MOV.U32 R7, RZ, RZ, R24 ;  /* 0x000000ffff077224 */ /* 0x000fe400078e0018 */
[----:B------:R-:W-:Y:S02]  /*11740*/  IMAD.IADD R11, R11, 0x1, R33 ;  /* 0x000000010b0b7824 */ /* 0x000fe400078e0221 */
[-C--:B-1----:R-:W-:Y:S02]  /*11750*/  IMAD R33, R13, R25.reuse, RZ ;  /* 0x000000190d217224 */ /* 0x082fe400078e02ff */
[----:B------:R-:W-:-:S04]  /*11760*/  IMAD.WIDE.U32 R12, R12, R25, RZ ;  /* 0x000000190c0c7225 */ /* 0x000fc800078e00ff */
[----:B------:R-:W-:Y:S01]  /*11770*/  IMAD.IADD R33, R13, 0x1, R33 ;  /* 0x000000010d217824 */ /* 0x000fe200078e0221 */
[--C-:B---3--:R-:W-:Y:S01]  /*11780*/  IADD3 R10, P2, P5, R6, R10, R0.reuse ;  /* 0x0000000a060a7210 */ /* 0x108fe20007d5e000 */
[----:B------:R-:W-:Y:S01]  /*11790*/  @P4 IMAD.HI.U32 R6, R24, R87, RZ ;  /* 0x0000005718064227 */ /* 0x000fe200078e00ff */
[----:B------:R-:W-:-:S04]  /*117a0*/  SHF.R.S32.HI R86, RZ, 0x1f, R0 ;  /* 0x0000001fff567819 */ /* 0x000fc80000011400 */
[----:B------:R-:W-:Y:S02]  /*117b0*/  @P4 SHF.R.U32.HI R7, RZ, R89, R6 ;  /* 0x00000059ff074219 */ /* 0x000fe40000011606 */
[----:B------:R-:W-:-:S03]  /*117c0*/  IADD3.X R11, R35, R11, R86, P2, P5 ;  /* 0x0000000b230b7210 */ /* 0x000fc600017ea456 */
[--C-:B------:R-:W-:Y:S01]  /*117d0*/  IMAD.MOV R25, RZ, RZ, -R7.reuse ;  /* 0x000000ffff197224 */ /* 0x100fe200078e0a07 */
[----:B------:R-:W-:Y:S02]  /*117e0*/  IADD3 R12, P2, P5, R7, R10, R12 ;  /* 0x0000000a070c7210 */ /* 0x000fe40007d5e00c */
[----:B------:R-:W-:Y:S01]  /*117f0*/  SHF.R.S32.HI R6, RZ, 0x1f, R7 ;  /* 0x0000001fff067819 */ /* 0x000fe20000011407 */
[----:B------:R-:W-:-:S03]  /*11800*/  IMAD R7, R21, R25, R24 ;  /* 0x0000001915077224 */ /* 0x000fc600078e0218 */
[----:B------:R-:W-:Y:S01]  /*11810*/  IADD3.X R13, R6, R11, R33, P2, P5 ;  /* 0x0000000b060d7210 */ /* 0x000fe200017ea421 */
[-C--:B0-----:R-:W-:Y:S01]  /*11820*/  IMAD R5, R5, R7.reuse, RZ ;  /* 0x0000000705057224 */ /* 0x081fe200078e02ff */
[----:B------:R-:W-:Y:S01]  /*11830*/  SHF.R.S32.HI R11, RZ, 0x1f, R7 ;  /* 0x0000001fff0b7819 */ /* 0x000fe20000011407 */
[----:B------:R-:W-:-:S04]  /*11840*/  IMAD.WIDE.U32 R12, R4, R7, R12 ;  /* 0x00000007040c7225 */ /* 0x000fc800078e000c */
[----:B------:R-:W-:Y:S01]  /*11850*/  IMAD R5, R4, R11, R5 ;  /* 0x0000000b04057224 */ /* 0x000fe200078e0205 */
[----:B------:R-:W-:-:S03]  /*11860*/  LEA R14, P2, R12, R14, 0x2 ;  /* 0x0000000e0c0e7211 */ /* 0x000fc600078410ff */
[----:B------:R-:W-:-:S05]  /*11870*/  IMAD.IADD R4, R13, 0x1, R5 ;  /* 0x000000010d047824 */ /* 0x000fca00078e0205 */
[----:B--2---:R-:W-:Y:S01]  /*11880*/  LEA.HI.X R15, R12, R15, R4, 0x2, P2 ;  /* 0x0000000f0c0f7211 */ /* 0x004fe200010f1404 */
[----:B------:R-:W-:Y:S06]  /*11890*/  @P1 BRA `(.L_x_11484) ;  /* 0x0000000000101947 */ /* 0x000fec0003800000 */
[----:B------:R-:W-:Y:S05]  /*118a0*/  @!P0 BRA `(.L_x_11484) ;  /* 0x00000000000c8947 */ /* 0x000fea0003800000 */
[----:B------:R-:W2:Y:S04]  /*118b0*/  LDG.E R5, desc[UR42][R8.64] ;  /* 0x0000002a08057981 */ /* 0x000ea8000c1e1900 */
[----:B-----5:R-:W2:Y:S02]  /*118c0*/  LDG.E R26, desc[UR42][R8.64+0x4] ;  /* 0x0000042a081a7981 */ /* 0x020ea4000c1e1900 */
[----:B--2---:R-:W-:-:S07]  /*118d0*/  IMAD.IADD R26, R26, 0x1, -R5 ;  /* 0x000000011a1a7824 */ /* 0x004fce00078e0a05 */
.L_x_11484:
[----:B------:R-:W2:Y:S01]  /*118e0*/  LDL R9, [R1+0xa4] ;  /* 0x0000a40001097983 */ /* 0x000ea20000100800 */
[----:B------:R-:W0:Y:S03]  /*118f0*/  S2R R4, SR_TID.X ;  /* 0x0000000000047919 */ /* 0x000e260000002100 */
[----:B------:R-:W-:Y:S04]  /*11900*/  SHFL.IDX PT, R5, R15, RZ, 0x1c1f ;  /* 0x001c1fff0f057589 */ /* 0x000fe800000e0000 */
[----:B------:R-:W-:Y:S04]  /*11910*/  SHFL.IDX PT, R6, R14, 0x1, 0x1c1f ;  /* 0x003c1f000e067f89 */ /* 0x000fe800000e0000 */
[----:B------:R-:W-:Y:S01]  /*11920*/  SHFL.IDX PT, R7, R15, 0x1, 0x1c1f ;  /* 0x003c1f000f077f89 */ /* 0x000fe200000e0000 */
[----:B0-----:R-:W-:-:S05]  /*11930*/  VIADD R10, R4, 0xffffff80 ;  /* 0xffffff80040a7836 */ /* 0x001fca0000000000 */
[----:B------:R-:W-:-:S04]  /*11940*/  SHF.R.S32.HI R8, RZ, 0x1f, R10 ;  /* 0x0000001fff087819 */ /* 0x000fc8000001140a */
[----:B------:R-:W-:Y:S01]  /*11950*/  LEA.HI R8, R8, R10, RZ, 0x7 ;  /* 0x0000000a08087211 */ /* 0x000fe200078f38ff */
[----:B------:R-:W0:Y:S03]  /*11960*/  SHFL.IDX PT, R4, R14, RZ, 0x1c1f ;  /* 0x001c1fff0e047589 */ /* 0x000e2600000e0000 */
[----:B------:R-:W-:Y:S01]  /*11970*/  LOP3.LUT R8, R8, 0xffffff80, RZ, 0xc0, !PT ;  /* 0xffffff8008087812 */ /* 0x000fe200078ec0ff */
[----:B-----5:R-:W-:-:S04]  /*11980*/  IMAD R28, R26, R21, RZ ;  /* 0x000000151a1c7224 */ /* 0x020fc800078e02ff */
[----:B------:R-:W-:-:S05]  /*11990*/  IMAD.IADD R8, R10, 0x1, -R8 ;  /* 0x000000010a087824 */ /* 0x000fca00078e0a08 */
[----:B------:R-:W-:Y:S01]  /*119a0*/  LOP3.LUT P0, RZ, R8, 0x3, RZ, 0xc0, !PT ;  /* 0x0000000308ff7812 */ /* 0x000fe2000780c0ff */
[----:B--2---:R-:W-:-:S04]  /*119b0*/  IMAD R9, R92, 0xc0, R9 ;  /* 0x000000c05c097824 */ /* 0x004fc800078e0209 */
[C---:B------:R-:W-:Y:S01]  /*119c0*/  VIADD R10, R9.reuse, 0x8 ;  /* 0x00000008090a7836 */ /* 0x040fe20000000000 */
[----:B------:R-:W-:-:S04]  /*119d0*/  ISETP.GE.OR P1, PT, R9, R28, P0 ;  /* 0x0000001c0900720c */ /* 0x000fc80000726670 */
[----:B------:R-:W-:-:S09]  /*119e0*/  ISETP.GE.OR P0, PT, R10, R28, P0 ;  /* 0x0000001c0a00720c */ /* 0x000fd20000706670 */
[----:B0-----:R0:W-:Y:S04]  /*119f0*/  @!P1 ST.E desc[UR42][R4.64], R3 ;  /* 0x0000000304009985 */ /* 0x0011e8000c10192a */
[----:B------:R0:W-:Y:S01]  /*11a00*/  @!P0 ST.E desc[UR42][R6.64], R20 ;  /* 0x0000001406008985 */ /* 0x0001e2000c10192a */
[----:B------:R-:W-:Y:S05]  /*11a10*/  @P3 BRA `(.L_x_11485) ;  /* 0x00000008001c3947 */ /* 0x000fea0003800000 */
[----:B------:R-:W2:Y:S01]  /*11a20*/  LDL R87, [R1+0x34] ;  /* 0x0000340001577983 */ /* 0x000ea20000100800 */
[----:B------:R-:W1:Y:S01]  /*11a30*/  @P4 LDC R43, c[0x0][0xbec] ;  /* 0x0002fb00ff2b4b82 */ /* 0x000e620000000800 */
[----:B------:R-:W-:Y:S02]  /*11a40*/  ULDC.64 UR4, c[0x0][0xaa0] ;  /* 0x0002a80000047ab9 */ /* 0x000fe40000000a00 */
[----:B------:R3:W5:Y:S04]  /*11a50*/  LDL R49, [R1+0xb4] ;  /* 0x0000b40001317983 */ /* 0x0007680000100800 */
[----:B------:R3:W5:Y:S01]  /*11a60*/  LDL R48, [R1+0x54] ;  /* 0x0000540001307983 */ /* 0x0007620000100800 */
[----:B------:R-:W4:Y:S03]  /*11a70*/  @P4 LDC R45, c[0x0][0xbf0] ;  /* 0x0002fc00ff2d4b82 */ /* 0x000f260000000800 */
[----:B------:R3:W5:Y:S04]  /*11a80*/  LDL R47, [R1+0xb0] ;  /* 0x0000b000012f7983 */ /* 0x0007680000100800 */
[----:B------:R3:W5:Y:S01]  /*11a90*/  LDL R46, [R1+0x60] ;  /* 0x00006000012e7983 */ /* 0x0007620000100800 */
[----:B------:R-:W0:Y:S02]  /*11aa0*/  S2R R8, SR_TID.X ;  /* 0x0000000000087919 */ /* 0x000e240000002100 */
[----:B0-----:R-:W-:-:S05]  /*11ab0*/  VIADD R89, R8, 0xffffff80 ;  /* 0xffffff8008597836 */ /* 0x001fca0000000000 */
[----:B------:R-:W-:-:S04]  /*11ac0*/  SHF.R.S32.HI R88, RZ, 0x1f, R89 ;  /* 0x0000001fff587819 */ /* 0x000fc80000011459 */
[----:B------:R-:W-:-:S04]  /*11ad0*/  LEA.HI R88, R88, R89, RZ, 0x2 ;  /* 0x0000005958587211 */ /* 0x000fc800078f10ff */
[----:B------:R-:W-:Y:S02]  /*11ae0*/  SHF.R.S32.HI R88, RZ, 0x2, R88 ;  /* 0x00000002ff587819 */ /* 0x000fe40000011458 */
[----:B------:R-:W-:-:S04]  /*11af0*/  SHF.R.S32.HI R20, RZ, 0x1f, R89 ;  /* 0x0000001fff147819 */ /* 0x000fc80000011459 */
[----:B------:R-:W-:-:S04]  /*11b00*/  LEA.HI R20, R20, R89, RZ, 0x2 ;  /* 0x0000005914147211 */ /* 0x000fc800078f10ff */
[----:B------:R-:W-:Y:S01]  /*11b10*/  LOP3.LUT R20, R20, 0xfffffffc, RZ, 0xc0, !PT ;  /* 0xfffffffc14147812 */ /* 0x000fe200078ec0ff */
[----:B------:R-:W-:-:S04]  /*11b20*/  IMAD.WIDE.U32 R40, R0, UR4, RZ ;  /* 0x0000000400287c25 */ /* 0x000fc8000f8e00ff */
[----:B------:R-:W-:Y:S01]  /*11b30*/  IMAD.IADD R20, R89, 0x1, -R20 ;  /* 0x0000000159147824 */ /* 0x000fe200078e0a14 */
[----:B------:R-:W-:Y:S01]  /*11b40*/  BSSY B1, `(.L_x_11486) ;  /* 0x0000061000017945 */ /* 0x000fe20003800000 */
[----:B--2---:R-:W-:-:S04]  /*11b50*/  IMAD R5, R88, 0x20, R87 ;  /* 0x0000002058057824 */ /* 0x004fc800078e0257 */
[----:B------:R-:W-:-:S03]  /*11b60*/  IMAD.WIDE R4, R5, 0x2, R36 ;  /* 0x0000000205047825 */ /* 0x000fc600078e0224 */
[----:B------:R-:W-:-:S04]  /*11b70*/  IADD3 R6, P5, R4, 0x7800, RZ ;  /* 0x0000780004067810 */ /* 0x000fc80007fbe0ff */
[----:B------:R-:W-:-:S04]  /*11b80*/  LOP3.LUT R3, R6, 0x180, RZ, 0xc0, !PT ;  /* 0x0000018006037812 */ /* 0x000fc800078ec0ff */
[----:B------:R-:W-:-:S04]  /*11b90*/  SHF.R.U64 R3, R3, 0x3, RZ ;  /* 0x0000000303037819 */ /* 0x000fc800000012ff */
[----:B------:R-:W-:Y:S01]  /*11ba0*/  LOP3.LUT R36, R3, R6, RZ, 0x3c, !PT ;  /* 0x0000000603247212 */ /* 0x000fe200078e3cff */
[----:B------:R-:W-:-:S04]  /*11bb0*/  IMAD R3, R86, UR4, RZ ;  /* 0x0000000456037c24 */ /* 0x000fc8000f8e02ff */
[----:B------:R-:W-:Y:S01]  /*11bc0*/  IMAD R3, R0, UR5, R3 ;  /* 0x0000000500037c24 */ /* 0x000fe2000f8e0203 */
[----:B------:R-:W-:Y:S01]  /*11bd0*/  ULDC.64 UR4, c[0x0][0xae8] ;  /* 0x0002ba0000047ab9 */ /* 0x000fe20000000a00 */
[----:B------:R-:W-:Y:S02]  /*11be0*/  IMAD R0, R20, 0x60, R88 ;  /* 0x0000006014007824 */ /* 0x000fe400078e0258 */
[----:B------:R-:W-:Y:S02]  /*11bf0*/  IMAD.IADD R41, R41, 0x1, R3 ;  /* 0x0000000129297824 */ /* 0x000fe400078e0203 */
[----:B------:R-:W-:Y:S01]  /*11c00*/  IMAD R42, R92, 0xc0, R0 ;  /* 0x000000c05c2a7824 */ /* 0x000fe200078e0200 */
[----:B------:R-:W-:Y:S01]  /*11c10*/  IADD3 R9, P0, R4, 0x1800, RZ ;  /* 0x0000180004097810 */ /* 0x000fe20007f1e0ff */
[----:B------:R-:W-:Y:S01]  /*11c20*/  IMAD.WIDE.U32 R40, R22, UR4, R40 ;  /* 0x0000000416287c25 */ /* 0x000fe2000f8e0028 */
[C---:B------:R-:W-:Y:S02]  /*11c30*/  IADD3 R13, P1, R4.reuse, 0x3000, RZ ;  /* 0x00003000040d7810 */ /* 0x040fe40007f3e0ff */
[----:B------:R-:W-:-:S02]  /*11c40*/  IADD3 R25, P2, R4, 0x4800, RZ ;  /* 0x0000480004197810 */ /* 0x000fc40007f5e0ff */
[----:B------:R-:W-:Y:S01]  /*11c50*/  IADD3 R33, P3, R4, 0x6000, RZ ;  /* 0x0000600004217810 */ /* 0x000fe20007f7e0ff */
[----:B-1----:R-:W-:Y:S01]  /*11c60*/  @P4 IMAD.HI.U32 R0, R42, R43, RZ ;  /* 0x0000002b2a004227 */ /* 0x002fe200078e00ff */
[----:B------:R-:W-:Y:S02]  /*11c70*/  SHF.R.S32.HI R3, RZ, 0x1f, R2 ;  /* 0x0000001fff037819 */ /* 0x000fe40000011402 */
[----:B------:R-:W-:Y:S01]  /*11c80*/  LOP3.LUT R8, R9, 0x180, RZ, 0xc0, !PT ;  /* 0x0000018009087812 */ /* 0x000fe200078ec0ff */
[----:B------:R-:W-:Y:S01]  /*11c90*/  IMAD R41, R22, UR5, R41 ;  /* 0x0000000516297c24 */ /* 0x000fe2000f8e0229 */
[----:B------:R-:W-:Y:S01]  /*11ca0*/  LOP3.LUT R12, R13, 0x180, RZ, 0xc0, !PT ;  /* 0x000001800d0c7812 */ /* 0x000fe200078ec0ff */
[----:B------:R-:W-:Y:S01]  /*11cb0*/  ULDC.64 UR4, c[0x0][0xaf0] ;  /* 0x0002bc0000047ab9 */ /* 0x000fe20000000a00 */
[----:B------:R-:W-:Y:S02]  /*11cc0*/  LOP3.LUT R24, R25, 0x180, RZ, 0xc0, !PT ;  /* 0x0000018019187812 */ /* 0x000fe400078ec0ff */
[----:B------:R-:W-:Y:S01]  /*11cd0*/  LOP3.LUT R32, R33, 0x180, RZ, 0xc0, !PT ;  /* 0x0000018021207812 */ /* 0x000fe200078ec0ff */
[----:B------:R-:W-:Y:S01]  /*11ce0*/  IMAD.MOV.U32 R43, RZ, RZ, R42 ;  /* 0x000000ffff2b7224 */ /* 0x000fe200078e002a */
[----:B------:R-:W-:Y:S01]  /*11cf0*/  LOP3.LUT R7, R4, 0x180, RZ, 0xc0, !PT ;  /* 0x0000018004077812 */ /* 0x000fe200078ec0ff */
[----:B------:R-:W-:Y:S01]  /*11d00*/  IMAD R3, R3, UR4, RZ ;  /* 0x0000000403037c24 */ /* 0x000fe2000f8e02ff */
[----:B----4-:R-:W-:-:S02]  /*11d10*/  @P4 SHF.R.U32.HI R43, RZ, R45, R0 ;  /* 0x0000002dff2b4219 */ /* 0x010fc40000011600 */
[----:B------:R-:W-:Y:S02]  /*11d20*/  SHF.R.U64 R8, R8, 0x3, RZ ;  /* 0x0000000308087819 */ /* 0x000fe400000012ff */
[----:B------:R-:W-:Y:S02]  /*11d30*/  SHF.R.U64 R12, R12, 0x3, RZ ;  /* 0x000000030c0c7819 */ /* 0x000fe400000012ff */
[----:B------:R-:W-:Y:S02]  /*11d40*/  SHF.R.U64 R24, R24, 0x3, RZ ;  /* 0x0000000318187819 */ /* 0x000fe400000012ff */
[----:B------:R-:W-:Y:S02]  /*11d50*/  SHF.R.U64 R32, R32, 0x3, RZ ;  /* 0x0000000320207819 */ /* 0x000fe400000012ff */
[----:B------:R-:W-:Y:S01]  /*11d60*/  SHF.R.U64 R7, R7, 0x3, RZ ;  /* 0x0000000307077819 */ /* 0x000fe200000012ff */
[C---:B------:R-:W-:Y:S01]  /*11d70*/  IMAD R45, R2.reuse, UR5, R3 ;  /* 0x00000005022d7c24 */ /* 0x040fe2000f8e0203 */
[----:B------:R-:W-:Y:S01]  /*11d80*/  SHF.R.S32.HI R0, RZ, 0x1f, R43 ;  /* 0x0000001fff007819 */ /* 0x000fe2000001142b */
[----:B------:R-:W-:Y:S01]  /*11d90*/  IMAD.WIDE.U32 R2, R2, UR4, R40 ;  /* 0x0000000402027c25 */ /* 0x000fe2000f8e0028 */
[----:B------:R-:W-:Y:S01]  /*11da0*/  LOP3.LUT R8, R8, R9, RZ, 0x3c, !PT ;  /* 0x0000000908087212 */ /* 0x000fe200078e3cff */
[----:B------:R-:W-:Y:S01]  /*11db0*/  ULDC.64 UR4, c[0x0][0xae0] ;  /* 0x0002b80000047ab9 */ /* 0x000fe20000000a00 */
[----:B------:R-:W-:Y:S01]  /*11dc0*/  LOP3.LUT R12, R12, R13, RZ, 0x3c, !PT ;  /* 0x0000000d0c0c7212 */ /* 0x000fe200078e3cff */
[----:B------:R-:W-:Y:S01]  /*11dd0*/  IMAD.MOV R20, RZ, RZ, -R43 ;  /* 0x000000ffff147224 */ /* 0x000fe200078e0a2b */
[----:B------:R-:W-:Y:S01]  /*11de0*/  LOP3.LUT R24, R24, R25, RZ, 0x3c, !PT ;  /* 0x0000001918187212 */ /* 0x000fe200078e3cff */
[--C-:B------:R-:W-:Y:S01]  /*11df0*/  IMAD.X R9, RZ, RZ, R5.reuse, P0 ;  /* 0x000000ffff097224 */ /* 0x100fe200000e0605 */
[----:B------:R-:W-:Y:S01]  /*11e00*/  LOP3.LUT R32, R32, R33, RZ, 0x3c, !PT ;  /* 0x0000002120207212 */ /* 0x000fe200078e3cff */
[--C-:B------:R-:W-:Y:S01]  /*11e10*/  IMAD.X R13, RZ, RZ, R5.reuse, P1 ;  /* 0x000000ffff0d7224 */ /* 0x100fe200008e0605 */
[----:B------:R-:W-:Y:S01]  /*11e20*/  LOP3.LUT R4, R7, R4, RZ, 0x3c, !PT ;  /* 0x0000000407047212 */ /* 0x000fe200078e3cff */
[----:B------:R-:W-:-:S02]  /*11e30*/  IMAD.X R25, RZ, RZ, R5, P2 ;  /* 0x000000ffff197224 */ /* 0x000fc400010e0605 */
[--C-:B------:R-:W-:Y:S02]  /*11e40*/  IMAD.X R33, RZ, RZ, R5.reuse, P3 ;  /* 0x000000ffff217224 */ /* 0x100fe400018e0605 */
[----:B------:R-:W-:Y:S01]  /*11e50*/  IMAD.X R37, RZ, RZ, R5, P5 ;  /* 0x000000ffff257224 */ /* 0x000fe200028e0605 */
[----:B------:R-:W-:Y:S01]  /*11e60*/  IADD3 R3, R3, R45, RZ ;  /* 0x0000002d03037210 */ /* 0x000fe20007ffe0ff */
[----:B------:R-:W-:Y:S01]  /*11e70*/  IMAD R0, R0, UR4, RZ ;  /* 0x0000000400007c24 */ /* 0x000fe2000f8e02ff */
[----:B------:R-:W5:Y:S01]  /*11e80*/  LD.E.128 R4, desc[UR42][R4.64] ;  /* 0x0000002a04047980 */ /* 0x000f62000c101d00 */
[----:B------:R-:W-:Y:S02]  /*11e90*/  IMAD R21, R21, R20, R42 ;  /* 0x0000001415157224 */ /* 0x000fe400078e022a */
[C---:B------:R-:W-:Y:S01]  /*11ea0*/  IMAD R41, R43.reuse, UR5, R0 ;  /* 0x000000052b297c24 */ /* 0x040fe2000f8e0200 */
[----:B------:R-:W5:Y:S01]  /*11eb0*/  LD.E.128 R8, desc[UR42][R8.64] ;  /* 0x0000002a08087980 */ /* 0x000f62000c101d00 */
[----:B------:R-:W-:Y:S01]  /*11ec0*/  IMAD.WIDE.U32 R2, R43, UR4, R2 ;  /* 0x000000042b027c25 */ /* 0x000fe2000f8e0002 */
[----:B------:R-:W-:Y:S01]  /*11ed0*/  SHF.R.S32.HI R0, RZ, 0x1f, R21 ;  /* 0x0000001fff007819 */ /* 0x000fe20000011415 */
[----:B------:R-:W-:Y:S01]  /*11ee0*/  ULDC.64 UR4, c[0x0][0xad8] ;  /* 0x0002b60000047ab9 */ /* 0x000fe20000000a00 */
        /* <DEDUP_REMOVED lines=22> */
[----:B0-----:R3:W0:Y:S03]  /*12050*/  SHFL.IDX PT, R20, R22, RZ, 0x1c1f ;  /* 0x001c1fff16147589 */ /* 0x00162600000e0000 */
[----:B------:R3:W-:Y:S01]  /*12060*/  SYNCS.ARRIVE.TRANS64.RED.A1T0 RZ, [R0+URZ], RZ ;  /* 0x000000ff00ff79a7 */ /* 0x0007e2000810043f */
[----:B------:R3:W1:Y:S01]  /*12070*/  SHFL.IDX PT, R21, R44, RZ, 0x1c1f ;  /* 0x001c1fff2c157589 */ /* 0x00066200000e0000 */
[----:B------:R-:W-:Y:S05]  /*12080*/  @P0 BRA `(.L_x_11487) ;  /* 0x0000000000300947 */ /* 0x000fea0003800000 */
[----:B------:R-:W-:Y:S02]  /*12090*/  ULDC UR4, c[0x0][0xac8] ;  /* 0x0002b20000047ab9 */ /* 0x000fe40000000800 */
[----:B-----5:R-:W-:Y:S02]  /*120a0*/  ISETP.GE.AND P1, PT, R48, UR4, PT ;  /* 0x0000000430007c0c */ /* 0x020fe4000bf26270 */
[----:B------:R-:W-:Y:S02]  /*120b0*/  ISETP.GE.AND P2, PT, R46, UR4, PT ;  /* 0x000000042e007c0c */ /* 0x000fe4000bf46270 */
[----:B------:R-:W-:-:S09]  /*120c0*/  ISETP.GE.AND P0, PT, R87, UR4, PT ;  /* 0x0000000457007c0c */ /* 0x000fd2000bf06270 */
[-C--:B0-----:R-:W-:Y:S02]  /*120d0*/  @!P1 LEA R40, P3, R48, R20.reuse, 0x1 ;  /* 0x0000001430289211 */ /* 0x081fe400078608ff */
[----:B------:R-:W-:Y:S02]  /*120e0*/  @!P2 LEA R42, P4, R46, R20, 0x1 ;  /* 0x000000142e2aa211 */ /* 0x000fe400078808ff */
[----:B-1----:R-:W-:Y:S01]  /*120f0*/  @!P0 IMAD.WIDE R2, R87, 0x2, R20 ;  /* 0x0000000257028825 */ /* 0x002fe200078e0214 */
[-C--:B------:R-:W-:Y:S02]  /*12100*/  @!P1 LEA.HI.X R41, R48, R21.reuse, R49, 0x1, P3 ;  /* 0x0000001530299211 */ /* 0x080fe400018f0c31 */
[----:B------:R-:W-:Y:S02]  /*12110*/  @!P2 LEA.HI.X R43, R46, R21, R47, 0x1, P4 ;  /* 0x000000152e2ba211 */ /* 0x000fe400020f0c2f */
[----:B------:R2:W-:Y:S04]  /*12120*/  @!P0 ST.E.128 desc[UR42][R2.64], R4 ;  /* 0x0000000402008985 */ /* 0x0005e8000c101d2a */
[----:B------:R2:W-:Y:S04]  /*12130*/  @!P1 ST.E.128 desc[UR42][R40.64], R12 ;  /* 0x0000000c28009985 */ /* 0x0005e8000c101d2a */
[----:B------:R2:W-:Y:S02]  /*12140*/  @!P2 ST.E.128 desc[UR42][R42.64], R32 ;  /* 0x000000202a00a985 */ /* 0x0005e4000c101d2a */
.L_x_11487:
[----:B------:R-:W-:Y:S05]  /*12150*/  BSYNC B1 ;  /* 0x0000000000017941 */ /* 0x000fea0003800000 */
.L_x_11486:
[----:B--2---:R-:W-:Y:S01]  /*12160*/  VIADD R3, R45, 0x60 ;  /* 0x000000602d037836 */ /* 0x004fe20000000000 */
[----:B-----5:R2:W4:Y:S04]  /*12170*/  SHFL.IDX PT, R5, R44, 0x1, 0x1c1f ;  /* 0x003c1f002c057f89 */ /* 0x02052800000e0000 */
[----:B------:R-:W-:Y:S01]  /*12180*/  ISETP.GE.AND P0, PT, R3, R28, PT ;  /* 0x0000001c0300720c */ /* 0x000fe20003f06270 */
[----:B------:R2:W0:-:S12]  /*12190*/  SHFL.IDX PT, R4, R22, 0x1, 0x1c1f ;  /* 0x003c1f0016047f89 */ /* 0x00041800000e0000 */
[----:B--2---:R-:W-:Y:S05]  /*121a0*/  @P0 BRA `(.L_x_11488) ;  /* 0x0000001400b00947 */ /* 0x004fea0003800000 */
[----:B------:R-:W-:Y:S02]  /*121b0*/  ULDC UR4, c[0x0][0xac8] ;  /* 0x0002b20000047ab9 */ /* 0x000fe40000000800 */
[----:B------:R-:W-:Y:S02]  /*121c0*/  ISETP.GE.AND P2, PT, R48, UR4, PT ;  /* 0x0000000430007c0c */ /* 0x000fe4000bf46270 */
[----:B------:R-:W-:-:S11]  /*121d0*/  ISETP.GE.AND P1, PT, R87, UR4, PT ;  /* 0x0000000457007c0c */ /* 0x000fd6000bf26270 */
[C---:B0-----:R-:W-:Y:S02]  /*121e0*/  @!P2 LEA R6, P0, R48.reuse, R4, 0x1 ;  /* 0x000000043006a211 */ /* 0x041fe400078008ff */
[----:B----4-:R-:W-:Y:S02]  /*121f0*/  @!P1 IMAD.WIDE R2, R87, 0x2, R4 ;  /* 0x0000000257029825 */ /* 0x010fe400078e0204 */
        /* <DEDUP_REMOVED lines=9> */
.L_x_11485:
[----:B------:R-:W-:Y:S01]  /*12290*/  ULDC.64 UR4, c[0x0][0xb08] ;  /* 0x0002c20000047ab9 */ /* 0x000fe20000000a00 */
[----:B------:R-:W2:Y:S01]  /*122a0*/  LDL R95, [R1+0x44] ;  /* 0x00004400015f7983 */ /* 0x000ea20000100800 */
[----:B0-----:R-:W-:Y:S01]  /*122b0*/  IMAD R3, R86, UR4, RZ ;  /* 0x0000000456037c24 */ /* 0x001fe2000f8e02ff */
[----:B------:R-:W0:Y:S01]  /*122c0*/  @P4 LDC R11, c[0x0][0xbec] ;  /* 0x0002fb00ff0b4b82 */ /* 0x000e220000000800 */
[C---:B------:R-:W-:Y:S01]  /*122d0*/  IMAD.WIDE.U32 R4, R0.reuse, UR4, RZ ;  /* 0x0000000400047c25 */ /* 0x040fe2000f8e00ff */
[----:B------:R-:W3:Y:S01]  /*122e0*/  LDL R94, [R1+0x5c] ;  /* 0x00005c00015e7983 */ /* 0x000ee20000100800 */
[----:B------:R-:W-:Y:S02]  /*122f0*/  ULDC.64 UR6, c[0x0][0xb30] ;  /* 0x0002cc0000067ab9 */ /* 0x000fe40000000a00 */
[----:B------:R-:W-:Y:S01]  /*12300*/  IMAD R3, R0, UR5, R3 ;  /* 0x0000000500037c24 */ /* 0x000fe2000f8e0203 */
[----:B------:R-:W-:Y:S01]  /*12310*/  ULDC.64 UR4, c[0x0][0xb38] ;  /* 0x0002ce0000047ab9 */ /* 0x000fe20000000a00 */
[----:B------:R1:W5:Y:S01]  /*12320*/  LDL R93, [R1+0x98] ;  /* 0x00009800015d7983 */ /* 0x0003620000100800 */
[----:B------:R-:W4:Y:S01]  /*12330*/  @P4 LDC R0, c[0x0][0xbf0] ;  /* 0x0002fc00ff004b82 */ /* 0x000f220000000800 */
[----:B------:R-:W-:Y:S01]  /*12340*/  IMAD.IADD R5, R5, 0x1, R3 ;  /* 0x0000000105057824 */ /* 0x000fe200078e0203 */
[----:B------:R-:W-:Y:S01]  /*12350*/  SHF.R.S32.HI R3, RZ, 0x1f, R2 ;  /* 0x0000001fff037819 */ /* 0x000fe20000011402 */
[----:B------:R1:W5:Y:S01]  /*12360*/  LDL R92, [R1+0x7c] ;  /* 0x00007c00015c7983 */ /* 0x0003620000100800 */
[----:B------:R-:W-:-:S03]  /*12370*/  IMAD.WIDE.U32 R4, R22, UR4, R4 ;  /* 0x0000000416047c25 */ /* 0x000fc6000f8e0004 */
[----:B------:R1:W5:Y:S01]  /*12380*/  LDL R91, [R1+0x94] ;  /* 0x00009400015b7983 */ /* 0x0003620000100800 */
[----:B------:R-:W-:Y:S01]  /*12390*/  IMAD R5, R22, UR5, R5 ;  /* 0x0000000516057c24 */ /* 0x000fe2000f8e0205 */
[----:B------:R-:W-:Y:S02]  /*123a0*/  ULDC.64 UR4, c[0x0][0xb40] ;  /* 0x0002d00000047ab9 */ /* 0x000fe40000000a00 */
[----:B------:R1:W5:Y:S01]  /*123b0*/  LDL R89, [R1+0x90] ;  /* 0x0000900001597983 */ /* 0x0003620000100800 */
[----:B------:R-:W-:-:S03]  /*123c0*/  IMAD R3, R3, UR4, RZ ;  /* 0x0000000403037c24 */ /* 0x000fc6000f8e02ff */
[----:B------:R1:W5:Y:S01]  /*123d0*/  LDL R88, [R1+0x74] ;  /* 0x0000740001587983 */ /* 0x0003620000100800 */
[C---:B------:R-:W-:Y:S02]  /*123e0*/  IMAD R7, R2.reuse, UR5, R3 ;  /* 0x0000000502077c24 */ /* 0x040fe4000f8e0203 */
[----:B------:R-:W-:Y:S01]  /*123f0*/  IMAD.WIDE.U32 R2, R2, UR4, R4 ;  /* 0x0000000402027c25 */ /* 0x000fe2000f8e0004 */
[----:B------:R-:W-:Y:S01]  /*12400*/  ULDC.64 UR4, c[0x0][0xb48] ;  /* 0x0002d20000047ab9 */ /* 0x000fe20000000a00 */
[----:B------:R1:W5:Y:S02]  /*12410*/  LDL R87, [R1+0x8c] ;  /* 0x00008c0001577983 */ /* 0x0003640000100800 */
[----:B------:R-:W-:Y:S02]  /*12420*/  IMAD.IADD R3, R3, 0x1, R7 ;  /* 0x0000000103037824 */ /* 0x000fe400078e0207 */
[----:B------:R1:W5:Y:S01]  /*12430*/  LDL R86, [R1+0x70] ;  /* 0x0000700001567983 */ /* 0x0003620000100800 */
[----:B0-----:R-:W-:-:S03]  /*12440*/  @P4 IMAD.HI.U32 R11, R24, R11, RZ ;  /* 0x0000000b180b4227 */ /* 0x001fc600078e00ff */
[----:B------:R1:W5:Y:S01]  /*12450*/  LDL R37, [R1+0x88] ;  /* 0x0000880001257983 */ /* 0x0003620000100800 */
[----:B------:R-:W-:-:S03]  /*12460*/  IMAD.WIDE.U32 R2, R90, UR4, R2 ;  /* 0x000000045a027c25 */ /* 0x000fc6000f8e0002 */
[----:B------:R1:W5:Y:S01]  /*12470*/  LDL R36, [R1+0x6c] ;  /* 0x00006c0001247983 */ /* 0x0003620000100800 */
[----:B------:R-:W-:Y:S01]  /*12480*/  IMAD R3, R90, UR5, R3 ;  /* 0x000000055a037c24 */ /* 0x000fe2000f8e0203 */
[----:B------:R-:W-:Y:S01]  /*12490*/  ULDC.64 UR4, c[0x0][0xb28] ;  /* 0x0002ca0000047ab9 */ /* 0x000fe20000000a00 */
[----:B------:R-:W-:Y:S01]  /*124a0*/  IMAD.MOV.U32 R5, RZ, RZ, R24 ;  /* 0x000000ffff057224 */ /* 0x000fe200078e0018 */
[----:B------:R1:W5:Y:S01]  /*124b0*/  LDL R90, [R1+0x78] ;  /* 0x00007800015a7983 */ /* 0x0003620000100800 */
[----:B----4-:R-:W-:-:S03]  /*124c0*/  @P4 SHF.R.U32.HI R5, RZ, R0, R11 ;  /* 0x00000000ff054219 */ /* 0x010fc6000001160b */
[----:B------:R1:W5:Y:S01]  /*124d0*/  LDL R35, [R1+0x84] ;  /* 0x0000840001237983 */ /* 0x0003620000100800 */
[--C-:B------:R-:W-:Y:S01]  /*124e0*/  SHF.R.S32.HI R0, RZ, 0x1f, R5.reuse ;  /* 0x0000001fff007819 */ /* 0x100fe20000011405 */
[----:B------:R-:W-:Y:S02]  /*124f0*/  IMAD.MOV R4, RZ, RZ, -R5 ;  /* 0x000000ffff047224 */ /* 0x000fe400078e0a05 */
[----:B------:R1:W5:Y:S02]  /*12500*/  LDL R34, [R1+0x68] ;  /* 0x0000680001227983 */ /* 0x0003640000100800 */
[----:B------:R-:W-:Y:S02]  /*12510*/  IMAD R21, R21, R4, R24 ;  /* 0x0000000415157224 */ /* 0x000fe400078e0218 */
[----:B------:R1:W5:Y:S01]  /*12520*/  LDL R32, [R1+0x80] ;  /* 0x0000800001207983 */ /* 0x0003620000100800 */
[----:B------:R-:W-:-:S03]  /*12530*/  IMAD R0, R0, UR6, RZ ;  /* 0x0000000600007c24 */ /* 0x000fc6000f8e02ff */
[----:B------:R1:W5:Y:S01]  /*12540*/  LDL R26, [R1+0x64] ;  /* 0x00006400011a7983 */ /* 0x0003620000100800 */
[C---:B------:R-:W-:Y:S01]  /*12550*/  IMAD R7, R5.reuse, UR7, R0 ;  /* 0x0000000705077c24 */ /* 0x040fe2000f8e0200 */
[----:B------:R-:W-:Y:S01]  /*12560*/  SHF.R.S32.HI R0, RZ, 0x1f, R21 ;  /* 0x0000001fff007819 */ /* 0x000fe20000011415 */
[----:B------:R-:W-:-:S04]  /*12570*/  IMAD.WIDE.U32 R2, R5, UR6, R2 ;  /* 0x0000000605027c25 */ /* 0x000fc8000f8e0002 */
[----:B------:R-:W-:Y:S02]  /*12580*/  IMAD R0, R0, UR4, RZ ;  /* 0x0000000400007c24 */ /* 0x000fe4000f8e02ff */
[----:B------:R-:W-:Y:S02]  /*12590*/  IMAD.IADD R3, R3, 0x1, R7 ;  /* 0x0000000103037824 */ /* 0x000fe400078e0207 */
        /* <DEDUP_REMOVED lines=9> */
[----:B------:R1:W0:Y:S01]  /*12630*/  SHFL.IDX PT, R2, R0, RZ, 0x1c1f ;  /* 0x001c1fff00027589 */ /* 0x00022200000e0000 */
[----:B------:R-:W-:Y:S02]  /*12640*/  BSSY B1, `(.L_x_11489) ;  /* 0x000003b000017945 */ /* 0x000fe40003800000 */
[----:B------:R1:W-:Y:S01]  /*12650*/  SYNCS.ARRIVE.TRANS64.RED.A1T0 RZ, [R4+URZ], RZ ;  /* 0x000000ff04ff79a7 */ /* 0x0003e2000810043f */
[----:B------:R1:W4:Y:S01]  /*12660*/  SHFL.IDX PT, R3, R11, RZ, 0x1c1f ;  /* 0x001c1fff0b037589 */ /* 0x00032200000e0000 */
[C---:B--2---:R-:W-:Y:S02]  /*12670*/  VIADD R21, R95.reuse, 0x8 ;  /* 0x000000085f157836 */ /* 0x044fe40000000000 */
[----:B------:R-:W-:-:S02]  /*12680*/  VIADD R25, R95, 0x10 ;  /* 0x000000105f197836 */ /* 0x000fc40000000000 */
[----:B------:R-:W-:Y:S01]  /*12690*/  VIADD R27, R95, 0x18 ;  /* 0x000000185f1b7836 */ /* 0x000fe20000000000 */
[----:B---3--:R-:W-:Y:S02]  /*126a0*/  SHF.R.S32.HI R33, RZ, 0x1f, R94 ;  /* 0x0000001fff217819 */ /* 0x008fe4000001145e */
[----:B------:R-:W-:Y:S02]  /*126b0*/  SHF.R.S32.HI R20, RZ, 0x1f, R21 ;  /* 0x0000001fff147819 */ /* 0x000fe40000011415 */
[----:B------:R-:W-:Y:S02]  /*126c0*/  SHF.R.S32.HI R22, RZ, 0x1f, R25 ;  /* 0x0000001fff167819 */ /* 0x000fe40000011419 */
[----:B------:R-:W-:Y:S01]  /*126d0*/  SHF.R.S32.HI R24, RZ, 0x1f, R27 ;  /* 0x0000001fff187819 */ /* 0x000fe2000001141b */
[----:B01--4-:R-:W-:Y:S06]  /*126e0*/  @P0 BRA `(.L_x_11490) ;  /* 0x0000000000c00947 */ /* 0x013fec0003800000 */
[----:B------:R-:W-:Y:S02]  /*126f0*/  ULDC UR4, c[0x0][0xac8] ;  /* 0x0002b20000047ab9 */ /* 0x000fe40000000800 */
[----:B------:R-:W-:Y:S02]  /*12700*/  ISETP.GE.AND P1, PT, R21, UR4, PT ;  /* 0x0000000415007c0c */ /* 0x000fe4000bf26270 */
[----:B------:R-:W-:Y:S02]  /*12710*/  ISETP.GE.AND P2, PT, R95, UR4, PT ;  /* 0x000000045f007c0c */ /* 0x000fe4000bf46270 */
[----:B------:R-:W-:Y:S02]  /*12720*/  ISETP.GE.AND P0, PT, R25, UR4, PT ;  /* 0x0000000419007c0c */ /* 0x000fe4000bf06270 */
[----:B------:R-:W-:Y:S02]  /*12730*/  ISETP.GE.AND P3, PT, R27, UR4, PT ;  /* 0x000000041b007c0c */ /* 0x000fe4000bf66270 */
[----:B------:R-:W-:-:S05]  /*12740*/  ISETP.GE.AND P4, PT, R94, UR4, PT ;  /* 0x000000045e007c0c */ /* 0x000fca000bf86270 */
[-C--:B------:R-:W-:Y:S02]  /*12750*/  @!P1 LEA R4, P6, R21, R2.reuse, 0x2 ;  /* 0x0000000215049211 */ /* 0x080fe400078c10ff */
[----:B------:R-:W-:Y:S02]  /*12760*/  @!P2 IMAD.WIDE R6, R95, 0x4, R2 ;  /* 0x000000045f06a825 */ /* 0x000fe400078e0202 */
[-C--:B------:R-:W-:Y:S02]  /*12770*/  @!P1 LEA.HI.X R5, R21, R3.reuse, R20, 0x2, P6 ;  /* 0x0000000315059211 */ /* 0x080fe400030f1414 */
[C---:B------:R-:W-:Y:S01]  /*12780*/  @!P0 LEA R8, P5, R25.reuse, R2, 0x2 ;  /* 0x0000000219088211 */ /* 0x040fe200078a10ff */
[----:B------:R0:W-:Y:S01]  /*12790*/  @!P2 ST.E.64 desc[UR42][R6.64], R42 ;  /* 0x0000002a0600a985 */ /* 0x0001e2000c101b2a */
[----:B-----5:R-:W-:Y:S02]  /*127a0*/  ISETP.GE.AND P2, PT, R92, UR4, PT ;  /* 0x000000045c007c0c */ /* 0x020fe4000bf46270 */
[----:B------:R-:W-:Y:S01]  /*127b0*/  @!P0 LEA.HI.X R9, R25, R3, R22, 0x2, P5 ;  /* 0x0000000319098211 */ /* 0x000fe200028f1416 */
[----:B------:R1:W-:Y:S01]  /*127c0*/  @!P1 ST.E.64 desc[UR42][R4.64], R44 ;  /* 0x0000002c04009985 */ /* 0x0003e2000c101b2a */
[----:B------:R-:W-:-:S03]  /*127d0*/  ISETP.GE.AND P1, PT, R90, UR4, PT ;  /* 0x000000045a007c0c */ /* 0x000fc6000bf26270 */
[----:B------:R2:W-:Y:S01]  /*127e0*/  @!P0 ST.E.64 desc[UR42][R8.64], R50 ;  /* 0x0000003208008985 */ /* 0x0005e2000c101b2a */
[----:B------:R-:W-:Y:S02]  /*127f0*/  ISETP.GE.AND P0, PT, R88, UR4, PT ;  /* 0x0000000458007c0c */ /* 0x000fe4000bf06270 */
[CC--:B0-----:R-:W-:Y:S02]  /*12800*/  @!P4 LEA R6, P5, R94.reuse, R2.reuse, 0x2 ;  /* 0x000000025e06c211 */ /* 0x0c1fe400078a10ff */
[CC--:B-1----:R-:W-:Y:S02]  /*12810*/  @!P3 LEA R4, P6, R27.reuse, R2.reuse, 0x2 ;  /* 0x000000021b04b211 */ /* 0x0c2fe400078c10ff */
[-C--:B------:R-:W-:Y:S02]  /*12820*/  @!P4 LEA.HI.X R7, R94, R3.reuse, R33, 0x2, P5 ;  /* 0x000000035e07c211 */ /* 0x080fe400028f1421 */
[----:B------:R-:W-:Y:S02]  /*12830*/  @!P3 LEA.HI.X R5, R27, R3, R24, 0x2, P6 ;  /* 0x000000031b05b211 */ /* 0x000fe400030f1418 */
[----:B--2---:R-:W-:-:S02]  /*12840*/  @!P2 LEA R8, P6, R92, R2, 0x2 ;  /* 0x000000025c08a211 */ /* 0x004fc400078c10ff */
[----:B------:R-:W-:Y:S01]  /*12850*/  ISETP.GE.AND P5, PT, R36, UR4, PT ;  /* 0x0000000424007c0c */ /* 0x000fe2000bfa6270 */
[----:B------:R0:W-:Y:S01]  /*12860*/  @!P3 ST.E.64 desc[UR42][R4.64], R52 ;  /* 0x000000340400b985 */ /* 0x0001e2000c101b2a */
[----:B------:R-:W-:Y:S02]  /*12870*/  @!P2 LEA.HI.X R9, R92, R3, R93, 0x2, P6 ;  /* 0x000000035c09a211 */ /* 0x000fe400030f145d */
[----:B------:R-:W-:Y:S01]  /*12880*/  ISETP.GE.AND P3, PT, R86, UR4, PT ;  /* 0x0000000456007c0c */ /* 0x000fe2000bf66270 */
[----:B------:R1:W-:Y:S01]  /*12890*/  @!P4 ST.E.64 desc[UR42][R6.64], R58 ;  /* 0x0000003a0600c985 */ /* 0x0003e2000c101b2a */
[----:B------:R-:W-:-:S03]  /*128a0*/  @!P0 LEA R12, P6, R88, R2, 0x2 ;  /* 0x00000002580c8211 */ /* 0x000fc600078c10ff */
[----:B------:R2:W-:Y:S01]  /*128b0*/  @!P2 ST.E.64 desc[UR42][R8.64], R60 ;  /* 0x0000003c0800a985 */ /* 0x0005e2000c101b2a */
[----:B------:R-:W-:Y:S02]  /*128c0*/  ISETP.GE.AND P2, PT, R26, UR4, PT ;  /* 0x000000041a007c0c */ /* 0x000fe4000bf46270 */
[----:B------:R-:W-:Y:S02]  /*128d0*/  @!P0 LEA.HI.X R13, R88, R3, R89, 0x2, P6 ;  /* 0x00000003580d8211 */ /* 0x000fe400030f1459 */
[----:B0-----:R-:W-:-:S04]  /*128e0*/  @!P1 LEA R4, P4, R90, R2, 0x2 ;  /* 0x000000025a049211 */ /* 0x001fc800078810ff */
[----:B------:R-:W-:Y:S02]  /*128f0*/  @!P1 LEA.HI.X R5, R90, R3, R91, 0x2, P4 ;  /* 0x000000035a059211 */ /* 0x000fe400020f145b */
[----:B------:R-:W-:-:S03]  /*12900*/  ISETP.GE.AND P4, PT, R34, UR4, PT ;  /* 0x0000000422007c0c */ /* 0x000fc6000bf86270 */
[----:B------:R0:W-:Y:S01]  /*12910*/  @!P1 ST.E.64 desc[UR42][R4.64], R66 ;  /* 0x0000004204009985 */ /* 0x0001e2000c101b2a */
[----:B-1----:R-:W-:-:S03]  /*12920*/  @!P3 LEA R6, P1, R86, R2, 0x2 ;  /* 0x000000025606b211 */ /* 0x002fc600078210ff */
[----:B------:R0:W-:Y:S01]  /*12930*/  @!P0 ST.E.64 desc[UR42][R12.64], R68 ;  /* 0x000000440c008985 */ /* 0x0001e2000c101b2a */
[-C--:B------:R-:W-:Y:S02]  /*12940*/  @!P5 LEA R14, P0, R36, R2.reuse, 0x2 ;  /* 0x00000002240ed211 */ /* 0x080fe400078010ff */
[-C--:B------:R-:W-:Y:S02]  /*12950*/  @!P3 LEA.HI.X R7, R86, R3.reuse, R87, 0x2, P1 ;  /* 0x000000035607b211 */ /* 0x080fe400008f1457 */
[-C--:B------:R-:W-:Y:S02]  /*12960*/  @!P5 LEA.HI.X R15, R36, R3.reuse, R37, 0x2, P0 ;  /* 0x00000003240fd211 */ /* 0x080fe400000f1425 */
[-C--:B--2---:R-:W-:Y:S01]  /*12970*/  @!P4 LEA R8, P1, R34, R2.reuse, 0x2 ;  /* 0x000000022208c211 */ /* 0x084fe200078210ff */
[----:B------:R0:W-:Y:S01]  /*12980*/  @!P3 ST.E.64 desc[UR42][R6.64], R74 ;  /* 0x0000004a0600b985 */ /* 0x0001e2000c101b2a */
[----:B------:R-:W-:Y:S02]  /*12990*/  @!P2 LEA R2, P6, R26, R2, 0x2 ;  /* 0x000000021a02a211 */ /* 0x000fe400078c10ff */
[-C--:B------:R-:W-:Y:S01]  /*129a0*/  @!P4 LEA.HI.X R9, R34, R3.reuse, R35, 0x2, P1 ;  /* 0x000000032209c211 */ /* 0x080fe200008f1423 */
[----:B------:R0:W-:Y:S01]  /*129b0*/  @!P5 ST.E.64 desc[UR42][R14.64], R76 ;  /* 0x0000004c0e00d985 */ /* 0x0001e2000c101b2a */
[----:B------:R-:W-:-:S03]  /*129c0*/  @!P2 LEA.HI.X R3, R26, R3, R32, 0x2, P6 ;  /* 0x000000031a03a211 */ /* 0x000fc600030f1420 */
[----:B------:R0:W-:Y:S04]  /*129d0*/  @!P4 ST.E.64 desc[UR42][R8.64], R82 ;  /* 0x000000520800c985 */ /* 0x0001e8000c101b2a */
[----:B------:R0:W-:Y:S02]  /*129e0*/  @!P2 ST.E.64 desc[UR42][R2.64], R84 ;  /* 0x000000540200a985 */ /* 0x0001e4000c101b2a */
.L_x_11490:
[----:B------:R-:W-:Y:S05]  /*129f0*/  BSYNC B1 ;  /* 0x0000000000017941 */ /* 0x000fea0003800000 */
.L_x_11489:
[----:B------:R-:W-:Y:S01]  /*12a00*/  ISETP.GE.AND P0, PT, R10, R28, PT ;  /* 0x0000001c0a00720c */ /* 0x000fe20003f06270 */
[----:B0-----:R0:W1:Y:S04]  /*12a10*/  SHFL.IDX PT, R3, R11, 0x1, 0x1c1f ;  /* 0x003c1f000b037f89 */ /* 0x00106800000e0000 */
[----:B------:R0:W2:Y:S08]  /*12a20*/  SHFL.IDX PT, R2, R0, 0x1, 0x1c1f ;  /* 0x003c1f0000027f89 */ /* 0x0000b000000e0000 */
[----:B0-----:R-:W-:Y:S05]  /*12a30*/  @P0 BRA `(.L_x_11488) ;  /* 0x0000000c008c0947 */ /* 0x001fea0003800000 */
[----:B------:R-:W-:Y:S02]  /*12a40*/  ULDC UR4, c[0x0][0xac8] ;  /* 0x0002b20000047ab9 */ /* 0x000fe40000000800 */
[----:B------:R-:W-:Y:S02]  /*12a50*/  ISETP.GE.AND P1, PT, R21, UR4, PT ;  /* 0x0000000415007c0c */ /* 0x000fe4000bf26270 */
[----:B------:R-:W-:Y:S02]  /*12a60*/  ISETP.GE.AND P0, PT, R95, UR4, PT ;  /* 0x000000045f007c0c */ /* 0x000fe4000bf06270 */
[----:B------:R-:W-:Y:S02]  /*12a70*/  ISETP.GE.AND P3, PT, R25, UR4, PT ;  /* 0x0000000419007c0c */ /* 0x000fe4000bf66270 */
[----:B------:R-:W-:-:S07]  /*12a80*/  ISETP.GE.AND P4, PT, R27, UR4, PT ;  /* 0x000000041b007c0c */ /* 0x000fce000bf86270 */
[-C--:B--2---:R-:W-:Y:S02]  /*12a90*/  @!P1 LEA R4, P2, R21, R2.reuse, 0x2 ;  /* 0x0000000215049211 */ /* 0x084fe400078410ff */
[----:B-1----:R-:W-:Y:S02]  /*12aa0*/  @!P0 IMAD.WIDE R6, R95, 0x4, R2 ;  /* 0x000000045f068825 */ /* 0x002fe400078e0202 */
[----:B------:R-:W-:Y:S02]  /*12ab0*/  @!P1 LEA.HI.X R5, R21, R3, R20, 0x2, P2 ;  /* 0x0000000315059211 */ /* 0x000fe400010f1414 */
[----:B------:R-:W-:Y:S01]  /*12ac0*/  ISETP.GE.AND P2, PT, R94, UR4, PT ;  /* 0x000000045e007c0c */ /* 0x000fe2000bf46270 */
[----:B------:R0:W-:Y:S01]  /*12ad0*/  @!P0 ST.E.64 desc[UR42][R6.64], R46 ;  /* 0x0000002e06008985 */ /* 0x0001e2000c101b2a */
[----:B-----5:R-:W-:Y:S02]  /*12ae0*/  ISETP.GE.AND P0, PT, R92, UR4, PT ;  /* 0x000000045c007c0c */ /* 0x020fe4000bf06270 */
[-C--:B------:R-:W-:Y:S01]  /*12af0*/  @!P3 LEA R8, P5, R25, R2.reuse, 0x2 ;  /* 0x000000021908b211 */ /* 0x080fe200078a10ff */
[----:B------:R1:W-:Y:S01]  /*12b00*/  @!P1 ST.E.64 desc[UR42][R4.64], R48 ;  /* 0x0000003004009985 */ /* 0x0003e2000c101b2a */
[----:B------:R-:W-:-:S02]  /*12b10*/  @!P4 LEA R10, P6, R27, R2, 0x2 ;  /* 0x000000021b0ac211 */ /* 0x000fc400078c10ff */
[-C--:B------:R-:W-:Y:S02]  /*12b20*/  @!P3 LEA.HI.X R9, R25, R3.reuse, R22, 0x2, P5 ;  /* 0x000000031909b211 */ /* 0x080fe400028f1416 */
[-C--:B------:R-:W-:Y:S02]  /*12b30*/  @!P4 LEA.HI.X R11, R27, R3.reuse, R24, 0x2, P6 ;  /* 0x000000031b0bc211 */ /* 0x080fe400030f1418 */
[----:B------:R-:W-:Y:S01]  /*12b40*/  ISETP.GE.AND P1, PT, R90, UR4, PT ;  /* 0x000000045a007c0c */ /* 0x000fe2000bf26270 */
[----:B------:R2:W-:Y:S01]  /*12b50*/  @!P3 ST.E.64 desc[UR42][R8.64], R54 ;  /* 0x000000360800b985 */ /* 0x0005e2000c101b2a */
[----:B------:R-:W-:Y:S02]  /*12b60*/  @!P2 LEA R12, P5, R94, R2, 0x2 ;  /* 0x000000025e0ca211 */ /* 0x000fe400078a10ff */
[----:B------:R-:W-:Y:S01]  /*12b70*/  ISETP.GE.AND P3, PT, R88, UR4, PT ;  /* 0x0000000458007c0c */ /* 0x000fe2000bf66270 */
[----:B------:R3:W-:Y:S01]  /*12b80*/  @!P4 ST.E.64 desc[UR42][R10.64], R56 ;  /* 0x000000380a00c985 */ /* 0x0007e2000c101b2a */
[----:B------:R-:W-:-:S02]  /*12b90*/  @!P2 LEA.HI.X R13, R94, R3, R33, 0x2, P5 ;  /* 0x000000035e0da211 */ /* 0x000fc400028f1421 */
[-C--:B------:R-:W-:Y:S02]  /*12ba0*/  @!P0 LEA R14, P4, R92, R2.reuse, 0x2 ;  /* 0x000000025c0e8211 */ /* 0x080fe400078810ff */
[----:B------:R-:W-:Y:S01]  /*12bb0*/  ISETP.GE.AND P5, PT, R86, UR4, PT ;  /* 0x0000000456007c0c */ /* 0x000fe2000bfa6270 */
[----:B------:R4:W-:Y:S01]  /*12bc0*/  @!P2 ST.E.64 desc[UR42][R12.64], R62 ;  /* 0x0000003e0c00a985 */ /* 0x0009e2000c101b2a */
[----:B------:R-:W-:Y:S02]  /*12bd0*/  @!P0 LEA.HI.X R15, R92, R3, R93, 0x2, P4 ;  /* 0x000000035c0f8211 */ /* 0x000fe400020f145d */
[----:B------:R-:W-:Y:S02]  /*12be0*/  ISETP.GE.AND P4, PT, R36, UR4, PT ;  /* 0x0000000424007c0c */ /* 0x000fe4000bf86270 */
[----:B------:R-:W-:Y:S01]  /*12bf0*/  ISETP.GE.AND P2, PT, R34, UR4, PT ;  /* 0x0000000422007c0c */ /* 0x000fe2000bf46270 */
[----:B------:R4:W-:Y:S01]  /*12c00*/  @!P0 ST.E.64 desc[UR42][R14.64], R64 ;  /* 0x000000400e008985 */ /* 0x0009e2000c101b2a */
[----:B0-----:R-:W-:-:S04]  /*12c10*/  @!P1 LEA R6, P6, R90, R2, 0x2 ;  /* 0x000000025a069211 */ /* 0x001fc800078c10ff */
[-C--:B------:R-:W-:Y:S02]  /*12c20*/  @!P1 LEA.HI.X R7, R90, R3.reuse, R91, 0x2, P6 ;  /* 0x000000035a079211 */ /* 0x080fe400030f145b */
[-C--:B-1----:R-:W-:Y:S02]  /*12c30*/  @!P3 LEA R4, P6, R88, R2.reuse, 0x2 ;  /* 0x000000025804b211 */ /* 0x082fe400078c10ff */
[-C--:B--2---:R-:W-:Y:S01]  /*12c40*/  @!P5 LEA R8, P0, R86, R2.reuse, 0x2 ;  /* 0x000000025608d211 */ /* 0x084fe200078010ff */
[----:B------:R0:W-:Y:S01]  /*12c50*/  @!P1 ST.E.64 desc[UR42][R6.64], R70 ;  /* 0x0000004606009985 */ /* 0x0001e2000c101b2a */
[-C--:B------:R-:W-:Y:S02]  /*12c60*/  @!P3 LEA.HI.X R5, R88, R3.reuse, R89, 0x2, P6 ;  /* 0x000000035805b211 */ /* 0x080fe400030f1459 */
[-C--:B---3--:R-:W-:Y:S02]  /*12c70*/  @!P4 LEA R10, P1, R36, R2.reuse, 0x2 ;  /* 0x00000002240ac211 */ /* 0x088fe400078210ff */
[----:B----4-:R-:W-:Y:S01]  /*12c80*/  @!P2 LEA R12, P6, R34, R2, 0x2 ;  /* 0x00000002220ca211 */ /* 0x010fe200078c10ff */
        /* <DEDUP_REMOVED lines=9> */
[----:B------:R-:W-:-:S04]  /*12d20*/  LEA R2, P0, R26, R2, 0x2 ;  /* 0x000000021a027211 */ /* 0x000fc800078010ff */
[----:B------:R-:W-:-:S05]  /*12d30*/  LEA.HI.X R3, R26, R3, R32, 0x2, P0 ;  /* 0x000000031a037211 */ /* 0x000fca00000f1420 */
[----:B------:R1:W-:Y:S01]  /*12d40*/  ST.E.64 desc[UR42][R2.64], R40 ;  /* 0x0000002802007985 */ /* 0x0003e2000c101b2a */
[----:B------:R-:W-:Y:S05]  /*12d50*/  BRA `(.L_x_11488) ;  /* 0x0000000800c47947 */ /* 0x000fea0003800000 */
.L_x_11483:
[----:B------:R-:W0:Y:S01]  /*12d60*/  LDL.LU R4, [R1+0x3c] ;  /* 0x00003c0001047983 */ /* 0x000e220000300800 */
[----:B------:R-:W-:Y:S01]  /*12d70*/  ULDC.64 UR6, c[0x0][0xc08] ;  /* 0x0003020000067ab9 */ /* 0x000fe20000000a00 */
[----:B------:R-:W-:Y:S02]  /*12d80*/  ULDC.64 UR4, c[0x0][0xc00] ;  /* 0x0003000000047ab9 */ /* 0x000fe40000000a00 */
[----:B------:R-:W2:Y:S01]  /*12d90*/  LDL.LU R0, [R1+0x40] ;  /* 0x0000400001007983 */ /* 0x000ea20000300800 */
[----:B------:R-:W-:Y:S01]  /*12da0*/  ISETP.NE.U32.AND P1, PT, RZ, UR6, PT ;  /* 0x00000006ff007c0c */ /* 0x000fe2000bf25070 */
[----:B------:R-:W-:Y:S01]  /*12db0*/  IMAD.MOV.U32 R15, RZ, RZ, RZ ;  /* 0x000000ffff0f7224 */ /* 0x000fe200078e00ff */
[----:B------:R-:W-:Y:S01]  /*12dc0*/  ISETP.NE.U32.AND P0, PT, RZ, UR4, PT ;  /* 0x00000004ff007c0c */ /* 0x000fe2000bf05070 */
[----:B------:R-:W1:Y:S01]  /*12dd0*/  S2R R6, SR_TID.X ;  /* 0x0000000000067919 */ /* 0x000e620000002100 */
[----:B------:R-:W-:Y:S02]  /*12de0*/  ISETP.NE.AND.EX P1, PT, RZ, UR7, PT, P1 ;  /* 0x00000007ff007c0c */ /* 0x000fe4000bf25310 */
[----:B------:R-:W-:-:S02]  /*12df0*/  ISETP.NE.AND.EX P0, PT, RZ, UR5, PT, P0 ;  /* 0x00000005ff007c0c */ /* 0x000fc4000bf05300 */
[----:B0-----:R-:W-:-:S04]  /*12e00*/  IADD3 R2, P2, R4, UR4, RZ ;  /* 0x0000000404027c10 */ /* 0x001fc8000ff5e0ff */
[----:B--2---:R-:W-:-:S05]  /*12e10*/  IADD3.X R3, R0, UR5, RZ, P2, !PT ;  /* 0x0000000500037c10 */ /* 0x004fca00097fe4ff */
[----:B------:R-:W-:Y:S01]  /*12e20*/  @P1 IADD3 R4, P2, R4, UR6, RZ ;  /* 0x0000000604041c10 */ /* 0x000fe2000ff5e0ff */
[----:B------:R-:W-:Y:S01]  /*12e30*/  ULDC UR4, c[0x0][0xa88] ;  /* 0x0002a20000047ab9 */ /* 0x000fe20000000800 */
[----:B------:R0:W5:Y:S02]  /*12e40*/  @P0 LDG.E R15, desc[UR42][R2.64] ;  /* 0x0000002a020f0981 */ /* 0x000164000c1e1900 */
[----:B------:R-:W-:Y:S01]  /*12e50*/  @P1 IADD3.X R5, R0, UR7, RZ, P2, !PT ;  /* 0x0000000700051c10 */ /* 0x000fe200097fe4ff */
[----:B------:R-:W-:Y:S02]  /*12e60*/  IMAD.U32 R0, RZ, RZ, UR4 ;  /* 0x00000004ff007e24 */ /* 0x000fe4000f8e00ff */
[----:B-1----:R-:W-:-:S04]  /*12e70*/  VIADD R32, R6, 0xffffff80 ;  /* 0xffffff8006207836 */ /* 0x002fc80000000000 */
[----:B------:R0:W5:Y:S01]  /*12e80*/  @P1 LDG.E R0, desc[UR42][R4.64] ;  /* 0x0000002a04001981 */ /* 0x000162000c1e1900 */
[----:B------:R-:W-:Y:S02]  /*12e90*/  ISETP.GT.AND P3, PT, R32, 0xbf, PT ;  /* 0x000000bf2000780c */ /* 0x000fe40003f64270 */
[----:B------:R-:W-:Y:S01]  /*12ea0*/  ISETP.GT.AND P2, PT, R88, 0x1, PT ;  /* 0x000000015800780c */ /* 0x000fe20003f44270 */
[----:B------:R-:W-:-:S12]  /*12eb0*/  @P1 BRA `(.L_x_11491) ;  /* 0x0000000000101947 */ /* 0x000fd80003800000 */
[----:B------:R-:W-:Y:S05]  /*12ec0*/  @!P0 BRA `(.L_x_11491) ;  /* 0x00000000000c8947 */ /* 0x000fea0003800000 */
[----:B0-----:R-:W2:Y:S04]  /*12ed0*/  LDG.E R5, desc[UR42][R2.64] ;  /* 0x0000002a02057981 */ /* 0x001ea8000c1e1900 */
[----:B-----5:R-:W2:Y:S02]  /*12ee0*/  LDG.E R0, desc[UR42][R2.64+0x4] ;  /* 0x0000042a02007981 */ /* 0x020ea4000c1e1900 */
[----:B--2---:R-:W-:-:S07]  /*12ef0*/  IMAD.IADD R0, R0, 0x1, -R5 ;  /* 0x0000000100007824 */ /* 0x004fce00078e0a05 */
.L_x_11491:
        /* <DEDUP_REMOVED lines=15> */
[----:B------:R-:W-:Y:S01]  /*12ff0*/  IMAD.MOV.U32 R2, RZ, RZ, 0x9b8 ;  /* 0x000009b8ff027424 */ /* 0x000fe200078e00ff */
[----:B------:R-:W-:Y:S01]  /*13000*/  ISETP.GT.AND P3, PT, R88, 0x1, PT ;  /* 0x000000015800780c */ /* 0x000fe20003f64270 */
[----:B------:R-:W-:Y:S01]  /*13010*/  IMAD.MOV.U32 R21, RZ, RZ, R26 ;  /* 0x000000ffff157224 */ /* 0x000fe200078e001a */
[----:B------:R-:W-:Y:S02]  /*13020*/  ISETP.NE.AND P0, PT, R27, 0x1, PT ;  /* 0x000000011b00780c */ /* 0x000fe40003f05270 */
[----:B------:R-:W-:Y:S02]  /*13030*/  SEL R28, R2, 0x978, P3 ;  /* 0x00000978021c7807 */ /* 0x000fe40001800000 */
[----:B------:R-:W0:Y:S08]  /*13040*/  LDC.64 R2, c[0x0][0xba8] ;  /* 0x0002ea00ff027b82 */ /* 0x000e300000000a00 */
        /* <DEDUP_REMOVED lines=8> */
[----:B------:R-:W-:Y:S02]  /*130d0*/  IMAD R11, R10, R24, R11 ;  /* 0x000000180a0b7224 */ /* 0x000fe400078e020b */
[----:B---3--:R-:W-:-:S05]  /*130e0*/  @P0 IMAD.HI.U32 R14, R26, R9, RZ ;  /* 0x000000091a0e0227 */ /* 0x008fca00078e00ff */
[----:B------:R-:W1:Y:S01]  /*130f0*/  @!P3 LDC R3, c[0x0][0xb54] ;  /* 0x0002d500ff03bb82 */ /* 0x000e620000000800 */
[-C--:B------:R-:W-:Y:S02]  /*13100*/  IMAD R33, R13, R22.reuse, RZ ;  /* 0x000000160d217224 */ /* 0x080fe400078e02ff */
[----:B------:R-:W-:Y:S01]  /*13110*/  IMAD.WIDE.U32 R12, R12, R22, RZ ;  /* 0x000000160c0c7225 */ /* 0x000fe200078e00ff */
[----:B----4-:R-:W-:-:S03]  /*13120*/  @P0 SHF.R.U32.HI R21, RZ, R35, R14 ;  /* 0x00000023ff150219 */ /* 0x010fc6000001160e */
[----:B------:R-:W-:-:S04]  /*13130*/  IMAD.WIDE.U32 R8, R10, R25, RZ ;  /* 0x000000190a087225 */ /* 0x000fc800078e00ff */
[----:B------:R-:W-:Y:S01]  /*13140*/  IMAD.IADD R13, R33, 0x1, R13 ;  /* 0x00000001210d7824 */ /* 0x000fe200078e020d */
[----:B------:R-:W-:Y:S01]  /*13150*/  IADD3 R12, P0, P1, R8, R12, R15 ;  /* 0x0000000c080c7210 */ /* 0x000fe2000791e00f */
[----:B------:R-:W-:Y:S02]  /*13160*/  IMAD.MOV R8, RZ, RZ, -R21 ;  /* 0x000000ffff087224 */ /* 0x000fe400078e0a15 */
[----:B------:R-:W-:Y:S02]  /*13170*/  IMAD.IADD R11, R9, 0x1, R11 ;  /* 0x00000001090b7824 */ /* 0x000fe400078e020b */
[----:B------:R-:W-:-:S03]  /*13180*/  IMAD R9, R27, R8, R26 ;  /* 0x000000081b097224 */ /* 0x000fc600078e021a */
[----:B------:R-:W-:Y:S01]  /*13190*/  IADD3.X R8, R11, R13, R20, P0, P1 ;  /* 0x0000000d0b087210 */ /* 0x000fe200007e2414 */
[----:B-----5:R-:W-:Y:S01]  /*131a0*/  IMAD R5, R5, R9, RZ ;  /* 0x0000000905057224 */ /* 0x020fe200078e02ff */
[----:B------:R-:W-:-:S05]  /*131b0*/  SHF.R.S32.HI R11, RZ, 0x1f, R9 ;  /* 0x0000001fff0b7819 */ /* 0x000fca0000011409 */
[----:B------:R-:W-:Y:S01]  /*131c0*/  IMAD R11, R4, R11, R5 ;  /* 0x0000000b040b7224 */ /* 0x000fe200078e0205 */
[----:B--2---:R-:W-:-:S05]  /*131d0*/  SEL R35, R34, RZ, P3 ;  /* 0x000000ff22237207 */ /* 0x004fca0001800000 */
[-C--:B------:R-:W-:Y:S02]  /*131e0*/  IMAD R33, R7, R35.reuse, RZ ;  /* 0x0000002307217224 */ /* 0x080fe400078e02ff */
[----:B------:R-:W-:-:S04]  /*131f0*/  IMAD.WIDE.U32 R6, R6, R35, RZ ;  /* 0x0000002306067225 */ /* 0x000fc800078e00ff */
[----:B------:R-:W-:Y:S01]  /*13200*/  IMAD.IADD R7, R33, 0x1, R7 ;  /* 0x0000000121077824 */ /* 0x000fe200078e0207 */
[----:B------:R-:W-:Y:S02]  /*13210*/  IADD3 R6, P0, P1, R21, R12, R6 ;  /* 0x0000000c15067210 */ /* 0x000fe4000791e006 */
[----:B------:R-:W-:-:S04]  /*13220*/  SHF.R.S32.HI R21, RZ, 0x1f, R21 ;  /* 0x0000001fff157819 */ /* 0x000fc80000011415 */
[----:B------:R-:W-:-:S03]  /*13230*/  IADD3.X R7, R21, R8, R7, P0, P1 ;  /* 0x0000000815077210 */ /* 0x000fc600007e2407 */
[----:B------:R-:W-:-:S04]  /*13240*/  IMAD.WIDE.U32 R4, R4, R9, R6 ;  /* 0x0000000904047225 */ /* 0x000fc800078e0006 */
[----:B------:R-:W-:Y:S01]  /*13250*/  IMAD.IADD R5, R5, 0x1, R11 ;  /* 0x0000000105057824 */ /* 0x000fe200078e020b */
[----:B0-----:R-:W-:-:S04]  /*13260*/  LEA R2, P0, R4, R2, 0x2 ;  /* 0x0000000204027211 */ /* 0x001fc800078010ff */
[----:B-1----:R-:W-:Y:S01]  /*13270*/  LEA.HI.X R3, R4, R3, R5, 0x2, P0 ;  /* 0x0000000304037211 */ /* 0x002fe200000f1405 */
[----:B------:R-:W-:-:S05]  /*13280*/  IMAD.MOV.U32 R5, RZ, RZ, -0x800000 ;  /* 0xff800000ff057424 */ /* 0x000fca00078e00ff */
[----:B------:R0:W-:Y:S03]  /*13290*/  STG.E desc[UR42][R2.64], R5 ;  /* 0x0000000502007986 */ /* 0x0001e6000c10192a */
.L_x_11493:
[----:B------:R-:W-:Y:S05]  /*132a0*/  BSYNC B1 ;  /* 0x0000000000017941 */ /* 0x000fea0003800000 */
.L_x_11492:
[----:B------:R-:W-:Y:S05]  /*132b0*/  @P2 BRA `(.L_x_11488) ;  /* 0x00000004006c2947 */ /* 0x000fea0003800000 */
[----:B------:R1:W5:Y:S01]  /*132c0*/  LDL R10, [R1+0x60] ;  /* 0x00006000010a7983 */ /* 0x0003620000100800 */
[----:B------:R-:W2:Y:S03]  /*132d0*/  LDC R11, c[0x0][0xbe8] ;  /* 0x0002fa00ff0b7b82 */ /* 0x000ea60000000800 */
[----:B------:R1:W5:Y:S04]  /*132e0*/  LDL R14, [R1+0xb0] ;  /* 0x0000b000010e7983 */ /* 0x0003680000100800 */
[----:B------:R1:W5:Y:S04]  /*132f0*/  LDL R21, [R1+0x54] ;  /* 0x0000540001157983 */ /* 0x0003680000100800 */
[----:B------:R-:W3:Y:S04]  /*13300*/  LDL R8, [R1+0xb4] ;  /* 0x0000b40001087983 */ /* 0x000ee80000100800 */
[----:B------:R-:W4:Y:S01]  /*13310*/  LDL R6, [R1+0x34] ;  /* 0x0000340001067983 */ /* 0x000f220000100800 */
[--C-:B------:R-:W-:Y:S01]  /*13320*/  SHF.R.S32.HI R4, RZ, 0x1f, R32.reuse ;  /* 0x0000001fff047819 */ /* 0x100fe20000011420 */
[----:B------:R-:W-:Y:S01]  /*13330*/  ULDC.64 UR4, c[0x0][0xaa0] ;  /* 0x0002a80000047ab9 */ /* 0x000fe20000000a00 */
[----:B------:R-:W-:Y:S01]  /*13340*/  SHF.R.S32.HI R13, RZ, 0x1f, R32 ;  /* 0x0000001fff0d7819 */ /* 0x000fe20000011420 */
[----:B------:R-:W4:Y:S01]  /*13350*/  LDL.LU R12, [R1+0x50] ;  /* 0x00005000010c7983 */ /* 0x000f220000300800 */
[-C--:B------:R-:W-:Y:S01]  /*13360*/  LEA.HI R4, R4, R32.reuse, RZ, 0x2 ;  /* 0x0000002004047211 */ /* 0x080fe200078f10ff */
[----:B0-----:R-:W-:Y:S01]  /*13370*/  IMAD R2, R20, UR4, RZ ;  /* 0x0000000414027c24 */ /* 0x001fe2000f8e02ff */
[----:B------:R-:W-:Y:S01]  /*13380*/  LEA.HI R13, R13, R32, RZ, 0x2 ;  /* 0x000000200d0d7211 */ /* 0x000fe200078f10ff */
[----:B------:R-:W-:Y:S01]  /*13390*/  ULDC.64 UR6, c[0x0][0xaf0] ;  /* 0x0002bc0000067ab9 */ /* 0x000fe20000000a00 */
[----:B--2---:R-:W-:Y:S01]  /*133a0*/  ISETP.NE.AND P0, PT, R11, 0x1, PT ;  /* 0x000000010b00780c */ /* 0x004fe20003f05270 */
[C---:B------:R-:W-:Y:S01]  /*133b0*/  IMAD R5, R15.reuse, UR5, R2 ;  /* 0x000000050f057c24 */ /* 0x040fe2000f8e0202 */
[----:B------:R-:W-:Y:S01]  /*133c0*/  LOP3.LUT R4, R4, 0xfffffffc, RZ, 0xc0, !PT ;  /* 0xfffffffc04047812 */ /* 0x000fe200078ec0ff */
[----:B------:R-:W-:Y:S01]  /*133d0*/  IMAD.WIDE.U32 R2, R15, UR4, RZ ;  /* 0x000000040f027c25 */ /* 0x000fe2000f8e00ff */
[----:B------:R-:W-:Y:S01]  /*133e0*/  SHF.R.S32.HI R13, RZ, 0x2, R13 ;  /* 0x00000002ff0d7819 */ /* 0x000fe2000001140d */
[----:B------:R-:W-:Y:S01]  /*133f0*/  ULDC.64 UR4, c[0x0][0xae8] ;  /* 0x0002ba0000047ab9 */ /* 0x000fe20000000a00 */
[----:B------:R-:W-:Y:S01]  /*13400*/  BSSY B1, `(.L_x_11494) ;  /* 0x0000035000017945 */ /* 0x000fe20003800000 */
[----:B------:R-:W-:-:S02]  /*13410*/  IMAD.IADD R4, R32, 0x1, -R4 ;  /* 0x0000000120047824 */ /* 0x000fc400078e0a04 */
[----:B------:R-:W-:Y:S02]  /*13420*/  IMAD.IADD R3, R3, 0x1, R5 ;  /* 0x0000000103037824 */ /* 0x000fe400078e0205 */
[----:B------:R-:W-:Y:S02]  /*13430*/  IMAD R4, R4, 0x60, R13 ;  /* 0x0000006004047824 */ /* 0x000fe400078e020d */
[----:B------:R-:W0:Y:S01]  /*13440*/  @P0 LDC R7, c[0x0][0xbec] ;  /* 0x0002fb00ff070b82 */ /* 0x000e220000000800 */
[----:B------:R-:W-:-:S04]  /*13450*/  IMAD.WIDE.U32 R2, R22, UR4, R2 ;  /* 0x0000000416027c25 */ /* 0x000fc8000f8e0002 */
[----:B------:R-:W-:Y:S01]  /*13460*/  IMAD R3, R22, UR5, R3 ;  /* 0x0000000516037c24 */ /* 0x000fe2000f8e0203 */
[----:B------:R-:W-:Y:S02]  /*13470*/  ULDC.64 UR4, c[0x0][0xae0] ;  /* 0x0002b80000047ab9 */ /* 0x000fe40000000a00 */
[----:B------:R-:W2:Y:S01]  /*13480*/  @P0 LDC R9, c[0x0][0xbf0] ;  /* 0x0002fc00ff090b82 */ /* 0x000ea20000000800 */
[----:B------:R-:W-:-:S04]  /*13490*/  IMAD.WIDE.U32 R2, R25, UR6, R2 ;  /* 0x0000000619027c25 */ /* 0x000fc8000f8e0002 */
[----:B---3--:R-:W-:Y:S02]  /*134a0*/  IMAD.MOV.U32 R26, RZ, RZ, R8 ;  /* 0x000000ffff1a7224 */ /* 0x008fe400078e0008 */
[----:B----4-:R-:W-:Y:S02]  /*134b0*/  IMAD.MOV.U32 R27, RZ, RZ, R6 ;  /* 0x000000ffff1b7224 */ /* 0x010fe400078e0006 */
[----:B------:R-:W-:Y:S02]  /*134c0*/  IMAD R6, R24, UR6, RZ ;  /* 0x0000000618067c24 */ /* 0x000fe4000f8e02ff */
[----:B------:R-:W-:-:S04]  /*134d0*/  IMAD R8, R12, 0xc0, R4 ;  /* 0x000000c00c087824 */ /* 0x000fc800078e0204 */
[----:B0-----:R-:W-:-:S04]  /*134e0*/  @P0 IMAD.HI.U32 R4, R8, R7, RZ ;  /* 0x0000000708040227 */ /* 0x001fc800078e00ff */
[----:B------:R-:W-:Y:S01]  /*134f0*/  IMAD.MOV.U32 R5, RZ, RZ, R8 ;  /* 0x000000ffff057224 */ /* 0x000fe200078e0008 */
[----:B--2---:R-:W-:Y:S01]  /*13500*/  @P0 SHF.R.U32.HI R5, RZ, R9, R4 ;  /* 0x00000009ff050219 */ /* 0x004fe20000011604 */
[----:B------:R-:W-:-:S03]  /*13510*/  IMAD R9, R25, UR7, R6 ;  /* 0x0000000719097c24 */ /* 0x000fc6000f8e0206 */
[--C-:B------:R-:W-:Y:S01]  /*13520*/  SHF.R.S32.HI R4, RZ, 0x1f, R5.reuse ;  /* 0x0000001fff047819 */ /* 0x100fe20000011405 */
[----:B------:R-:W-:Y:S01]  /*13530*/  IMAD.MOV R7, RZ, RZ, -R5 ;  /* 0x000000ffff077224 */ /* 0x000fe200078e0a05 */
[----:B------:R-:W-:-:S03]  /*13540*/  IADD3 R3, R3, R9, RZ ;  /* 0x0000000903037210 */ /* 0x000fc60007ffe0ff */
[----:B------:R-:W-:Y:S02]  /*13550*/  IMAD R7, R11, R7, R8 ;  /* 0x000000070b077224 */ /* 0x000fe400078e0208 */
[----:B------:R-:W-:Y:S02]  /*13560*/  IMAD R4, R4, UR4, RZ ;  /* 0x0000000404047c24 */ /* 0x000fe4000f8e02ff */
[----:B------:R-:W-:-:S04]  /*13570*/  IMAD.WIDE.U32 R2, R5, UR4, R2 ;  /* 0x0000000405027c25 */ /* 0x000fc8000f8e0002 */
[----:B------:R-:W-:Y:S01]  /*13580*/  IMAD R9, R5, UR5, R4 ;  /* 0x0000000505097c24 */ /* 0x000fe2000f8e0204 */
[----:B------:R-:W-:Y:S01]  /*13590*/  SHF.R.S32.HI R4, RZ, 0x1f, R7 ;  /* 0x0000001fff047819 */ /* 0x000fe20000011407 */
[----:B------:R-:W-:Y:S01]  /*135a0*/  ULDC.64 UR4, c[0x0][0xad8] ;  /* 0x0002b60000047ab9 */ /* 0x000fe20000000a00 */
[----:B------:R-:W-:Y:S02]  /*135b0*/  IMAD R11, R0, R11, RZ ;  /* 0x0000000b000b7224 */ /* 0x000fe400078e02ff */
[----:B------:R-:W-:Y:S02]  /*135c0*/  IMAD.IADD R3, R3, 0x1, R9 ;  /* 0x0000000103037824 */ /* 0x000fe400078e0209 */
[----:B------:R-:W-:Y:S02]  /*135d0*/  IMAD R4, R4, UR4, RZ ;  /* 0x0000000404047c24 */ /* 0x000fe4000f8e02ff */
[----:B------:R-:W-:Y:S02]  /*135e0*/  IMAD R0, R12, 0xc0, R13 ;  /* 0x000000c00c007824 */ /* 0x000fe400078e020d */
[----:B------:R-:W-:-:S02]  /*135f0*/  IMAD R5, R7, UR5, R4 ;  /* 0x0000000507057c24 */ /* 0x000fc4000f8e0204 */
[----:B------:R-:W-:Y:S01]  /*13600*/  IMAD.WIDE.U32 R2, R7, UR4, R2 ;  /* 0x0000000407027c25 */ /* 0x000fe2000f8e0002 */
[----:B------:R-:W-:Y:S01]  /*13610*/  ISETP.GE.AND P0, PT, R0, R11, PT ;  /* 0x0000000b0000720c */ /* 0x000fe20003f06270 */
[----:B------:R-:W-:Y:S02]  /*13620*/  ULDC.64 UR4, c[0x0][0xa80] ;  /* 0x0002a00000047ab9 */ /* 0x000fe40000000a00 */
[----:B------:R-:W-:Y:S01]  /*13630*/  IMAD.IADD R3, R3, 0x1, R5 ;  /* 0x0000000103037824 */ /* 0x000fe200078e0205 */
[----:B------:R-:W-:-:S04]  /*13640*/  LEA R4, P1, R2, UR4, 0x1 ;  /* 0x0000000402047c11 */ /* 0x000fc8000f8208ff */
[----:B------:R-:W-:Y:S02]  /*13650*/  LEA.HI.X R5, R2, UR5, R3, 0x1, P1 ;  /* 0x0000000502057c11 */ /* 0x000fe400088f0c03 */
[----:B------:R1:W0:Y:S04]  /*13660*/  SHFL.IDX PT, R2, R4, RZ, 0x1c1f ;  /* 0x001c1fff04027589 */ /* 0x00022800000e0000 */
[----:B------:R1:W2:Y:S01]  /*13670*/  SHFL.IDX PT, R3, R5, RZ, 0x1c1f ;  /* 0x001c1fff05037589 */ /* 0x0002a200000e0000 */
[----:B------:R-:W-:Y:S05]  /*13680*/  @P0 BRA `(.L_x_11495) ;  /* 0x0000000000300947 */ /* 0x000fea0003800000 */
[----:B------:R-:W-:Y:S02]  /*13690*/  ULDC UR4, c[0x0][0xac8] ;  /* 0x0002b20000047ab9 */ /* 0x000fe40000000800 */
[----:B-----5:R-:W-:Y:S02]  /*136a0*/  ISETP.GE.AND P3, PT, R21, UR4, PT ;  /* 0x0000000415007c0c */ /* 0x020fe4000bf66270 */
[----:B------:R-:W-:Y:S02]  /*136b0*/  ISETP.GE.AND P4, PT, R10, UR4, PT ;  /* 0x000000040a007c0c */ /* 0x000fe4000bf86270 */
[----:B------:R-:W-:-:S09]  /*136c0*/  ISETP.GE.AND P2, PT, R27, UR4, PT ;  /* 0x000000041b007c0c */ /* 0x000fd2000bf46270 */
[-C--:B0-----:R-:W-:Y:S02]  /*136d0*/  @!P3 LEA R8, P0, R21, R2.reuse, 0x1 ;  /* 0x000000021508b211 */ /* 0x081fe400078008ff */
[C---:B------:R-:W-:Y:S02]  /*136e0*/  @!P4 LEA R12, P1, R10.reuse, R2, 0x1 ;  /* 0x000000020a0cc211 */ /* 0x040fe400078208ff */
[----:B--2---:R-:W-:Y:S01]  /*136f0*/  @!P2 IMAD.WIDE R6, R27, 0x2, R2 ;  /* 0x000000021b06a825 */ /* 0x004fe200078e0202 */
[-C--:B------:R-:W-:Y:S02]  /*13700*/  @!P3 LEA.HI.X R9, R21, R3.reuse, R26, 0x1, P0 ;  /* 0x000000031509b211 */ /* 0x080fe400000f0c1a */
[----:B------:R-:W-:Y:S02]  /*13710*/  @!P4 LEA.HI.X R13, R10, R3, R14, 0x1, P1 ;  /* 0x000000030a0dc211 */ /* 0x000fe400008f0c0e */
[----:B------:R3:W-:Y:S04]  /*13720*/  @!P2 ST.E.128 desc[UR42][R6.64], RZ ;  /* 0x000000ff0600a985 */ /* 0x0007e8000c101d2a */
[----:B------:R3:W-:Y:S04]  /*13730*/  @!P3 ST.E.128 desc[UR42][R8.64], RZ ;  /* 0x000000ff0800b985 */ /* 0x0007e8000c101d2a */
[----:B------:R3:W-:Y:S02]  /*13740*/  @!P4 ST.E.128 desc[UR42][R12.64], RZ ;  /* 0x000000ff0c00c985 */ /* 0x0007e4000c101d2a */
.L_x_11495:
[----:B------:R-:W-:Y:S05]  /*13750*/  BSYNC B1 ;  /* 0x0000000000017941 */ /* 0x000fea0003800000 */
.L_x_11494:
[----:B------:R-:W-:Y:S01]  /*13760*/  VIADD R0, R0, 0x60 ;  /* 0x0000006000007836 */ /* 0x000fe20000000000 */
[----:B--2---:R2:W4:Y:S04]  /*13770*/  SHFL.IDX PT, R3, R5, 0x1, 0x1c1f ;  /* 0x003c1f0005037f89 */ /* 0x00452800000e0000 */
[----:B------:R-:W-:Y:S01]  /*13780*/  ISETP.GE.AND P0, PT, R0, R11, PT ;  /* 0x0000000b0000720c */ /* 0x000fe20003f06270 */
[----:B0-----:R2:W0:-:S12]  /*13790*/  SHFL.IDX PT, R2, R4, 0x1, 0x1c1f ;  /* 0x003c1f0004027f89 */ /* 0x00141800000e0000 */
[----:B--2---:R-:W-:Y:S05]  /*137a0*/  @P0 BRA `(.L_x_11488) ;  /* 0x0000000000300947 */ /* 0x004fea0003800000 */
[----:B------:R-:W-:Y:S02]  /*137b0*/  ULDC UR4, c[0x0][0xac8] ;  /* 0x0002b20000047ab9 */ /* 0x000fe40000000800 */
[----:B-----5:R-:W-:Y:S02]  /*137c0*/  ISETP.GE.AND P3, PT, R21, UR4, PT ;  /* 0x0000000415007c0c */ /* 0x020fe4000bf66270 */
[----:B------:R-:W-:Y:S02]  /*137d0*/  ISETP.GE.AND P4, PT, R10, UR4, PT ;  /* 0x000000040a007c0c */ /* 0x000fe4000bf86270 */
[----:B------:R-:W-:-:S09]  /*137e0*/  ISETP.GE.AND P2, PT, R27, UR4, PT ;  /* 0x000000041b007c0c */ /* 0x000fd2000bf46270 */
[-C--:B0--3--:R-:W-:Y:S02]  /*137f0*/  @!P3 LEA R6, P0, R21, R2.reuse, 0x1 ;  /* 0x000000021506b211 */ /* 0x089fe400078008ff */
[C---:B------:R-:W-:Y:S02]  /*13800*/  @!P4 LEA R8, P1, R10.reuse, R2, 0x1 ;  /* 0x000000020a08c211 */ /* 0x040fe400078208ff */
[----:B-1--4-:R-:W-:Y:S01]  /*13810*/  @!P2 IMAD.WIDE R4, R27, 0x2, R2 ;  /* 0x000000021b04a825 */ /* 0x012fe200078e0202 */
[-C--:B------:R-:W-:Y:S02]  /*13820*/  @!P3 LEA.HI.X R7, R21, R3.reuse, R26, 0x1, P0 ;  /* 0x000000031507b211 */ /* 0x080fe400000f0c1a */
[----:B------:R-:W-:Y:S02]  /*13830*/  @!P4 LEA.HI.X R9, R10, R3, R14, 0x1, P1 ;  /* 0x000000030a09c211 */ /* 0x000fe400008f0c0e */
[----:B------:R2:W-:Y:S04]  /*13840*/  @!P2 ST.E.128 desc[UR42][R4.64], RZ ;  /* 0x000000ff0400a985 */ /* 0x0005e8000c101d2a */
[----:B------:R2:W-:Y:S04]  /*13850*/  @!P3 ST.E.128 desc[UR42][R6.64], RZ ;  /* 0x000000ff0600b985 */ /* 0x0005e8000c101d2a */
[----:B------:R2:W-:Y:S02]  /*13860*/  @!P4 ST.E.128 desc[UR42][R8.64], RZ ;  /* 0x000000ff0800c985 */ /* 0x0005e4000c101d2a */
.L_x_11488:
[----:B------:R-:W-:Y:S05]  /*13870*/  BSYNC B0 ;  /* 0x0000000000007941 */ /* 0x000fea0003800000 */
.L_x_11482:
[----:B------:R-:W-:Y:S02]  /*13880*/  ULDC UR4, c[0x0][0xc3c] ;  /* 0x00030f0000047ab9 */ /* 0x000fe40000000800 */
[----:B------:R-:W-:-:S13]  /*13890*/  ISETP.GE.AND P0, PT, R31, UR4, PT ;  /* 0x000000041f007c0c */ /* 0x000fda000bf06270 */
[----:B------:R-:W-:Y:S05]  /*138a0*/  @!P0 BRA `(.L_x_11496) ;  /* 0xfffffed800988947 */ /* 0x000fea000383ffff */
[----:B------:R-:W-:Y:S05]  /*138b0*/  BRA `(.L_x_11369) ;  /* 0x0000007800447947 */ /* 0x000fea0003800000 */
.L_x_11367:
[----:B------:R-:W-:-:S08]  /*138c0*/  NOP ;  /* 0x0000000000007918 */ /* 0x000fd00000000000 */
[----:B------:R-:W0:-:S00]  /*138d0*/  USETMAXREG.DEALLOC.CTAPOOL 0x20 ;  /* 0x00000020000079c8 */ /* 0x000e0000080e0500 */
[----:B0-----:R-:W2:Y:S01]  /*138e0*/  LDL.LU R4, [R1+0x24] ;  /* 0x0000240001047983 */ /* 0x001ea20000300800 */
[----:B------:R-:W-:-:S06]  /*138f0*/  LOP3.LUT R3, R0, 0x3, RZ, 0xc0, !PT ;  /* 0x0000000300037812 */ /* 0x000fcc00078ec0ff */
[----:B------:R-:W0:Y:S02]  /*13900*/  SHFL.IDX PT, R3, R3, RZ, 0x1f ;  /* 0x00001fff03037589 */ /* 0x000e2400000e0000 */
[----:B0-----:R-:W-:-:S13]  /*13910*/  ISETP.NE.AND P0, PT, R3, RZ, PT ;  /* 0x000000ff0300720c */ /* 0x001fda0003f05270 */
[----:B------:R-:W-:-:S04]  /*13920*/  @P0 MOV R3, 0x400 ;  /* 0x0000040000030802 */ /* 0x000fc80000000f00 */
[----:B------:R-:W-:Y:S01]  /*13930*/  @P0 LEA R2, R2, R3, 0x18 ;  /* 0x0000000302020211 */ /* 0x000fe200078ec0ff */
[----:B------:R-:W-:Y:S06]  /*13940*/  @P0 BAR.SYNC.DEFER_BLOCKING 0x5, 0x200 ;  /* 0x0148000000000b1d */ /* 0x000fec0000010000 */
[----:B------:R0:W1:Y:S02]  /*13950*/  @P0 LDS.128 R24, [R2+0x19cd0] ;  /* 0x019cd00002180984 */ /* 0x0000640000000c00 */
[----:B------:R-:W-:Y:S06]  /*13960*/  @P0 BAR.ARV 0x4, 0x200 ;  /* 0x0108000000000b1d */ /* 0x000fec0000002000 */
[----:B--2---:R-:W-:-:S04]  /*13970*/  LOP3.LUT R4, R4, 0xffffffef, RZ, 0xc0, !PT ;  /* 0xffffffef04047812 */ /* 0x004fc800078ec0ff */
[----:B------:R-:W-:-:S05]  /*13980*/  @P0 LOP3.LUT R4, R4, 0x10, RZ, 0xfc, !PT ;  /* 0x0000001004040812 */ /* 0x000fca00078efcff */
[----:B------:R0:W-:Y:S01]  /*13990*/  STL [R1+0x24], R4 ;  /* 0x0000240401007387 */ /* 0x0001e20000100800 */
[----:B-1----:R-:W-:Y:S05]  /*139a0*/  @P0 BRA `(.L_x_11497) ;  /* 0x0000000800880947 */ /* 0x002fea0003800000 */
[----:B0-----:R-:W0:Y:S01]  /*139b0*/  S2R R4, SR_TID.X ;  /* 0x0000000000047919 */ /* 0x001e220000002100 */
[----:B------:R-:W-:Y:S01]  /*139c0*/  ULDC UR4, c[0x0][0xc3c] ;  /* 0x00030f0000047ab9 */ /* 0x000fe20000000800 */
[----:B------:R-:W-:Y:S02]  /*139d0*/  IMAD.MOV.U32 R7, RZ, RZ, RZ ;  /* 0x000000ffff077224 */ /* 0x000fe400078e00ff */
[----:B------:R-:W-:Y:S01]  /*139e0*/  IMAD.MOV.U32 R8, RZ, RZ, RZ ;  /* 0x000000ffff087224 */ /* 0x000fe200078e00ff */
[----:B------:R-:W1:Y:S01]  /*139f0*/  S2UR UR6, SR_CTAID.X ;  /* 0x00000000000679c3 */ /* 0x000e620000002500 */
[----:B------:R-:W-:Y:S01]  /*13a00*/  ULDC UR5, c[0x0][0xc38] ;  /* 0x00030e0000057ab9 */ /* 0x000fe20000000800 */
        /* <DEDUP_REMOVED lines=33> */
[----:B-1----:R-:W-:Y:S01]  /*13c20*/  ISETP.GT.AND P6, PT, R9, UR6, PT ;  /* 0x0000000609007c0c */ /* 0x002fe2000bfc4270 */
[----:B------:R-:W-:-:S12]  /*13c30*/  IMAD.MOV.U32 R4, RZ, RZ, R9 ;  /* 0x000000ffff047224 */ /* 0x000fd800078e0009 */
[----:B------:R-:W-:Y:S05]  /*13c40*/  @P6 BRA `(.L_x_11498) ;  /* 0x0000000000a06947 */ /* 0x000fea0003800000 */
[----:B------:R-:W-:Y:S01]  /*13c50*/  IMAD.MOV.U32 R9, RZ, RZ, R4 ;  /* 0x000000ffff097224 */ /* 0x000fe200078e0004 */
[----:B------:R-:W-:Y:S01]  /*13c60*/  UMOV UR4, URZ ;  /* 0x0000003f00047c82 */ /* 0x000fe20008000000 */
[----:B------:R-:W-:-:S05]  /*13c70*/  ULDC UR5, c[0x0][0xc38] ;  /* 0x00030e0000057ab9 */ /* 0x000fca0000000800 */
.L_x_11500:
[----:B------:R-:W0:Y:S01]  /*13c80*/  LDC R2, c[0x0][0xc3c] ;  /* 0x00030f00ff027b82 */ /* 0x000e220000000800 */
[----:B------:R-:W-:Y:S01]  /*13c90*/  UIADD3 UR4, UR4, 0x1f, URZ ;  /* 0x0000001f04047890 */ /* 0x000fe2000fffe03f */
[----:B------:R-:W-:Y:S02]  /*13ca0*/  ULDC UR7, c[0x0][0xc3c] ;  /* 0x00030f0000077ab9 */ /* 0x000fe40000000800 */
[----:B------:R-:W-:-:S03]  /*13cb0*/  IMAD.U32 R27, RZ, RZ, UR7 ;  /* 0x00000007ff1b7e24 */ /* 0x000fc6000f8e00ff */
[----:B0-----:R-:W-:-:S13]  /*13cc0*/  ISETP.LE.AND P6, PT, R2, UR4, PT ;  /* 0x0000000402007c0c */ /* 0x001fda000bfc3270 */
[----:B------:R-:W-:Y:S05]  /*13cd0*/  @P6 BRA `(.L_x_11499) ;  /* 0x0000000400986947 */ /* 0x000fea0003800000 */
[----:B------:R-:W-:Y:S02]  /*13ce0*/  VIADD R11, R6, UR4 ;  /* 0x00000004060b7c36 */ /* 0x000fe40008000000 */
[----:B------:R-:W-:Y:S02]  /*13cf0*/  IMAD.MOV.U32 R7, RZ, RZ, RZ ;  /* 0x000000ffff077224 */ /* 0x000fe400078e00ff */
[----:B------:R-:W-:Y:S01]  /*13d00*/  IMAD.MOV.U32 R8, RZ, RZ, RZ ;  /* 0x000000ffff087224 */ /* 0x000fe200078e00ff */
[----:B------:R-:W-:-:S13]  /*13d10*/  ISETP.GE.OR P6, PT, R11, R2, !P0 ;  /* 0x000000020b00720c */ /* 0x000fda00047c6670 */
[----:B------:R-:W0:Y:S08]  /*13d20*/  @!P6 LDC.64 R4, c[0x0][0xc80] ;  /* 0x00032000ff04eb82 */ /* 0x000e300000000a00 */
[----:B------:R-:W1:Y:S01]  /*13d30*/  @!P6 LDC.64 R2, c[0x0][0xc78] ;  /* 0x00031e00ff02eb82 */ /* 0x000e620000000a00 */
[----:B0-----:R-:W-:-:S05]  /*13d40*/  @!P6 IMAD.WIDE R4, R11, 0x4, R4 ;  /* 0x000000040b04e825 */ /* 0x001fca00078e0204 */
[----:B------:R-:W2:Y:S01]  /*13d50*/  @!P6 LDG.E R7, desc[UR42][R4.64] ;  /* 0x0000002a0407e981 */ /* 0x000ea2000c1e1900 */
[----:B-1----:R-:W-:-:S05]  /*13d60*/  @!P6 IMAD.WIDE R2, R11, 0x4, R2 ;  /* 0x000000040b02e825 */ /* 0x002fca00078e0202 */
        /* <DEDUP_REMOVED lines=22> */
.L_x_11498:
[----:B------:R-:W-:Y:S02]  /*13ed0*/  IMAD.IADD R11, R9, 0x1, -R4 ;  /* 0x00000001090b7824 */ /* 0x000fe400078e0a04 */
[----:B------:R-:W-:Y:S02]  /*13ee0*/  IMAD.MOV.U32 R24, RZ, RZ, RZ ;  /* 0x000000ffff187224 */ /* 0x000fe400078e00ff */
[----:B------:R-:W-:-:S05]  /*13ef0*/  IMAD R3, R2, UR5, R11 ;  /* 0x0000000502037c24 */ /* 0x000fca000f8e020b */
[----:B------:R-:W-:-:S13]  /*13f00*/  ISETP.GT.AND P0, PT, R3, UR6, PT ;  /* 0x0000000603007c0c */ /* 0x000fda000bf04270 */
[----:B------:R-:W-:-:S04]  /*13f10*/  VOTE.ANY R5, PT, !P0 ;  /* 0x0000000000057806 */ /* 0x000fc800040e0100 */
[----:B------:R-:W0:Y:S01]  /*13f20*/  POPC R27, R5 ;  /* 0x00000005001b7309 */ /* 0x000e220000000000 */
[----:B------:R-:W-:Y:S01]  /*13f30*/  ISETP.NE.AND P0, PT, R5, RZ, PT ;  /* 0x000000ff0500720c */ /* 0x000fe20003f05270 */
[----:B0-----:R-:W0:Y:S04]  /*13f40*/  SHFL.IDX PT, R7, R7, R27, 0x1f ;  /* 0x00001f1b07077589 */ /* 0x001e2800000e0000 */
[----:B------:R-:W1:Y:S01]  /*13f50*/  SHFL.IDX PT, R8, R8, R27, 0x1f ;  /* 0x00001f1b08087589 */ /* 0x000e6200000e0000 */
[----:B0-----:R-:W-:-:S04]  /*13f60*/  IABS R4, R7 ;  /* 0x0000000700047213 */ /* 0x001fc80000000000 */
[----:B------:R-:W0:Y:S01]  /*13f70*/  I2F.RP R9, R4 ;  /* 0x0000000400097306 */ /* 0x000e220000209400 */
[----:B-1----:R-:W-:-:S07]  /*13f80*/  IABS R10, R8 ;  /* 0x00000008000a7213 */ /* 0x002fce0000000000 */
[----:B0-----:R-:W0:Y:S02]  /*13f90*/  MUFU.RCP R9, R9 ;  /* 0x0000000900097308 */ /* 0x001e240000001000 */
[----:B0-----:R-:W-:-:S06]  /*13fa0*/  VIADD R3, R9, 0xffffffe ;  /* 0x0ffffffe09037836 */ /* 0x001fcc0000000000 */
[----:B------:R-:W0:Y:S02]  /*13fb0*/  F2I.FTZ.U32.TRUNC.NTZ R3, R3 ;  /* 0x0000000300037305 */ /* 0x000e24000021f000 */
[----:B0-----:R-:W-:Y:S01]  /*13fc0*/  IMAD.MOV R13, RZ, RZ, -R3 ;  /* 0x000000ffff0d7224 */ /* 0x001fe200078e0a03 */
[----:B------:R-:W-:Y:S06]  /*13fd0*/  @!P0 BRA `(.L_x_11501) ;  /* 0x0000000000088947 */ /* 0x000fec0003800000 */
[----:B------:R-:W-:-:S05]  /*13fe0*/  VIADD R5, R27, 0xffffffff ;  /* 0xffffffff1b057836 */ /* 0x000fca0000000000 */
[----:B------:R0:W1:Y:S02]  /*13ff0*/  SHFL.IDX PT, R24, R2, R5, 0x1f ;  /* 0x00001f0502187589 */ /* 0x00006400000e0000 */
.L_x_11501:
[----:B0-----:R-:W-:Y:S02]  /*14000*/  IMAD.MOV.U32 R5, RZ, RZ, R10 ;  /* 0x000000ffff057224 */ /* 0x001fe400078e000a */
[----:B-1----:R-:W-:Y:S02]  /*14010*/  IMAD R24, R24, UR5, R11 ;  /* 0x0000000518187c24 */ /* 0x002fe4000f8e020b */
[----:B------:R-:W0:Y:S01]  /*14020*/  I2F.RP R12, R5 ;  /* 0x00000005000c7306 */ /* 0x000e220000209400 */
[----:B------:R-:W-:Y:S02]  /*14030*/  IMAD R9, R13, R4, RZ ;  /* 0x000000040d097224 */ /* 0x000fe400078e02ff */
[----:B------:R-:W-:Y:S01]  /*14040*/  IMAD.MOV.U32 R2, RZ, RZ, RZ ;  /* 0x000000ffff027224 */ /* 0x000fe200078e00ff */
[----:B------:R-:W-:Y:S01]  /*14050*/  IADD3 R10, -R24, UR6, RZ ;  /* 0x00000006180a7c10 */ /* 0x000fe2000fffe1ff */
[----:B------:R-:W-:Y:S02]  /*14060*/  VIADD R27, R27, UR4 ;  /* 0x000000041b1b7c36 */ /* 0x000fe40008000000 */
[----:B------:R-:W-:Y:S01]  /*14070*/  IMAD.HI.U32 R2, R3, R9, R2 ;  /* 0x0000000903027227 */ /* 0x000fe200078e0002 */
[----:B------:R-:W-:-:S02]  /*14080*/  IABS R3, R7 ;  /* 0x0000000700037213 */ /* 0x000fc40000000000 */
[----:B------:R-:W-:-:S03]  /*14090*/  IABS R11, R10 ;  /* 0x0000000a000b7213 */ /* 0x000fc60000000000 */
[----:B------:R-:W-:Y:S02]  /*140a0*/  IMAD.MOV R14, RZ, RZ, -R3 ;  /* 0x000000ffff0e7224 */ /* 0x000fe400078e0a03 */
[----:B------:R-:W-:Y:S01]  /*140b0*/  IMAD.HI.U32 R9, R2, R11, RZ ;  /* 0x0000000b02097227 */ /* 0x000fe200078e00ff */
[----:B0-----:R-:W0:Y:S01]  /*140c0*/  MUFU.RCP R12, R12 ;  /* 0x0000000c000c7308 */ /* 0x001e220000001000 */
[----:B------:R-:W-:Y:S02]  /*140d0*/  LOP3.LUT R2, R10, R7, RZ, 0x3c, !PT ;  /* 0x000000070a027212 */ /* 0x000fe400078e3cff */
[----:B------:R-:W-:Y:S02]  /*140e0*/  IMAD R11, R9, R14, R11 ;  /* 0x0000000e090b7224 */ /* 0x000fe400078e020b */
[----:B------:R-:W-:-:S03]  /*140f0*/  ISETP.GE.AND P2, PT, R2, RZ, PT ;  /* 0x000000ff0200720c */ /* 0x000fc60003f46270 */
[----:B------:R-:W-:Y:S01]  /*14100*/  ISETP.GT.U32.AND P1, PT, R4, R11, PT ;  /* 0x0000000b0400720c */ /* 0x000fe20003f24070 */
[----:B0-----:R-:W-:-:S12]  /*14110*/  VIADD R3, R12, 0xffffffe ;  /* 0x0ffffffe0c037836 */ /* 0x001fd80000000000 */
[----:B------:R-:W-:Y:S01]  /*14120*/  @!P1 IMAD.IADD R11, R11, 0x1, -R4 ;  /* 0x000000010b0b9824 */ /* 0x000fe200078e0a04 */
[----:B------:R-:W0:Y:S01]  /*14130*/  F2I.FTZ.U32.TRUNC.NTZ R3, R3 ;  /* 0x0000000300037305 */ /* 0x000e22000021f000 */
[----:B------:R-:W-:Y:S01]  /*14140*/  @!P1 VIADD R9, R9, 0x1 ;  /* 0x0000000109099836 */ /* 0x000fe20000000000 */
[----:B------:R-:W-:Y:S02]  /*14150*/  ISETP.NE.AND P1, PT, R7, RZ, PT ;  /* 0x000000ff0700720c */ /* 0x000fe40003f25270 */
[----:B------:R-:W-:Y:S02]  /*14160*/  ISETP.GE.U32.AND P0, PT, R11, R4, PT ;  /* 0x000000040b00720c */ /* 0x000fe40003f06070 */
[----:B------:R-:W-:-:S05]  /*14170*/  IABS R4, R8 ;  /* 0x0000000800047213 */ /* 0x000fca0000000000 */
[----:B------:R-:W-:Y:S02]  /*14180*/  IMAD.MOV R4, RZ, RZ, -R4 ;  /* 0x000000ffff047224 */ /* 0x000fe400078e0a04 */
[----:B0-----:R-:W-:-:S04]  /*14190*/  IMAD.MOV R2, RZ, RZ, -R3 ;  /* 0x000000ffff027224 */ /* 0x001fc800078e0a03 */
[----:B------:R-:W-:Y:S01]  /*141a0*/  @P0 IADD3 R9, R9, 0x1, RZ ;  /* 0x0000000109090810 */ /* 0x000fe20007ffe0ff */
[----:B------:R-:W-:Y:S02]  /*141b0*/  IMAD R11, R2, R5, RZ ;  /* 0x00000005020b7224 */ /* 0x000fe400078e02ff */
[----:B------:R-:W-:Y:S02]  /*141c0*/  IMAD.MOV.U32 R2, RZ, RZ, RZ ;  /* 0x000000ffff027224 */ /* 0x000fe400078e00ff */
[----:B------:R-:W-:Y:S01]  /*141d0*/  @!P2 IMAD.MOV R9, RZ, RZ, -R9 ;  /* 0x000000ffff09a224 */ /* 0x000fe200078e0a09 */
[----:B------:R-:W-:Y:S01]  /*141e0*/  @!P1 LOP3.LUT R9, RZ, R7, RZ, 0x33, !PT ;  /* 0x00000007ff099212 */ /* 0x000fe200078e33ff */
[----:B------:R-:W-:-:S03]  /*141f0*/  IMAD.HI.U32 R2, R3, R11, R2 ;  /* 0x0000000b03027227 */ /* 0x000fc600078e0002 */
        /* <DEDUP_REMOVED lines=20> */
.L_x_11499:
[----:B------:R-:W-:Y:S02]  /*14340*/  IMAD.MOV.U32 R25, RZ, RZ, RZ ;  /* 0x000000ffff197224 */ /* 0x000fe400078e00ff */
[----:B------:R-:W-:Y:S02]  /*14350*/  IMAD.U32 R24, RZ, RZ, UR6 ;  /* 0x00000006ff187e24 */ /* 0x000fe4000f8e00ff */
[----:B------:R-:W-:-:S07]  /*14360*/  IMAD.MOV.U32 R26, RZ, RZ, RZ ;  /* 0x000000ffff1a7224 */ /* 0x000fce00078e00ff */
.L_x_11502:
[----:B------:R-:W-:-:S13]  /*14370*/  ISETP.NE.AND P0, PT, R6, RZ, PT ;  /* 0x000000ff0600720c */ /* 0x000fda0003f05270 */
[----:B------:R-:W0:Y:S01]  /*14380*/  @!P0 S2R R3, SR_CgaCtaId ;  /* 0x0000000000038919 */ /* 0x000e220000008800 */
[----:B------:R-:W-:-:S04]  /*14390*/  @!P0 MOV R2, 0x400 ;  /* 0x0000040000028802 */ /* 0x000fc80000000f00 */
[----:B0-----:R-:W-:-:S05]  /*143a0*/  @!P0 LEA R2, R3, R2, 0x18 ;  /* 0x0000000203028211 */ /* 0x001fca00078ec0ff */
[----:B------:R1:W-:Y:S01]  /*143b0*/  @!P0 STS.128 [R2+0x19cd0], R24 ;  /* 0x019cd01802008388 */ /* 0x0003e20000000c00 */
[----:B------:R-:W-:Y:S06]  /*143c0*/  BAR.ARV 0x5, 0x200 ;  /* 0x0148000000007b1d */ /* 0x000fec0000002000 */
.L_x_11497:
[----:B------:R2:W-:Y:S01]  /*143d0*/  STL [R1+0x50], RZ ;  /* 0x000050ff01007387 */ /* 0x0005e20000100800 */
[----:B------:R-:W-:Y:S01]  /*143e0*/  ULDC UR4, c[0x0][0xc3c] ;  /* 0x00030f0000047ab9 */ /* 0x000fe20000000800 */
[----:B------:R-:W-:Y:S01]  /*143f0*/  IMAD.MOV.U32 R29, RZ, RZ, 0x1 ;  /* 0x00000001ff1d7424 */ /* 0x000fe200078e00ff */
[----:B------:R-:W-:Y:S01]  /*14400*/  ISETP.GE.AND P0, PT, R27, UR4, PT ;  /* 0x000000041b007c0c */ /* 0x000fe2000bf06270 */
[----:B------:R-:W-:-:S12]  /*14410*/  IMAD.MOV.U32 R19, RZ, RZ, RZ ;  /* 0x000000ffff137224 */ /* 0x000fd800078e00ff */
[----:B--2---:R-:W-:Y:S05]  /*14420*/  @P0 BRA `(.L_x_11503) ;  /* 0x00000068006c0947 */ /* 0x004fea0003800000 */
[----:B------:R-:W0:Y:S01]  /*14430*/  S2R R13, SR_TID.X ;  /* 0x00000000000d7919 */ /* 0x000e220000002100 */
[----:B------:R-:W2:Y:S01]  /*14440*/  S2UR UR4, SR_CgaCtaId ;  /* 0x00000000000479c3 */ /* 0x000ea20000008800 */
[----:B------:R-:W-:Y:S01]  /*14450*/  MOV R17, 0x400 ;  /* 0x0000040000117802 */ /* 0x000fe20000000f00 */
[----:B------:R-:W-:Y:S01]  /*14460*/  BSSY B7, `(.L_x_11503) ;  /* 0x0000697000077945 */ /* 0x000fe20003800000 */
[----:B------:R-:W-:Y:S01]  /*14470*/  IMAD.MOV.U32 R28, RZ, RZ, RZ ;  /* 0x000000ffff1c7224 */ /* 0x000fe200078e00ff */
[----:B------:R-:W-:Y:S01]  /*14480*/  ULDC.64 UR40, c[0x0][0x198] ;  /* 0x0000660000287ab9 */ /* 0x000fe20000000a00 */
[----:B------:R-:W-:Y:S01]  /*14490*/  IMAD.MOV.U32 R29, RZ, RZ, 0x1 ;  /* 0x00000001ff1d7424 */ /* 0x000fe200078e00ff */
[----:B------:R-:W-:Y:S01]  /*144a0*/  ULOP3.LUT UR39, UR37, 0x2, URZ, 0xfc, !UPT ;  /* 0x0000000225277892 */ /* 0x000fe2000f8efc3f */
[----:B------:R-:W-:Y:S01]  /*144b0*/  IMAD.MOV.U32 R19, RZ, RZ, RZ ;  /* 0x000000ffff137224 */ /* 0x000fe200078e00ff */
[----:B------:R-:W-:Y:S01]  /*144c0*/  ULOP3.LUT UR36, UR37, 0x1, URZ, 0xfc, !UPT ;  /* 0x0000000125247892 */ /* 0x000fe2000f8efc3f */
[----:B------:R-:W-:Y:S01]  /*144d0*/  ULDC UR38, c[0x0][0xc] ;  /* 0x0000030000267ab9 */ /* 0x000fe20000000800 */
[C---:B01----:R-:W-:Y:S01]  /*144e0*/  IMAD.SHL.U32 R2, R13.reuse, 0x10, RZ ;  /* 0x000000100d027824 */ /* 0x043fe200078e00ff */
[C---:B------:R-:W-:Y:S01]  /*144f0*/  LOP3.LUT R12, R13.reuse, 0x7f, RZ, 0xc0, !PT ;  /* 0x0000007f0d0c7812 */ /* 0x040fe200078ec0ff */
[C---:B------:R-:W-:Y:S01]  /*14500*/  IMAD.SHL.U32 R3, R13.reuse, 0x20, RZ ;  /* 0x000000200d037824 */ /* 0x040fe200078e00ff */
[----:B------:R-:W-:Y:S01]  /*14510*/  SHF.R.U32.HI R4, RZ, 0x1, R13 ;  /* 0x00000001ff047819 */ /* 0x000fe2000001160d */
[----:B------:R-:W-:Y:S01]  /*14520*/  IMAD.SHL.U32 R8, R13, 0x2, RZ ;  /* 0x000000020d087824 */ /* 0x000fe200078e00ff */
[----:B------:R-:W-:Y:S01]  /*14530*/  LOP3.LUT R5, R2, 0x90, RZ, 0xc0, !PT ;  /* 0x0000009002057812 */ /* 0x000fe200078ec0ff */
[----:B------:R-:W-:Y:S01]  /*14540*/  IMAD.SHL.U32 R6, R12, 0x10, RZ ;  /* 0x000000100c067824 */ /* 0x000fe200078e00ff */
[----:B------:R-:W-:-:S02]  /*14550*/  LOP3.LUT R23, R3, 0x360, RZ, 0xc0, !PT ;  /* 0x0000036003177812 */ /* 0x000fc400078ec0ff */
[----:B------:R-:W-:Y:S02]  /*14560*/  LOP3.LUT R3, R3, 0x80, RZ, 0xc0, !PT ;  /* 0x0000008003037812 */ /* 0x000fe400078ec0ff */
[----:B------:R-:W-:Y:S02]  /*14570*/  LOP3.LUT R8, R5, 0x10, R8, 0x78, !PT ;  /* 0x0000001005087812 */ /* 0x000fe400078e7808 */
[----:B------:R-:W-:Y:S02]  /*14580*/  LOP3.LUT R5, R4, 0x20, RZ, 0xc0, !PT ;  /* 0x0000002004057812 */ /* 0x000fe400078ec0ff */
[----:B------:R-:W-:Y:S02]  /*14590*/  LOP3.LUT R7, R2, 0x60, RZ, 0xc0, !PT ;  /* 0x0000006002077812 */ /* 0x000fe400078ec0ff */
[----:B------:R-:W-:Y:S01]  /*145a0*/  LOP3.LUT R3, R3, 0x10, R4, 0xf8, !PT ;  /* 0x0000001003037812 */ /* 0x000fe200078ef804 */
[----:B------:R-:W-:Y:S01]  /*145b0*/  IMAD.SHL.U32 R4, R13, 0x80, RZ ;  /* 0x000000800d047824 */ /* 0x000fe200078e00ff */
[----:B------:R-:W-:-:S02]  /*145c0*/  LOP3.LUT R5, R5, 0x10, R13, 0xf8, !PT ;  /* 0x0000001005057812 */ /* 0x000fc400078ef80d */
[--C-:B------:R-:W-:Y:S01]  /*145d0*/  LOP3.LUT R9, R7, 0x700, R6.reuse, 0xf8, !PT ;  /* 0x0000070007097812 */ /* 0x100fe200078ef806 */
[----:B------:R-:W-:Y:S01]  /*145e0*/  IMAD.SHL.U32 R7, R0, 0x800, RZ ;  /* 0x0000080000077824 */ /* 0x000fe200078e00ff */
[----:B------:R-:W-:Y:S01]  /*145f0*/  LOP3.LUT R23, R23, 0x400, R6, 0xf8, !PT ;  /* 0x0000040017177812 */ /* 0x000fe200078ef806 */
[----:B------:R-:W-:Y:S01]  /*14600*/  IMAD.SHL.U32 R0, R13, 0x4, RZ ;  /* 0x000000040d007824 */ /* 0x000fe200078e00ff */
[----:B------:R-:W-:Y:S02]  /*14610*/  LOP3.LUT R6, R4, 0x400, RZ, 0xc0, !PT ;  /* 0x0000040004067812 */ /* 0x000fe400078ec0ff */
[----:B------:R-:W-:Y:S02]  /*14620*/  LOP3.LUT R5, R5, 0x380, R4, 0xf8, !PT ;  /* 0x0000038005057812 */ /* 0x000fe400078ef804 */
[----:B------:R-:W-:Y:S02]  /*14630*/  LOP3.LUT P0, RZ, R13, 0x4, RZ, 0xc0, !PT ;  /* 0x000000040dff7812 */ /* 0x000fe4000780c0ff */
[----:B------:R-:W-:-:S02]  /*14640*/  LOP3.LUT R6, R6, 0x800, R7, 0xf8, !PT ;  /* 0x0000080006067812 */ /* 0x000fc400078ef807 */
[----:B------:R-:W-:Y:S02]  /*14650*/  LOP3.LUT R5, R5, 0x70, R2, 0x78, !PT ;  /* 0x0000007005057812 */ /* 0x000fe400078e7802 */
[----:B------:R-:W-:Y:S02]  /*14660*/  LOP3.LUT R0, R3, 0x10, R0, 0x78, !PT ;  /* 0x0000001003007812 */ /* 0x000fe400078e7800 */
[----:B------:R-:W-:Y:S01]  /*14670*/  LOP3.LUT R11, R6, R5, RZ, 0xfc, !PT ;  /* 0x00000005060b7212 */ /* 0x000fe200078efcff */
[----:B--2---:R-:W-:Y:S01]  /*14680*/  IMAD.U32 R5, RZ, RZ, UR4 ;  /* 0x00000004ff057e24 */ /* 0x004fe2000f8e00ff */
[----:B------:R-:W-:Y:S01]  /*14690*/  LOP3.LUT R23, R23, R0, RZ, 0xfc, !PT ;  /* 0x0000000017177212 */ /* 0x000fe200078efcff */
[----:B------:R-:W-:Y:S01]  /*146a0*/  IMAD.SHL.U32 R0, R13, 0x40, RZ ;  /* 0x000000400d007824 */ /* 0x000fe200078e00ff */
[----:B------:R-:W-:Y:S01]  /*146b0*/  LOP3.LUT R10, R9, R8, RZ, 0xfc, !PT ;  /* 0x00000008090a7212 */ /* 0x000fe200078efcff */
[C---:B------:R-:W-:Y:S01]  /*146c0*/  VIADD R4, R11.reuse, 0x40 ;  /* 0x000000400b047836 */ /* 0x040fe20000000000 */
[----:B------:R-:W-:Y:S01]  /*146d0*/  SHF.R.U32.HI R3, RZ, 0x1, R12 ;  /* 0x00000001ff037819 */ /* 0x000fe2000001160c */
[----:B------:R-:W-:Y:S01]  /*146e0*/  @P0 VIADD R4, R11, 0xffffffc0 ;  /* 0xffffffc00b040836 */ /* 0x000fe20000000000 */
[----:B------:R-:W-:Y:S01]  /*146f0*/  LOP3.LUT R0, R0, 0x40, RZ, 0xc0, !PT ;  /* 0x0000004000007812 */ /* 0x000fe200078ec0ff */
[----:B------:R-:W-:Y:S01]  /*14700*/  STL [R1+0x20], R10 ;  /* 0x0000200a01007387 */ /* 0x000fe20000100800 */
[----:B------:R-:W-:-:S02]  /*14710*/  LEA R17, R5, R17, 0x18 ;  /* 0x0000001105117211 */ /* 0x000fc400078ec0ff */
[----:B------:R-:W-:Y:S01]  /*14720*/  LOP3.LUT R3, R3, R0, RZ, 0xfc, !PT ;  /* 0x0000000003037212 */ /* 0x000fe200078efcff */
[----:B------:R-:W-:Y:S01]  /*14730*/  STL [R1], R11 ;  /* 0x0000000b01007387 */ /* 0x000fe20000100800 */
[----:B------:R-:W-:Y:S02]  /*14740*/  IADD3 R3, R17, R10, RZ ;  /* 0x0000000a11037210 */ /* 0x000fe40007ffe0ff */
[----:B------:R-:W-:Y:S01]  /*14750*/  LOP3.LUT R2, R2, 0x10, RZ, 0xc0, !PT ;  /* 0x0000001002027812 */ /* 0x000fe200078ec0ff */
[----:B------:R-:W-:Y:S03]  /*14760*/  STL [R1+0x18], R5 ;  /* 0x0000180501007387 */ /* 0x000fe60000100800 */
[----:B------:R-:W-:Y:S01]  /*14770*/  LOP3.LUT R0, R2, 0x40, RZ, 0xfc, !PT ;  /* 0x0000004002007812 */ /* 0x000fe200078efcff */
[----:B------:R0:W-:Y:S01]  /*14780*/  STL [R1+0x1c], R4 ;  /* 0x00001c0401007387 */ /* 0x0001e20000100800 */
[----:B------:R-:W-:-:S03]  /*14790*/  LOP3.LUT R0, R23, 0x2800, RZ, 0xfc, !PT ;  /* 0x0000280017007812 */ /* 0x000fc600078efcff */
[----:B------:R-:W-:Y:S01]  /*147a0*/  STL [R1+0x50], RZ ;  /* 0x000050ff01007387 */ /* 0x000fe20000100800 */
[----:B0-----:R-:W-:-:S05]  /*147b0*/  IMAD.MOV.U32 R4, RZ, RZ, 0x1 ;  /* 0x00000001ff047424 */ /* 0x001fca00078e00ff */
[----:B------:R0:W-:Y:S04]  /*147c0*/  STL [R1+0x4], R4 ;  /* 0x0000040401007387 */ /* 0x0001e80000100800 */
[----:B------:R1:W-:Y:S01]  /*147d0*/  STL [R1+0x3c], R3 ;  /* 0x00003c0301007387 */ /* 0x0003e20000100800 */
[----:B0-----:R-:W-:Y:S02]  /*147e0*/  LOP3.LUT R4, R2, 0x20, RZ, 0xfc, !PT ;  /* 0x0000002002047812 */ /* 0x001fe400078efcff */
[----:B------:R-:W-:-:S07]  /*147f0*/  LOP3.LUT R2, R23, 0x1800, RZ, 0xfc, !PT ;  /* 0x0000180017027812 */ /* 0x000fce00078efcff */
.L_x_11623:
[----:B01-3--:R-:W0:Y:S02]  /*14800*/  LDC.64 R2, c[0x0][0xc88] ;  /* 0x00032200ff027b82 */ /* 0x00be240000000a00 */
[----:B0-----:R-:W-:-:S05]  /*14810*/  IMAD.WIDE R2, R27, 0x4, R2 ;  /* 0x000000041b027825 */ /* 0x001fca00078e0202 */
[----:B--2---:R-:W2:Y:S01]  /*14820*/  LDG.E R18, desc[UR42][R2.64] ;  /* 0x0000002a02127981 */ /* 0x004ea2000c1e1900 */
        /* <DEDUP_REMOVED lines=8> */
[----:B--2---:R-:W-:-:S11]  /*148b0*/  SHF.R.S32.HI R0, RZ, 0x1f, R18 ;  /* 0x0000001fff007819 */ /* 0x004fd60000011412 */
        /* <DEDUP_REMOVED lines=9> */
[----:B------:R-:W-:Y:S01]  /*14950*/  STL [R1+0x14], R12 ;  /* 0x0000140c01007387 */ /* 0x000fe20000100800 */
[----:B------:R-:W-:Y:S01]  /*14960*/  ISETP.NE.AND.EX P0, PT, RZ, UR5, PT, P0 ;  /* 0x00000005ff007c0c */ /* 0x000fe2000bf05300 */
[----:B0-----:R-:W-:Y:S01]  /*14970*/  IMAD.MOV.U32 R0, RZ, RZ, RZ ;  /* 0x000000ffff007224 */ /* 0x001fe200078e00ff */
[----:B------:R-:W-:Y:S01]  /*14980*/  ISETP.NE.AND.EX P1, PT, RZ, UR9, PT, P1 ;  /* 0x00000009ff007c0c */ /* 0x000fe2000bf25310 */
[----:B------:R-:W-:Y:S01]  /*14990*/  STL [R1+0x30], R11 ;  /* 0x0000300b01007387 */ /* 0x000fe20000100800 */
        /* <DEDUP_REMOVED lines=23> */
[----:B---3--:R0:W-:Y:S04]  /*14b10*/  STL [R1+0x48], R8 ;  /* 0x0000480801007387 */ /* 0x0081e80000100800 */
        /* <DEDUP_REMOVED lines=8> */
.L_x_11504:
[----:B------:R-:W-:Y:S01]  /*14ba0*/  ULDC.64 UR4, c[0x0][0xa20] ;  /* 0x0002880000047ab9 */ /* 0x000fe20000000a00 */
[C---:B------:R-:W-:Y:S02]  /*14bb0*/  LOP3.LUT R9, R26.reuse, 0xff000000, RZ, 0xc0, !PT ;  /* 0xff0000001a097812 */ /* 0x040fe400078ec0ff */
[----:B------:R-:W-:Y:S02]  /*14bc0*/  ISETP.NE.U32.AND P0, PT, RZ, UR4, PT ;  /* 0x00000004ff007c0c */ /* 0x000fe4000bf05070 */
[----:B------:R-:W-:Y:S02]  /*14bd0*/  SHF.R.U32.HI R9, RZ, 0x8, R9 ;  /* 0x00000008ff097819 */ /* 0x000fe40000011609 */
[----:B------:R-:W-:Y:S02]  /*14be0*/  ISETP.NE.AND.EX P0, PT, RZ, UR5, PT, P0 ;  /* 0x00000005ff007c0c */ /* 0x000fe4000bf05300 */
[C---:B0-----:R-:W-:Y:S02]  /*14bf0*/  LOP3.LUT R2, R26.reuse, 0xff0000, RZ, 0xc0, !PT ;  /* 0x00ff00001a027812 */ /* 0x041fe400078ec0ff */
[----:B------:R-:W-:Y:S01]  /*14c00*/  LOP3.LUT R16, R26, 0xffff, RZ, 0xc0, !PT ;  /* 0x0000ffff1a107812 */ /* 0x000fe200078ec0ff */
[----:B------:R-:W-:Y:S01]  /*14c10*/  IMAD.MOV.U32 R26, RZ, RZ, R18 ;  /* 0x000000ffff1a7224 */ /* 0x000fe200078e0012 */
[----:B------:R-:W-:-:S07]  /*14c20*/  LEA.HI R9, R2, R9, RZ, 0x10 ;  /* 0x0000000902097211 */ /* 0x000fce00078f80ff */
[----:B------:R-:W-:Y:S05]  /*14c30*/  @!P0 BRA `(.L_x_11505) ;  /* 0x0000000000108947 */ /* 0x000fea0003800000 */
[----:B------:R-:W-:-:S04]  /*14c40*/  IADD3 R6, P0, R12, UR4, RZ ;  /* 0x000000040c067c10 */ /* 0x000fc8000ff1e0ff */
[----:B------:R-:W-:-:S05]  /*14c50*/  IADD3.X R7, R11, UR5, RZ, P0, !PT ;  /* 0x000000050b077c10 */ /* 0x000fca00087fe4ff */
[----:B------:R0:W5:Y:S01]  /*14c60*/  LDG.E R6, desc[UR42][R6.64] ;  /* 0x0000002a06067981 */ /* 0x000162000c1e1900 */
[----:B------:R-:W-:Y:S05]  /*14c70*/  BRA `(.L_x_11506) ;  /* 0x0000000000247947 */ /* 0x000fea0003800000 */
.L_x_11505:
        /* <DEDUP_REMOVED lines=9> */
.L_x_11506:
[----:B------:R-:W2:Y:S04]  /*14d10*/  @P2 LDG.E R2, desc[UR42][R4.64] ;  /* 0x0000002a04022981 */ /* 0x000ea8000c1e1900 */
[----:B------:R-:W2:Y:S01]  /*14d20*/  @P2 LDG.E R4, desc[UR42][R4.64+0x4] ;  /* 0x0000042a04042981 */ /* 0x000ea2000c1e1900 */
[----:B0----5:R-:W-:Y:S01]  /*14d30*/  IMAD.IADD R7, R6, 0x1, -R10 ;  /* 0x0000000106077824 */ /* 0x021fe200078e0a0a */
[----:B------:R-:W-:Y:S01]  /*14d40*/  BSSY B0, `(.L_x_11507) ;  /* 0x000002a000007945 */ /* 0x000fe20003800000 */
[----:B------:R-:W-:Y:S01]  /*14d50*/  LOP3.LUT R21, R9, 0xff, RZ, 0xc0, !PT ;  /* 0x000000ff09157812 */ /* 0x000fe200078ec0ff */
[----:B--2---:R-:W-:Y:S01]  /*14d60*/  @P2 IMAD.IADD R8, R4, 0x1, -R2 ;  /* 0x0000000104082824 */ /* 0x004fe200078e0a02 */
[----:B------:R-:W-:-:S03]  /*14d70*/  SHF.R.U32.HI R4, RZ, 0x10, R9 ;  /* 0x00000010ff047819 */ /* 0x000fc60000011609 */
[----:B------:R-:W-:-:S04]  /*14d80*/  IMAD.IADD R3, R7, 0x1, R8 ;  /* 0x0000000107037824 */ /* 0x000fc800078e0208 */
[C---:B------:R-:W-:Y:S01]  /*14d90*/  VIADD R2, R3.reuse, 0x7f ;  /* 0x0000007f03027836 */ /* 0x040fe20000000000 */
[----:B------:R0:W-:Y:S01]  /*14da0*/  STL [R1+0x34], R3 ;  /* 0x0000340301007387 */ /* 0x0001e20000100800 */
[----:B------:R-:W-:-:S03]  /*14db0*/  ISETP.GE.AND P1, PT, R3, 0x1, PT ;  /* 0x000000010300780c */ /* 0x000fc60003f26270 */
[----:B------:R-:W-:-:S04]  /*14dc0*/  SHF.R.S32.HI R20, RZ, 0x1f, R2 ;  /* 0x0000001fff147819 */ /* 0x000fc80000011402 */
[----:B------:R-:W-:Y:S01]  /*14dd0*/  LEA.HI R20, R20, R2, RZ, 0x7 ;  /* 0x0000000214147211 */ /* 0x000fe200078f38ff */
[----:B------:R-:W-:-:S03]  /*14de0*/  IMAD.MOV.U32 R2, RZ, RZ, RZ ;  /* 0x000000ffff027224 */ /* 0x000fc600078e00ff */
[----:B------:R-:W-:Y:S02]  /*14df0*/  SHF.R.S32.HI R20, RZ, 0x7, R20 ;  /* 0x00000007ff147819 */ /* 0x000fe40000011414 */
[----:B0-----:R-:W-:Y:S05]  /*14e00*/  @!P1 BRA `(.L_x_11508) ;  /* 0x0000000000749947 */ /* 0x001fea0003800000 */
        /* <DEDUP_REMOVED lines=8> */
[----:B------:R0:W2:Y:S02]  /*14e90*/  F2I.FTZ.U32.TRUNC.NTZ R3, R2 ;  /* 0x0000000200037305 */ /* 0x0000a4000021f000 */
[----:B0-----:R-:W-:-:S04]  /*14ea0*/  LOP3.LUT R2, R9, R5, RZ, 0x3c, !PT ;  /* 0x0000000509027212 */ /* 0x001fc800078e3cff */
[----:B------:R-:W-:Y:S01]  /*14eb0*/  ISETP.GE.AND P4, PT, R2, RZ, PT ;  /* 0x000000ff0200720c */ /* 0x000fe20003f86270 */
[----:B--2---:R-:W-:-:S04]  /*14ec0*/  IMAD.MOV R2, RZ, RZ, -R3 ;  /* 0x000000ffff027224 */ /* 0x004fc800078e0a03 */
[----:B-1----:R-:W-:Y:S02]  /*14ed0*/  IMAD R10, R2, R6, RZ ;  /* 0x00000006020a7224 */ /* 0x002fe400078e02ff */
        /* <DEDUP_REMOVED lines=16> */
.L_x_11508:
[----:B------:R-:W-:Y:S05]  /*14fe0*/  BSYNC B0 ;  /* 0x0000000000007941 */ /* 0x000fea0003800000 */
.L_x_11507:
        /* <DEDUP_REMOVED lines=8> */
[----:B------:R-:W-:-:S05]  /*15070*/  SHF.R.U32.HI R3, RZ, 0x7, R3 ;  /* 0x00000007ff037819 */ /* 0x000fca0000011603 */
[----:B-1----:R-:W-:-:S06]  /*15080*/  IMAD.MOV.U32 R10, RZ, RZ, R3 ;  /* 0x000000ffff0a7224 */ /* 0x002fcc00078e0003 */
[----:B------:R-:W-:-:S05]  /*15090*/  @P0 VIADD R2, R2, 0x7f ;  /* 0x0000007f02020836 */ /* 0x000fca0000000000 */
[----:B------:R-:W-:-:S04]  /*150a0*/  @P0 SHF.R.S32.HI R5, RZ, 0x1f, R2 ;  /* 0x0000001fff050819 */ /* 0x000fc80000011402 */
[----:B------:R-:W-:-:S04]  /*150b0*/  @P0 LEA.HI R2, R5, R2, RZ, 0x7 ;  /* 0x0000000205020211 */ /* 0x000fc800078f38ff */
        /* <DEDUP_REMOVED lines=11> */
.L_x_11671:
[----:B-1----:R-:W-:Y:S02]  /*15170*/  ISETP.NE.AND P0, PT, R14, RZ, PT ;  /* 0x000000ff0e00720c */ /* 0x002fe40003f05270 */
[----:B------:R-:W-:-:S11]  /*15180*/  PLOP3.LUT P6, PT, PT, PT, PT, 0x8, 0x0 ;  /* 0x000000000000781c */ /* 0x000fd60003fce170 */
[----:B------:R-:W-:Y:S05]  /*15190*/  @P0 BRA `(.L_x_11512) ;  /* 0x00000000000c0947 */ /* 0x000fea0003800000 */
[----:B------:R-:W-:-:S03]  /*151a0*/  UMOV UR4, 0xffffffff ;  /* 0xffffffff00047882 */ /* 0x000fc60000000000 */
[----:B------:R-:W-:Y:S05]  /*151b0*/  BRA.DIV UR4, `(.L_x_11513) ;  /* 0x0000006a04c87947 */ /* 0x000fea000b800000 */
[----:B------:R-:W-:-:S13]  /*151c0*/  ELECT P6, URZ, PT ;  /* 0x00000000003f782f */ /* 0x000fda00038c0000 */
.L_x_11512:
        /* <DEDUP_REMOVED lines=9> */
.L_x_11674:
[----:B------:R-:W-:Y:S05]  /*15260*/  BSYNC B1 ;  /* 0x0000000000017941 */ /* 0x000fea0003800000 */
.L_x_11514:
        /* <DEDUP_REMOVED lines=11> */
.L_x_11675:
[----:B------:R-:W-:Y:S05]  /*15320*/  BSYNC B2 ;  /* 0x0000000000027941 */ /* 0x000fea0003800000 */
.L_x_11518:
        /* <DEDUP_REMOVED lines=9> */
.L_x_11521:
[----:B------:R-:W-:Y:S05]  /*153c0*/  BSYNC B2 ;  /* 0x0000000000027941 */ /* 0x000fea0003800000 */
.L_x_11520:
[----:B------:R-:W-:Y:S01]  /*153d0*/  IMAD.MOV.U32 R22, RZ, RZ, RZ ;  /* 0x000000ffff167224 */ /* 0x000fe200078e00ff */
[----:B------:R-:W-:Y:S01]  /*153e0*/  LEA R6, R10, R0, 0x7 ;  /* 0x000000000a067211 */ /* 0x000fe200078e38ff */
[----:B------:R-:W-:Y:S01]  /*153f0*/  IMAD R7, R28, 0x3000, R17 ;  /* 0x000030001c077824 */ /* 0x000fe200078e0211 */
[----:B------:R-:W-:Y:S01]  /*15400*/  UIADD3 UR4, UP0, UR40, 0x570, URZ ;  /* 0x0000057028047890 */ /* 0x000fe2000ff1e03f */
[----:B------:R-:W-:Y:S01]  /*15410*/  PLOP3.LUT P0, PT, PT, PT, PT, 0x80, 0x0 ;  /* 0x000000000000781c */ /* 0x000fe20003f0f070 */
[----:B0-----:R-:W-:Y:S01]  /*15420*/  VIADD R5, R8, 0x19c90 ;  /* 0x00019c9008057836 */ /* 0x001fe20000000000 */
[----:B------:R-:W-:Y:S01]  /*15430*/  R2UR UR10, R22 ;  /* 0x00000000160a72ca */ /* 0x000fe200000e0000 */
[----:B------:R-:W-:Y:S01]  /*15440*/  VIADD R6, R6, 0xffffff80 ;  /* 0xffffff8006067836 */ /* 0x000fe20000000000 */
[----:B------:R-:W-:Y:S01]  /*15450*/  UIADD3.X UR5, URZ, UR41, URZ, UP0, !UPT ;  /* 0x000000293f057290 */ /* 0x000fe200087fe43f */
[----:B------:R-:W-:Y:S01]  /*15460*/  VIADD R9, R7, 0x13800 ;  /* 0x0001380007097836 */ /* 0x000fe20000000000 */
[----:B------:R-:W-:Y:S01]  /*15470*/  UMOV UR6, 0x0 ;  /* 0x0000000000067882 */ /* 0x000fe20000000000 */
[----:B------:R-:W-:-:S10]  /*15480*/  UMOV UR7, 0x12f00000 ;  /* 0x12f0000000077882 */ /* 0x000fd40000000000 */
.L_x_11522:
        /* <DEDUP_REMOVED lines=16> */
.L_x_11523:
        /* <DEDUP_REMOVED lines=16> */
.L_x_11524:
        /* <DEDUP_REMOVED lines=13> */
.L_x_11676:
[----:B------:R-:W-:Y:S05]  /*15760*/  BSYNC B2 ;  /* 0x0000000000027941 */ /* 0x000fea0003800000 */
.L_x_11525:
        /* <DEDUP_REMOVED lines=11> */
.L_x_11528:
[----:B------:R-:W-:Y:S05]  /*15820*/  BSYNC B2 ;  /* 0x0000000000027941 */ /* 0x000fea0003800000 */
.L_x_11527:
        /* <DEDUP_REMOVED lines=8> */
.L_x_11529:
        /* <DEDUP_REMOVED lines=15> */
.L_x_11530:
        /* <DEDUP_REMOVED lines=15> */
.L_x_11531:
        /* <DEDUP_REMOVED lines=10> */
.L_x_11517:
[----:B------:R-:W-:Y:S05]  /*15b30*/  BSYNC B1 ;  /* 0x0000000000017941 */ /* 0x000fea0003800000 */
.L_x_11516:
        /* <DEDUP_REMOVED lines=11> */
.L_x_11548:
[----:B------:R-:W-:Y:S05]  /*15bf0*/  YIELD ;  /* 0x0000000000007946 */ /* 0x000fea0003800000 */
[----:B------:R-:W-:Y:S04]  /*15c00*/  BSSY B1, `(.L_x_11532) ;  /* 0x000008b000017945 */ /* 0x000fe80003800000 */
[----:B-1----:R-:W-:Y:S05]  /*15c10*/  @!P6 BRA `(.L_x_11533) ;  /* 0x000000080024e947 */ /* 0x002fea0003800000 */
        /* <DEDUP_REMOVED lines=9> */
.L_x_11677:
[----:B------:R-:W-:Y:S05]  /*15cb0*/  BSYNC B2 ;  /* 0x0000000000027941 */ /* 0x000fea0003800000 */
.L_x_11534:
        /* <DEDUP_REMOVED lines=9> */
.L_x_11537:
[----:B------:R-:W-:Y:S05]  /*15d50*/  BSYNC B2 ;  /* 0x0000000000027941 */ /* 0x000fea0003800000 */
.L_x_11536:
        /* <DEDUP_REMOVED lines=11> */
.L_x_11538:
        /* <DEDUP_REMOVED lines=16> */
.L_x_11539:
        /* <DEDUP_REMOVED lines=16> */
.L_x_11540:
        /* <DEDUP_REMOVED lines=13> */
.L_x_11678:
[----:B------:R-:W-:Y:S05]  /*160e0*/  BSYNC B2 ;  /* 0x0000000000027941 */ /* 0x000fea0003800000 */
.L_x_11541:
        /* <DEDUP_REMOVED lines=11> */
.L_x_11544:
[----:B------:R-:W-:Y:S05]  /*161a0*/  BSYNC B2 ;  /* 0x0000000000027941 */ /* 0x000fea0003800000 */
.L_x_11543:
        /* <DEDUP_REMOVED lines=8> */
.L_x_11545:
        /* <DEDUP_REMOVED lines=15> */
.L_x_11546:
        /* <DEDUP_REMOVED lines=15> */
.L_x_11547:
        /* <DEDUP_REMOVED lines=10> */
.L_x_11533:
[----:B------:R-:W-:Y:S05]  /*164b0*/  BSYNC B1 ;  /* 0x0000000000017941 */ /* 0x000fea0003800000 */
.L_x_11532:
[----:B------:R-:W2:Y:S01]  /*164c0*/  LDL.LU R8, [R1+0x4] ;  /* 0x0000040001087983 */ /* 0x000ea20000300800 */
[----:B------:R-:W-:Y:S02]  /*164d0*/  IADD3 R28, R28, 0x1, RZ ;  /* 0x000000011c1c7810 */ /* 0x000fe40007ffe0ff */
[C---:B------:R-:W-:Y:S01]  /*164e0*/  ISETP.GT.AND P3, PT, R10.reuse, R3, PT ;  /* 0x000000030a00720c */ /* 0x040fe20003f64270 */
[----:B------:R-:W-:Y:S01]  /*164f0*/  VIADD R10, R10, 0xffffffff ;  /* 0xffffffff0a0a7836 */ /* 0x000fe20000000000 */
[----:B------:R-:W-:-:S04]  /*16500*/  ISETP.NE.AND P2, PT, R28, 0x2, PT ;  /* 0x000000021c00780c */ /* 0x000fc80003f45270 */
[----:B------:R-:W-:Y:S02]  /*16510*/  SEL R5, RZ, 0x1, P2 ;  /* 0x00000001ff057807 */ /* 0x000fe40001000000 */
[----:B------:R-:W-:Y:S02]  /*16520*/  SEL R28, R28, RZ, P2 ;  /* 0x000000ff1c1c7207 */ /* 0x000fe40001000000 */
[----:B--2---:R-:W-:-:S05]  /*16530*/  LOP3.LUT R8, R8, R5, RZ, 0x3c, !PT ;  /* 0x0000000508087212 */ /* 0x004fca00078e3cff */
[----:B------:R1:W-:Y:S01]  /*16540*/  STL [R1+0x4], R8 ;  /* 0x0000040801007387 */ /* 0x0003e20000100800 */
[----:B------:R-:W-:Y:S05]  /*16550*/  @P3 BRA `(.L_x_11548) ;  /* 0xfffffff400a43947 */ /* 0x000fea000383ffff */
.L_x_11510:
[----:B------:R-:W-:Y:S05]  /*16560*/  BSYNC B0 ;  /* 0x0000000000007941 */ /* 0x000fea0003800000 */
.L_x_11509:
[----:B------:R-:W-:Y:S05]  /*16570*/  @!P0 WARPSYNC.ALL ;  /* 0x0000000000008948 */ /* 0x000fea0003800000 */
[----:B------:R-:W-:Y:S01]  /*16580*/  @!P0 BAR.SYNC.DEFER_BLOCKING 0xc, 0x200 ;  /* 0x0308000000008b1d */ /* 0x000fe20000010000 */
[----:B------:R-:W-:-:S05]  /*16590*/  IMAD.MOV.U32 R0, RZ, RZ, RZ ;  /* 0x000000ffff007224 */ /* 0x000fca00078e00ff */
[----:B------:R-:W-:Y:S04]  /*165a0*/  BSSY B0, `(.L_x_11549) ;  /* 0x000001f000007945 */ /* 0x000fe80003800000 */
[----:B------:R-:W-:Y:S05]  /*165b0*/  @!P1 BRA `(.L_x_11550) ;  /* 0x0000000000749947 */ /* 0x000fea0003800000 */
[----:B------:R-:W-:-:S13]  /*165c0*/  ISETP.NE.AND P0, PT, R4, RZ, PT ;  /* 0x000000ff0400720c */ /* 0x000fda0003f05270 */
[----:B------:R-:W2:Y:S02]  /*165d0*/  @!P0 LDC R4, c[0x0][0x9f0] ;  /* 0x00027c00ff048b82 */ /* 0x000ea40000000800 */
[----:B--2---:R-:W-:-:S04]  /*165e0*/  IABS R0, R4 ;  /* 0x0000000400007213 */ /* 0x004fc80000000000 */
[----:B------:R-:W2:Y:S08]  /*165f0*/  I2F.RP R2, R0 ;  /* 0x0000000000027306 */ /* 0x000eb00000209400 */
[----:B--2---:R-:W2:Y:S02]  /*16600*/  MUFU.RCP R2, R2 ;  /* 0x0000000200027308 */ /* 0x004ea40000001000 */
[----:B--2---:R-:W-:-:S06]  /*16610*/  VIADD R2, R2, 0xffffffe ;  /* 0x0ffffffe02027836 */ /* 0x004fcc0000000000 */
[----:B------:R-:W2:Y:S02]  /*16620*/  F2I.FTZ.U32.TRUNC.NTZ R3, R2 ;  /* 0x0000000200037305 */ /* 0x000ea4000021f000 */
[----:B--2---:R-:W-:-:S04]  /*16630*/  IMAD.MOV R2, RZ, RZ, -R3 ;  /* 0x000000ffff027224 */ /* 0x004fc800078e0a03 */
[----:B------:R-:W-:Y:S02]  /*16640*/  IMAD R5, R2, R0, RZ ;  /* 0x0000000002057224 */ /* 0x000fe400078e02ff */
[----:B------:R-:W-:-:S04]  /*16650*/  IMAD.MOV.U32 R2, RZ, RZ, RZ ;  /* 0x000000ffff027224 */ /* 0x000fc800078e00ff */
[----:B------:R-:W-:Y:S01]  /*16660*/  IMAD.HI.U32 R7, R3, R5, R2 ;  /* 0x0000000503077227 */ /* 0x000fe200078e0002 */
[----:B------:R-:W-:Y:S02]  /*16670*/  IABS R2, R4 ;  /* 0x0000000400027213 */ /* 0x000fe40000000000 */
[----:B------:R-:W-:-:S03]  /*16680*/  IADD3 R5, R20, -0x1, R4 ;  /* 0xffffffff14057810 */ /* 0x000fc60007ffe004 */
[----:B------:R-:W-:Y:S01]  /*16690*/  IMAD.MOV R2, RZ, RZ, -R2 ;  /* 0x000000ffff027224 */ /* 0x000fe200078e0a02 */
[----:B------:R-:W-:Y:S02]  /*166a0*/  IABS R3, R5 ;  /* 0x0000000500037213 */ /* 0x000fe40000000000 */
[----:B------:R-:W-:Y:S01]  /*166b0*/  LOP3.LUT R5, R5, R4, RZ, 0x3c, !PT ;  /* 0x0000000405057212 */ /* 0x000fe200078e3cff */
[----:B------:R-:W-:Y:S02]  /*166c0*/  IMAD.MOV.U32 R6, RZ, RZ, R2 ;  /* 0x000000ffff067224 */ /* 0x000fe400078e0002 */
        /* <DEDUP_REMOVED lines=12> */
.L_x_11550:
[----:B------:R-:W-:Y:S05]  /*16790*/  BSYNC B0 ;  /* 0x0000000000007941 */ /* 0x000fea0003800000 */
.L_x_11549:
[----:B------:R-:W-:-:S05]  /*167a0*/  IMAD R3, R21, R0, RZ ;  /* 0x0000000015037224 */ /* 0x000fca00078e02ff */
[----:B------:R-:W-:Y:S01]  /*167b0*/  VIADDMNMX R2, R3, R0, R20, PT ;  /* 0x0000000003027246 */ /* 0x000fe20003800114 */
[----:B------:R2:W-:Y:S03]  /*167c0*/  STL [R1+0xc], R3 ;  /* 0x00000c0301007387 */ /* 0x0005e60000100800 */
        /* <DEDUP_REMOVED lines=8> */
[----:B------:R-:W-:Y:S02]  /*16850*/  VOTEU.ANY UR4, UPT, PT ;  /* 0x0000000000047886 */ /* 0x000fe400038e0100 */
[----:B------:R-:W2:Y:S08]  /*16860*/  FLO.U32 R0, UR4 ;  /* 0x0000000400007d00 */ /* 0x000eb000080e0000 */
[----:B------:R-:W3:Y:S01]  /*16870*/  POPC R5, UR4 ;  /* 0x0000000400057d09 */ /* 0x000ee20008000000 */
[----:B--2---:R-:W-:-:S02]  /*16880*/  ISETP.EQ.U32.AND P0, PT, R0, R3, PT ;  /* 0x000000030000720c */ /* 0x004fc40003f02070 */
[----:B------:R-:W3:Y:S11]  /*16890*/  LDC.64 R2, c[0x0][0xc60] ;  /* 0x00031800ff027b82 */ /* 0x000ef60000000a00 */
[----:B---3--:R-:W2:Y:S01]  /*168a0*/  @P0 ATOMG.E.ADD.STRONG.GPU PT, R3, desc[UR42][R2.64], R5 ;  /* 0x00000005020309a8 */ /* 0x008ea200081ee1ea */
[----:B------:R-:W3:Y:S02]  /*168b0*/  S2R R4, SR_LTMASK ;  /* 0x0000000000047919 */ /* 0x000ee40000003900 */
[----:B---3--:R-:W-:-:S04]  /*168c0*/  LOP3.LUT R4, R4, UR4, RZ, 0xc0, !PT ;  /* 0x0000000404047c12 */ /* 0x008fc8000f8ec0ff */
[----:B------:R-:W3:Y:S01]  /*168d0*/  POPC R7, R4 ;  /* 0x0000000400077309 */ /* 0x000ee20000000000 */
[----:B--2---:R-:W3:Y:S02]  /*168e0*/  SHFL.IDX PT, R0, R3, R0, 0x1f ;  /* 0x00001f0003007589 */ /* 0x004ee400000e0000 */
[----:B---3--:R-:W-:Y:S01]  /*168f0*/  IADD3 R24, R0, UR38, R7 ;  /* 0x0000002600187c10 */ /* 0x008fe2000fffe007 */
[----:B------:R-:W-:Y:S06]  /*16900*/  BRA `(.L_x_11552) ;  /* 0x0000003800187947 */ /* 0x000fec0003800000 */
.L_x_11551:
        /* <DEDUP_REMOVED lines=15> */
[----:B-1----:R-:W-:Y:S02]  /*16a00*/  IMAD.MOV.U32 R8, RZ, RZ, 0x70 ;  /* 0x00000070ff087424 */ /* 0x002fe400078e00ff */
[----:B------:R-:W-:Y:S02]  /*16a10*/  IMAD.MOV.U32 R12, RZ, RZ, 0x1 ;  /* 0x00000001ff0c7424 */ /* 0x000fe400078e00ff */
[----:B------:R-:W-:-:S07]  /*16a20*/  IMAD.MOV.U32 R13, RZ, RZ, RZ ;  /* 0x000000ffff0d7224 */ /* 0x000fce00078e00ff */
[----:B------:R-:W-:-:S07]  /*16a30*/  LEPC R20, `(.L_x_11554) ;  /* 0x000000001014794e */ /* 0x000fce0000000000 */
[----:B0-2---:R-:W-:Y:S05]  /*16a40*/  CALL.ABS.NOINC R2 ;  /* 0x0000000002007343 */ /* 0x005fea0003c00000 */
.L_x_11554:
[----:B------:R-:W-:Y:S05]  /*16a50*/  BSYNC B6 ;  /* 0x0000000000067941 */ /* 0x000fea0003800000 */
.L_x_11553:
[----:B------:R-:W2:Y:S01]  /*16a60*/  LDL.LU R2, [R1+0x24] ;  /* 0x0000240001027983 */ /* 0x000ea20000300800 */
[----:B------:R-:W-:Y:S01]  /*16a70*/  VIADD R0, R17, 0x9000 ;  /* 0x0000900011007836 */ /* 0x000fe20000000000 */
[----:B------:R-:W-:Y:S04]  /*16a80*/  BSSY B6, `(.L_x_11555) ;  /* 0x0000016000067945 */ /* 0x000fe80003800000 */
[----:B------:R-:W-:Y:S02]  /*16a90*/  LOP3.LUT P0, RZ, R0, 0x9f, RZ, 0xc0, !PT ;  /* 0x0000009f00ff7812 */ /* 0x000fe4000780c0ff */
[----:B--2---:R-:W-:-:S11]  /*16aa0*/  LOP3.LUT R2, R2, 0xfffffffe, RZ, 0xc0, !PT ;  /* 0xfffffffe02027812 */ /* 0x004fd600078ec0ff */
[----:B------:R-:W-:-:S05]  /*16ab0*/  @P0 LOP3.LUT R2, R2, 0x1, RZ, 0xfc, !PT ;  /* 0x0000000102020812 */ /* 0x000fca00078efcff */
[----:B------:R2:W-:Y:S01]  /*16ac0*/  STL [R1+0x24], R2 ;  /* 0x0000240201007387 */ /* 0x0005e20000100800 */
[----:B------:R-:W-:Y:S05]  /*16ad0*/  @!P0 BRA `(.L_x_11556) ;  /* 0x0000000000408947 */ /* 0x000fea0003800000 */
[----:B--2---:R-:W-:Y:S01]  /*16ae0*/  MOV R2, 0x0 ;  /* 0x0000000000027802 */ /* 0x004fe20000000f00 */
        /* <DEDUP_REMOVED lines=15> */
.L_x_11556:
[----:B------:R-:W-:Y:S05]  /*16be0*/  BSYNC B6 ;  /* 0x0000000000067941 */ /* 0x000fea0003800000 */
.L_x_11555:
[----:B------:R-:W-:Y:S01]  /*16bf0*/  VIADD R22, R17, 0x3000 ;  /* 0x0000300011167836 */ /* 0x000fe20000000000 */
[----:B------:R-:W-:Y:S04]  /*16c00*/  BSSY B6, `(.L_x_11557) ;  /* 0x0000013000067945 */ /* 0x000fe80003800000 */
[----:B------:R-:W-:-:S13]  /*16c10*/  LOP3.LUT P0, RZ, R22, 0x3ff, RZ, 0xc0, !PT ;  /* 0x000003ff16ff7812 */ /* 0x000fda000780c0ff */
[----:B------:R-:W-:Y:S05]  /*16c20*/  @!P0 BRA `(.L_x_11558) ;  /* 0x0000000000408947 */ /* 0x000fea0003800000 */
[----:B--2---:R-:W-:Y:S01]  /*16c30*/  MOV R2, 0x0 ;  /* 0x0000000000027802 */ /* 0x004fe20000000f00 */
[----:B------:R-:W-:Y:S01]  /*16c40*/  ULDC.64 UR6, c[0x4][0x1b0] ;  /* 0x01006c0000067ab9 */ /* 0x000fe20000000a00 */
[----:B------:R-:W-:Y:S01]  /*16c50*/  ULDC.64 UR8, c[0x4][0x1b8] ;  /* 0x01006e0000087ab9 */ /* 0x000fe20000000a00 */
[----:B------:R-:W-:Y:S01]  /*16c60*/  ULDC.64 UR4, c[0x4][0x50] ;  /* 0x0100140000047ab9 */ /* 0x000fe20000000a00 */
[----:B------:R-:W-:Y:S01]  /*16c70*/  MOV R4, UR6 ;  /* 0x0000000600047c02 */ /* 0x000fe20008000f00 */
[----:B------:R-:W-:Y:S01]  /*16c80*/  IMAD.U32 R5, RZ, RZ, UR7 ;  /* 0x00000007ff057e24 */ /* 0x000fe2000f8e00ff */
[----:B------:R-:W2:Y:S01]  /*16c90*/  LDC.64 R2, c[0x4][R2] ;  /* 0x0100000002027b82 */ /* 0x000ea20000000a00 */
[----:B------:R-:W-:Y:S02]  /*16ca0*/  IMAD.U32 R6, RZ, RZ, UR8 ;  /* 0x00000008ff067e24 */ /* 0x000fe4000f8e00ff */
[----:B------:R-:W-:Y:S02]  /*16cb0*/  IMAD.U32 R7, RZ, RZ, UR9 ;  /* 0x00000009ff077e24 */ /* 0x000fe4000f8e00ff */
[----:B------:R-:W-:-:S02]  /*16cc0*/  IMAD.U32 R10, RZ, RZ, UR4 ;  /* 0x00000004ff0a7e24 */ /* 0x000fc4000f8e00ff */
[----:B------:R-:W-:Y:S02]  /*16cd0*/  IMAD.U32 R11, RZ, RZ, UR5 ;  /* 0x00000005ff0b7e24 */ /* 0x000fe4000f8e00ff */
[----:B-1----:R-:W-:Y:S02]  /*16ce0*/  IMAD.MOV.U32 R8, RZ, RZ, 0x70 ;  /* 0x00000070ff087424 */ /* 0x002fe400078e00ff */
[----:B------:R-:W-:Y:S02]  /*16cf0*/  IMAD.MOV.U32 R12, RZ, RZ, 0x1 ;  /* 0x00000001ff0c7424 */ /* 0x000fe400078e00ff */
[----:B------:R-:W-:-:S07]  /*16d00*/  IMAD.MOV.U32 R13, RZ, RZ, RZ ;  /* 0x000000ffff0d7224 */ /* 0x000fce00078e00ff */
[----:B------:R-:W-:-:S07]  /*16d10*/  LEPC R20, `(.L_x_11558) ;  /* 0x000000001014794e */ /* 0x000fce0000000000 */
[----:B0-2---:R-:W-:Y:S05]  /*16d20*/  CALL.ABS.NOINC R2 ;  /* 0x0000000002007343 */ /* 0x005fea0003c00000 */
.L_x_11558:
[----:B------:R-:W-:Y:S05]  /*16d30*/  BSYNC B6 ;  /* 0x0000000000067941 */ /* 0x000fea0003800000 */
.L_x_11557:
[----:B--2---:R-:W2:Y:S01]  /*16d40*/  LDL R2, [R1+0x24] ;  /* 0x0000240001027983 */ /* 0x004ea20000100800 */
[----:B------:R-:W-:Y:S01]  /*16d50*/  BSSY B6, `(.L_x_11559) ;  /* 0x0000013000067945 */ /* 0x000fe20003800000 */
[----:B--2---:R-:W-:-:S13]  /*16d60*/  LOP3.LUT P6, RZ, R2, 0x1, RZ, 0xc0, !PT ;  /* 0x0000000102ff7812 */ /* 0x004fda00078cc0ff */
        /* <DEDUP_REMOVED lines=17> */
.L_x_11560:
[----:B------:R-:W-:Y:S05]  /*16e80*/  BSYNC B6 ;  /* 0x0000000000067941 */ /* 0x000fea0003800000 */
.L_x_11559:
[----:B------:R-:W2:Y:S01]  /*16e90*/  LDL.LU R2, [R1+0x14] ;  /* 0x0000140001027983 */ /* 0x000ea20000300800 */
[----:B------:R-:W-:Y:S01]  /*16ea0*/  ULDC.64 UR4, c[0x0][0x9f8] ;  /* 0x00027e0000047ab9 */ /* 0x000fe20000000a00 */
[----:B------:R-:W3:Y:S02]  /*16eb0*/  LDC R7, c[0x0][0x430] ;  /* 0x00010c00ff077b82 */ /* 0x000ee40000000800 */
[----:B------:R-:W4:Y:S04]  /*16ec0*/  LDL.LU R4, [R1+0x30] ;  /* 0x0000300001047983 */ /* 0x000f280000300800 */
[----:B------:R-:W3:Y:S02]  /*16ed0*/  LDL R5, [R1+0x40] ;  /* 0x0000400001057983 */ /* 0x000ee40000100800 */
[----:B------:R-:W0:Y:S02]  /*16ee0*/  LDC R13, c[0x0][0x2f4] ;  /* 0x0000bd00ff0d7b82 */ /* 0x000e240000000800 */
[----:B------:R-:W3:Y:S01]  /*16ef0*/  LDL R21, [R1+0x34] ;  /* 0x0000340001157983 */ /* 0x000ee20000100800 */
[----:B------:R-:W-:-:S03]  /*16f00*/  ISETP.NE.U32.AND P0, PT, RZ, UR4, PT ;  /* 0x00000004ff007c0c */ /* 0x000fc6000bf05070 */
[----:B------:R-:W3:Y:S01]  /*16f10*/  LDL R0, [R1+0x10] ;  /* 0x0000100001007983 */ /* 0x000ee20000100800 */
[----:B------:R-:W-:-:S03]  /*16f20*/  ISETP.NE.AND.EX P0, PT, RZ, UR5, PT, P0 ;  /* 0x00000005ff007c0c */ /* 0x000fc6000bf05300 */
[----:B------:R-:W3:Y:S01]  /*16f30*/  LDL.LU R11, [R1+0x24] ;  /* 0x00002400010b7983 */ /* 0x000ee20000300800 */
[----:B------:R-:W1:Y:S09]  /*16f40*/  S2R R20, SR_TID.X ;  /* 0x0000000000147919 */ /* 0x000e720000002100 */
[----:B--2---:R-:W-:-:S04]  /*16f50*/  @P0 IADD3 R2, P1, R2, UR4, RZ ;  /* 0x0000000402020c10 */ /* 0x004fc8000ff3e0ff */
[----:B----4-:R-:W-:-:S05]  /*16f60*/  @P0 IADD3.X R3, R4, UR5, RZ, P1, !PT ;  /* 0x0000000504030c10 */ /* 0x010fca0008ffe4ff */
[----:B------:R2:W4:Y:S01]  /*16f70*/  @P0 LDG.E R26, desc[UR42][R2.64] ;  /* 0x0000002a021a0981 */ /* 0x000522000c1e1900 */
[----:B------:R-:W0:Y:S01]  /*16f80*/  S2R R4, SR_TID.X ;  /* 0x0000000000047919 */ /* 0x000e220000002100 */
[----:B---3--:R-:W-:Y:S02]  /*16f90*/  ISETP.NE.AND P1, PT, R7, 0x1, PT ;  /* 0x000000010700780c */ /* 0x008fe40003f25270 */
[----:B-1----:R-:W-:Y:S02]  /*16fa0*/  LOP3.LUT R20, R20, 0x7f, RZ, 0xc0, !PT ;  /* 0x0000007f14147812 */ /* 0x002fe400078ec0ff */
[----:B------:R-:W-:Y:S02]  /*16fb0*/  LEA R10, R5, 0xffffff80, 0x7 ;  /* 0xffffff80050a7811 */ /* 0x000fe400078e38ff */
[----:B------:R-:W-:-:S07]  /*16fc0*/  SHF.R.U32.HI R20, RZ, 0x1, R20 ;  /* 0x00000001ff147819 */ /* 0x000fce0000011614 */
[----:B------:R-:W1:Y:S08]  /*16fd0*/  @P1 LDC R5, c[0x0][0x434] ;  /* 0x00010d00ff051b82 */ /* 0x000e700000000800 */
[----:B------:R-:W3:Y:S01]  /*16fe0*/  @P1 LDC R6, c[0x0][0x438] ;  /* 0x00010e00ff061b82 */ /* 0x000ee20000000800 */
[----:B0-----:R-:W-:-:S05]  /*16ff0*/  IMAD.SHL.U32 R4, R4, 0x40, RZ ;  /* 0x0000004004047824 */ /* 0x001fca00078e00ff */
[----:B------:R-:W-:-:S04]  /*17000*/  LOP3.LUT R4, R4, 0x40, RZ, 0xc0, !PT ;  /* 0x0000004004047812 */ /* 0x000fc800078ec0ff */
[----:B------:R-:W-:-:S04]  /*17010*/  LOP3.LUT R4, R10, R20, R4, 0xfe, !PT ;  /* 0x000000140a047212 */ /* 0x000fc800078efe04 */
[C---:B------:R-:W-:Y:S01]  /*17020*/  ISETP.GE.AND P0, PT, R4.reuse, R21, PT ;  /* 0x000000150400720c */ /* 0x040fe20003f06270 */
[----:B------:R-:W-:Y:S01]  /*17030*/  IMAD.IADD R4, R4, 0x1, R0 ;  /* 0x0000000104047824 */ /* 0x000fe200078e0200 */
[----:B------:R-:W0:Y:S03]  /*17040*/  S2R R12, SR_TID.X ;  /* 0x00000000000c7919 */ /* 0x000e260000002100 */
[----:B-1----:R-:W-:-:S08]  /*17050*/  @P1 IMAD.HI.U32 R5, R4, R5, RZ ;  /* 0x0000000504051227 */ /* 0x002fd000078e00ff */
[----:B--2---:R-:W1:Y:S01]  /*17060*/  @!P0 LDC.64 R2, c[0x0][0x428] ;  /* 0x00010a00ff028b82 */ /* 0x004e620000000a00 */
[----:B------:R-:W-:Y:S01]  /*17070*/  IMAD.MOV.U32 R0, RZ, RZ, R4 ;  /* 0x000000ffff007224 */ /* 0x000fe200078e0004 */
[----:B---3--:R-:W-:-:S05]  /*17080*/  @P1 SHF.R.U32.HI R0, RZ, R6, R5 ;  /* 0x00000006ff001219 */ /* 0x008fca0000011605 */
[--C-:B------:R-:W-:Y:S02]  /*17090*/  IMAD.MOV R5, RZ, RZ, -R0.reuse ;  /* 0x000000ffff057224 */ /* 0x100fe400078e0a00 */
[----:B------:R-:W-:Y:S02]  /*170a0*/  @!P0 IMAD.MOV.U32 R6, RZ, RZ, R0 ;  /* 0x000000ffff068224 */ /* 0x000fe400078e0000 */
[----:B------:R-:W-:Y:S01]  /*170b0*/  IMAD R5, R7, R5, R4 ;  /* 0x0000000507057224 */ /* 0x000fe200078e0204 */
[----:B------:R-:W-:Y:S01]  /*170c0*/  @!P0 SHF.R.S32.HI R7, RZ, 0x1f, R0 ;  /* 0x0000001fff078819 */ /* 0x000fe20000011400 */
[----:B0-----:R-:W-:-:S05]  /*170d0*/  IMAD.SHL.U32 R15, R12, 0x10, RZ ;  /* 0x000000100c0f7824 */ /* 0x001fca00078e00ff */
[----:B------:R-:W-:-:S04]  /*170e0*/  LOP3.LUT R15, R15, 0x10, RZ, 0xc0, !PT ;  /* 0x000000100f0f7812 */ /* 0x000fc800078ec0ff */
[C---:B------:R-:W-:Y:S02]  /*170f0*/  ISETP.GE.AND P3, PT, R15.reuse, R13, PT ;  /* 0x0000000d0f00720c */ /* 0x040fe40003f66270 */
[----:B------:R-:W-:Y:S02]  /*17100*/  LOP3.LUT R14, R15, 0x20, RZ, 0xfc, !PT ;  /* 0x000000200f0e7812 */ /* 0x000fe400078efcff */
[----:B------:R-:W-:Y:S02]  /*17110*/  LOP3.LUT R11, R11, 0xfffffffb, RZ, 0xc0, !PT ;  /* 0xfffffffb0b0b7812 */ /* 0x000fe400078ec0ff */
[----:B------:R-:W-:-:S07]  /*17120*/  LOP3.LUT R12, R15, 0x40, RZ, 0xfc, !PT ;  /* 0x000000400f0c7812 */ /* 0x000fce00078efcff */
[----:B------:R-:W-:-:S04]  /*17130*/  @P3 LOP3.LUT R11, R11, 0x4, RZ, 0xfc, !PT ;  /* 0x000000040b0b3812 */ /* 0x000fc800078efcff */
[----:B------:R-:W-:-:S04]  /*17140*/  LOP3.LUT R11, R11, 0xfffffff7, RZ, 0xc0, !PT ;  /* 0xfffffff70b0b7812 */ /* 0x000fc800078ec0ff */
[----:B------:R-:W-:Y:S01]  /*17150*/  LOP3.LUT R11, R11, 0xfffffffd, RZ, 0xc0, !PT ;  /* 0xfffffffd0b0b7812 */ /* 0x000fe200078ec0ff */
[----:B------:R-:W-:Y:S01]  /*17160*/  UMOV UR4, 0xffffffff ;  /* 0xffffffff00047882 */ /* 0x000fe20000000000 */
[----:B----4-:R-:W-:Y:S01]  /*17170*/  SHF.R.S32.HI R8, RZ, 0x1f, R26 ;  /* 0x0000001fff087819 */ /* 0x010fe2000001141a */
[----:B-1----:R-:W-:-:S04]  /*17180*/  @!P0 IMAD.WIDE.U32 R6, R26, R2, R6 ;  /* 0x000000021a068225 */ /* 0x002fc800078e0006 */
[----:B------:R-:W-:-:S04]  /*17190*/  @!P0 IMAD R4, R8, R2, RZ ;  /* 0x0000000208048224 */ /* 0x000fc800078e02ff */
[----:B------:R-:W-:Y:S02]  /*171a0*/  @!P0 IMAD R0, R26, R3, R4 ;  /* 0x000000031a008224 */ /* 0x000fe400078e0204 */
[----:B------:R-:W0:Y:S01]  /*171b0*/  @!P0 LDC.64 R2, c[0x0][0x418] ;  /* 0x00010600ff028b82 */ /* 0x000e220000000a00 */
[----:B------:R0:W-:Y:S01]  /*171c0*/  STL [R1+0x14], R8 ;  /* 0x0000140801007387 */ /* 0x0001e20000100800 */
[----:B------:R-:W-:Y:S01]  /*171d0*/  @!P0 IMAD.IADD R0, R7, 0x1, R0 ;  /* 0x0000000107008824 */ /* 0x000fe200078e0200 */
[----:B0-----:R-:W-:-:S04]  /*171e0*/  @!P0 LEA R8, P1, R6, R2, 0x2 ;  /* 0x0000000206088211 */ /* 0x001fc800078210ff */
[----:B------:R-:W-:Y:S01]  /*171f0*/  @!P0 LEA.HI.X R9, R6, R3, R0, 0x2, P1 ;  /* 0x0000000306098211 */ /* 0x000fe200008f1400 */
[----:B------:R-:W-:Y:S01]  /*17200*/  IMAD.U32 R0, RZ, RZ, UR39 ;  /* 0x00000027ff007e24 */ /* 0x000fe2000f8e00ff */
[----:B------:R-:W-:Y:S01]  /*17210*/  ISETP.GE.AND P1, PT, R14, R13, PT ;  /* 0x0000000d0e00720c */ /* 0x000fe20003f26270 */
[----:B------:R-:W-:-:S03]  /*17220*/  IMAD.MOV.U32 R3, RZ, RZ, RZ ;  /* 0x000000ffff037224 */ /* 0x000fc600078e00ff */
[----:B------:R-:W-:-:S03]  /*17230*/  ISETP.NE.AND P2, PT, R0, 0x3, PT ;  /* 0x000000030000780c */ /* 0x000fc60003f45270 */
[----:B------:R0:W5:Y:S01]  /*17240*/  @!P0 LDG.E R3, desc[UR42][R8.64] ;  /* 0x0000002a08038981 */ /* 0x000162000c1e1900 */
[----:B------:R-:W-:-:S05]  /*17250*/  ISETP.GE.AND P0, PT, R12, R13, PT ;  /* 0x0000000d0c00720c */ /* 0x000fca0003f06270 */
[----:B------:R-:W-:-:S04]  /*17260*/  @P1 LOP3.LUT R11, R11, 0x2, RZ, 0xfc, !PT ;  /* 0x000000020b0b1812 */ /* 0x000fc800078efcff */
[----:B------:R-:W-:-:S04]  /*17270*/  @P2 LOP3.LUT R11, R11, 0x8, RZ, 0xfc, !PT ;  /* 0x000000080b0b2812 */ /* 0x000fc800078efcff */
[----:B------:R-:W-:-:S04]  /*17280*/  LOP3.LUT R11, R11, 0xfffffffe, RZ, 0xc0, !PT ;  /* 0xfffffffe0b0b7812 */ /* 0x000fc800078ec0ff */
[----:B------:R-:W-:-:S05]  /*17290*/  @P0 LOP3.LUT R11, R11, 0x1, RZ, 0xfc, !PT ;  /* 0x000000010b0b0812 */ /* 0x000fca00078efcff */
[----:B------:R0:W-:Y:S01]  /*172a0*/  STL [R1+0x24], R11 ;  /* 0x0000240b01007387 */ /* 0x0001e20000100800 */
[----:B------:R-:W-:Y:S05]  /*172b0*/  BRA.DIV UR4, `(.L_x_11561) ;  /* 0x0000004e040c7947 */ /* 0x000fea000b800000 */
.L_x_11681:
[----:B------:R-:W-:Y:S05]  /*172c0*/  @!P2 BRA `(.L_x_11562) ;  /* 0x000000000004a947 */ /* 0x000fea0003800000 */
[----:B------:R-:W-:Y:S01]  /*172d0*/  BPT.TRAP 0x1 ;  /* 0x000000040000795c */ /* 0x000fe20000300000 */
.L_x_11562:
[----:B------:R-:W-:Y:S01]  /*172e0*/  IMAD R4, R19, 0x8, R17 ;  /* 0x0000000813047824 */ /* 0x000fe200078e0211 */
[----:B------:R-:W-:Y:S01]  /*172f0*/  SHF.L.U32 R0, R29, 0x1f, RZ ;  /* 0x0000001f1d007819 */ /* 0x000fe200000006ff */
[----:B------:R-:W-:Y:S01]  /*17300*/  BSSY B0, `(.L_x_11563) ;  /* 0x0000006000007945 */ /* 0x000fe20003800000 */
[----:B------:R-:W-:Y:S02]  /*17310*/  IADD3 R2, -R20, R21, -R10 ;  /* 0x0000001514027210 */ /* 0x000fe40007ffe90a */
[----:B------:R-:W1:Y:S01]  /*17320*/  SYNCS.PHASECHK.TRANS64.TRYWAIT P0, [R4+URZ+0x19c80], R0 ;  /* 0x019c8000040075a7 */ /* 0x000e62000800017f */
[----:B------:R2:W-:Y:S01]  /*17330*/  STL [R1+0x30], R0 ;  /* 0x0000300001007387 */ /* 0x0005e20000100800 */
[----:B------:R-:W-:Y:S01]  /*17340*/  SHF.R.S32.HI R20, RZ, 0x1f, R5 ;  /* 0x0000001fff147819 */ /* 0x000fe20000011405 */
[----:B-12---:R-:W-:Y:S06]  /*17350*/  @!P0 BRA `(.L_x_11564) ;  /* 0x0000004c00188947 */ /* 0x006fec0003800000 */
.L_x_11682:
[----:B------:R-:W-:Y:S05]  /*17360*/  BSYNC B0 ;  /* 0x0000000000007941 */ /* 0x000fea0003800000 */
.L_x_11563:
[----:B------:R-:W2:Y:S01]  /*17370*/  LDL R10, [R1+0x20] ;  /* 0x00002000010a7983 */ /* 0x000ea20000100800 */
[----:B------:R-:W-:Y:S01]  /*17380*/  ULDC.64 UR4, c[0x0][0x328] ;  /* 0x0000ca0000047ab9 */ /* 0x000fe20000000a00 */
[----:B-----5:R-:W-:Y:S01]  /*17390*/  SHF.R.S32.HI R21, RZ, 0x1f, R3 ;  /* 0x0000001fff157819 */ /* 0x020fe20000011403 */
[----:B-1----:R-:W-:Y:S01]  /*173a0*/  IMAD R0, R20, UR4, RZ ;  /* 0x0000000414007c24 */ /* 0x002fe2000f8e02ff */
        /* <DEDUP_REMOVED lines=13> */
[----:B0-----:R-:W-:Y:S01]  /*17480*/  IMAD R9, R16, UR5, R7 ;  /* 0x0000000510097c24 */ /* 0x001fe2000f8e0207 */
[----:B------:R-:W-:-:S04]  /*17490*/  IADD3 R8, P0, R6, UR6, RZ ;  /* 0x0000000606087c10 */ /* 0x000fc8000ff1e0ff */
[----:B------:R-:W-:Y:S01]  /*174a0*/  IADD3.X R9, R9, UR7, RZ, P0, !PT ;  /* 0x0000000709097c10 */ /* 0x000fe200087fe4ff */
[----:B--2---:R-:W-:Y:S01]  /*174b0*/  IMAD R10, R19, 0x3000, R10 ;  /* 0x00003000130a7824 */ /* 0x004fe200078e020a */
[----:B------:R-:W-:Y:S07]  /*174c0*/  BRA.DIV UR4, `(.L_x_11565) ;  /* 0x0000004a04d47947 */ /* 0x000fee000b800000 */
[----:B------:R-:W0:Y:S01]  /*174d0*/  S2R R7, SR_TID.X ;  /* 0x0000000000077919 */ /* 0x000e220000002100 */
[----:B------:R-:W1:Y:S01]  /*174e0*/  LDC R12, c[0x0][0x2f4] ;  /* 0x0000bd00ff0c7b82 */ /* 0x000e620000000800 */
[----:B------:R-:W2:Y:S04]  /*174f0*/  SHFL.IDX PT, R6, R8, RZ, 0x1e1f ;  /* 0x001e1fff08067589 */ /* 0x000ea800000e0000 */
[----:B------:R-:W3:Y:S04]  /*17500*/  SHFL.IDX PT, R0, R9, RZ, 0x1e1f ;  /* 0x001e1fff09007589 */ /* 0x000ee800000e0000 */
[----:B------:R-:W4:Y:S01]  /*17510*/  SHFL.IDX PT, R9, R9, 0x1, 0x1e1f ;  /* 0x003e1f0009097f89 */ /* 0x000f2200000e0000 */
[----:B0-----:R-:W-:-:S05]  /*17520*/  IMAD.SHL.U32 R11, R7, 0x10, RZ ;  /* 0x00000010070b7824 */ /* 0x001fca00078e00ff */
[----:B------:R-:W-:-:S04]  /*17530*/  LOP3.LUT R11, R11, 0x10, RZ, 0xc0, !PT ;  /* 0x000000100b0b7812 */ /* 0x000fc800078ec0ff */
[C---:B--2---:R-:W-:Y:S02]  /*17540*/  IADD3 R6, P0, R11.reuse, R6, RZ ;  /* 0x000000060b067210 */ /* 0x044fe40007f1e0ff */
[CC--:B-1----:R-:W-:Y:S02]  /*17550*/  ISETP.GE.AND P4, PT, R11.reuse, R12.reuse, PT ;  /* 0x0000000c0b00720c */ /* 0x0c2fe40003f86270 */
[----:B------:R-:W-:Y:S01]  /*17560*/  LOP3.LUT R13, R11, 0x20, RZ, 0xfc, !PT ;  /* 0x000000200b0d7812 */ /* 0x000fe200078efcff */
[----:B---3--:R-:W-:Y:S01]  /*17570*/  IMAD.X R7, RZ, RZ, R0, P0 ;  /* 0x000000ffff077224 */ /* 0x008fe200000e0600 */
[----:B------:R-:W-:Y:S01]  /*17580*/  ISETP.LT.OR P0, PT, R2, 0x1, P4 ;  /* 0x000000010200780c */ /* 0x000fe20002701670 */
[----:B------:R-:W-:Y:S01]  /*17590*/  IMAD.IADD R0, R17, 0x1, R10 ;  /* 0x0000000111007824 */ /* 0x000fe200078e020a */
[----:B------:R-:W-:Y:S02]  /*175a0*/  ISETP.GE.AND P2, PT, R13, R12, PT ;  /* 0x0000000c0d00720c */ /* 0x000fe40003f46270 */
[----:B------:R-:W-:-:S09]  /*175b0*/  LOP3.LUT R11, R11, 0x40, RZ, 0xfc, !PT ;  /* 0x000000400b0b7812 */ /* 0x000fd200078efcff */
[----:B------:R-:W-:Y:S01]  /*175c0*/  LDGSTS.E.BYPASS.LTC128B.128 [R0+0x9000], desc[UR42][R6.64], !P0 ;  /* 0x0900000006007fae */ /* 0x000fe2000c101d6a */
[----:B------:R-:W-:-:S13]  /*175d0*/  ISETP.LT.OR P0, PT, R2, 0x1, P2 ;  /* 0x000000010200780c */ /* 0x000fda0001701670 */
[----:B------:R-:W-:Y:S01]  /*175e0*/  LDGSTS.E.BYPASS.LTC128B.128 [R0+0xa000], desc[UR42][R6.64+0x20], !P0 ;  /* 0x0a00002006007fae */ /* 0x000fe2000c101d6a */
[----:B------:R-:W-:-:S04]  /*175f0*/  ISETP.GE.AND P0, PT, R11, R12, PT ;  /* 0x0000000c0b00720c */ /* 0x000fc80003f06270 */
[----:B------:R-:W-:-:S13]  /*17600*/  ISETP.LT.OR P3, PT, R2, 0x1, P0 ;  /* 0x000000010200780c */ /* 0x000fda0000761670 */
[----:B------:R0:W-:Y:S01]  /*17610*/  LDGSTS.E.BYPASS.LTC128B.128 [R0+0xb000], desc[UR42][R6.64+0x40], !P3 ;  /* 0x0b00004006007fae */ /* 0x0001e2000d901d6a */
[----:B------:R-:W-:-:S03]  /*17620*/  ISETP.GE.AND P3, PT, R2, 0x41, PT ;  /* 0x000000410200780c */ /* 0x000fc60003f66270 */
[----:B0---4-:R0:W1:Y:S10]  /*17630*/  SHFL.IDX PT, R6, R8, 0x1, 0x1e1f ;  /* 0x003e1f0008067f89 */ /* 0x01107400000e0000 */
.L_x_11688:
[----:B------:R-:W2:Y:S01]  /*17640*/  S2R R7, SR_TID.X ;  /* 0x0000000000077919 */ /* 0x000ea20000002100 */
[C---:B------:R-:W-:Y:S02]  /*17650*/  ISETP.LT.OR P4, PT, R2.reuse, 0x41, P4 ;  /* 0x000000410200780c */ /* 0x040fe40002781670 */
[C---:B------:R-:W-:Y:S02]  /*17660*/  ISETP.LT.OR P2, PT, R2.reuse, 0x41, P2 ;  /* 0x000000410200780c */ /* 0x040fe40001741670 */
[----:B------:R-:W-:Y:S01]  /*17670*/  ISETP.LT.OR P0, PT, R2, 0x41, P0 ;  /* 0x000000410200780c */ /* 0x000fe20000701670 */
[----:B--2---:R-:W-:-:S05]  /*17680*/  IMAD.SHL.U32 R7, R7, 0x10, RZ ;  /* 0x0000001007077824 */ /* 0x004fca00078e00ff */
[----:B------:R-:W-:-:S04]  /*17690*/  LOP3.LUT R7, R7, 0x10, RZ, 0xc0, !PT ;  /* 0x0000001007077812 */ /* 0x000fc800078ec0ff */
[----:B-1----:R-:W-:-:S04]  /*176a0*/  IADD3 R6, P5, R7, R6, RZ ;  /* 0x0000000607067210 */ /* 0x002fc80007fbe0ff */
[----:B------:R-:W-:-:S05]  /*176b0*/  IADD3.X R7, RZ, R9, RZ, P5, !PT ;  /* 0x00000009ff077210 */ /* 0x000fca0002ffe4ff */
        /* <DEDUP_REMOVED lines=8> */
.L_x_11566:
        /* <DEDUP_REMOVED lines=11> */
.L_x_11567:
[----:B------:R2:W-:Y:S01]  /*177f0*/  SYNCS.ARRIVE.TRANS64.A1T0 RZ, [R4+URZ+0x19c70], RZ ;  /* 0x019c70ff04ff79a7 */ /* 0x0005e2000810003f */
[----:B------:R-:W-:Y:S05]  /*17800*/  @!P4 BRA `(.L_x_11568) ;  /* 0x000000000004c947 */ /* 0x000fea0003800000 */
[----:B------:R-:W-:Y:S01]  /*17810*/  BPT.TRAP 0x1 ;  /* 0x000000040000795c */ /* 0x000fe20000300000 */
.L_x_11568:
[----:B------:R-:W3:Y:S01]  /*17820*/  LDL R2, [R1+0x30] ;  /* 0x0000300001027983 */ /* 0x000ee20000100800 */
[----:B------:R-:W-:Y:S01]  /*17830*/  BSSY B0, `(.L_x_11569) ;  /* 0x0000003000007945 */ /* 0x000fe20003800000 */
[----:B---3--:R-:W3:Y:S03]  /*17840*/  SYNCS.PHASECHK.TRANS64.TRYWAIT P0, [R4+URZ+0x19c40], R2 ;  /* 0x019c4002040075a7 */ /* 0x008ee6000800017f */
[----:B---3--:R-:W-:Y:S05]  /*17850*/  @!P0 BRA `(.L_x_11570) ;  /* 0x0000004800d48947 */ /* 0x008fea0003800000 */
.L_x_11689:
[----:B------:R-:W-:Y:S05]  /*17860*/  BSYNC B0 ;  /* 0x0000000000007941 */ /* 0x000fea0003800000 */
.L_x_11569:
[----:B0-----:R-:W0:Y:S01]  /*17870*/  S2R R8, SR_TID.X ;  /* 0x0000000000087919 */ /* 0x001e220000002100 */
[----:B------:R-:W-:Y:S01]  /*17880*/  ULDC.64 UR4, c[0x0][0x300] ;  /* 0x0000c00000047ab9 */ /* 0x000fe20000000a00 */
[----:B------:R-:W4:Y:S01]  /*17890*/  LDC R9, c[0x0][0x2f4] ;  /* 0x0000bd00ff097b82 */ /* 0x000f220000000800 */
[----:B------:R-:W-:Y:S01]  /*178a0*/  IMAD R20, R20, UR4, RZ ;  /* 0x0000000414147c24 */ /* 0x000fe2000f8e02ff */
[----:B------:R-:W-:Y:S01]  /*178b0*/  ULDC.64 UR6, c[0x0][0x2e8] ;  /* 0x0000ba0000067ab9 */ /* 0x000fe20000000a00 */
[----:B-1----:R-:W-:-:S04]  /*178c0*/  IMAD.WIDE.U32 R6, R5, UR4, RZ ;  /* 0x0000000405067c25 */ /* 0x002fc8000f8e00ff */
[----:B------:R-:W-:Y:S01]  /*178d0*/  IMAD R20, R5, UR5, R20 ;  /* 0x0000000505147c24 */ /* 0x000fe2000f8e0214 */
[----:B------:R-:W-:Y:S02]  /*178e0*/  ULDC.64 UR4, c[0x0][0x310] ;  /* 0x0000c40000047ab9 */ /* 0x000fe40000000a00 */
[----:B------:R-:W-:Y:S02]  /*178f0*/  IMAD R21, R21, UR4, RZ ;  /* 0x0000000415157c24 */ /* 0x000fe4000f8e02ff */
[----:B------:R-:W-:Y:S02]  /*17900*/  IMAD.IADD R7, R7, 0x1, R20 ;  /* 0x0000000107077824 */ /* 0x000fe400078e0214 */
[----:B------:R-:W-:-:S04]  /*17910*/  IMAD.WIDE.U32 R6, R3, UR4, R6 ;  /* 0x0000000403067c25 */ /* 0x000fc8000f8e0006 */
[----:B------:R-:W-:Y:S01]  /*17920*/  IMAD R3, R3, UR5, R21 ;  /* 0x0000000503037c24 */ /* 0x000fe2000f8e0215 */
[----:B------:R-:W-:Y:S01]  /*17930*/  ULDC.64 UR4, c[0x0][0x308] ;  /* 0x0000c20000047ab9 */ /* 0x000fe20000000a00 */
[----:B---3--:R-:W-:Y:S02]  /*17940*/  IMAD.MOV.U32 R2, RZ, RZ, R6 ;  /* 0x000000ffff027224 */ /* 0x008fe400078e0006 */
[----:B------:R-:W-:Y:S02]  /*17950*/  IMAD.IADD R3, R7, 0x1, R3 ;  /* 0x0000000107037824 */ /* 0x000fe400078e0203 */
[----:B------:R-:W-:Y:S01]  /*17960*/  IMAD.WIDE.U32 R2, R16, UR4, R2 ;  /* 0x0000000410027c25 */ /* 0x000fe2000f8e0002 */
[----:B------:R-:W-:-:S03]  /*17970*/  UMOV UR4, 0xffffffff ;  /* 0xffffffff00047882 */ /* 0x000fc60000000000 */
[----:B0-----:R-:W-:Y:S01]  /*17980*/  IMAD.SHL.U32 R10, R8, 0x10, RZ ;  /* 0x00000010080a7824 */ /* 0x001fe200078e00ff */
[----:B------:R-:W-:Y:S01]  /*17990*/  IADD3 R5, P0, R2, UR6, RZ ;  /* 0x0000000602057c10 */ /* 0x000fe2000ff1e0ff */
[----:B------:R-:W-:Y:S02]  /*179a0*/  IMAD.SHL.U32 R8, R8, 0x10, RZ ;  /* 0x0000001008087824 */ /* 0x000fe400078e00ff */
[----:B------:R-:W-:Y:S01]  /*179b0*/  IMAD R6, R16, UR5, R3 ;  /* 0x0000000510067c24 */ /* 0x000fe2000f8e0203 */
[----:B------:R-:W-:Y:S02]  /*179c0*/  LOP3.LUT R10, R10, 0x10, RZ, 0xc0, !PT ;  /* 0x000000100a0a7812 */ /* 0x000fe400078ec0ff */
[----:B------:R-:W-:Y:S02]  /*179d0*/  LOP3.LUT R8, R8, 0x10, RZ, 0xc0, !PT ;  /* 0x0000001008087812 */ /* 0x000fe400078ec0ff */
[C---:B------:R-:W-:Y:S02]  /*179e0*/  LOP3.LUT R11, R10.reuse, 0x40, RZ, 0xfc, !PT ;  /* 0x000000400a0b7812 */ /* 0x040fe400078efcff */
[----:B------:R-:W-:-:S02]  /*179f0*/  LOP3.LUT R10, R10, 0x20, RZ, 0xfc, !PT ;  /* 0x000000200a0a7812 */ /* 0x000fc400078efcff */
[----:B------:R-:W-:Y:S02]  /*17a00*/  IADD3.X R6, R6, UR7, RZ, P0, !PT ;  /* 0x0000000706067c10 */ /* 0x000fe400087fe4ff */
[-C--:B----4-:R-:W-:Y:S02]  /*17a10*/  ISETP.GE.AND P2, PT, R11, R9.reuse, PT ;  /* 0x000000090b00720c */ /* 0x090fe40003f46270 */
[-C--:B------:R-:W-:Y:S02]  /*17a20*/  ISETP.GE.AND P4, PT, R10, R9.reuse, PT ;  /* 0x000000090a00720c */ /* 0x080fe40003f86270 */
[----:B------:R-:W-:Y:S01]  /*17a30*/  ISETP.GE.AND P5, PT, R8, R9, PT ;  /* 0x000000090800720c */ /* 0x000fe20003fa6270 */
[----:B------:R-:W-:-:S12]  /*17a40*/  BRA.DIV UR4, `(.L_x_11571) ;  /* 0x0000004a04707947 */ /* 0x000fd8000b800000 */
[----:B------:R-:W0:Y:S04]  /*17a50*/  SHFL.IDX PT, R3, R5, RZ, 0x1e1f ;  /* 0x001e1fff05037589 */ /* 0x000e2800000e0000 */
[----:B------:R-:W1:Y:S04]  /*17a60*/  SHFL.IDX PT, R2, R6, RZ, 0x1e1f ;  /* 0x001e1fff06027589 */ /* 0x000e6800000e0000 */
[----:B------:R-:W3:Y:S04]  /*17a70*/  SHFL.IDX PT, R5, R5, 0x1, 0x1e1f ;  /* 0x003e1f0005057f89 */ /* 0x000ee800000e0000 */
[----:B------:R-:W4:Y:S01]  /*17a80*/  SHFL.IDX PT, R6, R6, 0x1, 0x1e1f ;  /* 0x003e1f0006067f89 */ /* 0x000f2200000e0000 */
[----:B0-----:R-:W-:-:S05]  /*17a90*/  @P1 IADD3 R3, P0, R8, R3, RZ ;  /* 0x0000000308031210 */ /* 0x001fca0007f1e0ff */
[----:B-1----:R-:W-:-:S05]  /*17aa0*/  @P1 IMAD.X R2, RZ, RZ, R2, P0 ;  /* 0x000000ffff021224 */ /* 0x002fca00000e0602 */
[----:B------:R-:W-:-:S04]  /*17ab0*/  @P1 LOP3.LUT R3, R3, R2, RZ, 0x3c, !PT ;  /* 0x0000000203031212 */ /* 0x000fc800078e3cff */
[----:B------:R-:W-:-:S04]  /*17ac0*/  @P1 LOP3.LUT R2, R3, R2, RZ, 0x3c, !PT ;  /* 0x0000000203021212 */ /* 0x000fc800078e3cff */
[----:B------:R-:W-:-:S05]  /*17ad0*/  @P1 LOP3.LUT R3, R3, R2, RZ, 0x3c, !PT ;  /* 0x0000000203031212 */ /* 0x000fca00078e3cff */
[----:B------:R0:W-:Y:S04]  /*17ae0*/  @P1 LDGSTS.E.BYPASS.LTC128B.128 [R0+0x13800], desc[UR42][R2.64], !P5 ;  /* 0x1380000002001fae */ /* 0x0001e8000e901d6a */
[----:B------:R0:W-:Y:S04]  /*17af0*/  @P1 LDGSTS.E.BYPASS.LTC128B.128 [R0+0x14800], desc[UR42][R2.64+0x20], !P4 ;  /* 0x1480002002001fae */ /* 0x0001e8000e101d6a */
[----:B---34-:R0:W-:Y:S02]  /*17b00*/  @P1 LDGSTS.E.BYPASS.LTC128B.128 [R0+0x15800], desc[UR42][R2.64+0x40], !P2 ;  /* 0x1580004002001fae */ /* 0x0181e4000d101d6a */
.L_x_11695:
[----:B01----:R-:W-:-:S05]  /*17b10*/  @P3 IADD3 R3, P0, R8, R5, RZ ;  /* 0x0000000508033210 */ /* 0x003fca0007f1e0ff */
[----:B------:R-:W-:Y:S01]  /*17b20*/  @P3 IMAD.X R2, RZ, RZ, R6, P0 ;  /* 0x000000ffff023224 */ /* 0x000fe200000e0606 */
[----:B------:R-:W-:-:S04]  /*17b30*/  PLOP3.LUT P0, PT, PT, PT, PT, 0x80, 0x0 ;  /* 0x000000000000781c */ /* 0x000fc80003f0f070 */
        /* <DEDUP_REMOVED lines=8> */
[----:B------:R0:W-:Y:S01]  /*17bc0*/  @P3 LDGSTS.E.BYPASS.LTC128B.128 [R0+0x16000], desc[UR42][R2.64+0x40], !P2 ;  /* 0x1600004002003fae */ /* 0x0001e2000d101d6a */
[----:B------:R-:W-:Y:S01]  /*17bd0*/  NOP ;  /* 0x0000000000007918 */ /* 0x000fe20000000000 */
.L_x_11572:
        /* <DEDUP_REMOVED lines=11> */
.L_x_11573:
[----:B------:R0:W5:Y:S01]  /*17c90*/  LDL.LU R5, [R1+0x38] ;  /* 0x0000380001057983 */ /* 0x0001620000300800 */
[----:B------:R0:W-:Y:S03]  /*17ca0*/  SYNCS.ARRIVE.TRANS64.A1T0 RZ, [R4+URZ+0x19c30], RZ ;  /* 0x019c30ff04ff79a7 */ /* 0x0001e6000810003f */
[----:B------:R0:W5:Y:S02]  /*17cb0*/  LDL.LU R3, [R1+0x44] ;  /* 0x0000440001037983 */ /* 0x0001640000300800 */
[----:B------:R-:W-:Y:S05]  /*17cc0*/  WARPSYNC.ALL ;  /* 0x0000000000007948 */ /* 0x000fea0003800000 */
[----:B------:R-:W-:Y:S01]  /*17cd0*/  ULDC.64 UR4, c[0x0][0x298] ;  /* 0x0000a60000047ab9 */ /* 0x000fe20000000a00 */
[----:B------:R-:W-:Y:S01]  /*17ce0*/  ULDC.64 UR6, c[0x0][0xa00] ;  /* 0x0002800000067ab9 */ /* 0x000fe20000000a00 */
[----:B------:R-:W-:Y:S01]  /*17cf0*/  VIADD R0, R17, 0xf000 ;  /* 0x0000f00011007836 */ /* 0x000fe20000000000 */
[----:B------:R-:W-:Y:S01]  /*17d00*/  BAR.SYNC.DEFER_BLOCKING 0x8, 0x200 ;  /* 0x0208000000007b1d */ /* 0x000fe20000010000 */
[----:B------:R-:W-:-:S03]  /*17d10*/  ISETP.NE.U32.AND P0, PT, RZ, UR6, PT ;  /* 0x00000006ff007c0c */ /* 0x000fc6000bf05070 */
[----:B------:R-:W-:Y:S02]  /*17d20*/  LOP3.LUT P1, RZ, R0, 0x9f, RZ, 0xc0, !PT ;  /* 0x0000009f00ff7812 */ /* 0x000fe4000782c0ff */
[----:B------:R-:W-:Y:S01]  /*17d30*/  ISETP.NE.AND.EX P0, PT, RZ, UR7, PT, P0 ;  /* 0x00000007ff007c0c */ /* 0x000fe2000bf05300 */
[----:B------:R-:W-:Y:S03]  /*17d40*/  BSSY B6, `(.L_x_11574) ;  /* 0x000001c000067945 */ /* 0x000fe60003800000 */
[----:B------:R-:W-:Y:S02]  /*17d50*/  SEL R18, R18, RZ, !P0 ;  /* 0x000000ff12127207 */ /* 0x000fe40004000000 */
[----:B-----5:R-:W-:-:S05]  /*17d60*/  SHF.R.S32.HI R2, RZ, 0x1f, R5 ;  /* 0x0000001fff027819 */ /* 0x020fca0000011405 */
[----:B------:R-:W-:-:S04]  /*17d70*/  IMAD R2, R2, UR4, RZ ;  /* 0x0000000402027c24 */ /* 0x000fc8000f8e02ff */
[----:B------:R-:W-:Y:S01]  /*17d80*/  IMAD R0, R5, UR5, R2 ;  /* 0x0000000505007c24 */ /* 0x000fe2000f8e0202 */
[----:B------:R-:W-:Y:S01]  /*17d90*/  SEL R2, R3, RZ, !P0 ;  /* 0x000000ff03027207 */ /* 0x000fe20004000000 */
[----:B0-2---:R-:W-:-:S04]  /*17da0*/  IMAD.WIDE.U32 R4, R5, UR4, RZ ;  /* 0x0000000405047c25 */ /* 0x005fc8000f8e00ff */
[----:B------:R-:W-:Y:S01]  /*17db0*/  IMAD.IADD R0, R5, 0x1, R0 ;  /* 0x0000000105007824 */ /* 0x000fe200078e0200 */
[----:B------:R0:W-:Y:S04]  /*17dc0*/  STL.64 [R1+0x30], R4 ;  /* 0x0000300401007387 */ /* 0x0001e80000100a00 */
[----:B------:R0:W-:Y:S04]  /*17dd0*/  STL [R1+0x44], R2 ;  /* 0x0000440201007387 */ /* 0x0001e80000100800 */
[----:B------:R0:W-:Y:S01]  /*17de0*/  STL [R1+0x38], R0 ;  /* 0x0000380001007387 */ /* 0x0001e20000100800 */
[----:B------:R-:W-:Y:S05]  /*17df0*/  @!P1 BRA `(.L_x_11575) ;  /* 0x0000000000409947 */ /* 0x000fea0003800000 */
        /* <DEDUP_REMOVED lines=16> */
.L_x_11575:
[----:B------:R-:W-:Y:S05]  /*17f00*/  BSYNC B6 ;  /* 0x0000000000067941 */ /* 0x000fea0003800000 */
.L_x_11574:
[----:B0-----:R-:W2:Y:S01]  /*17f10*/  LDL.LU R2, [R1+0x38] ;  /* 0x0000380001027983 */ /* 0x001ea20000300800 */
[----:B------:R-:W0:Y:S01]  /*17f20*/  LDC R9, c[0x0][0x448] ;  /* 0x00011200ff097b82 */ /* 0x000e220000000800 */
[----:B------:R-:W-:Y:S01]  /*17f30*/  ULDC.64 UR4, c[0x0][0x2d8] ;  /* 0x0000b60000047ab9 */ /* 0x000fe20000000a00 */
[----:B------:R-:W-:Y:S01]  /*17f40*/  ULDC.64 UR6, c[0x0][0x2e0] ;  /* 0x0000b80000067ab9 */ /* 0x000fe20000000a00 */
[----:B------:R-:W3:Y:S01]  /*17f50*/  LDL.LU.64 R20, [R1+0x30] ;  /* 0x0000300001147983 */ /* 0x000ee20000300a00 */
[----:B------:R-:W-:-:S03]  /*17f60*/  ULDC.64 UR8, c[0x0][0x280] ;  /* 0x0000a00000087ab9 */ /* 0x000fc60000000a00 */
[----:B------:R-:W4:Y:S01]  /*17f70*/  LDL.LU R0, [R1+0x44] ;  /* 0x0000440001007983 */ /* 0x000f220000300800 */
[----:B0-----:R-:W-:-:S13]  /*17f80*/  ISETP.NE.AND P0, PT, R9, 0x1, PT ;  /* 0x000000010900780c */ /* 0x001fda0003f05270 */
[----:B------:R-:W0:Y:S08]  /*17f90*/  @P0 LDC R5, c[0x0][0x44c] ;  /* 0x00011300ff050b82 */ /* 0x000e300000000800 */
[----:B------:R-:W1:Y:S08]  /*17fa0*/  @P0 LDC R6, c[0x0][0x450] ;  /* 0x00011400ff060b82 */ /* 0x000e700000000800 */
[----:B------:R-:W1:Y:S01]  /*17fb0*/  @P0 LDC R8, c[0x0][0x450] ;  /* 0x00011400ff080b82 */ /* 0x000e620000000800 */
[----:B--2---:R-:W-:-:S02]  /*17fc0*/  IMAD.MOV.U32 R3, RZ, RZ, R2 ;  /* 0x000000ffff037224 */ /* 0x004fc400078e0002 */
[----:B---3--:R-:W-:Y:S01]  /*17fd0*/  IMAD.MOV.U32 R2, RZ, RZ, R20 ;  /* 0x000000ffff027224 */ /* 0x008fe200078e0014 */
[----:B------:R-:W2:Y:S03]  /*17fe0*/  S2R R21, SR_TID.X ;  /* 0x0000000000157919 */ /* 0x000ea60000002100 */
[C---:B------:R-:W-:Y:S01]  /*17ff0*/  IMAD.WIDE.U32 R2, R16.reuse, UR4, R2 ;  /* 0x0000000410027c25 */ /* 0x040fe2000f8e0002 */
[----:B------:R-:W3:Y:S03]  /*18000*/  S2R R20, SR_TID.X ;  /* 0x0000000000147919 */ /* 0x000ee60000002100 */
[----:B------:R-:W-:Y:S01]  /*18010*/  IMAD R3, R16, UR5, R3 ;  /* 0x0000000510037c24 */ /* 0x000fe2000f8e0203 */
[----:B------:R-:W-:Y:S01]  /*18020*/  ULDC.64 UR4, c[0x0][0x2d0] ;  /* 0x0000b40000047ab9 */ /* 0x000fe20000000a00 */
[----:B----4-:R-:W-:-:S02]  /*18030*/  IMAD R0, R0, UR6, RZ ;  /* 0x0000000600007c24 */ /* 0x010fc4000f8e02ff */
[----:B------:R-:W-:-:S04]  /*18040*/  IMAD.WIDE.U32 R2, R18, UR6, R2 ;  /* 0x0000000612027c25 */ /* 0x000fc8000f8e0002 */
[----:B------:R-:W-:Y:S01]  /*18050*/  IMAD R0, R18, UR7, R0 ;  /* 0x0000000712007c24 */ /* 0x000fe2000f8e0200 */
[----:B------:R-:W-:-:S03]  /*18060*/  ULDC.64 UR6, c[0x0][0x2c8] ;  /* 0x0000b20000067ab9 */ /* 0x000fc60000000a00 */
[----:B------:R-:W-:Y:S02]  /*18070*/  IMAD.IADD R3, R3, 0x1, R0 ;  /* 0x0000000103037824 */ /* 0x000fe400078e0200 */
[----:B--2---:R-:W-:Y:S01]  /*18080*/  IMAD.SHL.U32 R21, R21, 0x40, RZ ;  /* 0x0000004015157824 */ /* 0x004fe200078e00ff */
[----:B---3--:R-:W-:-:S04]  /*18090*/  LOP3.LUT R20, R20, 0x7f, RZ, 0xc0, !PT ;  /* 0x0000007f14147812 */ /* 0x008fc800078ec0ff */
[----:B------:R-:W-:Y:S02]  /*180a0*/  LOP3.LUT R21, R21, 0x40, RZ, 0xc0, !PT ;  /* 0x0000004015157812 */ /* 0x000fe400078ec0ff */
[----:B------:R-:W-:-:S04]  /*180b0*/  SHF.R.U32.HI R20, RZ, 0x1, R20 ;  /* 0x00000001ff147819 */ /* 0x000fc80000011614 */
[----:B------:R-:W-:-:S05]  /*180c0*/  LOP3.LUT R20, R20, R21, RZ, 0xfc, !PT ;  /* 0x0000001514147212 */ /* 0x000fca00078efcff */
[----:B------:R-:W-:Y:S02]  /*180d0*/  IMAD R0, R25, 0xc0, R20 ;  /* 0x000000c019007824 */ /* 0x000fe400078e0214 */
[----:B------:R2:W5:Y:S02]  /*180e0*/  LDL R20, [R1+0x48] ;  /* 0x0000480001147983 */ /* 0x0005640000100800 */
[----:B0-----:R-:W-:Y:S01]  /*180f0*/  @P0 IMAD.HI.U32 R5, R0, R5, RZ ;  /* 0x0000000500050227 */ /* 0x001fe200078e00ff */
[----:B------:R-:W0:Y:S03]  /*18100*/  S2R R21, SR_TID.X ;  /* 0x0000000000157919 */ /* 0x000e260000002100 */
[----:B------:R-:W-:Y:S01]  /*18110*/  IMAD.MOV.U32 R4, RZ, RZ, R0 ;  /* 0x000000ffff047224 */ /* 0x000fe200078e0000 */
[----:B-1----:R-:W-:-:S04]  /*18120*/  @P0 SHF.R.U32.HI R4, RZ, R6, R5 ;  /* 0x00000006ff040219 */ /* 0x002fc80000011605 */
[--C-:B------:R-:W-:Y:S01]  /*18130*/  SHF.R.S32.HI R5, RZ, 0x1f, R4.reuse ;  /* 0x0000001fff057819 */ /* 0x100fe20000011404 */
[----:B------:R-:W-:-:S04]  /*18140*/  IMAD.MOV R7, RZ, RZ, -R4 ;  /* 0x000000ffff077224 */ /* 0x000fc800078e0a04 */
[----:B------:R-:W-:-:S04]  /*18150*/  IMAD R5, R5, UR4, RZ ;  /* 0x0000000405057c24 */ /* 0x000fc8000f8e02ff */
[C---:B------:R-:W-:Y:S02]  /*18160*/  IMAD R6, R4.reuse, UR5, R5 ;  /* 0x0000000504067c24 */ /* 0x040fe4000f8e0205 */
[----:B------:R-:W-:-:S04]  /*18170*/  IMAD.WIDE.U32 R4, R4, UR4, R2 ;  /* 0x0000000404047c25 */ /* 0x000fc8000f8e0002 */
[----:B------:R-:W-:Y:S02]  /*18180*/  IMAD.IADD R5, R5, 0x1, R6 ;  /* 0x0000000105057824 */ /* 0x000fe400078e0206 */
[----:B------:R-:W-:Y:S02]  /*18190*/  IMAD R6, R9, R7, R0 ;  /* 0x0000000709067224 */ /* 0x000fe400078e0200 */
[----:B------:R-:W-:Y:S02]  /*181a0*/  VIADD R0, R0, 0x80 ;  /* 0x0000008000007836 */ /* 0x000fe40000000000 */
[----:B------:R-:W-:Y:S01]  /*181b0*/  IMAD.WIDE.U32 R4, R6, UR6, R4 ;  /* 0x0000000606047c25 */ /* 0x000fe2000f8e0004 */
[----:B------:R-:W-:-:S03]  /*181c0*/  SHF.R.S32.HI R7, RZ, 0x1f, R6 ;  /* 0x0000001fff077819 */ /* 0x000fc60000011406 */
[----:B0-----:R-:W-:Y:S02]  /*181d0*/  IMAD.SHL.U32 R11, R21, 0x10, RZ ;  /* 0x00000010150b7824 */ /* 0x001fe400078e00ff */
[----:B------:R-:W-:Y:S02]  /*181e0*/  IMAD R7, R7, UR6, RZ ;  /* 0x0000000607077c24 */ /* 0x000fe4000f8e02ff */
[----:B------:R-:W-:Y:S01]  /*181f0*/  IMAD.SHL.U32 R10, R21, 0x10, RZ ;  /* 0x00000010150a7824 */ /* 0x000fe200078e00ff */
[----:B------:R-:W-:Y:S01]  /*18200*/  LOP3.LUT R11, R11, 0x10, RZ, 0xc0, !PT ;  /* 0x000000100b0b7812 */ /* 0x000fe200078ec0ff */
[----:B------:R-:W-:Y:S01]  /*18210*/  IMAD R7, R6, UR7, R7 ;  /* 0x0000000706077c24 */ /* 0x000fe2000f8e0207 */
[----:B------:R-:W-:Y:S01]  /*18220*/  IADD3 R6, P1, R4, UR8, RZ ;  /* 0x0000000804067c10 */ /* 0x000fe2000ff3e0ff */
[----:B------:R-:W-:Y:S01]  /*18230*/  IMAD.MOV.U32 R4, RZ, RZ, R0 ;  /* 0x000000ffff047224 */ /* 0x000fe200078e0000 */
[----:B------:R-:W-:Y:S02]  /*18240*/  LOP3.LUT R12, R11, 0x20, RZ, 0xfc, !PT ;  /* 0x000000200b0c7812 */ /* 0x000fe400078efcff */
[----:B------:R-:W-:-:S02]  /*18250*/  IADD3.X R5, R5, UR9, R7, P1, !PT ;  /* 0x0000000905057c10 */ /* 0x000fc40008ffe407 */
[----:B------:R-:W0:Y:S01]  /*18260*/  @P0 LDC R7, c[0x0][0x44c] ;  /* 0x00011300ff070b82 */ /* 0x000e220000000800 */
[----:B------:R-:W-:Y:S02]  /*18270*/  LOP3.LUT R10, R10, 0x10, RZ, 0xc0, !PT ;  /* 0x000000100a0a7812 */ /* 0x000fe400078ec0ff */
[----:B------:R-:W-:Y:S02]  /*18280*/  LOP3.LUT R11, R11, 0x40, RZ, 0xfc, !PT ;  /* 0x000000400b0b7812 */ /* 0x000fe400078efcff */
[----:B------:R-:W-:Y:S01]  /*18290*/  LOP3.LUT R21, R21, 0x7f, RZ, 0xc0, !PT ;  /* 0x0000007f15157812 */ /* 0x000fe200078ec0ff */
[----:B0-----:R-:W-:-:S05]  /*182a0*/  @P0 IMAD.HI.U32 R7, R0, R7, RZ ;  /* 0x0000000700070227 */ /* 0x001fca00078e00ff */
[----:B------:R-:W-:Y:S02]  /*182b0*/  @P0 SHF.R.U32.HI R4, RZ, R8, R7 ;  /* 0x00000008ff040219 */ /* 0x000fe40000011607 */
[----:B------:R2:W5:Y:S03]  /*182c0*/  LDL R8, [R1+0x3c] ;  /* 0x00003c0001087983 */ /* 0x0005660000100800 */
[----:B------:R-:W-:Y:S02]  /*182d0*/  IMAD.MOV R7, RZ, RZ, -R4 ;  /* 0x000000ffff077224 */ /* 0x000fe400078e0a04 */
[----:B------:R-:W-:-:S04]  /*182e0*/  IMAD.WIDE.U32 R2, R4, UR4, R2 ;  /* 0x0000000404027c25 */ /* 0x000fc8000f8e0002 */
[----:B------:R-:W-:Y:S01]  /*182f0*/  IMAD R0, R9, R7, R0 ;  /* 0x0000000709007224 */ /* 0x000fe200078e0200 */
[----:B------:R-:W-:-:S05]  /*18300*/  SHF.R.S32.HI R7, RZ, 0x1f, R4 ;  /* 0x0000001fff077819 */ /* 0x000fca0000011404 */
[----:B------:R-:W-:Y:S01]  /*18310*/  IMAD R7, R7, UR4, RZ ;  /* 0x0000000407077c24 */ /* 0x000fe2000f8e02ff */
[----:B------:R-:W-:Y:S02]  /*18320*/  ULDC UR4, c[0x0][0x2b8] ;  /* 0x0000ae0000047ab9 */ /* 0x000fe40000000800 */
[----:B------:R-:W-:Y:S01]  /*18330*/  ISETP.GE.AND P3, PT, R10, UR4, PT ;  /* 0x000000040a007c0c */ /* 0x000fe2000bf66270 */
[----:B------:R-:W-:Y:S01]  /*18340*/  IMAD R4, R4, UR5, R7 ;  /* 0x0000000504047c24 */ /* 0x000fe2000f8e0207 */
[----:B------:R-:W-:-:S03]  /*18350*/  UMOV UR5, 0xffffffff ;  /* 0xffffffff00057882 */ /* 0x000fc60000000000 */
[----:B------:R-:W-:Y:S01]  /*18360*/  IMAD.IADD R3, R3, 0x1, R4 ;  /* 0x0000000103037824 */ /* 0x000fe200078e0204 */
[----:B------:R-:W-:Y:S01]  /*18370*/  SHF.R.S32.HI R4, RZ, 0x1f, R0 ;  /* 0x0000001fff047819 */ /* 0x000fe20000011400 */
[----:B------:R-:W-:-:S04]  /*18380*/  IMAD.WIDE.U32 R2, R0, UR6, R2 ;  /* 0x0000000600027c25 */ /* 0x000fc8000f8e0002 */
[----:B------:R-:W-:Y:S01]  /*18390*/  IMAD R4, R4, UR6, RZ ;  /* 0x0000000604047c24 */ /* 0x000fe2000f8e02ff */
[----:B------:R-:W-:-:S03]  /*183a0*/  IADD3 R7, P0, R2, UR8, RZ ;  /* 0x0000000802077c10 */ /* 0x000fc6000ff1e0ff */
[----:B------:R-:W-:Y:S01]  /*183b0*/  IMAD R0, R0, UR7, R4 ;  /* 0x0000000700007c24 */ /* 0x000fe2000f8e0204 */
[----:B------:R-:W-:-:S04]  /*183c0*/  ISETP.GE.AND P1, PT, R11, UR4, PT ;  /* 0x000000040b007c0c */ /* 0x000fc8000bf26270 */
[----:B------:R-:W-:Y:S02]  /*183d0*/  IADD3.X R4, R3, UR9, R0, P0, !PT ;  /* 0x0000000903047c10 */ /* 0x000fe400087fe400 */
[----:B------:R-:W-:Y:S02]  /*183e0*/  ISETP.GE.AND P0, PT, R12, UR4, PT ;  /* 0x000000040c007c0c */ /* 0x000fe4000bf06270 */
[----:B------:R-:W-:Y:S01]  /*183f0*/  SHF.R.U32.HI R18, RZ, 0x1, R21 ;  /* 0x00000001ff127819 */ /* 0x000fe20000011615 */
[----:B--2---:R-:W-:Y:S10]  /*18400*/  BRA.DIV UR5, `(.L_x_11576) ;  /* 0x0000004205a47947 */ /* 0x004ff4000b800000 */
[----:B------:R-:W0:Y:S01]  /*18410*/  SHFL.IDX PT, R3, R6, RZ, 0x1e1f ;  /* 0x001e1fff06037589 */ /* 0x000e2200000e0000 */
[----:B-----5:R-:W-:Y:S02]  /*18420*/  IMAD R0, R20, R9, RZ ;  /* 0x0000000914007224 */ /* 0x020fe400078e02ff */
[----:B------:R-:W-:Y:S01]  /*18430*/  IMAD R25, R25, 0xc0, R18 ;  /* 0x000000c019197824 */ /* 0x000fe200078e0212 */
[----:B------:R-:W1:Y:S04]  /*18440*/  SHFL.IDX PT, R2, R5, RZ, 0x1e1f ;  /* 0x001e1fff05027589 */ /* 0x000e6800000e0000 */
[----:B------:R-:W-:Y:S01]  /*18450*/  ISETP.GE.AND P2, PT, R25, R0, PT ;  /* 0x000000001900720c */ /* 0x000fe20003f46270 */
[----:B------:R-:W2:Y:S04]  /*18460*/  SHFL.IDX PT, R6, R6, 0x1, 0x1e1f ;  /* 0x003e1f0006067f89 */ /* 0x000ea800000e0000 */
[----:B------:R-:W3:Y:S08]  /*18470*/  SHFL.IDX PT, R5, R5, 0x1, 0x1e1f ;  /* 0x003e1f0005057f89 */ /* 0x000ef000000e0000 */
[----:B0-----:R-:W-:-:S04]  /*18480*/  @!P2 IADD3 R3, P4, R10, R3, RZ ;  /* 0x000000030a03a210 */ /* 0x001fc80007f9e0ff */
[----:B-1----:R-:W-:-:S04]  /*18490*/  @!P2 IADD3.X R2, RZ, R2, RZ, P4, !PT ;  /* 0x00000002ff02a210 */ /* 0x002fc800027fe4ff */
[----:B------:R-:W-:-:S04]  /*184a0*/  @!P2 LOP3.LUT R3, R3, R2, RZ, 0x3c, !PT ;  /* 0x000000020303a212 */ /* 0x000fc800078e3cff */
[----:B------:R-:W-:-:S04]  /*184b0*/  @!P2 LOP3.LUT R2, R3, R2, RZ, 0x3c, !PT ;  /* 0x000000020302a212 */ /* 0x000fc800078e3cff */
[----:B------:R-:W-:-:S05]  /*184c0*/  @!P2 LOP3.LUT R3, R3, R2, RZ, 0x3c, !PT ;  /* 0x000000020303a212 */ /* 0x000fca00078e3cff */
[----:B------:R-:W-:Y:S04]  /*184d0*/  @!P2 LDGSTS.E.BYPASS.LTC128B.128 [R8+0xf000], desc[UR42][R2.64], !P3 ;  /* 0x0f0000000208afae */ /* 0x000fe8000d901d6a */
        /* <DEDUP_REMOVED lines=11> */
.L_x_11702:
        /* <DEDUP_REMOVED lines=12> */
.L_x_11578:
[----:B------:R-:W-:Y:S05]  /*18650*/  BSYNC B0 ;  /* 0x0000000000007941 */ /* 0x000fea0003800000 */
.L_x_11577:
[----:B------:R-:W-:Y:S01]  /*18660*/  NOP ;  /* 0x0000000000007918 */ /* 0x000fe20000000000 */
[----:B------:R-:W-:-:S13]  /*18670*/  PLOP3.LUT P0, PT, PT, PT, PT, 0x80, 0x0 ;  /* 0x000000000000781c */ /* 0x000fda0003f0f070 */
.L_x_11579:
        /* <DEDUP_REMOVED lines=18> */
.L_x_11703:
[----:B------:R-:W-:Y:S05]  /*187a0*/  BSYNC B0 ;  /* 0x0000000000007941 */ /* 0x000fea0003800000 */
.L_x_11580:
[----:B-1----:R-:W3:Y:S04]  /*187b0*/  LDL.LU R3, [R1+0x40] ;  /* 0x0000400001037983 */ /* 0x002ee80000300800 */
[----:B------:R-:W4:Y:S01]  /*187c0*/  LDL R2, [R1+0xc] ;  /* 0x00000c0001027983 */ /* 0x000f220000100800 */
[----:B---3--:R-:W-:-:S05]  /*187d0*/  VIADD R20, R3, 0xfffffffe ;  /* 0xfffffffe03147836 */ /* 0x008fca0000000000 */
[----:B----4-:R-:W-:-:S13]  /*187e0*/  ISETP.GE.AND P0, PT, R20, R2, PT ;  /* 0x000000021400720c */ /* 0x010fda0003f06270 */
[----:B------:R-:W-:Y:S05]  /*187f0*/  @!P0 BRA `(.L_x_11582) ;  /* 0x00000010007c8947 */ /* 0x000fea0003800000 */
[----:B------:R-:W-:Y:S02]  /*18800*/  IMAD.MOV.U32 R5, RZ, RZ, R29 ;  /* 0x000000ffff057224 */ /* 0x000fe400078e001d */
[----:B0-----:R-:W-:-:S07]  /*18810*/  IMAD.MOV.U32 R4, RZ, RZ, R19 ;  /* 0x000000ffff047224 */ /* 0x001fce00078e0013 */
.L_x_11602:
[----:B---3--:R-:W3:Y:S01]  /*18820*/  LDL R7, [R1+0x10] ;  /* 0x0000100001077983 */ /* 0x008ee20000100800 */
[----:B0-----:R-:W0:Y:S03]  /*18830*/  LDC R8, c[0x0][0x430] ;  /* 0x00010c00ff087b82 */ /* 0x001e260000000800 */
[----:B------:R-:W4:Y:S01]  /*18840*/  LDL R9, [R1+0x14] ;  /* 0x0000140001097983 */ /* 0x000f220000100800 */
[----:B------:R-:W2:Y:S03]  /*18850*/  S2R R2, SR_TID.X ;  /* 0x0000000000027919 */ /* 0x000ea60000002100 */
[----:B------:R-:W5:Y:S01]  /*18860*/  LDL R10, [R1+0xc] ;  /* 0x00000c00010a7983 */ /* 0x000f620000100800 */
[----:B0-----:R-:W-:-:S13]  /*18870*/  ISETP.NE.AND P0, PT, R8, 0x1, PT ;  /* 0x000000010800780c */ /* 0x001fda0003f05270 */
[----:B------:R-:W0:Y:S01]  /*18880*/  @P0 LDC R6, c[0x0][0x434] ;  /* 0x00010d00ff060b82 */ /* 0x000e220000000800 */
[----:B--2---:R-:W-:-:S04]  /*18890*/  LOP3.LUT R0, R2, 0x7f, RZ, 0xc0, !PT ;  /* 0x0000007f02007812 */ /* 0x004fc800078ec0ff */
[----:B------:R-:W-:-:S03]  /*188a0*/  SHF.R.U32.HI R3, RZ, 0x1, R0 ;  /* 0x00000001ff037819 */ /* 0x000fc60000011600 */
[----:B-1----:R-:W1:Y:S01]  /*188b0*/  @P0 LDC R0, c[0x0][0x438] ;  /* 0x00010e00ff000b82 */ /* 0x002e620000000800 */
[----:B------:R-:W-:Y:S02]  /*188c0*/  IMAD.SHL.U32 R2, R2, 0x40, RZ ;  /* 0x0000004002027824 */ /* 0x000fe400078e00ff */
[----:B------:R-:W-:-:S03]  /*188d0*/  IMAD R3, R20, 0x80, R3 ;  /* 0x0000008014037824 */ /* 0x000fc600078e0203 */
[----:B------:R-:W-:Y:S01]  /*188e0*/  LOP3.LUT R2, R2, 0x40, RZ, 0xc0, !PT ;  /* 0x0000004002027812 */ /* 0x000fe200078ec0ff */
[----:B------:R-:W-:Y:S05]  /*188f0*/  YIELD ;  /* 0x0000000000007946 */ /* 0x000fea0003800000 */
[----:B------:R-:W-:Y:S01]  /*18900*/  ULDC.64 UR4, c[0x0][0x428] ;  /* 0x00010a0000047ab9 */ /* 0x000fe20000000a00 */
[----:B---3--:R-:W-:-:S05]  /*18910*/  IADD3 R3, R2, R3, R7 ;  /* 0x0000000302037210 */ /* 0x008fca0007ffe007 */
[----:B0-----:R-:W-:-:S04]  /*18920*/  @P0 IMAD.HI.U32 R6, R3, R6, RZ ;  /* 0x0000000603060227 */ /* 0x001fc800078e00ff */
[----:B------:R-:W-:Y:S01]  /*18930*/  IMAD.MOV.U32 R2, RZ, RZ, R3 ;  /* 0x000000ffff027224 */ /* 0x000fe200078e0003 */
[----:B-1----:R-:W-:-:S05]  /*18940*/  @P0 SHF.R.U32.HI R2, RZ, R0, R6 ;  /* 0x00000000ff020219 */ /* 0x002fca0000011606 */
[--C-:B------:R-:W-:Y:S02]  /*18950*/  IMAD.MOV R7, RZ, RZ, -R2.reuse ;  /* 0x000000ffff077224 */ /* 0x100fe400078e0a02 */
[----:B----4-:R-:W-:Y:S02]  /*18960*/  IMAD R0, R9, UR4, RZ ;  /* 0x0000000409007c24 */ /* 0x010fe4000f8e02ff */
[----:B------:R-:W-:Y:S01]  /*18970*/  IMAD R7, R8, R7, R3 ;  /* 0x0000000708077224 */ /* 0x000fe200078e0203 */
[----:B------:R-:W-:Y:S01]  /*18980*/  SHF.R.S32.HI R3, RZ, 0x1f, R2 ;  /* 0x0000001fff037819 */ /* 0x000fe20000011402 */
[C---:B------:R-:W-:Y:S02]  /*18990*/  IMAD R0, R26.reuse, UR5, R0 ;  /* 0x000000051a007c24 */ /* 0x040fe4000f8e0200 */
[----:B------:R-:W-:Y:S01]  /*189a0*/  IMAD.WIDE.U32 R2, R26, UR4, R2 ;  /* 0x000000041a027c25 */ /* 0x000fe2000f8e0002 */
[----:B------:R-:W-:-:S03]  /*189b0*/  ULDC.64 UR4, c[0x0][0x418] ;  /* 0x0001060000047ab9 */ /* 0x000fc60000000a00 */
[----:B------:R-:W-:Y:S01]  /*189c0*/  IMAD.IADD R0, R0, 0x1, R3 ;  /* 0x0000000100007824 */ /* 0x000fe200078e0203 */
[----:B------:R-:W-:-:S04]  /*189d0*/  LEA R8, P0, R2, UR4, 0x2 ;  /* 0x0000000402087c11 */ /* 0x000fc8000f8010ff */
[----:B------:R-:W-:-:S05]  /*189e0*/  LEA.HI.X R9, R2, UR5, R0, 0x2, P0 ;  /* 0x0000000502097c11 */ /* 0x000fca00080f1400 */
[----:B------:R-:W2:Y:S01]  /*189f0*/  LDG.E R8, desc[UR42][R8.64] ;  /* 0x0000002a08087981 */ /* 0x000ea2000c1e1900 */
[----:B------:R-:W-:-:S05]  /*18a00*/  IMAD.MOV.U32 R0, RZ, RZ, R20 ;  /* 0x000000ffff007224 */ /* 0x000fca00078e0014 */
[----:B-----5:R-:W-:Y:S01]  /*18a10*/  ISETP.GT.AND P1, PT, R0, R10, PT ;  /* 0x0000000a0000720c */ /* 0x020fe20003f24270 */
        /* <DEDUP_REMOVED lines=11> */
.L_x_11583:
[----:B------:R-:W-:Y:S01]  /*18ad0*/  IMAD R0, R19, 0x8, R17 ;  /* 0x0000000813007824 */ /* 0x000fe200078e0211 */
[----:B------:R-:W-:Y:S01]  /*18ae0*/  SHF.L.U32 R10, R29, 0x1f, RZ ;  /* 0x0000001f1d0a7819 */ /* 0x000fe200000006ff */
[----:B------:R-:W-:Y:S01]  /*18af0*/  BSSY B0, `(.L_x_11584) ;  /* 0x0000004000007945 */ /* 0x000fe20003800000 */
[----:B------:R-:W-:Y:S02]  /*18b00*/  SHF.R.S32.HI R9, RZ, 0x1f, R7 ;  /* 0x0000001fff097819 */ /* 0x000fe40000011407 */
[----:B------:R-:W0:Y:S02]  /*18b10*/  SYNCS.PHASECHK.TRANS64.TRYWAIT P0, [R0+URZ+0x19c80], R10 ;  /* 0x019c800a000075a7 */ /* 0x000e24000800017f */
[----:B0-----:R-:W-:Y:S05]  /*18b20*/  @!P0 BRA `(.L_x_11585) ;  /* 0x0000003c00e08947 */ /* 0x001fea0003800000 */
.L_x_11704:
[----:B------:R-:W-:Y:S05]  /*18b30*/  BSYNC B0 ;  /* 0x0000000000007941 */ /* 0x000fea0003800000 */
.L_x_11584:
[----:B------:R-:W2:Y:S01]  /*18b40*/  LDL R15, [R1+0x20] ;  /* 0x00002000010f7983 */ /* 0x000ea20000100800 */
[----:B------:R-:W-:Y:S01]  /*18b50*/  ULDC.64 UR4, c[0x0][0x328] ;  /* 0x0000ca0000047ab9 */ /* 0x000fe20000000a00 */
[----:B------:R-:W1:Y:S01]  /*18b60*/  LDC R12, c[0x0][0x2f4] ;  /* 0x0000bd00ff0c7b82 */ /* 0x000e620000000800 */
[----:B------:R-:W-:Y:S01]  /*18b70*/  IMAD R6, R9, UR4, RZ ;  /* 0x0000000409067c24 */ /* 0x000fe2000f8e02ff */
[----:B------:R-:W3:Y:S01]  /*18b80*/  S2R R11, SR_TID.X ;  /* 0x00000000000b7919 */ /* 0x000ee20000002100 */
[----:B------:R-:W-:Y:S01]  /*18b90*/  IMAD.WIDE.U32 R2, R7, UR4, RZ ;  /* 0x0000000407027c25 */ /* 0x000fe2000f8e00ff */
[----:B------:R-:W-:-:S03]  /*18ba0*/  ULDC.64 UR6, c[0x0][0x318] ;  /* 0x0000c60000067ab9 */ /* 0x000fc60000000a00 */
        /* <DEDUP_REMOVED lines=11> */
[----:B------:R-:W-:Y:S01]  /*18c60*/  IADD3 R25, P0, R2, UR6, RZ ;  /* 0x0000000602197c10 */ /* 0x000fe2000ff1e0ff */
[C---:B---3--:R-:W-:Y:S02]  /*18c70*/  IMAD.SHL.U32 R13, R11.reuse, 0x10, RZ ;  /* 0x000000100b0d7824 */ /* 0x048fe400078e00ff */
[----:B------:R-:W-:Y:S01]  /*18c80*/  IMAD.SHL.U32 R11, R11, 0x10, RZ ;  /* 0x000000100b0b7824 */ /* 0x000fe200078e00ff */
[----:B------:R-:W-:Y:S02]  /*18c90*/  IADD3.X R21, R21, UR7, RZ, P0, !PT ;  /* 0x0000000715157c10 */ /* 0x000fe400087fe4ff */
[----:B------:R-:W-:Y:S02]  /*18ca0*/  LOP3.LUT R13, R13, 0x10, RZ, 0xc0, !PT ;  /* 0x000000100d0d7812 */ /* 0x000fe400078ec0ff */
[----:B------:R-:W-:Y:S02]  /*18cb0*/  LOP3.LUT R11, R11, 0x10, RZ, 0xc0, !PT ;  /* 0x000000100b0b7812 */ /* 0x000fe400078ec0ff */
[----:B------:R-:W-:-:S02]  /*18cc0*/  LOP3.LUT R14, R13, 0x40, RZ, 0xfc, !PT ;  /* 0x000000400d0e7812 */ /* 0x000fc400078efcff */
[----:B------:R-:W-:Y:S02]  /*18cd0*/  LOP3.LUT R13, R13, 0x20, RZ, 0xfc, !PT ;  /* 0x000000200d0d7812 */ /* 0x000fe400078efcff */
[-C--:B-1----:R-:W-:Y:S02]  /*18ce0*/  ISETP.GE.AND P2, PT, R14, R12.reuse, PT ;  /* 0x0000000c0e00720c */ /* 0x082fe40003f46270 */
[-C--:B------:R-:W-:Y:S02]  /*18cf0*/  ISETP.GE.AND P3, PT, R13, R12.reuse, PT ;  /* 0x0000000c0d00720c */ /* 0x080fe40003f66270 */
[----:B------:R-:W-:Y:S01]  /*18d00*/  ISETP.GE.AND P4, PT, R11, R12, PT ;  /* 0x0000000c0b00720c */ /* 0x000fe20003f86270 */
[----:B--2---:R-:W-:Y:S01]  /*18d10*/  IMAD R6, R19, 0x3000, R15 ;  /* 0x0000300013067824 */ /* 0x004fe200078e020f */
[----:B------:R-:W-:Y:S11]  /*18d20*/  BRA.DIV UR4, `(.L_x_11586) ;  /* 0x0000003e04747947 */ /* 0x000ff6000b800000 */
[----:B------:R-:W1:Y:S01]  /*18d30*/  S2R R3, SR_TID.X ;  /* 0x0000000000037919 */ /* 0x000e620000002100 */
[----:B------:R-:W-:Y:S01]  /*18d40*/  IMAD.IADD R6, R17, 0x1, R6 ;  /* 0x0000000111067824 */ /* 0x000fe200078e0206 */
[----:B------:R-:W2:Y:S01]  /*18d50*/  SHFL.IDX PT, R2, R25, RZ, 0x1e1f ;  /* 0x001e1fff19027589 */ /* 0x000ea200000e0000 */
[----:B-1----:R-:W-:-:S03]  /*18d60*/  IMAD.SHL.U32 R11, R3, 0x10, RZ ;  /* 0x00000010030b7824 */ /* 0x002fc600078e00ff */
[----:B------:R-:W1:Y:S02]  /*18d70*/  SHFL.IDX PT, R3, R21, RZ, 0x1e1f ;  /* 0x001e1fff15037589 */ /* 0x000e6400000e0000 */
[----:B------:R-:W-:Y:S02]  /*18d80*/  LOP3.LUT R11, R11, 0x10, RZ, 0xc0, !PT ;  /* 0x000000100b0b7812 */ /* 0x000fe400078ec0ff */
[----:B------:R-:W3:Y:S02]  /*18d90*/  SHFL.IDX PT, R21, R21, 0x1, 0x1e1f ;  /* 0x003e1f0015157f89 */ /* 0x000ee400000e0000 */
[----:B--2---:R-:W-:-:S05]  /*18da0*/  IADD3 R2, P0, R11, R2, RZ ;  /* 0x000000020b027210 */ /* 0x004fca0007f1e0ff */
[----:B-1----:R-:W-:-:S05]  /*18db0*/  IMAD.X R3, RZ, RZ, R3, P0 ;  /* 0x000000ffff037224 */ /* 0x002fca00000e0603 */
[----:B------:R-:W-:Y:S04]  /*18dc0*/  LDGSTS.E.BYPASS.LTC128B.128 [R6+0x9000], desc[UR42][R2.64], !P4 ;  /* 0x0900000002067fae */ /* 0x000fe8000e101d6a */
[----:B------:R-:W-:Y:S04]  /*18dd0*/  LDGSTS.E.BYPASS.LTC128B.128 [R6+0xa000], desc[UR42][R2.64+0x20], !P3 ;  /* 0x0a00002002067fae */ /* 0x000fe8000d901d6a */
[----:B------:R1:W-:Y:S04]  /*18de0*/  LDGSTS.E.BYPASS.LTC128B.128 [R6+0xb000], desc[UR42][R2.64+0x40], !P2 ;  /* 0x0b00004002067fae */ /* 0x0003e8000d101d6a */
[----:B-1-3--:R1:W2:Y:S02]  /*18df0*/  SHFL.IDX PT, R2, R25, 0x1, 0x1e1f ;  /* 0x003e1f0019027f89 */ /* 0x00a2a400000e0000 */
.L_x_11710:
        /* <DEDUP_REMOVED lines=13> */
.L_x_11587:
        /* <DEDUP_REMOVED lines=11> */
.L_x_11588:
[----:B------:R2:W-:Y:S01]  /*18f80*/  SYNCS.ARRIVE.TRANS64.A1T0 RZ, [R0+URZ+0x19c70], RZ ;  /* 0x019c70ff00ff79a7 */ /* 0x0005e2000810003f */
[----:B------:R-:W-:Y:S05]  /*18f90*/  @!P3 BRA `(.L_x_11589) ;  /* 0x000000000004b947 */ /* 0x000fea0003800000 */
[----:B------:R-:W-:Y:S01]  /*18fa0*/  BPT.TRAP 0x1 ;  /* 0x000000040000795c */ /* 0x000fe20000300000 */
.L_x_11589:
[----:B------:R-:W3:Y:S01]  /*18fb0*/  SYNCS.PHASECHK.TRANS64.TRYWAIT P0, [R0+URZ+0x19c40], R10 ;  /* 0x019c400a000075a7 */ /* 0x000ee2000800017f */
[----:B------:R-:W-:Y:S04]  /*18fc0*/  BSSY B0, `(.L_x_11590) ;  /* 0x0000002000007945 */ /* 0x000fe80003800000 */
[----:B---3--:R-:W-:Y:S05]  /*18fd0*/  @!P0 BRA `(.L_x_11591) ;  /* 0x0000003c00748947 */ /* 0x008fea0003800000 */
.L_x_11711:
[----:B------:R-:W-:Y:S05]  /*18fe0*/  BSYNC B0 ;  /* 0x0000000000007941 */ /* 0x000fea0003800000 */
.L_x_11590:
[----:B------:R-:W4:Y:S01]  /*18ff0*/  S2R R13, SR_TID.X ;  /* 0x00000000000d7919 */ /* 0x000f220000002100 */
[----:B------:R-:W-:Y:S01]  /*19000*/  ULDC.64 UR4, c[0x0][0x300] ;  /* 0x0000c00000047ab9 */ /* 0x000fe20000000a00 */
[----:B------:R-:W5:Y:S01]  /*19010*/  LDC R11, c[0x0][0x2f4] ;  /* 0x0000bd00ff0b7b82 */ /* 0x000f620000000800 */
[----:B------:R-:W-:Y:S01]  /*19020*/  IMAD R9, R9, UR4, RZ ;  /* 0x0000000409097c24 */ /* 0x000fe2000f8e02ff */
[----:B------:R-:W-:Y:S01]  /*19030*/  ULDC.64 UR6, c[0x0][0x2e8] ;  /* 0x0000ba0000067ab9 */ /* 0x000fe20000000a00 */
        /* <DEDUP_REMOVED lines=13> */
[C---:B----4-:R-:W-:Y:S02]  /*19110*/  IMAD.SHL.U32 R12, R13.reuse, 0x10, RZ ;  /* 0x000000100d0c7824 */ /* 0x050fe400078e00ff */
[----:B------:R-:W-:Y:S01]  /*19120*/  IMAD.SHL.U32 R21, R13, 0x10, RZ ;  /* 0x000000100d157824 */ /* 0x000fe200078e00ff */
[----:B------:R-:W-:Y:S02]  /*19130*/  IADD3.X R8, R8, UR7, RZ, P0, !PT ;  /* 0x0000000708087c10 */ /* 0x000fe400087fe4ff */
[----:B------:R-:W-:Y:S02]  /*19140*/  LOP3.LUT R12, R12, 0x10, RZ, 0xc0, !PT ;  /* 0x000000100c0c7812 */ /* 0x000fe400078ec0ff */
[----:B------:R-:W-:Y:S02]  /*19150*/  LOP3.LUT R21, R21, 0x10, RZ, 0xc0, !PT ;  /* 0x0000001015157812 */ /* 0x000fe400078ec0ff */
[----:B------:R-:W-:-:S02]  /*19160*/  LOP3.LUT R13, R12, 0x40, RZ, 0xfc, !PT ;  /* 0x000000400c0d7812 */ /* 0x000fc400078efcff */
[----:B------:R-:W-:Y:S02]  /*19170*/  LOP3.LUT R12, R12, 0x20, RZ, 0xfc, !PT ;  /* 0x000000200c0c7812 */ /* 0x000fe400078efcff */
[-C--:B-----5:R-:W-:Y:S02]  /*19180*/  ISETP.GE.AND P2, PT, R13, R11.reuse, PT ;  /* 0x0000000b0d00720c */ /* 0x0a0fe40003f46270 */
[-C--:B------:R-:W-:Y:S02]  /*19190*/  ISETP.GE.AND P3, PT, R12, R11.reuse, PT ;  /* 0x0000000b0c00720c */ /* 0x080fe40003f66270 */
[----:B------:R-:W-:Y:S01]  /*191a0*/  ISETP.GE.AND P4, PT, R21, R11, PT ;  /* 0x0000000b1500720c */ /* 0x000fe20003f86270 */
[----:B------:R-:W-:-:S12]  /*191b0*/  BRA.DIV UR4, `(.L_x_11592) ;  /* 0x0000003e04107947 */ /* 0x000fd8000b800000 */
[----:B------:R-:W4:Y:S04]  /*191c0*/  SHFL.IDX PT, R2, R7, RZ, 0x1e1f ;  /* 0x001e1fff07027589 */ /* 0x000f2800000e0000 */
[----:B------:R-:W5:Y:S04]  /*191d0*/  SHFL.IDX PT, R3, R8, RZ, 0x1e1f ;  /* 0x001e1fff08037589 */ /* 0x000f6800000e0000 */
[----:B------:R-:W0:Y:S01]  /*191e0*/  SHFL.IDX PT, R8, R8, 0x1, 0x1e1f ;  /* 0x003e1f0008087f89 */ /* 0x000e2200000e0000 */
[----:B----4-:R-:W-:-:S04]  /*191f0*/  IADD3 R2, P0, R21, R2, RZ ;  /* 0x0000000215027210 */ /* 0x010fc80007f1e0ff */
[----:B-----5:R-:W-:-:S05]  /*19200*/  IADD3.X R3, RZ, R3, RZ, P0, !PT ;  /* 0x00000003ff037210 */ /* 0x020fca00007fe4ff */
[----:B------:R-:W-:Y:S04]  /*19210*/  LDGSTS.E.BYPASS.LTC128B.128 [R6+0x13800], desc[UR42][R2.64], !P4 ;  /* 0x1380000002067fae */ /* 0x000fe8000e101d6a */
[----:B------:R-:W-:Y:S04]  /*19220*/  LDGSTS.E.BYPASS.LTC128B.128 [R6+0x14800], desc[UR42][R2.64+0x20], !P3 ;  /* 0x1480002002067fae */ /* 0x000fe8000d901d6a */
[----:B------:R4:W-:Y:S04]  /*19230*/  LDGSTS.E.BYPASS.LTC128B.128 [R6+0x15800], desc[UR42][R2.64+0x40], !P2 ;  /* 0x1580004002067fae */ /* 0x0009e8000d101d6a */
[----:B----4-:R4:W0:Y:S02]  /*19240*/  SHFL.IDX PT, R2, R7, 0x1, 0x1e1f ;  /* 0x003e1f0007027f89 */ /* 0x01082400000e0000 */
.L_x_11717:
        /* <DEDUP_REMOVED lines=10> */
.L_x_11593:
        /* <DEDUP_REMOVED lines=11> */
.L_x_11594:
[----:B------:R2:W-:Y:S02]  /*193a0*/  SYNCS.ARRIVE.TRANS64.A1T0 RZ, [R0+URZ+0x19c30], RZ ;  /* 0x019c30ff00ff79a7 */ /* 0x0005e4000810003f */
[----:B--23--:R-:W-:-:S05]  /*193b0*/  IMAD.U32 R0, RZ, RZ, UR36 ;  /* 0x00000024ff007e24 */ /* 0x00cfca000f8e00ff */
[----:B------:R-:W-:-:S13]  /*193c0*/  ISETP.NE.AND P0, PT, R0, 0x3, PT ;  /* 0x000000030000780c */ /* 0x000fda0003f05270 */
[----:B------:R-:W-:Y:S05]  /*193d0*/  @!P0 BRA `(.L_x_11595) ;  /* 0x0000000000048947 */ /* 0x000fea0003800000 */
[----:B------:R-:W-:Y:S01]  /*193e0*/  BPT.TRAP 0x1 ;  /* 0x000000040000795c */ /* 0x000fe20000300000 */
.L_x_11595:
[----:B------:R-:W-:Y:S01]  /*193f0*/  LOP3.LUT R0, R5, 0x1, RZ, 0x3c, !PT ;  /* 0x0000000105007812 */ /* 0x000fe200078e3cff */
[----:B------:R-:W-:Y:S01]  /*19400*/  IMAD R2, R4, 0x8, R17 ;  /* 0x0000000804027824 */ /* 0x000fe200078e0211 */
[----:B------:R-:W-:Y:S02]  /*19410*/  BSSY B0, `(.L_x_11596) ;  /* 0x0000004000007945 */ /* 0x000fe40003800000 */
[----:B------:R-:W-:-:S04]  /*19420*/  SHF.L.U32 R0, R0, 0x1f, RZ ;  /* 0x0000001f00007819 */ /* 0x000fc800000006ff */
[----:B------:R-:W0:Y:S02]  /*19430*/  SYNCS.PHASECHK.TRANS64.TRYWAIT P2, [R2+URZ+0x19c70], R0 ;  /* 0x019c7000020075a7 */ /* 0x000e24000804017f */
[----:B0-----:R-:W-:Y:S05]  /*19440*/  @!P2 BRA `(.L_x_11597) ;  /* 0x0000003c0004a947 */ /* 0x001fea0003800000 */
.L_x_11718:
[----:B------:R-:W-:Y:S05]  /*19450*/  BSYNC B0 ;  /* 0x0000000000007941 */ /* 0x000fea0003800000 */
.L_x_11596:
[----:B------:R-:W-:-:S05]  /*19460*/  IMAD.U32 R3, RZ, RZ, UR39 ;  /* 0x00000027ff037e24 */ /* 0x000fca000f8e00ff */
[----:B------:R-:W-:-:S13]  /*19470*/  ISETP.NE.AND P2, PT, R3, 0x3, PT ;  /* 0x000000030300780c */ /* 0x000fda0003f45270 */
[----:B------:R-:W-:Y:S05]  /*19480*/  @!P2 BRA `(.L_x_11598) ;  /* 0x000000000004a947 */ /* 0x000fea0003800000 */
[----:B------:R-:W-:Y:S01]  /*19490*/  BPT.TRAP 0x1 ;  /* 0x000000040000795c */ /* 0x000fe20000300000 */
.L_x_11598:
[----:B------:R-:W-:Y:S01]  /*194a0*/  SHF.L.U32 R3, R5, 0x1f, RZ ;  /* 0x0000001f05037819 */ /* 0x000fe200000006ff */
[----:B0-----:R-:W-:-:S03]  /*194b0*/  IMAD R0, R4, 0x3000, RZ ;  /* 0x0000300004007824 */ /* 0x001fc600078e02ff */
[----:B------:R-:W0:Y:S02]  /*194c0*/  SYNCS.PHASECHK.TRANS64.TRYWAIT P2, [R2+URZ+0x19c60], R3 ;  /* 0x019c6003020075a7 */ /* 0x000e24000804017f */
[----:B0-----:R-:W-:Y:S05]  /*194d0*/  @!P2 BRA `(.L_x_11599) ;  /* 0x0000003800f4a947 */ /* 0x001fea0003800000 */
.L_x_11719:
[----:B------:R-:W2:Y:S04]  /*194e0*/  LDL R12, [R1] ;  /* 0x00000000010c7983 */ /* 0x000ea80000100800 */
[----:B------:R-:W3:Y:S01]  /*194f0*/  LDL R13, [R1+0x1c] ;  /* 0x00001c00010d7983 */ /* 0x000ee20000100800 */
[----:B0-----:R-:W-:Y:S01]  /*19500*/  LOP3.LUT R3, R0, R23, RZ, 0xfc, !PT ;  /* 0x0000001700037212 */ /* 0x001fe200078efcff */
[----:B------:R-:W-:Y:S05]  /*19510*/  WARPSYNC.ALL ;  /* 0x0000000000007948 */ /* 0x000fea0003800000 */
[----:B------:R-:W-:-:S05]  /*19520*/  IMAD.IADD R3, R17, 0x1, R3 ;  /* 0x0000000111037824 */ /* 0x000fca00078e0203 */
[----:B----4-:R-:W0:Y:S02]  /*19530*/  LDSM.16.MT88.4 R4, [R3+0x9000] ;  /* 0x009000000304783b */ /* 0x010e240000004200 */
[C-C-:B0-----:R-:W-:Y:S02]  /*19540*/  PRMT R8, R4.reuse, 0x6420, R5.reuse ;  /* 0x0000642004087816 */ /* 0x141fe40000000005 */
[----:B------:R-:W-:Y:S02]  /*19550*/  PRMT R9, R4, 0x7531, R5 ;  /* 0x0000753104097816 */ /* 0x000fe40000000005 */
[C-C-:B------:R-:W-:Y:S02]  /*19560*/  PRMT R10, R6.reuse, 0x6420, R7.reuse ;  /* 0x00006420060a7816 */ /* 0x140fe40000000007 */
[----:B------:R-:W-:Y:S02]  /*19570*/  PRMT R11, R6, 0x7531, R7 ;  /* 0x00007531060b7816 */ /* 0x000fe40000000007 */
[----:B--2---:R-:W-:-:S05]  /*19580*/  LOP3.LUT R3, R0, R12, RZ, 0xfc, !PT ;  /* 0x0000000c00037212 */ /* 0x004fca00078efcff */
[----:B------:R-:W-:-:S05]  /*19590*/  IMAD.IADD R3, R22, 0x1, R3 ;  /* 0x0000000116037824 */ /* 0x000fca00078e0203 */
        /* <DEDUP_REMOVED lines=15> */
[----:B------:R-:W-:Y:S01]  /*19690*/  LOP3.LUT R12, R23, 0x1800, RZ, 0xfc, !PT ;  /* 0x00001800170c7812 */ /* 0x000fe200078efcff */
        /* <DEDUP_REMOVED lines=10> */
[----:B------:R3:W0:Y:S02]  /*19740*/  LDSM.16.MT88.4 R4, [R3+0x9000] ;  /* 0x009000000304783b */ /* 0x0006240000004200 */
[----:B---3--:R-:W-:Y:S02]  /*19750*/  IADD3 R3, R22, R13, R0 ;  /* 0x0000000d16037210 */ /* 0x008fe40007ffe000 */
[C-C-:B0-----:R-:W-:Y:S02]  /*19760*/  PRMT R8, R4.reuse, 0x6420, R5.reuse ;  /* 0x0000642004087816 */ /* 0x141fe40000000005 */
        /* <DEDUP_REMOVED lines=29> */
.L_x_11600:
[----:B--2---:R2:W-:Y:S01]  /*19940*/  SYNCS.ARRIVE.TRANS64.A1T0 RZ, [R2+URZ+0x19c50], RZ ;  /* 0x019c50ff02ff79a7 */ /* 0x0045e2000810003f */
[----:B------:R-:W-:Y:S06]  /*19950*/  BAR.SYNC.DEFER_BLOCKING 0x2, 0x80 ;  /* 0x0082000000007b1d */ /* 0x000fec0000010000 */
[----:B------:R-:W-:Y:S05]  /*19960*/  @!P0 BRA `(.L_x_11601) ;  /* 0x0000000000048947 */ /* 0x000fea0003800000 */
[----:B------:R-:W-:Y:S01]  /*19970*/  BPT.TRAP 0x1 ;  /* 0x000000040000795c */ /* 0x000fe20000300000 */
.L_x_11601:
[----:B------:R-:W3:Y:S01]  /*19980*/  LDL R0, [R1+0x18] ;  /* 0x0000180001007983 */ /* 0x000ee20000100800 */
[----:B--2---:R-:W-:Y:S02]  /*19990*/  VIADD R2, R2, 0x19c80 ;  /* 0x00019c8002027836 */ /* 0x004fe40000000000 */
[----:B------:R-:W-:Y:S02]  /*199a0*/  IMAD.MOV.U32 R5, RZ, RZ, R29 ;  /* 0x000000ffff057224 */ /* 0x000fe400078e001d */
[----:B------:R-:W-:Y:S01]  /*199b0*/  IMAD.MOV.U32 R4, RZ, RZ, R19 ;  /* 0x000000ffff047224 */ /* 0x000fe200078e0013 */
[----:B---3--:R-:W-:-:S04]  /*199c0*/  PRMT R2, R0, 0x654, R2 ;  /* 0x0000065400027816 */ /* 0x008fc80000000002 */
[----:B------:R3:W-:Y:S01]  /*199d0*/  SYNCS.ARRIVE.TRANS64.RED.A1T0 RZ, [R2+URZ], RZ ;  /* 0x000000ff02ff79a7 */ /* 0x0007e2000810043f */
[----:B------:R-:W-:Y:S05]  /*199e0*/  @P1 BRA `(.L_x_11602) ;  /* 0xffffffec008c1947 */ /* 0x000fea000383ffff */
.L_x_11582:
[----:B--2---:R-:W3:Y:S01]  /*199f0*/  S2R R0, SR_TID.X ;  /* 0x0000000000007919 */ /* 0x004ee20000002100 */
[----:B------:R-:W-:Y:S01]  /*19a00*/  BSSY B0, `(.L_x_11603) ;  /* 0x0000012000007945 */ /* 0x000fe20003800000 */
[----:B---3--:R-:W-:Y:S01]  /*19a10*/  LOP3.LUT R2, R0, 0x7f, RZ, 0xc0, !PT ;  /* 0x0000007f00027812 */ /* 0x008fe200078ec0ff */
[----:B------:R-:W-:-:S03]  /*19a20*/  IMAD.U32 R0, RZ, RZ, UR36 ;  /* 0x00000024ff007e24 */ /* 0x000fc6000f8e00ff */
[----:B------:R-:W-:Y:S02]  /*19a30*/  ISETP.NE.AND P1, PT, R2, RZ, PT ;  /* 0x000000ff0200720c */ /* 0x000fe40003f25270 */
[----:B------:R-:W-:-:S11]  /*19a40*/  ISETP.NE.AND P0, PT, R0, 0x3, PT ;  /* 0x000000030000780c */ /* 0x000fd60003f05270 */
[----:B------:R-:W-:Y:S05]  /*19a50*/  @P1 BRA `(.L_x_11604) ;  /* 0x0000000000301947 */ /* 0x000fea0003800000 */
[----:B0-----:R-:W0:Y:S01]  /*19a60*/  S2R R3, SR_LANEID ;  /* 0x0000000000037919 */ /* 0x001e220000000000 */
[----:B------:R-:W-:Y:S02]  /*19a70*/  VOTEU.ANY UR4, UPT, PT ;  /* 0x0000000000047886 */ /* 0x000fe400038e0100 */
[----:B------:R-:W0:Y:S08]  /*19a80*/  FLO.U32 R0, UR4 ;  /* 0x0000000400007d00 */ /* 0x000e3000080e0000 */
[----:B------:R-:W2:Y:S01]  /*19a90*/  POPC R4, UR4 ;  /* 0x0000000400047d09 */ /* 0x000ea20008000000 */
[----:B0-----:R-:W-:-:S02]  /*19aa0*/  ISETP.EQ.U32.AND P1, PT, R0, R3, PT ;  /* 0x000000030000720c */ /* 0x001fc40003f22070 */
[----:B------:R-:W2:Y:S11]  /*19ab0*/  LDC.64 R2, c[0x0][0xc60] ;  /* 0x00031800ff027b82 */ /* 0x000eb60000000a00 */
[----:B--2---:R-:W2:Y:S01]  /*19ac0*/  @P1 ATOMG.E.ADD.STRONG.GPU PT, R3, desc[UR42][R2.64], R4 ;  /* 0x00000004020319a8 */ /* 0x004ea200081ee1ea */
[----:B------:R-:W0:Y:S02]  /*19ad0*/  S2R R5, SR_LTMASK ;  /* 0x0000000000057919 */ /* 0x000e240000003900 */
[----:B0-----:R-:W-:-:S06]  /*19ae0*/  LOP3.LUT R5, R5, UR4, RZ, 0xc0, !PT ;  /* 0x0000000405057c12 */ /* 0x001fcc000f8ec0ff */
[----:B------:R-:W0:Y:S01]  /*19af0*/  POPC R5, R5 ;  /* 0x0000000500057309 */ /* 0x000e220000000000 */
[----:B--2---:R-:W0:Y:S02]  /*19b00*/  SHFL.IDX PT, R0, R3, R0, 0x1f ;  /* 0x00001f0003007589 */ /* 0x004e2400000e0000 */
[----:B0-----:R-:W-:-:S07]  /*19b10*/  IADD3 R24, R0, UR38, R5 ;  /* 0x0000002600187c10 */ /* 0x001fce000fffe005 */
.L_x_11604:
[----:B------:R-:W-:Y:S05]  /*19b20*/  BSYNC B0 ;  /* 0x0000000000007941 */ /* 0x000fea0003800000 */
.L_x_11603:
[----:B------:R-:W-:Y:S05]  /*19b30*/  @!P0 BRA `(.L_x_11605) ;  /* 0x0000000000048947 */ /* 0x000fea0003800000 */
[----:B------:R-:W-:Y:S01]  /*19b40*/  BPT.TRAP 0x1 ;  /* 0x000000040000795c */ /* 0x000fe20000300000 */
.L_x_11605:
[----:B------:R-:W-:Y:S01]  /*19b50*/  LOP3.LUT R2, R29, 0x1, RZ, 0x3c, !PT ;  /* 0x000000011d027812 */ /* 0x000fe200078e3cff */
[----:B------:R-:W-:Y:S01]  /*19b60*/  IMAD R0, R19, 0x8, R17 ;  /* 0x0000000813007824 */ /* 0x000fe200078e0211 */
[----:B------:R-:W-:Y:S02]  /*19b70*/  BSSY B0, `(.L_x_11606) ;  /* 0x0000004000007945 */ /* 0x000fe40003800000 */
[----:B------:R-:W-:-:S04]  /*19b80*/  SHF.L.U32 R2, R2, 0x1f, RZ ;  /* 0x0000001f02027819 */ /* 0x000fc800000006ff */
[----:B------:R-:W2:Y:S02]  /*19b90*/  SYNCS.PHASECHK.TRANS64.TRYWAIT P1, [R0+URZ+0x19c70], R2 ;  /* 0x019c7002000075a7 */ /* 0x000ea4000802017f */
[----:B--2---:R-:W-:Y:S05]  /*19ba0*/  @!P1 BRA `(.L_x_11607) ;  /* 0x0000003400549947 */ /* 0x004fea0003800000 */
.L_x_11720:
[----:B------:R-:W-:Y:S05]  /*19bb0*/  BSYNC B0 ;  /* 0x0000000000007941 */ /* 0x000fea0003800000 */
.L_x_11606:
[----:B0-----:R-:W-:-:S05]  /*19bc0*/  IMAD.U32 R3, RZ, RZ, UR39 ;  /* 0x00000027ff037e24 */ /* 0x001fca000f8e00ff */
[----:B------:R-:W-:-:S13]  /*19bd0*/  ISETP.NE.AND P1, PT, R3, 0x3, PT ;  /* 0x000000030300780c */ /* 0x000fda0003f25270 */
[----:B------:R-:W-:Y:S05]  /*19be0*/  @!P1 BRA `(.L_x_11608) ;  /* 0x0000000000049947 */ /* 0x000fea0003800000 */
[----:B------:R-:W-:Y:S01]  /*19bf0*/  BPT.TRAP 0x1 ;  /* 0x000000040000795c */ /* 0x000fe20000300000 */
.L_x_11608:
[----:B--2---:R-:W-:-:S04]  /*19c00*/  SHF.L.U32 R2, R29, 0x1f, RZ ;  /* 0x0000001f1d027819 */ /* 0x004fc800000006ff */
[----:B------:R-:W0:Y:S02]  /*19c10*/  SYNCS.PHASECHK.TRANS64.TRYWAIT P1, [R0+URZ+0x19c60], R2 ;  /* 0x019c6002000075a7 */ /* 0x000e24000802017f */
[----:B0-----:R-:W-:Y:S05]  /*19c20*/  @!P1 BRA `(.L_x_11609) ;  /* 0x0000003400489947 */ /* 0x001fea0003800000 */
.L_x_11721:
[----:B------:R-:W2:Y:S04]  /*19c30*/  LDL R12, [R1] ;  /* 0x00000000010c7983 */ /* 0x000ea80000100800 */
[----:B------:R-:W3:Y:S01]  /*19c40*/  LDL R13, [R1+0x1c] ;  /* 0x00001c00010d7983 */ /* 0x000ee20000100800 */
[----:B0-----:R-:W-:Y:S01]  /*19c50*/  IMAD R2, R19, 0x3000, RZ ;  /* 0x0000300013027824 */ /* 0x001fe200078e02ff */
[----:B------:R-:W-:Y:S05]  /*19c60*/  WARPSYNC.ALL ;  /* 0x0000000000007948 */ /* 0x000fea0003800000 */
[----:B------:R-:W-:-:S05]  /*19c70*/  LOP3.LUT R3, R2, R23, RZ, 0xfc, !PT ;  /* 0x0000001702037212 */ /* 0x000fca00078efcff */
[----:B------:R-:W-:-:S05]  /*19c80*/  IMAD.IADD R3, R17, 0x1, R3 ;  /* 0x0000000111037824 */ /* 0x000fca00078e0203 */
[----:B------:R-:W0:Y:S02]  /*19c90*/  LDSM.16.MT88.4 R4, [R3+0x9000] ;  /* 0x009000000304783b */ /* 0x000e240000004200 */
        /* <DEDUP_REMOVED lines=23> */
[C---:B------:R-:W-:Y:S01]  /*19e10*/  IMAD.IADD R3, R22.reuse, 0x1, R3 ;  /* 0x0000000116037824 */ /* 0x040fe200078e0203 */
[----:B---3--:R-:W-:-:S03]  /*19e20*/  IADD3 R22, R22, R13, R2 ;  /* 0x0000000d16167210 */ /* 0x008fc60007ffe002 */
        /* <DEDUP_REMOVED lines=13> */
[----:B------:R-:W-:-:S02]  /*19f00*/  IADD3 R4, R17, R12, R2 ;  /* 0x0000000c11047210 */ /* 0x000fc40007ffe002 */
[----:B------:R-:W-:Y:S01]  /*19f10*/  LOP3.LUT R12, R23, 0x2800, RZ, 0xfc, !PT ;  /* 0x00002800170c7812 */ /* 0x000fe200078efcff */
        /* <DEDUP_REMOVED lines=24> */
.L_x_11610:
[----:B--2---:R2:W-:Y:S01]  /*1a0a0*/  SYNCS.ARRIVE.TRANS64.A1T0 RZ, [R0+URZ+0x19c50], RZ ;  /* 0x019c50ff00ff79a7 */ /* 0x0045e2000810003f */
[----:B------:R-:W-:Y:S06]  /*1a0b0*/  BAR.SYNC.DEFER_BLOCKING 0x2, 0x80 ;  /* 0x0082000000007b1d */ /* 0x000fec0000010000 */
[----:B------:R-:W-:Y:S05]  /*1a0c0*/  @!P0 BRA `(.L_x_11611) ;  /* 0x0000000000048947 */ /* 0x000fea0003800000 */
[----:B------:R-:W-:Y:S01]  /*1a0d0*/  BPT.TRAP 0x1 ;  /* 0x000000040000795c */ /* 0x000fe20000300000 */
.L_x_11611:
[----:B------:R-:W3:Y:S01]  /*1a0e0*/  LDL R2, [R1+0x18] ;  /* 0x0000180001027983 */ /* 0x000ee20000100800 */
[----:B--2---:R-:W-:Y:S02]  /*1a0f0*/  VIADD R0, R0, 0x19c80 ;  /* 0x00019c8000007836 */ /* 0x004fe40000000000 */
[----:B------:R-:W-:-:S05]  /*1a100*/  VIADD R19, R19, 0x1 ;  /* 0x0000000113137836 */ /* 0x000fca0000000000 */
[----:B------:R-:W-:-:S04]  /*1a110*/  ISETP.NE.AND P0, PT, R19, 0x2, PT ;  /* 0x000000021300780c */ /* 0x000fc80003f05270 */
[----:B------:R-:W-:Y:S02]  /*1a120*/  SEL R19, R19, RZ, P0 ;  /* 0x000000ff13137207 */ /* 0x000fe40000000000 */
[----:B---3--:R-:W-:-:S04]  /*1a130*/  PRMT R0, R2, 0x654, R0 ;  /* 0x0000065402007816 */ /* 0x008fc80000000000 */
[----:B------:R2:W-:Y:S02]  /*1a140*/  SYNCS.ARRIVE.TRANS64.RED.A1T0 RZ, [R0+URZ], RZ ;  /* 0x000000ff00ff79a7 */ /* 0x0005e4000810043f */
[----:B--2---:R-:W-:-:S04]  /*1a150*/  SEL R0, RZ, 0x1, P0 ;  /* 0x00000001ff007807 */ /* 0x004fc80000000000 */
[----:B------:R-:W-:-:S07]  /*1a160*/  LOP3.LUT R29, R29, R0, RZ, 0x3c, !PT ;  /* 0x000000001d1d7212 */ /* 0x000fce00078e3cff */
.L_x_11552:
[----:B------:R-:W2:Y:S02]  /*1a170*/  LDL R0, [R1+0x24] ;  /* 0x0000240001007983 */ /* 0x000ea40000100800 */
[----:B--2---:R-:W-:-:S13]  /*1a180*/  LOP3.LUT P0, RZ, R0, 0x10, RZ, 0xc0, !PT ;  /* 0x0000001000ff7812 */ /* 0x004fda000780c0ff */
[----:B------:R-:W-:Y:S05]  /*1a190*/  @!P0 BRA `(.L_x_11612) ;  /* 0x0000000000288947 */ /* 0x000fea0003800000 */
[----:B------:R-:W-:Y:S05]  /*1a1a0*/  WARPSYNC.ALL ;  /* 0x0000000000007948 */ /* 0x000fea0003800000 */
[----:B------:R-:W2:Y:S08]  /*1a1b0*/  S2UR UR4, SR_CgaCtaId ;  /* 0x00000000000479c3 */ /* 0x000eb00000008800 */
[----:B------:R-:W-:Y:S01]  /*1a1c0*/  BAR.SYNC.DEFER_BLOCKING 0x5, 0x200 ;  /* 0x0148000000007b1d */ /* 0x000fe20000010000 */
[----:B------:R-:W-:-:S02]  /*1a1d0*/  MOV R17, 0x400 ;  /* 0x0000040000117802 */ /* 0x000fc40000000f00 */
[----:B--2---:R-:W-:-:S04]  /*1a1e0*/  MOV R0, UR4 ;  /* 0x0000000400007c02 */ /* 0x004fc80008000f00 */
[----:B------:R-:W-:Y:S01]  /*1a1f0*/  LEA R17, R0, R17, 0x18 ;  /* 0x0000001100117211 */ /* 0x000fe200078ec0ff */
[----:B------:R2:W-:Y:S04]  /*1a200*/  STL [R1+0x18], R0 ;  /* 0x0000180001007387 */ /* 0x0005e80000100800 */
[----:B-1----:R2:W1:Y:S01]  /*1a210*/  LDS.128 R24, [R17+0x19cd0] ;  /* 0x019cd00011187984 */ /* 0x0024620000000c00 */
[----:B------:R-:W-:Y:S06]  /*1a220*/  BAR.ARV 0x4, 0x200 ;  /* 0x0108000000007b1d */ /* 0x000fec0000002000 */
[----:B------:R-:W-:Y:S05]  /*1a230*/  BRA `(.L_x_11613) ;  /* 0x0000000800d87947 */ /* 0x000fea0003800000 */
.L_x_11612:
        /* <DEDUP_REMOVED lines=12> */
[----:B--2---:R-:W-:-:S06]  /*1a300*/  @!P1 IMAD.WIDE R2, R0, 0x4, R4 ;  /* 0x0000000400029825 */ /* 0x004fcc00078e0204 */
[----:B------:R-:W2:Y:S01]  /*1a310*/  @!P1 LDG.E R2, desc[UR42][R2.64] ;  /* 0x0000002a02029981 */ /* 0x000ea2000c1e1900 */
[----:B------:R-:W-:Y:S01]  /*1a320*/  IMAD.MOV.U32 R5, RZ, RZ, RZ ;  /* 0x000000ffff057224 */ /* 0x000fe200078e00ff */
[C---:B------:R-:W-:Y:S02]  /*1a330*/  ISETP.GE.U32.AND P2, PT, R9.reuse, 0x2, PT ;  /* 0x000000020900780c */ /* 0x040fe40003f46070 */
[C---:B------:R-:W-:Y:S01]  /*1a340*/  ISETP.GE.U32.AND P3, PT, R9.reuse, 0x4, PT ;  /* 0x000000040900780c */ /* 0x040fe20003f66070 */
[----:B------:R-:W-:Y:S01]  /*1a350*/  SHFL.IDX PT, R0, R24, RZ, 0x1f ;  /* 0x00001fff18007589 */ /* 0x000fe200000e0000 */
[C---:B------:R-:W-:Y:S02]  /*1a360*/  ISETP.GE.U32.AND P4, PT, R9.reuse, 0x8, PT ;  /* 0x000000080900780c */ /* 0x040fe40003f86070 */
[----:B------:R-:W-:Y:S01]  /*1a370*/  ISETP.GE.U32.AND P5, PT, R9, 0x10, PT ;  /* 0x000000100900780c */ /* 0x000fe20003fa6070 */
[----:B-1----:R-:W-:Y:S01]  /*1a380*/  SHFL.IDX PT, R8, R24, 0x1, 0x1f ;  /* 0x00201f0018087f89 */ /* 0x002fe200000e0000 */
[----:B---3--:R-:W-:Y:S01]  /*1a390*/  @!P1 IMAD.MOV.U32 R5, RZ, RZ, R6 ;  /* 0x000000ffff059224 */ /* 0x008fe200078e0006 */
[----:B------:R-:W-:-:S02]  /*1a3a0*/  CS2R R6, SRZ ;  /* 0x0000000000067805 */ /* 0x000fc4000001ff00 */
[----:B--2---:R-:W-:Y:S01]  /*1a3b0*/  @!P1 IMAD.MOV.U32 R6, RZ, RZ, R2 ;  /* 0x000000ffff069224 */ /* 0x004fe200078e0002 */
        /* <DEDUP_REMOVED lines=18> */
.L_x_11731:
[----:B------:R-:W-:Y:S02]  /*1a4e0*/  ULDC UR4, c[0x0][0xc38] ;  /* 0x00030e0000047ab9 */ /* 0x000fe40000000800 */
[----:B------:R-:W-:-:S04]  /*1a4f0*/  IMAD.U32 R24, RZ, RZ, UR4 ;  /* 0x00000004ff187e24 */ /* 0x000fc8000f8e00ff */
[----:B-1----:R-:W-:-:S04]  /*1a500*/  IMAD R3, R3, R24, RZ ;  /* 0x0000001803037224 */ /* 0x002fc800078e02ff */
[----:B------:R-:W-:-:S05]  /*1a510*/  IMAD.IADD R4, R8, 0x1, R3 ;  /* 0x0000000108047824 */ /* 0x000fca00078e0203 */
[----:B------:R-:W-:-:S13]  /*1a520*/  ISETP.GT.AND P6, PT, R4, R0, PT ;  /* 0x000000000400720c */ /* 0x000fda0003fc4270 */
[----:B------:R-:W-:Y:S05]  /*1a530*/  @P6 BRA `(.L_x_11615) ;  /* 0x0000000000a46947 */ /* 0x000fea0003800000 */
.L_x_11618:
        /* <DEDUP_REMOVED lines=11> */
[----:B------:R0:W2:Y:S02]  /*1a5f0*/  @!P6 LDG.E R5, desc[UR42][R2.64] ;  /* 0x0000002a0205e981 */ /* 0x0000a4000c1e1900 */
[----:B0-----:R-:W0:Y:S02]  /*1a600*/  @!P6 LDC.64 R2, c[0x0][0xc78] ;  /* 0x00031e00ff02eb82 */ /* 0x001e240000000a00 */
[----:B0-----:R-:W-:-:S04]  /*1a610*/  @!P6 IMAD.WIDE R2, R6, 0x4, R2 ;  /* 0x000000040602e825 */ /* 0x001fc800078e0202 */
[----:B------:R-:W-:-:S06]  /*1a620*/  IMAD.MOV.U32 R6, RZ, RZ, RZ ;  /* 0x000000ffff067224 */ /* 0x000fcc00078e00ff */
        /* <DEDUP_REMOVED lines=20> */
.L_x_11739:
[----:B------:R-:W-:Y:S02]  /*1a770*/  ULDC UR4, c[0x0][0xc38] ;  /* 0x00030e0000047ab9 */ /* 0x000fe40000000800 */
[----:B------:R-:W-:-:S04]  /*1a780*/  IMAD.U32 R24, RZ, RZ, UR4 ;  /* 0x00000004ff187e24 */ /* 0x000fc8000f8e00ff */
[----:B-1----:R-:W-:-:S04]  /*1a790*/  IMAD R3, R3, R24, RZ ;  /* 0x0000001803037224 */ /* 0x002fc800078e02ff */
[----:B------:R-:W-:-:S05]  /*1a7a0*/  IMAD.IADD R4, R3, 0x1, R4 ;  /* 0x0000000103047824 */ /* 0x000fca00078e0204 */
[----:B------:R-:W-:-:S13]  /*1a7b0*/  ISETP.GT.AND P6, PT, R4, R0, PT ;  /* 0x000000000400720c */ /* 0x000fda0003fc4270 */
[----:B------:R-:W-:Y:S05]  /*1a7c0*/  @!P6 BRA `(.L_x_11618) ;  /* 0xfffffffc005ce947 */ /* 0x000fea000383ffff */
.L_x_11615:
        /* <DEDUP_REMOVED lines=9> */
.L_x_11744:
[----:B------:R-:W-:-:S13]  /*1a860*/  ISETP.NE.AND P0, PT, R3, RZ, PT ;  /* 0x000000ff0300720c */ /* 0x000fda0003f05270 */
[----:B------:R-:W-:Y:S05]  /*1a870*/  @!P0 BRA `(.L_x_11620) ;  /* 0x0000000000148947 */ /* 0x000fea0003800000 */
[----:B------:R-:W-:Y:S01]  /*1a880*/  UMOV UR4, 0xffffffff ;  /* 0xffffffff00047882 */ /* 0x000fe20000000000 */
[----:B------:R-:W-:Y:S02]  /*1a890*/  VIADD R12, R4, 0xffffffff ;  /* 0xffffffff040c7836 */ /* 0x000fe40000000000 */
[----:B------:R-:W-:Y:S05]  /*1a8a0*/  BRA.DIV UR4, `(.L_x_11621) ;  /* 0x0000003204c47947 */ /* 0x000fea000b800000 */
[----:B0-----:R0:W4:Y:S02]  /*1a8b0*/  SHFL.IDX PT, R2, R2, R12, 0x1f ;  /* 0x00001f0c02027589 */ /* 0x00112400000e0000 */
.L_x_11747:
[----:B----4-:R-:W-:-:S07]  /*1a8c0*/  IMAD.MOV.U32 R7, RZ, RZ, R2 ;  /* 0x000000ffff077224 */ /* 0x010fce00078e0002 */
.L_x_11620:
[----:B------:R-:W-:Y:S01]  /*1a8d0*/  IMAD R24, R7, R24, R8 ;  /* 0x0000001807187224 */ /* 0x000fe200078e0208 */
[----:B--2---:R-:W-:Y:S01]  /*1a8e0*/  IABS R8, R5 ;  /* 0x0000000500087213 */ /* 0x004fe20000000000 */
[----:B------:R-:W-:Y:S02]  /*1a8f0*/  IMAD.IADD R27, R4, 0x1, R27 ;  /* 0x00000001041b7824 */ /* 0x000fe400078e021b */
[----:B------:R-:W-:Y:S01]  /*1a900*/  IMAD.IADD R25, R0, 0x1, -R24 ;  /* 0x0000000100197824 */ /* 0x000fe200078e0a18 */
[----:B0-----:R-:W0:Y:S04]  /*1a910*/  I2F.RP R2, R8 ;  /* 0x0000000800027306 */ /* 0x001e280000209400 */
[----:B------:R-:W-:-:S04]  /*1a920*/  IABS R0, R25 ;  /* 0x0000001900007213 */ /* 0x000fc80000000000 */
[----:B0-----:R-:W0:Y:S02]  /*1a930*/  MUFU.RCP R2, R2 ;  /* 0x0000000200027308 */ /* 0x001e240000001000 */
[----:B0-----:R-:W-:-:S06]  /*1a940*/  VIADD R2, R2, 0xffffffe ;  /* 0x0ffffffe02027836 */ /* 0x001fcc0000000000 */
[----:B------:R-:W0:Y:S02]  /*1a950*/  F2I.FTZ.U32.TRUNC.NTZ R3, R2 ;  /* 0x0000000200037305 */ /* 0x000e24000021f000 */
[----:B0-----:R-:W-:-:S04]  /*1a960*/  IMAD.MOV R2, RZ, RZ, -R3 ;  /* 0x000000ffff027224 */ /* 0x001fc800078e0a03 */
[----:B------:R-:W-:Y:S02]  /*1a970*/  IMAD R7, R2, R8, RZ ;  /* 0x0000000802077224 */ /* 0x000fe400078e02ff */
[----:B------:R-:W-:-:S04]  /*1a980*/  IMAD.MOV.U32 R2, RZ, RZ, RZ ;  /* 0x000000ffff027224 */ /* 0x000fc800078e00ff */
        /* <DEDUP_REMOVED lines=10> */
[----:B---3--:R-:W-:-:S04]  /*1aa30*/  IABS R0, R6 ;  /* 0x0000000600007213 */ /* 0x008fc80000000000 */
[----:B------:R-:W0:Y:S07]  /*1aa40*/  I2F.RP R2, R0 ;  /* 0x0000000000027306 */ /* 0x000e2e0000209400 */
[----:B------:R-:W-:Y:S01]  /*1aa50*/  @P0 VIADD R7, R7, 0x1 ;  /* 0x0000000107070836 */ /* 0x000fe20000000000 */
[----:B0-----:R-:W0:Y:S02]  /*1aa60*/  MUFU.RCP R2, R2 ;  /* 0x0000000200027308 */ /* 0x001e240000001000 */
[----:B0-----:R-:W-:-:S06]  /*1aa70*/  VIADD R2, R2, 0xffffffe ;  /* 0x0ffffffe02027836 */ /* 0x001fcc0000000000 */
        /* <DEDUP_REMOVED lines=13> */
[----:B------:R-:W-:-:S04]  /*1ab50*/  IMAD.HI.U32 R2, R2, R3, RZ ;  /* 0x0000000302027227 */ /* 0x000fc800078e00ff */
[----:B------:R-:W-:Y:S02]  /*1ab60*/  IMAD R3, R2, R8, R3 ;  /* 0x0000000802037224 */ /* 0x000fe400078e0203 */
[----:B------:R-:W-:-:S03]  /*1ab70*/  IMAD.IADD R25, R25, 0x1, -R5 ;  /* 0x0000000119197824 */ /* 0x000fc600078e0a05 */
        /* <DEDUP_REMOVED lines=15> */
.L_x_11616:
[----:B------:R-:W-:Y:S01]  /*1ac70*/  UMOV UR4, URZ ;  /* 0x0000003f00047c82 */ /* 0x000fe20008000000 */
[----:B------:R-:W-:Y:S01]  /*1ac80*/  UMOV UR5, URZ ;  /* 0x0000003f00057c82 */ /* 0x000fe20008000000 */
[----:B------:R-:W-:Y:S01]  /*1ac90*/  ULDC UR6, c[0x0][0xc3c] ;  /* 0x00030f0000067ab9 */ /* 0x000fe20000000800 */
[----:B------:R-:W-:Y:S02]  /*1aca0*/  IMAD.MOV.U32 R24, RZ, RZ, R0 ;  /* 0x000000ffff187224 */ /* 0x000fe400078e0000 */
[----:B------:R-:W-:Y:S02]  /*1acb0*/  IMAD.U32 R25, RZ, RZ, UR4 ;  /* 0x00000004ff197e24 */ /* 0x000fe4000f8e00ff */
[----:B------:R-:W-:Y:S02]  /*1acc0*/  IMAD.U32 R26, RZ, RZ, UR5 ;  /* 0x00000005ff1a7e24 */ /* 0x000fe4000f8e00ff */
[----:B------:R-:W-:-:S07]  /*1acd0*/  IMAD.U32 R27, RZ, RZ, UR6 ;  /* 0x00000006ff1b7e24 */ /* 0x000fce000f8e00ff */
.L_x_11622:
[----:B------:R3:W2:Y:S01]  /*1ace0*/  LDL R2, [R1+0x18] ;  /* 0x0000180001027983 */ /* 0x0006a20000100800 */
[----:B------:R-:W0:Y:S01]  /*1acf0*/  S2R R0, SR_TID.X ;  /* 0x0000000000007919 */ /* 0x000e220000002100 */
[----:B------:R-:W-:Y:S05]  /*1ad00*/  WARPSYNC.ALL ;  /* 0x0000000000007948 */ /* 0x000fea0003800000 */
[----:B0-----:R-:W-:Y:S01]  /*1ad10*/  LOP3.LUT R0, R0, 0x1f, RZ, 0xc0, !PT ;  /* 0x0000001f00007812 */ /* 0x001fe200078ec0ff */
[----:B------:R-:W-:Y:S03]  /*1ad20*/  BAR.SYNC.DEFER_BLOCKING 0x4, 0x200 ;  /* 0x0108000000007b1d */ /* 0x000fe60000010000 */
[----:B------:R-:W-:-:S13]  /*1ad30*/  ISETP.NE.AND P0, PT, R0, RZ, PT ;  /* 0x000000ff0000720c */ /* 0x000fda0003f05270 */
[----:B------:R-:W-:Y:S01]  /*1ad40*/  @!P0 MOV R0, 0x400 ;  /* 0x0000040000008802 */ /* 0x000fe20000000f00 */
[----:B--2---:R-:W0:Y:S03]  /*1ad50*/  @!P0 S2R R2, SR_CgaCtaId ;  /* 0x0000000000028919 */ /* 0x004e260000008800 */
[----:B0-----:R-:W-:Y:S01]  /*1ad60*/  @!P0 LEA R17, R2, R0, 0x18 ;  /* 0x0000000002118211 */ /* 0x001fe200078ec0ff */
[----:B------:R3:W-:Y:S04]  /*1ad70*/  @!P0 STL [R1+0x18], R2 ;  /* 0x0000180201008387 */ /* 0x0007e80000100800 */
[----:B------:R3:W-:Y:S01]  /*1ad80*/  @!P0 STS.128 [R17+0x19cd0], R24 ;  /* 0x019cd01811008388 */ /* 0x0007e20000000c00 */
[----:B------:R-:W-:Y:S06]  /*1ad90*/  BAR.ARV 0x5, 0x200 ;  /* 0x0148000000007b1d */ /* 0x000fec0000002000 */
.L_x_11613:
[----:B------:R-:W-:Y:S02]  /*1ada0*/  ULDC UR4, c[0x0][0xc3c] ;  /* 0x00030f0000047ab9 */ /* 0x000fe40000000800 */
[----:B-1----:R-:W-:-:S13]  /*1adb0*/  ISETP.GE.AND P0, PT, R27, UR4, PT ;  /* 0x000000041b007c0c */ /* 0x002fda000bf06270 */
[----:B------:R-:W-:Y:S05]  /*1adc0*/  @!P0 BRA `(.L_x_11623) ;  /* 0xffffff98008c8947 */ /* 0x000fea000383ffff */
[----:B------:R-:W-:Y:S05]  /*1add0*/  BSYNC B7 ;  /* 0x0000000000077941 */ /* 0x000fea0003800000 */
.L_x_11503:
[----:B--2---:R-:W2:Y:S01]  /*1ade0*/  LDL.LU R0, [R1+0x50] ;  /* 0x0000500001007983 */ /* 0x004ea20000300800 */
[----:B------:R-:W-:Y:S01]  /*1adf0*/  BSSY B0, `(.L_x_11624) ;  /* 0x000000b000007945 */ /* 0x000fe20003800000 */
[----:B------:R-:W4:Y:S01]  /*1ae00*/  S2R R5, SR_CgaCtaId ;  /* 0x0000000000057919 */ /* 0x000f220000008800 */
[----:B--2---:R-:W-:-:S05]  /*1ae10*/  VIADD R0, R0, 0x1 ;  /* 0x0000000100007836 */ /* 0x004fca0000000000 */
[----:B01-3--:R-:W-:-:S04]  /*1ae20*/  LEA.HI R2, R0, R0, RZ, 0x1 ;  /* 0x0000000000027211 */ /* 0x00bfc800078f08ff */
[----:B------:R-:W-:Y:S02]  /*1ae30*/  LOP3.LUT R3, R2, 0xfffffffe, RZ, 0xc0, !PT ;  /* 0xfffffffe02037812 */ /* 0x000fe400078ec0ff */
[----:B------:R-:W-:-:S03]  /*1ae40*/  MOV R2, 0x400 ;  /* 0x0000040000027802 */ /* 0x000fc60000000f00 */
[----:B------:R-:W-:Y:S01]  /*1ae50*/  IMAD.IADD R0, R0, 0x1, -R3 ;  /* 0x0000000100007824 */ /* 0x000fe200078e0a03 */
[----:B----4-:R-:W-:-:S04]  /*1ae60*/  LEA R5, R5, R2, 0x18 ;  /* 0x0000000205057211 */ /* 0x010fc800078ec0ff */
[----:B------:R-:W-:-:S04]  /*1ae70*/  SHF.L.U32 R0, R0, 0x1f, RZ ;  /* 0x0000001f00007819 */ /* 0x000fc800000006ff */
[----:B------:R-:W0:Y:S02]  /*1ae80*/  SYNCS.PHASECHK.TRANS64.TRYWAIT P0, [R5+URZ+0x19c20], R0 ;  /* 0x019c2000050075a7 */ /* 0x000e24000800017f */
[----:B0-----:R-:W-:Y:S05]  /*1ae90*/  @!P0 BRA `(.L_x_11625) ;  /* 0x0000002c00708947 */ /* 0x001fea0003800000 */
.L_x_11748:
[----:B------:R-:W-:Y:S05]  /*1aea0*/  BSYNC B0 ;  /* 0x0000000000007941 */ /* 0x000fea0003800000 */
.L_x_11624:
[----:B------:R-:W-:-:S03]  /*1aeb0*/  UMOV UR4, 0xffffffff ;  /* 0xffffffff00047882 */ /* 0x000fc60000000000 */
[----:B------:R-:W-:Y:S05]  /*1aec0*/  BRA.DIV UR4, `(.L_x_11626) ;  /* 0x0000002e04787947 */ /* 0x000fea000b800000 */
[----:B0-----:R-:W0:Y:S02]  /*1aed0*/  S2R R0, SR_TID.X ;  /* 0x0000000000007919 */ /* 0x001e240000002100 */
[----:B0-----:R-:W-:-:S04]  /*1aee0*/  SHF.R.U32.HI R0, RZ, 0x5, R0 ;  /* 0x00000005ff007819 */ /* 0x001fc80000011600 */
[----:B------:R-:W-:-:S05]  /*1aef0*/  LOP3.LUT R0, R0, 0x3, RZ, 0xc0, !PT ;  /* 0x0000000300007812 */ /* 0x000fca00078ec0ff */
[----:B------:R0:W1:Y:S02]  /*1af00*/  SHFL.IDX PT, R14, R0, RZ, 0x1f ;  /* 0x00001fff000e7589 */ /* 0x00006400000e0000 */
.L_x_11751:
[----:B-1----:R-:W-:-:S13]  /*1af10*/  ISETP.NE.AND P0, PT, R14, RZ, PT ;  /* 0x000000ff0e00720c */ /* 0x002fda0003f05270 */
[----:B------:R-:W-:Y:S05]  /*1af20*/  @P0 BRA `(.L_x_11369) ;  /* 0x0000000000a80947 */ /* 0x000fea0003800000 */
[----:B------:R-:W-:-:S03]  /*1af30*/  UMOV UR4, 0xffffffff ;  /* 0xffffffff00047882 */ /* 0x000fc60000000000 */
[----:B------:R-:W-:Y:S05]  /*1af40*/  BRA.DIV UR4, `(.L_x_11627) ;  /* 0x0000002e048c7947 */ /* 0x000fea000b800000 */
[----:B------:R-:W-:-:S13]  /*1af50*/  ELECT P6, URZ, PT ;  /* 0x00000000003f782f */ /* 0x000fda00038c0000 */
.L_x_11754:
[----:B------:R-:W-:Y:S05]  /*1af60*/  @!P6 BRA `(.L_x_11369) ;  /* 0x000000000098e947 */ /* 0x000fea0003800000 */
[----:B------:R-:W-:-:S06]  /*1af70*/  ULOP3.LUT UR4, UR37, 0x2, URZ, 0xfc, !UPT ;  /* 0x0000000225047892 */ /* 0x000fcc000f8efc3f */
[----:B0-----:R-:W-:-:S05]  /*1af80*/  IMAD.U32 R0, RZ, RZ, UR4 ;  /* 0x00000004ff007e24 */ /* 0x001fca000f8e00ff */
[----:B------:R-:W-:-:S13]  /*1af90*/  ISETP.NE.AND P0, PT, R0, 0x3, PT ;  /* 0x000000030000780c */ /* 0x000fda0003f05270 */
[----:B------:R-:W-:Y:S05]  /*1afa0*/  @!P0 BRA `(.L_x_11628) ;  /* 0x0000000000048947 */ /* 0x000fea0003800000 */
[----:B------:R-:W-:Y:S01]  /*1afb0*/  BPT.TRAP 0x1 ;  /* 0x000000040000795c */ /* 0x000fe20000300000 */
.L_x_11628:
[----:B------:R-:W-:Y:S01]  /*1afc0*/  IMAD R3, R19, 0x8, R5 ;  /* 0x0000000813037824 */ /* 0x000fe200078e0205 */
[----:B------:R-:W-:Y:S01]  /*1afd0*/  SHF.L.U32 R2, R29, 0x1f, RZ ;  /* 0x0000001f1d027819 */ /* 0x000fe200000006ff */
[----:B------:R-:W-:-:S03]  /*1afe0*/  VIADD R19, R19, 0x1 ;  /* 0x0000000113137836 */ /* 0x000fc60000000000 */
[----:B------:R-:W0:Y:S02]  /*1aff0*/  SYNCS.PHASECHK.TRANS64.TRYWAIT P1, [R3+URZ+0x19c40], R2 ;  /* 0x019c4002030075a7 */ /* 0x000e24000802017f */
[----:B------:R-:W-:-:S04]  /*1b000*/  ISETP.NE.AND P2, PT, R19, 0x2, PT ;  /* 0x000000021300780c */ /* 0x000fc80003f45270 */
[----:B------:R-:W-:Y:S01]  /*1b010*/  SEL R0, RZ, 0x1, P2 ;  /* 0x00000001ff007807 */ /* 0x000fe20001000000 */
[----:B0-----:R-:W-:Y:S08]  /*1b020*/  @!P1 BRA `(.L_x_11629) ;  /* 0x0000002c00749947 */ /* 0x001ff00003800000 */
.L_x_11755:
[----:B------:R-:W-:Y:S02]  /*1b030*/  SEL R19, R19, RZ, P2 ;  /* 0x000000ff13137207 */ /* 0x000fe40001000000 */
[----:B------:R-:W-:Y:S01]  /*1b040*/  LOP3.LUT R0, R29, R0, RZ, 0x3c, !PT ;  /* 0x000000001d007212 */ /* 0x000fe200078e3cff */
[----:B------:R-:W-:Y:S06]  /*1b050*/  @!P0 BRA `(.L_x_11630) ;  /* 0x0000000000048947 */ /* 0x000fec0003800000 */
[----:B------:R-:W-:Y:S01]  /*1b060*/  BPT.TRAP 0x1 ;  /* 0x000000040000795c */ /* 0x000fe20000300000 */
.L_x_11630:
[----:B------:R-:W-:Y:S01]  /*1b070*/  IMAD R19, R19, 0x8, R5 ;  /* 0x0000000813137824 */ /* 0x000fe200078e0205 */
[----:B------:R-:W-:-:S04]  /*1b080*/  SHF.L.U32 R0, R0, 0x1f, RZ ;  /* 0x0000001f00007819 */ /* 0x000fc800000006ff */
[----:B------:R-:W1:Y:S02]  /*1b090*/  SYNCS.PHASECHK.TRANS64.TRYWAIT P1, [R19+URZ+0x19c40], R0 ;  /* 0x019c4000130075a7 */ /* 0x000e64000802017f */
[----:B-1----:R-:W-:Y:S05]  /*1b0a0*/  @!P1 BRA `(.L_x_11631) ;  /* 0x0000002c00689947 */ /* 0x002fea0003800000 */
.L_x_11756:
[----:B------:R-:W-:Y:S05]  /*1b0b0*/  @!P0 BRA `(.L_x_11632) ;  /* 0x0000000000048947 */ /* 0x000fea0003800000 */
[----:B------:R-:W-:Y:S01]  /*1b0c0*/  BPT.TRAP 0x1 ;  /* 0x000000040000795c */ /* 0x000fe20000300000 */
.L_x_11632:
[----:B------:R-:W2:Y:S02]  /*1b0d0*/  SYNCS.PHASECHK.TRANS64.TRYWAIT P1, [R3+URZ+0x19c60], R2 ;  /* 0x019c6002030075a7 */ /* 0x000ea4000802017f */
[----:B--2---:R-:W-:Y:S05]  /*1b0e0*/  @!P1 BRA `(.L_x_11633) ;  /* 0x0000002c006c9947 */ /* 0x004fea0003800000 */
.L_x_11757:
[----:B------:R-:W-:Y:S05]  /*1b0f0*/  @!P0 BRA `(.L_x_11634) ;  /* 0x0000000000048947 */ /* 0x000fea0003800000 */
[----:B------:R-:W-:Y:S01]  /*1b100*/  BPT.TRAP 0x1 ;  /* 0x000000040000795c */ /* 0x000fe20000300000 */
.L_x_11634:
[----:B------:R-:W3:Y:S02]  /*1b110*/  SYNCS.PHASECHK.TRANS64.TRYWAIT P1, [R19+URZ+0x19c60], R0 ;  /* 0x019c6000130075a7 */ /* 0x000ee4000802017f */
[----:B---3--:R-:W-:Y:S05]  /*1b120*/  @!P1 BRA `(.L_x_11635) ;  /* 0x0000002c00709947 */ /* 0x008fea0003800000 */
.L_x_11758:
[----:B------:R-:W-:Y:S05]  /*1b130*/  @!P0 BRA `(.L_x_11636) ;  /* 0x0000000000048947 */ /* 0x000fea0003800000 */
[----:B------:R-:W-:Y:S01]  /*1b140*/  BPT.TRAP 0x1 ;  /* 0x000000040000795c */ /* 0x000fe20000300000 */
.L_x_11636:
[----:B------:R-:W4:Y:S02]  /*1b150*/  SYNCS.PHASECHK.TRANS64.TRYWAIT P1, [R3+URZ+0x19c80], R2 ;  /* 0x019c8002030075a7 */ /* 0x000f24000802017f */
[----:B----4-:R-:W-:Y:S05]  /*1b160*/  @!P1 BRA `(.L_x_11637) ;  /* 0x0000002c00749947 */ /* 0x010fea0003800000 */
.L_x_11759:
[----:B------:R-:W-:Y:S05]  /*1b170*/  @!P0 BRA `(.L_x_11638) ;  /* 0x0000000000048947 */ /* 0x000fea0003800000 */
[----:B------:R-:W-:Y:S01]  /*1b180*/  BPT.TRAP 0x1 ;  /* 0x000000040000795c */ /* 0x000fe20000300000 */
.L_x_11638:
[----:B------:R0:W0:Y:S02]  /*1b190*/  SYNCS.PHASECHK.TRANS64.TRYWAIT P0, [R19+URZ+0x19c80], R0 ;  /* 0x019c8000130075a7 */ /* 0x000024000800017f */
[----:B0-----:R-:W-:Y:S05]  /*1b1a0*/  @!P0 NANOSLEEP.SYNCS 0x989680 ;  /* 0x009896800000895d */ /* 0x001fea0003900000 */
[----:B------:R-:W0:Y:S02]  /*1b1b0*/  @!P0 SYNCS.PHASECHK.TRANS64 P0, [R19+URZ+0x19c80], R0 ;  /* 0x019c8000130085a7 */ /* 0x000e24000800007f */
[----:B0-----:R-:W-:Y:S05]  /*1b1c0*/  @!P0 BRA `(.L_x_11638) ;  /* 0xfffffffc00f08947 */ /* 0x001fea000383ffff */
.L_x_11369:
[----:B------:R-:W-:Y:S05]  /*1b1d0*/  BSYNC B8 ;  /* 0x0000000000087941 */ /* 0x000fea0003800000 */
.L_x_11366:
[----:B------:R-:W-:Y:S05]  /*1b1e0*/  EXIT ;  /* 0x000000000000794d */ /* 0x000fea0003800000 */
.L_x_11387:
[----:B-1----:R1:W2:Y:S02]  /*1b1f0*/  SYNCS.PHASECHK.TRANS64.TRYWAIT P4, [R70+URZ+0x19c90], R76 ;  /* 0x019c904c460075a7 */ /* 0x0022a4000808017f */
[----:B--2---:R-:W-:Y:S05]  /*1b200*/  @!P4 NANOSLEEP.SYNCS 0x989680 ;  /* 0x009896800000c95d */ /* 0x004fea0003900000 */
[----:B------:R-:W2:Y:S02]  /*1b210*/  @!P4 SYNCS.PHASECHK.TRANS64 P4, [R70+URZ+0x19c90], R76 ;  /* 0x019c904c4600c5a7 */ /* 0x000ea4000808007f */
[----:B--2---:R-:W-:Y:S05]  /*1b220*/  @!P4 BRA `(.L_x_11387) ;  /* 0xfffffffc00f0c947 */ /* 0x004fea000383ffff */
[----:B------:R-:W-:Y:S05]  /*1b230*/  BRA `(.L_x_11639) ;  /* 0xfffffe7800847947 */ /* 0x000fea000383ffff */
.L_x_11388:
        /* <DEDUP_REMOVED lines=8> */
.L_x_11641:
[----:B------:R-:W-:Y:S05]  /*1b2c0*/  BSYNC B1 ;  /* 0x0000000000017941 */ /* 0x000fea0003800000 */
.L_x_11640:
        /* <DEDUP_REMOVED lines=8> */
.L_x_11642:
[----:B------:R-:W-:Y:S05]  /*1b350*/  BRA `(.L_x_11643) ;  /* 0xfffffe7800507947 */ /* 0x000fea000383ffff */
.L_x_11404:
[----:B-1----:R1:W2:Y:S02]  /*1b360*/  SYNCS.PHASECHK.TRANS64.TRYWAIT P4, [R70+URZ+0x19c90], R76 ;  /* 0x019c904c460075a7 */ /* 0x0022a4000808017f */
[----:B--2---:R-:W-:Y:S05]  /*1b370*/  @!P4 NANOSLEEP.SYNCS 0x989680 ;  /* 0x009896800000c95d */ /* 0x004fea0003900000 */
[----:B------:R-:W2:Y:S02]  /*1b380*/  @!P4 SYNCS.PHASECHK.TRANS64 P4, [R70+URZ+0x19c90], R76 ;  /* 0x019c904c4600c5a7 */ /* 0x000ea4000808007f */
[----:B--2---:R-:W-:Y:S05]  /*1b390*/  @!P4 BRA `(.L_x_11404) ;  /* 0xfffffffc00f0c947 */ /* 0x004fea000383ffff */
[----:B------:R-:W-:Y:S05]  /*1b3a0*/  BRA `(.L_x_11644) ;  /* 0xfffffe9000987947 */ /* 0x000fea000383ffff */
.L_x_11405:
[----:B------:R-:W-:Y:S01]  /*1b3b0*/  BSSY B1, `(.L_x_11645) ;  /* 0x0000008000017945 */ /* 0x000fe20003800000 */
[----:B0-----:R-:W-:Y:S01]  /*1b3c0*/  MOV R13, R78 ;  /* 0x0000004e000d7202 */ /* 0x001fe20000000f00 */
[----:B------:R-:W-:Y:S02]  /*1b3d0*/  IMAD.MOV.U32 R12, RZ, RZ, RZ ;  /* 0x000000ffff0c7224 */ /* 0x000fe400078e00ff */
[----:B------:R-:W-:Y:S02]  /*1b3e0*/  IMAD.MOV.U32 R11, RZ, RZ, 0x1e1f ;  /* 0x00001e1fff0b7424 */ /* 0x000fe400078e00ff */
[----:B------:R-:W-:-:S07]  /*1b3f0*/  IMAD.MOV.U32 R15, RZ, RZ, -0x1 ;  /* 0xffffffffff0f7424 */ /* 0x000fce00078e00ff */
[----:B-1----:R-:W-:Y:S05]  /*1b400*/  WARPSYNC.COLLECTIVE R15, `(.L_x_11646) ;  /* 0x000000000f087348 */ /* 0x002fea0003c00000 */
[----:B------:R0:W2:Y:S02]  /*1b410*/  SHFL.IDX P6, R14, R13, R12, R11 ;  /* 0x0000000c0d0e7389 */ /* 0x0000a400000c000b */
[----:B012---:R-:W-:Y:S01]  /*1b420*/  ENDCOLLECTIVE ;  /* 0x000000000000791b */ /* 0x007fe20003800000 */
.L_x_11646:
[----:B------:R-:W-:Y:S05]  /*1b430*/  BSYNC B1 ;  /* 0x0000000000017941 */ /* 0x000fea0003800000 */
.L_x_11645:
        /* <DEDUP_REMOVED lines=8> */
.L_x_11647:
[----:B------:R-:W-:Y:S01]  /*1b4c0*/  IMAD.MOV.U32 R79, RZ, RZ, R14 ;  /* 0x000000ffff4f7224 */ /* 0x000fe200078e000e */
[----:B------:R-:W-:Y:S06]  /*1b4d0*/  BRA `(.L_x_11648) ;  /* 0xfffffe9000607947 */ /* 0x000fec000383ffff */
.L_x_11414:
[----:B0-----:R0:W1:Y:S02]  /*1b4e0*/  SYNCS.PHASECHK.TRANS64.TRYWAIT P3, [R70+URZ+0x19c90], R76 ;  /* 0x019c904c460075a7 */ /* 0x001064000806017f */
[----:B-1----:R-:W-:Y:S05]  /*1b4f0*/  @!P3 NANOSLEEP.SYNCS 0x989680 ;  /* 0x009896800000b95d */ /* 0x002fea0003900000 */
[----:B------:R-:W1:Y:S02]  /*1b500*/  @!P3 SYNCS.PHASECHK.TRANS64 P3, [R70+URZ+0x19c90], R76 ;  /* 0x019c904c4600b5a7 */ /* 0x000e64000806007f */
[----:B-1----:R-:W-:Y:S05]  /*1b510*/  @!P3 BRA `(.L_x_11414) ;  /* 0xfffffffc00f0b947 */ /* 0x002fea000383ffff */
[----:B------:R-:W-:Y:S05]  /*1b520*/  BRA `(.L_x_11649) ;  /* 0xfffffeb000647947 */ /* 0x000fea000383ffff */
.L_x_11415:
[----:B------:R-:W-:Y:S01]  /*1b530*/  BSSY B1, `(.L_x_11650) ;  /* 0x0000007000017945 */ /* 0x000fe20003800000 */
[----:B------:R-:W-:Y:S02]  /*1b540*/  IMAD.MOV.U32 R12, RZ, RZ, RZ ;  /* 0x000000ffff0c7224 */ /* 0x000fe400078e00ff */
[----:B------:R-:W-:Y:S02]  /*1b550*/  IMAD.MOV.U32 R11, RZ, RZ, 0x1e1f ;  /* 0x00001e1fff0b7424 */ /* 0x000fe400078e00ff */
[----:B------:R-:W-:-:S07]  /*1b560*/  IMAD.MOV.U32 R15, RZ, RZ, -0x1 ;  /* 0xffffffffff0f7424 */ /* 0x000fce00078e00ff */
[----:B0-----:R-:W-:Y:S05]  /*1b570*/  WARPSYNC.COLLECTIVE R15, `(.L_x_11651) ;  /* 0x000000000f087348 */ /* 0x001fea0003c00000 */
[----:B------:R1:W2:Y:S02]  /*1b580*/  SHFL.IDX P6, R14, R13, R12, R11 ;  /* 0x0000000c0d0e7389 */ /* 0x0002a400000c000b */
[----:B012---:R-:W-:Y:S01]  /*1b590*/  ENDCOLLECTIVE ;  /* 0x000000000000791b */ /* 0x007fe20003800000 */
.L_x_11651:
[----:B------:R-:W-:Y:S05]  /*1b5a0*/  BSYNC B1 ;  /* 0x0000000000017941 */ /* 0x000fea0003800000 */
.L_x_11650:
        /* <DEDUP_REMOVED lines=8> */
.L_x_11652:
[----:B------:R-:W-:Y:S05]  /*1b630*/  BRA `(.L_x_11653) ;  /* 0xfffffeb000847947 */ /* 0x000fea000383ffff */
.L_x_11419:
[----:B0-----:R0:W2:Y:S02]  /*1b640*/  SYNCS.PHASECHK.TRANS64.TRYWAIT P2, [R70+URZ+0x19cb0], R76 ;  /* 0x019cb04c460075a7 */ /* 0x0010a4000804017f */
[----:B--2---:R-:W-:Y:S05]  /*1b650*/  @!P2 NANOSLEEP.SYNCS 0x989680 ;  /* 0x009896800000a95d */ /* 0x004fea0003900000 */
[----:B------:R-:W2:Y:S02]  /*1b660*/  @!P2 SYNCS.PHASECHK.TRANS64 P2, [R70+URZ+0x19cb0], R76 ;  /* 0x019cb04c4600a5a7 */ /* 0x000ea4000804007f */
[----:B--2---:R-:W-:Y:S05]  /*1b670*/  @!P2 BRA `(.L_x_11419) ;  /* 0xfffffffc00f0a947 */ /* 0x004fea000383ffff */
[----:B------:R-:W-:Y:S05]  /*1b680*/  BRA `(.L_x_11654) ;  /* 0xfffffeb400107947 */ /* 0x000fea000383ffff */
.L_x_11439:
        /* <DEDUP_REMOVED lines=8> */
.L_x_11656:
[----:B------:R-:W-:Y:S05]  /*1b710*/  BSYNC B1 ;  /* 0x0000000000017941 */ /* 0x000fea0003800000 */
.L_x_11655:
        /* <DEDUP_REMOVED lines=8> */
.L_x_11657:
[----:B------:R-:W-:Y:S02]  /*1b7a0*/  IMAD.MOV.U32 R13, RZ, RZ, R28 ;  /* 0x000000ffff0d7224 */ /* 0x000fe400078e001c */
[----:B------:R-:W-:-:S07]  /*1b7b0*/  IMAD.MOV.U32 R31, RZ, RZ, R14 ;  /* 0x000000ffff1f7224 */ /* 0x000fce00078e000e */
[----:B------:R-:W-:Y:S05]  /*1b7c0*/  WARPSYNC.COLLECTIVE R15, `(.L_x_11658) ;  /* 0x000000000f087348 */ /* 0x000fea0003c00000 */
[----:B------:R0:W1:Y:S02]  /*1b7d0*/  SHFL.IDX P6, R14, R13, R12, R11 ;  /* 0x0000000c0d0e7389 */ /* 0x00006400000c000b */
[----:B01----:R-:W-:Y:S01]  /*1b7e0*/  ENDCOLLECTIVE ;  /* 0x000000000000791b */ /* 0x003fe20003800000 */
.L_x_11658:
[----:B------:R-:W-:Y:S02]  /*1b7f0*/  IMAD.MOV.U32 R13, RZ, RZ, R26 ;  /* 0x000000ffff0d7224 */ /* 0x000fe400078e001a */
[----:B------:R-:W-:-:S07]  /*1b800*/  IMAD.MOV.U32 R27, RZ, RZ, R14 ;  /* 0x000000ffff1b7224 */ /* 0x000fce00078e000e */
[----:B------:R-:W-:Y:S05]  /*1b810*/  WARPSYNC.COLLECTIVE R15, `(.L_x_11659) ;  /* 0x000000000f087348 */ /* 0x000fea0003c00000 */
[----:B------:R0:W1:Y:S02]  /*1b820*/  SHFL.IDX P6, R14, R13, R12, R11 ;  /* 0x0000000c0d0e7389 */ /* 0x00006400000c000b */
[----:B01----:R-:W-:Y:S01]  /*1b830*/  ENDCOLLECTIVE ;  /* 0x000000000000791b */ /* 0x003fe20003800000 */
.L_x_11659:
[----:B------:R-:W-:Y:S01]  /*1b840*/  IMAD.MOV.U32 R5, RZ, RZ, R14 ;  /* 0x000000ffff057224 */ /* 0x000fe200078e000e */
[----:B------:R-:W-:Y:S06]  /*1b850*/  BRA `(.L_x_11660) ;  /* 0xfffffec000c87947 */ /* 0x000fec000383ffff */
.L_x_11443:
[----:B-1----:R1:W3:Y:S02]  /*1b860*/  SYNCS.PHASECHK.TRANS64.TRYWAIT P0, [R18+URZ+0x19c00], R37 ;  /* 0x019c0025120075a7 */ /* 0x0022e4000800017f */
[----:B---3--:R-:W-:Y:S05]  /*1b870*/  @!P0 NANOSLEEP.SYNCS 0x989680 ;  /* 0x009896800000895d */ /* 0x008fea0003900000 */
[----:B------:R-:W3:Y:S02]  /*1b880*/  @!P0 SYNCS.PHASECHK.TRANS64 P0, [R18+URZ+0x19c00], R37 ;  /* 0x019c0025120085a7 */ /* 0x000ee4000800007f */
[----:B---3--:R-:W-:Y:S05]  /*1b890*/  @!P0 BRA `(.L_x_11443) ;  /* 0xfffffffc00f08947 */ /* 0x008fea000383ffff */
[----:B------:R-:W-:Y:S05]  /*1b8a0*/  BRA `(.L_x_11661) ;  /* 0xfffffec400947947 */ /* 0x000fea000383ffff */
.L_x_11449:
        /* <DEDUP_REMOVED lines=8> */
.L_x_11663:
[----:B------:R-:W-:Y:S05]  /*1b930*/  BSYNC B1 ;  /* 0x0000000000017941 */ /* 0x000fea0003800000 */
.L_x_11662:
        /* <DEDUP_REMOVED lines=8> */
.L_x_11664:
[----:B------:R-:W-:Y:S02]  /*1b9c0*/  IMAD.MOV.U32 R13, RZ, RZ, R28 ;  /* 0x000000ffff0d7224 */ /* 0x000fe400078e001c */
[----:B------:R-:W-:-:S07]  /*1b9d0*/  IMAD.MOV.U32 R31, RZ, RZ, R14 ;  /* 0x000000ffff1f7224 */ /* 0x000fce00078e000e */
[----:B------:R-:W-:Y:S05]  /*1b9e0*/  WARPSYNC.COLLECTIVE R15, `(.L_x_11665) ;  /* 0x000000000f087348 */ /* 0x000fea0003c00000 */
[----:B------:R0:W1:Y:S02]  /*1b9f0*/  SHFL.IDX P6, R14, R13, R12, R11 ;  /* 0x0000000c0d0e7389 */ /* 0x00006400000c000b */
[----:B01----:R-:W-:Y:S01]  /*1ba00*/  ENDCOLLECTIVE ;  /* 0x000000000000791b */ /* 0x003fe20003800000 */
.L_x_11665:
[----:B------:R-:W-:Y:S02]  /*1ba10*/  IMAD.MOV.U32 R13, RZ, RZ, R26 ;  /* 0x000000ffff0d7224 */ /* 0x000fe400078e001a */
[----:B------:R-:W-:-:S07]  /*1ba20*/  IMAD.MOV.U32 R28, RZ, RZ, R14 ;  /* 0x000000ffff1c7224 */ /* 0x000fce00078e000e */
[----:B------:R-:W-:Y:S05]  /*1ba30*/  WARPSYNC.COLLECTIVE R15, `(.L_x_11666) ;  /* 0x000000000f087348 */ /* 0x000fea0003c00000 */
[----:B------:R0:W1:Y:S02]  /*1ba40*/  SHFL.IDX P6, R14, R13, R12, R11 ;  /* 0x0000000c0d0e7389 */ /* 0x00006400000c000b */
[----:B01----:R-:W-:Y:S01]  /*1ba50*/  ENDCOLLECTIVE ;  /* 0x000000000000791b */ /* 0x003fe20003800000 */
.L_x_11666:
[----:B------:R-:W-:Y:S01]  /*1ba60*/  IMAD.MOV.U32 R33, RZ, RZ, R14 ;  /* 0x000000ffff217224 */ /* 0x000fe200078e000e */
[----:B------:R-:W-:Y:S06]  /*1ba70*/  BRA `(.L_x_11667) ;  /* 0xfffffedc00107947 */ /* 0x000fec000383ffff */
.L_x_11453:
[----:B-1----:R1:W3:Y:S02]  /*1ba80*/  SYNCS.PHASECHK.TRANS64.TRYWAIT P0, [R18+URZ+0x19c00], R37 ;  /* 0x019c0025120075a7 */ /* 0x0022e4000800017f */
[----:B---3--:R-:W-:Y:S05]  /*1ba90*/  @!P0 NANOSLEEP.SYNCS 0x989680 ;  /* 0x009896800000895d */ /* 0x008fea0003900000 */
[----:B------:R-:W3:Y:S02]  /*1baa0*/  @!P0 SYNCS.PHASECHK.TRANS64 P0, [R18+URZ+0x19c00], R37 ;  /* 0x019c0025120085a7 */ /* 0x000ee4000800007f */
[----:B---3--:R-:W-:Y:S05]  /*1bab0*/  @!P0 BRA `(.L_x_11453) ;  /* 0xfffffffc00f08947 */ /* 0x008fea000383ffff */
[----:B------:R-:W-:Y:S05]  /*1bac0*/  BRA `(.L_x_11668) ;  /* 0xfffffedc00cc7947 */ /* 0x000fea000383ffff */
.L_x_11459:
[----:B-1----:R1:W2:Y:S02]  /*1bad0*/  SYNCS.PHASECHK.TRANS64.TRYWAIT P1, [R3+URZ+0x19c30], R4 ;  /* 0x019c3004030075a7 */ /* 0x0022a4000802017f */
[----:B--2---:R-:W-:Y:S05]  /*1bae0*/  @!P1 NANOSLEEP.SYNCS 0x989680 ;  /* 0x009896800000995d */ /* 0x004fea0003900000 */
[----:B------:R-:W2:Y:S02]  /*1baf0*/  @!P1 SYNCS.PHASECHK.TRANS64 P1, [R3+URZ+0x19c30], R4 ;  /* 0x019c3004030095a7 */ /* 0x000ea4000802007f */
[----:B--2---:R-:W-:Y:S05]  /*1bb00*/  @!P1 BRA `(.L_x_11459) ;  /* 0xfffffffc00f09947 */ /* 0x004fea000383ffff */
[----:B------:R-:W-:Y:S05]  /*1bb10*/  BRA `(.L_x_11458) ;  /* 0xffffff0000347947 */ /* 0x000fea000383ffff */
.L_x_11467:
[----:B-1----:R1:W2:Y:S02]  /*1bb20*/  SYNCS.PHASECHK.TRANS64.TRYWAIT P1, [R0+URZ+0x19c30], R5 ;  /* 0x019c3005000075a7 */ /* 0x0022a4000802017f */
[----:B--2---:R-:W-:Y:S05]  /*1bb30*/  @!P1 NANOSLEEP.SYNCS 0x989680 ;  /* 0x009896800000995d */ /* 0x004fea0003900000 */
[----:B------:R-:W2:Y:S02]  /*1bb40*/  @!P1 SYNCS.PHASECHK.TRANS64 P1, [R0+URZ+0x19c30], R5 ;  /* 0x019c3005000095a7 */ /* 0x000ea4000802007f */
[----:B--2---:R-:W-:Y:S05]  /*1bb50*/  @!P1 BRA `(.L_x_11467) ;  /* 0xfffffffc00f09947 */ /* 0x004fea000383ffff */
[----:B------:R-:W-:Y:S05]  /*1bb60*/  BRA `(.L_x_11466) ;  /* 0xffffff2000b87947 */ /* 0x000fea000383ffff */
.L_x_11472:
[----:B-1----:R1:W2:Y:S02]  /*1bb70*/  SYNCS.PHASECHK.TRANS64.TRYWAIT P1, [R7+URZ+0x19c50], R5 ;  /* 0x019c5005070075a7 */ /* 0x0022a4000802017f */
[----:B--2---:R-:W-:Y:S05]  /*1bb80*/  @!P1 NANOSLEEP.SYNCS 0x989680 ;  /* 0x009896800000995d */ /* 0x004fea0003900000 */
[----:B------:R-:W2:Y:S02]  /*1bb90*/  @!P1 SYNCS.PHASECHK.TRANS64 P1, [R7+URZ+0x19c50], R5 ;  /* 0x019c5005070095a7 */ /* 0x000ea4000802007f */
[----:B--2---:R-:W-:Y:S05]  /*1bba0*/  @!P1 BRA `(.L_x_11472) ;  /* 0xfffffffc00f09947 */ /* 0x004fea000383ffff */
[----:B------:R-:W-:Y:S05]  /*1bbb0*/  BRA `(.L_x_11471) ;  /* 0xffffff24003c7947 */ /* 0x000fea000383ffff */
.L_x_11480:
[----:B-1----:R1:W2:Y:S02]  /*1bbc0*/  SYNCS.PHASECHK.TRANS64.TRYWAIT P1, [R4+URZ+0x19c50], R7 ;  /* 0x019c5007040075a7 */ /* 0x0022a4000802017f */
[----:B--2---:R-:W-:Y:S05]  /*1bbd0*/  @!P1 NANOSLEEP.SYNCS 0x989680 ;  /* 0x009896800000995d */ /* 0x004fea0003900000 */
[----:B------:R-:W2:Y:S02]  /*1bbe0*/  @!P1 SYNCS.PHASECHK.TRANS64 P1, [R4+URZ+0x19c50], R7 ;  /* 0x019c5007040095a7 */ /* 0x000ea4000802007f */
[----:B--2---:R-:W-:Y:S05]  /*1bbf0*/  @!P1 BRA `(.L_x_11480) ;  /* 0xfffffffc00f09947 */ /* 0x004fea000383ffff */
[----:B------:R-:W-:Y:S05]  /*1bc00*/  BRA `(.L_x_11479) ;  /* 0xffffff3c00f07947 */ /* 0x000fea000383ffff */
.L_x_11511:
        /* <DEDUP_REMOVED lines=11> */
.L_x_11670:
[----:B------:R-:W-:Y:S05]  /*1bcc0*/  BSYNC B1 ;  /* 0x0000000000017941 */ /* 0x000fea0003800000 */
.L_x_11669:
[----:B------:R-:W-:Y:S05]  /*1bcd0*/  BRA `(.L_x_11671) ;  /* 0xffffff9400247947 */ /* 0x000fea000383ffff */
.L_x_11513:
[----:B------:R-:W-:Y:S01]  /*1bce0*/  BSSY B1, `(.L_x_11672) ;  /* 0x0000006000017945 */ /* 0x000fe20003800000 */
[----:B------:R-:W-:-:S07]  /*1bcf0*/  IMAD.MOV.U32 R15, RZ, RZ, -0x1 ;  /* 0xffffffffff0f7424 */ /* 0x000fce00078e00ff */
[----:B0-----:R-:W-:Y:S05]  /*1bd00*/  WARPSYNC.COLLECTIVE R15, `(.L_x_11673) ;  /* 0x000000000f0c7348 */ /* 0x001fea0003c00000 */
[----:B------:R-:W-:Y:S02]  /*1bd10*/  ELECT P6, UR62, PT ;  /* 0x00000000003e782f */ /* 0x000fe400038c0000 */
[----:B------:R-:W-:Y:S01]  /*1bd20*/  MOV R14, UR62 ;  /* 0x0000003e000e7c02 */ /* 0x000fe20008000f00 */
[----:B0-----:R-:W-:Y:S10]  /*1bd30*/  ENDCOLLECTIVE ;  /* 0x000000000000791b */ /* 0x001ff40003800000 */
.L_x_11673:
[----:B------:R-:W-:Y:S05]  /*1bd40*/  BSYNC B1 ;  /* 0x0000000000017941 */ /* 0x000fea0003800000 */
.L_x_11672:
[----:B------:R-:W-:Y:S05]  /*1bd50*/  BRA `(.L_x_11512) ;  /* 0xffffff94001c7947 */ /* 0x000fea000383ffff */
.L_x_11515:
[----:B0-----:R0:W1:Y:S02]  /*1bd60*/  SYNCS.PHASECHK.TRANS64.TRYWAIT P0, [R17+URZ+0x19c20], R5 ;  /* 0x019c2005110075a7 */ /* 0x001064000800017f */
[----:B-1----:R-:W-:Y:S05]  /*1bd70*/  @!P0 NANOSLEEP.SYNCS 0x989680 ;  /* 0x009896800000895d */ /* 0x002fea0003900000 */
[----:B------:R-:W1:Y:S02]  /*1bd80*/  @!P0 SYNCS.PHASECHK.TRANS64 P0, [R17+URZ+0x19c20], R5 ;  /* 0x019c2005110085a7 */ /* 0x000e64000800007f */
[----:B-1----:R-:W-:Y:S05]  /*1bd90*/  @!P0 BRA `(.L_x_11515) ;  /* 0xfffffffc00f08947 */ /* 0x002fea000383ffff */
[----:B------:R-:W-:Y:S05]  /*1bda0*/  BRA `(.L_x_11674) ;  /* 0xffffff94002c7947 */ /* 0x000fea000383ffff */
.L_x_11519:
[----:B-1----:R1:W2:Y:S02]  /*1bdb0*/  SYNCS.PHASECHK.TRANS64.TRYWAIT P0, [R8+URZ+0x19ca0], R11 ;  /* 0x019ca00b080075a7 */ /* 0x0022a4000800017f */
[----:B--2---:R-:W-:Y:S05]  /*1bdc0*/  @!P0 NANOSLEEP.SYNCS 0x989680 ;  /* 0x009896800000895d */ /* 0x004fea0003900000 */
[----:B------:R-:W2:Y:S02]  /*1bdd0*/  @!P0 SYNCS.PHASECHK.TRANS64 P0, [R8+URZ+0x19ca0], R11 ;  /* 0x019ca00b080085a7 */ /* 0x000ea4000800007f */
[----:B--2---:R-:W-:Y:S05]  /*1bde0*/  @!P0 BRA `(.L_x_11519) ;  /* 0xfffffffc00f08947 */ /* 0x004fea000383ffff */
[----:B------:R-:W-:Y:S05]  /*1bdf0*/  BRA `(.L_x_11675) ;  /* 0xffffff9400487947 */ /* 0x000fea000383ffff */
.L_x_11526:
[----:B0-----:R0:W2:Y:S02]  /*1be00*/  SYNCS.PHASECHK.TRANS64.TRYWAIT P0, [R8+URZ+0x19cc0], R11 ;  /* 0x019cc00b080075a7 */ /* 0x0010a4000800017f */
[----:B--2---:R-:W-:Y:S05]  /*1be10*/  @!P0 NANOSLEEP.SYNCS 0x989680 ;  /* 0x009896800000895d */ /* 0x004fea0003900000 */
[----:B------:R-:W2:Y:S02]  /*1be20*/  @!P0 SYNCS.PHASECHK.TRANS64 P0, [R8+URZ+0x19cc0], R11 ;  /* 0x019cc00b080085a7 */ /* 0x000ea4000800007f */
[----:B--2---:R-:W-:Y:S05]  /*1be30*/  @!P0 BRA `(.L_x_11526) ;  /* 0xfffffffc00f08947 */ /* 0x004fea000383ffff */
[----:B------:R-:W-:Y:S05]  /*1be40*/  BRA `(.L_x_11676) ;  /* 0xffffff9800447947 */ /* 0x000fea000383ffff */
.L_x_11535:
[----:B0-----:R0:W1:Y:S02]  /*1be50*/  SYNCS.PHASECHK.TRANS64.TRYWAIT P2, [R9+URZ+0x19ca0], R8 ;  /* 0x019ca008090075a7 */ /* 0x001064000804017f */
[----:B-1----:R-:W-:Y:S05]  /*1be60*/  @!P2 NANOSLEEP.SYNCS 0x989680 ;  /* 0x009896800000a95d */ /* 0x002fea0003900000 */
[----:B------:R-:W1:Y:S02]  /*1be70*/  @!P2 SYNCS.PHASECHK.TRANS64 P2, [R9+URZ+0x19ca0], R8 ;  /* 0x019ca0080900a5a7 */ /* 0x000e64000804007f */
[----:B-1----:R-:W-:Y:S05]  /*1be80*/  @!P2 BRA `(.L_x_11535) ;  /* 0xfffffffc00f0a947 */ /* 0x002fea000383ffff */
[----:B------:R-:W-:Y:S05]  /*1be90*/  BRA `(.L_x_11677) ;  /* 0xffffff9c00847947 */ /* 0x000fea000383ffff */
.L_x_11542:
[----:B-1----:R1:W2:Y:S02]  /*1bea0*/  SYNCS.PHASECHK.TRANS64.TRYWAIT P2, [R9+URZ+0x19cc0], R8 ;  /* 0x019cc008090075a7 */ /* 0x0022a4000804017f */
[----:B--2---:R-:W-:Y:S05]  /*1beb0*/  @!P2 NANOSLEEP.SYNCS 0x989680 ;  /* 0x009896800000a95d */ /* 0x004fea0003900000 */
[----:B------:R-:W2:Y:S02]  /*1bec0*/  @!P2 SYNCS.PHASECHK.TRANS64 P2, [R9+URZ+0x19cc0], R8 ;  /* 0x019cc0080900a5a7 */ /* 0x000ea4000804007f */
[----:B--2---:R-:W-:Y:S05]  /*1bed0*/  @!P2 BRA `(.L_x_11542) ;  /* 0xfffffffc00f0a947 */ /* 0x004fea000383ffff */
[----:B------:R-:W-:Y:S05]  /*1bee0*/  BRA `(.L_x_11678) ;  /* 0xffffffa0007c7947 */ /* 0x000fea000383ffff */
.L_x_11561:
[----:B0-----:R-:W0:Y:S01]  /*1bef0*/  S2R R11, SR_TID.X ;  /* 0x00000000000b7919 */ /* 0x001e220000002100 */
[----:B------:R-:W-:Y:S01]  /*1bf00*/  BSSY B0, `(.L_x_11679) ;  /* 0x000000a000007945 */ /* 0x000fe20003800000 */
[----:B------:R-:W-:Y:S02]  /*1bf10*/  IMAD.MOV.U32 R12, RZ, RZ, RZ ;  /* 0x000000ffff0c7224 */ /* 0x000fe400078e00ff */
[----:B------:R-:W-:Y:S01]  /*1bf20*/  IMAD.MOV.U32 R15, RZ, RZ, -0x1 ;  /* 0xffffffffff0f7424 */ /* 0x000fe200078e00ff */
[----:B0-----:R-:W-:-:S04]  /*1bf30*/  SHF.R.U32.HI R11, RZ, 0x5, R11 ;  /* 0x00000005ff0b7819 */ /* 0x001fc8000001160b */
[----:B------:R-:W-:-:S05]  /*1bf40*/  LOP3.LUT R11, R11, 0x3, RZ, 0xc0, !PT ;  /* 0x000000030b0b7812 */ /* 0x000fca00078ec0ff */
[----:B------:R-:W-:Y:S02]  /*1bf50*/  IMAD.MOV.U32 R13, RZ, RZ, R11 ;  /* 0x000000ffff0d7224 */ /* 0x000fe400078e000b */
[----:B------:R-:W-:-:S07]  /*1bf60*/  IMAD.MOV.U32 R11, RZ, RZ, 0x1f ;  /* 0x0000001fff0b7424 */ /* 0x000fce00078e00ff */
[----:B-----5:R-:W-:Y:S05]  /*1bf70*/  WARPSYNC.COLLECTIVE R15, `(.L_x_11680) ;  /* 0x000000000f087348 */ /* 0x020fea0003c00000 */
[----:B------:R0:W1:Y:S02]  /*1bf80*/  SHFL.IDX P6, R14, R13, R12, R11 ;  /* 0x0000000c0d0e7389 */ /* 0x00006400000c000b */
[----:B01---5:R-:W-:Y:S01]  /*1bf90*/  ENDCOLLECTIVE ;  /* 0x000000000000791b */ /* 0x023fe20003800000 */
.L_x_11680:
[----:B------:R-:W-:Y:S05]  /*1bfa0*/  BSYNC B0 ;  /* 0x0000000000007941 */ /* 0x000fea0003800000 */
.L_x_11679:
[----:B------:R-:W-:Y:S05]  /*1bfb0*/  BRA `(.L_x_11681) ;  /* 0xffffffb000c07947 */ /* 0x000fea000383ffff */
.L_x_11564:
[----:B-1----:R-:W2:Y:S02]  /*1bfc0*/  LDL R0, [R1+0x30] ;  /* 0x0000300001007983 */ /* 0x002ea40000100800 */
[----:B--2---:R1:W2:Y:S02]  /*1bfd0*/  SYNCS.PHASECHK.TRANS64.TRYWAIT P0, [R4+URZ+0x19c80], R0 ;  /* 0x019c8000040075a7 */ /* 0x0042a4000800017f */
[----:B--2---:R-:W-:Y:S05]  /*1bfe0*/  @!P0 NANOSLEEP.SYNCS 0x989680 ;  /* 0x009896800000895d */ /* 0x004fea0003900000 */
[----:B------:R-:W2:Y:S02]  /*1bff0*/  @!P0 SYNCS.PHASECHK.TRANS64 P0, [R4+URZ+0x19c80], R0 ;  /* 0x019c8000040085a7 */ /* 0x000ea4000800007f */
[----:B--2---:R-:W-:Y:S05]  /*1c000*/  @!P0 BRA `(.L_x_11564) ;  /* 0xfffffffc00ec8947 */ /* 0x004fea000383ffff */
[----:B------:R-:W-:Y:S05]  /*1c010*/  BRA `(.L_x_11682) ;  /* 0xffffffb000d07947 */ /* 0x000fea000383ffff */
.L_x_11565:
        /* <DEDUP_REMOVED lines=8> */
.L_x_11684:
[----:B------:R-:W-:Y:S05]  /*1c0a0*/  BSYNC B0 ;  /* 0x0000000000007941 */ /* 0x000fea0003800000 */
.L_x_11683:
[----:B------:R-:W0:Y:S01]  /*1c0b0*/  S2R R7, SR_TID.X ;  /* 0x0000000000077919 */ /* 0x000e220000002100 */
[----:B------:R-:W-:Y:S02]  /*1c0c0*/  IMAD.MOV.U32 R13, RZ, RZ, R8 ;  /* 0x000000ffff0d7224 */ /* 0x000fe400078e0008 */
[----:B------:R-:W-:Y:S02]  /*1c0d0*/  IMAD.MOV.U32 R12, RZ, RZ, RZ ;  /* 0x000000ffff0c7224 */ /* 0x000fe400078e00ff */
[----:B------:R-:W-:Y:S02]  /*1c0e0*/  IMAD.MOV.U32 R11, RZ, RZ, 0x1e1f ;  /* 0x00001e1fff0b7424 */ /* 0x000fe400078e00ff */
[----:B------:R-:W-:Y:S02]  /*1c0f0*/  IMAD.MOV.U32 R15, RZ, RZ, -0x1 ;  /* 0xffffffffff0f7424 */ /* 0x000fe400078e00ff */
[----:B------:R-:W-:-:S07]  /*1c100*/  IMAD.MOV.U32 R0, RZ, RZ, R14 ;  /* 0x000000ffff007224 */ /* 0x000fce00078e000e */
[----:B0-----:R-:W-:Y:S05]  /*1c110*/  WARPSYNC.COLLECTIVE R15, `(.L_x_11685) ;  /* 0x000000000f087348 */ /* 0x001fea0003c00000 */
[----:B------:R1:W2:Y:S02]  /*1c120*/  SHFL.IDX P6, R14, R13, R12, R11 ;  /* 0x0000000c0d0e7389 */ /* 0x0002a400000c000b */
[----:B012---:R-:W-:Y:S01]  /*1c130*/  ENDCOLLECTIVE ;  /* 0x000000000000791b */ /* 0x007fe20003800000 */
.L_x_11685:
[----:B------:R-:W0:Y:S01]  /*1c140*/  LDC R11, c[0x0][0x2f4] ;  /* 0x0000bd00ff0b7b82 */ /* 0x000e220000000800 */
[----:B------:R-:W-:Y:S02]  /*1c150*/  IMAD.MOV.U32 R13, RZ, RZ, R9 ;  /* 0x000000ffff0d7224 */ /* 0x000fe400078e0009 */
[----:B------:R-:W-:Y:S02]  /*1c160*/  IMAD.SHL.U32 R15, R7, 0x10, RZ ;  /* 0x00000010070f7824 */ /* 0x000fe400078e00ff */
[----:B------:R-:W-:-:S03]  /*1c170*/  IMAD.MOV.U32 R6, RZ, RZ, R14 ;  /* 0x000000ffff067224 */ /* 0x000fc600078e000e */
[----:B------:R-:W-:-:S04]  /*1c180*/  LOP3.LUT R15, R15, 0x10, RZ, 0xc0, !PT ;  /* 0x000000100f0f7812 */ /* 0x000fc800078ec0ff */
[C---:B------:R-:W-:Y:S02]  /*1c190*/  IADD3 R6, P0, R15.reuse, R6, RZ ;  /* 0x000000060f067210 */ /* 0x040fe40007f1e0ff */
[----:B------:R-:W-:Y:S02]  /*1c1a0*/  LOP3.LUT R12, R15, 0x20, RZ, 0xfc, !PT ;  /* 0x000000200f0c7812 */ /* 0x000fe400078efcff */
[----:B------:R-:W-:Y:S01]  /*1c1b0*/  IADD3.X R7, RZ, R0, RZ, P0, !PT ;  /* 0x00000000ff077210 */ /* 0x000fe200007fe4ff */
[----:B------:R-:W-:Y:S01]  /*1c1c0*/  IMAD.IADD R0, R17, 0x1, R10 ;  /* 0x0000000111007824 */ /* 0x000fe200078e020a */
[-C--:B0-----:R-:W-:Y:S02]  /*1c1d0*/  ISETP.GE.AND P4, PT, R15, R11.reuse, PT ;  /* 0x0000000b0f00720c */ /* 0x081fe40003f86270 */
[----:B------:R-:W-:Y:S01]  /*1c1e0*/  ISETP.GE.AND P2, PT, R12, R11, PT ;  /* 0x0000000b0c00720c */ /* 0x000fe20003f46270 */
[----:B------:R-:W-:Y:S01]  /*1c1f0*/  IMAD.MOV.U32 R12, RZ, RZ, 0x1 ;  /* 0x00000001ff0c7424 */ /* 0x000fe200078e00ff */
[----:B------:R-:W-:-:S02]  /*1c200*/  ISETP.LT.OR P0, PT, R2, 0x1, P4 ;  /* 0x000000010200780c */ /* 0x000fc40002701670 */
[----:B------:R-:W-:-:S11]  /*1c210*/  LOP3.LUT R15, R15, 0x40, RZ, 0xfc, !PT ;  /* 0x000000400f0f7812 */ /* 0x000fd600078efcff */
        /* <DEDUP_REMOVED lines=13> */
.L_x_11686:
        /* <DEDUP_REMOVED lines=10> */
.L_x_11687:
[----:B------:R-:W-:Y:S01]  /*1c390*/  IMAD.MOV.U32 R6, RZ, RZ, R14 ;  /* 0x000000ffff067224 */ /* 0x000fe200078e000e */
[----:B------:R-:W-:Y:S06]  /*1c3a0*/  BRA `(.L_x_11688) ;  /* 0xffffffb000a47947 */ /* 0x000fec000383ffff */
.L_x_11570:
[----:B---3--:R-:W3:Y:S02]  /*1c3b0*/  LDL R2, [R1+0x30] ;  /* 0x0000300001027983 */ /* 0x008ee40000100800 */
[----:B---3--:R3:W4:Y:S02]  /*1c3c0*/  SYNCS.PHASECHK.TRANS64.TRYWAIT P0, [R4+URZ+0x19c40], R2 ;  /* 0x019c4002040075a7 */ /* 0x008724000800017f */
[----:B----4-:R-:W-:Y:S05]  /*1c3d0*/  @!P0 NANOSLEEP.SYNCS 0x989680 ;  /* 0x009896800000895d */ /* 0x010fea0003900000 */
[----:B------:R-:W4:Y:S02]  /*1c3e0*/  @!P0 SYNCS.PHASECHK.TRANS64 P0, [R4+URZ+0x19c40], R2 ;  /* 0x019c4002040085a7 */ /* 0x000f24000800007f */
[----:B----4-:R-:W-:Y:S05]  /*1c3f0*/  @!P0 BRA `(.L_x_11570) ;  /* 0xfffffffc00ec8947 */ /* 0x010fea000383ffff */
[----:B------:R-:W-:Y:S05]  /*1c400*/  BRA `(.L_x_11689) ;  /* 0xffffffb400147947 */ /* 0x000fea000383ffff */
.L_x_11571:
[----:B------:R-:W-:Y:S01]  /*1c410*/  BSSY B0, `(.L_x_11690) ;  /* 0x0000008000007945 */ /* 0x000fe20003800000 */
[----:B------:R-:W-:Y:S02]  /*1c420*/  IMAD.MOV.U32 R13, RZ, RZ, R6 ;  /* 0x000000ffff0d7224 */ /* 0x000fe400078e0006 */
[----:B------:R-:W-:Y:S02]  /*1c430*/  IMAD.MOV.U32 R12, RZ, RZ, RZ ;  /* 0x000000ffff0c7224 */ /* 0x000fe400078e00ff */
[----:B------:R-:W-:Y:S02]  /*1c440*/  IMAD.MOV.U32 R11, RZ, RZ, 0x1e1f ;  /* 0x00001e1fff0b7424 */ /* 0x000fe400078e00ff */
[----:B------:R-:W-:-:S07]  /*1c450*/  IMAD.MOV.U32 R15, RZ, RZ, -0x1 ;  /* 0xffffffffff0f7424 */ /* 0x000fce00078e00ff */
[----:B--2---:R-:W-:Y:S05]  /*1c460*/  WARPSYNC.COLLECTIVE R15, `(.L_x_11691) ;  /* 0x000000000f087348 */ /* 0x004fea0003c00000 */
[----:B------:R0:W1:Y:S02]  /*1c470*/  SHFL.IDX P6, R14, R13, R12, R11 ;  /* 0x0000000c0d0e7389 */ /* 0x00006400000c000b */
[----:B012---:R-:W-:Y:S01]  /*1c480*/  ENDCOLLECTIVE ;  /* 0x000000000000791b */ /* 0x007fe20003800000 */
.L_x_11691:
[----:B------:R-:W-:Y:S05]  /*1c490*/  BSYNC B0 ;  /* 0x0000000000007941 */ /* 0x000fea0003800000 */
.L_x_11690:
        /* <DEDUP_REMOVED lines=8> */
.L_x_11692:
[----:B------:R-:W-:Y:S02]  /*1c520*/  IMAD.MOV.U32 R13, RZ, RZ, R6 ;  /* 0x000000ffff0d7224 */ /* 0x000fe400078e0006 */
[----:B------:R-:W-:Y:S02]  /*1c530*/  IMAD.MOV.U32 R12, RZ, RZ, 0x1 ;  /* 0x00000001ff0c7424 */ /* 0x000fe400078e00ff */
[----:B------:R-:W-:-:S07]  /*1c540*/  IMAD.MOV.U32 R3, RZ, RZ, R14 ;  /* 0x000000ffff037224 */ /* 0x000fce00078e000e */
[----:B------:R-:W-:Y:S05]  /*1c550*/  WARPSYNC.COLLECTIVE R15, `(.L_x_11693) ;  /* 0x000000000f087348 */ /* 0x000fea0003c00000 */
[----:B------:R0:W1:Y:S02]  /*1c560*/  SHFL.IDX P6, R14, R13, R12, R11 ;  /* 0x0000000c0d0e7389 */ /* 0x00006400000c000b */
[----:B01----:R-:W-:Y:S01]  /*1c570*/  ENDCOLLECTIVE ;  /* 0x000000000000791b */ /* 0x003fe20003800000 */
.L_x_11693:
        /* <DEDUP_REMOVED lines=10> */
.L_x_11694:
        /* <DEDUP_REMOVED lines=8> */
.L_x_11576:
        /* <DEDUP_REMOVED lines=9> */
.L_x_11696:
[----:B------:R-:W-:Y:S01]  /*1c730*/  ISETP.GE.AND P2, PT, R25, R0, PT ;  /* 0x000000001900720c */ /* 0x000fe20003f46270 */
[----:B------:R-:W-:Y:S02]  /*1c740*/  IMAD.MOV.U32 R13, RZ, RZ, R6 ;  /* 0x000000ffff0d7224 */ /* 0x000fe400078e0006 */
[----:B------:R-:W-:-:S10]  /*1c750*/  IMAD.MOV.U32 R2, RZ, RZ, R14 ;  /* 0x000000ffff027224 */ /* 0x000fd400078e000e */
[----:B------:R-:W-:Y:S05]  /*1c760*/  WARPSYNC.COLLECTIVE R15, `(.L_x_11697) ;  /* 0x000000000f087348 */ /* 0x000fea0003c00000 */
[----:B------:R0:W1:Y:S02]  /*1c770*/  SHFL.IDX P6, R14, R13, R12, R11 ;  /* 0x0000000c0d0e7389 */ /* 0x00006400000c000b */
[----:B01----:R-:W-:Y:S01]  /*1c780*/  ENDCOLLECTIVE ;  /* 0x000000000000791b */ /* 0x003fe20003800000 */
.L_x_11697:
[----:B------:R-:W-:Y:S01]  /*1c790*/  MOV R13, R5 ;  /* 0x00000005000d7202 */ /* 0x000fe20000000f00 */
[----:B------:R-:W-:Y:S02]  /*1c7a0*/  IMAD.MOV.U32 R12, RZ, RZ, 0x1 ;  /* 0x00000001ff0c7424 */ /* 0x000fe400078e00ff */
[----:B------:R-:W-:-:S07]  /*1c7b0*/  IMAD.MOV.U32 R3, RZ, RZ, R14 ;  /* 0x000000ffff037224 */ /* 0x000fce00078e000e */
[----:B------:R-:W-:Y:S05]  /*1c7c0*/  WARPSYNC.COLLECTIVE R15, `(.L_x_11698) ;  /* 0x000000000f087348 */ /* 0x000fea0003c00000 */
[----:B------:R0:W1:Y:S02]  /*1c7d0*/  SHFL.IDX P6, R14, R13, R12, R11 ;  /* 0x0000000c0d0e7389 */ /* 0x00006400000c000b */
[----:B01----:R-:W-:Y:S01]  /*1c7e0*/  ENDCOLLECTIVE ;  /* 0x000000000000791b */ /* 0x003fe20003800000 */
.L_x_11698:
        /* <DEDUP_REMOVED lines=10> */
.L_x_11699:
        /* <DEDUP_REMOVED lines=13> */
.L_x_11700:
        /* <DEDUP_REMOVED lines=14> */
.L_x_11701:
[----:B------:R-:W-:Y:S01]  /*1ca40*/  IMAD.MOV.U32 R2, RZ, RZ, R14 ;  /* 0x000000ffff027224 */ /* 0x000fe200078e000e */
[----:B------:R-:W-:Y:S06]  /*1ca50*/  BRA `(.L_x_11702) ;  /* 0xffffffb800cc7947 */ /* 0x000fec000383ffff */
.L_x_11581:
[----:B--2---:R2:W3:Y:S02]  /*1ca60*/  SYNCS.PHASECHK.TRANS64.TRYWAIT P0, [R17+URZ+0x19c20], R0 ;  /* 0x019c2000110075a7 */ /* 0x0044e4000800017f */
[----:B---3--:R-:W-:Y:S05]  /*1ca70*/  @!P0 NANOSLEEP.SYNCS 0x989680 ;  /* 0x009896800000895d */ /* 0x008fea0003900000 */
[----:B------:R-:W3:Y:S02]  /*1ca80*/  @!P0 SYNCS.PHASECHK.TRANS64 P0, [R17+URZ+0x19c20], R0 ;  /* 0x019c2000110085a7 */ /* 0x000ee4000800007f */
[----:B---3--:R-:W-:Y:S05]  /*1ca90*/  @!P0 BRA `(.L_x_11581) ;  /* 0xfffffffc00f08947 */ /* 0x008fea000383ffff */
[----:B------:R-:W-:Y:S05]  /*1caa0*/  BRA `(.L_x_11703) ;  /* 0xffffffbc003c7947 */ /* 0x000fea000383ffff */
.L_x_11585:
[----:B0-----:R0:W1:Y:S02]  /*1cab0*/  SYNCS.PHASECHK.TRANS64.TRYWAIT P0, [R0+URZ+0x19c80], R10 ;  /* 0x019c800a000075a7 */ /* 0x001064000800017f */
[----:B-1----:R-:W-:Y:S05]  /*1cac0*/  @!P0 NANOSLEEP.SYNCS 0x989680 ;  /* 0x009896800000895d */ /* 0x002fea0003900000 */
[----:B------:R-:W1:Y:S02]  /*1cad0*/  @!P0 SYNCS.PHASECHK.TRANS64 P0, [R0+URZ+0x19c80], R10 ;  /* 0x019c800a000085a7 */ /* 0x000e64000800007f */
[----:B-1----:R-:W-:Y:S05]  /*1cae0*/  @!P0 BRA `(.L_x_11585) ;  /* 0xfffffffc00f08947 */ /* 0x002fea000383ffff */
[----:B------:R-:W-:Y:S05]  /*1caf0*/  BRA `(.L_x_11704) ;  /* 0xffffffc0000c7947 */ /* 0x000fea000383ffff */
.L_x_11586:
        /* <DEDUP_REMOVED lines=8> */
.L_x_11706:
[----:B------:R-:W-:Y:S05]  /*1cb80*/  BSYNC B0 ;  /* 0x0000000000007941 */ /* 0x000fea0003800000 */
.L_x_11705:
[----:B------:R-:W0:Y:S01]  /*1cb90*/  S2R R2, SR_TID.X ;  /* 0x0000000000027919 */ /* 0x000e220000002100 */
[----:B------:R-:W-:Y:S02]  /*1cba0*/  IMAD.MOV.U32 R13, RZ, RZ, R25 ;  /* 0x000000ffff0d7224 */ /* 0x000fe400078e0019 */
[----:B------:R-:W-:Y:S02]  /*1cbb0*/  IMAD.MOV.U32 R12, RZ, RZ, RZ ;  /* 0x000000ffff0c7224 */ /* 0x000fe400078e00ff */
[----:B------:R-:W-:Y:S02]  /*1cbc0*/  IMAD.MOV.U32 R11, RZ, RZ, 0x1e1f ;  /* 0x00001e1fff0b7424 */ /* 0x000fe400078e00ff */
[----:B------:R-:W-:Y:S02]  /*1cbd0*/  IMAD.MOV.U32 R15, RZ, RZ, -0x1 ;  /* 0xffffffffff0f7424 */ /* 0x000fe400078e00ff */
[----:B------:R-:W-:Y:S02]  /*1cbe0*/  IMAD.MOV.U32 R3, RZ, RZ, R14 ;  /* 0x000000ffff037224 */ /* 0x000fe400078e000e */
[----:B------:R-:W-:-:S07]  /*1cbf0*/  IMAD.IADD R6, R17, 0x1, R6 ;  /* 0x0000000111067824 */ /* 0x000fce00078e0206 */
[----:B0-----:R-:W-:Y:S05]  /*1cc00*/  WARPSYNC.COLLECTIVE R15, `(.L_x_11707) ;  /* 0x000000000f087348 */ /* 0x001fea0003c00000 */
[----:B------:R1:W2:Y:S02]  /*1cc10*/  SHFL.IDX P6, R14, R13, R12, R11 ;  /* 0x0000000c0d0e7389 */ /* 0x0002a400000c000b */
[----:B012---:R-:W-:Y:S01]  /*1cc20*/  ENDCOLLECTIVE ;  /* 0x000000000000791b */ /* 0x007fe20003800000 */
.L_x_11707:
[----:B------:R-:W-:Y:S02]  /*1cc30*/  IMAD.MOV.U32 R13, RZ, RZ, R21 ;  /* 0x000000ffff0d7224 */ /* 0x000fe400078e0015 */
[----:B------:R-:W-:Y:S02]  /*1cc40*/  IMAD.MOV.U32 R12, RZ, RZ, 0x1 ;  /* 0x00000001ff0c7424 */ /* 0x000fe400078e00ff */
[----:B------:R-:W-:Y:S02]  /*1cc50*/  IMAD.SHL.U32 R15, R2, 0x10, RZ ;  /* 0x00000010020f7824 */ /* 0x000fe400078e00ff */
[----:B------:R-:W-:-:S03]  /*1cc60*/  IMAD.MOV.U32 R2, RZ, RZ, R14 ;  /* 0x000000ffff027224 */ /* 0x000fc600078e000e */
[----:B------:R-:W-:-:S04]  /*1cc70*/  LOP3.LUT R15, R15, 0x10, RZ, 0xc0, !PT ;  /* 0x000000100f0f7812 */ /* 0x000fc800078ec0ff */
[----:B------:R-:W-:Y:S01]  /*1cc80*/  IADD3 R2, P0, R15, R2, RZ ;  /* 0x000000020f027210 */ /* 0x000fe20007f1e0ff */
[----:B------:R-:W-:-:S04]  /*1cc90*/  IMAD.MOV.U32 R15, RZ, RZ, -0x1 ;  /* 0xffffffffff0f7424 */ /* 0x000fc800078e00ff */
[----:B------:R-:W-:-:S08]  /*1cca0*/  IMAD.X R3, RZ, RZ, R3, P0 ;  /* 0x000000ffff037224 */ /* 0x000fd000000e0603 */
[----:B------:R-:W-:Y:S05]  /*1ccb0*/  WARPSYNC.COLLECTIVE R15, `(.L_x_11708) ;  /* 0x000000000f087348 */ /* 0x000fea0003c00000 */
[----:B------:R0:W1:Y:S02]  /*1ccc0*/  SHFL.IDX P6, R14, R13, R12, R11 ;  /* 0x0000000c0d0e7389 */ /* 0x00006400000c000b */
[----:B01----:R-:W-:Y:S01]  /*1ccd0*/  ENDCOLLECTIVE ;  /* 0x000000000000791b */ /* 0x003fe20003800000 */
.L_x_11708:
[----:B------:R-:W-:Y:S01]  /*1cce0*/  @!PT LDS RZ, [RZ] ;  /* 0x00000000fffff984 */ /* 0x000fe20000000800 */
[----:B------:R-:W-:Y:S01]  /*1ccf0*/  @!PT LDS RZ, [RZ] ;  /* 0x00000000fffff984 */ /* 0x000fe20000000800 */
[----:B------:R-:W-:Y:S01]  /*1cd00*/  @!PT LDS RZ, [RZ] ;  /* 0x00000000fffff984 */ /* 0x000fe20000000800 */
[----:B------:R0:W-:Y:S04]  /*1cd10*/  LDGSTS.E.BYPASS.LTC128B.128 [R6+0x9000], desc[UR42][R2.64], !P4 ;  /* 0x0900000002067fae */ /* 0x0001e8000e101d6a */
[----:B------:R0:W-:Y:S04]  /*1cd20*/  LDGSTS.E.BYPASS.LTC128B.128 [R6+0xa000], desc[UR42][R2.64+0x20], !P3 ;  /* 0x0a00002002067fae */ /* 0x0001e8000d901d6a */
[----:B------:R0:W-:Y:S01]  /*1cd30*/  LDGSTS.E.BYPASS.LTC128B.128 [R6+0xb000], desc[UR42][R2.64+0x40], !P2 ;  /* 0x0b00004002067fae */ /* 0x0001e2000d101d6a */
[----:B------:R-:W-:Y:S02]  /*1cd40*/  IMAD.MOV.U32 R13, RZ, RZ, R25 ;  /* 0x000000ffff0d7224 */ /* 0x000fe400078e0019 */
[----:B------:R-:W-:-:S07]  /*1cd50*/  IMAD.MOV.U32 R21, RZ, RZ, R14 ;  /* 0x000000ffff157224 */ /* 0x000fce00078e000e */
[----:B0-----:R-:W-:Y:S05]  /*1cd60*/  WARPSYNC.COLLECTIVE R15, `(.L_x_11709) ;  /* 0x000000000f087348 */ /* 0x001fea0003c00000 */
[----:B------:R1:W2:Y:S02]  /*1cd70*/  SHFL.IDX P6, R14, R13, R12, R11 ;  /* 0x0000000c0d0e7389 */ /* 0x0002a400000c000b */
[----:B012---:R-:W-:Y:S01]  /*1cd80*/  ENDCOLLECTIVE ;  /* 0x000000000000791b */ /* 0x007fe20003800000 */
.L_x_11709:
[----:B------:R-:W-:Y:S01]  /*1cd90*/  IMAD.MOV.U32 R2, RZ, RZ, R14 ;  /* 0x000000ffff027224 */ /* 0x000fe200078e000e */
[----:B------:R-:W-:Y:S06]  /*1cda0*/  BRA `(.L_x_11710) ;  /* 0xffffffc000147947 */ /* 0x000fec000383ffff */
.L_x_11591:
[----:B---3--:R3:W4:Y:S02]  /*1cdb0*/  SYNCS.PHASECHK.TRANS64.TRYWAIT P0, [R0+URZ+0x19c40], R10 ;  /* 0x019c400a000075a7 */ /* 0x008724000800017f */
[----:B----4-:R-:W-:Y:S05]  /*1cdc0*/  @!P0 NANOSLEEP.SYNCS 0x989680 ;  /* 0x009896800000895d */ /* 0x010fea0003900000 */
[----:B------:R-:W4:Y:S02]  /*1cdd0*/  @!P0 SYNCS.PHASECHK.TRANS64 P0, [R0+URZ+0x19c40], R10 ;  /* 0x019c400a000085a7 */ /* 0x000f24000800007f */
[----:B----4-:R-:W-:Y:S05]  /*1cde0*/  @!P0 BRA `(.L_x_11591) ;  /* 0xfffffffc00f08947 */ /* 0x010fea000383ffff */
[----:B------:R-:W-:Y:S05]  /*1cdf0*/  BRA `(.L_x_11711) ;  /* 0xffffffc000787947 */ /* 0x000fea000383ffff */
.L_x_11592:
        /* <DEDUP_REMOVED lines=8> */
.L_x_11713:
[----:B------:R-:W-:Y:S05]  /*1ce80*/  BSYNC B0 ;  /* 0x0000000000007941 */ /* 0x000fea0003800000 */
.L_x_11712:
        /* <DEDUP_REMOVED lines=8> */
.L_x_11714:
[----:B------:R-:W-:Y:S02]  /*1cf10*/  IMAD.MOV.U32 R13, RZ, RZ, R8 ;  /* 0x000000ffff0d7224 */ /* 0x000fe400078e0008 */
[----:B------:R-:W-:Y:S02]  /*1cf20*/  IMAD.MOV.U32 R12, RZ, RZ, 0x1 ;  /* 0x00000001ff0c7424 */ /* 0x000fe400078e00ff */
[----:B------:R-:W-:-:S07]  /*1cf30*/  IMAD.MOV.U32 R2, RZ, RZ, R14 ;  /* 0x000000ffff027224 */ /* 0x000fce00078e000e */
[----:B------:R-:W-:Y:S05]  /*1cf40*/  WARPSYNC.COLLECTIVE R15, `(.L_x_11715) ;  /* 0x000000000f087348 */ /* 0x000fea0003c00000 */
[----:B------:R0:W1:Y:S02]  /*1cf50*/  SHFL.IDX P6, R14, R13, R12, R11 ;  /* 0x0000000c0d0e7389 */ /* 0x00006400000c000b */
[----:B01----:R-:W-:Y:S01]  /*1cf60*/  ENDCOLLECTIVE ;  /* 0x000000000000791b */ /* 0x003fe20003800000 */
.L_x_11715:
        /* <DEDUP_REMOVED lines=13> */
.L_x_11716:
[----:B------:R-:W-:Y:S01]  /*1d040*/  IMAD.MOV.U32 R2, RZ, RZ, R14 ;  /* 0x000000ffff027224 */ /* 0x000fe200078e000e */
[----:B------:R-:W-:Y:S06]  /*1d050*/  BRA `(.L_x_11717) ;  /* 0xffffffc0007c7947 */ /* 0x000fec000383ffff */
.L_x_11597:
[----:B0-----:R0:W2:Y:S02]  /*1d060*/  SYNCS.PHASECHK.TRANS64.TRYWAIT P2, [R2+URZ+0x19c70], R0 ;  /* 0x019c7000020075a7 */ /* 0x0010a4000804017f */
[----:B--2---:R-:W-:Y:S05]  /*1d070*/  @!P2 NANOSLEEP.SYNCS 0x989680 ;  /* 0x009896800000a95d */ /* 0x004fea0003900000 */
[----:B------:R-:W2:Y:S02]  /*1d080*/  @!P2 SYNCS.PHASECHK.TRANS64 P2, [R2+URZ+0x19c70], R0 ;  /* 0x019c70000200a5a7 */ /* 0x000ea4000804007f */
[----:B--2---:R-:W-:Y:S05]  /*1d090*/  @!P2 BRA `(.L_x_11597) ;  /* 0xfffffffc00f0a947 */ /* 0x004fea000383ffff */
[----:B------:R-:W-:Y:S05]  /*1d0a0*/  BRA `(.L_x_11718) ;  /* 0xffffffc000e87947 */ /* 0x000fea000383ffff */
.L_x_11599:
[----:B0-----:R0:W2:Y:S02]  /*1d0b0*/  SYNCS.PHASECHK.TRANS64.TRYWAIT P2, [R2+URZ+0x19c60], R3 ;  /* 0x019c6003020075a7 */ /* 0x0010a4000804017f */
[----:B--2---:R-:W-:Y:S05]  /*1d0c0*/  @!P2 NANOSLEEP.SYNCS 0x989680 ;  /* 0x009896800000a95d */ /* 0x004fea0003900000 */
[----:B------:R-:W2:Y:S02]  /*1d0d0*/  @!P2 SYNCS.PHASECHK.TRANS64 P2, [R2+URZ+0x19c60], R3 ;  /* 0x019c60030200a5a7 */ /* 0x000ea4000804007f */
[----:B--2---:R-:W-:Y:S05]  /*1d0e0*/  @!P2 BRA `(.L_x_11599) ;  /* 0xfffffffc00f0a947 */ /* 0x004fea000383ffff */
[----:B------:R-:W-:Y:S05]  /*1d0f0*/  BRA `(.L_x_11719) ;  /* 0xffffffc000f87947 */ /* 0x000fea000383ffff */
.L_x_11607:
[----:B--2---:R2:W3:Y:S02]  /*1d100*/  SYNCS.PHASECHK.TRANS64.TRYWAIT P1, [R0+URZ+0x19c70], R2 ;  /* 0x019c7002000075a7 */ /* 0x0044e4000802017f */
[----:B---3--:R-:W-:Y:S05]  /*1d110*/  @!P1 NANOSLEEP.SYNCS 0x989680 ;  /* 0x009896800000995d */ /* 0x008fea0003900000 */
[----:B------:R-:W3:Y:S02]  /*1d120*/  @!P1 SYNCS.PHASECHK.TRANS64 P1, [R0+URZ+0x19c70], R2 ;  /* 0x019c7002000095a7 */ /* 0x000ee4000802007f */
[----:B---3--:R-:W-:Y:S05]  /*1d130*/  @!P1 BRA `(.L_x_11607) ;  /* 0xfffffffc00f09947 */ /* 0x008fea000383ffff */
[----:B------:R-:W-:Y:S05]  /*1d140*/  BRA `(.L_x_11720) ;  /* 0xffffffc800987947 */ /* 0x000fea000383ffff */
.L_x_11609:
[----:B0-----:R0:W2:Y:S02]  /*1d150*/  SYNCS.PHASECHK.TRANS64.TRYWAIT P1, [R0+URZ+0x19c60], R2 ;  /* 0x019c6002000075a7 */ /* 0x0010a4000802017f */
[----:B--2---:R-:W-:Y:S05]  /*1d160*/  @!P1 NANOSLEEP.SYNCS 0x989680 ;  /* 0x009896800000995d */ /* 0x004fea0003900000 */
[----:B------:R-:W2:Y:S02]  /*1d170*/  @!P1 SYNCS.PHASECHK.TRANS64 P1, [R0+URZ+0x19c60], R2 ;  /* 0x019c6002000095a7 */ /* 0x000ea4000802007f */
[----:B--2---:R-:W-:Y:S05]  /*1d180*/  @!P1 BRA `(.L_x_11609) ;  /* 0xfffffffc00f09947 */ /* 0x004fea000383ffff */
[----:B------:R-:W-:Y:S05]  /*1d190*/  BRA `(.L_x_11721) ;  /* 0xffffffc800a47947 */ /* 0x000fea000383ffff */
.L_x_11614:
        /* <DEDUP_REMOVED lines=8> */
.L_x_11723:
[----:B------:R-:W-:Y:S05]  /*1d220*/  BSYNC B0 ;  /* 0x0000000000007941 */ /* 0x000fea0003800000 */
.L_x_11722:
        /* <DEDUP_REMOVED lines=9> */
.L_x_11724:
        /* <DEDUP_REMOVED lines=14> */
[----:B------:R-:W-:Y:S01]  /*1d3a0*/  ISETP.GE.U32.AND P5, PT, R9, 0x10, PT ;  /* 0x000000100900780c */ /* 0x000fe20003fa6070 */
[----:B--2---:R-:W-:Y:S01]  /*1d3b0*/  @!P1 IMAD.MOV.U32 R5, RZ, RZ, R6 ;  /* 0x000000ffff059224 */ /* 0x004fe200078e0006 */
[----:B------:R-:W-:-:S02]  /*1d3c0*/  CS2R R6, SRZ ;  /* 0x0000000000067805 */ /* 0x000fc4000001ff00 */
[----:B---3--:R-:W-:Y:S01]  /*1d3d0*/  @!P1 IMAD.MOV.U32 R6, RZ, RZ, R2 ;  /* 0x000000ffff069224 */ /* 0x008fe200078e0002 */
[----:B------:R-:W-:-:S03]  /*1d3e0*/  ISETP.NE.AND P1, PT, R9, RZ, PT ;  /* 0x000000ff0900720c */ /* 0x000fc60003f25270 */
[----:B------:R-:W-:-:S04]  /*1d3f0*/  IMAD R2, R6, R5, RZ ;  /* 0x0000000506027224 */ /* 0x000fc800078e02ff */
[----:B------:R-:W-:-:S07]  /*1d400*/  IMAD.MOV.U32 R13, RZ, RZ, R2 ;  /* 0x000000ffff0d7224 */ /* 0x000fce00078e0002 */
[----:B------:R-:W-:Y:S05]  /*1d410*/  WARPSYNC.COLLECTIVE R15, `(.L_x_11725) ;  /* 0x000000000f087348 */ /* 0x000fea0003c00000 */
[----:B------:R0:W1:Y:S02]  /*1d420*/  SHFL.UP P6, R14, R13, R12, R11 ;  /* 0x0400000c0d0e7389 */ /* 0x00006400000c000b */
[----:B01----:R-:W-:Y:S01]  /*1d430*/  ENDCOLLECTIVE ;  /* 0x000000000000791b */ /* 0x003fe20003800000 */
.L_x_11725:
[----:B------:R-:W-:Y:S01]  /*1d440*/  MOV R12, 0x2 ;  /* 0x00000002000c7802 */ /* 0x000fe20000000f00 */
[----:B------:R-:W-:-:S05]  /*1d450*/  IMAD.MOV.U32 R3, RZ, RZ, R14 ;  /* 0x000000ffff037224 */ /* 0x000fca00078e000e */
[----:B------:R-:W-:-:S05]  /*1d460*/  SEL R3, R3, RZ, P1 ;  /* 0x000000ff03037207 */ /* 0x000fca0000800000 */
[----:B------:R-:W-:-:S04]  /*1d470*/  IMAD.IADD R2, R2, 0x1, R3 ;  /* 0x0000000102027824 */ /* 0x000fc800078e0203 */
[----:B------:R-:W-:-:S07]  /*1d480*/  IMAD.MOV.U32 R13, RZ, RZ, R2 ;  /* 0x000000ffff0d7224 */ /* 0x000fce00078e0002 */
[----:B------:R-:W-:Y:S05]  /*1d490*/  WARPSYNC.COLLECTIVE R15, `(.L_x_11726) ;  /* 0x000000000f087348 */ /* 0x000fea0003c00000 */
[----:B------:R0:W1:Y:S02]  /*1d4a0*/  SHFL.UP P6, R14, R13, R12, R11 ;  /* 0x0400000c0d0e7389 */ /* 0x00006400000c000b */
[----:B01----:R-:W-:Y:S01]  /*1d4b0*/  ENDCOLLECTIVE ;  /* 0x000000000000791b */ /* 0x003fe20003800000 */
.L_x_11726:
        /* <DEDUP_REMOVED lines=8> */
.L_x_11727:
        /* <DEDUP_REMOVED lines=8> */
.L_x_11728:
        /* <DEDUP_REMOVED lines=8> */
.L_x_11729:
        /* <DEDUP_REMOVED lines=9> */
.L_x_11730:
[----:B------:R-:W-:Y:S01]  /*1d6d0*/  IMAD.MOV.U32 R3, RZ, RZ, R14 ;  /* 0x000000ffff037224 */ /* 0x000fe200078e000e */
[----:B------:R-:W-:Y:S06]  /*1d6e0*/  BRA `(.L_x_11731) ;  /* 0xffffffcc007c7947 */ /* 0x000fec000383ffff */
.L_x_11617:
        /* <DEDUP_REMOVED lines=8> */
.L_x_11733:
[----:B------:R-:W-:Y:S05]  /*1d770*/  BSYNC B0 ;  /* 0x0000000000007941 */ /* 0x000fea0003800000 */
.L_x_11732:
        /* <DEDUP_REMOVED lines=10> */
.L_x_11734:
        /* <DEDUP_REMOVED lines=8> */
.L_x_11735:
[----:B------:R-:W-:Y:S01]  /*1d8a0*/  IMAD.MOV.U32 R12, RZ, RZ, 0x8 ;  /* 0x00000008ff0c7424 */ /* 0x000fe200078e00ff */
[----:B------:R-:W-:-:S04]  /*1d8b0*/  MOV R3, R14 ;  /* 0x0000000e00037202 */ /* 0x000fc80000000f00 */
[----:B------:R-:W-:-:S05]  /*1d8c0*/  SEL R3, R3, RZ, P3 ;  /* 0x000000ff03037207 */ /* 0x000fca0001800000 */
[----:B------:R-:W-:-:S04]  /*1d8d0*/  IMAD.IADD R2, R2, 0x1, R3 ;  /* 0x0000000102027824 */ /* 0x000fc800078e0203 */
[----:B------:R-:W-:-:S07]  /*1d8e0*/  IMAD.MOV.U32 R13, RZ, RZ, R2 ;  /* 0x000000ffff0d7224 */ /* 0x000fce00078e0002 */
[----:B------:R-:W-:Y:S05]  /*1d8f0*/  WARPSYNC.COLLECTIVE R15, `(.L_x_11736) ;  /* 0x000000000f087348 */ /* 0x000fea0003c00000 */
[----:B------:R0:W1:Y:S02]  /*1d900*/  SHFL.UP P6, R14, R13, R12, R11 ;  /* 0x0400000c0d0e7389 */ /* 0x00006400000c000b */
[----:B01----:R-:W-:Y:S01]  /*1d910*/  ENDCOLLECTIVE ;  /* 0x000000000000791b */ /* 0x003fe20003800000 */
.L_x_11736:
        /* <DEDUP_REMOVED lines=8> */
.L_x_11737:
        /* <DEDUP_REMOVED lines=9> */
.L_x_11738:
[----:B------:R-:W-:Y:S01]  /*1da30*/  IMAD.MOV.U32 R3, RZ, RZ, R14 ;  /* 0x000000ffff037224 */ /* 0x000fe200078e000e */
[----:B------:R-:W-:Y:S06]  /*1da40*/  BRA `(.L_x_11739) ;  /* 0xffffffcc00487947 */ /* 0x000fec000383ffff */
.L_x_11619:
[----:B------:R-:W-:Y:S01]  /*1da50*/  BSSY B0, `(.L_x_11740) ;  /* 0x0000006000007945 */ /* 0x000fe20003800000 */
[----:B------:R-:W-:Y:S01]  /*1da60*/  PLOP3.LUT P6, PT, P6, PT, PT, 0x8, 0x0 ;  /* 0x000000000000781c */ /* 0x000fe200037ce170 */
[----:B------:R-:W-:-:S12]  /*1da70*/  IMAD.MOV.U32 R15, RZ, RZ, -0x1 ;  /* 0xffffffffff0f7424 */ /* 0x000fd800078e00ff */
[----:B0-----:R-:W-:Y:S05]  /*1da80*/  WARPSYNC.COLLECTIVE R15, `(.L_x_11741) ;  /* 0x000000000f087348 */ /* 0x001fea0003c00000 */
[----:B------:R-:W-:Y:S01]  /*1da90*/  VOTE.ANY R14, PT, P6 ;  /* 0x00000000000e7806 */ /* 0x000fe200030e0100 */
[----:B0-----:R-:W-:Y:S06]  /*1daa0*/  ENDCOLLECTIVE ;  /* 0x000000000000791b */ /* 0x001fec0003800000 */
.L_x_11741:
[----:B------:R-:W-:Y:S05]  /*1dab0*/  BSYNC B0 ;  /* 0x0000000000007941 */ /* 0x000fea0003800000 */
.L_x_11740:
[----:B------:R-:W-:Y:S02]  /*1dac0*/  IMAD.MOV.U32 R3, RZ, RZ, R14 ;  /* 0x000000ffff037224 */ /* 0x000fe400078e000e */
[----:B------:R-:W-:Y:S02]  /*1dad0*/  IMAD.MOV.U32 R13, RZ, RZ, R5 ;  /* 0x000000ffff0d7224 */ /* 0x000fe400078e0005 */
[----:B------:R-:W0:Y:S01]  /*1dae0*/  POPC R4, R3 ;  /* 0x0000000300047309 */ /* 0x000e220000000000 */
[----:B------:R-:W-:Y:S02]  /*1daf0*/  IMAD.MOV.U32 R11, RZ, RZ, 0x1f ;  /* 0x0000001fff0b7424 */ /* 0x000fe400078e00ff */
[----:B------:R-:W-:Y:S02]  /*1db00*/  IMAD.MOV.U32 R15, RZ, RZ, -0x1 ;  /* 0xffffffffff0f7424 */ /* 0x000fe400078e00ff */
[----:B0-----:R-:W-:-:S07]  /*1db10*/  IMAD.MOV.U32 R12, RZ, RZ, R4 ;  /* 0x000000ffff0c7224 */ /* 0x001fce00078e0004 */
[----:B------:R-:W-:Y:S05]  /*1db20*/  WARPSYNC.COLLECTIVE R15, `(.L_x_11742) ;  /* 0x000000000f087348 */ /* 0x000fea0003c00000 */
[----:B------:R0:W1:Y:S02]  /*1db30*/  SHFL.IDX P6, R14, R13, R12, R11 ;  /* 0x0000000c0d0e7389 */ /* 0x00006400000c000b */
[----:B01----:R-:W-:Y:S01]  /*1db40*/  ENDCOLLECTIVE ;  /* 0x000000000000791b */ /* 0x003fe20003800000 */
.L_x_11742:
[----:B------:R-:W-:Y:S02]  /*1db50*/  IMAD.MOV.U32 R13, RZ, RZ, R6 ;  /* 0x000000ffff0d7224 */ /* 0x000fe400078e0006 */
[----:B------:R-:W-:-:S07]  /*1db60*/  IMAD.MOV.U32 R5, RZ, RZ, R14 ;  /* 0x000000ffff057224 */ /* 0x000fce00078e000e */
[----:B------:R-:W-:Y:S05]  /*1db70*/  WARPSYNC.COLLECTIVE R15, `(.L_x_11743) ;  /* 0x000000000f087348 */ /* 0x000fea0003c00000 */
[----:B------:R0:W1:Y:S02]  /*1db80*/  SHFL.IDX P6, R14, R13, R12, R11 ;  /* 0x0000000c0d0e7389 */ /* 0x00006400000c000b */
[----:B01----:R-:W-:Y:S01]  /*1db90*/  ENDCOLLECTIVE ;  /* 0x000000000000791b */ /* 0x003fe20003800000 */
.L_x_11743:
[----:B------:R-:W-:Y:S01]  /*1dba0*/  IMAD.MOV.U32 R6, RZ, RZ, R14 ;  /* 0x000000ffff067224 */ /* 0x000fe200078e000e */
[----:B------:R-:W-:Y:S06]  /*1dbb0*/  BRA `(.L_x_11744) ;  /* 0xffffffcc00287947 */ /* 0x000fec000383ffff */
.L_x_11621:
[----:B------:R-:W-:Y:S01]  /*1dbc0*/  BSSY B0, `(.L_x_11745) ;  /* 0x0000007000007945 */ /* 0x000fe20003800000 */
[----:B------:R-:W-:Y:S02]  /*1dbd0*/  IMAD.MOV.U32 R13, RZ, RZ, R2 ;  /* 0x000000ffff0d7224 */ /* 0x000fe400078e0002 */
[----:B------:R-:W-:Y:S02]  /*1dbe0*/  IMAD.MOV.U32 R11, RZ, RZ, 0x1f ;  /* 0x0000001fff0b7424 */ /* 0x000fe400078e00ff */
[----:B------:R-:W-:-:S07]  /*1dbf0*/  IMAD.MOV.U32 R15, RZ, RZ, -0x1 ;  /* 0xffffffffff0f7424 */ /* 0x000fce00078e00ff */
[----:B0123--:R-:W-:Y:S05]  /*1dc00*/  WARPSYNC.COLLECTIVE R15, `(.L_x_11746) ;  /* 0x000000000f087348 */ /* 0x00ffea0003c00000 */
[----:B------:R4:W0:Y:S02]  /*1dc10*/  SHFL.IDX P6, R14, R13, R12, R11 ;  /* 0x0000000c0d0e7389 */ /* 0x00082400000c000b */
[----:B01234-:R-:W-:Y:S01]  /*1dc20*/  ENDCOLLECTIVE ;  /* 0x000000000000791b */ /* 0x01ffe20003800000 */
.L_x_11746:
[----:B------:R-:W-:Y:S05]  /*1dc30*/  BSYNC B0 ;  /* 0x0000000000007941 */ /* 0x000fea0003800000 */
.L_x_11745:
[----:B------:R-:W-:Y:S01]  /*1dc40*/  IMAD.MOV.U32 R2, RZ, RZ, R14 ;  /* 0x000000ffff027224 */ /* 0x000fe200078e000e */
[----:B------:R-:W-:Y:S06]  /*1dc50*/  BRA `(.L_x_11747) ;  /* 0xffffffcc00187947 */ /* 0x000fec000383ffff */
.L_x_11625:
[----:B0-----:R0:W1:Y:S02]  /*1dc60*/  SYNCS.PHASECHK.TRANS64.TRYWAIT P0, [R5+URZ+0x19c20], R0 ;  /* 0x019c2000050075a7 */ /* 0x001064000800017f */
[----:B-1----:R-:W-:Y:S05]  /*1dc70*/  @!P0 NANOSLEEP.SYNCS 0x989680 ;  /* 0x009896800000895d */ /* 0x002fea0003900000 */
[----:B------:R-:W1:Y:S02]  /*1dc80*/  @!P0 SYNCS.PHASECHK.TRANS64 P0, [R5+URZ+0x19c20], R0 ;  /* 0x019c2000050085a7 */ /* 0x000e64000800007f */
[----:B-1----:R-:W-:Y:S05]  /*1dc90*/  @!P0 BRA `(.L_x_11625) ;  /* 0xfffffffc00f08947 */ /* 0x002fea000383ffff */
[----:B------:R-:W-:Y:S05]  /*1dca0*/  BRA `(.L_x_11748) ;  /* 0xffffffd0007c7947 */ /* 0x000fea000383ffff */
.L_x_11626:
        /* <DEDUP_REMOVED lines=11> */
.L_x_11750:
[----:B------:R-:W-:Y:S05]  /*1dd60*/  BSYNC B0 ;  /* 0x0000000000007941 */ /* 0x000fea0003800000 */
.L_x_11749:
[----:B------:R-:W-:Y:S05]  /*1dd70*/  BRA `(.L_x_11751) ;  /* 0xffffffd000647947 */ /* 0x000fea000383ffff */
.L_x_11627:
[----:B------:R-:W-:Y:S01]  /*1dd80*/  BSSY B0, `(.L_x_11752) ;  /* 0x0000006000007945 */ /* 0x000fe20003800000 */
[----:B------:R-:W-:-:S07]  /*1dd90*/  IMAD.MOV.U32 R15, RZ, RZ, -0x1 ;  /* 0xffffffffff0f7424 */ /* 0x000fce00078e00ff */
[----:B0-----:R-:W-:Y:S05]  /*1dda0*/  WARPSYNC.COLLECTIVE R15, `(.L_x_11753) ;  /* 0x000000000f0c7348 */ /* 0x001fea0003c00000 */
[----:B------:R-:W-:Y:S02]  /*1ddb0*/  ELECT P6, UR62, PT ;  /* 0x00000000003e782f */ /* 0x000fe400038c0000 */
[----:B------:R-:W-:Y:S01]  /*1ddc0*/  MOV R14, UR62 ;  /* 0x0000003e000e7c02 */ /* 0x000fe20008000f00 */
[----:B0-----:R-:W-:Y:S10]  /*1ddd0*/  ENDCOLLECTIVE ;  /* 0x000000000000791b */ /* 0x001ff40003800000 */
.L_x_11753:
[----:B------:R-:W-:Y:S05]  /*1dde0*/  BSYNC B0 ;  /* 0x0000000000007941 */ /* 0x000fea0003800000 */
.L_x_11752:
[----:B------:R-:W-:Y:S05]  /*1ddf0*/  BRA `(.L_x_11754) ;  /* 0xffffffd000587947 */ /* 0x000fea000383ffff */
.L_x_11629:
[----:B0-----:R0:W1:Y:S02]  /*1de00*/  SYNCS.PHASECHK.TRANS64.TRYWAIT P1, [R3+URZ+0x19c40], R2 ;  /* 0x019c4002030075a7 */ /* 0x001064000802017f */
[----:B-1----:R-:W-:Y:S05]  /*1de10*/  @!P1 NANOSLEEP.SYNCS 0x989680 ;  /* 0x009896800000995d */ /* 0x002fea0003900000 */
[----:B------:R-:W1:Y:S02]  /*1de20*/  @!P1 SYNCS.PHASECHK.TRANS64 P1, [R3+URZ+0x19c40], R2 ;  /* 0x019c4002030095a7 */ /* 0x000e64000802007f */
[----:B-1----:R-:W-:Y:S05]  /*1de30*/  @!P1 BRA `(.L_x_11629) ;  /* 0xfffffffc00f09947 */ /* 0x002fea000383ffff */
[----:B------:R-:W-:Y:S05]  /*1de40*/  BRA `(.L_x_11755) ;  /* 0xffffffd000787947 */ /* 0x000fea000383ffff */
.L_x_11631:
[----:B-1----:R1:W2:Y:S02]  /*1de50*/  SYNCS.PHASECHK.TRANS64.TRYWAIT P1, [R19+URZ+0x19c40], R0 ;  /* 0x019c4000130075a7 */ /* 0x0022a4000802017f */
[----:B--2---:R-:W-:Y:S05]  /*1de60*/  @!P1 NANOSLEEP.SYNCS 0x989680 ;  /* 0x009896800000995d */ /* 0x004fea0003900000 */
[----:B------:R-:W2:Y:S02]  /*1de70*/  @!P1 SYNCS.PHASECHK.TRANS64 P1, [R19+URZ+0x19c40], R0 ;  /* 0x019c4000130095a7 */ /* 0x000ea4000802007f */
[----:B--2---:R-:W-:Y:S05]  /*1de80*/  @!P1 BRA `(.L_x_11631) ;  /* 0xfffffffc00f09947 */ /* 0x004fea000383ffff */
[----:B------:R-:W-:Y:S05]  /*1de90*/  BRA `(.L_x_11756) ;  /* 0xffffffd000847947 */ /* 0x000fea000383ffff */
.L_x_11633:
[----:B--2---:R2:W3:Y:S02]  /*1dea0*/  SYNCS.PHASECHK.TRANS64.TRYWAIT P1, [R3+URZ+0x19c60], R2 ;  /* 0x019c6002030075a7 */ /* 0x0044e4000802017f */
[----:B---3--:R-:W-:Y:S05]  /*1deb0*/  @!P1 NANOSLEEP.SYNCS 0x989680 ;  /* 0x009896800000995d */ /* 0x008fea0003900000 */
[----:B------:R-:W3:Y:S02]  /*1dec0*/  @!P1 SYNCS.PHASECHK.TRANS64 P1, [R3+URZ+0x19c60], R2 ;  /* 0x019c6002030095a7 */ /* 0x000ee4000802007f */
[----:B---3--:R-:W-:Y:S05]  /*1ded0*/  @!P1 BRA `(.L_x_11633) ;  /* 0xfffffffc00f09947 */ /* 0x008fea000383ffff */
[----:B------:R-:W-:Y:S05]  /*1dee0*/  BRA `(.L_x_11757) ;  /* 0xffffffd000807947 */ /* 0x000fea000383ffff */
.L_x_11635:
[----:B---3--:R3:W4:Y:S02]  /*1def0*/  SYNCS.PHASECHK.TRANS64.TRYWAIT P1, [R19+URZ+0x19c60], R0 ;  /* 0x019c6000130075a7 */ /* 0x008724000802017f */
[----:B----4-:R-:W-:Y:S05]  /*1df00*/  @!P1 NANOSLEEP.SYNCS 0x989680 ;  /* 0x009896800000995d */ /* 0x010fea0003900000 */
[----:B------:R-:W4:Y:S02]  /*1df10*/  @!P1 SYNCS.PHASECHK.TRANS64 P1, [R19+URZ+0x19c60], R0 ;  /* 0x019c6000130095a7 */ /* 0x000f24000802007f */
[----:B----4-:R-:W-:Y:S05]  /*1df20*/  @!P1 BRA `(.L_x_11635) ;  /* 0xfffffffc00f09947 */ /* 0x010fea000383ffff */
[----:B------:R-:W-:Y:S05]  /*1df30*/  BRA `(.L_x_11758) ;  /* 0xffffffd0007c7947 */ /* 0x000fea000383ffff */
.L_x_11637:
[----:B----4-:R4:W0:Y:S02]  /*1df40*/  SYNCS.PHASECHK.TRANS64.TRYWAIT P1, [R3+URZ+0x19c80], R2 ;  /* 0x019c8002030075a7 */ /* 0x010824000802017f */
[----:B0-----:R-:W-:Y:S05]  /*1df50*/  @!P1 NANOSLEEP.SYNCS 0x989680 ;  /* 0x009896800000995d */ /* 0x001fea0003900000 */
[----:B------:R-:W0:Y:S02]  /*1df60*/  @!P1 SYNCS.PHASECHK.TRANS64 P1, [R3+URZ+0x19c80], R2 ;  /* 0x019c8002030095a7 */ /* 0x000e24000802007f */
[----:B0-----:R-:W-:Y:S05]  /*1df70*/  @!P1 BRA `(.L_x_11637) ;  /* 0xfffffffc00f09947 */ /* 0x001fea000383ffff */
[----:B------:R-:W-:Y:S05]  /*1df80*/  BRA `(.L_x_11759) ;  /* 0xffffffd000787947 */ /* 0x000fea000383ffff */
.L_x_11760:
        /* <DEDUP_REMOVED lines=15> */
.L_x_16295:


//--------------------- .text._ZN7cutlass13device_kernelIN5flash11enable_sm90INS1_16FlashAttnFwdSm90INS1_25CollectiveMainloopFwdSm90ILi2EN4cute5tupleIJNS5_1CILi1EEES8_S8_EEENS6_IJNS7_ILi192EEENS7_ILi128EEENS7_ILi96EEEEEELi96ENS_12float_e4m3_tEfNS_4arch4Sm90ELb0ELb1ELb0ELb0ELb1ELb0ELb0ELb1ELb1ELb1ELb1ELb0EEENS1_21CollectiveEpilogueFwdINS6_IJSA_SC_SB_EEES9_NS_10bfloat16_tESG_Li384ELb0ELb1ELb1ELb1EEENS1_19SingleTileSchedulerILb0ELb1ELb1ELi192EEEEEEEEEvNT_6ParamsE --------------------------
	.section	.text._ZN7cutlass13device_kernelIN5flash11enable_sm90INS1_16FlashAttnFwdSm90INS1_25CollectiveMainloopFwdSm90ILi2EN4cute5tupleIJNS5_1CILi1EEES8_S8_EEENS6_IJNS7_ILi192EEENS7_ILi128EEENS7_ILi96EEEEEELi96ENS_12float_e4m3_tEfNS_4arch4Sm90ELb0ELb1ELb0ELb0ELb1ELb0ELb0ELb1ELb1ELb1ELb1ELb0EEENS1_21CollectiveEpilogueFwdINS6_IJSA_SC_SB_EEES9_NS_10bfloat16_tESG_Li384ELb0ELb1ELb1ELb1EEENS1_19SingleTileSchedulerILb0ELb1ELb1ELi192EEEEEEEEEvNT_6ParamsE,"ax",@progbits
	.align	128
.text._ZN7cutlass13device_kernelIN5flash11enable_sm90INS1_16FlashAttnFwdSm90INS1_25CollectiveMainloopFwdSm90ILi2EN4cute5tupleIJNS5_1CILi1EEES8_S8_EEENS6_IJNS7_ILi192EEENS7_ILi128EEENS7_ILi96EEEEEELi96ENS_12float_e4m3_tEfNS_4arch4Sm90ELb0ELb1ELb0ELb0ELb1ELb0ELb0ELb1ELb1ELb1ELb1ELb0EEENS1_21CollectiveEpilogueFwdINS6_IJSA_SC_SB_EEES9_NS_10bfloat16_tESG_Li384ELb0ELb1ELb1ELb1EEENS1_19SingleTileSchedulerILb0ELb1ELb1ELi192EEEEEEEEEvNT_6ParamsE:
        .type           _ZN7cutlass13device_kernelIN5flash11enable_sm90INS1_16FlashAttnFwdSm90INS1_25CollectiveMainloopFwdSm90ILi2EN4cute5tupleIJNS5_1CILi1EEES8_S8_EEENS6_IJNS7_ILi192EEENS7_ILi128EEENS7_ILi96EEEEEELi96ENS_12float_e4m3_tEfNS_4arch4Sm90ELb0ELb1ELb0ELb0ELb1ELb0ELb0ELb1ELb1ELb1ELb1ELb0EEENS1_21CollectiveEpilogueFwdINS6_IJSA_SC_SB_EEES9_NS_10bfloat16_tESG_Li384ELb0ELb1ELb1ELb1EEENS1_19SingleTileSchedulerILb0ELb1ELb1ELi192EEEEEEEEEvNT_6ParamsE,@function
        .size           _ZN7cutlass13device_kernelIN5flash11enable_sm90INS1_16FlashAttnFwdSm90INS1_25CollectiveMainloopFwdSm90ILi2EN4cute5tupleIJNS5_1CILi1EEES8_S8_EEENS6_IJNS7_ILi192EEENS7_ILi128EEENS7_ILi96EEEEEELi96ENS_12float_e4m3_tEfNS_4arch4Sm90ELb0ELb1ELb0ELb0ELb1ELb0ELb0ELb1ELb1ELb1ELb1ELb0EEENS1_21CollectiveEpilogueFwdINS6_IJSA_SC_SB_EEES9_NS_10bfloat16_tESG_Li384ELb0ELb1ELb1ELb1EEENS1_19SingleTileSchedulerILb0ELb1ELb1ELi192EEEEEEEEEvNT_6ParamsE,(.L_x_16296 - _ZN7cutlass13device_kernelIN5flash11enable_sm90INS1_16FlashAttnFwdSm90INS1_25CollectiveMainloopFwdSm90ILi2EN4cute5tupleIJNS5_1CILi1EEES8_S8_EEENS6_IJNS7_ILi192EEENS7_ILi128EEENS7_ILi96EEEEEELi96ENS_12float_e4m3_tEfNS_4arch4Sm90ELb0ELb1ELb0ELb0ELb1ELb0ELb0ELb1ELb1ELb1ELb1ELb0EEENS1_21CollectiveEpilogueFwdINS6_IJSA_SC_SB_EEES9_NS_10bfloat16_tESG_Li384ELb0ELb1ELb1ELb1EEENS1_19SingleTileSchedulerILb0ELb1ELb1ELi192EEEEEEEEEvNT_6ParamsE)
        .other          _ZN7cutlass13device_kernelIN5flash11enable_sm90INS1_16FlashAttnFwdSm90INS1_25CollectiveMainloopFwdSm90ILi2EN4cute5tupleIJNS5_1CILi1EEES8_S8_EEENS6_IJNS7_ILi192EEENS7_ILi128EEENS7_ILi96EEEEEELi96ENS_12float_e4m3_tEfNS_4arch4Sm90ELb0ELb1ELb0ELb0ELb1ELb0ELb0ELb1ELb1ELb1ELb1ELb0EEENS1_21CollectiveEpilogueFwdINS6_IJSA_SC_SB_EEES9_NS_10bfloat16_tESG_Li384ELb0ELb1ELb1ELb1EEENS1_19SingleTileSchedulerILb0ELb1ELb1ELi192EEEEEEEEEvNT_6ParamsE,@"STO_CUDA_ENTRY STV_DEFAULT"
_ZN7cutlass13device_kernelIN5flash11enable_sm90INS1_16FlashAttnFwdSm90INS1_25CollectiveMainloopFwdSm90ILi2EN4cute5tupleIJNS5_1CILi1EEES8_S8_EEENS6_IJNS7_ILi192EEENS7_ILi128EEENS7_ILi96EEEEEELi96ENS_12float_e4m3_tEfNS_4arch4Sm90ELb0ELb1ELb0ELb0ELb1ELb0ELb0ELb1ELb1ELb1ELb1ELb0EEENS1_21CollectiveEpilogueFwdINS6_IJSA_SC_SB_EEES9_NS_10bfloat16_tESG_Li384ELb0ELb1ELb1ELb1EEENS1_19SingleTileSchedulerILb0ELb1ELb1ELi192EEEEEEEEEvNT_6ParamsE:
        /* <DEDUP_REMOVED lines=45> */
.L_x_11761:
        /* <DEDUP_REMOVED lines=22> */
.L_x_11762:
        /* <DEDUP_REMOVED lines=18> */
.L_x_11763:
        /* <DEDUP_REMOVED lines=22> */
.L_x_11764:
        /* <DEDUP_REMOVED lines=23> */
.L_x_11765:
        /* <DEDUP_REMOVED lines=9> */
.L_x_11768:
        /* <DEDUP_REMOVED lines=79> */
[----:B----4-:R-:W-:Y:S01]  /*0da0*/  UIMAD UR47, UR47, 0xc0, URZ ;  /* 0x000000c02f2f78a4 */ /* 0x010fe2000f8e023f */
        /* <DEDUP_REMOVED lines=25> */
.L_x_11771:
[----:B------:R-:W-:-:S11]  /*0f40*/  UISETP.NE.AND UP0, UPT, UR5, 0x1, UPT ;  /* 0x000000010500788c */ /* 0x000fd6000bf05270 */
[----:B------:R-:W-:Y:S02]  /*0f50*/  @UP0 ULDC.64 UR10, c[0x0][0x9e8] ;  /* 0x00027a00000a0ab9 */ /* 0x000fe40000000a00 */
[----:B------:R-:W-:-:S04]  /*0f60*/  UIMAD.WIDE.U32 UR8, UR4, UR10, URZ ;  /* 0x0000000a040872a5 */ /* 0x000fc8000f8e003f */
[----:B------:R-:W-:-:S12]  /*0f70*/  @UP0 USHF.R.U32.HI UR4, URZ, UR11, UR9 ;  /* 0x0000000b3f040299 */ /* 0x000fd80008011609 */
.L_x_11772:
[----:B------:R-:W-:-:S06]  /*0f80*/  UIMAD UR4, UR4, UR5, UR5 ;  /* 0x00000005040472a4 */ /* 0x000fcc000f8e0205 */
[----:B------:R-:W-:-:S07]  /*0f90*/  VIMNMX R0, R0, UR4, PT ;  /* 0x0000000400007c48 */ /* 0x000fce000bfe0100 */
.L_x_11770:
[----:B------:R-:W-:Y:S01]  /*0fa0*/  UISETP.NE.AND UP0, UPT, UR43, URZ, UPT ;  /* 0x0000003f2b00728c */ /* 0x000fe2000bf05270 */
[CC--:B------:R-:W-:Y:S01]  /*0fb0*/  IMAD R19, R17.reuse, R10.reuse, -R6 ;  /* 0x0000000a11137224 */ /* 0x0c0fe200078e0a06 */
        /* <DEDUP_REMOVED lines=31> */
.L_x_11774:
[----:B------:R-:W-:-:S11]  /*11b0*/  UISETP.NE.AND UP0, UPT, UR5, 0x1, UPT ;  /* 0x000000010500788c */ /* 0x000fd6000bf05270 */
[----:B------:R-:W-:Y:S02]  /*11c0*/  @UP0 ULDC.64 UR10, c[0x0][0x9e8] ;  /* 0x00027a00000a0ab9 */ /* 0x000fe40000000a00 */
[----:B------:R-:W-:-:S04]  /*11d0*/  UIMAD.WIDE.U32 UR8, UR4, UR10, URZ ;  /* 0x0000000a040872a5 */ /* 0x000fc8000f8e003f */
[----:B------:R-:W-:-:S12]  /*11e0*/  @UP0 USHF.R.U32.HI UR4, URZ, UR11, UR9 ;  /* 0x0000000b3f040299 */ /* 0x000fd80008011609 */
.L_x_11775:
[----:B------:R-:W-:-:S04]  /*11f0*/  UIMAD UR4, UR4, UR5, URZ ;  /* 0x00000005040472a4 */ /* 0x000fc8000f8e023f */
[----:B------:R-:W-:-:S04]  /*1200*/  UISETP.LT.AND UP0, UPT, UR7, UR4, UPT ;  /* 0x000000040700728c */ /* 0x000fc8000bf01270 */
[----:B------:R-:W-:-:S12]  /*1210*/  USEL UR7, UR7, UR4, !UP0 ;  /* 0x0000000407077287 */ /* 0x000fd8000c000000 */
.L_x_11773:
        /* <DEDUP_REMOVED lines=47> */
.L_x_11776:
        /* <DEDUP_REMOVED lines=70> */
.L_x_11778:
[----:B------:R-:W-:-:S04]  /*1970*/  SHF.L.U32 R0, RZ, 0x1f, RZ ;  /* 0x0000001fff007819 */ /* 0x000fc800000006ff */
[----:B------:R-:W0:Y:S02]  /*1980*/  SYNCS.PHASECHK.TRANS64.TRYWAIT P0, [UR45+0x17000], R0 ;  /* 0x01700000ff0075a7 */ /* 0x000e24000800016d */
[----:B0-----:R-:W-:Y:S05]  /*1990*/  @!P0 BRA `(.L_x_11779) ;  /* 0x0000011800648947 */ /* 0x001fea0003800000 */
.L_x_11923:
[----:B------:R-:W-:-:S06]  /*19a0*/  ULOP3.LUT UR4, UR38, 0x1, URZ, 0xfc, !UPT ;  /* 0x0000000126047892 */ /* 0x000fcc000f8efc3f */
[----:B------:R-:W-:-:S05]  /*19b0*/  IMAD.U32 R2, RZ, RZ, UR4 ;  /* 0x00000004ff027e24 */ /* 0x000fca000f8e00ff */
[----:B------:R-:W-:-:S13]  /*19c0*/  ISETP.NE.AND P0, PT, R2, 0x3, PT ;  /* 0x000000030200780c */ /* 0x000fda0003f05270 */
[----:B------:R-:W-:Y:S05]  /*19d0*/  @!P0 BRA `(.L_x_11780) ;  /* 0x0000000000048947 */ /* 0x000fea0003800000 */
[----:B------:R-:W-:Y:S01]  /*19e0*/  BPT.TRAP 0x1 ;  /* 0x000000040000795c */ /* 0x000fe20000300000 */
.L_x_11780:
[----:B------:R1:W2:Y:S01]  /*19f0*/  SYNCS.PHASECHK.TRANS64.TRYWAIT P1, [UR45+0x17030], R0 ;  /* 0x01703000ff0075a7 */ /* 0x0002a2000802016d */
[----:B------:R-:W-:Y:S05]  /*1a00*/  @!P0 BRA `(.L_x_11781) ;  /* 0x0000000000048947 */ /* 0x000fea0003800000 */
[----:B------:R-:W-:Y:S01]  /*1a10*/  BPT.TRAP 0x1 ;  /* 0x000000040000795c */ /* 0x000fe20000300000 */
.L_x_11781:
[----:B------:R-:W-:-:S05]  /*1a20*/  IMAD.U32 R6, RZ, RZ, UR49 ;  /* 0x00000031ff067e24 */ /* 0x000fca000f8e00ff */
[----:B------:R-:W-:Y:S01]  /*1a30*/  LOP3.LUT R6, R6, 0x10000, RZ, 0xfc, !PT ;  /* 0x0001000006067812 */ /* 0x000fe200078efcff */
[----:B--2---:R-:W-:Y:S06]  /*1a40*/  @P1 BRA `(.L_x_11782) ;  /* 0x0000000000081947 */ /* 0x004fec0003800000 */
[----:B------:R-:W2:Y:S02]  /*1a50*/  SYNCS.PHASECHK.TRANS64.TRYWAIT P1, [UR45+0x17030], R0 ;  /* 0x01703000ff0075a7 */ /* 0x000ea4000802016d */
[----:B--2---:R-:W-:Y:S05]  /*1a60*/  @!P1 BRA `(.L_x_11783) ;  /* 0x0000011800489947 */ /* 0x004fea0003800000 */
.L_x_11782:
        /* <DEDUP_REMOVED lines=14> */
[----:B------:R-:W-:-:S03]  /*1b50*/  UMOV UR15, 0xc0000010 ;  /* 0xc0000010000f7882 */ /* 0x000fc60000000000 */
[----:B------:R-:W-:Y:S02]  /*1b60*/  UIADD3 UR10, UR6, 0x100, URZ ;  /* 0x00000100060a7890 */ /* 0x000fe4000fffe03f */
[----:B------:R-:W-:Y:S02]  /*1b70*/  UIADD3 UR8, UR12, 0x180, URZ ;  /* 0x000001800c087890 */ /* 0x000fe4000fffe03f */
[----:B------:R-:W-:Y:S01]  /*1b80*/  UIADD3 UR12, UR12, 0x300, URZ ;  /* 0x000003000c0c7890 */ /* 0x000fe2000fffe03f */
[----:B------:R-:W-:Y:S01]  /*1b90*/  QGMMA.64x128x32.F32.E4M3.E4M3 R24, gdesc[UR4], RZ, !UPT, gsb0 ;  /* 0x01e00000041879f3 */ /* 0x000fe2000c0008ff */
[----:B------:R-:W-:Y:S02]  /*1ba0*/  UIADD3 UR14, UR6, 0x200, URZ ;  /* 0x00000200060e7890 */ /* 0x000fe4000fffe03f */
        /* <DEDUP_REMOVED lines=9> */
.L_x_11784:
[----:B0-----:R-:W-:Y:S01]  /*1c40*/  LOP3.LUT R3, R22, 0xffffff80, RZ, 0xc0, !PT ;  /* 0xffffff8016037812 */ /* 0x001fe200078ec0ff */
[----:B------:R-:W-:Y:S01]  /*1c50*/  IMAD.HI R8, R88, 0x55555556, RZ ;  /* 0x5555555658087827 */ /* 0x000fe200078e02ff */
[----:B------:R-:W-:Y:S01]  /*1c60*/  LEA.HI R23, R23, R16, RZ, 0x2 ;  /* 0x0000001017177211 */ /* 0x000fe200078f10ff */
[----:B------:R-:W-:Y:S01]  /*1c70*/  UISETP.NE.AND UP1, UPT, UR43, URZ, UPT ;  /* 0x0000003f2b00728c */ /* 0x000fe2000bf25270 */
[----:B------:R-:W-:Y:S01]  /*1c80*/  LEA R14, R18, 0xffffff80, 0x7 ;  /* 0xffffff80120e7811 */ /* 0x000fe200078e38ff */
[----:B------:R-:W-:Y:S01]  /*1c90*/  IMAD.IADD R3, R16, 0x1, -R3 ;  /* 0x0000000110037824 */ /* 0x000fe200078e0a03 */
[----:B------:R-:W-:Y:S01]  /*1ca0*/  LOP3.LUT R23, R23, 0xfffffffc, RZ, 0xc0, !PT ;  /* 0xfffffffc17177812 */ /* 0x000fe200078ec0ff */
[----:B------:R-:W-:Y:S01]  /*1cb0*/  UISETP.NE.AND UP0, UPT, UR46, URZ, UPT ;  /* 0x0000003f2e00728c */ /* 0x000fe2000bf05270 */
[----:B------:R-:W-:Y:S01]  /*1cc0*/  LEA.HI R9, R8, R8, RZ, 0x1 ;  /* 0x0000000808097211 */ /* 0x000fe200078f08ff */
[----:B------:R-:W-:Y:S01]  /*1cd0*/  ULDC UR24, c[0x0][0x2f0] ;  /* 0x0000bc0000187ab9 */ /* 0x000fe20000000800 */
[----:B-1----:R-:W-:Y:S01]  /*1ce0*/  SHF.R.S32.HI R0, RZ, 0x1f, R3 ;  /* 0x0000001fff007819 */ /* 0x002fe20000011403 */
[----:B------:R-:W-:Y:S01]  /*1cf0*/  IMAD.IADD R23, R16, 0x1, -R23 ;  /* 0x0000000110177824 */ /* 0x000fe200078e0a17 */
[----:B------:R-:W-:Y:S01]  /*1d00*/  PLOP3.LUT P1, PT, PT, PT, UP1, 0x80, 0x0 ;  /* 0x000000000000781c */ /* 0x000fe20003f2f018 */
[----:B------:R-:W-:Y:S01]  /*1d10*/  IMAD R9, R9, -0x3, R88 ;  /* 0xfffffffd09097824 */ /* 0x000fe200078e0258 */
        /* <DEDUP_REMOVED lines=15> */
[----:B------:R-:W-:Y:S01]  /*1e10*/  IADD3 R4, R4, R0, -R5 ;  /* 0x0000000004047210 */ /* 0x000fe20007ffe805 */
[----:B------:R-:W-:Y:S01]  /*1e20*/  IMAD.MOV.U32 R5, RZ, RZ, -0x80 ;  /* 0xffffff80ff057424 */ /* 0x000fe200078e00ff */
[----:B------:R-:W-:Y:S01]  /*1e30*/  PLOP3.LUT P2, PT, PT, PT, UP1, 0x80, 0x0 ;  /* 0x000000000000781c */ /* 0x000fe20003f4f018 */
[----:B------:R-:W-:Y:S01]  /*1e40*/  IMAD.IADD R8, R23, 0x1, -R8 ;  /* 0x0000000117087824 */ /* 0x000fe200078e0a08 */
[----:B------:R-:W-:Y:S01]  /*1e50*/  LOP3.LUT R2, R2, 0x7ffffffc, RZ, 0xc0, !PT ;  /* 0x7ffffffc02027812 */ /* 0x000fe200078ec0ff */
[----:B------:R-:W-:-:S02]  /*1e60*/  IMAD R9, R9, 0x40, R4 ;  /* 0x0000004009097824 */ /* 0x000fc400078e0204 */
[----:B------:R-:W-:Y:S02]  /*1e70*/  IMAD R20, R18, R5, 0x80 ;  /* 0x0000008012147424 */ /* 0x000fe400078e0205 */
[----:B------:R-:W-:Y:S02]  /*1e80*/  IMAD R8, R8, 0x8, R9 ;  /* 0x0000000808087824 */ /* 0x000fe400078e0209 */
[----:B------:R-:W-:Y:S02]  /*1e90*/  IMAD.IADD R5, R3, 0x1, -R2 ;  /* 0x0000000103057824 */ /* 0x000fe400078e0a02 */
[----:B------:R-:W-:Y:S01]  /*1ea0*/  @P1 IMAD.HI.U32 R0, R8, UR4, RZ ;  /* 0x0000000408001c27 */ /* 0x000fe2000f8e00ff */
[----:B------:R-:W-:Y:S01]  /*1eb0*/  UIADD3 UR4, UR45, 0x17040, URZ ;  /* 0x000170402d047890 */ /* 0x000fe2000fffe03f */
[----:B------:R-:W-:Y:S02]  /*1ec0*/  PLOP3.LUT P1, PT, PT, PT, UP0, 0x40, 0x0 ;  /* 0x000000000000781c */ /* 0x000fe40003f2e808 */
[----:B------:R-:W-:Y:S01]  /*1ed0*/  IMAD.MOV.U32 R10, RZ, RZ, R8 ;  /* 0x000000ffff0a7224 */ /* 0x000fe200078e0008 */
[----:B------:R-:W-:Y:S01]  /*1ee0*/  @P2 SHF.R.U32.HI R10, RZ, UR5, R0 ;  /* 0x00000005ff0a2c19 */ /* 0x000fe20008011600 */
[----:B------:R-:W-:Y:S01]  /*1ef0*/  UPRMT UR4, UR48, 0x654, UR4 ;  /* 0x0000065430047896 */ /* 0x000fe20008000004 */
[----:B------:R-:W-:-:S03]  /*1f00*/  VIADD R0, R20, 0x1 ;  /* 0x0000000114007836 */ /* 0x000fc60000000000 */
[----:B------:R-:W0:Y:S01]  /*1f10*/  SHFL.IDX PT, R12, R10, RZ, 0x1c1f ;  /* 0x001c1fff0a0c7589 */ /* 0x000e2200000e0000 */
[----:B------:R-:W-:-:S04]  /*1f20*/  IMAD R0, R5, -0x2, R0 ;  /* 0xfffffffe05007824 */ /* 0x000fc800078e0200 */
[----:B------:R-:W-:Y:S01]  /*1f30*/  SYNCS.ARRIVE.TRANS64.RED.A1T0 RZ, [UR4], RZ ;  /* 0x000000ffffff79a7 */ /* 0x000fe20008100404 */
[----:B------:R-:W-:Y:S01]  /*1f40*/  ULDC UR4, c[0x0][0x288] ;  /* 0x0000a20000047ab9 */ /* 0x000fe20000000800 */
[C---:B------:R-:W-:Y:S02]  /*1f50*/  IMAD R3, R17.reuse, UR24, R0 ;  /* 0x0000001811037c24 */ /* 0x040fe4000f8e0200 */
[----:B------:R-:W-:Y:S02]  /*1f60*/  IMAD.U32 R4, RZ, RZ, UR4 ;  /* 0x00000004ff047e24 */ /* 0x000fe4000f8e00ff */
        /* <DEDUP_REMOVED lines=22> */
.L_x_11787:
[----:B------:R-:W-:Y:S02]  /*20d0*/  ULDC UR4, c[0x0][0x9e4] ;  /* 0x0002790000047ab9 */ /* 0x000fe40000000800 */
[----:B------:R-:W-:-:S05]  /*20e0*/  IMAD.U32 R9, RZ, RZ, UR4 ;  /* 0x00000004ff097e24 */ /* 0x000fca000f8e00ff */
[----:B------:R-:W-:-:S13]  /*20f0*/  ISETP.NE.AND P1, PT, R9, 0x1, PT ;  /* 0x000000010900780c */ /* 0x000fda0003f25270 */
[----:B------:R-:W0:Y:S02]  /*2100*/  @P1 LDC.64 R88, c[0x0][0x9e8] ;  /* 0x00027a00ff581b82 */ /* 0x000e240000000a00 */
[----:B0-----:R-:W-:-:S05]  /*2110*/  @P1 IMAD.HI.U32 R12, R3, R88, RZ ;  /* 0x00000058030c1227 */ /* 0x001fca00078e00ff */
[----:B------:R-:W-:-:S07]  /*2120*/  @P1 SHF.R.U32.HI R3, RZ, R89, R12 ;  /* 0x00000059ff031219 */ /* 0x000fce000001160c */
.L_x_11788:
[----:B------:R-:W-:Y:S05]  /*2130*/  BSYNC B0 ;  /* 0x0000000000007941 */ /* 0x000fea0003800000 */
.L_x_11786:
[----:B------:R-:W-:-:S04]  /*2140*/  IMAD R12, R3, R9, -R14 ;  /* 0x00000009030c7224 */ /* 0x000fc800078e0a0e */
[----:B------:R-:W-:-:S05]  /*2150*/  IMAD R3, R5, -0x2, R12 ;  /* 0xfffffffe05037824 */ /* 0x000fca00078e020c */
[----:B------:R-:W-:Y:S02]  /*2160*/  VIADDMNMX R0, R3, R9, R0, PT ;  /* 0x0000000903007246 */ /* 0x000fe40003800100 */
[----:B------:R-:W-:-:S07]  /*2170*/  VIMNMX R2, R2, R3, !PT ;  /* 0x0000000302027248 */ /* 0x000fce0007fe0100 */
.L_x_11785:
[C---:B------:R-:W-:Y:S01]  /*2180*/  ISETP.GE.AND P6, PT, R20.reuse, 0xa, PT ;  /* 0x0000000a1400780c */ /* 0x040fe20003fc6270 */
[----:B------:R-:W-:Y:S01]  /*2190*/  UISETP.NE.AND UP0, UPT, UR46, URZ, UPT ;  /* 0x0000003f2e00728c */ /* 0x000fe2000bf05270 */
[C---:B------:R-:W-:Y:S02]  /*21a0*/  ISETP.GE.AND P1, PT, R20.reuse, 0x2, PT ;  /* 0x000000021400780c */ /* 0x040fe40003f26270 */
[C---:B------:R-:W-:Y:S02]  /*21b0*/  ISETP.GE.AND P2, PT, R20.reuse, 0x9, PT ;  /* 0x000000091400780c */ /* 0x040fe40003f46270 */
[----:B------:R-:W-:Y:S02]  /*21c0*/  ISETP.GE.AND P5, PT, R20, 0x11, PT ;  /* 0x000000111400780c */ /* 0x000fe40003fa6270 */
[----:B------:R-:W-:Y:S02]  /*21d0*/  LOP3.LUT R16, R16, 0xfffffffb, RZ, 0xc0, !PT ;  /* 0xfffffffb10107812 */ /* 0x000fe400078ec0ff */
[----:B------:R-:W-:-:S02]  /*21e0*/  ISETP.GT.AND P4, PT, R2, 0x1, !P1 ;  /* 0x000000010200780c */ /* 0x000fc40004f84270 */
[----:B------:R-:W-:Y:S02]  /*21f0*/  ISETP.GT.AND P3, PT, R2, 0x8, !P2 ;  /* 0x000000080200780c */ /* 0x000fe40005764270 */
[----:B------:R-:W-:Y:S02]  /*2200*/  @P6 LOP3.LUT R16, R16, 0x4, RZ, 0xfc, !PT ;  /* 0x0000000410106812 */ /* 0x000fe400078efcff */
[C---:B------:R-:W-:Y:S02]  /*2210*/  ISETP.LT.OR P4, PT, R0.reuse, 0x2, P4 ;  /* 0x000000020000780c */ /* 0x040fe40002781670 */
[----:B------:R-:W-:Y:S02]  /*2220*/  ISETP.LT.OR P3, PT, R0, 0x9, P3 ;  /* 0x000000090000780c */ /* 0x000fe40001f61670 */
[----:B------:R-:W-:Y:S02]  /*2230*/  LOP3.LUT R16, R16, 0xfffffff7, RZ, 0xc0, !PT ;  /* 0xfffffff710107812 */ /* 0x000fe400078ec0ff */
[----:B------:R-:W-:-:S02]  /*2240*/  FSEL R25, R25, -INF , !P4 ;  /* 0xff80000019197808 */ /* 0x000fc40006000000 */
[----:B------:R-:W-:Y:S02]  /*2250*/  FSEL R28, R28, -INF , !P3 ;  /* 0xff8000001c1c7808 */ /* 0x000fe40005800000 */
[----:B------:R-:W-:Y:S02]  /*2260*/  ISETP.GT.AND P4, PT, R2, 0x9, !P6 ;  /* 0x000000090200780c */ /* 0x000fe40007784270 */
[----:B------:R-:W-:Y:S02]  /*2270*/  @P5 LOP3.LUT R16, R16, 0x8, RZ, 0xfc, !PT ;  /* 0x0000000810105812 */ /* 0x000fe400078efcff */
[----:B------:R-:W-:Y:S02]  /*2280*/  ISETP.GT.AND P3, PT, R2, 0x10, !P5 ;  /* 0x000000100200780c */ /* 0x000fe40006f64270 */
[----:B------:R-:W-:Y:S02]  /*2290*/  ISETP.GE.AND P5, PT, R20, 0x12, PT ;  /* 0x000000121400780c */ /* 0x000fe40003fa6270 */
[----:B------:R-:W-:-:S02]  /*22a0*/  ISETP.LT.OR P4, PT, R0, 0xa, P4 ;  /* 0x0000000a0000780c */ /* 0x000fc40002781670 */
[----:B------:R-:W-:Y:S02]  /*22b0*/  ISETP.LT.OR P3, PT, R0, 0x11, P3 ;  /* 0x000000110000780c */ /* 0x000fe40001f61670 */
[----:B------:R-:W-:Y:S02]  /*22c0*/  FSEL R29, R29, -INF , !P4 ;  /* 0xff8000001d1d7808 */ /* 0x000fe40006000000 */
[----:B------:R-:W-:Y:S02]  /*22d0*/  ISETP.GE.AND P4, PT, R20, 0x19, PT ;  /* 0x000000191400780c */ /* 0x000fe40003f86270 */
[----:B------:R-:W-:Y:S02]  /*22e0*/  LOP3.LUT R16, R16, 0xffffffef, RZ, 0xc0, !PT ;  /* 0xffffffef10107812 */ /* 0x000fe400078ec0ff */
[----:B------:R-:W-:Y:S02]  /*22f0*/  FSEL R32, R32, -INF , !P3 ;  /* 0xff80000020207808 */ /* 0x000fe40005800000 */
[----:B------:R-:W-:-:S02]  /*2300*/  ISETP.GT.AND P3, PT, R2, 0x11, !P5 ;  /* 0x000000110200780c */ /* 0x000fc40006f64270 */
[----:B------:R-:W-:Y:S02]  /*2310*/  @P5 LOP3.LUT R16, R16, 0x10, RZ, 0xfc, !PT ;  /* 0x0000001010105812 */ /* 0x000fe400078efcff */
[----:B------:R-:W-:Y:S02]  /*2320*/  ISETP.LT.OR P3, PT, R0, 0x12, P3 ;  /* 0x000000120000780c */ /* 0x000fe40001f61670 */
[----:B------:R-:W-:Y:S02]  /*2330*/  LOP3.LUT R16, R16, 0xfdffffff, RZ, 0xc0, !PT ;  /* 0xfdffffff10107812 */ /* 0x000fe400078ec0ff */
[----:B------:R-:W-:Y:S02]  /*2340*/  FSEL R33, R33, -INF , !P3 ;  /* 0xff80000021217808 */ /* 0x000fe40005800000 */
[----:B------:R-:W-:Y:S02]  /*2350*/  @P4 LOP3.LUT R16, R16, 0x2000000, RZ, 0xfc, !PT ;  /* 0x0200000010104812 */ /* 0x000fe400078efcff */
[----:B------:R-:W-:-:S02]  /*2360*/  ISETP.GT.AND P3, PT, R2, 0x18, !P4 ;  /* 0x000000180200780c */ /* 0x000fc40006764270 */
[----:B------:R-:W-:Y:S02]  /*2370*/  ISETP.GE.AND P4, PT, R20, 0x1a, PT ;  /* 0x0000001a1400780c */ /* 0x000fe40003f86270 */
        /* <DEDUP_REMOVED lines=149> */
[----:B------:R-:W-:Y:S02]  /*2cd0*/  ISETP.LT.OR P6, PT, R0, 0x7a, P6 ;  /* 0x0000007a0000780c */ /* 0x000fe400037c1670 */
[----:B------:R-:W0:Y:S02]  /*2ce0*/  SHFL.IDX PT, R0, R10, 0x1, 0x1c1f ;  /* 0x003c1f000a007f89 */ /* 0x000e2400000e0000 */
[----:B------:R-:W-:Y:S02]  /*2cf0*/  FSEL R85, R85, -INF , !P6 ;  /* 0xff80000055557808 */ /* 0x000fe40007000000 */
[----:B------:R-:W-:Y:S02]  /*2d00*/  PLOP3.LUT P6, PT, PT, PT, UP0, 0x40, 0x0 ;  /* 0x000000000000781c */ /* 0x000fe40003fce808 */
[----:B0-----:R-:W-:Y:S01]  /*2d10*/  VIADDMNMX R2, R0, R22, R11, PT ;  /* 0x0000001600027246 */ /* 0x001fe2000380010b */
[----:B------:R-:W-:-:S10]  /*2d20*/  IMAD.IADD R3, R13, 0x1, R0 ;  /* 0x000000010d037824 */ /* 0x000fd400078e0200 */
        /* <DEDUP_REMOVED lines=15> */
.L_x_11791:
[----:B------:R-:W-:Y:S02]  /*2e20*/  ULDC UR4, c[0x0][0x9e4] ;  /* 0x0002790000047ab9 */ /* 0x000fe40000000800 */
[----:B------:R-:W-:-:S05]  /*2e30*/  IMAD.U32 R13, RZ, RZ, UR4 ;  /* 0x00000004ff0d7e24 */ /* 0x000fca000f8e00ff */
[----:B------:R-:W-:-:S13]  /*2e40*/  ISETP.NE.AND P6, PT, R13, 0x1, PT ;  /* 0x000000010d00780c */ /* 0x000fda0003fc5270 */
[----:B------:R-:W0:Y:S02]  /*2e50*/  @P6 LDC.64 R20, c[0x0][0x9e8] ;  /* 0x00027a00ff146b82 */ /* 0x000e240000000a00 */
[----:B0-----:R-:W-:-:S05]  /*2e60*/  @P6 IMAD.HI.U32 R0, R11, R20, RZ ;  /* 0x000000140b006227 */ /* 0x001fca00078e00ff */
[----:B------:R-:W-:-:S07]  /*2e70*/  @P6 SHF.R.U32.HI R11, RZ, R21, R0 ;  /* 0x00000015ff0b6219 */ /* 0x000fce0000011600 */
.L_x_11792:
[----:B------:R-:W-:Y:S05]  /*2e80*/  BSYNC B0 ;  /* 0x0000000000007941 */ /* 0x000fea0003800000 */
.L_x_11790:
[----:B------:R-:W-:-:S04]  /*2e90*/  IMAD R0, R11, R13, -R14 ;  /* 0x0000000d0b007224 */ /* 0x000fc800078e0a0e */
[----:B------:R-:W-:-:S05]  /*2ea0*/  IMAD R0, R5, -0x2, R0 ;  /* 0xfffffffe05007824 */ /* 0x000fca00078e0200 */
[----:B------:R-:W-:Y:S02]  /*2eb0*/  VIADDMNMX R2, R0, R13, R2, PT ;  /* 0x0000000d00027246 */ /* 0x000fe40003800102 */
[----:B------:R-:W-:-:S07]  /*2ec0*/  VIMNMX R3, R3, R0, !PT ;  /* 0x0000000003037248 */ /* 0x000fce0007fe0100 */
.L_x_11789:
[----:B------:R-:W-:Y:S01]  /*2ed0*/  ISETP.GT.AND P1, PT, R3, 0x1, !P1 ;  /* 0x000000010300780c */ /* 0x000fe20004f24270 */
[----:B------:R-:W-:Y:S01]  /*2ee0*/  IMAD.U32 R13, RZ, RZ, UR42 ;  /* 0x0000002aff0d7e24 */ /* 0x000fe2000f8e00ff */
[----:B------:R-:W-:Y:S01]  /*2ef0*/  LOP3.LUT P6, RZ, R16, 0x4, RZ, 0xc0, !PT ;  /* 0x0000000410ff7812 */ /* 0x000fe200078cc0ff */
        /* <DEDUP_REMOVED lines=13> */
[----:B------:R-:W-:Y:S01]  /*2fd0*/  LOP3.LUT P1, RZ, R16, 0x8, RZ, 0xc0, !PT ;  /* 0x0000000810ff7812 */ /* 0x000fe2000782c0ff */
[----:B------:R-:W-:Y:S01]  /*2fe0*/  @UP1 USHF.R.U32.HI UR47, URZ, UR11, UR5 ;  /* 0x0000000b3f2f1299 */ /* 0x000fe20008011605 */
[----:B------:R-:W-:-:S02]  /*2ff0*/  FMNMX.FTZ R0, R32, R11, !PT ;  /* 0x0000000b20007209 */ /* 0x000fc40007810000 */
[----:B------:R-:W-:Y:S02]  /*3000*/  ISETP.GT.AND P1, PT, R3, 0x10, !P1 ;  /* 0x000000100300780c */ /* 0x000fe40004f24270 */
[----:B------:R-:W-:Y:S02]  /*3010*/  FMNMX.FTZ R11, R33, R0, !PT ;  /* 0x00000000210b7209 */ /* 0x000fe40007810000 */
[----:B------:R-:W-:Y:S02]  /*3020*/  ISETP.LT.OR P1, PT, R2, 0x11, P1 ;  /* 0x000000110200780c */ /* 0x000fe40000f21670 */
[----:B------:R-:W-:Y:S02]  /*3030*/  ISETP.GT.AND P2, PT, R3, 0x8, !P2 ;  /* 0x000000080300780c */ /* 0x000fe40005744270 */
[----:B------:R-:W-:Y:S02]  /*3040*/  FSEL R34, R34, -INF , !P1 ;  /* 0xff80000022227808 */ /* 0x000fe40004800000 */
[----:B------:R-:W-:-:S02]  /*3050*/  LOP3.LUT P1, RZ, R16, 0x10, RZ, 0xc0, !PT ;  /* 0x0000001010ff7812 */ /* 0x000fc4000782c0ff */
[----:B------:R-:W-:Y:S02]  /*3060*/  FMNMX.FTZ R0, R36, R11, !PT ;  /* 0x0000000b24007209 */ /* 0x000fe40007810000 */
[----:B------:R-:W-:Y:S02]  /*3070*/  ISETP.GT.AND P1, PT, R3, 0x11, !P1 ;  /* 0x000000110300780c */ /* 0x000fe40004f24270 */
[C---:B------:R-:W-:Y:S02]  /*3080*/  ISETP.LT.OR P2, PT, R2.reuse, 0x9, P2 ;  /* 0x000000090200780c */ /* 0x040fe40001741670 */
[----:B------:R-:W-:Y:S02]  /*3090*/  ISETP.LT.OR P1, PT, R2, 0x12, P1 ;  /* 0x000000120200780c */ /* 0x000fe40000f21670 */
[----:B------:R-:W-:Y:S02]  /*30a0*/  FMNMX.FTZ R11, R37, R0, !PT ;  /* 0x00000000250b7209 */ /* 0x000fe40007810000 */
[----:B------:R-:W-:-:S02]  /*30b0*/  FSEL R35, R35, -INF , !P1 ;  /* 0xff80000023237808 */ /* 0x000fc40004800000 */
[----:B------:R-:W-:Y:S02]  /*30c0*/  LOP3.LUT P1, RZ, R16, 0x2000000, RZ, 0xc0, !PT ;  /* 0x0200000010ff7812 */ /* 0x000fe4000782c0ff */
[----:B------:R-:W-:Y:S02]  /*30d0*/  FSEL R30, R30, -INF , !P2 ;  /* 0xff8000001e1e7808 */ /* 0x000fe40005000000 */
[----:B------:R-:W-:Y:S02]  /*30e0*/  ISETP.GT.AND P1, PT, R3, 0x18, !P1 ;  /* 0x000000180300780c */ /* 0x000fe40004f24270 */
[----:B------:R-:W-:Y:S02]  /*30f0*/  LOP3.LUT P2, RZ, R16, 0x40000, RZ, 0xc0, !PT ;  /* 0x0004000010ff7812 */ /* 0x000fe4000784c0ff */
[----:B------:R-:W-:Y:S02]  /*3100*/  ISETP.LT.OR P1, PT, R2, 0x19, P1 ;  /* 0x000000190200780c */ /* 0x000fe40000f21670 */
[----:B------:R-:W-:-:S02]  /*3110*/  FMNMX.FTZ R0, R40, R11, !PT ;  /* 0x0000000b28007209 */ /* 0x000fc40007810000 */
[----:B------:R-:W-:Y:S02]  /*3120*/  FSEL R38, R38, -INF , !P1 ;  /* 0xff80000026267808 */ /* 0x000fe40004800000 */
[C---:B------:R-:W-:Y:S02]  /*3130*/  LOP3.LUT P1, RZ, R16.reuse, 0x1000000, RZ, 0xc0, !PT ;  /* 0x0100000010ff7812 */ /* 0x040fe4000782c0ff */
[----:B------:R-:W-:Y:S02]  /*3140*/  FMNMX.FTZ R11, R41, R0, !PT ;  /* 0x00000000290b7209 */ /* 0x000fe40007810000 */
        /* <DEDUP_REMOVED lines=55> */
[----:B------:R-:W-:Y:S01]  /*34c0*/  LOP3.LUT P2, RZ, R16, 0x80, RZ, 0xc0, !PT ;  /* 0x0000008010ff7812 */ /* 0x000fe2000784c0ff */
[----:B------:R-:W0:Y:S01]  /*34d0*/  SHFL.BFLY PT, R11, R10, 0x2, 0x1f ;  /* 0x0c401f000a0b7f89 */ /* 0x000e2200000e0000 */
[----:B------:R-:W-:-:S02]  /*34e0*/  FSEL R55, R55, -INF , !P1 ;  /* 0xff80000037377808 */ /* 0x000fc40004800000 */
[C---:B------:R-:W-:Y:S02]  /*34f0*/  LOP3.LUT P1, RZ, R16.reuse, 0x8000, RZ, 0xc0, !PT ;  /* 0x0000800010ff7812 */ /* 0x040fe4000782c0ff */
[----:B------:R-:W-:Y:S02]  /*3500*/  LOP3.LUT P6, RZ, R16, 0x40, RZ, 0xc0, !PT ;  /* 0x0000004010ff7812 */ /* 0x000fe400078cc0ff */
[C---:B------:R-:W-:Y:S02]  /*3510*/  ISETP.GT.AND P1, PT, R3.reuse, 0x40, !P1 ;  /* 0x000000400300780c */ /* 0x040fe40004f24270 */
[C---:B------:R-:W-:Y:S02]  /*3520*/  ISETP.GT.AND P3, PT, R3.reuse, 0x70, !P3 ;  /* 0x000000700300780c */ /* 0x040fe40005f64270 */
[----:B------:R-:W-:Y:S02]  /*3530*/  ISETP.LT.OR P1, PT, R2, 0x41, P1 ;  /* 0x000000410200780c */ /* 0x000fe40000f21670 */
[----:B------:R-:W-:-:S02]  /*3540*/  ISETP.GT.AND P4, PT, R3, 0x71, !P4 ;  /* 0x000000710300780c */ /* 0x000fc40006784270 */
[----:B------:R-:W-:Y:S02]  /*3550*/  FSEL R58, R58, -INF , !P1 ;  /* 0xff8000003a3a7808 */ /* 0x000fe40004800000 */
[----:B------:R-:W-:Y:S02]  /*3560*/  LOP3.LUT P1, RZ, R16, 0x4000, RZ, 0xc0, !PT ;  /* 0x0000400010ff7812 */ /* 0x000fe4000782c0ff */
[C---:B------:R-:W-:Y:S02]  /*3570*/  ISETP.GT.AND P5, PT, R3.reuse, 0x78, !P5 ;  /* 0x000000780300780c */ /* 0x040fe40006fa4270 */
[----:B------:R-:W-:Y:S02]  /*3580*/  ISETP.GT.AND P1, PT, R3, 0x41, !P1 ;  /* 0x000000410300780c */ /* 0x000fe40004f24270 */
[C---:B------:R-:W-:Y:S02]  /*3590*/  ISETP.LT.OR P3, PT, R2.reuse, 0x71, P3 ;  /* 0x000000710200780c */ /* 0x040fe40001f61670 */
[----:B------:R-:W-:-:S02]  /*35a0*/  ISETP.LT.OR P1, PT, R2, 0x42, P1 ;  /* 0x000000420200780c */ /* 0x000fc40000f21670 */
[----:B0-----:R-:W-:Y:S02]  /*35b0*/  FMNMX.FTZ R11, R10, R11, !PT ;  /* 0x0000000b0a0b7209 */ /* 0x001fe40007810000 */
[----:B------:R-:W-:Y:S02]  /*35c0*/  FSEL R59, R59, -INF , !P1 ;  /* 0xff8000003b3b7808 */ /* 0x000fe40004800000 */
[----:B------:R-:W-:Y:S01]  /*35d0*/  LOP3.LUT P1, RZ, R16, 0x2000, RZ, 0xc0, !PT ;  /* 0x0000200010ff7812 */ /* 0x000fe2000782c0ff */
[----:B------:R-:W0:Y:S01]  /*35e0*/  SHFL.BFLY PT, R0, R11, 0x1, 0x1f ;  /* 0x0c201f000b007f89 */ /* 0x000e2200000e0000 */
[----:B------:R-:W-:Y:S02]  /*35f0*/  ISETP.LT.OR P4, PT, R2, 0x72, P4 ;  /* 0x000000720200780c */ /* 0x000fe40002781670 */
[----:B------:R-:W-:Y:S02]  /*3600*/  ISETP.GT.AND P1, PT, R3, 0x48, !P1 ;  /* 0x000000480300780c */ /* 0x000fe40004f24270 */
[----:B------:R-:W-:-:S02]  /*3610*/  FSEL R82, R82, -INF , !P3 ;  /* 0xff80000052527808 */ /* 0x000fc40005800000 */
[C---:B------:R-:W-:Y:S02]  /*3620*/  ISETP.LT.OR P1, PT, R2.reuse, 0x49, P1 ;  /* 0x000000490200780c */ /* 0x040fe40000f21670 */
[----:B------:R-:W-:Y:S02]  /*3630*/  ISETP.LT.OR P5, PT, R2, 0x79, P5 ;  /* 0x000000790200780c */ /* 0x000fe40002fa1670 */
[----:B------:R-:W-:Y:S02]  /*3640*/  FSEL R62, R62, -INF , !P1 ;  /* 0xff8000003e3e7808 */ /* 0x000fe40004800000 */
[----:B------:R-:W-:Y:S02]  /*3650*/  LOP3.LUT P1, RZ, R16, 0x1000, RZ, 0xc0, !PT ;  /* 0x0000100010ff7812 */ /* 0x000fe4000782c0ff */
[----:B------:R-:W-:Y:S02]  /*3660*/  FSEL R83, R83, -INF , !P4 ;  /* 0xff80000053537808 */ /* 0x000fe40006000000 */
[----:B------:R-:W-:-:S02]  /*3670*/  ISETP.GT.AND P1, PT, R3, 0x49, !P1 ;  /* 0x000000490300780c */ /* 0x000fc40004f24270 */
[----:B------:R-:W-:Y:S02]  /*3680*/  FSEL R86, R86, -INF , !P5 ;  /* 0xff80000056567808 */ /* 0x000fe40006800000 */
[----:B------:R-:W-:Y:S02]  /*3690*/  ISETP.LT.OR P1, PT, R2, 0x4a, P1 ;  /* 0x0000004a0200780c */ /* 0x000fe40000f21670 */
[----:B------:R-:W-:Y:S02]  /*36a0*/  R2UR UR10, R19 ;  /* 0x00000000130a72ca */ /* 0x000fe400000e0000 */
[----:B------:R-:W-:Y:S02]  /*36b0*/  FSEL R63, R63, -INF , !P1 ;  /* 0xff8000003f3f7808 */ /* 0x000fe40004800000 */
[----:B------:R-:W-:Y:S02]  /*36c0*/  LOP3.LUT P1, RZ, R16, 0x800, RZ, 0xc0, !PT ;  /* 0x0000080010ff7812 */ /* 0x000fe4000782c0ff */
[----:B0-----:R-:W-:-:S02]  /*36d0*/  FMNMX.FTZ R0, R11, R0, !PT ;  /* 0x000000000b007209 */ /* 0x001fc40007810000 */
[----:B------:R-:W-:-:S03]  /*36e0*/  ISETP.GT.AND P1, PT, R3, 0x50, !P1 ;  /* 0x000000500300780c */ /* 0x000fc60004f24270 */
[----:B------:R-:W-:Y:S01]  /*36f0*/  FFMA.FTZ R20, R0, R13, -8 ;  /* 0xc100000000147423 */ /* 0x000fe2000001000d */
[----:B------:R-:W-:Y:S01]  /*3700*/  ISETP.LT.OR P1, PT, R2, 0x51, P1 ;  /* 0x000000510200780c */ /* 0x000fe20000f21670 */
[----:B------:R-:W-:-:S03]  /*3710*/  UIADD3 UR47, UR10, UR47, URZ ;  /* 0x0000002f0a2f7290 */ /* 0x000fc6000fffe03f */
[----:B------:R-:W-:Y:S01]  /*3720*/  FSEL R66, R66, -INF , !P1 ;  /* 0xff80000042427808 */ /* 0x000fe20004800000 */
[----:B------:R-:W-:Y:S01]  /*3730*/  UIADD3 UR7, UR47, UR7, URZ ;  /* 0x000000072f077290 */ /* 0x000fe2000fffe03f */
        /* <DEDUP_REMOVED lines=12> */
[C---:B------:R-:W-:Y:S02]  /*3800*/  ISETP.GT.AND P1, PT, R3.reuse, 0x60, !P2 ;  /* 0x000000600300780c */ /* 0x040fe40005724270 */
[----:B------:R-:W-:Y:S02]  /*3810*/  LOP3.LUT P2, RZ, R16, 0x20, RZ, 0xc0, !PT ;  /* 0x0000002010ff7812 */ /* 0x000fe4000784c0ff */
[----:B------:R-:W-:Y:S02]  /*3820*/  ISETP.LT.OR P1, PT, R2, 0x61, P1 ;  /* 0x000000610200780c */ /* 0x000fe40000f21670 */
[----:B------:R-:W-:Y:S02]  /*3830*/  ISETP.GT.AND P2, PT, R3, 0x69, !P2 ;  /* 0x000000690300780c */ /* 0x000fe40005744270 */
[----:B------:R-:W-:-:S02]  /*3840*/  FSEL R74, R74, -INF , !P1 ;  /* 0xff8000004a4a7808 */ /* 0x000fc40004800000 */
[----:B------:R-:W-:Y:S02]  /*3850*/  ISETP.GT.AND P1, PT, R3, 0x61, !P6 ;  /* 0x000000610300780c */ /* 0x000fe40007724270 */
[----:B------:R-:W-:Y:S02]  /*3860*/  LOP3.LUT P6, RZ, R16, 0x2, RZ, 0xc0, !PT ;  /* 0x0000000210ff7812 */ /* 0x000fe400078cc0ff */
[C---:B------:R-:W-:Y:S02]  /*3870*/  ISETP.LT.OR P1, PT, R2.reuse, 0x62, P1 ;  /* 0x000000620200780c */ /* 0x040fe40000f21670 */
[----:B------:R-:W-:Y:S02]  /*3880*/  ISETP.LT.OR P2, PT, R2, 0x6a, P2 ;  /* 0x0000006a0200780c */ /* 0x000fe40001741670 */
[----:B------:R-:W-:Y:S02]  /*3890*/  FSEL R75, R75, -INF , !P1 ;  /* 0xff8000004b4b7808 */ /* 0x000fe40004800000 */
[----:B------:R-:W-:-:S02]  /*38a0*/  FSETP.NEU.FTZ.AND P1, PT, R0, -INF , PT ;  /* 0xff8000000000780b */ /* 0x000fc40003f3d000 */
[----:B------:R-:W-:Y:S02]  /*38b0*/  FSEL R79, R79, -INF , !P2 ;  /* 0xff8000004f4f7808 */ /* 0x000fe40005000000 */
[----:B------:R-:W-:Y:S02]  /*38c0*/  FSEL R20, R20, RZ, P1 ;  /* 0x000000ff14147208 */ /* 0x000fe40000800000 */
[----:B------:R-:W-:Y:S02]  /*38d0*/  ISETP.GT.AND P1, PT, R3, RZ, !P6 ;  /* 0x000000ff0300720c */ /* 0x000fe40007724270 */
[----:B------:R-:W-:Y:S01]  /*38e0*/  LOP3.LUT P6, RZ, R16, 0x1, RZ, 0xc0, !PT ;  /* 0x0000000110ff7812 */ /* 0x000fe200078cc0ff */
[--C-:B------:R-:W-:Y:S01]  /*38f0*/  FFMA.FTZ R10, R25, UR42, -R20.reuse ;  /* 0x0000002a190a7c23 */ /* 0x100fe20008010814 */
[----:B------:R-:W-:Y:S01]  /*3900*/  ISETP.LT.OR P1, PT, R2, 0x1, P1 ;  /* 0x000000010200780c */ /* 0x000fe20000f21670 */
[--C-:B------:R-:W-:Y:S01]  /*3910*/  FFMA.FTZ R14, R29, UR42, -R20.reuse ;  /* 0x0000002a1d0e7c23 */ /* 0x100fe20008010814 */
[----:B------:R-:W-:Y:S01]  /*3920*/  ISETP.GT.AND P6, PT, R3, 0x79, !P6 ;  /* 0x000000790300780c */ /* 0x000fe200077c4270 */
[--C-:B------:R-:W-:Y:S01]  /*3930*/  FFMA.FTZ R11, R28, UR42, -R20.reuse ;  /* 0x0000002a1c0b7c23 */ /* 0x100fe20008010814 */
[----:B------:R-:W-:Y:S01]  /*3940*/  FSEL R26, R26, -INF , !P1 ;  /* 0xff8000001a1a7808 */ /* 0x000fe20004800000 */
[--C-:B------:R-:W-:Y:S01]  /*3950*/  FFMA.FTZ R28, R45, UR42, -R20.reuse ;  /* 0x0000002a2d1c7c23 */ /* 0x100fe20008010814 */
[----:B------:R-:W-:Y:S01]  /*3960*/  LOP3.LUT P1, RZ, R16, 0x4000000, RZ, 0xc0, !PT ;  /* 0x0400000010ff7812 */ /* 0x000fe2000782c0ff */
        /* <DEDUP_REMOVED lines=8> */
[----:B------:R-:W-:Y:S01]  /*39f0*/  MUFU.EX2 R10, R10 ;  /* 0x0000000a000a7308 */ /* 0x000fe20000000800 */
        /* <DEDUP_REMOVED lines=26> */
[----:B------:R0:W-:Y:S01]  /*3ba0*/  MUFU.EX2 R21, R40 ;  /* 0x0000002800157308 */ /* 0x0001e20000000800 */
[----:B------:R-:W-:-:S04]  /*3bb0*/  FMNMX.FTZ R23, R47, R12, !PT ;  /* 0x0000000c2f177209 */ /* 0x000fc80007810000 */
[----:B------:R-:W-:-:S03]  /*3bc0*/  FMNMX.FTZ R12, R50, R23, !PT ;  /* 0x00000017320c7209 */ /* 0x000fc60007810000 */
[----:B------:R-:W1:Y:S01]  /*3bd0*/  MUFU.EX2 R14, R14 ;  /* 0x0000000e000e7308 */ /* 0x000e620000000800 */
[----:B------:R-:W-:Y:S01]  /*3be0*/  FMNMX.FTZ R23, R51, R12, !PT ;  /* 0x0000000c33177209 */ /* 0x000fe20007810000 */
[----:B0-----:R-:W-:Y:S01]  /*3bf0*/  FFMA.FTZ R40, R61, UR42, -R20 ;  /* 0x0000002a3d287c23 */ /* 0x001fe20008010814 */
[----:B------:R-:W-:Y:S02]  /*3c00*/  IMAD.U32 R61, RZ, RZ, UR42 ;  /* 0x0000002aff3d7e24 */ /* 0x000fe4000f8e00ff */
[----:B------:R-:W-:-:S03]  /*3c10*/  FMNMX.FTZ R12, R54, R23, !PT ;  /* 0x00000017360c7209 */ /* 0x000fc60007810000 */
[----:B------:R0:W-:Y:S01]  /*3c20*/  MUFU.EX2 R13, R32 ;  /* 0x00000020000d7308 */ /* 0x0001e20000000800 */
[----:B------:R-:W-:-:S04]  /*3c30*/  FMNMX.FTZ R25, R55, R12, !PT ;  /* 0x0000000c37197209 */ /* 0x000fc80007810000 */
[----:B------:R-:W-:-:S03]  /*3c40*/  FMNMX.FTZ R12, R58, R25, !PT ;  /* 0x000000193a0c7209 */ /* 0x000fc60007810000 */
[----:B------:R2:W-:Y:S01]  /*3c50*/  MUFU.EX2 R23, R44 ;  /* 0x0000002c00177308 */ /* 0x0005e20000000800 */
[----:B------:R-:W-:Y:S01]  /*3c60*/  FMNMX.FTZ R25, R59, R12, !PT ;  /* 0x0000000c3b197209 */ /* 0x000fe20007810000 */
[--C-:B0-----:R-:W-:Y:S01]  /*3c70*/  FFMA.FTZ R32, R49, UR42, -R20.reuse ;  /* 0x0000002a31207c23 */ /* 0x101fe20008010814 */
[----:B-1----:R-:W-:Y:S01]  /*3c80*/  F2FP.SATFINITE.E4M3.F32.PACK_AB_MERGE_C R148, R14, R11, RZ ;  /* 0x0000000b0e94723e */ /* 0x002fe200048070ff */
[----:B------:R-:W-:Y:S01]  /*3c90*/  FFMA.FTZ R49, R76, UR42, -R20 ;  /* 0x0000002a4c317c23 */ /* 0x000fe20008010814 */
[----:B------:R-:W-:Y:S02]  /*3ca0*/  FMNMX.FTZ R12, R62, R25, !PT ;  /* 0x000000193e0c7209 */ /* 0x000fe40007810000 */
[----:B------:R-:W-:Y:S01]  /*3cb0*/  F2FP.SATFINITE.E4M3.F32.PACK_AB_MERGE_C R148, R10, R9, R148 ;  /* 0x000000090a94723e */ /* 0x000fe20004807094 */
[----:B------:R0:W-:Y:S01]  /*3cc0*/  MUFU.EX2 R25, R48 ;  /* 0x0000003000197308 */ /* 0x0001e20000000800 */
[----:B------:R-:W-:Y:S01]  /*3cd0*/  FMNMX.FTZ R29, R63, R12, !PT ;  /* 0x0000000c3f1d7209 */ /* 0x000fe20007810000 */
[----:B--2---:R-:W-:-:S03]  /*3ce0*/  FFMA.FTZ R44, R65, UR42, -R20 ;  /* 0x0000002a412c7c23 */ /* 0x004fc60008010814 */
[----:B------:R-:W-:-:S03]  /*3cf0*/  FMNMX.FTZ R12, R66, R29, !PT ;  /* 0x0000001d420c7209 */ /* 0x000fc60007810000 */
[----:B------:R-:W-:Y:S01]  /*3d00*/  MUFU.EX2 R16, R16 ;  /* 0x0000001000107308 */ /* 0x000fe20000000800 */
[----:B------:R-:W-:Y:S01]  /*3d10*/  FMNMX.FTZ R29, R67, R12, !PT ;  /* 0x0000000c431d7209 */ /* 0x000fe20007810000 */
[----:B0-----:R-:W-:-:S03]  /*3d20*/  FFMA.FTZ R48, R69, UR42, -R20 ;  /* 0x0000002a45307c23 */ /* 0x001fc60008010814 */
[----:B------:R-:W-:-:S03]  /*3d30*/  FMNMX.FTZ R12, R70, R29, !PT ;  /* 0x0000001d460c7209 */ /* 0x000fc60007810000 */
[----:B------:R0:W-:Y:S01]  /*3d40*/  MUFU.EX2 R15, R36 ;  /* 0x00000024000f7308 */ /* 0x0001e20000000800 */
[----:B------:R-:W-:-:S04]  /*3d50*/  FMNMX.FTZ R33, R71, R12, !PT ;  /* 0x0000000c47217209 */ /* 0x000fc80007810000 */
[----:B------:R-:W-:-:S03]  /*3d60*/  FMNMX.FTZ R12, R74, R33, !PT ;  /* 0x000000214a0c7209 */ /* 0x000fc60007810000 */
[----:B------:R-:W1:Y:S01]  /*3d70*/  MUFU.EX2 R22, R22 ;  /* 0x0000001600167308 */ /* 0x000e620000000800 */
[----:B------:R-:W-:Y:S01]  /*3d80*/  FMNMX.FTZ R3, R75, R12, !PT ;  /* 0x0000000c4b037209 */ /* 0x000fe20007810000 */
[--C-:B0-----:R-:W-:Y:S01]  /*3d90*/  FFMA.FTZ R36, R53, UR42, -R20.reuse ;  /* 0x0000002a35247c23 */ /* 0x101fe20008010814 */
[----:B------:R-:W-:Y:S02]  /*3da0*/  FFMA.FTZ R53, R80, UR42, -R20 ;  /* 0x0000002a50357c23 */ /* 0x000fe40008010814 */
[----:B------:R-:W-:-:S03]  /*3db0*/  FMNMX.FTZ R12, R78, R3, !PT ;  /* 0x000000034e0c7209 */ /* 0x000fc60007810000 */
        /* <DEDUP_REMOVED lines=8> */
[----:B------:R0:W-:Y:S01]  /*3e40*/  MUFU.EX2 R29, R52 ;  /* 0x00000034001d7308 */ /* 0x0001e20000000800 */
[----:B------:R-:W-:-:S05]  /*3e50*/  FMNMX.FTZ R12, R87, R12, !PT ;  /* 0x0000000c570c7209 */ /* 0x000fca0007810000 */
[----:B------:R-:W1:Y:S02]  /*3e60*/  SHFL.BFLY PT, R45, R12, 0x2, 0x1f ;  /* 0x0c401f000c2d7f89 */ /* 0x000e6400000e0000 */
[----:B------:R-:W-:Y:S01]  /*3e70*/  MUFU.EX2 R36, R36 ;  /* 0x0000002400247308 */ /* 0x000fe20000000800 */
[----:B0-----:R-:W-:-:S07]  /*3e80*/  FFMA.FTZ R52, R73, UR42, -R20 ;  /* 0x0000002a49347c23 */ /* 0x001fce0008010814 */
[----:B------:R-:W-:Y:S08]  /*3e90*/  MUFU.EX2 R32, R32 ;  /* 0x0000002000207308 */ /* 0x000ff00000000800 */
[----:B------:R0:W-:Y:S01]  /*3ea0*/  MUFU.EX2 R33, R60 ;  /* 0x0000003c00217308 */ /* 0x0001e20000000800 */
[----:B-1----:R-:W-:-:S07]  /*3eb0*/  FMNMX.FTZ R57, R12, R45, !PT ;  /* 0x0000002d0c397209 */ /* 0x002fce0007810000 */
[----:B------:R-:W-:Y:S01]  /*3ec0*/  MUFU.EX2 R40, R40 ;  /* 0x0000002800287308 */ /* 0x000fe20000000800 */
[--C-:B0-----:R-:W-:Y:S01]  /*3ed0*/  FFMA.FTZ R60, R81, UR42, -R20.reuse ;  /* 0x0000002a513c7c23 */ /* 0x101fe20008010814 */
[----:B------:R-:W0:Y:S06]  /*3ee0*/  SHFL.BFLY PT, R12, R57, 0x1, 0x1f ;  /* 0x0c201f00390c7f89 */ /* 0x000e2c00000e0000 */
[----:B------:R1:W-:Y:S08]  /*3ef0*/  MUFU.EX2 R3, R56 ;  /* 0x0000003800037308 */ /* 0x0003f00000000800 */
[----:B------:R-:W-:Y:S01]  /*3f00*/  MUFU.EX2 R41, R41 ;  /* 0x0000002900297308 */ /* 0x000fe20000000800 */
[----:B-1----:R-:W-:-:S07]  /*3f10*/  FFMA.FTZ R56, R77, UR42, -R20 ;  /* 0x0000002a4d387c23 */ /* 0x002fce0008010814 */
[----:B------:R-:W-:Y:S01]  /*3f20*/  MUFU.EX2 R48, R48 ;  /* 0x0000003000307308 */ /* 0x000fe20000000800 */
[----:B0-----:R-:W-:Y:S01]  /*3f30*/  FMNMX.FTZ R12, R57, R12, !PT ;  /* 0x0000000c390c7209 */ /* 0x001fe20007810000 */
[--C-:B------:R-:W-:Y:S01]  /*3f40*/  FFMA.FTZ R57, R84, UR42, -R20.reuse ;  /* 0x0000002a54397c23 */ /* 0x100fe20008010814 */
[----:B------:R-:W-:Y:S02]  /*3f50*/  FFMA.FTZ R20, R85, UR42, -R20 ;  /* 0x0000002a55147c23 */ /* 0x000fe40008010814 */
[C---:B------:R-:W-:Y:S01]  /*3f60*/  FSETP.NEU.FTZ.AND P1, PT, R12.reuse, -INF , PT ;  /* 0xff8000000c00780b */ /* 0x040fe20003f3d000 */
[----:B------:R-:W-:Y:S02]  /*3f70*/  FFMA.FTZ R61, R12, R61, -8 ;  /* 0xc10000000c3d7423 */ /* 0x000fe4000001003d */
[----:B------:R-:W-:Y:S03]  /*3f80*/  MUFU.EX2 R37, R37 ;  /* 0x0000002500257308 */ /* 0x000fe60000000800 */
[----:B------:R-:W-:-:S02]  /*3f90*/  FSEL R61, R61, RZ, P1 ;  /* 0x000000ff3d3d7208 */ /* 0x000fc40000800000 */
        /* <DEDUP_REMOVED lines=11> */
[----:B------:R-:W-:Y:S01]  /*4050*/  FADD.FTZ R54, R9, R10 ;  /* 0x0000000a09367221 */ /* 0x000fe20000010000 */
[--C-:B------:R-:W-:Y:S01]  /*4060*/  FFMA.FTZ R34, R35, UR42, -R61.reuse ;  /* 0x0000002a23227c23 */ /* 0x100fe2000801083d */
[--C-:B------:R-:W-:Y:S01]  /*4070*/  FFMA.FTZ R35, R42, UR42, -R61.reuse ;  /* 0x0000002a2a237c23 */ /* 0x100fe2000801083d */
[--C-:B------:R-:W-:Y:S01]  /*4080*/  FFMA.FTZ R42, R51, UR42, -R61.reuse ;  /* 0x0000002a332a7c23 */ /* 0x100fe2000801083d */
[----:B------:R-:W-:Y:S01]  /*4090*/  FADD.FTZ R51, R11, R54 ;  /* 0x000000360b337221 */ /* 0x000fe20000010000 */
[--C-:B------:R-:W-:Y:S01]  /*40a0*/  FFMA.FTZ R64, R38, UR42, -R61.reuse ;  /* 0x0000002a26407c23 */ /* 0x100fe2000801083d */
[----:B------:R-:W0:Y:S01]  /*40b0*/  MUFU.EX2 R27, R27 ;  /* 0x0000001b001b7308 */ /* 0x000e220000000800 */
[----:B------:R-:W-:Y:S01]  /*40c0*/  FFMA.FTZ R68, R46, UR42, -R61 ;  /* 0x0000002a2e447c23 */ /* 0x000fe2000801083d */
[----:B------:R-:W-:Y:S01]  /*40d0*/  FADD.FTZ R54, R14, R51 ;  /* 0x000000330e367221 */ /* 0x000fe20000010000 */
[--C-:B------:R-:W-:Y:S01]  /*40e0*/  FFMA.FTZ R46, R59, UR42, -R61.reuse ;  /* 0x0000002a3b2e7c23 */ /* 0x100fe2000801083d */
[--C-:B------:R-:W-:Y:S01]  /*40f0*/  FFMA.FTZ R38, R43, UR42, -R61.reuse ;  /* 0x0000002a2b267c23 */ /* 0x100fe2000801083d */
[--C-:B------:R-:W-:Y:S01]  /*4100*/  FFMA.FTZ R43, R58, UR42, -R61.reuse ;  /* 0x0000002a3a2b7c23 */ /* 0x100fe2000801083d */
[----:B------:R-:W-:Y:S01]  /*4110*/  FADD.FTZ R59, R13, R54 ;  /* 0x000000360d3b7221 */ /* 0x000fe20000010000 */
[--C-:B------:R-:W-:Y:S01]  /*4120*/  FFMA.FTZ R47, R47, UR42, -R61.reuse ;  /* 0x0000002a2f2f7c23 */ /* 0x100fe2000801083d */
[----:B------:R-:W1:Y:S01]  /*4130*/  MUFU.EX2 R30, R30 ;  /* 0x0000001e001e7308 */ /* 0x000e620000000800 */
[----:B------:R-:W-:Y:S01]  /*4140*/  FFMA.FTZ R55, R55, UR42, -R61 ;  /* 0x0000002a37377c23 */ /* 0x000fe2000801083d */
[----:B------:R-:W-:Y:S01]  /*4150*/  FADD.FTZ R58, R16, R59 ;  /* 0x0000003b103a7221 */ /* 0x000fe20000010000 */
        /* <DEDUP_REMOVED lines=15> */
[----:B------:R-:W-:Y:S01]  /*4250*/  FADD.FTZ R51, R15, R58 ;  /* 0x0000003a0f337221 */ /* 0x000fe20000010000 */
[--C-:B------:R-:W-:Y:S01]  /*4260*/  FFMA.FTZ R83, R83, UR42, -R61.reuse ;  /* 0x0000002a53537c23 */ /* 0x100fe2000801083d */
[--C-:B------:R-:W-:Y:S01]  /*4270*/  FFMA.FTZ R86, R86, UR42, -R61.reuse ;  /* 0x0000002a56567c23 */ /* 0x100fe2000801083d */
[----:B------:R-:W-:Y:S01]  /*4280*/  FFMA.FTZ R61, R87, UR42, -R61 ;  /* 0x0000002a573d7c23 */ /* 0x000fe2000801083d */
[----:B------:R-:W-:-:S02]  /*4290*/  FADD.FTZ R58, R22, R51 ;  /* 0x00000033163a7221 */ /* 0x000fc40000010000 */
        /* <DEDUP_REMOVED lines=8> */
[----:B------:R-:W-:Y:S01]  /*4320*/  FADD.FTZ R9, R23, R22 ;  /* 0x0000001617097221 */ /* 0x000fe20000010000 */
[----:B------:R-:W-:-:S03]  /*4330*/  F2FP.SATFINITE.E4M3.F32.PACK_AB_MERGE_C R23, R28, R23, RZ ;  /* 0x000000171c17723e */ /* 0x000fc600048070ff */
[----:B------:R-:W-:Y:S01]  /*4340*/  FADD.FTZ R28, R28, R9 ;  /* 0x000000091c1c7221 */ /* 0x000fe20000010000 */
[----:B------:R-:W-:Y:S01]  /*4350*/  F2FP.SATFINITE.E4M3.F32.PACK_AB_MERGE_C R144, R24, R21, R23 ;  /* 0x000000151890723e */ /* 0x000fe20004807017 */
[----:B------:R-:W0:Y:S01]  /*4360*/  MUFU.EX2 R69, R69 ;  /* 0x0000004500457308 */ /* 0x000e220000000800 */
[----:B-1----:R-:W-:-:S07]  /*4370*/  FADD.FTZ R11, R34, R11 ;  /* 0x0000000b220b7221 */ /* 0x002fce0000010000 */
[----:B------:R-:W1:Y:S01]  /*4380*/  MUFU.EX2 R35, R35 ;  /* 0x0000002300237308 */ /* 0x000e620000000800 */
[----:B--2---:R-:W-:Y:S01]  /*4390*/  FADD.FTZ R10, R64, R11 ;  /* 0x0000000b400a7221 */ /* 0x004fe20000010000 */
[----:B------:R-:W-:-:S04]  /*43a0*/  FADD.FTZ R11, R25, R28 ;  /* 0x0000001c190b7221 */ /* 0x000fc80000010000 */
[----:B------:R-:W-:Y:S01]  /*43b0*/  FADD.FTZ R16, R32, R11 ;  /* 0x0000000b20107221 */ /* 0x000fe20000010000 */
[----:B------:R-:W-:Y:S01]  /*43c0*/  VIADD R11, R18, 0xfffffffe ;  /* 0xfffffffe120b7836 */ /* 0x000fe20000000000 */
[----:B------:R-:W2:Y:S01]  /*43d0*/  MUFU.EX2 R38, R38 ;  /* 0x0000002600267308 */ /* 0x000ea20000000800 */
[C---:B0-----:R-:W-:Y:S01]  /*43e0*/  FADD.FTZ R10, R69.reuse, R10 ;  /* 0x0000000a450a7221 */ /* 0x041fe20000010000 */
[----:B------:R-:W-:-:S04]  /*43f0*/  F2FP.SATFINITE.E4M3.F32.PACK_AB_MERGE_C R64, R69, R64, RZ ;  /* 0x000000404540723e */ /* 0x000fc800048070ff */
[----:B------:R-:W-:Y:S02]  /*4400*/  F2FP.SATFINITE.E4M3.F32.PACK_AB_MERGE_C R151, R34, R31, R64 ;  /* 0x0000001f2297723e */ /* 0x000fe40004807040 */
[----:B------:R-:W0:Y:S01]  /*4410*/  MUFU.EX2 R68, R68 ;  /* 0x0000004400447308 */ /* 0x000e220000000800 */
[----:B-1----:R-:W-:Y:S01]  /*4420*/  FADD.FTZ R9, R35, R10 ;  /* 0x0000000a23097221 */ /* 0x002fe20000010000 */
[----:B------:R-:W-:Y:S01]  /*4430*/  F2FP.SATFINITE.E4M3.F32.PACK_AB_MERGE_C R10, R36, R29, RZ ;  /* 0x0000001d240a723e */ /* 0x000fe200048070ff */
[----:B------:R-:W-:-:S03]  /*4440*/  FADD.FTZ R29, R29, R16 ;  /* 0x000000101d1d7221 */ /* 0x000fc60000010000 */
[----:B------:R-:W-:Y:S01]  /*4450*/  F2FP.SATFINITE.E4M3.F32.PACK_AB_MERGE_C R146, R32, R25, R10 ;  /* 0x000000192092723e */ /* 0x000fe2000480700a */
[----:B------:R-:W-:Y:S01]  /*4460*/  FADD.FTZ R36, R36, R29 ;  /* 0x0000001d24247221 */ /* 0x000fe20000010000 */
[----:B------:R-:W1:Y:S01]  /*4470*/  MUFU.EX2 R47, R47 ;  /* 0x0000002f002f7308 */ /* 0x000e620000000800 */
[----:B--2---:R-:W-:-:S07]  /*4480*/  FADD.FTZ R9, R38, R9 ;  /* 0x0000000926097221 */ /* 0x004fce0000010000 */
[----:B------:R-:W2:Y:S01]  /*4490*/  MUFU.EX2 R39, R39 ;  /* 0x0000002700277308 */ /* 0x000ea20000000800 */
[----:B0-----:R-:W-:Y:S01]  /*44a0*/  FADD.FTZ R10, R68, R9 ;  /* 0x00000009440a7221 */ /* 0x001fe20000010000 */
[----:B------:R-:W-:-:S04]  /*44b0*/  F2FP.SATFINITE.E4M3.F32.PACK_AB_MERGE_C R9, R40, R33, RZ ;  /* 0x000000212809723e */ /* 0x000fc800048070ff */
[C---:B------:R-:W-:Y:S01]  /*44c0*/  F2FP.SATFINITE.E4M3.F32.PACK_AB_MERGE_C R140, R2.reuse, R3, R9 ;  /* 0x00000003028c723e */ /* 0x040fe20004807009 */
[----:B------:R-:W-:Y:S01]  /*44d0*/  FADD.FTZ R3, R3, R36 ;  /* 0x0000002403037221 */ /* 0x000fe20000010000 */
[----:B------:R-:W0:Y:S01]  /*44e0*/  MUFU.EX2 R42, R42 ;  /* 0x0000002a002a7308 */ /* 0x000e220000000800 */
[C---:B-1----:R-:W-:Y:S01]  /*44f0*/  FADD.FTZ R10, R47.reuse, R10 ;  /* 0x0000000a2f0a7221 */ /* 0x042fe20000010000 */
[----:B------:R-:W-:Y:S01]  /*4500*/  F2FP.SATFINITE.E4M3.F32.PACK_AB_MERGE_C R47, R47, R68, RZ ;  /* 0x000000442f2f723e */ /* 0x000fe200048070ff */
[----:B------:R-:W-:-:S03]  /*4510*/  FADD.FTZ R2, R2, R3 ;  /* 0x0000000302027221 */ /* 0x000fc60000010000 */
[----:B------:R-:W-:Y:S01]  /*4520*/  F2FP.SATFINITE.E4M3.F32.PACK_AB_MERGE_C R145, R38, R35, R47 ;  /* 0x000000232691723e */ /* 0x000fe2000480702f */
[----:B------:R-:W-:Y:S01]  /*4530*/  FADD.FTZ R33, R33, R2 ;  /* 0x0000000221217221 */ /* 0x000fe20000010000 */
[----:B------:R-:W1:Y:S01]  /*4540*/  MUFU.EX2 R50, R50 ;  /* 0x0000003200327308 */ /* 0x000e620000000800 */
[----:B--2---:R-:W-:Y:S01]  /*4550*/  FADD.FTZ R9, R39, R10 ;  /* 0x0000000a27097221 */ /* 0x004fe20000010000 */
[----:B------:R-:W-:Y:S01]  /*4560*/  F2FP.SATFINITE.E4M3.F32.PACK_AB_MERGE_C R2, R48, R41, RZ ;  /* 0x000000293002723e */ /* 0x000fe200048070ff */
[----:B------:R-:W-:-:S03]  /*4570*/  FADD.FTZ R40, R40, R33 ;  /* 0x0000002128287221 */ /* 0x000fc60000010000 */
[----:B------:R-:W-:Y:S01]  /*4580*/  F2FP.SATFINITE.E4M3.F32.PACK_AB_MERGE_C R142, R44, R37, R2 ;  /* 0x000000252c8e723e */ /* 0x000fe20004807002 */
[----:B------:R-:W-:Y:S01]  /*4590*/  FADD.FTZ R37, R37, R40 ;  /* 0x0000002825257221 */ /* 0x000fe20000010000 */
[----:B------:R-:W2:Y:S01]  /*45a0*/  MUFU.EX2 R55, R55 ;  /* 0x0000003700377308 */ /* 0x000ea20000000800 */
[----:B0-----:R-:W-:Y:S02]  /*45b0*/  FADD.FTZ R9, R42, R9 ;  /* 0x000000092a097221 */ /* 0x001fe40000010000 */
[----:B------:R-:W-:-:S04]  /*45c0*/  FADD.FTZ R44, R44, R37 ;  /* 0x000000252c2c7221 */ /* 0x000fc80000010000 */
[----:B------:R-:W-:Y:S01]  /*45d0*/  FADD.FTZ R41, R41, R44 ;  /* 0x0000002c29297221 */ /* 0x000fe20000010000 */
[----:B------:R-:W0:Y:S01]  /*45e0*/  MUFU.EX2 R43, R43 ;  /* 0x0000002b002b7308 */ /* 0x000e220000000800 */
[----:B-1----:R-:W-:Y:S02]  /*45f0*/  FADD.FTZ R10, R50, R9 ;  /* 0x00000009320a7221 */ /* 0x002fe40000010000 */
[----:B------:R-:W-:-:S05]  /*4600*/  FADD.FTZ R48, R48, R41 ;  /* 0x0000002930307221 */ /* 0x000fca0000010000 */
        /* <DEDUP_REMOVED lines=10> */
[----:B------:R-:W-:Y:S01]  /*46b0*/  MUFU.EX2 R49, R49 ;  /* 0x0000003100317308 */ /* 0x000fe20000000800 */
[C---:B0-----:R-:W-:Y:S01]  /*46c0*/  FADD.FTZ R2, R63.reuse, R2 ;  /* 0x000000023f027221 */ /* 0x041fe20000010000 */
[----:B------:R-:W-:-:S04]  /*46d0*/  F2FP.SATFINITE.E4M3.F32.PACK_AB_MERGE_C R62, R63, R62, RZ ;  /* 0x0000003e3f3e723e */ /* 0x000fc800048070ff */
[----:B------:R-:W-:Y:S02]  /*46e0*/  F2FP.SATFINITE.E4M3.F32.PACK_AB_MERGE_C R141, R46, R43, R62 ;  /* 0x0000002b2e8d723e */ /* 0x000fe4000480703e */
[----:B------:R-:W0:Y:S01]  /*46f0*/  MUFU.EX2 R56, R56 ;  /* 0x0000003800387308 */ /* 0x000e220000000800 */
[----:B-1----:R-:W-:-:S07]  /*4700*/  FADD.FTZ R3, R19, R2 ;  /* 0x0000000213037221 */ /* 0x002fce0000010000 */
[----:B------:R-:W1:Y:S08]  /*4710*/  MUFU.EX2 R14, R14 ;  /* 0x0000000e000e7308 */ /* 0x000e700000000800 */
        /* <DEDUP_REMOVED lines=13> */
[----:B------:R-:W1:Y:S01]  /*47f0*/  MUFU.EX2 R75, R75 ;  /* 0x0000004b004b7308 */ /* 0x000e620000000800 */
[C---:B--2---:R-:W-:Y:S01]  /*4800*/  F2FP.SATFINITE.E4M3.F32.PACK_AB_MERGE_C R70, R71.reuse, R70, RZ ;  /* 0x000000464746723e */ /* 0x044fe200048070ff */
[----:B------:R-:W-:-:S03]  /*4810*/  FADD.FTZ R71, R71, R2 ;  /* 0x0000000247477221 */ /* 0x000fc60000010000 */
[----:B------:R-:W-:-:S03]  /*4820*/  F2FP.SATFINITE.E4M3.F32.PACK_AB_MERGE_C R143, R14, R19, R70 ;  /* 0x000000130e8f723e */ /* 0x000fc60004807046 */
[----:B------:R-:W2:Y:S01]  /*4830*/  MUFU.EX2 R78, R78 ;  /* 0x0000004e004e7308 */ /* 0x000ea20000000800 */
[----:B0-----:R-:W-:-:S07]  /*4840*/  FADD.FTZ R2, R74, R71 ;  /* 0x000000474a027221 */ /* 0x001fce0000010000 */
[----:B------:R-:W-:Y:S01]  /*4850*/  MUFU.EX2 R57, R57 ;  /* 0x0000003900397308 */ /* 0x000fe20000000800 */
[----:B-1----:R-:W-:-:S07]  /*4860*/  FADD.FTZ R3, R75, R2 ;  /* 0x000000024b037221 */ /* 0x002fce0000010000 */
        /* <DEDUP_REMOVED lines=36> */
.L_x_11794:
[----:B------:R-:W-:Y:S02]  /*4ab0*/  ULDC UR11, c[0x0][0x9e4] ;  /* 0x00027900000b7ab9 */ /* 0x000fe40000000800 */
[----:B------:R-:W-:-:S11]  /*4ac0*/  UISETP.NE.AND UP0, UPT, UR11, 0x1, UPT ;  /* 0x000000010b00788c */ /* 0x000fd6000bf05270 */
[----:B------:R-:W-:Y:S02]  /*4ad0*/  @UP0 ULDC.64 UR14, c[0x0][0x9e8] ;  /* 0x00027a00000e0ab9 */ /* 0x000fe40000000a00 */
[----:B------:R-:W-:-:S04]  /*4ae0*/  UIMAD.WIDE.U32 UR4, UR10, UR14, URZ ;  /* 0x0000000e0a0472a5 */ /* 0x000fc8000f8e003f */
[----:B------:R-:W-:-:S12]  /*4af0*/  @UP0 USHF.R.U32.HI UR10, URZ, UR15, UR5 ;  /* 0x0000000f3f0a0299 */ /* 0x000fd80008011605 */
.L_x_11795:
[----:B------:R-:W-:-:S04]  /*4b00*/  UIMAD UR10, UR10, UR11, UR11 ;  /* 0x0000000b0a0a72a4 */ /* 0x000fc8000f8e020b */
[----:B------:R-:W-:-:S04]  /*4b10*/  UISETP.LT.AND UP0, UPT, UR7, UR10, UPT ;  /* 0x0000000a0700728c */ /* 0x000fc8000bf01270 */
[----:B------:R-:W-:-:S12]  /*4b20*/  USEL UR7, UR7, UR10, UP0 ;  /* 0x0000000a07077287 */ /* 0x000fd80008000000 */
.L_x_11793:
[----:B------:R-:W-:Y:S01]  /*4b30*/  USHF.R.S32.HI UR4, URZ, 0x1f, UR7 ;  /* 0x0000001f3f047899 */ /* 0x000fe20008011407 */
[----:B------:R-:W0:Y:S01]  /*4b40*/  S2UR UR5, SR_CgaCtaId ;  /* 0x00000000000579c3 */ /* 0x000e220000008800 */
[----:B------:R-:W-:Y:S02]  /*4b50*/  CS2R R88, SRZ ;  /* 0x0000000000587805 */ /* 0x000fe4000001ff00 */
[----:B------:R-:W-:Y:S01]  /*4b60*/  CS2R R90, SRZ ;  /* 0x00000000005a7805 */ /* 0x000fe2000001ff00 */
[----:B------:R-:W-:Y:S01]  /*4b70*/  ULEA.HI UR4, UR4, UR7, URZ, 0x7 ;  /* 0x0000000704047291 */ /* 0x000fe2000f8f383f */
[----:B------:R-:W-:Y:S02]  /*4b80*/  CS2R R92, SRZ ;  /* 0x00000000005c7805 */ /* 0x000fe4000001ff00 */
[----:B------:R-:W-:Y:S01]  /*4b90*/  CS2R R94, SRZ ;  /* 0x00000000005e7805 */ /* 0x000fe2000001ff00 */
[----:B------:R-:W-:Y:S01]  /*4ba0*/  UMOV UR7, URZ ;  /* 0x0000003f00077c82 */ /* 0x000fe20008000000 */
        /* <DEDUP_REMOVED lines=10> */
[----:B------:R-:W-:Y:S01]  /*4c50*/  CS2R R110, SRZ ;  /* 0x00000000006e7805 */ /* 0x000fe2000001ff00 */
[----:B------:R-:W-:Y:S01]  /*4c60*/  UMOV UR4, URZ ;  /* 0x0000003f00047c82 */ /* 0x000fe20008000000 */
[----:B------:R-:W-:Y:S02]  /*4c70*/  CS2R R112, SRZ ;  /* 0x0000000000707805 */ /* 0x000fe4000001ff00 */
[----:B------:R-:W-:Y:S02]  /*4c80*/  CS2R R114, SRZ ;  /* 0x0000000000727805 */ /* 0x000fe4000001ff00 */
[----:B------:R-:W-:Y:S02]  /*4c90*/  ISETP.GE.AND P1, PT, R11, UR23, PT ;  /* 0x000000170b007c0c */ /* 0x000fe4000bf26270 */
        /* <DEDUP_REMOVED lines=42> */
.L_x_11815:
[----:B------:R-:W-:-:S04]  /*4f40*/  UISETP.NE.AND UP0, UPT, UR22, 0x1, UPT ;  /* 0x000000011600788c */ /* 0x000fc8000bf05270 */
[----:B------:R-:W-:-:S04]  /*4f50*/  USEL UR4, URZ, 0x1, UP0 ;  /* 0x000000013f047887 */ /* 0x000fc80008000000 */
[----:B------:R-:W-:Y:S01]  /*4f60*/  ULOP3.LUT UR4, UR21, UR4, URZ, 0x3c, !UPT ;  /* 0x0000000415047292 */ /* 0x000fe2000f8e3c3f */
[----:B------:R-:W-:Y:S11]  /*4f70*/  @!P0 BRA `(.L_x_11797) ;  /* 0x0000000000048947 */ /* 0x000ff60003800000 */
[----:B------:R-:W-:Y:S01]  /*4f80*/  BPT.TRAP 0x1 ;  /* 0x000000040000795c */ /* 0x000fe20000300000 */
.L_x_11797:
        /* <DEDUP_REMOVED lines=9> */
.L_x_11798:
[----:B-1----:R-:W-:Y:S05]  /*5020*/  @P1 BRA `(.L_x_11799) ;  /* 0x0000000000081947 */ /* 0x002fea0003800000 */
[----:B------:R-:W1:Y:S02]  /*5030*/  SYNCS.PHASECHK.TRANS64.TRYWAIT P1, [UR27+0x17030], R0 ;  /* 0x01703000ff0075a7 */ /* 0x000e64000802015b */
[----:B-1----:R-:W-:Y:S05]  /*5040*/  @!P1 BRA `(.L_x_11800) ;  /* 0x000000e000e89947 */ /* 0x002fea0003800000 */
.L_x_11799:
[----:B------:R-:W-:Y:S01]  /*5050*/  R2UR UR16, R6 ;  /* 0x00000000061072ca */ /* 0x000fe200000e0000 */
[----:B------:R-:W-:Y:S01]  /*5060*/  UIMAD UR18, UR7, 0x300, UR6 ;  /* 0x00000300071278a4 */ /* 0x000fe2000f8e0206 */
[----:B------:R-:W-:Y:S01]  /*5070*/  R2UR UR17, R7 ;  /* 0x00000000071172ca */ /* 0x000fe200000e0000 */
[----:B------:R-:W-:Y:S01]  /*5080*/  WARPGROUP.ARRIVE ;  /* 0x00000000000079c5 */ /* 0x000fe20000000000 */
[----:B------:R-:W-:Y:S01]  /*5090*/  UMOV UR19, 0xc0000010 ;  /* 0xc000001000137882 */ /* 0x000fe20000000000 */
[----:B------:R-:W-:Y:S01]  /*50a0*/  UIADD3 UR10, UR18, 0x100, URZ ;  /* 0x00000100120a7890 */ /* 0x000fe2000fffe03f */
[----:B------:R-:W-:Y:S01]  /*50b0*/  UMOV UR11, 0xc0000010 ;  /* 0xc0000010000b7882 */ /* 0x000fe20000000000 */
[----:B------:R-:W-:Y:S01]  /*50c0*/  UIADD3 UR14, UR18, 0x200, URZ ;  /* 0x00000200120e7890 */ /* 0x000fe2000fffe03f */
[----:B------:R-:W-:-:S07]  /*50d0*/  UMOV UR15, 0xc0000010 ;  /* 0xc0000010000f7882 */ /* 0x000fce0000000000 */
        /* <DEDUP_REMOVED lines=10> */
.L_x_11801:
[----:B------:R-:W-:Y:S01]  /*5180*/  ULEA UR15, UR22, UR45, 0x3 ;  /* 0x0000002d160f7291 */ /* 0x000fe2000f8e183f */
[----:B01----:R-:W-:-:S05]  /*5190*/  IMAD.U32 R0, RZ, RZ, UR21 ;  /* 0x00000015ff007e24 */ /* 0x003fca000f8e00ff */
[----:B------:R-:W-:-:S04]  /*51a0*/  SHF.L.U32 R0, R0, 0x1f, RZ ;  /* 0x0000001f00007819 */ /* 0x000fc800000006ff */
[----:B------:R0:W1:Y:S01]  /*51b0*/  SYNCS.PHASECHK.TRANS64.TRYWAIT P1, [UR15+0x17050], R0 ;  /* 0x01705000ff0075a7 */ /* 0x000062000802014f */
[----:B------:R-:W-:Y:S05]  /*51c0*/  @!P0 BRA `(.L_x_11802) ;  /* 0x0000000000048947 */ /* 0x000fea0003800000 */
[----:B------:R-:W-:Y:S01]  /*51d0*/  BPT.TRAP 0x1 ;  /* 0x000000040000795c */ /* 0x000fe20000300000 */
.L_x_11802:
[----:B-1----:R-:W-:Y:S05]  /*51e0*/  @P1 BRA `(.L_x_11803) ;  /* 0x0000000000081947 */ /* 0x002fea0003800000 */
[----:B------:R-:W1:Y:S02]  /*51f0*/  SYNCS.PHASECHK.TRANS64.TRYWAIT P1, [UR15+0x17050], R0 ;  /* 0x01705000ff0075a7 */ /* 0x000e64000802014f */
[----:B-1----:R-:W-:Y:S05]  /*5200*/  @!P1 BRA `(.L_x_11804) ;  /* 0x000000e000909947 */ /* 0x002fea0003800000 */
.L_x_11803:
        /* <DEDUP_REMOVED lines=27> */
.L_x_11805:
[----:B------:R-:W-:Y:S01]  /*53c0*/  UISETP.NE.AND UP1, UPT, UR43, URZ, UPT ;  /* 0x0000003f2b00728c */ /* 0x000fe2000bf25270 */
[----:B------:R-:W2:Y:S01]  /*53d0*/  LDC R4, c[0x0][0x288] ;  /* 0x0000a200ff047b82 */ /* 0x000ea20000000800 */
[----:B------:R-:W-:Y:S01]  /*53e0*/  IMAD.MOV.U32 R12, RZ, RZ, R8 ;  /* 0x000000ffff0c7224 */ /* 0x000fe200078e0008 */
[----:B------:R-:W-:-:S03]  /*53f0*/  UISETP.NE.AND UP0, UPT, UR46, URZ, UPT ;  /* 0x0000003f2e00728c */ /* 0x000fc6000bf05270 */
[----:B------:R-:W-:Y:S02]  /*5400*/  PLOP3.LUT P1, PT, PT, PT, UP1, 0x80, 0x0 ;  /* 0x000000000000781c */ /* 0x000fe40003f2f018 */
[----:B------:R-:W-:-:S03]  /*5410*/  PLOP3.LUT P2, PT, PT, PT, UP1, 0x80, 0x0 ;  /* 0x000000000000781c */ /* 0x000fc60003f4f018 */
[----:B------:R-:W-:Y:S01]  /*5420*/  @UP1 ULDC UR10, c[0x0][0x44c] ;  /* 0x00011300000a1ab9 */ /* 0x000fe20000000800 */
[----:B------:R-:W-:-:S07]  /*5430*/  @UP1 ULDC UR11, c[0x0][0x450] ;  /* 0x00011400000b1ab9 */ /* 0x000fce0000000800 */
[----:B01----:R-:W-:Y:S01]  /*5440*/  @P1 IMAD.HI.U32 R0, R8, UR10, RZ ;  /* 0x0000000a08001c27 */ /* 0x003fe2000f8e00ff */
[----:B------:R-:W-:Y:S01]  /*5450*/  UIADD3 UR10, UR27, 0x17040, URZ ;  /* 0x000170401b0a7890 */ /* 0x000fe2000fffe03f */
[----:B------:R-:W-:-:S03]  /*5460*/  PLOP3.LUT P1, PT, PT, PT, UP0, 0x40, 0x0 ;  /* 0x000000000000781c */ /* 0x000fc60003f2e808 */
[----:B------:R-:W-:Y:S01]  /*5470*/  @P2 SHF.R.U32.HI R12, RZ, UR11, R0 ;  /* 0x0000000bff0c2c19 */ /* 0x000fe20008011600 */
[----:B------:R-:W-:Y:S01]  /*5480*/  IMAD.SHL.U32 R0, R11, 0x80, RZ ;  /* 0x000000800b007824 */ /* 0x000fe200078e00ff */
[----:B------:R-:W-:-:S03]  /*5490*/  UPRMT UR10, UR5, 0x654, UR10 ;  /* 0x00000654050a7896 */ /* 0x000fc6000800000a */
[----:B------:R-:W0:Y:S01]  /*54a0*/  SHFL.IDX PT, R18, R12, RZ, 0x1c1f ;  /* 0x001c1fff0c127589 */ /* 0x000e2200000e0000 */
[----:B------:R-:W-:-:S05]  /*54b0*/  IADD3 R14, -R0, 0x1, RZ ;  /* 0x00000001000e7810 */ /* 0x000fca0007ffe1ff */
[----:B------:R-:W-:Y:S01]  /*54c0*/  IMAD R14, R5, -0x2, R14 ;  /* 0xfffffffe050e7824 */ /* 0x000fe200078e020e */
[----:B------:R-:W-:Y:S03]  /*54d0*/  SYNCS.ARRIVE.TRANS64.RED.A1T0 RZ, [UR10], RZ ;  /* 0x000000ffffff79a7 */ /* 0x000fe6000810040a */
[----:B------:R-:W-:-:S04]  /*54e0*/  IMAD R13, R17, UR24, R14 ;  /* 0x00000018110d7c24 */ /* 0x000fc8000f8e020e */
[----:B--2---:R-:W-:-:S04]  /*54f0*/  IMAD.IADD R13, R13, 0x1, -R4 ;  /* 0x000000010d0d7824 */ /* 0x004fc800078e0a04 */
        /* <DEDUP_REMOVED lines=18> */
.L_x_11808:
[----:B------:R-:W-:-:S05]  /*5620*/  IMAD.U32 R20, RZ, RZ, UR26 ;  /* 0x0000001aff147e24 */ /* 0x000fca000f8e00ff */
[----:B------:R-:W-:-:S13]  /*5630*/  ISETP.NE.AND P1, PT, R20, 0x1, PT ;  /* 0x000000011400780c */ /* 0x000fda0003f25270 */
[----:B------:R-:W0:Y:S02]  /*5640*/  @P1 LDC.64 R22, c[0x0][0x9e8] ;  /* 0x00027a00ff161b82 */ /* 0x000e240000000a00 */
[----:B0-----:R-:W-:-:S05]  /*5650*/  @P1 IMAD.HI.U32 R18, R19, R22, RZ ;  /* 0x0000001613121227 */ /* 0x001fca00078e00ff */
[----:B------:R-:W-:-:S07]  /*5660*/  @P1 SHF.R.U32.HI R19, RZ, R23, R18 ;  /* 0x00000017ff131219 */ /* 0x000fce0000011612 */
.L_x_11809:
[----:B------:R-:W-:Y:S05]  /*5670*/  BSYNC B0 ;  /* 0x0000000000007941 */ /* 0x000fea0003800000 */
.L_x_11807:
[----:B------:R-:W-:-:S04]  /*5680*/  IMAD R18, R19, R20, -R0 ;  /* 0x0000001413127224 */ /* 0x000fc800078e0a00 */
[----:B------:R-:W-:-:S05]  /*5690*/  IMAD R19, R5, -0x2, R18 ;  /* 0xfffffffe05137824 */ /* 0x000fca00078e0212 */
[----:B------:R-:W-:Y:S02]  /*56a0*/  VIADDMNMX R14, R19, R20, R14, PT ;  /* 0x00000014130e7246 */ /* 0x000fe4000380010e */
[----:B------:R-:W-:-:S07]  /*56b0*/  VIMNMX R16, R16, R19, !PT ;  /* 0x0000001310107248 */ /* 0x000fce0007fe0100 */
.L_x_11806:
        /* <DEDUP_REMOVED lines=14> */
[----:B0-----:R-:W-:Y:S01]  /*57a0*/  IMAD.IADD R15, R15, 0x1, R12 ;  /* 0x000000010f0f7824 */ /* 0x001fe200078e020c */
        /* <DEDUP_REMOVED lines=81> */
[----:B------:R-:W-:Y:S01]  /*5cc0*/  ISETP.LT.OR P2, PT, R14, 0x7a, P2 ;  /* 0x0000007a0e00780c */ /* 0x000fe20001741670 */
[----:B------:R-:W-:Y:S01]  /*5cd0*/  IMAD.IADD R14, R13, 0x1, R12 ;  /* 0x000000010d0e7824 */ /* 0x000fe200078e020c */
        /* <DEDUP_REMOVED lines=18> */
.L_x_11812:
[----:B------:R-:W-:-:S05]  /*5e00*/  IMAD.U32 R16, RZ, RZ, UR26 ;  /* 0x0000001aff107e24 */ /* 0x000fca000f8e00ff */
[----:B------:R-:W-:-:S13]  /*5e10*/  ISETP.NE.AND P2, PT, R16, 0x1, PT ;  /* 0x000000011000780c */ /* 0x000fda0003f45270 */
[----:B------:R-:W0:Y:S02]  /*5e20*/  @P2 LDC.64 R12, c[0x0][0x9e8] ;  /* 0x00027a00ff0c2b82 */ /* 0x000e240000000a00 */
[----:B0-----:R-:W-:-:S05]  /*5e30*/  @P2 IMAD.HI.U32 R12, R19, R12, RZ ;  /* 0x0000000c130c2227 */ /* 0x001fca00078e00ff */
[----:B------:R-:W-:-:S07]  /*5e40*/  @P2 SHF.R.U32.HI R19, RZ, R13, R12 ;  /* 0x0000000dff132219 */ /* 0x000fce000001160c */
.L_x_11813:
[----:B------:R-:W-:Y:S05]  /*5e50*/  BSYNC B0 ;  /* 0x0000000000007941 */ /* 0x000fea0003800000 */
.L_x_11811:
[----:B------:R-:W-:-:S04]  /*5e60*/  IMAD R0, R19, R16, -R0 ;  /* 0x0000001013007224 */ /* 0x000fc800078e0a00 */
[----:B------:R-:W-:-:S05]  /*5e70*/  IMAD R0, R5, -0x2, R0 ;  /* 0xfffffffe05007824 */ /* 0x000fca00078e0200 */
[----:B------:R-:W-:Y:S02]  /*5e80*/  VIADDMNMX R15, R0, R16, R15, PT ;  /* 0x00000010000f7246 */ /* 0x000fe4000380010f */
[----:B------:R-:W-:-:S07]  /*5e90*/  VIMNMX R14, R14, R0, !PT ;  /* 0x000000000e0e7248 */ /* 0x000fce0007fe0100 */
.L_x_11810:
        /* <DEDUP_REMOVED lines=32> */
[----:B------:R-:W-:Y:S02]  /*60a0*/  FMNMX.FTZ R22, R21, R10, !PT ;  /* 0x0000000a15167209 */ /* 0x000fe40007810000 */
        /* <DEDUP_REMOVED lines=32> */
[----:B------:R-:W-:Y:S01]  /*62b0*/  ISETP.LT.OR P3, PT, R15, 0x29, P3 ;  /* 0x000000290f00780c */ /* 0x000fe20001f61670 */
[----:B------:R-:W0:Y:S01]  /*62c0*/  SHFL.BFLY PT, R13, R12, 0x2, 0x1f ;  /* 0x0c401f000c0d7f89 */ /* 0x000e2200000e0000 */
[----:B------:R-:W-:-:S02]  /*62d0*/  FSEL R43, R43, -INF , !P2 ;  /* 0xff8000002b2b7808 */ /* 0x000fc40005000000 */
[----:B------:R-:W-:Y:S02]  /*62e0*/  ISETP.GT.AND P2, PT, R14, 0x30, P1 ;  /* 0x000000300e00780c */ /* 0x000fe40000f44270 */
[----:B------:R-:W-:Y:S02]  /*62f0*/  FSEL R46, R46, -INF , !P3 ;  /* 0xff8000002e2e7808 */ /* 0x000fe40005800000 */
[C---:B------:R-:W-:Y:S02]  /*6300*/  ISETP.LT.OR P4, PT, R15.reuse, 0x2a, P4 ;  /* 0x0000002a0f00780c */ /* 0x040fe40002781670 */
[----:B------:R-:W-:Y:S02]  /*6310*/  ISETP.GT.AND P3, PT, R14, 0x31, P1 ;  /* 0x000000310e00780c */ /* 0x000fe40000f64270 */
[----:B------:R-:W-:Y:S02]  /*6320*/  ISETP.LT.OR P2, PT, R15, 0x31, P2 ;  /* 0x000000310f00780c */ /* 0x000fe40001741670 */
[----:B------:R-:W-:-:S02]  /*6330*/  FSEL R47, R47, -INF , !P4 ;  /* 0xff8000002f2f7808 */ /* 0x000fc40006000000 */
[----:B------:R-:W-:Y:S02]  /*6340*/  ISETP.GT.AND P5, PT, R14, 0x38, P1 ;  /* 0x000000380e00780c */ /* 0x000fe40000fa4270 */
[----:B------:R-:W-:Y:S02]  /*6350*/  FSEL R50, R50, -INF , !P2 ;  /* 0xff80000032327808 */ /* 0x000fe40005000000 */
[C---:B------:R-:W-:Y:S02]  /*6360*/  ISETP.LT.OR P3, PT, R15.reuse, 0x32, P3 ;  /* 0x000000320f00780c */ /* 0x040fe40001f61670 */
[----:B------:R-:W-:Y:S02]  /*6370*/  ISETP.GT.AND P4, PT, R14, 0x39, P1 ;  /* 0x000000390e00780c */ /* 0x000fe40000f84270 */
[----:B------:R-:W-:Y:S02]  /*6380*/  ISETP.LT.OR P5, PT, R15, 0x39, P5 ;  /* 0x000000390f00780c */ /* 0x000fe40002fa1670 */
[----:B0-----:R-:W-:-:S02]  /*6390*/  FMNMX.FTZ R13, R12, R13, !PT ;  /* 0x0000000d0c0d7209 */ /* 0x001fc40007810000 */
[----:B------:R-:W-:Y:S02]  /*63a0*/  FSEL R51, R51, -INF , !P3 ;  /* 0xff80000033337808 */ /* 0x000fe40005800000 */
[----:B------:R-:W-:Y:S01]  /*63b0*/  ISETP.GT.AND P2, PT, R14, 0x40, P1 ;  /* 0x000000400e00780c */ /* 0x000fe20000f44270 */
[----:B------:R-:W0:Y:S01]  /*63c0*/  SHFL.BFLY PT, R0, R13, 0x1, 0x1f ;  /* 0x0c201f000d007f89 */ /* 0x000e2200000e0000 */
[----:B------:R-:W-:Y:S02]  /*63d0*/  FSEL R54, R54, -INF , !P5 ;  /* 0xff80000036367808 */ /* 0x000fe40006800000 */
[C---:B------:R-:W-:Y:S02]  /*63e0*/  ISETP.LT.OR P4, PT, R15.reuse, 0x3a, P4 ;  /* 0x0000003a0f00780c */ /* 0x040fe40002781670 */
[----:B------:R-:W-:Y:S02]  /*63f0*/  ISETP.GT.AND P3, PT, R14, 0x41, P1 ;  /* 0x000000410e00780c */ /* 0x000fe40000f64270 */
[----:B------:R-:W-:-:S02]  /*6400*/  ISETP.LT.OR P2, PT, R15, 0x41, P2 ;  /* 0x000000410f00780c */ /* 0x000fc40001741670 */
[----:B------:R-:W-:Y:S02]  /*6410*/  FSEL R55, R55, -INF , !P4 ;  /* 0xff80000037377808 */ /* 0x000fe40006000000 */
[----:B------:R-:W-:Y:S02]  /*6420*/  ISETP.GT.AND P5, PT, R14, 0x48, P1 ;  /* 0x000000480e00780c */ /* 0x000fe40000fa4270 */
[----:B------:R-:W-:Y:S02]  /*6430*/  FSEL R58, R58, -INF , !P2 ;  /* 0xff8000003a3a7808 */ /* 0x000fe40005000000 */
[C---:B------:R-:W-:Y:S02]  /*6440*/  ISETP.LT.OR P3, PT, R15.reuse, 0x42, P3 ;  /* 0x000000420f00780c */ /* 0x040fe40001f61670 */
[----:B------:R-:W-:Y:S02]  /*6450*/  ISETP.GT.AND P4, PT, R14, 0x49, P1 ;  /* 0x000000490e00780c */ /* 0x000fe40000f84270 */
[----:B------:R-:W-:-:S02]  /*6460*/  ISETP.LT.OR P5, PT, R15, 0x49, P5 ;  /* 0x000000490f00780c */ /* 0x000fc40002fa1670 */
[----:B------:R-:W-:Y:S02]  /*6470*/  FSEL R59, R59, -INF , !P3 ;  /* 0xff8000003b3b7808 */ /* 0x000fe40005800000 */
[----:B------:R-:W-:Y:S02]  /*6480*/  ISETP.GT.AND P2, PT, R14, 0x50, P1 ;  /* 0x000000500e00780c */ /* 0x000fe40000f44270 */
[----:B0-----:R-:W-:Y:S02]  /*6490*/  FMNMX.FTZ R0, R13, R0, !PT ;  /* 0x000000000d007209 */ /* 0x001fe40007810000 */
[----:B------:R-:W-:Y:S02]  /*64a0*/  FSEL R62, R62, -INF , !P5 ;  /* 0xff8000003e3e7808 */ /* 0x000fe40006800000 */
[C---:B------:R-:W-:Y:S01]  /*64b0*/  FSETP.NEU.FTZ.AND P6, PT, R0.reuse, -INF , PT ;  /* 0xff8000000000780b */ /* 0x040fe20003fdd000 */
[----:B------:R-:W-:-:S01]  /*64c0*/  FFMA.FTZ R16, R0, R19, -8 ;  /* 0xc100000000107423 */ /* 0x000fc20000010013 */
[----:B------:R-:W-:-:S02]  /*64d0*/  ISETP.LT.OR P4, PT, R15, 0x4a, P4 ;  /* 0x0000004a0f00780c */ /* 0x000fc40002781670 */
[----:B------:R-:W-:Y:S02]  /*64e0*/  ISETP.GT.AND P3, PT, R14, 0x51, P1 ;  /* 0x000000510e00780c */ /* 0x000fe40000f64270 */
[----:B------:R-:W-:Y:S02]  /*64f0*/  FSEL R12, R16, RZ, P6 ;  /* 0x000000ff100c7208 */ /* 0x000fe40003000000 */
[----:B------:R-:W-:Y:S02]  /*6500*/  ISETP.LT.OR P2, PT, R15, 0x51, P2 ;  /* 0x000000510f00780c */ /* 0x000fe40001741670 */
[----:B------:R-:W-:Y:S01]  /*6510*/  FSEL R63, R63, -INF , !P4 ;  /* 0xff8000003f3f7808 */ /* 0x000fe20006000000 */
        /* <DEDUP_REMOVED lines=11> */
[----:B------:R-:W-:Y:S01]  /*65d0*/  ISETP.GT.AND P5, PT, R14, 0x58, P1 ;  /* 0x000000580e00780c */ /* 0x000fe20000fa4270 */
        /* <DEDUP_REMOVED lines=20> */
[----:B------:R-:W-:Y:S01]  /*6720*/  FFMA.FTZ R85, R85, UR42, -R12 ;  /* 0x0000002a55557c23 */ /* 0x000fe2000801080c */
[----:B------:R-:W-:-:S02]  /*6730*/  FMNMX.FTZ R33, R43, R26, !PT ;  /* 0x0000001a2b217209 */ /* 0x000fc40007810000 */
[----:B------:R-:W-:Y:S01]  /*6740*/  ISETP.GT.AND P2, PT, R14, 0x60, P1 ;  /* 0x000000600e00780c */ /* 0x000fe20000f44270 */
[----:B------:R-:W-:Y:S01]  /*6750*/  MUFU.EX2 R16, R16 ;  /* 0x0000001000107308 */ /* 0x000fe20000000800 */
[----:B------:R-:W-:Y:S02]  /*6760*/  FMNMX.FTZ R26, R46, R33, !PT ;  /* 0x000000212e1a7209 */ /* 0x000fe40007810000 */
[----:B------:R-:W-:Y:S02]  /*6770*/  FSEL R70, R70, -INF , !P5 ;  /* 0xff80000046467808 */ /* 0x000fe40006800000 */
[----:B------:R-:W-:Y:S02]  /*6780*/  FMNMX.FTZ R33, R47, R26, !PT ;  /* 0x0000001a2f217209 */ /* 0x000fe40007810000 */
[----:B------:R-:W-:Y:S01]  /*6790*/  ISETP.LT.OR P4, PT, R15, 0x5a, P4 ;  /* 0x0000005a0f00780c */ /* 0x000fe20002781670 */
[----:B------:R0:W-:Y:S01]  /*67a0*/  MUFU.EX2 R26, R44 ;  /* 0x0000002c001a7308 */ /* 0x0001e20000000800 */
[----:B------:R-:W-:Y:S01]  /*67b0*/  FMNMX.FTZ R28, R50, R33, !PT ;  /* 0x00000021321c7209 */ /* 0x000fe20007810000 */
[----:B------:R-:W-:Y:S01]  /*67c0*/  FFMA.FTZ R33, R45, UR42, -R12 ;  /* 0x0000002a2d217c23 */ /* 0x000fe2000801080c */
[----:B------:R-:W-:-:S02]  /*67d0*/  ISETP.GT.AND P3, PT, R14, 0x61, P1 ;  /* 0x000000610e00780c */ /* 0x000fc40000f64270 */
[----:B------:R-:W-:Y:S02]  /*67e0*/  FMNMX.FTZ R37, R51, R28, !PT ;  /* 0x0000001c33257209 */ /* 0x000fe40007810000 */
[----:B------:R-:W-:Y:S01]  /*67f0*/  ISETP.LT.OR P2, PT, R15, 0x61, P2 ;  /* 0x000000610f00780c */ /* 0x000fe20001741670 */
[----:B------:R-:W-:Y:S01]  /*6800*/  MUFU.EX2 R13, R13 ;  /* 0x0000000d000d7308 */ /* 0x000fe20000000800 */
[----:B------:R-:W-:Y:S01]  /*6810*/  FMNMX.FTZ R28, R54, R37, !PT ;  /* 0x00000025361c7209 */ /* 0x000fe20007810000 */
[--C-:B0-----:R-:W-:Y:S01]  /*6820*/  FFMA.FTZ R44, R68, UR42, -R12.reuse ;  /* 0x0000002a442c7c23 */ /* 0x101fe2000801080c */
[----:B------:R-:W-:Y:S02]  /*6830*/  FSEL R71, R71, -INF , !P4 ;  /* 0xff80000047477808 */ /* 0x000fe40006000000 */
[----:B------:R-:W-:Y:S02]  /*6840*/  FMNMX.FTZ R37, R55, R28, !PT ;  /* 0x0000001c37257209 */ /* 0x000fe40007810000 */
[----:B------:R-:W-:Y:S01]  /*6850*/  ISETP.GT.AND P5, PT, R14, 0x68, P1 ;  /* 0x000000680e00780c */ /* 0x000fe20000fa4270 */
[----:B------:R0:W-:Y:S01]  /*6860*/  MUFU.EX2 R28, R48 ;  /* 0x00000030001c7308 */ /* 0x0001e20000000800 */
[----:B------:R-:W-:Y:S01]  /*6870*/  FMNMX.FTZ R32, R58, R37, !PT ;  /* 0x000000253a207209 */ /* 0x000fe20007810000 */
[----:B------:R-:W-:Y:S01]  /*6880*/  FFMA.FTZ R37, R49, UR42, -R12 ;  /* 0x0000002a31257c23 */ /* 0x000fe2000801080c */
[----:B------:R-:W-:-:S02]  /*6890*/  FSEL R74, R74, -INF , !P2 ;  /* 0xff8000004a4a7808 */ /* 0x000fc40005000000 */
[----:B------:R-:W-:Y:S02]  /*68a0*/  FMNMX.FTZ R41, R59, R32, !PT ;  /* 0x000000203b297209 */ /* 0x000fe40007810000 */
[----:B------:R-:W-:Y:S01]  /*68b0*/  ISETP.LT.OR P3, PT, R15, 0x62, P3 ;  /* 0x000000620f00780c */ /* 0x000fe20001f61670 */
[----:B------:R-:W-:Y:S01]  /*68c0*/  MUFU.EX2 R18, R18 ;  /* 0x0000001200127308 */ /* 0x000fe20000000800 */
[----:B------:R-:W-:Y:S01]  /*68d0*/  FMNMX.FTZ R32, R62, R41, !PT ;  /* 0x000000293e207209 */ /* 0x000fe20007810000 */
[--C-:B0-----:R-:W-:Y:S01]  /*68e0*/  FFMA.FTZ R48, R72, UR42, -R12.reuse ;  /* 0x0000002a48307c23 */ /* 0x101fe2000801080c */
[----:B------:R-:W-:Y:S02]  /*68f0*/  ISETP.GT.AND P4, PT, R14, 0x69, P1 ;  /* 0x000000690e00780c */ /* 0x000fe40000f84270 */
[----:B------:R-:W-:Y:S02]  /*6900*/  FMNMX.FTZ R41, R63, R32, !PT ;  /* 0x000000203f297209 */ /* 0x000fe40007810000 */
        /* <DEDUP_REMOVED lines=16> */
[----:B------:R-:W-:Y:S01]  /*6a10*/  ISETP.GT.AND P3, PT, R14, 0x71, P1 ;  /* 0x000000710e00780c */ /* 0x000fe20000f64270 */
[----:B------:R-:W-:Y:S01]  /*6a20*/  FFMA.FTZ R57, R73, UR42, -R12 ;  /* 0x0000002a49397c23 */ /* 0x000fe2000801080c */
[----:B------:R-:W-:-:S02]  /*6a30*/  FMNMX.FTZ R49, R75, R40, !PT ;  /* 0x000000284b317209 */ /* 0x000fc40007810000 */
[C---:B------:R-:W-:Y:S01]  /*6a40*/  ISETP.GT.AND P5, PT, R14.reuse, 0x78, P1 ;  /* 0x000000780e00780c */ /* 0x040fe20000fa4270 */
[----:B------:R-:W-:Y:S01]  /*6a50*/  MUFU.EX2 R20, R20 ;  /* 0x0000001400147308 */ /* 0x000fe20000000800 */
[----:B------:R-:W-:Y:S01]  /*6a60*/  ISETP.GT.AND P1, PT, R14, 0x79, P1 ;  /* 0x000000790e00780c */ /* 0x000fe20000f24270 */
[----:B0-----:R-:W-:Y:S01]  /*6a70*/  FFMA.FTZ R56, R80, UR42, -R12 ;  /* 0x0000002a50387c23 */ /* 0x001fe2000801080c */
[----:B------:R-:W-:Y:S02]  /*6a80*/  ISETP.LT.OR P2, PT, R15, 0x71, P2 ;  /* 0x000000710f00780c */ /* 0x000fe40001741670 */
[----:B------:R-:W-:Y:S02]  /*6a90*/  FSEL R79, R79, -INF , !P4 ;  /* 0xff8000004f4f7808 */ /* 0x000fe40006000000 */
[----:B------:R-:W-:Y:S01]  /*6aa0*/  FMNMX.FTZ R14, R78, R49, !PT ;  /* 0x000000314e0e7209 */ /* 0x000fe20007810000 */
[----:B------:R-:W-:Y:S01]  /*6ab0*/  MUFU.EX2 R23, R23 ;  /* 0x0000001700177308 */ /* 0x000fe20000000800 */
[----:B------:R-:W-:-:S02]  /*6ac0*/  ISETP.LT.OR P3, PT, R15, 0x72, P3 ;  /* 0x000000720f00780c */ /* 0x000fc40001f61670 */
[----:B------:R-:W-:Y:S02]  /*6ad0*/  FSEL R82, R82, -INF , !P2 ;  /* 0xff80000052527808 */ /* 0x000fe40005000000 */
[----:B------:R-:W-:Y:S02]  /*6ae0*/  FMNMX.FTZ R49, R79, R14, !PT ;  /* 0x0000000e4f317209 */ /* 0x000fe40007810000 */
[----:B------:R-:W-:Y:S01]  /*6af0*/  ISETP.LT.OR P5, PT, R15, 0x79, P5 ;  /* 0x000000790f00780c */ /* 0x000fe20002fa1670 */
[----:B------:R0:W-:Y:S01]  /*6b00*/  MUFU.EX2 R14, R60 ;  /* 0x0000003c000e7308 */ /* 0x0001e20000000800 */
[----:B------:R-:W-:Y:S02]  /*6b10*/  FSEL R83, R83, -INF , !P3 ;  /* 0xff80000053537808 */ /* 0x000fe40005800000 */
[----:B------:R-:W-:Y:S02]  /*6b20*/  FMNMX.FTZ R40, R82, R49, !PT ;  /* 0x0000003152287209 */ /* 0x000fe40007810000 */
[----:B------:R-:W-:Y:S01]  /*6b30*/  ISETP.LT.OR P1, PT, R15, 0x7a, P1 ;  /* 0x0000007a0f00780c */ /* 0x000fe20000f21670 */
[--C-:B------:R-:W-:Y:S01]  /*6b40*/  FFMA.FTZ R15, R61, UR42, -R12.reuse ;  /* 0x0000002a3d0f7c23 */ /* 0x100fe2000801080c */
[----:B------:R-:W-:Y:S01]  /*6b50*/  FSEL R86, R86, -INF , !P5 ;  /* 0xff80000056567808 */ /* 0x000fe20006800000 */
[----:B------:R-:W-:Y:S01]  /*6b60*/  MUFU.EX2 R25, R25 ;  /* 0x0000001900197308 */ /* 0x000fe20000000800 */
[----:B------:R-:W-:Y:S01]  /*6b70*/  FMNMX.FTZ R49, R83, R40, !PT ;  /* 0x0000002853317209 */ /* 0x000fe20007810000 */
[----:B0-----:R-:W-:Y:S01]  /*6b80*/  FFMA.FTZ R60, R84, UR42, -R12 ;  /* 0x0000002a543c7c23 */ /* 0x001fe2000801080c */
[----:B------:R-:W-:-:S02]  /*6b90*/  FSEL R87, R87, -INF , !P1 ;  /* 0xff80000057577808 */ /* 0x000fc40004800000 */
[----:B------:R-:W-:Y:S01]  /*6ba0*/  FMNMX.FTZ R40, R86, R49, !PT ;  /* 0x0000003156287209 */ /* 0x000fe20007810000 */
[----:B------:R-:W-:-:S01]  /*6bb0*/  FFMA.FTZ R49, R65, UR42, -R12 ;  /* 0x0000002a41317c23 */ /* 0x000fc2000801080c */
[----:B------:R-:W-:Y:S01]  /*6bc0*/  FFMA.FTZ R65, R81, UR42, -R12 ;  /* 0x0000002a51417c23 */ /* 0x000fe2000801080c */
[----:B------:R-:W-:Y:S01]  /*6bd0*/  FSEL R68, R0, RZ, P6 ;  /* 0x000000ff00447208 */ /* 0x000fe20003000000 */
[----:B------:R-:W-:Y:S01]  /*6be0*/  MUFU.EX2 R29, R29 ;  /* 0x0000001d001d7308 */ /* 0x000fe20000000800 */
[----:B------:R-:W-:-:S03]  /*6bf0*/  FMNMX.FTZ R52, R87, R40, !PT ;  /* 0x0000002857347209 */ /* 0x000fc60007810000 */
[----:B------:R-:W-:Y:S02]  /*6c00*/  FADD.FTZ R68, -R68, R9 ;  /* 0x0000000944447221 */ /* 0x000fe40000010100 */
[----:B------:R-:W0:Y:S02]  /*6c10*/  SHFL.BFLY PT, R61, R52, 0x2, 0x1f ;  /* 0x0c401f00343d7f89 */ /* 0x000e2400000e0000 */
[----:B------:R0:W-:Y:S08]  /*6c20*/  MUFU.EX2 R40, R64 ;  /* 0x0000004000287308 */ /* 0x0001f00000000800 */
[----:B------:R-:W-:Y:S08]  /*6c30*/  MUFU.EX2 R33, R33 ;  /* 0x0000002100217308 */ /* 0x000ff00000000800 */
[----:B------:R-:W-:Y:S01]  /*6c40*/  MUFU.EX2 R37, R37 ;  /* 0x0000002500257308 */ /* 0x000fe20000000800 */
[----:B0-----:R-:W-:Y:S01]  /*6c50*/  FMNMX.FTZ R64, R52, R61, !PT ;  /* 0x0000003d34407209 */ /* 0x001fe20007810000 */
[--C-:B------:R-:W-:Y:S01]  /*6c60*/  FFMA.FTZ R52, R76, UR42, -R12.reuse ;  /* 0x0000002a4c347c23 */ /* 0x100fe2000801080c */
[----:B------:R-:W-:-:S05]  /*6c70*/  FFMA.FTZ R61, R77, UR42, -R12 ;  /* 0x0000002a4d3d7c23 */ /* 0x000fca000801080c */
        /* <DEDUP_REMOVED lines=9> */
[----:B------:R-:W-:Y:S01]  /*6d10*/  FMUL.FTZ R69, R68, UR42 ;  /* 0x0000002a44457c20 */ /* 0x000fe20008410000 */
[----:B------:R-:W-:Y:S03]  /*6d20*/  MUFU.EX2 R44, R44 ;  /* 0x0000002c002c7308 */ /* 0x000fe60000000800 */
[----:B------:R-:W-:-:S05]  /*6d30*/  FSEL R64, R64, RZ, P1 ;  /* 0x000000ff40407208 */ /* 0x000fca0000800000 */
        /* <DEDUP_REMOVED lines=13> */
[----:B------:R-:W-:Y:S01]  /*6e10*/  FSEL R51, R12, RZ, P1 ;  /* 0x000000ff0c337208 */ /* 0x000fe20000800000 */
[--C-:B------:R-:W-:Y:S01]  /*6e20*/  FFMA.FTZ R72, R54, UR42, -R64.reuse ;  /* 0x0000002a36487c23 */ /* 0x100fe20008010840 */
[----:B------:R-:W-:-:S01]  /*6e30*/  FFMA.FTZ R21, R21, UR42, -R64 ;  /* 0x0000002a15157c23 */ /* 0x000fc20008010840 */
[----:B------:R-:W0:Y:S01]  /*6e40*/  MUFU.EX2 R69, R69 ;  /* 0x0000004500457308 */ /* 0x000e220000000800 */
[----:B------:R-:W-:-:S01]  /*6e50*/  FFMA.FTZ R86, R86, UR42, -R64 ;  /* 0x0000002a56567c23 */ /* 0x000fc20008010840 */
[----:B------:R-:W-:-:S04]  /*6e60*/  FADD.FTZ R51, -R51, R10 ;  /* 0x0000000a33337221 */ /* 0x000fc80000010100 */
[----:B------:R-:W-:Y:S01]  /*6e70*/  FMUL.FTZ R54, R51, UR42 ;  /* 0x0000002a33367c20 */ /* 0x000fe20008410000 */
[----:B------:R-:W-:-:S01]  /*6e80*/  FFMA.FTZ R51, R55, UR42, -R64 ;  /* 0x0000002a37337c23 */ /* 0x000fc20008010840 */
[----:B------:R-:W-:Y:S01]  /*6e90*/  MUFU.EX2 R21, R21 ;  /* 0x0000001500157308 */ /* 0x000fe20000000800 */
[----:B------:R-:W-:-:S01]  /*6ea0*/  FFMA.FTZ R55, R58, UR42, -R64 ;  /* 0x0000002a3a377c23 */ /* 0x000fc20008010840 */
[--C-:B------:R-:W-:Y:S01]  /*6eb0*/  FFMA.FTZ R58, R59, UR42, -R64.reuse ;  /* 0x0000002a3b3a7c23 */ /* 0x100fe20008010840 */
[----:B------:R-:W-:-:S05]  /*6ec0*/  FFMA.FTZ R59, R62, UR42, -R64 ;  /* 0x0000002a3e3b7c23 */ /* 0x000fca0008010840 */
[----:B------:R-:W1:Y:S01]  /*6ed0*/  MUFU.EX2 R54, R54 ;  /* 0x0000003600367308 */ /* 0x000e620000000800 */
[----:B0-----:R-:W-:-:S04]  /*6ee0*/  FFMA.FTZ R62, R69, R3, R16 ;  /* 0x00000003453e7223 */ /* 0x001fc80000010010 */
[----:B------:R-:W-:Y:S01]  /*6ef0*/  FADD.FTZ R73, R13, R62 ;  /* 0x0000003e0d497221 */ /* 0x000fe20000010000 */
[----:B------:R-:W-:-:S01]  /*6f00*/  FFMA.FTZ R62, R63, UR42, -R64 ;  /* 0x0000002a3f3e7c23 */ /* 0x000fc20008010840 */
[----:B------:R-:W-:Y:S01]  /*6f10*/  FFMA.FTZ R63, R66, UR42, -R64 ;  /* 0x0000002a423f7c23 */ /* 0x000fe20008010840 */
[----:B------:R-:W0:Y:S08]  /*6f20*/  MUFU.EX2 R68, R68 ;  /* 0x0000004400447308 */ /* 0x000e300000000800 */
[----:B------:R-:W2:Y:S01]  /*6f30*/  MUFU.EX2 R27, R27 ;  /* 0x0000001b001b7308 */ /* 0x000ea20000000800 */
[----:B-1----:R-:W-:-:S07]  /*6f40*/  FFMA.FTZ R3, R54, R2, R21 ;  /* 0x0000000236037223 */ /* 0x002fce0000010015 */
[----:B------:R-:W1:Y:S01]  /*6f50*/  MUFU.EX2 R30, R30 ;  /* 0x0000001e001e7308 */ /* 0x000e620000000800 */
[----:B0-----:R-:W-:-:S07]  /*6f60*/  FADD.FTZ R2, R68, R3 ;  /* 0x0000000344027221 */ /* 0x001fce0000010000 */
[----:B------:R-:W0:Y:S01]  /*6f70*/  MUFU.EX2 R31, R31 ;  /* 0x0000001f001f7308 */ /* 0x000e220000000800 */
[----:B--2---:R-:W-:-:S07]  /*6f80*/  FADD.FTZ R3, R27, R2 ;  /* 0x000000021b037221 */ /* 0x004fce0000010000 */
[----:B------:R-:W2:Y:S01]  /*6f90*/  MUFU.EX2 R34, R34 ;  /* 0x0000002200227308 */ /* 0x000ea20000000800 */
[----:B-1----:R-:W-:-:S07]  /*6fa0*/  FADD.FTZ R2, R30, R3 ;  /* 0x000000031e027221 */ /* 0x002fce0000010000 */
[----:B------:R1:W-:Y:S01]  /*6fb0*/  MUFU.EX2 R10, R72 ;  /* 0x00000048000a7308 */ /* 0x0003e20000000800 */
[----:B0-----:R-:W-:-:S07]  /*6fc0*/  FADD.FTZ R3, R31, R2 ;  /* 0x000000021f037221 */ /* 0x001fce0000010000 */
[----:B------:R-:W0:Y:S01]  /*6fd0*/  MUFU.EX2 R35, R35 ;  /* 0x0000002300237308 */ /* 0x000e220000000800 */
[----:B-1----:R-:W-:-:S01]  /*6fe0*/  FADD.FTZ R72, R18, R73 ;  /* 0x0000004912487221 */ /* 0x002fc20000010000 */
[----:B--2---:R-:W-:-:S03]  /*6ff0*/  FADD.FTZ R2, R34, R3 ;  /* 0x0000000322027221 */ /* 0x004fc60000010000 */
[----:B------:R-:W-:-:S03]  /*7000*/  FADD.FTZ R73, R19, R72 ;  /* 0x0000004813497221 */ /* 0x000fc60000010000 */
[----:B------:R-:W1:Y:S01]  /*7010*/  MUFU.EX2 R38, R38 ;  /* 0x0000002600267308 */ /* 0x000e620000000800 */
[----:B------:R-:W-:-:S04]  /*7020*/  FADD.FTZ R66, R20, R73 ;  /* 0x0000004914427221 */ /* 0x000fc80000010000 */
[----:B------:R-:W-:Y:S01]  /*7030*/  FADD.FTZ R73, R23, R66 ;  /* 0x0000004217497221 */ /* 0x000fe20000010000 */
[----:B------:R-:W-:-:S01]  /*7040*/  FFMA.FTZ R66, R67, UR42, -R64 ;  /* 0x0000002a43427c23 */ /* 0x000fc20008010840 */
[----:B------:R-:W-:Y:S01]  /*7050*/  FFMA.FTZ R67, R70, UR42, -R64 ;  /* 0x0000002a46437c23 */ /* 0x000fe20008010840 */
[----:B------:R-:W2:Y:S01]  /*7060*/  MUFU.EX2 R39, R39 ;  /* 0x0000002700277308 */ /* 0x000ea20000000800 */
[----:B------:R-:W-:-:S01]  /*7070*/  FADD.FTZ R72, R22, R73 ;  /* 0x0000004916487221 */ /* 0x000fc20000010000 */
[----:B0-----:R-:W-:-:S03]  /*7080*/  FADD.FTZ R3, R35, R2 ;  /* 0x0000000223037221 */ /* 0x001fc60000010000 */
[----:B------:R-:W-:-:S03]  /*7090*/  FADD.FTZ R73, R25, R72 ;  /* 0x0000004819497221 */ /* 0x000fc60000010000 */
[----:B------:R-:W0:Y:S01]  /*70a0*/  MUFU.EX2 R42, R42 ;  /* 0x0000002a002a7308 */ /* 0x000e220000000800 */
[----:B-1----:R-:W-:-:S01]  /*70b0*/  FADD.FTZ R2, R38, R3 ;  /* 0x0000000326027221 */ /* 0x002fc20000010000 */
[----:B------:R-:W-:-:S04]  /*70c0*/  FADD.FTZ R70, R24, R73 ;  /* 0x0000004918467221 */ /* 0x000fc80000010000 */
[----:B------:R-:W-:Y:S01]  /*70d0*/  FADD.FTZ R73, R29, R70 ;  /* 0x000000461d497221 */ /* 0x000fe20000010000 */
[----:B------:R-:W-:-:S01]  /*70e0*/  FFMA.FTZ R70, R71, UR42, -R64 ;  /* 0x0000002a47467c23 */ /* 0x000fc20008010840 */
[----:B------:R-:W1:Y:S01]  /*70f0*/  MUFU.EX2 R43, R43 ;  /* 0x0000002b002b7308 */ /* 0x000e620000000800 */
[----:B--2---:R-:W-:-:S01]  /*7100*/  FADD.FTZ R3, R39, R2 ;  /* 0x0000000227037221 */ /* 0x004fc20000010000 */
[----:B------:R-:W-:Y:S01]  /*7110*/  FADD.FTZ R72, R26, R73 ;  /* 0x000000491a487221 */ /* 0x000fe20000010000 */
[----:B------:R-:W-:-:S03]  /*7120*/  FFMA.FTZ R71, R74, UR42, -R64 ;  /* 0x0000002a4a477c23 */ /* 0x000fc60008010840 */
[----:B------:R-:W-:Y:S02]  /*7130*/  FADD.FTZ R73, R33, R72 ;  /* 0x0000004821497221 */ /* 0x000fe40000010000 */
[----:B------:R-:W2:Y:S01]  /*7140*/  MUFU.EX2 R46, R46 ;  /* 0x0000002e002e7308 */ /* 0x000ea20000000800 */
[----:B0-----:R-:W-:-:S01]  /*7150*/  FADD.FTZ R2, R42, R3 ;  /* 0x000000032a027221 */ /* 0x001fc20000010000 */
[----:B------:R-:W-:-:S04]  /*7160*/  FADD.FTZ R72, R28, R73 ;  /* 0x000000491c487221 */ /* 0x000fc80000010000 */
[----:B------:R-:W-:Y:S01]  /*7170*/  FADD.FTZ R73, R37, R72 ;  /* 0x0000004825497221 */ /* 0x000fe20000010000 */
[----:B------:R-:W-:-:S01]  /*7180*/  FFMA.FTZ R72, R75, UR42, -R64 ;  /* 0x0000002a4b487c23 */ /* 0x000fc20008010840 */
[----:B------:R-:W0:Y:S01]  /*7190*/  MUFU.EX2 R47, R47 ;  /* 0x0000002f002f7308 */ /* 0x000e220000000800 */
[----:B-1----:R-:W-:-:S07]  /*71a0*/  FADD.FTZ R3, R43, R2 ;  /* 0x000000022b037221 */ /* 0x002fce0000010000 */
[----:B------:R-:W1:Y:S01]  /*71b0*/  MUFU.EX2 R50, R50 ;  /* 0x0000003200327308 */ /* 0x000e620000000800 */
[----:B--2---:R-:W-:-:S07]  /*71c0*/  FADD.FTZ R2, R46, R3 ;  /* 0x000000032e027221 */ /* 0x004fce0000010000 */
[----:B------:R-:W2:Y:S01]  /*71d0*/  MUFU.EX2 R51, R51 ;  /* 0x0000003300337308 */ /* 0x000ea20000000800 */
[----:B0-----:R-:W-:-:S01]  /*71e0*/  FADD.FTZ R3, R47, R2 ;  /* 0x000000022f037221 */ /* 0x001fc20000010000 */
[----:B------:R-:W-:Y:S01]  /*71f0*/  FADD.FTZ R2, R32, R73 ;  /* 0x0000004920027221 */ /* 0x000fe20000010000 */
[----:B------:R-:W-:-:S05]  /*7200*/  FFMA.FTZ R73, R78, UR42, -R64 ;  /* 0x0000002a4e497c23 */ /* 0x000fca0008010840 */
[----:B------:R-:W0:Y:S01]  /*7210*/  MUFU.EX2 R55, R55 ;  /* 0x0000003700377308 */ /* 0x000e220000000800 */
[----:B-1----:R-:W-:-:S04]  /*7220*/  FADD.FTZ R3, R50, R3 ;  /* 0x0000000332037221 */ /* 0x002fc80000010000 */
[----:B------:R-:W-:Y:S01]  /*7230*/  FADD.FTZ R74, R10, R3 ;  /* 0x000000030a4a7221 */ /* 0x000fe20000010000 */
[----:B------:R-:W-:-:S02]  /*7240*/  FADD.FTZ R3, R41, R2 ;  /* 0x0000000229037221 */ /* 0x000fc40000010000 */
[----:B------:R-:W1:Y:S01]  /*7250*/  MUFU.EX2 R58, R58 ;  /* 0x0000003a003a7308 */ /* 0x000e620000000800 */
[----:B--2---:R-:W-:-:S01]  /*7260*/  FADD.FTZ R74, R51, R74 ;  /* 0x0000004a334a7221 */ /* 0x004fc20000010000 */
[----:B------:R-:W-:-:S04]  /*7270*/  FADD.FTZ R2, R36, R3 ;  /* 0x0000000324027221 */ /* 0x000fc80000010000 */
[----:B------:R-:W-:Y:S02]  /*7280*/  FADD.FTZ R75, R45, R2 ;  /* 0x000000022d4b7221 */ /* 0x000fe40000010000 */
[----:B------:R-:W2:Y:S01]  /*7290*/  MUFU.EX2 R59, R59 ;  /* 0x0000003b003b7308 */ /* 0x000ea20000000800 */
[----:B0-----:R-:W-:-:S01]  /*72a0*/  FADD.FTZ R3, R55, R74 ;  /* 0x0000004a37037221 */ /* 0x001fc20000010000 */
[----:B------:R-:W-:Y:S01]  /*72b0*/  FADD.FTZ R76, R14, R75 ;  /* 0x0000004b0e4c7221 */ /* 0x000fe20000010000 */
[----:B------:R-:W-:-:S01]  /*72c0*/  FFMA.FTZ R74, R79, UR42, -R64 ;  /* 0x0000002a4f4a7c23 */ /* 0x000fc20008010840 */
[----:B------:R-:W-:Y:S02]  /*72d0*/  FFMA.FTZ R75, R82, UR42, -R64 ;  /* 0x0000002a524b7c23 */ /* 0x000fe40008010840 */
[----:B------:R-:W-:-:S02]  /*72e0*/  FADD.FTZ R77, R15, R76 ;  /* 0x0000004c0f4d7221 */ /* 0x000fc40000010000 */
        /* <DEDUP_REMOVED lines=53> */
.L_x_11814:
[----:B------:R-:W-:Y:S01]  /*7640*/  UIADD3 UR10, UR15, 0x17060, URZ ;  /* 0x000170600f0a7890 */ /* 0x000fe2000fffe03f */
[----:B------:R-:W-:Y:S01]  /*7650*/  ISETP.GT.AND P1, PT, R11, UR23, PT ;  /* 0x000000170b007c0c */ /* 0x000fe2000bf24270 */
        /* <DEDUP_REMOVED lines=88> */
.L_x_11796:
[----:B------:R-:W0:Y:S01]  /*7be0*/  S2UR UR10, SR_CTAID.X ;  /* 0x00000000000a79c3 */ /* 0x000e220000002500 */
[----:B------:R-:W-:Y:S01]  /*7bf0*/  IADD3 R4, -R4, 0x1, RZ ;  /* 0x0000000104047810 */ /* 0x000fe20007ffe1ff */
[----:B------:R-:W-:Y:S02]  /*7c00*/  UISETP.NE.AND UP1, UPT, UR43, URZ, UPT ;  /* 0x0000003f2b00728c */ /* 0x000fe4000bf25270 */
[----:B------:R-:W-:Y:S02]  /*7c10*/  UISETP.NE.AND UP0, UPT, UR46, URZ, UPT ;  /* 0x0000003f2e00728c */ /* 0x000fe4000bf05270 */
[----:B------:R-:W-:Y:S01]  /*7c20*/  IMAD R4, R17, UR24, R4 ;  /* 0x0000001811047c24 */ /* 0x000fe2000f8e0204 */
[----:B------:R-:W-:-:S03]  /*7c30*/  UMOV UR14, 0xc0 ;  /* 0x000000c0000e7882 */ /* 0x000fc60000000000 */
[----:B------:R-:W-:Y:S02]  /*7c40*/  PLOP3.LUT P1, PT, PT, PT, UP0, 0x40, 0x0 ;  /* 0x000000000000781c */ /* 0x000fe40003f2e808 */
[----:B------:R-:W-:Y:S01]  /*7c50*/  R2UR UR15, R4 ;  /* 0x00000000040f72ca */ /* 0x000fe200000e0000 */
[----:B------:R-:W-:Y:S01]  /*7c60*/  @UP1 ULDC UR16, c[0x0][0x450] ;  /* 0x0001140000101ab9 */ /* 0x000fe20000000800 */
[----:B0-----:R-:W-:-:S03]  /*7c70*/  UIMAD UR14, UR10, UR14, 0xbf ;  /* 0x000000bf0a0e74a4 */ /* 0x001fc6000f8e020e */
        /* <DEDUP_REMOVED lines=18> */
.L_x_11817:
[----:B------:R-:W-:Y:S02]  /*7da0*/  ULDC UR16, c[0x0][0x9e4] ;  /* 0x0002790000107ab9 */ /* 0x000fe40000000800 */
[----:B------:R-:W-:-:S11]  /*7db0*/  UISETP.NE.AND UP0, UPT, UR16, 0x1, UPT ;  /* 0x000000011000788c */ /* 0x000fd6000bf05270 */
[----:B------:R-:W-:Y:S02]  /*7dc0*/  @UP0 ULDC.64 UR18, c[0x0][0x9e8] ;  /* 0x00027a0000120ab9 */ /* 0x000fe40000000a00 */
[----:B------:R-:W-:-:S04]  /*7dd0*/  UIMAD.WIDE.U32 UR10, UR14, UR18, URZ ;  /* 0x000000120e0a72a5 */ /* 0x000fc8000f8e003f */
[----:B------:R-:W-:-:S12]  /*7de0*/  @UP0 USHF.R.U32.HI UR14, URZ, UR19, UR11 ;  /* 0x000000133f0e0299 */ /* 0x000fd8000801160b */
.L_x_11818:
[----:B------:R-:W-:-:S04]  /*7df0*/  UIMAD UR14, UR14, UR16, URZ ;  /* 0x000000100e0e72a4 */ /* 0x000fc8000f8e023f */
[----:B------:R-:W-:-:S04]  /*7e00*/  UISETP.LT.AND UP0, UPT, UR15, UR14, UPT ;  /* 0x0000000e0f00728c */ /* 0x000fc8000bf01270 */
[----:B------:R-:W-:-:S12]  /*7e10*/  USEL UR15, UR15, UR14, !UP0 ;  /* 0x0000000e0f0f7287 */ /* 0x000fd8000c000000 */
.L_x_11816:
        /* <DEDUP_REMOVED lines=12> */
.L_x_11830:
[----:B------:R-:W-:-:S04]  /*7ee0*/  UIADD3 UR4, UR23, 0x1, URZ ;  /* 0x0000000117047890 */ /* 0x000fc8000fffe03f */
[----:B------:R-:W-:-:S04]  /*7ef0*/  UISETP.NE.AND UP0, UPT, UR4, 0x2, UPT ;  /* 0x000000020400788c */ /* 0x000fc8000bf05270 */
[----:B------:R-:W-:Y:S02]  /*7f00*/  USEL UR10, URZ, 0x1, UP0 ;  /* 0x000000013f0a7887 */ /* 0x000fe40008000000 */
[----:B------:R-:W-:Y:S02]  /*7f10*/  USEL UR7, UR4, URZ, UP0 ;  /* 0x0000003f04077287 */ /* 0x000fe40008000000 */
[----:B------:R-:W-:Y:S01]  /*7f20*/  ULOP3.LUT UR4, UR22, UR10, URZ, 0x3c, !UPT ;  /* 0x0000000a16047292 */ /* 0x000fe2000f8e3c3f */
[----:B------:R-:W-:Y:S11]  /*7f30*/  @!P0 BRA `(.L_x_11820) ;  /* 0x0000000000048947 */ /* 0x000ff60003800000 */
[----:B------:R-:W-:Y:S01]  /*7f40*/  BPT.TRAP 0x1 ;  /* 0x000000040000795c */ /* 0x000fe20000300000 */
.L_x_11820:
[----:B------:R-:W-:Y:S01]  /*7f50*/  ULEA UR10, UR7, UR45, 0x3 ;  /* 0x0000002d070a7291 */ /* 0x000fe2000f8e183f */
[----:B------:R-:W-:-:S05]  /*7f60*/  IMAD.U32 R0, RZ, RZ, UR4 ;  /* 0x00000004ff007e24 */ /* 0x000fca000f8e00ff */
[----:B------:R-:W-:-:S04]  /*7f70*/  SHF.L.U32 R0, R0, 0x1f, RZ ;  /* 0x0000001f00007819 */ /* 0x000fc800000006ff */
[----:B------:R0:W1:Y:S01]  /*7f80*/  SYNCS.PHASECHK.TRANS64.TRYWAIT P1, [UR10+0x17030], R0 ;  /* 0x01703000ff0075a7 */ /* 0x000062000802014a */
[----:B------:R-:W-:Y:S05]  /*7f90*/  @!P0 BRA `(.L_x_11821) ;  /* 0x0000000000048947 */ /* 0x000fea0003800000 */
[----:B------:R-:W-:Y:S01]  /*7fa0*/  BPT.TRAP 0x1 ;  /* 0x000000040000795c */ /* 0x000fe20000300000 */
.L_x_11821:
[----:B-1----:R-:W-:Y:S05]  /*7fb0*/  @P1 BRA `(.L_x_11822) ;  /* 0x0000000000081947 */ /* 0x002fea0003800000 */
[----:B------:R-:W1:Y:S02]  /*7fc0*/  SYNCS.PHASECHK.TRANS64.TRYWAIT P1, [UR10+0x17030], R0 ;  /* 0x01703000ff0075a7 */ /* 0x000e64000802014a */
[----:B-1----:R-:W-:Y:S05]  /*7fd0*/  @!P1 BRA `(.L_x_11823) ;  /* 0x000000b400349947 */ /* 0x002fea0003800000 */
.L_x_11822:
        /* <DEDUP_REMOVED lines=19> */
.L_x_11824:
[----:B------:R-:W-:Y:S01]  /*8110*/  ULEA UR15, UR23, UR45, 0x3 ;  /* 0x0000002d170f7291 */ /* 0x000fe2000f8e183f */
[----:B01----:R-:W-:-:S05]  /*8120*/  IMAD.U32 R0, RZ, RZ, UR22 ;  /* 0x00000016ff007e24 */ /* 0x003fca000f8e00ff */
[----:B------:R-:W-:-:S04]  /*8130*/  SHF.L.U32 R0, R0, 0x1f, RZ ;  /* 0x0000001f00007819 */ /* 0x000fc800000006ff */
[----:B------:R0:W1:Y:S01]  /*8140*/  SYNCS.PHASECHK.TRANS64.TRYWAIT P1, [UR15+0x17050], R0 ;  /* 0x01705000ff0075a7 */ /* 0x000062000802014f */
[----:B------:R-:W-:Y:S05]  /*8150*/  @!P0 BRA `(.L_x_11825) ;  /* 0x0000000000048947 */ /* 0x000fea0003800000 */
[----:B------:R-:W-:Y:S01]  /*8160*/  BPT.TRAP 0x1 ;  /* 0x000000040000795c */ /* 0x000fe20000300000 */
.L_x_11825:
[----:B-1----:R-:W-:Y:S05]  /*8170*/  @P1 BRA `(.L_x_11826) ;  /* 0x0000000000081947 */ /* 0x002fea0003800000 */
[----:B------:R-:W1:Y:S02]  /*8180*/  SYNCS.PHASECHK.TRANS64.TRYWAIT P1, [UR15+0x17050], R0 ;  /* 0x01705000ff0075a7 */ /* 0x000e64000802014f */
[----:B-1----:R-:W-:Y:S05]  /*8190*/  @!P1 BRA `(.L_x_11827) ;  /* 0x000000b000dc9947 */ /* 0x002fea0003800000 */
.L_x_11826:
        /* <DEDUP_REMOVED lines=27> */
.L_x_11828:
        /* <DEDUP_REMOVED lines=84> */
[----:B------:R-:W-:Y:S01]  /*8890*/  FMUL.FTZ R16, R9, UR42 ;  /* 0x0000002a09107c20 */ /* 0x000fe20008410000 */
[----:B------:R-:W-:Y:S01]  /*88a0*/  FFMA.FTZ R40, R64, UR42, -R136 ;  /* 0x0000002a40287c23 */ /* 0x000fe20008010888 */
[----:B------:R-:W-:-:S01]  /*88b0*/  FADD.FTZ R9, -R12, R13 ;  /* 0x0000000d0c097221 */ /* 0x000fc20000010100 */
[----:B------:R-:W-:Y:S01]  /*88c0*/  FFMA.FTZ R64, R12, R69, -8 ;  /* 0xc10000000c407423 */ /* 0x000fe20000010045 */
[----:B------:R-:W-:-:S01]  /*88d0*/  FFMA.FTZ R13, R24, UR42, -R136 ;  /* 0x0000002a180d7c23 */ /* 0x000fc20008010888 */
[----:B------:R-:W-:Y:S01]  /*88e0*/  FFMA.FTZ R10, R25, UR42, -R136 ;  /* 0x0000002a190a7c23 */ /* 0x000fe20008010888 */
[----:B------:R-:W-:Y:S01]  /*88f0*/  FMUL.FTZ R9, R9, UR42 ;  /* 0x0000002a09097c20 */ /* 0x000fe20008410000 */
[--C-:B------:R-:W-:Y:S01]  /*8900*/  FFMA.FTZ R26, R26, UR42, -R64.reuse ;  /* 0x0000002a1a1a7c23 */ /* 0x100fe20008010840 */
[----:B------:R-:W-:-:S01]  /*8910*/  FFMA.FTZ R27, R27, UR42, -R64 ;  /* 0x0000002a1b1b7c23 */ /* 0x000fc20008010840 */
[----:B------:R0:W-:Y:S01]  /*8920*/  MUFU.EX2 R4, R16 ;  /* 0x0000001000047308 */ /* 0x0001e20000000800 */
[----:B------:R-:W-:-:S01]  /*8930*/  FFMA.FTZ R14, R28, UR42, -R136 ;  /* 0x0000002a1c0e7c23 */ /* 0x000fc20008010888 */
[--C-:B------:R-:W-:Y:S01]  /*8940*/  FFMA.FTZ R30, R30, UR42, -R64.reuse ;  /* 0x0000002a1e1e7c23 */ /* 0x100fe20008010840 */
[----:B------:R-:W-:-:S01]  /*8950*/  FFMA.FTZ R31, R31, UR42, -R64 ;  /* 0x0000002a1f1f7c23 */ /* 0x000fc20008010840 */
[----:B------:R-:W-:Y:S01]  /*8960*/  FFMA.FTZ R34, R34, UR42, -R64 ;  /* 0x0000002a22227c23 */ /* 0x000fe20008010840 */
        /* <DEDUP_REMOVED lines=45> */
[--C-:B------:R-:W-:Y:S01]  /*8c40*/  FFMA.FTZ R57, R77, UR42, -R136.reuse ;  /* 0x0000002a4d397c23 */ /* 0x100fe20008010888 */
[----:B------:R-:W-:-:S01]  /*8c50*/  FFMA.FTZ R56, R80, UR42, -R136 ;  /* 0x0000002a50387c23 */ /* 0x000fc20008010888 */
[--C-:B------:R-:W-:Y:S01]  /*8c60*/  FFMA.FTZ R61, R81, UR42, -R136.reuse ;  /* 0x0000002a513d7c23 */ /* 0x100fe20008010888 */
[----:B------:R-:W-:-:S01]  /*8c70*/  FFMA.FTZ R60, R84, UR42, -R136 ;  /* 0x0000002a543c7c23 */ /* 0x000fc20008010888 */
[----:B------:R-:W-:Y:S01]  /*8c80*/  FFMA.FTZ R86, R86, UR42, -R64 ;  /* 0x0000002a56567c23 */ /* 0x000fe20008010840 */
[----:B------:R-:W-:-:S01]  /*8c90*/  FFMA.FTZ R65, R85, UR42, -R136 ;  /* 0x0000002a55417c23 */ /* 0x000fc20008010888 */
        /* <DEDUP_REMOVED lines=85> */
[--C-:B------:R-:W-:Y:S01]  /*91f0*/  FFMA.FTZ R75, R83, UR42, -R64.reuse ;  /* 0x0000002a534b7c23 */ /* 0x100fe20008010840 */
[----:B------:R-:W-:-:S05]  /*9200*/  FFMA.FTZ R64, R87, UR42, -R64 ;  /* 0x0000002a57407c23 */ /* 0x000fca0008010840 */
        /* <DEDUP_REMOVED lines=44> */
.L_x_11829:
        /* <DEDUP_REMOVED lines=90> */
.L_x_11819:
        /* <DEDUP_REMOVED lines=10> */
.L_x_11850:
[----:B------:R-:W-:-:S04]  /*9b10*/  UIADD3 UR7, UR23, 0x1, URZ ;  /* 0x0000000117077890 */ /* 0x000fc8000fffe03f */
[----:B------:R-:W-:-:S04]  /*9b20*/  UISETP.NE.AND UP0, UPT, UR7, 0x2, UPT ;  /* 0x000000020700788c */ /* 0x000fc8000bf05270 */
[----:B------:R-:W-:Y:S02]  /*9b30*/  USEL UR4, URZ, 0x1, UP0 ;  /* 0x000000013f047887 */ /* 0x000fe40008000000 */
[----:B------:R-:W-:Y:S02]  /*9b40*/  USEL UR7, UR7, URZ, UP0 ;  /* 0x0000003f07077287 */ /* 0x000fe40008000000 */
[----:B------:R-:W-:Y:S01]  /*9b50*/  ULOP3.LUT UR4, UR22, UR4, URZ, 0x3c, !UPT ;  /* 0x0000000416047292 */ /* 0x000fe2000f8e3c3f */
[----:B------:R-:W-:Y:S11]  /*9b60*/  @!P0 BRA `(.L_x_11832) ;  /* 0x0000000000048947 */ /* 0x000ff60003800000 */
[----:B------:R-:W-:Y:S01]  /*9b70*/  BPT.TRAP 0x1 ;  /* 0x000000040000795c */ /* 0x000fe20000300000 */
.L_x_11832:
[----:B------:R-:W-:Y:S01]  /*9b80*/  ULEA UR21, UR7, UR45, 0x3 ;  /* 0x0000002d07157291 */ /* 0x000fe2000f8e183f */
[----:B------:R-:W-:-:S05]  /*9b90*/  IMAD.U32 R0, RZ, RZ, UR4 ;  /* 0x00000004ff007e24 */ /* 0x000fca000f8e00ff */
[----:B------:R-:W-:-:S04]  /*9ba0*/  SHF.L.U32 R0, R0, 0x1f, RZ ;  /* 0x0000001f00007819 */ /* 0x000fc800000006ff */
[----:B------:R0:W1:Y:S01]  /*9bb0*/  SYNCS.PHASECHK.TRANS64.TRYWAIT P1, [UR21+0x17030], R0 ;  /* 0x01703000ff0075a7 */ /* 0x0000620008020155 */
[----:B------:R-:W-:Y:S05]  /*9bc0*/  @!P0 BRA `(.L_x_11833) ;  /* 0x0000000000048947 */ /* 0x000fea0003800000 */
[----:B------:R-:W-:Y:S01]  /*9bd0*/  BPT.TRAP 0x1 ;  /* 0x000000040000795c */ /* 0x000fe20000300000 */
.L_x_11833:
[----:B-1----:R-:W-:Y:S05]  /*9be0*/  @P1 BRA `(.L_x_11834) ;  /* 0x0000000000081947 */ /* 0x002fea0003800000 */
[----:B------:R-:W1:Y:S02]  /*9bf0*/  SYNCS.PHASECHK.TRANS64.TRYWAIT P1, [UR21+0x17030], R0 ;  /* 0x01703000ff0075a7 */ /* 0x000e640008020155 */
[----:B-1----:R-:W-:Y:S05]  /*9c00*/  @!P1 BRA `(.L_x_11835) ;  /* 0x0000009800589947 */ /* 0x002fea0003800000 */
.L_x_11834:
        /* <DEDUP_REMOVED lines=19> */
.L_x_11836:
[----:B------:R-:W-:Y:S01]  /*9d40*/  ULEA UR15, UR23, UR45, 0x3 ;  /* 0x0000002d170f7291 */ /* 0x000fe2000f8e183f */
[----:B01----:R-:W-:-:S05]  /*9d50*/  IMAD.U32 R0, RZ, RZ, UR22 ;  /* 0x00000016ff007e24 */ /* 0x003fca000f8e00ff */
[----:B------:R-:W-:-:S04]  /*9d60*/  SHF.L.U32 R0, R0, 0x1f, RZ ;  /* 0x0000001f00007819 */ /* 0x000fc800000006ff */
[----:B------:R0:W1:Y:S01]  /*9d70*/  SYNCS.PHASECHK.TRANS64.TRYWAIT P1, [UR15+0x17050], R0 ;  /* 0x01705000ff0075a7 */ /* 0x000062000802014f */
[----:B------:R-:W-:Y:S05]  /*9d80*/  @!P0 BRA `(.L_x_11837) ;  /* 0x0000000000048947 */ /* 0x000fea0003800000 */
[----:B------:R-:W-:Y:S01]  /*9d90*/  BPT.TRAP 0x1 ;  /* 0x000000040000795c */ /* 0x000fe20000300000 */
.L_x_11837:
[----:B-1----:R-:W-:Y:S05]  /*9da0*/  @P1 BRA `(.L_x_11838) ;  /* 0x0000000000081947 */ /* 0x002fea0003800000 */
[----:B------:R-:W1:Y:S02]  /*9db0*/  SYNCS.PHASECHK.TRANS64.TRYWAIT P1, [UR15+0x17050], R0 ;  /* 0x01705000ff0075a7 */ /* 0x000e64000802014f */
[----:B-1----:R-:W-:Y:S05]  /*9dc0*/  @!P1 BRA `(.L_x_11839) ;  /* 0x0000009800009947 */ /* 0x002fea0003800000 */
.L_x_11838:
        /* <DEDUP_REMOVED lines=27> */
.L_x_11840:
[----:B------:R-:W-:Y:S01]  /*9f80*/  UISETP.NE.AND UP1, UPT, UR43, URZ, UPT ;  /* 0x0000003f2b00728c */ /* 0x000fe2000bf25270 */
[----:B------:R-:W-:Y:S01]  /*9f90*/  IMAD.MOV.U32 R10, RZ, RZ, R8 ;  /* 0x000000ffff0a7224 */ /* 0x000fe200078e0008 */
[----:B------:R-:W-:Y:S02]  /*9fa0*/  UISETP.NE.AND UP0, UPT, UR46, URZ, UPT ;  /* 0x0000003f2e00728c */ /* 0x000fe4000bf05270 */
[----:B------:R-:W-:Y:S02]  /*9fb0*/  UIADD3 UR21, UR21, 0x17040, URZ ;  /* 0x0001704015157890 */ /* 0x000fe4000fffe03f */
[----:B------:R-:W-:Y:S02]  /*9fc0*/  PLOP3.LUT P1, PT, PT, PT, UP1, 0x80, 0x0 ;  /* 0x000000000000781c */ /* 0x000fe40003f2f018 */
[----:B------:R-:W-:Y:S01]  /*9fd0*/  PLOP3.LUT P2, PT, PT, PT, UP1, 0x80, 0x0 ;  /* 0x000000000000781c */ /* 0x000fe20003f4f018 */
[----:B------:R-:W-:Y:S02]  /*9fe0*/  UPRMT UR21, UR5, 0x654, UR21 ;  /* 0x0000065405157896 */ /* 0x000fe40008000015 */
[----:B------:R-:W-:-:S07]  /*9ff0*/  @UP1 ULDC UR10, c[0x0][0x44c] ;  /* 0x00011300000a1ab9 */ /* 0x000fce0000000800 */
[----:B------:R-:W-:Y:S01]  /*a000*/  SYNCS.ARRIVE.TRANS64.RED.A1T0 RZ, [UR21], RZ ;  /* 0x000000ffffff79a7 */ /* 0x000fe20008100415 */
[----:B01----:R-:W-:Y:S01]  /*a010*/  @P1 IMAD.HI.U32 R0, R8, UR10, RZ ;  /* 0x0000000a08001c27 */ /* 0x003fe2000f8e00ff */
[----:B------:R-:W-:Y:S01]  /*a020*/  @UP1 ULDC UR10, c[0x0][0x450] ;  /* 0x00011400000a1ab9 */ /* 0x000fe20000000800 */
[----:B------:R-:W-:-:S03]  /*a030*/  PLOP3.LUT P1, PT, PT, PT, UP0, 0x40, 0x0 ;  /* 0x000000000000781c */ /* 0x000fc60003f2e808 */
        /* <DEDUP_REMOVED lines=25> */
.L_x_11843:
[----:B------:R-:W-:-:S05]  /*a1d0*/  IMAD.U32 R18, RZ, RZ, UR24 ;  /* 0x00000018ff127e24 */ /* 0x000fca000f8e00ff */
[----:B------:R-:W-:-:S13]  /*a1e0*/  ISETP.NE.AND P1, PT, R18, 0x1, PT ;  /* 0x000000011200780c */ /* 0x000fda0003f25270 */
[----:B------:R-:W0:Y:S02]  /*a1f0*/  @P1 LDC.64 R20, c[0x0][0x9e8] ;  /* 0x00027a00ff141b82 */ /* 0x000e240000000a00 */
[----:B0-----:R-:W-:-:S05]  /*a200*/  @P1 IMAD.HI.U32 R16, R15, R20, RZ ;  /* 0x000000140f101227 */ /* 0x001fca00078e00ff */
[----:B------:R-:W-:-:S07]  /*a210*/  @P1 SHF.R.U32.HI R15, RZ, R21, R16 ;  /* 0x00000015ff0f1219 */ /* 0x000fce0000011610 */
.L_x_11844:
[----:B------:R-:W-:Y:S05]  /*a220*/  BSYNC B0 ;  /* 0x0000000000007941 */ /* 0x000fea0003800000 */
.L_x_11842:
[----:B------:R-:W-:-:S04]  /*a230*/  IMAD R16, R15, R18, -R0 ;  /* 0x000000120f107224 */ /* 0x000fc800078e0a00 */
[----:B------:R-:W-:-:S05]  /*a240*/  IMAD R15, R5, -0x2, R16 ;  /* 0xfffffffe050f7824 */ /* 0x000fca00078e0210 */
[----:B------:R-:W-:Y:S02]  /*a250*/  VIADDMNMX R14, R15, R18, R14, PT ;  /* 0x000000120f0e7246 */ /* 0x000fe4000380010e */
[----:B------:R-:W-:-:S07]  /*a260*/  VIMNMX R12, R12, R15, !PT ;  /* 0x0000000f0c0c7248 */ /* 0x000fce0007fe0100 */
.L_x_11841:
        /* <DEDUP_REMOVED lines=116> */
.L_x_11847:
[----:B------:R-:W-:-:S05]  /*a9b0*/  IMAD.U32 R10, RZ, RZ, UR24 ;  /* 0x00000018ff0a7e24 */ /* 0x000fca000f8e00ff */
[----:B------:R-:W-:-:S13]  /*a9c0*/  ISETP.NE.AND P2, PT, R10, 0x1, PT ;  /* 0x000000010a00780c */ /* 0x000fda0003f45270 */
[----:B------:R-:W0:Y:S02]  /*a9d0*/  @P2 LDC.64 R12, c[0x0][0x9e8] ;  /* 0x00027a00ff0c2b82 */ /* 0x000e240000000a00 */
[----:B0-----:R-:W-:-:S05]  /*a9e0*/  @P2 IMAD.HI.U32 R12, R19, R12, RZ ;  /* 0x0000000c130c2227 */ /* 0x001fca00078e00ff */
[----:B------:R-:W-:-:S07]  /*a9f0*/  @P2 SHF.R.U32.HI R19, RZ, R13, R12 ;  /* 0x0000000dff132219 */ /* 0x000fce000001160c */
.L_x_11848:
[----:B------:R-:W-:Y:S05]  /*aa00*/  BSYNC B0 ;  /* 0x0000000000007941 */ /* 0x000fea0003800000 */
.L_x_11846:
[----:B------:R-:W-:-:S04]  /*aa10*/  IMAD R0, R19, R10, -R0 ;  /* 0x0000000a13007224 */ /* 0x000fc800078e0a00 */
[----:B------:R-:W-:-:S05]  /*aa20*/  IMAD R13, R5, -0x2, R0 ;  /* 0xfffffffe050d7824 */ /* 0x000fca00078e0200 */
[----:B------:R-:W-:Y:S02]  /*aa30*/  VIADDMNMX R16, R13, R10, R16, PT ;  /* 0x0000000a0d107246 */ /* 0x000fe40003800110 */
[----:B------:R-:W-:-:S07]  /*aa40*/  VIMNMX R14, R14, R13, !PT ;  /* 0x0000000d0e0e7248 */ /* 0x000fce0007fe0100 */
.L_x_11845:
        /* <DEDUP_REMOVED lines=65> */
[----:B------:R-:W-:Y:S01]  /*ae60*/  FSEL R43, R43, -INF , !P2 ;  /* 0xff8000002b2b7808 */ /* 0x000fe20005000000 */
[----:B------:R-:W0:Y:S01]  /*ae70*/  SHFL.BFLY PT, R13, R10, 0x2, 0x1f ;  /* 0x0c401f000a0d7f89 */ /* 0x000e2200000e0000 */
[----:B------:R-:W-:-:S02]  /*ae80*/  ISETP.GT.AND P2, PT, R14, 0x30, P1 ;  /* 0x000000300e00780c */ /* 0x000fc40000f44270 */
[----:B------:R-:W-:Y:S02]  /*ae90*/  FSEL R46, R46, -INF , !P3 ;  /* 0xff8000002e2e7808 */ /* 0x000fe40005800000 */
[----:B------:R-:W-:Y:S02]  /*aea0*/  ISETP.LT.OR P4, PT, R16, 0x2a, P4 ;  /* 0x0000002a1000780c */ /* 0x000fe40002781670 */
[----:B------:R-:W-:Y:S02]  /*aeb0*/  ISETP.GT.AND P3, PT, R14, 0x31, P1 ;  /* 0x000000310e00780c */ /* 0x000fe40000f64270 */
[----:B------:R-:W-:Y:S02]  /*aec0*/  ISETP.LT.OR P2, PT, R16, 0x31, P2 ;  /* 0x000000311000780c */ /* 0x000fe40001741670 */
[----:B------:R-:W-:Y:S02]  /*aed0*/  FSEL R47, R47, -INF , !P4 ;  /* 0xff8000002f2f7808 */ /* 0x000fe40006000000 */
[----:B------:R-:W-:-:S02]  /*aee0*/  ISETP.GT.AND P5, PT, R14, 0x38, P1 ;  /* 0x000000380e00780c */ /* 0x000fc40000fa4270 */
[----:B------:R-:W-:Y:S02]  /*aef0*/  FSEL R50, R50, -INF , !P2 ;  /* 0xff80000032327808 */ /* 0x000fe40005000000 */
[----:B------:R-:W-:Y:S02]  /*af00*/  ISETP.LT.OR P3, PT, R16, 0x32, P3 ;  /* 0x000000321000780c */ /* 0x000fe40001f61670 */
[----:B------:R-:W-:Y:S02]  /*af10*/  ISETP.GT.AND P4, PT, R14, 0x39, P1 ;  /* 0x000000390e00780c */ /* 0x000fe40000f84270 */
[----:B------:R-:W-:Y:S02]  /*af20*/  ISETP.LT.OR P5, PT, R16, 0x39, P5 ;  /* 0x000000391000780c */ /* 0x000fe40002fa1670 */
[----:B------:R-:W-:Y:S02]  /*af30*/  FSEL R51, R51, -INF , !P3 ;  /* 0xff80000033337808 */ /* 0x000fe40005800000 */
[----:B0-----:R-:W-:-:S02]  /*af40*/  FMNMX.FTZ R13, R10, R13, !PT ;  /* 0x0000000d0a0d7209 */ /* 0x001fc40007810000 */
[----:B------:R-:W-:Y:S02]  /*af50*/  ISETP.GT.AND P2, PT, R14, 0x40, P1 ;  /* 0x000000400e00780c */ /* 0x000fe40000f44270 */
[----:B------:R-:W-:Y:S01]  /*af60*/  FSEL R54, R54, -INF , !P5 ;  /* 0xff80000036367808 */ /* 0x000fe20006800000 */
[----:B------:R-:W0:Y:S01]  /*af70*/  SHFL.BFLY PT, R0, R13, 0x1, 0x1f ;  /* 0x0c201f000d007f89 */ /* 0x000e2200000e0000 */
[----:B------:R-:W-:Y:S02]  /*af80*/  ISETP.LT.OR P4, PT, R16, 0x3a, P4 ;  /* 0x0000003a1000780c */ /* 0x000fe40002781670 */
[----:B------:R-:W-:Y:S02]  /*af90*/  ISETP.GT.AND P3, PT, R14, 0x41, P1 ;  /* 0x000000410e00780c */ /* 0x000fe40000f64270 */
[----:B------:R-:W-:Y:S02]  /*afa0*/  ISETP.LT.OR P2, PT, R16, 0x41, P2 ;  /* 0x000000411000780c */ /* 0x000fe40001741670 */
[----:B------:R-:W-:-:S02]  /*afb0*/  FSEL R55, R55, -INF , !P4 ;  /* 0xff80000037377808 */ /* 0x000fc40006000000 */
[----:B------:R-:W-:Y:S02]  /*afc0*/  ISETP.GT.AND P5, PT, R14, 0x48, P1 ;  /* 0x000000480e00780c */ /* 0x000fe40000fa4270 */
[----:B------:R-:W-:Y:S02]  /*afd0*/  FSEL R58, R58, -INF , !P2 ;  /* 0xff8000003a3a7808 */ /* 0x000fe40005000000 */
[----:B------:R-:W-:Y:S02]  /*afe0*/  ISETP.LT.OR P3, PT, R16, 0x42, P3 ;  /* 0x000000421000780c */ /* 0x000fe40001f61670 */
[----:B------:R-:W-:Y:S02]  /*aff0*/  ISETP.GT.AND P4, PT, R14, 0x49, P1 ;  /* 0x000000490e00780c */ /* 0x000fe40000f84270 */
[----:B------:R-:W-:Y:S02]  /*b000*/  ISETP.LT.OR P5, PT, R16, 0x49, P5 ;  /* 0x000000491000780c */ /* 0x000fe40002fa1670 */
[----:B------:R-:W-:-:S02]  /*b010*/  FSEL R59, R59, -INF , !P3 ;  /* 0xff8000003b3b7808 */ /* 0x000fc40005800000 */
[----:B------:R-:W-:Y:S02]  /*b020*/  ISETP.GT.AND P2, PT, R14, 0x50, P1 ;  /* 0x000000500e00780c */ /* 0x000fe40000f44270 */
[----:B------:R-:W-:Y:S02]  /*b030*/  FSEL R62, R62, -INF , !P5 ;  /* 0xff8000003e3e7808 */ /* 0x000fe40006800000 */
[----:B0-----:R-:W-:Y:S02]  /*b040*/  FMNMX.FTZ R0, R13, R0, !PT ;  /* 0x000000000d007209 */ /* 0x001fe40007810000 */
[----:B------:R-:W-:Y:S02]  /*b050*/  ISETP.LT.OR P4, PT, R16, 0x4a, P4 ;  /* 0x0000004a1000780c */ /* 0x000fe40002781670 */
[C---:B------:R-:W-:Y:S01]  /*b060*/  FSETP.NEU.FTZ.AND P6, PT, R0.reuse, -INF , PT ;  /* 0xff8000000000780b */ /* 0x040fe20003fdd000 */
[----:B------:R-:W-:-:S01]  /*b070*/  FFMA.FTZ R12, R0, R19, -8 ;  /* 0xc1000000000c7423 */ /* 0x000fc20000010013 */
[----:B------:R-:W-:-:S02]  /*b080*/  ISETP.GT.AND P3, PT, R14, 0x51, P1 ;  /* 0x000000510e00780c */ /* 0x000fc40000f64270 */
[----:B------:R-:W-:Y:S02]  /*b090*/  ISETP.LT.OR P2, PT, R16, 0x51, P2 ;  /* 0x000000511000780c */ /* 0x000fe40001741670 */
[----:B------:R-:W-:Y:S02]  /*b0a0*/  FSEL R10, R12, RZ, P6 ;  /* 0x000000ff0c0a7208 */ /* 0x000fe40003000000 */
[----:B------:R-:W-:Y:S02]  /*b0b0*/  FMNMX.FTZ R12, R26, R9, !PT ;  /* 0x000000091a0c7209 */ /* 0x000fe40007810000 */
        /* <DEDUP_REMOVED lines=9> */
[----:B------:R-:W-:-:S01]  /*b150*/  FFMA.FTZ R15, R28, UR42, -R10 ;  /* 0x0000002a1c0f7c23 */ /* 0x000fc2000801080a */
[----:B------:R-:W-:Y:S01]  /*b160*/  FMNMX.FTZ R23, R31, R12, !PT ;  /* 0x0000000c1f177209 */ /* 0x000fe20007810000 */
[----:B------:R-:W-:-:S01]  /*b170*/  FFMA.FTZ R28, R41, UR42, -R10 ;  /* 0x0000002a291c7c23 */ /* 0x000fc2000801080a */
[----:B------:R-:W-:Y:S01]  /*b180*/  FSEL R66, R66, -INF , !P2 ;  /* 0xff80000042427808 */ /* 0x000fe20005000000 */
[----:B------:R-:W-:-:S01]  /*b190*/  FFMA.FTZ R19, R32, UR42, -R10 ;  /* 0x0000002a20137c23 */ /* 0x000fc2000801080a */
[----:B------:R-:W-:Y:S01]  /*b1a0*/  FMNMX.FTZ R12, R34, R23, !PT ;  /* 0x00000017220c7209 */ /* 0x000fe20007810000 */
[----:B------:R-:W-:-:S01]  /*b1b0*/  FFMA.FTZ R32, R45, UR42, -R10 ;  /* 0x0000002a2d207c23 */ /* 0x000fc2000801080a */
[----:B------:R-:W-:Y:S01]  /*b1c0*/  ISETP.LT.OR P3, PT, R16, 0x52, P3 ;  /* 0x000000521000780c */ /* 0x000fe20001f61670 */
[----:B------:R-:W-:-:S01]  /*b1d0*/  FFMA.FTZ R21, R36, UR42, -R10 ;  /* 0x0000002a24157c23 */ /* 0x000fc2000801080a */
[----:B------:R-:W-:Y:S01]  /*b1e0*/  FMNMX.FTZ R23, R35, R12, !PT ;  /* 0x0000000c23177209 */ /* 0x000fe20007810000 */
[----:B------:R-:W-:-:S01]  /*b1f0*/  FFMA.FTZ R36, R49, UR42, -R10 ;  /* 0x0000002a31247c23 */ /* 0x000fc2000801080a */
[----:B------:R-:W-:Y:S01]  /*b200*/  ISETP.GT.AND P4, PT, R14, 0x59, P1 ;  /* 0x000000590e00780c */ /* 0x000fe20000f84270 */
[----:B------:R-:W-:-:S01]  /*b210*/  FFMA.FTZ R49, R69, UR42, -R10 ;  /* 0x0000002a45317c23 */ /* 0x000fc2000801080a */
[----:B------:R-:W-:Y:S01]  /*b220*/  FMNMX.FTZ R12, R38, R23, !PT ;  /* 0x00000017260c7209 */ /* 0x000fe20007810000 */
[----:B------:R-:W-:-:S01]  /*b230*/  FFMA.FTZ R23, R40, UR42, -R10 ;  /* 0x0000002a28177c23 */ /* 0x000fc2000801080a */
[----:B------:R-:W-:Y:S01]  /*b240*/  ISETP.LT.OR P5, PT, R16, 0x59, P5 ;  /* 0x000000591000780c */ /* 0x000fe20002fa1670 */
[----:B------:R-:W-:-:S01]  /*b250*/  FFMA.FTZ R40, R53, UR42, -R10 ;  /* 0x0000002a35287c23 */ /* 0x000fc2000801080a */
[----:B------:R-:W-:Y:S01]  /*b260*/  FMNMX.FTZ R25, R39, R12, !PT ;  /* 0x0000000c27197209 */ /* 0x000fe20007810000 */
[----:B------:R-:W-:-:S01]  /*b270*/  FFMA.FTZ R53, R73, UR42, -R10 ;  /* 0x0000002a49357c23 */ /* 0x000fc2000801080a */
[----:B------:R-:W-:Y:S01]  /*b280*/  FSEL R67, R67, -INF , !P3 ;  /* 0xff80000043437808 */ /* 0x000fe20005800000 */
[----:B------:R-:W-:Y:S01]  /*b290*/  IMAD.U32 R73, RZ, RZ, UR42 ;  /* 0x0000002aff497e24 */ /* 0x000fe2000f8e00ff */
[----:B------:R-:W-:Y:S01]  /*b2a0*/  FMNMX.FTZ R12, R42, R25, !PT ;  /* 0x000000192a0c7209 */ /* 0x000fe20007810000 */
[----:B------:R-:W-:-:S01]  /*b2b0*/  FFMA.FTZ R85, R85, UR42, -R10 ;  /* 0x0000002a55557c23 */ /* 0x000fc2000801080a */
[----:B------:R-:W-:Y:S01]  /*b2c0*/  ISETP.GT.AND P2, PT, R14, 0x60, P1 ;  /* 0x000000600e00780c */ /* 0x000fe20000f44270 */
[----:B------:R-:W-:Y:S01]  /*b2d0*/  MUFU.EX2 R18, R18 ;  /* 0x0000001200127308 */ /* 0x000fe20000000800 */
[----:B------:R-:W-:-:S02]  /*b2e0*/  FMNMX.FTZ R25, R43, R12, !PT ;  /* 0x0000000c2b197209 */ /* 0x000fc40007810000 */
[----:B------:R-:W-:Y:S02]  /*b2f0*/  FSEL R70, R70, -INF , !P5 ;  /* 0xff80000046467808 */ /* 0x000fe40006800000 */
[----:B------:R-:W-:Y:S01]  /*b300*/  FMNMX.FTZ R12, R46, R25, !PT ;  /* 0x000000192e0c7209 */ /* 0x000fe20007810000 */
[--C-:B------:R-:W-:Y:S01]  /*b310*/  FFMA.FTZ R25, R44, UR42, -R10.reuse ;  /* 0x0000002a2c197c23 */ /* 0x100fe2000801080a */
[----:B------:R-:W-:Y:S01]  /*b320*/  ISETP.LT.OR P4, PT, R16, 0x5a, P4 ;  /* 0x0000005a1000780c */ /* 0x000fe20002781670 */
[--C-:B------:R-:W-:Y:S01]  /*b330*/  FFMA.FTZ R44, R64, UR42, -R10.reuse ;  /* 0x0000002a402c7c23 */ /* 0x100fe2000801080a */
[----:B------:R-:W-:Y:S01]  /*b340*/  FMNMX.FTZ R29, R47, R12, !PT ;  /* 0x0000000c2f1d7209 */ /* 0x000fe20007810000 */
[----:B------:R-:W-:Y:S01]  /*b350*/  FFMA.FTZ R64, R84, UR42, -R10 ;  /* 0x0000002a54407c23 */ /* 0x000fe2000801080a */
[----:B------:R-:W-:Y:S01]  /*b360*/  ISETP.GT.AND P3, PT, R14, 0x61, P1 ;  /* 0x000000610e00780c */ /* 0x000fe20000f64270 */
[----:B------:R-:W-:Y:S01]  /*b370*/  MUFU.EX2 R13, R13 ;  /* 0x0000000d000d7308 */ /* 0x000fe20000000800 */
[----:B------:R-:W-:-:S02]  /*b380*/  FMNMX.FTZ R12, R50, R29, !PT ;  /* 0x0000001d320c7209 */ /* 0x000fc40007810000 */
[----:B------:R-:W-:Y:S02]  /*b390*/  ISETP.LT.OR P2, PT, R16, 0x61, P2 ;  /* 0x000000611000780c */ /* 0x000fe40001741670 */
[----:B------:R-:W-:Y:S02]  /*b3a0*/  FMNMX.FTZ R29, R51, R12, !PT ;  /* 0x0000000c331d7209 */ /* 0x000fe40007810000 */
[----:B------:R-:W-:Y:S01]  /*b3b0*/  FSEL R71, R71, -INF , !P4 ;  /* 0xff80000047477808 */ /* 0x000fe20006000000 */
[----:B------:R-:W-:Y:S01]  /*b3c0*/  MUFU.EX2 R15, R15 ;  /* 0x0000000f000f7308 */ /* 0x000fe20000000800 */
[----:B------:R-:W-:Y:S01]  /*b3d0*/  FMNMX.FTZ R12, R54, R29, !PT ;  /* 0x0000001d360c7209 */ /* 0x000fe20007810000 */
[--C-:B------:R-:W-:Y:S01]  /*b3e0*/  FFMA.FTZ R29, R48, UR42, -R10.reuse ;  /* 0x0000002a301d7c23 */ /* 0x100fe2000801080a */
[----:B------:R-:W-:Y:S01]  /*b3f0*/  ISETP.GT.AND P5, PT, R14, 0x68, P1 ;  /* 0x000000680e00780c */ /* 0x000fe20000fa4270 */
[----:B------:R-:W-:Y:S01]  /*b400*/  FFMA.FTZ R48, R68, UR42, -R10 ;  /* 0x0000002a44307c23 */ /* 0x000fe2000801080a */
[----:B------:R-:W-:-:S02]  /*b410*/  FMNMX.FTZ R33, R55, R12, !PT ;  /* 0x0000000c37217209 */ /* 0x000fc40007810000 */
[----:B------:R-:W-:Y:S01]  /*b420*/  FSEL R74, R74, -INF , !P2 ;  /* 0xff8000004a4a7808 */ /* 0x000fe20005000000 */
[----:B------:R-:W-:Y:S01]  /*b430*/  MUFU.EX2 R20, R20 ;  /* 0x0000001400147308 */ /* 0x000fe20000000800 */
[----:B------:R-:W-:Y:S02]  /*b440*/  FMNMX.FTZ R12, R58, R33, !PT ;  /* 0x000000213a0c7209 */ /* 0x000fe40007810000 */
[----:B------:R-:W-:Y:S02]  /*b450*/  ISETP.LT.OR P3, PT, R16, 0x62, P3 ;  /* 0x000000621000780c */ /* 0x000fe40001f61670 */
[----:B------:R-:W-:Y:S02]  /*b460*/  FMNMX.FTZ R33, R59, R12, !PT ;  /* 0x0000000c3b217209 */ /* 0x000fe40007810000 */
[----:B------:R-:W-:Y:S01]  /*b470*/  ISETP.GT.AND P4, PT, R14, 0x69, P1 ;  /* 0x000000690e00780c */ /* 0x000fe20000f84270 */
[----:B------:R-:W-:Y:S01]  /*b480*/  MUFU.EX2 R19, R19 ;  /* 0x0000001300137308 */ /* 0x000fe20000000800 */
[----:B------:R-:W-:Y:S01]  /*b490*/  FMNMX.FTZ R12, R62, R33, !PT ;  /* 0x000000213e0c7209 */ /* 0x000fe20007810000 */
[--C-:B------:R-:W-:Y:S01]  /*b4a0*/  FFMA.FTZ R33, R52, UR42, -R10.reuse ;  /* 0x0000002a34217c23 */ /* 0x100fe2000801080a */
[----:B------:R-:W-:Y:S01]  /*b4b0*/  ISETP.LT.OR P5, PT, R16, 0x69, P5 ;  /* 0x000000691000780c */ /* 0x000fe20002fa1670 */
[----:B------:R-:W-:Y:S01]  /*b4c0*/  FFMA.FTZ R52, R72, UR42, -R10 ;  /* 0x0000002a48347c23 */ /* 0x000fe2000801080a */
[----:B------:R-:W-:-:S02]  /*b4d0*/  FMNMX.FTZ R37, R63, R12, !PT ;  /* 0x0000000c3f257209 */ /* 0x000fc40007810000 */
[----:B------:R-:W-:Y:S01]  /*b4e0*/  FSEL R75, R75, -INF , !P3 ;  /* 0xff8000004b4b7808 */ /* 0x000fe20005800000 */
[----:B------:R-:W-:Y:S01]  /*b4f0*/  MUFU.EX2 R22, R22 ;  /* 0x0000001600167308 */ /* 0x000fe20000000800 */
[----:B------:R-:W-:Y:S02]  /*b500*/  FMNMX.FTZ R12, R66, R37, !PT ;  /* 0x00000025420c7209 */ /* 0x000fe40007810000 */
[----:B------:R-:W-:Y:S02]  /*b510*/  ISETP.GT.AND P2, PT, R14, 0x70, P1 ;  /* 0x000000700e00780c */ /* 0x000fe40000f44270 */
[----:B------:R-:W-:Y:S02]  /*b520*/  FMNMX.FTZ R37, R67, R12, !PT ;  /* 0x0000000c43257209 */ /* 0x000fe40007810000 */
[----:B------:R-:W-:Y:S01]  /*b530*/  FSEL R78, R78, -INF , !P5 ;  /* 0xff8000004e4e7808 */ /* 0x000fe20006800000 */
[----:B------:R-:W-:Y:S01]  /*b540*/  MUFU.EX2 R21, R21 ;  /* 0x0000001500157308 */ /* 0x000fe20000000800 */
[----:B------:R-:W-:Y:S01]  /*b550*/  FMNMX.FTZ R12, R70, R37, !PT ;  /* 0x00000025460c7209 */ /* 0x000fe20007810000 */
[--C-:B------:R-:W-:Y:S01]  /*b560*/  FFMA.FTZ R37, R56, UR42, -R10.reuse ;  /* 0x0000002a38257c23 */ /* 0x100fe2000801080a */
[----:B------:R-:W-:Y:S01]  /*b570*/  ISETP.LT.OR P4, PT, R16, 0x6a, P4 ;  /* 0x0000006a1000780c */ /* 0x000fe20002781670 */
[----:B------:R-:W-:Y:S01]  /*b580*/  FFMA.FTZ R56, R76, UR42, -R10 ;  /* 0x0000002a4c387c23 */ /* 0x000fe2000801080a */
[----:B------:R-:W-:-:S02]  /*b590*/  FMNMX.FTZ R41, R71, R12, !PT ;  /* 0x0000000c47297209 */ /* 0x000fc40007810000 */
[----:B------:R-:W-:Y:S01]  /*b5a0*/  ISETP.GT.AND P3, PT, R14, 0x71, P1 ;  /* 0x000000710e00780c */ /* 0x000fe20000f64270 */
[----:B------:R-:W-:Y:S01]  /*b5b0*/  MUFU.EX2 R24, R24 ;  /* 0x0000001800187308 */ /* 0x000fe20000000800 */
[----:B------:R-:W-:Y:S02]  /*b5c0*/  FMNMX.FTZ R12, R74, R41, !PT ;  /* 0x000000294a0c7209 */ /* 0x000fe40007810000 */
        /* <DEDUP_REMOVED lines=8> */
[----:B------:R-:W-:-:S02]  /*b650*/  ISETP.LT.OR P3, PT, R16, 0x72, P3 ;  /* 0x000000721000780c */ /* 0x000fc40001f61670 */
[----:B------:R-:W-:Y:S01]  /*b660*/  FSEL R82, R82, -INF , !P2 ;  /* 0xff80000052527808 */ /* 0x000fe20005000000 */
[----:B------:R-:W-:Y:S01]  /*b670*/  MUFU.EX2 R28, R28 ;  /* 0x0000001c001c7308 */ /* 0x000fe20000000800 */
[----:B------:R-:W-:Y:S02]  /*b680*/  FMNMX.FTZ R45, R79, R12, !PT ;  /* 0x0000000c4f2d7209 */ /* 0x000fe40007810000 */
[----:B------:R-:W-:Y:S01]  /*b690*/  ISETP.GT.AND P1, PT, R14, 0x79, P1 ;  /* 0x000000790e00780c */ /* 0x000fe20000f24270 */
[----:B------:R-:W-:-:S01]  /*b6a0*/  FFMA.FTZ R14, R57, UR42, -R10 ;  /* 0x0000002a390e7c23 */ /* 0x000fc2000801080a */
[----:B------:R-:W-:Y:S02]  /*b6b0*/  ISETP.LT.OR P5, PT, R16, 0x79, P5 ;  /* 0x000000791000780c */ /* 0x000fe40002fa1670 */
[----:B------:R-:W-:Y:S01]  /*b6c0*/  FSEL R83, R83, -INF , !P3 ;  /* 0xff80000053537808 */ /* 0x000fe20005800000 */
[----:B------:R-:W-:Y:S01]  /*b6d0*/  MUFU.EX2 R25, R25 ;  /* 0x0000001900197308 */ /* 0x000fe20000000800 */
[----:B------:R-:W-:-:S02]  /*b6e0*/  FMNMX.FTZ R12, R82, R45, !PT ;  /* 0x0000002d520c7209 */ /* 0x000fc40007810000 */
[----:B------:R-:W-:Y:S01]  /*b6f0*/  ISETP.LT.OR P1, PT, R16, 0x7a, P1 ;  /* 0x0000007a1000780c */ /* 0x000fe20000f21670 */
[----:B------:R-:W-:-:S01]  /*b700*/  FFMA.FTZ R16, R61, UR42, -R10 ;  /* 0x0000002a3d107c23 */ /* 0x000fc2000801080a */
[----:B------:R-:W-:Y:S01]  /*b710*/  FSEL R86, R86, -INF , !P5 ;  /* 0xff80000056567808 */ /* 0x000fe20006800000 */
[----:B------:R-:W-:-:S01]  /*b720*/  FFMA.FTZ R61, R81, UR42, -R10 ;  /* 0x0000002a513d7c23 */ /* 0x000fc2000801080a */
[----:B------:R-:W-:Y:S01]  /*b730*/  FMNMX.FTZ R45, R83, R12, !PT ;  /* 0x0000000c532d7209 */ /* 0x000fe20007810000 */
[----:B------:R-:W-:Y:S01]  /*b740*/  MUFU.EX2 R32, R32 ;  /* 0x0000002000207308 */ /* 0x000fe20000000800 */
[----:B------:R-:W-:Y:S02]  /*b750*/  FSEL R87, R87, -INF , !P1 ;  /* 0xff80000057577808 */ /* 0x000fe40004800000 */
[----:B------:R-:W-:Y:S01]  /*b760*/  FMNMX.FTZ R12, R86, R45, !PT ;  /* 0x0000002d560c7209 */ /* 0x000fe20007810000 */
[----:B------:R-:W-:-:S01]  /*b770*/  FFMA.FTZ R45, R65, UR42, -R10 ;  /* 0x0000002a412d7c23 */ /* 0x000fc2000801080a */
[----:B------:R-:W-:-:S02]  /*b780*/  FSEL R69, R0, RZ, P6 ;  /* 0x000000ff00457208 */ /* 0x000fc40003000000 */
[----:B------:R-:W-:Y:S01]  /*b790*/  FMNMX.FTZ R12, R87, R12, !PT ;  /* 0x0000000c570c7209 */ /* 0x000fe20007810000 */
[----:B------:R-:W-:Y:S02]  /*b7a0*/  MUFU.EX2 R29, R29 ;  /* 0x0000001d001d7308 */ /* 0x000fe40000000800 */
[----:B------:R-:W-:-:S02]  /*b7b0*/  FADD.FTZ R69, -R69, R4 ;  /* 0x0000000445457221 */ /* 0x000fc40000010100 */
[----:B------:R-:W0:Y:S02]  /*b7c0*/  SHFL.BFLY PT, R57, R12, 0x2, 0x1f ;  /* 0x0c401f000c397f89 */ /* 0x000e2400000e0000 */
[----:B------:R-:W-:Y:S02]  /*b7d0*/  FMUL.FTZ R69, R69, UR42 ;  /* 0x0000002a45457c20 */ /* 0x000fe40008410000 */
[----:B------:R-:W-:Y:S08]  /*b7e0*/  MUFU.EX2 R36, R36 ;  /* 0x0000002400247308 */ /* 0x000ff00000000800 */
[----:B------:R-:W1:Y:S08]  /*b7f0*/  MUFU.EX2 R69, R69 ;  /* 0x0000004500457308 */ /* 0x000e700000000800 */
        /* <DEDUP_REMOVED lines=22> */
[----:B------:R-:W-:Y:S01]  /*b960*/  MUFU.EX2 R73, R73 ;  /* 0x0000004900497308 */ /* 0x000fe20000000800 */
[----:B------:R-:W-:-:S01]  /*b970*/  FFMA.FTZ R27, R31, UR42, -R4 ;  /* 0x0000002a1f1b7c23 */ /* 0x000fc20008010804 */
[----:B------:R-:W-:Y:S01]  /*b980*/  FFMA.FTZ R68, R54, UR42, -R4 ;  /* 0x0000002a36447c23 */ /* 0x000fe20008010804 */
[----:B------:R-:W-:-:S01]  /*b990*/  FADD.FTZ R50, -R50, R9 ;  /* 0x0000000932327221 */ /* 0x000fc20000010100 */
[--C-:B------:R-:W-:Y:S01]  /*b9a0*/  FFMA.FTZ R31, R35, UR42, -R4.reuse ;  /* 0x0000002a231f7c23 */ /* 0x100fe20008010804 */
[----:B------:R-:W-:-:S01]  /*b9b0*/  FFMA.FTZ R54, R55, UR42, -R4 ;  /* 0x0000002a37367c23 */ /* 0x000fc20008010804 */
[----:B------:R-:W-:Y:S01]  /*b9c0*/  FFMA.FTZ R55, R62, UR42, -R4 ;  /* 0x0000002a3e377c23 */ /* 0x000fe20008010804 */
[----:B------:R-:W-:Y:S01]  /*b9d0*/  FMUL.FTZ R50, R50, UR42 ;  /* 0x0000002a32327c20 */ /* 0x000fe20008410000 */
[----:B------:R-:W-:Y:S01]  /*b9e0*/  MUFU.EX2 R10, R10 ;  /* 0x0000000a000a7308 */ /* 0x000fe20000000800 */
[----:B-1----:R-:W-:-:S01]  /*b9f0*/  FFMA.FTZ R62, R69, R3, R18 ;  /* 0x00000003453e7223 */ /* 0x002fc20000010012 */
[--C-:B------:R-:W-:Y:S01]  /*ba00*/  FFMA.FTZ R35, R39, UR42, -R4.reuse ;  /* 0x0000002a27237c23 */ /* 0x100fe20008010804 */
[----:B------:R-:W-:-:S01]  /*ba10*/  FFMA.FTZ R39, R43, UR42, -R4 ;  /* 0x0000002a2b277c23 */ /* 0x000fc20008010804 */
[--C-:B------:R-:W-:Y:S01]  /*ba20*/  FFMA.FTZ R43, R47, UR42, -R4.reuse ;  /* 0x0000002a2f2b7c23 */ /* 0x100fe20008010804 */
[----:B------:R-:W-:-:S01]  /*ba30*/  FFMA.FTZ R47, R51, UR42, -R4 ;  /* 0x0000002a332f7c23 */ /* 0x000fc20008010804 */
[--C-:B------:R-:W-:Y:S01]  /*ba40*/  FFMA.FTZ R51, R58, UR42, -R4.reuse ;  /* 0x0000002a3a337c23 */ /* 0x100fe20008010804 */
[----:B------:R-:W-:-:S01]  /*ba50*/  FFMA.FTZ R58, R59, UR42, -R4 ;  /* 0x0000002a3b3a7c23 */ /* 0x000fc20008010804 */
[----:B------:R-:W0:Y:S01]  /*ba60*/  MUFU.EX2 R50, R50 ;  /* 0x0000003200327308 */ /* 0x000e220000000800 */
[----:B------:R-:W-:-:S07]  /*ba70*/  FFMA.FTZ R86, R86, UR42, -R4 ;  /* 0x0000002a56567c23 */ /* 0x000fce0008010804 */
[----:B------:R-:W1:Y:S08]  /*ba80*/  MUFU.EX2 R26, R26 ;  /* 0x0000001a001a7308 */ /* 0x000e700000000800 */
[----:B------:R-:W2:Y:S01]  /*ba90*/  MUFU.EX2 R27, R27 ;  /* 0x0000001b001b7308 */ /* 0x000ea20000000800 */
[----:B0-----:R-:W-:-:S01]  /*baa0*/  FFMA.FTZ R3, R50, R2, R73 ;  /* 0x0000000232037223 */ /* 0x001fc20000010049 */
[----:B------:R-:W-:Y:S01]  /*bab0*/  FADD.FTZ R2, R13, R62 ;  /* 0x0000003e0d027221 */ /* 0x000fe20000010000 */
[----:B------:R-:W-:-:S02]  /*bac0*/  FFMA.FTZ R62, R63, UR42, -R4 ;  /* 0x0000002a3f3e7c23 */ /* 0x000fc40008010804 */
[----:B------:R-:W-:Y:S01]  /*bad0*/  FADD.FTZ R3, R10, R3 ;  /* 0x000000030a037221 */ /* 0x000fe20000010000 */
[----:B------:R-:W-:-:S02]  /*bae0*/  FADD.FTZ R59, R15, R2 ;  /* 0x000000020f3b7221 */ /* 0x000fc40000010000 */
        /* <DEDUP_REMOVED lines=10> */
[----:B--2---:R-:W-:Y:S01]  /*bb90*/  FADD.FTZ R2, R34, R3 ;  /* 0x0000000322027221 */ /* 0x004fe20000010000 */
[----:B------:R-:W-:-:S01]  /*bba0*/  FFMA.FTZ R59, R66, UR42, -R4 ;  /* 0x0000002a423b7c23 */ /* 0x000fc20008010804 */
[----:B------:R-:W-:Y:S01]  /*bbb0*/  FFMA.FTZ R66, R67, UR42, -R4 ;  /* 0x0000002a43427c23 */ /* 0x000fe20008010804 */
[----:B------:R-:W-:-:S03]  /*bbc0*/  FADD.FTZ R63, R19, R68 ;  /* 0x00000044133f7221 */ /* 0x000fc60000010000 */
[----:B------:R-:W0:Y:S01]  /*bbd0*/  MUFU.EX2 R38, R38 ;  /* 0x0000002600267308 */ /* 0x000e220000000800 */
[----:B------:R-:W-:-:S04]  /*bbe0*/  FADD.FTZ R68, R22, R63 ;  /* 0x0000003f16447221 */ /* 0x000fc80000010000 */
[----:B------:R-:W-:-:S03]  /*bbf0*/  FADD.FTZ R63, R21, R68 ;  /* 0x00000044153f7221 */ /* 0x000fc60000010000 */
[----:B------:R-:W2:Y:S01]  /*bc00*/  MUFU.EX2 R39, R39 ;  /* 0x0000002700277308 */ /* 0x000ea20000000800 */
[----:B------:R-:W-:-:S01]  /*bc10*/  FADD.FTZ R68, R24, R63 ;  /* 0x0000003f18447221 */ /* 0x000fc20000010000 */
[----:B-1----:R-:W-:Y:S01]  /*bc20*/  FADD.FTZ R3, R35, R2 ;  /* 0x0000000223037221 */ /* 0x002fe20000010000 */
[----:B------:R-:W-:-:S02]  /*bc30*/  FFMA.FTZ R63, R70, UR42, -R4 ;  /* 0x0000002a463f7c23 */ /* 0x000fc40008010804 */
[----:B------:R-:W-:Y:S01]  /*bc40*/  FADD.FTZ R67, R23, R68 ;  /* 0x0000004417437221 */ /* 0x000fe20000010000 */
[----:B------:R-:W-:-:S02]  /*bc50*/  FFMA.FTZ R68, R71, UR42, -R4 ;  /* 0x0000002a47447c23 */ /* 0x000fc40008010804 */
[----:B------:R-:W1:Y:S01]  /*bc60*/  MUFU.EX2 R42, R42 ;  /* 0x0000002a002a7308 */ /* 0x000e620000000800 */
[----:B0-----:R-:W-:-:S01]  /*bc70*/  FADD.FTZ R2, R38, R3 ;  /* 0x0000000326027221 */ /* 0x001fc20000010000 */
[----:B------:R-:W-:-:S04]  /*bc80*/  FADD.FTZ R70, R28, R67 ;  /* 0x000000431c467221 */ /* 0x000fc80000010000 */
[----:B------:R-:W-:Y:S02]  /*bc90*/  FADD.FTZ R67, R25, R70 ;  /* 0x0000004619437221 */ /* 0x000fe40000010000 */
[----:B------:R-:W0:Y:S01]  /*bca0*/  MUFU.EX2 R43, R43 ;  /* 0x0000002b002b7308 */ /* 0x000e220000000800 */
[----:B--2---:R-:W-:-:S01]  /*bcb0*/  FADD.FTZ R3, R39, R2 ;  /* 0x0000000227037221 */ /* 0x004fc20000010000 */
[----:B------:R-:W-:Y:S01]  /*bcc0*/  FADD.FTZ R70, R32, R67 ;  /* 0x0000004320467221 */ /* 0x000fe20000010000 */
[----:B------:R-:W-:-:S03]  /*bcd0*/  FFMA.FTZ R67, R74, UR42, -R4 ;  /* 0x0000002a4a437c23 */ /* 0x000fc60008010804 */
[----:B------:R-:W-:Y:S01]  /*bce0*/  FADD.FTZ R71, R29, R70 ;  /* 0x000000461d477221 */ /* 0x000fe20000010000 */
[----:B------:R-:W-:-:S01]  /*bcf0*/  FFMA.FTZ R70, R75, UR42, -R4 ;  /* 0x0000002a4b467c23 */ /* 0x000fc20008010804 */
[----:B------:R-:W2:Y:S01]  /*bd00*/  MUFU.EX2 R46, R46 ;  /* 0x0000002e002e7308 */ /* 0x000ea20000000800 */
[----:B-1----:R-:W-:-:S01]  /*bd10*/  FADD.FTZ R2, R42, R3 ;  /* 0x000000032a027221 */ /* 0x002fc20000010000 */
[----:B------:R-:W-:-:S06]  /*bd20*/  FADD.FTZ R72, R36, R71 ;  /* 0x0000004724487221 */ /* 0x000fcc0000010000 */
[----:B------:R-:W1:Y:S01]  /*bd30*/  MUFU.EX2 R47, R47 ;  /* 0x0000002f002f7308 */ /* 0x000e620000000800 */
[----:B0-----:R-:W-:-:S07]  /*bd40*/  FADD.FTZ R3, R43, R2 ;  /* 0x000000022b037221 */ /* 0x001fce0000010000 */
[----:B------:R-:W0:Y:S01]  /*bd50*/  MUFU.EX2 R54, R54 ;  /* 0x0000003600367308 */ /* 0x000e220000000800 */
[----:B--2---:R-:W-:-:S01]  /*bd60*/  FADD.FTZ R2, R46, R3 ;  /* 0x000000032e027221 */ /* 0x004fc20000010000 */
[----:B------:R-:W-:-:S06]  /*bd70*/  FADD.FTZ R3, R33, R72 ;  /* 0x0000004821037221 */ /* 0x000fcc0000010000 */
[----:B------:R-:W2:Y:S01]  /*bd80*/  MUFU.EX2 R51, R51 ;  /* 0x0000003300337308 */ /* 0x000ea20000000800 */
[----:B-1----:R-:W-:-:S04]  /*bd90*/  FADD.FTZ R2, R47, R2 ;  /* 0x000000022f027221 */ /* 0x002fc80000010000 */
[----:B------:R-:W-:Y:S01]  /*bda0*/  FADD.FTZ R71, R9, R2 ;  /* 0x0000000209477221 */ /* 0x000fe20000010000 */
[----:B------:R-:W-:-:S02]  /*bdb0*/  FADD.FTZ R2, R40, R3 ;  /* 0x0000000328027221 */ /* 0x000fc40000010000 */
[----:B------:R-:W1:Y:S01]  /*bdc0*/  MUFU.EX2 R58, R58 ;  /* 0x0000003a003a7308 */ /* 0x000e620000000800 */
[----:B0-----:R-:W-:-:S01]  /*bdd0*/  FADD.FTZ R72, R54, R71 ;  /* 0x0000004736487221 */ /* 0x001fc20000010000 */
[----:B------:R-:W-:Y:S01]  /*bde0*/  FADD.FTZ R3, R37, R2 ;  /* 0x0000000225037221 */ /* 0x000fe20000010000 */
[----:B------:R-:W-:-:S03]  /*bdf0*/  FFMA.FTZ R71, R78, UR42, -R4 ;  /* 0x0000002a4e477c23 */ /* 0x000fc60008010804 */
[----:B------:R-:W-:Y:S02]  /*be00*/  FADD.FTZ R2, R14, R3 ;  /* 0x000000030e027221 */ /* 0x000fe40000010000 */
[----:B------:R-:W0:Y:S01]  /*be10*/  MUFU.EX2 R55, R55 ;  /* 0x0000003700377308 */ /* 0x000e220000000800 */
[----:B--2---:R-:W-:-:S01]  /*be20*/  FADD.FTZ R75, R51, R72 ;  /* 0x00000048334b7221 */ /* 0x004fc20000010000 */
[----:B------:R-:W-:Y:S01]  /*be30*/  FADD.FTZ R3, R41, R2 ;  /* 0x0000000229037221 */ /* 0x000fe20000010000 */
[----:B------:R-:W-:-:S03]  /*be40*/  FFMA.FTZ R72, R79, UR42, -R4 ;  /* 0x0000002a4f487c23 */ /* 0x000fc60008010804 */
[----:B------:R-:W-:Y:S02]  /*be50*/  FADD.FTZ R3, R16, R3 ;  /* 0x0000000310037221 */ /* 0x000fe40000010000 */
[----:B------:R-:W2:Y:S01]  /*be60*/  MUFU.EX2 R62, R62 ;  /* 0x0000003e003e7308 */ /* 0x000ea20000000800 */
[----:B-1----:R-:W-:-:S07]  /*be70*/  FADD.FTZ R74, R58, R75 ;  /* 0x0000004b3a4a7221 */ /* 0x002fce0000010000 */
[----:B------:R-:W1:Y:S01]  /*be80*/  MUFU.EX2 R44, R44 ;  /* 0x0000002c002c7308 */ /* 0x000e620000000800 */
[----:B0-----:R-:W-:-:S01]  /*be90*/  FADD.FTZ R75, R55, R74 ;  /* 0x0000004a374b7221 */ /* 0x001fc20000010000 */
[----:B------:R-:W-:-:S06]  /*bea0*/  FFMA.FTZ R74, R82, UR42, -R4 ;  /* 0x0000002a524a7c23 */ /* 0x000fcc0008010804 */
[----:B------:R-:W0:Y:S01]  /*beb0*/  MUFU.EX2 R59, R59 ;  /* 0x0000003b003b7308 */ /* 0x000e220000000800 */
[----:B--2---:R-:W-:-:S01]  /*bec0*/  FADD.FTZ R2, R62, R75 ;  /* 0x0000004b3e027221 */ /* 0x004fc20000010000 */
[--C-:B------:R-:W-:Y:S01]  /*bed0*/  FFMA.FTZ R75, R83, UR42, -R4.reuse ;  /* 0x0000002a534b7c23 */ /* 0x100fe20008010804 */
[----:B------:R-:W-:-:S05]  /*bee0*/  FFMA.FTZ R4, R87, UR42, -R4 ;  /* 0x0000002a57047c23 */ /* 0x000fca0008010804 */
        /* <DEDUP_REMOVED lines=48> */
.L_x_11849:
        /* <DEDUP_REMOVED lines=90> */
.L_x_11831:
[----:B------:R-:W-:Y:S06]  /*c790*/  BAR.ARV 0x8, 0x200 ;  /* 0x0208000000007b1d */ /* 0x000fec0000002000 */
[----:B------:R-:W-:Y:S05]  /*c7a0*/  @!P0 BRA `(.L_x_11851) ;  /* 0x0000000000048947 */ /* 0x000fea0003800000 */
[----:B------:R-:W-:Y:S01]  /*c7b0*/  BPT.TRAP 0x1 ;  /* 0x000000040000795c */ /* 0x000fe20000300000 */
.L_x_11851:
[----:B------:R-:W-:Y:S01]  /*c7c0*/  ULEA UR18, UR7, UR45, 0x3 ;  /* 0x0000002d07127291 */ /* 0x000fe2000f8e183f */
[----:B------:R-:W-:-:S05]  /*c7d0*/  IMAD.U32 R4, RZ, RZ, UR4 ;  /* 0x00000004ff047e24 */ /* 0x000fca000f8e00ff */
[----:B------:R-:W-:-:S04]  /*c7e0*/  SHF.L.U32 R4, R4, 0x1f, RZ ;  /* 0x0000001f04047819 */ /* 0x000fc800000006ff */
[----:B------:R0:W1:Y:S01]  /*c7f0*/  SYNCS.PHASECHK.TRANS64.TRYWAIT P1, [UR18+0x17050], R4 ;  /* 0x01705004ff0075a7 */ /* 0x0000620008020152 */
[----:B------:R-:W-:Y:S05]  /*c800*/  @!P0 BRA `(.L_x_11852) ;  /* 0x0000000000048947 */ /* 0x000fea0003800000 */
[----:B------:R-:W-:Y:S01]  /*c810*/  BPT.TRAP 0x1 ;  /* 0x000000040000795c */ /* 0x000fe20000300000 */
.L_x_11852:
[----:B-1----:R-:W-:Y:S05]  /*c820*/  @P1 BRA `(.L_x_11853) ;  /* 0x0000000000081947 */ /* 0x002fea0003800000 */
[----:B------:R-:W1:Y:S02]  /*c830*/  SYNCS.PHASECHK.TRANS64.TRYWAIT P1, [UR18+0x17050], R4 ;  /* 0x01705004ff0075a7 */ /* 0x000e640008020152 */
[----:B-1----:R-:W-:Y:S05]  /*c840*/  @!P1 BRA `(.L_x_11854) ;  /* 0x0000006c00789947 */ /* 0x002fea0003800000 */
.L_x_11853:
[----:B------:R-:W-:Y:S01]  /*c850*/  ULDC.64 UR12, c[0x0][0x9a0] ;  /* 0x00026800000c7ab9 */ /* 0x000fe20000000a00 */
[----:B------:R-:W-:Y:S01]  /*c860*/  UIADD3 UR45, UR45, 0x400, URZ ;  /* 0x000004002d2d7890 */ /* 0x000fe2000fffe03f */
[----:B------:R-:W-:Y:S01]  /*c870*/  WARPGROUP.ARRIVE ;  /* 0x00000000000079c5 */ /* 0x000fe20000000000 */
[----:B------:R-:W-:Y:S01]  /*c880*/  UISETP.NE.U32.AND UP0, UPT, UR12, URZ, UPT ;  /* 0x0000003f0c00728c */ /* 0x000fe2000bf05070 */
[----:B------:R-:W-:Y:S01]  /*c890*/  IMAD.MOV.U32 R6, RZ, RZ, 0x3f800000 ;  /* 0x3f800000ff067424 */ /* 0x000fe200078e00ff */
[----:B------:R-:W-:Y:S02]  /*c8a0*/  USHF.R.U32.HI UR45, URZ, 0x4, UR45 ;  /* 0x000000043f2d7899 */ /* 0x000fe4000801162d */
[----:B------:R-:W-:Y:S02]  /*c8b0*/  UISETP.NE.AND.EX UP0, UPT, UR13, URZ, UPT, UP0 ;  /* 0x0000003f0d00728c */ /* 0x000fe4000bf05300 */
[----:B------:R-:W-:Y:S01]  /*c8c0*/  ULOP3.LUT UR45, UR45, 0x3fff, URZ, 0xc0, !UPT ;  /* 0x00003fff2d2d7892 */ /* 0x000fe2000f8ec03f */
[----:B------:R-:W-:-:S03]  /*c8d0*/  UMOV UR15, 0x40000040 ;  /* 0x40000040000f7882 */ /* 0x000fc60000000000 */
[----:B------:R-:W-:Y:S01]  /*c8e0*/  ULOP3.LUT UR45, UR45, 0x10000, URZ, 0xfc, !UPT ;  /* 0x000100002d2d7892 */ /* 0x000fe2000f8efc3f */
[----:B------:R-:W-:-:S04]  /*c8f0*/  PLOP3.LUT P1, PT, PT, PT, UP0, 0x80, 0x0 ;  /* 0x000000000000781c */ /* 0x000fc80003f2f008 */
[----:B------:R-:W-:Y:S01]  /*c900*/  @UP0 ULDC.64 UR10, c[0x0][0x9c8] ;  /* 0x00027200000a0ab9 */ /* 0x000fe20000000a00 */
[----:B------:R-:W-:Y:S02]  /*c910*/  @UP0 USHF.R.S32.HI UR14, URZ, 0x1f, UR40 ;  /* 0x0000001f3f0e0899 */ /* 0x000fe40008011428 */
[----:B------:R-:W-:Y:S01]  /*c920*/  @UP0 UIMAD UR4, UR41, UR10, URZ ;  /* 0x0000000a290402a4 */ /* 0x000fe2000f8e023f */
[----:B------:R-:W-:Y:S01]  /*c930*/  @UP0 ULDC.64 UR16, c[0x0][0x9d0] ;  /* 0x0002740000100ab9 */ /* 0x000fe20000000a00 */
[----:B------:R-:W-:Y:S02]  /*c940*/  @UP0 UIMAD.WIDE.U32 UR8, UR39, UR10, URZ ;  /* 0x0000000a270802a5 */ /* 0x000fe4000f8e003f */
[----:B------:R-:W-:Y:S02]  /*c950*/  @UP0 UIMAD UR6, UR39, UR11, UR4 ;  /* 0x0000000b270602a4 */ /* 0x000fe4000f8e0204 */
[----:B------:R-:W-:Y:S02]  /*c960*/  UIMAD UR4, UR7, 0x300, UR45 ;  /* 0x00000300070478a4 */ /* 0x000fe4000f8e022d */
[----:B------:R-:W-:-:S02]  /*c970*/  @UP0 UIMAD UR10, UR14, UR16, URZ ;  /* 0x000000100e0a02a4 */ /* 0x000fc4000f8e023f */
[----:B------:R-:W-:Y:S02]  /*c980*/  @UP0 UIADD3 UR7, UR9, UR6, URZ ;  /* 0x0000000609070290 */ /* 0x000fe4000fffe03f */
[----:B------:R-:W-:Y:S01]  /*c990*/  @UP0 UIMAD UR10, UR40, UR17, UR10 ;  /* 0x00000011280a02a4 */ /* 0x000fe2000f8e020a */
[----:B------:R-:W-:Y:S01]  /*c9a0*/  UMOV UR14, UR4 ;  /* 0x00000004000e7c82 */ /* 0x000fe20008000000 */
[----:B------:R-:W-:Y:S01]  /*c9b0*/  @UP0 UMOV UR6, UR8 ;  /* 0x0000000800060c82 */ /* 0x000fe20008000000 */
        /* <DEDUP_REMOVED lines=59> */
.L_x_11855:
        /* <DEDUP_REMOVED lines=52> */
.L_x_11777:
[----:B------:R-:W-:Y:S05]  /*d0b0*/  @P0 BRA `(.L_x_11856) ;  /* 0x0000001800ec0947 */ /* 0x000fea0003800000 */
[----:B------:R-:W0:Y:S01]  /*d0c0*/  S2R R9, SR_TID.X ;  /* 0x0000000000097919 */ /* 0x000e220000002100 */
[----:B------:R-:W-:Y:S01]  /*d0d0*/  ULDC.64 UR4, c[0x4][0x70] ;  /* 0x01001c0000047ab9 */ /* 0x000fe20000000a00 */
[----:B------:R-:W1:Y:S01]  /*d0e0*/  LDC R46, c[0x0][0xbe8] ;  /* 0x0002fa00ff2e7b82 */ /* 0x000e620000000800 */
[----:B------:R-:W-:Y:S01]  /*d0f0*/  ULDC.64 UR8, c[0x0][0xbd0] ;  /* 0x0002f40000087ab9 */ /* 0x000fe20000000a00 */
[----:B------:R-:W-:Y:S01]  /*d100*/  USHF.R.S32.HI UR7, URZ, 0x1f, UR40 ;  /* 0x0000001f3f077899 */ /* 0x000fe20008011428 */
[----:B------:R-:W-:-:S05]  /*d110*/  ULDC.64 UR10, c[0x0][0xb38] ;  /* 0x0002ce00000a7ab9 */ /* 0x000fca0000000a00 */
[----:B------:R-:W2:Y:S01]  /*d120*/  LDC R72, c[0x0][0xc50] ;  /* 0x00031400ff487b82 */ /* 0x000ea20000000800 */
[----:B0-----:R-:W-:-:S05]  /*d130*/  IMAD.SHL.U32 R7, R9, 0x4, RZ ;  /* 0x0000000409077824 */ /* 0x001fca00078e00ff */
[----:B------:R-:W-:Y:S02]  /*d140*/  LOP3.LUT R7, R7, 0xc, RZ, 0xc0, !PT ;  /* 0x0000000c07077812 */ /* 0x000fe400078ec0ff */
[----:B------:R-:W-:Y:S02]  /*d150*/  BAR.SYNC.DEFER_BLOCKING 0x1, 0x180 ;  /* 0x0046000000007b1d */ /* 0x000fe40000010000 */
[----:B------:R-:W-:-:S05]  /*d160*/  IADD3 R12, P0, R7, UR4, RZ ;  /* 0x00000004070c7c10 */ /* 0x000fca000ff1e0ff */
[----:B------:R-:W-:-:S05]  /*d170*/  IMAD.X R13, RZ, RZ, UR5, P0 ;  /* 0x00000005ff0d7e24 */ /* 0x000fca00080e06ff */
[----:B------:R0:W3:Y:S01]  /*d180*/  LDG.E.CONSTANT R12, desc[UR36][R12.64] ;  /* 0x000000240c0c7981 */ /* 0x0000e2000c1e9900 */
[----:B------:R-:W-:Y:S01]  /*d190*/  LOP3.LUT P0, R7, R9, 0x3, RZ, 0xc0, !PT ;  /* 0x0000000309077812 */ /* 0x000fe2000780c0ff */
[----:B------:R-:W-:Y:S01]  /*d1a0*/  UIMAD.WIDE.U32 UR4, UR40, UR8, URZ ;  /* 0x00000008280472a5 */ /* 0x000fe2000f8e003f */
[----:B-1----:R-:W-:Y:S01]  /*d1b0*/  ISETP.NE.AND P2, PT, R46, 0x1, PT ;  /* 0x000000012e00780c */ /* 0x002fe20003f45270 */
[----:B------:R-:W-:Y:S01]  /*d1c0*/  UIMAD UR6, UR7, UR8, URZ ;  /* 0x00000008070672a4 */ /* 0x000fe2000f8e023f */
[----:B------:R-:W-:Y:S01]  /*d1d0*/  ISETP.EQ.OR P0, PT, R7, 0x3, !P0 ;  /* 0x000000030700780c */ /* 0x000fe20004702670 */
[----:B------:R-:W-:Y:S01]  /*d1e0*/  UIMAD UR8, UR7, UR10, URZ ;  /* 0x0000000a070872a4 */ /* 0x000fe2000f8e023f */
[----:B------:R-:W-:Y:S01]  /*d1f0*/  BSSY B0, `(.L_x_11857) ;  /* 0x0000145000007945 */ /* 0x000fe20003800000 */
[----:B------:R-:W-:Y:S01]  /*d200*/  IMAD.U32 R26, RZ, RZ, UR4 ;  /* 0x00000004ff1a7e24 */ /* 0x000fe2000f8e00ff */
[----:B------:R-:W-:Y:S01]  /*d210*/  SEL R73, R3, R0, P0 ;  /* 0x0000000003497207 */ /* 0x000fe20000000000 */
[----:B------:R-:W-:Y:S01]  /*d220*/  UIMAD UR9, UR40, UR9, UR6 ;  /* 0x00000009280972a4 */ /* 0x000fe2000f8e0206 */
[----:B------:R-:W-:Y:S01]  /*d230*/  SEL R3, R0, R3, P0 ;  /* 0x0000000300037207 */ /* 0x000fe20000000000 */
[----:B------:R-:W-:Y:S01]  /*d240*/  VIADD R0, R9, 0xffffff80 ;  /* 0xffffff8009007836 */ /* 0x000fe20000000000 */
[----:B------:R-:W-:Y:S01]  /*d250*/  SEL R55, R15, R6, P0 ;  /* 0x000000060f377207 */ /* 0x000fe20000000000 */
[----:B------:R-:W2:Y:S01]  /*d260*/  S2UR UR4, SR_CTAID.Y ;  /* 0x00000000000479c3 */ /* 0x000ea20000002600 */
[----:B------:R-:W-:Y:S01]  /*d270*/  SEL R15, R6, R15, P0 ;  /* 0x0000000f060f7207 */ /* 0x000fe20000000000 */
[----:B------:R-:W-:Y:S01]  /*d280*/  UIADD3 UR9, UR5, UR9, URZ ;  /* 0x0000000905097290 */ /* 0x000fe2000fffe03f */
[----:B------:R-:W-:Y:S01]  /*d290*/  SHF.R.S32.HI R23, RZ, 0x1f, R0 ;  /* 0x0000001fff177819 */ /* 0x000fe20000011400 */
[----:B------:R-:W-:Y:S01]  /*d2a0*/  UIMAD.WIDE.U32 UR6, UR40, UR10, URZ ;  /* 0x0000000a280672a5 */ /* 0x000fe2000f8e003f */
[----:B------:R-:W-:Y:S01]  /*d2b0*/  SEL R57, R5, R8, P0 ;  /* 0x0000000805397207 */ /* 0x000fe20000000000 */
[----:B------:R-:W-:Y:S01]  /*d2c0*/  UIMAD UR8, UR40, UR11, UR8 ;  /* 0x0000000b280872a4 */ /* 0x000fe2000f8e0208 */
[----:B------:R-:W-:Y:S01]  /*d2d0*/  LEA.HI R6, R23, R0, RZ, 0x7 ;  /* 0x0000000017067211 */ /* 0x000fe200078f38ff */
[----:B------:R-:W1:Y:S01]  /*d2e0*/  @P2 LDC R70, c[0x0][0xbec] ;  /* 0x0002fb00ff462b82 */ /* 0x000e620000000800 */
[----:B------:R-:W-:Y:S01]  /*d2f0*/  SEL R5, R8, R5, P0 ;  /* 0x0000000508057207 */ /* 0x000fe20000000000 */
[----:B------:R-:W-:Y:S01]  /*d300*/  UIADD3 UR8, UR7, UR8, URZ ;  /* 0x0000000807087290 */ /* 0x000fe2000fffe03f */
[----:B------:R-:W-:Y:S01]  /*d310*/  LOP3.LUT R7, R6, 0xffffff80, RZ, 0xc0, !PT ;  /* 0xffffff8006077812 */ /* 0x000fe200078ec0ff */
[----:B------:R-:W-:Y:S01]  /*d320*/  IMAD.U32 R35, RZ, RZ, UR7 ;  /* 0x00000007ff237e24 */ /* 0x000fe2000f8e00ff */
[----:B------:R-:W-:Y:S01]  /*d330*/  SEL R69, R47, R10, P0 ;  /* 0x0000000a2f457207 */ /* 0x000fe20000000000 */
[----:B------:R-:W-:Y:S01]  /*d340*/  IMAD.U32 R34, RZ, RZ, UR6 ;  /* 0x00000006ff227e24 */ /* 0x000fe2000f8e00ff */
[----:B------:R-:W-:Y:S01]  /*d350*/  LEA.HI R23, R23, R0, RZ, 0x2 ;  /* 0x0000000017177211 */ /* 0x000fe200078f10ff */
[----:B------:R-:W-:Y:S01]  /*d360*/  IMAD.IADD R40, R0, 0x1, -R7 ;  /* 0x0000000100287824 */ /* 0x000fe200078e0a07 */
[----:B------:R-:W-:Y:S01]  /*d370*/  SHF.R.S32.HI R8, RZ, 0x7, R6 ;  /* 0x00000007ff087819 */ /* 0x000fe20000011406 */
[----:B------:R-:W4:Y:S01]  /*d380*/  @P2 LDC R74, c[0x0][0xbec] ;  /* 0x0002fb00ff4a2b82 */ /* 0x000f220000000800 */
[----:B------:R-:W-:Y:S01]  /*d390*/  SEL R47, R10, R47, P0 ;  /* 0x0000002f0a2f7207 */ /* 0x000fe20000000000 */
[----:B------:R-:W-:Y:S01]  /*d3a0*/  IMAD.U32 R35, RZ, RZ, UR8 ;  /* 0x00000008ff237e24 */ /* 0x000fe2000f8e00ff */
[----:B------:R-:W-:Y:S01]  /*d3b0*/  SHF.R.S32.HI R25, RZ, 0x1f, R40 ;  /* 0x0000001fff197819 */ /* 0x000fe20000011428 */
[----:B------:R-:W-:Y:S01]  /*d3c0*/  IMAD.HI R6, R8, 0x55555556, RZ ;  /* 0x5555555608067827 */ /* 0x000fe200078e02ff */
[----:B------:R-:W-:Y:S01]  /*d3d0*/  LOP3.LUT R23, R23, 0xfffffffc, RZ, 0xc0, !PT ;  /* 0xfffffffc17177812 */ /* 0x000fe200078ec0ff */
[----:B------:R-:W-:Y:S01]  /*d3e0*/  ULDC.64 UR6, c[0x0][0xb48] ;  /* 0x0002d20000067ab9 */ /* 0x000fe20000000a00 */
[----:B------:R-:W-:-:S02]  /*d3f0*/  LEA.HI R10, R25, R40, RZ, 0x2 ;  /* 0x00000028190a7211 */ /* 0x000fc400078f10ff */
[----:B------:R-:W-:Y:S02]  /*d400*/  SEL R67, R51, R20, P0 ;  /* 0x0000001433437207 */ /* 0x000fe40000000000 */
[--C-:B------:R-:W-:Y:S02]  /*d410*/  SHF.R.S32.HI R16, RZ, 0x2, R10.reuse ;  /* 0x00000002ff107819 */ /* 0x100fe4000001140a */
[----:B------:R-:W-:Y:S02]  /*d420*/  SHF.R.S32.HI R27, RZ, 0x1f, R10 ;  /* 0x0000001fff1b7819 */ /* 0x000fe4000001140a */
[----:B------:R-:W-:Y:S01]  /*d430*/  SEL R51, R20, R51, P0 ;  /* 0x0000003314337207 */ /* 0x000fe20000000000 */
[----:B------:R-:W-:Y:S01]  /*d440*/  IMAD.IADD R20, R0, 0x1, -R23 ;  /* 0x0000000100147824 */ /* 0x000fe200078e0a17 */
[----:B------:R-:W-:Y:S02]  /*d450*/  LEA.HI R23, R6, R6, RZ, 0x1 ;  /* 0x0000000606177211 */ /* 0x000fe400078f08ff */
[----:B------:R-:W-:Y:S01]  /*d460*/  LEA.HI R27, R27, R16, RZ, 0x3 ;  /* 0x000000101b1b7211 */ /* 0x000fe200078f18ff */
[----:B------:R-:W5:Y:S01]  /*d470*/  S2R R6, SR_CTAID.X ;  /* 0x0000000000067919 */ /* 0x000f620000002500 */
[----:B------:R-:W-:-:S02]  /*d480*/  SEL R61, R135, R134, P0 ;  /* 0x00000086873d7207 */ /* 0x000fc40000000000 */
[----:B------:R-:W-:Y:S01]  /*d490*/  LOP3.LUT R33, R27, 0xfffffff8, RZ, 0xc0, !PT ;  /* 0xfffffff81b217812 */ /* 0x000fe200078ec0ff */
[----:B------:R-:W-:Y:S01]  /*d4a0*/  IMAD R27, R23, -0x3, R8 ;  /* 0xfffffffd171b7824 */ /* 0x000fe200078e0208 */
[----:B------:R-:W-:Y:S02]  /*d4b0*/  LEA.HI R8, R20, R20, RZ, 0x1 ;  /* 0x0000001414087211 */ /* 0x000fe400078f08ff */
[----:B------:R-:W-:Y:S01]  /*d4c0*/  SEL R31, R98, R99, P0 ;  /* 0x00000063621f7207 */ /* 0x000fe20000000000 */
[----:B------:R-:W-:Y:S01]  /*d4d0*/  IMAD.IADD R0, R16, 0x1, -R33 ;  /* 0x0000000110007824 */ /* 0x000fe200078e0a21 */
[----:B------:R-:W-:Y:S02]  /*d4e0*/  LOP3.LUT R33, R8, 0x1ffffffe, RZ, 0xc0, !PT ;  /* 0x1ffffffe08217812 */ /* 0x000fe400078ec0ff */
[----:B------:R-:W-:Y:S02]  /*d4f0*/  SEL R21, R110, R111, P0 ;  /* 0x0000006f6e157207 */ /* 0x000fe40000000000 */
[----:B------:R-:W-:Y:S01]  /*d500*/  SEL R19, R14, R93, P0 ;  /* 0x0000005d0e137207 */ /* 0x000fe20000000000 */
[----:B------:R-:W-:Y:S01]  /*d510*/  IMAD.IADD R45, R20, 0x1, -R33 ;  /* 0x00000001142d7824 */ /* 0x000fe200078e0a21 */
[----:B------:R-:W-:-:S02]  /*d520*/  SEL R33, R134, R135, P0 ;  /* 0x0000008786217207 */ /* 0x000fc40000000000 */
[----:B------:R-:W-:Y:S02]  /*d530*/  SEL R14, R93, R14, P0 ;  /* 0x0000000e5d0e7207 */ /* 0x000fe40000000000 */
[----:B------:R-:W-:Y:S02]  /*d540*/  LOP3.LUT R75, R10, 0x7ffffffc, RZ, 0xc0, !PT ;  /* 0x7ffffffc0a4b7812 */ /* 0x000fe400078ec0ff */
[----:B------:R-:W-:Y:S02]  /*d550*/  LEA.HI R25, R25, R40, RZ, 0x5 ;  /* 0x0000002819197211 */ /* 0x000fe400078f28ff */
[----:B------:R-:W-:Y:S02]  /*d560*/  SEL R59, R108, R109, P0 ;  /* 0x0000006d6c3b7207 */ /* 0x000fe40000000000 */
[----:B------:R-:W-:Y:S02]  /*d570*/  SEL R18, R109, R108, P0 ;  /* 0x0000006c6d127207 */ /* 0x000fe40000000000 */
[----:B------:R-:W-:-:S02]  /*d580*/  SHF.R.S32.HI R25, RZ, 0x5, R25 ;  /* 0x00000005ff197819 */ /* 0x000fc40000011419 */
[----:B------:R-:W-:Y:S02]  /*d590*/  SEL R43, R58, R117, P0 ;  /* 0x000000753a2b7207 */ /* 0x000fe40000000000 */
[----:B------:R-:W-:Y:S01]  /*d5a0*/  SEL R65, R104, R105, P0 ;  /* 0x0000006968417207 */ /* 0x000fe20000000000 */
[----:B------:R-:W-:Y:S01]  /*d5b0*/  IMAD R0, R25, 0x10, R0 ;  /* 0x0000001019007824 */ /* 0x000fe200078e0200 */
[----:B------:R-:W-:Y:S02]  /*d5c0*/  SEL R17, R113, R112, P0 ;  /* 0x0000007071117207 */ /* 0x000fe40000000000 */
[----:B------:R-:W-:Y:S01]  /*d5d0*/  SEL R58, R117, R58, P0 ;  /* 0x0000003a753a7207 */ /* 0x000fe20000000000 */
[----:B------:R-:W-:Y:S01]  /*d5e0*/  IMAD R0, R27, 0x40, R0 ;  /* 0x000000401b007824 */ /* 0x000fe200078e0200 */
[----:B------:R-:W-:Y:S01]  /*d5f0*/  SEL R49, R124, R125, P0 ;  /* 0x0000007d7c317207 */ /* 0x000fe20000000000 */
[----:B------:R-:W-:Y:S01]  /*d600*/  IMAD.U32 R27, RZ, RZ, UR5 ;  /* 0x00000005ff1b7e24 */ /* 0x000fe2000f8e00ff */
[----:B------:R-:W-:Y:S01]  /*d610*/  SEL R53, R132, R133, P0 ;  /* 0x0000008584357207 */ /* 0x000fe20000000000 */
[--C-:B------:R-:W-:Y:S01]  /*d620*/  IMAD R45, R45, 0x8, R0.reuse ;  /* 0x000000082d2d7824 */ /* 0x100fe200078e0200 */
[----:B------:R-:W-:Y:S01]  /*d630*/  SEL R29, R90, R91, P0 ;  /* 0x0000005b5a1d7207 */ /* 0x000fe20000000000 */
[----:B-----5:R-:W-:Y:S01]  /*d640*/  IMAD R54, R6, 0xc0, R0 ;  /* 0x000000c006367824 */ /* 0x020fe200078e0200 */
[----:B------:R-:W-:Y:S01]  /*d650*/  SEL R63, R94, R95, P0 ;  /* 0x0000005f5e3f7207 */ /* 0x000fe20000000000 */
[----:B------:R-:W-:Y:S01]  /*d660*/  IMAD R45, R6, 0xc0, R45 ;  /* 0x000000c0062d7824 */ /* 0x000fe200078e022d */
[----:B------:R-:W-:Y:S01]  /*d670*/  SEL R41, R102, R103, P0 ;  /* 0x0000006766297207 */ /* 0x000fe20000000000 */
[----:B------:R-:W-:Y:S01]  /*d680*/  IMAD.U32 R27, RZ, RZ, UR9 ;  /* 0x00000009ff1b7e24 */ /* 0x000fe2000f8e00ff */
[----:B------:R-:W-:Y:S01]  /*d690*/  SEL R11, R106, R107, P0 ;  /* 0x0000006b6a0b7207 */ /* 0x000fe20000000000 */
[----:B----4-:R-:W-:Y:S01]  /*d6a0*/  @P2 IMAD.HI.U32 R74, R45, R74, RZ ;  /* 0x0000004a2d4a2227 */ /* 0x010fe200078e00ff */
[----:B------:R-:W-:Y:S01]  /*d6b0*/  SEL R9, R114, R115, P0 ;  /* 0x0000007372097207 */ /* 0x000fe20000000000 */
[----:B------:R-:W-:Y:S01]  /*d6c0*/  ULDC.64 UR8, c[0x0][0xb28] ;  /* 0x0002ca0000087ab9 */ /* 0x000fe20000000a00 */
[----:B------:R-:W-:-:S02]  /*d6d0*/  SEL R39, R118, R119, P0 ;  /* 0x0000007776277207 */ /* 0x000fc40000000000 */
[----:B------:R-:W-:Y:S02]  /*d6e0*/  SEL R7, R122, R123, P0 ;  /* 0x0000007b7a077207 */ /* 0x000fe40000000000 */
        /* <DEDUP_REMOVED lines=17> */
[C---:B------:R-:W-:Y:S01]  /*d800*/  LOP3.LUT P1, RZ, R40.reuse, 0x3, RZ, 0xc0, !PT ;  /* 0x0000000328ff7812 */ /* 0x040fe2000782c0ff */
[----:B------:R-:W-:Y:S01]  /*d810*/  IMAD.IADD R40, R40, 0x1, -R75 ;  /* 0x0000000128287824 */ /* 0x000fe200078e0a4b */
[----:B---3--:R-:W-:Y:S01]  /*d820*/  LOP3.LUT R44, R12, 0x2, RZ, 0x3c, !PT ;  /* 0x000000020c2c7812 */ /* 0x008fe200078e3cff */
[----:B------:R-:W-:Y:S04]  /*d830*/  SHFL.IDX PT, R60, R33, R12, 0x1c1f ;  /* 0x001c1f0c213c7589 */ /* 0x000fe800000e0000 */
[----:B------:R-:W0:Y:S04]  /*d840*/  SHFL.IDX PT, R61, R61, R44, 0x1c1f ;  /* 0x001c1f2c3d3d7589 */ /* 0x000e2800000e0000 */
[----:B------:R3:W-:Y:S04]  /*d850*/  SHFL.IDX PT, R24, R31, R12, 0x1c1f ;  /* 0x001c1f0c1f187589 */ /* 0x0007e800000e0000 */
[----:B------:R-:W-:Y:S04]  /*d860*/  SHFL.IDX PT, R10, R21, R12, 0x1c1f ;  /* 0x001c1f0c150a7589 */ /* 0x000fe800000e0000 */
[----:B------:R-:W-:Y:S01]  /*d870*/  SHFL.IDX PT, R20, R73, R12, 0x1c1f ;  /* 0x001c1f0c49147589 */ /* 0x000fe200000e0000 */
[----:B---3--:R-:W3:Y:S03]  /*d880*/  LDC.64 R30, c[0x0][0xbd8] ;  /* 0x0002f600ff1e7b82 */ /* 0x008ee60000000a00 */
[----:B------:R0:W-:Y:S04]  /*d890*/  SHFL.IDX PT, R21, R3, R44, 0x1c1f ;  /* 0x001c1f2c03157589 */ /* 0x0001e800000e0000 */
[----:B------:R-:W-:Y:S04]  /*d8a0*/  SHFL.IDX PT, R19, R19, R12, 0x1c1f ;  /* 0x001c1f0c13137589 */ /* 0x000fe800000e0000 */
[----:B------:R-:W-:Y:S01]  /*d8b0*/  SHFL.IDX PT, R14, R14, R44, 0x1c1f ;  /* 0x001c1f2c0e0e7589 */ /* 0x000fe200000e0000 */
[----:B0-----:R-:W-:-:S03]  /*d8c0*/  SEL R3, R61, R60, P0 ;  /* 0x0000003c3d037207 */ /* 0x001fc60000000000 */
[----:B------:R-:W-:Y:S04]  /*d8d0*/  SHFL.IDX PT, R57, R57, R12, 0x1c1f ;  /* 0x001c1f0c39397589 */ /* 0x000fe800000e0000 */
[----:B------:R0:W4:Y:S04]  /*d8e0*/  SHFL.IDX PT, R62, R5, R44, 0x1c1f ;  /* 0x001c1f2c053e7589 */ /* 0x00012800000e0000 */
[----:B------:R-:W-:Y:S04]  /*d8f0*/  SHFL.IDX PT, R59, R59, R12, 0x1c1f ;  /* 0x001c1f0c3b3b7589 */ /* 0x000fe800000e0000 */
[----:B------:R4:W-:Y:S01]  /*d900*/  SHFL.IDX PT, R66, R18, R44, 0x1c1f ;  /* 0x001c1f2c12427589 */ /* 0x0009e200000e0000 */
[----:B0-----:R-:W-:-:S03]  /*d910*/  SEL R5, R60, R61, P0 ;  /* 0x0000003d3c057207 */ /* 0x001fc60000000000 */
[----:B------:R-:W-:Y:S01]  /*d920*/  SHFL.IDX PT, R55, R55, R12, 0x1c1f ;  /* 0x001c1f0c37377589 */ /* 0x000fe200000e0000 */
[----:B------:R-:W0:Y:S03]  /*d930*/  LDC.64 R60, c[0x0][0xb40] ;  /* 0x0002d000ff3c7b82 */ /* 0x000e260000000a00 */
[----:B------:R-:W5:Y:S04]  /*d940*/  SHFL.IDX PT, R64, R15, R44, 0x1c1f ;  /* 0x001c1f2c0f407589 */ /* 0x000f6800000e0000 */
[----:B------:R2:W-:Y:S04]  /*d950*/  SHFL.IDX PT, R48, R69, R12, 0x1c1f ;  /* 0x001c1f0c45307589 */ /* 0x0005e800000e0000 */
[----:B------:R-:W-:Y:S01]  /*d960*/  SHFL.IDX PT, R52, R67, R12, 0x1c1f ;  /* 0x001c1f0c43347589 */ /* 0x000fe200000e0000 */
[----:B----4-:R-:W-:-:S03]  /*d970*/  SEL R18, R57, R62, P0 ;  /* 0x0000003e39127207 */ /* 0x010fc60000000000 */
[----:B------:R-:W-:Y:S01]  /*d980*/  SHFL.IDX PT, R16, R41, R12, 0x1c1f ;  /* 0x001c1f0c29107589 */ /* 0x000fe200000e0000 */
[----:B--2---:R-:W2:Y:S03]  /*d990*/  @P2 LDC R69, c[0x0][0xbf0] ;  /* 0x0002fc00ff452b82 */ /* 0x004ea60000000800 */
[----:B------:R-:W-:Y:S04]  /*d9a0*/  SHFL.IDX PT, R8, R39, R12, 0x1c1f ;  /* 0x001c1f0c27087589 */ /* 0x000fe800000e0000 */
[----:B------:R-:W-:Y:S01]  /*d9b0*/  SHFL.IDX PT, R0, R37, R12, 0x1c1f ;  /* 0x001c1f0c25007589 */ /* 0x000fe200000e0000 */
[----:B0-----:R-:W-:-:S03]  /*d9c0*/  IMAD.WIDE.U32 R34, R60, UR39, R34 ;  /* 0x000000273c227c25 */ /* 0x001fc6000f8e0022 */
[----:B------:R-:W-:Y:S01]  /*d9d0*/  SHFL.IDX PT, R6, R25, R12, 0x1c1f ;  /* 0x001c1f0c19067589 */ /* 0x000fe200000e0000 */
[----:B-----5:R-:W-:-:S03]  /*d9e0*/  SEL R15, R64, R55, P0 ;  /* 0x00000037400f7207 */ /* 0x020fc60000000000 */
[----:B------:R-:W-:Y:S04]  /*d9f0*/  SHFL.IDX PT, R67, R17, R44, 0x1c1f ;  /* 0x001c1f2c11437589 */ /* 0x000fe800000e0000 */
        /* <DEDUP_REMOVED lines=10> */
[----:B------:R4:W-:Y:S04]  /*daa0*/  SHFL.IDX PT, R7, R7, R12, 0x1c1f ;  /* 0x001c1f0c07077589 */ /* 0x0009e800000e0000 */
[----:B------:R5:W1:Y:S04]  /*dab0*/  SHFL.IDX PT, R68, R13, R44, 0x1c1f ;  /* 0x001c1f2c0d447589 */ /* 0x000a6800000e0000 */
[----:B------:R-:W-:Y:S01]  /*dac0*/  SHFL.IDX PT, R58, R58, R44, 0x1c1f ;  /* 0x001c1f2c3a3a7589 */ /* 0x000fe200000e0000 */
[----:B----4-:R-:W-:-:S03]  /*dad0*/  SEL R12, R20, R21, P0 ;  /* 0x00000015140c7207 */ /* 0x010fc60000000000 */
[----:B------:R-:W-:Y:S01]  /*dae0*/  SHFL.IDX PT, R50, R125, R44, 0x1c1f ;  /* 0x001c1f2c7d327589 */ /* 0x000fe200000e0000 */
[----:B------:R-:W-:Y:S02]  /*daf0*/  SEL R20, R21, R20, P0 ;  /* 0x0000001415147207 */ /* 0x000fe40000000000 */
[----:B-----5:R-:W-:Y:S01]  /*db00*/  SEL R13, R19, R14, P0 ;  /* 0x0000000e130d7207 */ /* 0x020fe20000000000 */
[----:B------:R-:W4:Y:S01]  /*db10*/  SHFL.IDX PT, R47, R47, R44, 0x1c1f ;  /* 0x001c1f2c2f2f7589 */ /* 0x000f2200000e0000 */
[----:B------:R-:W-:Y:S02]  /*db20*/  SEL R21, R14, R19, P0 ;  /* 0x000000130e157207 */ /* 0x000fe40000000000 */
[----:B------:R-:W-:Y:S01]  /*db30*/  SEL R14, R62, R57, P0 ;  /* 0x000000393e0e7207 */ /* 0x000fe20000000000 */
[----:B------:R-:W-:Y:S01]  /*db40*/  SHFL.IDX PT, R56, R133, R44, 0x1c1f ;  /* 0x001c1f2c85387589 */ /* 0x000fe200000e0000 */
[----:B---3--:R-:W-:Y:S01]  /*db50*/  IMAD.WIDE.U32 R62, R30, UR39, R26 ;  /* 0x000000271e3e7c25 */ /* 0x008fe2000f8e001a */
[----:B------:R-:W-:-:S02]  /*db60*/  SEL R27, R59, R66, P0 ;  /* 0x000000423b1b7207 */ /* 0x000fc40000000000 */
[----:B------:R-:W3:Y:S01]  /*db70*/  SHFL.IDX PT, R51, R51, R44, 0x1c1f ;  /* 0x001c1f2c33337589 */ /* 0x000ee200000e0000 */
[----:B------:R-:W-:Y:S01]  /*db80*/  IMAD R57, RZ, RZ, -UR40 ;  /* 0x80000028ff397e24 */ /* 0x000fe2000f8e02ff */
[----:B------:R-:W-:Y:S01]  /*db90*/  SEL R19, R55, R64, P0 ;  /* 0x0000004037137207 */ /* 0x000fe20000000000 */
[----:B------:R-:W-:Y:S01]  /*dba0*/  IMAD R64, R60, UR41, RZ ;  /* 0x000000293c407c24 */ /* 0x000fe2000f8e02ff */
[----:B------:R-:W-:Y:S01]  /*dbb0*/  SHFL.IDX PT, R41, R95, R44, 0x1c1f ;  /* 0x001c1f2c5f297589 */ /* 0x000fe200000e0000 */
[----:B------:R-:W-:Y:S01]  /*dbc0*/  IMAD.MOV.U32 R55, RZ, RZ, R45 ;  /* 0x000000ffff377224 */ /* 0x000fe200078e002d */
[----:B-1----:R-:W-:Y:S01]  /*dbd0*/  SEL R26, R65, R68, P0 ;  /* 0x00000044411a7207 */ /* 0x002fe20000000000 */
[----:B------:R-:W-:Y:S01]  /*dbe0*/  IMAD R61, R61, UR39, R64 ;  /* 0x000000273d3d7c24 */ /* 0x000fe2000f8e0240 */
[----:B------:R-:W-:Y:S01]  /*dbf0*/  SHFL.IDX PT, R38, R91, R44, 0x1c1f ;  /* 0x001c1f2c5b267589 */ /* 0x000fe200000e0000 */
[----:B------:R-:W-:Y:S02]  /*dc00*/  IMAD.MOV.U32 R60, RZ, RZ, R34 ;  /* 0x000000ffff3c7224 */ /* 0x000fe400078e0022 */
[----:B------:R-:W-:Y:S01]  /*dc10*/  IMAD.IADD R61, R35, 0x1, R61 ;  /* 0x00000001233d7824 */ /* 0x000fe200078e023d */
        /* <DEDUP_REMOVED lines=8> */
[----:B------:R1:W-:Y:S02]  /*dca0*/  SHFL.IDX PT, R23, R23, R44, 0x1c1f ;  /* 0x001c1f2c17177589 */ /* 0x0003e400000e0000 */
[----:B-1----:R-:W-:Y:S01]  /*dcb0*/  IMAD R44, R30, UR41, RZ ;  /* 0x000000291e2c7c24 */ /* 0x002fe2000f8e02ff */
[----:B------:R-:W-:-:S03]  /*dcc0*/  SEL R30, R68, R65, P0 ;  /* 0x00000041441e7207 */ /* 0x000fc60000000000 */
[----:B------:R-:W-:Y:S02]  /*dcd0*/  IMAD R31, R31, UR39, R44 ;  /* 0x000000271f1f7c24 */ /* 0x000fe4000f8e022c */
[----:B------:R-:W-:-:S04]  /*dce0*/  @P2 IMAD.HI.U32 R44, R45, R70, RZ ;  /* 0x000000462d2c2227 */ /* 0x000fc800078e00ff */
[----:B------:R-:W-:Y:S01]  /*dcf0*/  IMAD.IADD R63, R63, 0x1, R31 ;  /* 0x000000013f3f7824 */ /* 0x000fe200078e021f */
[----:B------:R-:W-:Y:S01]  /*dd00*/  SEL R31, R66, R59, P0 ;  /* 0x0000003b421f7207 */ /* 0x000fe20000000000 */
[----:B------:R-:W-:Y:S01]  /*dd10*/  IMAD R59, R72, R57, UR4 ;  /* 0x00000004483b7e24 */ /* 0x000fe2000f8e0239 */
[----:B--2---:R-:W-:Y:S01]  /*dd20*/  @P2 SHF.R.U32.HI R55, RZ, R69, R44 ;  /* 0x00000045ff372219 */ /* 0x004fe2000001162c */
[----:B------:R-:W-:Y:S01]  /*dd30*/  ULDC.64 UR4, c[0x0][0xbe0] ;  /* 0x0002f80000047ab9 */ /* 0x000fe20000000a00 */
[----:B------:R-:W-:Y:S01]  /*dd40*/  IMAD.MOV.U32 R57, RZ, RZ, R45 ;  /* 0x000000ffff397224 */ /* 0x000fe200078e002d */
[----:B0-----:R-:W-:Y:S01]  /*dd50*/  @P2 SHF.R.U32.HI R57, RZ, R71, R74 ;  /* 0x00000047ff392219 */ /* 0x001fe2000001164a */
[----:B------:R-:W-:Y:S01]  /*dd60*/  IMAD.WIDE.U32 R60, R59, UR6, R60 ;  /* 0x000000063b3c7c25 */ /* 0x000fe2000f8e003c */
[----:B------:R-:W-:-:S05]  /*dd70*/  SHF.R.S32.HI R44, RZ, 0x1f, R59 ;  /* 0x0000001fff2c7819 */ /* 0x000fca000001143b */
[C---:B------:R-:W-:Y:S02]  /*dd80*/  IMAD R35, R44.reuse, UR4, RZ ;  /* 0x000000042c237c24 */ /* 0x040fe4000f8e02ff */
[----:B------:R-:W-:Y:S02]  /*dd90*/  IMAD R44, R44, UR6, RZ ;  /* 0x000000062c2c7c24 */ /* 0x000fe4000f8e02ff */
[C---:B------:R-:W-:Y:S02]  /*dda0*/  IMAD R64, R59.reuse, UR5, R35 ;  /* 0x000000053b407c24 */ /* 0x040fe4000f8e0223 */
[----:B------:R-:W-:Y:S01]  /*ddb0*/  IMAD.WIDE.U32 R34, R59, UR4, R62 ;  /* 0x000000043b227c25 */ /* 0x000fe2000f8e003e */
[----:B------:R-:W-:-:S03]  /*ddc0*/  ULDC.64 UR4, c[0x0][0xb30] ;  /* 0x0002cc0000047ab9 */ /* 0x000fc60000000a00 */
[----:B------:R-:W-:Y:S01]  /*ddd0*/  IMAD R63, R59, UR7, R44 ;  /* 0x000000073b3f7c24 */ /* 0x000fe2000f8e022c */
[----:B------:R-:W-:Y:S01]  /*dde0*/  SHF.R.S32.HI R59, RZ, 0x1f, R55 ;  /* 0x0000001fff3b7819 */ /* 0x000fe20000011437 */
[----:B------:R-:W-:Y:S01]  /*ddf0*/  IMAD.MOV R62, RZ, RZ, -R57 ;  /* 0x000000ffff3e7224 */ /* 0x000fe200078e0a39 */
[----:B------:R-:W-:Y:S01]  /*de00*/  IADD3 R34, P2, R55, R34, RZ ;  /* 0x0000002237227210 */ /* 0x000fe20007f5e0ff */
[----:B------:R-:W-:Y:S01]  /*de10*/  IMAD.MOV R55, RZ, RZ, -R55 ;  /* 0x000000ffff377224 */ /* 0x000fe200078e0a37 */
[----:B------:R-:W-:Y:S01]  /*de20*/  SHF.R.S32.HI R44, RZ, 0x1f, R57 ;  /* 0x0000001fff2c7819 */ /* 0x000fe20000011439 */
[----:B------:R-:W-:Y:S01]  /*de30*/  IMAD.IADD R61, R61, 0x1, R63 ;  /* 0x000000013d3d7824 */ /* 0x000fe200078e023f */
[----:B------:R-:W-:Y:S01]  /*de40*/  IADD3.X R35, R59, R35, R64, P2, !PT ;  /* 0x000000233b237210 */ /* 0x000fe200017fe440 */
[----:B------:R-:W-:Y:S01]  /*de50*/  IMAD R55, R46, R55, R45 ;  /* 0x000000372e377224 */ /* 0x000fe200078e022d */
[----:B------:R-:W-:Y:S01]  /*de60*/  ULDC.64 UR6, c[0x0][0xbc8] ;  /* 0x0002f20000067ab9 */ /* 0x000fe20000000a00 */
[----:B------:R-:W-:-:S02]  /*de70*/  IMAD R44, R44, UR4, RZ ;  /* 0x000000042c2c7c24 */ /* 0x000fc4000f8e02ff */
[----:B------:R-:W-:Y:S02]  /*de80*/  IMAD R59, R46, R62, R45 ;  /* 0x0000003e2e3b7224 */ /* 0x000fe400078e022d */
[C---:B------:R-:W-:Y:S01]  /*de90*/  IMAD R63, R57.reuse, UR5, R44 ;  /* 0x00000005393f7c24 */ /* 0x040fe2000f8e022c */
[----:B------:R-:W-:Y:S01]  /*dea0*/  SHF.R.S32.HI R44, RZ, 0x1f, R55 ;  /* 0x0000001fff2c7819 */ /* 0x000fe20000011437 */
[----:B------:R-:W-:Y:S01]  /*deb0*/  IMAD.WIDE.U32 R60, R57, UR4, R60 ;  /* 0x00000004393c7c25 */ /* 0x000fe2000f8e003c */
[----:B------:R-:W-:Y:S01]  /*dec0*/  SHF.R.S32.HI R45, RZ, 0x1f, R59 ;  /* 0x0000001fff2d7819 */ /* 0x000fe2000001143b */
[----:B------:R-:W0:Y:S01]  /*ded0*/  S2UR UR5, SR_CgaCtaId ;  /* 0x00000000000579c3 */ /* 0x000e220000008800 */
[----:B------:R-:W-:Y:S01]  /*dee0*/  UMOV UR4, 0x400 ;  /* 0x0000040000047882 */ /* 0x000fe20000000000 */
[----:B------:R-:W-:Y:S02]  /*def0*/  IMAD R44, R44, UR6, RZ ;  /* 0x000000062c2c7c24 */ /* 0x000fe4000f8e02ff */
[----:B------:R-:W-:-:S02]  /*df00*/  IMAD R62, R45, UR8, RZ ;  /* 0x000000082d3e7c24 */ /* 0x000fc4000f8e02ff */
[----:B------:R-:W-:Y:S02]  /*df10*/  IMAD R57, R55, UR7, R44 ;  /* 0x0000000737397c24 */ /* 0x000fe4000f8e022c */
[----:B------:R-:W-:Y:S02]  /*df20*/  IMAD.IADD R61, R61, 0x1, R63 ;  /* 0x000000013d3d7824 */ /* 0x000fe400078e023f */
[----:B------:R-:W-:Y:S01]  /*df30*/  IMAD.WIDE.U32 R44, R55, UR6, R34 ;  /* 0x00000006372c7c25 */ /* 0x000fe2000f8e0022 */
[----:B------:R-:W-:Y:S01]  /*df40*/  ULDC.64 UR6, c[0x0][0xba8] ;  /* 0x0002ea0000067ab9 */ /* 0x000fe20000000a00 */
[----:B------:R-:W-:Y:S02]  /*df50*/  SEL R34, R42, R67, P0 ;  /* 0x000000432a227207 */ /* 0x000fe40000000000 */
        /* <DEDUP_REMOVED lines=22> */
[----:B------:R-:W2:Y:S01]  /*e0c0*/  SHFL.IDX PT, R63, R57, 0x1, 0x1c1f ;  /* 0x003c1f00393f7f89 */ /* 0x000ea200000e0000 */
[----:B----4-:R-:W-:Y:S01]  /*e0d0*/  SEL R46, R48, R47, P0 ;  /* 0x0000002f302e7207 */ /* 0x010fe20000000000 */
[----:B0-----:R-:W-:Y:S01]  /*e0e0*/  IMAD.SHL.U32 R55, R40, 0x2, RZ ;  /* 0x0000000228377824 */ /* 0x001fe200078e00ff */
[----:B------:R-:W-:Y:S01]  /*e0f0*/  SEL R48, R47, R48, P0 ;  /* 0x000000302f307207 */ /* 0x000fe20000000000 */
[----:B------:R0:W4:Y:S01]  /*e100*/  SHFL.IDX PT, R44, R68, RZ, 0x1c1f ;  /* 0x001c1fff442c7589 */ /* 0x00012200000e0000 */
[----:B------:R-:W-:Y:S02]  /*e110*/  SEL R47, R49, R50, P0 ;  /* 0x00000032312f7207 */ /* 0x000fe40000000000 */
[----:B------:R-:W-:Y:S01]  /*e120*/  SYNCS.ARRIVE.TRANS64.RED.A1T0 RZ, [UR4], RZ ;  /* 0x000000ffffff79a7 */ /* 0x000fe20008100404 */
[----:B------:R-:W-:Y:S01]  /*e130*/  SEL R49, R50, R49, P0 ;  /* 0x0000003132317207 */ /* 0x000fe20000000000 */
[----:B------:R0:W0:Y:S01]  /*e140*/  SHFL.IDX PT, R45, R69, RZ, 0x1c1f ;  /* 0x001c1fff452d7589 */ /* 0x00002200000e0000 */
[----:B---3--:R-:W-:-:S02]  /*e150*/  SEL R50, R52, R51, P0 ;  /* 0x0000003334327207 */ /* 0x008fc40000000000 */
[----:B------:R-:W-:Y:S02]  /*e160*/  SEL R52, R51, R52, P0 ;  /* 0x0000003433347207 */ /* 0x000fe40000000000 */
[----:B------:R-:W-:Y:S02]  /*e170*/  SEL R35, R43, R58, P0 ;  /* 0x0000003a2b237207 */ /* 0x000fe40000000000 */
[----:B------:R-:W-:Y:S02]  /*e180*/  SEL R51, R53, R56, P0 ;  /* 0x0000003835337207 */ /* 0x000fe40000000000 */
[----:B------:R-:W-:Y:S01]  /*e190*/  SEL R43, R58, R43, P0 ;  /* 0x0000002b3a2b7207 */ /* 0x000fe20000000000 */
[----:B-1----:R1:W-:Y:S01]  /*e1a0*/  @!P2 ST.E desc[UR36][R60.64], R4 ;  /* 0x000000043c00a985 */ /* 0x0023e2000c101924 */
[----:B------:R-:W-:-:S03]  /*e1b0*/  SEL R53, R56, R53, P0 ;  /* 0x0000003538357207 */ /* 0x000fc60000000000 */
[----:B--2---:R1:W-:Y:S01]  /*e1c0*/  @!P1 ST.E desc[UR36][R62.64], R2 ;  /* 0x000000023e009985 */ /* 0x0043e2000c101924 */
[----:B------:R-:W-:Y:S05]  /*e1d0*/  @P3 BRA `(.L_x_11858) ;  /* 0x0000000400183947 */ /* 0x000fea0003800000 */
[C---:B------:R-:W-:Y:S01]  /*e1e0*/  VIADD R40, R55.reuse, 0x8 ;  /* 0x0000000837287836 */ /* 0x040fe20000000000 */
[----:B------:R-:W-:Y:S01]  /*e1f0*/  ULDC UR4, c[0x0][0xac8] ;  /* 0x0002b20000047ab9 */ /* 0x000fe20000000800 */
[C---:B------:R-:W-:Y:S01]  /*e200*/  VIADD R54, R55.reuse, 0x10 ;  /* 0x0000001037367836 */ /* 0x040fe20000000000 */
[C---:B------:R-:W-:Y:S01]  /*e210*/  ISETP.GE.AND P1, PT, R55.reuse, UR4, PT ;  /* 0x0000000437007c0c */ /* 0x040fe2000bf26270 */
[C---:B-1----:R-:W-:Y:S01]  /*e220*/  VIADD R60, R55.reuse, 0x18 ;  /* 0x00000018373c7836 */ /* 0x042fe20000000000 */
[----:B------:R-:W-:Y:S01]  /*e230*/  ISETP.GE.AND P2, PT, R40, UR4, PT ;  /* 0x0000000428007c0c */ /* 0x000fe2000bf46270 */
[C---:B------:R-:W-:Y:S01]  /*e240*/  VIADD R62, R55.reuse, 0x20 ;  /* 0x00000020373e7836 */ /* 0x040fe20000000000 */
[----:B------:R-:W-:Y:S01]  /*e250*/  ISETP.GE.AND P3, PT, R54, UR4, PT ;  /* 0x0000000436007c0c */ /* 0x000fe2000bf66270 */
[----:B------:R-:W-:Y:S01]  /*e260*/  VIADD R66, R55, 0x28 ;  /* 0x0000002837427836 */ /* 0x000fe20000000000 */
[----:B------:R-:W-:Y:S02]  /*e270*/  ISETP.GE.AND P4, PT, R60, UR4, PT ;  /* 0x000000043c007c0c */ /* 0x000fe4000bf86270 */
[----:B------:R-:W-:-:S02]  /*e280*/  ISETP.GE.AND P5, PT, R62, UR4, PT ;  /* 0x000000043e007c0c */ /* 0x000fc4000bfa6270 */
        /* <DEDUP_REMOVED lines=10> */
[----:B------:R-:W-:-:S02]  /*e330*/  @!P5 LEA.HI R62, R62, R62, RZ, 0x1 ;  /* 0x0000003e3e3ed211 */ /* 0x000fc400078f08ff */
[----:B------:R-:W-:Y:S01]  /*e340*/  @!P6 LEA.HI R66, R66, R66, RZ, 0x1 ;  /* 0x000000424242e211 */ /* 0x000fe200078f08ff */
[----:B------:R-:W-:Y:S01]  /*e350*/  VIADD R54, R55, 0x38 ;  /* 0x0000003837367836 */ /* 0x000fe20000000000 */
[----:B------:R-:W-:Y:S01]  /*e360*/  @!P4 LOP3.LUT R63, R60, 0xfffffffe, RZ, 0xc0, !PT ;  /* 0xfffffffe3c3fc812 */ /* 0x000fe200078ec0ff */
[--C-:B------:R-:W-:Y:S01]  /*e370*/  @!P3 IMAD.WIDE R60, R61, 0x4, R44.reuse ;  /* 0x000000043d3cb825 */ /* 0x100fe200078e022c */
[----:B------:R-:W-:Y:S01]  /*e380*/  @!P5 LOP3.LUT R67, R62, 0xfffffffe, RZ, 0xc0, !PT ;  /* 0xfffffffe3e43d812 */ /* 0x000fe200078ec0ff */
[----:B------:R1:W-:Y:S01]  /*e390*/  @!P2 ST.E.64 desc[UR36][R58.64], R20 ;  /* 0x000000143a00a985 */ /* 0x0003e2000c101b24 */
[----:B0-----:R-:W-:Y:S01]  /*e3a0*/  @!P6 LOP3.LUT R57, R66, 0xfffffffe, RZ, 0xc0, !PT ;  /* 0xfffffffe4239e812 */ /* 0x001fe200078ec0ff */
[--C-:B------:R-:W-:Y:S01]  /*e3b0*/  @!P4 IMAD.WIDE R62, R63, 0x4, R44.reuse ;  /* 0x000000043f3ec825 */ /* 0x100fe200078e022c */
[----:B------:R-:W-:Y:S01]  /*e3c0*/  ISETP.GE.AND P1, PT, R40, UR4, PT ;  /* 0x0000000428007c0c */ /* 0x000fe2000bf26270 */
[----:B------:R0:W-:Y:S01]  /*e3d0*/  @!P3 ST.E.64 desc[UR36][R60.64], R18 ;  /* 0x000000123c00b985 */ /* 0x0001e2000c101b24 */
[----:B------:R-:W-:Y:S01]  /*e3e0*/  ISETP.GE.AND P2, PT, R54, UR4, PT ;  /* 0x0000000436007c0c */ /* 0x000fe2000bf46270 */
[----:B------:R-:W-:-:S02]  /*e3f0*/  @!P5 IMAD.WIDE R12, R67, 0x4, R44 ;  /* 0x00000004430cd825 */ /* 0x000fc400078e022c */
[----:B------:R-:W-:Y:S02]  /*e400*/  @!P4 ST.E.64 desc[UR36][R62.64], R14 ;  /* 0x0000000e3e00c985 */ /* 0x000fe4000c101b24 */
[----:B------:R-:W-:Y:S02]  /*e410*/  VIADD R56, R55, 0x40 ;  /* 0x0000004037387836 */ /* 0x000fe40000000000 */
[----:B------:R2:W-:Y:S01]  /*e420*/  @!P5 ST.E.64 desc[UR36][R12.64], R26 ;  /* 0x0000001a0c00d985 */ /* 0x0005e2000c101b24 */
[----:B-1----:R-:W-:Y:S02]  /*e430*/  @!P6 IMAD.WIDE R20, R57, 0x4, R44 ;  /* 0x000000043914e825 */ /* 0x002fe400078e022c */
[----:B------:R-:W-:Y:S02]  /*e440*/  ISETP.GE.AND P3, PT, R56, UR4, PT ;  /* 0x0000000438007c0c */ /* 0x000fe4000bf66270 */
[----:B------:R-:W-:Y:S01]  /*e450*/  @!P1 LEA.HI R40, R40, R40, RZ, 0x1 ;  /* 0x0000002828289211 */ /* 0x000fe200078f08ff */
[C---:B------:R-:W-:Y:S01]  /*e460*/  VIADD R57, R55.reuse, 0x48 ;  /* 0x0000004837397836 */ /* 0x040fe20000000000 */
[----:B------:R1:W-:Y:S01]  /*e470*/  @!P6 ST.E.64 desc[UR36][R20.64], R30 ;  /* 0x0000001e1400e985 */ /* 0x0003e2000c101b24 */
[C---:B0-----:R-:W-:Y:S01]  /*e480*/  VIADD R18, R55.reuse, 0x50 ;  /* 0x0000005037127836 */ /* 0x041fe20000000000 */
[----:B------:R-:W-:Y:S01]  /*e490*/  @!P2 LEA.HI R54, R54, R54, RZ, 0x1 ;  /* 0x000000363636a211 */ /* 0x000fe200078f08ff */
[----:B------:R-:W-:Y:S01]  /*e4a0*/  VIADD R19, R55, 0x58 ;  /* 0x0000005837137836 */ /* 0x000fe20000000000 */
[----:B------:R-:W-:-:S02]  /*e4b0*/  ISETP.GE.AND P4, PT, R57, UR4, PT ;  /* 0x0000000439007c0c */ /* 0x000fc4000bf86270 */
[----:B------:R-:W-:Y:S02]  /*e4c0*/  ISETP.GE.AND P5, PT, R18, UR4, PT ;  /* 0x0000000412007c0c */ /* 0x000fe4000bfa6270 */
[----:B------:R-:W-:Y:S02]  /*e4d0*/  ISETP.GE.AND P6, PT, R19, UR4, PT ;  /* 0x0000000413007c0c */ /* 0x000fe4000bfc6270 */
[----:B------:R-:W-:Y:S02]  /*e4e0*/  @!P3 LEA.HI R56, R56, R56, RZ, 0x1 ;  /* 0x000000383838b211 */ /* 0x000fe400078f08ff */
[----:B--2---:R-:W-:Y:S02]  /*e4f0*/  @!P1 LOP3.LUT R13, R40, 0xfffffffe, RZ, 0xc0, !PT ;  /* 0xfffffffe280d9812 */ /* 0x004fe400078ec0ff */
[----:B------:R-:W-:-:S03]  /*e500*/  @!P2 LOP3.LUT R15, R54, 0xfffffffe, RZ, 0xc0, !PT ;  /* 0xfffffffe360fa812 */ /* 0x000fc600078ec0ff */
[----:B------:R-:W-:Y:S02]  /*e510*/  @!P4 LEA.HI R57, R57, R57, RZ, 0x1 ;  /* 0x000000393939c211 */ /* 0x000fe400078f08ff */
[----:B------:R-:W-:Y:S01]  /*e520*/  @!P5 LEA.HI R18, R18, R18, RZ, 0x1 ;  /* 0x000000121212d211 */ /* 0x000fe200078f08ff */
[--C-:B------:R-:W-:Y:S01]  /*e530*/  @!P2 IMAD.WIDE R14, R15, 0x4, R44.reuse ;  /* 0x000000040f0ea825 */ /* 0x100fe200078e022c */
[----:B------:R-:W-:Y:S02]  /*e540*/  @!P6 LEA.HI R12, R19, R19, RZ, 0x1 ;  /* 0x00000013130ce211 */ /* 0x000fe400078f08ff */
[----:B------:R-:W-:Y:S02]  /*e550*/  @!P3 LOP3.LUT R19, R56, 0xfffffffe, RZ, 0xc0, !PT ;  /* 0xfffffffe3813b812 */ /* 0x000fe400078ec0ff */
[----:B-1----:R-:W-:Y:S02]  /*e560*/  @!P4 LOP3.LUT R21, R57, 0xfffffffe, RZ, 0xc0, !PT ;  /* 0xfffffffe3915c812 */ /* 0x002fe400078ec0ff */
[----:B------:R-:W-:Y:S01]  /*e570*/  @!P5 LOP3.LUT R27, R18, 0xfffffffe, RZ, 0xc0, !PT ;  /* 0xfffffffe121bd812 */ /* 0x000fe200078ec0ff */
[----:B------:R-:W-:Y:S01]  /*e580*/  @!P3 IMAD.WIDE R18, R19, 0x4, R44 ;  /* 0x000000041312b825 */ /* 0x000fe200078e022c */
[----:B------:R-:W-:-:S03]  /*e590*/  @!P6 LOP3.LUT R31, R12, 0xfffffffe, RZ, 0xc0, !PT ;  /* 0xfffffffe0c1fe812 */ /* 0x000fc600078ec0ff */
[----:B------:R-:W-:-:S04]  /*e5a0*/  @!P1 IMAD.WIDE R12, R13, 0x4, R44 ;  /* 0x000000040d0c9825 */ /* 0x000fc800078e022c */
[--C-:B------:R-:W-:Y:S01]  /*e5b0*/  @!P4 IMAD.WIDE R20, R21, 0x4, R44.reuse ;  /* 0x000000041514c825 */ /* 0x100fe200078e022c */
[----:B------:R2:W-:Y:S03]  /*e5c0*/  @!P1 ST.E.64 desc[UR36][R12.64], R34 ;  /* 0x000000220c009985 */ /* 0x0005e6000c101b24 */
[--C-:B------:R-:W-:Y:S01]  /*e5d0*/  @!P5 IMAD.WIDE R26, R27, 0x4, R44.reuse ;  /* 0x000000041b1ad825 */ /* 0x100fe200078e022c */
[----:B------:R2:W-:Y:S03]  /*e5e0*/  @!P2 ST.E.64 desc[UR36][R14.64], R42 ;  /* 0x0000002a0e00a985 */ /* 0x0005e6000c101b24 */
[----:B------:R-:W-:Y:S01]  /*e5f0*/  @!P6 IMAD.WIDE R44, R31, 0x4, R44 ;  /* 0x000000041f2ce825 */ /* 0x000fe200078e022c */
[----:B------:R2:W-:Y:S04]  /*e600*/  @!P3 ST.E.64 desc[UR36][R18.64], R46 ;  /* 0x0000002e1200b985 */ /* 0x0005e8000c101b24 */
[----:B------:R2:W-:Y:S04]  /*e610*/  @!P4 ST.E.64 desc[UR36][R20.64], R48 ;  /* 0x000000301400c985 */ /* 0x0005e8000c101b24 */
[----:B------:R2:W-:Y:S04]  /*e620*/  @!P5 ST.E.64 desc[UR36][R26.64], R50 ;  /* 0x000000321a00d985 */ /* 0x0005e8000c101b24 */
[----:B------:R2:W-:Y:S02]  /*e630*/  @!P6 ST.E.64 desc[UR36][R44.64], R52 ;  /* 0x000000342c00e985 */ /* 0x0005e4000c101b24 */
.L_x_11858:
[----:B------:R-:W-:Y:S05]  /*e640*/  BSYNC B0 ;  /* 0x0000000000007941 */ /* 0x000fea0003800000 */
.L_x_11857:
[----:B------:R-:W-:Y:S01]  /*e650*/  ISETP.GE.AND P1, PT, R64, R65, PT ;  /* 0x000000414000720c */ /* 0x000fe20003f26270 */
[----:B--2---:R2:W3:Y:S01]  /*e660*/  SHFL.IDX PT, R13, R69, 0x1, 0x1c1f ;  /* 0x003c1f00450d7f89 */ /* 0x0044e200000e0000 */
        /* <DEDUP_REMOVED lines=21> */
[----:B-1----:R-:W-:Y:S02]  /*e7c0*/  SEL R4, R6, R23, P0 ;  /* 0x0000001706047207 */ /* 0x002fe40000000000 */
[----:B------:R-:W-:Y:S01]  /*e7d0*/  SEL R2, R23, R6, P0 ;  /* 0x0000000617027207 */ /* 0x000fe20000000000 */
        /* <DEDUP_REMOVED lines=45> */
[----:B--2---:R-:W-:Y:S01]  /*eab0*/  @!P0 IMAD.WIDE R6, R9, 0x4, R12 ;  /* 0x0000000409068825 */ /* 0x004fe200078e020c */
        /* <DEDUP_REMOVED lines=27> */
.L_x_11856:
        /* <DEDUP_REMOVED lines=58> */
.L_x_11767:
        /* <DEDUP_REMOVED lines=18> */
.L_x_11859:
[----:B------:R-:W-:Y:S01]  /*f130*/  ULDC UR7, c[0x0][0xc50] ;  /* 0x0003140000077ab9 */ /* 0x000fe20000000800 */
[----:B------:R-:W-:Y:S01]  /*f140*/  UMOV UR42, UR6 ;  /* 0x00000006002a7c82 */ /* 0x000fe20008000000 */
[----:B------:R-:W-:-:S11]  /*f150*/  UISETP.NE.AND UP0, UPT, UR7, 0x1, UPT ;  /* 0x000000010700788c */ /* 0x000fd6000bf05270 */
[----:B------:R-:W-:Y:S01]  /*f160*/  @UP0 ULDC UR4, c[0x0][0xc54] ;  /* 0x0003150000040ab9 */ /* 0x000fe20000000800 */
[----:B------:R-:W-:Y:S01]  /*f170*/  @UP0 ULDC UR8, c[0x0][0xc58] ;  /* 0x0003160000080ab9 */ /* 0x000fe20000000800 */
[----:B------:R-:W-:-:S04]  /*f180*/  UIMAD.WIDE.U32 UR4, UR6, UR4, URZ ;  /* 0x00000004060472a5 */ /* 0x000fc8000f8e003f */
[----:B------:R-:W-:-:S12]  /*f190*/  @UP0 USHF.R.U32.HI UR42, URZ, UR8, UR5 ;  /* 0x000000083f2a0299 */ /* 0x000fd80008011605 */
.L_x_11860:
        /* <DEDUP_REMOVED lines=32> */
[----:B-1----:R-:W-:-:S04]  /*f3a0*/  UIMAD UR43, UR43, 0xc0, URZ ;  /* 0x000000c02b2b78a4 */ /* 0x002fc8000f8e023f */
        /* <DEDUP_REMOVED lines=20> */
.L_x_11863:
[----:B------:R-:W-:-:S11]  /*f4f0*/  UISETP.NE.AND UP0, UPT, UR5, 0x1, UPT ;  /* 0x000000010500788c */ /* 0x000fd6000bf05270 */
[----:B------:R-:W-:Y:S02]  /*f500*/  @UP0 ULDC.64 UR12, c[0x0][0x9e8] ;  /* 0x00027a00000c0ab9 */ /* 0x000fe40000000a00 */
[----:B------:R-:W-:-:S04]  /*f510*/  UIMAD.WIDE.U32 UR6, UR8, UR12, URZ ;  /* 0x0000000c080672a5 */ /* 0x000fc8000f8e003f */
[----:B------:R-:W-:-:S12]  /*f520*/  @UP0 USHF.R.U32.HI UR8, URZ, UR13, UR7 ;  /* 0x0000000d3f080299 */ /* 0x000fd80008011607 */
.L_x_11864:
[----:B------:R-:W-:-:S04]  /*f530*/  UIMAD UR8, UR8, UR5, UR5 ;  /* 0x00000005080872a4 */ /* 0x000fc8000f8e0205 */
[----:B------:R-:W-:-:S04]  /*f540*/  UISETP.LT.AND UP0, UPT, UR4, UR8, UPT ;  /* 0x000000080400728c */ /* 0x000fc8000bf01270 */
[----:B------:R-:W-:-:S12]  /*f550*/  USEL UR4, UR4, UR8, UP0 ;  /* 0x0000000804047287 */ /* 0x000fd80008000000 */
.L_x_11862:
        /* <DEDUP_REMOVED lines=26> */
.L_x_11866:
[----:B------:R-:W-:-:S11]  /*f700*/  UISETP.NE.AND UP0, UPT, UR5, 0x1, UPT ;  /* 0x000000010500788c */ /* 0x000fd6000bf05270 */
[----:B------:R-:W-:Y:S02]  /*f710*/  @UP0 ULDC.64 UR10, c[0x0][0x9e8] ;  /* 0x00027a00000a0ab9 */ /* 0x000fe40000000a00 */
[----:B------:R-:W-:-:S04]  /*f720*/  UIMAD.WIDE.U32 UR6, UR4, UR10, URZ ;  /* 0x0000000a040672a5 */ /* 0x000fc8000f8e003f */
[----:B------:R-:W-:-:S12]  /*f730*/  @UP0 USHF.R.U32.HI UR4, URZ, UR11, UR7 ;  /* 0x0000000b3f040299 */ /* 0x000fd80008011607 */
.L_x_11867:
[----:B------:R-:W-:-:S04]  /*f740*/  UIMAD UR4, UR4, UR5, URZ ;  /* 0x00000005040472a4 */ /* 0x000fc8000f8e023f */
[----:B------:R-:W-:-:S04]  /*f750*/  UISETP.LT.AND UP0, UPT, UR8, UR4, UPT ;  /* 0x000000040800728c */ /* 0x000fc8000bf01270 */
[----:B------:R-:W-:-:S12]  /*f760*/  USEL UR8, UR8, UR4, !UP0 ;  /* 0x0000000408087287 */ /* 0x000fd8000c000000 */
.L_x_11865:
        /* <DEDUP_REMOVED lines=44> */
.L_x_11868:
[----:B------:R-:W-:Y:S02]  /*fa30*/  UIMAD UR51, UR47, UR39, UR46 ;  /* 0x000000272f3372a4 */ /* 0x000fe4000f8e022e */
[----:B------:R-:W-:Y:S02]  /*fa40*/  IMAD.U32 R0, RZ, RZ, UR39 ;  /* 0x00000027ff007e24 */ /* 0x000fe4000f8e00ff */
[----:B------:R-:W-:Y:S02]  /*fa50*/  IMAD.MOV.U32 R20, RZ, RZ, 0x1 ;  /* 0x00000001ff147424 */ /* 0x000fe400078e00ff */
[----:B------:R-:W-:Y:S02]  /*fa60*/  IMAD.MOV.U32 R2, RZ, RZ, 0x1 ;  /* 0x00000001ff027424 */ /* 0x000fe400078e00ff */
[----:B------:R-:W-:-:S05]  /*fa70*/  IMAD.U32 R17, RZ, RZ, UR51 ;  /* 0x00000033ff117e24 */ /* 0x000fca000f8e00ff */
[----:B------:R-:W-:Y:S01]  /*fa80*/  VIADDMNMX R17, R17, R0, UR12, PT ;  /* 0x0000000c11117e46 */ /* 0x000fe2000b800100 */
[----:B------:R-:W-:-:S03]  /*fa90*/  IMAD.MOV.U32 R0, RZ, RZ, RZ ;  /* 0x000000ffff007224 */ /* 0x000fc600078e00ff */
        /* <DEDUP_REMOVED lines=26> */
.L_x_11869:
        /* <DEDUP_REMOVED lines=20> */
.L_x_11870:
        /* <DEDUP_REMOVED lines=20> */
.L_x_11871:
        /* <DEDUP_REMOVED lines=18> */
.L_x_11872:
        /* <DEDUP_REMOVED lines=23> */
[----:B------:R-:W4:Y:S01]  /*10150*/  @!P0 LDC.64 R8, c[0x0][0x428] ;  /* 0x00010a00ff088b82 */ /* 0x000f220000000a00 */
[----:B-1----:R-:W-:-:S07]  /*10160*/  @P1 IMAD.HI.U32 R0, R10, R5, RZ ;  /* 0x000000050a001227 */ /* 0x002fce00078e00ff */
[----:B------:R-:W1:Y:S01]  /*10170*/  @!P0 LDC.64 R4, c[0x0][0x418] ;  /* 0x00010600ff048b82 */ /* 0x000e620000000a00 */
[----:B0-----:R-:W-:-:S04]  /*10180*/  @P1 SHF.R.U32.HI R11, RZ, R3, R0 ;  /* 0x00000003ff0b1219 */ /* 0x001fc80000011600 */
[--C-:B------:R-:W-:Y:S01]  /*10190*/  @!P0 SHF.R.S32.HI R3, RZ, 0x1f, R11.reuse ;  /* 0x0000001fff038819 */ /* 0x100fe2000001140b */
[----:B------:R-:W-:Y:S01]  /*101a0*/  @!P0 IMAD.MOV.U32 R2, RZ, RZ, R11 ;  /* 0x000000ffff028224 */ /* 0x000fe200078e000b */
[----:B------:R-:W-:Y:S01]  /*101b0*/  UMOV UR4, 0xffffffff ;  /* 0xffffffff00047882 */ /* 0x000fe20000000000 */
[----:B------:R-:W-:Y:S01]  /*101c0*/  IMAD.SHL.U32 R22, R22, 0x800, RZ ;  /* 0x0000080016167824 */ /* 0x000fe200078e00ff */
[----:B---3--:R-:W-:Y:S01]  /*101d0*/  SHF.R.S32.HI R13, RZ, 0x1f, R29 ;  /* 0x0000001fff0d7819 */ /* 0x008fe2000001141d */
[----:B----4-:R-:W-:-:S04]  /*101e0*/  @!P0 IMAD.WIDE.U32 R2, R29, R8, R2 ;  /* 0x000000081d028225 */ /* 0x010fc800078e0002 */
[----:B------:R-:W-:Y:S01]  /*101f0*/  @!P0 IMAD R0, R13, R8, RZ ;  /* 0x000000080d008224 */ /* 0x000fe200078e02ff */
[----:B-1----:R-:W-:Y:S01]  /*10200*/  @!P0 LEA R4, P1, R2, R4, 0x2 ;  /* 0x0000000402048211 */ /* 0x002fe200078210ff */
[----:B------:R0:W-:Y:S02]  /*10210*/  STL [R1+0x4], R13 ;  /* 0x0000040d01007387 */ /* 0x0001e40000100800 */
[----:B------:R-:W-:-:S04]  /*10220*/  @!P0 IMAD R9, R29, R9, R0 ;  /* 0x000000091d098224 */ /* 0x000fc800078e0200 */
[----:B------:R-:W-:-:S05]  /*10230*/  @!P0 IMAD.IADD R0, R3, 0x1, R9 ;  /* 0x0000000103008824 */ /* 0x000fca00078e0209 */
[----:B------:R-:W-:Y:S01]  /*10240*/  @!P0 LEA.HI.X R5, R2, R5, R0, 0x2, P1 ;  /* 0x0000000502058211 */ /* 0x000fe200008f1400 */
[----:B------:R-:W-:Y:S02]  /*10250*/  IMAD.MOV.U32 R0, RZ, RZ, RZ ;  /* 0x000000ffff007224 */ /* 0x000fe400078e00ff */
[----:B------:R-:W-:-:S04]  /*10260*/  IMAD.MOV R3, RZ, RZ, -R11 ;  /* 0x000000ffff037224 */ /* 0x000fc800078e0a0b */
[----:B------:R1:W5:Y:S01]  /*10270*/  @!P0 LDG.E R0, desc[UR36][R4.64] ;  /* 0x0000002404008981 */ /* 0x000362000c1e1900 */
[----:B------:R-:W-:-:S05]  /*10280*/  IMAD.SHL.U32 R8, R25, 0x80, RZ ;  /* 0x0000008019087824 */ /* 0x000fca00078e00ff */
[----:B------:R-:W-:Y:S01]  /*10290*/  LOP3.LUT R23, R8, 0x400, RZ, 0xc0, !PT ;  /* 0x0000040008177812 */ /* 0x000fe200078ec0ff */
[----:B-1----:R-:W-:Y:S01]  /*102a0*/  IMAD R4, R12, R3, R10 ;  /* 0x000000030c047224 */ /* 0x002fe200078e020a */
[----:B------:R-:W-:Y:S01]  /*102b0*/  SHF.R.U32.HI R3, RZ, 0x1, R25 ;  /* 0x00000001ff037819 */ /* 0x000fe20000011619 */
[----:B------:R-:W-:Y:S01]  /*102c0*/  IMAD.SHL.U32 R5, R25, 0x4, RZ ;  /* 0x0000000419057824 */ /* 0x000fe200078e00ff */
[----:B------:R-:W-:Y:S02]  /*102d0*/  LOP3.LUT R23, R23, 0x800, R22, 0xf8, !PT ;  /* 0x0000080017177812 */ /* 0x000fe400078ef816 */
[----:B------:R-:W-:-:S04]  /*102e0*/  LOP3.LUT R2, R3, 0x20, RZ, 0xc0, !PT ;  /* 0x0000002003027812 */ /* 0x000fc800078ec0ff */
[----:B------:R-:W-:Y:S01]  /*102f0*/  LOP3.LUT R9, R2, 0x10, R25, 0xf8, !PT ;  /* 0x0000001002097812 */ /* 0x000fe200078ef819 */
[----:B------:R-:W-:-:S03]  /*10300*/  IMAD.SHL.U32 R2, R25, 0x20, RZ ;  /* 0x0000002019027824 */ /* 0x000fc600078e00ff */
[----:B------:R-:W-:Y:S02]  /*10310*/  LOP3.LUT R8, R9, 0x380, R8, 0xf8, !PT ;  /* 0x0000038009087812 */ /* 0x000fe400078ef808 */
        /* <DEDUP_REMOVED lines=8> */
[----:B0-2---:R-:W-:Y:S06]  /*103a0*/  BRA.DIV UR4, `(.L_x_11873) ;  /* 0x0000003204b87947 */ /* 0x005fec000b800000 */
.L_x_11925:
[----:B------:R-:W-:Y:S01]  /*103b0*/  ULOP3.LUT UR4, UR38, 0x2, URZ, 0xfc, !UPT ;  /* 0x0000000226047892 */ /* 0x000fe2000f8efc3f */
[----:B------:R-:W-:Y:S01]  /*103c0*/  LOP3.LUT R8, R8, 0x70, R5, 0x78, !PT ;  /* 0x0000007008087812 */ /* 0x000fe200078e7805 */
[----:B------:R-:W-:Y:S01]  /*103d0*/  IMAD.U32 R28, RZ, RZ, UR42 ;  /* 0x0000002aff1c7e24 */ /* 0x000fe2000f8e00ff */
[----:B------:R-:W-:Y:S02]  /*103e0*/  LOP3.LUT R16, R16, 0xfffffffe, RZ, 0xc0, !PT ;  /* 0xfffffffe10107812 */ /* 0x000fe400078ec0ff */
[----:B------:R-:W-:Y:S01]  /*103f0*/  LOP3.LUT R23, R23, R8, RZ, 0xfc, !PT ;  /* 0x0000000817177212 */ /* 0x000fe200078efcff */
[----:B------:R-:W-:Y:S01]  /*10400*/  IMAD.U32 R7, RZ, RZ, UR4 ;  /* 0x00000004ff077e24 */ /* 0x000fe2000f8e00ff */
[----:B------:R-:W-:Y:S02]  /*10410*/  LOP3.LUT R8, R5, 0x10, RZ, 0xc0, !PT ;  /* 0x0000001005087812 */ /* 0x000fe400078ec0ff */
[----:B------:R-:W-:Y:S02]  /*10420*/  LOP3.LUT P0, RZ, R25, 0x4, RZ, 0xc0, !PT ;  /* 0x0000000419ff7812 */ /* 0x000fe4000780c0ff */
[----:B------:R-:W-:Y:S01]  /*10430*/  ISETP.NE.AND P1, PT, R7, 0x3, PT ;  /* 0x000000030700780c */ /* 0x000fe20003f25270 */
[----:B------:R-:W-:Y:S01]  /*10440*/  IMAD.MOV.U32 R7, RZ, RZ, 0x40 ;  /* 0x00000040ff077424 */ /* 0x000fe200078e00ff */
[----:B------:R-:W-:-:S02]  /*10450*/  ISETP.GE.AND P4, PT, R8, R20, PT ;  /* 0x000000140800720c */ /* 0x000fc40003f86270 */
[----:B------:R-:W-:Y:S02]  /*10460*/  LOP3.LUT R26, R8, 0x20, RZ, 0xfc, !PT ;  /* 0x00000020081a7812 */ /* 0x000fe400078efcff */
[----:B------:R-:W-:Y:S02]  /*10470*/  SHF.R.U32.HI R5, RZ, 0x3, R25 ;  /* 0x00000003ff057819 */ /* 0x000fe40000011619 */
[----:B------:R-:W-:Y:S02]  /*10480*/  ISETP.GE.AND P3, PT, R26, R20, PT ;  /* 0x000000141a00720c */ /* 0x000fe40003f66270 */
[----:B------:R-:W-:Y:S02]  /*10490*/  LOP3.LUT R25, R8, 0x40, RZ, 0xfc, !PT ;  /* 0x0000004008197812 */ /* 0x000fe400078efcff */
[----:B------:R-:W-:Y:S02]  /*104a0*/  SHF.R.S32.HI R28, RZ, 0x1f, R28 ;  /* 0x0000001fff1c7819 */ /* 0x000fe4000001141c */
[----:B------:R-:W-:-:S02]  /*104b0*/  @P1 LOP3.LUT R16, R16, 0x1, RZ, 0xfc, !PT ;  /* 0x0000000110101812 */ /* 0x000fc400078efcff */
[----:B------:R-:W-:Y:S02]  /*104c0*/  ISETP.GE.AND P2, PT, R25, R20, PT ;  /* 0x000000141900720c */ /* 0x000fe40003f46270 */
[----:B------:R-:W-:Y:S02]  /*104d0*/  LOP3.LUT R16, R16, 0xfffffff7, RZ, 0xc0, !PT ;  /* 0xfffffff710107812 */ /* 0x000fe400078ec0ff */
[----:B------:R-:W-:Y:S02]  /*104e0*/  LOP3.LUT R5, R5, 0x1, RZ, 0xc0, !PT ;  /* 0x0000000105057812 */ /* 0x000fe400078ec0ff */
[----:B------:R-:W-:Y:S02]  /*104f0*/  @P4 LOP3.LUT R16, R16, 0x8, RZ, 0xfc, !PT ;  /* 0x0000000810104812 */ /* 0x000fe400078efcff */
[----:B------:R-:W-:Y:S02]  /*10500*/  SEL R7, R7, 0xffffffc0, !P0 ;  /* 0xffffffc007077807 */ /* 0x000fe40004000000 */
[----:B------:R-:W-:-:S04]  /*10510*/  LOP3.LUT R16, R16, 0xfffffffb, RZ, 0xc0, !PT ;  /* 0xfffffffb10107812 */ /* 0x000fc800078ec0ff */
[----:B------:R-:W-:-:S04]  /*10520*/  @P3 LOP3.LUT R16, R16, 0x4, RZ, 0xfc, !PT ;  /* 0x0000000410103812 */ /* 0x000fc800078efcff */
[----:B------:R-:W-:-:S04]  /*10530*/  LOP3.LUT R16, R16, 0xfffffffd, RZ, 0xc0, !PT ;  /* 0xfffffffd10107812 */ /* 0x000fc800078ec0ff */
[----:B------:R-:W-:Y:S01]  /*10540*/  @P2 LOP3.LUT R16, R16, 0x2, RZ, 0xfc, !PT ;  /* 0x0000000210102812 */ /* 0x000fe200078efcff */
[----:B------:R-:W-:Y:S06]  /*10550*/  @!P1 BRA `(.L_x_11874) ;  /* 0x0000000000049947 */ /* 0x000fec0003800000 */
[----:B------:R-:W-:Y:S01]  /*10560*/  BPT.TRAP 0x1 ;  /* 0x000000040000795c */ /* 0x000fe20000300000 */
.L_x_11874:
        /* <DEDUP_REMOVED lines=12> */
.L_x_11926:
[----:B------:R-:W-:Y:S01]  /*10630*/  ULDC.64 UR4, c[0x0][0x328] ;  /* 0x0000ca0000047ab9 */ /* 0x000fe20000000a00 */
[----:B------:R-:W1:Y:S01]  /*10640*/  S2R R20, SR_TID.X ;  /* 0x0000000000147919 */ /* 0x000e620000002100 */
[----:B------:R-:W-:Y:S01]  /*10650*/  IMAD R7, R5, UR4, RZ ;  /* 0x0000000405077c24 */ /* 0x000fe2000f8e02ff */
[----:B------:R-:W-:Y:S01]  /*10660*/  R2UR UR6, R28 ;  /* 0x000000001c0672ca */ /* 0x000fe200000e0000 */
[----:B0-----:R-:W-:Y:S01]  /*10670*/  IMAD.WIDE.U32 R2, R4, UR4, RZ ;  /* 0x0000000404027c25 */ /* 0x001fe2000f8e00ff */
        /* <DEDUP_REMOVED lines=24> */
[----:B------:R-:W0:Y:S03]  /*10800*/  LDC R11, c[0x0][0x2f4] ;  /* 0x0000bd00ff0b7b82 */ /* 0x000e260000000800 */
[----:B------:R-:W1:Y:S04]  /*10810*/  SHFL.IDX PT, R2, R8, RZ, 0x1e1f ;  /* 0x001e1fff08027589 */ /* 0x000e6800000e0000 */
[----:B------:R-:W3:Y:S04]  /*10820*/  SHFL.IDX PT, R3, R9, RZ, 0x1e1f ;  /* 0x001e1fff09037589 */ /* 0x000ee800000e0000 */
[----:B------:R-:W4:Y:S01]  /*10830*/  SHFL.IDX PT, R9, R9, 0x1, 0x1e1f ;  /* 0x003e1f0009097f89 */ /* 0x000f2200000e0000 */
[----:B0-----:R-:W-:-:S02]  /*10840*/  ISETP.GE.AND P4, PT, R20, R11, PT ;  /* 0x0000000b1400720c */ /* 0x001fc40003f86270 */
[----:B------:R-:W-:Y:S02]  /*10850*/  ISETP.GE.AND P3, PT, R26, R11, PT ;  /* 0x0000000b1a00720c */ /* 0x000fe40003f66270 */
[----:B-1----:R-:W-:-:S05]  /*10860*/  IADD3 R2, P1, R20, R2, RZ ;  /* 0x0000000214027210 */ /* 0x002fca0007f3e0ff */
[----:B---3--:R-:W-:Y:S01]  /*10870*/  IMAD.X R3, RZ, RZ, R3, P1 ;  /* 0x000000ffff037224 */ /* 0x008fe200008e0603 */
        /* <DEDUP_REMOVED lines=10> */
.L_x_11932:
        /* <DEDUP_REMOVED lines=16> */
[----:B0-----:R-:W-:-:S05]  /*10a20*/  IMAD.U32 R8, RZ, RZ, UR4 ;  /* 0x00000004ff087e24 */ /* 0x001fca000f8e00ff */
[----:B------:R-:W-:-:S13]  /*10a30*/  ISETP.NE.AND P6, PT, R8, 0x3, PT ;  /* 0x000000030800780c */ /* 0x000fda0003fc5270 */
[----:B-1----:R-:W-:Y:S05]  /*10a40*/  @!P6 BRA `(.L_x_11877) ;  /* 0x000000000004e947 */ /* 0x002fea0003800000 */
[----:B------:R-:W-:Y:S01]  /*10a50*/  BPT.TRAP 0x1 ;  /* 0x000000040000795c */ /* 0x000fe20000300000 */
.L_x_11877:
[----:B------:R-:W-:Y:S01]  /*10a60*/  SYNCS.ARRIVE.TRANS64.A1T0 RZ, [UR48+0x17070], RZ ;  /* 0x017070ffffff79a7 */ /* 0x000fe20008100030 */
[----:B------:R-:W-:Y:S05]  /*10a70*/  @!P6 BRA `(.L_x_11878) ;  /* 0x000000000004e947 */ /* 0x000fea0003800000 */
[----:B------:R-:W-:Y:S01]  /*10a80*/  BPT.TRAP 0x1 ;  /* 0x000000040000795c */ /* 0x000fe20000300000 */
.L_x_11878:
[----:B------:R-:W0:Y:S02]  /*10a90*/  SYNCS.PHASECHK.TRANS64.TRYWAIT P1, [UR48+0x17040], R10 ;  /* 0x0170400aff0075a7 */ /* 0x000e240008020170 */
[----:B0-----:R-:W-:Y:S05]  /*10aa0*/  @!P1 BRA `(.L_x_11879) ;  /* 0x0000002c00f09947 */ /* 0x001fea0003800000 */
.L_x_11933:
[----:B------:R-:W1:Y:S01]  /*10ab0*/  S2R R6, SR_TID.X ;  /* 0x0000000000067919 */ /* 0x000e620000002100 */
[----:B------:R-:W-:Y:S01]  /*10ac0*/  ULDC.64 UR4, c[0x0][0x300] ;  /* 0x0000c00000047ab9 */ /* 0x000fe20000000a00 */
[----:B------:R-:W-:Y:S01]  /*10ad0*/  R2UR UR6, R28 ;  /* 0x000000001c0672ca */ /* 0x000fe200000e0000 */
[----:B------:R-:W-:Y:S01]  /*10ae0*/  IMAD R5, R5, UR4, RZ ;  /* 0x0000000405057c24 */ /* 0x000fe2000f8e02ff */
[----:B------:R-:W2:Y:S01]  /*10af0*/  LDC R8, c[0x0][0x2f4] ;  /* 0x0000bd00ff087b82 */ /* 0x000ea20000000800 */
[----:B0-----:R-:W-:-:S04]  /*10b00*/  IMAD.WIDE.U32 R2, R4, UR4, RZ ;  /* 0x0000000404027c25 */ /* 0x001fc8000f8e00ff */
        /* <DEDUP_REMOVED lines=23> */
[----:B------:R-:W0:Y:S04]  /*10c80*/  SHFL.IDX PT, R14, R0, RZ, 0x1e1f ;  /* 0x001e1fff000e7589 */ /* 0x000e2800000e0000 */
[----:B------:R-:W1:Y:S04]  /*10c90*/  SHFL.IDX PT, R2, R4, RZ, 0x1e1f ;  /* 0x001e1fff04027589 */ /* 0x000e6800000e0000 */
[----:B------:R-:W2:Y:S01]  /*10ca0*/  SHFL.IDX PT, R4, R4, 0x1, 0x1e1f ;  /* 0x003e1f0004047f89 */ /* 0x000ea200000e0000 */
[----:B0-----:R-:W-:-:S05]  /*10cb0*/  @P0 IADD3 R14, P1, R6, R14, RZ ;  /* 0x0000000e060e0210 */ /* 0x001fca0007f3e0ff */
[----:B-1----:R-:W-:Y:S02]  /*10cc0*/  @P0 IMAD.X R3, RZ, RZ, R2, P1 ;  /* 0x000000ffff030224 */ /* 0x002fe400008e0602 */
[----:B------:R-:W-:Y:S02]  /*10cd0*/  @P0 IMAD.MOV.U32 R2, RZ, RZ, R14 ;  /* 0x000000ffff020224 */ /* 0x000fe400078e000e */
[----:B------:R0:W1:Y:S04]  /*10ce0*/  SHFL.IDX PT, R14, R0, 0x1, 0x1e1f ;  /* 0x003e1f00000e7f89 */ /* 0x00006800000e0000 */
[----:B------:R0:W-:Y:S04]  /*10cf0*/  @P0 LDGSTS.E.BYPASS.LTC128B.128 [R22+0x10c00], desc[UR36][R2.64], !P5 ;  /* 0x10c0000002160fae */ /* 0x0001e8000e901d64 */
[----:B------:R0:W-:Y:S04]  /*10d00*/  @P0 LDGSTS.E.BYPASS.LTC128B.128 [R22+0x11c00], desc[UR36][R2.64+0x20], !P4 ;  /* 0x11c0002002160fae */ /* 0x0001e8000e101d64 */
[----:B--2---:R0:W-:Y:S02]  /*10d10*/  @P0 LDGSTS.E.BYPASS.LTC128B.128 [R22+0x12c00], desc[UR36][R2.64+0x40], !P3 ;  /* 0x12c0004002160fae */ /* 0x0041e4000d901d64 */
.L_x_11939:
[----:B01----:R-:W-:-:S05]  /*10d20*/  @P2 IADD3 R2, P0, R6, R14, RZ ;  /* 0x0000000e06022210 */ /* 0x003fca0007f1e0ff */
        /* <DEDUP_REMOVED lines=16> */
.L_x_11881:
        /* <DEDUP_REMOVED lines=29> */
.L_x_11882:
[----:B------:R-:W0:Y:S01]  /*11000*/  S2R R20, SR_CTAID.Z ;  /* 0x0000000000147919 */ /* 0x000e220000002700 */
[----:B------:R-:W-:Y:S01]  /*11010*/  UISETP.NE.AND UP0, UPT, UR50, URZ, UPT ;  /* 0x0000003f3200728c */ /* 0x000fe2000bf05270 */
[----:B------:R-:W1:Y:S01]  /*11020*/  LDC R9, c[0x0][0x448] ;  /* 0x00011200ff097b82 */ /* 0x000e620000000800 */
[----:B------:R-:W-:Y:S01]  /*11030*/  IMAD.U32 R4, RZ, RZ, UR40 ;  /* 0x00000028ff047e24 */ /* 0x000fe2000f8e00ff */
[----:B------:R-:W2:Y:S01]  /*11040*/  S2R R2, SR_TID.X ;  /* 0x0000000000027919 */ /* 0x000ea20000002100 */
[----:B------:R-:W-:Y:S01]  /*11050*/  IMAD.U32 R3, RZ, RZ, UR49 ;  /* 0x00000031ff037e24 */ /* 0x000fe2000f8e00ff */
[----:B------:R-:W-:Y:S01]  /*11060*/  ULDC.64 UR6, c[0x0][0x2c8] ;  /* 0x0000b20000067ab9 */ /* 0x000fe20000000a00 */
[----:B------:R-:W-:Y:S01]  /*11070*/  PLOP3.LUT P0, PT, PT, PT, UP0, 0x80, 0x0 ;  /* 0x000000000000781c */ /* 0x000fe20003f0f008 */
[----:B------:R-:W-:Y:S01]  /*11080*/  IMAD.U32 R5, RZ, RZ, UR41 ;  /* 0x00000029ff057e24 */ /* 0x000fe2000f8e00ff */
[----:B------:R-:W-:Y:S01]  /*11090*/  PLOP3.LUT P1, PT, PT, PT, UP0, 0x80, 0x0 ;  /* 0x000000000000781c */ /* 0x000fe20003f2f008 */
[----:B------:R-:W-:-:S02]  /*110a0*/  ULDC.64 UR8, c[0x0][0x280] ;  /* 0x0000a00000087ab9 */ /* 0x000fc40000000a00 */
[----:B------:R-:W-:Y:S01]  /*110b0*/  @UP0 ULDC UR4, c[0x0][0x44c] ;  /* 0x0001130000040ab9 */ /* 0x000fe20000000800 */
[----:B------:R-:W-:Y:S01]  /*110c0*/  @UP0 ULDC UR10, c[0x0][0x44c] ;  /* 0x00011300000a0ab9 */ /* 0x000fe20000000800 */
[----:B0-----:R-:W-:Y:S02]  /*110d0*/  SHF.R.S32.HI R21, RZ, 0x1f, R20 ;  /* 0x0000001fff157819 */ /* 0x001fe40000011414 */
[----:B------:R-:W0:Y:S01]  /*110e0*/  S2R R20, SR_CTAID.Z ;  /* 0x0000000000147919 */ /* 0x000e220000002700 */
[----:B--2---:R-:W-:-:S05]  /*110f0*/  IMAD.SHL.U32 R2, R2, 0x40, RZ ;  /* 0x0000004002027824 */ /* 0x004fca00078e00ff */
[----:B------:R-:W-:-:S04]  /*11100*/  LOP3.LUT R2, R2, 0x40, RZ, 0xc0, !PT ;  /* 0x0000004002027812 */ /* 0x000fc800078ec0ff */
[----:B------:R-:W-:-:S05]  /*11110*/  IADD3 R6, R27, UR43, R2 ;  /* 0x0000002b1b067c10 */ /* 0x000fca000fffe002 */
[----:B------:R-:W-:Y:S01]  /*11120*/  @P0 IMAD.HI.U32 R2, R6, UR4, RZ ;  /* 0x0000000406020c27 */ /* 0x000fe2000f8e00ff */
[----:B------:R-:W-:-:S03]  /*11130*/  @UP0 ULDC UR4, c[0x0][0x450] ;  /* 0x0001140000040ab9 */ /* 0x000fc60000000800 */
[----:B------:R-:W-:Y:S01]  /*11140*/  IMAD.MOV.U32 R0, RZ, RZ, R6 ;  /* 0x000000ffff007224 */ /* 0x000fe200078e0006 */
[----:B------:R-:W-:Y:S01]  /*11150*/  @P1 SHF.R.U32.HI R0, RZ, UR4, R2 ;  /* 0x00000004ff001c19 */ /* 0x000fe20008011602 */
[----:B------:R-:W-:Y:S01]  /*11160*/  ULDC.64 UR4, c[0x0][0x2e0] ;  /* 0x0000b80000047ab9 */ /* 0x000fe20000000a00 */
[----:B------:R-:W-:Y:S01]  /*11170*/  IMAD.MOV.U32 R2, RZ, RZ, R4 ;  /* 0x000000ffff027224 */ /* 0x000fe200078e0004 */
[----:B------:R-:W-:Y:S01]  /*11180*/  PLOP3.LUT P1, PT, PT, PT, UP0, 0x80, 0x0 ;  /* 0x000000000000781c */ /* 0x000fe20003f2f008 */
[----:B------:R-:W-:Y:S02]  /*11190*/  IMAD R4, R21, UR4, RZ ;  /* 0x0000000415047c24 */ /* 0x000fe4000f8e02ff */
[----:B------:R-:W-:Y:S02]  /*111a0*/  IMAD.MOV R7, RZ, RZ, -R0 ;  /* 0x000000ffff077224 */ /* 0x000fe400078e0a00 */
[C---:B0-----:R-:W-:Y:S01]  /*111b0*/  IMAD R5, R20.reuse, UR5, R4 ;  /* 0x0000000514057c24 */ /* 0x041fe2000f8e0204 */
[----:B------:R-:W-:Y:S01]  /*111c0*/  SHF.R.S32.HI R4, RZ, 0x1f, R0 ;  /* 0x0000001fff047819 */ /* 0x000fe20000011400 */
[----:B------:R-:W-:Y:S01]  /*111d0*/  IMAD.WIDE.U32 R2, R20, UR4, R2 ;  /* 0x0000000414027c25 */ /* 0x000fe2000f8e0002 */
[----:B------:R-:W-:Y:S01]  /*111e0*/  ULDC.64 UR4, c[0x0][0x2d0] ;  /* 0x0000b40000047ab9 */ /* 0x000fe20000000a00 */
[----:B------:R-:W0:Y:S02]  /*111f0*/  S2R R20, SR_TID.X ;  /* 0x0000000000147919 */ /* 0x000e240000002100 */
[----:B------:R-:W-:-:S02]  /*11200*/  IMAD R4, R4, UR4, RZ ;  /* 0x0000000404047c24 */ /* 0x000fc4000f8e02ff */
[----:B------:R-:W-:Y:S02]  /*11210*/  IMAD.IADD R3, R3, 0x1, R5 ;  /* 0x0000000103037824 */ /* 0x000fe400078e0205 */
[C---:B------:R-:W-:Y:S02]  /*11220*/  IMAD R8, R0.reuse, UR5, R4 ;  /* 0x0000000500087c24 */ /* 0x040fe4000f8e0204 */
[----:B------:R-:W-:-:S04]  /*11230*/  IMAD.WIDE.U32 R4, R0, UR4, R2 ;  /* 0x0000000400047c25 */ /* 0x000fc8000f8e0002 */
[----:B-1----:R-:W-:Y:S02]  /*11240*/  IMAD R0, R9, R7, R6 ;  /* 0x0000000709007224 */ /* 0x002fe400078e0206 */
[----:B------:R-:W-:-:S03]  /*11250*/  IMAD.IADD R5, R5, 0x1, R8 ;  /* 0x0000000105057824 */ /* 0x000fc600078e0208 */
[----:B------:R-:W-:Y:S01]  /*11260*/  SHF.R.S32.HI R7, RZ, 0x1f, R0 ;  /* 0x0000001fff077819 */ /* 0x000fe20000011400 */
[----:B------:R-:W-:-:S04]  /*11270*/  IMAD.WIDE.U32 R4, R0, UR6, R4 ;  /* 0x0000000600047c25 */ /* 0x000fc8000f8e0004 */
[----:B------:R-:W-:-:S04]  /*11280*/  IMAD R7, R7, UR6, RZ ;  /* 0x0000000607077c24 */ /* 0x000fc8000f8e02ff */
[----:B------:R-:W-:Y:S01]  /*11290*/  IMAD R7, R0, UR7, R7 ;  /* 0x0000000700077c24 */ /* 0x000fe2000f8e0207 */
[----:B------:R-:W-:-:S04]  /*112a0*/  IADD3 R0, P0, R4, UR8, RZ ;  /* 0x0000000804007c10 */ /* 0x000fc8000ff1e0ff */
[----:B------:R-:W-:Y:S01]  /*112b0*/  IADD3.X R4, R5, UR9, R7, P0, !PT ;  /* 0x0000000905047c10 */ /* 0x000fe200087fe407 */
[----:B------:R-:W-:Y:S01]  /*112c0*/  VIADD R5, R6, 0x80 ;  /* 0x0000008006057836 */ /* 0x000fe20000000000 */
[----:B------:R-:W-:Y:S01]  /*112d0*/  PLOP3.LUT P0, PT, PT, PT, UP0, 0x80, 0x0 ;  /* 0x000000000000781c */ /* 0x000fe20003f0f008 */
[----:B0-----:R-:W-:Y:S02]  /*112e0*/  IMAD.SHL.U32 R20, R20, 0x10, RZ ;  /* 0x0000001014147824 */ /* 0x001fe400078e00ff */
[----:B------:R-:W-:-:S03]  /*112f0*/  IMAD.MOV.U32 R6, RZ, RZ, R5 ;  /* 0x000000ffff067224 */ /* 0x000fc600078e0005 */
[----:B------:R-:W-:-:S07]  /*11300*/  LOP3.LUT R20, R20, 0x10, RZ, 0xc0, !PT ;  /* 0x0000001014147812 */ /* 0x000fce00078ec0ff */
[----:B------:R-:W-:Y:S01]  /*11310*/  @P0 IMAD.HI.U32 R7, R5, UR10, RZ ;  /* 0x0000000a05070c27 */ /* 0x000fe2000f8e00ff */
[----:B------:R-:W-:-:S04]  /*11320*/  @UP0 ULDC UR10, c[0x0][0x450] ;  /* 0x00011400000a0ab9 */ /* 0x000fc80000000800 */
[----:B------:R-:W-:-:S05]  /*11330*/  @P1 SHF.R.U32.HI R6, RZ, UR10, R7 ;  /* 0x0000000aff061c19 */ /* 0x000fca0008011607 */
        /* <DEDUP_REMOVED lines=8> */
[----:B------:R-:W-:Y:S01]  /*113c0*/  SHF.R.S32.HI R6, RZ, 0x1f, R5 ;  /* 0x0000001fff067819 */ /* 0x000fe20000011405 */
[----:B------:R-:W-:Y:S01]  /*113d0*/  UMOV UR5, 0xffffffff ;  /* 0xffffffff00057882 */ /* 0x000fe20000000000 */
[----:B------:R-:W-:Y:S01]  /*113e0*/  ISETP.GE.AND P3, PT, R20, UR4, PT ;  /* 0x0000000414007c0c */ /* 0x000fe2000bf66270 */
[----:B------:R-:W-:Y:S02]  /*113f0*/  IMAD.IADD R3, R3, 0x1, R7 ;  /* 0x0000000103037824 */ /* 0x000fe400078e0207 */
[----:B------:R-:W-:-:S02]  /*11400*/  IMAD R6, R6, UR6, RZ ;  /* 0x0000000606067c24 */ /* 0x000fc4000f8e02ff */
[----:B------:R-:W-:-:S04]  /*11410*/  IMAD.WIDE.U32 R2, R5, UR6, R2 ;  /* 0x0000000605027c25 */ /* 0x000fc8000f8e0002 */
[----:B------:R-:W-:Y:S01]  /*11420*/  IMAD R6, R5, UR7, R6 ;  /* 0x0000000705067c24 */ /* 0x000fe2000f8e0206 */
[----:B------:R-:W-:-:S04]  /*11430*/  IADD3 R5, P0, R2, UR8, RZ ;  /* 0x0000000802057c10 */ /* 0x000fc8000ff1e0ff */
[----:B------:R-:W-:Y:S02]  /*11440*/  IADD3.X R6, R3, UR9, R6, P0, !PT ;  /* 0x0000000903067c10 */ /* 0x000fe400087fe406 */
[----:B------:R-:W-:Y:S01]  /*11450*/  ISETP.GE.AND P0, PT, R25, UR4, PT ;  /* 0x0000000419007c0c */ /* 0x000fe2000bf06270 */
[----:B------:R-:W-:-:S12]  /*11460*/  BRA.DIV UR5, `(.L_x_11883) ;  /* 0x0000002a052c7947 */ /* 0x000fd8000b800000 */
[----:B------:R-:W0:Y:S01]  /*11470*/  SHFL.IDX PT, R3, R0, RZ, 0x1e1f ;  /* 0x001e1fff00037589 */ /* 0x000e2200000e0000 */
[----:B------:R-:W-:Y:S01]  /*11480*/  ULDC UR4, c[0x0][0x288] ;  /* 0x0000a20000047ab9 */ /* 0x000fe20000000800 */
[----:B------:R-:W-:Y:S02]  /*11490*/  VIADD R8, R27, UR43 ;  /* 0x0000002b1b087c36 */ /* 0x000fe40008000000 */
[----:B------:R-:W1:Y:S01]  /*114a0*/  SHFL.IDX PT, R2, R4, RZ, 0x1e1f ;  /* 0x001e1fff04027589 */ /* 0x000e6200000e0000 */
[----:B------:R-:W-:Y:S02]  /*114b0*/  IMAD R7, R9, UR4, RZ ;  /* 0x0000000409077c24 */ /* 0x000fe4000f8e02ff */
[C---:B------:R-:W-:Y:S01]  /*114c0*/  VIADD R10, R8.reuse, 0x40 ;  /* 0x00000040080a7836 */ /* 0x040fe20000000000 */
[----:B------:R-:W2:Y:S02]  /*114d0*/  SHFL.IDX PT, R14, R0, 0x1, 0x1e1f ;  /* 0x003e1f00000e7f89 */ /* 0x000ea400000e0000 */
[----:B------:R-:W-:-:S02]  /*114e0*/  ISETP.GE.AND P1, PT, R8, R7, PT ;  /* 0x000000070800720c */ /* 0x000fc40003f26270 */
[----:B------:R-:W3:Y:S04]  /*114f0*/  SHFL.IDX PT, R4, R4, 0x1, 0x1e1f ;  /* 0x003e1f0004047f89 */ /* 0x000ee800000e0000 */
[----:B------:R-:W4:Y:S07]  /*11500*/  SHFL.IDX PT, R6, R6, RZ, 0x1e1f ;  /* 0x001e1fff06067589 */ /* 0x000f2e00000e0000 */
[----:B0-----:R-:W-:-:S05]  /*11510*/  @!P1 IADD3 R9, P4, R20, R3, RZ ;  /* 0x0000000314099210 */ /* 0x001fca0007f9e0ff */
[----:B-1----:R-:W-:Y:S02]  /*11520*/  @!P1 IMAD.X R3, RZ, RZ, R2, P4 ;  /* 0x000000ffff039224 */ /* 0x002fe400020e0602 */
[----:B------:R-:W-:-:S05]  /*11530*/  @!P1 IMAD.MOV.U32 R2, RZ, RZ, R9 ;  /* 0x000000ffff029224 */ /* 0x000fca00078e0009 */
[----:B------:R-:W-:Y:S04]  /*11540*/  @!P1 LDGSTS.E.BYPASS.LTC128B.128 [R22+0xc400], desc[UR36][R2.64], !P3 ;  /* 0x0c40000002169fae */ /* 0x000fe8000d901d64 */
[----:B------:R-:W-:Y:S04]  /*11550*/  @!P1 LDGSTS.E.BYPASS.LTC128B.128 [R22+0xdc00], desc[UR36][R2.64+0x20], !P2 ;  /* 0x0dc0002002169fae */ /* 0x000fe8000d101d64 */
[----:B------:R0:W-:Y:S01]  /*11560*/  @!P1 LDGSTS.E.BYPASS.LTC128B.128 [R22+0xf400], desc[UR36][R2.64+0x40], !P0 ;  /* 0x0f40004002169fae */ /* 0x0001e2000c101d64 */
[----:B------:R-:W-:-:S13]  /*11570*/  ISETP.GE.AND P1, PT, R10, R7, PT ;  /* 0x000000070a00720c */ /* 0x000fda0003f26270 */
[----:B--2---:R-:W-:-:S05]  /*11580*/  @!P1 IADD3 R14, P4, R20, R14, RZ ;  /* 0x0000000e140e9210 */ /* 0x004fca0007f9e0ff */
[----:B---3--:R-:W-:Y:S02]  /*11590*/  @!P1 IMAD.X R9, RZ, RZ, R4, P4 ;  /* 0x000000ffff099224 */ /* 0x008fe400020e0604 */
[----:B0-----:R-:W-:Y:S02]  /*115a0*/  @!P1 IMAD.MOV.U32 R2, RZ, RZ, R14 ;  /* 0x000000ffff029224 */ /* 0x001fe400078e000e */
[----:B------:R-:W-:Y:S01]  /*115b0*/  @!P1 IMAD.MOV.U32 R3, RZ, RZ, R9 ;  /* 0x000000ffff039224 */ /* 0x000fe200078e0009 */
[----:B------:R0:W1:Y:S04]  /*115c0*/  SHFL.IDX PT, R14, R5, RZ, 0x1e1f ;  /* 0x001e1fff050e7589 */ /* 0x00006800000e0000 */
[----:B------:R0:W-:Y:S04]  /*115d0*/  @!P1 LDGSTS.E.BYPASS.LTC128B.128 [R22+0xcc00], desc[UR36][R2.64], !P3 ;  /* 0x0cc0000002169fae */ /* 0x0001e8000d901d64 */
[----:B------:R0:W-:Y:S04]  /*115e0*/  @!P1 LDGSTS.E.BYPASS.LTC128B.128 [R22+0xe400], desc[UR36][R2.64+0x20], !P2 ;  /* 0x0e40002002169fae */ /* 0x0001e8000d101d64 */
[----:B----4-:R0:W-:Y:S02]  /*115f0*/  @!P1 LDGSTS.E.BYPASS.LTC128B.128 [R22+0xfc00], desc[UR36][R2.64+0x40], !P0 ;  /* 0x0fc0004002169fae */ /* 0x0101e4000c101d64 */
.L_x_11946:
        /* <DEDUP_REMOVED lines=12> */
.L_x_11885:
[----:B------:R-:W-:Y:S05]  /*116c0*/  BSYNC B0 ;  /* 0x0000000000007941 */ /* 0x000fea0003800000 */
.L_x_11884:
[----:B------:R-:W-:Y:S01]  /*116d0*/  NOP ;  /* 0x0000000000007918 */ /* 0x000fe20000000000 */
[----:B------:R-:W-:Y:S01]  /*116e0*/  SYNCS.ARRIVE.TRANS64.RED.A0T1 RZ, [UR48+0x17000], RZ ;  /* 0x017000ffffff79a7 */ /* 0x000fe20008200430 */
[----:B------:R-:W-:Y:S01]  /*116f0*/  IMAD.MOV.U32 R0, RZ, RZ, 0x1 ;  /* 0x00000001ff007424 */ /* 0x000fe200078e00ff */
[----:B------:R-:W-:Y:S04]  /*11700*/  ARRIVES.LDGSTSBAR.64.TRANSCNT [UR48+0x17000] ;  /* 0x01700000ff0079b0 */ /* 0x000fe80008000ab0 */
[----:B------:R-:W-:Y:S01]  /*11710*/  SHF.L.U32 R0, R0, 0x1f, RZ ;  /* 0x0000001f00007819 */ /* 0x000fe200000006ff */
[----:B------:R-:W-:Y:S01]  /*11720*/  NOP ;  /* 0x0000000000007918 */ /* 0x000fe20000000000 */
[----:B------:R-:W-:Y:S01]  /*11730*/  SYNCS.ARRIVE.TRANS64.A1T0 RZ, [UR48+0x17000], RZ ;  /* 0x017000ffffff79a7 */ /* 0x000fe20008100030 */
[----:B------:R-:W-:-:S05]  /*11740*/  VIADD R17, R17, 0xfffffffe ;  /* 0xfffffffe11117836 */ /* 0x000fca0000000000 */
[----:B------:R-:W-:Y:S01]  /*11750*/  ISETP.GE.AND P0, PT, R17, UR51, PT ;  /* 0x0000003311007c0c */ /* 0x000fe2000bf06270 */
[----:B------:R-:W3:Y:S02]  /*11760*/  SYNCS.PHASECHK.TRANS64.TRYWAIT P1, [UR48+0x17020], R0 ;  /* 0x01702000ff0075a7 */ /* 0x000ee40008020170 */
[----:B---3--:R-:W-:Y:S10]  /*11770*/  @!P1 BRA `(.L_x_11886) ;  /* 0x0000002800549947 */ /* 0x008ff40003800000 */
.L_x_11947:
[----:B------:R-:W-:Y:S01]  /*11780*/  IMAD.MOV.U32 R20, RZ, RZ, 0x1 ;  /* 0x00000001ff147424 */ /* 0x000fe200078e00ff */
[----:B------:R-:W-:Y:S06]  /*11790*/  @!P0 BRA `(.L_x_11887) ;  /* 0x0000001000788947 */ /* 0x000fec0003800000 */
[----:B0-2---:R-:W0:Y:S01]  /*117a0*/  S2R R2, SR_TID.X ;  /* 0x0000000000027919 */ /* 0x005e220000002100 */
[----:B------:R-:W-:Y:S01]  /*117b0*/  UIADD3 UR4, UR47, 0x1, URZ ;  /* 0x000000012f047890 */ /* 0x000fe2000fffe03f */
[----:B------:R-:W-:Y:S01]  /*117c0*/  LOP3.LUT R3, RZ, UR45, RZ, 0x33, !PT ;  /* 0x0000002dff037c12 */ /* 0x000fe2000f8e33ff */
[----:B------:R-:W-:Y:S01]  /*117d0*/  IMAD.MOV.U32 R6, RZ, RZ, 0x1 ;  /* 0x00000001ff067424 */ /* 0x000fe200078e00ff */
[----:B------:R-:W2:Y:S01]  /*117e0*/  S2R R4, SR_TID.X ;  /* 0x0000000000047919 */ /* 0x000ea20000002100 */
[----:B------:R-:W-:Y:S01]  /*117f0*/  UIMAD UR4, UR4, UR39, URZ ;  /* 0x00000027040472a4 */ /* 0x000fe2000f8e023f */
[----:B------:R-:W-:-:S05]  /*11800*/  LOP3.LUT R5, RZ, UR44, RZ, 0x33, !PT ;  /* 0x0000002cff057c12 */ /* 0x000fca000f8e33ff */
[----:B------:R-:W-:-:S04]  /*11810*/  LOP3.LUT R0, RZ, UR4, RZ, 0x33, !PT ;  /* 0x00000004ff007c12 */ /* 0x000fc8000f8e33ff */
        /* <DEDUP_REMOVED lines=11> */
[----:B------:R-:W-:Y:S02]  /*118d0*/  IMAD R17, R0, -0x80, R17 ;  /* 0xffffff8000117824 */ /* 0x000fe400078e0211 */
[----:B------:R-:W-:-:S07]  /*118e0*/  IMAD.MOV.U32 R4, RZ, RZ, RZ ;  /* 0x000000ffff047224 */ /* 0x000fce00078e00ff */
.L_x_11902:
[----:B------:R-:W2:Y:S01]  /*118f0*/  LDL R5, [R1+0x4] ;  /* 0x0000040001057983 */ /* 0x000ea20000100800 */
[----:B0-----:R-:W0:Y:S01]  /*11900*/  LDC R0, c[0x0][0x430] ;  /* 0x00010c00ff007b82 */ /* 0x001e220000000800 */
[----:B------:R-:W-:Y:S01]  /*11910*/  IMAD.MOV.U32 R7, RZ, RZ, R17 ;  /* 0x000000ffff077224 */ /* 0x000fe200078e0011 */
[----:B------:R-:W-:Y:S01]  /*11920*/  ULDC.64 UR4, c[0x0][0x428] ;  /* 0x00010a0000047ab9 */ /* 0x000fe20000000a00 */
[----:B0-----:R-:W-:-:S13]  /*11930*/  ISETP.NE.AND P0, PT, R0, 0x1, PT ;  /* 0x000000010000780c */ /* 0x001fda0003f05270 */
[----:B------:R-:W0:Y:S08]  /*11940*/  @P0 LDC R0, c[0x0][0x434] ;  /* 0x00010d00ff000b82 */ /* 0x000e300000000800 */
[----:B------:R-:W3:Y:S01]  /*11950*/  @P0 LDC R3, c[0x0][0x438] ;  /* 0x00010e00ff030b82 */ /* 0x000ee20000000800 */
[----:B0-----:R-:W-:-:S05]  /*11960*/  @P0 IMAD.HI.U32 R0, R17, R0, RZ ;  /* 0x0000000011000227 */ /* 0x001fca00078e00ff */
[----:B---3--:R-:W-:-:S04]  /*11970*/  @P0 SHF.R.U32.HI R7, RZ, R3, R0 ;  /* 0x00000003ff070219 */ /* 0x008fc80000011600 */
[--C-:B------:R-:W-:Y:S01]  /*11980*/  SHF.R.S32.HI R3, RZ, 0x1f, R7.reuse ;  /* 0x0000001fff037819 */ /* 0x100fe20000011407 */
[----:B------:R-:W-:-:S04]  /*11990*/  IMAD.MOV.U32 R2, RZ, RZ, R7 ;  /* 0x000000ffff027224 */ /* 0x000fc800078e0007 */
[----:B------:R-:W-:-:S04]  /*119a0*/  IMAD.WIDE.U32 R2, R29, UR4, R2 ;  /* 0x000000041d027c25 */ /* 0x000fc8000f8e0002 */
[----:B--2---:R-:W-:-:S04]  /*119b0*/  IMAD R0, R5, UR4, RZ ;  /* 0x0000000405007c24 */ /* 0x004fc8000f8e02ff */
[----:B------:R-:W-:Y:S01]  /*119c0*/  IMAD R5, R29, UR5, R0 ;  /* 0x000000051d057c24 */ /* 0x000fe2000f8e0200 */
[----:B------:R-:W-:Y:S02]  /*119d0*/  ULDC.64 UR4, c[0x0][0x418] ;  /* 0x0001060000047ab9 */ /* 0x000fe40000000a00 */
[----:B------:R-:W-:Y:S01]  /*119e0*/  LEA R8, P0, R2, UR4, 0x2 ;  /* 0x0000000402087c11 */ /* 0x000fe2000f8010ff */
[----:B------:R-:W-:-:S05]  /*119f0*/  IMAD.IADD R3, R5, 0x1, R3 ;  /* 0x0000000105037824 */ /* 0x000fca00078e0203 */
[----:B------:R-:W-:-:S05]  /*11a00*/  LEA.HI.X R9, R2, UR5, R3, 0x2, P0 ;  /* 0x0000000502097c11 */ /* 0x000fca00080f1403 */
[----:B------:R-:W2:Y:S01]  /*11a10*/  LDG.E R8, desc[UR36][R8.64] ;  /* 0x0000002408087981 */ /* 0x000ea2000c1e1900 */
        /* <DEDUP_REMOVED lines=10> */
[----:B--2---:R-:W-:Y:S01]  /*11ac0*/  SHF.R.S32.HI R18, RZ, 0x1f, R8 ;  /* 0x0000001fff127819 */ /* 0x004fe20000011408 */
[----:B------:R-:W-:Y:S06]  /*11ad0*/  @!P2 BRA `(.L_x_11888) ;  /* 0x000000000004a947 */ /* 0x000fec0003800000 */
[----:B------:R-:W-:Y:S01]  /*11ae0*/  BPT.TRAP 0x1 ;  /* 0x000000040000795c */ /* 0x000fe20000300000 */
.L_x_11888:
[----:B------:R-:W-:Y:S02]  /*11af0*/  LEA R5, R0, UR48, 0x3 ;  /* 0x0000003000057c11 */ /* 0x000fe4000f8e18ff */
[----:B------:R-:W-:-:S04]  /*11b00*/  SHF.L.U32 R10, R20, 0x1f, RZ ;  /* 0x0000001f140a7819 */ /* 0x000fc800000006ff */
[----:B------:R-:W0:Y:S02]  /*11b10*/  SYNCS.PHASECHK.TRANS64.TRYWAIT P1, [R5+URZ+0x17080], R10 ;  /* 0x0170800a050075a7 */ /* 0x000e24000802017f */
[----:B0-----:R-:W-:Y:S05]  /*11b20*/  @!P1 BRA `(.L_x_11889) ;  /* 0x0000002400809947 */ /* 0x001fea0003800000 */
.L_x_11948:
[----:B------:R-:W-:Y:S01]  /*11b30*/  ULDC UR4, c[0x0][0x430] ;  /* 0x00010c0000047ab9 */ /* 0x000fe20000000800 */
[----:B------:R-:W2:Y:S01]  /*11b40*/  S2R R25, SR_TID.X ;  /* 0x0000000000197919 */ /* 0x000ea20000002100 */
        /* <DEDUP_REMOVED lines=17> */
[----:B--2---:R-:W-:Y:S02]  /*11c60*/  IMAD.SHL.U32 R25, R25, 0x10, RZ ;  /* 0x0000001019197824 */ /* 0x004fe400078e00ff */
        /* <DEDUP_REMOVED lines=13> */
[----:B------:R-:W2:Y:S01]  /*11d40*/  S2R R11, SR_TID.X ;  /* 0x00000000000b7919 */ /* 0x000ea20000002100 */
[----:B------:R-:W-:Y:S01]  /*11d50*/  IMAD R25, R0, 0x3000, R22 ;  /* 0x0000300000197824 */ /* 0x000fe200078e0216 */
[----:B------:R-:W3:Y:S04]  /*11d60*/  SHFL.IDX PT, R2, R21, RZ, 0x1e1f ;  /* 0x001e1fff15027589 */ /* 0x000ee800000e0000 */
[----:B------:R-:W4:Y:S04]  /*11d70*/  SHFL.IDX PT, R3, R27, RZ, 0x1e1f ;  /* 0x001e1fff1b037589 */ /* 0x000f2800000e0000 */
[----:B------:R-:W0:Y:S01]  /*11d80*/  SHFL.IDX PT, R27, R27, 0x1, 0x1e1f ;  /* 0x003e1f001b1b7f89 */ /* 0x000e2200000e0000 */
[----:B--2---:R-:W-:-:S05]  /*11d90*/  IMAD.SHL.U32 R11, R11, 0x10, RZ ;  /* 0x000000100b0b7824 */ /* 0x004fca00078e00ff */
[----:B------:R-:W-:-:S04]  /*11da0*/  LOP3.LUT R11, R11, 0x10, RZ, 0xc0, !PT ;  /* 0x000000100b0b7812 */ /* 0x000fc800078ec0ff */
[----:B---3--:R-:W-:-:S05]  /*11db0*/  IADD3 R2, P1, R11, R2, RZ ;  /* 0x000000020b027210 */ /* 0x008fca0007f3e0ff */
[----:B----4-:R-:W-:-:S05]  /*11dc0*/  IMAD.X R3, RZ, RZ, R3, P1 ;  /* 0x000000ffff037224 */ /* 0x010fca00008e0603 */
[----:B------:R-:W-:Y:S04]  /*11dd0*/  LDGSTS.E.BYPASS.LTC128B.128 [R25+0x6400], desc[UR36][R2.64], !P4 ;  /* 0x0640000002197fae */ /* 0x000fe8000e101d64 */
[----:B------:R-:W-:Y:S04]  /*11de0*/  LDGSTS.E.BYPASS.LTC128B.128 [R25+0x7400], desc[UR36][R2.64+0x20], !P3 ;  /* 0x0740002002197fae */ /* 0x000fe8000d901d64 */
[----:B------:R2:W-:Y:S04]  /*11df0*/  LDGSTS.E.BYPASS.LTC128B.128 [R25+0x8400], desc[UR36][R2.64+0x40], !P2 ;  /* 0x0840004002197fae */ /* 0x0005e8000d101d64 */
[----:B0-2---:R2:W3:Y:S02]  /*11e00*/  SHFL.IDX PT, R2, R21, 0x1, 0x1e1f ;  /* 0x003e1f0015027f89 */ /* 0x0054e400000e0000 */
.L_x_11954:
        /* <DEDUP_REMOVED lines=21> */
.L_x_11891:
[----:B------:R0:W-:Y:S01]  /*11f60*/  SYNCS.ARRIVE.TRANS64.A1T0 RZ, [R5+URZ+0x17070], RZ ;  /* 0x017070ff05ff79a7 */ /* 0x0001e2000810003f */
[----:B------:R-:W-:Y:S05]  /*11f70*/  @!P2 BRA `(.L_x_11892) ;  /* 0x000000000004a947 */ /* 0x000fea0003800000 */
[----:B------:R-:W-:Y:S01]  /*11f80*/  BPT.TRAP 0x1 ;  /* 0x000000040000795c */ /* 0x000fe20000300000 */
.L_x_11892:
[----:B------:R-:W3:Y:S02]  /*11f90*/  SYNCS.PHASECHK.TRANS64.TRYWAIT P1, [R5+URZ+0x17040], R10 ;  /* 0x0170400a050075a7 */ /* 0x000ee4000802017f */
[----:B---3--:R-:W-:Y:S05]  /*11fa0*/  @!P1 BRA `(.L_x_11893) ;  /* 0x0000002400109947 */ /* 0x008fea0003800000 */
.L_x_11955:
[----:B--2---:R-:W2:Y:S01]  /*11fb0*/  S2R R21, SR_TID.X ;  /* 0x0000000000157919 */ /* 0x004ea20000002100 */
[----:B------:R-:W-:Y:S01]  /*11fc0*/  ULDC.64 UR4, c[0x0][0x300] ;  /* 0x0000c00000047ab9 */ /* 0x000fe20000000a00 */
[----:B------:R-:W-:Y:S01]  /*11fd0*/  R2UR UR6, R28 ;  /* 0x000000001c0672ca */ /* 0x000fe200000e0000 */
[----:B------:R-:W-:Y:S01]  /*11fe0*/  IMAD R2, R9, UR4, RZ ;  /* 0x0000000409027c24 */ /* 0x000fe2000f8e02ff */
[----:B------:R-:W4:Y:S01]  /*11ff0*/  LDC R11, c[0x0][0x2f4] ;  /* 0x0000bd00ff0b7b82 */ /* 0x000f220000000800 */
        /* <DEDUP_REMOVED lines=18> */
[----:B--2---:R-:W-:-:S03]  /*12120*/  IMAD.SHL.U32 R21, R21, 0x10, RZ ;  /* 0x0000001015157824 */ /* 0x004fc600078e00ff */
[----:B------:R-:W-:Y:S01]  /*12130*/  IADD3.X R9, R9, UR4, R3, P1, !PT ;  /* 0x0000000409097c10 */ /* 0x000fe20008ffe403 */
[----:B------:R-:W-:Y:S01]  /*12140*/  UMOV UR4, 0xffffffff ;  /* 0xffffffff00047882 */ /* 0x000fe20000000000 */
[----:B------:R-:W-:-:S04]  /*12150*/  LOP3.LUT R21, R21, 0x10, RZ, 0xc0, !PT ;  /* 0x0000001015157812 */ /* 0x000fc800078ec0ff */
[----:B----4-:R-:W-:Y:S01]  /*12160*/  ISETP.GE.AND P4, PT, R21, R11, PT ;  /* 0x0000000b1500720c */ /* 0x010fe20003f86270 */
[----:B------:R-:W-:-:S12]  /*12170*/  BRA.DIV UR4, `(.L_x_11894) ;  /* 0x0000002204b07947 */ /* 0x000fd8000b800000 */
[----:B---3--:R-:W2:Y:S04]  /*12180*/  LDL R10, [R1] ;  /* 0x00000000010a7983 */ /* 0x008ea80000100800 */
[----:B-1----:R-:W1:Y:S04]  /*12190*/  SHFL.IDX PT, R14, R7, RZ, 0x1e1f ;  /* 0x001e1fff070e7589 */ /* 0x002e6800000e0000 */
[----:B------:R-:W3:Y:S04]  /*121a0*/  SHFL.IDX PT, R3, R9, RZ, 0x1e1f ;  /* 0x001e1fff09037589 */ /* 0x000ee800000e0000 */
[----:B------:R-:W4:Y:S01]  /*121b0*/  SHFL.IDX PT, R9, R9, 0x1, 0x1e1f ;  /* 0x003e1f0009097f89 */ /* 0x000f2200000e0000 */
[----:B-1----:R-:W-:-:S03]  /*121c0*/  IADD3 R2, P1, R21, R14, RZ ;  /* 0x0000000e15027210 */ /* 0x002fc60007f3e0ff */
[----:B------:R1:W0:Y:S02]  /*121d0*/  SHFL.IDX PT, R14, R7, 0x1, 0x1e1f ;  /* 0x003e1f00070e7f89 */ /* 0x00022400000e0000 */
[----:B---3--:R-:W-:Y:S02]  /*121e0*/  IMAD.X R3, RZ, RZ, R3, P1 ;  /* 0x000000ffff037224 */ /* 0x008fe400008e0603 */
[----:B--2---:R-:W-:-:S04]  /*121f0*/  IMAD R8, R0, 0x3000, R10 ;  /* 0x0000300000087824 */ /* 0x004fc800078e020a */
[----:B------:R-:W-:-:S05]  /*12200*/  VIADD R8, R8, UR48 ;  /* 0x0000003008087c36 */ /* 0x000fca0008000000 */
[----:B------:R1:W-:Y:S04]  /*12210*/  LDGSTS.E.BYPASS.LTC128B.128 [R8+0x10c00], desc[UR36][R2.64], !P4 ;  /* 0x10c0000002087fae */ /* 0x0003e8000e101d64 */
[----:B------:R1:W-:Y:S04]  /*12220*/  LDGSTS.E.BYPASS.LTC128B.128 [R8+0x11c00], desc[UR36][R2.64+0x20], !P3 ;  /* 0x11c0002002087fae */ /* 0x0003e8000d901d64 */
[----:B0---4-:R1:W-:Y:S02]  /*12230*/  LDGSTS.E.BYPASS.LTC128B.128 [R8+0x12c00], desc[UR36][R2.64+0x40], !P2 ;  /* 0x12c0004002087fae */ /* 0x0113e4000d101d64 */
.L_x_11961:
        /* <DEDUP_REMOVED lines=18> */
.L_x_11895:
[----:B------:R-:W-:Y:S01]  /*12360*/  IMAD.U32 R2, RZ, RZ, UR38 ;  /* 0x00000026ff027e24 */ /* 0x000fe2000f8e00ff */
[----:B------:R0:W-:Y:S04]  /*12370*/  SYNCS.ARRIVE.TRANS64.A1T0 RZ, [R5+URZ+0x17030], RZ ;  /* 0x017030ff05ff79a7 */ /* 0x0001e8000810003f */
[----:B------:R-:W-:-:S04]  /*12380*/  LOP3.LUT R2, R2, 0x1, RZ, 0xfc, !PT ;  /* 0x0000000102027812 */ /* 0x000fc800078efcff */
[----:B------:R-:W-:-:S13]  /*12390*/  ISETP.NE.AND P1, PT, R2, 0x3, PT ;  /* 0x000000030200780c */ /* 0x000fda0003f25270 */
[----:B0-----:R-:W-:Y:S05]  /*123a0*/  @!P1 BRA `(.L_x_11896) ;  /* 0x0000000000049947 */ /* 0x001fea0003800000 */
[----:B------:R-:W-:Y:S01]  /*123b0*/  BPT.TRAP 0x1 ;  /* 0x000000040000795c */ /* 0x000fe20000300000 */
.L_x_11896:
[----:B------:R-:W-:Y:S02]  /*123c0*/  LOP3.LUT R2, R6, 0x1, RZ, 0x3c, !PT ;  /* 0x0000000106027812 */ /* 0x000fe400078e3cff */
[----:B------:R-:W-:Y:S02]  /*123d0*/  LEA R3, R4, UR48, 0x3 ;  /* 0x0000003004037c11 */ /* 0x000fe4000f8e18ff */
[----:B------:R-:W-:-:S04]  /*123e0*/  SHF.L.U32 R2, R2, 0x1f, RZ ;  /* 0x0000001f02027819 */ /* 0x000fc800000006ff */
[----:B------:R-:W0:Y:S02]  /*123f0*/  SYNCS.PHASECHK.TRANS64.TRYWAIT P2, [R3+URZ+0x17070], R2 ;  /* 0x01707002030075a7 */ /* 0x000e24000804017f */
[----:B0-----:R-:W-:Y:S05]  /*12400*/  @!P2 BRA `(.L_x_11897) ;  /* 0x0000002000a8a947 */ /* 0x001fea0003800000 */
.L_x_11962:
[----:B------:R-:W-:-:S06]  /*12410*/  ULOP3.LUT UR4, UR38, 0x2, URZ, 0xfc, !UPT ;  /* 0x0000000226047892 */ /* 0x000fcc000f8efc3f */
[----:B------:R-:W-:-:S05]  /*12420*/  IMAD.U32 R5, RZ, RZ, UR4 ;  /* 0x00000004ff057e24 */ /* 0x000fca000f8e00ff */
[----:B------:R-:W-:-:S13]  /*12430*/  ISETP.NE.AND P2, PT, R5, 0x3, PT ;  /* 0x000000030500780c */ /* 0x000fda0003f45270 */
[----:B------:R-:W-:Y:S05]  /*12440*/  @!P2 BRA `(.L_x_11898) ;  /* 0x000000000004a947 */ /* 0x000fea0003800000 */
[----:B------:R-:W-:Y:S01]  /*12450*/  BPT.TRAP 0x1 ;  /* 0x000000040000795c */ /* 0x000fe20000300000 */
.L_x_11898:
[----:B------:R-:W-:Y:S01]  /*12460*/  SHF.L.U32 R6, R6, 0x1f, RZ ;  /* 0x0000001f06067819 */ /* 0x000fe200000006ff */
[----:B0-----:R-:W-:-:S03]  /*12470*/  IMAD R2, R4, 0x3000, RZ ;  /* 0x0000300004027824 */ /* 0x001fc600078e02ff */
[----:B------:R-:W0:Y:S02]  /*12480*/  SYNCS.PHASECHK.TRANS64.TRYWAIT P2, [R3+URZ+0x17060], R6 ;  /* 0x01706006030075a7 */ /* 0x000e24000804017f */
[----:B0-----:R-:W-:Y:S05]  /*12490*/  @!P2 BRA `(.L_x_11899) ;  /* 0x000000200098a947 */ /* 0x001fea0003800000 */
.L_x_11963:
[----:B------:R-:W-:Y:S01]  /*124a0*/  LOP3.LUT R12, R2, R24, RZ, 0xfc, !PT ;  /* 0x00000018020c7212 */ /* 0x000fe200078efcff */
[----:B------:R-:W-:Y:S05]  /*124b0*/  WARPSYNC.ALL ;  /* 0x0000000000007948 */ /* 0x000fea0003800000 */
[----:B0-----:R-:W0:Y:S01]  /*124c0*/  LDSM.16.MT88.4 R4, [R12+UR48+0x6400] ;  /* 0x006400300c04783b */ /* 0x001e220008004200 */
[----:B------:R-:W-:Y:S01]  /*124d0*/  ULOP3.LUT UR4, UR38, 0x2, URZ, 0xfc, !UPT ;  /* 0x0000000226047892 */ /* 0x000fe2000f8efc3f */
[----:B------:R-:W1:Y:S02]  /*124e0*/  S2R R15, SR_TID.X ;  /* 0x00000000000f7919 */ /* 0x000e640000002100 */
[----:B-1----:R-:W-:Y:S01]  /*124f0*/  LOP3.LUT P2, RZ, R15, 0x4, RZ, 0xc0, !PT ;  /* 0x000000040fff7812 */ /* 0x002fe2000784c0ff */
[----:B------:R-:W-:Y:S01]  /*12500*/  IMAD.MOV.U32 R15, RZ, RZ, 0x40 ;  /* 0x00000040ff0f7424 */ /* 0x000fe200078e00ff */
[----:B0-----:R-:W-:-:S02]  /*12510*/  PRMT R8, R4, 0x6420, R5 ;  /* 0x0000642004087816 */ /* 0x001fc40000000005 */
[----:B------:R-:W-:Y:S02]  /*12520*/  PRMT R9, R4, 0x7531, R5 ;  /* 0x0000753104097816 */ /* 0x000fe40000000005 */
[----:B------:R-:W-:Y:S02]  /*12530*/  LOP3.LUT R4, R2, R23, RZ, 0xfc, !PT ;  /* 0x0000001702047212 */ /* 0x000fe400078efcff */
[C-C-:B------:R-:W-:Y:S02]  /*12540*/  PRMT R10, R6.reuse, 0x6420, R7.reuse ;  /* 0x00006420060a7816 */ /* 0x140fe40000000007 */
[----:B------:R-:W-:Y:S01]  /*12550*/  PRMT R11, R6, 0x7531, R7 ;  /* 0x00007531060b7816 */ /* 0x000fe20000000007 */
[----:B------:R-:W-:Y:S01]  /*12560*/  IMAD.IADD R4, R4, 0x1, R19 ;  /* 0x0000000104047824 */ /* 0x000fe200078e0213 */
[----:B------:R-:W-:-:S04]  /*12570*/  SEL R15, R15, 0xffffffc0, !P2 ;  /* 0xffffffc00f0f7807 */ /* 0x000fc80005000000 */
[----:B------:R0:W-:Y:S01]  /*12580*/  STSM.16.M88.4 [R4], R8 ;  /* 0x0000000804007844 */ /* 0x0001e20000000200 */
[----:B------:R-:W-:Y:S02]  /*12590*/  IMAD.IADD R15, R15, 0x1, R23 ;  /* 0x000000010f0f7824 */ /* 0x000fe400078e0217 */
        /* <DEDUP_REMOVED lines=10> */
[----:B0-----:R-:W-:Y:S01]  /*12640*/  VIADD R10, R2, 0x2000 ;  /* 0x00002000020a7836 */ /* 0x001fe20000000000 */
[----:B------:R-:W-:Y:S01]  /*12650*/  IADD3 R2, R19, R15, R2 ;  /* 0x0000000f13027210 */ /* 0x000fe20007ffe002 */
[----:B------:R-:W-:-:S03]  /*12660*/  IMAD.U32 R15, RZ, RZ, UR4 ;  /* 0x00000004ff0f7e24 */ /* 0x000fc6000f8e00ff */
[----:B------:R-:W-:Y:S02]  /*12670*/  LOP3.LUT R14, R10, R24, RZ, 0xfc, !PT ;  /* 0x000000180a0e7212 */ /* 0x000fe400078efcff */
[----:B------:R-:W-:-:S03]  /*12680*/  ISETP.NE.AND P2, PT, R15, 0x3, PT ;  /* 0x000000030f00780c */ /* 0x000fc60003f45270 */
        /* <DEDUP_REMOVED lines=34> */
.L_x_11900:
[----:B-1----:R1:W-:Y:S01]  /*128b0*/  SYNCS.ARRIVE.TRANS64.A1T0 RZ, [R3+URZ+0x17050], RZ ;  /* 0x017050ff03ff79a7 */ /* 0x0023e2000810003f */
[----:B------:R-:W-:Y:S06]  /*128c0*/  BAR.SYNC.DEFER_BLOCKING 0x2, 0x80 ;  /* 0x0082000000007b1d */ /* 0x000fec0000010000 */
[----:B------:R-:W-:Y:S05]  /*128d0*/  @!P1 BRA `(.L_x_11901) ;  /* 0x0000000000049947 */ /* 0x000fea0003800000 */
[----:B------:R-:W-:Y:S01]  /*128e0*/  BPT.TRAP 0x1 ;  /* 0x000000040000795c */ /* 0x000fe20000300000 */
.L_x_11901:
        /* <DEDUP_REMOVED lines=9> */
.L_x_11887:
[----:B0-----:R-:W-:-:S07]  /*12980*/  IMAD.MOV.U32 R0, RZ, RZ, RZ ;  /* 0x000000ffff007224 */ /* 0x001fce00078e00ff */
.L_x_11903:
[----:B------:R-:W-:-:S06]  /*12990*/  ULOP3.LUT UR4, UR38, 0x1, URZ, 0xfc, !UPT ;  /* 0x0000000126047892 */ /* 0x000fcc000f8efc3f */
[----:B--2---:R-:W-:-:S05]  /*129a0*/  IMAD.U32 R2, RZ, RZ, UR4 ;  /* 0x00000004ff027e24 */ /* 0x004fca000f8e00ff */
[----:B------:R-:W-:-:S13]  /*129b0*/  ISETP.NE.AND P1, PT, R2, 0x3, PT ;  /* 0x000000030200780c */ /* 0x000fda0003f25270 */
[----:B------:R-:W-:Y:S05]  /*129c0*/  @!P1 BRA `(.L_x_11904) ;  /* 0x0000000000049947 */ /* 0x000fea0003800000 */
[----:B------:R-:W-:Y:S01]  /*129d0*/  BPT.TRAP 0x1 ;  /* 0x000000040000795c */ /* 0x000fe20000300000 */
.L_x_11904:
[----:B------:R-:W-:Y:S01]  /*129e0*/  LOP3.LUT R2, R20, 0x1, RZ, 0x3c, !PT ;  /* 0x0000000114027812 */ /* 0x000fe200078e3cff */
[----:B------:R-:W-:Y:S01]  /*129f0*/  BSSY B0, `(.L_x_11905) ;  /* 0x0000005000007945 */ /* 0x000fe20003800000 */
[----:B0-----:R-:W-:Y:S02]  /*12a00*/  LEA R3, R0, UR48, 0x3 ;  /* 0x0000003000037c11 */ /* 0x001fe4000f8e18ff */
[----:B------:R-:W-:-:S04]  /*12a10*/  SHF.L.U32 R2, R2, 0x1f, RZ ;  /* 0x0000001f02027819 */ /* 0x000fc800000006ff */
[----:B------:R-:W0:Y:S02]  /*12a20*/  SYNCS.PHASECHK.TRANS64.TRYWAIT P0, [R3+URZ+0x17070], R2 ;  /* 0x01707002030075a7 */ /* 0x000e24000800017f */
[----:B0-----:R-:W-:Y:S05]  /*12a30*/  @!P0 BRA `(.L_x_11906) ;  /* 0x0000001c00448947 */ /* 0x001fea0003800000 */
.L_x_11964:
[----:B------:R-:W-:Y:S05]  /*12a40*/  BSYNC B0 ;  /* 0x0000000000007941 */ /* 0x000fea0003800000 */
.L_x_11905:
[----:B------:R-:W-:-:S06]  /*12a50*/  ULOP3.LUT UR4, UR38, 0x2, URZ, 0xfc, !UPT ;  /* 0x0000000226047892 */ /* 0x000fcc000f8efc3f */
[----:B------:R-:W-:-:S05]  /*12a60*/  IMAD.U32 R4, RZ, RZ, UR4 ;  /* 0x00000004ff047e24 */ /* 0x000fca000f8e00ff */
[----:B------:R-:W-:-:S13]  /*12a70*/  ISETP.NE.AND P0, PT, R4, 0x3, PT ;  /* 0x000000030400780c */ /* 0x000fda0003f05270 */
[----:B------:R-:W-:Y:S05]  /*12a80*/  @!P0 BRA `(.L_x_11907) ;  /* 0x0000000000048947 */ /* 0x000fea0003800000 */
[----:B------:R-:W-:Y:S01]  /*12a90*/  BPT.TRAP 0x1 ;  /* 0x000000040000795c */ /* 0x000fe20000300000 */
.L_x_11907:
[----:B------:R-:W-:Y:S01]  /*12aa0*/  SHF.L.U32 R4, R20, 0x1f, RZ ;  /* 0x0000001f14047819 */ /* 0x000fe200000006ff */
[----:B0-----:R-:W-:-:S03]  /*12ab0*/  IMAD R2, R0, 0x3000, RZ ;  /* 0x0000300000027824 */ /* 0x001fc600078e02ff */
[----:B------:R-:W0:Y:S02]  /*12ac0*/  SYNCS.PHASECHK.TRANS64.TRYWAIT P0, [R3+URZ+0x17060], R4 ;  /* 0x01706004030075a7 */ /* 0x000e24000800017f */
[----:B------:R-:W-:Y:S01]  /*12ad0*/  LOP3.LUT R12, R2, R24, RZ, 0xfc, !PT ;  /* 0x00000018020c7212 */ /* 0x000fe200078efcff */
[----:B0-----:R-:W-:Y:S06]  /*12ae0*/  @!P0 BRA `(.L_x_11908) ;  /* 0x0000001c002c8947 */ /* 0x001fec0003800000 */
.L_x_11965:
[----:B------:R-:W-:Y:S05]  /*12af0*/  WARPSYNC.ALL ;  /* 0x0000000000007948 */ /* 0x000fea0003800000 */
[----:B0-----:R-:W0:Y:S01]  /*12b00*/  LDSM.16.MT88.4 R4, [R12+UR48+0x6400] ;  /* 0x006400300c04783b */ /* 0x001e220008004200 */
[C---:B-1----:R-:W-:Y:S01]  /*12b10*/  VIADD R14, R2.reuse, 0x1000 ;  /* 0x00001000020e7836 */ /* 0x042fe20000000000 */
[----:B------:R-:W-:Y:S01]  /*12b20*/  ULOP3.LUT UR4, UR38, 0x2, URZ, 0xfc, !UPT ;  /* 0x0000000226047892 */ /* 0x000fe2000f8efc3f */
[----:B------:R-:W-:Y:S01]  /*12b30*/  VIADD R16, R2, 0x2000 ;  /* 0x0000200002107836 */ /* 0x000fe20000000000 */
[----:B------:R-:W1:Y:S02]  /*12b40*/  S2R R17, SR_TID.X ;  /* 0x0000000000117919 */ /* 0x000e640000002100 */
[----:B------:R-:W-:-:S02]  /*12b50*/  LOP3.LUT R15, R14, R24, RZ, 0xfc, !PT ;  /* 0x000000180e0f7212 */ /* 0x000fc400078efcff */
[-C--:B------:R-:W-:Y:S02]  /*12b60*/  LOP3.LUT R14, R14, R23.reuse, RZ, 0xfc, !PT ;  /* 0x000000170e0e7212 */ /* 0x080fe400078efcff */
[C---:B------:R-:W-:Y:S02]  /*12b70*/  LOP3.LUT R24, R16.reuse, R24, RZ, 0xfc, !PT ;  /* 0x0000001810187212 */ /* 0x040fe400078efcff */
[----:B------:R-:W-:Y:S01]  /*12b80*/  LOP3.LUT R16, R16, R23, RZ, 0xfc, !PT ;  /* 0x0000001710107212 */ /* 0x000fe200078efcff */
[----:B------:R-:W-:-:S04]  /*12b90*/  IMAD.IADD R14, R14, 0x1, R19 ;  /* 0x000000010e0e7824 */ /* 0x000fc800078e0213 */
[----:B------:R-:W-:Y:S01]  /*12ba0*/  IMAD.IADD R16, R16, 0x1, R19 ;  /* 0x0000000110107824 */ /* 0x000fe200078e0213 */
[----:B-1----:R-:W-:Y:S01]  /*12bb0*/  LOP3.LUT P0, RZ, R17, 0x4, RZ, 0xc0, !PT ;  /* 0x0000000411ff7812 */ /* 0x002fe2000780c0ff */
[----:B------:R-:W-:Y:S01]  /*12bc0*/  IMAD.MOV.U32 R17, RZ, RZ, 0x40 ;  /* 0x00000040ff117424 */ /* 0x000fe200078e00ff */
[C-C-:B0-----:R-:W-:Y:S02]  /*12bd0*/  PRMT R8, R4.reuse, 0x6420, R5.reuse ;  /* 0x0000642004087816 */ /* 0x141fe40000000005 */
[----:B------:R-:W-:Y:S02]  /*12be0*/  PRMT R9, R4, 0x7531, R5 ;  /* 0x0000753104097816 */ /* 0x000fe40000000005 */
[----:B------:R-:W-:Y:S02]  /*12bf0*/  LOP3.LUT R4, R2, R23, RZ, 0xfc, !PT ;  /* 0x0000001702047212 */ /* 0x000fe400078efcff */
[C-C-:B------:R-:W-:Y:S02]  /*12c00*/  PRMT R10, R6.reuse, 0x6420, R7.reuse ;  /* 0x00006420060a7816 */ /* 0x140fe40000000007 */
[----:B------:R-:W-:Y:S01]  /*12c10*/  PRMT R11, R6, 0x7531, R7 ;  /* 0x00007531060b7816 */ /* 0x000fe20000000007 */
[----:B------:R-:W-:Y:S01]  /*12c20*/  IMAD.IADD R13, R4, 0x1, R19 ;  /* 0x00000001040d7824 */ /* 0x000fe200078e0213 */
[----:B------:R-:W-:-:S04]  /*12c30*/  SEL R17, R17, 0xffffffc0, !P0 ;  /* 0xffffffc011117807 */ /* 0x000fc80004000000 */
[----:B------:R-:W-:Y:S01]  /*12c40*/  STSM.16.M88.4 [R13], R8 ;  /* 0x000000080d007844 */ /* 0x000fe20000000200 */
[----:B------:R-:W-:Y:S01]  /*12c50*/  IADD3 R2, R2, R23, R17 ;  /* 0x0000001702027210 */ /* 0x000fe20007ffe011 */
[----:B------:R-:W-:Y:S02]  /*12c60*/  IMAD.U32 R17, RZ, RZ, UR4 ;  /* 0x00000004ff117e24 */ /* 0x000fe4000f8e00ff */
[----:B------:R-:W0:Y:S02]  /*12c70*/  LDSM.16.MT88.4 R4, [R15+UR48+0x6400] ;  /* 0x006400300f04783b */ /* 0x000e240008004200 */
[----:B------:R-:W-:Y:S01]  /*12c80*/  IMAD.IADD R19, R2, 0x1, R19 ;  /* 0x0000000102137824 */ /* 0x000fe200078e0213 */
[----:B------:R-:W-:Y:S02]  /*12c90*/  ISETP.NE.AND P0, PT, R17, 0x3, PT ;  /* 0x000000031100780c */ /* 0x000fe40003f05270 */
[C-C-:B0-----:R-:W-:Y:S02]  /*12ca0*/  PRMT R8, R4.reuse, 0x6420, R5.reuse ;  /* 0x0000642004087816 */ /* 0x141fe40000000005 */
        /* <DEDUP_REMOVED lines=36> */
.L_x_11909:
[----:B-1----:R1:W-:Y:S01]  /*12ef0*/  SYNCS.ARRIVE.TRANS64.A1T0 RZ, [R3+URZ+0x17050], RZ ;  /* 0x017050ff03ff79a7 */ /* 0x0023e2000810003f */
[----:B------:R-:W-:Y:S06]  /*12f00*/  BAR.SYNC.DEFER_BLOCKING 0x2, 0x80 ;  /* 0x0082000000007b1d */ /* 0x000fec0000010000 */
[----:B------:R-:W-:Y:S05]  /*12f10*/  @!P1 BRA `(.L_x_11910) ;  /* 0x0000000000049947 */ /* 0x000fea0003800000 */
[----:B------:R-:W-:Y:S01]  /*12f20*/  BPT.TRAP 0x1 ;  /* 0x000000040000795c */ /* 0x000fe20000300000 */
.L_x_11910:
        /* <DEDUP_REMOVED lines=10> */
.L_x_11861:
[----:B------:R-:W1:Y:S01]  /*12fd0*/  S2R R4, SR_CgaCtaId ;  /* 0x0000000000047919 */ /* 0x000e620000008800 */
[----:B------:R-:W-:Y:S02]  /*12fe0*/  MOV R3, 0x400 ;  /* 0x0000040000037802 */ /* 0x000fe40000000f00 */
[----:B------:R-:W-:Y:S02]  /*12ff0*/  SHF.L.U32 R2, R2, 0x1f, RZ ;  /* 0x0000001f02027819 */ /* 0x000fe400000006ff */
[----:B-1----:R-:W-:-:S04]  /*13000*/  LEA R7, R4, R3, 0x18 ;  /* 0x0000000304077211 */ /* 0x002fc800078ec0ff */
[----:B------:R-:W1:Y:S02]  /*13010*/  SYNCS.PHASECHK.TRANS64.TRYWAIT P0, [R7+URZ+0x17020], R2 ;  /* 0x01702002070075a7 */ /* 0x000e64000800017f */
[----:B-1----:R-:W-:Y:S05]  /*13020*/  @!P0 BRA `(.L_x_11911) ;  /* 0x0000001400f08947 */ /* 0x002fea0003800000 */
.L_x_11966:
        /* <DEDUP_REMOVED lines=13> */
.L_x_11912:
[----:B------:R-:W-:Y:S01]  /*13100*/  IMAD R5, R0, 0x8, R7 ;  /* 0x0000000800057824 */ /* 0x000fe200078e0207 */
[----:B------:R-:W-:Y:S01]  /*13110*/  SHF.L.U32 R2, R20, 0x1f, RZ ;  /* 0x0000001f14027819 */ /* 0x000fe200000006ff */
[----:B------:R-:W-:-:S03]  /*13120*/  VIADD R0, R0, 0x1 ;  /* 0x0000000100007836 */ /* 0x000fc60000000000 */
[----:B------:R-:W1:Y:S02]  /*13130*/  SYNCS.PHASECHK.TRANS64.TRYWAIT P1, [R5+URZ+0x17040], R2 ;  /* 0x01704002050075a7 */ /* 0x000e64000802017f */
[----:B------:R-:W-:-:S04]  /*13140*/  ISETP.NE.AND P2, PT, R0, 0x2, PT ;  /* 0x000000020000780c */ /* 0x000fc80003f45270 */
[----:B------:R-:W-:Y:S01]  /*13150*/  SEL R3, RZ, 0x1, P2 ;  /* 0x00000001ff037807 */ /* 0x000fe20001000000 */
[----:B-1----:R-:W-:Y:S08]  /*13160*/  @!P1 BRA `(.L_x_11913) ;  /* 0x0000001400b49947 */ /* 0x002ff00003800000 */
.L_x_11967:
[----:B------:R-:W-:Y:S02]  /*13170*/  SEL R0, R0, RZ, P2 ;  /* 0x000000ff00007207 */ /* 0x000fe40001000000 */
[----:B------:R-:W-:Y:S01]  /*13180*/  LOP3.LUT R3, R20, R3, RZ, 0x3c, !PT ;  /* 0x0000000314037212 */ /* 0x000fe200078e3cff */
[----:B------:R-:W-:Y:S06]  /*13190*/  @!P0 BRA `(.L_x_11914) ;  /* 0x0000000000048947 */ /* 0x000fec0003800000 */
[----:B------:R-:W-:Y:S01]  /*131a0*/  BPT.TRAP 0x1 ;  /* 0x000000040000795c */ /* 0x000fe20000300000 */
.L_x_11914:
[----:B------:R-:W-:Y:S01]  /*131b0*/  IMAD R7, R0, 0x8, R7 ;  /* 0x0000000800077824 */ /* 0x000fe200078e0207 */
[----:B------:R-:W-:-:S04]  /*131c0*/  SHF.L.U32 R0, R3, 0x1f, RZ ;  /* 0x0000001f03007819 */ /* 0x000fc800000006ff */
[----:B------:R-:W2:Y:S02]  /*131d0*/  SYNCS.PHASECHK.TRANS64.TRYWAIT P1, [R7+URZ+0x17040], R0 ;  /* 0x01704000070075a7 */ /* 0x000ea4000802017f */
[----:B--2---:R-:W-:Y:S05]  /*131e0*/  @!P1 BRA `(.L_x_11915) ;  /* 0x0000001400a89947 */ /* 0x004fea0003800000 */
.L_x_11968:
[----:B------:R-:W-:Y:S05]  /*131f0*/  @!P0 BRA `(.L_x_11916) ;  /* 0x0000000000048947 */ /* 0x000fea0003800000 */
[----:B------:R-:W-:Y:S01]  /*13200*/  BPT.TRAP 0x1 ;  /* 0x000000040000795c */ /* 0x000fe20000300000 */
.L_x_11916:
[----:B------:R-:W3:Y:S02]  /*13210*/  SYNCS.PHASECHK.TRANS64.TRYWAIT P1, [R5+URZ+0x17060], R2 ;  /* 0x01706002050075a7 */ /* 0x000ee4000802017f */
[----:B---3--:R-:W-:Y:S05]  /*13220*/  @!P1 BRA `(.L_x_11917) ;  /* 0x0000001400ac9947 */ /* 0x008fea0003800000 */
.L_x_11969:
[----:B------:R-:W-:Y:S05]  /*13230*/  @!P0 BRA `(.L_x_11918) ;  /* 0x0000000000048947 */ /* 0x000fea0003800000 */
[----:B------:R-:W-:Y:S01]  /*13240*/  BPT.TRAP 0x1 ;  /* 0x000000040000795c */ /* 0x000fe20000300000 */
.L_x_11918:
[----:B------:R-:W4:Y:S02]  /*13250*/  SYNCS.PHASECHK.TRANS64.TRYWAIT P1, [R7+URZ+0x17060], R0 ;  /* 0x01706000070075a7 */ /* 0x000f24000802017f */
[----:B----4-:R-:W-:Y:S05]  /*13260*/  @!P1 BRA `(.L_x_11919) ;  /* 0x0000001400b09947 */ /* 0x010fea0003800000 */
.L_x_11970:
[----:B------:R-:W-:Y:S05]  /*13270*/  @!P0 BRA `(.L_x_11920) ;  /* 0x0000000000048947 */ /* 0x000fea0003800000 */
[----:B------:R-:W-:Y:S01]  /*13280*/  BPT.TRAP 0x1 ;  /* 0x000000040000795c */ /* 0x000fe20000300000 */
.L_x_11920:
[----:B------:R-:W0:Y:S02]  /*13290*/  SYNCS.PHASECHK.TRANS64.TRYWAIT P1, [R5+URZ+0x17080], R2 ;  /* 0x01708002050075a7 */ /* 0x000e24000802017f */
[----:B0-----:R-:W-:Y:S05]  /*132a0*/  @!P1 BRA `(.L_x_11921) ;  /* 0x0000001400b49947 */ /* 0x001fea0003800000 */
.L_x_11971:
[----:B------:R-:W-:Y:S05]  /*132b0*/  @!P0 BRA `(.L_x_11922) ;  /* 0x0000000000048947 */ /* 0x000fea0003800000 */
[----:B------:R-:W-:Y:S01]  /*132c0*/  BPT.TRAP 0x1 ;  /* 0x000000040000795c */ /* 0x000fe20000300000 */
.L_x_11922:
[----:B------:R0:W0:Y:S02]  /*132d0*/  SYNCS.PHASECHK.TRANS64.TRYWAIT P0, [R7+URZ+0x17080], R0 ;  /* 0x01708000070075a7 */ /* 0x000024000800017f */
[----:B0-----:R-:W-:Y:S05]  /*132e0*/  @!P0 NANOSLEEP.SYNCS 0x989680 ;  /* 0x009896800000895d */ /* 0x001fea0003900000 */
[----:B------:R-:W0:Y:S02]  /*132f0*/  @!P0 SYNCS.PHASECHK.TRANS64 P0, [R7+URZ+0x17080], R0 ;  /* 0x01708000070085a7 */ /* 0x000e24000800007f */
[----:B0-----:R-:W-:Y:S05]  /*13300*/  @!P0 BRA `(.L_x_11922) ;  /* 0xfffffffc00f08947 */ /* 0x001fea000383ffff */
.L_x_11769:
[----:B------:R-:W-:Y:S05]  /*13310*/  BSYNC B6 ;  /* 0x0000000000067941 */ /* 0x000fea0003800000 */
.L_x_11766:
[----:B------:R-:W-:Y:S05]  /*13320*/  EXIT ;  /* 0x000000000000794d */ /* 0x000fea0003800000 */
.L_x_11779:
[----:B0-----:R-:W-:-:S04]  /*13330*/  IMAD.U32 R3, RZ, RZ, UR45 ;  /* 0x0000002dff037e24 */ /* 0x001fc8000f8e00ff */
[----:B------:R0:W1:Y:S03]  /*13340*/  SYNCS.PHASECHK.TRANS64.TRYWAIT P0, [R3+URZ+0x17000], R0 ;  /* 0x01700000030075a7 */ /* 0x000066000800017f */
[----:B-1----:R-:W-:Y:S05]  /*13350*/  @!P0 NANOSLEEP.SYNCS 0x989680 ;  /* 0x009896800000895d */ /* 0x002fea0003900000 */
[----:B------:R-:W1:Y:S02]  /*13360*/  @!P0 SYNCS.PHASECHK.TRANS64 P0, [R3+URZ+0x17000], R0 ;  /* 0x01700000030085a7 */ /* 0x000e64000800007f */
[----:B-1----:R-:W-:Y:S05]  /*13370*/  @!P0 BRA `(.L_x_11779) ;  /* 0xfffffffc00ec8947 */ /* 0x002fea000383ffff */
[----:B------:R-:W-:Y:S05]  /*13380*/  BRA `(.L_x_11923) ;  /* 0xfffffee400847947 */ /* 0x000fea000383ffff */
.L_x_11783:
[----:B0-----:R-:W-:-:S04]  /*13390*/  IMAD.U32 R3, RZ, RZ, UR45 ;  /* 0x0000002dff037e24 */ /* 0x001fc8000f8e00ff */
[----:B------:R0:W2:Y:S03]  /*133a0*/  SYNCS.PHASECHK.TRANS64.TRYWAIT P1, [R3+URZ+0x17030], R0 ;  /* 0x01703000030075a7 */ /* 0x0000a6000802017f */
[----:B--2---:R-:W-:Y:S05]  /*133b0*/  @!P1 NANOSLEEP.SYNCS 0x989680 ;  /* 0x009896800000995d */ /* 0x004fea0003900000 */
[----:B------:R-:W2:Y:S02]  /*133c0*/  @!P1 SYNCS.PHASECHK.TRANS64 P1, [R3+URZ+0x17030], R0 ;  /* 0x01703000030095a7 */ /* 0x000ea4000802007f */
[----:B--2---:R-:W-:Y:S05]  /*133d0*/  @!P1 BRA `(.L_x_11783) ;  /* 0xfffffffc00ec9947 */ /* 0x004fea000383ffff */
[----:B------:R-:W-:Y:S05]  /*133e0*/  BRA `(.L_x_11782) ;  /* 0xfffffee400a07947 */ /* 0x000fea000383ffff */
.L_x_11800:
[----:B-1----:R-:W-:-:S04]  /*133f0*/  IMAD.U32 R13, RZ, RZ, UR27 ;  /* 0x0000001bff0d7e24 */ /* 0x002fc8000f8e00ff */
[----:B------:R1:W2:Y:S03]  /*13400*/  SYNCS.PHASECHK.TRANS64.TRYWAIT P1, [R13+URZ+0x17030], R0 ;  /* 0x017030000d0075a7 */ /* 0x0002a6000802017f */
[----:B--2---:R-:W-:Y:S05]  /*13410*/  @!P1 NANOSLEEP.SYNCS 0x989680 ;  /* 0x009896800000995d */ /* 0x004fea0003900000 */
[----:B------:R-:W2:Y:S02]  /*13420*/  @!P1 SYNCS.PHASECHK.TRANS64 P1, [R13+URZ+0x17030], R0 ;  /* 0x017030000d0095a7 */ /* 0x000ea4000802007f */
[----:B--2---:R-:W-:Y:S05]  /*13430*/  @!P1 BRA `(.L_x_11800) ;  /* 0xfffffffc00ec9947 */ /* 0x004fea000383ffff */
[----:B------:R-:W-:Y:S05]  /*13440*/  BRA `(.L_x_11799) ;  /* 0xffffff1c00007947 */ /* 0x000fea000383ffff */
.L_x_11804:
[----:B-1----:R-:W-:-:S04]  /*13450*/  IMAD.U32 R13, RZ, RZ, UR15 ;  /* 0x0000000fff0d7e24 */ /* 0x002fc8000f8e00ff */
[----:B------:R1:W2:Y:S03]  /*13460*/  SYNCS.PHASECHK.TRANS64.TRYWAIT P1, [R13+URZ+0x17050], R0 ;  /* 0x017050000d0075a7 */ /* 0x0002a6000802017f */
[----:B--2---:R-:W-:Y:S05]  /*13470*/  @!P1 NANOSLEEP.SYNCS 0x989680 ;  /* 0x009896800000995d */ /* 0x004fea0003900000 */
[----:B------:R-:W2:Y:S02]  /*13480*/  @!P1 SYNCS.PHASECHK.TRANS64 P1, [R13+URZ+0x17050], R0 ;  /* 0x017050000d0095a7 */ /* 0x000ea4000802007f */
[----:B--2---:R-:W-:Y:S05]  /*13490*/  @!P1 BRA `(.L_x_11804) ;  /* 0xfffffffc00ec9947 */ /* 0x004fea000383ffff */
[----:B------:R-:W-:Y:S05]  /*134a0*/  BRA `(.L_x_11803) ;  /* 0xffffff1c00587947 */ /* 0x000fea000383ffff */
.L_x_11823:
[----:B-1----:R-:W-:-:S04]  /*134b0*/  IMAD.U32 R15, RZ, RZ, UR10 ;  /* 0x0000000aff0f7e24 */ /* 0x002fc8000f8e00ff */
[----:B------:R1:W2:Y:S03]  /*134c0*/  SYNCS.PHASECHK.TRANS64.TRYWAIT P1, [R15+URZ+0x17030], R0 ;  /* 0x017030000f0075a7 */ /* 0x0002a6000802017f */
[----:B--2---:R-:W-:Y:S05]  /*134d0*/  @!P1 NANOSLEEP.SYNCS 0x989680 ;  /* 0x009896800000995d */ /* 0x004fea0003900000 */
[----:B------:R-:W2:Y:S02]  /*134e0*/  @!P1 SYNCS.PHASECHK.TRANS64 P1, [R15+URZ+0x17030], R0 ;  /* 0x017030000f0095a7 */ /* 0x000ea4000802007f */
[----:B--2---:R-:W-:Y:S05]  /*134f0*/  @!P1 BRA `(.L_x_11823) ;  /* 0xfffffffc00ec9947 */ /* 0x004fea000383ffff */
[----:B------:R-:W-:Y:S05]  /*13500*/  BRA `(.L_x_11822) ;  /* 0xffffff4800b47947 */ /* 0x000fea000383ffff */
.L_x_11827:
[----:B-1----:R-:W-:-:S04]  /*13510*/  IMAD.U32 R15, RZ, RZ, UR15 ;  /* 0x0000000fff0f7e24 */ /* 0x002fc8000f8e00ff */
[----:B------:R1:W2:Y:S03]  /*13520*/  SYNCS.PHASECHK.TRANS64.TRYWAIT P1, [R15+URZ+0x17050], R0 ;  /* 0x017050000f0075a7 */ /* 0x0002a6000802017f */
[----:B--2---:R-:W-:Y:S05]  /*13530*/  @!P1 NANOSLEEP.SYNCS 0x989680 ;  /* 0x009896800000995d */ /* 0x004fea0003900000 */
[----:B------:R-:W2:Y:S02]  /*13540*/  @!P1 SYNCS.PHASECHK.TRANS64 P1, [R15+URZ+0x17050], R0 ;  /* 0x017050000f0095a7 */ /* 0x000ea4000802007f */
[----:B--2---:R-:W-:Y:S05]  /*13550*/  @!P1 BRA `(.L_x_11827) ;  /* 0xfffffffc00ec9947 */ /* 0x004fea000383ffff */
[----:B------:R-:W-:Y:S05]  /*13560*/  BRA `(.L_x_11826) ;  /* 0xffffff4c000c7947 */ /* 0x000fea000383ffff */
.L_x_11835:
[----:B-1----:R-:W-:-:S04]  /*13570*/  IMAD.U32 R13, RZ, RZ, UR21 ;  /* 0x00000015ff0d7e24 */ /* 0x002fc8000f8e00ff */
[----:B------:R1:W2:Y:S03]  /*13580*/  SYNCS.PHASECHK.TRANS64.TRYWAIT P1, [R13+URZ+0x17030], R0 ;  /* 0x017030000d0075a7 */ /* 0x0002a6000802017f */
[----:B--2---:R-:W-:Y:S05]  /*13590*/  @!P1 NANOSLEEP.SYNCS 0x989680 ;  /* 0x009896800000995d */ /* 0x004fea0003900000 */
[----:B------:R-:W2:Y:S02]  /*135a0*/  @!P1 SYNCS.PHASECHK.TRANS64 P1, [R13+URZ+0x17030], R0 ;  /* 0x017030000d0095a7 */ /* 0x000ea4000802007f */
[----:B--2---:R-:W-:Y:S05]  /*135b0*/  @!P1 BRA `(.L_x_11835) ;  /* 0xfffffffc00ec9947 */ /* 0x004fea000383ffff */
[----:B------:R-:W-:Y:S05]  /*135c0*/  BRA `(.L_x_11834) ;  /* 0xffffff6400907947 */ /* 0x000fea000383ffff */
.L_x_11839:
[----:B-1----:R-:W-:-:S04]  /*135d0*/  IMAD.U32 R13, RZ, RZ, UR15 ;  /* 0x0000000fff0d7e24 */ /* 0x002fc8000f8e00ff */
[----:B------:R1:W2:Y:S03]  /*135e0*/  SYNCS.PHASECHK.TRANS64.TRYWAIT P1, [R13+URZ+0x17050], R0 ;  /* 0x017050000d0075a7 */ /* 0x0002a6000802017f */
[----:B--2---:R-:W-:Y:S05]  /*135f0*/  @!P1 NANOSLEEP.SYNCS 0x989680 ;  /* 0x009896800000995d */ /* 0x004fea0003900000 */
[----:B------:R-:W2:Y:S02]  /*13600*/  @!P1 SYNCS.PHASECHK.TRANS64 P1, [R13+URZ+0x17050], R0 ;  /* 0x017050000d0095a7 */ /* 0x000ea4000802007f */
[----:B--2---:R-:W-:Y:S05]  /*13610*/  @!P1 BRA `(.L_x_11839) ;  /* 0xfffffffc00ec9947 */ /* 0x004fea000383ffff */
[----:B------:R-:W-:Y:S05]  /*13620*/  BRA `(.L_x_11838) ;  /* 0xffffff6400e87947 */ /* 0x000fea000383ffff */
.L_x_11854:
[----:B-1----:R-:W-:-:S04]  /*13630*/  IMAD.U32 R5, RZ, RZ, UR18 ;  /* 0x00000012ff057e24 */ /* 0x002fc8000f8e00ff */
[----:B------:R1:W2:Y:S03]  /*13640*/  SYNCS.PHASECHK.TRANS64.TRYWAIT P1, [R5+URZ+0x17050], R4 ;  /* 0x01705004050075a7 */ /* 0x0002a6000802017f */
[----:B--2---:R-:W-:Y:S05]  /*13650*/  @!P1 NANOSLEEP.SYNCS 0x989680 ;  /* 0x009896800000995d */ /* 0x004fea0003900000 */
[----:B------:R-:W2:Y:S02]  /*13660*/  @!P1 SYNCS.PHASECHK.TRANS64 P1, [R5+URZ+0x17050], R4 ;  /* 0x01705004050095a7 */ /* 0x000ea4000802007f */
[----:B--2---:R-:W-:Y:S05]  /*13670*/  @!P1 BRA `(.L_x_11854) ;  /* 0xfffffffc00ec9947 */ /* 0x004fea000383ffff */
[----:B------:R-:W-:Y:S05]  /*13680*/  BRA `(.L_x_11853) ;  /* 0xffffff9000707947 */ /* 0x000fea000383ffff */
.L_x_11873:
[----:B------:R-:W-:Y:S02]  /*13690*/  IMAD.MOV.U32 R13, RZ, RZ, R26 ;  /* 0x000000ffff0d7224 */ /* 0x000fe400078e001a */
[----:B------:R-:W-:Y:S02]  /*136a0*/  IMAD.MOV.U32 R12, RZ, RZ, RZ ;  /* 0x000000ffff0c7224 */ /* 0x000fe400078e00ff */
[----:B------:R-:W-:Y:S02]  /*136b0*/  IMAD.MOV.U32 R11, RZ, RZ, 0x1f ;  /* 0x0000001fff0b7424 */ /* 0x000fe400078e00ff */
[----:B------:R-:W-:-:S07]  /*136c0*/  IMAD.MOV.U32 R15, RZ, RZ, -0x1 ;  /* 0xffffffffff0f7424 */ /* 0x000fce00078e00ff */
[----:B-----5:R-:W-:Y:S05]  /*136d0*/  WARPSYNC.COLLECTIVE R15, `(.L_x_11924) ;  /* 0x000000000f087348 */ /* 0x020fea0003c00000 */
[----:B------:R0:W1:Y:S02]  /*136e0*/  SHFL.IDX P6, R14, R13, R12, R11 ;  /* 0x0000000c0d0e7389 */ /* 0x00006400000c000b */
[----:B01---5:R-:W-:Y:S01]  /*136f0*/  ENDCOLLECTIVE ;  /* 0x000000000000791b */ /* 0x023fe20003800000 */
.L_x_11924:
[----:B------:R-:W-:Y:S05]  /*13700*/  BRA `(.L_x_11925) ;  /* 0xffffffcc00287947 */ /* 0x000fea000383ffff */
.L_x_11875:
[----:B0-----:R-:W-:-:S04]  /*13710*/  IMAD.U32 R2, RZ, RZ, UR48 ;  /* 0x00000030ff027e24 */ /* 0x001fc8000f8e00ff */
[----:B------:R0:W1:Y:S03]  /*13720*/  SYNCS.PHASECHK.TRANS64.TRYWAIT P0, [R2+URZ+0x17080], R10 ;  /* 0x0170800a020075a7 */ /* 0x000066000800017f */
[----:B-1----:R-:W-:Y:S05]  /*13730*/  @!P0 NANOSLEEP.SYNCS 0x989680 ;  /* 0x009896800000895d */ /* 0x002fea0003900000 */
[----:B------:R-:W1:Y:S02]  /*13740*/  @!P0 SYNCS.PHASECHK.TRANS64 P0, [R2+URZ+0x17080], R10 ;  /* 0x0170800a020085a7 */ /* 0x000e64000800007f */
[----:B-1----:R-:W-:Y:S05]  /*13750*/  @!P0 BRA `(.L_x_11875) ;  /* 0xfffffffc00ec8947 */ /* 0x002fea000383ffff */
[----:B------:R-:W-:Y:S05]  /*13760*/  BRA `(.L_x_11926) ;  /* 0xffffffcc00b07947 */ /* 0x000fea000383ffff */
.L_x_11876:
        /* <DEDUP_REMOVED lines=8> */
.L_x_11928:
[----:B------:R-:W-:Y:S05]  /*137f0*/  BSYNC B0 ;  /* 0x0000000000007941 */ /* 0x000fea0003800000 */
.L_x_11927:
        /* <DEDUP_REMOVED lines=10> */
.L_x_11929:
        /* <DEDUP_REMOVED lines=8> */
.L_x_11930:
        /* <DEDUP_REMOVED lines=8> */
.L_x_11931:
        /* <DEDUP_REMOVED lines=13> */
.L_x_11879:
[----:B0-----:R-:W-:-:S04]  /*13a70*/  IMAD.U32 R2, RZ, RZ, UR48 ;  /* 0x00000030ff027e24 */ /* 0x001fc8000f8e00ff */
[----:B------:R0:W1:Y:S03]  /*13a80*/  SYNCS.PHASECHK.TRANS64.TRYWAIT P1, [R2+URZ+0x17040], R10 ;  /* 0x0170400a020075a7 */ /* 0x000066000802017f */
[----:B-1----:R-:W-:Y:S05]  /*13a90*/  @!P1 NANOSLEEP.SYNCS 0x989680 ;  /* 0x009896800000995d */ /* 0x002fea0003900000 */
[----:B------:R-:W1:Y:S02]  /*13aa0*/  @!P1 SYNCS.PHASECHK.TRANS64 P1, [R2+URZ+0x17040], R10 ;  /* 0x0170400a020095a7 */ /* 0x000e64000802007f */
[----:B-1----:R-:W-:Y:S05]  /*13ab0*/  @!P1 BRA `(.L_x_11879) ;  /* 0xfffffffc00ec9947 */ /* 0x002fea000383ffff */
[----:B------:R-:W-:Y:S05]  /*13ac0*/  BRA `(.L_x_11933) ;  /* 0xffffffcc00f87947 */ /* 0x000fea000383ffff */
.L_x_11880:
        /* <DEDUP_REMOVED lines=8> */
.L_x_11935:
[----:B------:R-:W-:Y:S05]  /*13b50*/  BSYNC B0 ;  /* 0x0000000000007941 */ /* 0x000fea0003800000 */
.L_x_11934:
        /* <DEDUP_REMOVED lines=8> */
.L_x_11936:
        /* <DEDUP_REMOVED lines=8> */
.L_x_11937:
        /* <DEDUP_REMOVED lines=11> */
.L_x_11938:
[----:B------:R-:W-:Y:S05]  /*13d10*/  BRA `(.L_x_11939) ;  /* 0xffffffd000007947 */ /* 0x000fea000383ffff */
.L_x_11883:
        /* <DEDUP_REMOVED lines=8> */
.L_x_11940:
[----:B------:R-:W-:Y:S02]  /*13da0*/  IMAD.MOV.U32 R13, RZ, RZ, R0 ;  /* 0x000000ffff0d7224 */ /* 0x000fe400078e0000 */
[----:B------:R-:W-:-:S07]  /*13db0*/  IMAD.MOV.U32 R2, RZ, RZ, R14 ;  /* 0x000000ffff027224 */ /* 0x000fce00078e000e */
[----:B------:R-:W-:Y:S05]  /*13dc0*/  WARPSYNC.COLLECTIVE R15, `(.L_x_11941) ;  /* 0x000000000f087348 */ /* 0x000fea0003c00000 */
[----:B------:R0:W1:Y:S02]  /*13dd0*/  SHFL.IDX P6, R14, R13, R12, R11 ;  /* 0x0000000c0d0e7389 */ /* 0x00006400000c000b */
[----:B01----:R-:W-:Y:S01]  /*13de0*/  ENDCOLLECTIVE ;  /* 0x000000000000791b */ /* 0x003fe20003800000 */
.L_x_11941:
        /* <DEDUP_REMOVED lines=9> */
.L_x_11942:
[----:B------:R-:W-:-:S05]  /*13e80*/  @!P1 IADD3 R9, P4, R20, R3, RZ ;  /* 0x0000000314099210 */ /* 0x000fca0007f9e0ff */
[----:B------:R-:W-:Y:S02]  /*13e90*/  @!P1 IMAD.X R3, RZ, RZ, R2, P4 ;  /* 0x000000ffff039224 */ /* 0x000fe400020e0602 */
[----:B------:R-:W-:Y:S02]  /*13ea0*/  @!P1 IMAD.MOV.U32 R2, RZ, RZ, R9 ;  /* 0x000000ffff029224 */ /* 0x000fe400078e0009 */
[----:B------:R-:W-:-:S03]  /*13eb0*/  IMAD.MOV.U32 R13, RZ, RZ, R0 ;  /* 0x000000ffff0d7224 */ /* 0x000fc600078e0000 */
[----:B------:R-:W-:Y:S01]  /*13ec0*/  @!PT LDS RZ, [RZ] ;  /* 0x00000000fffff984 */ /* 0x000fe20000000800 */
[----:B------:R-:W-:Y:S01]  /*13ed0*/  @!PT LDS RZ, [RZ] ;  /* 0x00000000fffff984 */ /* 0x000fe20000000800 */
[----:B------:R-:W-:Y:S01]  /*13ee0*/  @!PT LDS RZ, [RZ] ;  /* 0x00000000fffff984 */ /* 0x000fe20000000800 */
[----:B------:R0:W-:Y:S01]  /*13ef0*/  @!P1 LDGSTS.E.BYPASS.LTC128B.128 [R22+0xc400], desc[UR36][R2.64], !P3 ;  /* 0x0c40000002169fae */ /* 0x0001e2000d901d64 */
[----:B------:R-:W-:-:S03]  /*13f00*/  VIADD R0, R8, 0x40 ;  /* 0x0000004008007836 */ /* 0x000fc60000000000 */
[----:B------:R0:W-:Y:S04]  /*13f10*/  @!P1 LDGSTS.E.BYPASS.LTC128B.128 [R22+0xdc00], desc[UR36][R2.64+0x20], !P2 ;  /* 0x0dc0002002169fae */ /* 0x0001e8000d101d64 */
[----:B------:R0:W-:Y:S01]  /*13f20*/  @!P1 LDGSTS.E.BYPASS.LTC128B.128 [R22+0xf400], desc[UR36][R2.64+0x40], !P0 ;  /* 0x0f40004002169fae */ /* 0x0001e2000c101d64 */
[----:B------:R-:W-:Y:S01]  /*13f30*/  IMAD.MOV.U32 R4, RZ, RZ, R14 ;  /* 0x000000ffff047224 */ /* 0x000fe200078e000e */
[----:B------:R-:W-:-:S13]  /*13f40*/  ISETP.GE.AND P1, PT, R0, R7, PT ;  /* 0x000000070000720c */ /* 0x000fda0003f26270 */
[----:B0-----:R-:W-:Y:S05]  /*13f50*/  WARPSYNC.COLLECTIVE R15, `(.L_x_11943) ;  /* 0x000000000f087348 */ /* 0x001fea0003c00000 */
[----:B------:R1:W2:Y:S02]  /*13f60*/  SHFL.IDX P6, R14, R13, R12, R11 ;  /* 0x0000000c0d0e7389 */ /* 0x0002a400000c000b */
[----:B012---:R-:W-:Y:S01]  /*13f70*/  ENDCOLLECTIVE ;  /* 0x000000000000791b */ /* 0x007fe20003800000 */
.L_x_11943:
[----:B------:R-:W-:Y:S02]  /*13f80*/  IMAD.MOV.U32 R13, RZ, RZ, R6 ;  /* 0x000000ffff0d7224 */ /* 0x000fe400078e0006 */
[----:B------:R-:W-:Y:S01]  /*13f90*/  IMAD.MOV.U32 R12, RZ, RZ, RZ ;  /* 0x000000ffff0c7224 */ /* 0x000fe200078e00ff */
[----:B------:R-:W-:-:S05]  /*13fa0*/  @!P1 IADD3 R14, P4, R20, R14, RZ ;  /* 0x0000000e140e9210 */ /* 0x000fca0007f9e0ff */
[----:B------:R-:W-:-:S08]  /*13fb0*/  @!P1 IMAD.MOV.U32 R2, RZ, RZ, R14 ;  /* 0x000000ffff029224 */ /* 0x000fd000078e000e */
[----:B------:R-:W-:Y:S05]  /*13fc0*/  WARPSYNC.COLLECTIVE R15, `(.L_x_11944) ;  /* 0x000000000f087348 */ /* 0x000fea0003c00000 */
[----:B------:R0:W1:Y:S02]  /*13fd0*/  SHFL.IDX P6, R14, R13, R12, R11 ;  /* 0x0000000c0d0e7389 */ /* 0x00006400000c000b */
[----:B01----:R-:W-:Y:S01]  /*13fe0*/  ENDCOLLECTIVE ;  /* 0x000000000000791b */ /* 0x003fe20003800000 */
.L_x_11944:
        /* <DEDUP_REMOVED lines=13> */
.L_x_11945:
[----:B------:R-:W-:Y:S05]  /*140c0*/  BRA `(.L_x_11946) ;  /* 0xffffffd4004c7947 */ /* 0x000fea000383ffff */
.L_x_11886:
[----:B0-2---:R-:W-:-:S04]  /*140d0*/  IMAD.U32 R2, RZ, RZ, UR48 ;  /* 0x00000030ff027e24 */ /* 0x005fc8000f8e00ff */
[----:B------:R0:W2:Y:S03]  /*140e0*/  SYNCS.PHASECHK.TRANS64.TRYWAIT P1, [R2+URZ+0x17020], R0 ;  /* 0x01702000020075a7 */ /* 0x0000a6000802017f */
[----:B--2---:R-:W-:Y:S05]  /*140f0*/  @!P1 NANOSLEEP.SYNCS 0x989680 ;  /* 0x009896800000995d */ /* 0x004fea0003900000 */
[----:B------:R-:W2:Y:S02]  /*14100*/  @!P1 SYNCS.PHASECHK.TRANS64 P1, [R2+URZ+0x17020], R0 ;  /* 0x01702000020095a7 */ /* 0x000ea4000802007f */
[----:B--2---:R-:W-:Y:S05]  /*14110*/  @!P1 BRA `(.L_x_11886) ;  /* 0xfffffffc00ec9947 */ /* 0x004fea000383ffff */
[----:B------:R-:W-:Y:S05]  /*14120*/  BRA `(.L_x_11947) ;  /* 0xffffffd400947947 */ /* 0x000fea000383ffff */
.L_x_11889:
[----:B0-----:R0:W2:Y:S02]  /*14130*/  SYNCS.PHASECHK.TRANS64.TRYWAIT P1, [R5+URZ+0x17080], R10 ;  /* 0x0170800a050075a7 */ /* 0x0010a4000802017f */
[----:B--2---:R-:W-:Y:S05]  /*14140*/  @!P1 NANOSLEEP.SYNCS 0x989680 ;  /* 0x009896800000995d */ /* 0x004fea0003900000 */
[----:B------:R-:W2:Y:S02]  /*14150*/  @!P1 SYNCS.PHASECHK.TRANS64 P1, [R5+URZ+0x17080], R10 ;  /* 0x0170800a050095a7 */ /* 0x000ea4000802007f */
[----:B--2---:R-:W-:Y:S05]  /*14160*/  @!P1 BRA `(.L_x_11889) ;  /* 0xfffffffc00f09947 */ /* 0x004fea000383ffff */
[----:B------:R-:W-:Y:S05]  /*14170*/  BRA `(.L_x_11948) ;  /* 0xffffffd8006c7947 */ /* 0x000fea000383ffff */
.L_x_11890:
[----:B------:R-:W-:Y:S01]  /*14180*/  BSSY B0, `(.L_x_11949) ;  /* 0x0000008000007945 */ /* 0x000fe20003800000 */
[----:B------:R-:W-:Y:S02]  /*14190*/  IMAD.MOV.U32 R13, RZ, RZ, R27 ;  /* 0x000000ffff0d7224 */ /* 0x000fe400078e001b */
[----:B------:R-:W-:Y:S02]  /*141a0*/  IMAD.MOV.U32 R12, RZ, RZ, RZ ;  /* 0x000000ffff0c7224 */ /* 0x000fe400078e00ff */
[----:B------:R-:W-:Y:S02]  /*141b0*/  IMAD.MOV.U32 R11, RZ, RZ, 0x1e1f ;  /* 0x00001e1fff0b7424 */ /* 0x000fe400078e00ff */
[----:B------:R-:W-:-:S07]  /*141c0*/  IMAD.MOV.U32 R15, RZ, RZ, -0x1 ;  /* 0xffffffffff0f7424 */ /* 0x000fce00078e00ff */
[----:B01----:R-:W-:Y:S05]  /*141d0*/  WARPSYNC.COLLECTIVE R15, `(.L_x_11950) ;  /* 0x000000000f087348 */ /* 0x003fea0003c00000 */
[----:B-1----:R1:W2:Y:S02]  /*141e0*/  SHFL.IDX P6, R14, R13, R12, R11 ;  /* 0x0000000c0d0e7389 */ /* 0x0022a400000c000b */
[----:B012---:R-:W-:Y:S01]  /*141f0*/  ENDCOLLECTIVE ;  /* 0x000000000000791b */ /* 0x007fe20003800000 */
.L_x_11950:
[----:B------:R-:W-:Y:S05]  /*14200*/  BSYNC B0 ;  /* 0x0000000000007941 */ /* 0x000fea0003800000 */
.L_x_11949:
        /* <DEDUP_REMOVED lines=8> */
.L_x_11951:
[----:B------:R-:W-:Y:S02]  /*14290*/  IMAD.MOV.U32 R13, RZ, RZ, R27 ;  /* 0x000000ffff0d7224 */ /* 0x000fe400078e001b */
[----:B------:R-:W-:Y:S02]  /*142a0*/  IMAD.MOV.U32 R12, RZ, RZ, 0x1 ;  /* 0x00000001ff0c7424 */ /* 0x000fe400078e00ff */
[----:B------:R-:W-:-:S07]  /*142b0*/  IMAD.MOV.U32 R2, RZ, RZ, R14 ;  /* 0x000000ffff027224 */ /* 0x000fce00078e000e */
[----:B------:R-:W-:Y:S05]  /*142c0*/  WARPSYNC.COLLECTIVE R15, `(.L_x_11952) ;  /* 0x000000000f087348 */ /* 0x000fea0003c00000 */
[----:B------:R0:W1:Y:S02]  /*142d0*/  SHFL.IDX P6, R14, R13, R12, R11 ;  /* 0x0000000c0d0e7389 */ /* 0x00006400000c000b */
[----:B01----:R-:W-:Y:S01]  /*142e0*/  ENDCOLLECTIVE ;  /* 0x000000000000791b */ /* 0x003fe20003800000 */
.L_x_11952:
        /* <DEDUP_REMOVED lines=14> */
.L_x_11953:
[----:B------:R-:W-:Y:S01]  /*143d0*/  IMAD.MOV.U32 R2, RZ, RZ, R14 ;  /* 0x000000ffff027224 */ /* 0x000fe200078e000e */
[----:B------:R-:W-:Y:S06]  /*143e0*/  BRA `(.L_x_11954) ;  /* 0xffffffd800887947 */ /* 0x000fec000383ffff */
.L_x_11893:
[----:B---3--:R3:W4:Y:S02]  /*143f0*/  SYNCS.PHASECHK.TRANS64.TRYWAIT P1, [R5+URZ+0x17040], R10 ;  /* 0x0170400a050075a7 */ /* 0x008724000802017f */
[----:B----4-:R-:W-:Y:S05]  /*14400*/  @!P1 NANOSLEEP.SYNCS 0x989680 ;  /* 0x009896800000995d */ /* 0x010fea0003900000 */
[----:B------:R-:W4:Y:S02]  /*14410*/  @!P1 SYNCS.PHASECHK.TRANS64 P1, [R5+URZ+0x17040], R10 ;  /* 0x0170400a050095a7 */ /* 0x000f24000802007f */
[----:B----4-:R-:W-:Y:S05]  /*14420*/  @!P1 BRA `(.L_x_11893) ;  /* 0xfffffffc00f09947 */ /* 0x010fea000383ffff */
[----:B------:R-:W-:Y:S05]  /*14430*/  BRA `(.L_x_11955) ;  /* 0xffffffd800dc7947 */ /* 0x000fea000383ffff */
.L_x_11894:
[----:B------:R-:W-:Y:S01]  /*14440*/  BSSY B0, `(.L_x_11956) ;  /* 0x0000008000007945 */ /* 0x000fe20003800000 */
[----:B------:R-:W-:Y:S02]  /*14450*/  IMAD.MOV.U32 R13, RZ, RZ, R9 ;  /* 0x000000ffff0d7224 */ /* 0x000fe400078e0009 */
[----:B------:R-:W-:Y:S02]  /*14460*/  IMAD.MOV.U32 R12, RZ, RZ, RZ ;  /* 0x000000ffff0c7224 */ /* 0x000fe400078e00ff */
[----:B------:R-:W-:Y:S02]  /*14470*/  IMAD.MOV.U32 R11, RZ, RZ, 0x1e1f ;  /* 0x00001e1fff0b7424 */ /* 0x000fe400078e00ff */
[----:B------:R-:W-:-:S07]  /*14480*/  IMAD.MOV.U32 R15, RZ, RZ, -0x1 ;  /* 0xffffffffff0f7424 */ /* 0x000fce00078e00ff */
[----:B01-3--:R-:W-:Y:S05]  /*14490*/  WARPSYNC.COLLECTIVE R15, `(.L_x_11957) ;  /* 0x000000000f087348 */ /* 0x00bfea0003c00000 */
[----:B-1----:R1:W2:Y:S02]  /*144a0*/  SHFL.IDX P6, R14, R13, R12, R11 ;  /* 0x0000000c0d0e7389 */ /* 0x0022a400000c000b */
[----:B0123--:R-:W-:Y:S01]  /*144b0*/  ENDCOLLECTIVE ;  /* 0x000000000000791b */ /* 0x00ffe20003800000 */
.L_x_11957:
[----:B------:R-:W-:Y:S05]  /*144c0*/  BSYNC B0 ;  /* 0x0000000000007941 */ /* 0x000fea0003800000 */
.L_x_11956:
        /* <DEDUP_REMOVED lines=9> */
.L_x_11958:
[----:B------:R-:W-:Y:S02]  /*14560*/  IMAD.MOV.U32 R13, RZ, RZ, R9 ;  /* 0x000000ffff0d7224 */ /* 0x000fe400078e0009 */
[----:B------:R-:W-:Y:S01]  /*14570*/  IMAD.MOV.U32 R12, RZ, RZ, 0x1 ;  /* 0x00000001ff0c7424 */ /* 0x000fe200078e00ff */
[----:B------:R-:W-:-:S13]  /*14580*/  IADD3 R2, P1, R21, R14, RZ ;  /* 0x0000000e15027210 */ /* 0x000fda0007f3e0ff */
[----:B------:R-:W-:Y:S05]  /*14590*/  WARPSYNC.COLLECTIVE R15, `(.L_x_11959) ;  /* 0x000000000f087348 */ /* 0x000fea0003c00000 */
[----:B------:R0:W1:Y:S02]  /*145a0*/  SHFL.IDX P6, R14, R13, R12, R11 ;  /* 0x0000000c0d0e7389 */ /* 0x00006400000c000b */
[----:B01----:R-:W-:Y:S01]  /*145b0*/  ENDCOLLECTIVE ;  /* 0x000000000000791b */ /* 0x003fe20003800000 */
.L_x_11959:
[----:B------:R-:W-:Y:S02]  /*145c0*/  IMAD.X R3, RZ, RZ, R3, P1 ;  /* 0x000000ffff037224 */ /* 0x000fe400008e0603 */
[----:B------:R-:W-:Y:S02]  /*145d0*/  IMAD.MOV.U32 R13, RZ, RZ, R7 ;  /* 0x000000ffff0d7224 */ /* 0x000fe400078e0007 */
[----:B------:R-:W-:-:S07]  /*145e0*/  IMAD.MOV.U32 R9, RZ, RZ, R14 ;  /* 0x000000ffff097224 */ /* 0x000fce00078e000e */
[----:B------:R-:W-:Y:S05]  /*145f0*/  WARPSYNC.COLLECTIVE R15, `(.L_x_11960) ;  /* 0x000000000f087348 */ /* 0x000fea0003c00000 */
[----:B------:R0:W1:Y:S02]  /*14600*/  SHFL.IDX P6, R14, R13, R12, R11 ;  /* 0x0000000c0d0e7389 */ /* 0x00006400000c000b */
[----:B01----:R-:W-:Y:S01]  /*14610*/  ENDCOLLECTIVE ;  /* 0x000000000000791b */ /* 0x003fe20003800000 */
.L_x_11960:
        /* <DEDUP_REMOVED lines=9> */
.L_x_11897:
[----:B0-----:R0:W1:Y:S02]  /*146b0*/  SYNCS.PHASECHK.TRANS64.TRYWAIT P2, [R3+URZ+0x17070], R2 ;  /* 0x01707002030075a7 */ /* 0x001064000804017f */
[----:B-1----:R-:W-:Y:S05]  /*146c0*/  @!P2 NANOSLEEP.SYNCS 0x989680 ;  /* 0x009896800000a95d */ /* 0x002fea0003900000 */
[----:B------:R-:W1:Y:S02]  /*146d0*/  @!P2 SYNCS.PHASECHK.TRANS64 P2, [R3+URZ+0x17070], R2 ;  /* 0x017070020300a5a7 */ /* 0x000e64000804007f */
[----:B-1----:R-:W-:Y:S05]  /*146e0*/  @!P2 BRA `(.L_x_11897) ;  /* 0xfffffffc00f0a947 */ /* 0x002fea000383ffff */
[----:B------:R-:W-:Y:S05]  /*146f0*/  BRA `(.L_x_11962) ;  /* 0xffffffdc00447947 */ /* 0x000fea000383ffff */
.L_x_11899:
[----:B0-----:R0:W1:Y:S02]  /*14700*/  SYNCS.PHASECHK.TRANS64.TRYWAIT P2, [R3+URZ+0x17060], R6 ;  /* 0x01706006030075a7 */ /* 0x001064000804017f */
[----:B-1----:R-:W-:Y:S05]  /*14710*/  @!P2 NANOSLEEP.SYNCS 0x989680 ;  /* 0x009896800000a95d */ /* 0x002fea0003900000 */
[----:B------:R-:W1:Y:S02]  /*14720*/  @!P2 SYNCS.PHASECHK.TRANS64 P2, [R3+URZ+0x17060], R6 ;  /* 0x017060060300a5a7 */ /* 0x000e64000804007f */
[----:B-1----:R-:W-:Y:S05]  /*14730*/  @!P2 BRA `(.L_x_11899) ;  /* 0xfffffffc00f0a947 */ /* 0x002fea000383ffff */
[----:B------:R-:W-:Y:S05]  /*14740*/  BRA `(.L_x_11963) ;  /* 0xffffffdc00547947 */ /* 0x000fea000383ffff */
.L_x_11906:
[----:B0-----:R0:W2:Y:S02]  /*14750*/  SYNCS.PHASECHK.TRANS64.TRYWAIT P0, [R3+URZ+0x17070], R2 ;  /* 0x01707002030075a7 */ /* 0x0010a4000800017f */
[----:B--2---:R-:W-:Y:S05]  /*14760*/  @!P0 NANOSLEEP.SYNCS 0x989680 ;  /* 0x009896800000895d */ /* 0x004fea0003900000 */
[----:B------:R-:W2:Y:S02]  /*14770*/  @!P0 SYNCS.PHASECHK.TRANS64 P0, [R3+URZ+0x17070], R2 ;  /* 0x01707002030085a7 */ /* 0x000ea4000800007f */
[----:B--2---:R-:W-:Y:S05]  /*14780*/  @!P0 BRA `(.L_x_11906) ;  /* 0xfffffffc00f08947 */ /* 0x004fea000383ffff */
[----:B------:R-:W-:Y:S05]  /*14790*/  BRA `(.L_x_11964) ;  /* 0xffffffe000a87947 */ /* 0x000fea000383ffff */
.L_x_11908:
[----:B0-----:R0:W2:Y:S02]  /*147a0*/  SYNCS.PHASECHK.TRANS64.TRYWAIT P0, [R3+URZ+0x17060], R4 ;  /* 0x01706004030075a7 */ /* 0x0010a4000800017f */
[----:B--2---:R-:W-:Y:S05]  /*147b0*/  @!P0 NANOSLEEP.SYNCS 0x989680 ;  /* 0x009896800000895d */ /* 0x004fea0003900000 */
[----:B------:R-:W2:Y:S02]  /*147c0*/  @!P0 SYNCS.PHASECHK.TRANS64 P0, [R3+URZ+0x17060], R4 ;  /* 0x01706004030085a7 */ /* 0x000ea4000800007f */
[----:B--2---:R-:W-:Y:S05]  /*147d0*/  @!P0 BRA `(.L_x_11908) ;  /* 0xfffffffc00f08947 */ /* 0x004fea000383ffff */
[----:B------:R-:W-:Y:S05]  /*147e0*/  BRA `(.L_x_11965) ;  /* 0xffffffe000c07947 */ /* 0x000fea000383ffff */
.L_x_11911:
[----:B-1----:R1:W2:Y:S02]  /*147f0*/  SYNCS.PHASECHK.TRANS64.TRYWAIT P0, [R7+URZ+0x17020], R2 ;  /* 0x01702002070075a7 */ /* 0x0022a4000800017f */
[----:B--2---:R-:W-:Y:S05]  /*14800*/  @!P0 NANOSLEEP.SYNCS 0x989680 ;  /* 0x009896800000895d */ /* 0x004fea0003900000 */
[----:B------:R-:W2:Y:S02]  /*14810*/  @!P0 SYNCS.PHASECHK.TRANS64 P0, [R7+URZ+0x17020], R2 ;  /* 0x01702002070085a7 */ /* 0x000ea4000800007f */
[----:B--2---:R-:W-:Y:S05]  /*14820*/  @!P0 BRA `(.L_x_11911) ;  /* 0xfffffffc00f08947 */ /* 0x004fea000383ffff */
[----:B------:R-:W-:Y:S05]  /*14830*/  BRA `(.L_x_11966) ;  /* 0xffffffe400fc7947 */ /* 0x000fea000383ffff */
.L_x_11913:
[----:B-1----:R1:W2:Y:S02]  /*14840*/  SYNCS.PHASECHK.TRANS64.TRYWAIT P1, [R5+URZ+0x17040], R2 ;  /* 0x01704002050075a7 */ /* 0x0022a4000802017f */
[----:B--2---:R-:W-:Y:S05]  /*14850*/  @!P1 NANOSLEEP.SYNCS 0x989680 ;  /* 0x009896800000995d */ /* 0x004fea0003900000 */
[----:B------:R-:W2:Y:S02]  /*14860*/  @!P1 SYNCS.PHASECHK.TRANS64 P1, [R5+URZ+0x17040], R2 ;  /* 0x01704002050095a7 */ /* 0x000ea4000802007f */
[----:B--2---:R-:W-:Y:S05]  /*14870*/  @!P1 BRA `(.L_x_11913) ;  /* 0xfffffffc00f09947 */ /* 0x004fea000383ffff */
[----:B------:R-:W-:Y:S05]  /*14880*/  BRA `(.L_x_11967) ;  /* 0xffffffe800387947 */ /* 0x000fea000383ffff */
.L_x_11915:
[----:B--2---:R2:W3:Y:S02]  /*14890*/  SYNCS.PHASECHK.TRANS64.TRYWAIT P1, [R7+URZ+0x17040], R0 ;  /* 0x01704000070075a7 */ /* 0x0044e4000802017f */
[----:B---3--:R-:W-:Y:S05]  /*148a0*/  @!P1 NANOSLEEP.SYNCS 0x989680 ;  /* 0x009896800000995d */ /* 0x008fea0003900000 */
[----:B------:R-:W3:Y:S02]  /*148b0*/  @!P1 SYNCS.PHASECHK.TRANS64 P1, [R7+URZ+0x17040], R0 ;  /* 0x01704000070095a7 */ /* 0x000ee4000802007f */
[----:B---3--:R-:W-:Y:S05]  /*148c0*/  @!P1 BRA `(.L_x_11915) ;  /* 0xfffffffc00f09947 */ /* 0x008fea000383ffff */
[----:B------:R-:W-:Y:S05]  /*148d0*/  BRA `(.L_x_11968) ;  /* 0xffffffe800447947 */ /* 0x000fea000383ffff */
.L_x_11917:
[----:B---3--:R3:W4:Y:S02]  /*148e0*/  SYNCS.PHASECHK.TRANS64.TRYWAIT P1, [R5+URZ+0x17060], R2 ;  /* 0x01706002050075a7 */ /* 0x008724000802017f */
[----:B----4-:R-:W-:Y:S05]  /*148f0*/  @!P1 NANOSLEEP.SYNCS 0x989680 ;  /* 0x009896800000995d */ /* 0x010fea0003900000 */
[----:B------:R-:W4:Y:S02]  /*14900*/  @!P1 SYNCS.PHASECHK.TRANS64 P1, [R5+URZ+0x17060], R2 ;  /* 0x01706002050095a7 */ /* 0x000f24000802007f */
[----:B----4-:R-:W-:Y:S05]  /*14910*/  @!P1 BRA `(.L_x_11917) ;  /* 0xfffffffc00f09947 */ /* 0x010fea000383ffff */
[----:B------:R-:W-:Y:S05]  /*14920*/  BRA `(.L_x_11969) ;  /* 0xffffffe800407947 */ /* 0x000fea000383ffff */
.L_x_11919:
[----:B----4-:R4:W0:Y:S02]  /*14930*/  SYNCS.PHASECHK.TRANS64.TRYWAIT P1, [R7+URZ+0x17060], R0 ;  /* 0x01706000070075a7 */ /* 0x010824000802017f */
[----:B0-----:R-:W-:Y:S05]  /*14940*/  @!P1 NANOSLEEP.SYNCS 0x989680 ;  /* 0x009896800000995d */ /* 0x001fea0003900000 */
[----:B------:R-:W0:Y:S02]  /*14950*/  @!P1 SYNCS.PHASECHK.TRANS64 P1, [R7+URZ+0x17060], R0 ;  /* 0x01706000070095a7 */ /* 0x000e24000802007f */
[----:B0-----:R-:W-:Y:S05]  /*14960*/  @!P1 BRA `(.L_x_11919) ;  /* 0xfffffffc00f09947 */ /* 0x001fea000383ffff */
[----:B------:R-:W-:Y:S05]  /*14970*/  BRA `(.L_x_11970) ;  /* 0xffffffe8003c7947 */ /* 0x000fea000383ffff */
.L_x_11921:
[----:B------:R0:W0:Y:S02]  /*14980*/  SYNCS.PHASECHK.TRANS64.TRYWAIT P1, [R5+URZ+0x17080], R2 ;  /* 0x01708002050075a7 */ /* 0x000024000802017f */
[----:B0-----:R-:W-:Y:S05]  /*14990*/  @!P1 NANOSLEEP.SYNCS 0x989680 ;  /* 0x009896800000995d */ /* 0x001fea0003900000 */
[----:B------:R-:W0:Y:S02]  /*149a0*/  @!P1 SYNCS.PHASECHK.TRANS64 P1, [R5+URZ+0x17080], R2 ;  /* 0x01708002050095a7 */ /* 0x000e24000802007f */
[----:B0-----:R-:W-:Y:S05]  /*149b0*/  @!P1 BRA `(.L_x_11921) ;  /* 0xfffffffc00f09947 */ /* 0x001fea000383ffff */
[----:B------:R-:W-:Y:S05]  /*149c0*/  BRA `(.L_x_11971) ;  /* 0xffffffe800387947 */ /* 0x000fea000383ffff */
.L_x_11972:
        /* <DEDUP_REMOVED lines=11> */
.L_x_16296:


//--------------------- .text._ZN7cutlass13device_kernelIN5flash11enable_sm90INS1_16FlashAttnFwdSm90INS1_25CollectiveMainloopFwdSm90ILi2EN4cute5tupleIJNS5_1CILi1EEES8_S8_EEENS6_IJNS7_ILi192EEENS7_ILi128EEENS7_ILi96EEEEEELi96ENS_12float_e4m3_tEfNS_4arch4Sm90ELb0ELb1ELb0ELb1ELb1ELb0ELb0ELb1ELb1ELb1ELb1ELb0EEENS1_21CollectiveEpilogueFwdINS6_IJSA_SC_SB_EEES9_NS_10bfloat16_tESG_Li384ELb1ELb1ELb1ELb1EEENS1_36VarlenDynamicPersistentTileSchedulerILi192ELi128ELi384ELi128ELb1ELb1ELb1ELb1ELb0ELb1EEEEEEEEEvNT_6ParamsE --------------------------
	.section	.text._ZN7cutlass13device_kernelIN5flash11enable_sm90INS1_16FlashAttnFwdSm90INS1_25CollectiveMainloopFwdSm90ILi2EN4cute5tupleIJNS5_1CILi1EEES8_S8_EEENS6_IJNS7_ILi192EEENS7_ILi128EEENS7_ILi96EEEEEELi96ENS_12float_e4m3_tEfNS_4arch4Sm90ELb0ELb1ELb0ELb1ELb1ELb0ELb0ELb1ELb1ELb1ELb1ELb0EEENS1_21CollectiveEpilogueFwdINS6_IJSA_SC_SB_EEES9_NS_10bfloat16_tESG_Li384ELb1ELb1ELb1ELb1EEENS1_36VarlenDynamicPersistentTileSchedulerILi192ELi128ELi384ELi128ELb1ELb1ELb1ELb1ELb0ELb1EEEEEEEEEvNT_6ParamsE,"ax",@progbits
	.align	128
.text._ZN7cutlass13device_kernelIN5flash11enable_sm90INS1_16FlashAttnFwdSm90INS1_25CollectiveMainloopFwdSm90ILi2EN4cute5tupleIJNS5_1CILi1EEES8_S8_EEENS6_IJNS7_ILi192EEENS7_ILi128EEENS7_ILi96EEEEEELi96ENS_12float_e4m3_tEfNS_4arch4Sm90ELb0ELb1ELb0ELb1ELb1ELb0ELb0ELb1ELb1ELb1ELb1ELb0EEENS1_21CollectiveEpilogueFwdINS6_IJSA_SC_SB_EEES9_NS_10bfloat16_tESG_Li384ELb1ELb1ELb1ELb1EEENS1_36VarlenDynamicPersistentTileSchedulerILi192ELi128ELi384ELi128ELb1ELb1ELb1ELb1ELb0ELb1EEEEEEEEEvNT_6ParamsE:
        .type           _ZN7cutlass13device_kernelIN5flash11enable_sm90INS1_16FlashAttnFwdSm90INS1_25CollectiveMainloopFwdSm90ILi2EN4cute5tupleIJNS5_1CILi1EEES8_S8_EEENS6_IJNS7_ILi192EEENS7_ILi128EEENS7_ILi96EEEEEELi96ENS_12float_e4m3_tEfNS_4arch4Sm90ELb0ELb1ELb0ELb1ELb1ELb0ELb0ELb1ELb1ELb1ELb1ELb0EEENS1_21CollectiveEpilogueFwdINS6_IJSA_SC_SB_EEES9_NS_10bfloat16_tESG_Li384ELb1ELb1ELb1ELb1EEENS1_36VarlenDynamicPersistentTileSchedulerILi192ELi128ELi384ELi128ELb1ELb1ELb1ELb1ELb0ELb1EEEEEEEEEvNT_6ParamsE,@function
        .size           _ZN7cutlass13device_kernelIN5flash11enable_sm90INS1_16FlashAttnFwdSm90INS1_25CollectiveMainloopFwdSm90ILi2EN4cute5tupleIJNS5_1CILi1EEES8_S8_EEENS6_IJNS7_ILi192EEENS7_ILi128EEENS7_ILi96EEEEEELi96ENS_12float_e4m3_tEfNS_4arch4Sm90ELb0ELb1ELb0ELb1ELb1ELb0ELb0ELb1ELb1ELb1ELb1ELb0EEENS1_21CollectiveEpilogueFwdINS6_IJSA_SC_SB_EEES9_NS_10bfloat16_tESG_Li384ELb1ELb1ELb1ELb1EEENS1_36VarlenDynamicPersistentTileSchedulerILi192ELi128ELi384ELi128ELb1ELb1ELb1ELb1ELb0ELb1EEEEEEEEEvNT_6ParamsE,(.L_x_16297 - _ZN7cutlass13device_kernelIN5flash11enable_sm90INS1_16FlashAttnFwdSm90INS1_25CollectiveMainloopFwdSm90ILi2EN4cute5tupleIJNS5_1CILi1EEES8_S8_EEENS6_IJNS7_ILi192EEENS7_ILi128EEENS7_ILi96EEEEEELi96ENS_12float_e4m3_tEfNS_4arch4Sm90ELb0ELb1ELb0ELb1ELb1ELb0ELb0ELb1ELb1ELb1ELb1ELb0EEENS1_21CollectiveEpilogueFwdINS6_IJSA_SC_SB_EEES9_NS_10bfloat16_tESG_Li384ELb1ELb1ELb1ELb1EEENS1_36VarlenDynamicPersistentTileSchedulerILi192ELi128ELi384ELi128ELb1ELb1ELb1ELb1ELb0ELb1EEEEEEEEEvNT_6ParamsE)
        .other          _ZN7cutlass13device_kernelIN5flash11enable_sm90INS1_16FlashAttnFwdSm90INS1_25CollectiveMainloopFwdSm90ILi2EN4cute5tupleIJNS5_1CILi1EEES8_S8_EEENS6_IJNS7_ILi192EEENS7_ILi128EEENS7_ILi96EEEEEELi96ENS_12float_e4m3_tEfNS_4arch4Sm90ELb0ELb1ELb0ELb1ELb1ELb0ELb0ELb1ELb1ELb1ELb1ELb0EEENS1_21CollectiveEpilogueFwdINS6_IJSA_SC_SB_EEES9_NS_10bfloat16_tESG_Li384ELb1ELb1ELb1ELb1EEENS1_36VarlenDynamicPersistentTileSchedulerILi192ELi128ELi384ELi128ELb1ELb1ELb1ELb1ELb0ELb1EEEEEEEEEvNT_6ParamsE,@"STO_CUDA_ENTRY STV_DEFAULT"
_ZN7cutlass13device_kernelIN5flash11enable_sm90INS1_16FlashAttnFwdSm90INS1_25CollectiveMainloopFwdSm90ILi2EN4cute5tupleIJNS5_1CILi1EEES8_S8_EEENS6_IJNS7_ILi192EEENS7_ILi128EEENS7_ILi96EEEEEELi96ENS_12float_e4m3_tEfNS_4arch4Sm90ELb0ELb1ELb0ELb1ELb1ELb0ELb0ELb1ELb1ELb1ELb1ELb0EEENS1_21CollectiveEpilogueFwdINS6_IJSA_SC_SB_EEES9_NS_10bfloat16_tESG_Li384ELb1ELb1ELb1ELb1EEENS1_36VarlenDynamicPersistentTileSchedulerILi192ELi128ELi384ELi128ELb1ELb1ELb1ELb1ELb0ELb1EEEEEEEEEvNT_6ParamsE:
        /* <DEDUP_REMOVED lines=45> */
.L_x_11973:
        /* <DEDUP_REMOVED lines=22> */
.L_x_11974:
        /* <DEDUP_REMOVED lines=18> */
.L_x_11975:
        /* <DEDUP_REMOVED lines=22> */
.L_x_11976:
        /* <DEDUP_REMOVED lines=24> */
.L_x_11977:
        /* <DEDUP_REMOVED lines=8> */
.L_x_11979:
        /* <DEDUP_REMOVED lines=35> */
[----:B------:R-:W-:Y:S02]  /*0ae0*/  LOP3.LUT R2, R3, 0x7fffff0, RZ, 0xc0, !PT ;  /* 0x07fffff003027812 */ /* 0x000fe400078ec0ff */
[----:B------:R-:W-:-:S02]  /*0af0*/  SHF.R.S32.HI R9, RZ, 0x2, R8 ;  /* 0x00000002ff097819 */ /* 0x000fc40000011408 */
[----:B------:R-:W-:Y:S01]  /*0b00*/  SHF.R.S32.HI R6, RZ, 0x1f, R8 ;  /* 0x0000001fff067819 */ /* 0x000fe20000011408 */
[----:B------:R-:W-:Y:S01]  /*0b10*/  IMAD.IADD R2, R13, 0x1, -R2 ;  /* 0x000000010d027824 */ /* 0x000fe200078e0a02 */
[----:B------:R-:W-:Y:S02]  /*0b20*/  LEA.HI R3, R3, R4, RZ, 0x1 ;  /* 0x0000000403037211 */ /* 0x000fe400078f08ff */
[----:B------:R-:W-:Y:S01]  /*0b30*/  LEA.HI R10, R6, R9, RZ, 0x3 ;  /* 0x00000009060a7211 */ /* 0x000fe200078f18ff */
[----:B------:R-:W-:Y:S01]  /*0b40*/  IMAD.HI R6, R14, 0x55555556, RZ ;  /* 0x555555560e067827 */ /* 0x000fe200078e02ff */
[----:B------:R-:W-:Y:S02]  /*0b50*/  LEA.HI R7, R7, R12, RZ, 0x5 ;  /* 0x0000000c07077211 */ /* 0x000fe400078f28ff */
[----:B------:R-:W-:Y:S01]  /*0b60*/  LOP3.LUT R10, R10, 0xfffffff8, RZ, 0xc0, !PT ;  /* 0xfffffff80a0a7812 */ /* 0x000fe200078ec0ff */
[----:B------:R-:W-:Y:S01]  /*0b70*/  IMAD R2, R2, 0x20, R5 ;  /* 0x0000002002027824 */ /* 0x000fe200078e0205 */
[----:B------:R-:W-:-:S02]  /*0b80*/  LOP3.LUT R3, R3, 0x1ffffffe, RZ, 0xc0, !PT ;  /* 0x1ffffffe03037812 */ /* 0x000fc400078ec0ff */
[----:B------:R-:W-:Y:S01]  /*0b90*/  LEA.HI R6, R6, R6, RZ, 0x1 ;  /* 0x0000000606067211 */ /* 0x000fe200078f08ff */
[----:B------:R-:W-:Y:S01]  /*0ba0*/  IMAD.IADD R10, R9, 0x1, -R10 ;  /* 0x00000001090a7824 */ /* 0x000fe200078e0a0a */
[----:B------:R-:W-:Y:S01]  /*0bb0*/  SHF.R.S32.HI R7, RZ, 0x5, R7 ;  /* 0x00000005ff077819 */ /* 0x000fe20000011407 */
[----:B------:R-:W-:Y:S01]  /*0bc0*/  IMAD.IADD R3, R4, 0x1, -R3 ;  /* 0x0000000104037824 */ /* 0x000fe200078e0a03 */
[----:B------:R-:W-:Y:S01]  /*0bd0*/  LEA.HI R0, R0, R13, RZ, 0x2 ;  /* 0x0000000d00007211 */ /* 0x000fe200078f10ff */
[----:B------:R-:W-:Y:S01]  /*0be0*/  IMAD R6, R6, -0x3, R14 ;  /* 0xfffffffd06067824 */ /* 0x000fe200078e020e */
[----:B------:R-:W-:Y:S01]  /*0bf0*/  LOP3.LUT R8, R8, 0x7ffffffc, RZ, 0xc0, !PT ;  /* 0x7ffffffc08087812 */ /* 0x000fe200078ec0ff */
[----:B------:R-:W-:Y:S01]  /*0c00*/  IMAD R7, R7, 0x10, R10 ;  /* 0x0000001007077824 */ /* 0x000fe200078e020a */
[----:B------:R-:W-:Y:S01]  /*0c10*/  LOP3.LUT R4, R0, 0xfffffffc, RZ, 0xc0, !PT ;  /* 0xfffffffc00047812 */ /* 0x000fe200078ec0ff */
[----:B------:R-:W-:Y:S01]  /*0c20*/  IMAD R2, R3, 0x8, R2 ;  /* 0x0000000803027824 */ /* 0x000fe200078e0202 */
[----:B------:R-:W-:Y:S01]  /*0c30*/  SHF.R.S32.HI R0, RZ, 0x2, R0 ;  /* 0x00000002ff007819 */ /* 0x000fe20000011400 */
[----:B------:R-:W-:-:S02]  /*0c40*/  IMAD R5, R6, 0x40, R7 ;  /* 0x0000004006057824 */ /* 0x000fc400078e0207 */
[----:B------:R-:W-:Y:S01]  /*0c50*/  IMAD.IADD R4, R13, 0x1, -R4 ;  /* 0x000000010d047824 */ /* 0x000fe200078e0a04 */
[----:B------:R0:W-:Y:S01]  /*0c60*/  STL [R1+0x24], R2 ;  /* 0x0000240201007387 */ /* 0x0001e20000100800 */
[----:B------:R-:W-:Y:S02]  /*0c70*/  IMAD.IADD R8, R12, 0x1, -R8 ;  /* 0x000000010c087824 */ /* 0x000fe400078e0a08 */
[----:B------:R-:W-:Y:S01]  /*0c80*/  IMAD.SHL.U32 R19, R4, 0x8, RZ ;  /* 0x0000000804137824 */ /* 0x000fe200078e00ff */
[----:B------:R1:W-:Y:S01]  /*0c90*/  STL [R1+0x20], R5 ;  /* 0x0000200501007387 */ /* 0x0003e20000100800 */
[----:B------:R-:W-:Y:S02]  /*0ca0*/  IMAD.SHL.U32 R17, R8, 0x2, RZ ;  /* 0x0000000208117824 */ /* 0x000fe400078e00ff */
[C---:B------:R-:W-:Y:S02]  /*0cb0*/  VIADD R22, R19.reuse, 0x20 ;  /* 0x0000002013167836 */ /* 0x040fe40000000000 */
[----:B------:R-:W-:Y:S01]  /*0cc0*/  VIADD R23, R19, 0x40 ;  /* 0x0000004013177836 */ /* 0x000fe20000000000 */
[----:B0-----:R-:W-:Y:S01]  /*0cd0*/  LEA.HI R2, R4, R4, RZ, 0x1 ;  /* 0x0000000404027211 */ /* 0x001fe200078f08ff */
[C---:B------:R-:W-:Y:S01]  /*0ce0*/  VIADD R157, R17.reuse, 0x30 ;  /* 0x00000030119d7836 */ /* 0x040fe20000000000 */
[----:B------:R-:W-:Y:S01]  /*0cf0*/  SHF.R.S32.HI R0, RZ, 0x1f, R17 ;  /* 0x0000001fff007819 */ /* 0x000fe20000011411 */
[C---:B------:R-:W-:Y:S01]  /*0d00*/  VIADD R0, R17.reuse, 0x28 ;  /* 0x0000002811007836 */ /* 0x040fe20000000000 */
[----:B------:R-:W-:Y:S01]  /*0d10*/  LOP3.LUT R2, R2, 0x1ffffffe, RZ, 0xc0, !PT ;  /* 0x1ffffffe02027812 */ /* 0x000fe200078ec0ff */
[C---:B------:R-:W-:Y:S01]  /*0d20*/  VIADD R156, R17.reuse, 0x38 ;  /* 0x00000038119c7836 */ /* 0x040fe20000000000 */
[----:B------:R-:W-:Y:S01]  /*0d30*/  SHF.R.S32.HI R3, RZ, 0x1f, R23 ;  /* 0x0000001fff037819 */ /* 0x000fe20000011417 */
[C---:B------:R-:W-:Y:S01]  /*0d40*/  VIADD R3, R17.reuse, 0x20 ;  /* 0x0000002011037836 */ /* 0x040fe20000000000 */
[----:B------:R-:W-:Y:S01]  /*0d50*/  SHF.R.S32.HI R0, RZ, 0x1f, R0 ;  /* 0x0000001fff007819 */ /* 0x000fe20000011400 */
[----:B------:R-:W-:Y:S01]  /*0d60*/  IMAD.IADD R2, R4, 0x1, -R2 ;  /* 0x0000000104027824 */ /* 0x000fe200078e0a02 */
        /* <DEDUP_REMOVED lines=18> */
[----:B-1----:R-:W-:-:S07]  /*0e90*/  SHF.R.S32.HI R0, RZ, 0x1f, R152 ;  /* 0x0000001fff007819 */ /* 0x002fce0000011498 */
.L_x_12083:
        /* <DEDUP_REMOVED lines=12> */
[----:B01-34-:R-:W-:Y:S02]  /*0f60*/  IMAD.U32 R2, RZ, RZ, UR8 ;  /* 0x00000008ff027e24 */ /* 0x01bfe4000f8e00ff */
[----:B------:R-:W-:Y:S01]  /*0f70*/  IMAD.U32 R3, RZ, RZ, UR9 ;  /* 0x00000009ff037e24 */ /* 0x000fe2000f8e00ff */
[----:B------:R-:W-:Y:S02]  /*0f80*/  @UP1 ULDC.64 UR8, c[0x0][0xa18] ;  /* 0x0002860000081ab9 */ /* 0x000fe40000000a00 */
[----:B------:R-:W-:Y:S02]  /*0f90*/  @UP1 UIMAD.WIDE UR8, UR52, 0x4, UR8 ;  /* 0x00000004340818a5 */ /* 0x000fe4000f8e0208 */
[----:B--2---:R-:W2:Y:S04]  /*0fa0*/  @P0 LDG.E R2, desc[UR56][R2.64] ;  /* 0x0000003802020981 */ /* 0x004ea8000c1e1900 */
[----:B------:R-:W-:-:S02]  /*0fb0*/  IMAD.U32 R4, RZ, RZ, UR8 ;  /* 0x00000008ff047e24 */ /* 0x000fc4000f8e00ff */
[----:B------:R-:W-:Y:S01]  /*0fc0*/  IMAD.U32 R5, RZ, RZ, UR9 ;  /* 0x00000009ff057e24 */ /* 0x000fe2000f8e00ff */
[----:B------:R-:W-:-:S04]  /*0fd0*/  ULDC.64 UR8, c[0x0][0x418] ;  /* 0x0001060000087ab9 */ /* 0x000fc80000000a00 */
[----:B------:R-:W3:Y:S01]  /*0fe0*/  @P2 LDG.E R4, desc[UR56][R4.64] ;  /* 0x0000003804042981 */ /* 0x000ee2000c1e1900 */
        /* <DEDUP_REMOVED lines=26> */
.L_x_11980:
        /* <DEDUP_REMOVED lines=9> */
.L_x_11981:
        /* <DEDUP_REMOVED lines=13> */
.L_x_11982:
        /* <DEDUP_REMOVED lines=39> */
[----:B------:R-:W-:-:S02]  /*1560*/  UIMAD UR39, UR6, 0xc0, URZ ;  /* 0x000000c0062778a4 */ /* 0x000fc4000f8e023f */
        /* <DEDUP_REMOVED lines=30> */
.L_x_11984:
[----:B------:R-:W-:-:S11]  /*1750*/  UISETP.NE.AND UP0, UPT, UR7, 0x1, UPT ;  /* 0x000000010700788c */ /* 0x000fd6000bf05270 */
[----:B------:R-:W-:Y:S02]  /*1760*/  @UP0 ULDC.64 UR10, c[0x0][0x9e8] ;  /* 0x00027a00000a0ab9 */ /* 0x000fe40000000a00 */
[----:B------:R-:W-:-:S04]  /*1770*/  UIMAD.WIDE.U32 UR8, UR4, UR10, URZ ;  /* 0x0000000a040872a5 */ /* 0x000fc8000f8e003f */
[----:B------:R-:W-:-:S12]  /*1780*/  @UP0 USHF.R.U32.HI UR4, URZ, UR11, UR9 ;  /* 0x0000000b3f040299 */ /* 0x000fd80008011609 */
.L_x_11985:
[----:B------:R-:W-:-:S04]  /*1790*/  UIMAD UR4, UR4, UR7, UR7 ;  /* 0x00000007040472a4 */ /* 0x000fc8000f8e0207 */
[----:B------:R-:W-:-:S04]  /*17a0*/  UISETP.LT.AND UP0, UPT, UR6, UR4, UPT ;  /* 0x000000040600728c */ /* 0x000fc8000bf01270 */
[----:B------:R-:W-:-:S12]  /*17b0*/  USEL UR6, UR6, UR4, UP0 ;  /* 0x0000000406067287 */ /* 0x000fd80008000000 */
.L_x_11983:
        /* <DEDUP_REMOVED lines=33> */
.L_x_11987:
[----:B------:R-:W-:-:S11]  /*19d0*/  UISETP.NE.AND UP0, UPT, UR7, 0x1, UPT ;  /* 0x000000010700788c */ /* 0x000fd6000bf05270 */
[----:B------:R-:W-:Y:S02]  /*19e0*/  @UP0 ULDC.64 UR12, c[0x0][0x9e8] ;  /* 0x00027a00000c0ab9 */ /* 0x000fe40000000a00 */
[----:B------:R-:W-:-:S04]  /*19f0*/  UIMAD.WIDE.U32 UR8, UR4, UR12, URZ ;  /* 0x0000000c040872a5 */ /* 0x000fc8000f8e003f */
[----:B------:R-:W-:-:S12]  /*1a00*/  @UP0 USHF.R.U32.HI UR4, URZ, UR13, UR9 ;  /* 0x0000000d3f040299 */ /* 0x000fd80008011609 */
.L_x_11988:
[----:B------:R-:W-:-:S04]  /*1a10*/  UIMAD UR4, UR4, UR7, URZ ;  /* 0x00000007040472a4 */ /* 0x000fc8000f8e023f */
[----:B------:R-:W-:-:S04]  /*1a20*/  UISETP.LT.AND UP0, UPT, UR10, UR4, UPT ;  /* 0x000000040a00728c */ /* 0x000fc8000bf01270 */
[----:B------:R-:W-:-:S12]  /*1a30*/  USEL UR10, UR10, UR4, !UP0 ;  /* 0x000000040a0a7287 */ /* 0x000fd8000c000000 */
.L_x_11986:
        /* <DEDUP_REMOVED lines=52> */
.L_x_11989:
[----:B------:R-:W-:Y:S01]  /*1d80*/  UIMAD UR44, UR42, UR4, UR44 ;  /* 0x000000042a2c72a4 */ /* 0x000fe2000f8e022c */
[----:B------:R-:W-:Y:S01]  /*1d90*/  IMAD.U32 R88, RZ, RZ, UR6 ;  /* 0x00000006ff587e24 */ /* 0x000fe2000f8e00ff */
[----:B------:R-:W-:Y:S01]  /*1da0*/  PLOP3.LUT P0, PT, PT, PT, PT, 0x80, 0x0 ;  /* 0x000000000000781c */ /* 0x000fe20003f0f070 */
[----:B------:R-:W-:Y:S01]  /*1db0*/  IMAD.U32 R3, RZ, RZ, UR4 ;  /* 0x00000004ff037e24 */ /* 0x000fe2000f8e00ff */
[----:B------:R-:W-:Y:S01]  /*1dc0*/  CS2R R24, SRZ ;  /* 0x0000000000187805 */ /* 0x000fe2000001ff00 */
[----:B------:R-:W-:Y:S01]  /*1dd0*/  IMAD.MOV.U32 R15, RZ, RZ, RZ ;  /* 0x000000ffff0f7224 */ /* 0x000fe200078e00ff */
[----:B------:R-:W-:Y:S02]  /*1de0*/  CS2R R38, SRZ ;  /* 0x0000000000267805 */ /* 0x000fe4000001ff00 */
[----:B------:R-:W-:Y:S02]  /*1df0*/  CS2R R36, SRZ ;  /* 0x0000000000247805 */ /* 0x000fe4000001ff00 */
[----:B------:R-:W-:-:S02]  /*1e00*/  VIADDMNMX R88, R3, UR44, R88, PT ;  /* 0x0000002c03587c46 */ /* 0x000fc4000b800158 */
[----:B------:R-:W-:Y:S01]  /*1e10*/  CS2R R2, SRZ ;  /* 0x0000000000027805 */ /* 0x000fe2000001ff00 */
[----:B------:R-:W-:Y:S01]  /*1e20*/  IMAD.MOV.U32 R93, RZ, RZ, RZ ;  /* 0x000000ffff5d7224 */ /* 0x000fe200078e00ff */
[----:B------:R-:W-:Y:S02]  /*1e30*/  CS2R R8, SRZ ;  /* 0x0000000000087805 */ /* 0x000fe4000001ff00 */
[----:B------:R-:W-:Y:S02]  /*1e40*/  ISETP.GT.AND P1, PT, R88, UR44, PT ;  /* 0x0000002c58007c0c */ /* 0x000fe4000bf24270 */
[----:B------:R-:W-:Y:S02]  /*1e50*/  CS2R R10, SRZ ;  /* 0x00000000000a7805 */ /* 0x000fe4000001ff00 */
[----:B------:R-:W-:Y:S02]  /*1e60*/  CS2R R12, SRZ ;  /* 0x00000000000c7805 */ /* 0x000fe4000001ff00 */
        /* <DEDUP_REMOVED lines=30> */
[----:B------:R-:W-:-:S06]  /*2050*/  SHF.R.S32.HI R0, RZ, 0x7, R0 ;  /* 0x00000007ff007819 */ /* 0x000fcc0000011400 */
        /* <DEDUP_REMOVED lines=28> */
.L_x_11991:
        /* <DEDUP_REMOVED lines=9> */
.L_x_12192:
[----:B------:R-:W-:Y:S05]  /*22b0*/  @!P0 BRA `(.L_x_11993) ;  /* 0x0000000000048947 */ /* 0x000fea0003800000 */
[----:B------:R-:W-:Y:S01]  /*22c0*/  BPT.TRAP 0x1 ;  /* 0x000000040000795c */ /* 0x000fe20000300000 */
.L_x_11993:
[----:B0-----:R-:W-:Y:S02]  /*22d0*/  IMAD.U32 R3, RZ, RZ, UR48 ;  /* 0x00000030ff037e24 */ /* 0x001fe4000f8e00ff */
[----:B------:R-:W-:-:S03]  /*22e0*/  IMAD.U32 R0, RZ, RZ, UR49 ;  /* 0x00000031ff007e24 */ /* 0x000fc6000f8e00ff */
[----:B------:R-:W-:Y:S02]  /*22f0*/  LEA R3, R3, UR46, 0x3 ;  /* 0x0000002e03037c11 */ /* 0x000fe4000f8e18ff */
[----:B------:R-:W-:-:S04]  /*2300*/  SHF.L.U32 R0, R0, 0x1f, RZ ;  /* 0x0000001f00007819 */ /* 0x000fc800000006ff */
[----:B------:R0:W1:Y:S01]  /*2310*/  SYNCS.PHASECHK.TRANS64.TRYWAIT P1, [R3+URZ+0x19c30], R0 ;  /* 0x019c3000030075a7 */ /* 0x000062000802017f */
[----:B------:R-:W-:Y:S05]  /*2320*/  @!P0 BRA `(.L_x_11994) ;  /* 0x0000000000048947 */ /* 0x000fea0003800000 */
[----:B------:R-:W-:Y:S01]  /*2330*/  BPT.TRAP 0x1 ;  /* 0x000000040000795c */ /* 0x000fe20000300000 */
.L_x_11994:
[----:B-1----:R-:W-:Y:S05]  /*2340*/  @P1 BRA `(.L_x_11995) ;  /* 0x0000000000081947 */ /* 0x002fea0003800000 */
[----:B------:R-:W1:Y:S02]  /*2350*/  SYNCS.PHASECHK.TRANS64.TRYWAIT P1, [R3+URZ+0x19c30], R0 ;  /* 0x019c3000030075a7 */ /* 0x000e64000802017f */
[----:B-1----:R-:W-:Y:S05]  /*2360*/  @!P1 BRA `(.L_x_11996) ;  /* 0x0000015800789947 */ /* 0x002fea0003800000 */
.L_x_11995:
        /* <DEDUP_REMOVED lines=28> */
.L_x_11997:
        /* <DEDUP_REMOVED lines=8> */
[----:B------:R-:W-:Y:S01]  /*25b0*/  IMAD.U32 R3, RZ, RZ, UR47 ;  /* 0x0000002fff037e24 */ /* 0x000fe2000f8e00ff */
[----:B------:R-:W-:Y:S01]  /*25c0*/  ULDC UR18, c[0x0][0x9dc] ;  /* 0x0002770000127ab9 */ /* 0x000fe20000000800 */
[----:B------:R-:W-:Y:S01]  /*25d0*/  @UP1 ULDC UR7, c[0x0][0x44c] ;  /* 0x0001130000071ab9 */ /* 0x000fe20000000800 */
[----:B------:R-:W-:Y:S01]  /*25e0*/  ULDC UR14, c[0x0][0x9e0] ;  /* 0x00027800000e7ab9 */ /* 0x000fe20000000800 */
[----:B------:R-:W-:-:S02]  /*25f0*/  IADD3 R9, -R17, UR40, R8 ;  /* 0x0000002811097c10 */ /* 0x000fc4000fffe108 */
[----:B------:R-:W-:-:S04]  /*2600*/  UIADD3 UR6, UR6, 0x19c40, URZ ;  /* 0x00019c4006067890 */ /* 0x000fc8000fffe03f */
[----:B------:R-:W-:Y:S01]  /*2610*/  @P1 IMAD.HI.U32 R0, R5, UR7, RZ ;  /* 0x0000000705001c27 */ /* 0x000fe2000f8e00ff */
[----:B------:R-:W-:Y:S01]  /*2620*/  @UP1 ULDC UR7, c[0x0][0x450] ;  /* 0x0001140000071ab9 */ /* 0x000fe20000000800 */
[----:B------:R-:W-:Y:S01]  /*2630*/  UPRMT UR6, UR45, 0x654, UR6 ;  /* 0x000006542d067896 */ /* 0x000fe20008000006 */
[----:B------:R-:W-:Y:S02]  /*2640*/  PLOP3.LUT P1, PT, PT, PT, UP0, 0x40, 0x0 ;  /* 0x000000000000781c */ /* 0x000fe40003f2e808 */
[----:B------:R-:W-:Y:S02]  /*2650*/  @P2 SHF.R.U32.HI R5, RZ, UR7, R0 ;  /* 0x00000007ff052c19 */ /* 0x000fe40008011600 */
[----:B------:R-:W-:-:S03]  /*2660*/  IADD3 R0, -R17, 0x1, R8 ;  /* 0x0000000111007810 */ /* 0x000fc60007ffe108 */
[----:B------:R-:W0:Y:S01]  /*2670*/  SHFL.IDX PT, R2, R5, RZ, 0x1c1f ;  /* 0x001c1fff05027589 */ /* 0x000e2200000e0000 */
[----:B------:R-:W-:Y:S01]  /*2680*/  SYNCS.ARRIVE.TRANS64.RED.A1T0 RZ, [UR6], RZ ;  /* 0x000000ffffff79a7 */ /* 0x000fe20008100406 */
[----:B------:R-:W-:Y:S01]  /*2690*/  ULOP3.LUT UR6, URZ, UR18, URZ, 0x33, !UPT ;  /* 0x000000123f067292 */ /* 0x000fe2000f8e333f */
[----:B------:R-:W-:-:S05]  /*26a0*/  IADD3 R0, -R3, UR40, R0 ;  /* 0x0000002803007c10 */ /* 0x000fca000fffe100 */
[C---:B------:R-:W-:Y:S02]  /*26b0*/  VIADD R4, R0.reuse, UR14 ;  /* 0x0000000e00047c36 */ /* 0x040fe40008000000 */
[----:B------:R-:W-:Y:S01]  /*26c0*/  VIADD R7, R0, UR6 ;  /* 0x0000000600077c36 */ /* 0x000fe20008000000 */
[----:B------:R-:W-:Y:S02]  /*26d0*/  LEA R0, R88, 0xffffff80, 0x7 ;  /* 0xffffff8058007811 */ /* 0x000fe400078e38ff */
        /* <DEDUP_REMOVED lines=17> */
.L_x_12000:
[----:B------:R-:W-:Y:S02]  /*27f0*/  ULDC UR6, c[0x0][0x9e4] ;  /* 0x0002790000067ab9 */ /* 0x000fe40000000800 */
[----:B------:R-:W-:-:S05]  /*2800*/  IMAD.U32 R15, RZ, RZ, UR6 ;  /* 0x00000006ff0f7e24 */ /* 0x000fca000f8e00ff */
[----:B------:R-:W-:-:S13]  /*2810*/  ISETP.NE.AND P1, PT, R15, 0x1, PT ;  /* 0x000000010f00780c */ /* 0x000fda0003f25270 */
[----:B------:R-:W0:Y:S02]  /*2820*/  @P1 LDC.64 R2, c[0x0][0x9e8] ;  /* 0x00027a00ff021b82 */ /* 0x000e240000000a00 */
[----:B0-----:R-:W-:-:S05]  /*2830*/  @P1 IMAD.HI.U32 R2, R13, R2, RZ ;  /* 0x000000020d021227 */ /* 0x001fca00078e00ff */
[----:B------:R-:W-:-:S07]  /*2840*/  @P1 SHF.R.U32.HI R13, RZ, R3, R2 ;  /* 0x00000003ff0d1219 */ /* 0x000fce0000011602 */
.L_x_12001:
[----:B------:R-:W-:Y:S05]  /*2850*/  BSYNC B0 ;  /* 0x0000000000007941 */ /* 0x000fea0003800000 */
.L_x_11999:
[----:B------:R-:W-:-:S04]  /*2860*/  IMAD R2, R13, R15, -R0 ;  /* 0x0000000f0d027224 */ /* 0x000fc800078e0a00 */
[----:B------:R-:W-:-:S05]  /*2870*/  IMAD.IADD R2, R2, 0x1, -R17 ;  /* 0x0000000102027824 */ /* 0x000fca00078e0a11 */
[----:B------:R-:W-:Y:S02]  /*2880*/  VIADDMNMX R10, R2, R15, R10, PT ;  /* 0x0000000f020a7246 */ /* 0x000fe4000380010a */
[----:B------:R-:W-:-:S07]  /*2890*/  VIMNMX R11, R11, R2, !PT ;  /* 0x000000020b0b7248 */ /* 0x000fce0007fe0100 */
.L_x_11998:
[C---:B------:R-:W-:Y:S01]  /*28a0*/  ISETP.GE.AND P6, PT, R8.reuse, 0xa, PT ;  /* 0x0000000a0800780c */ /* 0x040fe20003fc6270 */
[----:B------:R-:W0:Y:S01]  /*28b0*/  SHFL.IDX PT, R2, R5, 0x1, 0x1c1f ;  /* 0x003c1f0005027f89 */ /* 0x000e2200000e0000 */
[C---:B------:R-:W-:Y:S01]  /*28c0*/  ISETP.GE.AND P1, PT, R8.reuse, 0x2, PT ;  /* 0x000000020800780c */ /* 0x040fe20003f26270 */
[----:B------:R-:W-:Y:S01]  /*28d0*/  UISETP.NE.AND UP0, UPT, UR53, URZ, UPT ;  /* 0x0000003f3500728c */ /* 0x000fe2000bf05270 */
        /* <DEDUP_REMOVED lines=11> */
[C---:B------:R-:W-:Y:S02]  /*2990*/  ISETP.GT.AND P4, PT, R11.reuse, 0x9, !P6 ;  /* 0x000000090b00780c */ /* 0x040fe40007784270 */
        /* <DEDUP_REMOVED lines=20> */
[----:B------:R-:W-:Y:S02]  /*2ae0*/  ISETP.GT.AND P3, PT, R11, 0x19, !P4 ;  /* 0x000000190b00780c */ /* 0x000fe40006764270 */
[----:B0-----:R-:W-:-:S02]  /*2af0*/  VIADDMNMX R4, R2, R4, R9, PT ;  /* 0x0000000402047246 */ /* 0x001fc40003800109 */
        /* <DEDUP_REMOVED lines=141> */
[----:B------:R-:W-:Y:S01]  /*33d0*/  FSEL R6, R24, -INF , !P6 ;  /* 0xff80000018067808 */ /* 0x000fe20007000000 */
[----:B------:R-:W-:Y:S01]  /*33e0*/  IMAD.IADD R24, R7, 0x1, R2 ;  /* 0x0000000107187824 */ /* 0x000fe200078e0202 */
[----:B------:R-:W-:-:S13]  /*33f0*/  ISETP.GE.AND P6, PT, R8, 0x7a, PT ;  /* 0x0000007a0800780c */ /* 0x000fda0003fc6270 */
[----:B------:R-:W-:Y:S02]  /*3400*/  @P6 LOP3.LUT R16, R16, 0x1, RZ, 0xfc, !PT ;  /* 0x0000000110106812 */ /* 0x000fe400078efcff */
[----:B------:R-:W-:-:S04]  /*3410*/  ISETP.GT.AND P6, PT, R11, 0x79, !P6 ;  /* 0x000000790b00780c */ /* 0x000fc800077c4270 */
[----:B------:R-:W-:-:S04]  /*3420*/  ISETP.LT.OR P6, PT, R10, 0x7a, P6 ;  /* 0x0000007a0a00780c */ /* 0x000fc800037c1670 */
        /* <DEDUP_REMOVED lines=17> */
.L_x_12004:
[----:B------:R-:W-:Y:S02]  /*3540*/  ULDC UR6, c[0x0][0x9e4] ;  /* 0x0002790000067ab9 */ /* 0x000fe40000000800 */
[----:B------:R-:W-:-:S05]  /*3550*/  IMAD.U32 R7, RZ, RZ, UR6 ;  /* 0x00000006ff077e24 */ /* 0x000fca000f8e00ff */
[----:B------:R-:W-:-:S13]  /*3560*/  ISETP.NE.AND P6, PT, R7, 0x1, PT ;  /* 0x000000010700780c */ /* 0x000fda0003fc5270 */
[----:B------:R-:W0:Y:S02]  /*3570*/  @P6 LDC.64 R2, c[0x0][0x9e8] ;  /* 0x00027a00ff026b82 */ /* 0x000e240000000a00 */
[----:B0-----:R-:W-:-:S05]  /*3580*/  @P6 IMAD.HI.U32 R2, R5, R2, RZ ;  /* 0x0000000205026227 */ /* 0x001fca00078e00ff */
[----:B------:R-:W-:-:S07]  /*3590*/  @P6 SHF.R.U32.HI R5, RZ, R3, R2 ;  /* 0x00000003ff056219 */ /* 0x000fce0000011602 */
.L_x_12005:
[----:B------:R-:W-:Y:S05]  /*35a0*/  BSYNC B0 ;  /* 0x0000000000007941 */ /* 0x000fea0003800000 */
.L_x_12003:
[----:B------:R-:W-:-:S04]  /*35b0*/  IMAD R0, R5, R7, -R0 ;  /* 0x0000000705007224 */ /* 0x000fc800078e0a00 */
[----:B------:R-:W-:-:S05]  /*35c0*/  IMAD.IADD R3, R0, 0x1, -R17 ;  /* 0x0000000100037824 */ /* 0x000fca00078e0a11 */
[----:B------:R-:W-:Y:S02]  /*35d0*/  VIADDMNMX R4, R3, R7, R4, PT ;  /* 0x0000000703047246 */ /* 0x000fe40003800104 */
[----:B------:R-:W-:-:S07]  /*35e0*/  VIMNMX R24, R24, R3, !PT ;  /* 0x0000000318187248 */ /* 0x000fce0007fe0100 */
.L_x_12002:
[----:B------:R-:W-:Y:S01]  /*35f0*/  ISETP.GT.AND P1, PT, R24, 0x1, !P1 ;  /* 0x000000011800780c */ /* 0x000fe20004f24270 */
[----:B------:R-:W-:Y:S01]  /*3600*/  IMAD.U32 R89, RZ, RZ, UR41 ;  /* 0x00000029ff597e24 */ /* 0x000fe2000f8e00ff */
[----:B------:R-:W-:Y:S01]  /*3610*/  LOP3.LUT P6, RZ, R16, 0x4, RZ, 0xc0, !PT ;  /* 0x0000000410ff7812 */ /* 0x000fe200078cc0ff */
        /* <DEDUP_REMOVED lines=38> */
[----:B------:R-:W-:Y:S02]  /*3880*/  LOP3.LUT P1, RZ, R16, 0x1000000, RZ, 0xc0, !PT ;  /* 0x0100000010ff7812 */ /* 0x000fe4000782c0ff */
        /* <DEDUP_REMOVED lines=62> */
[----:B------:R-:W-:Y:S02]  /*3c70*/  ISETP.GT.AND P3, PT, R24, 0x70, !P3 ;  /* 0x000000701800780c */ /* 0x000fe40005f64270 */
[----:B------:R-:W-:Y:S02]  /*3c80*/  ISETP.LT.OR P1, PT, R4, 0x41, P1 ;  /* 0x000000410400780c */ /* 0x000fe40000f21670 */
[----:B------:R-:W-:-:S02]  /*3c90*/  ISETP.GT.AND P4, PT, R24, 0x71, !P4 ;  /* 0x000000711800780c */ /* 0x000fc40006784270 */
[----:B------:R-:W-:Y:S02]  /*3ca0*/  FSEL R58, R58, -INF , !P1 ;  /* 0xff8000003a3a7808 */ /* 0x000fe40004800000 */
[----:B------:R-:W-:Y:S02]  /*3cb0*/  LOP3.LUT P1, RZ, R16, 0x4000, RZ, 0xc0, !PT ;  /* 0x0000400010ff7812 */ /* 0x000fe4000782c0ff */
[----:B------:R-:W-:Y:S02]  /*3cc0*/  ISETP.LT.OR P3, PT, R4, 0x71, P3 ;  /* 0x000000710400780c */ /* 0x000fe40001f61670 */
[C---:B------:R-:W-:Y:S02]  /*3cd0*/  ISETP.GT.AND P1, PT, R24.reuse, 0x41, !P1 ;  /* 0x000000411800780c */ /* 0x040fe40004f24270 */
[----:B------:R-:W-:Y:S02]  /*3ce0*/  ISETP.GT.AND P5, PT, R24, 0x78, !P5 ;  /* 0x000000781800780c */ /* 0x000fe40006fa4270 */
        /* <DEDUP_REMOVED lines=53> */
[----:B------:R-:W-:-:S01]  /*4040*/  FFMA.FTZ R2, R6, UR41, -R89 ;  /* 0x0000002906027c23 */ /* 0x000fc20008010859 */
[--C-:B------:R-:W-:Y:S01]  /*4050*/  FFMA.FTZ R6, R29, UR41, -R89.reuse ;  /* 0x000000291d067c23 */ /* 0x100fe20008010859 */
[----:B------:R-:W-:Y:S01]  /*4060*/  FSEL R26, R26, -INF , !P1 ;  /* 0xff8000001a1a7808 */ /* 0x000fe20004800000 */
[--C-:B------:R-:W-:Y:S01]  /*4070*/  FFMA.FTZ R32, R32, UR41, -R89.reuse ;  /* 0x0000002920207c23 */ /* 0x100fe20008010859 */
[----:B------:R-:W-:Y:S01]  /*4080*/  LOP3.LUT P1, RZ, R16, 0x4000000, RZ, 0xc0, !PT ;  /* 0x0400000010ff7812 */ /* 0x000fe2000782c0ff */
        /* <DEDUP_REMOVED lines=15> */
[----:B------:R-:W-:Y:S01]  /*4180*/  ISETP.GT.AND P6, PT, R24, 0x79, !P6 ;  /* 0x000000791800780c */ /* 0x000fe200077c4270 */
[--C-:B------:R-:W-:Y:S01]  /*4190*/  FFMA.FTZ R24, R53, UR41, -R89.reuse ;  /* 0x0000002935187c23 */ /* 0x100fe20008010859 */
[----:B------:R-:W-:Y:S01]  /*41a0*/  FMNMX.FTZ R9, R35, R10, !PT ;  /* 0x0000000a23097209 */ /* 0x000fe20007810000 */
[----:B------:R-:W-:Y:S01]  /*41b0*/  MUFU.EX2 R3, R3 ;  /* 0x0000000300037308 */ /* 0x000fe20000000800 */
        /* <DEDUP_REMOVED lines=11> */
[----:B------:R-:W-:-:S03]  /*4270*/  FFMA.FTZ R72, R72, UR41, -R89 ;  /* 0x0000002948487c23 */ /* 0x000fc60008010859 */
[----:B------:R-:W-:Y:S01]  /*4280*/  FMNMX.FTZ R11, R43, R12, !PT ;  /* 0x0000000c2b0b7209 */ /* 0x000fe20007810000 */
[----:B------:R-:W0:Y:S03]  /*4290*/  MUFU.EX2 R6, R6 ;  /* 0x0000000600067308 */ /* 0x000e260000000800 */
[----:B------:R-:W-:-:S04]  /*42a0*/  FMNMX.FTZ R12, R46, R11, !PT ;  /* 0x0000000b2e0c7209 */ /* 0x000fc80007810000 */
[----:B------:R-:W-:Y:S01]  /*42b0*/  FMNMX.FTZ R13, R47, R12, !PT ;  /* 0x0000000c2f0d7209 */ /* 0x000fe20007810000 */
[----:B------:R-:W-:-:S01]  /*42c0*/  FFMA.FTZ R12, R41, UR41, -R89 ;  /* 0x00000029290c7c23 */ /* 0x000fc20008010859 */
[----:B------:R-:W-:Y:S02]  /*42d0*/  MUFU.EX2 R8, R8 ;  /* 0x0000000800087308 */ /* 0x000fe40000000800 */
[----:B------:R-:W-:-:S04]  /*42e0*/  FMNMX.FTZ R14, R50, R13, !PT ;  /* 0x0000000d320e7209 */ /* 0x000fc80007810000 */
[----:B------:R-:W-:Y:S02]  /*42f0*/  FMNMX.FTZ R13, R51, R14, !PT ;  /* 0x0000000e330d7209 */ /* 0x000fe40007810000 */
[----:B------:R1:W-:Y:S01]  /*4300*/  MUFU.EX2 R9, R36 ;  /* 0x0000002400097308 */ /* 0x0003e20000000800 */
[----:B0-----:R-:W-:Y:S02]  /*4310*/  F2FP.SATFINITE.E4M3.F32.PACK_AB_MERGE_C R148, R6, R5, RZ ;  /* 0x000000050694723e */ /* 0x001fe400048070ff */
[----:B------:R-:W-:Y:S02]  /*4320*/  FMNMX.FTZ R14, R54, R13, !PT ;  /* 0x0000000d360e7209 */ /* 0x000fe40007810000 */
[----:B------:R-:W-:Y:S02]  /*4330*/  F2FP.SATFINITE.E4M3.F32.PACK_AB_MERGE_C R148, R3, R2, R148 ;  /* 0x000000020394723e */ /* 0x000fe40004807094 */
[----:B------:R-:W-:Y:S01]  /*4340*/  FMNMX.FTZ R15, R55, R14, !PT ;  /* 0x0000000e370f7209 */ /* 0x000fe20007810000 */
[----:B------:R-:W0:Y:S01]  /*4350*/  MUFU.EX2 R10, R10 ;  /* 0x0000000a000a7308 */ /* 0x000e220000000800 */
[----:B-1----:R-:W-:-:S01]  /*4360*/  FFMA.FTZ R36, R65, UR41, -R89 ;  /* 0x0000002941247c23 */ /* 0x002fc20008010859 */
[--C-:B------:R-:W-:Y:S01]  /*4370*/  FFMA.FTZ R14, R45, UR41, -R89.reuse ;  /* 0x000000292d0e7c23 */ /* 0x100fe20008010859 */
[----:B------:R-:W-:Y:S01]  /*4380*/  FMNMX.FTZ R20, R58, R15, !PT ;  /* 0x0000000f3a147209 */ /* 0x000fe20007810000 */
[----:B------:R-:W-:-:S03]  /*4390*/  FFMA.FTZ R45, R76, UR41, -R89 ;  /* 0x000000294c2d7c23 */ /* 0x000fc60008010859 */
[----:B------:R-:W-:Y:S01]  /*43a0*/  FMNMX.FTZ R15, R59, R20, !PT ;  /* 0x000000143b0f7209 */ /* 0x000fe20007810000 */
[----:B------:R1:W-:Y:S03]  /*43b0*/  MUFU.EX2 R11, R40 ;  /* 0x00000028000b7308 */ /* 0x0003e60000000800 */
[----:B------:R-:W-:-:S04]  /*43c0*/  FMNMX.FTZ R20, R62, R15, !PT ;  /* 0x0000000f3e147209 */ /* 0x000fc80007810000 */
[----:B------:R-:W-:Y:S01]  /*43d0*/  FMNMX.FTZ R21, R63, R20, !PT ;  /* 0x000000143f157209 */ /* 0x000fe20007810000 */
[----:B------:R-:W-:Y:S01]  /*43e0*/  MUFU.EX2 R12, R12 ;  /* 0x0000000c000c7308 */ /* 0x000fe20000000800 */
[----:B0-----:R-:W-:Y:S01]  /*43f0*/  F2FP.SATFINITE.E4M3.F32.PACK_AB_MERGE_C R150, R10, R9, RZ ;  /* 0x000000090a96723e */ /* 0x001fe200048070ff */
[--C-:B------:R-:W-:Y:S01]  /*4400*/  FFMA.FTZ R20, R49, UR41, -R89.reuse ;  /* 0x0000002931147c23 */ /* 0x100fe20008010859 */
[----:B------:R-:W-:Y:S01]  /*4410*/  FMNMX.FTZ R28, R66, R21, !PT ;  /* 0x00000015421c7209 */ /* 0x000fe20007810000 */
[--C-:B-1----:R-:W-:Y:S01]  /*4420*/  FFMA.FTZ R40, R69, UR41, -R89.reuse ;  /* 0x0000002945287c23 */ /* 0x102fe20008010859 */
[----:B------:R-:W-:Y:S01]  /*4430*/  F2FP.SATFINITE.E4M3.F32.PACK_AB_MERGE_C R150, R8, R7, R150 ;  /* 0x000000070896723e */ /* 0x000fe20004807096 */
[----:B------:R-:W-:Y:S01]  /*4440*/  FFMA.FTZ R49, R80, UR41, -R89 ;  /* 0x0000002950317c23 */ /* 0x000fe20008010859 */
[----:B------:R-:W-:Y:S01]  /*4450*/  FMNMX.FTZ R21, R67, R28, !PT ;  /* 0x0000001c43157209 */ /* 0x000fe20007810000 */
[----:B------:R0:W-:Y:S03]  /*4460*/  MUFU.EX2 R13, R44 ;  /* 0x0000002c000d7308 */ /* 0x0001e60000000800 */
[----:B------:R-:W-:-:S04]  /*4470*/  FMNMX.FTZ R28, R70, R21, !PT ;  /* 0x00000015461c7209 */ /* 0x000fc80007810000 */
[----:B------:R-:W-:Y:S01]  /*4480*/  FMNMX.FTZ R25, R71, R28, !PT ;  /* 0x0000001c47197209 */ /* 0x000fe20007810000 */
[----:B------:R-:W1:Y:S01]  /*4490*/  MUFU.EX2 R14, R14 ;  /* 0x0000000e000e7308 */ /* 0x000e620000000800 */
[----:B0-----:R-:W-:-:S02]  /*44a0*/  FFMA.FTZ R44, R73, UR41, -R89 ;  /* 0x00000029492c7c23 */ /* 0x001fc40008010859 */
[----:B------:R-:W-:-:S04]  /*44b0*/  FMNMX.FTZ R28, R74, R25, !PT ;  /* 0x000000194a1c7209 */ /* 0x000fc80007810000 */
[----:B------:R-:W-:Y:S01]  /*44c0*/  FMNMX.FTZ R25, R75, R28, !PT ;  /* 0x0000001c4b197209 */ /* 0x000fe20007810000 */
[----:B------:R0:W-:Y:S03]  /*44d0*/  MUFU.EX2 R15, R48 ;  /* 0x00000030000f7308 */ /* 0x0001e60000000800 */
[----:B------:R-:W-:-:S04]  /*44e0*/  FMNMX.FTZ R28, R78, R25, !PT ;  /* 0x000000194e1c7209 */ /* 0x000fc80007810000 */
[----:B------:R-:W-:Y:S01]  /*44f0*/  FMNMX.FTZ R29, R79, R28, !PT ;  /* 0x0000001c4f1d7209 */ /* 0x000fe20007810000 */
[----:B------:R-:W-:-:S01]  /*4500*/  FFMA.FTZ R28, R57, UR41, -R89 ;  /* 0x00000029391c7c23 */ /* 0x000fc20008010859 */
[----:B------:R-:W-:Y:S01]  /*4510*/  IMAD.U32 R57, RZ, RZ, UR41 ;  /* 0x00000029ff397e24 */ /* 0x000fe2000f8e00ff */
[----:B------:R-:W-:Y:S01]  /*4520*/  MUFU.EX2 R25, R56 ;  /* 0x0000003800197308 */ /* 0x000fe20000000800 */
[----:B------:R-:W-:Y:S01]  /*4530*/  FMNMX.FTZ R32, R82, R29, !PT ;  /* 0x0000001d52207209 */ /* 0x000fe20007810000 */
[--C-:B0-----:R-:W-:Y:S01]  /*4540*/  FFMA.FTZ R48, R77, UR41, -R89.reuse ;  /* 0x000000294d307c23 */ /* 0x101fe20008010859 */
[----:B-1----:R-:W-:Y:S02]  /*4550*/  F2FP.SATFINITE.E4M3.F32.PACK_AB_MERGE_C R144, R14, R13, RZ ;  /* 0x0000000d0e90723e */ /* 0x002fe400048070ff */
[----:B------:R-:W-:Y:S01]  /*4560*/  FMNMX.FTZ R29, R83, R32, !PT ;  /* 0x00000020531d7209 */ /* 0x000fe20007810000 */
[----:B------:R-:W-:-:S01]  /*4570*/  FFMA.FTZ R32, R61, UR41, -R89 ;  /* 0x000000293d207c23 */ /* 0x000fc20008010859 */
[----:B------:R-:W-:Y:S01]  /*4580*/  F2FP.SATFINITE.E4M3.F32.PACK_AB_MERGE_C R144, R12, R11, R144 ;  /* 0x0000000b0c90723e */ /* 0x000fe20004807090 */
[----:B------:R-:W-:Y:S01]  /*4590*/  MUFU.EX2 R20, R20 ;  /* 0x0000001400147308 */ /* 0x000fe20000000800 */
[----:B------:R-:W-:-:S04]  /*45a0*/  FMNMX.FTZ R4, R86, R29, !PT ;  /* 0x0000001d56047209 */ /* 0x000fc80007810000 */
[----:B------:R-:W-:-:S03]  /*45b0*/  FMNMX.FTZ R4, R87, R4, !PT ;  /* 0x0000000457047209 */ /* 0x000fc60007810000 */
[----:B------:R0:W-:Y:S02]  /*45c0*/  MUFU.EX2 R21, R52 ;  /* 0x0000003400157308 */ /* 0x0001e40000000800 */
[----:B------:R-:W1:Y:S06]  /*45d0*/  SHFL.BFLY PT, R41, R4, 0x2, 0x1f ;  /* 0x0c401f0004297f89 */ /* 0x000e6c00000e0000 */
[----:B------:R-:W2:Y:S01]  /*45e0*/  MUFU.EX2 R24, R24 ;  /* 0x0000001800187308 */ /* 0x000ea20000000800 */
[----:B0-----:R-:W-:-:S07]  /*45f0*/  FFMA.FTZ R52, R81, UR41, -R89 ;  /* 0x0000002951347c23 */ /* 0x001fce0008010859 */
[----:B------:R0:W-:Y:S08]  /*4600*/  MUFU.EX2 R29, R60 ;  /* 0x0000003c001d7308 */ /* 0x0001f00000000800 */
[----:B------:R-:W3:Y:S01]  /*4610*/  MUFU.EX2 R32, R32 ;  /* 0x0000002000207308 */ /* 0x000ee20000000800 */
[----:B--2---:R-:W-:Y:S01]  /*4620*/  F2FP.SATFINITE.E4M3.F32.PACK_AB_MERGE_C R146, R24, R21, RZ ;  /* 0x000000151892723e */ /* 0x004fe200048070ff */
[----:B0-----:R-:W-:Y:S01]  /*4630*/  FFMA.FTZ R60, R85, UR41, -R89 ;  /* 0x00000029553c7c23 */ /* 0x001fe20008010859 */
[----:B-1----:R-:W-:-:S02]  /*4640*/  FMNMX.FTZ R53, R4, R41, !PT ;  /* 0x0000002904357209 */ /* 0x002fc40007810000 */
[----:B------:R-:W-:-:S03]  /*4650*/  F2FP.SATFINITE.E4M3.F32.PACK_AB_MERGE_C R146, R20, R15, R146 ;  /* 0x0000000f1492723e */ /* 0x000fc60004807092 */
[----:B------:R-:W0:Y:S01]  /*4660*/  SHFL.BFLY PT, R4, R53, 0x1, 0x1f ;  /* 0x0c201f0035047f89 */ /* 0x000e2200000e0000 */
[----:B------:R-:W1:Y:S08]  /*4670*/  MUFU.EX2 R28, R28 ;  /* 0x0000001c001c7308 */ /* 0x000e700000000800 */
[----:B------:R-:W-:Y:S01]  /*4680*/  MUFU.EX2 R37, R37 ;  /* 0x0000002500257308 */ /* 0x000fe20000000800 */
[----:B---3--:R-:W-:-:S07]  /*4690*/  F2FP.SATFINITE.E4M3.F32.PACK_AB_MERGE_C R140, R32, R29, RZ ;  /* 0x0000001d208c723e */ /* 0x008fce00048070ff */
[----:B------:R-:W-:Y:S01]  /*46a0*/  MUFU.EX2 R40, R40 ;  /* 0x0000002800287308 */ /* 0x000fe20000000800 */
[----:B-1----:R-:W-:Y:S02]  /*46b0*/  F2FP.SATFINITE.E4M3.F32.PACK_AB_MERGE_C R140, R28, R25, R140 ;  /* 0x000000191c8c723e */ /* 0x002fe4000480708c */
[----:B0-----:R-:W-:-:S05]  /*46c0*/  FMNMX.FTZ R4, R53, R4, !PT ;  /* 0x0000000435047209 */ /* 0x001fca0007810000 */
[----:B------:R-:W-:Y:S01]  /*46d0*/  MUFU.EX2 R33, R33 ;  /* 0x0000002100217308 */ /* 0x000fe20000000800 */
[----:B------:R-:W-:-:S01]  /*46e0*/  FFMA.FTZ R53, R84, UR41, -R89 ;  /* 0x0000002954357c23 */ /* 0x000fc20008010859 */
[C---:B------:R-:W-:Y:S01]  /*46f0*/  FSETP.NEU.FTZ.AND P1, PT, R4.reuse, -INF , PT ;  /* 0xff8000000400780b */ /* 0x040fe20003f3d000 */
[----:B------:R-:W-:-:S05]  /*4700*/  FFMA.FTZ R56, R4, R57, -8 ;  /* 0xc100000004387423 */ /* 0x000fca0000010039 */
        /* <DEDUP_REMOVED lines=42> */
[--C-:B------:R-:W-:Y:S01]  /*49b0*/  FFMA.FTZ R82, R82, UR41, -R56.reuse ;  /* 0x0000002952527c23 */ /* 0x100fe20008010838 */
[----:B------:R-:W-:-:S01]  /*49c0*/  FFMA.FTZ R83, R83, UR41, -R56 ;  /* 0x0000002953537c23 */ /* 0x000fc20008010838 */
[----:B------:R-:W0:Y:S01]  /*49d0*/  MUFU.EX2 R34, R34 ;  /* 0x0000002200227308 */ /* 0x000e220000000800 */
[----:B-1----:R-:W-:-:S01]  /*49e0*/  FADD.FTZ R62, R30, R63 ;  /* 0x0000003f1e3e7221 */ /* 0x002fc20000010000 */
[----:B------:R-:W-:Y:S01]  /*49f0*/  FADD.FTZ R63, R11, R66 ;  /* 0x000000420b3f7221 */ /* 0x000fe20000010000 */
[----:B------:R-:W-:-:S05]  /*4a00*/  FFMA.FTZ R86, R86, UR41, -R56 ;  /* 0x0000002956567c23 */ /* 0x000fca0008010838 */
[----:B------:R-:W1:Y:S01]  /*4a10*/  MUFU.EX2 R35, R35 ;  /* 0x0000002300237308 */ /* 0x000e620000000800 */
[----:B--2---:R-:W-:-:S01]  /*4a20*/  FADD.FTZ R5, R31, R62 ;  /* 0x0000003e1f057221 */ /* 0x004fc20000010000 */
[----:B------:R-:W-:Y:S01]  /*4a30*/  FADD.FTZ R62, R12, R63 ;  /* 0x0000003f0c3e7221 */ /* 0x000fe20000010000 */
[----:B------:R-:W-:-:S04]  /*4a40*/  F2FP.SATFINITE.E4M3.F32.PACK_AB_MERGE_C R30, R31, R30, RZ ;  /* 0x0000001e1f1e723e */ /* 0x000fc800048070ff */
[----:B------:R-:W-:Y:S01]  /*4a50*/  F2FP.SATFINITE.E4M3.F32.PACK_AB_MERGE_C R149, R27, R26, R30 ;  /* 0x0000001a1b95723e */ /* 0x000fe2000480701e */
        /* <DEDUP_REMOVED lines=68> */
[----:B0-----:R-:W-:-:S01]  /*4ea0*/  FADD.FTZ R10, R71, R10 ;  /* 0x0000000a470a7221 */ /* 0x001fc20000010000 */
[----:B------:R-:W-:-:S04]  /*4eb0*/  F2FP.SATFINITE.E4M3.F32.PACK_AB_MERGE_C R9, R71, R2, RZ ;  /* 0x000000024709723e */ /* 0x000fc800048070ff */
[----:B------:R-:W-:Y:S02]  /*4ec0*/  F2FP.SATFINITE.E4M3.F32.PACK_AB_MERGE_C R143, R6, R61, R9 ;  /* 0x0000003d068f723e */ /* 0x000fe40004807009 */
[----:B------:R-:W0:Y:S08]  /*4ed0*/  MUFU.EX2 R3, R3 ;  /* 0x0000000300037308 */ /* 0x000e300000000800 */
[----:B------:R-:W-:Y:S01]  /*4ee0*/  MUFU.EX2 R53, R53 ;  /* 0x0000003500357308 */ /* 0x000fe20000000800 */
[----:B-1----:R-:W-:Y:S01]  /*4ef0*/  F2FP.SATFINITE.E4M3.F32.PACK_AB_MERGE_C R136, R44, R41, R7 ;  /* 0x000000292c88723e */ /* 0x002fe20004807007 */
[----:B------:R-:W-:-:S04]  /*4f00*/  FADD.FTZ R41, R41, R40 ;  /* 0x0000002829297221 */ /* 0x000fc80000010000 */
[----:B------:R-:W-:Y:S02]  /*4f10*/  FADD.FTZ R44, R44, R41 ;  /* 0x000000292c2c7221 */ /* 0x000fe40000010000 */
[----:B------:R-:W1:Y:S01]  /*4f20*/  MUFU.EX2 R60, R60 ;  /* 0x0000003c003c7308 */ /* 0x000e620000000800 */
[----:B0-----:R-:W-:-:S01]  /*4f30*/  FADD.FTZ R7, R3, R10 ;  /* 0x0000000a03077221 */ /* 0x001fc20000010000 */
[----:B------:R-:W-:-:S04]  /*4f40*/  FADD.FTZ R45, R45, R44 ;  /* 0x0000002c2d2d7221 */ /* 0x000fc80000010000 */
[----:B------:R-:W-:Y:S02]  /*4f50*/  FADD.FTZ R48, R48, R45 ;  /* 0x0000002d30307221 */ /* 0x000fe40000010000 */
[----:B------:R-:W0:Y:S08]  /*4f60*/  MUFU.EX2 R8, R75 ;  /* 0x0000004b00087308 */ /* 0x000e300000000800 */
        /* <DEDUP_REMOVED lines=11> */
[----:B------:R-:W-:-:S06]  /*5020*/  FADD.FTZ R53, R53, R52 ;  /* 0x0000003435357221 */ /* 0x000fcc0000010000 */
[----:B------:R-:W0:Y:S01]  /*5030*/  MUFU.EX2 R83, R83 ;  /* 0x0000005300537308 */ /* 0x000e220000000800 */
[C---:B--2---:R-:W-:Y:S01]  /*5040*/  F2FP.SATFINITE.E4M3.F32.PACK_AB_MERGE_C R78, R79.reuse, R78, RZ ;  /* 0x0000004e4f4e723e */ /* 0x044fe200048070ff */
[----:B------:R-:W-:-:S03]  /*5050*/  FADD.FTZ R79, R79, R2 ;  /* 0x000000024f4f7221 */ /* 0x000fc60000010000 */
[----:B------:R-:W-:Y:S01]  /*5060*/  F2FP.SATFINITE.E4M3.F32.PACK_AB_MERGE_C R137, R8, R3, R78 ;  /* 0x000000030889723e */ /* 0x000fe2000480704e */
[----:B------:R-:W-:Y:S02]  /*5070*/  VIADD R8, R88, 0xfffffffe ;  /* 0xfffffffe58087836 */ /* 0x000fe40000000000 */
[----:B------:R-:W2:Y:S01]  /*5080*/  MUFU.EX2 R86, R86 ;  /* 0x0000005600567308 */ /* 0x000ea20000000800 */
[----:B-1----:R-:W-:-:S07]  /*5090*/  FADD.FTZ R2, R82, R79 ;  /* 0x0000004f52027221 */ /* 0x002fce0000010000 */
[----:B------:R-:W1:Y:S01]  /*50a0*/  MUFU.EX2 R5, R56 ;  /* 0x0000003800057308 */ /* 0x000e620000000800 */
[----:B0-----:R-:W-:-:S04]  /*50b0*/  FADD.FTZ R3, R83, R2 ;  /* 0x0000000253037221 */ /* 0x001fc80000010000 */
[----:B--2---:R-:W-:Y:S01]  /*50c0*/  FADD.FTZ R2, R86, R3 ;  /* 0x0000000356027221 */ /* 0x004fe20000010000 */
        /* <DEDUP_REMOVED lines=16> */
.L_x_12007:
[----:B------:R-:W-:Y:S02]  /*51d0*/  ULDC UR17, c[0x0][0x9e4] ;  /* 0x0002790000117ab9 */ /* 0x000fe40000000800 */
[----:B------:R-:W-:-:S11]  /*51e0*/  UISETP.NE.AND UP0, UPT, UR17, 0x1, UPT ;  /* 0x000000011100788c */ /* 0x000fd6000bf05270 */
[----:B------:R-:W-:Y:S02]  /*51f0*/  @UP0 ULDC.64 UR6, c[0x0][0x9e8] ;  /* 0x00027a0000060ab9 */ /* 0x000fe40000000a00 */
[----:B------:R-:W-:-:S04]  /*5200*/  UIMAD.WIDE.U32 UR10, UR15, UR6, URZ ;  /* 0x000000060f0a72a5 */ /* 0x000fc8000f8e003f */
[----:B------:R-:W-:-:S12]  /*5210*/  @UP0 USHF.R.U32.HI UR15, URZ, UR7, UR11 ;  /* 0x000000073f0f0299 */ /* 0x000fd8000801160b */
.L_x_12008:
[----:B------:R-:W-:-:S04]  /*5220*/  UIMAD UR15, UR15, UR17, UR17 ;  /* 0x000000110f0f72a4 */ /* 0x000fc8000f8e0211 */
[----:B------:R-:W-:-:S04]  /*5230*/  UISETP.LT.AND UP0, UPT, UR14, UR15, UPT ;  /* 0x0000000f0e00728c */ /* 0x000fc8000bf01270 */
[----:B------:R-:W-:-:S12]  /*5240*/  USEL UR14, UR14, UR15, UP0 ;  /* 0x0000000f0e0e7287 */ /* 0x000fd80008000000 */
.L_x_12006:
        /* <DEDUP_REMOVED lines=62> */
.L_x_12028:
[----:B------:R-:W-:-:S04]  /*5630*/  UISETP.NE.AND UP0, UPT, UR21, 0x1, UPT ;  /* 0x000000011500788c */ /* 0x000fc8000bf05270 */
[----:B------:R-:W-:-:S04]  /*5640*/  USEL UR49, URZ, 0x1, UP0 ;  /* 0x000000013f317887 */ /* 0x000fc80008000000 */
[----:B------:R-:W-:Y:S01]  /*5650*/  ULOP3.LUT UR49, UR20, UR49, URZ, 0x3c, !UPT ;  /* 0x0000003114317292 */ /* 0x000fe2000f8e3c3f */
[----:B------:R-:W-:Y:S11]  /*5660*/  @!P0 BRA `(.L_x_12010) ;  /* 0x0000000000048947 */ /* 0x000ff60003800000 */
[----:B------:R-:W-:Y:S01]  /*5670*/  BPT.TRAP 0x1 ;  /* 0x000000040000795c */ /* 0x000fe20000300000 */
.L_x_12010:
        /* <DEDUP_REMOVED lines=9> */
.L_x_12011:
[----:B-1----:R-:W-:Y:S05]  /*5710*/  @P1 BRA `(.L_x_12012) ;  /* 0x0000000000081947 */ /* 0x002fea0003800000 */
[----:B------:R-:W1:Y:S02]  /*5720*/  SYNCS.PHASECHK.TRANS64.TRYWAIT P1, [UR19+0x19c30], R0 ;  /* 0x019c3000ff0075a7 */ /* 0x000e640008020153 */
[----:B-1----:R-:W-:Y:S05]  /*5730*/  @!P1 BRA `(.L_x_12013) ;  /* 0x0000012400989947 */ /* 0x002fea0003800000 */
.L_x_12012:
        /* <DEDUP_REMOVED lines=17> */
.L_x_12014:
[----:B------:R-:W-:Y:S01]  /*5850*/  ULEA UR11, UR21, UR46, 0x3 ;  /* 0x0000002e150b7291 */ /* 0x000fe2000f8e183f */
[----:B01----:R-:W-:-:S05]  /*5860*/  IMAD.U32 R0, RZ, RZ, UR20 ;  /* 0x00000014ff007e24 */ /* 0x003fca000f8e00ff */
[----:B------:R-:W-:-:S04]  /*5870*/  SHF.L.U32 R0, R0, 0x1f, RZ ;  /* 0x0000001f00007819 */ /* 0x000fc800000006ff */
[----:B------:R0:W1:Y:S01]  /*5880*/  SYNCS.PHASECHK.TRANS64.TRYWAIT P1, [UR11+0x19c50], R0 ;  /* 0x019c5000ff0075a7 */ /* 0x000062000802014b */
[----:B------:R-:W-:Y:S05]  /*5890*/  @!P0 BRA `(.L_x_12015) ;  /* 0x0000000000048947 */ /* 0x000fea0003800000 */
[----:B------:R-:W-:Y:S01]  /*58a0*/  BPT.TRAP 0x1 ;  /* 0x000000040000795c */ /* 0x000fe20000300000 */
.L_x_12015:
[----:B-1----:R-:W-:Y:S05]  /*58b0*/  @P1 BRA `(.L_x_12016) ;  /* 0x0000000000081947 */ /* 0x002fea0003800000 */
[----:B------:R-:W1:Y:S02]  /*58c0*/  SYNCS.PHASECHK.TRANS64.TRYWAIT P1, [UR11+0x19c50], R0 ;  /* 0x019c5000ff0075a7 */ /* 0x000e64000802014b */
[----:B-1----:R-:W-:Y:S05]  /*58d0*/  @!P1 BRA `(.L_x_12017) ;  /* 0x0000012400489947 */ /* 0x002fea0003800000 */
.L_x_12016:
        /* <DEDUP_REMOVED lines=27> */
.L_x_12018:
[----:B------:R-:W-:Y:S01]  /*5a90*/  UISETP.NE.AND UP1, UPT, UR54, URZ, UPT ;  /* 0x0000003f3600728c */ /* 0x000fe2000bf25270 */
[----:B01----:R-:W-:Y:S01]  /*5aa0*/  VIADD R0, R18, UR39 ;  /* 0x0000002712007c36 */ /* 0x003fe20008000000 */
[----:B------:R-:W-:Y:S01]  /*5ab0*/  UISETP.NE.AND UP0, UPT, UR53, URZ, UPT ;  /* 0x0000003f3500728c */ /* 0x000fe2000bf05270 */
[----:B------:R-:W-:Y:S01]  /*5ac0*/  IMAD.SHL.U32 R9, R8, 0x80, RZ ;  /* 0x0000008008097824 */ /* 0x000fe200078e00ff */
[----:B------:R-:W-:Y:S01]  /*5ad0*/  UIADD3 UR19, UR19, 0x19c40, URZ ;  /* 0x00019c4013137890 */ /* 0x000fe2000fffe03f */
[----:B------:R-:W-:Y:S01]  /*5ae0*/  IMAD.U32 R11, RZ, RZ, UR47 ;  /* 0x0000002fff0b7e24 */ /* 0x000fe2000f8e00ff */
[----:B------:R-:W-:Y:S02]  /*5af0*/  PLOP3.LUT P1, PT, PT, PT, UP1, 0x80, 0x0 ;  /* 0x000000000000781c */ /* 0x000fe40003f2f018 */
[----:B------:R-:W-:Y:S01]  /*5b00*/  PLOP3.LUT P2, PT, PT, PT, UP1, 0x80, 0x0 ;  /* 0x000000000000781c */ /* 0x000fe20003f4f018 */
[----:B------:R-:W-:Y:S02]  /*5b10*/  UPRMT UR19, UR45, 0x654, UR19 ;  /* 0x000006542d137896 */ /* 0x000fe40008000013 */
[----:B------:R-:W-:-:S07]  /*5b20*/  @UP1 ULDC UR6, c[0x0][0x44c] ;  /* 0x0001130000061ab9 */ /* 0x000fce0000000800 */
[----:B------:R-:W-:Y:S01]  /*5b30*/  SYNCS.ARRIVE.TRANS64.RED.A1T0 RZ, [UR19], RZ ;  /* 0x000000ffffff79a7 */ /* 0x000fe20008100413 */
[----:B------:R-:W-:Y:S01]  /*5b40*/  @P1 IMAD.HI.U32 R4, R0, UR6, RZ ;  /* 0x0000000600041c27 */ /* 0x000fe2000f8e00ff */
[----:B------:R-:W-:Y:S01]  /*5b50*/  @UP1 ULDC UR6, c[0x0][0x450] ;  /* 0x0001140000061ab9 */ /* 0x000fe20000000800 */
[----:B------:R-:W-:-:S03]  /*5b60*/  PLOP3.LUT P1, PT, PT, PT, UP0, 0x40, 0x0 ;  /* 0x000000000000781c */ /* 0x000fc60003f2e808 */
[----:B------:R-:W-:Y:S01]  /*5b70*/  @P2 SHF.R.U32.HI R0, RZ, UR6, R4 ;  /* 0x00000006ff002c19 */ /* 0x000fe20008011604 */
[----:B------:R-:W-:Y:S01]  /*5b80*/  ULOP3.LUT UR6, URZ, UR18, URZ, 0x33, !UPT ;  /* 0x000000123f067292 */ /* 0x000fe2000f8e333f */
[----:B------:R-:W-:-:S03]  /*5b90*/  IADD3 R4, -R17, 0x1, -R9 ;  /* 0x0000000111047810 */ /* 0x000fc60007ffe909 */
[----:B------:R-:W0:Y:S01]  /*5ba0*/  SHFL.IDX PT, R14, R0, RZ, 0x1c1f ;  /* 0x001c1fff000e7589 */ /* 0x000e2200000e0000 */
[----:B------:R-:W-:-:S05]  /*5bb0*/  IADD3 R11, -R11, UR40, R4 ;  /* 0x000000280b0b7c10 */ /* 0x000fca000fffe104 */
[C---:B------:R-:W-:Y:S02]  /*5bc0*/  VIADD R10, R11.reuse, UR23 ;  /* 0x000000170b0a7c36 */ /* 0x040fe40008000000 */
        /* <DEDUP_REMOVED lines=17> */
.L_x_12021:
[----:B------:R-:W-:-:S05]  /*5ce0*/  IMAD.U32 R15, RZ, RZ, UR22 ;  /* 0x00000016ff0f7e24 */ /* 0x000fca000f8e00ff */
[----:B------:R-:W-:-:S13]  /*5cf0*/  ISETP.NE.AND P1, PT, R15, 0x1, PT ;  /* 0x000000010f00780c */ /* 0x000fda0003f25270 */
[----:B------:R-:W0:Y:S02]  /*5d00*/  @P1 LDC.64 R4, c[0x0][0x9e8] ;  /* 0x00027a00ff041b82 */ /* 0x000e240000000a00 */
[----:B0-----:R-:W-:-:S05]  /*5d10*/  @P1 IMAD.HI.U32 R4, R14, R4, RZ ;  /* 0x000000040e041227 */ /* 0x001fca00078e00ff */
[----:B------:R-:W-:-:S07]  /*5d20*/  @P1 SHF.R.U32.HI R14, RZ, R5, R4 ;  /* 0x00000005ff0e1219 */ /* 0x000fce0000011604 */
.L_x_12022:
[----:B------:R-:W-:Y:S05]  /*5d30*/  BSYNC B0 ;  /* 0x0000000000007941 */ /* 0x000fea0003800000 */
.L_x_12020:
[----:B------:R-:W-:-:S04]  /*5d40*/  IMAD R14, R14, R15, -R9 ;  /* 0x0000000f0e0e7224 */ /* 0x000fc800078e0a09 */
[----:B------:R-:W-:-:S05]  /*5d50*/  IMAD.IADD R14, R14, 0x1, -R17 ;  /* 0x000000010e0e7824 */ /* 0x000fca00078e0a11 */
[----:B------:R-:W-:Y:S02]  /*5d60*/  VIMNMX R13, R13, R14, !PT ;  /* 0x0000000e0d0d7248 */ /* 0x000fe40007fe0100 */
[----:B------:R-:W-:-:S07]  /*5d70*/  VIADDMNMX R12, R14, R15, R12, PT ;  /* 0x0000000f0e0c7246 */ /* 0x000fce000380010c */
.L_x_12019:
        /* <DEDUP_REMOVED lines=116> */
.L_x_12025:
[----:B------:R-:W-:-:S05]  /*64c0*/  IMAD.U32 R12, RZ, RZ, UR22 ;  /* 0x00000016ff0c7e24 */ /* 0x000fca000f8e00ff */
[----:B------:R-:W-:-:S13]  /*64d0*/  ISETP.NE.AND P2, PT, R12, 0x1, PT ;  /* 0x000000010c00780c */ /* 0x000fda0003f45270 */
[----:B------:R-:W0:Y:S02]  /*64e0*/  @P2 LDC.64 R4, c[0x0][0x9e8] ;  /* 0x00027a00ff042b82 */ /* 0x000e240000000a00 */
[----:B0-----:R-:W-:-:S05]  /*64f0*/  @P2 IMAD.HI.U32 R4, R0, R4, RZ ;  /* 0x0000000400042227 */ /* 0x001fca00078e00ff */
[----:B------:R-:W-:-:S07]  /*6500*/  @P2 SHF.R.U32.HI R0, RZ, R5, R4 ;  /* 0x00000005ff002219 */ /* 0x000fce0000011604 */
.L_x_12026:
[----:B------:R-:W-:Y:S05]  /*6510*/  BSYNC B0 ;  /* 0x0000000000007941 */ /* 0x000fea0003800000 */
.L_x_12024:
[----:B------:R-:W-:-:S04]  /*6520*/  IMAD R0, R0, R12, -R9 ;  /* 0x0000000c00007224 */ /* 0x000fc800078e0a09 */
[----:B------:R-:W-:-:S05]  /*6530*/  IMAD.IADD R0, R0, 0x1, -R17 ;  /* 0x0000000100007824 */ /* 0x000fca00078e0a11 */
[----:B------:R-:W-:Y:S02]  /*6540*/  VIMNMX R11, R11, R0, !PT ;  /* 0x000000000b0b7248 */ /* 0x000fe40007fe0100 */
[----:B------:R-:W-:-:S07]  /*6550*/  VIADDMNMX R10, R0, R12, R10, PT ;  /* 0x0000000c000a7246 */ /* 0x000fce000380010a */
.L_x_12023:
[----:B------:R-:W-:Y:S02]  /*6560*/  FMNMX.FTZ R0, R24, R6, !PT ;  /* 0x0000000618007209 */ /* 0x000fe40007810000 */
[----:B------:R-:W-:Y:S02]  /*6570*/  LOP3.LUT R16, R16, 0xf7ffffff, RZ, 0xc0, !PT ;  /* 0xf7ffffff10107812 */ /* 0x000fe400078ec0ff */
[----:B------:R-:W-:Y:S02]  /*6580*/  FMNMX.FTZ R5, R25, R0, !PT ;  /* 0x0000000019057209 */ /* 0x000fe40007810000 */
[----:B------:R-:W-:Y:S02]  /*6590*/  @P0 LOP3.LUT R16, R16, 0x8000000, RZ, 0xfc, !PT ;  /* 0x0800000010100812 */ /* 0x000fe400078efcff */
[----:B------:R-:W-:Y:S02]  /*65a0*/  FMNMX.FTZ R0, R28, R5, !PT ;  /* 0x000000051c007209 */ /* 0x000fe40007810000 */
[----:B------:R-:W-:-:S02]  /*65b0*/  ISETP.GT.AND P0, PT, R11, 0x59, P1 ;  /* 0x000000590b00780c */ /* 0x000fc40000f04270 */
[----:B------:R-:W-:Y:S02]  /*65c0*/  FMNMX.FTZ R5, R29, R0, !PT ;  /* 0x000000001d057209 */ /* 0x000fe40007810000 */
[C---:B------:R-:W-:Y:S02]  /*65d0*/  ISETP.GT.AND P4, PT, R11.reuse, 0x1, P1 ;  /* 0x000000010b00780c */ /* 0x040fe40000f84270 */
[----:B------:R-:W-:Y:S02]  /*65e0*/  FMNMX.FTZ R0, R32, R5, !PT ;  /* 0x0000000520007209 */ /* 0x000fe40007810000 */
[----:B------:R-:W-:Y:S02]  /*65f0*/  ISETP.GT.AND P5, PT, R11, 0x8, P1 ;  /* 0x000000080b00780c */ /* 0x000fe40000fa4270 */
[----:B------:R-:W-:Y:S02]  /*6600*/  FMNMX.FTZ R5, R33, R0, !PT ;  /* 0x0000000021057209 */ /* 0x000fe40007810000 */
[----:B------:R-:W-:-:S02]  /*6610*/  LOP3.LUT R16, R16, 0xbfffffff, RZ, 0xc0, !PT ;  /* 0xbfffffff10107812 */ /* 0x000fc400078ec0ff */
[----:B------:R-:W-:Y:S02]  /*6620*/  FMNMX.FTZ R0, R36, R5, !PT ;  /* 0x0000000524007209 */ /* 0x000fe40007810000 */
[C---:B------:R-:W-:Y:S02]  /*6630*/  ISETP.LT.OR P4, PT, R10.reuse, 0x2, P4 ;  /* 0x000000020a00780c */ /* 0x040fe40002781670 */
[----:B------:R-:W-:Y:S02]  /*6640*/  FMNMX.FTZ R5, R37, R0, !PT ;  /* 0x0000000025057209 */ /* 0x000fe40007810000 */
[----:B------:R-:W-:Y:S02]  /*6650*/  ISETP.LT.OR P5, PT, R10, 0x9, P5 ;  /* 0x000000090a00780c */ /* 0x000fe40002fa1670 */
[----:B------:R-:W-:Y:S02]  /*6660*/  FMNMX.FTZ R0, R40, R5, !PT ;  /* 0x0000000528007209 */ /* 0x000fe40007810000 */
[----:B------:R-:W-:-:S02]  /*6670*/  @P0 LOP3.LUT R16, R16, 0x40000000, RZ, 0xfc, !PT ;  /* 0x4000000010100812 */ /* 0x000fc400078efcff */
        /* <DEDUP_REMOVED lines=9> */
[C---:B------:R-:W-:Y:S02]  /*6710*/  ISETP.GT.AND P2, PT, R11.reuse, 0x10, P1 ;  /* 0x000000100b00780c */ /* 0x040fe40000f44270 */
[----:B------:R-:W-:Y:S02]  /*6720*/  FMNMX.FTZ R0, R52, R5, !PT ;  /* 0x0000000534007209 */ /* 0x000fe40007810000 */
[----:B------:R-:W-:-:S02]  /*6730*/  ISETP.GT.AND P3, PT, R11, 0x11, P1 ;  /* 0x000000110b00780c */ /* 0x000fc40000f64270 */
[----:B------:R-:W-:Y:S02]  /*6740*/  FMNMX.FTZ R5, R53, R0, !PT ;  /* 0x0000000035057209 */ /* 0x000fe40007810000 */
[C---:B------:R-:W-:Y:S02]  /*6750*/  ISETP.GT.AND P4, PT, R11.reuse, 0x18, P1 ;  /* 0x000000180b00780c */ /* 0x040fe40000f84270 */
        /* <DEDUP_REMOVED lines=9> */
[----:B------:R-:W-:-:S02]  /*67f0*/  ISETP.LT.OR P4, PT, R10, 0x19, P4 ;  /* 0x000000190a00780c */ /* 0x000fc40002781670 */
[----:B------:R-:W-:Y:S02]  /*6800*/  FMNMX.FTZ R5, R65, R0, !PT ;  /* 0x0000000041057209 */ /* 0x000fe40007810000 */
[----:B------:R-:W-:Y:S02]  /*6810*/  ISETP.LT.OR P5, PT, R10, 0x1a, P5 ;  /* 0x0000001a0a00780c */ /* 0x000fe40002fa1670 */
[----:B------:R-:W-:Y:S02]  /*6820*/  FMNMX.FTZ R0, R68, R5, !PT ;  /* 0x0000000544007209 */ /* 0x000fe40007810000 */
[----:B------:R-:W-:Y:S02]  /*6830*/  LOP3.LUT R16, R16, 0xfffffffd, RZ, 0xc0, !PT ;  /* 0xfffffffd10107812 */ /* 0x000fe400078ec0ff */
[----:B------:R-:W-:Y:S02]  /*6840*/  FMNMX.FTZ R5, R69, R0, !PT ;  /* 0x0000000045057209 */ /* 0x000fe40007810000 */
[----:B------:R-:W-:-:S02]  /*6850*/  FSEL R31, R31, -INF , !P6 ;  /* 0xff8000001f1f7808 */ /* 0x000fc40007000000 */
        /* <DEDUP_REMOVED lines=8> */
[C---:B------:R-:W-:Y:S02]  /*68e0*/  ISETP.GT.AND P5, PT, R11.reuse, 0x30, P1 ;  /* 0x000000300b00780c */ /* 0x040fe40000fa4270 */
[----:B------:R-:W-:Y:S02]  /*68f0*/  @P0 LOP3.LUT R16, R16, 0x2, RZ, 0xfc, !PT ;  /* 0x0000000210100812 */ /* 0x000fe400078efcff */
[----:B------:R-:W-:Y:S02]  /*6900*/  ISETP.GT.AND P0, PT, R11, 0x78, P1 ;  /* 0x000000780b00780c */ /* 0x000fe40000f04270 */
[----:B------:R-:W-:-:S02]  /*6910*/  FMNMX.FTZ R0, R72, R5, !PT ;  /* 0x0000000548007209 */ /* 0x000fc40007810000 */
[C---:B------:R-:W-:Y:S02]  /*6920*/  ISETP.LT.OR P6, PT, R10.reuse, 0x21, P6 ;  /* 0x000000210a00780c */ /* 0x040fe400037c1670 */
[C---:B------:R-:W-:Y:S02]  /*6930*/  ISETP.LT.OR P2, PT, R10.reuse, 0x22, P2 ;  /* 0x000000220a00780c */ /* 0x040fe40001741670 */
[C---:B------:R-:W-:Y:S02]  /*6940*/  ISETP.LT.OR P3, PT, R10.reuse, 0x29, P3 ;  /* 0x000000290a00780c */ /* 0x040fe40001f61670 */
[C---:B------:R-:W-:Y:S02]  /*6950*/  ISETP.LT.OR P4, PT, R10.reuse, 0x2a, P4 ;  /* 0x0000002a0a00780c */ /* 0x040fe40002781670 */
[----:B------:R-:W-:Y:S02]  /*6960*/  ISETP.LT.OR P5, PT, R10, 0x31, P5 ;  /* 0x000000310a00780c */ /* 0x000fe40002fa1670 */
[----:B------:R-:W-:-:S02]  /*6970*/  FMNMX.FTZ R5, R73, R0, !PT ;  /* 0x0000000049057209 */ /* 0x000fc40007810000 */
[----:B------:R-:W-:Y:S02]  /*6980*/  FSEL R42, R42, -INF , !P6 ;  /* 0xff8000002a2a7808 */ /* 0x000fe40007000000 */
[----:B------:R-:W-:Y:S02]  /*6990*/  FSEL R43, R43, -INF , !P2 ;  /* 0xff8000002b2b7808 */ /* 0x000fe40005000000 */
[----:B------:R-:W-:Y:S02]  /*69a0*/  FSEL R46, R46, -INF , !P3 ;  /* 0xff8000002e2e7808 */ /* 0x000fe40005800000 */
[----:B------:R-:W-:Y:S02]  /*69b0*/  FSEL R47, R47, -INF , !P4 ;  /* 0xff8000002f2f7808 */ /* 0x000fe40006000000 */
[----:B------:R-:W-:Y:S02]  /*69c0*/  FSEL R50, R50, -INF , !P5 ;  /* 0xff80000032327808 */ /* 0x000fe40006800000 */
[----:B------:R-:W-:-:S02]  /*69d0*/  ISETP.GT.AND P6, PT, R11, 0x31, P1 ;  /* 0x000000310b00780c */ /* 0x000fc40000fc4270 */
[C---:B------:R-:W-:Y:S02]  /*69e0*/  ISETP.GT.AND P2, PT, R11.reuse, 0x38, P1 ;  /* 0x000000380b00780c */ /* 0x040fe40000f44270 */
[C---:B------:R-:W-:Y:S02]  /*69f0*/  ISETP.GT.AND P3, PT, R11.reuse, 0x39, P1 ;  /* 0x000000390b00780c */ /* 0x040fe40000f64270 */
[C---:B------:R-:W-:Y:S02]  /*6a00*/  ISETP.GT.AND P4, PT, R11.reuse, 0x40, P1 ;  /* 0x000000400b00780c */ /* 0x040fe40000f84270 */
[----:B------:R-:W-:Y:S02]  /*6a10*/  ISETP.GT.AND P5, PT, R11, 0x41, P1 ;  /* 0x000000410b00780c */ /* 0x000fe40000fa4270 */
[----:B------:R-:W-:Y:S02]  /*6a20*/  FMNMX.FTZ R0, R76, R5, !PT ;  /* 0x000000054c007209 */ /* 0x000fe40007810000 */
[----:B------:R-:W-:-:S02]  /*6a30*/  LOP3.LUT R16, R16, 0xfffffff7, RZ, 0xc0, !PT ;  /* 0xfffffff710107812 */ /* 0x000fc400078ec0ff */
[C---:B------:R-:W-:Y:S02]  /*6a40*/  ISETP.LT.OR P6, PT, R10.reuse, 0x32, P6 ;  /* 0x000000320a00780c */ /* 0x040fe400037c1670 */
[C---:B------:R-:W-:Y:S02]  /*6a50*/  ISETP.LT.OR P2, PT, R10.reuse, 0x39, P2 ;  /* 0x000000390a00780c */ /* 0x040fe40001741670 */
[C---:B------:R-:W-:Y:S02]  /*6a60*/  ISETP.LT.OR P3, PT, R10.reuse, 0x3a, P3 ;  /* 0x0000003a0a00780c */ /* 0x040fe40001f61670 */
[C---:B------:R-:W-:Y:S02]  /*6a70*/  ISETP.LT.OR P4, PT, R10.reuse, 0x41, P4 ;  /* 0x000000410a00780c */ /* 0x040fe40002781670 */
[----:B------:R-:W-:Y:S02]  /*6a80*/  ISETP.LT.OR P5, PT, R10, 0x42, P5 ;  /* 0x000000420a00780c */ /* 0x000fe40002fa1670 */
[----:B------:R-:W-:-:S02]  /*6a90*/  FMNMX.FTZ R5, R77, R0, !PT ;  /* 0x000000004d057209 */ /* 0x000fc40007810000 */
[----:B------:R-:W-:Y:S02]  /*6aa0*/  @P0 LOP3.LUT R16, R16, 0x8, RZ, 0xfc, !PT ;  /* 0x0000000810100812 */ /* 0x000fe400078efcff */
[----:B------:R-:W-:Y:S02]  /*6ab0*/  ISETP.GT.AND P0, PT, R11, RZ, P1 ;  /* 0x000000ff0b00720c */ /* 0x000fe40000f04270 */
[----:B------:R-:W-:Y:S02]  /*6ac0*/  FSEL R51, R51, -INF , !P6 ;  /* 0xff80000033337808 */ /* 0x000fe40007000000 */
        /* <DEDUP_REMOVED lines=9> */
[----:B------:R-:W-:Y:S02]  /*6b60*/  FMNMX.FTZ R0, R80, R5, !PT ;  /* 0x0000000550007209 */ /* 0x000fe40007810000 */
[C---:B------:R-:W-:Y:S02]  /*6b70*/  ISETP.LT.OR P6, PT, R10.reuse, 0x49, P6 ;  /* 0x000000490a00780c */ /* 0x040fe400037c1670 */
[C---:B------:R-:W-:Y:S02]  /*6b80*/  ISETP.LT.OR P2, PT, R10.reuse, 0x4a, P2 ;  /* 0x0000004a0a00780c */ /* 0x040fe40001741670 */
[C---:B------:R-:W-:Y:S02]  /*6b90*/  ISETP.LT.OR P3, PT, R10.reuse, 0x51, P3 ;  /* 0x000000510a00780c */ /* 0x040fe40001f61670 */
[C---:B------:R-:W-:Y:S02]  /*6ba0*/  ISETP.LT.OR P4, PT, R10.reuse, 0x52, P4 ;  /* 0x000000520a00780c */ /* 0x040fe40002781670 */
[----:B------:R-:W-:-:S02]  /*6bb0*/  ISETP.LT.OR P5, PT, R10, 0x59, P5 ;  /* 0x000000590a00780c */ /* 0x000fc40002fa1670 */
[----:B------:R-:W-:Y:S02]  /*6bc0*/  FMNMX.FTZ R5, R81, R0, !PT ;  /* 0x0000000051057209 */ /* 0x000fe40007810000 */
[----:B------:R-:W-:Y:S02]  /*6bd0*/  LOP3.LUT R16, R16, 0xffffff7f, RZ, 0xc0, !PT ;  /* 0xffffff7f10107812 */ /* 0x000fe400078ec0ff */
[----:B------:R-:W-:Y:S02]  /*6be0*/  FSEL R62, R62, -INF , !P6 ;  /* 0xff8000003e3e7808 */ /* 0x000fe40007000000 */
[----:B------:R-:W-:Y:S02]  /*6bf0*/  FSEL R63, R63, -INF , !P2 ;  /* 0xff8000003f3f7808 */ /* 0x000fe40005000000 */
[----:B------:R-:W-:Y:S02]  /*6c00*/  FSEL R66, R66, -INF , !P3 ;  /* 0xff80000042427808 */ /* 0x000fe40005800000 */
[----:B------:R-:W-:-:S02]  /*6c10*/  FSEL R67, R67, -INF , !P4 ;  /* 0xff80000043437808 */ /* 0x000fc40006000000 */
[----:B------:R-:W-:Y:S02]  /*6c20*/  FSEL R70, R70, -INF , !P5 ;  /* 0xff80000046467808 */ /* 0x000fe40006800000 */
[----:B------:R-:W-:Y:S02]  /*6c30*/  FMNMX.FTZ R0, R84, R5, !PT ;  /* 0x0000000554007209 */ /* 0x000fe40007810000 */
[C---:B------:R-:W-:Y:S02]  /*6c40*/  ISETP.GT.AND P2, PT, R11.reuse, 0x60, P1 ;  /* 0x000000600b00780c */ /* 0x040fe40000f44270 */
[C---:B------:R-:W-:Y:S02]  /*6c50*/  ISETP.GT.AND P3, PT, R11.reuse, 0x61, P1 ;  /* 0x000000610b00780c */ /* 0x040fe40000f64270 */
[C---:B------:R-:W-:Y:S02]  /*6c60*/  ISETP.GT.AND P4, PT, R11.reuse, 0x68, P1 ;  /* 0x000000680b00780c */ /* 0x040fe40000f84270 */
[----:B------:R-:W-:-:S02]  /*6c70*/  ISETP.GT.AND P5, PT, R11, 0x69, P1 ;  /* 0x000000690b00780c */ /* 0x000fc40000fa4270 */
[C---:B------:R-:W-:Y:S02]  /*6c80*/  ISETP.GT.AND P6, PT, R11.reuse, 0x70, P1 ;  /* 0x000000700b00780c */ /* 0x040fe40000fc4270 */
[----:B------:R-:W-:Y:S02]  /*6c90*/  ISETP.GT.AND P1, PT, R11, 0x79, P1 ;  /* 0x000000790b00780c */ /* 0x000fe40000f24270 */
[----:B------:R-:W-:Y:S02]  /*6ca0*/  @P0 LOP3.LUT R16, R16, 0x80, RZ, 0xfc, !PT ;  /* 0x0000008010100812 */ /* 0x000fe400078efcff */
[----:B------:R-:W-:Y:S02]  /*6cb0*/  FMNMX.FTZ R0, R85, R0, !PT ;  /* 0x0000000055007209 */ /* 0x000fe40007810000 */
[C---:B------:R-:W-:Y:S02]  /*6cc0*/  LOP3.LUT P0, RZ, R16.reuse, 0x40000000, RZ, 0xc0, !PT ;  /* 0x4000000010ff7812 */ /* 0x040fe4000780c0ff */
[----:B------:R-:W-:Y:S01]  /*6cd0*/  LOP3.LUT R16, R16, 0xffffffdf, RZ, 0xc0, !PT ;  /* 0xffffffdf10107812 */ /* 0x000fe200078ec0ff */
[----:B------:R-:W0:Y:S01]  /*6ce0*/  SHFL.BFLY PT, R4, R0, 0x2, 0x1f ;  /* 0x0c401f0000047f89 */ /* 0x000e2200000e0000 */
[----:B------:R-:W-:-:S02]  /*6cf0*/  ISETP.LT.OR P0, PT, R10, 0x5a, P0 ;  /* 0x0000005a0a00780c */ /* 0x000fc40000701670 */
[----:B------:R-:W-:Y:S02]  /*6d00*/  ISETP.LT.OR P6, PT, R10, 0x71, P6 ;  /* 0x000000710a00780c */ /* 0x000fe400037c1670 */
[----:B------:R-:W-:-:S04]  /*6d10*/  @P1 LOP3.LUT R16, R16, 0x20, RZ, 0xfc, !PT ;  /* 0x0000002010101812 */ /* 0x000fc800078efcff */
[C---:B------:R-:W-:Y:S02]  /*6d20*/  LOP3.LUT P1, RZ, R16.reuse, 0x2, RZ, 0xc0, !PT ;  /* 0x0000000210ff7812 */ /* 0x040fe4000782c0ff */
[----:B------:R-:W-:Y:S02]  /*6d30*/  LOP3.LUT R16, R16, 0xfffffeff, RZ, 0xc0, !PT ;  /* 0xfffffeff10107812 */ /* 0x000fe400078ec0ff */
[----:B------:R-:W-:Y:S02]  /*6d40*/  ISETP.LT.OR P1, PT, R10, 0x72, P1 ;  /* 0x000000720a00780c */ /* 0x000fe40000f21670 */
[----:B------:R-:W-:Y:S02]  /*6d50*/  @P0 LOP3.LUT R16, R16, 0x100, RZ, 0xfc, !PT ;  /* 0x0000010010100812 */ /* 0x000fe400078efcff */
[----:B------:R-:W-:Y:S02]  /*6d60*/  ISETP.LT.OR P0, PT, R10, 0x61, P2 ;  /* 0x000000610a00780c */ /* 0x000fe40001701670 */
[----:B------:R-:W-:-:S02]  /*6d70*/  LOP3.LUT P2, RZ, R16, 0x8, RZ, 0xc0, !PT ;  /* 0x0000000810ff7812 */ /* 0x000fc4000784c0ff */
[----:B------:R-:W-:Y:S02]  /*6d80*/  LOP3.LUT R16, R16, 0xffffffbf, RZ, 0xc0, !PT ;  /* 0xffffffbf10107812 */ /* 0x000fe400078ec0ff */
[----:B------:R-:W-:Y:S02]  /*6d90*/  ISETP.LT.OR P2, PT, R10, 0x79, P2 ;  /* 0x000000790a00780c */ /* 0x000fe40001741670 */
[----:B0-----:R-:W-:Y:S02]  /*6da0*/  FMNMX.FTZ R0, R0, R4, !PT ;  /* 0x0000000400007209 */ /* 0x001fe40007810000 */
[----:B------:R-:W-:Y:S02]  /*6db0*/  FSEL R83, R83, -INF , !P1 ;  /* 0xff80000053537808 */ /* 0x000fe40004800000 */
[----:B------:R-:W-:Y:S01]  /*6dc0*/  FSEL R86, R86, -INF , !P2 ;  /* 0xff80000056567808 */ /* 0x000fe20005000000 */
[----:B------:R-:W0:Y:S01]  /*6dd0*/  SHFL.BFLY PT, R4, R0, 0x1, 0x1f ;  /* 0x0c201f0000047f89 */ /* 0x000e2200000e0000 */
[----:B------:R-:W-:-:S02]  /*6de0*/  @P0 LOP3.LUT R16, R16, 0x40, RZ, 0xfc, !PT ;  /* 0x0000004010100812 */ /* 0x000fc400078efcff */
[----:B------:R-:W-:Y:S02]  /*6df0*/  ISETP.LT.OR P0, PT, R10, 0x62, P3 ;  /* 0x000000620a00780c */ /* 0x000fe40001f01670 */
[C---:B------:R-:W-:Y:S02]  /*6e00*/  LOP3.LUT P3, RZ, R16.reuse, 0x80, RZ, 0xc0, !PT ;  /* 0x0000008010ff7812 */ /* 0x040fe4000786c0ff */
[----:B------:R-:W-:Y:S02]  /*6e10*/  LOP3.LUT R16, R16, 0xffffffef, RZ, 0xc0, !PT ;  /* 0xffffffef10107812 */ /* 0x000fe400078ec0ff */
[----:B------:R-:W-:-:S04]  /*6e20*/  ISETP.LT.OR P3, PT, R10, 0x1, P3 ;  /* 0x000000010a00780c */ /* 0x000fc80001f61670 */
[----:B------:R-:W-:-:S03]  /*6e30*/  FSEL R26, R26, -INF , !P3 ;  /* 0xff8000001a1a7808 */ /* 0x000fc60005800000 */
[----:B------:R-:W-:Y:S02]  /*6e40*/  @P0 LOP3.LUT R16, R16, 0x10, RZ, 0xfc, !PT ;  /* 0x0000001010100812 */ /* 0x000fe400078efcff */
[----:B------:R-:W-:Y:S02]  /*6e50*/  ISETP.LT.OR P0, PT, R10, 0x69, P4 ;  /* 0x000000690a00780c */ /* 0x000fe40002701670 */
[C---:B------:R-:W-:Y:S02]  /*6e60*/  LOP3.LUT P4, RZ, R16.reuse, 0x20, RZ, 0xc0, !PT ;  /* 0x0000002010ff7812 */ /* 0x040fe4000788c0ff */
[----:B------:R-:W-:Y:S02]  /*6e70*/  LOP3.LUT R16, R16, 0xfffffffb, RZ, 0xc0, !PT ;  /* 0xfffffffb10107812 */ /* 0x000fe400078ec0ff */
[----:B0-----:R-:W-:Y:S01]  /*6e80*/  FMNMX.FTZ R0, R0, R4, !PT ;  /* 0x0000000400007209 */ /* 0x001fe20007810000 */
[----:B------:R-:W-:Y:S01]  /*6e90*/  IMAD.U32 R4, RZ, RZ, UR41 ;  /* 0x00000029ff047e24 */ /* 0x000fe2000f8e00ff */
[----:B------:R-:W-:-:S03]  /*6ea0*/  ISETP.LT.OR P4, PT, R10, 0x7a, P4 ;  /* 0x0000007a0a00780c */ /* 0x000fc60002781670 */
[----:B------:R-:W-:Y:S01]  /*6eb0*/  FFMA.FTZ R4, R0, R4, -8 ;  /* 0xc100000000047423 */ /* 0x000fe20000010004 */
[----:B------:R-:W-:Y:S02]  /*6ec0*/  FSEL R87, R87, -INF , !P4 ;  /* 0xff80000057577808 */ /* 0x000fe40006000000 */
[----:B------:R-:W-:Y:S02]  /*6ed0*/  @P0 LOP3.LUT R16, R16, 0x4, RZ, 0xfc, !PT ;  /* 0x0000000410100812 */ /* 0x000fe400078efcff */
[----:B------:R-:W-:Y:S02]  /*6ee0*/  ISETP.LT.OR P0, PT, R10, 0x6a, P5 ;  /* 0x0000006a0a00780c */ /* 0x000fe40002f01670 */
[----:B------:R-:W-:Y:S02]  /*6ef0*/  FSETP.NEU.FTZ.AND P5, PT, R0, -INF , PT ;  /* 0xff8000000000780b */ /* 0x000fe40003fbd000 */
[----:B------:R-:W-:Y:S02]  /*6f00*/  LOP3.LUT R16, R16, 0xefffffff, RZ, 0xc0, !PT ;  /* 0xefffffff10107812 */ /* 0x000fe400078ec0ff */
[----:B------:R-:W-:-:S02]  /*6f10*/  FSEL R4, R4, RZ, P5 ;  /* 0x000000ff04047208 */ /* 0x000fc40002800000 */
[----:B------:R-:W-:-:S03]  /*6f20*/  FSEL R5, R0, RZ, P5 ;  /* 0x000000ff00057208 */ /* 0x000fc60002800000 */
        /* <DEDUP_REMOVED lines=33> */
[----:B------:R-:W-:-:S01]  /*7140*/  FADD.FTZ R5, -R5, R6 ;  /* 0x0000000605057221 */ /* 0x000fc20000010100 */
[----:B------:R-:W-:Y:S01]  /*7150*/  @P0 LOP3.LUT R16, R16, 0x10000000, RZ, 0xfc, !PT ;  /* 0x1000000010100812 */ /* 0x000fe200078efcff */
[----:B------:R-:W-:Y:S01]  /*7160*/  MUFU.EX2 R24, R24 ;  /* 0x0000001800187308 */ /* 0x000fe20000000800 */
[----:B------:R-:W-:Y:S01]  /*7170*/  FMNMX.FTZ R4, R27, R4, !PT ;  /* 0x000000041b047209 */ /* 0x000fe20007810000 */
[----:B------:R-:W-:Y:S01]  /*7180*/  FMUL.FTZ R5, R5, UR41 ;  /* 0x0000002905057c20 */ /* 0x000fe20008410000 */
[----:B------:R-:W-:-:S02]  /*7190*/  LOP3.LUT R16, R16, 0xdfffffff, RZ, 0xc0, !PT ;  /* 0xdfffffff10107812 */ /* 0x000fc400078ec0ff */
[----:B------:R-:W-:Y:S02]  /*71a0*/  FMNMX.FTZ R4, R30, R4, !PT ;  /* 0x000000041e047209 */ /* 0x000fe40007810000 */
[----:B------:R-:W-:Y:S01]  /*71b0*/  @P6 LOP3.LUT R16, R16, 0x20000000, RZ, 0xfc, !PT ;  /* 0x2000000010106812 */ /* 0x000fe200078efcff */
[----:B------:R-:W0:Y:S01]  /*71c0*/  MUFU.EX2 R5, R5 ;  /* 0x0000000500057308 */ /* 0x000e220000000800 */
[----:B------:R-:W-:Y:S02]  /*71d0*/  FMNMX.FTZ R4, R31, R4, !PT ;  /* 0x000000041f047209 */ /* 0x000fe40007810000 */
[----:B------:R-:W-:Y:S02]  /*71e0*/  LOP3.LUT P6, RZ, R16, 0x100, RZ, 0xc0, !PT ;  /* 0x0000010010ff7812 */ /* 0x000fe400078cc0ff */
[----:B------:R-:W-:Y:S02]  /*71f0*/  FMNMX.FTZ R4, R34, R4, !PT ;  /* 0x0000000422047209 */ /* 0x000fe40007810000 */
[----:B------:R-:W-:Y:S01]  /*7200*/  LOP3.LUT P0, RZ, R16, 0x40, RZ, 0xc0, !PT ;  /* 0x0000004010ff7812 */ /* 0x000fe2000780c0ff */
[----:B------:R-:W1:Y:S01]  /*7210*/  MUFU.EX2 R25, R25 ;  /* 0x0000001900197308 */ /* 0x000e620000000800 */
[----:B------:R-:W-:-:S02]  /*7220*/  FMNMX.FTZ R4, R35, R4, !PT ;  /* 0x0000000423047209 */ /* 0x000fc40007810000 */
[----:B------:R-:W-:Y:S02]  /*7230*/  FSEL R71, R71, -INF , !P6 ;  /* 0xff80000047477808 */ /* 0x000fe40007000000 */
[----:B------:R-:W-:Y:S02]  /*7240*/  FMNMX.FTZ R4, R38, R4, !PT ;  /* 0x0000000426047209 */ /* 0x000fe40007810000 */
[----:B------:R-:W-:Y:S01]  /*7250*/  LOP3.LUT P5, RZ, R16, 0x10, RZ, 0xc0, !PT ;  /* 0x0000001010ff7812 */ /* 0x000fe200078ac0ff */
[----:B------:R-:W-:Y:S01]  /*7260*/  MUFU.EX2 R28, R28 ;  /* 0x0000001c001c7308 */ /* 0x000fe20000000800 */
[----:B------:R-:W-:Y:S01]  /*7270*/  FMNMX.FTZ R4, R39, R4, !PT ;  /* 0x0000000427047209 */ /* 0x000fe20007810000 */
[----:B0-----:R-:W-:Y:S01]  /*7280*/  FFMA.FTZ R3, R5, R3, R24 ;  /* 0x0000000305037223 */ /* 0x001fe20000010018 */
[----:B------:R-:W-:Y:S02]  /*7290*/  FSEL R74, R74, -INF , !P0 ;  /* 0xff8000004a4a7808 */ /* 0x000fe40004000000 */
[----:B------:R-:W-:-:S02]  /*72a0*/  FMNMX.FTZ R4, R42, R4, !PT ;  /* 0x000000042a047209 */ /* 0x000fc40007810000 */
[----:B------:R-:W-:Y:S01]  /*72b0*/  FSEL R75, R75, -INF , !P5 ;  /* 0xff8000004b4b7808 */ /* 0x000fe20006800000 */
[----:B------:R-:W-:Y:S01]  /*72c0*/  MUFU.EX2 R29, R29 ;  /* 0x0000001d001d7308 */ /* 0x000fe20000000800 */
[----:B------:R-:W-:Y:S01]  /*72d0*/  FMNMX.FTZ R4, R43, R4, !PT ;  /* 0x000000042b047209 */ /* 0x000fe20007810000 */
[----:B-1----:R-:W-:Y:S01]  /*72e0*/  FADD.FTZ R3, R25, R3 ;  /* 0x0000000319037221 */ /* 0x002fe20000010000 */
[----:B------:R-:W-:Y:S02]  /*72f0*/  LOP3.LUT P5, RZ, R16, 0x4, RZ, 0xc0, !PT ;  /* 0x0000000410ff7812 */ /* 0x000fe400078ac0ff */
[----:B------:R-:W-:Y:S02]  /*7300*/  FMNMX.FTZ R4, R46, R4, !PT ;  /* 0x000000042e047209 */ /* 0x000fe40007810000 */
[----:B------:R-:W-:Y:S01]  /*7310*/  LOP3.LUT P0, RZ, R16, 0x10000000, RZ, 0xc0, !PT ;  /* 0x1000000010ff7812 */ /* 0x000fe2000780c0ff */
[----:B------:R-:W-:Y:S01]  /*7320*/  MUFU.EX2 R32, R32 ;  /* 0x0000002000207308 */ /* 0x000fe20000000800 */
[----:B------:R-:W-:-:S02]  /*7330*/  FMNMX.FTZ R4, R47, R4, !PT ;  /* 0x000000042f047209 */ /* 0x000fc40007810000 */
[----:B------:R-:W-:Y:S02]  /*7340*/  FSEL R78, R78, -INF , !P5 ;  /* 0xff8000004e4e7808 */ /* 0x000fe40006800000 */
[----:B------:R-:W-:Y:S02]  /*7350*/  FMNMX.FTZ R4, R50, R4, !PT ;  /* 0x0000000432047209 */ /* 0x000fe40007810000 */
[----:B------:R-:W-:Y:S01]  /*7360*/  LOP3.LUT P6, RZ, R16, 0x20000000, RZ, 0xc0, !PT ;  /* 0x2000000010ff7812 */ /* 0x000fe200078cc0ff */
[----:B------:R-:W-:Y:S01]  /*7370*/  MUFU.EX2 R33, R33 ;  /* 0x0000002100217308 */ /* 0x000fe20000000800 */
[----:B------:R-:W-:Y:S02]  /*7380*/  FMNMX.FTZ R4, R51, R4, !PT ;  /* 0x0000000433047209 */ /* 0x000fe40007810000 */
[----:B------:R-:W-:Y:S02]  /*7390*/  FSEL R79, R79, -INF , !P0 ;  /* 0xff8000004f4f7808 */ /* 0x000fe40004000000 */
[----:B------:R-:W-:-:S02]  /*73a0*/  FMNMX.FTZ R4, R54, R4, !PT ;  /* 0x0000000436047209 */ /* 0x000fc40007810000 */
[----:B------:R-:W-:Y:S01]  /*73b0*/  FSEL R82, R82, -INF , !P6 ;  /* 0xff80000052527808 */ /* 0x000fe20007000000 */
[----:B------:R-:W-:Y:S01]  /*73c0*/  MUFU.EX2 R36, R36 ;  /* 0x0000002400247308 */ /* 0x000fe20000000800 */
[----:B------:R-:W-:Y:S02]  /*73d0*/  FMNMX.FTZ R4, R55, R4, !PT ;  /* 0x0000000437047209 */ /* 0x000fe40007810000 */
[----:B------:R-:W-:Y:S02]  /*73e0*/  LOP3.LUT P0, RZ, R16, 0x8000000, RZ, 0xc0, !PT ;  /* 0x0800000010ff7812 */ /* 0x000fe4000780c0ff */
        /* <DEDUP_REMOVED lines=24> */
[----:B------:R-:W0:Y:S02]  /*7570*/  SHFL.BFLY PT, R6, R4, 0x2, 0x1f ;  /* 0x0c401f0004067f89 */ /* 0x000e2400000e0000 */
        /* <DEDUP_REMOVED lines=14> */
[----:B------:R-:W-:Y:S01]  /*7660*/  IMAD.U32 R7, RZ, RZ, UR41 ;  /* 0x00000029ff077e24 */ /* 0x000fe2000f8e00ff */
[----:B------:R-:W-:Y:S02]  /*7670*/  MUFU.EX2 R69, R69 ;  /* 0x0000004500457308 */ /* 0x000fe40000000800 */
[----:B------:R-:W-:Y:S01]  /*7680*/  FMUL.FTZ R6, R6, UR41 ;  /* 0x0000002906067c20 */ /* 0x000fe20008410000 */
[----:B------:R-:W-:-:S05]  /*7690*/  FFMA.FTZ R7, R4, R7, -8 ;  /* 0xc100000004077423 */ /* 0x000fca0000010007 */
        /* <DEDUP_REMOVED lines=44> */
[----:B------:R-:W-:-:S02]  /*7960*/  FFMA.FTZ R7, R87, UR41, -R7 ;  /* 0x0000002957077c23 */ /* 0x000fc40008010807 */
[----:B------:R-:W-:-:S02]  /*7970*/  FADD.FTZ R2, R33, R2 ;  /* 0x0000000221027221 */ /* 0x000fc40000010000 */
        /* <DEDUP_REMOVED lines=92> */
.L_x_12027:
        /* <DEDUP_REMOVED lines=90> */
.L_x_12009:
        /* <DEDUP_REMOVED lines=24> */
.L_x_12030:
[----:B------:R-:W-:Y:S02]  /*8660*/  ULDC UR15, c[0x0][0x9e4] ;  /* 0x00027900000f7ab9 */ /* 0x000fe40000000800 */
[----:B------:R-:W-:-:S11]  /*8670*/  UISETP.NE.AND UP0, UPT, UR15, 0x1, UPT ;  /* 0x000000010f00788c */ /* 0x000fd6000bf05270 */
[----:B------:R-:W-:Y:S02]  /*8680*/  @UP0 ULDC.64 UR6, c[0x0][0x9e8] ;  /* 0x00027a0000060ab9 */ /* 0x000fe40000000a00 */
[----:B------:R-:W-:-:S04]  /*8690*/  UIMAD.WIDE.U32 UR10, UR14, UR6, URZ ;  /* 0x000000060e0a72a5 */ /* 0x000fc8000f8e003f */
[----:B------:R-:W-:-:S12]  /*86a0*/  @UP0 USHF.R.U32.HI UR14, URZ, UR7, UR11 ;  /* 0x000000073f0e0299 */ /* 0x000fd8000801160b */
.L_x_12031:
[----:B------:R-:W-:-:S04]  /*86b0*/  UIMAD UR14, UR14, UR15, URZ ;  /* 0x0000000f0e0e72a4 */ /* 0x000fc8000f8e023f */
[----:B------:R-:W-:-:S04]  /*86c0*/  UISETP.LT.AND UP0, UPT, UR18, UR14, UPT ;  /* 0x0000000e1200728c */ /* 0x000fc8000bf01270 */
[----:B------:R-:W-:-:S12]  /*86d0*/  USEL UR18, UR18, UR14, !UP0 ;  /* 0x0000000e12127287 */ /* 0x000fd8000c000000 */
.L_x_12029:
        /* <DEDUP_REMOVED lines=12> */
.L_x_12043:
[----:B------:R-:W-:-:S04]  /*87a0*/  UIADD3 UR48, UR19, 0x1, URZ ;  /* 0x0000000113307890 */ /* 0x000fc8000fffe03f */
[----:B------:R-:W-:-:S04]  /*87b0*/  UISETP.NE.AND UP0, UPT, UR48, 0x2, UPT ;  /* 0x000000023000788c */ /* 0x000fc8000bf05270 */
[----:B------:R-:W-:Y:S02]  /*87c0*/  USEL UR49, URZ, 0x1, UP0 ;  /* 0x000000013f317887 */ /* 0x000fe40008000000 */
[----:B------:R-:W-:Y:S02]  /*87d0*/  USEL UR48, UR48, URZ, UP0 ;  /* 0x0000003f30307287 */ /* 0x000fe40008000000 */
[----:B------:R-:W-:Y:S01]  /*87e0*/  ULOP3.LUT UR49, UR18, UR49, URZ, 0x3c, !UPT ;  /* 0x0000003112317292 */ /* 0x000fe2000f8e3c3f */
[----:B------:R-:W-:Y:S11]  /*87f0*/  @!P0 BRA `(.L_x_12033) ;  /* 0x0000000000048947 */ /* 0x000ff60003800000 */
[----:B------:R-:W-:Y:S01]  /*8800*/  BPT.TRAP 0x1 ;  /* 0x000000040000795c */ /* 0x000fe20000300000 */
.L_x_12033:
[----:B------:R-:W-:Y:S01]  /*8810*/  ULEA UR6, UR48, UR46, 0x3 ;  /* 0x0000002e30067291 */ /* 0x000fe2000f8e183f */
[----:B------:R-:W-:-:S05]  /*8820*/  IMAD.U32 R0, RZ, RZ, UR49 ;  /* 0x00000031ff007e24 */ /* 0x000fca000f8e00ff */
[----:B------:R-:W-:-:S04]  /*8830*/  SHF.L.U32 R0, R0, 0x1f, RZ ;  /* 0x0000001f00007819 */ /* 0x000fc800000006ff */
[----:B------:R0:W1:Y:S01]  /*8840*/  SYNCS.PHASECHK.TRANS64.TRYWAIT P1, [UR6+0x19c30], R0 ;  /* 0x019c3000ff0075a7 */ /* 0x0000620008020146 */
[----:B------:R-:W-:Y:S05]  /*8850*/  @!P0 BRA `(.L_x_12034) ;  /* 0x0000000000048947 */ /* 0x000fea0003800000 */
[----:B------:R-:W-:Y:S01]  /*8860*/  BPT.TRAP 0x1 ;  /* 0x000000040000795c */ /* 0x000fe20000300000 */
.L_x_12034:
[----:B-1----:R-:W-:Y:S05]  /*8870*/  @P1 BRA `(.L_x_12035) ;  /* 0x0000000000081947 */ /* 0x002fea0003800000 */
[----:B------:R-:W1:Y:S02]  /*8880*/  SYNCS.PHASECHK.TRANS64.TRYWAIT P1, [UR6+0x19c30], R0 ;  /* 0x019c3000ff0075a7 */ /* 0x000e640008020146 */
[----:B-1----:R-:W-:Y:S05]  /*8890*/  @!P1 BRA `(.L_x_12036) ;  /* 0x000000f400709947 */ /* 0x002fea0003800000 */
.L_x_12035:
        /* <DEDUP_REMOVED lines=17> */
.L_x_12037:
[----:B------:R-:W-:Y:S01]  /*89b0*/  ULEA UR11, UR19, UR46, 0x3 ;  /* 0x0000002e130b7291 */ /* 0x000fe2000f8e183f */
[----:B01----:R-:W-:-:S05]  /*89c0*/  IMAD.U32 R0, RZ, RZ, UR18 ;  /* 0x00000012ff007e24 */ /* 0x003fca000f8e00ff */
[----:B------:R-:W-:-:S04]  /*89d0*/  SHF.L.U32 R0, R0, 0x1f, RZ ;  /* 0x0000001f00007819 */ /* 0x000fc800000006ff */
[----:B------:R0:W1:Y:S01]  /*89e0*/  SYNCS.PHASECHK.TRANS64.TRYWAIT P1, [UR11+0x19c50], R0 ;  /* 0x019c5000ff0075a7 */ /* 0x000062000802014b */
[----:B------:R-:W-:Y:S05]  /*89f0*/  @!P0 BRA `(.L_x_12038) ;  /* 0x0000000000048947 */ /* 0x000fea0003800000 */
[----:B------:R-:W-:Y:S01]  /*8a00*/  BPT.TRAP 0x1 ;  /* 0x000000040000795c */ /* 0x000fe20000300000 */
.L_x_12038:
[----:B-1----:R-:W-:Y:S05]  /*8a10*/  @P1 BRA `(.L_x_12039) ;  /* 0x0000000000081947 */ /* 0x002fea0003800000 */
[----:B------:R-:W1:Y:S02]  /*8a20*/  SYNCS.PHASECHK.TRANS64.TRYWAIT P1, [UR11+0x19c50], R0 ;  /* 0x019c5000ff0075a7 */ /* 0x000e64000802014b */
[----:B-1----:R-:W-:Y:S05]  /*8a30*/  @!P1 BRA `(.L_x_12040) ;  /* 0x000000f400209947 */ /* 0x002fea0003800000 */
.L_x_12039:
        /* <DEDUP_REMOVED lines=27> */
.L_x_12041:
[----:B01----:R-:W-:Y:S01]  /*8bf0*/  FMNMX.FTZ R0, R24, R5, !PT ;  /* 0x0000000518007209 */ /* 0x003fe20007810000 */
[----:B------:R-:W-:Y:S01]  /*8c00*/  IMAD.U32 R9, RZ, RZ, UR41 ;  /* 0x00000029ff097e24 */ /* 0x000fe2000f8e00ff */
[----:B------:R-:W-:Y:S02]  /*8c10*/  ULEA UR6, UR48, UR46, 0x3 ;  /* 0x0000002e30067291 */ /* 0x000fe4000f8e183f */
[----:B------:R-:W-:Y:S02]  /*8c20*/  FMNMX.FTZ R7, R25, R0, !PT ;  /* 0x0000000019077209 */ /* 0x000fe40007810000 */
[----:B------:R-:W-:Y:S02]  /*8c30*/  UIADD3 UR6, UR6, 0x19c40, URZ ;  /* 0x00019c4006067890 */ /* 0x000fe4000fffe03f */
[----:B------:R-:W-:Y:S02]  /*8c40*/  FMNMX.FTZ R0, R28, R7, !PT ;  /* 0x000000071c007209 */ /* 0x000fe40007810000 */
[----:B------:R-:W-:-:S02]  /*8c50*/  UPRMT UR6, UR45, 0x654, UR6 ;  /* 0x000006542d067896 */ /* 0x000fc40008000006 */
        /* <DEDUP_REMOVED lines=73> */
[----:B------:R-:W-:-:S04]  /*90f0*/  IMAD.U32 R7, RZ, RZ, UR41 ;  /* 0x00000029ff077e24 */ /* 0x000fc8000f8e00ff */
[----:B------:R-:W-:Y:S01]  /*9100*/  FFMA.FTZ R7, R0, R7, -8 ;  /* 0xc100000000077423 */ /* 0x000fe20000010007 */
[----:B------:R-:W-:-:S01]  /*9110*/  FADD.FTZ R6, -R4, R6 ;  /* 0x0000000604067221 */ /* 0x000fc20000010100 */
[----:B------:R-:W-:Y:S02]  /*9120*/  FFMA.FTZ R9, R4, R9, -8 ;  /* 0xc100000004097423 */ /* 0x000fe40000010009 */
[----:B------:R-:W-:-:S01]  /*9130*/  FFMA.FTZ R24, R24, UR41, -R7 ;  /* 0x0000002918187c23 */ /* 0x000fc20008010807 */
[----:B------:R-:W-:Y:S01]  /*9140*/  FMUL.FTZ R6, R6, UR41 ;  /* 0x0000002906067c20 */ /* 0x000fe20008410000 */
[----:B------:R-:W-:-:S01]  /*9150*/  FFMA.FTZ R26, R26, UR41, -R9 ;  /* 0x000000291a1a7c23 */ /* 0x000fc20008010809 */
[----:B------:R-:W-:Y:S01]  /*9160*/  FFMA.FTZ R25, R25, UR41, -R7 ;  /* 0x0000002919197c23 */ /* 0x000fe20008010807 */
[----:B------:R-:W-:-:S01]  /*9170*/  FFMA.FTZ R27, R27, UR41, -R9 ;  /* 0x000000291b1b7c23 */ /* 0x000fc20008010809 */
[----:B------:R-:W-:Y:S01]  /*9180*/  FFMA.FTZ R28, R28, UR41, -R7 ;  /* 0x000000291c1c7c23 */ /* 0x000fe20008010807 */
        /* <DEDUP_REMOVED lines=190> */
.L_x_12042:
        /* <DEDUP_REMOVED lines=88> */
[----:B------:R-:W-:Y:S01]  /*a2f0*/  F2FP.SATFINITE.E4M3.F32.PACK_AB_MERGE_C R139, R83, R82, R9 ;  /* 0x00000052538b723e */ /* 0x000fe20004807009 */
[----:B------:R-:W-:Y:S06]  /*a300*/  @P1 BRA `(.L_x_12043) ;  /* 0xffffffe400241947 */ /* 0x000fec000383ffff */
.L_x_12032:
        /* <DEDUP_REMOVED lines=9> */
.L_x_12063:
[----:B------:R-:W-:-:S04]  /*a3a0*/  UIADD3 UR48, UR18, 0x1, URZ ;  /* 0x0000000112307890 */ /* 0x000fc8000fffe03f */
[----:B------:R-:W-:-:S04]  /*a3b0*/  UISETP.NE.AND UP0, UPT, UR48, 0x2, UPT ;  /* 0x000000023000788c */ /* 0x000fc8000bf05270 */
[----:B------:R-:W-:Y:S02]  /*a3c0*/  USEL UR49, URZ, 0x1, UP0 ;  /* 0x000000013f317887 */ /* 0x000fe40008000000 */
[----:B------:R-:W-:Y:S02]  /*a3d0*/  USEL UR48, UR48, URZ, UP0 ;  /* 0x0000003f30307287 */ /* 0x000fe40008000000 */
[----:B------:R-:W-:Y:S01]  /*a3e0*/  ULOP3.LUT UR49, UR17, UR49, URZ, 0x3c, !UPT ;  /* 0x0000003111317292 */ /* 0x000fe2000f8e3c3f */
[----:B------:R-:W-:Y:S11]  /*a3f0*/  @!P0 BRA `(.L_x_12045) ;  /* 0x0000000000048947 */ /* 0x000ff60003800000 */
[----:B------:R-:W-:Y:S01]  /*a400*/  BPT.TRAP 0x1 ;  /* 0x000000040000795c */ /* 0x000fe20000300000 */
.L_x_12045:
[----:B------:R-:W-:Y:S01]  /*a410*/  ULEA UR6, UR48, UR46, 0x3 ;  /* 0x0000002e30067291 */ /* 0x000fe2000f8e183f */
[----:B------:R-:W-:-:S05]  /*a420*/  IMAD.U32 R0, RZ, RZ, UR49 ;  /* 0x00000031ff007e24 */ /* 0x000fca000f8e00ff */
[----:B------:R-:W-:-:S04]  /*a430*/  SHF.L.U32 R0, R0, 0x1f, RZ ;  /* 0x0000001f00007819 */ /* 0x000fc800000006ff */
[----:B------:R0:W1:Y:S01]  /*a440*/  SYNCS.PHASECHK.TRANS64.TRYWAIT P1, [UR6+0x19c30], R0 ;  /* 0x019c3000ff0075a7 */ /* 0x0000620008020146 */
[----:B------:R-:W-:Y:S05]  /*a450*/  @!P0 BRA `(.L_x_12046) ;  /* 0x0000000000048947 */ /* 0x000fea0003800000 */
[----:B------:R-:W-:Y:S01]  /*a460*/  BPT.TRAP 0x1 ;  /* 0x000000040000795c */ /* 0x000fe20000300000 */
.L_x_12046:
[----:B-1----:R-:W-:Y:S05]  /*a470*/  @P1 BRA `(.L_x_12047) ;  /* 0x0000000000081947 */ /* 0x002fea0003800000 */
[----:B------:R-:W1:Y:S02]  /*a480*/  SYNCS.PHASECHK.TRANS64.TRYWAIT P1, [UR6+0x19c30], R0 ;  /* 0x019c3000ff0075a7 */ /* 0x000e640008020146 */
[----:B-1----:R-:W-:Y:S05]  /*a490*/  @!P1 BRA `(.L_x_12048) ;  /* 0x000000d800a09947 */ /* 0x002fea0003800000 */
.L_x_12047:
        /* <DEDUP_REMOVED lines=17> */
.L_x_12049:
[----:B------:R-:W-:Y:S01]  /*a5b0*/  ULEA UR11, UR18, UR46, 0x3 ;  /* 0x0000002e120b7291 */ /* 0x000fe2000f8e183f */
[----:B01----:R-:W-:-:S05]  /*a5c0*/  IMAD.U32 R0, RZ, RZ, UR17 ;  /* 0x00000011ff007e24 */ /* 0x003fca000f8e00ff */
[----:B------:R-:W-:-:S04]  /*a5d0*/  SHF.L.U32 R0, R0, 0x1f, RZ ;  /* 0x0000001f00007819 */ /* 0x000fc800000006ff */
[----:B------:R0:W1:Y:S01]  /*a5e0*/  SYNCS.PHASECHK.TRANS64.TRYWAIT P1, [UR11+0x19c50], R0 ;  /* 0x019c5000ff0075a7 */ /* 0x000062000802014b */
[----:B------:R-:W-:Y:S05]  /*a5f0*/  @!P0 BRA `(.L_x_12050) ;  /* 0x0000000000048947 */ /* 0x000fea0003800000 */
[----:B------:R-:W-:Y:S01]  /*a600*/  BPT.TRAP 0x1 ;  /* 0x000000040000795c */ /* 0x000fe20000300000 */
.L_x_12050:
[----:B-1----:R-:W-:Y:S05]  /*a610*/  @P1 BRA `(.L_x_12051) ;  /* 0x0000000000081947 */ /* 0x002fea0003800000 */
[----:B------:R-:W1:Y:S02]  /*a620*/  SYNCS.PHASECHK.TRANS64.TRYWAIT P1, [UR11+0x19c50], R0 ;  /* 0x019c5000ff0075a7 */ /* 0x000e64000802014b */
[----:B-1----:R-:W-:Y:S05]  /*a630*/  @!P1 BRA `(.L_x_12052) ;  /* 0x000000d800509947 */ /* 0x002fea0003800000 */
.L_x_12051:
        /* <DEDUP_REMOVED lines=27> */
.L_x_12053:
[----:B------:R-:W-:Y:S01]  /*a7f0*/  UISETP.NE.AND UP1, UPT, UR54, URZ, UPT ;  /* 0x0000003f3600728c */ /* 0x000fe2000bf25270 */
[----:B01----:R-:W-:Y:S01]  /*a800*/  VIADD R0, R18, UR39 ;  /* 0x0000002712007c36 */ /* 0x003fe20008000000 */
[----:B------:R-:W-:Y:S01]  /*a810*/  UISETP.NE.AND UP0, UPT, UR53, URZ, UPT ;  /* 0x0000003f3500728c */ /* 0x000fe2000bf05270 */
[----:B------:R-:W-:Y:S02]  /*a820*/  IMAD.SHL.U32 R9, R8, 0x80, RZ ;  /* 0x0000008008097824 */ /* 0x000fe400078e00ff */
[----:B------:R-:W-:Y:S01]  /*a830*/  IMAD.U32 R11, RZ, RZ, UR47 ;  /* 0x0000002fff0b7e24 */ /* 0x000fe2000f8e00ff */
[----:B------:R-:W-:Y:S02]  /*a840*/  PLOP3.LUT P1, PT, PT, PT, UP1, 0x80, 0x0 ;  /* 0x000000000000781c */ /* 0x000fe40003f2f018 */
[----:B------:R-:W-:-:S03]  /*a850*/  PLOP3.LUT P2, PT, PT, PT, UP1, 0x80, 0x0 ;  /* 0x000000000000781c */ /* 0x000fc60003f4f018 */
[----:B------:R-:W-:-:S08]  /*a860*/  @UP1 ULDC UR6, c[0x0][0x44c] ;  /* 0x0001130000061ab9 */ /* 0x000fd00000000800 */
[----:B------:R-:W-:Y:S01]  /*a870*/  @P1 IMAD.HI.U32 R4, R0, UR6, RZ ;  /* 0x0000000600041c27 */ /* 0x000fe2000f8e00ff */
[----:B------:R-:W-:Y:S01]  /*a880*/  @UP1 ULDC UR6, c[0x0][0x450] ;  /* 0x0001140000061ab9 */ /* 0x000fe20000000800 */
[----:B------:R-:W-:-:S03]  /*a890*/  PLOP3.LUT P1, PT, PT, PT, UP0, 0x40, 0x0 ;  /* 0x000000000000781c */ /* 0x000fc60003f2e808 */
[----:B------:R-:W-:Y:S01]  /*a8a0*/  @P2 SHF.R.U32.HI R0, RZ, UR6, R4 ;  /* 0x00000006ff002c19 */ /* 0x000fe20008011604 */
[----:B------:R-:W-:Y:S01]  /*a8b0*/  ULEA UR6, UR48, UR46, 0x3 ;  /* 0x0000002e30067291 */ /* 0x000fe2000f8e183f */
[----:B------:R-:W-:-:S03]  /*a8c0*/  IADD3 R4, -R17, 0x1, -R9 ;  /* 0x0000000111047810 */ /* 0x000fc60007ffe909 */
[----:B------:R-:W-:Y:S01]  /*a8d0*/  UIADD3 UR6, UR6, 0x19c40, URZ ;  /* 0x00019c4006067890 */ /* 0x000fe2000fffe03f */
[----:B------:R-:W0:Y:S01]  /*a8e0*/  SHFL.IDX PT, R14, R0, RZ, 0x1c1f ;  /* 0x001c1fff000e7589 */ /* 0x000e2200000e0000 */
[----:B------:R-:W-:Y:S02]  /*a8f0*/  IADD3 R11, -R11, UR40, R4 ;  /* 0x000000280b0b7c10 */ /* 0x000fe4000fffe104 */
[----:B------:R-:W-:-:S03]  /*a900*/  UPRMT UR6, UR45, 0x654, UR6 ;  /* 0x000006542d067896 */ /* 0x000fc60008000006 */
[----:B------:R-:W-:-:S06]  /*a910*/  VIADD R10, R11, UR21 ;  /* 0x000000150b0a7c36 */ /* 0x000fcc0008000000 */
        /* <DEDUP_REMOVED lines=19> */
.L_x_12056:
[----:B------:R-:W-:-:S05]  /*aa50*/  IMAD.U32 R15, RZ, RZ, UR19 ;  /* 0x00000013ff0f7e24 */ /* 0x000fca000f8e00ff */
[----:B------:R-:W-:-:S13]  /*aa60*/  ISETP.NE.AND P1, PT, R15, 0x1, PT ;  /* 0x000000010f00780c */ /* 0x000fda0003f25270 */
[----:B------:R-:W0:Y:S02]  /*aa70*/  @P1 LDC.64 R4, c[0x0][0x9e8] ;  /* 0x00027a00ff041b82 */ /* 0x000e240000000a00 */
[----:B0-----:R-:W-:-:S05]  /*aa80*/  @P1 IMAD.HI.U32 R4, R14, R4, RZ ;  /* 0x000000040e041227 */ /* 0x001fca00078e00ff */
[----:B------:R-:W-:-:S07]  /*aa90*/  @P1 SHF.R.U32.HI R14, RZ, R5, R4 ;  /* 0x00000005ff0e1219 */ /* 0x000fce0000011604 */
.L_x_12057:
[----:B------:R-:W-:Y:S05]  /*aaa0*/  BSYNC B0 ;  /* 0x0000000000007941 */ /* 0x000fea0003800000 */
.L_x_12055:
[----:B------:R-:W-:-:S04]  /*aab0*/  IMAD R14, R14, R15, -R9 ;  /* 0x0000000f0e0e7224 */ /* 0x000fc800078e0a09 */
[----:B------:R-:W-:-:S05]  /*aac0*/  IMAD.IADD R14, R14, 0x1, -R17 ;  /* 0x000000010e0e7824 */ /* 0x000fca00078e0a11 */
[----:B------:R-:W-:Y:S02]  /*aad0*/  VIMNMX R13, R13, R14, !PT ;  /* 0x0000000e0d0d7248 */ /* 0x000fe40007fe0100 */
[----:B------:R-:W-:-:S07]  /*aae0*/  VIADDMNMX R12, R14, R15, R12, PT ;  /* 0x0000000f0e0c7246 */ /* 0x000fce000380010c */
.L_x_12054:
        /* <DEDUP_REMOVED lines=116> */
.L_x_12060:
[----:B------:R-:W-:-:S05]  /*b230*/  IMAD.U32 R12, RZ, RZ, UR19 ;  /* 0x00000013ff0c7e24 */ /* 0x000fca000f8e00ff */
[----:B------:R-:W-:-:S13]  /*b240*/  ISETP.NE.AND P2, PT, R12, 0x1, PT ;  /* 0x000000010c00780c */ /* 0x000fda0003f45270 */
[----:B------:R-:W0:Y:S02]  /*b250*/  @P2 LDC.64 R4, c[0x0][0x9e8] ;  /* 0x00027a00ff042b82 */ /* 0x000e240000000a00 */
[----:B0-----:R-:W-:-:S05]  /*b260*/  @P2 IMAD.HI.U32 R4, R0, R4, RZ ;  /* 0x0000000400042227 */ /* 0x001fca00078e00ff */
[----:B------:R-:W-:-:S07]  /*b270*/  @P2 SHF.R.U32.HI R0, RZ, R5, R4 ;  /* 0x00000005ff002219 */ /* 0x000fce0000011604 */
.L_x_12061:
[----:B------:R-:W-:Y:S05]  /*b280*/  BSYNC B0 ;  /* 0x0000000000007941 */ /* 0x000fea0003800000 */
.L_x_12059:
[----:B------:R-:W-:-:S04]  /*b290*/  IMAD R0, R0, R12, -R9 ;  /* 0x0000000c00007224 */ /* 0x000fc800078e0a09 */
[----:B------:R-:W-:-:S05]  /*b2a0*/  IMAD.IADD R0, R0, 0x1, -R17 ;  /* 0x0000000100007824 */ /* 0x000fca00078e0a11 */
[----:B------:R-:W-:Y:S02]  /*b2b0*/  VIMNMX R11, R11, R0, !PT ;  /* 0x000000000b0b7248 */ /* 0x000fe40007fe0100 */
[----:B------:R-:W-:-:S07]  /*b2c0*/  VIADDMNMX R10, R0, R12, R10, PT ;  /* 0x0000000c000a7246 */ /* 0x000fce000380010a */
.L_x_12058:
        /* <DEDUP_REMOVED lines=414> */
.L_x_12062:
        /* <DEDUP_REMOVED lines=90> */
.L_x_12044:
[----:B------:R-:W-:Y:S06]  /*d250*/  BAR.ARV 0x8, 0x200 ;  /* 0x0208000000007b1d */ /* 0x000fec0000002000 */
[----:B------:R-:W-:Y:S05]  /*d260*/  @!P0 BRA `(.L_x_12064) ;  /* 0x0000000000048947 */ /* 0x000fea0003800000 */
[----:B------:R-:W-:Y:S01]  /*d270*/  BPT.TRAP 0x1 ;  /* 0x000000040000795c */ /* 0x000fe20000300000 */
.L_x_12064:
[----:B------:R-:W-:Y:S01]  /*d280*/  ULEA UR14, UR48, UR46, 0x3 ;  /* 0x0000002e300e7291 */ /* 0x000fe2000f8e183f */
[----:B------:R-:W-:-:S05]  /*d290*/  IMAD.U32 R5, RZ, RZ, UR49 ;  /* 0x00000031ff057e24 */ /* 0x000fca000f8e00ff */
[----:B------:R-:W-:-:S04]  /*d2a0*/  SHF.L.U32 R5, R5, 0x1f, RZ ;  /* 0x0000001f05057819 */ /* 0x000fc800000006ff */
[----:B------:R0:W1:Y:S01]  /*d2b0*/  SYNCS.PHASECHK.TRANS64.TRYWAIT P1, [UR14+0x19c50], R5 ;  /* 0x019c5005ff0075a7 */ /* 0x000062000802014e */
[----:B------:R-:W-:Y:S05]  /*d2c0*/  @!P0 BRA `(.L_x_12065) ;  /* 0x0000000000048947 */ /* 0x000fea0003800000 */
[----:B------:R-:W-:Y:S01]  /*d2d0*/  BPT.TRAP 0x1 ;  /* 0x000000040000795c */ /* 0x000fe20000300000 */
.L_x_12065:
[----:B-1----:R-:W-:Y:S05]  /*d2e0*/  @P1 BRA `(.L_x_12066) ;  /* 0x0000000000081947 */ /* 0x002fea0003800000 */
[----:B------:R-:W1:Y:S02]  /*d2f0*/  SYNCS.PHASECHK.TRANS64.TRYWAIT P1, [UR14+0x19c50], R5 ;  /* 0x019c5005ff0075a7 */ /* 0x000e64000802014e */
[----:B-1----:R-:W-:Y:S05]  /*d300*/  @!P1 BRA `(.L_x_12067) ;  /* 0x000000ac00349947 */ /* 0x002fea0003800000 */
.L_x_12066:
[----:B------:R-:W-:Y:S01]  /*d310*/  ULDC.64 UR4, c[0x0][0x9a0] ;  /* 0x0002680000047ab9 */ /* 0x000fe20000000a00 */
[----:B------:R-:W-:Y:S01]  /*d320*/  UIADD3 UR46, UR46, 0x3000, URZ ;  /* 0x000030002e2e7890 */ /* 0x000fe2000fffe03f */
[----:B------:R-:W-:Y:S01]  /*d330*/  WARPGROUP.ARRIVE ;  /* 0x00000000000079c5 */ /* 0x000fe20000000000 */
[----:B------:R-:W-:Y:S01]  /*d340*/  UISETP.NE.U32.AND UP0, UPT, UR4, URZ, UPT ;  /* 0x0000003f0400728c */ /* 0x000fe2000bf05070 */
[----:B01----:R-:W-:Y:S01]  /*d350*/  IMAD.MOV.U32 R5, RZ, RZ, 0x3f800000 ;  /* 0x3f800000ff057424 */ /* 0x003fe200078e00ff */
[----:B------:R-:W-:Y:S02]  /*d360*/  USHF.R.U32.HI UR46, URZ, 0x4, UR46 ;  /* 0x000000043f2e7899 */ /* 0x000fe4000801162e */
[----:B------:R-:W-:Y:S02]  /*d370*/  UISETP.NE.AND.EX UP0, UPT, UR5, URZ, UPT, UP0 ;  /* 0x0000003f0500728c */ /* 0x000fe4000bf05300 */
[----:B------:R-:W-:Y:S01]  /*d380*/  ULOP3.LUT UR46, UR46, 0x3fff, URZ, 0xc0, !UPT ;  /* 0x00003fff2e2e7892 */ /* 0x000fe2000f8ec03f */
[----:B------:R-:W-:-:S03]  /*d390*/  UMOV UR7, 0x40000040 ;  /* 0x4000004000077882 */ /* 0x000fc60000000000 */
[----:B------:R-:W-:Y:S01]  /*d3a0*/  ULOP3.LUT UR46, UR46, 0x10000, URZ, 0xfc, !UPT ;  /* 0x000100002e2e7892 */ /* 0x000fe2000f8efc3f */
[----:B------:R-:W-:-:S04]  /*d3b0*/  PLOP3.LUT P1, PT, PT, PT, UP0, 0x80, 0x0 ;  /* 0x000000000000781c */ /* 0x000fc80003f2f008 */
[----:B------:R-:W-:Y:S01]  /*d3c0*/  @UP0 USHF.R.S32.HI UR6, URZ, 0x1f, UR52 ;  /* 0x0000001f3f060899 */ /* 0x000fe20008011434 */
[----:B------:R-:W-:Y:S01]  /*d3d0*/  @UP0 ULDC.64 UR10, c[0x0][0x9c8] ;  /* 0x00027200000a0ab9 */ /* 0x000fe20000000a00 */
[----:B------:R-:W-:Y:S02]  /*d3e0*/  @UP0 ULDC.64 UR12, c[0x0][0x9d0] ;  /* 0x00027400000c0ab9 */ /* 0x000fe40000000a00 */
[----:B------:R-:W-:Y:S02]  /*d3f0*/  @UP0 UIMAD UR6, UR6, UR10, URZ ;  /* 0x0000000a060602a4 */ /* 0x000fe4000f8e023f */
[----:B------:R-:W-:Y:S02]  /*d400*/  @UP0 UIMAD.WIDE.U32 UR8, UR52, UR10, URZ ;  /* 0x0000000a340802a5 */ /* 0x000fe4000f8e003f */
[----:B------:R-:W-:Y:S02]  /*d410*/  @UP0 UIMAD UR6, UR52, UR11, UR6 ;  /* 0x0000000b340602a4 */ /* 0x000fe4000f8e0206 */
[----:B------:R-:W-:-:S02]  /*d420*/  UIMAD UR10, UR48, 0x300, UR46 ;  /* 0x00000300300a78a4 */ /* 0x000fc4000f8e022e */
[----:B------:R-:W-:-:S04]  /*d430*/  @UP0 UIADD3 UR9, UR9, UR6, URZ ;  /* 0x0000000609090290 */ /* 0x000fc8000fffe03f */
[----:B------:R-:W-:Y:S01]  /*d440*/  @UP0 UIMAD.WIDE.U32 UR8, UR37, UR12, UR8 ;  /* 0x0000000c250802a5 */ /* 0x000fe2000f8e0008 */
[----:B------:R-:W-:Y:S02]  /*d450*/  UMOV UR6, UR10 ;  /* 0x0000000a00067c82 */ /* 0x000fe40008000000 */
[----:B------:R-:W-:Y:S01]  /*d460*/  QGMMA.64x96x32.F32.E4M3.E4M3 R88, R148, gdesc[UR4], R88, gsb0 ;  /* 0x0160000494587df3 */ /* 0x000fe20008000858 */
        /* <DEDUP_REMOVED lines=16> */
[----:B------:R-:W-:Y:S01]  /*d570*/  UMOV UR11, 0x40000040 ;  /* 0x40000040000b7882 */ /* 0x000fe20000000000 */
[----:B------:R-:W-:Y:S02]  /*d580*/  WARPGROUP.DEPBAR.LE gsb0, 0x0 ;  /* 0x00008000000079c5 */ /* 0x000fe40000010000 */
[----:B------:R-:W-:-:S06]  /*d590*/  WARPGROUP.ARRIVE ;  /* 0x00000000000079c5 */ /* 0x000fcc0000000000 */
[----:B------:R-:W-:Y:S01]  /*d5a0*/  QGMMA.64x96x32.F32.E4M3.E4M3 R88, R140, gdesc[UR4], R88, gsb0 ;  /* 0x016000048c587df3 */ /* 0x000fe20008000858 */
[----:B-1----:R-:W-:-:S01]  /*d5b0*/  FADD.FTZ R8, R8, R3 ;  /* 0x0000000308087221 */ /* 0x002fc20000010000 */
[----:B---3--:R-:W-:-:S04]  /*d5c0*/  FADD.FTZ R9, R9, R2 ;  /* 0x0000000209097221 */ /* 0x008fc80000010000 */
[----:B0-----:R-:W0:Y:S04]  /*d5d0*/  SHFL.BFLY PT, R7, R8, 0x1, 0x1f ;  /* 0x0c201f0008077f89 */ /* 0x001e2800000e0000 */
[----:B------:R-:W1:Y:S01]  /*d5e0*/  SHFL.BFLY PT, R6, R9, 0x1, 0x1f ;  /* 0x0c201f0009067f89 */ /* 0x000e6200000e0000 */
[----:B0-----:R-:W-:-:S01]  /*d5f0*/  FADD.FTZ R7, R8, R7 ;  /* 0x0000000708077221 */ /* 0x001fc20000010000 */
        /* <DEDUP_REMOVED lines=8> */
[----:B------:R-:W-:Y:S02]  /*d680*/  WARPGROUP.DEPBAR.LE gsb0, 0x0 ;  /* 0x00008000000079c5 */ /* 0x000fe40000010000 */
[----:B------:R-:W-:-:S06]  /*d690*/  WARPGROUP.ARRIVE ;  /* 0x00000000000079c5 */ /* 0x000fcc0000000000 */
[----:B------:R-:W-:Y:S01]  /*d6a0*/  QGMMA.64x96x32.F32.E4M3.E4M3 R88, R136, gdesc[UR8], R88, gsb0 ;  /* 0x0160000888587df3 */ /* 0x000fe20008000858 */
[----:B------:R-:W-:Y:S01]  /*d6b0*/  FSETP.NE.FTZ.AND P1, PT, R11, RZ, PT ;  /* 0x000000ff0b00720b */ /* 0x000fe20003f35000 */
[----:B------:R-:W-:Y:S01]  /*d6c0*/  IMAD.MOV.U32 R10, RZ, RZ, RZ ;  /* 0x000000ffff0a7224 */ /* 0x000fe200078e00ff */
        /* <DEDUP_REMOVED lines=18> */
.L_x_12068:
        /* <DEDUP_REMOVED lines=58> */
.L_x_11990:
        /* <DEDUP_REMOVED lines=23> */
[----:B------:R-:W-:-:S03]  /*dd00*/  LOP3.LUT P0, R6, R31, 0x3, RZ, 0xc0, !PT ;  /* 0x000000031f067812 */ /* 0x000fc6000780c0ff */
[----:B------:R-:W3:Y:S01]  /*dd10*/  LDL R4, [R1+0x24] ;  /* 0x0000240001047983 */ /* 0x000ee20000100800 */
[----:B------:R-:W-:Y:S01]  /*dd20*/  ISETP.EQ.OR P0, PT, R6, 0x3, !P0 ;  /* 0x000000030600780c */ /* 0x000fe20004702670 */
[----:B------:R-:W-:Y:S01]  /*dd30*/  UIMAD.WIDE UR8, UR38, 0x4, UR8 ;  /* 0x00000004260878a5 */ /* 0x000fe2000f8e0208 */
[----:B0-----:R-:W0:Y:S02]  /*dd40*/  S2R R5, SR_SWINHI ;  /* 0x0000000000057919 */ /* 0x001e240000002f00 */
        /* <DEDUP_REMOVED lines=16> */
[----:B------:R-:W-:Y:S02]  /*de50*/  MOV R20, R0 ;  /* 0x0000000000147202 */ /* 0x000fe40000000f00 */
[----:B0-----:R-:W-:Y:S02]  /*de60*/  MOV R21, R5 ;  /* 0x0000000500157202 */ /* 0x001fe40000000f00 */
        /* <DEDUP_REMOVED lines=32> */
[----:B--2---:R-:W-:Y:S04]  /*e070*/  SHFL.IDX PT, R50, R47, R14, 0x1c1f ;  /* 0x001c1f0e2f327589 */ /* 0x004fe800000e0000 */
[----:B------:R-:W-:Y:S04]  /*e080*/  SHFL.IDX PT, R63, R63, R14, 0x1c1f ;  /* 0x001c1f0e3f3f7589 */ /* 0x000fe800000e0000 */
[----:B------:R-:W-:Y:S01]  /*e090*/  SHFL.IDX PT, R65, R65, R14, 0x1c1f ;  /* 0x001c1f0e41417589 */ /* 0x000fe200000e0000 */
[----:B---3--:R-:W-:-:S03]  /*e0a0*/  IMAD.WIDE R10, R4, 0x2, R20 ;  /* 0x00000002040a7825 */ /* 0x008fc600078e0214 */
[----:B------:R-:W-:Y:S01]  /*e0b0*/  SHFL.IDX PT, R56, R67, R14, 0x1c1f ;  /* 0x001c1f0e43387589 */ /* 0x000fe200000e0000 */
[----:B------:R-:W-:-:S03]  /*e0c0*/  IADD3 R77, P5, R10, 0x20, RZ ;  /* 0x000000200a4d7810 */ /* 0x000fc60007fbe0ff */
[----:B------:R-:W-:Y:S01]  /*e0d0*/  SHFL.IDX PT, R43, R43, R14, 0x1c1f ;  /* 0x001c1f0e2b2b7589 */ /* 0x000fe200000e0000 */
[C---:B------:R-:W-:Y:S02]  /*e0e0*/  IADD3 R91, P4, R10.reuse, 0x3000, RZ ;  /* 0x000030000a5b7810 */ /* 0x040fe40007f9e0ff */
[----:B------:R-:W-:Y:S01]  /*e0f0*/  LOP3.LUT R4, R77, 0x180, RZ, 0xc0, !PT ;  /* 0x000001804d047812 */ /* 0x000fe200078ec0ff */
[--C-:B------:R-:W-:Y:S01]  /*e100*/  IMAD.X R13, RZ, RZ, R11.reuse, P5 ;  /* 0x000000ffff0d7224 */ /* 0x100fe200028e060b */
[----:B------:R-:W-:Y:S01]  /*e110*/  IADD3 R93, P3, R10, 0x3020, RZ ;  /* 0x000030200a5d7810 */ /* 0x000fe20007f7e0ff */
[--C-:B------:R-:W-:Y:S01]  /*e120*/  IMAD.X R9, RZ, RZ, R11.reuse, P4 ;  /* 0x000000ffff097224 */ /* 0x100fe200020e060b */
[----:B------:R-:W-:Y:S01]  /*e130*/  SHF.R.U64 R4, R4, 0x3, RZ ;  /* 0x0000000304047819 */ /* 0x000fe200000012ff */
[----:B------:R-:W-:Y:S01]  /*e140*/  SHFL.IDX PT, R58, R51, R14, 0x1c1f ;  /* 0x001c1f0e333a7589 */ /* 0x000fe200000e0000 */
[C---:B------:R-:W-:Y:S01]  /*e150*/  IADD3 R95, P2, R10.reuse, 0x6000, RZ ;  /* 0x000060000a5f7810 */ /* 0x040fe20007f5e0ff */
[--C-:B------:R-:W-:Y:S01]  /*e160*/  IMAD.X R7, RZ, RZ, R11.reuse, P3 ;  /* 0x000000ffff077224 */ /* 0x100fe200018e060b */
[----:B------:R-:W-:Y:S01]  /*e170*/  IADD3 R97, P1, R10, 0x6020, RZ ;  /* 0x000060200a617810 */ /* 0x000fe20007f3e0ff */
[----:B------:R-:W-:Y:S01]  /*e180*/  SHFL.IDX PT, R66, R55, R14, 0x1c1f ;  /* 0x001c1f0e37427589 */ /* 0x000fe200000e0000 */
[----:B------:R-:W-:Y:S01]  /*e190*/  LOP3.LUT R12, R4, R77, RZ, 0x3c, !PT ;  /* 0x0000004d040c7212 */ /* 0x000fe200078e3cff */
[----:B------:R-:W-:Y:S01]  /*e1a0*/  IMAD.X R79, RZ, RZ, R11, P2 ;  /* 0x000000ffff4f7224 */ /* 0x000fe200010e060b */
[----:B------:R-:W-:Y:S01]  /*e1b0*/  LOP3.LUT R5, R10, 0x180, RZ, 0xc0, !PT ;  /* 0x000001800a057812 */ /* 0x000fe200078ec0ff */
[----:B------:R-:W-:Y:S01]  /*e1c0*/  SHFL.IDX PT, R74, R59, R14, 0x1c1f ;  /* 0x001c1f0e3b4a7589 */ /* 0x000fe200000e0000 */
[----:B------:R-:W-:-:S02]  /*e1d0*/  LOP3.LUT R4, R91, 0x180, RZ, 0xc0, !PT ;  /* 0x000001805b047812 */ /* 0x000fc400078ec0ff */
[----:B------:R-:W-:Y:S01]  /*e1e0*/  LOP3.LUT R6, R93, 0x180, RZ, 0xc0, !PT ;  /* 0x000001805d067812 */ /* 0x000fe200078ec0ff */
[----:B------:R-:W-:Y:S01]  /*e1f0*/  SHFL.IDX PT, R69, R69, R14, 0x1c1f ;  /* 0x001c1f0e45457589 */ /* 0x000fe200000e0000 */
[----:B------:R-:W-:Y:S02]  /*e200*/  LOP3.LUT R44, R95, 0x180, RZ, 0xc0, !PT ;  /* 0x000001805f2c7812 */ /* 0x000fe400078ec0ff */
[----:B------:R-:W-:Y:S01]  /*e210*/  LOP3.LUT R46, R97, 0x180, RZ, 0xc0, !PT ;  /* 0x00000180612e7812 */ /* 0x000fe200078ec0ff */
[----:B------:R-:W-:Y:S01]  /*e220*/  SHFL.IDX PT, R71, R71, R14, 0x1c1f ;  /* 0x001c1f0e47477589 */ /* 0x000fe200000e0000 */
[----:B------:R-:W-:Y:S02]  /*e230*/  SHF.R.U64 R5, R5, 0x3, RZ ;  /* 0x0000000305057819 */ /* 0x000fe400000012ff */
[----:B------:R-:W-:Y:S01]  /*e240*/  SHF.R.U64 R4, R4, 0x3, RZ ;  /* 0x0000000304047819 */ /* 0x000fe200000012ff */
[----:B------:R-:W-:Y:S01]  /*e250*/  SHFL.IDX PT, R62, R75, R14, 0x1c1f ;  /* 0x001c1f0e4b3e7589 */ /* 0x000fe200000e0000 */
[----:B------:R-:W-:-:S02]  /*e260*/  SHF.R.U64 R6, R6, 0x3, RZ ;  /* 0x0000000306067819 */ /* 0x000fc400000012ff */
[----:B------:R-:W-:Y:S01]  /*e270*/  SHF.R.U64 R44, R44, 0x3, RZ ;  /* 0x000000032c2c7819 */ /* 0x000fe200000012ff */
[----:B------:R-:W-:Y:S01]  /*e280*/  SHFL.IDX PT, R70, R83, R14, 0x1c1f ;  /* 0x001c1f0e53467589 */ /* 0x000fe200000e0000 */
[----:B------:R-:W-:Y:S02]  /*e290*/  SHF.R.U64 R46, R46, 0x3, RZ ;  /* 0x000000032e2e7819 */ /* 0x000fe400000012ff */
[----:B------:R-:W-:Y:S02]  /*e2a0*/  MOV R80, R12 ;  /* 0x0000000c00507202 */ /* 0x000fe40000000f00 */
[----:B------:R0:W-:Y:S01]  /*e2b0*/  SHFL.IDX PT, R12, R45, R14, 0x1c1f ;  /* 0x001c1f0e2d0c7589 */ /* 0x0001e200000e0000 */
[----:B------:R-:W-:Y:S01]  /*e2c0*/  LOP3.LUT R10, R5, R10, RZ, 0x3c, !PT ;  /* 0x0000000a050a7212 */ /* 0x000fe200078e3cff */
[----:B------:R-:W-:Y:S01]  /*e2d0*/  IMAD.X R5, RZ, RZ, R11, P1 ;  /* 0x000000ffff057224 */ /* 0x000fe200008e060b */
[----:B------:R-:W-:Y:S01]  /*e2e0*/  LOP3.LUT R8, R4, R91, RZ, 0x3c, !PT ;  /* 0x0000005b04087212 */ /* 0x000fe200078e3cff */
[----:B------:R-:W-:Y:S01]  /*e2f0*/  SHFL.IDX PT, R13, R73, R14, 0x1c1f ;  /* 0x001c1f0e490d7589 */ /* 0x000fe200000e0000 */
[----:B------:R-:W-:-:S02]  /*e300*/  LOP3.LUT R6, R6, R93, RZ, 0x3c, !PT ;  /* 0x0000005d06067212 */ /* 0x000fc400078e3cff */
[----:B------:R-:W-:Y:S02]  /*e310*/  LOP3.LUT R78, R44, R95, RZ, 0x3c, !PT ;  /* 0x0000005f2c4e7212 */ /* 0x000fe400078e3cff */
[----:B------:R-:W-:Y:S01]  /*e320*/  LOP3.LUT R4, R46, R97, RZ, 0x3c, !PT ;  /* 0x000000612e047212 */ /* 0x000fe200078e3cff */
[----:B------:R-:W-:Y:S01]  /*e330*/  SHFL.IDX PT, R44, R33, R14, 0x1c1f ;  /* 0x001c1f0e212c7589 */ /* 0x000fe200000e0000 */
[----:B0-----:R-:W-:Y:S02]  /*e340*/  LOP3.LUT R45, R14, 0x2, RZ, 0x3c, !PT ;  /* 0x000000020e2d7812 */ /* 0x001fe400078e3cff */
[----:B------:R-:W-:Y:S01]  /*e350*/  MOV R10, R10 ;  /* 0x0000000a000a7202 */ /* 0x000fe20000000f00 */
[----:B------:R-:W-:Y:S01]  /*e360*/  SHFL.IDX PT, R46, R31, R14, 0x1c1f ;  /* 0x001c1f0e1f2e7589 */ /* 0x000fe200000e0000 */
[----:B------:R-:W-:Y:S02]  /*e370*/  MOV R77, R8 ;  /* 0x00000008004d7202 */ /* 0x000fe40000000f00 */
[----:B------:R-:W-:Y:S01]  /*e380*/  MOV R78, R78 ;  /* 0x0000004e004e7202 */ /* 0x000fe20000000f00 */
[----:B------:R-:W-:Y:S01]  /*e390*/  SHFL.IDX PT, R54, R37, R45, 0x1c1f ;  /* 0x001c1f2d25367589 */ /* 0x000fe200000e0000 */
[----:B------:R-:W-:-:S02]  /*e3a0*/  MOV R76, R6 ;  /* 0x00000006004c7202 */ /* 0x000fc40000000f00 */
[----:B------:R-:W-:Y:S01]  /*e3b0*/  MOV R79, R4 ;  /* 0x00000004004f7202 */ /* 0x000fe20000000f00 */
[----:B------:R0:W-:Y:S04]  /*e3c0*/  SHFL.IDX PT, R11, R81, R14, 0x1c1f ;  /* 0x001c1f0e510b7589 */ /* 0x0001e800000e0000 */
[----:B------:R-:W1:Y:S04]  /*e3d0*/  SHFL.IDX PT, R47, R24, R45, 0x1c1f ;  /* 0x001c1f2d182f7589 */ /* 0x000e6800000e0000 */
[----:B------:R-:W-:Y:S01]  /*e3e0*/  SHFL.IDX PT, R15, R15, R45, 0x1c1f ;  /* 0x001c1f2d0f0f7589 */ /* 0x000fe200000e0000 */
[----:B0-----:R-:W-:-:S03]  /*e3f0*/  IMAD.U32 R81, RZ, RZ, UR9 ;  /* 0x00000009ff517e24 */ /* 0x001fc6000f8e00ff */
[----:B------:R-:W0:Y:S04]  /*e400*/  SHFL.IDX PT, R52, R39, R45, 0x1c1f ;  /* 0x001c1f2d27347589 */ /* 0x000e2800000e0000 */
[----:B------:R-:W-:Y:S04]  /*e410*/  SHFL.IDX PT, R64, R42, R45, 0x1c1f ;  /* 0x001c1f2d2a407589 */ /* 0x000fe800000e0000 */
[----:B------:R-:W-:Y:S04]  /*e420*/  SHFL.IDX PT, R9, R49, R14, 0x1c1f ;  /* 0x001c1f0e31097589 */ /* 0x000fe800000e0000 */
[----:B------:R-:W2:Y:S04]  /*e430*/  SHFL.IDX PT, R48, R25, R45, 0x1c1f ;  /* 0x001c1f2d19307589 */ /* 0x000ea800000e0000 */
[----:B------:R3:W-:Y:S01]  /*e440*/  SHFL.IDX PT, R67, R32, R45, 0x1c1f ;  /* 0x001c1f2d20437589 */ /* 0x0007e200000e0000 */
[----:B-1----:R-:W-:-:S03]  /*e450*/  SEL R33, R44, R47, P0 ;  /* 0x0000002f2c217207 */ /* 0x002fc60000000000 */
[----:B------:R-:W-:Y:S04]  /*e460*/  SHFL.IDX PT, R6, R53, R14, 0x1c1f ;  /* 0x001c1f0e35067589 */ /* 0x000fe800000e0000 */
[----:B------:R-:W-:Y:S01]  /*e470*/  SHFL.IDX PT, R5, R57, R14, 0x1c1f ;  /* 0x001c1f0e39057589 */ /* 0x000fe200000e0000 */
[----:B0-----:R-:W-:Y:S02]  /*e480*/  SEL R37, R65, R52, P0 ;  /* 0x0000003441257207 */ /* 0x001fe40000000000 */
[----:B---3--:R-:W-:Y:S01]  /*e490*/  SEL R32, R46, R15, P0 ;  /* 0x0000000f2e207207 */ /* 0x008fe20000000000 */
[----:B------:R0:W-:Y:S01]  /*e4a0*/  SHFL.IDX PT, R4, R61, R14, 0x1c1f ;  /* 0x001c1f0e3d047589 */ /* 0x0001e200000e0000 */
[----:B------:R-:W-:-:S03]  /*e4b0*/  SEL R39, R52, R65, P0 ;  /* 0x0000004134277207 */ /* 0x000fc60000000000 */
[----:B------:R-:W-:Y:S04]  /*e4c0*/  SHFL.IDX PT, R8, R87, R14, 0x1c1f ;  /* 0x001c1f0e57087589 */ /* 0x000fe800000e0000 */
[----:B------:R-:W-:Y:S01]  /*e4d0*/  SHFL.IDX PT, R31, R89, R14, 0x1c1f ;  /* 0x001c1f0e591f7589 */ /* 0x000fe200000e0000 */
[----:B--2---:R-:W-:Y:S02]  /*e4e0*/  SEL R42, R48, R43, P0 ;  /* 0x0000002b302a7207 */ /* 0x004fe40000000000 */
[----:B0-----:R-:W-:Y:S01]  /*e4f0*/  SEL R61, R11, R64, P0 ;  /* 0x000000400b3d7207 */ /* 0x001fe20000000000 */
[----:B------:R-:W-:Y:S04]  /*e500*/  SHFL.IDX PT, R7, R85, R14, 0x1c1f ;  /* 0x001c1f0e55077589 */ /* 0x000fe800000e0000 */
[----:B------:R-:W-:Y:S04]  /*e510*/  SHFL.IDX PT, R49, R26, R45, 0x1c1f ;  /* 0x001c1f2d1a317589 */ /* 0x000fe800000e0000 */
[----:B------:R0:W1:Y:S04]  /*e520*/  SHFL.IDX PT, R51, R35, R45, 0x1c1f ;  /* 0x001c1f2d23337589 */ /* 0x00006800000e0000 */
[----:B------:R2:W3:Y:S04]  /*e530*/  SHFL.IDX PT, R24, R36, R45, 0x1c1f ;  /* 0x001c1f2d24187589 */ /* 0x0004e800000e0000 */
[----:B------:R-:W-:Y:S01]  /*e540*/  SHFL.IDX PT, R57, R29, R45, 0x1c1f ;  /* 0x001c1f2d1d397589 */ /* 0x000fe200000e0000 */
[----:B0-----:R-:W-:-:S03]  /*e550*/  SEL R35, R47, R44, P0 ;  /* 0x0000002c2f237207 */ /* 0x001fc60000000000 */
[----:B------:R0:W-:Y:S01]  /*e560*/  SHFL.IDX PT, R14, R34, R45, 0x1c1f ;  /* 0x001c1f2d220e7589 */ /* 0x0001e200000e0000 */
[----:B--2---:R-:W-:-:S03]  /*e570*/  SEL R36, R63, R54, P0 ;  /* 0x000000363f247207 */ /* 0x004fc60000000000 */
[----:B------:R2:W-:Y:S04]  /*e580*/  SHFL.IDX PT, R26, R40, R45, 0x1c1f ;  /* 0x001c1f2d281a7589 */ /* 0x0005e800000e0000 */
[----:B------:R4:W3:Y:S01]  /*e590*/  SHFL.IDX PT, R60, R38, R45, 0x1c1f ;  /* 0x001c1f2d263c7589 */ /* 0x0008e200000e0000 */
[----:B0-----:R-:W-:-:S03]  /*e5a0*/  SEL R34, R15, R46, P0 ;  /* 0x0000002e0f227207 */ /* 0x001fc60000000000 */
[----:B------:R-:W0:Y:S01]  /*e5b0*/  SHFL.IDX PT, R68, R68, R45, 0x1c1f ;  /* 0x001c1f2d44447589 */ /* 0x000e2200000e0000 */
[----:B-1----:R-:W-:Y:S02]  /*e5c0*/  SEL R44, R56, R51, P0 ;  /* 0x00000033382c7207 */ /* 0x002fe40000000000 */
[----:B--2---:R-:W-:Y:S01]  /*e5d0*/  SEL R40, R43, R48, P0 ;  /* 0x000000302b287207 */ /* 0x004fe20000000000 */
[----:B------:R-:W1:Y:S01]  /*e5e0*/  SHFL.IDX PT, R27, R27, R45, 0x1c1f ;  /* 0x001c1f2d1b1b7589 */ /* 0x000e6200000e0000 */
[----:B------:R-:W-:Y:S02]  /*e5f0*/  SEL R43, R49, R12, P0 ;  /* 0x0000000c312b7207 */ /* 0x000fe40000000000 */
[----:B----4-:R-:W-:Y:S01]  /*e600*/  SEL R38, R54, R63, P0 ;  /* 0x0000003f36267207 */ /* 0x010fe20000000000 */
[----:B------:R2:W4:Y:S01]  /*e610*/  SHFL.IDX PT, R25, R41, R45, 0x1c1f ;  /* 0x001c1f2d29197589 */ /* 0x00052200000e0000 */
[----:B------:R-:W-:Y:S02]  /*e620*/  SEL R63, R64, R11, P0 ;  /* 0x0000000b403f7207 */ /* 0x000fe40000000000 */
[----:B------:R-:W-:Y:S01]  /*e630*/  SEL R64, R66, R67, P0 ;  /* 0x0000004342407207 */ /* 0x000fe20000000000 */
[----:B------:R-:W4:Y:S01]  /*e640*/  SHFL.IDX PT, R28, R28, R45, 0x1c1f ;  /* 0x001c1f2d1c1c7589 */ /* 0x000f2200000e0000 */
[----:B------:R-:W-:-:S02]  /*e650*/  SEL R46, R51, R56, P0 ;  /* 0x00000038332e7207 */ /* 0x000fc40000000000 */
[----:B---3--:R-:W-:Y:S01]  /*e660*/  SEL R47, R24, R69, P0 ;  /* 0x00000045182f7207 */ /* 0x008fe20000000000 */
[----:B------:R-:W3:Y:S01]  /*e670*/  SHFL.IDX PT, R59, R30, R45, 0x1c1f ;  /* 0x001c1f2d1e3b7589 */ /* 0x000ee200000e0000 */
[----:B------:R-:W-:Y:S02]  /*e680*/  SEL R66, R67, R66, P0 ;  /* 0x0000004243427207 */ /* 0x000fe40000000000 */
[----:B--2---:R-:W-:Y:S01]  /*e690*/  SEL R41, R12, R49, P0 ;  /* 0x000000310c297207 */ /* 0x004fe20000000000 */
        /* <DEDUP_REMOVED lines=11> */
[----:B0-----:R-:W-:Y:S01]  /*e750*/  SEL R29, R31, R68, P0 ;  /* 0x000000441f1d7207 */ /* 0x001fe20000000000 */
[----:B------:R0:W2:Y:S01]  /*e760*/  SHFL.IDX PT, R130, R130, R45, 0x1c1f ;  /* 0x001c1f2d82827589 */ /* 0x0000a200000e0000 */
[----:B-1----:R-:W-:-:S02]  /*e770*/  SEL R48, R50, R27, P0 ;  /* 0x0000001b32307207 */ /* 0x002fc40000000000 */
[----:B------:R-:W-:Y:S02]  /*e780*/  SEL R58, R57, R58, P0 ;  /* 0x0000003a393a7207 */ /* 0x000fe40000000000 */
[----:B----4-:R-:W-:Y:S02]  /*e790*/  SEL R60, R62, R25, P0 ;  /* 0x000000193e3c7207 */ /* 0x010fe40000000000 */
[----:B------:R-:W-:Y:S02]  /*e7a0*/  F2FP.BF16.F32.PACK_AB R12, R33, R32 ;  /* 0x00000020210c723e */ /* 0x000fe400000010ff */
[----:B------:R-:W-:Y:S02]  /*e7b0*/  F2FP.BF16.F32.PACK_AB R13, R37, R36 ;  /* 0x00000024250d723e */ /* 0x000fe400000010ff */
[----:B0-----:R-:W-:Y:S02]  /*e7c0*/  SEL R45, R69, R24, P0 ;  /* 0x00000018452d7207 */ /* 0x001fe40000000000 */
[----:B------:R-:W-:-:S02]  /*e7d0*/  F2FP.BF16.F32.PACK_AB R14, R35, R34 ;  /* 0x00000022230e723e */ /* 0x000fc400000010ff */
[----:B------:R-:W-:Y:S02]  /*e7e0*/  F2FP.BF16.F32.PACK_AB R15, R39, R38 ;  /* 0x00000026270f723e */ /* 0x000fe400000010ff */
[----:B------:R-:W-:Y:S02]  /*e7f0*/  SEL R31, R68, R31, P0 ;  /* 0x0000001f441f7207 */ /* 0x000fe40000000000 */
[----:B------:R-:W-:Y:S01]  /*e800*/  SEL R50, R27, R50, P0 ;  /* 0x000000321b327207 */ /* 0x000fe20000000000 */
[----:B------:R-:W-:Y:S01]  /*e810*/  STSM.16.M88.4 [R10], R12 ;  /* 0x0000000c0a007844 */ /* 0x000fe20000000200 */
[----:B------:R-:W-:Y:S02]  /*e820*/  SEL R49, R9, R28, P0 ;  /* 0x0000001c09317207 */ /* 0x000fe40000000000 */
[----:B------:R-:W-:Y:S02]  /*e830*/  SEL R51, R28, R9, P0 ;  /* 0x000000091c337207 */ /* 0x000fe40000000000 */
[----:B---3--:R-:W-:-:S02]  /*e840*/  SEL R57, R6, R59, P0 ;  /* 0x0000003b06397207 */ /* 0x008fc40000000000 */
[----:B------:R-:W-:Y:S02]  /*e850*/  SEL R62, R25, R62, P0 ;  /* 0x0000003e193e7207 */ /* 0x000fe40000000000 */
[----:B------:R-:W-:Y:S02]  /*e860*/  SEL R59, R59, R6, P0 ;  /* 0x000000063b3b7207 */ /* 0x000fe40000000000 */
[----:B--2---:R-:W-:Y:S02]  /*e870*/  SEL R68, R70, R73, P0 ;  /* 0x0000004946447207 */ /* 0x004fe40000000000 */
[----:B------:R-:W-:Y:S02]  /*e880*/  SEL R72, R74, R75, P0 ;  /* 0x0000004b4a487207 */ /* 0x000fe40000000000 */
[----:B------:R-:W-:Y:S02]  /*e890*/  F2FP.BF16.F32.PACK_AB R24, R41, R40 ;  /* 0x000000282918723e */ /* 0x000fe400000010ff */
        /* <DEDUP_REMOVED lines=12> */
[----:B------:R-:W-:Y:S02]  /*e960*/  F2FP.BF16.F32.PACK_AB R4, R49, R48 ;  /* 0x000000303104723e */ /* 0x000fe400000010ff */
[----:B------:R-:W-:Y:S01]  /*e970*/  F2FP.BF16.F32.PACK_AB R5, R53, R52 ;  /* 0x000000343505723e */ /* 0x000fe200000010ff */
[----:B0-----:R-:W-:Y:S01]  /*e980*/  IMAD.U32 R80, RZ, RZ, UR8 ;  /* 0x00000008ff507e24 */ /* 0x001fe2000f8e00ff */
[----:B------:R-:W-:Y:S01]  /*e990*/  F2FP.BF16.F32.PACK_AB R6, R51, R50 ;  /* 0x000000323306723e */ /* 0x000fe200000010ff */
[----:B------:R-:W-:Y:S01]  /*e9a0*/  ULDC.64 UR8, c[0x0][0xc08] ;  /* 0x0003020000087ab9 */ /* 0x000fe20000000a00 */
[----:B------:R-:W-:-:S02]  /*e9b0*/  F2FP.BF16.F32.PACK_AB R7, R55, R54 ;  /* 0x000000363707723e */ /* 0x000fc400000010ff */
[----:B------:R-:W-:Y:S02]  /*e9c0*/  F2FP.BF16.F32.PACK_AB R8, R57, R56 ;  /* 0x000000383908723e */ /* 0x000fe400000010ff */
        /* <DEDUP_REMOVED lines=12> */
[----:B------:R-:W-:Y:S01]  /*ea90*/  F2FP.BF16.F32.PACK_AB R26, R75, R74 ;  /* 0x0000004a4b1a723e */ /* 0x000fe200000010ff */
[----:B0-----:R-:W0:Y:S01]  /*eaa0*/  LDC R77, c[0x0][0xbe8] ;  /* 0x0002fa00ff4d7b82 */ /* 0x001e220000000800 */
[----:B------:R-:W-:Y:S02]  /*eab0*/  F2FP.BF16.F32.PACK_AB R27, R31, R30 ;  /* 0x0000001e1f1b723e */ /* 0x000fe400000010ff */
[----:B------:R-:W-:-:S03]  /*eac0*/  ISETP.NE.U32.AND P0, PT, RZ, UR10, PT ;  /* 0x0000000aff007c0c */ /* 0x000fc6000bf05070 */
[----:B------:R3:W-:Y:S01]  /*ead0*/  STSM.16.M88.4 [R79], R24 ;  /* 0x000000184f007844 */ /* 0x0007e20000000200 */
[----:B------:R-:W-:Y:S01]  /*eae0*/  ISETP.NE.AND.EX P0, PT, RZ, UR11, PT, P0 ;  /* 0x0000000bff007c0c */ /* 0x000fe2000bf05300 */
[----:B------:R-:W-:-:S12]  /*eaf0*/  BAR.SYNC.DEFER_BLOCKING 0x1, 0x180 ;  /* 0x0046000000007b1d */ /* 0x000fd80000010000 */
[----:B------:R-:W4:Y:S01]  /*eb00*/  @P0 LDG.E R82, desc[UR56][R80.64] ;  /* 0x0000003850520981 */ /* 0x000f22000c1e1900 */
[----:B0-----:R-:W-:Y:S01]  /*eb10*/  ISETP.NE.AND P1, PT, R77, 0x1, PT ;  /* 0x000000014d00780c */ /* 0x001fe20003f25270 */
[----:B------:R-:W-:Y:S02]  /*eb20*/  UISETP.NE.U32.AND UP0, UPT, UR8, URZ, UPT ;  /* 0x0000003f0800728c */ /* 0x000fe4000bf05070 */
[----:B------:R-:W-:Y:S02]  /*eb30*/  UISETP.GT.AND UP1, UPT, UR43, 0x1, UPT ;  /* 0x000000012b00788c */ /* 0x000fe4000bf24270 */
[----:B------:R-:W-:Y:S01]  /*eb40*/  UISETP.NE.AND.EX UP0, UPT, UR9, URZ, UPT, UP0 ;  /* 0x0000003f0900728c */ /* 0x000fe2000bf05300 */
[----:B------:R-:W-:Y:S01]  /*eb50*/  UMOV UR18, 0x9b8 ;  /* 0x000009b800127882 */ /* 0x000fe20000000000 */
[----:B------:R-:W-:-:S06]  /*eb60*/  ULDC UR4, c[0x0][0xa88] ;  /* 0x0002a20000047ab9 */ /* 0x000fcc0000000800 */
[----:B------:R-:W0:Y:S01]  /*eb70*/  @P1 LDC R6, c[0x0][0xbec] ;  /* 0x0002fb00ff061b82 */ /* 0x000e220000000800 */
[----:B------:R-:W-:Y:S01]  /*eb80*/  USEL UR18, UR18, 0x978, UP1 ;  /* 0x0000097812127887 */ /* 0x000fe20008800000 */
[----:B------:R-:W-:Y:S01]  /*eb90*/  PLOP3.LUT P4, PT, PT, PT, UP0, 0x80, 0x0 ;  /* 0x000000000000781c */ /* 0x000fe20003f8f008 */
[----:B------:R-:W-:Y:S01]  /*eba0*/  @UP0 ULDC.64 UR8, c[0x0][0xc08] ;  /* 0x0003020000080ab9 */ /* 0x000fe20000000a00 */
[----:B-1----:R-:W-:Y:S01]  /*ebb0*/  IMAD.U32 R76, RZ, RZ, UR4 ;  /* 0x00000004ff4c7e24 */ /* 0x002fe2000f8e00ff */
[----:B------:R-:W-:-:S03]  /*ebc0*/  @UP0 UIMAD.WIDE UR8, UR38, 0x4, UR8 ;  /* 0x00000004260808a5 */ /* 0x000fc6000f8e0208 */
[----:B------:R-:W1:Y:S01]  /*ebd0*/  @P1 LDC R9, c[0x0][0xbf0] ;  /* 0x0002fc00ff091b82 */ /* 0x000e620000000800 */
[----:B------:R-:W-:Y:S02]  /*ebe0*/  UISETP.NE.U32.AND UP0, UPT, UR10, URZ, UPT ;  /* 0x0000003f0a00728c */ /* 0x000fe4000bf05070 */
[----:B------:R-:W-:Y:S01]  /*ebf0*/  IMAD.U32 R4, RZ, RZ, UR8 ;  /* 0x00000008ff047e24 */ /* 0x000fe2000f8e00ff */
[----:B------:R-:W-:Y:S01]  /*ec00*/  USEL UR16, UR42, URZ, UP1 ;  /* 0x0000003f2a107287 */ /* 0x000fe20008800000 */
[----:B------:R-:W-:Y:S01]  /*ec10*/  IMAD.U32 R5, RZ, RZ, UR9 ;  /* 0x00000009ff057e24 */ /* 0x000fe2000f8e00ff */
[----:B------:R-:W-:Y:S01]  /*ec20*/  UISETP.NE.AND.EX UP0, UPT, UR11, URZ, UPT, UP0 ;  /* 0x0000003f0b00728c */ /* 0x000fe2000bf05300 */
[----:B------:R-:W-:Y:S01]  /*ec30*/  ULDC.64 UR12, c[0x0][UR18+0x218] ;  /* 0x00008600120c7abb */ /* 0x000fe20008000a00 */
[----:B------:R-:W-:Y:S01]  /*ec40*/  UMOV UR4, URZ ;  /* 0x0000003f00047c82 */ /* 0x000fe20008000000 */
[----:B------:R-:W-:Y:S01]  /*ec50*/  UIMAD.WIDE.U32 UR8, UR12, UR37, URZ ;  /* 0x000000250c0872a5 */ /* 0x000fe2000f8e003f */
[----:B--2---:R-:W-:Y:S01]  /*ec60*/  VIADD R13, R18, UR39 ;  /* 0x00000027120d7c36 */ /* 0x004fe20008000000 */
[----:B------:R-:W-:Y:S01]  /*ec70*/  ULDC.64 UR14, c[0x0][UR18+0x228] ;  /* 0x00008a00120e7abb */ /* 0x000fe20008000a00 */
[----:B------:R-:W-:Y:S01]  /*ec80*/  UIMAD UR12, UR13, UR37, URZ ;  /* 0x000000250d0c72a4 */ /* 0x000fe2000f8e023f */
[----:B------:R0:W5:Y:S01]  /*ec90*/  @P4 LDG.E R76, desc[UR56][R4.64] ;  /* 0x00000038044c4981 */ /* 0x000162000c1e1900 */
[----:B------:R-:W-:Y:S01]  /*eca0*/  USHF.R.S32.HI UR17, URZ, 0x1f, UR38 ;  /* 0x0000001f3f117899 */ /* 0x000fe20008011426 */
[----:B------:R-:W-:Y:S01]  /*ecb0*/  IMAD.MOV.U32 R7, RZ, RZ, R13 ;  /* 0x000000ffff077224 */ /* 0x000fe200078e000d */
[----:B------:R-:W-:-:S02]  /*ecc0*/  USEL UR7, UR38, URZ, !UP0 ;  /* 0x0000003f26077287 */ /* 0x000fc4000c000000 */
[----:B------:R-:W-:Y:S01]  /*ecd0*/  UIMAD.WIDE.U32 UR20, UR14, UR16, URZ ;  /* 0x000000100e1472a5 */ /* 0x000fe2000f8e003f */
[----:B------:R-:W-:Y:S01]  /*ece0*/  ULDC.64 UR10, c[0x0][UR18+0x220] ;  /* 0x00008800120a7abb */ /* 0x000fe20008000a00 */
[----:B------:R-:W-:Y:S02]  /*ecf0*/  UIMAD UR14, UR15, UR16, URZ ;  /* 0x000000100f0e72a4 */ /* 0x000fe4000f8e023f */
[----:B------:R-:W-:Y:S01]  /*ed00*/  UIADD3 UR15, UR9, UR12, URZ ;  /* 0x0000000c090f7290 */ /* 0x000fe2000fffe03f */
[----:B0-----:R-:W-:Y:S01]  /*ed10*/  @P1 IMAD.HI.U32 R4, R13, R6, RZ ;  /* 0x000000060d041227 */ /* 0x001fe200078e00ff */
[----:B------:R-:W-:Y:S02]  /*ed20*/  USEL UR17, UR17, URZ, !UP0 ;  /* 0x0000003f11117287 */ /* 0x000fe4000c000000 */
[----:B------:R-:W-:Y:S01]  /*ed30*/  UIMAD UR9, UR11, UR7, URZ ;  /* 0x000000070b0972a4 */ /* 0x000fe2000f8e023f */
[----:B------:R-:W-:Y:S01]  /*ed40*/  IMAD.U32 R5, RZ, RZ, UR21 ;  /* 0x00000015ff057e24 */ /* 0x000fe2000f8e00ff */
[----:B------:R-:W-:Y:S01]  /*ed50*/  UIMAD.WIDE.U32 UR12, UR10, UR7, URZ ;  /* 0x000000070a0c72a5 */ /* 0x000fe2000f8e003f */
[----:B-1----:R-:W-:Y:S01]  /*ed60*/  @P1 SHF.R.U32.HI R7, RZ, R9, R4 ;  /* 0x00000009ff071219 */ /* 0x002fe20000011604 */
[----:B------:R-:W-:Y:S01]  /*ed70*/  UIMAD UR9, UR10, UR17, UR9 ;  /* 0x000000110a0972a4 */ /* 0x000fe2000f8e0209 */
[----:B------:R-:W-:Y:S01]  /*ed80*/  IMAD.U32 R4, RZ, RZ, UR20 ;  /* 0x00000014ff047e24 */ /* 0x000fe2000f8e00ff */
[----:B------:R-:W-:Y:S01]  /*ed90*/  UIADD3 UR14, UR21, UR14, URZ ;  /* 0x0000000e150e7290 */ /* 0x000fe2000fffe03f */
[--C-:B------:R-:W-:Y:S01]  /*eda0*/  SHF.R.S32.HI R5, RZ, 0x1f, R7.reuse ;  /* 0x0000001fff057819 */ /* 0x100fe20000011407 */
[----:B------:R-:W-:Y:S01]  /*edb0*/  UIADD3 UR9, UR13, UR9, URZ ;  /* 0x000000090d097290 */ /* 0x000fe2000fffe03f */
[----:B------:R-:W-:-:S03]  /*edc0*/  IMAD.MOV R6, RZ, RZ, -R7 ;  /* 0x000000ffff067224 */ /* 0x000fc600078e0a07 */
[----:B------:R-:W-:Y:S02]  /*edd0*/  IMAD.U32 R8, RZ, RZ, UR14 ;  /* 0x0000000eff087e24 */ /* 0x000fe4000f8e00ff */
[----:B------:R-:W-:-:S05]  /*ede0*/  IMAD R9, R77, R6, R13 ;  /* 0x000000064d097224 */ /* 0x000fca00078e020d */
        /* <DEDUP_REMOVED lines=22> */
.L_x_12071:
        /* <DEDUP_REMOVED lines=14> */
[----:B--2---:R-:W-:-:S04]  /*f030*/  VIADD R11, R11, UR39 ;  /* 0x000000270b0b7c36 */ /* 0x004fc80008000000 */
        /* <DEDUP_REMOVED lines=9> */
[----:B------:R-:W2:Y:S01]  /*f0d0*/  @P1 LDC R36, c[0x0][0xbec] ;  /* 0x0002fb00ff241b82 */ /* 0x000ea20000000800 */
[----:B------:R-:W-:Y:S01]  /*f0e0*/  ULDC.64 UR12, c[0x0][0xaa0] ;  /* 0x0002a800000c7ab9 */ /* 0x000fe20000000a00 */
[----:B-1----:R-:W-:-:S05]  /*f0f0*/  VIADD R79, R12, 0xffffff80 ;  /* 0xffffff800c4f7836 */ /* 0x002fca0000000000 */
[----:B------:R-:W-:-:S04]  /*f100*/  SHF.R.S32.HI R78, RZ, 0x1f, R79 ;  /* 0x0000001fff4e7819 */ /* 0x000fc8000001144f */
[----:B------:R-:W-:-:S04]  /*f110*/  LEA.HI R78, R78, R79, RZ, 0x2 ;  /* 0x0000004f4e4e7211 */ /* 0x000fc800078f10ff */
[----:B------:R-:W-:-:S05]  /*f120*/  SHF.R.S32.HI R78, RZ, 0x2, R78 ;  /* 0x00000002ff4e7819 */ /* 0x000fca000001144e */
[----:B0-----:R-:W-:-:S04]  /*f130*/  IMAD R3, R78, 0x20, R19 ;  /* 0x000000204e037824 */ /* 0x001fc800078e0213 */
[----:B------:R-:W-:-:S03]  /*f140*/  IMAD.WIDE R20, R3, 0x2, R20 ;  /* 0x0000000203147825 */ /* 0x000fc600078e0214 */
[C---:B------:R-:W-:Y:S02]  /*f150*/  IADD3 R3, P5, R20.reuse, 0x7800, RZ ;  /* 0x0000780014037810 */ /* 0x040fe40007fbe0ff */
[----:B------:R-:W-:Y:S02]  /*f160*/  SHF.R.S32.HI R37, RZ, 0x1f, R79 ;  /* 0x0000001fff257819 */ /* 0x000fe4000001144f */
[----:B------:R-:W-:Y:S01]  /*f170*/  LOP3.LUT R2, R3, 0x180, RZ, 0xc0, !PT ;  /* 0x0000018003027812 */ /* 0x000fe200078ec0ff */
[----:B------:R-:W-:Y:S01]  /*f180*/  UIMAD UR10, UR11, UR12, URZ ;  /* 0x0000000c0b0a72a4 */ /* 0x000fe2000f8e023f */
[----:B------:R-:W-:Y:S01]  /*f190*/  IADD3 R9, P0, R20, 0x1800, RZ ;  /* 0x0000180014097810 */ /* 0x000fe20007f1e0ff */
[----:B------:R-:W-:Y:S01]  /*f1a0*/  UIMAD.WIDE.U32 UR8, UR4, UR12, URZ ;  /* 0x0000000c040872a5 */ /* 0x000fe2000f8e003f */
[----:B------:R-:W-:Y:S01]  /*f1b0*/  SHF.R.U64 R2, R2, 0x3, RZ ;  /* 0x0000000302027819 */ /* 0x000fe200000012ff */
[----:B------:R-:W-:Y:S01]  /*f1c0*/  IMAD.X R33, RZ, RZ, R21, P5 ;  /* 0x000000ffff217224 */ /* 0x000fe200028e0615 */
[----:B------:R-:W-:-:S02]  /*f1d0*/  LEA.HI R37, R37, R79, RZ, 0x2 ;  /* 0x0000004f25257211 */ /* 0x000fc400078f10ff */
[----:B------:R-:W-:Y:S02]  /*f1e0*/  LOP3.LUT R32, R2, R3, RZ, 0x3c, !PT ;  /* 0x0000000302207212 */ /* 0x000fe400078e3cff */
[----:B------:R-:W0:Y:S01]  /*f1f0*/  @P1 LDC R3, c[0x0][0xbf0] ;  /* 0x0002fc00ff031b82 */ /* 0x000e220000000800 */
[----:B------:R-:W-:Y:S01]  /*f200*/  LOP3.LUT R37, R37, 0xfffffffc, RZ, 0xc0, !PT ;  /* 0xfffffffc25257812 */ /* 0x000fe200078ec0ff */
[----:B------:R-:W-:Y:S01]  /*f210*/  UIMAD UR10, UR4, UR13, UR10 ;  /* 0x0000000d040a72a4 */ /* 0x000fe2000f8e020a */
[C---:B------:R-:W-:Y:S01]  /*f220*/  IADD3 R13, P2, R20.reuse, 0x3000, RZ ;  /* 0x00003000140d7810 */ /* 0x040fe20007f5e0ff */
[----:B------:R-:W5:Y:S01]  /*f230*/  LD.E.128 R32, desc[UR56][R32.64] ;  /* 0x0000003820207980 */ /* 0x000f62000c101d00 */
[C---:B------:R-:W-:Y:S01]  /*f240*/  IADD3 R25, P3, R20.reuse, 0x4800, RZ ;  /* 0x0000480014197810 */ /* 0x040fe20007f7e0ff */
[----:B------:R-:W-:Y:S01]  /*f250*/  IMAD.IADD R37, R79, 0x1, -R37 ;  /* 0x000000014f257824 */ /* 0x000fe200078e0a25 */
[C---:B------:R-:W-:Y:S01]  /*f260*/  IADD3 R29, P4, R20.reuse, 0x6000, RZ ;  /* 0x00006000141d7810 */ /* 0x040fe20007f9e0ff */
[----:B------:R-:W-:Y:S01]  /*f270*/  UIADD3 UR9, UR9, UR10, URZ ;  /* 0x0000000a09097290 */ /* 0x000fe2000fffe03f */
[----:B------:R-:W-:Y:S01]  /*f280*/  LOP3.LUT R5, R20, 0x180, RZ, 0xc0, !PT ;  /* 0x0000018014057812 */ /* 0x000fe200078ec0ff */
[----:B------:R-:W-:Y:S01]  /*f290*/  IMAD R2, R37, 0x60, R78 ;  /* 0x0000006025027824 */ /* 0x000fe200078e024e */
[----:B------:R-:W-:Y:S01]  /*f2a0*/  ULDC.64 UR10, c[0x0][0xae8] ;  /* 0x0002ba00000a7ab9 */ /* 0x000fe20000000a00 */
[----:B------:R-:W-:Y:S01]  /*f2b0*/  LOP3.LUT R8, R9, 0x180, RZ, 0xc0, !PT ;  /* 0x0000018009087812 */ /* 0x000fe200078ec0ff */
[----:B------:R-:W-:Y:S01]  /*f2c0*/  UIMAD.WIDE.U32 UR8, UR37, UR10, UR8 ;  /* 0x0000000a250872a5 */ /* 0x000fe2000f8e0008 */
[----:B------:R-:W-:-:S02]  /*f2d0*/  LOP3.LUT R12, R13, 0x180, RZ, 0xc0, !PT ;  /* 0x000001800d0c7812 */ /* 0x000fc400078ec0ff */
[----:B------:R-:W-:Y:S02]  /*f2e0*/  LOP3.LUT R24, R25, 0x180, RZ, 0xc0, !PT ;  /* 0x0000018019187812 */ /* 0x000fe400078ec0ff */
[----:B------:R-:W-:Y:S02]  /*f2f0*/  LOP3.LUT R28, R29, 0x180, RZ, 0xc0, !PT ;  /* 0x000001801d1c7812 */ /* 0x000fe400078ec0ff */
[----:B------:R-:W-:Y:S01]  /*f300*/  SHF.R.U64 R5, R5, 0x3, RZ ;  /* 0x0000000305057819 */ /* 0x000fe200000012ff */
[----:B------:R-:W-:Y:S01]  /*f310*/  VIADD R37, R2, UR39 ;  /* 0x0000002702257c36 */ /* 0x000fe20008000000 */
[----:B------:R-:W-:Y:S01]  /*f320*/  SHF.R.U64 R8, R8, 0x3, RZ ;  /* 0x0000000308087819 */ /* 0x000fe200000012ff */
[----:B------:R-:W-:Y:S01]  /*f330*/  USHF.R.S32.HI UR4, URZ, 0x1f, UR7 ;  /* 0x0000001f3f047899 */ /* 0x000fe20008011407 */
[----:B------:R-:W-:Y:S01]  /*f340*/  SHF.R.U64 R12, R12, 0x3, RZ ;  /* 0x000000030c0c7819 */ /* 0x000fe200000012ff */
[----:B------:R-:W-:Y:S01]  /*f350*/  UIMAD UR9, UR37, UR11, UR9 ;  /* 0x0000000b250972a4 */ /* 0x000fe2000f8e0209 */
[----:B------:R-:W-:-:S02]  /*f360*/  SHF.R.U64 R24, R24, 0x3, RZ ;  /* 0x0000000318187819 */ /* 0x000fc400000012ff */
[----:B------:R-:W-:Y:S01]  /*f370*/  SHF.R.U64 R28, R28, 0x3, RZ ;  /* 0x000000031c1c7819 */ /* 0x000fe200000012ff */
[----:B------:R-:W-:Y:S01]  /*f380*/  ULDC.64 UR10, c[0x0][0xaf0] ;  /* 0x0002bc00000a7ab9 */ /* 0x000fe20000000a00 */
[----:B------:R-:W-:Y:S01]  /*f390*/  LOP3.LUT R20, R5, R20, RZ, 0x3c, !PT ;  /* 0x0000001405147212 */ /* 0x000fe200078e3cff */
[----:B--2---:R-:W-:Y:S01]  /*f3a0*/  @P1 IMAD.HI.U32 R2, R37, R36, RZ ;  /* 0x0000002425021227 */ /* 0x004fe200078e00ff */
[----:B------:R-:W-:Y:S01]  /*f3b0*/  LOP3.LUT R8, R8, R9, RZ, 0x3c, !PT ;  /* 0x0000000908087212 */ /* 0x000fe200078e3cff */
[----:B------:R-:W-:Y:S01]  /*f3c0*/  UIMAD UR4, UR4, UR10, URZ ;  /* 0x0000000a040472a4 */ /* 0x000fe2000f8e023f */
[----:B------:R-:W-:Y:S01]  /*f3d0*/  LOP3.LUT R12, R12, R13, RZ, 0x3c, !PT ;  /* 0x0000000d0c0c7212 */ /* 0x000fe200078e3cff */
[--C-:B------:R-:W-:Y:S01]  /*f3e0*/  IMAD.X R9, RZ, RZ, R21.reuse, P0 ;  /* 0x000000ffff097224 */ /* 0x100fe200000e0615 */
[----:B------:R-:W-:Y:S01]  /*f3f0*/  LOP3.LUT R24, R24, R25, RZ, 0x3c, !PT ;  /* 0x0000001918187212 */ /* 0x000fe200078e3cff */
[--C-:B------:R-:W-:Y:S01]  /*f400*/  IMAD.X R13, RZ, RZ, R21.reuse, P2 ;  /* 0x000000ffff0d7224 */ /* 0x100fe200010e0615 */
[----:B------:R-:W-:Y:S01]  /*f410*/  LOP3.LUT R28, R28, R29, RZ, 0x3c, !PT ;  /* 0x0000001d1c1c7212 */ /* 0x000fe200078e3cff */
[--C-:B------:R-:W-:Y:S01]  /*f420*/  IMAD.X R25, RZ, RZ, R21.reuse, P3 ;  /* 0x000000ffff197224 */ /* 0x100fe200018e0615 */
[----:B------:R1:W5:Y:S01]  /*f430*/  LD.E.128 R4, desc[UR56][R20.64] ;  /* 0x0000003814047980 */ /* 0x000362000c101d00 */
[----:B------:R-:W-:Y:S01]  /*f440*/  IMAD.X R29, RZ, RZ, R21, P4 ;  /* 0x000000ffff1d7224 */ /* 0x000fe200020e0615 */
[----:B------:R-:W-:-:S02]  /*f450*/  UIMAD UR4, UR7, UR11, UR4 ;  /* 0x0000000b070472a4 */ /* 0x000fc4000f8e0204 */
[----:B------:R-:W-:Y:S01]  /*f460*/  UIMAD.WIDE.U32 UR8, UR7, UR10, UR8 ;  /* 0x0000000a070872a5 */ /* 0x000fe2000f8e0008 */
[----:B------:R-:W5:Y:S02]  /*f470*/  LD.E.128 R8, desc[UR56][R8.64] ;  /* 0x0000003808087980 */ /* 0x000f64000c101d00 */
[----:B------:R-:W-:Y:S02]  /*f480*/  ULDC.64 UR10, c[0x0][0xae0] ;  /* 0x0002b800000a7ab9 */ /* 0x000fe40000000a00 */
[----:B------:R-:W5:Y:S01]  /*f490*/  LD.E.128 R12, desc[UR56][R12.64] ;  /* 0x000000380c0c7980 */ /* 0x000f62000c101d00 */
[----:B-1----:R-:W-:Y:S01]  /*f4a0*/  IMAD.MOV.U32 R21, RZ, RZ, R37 ;  /* 0x000000ffff157224 */ /* 0x002fe200078e0025 */
[----:B0-----:R-:W-:Y:S01]  /*f4b0*/  @P1 SHF.R.U32.HI R21, RZ, R3, R2 ;  /* 0x00000003ff151219 */ /* 0x001fe20000011602 */
[----:B------:R-:W-:Y:S01]  /*f4c0*/  UIADD3 UR4, UR9, UR4, URZ ;  /* 0x0000000409047290 */ /* 0x000fe2000fffe03f */
[----:B------:R-:W5:Y:S02]  /*f4d0*/  LD.E.128 R24, desc[UR56][R24.64] ;  /* 0x0000003818187980 */ /* 0x000f64000c101d00 */
[--C-:B------:R-:W-:Y:S01]  /*f4e0*/  SHF.R.S32.HI R20, RZ, 0x1f, R21.reuse ;  /* 0x0000001fff147819 */ /* 0x100fe20000011415 */
[----:B------:R-:W-:Y:S01]  /*f4f0*/  IMAD.MOV R36, RZ, RZ, -R21 ;  /* 0x000000ffff247224 */ /* 0x000fe200078e0a15 */
[----:B------:R-:W5:Y:S01]  /*f500*/  LD.E.128 R28, desc[UR56][R28.64] ;  /* 0x000000381c1c7980 */ /* 0x000f62000c101d00 */
[----:B------:R-:W-:-:S02]  /*f510*/  IMAD.U32 R3, RZ, RZ, UR9 ;  /* 0x00000009ff037e24 */ /* 0x000fc4000f8e00ff */
[----:B------:R-:W-:Y:S01]  /*f520*/  IMAD R20, R20, UR10, RZ ;  /* 0x0000000a14147c24 */ /* 0x000fe2000f8e02ff */
[----:B------:R-:W-:Y:S01]  /*f530*/  @!PT LDS RZ, [RZ] ;  /* 0x00000000fffff984 */ /* 0x000fe20000000800 */
[----:B------:R-:W-:Y:S01]  /*f540*/  @!PT LDS RZ, [RZ] ;  /* 0x00000000fffff984 */ /* 0x000fe20000000800 */
[----:B------:R-:W-:Y:S01]  /*f550*/  @!PT LDS RZ, [RZ] ;  /* 0x00000000fffff984 */ /* 0x000fe20000000800 */
[----:B------:R-:W-:Y:S01]  /*f560*/  @!PT LDS RZ, [RZ] ;  /* 0x00000000fffff984 */ /* 0x000fe20000000800 */
[----:B------:R0:W-:Y:S06]  /*f570*/  MEMBAR.ALL.CTA ;  /* 0x0000000000007992 */ /* 0x0001ec0000008000 */
[----:B0-----:R-:W0:Y:S01]  /*f580*/  FENCE.VIEW.ASYNC.S ;  /* 0x00000000000073c6 */ /* 0x001e220000000000 */
        /* <DEDUP_REMOVED lines=15> */
[----:B------:R-:W-:Y:S01]  /*f680*/  LEA R40, P1, R2, UR8, 0x1 ;  /* 0x0000000802287c11 */ /* 0x000fe2000f8208ff */
[----:B------:R-:W-:-:S03]  /*f690*/  VIADD R0, R0, 0x19c20 ;  /* 0x00019c2000007836 */ /* 0x000fc60000000000 */
[----:B------:R-:W-:Y:S02]  /*f6a0*/  LEA.HI.X R41, R2, UR9, R3, 0x1, P1 ;  /* 0x0000000902297c11 */ /* 0x000fe400088f0c03 */
[----:B------:R-:W-:Y:S01]  /*f6b0*/  PRMT R0, RZ, 0x654, R0 ;  /* 0x00000654ff007816 */ /* 0x000fe20000000000 */
[----:B0-----:R0:W1:Y:S01]  /*f6c0*/  SHFL.IDX PT, R20, R40, RZ, 0x1c1f ;  /* 0x001c1fff28147589 */ /* 0x00106200000e0000 */
        /* <DEDUP_REMOVED lines=10> */
[CC--:B-1----:R-:W-:Y:S02]  /*f770*/  @!P1 LEA R36, P3, R22.reuse, R20.reuse, 0x1 ;  /* 0x0000001416249211 */ /* 0x0c2fe400078608ff */
[----:B------:R-:W-:Y:S02]  /*f780*/  @!P2 LEA R38, P4, R23, R20, 0x1 ;  /* 0x000000141726a211 */ /* 0x000fe400078808ff */
[----:B--2---:R-:W-:Y:S01]  /*f790*/  @!P0 IMAD.WIDE R2, R19, 0x2, R20 ;  /* 0x0000000213028825 */ /* 0x004fe200078e0214 */
[-C--:B------:R-:W-:Y:S02]  /*f7a0*/  @!P1 LEA.HI.X R37, R22, R21.reuse, R44, 0x1, P3 ;  /* 0x0000001516259211 */ /* 0x080fe400018f0c2c */
[----:B------:R-:W-:Y:S02]  /*f7b0*/  @!P2 LEA.HI.X R39, R23, R21, R42, 0x1, P4 ;  /* 0x000000151727a211 */ /* 0x000fe400020f0c2a */
[----:B-----5:R3:W-:Y:S04]  /*f7c0*/  @!P0 ST.E.128 desc[UR56][R2.64], R4 ;  /* 0x0000000402008985 */ /* 0x0207e8000c101d38 */
[----:B------:R3:W-:Y:S04]  /*f7d0*/  @!P1 ST.E.128 desc[UR56][R36.64], R12 ;  /* 0x0000000c24009985 */ /* 0x0007e8000c101d38 */
[----:B------:R3:W-:Y:S02]  /*f7e0*/  @!P2 ST.E.128 desc[UR56][R38.64], R28 ;  /* 0x0000001c2600a985 */ /* 0x0007e4000c101d38 */
.L_x_12074:
[----:B------:R-:W-:Y:S05]  /*f7f0*/  BSYNC B1 ;  /* 0x0000000000017941 */ /* 0x000fea0003800000 */
.L_x_12073:
[----:B---3--:R-:W-:Y:S01]  /*f800*/  VIADD R3, R43, 0x60 ;  /* 0x000000602b037836 */ /* 0x008fe20000000000 */
[----:B-----5:R3:W4:Y:S04]  /*f810*/  SHFL.IDX PT, R5, R41, 0x1, 0x1c1f ;  /* 0x003c1f0029057f89 */ /* 0x02072800000e0000 */
[----:B------:R-:W-:Y:S01]  /*f820*/  ISETP.GE.AND P0, PT, R3, R76, PT ;  /* 0x0000004c0300720c */ /* 0x000fe20003f06270 */
[----:B------:R3:W0:-:S12]  /*f830*/  SHFL.IDX PT, R4, R40, 0x1, 0x1c1f ;  /* 0x003c1f0028047f89 */ /* 0x00061800000e0000 */
[----:B---3--:R-:W-:Y:S05]  /*f840*/  @P0 BRA `(.L_x_12075) ;  /* 0x0000001400c40947 */ /* 0x008fea0003800000 */
        /* <DEDUP_REMOVED lines=14> */
.L_x_12072:
[----:B------:R-:W-:Y:S01]  /*f930*/  ULDC.64 UR12, c[0x0][0xb08] ;  /* 0x0002c200000c7ab9 */ /* 0x000fe20000000a00 */
[----:B0-----:R-:W0:Y:S01]  /*f940*/  @P1 LDC R2, c[0x0][0xbec] ;  /* 0x0002fb00ff021b82 */ /* 0x001e220000000800 */
[----:B------:R-:W-:Y:S01]  /*f950*/  UIMAD UR10, UR11, UR12, URZ ;  /* 0x0000000c0b0a72a4 */ /* 0x000fe2000f8e023f */
[----:B------:R-:W-:Y:S01]  /*f960*/  IMAD.MOV.U32 R5, RZ, RZ, R13 ;  /* 0x000000ffff057224 */ /* 0x000fe200078e000d */
[----:B------:R-:W-:Y:S01]  /*f970*/  UIMAD.WIDE.U32 UR8, UR4, UR12, URZ ;  /* 0x0000000c040872a5 */ /* 0x000fe2000f8e003f */
[C---:B------:R-:W-:Y:S01]  /*f980*/  VIADD R78, R17.reuse, 0x28 ;  /* 0x00000028114e7836 */ /* 0x040fe20000000000 */
[----:B------:R-:W-:Y:S01]  /*f990*/  UIMAD UR10, UR4, UR13, UR10 ;  /* 0x0000000d040a72a4 */ /* 0x000fe2000f8e020a */
[C---:B------:R-:W-:Y:S01]  /*f9a0*/  VIADD R80, R17.reuse, 0x20 ;  /* 0x0000002011507836 */ /* 0x040fe20000000000 */
[----:B------:R-:W-:Y:S01]  /*f9b0*/  USHF.R.S32.HI UR4, URZ, 0x1f, UR7 ;  /* 0x0000001f3f047899 */ /* 0x000fe20008011407 */
[----:B------:R-:W1:Y:S01]  /*f9c0*/  @P1 LDC R3, c[0x0][0xbf0] ;  /* 0x0002fc00ff031b82 */ /* 0x000e620000000800 */
[----:B------:R-:W-:Y:S01]  /*f9d0*/  UIADD3 UR9, UR9, UR10, URZ ;  /* 0x0000000a09097290 */ /* 0x000fe2000fffe03f */
[C---:B------:R-:W-:Y:S01]  /*f9e0*/  VIADD R82, R17.reuse, 0x18 ;  /* 0x0000001811527836 */ /* 0x040fe20000000000 */
[----:B------:R-:W-:Y:S01]  /*f9f0*/  BSSY B1, `(.L_x_12076) ;  /* 0x000006c000017945 */ /* 0x000fe20003800000 */
[----:B------:R-:W-:Y:S01]  /*fa00*/  ULDC.64 UR10, c[0x0][0xb38] ;  /* 0x0002ce00000a7ab9 */ /* 0x000fe20000000a00 */
[C---:B------:R-:W-:Y:S01]  /*fa10*/  VIADD R84, R17.reuse, 0x10 ;  /* 0x0000001011547836 */ /* 0x040fe20000000000 */
[----:B------:R-:W-:Y:S01]  /*fa20*/  UIMAD.WIDE.U32 UR8, UR37, UR10, UR8 ;  /* 0x0000000a250872a5 */ /* 0x000fe2000f8e0008 */
[C---:B------:R-:W-:Y:S01]  /*fa30*/  VIADD R86, R17.reuse, 0x8 ;  /* 0x0000000811567836 */ /* 0x040fe20000000000 */
[----:B------:R-:W-:Y:S01]  /*fa40*/  SHF.R.S32.HI R15, RZ, 0x1f, R152 ;  /* 0x0000001fff0f7819 */ /* 0x000fe20000011498 */
[C---:B------:R-:W-:Y:S01]  /*fa50*/  VIADD R76, R17.reuse, 0x28 ;  /* 0x00000028114c7836 */ /* 0x040fe20000000000 */
[----:B------:R-:W-:Y:S01]  /*fa60*/  UIMAD UR9, UR37, UR11, UR9 ;  /* 0x0000000b250972a4 */ /* 0x000fe2000f8e0209 */
[----:B------:R-:W-:Y:S01]  /*fa70*/  SHF.R.S32.HI R21, RZ, 0x1f, R153 ;  /* 0x0000001fff157819 */ /* 0x000fe20000011499 */
[----:B------:R-:W-:Y:S01]  /*fa80*/  VIADD R79, R17, 0x20 ;  /* 0x00000020114f7836 */ /* 0x000fe20000000000 */
[----:B------:R-:W-:Y:S01]  /*fa90*/  ULDC.64 UR10, c[0x0][0xb40] ;  /* 0x0002d000000a7ab9 */ /* 0x000fe20000000a00 */
[----:B------:R-:W-:Y:S01]  /*faa0*/  SHF.R.S32.HI R24, RZ, 0x1f, R154 ;  /* 0x0000001fff187819 */ /* 0x000fe2000001149a */
[----:B------:R-:W-:Y:S01]  /*fab0*/  UIMAD UR4, UR4, UR10, URZ ;  /* 0x0000000a040472a4 */ /* 0x000fe2000f8e023f */
[----:B0-----:R-:W-:Y:S01]  /*fac0*/  @P1 IMAD.HI.U32 R2, R13, R2, RZ ;  /* 0x000000020d021227 */ /* 0x001fe200078e00ff */
[----:B------:R-:W-:Y:S01]  /*fad0*/  UIMAD.WIDE.U32 UR8, UR7, UR10, UR8 ;  /* 0x0000000a070872a5 */ /* 0x000fe2000f8e0008 */
[----:B------:R-:W-:Y:S01]  /*fae0*/  SHF.R.S32.HI R25, RZ, 0x1f, R155 ;  /* 0x0000001fff197819 */ /* 0x000fe2000001149b */
[----:B------:R-:W-:Y:S01]  /*faf0*/  UIMAD UR4, UR7, UR11, UR4 ;  /* 0x0000000b070472a4 */ /* 0x000fe2000f8e0204 */
[----:B------:R-:W-:Y:S01]  /*fb00*/  SHF.R.S32.HI R26, RZ, 0x1f, R156 ;  /* 0x0000001fff1a7819 */ /* 0x000fe2000001149c */
[C---:B------:R-:W-:Y:S01]  /*fb10*/  VIADD R81, R17.reuse, 0x18 ;  /* 0x0000001811517836 */ /* 0x040fe20000000000 */
[----:B------:R-:W-:Y:S01]  /*fb20*/  ULDC.64 UR10, c[0x0][0xb48] ;  /* 0x0002d200000a7ab9 */ /* 0x000fe20000000a00 */
[----:B------:R-:W-:Y:S01]  /*fb30*/  UIADD3 UR9, UR9, UR4, URZ ;  /* 0x0000000409097290 */ /* 0x000fe2000fffe03f */
[----:B-1----:R-:W-:Y:S01]  /*fb40*/  @P1 SHF.R.U32.HI R5, RZ, R3, R2 ;  /* 0x00000003ff051219 */ /* 0x002fe20000011602 */
[----:B------:R-:W-:Y:S01]  /*fb50*/  VIADD R83, R17, 0x10 ;  /* 0x0000001011537836 */ /* 0x000fe20000000000 */
[----:B------:R-:W-:Y:S01]  /*fb60*/  SHF.R.S32.HI R27, RZ, 0x1f, R157 ;  /* 0x0000001fff1b7819 */ /* 0x000fe2000001149d */
[----:B------:R-:W-:Y:S01]  /*fb70*/  UIMAD.WIDE.U32 UR8, UR42, UR10, UR8 ;  /* 0x0000000a2a0872a5 */ /* 0x000fe2000f8e0008 */
[--C-:B------:R-:W-:Y:S01]  /*fb80*/  SHF.R.S32.HI R2, RZ, 0x1f, R5.reuse ;  /* 0x0000001fff027819 */ /* 0x100fe20000011405 */
[----:B------:R-:W-:Y:S01]  /*fb90*/  IMAD.MOV R4, RZ, RZ, -R5 ;  /* 0x000000ffff047224 */ /* 0x000fe200078e0a05 */
[----:B------:R-:W-:Y:S01]  /*fba0*/  SHF.R.S32.HI R78, RZ, 0x1f, R78 ;  /* 0x0000001fff4e7819 */ /* 0x000fe2000001144e */
[----:B------:R-:W-:Y:S01]  /*fbb0*/  UIMAD UR42, UR42, UR11, UR9 ;  /* 0x0000000b2a2a72a4 */ /* 0x000fe2000f8e0209 */
[----:B------:R-:W-:Y:S01]  /*fbc0*/  SHF.R.S32.HI R80, RZ, 0x1f, R80 ;  /* 0x0000001fff507819 */ /* 0x000fe20000011450 */
[----:B------:R-:W-:Y:S01]  /*fbd0*/  IMAD R77, R77, R4, R13 ;  /* 0x000000044d4d7224 */ /* 0x000fe200078e020d */
[----:B------:R-:W-:Y:S01]  /*fbe0*/  ULDC.64 UR10, c[0x0][0xb30] ;  /* 0x0002cc00000a7ab9 */ /* 0x000fe20000000a00 */
[----:B------:R-:W-:Y:S01]  /*fbf0*/  IMAD.U32 R3, RZ, RZ, UR9 ;  /* 0x00000009ff037e24 */ /* 0x000fe2000f8e00ff */
        /* <DEDUP_REMOVED lines=10> */
[----:B------:R-:W-:-:S03]  /*fca0*/  SHF.R.S32.HI R87, RZ, 0x1f, R17 ;  /* 0x0000001fff577819 */ /* 0x000fc60000011411 */
[----:B------:R-:W-:Y:S02]  /*fcb0*/  IMAD R4, R4, UR8, RZ ;  /* 0x0000000804047c24 */ /* 0x000fe4000f8e02ff */
[----:B------:R-:W-:Y:S02]  /*fcc0*/  IMAD.IADD R3, R3, 0x1, R7 ;  /* 0x0000000103037824 */ /* 0x000fe400078e0207 */
[C---:B------:R-:W-:Y:S02]  /*fcd0*/  IMAD R5, R77.reuse, UR9, R4 ;  /* 0x000000094d057c24 */ /* 0x040fe4000f8e0204 */
[----:B------:R-:W-:Y:S01]  /*fce0*/  IMAD.WIDE.U32 R2, R77, UR8, R2 ;  /* 0x000000084d027c25 */ /* 0x000fe2000f8e0002 */
[----:B------:R-:W-:-:S03]  /*fcf0*/  ULDC.64 UR8, c[0x0][0xb00] ;  /* 0x0002c00000087ab9 */ /* 0x000fc60000000a00 */
[----:B------:R-:W-:Y:S01]  /*fd00*/  VIADD R4, R0, 0x19c20 ;  /* 0x00019c2000047836 */ /* 0x000fe20000000000 */
[C---:B------:R-:W-:Y:S01]  /*fd10*/  LEA R0, P1, R2.reuse, UR8, 0x2 ;  /* 0x0000000802007c11 */ /* 0x040fe2000f8210ff */
[----:B------:R-:W-:Y:S02]  /*fd20*/  IMAD.IADD R3, R3, 0x1, R5 ;  /* 0x0000000103037824 */ /* 0x000fe400078e0205 */
[----:B------:R-:W-:Y:S01]  /*fd30*/  VIADD R85, R17, 0x8 ;  /* 0x0000000811557836 */ /* 0x000fe20000000000 */
[----:B------:R-:W-:Y:S01]  /*fd40*/  PRMT R4, RZ, 0x654, R4 ;  /* 0x00000654ff047816 */ /* 0x000fe20000000004 */
[----:B------:R0:W1:Y:S01]  /*fd50*/  SHFL.IDX PT, R12, R0, RZ, 0x1c1f ;  /* 0x001c1fff000c7589 */ /* 0x00006200000e0000 */
[----:B------:R-:W-:Y:S02]  /*fd60*/  LEA.HI.X R14, R2, UR9, R3, 0x2, P1 ;  /* 0x00000009020e7c11 */ /* 0x000fe400088f1403 */
[----:B------:R0:W-:Y:S03]  /*fd70*/  SYNCS.ARRIVE.TRANS64.RED.A1T0 RZ, [R4+URZ], RZ ;  /* 0x000000ff04ff79a7 */ /* 0x0001e6000810043f */
[----:B------:R0:W2:Y:S01]  /*fd80*/  SHFL.IDX PT, R20, R14, RZ, 0x1c1f ;  /* 0x001c1fff0e147589 */ /* 0x0000a200000e0000 */
[----:B------:R-:W-:Y:S05]  /*fd90*/  @P2 BRA `(.L_x_12077) ;  /* 0x0000000000c42947 */ /* 0x000fea0003800000 */
[----:B------:R-:W-:Y:S02]  /*fda0*/  ULDC UR4, c[0x0][0xac8] ;  /* 0x0002b20000047ab9 */ /* 0x000fe40000000800 */
[----:B------:R-:W-:Y:S02]  /*fdb0*/  ISETP.GE.AND P1, PT, R17, UR4, PT ;  /* 0x0000000411007c0c */ /* 0x000fe4000bf26270 */
[----:B------:R-:W-:Y:S02]  /*fdc0*/  ISETP.GE.AND P2, PT, R85, UR4, PT ;  /* 0x0000000455007c0c */ /* 0x000fe4000bf46270 */
[----:B------:R-:W-:Y:S02]  /*fdd0*/  ISETP.GE.AND P5, PT, R83, UR4, PT ;  /* 0x0000000453007c0c */ /* 0x000fe4000bfa6270 */
[----:B------:R-:W-:-:S07]  /*fde0*/  ISETP.GE.AND P4, PT, R81, UR4, PT ;  /* 0x0000000451007c0c */ /* 0x000fce000bf86270 */
[-C--:B-1----:R-:W-:Y:S02]  /*fdf0*/  @!P1 LEA R2, P3, R17, R12.reuse, 0x2 ;  /* 0x0000000c11029211 */ /* 0x082fe400078610ff */
[----:B0-----:R-:W-:Y:S02]  /*fe00*/  @!P2 LEA R4, P6, R85, R12, 0x2 ;  /* 0x0000000c5504a211 */ /* 0x001fe400078c10ff */
[-C--:B--2---:R-:W-:Y:S02]  /*fe10*/  @!P1 LEA.HI.X R3, R17, R20.reuse, R87, 0x2, P3 ;  /* 0x0000001411039211 */ /* 0x084fe400018f1457 */
[----:B------:R-:W-:Y:S02]  /*fe20*/  @!P2 LEA.HI.X R5, R85, R20, R86, 0x2, P6 ;  /* 0x000000145505a211 */ /* 0x000fe400030f1456 */
[----:B------:R-:W-:Y:S01]  /*fe30*/  @!P5 LEA R6, P3, R83, R12, 0x2 ;  /* 0x0000000c5306d211 */ /* 0x000fe200078610ff */
[----:B------:R0:W-:Y:S01]  /*fe40*/  @!P1 ST.E.64 desc[UR56][R2.64], R32 ;  /* 0x0000002002009985 */ /* 0x0001e2000c101b38 */
[----:B------:R-:W-:-:S02]  /*fe50*/  ISETP.GE.AND P1, PT, R79, UR4, PT ;  /* 0x000000044f007c0c */ /* 0x000fc4000bf26270 */
[----:B------:R-:W-:Y:S01]  /*fe60*/  @!P5 LEA.HI.X R7, R83, R20, R84, 0x2, P3 ;  /* 0x000000145307d211 */ /* 0x000fe200018f1454 */
[----:B------:R1:W-:Y:S01]  /*fe70*/  @!P2 ST.E.64 desc[UR56][R4.64], R34 ;  /* 0x000000220400a985 */ /* 0x0003e2000c101b38 */
[----:B------:R-:W-:Y:S02]  /*fe80*/  ISETP.GE.AND P2, PT, R76, UR4, PT ;  /* 0x000000044c007c0c */ /* 0x000fe4000bf46270 */
[----:B------:R-:W-:Y:S01]  /*fe90*/  @!P4 LEA R8, P6, R81, R12, 0x2 ;  /* 0x0000000c5108c211 */ /* 0x000fe200078c10ff */
[----:B------:R2:W-:Y:S01]  /*fea0*/  @!P5 ST.E.64 desc[UR56][R6.64], R40 ;  /* 0x000000280600d985 */ /* 0x0005e2000c101b38 */
[----:B------:R-:W-:Y:S02]  /*feb0*/  ISETP.GE.AND P3, PT, R157, UR4, PT ;  /* 0x000000049d007c0c */ /* 0x000fe4000bf66270 */
[----:B------:R-:W-:-:S03]  /*fec0*/  @!P4 LEA.HI.X R9, R81, R20, R82, 0x2, P6 ;  /* 0x000000145109c211 */ /* 0x000fc600030f1452 */
[C---:B------:R-:W-:Y:S02]  /*fed0*/  @!P1 LEA R10, P5, R79.reuse, R12, 0x2 ;  /* 0x0000000c4f0a9211 */ /* 0x040fe400078a10ff */
[----:B------:R3:W-:Y:S01]  /*fee0*/  @!P4 ST.E.64 desc[UR56][R8.64], R42 ;  /* 0x0000002a0800c985 */ /* 0x0007e2000c101b38 */
[----:B------:R-:W-:Y:S02]  /*fef0*/  ISETP.GE.AND P4, PT, R156, UR4, PT ;  /* 0x000000049c007c0c */ /* 0x000fe4000bf86270 */
[----:B------:R-:W-:Y:S02]  /*ff00*/  @!P1 LEA.HI.X R11, R79, R20, R80, 0x2, P5 ;  /* 0x000000144f0b9211 */ /* 0x000fe400028f1450 */
[-C--:B0-----:R-:W-:Y:S02]  /*ff10*/  @!P2 LEA R2, P6, R76, R12.reuse, 0x2 ;  /* 0x0000000c4c02a211 */ /* 0x081fe400078c10ff */
[----:B-1----:R-:W-:Y:S01]  /*ff20*/  @!P3 LEA R4, P5, R157, R12, 0x2 ;  /* 0x0000000c9d04b211 */ /* 0x002fe200078a10ff */
[----:B------:R0:W-:Y:S01]  /*ff30*/  @!P1 ST.E.64 desc[UR56][R10.64], R48 ;  /* 0x000000300a009985 */ /* 0x0001e2000c101b38 */
[----:B------:R-:W-:-:S02]  /*ff40*/  ISETP.GE.AND P1, PT, R155, UR4, PT ;  /* 0x000000049b007c0c */ /* 0x000fc4000bf26270 */
[-C--:B------:R-:W-:Y:S02]  /*ff50*/  @!P2 LEA.HI.X R3, R76, R20.reuse, R78, 0x2, P6 ;  /* 0x000000144c03a211 */ /* 0x080fe400030f144e */
[----:B------:R-:W-:Y:S02]  /*ff60*/  @!P3 LEA.HI.X R5, R157, R20, R27, 0x2, P5 ;  /* 0x000000149d05b211 */ /* 0x000fe400028f141b */
[----:B------:R-:W-:Y:S01]  /*ff70*/  ISETP.GE.AND P5, PT, R154, UR4, PT ;  /* 0x000000049a007c0c */ /* 0x000fe2000bfa6270 */
[----:B------:R1:W-:Y:S01]  /*ff80*/  @!P2 ST.E.64 desc[UR56][R2.64], R50 ;  /* 0x000000320200a985 */ /* 0x0003e2000c101b38 */
[----:B--2---:R-:W-:Y:S02]  /*ff90*/  @!P4 LEA R6, P2, R156, R12, 0x2 ;  /* 0x0000000c9c06c211 */ /* 0x004fe400078410ff */
[----:B------:R-:W-:Y:S01]  /*ffa0*/  ISETP.GE.AND P6, PT, R153, UR4, PT ;  /* 0x0000000499007c0c */ /* 0x000fe2000bfc6270 */
[----:B------:R4:W-:Y:S01]  /*ffb0*/  @!P3 ST.E.64 desc[UR56][R4.64], R56 ;  /* 0x000000380400b985 */ /* 0x0009e2000c101b38 */
[----:B------:R-:W-:-:S02]  /*ffc0*/  ISETP.GE.AND P3, PT, R152, UR4, PT ;  /* 0x0000000498007c0c */ /* 0x000fc4000bf66270 */
[----:B------:R-:W-:Y:S02]  /*ffd0*/  @!P4 LEA.HI.X R7, R156, R20, R26, 0x2, P2 ;  /* 0x000000149c07c211 */ /* 0x000fe400010f141a */
[----:B---3--:R-:W-:-:S03]  /*ffe0*/  @!P1 LEA R8, P2, R155, R12, 0x2 ;  /* 0x0000000c9b089211 */ /* 0x008fc600078410ff */
[----:B------:R4:W-:Y:S01]  /*fff0*/  @!P4 ST.E.64 desc[UR56][R6.64], R58 ;  /* 0x0000003a0600c985 */ /* 0x0009e2000c101b38 */
[----:B------:R-:W-:Y:S02]  /*10000*/  @!P1 LEA.HI.X R9, R155, R20, R25, 0x2, P2 ;  /* 0x000000149b099211 */ /* 0x000fe400010f1419 */
[----:B0-----:R-:W-:-:S03]  /*10010*/  @!P5 LEA R10, P2, R154, R12, 0x2 ;  /* 0x0000000c9a0ad211 */ /* 0x001fc600078410ff */
        /* <DEDUP_REMOVED lines=9> */
.L_x_12077:
[----:B------:R-:W-:Y:S05]  /*100b0*/  BSYNC B1 ;  /* 0x0000000000017941 */ /* 0x000fea0003800000 */
.L_x_12076:
[----:B0-----:R-:W0:Y:S04]  /*100c0*/  SHFL.IDX PT, R14, R14, 0x1, 0x1c1f ;  /* 0x003c1f000e0e7f89 */ /* 0x001e2800000e0000 */
[----:B------:R-:W3:Y:S01]  /*100d0*/  SHFL.IDX PT, R0, R0, 0x1, 0x1c1f ;  /* 0x003c1f0000007f89 */ /* 0x000ee200000e0000 */
[----:B------:R-:W-:Y:S05]  /*100e0*/  @P0 BRA `(.L_x_12075) ;  /* 0x0000000c009c0947 */ /* 0x000fea0003800000 */
[----:B------:R-:W-:Y:S02]  /*100f0*/  ULDC UR4, c[0x0][0xac8] ;  /* 0x0002b20000047ab9 */ /* 0x000fe40000000800 */
[----:B------:R-:W-:Y:S02]  /*10100*/  ISETP.GE.AND P6, PT, R17, UR4, PT ;  /* 0x0000000411007c0c */ /* 0x000fe4000bfc6270 */
[----:B------:R-:W-:Y:S02]  /*10110*/  ISETP.GE.AND P0, PT, R85, UR4, PT ;  /* 0x0000000455007c0c */ /* 0x000fe4000bf06270 */
[----:B------:R-:W-:Y:S02]  /*10120*/  ISETP.GE.AND P2, PT, R83, UR4, PT ;  /* 0x0000000453007c0c */ /* 0x000fe4000bf46270 */
[----:B------:R-:W-:Y:S02]  /*10130*/  ISETP.GE.AND P4, PT, R81, UR4, PT ;  /* 0x0000000451007c0c */ /* 0x000fe4000bf86270 */
[----:B------:R-:W-:-:S05]  /*10140*/  ISETP.GE.AND P3, PT, R79, UR4, PT ;  /* 0x000000044f007c0c */ /* 0x000fca000bf66270 */
[-C--:B---34-:R-:W-:Y:S02]  /*10150*/  @!P6 LEA R2, P1, R17, R0.reuse, 0x2 ;  /* 0x000000001102e211 */ /* 0x098fe400078210ff */
[----:B------:R-:W-:Y:S02]  /*10160*/  @!P0 LEA R4, P5, R85, R0, 0x2 ;  /* 0x0000000055048211 */ /* 0x000fe400078a10ff */
[-C--:B0-----:R-:W-:Y:S02]  /*10170*/  @!P6 LEA.HI.X R3, R17, R14.reuse, R87, 0x2, P1 ;  /* 0x0000000e1103e211 */ /* 0x081fe400008f1457 */
[----:B------:R-:W-:Y:S02]  /*10180*/  @!P0 LEA.HI.X R5, R85, R14, R86, 0x2, P5 ;  /* 0x0000000e55058211 */ /* 0x000fe400028f1456 */
[-C--:B------:R-:W-:Y:S01]  /*10190*/  @!P2 LEA R6, P1, R83, R0.reuse, 0x2 ;  /* 0x000000005306a211 */ /* 0x080fe200078210ff */
[----:B------:R0:W-:Y:S01]  /*101a0*/  @!P6 ST.E.64 desc[UR56][R2.64], R36 ;  /* 0x000000240200e985 */ /* 0x0001e2000c101b38 */
[----:B------:R-:W-:-:S02]  /*101b0*/  @!P4 LEA R8, P5, R81, R0, 0x2 ;  /* 0x000000005108c211 */ /* 0x000fc400078a10ff */
[-C--:B------:R-:W-:Y:S01]  /*101c0*/  @!P2 LEA.HI.X R7, R83, R14.reuse, R84, 0x2, P1 ;  /* 0x0000000e5307a211 */ /* 0x080fe200008f1454 */
[----:B------:R3:W-:Y:S01]  /*101d0*/  @!P0 ST.E.64 desc[UR56][R4.64], R38 ;  /* 0x0000002604008985 */ /* 0x0007e2000c101b38 */
[----:B------:R-:W-:Y:S02]  /*101e0*/  ISETP.GE.AND P0, PT, R76, UR4, PT ;  /* 0x000000044c007c0c */ /* 0x000fe4000bf06270 */
[----:B------:R-:W-:Y:S01]  /*101f0*/  @!P4 LEA.HI.X R9, R81, R14, R82, 0x2, P5 ;  /* 0x0000000e5109c211 */ /* 0x000fe200028f1452 */
[----:B------:R-:W-:Y:S01]  /*10200*/  @!P2 ST.E.64 desc[UR56][R6.64], R44 ;  /* 0x0000002c0600a985 */ /* 0x000fe2000c101b38 */
[----:B------:R-:W-:Y:S02]  /*10210*/  ISETP.GE.AND P1, PT, R157, UR4, PT ;  /* 0x000000049d007c0c */ /* 0x000fe4000bf26270 */
[----:B------:R-:W-:Y:S01]  /*10220*/  @!P3 LEA R10, P6, R79, R0, 0x2 ;  /* 0x000000004f0ab211 */ /* 0x000fe200078c10ff */
[----:B------:R4:W-:Y:S01]  /*10230*/  @!P4 ST.E.64 desc[UR56][R8.64], R46 ;  /* 0x0000002e0800c985 */ /* 0x0009e2000c101b38 */
[----:B------:R-:W-:-:S02]  /*10240*/  ISETP.GE.AND P2, PT, R156, UR4, PT ;  /* 0x000000049c007c0c */ /* 0x000fc4000bf46270 */
[----:B------:R-:W-:Y:S02]  /*10250*/  @!P3 LEA.HI.X R11, R79, R14, R80, 0x2, P6 ;  /* 0x0000000e4f0bb211 */ /* 0x000fe400030f1450 */
[----:B------:R-:W-:Y:S02]  /*10260*/  ISETP.GE.AND P5, PT, R155, UR4, PT ;  /* 0x000000049b007c0c */ /* 0x000fe4000bfa6270 */
[C---:B0-----:R-:W-:Y:S01]  /*10270*/  @!P0 LEA R2, P4, R76.reuse, R0, 0x2 ;  /* 0x000000004c028211 */ /* 0x041fe200078810ff */
[----:B------:R0:W-:Y:S01]  /*10280*/  @!P3 ST.E.64 desc[UR56][R10.64], R52 ;  /* 0x000000340a00b985 */ /* 0x0001e2000c101b38 */
[----:B------:R-:W-:Y:S02]  /*10290*/  ISETP.GE.AND P3, PT, R153, UR4, PT ;  /* 0x0000000499007c0c */ /* 0x000fe4000bf66270 */
[----:B------:R-:W-:Y:S02]  /*102a0*/  @!P0 LEA.HI.X R3, R76, R14, R78, 0x2, P4 ;  /* 0x0000000e4c038211 */ /* 0x000fe400020f144e */
[----:B------:R-:W-:-:S02]  /*102b0*/  ISETP.GE.AND P4, PT, R154, UR4, PT ;  /* 0x000000049a007c0c */ /* 0x000fc4000bf86270 */
[-C--:B---3--:R-:W-:Y:S01]  /*102c0*/  @!P1 LEA R4, P6, R157, R0.reuse, 0x2 ;  /* 0x000000009d049211 */ /* 0x088fe200078c10ff */
[----:B------:R3:W-:Y:S02]  /*102d0*/  @!P0 ST.E.64 desc[UR56][R2.64], R54 ;  /* 0x0000003602008985 */ /* 0x0007e4000c101b38 */
[----:B----4-:R-:W-:Y:S02]  /*102e0*/  @!P5 LEA R8, P0, R155, R0, 0x2 ;  /* 0x000000009b08d211 */ /* 0x010fe400078010ff */
[----:B------:R-:W-:Y:S02]  /*102f0*/  @!P1 LEA.HI.X R5, R157, R14, R27, 0x2, P6 ;  /* 0x0000000e9d059211 */ /* 0x000fe400030f141b */
[C---:B------:R-:W-:Y:S02]  /*10300*/  @!P2 LEA R6, P6, R156.reuse, R0, 0x2 ;  /* 0x000000009c06a211 */ /* 0x040fe400078c10ff */
[-C--:B------:R-:W-:Y:S01]  /*10310*/  @!P5 LEA.HI.X R9, R155, R14.reuse, R25, 0x2, P0 ;  /* 0x0000000e9b09d211 */ /* 0x080fe200000f1419 */
[----:B------:R3:W-:Y:S01]  /*10320*/  @!P1 ST.E.64 desc[UR56][R4.64], R60 ;  /* 0x0000003c04009985 */ /* 0x0007e2000c101b38 */
[----:B------:R-:W-:-:S02]  /*10330*/  @!P2 LEA.HI.X R7, R156, R14, R26, 0x2, P6 ;  /* 0x0000000e9c07a211 */ /* 0x000fc400030f141a */
[CC--:B0-----:R-:W-:Y:S02]  /*10340*/  @!P4 LEA R10, P1, R154.reuse, R0.reuse, 0x2 ;  /* 0x000000009a0ac211 */ /* 0x0c1fe400078210ff */
[C---:B-1----:R-:W-:Y:S01]  /*10350*/  @!P3 LEA R12, P6, R153.reuse, R0, 0x2 ;  /* 0x00000000990cb211 */ /* 0x042fe200078c10ff */
[----:B------:R3:W-:Y:S01]  /*10360*/  @!P2 ST.E.64 desc[UR56][R6.64], R62 ;  /* 0x0000003e0600a985 */ /* 0x0007e2000c101b38 */
        /* <DEDUP_REMOVED lines=11> */
.L_x_12070:
        /* <DEDUP_REMOVED lines=30> */
.L_x_12078:
        /* <DEDUP_REMOVED lines=58> */
.L_x_12080:
[----:B------:R-:W-:Y:S05]  /*109a0*/  BSYNC B1 ;  /* 0x0000000000017941 */ /* 0x000fea0003800000 */
.L_x_12079:
[----:B------:R-:W-:-:S06]  /*109b0*/  UISETP.GT.AND UP0, UPT, UR43, 0x1, UPT ;  /* 0x000000012b00788c */ /* 0x000fcc000bf04270 */
[----:B------:R-:W-:-:S13]  /*109c0*/  PLOP3.LUT P0, PT, PT, PT, UP0, 0x80, 0x0 ;  /* 0x000000000000781c */ /* 0x000fda0003f0f008 */
[----:B------:R-:W-:Y:S05]  /*109d0*/  @P0 BRA `(.L_x_12075) ;  /* 0x0000000400600947 */ /* 0x000fea0003800000 */
[----:B------:R-:W1:Y:S01]  /*109e0*/  LDC R11, c[0x0][0xbe8] ;  /* 0x0002fa00ff0b7b82 */ /* 0x000e620000000800 */
[--C-:B------:R-:W-:Y:S01]  /*109f0*/  SHF.R.S32.HI R2, RZ, 0x1f, R8.reuse ;  /* 0x0000001fff027819 */ /* 0x100fe20000011408 */
        /* <DEDUP_REMOVED lines=8> */
[----:B------:R-:W-:Y:S01]  /*10a80*/  BSSY B1, `(.L_x_12081) ;  /* 0x000003c000017945 */ /* 0x000fe20003800000 */
[----:B------:R-:W-:Y:S01]  /*10a90*/  SHF.R.S32.HI R6, RZ, 0x2, R6 ;  /* 0x00000002ff067819 */ /* 0x000fe20000011406 */
[----:B------:R-:W-:Y:S01]  /*10aa0*/  UIADD3 UR9, UR9, UR10, URZ ;  /* 0x0000000a09097290 */ /* 0x000fe2000fffe03f */
[----:B------:R-:W-:Y:S01]  /*10ab0*/  SHF.R.S32.HI R10, RZ, 0x1f, R23 ;  /* 0x0000001fff0a7819 */ /* 0x000fe20000011417 */
[----:B------:R-:W-:Y:S01]  /*10ac0*/  IMAD.IADD R2, R8, 0x1, -R2 ;  /* 0x0000000108027824 */ /* 0x000fe200078e0a02 */
[----:B------:R-:W-:Y:S01]  /*10ad0*/  ULDC.64 UR10, c[0x0][0xae8] ;  /* 0x0002ba00000a7ab9 */ /* 0x000fe20000000a00 */
[----:B------:R-:W-:Y:S01]  /*10ae0*/  SHF.R.S32.HI R14, RZ, 0x1f, R22 ;  /* 0x0000001fff0e7819 */ /* 0x000fe20000011416 */
[----:B------:R-:W-:Y:S01]  /*10af0*/  UIMAD.WIDE.U32 UR8, UR37, UR10, UR8 ;  /* 0x0000000a250872a5 */ /* 0x000fe2000f8e0008 */
[----:B------:R-:W-:-:S03]  /*10b00*/  IMAD R2, R2, 0x60, R6 ;  /* 0x0000006002027824 */ /* 0x000fc600078e0206 */
[----:B------:R-:W-:Y:S01]  /*10b10*/  UIMAD UR9, UR37, UR11, UR9 ;  /* 0x0000000b250972a4 */ /* 0x000fe2000f8e0209 */
[----:B0-----:R-:W-:Y:S01]  /*10b20*/  VIADD R4, R2, UR39 ;  /* 0x0000002702047c36 */ /* 0x001fe20008000000 */
[----:B-1----:R-:W-:Y:S01]  /*10b30*/  ISETP.NE.AND P0, PT, R11, 0x1, PT ;  /* 0x000000010b00780c */ /* 0x002fe20003f05270 */
[----:B------:R-:W-:Y:S02]  /*10b40*/  ULDC.64 UR10, c[0x0][0xaf0] ;  /* 0x0002bc00000a7ab9 */ /* 0x000fe40000000a00 */
[----:B------:R-:W-:Y:S01]  /*10b50*/  IMAD.MOV.U32 R5, RZ, RZ, R4 ;  /* 0x000000ffff057224 */ /* 0x000fe200078e0004 */
[----:B------:R-:W-:Y:S02]  /*10b60*/  UIMAD UR12, UR12, UR10, URZ ;  /* 0x0000000a0c0c72a4 */ /* 0x000fe4000f8e023f */
[----:B------:R-:W-:Y:S02]  /*10b70*/  UIMAD.WIDE.U32 UR8, UR7, UR10, UR8 ;  /* 0x0000000a070872a5 */ /* 0x000fe4000f8e0008 */
[----:B------:R-:W-:-:S03]  /*10b80*/  UIMAD UR4, UR7, UR11, UR12 ;  /* 0x0000000b070472a4 */ /* 0x000fc6000f8e020c */
[----:B------:R-:W-:Y:S01]  /*10b90*/  ULDC.64 UR10, c[0x0][0xae0] ;  /* 0x0002b800000a7ab9 */ /* 0x000fe20000000a00 */
[----:B------:R-:W-:Y:S01]  /*10ba0*/  UIADD3 UR4, UR9, UR4, URZ ;  /* 0x0000000409047290 */ /* 0x000fe2000fffe03f */
        /* <DEDUP_REMOVED lines=18> */
[----:B------:R-:W-:Y:S02]  /*10cd0*/  VIADD R0, R6, UR39 ;  /* 0x0000002706007c36 */ /* 0x000fe40008000000 */
        /* <DEDUP_REMOVED lines=19> */
[----:B------:R3:W-:Y:S04]  /*10e10*/  @!P2 ST.E.128 desc[UR56][R6.64], RZ ;  /* 0x000000ff0600a985 */ /* 0x0007e8000c101d38 */
[----:B------:R3:W-:Y:S04]  /*10e20*/  @!P3 ST.E.128 desc[UR56][R8.64], RZ ;  /* 0x000000ff0800b985 */ /* 0x0007e8000c101d38 */
[----:B------:R3:W-:Y:S02]  /*10e30*/  @!P4 ST.E.128 desc[UR56][R12.64], RZ ;  /* 0x000000ff0c00c985 */ /* 0x0007e4000c101d38 */
.L_x_12082:
[----:B------:R-:W-:Y:S05]  /*10e40*/  BSYNC B1 ;  /* 0x0000000000017941 */ /* 0x000fea0003800000 */
.L_x_12081:
        /* <DEDUP_REMOVED lines=9> */
[CC--:B-1-3--:R-:W-:Y:S02]  /*10ee0*/  @!P3 LEA R6, P0, R22.reuse, R2.reuse, 0x1 ;  /* 0x000000021606b211 */ /* 0x0cafe400078008ff */
[----:B------:R-:W-:Y:S02]  /*10ef0*/  @!P4 LEA R8, P1, R23, R2, 0x1 ;  /* 0x000000021708c211 */ /* 0x000fe400078208ff */
[----:B0---4-:R-:W-:Y:S01]  /*10f00*/  @!P2 IMAD.WIDE R4, R19, 0x2, R2 ;  /* 0x000000021304a825 */ /* 0x011fe200078e0202 */
[-C--:B------:R-:W-:Y:S02]  /*10f10*/  @!P3 LEA.HI.X R7, R22, R3.reuse, R14, 0x1, P0 ;  /* 0x000000031607b211 */ /* 0x080fe400000f0c0e */
[----:B------:R-:W-:Y:S02]  /*10f20*/  @!P4 LEA.HI.X R9, R23, R3, R10, 0x1, P1 ;  /* 0x000000031709c211 */ /* 0x000fe400008f0c0a */
[----:B------:R2:W-:Y:S04]  /*10f30*/  @!P2 ST.E.128 desc[UR56][R4.64], RZ ;  /* 0x000000ff0400a985 */ /* 0x0005e8000c101d38 */
[----:B------:R2:W-:Y:S04]  /*10f40*/  @!P3 ST.E.128 desc[UR56][R6.64], RZ ;  /* 0x000000ff0600b985 */ /* 0x0005e8000c101d38 */
[----:B------:R2:W-:Y:S02]  /*10f50*/  @!P4 ST.E.128 desc[UR56][R8.64], RZ ;  /* 0x000000ff0800c985 */ /* 0x0005e4000c101d38 */
.L_x_12075:
[----:B------:R-:W-:Y:S05]  /*10f60*/  BSYNC B0 ;  /* 0x0000000000007941 */ /* 0x000fea0003800000 */
.L_x_12069:
[----:B------:R-:W-:Y:S02]  /*10f70*/  ULDC UR4, c[0x0][0xc3c] ;  /* 0x00030f0000047ab9 */ /* 0x000fe40000000800 */
[----:B------:R-:W-:-:S06]  /*10f80*/  UISETP.GE.AND UP0, UPT, UR52, UR4, UPT ;  /* 0x000000043400728c */ /* 0x000fcc000bf06270 */
[----:B------:R-:W-:-:S13]  /*10f90*/  PLOP3.LUT P0, PT, PT, PT, UP0, 0x80, 0x0 ;  /* 0x000000000000781c */ /* 0x000fda0003f0f008 */
[----:B------:R-:W-:Y:S05]  /*10fa0*/  @!P0 BRA `(.L_x_12083) ;  /* 0xfffffefc00bc8947 */ /* 0x000fea000383ffff */
[----:B------:R-:W-:Y:S05]  /*10fb0*/  EXIT ;  /* 0x000000000000794d */ /* 0x000fea0003800000 */
.L_x_11978:
        /* <DEDUP_REMOVED lines=17> */
[----:B------:R-:W1:Y:S01]  /*110d0*/  S2R R4, SR_TID.X ;  /* 0x0000000000047919 */ /* 0x000e620000002100 */
[----:B------:R-:W-:Y:S01]  /*110e0*/  ULDC UR4, c[0x0][0xc3c] ;  /* 0x00030f0000047ab9 */ /* 0x000fe20000000800 */
[----:B------:R-:W-:Y:S02]  /*110f0*/  IMAD.MOV.U32 R7, RZ, RZ, RZ ;  /* 0x000000ffff077224 */ /* 0x000fe400078e00ff */
[----:B0-----:R-:W-:Y:S01]  /*11100*/  IMAD.MOV.U32 R8, RZ, RZ, RZ ;  /* 0x000000ffff087224 */ /* 0x001fe200078e00ff */
[----:B-1----:R-:W-:-:S04]  /*11110*/  LOP3.LUT R0, R4, 0x1f, RZ, 0xc0, !PT ;  /* 0x0000001f04007812 */ /* 0x002fc800078ec0ff */
        /* <DEDUP_REMOVED lines=29> */
[----:B0-----:R-:W-:-:S05]  /*112f0*/  SEL R4, R4, RZ, P5 ;  /* 0x000000ff04047207 */ /* 0x001fca0002800000 */
[----:B------:R-:W-:Y:S02]  /*11300*/  IMAD.IADD R11, R3, 0x1, R4 ;  /* 0x00000001030b7824 */ /* 0x000fe400078e0204 */
[----:B------:R-:W0:Y:S03]  /*11310*/  LDC R4, c[0x0][0xc38] ;  /* 0x00030e00ff047b82 */ /* 0x000e260000000800 */
        /* <DEDUP_REMOVED lines=8> */
.L_x_12087:
[----:B------:R-:W-:-:S04]  /*113a0*/  UIADD3 UR4, UR4, 0x1f, URZ ;  /* 0x0000001f04047890 */ /* 0x000fc8000fffe03f */
[----:B------:R-:W-:-:S06]  /*113b0*/  UISETP.GE.AND UP0, UPT, UR4, UR5, UPT ;  /* 0x000000050400728c */ /* 0x000fcc000bf06270 */
[----:B------:R-:W-:-:S13]  /*113c0*/  PLOP3.LUT P6, PT, PT, PT, UP0, 0x40, 0x0 ;  /* 0x000000000000781c */ /* 0x000fda0003fce808 */
[----:B------:R-:W-:Y:S05]  /*113d0*/  @!P6 BRA `(.L_x_12086) ;  /* 0x0000000800d8e947 */ /* 0x000fea0003800000 */
[----:B------:R-:W-:Y:S02]  /*113e0*/  VIADD R11, R0, UR4 ;  /* 0x00000004000b7c36 */ /* 0x000fe40008000000 */
[----:B------:R-:W-:Y:S02]  /*113f0*/  IMAD.MOV.U32 R7, RZ, RZ, RZ ;  /* 0x000000ffff077224 */ /* 0x000fe400078e00ff */
[----:B------:R-:W-:Y:S01]  /*11400*/  IMAD.MOV.U32 R8, RZ, RZ, RZ ;  /* 0x000000ffff087224 */ /* 0x000fe200078e00ff */
[----:B------:R-:W-:-:S13]  /*11410*/  ISETP.GE.OR P6, PT, R11, UR5, !P0 ;  /* 0x000000050b007c0c */ /* 0x000fda000c7c6670 */
[----:B------:R-:W0:Y:S08]  /*11420*/  @!P6 LDC.64 R4, c[0x0][0xc80] ;  /* 0x00032000ff04eb82 */ /* 0x000e300000000a00 */
[----:B------:R-:W1:Y:S01]  /*11430*/  @!P6 LDC.64 R2, c[0x0][0xc78] ;  /* 0x00031e00ff02eb82 */ /* 0x000e620000000a00 */
[----:B0-----:R-:W-:-:S05]  /*11440*/  @!P6 IMAD.WIDE R4, R11, 0x4, R4 ;  /* 0x000000040b04e825 */ /* 0x001fca00078e0204 */
[----:B------:R0:W2:Y:S01]  /*11450*/  @!P6 LDG.E R7, desc[UR56][R4.64] ;  /* 0x000000380407e981 */ /* 0x0000a2000c1e1900 */
[----:B-1----:R-:W-:-:S05]  /*11460*/  @!P6 IMAD.WIDE R2, R11, 0x4, R2 ;  /* 0x000000040b02e825 */ /* 0x002fca00078e0202 */
[----:B------:R-:W2:Y:S01]  /*11470*/  @!P6 LDG.E R8, desc[UR56][R2.64] ;  /* 0x000000380208e981 */ /* 0x000ea2000c1e1900 */
[----:B0-----:R-:W0:Y:S01]  /*11480*/  LDC R4, c[0x0][0xc38] ;  /* 0x00030e00ff047b82 */ /* 0x001e220000000800 */
        /* <DEDUP_REMOVED lines=21> */
.L_x_12085:
        /* <DEDUP_REMOVED lines=9> */
[----:B------:R-:W-:-:S04]  /*11670*/  IMAD.U32 R2, RZ, RZ, UR5 ;  /* 0x00000005ff027e24 */ /* 0x000fc8000f8e00ff */
[----:B------:R-:W0:Y:S04]  /*11680*/  SHFL.IDX PT, R5, R8, R5, 0x1f ;  /* 0x00001f0508057589 */ /* 0x000e2800000e0000 */
[----:B------:R1:W2:Y:S01]  /*11690*/  SHFL.IDX PT, R7, R7, R2, 0x1f ;  /* 0x00001f0207077589 */ /* 0x0002a200000e0000 */
[----:B0-----:R-:W-:Y:S01]  /*116a0*/  ISETP.NE.AND P1, PT, R5, 0x1, PT ;  /* 0x000000010500780c */ /* 0x001fe20003f25270 */
[----:B-1----:R-:W-:-:S12]  /*116b0*/  @!P0 BRA `(.L_x_12088) ;  /* 0x00000000000c8947 */ /* 0x002fd80003800000 */
[----:B------:R-:W-:-:S06]  /*116c0*/  UIADD3 UR4, UR5, -0x1, URZ ;  /* 0xffffffff05047890 */ /* 0x000fcc000fffe03f */
[----:B------:R-:W-:-:S05]  /*116d0*/  IMAD.U32 R2, RZ, RZ, UR4 ;  /* 0x00000004ff027e24 */ /* 0x000fca000f8e00ff */
[----:B------:R0:W1:Y:S02]  /*116e0*/  SHFL.IDX PT, R3, R11, R2, 0x1f ;  /* 0x00001f020b037589 */ /* 0x00006400000e0000 */
.L_x_12088:
[----:B01----:R-:W-:-:S04]  /*116f0*/  IMAD R2, R3, R4, R10 ;  /* 0x0000000403027224 */ /* 0x003fc800078e020a */
[----:B------:R-:W-:Y:S01]  /*11700*/  IMAD.IADD R8, R9, 0x1, -R2 ;  /* 0x0000000109087824 */ /* 0x000fe200078e0a02 */
[----:B------:R0:W-:Y:S01]  /*11710*/  STL [R1], R2 ;  /* 0x0000000201007387 */ /* 0x0001e20000100800 */
[----:B------:R-:W-:Y:S05]  /*11720*/  @!P1 BRA `(.L_x_12089) ;  /* 0x0000000000f09947 */ /* 0x000fea0003800000 */
[----:B--2---:R-:W-:Y:S02]  /*11730*/  IABS R9, R7 ;  /* 0x0000000700097213 */ /* 0x004fe40000000000 */
[----:B------:R-:W-:Y:S02]  /*11740*/  IABS R12, R5 ;  /* 0x00000005000c7213 */ /* 0x000fe40000000000 */
[----:B------:R-:W1:Y:S08]  /*11750*/  I2F.RP R10, R9 ;  /* 0x00000009000a7306 */ /* 0x000e700000209400 */
[----:B-1----:R-:W0:Y:S02]  /*11760*/  MUFU.RCP R10, R10 ;  /* 0x0000000a000a7308 */ /* 0x002e240000001000 */
[----:B0-----:R-:W-:Y:S01]  /*11770*/  VIADD R2, R10, 0xffffffe ;  /* 0x0ffffffe0a027836 */ /* 0x001fe20000000000 */
[----:B------:R-:W-:-:S05]  /*11780*/  IABS R10, R8 ;  /* 0x00000008000a7213 */ /* 0x000fca0000000000 */
[----:B------:R0:W1:Y:S02]  /*11790*/  F2I.FTZ.U32.TRUNC.NTZ R3, R2 ;  /* 0x0000000200037305 */ /* 0x000064000021f000 */
[----:B0-----:R-:W-:Y:S02]  /*117a0*/  IMAD.MOV.U32 R2, RZ, RZ, RZ ;  /* 0x000000ffff027224 */ /* 0x001fe400078e00ff */
[----:B-1----:R-:W-:-:S04]  /*117b0*/  IMAD.MOV R4, RZ, RZ, -R3 ;  /* 0x000000ffff047224 */ /* 0x002fc800078e0a03 */
[----:B------:R-:W-:Y:S02]  /*117c0*/  IMAD R11, R4, R9, RZ ;  /* 0x00000009040b7224 */ /* 0x000fe400078e02ff */
[----:B------:R-:W-:Y:S01]  /*117d0*/  IMAD.MOV.U32 R4, RZ, RZ, R12 ;  /* 0x000000ffff047224 */ /* 0x000fe200078e000c */
[----:B------:R-:W-:Y:S01]  /*117e0*/  IABS R12, R7 ;  /* 0x00000007000c7213 */ /* 0x000fe20000000000 */
[----:B------:R-:W-:Y:S02]  /*117f0*/  IMAD.HI.U32 R3, R3, R11, R2 ;  /* 0x0000000b03037227 */ /* 0x000fe400078e0002 */
[----:B------:R-:W0:Y:S02]  /*11800*/  I2F.RP R11, R4 ;  /* 0x00000004000b7306 */ /* 0x000e240000209400 */
[----:B------:R-:W-:Y:S02]  /*11810*/  IMAD.MOV R13, RZ, RZ, -R12 ;  /* 0x000000ffff0d7224 */ /* 0x000fe400078e0a0c */
[----:B------:R-:W-:-:S04]  /*11820*/  IMAD.HI.U32 R2, R3, R10, RZ ;  /* 0x0000000a03027227 */ /* 0x000fc800078e00ff */
[----:B------:R-:W-:-:S05]  /*11830*/  IMAD R10, R2, R13, R10 ;  /* 0x0000000d020a7224 */ /* 0x000fca00078e020a */
[----:B------:R-:W-:Y:S01]  /*11840*/  ISETP.GT.U32.AND P1, PT, R9, R10, PT ;  /* 0x0000000a0900720c */ /* 0x000fe20003f24070 */
[----:B0-----:R-:W0:-:S12]  /*11850*/  MUFU.RCP R11, R11 ;  /* 0x0000000b000b7308 */ /* 0x001e180000001000 */
[----:B------:R-:W-:Y:S02]  /*11860*/  @!P1 IMAD.IADD R10, R10, 0x1, -R9 ;  /* 0x000000010a0a9824 */ /* 0x000fe400078e0a09 */
[----:B------:R-:W-:Y:S01]  /*11870*/  @!P1 VIADD R2, R2, 0x1 ;  /* 0x0000000102029836 */ /* 0x000fe20000000000 */
[----:B------:R-:W-:Y:S02]  /*11880*/  ISETP.NE.AND P1, PT, R7, RZ, PT ;  /* 0x000000ff0700720c */ /* 0x000fe40003f25270 */
[----:B------:R-:W-:Y:S01]  /*11890*/  ISETP.GE.U32.AND P0, PT, R10, R9, PT ;  /* 0x000000090a00720c */ /* 0x000fe20003f06070 */
[----:B0-----:R-:W-:Y:S01]  /*118a0*/  VIADD R3, R11, 0xffffffe ;  /* 0x0ffffffe0b037836 */ /* 0x001fe20000000000 */
[----:B------:R-:W-:-:S04]  /*118b0*/  LOP3.LUT R9, R8, R7, RZ, 0x3c, !PT ;  /* 0x0000000708097212 */ /* 0x000fc800078e3cff */
[----:B------:R-:W-:Y:S01]  /*118c0*/  ISETP.GE.AND P2, PT, R9, RZ, PT ;  /* 0x000000ff0900720c */ /* 0x000fe20003f46270 */
[----:B------:R-:W0:Y:S06]  /*118d0*/  F2I.FTZ.U32.TRUNC.NTZ R3, R3 ;  /* 0x0000000300037305 */ /* 0x000e2c000021f000 */
[----:B------:R-:W-:-:S04]  /*118e0*/  @P0 VIADD R2, R2, 0x1 ;  /* 0x0000000102020836 */ /* 0x000fc80000000000 */
[----:B------:R-:W-:Y:S01]  /*118f0*/  IMAD.MOV.U32 R10, RZ, RZ, R2 ;  /* 0x000000ffff0a7224 */ /* 0x000fe200078e0002 */
[----:B------:R-:W-:-:S03]  /*11900*/  IABS R2, R5 ;  /* 0x0000000500027213 */ /* 0x000fc60000000000 */
[----:B------:R-:W-:Y:S01]  /*11910*/  @!P2 IMAD.MOV R10, RZ, RZ, -R10 ;  /* 0x000000ffff0aa224 */ /* 0x000fe200078e0a0a */
[----:B------:R-:W-:Y:S01]  /*11920*/  @!P1 LOP3.LUT R10, RZ, R7, RZ, 0x33, !PT ;  /* 0x00000007ff0a9212 */ /* 0x000fe200078e33ff */
[----:B0-----:R-:W-:Y:S02]  /*11930*/  IMAD.MOV R9, RZ, RZ, -R3 ;  /* 0x000000ffff097224 */ /* 0x001fe400078e0a03 */
[----:B------:R-:W-:Y:S01]  /*11940*/  IMAD.MOV R12, RZ, RZ, -R2 ;  /* 0x000000ffff0c7224 */ /* 0x000fe200078e0a02 */
[----:B------:R-:W-:Y:S01]  /*11950*/  IABS R11, R10 ;  /* 0x0000000a000b7213 */ /* 0x000fe20000000000 */
[----:B------:R-:W-:Y:S02]  /*11960*/  IMAD R9, R9, R4, RZ ;  /* 0x0000000409097224 */ /* 0x000fe400078e02ff */
        /* <DEDUP_REMOVED lines=24> */
.L_x_12089:
        /* <DEDUP_REMOVED lines=17> */
[----:B------:R-:W-:Y:S02]  /*11c00*/  IMAD.MOV.U32 R13, RZ, RZ, R14 ;  /* 0x000000ffff0d7224 */ /* 0x000fe400078e000e */
        /* <DEDUP_REMOVED lines=18> */
[----:B------:R-:W-:Y:S02]  /*11d30*/  VIADDMNMX R4, R3, R4, R10, PT ;  /* 0x0000000403047246 */ /* 0x000fe4000380010a */
[----:B------:R-:W-:-:S02]  /*11d40*/  IABS R13, R8 ;  /* 0x00000008000d7213 */ /* 0x000fc40000000000 */
[----:B------:R-:W-:Y:S02]  /*11d50*/  IABS R10, R4 ;  /* 0x00000004000a7213 */ /* 0x000fe40000000000 */
[----:B------:R-:W-:Y:S02]  /*11d60*/  IADD3 R9, R9, 0x1000000, R8 ;  /* 0x0100000009097810 */ /* 0x000fe40007ffe008 */
        /* <DEDUP_REMOVED lines=23> */
[----:B------:R-:W-:-:S05]  /*11ee0*/  IMAD R3, R2, R3, R9 ;  /* 0x0000000302037224 */ /* 0x000fca00078e0209 */
[----:B------:R1:W-:Y:S02]  /*11ef0*/  STL [R1+0x8], R3 ;  /* 0x0000080301007387 */ /* 0x0003e40000100800 */
.L_x_12090:
[----:B------:R-:W-:-:S05]  /*11f00*/  LOP3.LUT R2, RZ, R2, RZ, 0x33, !PT ;  /* 0x00000002ff027212 */ /* 0x000fca00078e33ff */
[----:B------:R-:W-:-:S05]  /*11f10*/  IMAD.IADD R2, R7, 0x1, R2 ;  /* 0x0000000107027824 */ /* 0x000fca00078e0202 */
[----:B------:R2:W-:Y:S01]  /*11f20*/  STL [R1+0x4], R2 ;  /* 0x0000040201007387 */ /* 0x0005e20000100800 */
[----:B------:R-:W-:Y:S05]  /*11f30*/  BRA `(.L_x_12091) ;  /* 0x0000000000107947 */ /* 0x000fea0003800000 */
.L_x_12086:
[----:B------:R0:W-:Y:S01]  /*11f40*/  STL [R1], R9 ;  /* 0x0000000901007387 */ /* 0x0001e20000100800 */
[----:B------:R-:W-:-:S03]  /*11f50*/  ULDC UR41, c[0x0][0xc3c] ;  /* 0x00030f0000297ab9 */ /* 0x000fc60000000800 */
[----:B------:R0:W-:Y:S04]  /*11f60*/  STL [R1+0x4], RZ ;  /* 0x000004ff01007387 */ /* 0x0001e80000100800 */
[----:B------:R0:W-:Y:S02]  /*11f70*/  STL [R1+0x8], RZ ;  /* 0x000008ff01007387 */ /* 0x0001e40000100800 */
.L_x_12091:
[----:B------:R-:W3:Y:S04]  /*11f80*/  LDL R8, [R1] ;  /* 0x0000000001087983 */ /* 0x000ee80000100800 */
[----:B0-----:R-:W3:Y:S04]  /*11f90*/  LDL R9, [R1+0x4] ;  /* 0x0000040001097983 */ /* 0x001ee80000100800 */
[----:B------:R-:W3:Y:S01]  /*11fa0*/  LDL R10, [R1+0x8] ;  /* 0x00000800010a7983 */ /* 0x000ee20000100800 */
[----:B------:R-:W-:Y:S01]  /*11fb0*/  ISETP.NE.AND P0, PT, R0, RZ, PT ;  /* 0x000000ff0000720c */ /* 0x000fe20003f05270 */
[----:B--2---:R-:W-:-:S12]  /*11fc0*/  IMAD.U32 R2, RZ, RZ, UR41 ;  /* 0x00000029ff027e24 */ /* 0x004fd8000f8e00ff */
[----:B-1----:R-:W0:Y:S01]  /*11fd0*/  @!P0 S2R R3, SR_CgaCtaId ;  /* 0x0000000000038919 */ /* 0x002e220000008800 */
[----:B------:R-:W-:Y:S01]  /*11fe0*/  @!P0 MOV R0, 0x400 ;  /* 0x0000040000008802 */ /* 0x000fe20000000f00 */
[----:B------:R-:W-:-:S03]  /*11ff0*/  @!P0 IMAD.MOV.U32 R11, RZ, RZ, R2 ;  /* 0x000000ffff0b8224 */ /* 0x000fc600078e0002 */
[----:B0-----:R-:W-:-:S05]  /*12000*/  @!P0 LEA R0, R3, R0, 0x18 ;  /* 0x0000000003008211 */ /* 0x001fca00078ec0ff */
[----:B---3--:R1:W-:Y:S01]  /*12010*/  @!P0 STS.128 [R0+0x19cd0], R8 ;  /* 0x019cd00800008388 */ /* 0x0083e20000000c00 */
[----:B------:R-:W-:Y:S06]  /*12020*/  BAR.ARV 0x5, 0x200 ;  /* 0x0148000000007b1d */ /* 0x000fec0000002000 */
.L_x_12084:
[----:B------:R-:W-:Y:S01]  /*12030*/  ULDC UR4, c[0x0][0xc3c] ;  /* 0x00030f0000047ab9 */ /* 0x000fe20000000800 */
[----:B------:R2:W-:Y:S01]  /*12040*/  STL [R1+0x1c], RZ ;  /* 0x00001cff01007387 */ /* 0x0005e20000100800 */
[----:B------:R-:W-:Y:S01]  /*12050*/  UISETP.GE.AND UP0, UPT, UR41, UR4, UPT ;  /* 0x000000042900728c */ /* 0x000fe2000bf06270 */
[----:B------:R-:W-:Y:S02]  /*12060*/  IMAD.MOV.U32 R25, RZ, RZ, 0x1 ;  /* 0x00000001ff197424 */ /* 0x000fe400078e00ff */
[----:B------:R-:W-:-:S03]  /*12070*/  IMAD.MOV.U32 R22, RZ, RZ, RZ ;  /* 0x000000ffff167224 */ /* 0x000fc600078e00ff */
[----:B------:R-:W-:-:S13]  /*12080*/  PLOP3.LUT P0, PT, PT, PT, UP0, 0x80, 0x0 ;  /* 0x000000000000781c */ /* 0x000fda0003f0f008 */
[----:B--2---:R-:W-:Y:S05]  /*12090*/  @P0 BRA `(.L_x_12092) ;  /* 0x00000058000c0947 */ /* 0x004fea0003800000 */
[----:B01----:R-:W0:Y:S01]  /*120a0*/  S2R R8, SR_TID.X ;  /* 0x0000000000087919 */ /* 0x003e220000002100 */
[----:B------:R-:W1:Y:S01]  /*120b0*/  S2UR UR4, SR_CgaCtaId ;  /* 0x00000000000479c3 */ /* 0x000e620000008800 */
[----:B------:R-:W-:Y:S01]  /*120c0*/  IMAD.SHL.U32 R6, R6, 0x800, RZ ;  /* 0x0000080006067824 */ /* 0x000fe200078e00ff */
[----:B------:R-:W-:Y:S01]  /*120d0*/  MOV R17, 0x400 ;  /* 0x0000040000117802 */ /* 0x000fe20000000f00 */
[----:B------:R-:W-:Y:S01]  /*120e0*/  IMAD.MOV.U32 R25, RZ, RZ, 0x1 ;  /* 0x00000001ff197424 */ /* 0x000fe200078e00ff */
[----:B------:R-:W-:Y:S01]  /*120f0*/  ULOP3.LUT UR47, UR36, 0x2, URZ, 0xfc, !UPT ;  /* 0x00000002242f7892 */ /* 0x000fe2000f8efc3f */
[----:B------:R-:W-:Y:S01]  /*12100*/  IMAD.MOV.U32 R22, RZ, RZ, RZ ;  /* 0x000000ffff167224 */ /* 0x000fe200078e00ff */
[----:B------:R-:W-:Y:S01]  /*12110*/  ULOP3.LUT UR46, UR36, 0x1, URZ, 0xfc, !UPT ;  /* 0x00000001242e7892 */ /* 0x000fe2000f8efc3f */
[----:B------:R-:W-:Y:S01]  /*12120*/  ULDC UR44, c[0x0][0xc] ;  /* 0x00000300002c7ab9 */ /* 0x000fe20000000800 */
[C---:B0-----:R-:W-:Y:S01]  /*12130*/  IMAD.SHL.U32 R0, R8.reuse, 0x20, RZ ;  /* 0x0000002008007824 */ /* 0x041fe200078e00ff */
[----:B------:R-:W-:Y:S01]  /*12140*/  SHF.R.U32.HI R3, RZ, 0x1, R8 ;  /* 0x00000001ff037819 */ /* 0x000fe20000011608 */
        /* <DEDUP_REMOVED lines=8> */
[----:B------:R-:W-:Y:S02]  /*121d0*/  LOP3.LUT R6, R5, 0x800, R6, 0xf8, !PT ;  /* 0x0000080005067812 */ /* 0x000fe400078ef806 */
[----:B------:R-:W-:Y:S02]  /*121e0*/  LOP3.LUT R5, R3, 0x10, R8, 0xf8, !PT ;  /* 0x0000001003057812 */ /* 0x000fe400078ef808 */
[----:B------:R-:W-:Y:S02]  /*121f0*/  LOP3.LUT R0, R0, 0x360, RZ, 0xc0, !PT ;  /* 0x0000036000007812 */ /* 0x000fe400078ec0ff */
[----:B------:R-:W-:Y:S01]  /*12200*/  LOP3.LUT R4, R5, 0x380, R4, 0xf8, !PT ;  /* 0x0000038005047812 */ /* 0x000fe200078ef804 */
[----:B------:R-:W-:Y:S01]  /*12210*/  IMAD.SHL.U32 R5, R8, 0x2, RZ ;  /* 0x0000000208057824 */ /* 0x000fe200078e00ff */
[----:B------:R-:W-:-:S02]  /*12220*/  LOP3.LUT R3, R2, 0x10, R7, 0x78, !PT ;  /* 0x0000001002037812 */ /* 0x000fc400078e7807 */
[----:B------:R-:W-:Y:S02]  /*12230*/  LOP3.LUT R2, R29, 0x90, RZ, 0xc0, !PT ;  /* 0x000000901d027812 */ /* 0x000fe400078ec0ff */
[--C-:B------:R-:W-:Y:S02]  /*12240*/  LOP3.LUT R0, R0, 0x400, R29.reuse, 0xf8, !PT ;  /* 0x0000040000007812 */ /* 0x100fe400078ef81d */
[----:B------:R-:W-:Y:S02]  /*12250*/  LOP3.LUT R27, R4, 0x70, R29, 0x78, !PT ;  /* 0x00000070041b7812 */ /* 0x000fe400078e781d */
[----:B------:R-:W-:Y:S01]  /*12260*/  LOP3.LUT R2, R2, 0x10, R5, 0x78, !PT ;  /* 0x0000001002027812 */ /* 0x000fe200078e7805 */
[----:B-1----:R-:W-:Y:S01]  /*12270*/  IMAD.U32 R5, RZ, RZ, UR4 ;  /* 0x00000004ff057e24 */ /* 0x002fe2000f8e00ff */
[----:B------:R-:W-:Y:S01]  /*12280*/  LOP3.LUT R24, R0, R3, RZ, 0xfc, !PT ;  /* 0x0000000300187212 */ /* 0x000fe200078efcff */
[C---:B------:R-:W-:Y:S01]  /*12290*/  IMAD.SHL.U32 R0, R8.reuse, 0x40, RZ ;  /* 0x0000004008007824 */ /* 0x040fe200078e00ff */
[----:B------:R-:W-:-:S02]  /*122a0*/  LOP3.LUT R8, R8, 0x7f, RZ, 0xc0, !PT ;  /* 0x0000007f08087812 */ /* 0x000fc400078ec0ff */
[----:B------:R-:W-:Y:S02]  /*122b0*/  LOP3.LUT R27, R6, R27, RZ, 0xfc, !PT ;  /* 0x0000001b061b7212 */ /* 0x000fe400078efcff */
[----:B------:R-:W-:Y:S02]  /*122c0*/  LOP3.LUT R2, R2, 0x760, R29, 0xf8, !PT ;  /* 0x0000076002027812 */ /* 0x000fe400078ef81d */
[----:B------:R-:W-:Y:S01]  /*122d0*/  LOP3.LUT R0, R0, 0x40, RZ, 0xc0, !PT ;  /* 0x0000004000007812 */ /* 0x000fe200078ec0ff */
[C---:B------:R-:W-:Y:S01]  /*122e0*/  VIADD R4, R27.reuse, 0x40 ;  /* 0x000000401b047836 */ /* 0x040fe20000000000 */
[----:B------:R-:W-:Y:S01]  /*122f0*/  SHF.R.U32.HI R3, RZ, 0x1, R8 ;  /* 0x00000001ff037819 */ /* 0x000fe20000011608 */
[----:B------:R-:W-:Y:S01]  /*12300*/  @P0 VIADD R4, R27, 0xffffffc0 ;  /* 0xffffffc01b040836 */ /* 0x000fe20000000000 */
[----:B------:R-:W-:Y:S01]  /*12310*/  LEA R17, R5, R17, 0x18 ;  /* 0x0000001105117211 */ /* 0x000fe200078ec0ff */
[----:B------:R0:W-:Y:S01]  /*12320*/  STL [R1+0x14], R2 ;  /* 0x0000140201007387 */ /* 0x0001e20000100800 */
[----:B------:R-:W-:-:S02]  /*12330*/  LOP3.LUT R3, R3, R0, RZ, 0xfc, !PT ;  /* 0x0000000003037212 */ /* 0x000fc400078efcff */
[----:B------:R-:W-:Y:S01]  /*12340*/  LOP3.LUT R29, R29, 0x10, RZ, 0xc0, !PT ;  /* 0x000000101d1d7812 */ /* 0x000fe200078ec0ff */
[----:B------:R-:W-:Y:S01]  /*12350*/  IMAD.IADD R3, R17, 0x1, R2 ;  /* 0x0000000111037824 */ /* 0x000fe200078e0202 */
[----:B------:R-:W-:Y:S02]  /*12360*/  STL [R1+0xc], R5 ;  /* 0x00000c0501007387 */ /* 0x000fe40000100800 */
[C---:B------:R-:W-:Y:S02]  /*12370*/  LOP3.LUT R0, R29.reuse, 0x40, RZ, 0xfc, !PT ;  /* 0x000000401d007812 */ /* 0x040fe400078efcff */
[----:B------:R-:W-:Y:S01]  /*12380*/  STL [R1+0x1c], RZ ;  /* 0x00001cff01007387 */ /* 0x000fe20000100800 */
[C---:B0-----:R-:W-:Y:S02]  /*12390*/  LOP3.LUT R2, R24.reuse, 0x1800, RZ, 0xfc, !PT ;  /* 0x0000180018027812 */ /* 0x041fe400078efcff */
[----:B------:R-:W-:Y:S01]  /*123a0*/  LOP3.LUT R0, R24, 0x2800, RZ, 0xfc, !PT ;  /* 0x0000280018007812 */ /* 0x000fe200078efcff */
[----:B------:R0:W-:Y:S04]  /*123b0*/  STL [R1+0x10], R4 ;  /* 0x0000100401007387 */ /* 0x0001e80000100800 */
[----:B------:R1:W-:Y:S01]  /*123c0*/  STL [R1+0x18], R3 ;  /* 0x0000180301007387 */ /* 0x0003e20000100800 */
[----:B0-----:R-:W-:-:S07]  /*123d0*/  LOP3.LUT R4, R29, 0x20, RZ, 0xfc, !PT ;  /* 0x000000201d047812 */ /* 0x001fce00078efcff */
.L_x_12174:
[----:B------:R-:W-:Y:S01]  /*123e0*/  ULDC.64 UR4, c[0x0][0xa28] ;  /* 0x00028a0000047ab9 */ /* 0x000fe20000000a00 */
[----:B------:R-:W-:Y:S01]  /*123f0*/  ULDC.64 UR6, c[0x0][0xa00] ;  /* 0x0002800000067ab9 */ /* 0x000fe20000000a00 */
[----:B------:R-:W-:Y:S01]  /*12400*/  UISETP.NE.U32.AND UP0, UPT, UR4, URZ, UPT ;  /* 0x0000003f0400728c */ /* 0x000fe2000bf05070 */
[----:B------:R-:W-:Y:S01]  /*12410*/  UMOV UR37, URZ ;  /* 0x0000003f00257c82 */ /* 0x000fe20008000000 */
[----:B------:R-:W-:Y:S02]  /*12420*/  UMOV UR40, URZ ;  /* 0x0000003f00287c82 */ /* 0x000fe40008000000 */
[----:B------:R-:W-:Y:S01]  /*12430*/  UISETP.NE.AND.EX UP0, UPT, UR5, URZ, UPT, UP0 ;  /* 0x0000003f0500728c */ /* 0x000fe2000bf05300 */
[----:B------:R-:W-:Y:S01]  /*12440*/  ULDC.64 UR8, c[0x0][0xa20] ;  /* 0x0002880000087ab9 */ /* 0x000fe20000000a00 */
[----:B------:R-:W-:-:S04]  /*12450*/  ULDC UR38, c[0x0][0x2f0] ;  /* 0x0000bc0000267ab9 */ /* 0x000fc80000000800 */
[----:B------:R-:W-:-:S05]  /*12460*/  PLOP3.LUT P0, PT, PT, PT, UP0, 0x80, 0x0 ;  /* 0x000000000000781c */ /* 0x000fca0003f0f008 */
[----:B------:R-:W-:Y:S02]  /*12470*/  @UP0 ULDC.64 UR4, c[0x0][0xa28] ;  /* 0x00028a0000040ab9 */ /* 0x000fe40000000a00 */
[----:B------:R-:W-:-:S06]  /*12480*/  @UP0 UIMAD.WIDE UR4, UR41, 0x4, UR4 ;  /* 0x00000004290408a5 */ /* 0x000fcc000f8e0204 */
[----:B-1----:R-:W-:Y:S02]  /*12490*/  IMAD.U32 R2, RZ, RZ, UR4 ;  /* 0x00000004ff027e24 */ /* 0x002fe4000f8e00ff */
[----:B-1----:R-:W-:Y:S01]  /*124a0*/  IMAD.U32 R3, RZ, RZ, UR5 ;  /* 0x00000005ff037e24 */ /* 0x002fe2000f8e00ff */
[----:B------:R-:W-:-:S04]  /*124b0*/  ULDC.64 UR4, c[0x0][0xa00] ;  /* 0x0002800000047ab9 */ /* 0x000fc80000000a00 */
[----:B0-----:R0:W2:Y:S01]  /*124c0*/  @P0 LDG.E R2, desc[UR56][R2.64] ;  /* 0x0000003802020981 */ /* 0x0010a2000c1e1900 */
[----:B------:R-:W-:Y:S02]  /*124d0*/  UISETP.NE.U32.AND UP0, UPT, UR4, URZ, UPT ;  /* 0x0000003f0400728c */ /* 0x000fe4000bf05070 */
[----:B------:R-:W-:Y:S02]  /*124e0*/  UIMAD.WIDE UR6, UR41, 0x4, UR6 ;  /* 0x00000004290678a5 */ /* 0x000fe4000f8e0206 */
[----:B------:R-:W-:-:S03]  /*124f0*/  UISETP.NE.AND.EX UP1, UPT, UR5, URZ, UPT, UP0 ;  /* 0x0000003f0500728c */ /* 0x000fc6000bf25300 */
[----:B------:R-:W-:Y:S01]  /*12500*/  ULDC.64 UR4, c[0x0][0xa18] ;  /* 0x0002860000047ab9 */ /* 0x000fe20000000a00 */
[----:B------:R-:W-:Y:S01]  /*12510*/  UP2UR UR48, UPR, URZ, 0x2 ;  /* 0x000000023f307883 */ /* 0x000fe20008000000 */
[----:B0-----:R-:W-:Y:S01]  /*12520*/  IMAD.U32 R3, RZ, RZ, UR7 ;  /* 0x00000007ff037e24 */ /* 0x001fe2000f8e00ff */
[----:B------:R-:W-:Y:S01]  /*12530*/  UISETP.NE.U32.AND UP0, UPT, UR4, URZ, UPT ;  /* 0x0000003f0400728c */ /* 0x000fe2000bf05070 */
[----:B------:R-:W-:-:S03]  /*12540*/  PLOP3.LUT P1, PT, PT, PT, UP1, 0x80, 0x0 ;  /* 0x000000000000781c */ /* 0x000fc60003f2f018 */
[----:B------:R-:W-:-:S11]  /*12550*/  UISETP.NE.AND.EX UP0, UPT, UR5, URZ, UPT, UP0 ;  /* 0x0000003f0500728c */ /* 0x000fd6000bf05300 */
[----:B------:R-:W-:Y:S02]  /*12560*/  @UP0 ULDC.64 UR4, c[0x0][0xa18] ;  /* 0x0002860000040ab9 */ /* 0x000fe40000000a00 */
[----:B------:R-:W-:Y:S01]  /*12570*/  @UP0 UIMAD.WIDE UR4, UR41, 0x4, UR4 ;  /* 0x00000004290408a5 */ /* 0x000fe2000f8e0204 */
[----:B--2---:R-:W-:Y:S01]  /*12580*/  @P0 R2UR UR37, R2 ;  /* 0x00000000022502ca */ /* 0x004fe200000e0000 */
[----:B------:R-:W-:-:S05]  /*12590*/  IMAD.U32 R2, RZ, RZ, UR6 ;  /* 0x00000006ff027e24 */ /* 0x000fca000f8e00ff */
[----:B------:R0:W2:Y:S01]  /*125a0*/  @P1 LDG.E R0, desc[UR56][R2.64] ;  /* 0x0000003802001981 */ /* 0x0000a2000c1e1900 */
[----:B------:R-:W-:Y:S02]  /*125b0*/  PLOP3.LUT P1, PT, PT, PT, UP0, 0x80, 0x0 ;  /* 0x000000000000781c */ /* 0x000fe40003f2f008 */
[----:B------:R-:W-:Y:S01]  /*125c0*/  PLOP3.LUT P0, PT, PT, PT, UP1, 0x80, 0x0 ;  /* 0x000000000000781c */ /* 0x000fe20003f0f018 */
[----:B0-----:R-:W-:Y:S02]  /*125d0*/  IMAD.U32 R2, RZ, RZ, UR4 ;  /* 0x00000004ff027e24 */ /* 0x001fe4000f8e00ff */
[----:B------:R-:W-:Y:S01]  /*125e0*/  IMAD.U32 R3, RZ, RZ, UR5 ;  /* 0x00000005ff037e24 */ /* 0x000fe2000f8e00ff */
[----:B------:R-:W-:-:S07]  /*125f0*/  ULDC.64 UR4, c[0x0][0x418] ;  /* 0x0001060000047ab9 */ /* 0x000fce0000000a00 */
[----:B------:R-:W3:Y:S01]  /*12600*/  @P1 LDG.E R2, desc[UR56][R2.64] ;  /* 0x0000003802021981 */ /* 0x000ee2000c1e1900 */
        /* <DEDUP_REMOVED lines=8> */
[----:B---3--:R-:W-:Y:S01]  /*12690*/  @P1 R2UR UR42, R2 ;  /* 0x00000000022a12ca */ /* 0x008fe200000e0000 */
[----:B------:R-:W-:-:S14]  /*126a0*/  @P1 BRA `(.L_x_12093) ;  /* 0x0000000000301947 */ /* 0x000fdc0003800000 */
[----:B------:R-:W-:Y:S01]  /*126b0*/  UISETP.NE.AND UP0, UPT, UR48, URZ, UPT ;  /* 0x0000003f3000728c */ /* 0x000fe2000bf05270 */
[----:B------:R-:W-:-:S05]  /*126c0*/  ULDC UR42, c[0x0][0x288] ;  /* 0x0000a200002a7ab9 */ /* 0x000fca0000000800 */
[----:B------:R-:W-:-:S13]  /*126d0*/  PLOP3.LUT P1, PT, PT, PT, UP0, 0x40, 0x0 ;  /* 0x000000000000781c */ /* 0x000fda0003f2e808 */
[----:B------:R-:W-:Y:S05]  /*126e0*/  @P1 BRA `(.L_x_12093) ;  /* 0x0000000000201947 */ /* 0x000fea0003800000 */
[----:B------:R-:W-:Y:S02]  /*126f0*/  IMAD.U32 R2, RZ, RZ, UR6 ;  /* 0x00000006ff027e24 */ /* 0x000fe4000f8e00ff */
[----:B------:R-:W-:-:S05]  /*12700*/  IMAD.U32 R3, RZ, RZ, UR7 ;  /* 0x00000007ff037e24 */ /* 0x000fca000f8e00ff */
[----:B------:R-:W2:Y:S02]  /*12710*/  LDG.E R2, desc[UR56][R2.64] ;  /* 0x0000003802027981 */ /* 0x000ea4000c1e1900 */
[----:B--2---:R-:W-:Y:S01]  /*12720*/  R2UR UR4, R2 ;  /* 0x00000000020472ca */ /* 0x004fe200000e0000 */
[----:B------:R-:W-:-:S05]  /*12730*/  IMAD.U32 R2, RZ, RZ, UR6 ;  /* 0x00000006ff027e24 */ /* 0x000fca000f8e00ff */
[----:B------:R-:W2:Y:S02]  /*12740*/  LDG.E R0, desc[UR56][R2.64+0x4] ;  /* 0x0000043802007981 */ /* 0x000ea4000c1e1900 */
[----:B--2---:R-:W-:-:S13]  /*12750*/  R2UR UR42, R0 ;  /* 0x00000000002a72ca */ /* 0x004fda00000e0000 */
[----:B------:R-:W-:-:S12]  /*12760*/  UIADD3 UR42, -UR4, UR42, URZ ;  /* 0x0000002a042a7290 */ /* 0x000fd8000fffe13f */
.L_x_12093:
        /* <DEDUP_REMOVED lines=8> */
.L_x_12094:
        /* <DEDUP_REMOVED lines=14> */
.L_x_12095:
        /* <DEDUP_REMOVED lines=9> */
[----:B--2---:R-:W-:-:S04]  /*12960*/  IMAD R18, R0, 0xc0, RZ ;  /* 0x000000c000127824 */ /* 0x004fc800078e02ff */
        /* <DEDUP_REMOVED lines=22> */
.L_x_12097:
[----:B------:R-:W-:-:S11]  /*12ad0*/  UISETP.NE.AND UP0, UPT, UR5, 0x1, UPT ;  /* 0x000000010500788c */ /* 0x000fd6000bf05270 */
[----:B------:R-:W-:Y:S02]  /*12ae0*/  @UP0 ULDC.64 UR8, c[0x0][0x9e8] ;  /* 0x00027a0000080ab9 */ /* 0x000fe40000000a00 */
[----:B------:R-:W-:-:S04]  /*12af0*/  UIMAD.WIDE.U32 UR6, UR4, UR8, URZ ;  /* 0x00000008040672a5 */ /* 0x000fc8000f8e003f */
[----:B------:R-:W-:-:S12]  /*12b00*/  @UP0 USHF.R.U32.HI UR4, URZ, UR9, UR7 ;  /* 0x000000093f040299 */ /* 0x000fd80008011607 */
.L_x_12098:
[----:B------:R-:W-:-:S06]  /*12b10*/  UIMAD UR4, UR4, UR5, UR5 ;  /* 0x00000005040472a4 */ /* 0x000fcc000f8e0205 */
[----:B------:R-:W-:-:S07]  /*12b20*/  VIMNMX R0, R0, UR4, PT ;  /* 0x0000000400007c48 */ /* 0x000fce000bfe0100 */
.L_x_12096:
        /* <DEDUP_REMOVED lines=29> */
.L_x_12100:
[----:B------:R-:W-:-:S11]  /*12d00*/  UISETP.NE.AND UP0, UPT, UR5, 0x1, UPT ;  /* 0x000000010500788c */ /* 0x000fd6000bf05270 */
[----:B------:R-:W-:Y:S02]  /*12d10*/  @UP0 ULDC.64 UR10, c[0x0][0x9e8] ;  /* 0x00027a00000a0ab9 */ /* 0x000fe40000000a00 */
[----:B------:R-:W-:-:S04]  /*12d20*/  UIMAD.WIDE.U32 UR6, UR9, UR10, URZ ;  /* 0x0000000a090672a5 */ /* 0x000fc8000f8e003f */
[----:B------:R-:W-:-:S12]  /*12d30*/  @UP0 USHF.R.U32.HI UR9, URZ, UR11, UR7 ;  /* 0x0000000b3f090299 */ /* 0x000fd80008011607 */
.L_x_12101:
[----:B------:R-:W-:-:S04]  /*12d40*/  UIMAD UR5, UR9, UR5, URZ ;  /* 0x00000005090572a4 */ /* 0x000fc8000f8e023f */
[----:B------:R-:W-:-:S04]  /*12d50*/  UISETP.LT.AND UP0, UPT, UR4, UR5, UPT ;  /* 0x000000050400728c */ /* 0x000fc8000bf01270 */
[----:B------:R-:W-:-:S12]  /*12d60*/  USEL UR4, UR4, UR5, !UP0 ;  /* 0x0000000504047287 */ /* 0x000fd8000c000000 */
.L_x_12099:
[----:B------:R-:W2:Y:S01]  /*12d70*/  LDL R19, [R1+0x8] ;  /* 0x0000080001137983 */ /* 0x000ea20000100800 */
[----:B------:R-:W-:-:S04]  /*12d80*/  USHF.R.S32.HI UR5, URZ, 0x1f, UR4 ;  /* 0x0000001f3f057899 */ /* 0x000fc80008011404 */
[----:B------:R-:W-:-:S04]  /*12d90*/  ULEA.HI UR5, UR5, UR4, URZ, 0x7 ;  /* 0x0000000405057291 */ /* 0x000fc8000f8f383f */
[----:B------:R-:W-:-:S04]  /*12da0*/  USHF.R.S32.HI UR6, URZ, 0x7, UR5 ;  /* 0x000000073f067899 */ /* 0x000fc80008011405 */
        /* <DEDUP_REMOVED lines=15> */
[----:B------:R-:W-:-:S05]  /*12ea0*/  IMAD.U32 R3, RZ, RZ, UR6 ;  /* 0x00000006ff037e24 */ /* 0x000fca000f8e00ff */
[----:B------:R-:W-:-:S04]  /*12eb0*/  IADD3 R0, R3, -0x1, R26 ;  /* 0xffffffff03007810 */ /* 0x000fc80007ffe01a */
[----:B------:R-:W-:Y:S02]  /*12ec0*/  R2UR UR7, R0 ;  /* 0x00000000000772ca */ /* 0x000fe400000e0000 */
[----:B------:R-:W-:-:S04]  /*12ed0*/  IABS R0, UR6 ;  /* 0x0000000600007c13 */ /* 0x000fc80008000000 */
[----:B------:R-:W-:-:S07]  /*12ee0*/  R2UR UR12, R0 ;  /* 0x00000000000c72ca */ /* 0x000fce00000e0000 */
[----:B------:R-:W-:-:S06]  /*12ef0*/  UIADD3 UR7, -UR11, UR7, URZ ;  /* 0x000000070b077290 */ /* 0x000fcc000fffe13f */
[----:B------:R-:W0:Y:S01]  /*12f00*/  I2F.RP R0, UR12 ;  /* 0x0000000c00007d06 */ /* 0x000e220008209400 */
[----:B------:R-:W-:Y:S01]  /*12f10*/  IABS R3, UR7 ;  /* 0x0000000700037c13 */ /* 0x000fe20008000000 */
[----:B------:R-:W-:-:S03]  /*12f20*/  ULOP3.LUT UR7, UR7, UR6, URZ, 0x3c, !UPT ;  /* 0x0000000607077292 */ /* 0x000fc6000f8e3c3f */
[----:B------:R-:W-:Y:S02]  /*12f30*/  R2UR UR9, R3 ;  /* 0x00000000030972ca */ /* 0x000fe400000e0000 */
[----:B------:R-:W-:Y:S01]  /*12f40*/  IABS R3, UR6 ;  /* 0x0000000600037c13 */ /* 0x000fe20008000000 */
[----:B0-----:R-:W0:Y:S02]  /*12f50*/  MUFU.RCP R0, R0 ;  /* 0x0000000000007308 */ /* 0x001e240000001000 */
[----:B0-----:R-:W-:Y:S02]  /*12f60*/  VIADD R2, R0, 0xffffffe ;  /* 0x0ffffffe00027836 */ /* 0x001fe40000000000 */
[----:B------:R-:W-:-:S04]  /*12f70*/  IMAD.MOV R0, RZ, RZ, -R3 ;  /* 0x000000ffff007224 */ /* 0x000fc800078e0a03 */
[----:B------:R-:W0:Y:S01]  /*12f80*/  F2I.FTZ.U32.TRUNC.NTZ R2, R2 ;  /* 0x0000000200027305 */ /* 0x000e22000021f000 */
        /* <DEDUP_REMOVED lines=17> */
.L_x_12102:
        /* <DEDUP_REMOVED lines=24> */
.L_x_12104:
        /* <DEDUP_REMOVED lines=20> */
.L_x_12107:
[----:B------:R-:W-:Y:S05]  /*13360*/  BSYNC B6 ;  /* 0x0000000000067941 */ /* 0x000fea0003800000 */
.L_x_12106:
        /* <DEDUP_REMOVED lines=22> */
.L_x_12109:
[----:B------:R-:W-:Y:S05]  /*134d0*/  BSYNC B6 ;  /* 0x0000000000067941 */ /* 0x000fea0003800000 */
.L_x_12108:
        /* <DEDUP_REMOVED lines=20> */
.L_x_12111:
[----:B------:R-:W-:Y:S05]  /*13620*/  BSYNC B6 ;  /* 0x0000000000067941 */ /* 0x000fea0003800000 */
.L_x_12110:
        /* <DEDUP_REMOVED lines=19> */
.L_x_12113:
[----:B------:R-:W-:Y:S05]  /*13760*/  BSYNC B6 ;  /* 0x0000000000067941 */ /* 0x000fea0003800000 */
.L_x_12112:
        /* <DEDUP_REMOVED lines=31> */
[----:B-1----:R-:W-:-:S05]  /*13960*/  @P1 SHF.R.U32.HI R4, RZ, R0, R6 ;  /* 0x00000000ff041219 */ /* 0x002fca0000011606 */
[----:B------:R-:W-:-:S04]  /*13970*/  IMAD.MOV R0, RZ, RZ, -R4 ;  /* 0x000000ffff007224 */ /* 0x000fc800078e0a04 */
[----:B------:R-:W-:Y:S01]  /*13980*/  IMAD R0, R8, R0, R5 ;  /* 0x0000000008007224 */ /* 0x000fe200078e0205 */
[----:B------:R-:W-:Y:S02]  /*13990*/  @!P0 SHF.R.S32.HI R5, RZ, 0x1f, R4 ;  /* 0x0000001fff058819 */ /* 0x000fe40000011404 */
        /* <DEDUP_REMOVED lines=11> */
[----:B------:R0:W-:Y:S02]  /*13a50*/  STL [R1+0x4], R6 ;  /* 0x0000040601007387 */ /* 0x0001e40000100800 */
[----:B0-----:R-:W-:-:S04]  /*13a60*/  @!P0 IMAD R6, R6, R2, RZ ;  /* 0x0000000206068224 */ /* 0x001fc800078e02ff */
        /* <DEDUP_REMOVED lines=14> */
.L_x_12194:
[----:B------:R-:W-:Y:S01]  /*13b50*/  LOP3.LUT R19, R19, 0xffff, RZ, 0xc0, !PT ;  /* 0x0000ffff13137812 */ /* 0x000fe200078ec0ff */
[----:B------:R-:W-:Y:S06]  /*13b60*/  @!P2 BRA `(.L_x_12115) ;  /* 0x000000000004a947 */ /* 0x000fec0003800000 */
[----:B------:R-:W-:Y:S01]  /*13b70*/  BPT.TRAP 0x1 ;  /* 0x000000040000795c */ /* 0x000fe20000300000 */
.L_x_12115:
[----:B------:R-:W-:Y:S01]  /*13b80*/  IMAD R5, R22, 0x8, R17 ;  /* 0x0000000816057824 */ /* 0x000fe200078e0211 */
[----:B------:R-:W-:Y:S01]  /*13b90*/  SHF.L.U32 R21, R25, 0x1f, RZ ;  /* 0x0000001f19157819 */ /* 0x000fe200000006ff */
[----:B------:R-:W-:Y:S01]  /*13ba0*/  BSSY B0, `(.L_x_12116) ;  /* 0x0000004000007945 */ /* 0x000fe20003800000 */
[----:B------:R-:W-:Y:S02]  /*13bb0*/  SHF.R.S32.HI R10, RZ, 0x1f, R0 ;  /* 0x0000001fff0a7819 */ /* 0x000fe40000011400 */
[----:B------:R-:W0:Y:S02]  /*13bc0*/  SYNCS.PHASECHK.TRANS64.TRYWAIT P0, [R5+URZ+0x19c80], R21 ;  /* 0x019c8015050075a7 */ /* 0x000e24000800017f */
[----:B0-----:R-:W-:Y:S05]  /*13bd0*/  @!P0 BRA `(.L_x_12117) ;  /* 0x0000004400448947 */ /* 0x001fea0003800000 */
.L_x_12195:
[----:B------:R-:W-:Y:S05]  /*13be0*/  BSYNC B0 ;  /* 0x0000000000007941 */ /* 0x000fea0003800000 */
.L_x_12116:
[----:B------:R-:W2:Y:S01]  /*13bf0*/  LDL R11, [R1+0x14] ;  /* 0x00001400010b7983 */ /* 0x000ea20000100800 */
[----:B------:R-:W-:Y:S01]  /*13c00*/  ULDC.64 UR4, c[0x0][0x328] ;  /* 0x0000ca0000047ab9 */ /* 0x000fe20000000a00 */
[----:B-----5:R-:W-:Y:S01]  /*13c10*/  SHF.R.S32.HI R20, RZ, 0x1f, R6 ;  /* 0x0000001fff147819 */ /* 0x020fe20000011406 */
[----:B------:R-:W-:Y:S01]  /*13c20*/  IMAD R4, R10, UR4, RZ ;  /* 0x000000040a047c24 */ /* 0x000fe2000f8e02ff */
[----:B------:R-:W1:Y:S01]  /*13c30*/  S2R R8, SR_TID.X ;  /* 0x0000000000087919 */ /* 0x000e620000002100 */
        /* <DEDUP_REMOVED lines=13> */
[----:B-1----:R-:W-:-:S04]  /*13d10*/  LOP3.LUT R8, R8, 0x7f, RZ, 0xc0, !PT ;  /* 0x0000007f08087812 */ /* 0x002fc800078ec0ff */
[----:B------:R-:W-:Y:S02]  /*13d20*/  SHF.R.U32.HI R12, RZ, 0x1, R8 ;  /* 0x00000001ff0c7819 */ /* 0x000fe40000011608 */
[----:B------:R-:W-:Y:S02]  /*13d30*/  IADD3 R8, P0, R2, UR6, RZ ;  /* 0x0000000602087c10 */ /* 0x000fe4000ff1e0ff */
[----:B------:R-:W-:Y:S02]  /*13d40*/  IADD3 R7, -R12, UR38, -R7 ;  /* 0x000000260c077c10 */ /* 0x000fe4000fffe907 */
[----:B------:R-:W-:Y:S02]  /*13d50*/  IADD3.X R9, R9, UR7, RZ, P0, !PT ;  /* 0x0000000709097c10 */ /* 0x000fe400087fe4ff */
[----:B------:R-:W-:Y:S01]  /*13d60*/  ISETP.GE.AND P0, PT, R7, 0x1, PT ;  /* 0x000000010700780c */ /* 0x000fe20003f06270 */
[----:B--2---:R-:W-:Y:S01]  /*13d70*/  IMAD R4, R22, 0x3000, R11 ;  /* 0x0000300016047824 */ /* 0x004fe200078e020b */
[----:B------:R-:W-:Y:S11]  /*13d80*/  BRA.DIV UR4, `(.L_x_12118) ;  /* 0x0000004204ec7947 */ /* 0x000ff6000b800000 */
[----:B------:R-:W1:Y:S01]  /*13d90*/  SHFL.IDX PT, R2, R8, RZ, 0x1e1f ;  /* 0x001e1fff08027589 */ /* 0x000e6200000e0000 */
[----:B------:R-:W2:Y:S01]  /*13da0*/  LDC R12, c[0x0][0x2f4] ;  /* 0x0000bd00ff0c7b82 */ /* 0x000ea20000000800 */
[----:B------:R-:W-:Y:S01]  /*13db0*/  LOP3.LUT R13, R29, 0x20, RZ, 0xfc, !PT ;  /* 0x000000201d0d7812 */ /* 0x000fe200078efcff */
[----:B------:R-:W-:Y:S01]  /*13dc0*/  IMAD.IADD R4, R17, 0x1, R4 ;  /* 0x0000000111047824 */ /* 0x000fe200078e0204 */
[----:B------:R-:W3:Y:S01]  /*13dd0*/  SHFL.IDX PT, R3, R9, RZ, 0x1e1f ;  /* 0x001e1fff09037589 */ /* 0x000ee200000e0000 */
[----:B------:R-:W-:-:S03]  /*13de0*/  LOP3.LUT R11, R29, 0x40, RZ, 0xfc, !PT ;  /* 0x000000401d0b7812 */ /* 0x000fc600078efcff */
[----:B------:R-:W4:Y:S01]  /*13df0*/  SHFL.IDX PT, R9, R9, 0x1, 0x1e1f ;  /* 0x003e1f0009097f89 */ /* 0x000f2200000e0000 */
[C---:B-1----:R-:W-:Y:S02]  /*13e00*/  IADD3 R2, P1, R29.reuse, R2, RZ ;  /* 0x000000021d027210 */ /* 0x042fe40007f3e0ff */
[-C--:B--2---:R-:W-:Y:S02]  /*13e10*/  ISETP.GE.AND P3, PT, R29, R12.reuse, PT ;  /* 0x0000000c1d00720c */ /* 0x084fe40003f66270 */
[----:B------:R-:W-:Y:S01]  /*13e20*/  ISETP.GE.AND P2, PT, R13, R12, PT ;  /* 0x0000000c0d00720c */ /* 0x000fe20003f46270 */
[----:B---3--:R-:W-:Y:S01]  /*13e30*/  IMAD.X R3, RZ, RZ, R3, P1 ;  /* 0x000000ffff037224 */ /* 0x008fe200008e0603 */
[----:B------:R-:W-:-:S13]  /*13e40*/  ISETP.LT.OR P1, PT, R7, 0x1, P3 ;  /* 0x000000010700780c */ /* 0x000fda0001f21670 */
        /* <DEDUP_REMOVED lines=8> */
.L_x_12201:
        /* <DEDUP_REMOVED lines=13> */
.L_x_12119:
        /* <DEDUP_REMOVED lines=11> */
.L_x_12120:
[----:B------:R2:W-:Y:S01]  /*14050*/  SYNCS.ARRIVE.TRANS64.A1T0 RZ, [R5+URZ+0x19c70], RZ ;  /* 0x019c70ff05ff79a7 */ /* 0x0005e2000810003f */
[----:B------:R-:W-:Y:S05]  /*14060*/  @!P3 BRA `(.L_x_12121) ;  /* 0x000000000004b947 */ /* 0x000fea0003800000 */
[----:B------:R-:W-:Y:S01]  /*14070*/  BPT.TRAP 0x1 ;  /* 0x000000040000795c */ /* 0x000fe20000300000 */
.L_x_12121:
[----:B------:R-:W3:Y:S01]  /*14080*/  SYNCS.PHASECHK.TRANS64.TRYWAIT P1, [R5+URZ+0x19c40], R21 ;  /* 0x019c4015050075a7 */ /* 0x000ee2000802017f */
[----:B------:R-:W-:Y:S04]  /*14090*/  BSSY B0, `(.L_x_12122) ;  /* 0x0000002000007945 */ /* 0x000fe80003800000 */
[----:B---3--:R-:W-:Y:S05]  /*140a0*/  @!P1 BRA `(.L_x_12123) ;  /* 0x0000004000fc9947 */ /* 0x008fea0003800000 */
.L_x_12202:
[----:B------:R-:W-:Y:S05]  /*140b0*/  BSYNC B0 ;  /* 0x0000000000007941 */ /* 0x000fea0003800000 */
.L_x_12122:
[----:B------:R-:W-:Y:S01]  /*140c0*/  ULDC.64 UR4, c[0x0][0x300] ;  /* 0x0000c00000047ab9 */ /* 0x000fe20000000a00 */
[----:B-1----:R-:W1:Y:S01]  /*140d0*/  LDC R8, c[0x0][0x2f4] ;  /* 0x0000bd00ff087b82 */ /* 0x002e620000000800 */
        /* <DEDUP_REMOVED lines=19> */
[----:B------:R-:W-:-:S02]  /*14210*/  IADD3.X R6, R6, UR7, RZ, P1, !PT ;  /* 0x0000000706067c10 */ /* 0x000fc40008ffe4ff */
[----:B------:R-:W-:Y:S01]  /*14220*/  ISETP.GE.AND P5, PT, R29, R8, PT ;  /* 0x000000081d00720c */ /* 0x000fe20003fa6270 */
[----:B------:R-:W-:-:S12]  /*14230*/  BRA.DIV UR4, `(.L_x_12124) ;  /* 0x0000004204ac7947 */ /* 0x000fd8000b800000 */
[----:B------:R-:W1:Y:S04]  /*14240*/  SHFL.IDX PT, R3, R0, RZ, 0x1e1f ;  /* 0x001e1fff00037589 */ /* 0x000e6800000e0000 */
[----:B------:R-:W4:Y:S04]  /*14250*/  SHFL.IDX PT, R2, R6, RZ, 0x1e1f ;  /* 0x001e1fff06027589 */ /* 0x000f2800000e0000 */
        /* <DEDUP_REMOVED lines=10> */
.L_x_12208:
[----:B------:R-:W-:-:S05]  /*14300*/  @P4 IADD3 R0, P0, R29, R0, RZ ;  /* 0x000000001d004210 */ /* 0x000fca0007f1e0ff */
[----:B01----:R-:W-:Y:S01]  /*14310*/  @P4 IMAD.X R2, RZ, RZ, R6, P0 ;  /* 0x000000ffff024224 */ /* 0x003fe200000e0606 */
[----:B------:R-:W-:-:S03]  /*14320*/  PLOP3.LUT P0, PT, PT, PT, PT, 0x80, 0x0 ;  /* 0x000000000000781c */ /* 0x000fc60003f0f070 */
[----:B------:R-:W-:Y:S02]  /*14330*/  @P4 IMAD.MOV.U32 R3, RZ, RZ, R2 ;  /* 0x000000ffff034224 */ /* 0x000fe400078e0002 */
[----:B------:R-:W-:-:S05]  /*14340*/  @P4 IMAD.MOV.U32 R2, RZ, RZ, R0 ;  /* 0x000000ffff024224 */ /* 0x000fca00078e0000 */
[----:B------:R-:W-:Y:S01]  /*14350*/  @!PT LDS RZ, [RZ] ;  /* 0x00000000fffff984 */ /* 0x000fe20000000800 */
[----:B------:R-:W-:Y:S01]  /*14360*/  @!PT LDS RZ, [RZ] ;  /* 0x00000000fffff984 */ /* 0x000fe20000000800 */
[----:B------:R-:W-:Y:S01]  /*14370*/  @!PT LDS RZ, [RZ] ;  /* 0x00000000fffff984 */ /* 0x000fe20000000800 */
[----:B------:R0:W-:Y:S04]  /*14380*/  @P4 LDGSTS.E.BYPASS.LTC128B.128 [R4+0x14000], desc[UR56][R2.64], !P5 ;  /* 0x1400000002044fae */ /* 0x0001e8000e901d78 */
[----:B------:R0:W-:Y:S04]  /*14390*/  @P4 LDGSTS.E.BYPASS.LTC128B.128 [R4+0x15000], desc[UR56][R2.64+0x20], !P3 ;  /* 0x1500002002044fae */ /* 0x0001e8000d901d78 */
[----:B------:R0:W-:Y:S01]  /*143a0*/  @P4 LDGSTS.E.BYPASS.LTC128B.128 [R4+0x16000], desc[UR56][R2.64+0x40], !P2 ;  /* 0x1600004002044fae */ /* 0x0001e2000d101d78 */
[----:B------:R-:W-:Y:S01]  /*143b0*/  NOP ;  /* 0x0000000000007918 */ /* 0x000fe20000000000 */
.L_x_12125:
        /* <DEDUP_REMOVED lines=11> */
.L_x_12126:
        /* <DEDUP_REMOVED lines=19> */
[----:B-123--:R-:W-:Y:S02]  /*145a0*/  IMAD.U32 R5, RZ, RZ, UR7 ;  /* 0x00000007ff057e24 */ /* 0x00efe4000f8e00ff */
        /* <DEDUP_REMOVED lines=9> */
.L_x_12128:
[----:B------:R-:W-:Y:S05]  /*14640*/  BSYNC B6 ;  /* 0x0000000000067941 */ /* 0x000fea0003800000 */
.L_x_12127:
[----:B------:R4:W5:Y:S01]  /*14650*/  LDL R10, [R1+0x18] ;  /* 0x00001800010a7983 */ /* 0x0009620000100800 */
[----:B------:R-:W-:Y:S01]  /*14660*/  UISETP.NE.AND UP0, UPT, UR49, URZ, UPT ;  /* 0x0000003f3100728c */ /* 0x000fe2000bf05270 */
[C---:B------:R-:W-:Y:S01]  /*14670*/  R2UR UR8, R19.reuse ;  /* 0x00000000130872ca */ /* 0x040fe200000e0000 */
[----:B------:R-:W-:Y:S01]  /*14680*/  UMOV UR4, UR38 ;  /* 0x0000002600047c82 */ /* 0x000fe20008000000 */
[----:B------:R-:W1:Y:S01]  /*14690*/  S2R R20, SR_TID.X ;  /* 0x0000000000147919 */ /* 0x000e620000002100 */
[----:B------:R-:W-:Y:S01]  /*146a0*/  R2UR UR9, R19 ;  /* 0x00000000130972ca */ /* 0x000fe200000e0000 */
[----:B------:R-:W-:Y:S01]  /*146b0*/  UMOV UR5, UR45 ;  /* 0x0000002d00057c82 */ /* 0x000fe20008000000 */
[----:B------:R-:W-:Y:S01]  /*146c0*/  PLOP3.LUT P0, PT, PT, PT, UP0, 0x80, 0x0 ;  /* 0x000000000000781c */ /* 0x000fe20003f0f008 */
[----:B0-----:R-:W0:Y:S01]  /*146d0*/  S2R R2, SR_TID.X ;  /* 0x0000000000027919 */ /* 0x001e220000002100 */
[----:B------:R-:W-:Y:S01]  /*146e0*/  ULDC.64 UR6, c[0x0][0x2d8] ;  /* 0x0000b60000067ab9 */ /* 0x000fe20000000a00 */
[----:B------:R-:W-:Y:S01]  /*146f0*/  UISETP.NE.AND UP1, UPT, UR48, URZ, UPT ;  /* 0x0000003f3000728c */ /* 0x000fe2000bf25270 */
[----:B------:R-:W4:Y:S01]  /*14700*/  LDC R9, c[0x0][0x448] ;  /* 0x00011200ff097b82 */ /* 0x000f220000000800 */
[----:B------:R-:W-:-:S03]  /*14710*/  @UP0 ULDC UR10, c[0x0][0x44c] ;  /* 0x00011300000a0ab9 */ /* 0x000fc60000000800 */
[----:B------:R-:W-:Y:S02]  /*14720*/  UIMAD.WIDE.U32 UR4, UR8, UR6, UR4 ;  /* 0x00000006080472a5 */ /* 0x000fe4000f8e0004 */
[----:B------:R-:W-:Y:S02]  /*14730*/  USHF.R.S32.HI UR6, URZ, 0x1f, UR41 ;  /* 0x0000001f3f067899 */ /* 0x000fe40008011429 */
[----:B------:R-:W-:Y:S02]  /*14740*/  UIMAD UR5, UR9, UR7, UR5 ;  /* 0x00000007090572a4 */ /* 0x000fe4000f8e0205 */
[----:B------:R-:W-:Y:S02]  /*14750*/  USEL UR7, UR41, URZ, !UP1 ;  /* 0x0000003f29077287 */ /* 0x000fe4000c800000 */
[----:B------:R-:W-:Y:S01]  /*14760*/  USEL UR6, UR6, URZ, !UP1 ;  /* 0x0000003f06067287 */ /* 0x000fe2000c800000 */
[----:B------:R-:W-:Y:S01]  /*14770*/  ULDC.64 UR8, c[0x0][0x2e0] ;  /* 0x0000b80000087ab9 */ /* 0x000fe20000000a00 */
[----:B-1----:R-:W-:Y:S01]  /*14780*/  IMAD.SHL.U32 R20, R20, 0x40, RZ ;  /* 0x0000004014147824 */ /* 0x002fe200078e00ff */
[----:B0-----:R-:W-:-:S04]  /*14790*/  LOP3.LUT R2, R2, 0x7f, RZ, 0xc0, !PT ;  /* 0x0000007f02027812 */ /* 0x001fc800078ec0ff */
[----:B------:R-:W-:Y:S02]  /*147a0*/  LOP3.LUT R20, R20, 0x40, RZ, 0xc0, !PT ;  /* 0x0000004014147812 */ /* 0x000fe400078ec0ff */
[----:B------:R-:W-:-:S04]  /*147b0*/  SHF.R.U32.HI R2, RZ, 0x1, R2 ;  /* 0x00000001ff027819 */ /* 0x000fc80000011602 */
[----:B------:R-:W-:-:S05]  /*147c0*/  LOP3.LUT R2, R2, R20, RZ, 0xfc, !PT ;  /* 0x0000001402027212 */ /* 0x000fca00078efcff */
[----:B------:R-:W-:-:S04]  /*147d0*/  IMAD.IADD R0, R2, 0x1, R18 ;  /* 0x0000000102007824 */ /* 0x000fc800078e0212 */
[----:B------:R-:W-:Y:S01]  /*147e0*/  @P0 IMAD.HI.U32 R2, R0, UR10, RZ ;  /* 0x0000000a00020c27 */ /* 0x000fe2000f8e00ff */
[----:B------:R-:W-:Y:S01]  /*147f0*/  PLOP3.LUT P0, PT, PT, PT, UP0, 0x80, 0x0 ;  /* 0x000000000000781c */ /* 0x000fe20003f0f008 */
[----:B------:R-:W-:Y:S02]  /*14800*/  UIMAD UR6, UR6, UR8, URZ ;  /* 0x00000008060672a4 */ /* 0x000fe4000f8e023f */
[----:B------:R-:W-:Y:S02]  /*14810*/  UIMAD.WIDE.U32 UR4, UR7, UR8, UR4 ;  /* 0x00000008070472a5 */ /* 0x000fe4000f8e0004 */
[----:B------:R-:W-:Y:S01]  /*14820*/  UIMAD UR6, UR7, UR9, UR6 ;  /* 0x00000009070672a4 */ /* 0x000fe2000f8e0206 */
[----:B------:R-:W-:Y:S01]  /*14830*/  IMAD.MOV.U32 R7, RZ, RZ, R0 ;  /* 0x000000ffff077224 */ /* 0x000fe200078e0000 */
[----:B------:R-:W-:Y:S01]  /*14840*/  @UP0 ULDC UR10, c[0x0][0x44c] ;  /* 0x00011300000a0ab9 */ /* 0x000fe20000000800 */
[----:B------:R-:W-:Y:S01]  /*14850*/  @UP0 ULDC UR7, c[0x0][0x450] ;  /* 0x0001140000070ab9 */ /* 0x000fe20000000800 */
[----:B------:R-:W-:Y:S01]  /*14860*/  IMAD.U32 R4, RZ, RZ, UR4 ;  /* 0x00000004ff047e24 */ /* 0x000fe2000f8e00ff */
[----:B------:R-:W-:-:S03]  /*14870*/  ULDC.64 UR8, c[0x0][0x280] ;  /* 0x0000a00000087ab9 */ /* 0x000fc60000000a00 */
[----:B------:R-:W-:Y:S01]  /*14880*/  @P0 SHF.R.U32.HI R7, RZ, UR7, R2 ;  /* 0x00000007ff070c19 */ /* 0x000fe20008011602 */
[----:B------:R-:W-:Y:S01]  /*14890*/  IMAD.MOV.U32 R2, RZ, RZ, R4 ;  /* 0x000000ffff027224 */ /* 0x000fe200078e0004 */
[----:B------:R-:W-:Y:S02]  /*148a0*/  UIADD3 UR6, UR5, UR6, URZ ;  /* 0x0000000605067290 */ /* 0x000fe4000fffe03f */
[--C-:B------:R-:W-:Y:S01]  /*148b0*/  SHF.R.S32.HI R4, RZ, 0x1f, R7.reuse ;  /* 0x0000001fff047819 */ /* 0x100fe20000011407 */
[----:B--23--:R-:W-:Y:S01]  /*148c0*/  IMAD.U32 R5, RZ, RZ, UR5 ;  /* 0x00000005ff057e24 */ /* 0x00cfe2000f8e00ff */
[----:B------:R-:W-:Y:S01]  /*148d0*/  ULDC.64 UR4, c[0x0][0x2d0] ;  /* 0x0000b40000047ab9 */ /* 0x000fe20000000a00 */
[----:B------:R-:W-:Y:S02]  /*148e0*/  IMAD.MOV R6, RZ, RZ, -R7 ;  /* 0x000000ffff067224 */ /* 0x000fe400078e0a07 */
[----:B------:R-:W-:Y:S02]  /*148f0*/  IMAD R4, R4, UR4, RZ ;  /* 0x0000000404047c24 */ /* 0x000fe4000f8e02ff */
[----:B------:R-:W-:Y:S01]  /*14900*/  IMAD.U32 R3, RZ, RZ, UR6 ;  /* 0x00000006ff037e24 */ /* 0x000fe2000f8e00ff */
[----:B------:R-:W-:Y:S01]  /*14910*/  ULDC.64 UR6, c[0x0][0x2c8] ;  /* 0x0000b20000067ab9 */ /* 0x000fe20000000a00 */
[----:B----4-:R-:W-:-:S02]  /*14920*/  IMAD R6, R9, R6, R0 ;  /* 0x0000000609067224 */ /* 0x010fc400078e0200 */
[C---:B------:R-:W-:Y:S02]  /*14930*/  IMAD R8, R7.reuse, UR5, R4 ;  /* 0x0000000507087c24 */ /* 0x040fe4000f8e0204 */
[----:B------:R-:W-:Y:S01]  /*14940*/  IMAD.WIDE.U32 R4, R7, UR4, R2 ;  /* 0x0000000407047c25 */ /* 0x000fe2000f8e0002 */
[----:B------:R-:W-:-:S03]  /*14950*/  SHF.R.S32.HI R7, RZ, 0x1f, R6 ;  /* 0x0000001fff077819 */ /* 0x000fc60000011406 */
[----:B------:R-:W-:Y:S02]  /*14960*/  IMAD.IADD R5, R5, 0x1, R8 ;  /* 0x0000000105057824 */ /* 0x000fe400078e0208 */
[----:B------:R-:W-:Y:S02]  /*14970*/  IMAD R7, R7, UR6, RZ ;  /* 0x0000000607077c24 */ /* 0x000fe4000f8e02ff */
[----:B------:R-:W-:-:S04]  /*14980*/  IMAD.WIDE.U32 R4, R6, UR6, R4 ;  /* 0x0000000606047c25 */ /* 0x000fc8000f8e0004 */
[----:B------:R-:W-:Y:S01]  /*14990*/  IMAD R7, R6, UR7, R7 ;  /* 0x0000000706077c24 */ /* 0x000fe2000f8e0207 */
[----:B------:R-:W-:-:S04]  /*149a0*/  IADD3 R6, P0, R4, UR8, RZ ;  /* 0x0000000804067c10 */ /* 0x000fc8000ff1e0ff */
[----:B------:R-:W-:Y:S02]  /*149b0*/  IADD3.X R4, R5, UR9, R7, P0, !PT ;  /* 0x0000000905047c10 */ /* 0x000fe400087fe407 */
[----:B------:R-:W-:Y:S01]  /*149c0*/  PLOP3.LUT P0, PT, PT, PT, UP0, 0x80, 0x0 ;  /* 0x000000000000781c */ /* 0x000fe20003f0f008 */
[----:B------:R-:W-:-:S12]  /*149d0*/  VIADD R0, R0, 0x80 ;  /* 0x0000008000007836 */ /* 0x000fd80000000000 */
[----:B------:R-:W-:Y:S01]  /*149e0*/  @P0 IMAD.HI.U32 R7, R0, UR10, RZ ;  /* 0x0000000a00070c27 */ /* 0x000fe2000f8e00ff */
[----:B------:R-:W-:Y:S01]  /*149f0*/  PLOP3.LUT P0, PT, PT, PT, UP0, 0x80, 0x0 ;  /* 0x000000000000781c */ /* 0x000fe20003f0f008 */
[----:B------:R-:W-:Y:S02]  /*14a00*/  @UP0 ULDC UR10, c[0x0][0x450] ;  /* 0x00011400000a0ab9 */ /* 0x000fe40000000800 */
[----:B------:R-:W-:Y:S01]  /*14a10*/  IMAD.MOV.U32 R5, RZ, RZ, R0 ;  /* 0x000000ffff057224 */ /* 0x000fe200078e0000 */
[----:B------:R-:W0:Y:S09]  /*14a20*/  S2R R20, SR_TID.X ;  /* 0x0000000000147919 */ /* 0x000e320000002100 */
[----:B------:R-:W-:-:S05]  /*14a30*/  @P0 SHF.R.U32.HI R5, RZ, UR10, R7 ;  /* 0x0000000aff050c19 */ /* 0x000fca0008011607 */
[----:B------:R-:W-:-:S04]  /*14a40*/  IMAD.MOV R7, RZ, RZ, -R5 ;  /* 0x000000ffff077224 */ /* 0x000fc800078e0a05 */
[----:B------:R-:W-:Y:S01]  /*14a50*/  IMAD R0, R9, R7, R0 ;  /* 0x0000000709007224 */ /* 0x000fe200078e0200 */
[----:B------:R-:W-:Y:S01]  /*14a60*/  SHF.R.S32.HI R7, RZ, 0x1f, R5 ;  /* 0x0000001fff077819 */ /* 0x000fe20000011405 */
[----:B------:R-:W-:-:S04]  /*14a70*/  IMAD.WIDE.U32 R2, R5, UR4, R2 ;  /* 0x0000000405027c25 */ /* 0x000fc8000f8e0002 */
[----:B------:R-:W-:Y:S01]  /*14a80*/  IMAD R7, R7, UR4, RZ ;  /* 0x0000000407077c24 */ /* 0x000fe2000f8e02ff */
[----:B------:R-:W-:Y:S01]  /*14a90*/  LOP3.LUT R12, R29, 0x20, RZ, 0xfc, !PT ;  /* 0x000000201d0c7812 */ /* 0x000fe200078efcff */
[----:B------:R-:W-:Y:S02]  /*14aa0*/  ULDC UR4, c[0x0][0x2b8] ;  /* 0x0000ae0000047ab9 */ /* 0x000fe40000000800 */
[----:B------:R-:W-:Y:S01]  /*14ab0*/  IMAD R7, R5, UR5, R7 ;  /* 0x0000000505077c24 */ /* 0x000fe2000f8e0207 */
[----:B------:R-:W-:-:S03]  /*14ac0*/  SHF.R.S32.HI R5, RZ, 0x1f, R0 ;  /* 0x0000001fff057819 */ /* 0x000fc60000011400 */
[----:B------:R-:W-:Y:S02]  /*14ad0*/  IMAD.IADD R3, R3, 0x1, R7 ;  /* 0x0000000103037824 */ /* 0x000fe400078e0207 */
[----:B------:R-:W-:Y:S02]  /*14ae0*/  IMAD R5, R5, UR6, RZ ;  /* 0x0000000605057c24 */ /* 0x000fe4000f8e02ff */
[----:B------:R-:W-:Y:S01]  /*14af0*/  IMAD.WIDE.U32 R2, R0, UR6, R2 ;  /* 0x0000000600027c25 */ /* 0x000fe2000f8e0002 */
[----:B------:R-:W-:-:S03]  /*14b00*/  LOP3.LUT R11, R29, 0x40, RZ, 0xfc, !PT ;  /* 0x000000401d0b7812 */ /* 0x000fc600078efcff */
[----:B------:R-:W-:Y:S01]  /*14b10*/  IMAD R5, R0, UR7, R5 ;  /* 0x0000000700057c24 */ /* 0x000fe2000f8e0205 */
[----:B------:R-:W-:Y:S01]  /*14b20*/  IADD3 R7, P0, R2, UR8, RZ ;  /* 0x0000000802077c10 */ /* 0x000fe2000ff1e0ff */
[----:B------:R-:W-:Y:S01]  /*14b30*/  UMOV UR5, 0xffffffff ;  /* 0xffffffff00057882 */ /* 0x000fe20000000000 */
[----:B0-----:R-:W-:Y:S02]  /*14b40*/  LOP3.LUT R20, R20, 0x7f, RZ, 0xc0, !PT ;  /* 0x0000007f14147812 */ /* 0x001fe400078ec0ff */
[----:B------:R-:W-:Y:S02]  /*14b50*/  IADD3.X R5, R3, UR9, R5, P0, !PT ;  /* 0x0000000903057c10 */ /* 0x000fe400087fe405 */
[----:B------:R-:W-:Y:S02]  /*14b60*/  ISETP.GE.AND P3, PT, R29, UR4, PT ;  /* 0x000000041d007c0c */ /* 0x000fe4000bf66270 */
[----:B------:R-:W-:Y:S02]  /*14b70*/  ISETP.GE.AND P2, PT, R12, UR4, PT ;  /* 0x000000040c007c0c */ /* 0x000fe4000bf46270 */
[----:B------:R-:W-:-:S02]  /*14b80*/  ISETP.GE.AND P0, PT, R11, UR4, PT ;  /* 0x000000040b007c0c */ /* 0x000fc4000bf06270 */
[----:B------:R-:W-:Y:S01]  /*14b90*/  SHF.R.U32.HI R20, RZ, 0x1, R20 ;  /* 0x00000001ff147819 */ /* 0x000fe20000011614 */
[----:B------:R-:W-:Y:S10]  /*14ba0*/  BRA.DIV UR5, `(.L_x_12129) ;  /* 0x0000003a05f47947 */ /* 0x000ff4000b800000 */
[----:B------:R-:W0:Y:S01]  /*14bb0*/  SHFL.IDX PT, R3, R6, RZ, 0x1e1f ;  /* 0x001e1fff06037589 */ /* 0x000e2200000e0000 */
[----:B------:R-:W-:Y:S02]  /*14bc0*/  IMAD R0, R9, UR42, RZ ;  /* 0x0000002a09007c24 */ /* 0x000fe4000f8e02ff */
[----:B------:R-:W-:Y:S01]  /*14bd0*/  IMAD.IADD R18, R20, 0x1, R18 ;  /* 0x0000000114127824 */ /* 0x000fe200078e0212 */
[----:B------:R-:W1:Y:S04]  /*14be0*/  SHFL.IDX PT, R2, R4, RZ, 0x1e1f ;  /* 0x001e1fff04027589 */ /* 0x000e6800000e0000 */
[----:B------:R-:W-:Y:S01]  /*14bf0*/  ISETP.GE.AND P1, PT, R18, R0, PT ;  /* 0x000000001200720c */ /* 0x000fe20003f26270 */
[----:B------:R-:W2:Y:S04]  /*14c00*/  SHFL.IDX PT, R6, R6, 0x1, 0x1e1f ;  /* 0x003e1f0006067f89 */ /* 0x000ea800000e0000 */
[----:B------:R-:W3:Y:S04]  /*14c10*/  SHFL.IDX PT, R4, R4, 0x1, 0x1e1f ;  /* 0x003e1f0004047f89 */ /* 0x000ee800000e0000 */
[----:B------:R-:W4:Y:S04]  /*14c20*/  SHFL.IDX PT, R5, R5, RZ, 0x1e1f ;  /* 0x001e1fff05057589 */ /* 0x000f2800000e0000 */
        /* <DEDUP_REMOVED lines=15> */
[----:B0---4-:R0:W1:Y:S02]  /*14d20*/  SHFL.IDX PT, R2, R7, RZ, 0x1e1f ;  /* 0x001e1fff07027589 */ /* 0x01106400000e0000 */
.L_x_12215:
        /* <DEDUP_REMOVED lines=12> */
.L_x_12131:
[----:B------:R-:W-:Y:S05]  /*14df0*/  BSYNC B0 ;  /* 0x0000000000007941 */ /* 0x000fea0003800000 */
.L_x_12130:
[----:B------:R-:W-:Y:S01]  /*14e00*/  NOP ;  /* 0x0000000000007918 */ /* 0x000fe20000000000 */
[----:B------:R-:W-:-:S13]  /*14e10*/  PLOP3.LUT P0, PT, PT, PT, PT, 0x80, 0x0 ;  /* 0x000000000000781c */ /* 0x000fda0003f0f070 */
.L_x_12132:
        /* <DEDUP_REMOVED lines=18> */
.L_x_12216:
[----:B------:R-:W-:Y:S05]  /*14f40*/  BSYNC B0 ;  /* 0x0000000000007941 */ /* 0x000fea0003800000 */
.L_x_12133:
[----:B------:R-:W-:-:S05]  /*14f50*/  VIADD R20, R26, 0xfffffffe ;  /* 0xfffffffe1a147836 */ /* 0x000fca0000000000 */
[----:B------:R-:W-:-:S13]  /*14f60*/  ISETP.GE.AND P0, PT, R20, UR43, PT ;  /* 0x0000002b14007c0c */ /* 0x000fda000bf06270 */
[----:B------:R-:W-:Y:S05]  /*14f70*/  @!P0 BRA `(.L_x_12135) ;  /* 0x0000001000348947 */ /* 0x000fea0003800000 */
[----:B-1----:R-:W-:Y:S02]  /*14f80*/  IMAD.MOV.U32 R0, RZ, RZ, R22 ;  /* 0x000000ffff007224 */ /* 0x002fe400078e0016 */
[----:B------:R-:W-:-:S07]  /*14f90*/  IMAD.MOV.U32 R5, RZ, RZ, R25 ;  /* 0x000000ffff057224 */ /* 0x000fce00078e0019 */
.L_x_12155:
[----:B0-2---:R-:W2:Y:S01]  /*14fa0*/  LDL R7, [R1+0x4] ;  /* 0x0000040001077983 */ /* 0x005ea20000100800 */
[----:B------:R-:W0:Y:S01]  /*14fb0*/  LDC R4, c[0x0][0x430] ;  /* 0x00010c00ff047b82 */ /* 0x000e220000000800 */
[----:B-1----:R-:W1:Y:S01]  /*14fc0*/  S2R R2, SR_TID.X ;  /* 0x0000000000027919 */ /* 0x002e620000002100 */
[----:B0-----:R-:W-:Y:S02]  /*14fd0*/  ISETP.NE.AND P0, PT, R4, 0x1, PT ;  /* 0x000000010400780c */ /* 0x001fe40003f05270 */
[----:B-1----:R-:W-:-:S11]  /*14fe0*/  LOP3.LUT R3, R2, 0x7f, RZ, 0xc0, !PT ;  /* 0x0000007f02037812 */ /* 0x002fd600078ec0ff */
[----:B------:R-:W0:Y:S01]  /*14ff0*/  @P0 LDC R6, c[0x0][0x434] ;  /* 0x00010d00ff060b82 */ /* 0x000e220000000800 */
[----:B------:R-:W-:Y:S01]  /*15000*/  SHF.R.U32.HI R4, RZ, 0x1, R3 ;  /* 0x00000001ff047819 */ /* 0x000fe20000011603 */
[----:B------:R-:W-:-:S06]  /*15010*/  IMAD.SHL.U32 R2, R2, 0x40, RZ ;  /* 0x0000004002027824 */ /* 0x000fcc00078e00ff */
[----:B------:R-:W1:Y:S01]  /*15020*/  @P0 LDC R3, c[0x0][0x438] ;  /* 0x00010e00ff030b82 */ /* 0x000e620000000800 */
[----:B------:R-:W-:Y:S01]  /*15030*/  IMAD R4, R20, 0x80, R4 ;  /* 0x0000008014047824 */ /* 0x000fe200078e0204 */
[----:B------:R-:W-:-:S04]  /*15040*/  LOP3.LUT R2, R2, 0x40, RZ, 0xc0, !PT ;  /* 0x0000004002027812 */ /* 0x000fc800078ec0ff */
[----:B------:R-:W-:-:S05]  /*15050*/  IADD3 R4, R2, UR37, R4 ;  /* 0x0000002502047c10 */ /* 0x000fca000fffe004 */
[----:B------:R-:W-:Y:S02]  /*15060*/  IMAD.MOV.U32 R2, RZ, RZ, R4 ;  /* 0x000000ffff027224 */ /* 0x000fe400078e0004 */
[----:B0-----:R-:W-:Y:S01]  /*15070*/  @P0 IMAD.HI.U32 R6, R4, R6, RZ ;  /* 0x0000000604060227 */ /* 0x001fe200078e00ff */
[----:B------:R-:W-:Y:S05]  /*15080*/  YIELD ;  /* 0x0000000000007946 */ /* 0x000fea0003800000 */
[----:B------:R-:W-:Y:S01]  /*15090*/  ULDC UR4, c[0x0][0x430] ;  /* 0x00010c0000047ab9 */ /* 0x000fe20000000800 */
[----:B-1----:R-:W-:-:S05]  /*150a0*/  @P0 SHF.R.U32.HI R2, RZ, R3, R6 ;  /* 0x00000003ff020219 */ /* 0x002fca0000011606 */
[--C-:B------:R-:W-:Y:S01]  /*150b0*/  IMAD.MOV R8, RZ, RZ, -R2.reuse ;  /* 0x000000ffff087224 */ /* 0x100fe200078e0a02 */
[----:B------:R-:W-:-:S03]  /*150c0*/  SHF.R.S32.HI R3, RZ, 0x1f, R2 ;  /* 0x0000001fff037819 */ /* 0x000fc60000011402 */
[----:B------:R-:W-:Y:S01]  /*150d0*/  IMAD R8, R8, UR4, R4 ;  /* 0x0000000408087c24 */ /* 0x000fe2000f8e0204 */
[----:B------:R-:W-:Y:S02]  /*150e0*/  ULDC.64 UR4, c[0x0][0x428] ;  /* 0x00010a0000047ab9 */ /* 0x000fe40000000a00 */
[----:B------:R-:W-:-:S04]  /*150f0*/  IMAD.WIDE.U32 R2, R28, UR4, R2 ;  /* 0x000000041c027c25 */ /* 0x000fc8000f8e0002 */
[----:B--2---:R-:W-:-:S04]  /*15100*/  IMAD R4, R7, UR4, RZ ;  /* 0x0000000407047c24 */ /* 0x004fc8000f8e02ff */
[----:B------:R-:W-:Y:S01]  /*15110*/  IMAD R4, R28, UR5, R4 ;  /* 0x000000051c047c24 */ /* 0x000fe2000f8e0204 */
[----:B------:R-:W-:Y:S02]  /*15120*/  ULDC.64 UR4, c[0x0][0x418] ;  /* 0x0001060000047ab9 */ /* 0x000fe40000000a00 */
[----:B------:R-:W-:Y:S01]  /*15130*/  LEA R6, P0, R2, UR4, 0x2 ;  /* 0x0000000402067c11 */ /* 0x000fe2000f8010ff */
[----:B------:R-:W-:-:S05]  /*15140*/  IMAD.IADD R4, R4, 0x1, R3 ;  /* 0x0000000104047824 */ /* 0x000fca00078e0203 */
[----:B------:R-:W-:-:S06]  /*15150*/  LEA.HI.X R7, R2, UR5, R4, 0x2, P0 ;  /* 0x0000000502077c11 */ /* 0x000fcc00080f1404 */
[----:B------:R-:W2:Y:S01]  /*15160*/  LDG.E R7, desc[UR56][R6.64] ;  /* 0x0000003806077981 */ /* 0x000ea2000c1e1900 */
[----:B------:R-:W-:Y:S02]  /*15170*/  IMAD.U32 R9, RZ, RZ, UR47 ;  /* 0x0000002fff097e24 */ /* 0x000fe4000f8e00ff */
[----:B------:R-:W-:-:S03]  /*15180*/  VIADD R22, R0, 0x1 ;  /* 0x0000000100167836 */ /* 0x000fc60000000000 */
[----:B------:R-:W-:Y:S02]  /*15190*/  ISETP.NE.AND P2, PT, R9, 0x3, PT ;  /* 0x000000030900780c */ /* 0x000fe40003f45270 */
[----:B------:R-:W-:Y:S01]  /*151a0*/  ISETP.NE.AND P0, PT, R22, 0x2, PT ;  /* 0x000000021600780c */ /* 0x000fe20003f05270 */
[----:B------:R-:W-:-:S03]  /*151b0*/  IMAD.MOV.U32 R2, RZ, RZ, R20 ;  /* 0x000000ffff027224 */ /* 0x000fc600078e0014 */
[----:B------:R-:W-:Y:S01]  /*151c0*/  SEL R25, RZ, 0x1, P0 ;  /* 0x00000001ff197807 */ /* 0x000fe20000000000 */
[----:B------:R-:W-:Y:S01]  /*151d0*/  VIADD R20, R20, 0xffffffff ;  /* 0xffffffff14147836 */ /* 0x000fe20000000000 */
[----:B------:R-:W-:Y:S02]  /*151e0*/  ISETP.GT.AND P1, PT, R2, UR43, PT ;  /* 0x0000002b02007c0c */ /* 0x000fe4000bf24270 */
[----:B------:R-:W-:Y:S02]  /*151f0*/  SEL R22, R22, RZ, P0 ;  /* 0x000000ff16167207 */ /* 0x000fe40000000000 */
[----:B------:R-:W-:Y:S02]  /*15200*/  LOP3.LUT R25, R5, R25, RZ, 0x3c, !PT ;  /* 0x0000001905197212 */ /* 0x000fe400078e3cff */
[----:B--2---:R-:W-:Y:S01]  /*15210*/  SHF.R.S32.HI R18, RZ, 0x1f, R7 ;  /* 0x0000001fff127819 */ /* 0x004fe20000011407 */
[----:B------:R-:W-:Y:S06]  /*15220*/  @!P2 BRA `(.L_x_12136) ;  /* 0x000000000004a947 */ /* 0x000fec0003800000 */
[----:B------:R-:W-:Y:S01]  /*15230*/  BPT.TRAP 0x1 ;  /* 0x000000040000795c */ /* 0x000fe20000300000 */
.L_x_12136:
[----:B------:R-:W-:Y:S01]  /*15240*/  IMAD R4, R22, 0x8, R17 ;  /* 0x0000000816047824 */ /* 0x000fe200078e0211 */
[----:B------:R-:W-:Y:S01]  /*15250*/  SHF.L.U32 R10, R25, 0x1f, RZ ;  /* 0x0000001f190a7819 */ /* 0x000fe200000006ff */
[----:B------:R-:W-:Y:S01]  /*15260*/  BSSY B0, `(.L_x_12137) ;  /* 0x0000004000007945 */ /* 0x000fe20003800000 */
[----:B------:R-:W-:Y:S02]  /*15270*/  SHF.R.S32.HI R9, RZ, 0x1f, R8 ;  /* 0x0000001fff097819 */ /* 0x000fe40000011408 */
[----:B------:R-:W0:Y:S02]  /*15280*/  SYNCS.PHASECHK.TRANS64.TRYWAIT P0, [R4+URZ+0x19c80], R10 ;  /* 0x019c800a040075a7 */ /* 0x000e24000800017f */
[----:B0-----:R-:W-:Y:S05]  /*15290*/  @!P0 BRA `(.L_x_12138) ;  /* 0x00000038003c8947 */ /* 0x001fea0003800000 */
.L_x_12217:
[----:B------:R-:W-:Y:S05]  /*152a0*/  BSYNC B0 ;  /* 0x0000000000007941 */ /* 0x000fea0003800000 */
.L_x_12137:
        /* <DEDUP_REMOVED lines=36> */
.L_x_12223:
        /* <DEDUP_REMOVED lines=10> */
.L_x_12140:
        /* <DEDUP_REMOVED lines=11> */
.L_x_12141:
[----:B------:R2:W-:Y:S01]  /*15640*/  SYNCS.ARRIVE.TRANS64.A1T0 RZ, [R4+URZ+0x19c70], RZ ;  /* 0x019c70ff04ff79a7 */ /* 0x0005e2000810003f */
[----:B------:R-:W-:Y:S05]  /*15650*/  @!P3 BRA `(.L_x_12142) ;  /* 0x000000000004b947 */ /* 0x000fea0003800000 */
[----:B------:R-:W-:Y:S01]  /*15660*/  BPT.TRAP 0x1 ;  /* 0x000000040000795c */ /* 0x000fe20000300000 */
.L_x_12142:
[----:B------:R-:W3:Y:S01]  /*15670*/  SYNCS.PHASECHK.TRANS64.TRYWAIT P0, [R4+URZ+0x19c40], R10 ;  /* 0x019c400a040075a7 */ /* 0x000ee2000800017f */
[----:B------:R-:W-:Y:S04]  /*15680*/  BSSY B0, `(.L_x_12143) ;  /* 0x0000002000007945 */ /* 0x000fe80003800000 */
[----:B---3--:R-:W-:Y:S05]  /*15690*/  @!P0 BRA `(.L_x_12144) ;  /* 0x0000003400ec8947 */ /* 0x008fea0003800000 */
.L_x_12224:
[----:B------:R-:W-:Y:S05]  /*156a0*/  BSYNC B0 ;  /* 0x0000000000007941 */ /* 0x000fea0003800000 */
.L_x_12143:
        /* <DEDUP_REMOVED lines=33> */
.L_x_12230:
        /* <DEDUP_REMOVED lines=10> */
.L_x_12146:
        /* <DEDUP_REMOVED lines=11> */
.L_x_12147:
[----:B------:R-:W-:Y:S01]  /*15a10*/  IMAD.U32 R2, RZ, RZ, UR46 ;  /* 0x0000002eff027e24 */ /* 0x000fe2000f8e00ff */
[----:B------:R0:W-:Y:S04]  /*15a20*/  SYNCS.ARRIVE.TRANS64.A1T0 RZ, [R4+URZ+0x19c30], RZ ;  /* 0x019c30ff04ff79a7 */ /* 0x0001e8000810003f */
[----:B------:R-:W-:-:S13]  /*15a30*/  ISETP.NE.AND P0, PT, R2, 0x3, PT ;  /* 0x000000030200780c */ /* 0x000fda0003f05270 */
[----:B0-----:R-:W-:Y:S05]  /*15a40*/  @!P0 BRA `(.L_x_12148) ;  /* 0x0000000000048947 */ /* 0x001fea0003800000 */
[----:B------:R-:W-:Y:S01]  /*15a50*/  BPT.TRAP 0x1 ;  /* 0x000000040000795c */ /* 0x000fe20000300000 */
.L_x_12148:
[----:B------:R-:W-:Y:S01]  /*15a60*/  LOP3.LUT R3, R5, 0x1, RZ, 0x3c, !PT ;  /* 0x0000000105037812 */ /* 0x000fe200078e3cff */
[----:B------:R-:W-:Y:S01]  /*15a70*/  IMAD R2, R0, 0x8, R17 ;  /* 0x0000000800027824 */ /* 0x000fe200078e0211 */
[----:B------:R-:W-:Y:S02]  /*15a80*/  BSSY B0, `(.L_x_12149) ;  /* 0x0000004000007945 */ /* 0x000fe40003800000 */
[----:B------:R-:W-:-:S04]  /*15a90*/  SHF.L.U32 R3, R3, 0x1f, RZ ;  /* 0x0000001f03037819 */ /* 0x000fc800000006ff */
[----:B------:R-:W0:Y:S02]  /*15aa0*/  SYNCS.PHASECHK.TRANS64.TRYWAIT P2, [R2+URZ+0x19c70], R3 ;  /* 0x019c7003020075a7 */ /* 0x000e24000804017f */
[----:B0-----:R-:W-:Y:S05]  /*15ab0*/  @!P2 BRA `(.L_x_12150) ;  /* 0x000000340090a947 */ /* 0x001fea0003800000 */
.L_x_12231:
[----:B------:R-:W-:Y:S05]  /*15ac0*/  BSYNC B0 ;  /* 0x0000000000007941 */ /* 0x000fea0003800000 */
.L_x_12149:
[----:B--23--:R-:W-:-:S05]  /*15ad0*/  IMAD.U32 R4, RZ, RZ, UR47 ;  /* 0x0000002fff047e24 */ /* 0x00cfca000f8e00ff */
[----:B------:R-:W-:-:S13]  /*15ae0*/  ISETP.NE.AND P2, PT, R4, 0x3, PT ;  /* 0x000000030400780c */ /* 0x000fda0003f45270 */
[----:B------:R-:W-:Y:S05]  /*15af0*/  @!P2 BRA `(.L_x_12151) ;  /* 0x000000000004a947 */ /* 0x000fea0003800000 */
[----:B------:R-:W-:Y:S01]  /*15b00*/  BPT.TRAP 0x1 ;  /* 0x000000040000795c */ /* 0x000fe20000300000 */
.L_x_12151:
[----:B------:R-:W-:Y:S01]  /*15b10*/  SHF.L.U32 R3, R5, 0x1f, RZ ;  /* 0x0000001f05037819 */ /* 0x000fe200000006ff */
[----:B------:R-:W-:-:S03]  /*15b20*/  IMAD R0, R0, 0x3000, RZ ;  /* 0x0000300000007824 */ /* 0x000fc600078e02ff */
[----:B------:R-:W0:Y:S02]  /*15b30*/  SYNCS.PHASECHK.TRANS64.TRYWAIT P2, [R2+URZ+0x19c60], R3 ;  /* 0x019c6003020075a7 */ /* 0x000e24000804017f */
[----:B0-----:R-:W-:Y:S05]  /*15b40*/  @!P2 BRA `(.L_x_12152) ;  /* 0x000000340080a947 */ /* 0x001fea0003800000 */
.L_x_12232:
        /* <DEDUP_REMOVED lines=69> */
.L_x_12153:
[----:B--2---:R2:W-:Y:S01]  /*15fa0*/  SYNCS.ARRIVE.TRANS64.A1T0 RZ, [R2+URZ+0x19c50], RZ ;  /* 0x019c50ff02ff79a7 */ /* 0x0045e2000810003f */
[----:B------:R-:W-:Y:S06]  /*15fb0*/  BAR.SYNC.DEFER_BLOCKING 0x2, 0x80 ;  /* 0x0082000000007b1d */ /* 0x000fec0000010000 */
[----:B------:R-:W-:Y:S05]  /*15fc0*/  @!P0 BRA `(.L_x_12154) ;  /* 0x0000000000048947 */ /* 0x000fea0003800000 */
[----:B------:R-:W-:Y:S01]  /*15fd0*/  BPT.TRAP 0x1 ;  /* 0x000000040000795c */ /* 0x000fe20000300000 */
.L_x_12154:
[----:B------:R-:W3:Y:S01]  /*15fe0*/  LDL R0, [R1+0xc] ;  /* 0x00000c0001007983 */ /* 0x000ee20000100800 */
[----:B--2---:R-:W-:Y:S02]  /*15ff0*/  VIADD R2, R2, 0x19c80 ;  /* 0x00019c8002027836 */ /* 0x004fe40000000000 */
[----:B------:R-:W-:-:S03]  /*16000*/  IMAD.MOV.U32 R5, RZ, RZ, R25 ;  /* 0x000000ffff057224 */ /* 0x000fc600078e0019 */
[----:B---3--:R-:W-:Y:S01]  /*16010*/  PRMT R2, R0, 0x654, R2 ;  /* 0x0000065400027816 */ /* 0x008fe20000000002 */
[----:B------:R-:W-:-:S03]  /*16020*/  IMAD.MOV.U32 R0, RZ, RZ, R22 ;  /* 0x000000ffff007224 */ /* 0x000fc600078e0016 */
[----:B------:R2:W-:Y:S01]  /*16030*/  SYNCS.ARRIVE.TRANS64.RED.A1T0 RZ, [R2+URZ], RZ ;  /* 0x000000ff02ff79a7 */ /* 0x0005e2000810043f */
[----:B------:R-:W-:Y:S05]  /*16040*/  @P1 BRA `(.L_x_12155) ;  /* 0xffffffec00d41947 */ /* 0x000fea000383ffff */
.L_x_12135:
[----:B--2---:R-:W2:Y:S01]  /*16050*/  S2R R2, SR_TID.X ;  /* 0x0000000000027919 */ /* 0x004ea20000002100 */
[----:B-1----:R-:W-:Y:S01]  /*16060*/  IMAD.U32 R0, RZ, RZ, UR46 ;  /* 0x0000002eff007e24 */ /* 0x002fe2000f8e00ff */
[----:B------:R-:W-:Y:S04]  /*16070*/  BSSY B0, `(.L_x_12156) ;  /* 0x0000012000007945 */ /* 0x000fe80003800000 */
[----:B------:R-:W-:Y:S02]  /*16080*/  ISETP.NE.AND P0, PT, R0, 0x3, PT ;  /* 0x000000030000780c */ /* 0x000fe40003f05270 */
[----:B--2---:R-:W-:-:S04]  /*16090*/  LOP3.LUT R2, R2, 0x7f, RZ, 0xc0, !PT ;  /* 0x0000007f02027812 */ /* 0x004fc800078ec0ff */
[----:B------:R-:W-:-:S13]  /*160a0*/  ISETP.NE.AND P1, PT, R2, RZ, PT ;  /* 0x000000ff0200720c */ /* 0x000fda0003f25270 */
        /* <DEDUP_REMOVED lines=14> */
.L_x_12157:
[----:B------:R-:W-:Y:S05]  /*16190*/  BSYNC B0 ;  /* 0x0000000000007941 */ /* 0x000fea0003800000 */
.L_x_12156:
[----:B------:R-:W-:Y:S05]  /*161a0*/  @!P0 BRA `(.L_x_12158) ;  /* 0x0000000000048947 */ /* 0x000fea0003800000 */
[----:B------:R-:W-:Y:S01]  /*161b0*/  BPT.TRAP 0x1 ;  /* 0x000000040000795c */ /* 0x000fe20000300000 */
.L_x_12158:
[----:B0-----:R-:W-:Y:S01]  /*161c0*/  LOP3.LUT R3, R25, 0x1, RZ, 0x3c, !PT ;  /* 0x0000000119037812 */ /* 0x001fe200078e3cff */
[----:B-1----:R-:W-:Y:S01]  /*161d0*/  IMAD R0, R22, 0x8, R17 ;  /* 0x0000000816007824 */ /* 0x002fe200078e0211 */
[----:B------:R-:W-:Y:S02]  /*161e0*/  BSSY B0, `(.L_x_12159) ;  /* 0x0000004000007945 */ /* 0x000fe40003800000 */
[----:B------:R-:W-:-:S04]  /*161f0*/  SHF.L.U32 R3, R3, 0x1f, RZ ;  /* 0x0000001f03037819 */ /* 0x000fc800000006ff */
[----:B------:R-:W0:Y:S02]  /*16200*/  SYNCS.PHASECHK.TRANS64.TRYWAIT P1, [R0+URZ+0x19c70], R3 ;  /* 0x019c7003000075a7 */ /* 0x000e24000802017f */
[----:B0-----:R-:W-:Y:S05]  /*16210*/  @!P1 BRA `(.L_x_12160) ;  /* 0x0000002c00e09947 */ /* 0x001fea0003800000 */
.L_x_12233:
[----:B------:R-:W-:Y:S05]  /*16220*/  BSYNC B0 ;  /* 0x0000000000007941 */ /* 0x000fea0003800000 */
.L_x_12159:
[----:B------:R-:W-:-:S05]  /*16230*/  IMAD.U32 R2, RZ, RZ, UR47 ;  /* 0x0000002fff027e24 */ /* 0x000fca000f8e00ff */
[----:B------:R-:W-:-:S13]  /*16240*/  ISETP.NE.AND P1, PT, R2, 0x3, PT ;  /* 0x000000030200780c */ /* 0x000fda0003f25270 */
[----:B------:R-:W-:Y:S05]  /*16250*/  @!P1 BRA `(.L_x_12161) ;  /* 0x0000000000049947 */ /* 0x000fea0003800000 */
[----:B------:R-:W-:Y:S01]  /*16260*/  BPT.TRAP 0x1 ;  /* 0x000000040000795c */ /* 0x000fe20000300000 */
.L_x_12161:
[----:B0-----:R-:W-:-:S04]  /*16270*/  SHF.L.U32 R3, R25, 0x1f, RZ ;  /* 0x0000001f19037819 */ /* 0x001fc800000006ff */
[----:B------:R-:W0:Y:S02]  /*16280*/  SYNCS.PHASECHK.TRANS64.TRYWAIT P1, [R0+URZ+0x19c60], R3 ;  /* 0x019c6003000075a7 */ /* 0x000e24000802017f */
[----:B0-----:R-:W-:Y:S05]  /*16290*/  @!P1 BRA `(.L_x_12162) ;  /* 0x0000002c00d49947 */ /* 0x001fea0003800000 */
.L_x_12234:
[----:B------:R-:W2:Y:S01]  /*162a0*/  LDL R15, [R1+0x10] ;  /* 0x00001000010f7983 */ /* 0x000ea20000100800 */
[----:B------:R-:W-:Y:S01]  /*162b0*/  IMAD R2, R22, 0x3000, RZ ;  /* 0x0000300016027824 */ /* 0x000fe200078e02ff */
[----:B------:R-:W-:Y:S05]  /*162c0*/  WARPSYNC.ALL ;  /* 0x0000000000007948 */ /* 0x000fea0003800000 */
[C---:B------:R-:W-:Y:S02]  /*162d0*/  LOP3.LUT R4, R2.reuse, R24, RZ, 0xfc, !PT ;  /* 0x0000001802047212 */ /* 0x040fe400078efcff */
[----:B0-----:R-:W-:Y:S02]  /*162e0*/  LOP3.LUT R3, R2, R27, RZ, 0xfc, !PT ;  /* 0x0000001b02037212 */ /* 0x001fe400078efcff */
[----:B------:R-:W-:Y:S01]  /*162f0*/  LOP3.LUT R14, R24, 0x1800, RZ, 0xfc, !PT ;  /* 0x00001800180e7812 */ /* 0x000fe200078efcff */
[----:B------:R-:W-:-:S02]  /*16300*/  IMAD.IADD R5, R17, 0x1, R4 ;  /* 0x0000000111057824 */ /* 0x000fc400078e0204 */
        /* <DEDUP_REMOVED lines=63> */
.L_x_12163:
[----:B-1----:R1:W-:Y:S01]  /*16700*/  SYNCS.ARRIVE.TRANS64.A1T0 RZ, [R0+URZ+0x19c50], RZ ;  /* 0x019c50ff00ff79a7 */ /* 0x0023e2000810003f */
[----:B------:R-:W-:Y:S06]  /*16710*/  BAR.SYNC.DEFER_BLOCKING 0x2, 0x80 ;  /* 0x0082000000007b1d */ /* 0x000fec0000010000 */
[----:B------:R-:W-:Y:S05]  /*16720*/  @!P0 BRA `(.L_x_12164) ;  /* 0x0000000000048947 */ /* 0x000fea0003800000 */
[----:B------:R-:W-:Y:S01]  /*16730*/  BPT.TRAP 0x1 ;  /* 0x000000040000795c */ /* 0x000fe20000300000 */
.L_x_12164:
        /* <DEDUP_REMOVED lines=9> */
.L_x_12105:
[----:B------:R-:W-:Y:S05]  /*167d0*/  BSYNC B7 ;  /* 0x0000000000077941 */ /* 0x000fea0003800000 */
.L_x_12103:
        /* <DEDUP_REMOVED lines=15> */
.L_x_12165:
[----:B0-----:R-:W2:Y:S01]  /*168d0*/  LDL.LU R0, [R1] ;  /* 0x0000000001007983 */ /* 0x001ea20000300800 */
        /* <DEDUP_REMOVED lines=31> */
[----:B------:R-:W0:Y:S01]  /*16ad0*/  LDC R7, c[0x0][0xc38] ;  /* 0x00030e00ff077b82 */ /* 0x000e220000000800 */
[----:B------:R-:W-:Y:S04]  /*16ae0*/  SHFL.IDX PT, R6, R9, 0x1, 0x1f ;  /* 0x00201f0009067f89 */ /* 0x000fe800000e0000 */
[----:B------:R-:W1:Y:S02]  /*16af0*/  SHFL.UP PT, R2, R4, 0x8, RZ ;  /* 0x0500000004027989 */ /* 0x000e6400000e00ff */
[----:B-1----:R-:W-:-:S05]  /*16b00*/  SEL R3, R2, RZ, P4 ;  /* 0x000000ff02037207 */ /* 0x002fca0002000000 */
[----:B------:R-:W-:Y:S02]  /*16b10*/  IMAD.IADD R5, R4, 0x1, R3 ;  /* 0x0000000104057824 */ /* 0x000fe400078e0203 */
[----:B------:R-:W-:Y:S04]  /*16b20*/  SHFL.IDX PT, R4, R9, RZ, 0x1f ;  /* 0x00001fff09047589 */ /* 0x000fe800000e0000 */
[----:B------:R-:W1:Y:S02]  /*16b30*/  SHFL.UP PT, R2, R5, 0x10, RZ ;  /* 0x0600000005027989 */ /* 0x000e6400000e00ff */
[----:B-1----:R-:W-:-:S05]  /*16b40*/  SEL R2, R2, RZ, P5 ;  /* 0x000000ff02027207 */ /* 0x002fca0002800000 */
[----:B------:R-:W-:Y:S02]  /*16b50*/  IMAD.IADD R2, R5, 0x1, R2 ;  /* 0x0000000105027824 */ /* 0x000fe400078e0202 */
[----:B------:R-:W-:-:S03]  /*16b60*/  IMAD.MOV.U32 R5, RZ, RZ, RZ ;  /* 0x000000ffff057224 */ /* 0x000fc600078e00ff */
[----:B------:R-:W0:Y:S02]  /*16b70*/  SHFL.IDX PT, R3, R2, 0x1f, 0x1f ;  /* 0x03e01f0002037f89 */ /* 0x000e2400000e0000 */
[----:B0-----:R-:W-:-:S04]  /*16b80*/  IMAD R3, R3, R7, RZ ;  /* 0x0000000703037224 */ /* 0x001fc800078e02ff */
[----:B------:R-:W-:-:S05]  /*16b90*/  IMAD.IADD R6, R6, 0x1, R3 ;  /* 0x0000000106067824 */ /* 0x000fca00078e0203 */
[----:B------:R-:W-:-:S13]  /*16ba0*/  ISETP.GT.AND P6, PT, R6, R4, PT ;  /* 0x000000040600720c */ /* 0x000fda0003fc4270 */
[----:B------:R-:W-:Y:S05]  /*16bb0*/  @P6 BRA `(.L_x_12167) ;  /* 0x0000000000986947 */ /* 0x000fea0003800000 */
.L_x_12169:
        /* <DEDUP_REMOVED lines=38> */
.L_x_12167:
        /* <DEDUP_REMOVED lines=11> */
[----:B------:R-:W-:-:S06]  /*16ed0*/  IMAD.U32 R5, RZ, RZ, UR5 ;  /* 0x00000005ff057e24 */ /* 0x000fcc000f8e00ff */
[----:B------:R3:W4:Y:S02]  /*16ee0*/  SHFL.IDX PT, R5, R2, R5, 0x1f ;  /* 0x00001f0502057589 */ /* 0x00072400000e0000 */
.L_x_12170:
[----:B0---4-:R-:W-:Y:S01]  /*16ef0*/  IMAD R3, R5, R7, R6 ;  /* 0x0000000705037224 */ /* 0x011fe200078e0206 */
[----:B--2---:R-:W-:Y:S01]  /*16f00*/  ISETP.NE.AND P0, PT, R8, 0x1, PT ;  /* 0x000000010800780c */ /* 0x004fe20003f05270 */
[----:B------:R-:W-:Y:S02]  /*16f10*/  UIADD3 UR41, UR4, UR41, URZ ;  /* 0x0000002904297290 */ /* 0x000fe4000fffe03f */
[----:B------:R-:W-:Y:S01]  /*16f20*/  IMAD.IADD R4, R4, 0x1, -R3 ;  /* 0x0000000104047824 */ /* 0x000fe200078e0a03 */
[----:B------:R0:W-:Y:S09]  /*16f30*/  STL [R1], R3 ;  /* 0x0000000301007387 */ /* 0x0001f20000100800 */
[----:B------:R-:W-:Y:S05]  /*16f40*/  @!P0 BRA `(.L_x_12171) ;  /* 0x0000000000e48947 */ /* 0x000fea0003800000 */
[----:B-1----:R-:W-:-:S04]  /*16f50*/  IABS R5, R0 ;  /* 0x0000000000057213 */ /* 0x002fc80000000000 */
[----:B------:R-:W1:Y:S08]  /*16f60*/  I2F.RP R6, R5 ;  /* 0x0000000500067306 */ /* 0x000e700000209400 */
[----:B-1----:R-:W1:Y:S02]  /*16f70*/  MUFU.RCP R6, R6 ;  /* 0x0000000600067308 */ /* 0x002e640000001000 */
[----:B-1----:R-:W-:-:S06]  /*16f80*/  VIADD R9, R6, 0xffffffe ;  /* 0x0ffffffe06097836 */ /* 0x002fcc0000000000 */
[----:B0-----:R-:W3:Y:S02]  /*16f90*/  F2I.FTZ.U32.TRUNC.NTZ R3, R9 ;  /* 0x0000000900037305 */ /* 0x001ee4000021f000 */
[----:B---3--:R-:W-:-:S04]  /*16fa0*/  IMAD.MOV R2, RZ, RZ, -R3 ;  /* 0x000000ffff027224 */ /* 0x008fc800078e0a03 */
        /* <DEDUP_REMOVED lines=38> */
[----:B------:R-:W-:Y:S01]  /*17210*/  IMAD.MOV R5, RZ, RZ, -R3 ;  /* 0x000000ffff057224 */ /* 0x000fe200078e0a03 */
[----:B------:R-:W-:-:S03]  /*17220*/  LOP3.LUT R2, R3, R8, RZ, 0x3c, !PT ;  /* 0x0000000803027212 */ /* 0x000fc600078e3cff */
[----:B------:R-:W-:Y:S01]  /*17230*/  IMAD R4, R0, R5, R4 ;  /* 0x0000000500047224 */ /* 0x000fe200078e0204 */
        /* <DEDUP_REMOVED lines=10> */
.L_x_12171:
[----:B------:R-:W-:Y:S02]  /*172e0*/  ULDC.64 UR4, c[0x0][0xc90] ;  /* 0x0003240000047ab9 */ /* 0x000fe40000000a00 */
[----:B------:R-:W-:-:S06]  /*172f0*/  UIMAD.WIDE UR4, UR41, 0x4, UR4 ;  /* 0x00000004290478a5 */ /* 0x000fcc000f8e0204 */
[----:B---3--:R-:W-:Y:S02]  /*17300*/  IMAD.U32 R2, RZ, RZ, UR4 ;  /* 0x00000004ff027e24 */ /* 0x008fe4000f8e00ff */
[----:B0-----:R-:W-:-:S05]  /*17310*/  IMAD.U32 R3, RZ, RZ, UR5 ;  /* 0x00000005ff037e24 */ /* 0x001fca000f8e00ff */
[----:B------:R-:W1:Y:S02]  /*17320*/  LDG.E R6, desc[UR56][R2.64] ;  /* 0x0000003802067981 */ /* 0x000e64000c1e1900 */
[----:B-1----:R-:W-:-:S05]  /*17330*/  IMAD R5, R0, R6, RZ ;  /* 0x0000000600057224 */ /* 0x002fca00078e02ff */
        /* <DEDUP_REMOVED lines=53> */
[----:B------:R-:W-:Y:S01]  /*17690*/  @!P1 LOP3.LUT R2, RZ, R6, RZ, 0x33, !PT ;  /* 0x00000006ff029212 */ /* 0x000fe200078e33ff */
[----:B------:R-:W-:-:S04]  /*176a0*/  IMAD.MOV R6, RZ, RZ, -R6 ;  /* 0x000000ffff067224 */ /* 0x000fc800078e0a06 */
[----:B------:R-:W-:Y:S02]  /*176b0*/  IMAD R3, R2, R6, R3 ;  /* 0x0000000602037224 */ /* 0x000fe400078e0203 */
[----:B------:R-:W-:-:S03]  /*176c0*/  IMAD.MOV.U32 R4, RZ, RZ, R2 ;  /* 0x000000ffff047224 */ /* 0x000fc600078e0002 */
[----:B------:R1:W-:Y:S04]  /*176d0*/  STL [R1+0x8], R3 ;  /* 0x0000080301007387 */ /* 0x0003e80000100800 */
.L_x_12172:
[----:B-1----:R-:W-:-:S05]  /*176e0*/  LOP3.LUT R3, RZ, R4, RZ, 0x33, !PT ;  /* 0x00000004ff037212 */ /* 0x002fca00078e33ff */
[----:B------:R-:W-:-:S05]  /*176f0*/  IMAD.IADD R0, R0, 0x1, R3 ;  /* 0x0000000100007824 */ /* 0x000fca00078e0203 */
[----:B------:R1:W-:Y:S01]  /*17700*/  STL [R1+0x4], R0 ;  /* 0x0000040001007387 */ /* 0x0003e20000100800 */
[----:B------:R-:W-:Y:S05]  /*17710*/  BRA `(.L_x_12173) ;  /* 0x0000000000107947 */ /* 0x000fea0003800000 */
.L_x_12168:
[----:B------:R0:W-:Y:S01]  /*17720*/  STL [R1], R4 ;  /* 0x0000000401007387 */ /* 0x0001e20000100800 */
[----:B------:R-:W-:-:S03]  /*17730*/  ULDC UR41, c[0x0][0xc3c] ;  /* 0x00030f0000297ab9 */ /* 0x000fc60000000800 */
[----:B------:R0:W-:Y:S04]  /*17740*/  STL [R1+0x4], RZ ;  /* 0x000004ff01007387 */ /* 0x0001e80000100800 */
[----:B------:R0:W-:Y:S02]  /*17750*/  STL [R1+0x8], RZ ;  /* 0x000008ff01007387 */ /* 0x0001e40000100800 */
.L_x_12173:
[----:B------:R-:W2:Y:S04]  /*17760*/  LDL R3, [R1+0x4] ;  /* 0x0000040001037983 */ /* 0x000ea80000100800 */
[----:B0-----:R-:W3:Y:S04]  /*17770*/  LDL R2, [R1+0x8] ;  /* 0x0000080001027983 */ /* 0x001ee80000100800 */
[----:B------:R-:W4:Y:S01]  /*17780*/  LDL R4, [R1] ;  /* 0x0000000001047983 */ /* 0x000f220000100800 */
[----:B-1----:R-:W0:Y:S01]  /*17790*/  S2R R0, SR_TID.X ;  /* 0x0000000000007919 */ /* 0x002e220000002100 */
        /* <DEDUP_REMOVED lines=15> */
.L_x_12166:
[----:B------:R-:W-:Y:S02]  /*17890*/  ULDC UR4, c[0x0][0xc3c] ;  /* 0x00030f0000047ab9 */ /* 0x000fe40000000800 */
[----:B------:R-:W-:-:S06]  /*178a0*/  UISETP.GE.AND UP0, UPT, UR41, UR4, UPT ;  /* 0x000000042900728c */ /* 0x000fcc000bf06270 */
[----:B------:R-:W-:-:S13]  /*178b0*/  PLOP3.LUT P0, PT, PT, PT, UP0, 0x80, 0x0 ;  /* 0x000000000000781c */ /* 0x000fda0003f0f008 */
[----:B------:R-:W-:Y:S05]  /*178c0*/  @!P0 BRA `(.L_x_12174) ;  /* 0xffffffa800c48947 */ /* 0x000fea000383ffff */
.L_x_12092:
[----:B-1----:R-:W2:Y:S01]  /*178d0*/  LDL.LU R0, [R1+0x1c] ;  /* 0x00001c0001007983 */ /* 0x002ea20000300800 */
[----:B------:R-:W-:Y:S01]  /*178e0*/  BSSY B0, `(.L_x_12175) ;  /* 0x000000b000007945 */ /* 0x000fe20003800000 */
[----:B0-----:R-:W0:Y:S01]  /*178f0*/  S2R R5, SR_CgaCtaId ;  /* 0x0000000000057919 */ /* 0x001e220000008800 */
        /* <DEDUP_REMOVED lines=9> */
.L_x_12235:
[----:B------:R-:W-:Y:S05]  /*17990*/  BSYNC B0 ;  /* 0x0000000000007941 */ /* 0x000fea0003800000 */
.L_x_12175:
[----:B------:R-:W-:-:S03]  /*179a0*/  UMOV UR4, 0xffffffff ;  /* 0xffffffff00047882 */ /* 0x000fc60000000000 */
[----:B------:R-:W-:Y:S05]  /*179b0*/  BRA.DIV UR4, `(.L_x_12177) ;  /* 0x0000001a04347947 */ /* 0x000fea000b800000 */
[----:B0-----:R-:W0:Y:S02]  /*179c0*/  S2R R0, SR_TID.X ;  /* 0x0000000000007919 */ /* 0x001e240000002100 */
[----:B0-----:R-:W-:-:S04]  /*179d0*/  SHF.R.U32.HI R0, RZ, 0x5, R0 ;  /* 0x00000005ff007819 */ /* 0x001fc80000011600 */
[----:B------:R-:W-:-:S05]  /*179e0*/  LOP3.LUT R0, R0, 0x3, RZ, 0xc0, !PT ;  /* 0x0000000300007812 */ /* 0x000fca00078ec0ff */
[----:B------:R0:W1:Y:S02]  /*179f0*/  SHFL.IDX PT, R14, R0, RZ, 0x1f ;  /* 0x00001fff000e7589 */ /* 0x00006400000e0000 */
.L_x_12238:
[----:B-1----:R-:W-:Y:S01]  /*17a00*/  ISETP.NE.AND P0, PT, R14, RZ, PT ;  /* 0x000000ff0e00720c */ /* 0x002fe20003f05270 */
[----:B------:R-:W-:-:S12]  /*17a10*/  BSSY B0, `(.L_x_12178) ;  /* 0x000002c000007945 */ /* 0x000fd80003800000 */
[----:B------:R-:W-:Y:S05]  /*17a20*/  @P0 BRA `(.L_x_12179) ;  /* 0x0000000000a80947 */ /* 0x000fea0003800000 */
[----:B------:R-:W-:-:S03]  /*17a30*/  UMOV UR4, 0xffffffff ;  /* 0xffffffff00047882 */ /* 0x000fc60000000000 */
[----:B------:R-:W-:Y:S05]  /*17a40*/  BRA.DIV UR4, `(.L_x_12180) ;  /* 0x0000001a04447947 */ /* 0x000fea000b800000 */
[----:B------:R-:W-:-:S13]  /*17a50*/  ELECT P6, URZ, PT ;  /* 0x00000000003f782f */ /* 0x000fda00038c0000 */
.L_x_12241:
[----:B------:R-:W-:Y:S05]  /*17a60*/  @!P6 BRA `(.L_x_12179) ;  /* 0x000000000098e947 */ /* 0x000fea0003800000 */
[----:B------:R-:W-:-:S06]  /*17a70*/  ULOP3.LUT UR4, UR36, 0x2, URZ, 0xfc, !UPT ;  /* 0x0000000224047892 */ /* 0x000fcc000f8efc3f */
[----:B0-----:R-:W-:-:S05]  /*17a80*/  IMAD.U32 R0, RZ, RZ, UR4 ;  /* 0x00000004ff007e24 */ /* 0x001fca000f8e00ff */
[----:B------:R-:W-:-:S13]  /*17a90*/  ISETP.NE.AND P0, PT, R0, 0x3, PT ;  /* 0x000000030000780c */ /* 0x000fda0003f05270 */
[----:B------:R-:W-:Y:S05]  /*17aa0*/  @!P0 BRA `(.L_x_12181) ;  /* 0x0000000000048947 */ /* 0x000fea0003800000 */
[----:B------:R-:W-:Y:S01]  /*17ab0*/  BPT.TRAP 0x1 ;  /* 0x000000040000795c */ /* 0x000fe20000300000 */
.L_x_12181:
[C---:B------:R-:W-:Y:S01]  /*17ac0*/  IMAD R3, R22.reuse, 0x8, R5 ;  /* 0x0000000816037824 */ /* 0x040fe200078e0205 */
[----:B------:R-:W-:Y:S01]  /*17ad0*/  SHF.L.U32 R2, R25, 0x1f, RZ ;  /* 0x0000001f19027819 */ /* 0x000fe200000006ff */
[----:B------:R-:W-:-:S03]  /*17ae0*/  VIADD R22, R22, 0x1 ;  /* 0x0000000116167836 */ /* 0x000fc60000000000 */
[----:B------:R-:W0:Y:S02]  /*17af0*/  SYNCS.PHASECHK.TRANS64.TRYWAIT P1, [R3+URZ+0x19c40], R2 ;  /* 0x019c4002030075a7 */ /* 0x000e24000802017f */
[----:B------:R-:W-:-:S04]  /*17b00*/  ISETP.NE.AND P2, PT, R22, 0x2, PT ;  /* 0x000000021600780c */ /* 0x000fc80003f45270 */
[----:B------:R-:W-:Y:S01]  /*17b10*/  SEL R0, RZ, 0x1, P2 ;  /* 0x00000001ff007807 */ /* 0x000fe20001000000 */
[----:B0-----:R-:W-:Y:S08]  /*17b20*/  @!P1 BRA `(.L_x_12182) ;  /* 0x00000018002c9947 */ /* 0x001ff00003800000 */
.L_x_12242:
[----:B------:R-:W-:Y:S02]  /*17b30*/  SEL R22, R22, RZ, P2 ;  /* 0x000000ff16167207 */ /* 0x000fe40001000000 */
[----:B------:R-:W-:Y:S01]  /*17b40*/  LOP3.LUT R0, R25, R0, RZ, 0x3c, !PT ;  /* 0x0000000019007212 */ /* 0x000fe200078e3cff */
[----:B------:R-:W-:Y:S06]  /*17b50*/  @!P0 BRA `(.L_x_12183) ;  /* 0x0000000000048947 */ /* 0x000fec0003800000 */
[----:B------:R-:W-:Y:S01]  /*17b60*/  BPT.TRAP 0x1 ;  /* 0x000000040000795c */ /* 0x000fe20000300000 */
.L_x_12183:
[----:B------:R-:W-:Y:S01]  /*17b70*/  IMAD R5, R22, 0x8, R5 ;  /* 0x0000000816057824 */ /* 0x000fe200078e0205 */
[----:B------:R-:W-:-:S04]  /*17b80*/  SHF.L.U32 R0, R0, 0x1f, RZ ;  /* 0x0000001f00007819 */ /* 0x000fc800000006ff */
[----:B------:R-:W1:Y:S02]  /*17b90*/  SYNCS.PHASECHK.TRANS64.TRYWAIT P1, [R5+URZ+0x19c40], R0 ;  /* 0x019c4000050075a7 */ /* 0x000e64000802017f */
[----:B-1----:R-:W-:Y:S05]  /*17ba0*/  @!P1 BRA `(.L_x_12184) ;  /* 0x0000001800209947 */ /* 0x002fea0003800000 */
.L_x_12243:
[----:B------:R-:W-:Y:S05]  /*17bb0*/  @!P0 BRA `(.L_x_12185) ;  /* 0x0000000000048947 */ /* 0x000fea0003800000 */
[----:B------:R-:W-:Y:S01]  /*17bc0*/  BPT.TRAP 0x1 ;  /* 0x000000040000795c */ /* 0x000fe20000300000 */
.L_x_12185:
[----:B------:R-:W2:Y:S02]  /*17bd0*/  SYNCS.PHASECHK.TRANS64.TRYWAIT P1, [R3+URZ+0x19c60], R2 ;  /* 0x019c6002030075a7 */ /* 0x000ea4000802017f */
[----:B--2---:R-:W-:Y:S05]  /*17be0*/  @!P1 BRA `(.L_x_12186) ;  /* 0x0000001800249947 */ /* 0x004fea0003800000 */
.L_x_12244:
[----:B------:R-:W-:Y:S05]  /*17bf0*/  @!P0 BRA `(.L_x_12187) ;  /* 0x0000000000048947 */ /* 0x000fea0003800000 */
[----:B------:R-:W-:Y:S01]  /*17c00*/  BPT.TRAP 0x1 ;  /* 0x000000040000795c */ /* 0x000fe20000300000 */
.L_x_12187:
[----:B------:R-:W3:Y:S02]  /*17c10*/  SYNCS.PHASECHK.TRANS64.TRYWAIT P1, [R5+URZ+0x19c60], R0 ;  /* 0x019c6000050075a7 */ /* 0x000ee4000802017f */
[----:B---3--:R-:W-:Y:S05]  /*17c20*/  @!P1 BRA `(.L_x_12188) ;  /* 0x0000001800289947 */ /* 0x008fea0003800000 */
.L_x_12245:
[----:B------:R-:W-:Y:S05]  /*17c30*/  @!P0 BRA `(.L_x_12189) ;  /* 0x0000000000048947 */ /* 0x000fea0003800000 */
[----:B------:R-:W-:Y:S01]  /*17c40*/  BPT.TRAP 0x1 ;  /* 0x000000040000795c */ /* 0x000fe20000300000 */
.L_x_12189:
[----:B------:R-:W4:Y:S02]  /*17c50*/  SYNCS.PHASECHK.TRANS64.TRYWAIT P1, [R3+URZ+0x19c80], R2 ;  /* 0x019c8002030075a7 */ /* 0x000f24000802017f */
[----:B----4-:R-:W-:Y:S05]  /*17c60*/  @!P1 BRA `(.L_x_12190) ;  /* 0x00000018002c9947 */ /* 0x010fea0003800000 */
.L_x_12246:
[----:B------:R-:W-:Y:S05]  /*17c70*/  @!P0 BRA `(.L_x_12191) ;  /* 0x0000000000048947 */ /* 0x000fea0003800000 */
[----:B------:R-:W-:Y:S01]  /*17c80*/  BPT.TRAP 0x1 ;  /* 0x000000040000795c */ /* 0x000fe20000300000 */
.L_x_12191:
[----:B------:R0:W0:Y:S02]  /*17c90*/  SYNCS.PHASECHK.TRANS64.TRYWAIT P0, [R5+URZ+0x19c80], R0 ;  /* 0x019c8000050075a7 */ /* 0x000024000800017f */
[----:B0-----:R-:W-:Y:S05]  /*17ca0*/  @!P0 NANOSLEEP.SYNCS 0x989680 ;  /* 0x009896800000895d */ /* 0x001fea0003900000 */
[----:B------:R-:W0:Y:S02]  /*17cb0*/  @!P0 SYNCS.PHASECHK.TRANS64 P0, [R5+URZ+0x19c80], R0 ;  /* 0x019c8000050085a7 */ /* 0x000e24000800007f */
[----:B0-----:R-:W-:Y:S05]  /*17cc0*/  @!P0 BRA `(.L_x_12191) ;  /* 0xfffffffc00f08947 */ /* 0x001fea000383ffff */
.L_x_12179:
[----:B------:R-:W-:Y:S05]  /*17cd0*/  BSYNC B0 ;  /* 0x0000000000007941 */ /* 0x000fea0003800000 */
.L_x_12178:
[----:B------:R-:W-:Y:S05]  /*17ce0*/  EXIT ;  /* 0x000000000000794d */ /* 0x000fea0003800000 */
.L_x_11992:
[----:B0-----:R-:W-:-:S04]  /*17cf0*/  IMAD.U32 R3, RZ, RZ, UR46 ;  /* 0x0000002eff037e24 */ /* 0x001fc8000f8e00ff */
[----:B------:R0:W1:Y:S03]  /*17d00*/  SYNCS.PHASECHK.TRANS64.TRYWAIT P1, [R3+URZ+0x19c00], R0 ;  /* 0x019c0000030075a7 */ /* 0x000066000802017f */
[----:B-1----:R-:W-:Y:S05]  /*17d10*/  @!P1 NANOSLEEP.SYNCS 0x989680 ;  /* 0x009896800000995d */ /* 0x002fea0003900000 */
[----:B------:R-:W1:Y:S02]  /*17d20*/  @!P1 SYNCS.PHASECHK.TRANS64 P1, [R3+URZ+0x19c00], R0 ;  /* 0x019c0000030095a7 */ /* 0x000e64000802007f */
[----:B-1----:R-:W-:Y:S05]  /*17d30*/  @!P1 BRA `(.L_x_11992) ;  /* 0xfffffffc00ec9947 */ /* 0x002fea000383ffff */
[----:B------:R-:W-:Y:S05]  /*17d40*/  BRA `(.L_x_12192) ;  /* 0xfffffea400587947 */ /* 0x000fea000383ffff */
.L_x_11996:
[----:B-1----:R1:W2:Y:S02]  /*17d50*/  SYNCS.PHASECHK.TRANS64.TRYWAIT P1, [R3+URZ+0x19c30], R0 ;  /* 0x019c3000030075a7 */ /* 0x0022a4000802017f */
[----:B--2---:R-:W-:Y:S05]  /*17d60*/  @!P1 NANOSLEEP.SYNCS 0x989680 ;  /* 0x009896800000995d */ /* 0x004fea0003900000 */
[----:B------:R-:W2:Y:S02]  /*17d70*/  @!P1 SYNCS.PHASECHK.TRANS64 P1, [R3+URZ+0x19c30], R0 ;  /* 0x019c3000030095a7 */ /* 0x000ea4000802007f */
[----:B--2---:R-:W-:Y:S05]  /*17d80*/  @!P1 BRA `(.L_x_11996) ;  /* 0xfffffffc00f09947 */ /* 0x004fea000383ffff */
[----:B------:R-:W-:Y:S05]  /*17d90*/  BRA `(.L_x_11995) ;  /* 0xfffffea400747947 */ /* 0x000fea000383ffff */
.L_x_12013:
[----:B-1----:R-:W-:-:S04]  /*17da0*/  IMAD.U32 R5, RZ, RZ, UR19 ;  /* 0x00000013ff057e24 */ /* 0x002fc8000f8e00ff */
[----:B------:R1:W2:Y:S03]  /*17db0*/  SYNCS.PHASECHK.TRANS64.TRYWAIT P1, [R5+URZ+0x19c30], R0 ;  /* 0x019c3000050075a7 */ /* 0x0002a6000802017f */
[----:B--2---:R-:W-:Y:S05]  /*17dc0*/  @!P1 NANOSLEEP.SYNCS 0x989680 ;  /* 0x009896800000995d */ /* 0x004fea0003900000 */
[----:B------:R-:W2:Y:S02]  /*17dd0*/  @!P1 SYNCS.PHASECHK.TRANS64 P1, [R5+URZ+0x19c30], R0 ;  /* 0x019c3000050095a7 */ /* 0x000ea4000802007f */
[----:B--2---:R-:W-:Y:S05]  /*17de0*/  @!P1 BRA `(.L_x_12013) ;  /* 0xfffffffc00ec9947 */ /* 0x004fea000383ffff */
[----:B------:R-:W-:Y:S05]  /*17df0*/  BRA `(.L_x_12012) ;  /* 0xfffffed800507947 */ /* 0x000fea000383ffff */
.L_x_12017:
[----:B-1----:R-:W-:-:S04]  /*17e00*/  IMAD.U32 R4, RZ, RZ, UR11 ;  /* 0x0000000bff047e24 */ /* 0x002fc8000f8e00ff */
[----:B------:R1:W2:Y:S03]  /*17e10*/  SYNCS.PHASECHK.TRANS64.TRYWAIT P1, [R4+URZ+0x19c50], R0 ;  /* 0x019c5000040075a7 */ /* 0x0002a6000802017f */
[----:B--2---:R-:W-:Y:S05]  /*17e20*/  @!P1 NANOSLEEP.SYNCS 0x989680 ;  /* 0x009896800000995d */ /* 0x004fea0003900000 */
[----:B------:R-:W2:Y:S02]  /*17e30*/  @!P1 SYNCS.PHASECHK.TRANS64 P1, [R4+URZ+0x19c50], R0 ;  /* 0x019c5000040095a7 */ /* 0x000ea4000802007f */
[----:B--2---:R-:W-:Y:S05]  /*17e40*/  @!P1 BRA `(.L_x_12017) ;  /* 0xfffffffc00ec9947 */ /* 0x004fea000383ffff */
[----:B------:R-:W-:Y:S05]  /*17e50*/  BRA `(.L_x_12016) ;  /* 0xfffffed800a07947 */ /* 0x000fea000383ffff */
.L_x_12036:
[----:B-1----:R-:W-:-:S04]  /*17e60*/  IMAD.U32 R7, RZ, RZ, UR6 ;  /* 0x00000006ff077e24 */ /* 0x002fc8000f8e00ff */
[----:B------:R1:W2:Y:S03]  /*17e70*/  SYNCS.PHASECHK.TRANS64.TRYWAIT P1, [R7+URZ+0x19c30], R0 ;  /* 0x019c3000070075a7 */ /* 0x0002a6000802017f */
[----:B--2---:R-:W-:Y:S05]  /*17e80*/  @!P1 NANOSLEEP.SYNCS 0x989680 ;  /* 0x009896800000995d */ /* 0x004fea0003900000 */
[----:B------:R-:W2:Y:S02]  /*17e90*/  @!P1 SYNCS.PHASECHK.TRANS64 P1, [R7+URZ+0x19c30], R0 ;  /* 0x019c3000070095a7 */ /* 0x000ea4000802007f */
[----:B--2---:R-:W-:Y:S05]  /*17ea0*/  @!P1 BRA `(.L_x_12036) ;  /* 0xfffffffc00ec9947 */ /* 0x004fea000383ffff */
[----:B------:R-:W-:Y:S05]  /*17eb0*/  BRA `(.L_x_12035) ;  /* 0xffffff0800787947 */ /* 0x000fea000383ffff */
.L_x_12040:
[----:B-1----:R-:W-:-:S04]  /*17ec0*/  IMAD.U32 R4, RZ, RZ, UR11 ;  /* 0x0000000bff047e24 */ /* 0x002fc8000f8e00ff */
[----:B------:R1:W2:Y:S03]  /*17ed0*/  SYNCS.PHASECHK.TRANS64.TRYWAIT P1, [R4+URZ+0x19c50], R0 ;  /* 0x019c5000040075a7 */ /* 0x0002a6000802017f */
[----:B--2---:R-:W-:Y:S05]  /*17ee0*/  @!P1 NANOSLEEP.SYNCS 0x989680 ;  /* 0x009896800000995d */ /* 0x004fea0003900000 */
[----:B------:R-:W2:Y:S02]  /*17ef0*/  @!P1 SYNCS.PHASECHK.TRANS64 P1, [R4+URZ+0x19c50], R0 ;  /* 0x019c5000040095a7 */ /* 0x000ea4000802007f */
[----:B--2---:R-:W-:Y:S05]  /*17f00*/  @!P1 BRA `(.L_x_12040) ;  /* 0xfffffffc00ec9947 */ /* 0x004fea000383ffff */
[----:B------:R-:W-:Y:S05]  /*17f10*/  BRA `(.L_x_12039) ;  /* 0xffffff0800c87947 */ /* 0x000fea000383ffff */
.L_x_12048:
[----:B-1----:R-:W-:-:S04]  /*17f20*/  IMAD.U32 R5, RZ, RZ, UR6 ;  /* 0x00000006ff057e24 */ /* 0x002fc8000f8e00ff */
[----:B------:R1:W2:Y:S03]  /*17f30*/  SYNCS.PHASECHK.TRANS64.TRYWAIT P1, [R5+URZ+0x19c30], R0 ;  /* 0x019c3000050075a7 */ /* 0x0002a6000802017f */
[----:B--2---:R-:W-:Y:S05]  /*17f40*/  @!P1 NANOSLEEP.SYNCS 0x989680 ;  /* 0x009896800000995d */ /* 0x004fea0003900000 */
[----:B------:R-:W2:Y:S02]  /*17f50*/  @!P1 SYNCS.PHASECHK.TRANS64 P1, [R5+URZ+0x19c30], R0 ;  /* 0x019c3000050095a7 */ /* 0x000ea4000802007f */
[----:B--2---:R-:W-:Y:S05]  /*17f60*/  @!P1 BRA `(.L_x_12048) ;  /* 0xfffffffc00ec9947 */ /* 0x004fea000383ffff */
[----:B------:R-:W-:Y:S05]  /*17f70*/  BRA `(.L_x_12047) ;  /* 0xffffff2400487947 */ /* 0x000fea000383ffff */
.L_x_12052:
[----:B-1----:R-:W-:-:S04]  /*17f80*/  IMAD.U32 R4, RZ, RZ, UR11 ;  /* 0x0000000bff047e24 */ /* 0x002fc8000f8e00ff */
[----:B------:R1:W2:Y:S03]  /*17f90*/  SYNCS.PHASECHK.TRANS64.TRYWAIT P1, [R4+URZ+0x19c50], R0 ;  /* 0x019c5000040075a7 */ /* 0x0002a6000802017f */
[----:B--2---:R-:W-:Y:S05]  /*17fa0*/  @!P1 NANOSLEEP.SYNCS 0x989680 ;  /* 0x009896800000995d */ /* 0x004fea0003900000 */
[----:B------:R-:W2:Y:S02]  /*17fb0*/  @!P1 SYNCS.PHASECHK.TRANS64 P1, [R4+URZ+0x19c50], R0 ;  /* 0x019c5000040095a7 */ /* 0x000ea4000802007f */
[----:B--2---:R-:W-:Y:S05]  /*17fc0*/  @!P1 BRA `(.L_x_12052) ;  /* 0xfffffffc00ec9947 */ /* 0x004fea000383ffff */
[----:B------:R-:W-:Y:S05]  /*17fd0*/  BRA `(.L_x_12051) ;  /* 0xffffff2400987947 */ /* 0x000fea000383ffff */
.L_x_12067:
[----:B-1----:R-:W-:-:S04]  /*17fe0*/  IMAD.U32 R6, RZ, RZ, UR14 ;  /* 0x0000000eff067e24 */ /* 0x002fc8000f8e00ff */
[----:B------:R1:W2:Y:S03]  /*17ff0*/  SYNCS.PHASECHK.TRANS64.TRYWAIT P1, [R6+URZ+0x19c50], R5 ;  /* 0x019c5005060075a7 */ /* 0x0002a6000802017f */
[----:B--2---:R-:W-:Y:S05]  /*18000*/  @!P1 NANOSLEEP.SYNCS 0x989680 ;  /* 0x009896800000995d */ /* 0x004fea0003900000 */
[----:B------:R-:W2:Y:S02]  /*18010*/  @!P1 SYNCS.PHASECHK.TRANS64 P1, [R6+URZ+0x19c50], R5 ;  /* 0x019c5005060095a7 */ /* 0x000ea4000802007f */
[----:B--2---:R-:W-:Y:S05]  /*18020*/  @!P1 BRA `(.L_x_12067) ;  /* 0xfffffffc00ec9947 */ /* 0x004fea000383ffff */
[----:B------:R-:W-:Y:S05]  /*18030*/  BRA `(.L_x_12066) ;  /* 0xffffff5000b47947 */ /* 0x000fea000383ffff */
.L_x_12114:
        /* <DEDUP_REMOVED lines=10> */
.L_x_12193:
[----:B------:R-:W-:Y:S05]  /*180e0*/  BRA `(.L_x_12194) ;  /* 0xffffffb800987947 */ /* 0x000fea000383ffff */
.L_x_12117:
[----:B0-----:R0:W1:Y:S02]  /*180f0*/  SYNCS.PHASECHK.TRANS64.TRYWAIT P0, [R5+URZ+0x19c80], R21 ;  /* 0x019c8015050075a7 */ /* 0x001064000800017f */
[----:B-1----:R-:W-:Y:S05]  /*18100*/  @!P0 NANOSLEEP.SYNCS 0x989680 ;  /* 0x009896800000895d */ /* 0x002fea0003900000 */
[----:B------:R-:W1:Y:S02]  /*18110*/  @!P0 SYNCS.PHASECHK.TRANS64 P0, [R5+URZ+0x19c80], R21 ;  /* 0x019c8015050085a7 */ /* 0x000e64000800007f */
[----:B-1----:R-:W-:Y:S05]  /*18120*/  @!P0 BRA `(.L_x_12117) ;  /* 0xfffffffc00f08947 */ /* 0x002fea000383ffff */
[----:B------:R-:W-:Y:S05]  /*18130*/  BRA `(.L_x_12195) ;  /* 0xffffffb800a87947 */ /* 0x000fea000383ffff */
.L_x_12118:
        /* <DEDUP_REMOVED lines=8> */
.L_x_12197:
[----:B------:R-:W-:Y:S05]  /*181c0*/  BSYNC B0 ;  /* 0x0000000000007941 */ /* 0x000fea0003800000 */
.L_x_12196:
        /* <DEDUP_REMOVED lines=9> */
.L_x_12198:
[----:B------:R-:W0:Y:S01]  /*18260*/  LDC R11, c[0x0][0x2f4] ;  /* 0x0000bd00ff0b7b82 */ /* 0x000e220000000800 */
[C---:B------:R-:W-:Y:S01]  /*18270*/  LOP3.LUT R12, R29.reuse, 0x20, RZ, 0xfc, !PT ;  /* 0x000000201d0c7812 */ /* 0x040fe200078efcff */
[----:B------:R-:W-:Y:S01]  /*18280*/  IMAD.MOV.U32 R13, RZ, RZ, R9 ;  /* 0x000000ffff0d7224 */ /* 0x000fe200078e0009 */
[----:B------:R-:W-:Y:S01]  /*18290*/  LOP3.LUT R15, R29, 0x40, RZ, 0xfc, !PT ;  /* 0x000000401d0f7812 */ /* 0x000fe200078efcff */
[----:B------:R-:W-:-:S05]  /*182a0*/  IMAD.MOV.U32 R2, RZ, RZ, R14 ;  /* 0x000000ffff027224 */ /* 0x000fca00078e000e */
[----:B------:R-:W-:-:S05]  /*182b0*/  IADD3 R2, P1, R29, R2, RZ ;  /* 0x000000021d027210 */ /* 0x000fca0007f3e0ff */
[----:B------:R-:W-:Y:S01]  /*182c0*/  IMAD.X R3, RZ, RZ, R3, P1 ;  /* 0x000000ffff037224 */ /* 0x000fe200008e0603 */
        /* <DEDUP_REMOVED lines=17> */
.L_x_12199:
        /* <DEDUP_REMOVED lines=10> */
.L_x_12200:
[----:B------:R-:W-:Y:S01]  /*18480*/  IMAD.MOV.U32 R2, RZ, RZ, R14 ;  /* 0x000000ffff027224 */ /* 0x000fe200078e000e */
[----:B------:R-:W-:Y:S06]  /*18490*/  BRA `(.L_x_12201) ;  /* 0xffffffb8008c7947 */ /* 0x000fec000383ffff */
.L_x_12123:
[----:B---3--:R3:W4:Y:S02]  /*184a0*/  SYNCS.PHASECHK.TRANS64.TRYWAIT P1, [R5+URZ+0x19c40], R21 ;  /* 0x019c4015050075a7 */ /* 0x008724000802017f */
[----:B----4-:R-:W-:Y:S05]  /*184b0*/  @!P1 NANOSLEEP.SYNCS 0x989680 ;  /* 0x009896800000995d */ /* 0x010fea0003900000 */
[----:B------:R-:W4:Y:S02]  /*184c0*/  @!P1 SYNCS.PHASECHK.TRANS64 P1, [R5+URZ+0x19c40], R21 ;  /* 0x019c4015050095a7 */ /* 0x000f24000802007f */
[----:B----4-:R-:W-:Y:S05]  /*184d0*/  @!P1 BRA `(.L_x_12123) ;  /* 0xfffffffc00f09947 */ /* 0x010fea000383ffff */
[----:B------:R-:W-:Y:S05]  /*184e0*/  BRA `(.L_x_12202) ;  /* 0xffffffb800f07947 */ /* 0x000fea000383ffff */
.L_x_12124:
        /* <DEDUP_REMOVED lines=8> */
.L_x_12204:
[----:B------:R-:W-:Y:S05]  /*18570*/  BSYNC B0 ;  /* 0x0000000000007941 */ /* 0x000fea0003800000 */
.L_x_12203:
        /* <DEDUP_REMOVED lines=8> */
.L_x_12205:
[----:B------:R-:W-:Y:S02]  /*18600*/  IMAD.MOV.U32 R13, RZ, RZ, R6 ;  /* 0x000000ffff0d7224 */ /* 0x000fe400078e0006 */
[----:B------:R-:W-:Y:S02]  /*18610*/  IMAD.MOV.U32 R12, RZ, RZ, 0x1 ;  /* 0x00000001ff0c7424 */ /* 0x000fe400078e00ff */
[----:B------:R-:W-:-:S07]  /*18620*/  IMAD.MOV.U32 R3, RZ, RZ, R14 ;  /* 0x000000ffff037224 */ /* 0x000fce00078e000e */
[----:B------:R-:W-:Y:S05]  /*18630*/  WARPSYNC.COLLECTIVE R15, `(.L_x_12206) ;  /* 0x000000000f087348 */ /* 0x000fea0003c00000 */
[----:B------:R0:W1:Y:S02]  /*18640*/  SHFL.IDX P6, R14, R13, R12, R11 ;  /* 0x0000000c0d0e7389 */ /* 0x00006400000c000b */
[----:B01----:R-:W-:Y:S01]  /*18650*/  ENDCOLLECTIVE ;  /* 0x000000000000791b */ /* 0x003fe20003800000 */
.L_x_12206:
        /* <DEDUP_REMOVED lines=10> */
.L_x_12207:
        /* <DEDUP_REMOVED lines=8> */
.L_x_12129:
        /* <DEDUP_REMOVED lines=9> */
.L_x_12209:
[----:B------:R-:W-:Y:S01]  /*18810*/  ISETP.GE.AND P1, PT, R18, R0, PT ;  /* 0x000000001200720c */ /* 0x000fe20003f26270 */
[----:B------:R-:W-:Y:S02]  /*18820*/  IMAD.MOV.U32 R13, RZ, RZ, R6 ;  /* 0x000000ffff0d7224 */ /* 0x000fe400078e0006 */
[----:B------:R-:W-:-:S10]  /*18830*/  IMAD.MOV.U32 R2, RZ, RZ, R14 ;  /* 0x000000ffff027224 */ /* 0x000fd400078e000e */
[----:B------:R-:W-:Y:S05]  /*18840*/  WARPSYNC.COLLECTIVE R15, `(.L_x_12210) ;  /* 0x000000000f087348 */ /* 0x000fea0003c00000 */
[----:B------:R0:W1:Y:S02]  /*18850*/  SHFL.IDX P6, R14, R13, R12, R11 ;  /* 0x0000000c0d0e7389 */ /* 0x00006400000c000b */
[----:B01----:R-:W-:Y:S01]  /*18860*/  ENDCOLLECTIVE ;  /* 0x000000000000791b */ /* 0x003fe20003800000 */
.L_x_12210:
[----:B------:R-:W-:Y:S02]  /*18870*/  IMAD.MOV.U32 R13, RZ, RZ, R4 ;  /* 0x000000ffff0d7224 */ /* 0x000fe400078e0004 */
[----:B------:R-:W-:Y:S02]  /*18880*/  IMAD.MOV.U32 R12, RZ, RZ, 0x1 ;  /* 0x00000001ff0c7424 */ /* 0x000fe400078e00ff */
[----:B------:R-:W-:-:S07]  /*18890*/  IMAD.MOV.U32 R3, RZ, RZ, R14 ;  /* 0x000000ffff037224 */ /* 0x000fce00078e000e */
[----:B------:R-:W-:Y:S05]  /*188a0*/  WARPSYNC.COLLECTIVE R15, `(.L_x_12211) ;  /* 0x000000000f087348 */ /* 0x000fea0003c00000 */
[----:B------:R0:W1:Y:S02]  /*188b0*/  SHFL.IDX P6, R14, R13, R12, R11 ;  /* 0x0000000c0d0e7389 */ /* 0x00006400000c000b */
[----:B01----:R-:W-:Y:S01]  /*188c0*/  ENDCOLLECTIVE ;  /* 0x000000000000791b */ /* 0x003fe20003800000 */
.L_x_12211:
        /* <DEDUP_REMOVED lines=10> */
.L_x_12212:
[----:B------:R-:W-:Y:S01]  /*18970*/  @!PT LDS RZ, [RZ] ;  /* 0x00000000fffff984 */ /* 0x000fe20000000800 */
[----:B------:R-:W-:Y:S01]  /*18980*/  @!PT LDS RZ, [RZ] ;  /* 0x00000000fffff984 */ /* 0x000fe20000000800 */
[----:B------:R-:W-:Y:S01]  /*18990*/  @!PT LDS RZ, [RZ] ;  /* 0x00000000fffff984 */ /* 0x000fe20000000800 */
[----:B------:R0:W-:Y:S04]  /*189a0*/  @!P1 LDGSTS.E.BYPASS.LTC128B.128 [R10+0xf000], desc[UR56][R2.64], !P3 ;  /* 0x0f000000020a9fae */ /* 0x0001e8000d901d78 */
[----:B------:R0:W-:Y:S04]  /*189b0*/  @!P1 LDGSTS.E.BYPASS.LTC128B.128 [R10+0x10800], desc[UR56][R2.64+0x20], !P2 ;  /* 0x10800020020a9fae */ /* 0x0001e8000d101d78 */
[----:B------:R0:W-:Y:S01]  /*189c0*/  @!P1 LDGSTS.E.BYPASS.LTC128B.128 [R10+0x12000], desc[UR56][R2.64+0x40], !P0 ;  /* 0x12000040020a9fae */ /* 0x0001e2000c101d78 */
[----:B------:R-:W-:Y:S02]  /*189d0*/  IMAD.MOV.U32 R13, RZ, RZ, R5 ;  /* 0x000000ffff0d7224 */ /* 0x000fe400078e0005 */
[----:B------:R-:W-:-:S02]  /*189e0*/  IMAD.MOV.U32 R12, RZ, RZ, RZ ;  /* 0x000000ffff0c7224 */ /* 0x000fc400078e00ff */
[----:B------:R-:W-:-:S07]  /*189f0*/  IMAD.MOV.U32 R6, RZ, RZ, R14 ;  /* 0x000000ffff067224 */ /* 0x000fce00078e000e */
[----:B0-----:R-:W-:Y:S05]  /*18a00*/  WARPSYNC.COLLECTIVE R15, `(.L_x_12213) ;  /* 0x000000000f087348 */ /* 0x001fea0003c00000 */
[----:B------:R1:W2:Y:S02]  /*18a10*/  SHFL.IDX P6, R14, R13, R12, R11 ;  /* 0x0000000c0d0e7389 */ /* 0x0002a400000c000b */
[----:B012---:R-:W-:Y:S01]  /*18a20*/  ENDCOLLECTIVE ;  /* 0x000000000000791b */ /* 0x007fe20003800000 */
.L_x_12213:
[----:B------:R-:W-:-:S05]  /*18a30*/  VIADD R3, R18, 0x40 ;  /* 0x0000004012037836 */ /* 0x000fca0000000000 */
[----:B------:R-:W-:Y:S01]  /*18a40*/  ISETP.GE.AND P1, PT, R3, R0, PT ;  /* 0x000000000300720c */ /* 0x000fe20003f26270 */
[----:B------:R-:W-:-:S12]  /*18a50*/  IMAD.MOV.U32 R13, RZ, RZ, R7 ;  /* 0x000000ffff0d7224 */ /* 0x000fd800078e0007 */
[----:B------:R-:W-:Y:S01]  /*18a60*/  @!P1 IADD3 R2, P4, R29, R6, RZ ;  /* 0x000000061d029210 */ /* 0x000fe20007f9e0ff */
[----:B------:R-:W-:-:S12]  /*18a70*/  IMAD.MOV.U32 R5, RZ, RZ, R14 ;  /* 0x000000ffff057224 */ /* 0x000fd800078e000e */
[----:B------:R-:W-:Y:S05]  /*18a80*/  WARPSYNC.COLLECTIVE R15, `(.L_x_12214) ;  /* 0x000000000f087348 */ /* 0x000fea0003c00000 */
[----:B------:R0:W1:Y:S02]  /*18a90*/  SHFL.IDX P6, R14, R13, R12, R11 ;  /* 0x0000000c0d0e7389 */ /* 0x00006400000c000b */
[----:B01----:R-:W-:Y:S01]  /*18aa0*/  ENDCOLLECTIVE ;  /* 0x000000000000791b */ /* 0x003fe20003800000 */
.L_x_12214:
[----:B------:R-:W-:-:S05]  /*18ab0*/  @!P1 IMAD.X R3, RZ, RZ, R4, P4 ;  /* 0x000000ffff039224 */ /* 0x000fca00020e0604 */
        /* <DEDUP_REMOVED lines=8> */
.L_x_12134:
[----:B-1----:R1:W2:Y:S02]  /*18b40*/  SYNCS.PHASECHK.TRANS64.TRYWAIT P0, [R17+URZ+0x19c20], R0 ;  /* 0x019c2000110075a7 */ /* 0x0022a4000800017f */
[----:B--2---:R-:W-:Y:S05]  /*18b50*/  @!P0 NANOSLEEP.SYNCS 0x989680 ;  /* 0x009896800000895d */ /* 0x004fea0003900000 */
[----:B------:R-:W2:Y:S02]  /*18b60*/  @!P0 SYNCS.PHASECHK.TRANS64 P0, [R17+URZ+0x19c20], R0 ;  /* 0x019c2000110085a7 */ /* 0x000ea4000800007f */
[----:B--2---:R-:W-:Y:S05]  /*18b70*/  @!P0 BRA `(.L_x_12134) ;  /* 0xfffffffc00f08947 */ /* 0x004fea000383ffff */
[----:B------:R-:W-:Y:S05]  /*18b80*/  BRA `(.L_x_12216) ;  /* 0xffffffc000ec7947 */ /* 0x000fea000383ffff */
.L_x_12138:
[----:B0-----:R0:W1:Y:S02]  /*18b90*/  SYNCS.PHASECHK.TRANS64.TRYWAIT P0, [R4+URZ+0x19c80], R10 ;  /* 0x019c800a040075a7 */ /* 0x001064000800017f */
[----:B-1----:R-:W-:Y:S05]  /*18ba0*/  @!P0 NANOSLEEP.SYNCS 0x989680 ;  /* 0x009896800000895d */ /* 0x002fea0003900000 */
[----:B------:R-:W1:Y:S02]  /*18bb0*/  @!P0 SYNCS.PHASECHK.TRANS64 P0, [R4+URZ+0x19c80], R10 ;  /* 0x019c800a040085a7 */ /* 0x000e64000800007f */
[----:B-1----:R-:W-:Y:S05]  /*18bc0*/  @!P0 BRA `(.L_x_12138) ;  /* 0xfffffffc00f08947 */ /* 0x002fea000383ffff */
[----:B------:R-:W-:Y:S05]  /*18bd0*/  BRA `(.L_x_12217) ;  /* 0xffffffc400b07947 */ /* 0x000fea000383ffff */
.L_x_12139:
        /* <DEDUP_REMOVED lines=8> */
.L_x_12219:
[----:B------:R-:W-:Y:S05]  /*18c60*/  BSYNC B0 ;  /* 0x0000000000007941 */ /* 0x000fea0003800000 */
.L_x_12218:
        /* <DEDUP_REMOVED lines=9> */
.L_x_12220:
[----:B------:R-:W-:Y:S02]  /*18d00*/  IMAD.MOV.U32 R13, RZ, RZ, R21 ;  /* 0x000000ffff0d7224 */ /* 0x000fe400078e0015 */
[----:B------:R-:W-:Y:S02]  /*18d10*/  IMAD.MOV.U32 R12, RZ, RZ, 0x1 ;  /* 0x00000001ff0c7424 */ /* 0x000fe400078e00ff */
[----:B------:R-:W-:-:S07]  /*18d20*/  IMAD.MOV.U32 R2, RZ, RZ, R14 ;  /* 0x000000ffff027224 */ /* 0x000fce00078e000e */
[----:B------:R-:W-:Y:S05]  /*18d30*/  WARPSYNC.COLLECTIVE R15, `(.L_x_12221) ;  /* 0x000000000f087348 */ /* 0x000fea0003c00000 */
[----:B------:R0:W1:Y:S02]  /*18d40*/  SHFL.IDX P6, R14, R13, R12, R11 ;  /* 0x0000000c0d0e7389 */ /* 0x00006400000c000b */
[----:B01----:R-:W-:Y:S01]  /*18d50*/  ENDCOLLECTIVE ;  /* 0x000000000000791b */ /* 0x003fe20003800000 */
.L_x_12221:
        /* <DEDUP_REMOVED lines=13> */
.L_x_12222:
[----:B------:R-:W-:Y:S01]  /*18e30*/  IMAD.MOV.U32 R2, RZ, RZ, R14 ;  /* 0x000000ffff027224 */ /* 0x000fe200078e000e */
[----:B------:R-:W-:Y:S06]  /*18e40*/  BRA `(.L_x_12223) ;  /* 0xffffffc400a87947 */ /* 0x000fec000383ffff */
.L_x_12144:
[----:B---3--:R3:W4:Y:S02]  /*18e50*/  SYNCS.PHASECHK.TRANS64.TRYWAIT P0, [R4+URZ+0x19c40], R10 ;  /* 0x019c400a040075a7 */ /* 0x008724000800017f */
[----:B----4-:R-:W-:Y:S05]  /*18e60*/  @!P0 NANOSLEEP.SYNCS 0x989680 ;  /* 0x009896800000895d */ /* 0x010fea0003900000 */
[----:B------:R-:W4:Y:S02]  /*18e70*/  @!P0 SYNCS.PHASECHK.TRANS64 P0, [R4+URZ+0x19c40], R10 ;  /* 0x019c400a040085a7 */ /* 0x000f24000800007f */
[----:B----4-:R-:W-:Y:S05]  /*18e80*/  @!P0 BRA `(.L_x_12144) ;  /* 0xfffffffc00f08947 */ /* 0x010fea000383ffff */
[----:B------:R-:W-:Y:S05]  /*18e90*/  BRA `(.L_x_12224) ;  /* 0xffffffc800007947 */ /* 0x000fea000383ffff */
.L_x_12145:
        /* <DEDUP_REMOVED lines=8> */
.L_x_12226:
[----:B------:R-:W-:Y:S05]  /*18f20*/  BSYNC B0 ;  /* 0x0000000000007941 */ /* 0x000fea0003800000 */
.L_x_12225:
        /* <DEDUP_REMOVED lines=8> */
.L_x_12227:
[----:B------:R-:W-:Y:S02]  /*18fb0*/  IMAD.MOV.U32 R13, RZ, RZ, R8 ;  /* 0x000000ffff0d7224 */ /* 0x000fe400078e0008 */
[----:B------:R-:W-:Y:S02]  /*18fc0*/  IMAD.MOV.U32 R12, RZ, RZ, 0x1 ;  /* 0x00000001ff0c7424 */ /* 0x000fe400078e00ff */
[----:B------:R-:W-:-:S07]  /*18fd0*/  IMAD.MOV.U32 R2, RZ, RZ, R14 ;  /* 0x000000ffff027224 */ /* 0x000fce00078e000e */
[----:B------:R-:W-:Y:S05]  /*18fe0*/  WARPSYNC.COLLECTIVE R15, `(.L_x_12228) ;  /* 0x000000000f087348 */ /* 0x000fea0003c00000 */
[----:B------:R0:W1:Y:S02]  /*18ff0*/  SHFL.IDX P6, R14, R13, R12, R11 ;  /* 0x0000000c0d0e7389 */ /* 0x00006400000c000b */
[----:B01----:R-:W-:Y:S01]  /*19000*/  ENDCOLLECTIVE ;  /* 0x000000000000791b */ /* 0x003fe20003800000 */
.L_x_12228:
        /* <DEDUP_REMOVED lines=13> */
.L_x_12229:
[----:B------:R-:W-:Y:S01]  /*190e0*/  IMAD.MOV.U32 R2, RZ, RZ, R14 ;  /* 0x000000ffff027224 */ /* 0x000fe200078e000e */
[----:B------:R-:W-:Y:S06]  /*190f0*/  BRA `(.L_x_12230) ;  /* 0xffffffc400f07947 */ /* 0x000fec000383ffff */
.L_x_12150:
[----:B------:R0:W0:Y:S02]  /*19100*/  SYNCS.PHASECHK.TRANS64.TRYWAIT P2, [R2+URZ+0x19c70], R3 ;  /* 0x019c7003020075a7 */ /* 0x000024000804017f */
[----:B0-----:R-:W-:Y:S05]  /*19110*/  @!P2 NANOSLEEP.SYNCS 0x989680 ;  /* 0x009896800000a95d */ /* 0x001fea0003900000 */
[----:B------:R-:W0:Y:S02]  /*19120*/  @!P2 SYNCS.PHASECHK.TRANS64 P2, [R2+URZ+0x19c70], R3 ;  /* 0x019c70030200a5a7 */ /* 0x000e24000804007f */
[----:B0-----:R-:W-:Y:S05]  /*19130*/  @!P2 BRA `(.L_x_12150) ;  /* 0xfffffffc00f0a947 */ /* 0x001fea000383ffff */
[----:B------:R-:W-:Y:S05]  /*19140*/  BRA `(.L_x_12231) ;  /* 0xffffffc8005c7947 */ /* 0x000fea000383ffff */
.L_x_12152:
[----:B0-----:R0:W2:Y:S02]  /*19150*/  SYNCS.PHASECHK.TRANS64.TRYWAIT P2, [R2+URZ+0x19c60], R3 ;  /* 0x019c6003020075a7 */ /* 0x0010a4000804017f */
[----:B--2---:R-:W-:Y:S05]  /*19160*/  @!P2 NANOSLEEP.SYNCS 0x989680 ;  /* 0x009896800000a95d */ /* 0x004fea0003900000 */
[----:B------:R-:W2:Y:S02]  /*19170*/  @!P2 SYNCS.PHASECHK.TRANS64 P2, [R2+URZ+0x19c60], R3 ;  /* 0x019c60030200a5a7 */ /* 0x000ea4000804007f */
[----:B--2---:R-:W-:Y:S05]  /*19180*/  @!P2 BRA `(.L_x_12152) ;  /* 0xfffffffc00f0a947 */ /* 0x004fea000383ffff */
[----:B------:R-:W-:Y:S05]  /*19190*/  BRA `(.L_x_12232) ;  /* 0xffffffc8006c7947 */ /* 0x000fea000383ffff */
.L_x_12160:
[----:B0-----:R0:W1:Y:S02]  /*191a0*/  SYNCS.PHASECHK.TRANS64.TRYWAIT P1, [R0+URZ+0x19c70], R3 ;  /* 0x019c7003000075a7 */ /* 0x001064000802017f */
[----:B-1----:R-:W-:Y:S05]  /*191b0*/  @!P1 NANOSLEEP.SYNCS 0x989680 ;  /* 0x009896800000995d */ /* 0x002fea0003900000 */
[----:B------:R-:W1:Y:S02]  /*191c0*/  @!P1 SYNCS.PHASECHK.TRANS64 P1, [R0+URZ+0x19c70], R3 ;  /* 0x019c7003000095a7 */ /* 0x000e64000802007f */
[----:B-1----:R-:W-:Y:S05]  /*191d0*/  @!P1 BRA `(.L_x_12160) ;  /* 0xfffffffc00f09947 */ /* 0x002fea000383ffff */
[----:B------:R-:W-:Y:S05]  /*191e0*/  BRA `(.L_x_12233) ;  /* 0xffffffd0000c7947 */ /* 0x000fea000383ffff */
.L_x_12162:
[----:B0-----:R0:W1:Y:S02]  /*191f0*/  SYNCS.PHASECHK.TRANS64.TRYWAIT P1, [R0+URZ+0x19c60], R3 ;  /* 0x019c6003000075a7 */ /* 0x001064000802017f */
[----:B-1----:R-:W-:Y:S05]  /*19200*/  @!P1 NANOSLEEP.SYNCS 0x989680 ;  /* 0x009896800000995d */ /* 0x002fea0003900000 */
[----:B------:R-:W1:Y:S02]  /*19210*/  @!P1 SYNCS.PHASECHK.TRANS64 P1, [R0+URZ+0x19c60], R3 ;  /* 0x019c6003000095a7 */ /* 0x000e64000802007f */
[----:B-1----:R-:W-:Y:S05]  /*19220*/  @!P1 BRA `(.L_x_12162) ;  /* 0xfffffffc00f09947 */ /* 0x002fea000383ffff */
[----:B------:R-:W-:Y:S05]  /*19230*/  BRA `(.L_x_12234) ;  /* 0xffffffd000187947 */ /* 0x000fea000383ffff */
.L_x_12176:
[----:B0-----:R0:W1:Y:S02]  /*19240*/  SYNCS.PHASECHK.TRANS64.TRYWAIT P0, [R5+URZ+0x19c20], R0 ;  /* 0x019c2000050075a7 */ /* 0x001064000800017f */
[----:B-1----:R-:W-:Y:S05]  /*19250*/  @!P0 NANOSLEEP.SYNCS 0x989680 ;  /* 0x009896800000895d */ /* 0x002fea0003900000 */
[----:B------:R-:W1:Y:S02]  /*19260*/  @!P0 SYNCS.PHASECHK.TRANS64 P0, [R5+URZ+0x19c20], R0 ;  /* 0x019c2000050085a7 */ /* 0x000e64000800007f */
[----:B-1----:R-:W-:Y:S05]  /*19270*/  @!P0 BRA `(.L_x_12176) ;  /* 0xfffffffc00f08947 */ /* 0x002fea000383ffff */
[----:B------:R-:W-:Y:S05]  /*19280*/  BRA `(.L_x_12235) ;  /* 0xffffffe400c07947 */ /* 0x000fea000383ffff */
.L_x_12177:
        /* <DEDUP_REMOVED lines=11> */
.L_x_12237:
[----:B------:R-:W-:Y:S05]  /*19340*/  BSYNC B0 ;  /* 0x0000000000007941 */ /* 0x000fea0003800000 */
.L_x_12236:
[----:B------:R-:W-:Y:S05]  /*19350*/  BRA `(.L_x_12238) ;  /* 0xffffffe400a87947 */ /* 0x000fea000383ffff */
.L_x_12180:
[----:B------:R-:W-:Y:S01]  /*19360*/  BSSY B1, `(.L_x_12239) ;  /* 0x0000006000017945 */ /* 0x000fe20003800000 */
[----:B------:R-:W-:-:S07]  /*19370*/  IMAD.MOV.U32 R15, RZ, RZ, -0x1 ;  /* 0xffffffffff0f7424 */ /* 0x000fce00078e00ff */
[----:B0-----:R-:W-:Y:S05]  /*19380*/  WARPSYNC.COLLECTIVE R15, `(.L_x_12240) ;  /* 0x000000000f0c7348 */ /* 0x001fea0003c00000 */
[----:B------:R-:W-:Y:S02]  /*19390*/  ELECT P6, UR62, PT ;  /* 0x00000000003e782f */ /* 0x000fe400038c0000 */
[----:B------:R-:W-:Y:S01]  /*193a0*/  MOV R14, UR62 ;  /* 0x0000003e000e7c02 */ /* 0x000fe20008000f00 */
[----:B0-----:R-:W-:Y:S10]  /*193b0*/  ENDCOLLECTIVE ;  /* 0x000000000000791b */ /* 0x001ff40003800000 */
.L_x_12240:
[----:B------:R-:W-:Y:S05]  /*193c0*/  BSYNC B1 ;  /* 0x0000000000017941 */ /* 0x000fea0003800000 */
.L_x_12239:
[----:B------:R-:W-:Y:S05]  /*193d0*/  BRA `(.L_x_12241) ;  /* 0xffffffe400a07947 */ /* 0x000fea000383ffff */
.L_x_12182:
[----:B0-----:R0:W1:Y:S02]  /*193e0*/  SYNCS.PHASECHK.TRANS64.TRYWAIT P1, [R3+URZ+0x19c40], R2 ;  /* 0x019c4002030075a7 */ /* 0x001064000802017f */
[----:B-1----:R-:W-:Y:S05]  /*193f0*/  @!P1 NANOSLEEP.SYNCS 0x989680 ;  /* 0x009896800000995d */ /* 0x002fea0003900000 */
[----:B------:R-:W1:Y:S02]  /*19400*/  @!P1 SYNCS.PHASECHK.TRANS64 P1, [R3+URZ+0x19c40], R2 ;  /* 0x019c4002030095a7 */ /* 0x000e64000802007f */
[----:B-1----:R-:W-:Y:S05]  /*19410*/  @!P1 BRA `(.L_x_12182) ;  /* 0xfffffffc00f09947 */ /* 0x002fea000383ffff */
[----:B------:R-:W-:Y:S05]  /*19420*/  BRA `(.L_x_12242) ;  /* 0xffffffe400c07947 */ /* 0x000fea000383ffff */
.L_x_12184:
[----:B-1----:R1:W2:Y:S02]  /*19430*/  SYNCS.PHASECHK.TRANS64.TRYWAIT P1, [R5+URZ+0x19c40], R0 ;  /* 0x019c4000050075a7 */ /* 0x0022a4000802017f */
[----:B--2---:R-:W-:Y:S05]  /*19440*/  @!P1 NANOSLEEP.SYNCS 0x989680 ;  /* 0x009896800000995d */ /* 0x004fea0003900000 */
[----:B------:R-:W2:Y:S02]  /*19450*/  @!P1 SYNCS.PHASECHK.TRANS64 P1, [R5+URZ+0x19c40], R0 ;  /* 0x019c4000050095a7 */ /* 0x000ea4000802007f */
[----:B--2---:R-:W-:Y:S05]  /*19460*/  @!P1 BRA `(.L_x_12184) ;  /* 0xfffffffc00f09947 */ /* 0x004fea000383ffff */
[----:B------:R-:W-:Y:S05]  /*19470*/  BRA `(.L_x_12243) ;  /* 0xffffffe400cc7947 */ /* 0x000fea000383ffff */
.L_x_12186:
[----:B--2---:R2:W3:Y:S02]  /*19480*/  SYNCS.PHASECHK.TRANS64.TRYWAIT P1, [R3+URZ+0x19c60], R2 ;  /* 0x019c6002030075a7 */ /* 0x0044e4000802017f */
[----:B---3--:R-:W-:Y:S05]  /*19490*/  @!P1 NANOSLEEP.SYNCS 0x989680 ;  /* 0x009896800000995d */ /* 0x008fea0003900000 */
[----:B------:R-:W3:Y:S02]  /*194a0*/  @!P1 SYNCS.PHASECHK.TRANS64 P1, [R3+URZ+0x19c60], R2 ;  /* 0x019c6002030095a7 */ /* 0x000ee4000802007f */
[----:B---3--:R-:W-:Y:S05]  /*194b0*/  @!P1 BRA `(.L_x_12186) ;  /* 0xfffffffc00f09947 */ /* 0x008fea000383ffff */
[----:B------:R-:W-:Y:S05]  /*194c0*/  BRA `(.L_x_12244) ;  /* 0xffffffe400c87947 */ /* 0x000fea000383ffff */
.L_x_12188:
[----:B---3--:R3:W4:Y:S02]  /*194d0*/  SYNCS.PHASECHK.TRANS64.TRYWAIT P1, [R5+URZ+0x19c60], R0 ;  /* 0x019c6000050075a7 */ /* 0x008724000802017f */
[----:B----4-:R-:W-:Y:S05]  /*194e0*/  @!P1 NANOSLEEP.SYNCS 0x989680 ;  /* 0x009896800000995d */ /* 0x010fea0003900000 */
[----:B------:R-:W4:Y:S02]  /*194f0*/  @!P1 SYNCS.PHASECHK.TRANS64 P1, [R5+URZ+0x19c60], R0 ;  /* 0x019c6000050095a7 */ /* 0x000f24000802007f */
[----:B----4-:R-:W-:Y:S05]  /*19500*/  @!P1 BRA `(.L_x_12188) ;  /* 0xfffffffc00f09947 */ /* 0x010fea000383ffff */
[----:B------:R-:W-:Y:S05]  /*19510*/  BRA `(.L_x_12245) ;  /* 0xffffffe400c47947 */ /* 0x000fea000383ffff */
.L_x_12190:
[----:B----4-:R4:W0:Y:S02]  /*19520*/  SYNCS.PHASECHK.TRANS64.TRYWAIT P1, [R3+URZ+0x19c80], R2 ;  /* 0x019c8002030075a7 */ /* 0x010824000802017f */
[----:B0-----:R-:W-:Y:S05]  /*19530*/  @!P1 NANOSLEEP.SYNCS 0x989680 ;  /* 0x009896800000995d */ /* 0x001fea0003900000 */
[----:B------:R-:W0:Y:S02]  /*19540*/  @!P1 SYNCS.PHASECHK.TRANS64 P1, [R3+URZ+0x19c80], R2 ;  /* 0x019c8002030095a7 */ /* 0x000e24000802007f */
[----:B0-----:R-:W-:Y:S05]  /*19550*/  @!P1 BRA `(.L_x_12190) ;  /* 0xfffffffc00f09947 */ /* 0x001fea000383ffff */
[----:B------:R-:W-:Y:S05]  /*19560*/  BRA `(.L_x_12246) ;  /* 0xffffffe400c07947 */ /* 0x000fea000383ffff */
.L_x_12247:
        /* <DEDUP_REMOVED lines=9> */
.L_x_16297:


//--------------------- .text._ZN7cutlass13device_kernelIN5flash11enable_sm90INS1_16FlashAttnFwdSm90INS1_25CollectiveMainloopFwdSm90ILi2EN4cute5tupleIJNS5_1CILi1EEES8_S8_EEENS6_IJNS7_ILi192EEENS7_ILi128EEENS7_ILi96EEEEEELi96ENS_12float_e4m3_tEfNS_4arch4Sm90ELb0ELb1ELb0ELb1ELb1ELb1ELb0ELb1ELb1ELb1ELb1ELb0EEENS1_21CollectiveEpilogueFwdINS6_IJSA_SC_SB_EEES9_NS_10bfloat16_tESG_Li384ELb1ELb1ELb1ELb1EEENS1_36VarlenDynamicPersistentTileSchedulerILi192ELi128ELi384ELi128ELb1ELb1ELb1ELb1ELb0ELb1EEEEEEEEEvNT_6ParamsE --------------------------
	.section	.text._ZN7cutlass13device_kernelIN5flash11enable_sm90INS1_16FlashAttnFwdSm90INS1_25CollectiveMainloopFwdSm90ILi2EN4cute5tupleIJNS5_1CILi1EEES8_S8_EEENS6_IJNS7_ILi192EEENS7_ILi128EEENS7_ILi96EEEEEELi96ENS_12float_e4m3_tEfNS_4arch4Sm90ELb0ELb1ELb0ELb1ELb1ELb1ELb0ELb1ELb1ELb1ELb1ELb0EEENS1_21CollectiveEpilogueFwdINS6_IJSA_SC_SB_EEES9_NS_10bfloat16_tESG_Li384ELb1ELb1ELb1ELb1EEENS1_36VarlenDynamicPersistentTileSchedulerILi192ELi128ELi384ELi128ELb1ELb1ELb1ELb1ELb0ELb1EEEEEEEEEvNT_6ParamsE,"ax",@progbits
	.align	128
.text._ZN7cutlass13device_kernelIN5flash11enable_sm90INS1_16FlashAttnFwdSm90INS1_25CollectiveMainloopFwdSm90ILi2EN4cute5tupleIJNS5_1CILi1EEES8_S8_EEENS6_IJNS7_ILi192EEENS7_ILi128EEENS7_ILi96EEEEEELi96ENS_12float_e4m3_tEfNS_4arch4Sm90ELb0ELb1ELb0ELb1ELb1ELb1ELb0ELb1ELb1ELb1ELb1ELb0EEENS1_21CollectiveEpilogueFwdINS6_IJSA_SC_SB_EEES9_NS_10bfloat16_tESG_Li384ELb1ELb1ELb1ELb1EEENS1_36VarlenDynamicPersistentTileSchedulerILi192ELi128ELi384ELi128ELb1ELb1ELb1ELb1ELb0ELb1EEEEEEEEEvNT_6ParamsE:
        .type           _ZN7cutlass13device_kernelIN5flash11enable_sm90INS1_16FlashAttnFwdSm90INS1_25CollectiveMainloopFwdSm90ILi2EN4cute5tupleIJNS5_1CILi1EEES8_S8_EEENS6_IJNS7_ILi192EEENS7_ILi128EEENS7_ILi96EEEEEELi96ENS_12float_e4m3_tEfNS_4arch4Sm90ELb0ELb1ELb0ELb1ELb1ELb1ELb0ELb1ELb1ELb1ELb1ELb0EEENS1_21CollectiveEpilogueFwdINS6_IJSA_SC_SB_EEES9_NS_10bfloat16_tESG_Li384ELb1ELb1ELb1ELb1EEENS1_36VarlenDynamicPersistentTileSchedulerILi192ELi128ELi384ELi128ELb1ELb1ELb1ELb1ELb0ELb1EEEEEEEEEvNT_6ParamsE,@function
        .size           _ZN7cutlass13device_kernelIN5flash11enable_sm90INS1_16FlashAttnFwdSm90INS1_25CollectiveMainloopFwdSm90ILi2EN4cute5tupleIJNS5_1CILi1EEES8_S8_EEENS6_IJNS7_ILi192EEENS7_ILi128EEENS7_ILi96EEEEEELi96ENS_12float_e4m3_tEfNS_4arch4Sm90ELb0ELb1ELb0ELb1ELb1ELb1ELb0ELb1ELb1ELb1ELb1ELb0EEENS1_21CollectiveEpilogueFwdINS6_IJSA_SC_SB_EEES9_NS_10bfloat16_tESG_Li384ELb1ELb1ELb1ELb1EEENS1_36VarlenDynamicPersistentTileSchedulerILi192ELi128ELi384ELi128ELb1ELb1ELb1ELb1ELb0ELb1EEEEEEEEEvNT_6ParamsE,(.L_x_16298 - _ZN7cutlass13device_kernelIN5flash11enable_sm90INS1_16FlashAttnFwdSm90INS1_25CollectiveMainloopFwdSm90ILi2EN4cute5tupleIJNS5_1CILi1EEES8_S8_EEENS6_IJNS7_ILi192EEENS7_ILi128EEENS7_ILi96EEEEEELi96ENS_12float_e4m3_tEfNS_4arch4Sm90ELb0ELb1ELb0ELb1ELb1ELb1ELb0ELb1ELb1ELb1ELb1ELb0EEENS1_21CollectiveEpilogueFwdINS6_IJSA_SC_SB_EEES9_NS_10bfloat16_tESG_Li384ELb1ELb1ELb1ELb1EEENS1_36VarlenDynamicPersistentTileSchedulerILi192ELi128ELi384ELi128ELb1ELb1ELb1ELb1ELb0ELb1EEEEEEEEEvNT_6ParamsE)
        .other          _ZN7cutlass13device_kernelIN5flash11enable_sm90INS1_16FlashAttnFwdSm90INS1_25CollectiveMainloopFwdSm90ILi2EN4cute5tupleIJNS5_1CILi1EEES8_S8_EEENS6_IJNS7_ILi192EEENS7_ILi128EEENS7_ILi96EEEEEELi96ENS_12float_e4m3_tEfNS_4arch4Sm90ELb0ELb1ELb0ELb1ELb1ELb1ELb0ELb1ELb1ELb1ELb1ELb0EEENS1_21CollectiveEpilogueFwdINS6_IJSA_SC_SB_EEES9_NS_10bfloat16_tESG_Li384ELb1ELb1ELb1ELb1EEENS1_36VarlenDynamicPersistentTileSchedulerILi192ELi128ELi384ELi128ELb1ELb1ELb1ELb1ELb0ELb1EEEEEEEEEvNT_6ParamsE,@"STO_CUDA_ENTRY STV_DEFAULT"
_ZN7cutlass13device_kernelIN5flash11enable_sm90INS1_16FlashAttnFwdSm90INS1_25CollectiveMainloopFwdSm90ILi2EN4cute5tupleIJNS5_1CILi1EEES8_S8_EEENS6_IJNS7_ILi192EEENS7_ILi128EEENS7_ILi96EEEEEELi96ENS_12float_e4m3_tEfNS_4arch4Sm90ELb0ELb1ELb0ELb1ELb1ELb1ELb0ELb1ELb1ELb1ELb1ELb0EEENS1_21CollectiveEpilogueFwdINS6_IJSA_SC_SB_EEES9_NS_10bfloat16_tESG_Li384ELb1ELb1ELb1ELb1EEENS1_36VarlenDynamicPersistentTileSchedulerILi192ELi128ELi384ELi128ELb1ELb1ELb1ELb1ELb0ELb1EEEEEEEEEvNT_6ParamsE:
        /* <DEDUP_REMOVED lines=18> */
.L_x_12249:
[----:B------:R-:W-:Y:S05]  /*0120*/  BSYNC B0 ;  /* 0x0000000000007941 */ /* 0x000fea0003800000 */
.L_x_12248:
        /* <DEDUP_REMOVED lines=41> */
.L_x_12250:
        /* <DEDUP_REMOVED lines=22> */
.L_x_12251:
        /* <DEDUP_REMOVED lines=18> */
.L_x_12252:
        /* <DEDUP_REMOVED lines=22> */
.L_x_12253:
        /* <DEDUP_REMOVED lines=23> */
.L_x_12254:
        /* <DEDUP_REMOVED lines=8> */
.L_x_12257:
        /* <DEDUP_REMOVED lines=19> */
[----:B0-----:R-:W-:-:S05]  /*0ac0*/  VIADD R22, R0, 0xffffff80 ;  /* 0xffffff8000167836 */ /* 0x001fca0000000000 */
[----:B------:R-:W-:Y:S02]  /*0ad0*/  SHF.R.S32.HI R0, RZ, 0x1f, R22 ;  /* 0x0000001fff007819 */ /* 0x000fe40000011416 */
[-C--:B------:R-:W-:Y:S02]  /*0ae0*/  LEA.HI R3, R22, R22.reuse, RZ, 0x1 ;  /* 0x0000001616037211 */ /* 0x080fe400078f08ff */
[CC--:B------:R-:W-:Y:S02]  /*0af0*/  LEA.HI R2, R0.reuse, R22.reuse, RZ, 0x5 ;  /* 0x0000001600027211 */ /* 0x0c0fe400078f28ff */
[----:B------:R-:W-:Y:S02]  /*0b00*/  LEA.HI R6, R0, R22, RZ, 0x4 ;  /* 0x0000001600067211 */ /* 0x000fe400078f20ff */
[----:B------:R-:W-:Y:S01]  /*0b10*/  SHF.R.S32.HI R12, RZ, 0x1, R3 ;  /* 0x00000001ff0c7819 */ /* 0x000fe20000011403 */
[----:B------:R-:W-:Y:S01]  /*0b20*/  IMAD.SHL.U32 R4, R2, 0x10, RZ ;  /* 0x0000001002047824 */ /* 0x000fe200078e00ff */
[----:B------:R-:W-:-:S04]  /*0b30*/  LOP3.LUT R2, R6, 0x7fffff0, RZ, 0xc0, !PT ;  /* 0x07fffff006027812 */ /* 0x000fc800078ec0ff */
[----:B------:R-:W-:Y:S01]  /*0b40*/  LOP3.LUT R5, R4, 0xfffffe00, RZ, 0xc0, !PT ;  /* 0xfffffe0004057812 */ /* 0x000fe200078ec0ff */
[----:B------:R-:W-:Y:S01]  /*0b50*/  IMAD.IADD R4, R22, 0x1, -R2 ;  /* 0x0000000116047824 */ /* 0x000fe200078e0a02 */
[----:B------:R-:W-:-:S03]  /*0b60*/  LEA.HI R2, R0, R22, RZ, 0x7 ;  /* 0x0000001600027211 */ /* 0x000fc600078f38ff */
[----:B------:R-:W-:Y:S01]  /*0b70*/  IMAD R13, R4, 0x20, R5 ;  /* 0x00000020040d7824 */ /* 0x000fe200078e0205 */
[----:B------:R-:W-:Y:S02]  /*0b80*/  SHF.R.S32.HI R5, RZ, 0x1f, R3 ;  /* 0x0000001fff057819 */ /* 0x000fe40000011403 */
[----:B------:R-:W-:Y:S02]  /*0b90*/  LOP3.LUT R7, R2, 0xffffff80, RZ, 0xc0, !PT ;  /* 0xffffff8002077812 */ /* 0x000fe400078ec0ff */
[----:B------:R-:W-:Y:S02]  /*0ba0*/  LOP3.LUT R3, R3, 0xfffffffe, RZ, 0xc0, !PT ;  /* 0xfffffffe03037812 */ /* 0x000fe400078ec0ff */
[----:B------:R-:W-:Y:S01]  /*0bb0*/  LEA.HI R5, R5, R12, RZ, 0x2 ;  /* 0x0000000c05057211 */ /* 0x000fe200078f10ff */
[C---:B------:R-:W-:Y:S01]  /*0bc0*/  IMAD.IADD R21, R22.reuse, 0x1, -R7 ;  /* 0x0000000116157824 */ /* 0x040fe200078e0a07 */
[----:B------:R-:W-:Y:S01]  /*0bd0*/  SHF.R.S32.HI R7, RZ, 0x4, R6 ;  /* 0x00000004ff077819 */ /* 0x000fe20000011406 */
[----:B------:R-:W-:Y:S01]  /*0be0*/  IMAD.IADD R18, R22, 0x1, -R3 ;  /* 0x0000000116127824 */ /* 0x000fe200078e0a03 */
[----:B------:R-:W-:-:S02]  /*0bf0*/  LOP3.LUT R5, R5, 0x7fffffc, RZ, 0xc0, !PT ;  /* 0x07fffffc05057812 */ /* 0x000fc400078ec0ff */
[----:B------:R-:W-:Y:S01]  /*0c00*/  SHF.R.S32.HI R3, RZ, 0x1f, R21 ;  /* 0x0000001fff037819 */ /* 0x000fe20000011415 */
[----:B------:R-:W-:Y:S01]  /*0c10*/  IMAD.SHL.U32 R26, R18, 0x8, RZ ;  /* 0x00000008121a7824 */ /* 0x000fe200078e00ff */
[----:B------:R-:W-:Y:S01]  /*0c20*/  SHF.R.S32.HI R23, RZ, 0x7, R2 ;  /* 0x00000007ff177819 */ /* 0x000fe20000011402 */
[----:B------:R-:W-:Y:S01]  /*0c30*/  IMAD.IADD R5, R12, 0x1, -R5 ;  /* 0x000000010c057824 */ /* 0x000fe200078e0a05 */
[----:B------:R-:W-:Y:S01]  /*0c40*/  LEA.HI R8, R3, R21, RZ, 0x2 ;  /* 0x0000001503087211 */ /* 0x000fe200078f10ff */
[----:B------:R-:W-:Y:S01]  /*0c50*/  VIADD R2, R26, 0x20 ;  /* 0x000000201a027836 */ /* 0x000fe20000000000 */
[----:B------:R-:W-:Y:S01]  /*0c60*/  LEA.HI R4, R0, R22, RZ, 0x3 ;  /* 0x0000001600047211 */ /* 0x000fe200078f18ff */
[----:B------:R-:W-:Y:S01]  /*0c70*/  IMAD R17, R7, 0x8, R5 ;  /* 0x0000000807117824 */ /* 0x000fe200078e0205 */
[----:B------:R-:W-:Y:S01]  /*0c80*/  LEA.HI R6, R6, R7, RZ, 0x1 ;  /* 0x0000000706067211 */ /* 0x000fe200078f08ff */
[----:B------:R-:W-:Y:S01]  /*0c90*/  IMAD.IADD R5, R26, 0x1, R2 ;  /* 0x000000011a057824 */ /* 0x000fe200078e0202 */
[--C-:B------:R-:W-:Y:S01]  /*0ca0*/  SHF.R.S32.HI R12, RZ, 0x2, R8.reuse ;  /* 0x00000002ff0c7819 */ /* 0x100fe20000011408 */
[----:B------:R-:W-:Y:S01]  /*0cb0*/  STL [R1+0x10], R26 ;  /* 0x0000101a01007387 */ /* 0x000fe20000100800 */
[----:B------:R-:W-:Y:S01]  /*0cc0*/  SHF.R.S32.HI R15, RZ, 0x1f, R8 ;  /* 0x0000001fff0f7819 */ /* 0x000fe20000011408 */
[----:B------:R-:W-:Y:S01]  /*0cd0*/  IMAD.SHL.U32 R17, R17, 0x20, RZ ;  /* 0x0000002011117824 */ /* 0x000fe200078e00ff */
[----:B------:R-:W-:Y:S01]  /*0ce0*/  SHF.R.S32.HI R4, RZ, 0x3, R4 ;  /* 0x00000003ff047819 */ /* 0x000fe20000011404 */
[----:B------:R0:W-:Y:S01]  /*0cf0*/  STL [R1+0x38], R2 ;  /* 0x0000380201007387 */ /* 0x0001e20000100800 */
[----:B------:R-:W-:Y:S01]  /*0d00*/  LOP3.LUT R6, R6, 0x1ffffffe, RZ, 0xc0, !PT ;  /* 0x1ffffffe06067812 */ /* 0x000fe200078ec0ff */
[----:B------:R-:W-:Y:S01]  /*0d10*/  IMAD.SHL.U32 R18, R18, 0x10, RZ ;  /* 0x0000001012127824 */ /* 0x000fe200078e00ff */
[----:B------:R-:W-:Y:S01]  /*0d20*/  LEA.HI R15, R15, R12, RZ, 0x3 ;  /* 0x0000000c0f0f7211 */ /* 0x000fe200078f18ff */
[----:B------:R-:W-:Y:S01]  /*0d30*/  IMAD.SHL.U32 R4, R4, 0x80, RZ ;  /* 0x0000008004047824 */ /* 0x000fe200078e00ff */
[----:B------:R-:W-:Y:S01]  /*0d40*/  SHF.R.S32.HI R14, RZ, 0x1f, R5 ;  /* 0x0000001fff0e7819 */ /* 0x000fe20000011405 */
[----:B------:R-:W-:Y:S01]  /*0d50*/  IMAD.IADD R6, R7, 0x1, -R6 ;  /* 0x0000000107067824 */ /* 0x000fe200078e0a06 */
[----:B------:R-:W-:-:S02]  /*0d60*/  LOP3.LUT R15, R15, 0xfffffff8, RZ, 0xc0, !PT ;  /* 0xfffffff80f0f7812 */ /* 0x000fc400078ec0ff */
[----:B------:R-:W-:Y:S01]  /*0d70*/  LEA.HI R3, R3, R21, RZ, 0x5 ;  /* 0x0000001503037211 */ /* 0x000fe200078f28ff */
[----:B0-----:R-:W-:Y:S01]  /*0d80*/  IMAD.HI R2, R23, 0x55555556, RZ ;  /* 0x5555555617027827 */ /* 0x001fe200078e02ff */
[CC--:B------:R-:W-:Y:S02]  /*0d90*/  LEA.HI R7, R14.reuse, R5.reuse, RZ, 0x4 ;  /* 0x000000050e077211 */ /* 0x0c0fe400078f20ff */
[----:B------:R-:W-:Y:S01]  /*0da0*/  LEA.HI R5, R14, R5, RZ, 0x5 ;  /* 0x000000050e057211 */ /* 0x000fe200078f28ff */
[----:B------:R-:W-:Y:S01]  /*0db0*/  IMAD.IADD R12, R12, 0x1, -R15 ;  /* 0x000000010c0c7824 */ /* 0x000fe200078e0a0f */
[----:B------:R-:W-:Y:S01]  /*0dc0*/  LEA.HI R2, R2, R2, RZ, 0x1 ;  /* 0x0000000202027211 */ /* 0x000fe200078f08ff */
[----:B------:R-:W-:Y:S01]  /*0dd0*/  IMAD R6, R6, 0x8, R13 ;  /* 0x0000000806067824 */ /* 0x000fe200078e020d */
[----:B------:R-:W-:Y:S02]  /*0de0*/  LOP3.LUT R24, R4, 0x80, RZ, 0xc0, !PT ;  /* 0x0000008004187812 */ /* 0x000fe400078ec0ff */
[----:B------:R-:W-:Y:S01]  /*0df0*/  SHF.R.S32.HI R3, RZ, 0x5, R3 ;  /* 0x00000005ff037819 */ /* 0x000fe20000011403 */
[----:B------:R-:W-:Y:S01]  /*0e00*/  IMAD R2, R2, -0x3, R23 ;  /* 0xfffffffd02027824 */ /* 0x000fe200078e0217 */
[----:B------:R-:W-:Y:S01]  /*0e10*/  SHF.R.S32.HI R5, RZ, 0x5, R5 ;  /* 0x00000005ff057819 */ /* 0x000fe20000011405 */
[----:B------:R-:W-:Y:S01]  /*0e20*/  STL [R1+0x28], R24 ;  /* 0x0000281801007387 */ /* 0x000fe20000100800 */
[----:B------:R-:W-:Y:S01]  /*0e30*/  SHF.R.U32.HI R20, RZ, 0x3, R24 ;  /* 0x00000003ff147819 */ /* 0x000fe20000011618 */
[----:B------:R-:W-:Y:S01]  /*0e40*/  IMAD R3, R3, 0x10, R12 ;  /* 0x0000001003037824 */ /* 0x000fe200078e020c */
[----:B------:R-:W-:Y:S01]  /*0e50*/  LOP3.LUT R4, R24, 0x10, R7, 0xf8, !PT ;  /* 0x0000001018047812 */ /* 0x000fe200078ef807 */
[----:B------:R-:W-:Y:S01]  /*0e60*/  IMAD R5, R5, 0x1800, R17 ;  /* 0x0000180005057824 */ /* 0x000fe200078e0211 */
[----:B------:R-:W-:Y:S01]  /*0e70*/  LEA.HI R0, R0, R22, RZ, 0x2 ;  /* 0x0000001600007211 */ /* 0x000fe200078f10ff */
[----:B------:R-:W-:Y:S01]  /*0e80*/  IMAD R3, R2, 0x40, R3 ;  /* 0x0000004002037824 */ /* 0x000fe200078e0203 */
[----:B------:R-:W-:Y:S01]  /*0e90*/  LOP3.LUT R4, R4, R20, RZ, 0x3c, !PT ;  /* 0x0000001404047212 */ /* 0x000fe200078e3cff */
[----:B------:R-:W-:Y:S01]  /*0ea0*/  STL [R1+0x3c], R17 ;  /* 0x00003c1101007387 */ /* 0x000fe20000100800 */
[----:B------:R-:W-:-:S02]  /*0eb0*/  LOP3.LUT R2, R0, 0xfffffffc, RZ, 0xc0, !PT ;  /* 0xfffffffc00027812 */ /* 0x000fc400078ec0ff */
[----:B------:R-:W-:Y:S01]  /*0ec0*/  IADD3 R4, R16, R5, R4 ;  /* 0x0000000510047210 */ /* 0x000fe20007ffe004 */
[----:B------:R-:W-:Y:S01]  /*0ed0*/  STL [R1+0x7c], R20 ;  /* 0x00007c1401007387 */ /* 0x000fe20000100800 */
[----:B------:R-:W-:Y:S01]  /*0ee0*/  VIADD R5, R18, 0x40 ;  /* 0x0000004012057836 */ /* 0x000fe20000000000 */
[----:B------:R-:W-:Y:S02]  /*0ef0*/  LOP3.LUT R8, R8, 0x7ffffffc, RZ, 0xc0, !PT ;  /* 0x7ffffffc08087812 */ /* 0x000fe400078ec0ff */
[----:B------:R0:W-:Y:S03]  /*0f00*/  STL [R1+0x84], R6 ;  /* 0x0000840601007387 */ /* 0x0001e60000100800 */
[----:B------:R-:W-:Y:S01]  /*0f10*/  IMAD.IADD R8, R21, 0x1, -R8 ;  /* 0x0000000115087824 */ /* 0x000fe200078e0a08 */
[----:B------:R1:W-:Y:S03]  /*0f20*/  STL [R1+0x78], R4 ;  /* 0x0000780401007387 */ /* 0x0003e60000100800 */
[----:B------:R-:W-:Y:S01]  /*0f30*/  IMAD.SHL.U32 R154, R8, 0x2, RZ ;  /* 0x00000002089a7824 */ /* 0x000fe200078e00ff */
[----:B------:R2:W-:Y:S01]  /*0f40*/  STL [R1+0x54], R9 ;  /* 0x0000540901007387 */ /* 0x0005e20000100800 */
[----:B0-----:R-:W-:Y:S01]  /*0f50*/  IMAD.IADD R6, R22, 0x1, -R2 ;  /* 0x0000000116067824 */ /* 0x001fe200078e0a02 */
[----:B------:R-:W-:-:S02]  /*0f60*/  SHF.R.S32.HI R2, RZ, 0x2, R0 ;  /* 0x00000002ff027819 */ /* 0x000fc40000011400 */
[----:B------:R-:W-:Y:S01]  /*0f70*/  STL [R1+0x58], R10 ;  /* 0x0000580a01007387 */ /* 0x000fe20000100800 */
[----:B------:R-:W-:Y:S01]  /*0f80*/  VIADD R8, R154, 0x30 ;  /* 0x000000309a087836 */ /* 0x000fe20000000000 */
[----:B------:R-:W-:Y:S01]  /*0f90*/  CS2R R22, SRZ ;  /* 0x0000000000167805 */ /* 0x000fe2000001ff00 */
[C---:B-1----:R-:W-:Y:S01]  /*0fa0*/  IMAD.SHL.U32 R4, R6.reuse, 0x8, RZ ;  /* 0x0000000806047824 */ /* 0x042fe200078e00ff */
[----:B------:R-:W-:Y:S01]  /*0fb0*/  STL [R1+0x80], R3 ;  /* 0x0000800301007387 */ /* 0x000fe20000100800 */
[----:B------:R-:W-:Y:S01]  /*0fc0*/  LEA.HI R0, R6, R6, RZ, 0x1 ;  /* 0x0000000606007211 */ /* 0x000fe200078f08ff */
[----:B--2---:R-:W-:Y:S02]  /*0fd0*/  VIADD R9, R26, 0x10 ;  /* 0x000000101a097836 */ /* 0x004fe40000000000 */
[----:B------:R-:W-:Y:S01]  /*0fe0*/  STL [R1+0x5c], R11 ;  /* 0x00005c0b01007387 */ /* 0x000fe20000100800 */
[----:B------:R-:W-:Y:S02]  /*0ff0*/  LOP3.LUT R2, R0, 0x1ffffffe, RZ, 0xc0, !PT ;  /* 0x1ffffffe00027812 */ /* 0x000fe400078ec0ff */
[----:B------:R-:W-:Y:S01]  /*1000*/  LOP3.LUT R0, R24, 0x10, R18, 0xf8, !PT ;  /* 0x0000001018007812 */ /* 0x000fe200078ef812 */
[----:B------:R-:W-:Y:S02]  /*1010*/  STL [R1+0x68], RZ ;  /* 0x000068ff01007387 */ /* 0x000fe40000100800 */
[----:B------:R-:W-:Y:S01]  /*1020*/  IMAD.IADD R2, R6, 0x1, -R2 ;  /* 0x0000000106027824 */ /* 0x000fe200078e0a02 */
[----:B------:R-:W-:Y:S01]  /*1030*/  LOP3.LUT R0, R0, R20, RZ, 0x3c, !PT ;  /* 0x0000001400007212 */ /* 0x000fe200078e3cff */
[----:B------:R-:W-:Y:S04]  /*1040*/  STL [R1+0xc], RZ ;  /* 0x00000cff01007387 */ /* 0x000fe80000100800 */
[----:B------:R-:W-:Y:S04]  /*1050*/  STL [R1+0x4c], R4 ;  /* 0x00004c0401007387 */ /* 0x000fe80000100800 */
[----:B------:R0:W-:Y:S04]  /*1060*/  STL [R1+0x34], R9 ;  /* 0x0000340901007387 */ /* 0x0001e80000100800 */
[----:B------:R1:W-:Y:S01]  /*1070*/  STL [R1+0x8], R5 ;  /* 0x0000080501007387 */ /* 0x0003e20000100800 */
[----:B0-----:R-:W-:Y:S01]  /*1080*/  SHF.R.S32.HI R9, RZ, 0x1f, R5 ;  /* 0x0000001fff097819 */ /* 0x001fe20000011405 */
[----:B-1----:R-:W-:-:S04]  /*1090*/  VIADD R5, R4, 0x20 ;  /* 0x0000002004057836 */ /* 0x002fc80000000000 */
[----:B------:R0:W-:Y:S01]  /*10a0*/  STL [R1+0x30], R9 ;  /* 0x0000300901007387 */ /* 0x0001e20000100800 */
[----:B------:R-:W-:-:S03]  /*10b0*/  VIADD R4, R4, 0x40 ;  /* 0x0000004004047836 */ /* 0x000fc60000000000 */
[----:B------:R1:W-:Y:S02]  /*10c0*/  STL [R1+0x6c], R5 ;  /* 0x00006c0501007387 */ /* 0x0003e40000100800 */
[----:B------:R-:W-:Y:S02]  /*10d0*/  SHF.R.S32.HI R6, RZ, 0x1f, R4 ;  /* 0x0000001fff067819 */ /* 0x000fe40000011404 */
[----:B------:R2:W-:Y:S01]  /*10e0*/  STL [R1+0x74], R4 ;  /* 0x0000740401007387 */ /* 0x0005e20000100800 */
[----:B0-----:R-:W-:Y:S02]  /*10f0*/  SHF.R.S32.HI R9, RZ, 0x1f, R8 ;  /* 0x0000001fff097819 */ /* 0x001fe40000011408 */
[----:B-1----:R-:W-:Y:S02]  /*1100*/  SHF.R.S32.HI R5, RZ, 0x1f, R5 ;  /* 0x0000001fff057819 */ /* 0x002fe40000011405 */
[----:B--2---:R-:W-:-:S03]  /*1110*/  SHF.R.S32.HI R4, RZ, 0x4, R7 ;  /* 0x00000004ff047819 */ /* 0x004fc60000011407 */
[----:B------:R0:W-:Y:S01]  /*1120*/  STL [R1+0x8c], R5 ;  /* 0x00008c0501007387 */ /* 0x0001e20000100800 */
[----:B------:R-:W-:-:S03]  /*1130*/  VIADD R7, R154, 0x38 ;  /* 0x000000389a077836 */ /* 0x000fc60000000000 */
[----:B------:R1:W-:Y:S02]  /*1140*/  STL [R1+0x88], R6 ;  /* 0x0000880601007387 */ /* 0x0003e40000100800 */
[----:B------:R-:W-:Y:S01]  /*1150*/  SHF.R.S32.HI R8, RZ, 0x1f, R7 ;  /* 0x0000001fff087819 */ /* 0x000fe20000011407 */
[----:B0-----:R-:W-:Y:S02]  /*1160*/  IMAD.IADD R5, R17, 0x1, R0 ;  /* 0x0000000111057824 */ /* 0x001fe400078e0200 */
[C---:B------:R-:W-:Y:S02]  /*1170*/  VIADD R0, R154.reuse, 0x28 ;  /* 0x000000289a007836 */ /* 0x040fe40000000000 */
[C---:B-1----:R-:W-:Y:S01]  /*1180*/  VIADD R6, R154.reuse, 0x40 ;  /* 0x000000409a067836 */ /* 0x042fe20000000000 */
[----:B------:R0:W-:Y:S01]  /*1190*/  STL [R1+0x48], R5 ;  /* 0x0000480501007387 */ /* 0x0001e20000100800 */
[----:B------:R-:W-:-:S03]  /*11a0*/  VIADD R0, R154, 0x58 ;  /* 0x000000589a007836 */ /* 0x000fc60000000000 */
[----:B------:R1:W-:Y:S01]  /*11b0*/  STL [R1+0x1c], R4 ;  /* 0x00001c0401007387 */ /* 0x0003e20000100800 */
[----:B------:R-:W-:Y:S01]  /*11c0*/  SHF.R.S32.HI R7, RZ, 0x1f, R6 ;  /* 0x0000001fff077819 */ /* 0x000fe20000011406 */
[C---:B0-----:R-:W-:Y:S02]  /*11d0*/  VIADD R5, R154.reuse, 0x48 ;  /* 0x000000489a057836 */ /* 0x041fe40000000000 */
[----:B-1----:R-:W-:-:S03]  /*11e0*/  VIADD R4, R154, 0x50 ;  /* 0x000000509a047836 */ /* 0x002fc60000000000 */
[----:B------:R-:W-:Y:S02]  /*11f0*/  SHF.R.S32.HI R6, RZ, 0x1f, R5 ;  /* 0x0000001fff067819 */ /* 0x000fe40000011405 */
[----:B------:R-:W-:Y:S02]  /*1200*/  SHF.R.S32.HI R5, RZ, 0x1f, R4 ;  /* 0x0000001fff057819 */ /* 0x000fe40000011404 */
[----:B------:R-:W-:Y:S01]  /*1210*/  SHF.R.S32.HI R4, RZ, 0x1f, R0 ;  /* 0x0000001fff047819 */ /* 0x000fe20000011400 */
[----:B------:R-:W-:-:S05]  /*1220*/  IMAD R0, R2, 0x8, R3 ;  /* 0x0000000802007824 */ /* 0x000fca00078e0203 */
[----:B------:R0:W-:Y:S02]  /*1230*/  STL [R1+0x40], R0 ;  /* 0x0000400001007387 */ /* 0x0001e40000100800 */
.L_x_12464:
[----:B--2-4-:R-:W0:Y:S01]  /*1240*/  LDL.LU R11, [R1+0x58] ;  /* 0x00005800010b7983 */ /* 0x014e220000300800 */
[----:B------:R-:W-:Y:S01]  /*1250*/  ULDC.64 UR4, c[0x0][0xa28] ;  /* 0x00028a0000047ab9 */ /* 0x000fe20000000a00 */
[----:B-1----:R-:W1:Y:S01]  /*1260*/  LDC.64 R4, c[0x0][0xa08] ;  /* 0x00028200ff047b82 */ /* 0x002e620000000a00 */
[----:B------:R-:W-:Y:S01]  /*1270*/  IMAD.MOV.U32 R64, RZ, RZ, RZ ;  /* 0x000000ffff407224 */ /* 0x000fe200078e00ff */
[----:B------:R-:W1:Y:S01]  /*1280*/  LDL R28, [R1+0x5c] ;  /* 0x00005c00011c7983 */ /* 0x000e620000100800 */
[----:B------:R-:W-:Y:S01]  /*1290*/  ISETP.NE.U32.AND P0, PT, RZ, UR4, PT ;  /* 0x00000004ff007c0c */ /* 0x000fe2000bf05070 */
[----:B-----5:R-:W-:Y:S01]  /*12a0*/  IMAD.MOV.U32 R10, RZ, RZ, RZ ;  /* 0x000000ffff0a7224 */ /* 0x020fe200078e00ff */
[----:B------:R-:W-:Y:S02]  /*12b0*/  ULDC.64 UR6, c[0x0][0xa20] ;  /* 0x0002880000067ab9 */ /* 0x000fe40000000a00 */
[----:B------:R-:W-:Y:S01]  /*12c0*/  ISETP.NE.AND.EX P0, PT, RZ, UR5, PT, P0 ;  /* 0x00000005ff007c0c */ /* 0x000fe2000bf05300 */
[----:B------:R-:W-:-:S02]  /*12d0*/  ULDC.64 UR4, c[0x0][0xa18] ;  /* 0x0002860000047ab9 */ /* 0x000fc40000000a00 */
[----:B------:R-:W-:-:S04]  /*12e0*/  ISETP.NE.U32.AND P1, PT, RZ, UR4, PT ;  /* 0x00000004ff007c0c */ /* 0x000fc8000bf25070 */
[----:B------:R-:W-:Y:S01]  /*12f0*/  ISETP.NE.AND.EX P1, PT, RZ, UR5, PT, P1 ;  /* 0x00000005ff007c0c */ /* 0x000fe2000bf25310 */
[----:B------:R-:W-:Y:S02]  /*1300*/  ULDC.64 UR4, c[0x0][0xa08] ;  /* 0x0002820000047ab9 */ /* 0x000fe40000000a00 */
[----:B------:R-:W-:-:S03]  /*1310*/  ISETP.NE.U32.AND P3, PT, RZ, UR4, PT ;  /* 0x00000004ff007c0c */ /* 0x000fc6000bf65070 */
[----:B------:R-:W2:Y:S01]  /*1320*/  @P0 LDC.64 R2, c[0x0][0xa28] ;  /* 0x00028a00ff020b82 */ /* 0x000ea20000000a00 */
[----:B------:R-:W-:-:S07]  /*1330*/  ISETP.NE.AND.EX P3, PT, RZ, UR5, PT, P3 ;  /* 0x00000005ff007c0c */ /* 0x000fce000bf65330 */
[----:B------:R-:W3:Y:S01]  /*1340*/  @P1 LDC.64 R6, c[0x0][0xa18] ;  /* 0x00028600ff061b82 */ /* 0x000ee20000000a00 */
[----:B------:R-:W-:Y:S02]  /*1350*/  ULDC UR4, c[0x0][0x288] ;  /* 0x0000a20000047ab9 */ /* 0x000fe40000000800 */
[----:B------:R-:W-:Y:S01]  /*1360*/  IMAD.U32 R155, RZ, RZ, UR4 ;  /* 0x00000004ff9b7e24 */ /* 0x000fe2000f8e00ff */
[----:B------:R-:W-:Y:S01]  /*1370*/  ULDC.64 UR4, c[0x0][0x418] ;  /* 0x0001060000047ab9 */ /* 0x000fe20000000a00 */
[----:B-1----:R-:W-:-:S04]  /*1380*/  IMAD.WIDE R8, R28, 0x4, R4 ;  /* 0x000000041c087825 */ /* 0x002fc800078e0204 */
[C---:B---3--:R-:W-:Y:S01]  /*1390*/  @P1 IMAD.WIDE R4, R28.reuse, 0x4, R6 ;  /* 0x000000041c041825 */ /* 0x048fe200078e0206 */
[----:B------:R-:W5:Y:S03]  /*13a0*/  @P3 LDG.E R64, desc[UR42][R8.64] ;  /* 0x0000002a08403981 */ /* 0x000f66000c1e1900 */
[----:B--2---:R-:W-:Y:S01]  /*13b0*/  @P0 IMAD.WIDE R2, R28, 0x4, R2 ;  /* 0x000000041c020825 */ /* 0x004fe200078e0202 */
[----:B------:R-:W5:Y:S04]  /*13c0*/  @P1 LDG.E R155, desc[UR42][R4.64] ;  /* 0x0000002a049b1981 */ /* 0x000f68000c1e1900 */
[----:B------:R1:W-:Y:S01]  /*13d0*/  STL [R1+0x64], R28 ;  /* 0x0000641c01007387 */ /* 0x0003e20000100800 */
[----:B------:R-:W-:-:S03]  /*13e0*/  UISETP.NE.U32.AND UP0, UPT, UR4, URZ, UPT ;  /* 0x0000003f0400728c */ /* 0x000fc6000bf05070 */
[----:B------:R-:W-:Y:S01]  /*13f0*/  ULDC UR4, c[0x0][0x424] ;  /* 0x0001090000047ab9 */ /* 0x000fe20000000800 */
[----:B------:R-:W-:Y:S01]  /*1400*/  UISETP.NE.AND.EX UP0, UPT, UR5, URZ, UPT, UP0 ;  /* 0x0000003f0500728c */ /* 0x000fe2000bf05300 */
[----:B------:R2:W5:Y:S01]  /*1410*/  @P0 LDG.E R10, desc[UR42][R2.64] ;  /* 0x0000002a020a0981 */ /* 0x000562000c1e1900 */
[----:B------:R-:W-:Y:S01]  /*1420*/  ISETP.NE.U32.AND P2, PT, RZ, UR6, PT ;  /* 0x00000006ff007c0c */ /* 0x000fe2000bf45070 */
[----:B------:R-:W-:Y:S01]  /*1430*/  ULDC UR5, c[0x0][0x2f0] ;  /* 0x0000bc0000057ab9 */ /* 0x000fe20000000800 */
[----:B------:R-:W-:Y:S01]  /*1440*/  USEL UR4, UR4, 0x1, UP0 ;  /* 0x0000000104047887 */ /* 0x000fe20008000000 */
[C---:B0-----:R-:W-:Y:S02]  /*1450*/  LOP3.LUT R0, R11.reuse, 0xff0000, RZ, 0xc0, !PT ;  /* 0x00ff00000b007812 */ /* 0x041fe400078ec0ff */
[----:B--2---:R-:W-:Y:S01]  /*1460*/  LOP3.LUT R2, R11, 0xff000000, RZ, 0xc0, !PT ;  /* 0xff0000000b027812 */ /* 0x004fe200078ec0ff */
[----:B------:R-:W-:Y:S01]  /*1470*/  UIMAD UR4, UR4, UR5, URZ ;  /* 0x00000005040472a4 */ /* 0x000fe2000f8e023f */
[----:B------:R-:W-:-:S02]  /*1480*/  ISETP.NE.AND.EX P2, PT, RZ, UR7, PT, P2 ;  /* 0x00000007ff007c0c */ /* 0x000fc4000bf45320 */
[----:B------:R-:W-:Y:S01]  /*1490*/  SHF.R.U32.HI R3, RZ, 0x8, R2 ;  /* 0x00000008ff037819 */ /* 0x000fe20000011602 */
[----:B------:R-:W-:Y:S01]  /*14a0*/  ULDC UR5, c[0x0][0x348] ;  /* 0x0000d20000057ab9 */ /* 0x000fe20000000800 */
[----:B------:R-:W-:Y:S02]  /*14b0*/  LOP3.LUT R153, R11, 0xffff, RZ, 0xc0, !PT ;  /* 0x0000ffff0b997812 */ /* 0x000fe400078ec0ff */
[----:B------:R-:W-:Y:S01]  /*14c0*/  LEA.HI R12, R0, R3, RZ, 0x10 ;  /* 0x00000003000c7211 */ /* 0x000fe200078f80ff */
        /* <DEDUP_REMOVED lines=10> */
.L_x_12259:
[----:B------:R-:W-:Y:S02]  /*1570*/  IMAD.U32 R27, RZ, RZ, UR5 ;  /* 0x00000005ff1b7e24 */ /* 0x000fe4000f8e00ff */
[----:B------:R-:W-:Y:S01]  /*1580*/  IMAD.U32 R29, RZ, RZ, UR4 ;  /* 0x00000004ff1d7e24 */ /* 0x000fe2000f8e00ff */
[----:B------:R-:W-:Y:S06]  /*1590*/  @!P2 BRA `(.L_x_12260) ;  /* 0x000000000010a947 */ /* 0x000fec0003800000 */
[----:B------:R-:W0:Y:S02]  /*15a0*/  LDC.64 R2, c[0x0][0xa20] ;  /* 0x00028800ff027b82 */ /* 0x000e240000000a00 */
[----:B0-----:R-:W-:-:S05]  /*15b0*/  IMAD.WIDE R2, R28, 0x4, R2 ;  /* 0x000000041c027825 */ /* 0x001fca00078e0202 */
[----:B------:R0:W5:Y:S01]  /*15c0*/  LDG.E R29, desc[UR42][R2.64] ;  /* 0x0000002a021d7981 */ /* 0x000162000c1e1900 */
[----:B------:R-:W-:Y:S05]  /*15d0*/  BRA `(.L_x_12261) ;  /* 0x0000000000107947 */ /* 0x000fea0003800000 */
.L_x_12260:
[----:B------:R-:W-:Y:S05]  /*15e0*/  @!P3 BRA `(.L_x_12261) ;  /* 0x00000000000cb947 */ /* 0x000fea0003800000 */
[----:B------:R-:W2:Y:S04]  /*15f0*/  LDG.E R0, desc[UR42][R8.64] ;  /* 0x0000002a08007981 */ /* 0x000ea8000c1e1900 */
[----:B------:R-:W2:Y:S02]  /*1600*/  LDG.E R29, desc[UR42][R8.64+0x4] ;  /* 0x0000042a081d7981 */ /* 0x000ea4000c1e1900 */
[----:B--2---:R-:W-:-:S07]  /*1610*/  IMAD.IADD R29, R29, 0x1, -R0 ;  /* 0x000000011d1d7824 */ /* 0x004fce00078e0a00 */
.L_x_12261:
[----:B------:R-:W-:Y:S01]  /*1620*/  ULDC.64 UR4, c[0x0][0xa10] ;  /* 0x0002840000047ab9 */ /* 0x000fe20000000a00 */
[----:B------:R-:W2:Y:S01]  /*1630*/  LDL R13, [R1+0x54] ;  /* 0x00005400010d7983 */ /* 0x000ea20000100800 */
[----:B------:R-:W-:Y:S01]  /*1640*/  ISETP.NE.U32.AND P0, PT, RZ, UR4, PT ;  /* 0x00000004ff007c0c */ /* 0x000fe2000bf05070 */
[----:B0-----:R-:W0:Y:S03]  /*1650*/  LDC R2, c[0x0][0x448] ;  /* 0x00011200ff027b82 */ /* 0x001e260000000800 */
[----:B------:R-:W-:Y:S01]  /*1660*/  ISETP.NE.AND.EX P0, PT, RZ, UR5, PT, P0 ;  /* 0x00000005ff007c0c */ /* 0x000fe2000bf05300 */
[----:B------:R-:W-:Y:S02]  /*1670*/  ULDC.64 UR4, c[0x0][0xa30] ;  /* 0x00028c0000047ab9 */ /* 0x000fe40000000a00 */
[----:B------:R-:W-:-:S04]  /*1680*/  ISETP.NE.U32.AND P1, PT, RZ, UR4, PT ;  /* 0x00000004ff007c0c */ /* 0x000fc8000bf25070 */
[----:B------:R-:W-:-:S06]  /*1690*/  ISETP.NE.AND.EX P1, PT, RZ, UR5, PT, P1 ;  /* 0x00000005ff007c0c */ /* 0x000fcc000bf25310 */
[----:B------:R-:W1:Y:S08]  /*16a0*/  @P0 LDC.64 R4, c[0x0][0xa10] ;  /* 0x00028400ff040b82 */ /* 0x000e700000000a00 */
[----:B------:R-:W3:Y:S01]  /*16b0*/  @P1 LDC.64 R6, c[0x0][0xa30] ;  /* 0x00028c00ff061b82 */ /* 0x000ee20000000a00 */
[----:B-1----:R-:W-:-:S05]  /*16c0*/  @P0 IMAD.WIDE R4, R28, 0x4, R4 ;  /* 0x000000041c040825 */ /* 0x002fca00078e0204 */
[----:B------:R-:W4:Y:S04]  /*16d0*/  @P0 LDG.E R0, desc[UR42][R4.64] ;  /* 0x0000002a04000981 */ /* 0x000f28000c1e1900 */
[----:B------:R-:W4:Y:S01]  /*16e0*/  @P0 LDG.E R9, desc[UR42][R4.64+0x4] ;  /* 0x0000042a04090981 */ /* 0x000f22000c1e1900 */
[----:B-----5:R-:W-:Y:S02]  /*16f0*/  IMAD.MOV.U32 R24, RZ, RZ, R29 ;  /* 0x000000ffff187224 */ /* 0x020fe400078e001d */
[----:B---3--:R-:W-:-:S05]  /*1700*/  @P1 IMAD.WIDE R6, R28, 0x4, R6 ;  /* 0x000000041c061825 */ /* 0x008fca00078e0206 */
[----:B------:R1:W5:Y:S01]  /*1710*/  @P1 LDG.E R24, desc[UR42][R6.64] ;  /* 0x0000002a06181981 */ /* 0x000362000c1e1900 */
[----:B0-----:R-:W-:Y:S01]  /*1720*/  ISETP.NE.AND P1, PT, R2, 0x1, PT ;  /* 0x000000010200780c */ /* 0x001fe20003f25270 */
[----:B------:R-:W-:Y:S01]  /*1730*/  IMAD.IADD R10, R29, 0x1, -R10 ;  /* 0x000000011d0a7824 */ /* 0x000fe200078e0a0a */
[----:B------:R-:W0:Y:S11]  /*1740*/  LDC.64 R2, c[0x0][0x9e0] ;  /* 0x00027800ff027b82 */ /* 0x000e360000000a00 */
[----:B------:R-:W3:Y:S08]  /*1750*/  @P1 LDC R11, c[0x0][0x44c] ;  /* 0x00011300ff0b1b82 */ /* 0x000ef00000000800 */
[----:B------:R-:W1:Y:S01]  /*1760*/  @P1 LDC R8, c[0x0][0x450] ;  /* 0x00011400ff081b82 */ /* 0x000e620000000800 */
[----:B0-----:R-:W-:Y:S01]  /*1770*/  ISETP.GE.AND P2, PT, R3, 0x1, PT ;  /* 0x000000010300780c */ /* 0x001fe20003f46270 */
[----:B--2---:R-:W-:-:S05]  /*1780*/  IMAD R14, R13, 0xc0, RZ ;  /* 0x000000c00d0e7824 */ /* 0x004fca00078e02ff */
[----:B------:R0:W-:Y:S01]  /*1790*/  STL [R1+0x20], R14 ;  /* 0x0000200e01007387 */ /* 0x0001e20000100800 */
[----:B----4-:R-:W-:Y:S02]  /*17a0*/  @P0 IMAD.IADD R27, R9, 0x1, -R0 ;  /* 0x00000001091b0824 */ /* 0x010fe400078e0a00 */
[----:B------:R-:W-:Y:S02]  /*17b0*/  VIADD R0, R14, 0xbf ;  /* 0x000000bf0e007836 */ /* 0x000fe40000000000 */
[----:B------:R-:W-:Y:S02]  /*17c0*/  IMAD.IADD R13, R10, 0x1, R27 ;  /* 0x000000010a0d7824 */ /* 0x000fe400078e021b */
[----:B---3--:R-:W-:-:S03]  /*17d0*/  @P1 IMAD.HI.U32 R5, R0, R11, RZ ;  /* 0x0000000b00051227 */ /* 0x008fc600078e00ff */
[----:B------:R0:W-:Y:S01]  /*17e0*/  STL [R1], R13 ;  /* 0x0000000d01007387 */ /* 0x0001e20000100800 */
[----:B------:R-:W-:Y:S01]  /*17f0*/  IMAD.MOV.U32 R4, RZ, RZ, R0 ;  /* 0x000000ffff047224 */ /* 0x000fe200078e0000 */
[----:B-1----:R-:W-:Y:S01]  /*1800*/  @P1 SHF.R.U32.HI R4, RZ, R8, R5 ;  /* 0x00000008ff041219 */ /* 0x002fe20000011605 */
[C---:B------:R-:W-:Y:S01]  /*1810*/  VIADD R0, R13.reuse, 0x7f ;  /* 0x0000007f0d007836 */ /* 0x040fe20000000000 */
[----:B------:R-:W-:-:S04]  /*1820*/  IADD3 R7, R13, 0x1, -R155 ;  /* 0x000000010d077810 */ /* 0x000fc80007ffe89b */
[----:B------:R-:W-:Y:S01]  /*1830*/  SHF.R.S32.HI R5, RZ, 0x1f, R0 ;  /* 0x0000001fff057819 */ /* 0x000fe20000011400 */
[----:B------:R-:W-:-:S03]  /*1840*/  IMAD.IADD R9, R7, 0x1, R4 ;  /* 0x0000000107097824 */ /* 0x000fc600078e0204 */
[----:B------:R-:W-:Y:S01]  /*1850*/  LEA.HI R5, R5, R0, RZ, 0x7 ;  /* 0x0000000005057211 */ /* 0x000fe200078f38ff */
[----:B------:R-:W-:-:S03]  /*1860*/  IMAD.IADD R2, R9, 0x1, R2 ;  /* 0x0000000109027824 */ /* 0x000fc600078e0202 */
[----:B------:R-:W-:Y:S01]  /*1870*/  SHF.R.S32.HI R25, RZ, 0x7, R5 ;  /* 0x00000007ff197819 */ /* 0x000fe20000011405 */
[----:B0-----:R-:W-:Y:S06]  /*1880*/  @!P2 BRA `(.L_x_12262) ;  /* 0x000000000048a947 */ /* 0x001fec0003800000 */
        /* <DEDUP_REMOVED lines=11> */
.L_x_12264:
[----:B------:R-:W-:-:S13]  /*1940*/  ISETP.NE.AND P0, PT, R3, 0x1, PT ;  /* 0x000000010300780c */ /* 0x000fda0003f05270 */
[----:B------:R-:W0:Y:S02]  /*1950*/  @P0 LDC.64 R4, c[0x0][0x9e8] ;  /* 0x00027a00ff040b82 */ /* 0x000e240000000a00 */
[----:B0-----:R-:W-:-:S05]  /*1960*/  @P0 IMAD.HI.U32 R4, R0, R4, RZ ;  /* 0x0000000400040227 */ /* 0x001fca00078e00ff */
[----:B------:R-:W-:-:S07]  /*1970*/  @P0 SHF.R.U32.HI R0, RZ, R5, R4 ;  /* 0x00000005ff000219 */ /* 0x000fce0000011604 */
.L_x_12265:
[----:B------:R-:W-:Y:S05]  /*1980*/  BSYNC B0 ;  /* 0x0000000000007941 */ /* 0x000fea0003800000 */
.L_x_12263:
[----:B------:R-:W-:-:S05]  /*1990*/  IMAD R5, R0, R3, R3 ;  /* 0x0000000300057224 */ /* 0x000fca00078e0203 */
[----:B------:R-:W-:-:S07]  /*19a0*/  VIMNMX R2, R2, R5, PT ;  /* 0x0000000502027248 */ /* 0x000fce0003fe0100 */
.L_x_12262:
[----:B------:R-:W0:Y:S01]  /*19b0*/  @P1 LDC R0, c[0x0][0x44c] ;  /* 0x00011300ff001b82 */ /* 0x000e220000000800 */
[----:B------:R-:W-:Y:S01]  /*19c0*/  VIADD R2, R2, 0x7f ;  /* 0x0000007f02027836 */ /* 0x000fe20000000000 */
[----:B------:R-:W-:Y:S01]  /*19d0*/  ULDC UR4, c[0x0][0x9dc] ;  /* 0x0002770000047ab9 */ /* 0x000fe20000000800 */
[----:B------:R-:W-:Y:S02]  /*19e0*/  IMAD.MOV.U32 R7, RZ, RZ, R14 ;  /* 0x000000ffff077224 */ /* 0x000fe400078e000e */
[----:B------:R-:W-:Y:S01]  /*19f0*/  IMAD.IADD R88, R13, 0x1, -R155 ;  /* 0x000000010d587824 */ /* 0x000fe200078e0a9b */
[----:B------:R-:W-:Y:S02]  /*1a00*/  SHF.R.S32.HI R5, RZ, 0x1f, R2 ;  /* 0x0000001fff057819 */ /* 0x000fe40000011402 */
[----:B------:R-:W1:Y:S02]  /*1a10*/  @P1 LDC R9, c[0x0][0x450] ;  /* 0x00011400ff091b82 */ /* 0x000e640000000800 */
[----:B------:R-:W-:Y:S01]  /*1a20*/  LEA.HI R5, R5, R2, RZ, 0x7 ;  /* 0x0000000205057211 */ /* 0x000fe200078f38ff */
[----:B0-----:R-:W-:-:S05]  /*1a30*/  @P1 IMAD.HI.U32 R0, R14, R0, RZ ;  /* 0x000000000e001227 */ /* 0x001fca00078e00ff */
        /* <DEDUP_REMOVED lines=16> */
.L_x_12268:
[----:B------:R-:W-:-:S13]  /*1b40*/  ISETP.NE.AND P0, PT, R3, 0x1, PT ;  /* 0x000000010300780c */ /* 0x000fda0003f05270 */
[----:B------:R-:W0:Y:S02]  /*1b50*/  @P0 LDC.64 R4, c[0x0][0x9e8] ;  /* 0x00027a00ff040b82 */ /* 0x000e240000000a00 */
[----:B0-----:R-:W-:-:S05]  /*1b60*/  @P0 IMAD.HI.U32 R4, R2, R4, RZ ;  /* 0x0000000402040227 */ /* 0x001fca00078e00ff */
[----:B------:R-:W-:-:S07]  /*1b70*/  @P0 SHF.R.U32.HI R2, RZ, R5, R4 ;  /* 0x00000005ff020219 */ /* 0x000fce0000011604 */
.L_x_12269:
[----:B------:R-:W-:Y:S05]  /*1b80*/  BSYNC B0 ;  /* 0x0000000000007941 */ /* 0x000fea0003800000 */
.L_x_12267:
[----:B------:R-:W-:-:S05]  /*1b90*/  IMAD R3, R2, R3, RZ ;  /* 0x0000000302037224 */ /* 0x000fca00078e02ff */
[----:B------:R-:W-:-:S07]  /*1ba0*/  VIMNMX R0, R0, R3, !PT ;  /* 0x0000000300007248 */ /* 0x000fce0007fe0100 */
.L_x_12266:
        /* <DEDUP_REMOVED lines=43> */
.L_x_12271:
[----:B------:R-:W-:Y:S05]  /*1e60*/  BSYNC B0 ;  /* 0x0000000000007941 */ /* 0x000fea0003800000 */
.L_x_12270:
        /* <DEDUP_REMOVED lines=36> */
.L_x_12274:
[----:B------:R-:W-:Y:S05]  /*20b0*/  BSYNC B6 ;  /* 0x0000000000067941 */ /* 0x000fea0003800000 */
.L_x_12273:
        /* <DEDUP_REMOVED lines=20> */
.L_x_12276:
[----:B------:R-:W-:Y:S05]  /*2200*/  BSYNC B6 ;  /* 0x0000000000067941 */ /* 0x000fea0003800000 */
.L_x_12275:
[----:B------:R-:W2:Y:S01]  /*2210*/  LDL.64 R32, [R1+0x10] ;  /* 0x0000100001207983 */ /* 0x000ea20000100a00 */
[----:B------:R-:W-:-:S03]  /*2220*/  ULDC.64 UR4, c[0x0][0x9f8] ;  /* 0x00027e0000047ab9 */ /* 0x000fc60000000a00 */
[----:B------:R-:W2:Y:S01]  /*2230*/  LDL.64 R20, [R1+0x10] ;  /* 0x0000100001147983 */ /* 0x000ea20000100a00 */
[----:B------:R-:W-:Y:S01]  /*2240*/  ISETP.NE.U32.AND P0, PT, RZ, UR4, PT ;  /* 0x00000004ff007c0c */ /* 0x000fe2000bf05070 */
[----:B------:R-:W-:Y:S01]  /*2250*/  IMAD.MOV.U32 R66, RZ, RZ, R28 ;  /* 0x000000ffff427224 */ /* 0x000fe200078e001c */
[----:B------:R-:W0:Y:S01]  /*2260*/  LDC.64 R58, c[0x0][0x3f8] ;  /* 0x0000fe00ff3a7b82 */ /* 0x000e220000000a00 */
[----:B------:R-:W3:Y:S01]  /*2270*/  LDL R12, [R1+0x28] ;  /* 0x00002800010c7983 */ /* 0x000ee20000100800 */
[----:B------:R-:W-:Y:S01]  /*2280*/  ISETP.NE.AND.EX P0, PT, RZ, UR5, PT, P0 ;  /* 0x00000005ff007c0c */ /* 0x000fe2000bf05300 */
[----:B------:R-:W-:Y:S01]  /*2290*/  VIADD R65, R18, 0x20 ;  /* 0x0000002012417836 */ /* 0x000fe20000000000 */
[----:B------:R-:W-:Y:S01]  /*22a0*/  ULDC UR4, c[0x0][0x2f4] ;  /* 0x0000bd0000047ab9 */ /* 0x000fe20000000800 */
[----:B------:R-:W4:Y:S03]  /*22b0*/  LDL R8, [R1+0x7c] ;  /* 0x00007c0001087983 */ /* 0x000f260000100800 */
[----:B------:R-:W1:Y:S08]  /*22c0*/  LDC R53, c[0x0][0x3f4] ;  /* 0x0000fd00ff357b82 */ /* 0x000e700000000800 */
[----:B------:R-:W0:Y:S08]  /*22d0*/  @P0 LDC.64 R4, c[0x0][0x9f8] ;  /* 0x00027e00ff040b82 */ /* 0x000e300000000a00 */
[----:B------:R-:W1:Y:S01]  /*22e0*/  LDC.64 R56, c[0x0][0x408] ;  /* 0x00010200ff387b82 */ /* 0x000e620000000a00 */
[----:B0-----:R-:W-:-:S05]  /*22f0*/  @P0 IMAD.WIDE R4, R28, 0x4, R4 ;  /* 0x000000041c040825 */ /* 0x001fca00078e0204 */
[----:B------:R0:W4:Y:S01]  /*2300*/  @P0 LDG.E R66, desc[UR42][R4.64] ;  /* 0x0000002a04420981 */ /* 0x000122000c1e1900 */
[----:B------:R-:W-:Y:S01]  /*2310*/  ISETP.GE.AND P1, PT, R65, UR4, PT ;  /* 0x0000000441007c0c */ /* 0x000fe2000bf26270 */
[----:B------:R-:W1:Y:S01]  /*2320*/  S2R R28, SR_TID.X ;  /* 0x00000000001c7919 */ /* 0x000e620000002100 */
[----:B--2---:R-:W-:Y:S02]  /*2330*/  IMAD.MOV.U32 R20, RZ, RZ, R32 ;  /* 0x000000ffff147224 */ /* 0x004fe400078e0020 */
[----:B-1----:R-:W-:-:S03]  /*2340*/  VIADD R31, R28, 0xffffff80 ;  /* 0xffffff801c1f7836 */ /* 0x002fc60000000000 */
[----:B------:R-:W-:-:S05]  /*2350*/  SHF.R.S32.HI R21, RZ, 0x1f, R20 ;  /* 0x0000001fff157819 */ /* 0x000fca0000011414 */
[----:B------:R1:W-:Y:S04]  /*2360*/  STL [R1+0x14], R21 ;  /* 0x0000141501007387 */ /* 0x0003e80000100800 */
[----:B------:R-:W2:Y:S04]  /*2370*/  LDL R11, [R1+0x3c] ;  /* 0x00003c00010b7983 */ /* 0x000ea80000100800 */
[----:B------:R-:W2:Y:S01]  /*2380*/  LDL R10, [R1+0x8] ;  /* 0x00000800010a7983 */ /* 0x000ea20000100800 */
[----:B------:R-:W-:Y:S02]  /*2390*/  LEA.HI R28, R31, R31, RZ, 0x1 ;  /* 0x0000001f1f1c7211 */ /* 0x000fe400078f08ff */
[----:B------:R-:W-:-:S02]  /*23a0*/  SEL R3, RZ, 0xffffffff, P1 ;  /* 0xffffffffff037807 */ /* 0x000fc40000800000 */
[----:B------:R-:W-:Y:S02]  /*23b0*/  SHF.R.S32.HI R28, RZ, 0x1, R28 ;  /* 0x00000001ff1c7819 */ /* 0x000fe4000001141c */
[C---:B------:R-:W-:Y:S01]  /*23c0*/  ISETP.GE.AND P0, PT, R18.reuse, UR4, PT ;  /* 0x0000000412007c0c */ /* 0x040fe2000bf06270 */
[----:B0-----:R-:W-:Y:S01]  /*23d0*/  IMAD.SHL.U32 R5, R3, 0x2, RZ ;  /* 0x0000000203057824 */ /* 0x001fe200078e00ff */
[----:B------:R-:W-:Y:S02]  /*23e0*/  SHF.R.S32.HI R3, RZ, 0x1f, R28 ;  /* 0x0000001fff037819 */ /* 0x000fe4000001141c */
[----:B------:R-:W-:Y:S02]  /*23f0*/  SEL R0, RZ, 0x1, P0 ;  /* 0x00000001ff007807 */ /* 0x000fe40000000000 */
[----:B------:R-:W-:Y:S01]  /*2400*/  SHF.R.S32.HI R19, RZ, 0x1f, R18 ;  /* 0x0000001fff137819 */ /* 0x000fe20000011412 */
[----:B------:R-:W-:Y:S01]  /*2410*/  IMAD R4, R3, R58, RZ ;  /* 0x0000003a03047224 */ /* 0x000fe200078e02ff */
[----:B------:R-:W-:-:S02]  /*2420*/  ISETP.GE.AND P3, PT, R18, R53, PT ;  /* 0x000000351200720c */ /* 0x000fc40003f66270 */
[----:B------:R-:W-:Y:S01]  /*2430*/  ISETP.GE.AND P2, PT, R65, R53, PT ;  /* 0x000000354100720c */ /* 0x000fe20003f46270 */
[----:B------:R-:W0:Y:S01]  /*2440*/  S2R R30, SR_TID.X ;  /* 0x00000000001e7919 */ /* 0x000e220000002100 */
[----:B------:R-:W-:Y:S01]  /*2450*/  LOP3.LUT R0, R5, 0x2, R0, 0xe2, !PT ;  /* 0x0000000205007812 */ /* 0x000fe200078ee200 */
[----:B------:R-:W-:Y:S01]  /*2460*/  IMAD R6, R3, R56, RZ ;  /* 0x0000003803067224 */ /* 0x000fe200078e02ff */
[C---:B------:R-:W-:Y:S01]  /*2470*/  SEL R3, R53.reuse, RZ, P3 ;  /* 0x000000ff35037207 */ /* 0x040fe20001800000 */
[C---:B------:R-:W-:Y:S01]  /*2480*/  IMAD R5, R28.reuse, R59, R4 ;  /* 0x0000003b1c057224 */ /* 0x040fe200078e0204 */
        /* <DEDUP_REMOVED lines=13> */
[----:B------:R-:W-:Y:S01]  /*2560*/  LEA.HI R5, R6, R5, RZ, 0x5 ;  /* 0x0000000506057211 */ /* 0x000fe200078f28ff */
[----:B------:R-:W-:Y:S01]  /*2570*/  IMAD.WIDE.U32 R40, R28, R56, R20 ;  /* 0x000000381c287225 */ /* 0x000fe200078e0014 */
[----:B-----5:R-:W-:-:S03]  /*2580*/  SHF.R.S32.HI R7, RZ, 0x1f, R24 ;  /* 0x0000001fff077819 */ /* 0x020fc60000011418 */
[----:B------:R-:W-:Y:S01]  /*2590*/  IMAD.SHL.U32 R4, R3, 0x80, RZ ;  /* 0x0000008003047824 */ /* 0x000fe200078e00ff */
[C---:B---3--:R-:W-:Y:S01]  /*25a0*/  LOP3.LUT R3, R12.reuse, 0x10, R63, 0xf8, !PT ;  /* 0x000000100c037812 */ /* 0x048fe200078ef83f */
[----:B------:R-:W-:Y:S01]  /*25b0*/  IMAD.SHL.U32 R6, R5, 0x80, RZ ;  /* 0x0000008005067824 */ /* 0x000fe200078e00ff */
[----:B------:R-:W-:Y:S01]  /*25c0*/  LOP3.LUT R5, R12, 0x10, R62, 0xf8, !PT ;  /* 0x000000100c057812 */ /* 0x000fe200078ef83e */
[----:B-1----:R-:W-:Y:S01]  /*25d0*/  IMAD.WIDE.U32 R20, R28, R56, R18 ;  /* 0x000000381c147225 */ /* 0x002fe200078e0012 */
[----:B------:R-:W-:Y:S02]  /*25e0*/  LEA.HI R12, R31, R31, RZ, 0x1 ;  /* 0x0000001f1f0c7211 */ /* 0x000fe400078f08ff */
[----:B------:R-:W-:Y:S02]  /*25f0*/  LOP3.LUT R4, R4, 0xfffff000, RZ, 0xc0, !PT ;  /* 0xfffff00004047812 */ /* 0x000fe400078ec0ff */
[----:B----4-:R-:W-:Y:S02]  /*2600*/  LOP3.LUT R3, R3, R8, RZ, 0x3c, !PT ;  /* 0x0000000803037212 */ /* 0x010fe400078e3cff */
[----:B------:R-:W-:-:S02]  /*2610*/  LOP3.LUT R6, R6, 0xfffff000, RZ, 0xc0, !PT ;  /* 0xfffff00006067812 */ /* 0x000fc400078ec0ff */
[----:B------:R-:W-:Y:S01]  /*2620*/  LOP3.LUT R5, R5, R8, RZ, 0x3c, !PT ;  /* 0x0000000805057212 */ /* 0x000fe200078e3cff */
[----:B------:R-:W-:Y:S01]  /*2630*/  IMAD R8, R7, R58, RZ ;  /* 0x0000003a07087224 */ /* 0x000fe200078e02ff */
[----:B------:R-:W-:Y:S01]  /*2640*/  LOP3.LUT R12, R12, 0xfffffffe, RZ, 0xc0, !PT ;  /* 0xfffffffe0c0c7812 */ /* 0x000fe200078ec0ff */
[----:B------:R-:W-:Y:S02]  /*2650*/  IMAD.IADD R41, R41, 0x1, R9 ;  /* 0x0000000129297824 */ /* 0x000fe400078e0209 */
[----:B------:R-:W-:Y:S02]  /*2660*/  IMAD.IADD R21, R9, 0x1, R21 ;  /* 0x0000000109157824 */ /* 0x000fe400078e0215 */
[----:B------:R-:W-:Y:S02]  /*2670*/  IMAD R7, R7, R56, RZ ;  /* 0x0000003807077224 */ /* 0x000fe400078e02ff */
[----:B------:R-:W-:-:S04]  /*2680*/  IMAD.WIDE.U32 R44, R24, R58, R44 ;  /* 0x0000003a182c7225 */ /* 0x000fc800078e002c */
[----:B------:R-:W-:Y:S01]  /*2690*/  IMAD.WIDE.U32 R42, R24, R58, R42 ;  /* 0x0000003a182a7225 */ /* 0x000fe200078e002a */
[----:B------:R-:W-:-:S03]  /*26a0*/  LOP3.LUT R52, R0, 0x1, RZ, 0xc0, !PT ;  /* 0x0000000100347812 */ /* 0x000fc600078ec0ff */
[C---:B------:R-:W-:Y:S02]  /*26b0*/  IMAD R7, R24.reuse, R57, R7 ;  /* 0x0000003918077224 */ /* 0x040fe400078e0207 */
[----:B------:R-:W-:Y:S01]  /*26c0*/  IMAD.WIDE.U32 R40, R24, R56, R40 ;  /* 0x0000003818287225 */ /* 0x000fe200078e0028 */
[----:B------:R-:W-:-:S03]  /*26d0*/  SHF.L.U64.HI R57, R56, 0x7, R57 ;  /* 0x0000000738397819 */ /* 0x000fc60000010239 */
[----:B------:R-:W-:Y:S02]  /*26e0*/  IMAD.IADD R12, R31, 0x1, -R12 ;  /* 0x000000011f0c7824 */ /* 0x000fe400078e0a0c */
[----:B------:R-:W-:Y:S01]  /*26f0*/  IMAD.WIDE.U32 R20, R24, R56, R20 ;  /* 0x0000003818147225 */ /* 0x000fe200078e0014 */
[----:B------:R-:W-:Y:S02]  /*2700*/  LOP3.LUT R51, R0, 0x2, RZ, 0xc0, !PT ;  /* 0x0000000200337812 */ /* 0x000fe400078ec0ff */
[----:B------:R-:W-:Y:S01]  /*2710*/  SHF.R.S32.HI R50, RZ, 0x1f, R66 ;  /* 0x0000001fff327819 */ /* 0x000fe20000011442 */
[----:B------:R-:W-:Y:S01]  /*2720*/  IMAD.IADD R64, R64, 0x1, R29 ;  /* 0x0000000140407824 */ /* 0x000fe200078e021d */
[----:B------:R-:W-:Y:S01]  /*2730*/  LOP3.LUT R0, R62, 0xfffffff0, RZ, 0xc0, !PT ;  /* 0xfffffff03e007812 */ /* 0x000fe200078ec0ff */
[----:B------:R-:W-:Y:S02]  /*2740*/  IMAD.SHL.U32 R56, R56, 0x80, RZ ;  /* 0x0000008038387824 */ /* 0x000fe400078e00ff */
[----:B------:R-:W-:-:S02]  /*2750*/  IMAD R55, R12, 0xc0, R28 ;  /* 0x000000c00c377824 */ /* 0x000fc400078e021c */
[----:B------:R-:W-:Y:S02]  /*2760*/  IMAD.SHL.U32 R53, R53, 0x2, RZ ;  /* 0x0000000235357824 */ /* 0x000fe400078e00ff */
[----:B------:R-:W-:Y:S02]  /*2770*/  IMAD.IADD R47, R41, 0x1, R7 ;  /* 0x00000001292f7824 */ /* 0x000fe400078e0207 */
[----:B------:R-:W-:Y:S01]  /*2780*/  IMAD.IADD R46, R7, 0x1, R21 ;  /* 0x00000001072e7824 */ /* 0x000fe200078e0215 */
[--C-:B--2---:R-:W-:Y:S01]  /*2790*/  IADD3 R61, R3, R4, R11.reuse ;  /* 0x00000004033d7210 */ /* 0x104fe20007ffe00b */
[----:B------:R-:W-:Y:S01]  /*27a0*/  IMAD R3, R24, R59, R8 ;  /* 0x0000003b18037224 */ /* 0x000fe200078e0208 */
[----:B------:R-:W-:Y:S02]  /*27b0*/  IADD3 R60, R5, R6, R11 ;  /* 0x00000006053c7210 */ /* 0x000fe40007ffe00b */
[----:B0-----:R-:W-:Y:S01]  /*27c0*/  SHF.R.U32.HI R11, RZ, 0x7, R30 ;  /* 0x00000007ff0b7819 */ /* 0x001fe2000001161e */
[----:B------:R-:W-:Y:S01]  /*27d0*/  IMAD.IADD R49, R45, 0x1, R3 ;  /* 0x000000012d317824 */ /* 0x000fe200078e0203 */
[----:B------:R-:W-:Y:S01]  /*27e0*/  SHF.L.U64.HI R59, R58, 0x7, R59 ;  /* 0x000000073a3b7819 */ /* 0x000fe2000001023b */
[----:B------:R-:W-:Y:S01]  /*27f0*/  IMAD.IADD R48, R3, 0x1, R43 ;  /* 0x0000000103307824 */ /* 0x000fe200078e022b */
[----:B------:R-:W-:Y:S01]  /*2800*/  ISETP.GE.AND P1, PT, R10, UR4, PT ;  /* 0x000000040a007c0c */ /* 0x000fe2000bf26270 */
[----:B------:R-:W-:Y:S01]  /*2810*/  IMAD.SHL.U32 R58, R58, 0x80, RZ ;  /* 0x000000803a3a7824 */ /* 0x000fe200078e00ff */
[----:B------:R-:W-:Y:S01]  /*2820*/  LOP3.LUT R3, R63, 0xfffffff0, RZ, 0xc0, !PT ;  /* 0xfffffff03f037812 */ /* 0x000fe200078ec0ff */
[----:B------:R-:W-:-:S10]  /*2830*/  VIADD R54, R11, 0x8 ;  /* 0x000000080b367836 */ /* 0x000fd40000000000 */
.L_x_12319:
[----:B------:R-:W2:Y:S01]  /*2840*/  LDL R13, [R1+0x48] ;  /* 0x00004800010d7983 */ /* 0x000ea20000100800 */
        /* <DEDUP_REMOVED lines=12> */
[----:B----4-:R-:W4:Y:S08]  /*2910*/  @P4 LDC R9, c[0x0][0x434] ;  /* 0x00010d00ff094b82 */ /* 0x010f300000000800 */
        /* <DEDUP_REMOVED lines=9> */
[----:B------:R-:W-:-:S05]  /*29b0*/  @!P0 LEA.HI.X R5, R6, R5, R7, 0x2, P4 ;  /* 0x0000000506058211 */ /* 0x000fca00020f1407 */
[----:B------:R0:W5:Y:S01]  /*29c0*/  @!P0 LDG.E R73, desc[UR42][R4.64] ;  /* 0x0000002a04498981 */ /* 0x000162000c1e1900 */
[----:B------:R-:W-:Y:S01]  /*29d0*/  ISETP.GE.AND P0, PT, R75, 0x1, PT ;  /* 0x000000014b00780c */ /* 0x000fe20003f06270 */
[----:B------:R-:W-:Y:S01]  /*29e0*/  IMAD.MOV R7, RZ, RZ, -R8 ;  /* 0x000000ffff077224 */ /* 0x000fe200078e0a08 */
[----:B------:R-:W-:Y:S05]  /*29f0*/  YIELD ;  /* 0x0000000000007946 */ /* 0x000fea0003800000 */
[----:B------:R-:W-:Y:S01]  /*2a00*/  BSSY B0, `(.L_x_12277) ;  /* 0x0000438000007945 */ /* 0x000fe20003800000 */
        /* <DEDUP_REMOVED lines=37> */
[----:B------:R-:W0:Y:S01]  /*2c60*/  S2R R28, SR_TID.X ;  /* 0x00000000001c7919 */ /* 0x000e220000002100 */
[----:B------:R-:W-:Y:S01]  /*2c70*/  BSSY B1, `(.L_x_12280) ;  /* 0x0000024000017945 */ /* 0x000fe20003800000 */
[----:B------:R-:W-:Y:S02]  /*2c80*/  CS2R R8, SRZ ;  /* 0x0000000000087805 */ /* 0x000fe4000001ff00 */
[----:B------:R-:W-:Y:S02]  /*2c90*/  CS2R R32, SRZ ;  /* 0x0000000000207805 */ /* 0x000fe4000001ff00 */
[----:B------:R-:W-:Y:S02]  /*2ca0*/  CS2R R36, SRZ ;  /* 0x0000000000247805 */ /* 0x000fe4000001ff00 */
[----:B------:R-:W-:Y:S02]  /*2cb0*/  CS2R R30, SRZ ;  /* 0x00000000001e7805 */ /* 0x000fe4000001ff00 */
[----:B------:R-:W-:Y:S01]  /*2cc0*/  CS2R R34, SRZ ;  /* 0x0000000000227805 */ /* 0x000fe2000001ff00 */
[----:B0-----:R-:W-:-:S05]  /*2cd0*/  VIADD R28, R28, 0xffffff80 ;  /* 0xffffff801c1c7836 */ /* 0x001fca0000000000 */
[----:B------:R-:W-:-:S04]  /*2ce0*/  LEA.HI R28, R28, R28, RZ, 0x1 ;  /* 0x0000001c1c1c7211 */ /* 0x000fc800078f08ff */
[----:B------:R-:W-:-:S04]  /*2cf0*/  SHF.R.S32.HI R28, RZ, 0x1, R28 ;  /* 0x00000001ff1c7819 */ /* 0x000fc8000001141c */
[----:B------:R-:W-:Y:S02]  /*2d00*/  ISETP.GE.AND P5, PT, R28, R69, PT ;  /* 0x000000451c00720c */ /* 0x000fe40003fa6270 */
[----:B------:R-:W-:-:S11]  /*2d10*/  CS2R R28, SRZ ;  /* 0x00000000001c7805 */ /* 0x000fd6000001ff00 */
[----:B------:R-:W-:Y:S05]  /*2d20*/  @P5 BRA `(.L_x_12281) ;  /* 0x0000000000605947 */ /* 0x000fea0003800000 */
[----:B------:R-:W2:Y:S01]  /*2d30*/  LDL.64 R78, [R1+0x10] ;  /* 0x00001000014e7983 */ /* 0x000ea20000100a00 */
[----:B------:R-:W-:Y:S01]  /*2d40*/  ULDC.64 UR4, c[0x0][0x3e8] ;  /* 0x0000fa0000047ab9 */ /* 0x000fe20000000a00 */
[----:B------:R-:W-:Y:S02]  /*2d50*/  ULDC.64 UR6, c[0x0][0x400] ;  /* 0x0001000000067ab9 */ /* 0x000fe40000000a00 */
[----:B------:R-:W3:Y:S04]  /*2d60*/  LDL R39, [R1+0x34] ;  /* 0x0000340001277983 */ /* 0x000ee80000100800 */
[----:B------:R-:W4:Y:S01]  /*2d70*/  LDL R38, [R1+0x38] ;  /* 0x0000380001267983 */ /* 0x000f220000100800 */
[----:B------:R-:W-:Y:S02]  /*2d80*/  IADD3 R12, P0, P6, R44, UR4, R12 ;  /* 0x000000042c0c7c10 */ /* 0x000fe4000fe1e00c */
[----:B------:R-:W-:-:S02]  /*2d90*/  CS2R R36, SRZ ;  /* 0x0000000000247805 */ /* 0x000fc4000001ff00 */
[----:B------:R-:W-:Y:S02]  /*2da0*/  CS2R R34, SRZ ;  /* 0x0000000000227805 */ /* 0x000fe4000001ff00 */
[----:B------:R-:W-:Y:S02]  /*2db0*/  IADD3.X R13, R49, UR5, R14, P0, P6 ;  /* 0x00000005310d7c10 */ /* 0x000fe400087ec40e */
[----:B------:R-:W-:-:S04]  /*2dc0*/  IADD3 R10, P0, P6, R40, UR6, R10 ;  /* 0x00000006280a7c10 */ /* 0x000fc8000fe1e00a */
[----:B------:R-:W-:Y:S02]  /*2dd0*/  IADD3.X R11, R47, UR7, R15, P0, P6 ;  /* 0x000000072f0b7c10 */ /* 0x000fe400087ec40f */
[----:B------:R-:W-:Y:S02]  /*2de0*/  CS2R R32, SRZ ;  /* 0x0000000000207805 */ /* 0x000fe4000001ff00 */
[----:B------:R-:W-:Y:S02]  /*2df0*/  CS2R R8, SRZ ;  /* 0x0000000000087805 */ /* 0x000fe4000001ff00 */
[----:B------:R-:W-:Y:S02]  /*2e00*/  CS2R R30, SRZ ;  /* 0x00000000001e7805 */ /* 0x000fe4000001ff00 */
[----:B------:R-:W-:Y:S02]  /*2e10*/  CS2R R28, SRZ ;  /* 0x00000000001c7805 */ /* 0x000fe4000001ff00 */
[----:B--2---:R-:W-:-:S02]  /*2e20*/  ISETP.GE.AND P6, PT, R78, R75, PT ;  /* 0x0000004b4e00720c */ /* 0x004fc40003fc6270 */
[----:B---3--:R-:W-:-:S11]  /*2e30*/  ISETP.GE.AND P0, PT, R39, R75, PT ;  /* 0x0000004b2700720c */ /* 0x008fd60003f06270 */
[----:B------:R0:W5:Y:S04]  /*2e40*/  @!P6 LDG.E.64 R36, desc[UR42][R12.64] ;  /* 0x0000002a0c24e981 */ /* 0x000168000c1e1b00 */
[----:B------:R0:W5:Y:S01]  /*2e50*/  @!P6 LDG.E.64 R34, desc[UR42][R10.64] ;  /* 0x0000002a0a22e981 */ /* 0x000162000c1e1b00 */
[----:B----4-:R-:W-:-:S03]  /*2e60*/  ISETP.GE.AND P6, PT, R38, R75, PT ;  /* 0x0000004b2600720c */ /* 0x010fc60003fc6270 */
[----:B------:R0:W5:Y:S04]  /*2e70*/  @!P0 LDG.E.64 R32, desc[UR42][R12.64+0x10] ;  /* 0x0000102a0c208981 */ /* 0x000168000c1e1b00 */
[----:B------:R0:W5:Y:S06]  /*2e80*/  @!P0 LDG.E.64 R30, desc[UR42][R10.64+0x10] ;  /* 0x0000102a0a1e8981 */ /* 0x00016c000c1e1b00 */
[----:B------:R0:W5:Y:S04]  /*2e90*/  @!P6 LDG.E.64 R8, desc[UR42][R12.64+0x20] ;  /* 0x0000202a0c08e981 */ /* 0x000168000c1e1b00 */
[----:B------:R0:W5:Y:S02]  /*2ea0*/  @!P6 LDG.E.64 R28, desc[UR42][R10.64+0x20] ;  /* 0x0000202a0a1ce981 */ /* 0x000164000c1e1b00 */
.L_x_12281:
[----:B------:R-:W-:Y:S05]  /*2eb0*/  BSYNC B1 ;  /* 0x0000000000017941 */ /* 0x000fea0003800000 */
.L_x_12280:
        /* <DEDUP_REMOVED lines=10> */
.L_x_12282:
[----:B------:R-:W2:Y:S01]  /*2f60*/  LDL R4, [R1+0xc] ;  /* 0x00000c0001047983 */ /* 0x000ea20000100800 */
[----:B------:R-:W-:Y:S01]  /*2f70*/  IMAD R68, R23, 0x8, R16 ;  /* 0x0000000817447824 */ /* 0x000fe200078e0210 */
[----:B------:R-:W-:Y:S01]  /*2f80*/  BSSY B1, `(.L_x_12283) ;  /* 0x0000004000017945 */ /* 0x000fe20003800000 */
[----:B--2---:R-:W-:-:S04]  /*2f90*/  SHF.L.U32 R74, R4, 0x1f, RZ ;  /* 0x0000001f044a7819 */ /* 0x004fc800000006ff */
[----:B------:R-:W1:Y:S02]  /*2fa0*/  SYNCS.PHASECHK.TRANS64.TRYWAIT P6, [R68+URZ+0x19c90], R74 ;  /* 0x019c904a440075a7 */ /* 0x000e6400080c017f */
[----:B-1----:R-:W-:Y:S05]  /*2fb0*/  @!P6 BRA `(.L_x_12284) ;  /* 0x000002140078e947 */ /* 0x002fea0003800000 */
.L_x_12627:
[----:B------:R-:W-:Y:S05]  /*2fc0*/  BSYNC B1 ;  /* 0x0000000000017941 */ /* 0x000fea0003800000 */
.L_x_12283:
[----:B------:R-:W-:-:S03]  /*2fd0*/  UMOV UR4, 0xffffffff ;  /* 0xffffffff00047882 */ /* 0x000fc60000000000 */
[----:B------:R-:W-:Y:S05]  /*2fe0*/  BRA.DIV UR4, `(.L_x_12285) ;  /* 0x0000021604807947 */ /* 0x000fea000b800000 */
[----:B------:R2:W3:Y:S04]  /*2ff0*/  SHFL.IDX PT, R39, R76, RZ, 0x1e1f ;  /* 0x001e1fff4c277589 */ /* 0x0004e800000e0000 */
[----:B------:R2:W4:Y:S02]  /*3000*/  SHFL.IDX PT, R14, R77, RZ, 0x1e1f ;  /* 0x001e1fff4d0e7589 */ /* 0x00052400000e0000 */
.L_x_12631:
[----:B------:R-:W-:Y:S05]  /*3010*/  @P5 BRA `(.L_x_12286) ;  /* 0x0000003c00585947 */ /* 0x000fea0003800000 */
[----:B------:R-:W-:Y:S01]  /*3020*/  ISETP.NE.AND P5, PT, R52, RZ, PT ;  /* 0x000000ff3400720c */ /* 0x000fe20003fa5270 */
[----:B------:R-:W-:-:S12]  /*3030*/  BSSY B1, `(.L_x_12287) ;  /* 0x0000076000017945 */ /* 0x000fd80003800000 */
[----:B------:R-:W-:Y:S05]  /*3040*/  @!P5 BRA `(.L_x_12288) ;  /* 0x0000000400d0d947 */ /* 0x000fea0003800000 */
[----:B0-----:R-:W5:Y:S01]  /*3050*/  LDL.64 R12, [R1+0x10] ;  /* 0x00001000010c7983 */ /* 0x001f620000100a00 */
[----:B----4-:R-:W-:Y:S01]  /*3060*/  IADD3 R10, P5, R18, R14, RZ ;  /* 0x0000000e120a7210 */ /* 0x010fe20007fbe0ff */
[----:B------:R-:W-:Y:S02]  /*3070*/  BSSY B2, `(.L_x_12289) ;  /* 0x0000070000027945 */ /* 0x000fe40003800000 */
[----:B------:R0:W4:Y:S02]  /*3080*/  LDS.128 R4, [R67+0x13800] ;  /* 0x0138000043047984 */ /* 0x0001240000000c00 */
[----:B---3--:R-:W-:Y:S01]  /*3090*/  IMAD.X R11, R39, 0x1, R19, P5 ;  /* 0x00000001270b7824 */ /* 0x008fe200028e0613 */
[----:B-----5:R-:W-:-:S13]  /*30a0*/  ISETP.GE.AND P6, PT, R12, R75, PT ;  /* 0x0000004b0c00720c */ /* 0x020fda0003fc6270 */
[----:B0---4-:R-:W-:Y:S05]  /*30b0*/  @P6 BRA `(.L_x_12290) ;  /* 0x0000000400ac6947 */ /* 0x011fea0003800000 */
[--C-:B--2---:R-:W-:Y:S02]  /*30c0*/  SHF.R.U32.HI R77, RZ, 0x8, R37.reuse ;  /* 0x00000008ff4d7819 */ /* 0x104fe40000011625 */
        /* <DEDUP_REMOVED lines=11> */
[----:B------:R-:W-:Y:S01]  /*3180*/  IMAD.MOV.U32 R15, RZ, RZ, R4 ;  /* 0x000000ffff0f7224 */ /* 0x000fe200078e0004 */
        /* <DEDUP_REMOVED lines=38> */
[----:B------:R-:W-:Y:S01]  /*33f0*/  HADD2.F32 R34, -RZ, R15.H0_H0 ;  /* 0x2000000fff227230 */ /* 0x000fe20000004100 */
[----:B------:R-:W-:Y:S01]  /*3400*/  F2FP.SATFINITE.E4M3.F32.PACK_AB_MERGE_C R5, R5, R4, R36 ;  /* 0x000000040505723e */ /* 0x000fe20004807024 */
[----:B------:R-:W-:-:S02]  /*3410*/  HADD2.F32 R15, -RZ, R81.H1_H1 ;  /* 0x30000051ff0f7230 */ /* 0x000fc40000004100 */
[-C--:B------:R-:W-:Y:S01]  /*3420*/  FMUL.FTZ R77, R35, R82.reuse ;  /* 0x00000052234d7220 */ /* 0x080fe20000410000 */
[----:B------:R-:W-:Y:S02]  /*3430*/  HADD2.F32 R81, -RZ, R81.H0_H0 ;  /* 0x20000051ff517230 */ /* 0x000fe40000004100 */
[----:B------:R-:W-:Y:S01]  /*3440*/  FMUL.FTZ R82, R34, R82 ;  /* 0x0000005222527220 */ /* 0x000fe20000410000 */
[-C--:B------:R-:W-:Y:S01]  /*3450*/  FFMA.FTZ R84, R37, R15.reuse, -R84 ;  /* 0x0000000f25547223 */ /* 0x080fe20000010854 */
[----:B------:R-:W-:Y:S01]  /*3460*/  FFMA.FTZ R83, R76, R15, R83 ;  /* 0x0000000f4c537223 */ /* 0x000fe20000010053 */
[----:B------:R-:W-:Y:S01]  /*3470*/  F2FP.F16.E4M3.UNPACK_B R37, R7.H1 ;  /* 0x00000007ff25723e */ /* 0x000fe200030006ff */
[----:B------:R-:W-:Y:S01]  /*3480*/  FFMA.FTZ R15, R34, R81, -R77 ;  /* 0x00000051220f7223 */ /* 0x000fe2000001084d */
[----:B------:R-:W-:Y:S01]  /*3490*/  F2FP.F16.E4M3.UNPACK_B R77, R13.H1 ;  /* 0x0000000dff4d723e */ /* 0x000fe200030006ff */
[----:B------:R-:W-:Y:S01]  /*34a0*/  FFMA.FTZ R34, R35, R81, R82 ;  /* 0x0000005123227223 */ /* 0x000fe20000010052 */
        /* <DEDUP_REMOVED lines=26> */
[----:B------:R-:W-:Y:S01]  /*3650*/  F2FP.SATFINITE.E4M3.F32.PACK_AB_MERGE_C R7, R7, R12, RZ ;  /* 0x0000000c0707723e */ /* 0x000fe200048070ff */
        /* <DEDUP_REMOVED lines=17> */
.L_x_12290:
[----:B------:R-:W-:Y:S05]  /*3770*/  BSYNC B2 ;  /* 0x0000000000027941 */ /* 0x000fea0003800000 */
.L_x_12289:
[----:B------:R0:W-:Y:S02]  /*3780*/  ST.E.128 desc[UR42][R10.64], R4 ;  /* 0x000000040a007985 */ /* 0x0001e4000c101d2a */
.L_x_12288:
[----:B------:R-:W-:Y:S05]  /*3790*/  BSYNC B1 ;  /* 0x0000000000017941 */ /* 0x000fea0003800000 */
.L_x_12287:
[----:B------:R-:W-:Y:S01]  /*37a0*/  ISETP.NE.AND P5, PT, R51, RZ, PT ;  /* 0x000000ff3300720c */ /* 0x000fe20003fa5270 */
[----:B------:R-:W-:-:S12]  /*37b0*/  BSSY B1, `(.L_x_12291) ;  /* 0x0000078000017945 */ /* 0x000fd80003800000 */
[----:B------:R-:W-:Y:S05]  /*37c0*/  @!P5 BRA `(.L_x_12292) ;  /* 0x0000000400d8d947 */ /* 0x000fea0003800000 */
[----:B0-----:R-:W5:Y:S04]  /*37d0*/  LDL R5, [R1+0x34] ;  /* 0x0000340001057983 */ /* 0x001f680000100800 */
[----:B------:R-:W2:Y:S01]  /*37e0*/  LDL R4, [R1+0x1c] ;  /* 0x00001c0001047983 */ /* 0x000ea20000100800 */
[----:B------:R-:W-:Y:S01]  /*37f0*/  BSSY B2, `(.L_x_12293) ;  /* 0x0000072000027945 */ /* 0x000fe20003800000 */
[----:B-----5:R-:W-:Y:S01]  /*3800*/  ISETP.GE.AND P6, PT, R5, R75, PT ;  /* 0x0000004b0500720c */ /* 0x020fe20003fc6270 */
[----:B--2---:R-:W-:Y:S02]  /*3810*/  IMAD.SHL.U32 R11, R4, 0x10, RZ ;  /* 0x00000010040b7824 */ /* 0x004fe400078e00ff */
[----:B------:R0:W2:Y:S03]  /*3820*/  LDS.128 R4, [R67+0x14800] ;  /* 0x0148000043047984 */ /* 0x0000a60000000c00 */
[----:B----4-:R-:W-:-:S04]  /*3830*/  IADD3 R10, P5, R14, R11, RZ ;  /* 0x0000000b0e0a7210 */ /* 0x010fc80007fbe0ff */
[----:B---3--:R-:W-:-:S03]  /*3840*/  LEA.HI.X.SX32 R11, R11, R39, 0x1, P5 ;  /* 0x000000270b0b7211 */ /* 0x008fc600028f0eff */
[----:B0-----:R-:W-:Y:S06]  /*3850*/  @P6 BRA `(.L_x_12294) ;  /* 0x0000000400ac6947 */ /* 0x001fec0003800000 */
        /* <DEDUP_REMOVED lines=14> */
[----:B--2---:R-:W-:Y:S01]  /*3940*/  IMAD.MOV.U32 R15, RZ, RZ, R4 ;  /* 0x000000ffff0f7224 */ /* 0x004fe200078e0004 */
        /* <DEDUP_REMOVED lines=33> */
[--C-:B------:R-:W-:Y:S02]  /*3b60*/  HADD2.F32 R30, -RZ, R15.reuse.H0_H0 ;  /* 0x2000000fff1e7230 */ /* 0x100fe40000004100 */
        /* <DEDUP_REMOVED lines=16> */
[----:B------:R-:W-:Y:S01]  /*3c70*/  F2FP.F16.E4M3.UNPACK_B R79, R13 ;  /* 0x0000000dff4f723e */ /* 0x000fe200020006ff */
[----:B------:R-:W-:Y:S01]  /*3c80*/  HADD2.F32 R76, -RZ, R80.H1_H1 ;  /* 0x30000050ff4c7230 */ /* 0x000fe20000004100 */
[----:B------:R-:W-:Y:S01]  /*3c90*/  F2FP.SATFINITE.E4M3.F32.PACK_AB_MERGE_C R31, R77, R36, RZ ;  /* 0x000000244d1f723e */ /* 0x000fe200048070ff */
[----:B------:R-:W-:Y:S01]  /*3ca0*/  HADD2.F32 R13, -RZ, R33.H1_H1 ;  /* 0x30000021ff0d7230 */ /* 0x000fe20000004100 */
[-C--:B------:R-:W-:Y:S01]  /*3cb0*/  F2FP.F16.E4M3.UNPACK_B R37, R12.reuse.H1 ;  /* 0x0000000cff25723e */ /* 0x080fe200030006ff */
[----:B------:R-:W-:Y:S01]  /*3cc0*/  HADD2.F32 R82, -RZ, R79.H1_H1 ;  /* 0x3000004fff527230 */ /* 0x000fe20000004100 */
[----:B------:R-:W-:Y:S01]  /*3cd0*/  F2FP.F16.E4M3.UNPACK_B R36, R12 ;  /* 0x0000000cff24723e */ /* 0x000fe200020006ff */
[----:B------:R-:W-:-:S02]  /*3ce0*/  HADD2.F32 R33, -RZ, R33.H0_H0 ;  /* 0x20000021ff217230 */ /* 0x000fc40000004100 */
[-C--:B------:R-:W-:Y:S01]  /*3cf0*/  FMUL.FTZ R12, R34, R76.reuse ;  /* 0x0000004c220c7220 */ /* 0x080fe20000410000 */
[----:B------:R-:W-:Y:S02]  /*3d00*/  HADD2.F32 R77, -RZ, R37.H1_H1 ;  /* 0x30000025ff4d7230 */ /* 0x000fe40000004100 */
[----:B------:R-:W-:Y:S01]  /*3d10*/  FMUL.FTZ R81, R35, R76 ;  /* 0x0000004c23517220 */ /* 0x000fe20000410000 */
[----:B------:R-:W-:Y:S02]  /*3d20*/  HADD2.F32 R76, -RZ, R36.H1_H1 ;  /* 0x30000024ff4c7230 */ /* 0x000fe40000004100 */
[-C--:B------:R-:W-:Y:S01]  /*3d30*/  FMUL.FTZ R84, R13, R82.reuse ;  /* 0x000000520d547220 */ /* 0x080fe20000410000 */
[----:B------:R-:W-:Y:S01]  /*3d40*/  F2FP.F16.E4M3.UNPACK_B R7, R7 ;  /* 0x00000007ff07723e */ /* 0x000fe200020006ff */
[----:B------:R-:W-:Y:S01]  /*3d50*/  FMUL.FTZ R82, R33, R82 ;  /* 0x0000005221527220 */ /* 0x000fe20000410000 */
[----:B------:R-:W-:Y:S01]  /*3d60*/  F2FP.F16.E4M3.UNPACK_B R6, R6 ;  /* 0x00000006ff06723e */ /* 0x000fe200020006ff */
[----:B------:R-:W-:Y:S01]  /*3d70*/  FFMA.FTZ R12, R35, R77, -R12 ;  /* 0x0000004d230c7223 */ /* 0x000fe2000001080c */
[-C--:B------:R-:W-:Y:S01]  /*3d80*/  FFMA.FTZ R84, R33, R76.reuse, -R84 ;  /* 0x0000004c21547223 */ /* 0x080fe20000010854 */
[----:B------:R-:W-:Y:S01]  /*3d90*/  FFMA.FTZ R35, R13, R76, R82 ;  /* 0x0000004c0d237223 */ /* 0x000fe20000010052 */
[----:B------:R-:W-:-:S02]  /*3da0*/  HADD2.F32 R13, -RZ, R7.H0_H0 ;  /* 0x20000007ff0d7230 */ /* 0x000fc40000004100 */
[----:B------:R-:W-:Y:S01]  /*3db0*/  FFMA.FTZ R81, R34, R77, R81 ;  /* 0x0000004d22517223 */ /* 0x000fe20000010051 */
[----:B------:R-:W-:Y:S01]  /*3dc0*/  HADD2.F32 R33, -RZ, R7.H1_H1 ;  /* 0x30000007ff217230 */ /* 0x000fe20000004100 */
[----:B------:R-:W-:Y:S01]  /*3dd0*/  F2FP.SATFINITE.E4M3.F32.PACK_AB_MERGE_C R5, R5, R4, R31 ;  /* 0x000000040505723e */ /* 0x000fe2000480701f */
[----:B------:R-:W-:Y:S01]  /*3de0*/  HADD2.F32 R7, -RZ, R6.H0_H0 ;  /* 0x20000006ff077230 */ /* 0x000fe20000004100 */
[----:B------:R-:W-:Y:S01]  /*3df0*/  F2FP.SATFINITE.E4M3.F32.PACK_AB_MERGE_C R35, R35, R84, RZ ;  /* 0x000000542323723e */ /* 0x000fe200048070ff */
[----:B------:R-:W-:Y:S01]  /*3e00*/  HADD2.F32 R80, -RZ, R80.H0_H0 ;  /* 0x20000050ff507230 */ /* 0x000fe20000004100 */
[----:B------:R-:W-:Y:S01]  /*3e10*/  F2FP.SATFINITE.E4M3.F32.PACK_AB_MERGE_C R12, R81, R12, RZ ;  /* 0x0000000c510c723e */ /* 0x000fe200048070ff */
[----:B------:R-:W-:Y:S01]  /*3e20*/  HADD2.F32 R6, -RZ, R6.H1_H1 ;  /* 0x30000006ff067230 */ /* 0x000fe20000004100 */
[----:B------:R-:W-:Y:S01]  /*3e30*/  F2FP.SATFINITE.E4M3.F32.PACK_AB_MERGE_C R4, R30, R15, R32 ;  /* 0x0000000f1e04723e */ /* 0x000fe20004807020 */
[----:B------:R-:W-:Y:S02]  /*3e40*/  HADD2.F32 R79, -RZ, R79.H0_H0 ;  /* 0x2000004fff4f7230 */ /* 0x000fe40000004100 */
[----:B------:R-:W-:Y:S01]  /*3e50*/  FMUL.FTZ R82, R33, R80 ;  /* 0x0000005021527220 */ /* 0x000fe20000410000 */
[----:B------:R-:W-:-:S02]  /*3e60*/  HADD2.F32 R34, -RZ, R37.H0_H0 ;  /* 0x20000025ff227230 */ /* 0x000fc40000004100 */
[----:B------:R-:W-:Y:S01]  /*3e70*/  FMUL.FTZ R80, R13, R80 ;  /* 0x000000500d507220 */ /* 0x000fe20000410000 */
        /* <DEDUP_REMOVED lines=9> */
.L_x_12294:
[----:B------:R-:W-:Y:S05]  /*3f10*/  BSYNC B2 ;  /* 0x0000000000027941 */ /* 0x000fea0003800000 */
.L_x_12293:
[----:B--2---:R0:W-:Y:S02]  /*3f20*/  ST.E.128 desc[UR42][R10.64], R4 ;  /* 0x000000040a007985 */ /* 0x0041e4000c101d2a */
.L_x_12292:
[----:B------:R-:W-:Y:S05]  /*3f30*/  BSYNC B1 ;  /* 0x0000000000017941 */ /* 0x000fea0003800000 */
.L_x_12291:
[----:B------:R-:W-:Y:S05]  /*3f40*/  @P1 BRA `(.L_x_12286) ;  /* 0x0000002c008c1947 */ /* 0x000fea0003800000 */
[----:B0-----:R-:W4:Y:S04]  /*3f50*/  LDL R4, [R1+0x8] ;  /* 0x0000080001047983 */ /* 0x001f280000100800 */
[----:B------:R-:W5:Y:S04]  /*3f60*/  LDL R13, [R1+0x38] ;  /* 0x00003800010d7983 */ /* 0x000f680000100800 */
[----:B------:R-:W3:Y:S01]  /*3f70*/  LDL R12, [R1+0x30] ;  /* 0x00003000010c7983 */ /* 0x000ee20000100800 */
[----:B------:R-:W-:Y:S01]  /*3f80*/  BSSY B1, `(.L_x_12295) ;  /* 0x000006f000017945 */ /* 0x000fe20003800000 */
[----:B----4-:R-:W-:-:S02]  /*3f90*/  IADD3 R10, P5, R4, R14, RZ ;  /* 0x0000000e040a7210 */ /* 0x010fc40007fbe0ff */
[----:B------:R0:W4:Y:S01]  /*3fa0*/  LDS.128 R4, [R67+0x15800] ;  /* 0x0158000043047984 */ /* 0x0001220000000c00 */
[----:B-----5:R-:W-:Y:S02]  /*3fb0*/  ISETP.GE.AND P6, PT, R13, R75, PT ;  /* 0x0000004b0d00720c */ /* 0x020fe40003fc6270 */
[----:B---3--:R-:W-:-:S11]  /*3fc0*/  IMAD.X R11, R39, 0x1, R12, P5 ;  /* 0x00000001270b7824 */ /* 0x008fd600028e060c */
[----:B0-----:R-:W-:Y:S05]  /*3fd0*/  @P6 BRA `(.L_x_12296) ;  /* 0x0000000400a46947 */ /* 0x001fea0003800000 */
        /* <DEDUP_REMOVED lines=10> */
[----:B----4-:R-:W-:Y:S01]  /*4080*/  IMAD.MOV.U32 R12, RZ, RZ, R4 ;  /* 0x000000ffff0c7224 */ /* 0x010fe200078e0004 */
        /* <DEDUP_REMOVED lines=71> */
[--C-:B------:R-:W-:Y:S01]  /*4500*/  HADD2.F32 R8, -RZ, R7.reuse.H0_H0 ;  /* 0x20000007ff087230 */ /* 0x100fe20000004100 */
[----:B------:R-:W-:Y:S01]  /*4510*/  F2FP.SATFINITE.E4M3.F32.PACK_AB_MERGE_C R5, R5, R4, R14 ;  /* 0x000000040505723e */ /* 0x000fe2000480700e */
[----:B------:R-:W-:Y:S02]  /*4520*/  HADD2.F32 R9, -RZ, R7.H1_H1 ;  /* 0x30000007ff097230 */ /* 0x000fe40000004100 */
[-C--:B------:R-:W-:Y:S01]  /*4530*/  FFMA.FTZ R39, R30, R33.reuse, -R39 ;  /* 0x000000211e277223 */ /* 0x080fe20000010827 */
[--C-:B------:R-:W-:Y:S02]  /*4540*/  HADD2.F32 R7, -RZ, R6.reuse.H0_H0 ;  /* 0x20000006ff077230 */ /* 0x100fe40000004100 */
[----:B------:R-:W-:Y:S01]  /*4550*/  FFMA.FTZ R38, R29, R33, R38 ;  /* 0x000000211d267223 */ /* 0x000fe20000010026 */
        /* <DEDUP_REMOVED lines=16> */
[----:B------:R-:W-:-:S07]  /*4660*/  F2FP.SATFINITE.E4M3.F32.PACK_AB_MERGE_C R7, R30, R33, R38 ;  /* 0x000000211e07723e */ /* 0x000fce0004807026 */
.L_x_12296:
[----:B------:R-:W-:Y:S05]  /*4670*/  BSYNC B1 ;  /* 0x0000000000017941 */ /* 0x000fea0003800000 */
.L_x_12295:
[----:B----4-:R0:W-:Y:S01]  /*4680*/  ST.E.128 desc[UR42][R10.64], R4 ;  /* 0x000000040a007985 */ /* 0x0101e2000c101d2a */
[----:B------:R-:W-:Y:S05]  /*4690*/  BRA `(.L_x_12286) ;  /* 0x0000002400b87947 */ /* 0x000fea0003800000 */
.L_x_12279:
        /* <DEDUP_REMOVED lines=15> */
[----:B------:R-:W-:Y:S01]  /*4790*/  ULDC.64 UR4, c[0x0][0x3e8] ;  /* 0x0000fa0000047ab9 */ /* 0x000fe20000000a00 */
[----:B------:R-:W-:Y:S01]  /*47a0*/  ULDC.64 UR6, c[0x0][0x400] ;  /* 0x0001000000067ab9 */ /* 0x000fe20000000a00 */
[----:B------:R-:W-:Y:S02]  /*47b0*/  IADD3 R12, P0, P6, R42, UR4, R12 ;  /* 0x000000042a0c7c10 */ /* 0x000fe4000fe1e00c */
[----:B------:R-:W-:Y:S02]  /*47c0*/  CS2R R6, SRZ ;  /* 0x0000000000067805 */ /* 0x000fe4000001ff00 */
[----:B------:R-:W-:Y:S02]  /*47d0*/  CS2R R4, SRZ ;  /* 0x0000000000047805 */ /* 0x000fe4000001ff00 */
[----:B------:R-:W-:Y:S02]  /*47e0*/  CS2R R34, SRZ ;  /* 0x0000000000227805 */ /* 0x000fe4000001ff00 */
[----:B------:R-:W-:-:S02]  /*47f0*/  IADD3.X R13, R48, UR5, R14, P0, P6 ;  /* 0x00000005300d7c10 */ /* 0x000fc400087ec40e */
[----:B------:R-:W-:Y:S02]  /*4800*/  CS2R R32, SRZ ;  /* 0x0000000000207805 */ /* 0x000fe4000001ff00 */
[----:B------:R-:W-:-:S04]  /*4810*/  IADD3 R10, P0, P6, R20, UR6, R10 ;  /* 0x00000006140a7c10 */ /* 0x000fc8000fe1e00a */
[----:B------:R-:W-:Y:S02]  /*4820*/  IADD3.X R11, R46, UR7, R15, P0, P6 ;  /* 0x000000072e0b7c10 */ /* 0x000fe400087ec40f */
[-C--:B------:R-:W-:Y:S02]  /*4830*/  ISETP.GE.AND P0, PT, R18, R75.reuse, PT ;  /* 0x0000004b1200720c */ /* 0x080fe40003f06270 */
[----:B------:R-:W-:-:S11]  /*4840*/  ISETP.GE.AND P6, PT, R65, R75, PT ;  /* 0x0000004b4100720c */ /* 0x000fd60003fc6270 */
[----:B------:R0:W5:Y:S04]  /*4850*/  @!P0 LDG.E.128 R28, desc[UR42][R12.64] ;  /* 0x0000002a0c1c8981 */ /* 0x000168000c1e1d00 */
[----:B------:R0:W5:Y:S04]  /*4860*/  @!P6 LDG.E.128 R4, desc[UR42][R12.64+0x20] ;  /* 0x0000202a0c04e981 */ /* 0x000168000c1e1d00 */
[----:B------:R0:W5:Y:S04]  /*4870*/  @!P0 LDG.E.128 R36, desc[UR42][R10.64] ;  /* 0x0000002a0a248981 */ /* 0x000168000c1e1d00 */
[----:B------:R0:W5:Y:S02]  /*4880*/  @!P6 LDG.E.128 R32, desc[UR42][R10.64+0x20] ;  /* 0x0000202a0a20e981 */ /* 0x000164000c1e1d00 */
.L_x_12298:
[----:B------:R-:W-:Y:S05]  /*4890*/  BSYNC B1 ;  /* 0x0000000000017941 */ /* 0x000fea0003800000 */
.L_x_12297:
        /* <DEDUP_REMOVED lines=12> */
.L_x_12299:
[----:B------:R-:W2:Y:S01]  /*4960*/  LDL R8, [R1+0xc] ;  /* 0x00000c0001087983 */ /* 0x000ea20000100800 */
[----:B------:R-:W-:Y:S01]  /*4970*/  IMAD R68, R23, 0x8, R16 ;  /* 0x0000000817447824 */ /* 0x000fe200078e0210 */
[----:B------:R-:W-:Y:S01]  /*4980*/  BSSY B1, `(.L_x_12300) ;  /* 0x0000004000017945 */ /* 0x000fe20003800000 */
[----:B--2---:R-:W-:-:S04]  /*4990*/  SHF.L.U32 R74, R8, 0x1f, RZ ;  /* 0x0000001f084a7819 */ /* 0x004fc800000006ff */
[----:B------:R-:W1:Y:S02]  /*49a0*/  SYNCS.PHASECHK.TRANS64.TRYWAIT P6, [R68+URZ+0x19c90], R74 ;  /* 0x019c904a440075a7 */ /* 0x000e6400080c017f */
[----:B-1----:R-:W-:Y:S05]  /*49b0*/  @!P6 BRA `(.L_x_12301) ;  /* 0x000001fc0054e947 */ /* 0x002fea0003800000 */
.L_x_12632:
[----:B------:R-:W-:Y:S05]  /*49c0*/  BSYNC B1 ;  /* 0x0000000000017941 */ /* 0x000fea0003800000 */
.L_x_12300:
[----:B------:R-:W-:-:S03]  /*49d0*/  UMOV UR4, 0xffffffff ;  /* 0xffffffff00047882 */ /* 0x000fc60000000000 */
[----:B------:R-:W-:Y:S05]  /*49e0*/  BRA.DIV UR4, `(.L_x_12302) ;  /* 0x000001fe045c7947 */ /* 0x000fea000b800000 */
[----:B------:R-:W2:Y:S04]  /*49f0*/  SHFL.IDX PT, R76, R76, RZ, 0x1e1f ;  /* 0x001e1fff4c4c7589 */ /* 0x000ea800000e0000 */
[----:B------:R-:W3:Y:S02]  /*4a00*/  SHFL.IDX PT, R77, R77, RZ, 0x1e1f ;  /* 0x001e1fff4d4d7589 */ /* 0x000ee400000e0000 */
.L_x_12636:
        /* <DEDUP_REMOVED lines=18> */
[----:B------:R-:W-:Y:S01]  /*4b30*/  IMAD.SHL.U32 R9, R9, 0x800, RZ ;  /* 0x0000080009097824 */ /* 0x000fe200078e00ff */
[----:B------:R-:W-:-:S04]  /*4b40*/  ISETP.GE.AND P5, PT, R89, R82, PT ;  /* 0x000000525900720c */ /* 0x000fc80003fa6270 */
        /* <DEDUP_REMOVED lines=12> */
[----:B------:R-:W-:Y:S02]  /*4c10*/  LOP3.LUT R97, R37, 0xff, RZ, 0xc0, !PT ;  /* 0x000000ff25617812 */ /* 0x000fe400078ec0ff */
[--C-:B------:R-:W-:Y:S01]  /*4c20*/  SHF.R.U32.HI R98, RZ, 0x18, R37.reuse ;  /* 0x00000018ff627819 */ /* 0x100fe20000011625 */
[----:B------:R-:W-:Y:S01]  /*4c30*/  IMAD.SHL.U32 R96, R96, 0x100, RZ ;  /* 0x0000010060607824 */ /* 0x000fe200078e00ff */
[----:B------:R-:W-:Y:S02]  /*4c40*/  SHF.R.U32.HI R94, RZ, 0x10, R37 ;  /* 0x00000010ff5e7819 */ /* 0x000fe40000011625 */
[----:B------:R-:W-:Y:S02]  /*4c50*/  SHF.R.U32.HI R92, RZ, 0x8, R29 ;  /* 0x00000008ff5c7819 */ /* 0x000fe4000001161d */
[----:B------:R-:W-:-:S02]  /*4c60*/  PRMT R97, R98, 0x654, R97 ;  /* 0x0000065462617816 */ /* 0x000fc40000000061 */
[----:B------:R-:W-:Y:S01]  /*4c70*/  LOP3.LUT R90, R29, 0xff, RZ, 0xc0, !PT ;  /* 0x000000ff1d5a7812 */ /* 0x000fe200078ec0ff */
[----:B------:R-:W-:Y:S01]  /*4c80*/  IMAD.SHL.U32 R92, R92, 0x100, RZ ;  /* 0x000001005c5c7824 */ /* 0x000fe200078e00ff */
[--C-:B------:R-:W-:Y:S02]  /*4c90*/  SHF.R.U32.HI R95, RZ, 0x18, R29.reuse ;  /* 0x00000018ff5f7819 */ /* 0x100fe4000001161d */
[----:B------:R-:W-:Y:S02]  /*4ca0*/  SHF.R.U32.HI R91, RZ, 0x10, R29 ;  /* 0x00000010ff5b7819 */ /* 0x000fe4000001161d */
[--C-:B------:R-:W-:Y:S02]  /*4cb0*/  SHF.R.U32.HI R36, RZ, 0x10, R39.reuse ;  /* 0x00000010ff247819 */ /* 0x100fe40000011627 */
[----:B------:R-:W-:Y:S02]  /*4cc0*/  SHF.R.U32.HI R37, RZ, 0x8, R39 ;  /* 0x00000008ff257819 */ /* 0x000fe40000011627 */
[----:B------:R-:W-:-:S02]  /*4cd0*/  LOP3.LUT R38, R39, 0xff, RZ, 0xc0, !PT ;  /* 0x000000ff27267812 */ /* 0x000fc400078ec0ff */
[----:B------:R-:W-:Y:S01]  /*4ce0*/  SHF.R.U32.HI R93, RZ, 0x18, R39 ;  /* 0x00000018ff5d7819 */ /* 0x000fe20000011627 */
[----:B------:R-:W-:Y:S01]  /*4cf0*/  IMAD.U32 R39, R94, 0x10000, RZ ;  /* 0x000100005e277824 */ /* 0x000fe200078e00ff */
[----:B------:R-:W-:Y:S01]  /*4d00*/  LOP3.LUT R96, R97, 0xff00, R96, 0xf8, !PT ;  /* 0x0000ff0061607812 */ /* 0x000fe200078ef860 */
[----:B------:R-:W-:Y:S01]  /*4d10*/  IMAD.SHL.U32 R37, R37, 0x100, RZ ;  /* 0x0000010025257824 */ /* 0x000fe200078e00ff */
[----:B------:R-:W-:Y:S01]  /*4d20*/  PRMT R95, R95, 0x654, R90 ;  /* 0x000006545f5f7816 */ /* 0x000fe2000000005a */
[----:B------:R-:W-:Y:S01]  /*4d30*/  IMAD.U32 R90, R91, 0x10000, RZ ;  /* 0x000100005b5a7824 */ /* 0x000fe200078e00ff */
[----:B------:R-:W-:Y:S01]  /*4d40*/  LOP3.LUT R39, R96, 0xff0000, R39, 0xf8, !PT ;  /* 0x00ff000060277812 */ /* 0x000fe200078ef827 */
[----:B0-----:R-:W-:Y:S01]  /*4d50*/  IMAD.MOV.U32 R91, RZ, RZ, R9 ;  /* 0x000000ffff5b7224 */ /* 0x001fe200078e0009 */
[----:B------:R-:W-:Y:S02]  /*4d60*/  LOP3.LUT R95, R95, 0xff00, R92, 0xf8, !PT ;  /* 0x0000ff005f5f7812 */ /* 0x000fe400078ef85c */
[----:B--2---:R-:W-:-:S02]  /*4d70*/  F2FP.F16.E4M3.UNPACK_B R9, R13 ;  /* 0x0000000dff09723e */ /* 0x004fc400020006ff */
[----:B------:R-:W-:Y:S02]  /*4d80*/  F2FP.F16.E4M3.UNPACK_B R94, R39 ;  /* 0x00000027ff5e723e */ /* 0x000fe400020006ff */
[----:B------:R-:W-:Y:S01]  /*4d90*/  LOP3.LUT R90, R95, 0xff0000, R90, 0xf8, !PT ;  /* 0x00ff00005f5a7812 */ /* 0x000fe200078ef85a */
[--C-:B------:R-:W-:Y:S01]  /*4da0*/  HADD2.F32 R96, -RZ, R9.reuse.H0_H0 ;  /* 0x20000009ff607230 */ /* 0x100fe20000004100 */
[----:B------:R-:W-:Y:S01]  /*4db0*/  F2FP.F16.E4M3.UNPACK_B R92, R91 ;  /* 0x0000005bff5c723e */ /* 0x000fe200020006ff */
[----:B------:R-:W-:Y:S01]  /*4dc0*/  HADD2.F32 R98, -RZ, R94.H0_H0 ;  /* 0x2000005eff627230 */ /* 0x000fe20000004100 */
[----:B------:R-:W-:Y:S01]  /*4dd0*/  F2FP.F16.E4M3.UNPACK_B R95, R90 ;  /* 0x0000005aff5f723e */ /* 0x000fe200020006ff */
[----:B------:R-:W-:Y:S01]  /*4de0*/  HADD2.F32 R9, -RZ, R9.H1_H1 ;  /* 0x30000009ff097230 */ /* 0x000fe20000004100 */
[----:B------:R-:W-:Y:S01]  /*4df0*/  F2FP.F16.E4M3.UNPACK_B R13, R13.H1 ;  /* 0x0000000dff0d723e */ /* 0x000fe200030006ff */
[----:B------:R-:W-:Y:S02]  /*4e00*/  HADD2.F32 R99, -RZ, R92.H0_H0 ;  /* 0x2000005cff637230 */ /* 0x000fe40000004100 */
[----:B------:R-:W-:Y:S01]  /*4e10*/  FMUL.FTZ R100, R96, R98 ;  /* 0x0000006260647220 */ /* 0x000fe20000410000 */
[----:B------:R-:W-:Y:S01]  /*4e20*/  HADD2.F32 R97, -RZ, R95.H0_H0 ;  /* 0x2000005fff617230 */ /* 0x000fe20000004100 */
[----:B------:R-:W-:Y:S01]  /*4e30*/  F2FP.F16.E4M3.UNPACK_B R39, R39.H1 ;  /* 0x00000027ff27723e */ /* 0x000fe200030006ff */
[----:B------:R-:W-:-:S02]  /*4e40*/  HADD2.F32 R94, -RZ, R94.H1_H1 ;  /* 0x3000005eff5e7230 */ /* 0x000fc40000004100 */
[C---:B------:R-:W-:Y:S01]  /*4e50*/  FMUL.FTZ R98, R99.reuse, R98 ;  /* 0x0000006263627220 */ /* 0x040fe20000410000 */
[----:B------:R-:W-:Y:S01]  /*4e60*/  F2FP.F16.E4M3.UNPACK_B R91, R91.H1 ;  /* 0x0000005bff5b723e */ /* 0x000fe200030006ff */
[-C--:B------:R-:W-:Y:S01]  /*4e70*/  FFMA.FTZ R100, R99, R97.reuse, -R100 ;  /* 0x0000006163647223 */ /* 0x080fe20000010864 */
[----:B------:R-:W-:Y:S01]  /*4e80*/  F2FP.F16.E4M3.UNPACK_B R90, R90.H1 ;  /* 0x0000005aff5a723e */ /* 0x000fe200030006ff */
[----:B------:R-:W-:Y:S01]  /*4e90*/  FFMA.FTZ R98, R96, R97, R98 ;  /* 0x0000006160627223 */ /* 0x000fe20000010062 */
[----:B------:R-:W-:Y:S02]  /*4ea0*/  HADD2.F32 R97, -RZ, R92.H1_H1 ;  /* 0x3000005cff617230 */ /* 0x000fe40000004100 */
[----:B------:R-:W-:Y:S01]  /*4eb0*/  FMUL.FTZ R92, R9, R94 ;  /* 0x0000005e095c7220 */ /* 0x000fe20000410000 */
[----:B------:R-:W-:Y:S01]  /*4ec0*/  HADD2.F32 R96, -RZ, R95.H1_H1 ;  /* 0x3000005fff607230 */ /* 0x000fe20000004100 */
[----:B------:R-:W-:Y:S01]  /*4ed0*/  SHF.R.U32.HI R29, RZ, 0x10, R31 ;  /* 0x00000010ff1d7819 */ /* 0x000fe2000001161f */
[----:B------:R-:W-:-:S02]  /*4ee0*/  HADD2.F32 R95, -RZ, R90.H0_H0 ;  /* 0x2000005aff5f7230 */ /* 0x000fc40000004100 */
[C---:B------:R-:W-:Y:S01]  /*4ef0*/  FMUL.FTZ R94, R97.reuse, R94 ;  /* 0x0000005e615e7220 */ /* 0x040fe20000410000 */
[--C-:B------:R-:W-:Y:S01]  /*4f00*/  SHF.R.U32.HI R30, RZ, 0x8, R31.reuse ;  /* 0x00000008ff1e7819 */ /* 0x100fe2000001161f */
[-C--:B------:R-:W-:Y:S01]  /*4f10*/  FFMA.FTZ R92, R97, R96.reuse, -R92 ;  /* 0x00000060615c7223 */ /* 0x080fe2000001085c */
[----:B------:R-:W-:Y:S01]  /*4f20*/  LOP3.LUT R28, R31, 0xff, RZ, 0xc0, !PT ;  /* 0x000000ff1f1c7812 */ /* 0x000fe200078ec0ff */
[----:B------:R-:W-:Y:S01]  /*4f30*/  FFMA.FTZ R9, R9, R96, R94 ;  /* 0x0000006009097223 */ /* 0x000fe2000001005e */
[----:B------:R-:W-:Y:S01]  /*4f40*/  HADD2.F32 R94, -RZ, R13.H0_H0 ;  /* 0x2000000dff5e7230 */ /* 0x000fe20000004100 */
[----:B------:R-:W-:Y:S01]  /*4f50*/  SHF.R.U32.HI R31, RZ, 0x18, R31 ;  /* 0x00000018ff1f7819 */ /* 0x000fe2000001161f */
[----:B------:R-:W-:Y:S01]  /*4f60*/  HADD2.F32 R96, -RZ, R39.H0_H0 ;  /* 0x20000027ff607230 */ /* 0x000fe20000004100 */
[----:B------:R-:W-:Y:S01]  /*4f70*/  PRMT R38, R93, 0x654, R38 ;  /* 0x000006545d267816 */ /* 0x000fe20000000026 */
[----:B------:R-:W-:Y:S01]  /*4f80*/  HADD2.F32 R97, -RZ, R91.H0_H0 ;  /* 0x2000005bff617230 */ /* 0x000fe20000004100 */
[----:B------:R-:W-:Y:S01]  /*4f90*/  PRMT R31, R31, 0x654, R28 ;  /* 0x000006541f1f7816 */ /* 0x000fe2000000001c */
[----:B------:R-:W-:-:S02]  /*4fa0*/  IMAD.SHL.U32 R30, R30, 0x100, RZ ;  /* 0x000001001e1e7824 */ /* 0x000fc400078e00ff */
[-C--:B------:R-:W-:Y:S01]  /*4fb0*/  FMUL.FTZ R99, R94, R96.reuse ;  /* 0x000000605e637220 */ /* 0x080fe20000410000 */
[----:B------:R-:W-:Y:S02]  /*4fc0*/  IMAD.U32 R28, R29, 0x10000, RZ ;  /* 0x000100001d1c7824 */ /* 0x000fe400078e00ff */
[----:B------:R-:W-:Y:S01]  /*4fd0*/  FMUL.FTZ R96, R97, R96 ;  /* 0x0000006061607220 */ /* 0x000fe20000410000 */
[----:B------:R-:W-:Y:S01]  /*4fe0*/  IMAD.U32 R29, R36, 0x10000, RZ ;  /* 0x00010000241d7824 */ /* 0x000fe200078e00ff */
[----:B------:R-:W-:Y:S01]  /*4ff0*/  LOP3.LUT R38, R38, 0xff00, R37, 0xf8, !PT ;  /* 0x0000ff0026267812 */ /* 0x000fe200078ef825 */
[----:B------:R-:W-:Y:S02]  /*5000*/  HADD2.F32 R39, -RZ, R39.H1_H1 ;  /* 0x30000027ff277230 */ /* 0x000fe40000004100 */
[----:B------:R-:W-:Y:S01]  /*5010*/  FFMA.FTZ R96, R94, R95, R96 ;  /* 0x0000005f5e607223 */ /* 0x000fe20000010060 */
[----:B------:R-:W-:Y:S01]  /*5020*/  HADD2.F32 R94, -RZ, R13.H1_H1 ;  /* 0x3000000dff5e7230 */ /* 0x000fe20000004100 */
[----:B------:R-:W-:Y:S01]  /*5030*/  LOP3.LUT R31, R31, 0xff00, R30, 0xf8, !PT ;  /* 0x0000ff001f1f7812 */ /* 0x000fe200078ef81e */
[----:B------:R-:W-:Y:S01]  /*5040*/  HADD2.F32 R102, -RZ, R91.H1_H1 ;  /* 0x3000005bff667230 */ /* 0x000fe20000004100 */
[----:B------:R-:W-:Y:S01]  /*5050*/  LOP3.LUT R29, R38, 0xff0000, R29, 0xf8, !PT ;  /* 0x00ff0000261d7812 */ /* 0x000fe200078ef81d */
[----:B------:R-:W-:Y:S01]  /*5060*/  HADD2.F32 R91, -RZ, R90.H1_H1 ;  /* 0x3000005aff5b7230 */ /* 0x000fe20000004100 */
[----:B------:R-:W-:Y:S01]  /*5070*/  LOP3.LUT R28, R31, 0xff0000, R28, 0xf8, !PT ;  /* 0x00ff00001f1c7812 */ /* 0x000fe200078ef81c */
[----:B------:R-:W-:Y:S01]  /*5080*/  FMUL.FTZ R13, R94, R39 ;  /* 0x000000275e0d7220 */ /* 0x000fe20000410000 */
[----:B------:R-:W-:-:S02]  /*5090*/  IMAD.MOV.U32 R31, RZ, RZ, R11 ;  /* 0x000000ffff1f7224 */ /* 0x000fc400078e000b */
[C---:B------:R-:W-:Y:S01]  /*50a0*/  FMUL.FTZ R39, R102.reuse, R39 ;  /* 0x0000002766277220 */ /* 0x040fe20000410000 */
[----:B------:R-:W-:Y:S01]  /*50b0*/  F2FP.F16.E4M3.UNPACK_B R11, R15 ;  /* 0x0000000fff0b723e */ /* 0x000fe200020006ff */
[----:B------:R-:W-:Y:S01]  /*50c0*/  FFMA.FTZ R13, R102, R91, -R13 ;  /* 0x0000005b660d7223 */ /* 0x000fe2000001080d */
[----:B------:R-:W-:Y:S01]  /*50d0*/  F2FP.F16.E4M3.UNPACK_B R36, R29 ;  /* 0x0000001dff24723e */ /* 0x000fe200020006ff */
[----:B------:R-:W-:Y:S01]  /*50e0*/  FFMA.FTZ R39, R94, R91, R39 ;  /* 0x0000005b5e277223 */ /* 0x000fe20000010027 */
[----:B------:R-:W-:Y:S01]  /*50f0*/  F2FP.F16.E4M3.UNPACK_B R30, R31 ;  /* 0x0000001fff1e723e */ /* 0x000fe200020006ff */
        /* <DEDUP_REMOVED lines=16> */
[----:B------:R-:W-:Y:S01]  /*5200*/  F2FP.F16.E4M3.UNPACK_B R31, R31.H1 ;  /* 0x0000001fff1f723e */ /* 0x000fe200030006ff */
[C---:B------:R-:W-:Y:S01]  /*5210*/  FMUL.FTZ R36, R93.reuse, R36 ;  /* 0x000000245d247220 */ /* 0x040fe20000410000 */
[----:B------:R-:W-:Y:S01]  /*5220*/  F2FP.F16.E4M3.UNPACK_B R28, R28.H1 ;  /* 0x0000001cff1c723e */ /* 0x000fe200030006ff */
[-C--:B------:R-:W-:Y:S01]  /*5230*/  FFMA.FTZ R30, R93, R38.reuse, -R30 ;  /* 0x000000265d1e7223 */ /* 0x080fe2000001081e */
[----:B------:R-:W-:Y:S01]  /*5240*/  FFMA.FTZ R99, R97, R95, -R99 ;  /* 0x0000005f61637223 */ /* 0x000fe20000010863 */
[----:B------:R-:W-:Y:S01]  /*5250*/  FFMA.FTZ R11, R11, R38, R36 ;  /* 0x000000260b0b7223 */ /* 0x000fe20000010024 */
[----:B------:R-:W-:Y:S01]  /*5260*/  HADD2.F32 R36, -RZ, R15.H0_H0 ;  /* 0x2000000fff247230 */ /* 0x000fe20000004100 */
[----:B------:R-:W-:Y:S01]  /*5270*/  F2FP.SATFINITE.E4M3.F32.PACK_AB_MERGE_C R39, R39, R96, RZ ;  /* 0x000000602727723e */ /* 0x000fe200048070ff */
[----:B------:R-:W-:Y:S01]  /*5280*/  HADD2.F32 R38, -RZ, R29.H0_H0 ;  /* 0x2000001dff267230 */ /* 0x000fe20000004100 */
[----:B------:R-:W-:Y:S01]  /*5290*/  F2FP.SATFINITE.E4M3.F32.PACK_AB_MERGE_C R13, R13, R99, RZ ;  /* 0x000000630d0d723e */ /* 0x000fe200048070ff */
        /* <DEDUP_REMOVED lines=12> */
[----:B------:R-:W-:Y:S02]  /*5360*/  F2FP.F16.E4M3.UNPACK_B R37, R83.H1 ;  /* 0x00000053ff25723e */ /* 0x000fe400030006ff */
[-C--:B------:R-:W-:Y:S01]  /*5370*/  FMUL.FTZ R28, R15, R36.reuse ;  /* 0x000000240f1c7220 */ /* 0x080fe20000410000 */
[C---:B------:R-:W-:Y:S01]  /*5380*/  FMUL.FTZ R36, R31.reuse, R36 ;  /* 0x000000241f247220 */ /* 0x040fe20000410000 */
[----:B------:R-:W-:Y:S01]  /*5390*/  F2FP.F16.E4M3.UNPACK_B R8, R8 ;  /* 0x00000008ff08723e */ /* 0x000fe200020006ff */
[----:B------:R-:W-:Y:S02]  /*53a0*/  HADD2.F32 R95, -RZ, R37.H0_H0 ;  /* 0x20000025ff5f7230 */ /* 0x000fe40000004100 */
[----:B------:R-:W-:Y:S01]  /*53b0*/  FFMA.FTZ R28, R31, R90, -R28 ;  /* 0x0000005a1f1c7223 */ /* 0x000fe2000001081c */
[----:B------:R-:W-:Y:S01]  /*53c0*/  F2FP.F16.E4M3.UNPACK_B R31, R12.H1 ;  /* 0x0000000cff1f723e */ /* 0x000fe200030006ff */
[----:B------:R-:W-:Y:S01]  /*53d0*/  FFMA.FTZ R15, R15, R90, R36 ;  /* 0x0000005a0f0f7223 */ /* 0x000fe20000010024 */
[--C-:B------:R-:W-:Y:S01]  /*53e0*/  HADD2.F32 R90, -RZ, R29.reuse.H0_H0 ;  /* 0x2000001dff5a7230 */ /* 0x100fe20000004100 */
[----:B------:R-:W-:Y:S01]  /*53f0*/  F2FP.F16.E4M3.UNPACK_B R12, R12 ;  /* 0x0000000cff0c723e */ /* 0x000fe200020006ff */
[----:B------:R-:W-:Y:S01]  /*5400*/  HADD2.F32 R29, -RZ, R29.H1_H1 ;  /* 0x3000001dff1d7230 */ /* 0x000fe20000004100 */
[----:B------:R-:W-:Y:S01]  /*5410*/  F2FP.SATFINITE.E4M3.F32.PACK_AB_MERGE_C R93, R28, R93, RZ ;  /* 0x0000005d1c5d723e */ /* 0x000fe200048070ff */
[--C-:B------:R-:W-:Y:S01]  /*5420*/  HADD2.F32 R36, -RZ, R31.reuse.H0_H0 ;  /* 0x2000001fff247230 */ /* 0x100fe20000004100 */
[-C--:B------:R-:W-:Y:S01]  /*5430*/  F2FP.F16.E4M3.UNPACK_B R28, R84.reuse.H1 ;  /* 0x00000054ff1c723e */ /* 0x080fe200030006ff */
[----:B------:R-:W-:Y:S01]  /*5440*/  HADD2.F32 R31, -RZ, R31.H1_H1 ;  /* 0x3000001fff1f7230 */ /* 0x000fe20000004100 */
[----:B------:R-:W-:-:S02]  /*5450*/  F2FP.F16.E4M3.UNPACK_B R84, R84 ;  /* 0x00000054ff54723e */ /* 0x000fc400020006ff */
[----:B------:R-:W-:Y:S01]  /*5460*/  F2FP.F16.E4M3.UNPACK_B R83, R83 ;  /* 0x00000053ff53723e */ /* 0x000fe200020006ff */
[--C-:B------:R-:W-:Y:S01]  /*5470*/  HADD2.F32 R99, -RZ, R28.reuse.H0_H0 ;  /* 0x2000001cff637230 */ /* 0x100fe20000004100 */
[----:B------:R-:W-:Y:S01]  /*5480*/  F2FP.SATFINITE.E4M3.F32.PACK_AB_MERGE_C R13, R92, R100, R13 ;  /* 0x000000645c0d723e */ /* 0x000fe2000480700d */
[----:B------:R-:W-:Y:S01]  /*5490*/  HADD2.F32 R28, -RZ, R28.H1_H1 ;  /* 0x3000001cff1c7230 */ /* 0x000fe20000004100 */
[----:B------:R-:W-:Y:S02]  /*54a0*/  F2FP.SATFINITE.E4M3.F32.PACK_AB_MERGE_C R38, R15, R38, RZ ;  /* 0x000000260f26723e */ /* 0x000fe400048070ff */
[-C--:B------:R-:W-:Y:S01]  /*54b0*/  FMUL.FTZ R97, R36, R99.reuse ;  /* 0x0000006324617220 */ /* 0x080fe20000410000 */
[----:B------:R-:W-:Y:S01]  /*54c0*/  FMUL.FTZ R99, R90, R99 ;  /* 0x000000635a637220 */ /* 0x000fe20000410000 */
[----:B------:R-:W-:Y:S01]  /*54d0*/  F2FP.SATFINITE.E4M3.F32.PACK_AB_MERGE_C R93, R30, R94, R93 ;  /* 0x0000005e1e5d723e */ /* 0x000fe2000480705d */
[----:B------:R-:W-:Y:S02]  /*54e0*/  IMAD.MOV.U32 R9, RZ, RZ, R13 ;  /* 0x000000ffff097224 */ /* 0x000fe400078e000d */
[-C--:B------:R-:W-:Y:S01]  /*54f0*/  FFMA.FTZ R97, R90, R95.reuse, -R97 ;  /* 0x0000005f5a617223 */ /* 0x080fe20000010861 */
[----:B------:R-:W-:Y:S01]  /*5500*/  FFMA.FTZ R99, R36, R95, R99 ;  /* 0x0000005f24637223 */ /* 0x000fe20000010063 */
[----:B------:R-:W-:-:S02]  /*5510*/  HADD2.F32 R36, -RZ, R37.H1_H1 ;  /* 0x30000025ff247230 */ /* 0x000fc40000004100 */
[-C--:B------:R-:W-:Y:S01]  /*5520*/  FMUL.FTZ R90, R31, R28.reuse ;  /* 0x0000001c1f5a7220 */ /* 0x080fe20000410000 */
[----:B------:R-:W-:Y:S01]  /*5530*/  FMUL.FTZ R28, R29, R28 ;  /* 0x0000001c1d1c7220 */ /* 0x000fe20000410000 */
[----:B------:R-:W-:Y:S01]  /*5540*/  HADD2.F32 R95, -RZ, R84.H0_H0 ;  /* 0x20000054ff5f7230 */ /* 0x000fe20000004100 */
[----:B------:R-:W-:Y:S01]  /*5550*/  F2FP.SATFINITE.E4M3.F32.PACK_AB_MERGE_C R15, R11, R91, R38 ;  /* 0x0000005b0b0f723e */ /* 0x000fe20004807026 */
[----:B------:R-:W-:Y:S02]  /*5560*/  HADD2.F32 R37, -RZ, R8.H0_H0 ;  /* 0x20000008ff257230 */ /* 0x000fe40000004100 */
[-C--:B------:R-:W-:Y:S01]  /*5570*/  FFMA.FTZ R28, R31, R36.reuse, R28 ;  /* 0x000000241f1c7223 */ /* 0x080fe2000001001c */
[----:B------:R-:W-:Y:S02]  /*5580*/  HADD2.F32 R31, -RZ, R12.H0_H0 ;  /* 0x2000000cff1f7230 */ /* 0x000fe40000004100 */
[----:B------:R-:W-:Y:S01]  /*5590*/  FFMA.FTZ R29, R29, R36, -R90 ;  /* 0x000000241d1d7223 */ /* 0x000fe2000001085a */
[----:B------:R-:W-:-:S02]  /*55a0*/  HADD2.F32 R36, -RZ, R83.H0_H0 ;  /* 0x20000053ff247230 */ /* 0x000fc40000004100 */
[----:B------:R-:W-:Y:S02]  /*55b0*/  HADD2.F32 R84, -RZ, R84.H1_H1 ;  /* 0x30000054ff547230 */ /* 0x000fe40000004100 */
[-C--:B------:R-:W-:Y:S01]  /*55c0*/  FMUL.FTZ R90, R31, R95.reuse ;  /* 0x0000005f1f5a7220 */ /* 0x080fe20000410000 */
[----:B------:R-:W-:Y:S01]  /*55d0*/  FMUL.FTZ R95, R37, R95 ;  /* 0x0000005f255f7220 */ /* 0x000fe20000410000 */
[----:B------:R-:W-:Y:S01]  /*55e0*/  F2FP.SATFINITE.E4M3.F32.PACK_AB_MERGE_C R29, R29, R97, RZ ;  /* 0x000000611d1d723e */ /* 0x000fe200048070ff */
[----:B------:R-:W-:Y:S02]  /*55f0*/  IMAD.MOV.U32 R13, RZ, RZ, R39 ;  /* 0x000000ffff0d7224 */ /* 0x000fe400078e0027 */
[-C--:B------:R-:W-:Y:S01]  /*5600*/  FFMA.FTZ R90, R37, R36.reuse, -R90 ;  /* 0x00000024255a7223 */ /* 0x080fe2000001085a */
[----:B------:R-:W-:Y:S01]  /*5610*/  FFMA.FTZ R95, R31, R36, R95 ;  /* 0x000000241f5f7223 */ /* 0x000fe2000001005f */
[----:B------:R-:W-:Y:S01]  /*5620*/  HADD2.F32 R31, -RZ, R12.H1_H1 ;  /* 0x3000000cff1f7230 */ /* 0x000fe20000004100 */
[----:B------:R-:W-:Y:S01]  /*5630*/  F2FP.SATFINITE.E4M3.F32.PACK_AB_MERGE_C R28, R28, R99, RZ ;  /* 0x000000631c1c723e */ /* 0x000fe200048070ff */
[----:B------:R-:W-:-:S02]  /*5640*/  HADD2.F32 R37, -RZ, R8.H1_H1 ;  /* 0x30000008ff257230 */ /* 0x000fc40000004100 */
[----:B------:R-:W-:Y:S02]  /*5650*/  HADD2.F32 R8, -RZ, R83.H1_H1 ;  /* 0x30000053ff087230 */ /* 0x000fe40000004100 */
[-C--:B------:R-:W-:Y:S01]  /*5660*/  FMUL.FTZ R12, R31, R84.reuse ;  /* 0x000000541f0c7220 */ /* 0x080fe20000410000 */
[----:B------:R-:W-:Y:S02]  /*5670*/  IMAD.MOV.U32 R36, RZ, RZ, R10 ;  /* 0x000000ffff247224 */ /* 0x000fe400078e000a */
[C---:B------:R-:W-:Y:S01]  /*5680*/  FMUL.FTZ R84, R37.reuse, R84 ;  /* 0x0000005425547220 */ /* 0x040fe20000410000 */
[----:B------:R-:W-:Y:S01]  /*5690*/  F2FP.F16.E4M3.UNPACK_B R83, R86.H1 ;  /* 0x00000056ff53723e */ /* 0x000fe200030006ff */
[----:B------:R-:W-:Y:S01]  /*56a0*/  FFMA.FTZ R37, R37, R8, -R12 ;  /* 0x0000000825257223 */ /* 0x000fe2000001080c */
[----:B------:R-:W-:Y:S01]  /*56b0*/  F2FP.F16.E4M3.UNPACK_B R86, R86 ;  /* 0x00000056ff56723e */ /* 0x000fe200020006ff */
[----:B------:R-:W-:Y:S01]  /*56c0*/  FFMA.FTZ R8, R31, R8, R84 ;  /* 0x000000081f087223 */ /* 0x000fe20000010054 */
[----:B------:R-:W-:Y:S01]  /*56d0*/  F2FP.F16.E4M3.UNPACK_B R31, R14.H1 ;  /* 0x0000000eff1f723e */ /* 0x000fe200030006ff */
[--C-:B------:R-:W-:Y:S01]  /*56e0*/  HADD2.F32 R102, -RZ, R83.reuse.H1_H1 ;  /* 0x30000053ff667230 */ /* 0x100fe20000004100 */
[----:B------:R-:W-:Y:S01]  /*56f0*/  F2FP.SATFINITE.E4M3.F32.PACK_AB_MERGE_C R90, R37, R90, R29 ;  /* 0x0000005a255a723e */ /* 0x000fe2000480701d */
[----:B------:R-:W-:Y:S01]  /*5700*/  HADD2.F32 R97, -RZ, R83.H0_H0 ;  /* 0x20000053ff617230 */ /* 0x000fe20000004100 */
[-C--:B------:R-:W-:Y:S01]  /*5710*/  F2FP.F16.E4M3.UNPACK_B R29, R85.reuse.H1 ;  /* 0x00000055ff1d723e */ /* 0x080fe200030006ff */
[----:B------:R-:W-:Y:S01]  /*5720*/  HADD2.F32 R12, -RZ, R31.H0_H0 ;  /* 0x2000001fff0c7230 */ /* 0x000fe20000004100 */
[----:B------:R-:W-:Y:S01]  /*5730*/  F2FP.F16.E4M3.UNPACK_B R37, R36.H1 ;  /* 0x00000024ff25723e */ /* 0x000fe200030006ff */
[----:B------:R-:W-:Y:S01]  /*5740*/  IMAD.MOV.U32 R11, RZ, RZ, R93 ;  /* 0x000000ffff0b7224 */ /* 0x000fe200078e005d */
[----:B------:R-:W-:Y:S01]  /*5750*/  F2FP.F16.E4M3.UNPACK_B R85, R85 ;  /* 0x00000055ff55723e */ /* 0x000fe200020006ff */
[--C-:B------:R-:W-:Y:S01]  /*5760*/  HADD2.F32 R101, -RZ, R29.reuse.H0_H0 ;  /* 0x2000001dff657230 */ /* 0x100fe20000004100 */
[----:B------:R-:W-:Y:S01]  /*5770*/  F2FP.F16.E4M3.UNPACK_B R14, R14 ;  /* 0x0000000eff0e723e */ /* 0x000fe200020006ff */
[----:B------:R-:W-:Y:S01]  /*5780*/  HADD2.F32 R84, -RZ, R29.H1_H1 ;  /* 0x3000001dff547230 */ /* 0x000fe20000004100 */
[----:B------:R-:W-:Y:S01]  /*5790*/  F2FP.F16.E4M3.UNPACK_B R36, R36 ;  /* 0x00000024ff24723e */ /* 0x000fe200020006ff */
[----:B------:R-:W-:-:S02]  /*57a0*/  HADD2.F32 R10, -RZ, R37.H0_H0 ;  /* 0x20000025ff0a7230 */ /* 0x000fc40000004100 */
[-C--:B------:R-:W-:Y:S01]  /*57b0*/  FMUL.FTZ R103, R12, R101.reuse ;  /* 0x000000650c677220 */ /* 0x080fe20000410000 */
[----:B------:R-:W-:Y:S02]  /*57c0*/  HADD2.F32 R29, -RZ, R31.H1_H1 ;  /* 0x3000001fff1d7230 */ /* 0x000fe40000004100 */
[----:B------:R-:W-:Y:S02]  /*57d0*/  HADD2.F32 R37, -RZ, R37.H1_H1 ;  /* 0x30000025ff257230 */ /* 0x000fe40000004100 */
[C---:B------:R-:W-:Y:S01]  /*57e0*/  FMUL.FTZ R101, R10.reuse, R101 ;  /* 0x000000650a657220 */ /* 0x040fe20000410000 */
[--C-:B------:R-:W-:Y:S02]  /*57f0*/  HADD2.F32 R83, -RZ, R36.reuse.H0_H0 ;  /* 0x20000024ff537230 */ /* 0x100fe40000004100 */
[-C--:B------:R-:W-:Y:S01]  /*5800*/  FMUL.FTZ R104, R29, R84.reuse ;  /* 0x000000541d687220 */ /* 0x080fe20000410000 */
[----:B------:R-:W-:Y:S02]  /*5810*/  HADD2.F32 R36, -RZ, R36.H1_H1 ;  /* 0x30000024ff247230 */ /* 0x000fe40000004100 */
[C---:B------:R-:W-:Y:S01]  /*5820*/  FMUL.FTZ R84, R37.reuse, R84 ;  /* 0x0000005425547220 */ /* 0x040fe20000410000 */
[----:B------:R-:W-:Y:S01]  /*5830*/  FFMA.FTZ R10, R10, R97, -R103 ;  /* 0x000000610a0a7223 */ /* 0x000fe20000010867 */
[----:B------:R-:W-:Y:S01]  /*5840*/  FFMA.FTZ R31, R37, R102, -R104 ;  /* 0x00000066251f7223 */ /* 0x000fe20000010868 */
[----:B------:R-:W-:-:S02]  /*5850*/  HADD2.F32 R37, -RZ, R14.H0_H0 ;  /* 0x2000000eff257230 */ /* 0x000fc40000004100 */
[----:B------:R-:W-:Y:S01]  /*5860*/  FFMA.FTZ R29, R29, R102, R84 ;  /* 0x000000661d1d7223 */ /* 0x000fe20000010054 */
[--C-:B------:R-:W-:Y:S02]  /*5870*/  HADD2.F32 R102, -RZ, R85.reuse.H0_H0 ;  /* 0x20000055ff667230 */ /* 0x100fe40000004100 */
[----:B------:R-:W-:Y:S01]  /*5880*/  FFMA.FTZ R12, R12, R97, R101 ;  /* 0x000000610c0c7223 */ /* 0x000fe20000010065 */
[----:B------:R-:W-:Y:S01]  /*5890*/  HADD2.F32 R84, -RZ, R86.H0_H0 ;  /* 0x20000056ff547230 */ /* 0x000fe20000004100 */
[----:B------:R-:W-:Y:S01]  /*58a0*/  F2FP.SATFINITE.E4M3.F32.PACK_AB_MERGE_C R10, R31, R10, RZ ;  /* 0x0000000a1f0a723e */ /* 0x000fe200048070ff */
[----:B------:R-:W-:Y:S02]  /*58b0*/  HADD2.F32 R85, -RZ, R85.H1_H1 ;  /* 0x30000055ff557230 */ /* 0x000fe40000004100 */
[-C--:B------:R-:W-:Y:S01]  /*58c0*/  FMUL.FTZ R104, R37, R102.reuse ;  /* 0x0000006625687220 */ /* 0x080fe20000410000 */
[----:B------:R-:W-:Y:S01]  /*58d0*/  FMUL.FTZ R102, R83, R102 ;  /* 0x0000006653667220 */ /* 0x000fe20000410000 */
[----:B------:R-:W-:Y:S01]  /*58e0*/  HADD2.F32 R14, -RZ, R14.H1_H1 ;  /* 0x3000000eff0e7230 */ /* 0x000fe20000004100 */
[----:B------:R-:W-:Y:S01]  /*58f0*/  F2FP.SATFINITE.E4M3.F32.PACK_AB_MERGE_C R29, R29, R12, RZ ;  /* 0x0000000c1d1d723e */ /* 0x000fe200048070ff */
[-C--:B------:R-:W-:Y:S01]  /*5900*/  FFMA.FTZ R83, R83, R84.reuse, -R104 ;  /* 0x0000005453537223 */ /* 0x080fe20000010868 */
[----:B------:R-:W-:Y:S01]  /*5910*/  FFMA.FTZ R102, R37, R84, R102 ;  /* 0x0000005425667223 */ /* 0x000fe20000010066 */
[----:B------:R-:W-:-:S02]  /*5920*/  HADD2.F32 R37, -RZ, R86.H1_H1 ;  /* 0x30000056ff257230 */ /* 0x000fc40000004100 */
[-C--:B------:R-:W-:Y:S01]  /*5930*/  FMUL.FTZ R97, R14, R85.reuse ;  /* 0x000000550e617220 */ /* 0x080fe20000410000 */
[----:B------:R-:W-:Y:S01]  /*5940*/  FMUL.FTZ R85, R36, R85 ;  /* 0x0000005524557220 */ /* 0x000fe20000410000 */
[----:B------:R-:W-:Y:S01]  /*5950*/  F2FP.SATFINITE.E4M3.F32.PACK_AB_MERGE_C R12, R8, R95, R28 ;  /* 0x0000005f080c723e */ /* 0x000fe2000480701c */
[----:B------:R-:W-:Y:S02]  /*5960*/  IMAD.MOV.U32 R8, RZ, RZ, R90 ;  /* 0x000000ffff087224 */ /* 0x000fe400078e005a */
[-C--:B------:R-:W-:Y:S01]  /*5970*/  FFMA.FTZ R36, R36, R37.reuse, -R97 ;  /* 0x0000002524247223 */ /* 0x080fe20000010861 */
[----:B------:R-:W-:-:S04]  /*5980*/  FFMA.FTZ R85, R14, R37, R85 ;  /* 0x000000250e557223 */ /* 0x000fc80000010055 */
[----:B------:R-:W-:Y:S02]  /*5990*/  F2FP.SATFINITE.E4M3.F32.PACK_AB_MERGE_C R10, R36, R83, R10 ;  /* 0x00000053240a723e */ /* 0x000fe4000480700a */
[----:B------:R-:W-:-:S07]  /*59a0*/  F2FP.SATFINITE.E4M3.F32.PACK_AB_MERGE_C R14, R85, R102, R29 ;  /* 0x00000066550e723e */ /* 0x000fce000480701d */
.L_x_12306:
[----:B------:R-:W-:Y:S05]  /*59b0*/  BSYNC B2 ;  /* 0x0000000000027941 */ /* 0x000fea0003800000 */
.L_x_12305:
[----:B---3--:R-:W-:-:S04]  /*59c0*/  IADD3 R28, P6, R3, R77, RZ ;  /* 0x0000004d031c7210 */ /* 0x008fc80007fde0ff */
[----:B------:R-:W-:Y:S02]  /*59d0*/  LEA.HI.X.SX32 R29, R3, R76, 0x1, P6 ;  /* 0x0000004c031d7211 */ /* 0x000fe400030f0eff */
[----:B------:R-:W-:-:S03]  /*59e0*/  @!P5 IADD3 R30, P6, R77, R89, RZ ;  /* 0x000000594d1ed210 */ /* 0x000fc60007fde0ff */
[----:B0-----:R4:W-:Y:S01]  /*59f0*/  ST.E.128 desc[UR42][R28.64], R8 ;  /* 0x000000081c007985 */ /* 0x0019e2000c101d2a */
[----:B------:R-:W-:-:S05]  /*5a00*/  @!P5 LEA.HI.X.SX32 R31, R89, R76, 0x1, P6 ;  /* 0x0000004c591fd211 */ /* 0x000fca00030f0eff */
[----:B--2---:R4:W-:Y:S04]  /*5a10*/  @!P5 ST.E.128 desc[UR42][R30.64], R12 ;  /* 0x0000000c1e00d985 */ /* 0x0049e8000c101d2a */
.L_x_12304:
[----:B------:R-:W-:Y:S05]  /*5a20*/  BSYNC B1 ;  /* 0x0000000000017941 */ /* 0x000fea0003800000 */
.L_x_12303:
[----:B------:R-:W-:-:S13]  /*5a30*/  ISETP.NE.AND P5, PT, R51, RZ, PT ;  /* 0x000000ff3300720c */ /* 0x000fda0003fa5270 */
[----:B------:R-:W-:Y:S05]  /*5a40*/  @!P5 BRA `(.L_x_12286) ;  /* 0x0000001000ccd947 */ /* 0x000fea0003800000 */
[----:B0---4-:R-:W4:Y:S04]  /*5a50*/  LDL R12, [R1+0x28] ;  /* 0x00002800010c7983 */ /* 0x011f280000100800 */
[----:B------:R-:W5:Y:S04]  /*5a60*/  LDL R11, [R1+0x7c] ;  /* 0x00007c00010b7983 */ /* 0x000f680000100800 */
[----:B------:R-:W5:Y:S01]  /*5a70*/  LDL R10, [R1+0x3c] ;  /* 0x00003c00010a7983 */ /* 0x000f620000100800 */
[----:B------:R-:W-:Y:S01]  /*5a80*/  SEL R87, R53, R87, !P2 ;  /* 0x0000005735577207 */ /* 0x000fe20005000000 */
[----:B------:R-:W-:Y:S01]  /*5a90*/  BSSY B1, `(.L_x_12307) ;  /* 0x00000ea000017945 */ /* 0x000fe20003800000 */
[----:B------:R-:W-:-:S02]  /*5aa0*/  ISETP.GE.AND P6, PT, R65, R75, PT ;  /* 0x0000004b4100720c */ /* 0x000fc40003fc6270 */
[----:B------:R-:W-:Y:S02]  /*5ab0*/  SHF.R.S32.HI R8, RZ, 0x1f, R87 ;  /* 0x0000001fff087819 */ /* 0x000fe40000011457 */
[----:B---3--:R-:W-:Y:S02]  /*5ac0*/  IADD3 R28, P5, R0, R77, RZ ;  /* 0x0000004d001c7210 */ /* 0x008fe40007fbe0ff */
[----:B------:R-:W-:Y:S02]  /*5ad0*/  LEA.HI R8, R8, R87, RZ, 0x5 ;  /* 0x0000005708087211 */ /* 0x000fe400078f28ff */
[----:B--2---:R-:W-:Y:S02]  /*5ae0*/  LEA.HI.X.SX32 R29, R0, R76, 0x1, P5 ;  /* 0x0000004c001d7211 */ /* 0x004fe400028f0eff */
        /* <DEDUP_REMOVED lines=18> */
[----:B------:R-:W-:Y:S01]  /*5c10*/  SHF.R.U32.HI R86, RZ, 0x18, R5 ;  /* 0x00000018ff567819 */ /* 0x000fe20000011605 */
[----:B--2---:R-:W-:Y:S01]  /*5c20*/  IMAD.MOV.U32 R32, RZ, RZ, R12 ;  /* 0x000000ffff207224 */ /* 0x004fe200078e000c */
[----:B------:R-:W-:Y:S01]  /*5c30*/  LOP3.LUT R37, R5, 0xff, RZ, 0xc0, !PT ;  /* 0x000000ff05257812 */ /* 0x000fe200078ec0ff */
[----:B------:R-:W-:Y:S01]  /*5c40*/  IMAD.SHL.U32 R8, R85, 0x100, RZ ;  /* 0x0000010055087824 */ /* 0x000fe200078e00ff */
[----:B------:R-:W-:Y:S02]  /*5c50*/  SHF.R.U32.HI R34, RZ, 0x8, R7 ;  /* 0x00000008ff227819 */ /* 0x000fe40000011607 */
[----:B------:R-:W-:Y:S02]  /*5c60*/  PRMT R37, R86, 0x654, R37 ;  /* 0x0000065456257816 */ /* 0x000fe40000000025 */
[----:B------:R-:W-:-:S02]  /*5c70*/  SHF.R.U32.HI R36, RZ, 0x8, R33 ;  /* 0x00000008ff247819 */ /* 0x000fc40000011621 */
[----:B------:R-:W-:Y:S02]  /*5c80*/  SHF.R.U32.HI R83, RZ, 0x18, R7 ;  /* 0x00000018ff537819 */ /* 0x000fe40000011607 */
[----:B------:R-:W-:Y:S01]  /*5c90*/  LOP3.LUT R38, R7, 0xff, RZ, 0xc0, !PT ;  /* 0x000000ff07267812 */ /* 0x000fe200078ec0ff */
[----:B------:R-:W-:Y:S01]  /*5ca0*/  IMAD.SHL.U32 R36, R36, 0x100, RZ ;  /* 0x0000010024247824 */ /* 0x000fe200078e00ff */
[----:B------:R-:W-:Y:S02]  /*5cb0*/  SHF.R.U32.HI R75, RZ, 0x8, R35 ;  /* 0x00000008ff4b7819 */ /* 0x000fe40000011623 */
[----:B------:R-:W-:Y:S02]  /*5cc0*/  SHF.R.U32.HI R84, RZ, 0x18, R33 ;  /* 0x00000018ff547819 */ /* 0x000fe40000011621 */
[----:B------:R-:W-:Y:S01]  /*5cd0*/  LOP3.LUT R39, R33, 0xff, RZ, 0xc0, !PT ;  /* 0x000000ff21277812 */ /* 0x000fe200078ec0ff */
[----:B------:R-:W-:Y:S01]  /*5ce0*/  IMAD.SHL.U32 R12, R75, 0x100, RZ ;  /* 0x000001004b0c7824 */ /* 0x000fe200078e00ff */
[----:B------:R-:W-:Y:S01]  /*5cf0*/  LOP3.LUT R8, R37, 0xff00, R8, 0xf8, !PT ;  /* 0x0000ff0025087812 */ /* 0x000fe200078ef808 */
[----:B------:R-:W-:Y:S01]  /*5d00*/  IMAD.SHL.U32 R37, R34, 0x100, RZ ;  /* 0x0000010022257824 */ /* 0x000fe200078e00ff */
[----:B------:R-:W-:-:S02]  /*5d10*/  SHF.R.U32.HI R6, RZ, 0x10, R5 ;  /* 0x00000010ff067819 */ /* 0x000fc40000011605 */
[----:B------:R-:W-:Y:S02]  /*5d20*/  PRMT R38, R83, 0x654, R38 ;  /* 0x0000065453267816 */ /* 0x000fe40000000026 */
[----:B------:R-:W-:Y:S02]  /*5d30*/  SHF.R.U32.HI R5, RZ, 0x10, R33 ;  /* 0x00000010ff057819 */ /* 0x000fe40000011621 */
[----:B------:R-:W-:Y:S02]  /*5d40*/  PRMT R39, R84, 0x654, R39 ;  /* 0x0000065454277816 */ /* 0x000fe40000000027 */
[----:B------:R-:W-:Y:S01]  /*5d50*/  SHF.R.U32.HI R4, RZ, 0x10, R7 ;  /* 0x00000010ff047819 */ /* 0x000fe20000011607 */
[----:B------:R-:W-:Y:S01]  /*5d60*/  IMAD.U32 R5, R5, 0x10000, RZ ;  /* 0x0001000005057824 */ /* 0x000fe200078e00ff */
[----:B------:R-:W-:Y:S02]  /*5d70*/  LOP3.LUT R33, R35, 0xff0000ff, RZ, 0xc0, !PT ;  /* 0xff0000ff23217812 */ /* 0x000fe400078ec0ff */
[----:B------:R-:W-:Y:S01]  /*5d80*/  SHF.R.U32.HI R7, RZ, 0x10, R35 ;  /* 0x00000010ff077819 */ /* 0x000fe20000011623 */
[----:B------:R-:W-:Y:S01]  /*5d90*/  IMAD.U32 R35, R6, 0x10000, RZ ;  /* 0x0001000006237824 */ /* 0x000fe200078e00ff */
[----:B------:R-:W-:Y:S01]  /*5da0*/  LOP3.LUT R37, R38, 0xff00, R37, 0xf8, !PT ;  /* 0x0000ff0026257812 */ /* 0x000fe200078ef825 */
[----:B------:R-:W-:Y:S01]  /*5db0*/  IMAD.U32 R4, R4, 0x10000, RZ ;  /* 0x0001000004047824 */ /* 0x000fe200078e00ff */
[----:B------:R-:W-:Y:S01]  /*5dc0*/  LOP3.LUT R38, R39, 0xff00, R36, 0xf8, !PT ;  /* 0x0000ff0027267812 */ /* 0x000fe200078ef824 */
[----:B------:R-:W-:Y:S01]  /*5dd0*/  IMAD.U32 R84, R7, 0x10000, RZ ;  /* 0x0001000007547824 */ /* 0x000fe200078e00ff */
[----:B------:R-:W-:-:S02]  /*5de0*/  LOP3.LUT R75, R33, 0xff00, R12, 0xf8, !PT ;  /* 0x0000ff00214b7812 */ /* 0x000fc400078ef80c */
[----:B------:R-:W-:Y:S02]  /*5df0*/  F2FP.F16.E4M3.UNPACK_B R36, R81.H1 ;  /* 0x00000051ff24723e */ /* 0x000fe400030006ff */
[----:B------:R-:W-:Y:S02]  /*5e00*/  F2FP.F16.E4M3.UNPACK_B R34, R32.H1 ;  /* 0x00000020ff22723e */ /* 0x000fe400030006ff */
[----:B------:R-:W-:Y:S01]  /*5e10*/  F2FP.F16.E4M3.UNPACK_B R33, R30.H1 ;  /* 0x0000001eff21723e */ /* 0x000fe200030006ff */
[----:B------:R-:W-:Y:S01]  /*5e20*/  HADD2.F32 R39, -RZ, R36.H0_H0 ;  /* 0x20000024ff277230 */ /* 0x000fe20000004100 */
[----:B------:R-:W-:Y:S01]  /*5e30*/  LOP3.LUT R6, R8, 0xff0000, R35, 0xf8, !PT ;  /* 0x00ff000008067812 */ /* 0x000fe200078ef823 */
[----:B------:R-:W-:Y:S01]  /*5e40*/  HADD2.F32 R12, -RZ, R34.H0_H0 ;  /* 0x20000022ff0c7230 */ /* 0x000fe20000004100 */
[----:B------:R-:W-:Y:S01]  /*5e50*/  F2FP.F16.E4M3.UNPACK_B R35, R79.H1 ;  /* 0x0000004fff23723e */ /* 0x000fe200030006ff */
[----:B------:R-:W-:Y:S01]  /*5e60*/  HADD2.F32 R8, -RZ, R33.H0_H0 ;  /* 0x20000021ff087230 */ /* 0x000fe20000004100 */
[----:B------:R-:W-:Y:S01]  /*5e70*/  LOP3.LUT R4, R37, 0xff0000, R4, 0xf8, !PT ;  /* 0x00ff000025047812 */ /* 0x000fe200078ef804 */
[----:B------:R-:W-:Y:S01]  /*5e80*/  HADD2.F32 R36, -RZ, R36.H1_H1 ;  /* 0x30000024ff247230 */ /* 0x000fe20000004100 */
[----:B------:R-:W-:Y:S01]  /*5e90*/  LOP3.LUT R7, R38, 0xff0000, R5, 0xf8, !PT ;  /* 0x00ff000026077812 */ /* 0x000fe200078ef805 */
[----:B------:R-:W-:-:S02]  /*5ea0*/  HADD2.F32 R37, -RZ, R35.H0_H0 ;  /* 0x20000023ff257230 */ /* 0x000fc40000004100 */
[-C--:B------:R-:W-:Y:S01]  /*5eb0*/  FMUL.FTZ R83, R12, R39.reuse ;  /* 0x000000270c537220 */ /* 0x080fe20000410000 */
[----:B------:R-:W-:Y:S02]  /*5ec0*/  HADD2.F32 R38, -RZ, R35.H1_H1 ;  /* 0x30000023ff267230 */ /* 0x000fe40000004100 */
[----:B------:R-:W-:Y:S01]  /*5ed0*/  FMUL.FTZ R39, R8, R39 ;  /* 0x0000002708277220 */ /* 0x000fe20000410000 */
[----:B------:R-:W-:Y:S01]  /*5ee0*/  HADD2.F32 R33, -RZ, R33.H1_H1 ;  /* 0x30000021ff217230 */ /* 0x000fe20000004100 */
[----:B------:R-:W-:Y:S01]  /*5ef0*/  F2FP.F16.E4M3.UNPACK_B R81, R81 ;  /* 0x00000051ff51723e */ /* 0x000fe200020006ff */
[----:B------:R-:W-:Y:S01]  /*5f00*/  HADD2.F32 R35, -RZ, R34.H1_H1 ;  /* 0x30000022ff237230 */ /* 0x000fe20000004100 */
[----:B------:R-:W-:Y:S01]  /*5f10*/  F2FP.F16.E4M3.UNPACK_B R32, R32 ;  /* 0x00000020ff20723e */ /* 0x000fe200020006ff */
[----:B------:R-:W-:Y:S01]  /*5f20*/  FFMA.FTZ R12, R12, R37, R39 ;  /* 0x000000250c0c7223 */ /* 0x000fe20000010027 */
[----:B------:R-:W-:Y:S01]  /*5f30*/  F2FP.F16.E4M3.UNPACK_B R34, R30 ;  /* 0x0000001eff22723e */ /* 0x000fe200020006ff */
[-C--:B------:R-:W-:Y:S01]  /*5f40*/  FMUL.FTZ R86, R33, R36.reuse ;  /* 0x0000002421567220 */ /* 0x080fe20000410000 */
[----:B------:R-:W-:Y:S01]  /*5f50*/  LOP3.LUT R5, R75, 0xff0000, R84, 0xf8, !PT ;  /* 0x00ff00004b057812 */ /* 0x000fe200078ef854 */
[----:B------:R-:W-:Y:S01]  /*5f60*/  FMUL.FTZ R84, R35, R36 ;  /* 0x0000002423547220 */ /* 0x000fe20000410000 */
[----:B------:R-:W-:Y:S01]  /*5f70*/  F2FP.F16.E4M3.UNPACK_B R79, R79 ;  /* 0x0000004fff4f723e */ /* 0x000fe200020006ff */
[----:B------:R-:W-:-:S02]  /*5f80*/  HADD2.F32 R39, -RZ, R81.H0_H0 ;  /* 0x20000051ff277230 */ /* 0x000fc40000004100 */
[----:B------:R-:W-:Y:S01]  /*5f90*/  FFMA.FTZ R8, R8, R37, -R83 ;  /* 0x0000002508087223 */ /* 0x000fe20000010853 */
        /* <DEDUP_REMOVED lines=27> */
[----:B------:R-:W-:Y:S01]  /*6150*/  HADD2.F32 R38, -RZ, R38.H1_H1 ;  /* 0x30000026ff267230 */ /* 0x000fe20000004100 */
[----:B------:R-:W-:Y:S01]  /*6160*/  F2FP.F16.E4M3.UNPACK_B R10, R10 ;  /* 0x0000000aff0a723e */ /* 0x000fe200020006ff */
[----:B------:R-:W-:Y:S02]  /*6170*/  HADD2.F32 R75, -RZ, R34.H1_H1 ;  /* 0x30000022ff4b7230 */ /* 0x000fe40000004100 */
[----:B------:R-:W-:Y:S01]  /*6180*/  FMUL.FTZ R84, R36, R84 ;  /* 0x0000005424547220 */ /* 0x000fe20000410000 */
[----:B------:R-:W-:-:S02]  /*6190*/  HADD2.F32 R83, -RZ, R81.H0_H0 ;  /* 0x20000051ff537230 */ /* 0x000fc40000004100 */
[-C--:B------:R-:W-:Y:S01]  /*61a0*/  FMUL.FTZ R86, R38, R85.reuse ;  /* 0x0000005526567220 */ /* 0x080fe20000410000 */
[----:B------:R-:W-:Y:S02]  /*61b0*/  HADD2.F32 R81, -RZ, R81.H1_H1 ;  /* 0x30000051ff517230 */ /* 0x000fe40000004100 */
[----:B------:R-:W-:Y:S01]  /*61c0*/  FMUL.FTZ R85, R75, R85 ;  /* 0x000000554b557220 */ /* 0x000fe20000410000 */
[----:B------:R-:W-:Y:S01]  /*61d0*/  F2FP.SATFINITE.E4M3.F32.PACK_AB_MERGE_C R12, R35, R12, RZ ;  /* 0x0000000c230c723e */ /* 0x000fe200048070ff */
[-C--:B------:R-:W-:Y:S01]  /*61e0*/  FFMA.FTZ R34, R36, R83.reuse, -R87 ;  /* 0x0000005324227223 */ /* 0x080fe20000010857 */
[----:B------:R-:W-:Y:S01]  /*61f0*/  FFMA.FTZ R36, R79, R83, R84 ;  /* 0x000000534f247223 */ /* 0x000fe20000010054 */
[-C--:B------:R-:W-:Y:S01]  /*6200*/  FFMA.FTZ R79, R38, R81.reuse, R85 ;  /* 0x00000051264f7223 */ /* 0x080fe20000010055 */
[----:B------:R-:W-:Y:S01]  /*6210*/  F2FP.F16.E4M3.UNPACK_B R38, R14 ;  /* 0x0000000eff26723e */ /* 0x000fe200020006ff */
[--C-:B------:R-:W-:Y:S02]  /*6220*/  HADD2.F32 R85, -RZ, R80.reuse.H0_H0 ;  /* 0x20000050ff557230 */ /* 0x100fe40000004100 */
[----:B------:R-:W-:Y:S01]  /*6230*/  FFMA.FTZ R75, R75, R81, -R86 ;  /* 0x000000514b4b7223 */ /* 0x000fe20000010856 */
[----:B------:R-:W-:Y:S01]  /*6240*/  HADD2.F32 R87, -RZ, R80.H1_H1 ;  /* 0x30000050ff577230 */ /* 0x000fe20000004100 */
[----:B------:R-:W-:Y:S01]  /*6250*/  F2FP.F16.E4M3.UNPACK_B R80, R78 ;  /* 0x0000004eff50723e */ /* 0x000fe200020006ff */
[----:B------:R-:W-:Y:S01]  /*6260*/  HADD2.F32 R78, -RZ, R38.H0_H0 ;  /* 0x20000026ff4e7230 */ /* 0x000fe20000004100 */
[----:B------:R-:W-:Y:S01]  /*6270*/  F2FP.SATFINITE.E4M3.F32.PACK_AB_MERGE_C R8, R33, R8, RZ ;  /* 0x000000082108723e */ /* 0x000fe200048070ff */
[----:B------:R-:W-:Y:S01]  /*6280*/  HADD2.F32 R14, -RZ, R10.H0_H0 ;  /* 0x2000000aff0e7230 */ /* 0x000fe20000004100 */
[----:B------:R-:W-:Y:S01]  /*6290*/  F2FP.SATFINITE.E4M3.F32.PACK_AB_MERGE_C R75, R75, R34, RZ ;  /* 0x000000224b4b723e */ /* 0x000fe200048070ff */
[----:B------:R-:W-:Y:S01]  /*62a0*/  HADD2.F32 R38, -RZ, R38.H1_H1 ;  /* 0x30000026ff267230 */ /* 0x000fe20000004100 */
[----:B------:R-:W-:Y:S01]  /*62b0*/  F2FP.SATFINITE.E4M3.F32.PACK_AB_MERGE_C R12, R39, R32, R12 ;  /* 0x00000020270c723e */ /* 0x000fe2000480700c */
[----:B------:R-:W-:-:S02]  /*62c0*/  HADD2.F32 R10, -RZ, R10.H1_H1 ;  /* 0x3000000aff0a7230 */ /* 0x000fc40000004100 */
[----:B------:R-:W-:Y:S01]  /*62d0*/  FMUL.FTZ R89, R78, R85 ;  /* 0x000000554e597220 */ /* 0x000fe20000410000 */
[--C-:B------:R-:W-:Y:S02]  /*62e0*/  HADD2.F32 R81, -RZ, R80.reuse.H0_H0 ;  /* 0x20000050ff517230 */ /* 0x100fe40000004100 */
[----:B------:R-:W-:Y:S01]  /*62f0*/  FMUL.FTZ R91, R38, R87 ;  /* 0x00000057265b7220 */ /* 0x000fe20000410000 */
[----:B------:R-:W-:Y:S01]  /*6300*/  HADD2.F32 R83, -RZ, R80.H1_H1 ;  /* 0x30000050ff537230 */ /* 0x000fe20000004100 */
[----:B------:R-:W-:Y:S01]  /*6310*/  F2FP.F16.E4M3.UNPACK_B R33, R13 ;  /* 0x0000000dff21723e */ /* 0x000fe200020006ff */
[----:B------:R-:W-:Y:S01]  /*6320*/  FMUL.FTZ R85, R14, R85 ;  /* 0x000000550e557220 */ /* 0x000fe20000410000 */
[----:B------:R-:W-:Y:S01]  /*6330*/  F2FP.F16.E4M3.UNPACK_B R34, R7 ;  /* 0x00000007ff22723e */ /* 0x000fe200020006ff */
[----:B------:R-:W-:Y:S01]  /*6340*/  FMUL.FTZ R87, R10, R87 ;  /* 0x000000570a577220 */ /* 0x000fe20000410000 */
[----:B------:R-:W-:Y:S01]  /*6350*/  F2FP.F16.E4M3.UNPACK_B R32, R9 ;  /* 0x00000009ff20723e */ /* 0x000fe200020006ff */
        /* <DEDUP_REMOVED lines=34> */
[----:B------:R-:W-:Y:S01]  /*6580*/  F2FP.F16.E4M3.UNPACK_B R79, R4.H1 ;  /* 0x00000004ff4f723e */ /* 0x000fe200030006ff */
        /* <DEDUP_REMOVED lines=14> */
[-C--:B------:R-:W-:Y:S01]  /*6670*/  F2FP.F16.E4M3.UNPACK_B R38, R15.reuse.H1 ;  /* 0x0000000fff26723e */ /* 0x080fe200030006ff */
[----:B------:R-:W-:Y:S01]  /*6680*/  HADD2.F32 R81, -RZ, R79.H0_H0 ;  /* 0x2000004fff517230 */ /* 0x000fe20000004100 */
[----:B------:R-:W-:Y:S01]  /*6690*/  F2FP.F16.E4M3.UNPACK_B R37, R15 ;  /* 0x0000000fff25723e */ /* 0x000fe200020006ff */
[----:B------:R-:W-:Y:S01]  /*66a0*/  HADD2.F32 R84, -RZ, R84.H1_H1 ;  /* 0x30000054ff547230 */ /* 0x000fe20000004100 */
[-C--:B------:R-:W-:Y:S01]  /*66b0*/  F2FP.F16.E4M3.UNPACK_B R35, R11.reuse ;  /* 0x0000000bff23723e */ /* 0x080fe200020006ff */
[----:B------:R-:W-:Y:S01]  /*66c0*/  HADD2.F32 R75, -RZ, R38.H0_H0 ;  /* 0x20000026ff4b7230 */ /* 0x000fe20000004100 */
[----:B------:R-:W-:Y:S01]  /*66d0*/  F2FP.F16.E4M3.UNPACK_B R11, R11.H1 ;  /* 0x0000000bff0b723e */ /* 0x000fe200030006ff */
[----:B------:R-:W-:Y:S01]  /*66e0*/  HADD2.F32 R39, -RZ, R37.H0_H0 ;  /* 0x20000025ff277230 */ /* 0x000fe20000004100 */
[----:B------:R-:W-:Y:S01]  /*66f0*/  F2FP.F16.E4M3.UNPACK_B R78, R4 ;  /* 0x00000004ff4e723e */ /* 0x000fe200020006ff */
[----:B------:R-:W-:-:S02]  /*6700*/  HADD2.F32 R4, -RZ, R83.H0_H0 ;  /* 0x20000053ff047230 */ /* 0x000fc40000004100 */
[-C--:B------:R-:W-:Y:S01]  /*6710*/  FMUL.FTZ R85, R75, R5.reuse ;  /* 0x000000054b557220 */ /* 0x080fe20000410000 */
[----:B------:R-:W-:Y:S01]  /*6720*/  HADD2.F32 R36, -RZ, R11.H0_H0 ;  /* 0x2000000bff247230 */ /* 0x000fe20000004100 */
[----:B------:R-:W-:Y:S01]  /*6730*/  F2FP.SATFINITE.E4M3.F32.PACK_AB_MERGE_C R6, R33, R6, RZ ;  /* 0x000000062106723e */ /* 0x000fe200048070ff */
[----:B------:R-:W-:Y:S02]  /*6740*/  HADD2.F32 R15, -RZ, R35.H0_H0 ;  /* 0x20000023ff0f7230 */ /* 0x000fe40000004100 */
[----:B------:R-:W-:Y:S01]  /*6750*/  FMUL.FTZ R86, R39, R4 ;  /* 0x0000000427567220 */ /* 0x000fe20000410000 */
[----:B------:R-:W-:Y:S02]  /*6760*/  HADD2.F32 R80, -RZ, R78.H0_H0 ;  /* 0x2000004eff507230 */ /* 0x000fe40000004100 */
[C---:B------:R-:W-:Y:S01]  /*6770*/  FMUL.FTZ R92, R36.reuse, R5 ;  /* 0x00000005245c7220 */ /* 0x040fe20000410000 */
[----:B------:R-:W-:Y:S02]  /*6780*/  HADD2.F32 R38, -RZ, R38.H1_H1 ;  /* 0x30000026ff267230 */ /* 0x000fe40000004100 */
[----:B------:R-:W-:Y:S01]  /*6790*/  FFMA.FTZ R85, R36, R81, -R85 ;  /* 0x0000005124557223 */ /* 0x000fe20000010855 */
[----:B------:R-:W-:-:S02]  /*67a0*/  HADD2.F32 R11, -RZ, R11.H1_H1 ;  /* 0x3000000bff0b7230 */ /* 0x000fc40000004100 */
[C---:B------:R-:W-:Y:S01]  /*67b0*/  FMUL.FTZ R90, R15.reuse, R4 ;  /* 0x000000040f5a7220 */ /* 0x040fe20000410000 */
[----:B------:R-:W-:Y:S02]  /*67c0*/  HADD2.F32 R37, -RZ, R37.H1_H1 ;  /* 0x30000025ff257230 */ /* 0x000fe40000004100 */
[----:B------:R-:W-:Y:S01]  /*67d0*/  FFMA.FTZ R4, R15, R80, -R86 ;  /* 0x000000500f047223 */ /* 0x000fe20000010856 */
[----:B------:R-:W-:Y:S02]  /*67e0*/  HADD2.F32 R36, -RZ, R83.H1_H1 ;  /* 0x30000053ff247230 */ /* 0x000fe40000004100 */
[-C--:B------:R-:W-:Y:S01]  /*67f0*/  FMUL.FTZ R86, R38, R84.reuse ;  /* 0x0000005426567220 */ /* 0x080fe20000410000 */
[----:B------:R-:W-:Y:S02]  /*6800*/  HADD2.F32 R35, -RZ, R35.H1_H1 ;  /* 0x30000023ff237230 */ /* 0x000fe40000004100 */
[----:B------:R-:W-:Y:S01]  /*6810*/  FMUL.FTZ R15, R11, R84 ;  /* 0x000000540b0f7220 */ /* 0x000fe20000410000 */
[----:B------:R-:W-:-:S02]  /*6820*/  HADD2.F32 R79, -RZ, R79.H1_H1 ;  /* 0x3000004fff4f7230 */ /* 0x000fc40000004100 */
[----:B------:R-:W-:Y:S01]  /*6830*/  FFMA.FTZ R5, R39, R80, R90 ;  /* 0x0000005027057223 */ /* 0x000fe2000001005a */
[----:B------:R-:W-:Y:S02]  /*6840*/  HADD2.F32 R78, -RZ, R78.H1_H1 ;  /* 0x3000004eff4e7230 */ /* 0x000fe40000004100 */
[-C--:B------:R-:W-:Y:S01]  /*6850*/  FMUL.FTZ R80, R37, R36.reuse ;  /* 0x0000002425507220 */ /* 0x080fe20000410000 */
[----:B------:R-:W-:Y:S01]  /*6860*/  FFMA.FTZ R92, R75, R81, R92 ;  /* 0x000000514b5c7223 */ /* 0x000fe2000001005c */
        /* <DEDUP_REMOVED lines=12> */
.L_x_12308:
[----:B------:R-:W-:Y:S05]  /*6930*/  BSYNC B1 ;  /* 0x0000000000017941 */ /* 0x000fea0003800000 */
.L_x_12307:
[----:B0-----:R0:W-:Y:S01]  /*6940*/  ST.E.128 desc[UR42][R28.64], R8 ;  /* 0x000000081c007985 */ /* 0x0011e2000c101d2a */
[----:B------:R-:W-:-:S13]  /*6950*/  ISETP.GE.AND P5, PT, R31, R82, PT ;  /* 0x000000521f00720c */ /* 0x000fda0003fa6270 */
[----:B------:R-:W-:Y:S05]  /*6960*/  @P5 BRA `(.L_x_12286) ;  /* 0x0000000400045947 */ /* 0x000fea0003800000 */
[----:B------:R-:W-:-:S04]  /*6970*/  IADD3 R4, P5, R77, R31, RZ ;  /* 0x0000001f4d047210 */ /* 0x000fc80007fbe0ff */
[----:B------:R-:W-:-:S05]  /*6980*/  LEA.HI.X.SX32 R5, R31, R76, 0x1, P5 ;  /* 0x0000004c1f057211 */ /* 0x000fca00028f0eff */
[----:B--2---:R2:W-:Y:S01]  /*6990*/  ST.E.128 desc[UR42][R4.64], R12 ;  /* 0x0000000c04007985 */ /* 0x0045e2000c101d2a */
[----:B------:R-:W-:Y:S05]  /*69a0*/  BRA `(.L_x_12286) ;  /* 0x0000000000f47947 */ /* 0x000fea0003800000 */
.L_x_12278:
[----:B------:R-:W-:-:S06]  /*69b0*/  UISETP.NE.AND UP0, UPT, UR36, 0x3, UPT ;  /* 0x000000032400788c */ /* 0x000fcc000bf05270 */
[----:B------:R-:W-:-:S13]  /*69c0*/  PLOP3.LUT P0, PT, PT, PT, UP0, 0x80, 0x0 ;  /* 0x000000000000781c */ /* 0x000fda0003f0f008 */
[----:B------:R-:W-:Y:S05]  /*69d0*/  @!P0 BRA `(.L_x_12309) ;  /* 0x0000000000048947 */ /* 0x000fea0003800000 */
[----:B------:R-:W-:Y:S01]  /*69e0*/  BPT.TRAP 0x1 ;  /* 0x000000040000795c */ /* 0x000fe20000300000 */
.L_x_12309:
[----:B------:R-:W2:Y:S01]  /*69f0*/  LDL R4, [R1+0xc] ;  /* 0x00000c0001047983 */ /* 0x000ea20000100800 */
[----:B------:R-:W-:Y:S01]  /*6a00*/  IMAD R68, R23, 0x8, R16 ;  /* 0x0000000817447824 */ /* 0x000fe200078e0210 */
[----:B------:R-:W-:Y:S01]  /*6a10*/  BSSY B1, `(.L_x_12310) ;  /* 0x0000005000017945 */ /* 0x000fe20003800000 */
[----:B------:R-:W-:Y:S02]  /*6a20*/  SHF.R.S32.HI R71, RZ, 0x1f, R72 ;  /* 0x0000001fff477819 */ /* 0x000fe40000011448 */
[----:B--2---:R-:W-:-:S04]  /*6a30*/  SHF.L.U32 R74, R4, 0x1f, RZ ;  /* 0x0000001f044a7819 */ /* 0x004fc800000006ff */
[----:B------:R-:W0:Y:S02]  /*6a40*/  SYNCS.PHASECHK.TRANS64.TRYWAIT P5, [R68+URZ+0x19c90], R74 ;  /* 0x019c904a440075a7 */ /* 0x000e2400080a017f */
[----:B0-----:R-:W-:Y:S05]  /*6a50*/  @!P5 BRA `(.L_x_12311) ;  /* 0x000001dc008cd947 */ /* 0x001fea0003800000 */
.L_x_12637:
[----:B------:R-:W-:Y:S05]  /*6a60*/  BSYNC B1 ;  /* 0x0000000000017941 */ /* 0x000fea0003800000 */
.L_x_12310:
        /* <DEDUP_REMOVED lines=20> */
[----:B-1----:R-:W-:-:S03]  /*6bb0*/  VIADD R8, R8, 0xffffff80 ;  /* 0xffffff8008087836 */ /* 0x002fc60000000000 */
[----:B------:R-:W-:Y:S02]  /*6bc0*/  IADD3.X R13, R13, UR7, RZ, P6, !PT ;  /* 0x000000070d0d7c10 */ /* 0x000fe4000b7fe4ff */
[----:B------:R-:W-:-:S04]  /*6bd0*/  LEA.HI R8, R8, R8, RZ, 0x1 ;  /* 0x0000000808087211 */ /* 0x000fc800078f08ff */
[----:B------:R-:W-:-:S04]  /*6be0*/  SHF.R.S32.HI R8, RZ, 0x1, R8 ;  /* 0x00000001ff087819 */ /* 0x000fc80000011408 */
[----:B------:R-:W-:Y:S01]  /*6bf0*/  ISETP.GT.AND P5, PT, R69, R8, PT ;  /* 0x000000084500720c */ /* 0x000fe20003fa4270 */
[----:B------:R-:W-:-:S12]  /*6c00*/  BRA.DIV UR4, `(.L_x_12312) ;  /* 0x000001de04347947 */ /* 0x000fd8000b800000 */
[----:B------:R1:W2:Y:S04]  /*6c10*/  SHFL.IDX PT, R29, R13, RZ, 0x1e1f ;  /* 0x001e1fff0d1d7589 */ /* 0x0002a800000e0000 */
[----:B------:R1:W3:Y:S02]  /*6c20*/  SHFL.IDX PT, R14, R4, RZ, 0x1e1f ;  /* 0x001e1fff040e7589 */ /* 0x0002e400000e0000 */
.L_x_12641:
[----:B------:R-:W-:Y:S05]  /*6c30*/  @!P5 BRA `(.L_x_12286) ;  /* 0x000000000050d947 */ /* 0x000fea0003800000 */
[----:B------:R-:W4:Y:S01]  /*6c40*/  LDL R10, [R1+0x1c] ;  /* 0x00001c00010a7983 */ /* 0x000f220000100800 */
[----:B------:R-:W-:-:S03]  /*6c50*/  ULDC UR4, c[0x0][0x2f4] ;  /* 0x0000bd0000047ab9 */ /* 0x000fc60000000800 */
[----:B------:R-:W5:Y:S04]  /*6c60*/  LDL R12, [R1+0x8] ;  /* 0x00000800010c7983 */ /* 0x000f680000100800 */
[----:B------:R-:W5:Y:S01]  /*6c70*/  LDL R11, [R1+0x30] ;  /* 0x00003000010b7983 */ /* 0x000f620000100800 */
[----:B------:R-:W-:-:S13]  /*6c80*/  ISETP.GE.AND P6, PT, R18, UR4, PT ;  /* 0x0000000412007c0c */ /* 0x000fda000bfc6270 */
[----:B-1----:R-:W1:Y:S01]  /*6c90*/  @!P6 LDS.128 R4, [R67+0x13800] ;  /* 0x013800004304e984 */ /* 0x002e620000000c00 */
[----:B---3--:R-:W-:-:S05]  /*6ca0*/  @!P6 IADD3 R8, P5, R18, R14, RZ ;  /* 0x0000000e1208e210 */ /* 0x008fca0007fbe0ff */
[----:B--2---:R-:W-:Y:S01]  /*6cb0*/  @!P6 IMAD.X R9, R29, 0x1, R19, P5 ;  /* 0x000000011d09e824 */ /* 0x004fe200028e0613 */
[----:B------:R-:W-:-:S04]  /*6cc0*/  ISETP.GE.AND P5, PT, R65, UR4, PT ;  /* 0x0000000441007c0c */ /* 0x000fc8000bfa6270 */
[----:B-1----:R1:W-:Y:S09]  /*6cd0*/  @!P6 ST.E.128 desc[UR42][R8.64], R4 ;  /* 0x000000040800e985 */ /* 0x0023f2000c101d2a */
[----:B------:R-:W2:Y:S01]  /*6ce0*/  @!P5 LDS.128 R4, [R67+0x14800] ;  /* 0x014800004304d984 */ /* 0x000ea20000000c00 */
[----:B----4-:R-:W-:-:S05]  /*6cf0*/  @!P5 IMAD.SHL.U32 R10, R10, 0x10, RZ ;  /* 0x000000100a0ad824 */ /* 0x010fca00078e00ff */
[----:B-1----:R-:W-:-:S04]  /*6d00*/  @!P5 IADD3 R8, P6, R10, R14, RZ ;  /* 0x0000000e0a08d210 */ /* 0x002fc80007fde0ff */
[----:B------:R-:W-:Y:S02]  /*6d10*/  @!P5 LEA.HI.X.SX32 R9, R10, R29, 0x1, P6 ;  /* 0x0000001d0a09d211 */ /* 0x000fe400030f0eff */
[----:B-----5:R-:W-:-:S03]  /*6d20*/  ISETP.GE.AND P6, PT, R12, UR4, PT ;  /* 0x000000040c007c0c */ /* 0x020fc6000bfc6270 */
[----:B--2---:R1:W-:Y:S10]  /*6d30*/  @!P5 ST.E.128 desc[UR42][R8.64], R4 ;  /* 0x000000040800d985 */ /* 0x0043f4000c101d2a */
[----:B------:R-:W2:Y:S01]  /*6d40*/  @!P6 LDS.128 R4, [R67+0x15800] ;  /* 0x015800004304e984 */ /* 0x000ea20000000c00 */
[----:B-1----:R-:W-:-:S05]  /*6d50*/  @!P6 IADD3 R8, P5, R12, R14, RZ ;  /* 0x0000000e0c08e210 */ /* 0x002fca0007fbe0ff */
[----:B------:R-:W-:-:S05]  /*6d60*/  @!P6 IMAD.X R9, R29, 0x1, R11, P5 ;  /* 0x000000011d09e824 */ /* 0x000fca00028e060b */
[----:B--2---:R4:W-:Y:S03]  /*6d70*/  @!P6 ST.E.128 desc[UR42][R8.64], R4 ;  /* 0x000000040800e985 */ /* 0x0049e6000c101d2a */
.L_x_12286:
[----:B------:R-:W-:Y:S05]  /*6d80*/  BSYNC B0 ;  /* 0x0000000000007941 */ /* 0x000fea0003800000 */
.L_x_12277:
        /* <DEDUP_REMOVED lines=16> */
.L_x_12314:
[----:B------:R-:W-:Y:S05]  /*6e90*/  BSYNC B0 ;  /* 0x0000000000007941 */ /* 0x000fea0003800000 */
.L_x_12313:
[----:B------:R-:W0:Y:S01]  /*6ea0*/  SYNCS.PHASECHK.TRANS64.TRYWAIT P0, [R68+URZ+0x19cb0], R74 ;  /* 0x019cb04a440075a7 */ /* 0x000e22000800017f */
[----:B------:R-:W-:Y:S04]  /*6eb0*/  BSSY B0, `(.L_x_12315) ;  /* 0x0000002000007945 */ /* 0x000fe80003800000 */
[----:B0-----:R-:W-:Y:S05]  /*6ec0*/  @!P0 BRA `(.L_x_12316) ;  /* 0x000001d800c88947 */ /* 0x001fea0003800000 */
.L_x_12642:
[----:B------:R-:W-:Y:S05]  /*6ed0*/  BSYNC B0 ;  /* 0x0000000000007941 */ /* 0x000fea0003800000 */
.L_x_12315:
[----:B------:R-:W2:Y:S01]  /*6ee0*/  S2R R6, SR_TID.X ;  /* 0x0000000000067919 */ /* 0x000ea20000002100 */
        /* <DEDUP_REMOVED lines=15> */
[----:B------:R-:W-:Y:S01]  /*6fe0*/  IADD3 R4, P0, R4, UR6, RZ ;  /* 0x0000000604047c10 */ /* 0x000fe2000ff1e0ff */
[----:B--2---:R-:W-:-:S03]  /*6ff0*/  VIADD R6, R6, 0xffffff80 ;  /* 0xffffff8006067836 */ /* 0x004fc60000000000 */
[----:B------:R-:W-:Y:S01]  /*7000*/  IADD3.X R5, R5, UR7, RZ, P0, !PT ;  /* 0x0000000705057c10 */ /* 0x000fe200087fe4ff */
[----:B------:R1:W2:Y:S01]  /*7010*/  SHFL.IDX PT, R13, R4, RZ, 0x1e1f ;  /* 0x001e1fff040d7589 */ /* 0x0002a200000e0000 */
[----:B------:R-:W-:-:S03]  /*7020*/  LEA.HI R6, R6, R6, RZ, 0x1 ;  /* 0x0000000606067211 */ /* 0x000fc600078f08ff */
[----:B------:R1:W4:Y:S01]  /*7030*/  SHFL.IDX PT, R11, R5, RZ, 0x1e1f ;  /* 0x001e1fff050b7589 */ /* 0x00032200000e0000 */
[----:B------:R-:W-:-:S04]  /*7040*/  SHF.R.S32.HI R6, RZ, 0x1, R6 ;  /* 0x00000001ff067819 */ /* 0x000fc80000011406 */
[----:B------:R-:W-:-:S13]  /*7050*/  ISETP.GT.AND P0, PT, R69, R6, PT ;  /* 0x000000064500720c */ /* 0x000fda0003f04270 */
[----:B-12---:R-:W-:Y:S05]  /*7060*/  @!P0 BRA `(.L_x_12318) ;  /* 0x0000000000508947 */ /* 0x006fea0003800000 */
[----:B------:R-:W2:Y:S01]  /*7070*/  LDL R10, [R1+0x1c] ;  /* 0x00001c00010a7983 */ /* 0x000ea20000100800 */
[----:B------:R-:W-:-:S03]  /*7080*/  ULDC UR4, c[0x0][0x2f4] ;  /* 0x0000bd0000047ab9 */ /* 0x000fc60000000800 */
[----:B---3--:R-:W3:Y:S04]  /*7090*/  LDL R14, [R1+0x8] ;  /* 0x00000800010e7983 */ /* 0x008ee80000100800 */
[----:B------:R-:W5:Y:S01]  /*70a0*/  LDL R12, [R1+0x30] ;  /* 0x00003000010c7983 */ /* 0x000f620000100800 */
[----:B------:R-:W-:-:S13]  /*70b0*/  ISETP.GE.AND P6, PT, R18, UR4, PT ;  /* 0x0000000412007c0c */ /* 0x000fda000bfc6270 */
[----:B------:R-:W1:Y:S01]  /*70c0*/  @!P6 LDS.128 R4, [R67+0x9000] ;  /* 0x009000004304e984 */ /* 0x000e620000000c00 */
[----:B------:R-:W-:-:S05]  /*70d0*/  @!P6 IADD3 R8, P0, R18, R13, RZ ;  /* 0x0000000d1208e210 */ /* 0x000fca0007f1e0ff */
[----:B----4-:R-:W-:Y:S01]  /*70e0*/  @!P6 IMAD.X R9, R11, 0x1, R19, P0 ;  /* 0x000000010b09e824 */ /* 0x010fe200000e0613 */
[----:B------:R-:W-:-:S04]  /*70f0*/  ISETP.GE.AND P0, PT, R65, UR4, PT ;  /* 0x0000000441007c0c */ /* 0x000fc8000bf06270 */
[----:B-1----:R1:W-:Y:S09]  /*7100*/  @!P6 ST.E.128 desc[UR42][R8.64], R4 ;  /* 0x000000040800e985 */ /* 0x0023f2000c101d2a */
[----:B------:R-:W4:Y:S01]  /*7110*/  @!P0 LDS.128 R4, [R67+0xa000] ;  /* 0x00a0000043048984 */ /* 0x000f220000000c00 */
[----:B--2---:R-:W-:-:S05]  /*7120*/  @!P0 IMAD.SHL.U32 R10, R10, 0x10, RZ ;  /* 0x000000100a0a8824 */ /* 0x004fca00078e00ff */
[----:B-1----:R-:W-:-:S04]  /*7130*/  @!P0 IADD3 R8, P6, R10, R13, RZ ;  /* 0x0000000d0a088210 */ /* 0x002fc80007fde0ff */
[----:B------:R-:W-:Y:S02]  /*7140*/  @!P0 LEA.HI.X.SX32 R9, R10, R11, 0x1, P6 ;  /* 0x0000000b0a098211 */ /* 0x000fe400030f0eff */
[----:B---3--:R-:W-:-:S03]  /*7150*/  ISETP.GE.AND P6, PT, R14, UR4, PT ;  /* 0x000000040e007c0c */ /* 0x008fc6000bfc6270 */
[----:B----4-:R1:W-:Y:S10]  /*7160*/  @!P0 ST.E.128 desc[UR42][R8.64], R4 ;  /* 0x0000000408008985 */ /* 0x0103f4000c101d2a */
[----:B------:R-:W2:Y:S01]  /*7170*/  @!P6 LDS.128 R4, [R67+0xb000] ;  /* 0x00b000004304e984 */ /* 0x000ea20000000c00 */
[----:B-1----:R-:W-:-:S05]  /*7180*/  @!P6 IADD3 R8, P0, R14, R13, RZ ;  /* 0x0000000d0e08e210 */ /* 0x002fca0007f1e0ff */
[----:B-----5:R-:W-:-:S05]  /*7190*/  @!P6 IMAD.X R9, R11, 0x1, R12, P0 ;  /* 0x000000010b09e824 */ /* 0x020fca00000e060c */
[----:B--2---:R1:W-:Y:S03]  /*71a0*/  @!P6 ST.E.128 desc[UR42][R8.64], R4 ;  /* 0x000000040800e985 */ /* 0x0043e6000c101d2a */
.L_x_12318:
[----:B------:R-:W-:Y:S05]  /*71b0*/  BSYNC B0 ;  /* 0x0000000000007941 */ /* 0x000fea0003800000 */
.L_x_12317:
[----:B-1----:R-:W2:Y:S01]  /*71c0*/  LDL.LU R5, [R1+0xc] ;  /* 0x00000c0001057983 */ /* 0x002ea20000300800 */
[----:B0-----:R-:W-:Y:S01]  /*71d0*/  @!P5 VIADD R68, R68, 0x19cc0 ;  /* 0x00019cc04444d836 */ /* 0x001fe20000000000 */
[----:B------:R-:W-:Y:S01]  /*71e0*/  PLOP3.LUT P0, PT, PT, PT, PT, 0x8, 0x0 ;  /* 0x000000000000781c */ /* 0x000fe20003f0e170 */
[----:B------:R-:W-:Y:S01]  /*71f0*/  VIADD R23, R23, 0x1 ;  /* 0x0000000117177836 */ /* 0x000fe20000000000 */
[----:B------:R-:W-:Y:S01]  /*7200*/  @!PT LDS RZ, [RZ] ;  /* 0x00000000fffff984 */ /* 0x000fe20000000800 */
[----:B------:R-:W-:Y:S01]  /*7210*/  @!PT LDS RZ, [RZ] ;  /* 0x00000000fffff984 */ /* 0x000fe20000000800 */
[----:B------:R-:W-:Y:S01]  /*7220*/  @!PT LDS RZ, [RZ] ;  /* 0x00000000fffff984 */ /* 0x000fe20000000800 */
[----:B------:R-:W-:Y:S01]  /*7230*/  @!PT LDS RZ, [RZ] ;  /* 0x00000000fffff984 */ /* 0x000fe20000000800 */
[----:B------:R0:W-:Y:S06]  /*7240*/  MEMBAR.ALL.CTA ;  /* 0x0000000000007992 */ /* 0x0001ec0000008000 */
[----:B0-----:R-:W0:Y:S01]  /*7250*/  FENCE.VIEW.ASYNC.S ;  /* 0x00000000000073c6 */ /* 0x001e220000000000 */
[----:B------:R-:W-:Y:S01]  /*7260*/  @!P5 PRMT R68, RZ, 0x654, R68 ;  /* 0x00000654ff44d816 */ /* 0x000fe20000000044 */
[----:B0-----:R0:W-:Y:S06]  /*7270*/  BAR.SYNC.DEFER_BLOCKING R54, 0x80 ;  /* 0x000200360000751d */ /* 0x0011ec0000010000 */
[----:B------:R0:W-:Y:S01]  /*7280*/  @!P5 SYNCS.ARRIVE.TRANS64.RED.A1T0 RZ, [R68+URZ], RZ ;  /* 0x000000ff44ffd9a7 */ /* 0x0001e2000810043f */
[----:B------:R-:W-:-:S04]  /*7290*/  ISETP.NE.AND P5, PT, R23, 0x2, PT ;  /* 0x000000021700780c */ /* 0x000fc80003fa5270 */
[----:B------:R-:W-:Y:S02]  /*72a0*/  SEL R4, RZ, 0x1, P5 ;  /* 0x00000001ff047807 */ /* 0x000fe40002800000 */
[----:B------:R-:W-:Y:S02]  /*72b0*/  SEL R23, R23, RZ, P5 ;  /* 0x000000ff17177207 */ /* 0x000fe40002800000 */
[----:B--2---:R-:W-:-:S05]  /*72c0*/  LOP3.LUT R5, R5, R4, RZ, 0x3c, !PT ;  /* 0x0000000405057212 */ /* 0x004fca00078e3cff */
[----:B------:R0:W-:Y:S01]  /*72d0*/  STL [R1+0xc], R5 ;  /* 0x00000c0501007387 */ /* 0x0001e20000100800 */
[----:B------:R-:W-:Y:S05]  /*72e0*/  @P4 BRA `(.L_x_12319) ;  /* 0xffffffb400544947 */ /* 0x000fea000383ffff */
.L_x_12272:
[----:B------:R-:W-:Y:S04]  /*72f0*/  BSSY B0, `(.L_x_12320) ;  /* 0x0000004000007945 */ /* 0x000fe80003800000 */
[----:B------:R-:W-:Y:S05]  /*7300*/  @P0 BRA `(.L_x_12321) ;  /* 0x0000000000080947 */ /* 0x000fea0003800000 */
[----:B------:R-:W1:Y:S02]  /*7310*/  FENCE.VIEW.ASYNC.G ;  /* 0x00000000000073c6 */ /* 0x000e640000000100 */
[----:B-1----:R-:W-:Y:S06]  /*7320*/  BAR.ARV 0xc, 0x200 ;  /* 0x0308000000007b1d */ /* 0x002fec0000002000 */
.L_x_12321:
[----:B------:R-:W-:Y:S05]  /*7330*/  BSYNC B0 ;  /* 0x0000000000007941 */ /* 0x000fea0003800000 */
.L_x_12320:
[----:B------:R-:W2:Y:S01]  /*7340*/  LDL R8, [R1+0x5c] ;  /* 0x00005c0001087983 */ /* 0x000ea20000100800 */
[----:B------:R-:W-:Y:S01]  /*7350*/  ULDC.64 UR6, c[0x0][0x998] ;  /* 0x0002660000067ab9 */ /* 0x000fe20000000a00 */
[----:B------:R-:W-:Y:S01]  /*7360*/  ULDC.64 UR4, c[0x0][0x990] ;  /* 0x0002640000047ab9 */ /* 0x000fe20000000a00 */
[----:B------:R-:W-:Y:S01]  /*7370*/  ISETP.NE.U32.AND P1, PT, RZ, UR6, PT ;  /* 0x00000006ff007c0c */ /* 0x000fe2000bf25070 */
[----:B---3--:R-:W3:Y:S01]  /*7380*/  LDL R14, [R1+0x20] ;  /* 0x00002000010e7983 */ /* 0x008ee20000100800 */
[----:B------:R-:W-:Y:S02]  /*7390*/  ISETP.NE.U32.AND P0, PT, RZ, UR4, PT ;  /* 0x00000004ff007c0c */ /* 0x000fe4000bf05070 */
[----:B------:R-:W-:Y:S01]  /*73a0*/  ISETP.NE.AND.EX P1, PT, RZ, UR7, PT, P1 ;  /* 0x00000007ff007c0c */ /* 0x000fe2000bf25310 */
[----:B------:R-:W3:Y:S01]  /*73b0*/  LDL R15, [R1] ;  /* 0x00000000010f7983 */ /* 0x000ee20000100800 */
[----:B------:R-:W-:-:S11]  /*73c0*/  ISETP.NE.AND.EX P0, PT, RZ, UR5, PT, P0 ;  /* 0x00000005ff007c0c */ /* 0x000fd6000bf05300 */
[----:B------:R-:W1:Y:S08]  /*73d0*/  @P1 LDC.64 R12, c[0x0][0x9b8] ;  /* 0x00026e00ff0c1b82 */ /* 0x000e700000000a00 */
[----:B----4-:R-:W4:Y:S08]  /*73e0*/  @P0 LDC.64 R10, c[0x0][0x9a8] ;  /* 0x00026a00ff0a0b82 */ /* 0x010f300000000a00 */
[----:B0-----:R-:W0:Y:S08]  /*73f0*/  @P0 LDC.64 R4, c[0x0][0x9b0] ;  /* 0x00026c00ff040b82 */ /* 0x001e300000000a00 */
[----:B------:R-:W0:Y:S01]  /*7400*/  @P1 LDC.64 R2, c[0x0][0x9c0] ;  /* 0x00027000ff021b82 */ /* 0x000e220000000a00 */
[----:B--2---:R-:W-:-:S02]  /*7410*/  @P1 SHF.R.S32.HI R9, RZ, 0x1f, R8 ;  /* 0x0000001fff091819 */ /* 0x004fc40000011408 */
[----:B------:R-:W-:-:S03]  /*7420*/  @P0 SHF.R.S32.HI R7, RZ, 0x1f, R8 ;  /* 0x0000001fff070819 */ /* 0x000fc60000011408 */
[----:B-1----:R-:W-:Y:S02]  /*7430*/  @P1 IMAD R6, R9, R12, RZ ;  /* 0x0000000c09061224 */ /* 0x002fe400078e02ff */
[-C--:B----4-:R-:W-:Y:S02]  /*7440*/  @P0 IMAD R0, R7, R10.reuse, RZ ;  /* 0x0000000a07000224 */ /* 0x090fe400078e02ff */
[C---:B------:R-:W-:Y:S02]  /*7450*/  @P1 IMAD R13, R8.reuse, R13, R6 ;  /* 0x0000000d080d1224 */ /* 0x040fe400078e0206 */
[C---:B------:R-:W-:Y:S02]  /*7460*/  @P0 IMAD R11, R8.reuse, R11, R0 ;  /* 0x0000000b080b0224 */ /* 0x040fe400078e0200 */
[----:B------:R-:W-:-:S04]  /*7470*/  @P0 IMAD.WIDE.U32 R6, R8, R10, RZ ;  /* 0x0000000a08060225 */ /* 0x000fc800078e00ff */
[----:B------:R-:W-:-:S04]  /*7480*/  @P1 IMAD.WIDE.U32 R8, R8, R12, RZ ;  /* 0x0000000c08081225 */ /* 0x000fc800078e00ff */
[----:B------:R-:W-:Y:S02]  /*7490*/  @P0 IMAD.IADD R7, R7, 0x1, R11 ;  /* 0x0000000107070824 */ /* 0x000fe400078e020b */
[----:B------:R-:W-:Y:S02]  /*74a0*/  @P1 IMAD.IADD R9, R9, 0x1, R13 ;  /* 0x0000000109091824 */ /* 0x000fe400078e020d */
[----:B0-----:R-:W-:-:S04]  /*74b0*/  @P0 IMAD.WIDE.U32 R6, R153, R4, R6 ;  /* 0x0000000499060225 */ /* 0x001fc800078e0006 */
[C---:B------:R-:W-:Y:S01]  /*74c0*/  @P1 IMAD.WIDE.U32 R8, R153.reuse, R2, R8 ;  /* 0x0000000299081225 */ /* 0x040fe200078e0008 */
[----:B------:R-:W-:Y:S01]  /*74d0*/  @P0 LEA R4, P2, R6, UR4, 0x2 ;  /* 0x0000000406040c11 */ /* 0x000fe2000f8410ff */
[----:B------:R-:W0:Y:S01]  /*74e0*/  LDC R2, c[0x0][0x448] ;  /* 0x00011200ff027b82 */ /* 0x000e220000000800 */
[----:B------:R-:W-:Y:S01]  /*74f0*/  ULDC UR4, c[0x0][0x988] ;  /* 0x0002620000047ab9 */ /* 0x000fe20000000800 */
[C---:B------:R-:W-:Y:S01]  /*7500*/  @P0 IMAD R5, R153.reuse, R5, R7 ;  /* 0x0000000599050224 */ /* 0x040fe200078e0207 */
[----:B------:R-:W-:Y:S01]  /*7510*/  @P1 LEA R10, P3, R8, UR6, 0x2 ;  /* 0x00000006080a1c11 */ /* 0x000fe2000f8610ff */
[----:B------:R-:W-:Y:S02]  /*7520*/  @P1 IMAD R3, R153, R3, R9 ;  /* 0x0000000399031224 */ /* 0x000fe400078e0209 */
[----:B------:R-:W-:Y:S01]  /*7530*/  IMAD.MOV.U32 R7, RZ, RZ, 0x3f800000 ;  /* 0x3f800000ff077424 */ /* 0x000fe200078e00ff */
[----:B------:R-:W-:Y:S01]  /*7540*/  @P0 LEA.HI.X R5, R6, UR5, R5, 0x2, P2 ;  /* 0x0000000506050c11 */ /* 0x000fe200090f1405 */
[----:B------:R-:W-:Y:S01]  /*7550*/  IMAD.MOV.U32 R0, RZ, RZ, 0x3f800000 ;  /* 0x3f800000ff007424 */ /* 0x000fe200078e00ff */
[----:B------:R-:W-:-:S03]  /*7560*/  @P1 LEA.HI.X R11, R8, UR7, R3, 0x2, P3 ;  /* 0x00000007080b1c11 */ /* 0x000fc600098f1403 */
[----:B------:R1:W2:Y:S04]  /*7570*/  @P0 LDG.E R7, desc[UR42][R4.64] ;  /* 0x0000002a04070981 */ /* 0x0002a8000c1e1900 */
[----:B------:R-:W2:Y:S01]  /*7580*/  @P1 LDG.E R0, desc[UR42][R10.64] ;  /* 0x0000002a0a001981 */ /* 0x000ea2000c1e1900 */
[----:B0-----:R-:W-:Y:S02]  /*7590*/  ISETP.NE.AND P1, PT, R2, 0x1, PT ;  /* 0x000000010200780c */ /* 0x001fe40003f25270 */
[----:B------:R-:W0:Y:S11]  /*75a0*/  LDC.64 R2, c[0x0][0x9e0] ;  /* 0x00027800ff027b82 */ /* 0x000e360000000a00 */
[----:B------:R-:W4:Y:S08]  /*75b0*/  @P1 LDC R9, c[0x0][0x44c] ;  /* 0x00011300ff091b82 */ /* 0x000f300000000800 */
[----:B------:R-:W4:Y:S01]  /*75c0*/  @P1 LDC R8, c[0x0][0x450] ;  /* 0x00011400ff081b82 */ /* 0x000f220000000800 */
[----:B---3--:R-:W-:Y:S01]  /*75d0*/  VIADD R6, R14, 0xbf ;  /* 0x000000bf0e067836 */ /* 0x008fe20000000000 */
[----:B-1----:R-:W-:-:S02]  /*75e0*/  IADD3 R5, R15, 0x1, -R155 ;  /* 0x000000010f057810 */ /* 0x002fc40007ffe89b */
[----:B0-----:R-:W-:Y:S01]  /*75f0*/  ISETP.GE.AND P2, PT, R3, 0x1, PT ;  /* 0x000000010300780c */ /* 0x001fe20003f46270 */
[----:B----4-:R-:W-:-:S05]  /*7600*/  @P1 IMAD.HI.U32 R9, R6, R9, RZ ;  /* 0x0000000906091227 */ /* 0x010fca00078e00ff */
[----:B------:R-:W-:-:S05]  /*7610*/  @P1 SHF.R.U32.HI R6, RZ, R8, R9 ;  /* 0x00000008ff061219 */ /* 0x000fca0000011609 */
[----:B------:R-:W-:-:S04]  /*7620*/  IMAD.IADD R5, R5, 0x1, R6 ;  /* 0x0000000105057824 */ /* 0x000fc800078e0206 */
        /* <DEDUP_REMOVED lines=15> */
.L_x_12324:
[----:B------:R-:W-:-:S13]  /*7720*/  ISETP.NE.AND P0, PT, R3, 0x1, PT ;  /* 0x000000010300780c */ /* 0x000fda0003f05270 */
[----:B------:R-:W0:Y:S02]  /*7730*/  @P0 LDC.64 R6, c[0x0][0x9e8] ;  /* 0x00027a00ff060b82 */ /* 0x000e240000000a00 */
[----:B0-----:R-:W-:-:S05]  /*7740*/  @P0 IMAD.HI.U32 R6, R0, R6, RZ ;  /* 0x0000000600060227 */ /* 0x001fca00078e00ff */
[----:B------:R-:W-:-:S07]  /*7750*/  @P0 SHF.R.U32.HI R0, RZ, R7, R6 ;  /* 0x00000007ff000219 */ /* 0x000fce0000011606 */
.L_x_12325:
[----:B------:R-:W-:Y:S05]  /*7760*/  BSYNC B0 ;  /* 0x0000000000007941 */ /* 0x000fea0003800000 */
.L_x_12323:
[----:B------:R-:W-:-:S05]  /*7770*/  IMAD R5, R0, R3, R3 ;  /* 0x0000000300057224 */ /* 0x000fca00078e0203 */
[----:B------:R-:W-:-:S07]  /*7780*/  VIMNMX R4, R4, R5, PT ;  /* 0x0000000504047248 */ /* 0x000fce0003fe0100 */
.L_x_12322:
[----:B------:R-:W0:Y:S01]  /*7790*/  @P1 LDC R0, c[0x0][0x44c] ;  /* 0x00011300ff001b82 */ /* 0x000e220000000800 */
[----:B------:R-:W-:Y:S01]  /*77a0*/  VIADD R4, R4, 0x7f ;  /* 0x0000007f04047836 */ /* 0x000fe20000000000 */
[----:B------:R-:W-:Y:S01]  /*77b0*/  ULDC UR4, c[0x0][0x9dc] ;  /* 0x0002770000047ab9 */ /* 0x000fe20000000800 */
[----:B------:R-:W-:-:S03]  /*77c0*/  IMAD.MOV.U32 R7, RZ, RZ, R14 ;  /* 0x000000ffff077224 */ /* 0x000fc600078e000e */
        /* <DEDUP_REMOVED lines=20> */
.L_x_12328:
[----:B------:R-:W-:-:S13]  /*7910*/  ISETP.NE.AND P0, PT, R3, 0x1, PT ;  /* 0x000000010300780c */ /* 0x000fda0003f05270 */
[----:B------:R-:W0:Y:S02]  /*7920*/  @P0 LDC.64 R6, c[0x0][0x9e8] ;  /* 0x00027a00ff060b82 */ /* 0x000e240000000a00 */
[----:B0-----:R-:W-:-:S05]  /*7930*/  @P0 IMAD.HI.U32 R6, R4, R6, RZ ;  /* 0x0000000604060227 */ /* 0x001fca00078e00ff */
[----:B------:R-:W-:-:S07]  /*7940*/  @P0 SHF.R.U32.HI R4, RZ, R7, R6 ;  /* 0x00000007ff040219 */ /* 0x000fce0000011606 */
.L_x_12329:
[----:B------:R-:W-:Y:S05]  /*7950*/  BSYNC B0 ;  /* 0x0000000000007941 */ /* 0x000fea0003800000 */
.L_x_12327:
[----:B------:R-:W-:-:S05]  /*7960*/  IMAD R3, R4, R3, RZ ;  /* 0x0000000304037224 */ /* 0x000fca00078e02ff */
[----:B------:R-:W-:-:S07]  /*7970*/  VIMNMX R0, R0, R3, !PT ;  /* 0x0000000300007248 */ /* 0x000fce0007fe0100 */
.L_x_12326:
[----:B------:R-:W-:Y:S01]  /*7980*/  SHF.R.S32.HI R3, RZ, 0x1f, R0 ;  /* 0x0000001fff037819 */ /* 0x000fe20000011400 */
[----:B------:R-:W-:Y:S01]  /*7990*/  BSSY B0, `(.L_x_12330) ;  /* 0x0000027000007945 */ /* 0x000fe20003800000 */
[----:B------:R-:W-:Y:S02]  /*79a0*/  IMAD.MOV.U32 R89, RZ, RZ, RZ ;  /* 0x000000ffff597224 */ /* 0x000fe400078e00ff */
[----:B------:R-:W-:-:S04]  /*79b0*/  LEA.HI R3, R3, R0, RZ, 0x7 ;  /* 0x0000000003037211 */ /* 0x000fc800078f38ff */
[----:B------:R-:W-:-:S04]  /*79c0*/  SHF.R.S32.HI R3, RZ, 0x7, R3 ;  /* 0x00000007ff037819 */ /* 0x000fc80000011403 */
[----:B------:R-:W-:-:S04]  /*79d0*/  VIMNMX R9, RZ, R3, !PT ;  /* 0x00000003ff097248 */ /* 0x000fc80007fe0100 */
        /* <DEDUP_REMOVED lines=34> */
.L_x_12331:
[----:B------:R-:W-:Y:S05]  /*7c00*/  BSYNC B0 ;  /* 0x0000000000007941 */ /* 0x000fea0003800000 */
.L_x_12330:
[----:B------:R-:W2:Y:S01]  /*7c10*/  LDL R0, [R1+0x70] ;  /* 0x0000700001007983 */ /* 0x000ea20000100800 */
[----:B------:R-:W-:Y:S02]  /*7c20*/  PLOP3.LUT P0, PT, PT, PT, PT, 0x80, 0x0 ;  /* 0x000000000000781c */ /* 0x000fe40003f0f070 */
        /* <DEDUP_REMOVED lines=25> */
[----:B--2---:R-:W-:Y:S02]  /*7dc0*/  IMAD R3, R0, R89, R9 ;  /* 0x0000005900037224 */ /* 0x004fe400078e0209 */
[----:B------:R-:W-:-:S03]  /*7dd0*/  IMAD.MOV.U32 R0, RZ, RZ, RZ ;  /* 0x000000ffff007224 */ /* 0x000fc600078e00ff */
[----:B------:R0:W-:Y:S01]  /*7de0*/  STL [R1+0x44], R3 ;  /* 0x0000440301007387 */ /* 0x0001e20000100800 */
[----:B------:R-:W-:-:S04]  /*7df0*/  VIADDMNMX R89, R3, R89, R8, PT ;  /* 0x0000005903597246 */ /* 0x000fc80003800108 */
        /* <DEDUP_REMOVED lines=34> */
.L_x_12334:
[----:B------:R-:W-:Y:S05]  /*8020*/  BSYNC B6 ;  /* 0x0000000000067941 */ /* 0x000fea0003800000 */
.L_x_12333:
        /* <DEDUP_REMOVED lines=13> */
.L_x_12338:
[----:B-1----:R1:W2:Y:S02]  /*8100*/  SYNCS.PHASECHK.TRANS64.TRYWAIT P0, [R16+URZ+0x19c00], R3 ;  /* 0x019c0003100075a7 */ /* 0x0022a4000800017f */
[----:B--2---:R-:W-:Y:S05]  /*8110*/  @!P0 NANOSLEEP.SYNCS 0x989680 ;  /* 0x009896800000895d */ /* 0x004fea0003900000 */
[----:B------:R-:W2:Y:S02]  /*8120*/  @!P0 SYNCS.PHASECHK.TRANS64 P0, [R16+URZ+0x19c00], R3 ;  /* 0x019c0003100085a7 */ /* 0x000ea4000800007f */
[----:B--2---:R-:W-:Y:S05]  /*8130*/  @!P0 BRA `(.L_x_12338) ;  /* 0xfffffffc00f08947 */ /* 0x004fea000383ffff */
.L_x_12337:
[----:B------:R-:W-:Y:S05]  /*8140*/  BSYNC B0 ;  /* 0x0000000000007941 */ /* 0x000fea0003800000 */
.L_x_12336:
[----:B------:R-:W-:Y:S05]  /*8150*/  BRA `(.L_x_12339) ;  /* 0x0000004400847947 */ /* 0x000fea0003800000 */
.L_x_12335:
        /* <DEDUP_REMOVED lines=30> */
.L_x_12341:
[----:B------:R-:W-:Y:S05]  /*8340*/  BSYNC B6 ;  /* 0x0000000000067941 */ /* 0x000fea0003800000 */
.L_x_12340:
[----:B------:R-:W0:Y:S01]  /*8350*/  S2R R20, SR_TID.X ;  /* 0x0000000000147919 */ /* 0x000e220000002100 */
[----:B------:R-:W-:Y:S01]  /*8360*/  ULDC.U8 UR4, c[0x0][0x410] ;  /* 0x0001040000047ab9 */ /* 0x000fe20000000000 */
[----:B------:R-:W2:Y:S01]  /*8370*/  LDL R21, [R1+0x20] ;  /* 0x0000200001157983 */ /* 0x000ea20000100800 */
[----:B0-----:R-:W-:-:S03]  /*8380*/  VIADD R28, R20, 0xffffff80 ;  /* 0xffffff80141c7836 */ /* 0x001fc60000000000 */
[----:B------:R-:W3:Y:S01]  /*8390*/  LDL R20, [R1+0x48] ;  /* 0x0000480001147983 */ /* 0x000ee20000100800 */
[----:B------:R-:W-:Y:S02]  /*83a0*/  ISETP.NE.AND P0, PT, RZ, UR4, PT ;  /* 0x00000004ff007c0c */ /* 0x000fe4000bf05270 */
[----:B------:R-:W-:Y:S01]  /*83b0*/  LEA.HI R38, R28, R28, RZ, 0x1 ;  /* 0x0000001c1c267211 */ /* 0x000fe200078f08ff */
[----:B------:R-:W-:Y:S03]  /*83c0*/  BSSY B0, `(.L_x_12342) ;  /* 0x0000432000007945 */ /* 0x000fe60003800000 */
[----:B------:R-:W-:-:S05]  /*83d0*/  SHF.R.S32.HI R38, RZ, 0x1, R38 ;  /* 0x00000001ff267819 */ /* 0x000fca0000011426 */
[----:B--2---:R-:W-:Y:S02]  /*83e0*/  IMAD.IADD R10, R38, 0x1, R21 ;  /* 0x00000001260a7824 */ /* 0x004fe400078e0215 */
[----:B---3--:R-:W-:Y:S01]  /*83f0*/  IMAD.IADD R37, R16, 0x1, R20 ;  /* 0x0000000110257824 */ /* 0x008fe200078e0214 */
[----:B------:R-:W-:Y:S06]  /*8400*/  @!P0 BRA `(.L_x_12343) ;  /* 0x0000001c00408947 */ /* 0x000fec0003800000 */
[----:B------:R-:W0:Y:S01]  /*8410*/  LDC R20, c[0x0][0x448] ;  /* 0x00011200ff147b82 */ /* 0x000e220000000800 */
[----:B------:R-:W-:Y:S01]  /*8420*/  IMAD.MOV.U32 R5, RZ, RZ, R10 ;  /* 0x000000ffff057224 */ /* 0x000fe200078e000a */
[----:B------:R-:W-:Y:S01]  /*8430*/  ULDC.64 UR4, c[0x0][0x3f8] ;  /* 0x0000fe0000047ab9 */ /* 0x000fe20000000a00 */
[----:B------:R-:W-:Y:S01]  /*8440*/  IMAD.MOV.U32 R6, RZ, RZ, R26 ;  /* 0x000000ffff067224 */ /* 0x000fe200078e001a */
[----:B------:R-:W-:Y:S01]  /*8450*/  ULDC.64 UR6, c[0x0][0x408] ;  /* 0x0001020000067ab9 */ /* 0x000fe20000000a00 */
[----:B------:R-:W-:Y:S01]  /*8460*/  IMAD.MOV.U32 R8, RZ, RZ, R24 ;  /* 0x000000ffff087224 */ /* 0x000fe200078e0018 */
[----:B------:R-:W-:Y:S01]  /*8470*/  ULDC.64 UR8, c[0x0][0x400] ;  /* 0x0001000000087ab9 */ /* 0x000fe20000000a00 */
[----:B------:R-:W-:Y:S01]  /*8480*/  IMAD.MOV.U32 R9, RZ, RZ, R31 ;  /* 0x000000ffff097224 */ /* 0x000fe200078e001f */
[----:B0-----:R-:W-:-:S13]  /*8490*/  ISETP.NE.AND P0, PT, R20, 0x1, PT ;  /* 0x000000011400780c */ /* 0x001fda0003f05270 */
[----:B------:R-:W0:Y:S08]  /*84a0*/  @P0 LDC R3, c[0x0][0x44c] ;  /* 0x00011300ff030b82 */ /* 0x000e300000000800 */
[----:B------:R-:W1:Y:S01]  /*84b0*/  @P0 LDC R7, c[0x0][0x450] ;  /* 0x00011400ff070b82 */ /* 0x000e620000000800 */
[----:B0-----:R-:W-:-:S05]  /*84c0*/  @P0 IMAD.HI.U32 R0, R10, R3, RZ ;  /* 0x000000030a000227 */ /* 0x001fca00078e00ff */
[----:B-1----:R-:W-:Y:S01]  /*84d0*/  @P0 SHF.R.U32.HI R5, RZ, R7, R0 ;  /* 0x00000007ff050219 */ /* 0x002fe20000011600 */
[----:B------:R-:W-:-:S03]  /*84e0*/  IMAD.MOV.U32 R7, RZ, RZ, R29 ;  /* 0x000000ffff077224 */ /* 0x000fc600078e001d */
[----:B------:R-:W-:Y:S01]  /*84f0*/  SHF.R.S32.HI R0, RZ, 0x1f, R5 ;  /* 0x0000001fff007819 */ /* 0x000fe20000011405 */
[----:B------:R-:W-:-:S04]  /*8500*/  IMAD.WIDE.U32 R6, R5, UR4, R6 ;  /* 0x0000000405067c25 */ /* 0x000fc8000f8e0006 */
[----:B------:R-:W-:Y:S02]  /*8510*/  IMAD R4, R0, UR4, RZ ;  /* 0x0000000400047c24 */ /* 0x000fe4000f8e02ff */
[----:B------:R-:W-:-:S04]  /*8520*/  IMAD.WIDE.U32 R8, R5, UR6, R8 ;  /* 0x0000000605087c25 */ /* 0x000fc8000f8e0008 */
[----:B------:R-:W-:Y:S02]  /*8530*/  IMAD R0, R0, UR6, RZ ;  /* 0x0000000600007c24 */ /* 0x000fe4000f8e02ff */
[C---:B------:R-:W-:Y:S01]  /*8540*/  IMAD R13, R5.reuse, UR5, R4 ;  /* 0x00000005050d7c24 */ /* 0x040fe2000f8e0204 */
[----:B------:R-:W-:Y:S01]  /*8550*/  ULDC.64 UR4, c[0x0][0x3e8] ;  /* 0x0000fa0000047ab9 */ /* 0x000fe20000000a00 */
[----:B------:R-:W-:Y:S01]  /*8560*/  IMAD R11, R5, UR7, R0 ;  /* 0x00000007050b7c24 */ /* 0x000fe2000f8e0200 */
[----:B------:R-:W-:Y:S01]  /*8570*/  IADD3 R3, P0, R6, UR4, RZ ;  /* 0x0000000406037c10 */ /* 0x000fe2000ff1e0ff */
[----:B------:R-:W-:Y:S01]  /*8580*/  UMOV UR4, 0xffffffff ;  /* 0xffffffff00047882 */ /* 0x000fe20000000000 */
[----:B------:R-:W-:Y:S02]  /*8590*/  IADD3 R5, P1, R8, UR8, RZ ;  /* 0x0000000808057c10 */ /* 0x000fe4000ff3e0ff */
[----:B------:R-:W-:Y:S02]  /*85a0*/  IADD3.X R13, R7, UR5, R13, P0, !PT ;  /* 0x00000005070d7c10 */ /* 0x000fe400087fe40d */
[----:B------:R-:W-:Y:S01]  /*85b0*/  IADD3.X R4, R9, UR9, R11, P1, !PT ;  /* 0x0000000909047c10 */ /* 0x000fe20008ffe40b */
[----:B------:R-:W-:Y:S08]  /*85c0*/  BRA.DIV UR4, `(.L_x_12344) ;  /* 0x000001c6041c7947 */ /* 0x000ff0000b800000 */
[----:B------:R0:W1:Y:S04]  /*85d0*/  SHFL.IDX PT, R0, R13, RZ, 0x1e1f ;  /* 0x001e1fff0d007589 */ /* 0x00006800000e0000 */
[----:B------:R-:W2:Y:S04]  /*85e0*/  SHFL.IDX PT, R3, R3, RZ, 0x1e1f ;  /* 0x001e1fff03037589 */ /* 0x000ea800000e0000 */
[----:B------:R-:W3:Y:S04]  /*85f0*/  SHFL.IDX PT, R4, R4, RZ, 0x1e1f ;  /* 0x001e1fff04047589 */ /* 0x000ee800000e0000 */
[----:B0-----:R-:W4:Y:S02]  /*8600*/  SHFL.IDX PT, R5, R5, RZ, 0x1e1f ;  /* 0x001e1fff05057589 */ /* 0x001f2400000e0000 */
.L_x_12648:
[----:B------:R-:W5:Y:S01]  /*8610*/  LDL R7, [R1+0x68] ;  /* 0x0000680001077983 */ /* 0x000f620000100800 */
        /* <DEDUP_REMOVED lines=16> */
[----:B------:R-:W3:Y:S04]  /*8720*/  LDL R30, [R1+0x38] ;  /* 0x00003800011e7983 */ /* 0x000ee80000100800 */
[----:B------:R-:W4:Y:S01]  /*8730*/  LDL.64 R26, [R1+0x10] ;  /* 0x00001000011a7983 */ /* 0x000f220000100a00 */
[----:B------:R-:W-:Y:S02]  /*8740*/  CS2R R12, SRZ ;  /* 0x00000000000c7805 */ /* 0x000fe4000001ff00 */
[----:B------:R-:W-:Y:S02]  /*8750*/  CS2R R14, SRZ ;  /* 0x00000000000e7805 */ /* 0x000fe4000001ff00 */
[----:B------:R-:W-:Y:S02]  /*8760*/  CS2R R24, SRZ ;  /* 0x0000000000187805 */ /* 0x000fe4000001ff00 */
[----:B------:R-:W-:-:S02]  /*8770*/  CS2R R20, SRZ ;  /* 0x0000000000147805 */ /* 0x000fc4000001ff00 */
[----:B------:R-:W-:Y:S02]  /*8780*/  CS2R R10, SRZ ;  /* 0x00000000000a7805 */ /* 0x000fe4000001ff00 */
[----:B--2---:R-:W-:Y:S02]  /*8790*/  ISETP.GE.AND P2, PT, R31, UR4, PT ;  /* 0x000000041f007c0c */ /* 0x004fe4000bf46270 */
[----:B---3--:R-:W-:Y:S02]  /*87a0*/  ISETP.GE.AND P0, PT, R30, UR4, PT ;  /* 0x000000041e007c0c */ /* 0x008fe4000bf06270 */
[----:B----4-:R-:W-:Y:S02]  /*87b0*/  ISETP.GE.AND P1, PT, R26, UR4, PT ;  /* 0x000000041a007c0c */ /* 0x010fe4000bf26270 */
[----:B------:R-:W-:-:S07]  /*87c0*/  SHF.R.S32.HI R7, RZ, 0x1f, R31 ;  /* 0x0000001fff077819 */ /* 0x000fce000001141f */
[C---:B------:R-:W-:Y:S02]  /*87d0*/  @!P2 IADD3 R34, P5, R31.reuse, R5, RZ ;  /* 0x000000051f22a210 */ /* 0x040fe40007fbe0ff */
[-C--:B------:R-:W-:Y:S02]  /*87e0*/  @!P2 IADD3 R32, P6, R31, R3.reuse, RZ ;  /* 0x000000031f20a210 */ /* 0x080fe40007fde0ff */
[----:B------:R-:W-:Y:S01]  /*87f0*/  SHF.R.S32.HI R9, RZ, 0x1f, R30 ;  /* 0x0000001fff097819 */ /* 0x000fe2000001141e */
[--C-:B------:R-:W-:Y:S01]  /*8800*/  @!P2 IMAD.X R35, R4, 0x1, R7.reuse, P5 ;  /* 0x000000010423a824 */ /* 0x100fe200028e0607 */
[-C--:B------:R-:W-:Y:S01]  /*8810*/  @!P0 IADD3 R6, P4, R30, R3.reuse, RZ ;  /* 0x000000031e068210 */ /* 0x080fe20007f9e0ff */
[----:B-1----:R-:W-:Y:S01]  /*8820*/  @!P2 IMAD.X R33, R0, 0x1, R7, P6 ;  /* 0x000000010021a824 */ /* 0x002fe200030e0607 */
[----:B------:R-:W-:Y:S02]  /*8830*/  @!P1 IADD3 R28, P3, R26, R3, RZ ;  /* 0x000000031a1c9210 */ /* 0x000fe40007f7e0ff */
[----:B------:R-:W-:Y:S01]  /*8840*/  @!P0 IADD3 R30, P5, R30, R5, RZ ;  /* 0x000000051e1e8210 */ /* 0x000fe20007fbe0ff */
[----:B------:R0:W5:Y:S01]  /*8850*/  @!P2 LD.E.64 R14, desc[UR42][R34.64] ;  /* 0x0000002a220ea980 */ /* 0x000162000c101b00 */
[----:B------:R-:W-:-:S02]  /*8860*/  @!P1 SHF.R.S32.HI R3, RZ, 0x1f, R26 ;  /* 0x0000001fff039819 */ /* 0x000fc4000001141a */
[----:B------:R-:W-:Y:S01]  /*8870*/  @!P1 IADD3 R26, P6, R26, R5, RZ ;  /* 0x000000051a1a9210 */ /* 0x000fe20007fde0ff */
[--C-:B------:R-:W-:Y:S01]  /*8880*/  @!P0 IMAD.X R7, R0, 0x1, R9.reuse, P4 ;  /* 0x0000000100078824 */ /* 0x100fe200020e0609 */
[----:B------:R0:W5:Y:S01]  /*8890*/  @!P2 LD.E.64 R12, desc[UR42][R32.64] ;  /* 0x0000002a200ca980 */ /* 0x000162000c101b00 */
[----:B------:R-:W-:Y:S01]  /*88a0*/  @!P0 IMAD.X R31, R4, 0x1, R9, P5 ;  /* 0x00000001041f8824 */ /* 0x000fe200028e0609 */
[----:B------:R-:W-:Y:S01]  /*88b0*/  CS2R R8, SRZ ;  /* 0x0000000000087805 */ /* 0x000fe2000001ff00 */
[--C-:B------:R-:W-:Y:S02]  /*88c0*/  @!P1 IMAD.X R29, R0, 0x1, R3.reuse, P3 ;  /* 0x00000001001d9824 */ /* 0x100fe400018e0603 */
[----:B------:R-:W-:Y:S01]  /*88d0*/  @!P1 IMAD.X R27, R4, 0x1, R3, P6 ;  /* 0x00000001041b9824 */ /* 0x000fe200030e0603 */
[----:B------:R0:W5:Y:S04]  /*88e0*/  @!P0 LD.E.64 R10, desc[UR42][R30.64] ;  /* 0x0000002a1e0a8980 */ /* 0x000168000c101b00 */
[----:B------:R0:W5:Y:S04]  /*88f0*/  @!P1 LD.E.64 R24, desc[UR42][R28.64] ;  /* 0x0000002a1c189980 */ /* 0x000168000c101b00 */
[----:B------:R0:W5:Y:S04]  /*8900*/  @!P1 LD.E.64 R20, desc[UR42][R26.64] ;  /* 0x0000002a1a149980 */ /* 0x000168000c101b00 */
[----:B------:R0:W5:Y:S02]  /*8910*/  @!P0 LD.E.64 R8, desc[UR42][R6.64] ;  /* 0x0000002a06088980 */ /* 0x000164000c101b00 */
.L_x_12346:
[----:B------:R-:W-:Y:S05]  /*8920*/  BSYNC B1 ;  /* 0x0000000000017941 */ /* 0x000fea0003800000 */
.L_x_12345:
[----:B-1----:R-:W2:Y:S01]  /*8930*/  LDL.LU R0, [R1+0x54] ;  /* 0x0000540001007983 */ /* 0x002ea20000300800 */
[----:B------:R-:W1:Y:S01]  /*8940*/  SYNCS.PHASECHK.TRANS64.TRYWAIT P0, [R16+URZ+0x19c00], R39 ;  /* 0x019c0027100075a7 */ /* 0x000e62000800017f */
[----:B------:R-:W-:Y:S01]  /*8950*/  BSSY B1, `(.L_x_12347) ;  /* 0x0000005000017945 */ /* 0x000fe20003800000 */
[----:B--2---:R-:W-:-:S05]  /*8960*/  IMAD R0, R0, -0xc0, R41 ;  /* 0xffffff4000007824 */ /* 0x004fca00078e0229 */
[----:B------:R-:W-:-:S04]  /*8970*/  VIMNMX R0, R0, 0xc0, PT ;  /* 0x000000c000007848 */ /* 0x000fc80003fe0100 */
[----:B------:R-:W-:Y:S01]  /*8980*/  ISETP.GE.AND P1, PT, R38, R0, PT ;  /* 0x000000002600720c */ /* 0x000fe20003f26270 */
[----:B-1----:R-:W-:-:S12]  /*8990*/  @!P0 BRA `(.L_x_12348) ;  /* 0x000001c000988947 */ /* 0x002fd80003800000 */
.L_x_12649:
[----:B------:R-:W-:Y:S05]  /*89a0*/  BSYNC B1 ;  /* 0x0000000000017941 */ /* 0x000fea0003800000 */
.L_x_12347:
[----:B------:R-:W-:Y:S05]  /*89b0*/  @P1 BRA `(.L_x_12349) ;  /* 0x0000003c00481947 */ /* 0x000fea0003800000 */
[----:B0-----:R-:W2:Y:S01]  /*89c0*/  LDL.64 R6, [R1+0x10] ;  /* 0x0000100001067983 */ /* 0x001ea20000100a00 */
[----:B------:R-:W2:Y:S03]  /*89d0*/  LDC R0, c[0x0][0x3f4] ;  /* 0x0000fd00ff007b82 */ /* 0x000ea60000000800 */
[----:B---3--:R-:W3:Y:S04]  /*89e0*/  LDL R4, [R1+0x34] ;  /* 0x0000340001047983 */ /* 0x008ee80000100800 */
[----:B------:R-:W4:Y:S01]  /*89f0*/  LDL R3, [R1+0x38] ;  /* 0x0000380001037983 */ /* 0x000f220000100800 */
[----:B------:R-:W-:Y:S01]  /*8a00*/  BSSY B1, `(.L_x_12350) ;  /* 0x000007b000017945 */ /* 0x000fe20003800000 */
[----:B--2---:R-:W-:-:S02]  /*8a10*/  ISETP.GE.AND P0, PT, R6, R0, PT ;  /* 0x000000000600720c */ /* 0x004fc40003f06270 */
[-C--:B---3--:R-:W-:Y:S02]  /*8a20*/  ISETP.GE.AND P1, PT, R4, R0.reuse, PT ;  /* 0x000000000400720c */ /* 0x088fe40003f26270 */
[----:B----4-:R-:W-:-:S09]  /*8a30*/  ISETP.GE.AND P2, PT, R3, R0, PT ;  /* 0x000000000300720c */ /* 0x010fd20003f46270 */
        /* <DEDUP_REMOVED lines=76> */
[----:B-1----:R-:W-:Y:S01]  /*8f00*/  FFMA.FTZ R39, R25, R28, R24 ;  /* 0x0000001c19277223 */ /* 0x002fe20000010018 */
        /* <DEDUP_REMOVED lines=42> */
.L_x_12351:
[----:B------:R-:W-:Y:S05]  /*91b0*/  BSYNC B1 ;  /* 0x0000000000017941 */ /* 0x000fea0003800000 */
.L_x_12350:
        /* <DEDUP_REMOVED lines=124> */
.L_x_12353:
[----:B------:R-:W-:Y:S05]  /*9980*/  BSYNC B1 ;  /* 0x0000000000017941 */ /* 0x000fea0003800000 */
.L_x_12352:
        /* <DEDUP_REMOVED lines=120> */
.L_x_12343:
[----:B------:R-:W0:Y:S01]  /*a110*/  LDC R28, c[0x0][0x448] ;  /* 0x00011200ff1c7b82 */ /* 0x000e220000000800 */
        /* <DEDUP_REMOVED lines=31> */
.L_x_12655:
        /* <DEDUP_REMOVED lines=17> */
[----:B------:R-:W3:Y:S01]  /*a420*/  LDL R29, [R1+0x1c] ;  /* 0x00001c00011d7983 */ /* 0x000ee20000100800 */
        /* <DEDUP_REMOVED lines=10> */
[----:B------:R-:W-:Y:S02]  /*a4d0*/  CS2R R10, SRZ ;  /* 0x00000000000a7805 */ /* 0x000fe4000001ff00 */
[----:B------:R-:W-:Y:S02]  /*a4e0*/  @!P4 SHF.R.S32.HI R5, RZ, 0x1f, R18 ;  /* 0x0000001fff05c819 */ /* 0x000fe40000011412 */
[----:B--2---:R-:W-:-:S02]  /*a4f0*/  @!P4 IADD3 R34, P0, R18, R3, RZ ;  /* 0x000000031222c210 */ /* 0x004fc40007f1e0ff */
[----:B----4-:R-:W-:-:S03]  /*a500*/  @!P4 IADD3 R28, P1, R18, R21, RZ ;  /* 0x00000015121cc210 */ /* 0x010fc60007f3e0ff */
[----:B-1----:R-:W-:-:S05]  /*a510*/  @!P4 IMAD.X R35, R0, 0x1, R5, P0 ;  /* 0x000000010023c824 */ /* 0x002fca00000e0605 */
[----:B------:R0:W5:Y:S01]  /*a520*/  @!P4 LD.E.128 R12, desc[UR42][R34.64] ;  /* 0x0000002a220cc980 */ /* 0x000162000c101d00 */
[----:B---3--:R-:W-:Y:S02]  /*a530*/  @!P5 IMAD.SHL.U32 R4, R29, 0x10, RZ ;  /* 0x000000101d04d824 */ /* 0x008fe400078e00ff */
[----:B------:R-:W-:-:S03]  /*a540*/  @!P4 IMAD.X R29, R20, 0x1, R5, P1 ;  /* 0x00000001141dc824 */ /* 0x000fc600008e0605 */
[C---:B------:R-:W-:Y:S02]  /*a550*/  @!P5 IADD3 R30, P2, R4.reuse, R3, RZ ;  /* 0x00000003041ed210 */ /* 0x040fe40007f5e0ff */
[----:B------:R-:W-:Y:S02]  /*a560*/  @!P5 IADD3 R32, P3, R4, R21, RZ ;  /* 0x000000150420d210 */ /* 0x000fe40007f7e0ff */
[----:B------:R-:W-:Y:S02]  /*a570*/  @!P5 SHF.R.S32.HI R3, RZ, 0x1f, R4 ;  /* 0x0000001fff03d819 */ /* 0x000fe40000011404 */
[----:B------:R-:W-:-:S03]  /*a580*/  CS2R R4, SRZ ;  /* 0x0000000000047805 */ /* 0x000fc6000001ff00 */
[--C-:B------:R-:W-:Y:S02]  /*a590*/  @!P5 IMAD.X R31, R0, 0x1, R3.reuse, P2 ;  /* 0x00000001001fd824 */ /* 0x100fe400010e0603 */
[----:B------:R-:W-:Y:S01]  /*a5a0*/  @!P5 IMAD.X R33, R20, 0x1, R3, P3 ;  /* 0x000000011421d824 */ /* 0x000fe200018e0603 */
[----:B------:R0:W5:Y:S04]  /*a5b0*/  @!P4 LD.E.128 R4, desc[UR42][R28.64] ;  /* 0x0000002a1c04c980 */ /* 0x000168000c101d00 */
[----:B------:R0:W5:Y:S04]  /*a5c0*/  @!P5 LD.E.128 R24, desc[UR42][R30.64] ;  /* 0x0000002a1e18d980 */ /* 0x000168000c101d00 */
[----:B------:R0:W5:Y:S02]  /*a5d0*/  @!P5 LD.E.128 R8, desc[UR42][R32.64] ;  /* 0x0000002a2008d980 */ /* 0x000164000c101d00 */
.L_x_12356:
[----:B------:R-:W-:Y:S05]  /*a5e0*/  BSYNC B1 ;  /* 0x0000000000017941 */ /* 0x000fea0003800000 */
.L_x_12355:
[----:B-1----:R-:W2:Y:S01]  /*a5f0*/  S2R R0, SR_TID.X ;  /* 0x0000000000007919 */ /* 0x002ea20000002100 */
[----:B------:R-:W1:Y:S01]  /*a600*/  SYNCS.PHASECHK.TRANS64.TRYWAIT P0, [R16+URZ+0x19c00], R39 ;  /* 0x019c0027100075a7 */ /* 0x000e62000800017f */
[----:B--2---:R-:W-:Y:S02]  /*a610*/  VIADD R3, R0, 0xffffff80 ;  /* 0xffffff8000037836 */ /* 0x004fe40000000000 */
[----:B------:R-:W2:Y:S01]  /*a620*/  LDL.LU R0, [R1+0x54] ;  /* 0x0000540001007983 */ /* 0x000ea20000300800 */
[----:B------:R-:W-:Y:S02]  /*a630*/  BSSY B1, `(.L_x_12357) ;  /* 0x0000007000017945 */ /* 0x000fe40003800000 */
[----:B------:R-:W-:-:S04]  /*a640*/  LEA.HI R3, R3, R3, RZ, 0x1 ;  /* 0x0000000303037211 */ /* 0x000fc800078f08ff */
[----:B------:R-:W-:Y:S01]  /*a650*/  SHF.R.S32.HI R3, RZ, 0x1, R3 ;  /* 0x00000001ff037819 */ /* 0x000fe20000011403 */
[----:B--2---:R-:W-:-:S05]  /*a660*/  IMAD R0, R0, -0xc0, R41 ;  /* 0xffffff4000007824 */ /* 0x004fca00078e0229 */
[----:B------:R-:W-:-:S04]  /*a670*/  VIMNMX R0, R0, 0xc0, PT ;  /* 0x000000c000007848 */ /* 0x000fc80003fe0100 */
[----:B------:R-:W-:Y:S01]  /*a680*/  ISETP.GE.AND P1, PT, R3, R0, PT ;  /* 0x000000000300720c */ /* 0x000fe20003f26270 */
[----:B-1----:R-:W-:-:S12]  /*a690*/  @!P0 BRA `(.L_x_12358) ;  /* 0x000001a400dc8947 */ /* 0x002fd80003800000 */
.L_x_12656:
[----:B------:R-:W-:Y:S05]  /*a6a0*/  BSYNC B1 ;  /* 0x0000000000017941 */ /* 0x000fea0003800000 */
.L_x_12357:
[----:B------:R-:W-:Y:S05]  /*a6b0*/  @P1 BRA `(.L_x_12349) ;  /* 0x0000002000081947 */ /* 0x000fea0003800000 */
[----:B------:R2:W5:Y:S01]  /*a6c0*/  LDL R62, [R1+0x28] ;  /* 0x00002800013e7983 */ /* 0x0005620000100800 */
[----:B------:R-:W0:Y:S03]  /*a6d0*/  LDC R3, c[0x0][0x3f4] ;  /* 0x0000fd00ff037b82 */ /* 0x000e260000000800 */
[----:B------:R2:W5:Y:S04]  /*a6e0*/  LDL R61, [R1+0x3c] ;  /* 0x00003c00013d7983 */ /* 0x0005680000100800 */
[----:B------:R2:W5:Y:S01]  /*a6f0*/  LDL R60, [R1+0x7c] ;  /* 0x00007c00013c7983 */ /* 0x0005620000100800 */
[C---:B------:R-:W-:Y:S01]  /*a700*/  VIADD R0, R18.reuse, 0x20 ;  /* 0x0000002012007836 */ /* 0x040fe20000000000 */
[----:B------:R-:W-:Y:S01]  /*a710*/  BSSY B1, `(.L_x_12359) ;  /* 0x00000fd000017945 */ /* 0x000fe20003800000 */
[----:B0-----:R-:W-:-:S03]  /*a720*/  ISETP.GE.AND P0, PT, R18, R3, PT ;  /* 0x000000031200720c */ /* 0x001fc60003f06270 */
[----:B------:R-:W-:-:S10]  /*a730*/  ISETP.GE.AND P1, PT, R0, R3, PT ;  /* 0x000000030000720c */ /* 0x000fd40003f26270 */
[----:B--2---:R-:W-:Y:S05]  /*a740*/  @P0 BRA `(.L_x_12360) ;  /* 0x0000000c00e40947 */ /* 0x004fea0003800000 */
[----:B----4-:R-:W0:Y:S01]  /*a750*/  S2R R21, SR_TID.X ;  /* 0x0000000000157919 */ /* 0x010e220000002100 */
[----:B---3-5:R-:W-:Y:S02]  /*a760*/  SHF.R.U32.HI R20, RZ, 0x8, R12 ;  /* 0x00000008ff147819 */ /* 0x028fe4000001160c */
[----:B------:R-:W-:Y:S02]  /*a770*/  LOP3.LUT R0, R12, 0xff, RZ, 0xc0, !PT ;  /* 0x000000ff0c007812 */ /* 0x000fe400078ec0ff */
[----:B------:R-:W-:Y:S02]  /*a780*/  SHF.R.U32.HI R30, RZ, 0x8, R14 ;  /* 0x00000008ff1e7819 */ /* 0x000fe4000001160e */
[----:B------:R-:W-:Y:S02]  /*a790*/  SHF.R.U32.HI R29, RZ, 0x8, R13 ;  /* 0x00000008ff1d7819 */ /* 0x000fe4000001160d */
[----:B------:R-:W-:Y:S02]  /*a7a0*/  LOP3.LUT R28, R13, 0xff, RZ, 0xc0, !PT ;  /* 0x000000ff0d1c7812 */ /* 0x000fe400078ec0ff */
[----:B------:R-:W-:-:S02]  /*a7b0*/  LOP3.LUT R29, R29, 0xff, RZ, 0xc0, !PT ;  /* 0x000000ff1d1d7812 */ /* 0x000fc400078ec0ff */
[----:B------:R-:W-:Y:S02]  /*a7c0*/  SHF.R.U32.HI R47, RZ, 0x8, R7 ;  /* 0x00000008ff2f7819 */ /* 0x000fe40000011607 */
[----:B------:R-:W-:Y:S02]  /*a7d0*/  PRMT R38, R29, 0x7604, R28 ;  /* 0x000076041d267816 */ /* 0x000fe4000000001c */
[----:B------:R-:W-:Y:S02]  /*a7e0*/  SHF.R.U32.HI R29, RZ, 0x8, R15 ;  /* 0x00000008ff1d7819 */ /* 0x000fe4000001160f */
[----:B------:R-:W-:Y:S02]  /*a7f0*/  LOP3.LUT R28, R15, 0xff, RZ, 0xc0, !PT ;  /* 0x000000ff0f1c7812 */ /* 0x000fe400078ec0ff */
[----:B------:R-:W-:Y:S02]  /*a800*/  LOP3.LUT R29, R29, 0xff, RZ, 0xc0, !PT ;  /* 0x000000ff1d1d7812 */ /* 0x000fe400078ec0ff */
[----:B------:R-:W-:-:S02]  /*a810*/  SHF.R.U32.HI R40, RZ, 0x8, R5 ;  /* 0x00000008ff287819 */ /* 0x000fc40000011605 */
[----:B------:R-:W-:Y:S02]  /*a820*/  LOP3.LUT R44, R7, 0xff, RZ, 0xc0, !PT ;  /* 0x000000ff072c7812 */ /* 0x000fe400078ec0ff */
[----:B------:R-:W-:Y:S02]  /*a830*/  LOP3.LUT R47, R47, 0xff, RZ, 0xc0, !PT ;  /* 0x000000ff2f2f7812 */ /* 0x000fe400078ec0ff */
[----:B------:R-:W-:Y:S02]  /*a840*/  SHF.R.U32.HI R43, RZ, 0x8, R6 ;  /* 0x00000008ff2b7819 */ /* 0x000fe40000011606 */
[----:B------:R-:W-:Y:S01]  /*a850*/  LOP3.LUT R40, R40, 0xff, RZ, 0xc0, !PT ;  /* 0x000000ff28287812 */ /* 0x000fe200078ec0ff */
[----:B0-----:R-:W-:Y:S01]  /*a860*/  VIADD R31, R21, 0xffffff80 ;  /* 0xffffff80151f7836 */ /* 0x001fe20000000000 */
[----:B------:R-:W-:Y:S02]  /*a870*/  LOP3.LUT R21, R20, 0xff, RZ, 0xc0, !PT ;  /* 0x000000ff14157812 */ /* 0x000fe400078ec0ff */
[----:B------:R-:W-:-:S02]  /*a880*/  LOP3.LUT R20, R14, 0xff, RZ, 0xc0, !PT ;  /* 0x000000ff0e147812 */ /* 0x000fc400078ec0ff */
[----:B------:R-:W-:Y:S02]  /*a890*/  LEA.HI R32, R31, R31, RZ, 0x1 ;  /* 0x0000001f1f207211 */ /* 0x000fe400078f08ff */
[----:B-1----:R-:W-:Y:S02]  /*a8a0*/  PRMT R39, R21, 0x7604, R0 ;  /* 0x0000760415277816 */ /* 0x002fe40000000000 */
[----:B------:R-:W-:Y:S02]  /*a8b0*/  LOP3.LUT R32, R32, 0xfffffffe, RZ, 0xc0, !PT ;  /* 0xfffffffe20207812 */ /* 0x000fe400078ec0ff */
[----:B------:R-:W-:Y:S02]  /*a8c0*/  SHF.R.U32.HI R21, RZ, 0x8, R4 ;  /* 0x00000008ff157819 */ /* 0x000fe40000011604 */
[----:B------:R-:W-:Y:S01]  /*a8d0*/  PRMT R44, R47, 0x7604, R44 ;  /* 0x000076042f2c7816 */ /* 0x000fe2000000002c */
[----:B------:R-:W-:Y:S01]  /*a8e0*/  IMAD.IADD R32, R31, 0x1, -R32 ;  /* 0x000000011f207824 */ /* 0x000fe200078e0a20 */
[----:B------:R-:W-:-:S02]  /*a8f0*/  LOP3.LUT R31, R30, 0xff, RZ, 0xc0, !PT ;  /* 0x000000ff1e1f7812 */ /* 0x000fc400078ec0ff */
[----:B------:R-:W-:Y:S02]  /*a900*/  LOP3.LUT R33, R21, 0xff, RZ, 0xc0, !PT ;  /* 0x000000ff15217812 */ /* 0x000fe400078ec0ff */
[----:B------:R-:W-:Y:S02]  /*a910*/  LEA.HI R0, R3, R32, RZ, 0x1c ;  /* 0x0000002003007211 */ /* 0x000fe400078fe0ff */
[----:B------:R-:W-:Y:S02]  /*a920*/  PRMT R41, R31, 0x7604, R20 ;  /* 0x000076041f297816 */ /* 0x000fe40000000014 */
[C---:B------:R-:W-:Y:S01]  /*a930*/  LEA.HI R20, R0.reuse, R0, RZ, 0x1 ;  /* 0x0000000000147211 */ /* 0x040fe200078f08ff */
[----:B------:R-:W-:Y:S01]  /*a940*/  IMAD.SHL.U32 R0, R0, 0x10, RZ ;  /* 0x0000001000007824 */ /* 0x000fe200078e00ff */
[----:B------:R-:W-:Y:S02]  /*a950*/  LOP3.LUT R32, R4, 0xff, RZ, 0xc0, !PT ;  /* 0x000000ff04207812 */ /* 0x000fe400078ec0ff */
[----:B------:R-:W-:-:S02]  /*a960*/  SHF.R.S32.HI R20, RZ, 0x1, R20 ;  /* 0x00000001ff147819 */ /* 0x000fc40000011414 */
[----:B------:R-:W-:Y:S02]  /*a970*/  LOP3.LUT R0, R62, 0x10, R0, 0xf8, !PT ;  /* 0x000000103e007812 */ /* 0x000fe400078ef800 */
[----:B------:R-:W-:Y:S01]  /*a980*/  PRMT R45, R33, 0x7604, R32 ;  /* 0x00007604212d7816 */ /* 0x000fe20000000020 */
[----:B------:R-:W-:Y:S01]  /*a990*/  IMAD R21, R20, 0x1800, R61 ;  /* 0x0000180014157824 */ /* 0x000fe200078e023d */
[----:B------:R-:W-:Y:S02]  /*a9a0*/  LOP3.LUT R0, R0, R60, RZ, 0x3c, !PT ;  /* 0x0000003c00007212 */ /* 0x000fe400078e3cff */
[----:B------:R-:W-:Y:S02]  /*a9b0*/  PRMT R20, R29, 0x7604, R28 ;  /* 0x000076041d147816 */ /* 0x000fe4000000001c */
[----:B------:R-:W-:Y:S01]  /*a9c0*/  IADD3 R0, R16, R21, R0 ;  /* 0x0000001510007210 */ /* 0x000fe20007ffe000 */
[----:B------:R-:W0:Y:S01]  /*a9d0*/  LDS.128 R28, [R37+0xf000] ;  /* 0x00f00000251c7984 */ /* 0x000e220000000c00 */
[----:B------:R-:W-:-:S02]  /*a9e0*/  LOP3.LUT R21, R5, 0xff, RZ, 0xc0, !PT ;  /* 0x000000ff05157812 */ /* 0x000fc400078ec0ff */
[----:B------:R-:W-:Y:S01]  /*a9f0*/  LOP3.LUT R42, R6, 0xff, RZ, 0xc0, !PT ;  /* 0x000000ff062a7812 */ /* 0x000fe200078ec0ff */
[----:B------:R-:W1:Y:S01]  /*aa00*/  LDS.128 R32, [R0+0xf000] ;  /* 0x00f0000000207984 */ /* 0x000e620000000c00 */
[----:B------:R-:W-:Y:S02]  /*aa10*/  LOP3.LUT R43, R43, 0xff, RZ, 0xc0, !PT ;  /* 0x000000ff2b2b7812 */ /* 0x000fe400078ec0ff */
        /* <DEDUP_REMOVED lines=15> */
[----:B------:R-:W-:Y:S02]  /*ab10*/  SHF.R.U32.HI R51, RZ, 0x10, R7 ;  /* 0x00000010ff337819 */ /* 0x000fe40000011607 */
[----:B------:R-:W-:Y:S02]  /*ab20*/  LOP3.LUT R43, R20, 0xff0000, R43, 0xf8, !PT ;  /* 0x00ff0000142b7812 */ /* 0x000fe400078ef82b */
[----:B------:R-:W-:Y:S01]  /*ab30*/  LOP3.LUT R42, R21, 0xff000000, R13, 0xf8, !PT ;  /* 0xff000000152a7812 */ /* 0x000fe200078ef80d */
[----:B------:R-:W-:Y:S01]  /*ab40*/  IMAD.U32 R51, R51, 0x10000, RZ ;  /* 0x0001000033337824 */ /* 0x000fe200078e00ff */
        /* <DEDUP_REMOVED lines=9> */
[----:B------:R-:W-:Y:S01]  /*abe0*/  LOP3.LUT R4, R49, 0xff000000, R6, 0xf8, !PT ;  /* 0xff00000031047812 */ /* 0x000fe200078ef806 */
[----:B------:R-:W-:Y:S01]  /*abf0*/  HADD2.F32 R49, -RZ, R48.H0_H0 ;  /* 0x20000030ff317230 */ /* 0x000fe20000004100 */
[-C--:B------:R-:W-:Y:S01]  /*ac00*/  F2FP.F16.E4M3.UNPACK_B R15, R29.reuse ;  /* 0x0000001dff0f723e */ /* 0x080fe200020006ff */
[----:B------:R-:W-:Y:S01]  /*ac10*/  HADD2.F32 R6, -RZ, R21.H0_H0 ;  /* 0x20000015ff067230 */ /* 0x000fe20000004100 */
[----:B------:R-:W-:Y:S01]  /*ac20*/  F2FP.F16.E4M3.UNPACK_B R40, R29.H1 ;  /* 0x0000001dff28723e */ /* 0x000fe200030006ff */
[----:B------:R-:W-:Y:S01]  /*ac30*/  HADD2.F32 R29, -RZ, R28.H0_H0 ;  /* 0x2000001cff1d7230 */ /* 0x000fe20000004100 */
[----:B------:R-:W-:Y:S01]  /*ac40*/  LOP3.LUT R51, R44, 0xff0000, R51, 0xf8, !PT ;  /* 0x00ff00002c337812 */ /* 0x000fe200078ef833 */
[----:B------:R-:W-:Y:S01]  /*ac50*/  HADD2.F32 R13, -RZ, R15.H0_H0 ;  /* 0x2000000fff0d7230 */ /* 0x000fe20000004100 */
[-C--:B------:R-:W-:Y:S01]  /*ac60*/  F2FP.F16.E4M3.UNPACK_B R43, R31.reuse ;  /* 0x0000001fff2b723e */ /* 0x080fe200020006ff */
[----:B------:R-:W-:Y:S01]  /*ac70*/  HADD2.F32 R21, -RZ, R21.H1_H1 ;  /* 0x30000015ff157230 */ /* 0x000fe20000004100 */
[----:B------:R-:W-:Y:S01]  /*ac80*/  F2FP.F16.E4M3.UNPACK_B R46, R31.H1 ;  /* 0x0000001fff2e723e */ /* 0x000fe200030006ff */
[----:B------:R-:W-:Y:S01]  /*ac90*/  FMUL.FTZ R50, R6, R29 ;  /* 0x0000001d06327220 */ /* 0x000fe20000410000 */
[----:B------:R-:W-:-:S02]  /*aca0*/  F2FP.F16.E4M3.UNPACK_B R44, R35 ;  /* 0x00000023ff2c723e */ /* 0x000fc400020006ff */
[----:B------:R-:W-:Y:S02]  /*acb0*/  F2FP.F16.E4M3.UNPACK_B R47, R35.H1 ;  /* 0x00000023ff2f723e */ /* 0x000fe400030006ff */
[-C--:B------:R-:W-:Y:S02]  /*acc0*/  F2FP.F16.E4M3.UNPACK_B R31, R32.reuse ;  /* 0x00000020ff1f723e */ /* 0x080fe400020006ff */
[----:B------:R-:W-:Y:S01]  /*acd0*/  F2FP.F16.E4M3.UNPACK_B R35, R32.H1 ;  /* 0x00000020ff23723e */ /* 0x000fe200030006ff */
[----:B------:R-:W-:Y:S01]  /*ace0*/  FMUL.FTZ R32, R6, R49 ;  /* 0x0000003106207220 */ /* 0x000fe20000410000 */
[----:B------:R-:W-:Y:S02]  /*acf0*/  F2FP.F16.E4M3.UNPACK_B R33, R33.H1 ;  /* 0x00000021ff21723e */ /* 0x000fe400030006ff */
[----:B------:R-:W-:Y:S01]  /*ad00*/  F2FP.F16.E4M3.UNPACK_B R42, R42.H1 ;  /* 0x0000002aff2a723e */ /* 0x000fe200030006ff */
[C---:B------:R-:W-:Y:S01]  /*ad10*/  FFMA.FTZ R6, R13.reuse, R29, -R32 ;  /* 0x0000001d0d067223 */ /* 0x040fe20000010820 */
[----:B------:R-:W-:Y:S01]  /*ad20*/  FFMA.FTZ R13, R13, R49, R50 ;  /* 0x000000310d0d7223 */ /* 0x000fe20000010032 */
[----:B------:R-:W-:Y:S01]  /*ad30*/  F2FP.F16.E4M3.UNPACK_B R49, R45.H1 ;  /* 0x0000002dff31723e */ /* 0x000fe200030006ff */
[----:B------:R-:W-:Y:S01]  /*ad40*/  HADD2.F32 R32, -RZ, R28.H1_H1 ;  /* 0x3000001cff207230 */ /* 0x000fe20000004100 */
[----:B------:R-:W-:Y:S01]  /*ad50*/  LOP3.LUT R51, R51, 0xff000000, R7, 0xf8, !PT ;  /* 0xff00000033337812 */ /* 0x000fe200078ef807 */
[----:B------:R-:W-:Y:S01]  /*ad60*/  HADD2.F32 R45, -RZ, R48.H1_H1 ;  /* 0x30000030ff2d7230 */ /* 0x000fe20000004100 */
[----:B------:R-:W-:Y:S01]  /*ad70*/  F2FP.F16.E4M3.UNPACK_B R7, R34 ;  /* 0x00000022ff07723e */ /* 0x000fe200020006ff */
[----:B------:R-:W-:-:S02]  /*ad80*/  HADD2.F32 R28, -RZ, R15.H1_H1 ;  /* 0x3000000fff1c7230 */ /* 0x000fc40000004100 */
[C---:B------:R-:W-:Y:S01]  /*ad90*/  FMUL.FTZ R52, R21.reuse, R32 ;  /* 0x0000002015347220 */ /* 0x040fe20000410000 */
[----:B------:R-:W-:Y:S02]  /*ada0*/  HADD2.F32 R50, -RZ, R49.H0_H0 ;  /* 0x20000031ff327230 */ /* 0x000fe40000004100 */
[----:B------:R-:W-:Y:S01]  /*adb0*/  FMUL.FTZ R53, R21, R45 ;  /* 0x0000002d15357220 */ /* 0x000fe20000410000 */
[--C-:B------:R-:W-:Y:S01]  /*adc0*/  HADD2.F32 R15, -RZ, R33.reuse.H0_H0 ;  /* 0x20000021ff0f7230 */ /* 0x100fe20000004100 */
[----:B------:R-:W-:Y:S01]  /*add0*/  F2FP.F16.E4M3.UNPACK_B R34, R34.H1 ;  /* 0x00000022ff22723e */ /* 0x000fe200030006ff */
[----:B------:R-:W-:Y:S01]  /*ade0*/  HADD2.F32 R48, -RZ, R42.H0_H0 ;  /* 0x2000002aff307230 */ /* 0x000fe20000004100 */
[----:B------:R-:W-:Y:S01]  /*adf0*/  F2FP.F16.E4M3.UNPACK_B R5, R30 ;  /* 0x0000001eff05723e */ /* 0x000fe200020006ff */
[----:B------:R-:W-:Y:S02]  /*ae00*/  HADD2.F32 R29, -RZ, R40.H0_H0 ;  /* 0x20000028ff1d7230 */ /* 0x000fe40000004100 */
[----:B------:R-:W-:Y:S01]  /*ae10*/  FMUL.FTZ R54, R15, R50 ;  /* 0x000000320f367220 */ /* 0x000fe20000410000 */
[----:B------:R-:W-:-:S02]  /*ae20*/  HADD2.F32 R33, -RZ, R33.H1_H1 ;  /* 0x30000021ff217230 */ /* 0x000fc40000004100 */
[----:B------:R-:W-:Y:S01]  /*ae30*/  FMUL.FTZ R55, R15, R48 ;  /* 0x000000300f377220 */ /* 0x000fe20000410000 */
        /* <DEDUP_REMOVED lines=16> */
[----:B------:R-:W-:Y:S02]  /*af40*/  HADD2.F32 R32, -RZ, R43.H0_H0 ;  /* 0x2000002bff207230 */ /* 0x000fe40000004100 */
[----:B------:R-:W-:Y:S01]  /*af50*/  FMUL.FTZ R57, R40, R53 ;  /* 0x0000003528397220 */ /* 0x000fe20000410000 */
[----:B------:R-:W-:-:S02]  /*af60*/  HADD2.F32 R52, -RZ, R52.H1_H1 ;  /* 0x30000034ff347230 */ /* 0x000fc40000004100 */
[----:B------:R-:W-:Y:S01]  /*af70*/  FMUL.FTZ R54, R40, R49 ;  /* 0x0000003128367220 */ /* 0x000fe20000410000 */
[C---:B------:R-:W-:Y:S01]  /*af80*/  FFMA.FTZ R40, R42.reuse, R45, -R55 ;  /* 0x0000002d2a287223 */ /* 0x040fe20000010837 */
[----:B------:R-:W-:Y:S01]  /*af90*/  FFMA.FTZ R42, R42, R50, R33 ;  /* 0x000000322a2a7223 */ /* 0x000fe20000010021 */
[C---:B------:R-:W-:Y:S01]  /*afa0*/  FFMA.FTZ R33, R32.reuse, R49, -R57 ;  /* 0x0000003120217223 */ /* 0x040fe20000010839 */
[----:B------:R-:W-:Y:S01]  /*afb0*/  HADD2.F32 R49, -RZ, R48.H1_H1 ;  /* 0x30000030ff317230 */ /* 0x000fe20000004100 */
[----:B------:R-:W-:Y:S01]  /*afc0*/  F2FP.F16.E4M3.UNPACK_B R48, R41.H1 ;  /* 0x00000029ff30723e */ /* 0x000fe200030006ff */
[----:B------:R-:W-:Y:S01]  /*afd0*/  FFMA.FTZ R32, R32, R53, R54 ;  /* 0x0000003520207223 */ /* 0x000fe20000010036 */
[----:B------:R-:W-:Y:S01]  /*afe0*/  HADD2.F32 R44, -RZ, R44.H1_H1 ;  /* 0x3000002cff2c7230 */ /* 0x000fe20000004100 */
[----:B------:R-:W-:Y:S01]  /*aff0*/  F2FP.SATFINITE.E4M3.F32.PACK_AB_MERGE_C R29, R42, R29, RZ ;  /* 0x0000001d2a1d723e */ /* 0x000fe200048070ff */
[----:B------:R-:W-:Y:S02]  /*b000*/  HADD2.F32 R54, -RZ, R51.H0_H0 ;  /* 0x20000033ff367230 */ /* 0x000fe40000004100 */
        /* <DEDUP_REMOVED lines=17> */
[----:B------:R-:W-:Y:S01]  /*b120*/  F2FP.SATFINITE.E4M3.F32.PACK_AB_MERGE_C R13, R28, R13, R29 ;  /* 0x0000000d1c0d723e */ /* 0x000fe2000480701d */
[----:B------:R-:W-:Y:S02]  /*b130*/  HADD2.F32 R55, -RZ, R51.H1_H1 ;  /* 0x30000033ff377230 */ /* 0x000fe40000004100 */
[----:B------:R-:W-:Y:S01]  /*b140*/  FMUL.FTZ R58, R47, R52 ;  /* 0x000000342f3a7220 */ /* 0x000fe20000410000 */
[----:B------:R-:W-:-:S02]  /*b150*/  HADD2.F32 R54, -RZ, R53.H0_H0 ;  /* 0x20000035ff367230 */ /* 0x000fc40000004100 */
[----:B------:R-:W-:Y:S02]  /*b160*/  HADD2.F32 R46, -RZ, R35.H0_H0 ;  /* 0x20000023ff2e7230 */ /* 0x000fe40000004100 */
[----:B------:R-:W-:Y:S01]  /*b170*/  FMUL.FTZ R59, R47, R55 ;  /* 0x000000372f3b7220 */ /* 0x000fe20000410000 */
[----:B------:R-:W-:Y:S02]  /*b180*/  HADD2.F32 R51, -RZ, R50.H0_H0 ;  /* 0x20000032ff337230 */ /* 0x000fe40000004100 */
[----:B------:R-:W-:Y:S02]  /*b190*/  HADD2.F32 R49, -RZ, R39.H0_H0 ;  /* 0x20000027ff317230 */ /* 0x000fe40000004100 */
[C---:B------:R-:W-:Y:S01]  /*b1a0*/  FMUL.FTZ R56, R46.reuse, R54 ;  /* 0x000000362e387220 */ /* 0x040fe20000410000 */
[----:B------:R-:W-:Y:S02]  /*b1b0*/  HADD2.F32 R35, -RZ, R35.H1_H1 ;  /* 0x30000023ff237230 */ /* 0x000fe40000004100 */
[-C--:B------:R-:W-:Y:S01]  /*b1c0*/  FMUL.FTZ R57, R46, R51.reuse ;  /* 0x000000332e397220 */ /* 0x080fe20000410000 */
[----:B------:R-:W-:Y:S01]  /*b1d0*/  FFMA.FTZ R46, R48, R52, -R59 ;  /* 0x00000034302e7223 */ /* 0x000fe2000001083b */
[----:B------:R-:W-:Y:S01]  /*b1e0*/  FFMA.FTZ R47, R49, R51, -R56 ;  /* 0x00000033312f7223 */ /* 0x000fe20000010838 */
[----:B------:R-:W-:-:S02]  /*b1f0*/  HADD2.F32 R56, -RZ, R53.H1_H1 ;  /* 0x30000035ff387230 */ /* 0x000fc40000004100 */
[----:B------:R-:W-:Y:S01]  /*b200*/  FFMA.FTZ R49, R49, R54, R57 ;  /* 0x0000003631317223 */ /* 0x000fe20000010039 */
[----:B------:R-:W-:Y:S01]  /*b210*/  HADD2.F32 R54, -RZ, R50.H1_H1 ;  /* 0x30000032ff367230 */ /* 0x000fe20000004100 */
[----:B------:R-:W-:Y:S01]  /*b220*/  F2FP.F16.E4M3.UNPACK_B R51, R38 ;  /* 0x00000026ff33723e */ /* 0x000fe200020006ff */
[----:B------:R-:W-:Y:S01]  /*b230*/  HADD2.F32 R39, -RZ, R39.H1_H1 ;  /* 0x30000027ff277230 */ /* 0x000fe20000004100 */
[----:B------:R-:W-:Y:S01]  /*b240*/  F2FP.F16.E4M3.UNPACK_B R52, R20 ;  /* 0x00000014ff34723e */ /* 0x000fe200020006ff */
[C---:B------:R-:W-:Y:S01]  /*b250*/  FMUL.FTZ R20, R35.reuse, R56 ;  /* 0x0000003823147220 */ /* 0x040fe20000410000 */
[----:B------:R-:W-:Y:S01]  /*b260*/  FMUL.FTZ R35, R35, R54 ;  /* 0x0000003623237220 */ /* 0x000fe20000410000 */
[----:B------:R-:W-:Y:S02]  /*b270*/  HADD2.F32 R53, -RZ, R51.H0_H0 ;  /* 0x20000033ff357230 */ /* 0x000fe40000004100 */
[----:B------:R-:W-:Y:S01]  /*b280*/  FFMA.FTZ R48, R48, R55, R58 ;  /* 0x0000003730307223 */ /* 0x000fe2000001003a */
[----:B------:R-:W-:-:S02]  /*b290*/  HADD2.F32 R50, -RZ, R31.H0_H0 ;  /* 0x2000001fff327230 */ /* 0x000fc40000004100 */
[C---:B------:R-:W-:Y:S01]  /*b2a0*/  FFMA.FTZ R20, R39.reuse, R54, -R20 ;  /* 0x0000003627147223 */ /* 0x040fe20000010814 */
        /* <DEDUP_REMOVED lines=9> */
[----:B------:R-:W-:Y:S01]  /*b340*/  HADD2.F32 R52, -RZ, R52.H1_H1 ;  /* 0x30000034ff347230 */ /* 0x000fe20000004100 */
[----:B------:R-:W-:Y:S01]  /*b350*/  F2FP.F16.E4M3.UNPACK_B R4, R4 ;  /* 0x00000004ff04723e */ /* 0x000fe200020006ff */
        /* <DEDUP_REMOVED lines=20> */
[-C--:B------:R-:W-:Y:S01]  /*b4a0*/  FMUL.FTZ R34, R34, R39.reuse ;  /* 0x0000002722227220 */ /* 0x080fe20000410000 */
[C---:B------:R-:W-:Y:S01]  /*b4b0*/  FFMA.FTZ R54, R35.reuse, R52, -R54 ;  /* 0x0000003423367223 */ /* 0x040fe20000010836 */
[----:B------:R-:W-:Y:S01]  /*b4c0*/  FFMA.FTZ R58, R35, R56, R58 ;  /* 0x00000038233a7223 */ /* 0x000fe2000001003a */
[C---:B------:R-:W-:Y:S01]  /*b4d0*/  FFMA.FTZ R57, R30.reuse, R39, -R51 ;  /* 0x000000271e397223 */ /* 0x040fe20000010833 */
[----:B------:R-:W-:Y:S01]  /*b4e0*/  FFMA.FTZ R55, R30, R55, R34 ;  /* 0x000000371e377223 */ /* 0x000fe20000010022 */
[--C-:B------:R-:W-:Y:S02]  /*b4f0*/  HADD2.F32 R35, -RZ, R12.reuse.H0_H0 ;  /* 0x2000000cff237230 */ /* 0x100fe40000004100 */
[----:B------:R-:W-:Y:S01]  /*b500*/  HADD2.F32 R30, -RZ, R12.H1_H1 ;  /* 0x3000000cff1e7230 */ /* 0x000fe20000004100 */
[----:B------:R-:W-:Y:S01]  /*b510*/  F2FP.SATFINITE.E4M3.F32.PACK_AB_MERGE_C R54, R57, R54, RZ ;  /* 0x000000363936723e */ /* 0x000fe200048070ff */
[----:B------:R-:W-:Y:S01]  /*b520*/  HADD2.F32 R12, -RZ, R7.H0_H0 ;  /* 0x20000007ff0c7230 */ /* 0x000fe20000004100 */
[----:B------:R-:W-:Y:S01]  /*b530*/  F2FP.SATFINITE.E4M3.F32.PACK_AB_MERGE_C R55, R55, R58, RZ ;  /* 0x0000003a3737723e */ /* 0x000fe200048070ff */
[----:B------:R-:W-:-:S02]  /*b540*/  HADD2.F32 R34, -RZ, R4.H1_H1 ;  /* 0x30000004ff227230 */ /* 0x000fc40000004100 */
[----:B------:R-:W-:Y:S02]  /*b550*/  HADD2.F32 R7, -RZ, R7.H1_H1 ;  /* 0x30000007ff077230 */ /* 0x000fe40000004100 */
[----:B------:R-:W-:Y:S02]  /*b560*/  HADD2.F32 R39, -RZ, R4.H0_H0 ;  /* 0x20000004ff277230 */ /* 0x000fe40000004100 */
[--C-:B------:R-:W-:Y:S02]  /*b570*/  HADD2.F32 R4, -RZ, R5.reuse.H0_H0 ;  /* 0x20000005ff047230 */ /* 0x100fe40000004100 */
[C---:B------:R-:W-:Y:S01]  /*b580*/  FMUL.FTZ R52, R7.reuse, R34 ;  /* 0x0000002207347220 */ /* 0x040fe20000410000 */
[----:B------:R-:W-:Y:S02]  /*b590*/  HADD2.F32 R5, -RZ, R5.H1_H1 ;  /* 0x30000005ff057230 */ /* 0x000fe40000004100 */
[C---:B------:R-:W-:Y:S01]  /*b5a0*/  FMUL.FTZ R51, R12.reuse, R39 ;  /* 0x000000270c337220 */ /* 0x040fe20000410000 */
[-C--:B------:R-:W-:Y:S01]  /*b5b0*/  FMUL.FTZ R7, R7, R30.reuse ;  /* 0x0000001e07077220 */ /* 0x080fe20000410000 */
[----:B------:R-:W-:Y:S01]  /*b5c0*/  FMUL.FTZ R12, R12, R35 ;  /* 0x000000230c0c7220 */ /* 0x000fe20000410000 */
[----:B------:R-:W-:-:S02]  /*b5d0*/  FFMA.FTZ R52, R5, R30, -R52 ;  /* 0x0000001e05347223 */ /* 0x000fc40000010834 */
[----:B------:R-:W-:Y:S01]  /*b5e0*/  FFMA.FTZ R34, R5, R34, R7 ;  /* 0x0000002205227223 */ /* 0x000fe20000010007 */
[C---:B------:R-:W-:Y:S01]  /*b5f0*/  FFMA.FTZ R51, R4.reuse, R35, -R51 ;  /* 0x0000002304337223 */ /* 0x040fe20000010833 */
[----:B------:R-:W-:Y:S01]  /*b600*/  FFMA.FTZ R39, R4, R39, R12 ;  /* 0x0000002704277223 */ /* 0x000fe2000001000c */
        /* <DEDUP_REMOVED lines=10> */
[----:B------:R-:W-:Y:S01]  /*b6b0*/  F2FP.SATFINITE.E4M3.F32.PACK_AB_MERGE_C R14, R34, R39, R55 ;  /* 0x00000027220e723e */ /* 0x000fe20004807037 */
[----:B------:R0:W-:Y:S04]  /*b6c0*/  STS.128 [R37+0xf000], R4 ;  /* 0x00f0000425007388 */ /* 0x0001e80000000c00 */
[----:B------:R0:W-:Y:S02]  /*b6d0*/  STS.128 [R0+0xf000], R12 ;  /* 0x00f0000c00007388 */ /* 0x0001e40000000c00 */
.L_x_12360:
[----:B------:R-:W-:Y:S05]  /*b6e0*/  BSYNC B1 ;  /* 0x0000000000017941 */ /* 0x000fea0003800000 */
.L_x_12359:
[----:B------:R-:W-:Y:S05]  /*b6f0*/  @P1 BRA `(.L_x_12349) ;  /* 0x0000000c00f81947 */ /* 0x000fea0003800000 */
[----:B----4-:R-:W2:Y:S04]  /*b700*/  LDL R21, [R1+0x1c] ;  /* 0x00001c0001157983 */ /* 0x010ea80000100800 */
[----:B------:R-:W4:Y:S01]  /*b710*/  LDL R49, [R1+0x78] ;  /* 0x0000780001317983 */ /* 0x000f220000100800 */
[----:B0----5:R-:W-:Y:S02]  /*b720*/  SHF.R.U32.HI R0, RZ, 0x8, R24 ;  /* 0x00000008ff007819 */ /* 0x021fe40000011618 */
[----:B------:R-:W-:Y:S02]  /*b730*/  LOP3.LUT R5, R24, 0xff, RZ, 0xc0, !PT ;  /* 0x000000ff18057812 */ /* 0x000fe400078ec0ff */
[----:B------:R-:W-:Y:S02]  /*b740*/  LOP3.LUT R0, R0, 0xff, RZ, 0xc0, !PT ;  /* 0x000000ff00007812 */ /* 0x000fe400078ec0ff */
[----:B------:R-:W-:-:S02]  /*b750*/  SHF.R.U32.HI R14, RZ, 0x8, R25 ;  /* 0x00000008ff0e7819 */ /* 0x000fc40000011619 */
[----:B---3--:R-:W-:Y:S02]  /*b760*/  PRMT R20, R0, 0x7604, R5 ;  /* 0x0000760400147816 */ /* 0x008fe40000000005 */
[----:B------:R-:W-:Y:S02]  /*b770*/  LOP3.LUT R7, R25, 0xff, RZ, 0xc0, !PT ;  /* 0x000000ff19077812 */ /* 0x000fe400078ec0ff */
[----:B------:R-:W-:Y:S02]  /*b780*/  SHF.R.U32.HI R6, RZ, 0x8, R27 ;  /* 0x00000008ff067819 */ /* 0x000fe4000001161b */
        /* <DEDUP_REMOVED lines=10> */
[----:B------:R-:W-:Y:S02]  /*b830*/  LOP3.LUT R14, R13, 0xff, RZ, 0xc0, !PT ;  /* 0x000000ff0d0e7812 */ /* 0x000fe400078ec0ff */
[----:B------:R-:W-:Y:S02]  /*b840*/  SHF.R.U32.HI R12, RZ, 0x8, R9 ;  /* 0x00000008ff0c7819 */ /* 0x000fe40000011609 */
[----:B------:R-:W-:Y:S02]  /*b850*/  SHF.R.U32.HI R4, RZ, 0x8, R26 ;  /* 0x00000008ff047819 */ /* 0x000fe4000001161a */
[----:B------:R-:W-:Y:S02]  /*b860*/  LOP3.LUT R15, R9, 0xff, RZ, 0xc0, !PT ;  /* 0x000000ff090f7812 */ /* 0x000fe400078ec0ff */
[----:B------:R-:W-:-:S02]  /*b870*/  LOP3.LUT R12, R12, 0xff, RZ, 0xc0, !PT ;  /* 0x000000ff0c0c7812 */ /* 0x000fc400078ec0ff */
[----:B------:R-:W-:Y:S02]  /*b880*/  LOP3.LUT R5, R26, 0xff, RZ, 0xc0, !PT ;  /* 0x000000ff1a057812 */ /* 0x000fe400078ec0ff */
[----:B------:R-:W-:Y:S02]  /*b890*/  LOP3.LUT R4, R4, 0xff, RZ, 0xc0, !PT ;  /* 0x000000ff04047812 */ /* 0x000fe400078ec0ff */
[----:B------:R-:W-:Y:S02]  /*b8a0*/  PRMT R37, R12, 0x7604, R15 ;  /* 0x000076040c257816 */ /* 0x000fe4000000000f */
[----:B------:R-:W-:Y:S02]  /*b8b0*/  PRMT R30, R4, 0x7604, R5 ;  /* 0x00007604041e7816 */ /* 0x000fe40000000005 */
[----:B------:R-:W-:Y:S02]  /*b8c0*/  SHF.R.U32.HI R29, RZ, 0x8, R11 ;  /* 0x00000008ff1d7819 */ /* 0x000fe4000001160b */
[----:B------:R-:W-:-:S02]  /*b8d0*/  LOP3.LUT R32, R11, 0xff, RZ, 0xc0, !PT ;  /* 0x000000ff0b207812 */ /* 0x000fc400078ec0ff */
[----:B--2---:R-:W-:Y:S02]  /*b8e0*/  LEA.HI R3, R3, R21, RZ, 0x1c ;  /* 0x0000001503037211 */ /* 0x004fe400078fe0ff */
[----:B------:R-:W-:Y:S02]  /*b8f0*/  LOP3.LUT R21, R10, 0xff, RZ, 0xc0, !PT ;  /* 0x000000ff0a157812 */ /* 0x000fe400078ec0ff */
[C---:B------:R-:W-:Y:S01]  /*b900*/  LEA.HI R0, R3.reuse, R3, RZ, 0x1 ;  /* 0x0000000303007211 */ /* 0x040fe200078f08ff */
[----:B------:R-:W-:Y:S01]  /*b910*/  IMAD.SHL.U32 R3, R3, 0x10, RZ ;  /* 0x0000001003037824 */ /* 0x000fe200078e00ff */
[----:B------:R-:W-:Y:S01]  /*b920*/  PRMT R34, R14, 0x7604, R21 ;  /* 0x000076040e227816 */ /* 0x000fe20000000015 */
[----:B----4-:R-:W-:Y:S01]  /*b930*/  LDS.128 R4, [R49+0xf000] ;  /* 0x00f0000031047984 */ /* 0x010fe20000000c00 */
[----:B------:R-:W-:Y:S02]  /*b940*/  SHF.R.S32.HI R0, RZ, 0x1, R0 ;  /* 0x00000001ff007819 */ /* 0x000fe40000011400 */
[----:B------:R-:W-:-:S02]  /*b950*/  LOP3.LUT R3, R62, 0x10, R3, 0xf8, !PT ;  /* 0x000000103e037812 */ /* 0x000fc400078ef803 */
[----:B------:R-:W-:Y:S01]  /*b960*/  SHF.R.U32.HI R21, RZ, 0x10, R25 ;  /* 0x00000010ff157819 */ /* 0x000fe20000011619 */
[----:B------:R-:W-:Y:S01]  /*b970*/  IMAD R13, R0, 0x1800, R61 ;  /* 0x00001800000d7824 */ /* 0x000fe200078e023d */
[----:B------:R-:W-:Y:S02]  /*b980*/  LOP3.LUT R0, R3, R60, RZ, 0x3c, !PT ;  /* 0x0000003c03007212 */ /* 0x000fe400078e3cff */
[----:B------:R-:W-:Y:S02]  /*b990*/  LOP3.LUT R3, R29, 0xff, RZ, 0xc0, !PT ;  /* 0x000000ff1d037812 */ /* 0x000fe400078ec0ff */
[----:B------:R-:W-:Y:S02]  /*b9a0*/  IADD3 R0, R16, R13, R0 ;  /* 0x0000000d10007210 */ /* 0x000fe40007ffe000 */
[----:B------:R-:W-:Y:S02]  /*b9b0*/  SHF.R.U32.HI R29, RZ, 0x10, R26 ;  /* 0x00000010ff1d7819 */ /* 0x000fe4000001161a */
[----:B------:R-:W-:Y:S01]  /*b9c0*/  LOP3.LUT R21, R21, 0xff, RZ, 0xc0, !PT ;  /* 0x000000ff15157812 */ /* 0x000fe200078ec0ff */
[----:B------:R-:W0:Y:S01]  /*b9d0*/  LDS.128 R12, [R0+0xf000] ;  /* 0x00f00000000c7984 */ /* 0x000e220000000c00 */
[----:B------:R-:W-:-:S02]  /*b9e0*/  LOP3.LUT R29, R29, 0xff, RZ, 0xc0, !PT ;  /* 0x000000ff1d1d7812 */ /* 0x000fc400078ec0ff */
[----:B-1----:R-:W-:Y:S02]  /*b9f0*/  PRMT R39, R3, 0x7604, R32 ;  /* 0x0000760403277816 */ /* 0x002fe40000000020 */
[----:B------:R-:W-:Y:S02]  /*ba00*/  PRMT R21, R21, 0x7054, R28 ;  /* 0x0000705415157816 */ /* 0x000fe4000000001c */
[----:B------:R-:W-:Y:S02]  /*ba10*/  SHF.R.U32.HI R3, RZ, 0x10, R24 ;  /* 0x00000010ff037819 */ /* 0x000fe40000011618 */
[----:B------:R-:W-:Y:S02]  /*ba20*/  SHF.R.U32.HI R28, RZ, 0x10, R9 ;  /* 0x00000010ff1c7819 */ /* 0x000fe40000011609 */
[----:B------:R-:W-:Y:S02]  /*ba30*/  PRMT R31, R29, 0x7054, R30 ;  /* 0x000070541d1f7816 */ /* 0x000fe4000000001e */
[----:B------:R-:W-:-:S02]  /*ba40*/  SHF.R.U32.HI R32, RZ, 0x10, R27 ;  /* 0x00000010ff207819 */ /* 0x000fc4000001161b */
[----:B------:R-:W-:Y:S02]  /*ba50*/  SHF.R.U32.HI R30, RZ, 0x10, R11 ;  /* 0x00000010ff1e7819 */ /* 0x000fe4000001160b */
[----:B------:R-:W-:Y:S02]  /*ba60*/  LOP3.LUT R3, R3, 0xff, RZ, 0xc0, !PT ;  /* 0x000000ff03037812 */ /* 0x000fe400078ec0ff */
[----:B------:R-:W-:Y:S02]  /*ba70*/  LOP3.LUT R28, R28, 0xff, RZ, 0xc0, !PT ;  /* 0x000000ff1c1c7812 */ /* 0x000fe400078ec0ff */
[----:B------:R-:W-:Y:S02]  /*ba80*/  SHF.R.U32.HI R29, RZ, 0x10, R10 ;  /* 0x00000010ff1d7819 */ /* 0x000fe4000001160a */
[----:B------:R-:W-:Y:S02]  /*ba90*/  LOP3.LUT R32, R32, 0xff, RZ, 0xc0, !PT ;  /* 0x000000ff20207812 */ /* 0x000fe400078ec0ff */
[----:B------:R-:W-:-:S02]  /*baa0*/  LOP3.LUT R30, R30, 0xff, RZ, 0xc0, !PT ;  /* 0x000000ff1e1e7812 */ /* 0x000fc400078ec0ff */
[----:B------:R-:W-:Y:S02]  /*bab0*/  PRMT R3, R3, 0x7054, R20 ;  /* 0x0000705403037816 */ /* 0x000fe40000000014 */
[----:B------:R-:W-:Y:S02]  /*bac0*/  PRMT R37, R28, 0x7054, R37 ;  /* 0x000070541c257816 */ /* 0x000fe40000000025 */
[----:B------:R-:W-:Y:S02]  /*bad0*/  SHF.R.U32.HI R20, RZ, 0x10, R8 ;  /* 0x00000010ff147819 */ /* 0x000fe40000011608 */
[----:B------:R-:W-:Y:S02]  /*bae0*/  LOP3.LUT R29, R29, 0xff, RZ, 0xc0, !PT ;  /* 0x000000ff1d1d7812 */ /* 0x000fe400078ec0ff */
[----:B------:R-:W-:Y:S02]  /*baf0*/  PRMT R33, R32, 0x7054, R33 ;  /* 0x0000705420217816 */ /* 0x000fe40000000021 */
[----:B------:R-:W-:-:S02]  /*bb00*/  PRMT R43, R30, 0x7054, R39 ;  /* 0x000070541e2b7816 */ /* 0x000fc40000000027 */
[----:B------:R-:W-:Y:S02]  /*bb10*/  LOP3.LUT R39, R37, 0xff000000, R9, 0xf8, !PT ;  /* 0xff00000025277812 */ /* 0x000fe400078ef809 */
[----:B------:R-:W-:Y:S02]  /*bb20*/  LOP3.LUT R20, R20, 0xff, RZ, 0xc0, !PT ;  /* 0x000000ff14147812 */ /* 0x000fe400078ec0ff */
[----:B------:R-:W-:Y:S02]  /*bb30*/  PRMT R41, R29, 0x7054, R34 ;  /* 0x000070541d297816 */ /* 0x000fe40000000022 */
[----:B------:R-:W-:Y:S02]  /*bb40*/  LOP3.LUT R29, R21, 0xff000000, R25, 0xf8, !PT ;  /* 0xff000000151d7812 */ /* 0x000fe400078ef819 */
[----:B------:R-:W-:Y:S02]  /*bb50*/  LOP3.LUT R38, R33, 0xff000000, R27, 0xf8, !PT ;  /* 0xff00000021267812 */ /* 0x000fe400078ef81b */
[----:B------:R-:W-:-:S02]  /*bb60*/  F2FP.F16.E4M3.UNPACK_B R40, R39 ;  /* 0x00000027ff28723e */ /* 0x000fc400020006ff */
[----:B0-----:R-:W-:Y:S02]  /*bb70*/  F2FP.F16.E4M3.UNPACK_B R27, R13 ;  /* 0x0000000dff1b723e */ /* 0x001fe400020006ff */
[----:B------:R-:W-:Y:S01]  /*bb80*/  PRMT R35, R20, 0x7054, R35 ;  /* 0x0000705414237816 */ /* 0x000fe20000000023 */
[----:B------:R-:W-:Y:S01]  /*bb90*/  HADD2.F32 R42, -RZ, R40.H0_H0 ;  /* 0x20000028ff2a7230 */ /* 0x000fe20000004100 */
[----:B------:R-:W-:Y:S02]  /*bba0*/  LOP3.LUT R20, R3, 0xff000000, R24, 0xf8, !PT ;  /* 0xff00000003147812 */ /* 0x000fe400078ef818 */
[----:B------:R-:W-:Y:S02]  /*bbb0*/  F2FP.F16.E4M3.UNPACK_B R33, R29 ;  /* 0x0000001dff21723e */ /* 0x000fe400020006ff */
[----:B------:R-:W-:Y:S02]  /*bbc0*/  LOP3.LUT R3, R31, 0xff000000, R26, 0xf8, !PT ;  /* 0xff0000001f037812 */ /* 0x000fe400078ef81a */
[-C--:B------:R-:W-:Y:S01]  /*bbd0*/  F2FP.F16.E4M3.UNPACK_B R24, R5.reuse ;  /* 0x00000005ff18723e */ /* 0x080fe200020006ff */
[----:B------:R-:W-:Y:S01]  /*bbe0*/  HADD2.F32 R34, -RZ, R33.H0_H0 ;  /* 0x20000021ff227230 */ /* 0x000fe20000004100 */
[----:B------:R-:W-:Y:S01]  /*bbf0*/  F2FP.F16.E4M3.UNPACK_B R26, R5.H1 ;  /* 0x00000005ff1a723e */ /* 0x000fe200030006ff */
[----:B------:R-:W-:Y:S01]  /*bc00*/  HADD2.F32 R5, -RZ, R27.H0_H0 ;  /* 0x2000001bff057230 */ /* 0x000fe20000004100 */
[-C--:B------:R-:W-:Y:S01]  /*bc10*/  F2FP.F16.E4M3.UNPACK_B R31, R15.reuse ;  /* 0x0000000fff1f723e */ /* 0x080fe200020006ff */
[--C-:B------:R-:W-:Y:S01]  /*bc20*/  HADD2.F32 R9, -RZ, R24.reuse.H0_H0 ;  /* 0x20000018ff097230 */ /* 0x100fe20000004100 */
[----:B------:R-:W-:Y:S01]  /*bc30*/  F2FP.F16.E4M3.UNPACK_B R37, R15.H1 ;  /* 0x0000000fff25723e */ /* 0x000fe200030006ff */
[----:B------:R-:W-:Y:S01]  /*bc40*/  HADD2.F32 R33, -RZ, R33.H1_H1 ;  /* 0x30000021ff217230 */ /* 0x000fe20000004100 */
[-C--:B------:R-:W-:Y:S01]  /*bc50*/  F2FP.F16.E4M3.UNPACK_B R15, R12.reuse ;  /* 0x0000000cff0f723e */ /* 0x080fe200020006ff */
[----:B------:R-:W-:Y:S01]  /*bc60*/  HADD2.F32 R24, -RZ, R24.H1_H1 ;  /* 0x30000018ff187230 */ /* 0x000fe20000004100 */
[----:B------:R-:W-:Y:S01]  /*bc70*/  F2FP.F16.E4M3.UNPACK_B R32, R12.H1 ;  /* 0x0000000cff20723e */ /* 0x000fe200030006ff */
[C---:B------:R-:W-:Y:S01]  /*bc80*/  FMUL.FTZ R12, R5.reuse, R42 ;  /* 0x0000002a050c7220 */ /* 0x040fe20000410000 */
[----:B------:R-:W-:Y:S01]  /*bc90*/  F2FP.F16.E4M3.UNPACK_B R28, R13.H1 ;  /* 0x0000000dff1c723e */ /* 0x000fe200030006ff */
[-C--:B------:R-:W-:Y:S01]  /*bca0*/  FMUL.FTZ R13, R5, R34.reuse ;  /* 0x00000022050d7220 */ /* 0x080fe20000410000 */
[----:B------:R-:W-:Y:S01]  /*bcb0*/  F2FP.F16.E4M3.UNPACK_B R39, R39.H1 ;  /* 0x00000027ff27723e */ /* 0x000fe200030006ff */
[----:B------:R-:W-:Y:S01]  /*bcc0*/  FFMA.FTZ R5, R9, R34, -R12 ;  /* 0x0000002209057223 */ /* 0x000fe2000001080c */
[----:B------:R-:W-:Y:S01]  /*bcd0*/  LOP3.LUT R21, R35, 0xff000000, R8, 0xf8, !PT ;  /* 0xff00000023157812 */ /* 0x000fe200078ef808 */
[----:B------:R-:W-:Y:S01]  /*bce0*/  HADD2.F32 R12, -RZ, R27.H1_H1 ;  /* 0x3000001bff0c7230 */ /* 0x000fe20000004100 */
[----:B------:R-:W-:Y:S01]  /*bcf0*/  LOP3.LUT R8, R41, 0xff000000, R10, 0xf8, !PT ;  /* 0xff00000029087812 */ /* 0x000fe200078ef80a */
[----:B------:R-:W-:Y:S01]  /*bd00*/  HADD2.F32 R41, -RZ, R40.H1_H1 ;  /* 0x30000028ff297230 */ /* 0x000fe20000004100 */
[----:B------:R-:W-:Y:S01]  /*bd10*/  F2FP.F16.E4M3.UNPACK_B R29, R29.H1 ;  /* 0x0000001dff1d723e */ /* 0x000fe200030006ff */
[----:B------:R-:W-:Y:S01]  /*bd20*/  FFMA.FTZ R9, R9, R42, R13 ;  /* 0x0000002a09097223 */ /* 0x000fe2000001000d */
[----:B------:R-:W-:Y:S01]  /*bd30*/  HADD2.F32 R40, -RZ, R39.H0_H0 ;  /* 0x20000027ff287230 */ /* 0x000fe20000004100 */
[----:B------:R-:W-:Y:S01]  /*bd40*/  LOP3.LUT R43, R43, 0xff000000, R11, 0xf8, !PT ;  /* 0xff0000002b2b7812 */ /* 0x000fe200078ef80b */
[----:B------:R-:W-:-:S02]  /*bd50*/  HADD2.F32 R13, -RZ, R28.H0_H0 ;  /* 0x2000001cff0d7230 */ /* 0x000fc40000004100 */
[C---:B------:R-:W-:Y:S01]  /*bd60*/  FMUL.FTZ R45, R12.reuse, R41 ;  /* 0x000000290c2d7220 */ /* 0x040fe20000410000 */
[----:B------:R-:W-:Y:S02]  /*bd70*/  HADD2.F32 R34, -RZ, R29.H0_H0 ;  /* 0x2000001dff227230 */ /* 0x000fe40000004100 */
[----:B------:R-:W-:Y:S01]  /*bd80*/  FMUL.FTZ R12, R12, R33 ;  /* 0x000000210c0c7220 */ /* 0x000fe20000410000 */
[----:B------:R-:W-:Y:S02]  /*bd90*/  HADD2.F32 R27, -RZ, R26.H0_H0 ;  /* 0x2000001aff1b7230 */ /* 0x000fe40000004100 */
[C---:B------:R-:W-:Y:S01]  /*bda0*/  FMUL.FTZ R42, R13.reuse, R40 ;  /* 0x000000280d2a7220 */ /* 0x040fe20000410000 */
[-C--:B------:R-:W-:Y:S01]  /*bdb0*/  F2FP.F16.E4M3.UNPACK_B R30, R7.reuse ;  /* 0x00000007ff1e723e */ /* 0x080fe200020006ff */
[----:B------:R-:W-:Y:S01]  /*bdc0*/  FMUL.FTZ R47, R13, R34 ;  /* 0x000000220d2f7220 */ /* 0x000fe20000410000 */
[----:B------:R-:W-:Y:S01]  /*bdd0*/  F2FP.F16.E4M3.UNPACK_B R35, R7.H1 ;  /* 0x00000007ff23723e */ /* 0x000fe200030006ff */
[----:B------:R-:W-:Y:S01]  /*bde0*/  FFMA.FTZ R12, R24, R41, R12 ;  /* 0x00000029180c7223 */ /* 0x000fe2000001000c */
[----:B------:R-:W-:Y:S01]  /*bdf0*/  F2FP.F16.E4M3.UNPACK_B R10, R4 ;  /* 0x00000004ff0a723e */ /* 0x000fe200020006ff */
[----:B------:R-:W-:Y:S01]  /*be00*/  FFMA.FTZ R13, R27, R34, -R42 ;  /* 0x000000221b0d7223 */ /* 0x000fe2000001082a */
[----:B------:R-:W-:Y:S01]  /*be10*/  F2FP.F16.E4M3.UNPACK_B R25, R4.H1 ;  /* 0x00000004ff19723e */ /* 0x000fe200030006ff */
[----:B------:R-:W-:Y:S01]  /*be20*/  HADD2.F32 R28, -RZ, R28.H1_H1 ;  /* 0x3000001cff1c7230 */ /* 0x000fe20000004100 */
[----:B------:R-:W-:-:S02]  /*be30*/  F2FP.F16.E4M3.UNPACK_B R4, R6 ;  /* 0x00000006ff04723e */ /* 0x000fc400020006ff */
[----:B------:R-:W-:Y:S02]  /*be40*/  F2FP.F16.E4M3.UNPACK_B R7, R6.H1 ;  /* 0x00000006ff07723e */ /* 0x000fe400030006ff */
[----:B------:R-:W-:Y:S02]  /*be50*/  F2FP.F16.E4M3.UNPACK_B R41, R43 ;  /* 0x0000002bff29723e */ /* 0x000fe400020006ff */
[-C--:B------:R-:W-:Y:S02]  /*be60*/  F2FP.F16.E4M3.UNPACK_B R6, R14.reuse ;  /* 0x0000000eff06723e */ /* 0x080fe400020006ff */
[----:B------:R-:W-:Y:S01]  /*be70*/  F2FP.F16.E4M3.UNPACK_B R11, R14.H1 ;  /* 0x0000000eff0b723e */ /* 0x000fe200030006ff */
[----:B------:R-:W-:Y:S01]  /*be80*/  FFMA.FTZ R14, R24, R33, -R45 ;  /* 0x00000021180e7223 */ /* 0x000fe2000001082d */
[----:B------:R-:W-:Y:S01]  /*be90*/  F2FP.F16.E4M3.UNPACK_B R34, R38 ;  /* 0x00000026ff22723e */ /* 0x000fe200020006ff */
[----:B------:R-:W-:Y:S01]  /*bea0*/  FFMA.FTZ R24, R27, R40, R47 ;  /* 0x000000281b187223 */ /* 0x000fe2000001002f */
[----:B------:R-:W-:Y:S01]  /*beb0*/  HADD2.F32 R33, -RZ, R29.H1_H1 ;  /* 0x3000001dff217230 */ /* 0x000fe20000004100 */
[----:B------:R-:W-:Y:S01]  /*bec0*/  F2FP.F16.E4M3.UNPACK_B R38, R38.H1 ;  /* 0x00000026ff26723e */ /* 0x000fe200030006ff */
[----:B------:R-:W-:-:S02]  /*bed0*/  HADD2.F32 R40, -RZ, R39.H1_H1 ;  /* 0x30000027ff287230 */ /* 0x000fc40000004100 */
[----:B------:R-:W-:Y:S02]  /*bee0*/  HADD2.F32 R29, -RZ, R26.H1_H1 ;  /* 0x3000001aff1d7230 */ /* 0x000fe40000004100 */
[C---:B------:R-:W-:Y:S01]  /*bef0*/  FMUL.FTZ R45, R28.reuse, R33 ;  /* 0x000000211c2d7220 */ /* 0x040fe20000410000 */
[----:B------:R-:W-:Y:S02]  /*bf00*/  HADD2.F32 R42, -RZ, R41.H0_H0 ;  /* 0x20000029ff2a7230 */ /* 0x000fe40000004100 */
[----:B------:R-:W-:Y:S01]  /*bf10*/  FMUL.FTZ R44, R28, R40 ;  /* 0x000000281c2c7220 */ /* 0x000fe20000410000 */
[----:B------:R-:W-:Y:S02]  /*bf20*/  HADD2.F32 R26, -RZ, R31.H0_H0 ;  /* 0x2000001fff1a7230 */ /* 0x000fe40000004100 */
[----:B------:R-:W-:Y:S02]  /*bf30*/  HADD2.F32 R39, -RZ, R34.H0_H0 ;  /* 0x20000022ff277230 */ /* 0x000fe40000004100 */
[----:B------:R-:W-:-:S02]  /*bf40*/  HADD2.F32 R27, -RZ, R30.H0_H0 ;  /* 0x2000001eff1b7230 */ /* 0x000fc40000004100 */
[C---:B------:R-:W-:Y:S01]  /*bf50*/  FMUL.FTZ R28, R26.reuse, R42 ;  /* 0x0000002a1a1c7220 */ /* 0x040fe20000410000 */
[----:B------:R-:W-:Y:S02]  /*bf60*/  HADD2.F32 R41, -RZ, R41.H1_H1 ;  /* 0x30000029ff297230 */ /* 0x000fe40000004100 */
[----:B------:R-:W-:Y:S01]  /*bf70*/  FMUL.FTZ R47, R26, R39 ;  /* 0x000000271a2f7220 */ /* 0x000fe20000410000 */
[----:B------:R-:W-:Y:S01]  /*bf80*/  FFMA.FTZ R26, R29, R33, -R44 ;  /* 0x000000211d1a7223 */ /* 0x000fe2000001082c */
[----:B------:R-:W-:Y:S01]  /*bf90*/  FFMA.FTZ R28, R27, R39, -R28 ;  /* 0x000000271b1c7223 */ /* 0x000fe2000001081c */
        /* <DEDUP_REMOVED lines=8> */
[----:B------:R-:W-:Y:S01]  /*c020*/  FMUL.FTZ R45, R31, R41 ;  /* 0x000000291f2d7220 */ /* 0x000fe20000410000 */
[----:B------:R-:W-:Y:S01]  /*c030*/  HADD2.F32 R39, -RZ, R34.H1_H1 ;  /* 0x30000022ff277230 */ /* 0x000fe20000004100 */
[----:B------:R-:W-:Y:S01]  /*c040*/  F2FP.SATFINITE.E4M3.F32.PACK_AB_MERGE_C R5, R14, R5, R13 ;  /* 0x000000050e05723e */ /* 0x000fe2000480700d */
[----:B------:R-:W-:Y:S02]  /*c050*/  HADD2.F32 R40, -RZ, R38.H0_H0 ;  /* 0x20000026ff287230 */ /* 0x000fe40000004100 */
[----:B------:R-:W-:Y:S01]  /*c060*/  FMUL.FTZ R47, R33, R43 ;  /* 0x0000002b212f7220 */ /* 0x000fe20000410000 */
[----:B------:R-:W-:Y:S02]  /*c070*/  HADD2.F32 R30, -RZ, R30.H1_H1 ;  /* 0x3000001eff1e7230 */ /* 0x000fe40000004100 */
[----:B------:R-:W-:Y:S01]  /*c080*/  FMUL.FTZ R44, R31, R39 ;  /* 0x000000271f2c7220 */ /* 0x000fe20000410000 */
        /* <DEDUP_REMOVED lines=12> */
[----:B------:R-:W-:Y:S01]  /*c150*/  F2FP.SATFINITE.E4M3.F32.PACK_AB_MERGE_C R9, R12, R9, R24 ;  /* 0x000000090c09723e */ /* 0x000fe20004807018 */
[----:B------:R-:W-:-:S02]  /*c160*/  HADD2.F32 R44, -RZ, R43.H0_H0 ;  /* 0x2000002bff2c7230 */ /* 0x000fc40000004100 */
[----:B------:R-:W-:Y:S02]  /*c170*/  HADD2.F32 R37, -RZ, R32.H0_H0 ;  /* 0x20000020ff257230 */ /* 0x000fe40000004100 */
[C---:B------:R-:W-:Y:S01]  /*c180*/  FMUL.FTZ R48, R38.reuse, R45 ;  /* 0x0000002d26307220 */ /* 0x040fe20000410000 */
[----:B------:R-:W-:Y:S02]  /*c190*/  HADD2.F32 R42, -RZ, R40.H0_H0 ;  /* 0x20000028ff2a7230 */ /* 0x000fe40000004100 */
[-C--:B------:R-:W-:Y:S01]  /*c1a0*/  FMUL.FTZ R50, R38, R41.reuse ;  /* 0x0000002926327220 */ /* 0x080fe20000410000 */
[----:B------:R-:W-:Y:S02]  /*c1b0*/  HADD2.F32 R39, -RZ, R25.H0_H0 ;  /* 0x20000019ff277230 */ /* 0x000fe40000004100 */
[----:B------:R-:W-:Y:S01]  /*c1c0*/  FMUL.FTZ R46, R37, R44 ;  /* 0x0000002c252e7220 */ /* 0x000fe20000410000 */
[----:B------:R-:W-:Y:S01]  /*c1d0*/  FFMA.FTZ R38, R35, R41, -R48 ;  /* 0x0000002923267223 */ /* 0x000fe20000010830 */
        /* <DEDUP_REMOVED lines=11> */
[----:B------:R-:W-:-:S02]  /*c290*/  HADD2.F32 R32, -RZ, R42.H0_H0 ;  /* 0x2000002aff207230 */ /* 0x000fc40000004100 */
[----:B------:R-:W-:Y:S01]  /*c2a0*/  FFMA.FTZ R35, R35, R45, R50 ;  /* 0x0000002d23237223 */ /* 0x000fe20000010032 */
[--C-:B------:R-:W-:Y:S02]  /*c2b0*/  HADD2.F32 R21, -RZ, R15.reuse.H0_H0 ;  /* 0x2000000fff157230 */ /* 0x100fe40000004100 */
[C---:B------:R-:W-:Y:S01]  /*c2c0*/  FFMA.FTZ R46, R25.reuse, R41, -R20 ;  /* 0x00000029192e7223 */ /* 0x040fe20000010814 */
[----:B------:R-:W-:Y:S01]  /*c2d0*/  FFMA.FTZ R48, R25, R43, R44 ;  /* 0x0000002b19307223 */ /* 0x000fe2000001002c */
[----:B------:R-:W-:Y:S02]  /*c2e0*/  HADD2.F32 R25, -RZ, R40.H0_H0 ;  /* 0x20000028ff197230 */ /* 0x000fe40000004100 */
[----:B------:R-:W-:Y:S02]  /*c2f0*/  HADD2.F32 R20, -RZ, R10.H0_H0 ;  /* 0x2000000aff147230 */ /* 0x000fe40000004100 */
[----:B------:R-:W-:Y:S01]  /*c300*/  FMUL.FTZ R41, R21, R32 ;  /* 0x0000002015297220 */ /* 0x000fe20000410000 */
[----:B------:R-:W-:-:S02]  /*c310*/  HADD2.F32 R15, -RZ, R15.H1_H1 ;  /* 0x3000000fff0f7230 */ /* 0x000fc40000004100 */
[-C--:B------:R-:W-:Y:S01]  /*c320*/  FMUL.FTZ R21, R21, R25.reuse ;  /* 0x0000001915157220 */ /* 0x080fe20000410000 */
[----:B------:R-:W-:Y:S02]  /*c330*/  HADD2.F32 R40, -RZ, R40.H1_H1 ;  /* 0x30000028ff287230 */ /* 0x000fe40000004100 */
[C---:B------:R-:W-:Y:S01]  /*c340*/  FFMA.FTZ R41, R20.reuse, R25, -R41 ;  /* 0x0000001914297223 */ /* 0x040fe20000010829 */
[----:B------:R-:W-:Y:S01]  /*c350*/  HADD2.F32 R42, -RZ, R42.H1_H1 ;  /* 0x3000002aff2a7230 */ /* 0x000fe20000004100 */
[----:B------:R-:W-:Y:S01]  /*c360*/  F2FP.F16.E4M3.UNPACK_B R25, R8.H1 ;  /* 0x00000008ff19723e */ /* 0x000fe200030006ff */
[----:B------:R-:W-:Y:S02]  /*c370*/  HADD2.F32 R10, -RZ, R10.H1_H1 ;  /* 0x3000000aff0a7230 */ /* 0x000fe40000004100 */
[----:B------:R-:W-:Y:S01]  /*c380*/  FFMA.FTZ R43, R20, R32, R21 ;  /* 0x00000020142b7223 */ /* 0x000fe20000010015 */
[-C--:B------:R-:W-:Y:S01]  /*c390*/  F2FP.F16.E4M3.UNPACK_B R20, R3.reuse.H1 ;  /* 0x00000003ff14723e */ /* 0x080fe200030006ff */
[C---:B------:R-:W-:Y:S01]  /*c3a0*/  FMUL.FTZ R21, R15.reuse, R40 ;  /* 0x000000280f157220 */ /* 0x040fe20000410000 */
[----:B------:R-:W-:Y:S01]  /*c3b0*/  FMUL.FTZ R45, R15, R42 ;  /* 0x0000002a0f2d7220 */ /* 0x000fe20000410000 */
[----:B------:R-:W-:Y:S01]  /*c3c0*/  HADD2.F32 R32, -RZ, R25.H0_H0 ;  /* 0x20000019ff207230 */ /* 0x000fe20000004100 */
[----:B------:R-:W-:Y:S01]  /*c3d0*/  F2FP.F16.E4M3.UNPACK_B R3, R3 ;  /* 0x00000003ff03723e */ /* 0x000fe200020006ff */
[----:B------:R-:W-:-:S02]  /*c3e0*/  HADD2.F32 R15, -RZ, R11.H0_H0 ;  /* 0x2000000bff0f7230 */ /* 0x000fc40000004100 */
[C---:B------:R-:W-:Y:S01]  /*c3f0*/  FFMA.FTZ R42, R10.reuse, R42, R21 ;  /* 0x0000002a0a2a7223 */ /* 0x040fe20000010015 */
[----:B------:R-:W-:Y:S02]  /*c400*/  HADD2.F32 R21, -RZ, R20.H0_H0 ;  /* 0x20000014ff157230 */ /* 0x000fe40000004100 */
[----:B------:R-:W-:Y:S01]  /*c410*/  FFMA.FTZ R44, R10, R40, -R45 ;  /* 0x000000280a2c7223 */ /* 0x000fe2000001082d */
        /* <DEDUP_REMOVED lines=10> */
[----:B------:R-:W-:Y:S01]  /*c4c0*/  F2FP.F16.E4M3.UNPACK_B R10, R8 ;  /* 0x00000008ff0a723e */ /* 0x000fe200020006ff */
        /* <DEDUP_REMOVED lines=30> */
[----:B------:R2:W-:Y:S01]  /*c6b0*/  STS.128 [R49+0xf000], R4 ;  /* 0x00f0000431007388 */ /* 0x0005e20000000c00 */
[----:B------:R-:W-:-:S05]  /*c6c0*/  F2FP.SATFINITE.E4M3.F32.PACK_AB_MERGE_C R10, R15, R10, R25 ;  /* 0x0000000a0f0a723e */ /* 0x000fca0004807019 */
[----:B------:R2:W-:Y:S02]  /*c6d0*/  STS.128 [R0+0xf000], R8 ;  /* 0x00f0000800007388 */ /* 0x0005e40000000c00 */
.L_x_12349:
[----:B------:R-:W-:Y:S05]  /*c6e0*/  BSYNC B0 ;  /* 0x0000000000007941 */ /* 0x000fea0003800000 */
.L_x_12342:
        /* <DEDUP_REMOVED lines=8> */
.L_x_12339:
[----:B0-2---:R-:W-:-:S05]  /*c770*/  IMAD.U32 R0, RZ, RZ, UR36 ;  /* 0x00000024ff007e24 */ /* 0x005fca000f8e00ff */
[----:B------:R-:W-:-:S13]  /*c780*/  ISETP.NE.AND P0, PT, R0, 0x3, PT ;  /* 0x000000030000780c */ /* 0x000fda0003f05270 */
[----:B------:R-:W-:Y:S05]  /*c790*/  @!P0 BRA `(.L_x_12361) ;  /* 0x0000000000048947 */ /* 0x000fea0003800000 */
[----:B------:R-:W-:Y:S01]  /*c7a0*/  BPT.TRAP 0x1 ;  /* 0x000000040000795c */ /* 0x000fe20000300000 */
.L_x_12361:
[----:B-----5:R-:W-:Y:S01]  /*c7b0*/  IMAD R14, R22, 0x8, R16 ;  /* 0x00000008160e7824 */ /* 0x020fe200078e0210 */
[----:B-1----:R-:W-:-:S04]  /*c7c0*/  SHF.L.U32 R3, R152, 0x1f, RZ ;  /* 0x0000001f98037819 */ /* 0x002fc800000006ff */
[----:B------:R0:W1:Y:S01]  /*c7d0*/  SYNCS.PHASECHK.TRANS64.TRYWAIT P1, [R14+URZ+0x19c30], R3 ;  /* 0x019c30030e0075a7 */ /* 0x000062000802017f */
[----:B------:R-:W-:Y:S05]  /*c7e0*/  @!P0 BRA `(.L_x_12362) ;  /* 0x0000000000048947 */ /* 0x000fea0003800000 */
[----:B------:R-:W-:Y:S01]  /*c7f0*/  BPT.TRAP 0x1 ;  /* 0x000000040000795c */ /* 0x000fe20000300000 */
.L_x_12362:
[----:B------:R-:W-:Y:S01]  /*c800*/  VIADD R0, R16, 0x13800 ;  /* 0x0001380010007836 */ /* 0x000fe20000000000 */
[----:B------:R-:W-:Y:S01]  /*c810*/  LOP3.LUT R8, R36, 0x10000, RZ, 0xfc, !PT ;  /* 0x0001000024087812 */ /* 0x000fe200078efcff */
[----:B------:R-:W-:-:S03]  /*c820*/  IMAD.MOV.U32 R9, RZ, RZ, -0x3ffffff0 ;  /* 0xc0000010ff097424 */ /* 0x000fc600078e00ff */
[----:B------:R-:W-:-:S04]  /*c830*/  SHF.R.U32.HI R0, RZ, 0x4, R0 ;  /* 0x00000004ff007819 */ /* 0x000fc80000011600 */
[----:B------:R-:W-:-:S04]  /*c840*/  LOP3.LUT R0, R0, 0x3fff, RZ, 0xc0, !PT ;  /* 0x00003fff00007812 */ /* 0x000fc800078ec0ff */
[----:B------:R-:W-:-:S05]  /*c850*/  LOP3.LUT R0, R0, 0x10000, RZ, 0xfc, !PT ;  /* 0x0001000000007812 */ /* 0x000fca00078efcff */
[----:B------:R2:W-:Y:S01]  /*c860*/  STL [R1+0x24], R0 ;  /* 0x0000240001007387 */ /* 0x0005e20000100800 */
[----:B-1----:R-:W-:Y:S05]  /*c870*/  @P1 BRA `(.L_x_12363) ;  /* 0x0000000000081947 */ /* 0x002fea0003800000 */
[----:B------:R-:W1:Y:S02]  /*c880*/  SYNCS.PHASECHK.TRANS64.TRYWAIT P1, [R14+URZ+0x19c30], R3 ;  /* 0x019c30030e0075a7 */ /* 0x000e64000802017f */
[----:B-1----:R-:W-:Y:S05]  /*c890*/  @!P1 BRA `(.L_x_12364) ;  /* 0x0000018400709947 */ /* 0x002fea0003800000 */
.L_x_12363:
[----:B--2---:R-:W3:Y:S01]  /*c8a0*/  LDL R0, [R1+0x24] ;  /* 0x0000240001007983 */ /* 0x004ee20000100800 */
[----:B----4-:R-:W-:Y:S01]  /*c8b0*/  IMAD.MOV.U32 R5, RZ, RZ, -0x3ffffff0 ;  /* 0xc0000010ff057424 */ /* 0x010fe200078e00ff */
[----:B------:R-:W-:Y:S05]  /*c8c0*/  WARPSYNC.ALL ;  /* 0x0000000000007948 */ /* 0x000fea0003800000 */
[C---:B------:R-:W-:Y:S01]  /*c8d0*/  R2UR UR4, R8.reuse ;  /* 0x00000000080472ca */ /* 0x040fe200000e0000 */
[----:B------:R-:W-:Y:S01]  /*c8e0*/  WARPGROUP.ARRIVE ;  /* 0x00000000000079c5 */ /* 0x000fe20000000000 */
[----:B------:R-:W-:Y:S01]  /*c8f0*/  R2UR UR5, R9 ;  /* 0x00000000090572ca */ /* 0x000fe200000e0000 */
[----:B------:R-:W-:Y:S01]  /*c900*/  VIADD R156, R8, 0x180 ;  /* 0x00000180089c7836 */ /* 0x000fe20000000000 */
[----:B------:R-:W-:Y:S01]  /*c910*/  R2UR UR7, R5 ;  /* 0x00000000050772ca */ /* 0x000fe200000e0000 */
[----:B------:R-:W-:-:S02]  /*c920*/  IMAD.MOV.U32 R157, RZ, RZ, -0x3ffffff0 ;  /* 0xc0000010ff9d7424 */ /* 0x000fc400078e00ff */
[----:B------:R-:W-:Y:S02]  /*c930*/  IMAD.MOV.U32 R7, RZ, RZ, -0x3ffffff0 ;  /* 0xc0000010ff077424 */ /* 0x000fe400078e00ff */
[----:B------:R-:W-:Y:S02]  /*c940*/  VIADD R10, R8, 0x300 ;  /* 0x00000300080a7836 */ /* 0x000fe40000000000 */
[----:B------:R-:W-:Y:S02]  /*c950*/  IMAD.MOV.U32 R11, RZ, RZ, -0x3ffffff0 ;  /* 0xc0000010ff0b7424 */ /* 0x000fe400078e00ff */
[----:B------:R-:W-:Y:S02]  /*c960*/  IMAD.MOV.U32 R5, RZ, RZ, -0x3ffffff0 ;  /* 0xc0000010ff057424 */ /* 0x000fe400078e00ff */
[----:B---3--:R-:W-:-:S04]  /*c970*/  IMAD R4, R22, 0x300, R0 ;  /* 0x0000030016047824 */ /* 0x008fc800078e0200 */
[C---:B------:R-:W-:Y:S01]  /*c980*/  VIADD R6, R4.reuse, 0x100 ;  /* 0x0000010004067836 */ /* 0x040fe20000000000 */
[C---:B------:R-:W-:Y:S01]  /*c990*/  R2UR UR6, R4.reuse ;  /* 0x00000000040672ca */ /* 0x040fe200000e0000 */
[----:B------:R-:W-:-:S12]  /*c9a0*/  VIADD R4, R4, 0x200 ;  /* 0x0000020004047836 */ /* 0x000fd80000000000 */
[----:B------:R-:W-:Y:S01]  /*c9b0*/  QGMMA.64x128x32.F32.E4M3.E4M3 R24, gdesc[UR4], RZ, !UPT, gsb0 ;  /* 0x01e00000041879f3 */ /* 0x000fe2000c0008ff */
        /* <DEDUP_REMOVED lines=15> */
[----:B------:R-:W-:Y:S05]  /*cab0*/  @!P0 BRA `(.L_x_12365) ;  /* 0x0000000000048947 */ /* 0x000fea0003800000 */
[----:B------:R-:W-:Y:S01]  /*cac0*/  BPT.TRAP 0x1 ;  /* 0x000000040000795c */ /* 0x000fe20000300000 */
.L_x_12365:
[----:B------:R-:W2:Y:S01]  /*cad0*/  LDL R0, [R1+0x40] ;  /* 0x0000400001007983 */ /* 0x000ea20000100800 */
[----:B------:R-:W3:Y:S03]  /*cae0*/  LDC R92, c[0x0][0x448] ;  /* 0x00011200ff5c7b82 */ /* 0x000ee60000000800 */
[----:B------:R-:W2:Y:S04]  /*caf0*/  LDL R90, [R1+0x20] ;  /* 0x00002000015a7983 */ /* 0x000ea80000100800 */
[----:B------:R-:W4:Y:S04]  /*cb00*/  LDL R6, [R1+0x4] ;  /* 0x0000040001067983 */ /* 0x000f280000100800 */
[----:B------:R-:W5:Y:S01]  /*cb10*/  LDL R20, [R1] ;  /* 0x0000000001147983 */ /* 0x000f620000100800 */
[----:B------:R-:W-:Y:S01]  /*cb20*/  IMAD.MOV.U32 R4, RZ, RZ, -0x80 ;  /* 0xffffff80ff047424 */ /* 0x000fe200078e00ff */
[----:B------:R-:W-:Y:S01]  /*cb30*/  ULDC.64 UR4, c[0x0][0x9e0] ;  /* 0x0002780000047ab9 */ /* 0x000fe20000000a00 */
[----:B------:R-:W-:Y:S01]  /*cb40*/  LOP3.LUT R17, R17, 0xffffff7f, RZ, 0xc0, !PT ;  /* 0xffffff7f11117812 */ /* 0x000fe200078ec0ff */
[----:B------:R-:W-:Y:S01]  /*cb50*/  ULDC UR6, c[0x0][0x9dc] ;  /* 0x0002770000067ab9 */ /* 0x000fe20000000800 */
[----:B---3--:R-:W-:-:S13]  /*cb60*/  ISETP.NE.AND P1, PT, R92, 0x1, PT ;  /* 0x000000015c00780c */ /* 0x008fda0003f25270 */
[----:B01----:R-:W0:Y:S08]  /*cb70*/  @P1 LDC R3, c[0x0][0x44c] ;  /* 0x00011300ff031b82 */ /* 0x003e300000000800 */
[----:B------:R-:W1:Y:S01]  /*cb80*/  @P1 LDC R5, c[0x0][0x450] ;  /* 0x00011400ff051b82 */ /* 0x000e620000000800 */
[----:B------:R-:W-:Y:S01]  /*cb90*/  UISETP.GE.AND UP0, UPT, UR5, 0x1, UPT ;  /* 0x000000010500788c */ /* 0x000fe2000bf06270 */
[----:B------:R-:W-:Y:S01]  /*cba0*/  IMAD R15, R89, R4, 0x80 ;  /* 0x00000080590f7424 */ /* 0x000fe200078e0204 */
[----:B------:R-:W-:Y:S01]  /*cbb0*/  @P1 LOP3.LUT R17, R17, 0x80, RZ, 0xfc, !PT ;  /* 0x0000008011111812 */ /* 0x000fe200078efcff */
[----:B------:R-:W-:Y:S01]  /*cbc0*/  IMAD.U32 R7, RZ, RZ, UR6 ;  /* 0x00000006ff077e24 */ /* 0x000fe2000f8e00ff */
[----:B------:R-:W-:Y:S01]  /*cbd0*/  UP2UR UR39, UPR, URZ, 0x1 ;  /* 0x000000013f277883 */ /* 0x000fe20008000000 */
[----:B------:R-:W-:Y:S01]  /*cbe0*/  LEA R4, R89, 0xffffff80, 0x7 ;  /* 0xffffff8059047811 */ /* 0x000fe200078e38ff */
[----:B--2---:R-:W-:-:S04]  /*cbf0*/  IMAD.IADD R12, R0, 0x1, R90 ;  /* 0x00000001000c7824 */ /* 0x004fc800078e025a */
[----:B0-----:R-:W-:-:S05]  /*cc00*/  @P1 IMAD.HI.U32 R0, R12, R3, RZ ;  /* 0x000000030c001227 */ /* 0x001fca00078e00ff */
[----:B-1----:R-:W-:Y:S01]  /*cc10*/  @P1 SHF.R.U32.HI R12, RZ, R5, R0 ;  /* 0x00000005ff0c1219 */ /* 0x002fe20000011600 */
[----:B------:R-:W-:-:S04]  /*cc20*/  VIADD R0, R14, 0x19c40 ;  /* 0x00019c400e007836 */ /* 0x000fc80000000000 */
[----:B------:R-:W0:Y:S01]  /*cc30*/  SHFL.IDX PT, R14, R12, RZ, 0x1c1f ;  /* 0x001c1fff0c0e7589 */ /* 0x000e2200000e0000 */
[----:B----4-:R-:W-:Y:S02]  /*cc40*/  PRMT R0, R6, 0x654, R0 ;  /* 0x0000065406007816 */ /* 0x010fe40000000000 */
[----:B------:R-:W-:Y:S02]  /*cc50*/  PLOP3.LUT P1, PT, PT, PT, UP0, 0x40, 0x0 ;  /* 0x000000000000781c */ /* 0x000fe40003f2e808 */
[----:B------:R1:W-:Y:S01]  /*cc60*/  SYNCS.ARRIVE.TRANS64.RED.A1T0 RZ, [R0+URZ], RZ ;  /* 0x000000ff00ff79a7 */ /* 0x0003e2000810043f */
[----:B------:R-:W-:Y:S02]  /*cc70*/  LOP3.LUT R5, RZ, R7, RZ, 0x33, !PT ;  /* 0x00000007ff057212 */ /* 0x000fe400078e33ff */
[----:B-1----:R-:W-:-:S04]  /*cc80*/  IADD3 R0, -R154, 0x1, R15 ;  /* 0x000000019a007810 */ /* 0x002fc80007ffe10f */
[----:B-----5:R-:W-:Y:S02]  /*cc90*/  IADD3 R0, -R155, R0, R20 ;  /* 0x000000009b007210 */ /* 0x020fe40007ffe114 */
[----:B------:R-:W-:-:S03]  /*cca0*/  IADD3 R13, -R154, R20, R15 ;  /* 0x000000149a0d7210 */ /* 0x000fc60007ffe10f */
[C---:B------:R-:W-:Y:S02]  /*ccb0*/  VIADD R6, R0.reuse, UR4 ;  /* 0x0000000400067c36 */ /* 0x040fe40008000000 */
[----:B------:R-:W-:-:S03]  /*ccc0*/  IMAD.IADD R5, R0, 0x1, R5 ;  /* 0x0000000100057824 */ /* 0x000fc600078e0205 */
[----:B0-----:R-:W-:Y:S01]  /*ccd0*/  VIADDMNMX R3, R14, R6, R13, PT ;  /* 0x000000060e037246 */ /* 0x001fe2000380010d */
        /* <DEDUP_REMOVED lines=14> */
.L_x_12368:
[----:B------:R-:W-:-:S06]  /*cdc0*/  UISETP.NE.AND UP0, UPT, UR5, 0x1, UPT ;  /* 0x000000010500788c */ /* 0x000fcc000bf05270 */
[----:B------:R-:W-:-:S05]  /*cdd0*/  PLOP3.LUT P1, PT, PT, PT, UP0, 0x80, 0x0 ;  /* 0x000000000000781c */ /* 0x000fca0003f2f008 */
[----:B------:R-:W-:-:S08]  /*cde0*/  @UP0 ULDC.64 UR6, c[0x0][0x9e8] ;  /* 0x00027a0000060ab9 */ /* 0x000fd00000000a00 */
[----:B------:R-:W-:-:S05]  /*cdf0*/  @P1 IMAD.HI.U32 R14, R21, UR6, RZ ;  /* 0x00000006150e1c27 */ /* 0x000fca000f8e00ff */
[----:B------:R-:W-:-:S07]  /*ce00*/  @P1 SHF.R.U32.HI R21, RZ, UR7, R14 ;  /* 0x00000007ff151c19 */ /* 0x000fce000801160e */
.L_x_12369:
[----:B------:R-:W-:Y:S05]  /*ce10*/  BSYNC B0 ;  /* 0x0000000000007941 */ /* 0x000fea0003800000 */
.L_x_12367:
[----:B------:R-:W-:-:S04]  /*ce20*/  IMAD R21, R21, UR5, -R4 ;  /* 0x0000000515157c24 */ /* 0x000fc8000f8e0a04 */
[----:B------:R-:W-:-:S05]  /*ce30*/  IMAD.IADD R21, R21, 0x1, -R154 ;  /* 0x0000000115157824 */ /* 0x000fca00078e0a9a */
[----:B------:R-:W-:Y:S02]  /*ce40*/  VIMNMX R0, R0, R21, !PT ;  /* 0x0000001500007248 */ /* 0x000fe40007fe0100 */
[----:B------:R-:W-:-:S07]  /*ce50*/  VIADDMNMX R3, R21, UR5, R3, PT ;  /* 0x0000000515037c46 */ /* 0x000fce000b800103 */
.L_x_12366:
[C---:B------:R-:W-:Y:S01]  /*ce60*/  ISETP.GE.AND P3, PT, R15.reuse, 0x9, PT ;  /* 0x000000090f00780c */ /* 0x040fe20003f66270 */
[----:B------:R-:W0:Y:S01]  /*ce70*/  SHFL.IDX PT, R12, R12, 0x1, 0x1c1f ;  /* 0x003c1f000c0c7f89 */ /* 0x000e2200000e0000 */
[C---:B------:R-:W-:Y:S01]  /*ce80*/  ISETP.GE.AND P1, PT, R15.reuse, 0x2, PT ;  /* 0x000000020f00780c */ /* 0x040fe20003f26270 */
[----:B------:R-:W-:Y:S01]  /*ce90*/  UISETP.NE.AND UP0, UPT, UR39, URZ, UPT ;  /* 0x0000003f2700728c */ /* 0x000fe2000bf05270 */
[----:B------:R-:W-:Y:S02]  /*cea0*/  ISETP.GE.AND P4, PT, R15, 0xa, PT ;  /* 0x0000000a0f00780c */ /* 0x000fe40003f86270 */
[----:B------:R-:W-:Y:S02]  /*ceb0*/  LOP3.LUT R17, R17, 0xfffffffe, RZ, 0xc0, !PT ;  /* 0xfffffffe11117812 */ /* 0x000fe400078ec0ff */
[----:B------:R-:W-:Y:S02]  /*cec0*/  ISETP.GT.AND P2, PT, R0, 0x1, !P1 ;  /* 0x000000010000780c */ /* 0x000fe40004f44270 */
[----:B------:R-:W-:-:S02]  /*ced0*/  ISETP.GE.AND P6, PT, R15, 0x1, PT ;  /* 0x000000010f00780c */ /* 0x000fc40003fc6270 */
[----:B------:R-:W-:Y:S02]  /*cee0*/  ISETP.LT.OR P2, PT, R3, 0x2, P2 ;  /* 0x000000020300780c */ /* 0x000fe40001741670 */
[----:B------:R-:W-:Y:S02]  /*cef0*/  @P3 LOP3.LUT R17, R17, 0x1, RZ, 0xfc, !PT ;  /* 0x0000000111113812 */ /* 0x000fe400078efcff */
[----:B------:R-:W-:Y:S02]  /*cf00*/  FSEL R25, R25, -INF , !P2 ;  /* 0xff80000019197808 */ /* 0x000fe40005000000 */
[----:B------:R-:W-:Y:S02]  /*cf10*/  LOP3.LUT R17, R17, 0xfffffffd, RZ, 0xc0, !PT ;  /* 0xfffffffd11117812 */ /* 0x000fe400078ec0ff */
[----:B------:R-:W-:Y:S02]  /*cf20*/  ISETP.GT.AND P3, PT, R0, 0x8, !P3 ;  /* 0x000000080000780c */ /* 0x000fe40005f64270 */
[----:B------:R-:W-:-:S02]  /*cf30*/  @P4 LOP3.LUT R17, R17, 0x2, RZ, 0xfc, !PT ;  /* 0x0000000211114812 */ /* 0x000fc400078efcff */
[----:B------:R-:W-:Y:S01]  /*cf40*/  ISETP.GT.AND P2, PT, R0, 0x9, !P4 ;  /* 0x000000090000780c */ /* 0x000fe20006744270 */
[----:B0-----:R-:W-:Y:S01]  /*cf50*/  IMAD.IADD R5, R5, 0x1, R12 ;  /* 0x0000000105057824 */ /* 0x001fe200078e020c */
[----:B------:R-:W-:Y:S02]  /*cf60*/  ISETP.GE.AND P4, PT, R15, 0x11, PT ;  /* 0x000000110f00780c */ /* 0x000fe40003f86270 */
[C---:B------:R-:W-:Y:S02]  /*cf70*/  ISETP.LT.OR P3, PT, R3.reuse, 0x9, P3 ;  /* 0x000000090300780c */ /* 0x040fe40001f61670 */
[----:B------:R-:W-:Y:S02]  /*cf80*/  ISETP.LT.OR P2, PT, R3, 0xa, P2 ;  /* 0x0000000a0300780c */ /* 0x000fe40001741670 */
[----:B------:R-:W-:Y:S02]  /*cf90*/  FSEL R21, R28, -INF , !P3 ;  /* 0xff8000001c157808 */ /* 0x000fe40005800000 */
[----:B------:R-:W-:-:S02]  /*cfa0*/  ISETP.GE.AND P3, PT, R15, 0x12, PT ;  /* 0x000000120f00780c */ /* 0x000fc40003f66270 */
[----:B------:R-:W-:Y:S02]  /*cfb0*/  LOP3.LUT R17, R17, 0xfffffffb, RZ, 0xc0, !PT ;  /* 0xfffffffb11117812 */ /* 0x000fe400078ec0ff */
[----:B------:R-:W-:Y:S02]  /*cfc0*/  FSEL R29, R29, -INF , !P2 ;  /* 0xff8000001d1d7808 */ /* 0x000fe40005000000 */
[----:B------:R-:W-:Y:S02]  /*cfd0*/  ISETP.GT.AND P2, PT, R0, 0x10, !P4 ;  /* 0x000000100000780c */ /* 0x000fe40006744270 */
[----:B------:R-:W-:Y:S02]  /*cfe0*/  @P4 LOP3.LUT R17, R17, 0x4, RZ, 0xfc, !PT ;  /* 0x0000000411114812 */ /* 0x000fe400078efcff */
[----:B------:R-:W-:Y:S02]  /*cff0*/  ISETP.LT.OR P2, PT, R3, 0x11, P2 ;  /* 0x000000110300780c */ /* 0x000fe40001741670 */
[----:B------:R-:W-:-:S02]  /*d000*/  LOP3.LUT R17, R17, 0xfdffffff, RZ, 0xc0, !PT ;  /* 0xfdffffff11117812 */ /* 0x000fc400078ec0ff */
[----:B------:R-:W-:Y:S02]  /*d010*/  FSEL R91, R32, -INF , !P2 ;  /* 0xff800000205b7808 */ /* 0x000fe40005000000 */
[----:B------:R-:W-:Y:S02]  /*d020*/  @P3 LOP3.LUT R17, R17, 0x2000000, RZ, 0xfc, !PT ;  /* 0x0200000011113812 */ /* 0x000fe400078efcff */
[----:B------:R-:W-:Y:S02]  /*d030*/  ISETP.GT.AND P2, PT, R0, 0x11, !P3 ;  /* 0x000000110000780c */ /* 0x000fe40005f44270 */
[----:B------:R-:W-:Y:S02]  /*d040*/  ISETP.GE.AND P3, PT, R15, 0x19, PT ;  /* 0x000000190f00780c */ /* 0x000fe40003f66270 */
[----:B------:R-:W-:Y:S02]  /*d050*/  ISETP.LT.OR P2, PT, R3, 0x12, P2 ;  /* 0x000000120300780c */ /* 0x000fe40001741670 */
[----:B------:R-:W-:-:S02]  /*d060*/  LOP3.LUT R17, R17, 0xfeffffff, RZ, 0xc0, !PT ;  /* 0xfeffffff11117812 */ /* 0x000fc400078ec0ff */
[----:B------:R-:W-:Y:S02]  /*d070*/  FSEL R33, R33, -INF , !P2 ;  /* 0xff80000021217808 */ /* 0x000fe40005000000 */
[----:B------:R-:W-:Y:S02]  /*d080*/  ISETP.GT.AND P2, PT, R0, 0x18, !P3 ;  /* 0x000000180000780c */ /* 0x000fe40005f44270 */
[----:B------:R-:W-:Y:S02]  /*d090*/  VIADDMNMX R6, R12, R6, R13, PT ;  /* 0x000000060c067246 */ /* 0x000fe4000380010d */
[----:B------:R-:W-:Y:S02]  /*d0a0*/  ISETP.LT.OR P2, PT, R3, 0x19, P2 ;  /* 0x000000190300780c */ /* 0x000fe40001741670 */
[----:B------:R-:W-:Y:S02]  /*d0b0*/  @P3 LOP3.LUT R17, R17, 0x1000000, RZ, 0xfc, !PT ;  /* 0x0100000011113812 */ /* 0x000fe400078efcff */
[----:B------:R-:W-:-:S02]  /*d0c0*/  ISETP.GE.AND P3, PT, R15, 0x1a, PT ;  /* 0x0000001a0f00780c */ /* 0x000fc40003f66270 */
        /* <DEDUP_REMOVED lines=142> */
[----:B------:R-:W-:-:S13]  /*d9b0*/  ISETP.GE.AND P5, PT, R15, 0x7a, PT ;  /* 0x0000007a0f00780c */ /* 0x000fda0003fa6270 */
[----:B------:R-:W-:Y:S02]  /*d9c0*/  @P5 LOP3.LUT R17, R17, 0x8000000, RZ, 0xfc, !PT ;  /* 0x0800000011115812 */ /* 0x000fe400078efcff */
[----:B------:R-:W-:-:S04]  /*d9d0*/  ISETP.GT.AND P5, PT, R0, 0x79, !P5 ;  /* 0x000000790000780c */ /* 0x000fc80006fa4270 */
[----:B------:R-:W-:-:S04]  /*d9e0*/  ISETP.LT.OR P5, PT, R3, 0x7a, P5 ;  /* 0x0000007a0300780c */ /* 0x000fc80002fa1670 */
        /* <DEDUP_REMOVED lines=16> */
.L_x_12372:
[----:B------:R-:W-:-:S06]  /*daf0*/  UISETP.NE.AND UP0, UPT, UR5, 0x1, UPT ;  /* 0x000000010500788c */ /* 0x000fcc000bf05270 */
[----:B------:R-:W-:-:S05]  /*db00*/  PLOP3.LUT P5, PT, PT, PT, UP0, 0x80, 0x0 ;  /* 0x000000000000781c */ /* 0x000fca0003faf008 */
[----:B------:R-:W-:-:S08]  /*db10*/  @UP0 ULDC.64 UR6, c[0x0][0x9e8] ;  /* 0x00027a0000060ab9 */ /* 0x000fd00000000a00 */
[----:B------:R-:W-:Y:S01]  /*db20*/  @P5 IMAD.HI.U32 R0, R3, UR6, RZ ;  /* 0x0000000603005c27 */ /* 0x000fe2000f8e00ff */
[----:B------:R-:W-:-:S13]  /*db30*/  PLOP3.LUT P5, PT, PT, PT, UP0, 0x80, 0x0 ;  /* 0x000000000000781c */ /* 0x000fda0003faf008 */
[----:B------:R-:W-:-:S07]  /*db40*/  @P5 SHF.R.U32.HI R3, RZ, UR7, R0 ;  /* 0x00000007ff035c19 */ /* 0x000fce0008011600 */
.L_x_12373:
[----:B------:R-:W-:Y:S05]  /*db50*/  BSYNC B0 ;  /* 0x0000000000007941 */ /* 0x000fea0003800000 */
.L_x_12371:
[----:B------:R-:W-:-:S04]  /*db60*/  IMAD R3, R3, UR5, -R4 ;  /* 0x0000000503037c24 */ /* 0x000fc8000f8e0a04 */
[----:B------:R-:W-:-:S05]  /*db70*/  IMAD.IADD R3, R3, 0x1, -R154 ;  /* 0x0000000103037824 */ /* 0x000fca00078e0a9a */
[----:B------:R-:W-:Y:S02]  /*db80*/  VIMNMX R5, R5, R3, !PT ;  /* 0x0000000305057248 */ /* 0x000fe40007fe0100 */
[----:B------:R-:W-:-:S07]  /*db90*/  VIADDMNMX R6, R3, UR5, R6, PT ;  /* 0x0000000503067c46 */ /* 0x000fce000b800106 */
.L_x_12370:
[----:B------:R-:W-:Y:S01]  /*dba0*/  ISETP.GT.AND P1, PT, R5, 0x1, !P1 ;  /* 0x000000010500780c */ /* 0x000fe20004f24270 */
[----:B------:R-:W-:Y:S01]  /*dbb0*/  UISETP.NE.AND UP0, UPT, UR39, URZ, UPT ;  /* 0x0000003f2700728c */ /* 0x000fe2000bf05270 */
        /* <DEDUP_REMOVED lines=51> */
[C---:B------:R-:W-:Y:S02]  /*def0*/  LOP3.LUT P1, RZ, R17.reuse, 0x200000, RZ, 0xc0, !PT ;  /* 0x0020000011ff7812 */ /* 0x040fe4000782c0ff */
[----:B------:R-:W-:-:S02]  /*df00*/  LOP3.LUT P5, RZ, R17, 0x8000, RZ, 0xc0, !PT ;  /* 0x0000800011ff7812 */ /* 0x000fc400078ac0ff */
        /* <DEDUP_REMOVED lines=24> */
[----:B------:R-:W-:Y:S01]  /*e090*/  ISETP.GT.AND P6, PT, R5, RZ, !P6 ;  /* 0x000000ff0500720c */ /* 0x000fe200077c4270 */
[----:B------:R-:W0:Y:S01]  /*e0a0*/  SHFL.BFLY PT, R3, R0, 0x2, 0x1f ;  /* 0x0c401f0000037f89 */ /* 0x000e2200000e0000 */
[----:B------:R-:W-:Y:S02]  /*e0b0*/  FSEL R125, R50, -INF , !P1 ;  /* 0xff800000327d7808 */ /* 0x000fe40004800000 */
[----:B------:R-:W-:Y:S02]  /*e0c0*/  LOP3.LUT P1, RZ, R17, 0x20000, RZ, 0xc0, !PT ;  /* 0x0002000011ff7812 */ /* 0x000fe4000782c0ff */
[----:B------:R-:W-:Y:S02]  /*e0d0*/  ISETP.LT.OR P6, PT, R6, 0x1, P6 ;  /* 0x000000010600780c */ /* 0x000fe400037c1670 */
[----:B------:R-:W-:Y:S02]  /*e0e0*/  ISETP.GT.AND P1, PT, R5, 0x31, !P1 ;  /* 0x000000310500780c */ /* 0x000fe40004f24270 */
[----:B------:R-:W-:-:S02]  /*e0f0*/  FSEL R26, R26, -INF , !P6 ;  /* 0xff8000001a1a7808 */ /* 0x000fc40007000000 */
[----:B------:R-:W-:Y:S02]  /*e100*/  ISETP.LT.OR P1, PT, R6, 0x32, P1 ;  /* 0x000000320600780c */ /* 0x000fe40000f21670 */
[----:B------:R-:W-:Y:S02]  /*e110*/  ISETP.GT.AND P2, PT, R5, 0x70, !P2 ;  /* 0x000000700500780c */ /* 0x000fe40005744270 */
[----:B------:R-:W-:Y:S02]  /*e120*/  FSEL R51, R51, -INF , !P1 ;  /* 0xff80000033337808 */ /* 0x000fe40004800000 */
[----:B------:R-:W-:Y:S02]  /*e130*/  LOP3.LUT P1, RZ, R17, 0x10000, RZ, 0xc0, !PT ;  /* 0x0001000011ff7812 */ /* 0x000fe4000782c0ff */
[C---:B------:R-:W-:Y:S02]  /*e140*/  ISETP.GT.AND P3, PT, R5.reuse, 0x71, !P3 ;  /* 0x000000710500780c */ /* 0x040fe40005f64270 */
[----:B------:R-:W-:-:S02]  /*e150*/  ISETP.GT.AND P1, PT, R5, 0x38, !P1 ;  /* 0x000000380500780c */ /* 0x000fc40004f24270 */
[C---:B------:R-:W-:Y:S02]  /*e160*/  ISETP.LT.OR P2, PT, R6.reuse, 0x71, P2 ;  /* 0x000000710600780c */ /* 0x040fe40001741670 */
[----:B------:R-:W-:Y:S02]  /*e170*/  ISETP.LT.OR P1, PT, R6, 0x39, P1 ;  /* 0x000000390600780c */ /* 0x000fe40000f21670 */
[----:B0-----:R-:W-:Y:S02]  /*e180*/  FMNMX.FTZ R12, R0, R3, !PT ;  /* 0x00000003000c7209 */ /* 0x001fe40007810000 */
[----:B------:R-:W-:Y:S02]  /*e190*/  FSEL R127, R54, -INF , !P1 ;  /* 0xff800000367f7808 */ /* 0x000fe40004800000 */
[----:B------:R-:W-:Y:S01]  /*e1a0*/  ISETP.GT.AND P1, PT, R5, 0x39, !P5 ;  /* 0x000000390500780c */ /* 0x000fe20006f24270 */
[----:B------:R-:W0:Y:S01]  /*e1b0*/  SHFL.BFLY PT, R3, R12, 0x1, 0x1f ;  /* 0x0c201f000c037f89 */ /* 0x000e2200000e0000 */
        /* <DEDUP_REMOVED lines=42> */
[----:B------:R-:W-:-:S02]  /*e460*/  LOP3.LUT P5, RZ, R17, 0x8, RZ, 0xc0, !PT ;  /* 0x0000000811ff7812 */ /* 0x000fc400078ac0ff */
[----:B------:R-:W-:Y:S02]  /*e470*/  ISETP.LT.OR P1, PT, R6, 0x52, P1 ;  /* 0x000000520600780c */ /* 0x000fe40000f21670 */
[----:B------:R-:W-:Y:S02]  /*e480*/  FMNMX.FTZ R0, R63, R0, !PT ;  /* 0x000000003f007209 */ /* 0x000fe40007810000 */
[----:B------:R-:W-:Y:S02]  /*e490*/  FSEL R67, R67, -INF , !P1 ;  /* 0xff80000043437808 */ /* 0x000fe40004800000 */
[----:B------:R-:W-:Y:S02]  /*e4a0*/  LOP3.LUT P1, RZ, R17, 0x100, RZ, 0xc0, !PT ;  /* 0x0000010011ff7812 */ /* 0x000fe4000782c0ff */
[----:B------:R-:W-:Y:S02]  /*e4b0*/  FMNMX.FTZ R0, R133, R0, !PT ;  /* 0x0000000085007209 */ /* 0x000fe40007810000 */
[----:B------:R-:W-:-:S02]  /*e4c0*/  ISETP.GT.AND P1, PT, R5, 0x58, !P1 ;  /* 0x000000580500780c */ /* 0x000fc40004f24270 */
[----:B0-----:R-:W-:Y:S02]  /*e4d0*/  FMNMX.FTZ R3, R12, R3, !PT ;  /* 0x000000030c037209 */ /* 0x001fe40007810000 */
[----:B------:R-:W-:Y:S02]  /*e4e0*/  ISETP.LT.OR P1, PT, R6, 0x59, P1 ;  /* 0x000000590600780c */ /* 0x000fe40000f21670 */
[----:B------:R-:W-:Y:S01]  /*e4f0*/  FMNMX.FTZ R0, R67, R0, !PT ;  /* 0x0000000043007209 */ /* 0x000fe20007810000 */
[----:B------:R-:W-:-:S01]  /*e500*/  FFMA.FTZ R141, R2, R3, -8 ;  /* 0xc1000000028d7423 */ /* 0x000fc20000010003 */
[----:B------:R-:W-:Y:S02]  /*e510*/  FSEL R135, R70, -INF , !P1 ;  /* 0xff80000046877808 */ /* 0x000fe40004800000 */
[----:B------:R-:W-:Y:S02]  /*e520*/  LOP3.LUT P1, RZ, R17, 0x40, RZ, 0xc0, !PT ;  /* 0x0000004011ff7812 */ /* 0x000fe4000782c0ff */
[----:B------:R-:W-:-:S02]  /*e530*/  FMNMX.FTZ R0, R135, R0, !PT ;  /* 0x0000000087007209 */ /* 0x000fc40007810000 */
[C---:B------:R-:W-:Y:S02]  /*e540*/  ISETP.GT.AND P1, PT, R5.reuse, 0x59, !P1 ;  /* 0x000000590500780c */ /* 0x040fe40004f24270 */
[----:B------:R-:W-:Y:S02]  /*e550*/  ISETP.GT.AND P4, PT, R5, 0x78, !P4 ;  /* 0x000000780500780c */ /* 0x000fe40006784270 */
[C---:B------:R-:W-:Y:S02]  /*e560*/  ISETP.LT.OR P1, PT, R6.reuse, 0x5a, P1 ;  /* 0x0000005a0600780c */ /* 0x040fe40000f21670 */
[----:B------:R-:W-:Y:S02]  /*e570*/  ISETP.LT.OR P3, PT, R6, 0x72, P3 ;  /* 0x000000720600780c */ /* 0x000fe40001f61670 */
[----:B------:R-:W-:Y:S02]  /*e580*/  FSEL R71, R71, -INF , !P1 ;  /* 0xff80000047477808 */ /* 0x000fe40004800000 */
[----:B------:R-:W-:-:S02]  /*e590*/  LOP3.LUT P1, RZ, R17, 0x20, RZ, 0xc0, !PT ;  /* 0x0000002011ff7812 */ /* 0x000fc4000782c0ff */
[----:B------:R-:W-:Y:S02]  /*e5a0*/  FMNMX.FTZ R0, R71, R0, !PT ;  /* 0x0000000047007209 */ /* 0x000fe40007810000 */
[----:B------:R-:W-:Y:S02]  /*e5b0*/  ISETP.GT.AND P1, PT, R5, 0x60, !P1 ;  /* 0x000000600500780c */ /* 0x000fe40004f24270 */
[C---:B------:R-:W-:Y:S02]  /*e5c0*/  ISETP.LT.OR P4, PT, R6.reuse, 0x79, P4 ;  /* 0x000000790600780c */ /* 0x040fe40002781670 */
[----:B------:R-:W-:Y:S02]  /*e5d0*/  ISETP.LT.OR P1, PT, R6, 0x61, P1 ;  /* 0x000000610600780c */ /* 0x000fe40000f21670 */
[----:B------:R-:W-:Y:S02]  /*e5e0*/  FSEL R83, R83, -INF , !P3 ;  /* 0xff80000053537808 */ /* 0x000fe40005800000 */
[----:B------:R-:W-:-:S02]  /*e5f0*/  FSEL R137, R74, -INF , !P1 ;  /* 0xff8000004a897808 */ /* 0x000fc40004800000 */
[----:B------:R-:W-:Y:S02]  /*e600*/  LOP3.LUT P1, RZ, R17, 0x10, RZ, 0xc0, !PT ;  /* 0x0000001011ff7812 */ /* 0x000fe4000782c0ff */
[----:B------:R-:W-:Y:S02]  /*e610*/  FMNMX.FTZ R0, R137, R0, !PT ;  /* 0x0000000089007209 */ /* 0x000fe40007810000 */
[----:B------:R-:W-:Y:S02]  /*e620*/  ISETP.GT.AND P1, PT, R5, 0x61, !P1 ;  /* 0x000000610500780c */ /* 0x000fe40004f24270 */
[----:B------:R-:W-:Y:S02]  /*e630*/  ISETP.NE.AND P6, PT, R92, 0x1, PT ;  /* 0x000000015c00780c */ /* 0x000fe40003fc5270 */
[----:B------:R-:W-:-:S04]  /*e640*/  ISETP.LT.OR P1, PT, R6, 0x62, P1 ;  /* 0x000000620600780c */ /* 0x000fc80000f21670 */
[----:B------:R-:W-:Y:S02]  /*e650*/  FSEL R75, R75, -INF , !P1 ;  /* 0xff8000004b4b7808 */ /* 0x000fe40004800000 */
[----:B------:R-:W-:Y:S02]  /*e660*/  ISETP.GT.AND P1, PT, R5, 0x68, !P5 ;  /* 0x000000680500780c */ /* 0x000fe40006f24270 */
[----:B------:R-:W-:Y:S02]  /*e670*/  FMNMX.FTZ R0, R75, R0, !PT ;  /* 0x000000004b007209 */ /* 0x000fe40007810000 */
[----:B------:R-:W-:Y:S02]  /*e680*/  ISETP.LT.OR P1, PT, R6, 0x69, P1 ;  /* 0x000000690600780c */ /* 0x000fe40000f21670 */
[----:B------:R-:W-:Y:S02]  /*e690*/  LOP3.LUT P5, RZ, R17, 0x8000000, RZ, 0xc0, !PT ;  /* 0x0800000011ff7812 */ /* 0x000fe400078ac0ff */
[----:B------:R-:W-:-:S02]  /*e6a0*/  FSEL R139, R78, -INF , !P1 ;  /* 0xff8000004e8b7808 */ /* 0x000fc40004800000 */
[----:B------:R-:W-:Y:S02]  /*e6b0*/  FSETP.NEU.FTZ.AND P1, PT, R3, -INF , PT ;  /* 0xff8000000300780b */ /* 0x000fe40003f3d000 */
[----:B------:R-:W-:Y:S02]  /*e6c0*/  FMNMX.FTZ R0, R139, R0, !PT ;  /* 0x000000008b007209 */ /* 0x000fe40007810000 */
[----:B------:R-:W-:Y:S02]  /*e6d0*/  FSEL R141, R141, RZ, P1 ;  /* 0x000000ff8d8d7208 */ /* 0x000fe40000800000 */
[----:B------:R-:W-:Y:S02]  /*e6e0*/  LOP3.LUT P1, RZ, R17, 0x4000000, RZ, 0xc0, !PT ;  /* 0x0400000011ff7812 */ /* 0x000fe4000782c0ff */
[----:B------:R-:W-:Y:S01]  /*e6f0*/  ISETP.GT.AND P5, PT, R5, 0x79, !P5 ;  /* 0x000000790500780c */ /* 0x000fe20006fa4270 */
[----:B------:R-:W-:-:S01]  /*e700*/  FFMA.FTZ R12, R2, R21, -R141 ;  /* 0x00000015020c7223 */ /* 0x000fc2000001088d */
[----:B------:R-:W-:Y:S01]  /*e710*/  ISETP.GT.AND P1, PT, R5, 0x69, !P1 ;  /* 0x000000690500780c */ /* 0x000fe20004f24270 */
[----:B------:R-:W-:-:S01]  /*e720*/  FFMA.FTZ R21, R2, R29, -R141 ;  /* 0x0000001d02157223 */ /* 0x000fc2000001088d */
[C-C-:B------:R-:W-:Y:S01]  /*e730*/  FFMA.FTZ R29, R2.reuse, R33, -R141.reuse ;  /* 0x00000021021d7223 */ /* 0x140fe2000001088d */
[----:B------:R-:W-:-:S01]  /*e740*/  FFMA.FTZ R33, R2, R37, -R141 ;  /* 0x0000002502217223 */ /* 0x000fc2000001088d */
[----:B------:R-:W-:Y:S01]  /*e750*/  ISETP.LT.OR P1, PT, R6, 0x6a, P1 ;  /* 0x0000006a0600780c */ /* 0x000fe20000f21670 */
[----:B------:R-:W-:-:S01]  /*e760*/  FFMA.FTZ R37, R2, R41, -R141 ;  /* 0x0000002902257223 */ /* 0x000fc2000001088d */
[C-C-:B------:R-:W-:Y:S01]  /*e770*/  FFMA.FTZ R41, R2.reuse, R45, -R141.reuse ;  /* 0x0000002d02297223 */ /* 0x140fe2000001088d */
[----:B------:R-:W-:-:S01]  /*e780*/  FFMA.FTZ R45, R2, R49, -R141 ;  /* 0x00000031022d7223 */ /* 0x000fc2000001088d */
[----:B------:R-:W-:Y:S01]  /*e790*/  FSEL R79, R79, -INF , !P1 ;  /* 0xff8000004f4f7808 */ /* 0x000fe20004800000 */
[----:B------:R-:W-:-:S01]  /*e7a0*/  FFMA.FTZ R53, R2, R53, -R141 ;  /* 0x0000003502357223 */ /* 0x000fc2000001088d */
[----:B------:R-:W-:Y:S01]  /*e7b0*/  FSEL R49, R82, -INF , !P2 ;  /* 0xff80000052317808 */ /* 0x000fe20005000000 */
[----:B------:R-:W-:-:S01]  /*e7c0*/  FFMA.FTZ R14, R2, R91, -R141 ;  /* 0x0000005b020e7223 */ /* 0x000fc2000001088d */
[----:B------:R-:W-:Y:S01]  /*e7d0*/  FMNMX.FTZ R0, R79, R0, !PT ;  /* 0x000000004f007209 */ /* 0x000fe20007810000 */
[----:B------:R0:W-:Y:S01]  /*e7e0*/  MUFU.EX2 R5, R53 ;  /* 0x0000003500057308 */ /* 0x0001e20000000800 */
[----:B------:R-:W-:Y:S01]  /*e7f0*/  ISETP.LT.OR P5, PT, R6, 0x7a, P5 ;  /* 0x0000007a0600780c */ /* 0x000fe20002fa1670 */
[C-C-:B------:R-:W-:Y:S01]  /*e800*/  FFMA.FTZ R20, R2.reuse, R93, -R141.reuse ;  /* 0x0000005d02147223 */ /* 0x140fe2000001088d */
[----:B------:R-:W-:Y:S01]  /*e810*/  FMNMX.FTZ R0, R49, R0, !PT ;  /* 0x0000000031007209 */ /* 0x000fe20007810000 */
[C-C-:B------:R-:W-:Y:S01]  /*e820*/  FFMA.FTZ R4, R2.reuse, R24, -R141.reuse ;  /* 0x0000001802047223 */ /* 0x140fe2000001088d */
[----:B------:R-:W-:Y:S01]  /*e830*/  FSEL R87, R87, -INF , !P5 ;  /* 0xff80000057577808 */ /* 0x000fe20006800000 */
[--C-:B------:R-:W-:Y:S01]  /*e840*/  FFMA.FTZ R25, R2, R25, -R141.reuse ;  /* 0x0000001902197223 */ /* 0x100fe2000001088d */
[----:B------:R-:W-:Y:S01]  /*e850*/  FMNMX.FTZ R0, R83, R0, !PT ;  /* 0x0000000053007209 */ /* 0x000fe20007810000 */
[----:B------:R-:W-:Y:S01]  /*e860*/  MUFU.EX2 R12, R12 ;  /* 0x0000000c000c7308 */ /* 0x000fe20000000800 */
[----:B0-----:R-:W-:Y:S01]  /*e870*/  FSEL R53, R86, -INF , !P4 ;  /* 0xff80000056357808 */ /* 0x001fe20006000000 */
[C-C-:B------:R-:W-:Y:S01]  /*e880*/  FFMA.FTZ R24, R2.reuse, R95, -R141.reuse ;  /* 0x0000005f02187223 */ /* 0x140fe2000001088d */
[----:B------:R-:W-:-:S01]  /*e890*/  FFMA.FTZ R28, R2, R97, -R141 ;  /* 0x00000061021c7223 */ /* 0x000fc2000001088d */
[C-C-:B------:R-:W-:Y:S01]  /*e8a0*/  FFMA.FTZ R30, R2.reuse, R99, -R141.reuse ;  /* 0x00000063021e7223 */ /* 0x140fe2000001088d */
[----:B------:R-:W-:Y:S01]  /*e8b0*/  FMNMX.FTZ R0, R53, R0, !PT ;  /* 0x0000000035007209 */ /* 0x000fe20007810000 */
[C-C-:B------:R-:W-:Y:S01]  /*e8c0*/  FFMA.FTZ R32, R2.reuse, R101, -R141.reuse ;  /* 0x0000006502207223 */ /* 0x140fe2000001088d */
[----:B------:R-:W-:-:S01]  /*e8d0*/  FFMA.FTZ R6, R2, R105, -R141 ;  /* 0x0000006902067223 */ /* 0x000fc2000001088d */
[----:B------:R-:W-:Y:S01]  /*e8e0*/  MUFU.EX2 R4, R4 ;  /* 0x0000000400047308 */ /* 0x000fe20000000800 */
[----:B------:R-:W-:Y:S01]  /*e8f0*/  FMNMX.FTZ R0, R87, R0, !PT ;  /* 0x0000000057007209 */ /* 0x000fe20007810000 */
[C-C-:B------:R-:W-:Y:S01]  /*e900*/  FFMA.FTZ R61, R2.reuse, R61, -R141.reuse ;  /* 0x0000003d023d7223 */ /* 0x140fe2000001088d */
[----:B------:R-:W-:-:S01]  /*e910*/  FFMA.FTZ R34, R2, R103, -R141 ;  /* 0x0000006702227223 */ /* 0x000fc2000001088d */
[C-C-:B------:R-:W-:Y:S01]  /*e920*/  FFMA.FTZ R57, R2.reuse, R57, -R141.reuse ;  /* 0x0000003902397223 */ /* 0x140fe2000001088d */
[----:B------:R-:W-:-:S01]  /*e930*/  FFMA.FTZ R38, R2, R109, -R141 ;  /* 0x0000006d02267223 */ /* 0x000fc2000001088d */
[----:B------:R-:W0:Y:S01]  /*e940*/  SHFL.BFLY PT, R91, R0, 0x2, 0x1f ;  /* 0x0c401f00005b7f89 */ /* 0x000e2200000e0000 */
        /* <DEDUP_REMOVED lines=9> */
[----:B------:R-:W1:Y:S08]  /*e9e0*/  MUFU.EX2 R21, R21 ;  /* 0x0000001500157308 */ /* 0x000e700000000800 */
[----:B------:R-:W-:Y:S01]  /*e9f0*/  MUFU.EX2 R14, R14 ;  /* 0x0000000e000e7308 */ /* 0x000fe20000000800 */
[----:B0-----:R-:W-:Y:S01]  /*ea00*/  FMNMX.FTZ R46, R0, R91, !PT ;  /* 0x0000005b002e7209 */ /* 0x001fe20007810000 */
[----:B------:R-:W-:-:S06]  /*ea10*/  FFMA.FTZ R91, R2, R117, -R141 ;  /* 0x00000075025b7223 */ /* 0x000fcc000001088d */
[----:B------:R-:W-:Y:S01]  /*ea20*/  MUFU.EX2 R29, R29 ;  /* 0x0000001d001d7308 */ /* 0x000fe20000000800 */
[----:B-1----:R-:W-:Y:S01]  /*ea30*/  F2FP.SATFINITE.E4M3.F32.PACK_AB_MERGE_C R148, R21, R12, RZ ;  /* 0x0000000c1594723e */ /* 0x002fe200048070ff */
[----:B------:R-:W0:Y:S03]  /*ea40*/  SHFL.BFLY PT, R93, R46, 0x1, 0x1f ;  /* 0x0c201f002e5d7f89 */ /* 0x000e2600000e0000 */
[----:B------:R-:W-:-:S03]  /*ea50*/  F2FP.SATFINITE.E4M3.F32.PACK_AB_MERGE_C R148, R25, R4, R148 ;  /* 0x000000041994723e */ /* 0x000fc60004807094 */
[----:B------:R-:W-:Y:S08]  /*ea60*/  MUFU.EX2 R20, R20 ;  /* 0x0000001400147308 */ /* 0x000ff00000000800 */
[----:B------:R-:W1:Y:S08]  /*ea70*/  MUFU.EX2 R33, R33 ;  /* 0x0000002100217308 */ /* 0x000e700000000800 */
[----:B------:R-:W-:Y:S01]  /*ea80*/  MUFU.EX2 R24, R24 ;  /* 0x0000001800187308 */ /* 0x000fe20000000800 */
[----:B0-----:R-:W-:Y:S01]  /*ea90*/  FMNMX.FTZ R0, R46, R93, !PT ;  /* 0x0000005d2e007209 */ /* 0x001fe20007810000 */
[C-C-:B------:R-:W-:Y:S01]  /*eaa0*/  FFMA.FTZ R46, R2.reuse, R81, -R141.reuse ;  /* 0x00000051022e7223 */ /* 0x140fe2000001088d */
[----:B------:R-:W-:-:S02]  /*eab0*/  FFMA.FTZ R81, R2, R85, -R141 ;  /* 0x0000005502517223 */ /* 0x000fc4000001088d */
[----:B------:R-:W-:Y:S01]  /*eac0*/  FSETP.NEU.FTZ.AND P1, PT, R0, -INF , PT ;  /* 0xff8000000000780b */ /* 0x000fe20003f3d000 */
[----:B------:R-:W-:-:S02]  /*ead0*/  FFMA.FTZ R48, R2, R0, -8 ;  /* 0xc100000002307423 */ /* 0x000fc40000010000 */
[----:B------:R-:W-:Y:S01]  /*eae0*/  MUFU.EX2 R37, R37 ;  /* 0x0000002500257308 */ /* 0x000fe20000000800 */
[----:B-1----:R-:W-:Y:S02]  /*eaf0*/  F2FP.SATFINITE.E4M3.F32.PACK_AB_MERGE_C R150, R33, R20, RZ ;  /* 0x000000142196723e */ /* 0x002fe400048070ff */
[----:B------:R-:W-:Y:S02]  /*eb00*/  FSEL R48, R48, RZ, P1 ;  /* 0x000000ff30307208 */ /* 0x000fe40000800000 */
[----:B------:R-:W-:-:S03]  /*eb10*/  F2FP.SATFINITE.E4M3.F32.PACK_AB_MERGE_C R150, R29, R14, R150 ;  /* 0x0000000e1d96723e */ /* 0x000fc60004807096 */
[----:B------:R-:W-:Y:S01]  /*eb20*/  MUFU.EX2 R28, R28 ;  /* 0x0000001c001c7308 */ /* 0x000fe20000000800 */
[----:B------:R-:W-:-:S01]  /*eb30*/  FFMA.FTZ R26, R2, R26, -R48 ;  /* 0x0000001a021a7223 */ /* 0x000fc20000010830 */
[C-C-:B------:R-:W-:Y:S01]  /*eb40*/  FFMA.FTZ R27, R2.reuse, R27, -R48.reuse ;  /* 0x0000001b021b7223 */ /* 0x140fe20000010830 */
[----:B------:R-:W-:-:S01]  /*eb50*/  FFMA.FTZ R13, R2, R13, -R48 ;  /* 0x0000000d020d7223 */ /* 0x000fc20000010830 */
[C-C-:B------:R-:W-:Y:S01]  /*eb60*/  FFMA.FTZ R50, R2.reuse, R31, -R48.reuse ;  /* 0x0000001f02327223 */ /* 0x140fe20000010830 */
[----:B------:R-:W-:-:S01]  /*eb70*/  FFMA.FTZ R15, R2, R15, -R48 ;  /* 0x0000000f020f7223 */ /* 0x000fc20000010830 */
[----:B------:R-:W-:Y:S01]  /*eb80*/  FFMA.FTZ R64, R2, R59, -R48 ;  /* 0x0000003b02407223 */ /* 0x000fe20000010830 */
[----:B------:R-:W-:-:S01]  /*eb90*/  FADD.FTZ R59, R4, R25 ;  /* 0x00000019043b7221 */ /* 0x000fc20000010000 */
[----:B------:R-:W-:Y:S01]  /*eba0*/  MUFU.EX2 R26, R26 ;  /* 0x0000001a001a7308 */ /* 0x000fe20000000800 */
[----:B------:R-:W-:-:S01]  /*ebb0*/  FFMA.FTZ R52, R2, R35, -R48 ;  /* 0x0000002302347223 */ /* 0x000fc20000010830 */
[----:B------:R-:W-:Y:S01]  /*ebc0*/  FFMA.FTZ R31, R2, R119, -R48 ;  /* 0x00000077021f7223 */ /* 0x000fe20000010830 */
[----:B------:R-:W-:-:S01]  /*ebd0*/  FADD.FTZ R66, R12, R59 ;  /* 0x0000003b0c427221 */ /* 0x000fc20000010000 */
[C-C-:B------:R-:W-:Y:S01]  /*ebe0*/  FFMA.FTZ R54, R2.reuse, R39, -R48.reuse ;  /* 0x0000002702367223 */ /* 0x140fe20000010830 */
[----:B------:R-:W-:-:S01]  /*ebf0*/  FFMA.FTZ R35, R2, R121, -R48 ;  /* 0x0000007902237223 */ /* 0x000fc20000010830 */
[----:B------:R-:W-:Y:S01]  /*ec00*/  FFMA.FTZ R56, R2, R43, -R48 ;  /* 0x0000002b02387223 */ /* 0x000fe20000010830 */
[----:B------:R-:W-:-:S01]  /*ec10*/  FADD.FTZ R59, R21, R66 ;  /* 0x00000042153b7221 */ /* 0x000fc20000010000 */
[----:B------:R-:W0:Y:S01]  /*ec20*/  MUFU.EX2 R27, R27 ;  /* 0x0000001b001b7308 */ /* 0x000e220000000800 */
[----:B------:R-:W-:-:S01]  /*ec30*/  FFMA.FTZ R66, R2, R63, -R48 ;  /* 0x0000003f02427223 */ /* 0x000fc20000010830 */
[----:B------:R-:W-:Y:S01]  /*ec40*/  FFMA.FTZ R39, R2, R123, -R48 ;  /* 0x0000007b02277223 */ /* 0x000fe20000010830 */
[----:B------:R-:W-:-:S01]  /*ec50*/  FADD.FTZ R70, R14, R59 ;  /* 0x0000003b0e467221 */ /* 0x000fc20000010000 */
[C-C-:B------:R-:W-:Y:S01]  /*ec60*/  FFMA.FTZ R58, R2.reuse, R47, -R48.reuse ;  /* 0x0000002f023a7223 */ /* 0x140fe20000010830 */
[----:B------:R-:W-:-:S01]  /*ec70*/  FFMA.FTZ R43, R2, R125, -R48 ;  /* 0x0000007d022b7223 */ /* 0x000fc20000010830 */
[----:B------:R-:W-:Y:S01]  /*ec80*/  FFMA.FTZ R60, R2, R51, -R48 ;  /* 0x00000033023c7223 */ /* 0x000fe20000010830 */
[----:B------:R-:W-:-:S01]  /*ec90*/  FADD.FTZ R63, R29, R70 ;  /* 0x000000461d3f7221 */ /* 0x000fc20000010000 */
[----:B------:R-:W1:Y:S01]  /*eca0*/  MUFU.EX2 R13, R13 ;  /* 0x0000000d000d7308 */ /* 0x000e620000000800 */
[----:B------:R-:W-:-:S01]  /*ecb0*/  FFMA.FTZ R47, R2, R127, -R48 ;  /* 0x0000007f022f7223 */ /* 0x000fc20000010830 */
[----:B------:R-:W-:Y:S01]  /*ecc0*/  FFMA.FTZ R62, R2, R55, -R48 ;  /* 0x00000037023e7223 */ /* 0x000fe20000010830 */
[----:B------:R-:W-:-:S01]  /*ecd0*/  FADD.FTZ R70, R20, R63 ;  /* 0x0000003f14467221 */ /* 0x000fc20000010000 */
[C-C-:B------:R-:W-:Y:S01]  /*ece0*/  FFMA.FTZ R51, R2.reuse, R129, -R48.reuse ;  /* 0x0000008102337223 */ /* 0x140fe20000010830 */
[----:B------:R-:W-:-:S01]  /*ecf0*/  FFMA.FTZ R55, R2, R131, -R48 ;  /* 0x0000008302377223 */ /* 0x000fc20000010830 */
[----:B------:R-:W-:Y:S01]  /*ed00*/  FFMA.FTZ R133, R2, R133, -R48 ;  /* 0x0000008502857223 */ /* 0x000fe20000010830 */
[----:B------:R-:W-:-:S01]  /*ed10*/  FADD.FTZ R63, R33, R70 ;  /* 0x00000046213f7221 */ /* 0x000fc20000010000 */
        /* <DEDUP_REMOVED lines=10> */
[----:B------:R-:W-:-:S06]  /*edc0*/  PLOP3.LUT P1, PT, PT, PT, UP0, 0x40, 0x0 ;  /* 0x000000000000781c */ /* 0x000fcc0003f2e808 */
[----:B------:R-:W1:Y:S01]  /*edd0*/  MUFU.EX2 R52, R52 ;  /* 0x0000003400347308 */ /* 0x000e620000000800 */
[----:B--2---:R-:W-:-:S01]  /*ede0*/  FADD.FTZ R68, R50, R59 ;  /* 0x0000003b32447221 */ /* 0x004fc20000010000 */
[----:B------:R-:W-:-:S04]  /*edf0*/  F2FP.SATFINITE.E4M3.F32.PACK_AB_MERGE_C R149, R50, R13, RZ ;  /* 0x0000000d3295723e */ /* 0x000fc800048070ff */
[----:B------:R-:W-:Y:S02]  /*ee00*/  F2FP.SATFINITE.E4M3.F32.PACK_AB_MERGE_C R149, R27, R26, R149 ;  /* 0x0000001a1b95723e */ /* 0x000fe40004807095 */
[----:B------:R-:W2:Y:S01]  /*ee10*/  MUFU.EX2 R31, R31 ;  /* 0x0000001f001f7308 */ /* 0x000ea20000000800 */
[----:B0-----:R-:W-:-:S01]  /*ee20*/  FADD.FTZ R59, R15, R68 ;  /* 0x000000440f3b7221 */ /* 0x001fc20000010000 */
[----:B------:R-:W-:-:S04]  /*ee30*/  FADD.FTZ R68, R24, R63 ;  /* 0x0000003f18447221 */ /* 0x000fc80000010000 */
[----:B------:R-:W-:Y:S02]  /*ee40*/  FADD.FTZ R33, R37, R68 ;  /* 0x0000004425217221 */ /* 0x000fe40000010000 */
[----:B------:R-:W0:Y:S01]  /*ee50*/  MUFU.EX2 R54, R54 ;  /* 0x0000003600367308 */ /* 0x000e220000000800 */
[----:B-1----:R-:W-:-:S07]  /*ee60*/  FADD.FTZ R20, R52, R59 ;  /* 0x0000003b34147221 */ /* 0x002fce0000010000 */
[----:B------:R-:W1:Y:S01]  /*ee70*/  MUFU.EX2 R35, R35 ;  /* 0x0000002300237308 */ /* 0x000e620000000800 */
[----:B--2---:R-:W-:-:S01]  /*ee80*/  FADD.FTZ R25, R31, R20 ;  /* 0x000000141f197221 */ /* 0x004fc20000010000 */
[----:B------:R-:W-:-:S06]  /*ee90*/  FADD.FTZ R20, R28, R33 ;  /* 0x000000211c147221 */ /* 0x000fcc0000010000 */
        /* <DEDUP_REMOVED lines=16> */
[----:B--2---:R-:W-:-:S01]  /*efa0*/  FADD.FTZ R29, R39, R14 ;  /* 0x0000000e271d7221 */ /* 0x004fc20000010000 */
[----:B------:R-:W-:-:S06]  /*efb0*/  FFMA.FTZ R14, R2, R137, -R48 ;  /* 0x00000089020e7223 */ /* 0x000fcc0000010830 */
        /* <DEDUP_REMOVED lines=17> */
[----:B------:R-:W-:Y:S01]  /*f0d0*/  MUFU.EX2 R6, R6 ;  /* 0x0000000600067308 */ /* 0x000fe20000000800 */
[----:B0-----:R-:W-:Y:S01]  /*f0e0*/  F2FP.SATFINITE.E4M3.F32.PACK_AB_MERGE_C R146, R5, R32, RZ ;  /* 0x000000200592723e */ /* 0x001fe200048070ff */
[----:B------:R-:W-:-:S03]  /*f0f0*/  FADD.FTZ R32, R32, R33 ;  /* 0x0000002120207221 */ /* 0x000fc60000010000 */
[----:B------:R-:W-:Y:S01]  /*f100*/  F2FP.SATFINITE.E4M3.F32.PACK_AB_MERGE_C R146, R45, R30, R146 ;  /* 0x0000001e2d92723e */ /* 0x000fe20004807092 */
[----:B------:R-:W-:-:S01]  /*f110*/  FADD.FTZ R33, R5, R32 ;  /* 0x0000002005217221 */ /* 0x000fc20000010000 */
[----:B------:R-:W-:Y:S01]  /*f120*/  FFMA.FTZ R5, R2, R75, -R48 ;  /* 0x0000004b02057223 */ /* 0x000fe20000010830 */
[----:B------:R-:W0:Y:S01]  /*f130*/  MUFU.EX2 R61, R61 ;  /* 0x0000003d003d7308 */ /* 0x000e220000000800 */
[----:B-1----:R-:W-:-:S01]  /*f140*/  FADD.FTZ R29, R51, R24 ;  /* 0x00000018331d7221 */ /* 0x002fc20000010000 */
[----:B------:R-:W-:-:S06]  /*f150*/  FFMA.FTZ R48, R2, R87, -R48 ;  /* 0x0000005702307223 */ /* 0x000fcc0000010830 */
        /* <DEDUP_REMOVED lines=15> */
[----:B--2---:R-:W-:-:S01]  /*f250*/  FADD.FTZ R29, R66, R29 ;  /* 0x0000001d421d7221 */ /* 0x004fc20000010000 */
[----:B------:R-:W-:-:S04]  /*f260*/  F2FP.SATFINITE.E4M3.F32.PACK_AB_MERGE_C R55, R66, R55, RZ ;  /* 0x000000374237723e */ /* 0x000fc800048070ff */
[----:B------:R-:W-:Y:S02]  /*f270*/  F2FP.SATFINITE.E4M3.F32.PACK_AB_MERGE_C R141, R64, R51, R55 ;  /* 0x00000033408d723e */ /* 0x000fe40004807037 */
[----:B------:R-:W1:Y:S01]  /*f280*/  MUFU.EX2 R69, R69 ;  /* 0x0000004500457308 */ /* 0x000e620000000800 */
[----:B0-----:R-:W-:-:S07]  /*f290*/  FADD.FTZ R24, R12, R29 ;  /* 0x0000001d0c187221 */ /* 0x001fce0000010000 */
        /* <DEDUP_REMOVED lines=10> */
[----:B------:R-:W-:Y:S01]  /*f340*/  MUFU.EX2 R42, R42 ;  /* 0x0000002a002a7308 */ /* 0x000fe20000000800 */
[----:B0-----:R-:W-:-:S01]  /*f350*/  FADD.FTZ R24, R4, R27 ;  /* 0x0000001b04187221 */ /* 0x001fc20000010000 */
[----:B------:R-:W-:Y:S01]  /*f360*/  FADD.FTZ R38, R38, R65 ;  /* 0x0000004126267221 */ /* 0x000fe20000010000 */
[----:B------:R-:W0:Y:S03]  /*f370*/  @P6 LDC R27, c[0x0][0x450] ;  /* 0x00011400ff1b6b82 */ /* 0x000e260000000800 */
[----:B------:R-:W-:-:S02]  /*f380*/  FADD.FTZ R69, R69, R38 ;  /* 0x0000002645457221 */ /* 0x000fc40000010000 */
[----:B------:R-:W1:Y:S01]  /*f390*/  MUFU.EX2 R77, R77 ;  /* 0x0000004d004d7308 */ /* 0x000e620000000800 */
[C---:B--2---:R-:W-:Y:S01]  /*f3a0*/  F2FP.SATFINITE.E4M3.F32.PACK_AB_MERGE_C R26, R25.reuse, R4, RZ ;  /* 0x00000004191a723e */ /* 0x044fe200048070ff */
[----:B------:R-:W-:-:S02]  /*f3b0*/  FADD.FTZ R25, R25, R24 ;  /* 0x0000001819197221 */ /* 0x000fc40000010000 */
[----:B------:R-:W2:Y:S01]  /*f3c0*/  @P6 LDC R24, c[0x0][0x44c] ;  /* 0x00011300ff186b82 */ /* 0x000ea20000000800 */
[----:B------:R-:W-:-:S03]  /*f3d0*/  F2FP.SATFINITE.E4M3.F32.PACK_AB_MERGE_C R143, R21, R12, R26 ;  /* 0x0000000c158f723e */ /* 0x000fc6000480701a */
[----:B------:R-:W-:Y:S08]  /*f3e0*/  MUFU.EX2 R40, R40 ;  /* 0x0000002800287308 */ /* 0x000ff00000000800 */
[----:B------:R-:W3:Y:S01]  /*f3f0*/  MUFU.EX2 R73, R73 ;  /* 0x0000004900497308 */ /* 0x000ee20000000800 */
[----:B-1----:R-:W-:-:S07]  /*f400*/  F2FP.SATFINITE.E4M3.F32.PACK_AB_MERGE_C R15, R77, R42, RZ ;  /* 0x0000002a4d0f723e */ /* 0x002fce00048070ff */
[----:B------:R-:W1:Y:S01]  /*f410*/  MUFU.EX2 R14, R14 ;  /* 0x0000000e000e7308 */ /* 0x000e620000000800 */
[----:B--2---:R-:W-:-:S07]  /*f420*/  @P6 IMAD.HI.U32 R24, R90, R24, RZ ;  /* 0x000000185a186227 */ /* 0x004fce00078e00ff */
[----:B------:R-:W2:Y:S01]  /*f430*/  MUFU.EX2 R5, R5 ;  /* 0x0000000500057308 */ /* 0x000ea20000000800 */
[----:B---3--:R-:W-:Y:S01]  /*f440*/  F2FP.SATFINITE.E4M3.F32.PACK_AB_MERGE_C R136, R73, R40, R15 ;  /* 0x000000284988723e */ /* 0x008fe2000480700f */
[----:B------:R-:W-:-:S04]  /*f450*/  FADD.FTZ R40, R40, R69 ;  /* 0x0000004528287221 */ /* 0x000fc80000010000 */
[----:B------:R-:W-:Y:S02]  /*f460*/  FADD.FTZ R73, R73, R40 ;  /* 0x0000002849497221 */ /* 0x000fe40000010000 */
[----:B------:R-:W3:Y:S01]  /*f470*/  MUFU.EX2 R20, R20 ;  /* 0x0000001400147308 */ /* 0x000ee20000000800 */
[----:B-1----:R-:W-:-:S01]  /*f480*/  FADD.FTZ R4, R14, R25 ;  /* 0x000000190e047221 */ /* 0x002fc20000010000 */
[----:B------:R-:W-:-:S04]  /*f490*/  FADD.FTZ R42, R42, R73 ;  /* 0x000000492a2a7221 */ /* 0x000fc80000010000 */
[----:B------:R-:W-:Y:S02]  /*f4a0*/  FADD.FTZ R77, R77, R42 ;  /* 0x0000002a4d4d7221 */ /* 0x000fe40000010000 */
[----:B------:R-:W-:Y:S01]  /*f4b0*/  MUFU.EX2 R46, R46 ;  /* 0x0000002e002e7308 */ /* 0x000fe20000000800 */
[----:B--2---:R-:W-:-:S07]  /*f4c0*/  FADD.FTZ R15, R5, R4 ;  /* 0x00000004050f7221 */ /* 0x004fce0000010000 */
[----:B------:R-:W1:Y:S01]  /*f4d0*/  MUFU.EX2 R81, R81 ;  /* 0x0000005100517308 */ /* 0x000e620000000800 */
[----:B---3--:R-:W-:-:S07]  /*f4e0*/  FADD.FTZ R4, R20, R15 ;  /* 0x0000000f14047221 */ /* 0x008fce0000010000 */
[----:B------:R-:W2:Y:S08]  /*f4f0*/  MUFU.EX2 R13, R79 ;  /* 0x0000004f000d7308 */ /* 0x000eb00000000800 */
[----:B------:R-:W-:Y:S01]  /*f500*/  MUFU.EX2 R44, R44 ;  /* 0x0000002c002c7308 */ /* 0x000fe20000000800 */
[----:B-1----:R-:W-:-:S07]  /*f510*/  F2FP.SATFINITE.E4M3.F32.PACK_AB_MERGE_C R15, R81, R46, RZ ;  /* 0x0000002e510f723e */ /* 0x002fce00048070ff */
[----:B------:R-:W1:Y:S01]  /*f520*/  MUFU.EX2 R91, R91 ;  /* 0x0000005b005b7308 */ /* 0x000e620000000800 */
[C---:B--2---:R-:W-:Y:S01]  /*f530*/  F2FP.SATFINITE.E4M3.F32.PACK_AB_MERGE_C R20, R13.reuse, R20, RZ ;  /* 0x000000140d14723e */ /* 0x044fe200048070ff */
[----:B------:R-:W-:-:S03]  /*f540*/  FADD.FTZ R13, R13, R4 ;  /* 0x000000040d0d7221 */ /* 0x000fc60000010000 */
[----:B------:R-:W-:-:S03]  /*f550*/  F2FP.SATFINITE.E4M3.F32.PACK_AB_MERGE_C R137, R5, R14, R20 ;  /* 0x0000000e0589723e */ /* 0x000fc60004807014 */
[----:B------:R-:W2:Y:S08]  /*f560*/  MUFU.EX2 R6, R49 ;  /* 0x0000003100067308 */ /* 0x000eb00000000800 */
[----:B------:R-:W3:Y:S01]  /*f570*/  MUFU.EX2 R83, R83 ;  /* 0x0000005300537308 */ /* 0x000ee20000000800 */
[----:B-1----:R-:W-:Y:S01]  /*f580*/  F2FP.SATFINITE.E4M3.F32.PACK_AB_MERGE_C R138, R91, R44, R15 ;  /* 0x0000002c5b8a723e */ /* 0x002fe2000480700f */
[----:B------:R-:W-:-:S04]  /*f590*/  FADD.FTZ R44, R44, R77 ;  /* 0x0000004d2c2c7221 */ /* 0x000fc80000010000 */
[----:B------:R-:W-:Y:S02]  /*f5a0*/  FADD.FTZ R91, R91, R44 ;  /* 0x0000002c5b5b7221 */ /* 0x000fe40000010000 */
[----:B------:R-:W1:Y:S01]  /*f5b0*/  MUFU.EX2 R53, R53 ;  /* 0x0000003500357308 */ /* 0x000e620000000800 */
[----:B--2---:R-:W-:-:S01]  /*f5c0*/  FADD.FTZ R4, R6, R13 ;  /* 0x0000000d06047221 */ /* 0x004fc20000010000 */
[----:B------:R-:W-:Y:S01]  /*f5d0*/  IMAD.MOV.U32 R13, RZ, RZ, R90 ;  /* 0x000000ffff0d7224 */ /* 0x000fe200078e005a */
[----:B0-----:R-:W-:Y:S01]  /*f5e0*/  @P6 SHF.R.U32.HI R13, RZ, R27, R24 ;  /* 0x0000001bff0d6219 */ /* 0x001fe20000011618 */
[----:B------:R-:W-:-:S04]  /*f5f0*/  FADD.FTZ R46, R46, R91 ;  /* 0x0000005b2e2e7221 */ /* 0x000fc80000010000 */
[----:B------:R-:W0:Y:S01]  /*f600*/  MUFU.EX2 R48, R48 ;  /* 0x0000003000307308 */ /* 0x000e220000000800 */
[----:B---3--:R-:W-:-:S01]  /*f610*/  FADD.FTZ R4, R83, R4 ;  /* 0x0000000453047221 */ /* 0x008fc20000010000 */
[----:B------:R-:W-:-:S03]  /*f620*/  IMAD.IADD R88, R88, 0x1, R13 ;  /* 0x0000000158587824 */ /* 0x000fc600078e020d */
[----:B-1----:R-:W-:Y:S01]  /*f630*/  FADD.FTZ R5, R53, R4 ;  /* 0x0000000435057221 */ /* 0x002fe20000010000 */
[----:B------:R-:W-:Y:S01]  /*f640*/  VIADD R4, R89, 0xfffffffe ;  /* 0xfffffffe59047836 */ /* 0x000fe20000000000 */
[C---:B0-----:R-:W-:Y:S02]  /*f650*/  F2FP.SATFINITE.E4M3.F32.PACK_AB_MERGE_C R12, R48.reuse, R53, RZ ;  /* 0x00000035300c723e */ /* 0x041fe400048070ff */
[----:B------:R-:W-:-:S02]  /*f660*/  FADD.FTZ R5, R48, R5 ;  /* 0x0000000530057221 */ /* 0x000fc40000010000 */
[----:B------:R-:W-:Y:S01]  /*f670*/  F2FP.SATFINITE.E4M3.F32.PACK_AB_MERGE_C R139, R83, R6, R12 ;  /* 0x00000006538b723e */ /* 0x000fe2000480700c */
[----:B------:R-:W-:-:S01]  /*f680*/  FADD.FTZ R6, R81, R46 ;  /* 0x0000002e51067221 */ /* 0x000fc20000010000 */
        /* <DEDUP_REMOVED lines=14> */
.L_x_12376:
[----:B------:R-:W-:-:S06]  /*f770*/  UISETP.NE.AND UP0, UPT, UR5, 0x1, UPT ;  /* 0x000000010500788c */ /* 0x000fcc000bf05270 */
[----:B------:R-:W-:-:S05]  /*f780*/  PLOP3.LUT P1, PT, PT, PT, UP0, 0x80, 0x0 ;  /* 0x000000000000781c */ /* 0x000fca0003f2f008 */
[----:B------:R-:W-:-:S08]  /*f790*/  @UP0 ULDC.64 UR6, c[0x0][0x9e8] ;  /* 0x00027a0000060ab9 */ /* 0x000fd00000000a00 */
[----:B------:R-:W-:-:S05]  /*f7a0*/  @P1 IMAD.HI.U32 R14, R13, UR6, RZ ;  /* 0x000000060d0e1c27 */ /* 0x000fca000f8e00ff */
[----:B------:R-:W-:-:S07]  /*f7b0*/  @P1 SHF.R.U32.HI R13, RZ, UR7, R14 ;  /* 0x00000007ff0d1c19 */ /* 0x000fce000801160e */
.L_x_12377:
[----:B------:R-:W-:Y:S05]  /*f7c0*/  BSYNC B0 ;  /* 0x0000000000007941 */ /* 0x000fea0003800000 */
.L_x_12375:
[----:B------:R-:W-:-:S04]  /*f7d0*/  IMAD.U32 R14, RZ, RZ, UR5 ;  /* 0x00000005ff0e7e24 */ /* 0x000fc8000f8e00ff */
[----:B------:R-:W-:-:S05]  /*f7e0*/  IMAD R13, R13, R14, UR5 ;  /* 0x000000050d0d7e24 */ /* 0x000fca000f8e020e */
[----:B------:R-:W-:-:S07]  /*f7f0*/  VIMNMX R12, R12, R13, PT ;  /* 0x0000000d0c0c7248 */ /* 0x000fce0003fe0100 */
.L_x_12374:
[----:B------:R-:W2:Y:S01]  /*f800*/  LDL R14, [R1+0x44] ;  /* 0x00004400010e7983 */ /* 0x000ea20000100800 */
        /* <DEDUP_REMOVED lines=8> */
[----:B------:R-:W-:Y:S01]  /*f890*/  SHF.R.S32.HI R13, RZ, 0x7, R13 ;  /* 0x00000007ff0d7819 */ /* 0x000fe2000001140d */
[----:B------:R-:W-:Y:S01]  /*f8a0*/  BSSY B1, `(.L_x_12378) ;  /* 0x0000345000017945 */ /* 0x000fe20003800000 */
        /* <DEDUP_REMOVED lines=24> */
[----:B--2---:R-:W-:-:S04]  /*fa30*/  VIMNMX R14, R14, R13, !PT ;  /* 0x0000000d0e0e7248 */ /* 0x004fc80007fe0100 */
[----:B------:R-:W-:Y:S01]  /*fa40*/  ISETP.GE.AND P1, PT, R4, R14, PT ;  /* 0x0000000e0400720c */ /* 0x000fe20003f26270 */
[----:B------:R0:W-:-:S12]  /*fa50*/  STL [R1+0x2c], R14 ;  /* 0x00002c0e01007387 */ /* 0x0001d80000100800 */
[----:B0-----:R-:W-:Y:S05]  /*fa60*/  @!P1 BRA `(.L_x_12379) ;  /* 0x0000003000a09947 */ /* 0x001fea0003800000 */
[----:B------:R-:W-:Y:S01]  /*fa70*/  BSSY B0, `(.L_x_12380) ;  /* 0x0000323000007945 */ /* 0x000fe20003800000 */
        /* <DEDUP_REMOVED lines=24> */
.L_x_12401:
[----:B------:R-:W-:-:S05]  /*fc00*/  VIADD R21, R22, 0x1 ;  /* 0x0000000116157836 */ /* 0x000fca0000000000 */
[----:B------:R-:W-:-:S04]  /*fc10*/  ISETP.NE.AND P1, PT, R21, 0x2, PT ;  /* 0x000000021500780c */ /* 0x000fc80003f25270 */
[----:B------:R-:W-:Y:S02]  /*fc20*/  SEL R7, RZ, 0x1, P1 ;  /* 0x00000001ff077807 */ /* 0x000fe40000800000 */
[----:B------:R-:W-:Y:S02]  /*fc30*/  SEL R21, R21, RZ, P1 ;  /* 0x000000ff15157207 */ /* 0x000fe40000800000 */
[----:B------:R-:W-:Y:S01]  /*fc40*/  LOP3.LUT R20, R152, R7, RZ, 0x3c, !PT ;  /* 0x0000000798147212 */ /* 0x000fe200078e3cff */
[----:B------:R-:W-:Y:S06]  /*fc50*/  @!P0 BRA `(.L_x_12381) ;  /* 0x0000000000048947 */ /* 0x000fec0003800000 */
[----:B------:R-:W-:Y:S01]  /*fc60*/  BPT.TRAP 0x1 ;  /* 0x000000040000795c */ /* 0x000fe20000300000 */
.L_x_12381:
[----:B------:R-:W-:Y:S01]  /*fc70*/  IMAD R7, R21, 0x8, R16 ;  /* 0x0000000815077824 */ /* 0x000fe200078e0210 */
[----:B------:R-:W-:-:S04]  /*fc80*/  SHF.L.U32 R12, R20, 0x1f, RZ ;  /* 0x0000001f140c7819 */ /* 0x000fc800000006ff */
[----:B------:R0:W1:Y:S01]  /*fc90*/  SYNCS.PHASECHK.TRANS64.TRYWAIT P1, [R7+URZ+0x19c30], R12 ;  /* 0x019c300c070075a7 */ /* 0x000062000802017f */
[----:B------:R-:W-:Y:S05]  /*fca0*/  @!P0 BRA `(.L_x_12382) ;  /* 0x0000000000048947 */ /* 0x000fea0003800000 */
[----:B------:R-:W-:Y:S01]  /*fcb0*/  BPT.TRAP 0x1 ;  /* 0x000000040000795c */ /* 0x000fe20000300000 */
.L_x_12382:
[----:B------:R-:W2:Y:S01]  /*fcc0*/  LDL R13, [R1+0x24] ;  /* 0x00002400010d7983 */ /* 0x000ea20000100800 */
[----:B------:R-:W-:Y:S01]  /*fcd0*/  BSSY B2, `(.L_x_12383) ;  /* 0x0000006000027945 */ /* 0x000fe20003800000 */
[----:B------:R-:W-:Y:S02]  /*fce0*/  IMAD.MOV.U32 R15, RZ, RZ, -0x3ffffff0 ;  /* 0xc0000010ff0f7424 */ /* 0x000fe400078e00ff */
[----:B--2---:R-:W-:Y:S01]  /*fcf0*/  IMAD R14, R21, 0x300, R13 ;  /* 0x00000300150e7824 */ /* 0x004fe200078e020d */
[----:B-1----:R-:W-:Y:S06]  /*fd00*/  @P1 BRA `(.L_x_12384) ;  /* 0x0000000000081947 */ /* 0x002fec0003800000 */
[----:B------:R-:W1:Y:S02]  /*fd10*/  SYNCS.PHASECHK.TRANS64.TRYWAIT P1, [R7+URZ+0x19c30], R12 ;  /* 0x019c300c070075a7 */ /* 0x000e64000802017f */
[----:B-1----:R-:W-:Y:S05]  /*fd20*/  @!P1 BRA `(.L_x_12385) ;  /* 0x0000015000609947 */ /* 0x002fea0003800000 */
.L_x_12384:
[----:B------:R-:W-:Y:S05]  /*fd30*/  BSYNC B2 ;  /* 0x0000000000027941 */ /* 0x000fea0003800000 */
.L_x_12383:
[C---:B------:R-:W-:Y:S01]  /*fd40*/  R2UR UR6, R14.reuse ;  /* 0x000000000e0672ca */ /* 0x040fe200000e0000 */
[----:B------:R-:W-:Y:S01]  /*fd50*/  WARPGROUP.ARRIVE ;  /* 0x00000000000079c5 */ /* 0x000fe20000000000 */
[----:B------:R-:W-:Y:S01]  /*fd60*/  R2UR UR7, R15 ;  /* 0x000000000f0772ca */ /* 0x000fe200000e0000 */
[----:B01----:R-:W-:Y:S01]  /*fd70*/  VIADD R12, R14, 0x100 ;  /* 0x000001000e0c7836 */ /* 0x003fe20000000000 */
[----:B------:R-:W-:Y:S01]  /*fd80*/  R2UR UR4, R8 ;  /* 0x00000000080472ca */ /* 0x000fe200000e0000 */
[----:B------:R-:W-:Y:S01]  /*fd90*/  IMAD.MOV.U32 R13, RZ, RZ, -0x3ffffff0 ;  /* 0xc0000010ff0d7424 */ /* 0x000fe200078e00ff */
[----:B------:R-:W-:Y:S01]  /*fda0*/  R2UR UR5, R9 ;  /* 0x00000000090572ca */ /* 0x000fe200000e0000 */
[----:B------:R-:W-:Y:S01]  /*fdb0*/  VIADD R14, R14, 0x200 ;  /* 0x000002000e0e7836 */ /* 0x000fe20000000000 */
[----:B------:R-:W-:Y:S01]  /*fdc0*/  R2UR UR10, R12 ;  /* 0x000000000c0a72ca */ /* 0x000fe200000e0000 */
[----:B------:R-:W-:Y:S01]  /*fdd0*/  IMAD.MOV.U32 R15, RZ, RZ, -0x3ffffff0 ;  /* 0xc0000010ff0f7424 */ /* 0x000fe200078e00ff */
[----:B------:R-:W-:-:S02]  /*fde0*/  R2UR UR11, R13 ;  /* 0x000000000d0b72ca */ /* 0x000fc400000e0000 */
[----:B------:R-:W-:Y:S02]  /*fdf0*/  R2UR UR8, R156 ;  /* 0x000000009c0872ca */ /* 0x000fe400000e0000 */
[----:B------:R-:W-:Y:S02]  /*fe00*/  R2UR UR9, R157 ;  /* 0x000000009d0972ca */ /* 0x000fe400000e0000 */
[----:B------:R-:W-:Y:S02]  /*fe10*/  R2UR UR14, R14 ;  /* 0x000000000e0e72ca */ /* 0x000fe400000e0000 */
[----:B------:R-:W-:Y:S01]  /*fe20*/  R2UR UR15, R15 ;  /* 0x000000000f0f72ca */ /* 0x000fe200000e0000 */
[----:B------:R-:W-:Y:S01]  /*fe30*/  QGMMA.64x128x32.F32.E4M3.E4M3 R24, gdesc[UR4], RZ, !UPT, gsb0 ;  /* 0x01e00000041879f3 */ /* 0x000fe2000c0008ff */
        /* <DEDUP_REMOVED lines=11> */
.L_x_12386:
[----:B------:R-:W-:Y:S01]  /*fef0*/  SHF.L.U32 R12, R152, 0x1f, RZ ;  /* 0x0000001f980c7819 */ /* 0x000fe200000006ff */
[----:B------:R-:W-:-:S04]  /*ff00*/  IMAD R152, R22, 0x8, R16 ;  /* 0x0000000816987824 */ /* 0x000fc800078e0210 */
[----:B------:R0:W1:Y:S01]  /*ff10*/  SYNCS.PHASECHK.TRANS64.TRYWAIT P1, [R152+URZ+0x19c50], R12 ;  /* 0x019c500c980075a7 */ /* 0x000062000802017f */
[----:B------:R-:W-:Y:S05]  /*ff20*/  @!P0 BRA `(.L_x_12387) ;  /* 0x0000000000048947 */ /* 0x000fea0003800000 */
[----:B------:R-:W-:Y:S01]  /*ff30*/  BPT.TRAP 0x1 ;  /* 0x000000040000795c */ /* 0x000fe20000300000 */
.L_x_12387:
[----:B------:R-:W-:Y:S04]  /*ff40*/  BSSY B2, `(.L_x_12388) ;  /* 0x0000004000027945 */ /* 0x000fe80003800000 */
[----:B-1----:R-:W-:Y:S05]  /*ff50*/  @P1 BRA `(.L_x_12389) ;  /* 0x0000000000081947 */ /* 0x002fea0003800000 */
[----:B------:R-:W1:Y:S02]  /*ff60*/  SYNCS.PHASECHK.TRANS64.TRYWAIT P1, [R152+URZ+0x19c50], R12 ;  /* 0x019c500c980075a7 */ /* 0x000e64000802017f */
[----:B-1----:R-:W-:Y:S05]  /*ff70*/  @!P1 BRA `(.L_x_12390) ;  /* 0x0000014c00e09947 */ /* 0x002fea0003800000 */
.L_x_12389:
[----:B------:R-:W-:Y:S05]  /*ff80*/  BSYNC B2 ;  /* 0x0000000000027941 */ /* 0x000fea0003800000 */
.L_x_12388:
[----:B01----:R-:W-:Y:S01]  /*ff90*/  VIADD R12, R16, 0x3000 ;  /* 0x00003000100c7836 */ /* 0x003fe20000000000 */
[----:B------:R-:W-:Y:S01]  /*ffa0*/  WARPGROUP.ARRIVE ;  /* 0x00000000000079c5 */ /* 0x000fe20000000000 */
[----:B------:R-:W-:Y:S02]  /*ffb0*/  IMAD.MOV.U32 R13, RZ, RZ, 0x40000040 ;  /* 0x40000040ff0d7424 */ /* 0x000fe400078e00ff */
[----:B------:R-:W-:Y:S01]  /*ffc0*/  IMAD.MOV.U32 R15, RZ, RZ, 0x40000040 ;  /* 0x40000040ff0f7424 */ /* 0x000fe200078e00ff */
[----:B------:R-:W-:Y:S02]  /*ffd0*/  SHF.R.U32.HI R12, RZ, 0x4, R12 ;  /* 0x00000004ff0c7819 */ /* 0x000fe4000001160c */
[----:B------:R-:W-:Y:S01]  /*ffe0*/  R2UR UR7, R13 ;  /* 0x000000000d0772ca */ /* 0x000fe200000e0000 */
[----:B------:R-:W-:Y:S01]  /*fff0*/  IMAD.MOV.U32 R13, RZ, RZ, 0x40000040 ;  /* 0x40000040ff0d7424 */ /* 0x000fe200078e00ff */
[----:B------:R-:W-:-:S04]  /*10000*/  LOP3.LUT R12, R12, 0x3fff, RZ, 0xc0, !PT ;  /* 0x00003fff0c0c7812 */ /* 0x000fc800078ec0ff */
[----:B------:R-:W-:-:S05]  /*10010*/  LOP3.LUT R12, R12, 0x10000, RZ, 0xfc, !PT ;  /* 0x000100000c0c7812 */ /* 0x000fca00078efcff */
[----:B------:R-:W-:-:S04]  /*10020*/  IMAD R12, R22, 0x300, R12 ;  /* 0x00000300160c7824 */ /* 0x000fc800078e020c */
[C---:B------:R-:W-:Y:S01]  /*10030*/  VIADD R14, R12.reuse, 0x2 ;  /* 0x000000020c0e7836 */ /* 0x040fe20000000000 */
[----:B------:R-:W-:-:S13]  /*10040*/  R2UR UR6, R12 ;  /* 0x000000000c0672ca */ /* 0x000fda00000e0000 */
        /* <DEDUP_REMOVED lines=22> */
.L_x_12391:
[----:B------:R-:W2:Y:S01]  /*101b0*/  LDL R15, [R1+0x20] ;  /* 0x00002000010f7983 */ /* 0x000ea20000100800 */
[----:B------:R-:W0:Y:S03]  /*101c0*/  LDC R12, c[0x0][0x448] ;  /* 0x00011200ff0c7b82 */ /* 0x000e260000000800 */
[----:B------:R-:W2:Y:S04]  /*101d0*/  LDL R14, [R1+0x40] ;  /* 0x00004000010e7983 */ /* 0x000ea80000100800 */
[----:B------:R-:W3:Y:S04]  /*101e0*/  LDL R141, [R1+0x4] ;  /* 0x00000400018d7983 */ /* 0x000ee80000100800 */
[----:B------:R-:W4:Y:S01]  /*101f0*/  LDL R142, [R1] ;  /* 0x00000000018e7983 */ /* 0x000f220000100800 */
[----:B0-----:R-:W-:-:S13]  /*10200*/  ISETP.NE.AND P1, PT, R12, 0x1, PT ;  /* 0x000000010c00780c */ /* 0x001fda0003f25270 */
[----:B------:R-:W0:Y:S08]  /*10210*/  @P1 LDC R13, c[0x0][0x44c] ;  /* 0x00011300ff0d1b82 */ /* 0x000e300000000800 */
[----:B------:R-:W1:Y:S01]  /*10220*/  @P1 LDC R12, c[0x0][0x450] ;  /* 0x00011400ff0c1b82 */ /* 0x000e620000000800 */
[----:B------:R-:W-:Y:S01]  /*10230*/  VIADD R7, R7, 0x19c40 ;  /* 0x00019c4007077836 */ /* 0x000fe20000000000 */
[----:B------:R-:W-:Y:S01]  /*10240*/  UISETP.NE.AND UP0, UPT, UR39, URZ, UPT ;  /* 0x0000003f2700728c */ /* 0x000fe2000bf05270 */
[----:B--2---:R-:W-:-:S04]  /*10250*/  IMAD.IADD R14, R14, 0x1, R15 ;  /* 0x000000010e0e7824 */ /* 0x004fc800078e020f */
[----:B0-----:R-:W-:-:S05]  /*10260*/  @P1 IMAD.HI.U32 R13, R14, R13, RZ ;  /* 0x0000000d0e0d1227 */ /* 0x001fca00078e00ff */
[----:B-1----:R-:W-:-:S05]  /*10270*/  @P1 SHF.R.U32.HI R14, RZ, R12, R13 ;  /* 0x0000000cff0e1219 */ /* 0x002fca000001160d */
[----:B------:R-:W0:Y:S01]  /*10280*/  SHFL.IDX PT, R139, R14, RZ, 0x1c1f ;  /* 0x001c1fff0e8b7589 */ /* 0x000e2200000e0000 */
[----:B---3--:R-:W-:Y:S01]  /*10290*/  PRMT R7, R141, 0x654, R7 ;  /* 0x000006548d077816 */ /* 0x008fe20000000007 */
[----:B------:R-:W-:Y:S01]  /*102a0*/  IMAD.SHL.U32 R15, R4, 0x80, RZ ;  /* 0x00000080040f7824 */ /* 0x000fe200078e00ff */
[----:B------:R-:W-:Y:S02]  /*102b0*/  PLOP3.LUT P1, PT, PT, PT, UP0, 0x40, 0x0 ;  /* 0x000000000000781c */ /* 0x000fe40003f2e808 */
[----:B------:R1:W-:Y:S02]  /*102c0*/  SYNCS.ARRIVE.TRANS64.RED.A1T0 RZ, [R7+URZ], RZ ;  /* 0x000000ff07ff79a7 */ /* 0x0003e4000810043f */
[----:B------:R-:W-:Y:S01]  /*102d0*/  IADD3 R136, -R154, 0x1, -R15 ;  /* 0x000000019a887810 */ /* 0x000fe20007ffe90f */
[----:B-1----:R-:W-:-:S03]  /*102e0*/  IMAD.U32 R7, RZ, RZ, UR44 ;  /* 0x0000002cff077e24 */ /* 0x002fc6000f8e00ff */
[----:B----4-:R-:W-:Y:S02]  /*102f0*/  IADD3 R136, -R155, R136, R142 ;  /* 0x000000889b887210 */ /* 0x010fe40007ffe18e */
[----:B------:R-:W-:-:S05]  /*10300*/  LOP3.LUT R22, RZ, R7, RZ, 0x33, !PT ;  /* 0x00000007ff167212 */ /* 0x000fca00078e33ff */
[----:B------:R-:W-:Y:S02]  /*10310*/  IMAD.IADD R22, R22, 0x1, R136 ;  /* 0x0000000116167824 */ /* 0x000fe400078e0288 */
[----:B------:R-:W-:Y:S02]  /*10320*/  VIADD R136, R136, UR38 ;  /* 0x0000002688887c36 */ /* 0x000fe40008000000 */
        /* <DEDUP_REMOVED lines=15> */
.L_x_12394:
[----:B------:R-:W-:-:S05]  /*10420*/  IMAD.U32 R140, RZ, RZ, UR41 ;  /* 0x00000029ff8c7e24 */ /* 0x000fca000f8e00ff */
[----:B------:R-:W-:-:S13]  /*10430*/  ISETP.NE.AND P1, PT, R140, 0x1, PT ;  /* 0x000000018c00780c */ /* 0x000fda0003f25270 */
[----:B------:R-:W0:Y:S02]  /*10440*/  @P1 LDC.64 R12, c[0x0][0x9e8] ;  /* 0x00027a00ff0c1b82 */ /* 0x000e240000000a00 */
[----:B0-----:R-:W-:-:S05]  /*10450*/  @P1 IMAD.HI.U32 R12, R139, R12, RZ ;  /* 0x0000000c8b0c1227 */ /* 0x001fca00078e00ff */
[----:B------:R-:W-:-:S07]  /*10460*/  @P1 SHF.R.U32.HI R139, RZ, R13, R12 ;  /* 0x0000000dff8b1219 */ /* 0x000fce000001160c */
.L_x_12395:
[----:B------:R-:W-:Y:S05]  /*10470*/  BSYNC B2 ;  /* 0x0000000000027941 */ /* 0x000fea0003800000 */
.L_x_12393:
[----:B------:R-:W-:-:S04]  /*10480*/  IMAD R139, R139, R140, -R15 ;  /* 0x0000008c8b8b7224 */ /* 0x000fc800078e0a0f */
[----:B------:R-:W-:-:S05]  /*10490*/  IMAD.IADD R139, R139, 0x1, -R154 ;  /* 0x000000018b8b7824 */ /* 0x000fca00078e0a9a */
[----:B------:R-:W-:Y:S02]  /*104a0*/  VIMNMX R138, R138, R139, !PT ;  /* 0x0000008b8a8a7248 */ /* 0x000fe40007fe0100 */
[----:B------:R-:W-:-:S07]  /*104b0*/  VIADDMNMX R137, R139, R140, R137, PT ;  /* 0x0000008c8b897246 */ /* 0x000fce0003800189 */
.L_x_12392:
[----:B------:R-:W-:Y:S01]  /*104c0*/  ISETP.GT.AND P1, PT, R4, -0x1, PT ;  /* 0xffffffff0400780c */ /* 0x000fe20003f24270 */
[----:B------:R-:W0:Y:S01]  /*104d0*/  SHFL.IDX PT, R14, R14, 0x1, 0x1c1f ;  /* 0x003c1f000e0e7f89 */ /* 0x000e2200000e0000 */
[----:B------:R-:W-:Y:S02]  /*104e0*/  UISETP.NE.AND UP0, UPT, UR39, URZ, UPT ;  /* 0x0000003f2700728c */ /* 0x000fe4000bf05270 */
[C---:B------:R-:W-:Y:S02]  /*104f0*/  ISETP.GT.AND P4, PT, R138.reuse, RZ, P1 ;  /* 0x000000ff8a00720c */ /* 0x040fe40000f84270 */
[C---:B------:R-:W-:Y:S02]  /*10500*/  ISETP.GT.AND P3, PT, R138.reuse, 0x1, P1 ;  /* 0x000000018a00780c */ /* 0x040fe40000f64270 */
[----:B------:R-:W-:Y:S02]  /*10510*/  ISETP.LT.OR P4, PT, R137, 0x1, P4 ;  /* 0x000000018900780c */ /* 0x000fe40002781670 */
[----:B------:R-:W-:-:S02]  /*10520*/  ISETP.GT.AND P5, PT, R138, 0x8, P1 ;  /* 0x000000088a00780c */ /* 0x000fc40000fa4270 */
[----:B------:R-:W-:Y:S02]  /*10530*/  FSEL R24, R24, -INF , !P4 ;  /* 0xff80000018187808 */ /* 0x000fe40006000000 */
[C---:B------:R-:W-:Y:S02]  /*10540*/  ISETP.GT.AND P4, PT, R138.reuse, 0x10, P1 ;  /* 0x000000108a00780c */ /* 0x040fe40000f84270 */
[----:B------:R-:W-:Y:S02]  /*10550*/  ISETP.GT.AND P2, PT, R138, 0x9, P1 ;  /* 0x000000098a00780c */ /* 0x000fe40000f44270 */
[C---:B------:R-:W-:Y:S02]  /*10560*/  ISETP.LT.OR P4, PT, R137.reuse, 0x11, P4 ;  /* 0x000000118900780c */ /* 0x040fe40002781670 */
[----:B------:R-:W-:Y:S02]  /*10570*/  ISETP.LT.OR P3, PT, R137, 0x2, P3 ;  /* 0x000000028900780c */ /* 0x000fe40001f61670 */
[----:B------:R-:W-:-:S02]  /*10580*/  FSEL R32, R32, -INF , !P4 ;  /* 0xff80000020207808 */ /* 0x000fc40006000000 */
[----:B------:R-:W-:Y:S01]  /*10590*/  ISETP.GT.AND P4, PT, R138, 0x20, P1 ;  /* 0x000000208a00780c */ /* 0x000fe20000f84270 */
[--C-:B0-----:R-:W-:Y:S01]  /*105a0*/  IMAD.IADD R136, R136, 0x1, R14.reuse ;  /* 0x0000000188887824 */ /* 0x101fe200078e020e */
[C---:B------:R-:W-:Y:S01]  /*105b0*/  ISETP.LT.OR P5, PT, R137.reuse, 0x9, P5 ;  /* 0x000000098900780c */ /* 0x040fe20002fa1670 */
[----:B------:R-:W-:Y:S01]  /*105c0*/  IMAD.IADD R22, R22, 0x1, R14 ;  /* 0x0000000116167824 */ /* 0x000fe200078e020e */
[C---:B------:R-:W-:Y:S02]  /*105d0*/  ISETP.LT.OR P2, PT, R137.reuse, 0xa, P2 ;  /* 0x0000000a8900780c */ /* 0x040fe40001741670 */
[----:B------:R-:W-:Y:S02]  /*105e0*/  ISETP.LT.OR P4, PT, R137, 0x21, P4 ;  /* 0x000000218900780c */ /* 0x000fe40002781670 */
[----:B------:R-:W-:Y:S02]  /*105f0*/  FSEL R25, R25, -INF , !P3 ;  /* 0xff80000019197808 */ /* 0x000fe40005800000 */
[----:B------:R-:W-:-:S02]  /*10600*/  FSEL R28, R28, -INF , !P5 ;  /* 0xff8000001c1c7808 */ /* 0x000fc40006800000 */
[----:B------:R-:W-:Y:S02]  /*10610*/  FSEL R29, R29, -INF , !P2 ;  /* 0xff8000001d1d7808 */ /* 0x000fe40005000000 */
[C---:B------:R-:W-:Y:S02]  /*10620*/  ISETP.GT.AND P3, PT, R138.reuse, 0x11, P1 ;  /* 0x000000118a00780c */ /* 0x040fe40000f64270 */
[C---:B------:R-:W-:Y:S02]  /*10630*/  ISETP.GT.AND P5, PT, R138.reuse, 0x18, P1 ;  /* 0x000000188a00780c */ /* 0x040fe40000fa4270 */
[----:B------:R-:W-:Y:S02]  /*10640*/  ISETP.GT.AND P2, PT, R138, 0x19, P1 ;  /* 0x000000198a00780c */ /* 0x000fe40000f44270 */
[----:B------:R-:W-:Y:S02]  /*10650*/  FSEL R40, R40, -INF , !P4 ;  /* 0xff80000028287808 */ /* 0x000fe40006000000 */
[----:B------:R-:W-:-:S02]  /*10660*/  ISETP.GT.AND P4, PT, R138, 0x30, P1 ;  /* 0x000000308a00780c */ /* 0x000fc40000f84270 */
[C---:B------:R-:W-:Y:S02]  /*10670*/  ISETP.LT.OR P3, PT, R137.reuse, 0x12, P3 ;  /* 0x000000128900780c */ /* 0x040fe40001f61670 */
[C---:B------:R-:W-:Y:S02]  /*10680*/  ISETP.LT.OR P5, PT, R137.reuse, 0x19, P5 ;  /* 0x000000198900780c */ /* 0x040fe40002fa1670 */
        /* <DEDUP_REMOVED lines=57> */
[----:B------:R-:W-:-:S02]  /*10a20*/  PLOP3.LUT P4, PT, PT, PT, UP0, 0x40, 0x0 ;  /* 0x000000000000781c */ /* 0x000fc40003f8e808 */
[C---:B------:R-:W-:Y:S02]  /*10a30*/  ISETP.LT.OR P3, PT, R137.reuse, 0x62, P3 ;  /* 0x000000628900780c */ /* 0x040fe40001f61670 */
[C---:B------:R-:W-:Y:S02]  /*10a40*/  ISETP.LT.OR P5, PT, R137.reuse, 0x69, P5 ;  /* 0x000000698900780c */ /* 0x040fe40002fa1670 */
[----:B------:R-:W-:Y:S02]  /*10a50*/  ISETP.LT.OR P2, PT, R137, 0x6a, P2 ;  /* 0x0000006a8900780c */ /* 0x000fe40001741670 */
[----:B------:R-:W-:Y:S02]  /*10a60*/  FSEL R73, R73, -INF , !P3 ;  /* 0xff80000049497808 */ /* 0x000fe40005800000 */
[----:B------:R-:W-:Y:S02]  /*10a70*/  FSEL R76, R76, -INF , !P5 ;  /* 0xff8000004c4c7808 */ /* 0x000fe40006800000 */
[----:B------:R-:W-:-:S02]  /*10a80*/  FSEL R77, R77, -INF , !P2 ;  /* 0xff8000004d4d7808 */ /* 0x000fc40005000000 */
[C---:B------:R-:W-:Y:S02]  /*10a90*/  ISETP.GT.AND P3, PT, R138.reuse, 0x71, P1 ;  /* 0x000000718a00780c */ /* 0x040fe40000f64270 */
[C---:B------:R-:W-:Y:S02]  /*10aa0*/  ISETP.GT.AND P5, PT, R138.reuse, 0x78, P1 ;  /* 0x000000788a00780c */ /* 0x040fe40000fa4270 */
[----:B------:R-:W-:Y:S02]  /*10ab0*/  ISETP.GT.AND P2, PT, R138, 0x79, P1 ;  /* 0x000000798a00780c */ /* 0x000fe40000f44270 */
[C---:B------:R-:W-:Y:S02]  /*10ac0*/  ISETP.LT.OR P3, PT, R137.reuse, 0x72, P3 ;  /* 0x000000728900780c */ /* 0x040fe40001f61670 */
[C---:B------:R-:W-:Y:S02]  /*10ad0*/  ISETP.LT.OR P5, PT, R137.reuse, 0x79, P5 ;  /* 0x000000798900780c */ /* 0x040fe40002fa1670 */
[----:B------:R-:W-:-:S02]  /*10ae0*/  ISETP.LT.OR P2, PT, R137, 0x7a, P2 ;  /* 0x0000007a8900780c */ /* 0x000fc40001741670 */
[----:B------:R-:W-:Y:S02]  /*10af0*/  FSEL R81, R81, -INF , !P3 ;  /* 0xff80000051517808 */ /* 0x000fe40005800000 */
[----:B------:R-:W-:Y:S02]  /*10b00*/  FSEL R84, R84, -INF , !P5 ;  /* 0xff80000054547808 */ /* 0x000fe40006800000 */
[----:B------:R-:W-:Y:S01]  /*10b10*/  FSEL R85, R85, -INF , !P2 ;  /* 0xff80000055557808 */ /* 0x000fe20005000000 */
        /* <DEDUP_REMOVED lines=13> */
.L_x_12398:
[----:B------:R-:W-:-:S05]  /*10bf0*/  IMAD.U32 R137, RZ, RZ, UR41 ;  /* 0x00000029ff897e24 */ /* 0x000fca000f8e00ff */
[----:B------:R-:W-:-:S13]  /*10c00*/  ISETP.NE.AND P2, PT, R137, 0x1, PT ;  /* 0x000000018900780c */ /* 0x000fda0003f45270 */
[----:B------:R-:W0:Y:S02]  /*10c10*/  @P2 LDC.64 R12, c[0x0][0x9e8] ;  /* 0x00027a00ff0c2b82 */ /* 0x000e240000000a00 */
[----:B0-----:R-:W-:-:S05]  /*10c20*/  @P2 IMAD.HI.U32 R12, R14, R12, RZ ;  /* 0x0000000c0e0c2227 */ /* 0x001fca00078e00ff */
[----:B------:R-:W-:-:S07]  /*10c30*/  @P2 SHF.R.U32.HI R14, RZ, R13, R12 ;  /* 0x0000000dff0e2219 */ /* 0x000fce000001160c */
.L_x_12399:
[----:B------:R-:W-:Y:S05]  /*10c40*/  BSYNC B2 ;  /* 0x0000000000027941 */ /* 0x000fea0003800000 */
.L_x_12397:
[----:B------:R-:W-:-:S04]  /*10c50*/  IMAD R14, R14, R137, -R15 ;  /* 0x000000890e0e7224 */ /* 0x000fc800078e0a0f */
[----:B------:R-:W-:-:S05]  /*10c60*/  IMAD.IADD R14, R14, 0x1, -R154 ;  /* 0x000000010e0e7824 */ /* 0x000fca00078e0a9a */
[----:B------:R-:W-:Y:S02]  /*10c70*/  VIMNMX R22, R22, R14, !PT ;  /* 0x0000000e16167248 */ /* 0x000fe40007fe0100 */
[----:B------:R-:W-:-:S07]  /*10c80*/  VIADDMNMX R136, R14, R137, R136, PT ;  /* 0x000000890e887246 */ /* 0x000fce0003800188 */
.L_x_12396:
[----:B------:R-:W-:Y:S02]  /*10c90*/  FMNMX.FTZ R12, R24, R3, !PT ;  /* 0x00000003180c7209 */ /* 0x000fe40007810000 */
[C---:B------:R-:W-:Y:S02]  /*10ca0*/  ISETP.GT.AND P2, PT, R22.reuse, 0x1, P1 ;  /* 0x000000011600780c */ /* 0x040fe40000f44270 */
[----:B------:R-:W-:Y:S02]  /*10cb0*/  FMNMX.FTZ R12, R25, R12, !PT ;  /* 0x0000000c190c7209 */ /* 0x000fe40007810000 */
[----:B------:R-:W-:Y:S02]  /*10cc0*/  ISETP.GT.AND P3, PT, R22, 0x8, P1 ;  /* 0x000000081600780c */ /* 0x000fe40000f64270 */
[----:B------:R-:W-:Y:S02]  /*10cd0*/  FMNMX.FTZ R12, R28, R12, !PT ;  /* 0x0000000c1c0c7209 */ /* 0x000fe40007810000 */
[----:B------:R-:W-:-:S02]  /*10ce0*/  ISETP.GT.AND P4, PT, R22, 0x9, P1 ;  /* 0x000000091600780c */ /* 0x000fc40000f84270 */
[----:B------:R-:W-:Y:S02]  /*10cf0*/  FMNMX.FTZ R12, R29, R12, !PT ;  /* 0x0000000c1d0c7209 */ /* 0x000fe40007810000 */
[----:B------:R-:W-:Y:S02]  /*10d00*/  ISETP.LT.OR P2, PT, R136, 0x2, P2 ;  /* 0x000000028800780c */ /* 0x000fe40001741670 */
[----:B------:R-:W-:Y:S02]  /*10d10*/  FMNMX.FTZ R12, R32, R12, !PT ;  /* 0x0000000c200c7209 */ /* 0x000fe40007810000 */
[C---:B------:R-:W-:Y:S02]  /*10d20*/  ISETP.LT.OR P3, PT, R136.reuse, 0x9, P3 ;  /* 0x000000098800780c */ /* 0x040fe40001f61670 */
[----:B------:R-:W-:Y:S02]  /*10d30*/  ISETP.LT.OR P4, PT, R136, 0xa, P4 ;  /* 0x0000000a8800780c */ /* 0x000fe40002781670 */
[----:B------:R-:W-:-:S02]  /*10d40*/  FMNMX.FTZ R12, R33, R12, !PT ;  /* 0x0000000c210c7209 */ /* 0x000fc40007810000 */
[----:B------:R-:W-:Y:S02]  /*10d50*/  FSEL R27, R27, -INF , !P2 ;  /* 0xff8000001b1b7808 */ /* 0x000fe40005000000 */
[----:B------:R-:W-:Y:S02]  /*10d60*/  FSEL R30, R30, -INF , !P3 ;  /* 0xff8000001e1e7808 */ /* 0x000fe40005800000 */
[----:B------:R-:W-:Y:S02]  /*10d70*/  FSEL R31, R31, -INF , !P4 ;  /* 0xff8000001f1f7808 */ /* 0x000fe40006000000 */
[C---:B------:R-:W-:Y:S02]  /*10d80*/  ISETP.GT.AND P5, PT, R22.reuse, 0x10, P1 ;  /* 0x000000101600780c */ /* 0x040fe40000fa4270 */
[C---:B------:R-:W-:Y:S02]  /*10d90*/  ISETP.GT.AND P2, PT, R22.reuse, 0x11, P1 ;  /* 0x000000111600780c */ /* 0x040fe40000f44270 */
[----:B------:R-:W-:-:S02]  /*10da0*/  ISETP.GT.AND P3, PT, R22, 0x18, P1 ;  /* 0x000000181600780c */ /* 0x000fc40000f64270 */
[----:B------:R-:W-:Y:S02]  /*10db0*/  ISETP.GT.AND P4, PT, R22, 0x19, P1 ;  /* 0x000000191600780c */ /* 0x000fe40000f84270 */
[----:B------:R-:W-:Y:S02]  /*10dc0*/  LOP3.LUT R17, R17, 0xefffffff, RZ, 0xc0, !PT ;  /* 0xefffffff11117812 */ /* 0x000fe400078ec0ff */
[----:B------:R-:W-:Y:S02]  /*10dd0*/  FMNMX.FTZ R12, R36, R12, !PT ;  /* 0x0000000c240c7209 */ /* 0x000fe40007810000 */
[C---:B------:R-:W-:Y:S02]  /*10de0*/  ISETP.LT.OR P5, PT, R136.reuse, 0x11, P5 ;  /* 0x000000118800780c */ /* 0x040fe40002fa1670 */
[C---:B------:R-:W-:Y:S02]  /*10df0*/  ISETP.LT.OR P2, PT, R136.reuse, 0x12, P2 ;  /* 0x000000128800780c */ /* 0x040fe40001741670 */
[----:B------:R-:W-:-:S02]  /*10e00*/  ISETP.LT.OR P3, PT, R136, 0x19, P3 ;  /* 0x000000198800780c */ /* 0x000fc40001f61670 */
[----:B------:R-:W-:Y:S02]  /*10e10*/  ISETP.LT.OR P4, PT, R136, 0x1a, P4 ;  /* 0x0000001a8800780c */ /* 0x000fe40002781670 */
[----:B------:R-:W-:Y:S02]  /*10e20*/  @P0 LOP3.LUT R17, R17, 0x10000000, RZ, 0xfc, !PT ;  /* 0x1000000011110812 */ /* 0x000fe400078efcff */
[----:B------:R-:W-:Y:S02]  /*10e30*/  ISETP.GT.AND P0, PT, R22, 0x60, P1 ;  /* 0x000000601600780c */ /* 0x000fe40000f04270 */
[----:B------:R-:W-:Y:S02]  /*10e40*/  FMNMX.FTZ R12, R37, R12, !PT ;  /* 0x0000000c250c7209 */ /* 0x000fe40007810000 */
[----:B------:R-:W-:Y:S02]  /*10e50*/  FSEL R34, R34, -INF , !P5 ;  /* 0xff80000022227808 */ /* 0x000fe40006800000 */
[----:B------:R-:W-:-:S02]  /*10e60*/  FSEL R35, R35, -INF , !P2 ;  /* 0xff80000023237808 */ /* 0x000fc40005000000 */
[----:B------:R-:W-:Y:S02]  /*10e70*/  FSEL R38, R38, -INF , !P3 ;  /* 0xff80000026267808 */ /* 0x000fe40005800000 */
[----:B------:R-:W-:Y:S02]  /*10e80*/  FSEL R39, R39, -INF , !P4 ;  /* 0xff80000027277808 */ /* 0x000fe40006000000 */
        /* <DEDUP_REMOVED lines=8> */
[----:B------:R-:W-:Y:S02]  /*10f10*/  ISETP.LT.OR P4, PT, R136, 0x2a, P4 ;  /* 0x0000002a8800780c */ /* 0x000fe40002781670 */
[----:B------:R-:W-:-:S02]  /*10f20*/  FMNMX.FTZ R12, R41, R12, !PT ;  /* 0x0000000c290c7209 */ /* 0x000fc40007810000 */
[----:B------:R-:W-:Y:S02]  /*10f30*/  LOP3.LUT R17, R17, 0x7fffffff, RZ, 0xc0, !PT ;  /* 0x7fffffff11117812 */ /* 0x000fe400078ec0ff */
        /* <DEDUP_REMOVED lines=8> */
[----:B------:R-:W-:Y:S02]  /*10fc0*/  FMNMX.FTZ R12, R44, R12, !PT ;  /* 0x0000000c2c0c7209 */ /* 0x000fe40007810000 */
[----:B------:R-:W-:Y:S02]  /*10fd0*/  @P0 LOP3.LUT R17, R17, 0x80000000, RZ, 0xfc, !PT ;  /* 0x8000000011110812 */ /* 0x000fe400078efcff */
[----:B------:R-:W-:-:S02]  /*10fe0*/  ISETP.GT.AND P0, PT, R22, 0x78, P1 ;  /* 0x000000781600780c */ /* 0x000fc40000f04270 */
        /* <DEDUP_REMOVED lines=9> */
[----:B------:R-:W-:Y:S02]  /*11080*/  FMNMX.FTZ R12, R48, R12, !PT ;  /* 0x0000000c300c7209 */ /* 0x000fe40007810000 */
[C---:B------:R-:W-:Y:S02]  /*11090*/  ISETP.GT.AND P5, PT, R22.reuse, 0x40, P1 ;  /* 0x000000401600780c */ /* 0x040fe40000fa4270 */
[----:B------:R-:W-:-:S02]  /*110a0*/  ISETP.GT.AND P2, PT, R22, 0x41, P1 ;  /* 0x000000411600780c */ /* 0x000fc40000f44270 */
[C---:B------:R-:W-:Y:S02]  /*110b0*/  ISETP.GT.AND P3, PT, R22.reuse, 0x48, P1 ;  /* 0x000000481600780c */ /* 0x040fe40000f64270 */
[----:B------:R-:W-:Y:S02]  /*110c0*/  ISETP.GT.AND P4, PT, R22, 0x49, P1 ;  /* 0x000000491600780c */ /* 0x000fe40000f84270 */
[----:B------:R-:W-:Y:S02]  /*110d0*/  LOP3.LUT R17, R17, 0xfffffffd, RZ, 0xc0, !PT ;  /* 0xfffffffd11117812 */ /* 0x000fe400078ec0ff */
[----:B------:R-:W-:Y:S02]  /*110e0*/  FMNMX.FTZ R12, R49, R12, !PT ;  /* 0x0000000c310c7209 */ /* 0x000fe40007810000 */
[C---:B------:R-:W-:Y:S02]  /*110f0*/  ISETP.LT.OR P5, PT, R136.reuse, 0x41, P5 ;  /* 0x000000418800780c */ /* 0x040fe40002fa1670 */
[----:B------:R-:W-:-:S02]  /*11100*/  ISETP.LT.OR P2, PT, R136, 0x42, P2 ;  /* 0x000000428800780c */ /* 0x000fc40001741670 */
[C---:B------:R-:W-:Y:S02]  /*11110*/  ISETP.LT.OR P3, PT, R136.reuse, 0x49, P3 ;  /* 0x000000498800780c */ /* 0x040fe40001f61670 */
[----:B------:R-:W-:Y:S02]  /*11120*/  ISETP.LT.OR P4, PT, R136, 0x4a, P4 ;  /* 0x0000004a8800780c */ /* 0x000fe40002781670 */
[----:B------:R-:W-:Y:S02]  /*11130*/  @P0 LOP3.LUT R17, R17, 0x2, RZ, 0xfc, !PT ;  /* 0x0000000211110812 */ /* 0x000fe400078efcff */
[----:B------:R-:W-:Y:S02]  /*11140*/  ISETP.GT.AND P0, PT, R22, RZ, P1 ;  /* 0x000000ff1600720c */ /* 0x000fe40000f04270 */
        /* <DEDUP_REMOVED lines=9> */
[----:B------:R-:W-:Y:S02]  /*111e0*/  FMNMX.FTZ R12, R53, R12, !PT ;  /* 0x0000000c350c7209 */ /* 0x000fe40007810000 */
        /* <DEDUP_REMOVED lines=14> */
[C---:B------:R-:W-:Y:S02]  /*112d0*/  ISETP.GT.AND P6, PT, R22.reuse, 0x71, P1 ;  /* 0x000000711600780c */ /* 0x040fe40000fc4270 */
[----:B------:R-:W-:-:S02]  /*112e0*/  ISETP.GT.AND P1, PT, R22, 0x79, P1 ;  /* 0x000000791600780c */ /* 0x000fc40000f24270 */
[----:B------:R-:W-:Y:S02]  /*112f0*/  FMNMX.FTZ R12, R57, R12, !PT ;  /* 0x0000000c390c7209 */ /* 0x000fe40007810000 */
[----:B------:R-:W-:Y:S02]  /*11300*/  @P0 LOP3.LUT R17, R17, 0x20, RZ, 0xfc, !PT ;  /* 0x0000002011110812 */ /* 0x000fe400078efcff */
[----:B------:R-:W-:Y:S02]  /*11310*/  FMNMX.FTZ R12, R60, R12, !PT ;  /* 0x0000000c3c0c7209 */ /* 0x000fe40007810000 */
[----:B------:R-:W-:Y:S02]  /*11320*/  LOP3.LUT P0, RZ, R17, 0x80000000, RZ, 0xc0, !PT ;  /* 0x8000000011ff7812 */ /* 0x000fe4000780c0ff */
[----:B------:R-:W-:Y:S02]  /*11330*/  FMNMX.FTZ R12, R61, R12, !PT ;  /* 0x0000000c3d0c7209 */ /* 0x000fe40007810000 */
[----:B------:R-:W-:-:S02]  /*11340*/  LOP3.LUT R17, R17, 0xfffffff7, RZ, 0xc0, !PT ;  /* 0xfffffff711117812 */ /* 0x000fc400078ec0ff */
[----:B------:R-:W-:Y:S02]  /*11350*/  ISETP.LT.OR P0, PT, R136, 0x61, P0 ;  /* 0x000000618800780c */ /* 0x000fe40000701670 */
[----:B------:R-:W-:Y:S02]  /*11360*/  FMNMX.FTZ R12, R64, R12, !PT ;  /* 0x0000000c400c7209 */ /* 0x000fe40007810000 */
[----:B------:R-:W-:Y:S02]  /*11370*/  @P1 LOP3.LUT R17, R17, 0x8, RZ, 0xfc, !PT ;  /* 0x0000000811111812 */ /* 0x000fe400078efcff */
[----:B------:R-:W-:Y:S02]  /*11380*/  FMNMX.FTZ R12, R65, R12, !PT ;  /* 0x0000000c410c7209 */ /* 0x000fe40007810000 */
[C---:B------:R-:W-:Y:S02]  /*11390*/  LOP3.LUT P1, RZ, R17.reuse, 0x2, RZ, 0xc0, !PT ;  /* 0x0000000211ff7812 */ /* 0x040fe4000782c0ff */
[----:B------:R-:W-:-:S02]  /*113a0*/  LOP3.LUT R17, R17, 0xffffffbf, RZ, 0xc0, !PT ;  /* 0xffffffbf11117812 */ /* 0x000fc400078ec0ff */
[----:B------:R-:W-:Y:S02]  /*113b0*/  FMNMX.FTZ R12, R68, R12, !PT ;  /* 0x0000000c440c7209 */ /* 0x000fe40007810000 */
[----:B------:R-:W-:Y:S02]  /*113c0*/  @P0 LOP3.LUT R17, R17, 0x40, RZ, 0xfc, !PT ;  /* 0x0000004011110812 */ /* 0x000fe400078efcff */
[----:B------:R-:W-:Y:S02]  /*113d0*/  FMNMX.FTZ R12, R69, R12, !PT ;  /* 0x0000000c450c7209 */ /* 0x000fe40007810000 */
[----:B------:R-:W-:Y:S02]  /*113e0*/  ISETP.LT.OR P0, PT, R136, 0x62, P2 ;  /* 0x000000628800780c */ /* 0x000fe40001701670 */
[----:B------:R-:W-:Y:S02]  /*113f0*/  LOP3.LUT P2, RZ, R17, 0x20, RZ, 0xc0, !PT ;  /* 0x0000002011ff7812 */ /* 0x000fe4000784c0ff */
[----:B------:R-:W-:-:S02]  /*11400*/  FMNMX.FTZ R12, R72, R12, !PT ;  /* 0x0000000c480c7209 */ /* 0x000fc40007810000 */
[----:B------:R-:W-:Y:S02]  /*11410*/  ISETP.LT.OR P2, PT, R136, 0x1, P2 ;  /* 0x000000018800780c */ /* 0x000fe40001741670 */
[----:B------:R-:W-:Y:S02]  /*11420*/  FMNMX.FTZ R12, R73, R12, !PT ;  /* 0x0000000c490c7209 */ /* 0x000fe40007810000 */
[----:B------:R-:W-:Y:S02]  /*11430*/  FSEL R26, R26, -INF , !P2 ;  /* 0xff8000001a1a7808 */ /* 0x000fe40005000000 */
        /* <DEDUP_REMOVED lines=12> */
[----:B------:R-:W-:Y:S01]  /*11500*/  LOP3.LUT R17, R17, 0xffffffef, RZ, 0xc0, !PT ;  /* 0xffffffef11117812 */ /* 0x000fe200078ec0ff */
[----:B------:R-:W0:Y:S01]  /*11510*/  SHFL.BFLY PT, R13, R12, 0x2, 0x1f ;  /* 0x0c401f000c0d7f89 */ /* 0x000e2200000e0000 */
[----:B------:R-:W-:Y:S02]  /*11520*/  FMNMX.FTZ R14, R38, R14, !PT ;  /* 0x0000000e260e7209 */ /* 0x000fe40007810000 */
[----:B------:R-:W-:-:S02]  /*11530*/  @P0 LOP3.LUT R17, R17, 0x10, RZ, 0xfc, !PT ;  /* 0x0000001011110812 */ /* 0x000fc400078efcff */
[----:B------:R-:W-:Y:S02]  /*11540*/  FMNMX.FTZ R14, R39, R14, !PT ;  /* 0x0000000e270e7209 */ /* 0x000fe40007810000 */
[----:B------:R-:W-:Y:S02]  /*11550*/  ISETP.LT.OR P0, PT, R136, 0x69, P3 ;  /* 0x000000698800780c */ /* 0x000fe40001f01670 */
[----:B------:R-:W-:Y:S02]  /*11560*/  FMNMX.FTZ R14, R42, R14, !PT ;  /* 0x0000000e2a0e7209 */ /* 0x000fe40007810000 */
[----:B------:R-:W-:Y:S02]  /*11570*/  LOP3.LUT P3, RZ, R17, 0x8, RZ, 0xc0, !PT ;  /* 0x0000000811ff7812 */ /* 0x000fe4000786c0ff */
[----:B------:R-:W-:Y:S02]  /*11580*/  FMNMX.FTZ R14, R43, R14, !PT ;  /* 0x0000000e2b0e7209 */ /* 0x000fe40007810000 */
[----:B------:R-:W-:-:S02]  /*11590*/  LOP3.LUT R17, R17, 0xfffffffb, RZ, 0xc0, !PT ;  /* 0xfffffffb11117812 */ /* 0x000fc400078ec0ff */
[----:B------:R-:W-:Y:S02]  /*115a0*/  FMNMX.FTZ R14, R46, R14, !PT ;  /* 0x0000000e2e0e7209 */ /* 0x000fe40007810000 */
[----:B------:R-:W-:Y:S02]  /*115b0*/  ISETP.LT.OR P5, PT, R136, 0x71, P5 ;  /* 0x000000718800780c */ /* 0x000fe40002fa1670 */
[----:B------:R-:W-:Y:S02]  /*115c0*/  FMNMX.FTZ R14, R47, R14, !PT ;  /* 0x0000000e2f0e7209 */ /* 0x000fe40007810000 */
[----:B------:R-:W-:Y:S02]  /*115d0*/  @P0 LOP3.LUT R17, R17, 0x4, RZ, 0xfc, !PT ;  /* 0x0000000411110812 */ /* 0x000fe400078efcff */
[----:B0-----:R-:W-:Y:S02]  /*115e0*/  FMNMX.FTZ R12, R12, R13, !PT ;  /* 0x0000000d0c0c7209 */ /* 0x001fe40007810000 */
[----:B------:R-:W-:-:S02]  /*115f0*/  FMNMX.FTZ R14, R50, R14, !PT ;  /* 0x0000000e320e7209 */ /* 0x000fc40007810000 */
[----:B------:R-:W-:Y:S01]  /*11600*/  ISETP.LT.OR P0, PT, R136, 0x6a, P4 ;  /* 0x0000006a8800780c */ /* 0x000fe20002701670 */
[----:B------:R-:W0:Y:S01]  /*11610*/  SHFL.BFLY PT, R13, R12, 0x1, 0x1f ;  /* 0x0c201f000c0d7f89 */ /* 0x000e2200000e0000 */
[----:B------:R-:W-:Y:S02]  /*11620*/  FMNMX.FTZ R14, R51, R14, !PT ;  /* 0x0000000e330e7209 */ /* 0x000fe40007810000 */
[----:B------:R-:W-:Y:S02]  /*11630*/  LOP3.LUT R17, R17, 0xdfffffff, RZ, 0xc0, !PT ;  /* 0xdfffffff11117812 */ /* 0x000fe400078ec0ff */
[----:B------:R-:W-:Y:S02]  /*11640*/  FMNMX.FTZ R14, R54, R14, !PT ;  /* 0x0000000e360e7209 */ /* 0x000fe40007810000 */
[----:B------:R-:W-:Y:S02]  /*11650*/  ISETP.LT.OR P6, PT, R136, 0x72, P6 ;  /* 0x000000728800780c */ /* 0x000fe400037c1670 */
[----:B------:R-:W-:-:S02]  /*11660*/  FMNMX.FTZ R14, R55, R14, !PT ;  /* 0x0000000e370e7209 */ /* 0x000fc40007810000 */
[----:B------:R-:W-:Y:S02]  /*11670*/  ISETP.LT.OR P1, PT, R136, 0x79, P1 ;  /* 0x000000798800780c */ /* 0x000fe40000f21670 */
[----:B------:R-:W-:Y:S02]  /*11680*/  FMNMX.FTZ R14, R58, R14, !PT ;  /* 0x0000000e3a0e7209 */ /* 0x000fe40007810000 */
[----:B------:R-:W-:Y:S02]  /*11690*/  @P0 LOP3.LUT R17, R17, 0x20000000, RZ, 0xfc, !PT ;  /* 0x2000000011110812 */ /* 0x000fe400078efcff */
[----:B------:R-:W-:Y:S02]  /*116a0*/  FMNMX.FTZ R14, R59, R14, !PT ;  /* 0x0000000e3b0e7209 */ /* 0x000fe40007810000 */
[----:B------:R-:W-:Y:S02]  /*116b0*/  LOP3.LUT R17, R17, 0xbfffffff, RZ, 0xc0, !PT ;  /* 0xbfffffff11117812 */ /* 0x000fe400078ec0ff */
[----:B------:R-:W-:-:S02]  /*116c0*/  FMNMX.FTZ R14, R62, R14, !PT ;  /* 0x0000000e3e0e7209 */ /* 0x000fc40007810000 */
[----:B------:R-:W-:Y:S02]  /*116d0*/  @P5 LOP3.LUT R17, R17, 0x40000000, RZ, 0xfc, !PT ;  /* 0x4000000011115812 */ /* 0x000fe400078efcff */
[----:B0-----:R-:W-:Y:S02]  /*116e0*/  FMNMX.FTZ R12, R12, R13, !PT ;  /* 0x0000000d0c0c7209 */ /* 0x001fe40007810000 */
[----:B------:R-:W-:Y:S02]  /*116f0*/  FMNMX.FTZ R14, R63, R14, !PT ;  /* 0x0000000e3f0e7209 */ /* 0x000fe40007810000 */
[----:B------:R-:W-:Y:S02]  /*11700*/  FSETP.NEU.FTZ.AND P4, PT, R12, -INF , PT ;  /* 0xff8000000c00780b */ /* 0x000fe40003f9d000 */
[----:B------:R-:W-:Y:S02]  /*11710*/  FMNMX.FTZ R14, R66, R14, !PT ;  /* 0x0000000e420e7209 */ /* 0x000fe40007810000 */
[----:B------:R-:W-:-:S02]  /*11720*/  FSEL R13, R12, RZ, P4 ;  /* 0x000000ff0c0d7208 */ /* 0x000fc40002000000 */
[----:B------:R-:W-:Y:S02]  /*11730*/  FMNMX.FTZ R14, R67, R14, !PT ;  /* 0x0000000e430e7209 */ /* 0x000fe40007810000 */
[----:B------:R-:W-:Y:S01]  /*11740*/  LOP3.LUT P5, RZ, R17, 0x40, RZ, 0xc0, !PT ;  /* 0x0000004011ff7812 */ /* 0x000fe200078ac0ff */
[----:B------:R-:W-:-:S01]  /*11750*/  FADD.FTZ R3, -R13, R3 ;  /* 0x000000030d037221 */ /* 0x000fc20000010100 */
[----:B------:R-:W-:Y:S01]  /*11760*/  FMNMX.FTZ R14, R70, R14, !PT ;  /* 0x0000000e460e7209 */ /* 0x000fe20007810000 */
[----:B------:R-:W-:-:S01]  /*11770*/  FFMA.FTZ R13, R2, R12, -8 ;  /* 0xc1000000020d7423 */ /* 0x000fc2000001000c */
[----:B------:R-:W-:Y:S01]  /*11780*/  LOP3.LUT P0, RZ, R17, 0x10, RZ, 0xc0, !PT ;  /* 0x0000001011ff7812 */ /* 0x000fe2000780c0ff */
[----:B------:R-:W-:Y:S01]  /*11790*/  FMUL.FTZ R3, R2, R3 ;  /* 0x0000000302037220 */ /* 0x000fe20000410000 */
[----:B------:R-:W-:Y:S02]  /*117a0*/  FSEL R74, R74, -INF , !P5 ;  /* 0xff8000004a4a7808 */ /* 0x000fe40006800000 */
[----:B------:R-:W-:-:S02]  /*117b0*/  FMNMX.FTZ R14, R71, R14, !PT ;  /* 0x0000000e470e7209 */ /* 0x000fc40007810000 */
[----:B------:R-:W-:Y:S01]  /*117c0*/  FSEL R13, R13, RZ, P4 ;  /* 0x000000ff0d0d7208 */ /* 0x000fe20002000000 */
[----:B------:R-:W-:Y:S01]  /*117d0*/  MUFU.EX2 R3, R3 ;  /* 0x0000000300037308 */ /* 0x000fe20000000800 */
[----:B------:R-:W-:Y:S02]  /*117e0*/  LOP3.LUT P4, RZ, R17, 0x4, RZ, 0xc0, !PT ;  /* 0x0000000411ff7812 */ /* 0x000fe4000788c0ff */
[----:B------:R-:W-:Y:S01]  /*117f0*/  FSEL R75, R75, -INF , !P0 ;  /* 0xff8000004b4b7808 */ /* 0x000fe20004000000 */
[----:B------:R-:W-:-:S01]  /*11800*/  FFMA.FTZ R24, R2, R24, -R13 ;  /* 0x0000001802187223 */ /* 0x000fc2000001080d */
[----:B------:R-:W-:Y:S01]  /*11810*/  FMNMX.FTZ R14, R74, R14, !PT ;  /* 0x0000000e4a0e7209 */ /* 0x000fe20007810000 */
[----:B------:R-:W-:-:S01]  /*11820*/  FFMA.FTZ R25, R2, R25, -R13 ;  /* 0x0000001902197223 */ /* 0x000fc2000001080d */
[----:B------:R-:W-:Y:S01]  /*11830*/  LOP3.LUT P0, RZ, R17, 0x20000000, RZ, 0xc0, !PT ;  /* 0x2000000011ff7812 */ /* 0x000fe2000780c0ff */
[----:B------:R-:W-:-:S01]  /*11840*/  FFMA.FTZ R28, R2, R28, -R13 ;  /* 0x0000001c021c7223 */ /* 0x000fc2000001080d */
[----:B------:R-:W-:Y:S01]  /*11850*/  FSEL R78, R78, -INF , !P4 ;  /* 0xff8000004e4e7808 */ /* 0x000fe20006000000 */
[----:B------:R-:W0:Y:S01]  /*11860*/  MUFU.EX2 R24, R24 ;  /* 0x0000001800187308 */ /* 0x000e220000000800 */
[----:B------:R-:W-:Y:S01]  /*11870*/  FMNMX.FTZ R14, R75, R14, !PT ;  /* 0x0000000e4b0e7209 */ /* 0x000fe20007810000 */
[C-C-:B------:R-:W-:Y:S01]  /*11880*/  FFMA.FTZ R29, R2.reuse, R29, -R13.reuse ;  /* 0x0000001d021d7223 */ /* 0x140fe2000001080d */
[----:B------:R-:W-:Y:S01]  /*11890*/  LOP3.LUT P5, RZ, R17, 0x40000000, RZ, 0xc0, !PT ;  /* 0x4000000011ff7812 */ /* 0x000fe200078ac0ff */
[C-C-:B------:R-:W-:Y:S01]  /*118a0*/  FFMA.FTZ R32, R2.reuse, R32, -R13.reuse ;  /* 0x0000002002207223 */ /* 0x140fe2000001080d */
[----:B------:R-:W-:Y:S01]  /*118b0*/  FSEL R79, R79, -INF , !P0 ;  /* 0xff8000004f4f7808 */ /* 0x000fe20004000000 */
        /* <DEDUP_REMOVED lines=8> */
[--C-:B------:R-:W-:Y:S01]  /*11940*/  FFMA.FTZ R40, R2, R40, -R13.reuse ;  /* 0x0000002802287223 */ /* 0x100fe2000001080d */
[----:B------:R-:W-:Y:S01]  /*11950*/  FMNMX.FTZ R14, R82, R14, !PT ;  /* 0x0000000e520e7209 */ /* 0x000fe20007810000 */
[----:B------:R-:W-:Y:S01]  /*11960*/  MUFU.EX2 R28, R28 ;  /* 0x0000001c001c7308 */ /* 0x000fe20000000800 */
[----:B------:R-:W-:Y:S01]  /*11970*/  ISETP.LT.OR P3, PT, R136, 0x7a, P3 ;  /* 0x0000007a8800780c */ /* 0x000fe20001f61670 */
[----:B0-----:R-:W-:Y:S01]  /*11980*/  FFMA.FTZ R6, R3, R6, R24 ;  /* 0x0000000603067223 */ /* 0x001fe20000010018 */
[----:B------:R-:W-:Y:S01]  /*11990*/  FSEL R86, R86, -INF , !P1 ;  /* 0xff80000056567808 */ /* 0x000fe20004800000 */
[C-C-:B------:R-:W-:Y:S01]  /*119a0*/  FFMA.FTZ R41, R2.reuse, R41, -R13.reuse ;  /* 0x0000002902297223 */ /* 0x140fe2000001080d */
[----:B------:R-:W-:Y:S01]  /*119b0*/  FMNMX.FTZ R14, R83, R14, !PT ;  /* 0x0000000e530e7209 */ /* 0x000fe20007810000 */
[--C-:B------:R-:W-:Y:S01]  /*119c0*/  FFMA.FTZ R44, R2, R44, -R13.reuse ;  /* 0x0000002c022c7223 */ /* 0x100fe2000001080d */
[----:B------:R-:W-:Y:S01]  /*119d0*/  FSEL R87, R87, -INF , !P3 ;  /* 0xff80000057577808 */ /* 0x000fe20005800000 */
[----:B------:R-:W-:Y:S01]  /*119e0*/  MUFU.EX2 R29, R29 ;  /* 0x0000001d001d7308 */ /* 0x000fe20000000800 */
[----:B------:R-:W-:Y:S01]  /*119f0*/  FMNMX.FTZ R14, R86, R14, !PT ;  /* 0x0000000e560e7209 */ /* 0x000fe20007810000 */
[----:B-1----:R-:W-:Y:S01]  /*11a00*/  FADD.FTZ R6, R25, R6 ;  /* 0x0000000619067221 */ /* 0x002fe20000010000 */
[----:B------:R-:W-:-:S01]  /*11a10*/  FFMA.FTZ R45, R2, R45, -R13 ;  /* 0x0000002d022d7223 */ /* 0x000fc2000001080d */
[C-C-:B------:R-:W-:Y:S01]  /*11a20*/  FFMA.FTZ R48, R2.reuse, R48, -R13.reuse ;  /* 0x0000003002307223 */ /* 0x140fe2000001080d */
[----:B------:R-:W-:Y:S01]  /*11a30*/  FMNMX.FTZ R14, R87, R14, !PT ;  /* 0x0000000e570e7209 */ /* 0x000fe20007810000 */
[C-C-:B------:R-:W-:Y:S01]  /*11a40*/  FFMA.FTZ R49, R2.reuse, R49, -R13.reuse ;  /* 0x0000003102317223 */ /* 0x140fe2000001080d */
[----:B------:R-:W-:-:S01]  /*11a50*/  FFMA.FTZ R52, R2, R52, -R13 ;  /* 0x0000003402347223 */ /* 0x000fc2000001080d */
[----:B------:R-:W-:Y:S01]  /*11a60*/  MUFU.EX2 R32, R32 ;  /* 0x0000002000207308 */ /* 0x000fe20000000800 */
[----:B------:R-:W-:-:S01]  /*11a70*/  FFMA.FTZ R53, R2, R53, -R13 ;  /* 0x0000003502357223 */ /* 0x000fc2000001080d */
[----:B------:R-:W0:Y:S01]  /*11a80*/  SHFL.BFLY PT, R15, R14, 0x2, 0x1f ;  /* 0x0c401f000e0f7f89 */ /* 0x000e2200000e0000 */
        /* <DEDUP_REMOVED lines=17> */
[----:B------:R-:W-:Y:S01]  /*11ba0*/  FFMA.FTZ R13, R2, R85, -R13 ;  /* 0x00000055020d7223 */ /* 0x000fe2000001080d */
[----:B------:R-:W-:-:S03]  /*11bb0*/  LOP3.LUT P0, RZ, R17, 0x10000000, RZ, 0xc0, !PT ;  /* 0x1000000011ff7812 */ /* 0x000fc6000780c0ff */
        /* <DEDUP_REMOVED lines=8> */
[----:B------:R-:W-:-:S04]  /*11c40*/  FSETP.NEU.FTZ.AND P1, PT, R14, -INF , PT ;  /* 0xff8000000e00780b */ /* 0x000fc80003f3d000 */
[----:B------:R-:W-:-:S03]  /*11c50*/  FSEL R15, R14, RZ, P1 ;  /* 0x000000ff0e0f7208 */ /* 0x000fc60000800000 */
[----:B------:R-:W-:Y:S02]  /*11c60*/  MUFU.EX2 R48, R48 ;  /* 0x0000003000307308 */ /* 0x000fe40000000800 */
[----:B------:R-:W-:-:S01]  /*11c70*/  FADD.FTZ R0, -R15, R0 ;  /* 0x000000000f007221 */ /* 0x000fc20000010100 */
[----:B------:R-:W-:-:S03]  /*11c80*/  FFMA.FTZ R15, R2, R14, -8 ;  /* 0xc1000000020f7423 */ /* 0x000fc6000001000e */
[----:B------:R-:W-:Y:S02]  /*11c90*/  FMUL.FTZ R0, R2, R0 ;  /* 0x0000000002007220 */ /* 0x000fe40000410000 */
[----:B------:R-:W-:Y:S01]  /*11ca0*/  MUFU.EX2 R49, R49 ;  /* 0x0000003100317308 */ /* 0x000fe20000000800 */
[----:B------:R-:W-:-:S05]  /*11cb0*/  FSEL R15, R15, RZ, P1 ;  /* 0x000000ff0f0f7208 */ /* 0x000fca0000800000 */
        /* <DEDUP_REMOVED lines=40> */
[----:B------:R-:W-:-:S02]  /*11f40*/  FADD.FTZ R5, R29, R5 ;  /* 0x000000051d057221 */ /* 0x000fc40000010000 */
        /* <DEDUP_REMOVED lines=106> */
.L_x_12400:
[----:B------:R-:W2:Y:S01]  /*125f0*/  LDL R22, [R1+0x2c] ;  /* 0x00002c0001167983 */ /* 0x000ea20000100800 */
[----:B------:R-:W-:Y:S01]  /*12600*/  VIADD R152, R152, 0x19c60 ;  /* 0x00019c6098987836 */ /* 0x000fe20000000000 */
        /* <DEDUP_REMOVED lines=16> */
[----:B------:R-:W-:-:S02]  /*12710*/  PRMT R152, R141, 0x654, R152 ;  /* 0x000006548d987816 */ /* 0x000fc40000000098 */
[----:B------:R-:W-:Y:S02]  /*12720*/  F2FP.SATFINITE.E4M3.F32.PACK_AB_MERGE_C R28, R25, R24, R28 ;  /* 0x00000018191c723e */ /* 0x000fe4000480701c */
[----:B------:R-:W-:Y:S01]  /*12730*/  F2FP.SATFINITE.E4M3.F32.PACK_AB_MERGE_C R30, R27, R26, R30 ;  /* 0x0000001a1b1e723e */ /* 0x000fe2000480701e */
[----:B------:R0:W-:Y:S01]  /*12740*/  SYNCS.ARRIVE.TRANS64.RED.A1T0 RZ, [R152+URZ], RZ ;  /* 0x000000ff98ff79a7 */ /* 0x0001e2000810043f */
        /* <DEDUP_REMOVED lines=84> */
[----:B------:R-:W-:Y:S05]  /*12c90*/  @P1 BRA `(.L_x_12401) ;  /* 0xffffffcc00d81947 */ /* 0x000fea000383ffff */
[----:B------:R-:W-:Y:S05]  /*12ca0*/  BSYNC B0 ;  /* 0x0000000000007941 */ /* 0x000fea0003800000 */
.L_x_12380:
[----:B------:R-:W-:Y:S02]  /*12cb0*/  IMAD.MOV.U32 R0, RZ, RZ, R14 ;  /* 0x000000ffff007224 */ /* 0x000fe400078e000e */
[----:B------:R-:W-:Y:S02]  /*12cc0*/  IMAD.MOV.U32 R3, RZ, RZ, R12 ;  /* 0x000000ffff037224 */ /* 0x000fe400078e000c */
[----:B------:R-:W-:Y:S02]  /*12cd0*/  IMAD.MOV.U32 R22, RZ, RZ, R21 ;  /* 0x000000ffff167224 */ /* 0x000fe400078e0015 */
[----:B------:R-:W-:-:S07]  /*12ce0*/  IMAD.MOV.U32 R152, RZ, RZ, R20 ;  /* 0x000000ffff987224 */ /* 0x000fce00078e0014 */
.L_x_12379:
[----:B------:R-:W-:Y:S05]  /*12cf0*/  BSYNC B1 ;  /* 0x0000000000017941 */ /* 0x000fea0003800000 */
.L_x_12378:
[----:B------:R-:W2:Y:S01]  /*12d00*/  LDL R12, [R1+0x20] ;  /* 0x00002000010c7983 */ /* 0x000ea20000100800 */
[----:B------:R-:W0:Y:S03]  /*12d10*/  LDC R13, c[0x0][0x448] ;  /* 0x00011200ff0d7b82 */ /* 0x000e260000000800 */
[----:B------:R-:W3:Y:S01]  /*12d20*/  LDL R15, [R1] ;  /* 0x00000000010f7983 */ /* 0x000ee20000100800 */
[----:B------:R-:W-:-:S04]  /*12d30*/  LOP3.LUT R17, R17, 0xffffffdf, RZ, 0xc0, !PT ;  /* 0xffffffdf11117812 */ /* 0x000fc800078ec0ff */
[----:B------:R-:W1:Y:S01]  /*12d40*/  LDC R20, c[0x0][0x9e4] ;  /* 0x00027900ff147b82 */ /* 0x000e620000000800 */
[----:B0-----:R-:W-:-:S13]  /*12d50*/  ISETP.NE.AND P1, PT, R13, 0x1, PT ;  /* 0x000000010d00780c */ /* 0x001fda0003f25270 */
[----:B------:R-:W0:Y:S01]  /*12d60*/  @P1 LDC R13, c[0x0][0x44c] ;  /* 0x00011300ff0d1b82 */ /* 0x000e220000000800 */
[----:B------:R-:W-:-:S04]  /*12d70*/  @P1 LOP3.LUT R17, R17, 0x20, RZ, 0xfc, !PT ;  /* 0x0000002011111812 */ /* 0x000fc800078efcff */
[----:B------:R-:W-:-:S03]  /*12d80*/  LOP3.LUT R17, R17, 0xffffffbf, RZ, 0xc0, !PT ;  /* 0xffffffbf11117812 */ /* 0x000fc600078ec0ff */
[----:B------:R-:W4:Y:S01]  /*12d90*/  @P1 LDC R14, c[0x0][0x450] ;  /* 0x00011400ff0e1b82 */ /* 0x000f220000000800 */
[----:B--2---:R-:W-:-:S04]  /*12da0*/  VIADD R12, R12, 0xbf ;  /* 0x000000bf0c0c7836 */ /* 0x004fc80000000000 */
[----:B0-----:R-:W-:Y:S01]  /*12db0*/  @P1 IMAD.HI.U32 R13, R12, R13, RZ ;  /* 0x0000000d0c0d1227 */ /* 0x001fe200078e00ff */
[----:B---3--:R-:W-:-:S04]  /*12dc0*/  IADD3 R15, R15, 0x1, -R155 ;  /* 0x000000010f0f7810 */ /* 0x008fc80007ffe89b */
[----:B----4-:R-:W-:Y:S02]  /*12dd0*/  @P1 SHF.R.U32.HI R12, RZ, R14, R13 ;  /* 0x0000000eff0c1219 */ /* 0x010fe4000001160d */
[----:B-1----:R-:W-:-:S03]  /*12de0*/  ISETP.GE.AND P1, PT, R20, 0x1, PT ;  /* 0x000000011400780c */ /* 0x002fc60003f26270 */
[----:B------:R-:W-:-:S04]  /*12df0*/  IMAD.IADD R12, R15, 0x1, R12 ;  /* 0x000000010f0c7824 */ /* 0x000fc800078e020c */
[----:B------:R-:W-:-:S06]  /*12e00*/  IMAD.IADD R14, R12, 0x1, -R7 ;  /* 0x000000010c0e7824 */ /* 0x000fcc00078e0a07 */
        /* <DEDUP_REMOVED lines=13> */
.L_x_12404:
[----:B------:R-:W-:-:S13]  /*12ee0*/  ISETP.NE.AND P1, PT, R20, 0x1, PT ;  /* 0x000000011400780c */ /* 0x000fda0003f25270 */
[----:B------:R-:W0:Y:S02]  /*12ef0*/  @P1 LDC.64 R12, c[0x0][0x9e8] ;  /* 0x00027a00ff0c1b82 */ /* 0x000e240000000a00 */
[----:B0-----:R-:W-:-:S05]  /*12f00*/  @P1 IMAD.HI.U32 R12, R7, R12, RZ ;  /* 0x0000000c070c1227 */ /* 0x001fca00078e00ff */
[----:B------:R-:W-:-:S07]  /*12f10*/  @P1 SHF.R.U32.HI R7, RZ, R13, R12 ;  /* 0x0000000dff071219 */ /* 0x000fce000001160c */
.L_x_12405:
[----:B------:R-:W-:Y:S05]  /*12f20*/  BSYNC B0 ;  /* 0x0000000000007941 */ /* 0x000fea0003800000 */
.L_x_12403:
[----:B------:R-:W-:-:S05]  /*12f30*/  IMAD R7, R7, R20, RZ ;  /* 0x0000001407077224 */ /* 0x000fca00078e02ff */
[----:B------:R-:W-:-:S07]  /*12f40*/  VIMNMX R14, R14, R7, !PT ;  /* 0x000000070e0e7248 */ /* 0x000fce0007fe0100 */
.L_x_12402:
[----:B------:R-:W2:Y:S01]  /*12f50*/  LDL R12, [R1+0x44] ;  /* 0x00004400010c7983 */ /* 0x000ea20000100800 */
[----:B------:R-:W-:Y:S01]  /*12f60*/  VIADD R14, R14, 0x7f ;  /* 0x0000007f0e0e7836 */ /* 0x000fe20000000000 */
[----:B------:R-:W-:Y:S04]  /*12f70*/  BSSY B0, `(.L_x_12406) ;  /* 0x00001ec000007945 */ /* 0x000fe80003800000 */
[----:B------:R-:W-:-:S04]  /*12f80*/  SHF.R.S32.HI R7, RZ, 0x1f, R14 ;  /* 0x0000001fff077819 */ /* 0x000fc8000001140e */
[----:B------:R-:W-:-:S04]  /*12f90*/  LEA.HI R7, R7, R14, RZ, 0x7 ;  /* 0x0000000e07077211 */ /* 0x000fc800078f38ff */
[----:B------:R-:W-:-:S04]  /*12fa0*/  SHF.R.S32.HI R7, RZ, 0x7, R7 ;  /* 0x00000007ff077819 */ /* 0x000fc80000011407 */
[----:B--2---:R-:W-:-:S04]  /*12fb0*/  VIMNMX R12, R12, R7, !PT ;  /* 0x000000070c0c7248 */ /* 0x004fc80007fe0100 */
[----:B------:R-:W-:Y:S01]  /*12fc0*/  ISETP.GE.AND P1, PT, R4, R12, PT ;  /* 0x0000000c0400720c */ /* 0x000fe20003f26270 */
[----:B------:R0:W-:-:S12]  /*12fd0*/  STL [R1+0x2c], R12 ;  /* 0x00002c0c01007387 */ /* 0x0001d80000100800 */
[----:B0-----:R-:W-:Y:S05]  /*12fe0*/  @!P1 BRA `(.L_x_12407) ;  /* 0x0000001c00909947 */ /* 0x001fea0003800000 */
[----:B------:R-:W-:Y:S01]  /*12ff0*/  BSSY B1, `(.L_x_12407) ;  /* 0x00001e3000017945 */ /* 0x000fe20003800000 */
[----:B------:R-:W-:Y:S02]  /*13000*/  IMAD.MOV.U32 R20, RZ, RZ, R0 ;  /* 0x000000ffff147224 */ /* 0x000fe400078e0000 */
[----:B------:R-:W-:Y:S02]  /*13010*/  IMAD.MOV.U32 R7, RZ, RZ, R3 ;  /* 0x000000ffff077224 */ /* 0x000fe400078e0003 */
[----:B------:R-:W-:Y:S02]  /*13020*/  IMAD.MOV.U32 R13, RZ, RZ, R152 ;  /* 0x000000ffff0d7224 */ /* 0x000fe400078e0098 */
[----:B------:R-:W-:-:S07]  /*13030*/  IMAD.MOV.U32 R12, RZ, RZ, R22 ;  /* 0x000000ffff0c7224 */ /* 0x000fce00078e0016 */
.L_x_12420:
[----:B------:R-:W-:-:S05]  /*13040*/  VIADD R0, R12, 0x1 ;  /* 0x000000010c007836 */ /* 0x000fca0000000000 */
[----:B------:R-:W-:-:S04]  /*13050*/  ISETP.NE.AND P1, PT, R0, 0x2, PT ;  /* 0x000000020000780c */ /* 0x000fc80003f25270 */
[----:B------:R-:W-:Y:S02]  /*13060*/  SEL R0, R0, RZ, P1 ;  /* 0x000000ff00007207 */ /* 0x000fe40000800000 */
[----:B------:R-:W-:-:S03]  /*13070*/  SEL R152, RZ, 0x1, P1 ;  /* 0x00000001ff987807 */ /* 0x000fc60000800000 */
[----:B------:R-:W-:Y:S01]  /*13080*/  IMAD.MOV.U32 R22, RZ, RZ, R0 ;  /* 0x000000ffff167224 */ /* 0x000fe200078e0000 */
[----:B------:R-:W-:Y:S01]  /*13090*/  LOP3.LUT R152, R13, R152, RZ, 0x3c, !PT ;  /* 0x000000980d987212 */ /* 0x000fe200078e3cff */
[----:B------:R-:W-:Y:S06]  /*130a0*/  @!P0 BRA `(.L_x_12408) ;  /* 0x0000000000048947 */ /* 0x000fec0003800000 */
[----:B------:R-:W-:Y:S01]  /*130b0*/  BPT.TRAP 0x1 ;  /* 0x000000040000795c */ /* 0x000fe20000300000 */
.L_x_12408:
[----:B------:R-:W-:Y:S01]  /*130c0*/  IMAD R3, R22, 0x8, R16 ;  /* 0x0000000816037824 */ /* 0x000fe200078e0210 */
[----:B------:R-:W-:-:S04]  /*130d0*/  SHF.L.U32 R14, R152, 0x1f, RZ ;  /* 0x0000001f980e7819 */ /* 0x000fc800000006ff */
[----:B------:R0:W1:Y:S01]  /*130e0*/  SYNCS.PHASECHK.TRANS64.TRYWAIT P1, [R3+URZ+0x19c30], R14 ;  /* 0x019c300e030075a7 */ /* 0x000062000802017f */
[----:B------:R-:W-:Y:S05]  /*130f0*/  @!P0 BRA `(.L_x_12409) ;  /* 0x0000000000048947 */ /* 0x000fea0003800000 */
[----:B------:R-:W-:Y:S01]  /*13100*/  BPT.TRAP 0x1 ;  /* 0x000000040000795c */ /* 0x000fe20000300000 */
.L_x_12409:
[----:B------:R-:W2:Y:S01]  /*13110*/  LDL R15, [R1+0x24] ;  /* 0x00002400010f7983 */ /* 0x000ea20000100800 */
[----:B------:R-:W-:Y:S01]  /*13120*/  BSSY B2, `(.L_x_12410) ;  /* 0x0000006000027945 */ /* 0x000fe20003800000 */
[----:B------:R-:W-:Y:S02]  /*13130*/  IMAD.MOV.U32 R25, RZ, RZ, -0x3ffffff0 ;  /* 0xc0000010ff197424 */ /* 0x000fe400078e00ff */
[----:B--2---:R-:W-:Y:S01]  /*13140*/  IMAD R24, R22, 0x300, R15 ;  /* 0x0000030016187824 */ /* 0x004fe200078e020f */
[----:B-1----:R-:W-:Y:S06]  /*13150*/  @P1 BRA `(.L_x_12411) ;  /* 0x0000000000081947 */ /* 0x002fec0003800000 */
[----:B------:R-:W1:Y:S02]  /*13160*/  SYNCS.PHASECHK.TRANS64.TRYWAIT P1, [R3+URZ+0x19c30], R14 ;  /* 0x019c300e030075a7 */ /* 0x000e64000802017f */
[----:B-1----:R-:W-:Y:S05]  /*13170*/  @!P1 BRA `(.L_x_12412) ;  /* 0x0000011c00749947 */ /* 0x002fea0003800000 */
.L_x_12411:
[----:B------:R-:W-:Y:S05]  /*13180*/  BSYNC B2 ;  /* 0x0000000000027941 */ /* 0x000fea0003800000 */
.L_x_12410:
[C---:B------:R-:W-:Y:S01]  /*13190*/  R2UR UR6, R24.reuse ;  /* 0x00000000180672ca */ /* 0x040fe200000e0000 */
[C---:B01----:R-:W-:Y:S01]  /*131a0*/  VIADD R14, R24.reuse, 0x100 ;  /* 0x00000100180e7836 */ /* 0x043fe20000000000 */
[----:B------:R-:W-:Y:S01]  /*131b0*/  R2UR UR7, R25 ;  /* 0x00000000190772ca */ /* 0x000fe200000e0000 */
[----:B------:R-:W-:Y:S01]  /*131c0*/  VIADD R24, R24, 0x200 ;  /* 0x0000020018187836 */ /* 0x000fe20000000000 */
[----:B------:R-:W-:Y:S01]  /*131d0*/  R2UR UR4, R8 ;  /* 0x00000000080472ca */ /* 0x000fe200000e0000 */
[----:B------:R-:W-:Y:S01]  /*131e0*/  IMAD.MOV.U32 R25, RZ, RZ, -0x3ffffff0 ;  /* 0xc0000010ff197424 */ /* 0x000fe200078e00ff */
[----:B------:R-:W-:Y:S01]  /*131f0*/  R2UR UR5, R9 ;  /* 0x00000000090572ca */ /* 0x000fe200000e0000 */
[----:B------:R-:W-:Y:S01]  /*13200*/  IMAD.MOV.U32 R15, RZ, RZ, -0x3ffffff0 ;  /* 0xc0000010ff0f7424 */ /* 0x000fe200078e00ff */
[----:B------:R-:W-:Y:S02]  /*13210*/  R2UR UR14, R24 ;  /* 0x00000000180e72ca */ /* 0x000fe400000e0000 */
[----:B------:R-:W-:-:S02]  /*13220*/  R2UR UR15, R25 ;  /* 0x00000000190f72ca */ /* 0x000fc400000e0000 */
[----:B------:R-:W-:Y:S01]  /*13230*/  WARPGROUP.ARRIVE ;  /* 0x00000000000079c5 */ /* 0x000fe20000000000 */
[----:B------:R-:W-:Y:S02]  /*13240*/  R2UR UR10, R14 ;  /* 0x000000000e0a72ca */ /* 0x000fe400000e0000 */
[----:B------:R-:W-:Y:S02]  /*13250*/  R2UR UR11, R15 ;  /* 0x000000000f0b72ca */ /* 0x000fe400000e0000 */
[----:B------:R-:W-:Y:S02]  /*13260*/  R2UR UR8, R156 ;  /* 0x000000009c0872ca */ /* 0x000fe400000e0000 */
[----:B------:R-:W-:Y:S01]  /*13270*/  QGMMA.64x128x32.F32.E4M3.E4M3 R24, gdesc[UR4], RZ, !UPT, gsb0 ;  /* 0x01e00000041879f3 */ /* 0x000fe2000c0008ff */
[----:B------:R-:W-:Y:S02]  /*13280*/  R2UR UR9, R157 ;  /* 0x000000009d0972ca */ /* 0x000fe400000e0000 */
[----:B------:R-:W-:-:S02]  /*13290*/  R2UR UR12, R10 ;  /* 0x000000000a0c72ca */ /* 0x000fc400000e0000 */
        /* <DEDUP_REMOVED lines=10> */
.L_x_12413:
[----:B------:R-:W-:Y:S01]  /*13340*/  SHF.L.U32 R3, R13, 0x1f, RZ ;  /* 0x0000001f0d037819 */ /* 0x000fe200000006ff */
[----:B------:R-:W-:-:S04]  /*13350*/  IMAD R21, R12, 0x8, R16 ;  /* 0x000000080c157824 */ /* 0x000fc800078e0210 */
[----:B------:R0:W1:Y:S01]  /*13360*/  SYNCS.PHASECHK.TRANS64.TRYWAIT P1, [R21+URZ+0x19c50], R3 ;  /* 0x019c5003150075a7 */ /* 0x000062000802017f */
[----:B------:R-:W-:Y:S05]  /*13370*/  @!P0 BRA `(.L_x_12414) ;  /* 0x0000000000048947 */ /* 0x000fea0003800000 */
[----:B------:R-:W-:Y:S01]  /*13380*/  BPT.TRAP 0x1 ;  /* 0x000000040000795c */ /* 0x000fe20000300000 */
.L_x_12414:
[----:B------:R-:W-:Y:S04]  /*13390*/  BSSY B2, `(.L_x_12415) ;  /* 0x0000004000027945 */ /* 0x000fe80003800000 */
[----:B-1----:R-:W-:Y:S05]  /*133a0*/  @P1 BRA `(.L_x_12416) ;  /* 0x0000000000081947 */ /* 0x002fea0003800000 */
[----:B------:R-:W1:Y:S02]  /*133b0*/  SYNCS.PHASECHK.TRANS64.TRYWAIT P1, [R21+URZ+0x19c50], R3 ;  /* 0x019c5003150075a7 */ /* 0x000e64000802017f */
[----:B-1----:R-:W-:Y:S05]  /*133c0*/  @!P1 BRA `(.L_x_12417) ;  /* 0x0000011800f49947 */ /* 0x002fea0003800000 */
.L_x_12416:
[----:B------:R-:W-:Y:S05]  /*133d0*/  BSYNC B2 ;  /* 0x0000000000027941 */ /* 0x000fea0003800000 */
.L_x_12415:
        /* <DEDUP_REMOVED lines=34> */
.L_x_12418:
[----:B------:R-:W2:Y:S01]  /*13600*/  LDL R136, [R1+0x4] ;  /* 0x0000040001887983 */ /* 0x000ea20000100800 */
[----:B------:R-:W-:-:S04]  /*13610*/  IMAD R0, R0, 0x8, R16 ;  /* 0x0000000800007824 */ /* 0x000fc800078e0210 */
        /* <DEDUP_REMOVED lines=40> */
[C---:B------:R-:W-:Y:S01]  /*138a0*/  FFMA.FTZ R13, R2.reuse, R3, -8 ;  /* 0xc1000000020d7423 */ /* 0x040fe20000010003 */
[----:B------:R-:W-:Y:S01]  /*138b0*/  FMNMX.FTZ R0, R27, R0, !PT ;  /* 0x000000001b007209 */ /* 0x000fe20007810000 */
[----:B------:R-:W-:Y:S02]  /*138c0*/  FADD.FTZ R7, -R3, R7 ;  /* 0x0000000703077221 */ /* 0x000fe40000010100 */
[----:B------:R-:W-:-:S01]  /*138d0*/  FFMA.FTZ R24, R2, R24, -R13 ;  /* 0x0000001802187223 */ /* 0x000fc2000001080d */
[----:B------:R-:W-:Y:S01]  /*138e0*/  FMNMX.FTZ R0, R30, R0, !PT ;  /* 0x000000001e007209 */ /* 0x000fe20007810000 */
[C---:B------:R-:W-:Y:S01]  /*138f0*/  FMUL.FTZ R7, R2.reuse, R7 ;  /* 0x0000000702077220 */ /* 0x040fe20000410000 */
[C-C-:B------:R-:W-:Y:S01]  /*13900*/  FFMA.FTZ R25, R2.reuse, R25, -R13.reuse ;  /* 0x0000001902197223 */ /* 0x140fe2000001080d */
[----:B------:R-:W-:-:S01]  /*13910*/  FFMA.FTZ R28, R2, R28, -R13 ;  /* 0x0000001c021c7223 */ /* 0x000fc2000001080d */
        /* <DEDUP_REMOVED lines=9> */
[----:B------:R-:W0:Y:S01]  /*139b0*/  MUFU.EX2 R7, R7 ;  /* 0x0000000700077308 */ /* 0x000e220000000800 */
[----:B------:R-:W-:-:S01]  /*139c0*/  FFMA.FTZ R40, R2, R40, -R13 ;  /* 0x0000002802287223 */ /* 0x000fc2000001080d */
[--C-:B------:R-:W-:Y:S01]  /*139d0*/  FFMA.FTZ R41, R2, R41, -R13.reuse ;  /* 0x0000002902297223 */ /* 0x100fe2000001080d */
[----:B------:R-:W-:Y:S01]  /*139e0*/  FMNMX.FTZ R0, R38, R0, !PT ;  /* 0x0000000026007209 */ /* 0x000fe20007810000 */
[C-C-:B------:R-:W-:Y:S01]  /*139f0*/  FFMA.FTZ R44, R2.reuse, R44, -R13.reuse ;  /* 0x0000002c022c7223 */ /* 0x140fe2000001080d */
[----:B------:R-:W-:-:S01]  /*13a00*/  FFMA.FTZ R45, R2, R45, -R13 ;  /* 0x0000002d022d7223 */ /* 0x000fc2000001080d */
[C-C-:B------:R-:W-:Y:S01]  /*13a10*/  FFMA.FTZ R48, R2.reuse, R48, -R13.reuse ;  /* 0x0000003002307223 */ /* 0x140fe2000001080d */
[----:B------:R-:W-:Y:S01]  /*13a20*/  FMNMX.FTZ R0, R39, R0, !PT ;  /* 0x0000000027007209 */ /* 0x000fe20007810000 */
[----:B------:R-:W1:Y:S01]  /*13a30*/  MUFU.EX2 R25, R25 ;  /* 0x0000001900197308 */ /* 0x000e620000000800 */
[----:B------:R-:W-:-:S01]  /*13a40*/  FFMA.FTZ R49, R2, R49, -R13 ;  /* 0x0000003102317223 */ /* 0x000fc2000001080d */
[--C-:B------:R-:W-:Y:S01]  /*13a50*/  FFMA.FTZ R52, R2, R52, -R13.reuse ;  /* 0x0000003402347223 */ /* 0x100fe2000001080d */
[----:B------:R-:W-:Y:S01]  /*13a60*/  FMNMX.FTZ R0, R42, R0, !PT ;  /* 0x000000002a007209 */ /* 0x000fe20007810000 */
[C-C-:B------:R-:W-:Y:S01]  /*13a70*/  FFMA.FTZ R53, R2.reuse, R53, -R13.reuse ;  /* 0x0000003502357223 */ /* 0x140fe2000001080d */
[----:B------:R-:W-:-:S01]  /*13a80*/  FFMA.FTZ R56, R2, R56, -R13 ;  /* 0x0000003802387223 */ /* 0x000fc2000001080d */
[----:B------:R-:W-:Y:S01]  /*13a90*/  FFMA.FTZ R57, R2, R57, -R13 ;  /* 0x0000003902397223 */ /* 0x000fe2000001080d */
[----:B------:R-:W-:Y:S01]  /*13aa0*/  FMNMX.FTZ R0, R43, R0, !PT ;  /* 0x000000002b007209 */ /* 0x000fe20007810000 */
[----:B------:R-:W-:Y:S01]  /*13ab0*/  MUFU.EX2 R28, R28 ;  /* 0x0000001c001c7308 */ /* 0x000fe20000000800 */
[----:B0-----:R-:W-:-:S01]  /*13ac0*/  FFMA.FTZ R6, R7, R6, R24 ;  /* 0x0000000607067223 */ /* 0x001fc20000010018 */
[--C-:B------:R-:W-:Y:S01]  /*13ad0*/  FFMA.FTZ R60, R2, R60, -R13.reuse ;  /* 0x0000003c023c7223 */ /* 0x100fe2000001080d */
[----:B------:R-:W-:Y:S01]  /*13ae0*/  FMNMX.FTZ R0, R46, R0, !PT ;  /* 0x000000002e007209 */ /* 0x000fe20007810000 */
[C-C-:B------:R-:W-:Y:S01]  /*13af0*/  FFMA.FTZ R61, R2.reuse, R61, -R13.reuse ;  /* 0x0000003d023d7223 */ /* 0x140fe2000001080d */
[----:B------:R-:W-:-:S01]  /*13b00*/  FFMA.FTZ R64, R2, R64, -R13 ;  /* 0x0000004002407223 */ /* 0x000fc2000001080d */
[----:B------:R-:W-:Y:S01]  /*13b10*/  FFMA.FTZ R65, R2, R65, -R13 ;  /* 0x0000004102417223 */ /* 0x000fe2000001080d */
[----:B------:R-:W-:Y:S01]  /*13b20*/  FMNMX.FTZ R0, R47, R0, !PT ;  /* 0x000000002f007209 */ /* 0x000fe20007810000 */
[----:B------:R-:W-:Y:S01]  /*13b30*/  MUFU.EX2 R29, R29 ;  /* 0x0000001d001d7308 */ /* 0x000fe20000000800 */
[----:B-1----:R-:W-:-:S01]  /*13b40*/  FADD.FTZ R6, R25, R6 ;  /* 0x0000000619067221 */ /* 0x002fc20000010000 */
        /* <DEDUP_REMOVED lines=15> */
[----:B------:R-:W-:-:S02]  /*13c40*/  FFMA.FTZ R13, R2, R85, -R13 ;  /* 0x00000055020d7223 */ /* 0x000fc4000001080d */
        /* <DEDUP_REMOVED lines=34> */
[----:B0-----:R-:W-:-:S05]  /*13e70*/  FMNMX.FTZ R0, R0, R12, !PT ;  /* 0x0000000c00007209 */ /* 0x001fca0007810000 */
[----:B------:R-:W-:Y:S01]  /*13e80*/  FADD.FTZ R12, -R0, R20 ;  /* 0x00000014000c7221 */ /* 0x000fe20000010100 */
[----:B------:R-:W-:-:S01]  /*13e90*/  FFMA.FTZ R15, R2, R0, -8 ;  /* 0xc1000000020f7423 */ /* 0x000fc20000010000 */
[----:B------:R-:W-:Y:S02]  /*13ea0*/  MUFU.EX2 R65, R65 ;  /* 0x0000004100417308 */ /* 0x000fe40000000800 */
        /* <DEDUP_REMOVED lines=140> */
.L_x_12419:
        /* <DEDUP_REMOVED lines=104> */
[C---:B--2---:R-:W-:Y:S01]  /*14df0*/  ISETP.GT.AND P1, PT, R4.reuse, R14, PT ;  /* 0x0000000e0400720c */ /* 0x044fe20003f24270 */
[----:B------:R-:W-:-:S12]  /*14e00*/  VIADD R4, R4, 0xffffffff ;  /* 0xffffffff04047836 */ /* 0x000fd80000000000 */
[----:B0-----:R-:W-:Y:S05]  /*14e10*/  @P1 BRA `(.L_x_12420) ;  /* 0xffffffe000881947 */ /* 0x001fea000383ffff */
[----:B------:R-:W-:Y:S05]  /*14e20*/  BSYNC B1 ;  /* 0x0000000000017941 */ /* 0x000fea0003800000 */
.L_x_12407:
[----:B------:R-:W-:Y:S05]  /*14e30*/  BSYNC B0 ;  /* 0x0000000000007941 */ /* 0x000fea0003800000 */
.L_x_12406:
[----:B------:R-:W2:Y:S01]  /*14e40*/  LDL R7, [R1+0x44] ;  /* 0x0000440001077983 */ /* 0x000ea20000100800 */
[----:B------:R-:W-:Y:S01]  /*14e50*/  BSSY B0, `(.L_x_12421) ;  /* 0x0000307000007945 */ /* 0x000fe20003800000 */
[----:B--2---:R-:W-:-:S13]  /*14e60*/  ISETP.GE.AND P1, PT, R4, R7, PT ;  /* 0x000000070400720c */ /* 0x004fda0003f26270 */
[----:B------:R-:W-:Y:S05]  /*14e70*/  @!P1 BRA `(.L_x_12422) ;  /* 0x0000003000109947 */ /* 0x000fea0003800000 */
[----:B------:R-:W-:Y:S02]  /*14e80*/  IMAD.MOV.U32 R20, RZ, RZ, R0 ;  /* 0x000000ffff147224 */ /* 0x000fe400078e0000 */
[----:B------:R-:W-:Y:S02]  /*14e90*/  IMAD.MOV.U32 R7, RZ, RZ, R3 ;  /* 0x000000ffff077224 */ /* 0x000fe400078e0003 */
[----:B------:R-:W-:Y:S02]  /*14ea0*/  IMAD.MOV.U32 R13, RZ, RZ, R152 ;  /* 0x000000ffff0d7224 */ /* 0x000fe400078e0098 */
[----:B------:R-:W-:-:S07]  /*14eb0*/  IMAD.MOV.U32 R12, RZ, RZ, R22 ;  /* 0x000000ffff0c7224 */ /* 0x000fce00078e0016 */
.L_x_12443:
        /* <DEDUP_REMOVED lines=8> */
.L_x_12423:
[----:B------:R-:W-:Y:S01]  /*14f40*/  IMAD R3, R22, 0x8, R16 ;  /* 0x0000000816037824 */ /* 0x000fe200078e0210 */
[----:B------:R-:W-:-:S04]  /*14f50*/  SHF.L.U32 R14, R152, 0x1f, RZ ;  /* 0x0000001f980e7819 */ /* 0x000fc800000006ff */
[----:B------:R0:W1:Y:S01]  /*14f60*/  SYNCS.PHASECHK.TRANS64.TRYWAIT P1, [R3+URZ+0x19c30], R14 ;  /* 0x019c300e030075a7 */ /* 0x000062000802017f */
[----:B------:R-:W-:Y:S05]  /*14f70*/  @!P0 BRA `(.L_x_12424) ;  /* 0x0000000000048947 */ /* 0x000fea0003800000 */
[----:B------:R-:W-:Y:S01]  /*14f80*/  BPT.TRAP 0x1 ;  /* 0x000000040000795c */ /* 0x000fe20000300000 */
.L_x_12424:
[----:B------:R-:W2:Y:S01]  /*14f90*/  LDL R15, [R1+0x24] ;  /* 0x00002400010f7983 */ /* 0x000ea20000100800 */
[----:B------:R-:W-:Y:S01]  /*14fa0*/  BSSY B1, `(.L_x_12425) ;  /* 0x0000006000017945 */ /* 0x000fe20003800000 */
[----:B------:R-:W-:Y:S02]  /*14fb0*/  IMAD.MOV.U32 R25, RZ, RZ, -0x3ffffff0 ;  /* 0xc0000010ff197424 */ /* 0x000fe400078e00ff */
[----:B--2---:R-:W-:Y:S01]  /*14fc0*/  IMAD R24, R22, 0x300, R15 ;  /* 0x0000030016187824 */ /* 0x004fe200078e020f */
[----:B-1----:R-:W-:Y:S06]  /*14fd0*/  @P1 BRA `(.L_x_12426) ;  /* 0x0000000000081947 */ /* 0x002fec0003800000 */
[----:B------:R-:W1:Y:S02]  /*14fe0*/  SYNCS.PHASECHK.TRANS64.TRYWAIT P1, [R3+URZ+0x19c30], R14 ;  /* 0x019c300e030075a7 */ /* 0x000e64000802017f */
[----:B-1----:R-:W-:Y:S05]  /*14ff0*/  @!P1 BRA `(.L_x_12427) ;  /* 0x000000fc00fc9947 */ /* 0x002fea0003800000 */
.L_x_12426:
[----:B------:R-:W-:Y:S05]  /*15000*/  BSYNC B1 ;  /* 0x0000000000017941 */ /* 0x000fea0003800000 */
.L_x_12425:
        /* <DEDUP_REMOVED lines=27> */
.L_x_12428:
[----:B------:R-:W-:Y:S01]  /*151c0*/  SHF.L.U32 R3, R13, 0x1f, RZ ;  /* 0x0000001f0d037819 */ /* 0x000fe200000006ff */
[----:B------:R-:W-:-:S04]  /*151d0*/  IMAD R21, R12, 0x8, R16 ;  /* 0x000000080c157824 */ /* 0x000fc800078e0210 */
[----:B------:R0:W1:Y:S01]  /*151e0*/  SYNCS.PHASECHK.TRANS64.TRYWAIT P1, [R21+URZ+0x19c50], R3 ;  /* 0x019c5003150075a7 */ /* 0x000062000802017f */
[----:B------:R-:W-:Y:S05]  /*151f0*/  @!P0 BRA `(.L_x_12429) ;  /* 0x0000000000048947 */ /* 0x000fea0003800000 */
[----:B------:R-:W-:Y:S01]  /*15200*/  BPT.TRAP 0x1 ;  /* 0x000000040000795c */ /* 0x000fe20000300000 */
.L_x_12429:
[----:B------:R-:W-:Y:S04]  /*15210*/  BSSY B1, `(.L_x_12430) ;  /* 0x0000004000017945 */ /* 0x000fe80003800000 */
[----:B-1----:R-:W-:Y:S05]  /*15220*/  @P1 BRA `(.L_x_12431) ;  /* 0x0000000000081947 */ /* 0x002fea0003800000 */
[----:B------:R-:W1:Y:S02]  /*15230*/  SYNCS.PHASECHK.TRANS64.TRYWAIT P1, [R21+URZ+0x19c50], R3 ;  /* 0x019c5003150075a7 */ /* 0x000e64000802017f */
[----:B-1----:R-:W-:Y:S05]  /*15240*/  @!P1 BRA `(.L_x_12432) ;  /* 0x000000fc007c9947 */ /* 0x002fea0003800000 */
.L_x_12431:
[----:B------:R-:W-:Y:S05]  /*15250*/  BSYNC B1 ;  /* 0x0000000000017941 */ /* 0x000fea0003800000 */
.L_x_12430:
        /* <DEDUP_REMOVED lines=34> */
.L_x_12433:
[----:B------:R-:W2:Y:S01]  /*15480*/  LDL R14, [R1+0x20] ;  /* 0x00002000010e7983 */ /* 0x000ea20000100800 */
[----:B------:R-:W0:Y:S03]  /*15490*/  LDC R12, c[0x0][0x448] ;  /* 0x00011200ff0c7b82 */ /* 0x000e260000000800 */
[----:B------:R-:W2:Y:S04]  /*154a0*/  LDL R3, [R1+0x40] ;  /* 0x0000400001037983 */ /* 0x000ea80000100800 */
[----:B------:R-:W3:Y:S01]  /*154b0*/  LDL R140, [R1+0x4] ;  /* 0x00000400018c7983 */ /* 0x000ee20000100800 */
[----:B------:R-:W1:Y:S03]  /*154c0*/  LDC R136, c[0x0][0x9e4] ;  /* 0x00027900ff887b82 */ /* 0x000e660000000800 */
[----:B------:R-:W4:Y:S01]  /*154d0*/  LDL R141, [R1] ;  /* 0x00000000018d7983 */ /* 0x000f220000100800 */
[----:B0-----:R-:W-:-:S13]  /*154e0*/  ISETP.NE.AND P1, PT, R12, 0x1, PT ;  /* 0x000000010c00780c */ /* 0x001fda0003f25270 */
[----:B------:R-:W0:Y:S08]  /*154f0*/  @P1 LDC R13, c[0x0][0x44c] ;  /* 0x00011300ff0d1b82 */ /* 0x000e300000000800 */
[----:B------:R-:W5:Y:S01]  /*15500*/  @P1 LDC R12, c[0x0][0x450] ;  /* 0x00011400ff0c1b82 */ /* 0x000f620000000800 */
[----:B------:R-:W-:-:S04]  /*15510*/  IMAD R0, R0, 0x8, R16 ;  /* 0x0000000800007824 */ /* 0x000fc800078e0210 */
[----:B------:R-:W-:Y:S01]  /*15520*/  VIADD R0, R0, 0x19c40 ;  /* 0x00019c4000007836 */ /* 0x000fe20000000000 */
[----:B-1----:R-:W-:Y:S01]  /*15530*/  ISETP.GE.AND P5, PT, R136, 0x1, PT ;  /* 0x000000018800780c */ /* 0x002fe20003fa6270 */
[----:B------:R-:W-:Y:S01]  /*15540*/  ULOP3.LUT UR4, URZ, UR46, URZ, 0x33, !UPT ;  /* 0x0000002e3f047292 */ /* 0x000fe2000f8e333f */
[----:B--2---:R-:W-:-:S04]  /*15550*/  IMAD.IADD R3, R3, 0x1, R14 ;  /* 0x0000000103037824 */ /* 0x004fc800078e020e */
[----:B0-----:R-:W-:-:S05]  /*15560*/  @P1 IMAD.HI.U32 R13, R3, R13, RZ ;  /* 0x0000000d030d1227 */ /* 0x001fca00078e00ff */
[----:B-----5:R-:W-:Y:S02]  /*15570*/  @P1 SHF.R.U32.HI R3, RZ, R12, R13 ;  /* 0x0000000cff031219 */ /* 0x020fe4000001160d */
[----:B---3--:R-:W-:-:S03]  /*15580*/  PRMT R0, R140, 0x654, R0 ;  /* 0x000006548c007816 */ /* 0x008fc60000000000 */
[----:B------:R-:W0:Y:S01]  /*15590*/  SHFL.IDX PT, R138, R3, RZ, 0x1c1f ;  /* 0x001c1fff038a7589 */ /* 0x000e2200000e0000 */
[----:B------:R1:W-:Y:S02]  /*155a0*/  SYNCS.ARRIVE.TRANS64.RED.A1T0 RZ, [R0+URZ], RZ ;  /* 0x000000ff00ff79a7 */ /* 0x0003e4000810043f */
[----:B-1----:R-:W-:-:S05]  /*155b0*/  IMAD.SHL.U32 R0, R4, 0x80, RZ ;  /* 0x0000008004007824 */ /* 0x002fca00078e00ff */
[----:B------:R-:W-:-:S04]  /*155c0*/  IADD3 R15, -R154, 0x1, -R0 ;  /* 0x000000019a0f7810 */ /* 0x000fc80007ffe900 */
[----:B----4-:R-:W-:-:S05]  /*155d0*/  IADD3 R15, -R155, R15, R141 ;  /* 0x0000000f9b0f7210 */ /* 0x010fca0007ffe18d */
        /* <DEDUP_REMOVED lines=17> */
.L_x_12436:
[----:B------:R-:W-:-:S05]  /*156f0*/  IMAD.U32 R139, RZ, RZ, UR40 ;  /* 0x00000028ff8b7e24 */ /* 0x000fca000f8e00ff */
[----:B------:R-:W-:-:S13]  /*15700*/  ISETP.NE.AND P1, PT, R139, 0x1, PT ;  /* 0x000000018b00780c */ /* 0x000fda0003f25270 */
[----:B------:R-:W0:Y:S02]  /*15710*/  @P1 LDC.64 R12, c[0x0][0x9e8] ;  /* 0x00027a00ff0c1b82 */ /* 0x000e240000000a00 */
[----:B0-----:R-:W-:-:S05]  /*15720*/  @P1 IMAD.HI.U32 R12, R138, R12, RZ ;  /* 0x0000000c8a0c1227 */ /* 0x001fca00078e00ff */
[----:B------:R-:W-:-:S07]  /*15730*/  @P1 SHF.R.U32.HI R138, RZ, R13, R12 ;  /* 0x0000000dff8a1219 */ /* 0x000fce000001160c */
.L_x_12437:
[----:B------:R-:W-:Y:S05]  /*15740*/  BSYNC B1 ;  /* 0x0000000000017941 */ /* 0x000fea0003800000 */
.L_x_12435:
[----:B------:R-:W-:-:S04]  /*15750*/  IMAD R138, R138, R139, -R0 ;  /* 0x0000008b8a8a7224 */ /* 0x000fc800078e0a00 */
[----:B------:R-:W-:-:S05]  /*15760*/  IMAD.IADD R138, R138, 0x1, -R154 ;  /* 0x000000018a8a7824 */ /* 0x000fca00078e0a9a */
[----:B------:R-:W-:Y:S02]  /*15770*/  VIMNMX R137, R137, R138, !PT ;  /* 0x0000008a89897248 */ /* 0x000fe40007fe0100 */
[----:B------:R-:W-:-:S07]  /*15780*/  VIADDMNMX R136, R138, R139, R136, PT ;  /* 0x0000008b8a887246 */ /* 0x000fce0003800188 */
.L_x_12434:
        /* <DEDUP_REMOVED lines=9> */
[C---:B------:R-:W-:Y:S02]  /*15820*/  ISETP.GT.AND P3, PT, R137.reuse, 0x9, P1 ;  /* 0x000000098900780c */ /* 0x040fe40000f64270 */
[----:B------:R-:W-:Y:S02]  /*15830*/  ISETP.GT.AND P4, PT, R137, 0x10, P1 ;  /* 0x000000108900780c */ /* 0x000fe40000f84270 */
[----:B------:R-:W-:-:S02]  /*15840*/  ISETP.LT.OR P2, PT, R136, 0x9, P2 ;  /* 0x000000098800780c */ /* 0x000fc40001741670 */
[----:B------:R-:W-:Y:S01]  /*15850*/  ISETP.LT.OR P3, PT, R136, 0xa, P3 ;  /* 0x0000000a8800780c */ /* 0x000fe20001f61670 */
[--C-:B0-----:R-:W-:Y:S01]  /*15860*/  IMAD.IADD R14, R14, 0x1, R3.reuse ;  /* 0x000000010e0e7824 */ /* 0x101fe200078e0203 */
[----:B------:R-:W-:Y:S01]  /*15870*/  ISETP.LT.OR P4, PT, R136, 0x11, P4 ;  /* 0x000000118800780c */ /* 0x000fe20002781670 */
[----:B------:R-:W-:Y:S01]  /*15880*/  IMAD.IADD R15, R15, 0x1, R3 ;  /* 0x000000010f0f7824 */ /* 0x000fe200078e0203 */
[----:B------:R-:W-:Y:S02]  /*15890*/  FSEL R28, R28, -INF , !P2 ;  /* 0xff8000001c1c7808 */ /* 0x000fe40005000000 */
[----:B------:R-:W-:Y:S02]  /*158a0*/  FSEL R29, R29, -INF , !P3 ;  /* 0xff8000001d1d7808 */ /* 0x000fe40005800000 */
[----:B------:R-:W-:Y:S02]  /*158b0*/  FSEL R32, R32, -INF , !P4 ;  /* 0xff80000020207808 */ /* 0x000fe40006000000 */
[----:B------:R-:W-:-:S02]  /*158c0*/  ISETP.GT.AND P2, PT, R137, 0x11, P1 ;  /* 0x000000118900780c */ /* 0x000fc40000f44270 */
[C---:B------:R-:W-:Y:S02]  /*158d0*/  ISETP.GT.AND P3, PT, R137.reuse, 0x18, P1 ;  /* 0x000000188900780c */ /* 0x040fe40000f64270 */
[----:B------:R-:W-:Y:S02]  /*158e0*/  ISETP.GT.AND P4, PT, R137, 0x19, P1 ;  /* 0x000000198900780c */ /* 0x000fe40000f84270 */
[C---:B------:R-:W-:Y:S02]  /*158f0*/  ISETP.LT.OR P2, PT, R136.reuse, 0x12, P2 ;  /* 0x000000128800780c */ /* 0x040fe40001741670 */
[C---:B------:R-:W-:Y:S02]  /*15900*/  ISETP.LT.OR P3, PT, R136.reuse, 0x19, P3 ;  /* 0x000000198800780c */ /* 0x040fe40001f61670 */
[----:B------:R-:W-:Y:S02]  /*15910*/  ISETP.LT.OR P4, PT, R136, 0x1a, P4 ;  /* 0x0000001a8800780c */ /* 0x000fe40002781670 */
[----:B------:R-:W-:-:S02]  /*15920*/  FSEL R33, R33, -INF , !P2 ;  /* 0xff80000021217808 */ /* 0x000fc40005000000 */
[----:B------:R-:W-:Y:S02]  /*15930*/  FSEL R36, R36, -INF , !P3 ;  /* 0xff80000024247808 */ /* 0x000fe40005800000 */
[----:B------:R-:W-:Y:S02]  /*15940*/  FSEL R37, R37, -INF , !P4 ;  /* 0xff80000025257808 */ /* 0x000fe40006000000 */
[C---:B------:R-:W-:Y:S02]  /*15950*/  ISETP.GT.AND P2, PT, R137.reuse, 0x20, P1 ;  /* 0x000000208900780c */ /* 0x040fe40000f44270 */
[C---:B------:R-:W-:Y:S02]  /*15960*/  ISETP.GT.AND P3, PT, R137.reuse, 0x21, P1 ;  /* 0x000000218900780c */ /* 0x040fe40000f64270 */
[----:B------:R-:W-:Y:S02]  /*15970*/  ISETP.GT.AND P4, PT, R137, 0x28, P1 ;  /* 0x000000288900780c */ /* 0x000fe40000f84270 */
[----:B------:R-:W-:-:S02]  /*15980*/  ISETP.LT.OR P2, PT, R136, 0x21, P2 ;  /* 0x000000218800780c */ /* 0x000fc40001741670 */
[C---:B------:R-:W-:Y:S02]  /*15990*/  ISETP.LT.OR P3, PT, R136.reuse, 0x22, P3 ;  /* 0x000000228800780c */ /* 0x040fe40001f61670 */
[----:B------:R-:W-:Y:S02]  /*159a0*/  ISETP.LT.OR P4, PT, R136, 0x29, P4 ;  /* 0x000000298800780c */ /* 0x000fe40002781670 */
        /* <DEDUP_REMOVED lines=65> */
[----:B------:R-:W-:Y:S01]  /*15dc0*/  FSEL R85, R85, -INF , !P4 ;  /* 0xff80000055557808 */ /* 0x000fe20006000000 */
        /* <DEDUP_REMOVED lines=13> */
.L_x_12440:
[----:B------:R-:W-:-:S05]  /*15ea0*/  IMAD.U32 R136, RZ, RZ, UR40 ;  /* 0x00000028ff887e24 */ /* 0x000fca000f8e00ff */
[----:B------:R-:W-:-:S13]  /*15eb0*/  ISETP.NE.AND P2, PT, R136, 0x1, PT ;  /* 0x000000018800780c */ /* 0x000fda0003f45270 */
[----:B------:R-:W0:Y:S02]  /*15ec0*/  @P2 LDC.64 R12, c[0x0][0x9e8] ;  /* 0x00027a00ff0c2b82 */ /* 0x000e240000000a00 */
[----:B0-----:R-:W-:-:S05]  /*15ed0*/  @P2 IMAD.HI.U32 R12, R3, R12, RZ ;  /* 0x0000000c030c2227 */ /* 0x001fca00078e00ff */
[----:B------:R-:W-:-:S07]  /*15ee0*/  @P2 SHF.R.U32.HI R3, RZ, R13, R12 ;  /* 0x0000000dff032219 */ /* 0x000fce000001160c */
.L_x_12441:
[----:B------:R-:W-:Y:S05]  /*15ef0*/  BSYNC B1 ;  /* 0x0000000000017941 */ /* 0x000fea0003800000 */
.L_x_12439:
[----:B------:R-:W-:-:S04]  /*15f00*/  IMAD R0, R3, R136, -R0 ;  /* 0x0000008803007224 */ /* 0x000fc800078e0a00 */
[----:B------:R-:W-:-:S05]  /*15f10*/  IMAD.IADD R0, R0, 0x1, -R154 ;  /* 0x0000000100007824 */ /* 0x000fca00078e0a9a */
[----:B------:R-:W-:Y:S02]  /*15f20*/  VIMNMX R15, R15, R0, !PT ;  /* 0x000000000f0f7248 */ /* 0x000fe40007fe0100 */
[----:B------:R-:W-:-:S07]  /*15f30*/  VIADDMNMX R14, R0, R136, R14, PT ;  /* 0x00000088000e7246 */ /* 0x000fce000380010e */
.L_x_12438:
[----:B------:R-:W-:Y:S02]  /*15f40*/  FMNMX.FTZ R0, R24, R7, !PT ;  /* 0x0000000718007209 */ /* 0x000fe40007810000 */
[----:B------:R-:W-:Y:S02]  /*15f50*/  ISETP.GT.AND P4, PT, R15, 0x1, P1 ;  /* 0x000000010f00780c */ /* 0x000fe40000f84270 */
[----:B------:R-:W-:Y:S02]  /*15f60*/  FMNMX.FTZ R0, R25, R0, !PT ;  /* 0x0000000019007209 */ /* 0x000fe40007810000 */
[C---:B------:R-:W-:Y:S02]  /*15f70*/  ISETP.GT.AND P2, PT, R15.reuse, 0x8, P1 ;  /* 0x000000080f00780c */ /* 0x040fe40000f44270 */
[----:B------:R-:W-:Y:S02]  /*15f80*/  FMNMX.FTZ R0, R28, R0, !PT ;  /* 0x000000001c007209 */ /* 0x000fe40007810000 */
[----:B------:R-:W-:-:S02]  /*15f90*/  ISETP.GT.AND P3, PT, R15, 0x9, P1 ;  /* 0x000000090f00780c */ /* 0x000fc40000f64270 */
[----:B------:R-:W-:Y:S02]  /*15fa0*/  FMNMX.FTZ R0, R29, R0, !PT ;  /* 0x000000001d007209 */ /* 0x000fe40007810000 */
[----:B------:R-:W-:Y:S02]  /*15fb0*/  ISETP.LT.OR P4, PT, R14, 0x2, P4 ;  /* 0x000000020e00780c */ /* 0x000fe40002781670 */
[----:B------:R-:W-:Y:S02]  /*15fc0*/  FMNMX.FTZ R0, R32, R0, !PT ;  /* 0x0000000020007209 */ /* 0x000fe40007810000 */
[C---:B------:R-:W-:Y:S02]  /*15fd0*/  ISETP.LT.OR P2, PT, R14.reuse, 0x9, P2 ;  /* 0x000000090e00780c */ /* 0x040fe40001741670 */
[----:B------:R-:W-:Y:S02]  /*15fe0*/  FMNMX.FTZ R0, R33, R0, !PT ;  /* 0x0000000021007209 */ /* 0x000fe40007810000 */
[----:B------:R-:W-:-:S02]  /*15ff0*/  ISETP.LT.OR P3, PT, R14, 0xa, P3 ;  /* 0x0000000a0e00780c */ /* 0x000fc40001f61670 */
[----:B------:R-:W-:Y:S02]  /*16000*/  FMNMX.FTZ R0, R36, R0, !PT ;  /* 0x0000000024007209 */ /* 0x000fe40007810000 */
[----:B------:R-:W-:Y:S02]  /*16010*/  FSEL R27, R27, -INF , !P4 ;  /* 0xff8000001b1b7808 */ /* 0x000fe40006000000 */
[----:B------:R-:W-:Y:S02]  /*16020*/  FMNMX.FTZ R0, R37, R0, !PT ;  /* 0x0000000025007209 */ /* 0x000fe40007810000 */
[----:B------:R-:W-:Y:S02]  /*16030*/  FSEL R30, R30, -INF , !P2 ;  /* 0xff8000001e1e7808 */ /* 0x000fe40005000000 */
[----:B------:R-:W-:Y:S02]  /*16040*/  FMNMX.FTZ R0, R40, R0, !PT ;  /* 0x0000000028007209 */ /* 0x000fe40007810000 */
[----:B------:R-:W-:-:S02]  /*16050*/  FSEL R31, R31, -INF , !P3 ;  /* 0xff8000001f1f7808 */ /* 0x000fc40005800000 */
[----:B------:R-:W-:Y:S02]  /*16060*/  FMNMX.FTZ R0, R41, R0, !PT ;  /* 0x0000000029007209 */ /* 0x000fe40007810000 */
[C---:B------:R-:W-:Y:S02]  /*16070*/  ISETP.GT.AND P4, PT, R15.reuse, 0x10, P1 ;  /* 0x000000100f00780c */ /* 0x040fe40000f84270 */
[----:B------:R-:W-:Y:S02]  /*16080*/  FMNMX.FTZ R0, R44, R0, !PT ;  /* 0x000000002c007209 */ /* 0x000fe40007810000 */
[----:B------:R-:W-:Y:S02]  /*16090*/  ISETP.GT.AND P2, PT, R15, 0x11, P1 ;  /* 0x000000110f00780c */ /* 0x000fe40000f44270 */
[----:B------:R-:W-:Y:S02]  /*160a0*/  FMNMX.FTZ R0, R45, R0, !PT ;  /* 0x000000002d007209 */ /* 0x000fe40007810000 */
[----:B------:R-:W-:-:S02]  /*160b0*/  ISETP.GT.AND P3, PT, R15, 0x18, P1 ;  /* 0x000000180f00780c */ /* 0x000fc40000f64270 */
[----:B------:R-:W-:Y:S02]  /*160c0*/  FMNMX.FTZ R0, R48, R0, !PT ;  /* 0x0000000030007209 */ /* 0x000fe40007810000 */
[C---:B------:R-:W-:Y:S02]  /*160d0*/  ISETP.LT.OR P4, PT, R14.reuse, 0x11, P4 ;  /* 0x000000110e00780c */ /* 0x040fe40002781670 */
[----:B------:R-:W-:Y:S02]  /*160e0*/  FMNMX.FTZ R0, R49, R0, !PT ;  /* 0x0000000031007209 */ /* 0x000fe40007810000 */
[----:B------:R-:W-:Y:S02]  /*160f0*/  ISETP.LT.OR P2, PT, R14, 0x12, P2 ;  /* 0x000000120e00780c */ /* 0x000fe40001741670 */
        /* <DEDUP_REMOVED lines=24> */
[----:B------:R-:W-:Y:S02]  /*16280*/  FSEL R43, R43, -INF , !P3 ;  /* 0xff8000002b2b7808 */ /* 0x000fe40005800000 */
[----:B------:R-:W-:-:S02]  /*16290*/  ISETP.GT.AND P4, PT, R15, 0x28, P1 ;  /* 0x000000280f00780c */ /* 0x000fc40000f84270 */
[C---:B------:R-:W-:Y:S02]  /*162a0*/  ISETP.GT.AND P2, PT, R15.reuse, 0x29, P1 ;  /* 0x000000290f00780c */ /* 0x040fe40000f44270 */
[----:B------:R-:W-:Y:S02]  /*162b0*/  ISETP.GT.AND P3, PT, R15, 0x30, P1 ;  /* 0x000000300f00780c */ /* 0x000fe40000f64270 */
[----:B------:R-:W-:Y:S02]  /*162c0*/  FMNMX.FTZ R0, R76, R0, !PT ;  /* 0x000000004c007209 */ /* 0x000fe40007810000 */
[C---:B------:R-:W-:Y:S02]  /*162d0*/  ISETP.LT.OR P4, PT, R14.reuse, 0x29, P4 ;  /* 0x000000290e00780c */ /* 0x040fe40002781670 */
[C---:B------:R-:W-:Y:S02]  /*162e0*/  ISETP.LT.OR P2, PT, R14.reuse, 0x2a, P2 ;  /* 0x0000002a0e00780c */ /* 0x040fe40001741670 */
[----:B------:R-:W-:-:S02]  /*162f0*/  ISETP.LT.OR P3, PT, R14, 0x31, P3 ;  /* 0x000000310e00780c */ /* 0x000fc40001f61670 */
[----:B------:R-:W-:Y:S02]  /*16300*/  FMNMX.FTZ R0, R77, R0, !PT ;  /* 0x000000004d007209 */ /* 0x000fe40007810000 */
[----:B------:R-:W-:Y:S02]  /*16310*/  FSEL R46, R46, -INF , !P4 ;  /* 0xff8000002e2e7808 */ /* 0x000fe40006000000 */
[----:B------:R-:W-:Y:S02]  /*16320*/  FSEL R47, R47, -INF , !P2 ;  /* 0xff8000002f2f7808 */ /* 0x000fe40005000000 */
[----:B------:R-:W-:Y:S02]  /*16330*/  FSEL R50, R50, -INF , !P3 ;  /* 0xff80000032327808 */ /* 0x000fe40005800000 */
[C---:B------:R-:W-:Y:S02]  /*16340*/  ISETP.GT.AND P4, PT, R15.reuse, 0x31, P1 ;  /* 0x000000310f00780c */ /* 0x040fe40000f84270 */
[----:B------:R-:W-:-:S02]  /*16350*/  ISETP.GT.AND P2, PT, R15, 0x38, P1 ;  /* 0x000000380f00780c */ /* 0x000fc40000f44270 */
[----:B------:R-:W-:Y:S02]  /*16360*/  ISETP.GT.AND P3, PT, R15, 0x39, P1 ;  /* 0x000000390f00780c */ /* 0x000fe40000f64270 */
[----:B------:R-:W-:Y:S02]  /*16370*/  FMNMX.FTZ R0, R80, R0, !PT ;  /* 0x0000000050007209 */ /* 0x000fe40007810000 */
        /* <DEDUP_REMOVED lines=8> */
[C---:B------:R-:W-:Y:S02]  /*16400*/  ISETP.GT.AND P4, PT, R15.reuse, 0x40, P1 ;  /* 0x000000400f00780c */ /* 0x040fe40000f84270 */
[----:B------:R-:W-:-:S02]  /*16410*/  ISETP.GT.AND P2, PT, R15, 0x41, P1 ;  /* 0x000000410f00780c */ /* 0x000fc40000f44270 */
[----:B------:R-:W-:Y:S02]  /*16420*/  ISETP.GT.AND P3, PT, R15, 0x48, P1 ;  /* 0x000000480f00780c */ /* 0x000fe40000f64270 */
[----:B------:R-:W-:Y:S02]  /*16430*/  FMNMX.FTZ R0, R84, R0, !PT ;  /* 0x0000000054007209 */ /* 0x000fe40007810000 */
[----:B------:R-:W-:Y:S02]  /*16440*/  @P0 LOP3.LUT R17, R17, 0x10000000, RZ, 0xfc, !PT ;  /* 0x1000000011110812 */ /* 0x000fe400078efcff */
[----:B------:R-:W-:Y:S02]  /*16450*/  ISETP.GT.AND P0, PT, R15, 0x61, P1 ;  /* 0x000000610f00780c */ /* 0x000fe40000f04270 */
[C---:B------:R-:W-:Y:S02]  /*16460*/  ISETP.LT.OR P4, PT, R14.reuse, 0x41, P4 ;  /* 0x000000410e00780c */ /* 0x040fe40002781670 */
[----:B------:R-:W-:-:S02]  /*16470*/  ISETP.LT.OR P2, PT, R14, 0x42, P2 ;  /* 0x000000420e00780c */ /* 0x000fc40001741670 */
[----:B------:R-:W-:Y:S02]  /*16480*/  ISETP.LT.OR P3, PT, R14, 0x49, P3 ;  /* 0x000000490e00780c */ /* 0x000fe40001f61670 */
[----:B------:R-:W-:Y:S02]  /*16490*/  FMNMX.FTZ R0, R85, R0, !PT ;  /* 0x0000000055007209 */ /* 0x000fe40007810000 */
[----:B------:R-:W-:Y:S02]  /*164a0*/  FSEL R58, R58, -INF , !P4 ;  /* 0xff8000003a3a7808 */ /* 0x000fe40006000000 */
[----:B------:R-:W-:Y:S01]  /*164b0*/  FSEL R59, R59, -INF , !P2 ;  /* 0xff8000003b3b7808 */ /* 0x000fe20005000000 */
[----:B------:R-:W0:Y:S01]  /*164c0*/  SHFL.BFLY PT, R3, R0, 0x2, 0x1f ;  /* 0x0c401f0000037f89 */ /* 0x000e2200000e0000 */
[----:B------:R-:W-:Y:S02]  /*164d0*/  FSEL R62, R62, -INF , !P3 ;  /* 0xff8000003e3e7808 */ /* 0x000fe40005800000 */
[----:B------:R-:W-:-:S02]  /*164e0*/  ISETP.GT.AND P4, PT, R15, 0x49, P1 ;  /* 0x000000490f00780c */ /* 0x000fc40000f84270 */
[C---:B------:R-:W-:Y:S02]  /*164f0*/  ISETP.GT.AND P2, PT, R15.reuse, 0x50, P1 ;  /* 0x000000500f00780c */ /* 0x040fe40000f44270 */
[----:B------:R-:W-:Y:S02]  /*16500*/  ISETP.GT.AND P3, PT, R15, 0x51, P1 ;  /* 0x000000510f00780c */ /* 0x000fe40000f64270 */
[----:B------:R-:W-:Y:S02]  /*16510*/  LOP3.LUT R17, R17, 0xbfffffff, RZ, 0xc0, !PT ;  /* 0xbfffffff11117812 */ /* 0x000fe400078ec0ff */
[C---:B------:R-:W-:Y:S02]  /*16520*/  ISETP.LT.OR P4, PT, R14.reuse, 0x4a, P4 ;  /* 0x0000004a0e00780c */ /* 0x040fe40002781670 */
[C---:B------:R-:W-:Y:S02]  /*16530*/  ISETP.LT.OR P2, PT, R14.reuse, 0x51, P2 ;  /* 0x000000510e00780c */ /* 0x040fe40001741670 */
[----:B------:R-:W-:-:S02]  /*16540*/  ISETP.LT.OR P3, PT, R14, 0x52, P3 ;  /* 0x000000520e00780c */ /* 0x000fc40001f61670 */
[----:B------:R-:W-:Y:S02]  /*16550*/  @P0 LOP3.LUT R17, R17, 0x40000000, RZ, 0xfc, !PT ;  /* 0x4000000011110812 */ /* 0x000fe400078efcff */
[----:B------:R-:W-:Y:S02]  /*16560*/  ISETP.GT.AND P0, PT, R15, RZ, P1 ;  /* 0x000000ff0f00720c */ /* 0x000fe40000f04270 */
        /* <DEDUP_REMOVED lines=9> */
[----:B------:R-:W-:-:S02]  /*16600*/  LOP3.LUT R17, R17, 0xfffffff7, RZ, 0xc0, !PT ;  /* 0xfffffff711117812 */ /* 0x000fc400078ec0ff */
        /* <DEDUP_REMOVED lines=9> */
[----:B------:R-:W-:Y:S02]  /*166a0*/  @P0 LOP3.LUT R17, R17, 0x8, RZ, 0xfc, !PT ;  /* 0x0000000811110812 */ /* 0x000fe400078efcff */
[----:B0-----:R-:W-:Y:S02]  /*166b0*/  FMNMX.FTZ R3, R0, R3, !PT ;  /* 0x0000000300037209 */ /* 0x001fe40007810000 */
[----:B------:R-:W-:-:S02]  /*166c0*/  LOP3.LUT P0, RZ, R17, 0x40000000, RZ, 0xc0, !PT ;  /* 0x4000000011ff7812 */ /* 0x000fc4000780c0ff */
[----:B------:R-:W-:Y:S01]  /*166d0*/  LOP3.LUT R17, R17, 0xfffffffd, RZ, 0xc0, !PT ;  /* 0xfffffffd11117812 */ /* 0x000fe200078ec0ff */
[----:B------:R-:W0:Y:S01]  /*166e0*/  SHFL.BFLY PT, R0, R3, 0x1, 0x1f ;  /* 0x0c201f0003007f89 */ /* 0x000e2200000e0000 */
[C---:B------:R-:W-:Y:S02]  /*166f0*/  ISETP.LT.OR P0, PT, R14.reuse, 0x62, P0 ;  /* 0x000000620e00780c */ /* 0x040fe40000701670 */
[C---:B------:R-:W-:Y:S02]  /*16700*/  ISETP.LT.OR P4, PT, R14.reuse, 0x71, P4 ;  /* 0x000000710e00780c */ /* 0x040fe40002781670 */
[----:B------:R-:W-:Y:S02]  /*16710*/  @P1 LOP3.LUT R17, R17, 0x2, RZ, 0xfc, !PT ;  /* 0x0000000211111812 */ /* 0x000fe400078efcff */
[----:B------:R-:W-:Y:S02]  /*16720*/  ISETP.LT.OR P5, PT, R14, 0x72, P5 ;  /* 0x000000720e00780c */ /* 0x000fe40002fa1670 */
[----:B------:R-:W-:-:S02]  /*16730*/  LOP3.LUT P1, RZ, R17, 0x8, RZ, 0xc0, !PT ;  /* 0x0000000811ff7812 */ /* 0x000fc4000782c0ff */
[----:B------:R-:W-:Y:S02]  /*16740*/  LOP3.LUT R17, R17, 0xffffffef, RZ, 0xc0, !PT ;  /* 0xffffffef11117812 */ /* 0x000fe400078ec0ff */
[C---:B------:R-:W-:Y:S02]  /*16750*/  ISETP.LT.OR P1, PT, R14.reuse, 0x1, P1 ;  /* 0x000000010e00780c */ /* 0x040fe40000f21670 */
[----:B------:R-:W-:Y:S02]  /*16760*/  @P0 LOP3.LUT R17, R17, 0x10, RZ, 0xfc, !PT ;  /* 0x0000001011110812 */ /* 0x000fe400078efcff */
[----:B------:R-:W-:Y:S02]  /*16770*/  ISETP.LT.OR P0, PT, R14, 0x69, P2 ;  /* 0x000000690e00780c */ /* 0x000fe40001701670 */
[C---:B------:R-:W-:Y:S02]  /*16780*/  LOP3.LUT P2, RZ, R17.reuse, 0x2, RZ, 0xc0, !PT ;  /* 0x0000000211ff7812 */ /* 0x040fe4000784c0ff */
[----:B------:R-:W-:-:S02]  /*16790*/  LOP3.LUT R17, R17, 0xfffffffb, RZ, 0xc0, !PT ;  /* 0xfffffffb11117812 */ /* 0x000fc400078ec0ff */
[----:B------:R-:W-:Y:S02]  /*167a0*/  FSEL R26, R26, -INF , !P1 ;  /* 0xff8000001a1a7808 */ /* 0x000fe40004800000 */
[----:B0-----:R-:W-:Y:S02]  /*167b0*/  FMNMX.FTZ R3, R3, R0, !PT ;  /* 0x0000000003037209 */ /* 0x001fe40007810000 */
[----:B------:R-:W-:Y:S02]  /*167c0*/  FSEL R82, R82, -INF , !P4 ;  /* 0xff80000052527808 */ /* 0x000fe40006000000 */
[----:B------:R-:W-:Y:S01]  /*167d0*/  ISETP.LT.OR P6, PT, R14, 0x79, P6 ;  /* 0x000000790e00780c */ /* 0x000fe200037c1670 */
[----:B------:R-:W-:-:S01]  /*167e0*/  FFMA.FTZ R13, R2, R3, -8 ;  /* 0xc1000000020d7423 */ /* 0x000fc20000010003 */
[----:B------:R-:W-:Y:S02]  /*167f0*/  @P0 LOP3.LUT R17, R17, 0x4, RZ, 0xfc, !PT ;  /* 0x0000000411110812 */ /* 0x000fe400078efcff */
[----:B------:R-:W-:-:S02]  /*16800*/  ISETP.LT.OR P0, PT, R14, 0x6a, P3 ;  /* 0x0000006a0e00780c */ /* 0x000fc40001f01670 */
[----:B------:R-:W-:Y:S02]  /*16810*/  FSETP.NEU.FTZ.AND P3, PT, R3, -INF , PT ;  /* 0xff8000000300780b */ /* 0x000fe40003f7d000 */
[----:B------:R-:W-:Y:S02]  /*16820*/  LOP3.LUT R17, R17, 0xdfffffff, RZ, 0xc0, !PT ;  /* 0xdfffffff11117812 */ /* 0x000fe400078ec0ff */
[----:B------:R-:W-:Y:S02]  /*16830*/  FSEL R0, R3, RZ, P3 ;  /* 0x000000ff03007208 */ /* 0x000fe40001800000 */
[----:B------:R-:W-:Y:S02]  /*16840*/  FSEL R13, R13, RZ, P3 ;  /* 0x000000ff0d0d7208 */ /* 0x000fe40001800000 */
[----:B------:R-:W-:Y:S01]  /*16850*/  FSEL R83, R83, -INF , !P5 ;  /* 0xff80000053537808 */ /* 0x000fe20006800000 */
[----:B------:R-:W-:-:S01]  /*16860*/  FADD.FTZ R7, -R0, R7 ;  /* 0x0000000700077221 */ /* 0x000fc20000010100 */
[----:B------:R-:W-:Y:S01]  /*16870*/  FMNMX.FTZ R0, R26, R20, !PT ;  /* 0x000000141a007209 */ /* 0x000fe20007810000 */
[----:B------:R-:W-:-:S01]  /*16880*/  FFMA.FTZ R24, R2, R24, -R13 ;  /* 0x0000001802187223 */ /* 0x000fc2000001080d */
[----:B------:R-:W-:Y:S01]  /*16890*/  @P0 LOP3.LUT R17, R17, 0x20000000, RZ, 0xfc, !PT ;  /* 0x2000000011110812 */ /* 0x000fe200078efcff */
[C---:B------:R-:W-:Y:S01]  /*168a0*/  FMUL.FTZ R7, R2.reuse, R7 ;  /* 0x0000000702077220 */ /* 0x040fe20000410000 */
[----:B------:R-:W-:Y:S01]  /*168b0*/  FMNMX.FTZ R0, R27, R0, !PT ;  /* 0x000000001b007209 */ /* 0x000fe20007810000 */
[----:B------:R-:W-:-:S01]  /*168c0*/  FFMA.FTZ R25, R2, R25, -R13 ;  /* 0x0000001902197223 */ /* 0x000fc2000001080d */
[C---:B------:R-:W-:Y:S01]  /*168d0*/  LOP3.LUT P0, RZ, R17.reuse, 0x10, RZ, 0xc0, !PT ;  /* 0x0000001011ff7812 */ /* 0x040fe2000780c0ff */
[----:B------:R-:W-:Y:S01]  /*168e0*/  MUFU.EX2 R24, R24 ;  /* 0x0000001800187308 */ /* 0x000fe20000000800 */
[----:B------:R-:W-:Y:S01]  /*168f0*/  FMNMX.FTZ R0, R30, R0, !PT ;  /* 0x000000001e007209 */ /* 0x000fe20007810000 */
[C-C-:B------:R-:W-:Y:S01]  /*16900*/  FFMA.FTZ R28, R2.reuse, R28, -R13.reuse ;  /* 0x0000001c021c7223 */ /* 0x140fe2000001080d */
[----:B------:R-:W-:Y:S01]  /*16910*/  LOP3.LUT P3, RZ, R17, 0x4, RZ, 0xc0, !PT ;  /* 0x0000000411ff7812 */ /* 0x000fe2000786c0ff */
[C-C-:B------:R-:W-:Y:S01]  /*16920*/  FFMA.FTZ R29, R2.reuse, R29, -R13.reuse ;  /* 0x0000001d021d7223 */ /* 0x140fe2000001080d */
[----:B------:R-:W-:Y:S01]  /*16930*/  FMNMX.FTZ R0, R31, R0, !PT ;  /* 0x000000001f007209 */ /* 0x000fe20007810000 */
[--C-:B------:R-:W-:Y:S01]  /*16940*/  FFMA.FTZ R32, R2, R32, -R13.reuse ;  /* 0x0000002002207223 */ /* 0x100fe2000001080d */
[----:B------:R-:W-:Y:S01]  /*16950*/  FSEL R75, R75, -INF , !P0 ;  /* 0xff8000004b4b7808 */ /* 0x000fe20004000000 */
[----:B------:R-:W0:Y:S01]  /*16960*/  MUFU.EX2 R7, R7 ;  /* 0x0000000700077308 */ /* 0x000e220000000800 */
[----:B------:R-:W-:Y:S01]  /*16970*/  FMNMX.FTZ R0, R34, R0, !PT ;  /* 0x0000000022007209 */ /* 0x000fe20007810000 */
[C-C-:B------:R-:W-:Y:S01]  /*16980*/  FFMA.FTZ R33, R2.reuse, R33, -R13.reuse ;  /* 0x0000002102217223 */ /* 0x140fe2000001080d */
[----:B------:R-:W-:Y:S01]  /*16990*/  LOP3.LUT P0, RZ, R17, 0x20000000, RZ, 0xc0, !PT ;  /* 0x2000000011ff7812 */ /* 0x000fe2000780c0ff */
[C-C-:B------:R-:W-:Y:S01]  /*169a0*/  FFMA.FTZ R36, R2.reuse, R36, -R13.reuse ;  /* 0x0000002402247223 */ /* 0x140fe2000001080d */
[----:B------:R-:W-:Y:S01]  /*169b0*/  FMNMX.FTZ R0, R35, R0, !PT ;  /* 0x0000000023007209 */ /* 0x000fe20007810000 */
[--C-:B------:R-:W-:Y:S01]  /*169c0*/  FFMA.FTZ R37, R2, R37, -R13.reuse ;  /* 0x0000002502257223 */ /* 0x100fe2000001080d */
[----:B------:R-:W-:Y:S01]  /*169d0*/  FSEL R78, R78, -INF , !P3 ;  /* 0xff8000004e4e7808 */ /* 0x000fe20005800000 */
[----:B------:R-:W1:Y:S01]  /*169e0*/  MUFU.EX2 R25, R25 ;  /* 0x0000001900197308 */ /* 0x000e620000000800 */
[----:B------:R-:W-:Y:S01]  /*169f0*/  FMNMX.FTZ R0, R38, R0, !PT ;  /* 0x0000000026007209 */ /* 0x000fe20007810000 */
[C-C-:B------:R-:W-:Y:S01]  /*16a00*/  FFMA.FTZ R40, R2.reuse, R40, -R13.reuse ;  /* 0x0000002802287223 */ /* 0x140fe2000001080d */
[----:B------:R-:W-:Y:S01]  /*16a10*/  FSEL R79, R79, -INF , !P0 ;  /* 0xff8000004f4f7808 */ /* 0x000fe20004000000 */
[C-C-:B------:R-:W-:Y:S01]  /*16a20*/  FFMA.FTZ R41, R2.reuse, R41, -R13.reuse ;  /* 0x0000002902297223 */ /* 0x140fe2000001080d */
[----:B------:R-:W-:Y:S01]  /*16a30*/  FMNMX.FTZ R0, R39, R0, !PT ;  /* 0x0000000027007209 */ /* 0x000fe20007810000 */
[--C-:B------:R-:W-:Y:S01]  /*16a40*/  FFMA.FTZ R44, R2, R44, -R13.reuse ;  /* 0x0000002c022c7223 */ /* 0x100fe2000001080d */
[----:B------:R-:W-:Y:S01]  /*16a50*/  ISETP.LT.OR P2, PT, R14, 0x7a, P2 ;  /* 0x0000007a0e00780c */ /* 0x000fe20001741670 */
[----:B------:R-:W-:Y:S01]  /*16a60*/  MUFU.EX2 R28, R28 ;  /* 0x0000001c001c7308 */ /* 0x000fe20000000800 */
[----:B------:R-:W-:Y:S01]  /*16a70*/  FMNMX.FTZ R0, R42, R0, !PT ;  /* 0x000000002a007209 */ /* 0x000fe20007810000 */
        /* <DEDUP_REMOVED lines=39> */
[----:B------:R-:W-:-:S02]  /*16cf0*/  FMNMX.FTZ R0, R62, R0, !PT ;  /* 0x000000003e007209 */ /* 0x000fc40007810000 */
        /* <DEDUP_REMOVED lines=177> */
.L_x_12442:
        /* <DEDUP_REMOVED lines=107> */
.L_x_12422:
[----:B------:R-:W-:Y:S05]  /*17ec0*/  BSYNC B0 ;  /* 0x0000000000007941 */ /* 0x000fea0003800000 */
.L_x_12421:
[----:B------:R-:W-:Y:S06]  /*17ed0*/  BAR.ARV 0x8, 0x200 ;  /* 0x0208000000007b1d */ /* 0x000fec0000002000 */
[----:B------:R-:W-:Y:S05]  /*17ee0*/  @!P0 BRA `(.L_x_12444) ;  /* 0x0000000000048947 */ /* 0x000fea0003800000 */
[----:B------:R-:W-:Y:S01]  /*17ef0*/  BPT.TRAP 0x1 ;  /* 0x000000040000795c */ /* 0x000fe20000300000 */
.L_x_12444:
[----:B------:R-:W-:Y:S01]  /*17f00*/  IMAD R4, R22, 0x8, R16 ;  /* 0x0000000816047824 */ /* 0x000fe200078e0210 */
[----:B------:R-:W-:-:S04]  /*17f10*/  SHF.L.U32 R7, R152, 0x1f, RZ ;  /* 0x0000001f98077819 */ /* 0x000fc800000006ff */
[----:B------:R0:W1:Y:S01]  /*17f20*/  SYNCS.PHASECHK.TRANS64.TRYWAIT P1, [R4+URZ+0x19c50], R7 ;  /* 0x019c5007040075a7 */ /* 0x000062000802017f */
[----:B------:R-:W-:Y:S05]  /*17f30*/  @!P0 BRA `(.L_x_12445) ;  /* 0x0000000000048947 */ /* 0x000fea0003800000 */
[----:B------:R-:W-:Y:S01]  /*17f40*/  BPT.TRAP 0x1 ;  /* 0x000000040000795c */ /* 0x000fe20000300000 */
.L_x_12445:
[----:B------:R-:W-:Y:S04]  /*17f50*/  BSSY B0, `(.L_x_12446) ;  /* 0x0000004000007945 */ /* 0x000fe80003800000 */
[----:B-1----:R-:W-:Y:S05]  /*17f60*/  @P1 BRA `(.L_x_12447) ;  /* 0x0000000000081947 */ /* 0x002fea0003800000 */
[----:B------:R-:W1:Y:S02]  /*17f70*/  SYNCS.PHASECHK.TRANS64.TRYWAIT P1, [R4+URZ+0x19c50], R7 ;  /* 0x019c5007040075a7 */ /* 0x000e64000802017f */
[----:B-1----:R-:W-:Y:S05]  /*17f80*/  @!P1 BRA `(.L_x_12448) ;  /* 0x000000d000409947 */ /* 0x002fea0003800000 */
.L_x_12447:
[----:B------:R-:W-:Y:S05]  /*17f90*/  BSYNC B0 ;  /* 0x0000000000007941 */ /* 0x000fea0003800000 */
.L_x_12446:
[----:B------:R-:W0:Y:S01]  /*17fa0*/  LDL.LU R15, [R1+0x5c] ;  /* 0x00005c00010f7983 */ /* 0x000e220000300800 */
[----:B------:R-:W-:Y:S01]  /*17fb0*/  VIADD R16, R16, 0x3000 ;  /* 0x0000300010107836 */ /* 0x000fe20000000000 */
[----:B------:R-:W-:Y:S01]  /*17fc0*/  ULDC.64 UR4, c[0x0][0x9a0] ;  /* 0x0002680000047ab9 */ /* 0x000fe20000000a00 */
[----:B------:R-:W-:Y:S01]  /*17fd0*/  WARPGROUP.ARRIVE ;  /* 0x00000000000079c5 */ /* 0x000fe20000000000 */
[----:B------:R-:W-:Y:S02]  /*17fe0*/  ISETP.NE.U32.AND P1, PT, RZ, UR4, PT ;  /* 0x00000004ff007c0c */ /* 0x000fe4000bf25070 */
[----:B------:R-:W-:Y:S02]  /*17ff0*/  SHF.R.U32.HI R16, RZ, 0x4, R16 ;  /* 0x00000004ff107819 */ /* 0x000fe40000011610 */
        /* <DEDUP_REMOVED lines=12> */
[----:B01----:R-:W-:-:S05]  /*180c0*/  @P1 SHF.R.S32.HI R7, RZ, 0x1f, R15 ;  /* 0x0000001fff071819 */ /* 0x003fca000001140f */
[----:B--2---:R-:W-:-:S04]  /*180d0*/  @P1 IMAD R14, R7, R8, RZ ;  /* 0x00000008070e1224 */ /* 0x004fc800078e02ff */
[C---:B------:R-:W-:Y:S02]  /*180e0*/  @P1 IMAD R7, R15.reuse, R9, R14 ;  /* 0x000000090f071224 */ /* 0x040fe400078e020e */
        /* <DEDUP_REMOVED lines=8> */
[----:B------:R-:W-:Y:S02]  /*18170*/  VIADD R8, R10, 0x2 ;  /* 0x000000020a087836 */ /* 0x000fe40000000000 */
[----:B------:R-:W-:Y:S01]  /*18180*/  IMAD.MOV.U32 R9, RZ, RZ, 0x40000040 ;  /* 0x40000040ff097424 */ /* 0x000fe200078e00ff */
[----:B------:R-:W1:Y:S01]  /*18190*/  SHFL.BFLY PT, R14, R5, 0x2, 0x1f ;  /* 0x0c401f00050e7f89 */ /* 0x000e6200000e0000 */
[----:B------:R-:W-:Y:S01]  /*181a0*/  IMAD.MOV.U32 R11, RZ, RZ, 0x40000040 ;  /* 0x40000040ff0b7424 */ /* 0x000fe200078e00ff */
[----:B------:R-:W-:Y:S01]  /*181b0*/  R2UR UR6, R8 ;  /* 0x00000000080672ca */ /* 0x000fe200000e0000 */
[C---:B------:R-:W-:Y:S01]  /*181c0*/  VIADD R8, R10.reuse, 0x4 ;  /* 0x000000040a087836 */ /* 0x040fe20000000000 */
[----:B------:R-:W-:Y:S01]  /*181d0*/  R2UR UR7, R9 ;  /* 0x00000000090772ca */ /* 0x000fe200000e0000 */
[----:B------:R-:W-:Y:S02]  /*181e0*/  IMAD.MOV.U32 R9, RZ, RZ, 0x40000040 ;  /* 0x40000040ff097424 */ /* 0x000fe400078e00ff */
[----:B------:R-:W-:-:S02]  /*181f0*/  VIADD R10, R10, 0x6 ;  /* 0x000000060a0a7836 */ /* 0x000fc40000000000 */
[----:B------:R-:W-:Y:S02]  /*18200*/  IMAD.MOV.U32 R21, RZ, RZ, -0x800000 ;  /* 0xff800000ff157424 */ /* 0x000fe400078e00ff */
[----:B------:R-:W-:-:S06]  /*18210*/  IMAD.MOV.U32 R20, RZ, RZ, -0x800000 ;  /* 0xff800000ff147424 */ /* 0x000fcc00078e00ff */
[----:B------:R-:W-:Y:S01]  /*18220*/  QGMMA.64x96x32.F32.E4M3.E4M3 R88, R144, gdesc[UR4], R88, gsb0 ;  /* 0x0160000490587df3 */ /* 0x000fe20008000858 */
[----:B------:R-:W-:Y:S02]  /*18230*/  R2UR UR6, R8 ;  /* 0x00000000080672ca */ /* 0x000fe400000e0000 */
[----:B------:R-:W-:Y:S02]  /*18240*/  R2UR UR7, R9 ;  /* 0x00000000090772ca */ /* 0x000fe400000e0000 */
[----:B------:R-:W3:Y:S01]  /*18250*/  SHFL.BFLY PT, R9, R6, 0x2, 0x1f ;  /* 0x0c401f0006097f89 */ /* 0x000ee200000e0000 */
[----:B-1----:R-:W-:-:S01]  /*18260*/  FADD.FTZ R14, R14, R5 ;  /* 0x000000050e0e7221 */ /* 0x002fc20000010000 */
[----:B---3--:R-:W-:Y:S01]  /*18270*/  FADD.FTZ R9, R9, R6 ;  /* 0x0000000609097221 */ /* 0x008fe20000010000 */
[----:B------:R-:W-:-:S04]  /*18280*/  IMAD.MOV.U32 R6, RZ, RZ, RZ ;  /* 0x000000ffff067224 */ /* 0x000fc800078e00ff */
[----:B------:R-:W0:Y:S02]  /*18290*/  SHFL.BFLY PT, R8, R9, 0x1, 0x1f ;  /* 0x0c201f0009087f89 */ /* 0x000e2400000e0000 */
[----:B0-----:R-:W-:-:S04]  /*182a0*/  FADD.FTZ R12, R9, R8 ;  /* 0x00000008090c7221 */ /* 0x001fc80000010000 */
[C---:B------:R-:W-:Y:S01]  /*182b0*/  FMUL.FTZ R13, R12.reuse, 0.00390625 ;  /* 0x3b8000000c0d7820 */ /* 0x040fe20000410000 */
[----:B------:R-:W-:-:S04]  /*182c0*/  FSETP.NE.FTZ.AND P1, PT, R12, RZ, PT ;  /* 0x000000ff0c00720b */ /* 0x000fc80003f35000 */
[----:B------:R-:W-:-:S09]  /*182d0*/  FSETP.NE.FTZ.AND P2, PT, R13, RZ, PT ;  /* 0x000000ff0d00720b */ /* 0x000fd20003f55000 */
[----:B------:R-:W-:Y:S04]  /*182e0*/  @P1 MUFU.RCP R6, R12 ;  /* 0x0000000c00061308 */ /* 0x000fe80000001000 */
[----:B------:R-:W-:-:S04]  /*182f0*/  @P2 FMUL.FTZ R8, R2, 0.69314718246459960938 ;  /* 0x3f31721802082820 */ /* 0x000fc80000410000 */
[----:B------:R-:W0:Y:S02]  /*18300*/  @P2 MUFU.LG2 R5, R13 ;  /* 0x0000000d00052308 */ /* 0x000e240000000c00 */
[----:B0-----:R-:W-:-:S04]  /*18310*/  @P2 FMUL.FTZ R5, R5, 0.69314718246459960938 ;  /* 0x3f31721805052820 */ /* 0x001fc80000410000 */
[----:B------:R-:W-:Y:S01]  /*18320*/  @P2 FFMA.FTZ R20, R8, R3, R5 ;  /* 0x0000000308142223 */ /* 0x000fe20000010005 */
[----:B------:R-:W-:Y:S02]  /*18330*/  WARPGROUP.DEPBAR.LE gsb0, 0x0 ;  /* 0x00008000000079c5 */ /* 0x000fe40000010000 */
[----:B------:R-:W-:-:S06]  /*18340*/  WARPGROUP.ARRIVE ;  /* 0x00000000000079c5 */ /* 0x000fcc0000000000 */
[----:B------:R-:W-:Y:S01]  /*18350*/  QGMMA.64x96x32.F32.E4M3.E4M3 R88, R140, gdesc[UR4], R88, gsb0 ;  /* 0x016000048c587df3 */ /* 0x000fe20008000858 */
[----:B------:R-:W-:Y:S01]  /*18360*/  R2UR UR6, R10 ;  /* 0x000000000a0672ca */ /* 0x000fe200000e0000 */
[----:B------:R-:W-:Y:S01]  /*18370*/  IMAD.MOV.U32 R10, RZ, RZ, RZ ;  /* 0x000000ffff0a7224 */ /* 0x000fe200078e00ff */
[----:B------:R-:W-:Y:S02]  /*18380*/  R2UR UR7, R11 ;  /* 0x000000000b0772ca */ /* 0x000fe400000e0000 */
        /* <DEDUP_REMOVED lines=13> */
[-C--:B--2---:R-:W-:Y:S01]  /*18460*/  FMUL.FTZ R6, R6, R7.reuse ;  /* 0x0000000706067220 */ /* 0x084fe20000410000 */
[----:B------:R-:W-:Y:S01]  /*18470*/  FMUL.FTZ R2, R10, R7 ;  /* 0x000000070a027220 */ /* 0x000fe20000410000 */
[----:B------:R-:W-:Y:S02]  /*18480*/  WARPGROUP.DEPBAR.LE gsb0, 0x0 ;  /* 0x00008000000079c5 */ /* 0x000fe40000010000 */
[----:B------:R-:W-:Y:S05]  /*18490*/  @!P0 BRA `(.L_x_12449) ;  /* 0x0000000000048947 */ /* 0x000fea0003800000 */
[----:B------:R-:W-:Y:S01]  /*184a0*/  BPT.TRAP 0x1 ;  /* 0x000000040000795c */ /* 0x000fe20000300000 */
.L_x_12449:
[----:B------:R-:W2:Y:S01]  /*184b0*/  LDL.LU R3, [R1+0x4] ;  /* 0x0000040001037983 */ /* 0x000ea20000300800 */
[----:B------:R-:W-:Y:S02]  /*184c0*/  VIADD R4, R4, 0x19c60 ;  /* 0x00019c6004047836 */ /* 0x000fe40000000000 */
[-C--:B------:R-:W-:Y:S01]  /*184d0*/  FMUL.FTZ R0, R88, R6.reuse ;  /* 0x0000000658007220 */ /* 0x080fe20000410000 */
[----:B------:R-:W-:Y:S01]  /*184e0*/  FMUL.FTZ R93, R93, R6 ;  /* 0x000000065d5d7220 */ /* 0x000fe20000410000 */
[----:B------:R-:W3:Y:S01]  /*184f0*/  LDL.LU R5, [R1+0x68] ;  /* 0x0000680001057983 */ /* 0x000ee20000300800 */
[----:B------:R-:W-:-:S05]  /*18500*/  VIADD R22, R22, 0x1 ;  /* 0x0000000116167836 */ /* 0x000fca0000000000 */
        /* <DEDUP_REMOVED lines=49> */
[----:B--2---:R-:W-:Y:S01]  /*18820*/  PRMT R4, R3, 0x654, R4 ;  /* 0x0000065403047816 */ /* 0x004fe20000000004 */
[----:B---3--:R-:W-:-:S03]  /*18830*/  VIADD R5, R5, 0x1 ;  /* 0x0000000105057836 */ /* 0x008fc60000000000 */
[----:B------:R0:W-:Y:S02]  /*18840*/  SYNCS.ARRIVE.TRANS64.RED.A1T0 RZ, [R4+URZ], RZ ;  /* 0x000000ff04ff79a7 */ /* 0x0001e4000810043f */
[----:B------:R0:W-:Y:S01]  /*18850*/  STL [R1+0x68], R5 ;  /* 0x0000680501007387 */ /* 0x0001e20000100800 */
[----:B------:R-:W-:-:S04]  /*18860*/  SEL R3, RZ, 0x1, P1 ;  /* 0x00000001ff037807 */ /* 0x000fc80000800000 */
[----:B------:R-:W-:-:S07]  /*18870*/  LOP3.LUT R152, R152, R3, RZ, 0x3c, !PT ;  /* 0x0000000398987212 */ /* 0x000fce00078e3cff */
.L_x_12332:
[----:B------:R-:W2:Y:S01]  /*18880*/  LDL R88, [R1+0x60] ;  /* 0x0000600001587983 */ /* 0x000ea20000100800 */
[----:B------:R-:W1:Y:S01]  /*18890*/  S2UR UR4, SR_CgaCtaId ;  /* 0x00000000000479c3 */ /* 0x000e620000008800 */
[----:B------:R-:W-:Y:S01]  /*188a0*/  MOV R16, 0x400 ;  /* 0x0000040000107802 */ /* 0x000fe20000000f00 */
[----:B------:R-:W-:Y:S01]  /*188b0*/  BSSY B0, `(.L_x_12450) ;  /* 0x0000335000007945 */ /* 0x000fe20003800000 */
[----:B-1----:R-:W-:-:S05]  /*188c0*/  IMAD.U32 R2, RZ, RZ, UR4 ;  /* 0x00000004ff027e24 */ /* 0x002fca000f8e00ff */
[----:B------:R-:W-:Y:S01]  /*188d0*/  LEA R16, R2, R16, 0x18 ;  /* 0x0000001002107211 */ /* 0x000fe200078ec0ff */
[----:B------:R-:W-:Y:S06]  /*188e0*/  BAR.SYNC.DEFER_BLOCKING 0x5, 0x200 ;  /* 0x0148000000007b1d */ /* 0x000fec0000010000 */
[----:B------:R-:W-:Y:S04]  /*188f0*/  STL [R1+0x4], R2 ;  /* 0x0000040201007387 */ /* 0x000fe80000100800 */
[----:B0-----:R-:W0:Y:S04]  /*18900*/  LDS.128 R4, [R16+0x19cd0] ;  /* 0x019cd00010047984 */ /* 0x001e280000000c00 */
[----:B0-----:R0:W-:Y:S04]  /*18910*/  STL.64 [R1+0x50], R4 ;  /* 0x0000500401007387 */ /* 0x0011e80000100a00 */
[----:B------:R0:W-:Y:S01]  /*18920*/  STL.64 [R1+0x58], R6 ;  /* 0x0000580601007387 */ /* 0x0001e20000100a00 */
[----:B------:R-:W-:Y:S06]  /*18930*/  BAR.ARV 0x4, 0x200 ;  /* 0x0108000000007b1d */ /* 0x000fec0000002000 */
[----:B--2---:R-:W-:-:S13]  /*18940*/  ISETP.NE.AND P1, PT, R88, RZ, PT ;  /* 0x000000ff5800720c */ /* 0x004fda0003f25270 */
[----:B------:R-:W1:Y:S02]  /*18950*/  @!P1 LDC R88, c[0x0][0xad4] ;  /* 0x0002b500ff589b82 */ /* 0x000e640000000800 */
[----:B-1----:R0:W-:Y:S01]  /*18960*/  @!P1 STL [R1+0x60], R88 ;  /* 0x0000605801009387 */ /* 0x0021e20000100800 */
[----:B------:R-:W-:Y:S05]  /*18970*/  @P0 BRA `(.L_x_12451) ;  /* 0x0000002400e80947 */ /* 0x000fea0003800000 */
[----:B0-----:R-:W0:Y:S01]  /*18980*/  S2R R4, SR_TID.X ;  /* 0x0000000000047919 */ /* 0x001e220000002100 */
[----:B------:R-:W-:Y:S01]  /*18990*/  ULDC.64 UR4, c[0x4][0x70] ;  /* 0x01001c0000047ab9 */ /* 0x000fe20000000a00 */
[----:B------:R-:W-:Y:S01]  /*189a0*/  ULDC.64 UR6, c[0x0][0xc08] ;  /* 0x0003020000067ab9 */ /* 0x000fe20000000a00 */
[----:B------:R-:W2:Y:S01]  /*189b0*/  LDL R6, [R1+0x84] ;  /* 0x0000840001067983 */ /* 0x000ea20000100800 */
[----:B0-----:R-:W-:-:S05]  /*189c0*/  IMAD.SHL.U32 R2, R4, 0x4, RZ ;  /* 0x0000000404027824 */ /* 0x001fca00078e00ff */
[----:B------:R-:W-:Y:S01]  /*189d0*/  LOP3.LUT R2, R2, 0xc, RZ, 0xc0, !PT ;  /* 0x0000000c02027812 */ /* 0x000fe200078ec0ff */
[----:B------:R-:W-:Y:S03]  /*189e0*/  BAR.SYNC.DEFER_BLOCKING 0x1, 0x180 ;  /* 0x0046000000007b1d */ /* 0x000fe60000010000 */
[----:B------:R-:W-:-:S05]  /*189f0*/  IADD3 R2, P0, R2, UR4, RZ ;  /* 0x0000000402027c10 */ /* 0x000fca000ff1e0ff */
[----:B------:R-:W-:Y:S01]  /*18a00*/  IMAD.X R3, RZ, RZ, UR5, P0 ;  /* 0x00000005ff037e24 */ /* 0x000fe200080e06ff */
[----:B------:R-:W0:Y:S01]  /*18a10*/  S2R R5, SR_SWINHI ;  /* 0x0000000000057919 */ /* 0x000e220000002f00 */
[----:B------:R-:W-:-:S03]  /*18a20*/  ULDC.64 UR4, c[0x0][0xc00] ;  /* 0x0003000000047ab9 */ /* 0x000fc60000000a00 */
[----:B------:R1:W3:Y:S01]  /*18a30*/  LDG.E.CONSTANT R14, desc[UR42][R2.64] ;  /* 0x0000002a020e7981 */ /* 0x0002e2000c1e9900 */
[----:B------:R-:W-:-:S04]  /*18a40*/  LOP3.LUT P0, R4, R4, 0x3, RZ, 0xc0, !PT ;  /* 0x0000000304047812 */ /* 0x000fc8000780c0ff */
[----:B------:R-:W-:-:S04]  /*18a50*/  ISETP.EQ.OR P0, PT, R4, 0x3, !P0 ;  /* 0x000000030400780c */ /* 0x000fc80004702670 */
[----:B------:R-:W-:Y:S02]  /*18a60*/  SEL R51, R94, R95, P0 ;  /* 0x0000005f5e337207 */ /* 0x000fe40000000000 */
[----:B------:R-:W-:Y:S02]  /*18a70*/  SEL R94, R95, R94, P0 ;  /* 0x0000005e5f5e7207 */ /* 0x000fe40000000000 */
[----:B------:R-:W4:Y:S01]  /*18a80*/  LDL.LU R95, [R1+0x64] ;  /* 0x00006400015f7983 */ /* 0x000f220000300800 */
[----:B------:R-:W-:Y:S02]  /*18a90*/  SEL R25, R0, R15, P0 ;  /* 0x0000000f00197207 */ /* 0x000fe40000000000 */
[----:B-1----:R-:W-:Y:S02]  /*18aa0*/  MOV R2, R16 ;  /* 0x0000001000027202 */ /* 0x002fe40000000f00 */
[----:B0-----:R-:W-:Y:S01]  /*18ab0*/  MOV R3, R5 ;  /* 0x0000000500037202 */ /* 0x001fe20000000f00 */
[----:B------:R-:W4:Y:S01]  /*18ac0*/  LDL R89, [R1+0x70] ;  /* 0x0000700001597983 */ /* 0x000f220000100800 */
[----:B------:R-:W-:-:S02]  /*18ad0*/  SEL R15, R15, R0, P0 ;  /* 0x000000000f0f7207 */ /* 0x000fc40000000000 */
[----:B------:R-:W-:Y:S02]  /*18ae0*/  SEL R49, R90, R91, P0 ;  /* 0x0000005b5a317207 */ /* 0x000fe40000000000 */
[----:B------:R-:W-:Y:S02]  /*18af0*/  SEL R27, R92, R93, P0 ;  /* 0x0000005d5c1b7207 */ /* 0x000fe40000000000 */
[----:B------:R-:W-:Y:S02]  /*18b00*/  SEL R90, R91, R90, P0 ;  /* 0x0000005a5b5a7207 */ /* 0x000fe40000000000 */
[----:B------:R-:W-:Y:S01]  /*18b10*/  SEL R57, R106, R107, P0 ;  /* 0x0000006b6a397207 */ /* 0x000fe20000000000 */
[----:B------:R-:W4:Y:S01]  /*18b20*/  LDL R91, [R1+0x20] ;  /* 0x00002000015b7983 */ /* 0x000f220000100800 */
[----:B------:R-:W-:Y:S02]  /*18b30*/  SEL R93, R93, R92, P0 ;  /* 0x0000005c5d5d7207 */ /* 0x000fe40000000000 */
[----:B------:R-:W-:Y:S01]  /*18b40*/  SEL R29, R96, R97, P0 ;  /* 0x00000061601d7207 */ /* 0x000fe20000000000 */
[----:B------:R-:W4:Y:S01]  /*18b50*/  LDL R92, [R1+0x40] ;  /* 0x00004000015c7983 */ /* 0x000f220000100800 */
        /* <DEDUP_REMOVED lines=38> */
[----:B--2---:R-:W-:-:S03]  /*18dc0*/  IMAD.WIDE R10, R6, 0x2, R2 ;  /* 0x00000002060a7825 */ /* 0x004fc600078e0202 */
[----:B------:R-:W-:-:S04]  /*18dd0*/  IADD3 R73, P5, R10, 0x20, RZ ;  /* 0x000000200a497810 */ /* 0x000fc80007fbe0ff */
[----:B------:R-:W-:Y:S02]  /*18de0*/  LOP3.LUT R0, R73, 0x180, RZ, 0xc0, !PT ;  /* 0x0000018049007812 */ /* 0x000fe400078ec0ff */
[----:B------:R-:W-:Y:S02]  /*18df0*/  IADD3 R75, P4, R10, 0x3000, RZ ;  /* 0x000030000a4b7810 */ /* 0x000fe40007f9e0ff */
[----:B------:R-:W-:Y:S02]  /*18e00*/  SHF.R.U64 R0, R0, 0x3, RZ ;  /* 0x0000000300007819 */ /* 0x000fe400000012ff */
[C---:B------:R-:W-:Y:S02]  /*18e10*/  IADD3 R77, P3, R10.reuse, 0x3020, RZ ;  /* 0x000030200a4d7810 */ /* 0x040fe40007f7e0ff */
[C---:B------:R-:W-:Y:S02]  /*18e20*/  IADD3 R79, P2, R10.reuse, 0x6000, RZ ;  /* 0x000060000a4f7810 */ /* 0x040fe40007f5e0ff */
[----:B------:R-:W-:-:S02]  /*18e30*/  IADD3 R81, P1, R10, 0x6020, RZ ;  /* 0x000060200a517810 */ /* 0x000fc40007f3e0ff */
[----:B------:R-:W-:Y:S02]  /*18e40*/  LOP3.LUT R5, R10, 0x180, RZ, 0xc0, !PT ;  /* 0x000001800a057812 */ /* 0x000fe400078ec0ff */
[----:B------:R-:W-:Y:S02]  /*18e50*/  LOP3.LUT R12, R0, R73, RZ, 0x3c, !PT ;  /* 0x00000049000c7212 */ /* 0x000fe400078e3cff */
[----:B------:R-:W-:Y:S02]  /*18e60*/  LOP3.LUT R0, R75, 0x180, RZ, 0xc0, !PT ;  /* 0x000001804b007812 */ /* 0x000fe400078ec0ff */
[----:B------:R-:W-:Y:S02]  /*18e70*/  LOP3.LUT R4, R77, 0x180, RZ, 0xc0, !PT ;  /* 0x000001804d047812 */ /* 0x000fe400078ec0ff */
[----:B------:R-:W-:Y:S02]  /*18e80*/  LOP3.LUT R6, R79, 0x180, RZ, 0xc0, !PT ;  /* 0x000001804f067812 */ /* 0x000fe400078ec0ff */
[----:B-----5:R-:W-:-:S02]  /*18e90*/  LOP3.LUT R24, R81, 0x180, RZ, 0xc0, !PT ;  /* 0x0000018051187812 */ /* 0x020fc400078ec0ff */
[----:B------:R-:W-:Y:S02]  /*18ea0*/  SHF.R.U64 R5, R5, 0x3, RZ ;  /* 0x0000000305057819 */ /* 0x000fe400000012ff */
[----:B------:R-:W-:Y:S02]  /*18eb0*/  SHF.R.U64 R0, R0, 0x3, RZ ;  /* 0x0000000300007819 */ /* 0x000fe400000012ff */
[----:B------:R-:W-:Y:S01]  /*18ec0*/  SHF.R.U64 R4, R4, 0x3, RZ ;  /* 0x0000000304047819 */ /* 0x000fe200000012ff */
[--C-:B------:R-:W-:Y:S01]  /*18ed0*/  IMAD.X R13, RZ, RZ, R11.reuse, P5 ;  /* 0x000000ffff0d7224 */ /* 0x100fe200028e060b */
[----:B------:R-:W-:Y:S01]  /*18ee0*/  SHF.R.U64 R6, R6, 0x3, RZ ;  /* 0x0000000306067819 */ /* 0x000fe200000012ff */
[--C-:B------:R-:W-:Y:S01]  /*18ef0*/  IMAD.X R9, RZ, RZ, R11.reuse, P4 ;  /* 0x000000ffff097224 */ /* 0x100fe200020e060b */
[----:B------:R-:W-:Y:S02]  /*18f00*/  SHF.R.U64 R24, R24, 0x3, RZ ;  /* 0x0000000318187819 */ /* 0x000fe400000012ff */
[----:B------:R-:W-:Y:S01]  /*18f10*/  LOP3.LUT R10, R5, R10, RZ, 0x3c, !PT ;  /* 0x0000000a050a7212 */ /* 0x000fe200078e3cff */
[----:B------:R-:W-:Y:S01]  /*18f20*/  IMAD.X R83, RZ, RZ, R11, P3 ;  /* 0x000000ffff537224 */ /* 0x000fe200018e060b */
[----:B------:R-:W-:-:S02]  /*18f30*/  LOP3.LUT R8, R0, R75, RZ, 0x3c, !PT ;  /* 0x0000004b00087212 */ /* 0x000fc400078e3cff */
[----:B---3--:R-:W-:Y:S01]  /*18f40*/  LOP3.LUT R73, R14, 0x2, RZ, 0x3c, !PT ;  /* 0x000000020e497812 */ /* 0x008fe200078e3cff */
[--C-:B------:R-:W-:Y:S01]  /*18f50*/  IMAD.X R7, RZ, RZ, R11.reuse, P2 ;  /* 0x000000ffff077224 */ /* 0x100fe200010e060b */
[----:B------:R-:W-:Y:S01]  /*18f60*/  LOP3.LUT R82, R4, R77, RZ, 0x3c, !PT ;  /* 0x0000004d04527212 */ /* 0x000fe200078e3cff */
[----:B------:R-:W-:Y:S01]  /*18f70*/  IMAD.X R5, RZ, RZ, R11, P1 ;  /* 0x000000ffff057224 */ /* 0x000fe200008e060b */
[----:B------:R-:W-:Y:S02]  /*18f80*/  LOP3.LUT R6, R6, R79, RZ, 0x3c, !PT ;  /* 0x0000004f06067212 */ /* 0x000fe400078e3cff */
[----:B------:R-:W-:Y:S01]  /*18f90*/  LOP3.LUT R4, R24, R81, RZ, 0x3c, !PT ;  /* 0x0000005118047212 */ /* 0x000fe200078e3cff */
[----:B------:R-:W-:Y:S01]  /*18fa0*/  SHFL.IDX PT, R25, R25, R14, 0x1c1f ;  /* 0x001c1f0e19197589 */ /* 0x000fe200000e0000 */
[----:B------:R-:W-:Y:S01]  /*18fb0*/  MOV R0, R10 ;  /* 0x0000000a00007202 */ /* 0x000fe20000000f00 */
[----:B------:R-:W4:Y:S01]  /*18fc0*/  LDC.64 R80, c[0x0][0xc00] ;  /* 0x00030000ff507b82 */ /* 0x000f220000000a00 */
[----:B------:R-:W-:Y:S01]  /*18fd0*/  MOV R85, R12 ;  /* 0x0000000c00557202 */ /* 0x000fe20000000f00 */
[----:B------:R-:W0:Y:S01]  /*18fe0*/  SHFL.IDX PT, R38, R15, R73, 0x1c1f ;  /* 0x001c1f490f267589 */ /* 0x000e2200000e0000 */
[----:B------:R-:W-:-:S02]  /*18ff0*/  MOV R86, R8 ;  /* 0x0000000800567202 */ /* 0x000fc40000000f00 */
[----:B------:R-:W-:Y:S01]  /*19000*/  MOV R82, R82 ;  /* 0x0000005200527202 */ /* 0x000fe20000000f00 */
        /* <DEDUP_REMOVED lines=15> */
[----:B------:R-:W-:Y:S04]  /*19100*/  SHFL.IDX PT, R70, R41, R14, 0x1c1f ;  /* 0x001c1f0e29467589 */ /* 0x000fe800000e0000 */
[----:B------:R-:W-:Y:S04]  /*19110*/  SHFL.IDX PT, R78, R45, R14, 0x1c1f ;  /* 0x001c1f0e2d4e7589 */ /* 0x000fe800000e0000 */
[----:B------:R-:W-:Y:S04]  /*19120*/  SHFL.IDX PT, R57, R57, R14, 0x1c1f ;  /* 0x001c1f0e39397589 */ /* 0x000fe800000e0000 */
[----:B------:R-:W4:Y:S04]  /*19130*/  SHFL.IDX PT, R35, R134, R73, 0x1c1f ;  /* 0x001c1f4986237589 */ /* 0x000f2800000e0000 */
[----:B------:R-:W4:Y:S04]  /*19140*/  SHFL.IDX PT, R61, R104, R73, 0x1c1f ;  /* 0x001c1f49683d7589 */ /* 0x000f2800000e0000 */
        /* <DEDUP_REMOVED lines=12> */
[----:B------:R-:W4:Y:S04]  /*19210*/  SHFL.IDX PT, R96, R96, R73, 0x1c1f ;  /* 0x001c1f4960607589 */ /* 0x000f2800000e0000 */
[----:B------:R-:W4:Y:S04]  /*19220*/  SHFL.IDX PT, R98, R98, R73, 0x1c1f ;  /* 0x001c1f4962627589 */ /* 0x000f2800000e0000 */
[----:B------:R-:W4:Y:S04]  /*19230*/  SHFL.IDX PT, R102, R102, R73, 0x1c1f ;  /* 0x001c1f4966667589 */ /* 0x000f2800000e0000 */
[----:B------:R-:W4:Y:S04]  /*19240*/  SHFL.IDX PT, R110, R110, R73, 0x1c1f ;  /* 0x001c1f496e6e7589 */ /* 0x000f2800000e0000 */
[----:B------:R2:W-:Y:S04]  /*19250*/  SHFL.IDX PT, R6, R39, R14, 0x1c1f ;  /* 0x001c1f0e27067589 */ /* 0x0005e800000e0000 */
[----:B------:R3:W-:Y:S04]  /*19260*/  SHFL.IDX PT, R5, R43, R14, 0x1c1f ;  /* 0x001c1f0e2b057589 */ /* 0x0007e800000e0000 */
[----:B------:R4:W-:Y:S04]  /*19270*/  SHFL.IDX PT, R4, R47, R14, 0x1c1f ;  /* 0x001c1f0e2f047589 */ /* 0x0009e800000e0000 */
[----:B------:R-:W-:Y:S04]  /*19280*/  SHFL.IDX PT, R7, R69, R14, 0x1c1f ;  /* 0x001c1f0e45077589 */ /* 0x000fe800000e0000 */
[----:B------:R-:W4:Y:S04]  /*19290*/  SHFL.IDX PT, R108, R108, R73, 0x1c1f ;  /* 0x001c1f496c6c7589 */ /* 0x000f2800000e0000 */
[----:B------:R-:W4:Y:S04]  /*192a0*/  SHFL.IDX PT, R13, R116, R73, 0x1c1f ;  /* 0x001c1f49740d7589 */ /* 0x000f2800000e0000 */
[----:B------:R-:W-:Y:S04]  /*192b0*/  SHFL.IDX PT, R124, R124, R73, 0x1c1f ;  /* 0x001c1f497c7c7589 */ /* 0x000fe800000e0000 */
[----:B------:R-:W-:Y:S04]  /*192c0*/  SHFL.IDX PT, R11, R132, R73, 0x1c1f ;  /* 0x001c1f49840b7589 */ /* 0x000fe800000e0000 */
[----:B------:R-:W4:Y:S04]  /*192d0*/  SHFL.IDX PT, R67, R118, R73, 0x1c1f ;  /* 0x001c1f4976437589 */ /* 0x000f2800000e0000 */
[----:B------:R-:W4:Y:S04]  /*192e0*/  SHFL.IDX PT, R75, R122, R73, 0x1c1f ;  /* 0x001c1f497a4b7589 */ /* 0x000f2800000e0000 */
[----:B------:R-:W4:Y:S04]  /*192f0*/  SHFL.IDX PT, R130, R130, R73, 0x1c1f ;  /* 0x001c1f4982827589 */ /* 0x000f2800000e0000 */
[----:B------:R-:W4:Y:S01]  /*19300*/  SHFL.IDX PT, R15, R126, R73, 0x1c1f ;  /* 0x001c1f497e0f7589 */ /* 0x000f2200000e0000 */
[----:B0-----:R-:W-:-:S02]  /*19310*/  SEL R36, R25, R38, P0 ;  /* 0x0000002619247207 */ /* 0x001fc40000000000 */
[----:B------:R-:W-:Y:S02]  /*19320*/  SEL R38, R38, R25, P0 ;  /* 0x0000001926267207 */ /* 0x000fe40000000000 */
[----:B-1----:R-:W-:Y:S02]  /*19330*/  SEL R37, R27, R12, P0 ;  /* 0x0000000c1b257207 */ /* 0x002fe40000000000 */
[----:B--2---:R-:W-:Y:S02]  /*19340*/  SEL R39, R12, R27, P0 ;  /* 0x0000001b0c277207 */ /* 0x004fe40000000000 */
[----:B------:R-:W-:Y:S02]  /*19350*/  SEL R40, R49, R90, P0 ;  /* 0x0000005a31287207 */ /* 0x000fe40000000000 */
[----:B------:R-:W-:Y:S02]  /*19360*/  SEL R42, R90, R49, P0 ;  /* 0x000000315a2a7207 */ /* 0x000fe40000000000 */
[----:B---3--:R-:W-:-:S02]  /*19370*/  SEL R41, R51, R94, P0 ;  /* 0x0000005e33297207 */ /* 0x008fc40000000000 */
[----:B------:R-:W-:Y:S02]  /*19380*/  SEL R43, R94, R51, P0 ;  /* 0x000000335e2b7207 */ /* 0x000fe40000000000 */
[----:B----4-:R-:W-:Y:S02]  /*19390*/  SEL R33, R34, R35, P0 ;  /* 0x0000002322217207 */ /* 0x010fe40000000000 */
        /* <DEDUP_REMOVED lines=43> */
[----:B------:R-:W-:Y:S02]  /*19650*/  F2FP.BF16.F32.PACK_AB R8, R45, R44 ;  /* 0x0000002c2d08723e */ /* 0x000fe400000010ff */
[----:B------:R-:W-:Y:S02]  /*19660*/  F2FP.BF16.F32.PACK_AB R9, R49, R48 ;  /* 0x000000303109723e */ /* 0x000fe400000010ff */
        /* <DEDUP_REMOVED lines=20> */
[----:B------:R-:W-:Y:S04]  /*197b0*/  STSM.16.M88.4 [R86], R12 ;  /* 0x0000000c56007844 */ /* 0x000fe80000000200 */
[----:B------:R0:W-:Y:S04]  /*197c0*/  STSM.16.M88.4 [R82], R24 ;  /* 0x0000001852007844 */ /* 0x0001e80000000200 */
[----:B------:R-:W-:Y:S04]  /*197d0*/  STSM.16.M88.4 [R83], R28 ;  /* 0x0000001c53007844 */ /* 0x000fe80000000200 */
[----:B------:R2:W-:Y:S01]  /*197e0*/  STSM.16.M88.4 [R84], R4 ;  /* 0x0000000454007844 */ /* 0x0005e20000000200 */
[----:B------:R-:W-:Y:S01]  /*197f0*/  ISETP.NE.U32.AND P0, PT, RZ, UR4, PT ;  /* 0x00000004ff007c0c */ /* 0x000fe2000bf05070 */
[----:B------:R-:W-:-:S02]  /*19800*/  IMAD.MOV.U32 R0, RZ, RZ, RZ ;  /* 0x000000ffff007224 */ /* 0x000fc400078e00ff */
[----:B-1----:R-:W-:Y:S01]  /*19810*/  IMAD.WIDE R8, R95, 0x4, R80 ;  /* 0x000000045f087825 */ /* 0x002fe200078e0250 */
[----:B------:R-:W-:Y:S01]  /*19820*/  ISETP.NE.AND.EX P0, PT, RZ, UR5, PT, P0 ;  /* 0x00000005ff007c0c */ /* 0x000fe2000bf05300 */
[----:B------:R-:W-:Y:S01]  /*19830*/  BAR.SYNC.DEFER_BLOCKING 0x1, 0x180 ;  /* 0x0046000000007b1d */ /* 0x000fe20000010000 */
[----:B------:R-:W-:Y:S01]  /*19840*/  ISETP.NE.U32.AND P1, PT, RZ, UR6, PT ;  /* 0x00000006ff007c0c */ /* 0x000fe2000bf25070 */
[----:B0-----:R-:W-:Y:S01]  /*19850*/  IMAD.MOV.U32 R24, RZ, RZ, 0x9b8 ;  /* 0x000009b8ff187424 */ /* 0x001fe200078e00ff */
[----:B------:R-:W-:-:S05]  /*19860*/  ISETP.GT.AND P3, PT, R88, 0x1, PT ;  /* 0x000000015800780c */ /* 0x000fca0003f64270 */
[----:B------:R-:W0:Y:S01]  /*19870*/  LDC R80, c[0x0][0xbe8] ;  /* 0x0002fa00ff507b82 */ /* 0x000e220000000800 */
[----:B------:R-:W-:-:S07]  /*19880*/  ISETP.NE.U32.AND P2, PT, RZ, UR4, PT ;  /* 0x00000004ff007c0c */ /* 0x000fce000bf45070 */
[----:B------:R-:W1:Y:S01]  /*19890*/  LDC.64 R14, c[0x0][0xba8] ;  /* 0x0002ea00ff0e7b82 */ /* 0x000e620000000a00 */
[----:B------:R-:W3:Y:S01]  /*198a0*/  @P0 LDG.E R0, desc[UR42][R8.64] ;  /* 0x0000002a08000981 */ /* 0x000ee2000c1e1900 */
[----:B------:R-:W-:Y:S02]  /*198b0*/  ISETP.NE.AND.EX P1, PT, RZ, UR7, PT, P1 ;  /* 0x00000007ff007c0c */ /* 0x000fe4000bf25310 */
[----:B------:R-:W-:-:S04]  /*198c0*/  SEL R24, R24, 0x978, P3 ;  /* 0x0000097818187807 */ /* 0x000fc80001800000 */
[----:B--2---:R-:W2:Y:S08]  /*198d0*/  LDC.64 R6, c[0x0][R24+0x220] ;  /* 0x0000880018067b82 */ /* 0x004eb00000000a00 */
[----:B------:R-:W4:Y:S08]  /*198e0*/  @P1 LDC.64 R4, c[0x0][0xc08] ;  /* 0x00030200ff041b82 */ /* 0x000f300000000a00 */
[----:B------:R-:W1:Y:S01]  /*198f0*/  LDC.64 R10, c[0x0][R24+0x218] ;  /* 0x00008600180a7b82 */ /* 0x000e620000000a00 */
[----:B------:R-:W-:Y:S01]  /*19900*/  ULDC UR6, c[0x0][0xa88] ;  /* 0x0002a20000067ab9 */ /* 0x000fe20000000800 */
[----:B0-----:R-:W-:-:S06]  /*19910*/  ISETP.NE.AND P4, PT, R80, 0x1, PT ;  /* 0x000000015000780c */ /* 0x001fcc0003f85270 */
[----:B------:R-:W0:Y:S01]  /*19920*/  LDC.64 R12, c[0x0][R24+0x228] ;  /* 0x00008a00180c7b82 */ /* 0x000e220000000a00 */
[----:B------:R-:W-:Y:S02]  /*19930*/  IMAD.U32 R85, RZ, RZ, UR6 ;  /* 0x00000006ff557e24 */ /* 0x000fe4000f8e00ff */
[----:B----4-:R-:W-:-:S05]  /*19940*/  @P1 IMAD.WIDE R4, R95, 0x4, R4 ;  /* 0x000000045f041825 */ /* 0x010fca00078e0204 */
[----:B------:R-:W4:Y:S01]  /*19950*/  @P4 LDC R26, c[0x0][0xbec] ;  /* 0x0002fb00ff1a4b82 */ /* 0x000f220000000800 */
[----:B------:R2:W5:Y:S01]  /*19960*/  @P1 LDG.E R85, desc[UR42][R4.64] ;  /* 0x0000002a04551981 */ /* 0x000562000c1e1900 */
[----:B------:R-:W-:-:S06]  /*19970*/  ISETP.NE.AND.EX P2, PT, RZ, UR5, PT, P2 ;  /* 0x00000005ff007c0c */ /* 0x000fcc000bf45320 */
[----:B------:R-:W4:Y:S08]  /*19980*/  @P4 LDC R87, c[0x0][0xbf0] ;  /* 0x0002fc00ff574b82 */ /* 0x000f300000000800 */
[----:B--2---:R2:W2:Y:S01]  /*19990*/  LDC.64 R4, c[0x0][R24+0x210] ;  /* 0x0000840018047b82 */ /* 0x0044a20000000a00 */
[----:B------:R-:W-:Y:S02]  /*199a0*/  SHF.R.S32.HI R25, RZ, 0x1f, R95 ;  /* 0x0000001fff197819 */ /* 0x000fe4000001145f */
[----:B------:R-:W-:-:S02]  /*199b0*/  SEL R81, R95, RZ, !P2 ;  /* 0x000000ff5f517207 */ /* 0x000fc40005000000 */
[----:B------:R-:W-:-:S03]  /*199c0*/  SEL R25, R25, RZ, !P2 ;  /* 0x000000ff19197207 */ /* 0x000fc60005000000 */
[----:B------:R-:W-:Y:S01]  /*199d0*/  IMAD R7, R7, R81, RZ ;  /* 0x0000005107077224 */ /* 0x000fe200078e02ff */
[----:B------:R-:W-:Y:S01]  /*199e0*/  SEL R27, R89, RZ, P3 ;  /* 0x000000ff591b7207 */ /* 0x000fe20001800000 */
[----:B-1----:R-:W1:Y:S02]  /*199f0*/  @!P3 LDC R14, c[0x0][0xb50] ;  /* 0x0002d400ff0ebb82 */ /* 0x002e640000000800 */
[C---:B------:R-:W-:Y:S02]  /*19a00*/  IMAD R31, R6.reuse, R25, R7 ;  /* 0x00000019061f7224 */ /* 0x040fe400078e0207 */
[----:B------:R-:W-:-:S04]  /*19a10*/  IMAD.WIDE.U32 R6, R6, R81, RZ ;  /* 0x0000005106067225 */ /* 0x000fc800078e00ff */
[-C--:B------:R-:W-:Y:S01]  /*19a20*/  IMAD R29, R11, R153.reuse, RZ ;  /* 0x000000990b1d7224 */ /* 0x080fe200078e02ff */
[----:B------:R-:W1:Y:S01]  /*19a30*/  @!P3 LDC R15, c[0x0][0xb54] ;  /* 0x0002d500ff0fbb82 */ /* 0x000e620000000800 */
[----:B------:R-:W-:-:S04]  /*19a40*/  IMAD.WIDE.U32 R10, R10, R153, RZ ;  /* 0x000000990a0a7225 */ /* 0x000fc800078e00ff */
[----:B------:R-:W-:Y:S02]  /*19a50*/  IMAD.IADD R25, R92, 0x1, R91 ;  /* 0x000000015c197824 */ /* 0x000fe400078e025b */
[----:B------:R-:W-:Y:S02]  /*19a60*/  IMAD.IADD R28, R11, 0x1, R29 ;  /* 0x000000010b1c7824 */ /* 0x000fe400078e021d */
[----:B------:R-:W-:Y:S02]  /*19a70*/  IMAD.IADD R11, R7, 0x1, R31 ;  /* 0x00000001070b7824 */ /* 0x000fe400078e021f */
[----:B------:R-:W-:Y:S02]  /*19a80*/  IMAD.MOV.U32 R7, RZ, RZ, R25 ;  /* 0x000000ffff077224 */ /* 0x000fe400078e0019 */
[-C--:B0-----:R-:W-:Y:S02]  /*19a90*/  IMAD R29, R13, R27.reuse, RZ ;  /* 0x0000001b0d1d7224 */ /* 0x081fe400078e02ff */
[----:B------:R-:W-:-:S04]  /*19aa0*/  IMAD.WIDE.U32 R12, R12, R27, RZ ;  /* 0x0000001b0c0c7225 */ /* 0x000fc800078e00ff */
[----:B------:R-:W-:Y:S01]  /*19ab0*/  IMAD.IADD R29, R13, 0x1, R29 ;  /* 0x000000010d1d7824 */ /* 0x000fe200078e021d */
[--C-:B---3--:R-:W-:Y:S01]  /*19ac0*/  IADD3 R10, P2, P5, R6, R10, R0.reuse ;  /* 0x0000000a060a7210 */ /* 0x108fe20007d5e000 */
[----:B----4-:R-:W-:Y:S01]  /*19ad0*/  @P4 IMAD.HI.U32 R6, R25, R26, RZ ;  /* 0x0000001a19064227 */ /* 0x010fe200078e00ff */
[----:B------:R-:W-:-:S04]  /*19ae0*/  SHF.R.S32.HI R83, RZ, 0x1f, R0 ;  /* 0x0000001fff537819 */ /* 0x000fc80000011400 */
[----:B------:R-:W-:Y:S02]  /*19af0*/  @P4 SHF.R.U32.HI R7, RZ, R87, R6 ;  /* 0x00000057ff074219 */ /* 0x000fe40000011606 */
[----:B------:R-:W-:-:S03]  /*19b00*/  IADD3.X R11, R11, R28, R83, P2, P5 ;  /* 0x0000001c0b0b7210 */ /* 0x000fc600017ea453 */
[--C-:B--2---:R-:W-:Y:S01]  /*19b10*/  IMAD.MOV R24, RZ, RZ, -R7.reuse ;  /* 0x000000ffff187224 */ /* 0x104fe200078e0a07 */
[----:B------:R-:W-:Y:S02]  /*19b20*/  IADD3 R12, P2, P5, R7, R10, R12 ;  /* 0x0000000a070c7210 */ /* 0x000fe40007d5e00c */
        /* <DEDUP_REMOVED lines=10> */
[----:B------:R-:W-:Y:S06]  /*19bd0*/  @P1 BRA `(.L_x_12452) ;  /* 0x0000000000101947 */ /* 0x000fec0003800000 */
[----:B------:R-:W-:Y:S05]  /*19be0*/  @!P0 BRA `(.L_x_12452) ;  /* 0x00000000000c8947 */ /* 0x000fea0003800000 */
[----:B------:R-:W2:Y:S04]  /*19bf0*/  LDG.E R4, desc[UR42][R8.64] ;  /* 0x0000002a08047981 */ /* 0x000ea8000c1e1900 */
[----:B-----5:R-:W2:Y:S02]  /*19c00*/  LDG.E R85, desc[UR42][R8.64+0x4] ;  /* 0x0000042a08557981 */ /* 0x020ea4000c1e1900 */
[----:B--2---:R-:W-:-:S07]  /*19c10*/  IMAD.IADD R85, R85, 0x1, -R4 ;  /* 0x0000000155557824 */ /* 0x004fce00078e0a04 */
.L_x_12452:
        /* <DEDUP_REMOVED lines=13> */
[----:B--2---:R-:W-:-:S04]  /*19cf0*/  IMAD.IADD R9, R9, 0x1, R91 ;  /* 0x0000000109097824 */ /* 0x004fc800078e025b */
[C---:B------:R-:W-:Y:S01]  /*19d00*/  VIADD R15, R9.reuse, 0x8 ;  /* 0x00000008090f7836 */ /* 0x040fe20000000000 */
[----:B------:R-:W-:-:S04]  /*19d10*/  ISETP.GE.OR P1, PT, R9, R82, P0 ;  /* 0x000000520900720c */ /* 0x000fc80000726670 */
[----:B------:R-:W-:-:S09]  /*19d20*/  ISETP.GE.OR P0, PT, R15, R82, P0 ;  /* 0x000000520f00720c */ /* 0x000fd20000706670 */
[----:B0-----:R0:W-:Y:S04]  /*19d30*/  @!P1 ST.E desc[UR42][R4.64], R20 ;  /* 0x0000001404009985 */ /* 0x0011e8000c10192a */
[----:B------:R0:W-:Y:S01]  /*19d40*/  @!P0 ST.E desc[UR42][R6.64], R21 ;  /* 0x0000001506008985 */ /* 0x0001e2000c10192a */
[----:B------:R-:W-:Y:S05]  /*19d50*/  @P3 BRA `(.L_x_12453) ;  /* 0x00000008001c3947 */ /* 0x000fea0003800000 */
[----:B------:R-:W2:Y:S01]  /*19d60*/  LDL R84, [R1+0x4c] ;  /* 0x00004c0001547983 */ /* 0x000ea20000100800 */
[----:B0-----:R-:W0:Y:S01]  /*19d70*/  @P4 LDC R21, c[0x0][0xbec] ;  /* 0x0002fb00ff154b82 */ /* 0x001e220000000800 */
[----:B------:R-:W-:Y:S02]  /*19d80*/  ULDC.64 UR4, c[0x0][0xaa0] ;  /* 0x0002a80000047ab9 */ /* 0x000fe40000000a00 */
[----:B------:R-:W5:Y:S04]  /*19d90*/  LDL R46, [R1+0x8c] ;  /* 0x00008c00012e7983 */ /* 0x000f680000100800 */
[----:B------:R-:W5:Y:S01]  /*19da0*/  LDL R45, [R1+0x6c] ;  /* 0x00006c00012d7983 */ /* 0x000f620000100800 */
[----:B------:R-:W1:Y:S03]  /*19db0*/  @P4 LDC R37, c[0x0][0xbf0] ;  /* 0x0002fc00ff254b82 */ /* 0x000e660000000800 */
[----:B------:R-:W5:Y:S04]  /*19dc0*/  LDL R44, [R1+0x88] ;  /* 0x00008800012c7983 */ /* 0x000f680000100800 */
[----:B------:R-:W5:Y:S01]  /*19dd0*/  LDL R42, [R1+0x74] ;  /* 0x00007400012a7983 */ /* 0x000f620000100800 */
[----:B------:R-:W3:Y:S02]  /*19de0*/  S2R R8, SR_TID.X ;  /* 0x0000000000087919 */ /* 0x000ee40000002100 */
[----:B---3--:R-:W-:-:S05]  /*19df0*/  VIADD R87, R8, 0xffffff80 ;  /* 0xffffff8008577836 */ /* 0x008fca0000000000 */
[----:B------:R-:W-:-:S04]  /*19e00*/  SHF.R.S32.HI R86, RZ, 0x1f, R87 ;  /* 0x0000001fff567819 */ /* 0x000fc80000011457 */
[----:B------:R-:W-:-:S04]  /*19e10*/  LEA.HI R86, R86, R87, RZ, 0x2 ;  /* 0x0000005756567211 */ /* 0x000fc800078f10ff */
[----:B------:R-:W-:Y:S02]  /*19e20*/  SHF.R.S32.HI R86, RZ, 0x2, R86 ;  /* 0x00000002ff567819 */ /* 0x000fe40000011456 */
[----:B------:R-:W-:-:S04]  /*19e30*/  SHF.R.S32.HI R20, RZ, 0x1f, R87 ;  /* 0x0000001fff147819 */ /* 0x000fc80000011457 */
[----:B------:R-:W-:Y:S01]  /*19e40*/  LEA.HI R20, R20, R87, RZ, 0x2 ;  /* 0x0000005714147211 */ /* 0x000fe200078f10ff */
[----:B------:R-:W-:-:S03]  /*19e50*/  IMAD R83, R83, UR4, RZ ;  /* 0x0000000453537c24 */ /* 0x000fc6000f8e02ff */
[----:B------:R-:W-:Y:S01]  /*19e60*/  LOP3.LUT R20, R20, 0xfffffffc, RZ, 0xc0, !PT ;  /* 0xfffffffc14147812 */ /* 0x000fe200078ec0ff */
[----:B------:R-:W-:-:S04]  /*19e70*/  IMAD R83, R0, UR5, R83 ;  /* 0x0000000500537c24 */ /* 0x000fc8000f8e0253 */
[----:B------:R-:W-:Y:S02]  /*19e80*/  IMAD.IADD R20, R87, 0x1, -R20 ;  /* 0x0000000157147824 */ /* 0x000fe400078e0a14 */
[C---:B------:R-:W-:Y:S01]  /*19e90*/  IMAD.IADD R43, R86.reuse, 0x1, R91 ;  /* 0x00000001562b7824 */ /* 0x040fe200078e025b */
[----:B------:R-:W-:Y:S01]  /*19ea0*/  BSSY B1, `(.L_x_12454) ;  /* 0x000005f000017945 */ /* 0x000fe20003800000 */
[----:B--2---:R-:W-:-:S04]  /*19eb0*/  IMAD R5, R86, 0x20, R84 ;  /* 0x0000002056057824 */ /* 0x004fc800078e0254 */
[----:B------:R-:W-:-:S03]  /*19ec0*/  IMAD.WIDE R2, R5, 0x2, R2 ;  /* 0x0000000205027825 */ /* 0x000fc600078e0202 */
[C---:B------:R-:W-:Y:S02]  /*19ed0*/  IADD3 R5, P5, R2.reuse, 0x7800, RZ ;  /* 0x0000780002057810 */ /* 0x040fe40007fbe0ff */
[C---:B------:R-:W-:Y:S02]  /*19ee0*/  IADD3 R9, P0, R2.reuse, 0x1800, RZ ;  /* 0x0000180002097810 */ /* 0x040fe40007f1e0ff */
[C---:B------:R-:W-:Y:S02]  /*19ef0*/  IADD3 R13, P1, R2.reuse, 0x3000, RZ ;  /* 0x00003000020d7810 */ /* 0x040fe40007f3e0ff */
[C---:B------:R-:W-:Y:S02]  /*19f00*/  IADD3 R25, P2, R2.reuse, 0x4800, RZ ;  /* 0x0000480002197810 */ /* 0x040fe40007f5e0ff */
[C---:B------:R-:W-:Y:S02]  /*19f10*/  IADD3 R29, P3, R2.reuse, 0x6000, RZ ;  /* 0x00006000021d7810 */ /* 0x040fe40007f7e0ff */
        /* <DEDUP_REMOVED lines=23> */
[----:B------:R-:W5:Y:S04]  /*1a090*/  LD.E.128 R8, desc[UR42][R8.64] ;  /* 0x0000002a08087980 */ /* 0x000f68000c101d00 */
[----:B------:R2:W5:Y:S04]  /*1a0a0*/  LD.E.128 R4, desc[UR42][R2.64] ;  /* 0x0000002a02047980 */ /* 0x000568000c101d00 */
[----:B------:R-:W5:Y:S04]  /*1a0b0*/  LD.E.128 R12, desc[UR42][R12.64] ;  /* 0x0000002a0c0c7980 */ /* 0x000f68000c101d00 */
[----:B------:R-:W5:Y:S01]  /*1a0c0*/  LD.E.128 R24, desc[UR42][R24.64] ;  /* 0x0000002a18187980 */ /* 0x000f62000c101d00 */
[----:B--2---:R-:W-:Y:S01]  /*1a0d0*/  IMAD.WIDE.U32 R2, R0, UR4, RZ ;  /* 0x0000000400027c25 */ /* 0x004fe2000f8e00ff */
[----:B------:R-:W-:-:S02]  /*1a0e0*/  ULDC.64 UR4, c[0x0][0xae8] ;  /* 0x0002ba0000047ab9 */ /* 0x000fc40000000a00 */
[----:B------:R-:W5:Y:S01]  /*1a0f0*/  LD.E.128 R28, desc[UR42][R28.64] ;  /* 0x0000002a1c1c7980 */ /* 0x000f62000c101d00 */
[----:B------:R-:W-:Y:S02]  /*1a100*/  IMAD R0, R20, 0x60, R86 ;  /* 0x0000006014007824 */ /* 0x000fe400078e0256 */
[----:B------:R-:W-:Y:S01]  /*1a110*/  IMAD.IADD R3, R3, 0x1, R83 ;  /* 0x0000000103037824 */ /* 0x000fe200078e0253 */
[----:B------:R-:W5:Y:S01]  /*1a120*/  LD.E.128 R32, desc[UR42][R32.64] ;  /* 0x0000002a20207980 */ /* 0x000f62000c101d00 */
[----:B------:R-:W-:Y:S02]  /*1a130*/  IMAD.IADD R36, R91, 0x1, R0 ;  /* 0x000000015b247824 */ /* 0x000fe400078e0200 */
[----:B------:R-:W-:Y:S01]  /*1a140*/  IMAD.WIDE.U32 R2, R153, UR4, R2 ;  /* 0x0000000499027c25 */ /* 0x000fe2000f8e0002 */
[----:B------:R-:W-:Y:S01]  /*1a150*/  SHF.R.S32.HI R20, RZ, 0x1f, R81 ;  /* 0x0000001fff147819 */ /* 0x000fe20000011451 */
[----:B------:R-:W-:Y:S01]  /*1a160*/  @!PT LDS RZ, [RZ] ;  /* 0x00000000fffff984 */ /* 0x000fe20000000800 */
[----:B------:R-:W-:Y:S01]  /*1a170*/  @!PT LDS RZ, [RZ] ;  /* 0x00000000fffff984 */ /* 0x000fe20000000800 */
[----:B------:R-:W-:Y:S01]  /*1a180*/  @!PT LDS RZ, [RZ] ;  /* 0x00000000fffff984 */ /* 0x000fe20000000800 */
[----:B------:R-:W-:Y:S01]  /*1a190*/  @!PT LDS RZ, [RZ] ;  /* 0x00000000fffff984 */ /* 0x000fe20000000800 */
[----:B------:R2:W-:Y:S06]  /*1a1a0*/  MEMBAR.ALL.CTA ;  /* 0x0000000000007992 */ /* 0x0005ec0000008000 */
[----:B--2---:R-:W2:Y:S01]  /*1a1b0*/  FENCE.VIEW.ASYNC.S ;  /* 0x00000000000073c6 */ /* 0x004ea20000000000 */
[----:B0-----:R-:W-:-:S04]  /*1a1c0*/  @P4 IMAD.HI.U32 R0, R36, R21, RZ ;  /* 0x0000001524004227 */ /* 0x001fc800078e00ff */
[----:B------:R-:W-:Y:S01]  /*1a1d0*/  IMAD R3, R153, UR5, R3 ;  /* 0x0000000599037c24 */ /* 0x000fe2000f8e0203 */
[----:B------:R-:W-:Y:S01]  /*1a1e0*/  ULDC.64 UR4, c[0x0][0xaf0] ;  /* 0x0002bc0000047ab9 */ /* 0x000fe20000000a00 */
[----:B------:R-:W-:Y:S01]  /*1a1f0*/  IMAD.MOV.U32 R21, RZ, RZ, R36 ;  /* 0x000000ffff157224 */ /* 0x000fe200078e0024 */
[----:B-1----:R-:W-:Y:S01]  /*1a200*/  @P4 SHF.R.U32.HI R21, RZ, R37, R0 ;  /* 0x00000025ff154219 */ /* 0x002fe20000011600 */
[----:B------:R-:W-:Y:S02]  /*1a210*/  IMAD R20, R20, UR4, RZ ;  /* 0x0000000414147c24 */ /* 0x000fe4000f8e02ff */
[----:B------:R-:W-:Y:S01]  /*1a220*/  IMAD.WIDE.U32 R2, R81, UR4, R2 ;  /* 0x0000000451027c25 */ /* 0x000fe2000f8e0002 */
[----:B------:R-:W-:-:S03]  /*1a230*/  SHF.R.S32.HI R0, RZ, 0x1f, R21 ;  /* 0x0000001fff007819 */ /* 0x000fc60000011415 */
[----:B------:R-:W-:Y:S01]  /*1a240*/  IMAD R37, R81, UR5, R20 ;  /* 0x0000000551257c24 */ /* 0x000fe2000f8e0214 */
[----:B------:R-:W-:Y:S01]  /*1a250*/  ULDC.64 UR4, c[0x0][0xae0] ;  /* 0x0002b80000047ab9 */ /* 0x000fe20000000a00 */
        /* <DEDUP_REMOVED lines=10> */
[----:B------:R-:W-:Y:S01]  /*1a300*/  IMAD.WIDE.U32 R2, R37, UR4, R2 ;  /* 0x0000000425027c25 */ /* 0x000fe2000f8e0002 */
[----:B------:R-:W-:-:S03]  /*1a310*/  ISETP.GE.AND P0, PT, R43, R82, PT ;  /* 0x000000522b00720c */ /* 0x000fc60003f06270 */
[----:B------:R-:W-:Y:S01]  /*1a320*/  IMAD R21, R37, UR5, R0 ;  /* 0x0000000525157c24 */ /* 0x000fe2000f8e0200 */
[----:B------:R-:W-:Y:S01]  /*1a330*/  ULDC.64 UR4, c[0x0][0xa80] ;  /* 0x0002a00000047ab9 */ /* 0x000fe20000000a00 */
[----:B------:R-:W-:Y:S01]  /*1a340*/  VIADD R0, R16, 0x19c20 ;  /* 0x00019c2010007836 */ /* 0x000fe20000000000 */
[----:B------:R-:W-:Y:S01]  /*1a350*/  LEA R40, P1, R2, UR4, 0x1 ;  /* 0x0000000402287c11 */ /* 0x000fe2000f8208ff */
[----:B------:R-:W-:-:S03]  /*1a360*/  IMAD.IADD R3, R3, 0x1, R21 ;  /* 0x0000000103037824 */ /* 0x000fc600078e0215 */
[----:B------:R-:W-:Y:S02]  /*1a370*/  PRMT R0, RZ, 0x654, R0 ;  /* 0x00000654ff007816 */ /* 0x000fe40000000000 */
[----:B------:R-:W-:Y:S01]  /*1a380*/  LEA.HI.X R41, R2, UR5, R3, 0x1, P1 ;  /* 0x0000000502297c11 */ /* 0x000fe200088f0c03 */
[----:B--2---:R0:W1:Y:S01]  /*1a390*/  SHFL.IDX PT, R20, R40, RZ, 0x1c1f ;  /* 0x001c1fff28147589 */ /* 0x00406200000e0000 */
[----:B------:R0:W-:Y:S03]  /*1a3a0*/  SYNCS.ARRIVE.TRANS64.RED.A1T0 RZ, [R0+URZ], RZ ;  /* 0x000000ff00ff79a7 */ /* 0x0001e6000810043f */
[----:B------:R0:W2:Y:S01]  /*1a3b0*/  SHFL.IDX PT, R21, R41, RZ, 0x1c1f ;  /* 0x001c1fff29157589 */ /* 0x0000a200000e0000 */
[----:B------:R-:W-:Y:S05]  /*1a3c0*/  @P0 BRA `(.L_x_12455) ;  /* 0x0000000000300947 */ /* 0x000fea0003800000 */
[----:B------:R-:W-:Y:S02]  /*1a3d0*/  ULDC UR4, c[0x0][0xac8] ;  /* 0x0002b20000047ab9 */ /* 0x000fe40000000800 */
[----:B-----5:R-:W-:Y:S02]  /*1a3e0*/  ISETP.GE.AND P1, PT, R45, UR4, PT ;  /* 0x000000042d007c0c */ /* 0x020fe4000bf26270 */
[----:B------:R-:W-:Y:S02]  /*1a3f0*/  ISETP.GE.AND P2, PT, R42, UR4, PT ;  /* 0x000000042a007c0c */ /* 0x000fe4000bf46270 */
[----:B------:R-:W-:-:S09]  /*1a400*/  ISETP.GE.AND P0, PT, R84, UR4, PT ;  /* 0x0000000454007c0c */ /* 0x000fd2000bf06270 */
[CC--:B-1----:R-:W-:Y:S02]  /*1a410*/  @!P1 LEA R36, P3, R45.reuse, R20.reuse, 0x1 ;  /* 0x000000142d249211 */ /* 0x0c2fe400078608ff */
[----:B------:R-:W-:Y:S02]  /*1a420*/  @!P2 LEA R38, P4, R42, R20, 0x1 ;  /* 0x000000142a26a211 */ /* 0x000fe400078808ff */
[----:B--2---:R-:W-:Y:S01]  /*1a430*/  @!P0 IMAD.WIDE R2, R84, 0x2, R20 ;  /* 0x0000000254028825 */ /* 0x004fe200078e0214 */
[-C--:B------:R-:W-:Y:S02]  /*1a440*/  @!P1 LEA.HI.X R37, R45, R21.reuse, R46, 0x1, P3 ;  /* 0x000000152d259211 */ /* 0x080fe400018f0c2e */
[----:B------:R-:W-:Y:S02]  /*1a450*/  @!P2 LEA.HI.X R39, R42, R21, R44, 0x1, P4 ;  /* 0x000000152a27a211 */ /* 0x000fe400020f0c2c */
[----:B------:R3:W-:Y:S04]  /*1a460*/  @!P0 ST.E.128 desc[UR42][R2.64], R4 ;  /* 0x0000000402008985 */ /* 0x0007e8000c101d2a */
[----:B------:R3:W-:Y:S04]  /*1a470*/  @!P1 ST.E.128 desc[UR42][R36.64], R12 ;  /* 0x0000000c24009985 */ /* 0x0007e8000c101d2a */
[----:B------:R3:W-:Y:S02]  /*1a480*/  @!P2 ST.E.128 desc[UR42][R38.64], R28 ;  /* 0x0000001c2600a985 */ /* 0x0007e4000c101d2a */
.L_x_12455:
[----:B------:R-:W-:Y:S05]  /*1a490*/  BSYNC B1 ;  /* 0x0000000000017941 */ /* 0x000fea0003800000 */
.L_x_12454:
        /* <DEDUP_REMOVED lines=19> */
.L_x_12453:
[----:B0-----:R-:W0:Y:S01]  /*1a5d0*/  @P4 LDC R4, c[0x0][0xbec] ;  /* 0x0002fb00ff044b82 */ /* 0x001e220000000800 */
[----:B------:R-:W-:Y:S01]  /*1a5e0*/  ULDC.64 UR4, c[0x0][0xb08] ;  /* 0x0002c20000047ab9 */ /* 0x000fe20000000a00 */
[----:B------:R-:W-:Y:S01]  /*1a5f0*/  IMAD.MOV.U32 R5, RZ, RZ, R25 ;  /* 0x000000ffff057224 */ /* 0x000fe200078e0019 */
[----:B------:R-:W-:Y:S01]  /*1a600*/  ULDC.64 UR6, c[0x0][0xb30] ;  /* 0x0002cc0000067ab9 */ /* 0x000fe20000000a00 */
[----:B------:R-:W-:Y:S01]  /*1a610*/  IMAD R83, R83, UR4, RZ ;  /* 0x0000000453537c24 */ /* 0x000fe2000f8e02ff */
[----:B------:R-:W-:Y:S01]  /*1a620*/  ISETP.GE.AND P0, PT, R9, R82, PT ;  /* 0x000000520900720c */ /* 0x000fe20003f06270 */
[C---:B------:R-:W-:Y:S01]  /*1a630*/  IMAD.WIDE.U32 R2, R0.reuse, UR4, RZ ;  /* 0x0000000400027c25 */ /* 0x040fe2000f8e00ff */
[----:B------:R-:W-:Y:S01]  /*1a640*/  BSSY B1, `(.L_x_12457) ;  /* 0x0000076000017945 */ /* 0x000fe20003800000 */
[----:B------:R-:W1:Y:S01]  /*1a650*/  @P4 LDC R11, c[0x0][0xbf0] ;  /* 0x0002fc00ff0b4b82 */ /* 0x000e620000000800 */
[----:B------:R-:W-:Y:S01]  /*1a660*/  SHF.R.S32.HI R24, RZ, 0x1f, R154 ;  /* 0x0000001fff187819 */ /* 0x000fe2000001149a */
[----:B------:R-:W-:Y:S01]  /*1a670*/  IMAD R83, R0, UR5, R83 ;  /* 0x0000000500537c24 */ /* 0x000fe2000f8e0253 */
[----:B------:R-:W-:Y:S01]  /*1a680*/  ULDC.64 UR4, c[0x0][0xb38] ;  /* 0x0002ce0000047ab9 */ /* 0x000fe20000000a00 */
[----:B------:R-:W-:Y:S01]  /*1a690*/  SHF.R.S32.HI R0, RZ, 0x1f, R81 ;  /* 0x0000001fff007819 */ /* 0x000fe20000011451 */
[----:B------:R-:W-:-:S02]  /*1a6a0*/  VIADD R26, R154, 0x8 ;  /* 0x000000089a1a7836 */ /* 0x000fc40000000000 */
[----:B------:R-:W-:Y:S02]  /*1a6b0*/  IMAD.IADD R3, R3, 0x1, R83 ;  /* 0x0000000103037824 */ /* 0x000fe400078e0253 */
[----:B------:R-:W-:Y:S01]  /*1a6c0*/  VIADD R95, R154, 0x28 ;  /* 0x000000289a5f7836 */ /* 0x000fe20000000000 */
[----:B------:R-:W-:Y:S01]  /*1a6d0*/  SHF.R.S32.HI R27, RZ, 0x1f, R26 ;  /* 0x0000001fff1b7819 */ /* 0x000fe2000001141a */
[----:B------:R-:W-:-:S04]  /*1a6e0*/  IMAD.WIDE.U32 R2, R153, UR4, R2 ;  /* 0x0000000499027c25 */ /* 0x000fc8000f8e0002 */
[----:B------:R-:W-:Y:S01]  /*1a6f0*/  IMAD R3, R153, UR5, R3 ;  /* 0x0000000599037c24 */ /* 0x000fe2000f8e0203 */
[----:B------:R-:W-:Y:S01]  /*1a700*/  ULDC.64 UR4, c[0x0][0xb40] ;  /* 0x0002d00000047ab9 */ /* 0x000fe20000000a00 */
[----:B0-----:R-:W-:-:S04]  /*1a710*/  @P4 IMAD.HI.U32 R4, R25, R4, RZ ;  /* 0x0000000419044227 */ /* 0x001fc800078e00ff */
[----:B------:R-:W-:Y:S02]  /*1a720*/  IMAD R0, R0, UR4, RZ ;  /* 0x0000000400007c24 */ /* 0x000fe4000f8e02ff */
[----:B------:R-:W-:Y:S01]  /*1a730*/  IMAD.WIDE.U32 R2, R81, UR4, R2 ;  /* 0x0000000451027c25 */ /* 0x000fe2000f8e0002 */
[----:B-1----:R-:W-:-:S03]  /*1a740*/  @P4 SHF.R.U32.HI R5, RZ, R11, R4 ;  /* 0x0000000bff054219 */ /* 0x002fc60000011604 */
        /* <DEDUP_REMOVED lines=18> */
[C---:B------:R-:W-:Y:S01]  /*1a870*/  IMAD R5, R7.reuse, UR5, R0 ;  /* 0x0000000507057c24 */ /* 0x040fe2000f8e0200 */
[----:B------:R-:W-:Y:S01]  /*1a880*/  SHF.R.S32.HI R0, RZ, 0x1f, R95 ;  /* 0x0000001fff007819 */ /* 0x000fe2000001145f */
[----:B------:R-:W-:Y:S01]  /*1a890*/  IMAD.WIDE.U32 R2, R7, UR4, R2 ;  /* 0x0000000407027c25 */ /* 0x000fe2000f8e0002 */
[----:B------:R-:W-:-:S03]  /*1a8a0*/  ULDC.64 UR4, c[0x0][0xb00] ;  /* 0x0002c00000047ab9 */ /* 0x000fc60000000a00 */
[----:B------:R-:W-:Y:S01]  /*1a8b0*/  IMAD.IADD R3, R3, 0x1, R5 ;  /* 0x0000000103037824 */ /* 0x000fe200078e0205 */
[----:B------:R-:W-:Y:S01]  /*1a8c0*/  LEA R14, P1, R2, UR4, 0x2 ;  /* 0x00000004020e7c11 */ /* 0x000fe2000f8210ff */
[C---:B------:R-:W-:Y:S02]  /*1a8d0*/  VIADD R28, R154.reuse, 0x10 ;  /* 0x000000109a1c7836 */ /* 0x040fe40000000000 */
[----:B------:R-:W-:Y:S01]  /*1a8e0*/  VIADD R30, R154, 0x18 ;  /* 0x000000189a1e7836 */ /* 0x000fe20000000000 */
[----:B------:R-:W-:Y:S01]  /*1a8f0*/  LEA.HI.X R20, R2, UR5, R3, 0x2, P1 ;  /* 0x0000000502147c11 */ /* 0x000fe200088f1403 */
[C---:B------:R-:W-:Y:S01]  /*1a900*/  VIADD R80, R154.reuse, 0x20 ;  /* 0x000000209a507836 */ /* 0x040fe20000000000 */
[----:B------:R0:W1:Y:S01]  /*1a910*/  SHFL.IDX PT, R25, R14, RZ, 0x1c1f ;  /* 0x001c1fff0e197589 */ /* 0x00006200000e0000 */
[C---:B------:R-:W-:Y:S01]  /*1a920*/  VIADD R84, R154.reuse, 0x58 ;  /* 0x000000589a547836 */ /* 0x040fe20000000000 */
[----:B------:R-:W-:Y:S01]  /*1a930*/  SHF.R.S32.HI R29, RZ, 0x1f, R28 ;  /* 0x0000001fff1d7819 */ /* 0x000fe2000001141c */
[C---:B------:R-:W-:Y:S01]  /*1a940*/  VIADD R86, R154.reuse, 0x50 ;  /* 0x000000509a567836 */ /* 0x040fe20000000000 */
[----:B------:R0:W2:Y:S01]  /*1a950*/  SHFL.IDX PT, R21, R20, RZ, 0x1c1f ;  /* 0x001c1fff14157589 */ /* 0x0000a200000e0000 */
        /* <DEDUP_REMOVED lines=16> */
[----:B------:R-:W-:-:S02]  /*1aa60*/  VIADD R91, R154, 0x38 ;  /* 0x000000389a5b7836 */ /* 0x000fc40000000000 */
[----:B------:R-:W-:Y:S01]  /*1aa70*/  VIADD R93, R154, 0x30 ;  /* 0x000000309a5d7836 */ /* 0x000fe20000000000 */
[----:B01----:R-:W-:Y:S06]  /*1aa80*/  @P0 BRA `(.L_x_12458) ;  /* 0x0000000000c40947 */ /* 0x003fec0003800000 */
[----:B------:R-:W-:Y:S02]  /*1aa90*/  ULDC UR4, c[0x0][0xac8] ;  /* 0x0002b20000047ab9 */ /* 0x000fe40000000800 */
[----:B------:R-:W-:Y:S02]  /*1aaa0*/  ISETP.GE.AND P2, PT, R154, UR4, PT ;  /* 0x000000049a007c0c */ /* 0x000fe4000bf46270 */
[----:B------:R-:W-:Y:S02]  /*1aab0*/  ISETP.GE.AND P4, PT, R26, UR4, PT ;  /* 0x000000041a007c0c */ /* 0x000fe4000bf86270 */
[----:B------:R-:W-:Y:S02]  /*1aac0*/  ISETP.GE.AND P3, PT, R28, UR4, PT ;  /* 0x000000041c007c0c */ /* 0x000fe4000bf66270 */
[----:B------:R-:W-:-:S07]  /*1aad0*/  ISETP.GE.AND P0, PT, R30, UR4, PT ;  /* 0x000000041e007c0c */ /* 0x000fce000bf06270 */
[-C--:B------:R-:W-:Y:S02]  /*1aae0*/  @!P2 LEA R2, P1, R154, R25.reuse, 0x2 ;  /* 0x000000199a02a211 */ /* 0x080fe400078210ff */
[----:B------:R-:W-:Y:S02]  /*1aaf0*/  @!P4 LEA R4, P6, R26, R25, 0x2 ;  /* 0x000000191a04c211 */ /* 0x000fe400078c10ff */
[-C--:B--2---:R-:W-:Y:S02]  /*1ab00*/  @!P2 LEA.HI.X R3, R154, R21.reuse, R24, 0x2, P1 ;  /* 0x000000159a03a211 */ /* 0x084fe400008f1418 */
[----:B------:R-:W-:Y:S02]  /*1ab10*/  ISETP.GE.AND P1, PT, R80, UR4, PT ;  /* 0x0000000450007c0c */ /* 0x000fe4000bf26270 */
[----:B------:R-:W-:Y:S01]  /*1ab20*/  @!P4 LEA.HI.X R5, R26, R21, R27, 0x2, P6 ;  /* 0x000000151a05c211 */ /* 0x000fe200030f141b */
[----:B------:R0:W-:Y:S01]  /*1ab30*/  @!P2 ST.E.64 desc[UR42][R2.64], R36 ;  /* 0x000000240200a985 */ /* 0x0001e2000c101b2a */
[----:B------:R-:W-:-:S02]  /*1ab40*/  ISETP.GE.AND P2, PT, R95, UR4, PT ;  /* 0x000000045f007c0c */ /* 0x000fc4000bf46270 */
[C---:B------:R-:W-:Y:S01]  /*1ab50*/  @!P3 LEA R6, P5, R28.reuse, R25, 0x2 ;  /* 0x000000191c06b211 */ /* 0x040fe200078a10ff */
[----:B------:R-:W-:Y:S01]  /*1ab60*/  @!P4 ST.E.64 desc[UR42][R4.64], R38 ;  /* 0x000000260400c985 */ /* 0x000fe2000c101b2a */
[----:B------:R-:W-:Y:S02]  /*1ab70*/  ISETP.GE.AND P4, PT, R93, UR4, PT ;  /* 0x000000045d007c0c */ /* 0x000fe4000bf86270 */
[----:B------:R-:W-:Y:S02]  /*1ab80*/  @!P3 LEA.HI.X R7, R28, R21, R29, 0x2, P5 ;  /* 0x000000151c07b211 */ /* 0x000fe400028f141d */
[-C--:B------:R-:W-:Y:S02]  /*1ab90*/  @!P0 LEA R8, P6, R30, R25.reuse, 0x2 ;  /* 0x000000191e088211 */ /* 0x080fe400078c10ff */
[----:B------:R-:W-:Y:S01]  /*1aba0*/  @!P1 LEA R10, P5, R80, R25, 0x2 ;  /* 0x00000019500a9211 */ /* 0x000fe200078a10ff */
[----:B------:R1:W-:Y:S01]  /*1abb0*/  @!P3 ST.E.64 desc[UR42][R6.64], R44 ;  /* 0x0000002c0600b985 */ /* 0x0003e2000c101b2a */
[----:B------:R-:W-:-:S02]  /*1abc0*/  @!P0 LEA.HI.X R9, R30, R21, R31, 0x2, P6 ;  /* 0x000000151e098211 */ /* 0x000fc400030f141f */
[----:B------:R-:W-:Y:S02]  /*1abd0*/  ISETP.GE.AND P3, PT, R91, UR4, PT ;  /* 0x000000045b007c0c */ /* 0x000fe4000bf66270 */
[C---:B------:R-:W-:Y:S01]  /*1abe0*/  @!P2 LEA R12, P6, R95.reuse, R25, 0x2 ;  /* 0x000000195f0ca211 */ /* 0x040fe200078c10ff */
[----:B------:R2:W-:Y:S01]  /*1abf0*/  @!P0 ST.E.64 desc[UR42][R8.64], R46 ;  /* 0x0000002e08008985 */ /* 0x0005e2000c101b2a */
[-C--:B------:R-:W-:Y:S02]  /*1ac00*/  @!P1 LEA.HI.X R11, R80, R21.reuse, R81, 0x2, P5 ;  /* 0x00000015500b9211 */ /* 0x080fe400028f1451 */
        /* <DEDUP_REMOVED lines=10> */
[-C--:B-1----:R-:W-:Y:S02]  /*1acb0*/  @!P3 LEA R6, P6, R91, R25.reuse, 0x2 ;  /* 0x000000195b06b211 */ /* 0x082fe400078c10ff */
[----:B------:R-:W-:-:S02]  /*1acc0*/  @!P0 LEA R4, P4, R89, R25, 0x2 ;  /* 0x0000001959048211 */ /* 0x000fc400078810ff */
[-C--:B------:R-:W-:Y:S02]  /*1acd0*/  @!P3 LEA.HI.X R7, R91, R21.reuse, R92, 0x2, P6 ;  /* 0x000000155b07b211 */ /* 0x080fe400030f145c */
[----:B------:R-:W-:-:S03]  /*1ace0*/  @!P0 LEA.HI.X R5, R89, R21, R90, 0x2, P4 ;  /* 0x0000001559058211 */ /* 0x000fc600020f145a */
[----:B------:R4:W-:Y:S01]  /*1acf0*/  @!P3 ST.E.64 desc[UR42][R6.64], R62 ;  /* 0x0000003e0600b985 */ /* 0x0009e2000c101b2a */
[-C--:B--2---:R-:W-:Y:S02]  /*1ad00*/  @!P5 LEA R8, P3, R87, R25.reuse, 0x2 ;  /* 0x000000195708d211 */ /* 0x084fe400078610ff */
[-C--:B---3--:R-:W-:Y:S01]  /*1ad10*/  @!P2 LEA R10, P4, R85, R25.reuse, 0x2 ;  /* 0x00000019550aa211 */ /* 0x088fe200078810ff */
[----:B------:R4:W-:Y:S01]  /*1ad20*/  @!P0 ST.E.64 desc[UR42][R4.64], R68 ;  /* 0x0000004404008985 */ /* 0x0009e2000c101b2a */
[----:B0-----:R-:W-:Y:S02]  /*1ad30*/  @!P1 LEA R12, P6, R83, R25, 0x2 ;  /* 0x00000019530c9211 */ /* 0x001fe400078c10ff */
[-C--:B------:R-:W-:Y:S02]  /*1ad40*/  @!P5 LEA.HI.X R9, R87, R21.reuse, R88, 0x2, P3 ;  /* 0x000000155709d211 */ /* 0x080fe400018f1458 */
[-C--:B------:R-:W-:Y:S02]  /*1ad50*/  @!P2 LEA.HI.X R11, R85, R21.reuse, R86, 0x2, P4 ;  /* 0x00000015550ba211 */ /* 0x080fe400020f1456 */
[----:B------:R-:W-:Y:S01]  /*1ad60*/  @!P1 LEA.HI.X R13, R83, R21, R84, 0x2, P6 ;  /* 0x00000015530d9211 */ /* 0x000fe200030f1454 */
[----:B------:R4:W-:Y:S04]  /*1ad70*/  @!P5 ST.E.64 desc[UR42][R8.64], R70 ;  /* 0x000000460800d985 */ /* 0x0009e8000c101b2a */
[----:B------:R4:W-:Y:S04]  /*1ad80*/  @!P2 ST.E.64 desc[UR42][R10.64], R76 ;  /* 0x0000004c0a00a985 */ /* 0x0009e8000c101b2a */
[----:B------:R4:W-:Y:S02]  /*1ad90*/  @!P1 ST.E.64 desc[UR42][R12.64], R78 ;  /* 0x0000004e0c009985 */ /* 0x0009e4000c101b2a */
.L_x_12458:
[----:B------:R-:W-:Y:S05]  /*1ada0*/  BSYNC B1 ;  /* 0x0000000000017941 */ /* 0x000fea0003800000 */
.L_x_12457:
[----:B------:R-:W-:Y:S01]  /*1adb0*/  ISETP.GE.AND P0, PT, R15, R82, PT ;  /* 0x000000520f00720c */ /* 0x000fe20003f06270 */
[----:B--2---:R0:W1:Y:S04]  /*1adc0*/  SHFL.IDX PT, R21, R20, 0x1, 0x1c1f ;  /* 0x003c1f0014157f89 */ /* 0x00406800000e0000 */
[----:B------:R0:W2:Y:S08]  /*1add0*/  SHFL.IDX PT, R25, R14, 0x1, 0x1c1f ;  /* 0x003c1f000e197f89 */ /* 0x0000b000000e0000 */
[----:B0-----:R-:W-:Y:S05]  /*1ade0*/  @P0 BRA `(.L_x_12456) ;  /* 0x0000000c00840947 */ /* 0x001fea0003800000 */
[----:B------:R-:W-:Y:S02]  /*1adf0*/  ULDC UR4, c[0x0][0xac8] ;  /* 0x0002b20000047ab9 */ /* 0x000fe40000000800 */
[----:B------:R-:W-:Y:S02]  /*1ae00*/  ISETP.GE.AND P1, PT, R26, UR4, PT ;  /* 0x000000041a007c0c */ /* 0x000fe4000bf26270 */
[----:B------:R-:W-:Y:S02]  /*1ae10*/  ISETP.GE.AND P0, PT, R154, UR4, PT ;  /* 0x000000049a007c0c */ /* 0x000fe4000bf06270 */
[----:B------:R-:W-:Y:S02]  /*1ae20*/  ISETP.GE.AND P3, PT, R28, UR4, PT ;  /* 0x000000041c007c0c */ /* 0x000fe4000bf66270 */
[----:B------:R-:W-:Y:S02]  /*1ae30*/  ISETP.GE.AND P4, PT, R30, UR4, PT ;  /* 0x000000041e007c0c */ /* 0x000fe4000bf86270 */
[----:B------:R-:W-:-:S05]  /*1ae40*/  ISETP.GE.AND P2, PT, R80, UR4, PT ;  /* 0x0000000450007c0c */ /* 0x000fca000bf46270 */
[----:B--2-4-:R-:W-:-:S04]  /*1ae50*/  @!P1 LEA R2, P5, R26, R25, 0x2 ;  /* 0x000000191a029211 */ /* 0x014fc800078a10ff */
[----:B-1----:R-:W-:Y:S02]  /*1ae60*/  @!P1 LEA.HI.X R3, R26, R21, R27, 0x2, P5 ;  /* 0x000000151a039211 */ /* 0x002fe400028f141b */
[-C--:B------:R-:W-:Y:S02]  /*1ae70*/  @!P0 LEA R6, P5, R154, R25.reuse, 0x2 ;  /* 0x000000199a068211 */ /* 0x080fe400078a10ff */
[----:B------:R-:W-:Y:S02]  /*1ae80*/  @!P3 LEA R4, P6, R28, R25, 0x2 ;  /* 0x000000191c04b211 */ /* 0x000fe400078c10ff */
[----:B------:R-:W-:Y:S02]  /*1ae90*/  @!P0 LEA.HI.X R7, R154, R21, R24, 0x2, P5 ;  /* 0x000000159a078211 */ /* 0x000fe400028f1418 */
[----:B------:R-:W-:Y:S02]  /*1aea0*/  @!P4 LEA R8, P5, R30, R25, 0x2 ;  /* 0x000000191e08c211 */ /* 0x000fe400078a10ff */
[----:B------:R-:W-:Y:S01]  /*1aeb0*/  @!P3 LEA.HI.X R5, R28, R21, R29, 0x2, P6 ;  /* 0x000000151c05b211 */ /* 0x000fe200030f141d */
[----:B------:R-:W-:Y:S01]  /*1aec0*/  @!P0 ST.E.64 desc[UR42][R6.64], R40 ;  /* 0x0000002806008985 */ /* 0x000fe2000c101b2a */
[----:B------:R-:W-:-:S02]  /*1aed0*/  ISETP.GE.AND P0, PT, R95, UR4, PT ;  /* 0x000000045f007c0c */ /* 0x000fc4000bf06270 */
[----:B------:R-:W-:Y:S01]  /*1aee0*/  @!P4 LEA.HI.X R9, R30, R21, R31, 0x2, P5 ;  /* 0x000000151e09c211 */ /* 0x000fe200028f141f */
[----:B------:R-:W-:Y:S01]  /*1aef0*/  @!P1 ST.E.64 desc[UR42][R2.64], R42 ;  /* 0x0000002a02009985 */ /* 0x000fe2000c101b2a */
[----:B------:R-:W-:Y:S02]  /*1af00*/  ISETP.GE.AND P1, PT, R93, UR4, PT ;  /* 0x000000045d007c0c */ /* 0x000fe4000bf26270 */
[C---:B------:R-:W-:Y:S01]  /*1af10*/  @!P2 LEA R10, P6, R80.reuse, R25, 0x2 ;  /* 0x00000019500aa211 */ /* 0x040fe200078c10ff */
[----:B------:R0:W-:Y:S01]  /*1af20*/  @!P3 ST.E.64 desc[UR42][R4.64], R48 ;  /* 0x000000300400b985 */ /* 0x0001e2000c101b2a */
[----:B------:R-:W-:Y:S02]  /*1af30*/  ISETP.GE.AND P3, PT, R91, UR4, PT ;  /* 0x000000045b007c0c */ /* 0x000fe4000bf66270 */
[----:B------:R-:W-:Y:S01]  /*1af40*/  @!P2 LEA.HI.X R11, R80, R21, R81, 0x2, P6 ;  /* 0x00000015500ba211 */ /* 0x000fe200030f1451 */
[----:B------:R1:W-:Y:S01]  /*1af50*/  @!P4 ST.E.64 desc[UR42][R8.64], R50 ;  /* 0x000000320800c985 */ /* 0x0003e2000c101b2a */
[----:B------:R-:W-:-:S02]  /*1af60*/  ISETP.GE.AND P5, PT, R89, UR4, PT ;  /* 0x0000000459007c0c */ /* 0x000fc4000bfa6270 */
[----:B------:R-:W-:Y:S01]  /*1af70*/  @!P0 LEA R12, P4, R95, R25, 0x2 ;  /* 0x000000195f0c8211 */ /* 0x000fe200078810ff */
[----:B------:R2:W-:Y:S01]  /*1af80*/  @!P2 ST.E.64 desc[UR42][R10.64], R56 ;  /* 0x000000380a00a985 */ /* 0x0005e2000c101b2a */
[----:B------:R-:W-:Y:S02]  /*1af90*/  ISETP.GE.AND P2, PT, R85, UR4, PT ;  /* 0x0000000455007c0c */ /* 0x000fe4000bf46270 */
[----:B------:R-:W-:Y:S02]  /*1afa0*/  @!P0 LEA.HI.X R13, R95, R21, R0, 0x2, P4 ;  /* 0x000000155f0d8211 */ /* 0x000fe400020f1400 */
[----:B------:R-:W-:Y:S02]  /*1afb0*/  ISETP.GE.AND P4, PT, R87, UR4, PT ;  /* 0x0000000457007c0c */ /* 0x000fe4000bf86270 */
[-C--:B------:R-:W-:Y:S01]  /*1afc0*/  @!P1 LEA R14, P6, R93, R25.reuse, 0x2 ;  /* 0x000000195d0e9211 */ /* 0x080fe200078c10ff */
[----:B------:R2:W-:Y:S02]  /*1afd0*/  @!P0 ST.E.64 desc[UR42][R12.64], R58 ;  /* 0x0000003a0c008985 */ /* 0x0005e4000c101b2a */
[----:B0-----:R-:W-:-:S02]  /*1afe0*/  @!P5 LEA R4, P0, R89, R25, 0x2 ;  /* 0x000000195904d211 */ /* 0x001fc400078010ff */
[----:B------:R-:W-:Y:S02]  /*1aff0*/  @!P1 LEA.HI.X R15, R93, R21, R94, 0x2, P6 ;  /* 0x000000155d0f9211 */ /* 0x000fe400030f145e */
[----:B------:R-:W-:Y:S02]  /*1b000*/  @!P3 LEA R2, P6, R91, R25, 0x2 ;  /* 0x000000195b02b211 */ /* 0x000fe400078c10ff */
[-C--:B------:R-:W-:Y:S01]  /*1b010*/  @!P5 LEA.HI.X R5, R89, R21.reuse, R90, 0x2, P0 ;  /* 0x000000155905d211 */ /* 0x080fe200000f145a */
[----:B------:R2:W-:Y:S01]  /*1b020*/  @!P1 ST.E.64 desc[UR42][R14.64], R64 ;  /* 0x000000400e009985 */ /* 0x0005e2000c101b2a */
[----:B------:R-:W-:Y:S02]  /*1b030*/  @!P3 LEA.HI.X R3, R91, R21, R92, 0x2, P6 ;  /* 0x000000155b03b211 */ /* 0x000fe400030f145c */
[-C--:B------:R-:W-:Y:S02]  /*1b040*/  @!P4 LEA R6, P1, R87, R25.reuse, 0x2 ;  /* 0x000000195706c211 */ /* 0x080fe400078210ff */
[----:B-1----:R-:W-:Y:S01]  /*1b050*/  @!P2 LEA R8, P6, R85, R25, 0x2 ;  /* 0x000000195508a211 */ /* 0x002fe200078c10ff */
[----:B------:R2:W-:Y:S01]  /*1b060*/  @!P3 ST.E.64 desc[UR42][R2.64], R66 ;  /* 0x000000420200b985 */ /* 0x0005e2000c101b2a */
[----:B------:R-:W-:-:S02]  /*1b070*/  @!P4 LEA.HI.X R7, R87, R21, R88, 0x2, P1 ;  /* 0x000000155707c211 */ /* 0x000fc400008f1458 */
        /* <DEDUP_REMOVED lines=10> */
.L_x_12451:
[----:B0-----:R-:W2:Y:S01]  /*1b120*/  LDL R7, [R1+0x64] ;  /* 0x0000640001077983 */ /* 0x001ea20000100800 */
[----:B------:R-:W-:Y:S01]  /*1b130*/  ULDC.64 UR4, c[0x0][0xc08] ;  /* 0x0003020000047ab9 */ /* 0x000fe20000000a00 */
[----:B------:R-:W2:Y:S01]  /*1b140*/  LDC.64 R2, c[0x0][0xc00] ;  /* 0x00030000ff027b82 */ /* 0x000ea20000000a00 */
[----:B------:R-:W-:Y:S01]  /*1b150*/  ISETP.NE.U32.AND P0, PT, RZ, UR4, PT ;  /* 0x00000004ff007c0c */ /* 0x000fe2000bf05070 */
[----:B------:R-:W-:Y:S01]  /*1b160*/  IMAD.MOV.U32 R15, RZ, RZ, RZ ;  /* 0x000000ffff0f7224 */ /* 0x000fe200078e00ff */
[----:B------:R-:W0:Y:S02]  /*1b170*/  S2R R6, SR_TID.X ;  /* 0x0000000000067919 */ /* 0x000e240000002100 */
[----:B------:R-:W-:Y:S01]  /*1b180*/  ISETP.NE.AND.EX P1, PT, RZ, UR5, PT, P0 ;  /* 0x00000005ff007c0c */ /* 0x000fe2000bf25300 */
[----:B------:R-:W-:Y:S02]  /*1b190*/  ULDC.64 UR4, c[0x0][0xc00] ;  /* 0x0003000000047ab9 */ /* 0x000fe40000000a00 */
[----:B------:R-:W-:-:S04]  /*1b1a0*/  ISETP.NE.U32.AND P0, PT, RZ, UR4, PT ;  /* 0x00000004ff007c0c */ /* 0x000fc8000bf05070 */
[----:B------:R-:W-:-:S06]  /*1b1b0*/  ISETP.NE.AND.EX P0, PT, RZ, UR5, PT, P0 ;  /* 0x00000005ff007c0c */ /* 0x000fcc000bf05300 */
[----:B------:R-:W1:Y:S01]  /*1b1c0*/  @P1 LDC.64 R4, c[0x0][0xc08] ;  /* 0x00030200ff041b82 */ /* 0x000e620000000a00 */
[----:B------:R-:W-:Y:S02]  /*1b1d0*/  ULDC UR4, c[0x0][0xa88] ;  /* 0x0002a20000047ab9 */ /* 0x000fe40000000800 */
[----:B------:R-:W-:Y:S02]  /*1b1e0*/  IMAD.U32 R0, RZ, RZ, UR4 ;  /* 0x00000004ff007e24 */ /* 0x000fe4000f8e00ff */
[----:B--2---:R-:W-:-:S04]  /*1b1f0*/  IMAD.WIDE R2, R7, 0x4, R2 ;  /* 0x0000000407027825 */ /* 0x004fc800078e0202 */
[----:B-1----:R-:W-:Y:S01]  /*1b200*/  @P1 IMAD.WIDE R4, R7, 0x4, R4 ;  /* 0x0000000407041825 */ /* 0x002fe200078e0204 */
[----:B------:R1:W5:Y:S03]  /*1b210*/  @P0 LDG.E R15, desc[UR42][R2.64] ;  /* 0x0000002a020f0981 */ /* 0x000366000c1e1900 */
[----:B0-----:R-:W-:Y:S01]  /*1b220*/  VIADD R28, R6, 0xffffff80 ;  /* 0xffffff80061c7836 */ /* 0x001fe20000000000 */
[----:B------:R1:W5:Y:S01]  /*1b230*/  @P1 LDG.E R0, desc[UR42][R4.64] ;  /* 0x0000002a04001981 */ /* 0x000362000c1e1900 */
        /* <DEDUP_REMOVED lines=8> */
.L_x_12459:
[----:B------:R-:W-:Y:S01]  /*1b2c0*/  BSSY B1, `(.L_x_12460) ;  /* 0x0000037000017945 */ /* 0x000fe20003800000 */
[----:B------:R-:W-:Y:S02]  /*1b2d0*/  SEL R25, R7, RZ, !P0 ;  /* 0x000000ff07197207 */ /* 0x000fe40004000000 */
[----:B------:R-:W-:Y:S02]  /*1b2e0*/  SEL R24, R24, RZ, !P0 ;  /* 0x000000ff18187207 */ /* 0x000fe40004000000 */
[----:B------:R-:W-:Y:S01]  /*1b2f0*/  SHF.R.S32.HI R20, RZ, 0x1f, R15 ;  /* 0x0000001fff147819 */ /* 0x000fe2000001140f */
[----:B------:R-:W-:Y:S06]  /*1b300*/  @P3 BRA `(.L_x_12461) ;  /* 0x0000000000c83947 */ /* 0x000fec0003800000 */
[----:B-1----:R-:W2:Y:S01]  /*1b310*/  LDL R3, [R1+0x20] ;  /* 0x0000200001037983 */ /* 0x002ea20000100800 */
        /* <DEDUP_REMOVED lines=49> */
.L_x_12461:
[----:B------:R-:W-:Y:S05]  /*1b630*/  BSYNC B1 ;  /* 0x0000000000017941 */ /* 0x000fea0003800000 */
.L_x_12460:
[----:B------:R-:W-:Y:S05]  /*1b640*/  @P2 BRA `(.L_x_12456) ;  /* 0x00000004006c2947 */ /* 0x000fea0003800000 */
[----:B------:R2:W5:Y:S01]  /*1b650*/  LDL R10, [R1+0x74] ;  /* 0x00007400010a7983 */ /* 0x0005620000100800 */
[----:B------:R-:W3:Y:S03]  /*1b660*/  LDC R11, c[0x0][0xbe8] ;  /* 0x0002fa00ff0b7b82 */ /* 0x000ee60000000800 */
[----:B------:R2:W5:Y:S04]  /*1b670*/  LDL R14, [R1+0x88] ;  /* 0x00008800010e7983 */ /* 0x0005680000100800 */
[----:B------:R2:W5:Y:S04]  /*1b680*/  LDL R21, [R1+0x6c] ;  /* 0x00006c0001157983 */ /* 0x0005680000100800 */
[----:B------:R-:W4:Y:S04]  /*1b690*/  LDL R8, [R1+0x8c] ;  /* 0x00008c0001087983 */ /* 0x000f280000100800 */
[----:B------:R-:W2:Y:S01]  /*1b6a0*/  LDL R6, [R1+0x4c] ;  /* 0x00004c0001067983 */ /* 0x000ea20000100800 */
[--C-:B-1----:R-:W-:Y:S01]  /*1b6b0*/  SHF.R.S32.HI R4, RZ, 0x1f, R28.reuse ;  /* 0x0000001fff047819 */ /* 0x102fe2000001141c */
[----:B------:R-:W-:Y:S01]  /*1b6c0*/  ULDC.64 UR4, c[0x0][0xaa0] ;  /* 0x0002a80000047ab9 */ /* 0x000fe20000000a00 */
[----:B------:R-:W-:Y:S01]  /*1b6d0*/  SHF.R.S32.HI R12, RZ, 0x1f, R28 ;  /* 0x0000001fff0c7819 */ /* 0x000fe2000001141c */
[----:B------:R-:W2:Y:S01]  /*1b6e0*/  LDL.LU R13, [R1+0x20] ;  /* 0x00002000010d7983 */ /* 0x000ea20000300800 */
[-C--:B------:R-:W-:Y:S01]  /*1b6f0*/  LEA.HI R4, R4, R28.reuse, RZ, 0x2 ;  /* 0x0000001c04047211 */ /* 0x080fe200078f10ff */
[----:B0-----:R-:W-:Y:S01]  /*1b700*/  IMAD R2, R20, UR4, RZ ;  /* 0x0000000414027c24 */ /* 0x001fe2000f8e02ff */
[----:B------:R-:W-:Y:S01]  /*1b710*/  LEA.HI R12, R12, R28, RZ, 0x2 ;  /* 0x0000001c0c0c7211 */ /* 0x000fe200078f10ff */
[----:B------:R-:W-:Y:S01]  /*1b720*/  ULDC.64 UR6, c[0x0][0xaf0] ;  /* 0x0002bc0000067ab9 */ /* 0x000fe20000000a00 */
[----:B---3--:R-:W-:Y:S01]  /*1b730*/  ISETP.NE.AND P0, PT, R11, 0x1, PT ;  /* 0x000000010b00780c */ /* 0x008fe20003f05270 */
        /* <DEDUP_REMOVED lines=13> */
[----:B------:R-:W1:Y:S01]  /*1b810*/  @P0 LDC R9, c[0x0][0xbf0] ;  /* 0x0002fc00ff090b82 */ /* 0x000e620000000800 */
[----:B------:R-:W-:-:S04]  /*1b820*/  IMAD.WIDE.U32 R2, R25, UR6, R2 ;  /* 0x0000000619027c25 */ /* 0x000fc8000f8e0002 */
[----:B----4-:R-:W-:Y:S02]  /*1b830*/  IMAD.MOV.U32 R26, RZ, RZ, R8 ;  /* 0x000000ffff1a7224 */ /* 0x010fe400078e0008 */
[----:B--2---:R-:W-:Y:S02]  /*1b840*/  IMAD.MOV.U32 R27, RZ, RZ, R6 ;  /* 0x000000ffff1b7224 */ /* 0x004fe400078e0006 */
[----:B------:R-:W-:Y:S02]  /*1b850*/  IMAD R6, R24, UR6, RZ ;  /* 0x0000000618067c24 */ /* 0x000fe4000f8e02ff */
[----:B------:R-:W-:-:S04]  /*1b860*/  IMAD.IADD R8, R13, 0x1, R4 ;  /* 0x000000010d087824 */ /* 0x000fc800078e0204 */
[----:B0-----:R-:W-:-:S04]  /*1b870*/  @P0 IMAD.HI.U32 R4, R8, R7, RZ ;  /* 0x0000000708040227 */ /* 0x001fc800078e00ff */
[----:B------:R-:W-:Y:S01]  /*1b880*/  IMAD.MOV.U32 R5, RZ, RZ, R8 ;  /* 0x000000ffff057224 */ /* 0x000fe200078e0008 */
[----:B-1----:R-:W-:Y:S01]  /*1b890*/  @P0 SHF.R.U32.HI R5, RZ, R9, R4 ;  /* 0x00000009ff050219 */ /* 0x002fe20000011604 */
[----:B------:R-:W-:-:S03]  /*1b8a0*/  IMAD R9, R25, UR7, R6 ;  /* 0x0000000719097c24 */ /* 0x000fc6000f8e0206 */
[--C-:B------:R-:W-:Y:S01]  /*1b8b0*/  SHF.R.S32.HI R4, RZ, 0x1f, R5.reuse ;  /* 0x0000001fff047819 */ /* 0x100fe20000011405 */
[----:B------:R-:W-:Y:S02]  /*1b8c0*/  IMAD.MOV R7, RZ, RZ, -R5 ;  /* 0x000000ffff077224 */ /* 0x000fe400078e0a05 */
[----:B------:R-:W-:Y:S02]  /*1b8d0*/  IMAD.IADD R3, R3, 0x1, R9 ;  /* 0x0000000103037824 */ /* 0x000fe400078e0209 */
        /* <DEDUP_REMOVED lines=9> */
[----:B------:R-:W-:Y:S02]  /*1b970*/  IMAD.IADD R0, R12, 0x1, R13 ;  /* 0x000000010c007824 */ /* 0x000fe400078e020d */
[----:B------:R-:W-:-:S02]  /*1b980*/  IMAD R5, R7, UR5, R4 ;  /* 0x0000000507057c24 */ /* 0x000fc4000f8e0204 */
[----:B------:R-:W-:Y:S01]  /*1b990*/  IMAD.WIDE.U32 R2, R7, UR4, R2 ;  /* 0x0000000407027c25 */ /* 0x000fe2000f8e0002 */
[----:B------:R-:W-:Y:S01]  /*1b9a0*/  ISETP.GE.AND P0, PT, R0, R11, PT ;  /* 0x0000000b0000720c */ /* 0x000fe20003f06270 */
[----:B------:R-:W-:Y:S02]  /*1b9b0*/  ULDC.64 UR4, c[0x0][0xa80] ;  /* 0x0002a00000047ab9 */ /* 0x000fe40000000a00 */
[----:B------:R-:W-:Y:S01]  /*1b9c0*/  IMAD.IADD R3, R3, 0x1, R5 ;  /* 0x0000000103037824 */ /* 0x000fe200078e0205 */
[----:B------:R-:W-:-:S04]  /*1b9d0*/  LEA R4, P1, R2, UR4, 0x1 ;  /* 0x0000000402047c11 */ /* 0x000fc8000f8208ff */
[----:B------:R-:W-:Y:S02]  /*1b9e0*/  LEA.HI.X R5, R2, UR5, R3, 0x1, P1 ;  /* 0x0000000502057c11 */ /* 0x000fe400088f0c03 */
[----:B------:R0:W1:Y:S04]  /*1b9f0*/  SHFL.IDX PT, R2, R4, RZ, 0x1c1f ;  /* 0x001c1fff04027589 */ /* 0x00006800000e0000 */
[----:B------:R0:W2:Y:S01]  /*1ba00*/  SHFL.IDX PT, R3, R5, RZ, 0x1c1f ;  /* 0x001c1fff05037589 */ /* 0x0000a200000e0000 */
[----:B------:R-:W-:Y:S05]  /*1ba10*/  @P0 BRA `(.L_x_12463) ;  /* 0x0000000000300947 */ /* 0x000fea0003800000 */
[----:B------:R-:W-:Y:S02]  /*1ba20*/  ULDC UR4, c[0x0][0xac8] ;  /* 0x0002b20000047ab9 */ /* 0x000fe40000000800 */
[----:B-----5:R-:W-:Y:S02]  /*1ba30*/  ISETP.GE.AND P3, PT, R21, UR4, PT ;  /* 0x0000000415007c0c */ /* 0x020fe4000bf66270 */
        /* <DEDUP_REMOVED lines=10> */
.L_x_12463:
[----:B------:R-:W-:Y:S05]  /*1bae0*/  BSYNC B1 ;  /* 0x0000000000017941 */ /* 0x000fea0003800000 */
.L_x_12462:
[----:B------:R-:W-:Y:S01]  /*1baf0*/  VIADD R0, R0, 0x60 ;  /* 0x0000006000007836 */ /* 0x000fe20000000000 */
[----:B--2---:R2:W4:Y:S04]  /*1bb00*/  SHFL.IDX PT, R3, R5, 0x1, 0x1c1f ;  /* 0x003c1f0005037f89 */ /* 0x00452800000e0000 */
[----:B------:R-:W-:Y:S01]  /*1bb10*/  ISETP.GE.AND P0, PT, R0, R11, PT ;  /* 0x0000000b0000720c */ /* 0x000fe20003f06270 */
[----:B-1----:R2:W1:-:S12]  /*1bb20*/  SHFL.IDX PT, R2, R4, 0x1, 0x1c1f ;  /* 0x003c1f0004027f89 */ /* 0x00245800000e0000 */
[----:B--2---:R-:W-:Y:S05]  /*1bb30*/  @P0 BRA `(.L_x_12456) ;  /* 0x0000000000300947 */ /* 0x004fea0003800000 */
[----:B------:R-:W-:Y:S02]  /*1bb40*/  ULDC UR4, c[0x0][0xac8] ;  /* 0x0002b20000047ab9 */ /* 0x000fe40000000800 */
[----:B-----5:R-:W-:Y:S02]  /*1bb50*/  ISETP.GE.AND P3, PT, R21, UR4, PT ;  /* 0x0000000415007c0c */ /* 0x020fe4000bf66270 */
        /* <DEDUP_REMOVED lines=10> */
.L_x_12456:
[----:B------:R-:W-:Y:S05]  /*1bc00*/  BSYNC B0 ;  /* 0x0000000000007941 */ /* 0x000fea0003800000 */
.L_x_12450:
[----:B0-----:R-:W3:Y:S01]  /*1bc10*/  LDL R0, [R1+0x5c] ;  /* 0x00005c0001007983 */ /* 0x001ee20000100800 */
[----:B------:R-:W-:Y:S02]  /*1bc20*/  ULDC UR4, c[0x0][0xc3c] ;  /* 0x00030f0000047ab9 */ /* 0x000fe40000000800 */
[----:B---3--:R-:W-:-:S13]  /*1bc30*/  ISETP.GE.AND P0, PT, R0, UR4, PT ;  /* 0x0000000400007c0c */ /* 0x008fda000bf06270 */
[----:B------:R-:W-:Y:S05]  /*1bc40*/  @!P0 BRA `(.L_x_12464) ;  /* 0xfffffe54007c8947 */ /* 0x000fea000383ffff */
[----:B------:R-:W-:Y:S05]  /*1bc50*/  BRA `(.L_x_12258) ;  /* 0x0000008800487947 */ /* 0x000fea0003800000 */
.L_x_12256:
        /* <DEDUP_REMOVED lines=15> */
[----:B-1----:R-:W-:Y:S02]  /*1bd50*/  IMAD.MOV.U32 R25, RZ, RZ, RZ ;  /* 0x000000ffff197224 */ /* 0x002fe400078e00ff */
        /* <DEDUP_REMOVED lines=42> */
.L_x_12468:
        /* <DEDUP_REMOVED lines=37> */
.L_x_12466:
        /* <DEDUP_REMOVED lines=11> */
[----:B------:R-:W-:-:S05]  /*1c300*/  VIADD R3, R27, 0xffffffff ;  /* 0xffffffff1b037836 */ /* 0x000fca0000000000 */
[----:B------:R0:W1:Y:S02]  /*1c310*/  SHFL.IDX PT, R24, R2, R3, 0x1f ;  /* 0x00001f0302187589 */ /* 0x00006400000e0000 */
.L_x_12469:
[----:B-1----:R-:W-:Y:S02]  /*1c320*/  IMAD R24, R24, UR5, R5 ;  /* 0x0000000518187c24 */ /* 0x002fe4000f8e0205 */
[----:B------:R-:W-:-:S03]  /*1c330*/  VIADD R27, R27, UR4 ;  /* 0x000000041b1b7c36 */ /* 0x000fc60008000000 */
[----:B------:R-:W-:Y:S01]  /*1c340*/  IADD3 R4, -R24, UR6, RZ ;  /* 0x0000000618047c10 */ /* 0x000fe2000fffe1ff */
[----:B------:R-:W-:Y:S06]  /*1c350*/  @!P1 BRA `(.L_x_12470) ;  /* 0x0000000000e49947 */ /* 0x000fec0003800000 */
[-C--:B--2---:R-:W-:Y:S02]  /*1c360*/  IABS R7, R25.reuse ;  /* 0x0000001900077213 */ /* 0x084fe40000000000 */
[----:B------:R-:W-:Y:S02]  /*1c370*/  IABS R5, R8 ;  /* 0x0000000800057213 */ /* 0x000fe40000000000 */
[----:B------:R-:W1:Y:S08]  /*1c380*/  I2F.RP R9, R7 ;  /* 0x0000000700097306 */ /* 0x000e700000209400 */
[----:B-1----:R-:W0:Y:S02]  /*1c390*/  MUFU.RCP R9, R9 ;  /* 0x0000000900097308 */ /* 0x002e240000001000 */
[----:B0-----:R-:W-:Y:S01]  /*1c3a0*/  VIADD R2, R9, 0xffffffe ;  /* 0x0ffffffe09027836 */ /* 0x001fe20000000000 */
[----:B------:R-:W-:-:S05]  /*1c3b0*/  IABS R9, R25 ;  /* 0x0000001900097213 */ /* 0x000fca0000000000 */
[----:B------:R0:W1:Y:S01]  /*1c3c0*/  F2I.FTZ.U32.TRUNC.NTZ R3, R2 ;  /* 0x0000000200037305 */ /* 0x000062000021f000 */
[----:B------:R-:W-:Y:S02]  /*1c3d0*/  IMAD.MOV R9, RZ, RZ, -R9 ;  /* 0x000000ffff097224 */ /* 0x000fe400078e0a09 */
[----:B0-----:R-:W-:Y:S02]  /*1c3e0*/  IMAD.MOV.U32 R2, RZ, RZ, RZ ;  /* 0x000000ffff027224 */ /* 0x001fe400078e00ff */
[----:B-1----:R-:W-:-:S04]  /*1c3f0*/  IMAD.MOV R10, RZ, RZ, -R3 ;  /* 0x000000ffff0a7224 */ /* 0x002fc800078e0a03 */
[----:B------:R-:W-:Y:S01]  /*1c400*/  IMAD R11, R10, R7, RZ ;  /* 0x000000070a0b7224 */ /* 0x000fe200078e02ff */
[----:B------:R-:W-:-:S03]  /*1c410*/  IABS R10, R4 ;  /* 0x00000004000a7213 */ /* 0x000fc60000000000 */
[----:B------:R-:W-:Y:S02]  /*1c420*/  IMAD.HI.U32 R3, R3, R11, R2 ;  /* 0x0000000b03037227 */ /* 0x000fe400078e0002 */
[----:B------:R-:W0:Y:S04]  /*1c430*/  I2F.RP R11, R5 ;  /* 0x00000005000b7306 */ /* 0x000e280000209400 */
        /* <DEDUP_REMOVED lines=13> */
[----:B------:R-:W-:-:S04]  /*1c510*/  IMAD.MOV.U32 R7, RZ, RZ, R2 ;  /* 0x000000ffff077224 */ /* 0x000fc800078e0002 */
[----:B------:R-:W-:Y:S01]  /*1c520*/  @!P2 IMAD.MOV R7, RZ, RZ, -R7 ;  /* 0x000000ffff07a224 */ /* 0x000fe200078e0a07 */
[----:B------:R-:W-:Y:S01]  /*1c530*/  @!P1 LOP3.LUT R7, RZ, R25, RZ, 0x33, !PT ;  /* 0x00000019ff079212 */ /* 0x000fe200078e33ff */
[----:B0-----:R-:W-:-:S04]  /*1c540*/  IMAD.MOV R9, RZ, RZ, -R3 ;  /* 0x000000ffff097224 */ /* 0x001fc800078e0a03 */
[----:B------:R-:W-:-:S04]  /*1c550*/  IMAD.MOV.U32 R2, RZ, RZ, R9 ;  /* 0x000000ffff027224 */ /* 0x000fc800078e0009 */
[----:B------:R-:W-:Y:S02]  /*1c560*/  IMAD R9, R2, R5, RZ ;  /* 0x0000000502097224 */ /* 0x000fe400078e02ff */
[----:B------:R-:W-:-:S04]  /*1c570*/  IMAD.MOV.U32 R2, RZ, RZ, RZ ;  /* 0x000000ffff027224 */ /* 0x000fc800078e00ff */
[----:B------:R-:W-:Y:S01]  /*1c580*/  IMAD.HI.U32 R2, R3, R9, R2 ;  /* 0x0000000903027227 */ /* 0x000fe200078e0002 */
[----:B------:R-:W-:Y:S02]  /*1c590*/  IABS R9, R8 ;  /* 0x0000000800097213 */ /* 0x000fe40000000000 */
[----:B------:R-:W-:-:S03]  /*1c5a0*/  IABS R3, R7 ;  /* 0x0000000700037213 */ /* 0x000fc60000000000 */
[----:B------:R-:W-:Y:S02]  /*1c5b0*/  IMAD.MOV R10, RZ, RZ, -R9 ;  /* 0x000000ffff0a7224 */ /* 0x000fe400078e0a09 */
[----:B------:R-:W-:-:S04]  /*1c5c0*/  IMAD.HI.U32 R2, R2, R3, RZ ;  /* 0x0000000302027227 */ /* 0x000fc800078e00ff */
[----:B------:R-:W-:Y:S01]  /*1c5d0*/  IMAD R10, R2, R10, R3 ;  /* 0x0000000a020a7224 */ /* 0x000fe200078e0203 */
[----:B------:R-:W-:-:S04]  /*1c5e0*/  LOP3.LUT R3, R7, R8, RZ, 0x3c, !PT ;  /* 0x0000000807037212 */ /* 0x000fc800078e3cff */
[----:B------:R-:W-:Y:S02]  /*1c5f0*/  ISETP.GT.U32.AND P1, PT, R5, R10, PT ;  /* 0x0000000a0500720c */ /* 0x000fe40003f24070 */
[----:B------:R-:W-:Y:S01]  /*1c600*/  ISETP.GE.AND P2, PT, R3, RZ, PT ;  /* 0x000000ff0300720c */ /* 0x000fe20003f46270 */
[----:B------:R-:W-:-:S10]  /*1c610*/  IMAD.MOV R3, RZ, RZ, -R7 ;  /* 0x000000ffff037224 */ /* 0x000fd400078e0a07 */
        /* <DEDUP_REMOVED lines=13> */
.L_x_12470:
[----:B0-----:R-:W0:Y:S02]  /*1c6f0*/  LDC.64 R2, c[0x0][0xc90] ;  /* 0x00032400ff027b82 */ /* 0x001e240000000a00 */
[----:B0-----:R-:W-:-:S05]  /*1c700*/  IMAD.WIDE R2, R27, 0x4, R2 ;  /* 0x000000041b027825 */ /* 0x001fca00078e0202 */
        /* <DEDUP_REMOVED lines=31> */
[----:B------:R-:W-:Y:S02]  /*1c900*/  VIADDMNMX R8, R3, UR5, R8, PT ;  /* 0x0000000503087c46 */ /* 0x000fe4000b800108 */
[----:B------:R-:W-:-:S02]  /*1c910*/  IADD3 R7, R7, 0x1000000, R11 ;  /* 0x0100000007077810 */ /* 0x000fc40007ffe00b */
[-C--:B------:R-:W-:Y:S01]  /*1c920*/  IABS R9, R8.reuse ;  /* 0x0000000800097213 */ /* 0x080fe20000000000 */
[----:B------:R-:W-:Y:S01]  /*1c930*/  IMAD.MOV R26, RZ, RZ, -R8 ;  /* 0x000000ffff1a7224 */ /* 0x000fe200078e0a08 */
[----:B------:R-:W-:Y:S02]  /*1c940*/  IABS R4, R8 ;  /* 0x0000000800047213 */ /* 0x000fe40000000000 */
[----:B------:R-:W0:Y:S03]  /*1c950*/  I2F.RP R10, R9 ;  /* 0x00000009000a7306 */ /* 0x000e260000209400 */
[----:B------:R-:W-:-:S05]  /*1c960*/  IMAD.MOV R4, RZ, RZ, -R4 ;  /* 0x000000ffff047224 */ /* 0x000fca00078e0a04 */
[----:B0-----:R-:W0:Y:S02]  /*1c970*/  MUFU.RCP R10, R10 ;  /* 0x0000000a000a7308 */ /* 0x001e240000001000 */
[----:B0-----:R-:W-:-:S06]  /*1c980*/  VIADD R3, R10, 0xffffffe ;  /* 0x0ffffffe0a037836 */ /* 0x001fcc0000000000 */
[----:B------:R-:W0:Y:S02]  /*1c990*/  F2I.FTZ.U32.TRUNC.NTZ R3, R3 ;  /* 0x0000000300037305 */ /* 0x000e24000021f000 */
        /* <DEDUP_REMOVED lines=16> */
[----:B------:R-:W-:-:S07]  /*1caa0*/  IMAD R26, R2, R26, R7 ;  /* 0x0000001a021a7224 */ /* 0x000fce00078e0207 */
.L_x_12471:
[----:B------:R-:W-:-:S05]  /*1cab0*/  LOP3.LUT R2, RZ, R2, RZ, 0x33, !PT ;  /* 0x00000002ff027212 */ /* 0x000fca00078e33ff */
[----:B------:R-:W-:Y:S01]  /*1cac0*/  IMAD.IADD R25, R25, 0x1, R2 ;  /* 0x0000000119197824 */ /* 0x000fe200078e0202 */
[----:B------:R-:W-:Y:S06]  /*1cad0*/  BRA `(.L_x_12472) ;  /* 0x00000000000c7947 */ /* 0x000fec0003800000 */
.L_x_12467:
[----:B------:R-:W-:Y:S02]  /*1cae0*/  IMAD.MOV.U32 R25, RZ, RZ, RZ ;  /* 0x000000ffff197224 */ /* 0x000fe400078e00ff */
[----:B------:R-:W-:Y:S02]  /*1caf0*/  IMAD.U32 R24, RZ, RZ, UR6 ;  /* 0x00000006ff187e24 */ /* 0x000fe4000f8e00ff */
[----:B------:R-:W-:-:S07]  /*1cb00*/  IMAD.MOV.U32 R26, RZ, RZ, RZ ;  /* 0x000000ffff1a7224 */ /* 0x000fce00078e00ff */
.L_x_12472:
[----:B------:R-:W-:-:S13]  /*1cb10*/  ISETP.NE.AND P0, PT, R0, RZ, PT ;  /* 0x000000ff0000720c */ /* 0x000fda0003f05270 */
[----:B------:R-:W0:Y:S01]  /*1cb20*/  @!P0 S2R R3, SR_CgaCtaId ;  /* 0x0000000000038919 */ /* 0x000e220000008800 */
[----:B------:R-:W-:-:S04]  /*1cb30*/  @!P0 MOV R0, 0x400 ;  /* 0x0000040000008802 */ /* 0x000fc80000000f00 */
[----:B0-----:R-:W-:-:S05]  /*1cb40*/  @!P0 LEA R0, R3, R0, 0x18 ;  /* 0x0000000003008211 */ /* 0x001fca00078ec0ff */
[----:B------:R2:W-:Y:S01]  /*1cb50*/  @!P0 STS.128 [R0+0x19cd0], R24 ;  /* 0x019cd01800008388 */ /* 0x0005e20000000c00 */
[----:B------:R-:W-:Y:S06]  /*1cb60*/  BAR.ARV 0x5, 0x200 ;  /* 0x0148000000007b1d */ /* 0x000fec0000002000 */
.L_x_12465:
[----:B0-2---:R-:W-:Y:S01]  /*1cb70*/  IMAD.MOV.U32 R0, RZ, RZ, 0x1 ;  /* 0x00000001ff007424 */ /* 0x005fe200078e00ff */
[----:B------:R-:W-:Y:S01]  /*1cb80*/  ULDC UR4, c[0x0][0xc3c] ;  /* 0x00030f0000047ab9 */ /* 0x000fe20000000800 */
[----:B------:R-:W-:Y:S01]  /*1cb90*/  IMAD.MOV.U32 R22, RZ, RZ, RZ ;  /* 0x000000ffff167224 */ /* 0x000fe200078e00ff */
[----:B-1----:R-:W-:Y:S02]  /*1cba0*/  ISETP.GE.AND P0, PT, R27, UR4, PT ;  /* 0x000000041b007c0c */ /* 0x002fe4000bf06270 */
[----:B------:R0:W-:Y:S04]  /*1cbb0*/  STL [R1], R0 ;  /* 0x0000000001007387 */ /* 0x0001e80000100800 */
[----:B------:R0:W-:Y:S07]  /*1cbc0*/  STL [R1+0x50], RZ ;  /* 0x000050ff01007387 */ /* 0x0001ee0000100800 */
[----:B------:R-:W-:Y:S05]  /*1cbd0*/  @P0 BRA `(.L_x_12473) ;  /* 0x0000007400640947 */ /* 0x000fea0003800000 */
[----:B------:R-:W1:Y:S01]  /*1cbe0*/  S2R R14, SR_TID.X ;  /* 0x00000000000e7919 */ /* 0x000e620000002100 */
[----:B------:R-:W2:Y:S01]  /*1cbf0*/  S2UR UR4, SR_CgaCtaId ;  /* 0x00000000000479c3 */ /* 0x000ea20000008800 */
        /* <DEDUP_REMOVED lines=8> */
[C---:B-1----:R-:W-:Y:S01]  /*1cc80*/  IMAD.SHL.U32 R2, R14.reuse, 0x20, RZ ;  /* 0x000000200e027824 */ /* 0x042fe200078e00ff */
[C---:B------:R-:W-:Y:S01]  /*1cc90*/  LOP3.LUT R13, R14.reuse, 0x7f, RZ, 0xc0, !PT ;  /* 0x0000007f0e0d7812 */ /* 0x040fe200078ec0ff */
[C---:B0-----:R-:W-:Y:S01]  /*1cca0*/  IMAD.SHL.U32 R0, R14.reuse, 0x10, RZ ;  /* 0x000000100e007824 */ /* 0x041fe200078e00ff */
[----:B------:R-:W-:Y:S01]  /*1ccb0*/  SHF.R.U32.HI R3, RZ, 0x1, R14 ;  /* 0x00000001ff037819 */ /* 0x000fe2000001160e */
[----:B------:R-:W-:Y:S01]  /*1ccc0*/  IMAD.SHL.U32 R7, R14, 0x2, RZ ;  /* 0x000000020e077824 */ /* 0x000fe200078e00ff */
[C---:B------:R-:W-:Y:S01]  /*1ccd0*/  LOP3.LUT R28, R2.reuse, 0x360, RZ, 0xc0, !PT ;  /* 0x00000360021c7812 */ /* 0x040fe200078ec0ff */
[----:B------:R-:W-:Y:S01]  /*1cce0*/  IMAD.SHL.U32 R5, R13, 0x10, RZ ;  /* 0x000000100d057824 */ /* 0x000fe200078e00ff */
[----:B------:R-:W-:Y:S01]  /*1ccf0*/  LOP3.LUT R2, R2, 0x80, RZ, 0xc0, !PT ;  /* 0x0000008002027812 */ /* 0x000fe200078ec0ff */
[----:B------:R-:W-:Y:S01]  /*1cd00*/  IMAD.SHL.U32 R11, R14, 0x4, RZ ;  /* 0x000000040e0b7824 */ /* 0x000fe200078e00ff */
[----:B------:R-:W-:-:S02]  /*1cd10*/  LOP3.LUT R8, R0, 0x60, RZ, 0xc0, !PT ;  /* 0x0000006000087812 */ /* 0x000fc400078ec0ff */
[----:B------:R-:W-:Y:S02]  /*1cd20*/  LOP3.LUT R4, R0, 0x90, RZ, 0xc0, !PT ;  /* 0x0000009000047812 */ /* 0x000fe400078ec0ff */
[----:B------:R-:W-:Y:S02]  /*1cd30*/  LOP3.LUT R2, R2, 0x10, R3, 0xf8, !PT ;  /* 0x0000001002027812 */ /* 0x000fe400078ef803 */
[----:B------:R-:W-:Y:S02]  /*1cd40*/  LOP3.LUT R3, R3, 0x20, RZ, 0xc0, !PT ;  /* 0x0000002003037812 */ /* 0x000fe400078ec0ff */
[----:B------:R-:W-:Y:S02]  /*1cd50*/  LOP3.LUT R9, R8, 0x700, R5, 0xf8, !PT ;  /* 0x0000070008097812 */ /* 0x000fe400078ef805 */
[----:B------:R-:W-:Y:S01]  /*1cd60*/  LOP3.LUT R8, R4, 0x10, R7, 0x78, !PT ;  /* 0x0000001004087812 */ /* 0x000fe200078e7807 */
[----:B------:R-:W-:Y:S01]  /*1cd70*/  IMAD.SHL.U32 R4, R14, 0x80, RZ ;  /* 0x000000800e047824 */ /* 0x000fe200078e00ff */
[----:B------:R-:W-:Y:S01]  /*1cd80*/  LOP3.LUT R28, R28, 0x400, R5, 0xf8, !PT ;  /* 0x000004001c1c7812 */ /* 0x000fe200078ef805 */
[----:B------:R-:W-:Y:S01]  /*1cd90*/  IMAD.SHL.U32 R7, R6, 0x800, RZ ;  /* 0x0000080006077824 */ /* 0x000fe200078e00ff */
[----:B------:R-:W-:-:S02]  /*1cda0*/  LOP3.LUT R5, R3, 0x10, R14, 0xf8, !PT ;  /* 0x0000001003057812 */ /* 0x000fc400078ef80e */
[----:B------:R-:W-:Y:S02]  /*1cdb0*/  LOP3.LUT R6, R4, 0x400, RZ, 0xc0, !PT ;  /* 0x0000040004067812 */ /* 0x000fe400078ec0ff */
[----:B------:R-:W-:Y:S02]  /*1cdc0*/  LOP3.LUT R5, R5, 0x380, R4, 0xf8, !PT ;  /* 0x0000038005057812 */ /* 0x000fe400078ef804 */
[----:B------:R-:W-:Y:S02]  /*1cdd0*/  LOP3.LUT P0, RZ, R14, 0x4, RZ, 0xc0, !PT ;  /* 0x000000040eff7812 */ /* 0x000fe4000780c0ff */
[----:B------:R-:W-:Y:S02]  /*1cde0*/  LOP3.LUT R6, R6, 0x800, R7, 0xf8, !PT ;  /* 0x0000080006067812 */ /* 0x000fe400078ef807 */
[----:B------:R-:W-:Y:S02]  /*1cdf0*/  LOP3.LUT R5, R5, 0x70, R0, 0x78, !PT ;  /* 0x0000007005057812 */ /* 0x000fe400078e7800 */
[----:B------:R-:W-:Y:S01]  /*1ce00*/  LOP3.LUT R3, R2, 0x10, R11, 0x78, !PT ;  /* 0x0000001002037812 */ /* 0x000fe200078e780b */
[----:B------:R-:W-:Y:S01]  /*1ce10*/  IMAD.SHL.U32 R2, R14, 0x40, RZ ;  /* 0x000000400e027824 */ /* 0x000fe200078e00ff */
[----:B------:R-:W-:Y:S01]  /*1ce20*/  LOP3.LUT R12, R6, R5, RZ, 0xfc, !PT ;  /* 0x00000005060c7212 */ /* 0x000fe200078efcff */
[----:B--2---:R-:W-:Y:S01]  /*1ce30*/  IMAD.U32 R5, RZ, RZ, UR4 ;  /* 0x00000004ff057e24 */ /* 0x004fe2000f8e00ff */
[----:B------:R-:W-:-:S02]  /*1ce40*/  LOP3.LUT R10, R9, R8, RZ, 0xfc, !PT ;  /* 0x00000008090a7212 */ /* 0x000fc400078efcff */
[----:B------:R-:W-:Y:S01]  /*1ce50*/  LOP3.LUT R28, R28, R3, RZ, 0xfc, !PT ;  /* 0x000000031c1c7212 */ /* 0x000fe200078efcff */
[C---:B------:R-:W-:Y:S01]  /*1ce60*/  VIADD R4, R12.reuse, 0x40 ;  /* 0x000000400c047836 */ /* 0x040fe20000000000 */
[----:B------:R-:W-:Y:S01]  /*1ce70*/  SHF.R.U32.HI R3, RZ, 0x1, R13 ;  /* 0x00000001ff037819 */ /* 0x000fe2000001160d */
[----:B------:R-:W-:Y:S01]  /*1ce80*/  @P0 VIADD R4, R12, 0xffffffc0 ;  /* 0xffffffc00c040836 */ /* 0x000fe20000000000 */
[----:B------:R-:W-:Y:S01]  /*1ce90*/  STL [R1+0x24], R10 ;  /* 0x0000240a01007387 */ /* 0x000fe20000100800 */
[----:B------:R-:W-:Y:S02]  /*1cea0*/  LOP3.LUT R2, R2, 0x40, RZ, 0xc0, !PT ;  /* 0x0000004002027812 */ /* 0x000fe400078ec0ff */
[----:B------:R-:W-:Y:S01]  /*1ceb0*/  LEA R18, R5, R18, 0x18 ;  /* 0x0000001205127211 */ /* 0x000fe200078ec0ff */
[----:B------:R-:W-:Y:S01]  /*1cec0*/  STL [R1+0x4], R12 ;  /* 0x0000040c01007387 */ /* 0x000fe20000100800 */
[----:B------:R-:W-:Y:S02]  /*1ced0*/  LOP3.LUT R3, R3, R2, RZ, 0xfc, !PT ;  /* 0x0000000203037212 */ /* 0x000fe400078efcff */
[----:B------:R-:W-:Y:S01]  /*1cee0*/  LOP3.LUT R0, R0, 0x10, RZ, 0xc0, !PT ;  /* 0x0000001000007812 */ /* 0x000fe200078ec0ff */
[----:B------:R-:W-:Y:S01]  /*1cef0*/  STL [R1+0x1c], R5 ;  /* 0x00001c0501007387 */ /* 0x000fe20000100800 */
[----:B------:R-:W-:-:S02]  /*1cf00*/  IMAD.IADD R3, R18, 0x1, R10 ;  /* 0x0000000112037824 */ /* 0x000fc400078e020a */
[C---:B------:R-:W-:Y:S01]  /*1cf10*/  LOP3.LUT R2, R0.reuse, 0x20, RZ, 0xfc, !PT ;  /* 0x0000002000027812 */ /* 0x040fe200078efcff */
[----:B------:R0:W-:Y:S01]  /*1cf20*/  STL [R1+0x20], R4 ;  /* 0x0000200401007387 */ /* 0x0001e20000100800 */
[----:B------:R-:W-:Y:S02]  /*1cf30*/  LOP3.LUT R0, R0, 0x40, RZ, 0xfc, !PT ;  /* 0x0000004000007812 */ /* 0x000fe400078efcff */
[C---:B------:R-:W-:Y:S01]  /*1cf40*/  LOP3.LUT R2, R28.reuse, 0x1800, RZ, 0xfc, !PT ;  /* 0x000018001c027812 */ /* 0x040fe200078efcff */
[----:B------:R1:W-:Y:S01]  /*1cf50*/  STL [R1+0x50], RZ ;  /* 0x000050ff01007387 */ /* 0x0003e20000100800 */
[----:B------:R-:W-:Y:S01]  /*1cf60*/  LOP3.LUT R0, R28, 0x2800, RZ, 0xfc, !PT ;  /* 0x000028001c007812 */ /* 0x000fe200078efcff */
[----:B0-----:R-:W-:-:S05]  /*1cf70*/  IMAD.MOV.U32 R4, RZ, RZ, 0x1 ;  /* 0x00000001ff047424 */ /* 0x001fca00078e00ff */
[----:B------:R1:W-:Y:S04]  /*1cf80*/  STL [R1+0x8], R4 ;  /* 0x0000080401007387 */ /* 0x0003e80000100800 */
[----:B------:R1:W-:Y:S04]  /*1cf90*/  STL [R1], R4 ;  /* 0x0000000401007387 */ /* 0x0003e80000100800 */
[----:B------:R1:W-:Y:S02]  /*1cfa0*/  STL [R1+0x3c], R3 ;  /* 0x00003c0301007387 */ /* 0x0003e40000100800 */
.L_x_12611:
[----:B------:R-:W-:Y:S05]  /*1cfb0*/  YIELD ;  /* 0x0000000000007946 */ /* 0x000fea0003800000 */
[----:B------:R-:W-:Y:S01]  /*1cfc0*/  ULDC.64 UR4, c[0x0][0xa28] ;  /* 0x00028a0000047ab9 */ /* 0x000fe20000000a00 */
[----:B------:R-:W-:Y:S01]  /*1cfd0*/  IMAD.MOV.U32 R12, RZ, RZ, RZ ;  /* 0x000000ffff0c7224 */ /* 0x000fe200078e00ff */
[----:B------:R-:W-:Y:S01]  /*1cfe0*/  ISETP.NE.U32.AND P0, PT, RZ, UR4, PT ;  /* 0x00000004ff007c0c */ /* 0x000fe2000bf05070 */
[----:B01----:R-:W0:Y:S01]  /*1cff0*/  LDC.64 R4, c[0x0][0xa00] ;  /* 0x00028000ff047b82 */ /* 0x003e220000000a00 */
[----:B--2---:R-:W-:Y:S01]  /*1d000*/  IMAD.MOV.U32 R8, RZ, RZ, RZ ;  /* 0x000000ffff087224 */ /* 0x004fe200078e00ff */
[----:B------:R-:W-:Y:S01]  /*1d010*/  ULDC.64 UR6, c[0x0][0xa10] ;  /* 0x0002840000067ab9 */ /* 0x000fe20000000a00 */
[----:B------:R-:W-:Y:S01]  /*1d020*/  ISETP.NE.AND.EX P0, PT, RZ, UR5, PT, P0 ;  /* 0x00000005ff007c0c */ /* 0x000fe2000bf05300 */
[----:B------:R-:W-:-:S12]  /*1d030*/  ULDC.64 UR4, c[0x0][0xa18] ;  /* 0x0002860000047ab9 */ /* 0x000fd80000000a00 */
[----:B------:R-:W1:Y:S02]  /*1d040*/  @P0 LDC.64 R2, c[0x0][0xa28] ;  /* 0x00028a00ff020b82 */ /* 0x000e640000000a00 */
[----:B-1----:R-:W-:-:S05]  /*1d050*/  @P0 IMAD.WIDE R2, R27, 0x4, R2 ;  /* 0x000000041b020825 */ /* 0x002fca00078e0202 */
[----:B------:R1:W2:Y:S01]  /*1d060*/  @P0 LDG.E R12, desc[UR42][R2.64] ;  /* 0x0000002a020c0981 */ /* 0x0002a2000c1e1900 */
[----:B------:R-:W-:Y:S01]  /*1d070*/  ISETP.NE.U32.AND P0, PT, RZ, UR4, PT ;  /* 0x00000004ff007c0c */ /* 0x000fe2000bf05070 */
[----:B0-----:R-:W-:Y:S01]  /*1d080*/  IMAD.WIDE R4, R27, 0x4, R4 ;  /* 0x000000041b047825 */ /* 0x001fe200078e0204 */
[----:B------:R-:W-:Y:S02]  /*1d090*/  ISETP.NE.U32.AND P1, PT, RZ, UR6, PT ;  /* 0x00000006ff007c0c */ /* 0x000fe4000bf25070 */
[----:B------:R-:W-:Y:S01]  /*1d0a0*/  ISETP.NE.AND.EX P2, PT, RZ, UR5, PT, P0 ;  /* 0x00000005ff007c0c */ /* 0x000fe2000bf45300 */
[----:B------:R-:W-:Y:S01]  /*1d0b0*/  ULDC.64 UR4, c[0x0][0xa00] ;  /* 0x0002800000047ab9 */ /* 0x000fe20000000a00 */
[----:B------:R-:W-:Y:S01]  /*1d0c0*/  ISETP.NE.AND.EX P1, PT, RZ, UR7, PT, P1 ;  /* 0x00000007ff007c0c */ /* 0x000fe2000bf25310 */
[----:B---3--:R-:W-:Y:S01]  /*1d0d0*/  IMAD.MOV.U32 R0, RZ, RZ, RZ ;  /* 0x000000ffff007224 */ /* 0x008fe200078e00ff */
[----:B------:R-:W-:Y:S01]  /*1d0e0*/  ISETP.NE.U32.AND P0, PT, RZ, UR4, PT ;  /* 0x00000004ff007c0c */ /* 0x000fe2000bf05070 */
[----:B-1----:R-:W0:Y:S03]  /*1d0f0*/  LDC.64 R2, c[0x0][0xa10] ;  /* 0x00028400ff027b82 */ /* 0x002e260000000a00 */
[----:B------:R-:W-:-:S05]  /*1d100*/  ISETP.NE.AND.EX P0, PT, RZ, UR5, PT, P0 ;  /* 0x00000005ff007c0c */ /* 0x000fca000bf05300 */
[----:B------:R-:W1:Y:S08]  /*1d110*/  @P2 LDC.64 R6, c[0x0][0xa18] ;  /* 0x00028600ff062b82 */ /* 0x000e700000000a00 */
[----:B------:R-:W3:Y:S01]  /*1d120*/  @P0 LDG.E R8, desc[UR42][R4.64] ;  /* 0x0000002a04080981 */ /* 0x000ee2000c1e1900 */
[----:B------:R-:W-:Y:S01]  /*1d130*/  ULDC UR4, c[0x0][0x288] ;  /* 0x0000a20000047ab9 */ /* 0x000fe20000000800 */
[----:B0-----:R-:W-:-:S05]  /*1d140*/  IMAD.WIDE R2, R27, 0x4, R2 ;  /* 0x000000041b027825 */ /* 0x001fca00078e0202 */
[----:B------:R0:W5:Y:S01]  /*1d150*/  @P1 LDG.E R0, desc[UR42][R2.64] ;  /* 0x0000002a02001981 */ /* 0x000162000c1e1900 */
[----:B-1----:R-:W-:-:S03]  /*1d160*/  @P2 IMAD.WIDE R6, R27, 0x4, R6 ;  /* 0x000000041b062825 */ /* 0x002fc600078e0206 */
[----:B---3--:R1:W-:Y:S02]  /*1d170*/  STL [R1+0x30], R8 ;  /* 0x0000300801007387 */ /* 0x0083e40000100800 */
[----:B-1----:R-:W-:Y:S01]  /*1d180*/  IMAD.U32 R8, RZ, RZ, UR4 ;  /* 0x00000004ff087e24 */ /* 0x002fe2000f8e00ff */
[----:B------:R-:W-:-:S05]  /*1d190*/  ULDC.64 UR4, c[0x0][0x418] ;  /* 0x0001060000047ab9 */ /* 0x000fca0000000a00 */
[----:B------:R-:W3:Y:S01]  /*1d1a0*/  @P2 LDG.E R8, desc[UR42][R6.64] ;  /* 0x0000002a06082981 */ /* 0x000ee2000c1e1900 */
[----:B------:R-:W-:-:S03]  /*1d1b0*/  UISETP.NE.U32.AND UP0, UPT, UR4, URZ, UPT ;  /* 0x0000003f0400728c */ /* 0x000fc6000bf05070 */
[----:B------:R-:W-:Y:S01]  /*1d1c0*/  ULDC UR4, c[0x0][0x424] ;  /* 0x0001090000047ab9 */ /* 0x000fe20000000800 */
[----:B------:R-:W-:-:S03]  /*1d1d0*/  UISETP.NE.AND.EX UP0, UPT, UR5, URZ, UPT, UP0 ;  /* 0x0000003f0500728c */ /* 0x000fc6000bf05300 */
[----:B------:R-:W-:Y:S01]  /*1d1e0*/  ULDC UR5, c[0x0][0x2f0] ;  /* 0x0000bc0000057ab9 */ /* 0x000fe20000000800 */
[----:B------:R-:W-:-:S04]  /*1d1f0*/  USEL UR4, UR4, 0x1, UP0 ;  /* 0x0000000104047887 */ /* 0x000fc80008000000 */
[----:B------:R-:W-:-:S03]  /*1d200*/  UIMAD UR4, UR4, UR5, URZ ;  /* 0x00000005040472a4 */ /* 0x000fc6000f8e023f */
[----:B------:R-:W-:Y:S02]  /*1d210*/  ULDC UR5, c[0x0][0x348] ;  /* 0x0000d20000057ab9 */ /* 0x000fe40000000800 */
[----:B------:R-:W-:Y:S01]  /*1d220*/  IMAD.U32 R10, RZ, RZ, UR5 ;  /* 0x00000005ff0a7e24 */ /* 0x000fe2000f8e00ff */
[----:B---3--:R1:W-:Y:S04]  /*1d230*/  STL [R1+0x38], R8 ;  /* 0x0000380801007387 */ /* 0x0083e80000100800 */
[----:B--2---:R0:W-:Y:S01]  /*1d240*/  STL [R1+0x14], R12 ;  /* 0x0000140c01007387 */ /* 0x0041e20000100800 */
[----:B------:R-:W-:Y:S02]  /*1d250*/  IMAD.MOV.U32 R11, RZ, RZ, R8 ;  /* 0x000000ffff0b7224 */ /* 0x000fe400078e0008 */
[----:B-1----:R-:W-:Y:S01]  /*1d260*/  IMAD.U32 R8, RZ, RZ, UR4 ;  /* 0x00000004ff087e24 */ /* 0x002fe2000f8e00ff */
[----:B------:R-:W-:Y:S06]  /*1d270*/  @P2 BRA `(.L_x_12474) ;  /* 0x0000000000142947 */ /* 0x000fec0003800000 */
[----:B------:R-:W-:Y:S05]  /*1d280*/  @!P0 BRA `(.L_x_12474) ;  /* 0x0000000000108947 */ /* 0x000fea0003800000 */
[----:B------:R-:W2:Y:S04]  /*1d290*/  LDG.E R6, desc[UR42][R4.64] ;  /* 0x0000002a04067981 */ /* 0x000ea8000c1e1900 */
[----:B------:R-:W2:Y:S02]  /*1d2a0*/  LDG.E R4, desc[UR42][R4.64+0x4] ;  /* 0x0000042a04047981 */ /* 0x000ea4000c1e1900 */
[----:B--2---:R-:W-:-:S05]  /*1d2b0*/  IMAD.IADD R11, R4, 0x1, -R6 ;  /* 0x00000001040b7824 */ /* 0x004fca00078e0a06 */
[----:B------:R1:W-:Y:S02]  /*1d2c0*/  STL [R1+0x38], R11 ;  /* 0x0000380b01007387 */ /* 0x0003e40000100800 */
.L_x_12474:
        /* <DEDUP_REMOVED lines=9> */
[----:B------:R-:W2:Y:S02]  /*1d360*/  LDC.64 R4, c[0x0][0xa20] ;  /* 0x00028800ff047b82 */ /* 0x000ea40000000a00 */
[----:B--2---:R-:W-:-:S05]  /*1d370*/  IMAD.WIDE R4, R27, 0x4, R4 ;  /* 0x000000041b047825 */ /* 0x004fca00078e0204 */
[----:B------:R2:W5:Y:S01]  /*1d380*/  LDG.E R8, desc[UR42][R4.64] ;  /* 0x0000002a04087981 */ /* 0x000562000c1e1900 */
[----:B------:R-:W-:Y:S05]  /*1d390*/  BRA `(.L_x_12476) ;  /* 0x0000000000247947 */ /* 0x000fea0003800000 */
.L_x_12475:
        /* <DEDUP_REMOVED lines=9> */
.L_x_12476:
[----:B--2---:R-:W2:Y:S04]  /*1d430*/  @P1 LDG.E R4, desc[UR42][R2.64] ;  /* 0x0000002a02041981 */ /* 0x004ea8000c1e1900 */
[----:B0-----:R0:W2:Y:S01]  /*1d440*/  @P1 LDG.E R2, desc[UR42][R2.64+0x4] ;  /* 0x0000042a02021981 */ /* 0x0010a2000c1e1900 */
[----:B------:R-:W-:Y:S02]  /*1d450*/  IMAD R25, R25, 0xc0, RZ ;  /* 0x000000c019197824 */ /* 0x000fe400078e02ff */
[----:B-----5:R-:W-:Y:S02]  /*1d460*/  IMAD.IADD R8, R8, 0x1, -R12 ;  /* 0x0000000108087824 */ /* 0x020fe400078e0a0c */
[----:B------:R-:W-:Y:S01]  /*1d470*/  VIADD R6, R25, 0xbf ;  /* 0x000000bf19067836 */ /* 0x000fe20000000000 */
[----:B0-----:R-:W0:Y:S02]  /*1d480*/  LDC R3, c[0x0][0x448] ;  /* 0x00011200ff037b82 */ /* 0x001e240000000800 */
[----:B0-----:R-:W-:-:S13]  /*1d490*/  ISETP.NE.AND P2, PT, R3, 0x1, PT ;  /* 0x000000010300780c */ /* 0x001fda0003f45270 */
[----:B------:R-:W0:Y:S08]  /*1d4a0*/  @P2 LDC R3, c[0x0][0x44c] ;  /* 0x00011300ff032b82 */ /* 0x000e300000000800 */
[----:B------:R-:W3:Y:S01]  /*1d4b0*/  @P2 LDC R5, c[0x0][0x450] ;  /* 0x00011400ff052b82 */ /* 0x000ee20000000800 */
[----:B--2---:R-:W-:Y:S02]  /*1d4c0*/  @P1 IMAD.IADD R10, R2, 0x1, -R4 ;  /* 0x00000001020a1824 */ /* 0x004fe400078e0a04 */
[----:B0-----:R-:W-:-:S04]  /*1d4d0*/  @P2 IMAD.HI.U32 R2, R6, R3, RZ ;  /* 0x0000000306022227 */ /* 0x001fc800078e00ff */
[----:B------:R-:W-:Y:S01]  /*1d4e0*/  IMAD.IADD R19, R8, 0x1, R10 ;  /* 0x0000000108137824 */ /* 0x000fe200078e020a */
[----:B---3--:R-:W-:-:S03]  /*1d4f0*/  @P2 SHF.R.U32.HI R6, RZ, R5, R2 ;  /* 0x00000005ff062219 */ /* 0x008fc60000011602 */
        /* <DEDUP_REMOVED lines=21> */
.L_x_12479:
[----:B------:R-:W-:-:S13]  /*1d650*/  ISETP.NE.AND P0, PT, R3, 0x1, PT ;  /* 0x000000010300780c */ /* 0x000fda0003f05270 */
[----:B------:R-:W0:Y:S02]  /*1d660*/  @P0 LDC.64 R4, c[0x0][0x9e8] ;  /* 0x00027a00ff040b82 */ /* 0x000e240000000a00 */
[----:B0-----:R-:W-:-:S05]  /*1d670*/  @P0 IMAD.HI.U32 R4, R7, R4, RZ ;  /* 0x0000000407040227 */ /* 0x001fca00078e00ff */
[----:B------:R-:W-:-:S07]  /*1d680*/  @P0 SHF.R.U32.HI R7, RZ, R5, R4 ;  /* 0x00000005ff070219 */ /* 0x000fce0000011604 */
.L_x_12480:
[----:B------:R-:W-:Y:S05]  /*1d690*/  BSYNC B0 ;  /* 0x0000000000007941 */ /* 0x000fea0003800000 */
.L_x_12478:
[----:B------:R-:W-:-:S05]  /*1d6a0*/  IMAD R7, R7, R3, R3 ;  /* 0x0000000307077224 */ /* 0x000fca00078e0203 */
[----:B------:R-:W-:-:S07]  /*1d6b0*/  VIMNMX R2, R2, R7, PT ;  /* 0x0000000702027248 */ /* 0x000fce0003fe0100 */
.L_x_12477:
[----:B------:R-:W0:Y:S01]  /*1d6c0*/  @P2 LDC R5, c[0x0][0x44c] ;  /* 0x00011300ff052b82 */ /* 0x000e220000000800 */
[----:B------:R-:W-:Y:S01]  /*1d6d0*/  VIADD R2, R2, 0x7f ;  /* 0x0000007f02027836 */ /* 0x000fe20000000000 */
[----:B------:R-:W-:Y:S01]  /*1d6e0*/  ULDC UR4, c[0x0][0x9dc] ;  /* 0x0002770000047ab9 */ /* 0x000fe20000000800 */
[----:B------:R-:W-:Y:S02]  /*1d6f0*/  IMAD.MOV.U32 R4, RZ, RZ, R25 ;  /* 0x000000ffff047224 */ /* 0x000fe400078e0019 */
[----:B------:R-:W-:-:S03]  /*1d700*/  IMAD.IADD R20, R19, 0x1, -R11 ;  /* 0x0000000113147824 */ /* 0x000fc600078e0a0b */
[----:B------:R-:W2:Y:S01]  /*1d710*/  @P2 LDC R6, c[0x0][0x450] ;  /* 0x00011400ff062b82 */ /* 0x000ea20000000800 */
[----:B0-----:R-:W-:-:S05]  /*1d720*/  @P2 IMAD.HI.U32 R5, R25, R5, RZ ;  /* 0x0000000519052227 */ /* 0x001fca00078e00ff */
[----:B--2---:R-:W-:Y:S02]  /*1d730*/  @P2 SHF.R.U32.HI R4, RZ, R6, R5 ;  /* 0x00000006ff042219 */ /* 0x004fe40000011605 */
[----:B------:R-:W-:-:S03]  /*1d740*/  SHF.R.S32.HI R5, RZ, 0x1f, R2 ;  /* 0x0000001fff057819 */ /* 0x000fc60000011402 */
[----:B------:R-:W-:Y:S01]  /*1d750*/  IMAD.IADD R7, R20, 0x1, R4 ;  /* 0x0000000114077824 */ /* 0x000fe200078e0204 */
[----:B------:R-:W-:-:S04]  /*1d760*/  LEA.HI R2, R5, R2, RZ, 0x7 ;  /* 0x0000000205027211 */ /* 0x000fc800078f38ff */
[----:B------:R-:W-:-:S04]  /*1d770*/  SHF.R.S32.HI R2, RZ, 0x7, R2 ;  /* 0x00000007ff027819 */ /* 0x000fc80000011402 */
[----:B------:R-:W-:Y:S01]  /*1d780*/  VIMNMX R6, R26, R2, PT ;  /* 0x000000021a067248 */ /* 0x000fe20003fe0100 */
        /* <DEDUP_REMOVED lines=12> */
.L_x_12483:
[----:B------:R-:W-:-:S13]  /*1d850*/  ISETP.NE.AND P0, PT, R3, 0x1, PT ;  /* 0x000000010300780c */ /* 0x000fda0003f05270 */
[----:B------:R-:W0:Y:S02]  /*1d860*/  @P0 LDC.64 R4, c[0x0][0x9e8] ;  /* 0x00027a00ff040b82 */ /* 0x000e240000000a00 */
[----:B0-----:R-:W-:-:S05]  /*1d870*/  @P0 IMAD.HI.U32 R4, R7, R4, RZ ;  /* 0x0000000407040227 */ /* 0x001fca00078e00ff */
[----:B------:R-:W-:-:S07]  /*1d880*/  @P0 SHF.R.U32.HI R7, RZ, R5, R4 ;  /* 0x00000005ff070219 */ /* 0x000fce0000011604 */
.L_x_12484:
[----:B------:R-:W-:Y:S05]  /*1d890*/  BSYNC B0 ;  /* 0x0000000000007941 */ /* 0x000fea0003800000 */
.L_x_12482:
[----:B------:R-:W-:-:S05]  /*1d8a0*/  IMAD R3, R7, R3, RZ ;  /* 0x0000000307037224 */ /* 0x000fca00078e02ff */
[----:B------:R-:W-:-:S07]  /*1d8b0*/  VIMNMX R2, R2, R3, !PT ;  /* 0x0000000302027248 */ /* 0x000fce0007fe0100 */
.L_x_12481:
        /* <DEDUP_REMOVED lines=14> */
[----:B-1----:R-:W-:Y:S02]  /*1d9a0*/  IADD3 R11, R7, -0x1, R6 ;  /* 0xffffffff070b7810 */ /* 0x002fe40007ffe006 */
        /* <DEDUP_REMOVED lines=25> */
.L_x_12486:
[----:B------:R-:W-:Y:S05]  /*1db40*/  BSYNC B0 ;  /* 0x0000000000007941 */ /* 0x000fea0003800000 */
.L_x_12485:
[-C--:B------:R-:W-:Y:S01]  /*1db50*/  IMAD R5, R23, R2.reuse, R5 ;  /* 0x0000000217057224 */ /* 0x080fe200078e0205 */
[----:B------:R-:W-:Y:S04]  /*1db60*/  BSSY B0, `(.L_x_12487) ;  /* 0x0000157000007945 */ /* 0x000fe80003800000 */
[C---:B------:R-:W-:Y:S01]  /*1db70*/  VIADDMNMX R2, R5.reuse, R2, R6, PT ;  /* 0x0000000205027246 */ /* 0x040fe20003800106 */
[----:B------:R-:W-:-:S04]  /*1db80*/  IMAD R5, R5, 0x80, -R8 ;  /* 0x0000008005057824 */ /* 0x000fc800078e0a08 */
[----:B------:R-:W-:Y:S01]  /*1db90*/  IMAD R2, R2, 0x80, -R8 ;  /* 0x0000008002027824 */ /* 0x000fe200078e0a08 */
[----:B------:R-:W-:-:S04]  /*1dba0*/  VIMNMX R5, RZ, R5, !PT ;  /* 0x00000005ff057248 */ /* 0x000fc80007fe0100 */
[----:B------:R-:W-:Y:S02]  /*1dbb0*/  VIMNMX R2, R2, R10, PT ;  /* 0x0000000a02027248 */ /* 0x000fe40003fe0100 */
[----:B------:R-:W-:Y:S02]  /*1dbc0*/  SHF.R.U32.HI R3, RZ, 0x7, R5 ;  /* 0x00000007ff037819 */ /* 0x000fe40000011605 */
[----:B------:R-:W-:-:S13]  /*1dbd0*/  ISETP.GT.AND P0, PT, R2, R5, PT ;  /* 0x000000050200720c */ /* 0x000fda0003f04270 */
        /* <DEDUP_REMOVED lines=14> */
[----:B------:R0:W2:Y:S02]  /*1dcc0*/  SHFL.IDX PT, R14, R6, RZ, 0x1f ;  /* 0x00001fff060e7589 */ /* 0x0000a400000e0000 */
.L_x_12659:
[----:B--2---:R-:W-:Y:S02]  /*1dcd0*/  ISETP.NE.AND P0, PT, R14, RZ, PT ;  /* 0x000000ff0e00720c */ /* 0x004fe40003f05270 */
[----:B------:R-:W-:-:S11]  /*1dce0*/  PLOP3.LUT P6, PT, PT, PT, PT, 0x8, 0x0 ;  /* 0x000000000000781c */ /* 0x000fd60003fce170 */
[----:B------:R-:W-:Y:S05]  /*1dcf0*/  @P0 BRA `(.L_x_12490) ;  /* 0x00000000000c0947 */ /* 0x000fea0003800000 */
[----:B------:R-:W-:-:S03]  /*1dd00*/  UMOV UR4, 0xffffffff ;  /* 0xffffffff00047882 */ /* 0x000fc60000000000 */
[----:B------:R-:W-:Y:S05]  /*1dd10*/  BRA.DIV UR4, `(.L_x_12491) ;  /* 0x0000007604247947 */ /* 0x000fea000b800000 */
[----:B------:R-:W-:-:S13]  /*1dd20*/  ELECT P6, URZ, PT ;  /* 0x00000000003f782f */ /* 0x000fda00038c0000 */
.L_x_12490:
        /* <DEDUP_REMOVED lines=9> */
.L_x_12662:
[----:B------:R-:W-:Y:S05]  /*1ddc0*/  BSYNC B1 ;  /* 0x0000000000017941 */ /* 0x000fea0003800000 */
.L_x_12492:
[----:B------:R-:W-:Y:S04]  /*1ddd0*/  BSSY B1, `(.L_x_12494) ;  /* 0x000008c000017945 */ /* 0x000fe80003800000 */
[----:B------:R-:W-:Y:S05]  /*1dde0*/  @!P6 BRA `(.L_x_12495) ;  /* 0x000000080028e947 */ /* 0x000fea0003800000 */
[----:B------:R-:W1:Y:S01]  /*1ddf0*/  LDL R8, [R1+0x8] ;  /* 0x0000080001087983 */ /* 0x000e620000100800 */
[----:B------:R-:W-:Y:S01]  /*1de00*/  IMAD R9, R29, 0x8, R18 ;  /* 0x000000081d097824 */ /* 0x000fe200078e0212 */
[----:B------:R-:W2:Y:S01]  /*1de10*/  S2R R7, SR_TID.X ;  /* 0x0000000000077919 */ /* 0x000ea20000002100 */
[----:B------:R-:W-:Y:S01]  /*1de20*/  BSSY B2, `(.L_x_12496) ;  /* 0x0000006000027945 */ /* 0x000fe20003800000 */
[----:B--2---:R-:W-:-:S04]  /*1de30*/  LOP3.LUT R7, R7, 0x7f, RZ, 0xc0, !PT ;  /* 0x0000007f07077812 */ /* 0x004fc800078ec0ff */
[----:B------:R-:W-:Y:S02]  /*1de40*/  ISETP.NE.AND P1, PT, R7, RZ, PT ;  /* 0x000000ff0700720c */ /* 0x000fe40003f25270 */
[----:B-1----:R-:W-:-:S04]  /*1de50*/  SHF.L.U32 R11, R8, 0x1f, RZ ;  /* 0x0000001f080b7819 */ /* 0x002fc800000006ff */
[----:B------:R-:W1:Y:S02]  /*1de60*/  SYNCS.PHASECHK.TRANS64.TRYWAIT P0, [R9+URZ+0x19ca0], R11 ;  /* 0x019ca00b090075a7 */ /* 0x000e64000800017f */
[----:B-1----:R-:W-:Y:S05]  /*1de70*/  @!P0 BRA `(.L_x_12497) ;  /* 0x0000007400008947 */ /* 0x002fea0003800000 */
.L_x_12663:
[----:B------:R-:W-:Y:S05]  /*1de80*/  BSYNC B2 ;  /* 0x0000000000027941 */ /* 0x000fea0003800000 */
.L_x_12496:
        /* <DEDUP_REMOVED lines=9> */
.L_x_12499:
[----:B------:R-:W-:Y:S05]  /*1df20*/  BSYNC B2 ;  /* 0x0000000000027941 */ /* 0x000fea0003800000 */
.L_x_12498:
        /* <DEDUP_REMOVED lines=12> */
.L_x_12500:
        /* <DEDUP_REMOVED lines=16> */
.L_x_12501:
        /* <DEDUP_REMOVED lines=16> */
.L_x_12502:
        /* <DEDUP_REMOVED lines=13> */
.L_x_12664:
[----:B------:R-:W-:Y:S05]  /*1e2c0*/  BSYNC B2 ;  /* 0x0000000000027941 */ /* 0x000fea0003800000 */
.L_x_12503:
[----:B------:R-:W-:Y:S01]  /*1e2d0*/  BSSY B2, `(.L_x_12505) ;  /* 0x000000b000027945 */ /* 0x000fe20003800000 */
[----:B------:R-:W-:Y:S02]  /*1e2e0*/  IMAD.MOV.U32 R10, RZ, RZ, 0x0 ;  /* 0x00000000ff0a7424 */ /* 0x000fe400078e00ff */
[----:B01----:R-:W-:Y:S01]  /*1e2f0*/  IMAD.MOV.U32 R11, RZ, RZ, 0x12f00000 ;  /* 0x12f00000ff0b7424 */ /* 0x003fe200078e00ff */
[----:B------:R-:W-:Y:S06]  /*1e300*/  @P1 BRA `(.L_x_12506) ;  /* 0x00000000001c1947 */ /* 0x000fec0003800000 */
[----:B------:R-:W0:Y:S02]  /*1e310*/  S2R R6, SR_TID.X ;  /* 0x0000000000067919 */ /* 0x000e240000002100 */
[----:B0-----:R-:W-:Y:S01]  /*1e320*/  LOP3.LUT R15, R6, 0x1f, RZ, 0xc0, !PT ;  /* 0x0000001f060f7812 */ /* 0x001fe200078ec0ff */
[----:B------:R-:W-:-:S03]  /*1e330*/  IMAD.MOV.U32 R6, RZ, RZ, 0x3000 ;  /* 0x00003000ff067424 */ /* 0x000fc600078e00ff */
[----:B------:R-:W-:Y:S01]  /*1e340*/  ISETP.NE.AND P0, PT, R15, RZ, PT ;  /* 0x000000ff0f00720c */ /* 0x000fe20003f05270 */
[----:B------:R0:W-:-:S12]  /*1e350*/  SYNCS.ARRIVE.TRANS64 RZ, [R9+URZ+0x19cb0], R6 ;  /* 0x019cb00609ff79a7 */ /* 0x0001d8000800003f */
[----:B0-----:R-:W-:Y:S05]  /*1e360*/  @!P0 BRA `(.L_x_12506) ;  /* 0x0000000000048947 */ /* 0x001fea0003800000 */
[----:B------:R-:W-:Y:S01]  /*1e370*/  BPT.TRAP 0x1 ;  /* 0x000000040000795c */ /* 0x000fe20000300000 */
.L_x_12506:
[----:B------:R-:W-:Y:S05]  /*1e380*/  BSYNC B2 ;  /* 0x0000000000027941 */ /* 0x000fea0003800000 */
.L_x_12505:
        /* <DEDUP_REMOVED lines=8> */
.L_x_12507:
        /* <DEDUP_REMOVED lines=15> */
.L_x_12508:
        /* <DEDUP_REMOVED lines=15> */
.L_x_12509:
        /* <DEDUP_REMOVED lines=10> */
.L_x_12495:
[----:B------:R-:W-:Y:S05]  /*1e690*/  BSYNC B1 ;  /* 0x0000000000017941 */ /* 0x000fea0003800000 */
.L_x_12494:
[----:B0-----:R-:W2:Y:S01]  /*1e6a0*/  LDL.LU R6, [R1+0x8] ;  /* 0x0000080001067983 */ /* 0x001ea20000300800 */
[----:B------:R-:W-:Y:S01]  /*1e6b0*/  VIADD R29, R29, 0x1 ;  /* 0x000000011d1d7836 */ /* 0x000fe20000000000 */
[----:B------:R-:W-:Y:S01]  /*1e6c0*/  PLOP3.LUT P0, PT, PT, PT, PT, 0x8, 0x0 ;  /* 0x000000000000781c */ /* 0x000fe20003f0e170 */
[----:B------:R-:W-:-:S03]  /*1e6d0*/  VIADD R10, R5, 0xfffffffe ;  /* 0xfffffffe050a7836 */ /* 0x000fc60000000000 */
[C---:B------:R-:W-:Y:S02]  /*1e6e0*/  ISETP.NE.AND P1, PT, R29.reuse, 0x2, PT ;  /* 0x000000021d00780c */ /* 0x040fe40003f25270 */
[----:B------:R-:W-:Y:S02]  /*1e6f0*/  ISETP.GE.AND P2, PT, R10, R3, PT ;  /* 0x000000030a00720c */ /* 0x000fe40003f46270 */
[----:B------:R-:W-:Y:S02]  /*1e700*/  SEL R5, RZ, 0x1, P1 ;  /* 0x00000001ff057807 */ /* 0x000fe40000800000 */
[----:B------:R-:W-:Y:S02]  /*1e710*/  SEL R29, R29, RZ, P1 ;  /* 0x000000ff1d1d7207 */ /* 0x000fe40000800000 */
[----:B--2---:R-:W-:-:S05]  /*1e720*/  LOP3.LUT R6, R6, R5, RZ, 0x3c, !PT ;  /* 0x0000000506067212 */ /* 0x004fca00078e3cff */
[----:B------:R0:W-:Y:S02]  /*1e730*/  STL [R1+0x8], R6 ;  /* 0x0000080601007387 */ /* 0x0001e40000100800 */
[----:B------:R-:W-:Y:S05]  /*1e740*/  @!P2 BRA `(.L_x_12488) ;  /* 0x000000080060a947 */ /* 0x000fea0003800000 */
.L_x_12526:
[----:B------:R-:W-:Y:S05]  /*1e750*/  YIELD ;  /* 0x0000000000007946 */ /* 0x000fea0003800000 */
[----:B------:R-:W-:Y:S04]  /*1e760*/  BSSY B1, `(.L_x_12510) ;  /* 0x000008c000017945 */ /* 0x000fe80003800000 */
[----:B--2---:R-:W-:Y:S05]  /*1e770*/  @!P6 BRA `(.L_x_12511) ;  /* 0x000000080028e947 */ /* 0x004fea0003800000 */
        /* <DEDUP_REMOVED lines=9> */
.L_x_12665:
[----:B------:R-:W-:Y:S05]  /*1e810*/  BSYNC B2 ;  /* 0x0000000000027941 */ /* 0x000fea0003800000 */
.L_x_12512:
[----:B------:R-:W-:Y:S04]  /*1e820*/  BSSY B2, `(.L_x_12514) ;  /* 0x0000009000027945 */ /* 0x000fe80003800000 */
        /* <DEDUP_REMOVED lines=8> */
.L_x_12515:
[----:B------:R-:W-:Y:S05]  /*1e8b0*/  BSYNC B2 ;  /* 0x0000000000027941 */ /* 0x000fea0003800000 */
.L_x_12514:
        /* <DEDUP_REMOVED lines=10> */
[----:B------:R-:W-:-:S10]  /*1e960*/  UMOV UR7, 0x12f00000 ;  /* 0x12f0000000077882 */ /* 0x000fd40000000000 */
.L_x_12516:
        /* <DEDUP_REMOVED lines=13> */
[----:B------:R-:W-:Y:S02]  /*1ea40*/  UMOV UR7, 0x12f00000 ;  /* 0x12f0000000077882 */ /* 0x000fe40000000000 */
[----:B------:R-:W-:Y:S01]  /*1ea50*/  R2UR UR10, R11 ;  /* 0x000000000b0a72ca */ /* 0x000fe200000e0000 */
[----:B------:R-:W-:-:S14]  /*1ea60*/  VIADD R11, R7, 0x14800 ;  /* 0x00014800070b7836 */ /* 0x000fdc0000000000 */
.L_x_12517:
        /* <DEDUP_REMOVED lines=16> */
.L_x_12518:
        /* <DEDUP_REMOVED lines=13> */
.L_x_12666:
[----:B------:R-:W-:Y:S05]  /*1ec40*/  BSYNC B2 ;  /* 0x0000000000027941 */ /* 0x000fea0003800000 */
.L_x_12519:
        /* <DEDUP_REMOVED lines=11> */
.L_x_12522:
[----:B------:R-:W-:Y:S05]  /*1ed00*/  BSYNC B2 ;  /* 0x0000000000027941 */ /* 0x000fea0003800000 */
.L_x_12521:
        /* <DEDUP_REMOVED lines=8> */
.L_x_12523:
        /* <DEDUP_REMOVED lines=11> */
[----:B------:R-:W-:Y:S01]  /*1ee40*/  R2UR UR6, R12 ;  /* 0x000000000c0672ca */ /* 0x000fe200000e0000 */
[----:B------:R-:W-:Y:S01]  /*1ee50*/  VIADD R5, R7, 0xa000 ;  /* 0x0000a00007057836 */ /* 0x000fe20000000000 */
[----:B------:R-:W-:Y:S02]  /*1ee60*/  R2UR UR7, R13 ;  /* 0x000000000d0772ca */ /* 0x000fe400000e0000 */
[----:B------:R-:W-:Y:S02]  /*1ee70*/  R2UR UR10, R8 ;  /* 0x00000000080a72ca */ /* 0x000fe400000e0000 */
[----:B------:R-:W-:-:S13]  /*1ee80*/  PLOP3.LUT P1, PT, PT, PT, PT, 0x80, 0x0 ;  /* 0x000000000000781c */ /* 0x000fda0003f2f070 */
.L_x_12524:
        /* <DEDUP_REMOVED lines=15> */
.L_x_12525:
        /* <DEDUP_REMOVED lines=10> */
.L_x_12511:
[----:B------:R-:W-:Y:S05]  /*1f020*/  BSYNC B1 ;  /* 0x0000000000017941 */ /* 0x000fea0003800000 */
.L_x_12510:
        /* <DEDUP_REMOVED lines=10> */
.L_x_12488:
[----:B------:R-:W-:Y:S05]  /*1f0d0*/  BSYNC B0 ;  /* 0x0000000000007941 */ /* 0x000fea0003800000 */
.L_x_12487:
[----:B------:R-:W3:Y:S01]  /*1f0e0*/  LDC R0, c[0x0][0x448] ;  /* 0x00011200ff007b82 */ /* 0x000ee20000000800 */
[----:B------:R-:W-:Y:S01]  /*1f0f0*/  VIADD R2, R25, 0xbf ;  /* 0x000000bf19027836 */ /* 0x000fe20000000000 */
[----:B------:R-:W-:Y:S06]  /*1f100*/  @!P0 WARPSYNC.ALL ;  /* 0x0000000000008948 */ /* 0x000fec0003800000 */
[----:B------:R-:W-:Y:S01]  /*1f110*/  @!P0 BAR.SYNC.DEFER_BLOCKING 0xc, 0x200 ;  /* 0x0308000000008b1d */ /* 0x000fe20000010000 */
[----:B---3--:R-:W-:-:S13]  /*1f120*/  ISETP.NE.AND P1, PT, R0, 0x1, PT ;  /* 0x000000010000780c */ /* 0x008fda0003f25270 */
[----:B------:R-:W3:Y:S08]  /*1f130*/  @P1 LDC R0, c[0x0][0x44c] ;  /* 0x00011300ff001b82 */ /* 0x000ef00000000800 */
[----:B------:R-:W4:Y:S01]  /*1f140*/  @P1 LDC R3, c[0x0][0x450] ;  /* 0x00011400ff031b82 */ /* 0x000f220000000800 */
[----:B---3--:R-:W-:-:S05]  /*1f150*/  @P1 IMAD.HI.U32 R0, R2, R0, RZ ;  /* 0x0000000002001227 */ /* 0x008fca00078e00ff */
[----:B----4-:R-:W-:-:S05]  /*1f160*/  @P1 SHF.R.U32.HI R2, RZ, R3, R0 ;  /* 0x00000003ff021219 */ /* 0x010fca0000011600 */
[----:B------:R-:W-:Y:S02]  /*1f170*/  IMAD.IADD R0, R21, 0x1, R2 ;  /* 0x0000000115007824 */ /* 0x000fe400078e0202 */
[----:B------:R-:W3:Y:S02]  /*1f180*/  LDC.64 R2, c[0x0][0x9e0] ;  /* 0x00027800ff027b82 */ /* 0x000ee40000000a00 */
[----:B---3--:R-:W-:Y:S01]  /*1f190*/  ISETP.GE.AND P2, PT, R3, 0x1, PT ;  /* 0x000000010300780c */ /* 0x008fe20003f46270 */
        /* <DEDUP_REMOVED lines=13> */
.L_x_12529:
[----:B------:R-:W-:-:S13]  /*1f270*/  ISETP.NE.AND P0, PT, R3, 0x1, PT ;  /* 0x000000010300780c */ /* 0x000fda0003f05270 */
[----:B0-----:R-:W0:Y:S02]  /*1f280*/  @P0 LDC.64 R6, c[0x0][0x9e8] ;  /* 0x00027a00ff060b82 */ /* 0x001e240000000a00 */
[----:B0-----:R-:W-:-:S05]  /*1f290*/  @P0 IMAD.HI.U32 R6, R5, R6, RZ ;  /* 0x0000000605060227 */ /* 0x001fca00078e00ff */
[----:B------:R-:W-:-:S07]  /*1f2a0*/  @P0 SHF.R.U32.HI R5, RZ, R7, R6 ;  /* 0x00000007ff050219 */ /* 0x000fce0000011606 */
.L_x_12530:
[----:B------:R-:W-:Y:S05]  /*1f2b0*/  BSYNC B0 ;  /* 0x0000000000007941 */ /* 0x000fea0003800000 */
.L_x_12528:
[----:B------:R-:W-:-:S05]  /*1f2c0*/  IMAD R5, R5, R3, R3 ;  /* 0x0000000305057224 */ /* 0x000fca00078e0203 */
[----:B------:R-:W-:-:S07]  /*1f2d0*/  VIMNMX R2, R2, R5, PT ;  /* 0x0000000502027248 */ /* 0x000fce0003fe0100 */
.L_x_12527:
[----:B------:R-:W-:Y:S01]  /*1f2e0*/  VIADD R2, R2, 0x7f ;  /* 0x0000007f02027836 */ /* 0x000fe20000000000 */
[----:B0-----:R-:W0:Y:S01]  /*1f2f0*/  @P1 LDC R6, c[0x0][0x450] ;  /* 0x00011400ff061b82 */ /* 0x001e220000000800 */
[----:B------:R-:W-:Y:S01]  /*1f300*/  IMAD.MOV.U32 R5, RZ, RZ, R25 ;  /* 0x000000ffff057224 */ /* 0x000fe200078e0019 */
[----:B------:R-:W-:Y:S02]  /*1f310*/  ULDC UR4, c[0x0][0x9dc] ;  /* 0x0002770000047ab9 */ /* 0x000fe40000000800 */
[----:B------:R-:W-:-:S04]  /*1f320*/  SHF.R.S32.HI R0, RZ, 0x1f, R2 ;  /* 0x0000001fff007819 */ /* 0x000fc80000011402 */
[----:B------:R-:W-:Y:S02]  /*1f330*/  LEA.HI R0, R0, R2, RZ, 0x7 ;  /* 0x0000000200007211 */ /* 0x000fe400078f38ff */
[----:B------:R-:W3:Y:S02]  /*1f340*/  @P1 LDC R2, c[0x0][0x44c] ;  /* 0x00011300ff021b82 */ /* 0x000ee40000000800 */
[----:B------:R-:W-:-:S04]  /*1f350*/  SHF.R.S32.HI R0, RZ, 0x7, R0 ;  /* 0x00000007ff007819 */ /* 0x000fc80000011400 */
[----:B------:R-:W-:Y:S01]  /*1f360*/  VIMNMX R0, R26, R0, PT ;  /* 0x000000001a007248 */ /* 0x000fe20003fe0100 */
[----:B---3--:R-:W-:-:S05]  /*1f370*/  @P1 IMAD.HI.U32 R2, R25, R2, RZ ;  /* 0x0000000219021227 */ /* 0x008fca00078e00ff */
        /* <DEDUP_REMOVED lines=14> */
.L_x_12533:
[----:B------:R-:W-:-:S13]  /*1f460*/  ISETP.NE.AND P0, PT, R3, 0x1, PT ;  /* 0x000000010300780c */ /* 0x000fda0003f05270 */
[----:B------:R-:W0:Y:S02]  /*1f470*/  @P0 LDC.64 R6, c[0x0][0x9e8] ;  /* 0x00027a00ff060b82 */ /* 0x000e240000000a00 */
[----:B0-----:R-:W-:-:S05]  /*1f480*/  @P0 IMAD.HI.U32 R6, R5, R6, RZ ;  /* 0x0000000605060227 */ /* 0x001fca00078e00ff */
[----:B------:R-:W-:-:S07]  /*1f490*/  @P0 SHF.R.U32.HI R5, RZ, R7, R6 ;  /* 0x00000007ff050219 */ /* 0x000fce0000011606 */
.L_x_12534:
[----:B------:R-:W-:Y:S05]  /*1f4a0*/  BSYNC B0 ;  /* 0x0000000000007941 */ /* 0x000fea0003800000 */
.L_x_12532:
[----:B------:R-:W-:-:S05]  /*1f4b0*/  IMAD R3, R5, R3, RZ ;  /* 0x0000000305037224 */ /* 0x000fca00078e02ff */
[----:B------:R-:W-:-:S07]  /*1f4c0*/  VIMNMX R2, R2, R3, !PT ;  /* 0x0000000302027248 */ /* 0x000fce0007fe0100 */
.L_x_12531:
[----:B------:R-:W-:Y:S01]  /*1f4d0*/  ISETP.NE.AND P1, PT, R4, RZ, PT ;  /* 0x000000ff0400720c */ /* 0x000fe20003f25270 */
[----:B------:R-:W-:Y:S01]  /*1f4e0*/  BSSY B0, `(.L_x_12535) ;  /* 0x0000024000007945 */ /* 0x000fe20003800000 */
[----:B------:R-:W-:-:S04]  /*1f4f0*/  SHF.R.S32.HI R3, RZ, 0x1f, R2 ;  /* 0x0000001fff037819 */ /* 0x000fc80000011402 */
[----:B------:R-:W-:Y:S01]  /*1f500*/  LEA.HI R3, R3, R2, RZ, 0x7 ;  /* 0x0000000203037211 */ /* 0x000fe200078f38ff */
[----:B------:R-:W-:-:S03]  /*1f510*/  IMAD.MOV.U32 R2, RZ, RZ, RZ ;  /* 0x000000ffff027224 */ /* 0x000fc600078e00ff */
[----:B------:R-:W-:-:S03]  /*1f520*/  SHF.R.S32.HI R3, RZ, 0x7, R3 ;  /* 0x00000007ff037819 */ /* 0x000fc60000011403 */
[----:B------:R-:W0:Y:S01]  /*1f530*/  @!P1 LDC R4, c[0x0][0x9f0] ;  /* 0x00027c00ff049b82 */ /* 0x000e220000000800 */
[----:B------:R-:W-:-:S04]  /*1f540*/  VIMNMX R5, RZ, R3, !PT ;  /* 0x00000003ff057248 */ /* 0x000fc80007fe0100 */
[----:B------:R-:W-:-:S13]  /*1f550*/  ISETP.GT.AND P0, PT, R0, R5, PT ;  /* 0x000000050000720c */ /* 0x000fda0003f04270 */
[----:B------:R-:W-:Y:S05]  /*1f560*/  @!P0 BRA `(.L_x_12536) ;  /* 0x00000000006c8947 */ /* 0x000fea0003800000 */
[----:B0-----:R-:W-:-:S04]  /*1f570*/  IABS R6, R4 ;  /* 0x0000000400067213 */ /* 0x001fc80000000000 */
        /* <DEDUP_REMOVED lines=8> */
[----:B------:R-:W-:Y:S02]  /*1f600*/  IADD3 R3, R4, -0x1, R0 ;  /* 0xffffffff04037810 */ /* 0x000fe40007ffe000 */
[----:B------:R-:W-:-:S03]  /*1f610*/  IABS R2, R4 ;  /* 0x0000000400027213 */ /* 0x000fc60000000000 */
[----:B------:R-:W-:Y:S02]  /*1f620*/  IMAD.IADD R3, R3, 0x1, -R5 ;  /* 0x0000000103037824 */ /* 0x000fe400078e0a05 */
[----:B------:R-:W-:-:S03]  /*1f630*/  IMAD.MOV R2, RZ, RZ, -R2 ;  /* 0x000000ffff027224 */ /* 0x000fc600078e0a02 */
[----:B------:R-:W-:Y:S01]  /*1f640*/  IABS R7, R3 ;  /* 0x0000000300077213 */ /* 0x000fe20000000000 */
[----:B--2---:R-:W-:Y:S01]  /*1f650*/  IMAD.MOV.U32 R8, RZ, RZ, R2 ;  /* 0x000000ffff087224 */ /* 0x004fe200078e0002 */
        /* <DEDUP_REMOVED lines=12> */
.L_x_12536:
[----:B------:R-:W-:Y:S05]  /*1f720*/  BSYNC B0 ;  /* 0x0000000000007941 */ /* 0x000fea0003800000 */
.L_x_12535:
[----:B------:R-:W-:-:S05]  /*1f730*/  IMAD R3, R23, R2, R5 ;  /* 0x0000000217037224 */ /* 0x000fca00078e0205 */
[----:B------:R-:W-:Y:S01]  /*1f740*/  VIADDMNMX R26, R3, R2, R0, PT ;  /* 0x00000002031a7246 */ /* 0x000fe20003800100 */
[----:B------:R3:W-:Y:S03]  /*1f750*/  STL [R1+0x10], R3 ;  /* 0x0000100301007387 */ /* 0x0007e60000100800 */
[----:B------:R-:W-:Y:S01]  /*1f760*/  ISETP.GT.AND P0, PT, R26, R3, PT ;  /* 0x000000031a00720c */ /* 0x000fe20003f04270 */
[----:B------:R3:W-:-:S12]  /*1f770*/  STL [R1+0x40], R26 ;  /* 0x0000401a01007387 */ /* 0x0007d80000100800 */
[----:B---3--:R-:W-:Y:S05]  /*1f780*/  @P0 BRA `(.L_x_12537) ;  /* 0x0000000000440947 */ /* 0x008fea0003800000 */
[----:B------:R-:W3:Y:S02]  /*1f790*/  S2R R3, SR_TID.X ;  /* 0x0000000000037919 */ /* 0x000ee40000002100 */
[----:B---3--:R-:W-:-:S04]  /*1f7a0*/  LOP3.LUT R3, R3, 0x7f, RZ, 0xc0, !PT ;  /* 0x0000007f03037812 */ /* 0x008fc800078ec0ff */
[----:B------:R-:W-:-:S13]  /*1f7b0*/  ISETP.NE.AND P0, PT, R3, RZ, PT ;  /* 0x000000ff0300720c */ /* 0x000fda0003f05270 */
[----:B------:R-:W-:Y:S05]  /*1f7c0*/  @P0 BRA `(.L_x_12538) ;  /* 0x0000003800400947 */ /* 0x000fea0003800000 */
[----:B------:R-:W3:Y:S01]  /*1f7d0*/  S2R R3, SR_LANEID ;  /* 0x0000000000037919 */ /* 0x000ee20000000000 */
[----:B------:R-:W-:Y:S02]  /*1f7e0*/  VOTEU.ANY UR4, UPT, PT ;  /* 0x0000000000047886 */ /* 0x000fe400038e0100 */
[----:B------:R-:W3:Y:S08]  /*1f7f0*/  FLO.U32 R0, UR4 ;  /* 0x0000000400007d00 */ /* 0x000ef000080e0000 */
[----:B------:R-:W4:Y:S01]  /*1f800*/  POPC R5, UR4 ;  /* 0x0000000400057d09 */ /* 0x000f220008000000 */
[----:B---3--:R-:W-:-:S02]  /*1f810*/  ISETP.EQ.U32.AND P0, PT, R0, R3, PT ;  /* 0x000000030000720c */ /* 0x008fc40003f02070 */
[----:B------:R-:W4:Y:S11]  /*1f820*/  LDC.64 R2, c[0x0][0xc60] ;  /* 0x00031800ff027b82 */ /* 0x000f360000000a00 */
[----:B----4-:R-:W3:Y:S01]  /*1f830*/  @P0 ATOMG.E.ADD.STRONG.GPU PT, R3, desc[UR42][R2.64], R5 ;  /* 0x00000005020309a8 */ /* 0x010ee200081ee1ea */
[----:B0-----:R-:W0:Y:S02]  /*1f840*/  S2R R4, SR_LTMASK ;  /* 0x0000000000047919 */ /* 0x001e240000003900 */
[----:B0-----:R-:W-:-:S04]  /*1f850*/  LOP3.LUT R4, R4, UR4, RZ, 0xc0, !PT ;  /* 0x0000000404047c12 */ /* 0x001fc8000f8ec0ff */
[----:B------:R-:W0:Y:S01]  /*1f860*/  POPC R7, R4 ;  /* 0x0000000400077309 */ /* 0x000e220000000000 */
[----:B---3--:R-:W0:Y:S02]  /*1f870*/  SHFL.IDX PT, R0, R3, R0, 0x1f ;  /* 0x00001f0003007589 */ /* 0x008e2400000e0000 */
[----:B0-----:R-:W-:Y:S01]  /*1f880*/  IADD3 R24, R0, UR38, R7 ;  /* 0x0000002600187c10 */ /* 0x001fe2000fffe007 */
[----:B------:R-:W-:Y:S06]  /*1f890*/  BRA `(.L_x_12538) ;  /* 0x00000038000c7947 */ /* 0x000fec0003800000 */
.L_x_12537:
        /* <DEDUP_REMOVED lines=8> */
[----:B0-----:R-:W-:Y:S02]  /*1f920*/  IMAD.U32 R4, RZ, RZ, UR6 ;  /* 0x00000006ff047e24 */ /* 0x001fe4000f8e00ff */
[----:B------:R-:W0:Y:S01]  /*1f930*/  LDC.64 R2, c[0x4][R2] ;  /* 0x0100000002027b82 */ /* 0x000e220000000a00 */
[----:B------:R-:W-:Y:S02]  /*1f940*/  IMAD.U32 R5, RZ, RZ, UR7 ;  /* 0x00000007ff057e24 */ /* 0x000fe4000f8e00ff */
[----:B------:R-:W-:Y:S02]  /*1f950*/  IMAD.U32 R6, RZ, RZ, UR8 ;  /* 0x00000008ff067e24 */ /* 0x000fe4000f8e00ff */
[----:B------:R-:W-:-:S02]  /*1f960*/  IMAD.U32 R7, RZ, RZ, UR9 ;  /* 0x00000009ff077e24 */ /* 0x000fc4000f8e00ff */
[----:B------:R-:W-:Y:S02]  /*1f970*/  IMAD.U32 R10, RZ, RZ, UR4 ;  /* 0x00000004ff0a7e24 */ /* 0x000fe4000f8e00ff */
[----:B-1----:R-:W-:Y:S02]  /*1f980*/  IMAD.U32 R11, RZ, RZ, UR5 ;  /* 0x00000005ff0b7e24 */ /* 0x002fe4000f8e00ff */
[----:B--2---:R-:W-:Y:S02]  /*1f990*/  IMAD.MOV.U32 R8, RZ, RZ, 0x70 ;  /* 0x00000070ff087424 */ /* 0x004fe400078e00ff */
[----:B------:R-:W-:Y:S02]  /*1f9a0*/  IMAD.MOV.U32 R12, RZ, RZ, 0x1 ;  /* 0x00000001ff0c7424 */ /* 0x000fe400078e00ff */
[----:B------:R-:W-:-:S07]  /*1f9b0*/  IMAD.MOV.U32 R13, RZ, RZ, RZ ;  /* 0x000000ffff0d7224 */ /* 0x000fce00078e00ff */
[----:B------:R-:W-:-:S07]  /*1f9c0*/  LEPC R20, `(.L_x_12540) ;  /* 0x000000001014794e */ /* 0x000fce0000000000 */
[----:B0-----:R-:W-:Y:S05]  /*1f9d0*/  CALL.ABS.NOINC R2 ;  /* 0x0000000002007343 */ /* 0x001fea0003c00000 */
.L_x_12540:
[----:B------:R-:W-:Y:S05]  /*1f9e0*/  BSYNC B6 ;  /* 0x0000000000067941 */ /* 0x000fea0003800000 */
.L_x_12539:
        /* <DEDUP_REMOVED lines=22> */
.L_x_12542:
[----:B------:R-:W-:Y:S05]  /*1fb50*/  BSYNC B6 ;  /* 0x0000000000067941 */ /* 0x000fea0003800000 */
.L_x_12541:
        /* <DEDUP_REMOVED lines=20> */
.L_x_12544:
[----:B------:R-:W-:Y:S05]  /*1fca0*/  BSYNC B6 ;  /* 0x0000000000067941 */ /* 0x000fea0003800000 */
.L_x_12543:
[----:B------:R-:W-:Y:S01]  /*1fcb0*/  LOP3.LUT P6, RZ, R17, 0x1, RZ, 0xc0, !PT ;  /* 0x0000000111ff7812 */ /* 0x000fe200078cc0ff */
[----:B------:R-:W-:-:S12]  /*1fcc0*/  BSSY B6, `(.L_x_12545) ;  /* 0x0000012000067945 */ /* 0x000fd80003800000 */
        /* <DEDUP_REMOVED lines=17> */
.L_x_12546:
[----:B------:R-:W-:Y:S05]  /*1fde0*/  BSYNC B6 ;  /* 0x0000000000067941 */ /* 0x000fea0003800000 */
.L_x_12545:
[----:B------:R-:W-:Y:S01]  /*1fdf0*/  ULDC.64 UR4, c[0x0][0x9f8] ;  /* 0x00027e0000047ab9 */ /* 0x000fe20000000a00 */
[----:B------:R-:W3:Y:S01]  /*1fe00*/  LDL R21, [R1+0x14] ;  /* 0x0000140001157983 */ /* 0x000ee20000100800 */
[----:B------:R-:W-:Y:S01]  /*1fe10*/  ISETP.NE.U32.AND P0, PT, RZ, UR4, PT ;  /* 0x00000004ff007c0c */ /* 0x000fe2000bf05070 */
[----:B0-----:R-:W-:Y:S01]  /*1fe20*/  IMAD.MOV.U32 R4, RZ, RZ, R26 ;  /* 0x000000ffff047224 */ /* 0x001fe200078e001a */
[----:B------:R-:W0:Y:S02]  /*1fe30*/  LDC R7, c[0x0][0x430] ;  /* 0x00010c00ff077b82 */ /* 0x000e240000000800 */
[----:B------:R-:W-:Y:S01]  /*1fe40*/  ISETP.NE.AND.EX P0, PT, RZ, UR5, PT, P0 ;  /* 0x00000005ff007c0c */ /* 0x000fe2000bf05300 */
[----:B------:R-:W4:Y:S01]  /*1fe50*/  S2R R0, SR_TID.X ;  /* 0x0000000000007919 */ /* 0x000f220000002100 */
[----:B------:R-:W1:Y:S04]  /*1fe60*/  S2R R20, SR_TID.X ;  /* 0x0000000000147919 */ /* 0x000e680000002100 */
[----:B------:R-:W2:Y:S08]  /*1fe70*/  LDC R12, c[0x0][0x2f4] ;  /* 0x0000bd00ff0c7b82 */ /* 0x000eb00000000800 */
[----:B------:R-:W4:Y:S01]  /*1fe80*/  @P0 LDC.64 R2, c[0x0][0x9f8] ;  /* 0x00027e00ff020b82 */ /* 0x000f220000000a00 */
[----:B------:R-:W-:-:S02]  /*1fe90*/  IMAD.MOV.U32 R26, RZ, RZ, R27 ;  /* 0x000000ffff1a7224 */ /* 0x000fc400078e001b */
[----:B----4-:R-:W-:-:S05]  /*1fea0*/  @P0 IMAD.WIDE R2, R27, 0x4, R2 ;  /* 0x000000041b020825 */ /* 0x010fca00078e0202 */
[----:B------:R4:W2:Y:S01]  /*1feb0*/  @P0 LDG.E R26, desc[UR42][R2.64] ;  /* 0x0000002a021a0981 */ /* 0x0008a2000c1e1900 */
[----:B0-----:R-:W-:Y:S01]  /*1fec0*/  ISETP.NE.AND P1, PT, R7, 0x1, PT ;  /* 0x000000010700780c */ /* 0x001fe20003f25270 */
[----:B------:R-:W-:Y:S01]  /*1fed0*/  IMAD.SHL.U32 R0, R0, 0x40, RZ ;  /* 0x0000004000007824 */ /* 0x000fe200078e00ff */
[----:B-1----:R-:W-:Y:S02]  /*1fee0*/  LOP3.LUT R20, R20, 0x7f, RZ, 0xc0, !PT ;  /* 0x0000007f14147812 */ /* 0x002fe400078ec0ff */
[----:B------:R-:W-:Y:S02]  /*1fef0*/  LEA R10, R4, 0xffffff80, 0x7 ;  /* 0xffffff80040a7811 */ /* 0x000fe400078e38ff */
[----:B------:R-:W-:Y:S02]  /*1ff00*/  SHF.R.U32.HI R20, RZ, 0x1, R20 ;  /* 0x00000001ff147819 */ /* 0x000fe40000011614 */
[----:B------:R-:W-:-:S04]  /*1ff10*/  LOP3.LUT R0, R0, 0x40, RZ, 0xc0, !PT ;  /* 0x0000004000007812 */ /* 0x000fc800078ec0ff */
[----:B------:R-:W-:Y:S01]  /*1ff20*/  LOP3.LUT R4, R10, R20, R0, 0xfe, !PT ;  /* 0x000000140a047212 */ /* 0x000fe200078efe00 */
[----:B------:R-:W0:Y:S03]  /*1ff30*/  @P1 LDC R5, c[0x0][0x434] ;  /* 0x00010d00ff051b82 */ /* 0x000e260000000800 */
[----:B------:R-:W-:-:S05]  /*1ff40*/  ISETP.GE.AND P0, PT, R4, R19, PT ;  /* 0x000000130400720c */ /* 0x000fca0003f06270 */
[----:B------:R-:W1:Y:S08]  /*1ff50*/  @P1 LDC R6, c[0x0][0x438] ;  /* 0x00010e00ff061b82 */ /* 0x000e700000000800 */
[----:B----4-:R-:W4:Y:S01]  /*1ff60*/  @!P0 LDC.64 R2, c[0x0][0x428] ;  /* 0x00010a00ff028b82 */ /* 0x010f220000000a00 */
[----:B------:R-:W-:Y:S01]  /*1ff70*/  LOP3.LUT R17, R17, 0xfffffffb, RZ, 0xc0, !PT ;  /* 0xfffffffb11117812 */ /* 0x000fe200078ec0ff */
[----:B------:R-:W-:Y:S01]  /*1ff80*/  UMOV UR4, 0xffffffff ;  /* 0xffffffff00047882 */ /* 0x000fe20000000000 */
[----:B---3--:R-:W-:-:S02]  /*1ff90*/  IMAD.IADD R4, R4, 0x1, R21 ;  /* 0x0000000104047824 */ /* 0x008fc400078e0215 */
[----:B------:R-:W3:Y:S02]  /*1ffa0*/  S2R R21, SR_TID.X ;  /* 0x0000000000157919 */ /* 0x000ee40000002100 */
[----:B0-----:R-:W-:-:S04]  /*1ffb0*/  @P1 IMAD.HI.U32 R5, R4, R5, RZ ;  /* 0x0000000504051227 */ /* 0x001fc800078e00ff */
[----:B------:R-:W-:Y:S01]  /*1ffc0*/  IMAD.MOV.U32 R0, RZ, RZ, R4 ;  /* 0x000000ffff007224 */ /* 0x000fe200078e0004 */
[----:B-1----:R-:W-:-:S05]  /*1ffd0*/  @P1 SHF.R.U32.HI R0, RZ, R6, R5 ;  /* 0x00000006ff001219 */ /* 0x002fca0000011605 */
[--C-:B------:R-:W-:Y:S02]  /*1ffe0*/  IMAD.MOV R5, RZ, RZ, -R0.reuse ;  /* 0x000000ffff057224 */ /* 0x100fe400078e0a00 */
[----:B------:R-:W-:Y:S02]  /*1fff0*/  @!P0 IMAD.MOV.U32 R6, RZ, RZ, R0 ;  /* 0x000000ffff068224 */ /* 0x000fe400078e0000 */
[----:B------:R-:W-:Y:S01]  /*20000*/  IMAD R5, R7, R5, R4 ;  /* 0x0000000507057224 */ /* 0x000fe200078e0204 */
[----:B------:R-:W-:Y:S02]  /*20010*/  @!P0 SHF.R.S32.HI R7, RZ, 0x1f, R0 ;  /* 0x0000001fff078819 */ /* 0x000fe40000011400 */
[----:B--2---:R-:W-:Y:S01]  /*20020*/  SHF.R.S32.HI R8, RZ, 0x1f, R26 ;  /* 0x0000001fff087819 */ /* 0x004fe2000001141a */
[----:B----4-:R-:W-:-:S04]  /*20030*/  @!P0 IMAD.WIDE.U32 R6, R26, R2, R6 ;  /* 0x000000021a068225 */ /* 0x010fc800078e0006 */
[----:B------:R-:W-:-:S04]  /*20040*/  @!P0 IMAD R4, R8, R2, RZ ;  /* 0x0000000208048224 */ /* 0x000fc800078e02ff */
[----:B------:R-:W-:Y:S02]  /*20050*/  @!P0 IMAD R0, R26, R3, R4 ;  /* 0x000000031a008224 */ /* 0x000fe400078e0204 */
[----:B------:R-:W0:Y:S01]  /*20060*/  @!P0 LDC.64 R2, c[0x0][0x418] ;  /* 0x00010600ff028b82 */ /* 0x000e220000000a00 */
[----:B---3--:R-:W-:-:S05]  /*20070*/  IMAD.SHL.U32 R21, R21, 0x10, RZ ;  /* 0x0000001015157824 */ /* 0x008fca00078e00ff */
[----:B------:R-:W-:-:S04]  /*20080*/  LOP3.LUT R21, R21, 0x10, RZ, 0xc0, !PT ;  /* 0x0000001015157812 */ /* 0x000fc800078ec0ff */
[----:B------:R-:W-:Y:S01]  /*20090*/  ISETP.GE.AND P3, PT, R21, R12, PT ;  /* 0x0000000c1500720c */ /* 0x000fe20003f66270 */
[----:B------:R0:W-:Y:S01]  /*200a0*/  STL [R1+0x18], R8 ;  /* 0x0000180801007387 */ /* 0x0001e20000100800 */
[----:B------:R-:W-:Y:S01]  /*200b0*/  @!P0 IMAD.IADD R0, R7, 0x1, R0 ;  /* 0x0000000107008824 */ /* 0x000fe200078e0200 */
[----:B------:R-:W-:Y:S02]  /*200c0*/  LOP3.LUT R13, R21, 0x20, RZ, 0xfc, !PT ;  /* 0x00000020150d7812 */ /* 0x000fe400078efcff */
[----:B0-----:R-:W-:-:S04]  /*200d0*/  @!P0 LEA R8, P1, R6, R2, 0x2 ;  /* 0x0000000206088211 */ /* 0x001fc800078210ff */
[----:B------:R-:W-:Y:S01]  /*200e0*/  @!P0 LEA.HI.X R9, R6, R3, R0, 0x2, P1 ;  /* 0x0000000306098211 */ /* 0x000fe200008f1400 */
[----:B------:R-:W-:Y:S01]  /*200f0*/  IMAD.U32 R0, RZ, RZ, UR39 ;  /* 0x00000027ff007e24 */ /* 0x000fe2000f8e00ff */
[----:B------:R-:W-:Y:S02]  /*20100*/  ISETP.GE.AND P1, PT, R13, R12, PT ;  /* 0x0000000c0d00720c */ /* 0x000fe40003f26270 */
[----:B------:R-:W-:Y:S01]  /*20110*/  @P3 LOP3.LUT R17, R17, 0x4, RZ, 0xfc, !PT ;  /* 0x0000000411113812 */ /* 0x000fe200078efcff */
[----:B------:R-:W-:Y:S01]  /*20120*/  IMAD.MOV.U32 R3, RZ, RZ, RZ ;  /* 0x000000ffff037224 */ /* 0x000fe200078e00ff */
[----:B------:R-:W-:Y:S02]  /*20130*/  ISETP.NE.AND P2, PT, R0, 0x3, PT ;  /* 0x000000030000780c */ /* 0x000fe40003f45270 */
[----:B------:R-:W-:Y:S02]  /*20140*/  LOP3.LUT R17, R17, 0xfffffff7, RZ, 0xc0, !PT ;  /* 0xfffffff711117812 */ /* 0x000fe400078ec0ff */
[----:B------:R-:W-:Y:S01]  /*20150*/  LOP3.LUT R11, R21, 0x40, RZ, 0xfc, !PT ;  /* 0x00000040150b7812 */ /* 0x000fe200078efcff */
[----:B------:R0:W5:Y:S01]  /*20160*/  @!P0 LDG.E R3, desc[UR42][R8.64] ;  /* 0x0000002a08038981 */ /* 0x000162000c1e1900 */
[----:B------:R-:W-:-:S02]  /*20170*/  LOP3.LUT R17, R17, 0xfffffffd, RZ, 0xc0, !PT ;  /* 0xfffffffd11117812 */ /* 0x000fc400078ec0ff */
[----:B------:R-:W-:Y:S02]  /*20180*/  ISETP.GE.AND P0, PT, R11, R12, PT ;  /* 0x0000000c0b00720c */ /* 0x000fe40003f06270 */
[----:B------:R-:W-:-:S04]  /*20190*/  @P1 LOP3.LUT R17, R17, 0x2, RZ, 0xfc, !PT ;  /* 0x0000000211111812 */ /* 0x000fc800078efcff */
[----:B------:R-:W-:-:S04]  /*201a0*/  @P2 LOP3.LUT R17, R17, 0x8, RZ, 0xfc, !PT ;  /* 0x0000000811112812 */ /* 0x000fc800078efcff */
[----:B------:R-:W-:-:S04]  /*201b0*/  LOP3.LUT R17, R17, 0xfffffffe, RZ, 0xc0, !PT ;  /* 0xfffffffe11117812 */ /* 0x000fc800078ec0ff */
[----:B------:R-:W-:Y:S01]  /*201c0*/  @P0 LOP3.LUT R17, R17, 0x1, RZ, 0xfc, !PT ;  /* 0x0000000111110812 */ /* 0x000fe200078efcff */
[----:B0-----:R-:W-:Y:S06]  /*201d0*/  BRA.DIV UR4, `(.L_x_12547) ;  /* 0x0000005204787947 */ /* 0x001fec000b800000 */
.L_x_12669:
[----:B------:R-:W-:Y:S05]  /*201e0*/  @!P2 BRA `(.L_x_12548) ;  /* 0x000000000004a947 */ /* 0x000fea0003800000 */
[----:B------:R-:W-:Y:S01]  /*201f0*/  BPT.TRAP 0x1 ;  /* 0x000000040000795c */ /* 0x000fe20000300000 */
.L_x_12548:
[----:B------:R-:W2:Y:S01]  /*20200*/  LDL R0, [R1] ;  /* 0x0000000001007983 */ /* 0x000ea20000100800 */
[----:B------:R-:W-:Y:S01]  /*20210*/  IMAD R4, R22, 0x8, R18 ;  /* 0x0000000816047824 */ /* 0x000fe200078e0212 */
[----:B------:R-:W-:Y:S01]  /*20220*/  BSSY B0, `(.L_x_12549) ;  /* 0x0000006000007945 */ /* 0x000fe20003800000 */
[----:B------:R-:W-:Y:S02]  /*20230*/  IADD3 R2, -R20, R19, -R10 ;  /* 0x0000001314027210 */ /* 0x000fe40007ffe90a */
[----:B------:R-:W-:Y:S02]  /*20240*/  SHF.R.S32.HI R19, RZ, 0x1f, R5 ;  /* 0x0000001fff137819 */ /* 0x000fe40000011405 */
[----:B--2---:R-:W-:-:S04]  /*20250*/  SHF.L.U32 R21, R0, 0x1f, RZ ;  /* 0x0000001f00157819 */ /* 0x004fc800000006ff */
[----:B------:R-:W0:Y:S02]  /*20260*/  SYNCS.PHASECHK.TRANS64.TRYWAIT P0, [R4+URZ+0x19c80], R21 ;  /* 0x019c8015040075a7 */ /* 0x000e24000800017f */
[----:B0-----:R-:W-:Y:S05]  /*20270*/  @!P0 BRA `(.L_x_12550) ;  /* 0x0000005000848947 */ /* 0x001fea0003800000 */
.L_x_12670:
[----:B------:R-:W-:Y:S05]  /*20280*/  BSYNC B0 ;  /* 0x0000000000007941 */ /* 0x000fea0003800000 */
.L_x_12549:
        /* <DEDUP_REMOVED lines=22> */
[----:B------:R-:W1:Y:S01]  /*203f0*/  S2R R7, SR_TID.X ;  /* 0x0000000000077919 */ /* 0x000e620000002100 */
[----:B------:R-:W2:Y:S01]  /*20400*/  LDC R12, c[0x0][0x2f4] ;  /* 0x0000bd00ff0c7b82 */ /* 0x000ea20000000800 */
[----:B------:R-:W3:Y:S04]  /*20410*/  SHFL.IDX PT, R6, R8, RZ, 0x1e1f ;  /* 0x001e1fff08067589 */ /* 0x000ee800000e0000 */
[----:B------:R-:W4:Y:S04]  /*20420*/  SHFL.IDX PT, R0, R9, RZ, 0x1e1f ;  /* 0x001e1fff09007589 */ /* 0x000f2800000e0000 */
[----:B------:R-:W0:Y:S01]  /*20430*/  SHFL.IDX PT, R9, R9, 0x1, 0x1e1f ;  /* 0x003e1f0009097f89 */ /* 0x000e2200000e0000 */
[----:B-1----:R-:W-:-:S05]  /*20440*/  IMAD.SHL.U32 R11, R7, 0x10, RZ ;  /* 0x00000010070b7824 */ /* 0x002fca00078e00ff */
[----:B------:R-:W-:-:S04]  /*20450*/  LOP3.LUT R11, R11, 0x10, RZ, 0xc0, !PT ;  /* 0x000000100b0b7812 */ /* 0x000fc800078ec0ff */
[C---:B---3--:R-:W-:Y:S02]  /*20460*/  IADD3 R6, P0, R11.reuse, R6, RZ ;  /* 0x000000060b067210 */ /* 0x048fe40007f1e0ff */
[CC--:B--2---:R-:W-:Y:S02]  /*20470*/  ISETP.GE.AND P4, PT, R11.reuse, R12.reuse, PT ;  /* 0x0000000c0b00720c */ /* 0x0c4fe40003f86270 */
[----:B------:R-:W-:Y:S01]  /*20480*/  LOP3.LUT R13, R11, 0x20, RZ, 0xfc, !PT ;  /* 0x000000200b0d7812 */ /* 0x000fe200078efcff */
[----:B----4-:R-:W-:Y:S01]  /*20490*/  IMAD.X R7, RZ, RZ, R0, P0 ;  /* 0x000000ffff077224 */ /* 0x010fe200000e0600 */
        /* <DEDUP_REMOVED lines=12> */
.L_x_12676:
[----:B------:R-:W0:Y:S01]  /*20560*/  S2R R7, SR_TID.X ;  /* 0x0000000000077919 */ /* 0x000e220000002100 */
[C---:B------:R-:W-:Y:S02]  /*20570*/  ISETP.LT.OR P4, PT, R2.reuse, 0x41, P4 ;  /* 0x000000410200780c */ /* 0x040fe40002781670 */
[C---:B------:R-:W-:Y:S02]  /*20580*/  ISETP.LT.OR P2, PT, R2.reuse, 0x41, P2 ;  /* 0x000000410200780c */ /* 0x040fe40001741670 */
[----:B------:R-:W-:Y:S01]  /*20590*/  ISETP.LT.OR P0, PT, R2, 0x41, P0 ;  /* 0x000000410200780c */ /* 0x000fe20000701670 */
[----:B0-----:R-:W-:-:S05]  /*205a0*/  IMAD.SHL.U32 R7, R7, 0x10, RZ ;  /* 0x0000001007077824 */ /* 0x001fca00078e00ff */
[----:B------:R-:W-:-:S04]  /*205b0*/  LOP3.LUT R7, R7, 0x10, RZ, 0xc0, !PT ;  /* 0x0000001007077812 */ /* 0x000fc800078ec0ff */
        /* <DEDUP_REMOVED lines=10> */
.L_x_12552:
        /* <DEDUP_REMOVED lines=11> */
.L_x_12553:
[----:B------:R2:W-:Y:S01]  /*20710*/  SYNCS.ARRIVE.TRANS64.A1T0 RZ, [R4+URZ+0x19c70], RZ ;  /* 0x019c70ff04ff79a7 */ /* 0x0005e2000810003f */
[----:B------:R-:W-:Y:S05]  /*20720*/  @!P4 BRA `(.L_x_12554) ;  /* 0x000000000004c947 */ /* 0x000fea0003800000 */
[----:B------:R-:W-:Y:S01]  /*20730*/  BPT.TRAP 0x1 ;  /* 0x000000040000795c */ /* 0x000fe20000300000 */
.L_x_12554:
[----:B------:R-:W3:Y:S01]  /*20740*/  SYNCS.PHASECHK.TRANS64.TRYWAIT P0, [R4+URZ+0x19c40], R21 ;  /* 0x019c4015040075a7 */ /* 0x000ee2000800017f */
[----:B------:R-:W-:Y:S04]  /*20750*/  BSSY B0, `(.L_x_12555) ;  /* 0x0000002000007945 */ /* 0x000fe80003800000 */
[----:B---3--:R-:W-:Y:S05]  /*20760*/  @!P0 BRA `(.L_x_12556) ;  /* 0x0000005000408947 */ /* 0x008fea0003800000 */
.L_x_12677:
[----:B------:R-:W-:Y:S05]  /*20770*/  BSYNC B0 ;  /* 0x0000000000007941 */ /* 0x000fea0003800000 */
.L_x_12555:
[----:B-1----:R-:W1:Y:S01]  /*20780*/  S2R R8, SR_TID.X ;  /* 0x0000000000087919 */ /* 0x002e620000002100 */
[----:B------:R-:W-:Y:S01]  /*20790*/  ULDC.64 UR4, c[0x0][0x300] ;  /* 0x0000c00000047ab9 */ /* 0x000fe20000000a00 */
[----:B------:R-:W4:Y:S01]  /*207a0*/  LDC R9, c[0x0][0x2f4] ;  /* 0x0000bd00ff097b82 */ /* 0x000f220000000800 */
[----:B------:R-:W-:Y:S01]  /*207b0*/  IMAD R19, R19, UR4, RZ ;  /* 0x0000000413137c24 */ /* 0x000fe2000f8e02ff */
[----:B------:R-:W-:Y:S01]  /*207c0*/  ULDC.64 UR6, c[0x0][0x2e8] ;  /* 0x0000ba0000067ab9 */ /* 0x000fe20000000a00 */
[----:B0-----:R-:W-:-:S04]  /*207d0*/  IMAD.WIDE.U32 R6, R5, UR4, RZ ;  /* 0x0000000405067c25 */ /* 0x001fc8000f8e00ff */
        /* <DEDUP_REMOVED lines=8> */
[----:B------:R-:W-:Y:S02]  /*20860*/  IMAD.IADD R3, R7, 0x1, R3 ;  /* 0x0000000107037824 */ /* 0x000fe400078e0203 */
[----:B------:R-:W-:Y:S01]  /*20870*/  IMAD.WIDE.U32 R2, R16, UR4, R2 ;  /* 0x0000000410027c25 */ /* 0x000fe2000f8e0002 */
[----:B------:R-:W-:-:S03]  /*20880*/  UMOV UR4, 0xffffffff ;  /* 0xffffffff00047882 */ /* 0x000fc60000000000 */
[----:B-1----:R-:W-:Y:S01]  /*20890*/  IMAD.SHL.U32 R10, R8, 0x10, RZ ;  /* 0x00000010080a7824 */ /* 0x002fe200078e00ff */
        /* <DEDUP_REMOVED lines=14> */
[----:B------:R-:W4:Y:S04]  /*20980*/  SHFL.IDX PT, R5, R5, 0x1, 0x1e1f ;  /* 0x003e1f0005057f89 */ /* 0x000f2800000e0000 */
[----:B------:R-:W2:Y:S01]  /*20990*/  SHFL.IDX PT, R6, R6, 0x1, 0x1e1f ;  /* 0x003e1f0006067f89 */ /* 0x000ea200000e0000 */
[----:B0-----:R-:W-:-:S05]  /*209a0*/  @P1 IADD3 R3, P0, R8, R3, RZ ;  /* 0x0000000308031210 */ /* 0x001fca0007f1e0ff */
[----:B-1----:R-:W-:-:S05]  /*209b0*/  @P1 IMAD.X R2, RZ, RZ, R2, P0 ;  /* 0x000000ffff021224 */ /* 0x002fca00000e0602 */
[----:B------:R-:W-:-:S04]  /*209c0*/  @P1 LOP3.LUT R3, R3, R2, RZ, 0x3c, !PT ;  /* 0x0000000203031212 */ /* 0x000fc800078e3cff */
[----:B------:R-:W-:-:S04]  /*209d0*/  @P1 LOP3.LUT R2, R3, R2, RZ, 0x3c, !PT ;  /* 0x0000000203021212 */ /* 0x000fc800078e3cff */
[----:B------:R-:W-:-:S05]  /*209e0*/  @P1 LOP3.LUT R3, R3, R2, RZ, 0x3c, !PT ;  /* 0x0000000203031212 */ /* 0x000fca00078e3cff */
[----:B------:R1:W-:Y:S04]  /*209f0*/  @P1 LDGSTS.E.BYPASS.LTC128B.128 [R0+0x13800], desc[UR42][R2.64], !P5 ;  /* 0x1380000002001fae */ /* 0x0003e8000e901d6a */
[----:B------:R1:W-:Y:S04]  /*20a00*/  @P1 LDGSTS.E.BYPASS.LTC128B.128 [R0+0x14800], desc[UR42][R2.64+0x20], !P4 ;  /* 0x1480002002001fae */ /* 0x0003e8000e101d6a */
[----:B--2-4-:R1:W-:Y:S02]  /*20a10*/  @P1 LDGSTS.E.BYPASS.LTC128B.128 [R0+0x15800], desc[UR42][R2.64+0x40], !P2 ;  /* 0x1580004002001fae */ /* 0x0143e4000d101d6a */
.L_x_12683:
        /* <DEDUP_REMOVED lines=13> */
.L_x_12558:
        /* <DEDUP_REMOVED lines=11> */
.L_x_12559:
[----:B------:R0:W5:Y:S01]  /*20ba0*/  LDL.LU R3, [R1+0x30] ;  /* 0x0000300001037983 */ /* 0x0001620000300800 */
[----:B------:R0:W-:Y:S02]  /*20bb0*/  SYNCS.ARRIVE.TRANS64.A1T0 RZ, [R4+URZ+0x19c30], RZ ;  /* 0x019c30ff04ff79a7 */ /* 0x0001e4000810003f */
        /* <DEDUP_REMOVED lines=8> */
[----:B------:R-:W-:Y:S01]  /*20c40*/  BSSY B6, `(.L_x_12560) ;  /* 0x000001d000067945 */ /* 0x000fe20003800000 */
[----:B------:R-:W-:Y:S02]  /*20c50*/  SHF.R.S32.HI R0, RZ, 0x1f, R27 ;  /* 0x0000001fff007819 */ /* 0x000fe4000001141b */
[----:B------:R-:W-:Y:S02]  /*20c60*/  SEL R19, R27, RZ, !P0 ;  /* 0x000000ff1b137207 */ /* 0x000fe40004000000 */
[----:B------:R-:W-:Y:S02]  /*20c70*/  SEL R0, R0, RZ, !P0 ;  /* 0x000000ff00007207 */ /* 0x000fe40004000000 */
[----:B-----5:R-:W-:Y:S01]  /*20c80*/  SHF.R.S32.HI R2, RZ, 0x1f, R3 ;  /* 0x0000001fff027819 */ /* 0x020fe20000011403 */
[----:B0--3--:R-:W-:-:S04]  /*20c90*/  IMAD.WIDE.U32 R4, R3, UR4, RZ ;  /* 0x0000000403047c25 */ /* 0x009fc8000f8e00ff */
[----:B------:R-:W-:Y:S01]  /*20ca0*/  IMAD R2, R2, UR4, RZ ;  /* 0x0000000402027c24 */ /* 0x000fe2000f8e02ff */
[----:B------:R0:W-:Y:S03]  /*20cb0*/  STL.64 [R1+0x30], R4 ;  /* 0x0000300401007387 */ /* 0x0001e60000100a00 */
[----:B------:R-:W-:-:S04]  /*20cc0*/  IMAD R2, R3, UR5, R2 ;  /* 0x0000000503027c24 */ /* 0x000fc8000f8e0202 */
[----:B------:R-:W-:-:S05]  /*20cd0*/  IMAD.IADD R2, R5, 0x1, R2 ;  /* 0x0000000105027824 */ /* 0x000fca00078e0202 */
        /* <DEDUP_REMOVED lines=19> */
.L_x_12561:
[----:B------:R-:W-:Y:S05]  /*20e10*/  BSYNC B6 ;  /* 0x0000000000067941 */ /* 0x000fea0003800000 */
.L_x_12560:
        /* <DEDUP_REMOVED lines=28> */
[----:B------:R-:W-:Y:S02]  /*20fe0*/  IMAD.IADD R0, R20, 0x1, R25 ;  /* 0x0000000114007824 */ /* 0x000fe400078e0219 */
        /* <DEDUP_REMOVED lines=53> */
[----:B------:R-:W-:Y:S01]  /*21340*/  IMAD.IADD R25, R19, 0x1, R25 ;  /* 0x0000000113197824 */ /* 0x000fe200078e0219 */
        /* <DEDUP_REMOVED lines=21> */
.L_x_12690:
        /* <DEDUP_REMOVED lines=12> */
.L_x_12564:
[----:B------:R-:W-:Y:S05]  /*21560*/  BSYNC B0 ;  /* 0x0000000000007941 */ /* 0x000fea0003800000 */
.L_x_12563:
[----:B------:R-:W-:Y:S01]  /*21570*/  NOP ;  /* 0x0000000000007918 */ /* 0x000fe20000000000 */
[----:B------:R-:W-:-:S13]  /*21580*/  PLOP3.LUT P0, PT, PT, PT, PT, 0x80, 0x0 ;  /* 0x000000000000781c */ /* 0x000fda0003f0f070 */
.L_x_12565:
        /* <DEDUP_REMOVED lines=18> */
.L_x_12691:
[----:B------:R-:W-:Y:S05]  /*216b0*/  BSYNC B0 ;  /* 0x0000000000007941 */ /* 0x000fea0003800000 */
.L_x_12566:
[----:B-1----:R-:W3:Y:S04]  /*216c0*/  LDL.LU R3, [R1+0x40] ;  /* 0x0000400001037983 */ /* 0x002ee80000300800 */
[----:B------:R-:W4:Y:S01]  /*216d0*/  LDL R2, [R1+0x10] ;  /* 0x0000100001027983 */ /* 0x000f220000100800 */
[----:B---3--:R-:W-:-:S05]  /*216e0*/  VIADD R20, R3, 0xfffffffe ;  /* 0xfffffffe03147836 */ /* 0x008fca0000000000 */
[----:B----4-:R-:W-:-:S13]  /*216f0*/  ISETP.GE.AND P0, PT, R20, R2, PT ;  /* 0x000000021400720c */ /* 0x010fda0003f06270 */
[----:B------:R-:W-:Y:S05]  /*21700*/  @!P0 BRA `(.L_x_12568) ;  /* 0x0000001000808947 */ /* 0x000fea0003800000 */
[----:B------:R1:W5:Y:S01]  /*21710*/  LDL.LU R6, [R1] ;  /* 0x0000000001067983 */ /* 0x0003620000300800 */
[----:B0-----:R-:W-:-:S07]  /*21720*/  IMAD.MOV.U32 R4, RZ, RZ, R22 ;  /* 0x000000ffff047224 */ /* 0x001fce00078e0016 */
.L_x_12588:
[----:B------:R-:W3:Y:S01]  /*21730*/  LDL R7, [R1+0x14] ;  /* 0x0000140001077983 */ /* 0x000ee20000100800 */
[----:B0-----:R-:W0:Y:S03]  /*21740*/  LDC R8, c[0x0][0x430] ;  /* 0x00010c00ff087b82 */ /* 0x001e260000000800 */
[----:B----4-:R-:W4:Y:S01]  /*21750*/  LDL R9, [R1+0x18] ;  /* 0x0000180001097983 */ /* 0x010f220000100800 */
[----:B--2---:R-:W2:Y:S03]  /*21760*/  S2R R2, SR_TID.X ;  /* 0x0000000000027919 */ /* 0x004ea60000002100 */
[----:B------:R-:W4:Y:S01]  /*21770*/  LDL R10, [R1+0x10] ;  /* 0x00001000010a7983 */ /* 0x000f220000100800 */
[----:B0-----:R-:W-:-:S13]  /*21780*/  ISETP.NE.AND P0, PT, R8, 0x1, PT ;  /* 0x000000010800780c */ /* 0x001fda0003f05270 */
[----:B------:R-:W0:Y:S01]  /*21790*/  @P0 LDC R5, c[0x0][0x434] ;  /* 0x00010d00ff050b82 */ /* 0x000e220000000800 */
[----:B--2---:R-:W-:-:S04]  /*217a0*/  LOP3.LUT R0, R2, 0x7f, RZ, 0xc0, !PT ;  /* 0x0000007f02007812 */ /* 0x004fc800078ec0ff */
[----:B------:R-:W-:-:S03]  /*217b0*/  SHF.R.U32.HI R3, RZ, 0x1, R0 ;  /* 0x00000001ff037819 */ /* 0x000fc60000011600 */
[----:B------:R-:W2:Y:S01]  /*217c0*/  @P0 LDC R0, c[0x0][0x438] ;  /* 0x00010e00ff000b82 */ /* 0x000ea20000000800 */
        /* <DEDUP_REMOVED lines=8> */
[----:B--2---:R-:W-:-:S05]  /*21850*/  @P0 SHF.R.U32.HI R2, RZ, R0, R5 ;  /* 0x00000000ff020219 */ /* 0x004fca0000011605 */
        /* <DEDUP_REMOVED lines=11> */
[----:B------:R-:W-:Y:S02]  /*21910*/  VIADD R22, R4, 0x1 ;  /* 0x0000000104167836 */ /* 0x000fe40000000000 */
[----:B------:R-:W-:-:S03]  /*21920*/  IMAD.MOV.U32 R0, RZ, RZ, R20 ;  /* 0x000000ffff007224 */ /* 0x000fc600078e0014 */
[----:B------:R-:W-:Y:S02]  /*21930*/  ISETP.NE.AND P0, PT, R22, 0x2, PT ;  /* 0x000000021600780c */ /* 0x000fe40003f05270 */
[----:B------:R-:W-:Y:S02]  /*21940*/  ISETP.GT.AND P1, PT, R0, R10, PT ;  /* 0x0000000a0000720c */ /* 0x000fe40003f24270 */
[----:B------:R-:W-:-:S04]  /*21950*/  SEL R0, RZ, 0x1, P0 ;  /* 0x00000001ff007807 */ /* 0x000fc80000000000 */
[----:B-----5:R-:W-:Y:S01]  /*21960*/  LOP3.LUT R2, R6, R0, RZ, 0x3c, !PT ;  /* 0x0000000006027212 */ /* 0x020fe200078e3cff */
[----:B------:R-:W-:-:S04]  /*21970*/  IMAD.U32 R10, RZ, RZ, UR39 ;  /* 0x00000027ff0a7e24 */ /* 0x000fc8000f8e00ff */
[----:B------:R0:W-:Y:S01]  /*21980*/  STL [R1], R2 ;  /* 0x0000000201007387 */ /* 0x0001e20000100800 */
[----:B------:R-:W-:Y:S01]  /*21990*/  ISETP.NE.AND P2, PT, R10, 0x3, PT ;  /* 0x000000030a00780c */ /* 0x000fe20003f45270 */
[----:B------:R-:W-:Y:S01]  /*219a0*/  VIADD R20, R20, 0xffffffff ;  /* 0xffffffff14147836 */ /* 0x000fe20000000000 */
[----:B------:R-:W-:Y:S02]  /*219b0*/  SEL R22, R22, RZ, P0 ;  /* 0x000000ff16167207 */ /* 0x000fe40000000000 */
[----:B--2---:R-:W-:-:S09]  /*219c0*/  SHF.R.S32.HI R19, RZ, 0x1f, R8 ;  /* 0x0000001fff137819 */ /* 0x004fd20000011408 */
[----:B0-----:R-:W-:Y:S05]  /*219d0*/  @!P2 BRA `(.L_x_12569) ;  /* 0x000000000004a947 */ /* 0x001fea0003800000 */
[----:B------:R-:W-:Y:S01]  /*219e0*/  BPT.TRAP 0x1 ;  /* 0x000000040000795c */ /* 0x000fe20000300000 */
.L_x_12569:
[----:B------:R-:W-:Y:S01]  /*219f0*/  IMAD R0, R22, 0x8, R18 ;  /* 0x0000000816007824 */ /* 0x000fe200078e0212 */
[----:B------:R-:W-:Y:S01]  /*21a00*/  SHF.L.U32 R10, R2, 0x1f, RZ ;  /* 0x0000001f020a7819 */ /* 0x000fe200000006ff */
[----:B------:R-:W-:Y:S01]  /*21a10*/  BSSY B0, `(.L_x_12570) ;  /* 0x0000004000007945 */ /* 0x000fe20003800000 */
[----:B------:R-:W-:Y:S02]  /*21a20*/  SHF.R.S32.HI R9, RZ, 0x1f, R7 ;  /* 0x0000001fff097819 */ /* 0x000fe40000011407 */
[----:B------:R-:W0:Y:S02]  /*21a30*/  SYNCS.PHASECHK.TRANS64.TRYWAIT P0, [R0+URZ+0x19c80], R10 ;  /* 0x019c800a000075a7 */ /* 0x000e24000800017f */
[----:B0-----:R-:W-:Y:S05]  /*21a40*/  @!P0 BRA `(.L_x_12571) ;  /* 0x0000004400448947 */ /* 0x001fea0003800000 */
.L_x_12692:
[----:B------:R-:W-:Y:S05]  /*21a50*/  BSYNC B0 ;  /* 0x0000000000007941 */ /* 0x000fea0003800000 */
.L_x_12570:
[----:B------:R-:W2:Y:S01]  /*21a60*/  LDL R15, [R1+0x24] ;  /* 0x00002400010f7983 */ /* 0x000ea20000100800 */
[----:B------:R-:W-:Y:S01]  /*21a70*/  ULDC.64 UR4, c[0x0][0x328] ;  /* 0x0000ca0000047ab9 */ /* 0x000fe20000000a00 */
[----:B------:R-:W3:Y:S01]  /*21a80*/  LDC R12, c[0x0][0x2f4] ;  /* 0x0000bd00ff0c7b82 */ /* 0x000ee20000000800 */
[----:B------:R-:W-:Y:S01]  /*21a90*/  IMAD R5, R9, UR4, RZ ;  /* 0x0000000409057c24 */ /* 0x000fe2000f8e02ff */
[----:B------:R-:W4:Y:S01]  /*21aa0*/  S2R R11, SR_TID.X ;  /* 0x00000000000b7919 */ /* 0x000f220000002100 */
        /* <DEDUP_REMOVED lines=21> */
[-C--:B---3--:R-:W-:Y:S02]  /*21c00*/  ISETP.GE.AND P2, PT, R14, R12.reuse, PT ;  /* 0x0000000c0e00720c */ /* 0x088fe40003f46270 */
[-C--:B------:R-:W-:Y:S02]  /*21c10*/  ISETP.GE.AND P3, PT, R13, R12.reuse, PT ;  /* 0x0000000c0d00720c */ /* 0x080fe40003f66270 */
[----:B------:R-:W-:Y:S01]  /*21c20*/  ISETP.GE.AND P4, PT, R11, R12, PT ;  /* 0x0000000c0b00720c */ /* 0x000fe20003f86270 */
[----:B--2---:R-:W-:Y:S01]  /*21c30*/  IMAD R5, R22, 0x3000, R15 ;  /* 0x0000300016057824 */ /* 0x004fe200078e020f */
[----:B------:R-:W-:Y:S11]  /*21c40*/  BRA.DIV UR4, `(.L_x_12572) ;  /* 0x0000004204d87947 */ /* 0x000ff6000b800000 */
[----:B------:R-:W2:Y:S01]  /*21c50*/  S2R R3, SR_TID.X ;  /* 0x0000000000037919 */ /* 0x000ea20000002100 */
[----:B------:R-:W-:Y:S01]  /*21c60*/  IMAD.IADD R5, R18, 0x1, R5 ;  /* 0x0000000112057824 */ /* 0x000fe200078e0205 */
[----:B------:R-:W3:Y:S01]  /*21c70*/  SHFL.IDX PT, R2, R25, RZ, 0x1e1f ;  /* 0x001e1fff19027589 */ /* 0x000ee200000e0000 */
[----:B--2---:R-:W-:-:S03]  /*21c80*/  IMAD.SHL.U32 R11, R3, 0x10, RZ ;  /* 0x00000010030b7824 */ /* 0x004fc600078e00ff */
[----:B------:R-:W2:Y:S02]  /*21c90*/  SHFL.IDX PT, R3, R21, RZ, 0x1e1f ;  /* 0x001e1fff15037589 */ /* 0x000ea400000e0000 */
[----:B------:R-:W-:Y:S02]  /*21ca0*/  LOP3.LUT R11, R11, 0x10, RZ, 0xc0, !PT ;  /* 0x000000100b0b7812 */ /* 0x000fe400078ec0ff */
[----:B------:R-:W4:Y:S02]  /*21cb0*/  SHFL.IDX PT, R21, R21, 0x1, 0x1e1f ;  /* 0x003e1f0015157f89 */ /* 0x000f2400000e0000 */
[----:B---3--:R-:W-:-:S05]  /*21cc0*/  IADD3 R2, P0, R11, R2, RZ ;  /* 0x000000020b027210 */ /* 0x008fca0007f1e0ff */
[----:B--2---:R-:W-:-:S05]  /*21cd0*/  IMAD.X R3, RZ, RZ, R3, P0 ;  /* 0x000000ffff037224 */ /* 0x004fca00000e0603 */
[----:B------:R-:W-:Y:S04]  /*21ce0*/  LDGSTS.E.BYPASS.LTC128B.128 [R5+0x9000], desc[UR42][R2.64], !P4 ;  /* 0x0900000002057fae */ /* 0x000fe8000e101d6a */
[----:B------:R-:W-:Y:S04]  /*21cf0*/  LDGSTS.E.BYPASS.LTC128B.128 [R5+0xa000], desc[UR42][R2.64+0x20], !P3 ;  /* 0x0a00002002057fae */ /* 0x000fe8000d901d6a */
[----:B------:R2:W-:Y:S04]  /*21d00*/  LDGSTS.E.BYPASS.LTC128B.128 [R5+0xb000], desc[UR42][R2.64+0x40], !P2 ;  /* 0x0b00004002057fae */ /* 0x0005e8000d101d6a */
[----:B--2-4-:R2:W3:Y:S02]  /*21d10*/  SHFL.IDX PT, R2, R25, 0x1, 0x1e1f ;  /* 0x003e1f0019027f89 */ /* 0x0144e400000e0000 */
.L_x_12698:
[----:B------:R-:W4:Y:S02]  /*21d20*/  S2R R3, SR_TID.X ;  /* 0x0000000000037919 */ /* 0x000f240000002100 */
[----:B----4-:R-:W-:-:S05]  /*21d30*/  IMAD.SHL.U32 R3, R3, 0x10, RZ ;  /* 0x0000001003037824 */ /* 0x010fca00078e00ff */
[----:B------:R-:W-:-:S04]  /*21d40*/  LOP3.LUT R3, R3, 0x10, RZ, 0xc0, !PT ;  /* 0x0000001003037812 */ /* 0x000fc800078ec0ff */
        /* <DEDUP_REMOVED lines=10> */
.L_x_12573:
        /* <DEDUP_REMOVED lines=11> */
.L_x_12574:
[----:B------:R3:W-:Y:S01]  /*21ea0*/  SYNCS.ARRIVE.TRANS64.A1T0 RZ, [R0+URZ+0x19c70], RZ ;  /* 0x019c70ff00ff79a7 */ /* 0x0007e2000810003f */
[----:B------:R-:W-:Y:S05]  /*21eb0*/  @!P3 BRA `(.L_x_12575) ;  /* 0x000000000004b947 */ /* 0x000fea0003800000 */
[----:B------:R-:W-:Y:S01]  /*21ec0*/  BPT.TRAP 0x1 ;  /* 0x000000040000795c */ /* 0x000fe20000300000 */
.L_x_12575:
[----:B------:R-:W4:Y:S01]  /*21ed0*/  SYNCS.PHASECHK.TRANS64.TRYWAIT P0, [R0+URZ+0x19c40], R10 ;  /* 0x019c400a000075a7 */ /* 0x000f22000800017f */
[----:B------:R-:W-:Y:S04]  /*21ee0*/  BSSY B0, `(.L_x_12576) ;  /* 0x0000002000007945 */ /* 0x000fe80003800000 */
[----:B----4-:R-:W-:Y:S05]  /*21ef0*/  @!P0 BRA `(.L_x_12577) ;  /* 0x0000004000d88947 */ /* 0x010fea0003800000 */
.L_x_12699:
[----:B------:R-:W-:Y:S05]  /*21f00*/  BSYNC B0 ;  /* 0x0000000000007941 */ /* 0x000fea0003800000 */
.L_x_12576:
[----:B------:R-:W5:Y:S01]  /*21f10*/  S2R R13, SR_TID.X ;  /* 0x00000000000d7919 */ /* 0x000f620000002100 */
[----:B------:R-:W-:Y:S01]  /*21f20*/  ULDC.64 UR4, c[0x0][0x300] ;  /* 0x0000c00000047ab9 */ /* 0x000fe20000000a00 */
[----:B------:R-:W0:Y:S01]  /*21f30*/  LDC R11, c[0x0][0x2f4] ;  /* 0x0000bd00ff0b7b82 */ /* 0x000e220000000800 */
        /* <DEDUP_REMOVED lines=15> */
[C---:B-----5:R-:W-:Y:S02]  /*22030*/  IMAD.SHL.U32 R12, R13.reuse, 0x10, RZ ;  /* 0x000000100d0c7824 */ /* 0x060fe400078e00ff */
[----:B------:R-:W-:Y:S01]  /*22040*/  IMAD.SHL.U32 R21, R13, 0x10, RZ ;  /* 0x000000100d157824 */ /* 0x000fe200078e00ff */
[----:B------:R-:W-:Y:S02]  /*22050*/  IADD3.X R8, R8, UR7, RZ, P0, !PT ;  /* 0x0000000708087c10 */ /* 0x000fe400087fe4ff */
[----:B------:R-:W-:Y:S02]  /*22060*/  LOP3.LUT R12, R12, 0x10, RZ, 0xc0, !PT ;  /* 0x000000100c0c7812 */ /* 0x000fe400078ec0ff */
[----:B------:R-:W-:Y:S02]  /*22070*/  LOP3.LUT R21, R21, 0x10, RZ, 0xc0, !PT ;  /* 0x0000001015157812 */ /* 0x000fe400078ec0ff */
[----:B------:R-:W-:-:S02]  /*22080*/  LOP3.LUT R13, R12, 0x40, RZ, 0xfc, !PT ;  /* 0x000000400c0d7812 */ /* 0x000fc400078efcff */
[----:B------:R-:W-:Y:S02]  /*22090*/  LOP3.LUT R12, R12, 0x20, RZ, 0xfc, !PT ;  /* 0x000000200c0c7812 */ /* 0x000fe400078efcff */
[-C--:B0-----:R-:W-:Y:S02]  /*220a0*/  ISETP.GE.AND P2, PT, R13, R11.reuse, PT ;  /* 0x0000000b0d00720c */ /* 0x081fe40003f46270 */
[-C--:B------:R-:W-:Y:S02]  /*220b0*/  ISETP.GE.AND P3, PT, R12, R11.reuse, PT ;  /* 0x0000000b0c00720c */ /* 0x080fe40003f66270 */
[----:B------:R-:W-:Y:S01]  /*220c0*/  ISETP.GE.AND P4, PT, R21, R11, PT ;  /* 0x0000000b1500720c */ /* 0x000fe20003f86270 */
[----:B------:R-:W-:-:S12]  /*220d0*/  BRA.DIV UR4, `(.L_x_12578) ;  /* 0x0000004204747947 */ /* 0x000fd8000b800000 */
[----:B------:R-:W0:Y:S04]  /*220e0*/  SHFL.IDX PT, R2, R7, RZ, 0x1e1f ;  /* 0x001e1fff07027589 */ /* 0x000e2800000e0000 */
[----:B------:R-:W5:Y:S04]  /*220f0*/  SHFL.IDX PT, R3, R8, RZ, 0x1e1f ;  /* 0x001e1fff08037589 */ /* 0x000f6800000e0000 */
[----:B------:R-:W1:Y:S01]  /*22100*/  SHFL.IDX PT, R8, R8, 0x1, 0x1e1f ;  /* 0x003e1f0008087f89 */ /* 0x000e6200000e0000 */
[----:B0-----:R-:W-:-:S05]  /*22110*/  IADD3 R2, P0, R21, R2, RZ ;  /* 0x0000000215027210 */ /* 0x001fca0007f1e0ff */
[----:B-----5:R-:W-:-:S05]  /*22120*/  IMAD.X R3, RZ, RZ, R3, P0 ;  /* 0x000000ffff037224 */ /* 0x020fca00000e0603 */
[----:B------:R-:W-:Y:S04]  /*22130*/  LDGSTS.E.BYPASS.LTC128B.128 [R5+0x13800], desc[UR42][R2.64], !P4 ;  /* 0x1380000002057fae */ /* 0x000fe8000e101d6a */
[----:B------:R-:W-:Y:S04]  /*22140*/  LDGSTS.E.BYPASS.LTC128B.128 [R5+0x14800], desc[UR42][R2.64+0x20], !P3 ;  /* 0x1480002002057fae */ /* 0x000fe8000d901d6a */
[----:B------:R0:W-:Y:S04]  /*22150*/  LDGSTS.E.BYPASS.LTC128B.128 [R5+0x15800], desc[UR42][R2.64+0x40], !P2 ;  /* 0x1580004002057fae */ /* 0x0001e8000d101d6a */
[----:B01----:R0:W0:Y:S02]  /*22160*/  SHFL.IDX PT, R2, R7, 0x1, 0x1e1f ;  /* 0x003e1f0007027f89 */ /* 0x00302400000e0000 */
.L_x_12705:
        /* <DEDUP_REMOVED lines=10> */
.L_x_12579:
        /* <DEDUP_REMOVED lines=11> */
.L_x_12580:
[----:B------:R3:W-:Y:S02]  /*222c0*/  SYNCS.ARRIVE.TRANS64.A1T0 RZ, [R0+URZ+0x19c30], RZ ;  /* 0x019c30ff00ff79a7 */ /* 0x0007e4000810003f */
[----:B---34-:R-:W-:-:S05]  /*222d0*/  IMAD.U32 R0, RZ, RZ, UR36 ;  /* 0x00000024ff007e24 */ /* 0x018fca000f8e00ff */
[----:B------:R-:W-:-:S13]  /*222e0*/  ISETP.NE.AND P0, PT, R0, 0x3, PT ;  /* 0x000000030000780c */ /* 0x000fda0003f05270 */
[----:B------:R-:W-:Y:S05]  /*222f0*/  @!P0 BRA `(.L_x_12581) ;  /* 0x0000000000048947 */ /* 0x000fea0003800000 */
[----:B------:R-:W-:Y:S01]  /*22300*/  BPT.TRAP 0x1 ;  /* 0x000000040000795c */ /* 0x000fe20000300000 */
.L_x_12581:
[----:B------:R-:W-:Y:S01]  /*22310*/  LOP3.LUT R0, R6, 0x1, RZ, 0x3c, !PT ;  /* 0x0000000106007812 */ /* 0x000fe200078e3cff */
[----:B------:R-:W-:Y:S01]  /*22320*/  IMAD R2, R4, 0x8, R18 ;  /* 0x0000000804027824 */ /* 0x000fe200078e0212 */
[----:B------:R-:W-:Y:S02]  /*22330*/  BSSY B0, `(.L_x_12582) ;  /* 0x0000004000007945 */ /* 0x000fe40003800000 */
[----:B------:R-:W-:-:S04]  /*22340*/  SHF.L.U32 R0, R0, 0x1f, RZ ;  /* 0x0000001f00007819 */ /* 0x000fc800000006ff */
[----:B------:R-:W0:Y:S02]  /*22350*/  SYNCS.PHASECHK.TRANS64.TRYWAIT P2, [R2+URZ+0x19c70], R0 ;  /* 0x019c7000020075a7 */ /* 0x000e24000804017f */
[----:B0-----:R-:W-:Y:S05]  /*22360*/  @!P2 BRA `(.L_x_12583) ;  /* 0x000000400068a947 */ /* 0x001fea0003800000 */
.L_x_12706:
[----:B------:R-:W-:Y:S05]  /*22370*/  BSYNC B0 ;  /* 0x0000000000007941 */ /* 0x000fea0003800000 */
.L_x_12582:
[----:B------:R-:W-:-:S05]  /*22380*/  IMAD.U32 R3, RZ, RZ, UR39 ;  /* 0x00000027ff037e24 */ /* 0x000fca000f8e00ff */
[----:B------:R-:W-:-:S13]  /*22390*/  ISETP.NE.AND P2, PT, R3, 0x3, PT ;  /* 0x000000030300780c */ /* 0x000fda0003f45270 */
[----:B------:R-:W-:Y:S05]  /*223a0*/  @!P2 BRA `(.L_x_12584) ;  /* 0x000000000004a947 */ /* 0x000fea0003800000 */
[----:B------:R-:W-:Y:S01]  /*223b0*/  BPT.TRAP 0x1 ;  /* 0x000000040000795c */ /* 0x000fe20000300000 */
.L_x_12584:
[----:B------:R-:W-:Y:S01]  /*223c0*/  SHF.L.U32 R3, R6, 0x1f, RZ ;  /* 0x0000001f06037819 */ /* 0x000fe200000006ff */
[----:B0-----:R-:W-:-:S03]  /*223d0*/  IMAD R0, R4, 0x3000, RZ ;  /* 0x0000300004007824 */ /* 0x001fc600078e02ff */
[----:B------:R-:W0:Y:S02]  /*223e0*/  SYNCS.PHASECHK.TRANS64.TRYWAIT P2, [R2+URZ+0x19c60], R3 ;  /* 0x019c6003020075a7 */ /* 0x000e24000804017f */
[----:B0-----:R-:W-:Y:S05]  /*223f0*/  @!P2 BRA `(.L_x_12585) ;  /* 0x000000400058a947 */ /* 0x001fea0003800000 */
.L_x_12707:
[----:B------:R-:W3:Y:S04]  /*22400*/  LDL R12, [R1+0x4] ;  /* 0x00000400010c7983 */ /* 0x000ee80000100800 */
[----:B------:R-:W4:Y:S01]  /*22410*/  LDL R13, [R1+0x20] ;  /* 0x00002000010d7983 */ /* 0x000f220000100800 */
[----:B0-----:R-:W-:Y:S01]  /*22420*/  LOP3.LUT R3, R0, R28, RZ, 0xfc, !PT ;  /* 0x0000001c00037212 */ /* 0x001fe200078efcff */
[----:B------:R-:W-:Y:S05]  /*22430*/  WARPSYNC.ALL ;  /* 0x0000000000007948 */ /* 0x000fea0003800000 */
[----:B------:R-:W-:-:S05]  /*22440*/  IMAD.IADD R3, R18, 0x1, R3 ;  /* 0x0000000112037824 */ /* 0x000fca00078e0203 */
[----:B------:R-:W0:Y:S02]  /*22450*/  LDSM.16.MT88.4 R4, [R3+0x9000] ;  /* 0x009000000304783b */ /* 0x000e240000004200 */
[C-C-:B0-----:R-:W-:Y:S02]  /*22460*/  PRMT R8, R4.reuse, 0x6420, R5.reuse ;  /* 0x0000642004087816 */ /* 0x141fe40000000005 */
[----:B------:R-:W-:Y:S02]  /*22470*/  PRMT R9, R4, 0x7531, R5 ;  /* 0x0000753104097816 */ /* 0x000fe40000000005 */
[C-C-:B------:R-:W-:Y:S02]  /*22480*/  PRMT R10, R6.reuse, 0x6420, R7.reuse ;  /* 0x00006420060a7816 */ /* 0x140fe40000000007 */
[----:B------:R-:W-:Y:S02]  /*22490*/  PRMT R11, R6, 0x7531, R7 ;  /* 0x00007531060b7816 */ /* 0x000fe40000000007 */
[----:B---3--:R-:W-:-:S05]  /*224a0*/  LOP3.LUT R3, R0, R12, RZ, 0xfc, !PT ;  /* 0x0000000c00037212 */ /* 0x008fca00078efcff */
        /* <DEDUP_REMOVED lines=28> */
[----:B----4-:R-:W-:Y:S02]  /*22670*/  IADD3 R3, R23, R13, R0 ;  /* 0x0000000d17037210 */ /* 0x010fe40007ffe000 */
        /* <DEDUP_REMOVED lines=30> */
.L_x_12586:
[----:B-1----:R1:W-:Y:S01]  /*22860*/  SYNCS.ARRIVE.TRANS64.A1T0 RZ, [R2+URZ+0x19c50], RZ ;  /* 0x019c50ff02ff79a7 */ /* 0x0023e2000810003f */
[----:B------:R-:W-:Y:S06]  /*22870*/  BAR.SYNC.DEFER_BLOCKING 0x2, 0x80 ;  /* 0x0082000000007b1d */ /* 0x000fec0000010000 */
[----:B------:R-:W-:Y:S05]  /*22880*/  @!P0 BRA `(.L_x_12587) ;  /* 0x0000000000048947 */ /* 0x000fea0003800000 */
[----:B------:R-:W-:Y:S01]  /*22890*/  BPT.TRAP 0x1 ;  /* 0x000000040000795c */ /* 0x000fe20000300000 */
.L_x_12587:
[----:B------:R-:W3:Y:S01]  /*228a0*/  LDL R0, [R1+0x1c] ;  /* 0x00001c0001007983 */ /* 0x000ee20000100800 */
[----:B-1----:R-:W-:Y:S02]  /*228b0*/  VIADD R2, R2, 0x19c80 ;  /* 0x00019c8002027836 */ /* 0x002fe40000000000 */
[----:B------:R-:W-:Y:S01]  /*228c0*/  IMAD.MOV.U32 R4, RZ, RZ, R22 ;  /* 0x000000ffff047224 */ /* 0x000fe200078e0016 */
[----:B------:R4:W5:Y:S02]  /*228d0*/  LDL R6, [R1] ;  /* 0x0000000001067983 */ /* 0x0009640000100800 */
[----:B---3--:R-:W-:-:S04]  /*228e0*/  PRMT R2, R0, 0x654, R2 ;  /* 0x0000065400027816 */ /* 0x008fc80000000002 */
[----:B------:R4:W-:Y:S01]  /*228f0*/  SYNCS.ARRIVE.TRANS64.RED.A1T0 RZ, [R2+URZ], RZ ;  /* 0x000000ff02ff79a7 */ /* 0x0009e2000810043f */
[----:B------:R-:W-:Y:S05]  /*22900*/  @P1 BRA `(.L_x_12588) ;  /* 0xffffffec00881947 */ /* 0x000fea000383ffff */
.L_x_12568:
[----:B--2---:R-:W4:Y:S01]  /*22910*/  S2R R0, SR_TID.X ;  /* 0x0000000000007919 */ /* 0x004f220000002100 */
[----:B------:R-:W-:Y:S01]  /*22920*/  BSSY B0, `(.L_x_12589) ;  /* 0x0000012000007945 */ /* 0x000fe20003800000 */
[----:B----4-:R-:W-:Y:S01]  /*22930*/  LOP3.LUT R2, R0, 0x7f, RZ, 0xc0, !PT ;  /* 0x0000007f00027812 */ /* 0x010fe200078ec0ff */
        /* <DEDUP_REMOVED lines=12> */
[----:B0-----:R-:W-:-:S06]  /*22a00*/  LOP3.LUT R5, R5, UR4, RZ, 0xc0, !PT ;  /* 0x0000000405057c12 */ /* 0x001fcc000f8ec0ff */
[----:B------:R-:W0:Y:S01]  /*22a10*/  POPC R5, R5 ;  /* 0x0000000500057309 */ /* 0x000e220000000000 */
[----:B--2---:R-:W0:Y:S02]  /*22a20*/  SHFL.IDX PT, R0, R3, R0, 0x1f ;  /* 0x00001f0003007589 */ /* 0x004e2400000e0000 */
[----:B0-----:R-:W-:-:S07]  /*22a30*/  IADD3 R24, R0, UR38, R5 ;  /* 0x0000002600187c10 */ /* 0x001fce000fffe005 */
.L_x_12590:
[----:B------:R-:W-:Y:S05]  /*22a40*/  BSYNC B0 ;  /* 0x0000000000007941 */ /* 0x000fea0003800000 */
.L_x_12589:
[----:B------:R-:W-:Y:S05]  /*22a50*/  @!P0 BRA `(.L_x_12591) ;  /* 0x0000000000048947 */ /* 0x000fea0003800000 */
[----:B------:R-:W-:Y:S01]  /*22a60*/  BPT.TRAP 0x1 ;  /* 0x000000040000795c */ /* 0x000fe20000300000 */
.L_x_12591:
[----:B------:R-:W2:Y:S01]  /*22a70*/  LDL R0, [R1] ;  /* 0x0000000001007983 */ /* 0x000ea20000100800 */
[----:B------:R-:W-:Y:S01]  /*22a80*/  BSSY B0, `(.L_x_12592) ;  /* 0x0000006000007945 */ /* 0x000fe20003800000 */
[----:B--2---:R-:W-:Y:S01]  /*22a90*/  LOP3.LUT R2, R0, 0x1, RZ, 0x3c, !PT ;  /* 0x0000000100027812 */ /* 0x004fe200078e3cff */
[----:B------:R-:W-:-:S03]  /*22aa0*/  IMAD R0, R22, 0x8, R18 ;  /* 0x0000000816007824 */ /* 0x000fc600078e0212 */
[----:B------:R-:W-:-:S04]  /*22ab0*/  SHF.L.U32 R2, R2, 0x1f, RZ ;  /* 0x0000001f02027819 */ /* 0x000fc800000006ff */
[----:B------:R-:W1:Y:S02]  /*22ac0*/  SYNCS.PHASECHK.TRANS64.TRYWAIT P1, [R0+URZ+0x19c70], R2 ;  /* 0x019c7002000075a7 */ /* 0x000e64000802017f */
[----:B-1----:R-:W-:Y:S05]  /*22ad0*/  @!P1 BRA `(.L_x_12593) ;  /* 0x0000003800b49947 */ /* 0x002fea0003800000 */
.L_x_12708:
[----:B------:R-:W-:Y:S05]  /*22ae0*/  BSYNC B0 ;  /* 0x0000000000007941 */ /* 0x000fea0003800000 */
.L_x_12592:
[----:B0-----:R-:W-:-:S05]  /*22af0*/  IMAD.U32 R3, RZ, RZ, UR39 ;  /* 0x00000027ff037e24 */ /* 0x001fca000f8e00ff */
[----:B------:R-:W-:-:S13]  /*22b00*/  ISETP.NE.AND P1, PT, R3, 0x3, PT ;  /* 0x000000030300780c */ /* 0x000fda0003f25270 */
[----:B------:R-:W-:Y:S05]  /*22b10*/  @!P1 BRA `(.L_x_12594) ;  /* 0x0000000000049947 */ /* 0x000fea0003800000 */
[----:B------:R-:W-:Y:S01]  /*22b20*/  BPT.TRAP 0x1 ;  /* 0x000000040000795c */ /* 0x000fe20000300000 */
.L_x_12594:
[----:B-1----:R-:W2:Y:S02]  /*22b30*/  LDL R2, [R1] ;  /* 0x0000000001027983 */ /* 0x002ea40000100800 */
[----:B--2---:R-:W-:-:S04]  /*22b40*/  SHF.L.U32 R2, R2, 0x1f, RZ ;  /* 0x0000001f02027819 */ /* 0x004fc800000006ff */
[----:B------:R-:W0:Y:S02]  /*22b50*/  SYNCS.PHASECHK.TRANS64.TRYWAIT P1, [R0+URZ+0x19c60], R2 ;  /* 0x019c6002000075a7 */ /* 0x000e24000802017f */
[----:B0-----:R-:W-:Y:S05]  /*22b60*/  @!P1 BRA `(.L_x_12595) ;  /* 0x0000003800a49947 */ /* 0x001fea0003800000 */
.L_x_12709:
[----:B------:R-:W2:Y:S04]  /*22b70*/  LDL R12, [R1+0x4] ;  /* 0x00000400010c7983 */ /* 0x000ea80000100800 */
[----:B------:R-:W3:Y:S01]  /*22b80*/  LDL R13, [R1+0x20] ;  /* 0x00002000010d7983 */ /* 0x000ee20000100800 */
[----:B0-----:R-:W-:Y:S01]  /*22b90*/  IMAD R2, R22, 0x3000, RZ ;  /* 0x0000300016027824 */ /* 0x001fe200078e02ff */
[----:B------:R-:W-:Y:S05]  /*22ba0*/  WARPSYNC.ALL ;  /* 0x0000000000007948 */ /* 0x000fea0003800000 */
[----:B------:R-:W-:-:S05]  /*22bb0*/  LOP3.LUT R3, R2, R28, RZ, 0xfc, !PT ;  /* 0x0000001c02037212 */ /* 0x000fca00078efcff */
[----:B------:R-:W-:-:S05]  /*22bc0*/  IMAD.IADD R3, R18, 0x1, R3 ;  /* 0x0000000112037824 */ /* 0x000fca00078e0203 */
[----:B-----5:R-:W0:Y:S02]  /*22bd0*/  LDSM.16.MT88.4 R4, [R3+0x9000] ;  /* 0x009000000304783b */ /* 0x020e240000004200 */
        /* <DEDUP_REMOVED lines=64> */
.L_x_12596:
[----:B-1----:R1:W-:Y:S01]  /*22fe0*/  SYNCS.ARRIVE.TRANS64.A1T0 RZ, [R0+URZ+0x19c50], RZ ;  /* 0x019c50ff00ff79a7 */ /* 0x0023e2000810003f */
[----:B------:R-:W-:Y:S06]  /*22ff0*/  BAR.SYNC.DEFER_BLOCKING 0x2, 0x80 ;  /* 0x0082000000007b1d */ /* 0x000fec0000010000 */
[----:B------:R-:W-:Y:S05]  /*23000*/  @!P0 BRA `(.L_x_12597) ;  /* 0x0000000000048947 */ /* 0x000fea0003800000 */
[----:B------:R-:W-:Y:S01]  /*23010*/  BPT.TRAP 0x1 ;  /* 0x000000040000795c */ /* 0x000fe20000300000 */
.L_x_12597:
[----:B------:R-:W2:Y:S04]  /*23020*/  LDL R3, [R1+0x1c] ;  /* 0x00001c0001037983 */ /* 0x000ea80000100800 */
[----:B------:R-:W3:Y:S01]  /*23030*/  LDL.LU R2, [R1] ;  /* 0x0000000001027983 */ /* 0x000ee20000300800 */
[----:B-1----:R-:W-:Y:S02]  /*23040*/  VIADD R0, R0, 0x19c80 ;  /* 0x00019c8000007836 */ /* 0x002fe40000000000 */
[----:B------:R-:W-:-:S05]  /*23050*/  VIADD R22, R22, 0x1 ;  /* 0x0000000116167836 */ /* 0x000fca0000000000 */
[----:B------:R-:W-:-:S04]  /*23060*/  ISETP.NE.AND P0, PT, R22, 0x2, PT ;  /* 0x000000021600780c */ /* 0x000fc80003f05270 */
[----:B------:R-:W-:Y:S02]  /*23070*/  SEL R22, R22, RZ, P0 ;  /* 0x000000ff16167207 */ /* 0x000fe40000000000 */
[----:B--2---:R-:W-:-:S04]  /*23080*/  PRMT R0, R3, 0x654, R0 ;  /* 0x0000065403007816 */ /* 0x004fc80000000000 */
[----:B------:R1:W-:Y:S02]  /*23090*/  SYNCS.ARRIVE.TRANS64.RED.A1T0 RZ, [R0+URZ], RZ ;  /* 0x000000ff00ff79a7 */ /* 0x0003e4000810043f */
[----:B-1----:R-:W-:-:S04]  /*230a0*/  SEL R0, RZ, 0x1, P0 ;  /* 0x00000001ff007807 */ /* 0x002fc80000000000 */
[----:B---3--:R-:W-:-:S05]  /*230b0*/  LOP3.LUT R2, R2, R0, RZ, 0x3c, !PT ;  /* 0x0000000002027212 */ /* 0x008fca00078e3cff */
[----:B------:R1:W-:Y:S02]  /*230c0*/  STL [R1], R2 ;  /* 0x0000000201007387 */ /* 0x0003e40000100800 */
.L_x_12538:
        /* <DEDUP_REMOVED lines=12> */
.L_x_12598:
        /* <DEDUP_REMOVED lines=11> */
[----:B------:R1:W3:Y:S02]  /*23240*/  @!P1 LDG.E R6, desc[UR42][R2.64] ;  /* 0x0000002a02069981 */ /* 0x0002e4000c1e1900 */
[----:B-1----:R-:W-:-:S06]  /*23250*/  @!P1 IMAD.WIDE R2, R0, 0x4, R4 ;  /* 0x0000000400029825 */ /* 0x002fcc00078e0204 */
[----:B------:R-:W4:Y:S01]  /*23260*/  @!P1 LDG.E R2, desc[UR42][R2.64] ;  /* 0x0000002a02029981 */ /* 0x000f22000c1e1900 */
[----:B------:R-:W-:Y:S01]  /*23270*/  IMAD.MOV.U32 R5, RZ, RZ, RZ ;  /* 0x000000ffff057224 */ /* 0x000fe200078e00ff */
[C---:B------:R-:W-:Y:S02]  /*23280*/  ISETP.GE.U32.AND P2, PT, R9.reuse, 0x2, PT ;  /* 0x000000020900780c */ /* 0x040fe40003f46070 */
[C---:B------:R-:W-:Y:S01]  /*23290*/  ISETP.GE.U32.AND P3, PT, R9.reuse, 0x4, PT ;  /* 0x000000040900780c */ /* 0x040fe20003f66070 */
[----:B------:R-:W-:Y:S01]  /*232a0*/  SHFL.IDX PT, R0, R24, RZ, 0x1f ;  /* 0x00001fff18007589 */ /* 0x000fe200000e0000 */
[C---:B------:R-:W-:Y:S02]  /*232b0*/  ISETP.GE.U32.AND P4, PT, R9.reuse, 0x8, PT ;  /* 0x000000080900780c */ /* 0x040fe40003f86070 */
[----:B------:R-:W-:Y:S01]  /*232c0*/  ISETP.GE.U32.AND P5, PT, R9, 0x10, PT ;  /* 0x000000100900780c */ /* 0x000fe20003fa6070 */
[----:B--2---:R0:W-:Y:S02]  /*232d0*/  SHFL.IDX PT, R8, R24, 0x1, 0x1f ;  /* 0x00201f0018087f89 */ /* 0x0041e400000e0000 */
[----:B0-----:R-:W-:-:S02]  /*232e0*/  IMAD.MOV.U32 R24, RZ, RZ, RZ ;  /* 0x000000ffff187224 */ /* 0x001fc400078e00ff */
[----:B---3--:R-:W-:Y:S02]  /*232f0*/  @!P1 IMAD.MOV.U32 R5, RZ, RZ, R6 ;  /* 0x000000ffff059224 */ /* 0x008fe400078e0006 */
[----:B------:R-:W-:Y:S02]  /*23300*/  IMAD.MOV.U32 R6, RZ, RZ, RZ ;  /* 0x000000ffff067224 */ /* 0x000fe400078e00ff */
[----:B----4-:R-:W-:Y:S01]  /*23310*/  @!P1 IMAD.MOV.U32 R6, RZ, RZ, R2 ;  /* 0x000000ffff069224 */ /* 0x010fe200078e0002 */
        /* <DEDUP_REMOVED lines=18> */
.L_x_12719:
[----:B------:R-:W-:Y:S02]  /*23440*/  ULDC UR4, c[0x0][0xc38] ;  /* 0x00030e0000047ab9 */ /* 0x000fe40000000800 */
[----:B------:R-:W-:-:S04]  /*23450*/  IMAD.U32 R7, RZ, RZ, UR4 ;  /* 0x00000004ff077e24 */ /* 0x000fc8000f8e00ff */
[----:B-1----:R-:W-:-:S04]  /*23460*/  IMAD R3, R3, R7, RZ ;  /* 0x0000000703037224 */ /* 0x002fc800078e02ff */
[----:B------:R-:W-:-:S05]  /*23470*/  IMAD.IADD R4, R8, 0x1, R3 ;  /* 0x0000000108047824 */ /* 0x000fca00078e0203 */
[----:B------:R-:W-:-:S13]  /*23480*/  ISETP.GT.AND P6, PT, R4, R0, PT ;  /* 0x000000000400720c */ /* 0x000fda0003fc4270 */
[----:B------:R-:W-:Y:S05]  /*23490*/  @P6 BRA `(.L_x_12601) ;  /* 0x0000000000a46947 */ /* 0x000fea0003800000 */
.L_x_12604:
        /* <DEDUP_REMOVED lines=35> */
.L_x_12727:
[----:B------:R-:W-:Y:S02]  /*236d0*/  ULDC UR4, c[0x0][0xc38] ;  /* 0x00030e0000047ab9 */ /* 0x000fe40000000800 */
[----:B------:R-:W-:-:S04]  /*236e0*/  IMAD.U32 R7, RZ, RZ, UR4 ;  /* 0x00000004ff077e24 */ /* 0x000fc8000f8e00ff */
[----:B-1----:R-:W-:-:S04]  /*236f0*/  IMAD R3, R3, R7, RZ ;  /* 0x0000000703037224 */ /* 0x002fc800078e02ff */
[----:B------:R-:W-:-:S05]  /*23700*/  IMAD.IADD R4, R3, 0x1, R4 ;  /* 0x0000000103047824 */ /* 0x000fca00078e0204 */
[----:B------:R-:W-:-:S13]  /*23710*/  ISETP.GT.AND P6, PT, R4, R0, PT ;  /* 0x000000000400720c */ /* 0x000fda0003fc4270 */
[----:B------:R-:W-:Y:S05]  /*23720*/  @!P6 BRA `(.L_x_12604) ;  /* 0xfffffffc005ce947 */ /* 0x000fea000383ffff */
.L_x_12601:
        /* <DEDUP_REMOVED lines=10> */
.L_x_12732:
[----:B------:R-:W-:-:S13]  /*237d0*/  ISETP.NE.AND P0, PT, R3, RZ, PT ;  /* 0x000000ff0300720c */ /* 0x000fda0003f05270 */
[----:B------:R-:W-:Y:S05]  /*237e0*/  @!P0 BRA `(.L_x_12606) ;  /* 0x0000000000148947 */ /* 0x000fea0003800000 */
[----:B------:R-:W-:Y:S01]  /*237f0*/  UMOV UR4, 0xffffffff ;  /* 0xffffffff00047882 */ /* 0x000fe20000000000 */
[----:B-1----:R-:W-:Y:S02]  /*23800*/  VIADD R4, R4, 0xffffffff ;  /* 0xffffffff04047836 */ /* 0x002fe40000000000 */
[----:B------:R-:W-:Y:S05]  /*23810*/  BRA.DIV UR4, `(.L_x_12607) ;  /* 0x0000003a041c7947 */ /* 0x000fea000b800000 */
[----:B0-----:R0:W1:Y:S02]  /*23820*/  SHFL.IDX PT, R2, R2, R4, 0x1f ;  /* 0x00001f0402027589 */ /* 0x00106400000e0000 */
.L_x_12735:
[----:B-1----:R-:W-:-:S07]  /*23830*/  IMAD.MOV.U32 R24, RZ, RZ, R2 ;  /* 0x000000ffff187224 */ /* 0x002fce00078e0002 */
.L_x_12606:
[----:B---3--:R-:W-:Y:S01]  /*23840*/  ISETP.NE.AND P0, PT, R6, 0x1, PT ;  /* 0x000000010600780c */ /* 0x008fe20003f05270 */
[----:B------:R-:W-:-:S04]  /*23850*/  IMAD R24, R24, R7, R8 ;  /* 0x0000000718187224 */ /* 0x000fc800078e0208 */
[----:B------:R-:W-:-:S08]  /*23860*/  IMAD.IADD R0, R0, 0x1, -R24 ;  /* 0x0000000100007824 */ /* 0x000fd000078e0a18 */
[----:B------:R-:W-:Y:S05]  /*23870*/  @!P0 BRA `(.L_x_12608) ;  /* 0x0000000000e08947 */ /* 0x000fea0003800000 */
[----:B012---:R-:W-:-:S04]  /*23880*/  IABS R4, R5 ;  /* 0x0000000500047213 */ /* 0x007fc80000000000 */
        /* <DEDUP_REMOVED lines=55> */
.L_x_12608:
[----:B0-----:R-:W0:Y:S02]  /*23c00*/  LDC.64 R2, c[0x0][0xc90] ;  /* 0x00032400ff027b82 */ /* 0x001e240000000a00 */
[----:B0-----:R-:W-:-:S05]  /*23c10*/  IMAD.WIDE R2, R27, 0x4, R2 ;  /* 0x000000041b027825 */ /* 0x001fca00078e0202 */
[----:B------:R-:W1:Y:S02]  /*23c20*/  LDG.E R6, desc[UR42][R2.64] ;  /* 0x0000002a02067981 */ /* 0x000e64000c1e1900 */
[----:B-12---:R-:W-:-:S05]  /*23c30*/  IMAD R4, R5, R6, RZ ;  /* 0x0000000605047224 */ /* 0x006fca00078e02ff */
        /* <DEDUP_REMOVED lines=55> */
[----:B------:R-:W-:Y:S02]  /*23fb0*/  IMAD R26, R2, R6, R0 ;  /* 0x00000006021a7224 */ /* 0x000fe400078e0200 */
[----:B------:R-:W-:-:S07]  /*23fc0*/  IMAD.MOV.U32 R0, RZ, RZ, R2 ;  /* 0x000000ffff007224 */ /* 0x000fce00078e0002 */
.L_x_12609:
[----:B------:R-:W-:-:S05]  /*23fd0*/  LOP3.LUT R0, RZ, R0, RZ, 0x33, !PT ;  /* 0x00000000ff007212 */ /* 0x000fca00078e33ff */
[----:B------:R-:W-:Y:S01]  /*23fe0*/  IMAD.IADD R25, R5, 0x1, R0 ;  /* 0x0000000105197824 */ /* 0x000fe200078e0200 */
[----:B------:R-:W-:Y:S06]  /*23ff0*/  BRA `(.L_x_12610) ;  /* 0x00000000001c7947 */ /* 0x000fec0003800000 */
.L_x_12602:
[----:B------:R-:W-:Y:S01]  /*24000*/  UMOV UR4, URZ ;  /* 0x0000003f00047c82 */ /* 0x000fe20008000000 */
[----:B------:R-:W-:Y:S01]  /*24010*/  UMOV UR5, URZ ;  /* 0x0000003f00057c82 */ /* 0x000fe20008000000 */
[----:B------:R-:W-:Y:S01]  /*24020*/  ULDC UR6, c[0x0][0xc3c] ;  /* 0x00030f0000067ab9 */ /* 0x000fe20000000800 */
[----:B------:R-:W-:Y:S02]  /*24030*/  IMAD.MOV.U32 R24, RZ, RZ, R0 ;  /* 0x000000ffff187224 */ /* 0x000fe400078e0000 */
[----:B------:R-:W-:Y:S02]  /*24040*/  IMAD.U32 R25, RZ, RZ, UR4 ;  /* 0x00000004ff197e24 */ /* 0x000fe4000f8e00ff */
[----:B------:R-:W-:Y:S02]  /*24050*/  IMAD.U32 R26, RZ, RZ, UR5 ;  /* 0x00000005ff1a7e24 */ /* 0x000fe4000f8e00ff */
[----:B------:R-:W-:-:S07]  /*24060*/  IMAD.U32 R27, RZ, RZ, UR6 ;  /* 0x00000006ff1b7e24 */ /* 0x000fce000f8e00ff */
.L_x_12610:
        /* <DEDUP_REMOVED lines=12> */
.L_x_12599:
[----:B------:R-:W-:Y:S02]  /*24130*/  ULDC UR4, c[0x0][0xc3c] ;  /* 0x00030f0000047ab9 */ /* 0x000fe40000000800 */
[----:B----4-:R-:W-:-:S13]  /*24140*/  ISETP.GE.AND P0, PT, R27, UR4, PT ;  /* 0x000000041b007c0c */ /* 0x010fda000bf06270 */
[----:B------:R-:W-:Y:S05]  /*24150*/  @!P0 BRA `(.L_x_12611) ;  /* 0xffffff8c00948947 */ /* 0x000fea000383ffff */
[----:B------:R-:W-:Y:S05]  /*24160*/  BSYNC B7 ;  /* 0x0000000000077941 */ /* 0x000fea0003800000 */
.L_x_12473:
[----:B0--3--:R-:W3:Y:S01]  /*24170*/  LDL.LU R0, [R1+0x50] ;  /* 0x0000500001007983 */ /* 0x009ee20000300800 */
[----:B------:R-:W-:Y:S01]  /*24180*/  BSSY B0, `(.L_x_12612) ;  /* 0x000000b000007945 */ /* 0x000fe20003800000 */
[----:B------:R-:W0:Y:S01]  /*24190*/  S2R R5, SR_CgaCtaId ;  /* 0x0000000000057919 */ /* 0x000e220000008800 */
[----:B---3--:R-:W-:-:S05]  /*241a0*/  VIADD R0, R0, 0x1 ;  /* 0x0000000100007836 */ /* 0x008fca0000000000 */
        /* <DEDUP_REMOVED lines=8> */
.L_x_12736:
[----:B------:R-:W-:Y:S05]  /*24230*/  BSYNC B0 ;  /* 0x0000000000007941 */ /* 0x000fea0003800000 */
.L_x_12612:
[----:B------:R-:W-:-:S03]  /*24240*/  UMOV UR4, 0xffffffff ;  /* 0xffffffff00047882 */ /* 0x000fc60000000000 */
[----:B------:R-:W-:Y:S05]  /*24250*/  BRA.DIV UR4, `(.L_x_12614) ;  /* 0x0000002e04cc7947 */ /* 0x000fea000b800000 */
[----:B0-----:R-:W0:Y:S02]  /*24260*/  S2R R0, SR_TID.X ;  /* 0x0000000000007919 */ /* 0x001e240000002100 */
[----:B0-----:R-:W-:-:S04]  /*24270*/  SHF.R.U32.HI R0, RZ, 0x5, R0 ;  /* 0x00000005ff007819 */ /* 0x001fc80000011600 */
[----:B------:R-:W-:-:S05]  /*24280*/  LOP3.LUT R0, R0, 0x3, RZ, 0xc0, !PT ;  /* 0x0000000300007812 */ /* 0x000fca00078ec0ff */
[----:B------:R0:W1:Y:S02]  /*24290*/  SHFL.IDX PT, R14, R0, RZ, 0x1f ;  /* 0x00001fff000e7589 */ /* 0x00006400000e0000 */
.L_x_12739:
[----:B-1----:R-:W-:-:S13]  /*242a0*/  ISETP.NE.AND P0, PT, R14, RZ, PT ;  /* 0x000000ff0e00720c */ /* 0x002fda0003f05270 */
[----:B------:R-:W-:Y:S05]  /*242b0*/  @P0 BRA `(.L_x_12258) ;  /* 0x0000000000b00947 */ /* 0x000fea0003800000 */
[----:B------:R-:W-:-:S03]  /*242c0*/  UMOV UR4, 0xffffffff ;  /* 0xffffffff00047882 */ /* 0x000fc60000000000 */
[----:B------:R-:W-:Y:S05]  /*242d0*/  BRA.DIV UR4, `(.L_x_12615) ;  /* 0x0000002e04e07947 */ /* 0x000fea000b800000 */
[----:B------:R-:W-:-:S13]  /*242e0*/  ELECT P6, URZ, PT ;  /* 0x00000000003f782f */ /* 0x000fda00038c0000 */
.L_x_12742:
[----:B------:R-:W-:Y:S05]  /*242f0*/  @!P6 BRA `(.L_x_12258) ;  /* 0x0000000000a0e947 */ /* 0x000fea0003800000 */
[----:B------:R-:W-:-:S06]  /*24300*/  ULOP3.LUT UR4, UR37, 0x2, URZ, 0xfc, !UPT ;  /* 0x0000000225047892 */ /* 0x000fcc000f8efc3f */
[----:B0-----:R-:W-:-:S05]  /*24310*/  IMAD.U32 R0, RZ, RZ, UR4 ;  /* 0x00000004ff007e24 */ /* 0x001fca000f8e00ff */
[----:B------:R-:W-:-:S13]  /*24320*/  ISETP.NE.AND P0, PT, R0, 0x3, PT ;  /* 0x000000030000780c */ /* 0x000fda0003f05270 */
[----:B------:R-:W-:Y:S05]  /*24330*/  @!P0 BRA `(.L_x_12616) ;  /* 0x0000000000048947 */ /* 0x000fea0003800000 */
[----:B------:R-:W-:Y:S01]  /*24340*/  BPT.TRAP 0x1 ;  /* 0x000000040000795c */ /* 0x000fe20000300000 */
.L_x_12616:
[----:B------:R-:W3:Y:S01]  /*24350*/  LDL R0, [R1] ;  /* 0x0000000001007983 */ /* 0x000ee20000100800 */
[C---:B------:R-:W-:Y:S02]  /*24360*/  IMAD R3, R22.reuse, 0x8, R5 ;  /* 0x0000000816037824 */ /* 0x040fe400078e0205 */
[----:B------:R-:W-:-:S05]  /*24370*/  VIADD R22, R22, 0x1 ;  /* 0x0000000116167836 */ /* 0x000fca0000000000 */
[----:B------:R-:W-:Y:S02]  /*24380*/  ISETP.NE.AND P2, PT, R22, 0x2, PT ;  /* 0x000000021600780c */ /* 0x000fe40003f45270 */
[----:B---3--:R-:W-:Y:S02]  /*24390*/  SHF.L.U32 R2, R0, 0x1f, RZ ;  /* 0x0000001f00027819 */ /* 0x008fe400000006ff */
[----:B------:R-:W-:Y:S02]  /*243a0*/  SEL R0, RZ, 0x1, P2 ;  /* 0x00000001ff007807 */ /* 0x000fe40001000000 */
[----:B------:R-:W0:Y:S02]  /*243b0*/  SYNCS.PHASECHK.TRANS64.TRYWAIT P1, [R3+URZ+0x19c40], R2 ;  /* 0x019c4002030075a7 */ /* 0x000e24000802017f */
[----:B0-----:R-:W-:Y:S05]  /*243c0*/  @!P1 BRA `(.L_x_12617) ;  /* 0x0000002c00c49947 */ /* 0x001fea0003800000 */
.L_x_12743:
[----:B------:R-:W3:Y:S01]  /*243d0*/  LDL.LU R4, [R1] ;  /* 0x0000000001047983 */ /* 0x000ee20000300800 */
[----:B------:R-:W-:Y:S02]  /*243e0*/  SEL R22, R22, RZ, P2 ;  /* 0x000000ff16167207 */ /* 0x000fe40001000000 */
[----:B---3--:R-:W-:Y:S01]  /*243f0*/  LOP3.LUT R0, R4, R0, RZ, 0x3c, !PT ;  /* 0x0000000004007212 */ /* 0x008fe200078e3cff */
[----:B------:R-:W-:Y:S06]  /*24400*/  @!P0 BRA `(.L_x_12618) ;  /* 0x0000000000048947 */ /* 0x000fec0003800000 */
[----:B------:R-:W-:Y:S01]  /*24410*/  BPT.TRAP 0x1 ;  /* 0x000000040000795c */ /* 0x000fe20000300000 */
.L_x_12618:
[----:B------:R-:W-:Y:S01]  /*24420*/  IMAD R5, R22, 0x8, R5 ;  /* 0x0000000816057824 */ /* 0x000fe200078e0205 */
[----:B------:R-:W-:-:S04]  /*24430*/  SHF.L.U32 R0, R0, 0x1f, RZ ;  /* 0x0000001f00007819 */ /* 0x000fc800000006ff */
[----:B------:R-:W1:Y:S02]  /*24440*/  SYNCS.PHASECHK.TRANS64.TRYWAIT P1, [R5+URZ+0x19c40], R0 ;  /* 0x019c4000050075a7 */ /* 0x000e64000802017f */
[----:B-1----:R-:W-:Y:S05]  /*24450*/  @!P1 BRA `(.L_x_12619) ;  /* 0x0000002c00b49947 */ /* 0x002fea0003800000 */
.L_x_12744:
[----:B------:R-:W-:Y:S05]  /*24460*/  @!P0 BRA `(.L_x_12620) ;  /* 0x0000000000048947 */ /* 0x000fea0003800000 */
[----:B------:R-:W-:Y:S01]  /*24470*/  BPT.TRAP 0x1 ;  /* 0x000000040000795c */ /* 0x000fe20000300000 */
.L_x_12620:
[----:B------:R-:W3:Y:S02]  /*24480*/  SYNCS.PHASECHK.TRANS64.TRYWAIT P1, [R3+URZ+0x19c60], R2 ;  /* 0x019c6002030075a7 */ /* 0x000ee4000802017f */
[----:B---3--:R-:W-:Y:S05]  /*24490*/  @!P1 BRA `(.L_x_12621) ;  /* 0x0000002c00b89947 */ /* 0x008fea0003800000 */
.L_x_12745:
[----:B------:R-:W-:Y:S05]  /*244a0*/  @!P0 BRA `(.L_x_12622) ;  /* 0x0000000000048947 */ /* 0x000fea0003800000 */
[----:B------:R-:W-:Y:S01]  /*244b0*/  BPT.TRAP 0x1 ;  /* 0x000000040000795c */ /* 0x000fe20000300000 */
.L_x_12622:
[----:B------:R-:W4:Y:S02]  /*244c0*/  SYNCS.PHASECHK.TRANS64.TRYWAIT P1, [R5+URZ+0x19c60], R0 ;  /* 0x019c6000050075a7 */ /* 0x000f24000802017f */
[----:B----4-:R-:W-:Y:S05]  /*244d0*/  @!P1 BRA `(.L_x_12623) ;  /* 0x0000002c00bc9947 */ /* 0x010fea0003800000 */
.L_x_12746:
[----:B------:R-:W-:Y:S05]  /*244e0*/  @!P0 BRA `(.L_x_12624) ;  /* 0x0000000000048947 */ /* 0x000fea0003800000 */
[----:B------:R-:W-:Y:S01]  /*244f0*/  BPT.TRAP 0x1 ;  /* 0x000000040000795c */ /* 0x000fe20000300000 */
.L_x_12624:
[----:B------:R-:W5:Y:S02]  /*24500*/  SYNCS.PHASECHK.TRANS64.TRYWAIT P1, [R3+URZ+0x19c80], R2 ;  /* 0x019c8002030075a7 */ /* 0x000f64000802017f */
[----:B-----5:R-:W-:Y:S05]  /*24510*/  @!P1 BRA `(.L_x_12625) ;  /* 0x0000002c00c09947 */ /* 0x020fea0003800000 */
.L_x_12747:
[----:B------:R-:W-:Y:S05]  /*24520*/  @!P0 BRA `(.L_x_12626) ;  /* 0x0000000000048947 */ /* 0x000fea0003800000 */
[----:B------:R-:W-:Y:S01]  /*24530*/  BPT.TRAP 0x1 ;  /* 0x000000040000795c */ /* 0x000fe20000300000 */
.L_x_12626:
[----:B------:R0:W0:Y:S02]  /*24540*/  SYNCS.PHASECHK.TRANS64.TRYWAIT P0, [R5+URZ+0x19c80], R0 ;  /* 0x019c8000050075a7 */ /* 0x000024000800017f */
[----:B0-----:R-:W-:Y:S05]  /*24550*/  @!P0 NANOSLEEP.SYNCS 0x989680 ;  /* 0x009896800000895d */ /* 0x001fea0003900000 */
[----:B------:R-:W0:Y:S02]  /*24560*/  @!P0 SYNCS.PHASECHK.TRANS64 P0, [R5+URZ+0x19c80], R0 ;  /* 0x019c8000050085a7 */ /* 0x000e24000800007f */
[----:B0-----:R-:W-:Y:S05]  /*24570*/  @!P0 BRA `(.L_x_12626) ;  /* 0xfffffffc00f08947 */ /* 0x001fea000383ffff */
.L_x_12258:
[----:B------:R-:W-:Y:S05]  /*24580*/  BSYNC B8 ;  /* 0x0000000000087941 */ /* 0x000fea0003800000 */
.L_x_12255:
[----:B------:R-:W-:Y:S05]  /*24590*/  EXIT ;  /* 0x000000000000794d */ /* 0x000fea0003800000 */
.L_x_12284:
[----:B-1----:R1:W2:Y:S02]  /*245a0*/  SYNCS.PHASECHK.TRANS64.TRYWAIT P6, [R68+URZ+0x19c90], R74 ;  /* 0x019c904a440075a7 */ /* 0x0022a400080c017f */
[----:B--2---:R-:W-:Y:S05]  /*245b0*/  @!P6 NANOSLEEP.SYNCS 0x989680 ;  /* 0x009896800000e95d */ /* 0x004fea0003900000 */
[----:B------:R-:W2:Y:S02]  /*245c0*/  @!P6 SYNCS.PHASECHK.TRANS64 P6, [R68+URZ+0x19c90], R74 ;  /* 0x019c904a4400e5a7 */ /* 0x000ea400080c007f */
[----:B--2---:R-:W-:Y:S05]  /*245d0*/  @!P6 BRA `(.L_x_12284) ;  /* 0xfffffffc00f0e947 */ /* 0x004fea000383ffff */
[----:B------:R-:W-:Y:S05]  /*245e0*/  BRA `(.L_x_12627) ;  /* 0xfffffde800747947 */ /* 0x000fea000383ffff */
.L_x_12285:
        /* <DEDUP_REMOVED lines=8> */
.L_x_12629:
[----:B------:R-:W-:Y:S05]  /*24670*/  BSYNC B1 ;  /* 0x0000000000017941 */ /* 0x000fea0003800000 */
.L_x_12628:
        /* <DEDUP_REMOVED lines=8> */
.L_x_12630:
[----:B------:R-:W-:Y:S05]  /*24700*/  BRA `(.L_x_12631) ;  /* 0xfffffde800407947 */ /* 0x000fea000383ffff */
.L_x_12301:
[----:B-1----:R1:W2:Y:S02]  /*24710*/  SYNCS.PHASECHK.TRANS64.TRYWAIT P6, [R68+URZ+0x19c90], R74 ;  /* 0x019c904a440075a7 */ /* 0x0022a400080c017f */
[----:B--2---:R-:W-:Y:S05]  /*24720*/  @!P6 NANOSLEEP.SYNCS 0x989680 ;  /* 0x009896800000e95d */ /* 0x004fea0003900000 */
[----:B------:R-:W2:Y:S02]  /*24730*/  @!P6 SYNCS.PHASECHK.TRANS64 P6, [R68+URZ+0x19c90], R74 ;  /* 0x019c904a4400e5a7 */ /* 0x000ea400080c007f */
[----:B--2---:R-:W-:Y:S05]  /*24740*/  @!P6 BRA `(.L_x_12301) ;  /* 0xfffffffc00f0e947 */ /* 0x004fea000383ffff */
[----:B------:R-:W-:Y:S05]  /*24750*/  BRA `(.L_x_12632) ;  /* 0xfffffe0000987947 */ /* 0x000fea000383ffff */
.L_x_12302:
        /* <DEDUP_REMOVED lines=8> */
.L_x_12634:
[----:B------:R-:W-:Y:S05]  /*247e0*/  BSYNC B1 ;  /* 0x0000000000017941 */ /* 0x000fea0003800000 */
.L_x_12633:
        /* <DEDUP_REMOVED lines=8> */
.L_x_12635:
[----:B------:R-:W-:Y:S01]  /*24870*/  IMAD.MOV.U32 R77, RZ, RZ, R14 ;  /* 0x000000ffff4d7224 */ /* 0x000fe200078e000e */
[----:B------:R-:W-:Y:S06]  /*24880*/  BRA `(.L_x_12636) ;  /* 0xfffffe0000607947 */ /* 0x000fec000383ffff */
.L_x_12311:
[----:B0-----:R0:W1:Y:S02]  /*24890*/  SYNCS.PHASECHK.TRANS64.TRYWAIT P5, [R68+URZ+0x19c90], R74 ;  /* 0x019c904a440075a7 */ /* 0x00106400080a017f */
[----:B-1----:R-:W-:Y:S05]  /*248a0*/  @!P5 NANOSLEEP.SYNCS 0x989680 ;  /* 0x009896800000d95d */ /* 0x002fea0003900000 */
[----:B------:R-:W1:Y:S02]  /*248b0*/  @!P5 SYNCS.PHASECHK.TRANS64 P5, [R68+URZ+0x19c90], R74 ;  /* 0x019c904a4400d5a7 */ /* 0x000e6400080a007f */
[----:B-1----:R-:W-:Y:S05]  /*248c0*/  @!P5 BRA `(.L_x_12311) ;  /* 0xfffffffc00f0d947 */ /* 0x002fea000383ffff */
[----:B------:R-:W-:Y:S05]  /*248d0*/  BRA `(.L_x_12637) ;  /* 0xfffffe2000607947 */ /* 0x000fea000383ffff */
.L_x_12312:
[----:B------:R-:W-:Y:S01]  /*248e0*/  BSSY B1, `(.L_x_12638) ;  /* 0x0000007000017945 */ /* 0x000fe20003800000 */
[----:B------:R-:W-:Y:S02]  /*248f0*/  IMAD.MOV.U32 R12, RZ, RZ, RZ ;  /* 0x000000ffff0c7224 */ /* 0x000fe400078e00ff */
[----:B------:R-:W-:Y:S02]  /*24900*/  IMAD.MOV.U32 R11, RZ, RZ, 0x1e1f ;  /* 0x00001e1fff0b7424 */ /* 0x000fe400078e00ff */
[----:B------:R-:W-:-:S07]  /*24910*/  IMAD.MOV.U32 R15, RZ, RZ, -0x1 ;  /* 0xffffffffff0f7424 */ /* 0x000fce00078e00ff */
[----:B0-----:R-:W-:Y:S05]  /*24920*/  WARPSYNC.COLLECTIVE R15, `(.L_x_12639) ;  /* 0x000000000f087348 */ /* 0x001fea0003c00000 */
[----:B------:R1:W2:Y:S02]  /*24930*/  SHFL.IDX P6, R14, R13, R12, R11 ;  /* 0x0000000c0d0e7389 */ /* 0x0002a400000c000b */
[----:B012---:R-:W-:Y:S01]  /*24940*/  ENDCOLLECTIVE ;  /* 0x000000000000791b */ /* 0x007fe20003800000 */
.L_x_12639:
[----:B------:R-:W-:Y:S05]  /*24950*/  BSYNC B1 ;  /* 0x0000000000017941 */ /* 0x000fea0003800000 */
.L_x_12638:
        /* <DEDUP_REMOVED lines=8> */
.L_x_12640:
[----:B------:R-:W-:Y:S05]  /*249e0*/  BRA `(.L_x_12641) ;  /* 0xfffffe2000907947 */ /* 0x000fea000383ffff */
.L_x_12316:
[----:B0-----:R0:W2:Y:S02]  /*249f0*/  SYNCS.PHASECHK.TRANS64.TRYWAIT P0, [R68+URZ+0x19cb0], R74 ;  /* 0x019cb04a440075a7 */ /* 0x0010a4000800017f */
[----:B--2---:R-:W-:Y:S05]  /*24a00*/  @!P0 NANOSLEEP.SYNCS 0x989680 ;  /* 0x009896800000895d */ /* 0x004fea0003900000 */
[----:B------:R-:W2:Y:S02]  /*24a10*/  @!P0 SYNCS.PHASECHK.TRANS64 P0, [R68+URZ+0x19cb0], R74 ;  /* 0x019cb04a440085a7 */ /* 0x000ea4000800007f */
[----:B--2---:R-:W-:Y:S05]  /*24a20*/  @!P0 BRA `(.L_x_12316) ;  /* 0xfffffffc00f08947 */ /* 0x004fea000383ffff */
[----:B------:R-:W-:Y:S05]  /*24a30*/  BRA `(.L_x_12642) ;  /* 0xfffffe2400247947 */ /* 0x000fea000383ffff */
.L_x_12344:
[----:B------:R-:W-:Y:S01]  /*24a40*/  BSSY B1, `(.L_x_12643) ;  /* 0x0000007000017945 */ /* 0x000fe20003800000 */
[----:B------:R-:W-:Y:S02]  /*24a50*/  IMAD.MOV.U32 R12, RZ, RZ, RZ ;  /* 0x000000ffff0c7224 */ /* 0x000fe400078e00ff */
[----:B------:R-:W-:Y:S02]  /*24a60*/  IMAD.MOV.U32 R11, RZ, RZ, 0x1e1f ;  /* 0x00001e1fff0b7424 */ /* 0x000fe400078e00ff */
[----:B------:R-:W-:-:S07]  /*24a70*/  IMAD.MOV.U32 R15, RZ, RZ, -0x1 ;  /* 0xffffffffff0f7424 */ /* 0x000fce00078e00ff */
[----:B------:R-:W-:Y:S05]  /*24a80*/  WARPSYNC.COLLECTIVE R15, `(.L_x_12644) ;  /* 0x000000000f087348 */ /* 0x000fea0003c00000 */
[----:B------:R0:W1:Y:S02]  /*24a90*/  SHFL.IDX P6, R14, R13, R12, R11 ;  /* 0x0000000c0d0e7389 */ /* 0x00006400000c000b */
[----:B01----:R-:W-:Y:S01]  /*24aa0*/  ENDCOLLECTIVE ;  /* 0x000000000000791b */ /* 0x003fe20003800000 */
.L_x_12644:
[----:B------:R-:W-:Y:S05]  /*24ab0*/  BSYNC B1 ;  /* 0x0000000000017941 */ /* 0x000fea0003800000 */
.L_x_12643:
        /* <DEDUP_REMOVED lines=8> */
.L_x_12645:
[----:B------:R-:W-:Y:S02]  /*24b40*/  IMAD.MOV.U32 R13, RZ, RZ, R4 ;  /* 0x000000ffff0d7224 */ /* 0x000fe400078e0004 */
[----:B------:R-:W-:-:S07]  /*24b50*/  IMAD.MOV.U32 R3, RZ, RZ, R14 ;  /* 0x000000ffff037224 */ /* 0x000fce00078e000e */
[----:B------:R-:W-:Y:S05]  /*24b60*/  WARPSYNC.COLLECTIVE R15, `(.L_x_12646) ;  /* 0x000000000f087348 */ /* 0x000fea0003c00000 */
[----:B------:R0:W1:Y:S02]  /*24b70*/  SHFL.IDX P6, R14, R13, R12, R11 ;  /* 0x0000000c0d0e7389 */ /* 0x00006400000c000b */
[----:B01----:R-:W-:Y:S01]  /*24b80*/  ENDCOLLECTIVE ;  /* 0x000000000000791b */ /* 0x003fe20003800000 */
.L_x_12646:
[----:B------:R-:W-:Y:S02]  /*24b90*/  IMAD.MOV.U32 R13, RZ, RZ, R5 ;  /* 0x000000ffff0d7224 */ /* 0x000fe400078e0005 */
[----:B------:R-:W-:-:S07]  /*24ba0*/  IMAD.MOV.U32 R4, RZ, RZ, R14 ;  /* 0x000000ffff047224 */ /* 0x000fce00078e000e */
[----:B------:R-:W-:Y:S05]  /*24bb0*/  WARPSYNC.COLLECTIVE R15, `(.L_x_12647) ;  /* 0x000000000f087348 */ /* 0x000fea0003c00000 */
[----:B------:R0:W1:Y:S02]  /*24bc0*/  SHFL.IDX P6, R14, R13, R12, R11 ;  /* 0x0000000c0d0e7389 */ /* 0x00006400000c000b */
[----:B01----:R-:W-:Y:S01]  /*24bd0*/  ENDCOLLECTIVE ;  /* 0x000000000000791b */ /* 0x003fe20003800000 */
.L_x_12647:
[----:B------:R-:W-:Y:S01]  /*24be0*/  IMAD.MOV.U32 R5, RZ, RZ, R14 ;  /* 0x000000ffff057224 */ /* 0x000fe200078e000e */
[----:B------:R-:W-:Y:S06]  /*24bf0*/  BRA `(.L_x_12648) ;  /* 0xfffffe3800847947 */ /* 0x000fec000383ffff */
.L_x_12348:
[----:B-1----:R1:W2:Y:S02]  /*24c00*/  SYNCS.PHASECHK.TRANS64.TRYWAIT P0, [R16+URZ+0x19c00], R39 ;  /* 0x019c0027100075a7 */ /* 0x0022a4000800017f */
[----:B--2---:R-:W-:Y:S05]  /*24c10*/  @!P0 NANOSLEEP.SYNCS 0x989680 ;  /* 0x009896800000895d */ /* 0x004fea0003900000 */
[----:B------:R-:W2:Y:S02]  /*24c20*/  @!P0 SYNCS.PHASECHK.TRANS64 P0, [R16+URZ+0x19c00], R39 ;  /* 0x019c0027100085a7 */ /* 0x000ea4000800007f */
[----:B--2---:R-:W-:Y:S05]  /*24c30*/  @!P0 BRA `(.L_x_12348) ;  /* 0xfffffffc00f08947 */ /* 0x004fea000383ffff */
[----:B------:R-:W-:Y:S05]  /*24c40*/  BRA `(.L_x_12649) ;  /* 0xfffffe3c00547947 */ /* 0x000fea000383ffff */
.L_x_12354:
[----:B------:R-:W-:Y:S01]  /*24c50*/  BSSY B1, `(.L_x_12650) ;  /* 0x0000007000017945 */ /* 0x000fe20003800000 */
[----:B------:R-:W-:Y:S02]  /*24c60*/  IMAD.MOV.U32 R12, RZ, RZ, RZ ;  /* 0x000000ffff0c7224 */ /* 0x000fe400078e00ff */
[----:B------:R-:W-:Y:S02]  /*24c70*/  IMAD.MOV.U32 R11, RZ, RZ, 0x1e1f ;  /* 0x00001e1fff0b7424 */ /* 0x000fe400078e00ff */
[----:B------:R-:W-:-:S07]  /*24c80*/  IMAD.MOV.U32 R15, RZ, RZ, -0x1 ;  /* 0xffffffffff0f7424 */ /* 0x000fce00078e00ff */
[----:B------:R-:W-:Y:S05]  /*24c90*/  WARPSYNC.COLLECTIVE R15, `(.L_x_12651) ;  /* 0x000000000f087348 */ /* 0x000fea0003c00000 */
[----:B------:R0:W1:Y:S02]  /*24ca0*/  SHFL.IDX P6, R14, R13, R12, R11 ;  /* 0x0000000c0d0e7389 */ /* 0x00006400000c000b */
[----:B01----:R-:W-:Y:S01]  /*24cb0*/  ENDCOLLECTIVE ;  /* 0x000000000000791b */ /* 0x003fe20003800000 */
.L_x_12651:
[----:B------:R-:W-:Y:S05]  /*24cc0*/  BSYNC B1 ;  /* 0x0000000000017941 */ /* 0x000fea0003800000 */
.L_x_12650:
        /* <DEDUP_REMOVED lines=8> */
.L_x_12652:
[----:B------:R-:W-:Y:S02]  /*24d50*/  IMAD.MOV.U32 R13, RZ, RZ, R20 ;  /* 0x000000ffff0d7224 */ /* 0x000fe400078e0014 */
[----:B------:R-:W-:-:S07]  /*24d60*/  IMAD.MOV.U32 R3, RZ, RZ, R14 ;  /* 0x000000ffff037224 */ /* 0x000fce00078e000e */
[----:B------:R-:W-:Y:S05]  /*24d70*/  WARPSYNC.COLLECTIVE R15, `(.L_x_12653) ;  /* 0x000000000f087348 */ /* 0x000fea0003c00000 */
[----:B------:R0:W1:Y:S02]  /*24d80*/  SHFL.IDX P6, R14, R13, R12, R11 ;  /* 0x0000000c0d0e7389 */ /* 0x00006400000c000b */
[----:B01----:R-:W-:Y:S01]  /*24d90*/  ENDCOLLECTIVE ;  /* 0x000000000000791b */ /* 0x003fe20003800000 */
.L_x_12653:
[----:B------:R-:W-:Y:S02]  /*24da0*/  IMAD.MOV.U32 R13, RZ, RZ, R21 ;  /* 0x000000ffff0d7224 */ /* 0x000fe400078e0015 */
[----:B------:R-:W-:-:S07]  /*24db0*/  IMAD.MOV.U32 R20, RZ, RZ, R14 ;  /* 0x000000ffff147224 */ /* 0x000fce00078e000e */
[----:B------:R-:W-:Y:S05]  /*24dc0*/  WARPSYNC.COLLECTIVE R15, `(.L_x_12654) ;  /* 0x000000000f087348 */ /* 0x000fea0003c00000 */
[----:B------:R0:W1:Y:S02]  /*24dd0*/  SHFL.IDX P6, R14, R13, R12, R11 ;  /* 0x0000000c0d0e7389 */ /* 0x00006400000c000b */
[----:B01----:R-:W-:Y:S01]  /*24de0*/  ENDCOLLECTIVE ;  /* 0x000000000000791b */ /* 0x003fe20003800000 */
.L_x_12654:
[----:B------:R-:W-:Y:S01]  /*24df0*/  IMAD.MOV.U32 R21, RZ, RZ, R14 ;  /* 0x000000ffff157224 */ /* 0x000fe200078e000e */
[----:B------:R-:W-:Y:S06]  /*24e00*/  BRA `(.L_x_12655) ;  /* 0xfffffe5400407947 */ /* 0x000fec000383ffff */
.L_x_12358:
[----:B-1----:R1:W2:Y:S02]  /*24e10*/  SYNCS.PHASECHK.TRANS64.TRYWAIT P0, [R16+URZ+0x19c00], R39 ;  /* 0x019c0027100075a7 */ /* 0x0022a4000800017f */
[----:B--2---:R-:W-:Y:S05]  /*24e20*/  @!P0 NANOSLEEP.SYNCS 0x989680 ;  /* 0x009896800000895d */ /* 0x004fea0003900000 */
[----:B------:R-:W2:Y:S02]  /*24e30*/  @!P0 SYNCS.PHASECHK.TRANS64 P0, [R16+URZ+0x19c00], R39 ;  /* 0x019c0027100085a7 */ /* 0x000ea4000800007f */
[----:B--2---:R-:W-:Y:S05]  /*24e40*/  @!P0 BRA `(.L_x_12358) ;  /* 0xfffffffc00f08947 */ /* 0x004fea000383ffff */
[----:B------:R-:W-:Y:S05]  /*24e50*/  BRA `(.L_x_12656) ;  /* 0xfffffe5800107947 */ /* 0x000fea000383ffff */
.L_x_12364:
[----:B-1----:R1:W0:Y:S02]  /*24e60*/  SYNCS.PHASECHK.TRANS64.TRYWAIT P1, [R14+URZ+0x19c30], R3 ;  /* 0x019c30030e0075a7 */ /* 0x002224000802017f */
[----:B0-----:R-:W-:Y:S05]  /*24e70*/  @!P1 NANOSLEEP.SYNCS 0x989680 ;  /* 0x009896800000995d */ /* 0x001fea0003900000 */
[----:B------:R-:W0:Y:S02]  /*24e80*/  @!P1 SYNCS.PHASECHK.TRANS64 P1, [R14+URZ+0x19c30], R3 ;  /* 0x019c30030e0095a7 */ /* 0x000e24000802007f */
[----:B0-----:R-:W-:Y:S05]  /*24e90*/  @!P1 BRA `(.L_x_12364) ;  /* 0xfffffffc00f09947 */ /* 0x001fea000383ffff */
[----:B------:R-:W-:Y:S05]  /*24ea0*/  BRA `(.L_x_12363) ;  /* 0xfffffe78007c7947 */ /* 0x000fea000383ffff */
.L_x_12385:
[----:B-1----:R1:W2:Y:S02]  /*24eb0*/  SYNCS.PHASECHK.TRANS64.TRYWAIT P1, [R7+URZ+0x19c30], R12 ;  /* 0x019c300c070075a7 */ /* 0x0022a4000802017f */
[----:B--2---:R-:W-:Y:S05]  /*24ec0*/  @!P1 NANOSLEEP.SYNCS 0x989680 ;  /* 0x009896800000995d */ /* 0x004fea0003900000 */
[----:B------:R-:W2:Y:S02]  /*24ed0*/  @!P1 SYNCS.PHASECHK.TRANS64 P1, [R7+URZ+0x19c30], R12 ;  /* 0x019c300c070095a7 */ /* 0x000ea4000802007f */
[----:B--2---:R-:W-:Y:S05]  /*24ee0*/  @!P1 BRA `(.L_x_12385) ;  /* 0xfffffffc00f09947 */ /* 0x004fea000383ffff */
[----:B------:R-:W-:Y:S05]  /*24ef0*/  BRA `(.L_x_12384) ;  /* 0xfffffeac008c7947 */ /* 0x000fea000383ffff */
.L_x_12390:
[----:B-1----:R1:W2:Y:S02]  /*24f00*/  SYNCS.PHASECHK.TRANS64.TRYWAIT P1, [R152+URZ+0x19c50], R12 ;  /* 0x019c500c980075a7 */ /* 0x0022a4000802017f */
[----:B--2---:R-:W-:Y:S05]  /*24f10*/  @!P1 NANOSLEEP.SYNCS 0x989680 ;  /* 0x009896800000995d */ /* 0x004fea0003900000 */
[----:B------:R-:W2:Y:S02]  /*24f20*/  @!P1 SYNCS.PHASECHK.TRANS64 P1, [R152+URZ+0x19c50], R12 ;  /* 0x019c500c980095a7 */ /* 0x000ea4000802007f */
[----:B--2---:R-:W-:Y:S05]  /*24f30*/  @!P1 BRA `(.L_x_12390) ;  /* 0xfffffffc00f09947 */ /* 0x004fea000383ffff */
[----:B------:R-:W-:Y:S05]  /*24f40*/  BRA `(.L_x_12389) ;  /* 0xfffffeb0000c7947 */ /* 0x000fea000383ffff */
.L_x_12412:
[----:B-1----:R1:W2:Y:S02]  /*24f50*/  SYNCS.PHASECHK.TRANS64.TRYWAIT P1, [R3+URZ+0x19c30], R14 ;  /* 0x019c300e030075a7 */ /* 0x0022a4000802017f */
[----:B--2---:R-:W-:Y:S05]  /*24f60*/  @!P1 NANOSLEEP.SYNCS 0x989680 ;  /* 0x009896800000995d */ /* 0x004fea0003900000 */
[----:B------:R-:W2:Y:S02]  /*24f70*/  @!P1 SYNCS.PHASECHK.TRANS64 P1, [R3+URZ+0x19c30], R14 ;  /* 0x019c300e030095a7 */ /* 0x000ea4000802007f */
[----:B--2---:R-:W-:Y:S05]  /*24f80*/  @!P1 BRA `(.L_x_12412) ;  /* 0xfffffffc00f09947 */ /* 0x004fea000383ffff */
[----:B------:R-:W-:Y:S05]  /*24f90*/  BRA `(.L_x_12411) ;  /* 0xfffffee000787947 */ /* 0x000fea000383ffff */
.L_x_12417:
[----:B-1----:R1:W2:Y:S02]  /*24fa0*/  SYNCS.PHASECHK.TRANS64.TRYWAIT P1, [R21+URZ+0x19c50], R3 ;  /* 0x019c5003150075a7 */ /* 0x0022a4000802017f */
[----:B--2---:R-:W-:Y:S05]  /*24fb0*/  @!P1 NANOSLEEP.SYNCS 0x989680 ;  /* 0x009896800000995d */ /* 0x004fea0003900000 */
[----:B------:R-:W2:Y:S02]  /*24fc0*/  @!P1 SYNCS.PHASECHK.TRANS64 P1, [R21+URZ+0x19c50], R3 ;  /* 0x019c5003150095a7 */ /* 0x000ea4000802007f */
[----:B--2---:R-:W-:Y:S05]  /*24fd0*/  @!P1 BRA `(.L_x_12417) ;  /* 0xfffffffc00f09947 */ /* 0x004fea000383ffff */
[----:B------:R-:W-:Y:S05]  /*24fe0*/  BRA `(.L_x_12416) ;  /* 0xfffffee000f87947 */ /* 0x000fea000383ffff */
.L_x_12427:
[----:B-1----:R1:W2:Y:S02]  /*24ff0*/  SYNCS.PHASECHK.TRANS64.TRYWAIT P1, [R3+URZ+0x19c30], R14 ;  /* 0x019c300e030075a7 */ /* 0x0022a4000802017f */
[----:B--2---:R-:W-:Y:S05]  /*25000*/  @!P1 NANOSLEEP.SYNCS 0x989680 ;  /* 0x009896800000995d */ /* 0x004fea0003900000 */
[----:B------:R-:W2:Y:S02]  /*25010*/  @!P1 SYNCS.PHASECHK.TRANS64 P1, [R3+URZ+0x19c30], R14 ;  /* 0x019c300e030095a7 */ /* 0x000ea4000802007f */
[----:B--2---:R-:W-:Y:S05]  /*25020*/  @!P1 BRA `(.L_x_12427) ;  /* 0xfffffffc00f09947 */ /* 0x004fea000383ffff */
[----:B------:R-:W-:Y:S05]  /*25030*/  BRA `(.L_x_12426) ;  /* 0xfffffefc00f07947 */ /* 0x000fea000383ffff */
.L_x_12432:
[----:B-1----:R1:W2:Y:S02]  /*25040*/  SYNCS.PHASECHK.TRANS64.TRYWAIT P1, [R21+URZ+0x19c50], R3 ;  /* 0x019c5003150075a7 */ /* 0x0022a4000802017f */
[----:B--2---:R-:W-:Y:S05]  /*25050*/  @!P1 NANOSLEEP.SYNCS 0x989680 ;  /* 0x009896800000995d */ /* 0x004fea0003900000 */
[----:B------:R-:W2:Y:S02]  /*25060*/  @!P1 SYNCS.PHASECHK.TRANS64 P1, [R21+URZ+0x19c50], R3 ;  /* 0x019c5003150095a7 */ /* 0x000ea4000802007f */
[----:B--2---:R-:W-:Y:S05]  /*25070*/  @!P1 BRA `(.L_x_12432) ;  /* 0xfffffffc00f09947 */ /* 0x004fea000383ffff */
[----:B------:R-:W-:Y:S05]  /*25080*/  BRA `(.L_x_12431) ;  /* 0xffffff0000707947 */ /* 0x000fea000383ffff */
.L_x_12448:
[----:B-1----:R1:W2:Y:S02]  /*25090*/  SYNCS.PHASECHK.TRANS64.TRYWAIT P1, [R4+URZ+0x19c50], R7 ;  /* 0x019c5007040075a7 */ /* 0x0022a4000802017f */
[----:B--2---:R-:W-:Y:S05]  /*250a0*/  @!P1 NANOSLEEP.SYNCS 0x989680 ;  /* 0x009896800000995d */ /* 0x004fea0003900000 */
[----:B------:R-:W2:Y:S02]  /*250b0*/  @!P1 SYNCS.PHASECHK.TRANS64 P1, [R4+URZ+0x19c50], R7 ;  /* 0x019c5007040095a7 */ /* 0x000ea4000802007f */
[----:B--2---:R-:W-:Y:S05]  /*250c0*/  @!P1 BRA `(.L_x_12448) ;  /* 0xfffffffc00f09947 */ /* 0x004fea000383ffff */
[----:B------:R-:W-:Y:S05]  /*250d0*/  BRA `(.L_x_12447) ;  /* 0xffffff2c00ac7947 */ /* 0x000fea000383ffff */
.L_x_12489:
[----:B------:R-:W0:Y:S01]  /*250e0*/  S2R R7, SR_TID.X ;  /* 0x0000000000077919 */ /* 0x000e220000002100 */
[----:B------:R-:W-:Y:S01]  /*250f0*/  BSSY B1, `(.L_x_12657) ;  /* 0x000000a000017945 */ /* 0x000fe20003800000 */
[----:B------:R-:W-:Y:S02]  /*25100*/  IMAD.MOV.U32 R12, RZ, RZ, RZ ;  /* 0x000000ffff0c7224 */ /* 0x000fe400078e00ff */
[----:B-1----:R-:W-:Y:S02]  /*25110*/  IMAD.MOV.U32 R11, RZ, RZ, 0x1f ;  /* 0x0000001fff0b7424 */ /* 0x002fe400078e00ff */
[----:B------:R-:W-:Y:S01]  /*25120*/  IMAD.MOV.U32 R15, RZ, RZ, -0x1 ;  /* 0xffffffffff0f7424 */ /* 0x000fe200078e00ff */
[----:B0-----:R-:W-:-:S04]  /*25130*/  SHF.R.U32.HI R7, RZ, 0x5, R7 ;  /* 0x00000005ff077819 */ /* 0x001fc80000011607 */
[----:B------:R-:W-:-:S05]  /*25140*/  LOP3.LUT R7, R7, 0x3, RZ, 0xc0, !PT ;  /* 0x0000000307077812 */ /* 0x000fca00078ec0ff */
[----:B------:R-:W-:-:S07]  /*25150*/  IMAD.MOV.U32 R13, RZ, RZ, R7 ;  /* 0x000000ffff0d7224 */ /* 0x000fce00078e0007 */
[----:B------:R-:W-:Y:S05]  /*25160*/  WARPSYNC.COLLECTIVE R15, `(.L_x_12658) ;  /* 0x000000000f087348 */ /* 0x000fea0003c00000 */
[----:B------:R0:W1:Y:S02]  /*25170*/  SHFL.IDX P6, R14, R13, R12, R11 ;  /* 0x0000000c0d0e7389 */ /* 0x00006400000c000b */
[----:B01----:R-:W-:Y:S01]  /*25180*/  ENDCOLLECTIVE ;  /* 0x000000000000791b */ /* 0x003fe20003800000 */
.L_x_12658:
[----:B------:R-:W-:Y:S05]  /*25190*/  BSYNC B1 ;  /* 0x0000000000017941 */ /* 0x000fea0003800000 */
.L_x_12657:
[----:B------:R-:W-:Y:S05]  /*251a0*/  BRA `(.L_x_12659) ;  /* 0xffffff8800c87947 */ /* 0x000fea000383ffff */
.L_x_12491:
[----:B------:R-:W-:Y:S01]  /*251b0*/  BSSY B1, `(.L_x_12660) ;  /* 0x0000006000017945 */ /* 0x000fe20003800000 */
[----:B------:R-:W-:-:S07]  /*251c0*/  IMAD.MOV.U32 R15, RZ, RZ, -0x1 ;  /* 0xffffffffff0f7424 */ /* 0x000fce00078e00ff */
[----:B01----:R-:W-:Y:S05]  /*251d0*/  WARPSYNC.COLLECTIVE R15, `(.L_x_12661) ;  /* 0x000000000f0c7348 */ /* 0x003fea0003c00000 */
[----:B------:R-:W-:Y:S02]  /*251e0*/  ELECT P6, UR62, PT ;  /* 0x00000000003e782f */ /* 0x000fe400038c0000 */
[----:B------:R-:W-:Y:S01]  /*251f0*/  MOV R14, UR62 ;  /* 0x0000003e000e7c02 */ /* 0x000fe20008000f00 */
[----:B01----:R-:W-:Y:S10]  /*25200*/  ENDCOLLECTIVE ;  /* 0x000000000000791b */ /* 0x003ff40003800000 */
.L_x_12661:
[----:B------:R-:W-:Y:S05]  /*25210*/  BSYNC B1 ;  /* 0x0000000000017941 */ /* 0x000fea0003800000 */
.L_x_12660:
[----:B------:R-:W-:Y:S05]  /*25220*/  BRA `(.L_x_12490) ;  /* 0xffffff8800c07947 */ /* 0x000fea000383ffff */
.L_x_12493:
[----:B0-----:R0:W2:Y:S02]  /*25230*/  SYNCS.PHASECHK.TRANS64.TRYWAIT P0, [R18+URZ+0x19c20], R6 ;  /* 0x019c2006120075a7 */ /* 0x0010a4000800017f */
[----:B--2---:R-:W-:Y:S05]  /*25240*/  @!P0 NANOSLEEP.SYNCS 0x989680 ;  /* 0x009896800000895d */ /* 0x004fea0003900000 */
[----:B------:R-:W2:Y:S02]  /*25250*/  @!P0 SYNCS.PHASECHK.TRANS64 P0, [R18+URZ+0x19c20], R6 ;  /* 0x019c2006120085a7 */ /* 0x000ea4000800007f */
[----:B--2---:R-:W-:Y:S05]  /*25260*/  @!P0 BRA `(.L_x_12493) ;  /* 0xfffffffc00f08947 */ /* 0x004fea000383ffff */
[----:B------:R-:W-:Y:S05]  /*25270*/  BRA `(.L_x_12662) ;  /* 0xffffff8800d07947 */ /* 0x000fea000383ffff */
.L_x_12497:
[----:B-1----:R1:W2:Y:S02]  /*25280*/  SYNCS.PHASECHK.TRANS64.TRYWAIT P0, [R9+URZ+0x19ca0], R11 ;  /* 0x019ca00b090075a7 */ /* 0x0022a4000800017f */
[----:B--2---:R-:W-:Y:S05]  /*25290*/  @!P0 NANOSLEEP.SYNCS 0x989680 ;  /* 0x009896800000895d */ /* 0x004fea0003900000 */
[----:B------:R-:W2:Y:S02]  /*252a0*/  @!P0 SYNCS.PHASECHK.TRANS64 P0, [R9+URZ+0x19ca0], R11 ;  /* 0x019ca00b090085a7 */ /* 0x000ea4000800007f */
[----:B--2---:R-:W-:Y:S05]  /*252b0*/  @!P0 BRA `(.L_x_12497) ;  /* 0xfffffffc00f08947 */ /* 0x004fea000383ffff */
[----:B------:R-:W-:Y:S05]  /*252c0*/  BRA `(.L_x_12663) ;  /* 0xffffff8800ec7947 */ /* 0x000fea000383ffff */
.L_x_12504:
[----:B0-----:R0:W2:Y:S02]  /*252d0*/  SYNCS.PHASECHK.TRANS64.TRYWAIT P0, [R9+URZ+0x19cc0], R11 ;  /* 0x019cc00b090075a7 */ /* 0x0010a4000800017f */
[----:B--2---:R-:W-:Y:S05]  /*252e0*/  @!P0 NANOSLEEP.SYNCS 0x989680 ;  /* 0x009896800000895d */ /* 0x004fea0003900000 */
[----:B------:R-:W2:Y:S02]  /*252f0*/  @!P0 SYNCS.PHASECHK.TRANS64 P0, [R9+URZ+0x19cc0], R11 ;  /* 0x019cc00b090085a7 */ /* 0x000ea4000800007f */
[----:B--2---:R-:W-:Y:S05]  /*25300*/  @!P0 BRA `(.L_x_12504) ;  /* 0xfffffffc00f08947 */ /* 0x004fea000383ffff */
[----:B------:R-:W-:Y:S05]  /*25310*/  BRA `(.L_x_12664) ;  /* 0xffffff8c00e87947 */ /* 0x000fea000383ffff */
.L_x_12513:
[----:B0-----:R0:W2:Y:S02]  /*25320*/  SYNCS.PHASECHK.TRANS64.TRYWAIT P1, [R9+URZ+0x19ca0], R8 ;  /* 0x019ca008090075a7 */ /* 0x0010a4000802017f */
[----:B--2---:R-:W-:Y:S05]  /*25330*/  @!P1 NANOSLEEP.SYNCS 0x989680 ;  /* 0x009896800000995d */ /* 0x004fea0003900000 */
[----:B------:R-:W2:Y:S02]  /*25340*/  @!P1 SYNCS.PHASECHK.TRANS64 P1, [R9+URZ+0x19ca0], R8 ;  /* 0x019ca008090095a7 */ /* 0x000ea4000802007f */
[----:B--2---:R-:W-:Y:S05]  /*25350*/  @!P1 BRA `(.L_x_12513) ;  /* 0xfffffffc00f09947 */ /* 0x004fea000383ffff */
[----:B------:R-:W-:Y:S05]  /*25360*/  BRA `(.L_x_12665) ;  /* 0xffffff9400287947 */ /* 0x000fea000383ffff */
.L_x_12520:
[----:B-1----:R1:W2:Y:S02]  /*25370*/  SYNCS.PHASECHK.TRANS64.TRYWAIT P1, [R9+URZ+0x19cc0], R8 ;  /* 0x019cc008090075a7 */ /* 0x0022a4000802017f */
[----:B--2---:R-:W-:Y:S05]  /*25380*/  @!P1 NANOSLEEP.SYNCS 0x989680 ;  /* 0x009896800000995d */ /* 0x004fea0003900000 */
[----:B------:R-:W2:Y:S02]  /*25390*/  @!P1 SYNCS.PHASECHK.TRANS64 P1, [R9+URZ+0x19cc0], R8 ;  /* 0x019cc008090095a7 */ /* 0x000ea4000802007f */
[----:B--2---:R-:W-:Y:S05]  /*253a0*/  @!P1 BRA `(.L_x_12520) ;  /* 0xfffffffc00f09947 */ /* 0x004fea000383ffff */
[----:B------:R-:W-:Y:S05]  /*253b0*/  BRA `(.L_x_12666) ;  /* 0xffffff9800207947 */ /* 0x000fea000383ffff */
.L_x_12547:
        /* <DEDUP_REMOVED lines=11> */
.L_x_12668:
[----:B------:R-:W-:Y:S05]  /*25470*/  BSYNC B0 ;  /* 0x0000000000007941 */ /* 0x000fea0003800000 */
.L_x_12667:
[----:B------:R-:W-:Y:S05]  /*25480*/  BRA `(.L_x_12669) ;  /* 0xffffffac00547947 */ /* 0x000fea000383ffff */
.L_x_12550:
[----:B0-----:R0:W1:Y:S02]  /*25490*/  SYNCS.PHASECHK.TRANS64.TRYWAIT P0, [R4+URZ+0x19c80], R21 ;  /* 0x019c8015040075a7 */ /* 0x001064000800017f */
[----:B-1----:R-:W-:Y:S05]  /*254a0*/  @!P0 NANOSLEEP.SYNCS 0x989680 ;  /* 0x009896800000895d */ /* 0x002fea0003900000 */
[----:B------:R-:W1:Y:S02]  /*254b0*/  @!P0 SYNCS.PHASECHK.TRANS64 P0, [R4+URZ+0x19c80], R21 ;  /* 0x019c8015040085a7 */ /* 0x000e64000800007f */
[----:B-1----:R-:W-:Y:S05]  /*254c0*/  @!P0 BRA `(.L_x_12550) ;  /* 0xfffffffc00f08947 */ /* 0x002fea000383ffff */
[----:B------:R-:W-:Y:S05]  /*254d0*/  BRA `(.L_x_12670) ;  /* 0xffffffac00687947 */ /* 0x000fea000383ffff */
.L_x_12551:
        /* <DEDUP_REMOVED lines=8> */
.L_x_12672:
[----:B------:R-:W-:Y:S05]  /*25560*/  BSYNC B0 ;  /* 0x0000000000007941 */ /* 0x000fea0003800000 */
.L_x_12671:
        /* <DEDUP_REMOVED lines=9> */
.L_x_12673:
[----:B------:R-:W0:Y:S01]  /*25600*/  LDC R11, c[0x0][0x2f4] ;  /* 0x0000bd00ff0b7b82 */ /* 0x000e220000000800 */
[----:B------:R-:W-:Y:S02]  /*25610*/  IMAD.MOV.U32 R13, RZ, RZ, R9 ;  /* 0x000000ffff0d7224 */ /* 0x000fe400078e0009 */
[----:B------:R-:W-:Y:S02]  /*25620*/  IMAD.SHL.U32 R15, R7, 0x10, RZ ;  /* 0x00000010070f7824 */ /* 0x000fe400078e00ff */
[----:B------:R-:W-:-:S03]  /*25630*/  IMAD.MOV.U32 R6, RZ, RZ, R14 ;  /* 0x000000ffff067224 */ /* 0x000fc600078e000e */
[----:B------:R-:W-:-:S04]  /*25640*/  LOP3.LUT R15, R15, 0x10, RZ, 0xc0, !PT ;  /* 0x000000100f0f7812 */ /* 0x000fc800078ec0ff */
[C---:B------:R-:W-:Y:S02]  /*25650*/  IADD3 R6, P0, R15.reuse, R6, RZ ;  /* 0x000000060f067210 */ /* 0x040fe40007f1e0ff */
[----:B------:R-:W-:-:S03]  /*25660*/  LOP3.LUT R12, R15, 0x20, RZ, 0xfc, !PT ;  /* 0x000000200f0c7812 */ /* 0x000fc600078efcff */
[----:B------:R-:W-:Y:S02]  /*25670*/  IMAD.X R7, RZ, RZ, R0, P0 ;  /* 0x000000ffff077224 */ /* 0x000fe400000e0600 */
[----:B------:R-:W-:Y:S01]  /*25680*/  IMAD.IADD R0, R18, 0x1, R10 ;  /* 0x0000000112007824 */ /* 0x000fe200078e020a */
[CC--:B0-----:R-:W-:Y:S02]  /*25690*/  ISETP.GE.AND P4, PT, R15.reuse, R11.reuse, PT ;  /* 0x0000000b0f00720c */ /* 0x0c1fe40003f86270 */
[----:B------:R-:W-:Y:S01]  /*256a0*/  ISETP.GE.AND P2, PT, R12, R11, PT ;  /* 0x0000000b0c00720c */ /* 0x000fe20003f46270 */
[----:B------:R-:W-:Y:S01]  /*256b0*/  IMAD.MOV.U32 R12, RZ, RZ, 0x1 ;  /* 0x00000001ff0c7424 */ /* 0x000fe200078e00ff */
[----:B------:R-:W-:Y:S02]  /*256c0*/  ISETP.LT.OR P0, PT, R2, 0x1, P4 ;  /* 0x000000010200780c */ /* 0x000fe40002701670 */
        /* <DEDUP_REMOVED lines=14> */
.L_x_12674:
        /* <DEDUP_REMOVED lines=10> */
.L_x_12675:
[----:B------:R-:W-:Y:S01]  /*25850*/  IMAD.MOV.U32 R6, RZ, RZ, R14 ;  /* 0x000000ffff067224 */ /* 0x000fe200078e000e */
[----:B------:R-:W-:Y:S06]  /*25860*/  BRA `(.L_x_12676) ;  /* 0xffffffac003c7947 */ /* 0x000fec000383ffff */
.L_x_12556:
[----:B---3--:R3:W4:Y:S02]  /*25870*/  SYNCS.PHASECHK.TRANS64.TRYWAIT P0, [R4+URZ+0x19c40], R21 ;  /* 0x019c4015040075a7 */ /* 0x008724000800017f */
[----:B----4-:R-:W-:Y:S05]  /*25880*/  @!P0 NANOSLEEP.SYNCS 0x989680 ;  /* 0x009896800000895d */ /* 0x010fea0003900000 */
[----:B------:R-:W4:Y:S02]  /*25890*/  @!P0 SYNCS.PHASECHK.TRANS64 P0, [R4+URZ+0x19c40], R21 ;  /* 0x019c4015040085a7 */ /* 0x000f24000800007f */
[----:B----4-:R-:W-:Y:S05]  /*258a0*/  @!P0 BRA `(.L_x_12556) ;  /* 0xfffffffc00f08947 */ /* 0x010fea000383ffff */
[----:B------:R-:W-:Y:S05]  /*258b0*/  BRA `(.L_x_12677) ;  /* 0xffffffac00ac7947 */ /* 0x000fea000383ffff */
.L_x_12557:
[----:B------:R-:W-:Y:S01]  /*258c0*/  BSSY B0, `(.L_x_12678) ;  /* 0x0000008000007945 */ /* 0x000fe20003800000 */
[----:B------:R-:W-:Y:S02]  /*258d0*/  IMAD.MOV.U32 R13, RZ, RZ, R6 ;  /* 0x000000ffff0d7224 */ /* 0x000fe400078e0006 */
[----:B------:R-:W-:Y:S02]  /*258e0*/  IMAD.MOV.U32 R12, RZ, RZ, RZ ;  /* 0x000000ffff0c7224 */ /* 0x000fe400078e00ff */
[----:B------:R-:W-:Y:S02]  /*258f0*/  IMAD.MOV.U32 R11, RZ, RZ, 0x1e1f ;  /* 0x00001e1fff0b7424 */ /* 0x000fe400078e00ff */
[----:B------:R-:W-:-:S07]  /*25900*/  IMAD.MOV.U32 R15, RZ, RZ, -0x1 ;  /* 0xffffffffff0f7424 */ /* 0x000fce00078e00ff */
[----:B--23--:R-:W-:Y:S05]  /*25910*/  WARPSYNC.COLLECTIVE R15, `(.L_x_12679) ;  /* 0x000000000f087348 */ /* 0x00cfea0003c00000 */
[----:B------:R0:W1:Y:S02]  /*25920*/  SHFL.IDX P6, R14, R13, R12, R11 ;  /* 0x0000000c0d0e7389 */ /* 0x00006400000c000b */
[----:B0123--:R-:W-:Y:S01]  /*25930*/  ENDCOLLECTIVE ;  /* 0x000000000000791b */ /* 0x00ffe20003800000 */
.L_x_12679:
[----:B------:R-:W-:Y:S05]  /*25940*/  BSYNC B0 ;  /* 0x0000000000007941 */ /* 0x000fea0003800000 */
.L_x_12678:
        /* <DEDUP_REMOVED lines=8> */
.L_x_12680:
[----:B------:R-:W-:Y:S02]  /*259d0*/  IMAD.MOV.U32 R13, RZ, RZ, R6 ;  /* 0x000000ffff0d7224 */ /* 0x000fe400078e0006 */
[----:B------:R-:W-:Y:S02]  /*259e0*/  IMAD.MOV.U32 R12, RZ, RZ, 0x1 ;  /* 0x00000001ff0c7424 */ /* 0x000fe400078e00ff */
[----:B------:R-:W-:-:S07]  /*259f0*/  IMAD.MOV.U32 R3, RZ, RZ, R14 ;  /* 0x000000ffff037224 */ /* 0x000fce00078e000e */
[----:B------:R-:W-:Y:S05]  /*25a00*/  WARPSYNC.COLLECTIVE R15, `(.L_x_12681) ;  /* 0x000000000f087348 */ /* 0x000fea0003c00000 */
[----:B------:R0:W1:Y:S02]  /*25a10*/  SHFL.IDX P6, R14, R13, R12, R11 ;  /* 0x0000000c0d0e7389 */ /* 0x00006400000c000b */
[----:B01----:R-:W-:Y:S01]  /*25a20*/  ENDCOLLECTIVE ;  /* 0x000000000000791b */ /* 0x003fe20003800000 */
.L_x_12681:
        /* <DEDUP_REMOVED lines=10> */
.L_x_12682:
        /* <DEDUP_REMOVED lines=8> */
.L_x_12562:
        /* <DEDUP_REMOVED lines=9> */
.L_x_12684:
[----:B------:R-:W-:Y:S01]  /*25be0*/  ISETP.GE.AND P2, PT, R25, R0, PT ;  /* 0x000000001900720c */ /* 0x000fe20003f46270 */
[----:B------:R-:W-:Y:S02]  /*25bf0*/  IMAD.MOV.U32 R13, RZ, RZ, R6 ;  /* 0x000000ffff0d7224 */ /* 0x000fe400078e0006 */
[----:B------:R-:W-:-:S10]  /*25c00*/  IMAD.MOV.U32 R2, RZ, RZ, R14 ;  /* 0x000000ffff027224 */ /* 0x000fd400078e000e */
[----:B------:R-:W-:Y:S05]  /*25c10*/  WARPSYNC.COLLECTIVE R15, `(.L_x_12685) ;  /* 0x000000000f087348 */ /* 0x000fea0003c00000 */
[----:B------:R0:W1:Y:S02]  /*25c20*/  SHFL.IDX P6, R14, R13, R12, R11 ;  /* 0x0000000c0d0e7389 */ /* 0x00006400000c000b */
[----:B01----:R-:W-:Y:S01]  /*25c30*/  ENDCOLLECTIVE ;  /* 0x000000000000791b */ /* 0x003fe20003800000 */
.L_x_12685:
[----:B------:R-:W-:Y:S02]  /*25c40*/  IMAD.MOV.U32 R13, RZ, RZ, R5 ;  /* 0x000000ffff0d7224 */ /* 0x000fe400078e0005 */
[----:B------:R-:W-:Y:S02]  /*25c50*/  IMAD.MOV.U32 R12, RZ, RZ, 0x1 ;  /* 0x00000001ff0c7424 */ /* 0x000fe400078e00ff */
[----:B------:R-:W-:-:S07]  /*25c60*/  IMAD.MOV.U32 R3, RZ, RZ, R14 ;  /* 0x000000ffff037224 */ /* 0x000fce00078e000e */
[----:B------:R-:W-:Y:S05]  /*25c70*/  WARPSYNC.COLLECTIVE R15, `(.L_x_12686) ;  /* 0x000000000f087348 */ /* 0x000fea0003c00000 */
[----:B------:R0:W1:Y:S02]  /*25c80*/  SHFL.IDX P6, R14, R13, R12, R11 ;  /* 0x0000000c0d0e7389 */ /* 0x00006400000c000b */
[----:B01----:R-:W-:Y:S01]  /*25c90*/  ENDCOLLECTIVE ;  /* 0x000000000000791b */ /* 0x003fe20003800000 */
.L_x_12686:
        /* <DEDUP_REMOVED lines=10> */
.L_x_12687:
        /* <DEDUP_REMOVED lines=13> */
.L_x_12688:
        /* <DEDUP_REMOVED lines=14> */
.L_x_12689:
[----:B------:R-:W-:Y:S01]  /*25ef0*/  IMAD.MOV.U32 R2, RZ, RZ, R14 ;  /* 0x000000ffff027224 */ /* 0x000fe200078e000e */
[----:B------:R-:W-:Y:S06]  /*25f00*/  BRA `(.L_x_12690) ;  /* 0xffffffb400647947 */ /* 0x000fec000383ffff */
.L_x_12567:
[----:B--2---:R2:W3:Y:S02]  /*25f10*/  SYNCS.PHASECHK.TRANS64.TRYWAIT P0, [R18+URZ+0x19c20], R0 ;  /* 0x019c2000120075a7 */ /* 0x0044e4000800017f */
[----:B---3--:R-:W-:Y:S05]  /*25f20*/  @!P0 NANOSLEEP.SYNCS 0x989680 ;  /* 0x009896800000895d */ /* 0x008fea0003900000 */
[----:B------:R-:W3:Y:S02]  /*25f30*/  @!P0 SYNCS.PHASECHK.TRANS64 P0, [R18+URZ+0x19c20], R0 ;  /* 0x019c2000120085a7 */ /* 0x000ee4000800007f */
[----:B---3--:R-:W-:Y:S05]  /*25f40*/  @!P0 BRA `(.L_x_12567) ;  /* 0xfffffffc00f08947 */ /* 0x008fea000383ffff */
[----:B------:R-:W-:Y:S05]  /*25f50*/  BRA `(.L_x_12691) ;  /* 0xffffffb400d47947 */ /* 0x000fea000383ffff */
.L_x_12571:
[----:B0-----:R0:W2:Y:S02]  /*25f60*/  SYNCS.PHASECHK.TRANS64.TRYWAIT P0, [R0+URZ+0x19c80], R10 ;  /* 0x019c800a000075a7 */ /* 0x0010a4000800017f */
[----:B--2---:R-:W-:Y:S05]  /*25f70*/  @!P0 NANOSLEEP.SYNCS 0x989680 ;  /* 0x009896800000895d */ /* 0x004fea0003900000 */
[----:B------:R-:W2:Y:S02]  /*25f80*/  @!P0 SYNCS.PHASECHK.TRANS64 P0, [R0+URZ+0x19c80], R10 ;  /* 0x019c800a000085a7 */ /* 0x000ea4000800007f */
[----:B--2---:R-:W-:Y:S05]  /*25f90*/  @!P0 BRA `(.L_x_12571) ;  /* 0xfffffffc00f08947 */ /* 0x004fea000383ffff */
[----:B------:R-:W-:Y:S05]  /*25fa0*/  BRA `(.L_x_12692) ;  /* 0xffffffb800a87947 */ /* 0x000fea000383ffff */
.L_x_12572:
        /* <DEDUP_REMOVED lines=8> */
.L_x_12694:
[----:B------:R-:W-:Y:S05]  /*26030*/  BSYNC B0 ;  /* 0x0000000000007941 */ /* 0x000fea0003800000 */
.L_x_12693:
        /* <DEDUP_REMOVED lines=10> */
.L_x_12695:
        /* <DEDUP_REMOVED lines=11> */
.L_x_12696:
        /* <DEDUP_REMOVED lines=11> */
.L_x_12697:
[----:B------:R-:W-:Y:S01]  /*26240*/  IMAD.MOV.U32 R2, RZ, RZ, R14 ;  /* 0x000000ffff027224 */ /* 0x000fe200078e000e */
[----:B------:R-:W-:Y:S06]  /*26250*/  BRA `(.L_x_12698) ;  /* 0xffffffb800b07947 */ /* 0x000fec000383ffff */
.L_x_12577:
[----:B----4-:R4:W0:Y:S02]  /*26260*/  SYNCS.PHASECHK.TRANS64.TRYWAIT P0, [R0+URZ+0x19c40], R10 ;  /* 0x019c400a000075a7 */ /* 0x010824000800017f */
[----:B0-----:R-:W-:Y:S05]  /*26270*/  @!P0 NANOSLEEP.SYNCS 0x989680 ;  /* 0x009896800000895d */ /* 0x001fea0003900000 */
[----:B------:R-:W0:Y:S02]  /*26280*/  @!P0 SYNCS.PHASECHK.TRANS64 P0, [R0+URZ+0x19c40], R10 ;  /* 0x019c400a000085a7 */ /* 0x000e24000800007f */
[----:B0-----:R-:W-:Y:S05]  /*26290*/  @!P0 BRA `(.L_x_12577) ;  /* 0xfffffffc00f08947 */ /* 0x001fea000383ffff */
[----:B------:R-:W-:Y:S05]  /*262a0*/  BRA `(.L_x_12699) ;  /* 0xffffffbc00147947 */ /* 0x000fea000383ffff */
.L_x_12578:
[----:B------:R-:W-:Y:S01]  /*262b0*/  BSSY B0, `(.L_x_12700) ;  /* 0x0000008000007945 */ /* 0x000fe20003800000 */
[----:B------:R-:W-:Y:S02]  /*262c0*/  IMAD.MOV.U32 R13, RZ, RZ, R8 ;  /* 0x000000ffff0d7224 */ /* 0x000fe400078e0008 */
[----:B------:R-:W-:Y:S02]  /*262d0*/  IMAD.MOV.U32 R12, RZ, RZ, RZ ;  /* 0x000000ffff0c7224 */ /* 0x000fe400078e00ff */
[----:B------:R-:W-:Y:S02]  /*262e0*/  IMAD.MOV.U32 R11, RZ, RZ, 0x1e1f ;  /* 0x00001e1fff0b7424 */ /* 0x000fe400078e00ff */
[----:B------:R-:W-:-:S07]  /*262f0*/  IMAD.MOV.U32 R15, RZ, RZ, -0x1 ;  /* 0xffffffffff0f7424 */ /* 0x000fce00078e00ff */
[----:B-1234-:R-:W-:Y:S05]  /*26300*/  WARPSYNC.COLLECTIVE R15, `(.L_x_12701) ;  /* 0x000000000f087348 */ /* 0x01efea0003c00000 */
[----:B------:R0:W0:Y:S02]  /*26310*/  SHFL.IDX P6, R14, R13, R12, R11 ;  /* 0x0000000c0d0e7389 */ /* 0x00002400000c000b */
[----:B01234-:R-:W-:Y:S01]  /*26320*/  ENDCOLLECTIVE ;  /* 0x000000000000791b */ /* 0x01ffe20003800000 */
.L_x_12701:
[----:B------:R-:W-:Y:S05]  /*26330*/  BSYNC B0 ;  /* 0x0000000000007941 */ /* 0x000fea0003800000 */
.L_x_12700:
        /* <DEDUP_REMOVED lines=8> */
.L_x_12702:
[----:B------:R-:W-:Y:S02]  /*263c0*/  IMAD.MOV.U32 R13, RZ, RZ, R8 ;  /* 0x000000ffff0d7224 */ /* 0x000fe400078e0008 */
[----:B------:R-:W-:Y:S02]  /*263d0*/  IMAD.MOV.U32 R12, RZ, RZ, 0x1 ;  /* 0x00000001ff0c7424 */ /* 0x000fe400078e00ff */
[----:B------:R-:W-:-:S07]  /*263e0*/  IMAD.MOV.U32 R2, RZ, RZ, R14 ;  /* 0x000000ffff027224 */ /* 0x000fce00078e000e */
[----:B------:R-:W-:Y:S05]  /*263f0*/  WARPSYNC.COLLECTIVE R15, `(.L_x_12703) ;  /* 0x000000000f087348 */ /* 0x000fea0003c00000 */
[----:B------:R0:W1:Y:S02]  /*26400*/  SHFL.IDX P6, R14, R13, R12, R11 ;  /* 0x0000000c0d0e7389 */ /* 0x00006400000c000b */
[----:B01----:R-:W-:Y:S01]  /*26410*/  ENDCOLLECTIVE ;  /* 0x000000000000791b */ /* 0x003fe20003800000 */
.L_x_12703:
        /* <DEDUP_REMOVED lines=13> */
.L_x_12704:
[----:B------:R-:W-:Y:S01]  /*264f0*/  IMAD.MOV.U32 R2, RZ, RZ, R14 ;  /* 0x000000ffff027224 */ /* 0x000fe200078e000e */
[----:B------:R-:W-:Y:S06]  /*26500*/  BRA `(.L_x_12705) ;  /* 0xffffffbc00187947 */ /* 0x000fec000383ffff */
.L_x_12583:
[----:B0-----:R0:W1:Y:S02]  /*26510*/  SYNCS.PHASECHK.TRANS64.TRYWAIT P2, [R2+URZ+0x19c70], R0 ;  /* 0x019c7000020075a7 */ /* 0x001064000804017f */
[----:B-1----:R-:W-:Y:S05]  /*26520*/  @!P2 NANOSLEEP.SYNCS 0x989680 ;  /* 0x009896800000a95d */ /* 0x002fea0003900000 */
[----:B------:R-:W1:Y:S02]  /*26530*/  @!P2 SYNCS.PHASECHK.TRANS64 P2, [R2+URZ+0x19c70], R0 ;  /* 0x019c70000200a5a7 */ /* 0x000e64000804007f */
[----:B-1----:R-:W-:Y:S05]  /*26540*/  @!P2 BRA `(.L_x_12583) ;  /* 0xfffffffc00f0a947 */ /* 0x002fea000383ffff */
[----:B------:R-:W-:Y:S05]  /*26550*/  BRA `(.L_x_12706) ;  /* 0xffffffbc00847947 */ /* 0x000fea000383ffff */
.L_x_12585:
[----:B0-----:R0:W1:Y:S02]  /*26560*/  SYNCS.PHASECHK.TRANS64.TRYWAIT P2, [R2+URZ+0x19c60], R3 ;  /* 0x019c6003020075a7 */ /* 0x001064000804017f */
[----:B-1----:R-:W-:Y:S05]  /*26570*/  @!P2 NANOSLEEP.SYNCS 0x989680 ;  /* 0x009896800000a95d */ /* 0x002fea0003900000 */
[----:B------:R-:W1:Y:S02]  /*26580*/  @!P2 SYNCS.PHASECHK.TRANS64 P2, [R2+URZ+0x19c60], R3 ;  /* 0x019c60030200a5a7 */ /* 0x000e64000804007f */
[----:B-1----:R-:W-:Y:S05]  /*26590*/  @!P2 BRA `(.L_x_12585) ;  /* 0xfffffffc00f0a947 */ /* 0x002fea000383ffff */
[----:B------:R-:W-:Y:S05]  /*265a0*/  BRA `(.L_x_12707) ;  /* 0xffffffbc00947947 */ /* 0x000fea000383ffff */
.L_x_12593:
[----:B-1----:R1:W2:Y:S02]  /*265b0*/  SYNCS.PHASECHK.TRANS64.TRYWAIT P1, [R0+URZ+0x19c70], R2 ;  /* 0x019c7002000075a7 */ /* 0x0022a4000802017f */
[----:B--2---:R-:W-:Y:S05]  /*265c0*/  @!P1 NANOSLEEP.SYNCS 0x989680 ;  /* 0x009896800000995d */ /* 0x004fea0003900000 */
[----:B------:R-:W2:Y:S02]  /*265d0*/  @!P1 SYNCS.PHASECHK.TRANS64 P1, [R0+URZ+0x19c70], R2 ;  /* 0x019c7002000095a7 */ /* 0x000ea4000802007f */
[----:B--2---:R-:W-:Y:S05]  /*265e0*/  @!P1 BRA `(.L_x_12593) ;  /* 0xfffffffc00f09947 */ /* 0x004fea000383ffff */
[----:B------:R-:W-:Y:S05]  /*265f0*/  BRA `(.L_x_12708) ;  /* 0xffffffc400387947 */ /* 0x000fea000383ffff */
.L_x_12595:
[----:B0-----:R0:W1:Y:S02]  /*26600*/  SYNCS.PHASECHK.TRANS64.TRYWAIT P1, [R0+URZ+0x19c60], R2 ;  /* 0x019c6002000075a7 */ /* 0x001064000802017f */
[----:B-1----:R-:W-:Y:S05]  /*26610*/  @!P1 NANOSLEEP.SYNCS 0x989680 ;  /* 0x009896800000995d */ /* 0x002fea0003900000 */
[----:B------:R-:W1:Y:S02]  /*26620*/  @!P1 SYNCS.PHASECHK.TRANS64 P1, [R0+URZ+0x19c60], R2 ;  /* 0x019c6002000095a7 */ /* 0x000e64000802007f */
[----:B-1----:R-:W-:Y:S05]  /*26630*/  @!P1 BRA `(.L_x_12595) ;  /* 0xfffffffc00f09947 */ /* 0x002fea000383ffff */
[----:B------:R-:W-:Y:S05]  /*26640*/  BRA `(.L_x_12709) ;  /* 0xffffffc400487947 */ /* 0x000fea000383ffff */
.L_x_12600:
[----:B------:R-:W-:Y:S01]  /*26650*/  BSSY B0, `(.L_x_12710) ;  /* 0x0000008000007945 */ /* 0x000fe20003800000 */
[----:B------:R-:W-:Y:S02]  /*26660*/  IMAD.MOV.U32 R13, RZ, RZ, R24 ;  /* 0x000000ffff0d7224 */ /* 0x000fe400078e0018 */
[----:B------:R-:W-:Y:S02]  /*26670*/  IMAD.MOV.U32 R12, RZ, RZ, RZ ;  /* 0x000000ffff0c7224 */ /* 0x000fe400078e00ff */
[----:B-1----:R-:W-:Y:S02]  /*26680*/  IMAD.MOV.U32 R11, RZ, RZ, 0x1f ;  /* 0x0000001fff0b7424 */ /* 0x002fe400078e00ff */
[----:B------:R-:W-:-:S07]  /*26690*/  IMAD.MOV.U32 R15, RZ, RZ, -0x1 ;  /* 0xffffffffff0f7424 */ /* 0x000fce00078e00ff */
[----:B--2---:R-:W-:Y:S05]  /*266a0*/  WARPSYNC.COLLECTIVE R15, `(.L_x_12711) ;  /* 0x000000000f087348 */ /* 0x004fea0003c00000 */
[----:B------:R0:W1:Y:S02]  /*266b0*/  SHFL.IDX P6, R14, R13, R12, R11 ;  /* 0x0000000c0d0e7389 */ /* 0x00006400000c000b */
[----:B012---:R-:W-:Y:S01]  /*266c0*/  ENDCOLLECTIVE ;  /* 0x000000000000791b */ /* 0x007fe20003800000 */
.L_x_12711:
[----:B------:R-:W-:Y:S05]  /*266d0*/  BSYNC B0 ;  /* 0x0000000000007941 */ /* 0x000fea0003800000 */
.L_x_12710:
        /* <DEDUP_REMOVED lines=9> */
.L_x_12712:
        /* <DEDUP_REMOVED lines=20> */
[----:B------:R-:W-:-:S04]  /*268b0*/  IMAD R2, R6, R5, RZ ;  /* 0x0000000506027224 */ /* 0x000fc800078e02ff */
[----:B------:R-:W-:-:S07]  /*268c0*/  IMAD.MOV.U32 R13, RZ, RZ, R2 ;  /* 0x000000ffff0d7224 */ /* 0x000fce00078e0002 */
[----:B------:R-:W-:Y:S05]  /*268d0*/  WARPSYNC.COLLECTIVE R15, `(.L_x_12713) ;  /* 0x000000000f087348 */ /* 0x000fea0003c00000 */
[----:B------:R0:W1:Y:S02]  /*268e0*/  SHFL.UP P6, R14, R13, R12, R11 ;  /* 0x0400000c0d0e7389 */ /* 0x00006400000c000b */
[----:B01----:R-:W-:Y:S01]  /*268f0*/  ENDCOLLECTIVE ;  /* 0x000000000000791b */ /* 0x003fe20003800000 */
.L_x_12713:
        /* <DEDUP_REMOVED lines=8> */
.L_x_12714:
        /* <DEDUP_REMOVED lines=8> */
.L_x_12715:
        /* <DEDUP_REMOVED lines=8> */
.L_x_12716:
        /* <DEDUP_REMOVED lines=8> */
.L_x_12717:
        /* <DEDUP_REMOVED lines=9> */
.L_x_12718:
[----:B------:R-:W-:Y:S01]  /*26b90*/  IMAD.MOV.U32 R3, RZ, RZ, R14 ;  /* 0x000000ffff037224 */ /* 0x000fe200078e000e */
[----:B------:R-:W-:Y:S06]  /*26ba0*/  BRA `(.L_x_12719) ;  /* 0xffffffc800247947 */ /* 0x000fec000383ffff */
.L_x_12603:
        /* <DEDUP_REMOVED lines=8> */
.L_x_12721:
[----:B------:R-:W-:Y:S05]  /*26c30*/  BSYNC B0 ;  /* 0x0000000000007941 */ /* 0x000fea0003800000 */
.L_x_12720:
        /* <DEDUP_REMOVED lines=10> */
.L_x_12722:
        /* <DEDUP_REMOVED lines=8> */
.L_x_12723:
        /* <DEDUP_REMOVED lines=8> */
.L_x_12724:
        /* <DEDUP_REMOVED lines=8> */
.L_x_12725:
        /* <DEDUP_REMOVED lines=9> */
.L_x_12726:
[----:B------:R-:W-:Y:S01]  /*26ef0*/  IMAD.MOV.U32 R3, RZ, RZ, R14 ;  /* 0x000000ffff037224 */ /* 0x000fe200078e000e */
[----:B------:R-:W-:Y:S06]  /*26f00*/  BRA `(.L_x_12727) ;  /* 0xffffffc400f07947 */ /* 0x000fec000383ffff */
.L_x_12605:
[----:B------:R-:W-:Y:S01]  /*26f10*/  BSSY B0, `(.L_x_12728) ;  /* 0x0000006000007945 */ /* 0x000fe20003800000 */
[----:B------:R-:W-:Y:S01]  /*26f20*/  PLOP3.LUT P6, PT, P6, PT, PT, 0x8, 0x0 ;  /* 0x000000000000781c */ /* 0x000fe200037ce170 */
[----:B------:R-:W-:-:S12]  /*26f30*/  IMAD.MOV.U32 R15, RZ, RZ, -0x1 ;  /* 0xffffffffff0f7424 */ /* 0x000fd800078e00ff */
[----:B0-----:R-:W-:Y:S05]  /*26f40*/  WARPSYNC.COLLECTIVE R15, `(.L_x_12729) ;  /* 0x000000000f087348 */ /* 0x001fea0003c00000 */
[----:B------:R-:W-:Y:S01]  /*26f50*/  VOTE.ANY R14, PT, P6 ;  /* 0x00000000000e7806 */ /* 0x000fe200030e0100 */
[----:B0-----:R-:W-:Y:S06]  /*26f60*/  ENDCOLLECTIVE ;  /* 0x000000000000791b */ /* 0x001fec0003800000 */
.L_x_12729:
[----:B------:R-:W-:Y:S05]  /*26f70*/  BSYNC B0 ;  /* 0x0000000000007941 */ /* 0x000fea0003800000 */
.L_x_12728:
        /* <DEDUP_REMOVED lines=10> */
.L_x_12730:
[----:B------:R-:W-:Y:S02]  /*27020*/  IMAD.MOV.U32 R13, RZ, RZ, R6 ;  /* 0x000000ffff0d7224 */ /* 0x000fe400078e0006 */
[----:B------:R-:W-:-:S07]  /*27030*/  IMAD.MOV.U32 R5, RZ, RZ, R14 ;  /* 0x000000ffff057224 */ /* 0x000fce00078e000e */
[----:B------:R-:W-:Y:S05]  /*27040*/  WARPSYNC.COLLECTIVE R15, `(.L_x_12731) ;  /* 0x000000000f087348 */ /* 0x000fea0003c00000 */
[----:B------:R0:W1:Y:S02]  /*27050*/  SHFL.IDX P6, R14, R13, R12, R11 ;  /* 0x0000000c0d0e7389 */ /* 0x00006400000c000b */
[----:B01----:R-:W-:Y:S01]  /*27060*/  ENDCOLLECTIVE ;  /* 0x000000000000791b */ /* 0x003fe20003800000 */
.L_x_12731:
[----:B------:R-:W-:Y:S01]  /*27070*/  IMAD.MOV.U32 R6, RZ, RZ, R14 ;  /* 0x000000ffff067224 */ /* 0x000fe200078e000e */
[----:B------:R-:W-:Y:S06]  /*27080*/  BRA `(.L_x_12732) ;  /* 0xffffffc400d07947 */ /* 0x000fec000383ffff */
.L_x_12607:
        /* <DEDUP_REMOVED lines=8> */
.L_x_12734:
[----:B------:R-:W-:Y:S05]  /*27110*/  BSYNC B0 ;  /* 0x0000000000007941 */ /* 0x000fea0003800000 */
.L_x_12733:
[----:B------:R-:W-:Y:S01]  /*27120*/  IMAD.MOV.U32 R2, RZ, RZ, R14 ;  /* 0x000000ffff027224 */ /* 0x000fe200078e000e */
[----:B------:R-:W-:Y:S06]  /*27130*/  BRA `(.L_x_12735) ;  /* 0xffffffc400bc7947 */ /* 0x000fec000383ffff */
.L_x_12613:
[----:B0-----:R0:W1:Y:S02]  /*27140*/  SYNCS.PHASECHK.TRANS64.TRYWAIT P0, [R5+URZ+0x19c20], R0 ;  /* 0x019c2000050075a7 */ /* 0x001064000800017f */
[----:B-1----:R-:W-:Y:S05]  /*27150*/  @!P0 NANOSLEEP.SYNCS 0x989680 ;  /* 0x009896800000895d */ /* 0x002fea0003900000 */
[----:B------:R-:W1:Y:S02]  /*27160*/  @!P0 SYNCS.PHASECHK.TRANS64 P0, [R5+URZ+0x19c20], R0 ;  /* 0x019c2000050085a7 */ /* 0x000e64000800007f */
[----:B-1----:R-:W-:Y:S05]  /*27170*/  @!P0 BRA `(.L_x_12613) ;  /* 0xfffffffc00f08947 */ /* 0x002fea000383ffff */
[----:B------:R-:W-:Y:S05]  /*27180*/  BRA `(.L_x_12736) ;  /* 0xffffffd000287947 */ /* 0x000fea000383ffff */
.L_x_12614:
        /* <DEDUP_REMOVED lines=8> */
[----:B0-2---:R-:W-:Y:S05]  /*27210*/  WARPSYNC.COLLECTIVE R15, `(.L_x_12738) ;  /* 0x000000000f087348 */ /* 0x005fea0003c00000 */
[----:B------:R1:W3:Y:S02]  /*27220*/  SHFL.IDX P6, R14, R13, R12, R11 ;  /* 0x0000000c0d0e7389 */ /* 0x0002e400000c000b */
[----:B0123--:R-:W-:Y:S01]  /*27230*/  ENDCOLLECTIVE ;  /* 0x000000000000791b */ /* 0x00ffe20003800000 */
.L_x_12738:
[----:B------:R-:W-:Y:S05]  /*27240*/  BSYNC B0 ;  /* 0x0000000000007941 */ /* 0x000fea0003800000 */
.L_x_12737:
[----:B------:R-:W-:Y:S05]  /*27250*/  BRA `(.L_x_12739) ;  /* 0xffffffd000107947 */ /* 0x000fea000383ffff */
.L_x_12615:
[----:B------:R-:W-:Y:S01]  /*27260*/  BSSY B0, `(.L_x_12740) ;  /* 0x0000006000007945 */ /* 0x000fe20003800000 */
[----:B------:R-:W-:-:S07]  /*27270*/  IMAD.MOV.U32 R15, RZ, RZ, -0x1 ;  /* 0xffffffffff0f7424 */ /* 0x000fce00078e00ff */
[----:B0-2---:R-:W-:Y:S05]  /*27280*/  WARPSYNC.COLLECTIVE R15, `(.L_x_12741) ;  /* 0x000000000f0c7348 */ /* 0x005fea0003c00000 */
[----:B------:R-:W-:Y:S02]  /*27290*/  ELECT P6, UR62, PT ;  /* 0x00000000003e782f */ /* 0x000fe400038c0000 */
[----:B------:R-:W-:Y:S01]  /*272a0*/  MOV R14, UR62 ;  /* 0x0000003e000e7c02 */ /* 0x000fe20008000f00 */
[----:B0-2---:R-:W-:Y:S10]  /*272b0*/  ENDCOLLECTIVE ;  /* 0x000000000000791b */ /* 0x005ff40003800000 */
.L_x_12741:
[----:B------:R-:W-:Y:S05]  /*272c0*/  BSYNC B0 ;  /* 0x0000000000007941 */ /* 0x000fea0003800000 */
.L_x_12740:
[----:B------:R-:W-:Y:S05]  /*272d0*/  BRA `(.L_x_12742) ;  /* 0xffffffd000047947 */ /* 0x000fea000383ffff */
.L_x_12617:
[----:B0-----:R0:W1:Y:S02]  /*272e0*/  SYNCS.PHASECHK.TRANS64.TRYWAIT P1, [R3+URZ+0x19c40], R2 ;  /* 0x019c4002030075a7 */ /* 0x001064000802017f */
[----:B-1----:R-:W-:Y:S05]  /*272f0*/  @!P1 NANOSLEEP.SYNCS 0x989680 ;  /* 0x009896800000995d */ /* 0x002fea0003900000 */
[----:B------:R-:W1:Y:S02]  /*27300*/  @!P1 SYNCS.PHASECHK.TRANS64 P1, [R3+URZ+0x19c40], R2 ;  /* 0x019c4002030095a7 */ /* 0x000e64000802007f */
[----:B-1----:R-:W-:Y:S05]  /*27310*/  @!P1 BRA `(.L_x_12617) ;  /* 0xfffffffc00f09947 */ /* 0x002fea000383ffff */
[----:B------:R-:W-:Y:S05]  /*27320*/  BRA `(.L_x_12743) ;  /* 0xffffffd000287947 */ /* 0x000fea000383ffff */
.L_x_12619:
[----:B-1----:R1:W3:Y:S02]  /*27330*/  SYNCS.PHASECHK.TRANS64.TRYWAIT P1, [R5+URZ+0x19c40], R0 ;  /* 0x019c4000050075a7 */ /* 0x0022e4000802017f */
[----:B---3--:R-:W-:Y:S05]  /*27340*/  @!P1 NANOSLEEP.SYNCS 0x989680 ;  /* 0x009896800000995d */ /* 0x008fea0003900000 */
[----:B------:R-:W3:Y:S02]  /*27350*/  @!P1 SYNCS.PHASECHK.TRANS64 P1, [R5+URZ+0x19c40], R0 ;  /* 0x019c4000050095a7 */ /* 0x000ee4000802007f */
[----:B---3--:R-:W-:Y:S05]  /*27360*/  @!P1 BRA `(.L_x_12619) ;  /* 0xfffffffc00f09947 */ /* 0x008fea000383ffff */
[----:B------:R-:W-:Y:S05]  /*27370*/  BRA `(.L_x_12744) ;  /* 0xffffffd000387947 */ /* 0x000fea000383ffff */
.L_x_12621:
[----:B---3--:R3:W4:Y:S02]  /*27380*/  SYNCS.PHASECHK.TRANS64.TRYWAIT P1, [R3+URZ+0x19c60], R2 ;  /* 0x019c6002030075a7 */ /* 0x008724000802017f */
[----:B----4-:R-:W-:Y:S05]  /*27390*/  @!P1 NANOSLEEP.SYNCS 0x989680 ;  /* 0x009896800000995d */ /* 0x010fea0003900000 */
[----:B------:R-:W4:Y:S02]  /*273a0*/  @!P1 SYNCS.PHASECHK.TRANS64 P1, [R3+URZ+0x19c60], R2 ;  /* 0x019c6002030095a7 */ /* 0x000f24000802007f */
[----:B----4-:R-:W-:Y:S05]  /*273b0*/  @!P1 BRA `(.L_x_12621) ;  /* 0xfffffffc00f09947 */ /* 0x010fea000383ffff */
[----:B------:R-:W-:Y:S05]  /*273c0*/  BRA `(.L_x_12745) ;  /* 0xffffffd000347947 */ /* 0x000fea000383ffff */
.L_x_12623:
[----:B----4-:R4:W0:Y:S02]  /*273d0*/  SYNCS.PHASECHK.TRANS64.TRYWAIT P1, [R5+URZ+0x19c60], R0 ;  /* 0x019c6000050075a7 */ /* 0x010824000802017f */
[----:B0-----:R-:W-:Y:S05]  /*273e0*/  @!P1 NANOSLEEP.SYNCS 0x989680 ;  /* 0x009896800000995d */ /* 0x001fea0003900000 */
[----:B------:R-:W0:Y:S02]  /*273f0*/  @!P1 SYNCS.PHASECHK.TRANS64 P1, [R5+URZ+0x19c60], R0 ;  /* 0x019c6000050095a7 */ /* 0x000e24000802007f */
[----:B0-----:R-:W-:Y:S05]  /*27400*/  @!P1 BRA `(.L_x_12623) ;  /* 0xfffffffc00f09947 */ /* 0x001fea000383ffff */
[----:B------:R-:W-:Y:S05]  /*27410*/  BRA `(.L_x_12746) ;  /* 0xffffffd000307947 */ /* 0x000fea000383ffff */
.L_x_12625:
[----:B------:R0:W0:Y:S02]  /*27420*/  SYNCS.PHASECHK.TRANS64.TRYWAIT P1, [R3+URZ+0x19c80], R2 ;  /* 0x019c8002030075a7 */ /* 0x000024000802017f */
[----:B0-----:R-:W-:Y:S05]  /*27430*/  @!P1 NANOSLEEP.SYNCS 0x989680 ;  /* 0x009896800000995d */ /* 0x001fea0003900000 */
[----:B------:R-:W0:Y:S02]  /*27440*/  @!P1 SYNCS.PHASECHK.TRANS64 P1, [R3+URZ+0x19c80], R2 ;  /* 0x019c8002030095a7 */ /* 0x000e24000802007f */
[----:B0-----:R-:W-:Y:S05]  /*27450*/  @!P1 BRA `(.L_x_12625) ;  /* 0xfffffffc00f09947 */ /* 0x001fea000383ffff */
[----:B------:R-:W-:Y:S05]  /*27460*/  BRA `(.L_x_12747) ;  /* 0xffffffd0002c7947 */ /* 0x000fea000383ffff */
.L_x_12748:
        /* <DEDUP_REMOVED lines=9> */
.L_x_16298:


//--------------------- .text._ZN7cutlass13device_kernelIN5flash11enable_sm90INS1_16FlashAttnFwdSm90INS1_25CollectiveMainloopFwdSm90ILi2EN4cute5tupleIJNS5_1CILi1EEES8_S8_EEENS6_IJNS7_ILi192EEENS7_ILi128EEENS7_ILi96EEEEEELi96ENS_12float_e4m3_tEfNS_4arch4Sm90ELb1ELb0ELb0ELb0ELb1ELb0ELb0ELb1ELb1ELb1ELb1ELb0EEENS1_21CollectiveEpilogueFwdINS6_IJSA_SC_SB_EEES9_NS_10bfloat16_tESG_Li384ELb0ELb1ELb1ELb1EEENS1_19SingleTileSchedulerILb0ELb1ELb1ELi192EEEEEEEEEvNT_6ParamsE --------------------------
	.section	.text._ZN7cutlass13device_kernelIN5flash11enable_sm90INS1_16FlashAttnFwdSm90INS1_25CollectiveMainloopFwdSm90ILi2EN4cute5tupleIJNS5_1CILi1EEES8_S8_EEENS6_IJNS7_ILi192EEENS7_ILi128EEENS7_ILi96EEEEEELi96ENS_12float_e4m3_tEfNS_4arch4Sm90ELb1ELb0ELb0ELb0ELb1ELb0ELb0ELb1ELb1ELb1ELb1ELb0EEENS1_21CollectiveEpilogueFwdINS6_IJSA_SC_SB_EEES9_NS_10bfloat16_tESG_Li384ELb0ELb1ELb1ELb1EEENS1_19SingleTileSchedulerILb0ELb1ELb1ELi192EEEEEEEEEvNT_6ParamsE,"ax",@progbits
	.align	128
.text._ZN7cutlass13device_kernelIN5flash11enable_sm90INS1_16FlashAttnFwdSm90INS1_25CollectiveMainloopFwdSm90ILi2EN4cute5tupleIJNS5_1CILi1EEES8_S8_EEENS6_IJNS7_ILi192EEENS7_ILi128EEENS7_ILi96EEEEEELi96ENS_12float_e4m3_tEfNS_4arch4Sm90ELb1ELb0ELb0ELb0ELb1ELb0ELb0ELb1ELb1ELb1ELb1ELb0EEENS1_21CollectiveEpilogueFwdINS6_IJSA_SC_SB_EEES9_NS_10bfloat16_tESG_Li384ELb0ELb1ELb1ELb1EEENS1_19SingleTileSchedulerILb0ELb1ELb1ELi192EEEEEEEEEvNT_6ParamsE:
        .type           _ZN7cutlass13device_kernelIN5flash11enable_sm90INS1_16FlashAttnFwdSm90INS1_25CollectiveMainloopFwdSm90ILi2EN4cute5tupleIJNS5_1CILi1EEES8_S8_EEENS6_IJNS7_ILi192EEENS7_ILi128EEENS7_ILi96EEEEEELi96ENS_12float_e4m3_tEfNS_4arch4Sm90ELb1ELb0ELb0ELb0ELb1ELb0ELb0ELb1ELb1ELb1ELb1ELb0EEENS1_21CollectiveEpilogueFwdINS6_IJSA_SC_SB_EEES9_NS_10bfloat16_tESG_Li384ELb0ELb1ELb1ELb1EEENS1_19SingleTileSchedulerILb0ELb1ELb1ELi192EEEEEEEEEvNT_6ParamsE,@function
        .size           _ZN7cutlass13device_kernelIN5flash11enable_sm90INS1_16FlashAttnFwdSm90INS1_25CollectiveMainloopFwdSm90ILi2EN4cute5tupleIJNS5_1CILi1EEES8_S8_EEENS6_IJNS7_ILi192EEENS7_ILi128EEENS7_ILi96EEEEEELi96ENS_12float_e4m3_tEfNS_4arch4Sm90ELb1ELb0ELb0ELb0ELb1ELb0ELb0ELb1ELb1ELb1ELb1ELb0EEENS1_21CollectiveEpilogueFwdINS6_IJSA_SC_SB_EEES9_NS_10bfloat16_tESG_Li384ELb0ELb1ELb1ELb1EEENS1_19SingleTileSchedulerILb0ELb1ELb1ELi192EEEEEEEEEvNT_6ParamsE,(.L_x_16299 - _ZN7cutlass13device_kernelIN5flash11enable_sm90INS1_16FlashAttnFwdSm90INS1_25CollectiveMainloopFwdSm90ILi2EN4cute5tupleIJNS5_1CILi1EEES8_S8_EEENS6_IJNS7_ILi192EEENS7_ILi128EEENS7_ILi96EEEEEELi96ENS_12float_e4m3_tEfNS_4arch4Sm90ELb1ELb0ELb0ELb0ELb1ELb0ELb0ELb1ELb1ELb1ELb1ELb0EEENS1_21CollectiveEpilogueFwdINS6_IJSA_SC_SB_EEES9_NS_10bfloat16_tESG_Li384ELb0ELb1ELb1ELb1EEENS1_19SingleTileSchedulerILb0ELb1ELb1ELi192EEEEEEEEEvNT_6ParamsE)
        .other          _ZN7cutlass13device_kernelIN5flash11enable_sm90INS1_16FlashAttnFwdSm90INS1_25CollectiveMainloopFwdSm90ILi2EN4cute5tupleIJNS5_1CILi1EEES8_S8_EEENS6_IJNS7_ILi192EEENS7_ILi128EEENS7_ILi96EEEEEELi96ENS_12float_e4m3_tEfNS_4arch4Sm90ELb1ELb0ELb0ELb0ELb1ELb0ELb0ELb1ELb1ELb1ELb1ELb0EEENS1_21CollectiveEpilogueFwdINS6_IJSA_SC_SB_EEES9_NS_10bfloat16_tESG_Li384ELb0ELb1ELb1ELb1EEENS1_19SingleTileSchedulerILb0ELb1ELb1ELi192EEEEEEEEEvNT_6ParamsE,@"STO_CUDA_ENTRY STV_DEFAULT"
_ZN7cutlass13device_kernelIN5flash11enable_sm90INS1_16FlashAttnFwdSm90INS1_25CollectiveMainloopFwdSm90ILi2EN4cute5tupleIJNS5_1CILi1EEES8_S8_EEENS6_IJNS7_ILi192EEENS7_ILi128EEENS7_ILi96EEEEEELi96ENS_12float_e4m3_tEfNS_4arch4Sm90ELb1ELb0ELb0ELb0ELb1ELb0ELb0ELb1ELb1ELb1ELb1ELb0EEENS1_21CollectiveEpilogueFwdINS6_IJSA_SC_SB_EEES9_NS_10bfloat16_tESG_Li384ELb0ELb1ELb1ELb1EEENS1_19SingleTileSchedulerILb0ELb1ELb1ELi192EEEEEEEEEvNT_6ParamsE:
        /* <DEDUP_REMOVED lines=45> */
.L_x_12749:
        /* <DEDUP_REMOVED lines=22> */
.L_x_12750:
        /* <DEDUP_REMOVED lines=18> */
.L_x_12751:
        /* <DEDUP_REMOVED lines=22> */
.L_x_12752:
        /* <DEDUP_REMOVED lines=23> */
.L_x_12753:
        /* <DEDUP_REMOVED lines=9> */
.L_x_12756:
        /* <DEDUP_REMOVED lines=61> */
[----:B0-----:R-:W-:Y:S01]  /*0c80*/  UIMAD UR47, UR47, 0xc0, URZ ;  /* 0x000000c02f2f78a4 */ /* 0x001fe2000f8e023f */
        /* <DEDUP_REMOVED lines=72> */
.L_x_12758:
        /* <DEDUP_REMOVED lines=10> */
[----:B------:R-:W-:Y:S02]  /*11b0*/  CS2R R94, SRZ ;  /* 0x00000000005e7805 */ /* 0x000fe4000001ff00 */
[----:B------:R-:W-:Y:S01]  /*11c0*/  CS2R R90, SRZ ;  /* 0x00000000005a7805 */ /* 0x000fe2000001ff00 */
[----:B------:R-:W-:Y:S01]  /*11d0*/  IMAD.MOV.U32 R93, RZ, RZ, RZ ;  /* 0x000000ffff5d7224 */ /* 0x000fe200078e00ff */
[----:B------:R-:W-:Y:S02]  /*11e0*/  R2UR UR48, R2 ;  /* 0x00000000023072ca */ /* 0x000fe400000e0000 */
[----:B------:R-:W-:Y:S01]  /*11f0*/  CS2R R2, SRZ ;  /* 0x0000000000027805 */ /* 0x000fe2000001ff00 */
[----:B------:R-:W-:Y:S01]  /*1200*/  IMAD.MOV.U32 R0, RZ, RZ, RZ ;  /* 0x000000ffff007224 */ /* 0x000fe200078e00ff */
        /* <DEDUP_REMOVED lines=12> */
[----:B------:R-:W-:Y:S01]  /*12d0*/  CS2R R114, SRZ ;  /* 0x0000000000727805 */ /* 0x000fe2000001ff00 */
[----:B------:R-:W-:Y:S01]  /*12e0*/  IMAD.MOV.U32 R17, RZ, RZ, RZ ;  /* 0x000000ffff117224 */ /* 0x000fe200078e00ff */
[----:B------:R-:W-:Y:S01]  /*12f0*/  CS2R R124, SRZ ;  /* 0x00000000007c7805 */ /* 0x000fe2000001ff00 */
[----:B------:R-:W-:Y:S01]  /*1300*/  IMAD.MOV.U32 R117, RZ, RZ, RZ ;  /* 0x000000ffff757224 */ /* 0x000fe200078e00ff */
        /* <DEDUP_REMOVED lines=10> */
[----:B------:R-:W-:Y:S02]  /*13b0*/  IMAD.MOV.U32 R22, RZ, RZ, RZ ;  /* 0x000000ffff167224 */ /* 0x000fe400078e00ff */
[----:B------:R-:W-:Y:S05]  /*13c0*/  @!P1 BRA `(.L_x_12759) ;  /* 0x0000007000809947 */ /* 0x000fea0003800000 */
        /* <DEDUP_REMOVED lines=34> */
.L_x_12760:
[----:B------:R-:W-:-:S04]  /*15f0*/  SHF.L.U32 R0, RZ, 0x1f, RZ ;  /* 0x0000001fff007819 */ /* 0x000fc800000006ff */
[----:B------:R-:W0:Y:S02]  /*1600*/  SYNCS.PHASECHK.TRANS64.TRYWAIT P0, [UR42+0x17000], R0 ;  /* 0x01700000ff0075a7 */ /* 0x000e24000800016a */
[----:B0-----:R-:W-:Y:S05]  /*1610*/  @!P0 BRA `(.L_x_12761) ;  /* 0x000000cc00d48947 */ /* 0x001fea0003800000 */
.L_x_12857:
[----:B------:R-:W-:-:S06]  /*1620*/  ULOP3.LUT UR4, UR41, 0x1, URZ, 0xfc, !UPT ;  /* 0x0000000129047892 */ /* 0x000fcc000f8efc3f */
[----:B------:R-:W-:-:S05]  /*1630*/  IMAD.U32 R2, RZ, RZ, UR4 ;  /* 0x00000004ff027e24 */ /* 0x000fca000f8e00ff */
[----:B------:R-:W-:-:S13]  /*1640*/  ISETP.NE.AND P0, PT, R2, 0x3, PT ;  /* 0x000000030200780c */ /* 0x000fda0003f05270 */
[----:B------:R-:W-:Y:S05]  /*1650*/  @!P0 BRA `(.L_x_12762) ;  /* 0x0000000000048947 */ /* 0x000fea0003800000 */
[----:B------:R-:W-:Y:S01]  /*1660*/  BPT.TRAP 0x1 ;  /* 0x000000040000795c */ /* 0x000fe20000300000 */
.L_x_12762:
[----:B------:R1:W2:Y:S01]  /*1670*/  SYNCS.PHASECHK.TRANS64.TRYWAIT P1, [UR42+0x17030], R0 ;  /* 0x01703000ff0075a7 */ /* 0x0002a2000802016a */
[----:B------:R-:W-:Y:S05]  /*1680*/  @!P0 BRA `(.L_x_12763) ;  /* 0x0000000000048947 */ /* 0x000fea0003800000 */
[----:B------:R-:W-:Y:S01]  /*1690*/  BPT.TRAP 0x1 ;  /* 0x000000040000795c */ /* 0x000fe20000300000 */
.L_x_12763:
[----:B------:R-:W-:-:S05]  /*16a0*/  IMAD.U32 R4, RZ, RZ, UR50 ;  /* 0x00000032ff047e24 */ /* 0x000fca000f8e00ff */
[----:B------:R-:W-:Y:S01]  /*16b0*/  LOP3.LUT R4, R4, 0x10000, RZ, 0xfc, !PT ;  /* 0x0001000004047812 */ /* 0x000fe200078efcff */
[----:B--2---:R-:W-:Y:S06]  /*16c0*/  @P1 BRA `(.L_x_12764) ;  /* 0x0000000000081947 */ /* 0x004fec0003800000 */
[----:B------:R-:W2:Y:S02]  /*16d0*/  SYNCS.PHASECHK.TRANS64.TRYWAIT P1, [UR42+0x17030], R0 ;  /* 0x01703000ff0075a7 */ /* 0x000ea4000802016a */
[----:B--2---:R-:W-:Y:S05]  /*16e0*/  @!P1 BRA `(.L_x_12765) ;  /* 0x000000cc00b89947 */ /* 0x004fea0003800000 */
.L_x_12764:
        /* <DEDUP_REMOVED lines=16> */
[----:B------:R-:W-:Y:S01]  /*17f0*/  UIADD3 UR8, UR12, 0x180, URZ ;  /* 0x000001800c087890 */ /* 0x000fe2000fffe03f */
[----:B------:R-:W-:Y:S01]  /*1800*/  UMOV UR6, UR20 ;  /* 0x0000001400067c82 */ /* 0x000fe20008000000 */
        /* <DEDUP_REMOVED lines=12> */
.L_x_12766:
[----:B0-----:R-:W-:Y:S01]  /*18d0*/  LOP3.LUT R3, R18, 0xffffff80, RZ, 0xc0, !PT ;  /* 0xffffff8012037812 */ /* 0x001fe200078ec0ff */
[----:B------:R-:W-:Y:S01]  /*18e0*/  IMAD.HI R8, R19, 0x55555556, RZ ;  /* 0x5555555613087827 */ /* 0x000fe200078e02ff */
[----:B------:R-:W-:Y:S01]  /*18f0*/  LEA.HI R17, R17, R16, RZ, 0x2 ;  /* 0x0000001011117211 */ /* 0x000fe200078f10ff */
[----:B------:R-:W-:Y:S01]  /*1900*/  UISETP.NE.AND UP0, UPT, UR45, URZ, UPT ;  /* 0x0000003f2d00728c */ /* 0x000fe2000bf05270 */
[----:B------:R-:W0:Y:S01]  /*1910*/  S2UR UR21, SR_CgaCtaId ;  /* 0x00000000001579c3 */ /* 0x000e220000008800 */
[----:B------:R-:W-:Y:S01]  /*1920*/  IMAD.IADD R3, R16, 0x1, -R3 ;  /* 0x0000000110037824 */ /* 0x000fe200078e0a03 */
[----:B------:R-:W-:Y:S01]  /*1930*/  LOP3.LUT R17, R17, 0xfffffffc, RZ, 0xc0, !PT ;  /* 0xfffffffc11117812 */ /* 0x000fe200078ec0ff */
[----:B------:R-:W-:Y:S01]  /*1940*/  ULDC UR7, c[0x0][0x2f0] ;  /* 0x0000bc0000077ab9 */ /* 0x000fe20000000800 */
        /* <DEDUP_REMOVED lines=11> */
[----:B------:R-:W-:Y:S01]  /*1a00*/  IMAD.U32 R23, RZ, RZ, UR46 ;  /* 0x0000002eff177e24 */ /* 0x000fe2000f8e00ff */
[----:B------:R-:W-:Y:S01]  /*1a10*/  SHF.R.S32.HI R7, RZ, 0x1f, R2 ;  /* 0x0000001fff077819 */ /* 0x000fe20000011402 */
[----:B------:R-:W-:Y:S01]  /*1a20*/  @UP0 ULDC UR11, c[0x0][0x450] ;  /* 0x00011400000b0ab9 */ /* 0x000fe20000000800 */
[----:B------:R-:W-:Y:S01]  /*1a30*/  SHF.R.S32.HI R6, RZ, 0x5, R6 ;  /* 0x00000005ff067819 */ /* 0x000fe20000011406 */
[----:B------:R-:W-:Y:S01]  /*1a40*/  UIADD3 UR6, UR42, 0x17040, URZ ;  /* 0x000170402a067890 */ /* 0x000fe2000fffe03f */
[----:B------:R-:W-:-:S02]  /*1a50*/  LEA.HI R7, R7, R0, RZ, 0x3 ;  /* 0x0000000007077211 */ /* 0x000fc400078f18ff */
[----:B------:R-:W-:Y:S02]  /*1a60*/  CS2R R88, SRZ ;  /* 0x0000000000587805 */ /* 0x000fe4000001ff00 */
[----:B------:R-:W-:Y:S01]  /*1a70*/  LEA.HI R9, R17, R17, RZ, 0x1 ;  /* 0x0000001111097211 */ /* 0x000fe200078f08ff */
[----:B------:R-:W-:Y:S01]  /*1a80*/  UPRMT UR6, UR49, 0x654, UR6 ;  /* 0x0000065431067896 */ /* 0x000fe20008000006 */
[----:B------:R-:W-:Y:S02]  /*1a90*/  LEA R10, R6, UR47, 0x4 ;  /* 0x0000002f060a7c11 */ /* 0x000fe4000f8e20ff */
[----:B------:R-:W-:Y:S02]  /*1aa0*/  CS2R R90, SRZ ;  /* 0x00000000005a7805 */ /* 0x000fe4000001ff00 */
[----:B------:R-:W-:Y:S02]  /*1ab0*/  LOP3.LUT R7, R7, 0xfffffff8, RZ, 0xc0, !PT ;  /* 0xfffffff807077812 */ /* 0x000fe400078ec0ff */
[----:B------:R-:W-:-:S02]  /*1ac0*/  CS2R R92, SRZ ;  /* 0x00000000005c7805 */ /* 0x000fc4000001ff00 */
[----:B------:R-:W-:Y:S02]  /*1ad0*/  LOP3.LUT R6, R9, 0x1ffffffe, RZ, 0xc0, !PT ;  /* 0x1ffffffe09067812 */ /* 0x000fe400078ec0ff */
[----:B------:R-:W-:Y:S02]  /*1ae0*/  CS2R R94, SRZ ;  /* 0x00000000005e7805 */ /* 0x000fe4000001ff00 */
[----:B------:R-:W-:Y:S02]  /*1af0*/  IADD3 R7, R10, R0, -R7 ;  /* 0x000000000a077210 */ /* 0x000fe40007ffe807 */
[----:B------:R-:W-:Y:S02]  /*1b00*/  CS2R R96, SRZ ;  /* 0x0000000000607805 */ /* 0x000fe4000001ff00 */
[----:B------:R-:W-:Y:S01]  /*1b10*/  PLOP3.LUT P2, PT, PT, PT, UP0, 0x80, 0x0 ;  /* 0x000000000000781c */ /* 0x000fe20003f4f008 */
[----:B------:R-:W-:Y:S01]  /*1b20*/  IMAD.IADD R6, R17, 0x1, -R6 ;  /* 0x0000000111067824 */ /* 0x000fe200078e0a06 */
[----:B------:R-:W-:Y:S01]  /*1b30*/  LOP3.LUT R2, R2, 0x7ffffffc, RZ, 0xc0, !PT ;  /* 0x7ffffffc02027812 */ /* 0x000fe200078ec0ff */
[----:B------:R-:W-:Y:S01]  /*1b40*/  IMAD R7, R8, 0x40, R7 ;  /* 0x0000004008077824 */ /* 0x000fe200078e0207 */
[----:B------:R-:W-:Y:S01]  /*1b50*/  SYNCS.ARRIVE.TRANS64.RED.A1T0 RZ, [UR6], RZ ;  /* 0x000000ffffff79a7 */ /* 0x000fe20008100406 */
[----:B------:R-:W-:-:S02]  /*1b60*/  CS2R R98, SRZ ;  /* 0x0000000000627805 */ /* 0x000fc4000001ff00 */
[----:B------:R-:W-:Y:S01]  /*1b70*/  CS2R R100, SRZ ;  /* 0x0000000000647805 */ /* 0x000fe2000001ff00 */
[----:B------:R-:W-:Y:S01]  /*1b80*/  IMAD R6, R6, 0x8, R7 ;  /* 0x0000000806067824 */ /* 0x000fe200078e0207 */
[----:B------:R-:W-:Y:S01]  /*1b90*/  CS2R R102, SRZ ;  /* 0x0000000000667805 */ /* 0x000fe2000001ff00 */
[----:B------:R-:W-:Y:S01]  /*1ba0*/  IMAD.IADD R7, R3, 0x1, -R2 ;  /* 0x0000000103077824 */ /* 0x000fe200078e0a02 */
[----:B------:R-:W-:Y:S01]  /*1bb0*/  CS2R R104, SRZ ;  /* 0x0000000000687805 */ /* 0x000fe2000001ff00 */
[----:B------:R-:W-:Y:S01]  /*1bc0*/  @P1 IMAD.HI.U32 R0, R6, UR4, RZ ;  /* 0x0000000406001c27 */ /* 0x000fe2000f8e00ff */
[----:B------:R-:W-:Y:S01]  /*1bd0*/  UMOV UR4, 0xffffff80 ;  /* 0xffffff8000047882 */ /* 0x000fe20000000000 */
[----:B------:R-:W-:Y:S01]  /*1be0*/  CS2R R106, SRZ ;  /* 0x00000000006a7805 */ /* 0x000fe2000001ff00 */
[----:B------:R-:W-:Y:S01]  /*1bf0*/  UIMAD UR4, UR48, UR4, 0x80 ;  /* 0x00000080300474a4 */ /* 0x000fe2000f8e0204 */
[----:B------:R-:W-:Y:S01]  /*1c00*/  IMAD.MOV.U32 R8, RZ, RZ, R6 ;  /* 0x000000ffff087224 */ /* 0x000fe200078e0006 */
[----:B------:R-:W-:Y:S01]  /*1c10*/  @P2 SHF.R.U32.HI R8, RZ, UR5, R0 ;  /* 0x00000005ff082c19 */ /* 0x000fe20008011600 */
[----:B------:R-:W-:Y:S01]  /*1c20*/  IMAD.U32 R3, RZ, RZ, UR7 ;  /* 0x00000007ff037e24 */ /* 0x000fe2000f8e00ff */
[----:B------:R-:W-:Y:S01]  /*1c30*/  UIADD3 UR5, UR4, 0x1, URZ ;  /* 0x0000000104057890 */ /* 0x000fe2000fffe03f */
[----:B------:R-:W-:Y:S01]  /*1c40*/  CS2R R108, SRZ ;  /* 0x00000000006c7805 */ /* 0x000fe2000001ff00 */
[----:B------:R-:W-:Y:S01]  /*1c50*/  UIMAD UR4, UR37, UR7, UR4 ;  /* 0x00000007250472a4 */ /* 0x000fe2000f8e0204 */
[----:B------:R-:W1:Y:S01]  /*1c60*/  SHFL.IDX PT, R9, R8, RZ, 0x1c1f ;  /* 0x001c1fff08097589 */ /* 0x000e6200000e0000 */
[----:B------:R-:W-:Y:S01]  /*1c70*/  UIMAD UR7, UR37, UR7, -UR10 ;  /* 0x00000007250772a4 */ /* 0x000fe2000f8e0a0a */
[----:B------:R-:W-:Y:S01]  /*1c80*/  CS2R R110, SRZ ;  /* 0x00000000006e7805 */ /* 0x000fe2000001ff00 */
[----:B------:R-:W-:Y:S01]  /*1c90*/  IMAD.U32 R0, RZ, RZ, UR5 ;  /* 0x00000005ff007e24 */ /* 0x000fe2000f8e00ff */
[----:B------:R-:W-:Y:S01]  /*1ca0*/  UIADD3 UR48, UR48, -0x2, URZ ;  /* 0xfffffffe30307890 */ /* 0x000fe2000fffe03f */
[----:B------:R-:W-:Y:S01]  /*1cb0*/  IMAD.U32 R10, RZ, RZ, UR4 ;  /* 0x00000004ff0a7e24 */ /* 0x000fe2000f8e00ff */
[----:B------:R-:W-:Y:S01]  /*1cc0*/  @UP0 ULDC UR4, c[0x0][0x44c] ;  /* 0x0001130000040ab9 */ /* 0x000fe20000000800 */
[C---:B------:R-:W-:Y:S01]  /*1cd0*/  IMAD R0, R7.reuse, -0x2, R0 ;  /* 0xfffffffe07007824 */ /* 0x040fe200078e0200 */
[----:B------:R-:W-:Y:S01]  /*1ce0*/  UIMAD.WIDE.U32 UR4, UR47, UR4, URZ ;  /* 0x000000042f0472a5 */ /* 0x000fe2000f8e003f */
[----:B------:R-:W-:Y:S01]  /*1cf0*/  IMAD R10, R7, -0x2, R10 ;  /* 0xfffffffe070a7824 */ /* 0x000fe200078e020a */
[----:B------:R-:W-:Y:S01]  /*1d00*/  CS2R R112, SRZ ;  /* 0x0000000000707805 */ /* 0x000fe2000001ff00 */
[----:B------:R-:W-:Y:S01]  /*1d10*/  IMAD R2, R3, UR37, R0 ;  /* 0x0000002503027c24 */ /* 0x000fe2000f8e0200 */
[----:B------:R-:W-:Y:S01]  /*1d20*/  @UP0 USHF.R.U32.HI UR47, URZ, UR11, UR5 ;  /* 0x0000000b3f2f0299 */ /* 0x000fe20008011605 */
[----:B------:R-:W-:-:S02]  /*1d30*/  CS2R R114, SRZ ;  /* 0x0000000000727805 */ /* 0x000fc4000001ff00 */
[----:B------:R-:W-:Y:S01]  /*1d40*/  CS2R R116, SRZ ;  /* 0x0000000000747805 */ /* 0x000fe2000001ff00 */
[----:B------:R-:W-:Y:S01]  /*1d50*/  VIADD R3, R2, -UR10 ;  /* 0x8000000a02037c36 */ /* 0x000fe20008000000 */
[----:B------:R-:W-:Y:S01]  /*1d60*/  UIADD3 UR7, UR7, UR47, URZ ;  /* 0x0000002f07077290 */ /* 0x000fe2000fffe03f */
[----:B------:R-:W-:Y:S01]  /*1d70*/  CS2R R118, SRZ ;  /* 0x0000000000767805 */ /* 0x000fe2000001ff00 */
[----:B------:R-:W-:Y:S01]  /*1d80*/  UMOV UR5, URZ ;  /* 0x0000003f00057c82 */ /* 0x000fe20008000000 */
[----:B------:R-:W-:Y:S01]  /*1d90*/  CS2R R120, SRZ ;  /* 0x0000000000787805 */ /* 0x000fe2000001ff00 */
[----:B------:R-:W-:Y:S01]  /*1da0*/  USHF.R.S32.HI UR4, URZ, 0x1f, UR7 ;  /* 0x0000001f3f047899 */ /* 0x000fe20008011407 */
[----:B------:R-:W-:Y:S02]  /*1db0*/  CS2R R122, SRZ ;  /* 0x00000000007a7805 */ /* 0x000fe4000001ff00 */
[----:B------:R-:W-:Y:S02]  /*1dc0*/  CS2R R124, SRZ ;  /* 0x00000000007c7805 */ /* 0x000fe4000001ff00 */
[----:B------:R-:W-:-:S02]  /*1dd0*/  CS2R R126, SRZ ;  /* 0x00000000007e7805 */ /* 0x000fc4000001ff00 */
[----:B-1----:R-:W-:Y:S01]  /*1de0*/  VIADDMNMX R3, R9, R3, R10, PT ;  /* 0x0000000309037246 */ /* 0x002fe2000380010a */
[----:B------:R-:W-:Y:S01]  /*1df0*/  ULEA.HI UR4, UR4, UR7, URZ, 0x7 ;  /* 0x0000000704047291 */ /* 0x000fe2000f8f383f */
[----:B------:R-:W-:Y:S02]  /*1e00*/  CS2R R128, SRZ ;  /* 0x0000000000807805 */ /* 0x000fe4000001ff00 */
[----:B------:R-:W-:Y:S02]  /*1e10*/  CS2R R130, SRZ ;  /* 0x0000000000827805 */ /* 0x000fe4000001ff00 */
[C---:B------:R-:W-:Y:S01]  /*1e20*/  ISETP.GT.AND P1, PT, R3.reuse, RZ, PT ;  /* 0x000000ff0300720c */ /* 0x040fe20003f24270 */
[----:B------:R-:W-:Y:S01]  /*1e30*/  USHF.R.S32.HI UR4, URZ, 0x7, UR4 ;  /* 0x000000073f047899 */ /* 0x000fe20008011404 */
[----:B------:R-:W-:Y:S02]  /*1e40*/  ISETP.GT.AND P2, PT, R3, 0x1, PT ;  /* 0x000000010300780c */ /* 0x000fe40003f44270 */
[----:B------:R-:W-:-:S02]  /*1e50*/  CS2R R132, SRZ ;  /* 0x0000000000847805 */ /* 0x000fc4000001ff00 */
[----:B------:R-:W-:Y:S01]  /*1e60*/  ISETP.GT.AND P3, PT, R3, 0x8, PT ;  /* 0x000000080300780c */ /* 0x000fe20003f64270 */
[----:B------:R-:W-:Y:S01]  /*1e70*/  UISETP.LT.AND UP0, UPT, UR36, UR4, UPT ;  /* 0x000000042400728c */ /* 0x000fe2000bf01270 */
[----:B------:R-:W-:Y:S02]  /*1e80*/  FSEL R9, R24, -INF , P1 ;  /* 0xff80000018097808 */ /* 0x000fe40000800000 */
[----:B------:R-:W-:Y:S02]  /*1e90*/  CS2R R134, SRZ ;  /* 0x0000000000867805 */ /* 0x000fe4000001ff00 */
[----:B------:R-:W-:Y:S01]  /*1ea0*/  FSEL R25, R25, -INF , P2 ;  /* 0xff80000019197808 */ /* 0x000fe20001000000 */
[----:B------:R-:W-:Y:S01]  /*1eb0*/  USEL UR22, UR36, UR4, !UP0 ;  /* 0x0000000424167287 */ /* 0x000fe2000c000000 */
[----:B------:R-:W-:Y:S02]  /*1ec0*/  ISETP.GT.AND P1, PT, R3, 0x9, PT ;  /* 0x000000090300780c */ /* 0x000fe40003f24270 */
[----:B------:R-:W-:Y:S01]  /*1ed0*/  FSEL R11, R28, -INF , P3 ;  /* 0xff8000001c0b7808 */ /* 0x000fe20001800000 */
[----:B------:R-:W-:Y:S01]  /*1ee0*/  UISETP.GE.AND UP0, UPT, UR48, UR22, UPT ;  /* 0x000000163000728c */ /* 0x000fe2000bf06270 */
[----:B------:R-:W-:Y:S01]  /*1ef0*/  FMNMX.FTZ R0, R9, R25, !PT ;  /* 0x0000001909007209 */ /* 0x000fe20007810000 */
[----:B------:R-:W-:Y:S01]  /*1f00*/  UMOV UR4, URZ ;  /* 0x0000003f00047c82 */ /* 0x000fe20008000000 */
        /* <DEDUP_REMOVED lines=85> */
[----:B------:R-:W-:-:S04]  /*2460*/  FMNMX.FTZ R0, R84, R3, !PT ;  /* 0x0000000354007209 */ /* 0x000fc80007810000 */
[----:B------:R-:W-:-:S05]  /*2470*/  FMNMX.FTZ R14, R85, R0, !PT ;  /* 0x00000000550e7209 */ /* 0x000fca0007810000 */
[----:B------:R-:W1:Y:S02]  /*2480*/  SHFL.BFLY PT, R3, R14, 0x2, 0x1f ;  /* 0x0c401f000e037f89 */ /* 0x000e6400000e0000 */
[----:B-1----:R-:W-:Y:S02]  /*2490*/  FMNMX.FTZ R16, R14, R3, !PT ;  /* 0x000000030e107209 */ /* 0x002fe40007810000 */
[----:B------:R-:W1:Y:S04]  /*24a0*/  SHFL.IDX PT, R3, R8, 0x1, 0x1c1f ;  /* 0x003c1f0008037f89 */ /* 0x000e6800000e0000 */
[----:B------:R-:W2:Y:S01]  /*24b0*/  SHFL.BFLY PT, R21, R16, 0x1, 0x1f ;  /* 0x0c201f0010157f89 */ /* 0x000ea200000e0000 */
[----:B-1----:R-:W-:Y:S02]  /*24c0*/  IADD3 R3, R3, -UR10, R2 ;  /* 0x8000000a03037c10 */ /* 0x002fe4000fffe002 */
[----:B--2---:R-:W-:-:S02]  /*24d0*/  FMNMX.FTZ R0, R16, R21, !PT ;  /* 0x0000001510007209 */ /* 0x004fc40007810000 */
[----:B------:R-:W-:Y:S02]  /*24e0*/  VIMNMX R10, R10, R3, PT ;  /* 0x000000030a0a7248 */ /* 0x000fe40003fe0100 */
[C---:B------:R-:W-:Y:S01]  /*24f0*/  FSETP.NEU.FTZ.AND P1, PT, R0.reuse, -INF , PT ;  /* 0xff8000000000780b */ /* 0x040fe20003f3d000 */
[----:B------:R-:W-:Y:S01]  /*2500*/  FFMA.FTZ R12, R0, R23, -8 ;  /* 0xc1000000000c7423 */ /* 0x000fe20000010017 */
[C---:B------:R-:W-:Y:S02]  /*2510*/  ISETP.GT.AND P2, PT, R10.reuse, 0x1, PT ;  /* 0x000000010a00780c */ /* 0x040fe40003f44270 */
[----:B------:R-:W-:Y:S02]  /*2520*/  ISETP.GT.AND P3, PT, R10, 0x8, PT ;  /* 0x000000080a00780c */ /* 0x000fe40003f64270 */
[----:B------:R-:W-:Y:S02]  /*2530*/  FSEL R12, R12, RZ, P1 ;  /* 0x000000ff0c0c7208 */ /* 0x000fe40000800000 */
[----:B------:R-:W-:-:S02]  /*2540*/  ISETP.GT.AND P1, PT, R10, RZ, PT ;  /* 0x000000ff0a00720c */ /* 0x000fc40003f24270 */
[----:B------:R-:W-:Y:S01]  /*2550*/  FSEL R27, R27, -INF , P2 ;  /* 0xff8000001b1b7808 */ /* 0x000fe20001000000 */
[--C-:B------:R-:W-:Y:S01]  /*2560*/  FFMA.FTZ R9, R9, UR46, -R12.reuse ;  /* 0x0000002e09097c23 */ /* 0x100fe2000801080c */
[----:B------:R-:W-:Y:S01]  /*2570*/  FSEL R26, R26, -INF , P1 ;  /* 0xff8000001a1a7808 */ /* 0x000fe20000800000 */
[--C-:B------:R-:W-:Y:S01]  /*2580*/  FFMA.FTZ R8, R11, UR46, -R12.reuse ;  /* 0x0000002e0b087c23 */ /* 0x100fe2000801080c */
[----:B------:R-:W-:Y:S01]  /*2590*/  ISETP.GT.AND P1, PT, R10, 0x9, PT ;  /* 0x000000090a00780c */ /* 0x000fe20003f24270 */
[----:B------:R1:W-:Y:S01]  /*25a0*/  MUFU.EX2 R2, R9 ;  /* 0x0000000900027308 */ /* 0x0003e20000000800 */
[----:B------:R-:W-:Y:S01]  /*25b0*/  FSEL R30, R30, -INF , P3 ;  /* 0xff8000001e1e7808 */ /* 0x000fe20001800000 */
[--C-:B------:R-:W-:Y:S01]  /*25c0*/  FFMA.FTZ R18, R19, UR46, -R12.reuse ;  /* 0x0000002e13127c23 */ /* 0x100fe2000801080c */
[C---:B------:R-:W-:Y:S01]  /*25d0*/  ISETP.GT.AND P2, PT, R10.reuse, 0x10, PT ;  /* 0x000000100a00780c */ /* 0x040fe20003f44270 */
[--C-:B------:R-:W-:Y:S01]  /*25e0*/  FFMA.FTZ R3, R25, UR46, -R12.reuse ;  /* 0x0000002e19037c23 */ /* 0x100fe2000801080c */
[----:B------:R-:W-:Y:S01]  /*25f0*/  FSEL R31, R31, -INF , P1 ;  /* 0xff8000001f1f7808 */ /* 0x000fe20000800000 */
[--C-:B------:R-:W-:Y:S01]  /*2600*/  FFMA.FTZ R32, R61, UR46, -R12.reuse ;  /* 0x0000002e3d207c23 */ /* 0x100fe2000801080c */
[----:B------:R-:W-:Y:S01]  /*2610*/  ISETP.GT.AND P1, PT, R10, 0x11, PT ;  /* 0x000000110a00780c */ /* 0x000fe20003f24270 */
[----:B------:R-:W-:Y:S01]  /*2620*/  MUFU.EX2 R8, R8 ;  /* 0x0000000800087308 */ /* 0x000fe20000000800 */
[----:B-1----:R-:W-:Y:S01]  /*2630*/  FMNMX.FTZ R9, R26, R27, !PT ;  /* 0x0000001b1a097209 */ /* 0x002fe20007810000 */
        /* <DEDUP_REMOVED lines=22> */
[----:B------:R1:W2:Y:S01]  /*27a0*/  MUFU.EX2 R9, R29 ;  /* 0x0000001d00097308 */ /* 0x0002a20000000800 */
        /* <DEDUP_REMOVED lines=9> */
[----:B-1----:R-:W-:Y:S01]  /*2840*/  FFMA.FTZ R29, R64, UR46, -R12 ;  /* 0x0000002e401d7c23 */ /* 0x002fe2000801080c */
[----:B------:R-:W-:-:S02]  /*2850*/  FSEL R43, R43, -INF , P1 ;  /* 0xff8000002b2b7808 */ /* 0x000fc40000800000 */
[----:B------:R-:W-:Y:S02]  /*2860*/  FMNMX.FTZ R16, R42, R19, !PT ;  /* 0x000000132a107209 */ /* 0x000fe40007810000 */
[----:B------:R-:W-:Y:S01]  /*2870*/  ISETP.GT.AND P1, PT, R10, 0x29, PT ;  /* 0x000000290a00780c */ /* 0x000fe20003f24270 */
[----:B------:R-:W-:Y:S01]  /*2880*/  MUFU.EX2 R15, R15 ;  /* 0x0000000f000f7308 */ /* 0x000fe20000000800 */
[----:B------:R-:W-:Y:S02]  /*2890*/  FSEL R46, R46, -INF , P2 ;  /* 0xff8000002e2e7808 */ /* 0x000fe40001000000 */
[----:B------:R-:W-:Y:S01]  /*28a0*/  FMNMX.FTZ R19, R43, R16, !PT ;  /* 0x000000102b137209 */ /* 0x000fe20007810000 */
[----:B------:R-:W-:Y:S01]  /*28b0*/  FFMA.FTZ R16, R37, UR46, -R12 ;  /* 0x0000002e25107c23 */ /* 0x000fe2000801080c */
        /* <DEDUP_REMOVED lines=12> */
[----:B------:R-:W-:Y:S01]  /*2980*/  MUFU.EX2 R13, R13 ;  /* 0x0000000d000d7308 */ /* 0x000fe20000000800 */
[----:B------:R-:W-:Y:S02]  /*2990*/  FSEL R54, R54, -INF , P2 ;  /* 0xff80000036367808 */ /* 0x000fe40001000000 */
        /* <DEDUP_REMOVED lines=27> */
[----:B------:R-:W3:Y:S01]  /*2b50*/  MUFU.EX2 R20, R20 ;  /* 0x0000001400147308 */ /* 0x000ee20000000800 */
[----:B------:R-:W-:Y:S02]  /*2b60*/  ISETP.GT.AND P2, PT, R10, 0x58, PT ;  /* 0x000000580a00780c */ /* 0x000fe40003f44270 */
[----:B------:R-:W-:Y:S02]  /*2b70*/  FSEL R67, R67, -INF , P1 ;  /* 0xff80000043437808 */ /* 0x000fe40000800000 */
[----:B------:R-:W-:-:S02]  /*2b80*/  FMNMX.FTZ R22, R66, R19, !PT ;  /* 0x0000001342167209 */ /* 0x000fc40007810000 */
[----:B------:R-:W-:Y:S01]  /*2b90*/  ISETP.GT.AND P1, PT, R10, 0x59, PT ;  /* 0x000000590a00780c */ /* 0x000fe20003f24270 */
[----:B------:R4:W-:Y:S01]  /*2ba0*/  MUFU.EX2 R19, R48 ;  /* 0x0000003000137308 */ /* 0x0009e20000000800 */
[----:B------:R-:W-:Y:S02]  /*2bb0*/  FSEL R70, R70, -INF , P2 ;  /* 0xff80000046467808 */ /* 0x000fe40001000000 */
[----:B------:R-:W-:Y:S01]  /*2bc0*/  FMNMX.FTZ R21, R67, R22, !PT ;  /* 0x0000001643157209 */ /* 0x000fe20007810000 */
[--C-:B------:R-:W-:Y:S01]  /*2bd0*/  FFMA.FTZ R22, R49, UR46, -R12.reuse ;  /* 0x0000002e31167c23 */ /* 0x100fe2000801080c */
[----:B------:R-:W-:Y:S02]  /*2be0*/  ISETP.GT.AND P2, PT, R10, 0x60, PT ;  /* 0x000000600a00780c */ /* 0x000fe40003f44270 */
[----:B------:R-:W-:Y:S01]  /*2bf0*/  FSEL R71, R71, -INF , P1 ;  /* 0xff80000047477808 */ /* 0x000fe20000800000 */
[----:B------:R-:W-:Y:S01]  /*2c00*/  MUFU.EX2 R29, R29 ;  /* 0x0000001d001d7308 */ /* 0x000fe20000000800 */
[----:B------:R-:W-:Y:S01]  /*2c10*/  FMNMX.FTZ R24, R70, R21, !PT ;  /* 0x0000001546187209 */ /* 0x000fe20007810000 */
[----:B----4-:R-:W-:Y:S01]  /*2c20*/  FFMA.FTZ R48, R77, UR46, -R12 ;  /* 0x0000002e4d307c23 */ /* 0x010fe2000801080c */
[----:B------:R-:W-:-:S02]  /*2c30*/  ISETP.GT.AND P1, PT, R10, 0x61, PT ;  /* 0x000000610a00780c */ /* 0x000fc40003f24270 */
[----:B------:R-:W-:Y:S02]  /*2c40*/  FSEL R74, R74, -INF , P2 ;  /* 0xff8000004a4a7808 */ /* 0x000fe40001000000 */
[----:B------:R-:W-:Y:S01]  /*2c50*/  FMNMX.FTZ R21, R71, R24, !PT ;  /* 0x0000001847157209 */ /* 0x000fe20007810000 */
[----:B------:R-:W-:Y:S01]  /*2c60*/  MUFU.EX2 R22, R22 ;  /* 0x0000001600167308 */ /* 0x000fe20000000800 */
[----:B------:R-:W-:Y:S02]  /*2c70*/  ISETP.GT.AND P2, PT, R10, 0x68, PT ;  /* 0x000000680a00780c */ /* 0x000fe40003f44270 */
[----:B------:R-:W-:Y:S02]  /*2c80*/  FSEL R75, R75, -INF , P1 ;  /* 0xff8000004b4b7808 */ /* 0x000fe40000800000 */
[----:B------:R-:W-:Y:S02]  /*2c90*/  FMNMX.FTZ R24, R74, R21, !PT ;  /* 0x000000154a187209 */ /* 0x000fe40007810000 */
[----:B------:R-:W-:Y:S01]  /*2ca0*/  ISETP.GT.AND P1, PT, R10, 0x69, PT ;  /* 0x000000690a00780c */ /* 0x000fe20003f24270 */
[----:B------:R4:W-:Y:S01]  /*2cb0*/  MUFU.EX2 R21, R52 ;  /* 0x0000003400157308 */ /* 0x0009e20000000800 */
[----:B------:R-:W-:-:S02]  /*2cc0*/  FSEL R78, R78, -INF , P2 ;  /* 0xff8000004e4e7808 */ /* 0x000fc40001000000 */
[----:B------:R-:W-:Y:S01]  /*2cd0*/  FMNMX.FTZ R23, R75, R24, !PT ;  /* 0x000000184b177209 */ /* 0x000fe20007810000 */
[--C-:B------:R-:W-:Y:S01]  /*2ce0*/  FFMA.FTZ R24, R53, UR46, -R12.reuse ;  /* 0x0000002e35187c23 */ /* 0x100fe2000801080c */
[----:B------:R-:W-:Y:S01]  /*2cf0*/  ISETP.GT.AND P2, PT, R10, 0x70, PT ;  /* 0x000000700a00780c */ /* 0x000fe20003f44270 */
[----:B------:R-:W-:Y:S01]  /*2d00*/  IMAD.U32 R53, RZ, RZ, UR46 ;  /* 0x0000002eff357e24 */ /* 0x000fe2000f8e00ff */
[----:B------:R-:W-:Y:S01]  /*2d10*/  FSEL R79, R79, -INF , P1 ;  /* 0xff8000004f4f7808 */ /* 0x000fe20000800000 */
[----:B------:R-:W-:Y:S01]  /*2d20*/  MUFU.EX2 R36, R36 ;  /* 0x0000002400247308 */ /* 0x000fe20000000800 */
[----:B------:R-:W-:Y:S01]  /*2d30*/  FMNMX.FTZ R28, R78, R23, !PT ;  /* 0x000000174e1c7209 */ /* 0x000fe20007810000 */
[----:B----4-:R-:W-:Y:S01]  /*2d40*/  FFMA.FTZ R52, R81, UR46, -R12 ;  /* 0x0000002e51347c23 */ /* 0x010fe2000801080c */
[----:B------:R-:W-:Y:S02]  /*2d50*/  ISETP.GT.AND P1, PT, R10, 0x71, PT ;  /* 0x000000710a00780c */ /* 0x000fe40003f24270 */
[----:B------:R-:W-:-:S02]  /*2d60*/  FSEL R82, R82, -INF , P2 ;  /* 0xff80000052527808 */ /* 0x000fc40001000000 */
[----:B------:R-:W-:Y:S01]  /*2d70*/  FMNMX.FTZ R23, R79, R28, !PT ;  /* 0x0000001c4f177209 */ /* 0x000fe20007810000 */
[----:B------:R-:W4:Y:S01]  /*2d80*/  MUFU.EX2 R24, R24 ;  /* 0x0000001800187308 */ /* 0x000f220000000800 */
[----:B------:R-:W-:Y:S02]  /*2d90*/  ISETP.GT.AND P2, PT, R10, 0x78, PT ;  /* 0x000000780a00780c */ /* 0x000fe40003f44270 */
[----:B------:R-:W-:Y:S02]  /*2da0*/  FSEL R83, R83, -INF , P1 ;  /* 0xff80000053537808 */ /* 0x000fe40000800000 */
[----:B------:R-:W-:Y:S02]  /*2db0*/  FMNMX.FTZ R28, R82, R23, !PT ;  /* 0x00000017521c7209 */ /* 0x000fe40007810000 */
[----:B------:R-:W-:Y:S01]  /*2dc0*/  ISETP.GT.AND P1, PT, R10, 0x79, PT ;  /* 0x000000790a00780c */ /* 0x000fe20003f24270 */
[----:B------:R-:W-:Y:S01]  /*2dd0*/  MUFU.EX2 R23, R56 ;  /* 0x0000003800177308 */ /* 0x000fe20000000800 */
[----:B------:R-:W-:-:S02]  /*2de0*/  FSEL R86, R86, -INF , P2 ;  /* 0xff80000056567808 */ /* 0x000fc40001000000 */
[----:B------:R-:W-:Y:S01]  /*2df0*/  FMNMX.FTZ R25, R83, R28, !PT ;  /* 0x0000001c53197209 */ /* 0x000fe20007810000 */
[--C-:B------:R-:W-:Y:S01]  /*2e00*/  FFMA.FTZ R28, R57, UR46, -R12.reuse ;  /* 0x0000002e391c7c23 */ /* 0x100fe2000801080c */
[----:B------:R-:W-:Y:S02]  /*2e10*/  FSEL R87, R87, -INF , P1 ;  /* 0xff80000057577808 */ /* 0x000fe40000800000 */
[----:B------:R-:W-:Y:S01]  /*2e20*/  FMNMX.FTZ R10, R86, R25, !PT ;  /* 0x00000019560a7209 */ /* 0x000fe20007810000 */
[----:B------:R-:W-:Y:S01]  /*2e30*/  FFMA.FTZ R25, R60, UR46, -R12 ;  /* 0x0000002e3c197c23 */ /* 0x000fe2000801080c */
[----:B--2---:R-:W-:Y:S01]  /*2e40*/  F2FP.SATFINITE.E4M3.F32.PACK_AB_MERGE_C R148, R9, R8, RZ ;  /* 0x000000080994723e */ /* 0x004fe200048070ff */
[----:B------:R-:W-:Y:S01]  /*2e50*/  MUFU.EX2 R28, R28 ;  /* 0x0000001c001c7308 */ /* 0x000fe20000000800 */
[----:B------:R-:W-:Y:S02]  /*2e60*/  FMNMX.FTZ R10, R87, R10, !PT ;  /* 0x0000000a570a7209 */ /* 0x000fe40007810000 */
[----:B-1----:R-:W-:-:S02]  /*2e70*/  F2FP.SATFINITE.E4M3.F32.PACK_AB_MERGE_C R150, R16, R15, RZ ;  /* 0x0000000f1096723e */ /* 0x002fc400048070ff */
[----:B------:R-:W-:Y:S01]  /*2e80*/  F2FP.SATFINITE.E4M3.F32.PACK_AB_MERGE_C R148, R3, R2, R148 ;  /* 0x000000020394723e */ /* 0x000fe20004807094 */
[----:B------:R-:W1:Y:S01]  /*2e90*/  SHFL.BFLY PT, R37, R10, 0x2, 0x1f ;  /* 0x0c401f000a257f89 */ /* 0x000e6200000e0000 */
[----:B---3--:R-:W-:Y:S01]  /*2ea0*/  F2FP.SATFINITE.E4M3.F32.PACK_AB_MERGE_C R144, R20, R13, RZ ;  /* 0x0000000d1490723e */ /* 0x008fe200048070ff */
[----:B------:R-:W2:Y:S01]  /*2eb0*/  MUFU.EX2 R25, R25 ;  /* 0x0000001900197308 */ /* 0x000ea20000000800 */
[----:B----4-:R-:W-:Y:S02]  /*2ec0*/  F2FP.SATFINITE.E4M3.F32.PACK_AB_MERGE_C R146, R24, R21, RZ ;  /* 0x000000151892723e */ /* 0x010fe400048070ff */
[----:B------:R-:W-:Y:S02]  /*2ed0*/  F2FP.SATFINITE.E4M3.F32.PACK_AB_MERGE_C R150, R14, R11, R150 ;  /* 0x0000000b0e96723e */ /* 0x000fe40004807096 */
[----:B------:R-:W-:Y:S02]  /*2ee0*/  F2FP.SATFINITE.E4M3.F32.PACK_AB_MERGE_C R144, R18, R17, R144 ;  /* 0x000000111290723e */ /* 0x000fe40004807090 */
[----:B------:R-:W-:Y:S01]  /*2ef0*/  F2FP.SATFINITE.E4M3.F32.PACK_AB_MERGE_C R146, R22, R19, R146 ;  /* 0x000000131692723e */ /* 0x000fe20004807092 */
[----:B------:R-:W-:Y:S08]  /*2f00*/  MUFU.EX2 R41, R41 ;  /* 0x0000002900297308 */ /* 0x000ff00000000800 */
[----:B------:R-:W-:Y:S01]  /*2f10*/  MUFU.EX2 R48, R48 ;  /* 0x0000003000307308 */ /* 0x000fe20000000800 */
[----:B--2---:R-:W-:-:S04]  /*2f20*/  F2FP.SATFINITE.E4M3.F32.PACK_AB_MERGE_C R140, R32, R25, RZ ;  /* 0x00000019208c723e */ /* 0x004fc800048070ff */
[----:B------:R-:W-:Y:S02]  /*2f30*/  F2FP.SATFINITE.E4M3.F32.PACK_AB_MERGE_C R140, R28, R23, R140 ;  /* 0x000000171c8c723e */ /* 0x000fe4000480708c */
[----:B-1----:R-:W-:Y:S01]  /*2f40*/  FMNMX.FTZ R49, R10, R37, !PT ;  /* 0x000000250a317209 */ /* 0x002fe20007810000 */
[--C-:B------:R-:W-:Y:S01]  /*2f50*/  FFMA.FTZ R37, R72, UR46, -R12.reuse ;  /* 0x0000002e48257c23 */ /* 0x100fe2000801080c */
[----:B------:R-:W-:Y:S03]  /*2f60*/  MUFU.EX2 R44, R44 ;  /* 0x0000002c002c7308 */ /* 0x000fe60000000800 */
[----:B------:R-:W1:Y:S05]  /*2f70*/  SHFL.BFLY PT, R10, R49, 0x1, 0x1f ;  /* 0x0c201f00310a7f89 */ /* 0x000e6a00000e0000 */
[----:B------:R-:W-:Y:S08]  /*2f80*/  MUFU.EX2 R37, R37 ;  /* 0x0000002500257308 */ /* 0x000ff00000000800 */
[----:B------:R-:W-:Y:S08]  /*2f90*/  MUFU.EX2 R45, R45 ;  /* 0x0000002d002d7308 */ /* 0x000ff00000000800 */
[----:B------:R-:W-:Y:S01]  /*2fa0*/  MUFU.EX2 R52, R52 ;  /* 0x0000003400347308 */ /* 0x000fe20000000800 */
[----:B-1----:R-:W-:Y:S01]  /*2fb0*/  FMNMX.FTZ R10, R49, R10, !PT ;  /* 0x0000000a310a7209 */ /* 0x002fe20007810000 */
        /* <DEDUP_REMOVED lines=19> */
[----:B------:R-:W-:Y:S01]  /*30f0*/  FADD.FTZ R51, R2, R3 ;  /* 0x0000000302337221 */ /* 0x000fe20000010000 */
[--C-:B------:R-:W-:Y:S01]  /*3100*/  FFMA.FTZ R39, R43, UR46, -R61.reuse ;  /* 0x0000002e2b277c23 */ /* 0x100fe2000801083d */
[----:B------:R-:W1:Y:S01]  /*3110*/  MUFU.EX2 R27, R27 ;  /* 0x0000001b001b7308 */ /* 0x000e620000000800 */
[--C-:B------:R-:W-:Y:S01]  /*3120*/  FFMA.FTZ R43, R50, UR46, -R61.reuse ;  /* 0x0000002e322b7c23 */ /* 0x100fe2000801083d */
[--C-:B------:R-:W-:Y:S01]  /*3130*/  FFMA.FTZ R50, R59, UR46, -R61.reuse ;  /* 0x0000002e3b327c23 */ /* 0x100fe2000801083d */
[----:B------:R-:W-:Y:S01]  /*3140*/  FFMA.FTZ R59, R63, UR46, -R61 ;  /* 0x0000002e3f3b7c23 */ /* 0x000fe2000801083d */
[----:B------:R-:W-:Y:S01]  /*3150*/  FADD.FTZ R60, R8, R51 ;  /* 0x00000033083c7221 */ /* 0x000fe20000010000 */
[--C-:B------:R-:W-:Y:S01]  /*3160*/  FFMA.FTZ R57, R47, UR46, -R61.reuse ;  /* 0x0000002e2f397c23 */ /* 0x100fe2000801083d */
[--C-:B------:R-:W-:Y:S01]  /*3170*/  FFMA.FTZ R47, R58, UR46, -R61.reuse ;  /* 0x0000002e3a2f7c23 */ /* 0x100fe2000801083d */
[--C-:B------:R-:W-:Y:S01]  /*3180*/  FFMA.FTZ R58, R62, UR46, -R61.reuse ;  /* 0x0000002e3e3a7c23 */ /* 0x100fe2000801083d */
[----:B------:R-:W2:Y:S01]  /*3190*/  MUFU.EX2 R30, R30 ;  /* 0x0000001e001e7308 */ /* 0x000ea20000000800 */
[----:B------:R-:W-:Y:S01]  /*31a0*/  FADD.FTZ R62, R9, R60 ;  /* 0x0000003c093e7221 */ /* 0x000fe20000010000 */
        /* <DEDUP_REMOVED lines=16> */
[----:B------:R-:W-:-:S04]  /*32b0*/  FADD.FTZ R63, R11, R62 ;  /* 0x0000003e0b3f7221 */ /* 0x000fc80000010000 */
[----:B------:R-:W-:Y:S02]  /*32c0*/  FADD.FTZ R64, R14, R63 ;  /* 0x0000003f0e407221 */ /* 0x000fe40000010000 */
[----:B------:R-:W2:Y:S01]  /*32d0*/  MUFU.EX2 R34, R34 ;  /* 0x0000002200227308 */ /* 0x000ea20000000800 */
[----:B---3--:R-:W-:Y:S01]  /*32e0*/  FADD.FTZ R62, R53, R60 ;  /* 0x0000003c353e7221 */ /* 0x008fe20000010000 */
[----:B------:R-:W-:Y:S01]  /*32f0*/  FADD.FTZ R65, R15, R64 ;  /* 0x000000400f417221 */ /* 0x000fe20000010000 */
[--C-:B------:R-:W-:Y:S01]  /*3300*/  FFMA.FTZ R60, R67, UR46, -R61.reuse ;  /* 0x0000002e433c7c23 */ /* 0x100fe2000801083d */
[----:B------:R-:W-:Y:S01]  /*3310*/  FFMA.FTZ R61, R87, UR46, -R61 ;  /* 0x0000002e573d7c23 */ /* 0x000fe2000801083d */
[----:B------:R-:W-:Y:S01]  /*3320*/  F2FP.SATFINITE.E4M3.F32.PACK_AB_MERGE_C R30, R53, R30, RZ ;  /* 0x0000001e351e723e */ /* 0x000fe200048070ff */
[----:B------:R-:W-:Y:S02]  /*3330*/  FADD.FTZ R64, R16, R65 ;  /* 0x0000004110407221 */ /* 0x000fe40000010000 */
[----:B------:R-:W3:Y:S01]  /*3340*/  MUFU.EX2 R35, R35 ;  /* 0x0000002300237308 */ /* 0x000ee20000000800 */
[----:B-1----:R-:W-:Y:S01]  /*3350*/  FADD.FTZ R63, R31, R62 ;  /* 0x0000003e1f3f7221 */ /* 0x002fe20000010000 */
[----:B------:R-:W-:Y:S01]  /*3360*/  FADD.FTZ R65, R17, R64 ;  /* 0x0000004011417221 */ /* 0x000fe20000010000 */
[----:B------:R-:W-:-:S03]  /*3370*/  F2FP.SATFINITE.E4M3.F32.PACK_AB_MERGE_C R149, R27, R26, R30 ;  /* 0x0000001a1b95723e */ /* 0x000fc6000480701e */
        /* <DEDUP_REMOVED lines=9> */
[----:B------:R-:W-:-:S04]  /*3410*/  F2FP.SATFINITE.E4M3.F32.PACK_AB_MERGE_C R35, R56, R35, RZ ;  /* 0x000000233823723e */ /* 0x000fc800048070ff */
[----:B------:R-:W-:Y:S02]  /*3420*/  F2FP.SATFINITE.E4M3.F32.PACK_AB_MERGE_C R151, R34, R31, R35 ;  /* 0x0000001f2297723e */ /* 0x000fe40004807023 */
[----:B------:R-:W1:Y:S01]  /*3430*/  MUFU.EX2 R42, R42 ;  /* 0x0000002a002a7308 */ /* 0x000e620000000800 */
[----:B--2---:R-:W-:-:S07]  /*3440*/  FADD.FTZ R62, R38, R63 ;  /* 0x0000003f263e7221 */ /* 0x004fce0000010000 */
[----:B------:R-:W2:Y:S01]  /*3450*/  MUFU.EX2 R57, R57 ;  /* 0x0000003900397308 */ /* 0x000ea20000000800 */
[----:B---3--:R-:W-:-:S07]  /*3460*/  FADD.FTZ R63, R39, R62 ;  /* 0x0000003e273f7221 */ /* 0x008fce0000010000 */
[----:B------:R-:W3:Y:S01]  /*3470*/  MUFU.EX2 R43, R43 ;  /* 0x0000002b002b7308 */ /* 0x000ee20000000800 */
[----:B-1----:R-:W-:Y:S01]  /*3480*/  FADD.FTZ R62, R42, R63 ;  /* 0x0000003f2a3e7221 */ /* 0x002fe20000010000 */
[----:B------:R-:W-:-:S04]  /*3490*/  FADD.FTZ R63, R19, R64 ;  /* 0x00000040133f7221 */ /* 0x000fc80000010000 */
        /* <DEDUP_REMOVED lines=8> */
[----:B---3--:R-:W-:Y:S01]  /*3520*/  FADD.FTZ R63, R43, R62 ;  /* 0x0000003e2b3f7221 */ /* 0x008fe20000010000 */
[----:B------:R-:W-:-:S04]  /*3530*/  FADD.FTZ R9, R23, R16 ;  /* 0x0000001017097221 */ /* 0x000fc80000010000 */
[----:B------:R-:W-:Y:S02]  /*3540*/  FADD.FTZ R2, R28, R9 ;  /* 0x000000091c027221 */ /* 0x000fe40000010000 */
[----:B------:R-:W3:Y:S01]  /*3550*/  MUFU.EX2 R55, R55 ;  /* 0x0000003700377308 */ /* 0x000ee20000000800 */
[----:B-1----:R-:W-:Y:S01]  /*3560*/  FADD.FTZ R63, R46, R63 ;  /* 0x0000003f2e3f7221 */ /* 0x002fe20000010000 */
[----:B------:R-:W-:-:S04]  /*3570*/  FADD.FTZ R9, R25, R2 ;  /* 0x0000000219097221 */ /* 0x000fc80000010000 */
[----:B------:R-:W-:Y:S02]  /*3580*/  FADD.FTZ R32, R32, R9 ;  /* 0x0000000920207221 */ /* 0x000fe40000010000 */
[----:B------:R-:W1:Y:S01]  /*3590*/  MUFU.EX2 R47, R47 ;  /* 0x0000002f002f7308 */ /* 0x000e620000000800 */
[----:B--2---:R-:W-:-:S07]  /*35a0*/  FADD.FTZ R8, R54, R63 ;  /* 0x0000003f36087221 */ /* 0x004fce0000010000 */
[----:B------:R-:W2:Y:S01]  /*35b0*/  MUFU.EX2 R50, R50 ;  /* 0x0000003200327308 */ /* 0x000ea20000000800 */
[C---:B---3--:R-:W-:Y:S01]  /*35c0*/  FADD.FTZ R8, R55.reuse, R8 ;  /* 0x0000000837087221 */ /* 0x048fe20000010000 */
[----:B------:R-:W-:-:S04]  /*35d0*/  F2FP.SATFINITE.E4M3.F32.PACK_AB_MERGE_C R54, R55, R54, RZ ;  /* 0x000000363736723e */ /* 0x000fc800048070ff */
[----:B------:R-:W-:Y:S02]  /*35e0*/  F2FP.SATFINITE.E4M3.F32.PACK_AB_MERGE_C R147, R46, R43, R54 ;  /* 0x0000002b2e93723e */ /* 0x000fe40004807036 */
[----:B------:R-:W3:Y:S01]  /*35f0*/  MUFU.EX2 R58, R58 ;  /* 0x0000003a003a7308 */ /* 0x000ee20000000800 */
[----:B-1----:R-:W-:Y:S01]  /*3600*/  FADD.FTZ R3, R47, R8 ;  /* 0x000000082f037221 */ /* 0x002fe20000010000 */
[----:B------:R-:W-:-:S04]  /*3610*/  F2FP.SATFINITE.E4M3.F32.PACK_AB_MERGE_C R8, R40, R33, RZ ;  /* 0x000000212808723e */ /* 0x000fc800048070ff */
[----:B------:R-:W-:Y:S02]  /*3620*/  F2FP.SATFINITE.E4M3.F32.PACK_AB_MERGE_C R142, R36, R29, R8 ;  /* 0x0000001d248e723e */ /* 0x000fe40004807008 */
[----:B------:R-:W1:Y:S01]  /*3630*/  MUFU.EX2 R59, R59 ;  /* 0x0000003b003b7308 */ /* 0x000e620000000800 */
[----:B--2---:R-:W-:Y:S01]  /*3640*/  FADD.FTZ R3, R50, R3 ;  /* 0x0000000332037221 */ /* 0x004fe20000010000 */
[----:B------:R-:W-:-:S04]  /*3650*/  F2FP.SATFINITE.E4M3.F32.PACK_AB_MERGE_C R8, R48, R41, RZ ;  /* 0x000000293008723e */ /* 0x000fc800048070ff */
[----:B------:R-:W-:Y:S02]  /*3660*/  F2FP.SATFINITE.E4M3.F32.PACK_AB_MERGE_C R136, R44, R37, R8 ;  /* 0x000000252c88723e */ /* 0x000fe40004807008 */
[----:B------:R-:W2:Y:S01]  /*3670*/  MUFU.EX2 R51, R51 ;  /* 0x0000003300337308 */ /* 0x000ea20000000800 */
[----:B---3--:R-:W-:Y:S01]  /*3680*/  FADD.FTZ R2, R58, R3 ;  /* 0x000000033a027221 */ /* 0x008fe20000010000 */
[----:B------:R-:W-:-:S04]  /*3690*/  FADD.FTZ R3, R29, R32 ;  /* 0x000000201d037221 */ /* 0x000fc80000010000 */
[----:B------:R-:W-:Y:S02]  /*36a0*/  FADD.FTZ R36, R36, R3 ;  /* 0x0000000324247221 */ /* 0x000fe40000010000 */
[----:B------:R-:W3:Y:S01]  /*36b0*/  MUFU.EX2 R60, R60 ;  /* 0x0000003c003c7308 */ /* 0x000ee20000000800 */
[----:B-1----:R-:W-:Y:S01]  /*36c0*/  FADD.FTZ R2, R59, R2 ;  /* 0x000000023b027221 */ /* 0x002fe20000010000 */
[----:B------:R-:W-:Y:S01]  /*36d0*/  FADD.FTZ R33, R33, R36 ;  /* 0x0000002421217221 */ /* 0x000fe20000010000 */
[----:B------:R-:W-:-:S03]  /*36e0*/  F2FP.SATFINITE.E4M3.F32.PACK_AB_MERGE_C R58, R59, R58, RZ ;  /* 0x0000003a3b3a723e */ /* 0x000fc600048070ff */
[----:B------:R-:W-:Y:S01]  /*36f0*/  FADD.FTZ R40, R40, R33 ;  /* 0x0000002128287221 */ /* 0x000fe20000010000 */
[----:B------:R-:W-:Y:S01]  /*3700*/  F2FP.SATFINITE.E4M3.F32.PACK_AB_MERGE_C R141, R50, R47, R58 ;  /* 0x0000002f328d723e */ /* 0x000fe2000480703a */
[----:B------:R-:W1:Y:S01]  /*3710*/  MUFU.EX2 R70, R70 ;  /* 0x0000004600467308 */ /* 0x000e620000000800 */
[----:B--2---:R-:W-:Y:S01]  /*3720*/  FADD.FTZ R3, R51, R2 ;  /* 0x0000000233037221 */ /* 0x004fe20000010000 */
[----:B------:R-:W-:-:S04]  /*3730*/  FADD.FTZ R9, R37, R40 ;  /* 0x0000002825097221 */ /* 0x000fc80000010000 */
[----:B------:R-:W-:Y:S02]  /*3740*/  FADD.FTZ R44, R44, R9 ;  /* 0x000000092c2c7221 */ /* 0x000fe40000010000 */
[----:B------:R-:W2:Y:S01]  /*3750*/  MUFU.EX2 R71, R71 ;  /* 0x0000004700477308 */ /* 0x000ea20000000800 */
[----:B---3--:R-:W-:Y:S01]  /*3760*/  FADD.FTZ R3, R60, R3 ;  /* 0x000000033c037221 */ /* 0x008fe20000010000 */
[----:B------:R-:W-:-:S04]  /*3770*/  FADD.FTZ R41, R41, R44 ;  /* 0x0000002c29297221 */ /* 0x000fc80000010000 */
[----:B------:R-:W-:Y:S02]  /*3780*/  FADD.FTZ R48, R48, R41 ;  /* 0x0000002930307221 */ /* 0x000fe40000010000 */
[----:B------:R-:W3:Y:S01]  /*3790*/  MUFU.EX2 R74, R74 ;  /* 0x0000004a004a7308 */ /* 0x000ee20000000800 */
[----:B-1----:R-:W-:-:S07]  /*37a0*/  FADD.FTZ R2, R70, R3 ;  /* 0x0000000346027221 */ /* 0x002fce0000010000 */
[----:B------:R-:W1:Y:S01]  /*37b0*/  MUFU.EX2 R75, R75 ;  /* 0x0000004b004b7308 */ /* 0x000e620000000800 */
[C---:B--2---:R-:W-:Y:S01]  /*37c0*/  FADD.FTZ R3, R71.reuse, R2 ;  /* 0x0000000247037221 */ /* 0x044fe20000010000 */
[----:B------:R-:W-:-:S04]  /*37d0*/  F2FP.SATFINITE.E4M3.F32.PACK_AB_MERGE_C R70, R71, R70, RZ ;  /* 0x000000464746723e */ /* 0x000fc800048070ff */
[----:B------:R-:W-:Y:S02]  /*37e0*/  F2FP.SATFINITE.E4M3.F32.PACK_AB_MERGE_C R143, R60, R51, R70 ;  /* 0x000000333c8f723e */ /* 0x000fe40004807046 */
[----:B------:R-:W2:Y:S01]  /*37f0*/  MUFU.EX2 R78, R78 ;  /* 0x0000004e004e7308 */ /* 0x000ea20000000800 */
[----:B---3--:R-:W-:-:S07]  /*3800*/  FADD.FTZ R2, R74, R3 ;  /* 0x000000034a027221 */ /* 0x008fce0000010000 */
[----:B------:R-:W3:Y:S01]  /*3810*/  MUFU.EX2 R12, R12 ;  /* 0x0000000c000c7308 */ /* 0x000ee20000000800 */
[----:B-1----:R-:W-:-:S07]  /*3820*/  FADD.FTZ R3, R75, R2 ;  /* 0x000000024b037221 */ /* 0x002fce0000010000 */
[----:B------:R-:W1:Y:S01]  /*3830*/  MUFU.EX2 R79, R79 ;  /* 0x0000004f004f7308 */ /* 0x000e620000000800 */
[----:B--2---:R-:W-:-:S07]  /*3840*/  FADD.FTZ R2, R78, R3 ;  /* 0x000000034e027221 */ /* 0x004fce0000010000 */
[----:B------:R-:W2:Y:S01]  /*3850*/  MUFU.EX2 R82, R82 ;  /* 0x0000005200527308 */ /* 0x000ea20000000800 */
[----:B---3--:R-:W-:-:S04]  /*3860*/  F2FP.SATFINITE.E4M3.F32.PACK_AB_MERGE_C R3, R12, R49, RZ ;  /* 0x000000310c03723e */ /* 0x008fc800048070ff */
[C---:B------:R-:W-:Y:S01]  /*3870*/  F2FP.SATFINITE.E4M3.F32.PACK_AB_MERGE_C R138, R52.reuse, R45, R3 ;  /* 0x0000002d348a723e */ /* 0x040fe20004807003 */
[----:B------:R-:W-:Y:S02]  /*3880*/  FADD.FTZ R45, R45, R48 ;  /* 0x000000302d2d7221 */ /* 0x000fe40000010000 */
[----:B------:R-:W3:Y:S01]  /*3890*/  MUFU.EX2 R83, R83 ;  /* 0x0000005300537308 */ /* 0x000ee20000000800 */
[C---:B-1----:R-:W-:Y:S01]  /*38a0*/  F2FP.SATFINITE.E4M3.F32.PACK_AB_MERGE_C R78, R79.reuse, R78, RZ ;  /* 0x0000004e4f4e723e */ /* 0x042fe200048070ff */
[----:B------:R-:W-:Y:S01]  /*38b0*/  FADD.FTZ R79, R79, R2 ;  /* 0x000000024f4f7221 */ /* 0x000fe20000010000 */
[----:B------:R-:W-:Y:S02]  /*38c0*/  FADD.FTZ R52, R52, R45 ;  /* 0x0000002d34347221 */ /* 0x000fe40000010000 */
[----:B------:R-:W-:Y:S02]  /*38d0*/  F2FP.SATFINITE.E4M3.F32.PACK_AB_MERGE_C R137, R75, R74, R78 ;  /* 0x0000004a4b89723e */ /* 0x000fe4000480704e */
[----:B------:R-:W-:Y:S01]  /*38e0*/  FADD.FTZ R49, R49, R52 ;  /* 0x0000003431317221 */ /* 0x000fe20000010000 */
[----:B------:R-:W1:Y:S01]  /*38f0*/  MUFU.EX2 R86, R86 ;  /* 0x0000005600567308 */ /* 0x000e620000000800 */
[----:B--2---:R-:W-:-:S07]  /*3900*/  FADD.FTZ R2, R82, R79 ;  /* 0x0000004f52027221 */ /* 0x004fce0000010000 */
[----:B------:R-:W2:Y:S01]  /*3910*/  MUFU.EX2 R61, R61 ;  /* 0x0000003d003d7308 */ /* 0x000ea20000000800 */
[----:B---3--:R-:W-:-:S04]  /*3920*/  FADD.FTZ R3, R83, R2 ;  /* 0x0000000253037221 */ /* 0x008fc80000010000 */
[----:B-1----:R-:W-:Y:S01]  /*3930*/  FADD.FTZ R2, R86, R3 ;  /* 0x0000000356027221 */ /* 0x002fe20000010000 */
[----:B------:R-:W-:Y:S01]  /*3940*/  FADD.FTZ R3, R12, R49 ;  /* 0x000000310c037221 */ /* 0x000fe20000010000 */
[C---:B--2---:R-:W-:Y:S02]  /*3950*/  F2FP.SATFINITE.E4M3.F32.PACK_AB_MERGE_C R8, R61.reuse, R86, RZ ;  /* 0x000000563d08723e */ /* 0x044fe400048070ff */
[----:B------:R-:W-:Y:S02]  /*3960*/  FADD.FTZ R2, R61, R2 ;  /* 0x000000023d027221 */ /* 0x000fe40000010000 */
[----:B------:R-:W-:Y:S01]  /*3970*/  F2FP.SATFINITE.E4M3.F32.PACK_AB_MERGE_C R139, R83, R82, R8 ;  /* 0x00000052538b723e */ /* 0x000fe20004807008 */
        /* <DEDUP_REMOVED lines=30> */
[----:B------:R-:W-:-:S05]  /*3b60*/  ULDC UR23, c[0x0][0x2f0] ;  /* 0x0000bc0000177ab9 */ /* 0x000fca0000000800 */
.L_x_12778:
[----:B------:R-:W-:-:S04]  /*3b70*/  UISETP.NE.AND UP0, UPT, UR7, 0x1, UPT ;  /* 0x000000010700788c */ /* 0x000fc8000bf05270 */
[----:B------:R-:W-:-:S04]  /*3b80*/  USEL UR5, URZ, 0x1, UP0 ;  /* 0x000000013f057887 */ /* 0x000fc80008000000 */
[----:B------:R-:W-:Y:S01]  /*3b90*/  ULOP3.LUT UR5, UR6, UR5, URZ, 0x3c, !UPT ;  /* 0x0000000506057292 */ /* 0x000fe2000f8e3c3f */
[----:B------:R-:W-:Y:S11]  /*3ba0*/  @!P0 BRA `(.L_x_12768) ;  /* 0x0000000000048947 */ /* 0x000ff60003800000 */
[----:B------:R-:W-:Y:S01]  /*3bb0*/  BPT.TRAP 0x1 ;  /* 0x000000040000795c */ /* 0x000fe20000300000 */
.L_x_12768:
        /* <DEDUP_REMOVED lines=9> */
.L_x_12769:
[----:B-1----:R-:W-:Y:S05]  /*3c50*/  @P1 BRA `(.L_x_12770) ;  /* 0x0000000000081947 */ /* 0x002fea0003800000 */
[----:B------:R-:W1:Y:S02]  /*3c60*/  SYNCS.PHASECHK.TRANS64.TRYWAIT P1, [UR25+0x17030], R0 ;  /* 0x01703000ff0075a7 */ /* 0x000e640008020159 */
[----:B-1----:R-:W-:Y:S05]  /*3c70*/  @!P1 BRA `(.L_x_12771) ;  /* 0x000000a8006c9947 */ /* 0x002fea0003800000 */
.L_x_12770:
        /* <DEDUP_REMOVED lines=19> */
.L_x_12772:
[----:B------:R-:W-:Y:S01]  /*3db0*/  ULEA UR11, UR7, UR42, 0x3 ;  /* 0x0000002a070b7291 */ /* 0x000fe2000f8e183f */
[----:B01----:R-:W-:-:S05]  /*3dc0*/  IMAD.U32 R0, RZ, RZ, UR6 ;  /* 0x00000006ff007e24 */ /* 0x003fca000f8e00ff */
[----:B------:R-:W-:-:S04]  /*3dd0*/  SHF.L.U32 R0, R0, 0x1f, RZ ;  /* 0x0000001f00007819 */ /* 0x000fc800000006ff */
[----:B------:R0:W1:Y:S01]  /*3de0*/  SYNCS.PHASECHK.TRANS64.TRYWAIT P1, [UR11+0x17050], R0 ;  /* 0x01705000ff0075a7 */ /* 0x000062000802014b */
[----:B------:R-:W-:Y:S05]  /*3df0*/  @!P0 BRA `(.L_x_12773) ;  /* 0x0000000000048947 */ /* 0x000fea0003800000 */
[----:B------:R-:W-:Y:S01]  /*3e00*/  BPT.TRAP 0x1 ;  /* 0x000000040000795c */ /* 0x000fe20000300000 */
.L_x_12773:
[----:B-1----:R-:W-:Y:S05]  /*3e10*/  @P1 BRA `(.L_x_12774) ;  /* 0x0000000000081947 */ /* 0x002fea0003800000 */
[----:B------:R-:W1:Y:S02]  /*3e20*/  SYNCS.PHASECHK.TRANS64.TRYWAIT P1, [UR11+0x17050], R0 ;  /* 0x01705000ff0075a7 */ /* 0x000e64000802014b */
[----:B-1----:R-:W-:Y:S05]  /*3e30*/  @!P1 BRA `(.L_x_12775) ;  /* 0x000000a800149947 */ /* 0x002fea0003800000 */
.L_x_12774:
[----:B------:R-:W-:Y:S01]  /*3e40*/  UIADD3 UR6, UR42, 0x400, URZ ;  /* 0x000004002a067890 */ /* 0x000fe2000fffe03f */
[----:B------:R-:W-:-:S03]  /*3e50*/  WARPGROUP.ARRIVE ;  /* 0x00000000000079c5 */ /* 0x000fc60000000000 */
[----:B------:R-:W-:-:S04]  /*3e60*/  USHF.R.U32.HI UR6, URZ, 0x4, UR6 ;  /* 0x000000043f067899 */ /* 0x000fc80008011606 */
[----:B------:R-:W-:-:S04]  /*3e70*/  ULOP3.LUT UR6, UR6, 0x3fff, URZ, 0xc0, !UPT ;  /* 0x00003fff06067892 */ /* 0x000fc8000f8ec03f */
[----:B------:R-:W-:-:S04]  /*3e80*/  ULOP3.LUT UR6, UR6, 0x10000, URZ, 0xfc, !UPT ;  /* 0x0001000006067892 */ /* 0x000fc8000f8efc3f */
[----:B------:R-:W-:-:S03]  /*3e90*/  UIMAD UR10, UR7, 0x300, UR6 ;  /* 0x00000300070a78a4 */ /* 0x000fc6000f8e0206 */
[----:B------:R-:W-:-:S04]  /*3ea0*/  UMOV UR7, 0x40000040 ;  /* 0x4000004000077882 */ /* 0x000fc80000000000 */
        /* <DEDUP_REMOVED lines=20> */
.L_x_12776:
[----:B------:R-:W-:Y:S01]  /*3ff0*/  UISETP.NE.AND UP0, UPT, UR45, URZ, UPT ;  /* 0x0000003f2d00728c */ /* 0x000fe2000bf05270 */
[----:B------:R-:W-:Y:S02]  /*4000*/  IMAD.MOV.U32 R13, RZ, RZ, R6 ;  /* 0x000000ffff0d7224 */ /* 0x000fe400078e0006 */
[----:B------:R-:W-:-:S03]  /*4010*/  IMAD.U32 R15, RZ, RZ, UR23 ;  /* 0x00000017ff0f7e24 */ /* 0x000fc6000f8e00ff */
[----:B------:R-:W-:Y:S02]  /*4020*/  PLOP3.LUT P1, PT, PT, PT, UP0, 0x80, 0x0 ;  /* 0x000000000000781c */ /* 0x000fe40003f2f008 */
[----:B------:R-:W-:-:S03]  /*4030*/  PLOP3.LUT P2, PT, PT, PT, UP0, 0x80, 0x0 ;  /* 0x000000000000781c */ /* 0x000fc60003f4f008 */
[----:B------:R-:W-:-:S08]  /*4040*/  @UP0 ULDC UR6, c[0x0][0x44c] ;  /* 0x0001130000060ab9 */ /* 0x000fd00000000800 */
[----:B01----:R-:W-:Y:S01]  /*4050*/  @P1 IMAD.HI.U32 R0, R6, UR6, RZ ;  /* 0x0000000606001c27 */ /* 0x003fe2000f8e00ff */
[----:B------:R-:W-:-:S04]  /*4060*/  @UP0 ULDC UR6, c[0x0][0x450] ;  /* 0x0001140000060ab9 */ /* 0x000fc80000000800 */
[----:B------:R-:W-:Y:S01]  /*4070*/  @P2 SHF.R.U32.HI R13, RZ, UR6, R0 ;  /* 0x00000006ff0d2c19 */ /* 0x000fe20008011600 */
[----:B------:R-:W-:Y:S02]  /*4080*/  UMOV UR6, 0xffffff80 ;  /* 0xffffff8000067882 */ /* 0x000fe40000000000 */
[----:B------:R-:W-:Y:S02]  /*4090*/  UIMAD UR6, UR48, UR6, 0x1 ;  /* 0x00000001300674a4 */ /* 0x000fe4000f8e0206 */
[----:B------:R-:W0:Y:S04]  /*40a0*/  SHFL.IDX PT, R11, R13, RZ, 0x1c1f ;  /* 0x001c1fff0d0b7589 */ /* 0x000e2800000e0000 */
[----:B------:R-:W-:Y:S01]  /*40b0*/  IMAD.U32 R10, RZ, RZ, UR6 ;  /* 0x00000006ff0a7e24 */ /* 0x000fe2000f8e00ff */
[----:B------:R-:W1:Y:S01]  /*40c0*/  SHFL.IDX PT, R13, R13, 0x1, 0x1c1f ;  /* 0x003c1f000d0d7f89 */ /* 0x000e6200000e0000 */
[----:B------:R-:W-:-:S02]  /*40d0*/  UIADD3 UR6, UR25, 0x17040, URZ ;  /* 0x0001704019067890 */ /* 0x000fc4000fffe03f */
[----:B------:R-:W-:Y:S02]  /*40e0*/  IMAD R10, R7, -0x2, R10 ;  /* 0xfffffffe070a7824 */ /* 0x000fe400078e020a */
[----:B------:R-:W-:Y:S02]  /*40f0*/  UPRMT UR6, UR21, 0x654, UR6 ;  /* 0x0000065415067896 */ /* 0x000fe40008000006 */
[----:B------:R-:W-:-:S07]  /*4100*/  IMAD R10, R15, UR37, R10 ;  /* 0x000000250f0a7c24 */ /* 0x000fce000f8e020a */
        /* <DEDUP_REMOVED lines=96> */
[----:B------:R-:W-:Y:S01]  /*4710*/  FMNMX.FTZ R0, R84, R11, !PT ;  /* 0x0000000b54007209 */ /* 0x000fe20007810000 */
[----:B------:R-:W-:Y:S01]  /*4720*/  IMAD.U32 R11, RZ, RZ, UR46 ;  /* 0x0000002eff0b7e24 */ /* 0x000fe2000f8e00ff */
[----:B-1----:R-:W-:-:S02]  /*4730*/  IADD3 R10, R13, -UR24, R10 ;  /* 0x800000180d0a7c10 */ /* 0x002fc4000fffe00a */
[----:B------:R-:W-:Y:S02]  /*4740*/  FMNMX.FTZ R15, R85, R0, !PT ;  /* 0x00000000550f7209 */ /* 0x000fe40007810000 */
[C---:B------:R-:W-:Y:S02]  /*4750*/  ISETP.GT.AND P2, PT, R10.reuse, RZ, PT ;  /* 0x000000ff0a00720c */ /* 0x040fe40003f44270 */
[----:B------:R-:W-:Y:S01]  /*4760*/  ISETP.GT.AND P3, PT, R10, 0x1, PT ;  /* 0x000000010a00780c */ /* 0x000fe20003f64270 */
[----:B------:R-:W0:Y:S01]  /*4770*/  SHFL.BFLY PT, R0, R15, 0x2, 0x1f ;  /* 0x0c401f000f007f89 */ /* 0x000e2200000e0000 */
[----:B------:R-:W-:Y:S02]  /*4780*/  FSEL R26, R26, -INF , P2 ;  /* 0xff8000001a1a7808 */ /* 0x000fe40001000000 */
[----:B------:R-:W-:Y:S02]  /*4790*/  ISETP.GT.AND P2, PT, R10, 0x8, PT ;  /* 0x000000080a00780c */ /* 0x000fe40003f44270 */
[----:B------:R-:W-:-:S02]  /*47a0*/  FSEL R27, R27, -INF , P3 ;  /* 0xff8000001b1b7808 */ /* 0x000fc40001800000 */
[----:B------:R-:W-:Y:S02]  /*47b0*/  FMNMX.FTZ R18, R26, R9, !PT ;  /* 0x000000091a127209 */ /* 0x000fe40007810000 */
[----:B------:R-:W-:Y:S02]  /*47c0*/  ISETP.GT.AND P3, PT, R10, 0x9, PT ;  /* 0x000000090a00780c */ /* 0x000fe40003f64270 */
[----:B------:R-:W-:Y:S02]  /*47d0*/  FSEL R30, R30, -INF , P2 ;  /* 0xff8000001e1e7808 */ /* 0x000fe40001000000 */
[C---:B------:R-:W-:Y:S02]  /*47e0*/  ISETP.GT.AND P2, PT, R10.reuse, 0x10, PT ;  /* 0x000000100a00780c */ /* 0x040fe40003f44270 */
[----:B------:R-:W-:Y:S02]  /*47f0*/  FSEL R31, R31, -INF , P3 ;  /* 0xff8000001f1f7808 */ /* 0x000fe40001800000 */
[----:B------:R-:W-:-:S02]  /*4800*/  ISETP.GT.AND P3, PT, R10, 0x11, PT ;  /* 0x000000110a00780c */ /* 0x000fc40003f64270 */
[----:B------:R-:W-:Y:S02]  /*4810*/  FSEL R34, R34, -INF , P2 ;  /* 0xff80000022227808 */ /* 0x000fe40001000000 */
[C---:B------:R-:W-:Y:S02]  /*4820*/  ISETP.GT.AND P2, PT, R10.reuse, 0x18, PT ;  /* 0x000000180a00780c */ /* 0x040fe40003f44270 */
[----:B------:R-:W-:Y:S02]  /*4830*/  FSEL R35, R35, -INF , P3 ;  /* 0xff80000023237808 */ /* 0x000fe40001800000 */
[----:B0-----:R-:W-:Y:S02]  /*4840*/  FMNMX.FTZ R17, R15, R0, !PT ;  /* 0x000000000f117209 */ /* 0x001fe40007810000 */
[----:B------:R-:W-:Y:S02]  /*4850*/  FMNMX.FTZ R15, R27, R18, !PT ;  /* 0x000000121b0f7209 */ /* 0x000fe40007810000 */
[----:B------:R-:W-:Y:S01]  /*4860*/  ISETP.GT.AND P3, PT, R10, 0x19, PT ;  /* 0x000000190a00780c */ /* 0x000fe20003f64270 */
[----:B------:R-:W0:Y:S01]  /*4870*/  SHFL.BFLY PT, R0, R17, 0x1, 0x1f ;  /* 0x0c201f0011007f89 */ /* 0x000e2200000e0000 */
[----:B------:R-:W-:-:S02]  /*4880*/  FSEL R38, R38, -INF , P2 ;  /* 0xff80000026267808 */ /* 0x000fc40001000000 */
[C---:B------:R-:W-:Y:S02]  /*4890*/  ISETP.GT.AND P2, PT, R10.reuse, 0x20, PT ;  /* 0x000000200a00780c */ /* 0x040fe40003f44270 */
[----:B------:R-:W-:Y:S02]  /*48a0*/  FSEL R39, R39, -INF , P3 ;  /* 0xff80000027277808 */ /* 0x000fe40001800000 */
[----:B------:R-:W-:Y:S02]  /*48b0*/  ISETP.GT.AND P3, PT, R10, 0x21, PT ;  /* 0x000000210a00780c */ /* 0x000fe40003f64270 */
[----:B------:R-:W-:Y:S02]  /*48c0*/  FSEL R42, R42, -INF , P2 ;  /* 0xff8000002a2a7808 */ /* 0x000fe40001000000 */
[----:B------:R-:W-:Y:S02]  /*48d0*/  ISETP.GT.AND P2, PT, R10, 0x28, PT ;  /* 0x000000280a00780c */ /* 0x000fe40003f44270 */
[----:B------:R-:W-:-:S02]  /*48e0*/  FSEL R43, R43, -INF , P3 ;  /* 0xff8000002b2b7808 */ /* 0x000fc40001800000 */
[----:B------:R-:W-:Y:S02]  /*48f0*/  ISETP.GT.AND P3, PT, R10, 0x29, PT ;  /* 0x000000290a00780c */ /* 0x000fe40003f64270 */
[----:B------:R-:W-:Y:S02]  /*4900*/  FSEL R46, R46, -INF , P2 ;  /* 0xff8000002e2e7808 */ /* 0x000fe40001000000 */
[C---:B------:R-:W-:Y:S02]  /*4910*/  ISETP.GT.AND P2, PT, R10.reuse, 0x30, PT ;  /* 0x000000300a00780c */ /* 0x040fe40003f44270 */
[----:B------:R-:W-:Y:S02]  /*4920*/  FSEL R47, R47, -INF , P3 ;  /* 0xff8000002f2f7808 */ /* 0x000fe40001800000 */
[----:B------:R-:W-:Y:S02]  /*4930*/  ISETP.GT.AND P3, PT, R10, 0x31, PT ;  /* 0x000000310a00780c */ /* 0x000fe40003f64270 */
[----:B0-----:R-:W-:-:S02]  /*4940*/  FMNMX.FTZ R0, R17, R0, !PT ;  /* 0x0000000011007209 */ /* 0x001fc40007810000 */
[----:B------:R-:W-:Y:S02]  /*4950*/  FSEL R50, R50, -INF , P2 ;  /* 0xff80000032327808 */ /* 0x000fe40001000000 */
[C---:B------:R-:W-:Y:S01]  /*4960*/  FSETP.NEU.FTZ.AND P1, PT, R0.reuse, -INF , PT ;  /* 0xff8000000000780b */ /* 0x040fe20003f3d000 */
[----:B------:R-:W-:-:S01]  /*4970*/  FFMA.FTZ R11, R0, R11, -8 ;  /* 0xc1000000000b7423 */ /* 0x000fc2000001000b */
[C---:B------:R-:W-:Y:S02]  /*4980*/  ISETP.GT.AND P2, PT, R10.reuse, 0x38, PT ;  /* 0x000000380a00780c */ /* 0x040fe40003f44270 */
[----:B------:R-:W-:Y:S02]  /*4990*/  FSEL R51, R51, -INF , P3 ;  /* 0xff80000033337808 */ /* 0x000fe40001800000 */
[----:B------:R-:W-:Y:S02]  /*49a0*/  FSEL R11, R11, RZ, P1 ;  /* 0x000000ff0b0b7208 */ /* 0x000fe40000800000 */
[----:B------:R-:W-:-:S02]  /*49b0*/  ISETP.GT.AND P3, PT, R10, 0x39, PT ;  /* 0x000000390a00780c */ /* 0x000fc40003f64270 */
[----:B------:R-:W-:Y:S01]  /*49c0*/  FSEL R54, R54, -INF , P2 ;  /* 0xff80000036367808 */ /* 0x000fe20001000000 */
[----:B------:R-:W-:-:S01]  /*49d0*/  FFMA.FTZ R19, R14, UR46, -R11 ;  /* 0x0000002e0e137c23 */ /* 0x000fc2000801080b */
[----:B------:R-:W-:Y:S01]  /*49e0*/  ISETP.GT.AND P2, PT, R10, 0x40, PT ;  /* 0x000000400a00780c */ /* 0x000fe20003f44270 */
[----:B------:R-:W-:-:S01]  /*49f0*/  FFMA.FTZ R12, R24, UR46, -R11 ;  /* 0x0000002e180c7c23 */ /* 0x000fc2000801080b */
[----:B------:R-:W-:Y:S01]  /*4a00*/  FSEL R55, R55, -INF , P3 ;  /* 0xff80000037377808 */ /* 0x000fe20001800000 */
[----:B------:R0:W-:Y:S01]  /*4a10*/  MUFU.EX2 R13, R19 ;  /* 0x00000013000d7308 */ /* 0x0001e20000000800 */
[----:B------:R-:W-:Y:S01]  /*4a20*/  ISETP.GT.AND P3, PT, R10, 0x41, PT ;  /* 0x000000410a00780c */ /* 0x000fe20003f64270 */
[--C-:B------:R-:W-:Y:S01]  /*4a30*/  FFMA.FTZ R14, R28, UR46, -R11.reuse ;  /* 0x0000002e1c0e7c23 */ /* 0x100fe2000801080b */
[----:B------:R-:W-:Y:S01]  /*4a40*/  FSEL R58, R58, -INF , P2 ;  /* 0xff8000003a3a7808 */ /* 0x000fe20001000000 */
[--C-:B------:R-:W-:Y:S01]  /*4a50*/  FFMA.FTZ R33, R33, UR46, -R11.reuse ;  /* 0x0000002e21217c23 */ /* 0x100fe2000801080b */
[----:B------:R-:W-:Y:S01]  /*4a60*/  ISETP.GT.AND P2, PT, R10, 0x48, PT ;  /* 0x000000480a00780c */ /* 0x000fe20003f44270 */
[--C-:B------:R-:W-:Y:S01]  /*4a70*/  FFMA.FTZ R45, R45, UR46, -R11.reuse ;  /* 0x0000002e2d2d7c23 */ /* 0x100fe2000801080b */
[----:B------:R-:W-:Y:S01]  /*4a80*/  FSEL R59, R59, -INF , P3 ;  /* 0xff8000003b3b7808 */ /* 0x000fe20001800000 */
[--C-:B------:R-:W-:Y:S01]  /*4a90*/  FFMA.FTZ R57, R57, UR46, -R11.reuse ;  /* 0x0000002e39397c23 */ /* 0x100fe2000801080b */
[----:B0-----:R-:W-:-:S01]  /*4aa0*/  FFMA.FTZ R19, R16, UR46, -R11 ;  /* 0x0000002e10137c23 */ /* 0x001fc2000801080b */
[----:B------:R-:W-:Y:S01]  /*4ab0*/  FMNMX.FTZ R16, R30, R15, !PT ;  /* 0x0000000f1e107209 */ /* 0x000fe20007810000 */
[----:B------:R-:W-:-:S01]  /*4ac0*/  FFMA.FTZ R37, R37, UR46, -R11 ;  /* 0x0000002e25257c23 */ /* 0x000fc2000801080b */
        /* <DEDUP_REMOVED lines=11> */
[----:B------:R-:W-:Y:S01]  /*4b80*/  FFMA.FTZ R69, R69, UR46, -R11 ;  /* 0x0000002e45457c23 */ /* 0x000fe2000801080b */
[----:B------:R-:W-:Y:S01]  /*4b90*/  FSEL R63, R63, -INF , P3 ;  /* 0xff8000003f3f7808 */ /* 0x000fe20001800000 */
[----:B------:R-:W-:Y:S01]  /*4ba0*/  MUFU.EX2 R12, R12 ;  /* 0x0000000c000c7308 */ /* 0x000fe20000000800 */
[----:B------:R-:W-:-:S02]  /*4bb0*/  FMNMX.FTZ R18, R38, R17, !PT ;  /* 0x0000001126127209 */ /* 0x000fc40007810000 */
[----:B------:R-:W-:Y:S02]  /*4bc0*/  ISETP.GT.AND P3, PT, R10, 0x51, PT ;  /* 0x000000510a00780c */ /* 0x000fe40003f64270 */
[----:B0-----:R-:W-:Y:S01]  /*4bd0*/  FMNMX.FTZ R19, R39, R18, !PT ;  /* 0x0000001227137209 */ /* 0x001fe20007810000 */
[----:B------:R-:W-:Y:S01]  /*4be0*/  FFMA.FTZ R18, R36, UR46, -R11 ;  /* 0x0000002e24127c23 */ /* 0x000fe2000801080b */
[----:B------:R-:W-:Y:S01]  /*4bf0*/  FSEL R66, R66, -INF , P2 ;  /* 0xff80000042427808 */ /* 0x000fe20001000000 */
[----:B------:R-:W-:Y:S01]  /*4c00*/  MUFU.EX2 R17, R33 ;  /* 0x0000002100117308 */ /* 0x000fe20000000800 */
[----:B------:R-:W-:Y:S02]  /*4c10*/  FMNMX.FTZ R20, R42, R19, !PT ;  /* 0x000000132a147209 */ /* 0x000fe40007810000 */
[----:B------:R-:W-:Y:S02]  /*4c20*/  ISETP.GT.AND P2, PT, R10, 0x58, PT ;  /* 0x000000580a00780c */ /* 0x000fe40003f44270 */
[----:B------:R-:W-:-:S02]  /*4c30*/  FMNMX.FTZ R19, R43, R20, !PT ;  /* 0x000000142b137209 */ /* 0x000fc40007810000 */
[----:B------:R-:W-:Y:S01]  /*4c40*/  FSEL R67, R67, -INF , P3 ;  /* 0xff80000043437808 */ /* 0x000fe20001800000 */
[----:B------:R-:W-:Y:S01]  /*4c50*/  MUFU.EX2 R14, R14 ;  /* 0x0000000e000e7308 */ /* 0x000fe20000000800 */
[----:B------:R-:W-:Y:S02]  /*4c60*/  FMNMX.FTZ R20, R46, R19, !PT ;  /* 0x000000132e147209 */ /* 0x000fe40007810000 */
[----:B------:R-:W-:Y:S02]  /*4c70*/  ISETP.GT.AND P3, PT, R10, 0x59, PT ;  /* 0x000000590a00780c */ /* 0x000fe40003f64270 */
[----:B------:R-:W-:Y:S01]  /*4c80*/  FMNMX.FTZ R21, R47, R20, !PT ;  /* 0x000000142f157209 */ /* 0x000fe20007810000 */
[--C-:B------:R-:W-:Y:S01]  /*4c90*/  FFMA.FTZ R20, R40, UR46, -R11.reuse ;  /* 0x0000002e28147c23 */ /* 0x100fe2000801080b */
[----:B------:R-:W-:Y:S01]  /*4ca0*/  FSEL R70, R70, -INF , P2 ;  /* 0xff80000046467808 */ /* 0x000fe20001000000 */
[----:B------:R0:W-:Y:S01]  /*4cb0*/  MUFU.EX2 R19, R37 ;  /* 0x0000002500137308 */ /* 0x0001e20000000800 */
[----:B------:R-:W-:Y:S01]  /*4cc0*/  FMNMX.FTZ R22, R50, R21, !PT ;  /* 0x0000001532167209 */ /* 0x000fe20007810000 */
[----:B------:R-:W-:Y:S01]  /*4cd0*/  FFMA.FTZ R40, R64, UR46, -R11 ;  /* 0x0000002e40287c23 */ /* 0x000fe2000801080b */
[----:B------:R-:W-:-:S02]  /*4ce0*/  ISETP.GT.AND P2, PT, R10, 0x60, PT ;  /* 0x000000600a00780c */ /* 0x000fc40003f44270 */
[----:B------:R-:W-:Y:S02]  /*4cf0*/  FMNMX.FTZ R21, R51, R22, !PT ;  /* 0x0000001633157209 */ /* 0x000fe40007810000 */
[----:B------:R-:W-:Y:S01]  /*4d00*/  FSEL R71, R71, -INF , P3 ;  /* 0xff80000047477808 */ /* 0x000fe20001800000 */
[----:B------:R-:W-:Y:S01]  /*4d10*/  MUFU.EX2 R16, R16 ;  /* 0x0000001000107308 */ /* 0x000fe20000000800 */
[----:B------:R-:W-:Y:S01]  /*4d20*/  FMNMX.FTZ R22, R54, R21, !PT ;  /* 0x0000001536167209 */ /* 0x000fe20007810000 */
[--C-:B0-----:R-:W-:Y:S01]  /*4d30*/  FFMA.FTZ R37, R61, UR46, -R11.reuse ;  /* 0x0000002e3d257c23 */ /* 0x101fe2000801080b */
[----:B------:R-:W-:Y:S01]  /*4d40*/  ISETP.GT.AND P3, PT, R10, 0x61, PT ;  /* 0x000000610a00780c */ /* 0x000fe20003f64270 */
[----:B------:R-:W-:Y:S01]  /*4d50*/  IMAD.U32 R61, RZ, RZ, UR46 ;  /* 0x0000002eff3d7e24 */ /* 0x000fe2000f8e00ff */
        /* <DEDUP_REMOVED lines=12> */
[----:B------:R-:W-:Y:S02]  /*4e20*/  ISETP.GT.AND P3, PT, R10, 0x69, PT ;  /* 0x000000690a00780c */ /* 0x000fe40003f64270 */
[----:B------:R-:W-:Y:S01]  /*4e30*/  FMNMX.FTZ R25, R63, R24, !PT ;  /* 0x000000183f197209 */ /* 0x000fe20007810000 */
[----:B------:R-:W-:-:S01]  /*4e40*/  FFMA.FTZ R24, R48, UR46, -R11 ;  /* 0x0000002e30187c23 */ /* 0x000fc2000801080b */
[----:B------:R-:W-:Y:S01]  /*4e50*/  FSEL R78, R78, -INF , P2 ;  /* 0xff8000004e4e7808 */ /* 0x000fe20001000000 */
[----:B------:R-:W-:Y:S01]  /*4e60*/  MUFU.EX2 R23, R45 ;  /* 0x0000002d00177308 */ /* 0x000fe20000000800 */
[----:B------:R-:W-:Y:S01]  /*4e70*/  FMNMX.FTZ R28, R66, R25, !PT ;  /* 0x00000019421c7209 */ /* 0x000fe20007810000 */
[----:B------:R-:W-:Y:S01]  /*4e80*/  FFMA.FTZ R48, R72, UR46, -R11 ;  /* 0x0000002e48307c23 */ /* 0x000fe2000801080b */
[----:B------:R-:W-:-:S02]  /*4e90*/  ISETP.GT.AND P2, PT, R10, 0x70, PT ;  /* 0x000000700a00780c */ /* 0x000fc40003f44270 */
[----:B------:R-:W-:Y:S02]  /*4ea0*/  FMNMX.FTZ R25, R67, R28, !PT ;  /* 0x0000001c43197209 */ /* 0x000fe40007810000 */
        /* <DEDUP_REMOVED lines=20> */
[----:B------:R0:W-:Y:S01]  /*4ff0*/  MUFU.EX2 R29, R53 ;  /* 0x00000035001d7308 */ /* 0x0001e20000000800 */
[----:B------:R-:W-:Y:S01]  /*5000*/  FMNMX.FTZ R36, R82, R33, !PT ;  /* 0x0000002152247209 */ /* 0x000fe20007810000 */
[----:B------:R-:W-:Y:S01]  /*5010*/  FFMA.FTZ R56, R80, UR46, -R11 ;  /* 0x0000002e50387c23 */ /* 0x000fe2000801080b */
[----:B------:R-:W-:-:S02]  /*5020*/  FSEL R87, R87, -INF , P3 ;  /* 0xff80000057577808 */ /* 0x000fc40001800000 */
[----:B------:R-:W-:Y:S01]  /*5030*/  FMNMX.FTZ R33, R83, R36, !PT ;  /* 0x0000002453217209 */ /* 0x000fe20007810000 */
[----:B------:R-:W-:-:S01]  /*5040*/  FFMA.FTZ R36, R60, UR46, -R11 ;  /* 0x0000002e3c247c23 */ /* 0x000fc2000801080b */
[--C-:B------:R-:W-:Y:S01]  /*5050*/  FFMA.FTZ R60, R84, UR46, -R11.reuse ;  /* 0x0000002e543c7c23 */ /* 0x100fe2000801080b */
[----:B------:R-:W-:Y:S01]  /*5060*/  MUFU.EX2 R24, R24 ;  /* 0x0000001800187308 */ /* 0x000fe20000000800 */
[----:B------:R-:W-:Y:S01]  /*5070*/  FMNMX.FTZ R10, R86, R33, !PT ;  /* 0x00000021560a7209 */ /* 0x000fe20007810000 */
[----:B0-----:R-:W-:-:S03]  /*5080*/  FFMA.FTZ R53, R77, UR46, -R11 ;  /* 0x0000002e4d357c23 */ /* 0x001fc6000801080b */
[----:B------:R-:W-:-:S03]  /*5090*/  FMNMX.FTZ R10, R87, R10, !PT ;  /* 0x0000000a570a7209 */ /* 0x000fc60007810000 */
[----:B------:R0:W-:Y:S02]  /*50a0*/  MUFU.EX2 R33, R57 ;  /* 0x0000003900217308 */ /* 0x0001e40000000800 */
[----:B------:R-:W0:Y:S06]  /*50b0*/  SHFL.BFLY PT, R45, R10, 0x2, 0x1f ;  /* 0x0c401f000a2d7f89 */ /* 0x000e2c00000e0000 */
[----:B------:R-:W-:Y:S08]  /*50c0*/  MUFU.EX2 R28, R28 ;  /* 0x0000001c001c7308 */ /* 0x000ff00000000800 */
[----:B------:R-:W-:Y:S08]  /*50d0*/  MUFU.EX2 R32, R32 ;  /* 0x0000002000207308 */ /* 0x000ff00000000800 */
[----:B------:R-:W-:Y:S01]  /*50e0*/  MUFU.EX2 R36, R36 ;  /* 0x0000002400247308 */ /* 0x000fe20000000800 */
[----:B0-----:R-:W-:-:S05]  /*50f0*/  FMNMX.FTZ R57, R10, R45, !PT ;  /* 0x0000002d0a397209 */ /* 0x001fca0007810000 */
[----:B------:R-:W0:Y:S02]  /*5100*/  SHFL.BFLY PT, R10, R57, 0x1, 0x1f ;  /* 0x0c201f00390a7f89 */ /* 0x000e2400000e0000 */
[----:B------:R1:W-:Y:S08]  /*5110*/  MUFU.EX2 R45, R69 ;  /* 0x00000045002d7308 */ /* 0x0003f00000000800 */
[----:B------:R-:W-:Y:S01]  /*5120*/  MUFU.EX2 R37, R37 ;  /* 0x0000002500257308 */ /* 0x000fe20000000800 */
[----:B-1----:R-:W-:-:S05]  /*5130*/  FSEL R69, R0, RZ, P1 ;  /* 0x000000ff00457208 */ /* 0x002fca0000800000 */
[----:B------:R-:W-:Y:S02]  /*5140*/  FADD.FTZ R69, -R69, R8 ;  /* 0x0000000845457221 */ /* 0x000fe40000010100 */
[----:B------:R-:W-:Y:S02]  /*5150*/  MUFU.EX2 R40, R40 ;  /* 0x0000002800287308 */ /* 0x000fe40000000800 */
[----:B------:R-:W-:Y:S01]  /*5160*/  FMUL.FTZ R69, R69, UR46 ;  /* 0x0000002e45457c20 */ /* 0x000fe20008410000 */
[----:B0-----:R-:W-:Y:S01]  /*5170*/  FMNMX.FTZ R10, R57, R10, !PT ;  /* 0x0000000a390a7209 */ /* 0x001fe20007810000 */
[----:B------:R-:W-:-:S04]  /*5180*/  FFMA.FTZ R57, R81, UR46, -R11 ;  /* 0x0000002e51397c23 */ /* 0x000fc8000801080b */
[----:B------:R-:W-:Y:S01]  /*5190*/  MUFU.EX2 R41, R41 ;  /* 0x0000002900297308 */ /* 0x000fe20000000800 */
[C---:B------:R-:W-:Y:S01]  /*51a0*/  FSETP.NEU.FTZ.AND P2, PT, R10.reuse, -INF , PT ;  /* 0xff8000000a00780b */ /* 0x040fe20003f5d000 */
[----:B------:R-:W-:Y:S01]  /*51b0*/  FFMA.FTZ R64, R10, R61, -8 ;  /* 0xc10000000a407423 */ /* 0x000fe2000001003d */
[----:B------:R-:W-:-:S04]  /*51c0*/  FFMA.FTZ R61, R85, UR46, -R11 ;  /* 0x0000002e553d7c23 */ /* 0x000fc8000801080b */
[----:B------:R-:W-:Y:S01]  /*51d0*/  FSEL R11, R64, RZ, P2 ;  /* 0x000000ff400b7208 */ /* 0x000fe20001000000 */
[----:B------:R-:W-:Y:S04]  /*51e0*/  MUFU.EX2 R44, R44 ;  /* 0x0000002c002c7308 */ /* 0x000fe80000000800 */
[----:B------:R-:W-:-:S01]  /*51f0*/  FFMA.FTZ R8, R54, UR46, -R11 ;  /* 0x0000002e36087c23 */ /* 0x000fc2000801080b */
[----:B------:R-:W-:Y:S01]  /*5200*/  FSEL R54, R10, RZ, P2 ;  /* 0x000000ff0a367208 */ /* 0x000fe20001000000 */
[----:B------:R-:W-:-:S01]  /*5210*/  FFMA.FTZ R65, R26, UR46, -R11 ;  /* 0x0000002e1a417c23 */ /* 0x000fc2000801080b */
[--C-:B------:R-:W-:Y:S01]  /*5220*/  FFMA.FTZ R26, R27, UR46, -R11.reuse ;  /* 0x0000002e1b1a7c23 */ /* 0x100fe2000801080b */
[----:B------:R-:W-:-:S01]  /*5230*/  FFMA.FTZ R27, R30, UR46, -R11 ;  /* 0x0000002e1e1b7c23 */ /* 0x000fc2000801080b */
[----:B------:R-:W-:Y:S01]  /*5240*/  FFMA.FTZ R30, R31, UR46, -R11 ;  /* 0x0000002e1f1e7c23 */ /* 0x000fe2000801080b */
[----:B------:R-:W-:-:S01]  /*5250*/  FADD.FTZ R54, -R54, R9 ;  /* 0x0000000936367221 */ /* 0x000fc20000010100 */
[--C-:B------:R-:W-:Y:S01]  /*5260*/  FFMA.FTZ R31, R34, UR46, -R11.reuse ;  /* 0x0000002e221f7c23 */ /* 0x100fe2000801080b */
[----:B------:R-:W0:Y:S01]  /*5270*/  MUFU.EX2 R9, R69 ;  /* 0x0000004500097308 */ /* 0x000e220000000800 */
        /* <DEDUP_REMOVED lines=17> */
[----:B------:R-:W-:-:S03]  /*5390*/  FFMA.FTZ R86, R86, UR46, -R11 ;  /* 0x0000002e56567c23 */ /* 0x000fc6000801080b */
[----:B------:R-:W-:Y:S01]  /*53a0*/  FADD.FTZ R69, R13, R62 ;  /* 0x0000003e0d457221 */ /* 0x000fe20000010000 */
[----:B------:R-:W-:-:S01]  /*53b0*/  FFMA.FTZ R62, R63, UR46, -R11 ;  /* 0x0000002e3f3e7c23 */ /* 0x000fc2000801080b */
[----:B------:R-:W-:Y:S01]  /*53c0*/  FFMA.FTZ R63, R66, UR46, -R11 ;  /* 0x0000002e423f7c23 */ /* 0x000fe2000801080b */
[----:B------:R-:W0:Y:S01]  /*53d0*/  MUFU.EX2 R26, R26 ;  /* 0x0000001a001a7308 */ /* 0x000e220000000800 */
[----:B------:R-:W-:-:S04]  /*53e0*/  FADD.FTZ R64, R14, R69 ;  /* 0x000000450e407221 */ /* 0x000fc80000010000 */
[----:B------:R-:W-:-:S03]  /*53f0*/  FADD.FTZ R69, R15, R64 ;  /* 0x000000400f457221 */ /* 0x000fc60000010000 */
[----:B------:R-:W2:Y:S01]  /*5400*/  MUFU.EX2 R27, R27 ;  /* 0x0000001b001b7308 */ /* 0x000ea20000000800 */
[----:B-1----:R-:W-:-:S01]  /*5410*/  FFMA.FTZ R3, R54, R2, R65 ;  /* 0x0000000236037223 */ /* 0x002fc20000010041 */
[----:B------:R-:W-:-:S04]  /*5420*/  FADD.FTZ R64, R16, R69 ;  /* 0x0000004510407221 */ /* 0x000fc80000010000 */
[----:B------:R-:W-:Y:S01]  /*5430*/  FADD.FTZ R69, R17, R64 ;  /* 0x0000004011457221 */ /* 0x000fe20000010000 */
[----:B------:R-:W-:-:S01]  /*5440*/  FFMA.FTZ R64, R67, UR46, -R11 ;  /* 0x0000002e43407c23 */ /* 0x000fc2000801080b */
[----:B------:R-:W1:Y:S01]  /*5450*/  MUFU.EX2 R30, R30 ;  /* 0x0000001e001e7308 */ /* 0x000e620000000800 */
[----:B0-----:R-:W-:-:S01]  /*5460*/  FADD.FTZ R2, R26, R3 ;  /* 0x000000031a027221 */ /* 0x001fc20000010000 */
[----:B------:R-:W-:-:S04]  /*5470*/  FADD.FTZ R66, R18, R69 ;  /* 0x0000004512427221 */ /* 0x000fc80000010000 */
[----:B------:R-:W-:Y:S01]  /*5480*/  FADD.FTZ R67, R19, R66 ;  /* 0x0000004213437221 */ /* 0x000fe20000010000 */
[----:B------:R-:W-:-:S01]  /*5490*/  FFMA.FTZ R66, R70, UR46, -R11 ;  /* 0x0000002e46427c23 */ /* 0x000fc2000801080b */
[----:B------:R-:W0:Y:S01]  /*54a0*/  MUFU.EX2 R31, R31 ;  /* 0x0000001f001f7308 */ /* 0x000e220000000800 */
[----:B--2---:R-:W-:-:S01]  /*54b0*/  FADD.FTZ R3, R27, R2 ;  /* 0x000000021b037221 */ /* 0x004fc20000010000 */
[----:B------:R-:W-:Y:S01]  /*54c0*/  FADD.FTZ R68, R20, R67 ;  /* 0x0000004314447221 */ /* 0x000fe20000010000 */
[----:B------:R-:W-:-:S03]  /*54d0*/  FFMA.FTZ R67, R71, UR46, -R11 ;  /* 0x0000002e47437c23 */ /* 0x000fc6000801080b */
[----:B------:R-:W-:Y:S02]  /*54e0*/  FADD.FTZ R69, R21, R68 ;  /* 0x0000004415457221 */ /* 0x000fe40000010000 */
[----:B------:R-:W2:Y:S01]  /*54f0*/  MUFU.EX2 R34, R34 ;  /* 0x0000002200227308 */ /* 0x000ea20000000800 */
[----:B-1----:R-:W-:-:S01]  /*5500*/  FADD.FTZ R2, R30, R3 ;  /* 0x000000031e027221 */ /* 0x002fc20000010000 */
[----:B------:R-:W-:-:S04]  /*5510*/  FADD.FTZ R68, R22, R69 ;  /* 0x0000004516447221 */ /* 0x000fc80000010000 */
[----:B------:R-:W-:Y:S01]  /*5520*/  FADD.FTZ R69, R23, R68 ;  /* 0x0000004417457221 */ /* 0x000fe20000010000 */
[----:B------:R-:W-:-:S01]  /*5530*/  FFMA.FTZ R68, R74, UR46, -R11 ;  /* 0x0000002e4a447c23 */ /* 0x000fc2000801080b */
[----:B------:R-:W1:Y:S01]  /*5540*/  MUFU.EX2 R35, R35 ;  /* 0x0000002300237308 */ /* 0x000e620000000800 */
[----:B0-----:R-:W-:-:S01]  /*5550*/  FADD.FTZ R3, R31, R2 ;  /* 0x000000021f037221 */ /* 0x001fc20000010000 */
[----:B------:R-:W-:Y:S01]  /*5560*/  FADD.FTZ R70, R24, R69 ;  /* 0x0000004518467221 */ /* 0x000fe20000010000 */
[----:B------:R-:W-:-:S03]  /*5570*/  FFMA.FTZ R69, R75, UR46, -R11 ;  /* 0x0000002e4b457c23 */ /* 0x000fc6000801080b */
[----:B------:R-:W-:Y:S02]  /*5580*/  FADD.FTZ R71, R25, R70 ;  /* 0x0000004619477221 */ /* 0x000fe40000010000 */
        /* <DEDUP_REMOVED lines=16> */
[----:B------:R-:W-:Y:S01]  /*5690*/  FADD.FTZ R2, R28, R71 ;  /* 0x000000471c027221 */ /* 0x000fe20000010000 */
[----:B------:R-:W-:-:S05]  /*56a0*/  FFMA.FTZ R71, R79, UR46, -R11 ;  /* 0x0000002e4f477c23 */ /* 0x000fca000801080b */
        /* <DEDUP_REMOVED lines=8> */
[----:B------:R-:W-:Y:S01]  /*5730*/  FADD.FTZ R73, R33, R72 ;  /* 0x0000004821497221 */ /* 0x000fe20000010000 */
[----:B------:R-:W-:-:S03]  /*5740*/  FFMA.FTZ R70, R78, UR46, -R11 ;  /* 0x0000002e4e467c23 */ /* 0x000fc6000801080b */
[----:B------:R-:W-:Y:S02]  /*5750*/  FADD.FTZ R72, R36, R73 ;  /* 0x0000004924487221 */ /* 0x000fe40000010000 */
[----:B------:R-:W1:Y:S01]  /*5760*/  MUFU.EX2 R59, R59 ;  /* 0x0000003b003b7308 */ /* 0x000e620000000800 */
[----:B0-----:R-:W-:-:S01]  /*5770*/  FADD.FTZ R3, R55, R2 ;  /* 0x0000000237037221 */ /* 0x001fc20000010000 */
[----:B------:R-:W-:Y:S01]  /*5780*/  FADD.FTZ R73, R37, R72 ;  /* 0x0000004825497221 */ /* 0x000fe20000010000 */
[----:B------:R-:W-:-:S03]  /*5790*/  FFMA.FTZ R72, R82, UR46, -R11 ;  /* 0x0000002e52487c23 */ /* 0x000fc6000801080b */
[----:B------:R-:W-:Y:S01]  /*57a0*/  FADD.FTZ R74, R40, R73 ;  /* 0x00000049284a7221 */ /* 0x000fe20000010000 */
[----:B------:R-:W-:-:S01]  /*57b0*/  FFMA.FTZ R73, R83, UR46, -R11 ;  /* 0x0000002e53497c23 */ /* 0x000fc2000801080b */
[----:B------:R-:W0:Y:S01]  /*57c0*/  MUFU.EX2 R62, R62 ;  /* 0x0000003e003e7308 */ /* 0x000e220000000800 */
[----:B--2---:R-:W-:-:S01]  /*57d0*/  FADD.FTZ R2, R58, R3 ;  /* 0x000000033a027221 */ /* 0x004fc20000010000 */
[----:B------:R-:W-:Y:S01]  /*57e0*/  FADD.FTZ R75, R41, R74 ;  /* 0x0000004a294b7221 */ /* 0x000fe20000010000 */
[----:B------:R-:W-:-:S05]  /*57f0*/  FFMA.FTZ R11, R87, UR46, -R11 ;  /* 0x0000002e570b7c23 */ /* 0x000fca000801080b */
[----:B------:R-:W2:Y:S01]  /*5800*/  MUFU.EX2 R63, R63 ;  /* 0x0000003f003f7308 */ /* 0x000ea20000000800 */
[----:B-1----:R-:W-:-:S07]  /*5810*/  FADD.FTZ R3, R59, R2 ;  /* 0x000000023b037221 */ /* 0x002fce0000010000 */
[----:B------:R-:W1:Y:S01]  /*5820*/  MUFU.EX2 R64, R64 ;  /* 0x0000004000407308 */ /* 0x000e620000000800 */
[----:B0-----:R-:W-:-:S07]  /*5830*/  FADD.FTZ R2, R62, R3 ;  /* 0x000000033e027221 */ /* 0x001fce0000010000 */
[----:B------:R-:W0:Y:S01]  /*5840*/  MUFU.EX2 R66, R66 ;  /* 0x0000004200427308 */ /* 0x000e220000000800 */
[----:B--2---:R-:W-:-:S01]  /*5850*/  FADD.FTZ R3, R63, R2 ;  /* 0x000000023f037221 */ /* 0x004fc20000010000 */
[----:B------:R-:W-:-:S06]  /*5860*/  FADD.FTZ R2, R44, R75 ;  /* 0x0000004b2c027221 */ /* 0x000fcc0000010000 */
        /* <DEDUP_REMOVED lines=39> */
.L_x_12777:
        /* <DEDUP_REMOVED lines=10> */
[----:B------:R-:W-:Y:S01]  /*5b80*/  UMOV UR6, UR5 ;  /* 0x0000000500067c82 */ /* 0x000fe20008000000 */
        /* <DEDUP_REMOVED lines=80> */
.L_x_12767:
[----:B------:R-:W-:-:S06]  /*6090*/  UISETP.GE.AND UP0, UPT, UR48, UR36, UPT ;  /* 0x000000243000728c */ /* 0x000fcc000bf06270 */
[----:B------:R-:W-:-:S13]  /*60a0*/  PLOP3.LUT P1, PT, PT, PT, UP0, 0x80, 0x0 ;  /* 0x000000000000781c */ /* 0x000fda0003f2f008 */
[----:B------:R-:W-:Y:S05]  /*60b0*/  @!P1 BRA `(.L_x_12779) ;  /* 0x0000001800f49947 */ /* 0x000fea0003800000 */
[----:B------:R-:W-:Y:S01]  /*60c0*/  IMAD.MOV.U32 R9, RZ, RZ, R10 ;  /* 0x000000ffff097224 */ /* 0x000fe200078e000a */
[----:B------:R-:W-:Y:S01]  /*60d0*/  UMOV UR6, UR5 ;  /* 0x0000000500067c82 */ /* 0x000fe20008000000 */
[----:B------:R-:W-:Y:S01]  /*60e0*/  IMAD.MOV.U32 R7, RZ, RZ, R0 ;  /* 0x000000ffff077224 */ /* 0x000fe200078e0000 */
[----:B------:R-:W-:-:S06]  /*60f0*/  UMOV UR7, UR4 ;  /* 0x0000000400077c82 */ /* 0x000fcc0008000000 */
.L_x_12790:
[----:B------:R-:W-:-:S04]  /*6100*/  UIADD3 UR4, UR7, 0x1, URZ ;  /* 0x0000000107047890 */ /* 0x000fc8000fffe03f */
[----:B------:R-:W-:-:S04]  /*6110*/  UISETP.NE.AND UP0, UPT, UR4, 0x2, UPT ;  /* 0x000000020400788c */ /* 0x000fc8000bf05270 */
[----:B------:R-:W-:Y:S02]  /*6120*/  USEL UR5, URZ, 0x1, UP0 ;  /* 0x000000013f057887 */ /* 0x000fe40008000000 */
[----:B------:R-:W-:Y:S02]  /*6130*/  USEL UR4, UR4, URZ, UP0 ;  /* 0x0000003f04047287 */ /* 0x000fe40008000000 */
[----:B------:R-:W-:Y:S01]  /*6140*/  ULOP3.LUT UR5, UR6, UR5, URZ, 0x3c, !UPT ;  /* 0x0000000506057292 */ /* 0x000fe2000f8e3c3f */
[----:B------:R-:W-:Y:S11]  /*6150*/  @!P0 BRA `(.L_x_12780) ;  /* 0x0000000000048947 */ /* 0x000ff60003800000 */
[----:B------:R-:W-:Y:S01]  /*6160*/  BPT.TRAP 0x1 ;  /* 0x000000040000795c */ /* 0x000fe20000300000 */
.L_x_12780:
[----:B------:R-:W-:Y:S01]  /*6170*/  ULEA UR22, UR4, UR42, 0x3 ;  /* 0x0000002a04167291 */ /* 0x000fe2000f8e183f */
[----:B------:R-:W-:-:S05]  /*6180*/  IMAD.U32 R0, RZ, RZ, UR5 ;  /* 0x00000005ff007e24 */ /* 0x000fca000f8e00ff */
[----:B------:R-:W-:-:S04]  /*6190*/  SHF.L.U32 R0, R0, 0x1f, RZ ;  /* 0x0000001f00007819 */ /* 0x000fc800000006ff */
[----:B------:R0:W1:Y:S01]  /*61a0*/  SYNCS.PHASECHK.TRANS64.TRYWAIT P1, [UR22+0x17030], R0 ;  /* 0x01703000ff0075a7 */ /* 0x0000620008020156 */
[----:B------:R-:W-:Y:S05]  /*61b0*/  @!P0 BRA `(.L_x_12781) ;  /* 0x0000000000048947 */ /* 0x000fea0003800000 */
[----:B------:R-:W-:Y:S01]  /*61c0*/  BPT.TRAP 0x1 ;  /* 0x000000040000795c */ /* 0x000fe20000300000 */
.L_x_12781:
[----:B-1----:R-:W-:Y:S05]  /*61d0*/  @P1 BRA `(.L_x_12782) ;  /* 0x0000000000081947 */ /* 0x002fea0003800000 */
[----:B------:R-:W1:Y:S02]  /*61e0*/  SYNCS.PHASECHK.TRANS64.TRYWAIT P1, [UR22+0x17030], R0 ;  /* 0x01703000ff0075a7 */ /* 0x000e640008020156 */
[----:B-1----:R-:W-:Y:S05]  /*61f0*/  @!P1 BRA `(.L_x_12783) ;  /* 0x00000084003c9947 */ /* 0x002fea0003800000 */
.L_x_12782:
        /* <DEDUP_REMOVED lines=19> */
.L_x_12784:
[----:B------:R-:W-:Y:S01]  /*6330*/  ULEA UR14, UR7, UR42, 0x3 ;  /* 0x0000002a070e7291 */ /* 0x000fe2000f8e183f */
[----:B01----:R-:W-:-:S05]  /*6340*/  IMAD.U32 R0, RZ, RZ, UR6 ;  /* 0x00000006ff007e24 */ /* 0x003fca000f8e00ff */
[----:B------:R-:W-:-:S04]  /*6350*/  SHF.L.U32 R0, R0, 0x1f, RZ ;  /* 0x0000001f00007819 */ /* 0x000fc800000006ff */
[----:B------:R0:W1:Y:S01]  /*6360*/  SYNCS.PHASECHK.TRANS64.TRYWAIT P1, [UR14+0x17050], R0 ;  /* 0x01705000ff0075a7 */ /* 0x000062000802014e */
[----:B------:R-:W-:Y:S05]  /*6370*/  @!P0 BRA `(.L_x_12785) ;  /* 0x0000000000048947 */ /* 0x000fea0003800000 */
[----:B------:R-:W-:Y:S01]  /*6380*/  BPT.TRAP 0x1 ;  /* 0x000000040000795c */ /* 0x000fe20000300000 */
.L_x_12785:
[----:B-1----:R-:W-:Y:S05]  /*6390*/  @P1 BRA `(.L_x_12786) ;  /* 0x0000000000081947 */ /* 0x002fea0003800000 */
[----:B------:R-:W1:Y:S02]  /*63a0*/  SYNCS.PHASECHK.TRANS64.TRYWAIT P1, [UR14+0x17050], R0 ;  /* 0x01705000ff0075a7 */ /* 0x000e64000802014e */
[----:B-1----:R-:W-:Y:S05]  /*63b0*/  @!P1 BRA `(.L_x_12787) ;  /* 0x0000008000e49947 */ /* 0x002fea0003800000 */
.L_x_12786:
[----:B------:R-:W-:Y:S01]  /*63c0*/  UIADD3 UR6, UR42, 0x400, URZ ;  /* 0x000004002a067890 */ /* 0x000fe2000fffe03f */
[----:B------:R-:W-:Y:S01]  /*63d0*/  WARPGROUP.ARRIVE ;  /* 0x00000000000079c5 */ /* 0x000fe20000000000 */
[----:B------:R-:W-:Y:S02]  /*63e0*/  UMOV UR11, 0x40000040 ;  /* 0x40000040000b7882 */ /* 0x000fe40000000000 */
        /* <DEDUP_REMOVED lines=17> */
[----:B------:R-:W-:Y:S03]  /*6500*/  QGMMA.64x96x32.F32.E4M3.E4M3 R88, R140, gdesc[UR4], R88, gsb0 ;  /* 0x016000048c587df3 */ /* 0x000fe60008000858 */
[----:B------:R-:W-:Y:S02]  /*6510*/  WARPGROUP.DEPBAR.LE gsb0, 0x0 ;  /* 0x00008000000079c5 */ /* 0x000fe40000010000 */
[----:B------:R-:W-:-:S06]  /*6520*/  WARPGROUP.ARRIVE ;  /* 0x00000000000079c5 */ /* 0x000fcc0000000000 */
[----:B------:R-:W-:Y:S03]  /*6530*/  QGMMA.64x96x32.F32.E4M3.E4M3 R88, R136, gdesc[UR8], R88, gsb0 ;  /* 0x0160000888587df3 */ /* 0x000fe60008000858 */
[----:B------:R-:W-:Y:S02]  /*6540*/  WARPGROUP.DEPBAR.LE gsb0, 0x0 ;  /* 0x00008000000079c5 */ /* 0x000fe40000010000 */
[----:B------:R-:W-:Y:S05]  /*6550*/  @!P0 BRA `(.L_x_12788) ;  /* 0x0000000000048947 */ /* 0x000fea0003800000 */
[----:B------:R-:W-:Y:S01]  /*6560*/  BPT.TRAP 0x1 ;  /* 0x000000040000795c */ /* 0x000fe20000300000 */
.L_x_12788:
        /* <DEDUP_REMOVED lines=82> */
[----:B------:R-:W-:Y:S01]  /*6a90*/  FMUL.FTZ R12, R7, UR46 ;  /* 0x0000002e070c7c20 */ /* 0x000fe20008410000 */
[----:B------:R-:W-:-:S01]  /*6aa0*/  FFMA.FTZ R25, R56, UR46, -R136 ;  /* 0x0000002e38197c23 */ /* 0x000fc20008010888 */
[C---:B------:R-:W-:Y:S01]  /*6ab0*/  FADD.FTZ R7, -R10.reuse, R9 ;  /* 0x000000090a077221 */ /* 0x040fe20000010100 */
[----:B------:R-:W-:-:S01]  /*6ac0*/  FFMA.FTZ R56, R10, R57, -8 ;  /* 0xc10000000a387423 */ /* 0x000fc20000010039 */
[----:B------:R-:W-:Y:S01]  /*6ad0*/  FFMA.FTZ R9, R24, UR46, -R136 ;  /* 0x0000002e18097c23 */ /* 0x000fe20008010888 */
[----:B------:R-:W-:Y:S01]  /*6ae0*/  MUFU.EX2 R6, R12 ;  /* 0x0000000c00067308 */ /* 0x000fe20000000800 */
[----:B------:R-:W-:Y:S01]  /*6af0*/  FMUL.FTZ R7, R7, UR46 ;  /* 0x0000002e07077c20 */ /* 0x000fe20008410000 */
        /* <DEDUP_REMOVED lines=38> */
[----:B------:R-:W2:Y:S01]  /*6d60*/  MUFU.EX2 R27, R27 ;  /* 0x0000001b001b7308 */ /* 0x000ea20000000800 */
        /* <DEDUP_REMOVED lines=17> */
[----:B------:R-:W-:-:S06]  /*6e80*/  FFMA.FTZ R86, R86, UR46, -R56 ;  /* 0x0000002e56567c23 */ /* 0x000fcc0008010838 */
[----:B------:R2:W3:Y:S01]  /*6e90*/  MUFU.EX2 R12, R29 ;  /* 0x0000001d000c7308 */ /* 0x0004e20000000800 */
[----:B-1----:R-:W-:-:S07]  /*6ea0*/  FADD.FTZ R61, R11, R64 ;  /* 0x000000400b3d7221 */ /* 0x002fce0000010000 */
[----:B------:R-:W1:Y:S01]  /*6eb0*/  MUFU.EX2 R31, R31 ;  /* 0x0000001f001f7308 */ /* 0x000e620000000800 */
[----:B0-----:R-:W-:-:S01]  /*6ec0*/  FADD.FTZ R2, R30, R3 ;  /* 0x000000031e027221 */ /* 0x001fc20000010000 */
[--C-:B--2---:R-:W-:Y:S01]  /*6ed0*/  FFMA.FTZ R29, R60, UR46, -R136.reuse ;  /* 0x0000002e3c1d7c23 */ /* 0x104fe20008010888 */
[----:B------:R-:W-:-:S05]  /*6ee0*/  FFMA.FTZ R60, R85, UR46, -R136 ;  /* 0x0000002e553c7c23 */ /* 0x000fca0008010888 */
[----:B------:R-:W0:Y:S01]  /*6ef0*/  MUFU.EX2 R13, R13 ;  /* 0x0000000d000d7308 */ /* 0x000e220000000800 */
[----:B---3--:R-:W-:-:S01]  /*6f00*/  FADD.FTZ R64, R12, R61 ;  /* 0x0000003d0c407221 */ /* 0x008fc20000010000 */
[----:B------:R-:W-:-:S06]  /*6f10*/  FFMA.FTZ R61, R66, UR46, -R56 ;  /* 0x0000002e423d7c23 */ /* 0x000fcc0008010838 */
[----:B------:R-:W2:Y:S01]  /*6f20*/  MUFU.EX2 R34, R34 ;  /* 0x0000002200227308 */ /* 0x000ea20000000800 */
[----:B-1----:R-:W-:-:S07]  /*6f30*/  FADD.FTZ R3, R31, R2 ;  /* 0x000000021f037221 */ /* 0x002fce0000010000 */
[----:B------:R-:W1:Y:S01]  /*6f40*/  MUFU.EX2 R14, R14 ;  /* 0x0000000e000e7308 */ /* 0x000e620000000800 */
[----:B0-----:R-:W-:-:S01]  /*6f50*/  FADD.FTZ R63, R13, R64 ;  /* 0x000000400d3f7221 */ /* 0x001fc20000010000 */
[----:B------:R-:W-:-:S06]  /*6f60*/  FFMA.FTZ R64, R67, UR46, -R56 ;  /* 0x0000002e43407c23 */ /* 0x000fcc0008010838 */
        /* <DEDUP_REMOVED lines=119> */
.L_x_12789:
        /* <DEDUP_REMOVED lines=91> */
.L_x_12779:
[----:B------:R-:W-:Y:S06]  /*7c90*/  BAR.ARV 0x8, 0x200 ;  /* 0x0208000000007b1d */ /* 0x000fec0000002000 */
[----:B------:R-:W-:Y:S05]  /*7ca0*/  @!P0 BRA `(.L_x_12791) ;  /* 0x0000000000048947 */ /* 0x000fea0003800000 */
[----:B------:R-:W-:Y:S01]  /*7cb0*/  BPT.TRAP 0x1 ;  /* 0x000000040000795c */ /* 0x000fe20000300000 */
.L_x_12791:
[----:B------:R-:W-:Y:S01]  /*7cc0*/  ULEA UR16, UR4, UR42, 0x3 ;  /* 0x0000002a04107291 */ /* 0x000fe2000f8e183f */
[----:B------:R-:W-:-:S05]  /*7cd0*/  IMAD.U32 R4, RZ, RZ, UR5 ;  /* 0x00000005ff047e24 */ /* 0x000fca000f8e00ff */
[----:B------:R-:W-:-:S04]  /*7ce0*/  SHF.L.U32 R4, R4, 0x1f, RZ ;  /* 0x0000001f04047819 */ /* 0x000fc800000006ff */
[----:B------:R0:W1:Y:S01]  /*7cf0*/  SYNCS.PHASECHK.TRANS64.TRYWAIT P1, [UR16+0x17050], R4 ;  /* 0x01705004ff0075a7 */ /* 0x0000620008020150 */
[----:B------:R-:W-:Y:S05]  /*7d00*/  @!P0 BRA `(.L_x_12792) ;  /* 0x0000000000048947 */ /* 0x000fea0003800000 */
[----:B------:R-:W-:Y:S01]  /*7d10*/  BPT.TRAP 0x1 ;  /* 0x000000040000795c */ /* 0x000fe20000300000 */
.L_x_12792:
[----:B-1----:R-:W-:Y:S05]  /*7d20*/  @P1 BRA `(.L_x_12793) ;  /* 0x0000000000081947 */ /* 0x002fea0003800000 */
[----:B------:R-:W1:Y:S02]  /*7d30*/  SYNCS.PHASECHK.TRANS64.TRYWAIT P1, [UR16+0x17050], R4 ;  /* 0x01705004ff0075a7 */ /* 0x000e640008020150 */
[----:B-1----:R-:W-:Y:S05]  /*7d40*/  @!P1 BRA `(.L_x_12794) ;  /* 0x0000006800989947 */ /* 0x002fea0003800000 */
.L_x_12793:
        /* <DEDUP_REMOVED lines=13> */
[----:B------:R-:W-:Y:S02]  /*7e20*/  @UP0 UIMAD UR5, UR43, UR8, URZ ;  /* 0x000000082b0502a4 */ /* 0x000fe4000f8e023f */
[----:B------:R-:W-:Y:S02]  /*7e30*/  @UP0 UIMAD.WIDE.U32 UR6, UR44, UR8, URZ ;  /* 0x000000082c0602a5 */ /* 0x000fe4000f8e003f */
[----:B------:R-:W-:Y:S01]  /*7e40*/  UIMAD UR8, UR4, 0x300, UR42 ;  /* 0x00000300040878a4 */ /* 0x000fe2000f8e022a */
[----:B------:R-:W-:Y:S01]  /*7e50*/  @UP0 ULDC.64 UR12, c[0x0][0x9d0] ;  /* 0x00027400000c0ab9 */ /* 0x000fe20000000a00 */
[----:B------:R-:W-:Y:S02]  /*7e60*/  @UP0 UIMAD UR5, UR44, UR9, UR5 ;  /* 0x000000092c0502a4 */ /* 0x000fe4000f8e0205 */
[----:B------:R-:W-:-:S02]  /*7e70*/  @UP0 UIMAD UR4, UR14, UR12, URZ ;  /* 0x0000000c0e0402a4 */ /* 0x000fc4000f8e023f */
[----:B------:R-:W-:Y:S01]  /*7e80*/  @UP0 UIADD3 UR5, UR7, UR5, URZ ;  /* 0x0000000507050290 */ /* 0x000fe2000fffe03f */
[----:B------:R-:W-:Y:S01]  /*7e90*/  UMOV UR14, UR8 ;  /* 0x00000008000e7c82 */ /* 0x000fe20008000000 */
[----:B------:R-:W-:Y:S02]  /*7ea0*/  @UP0 UIMAD UR7, UR40, UR13, UR4 ;  /* 0x0000000d280702a4 */ /* 0x000fe4000f8e0204 */
[----:B------:R-:W-:Y:S01]  /*7eb0*/  QGMMA.64x96x32.F32.E4M3.E4M3 R88, R148, gdesc[UR12], R88, gsb0 ;  /* 0x0160000c94587df3 */ /* 0x000fe20008000858 */
[----:B------:R-:W-:Y:S02]  /*7ec0*/  @UP0 UMOV UR4, UR6 ;  /* 0x0000000600040c82 */ /* 0x000fe40008000000 */
        /* <DEDUP_REMOVED lines=60> */
.L_x_12795:
        /* <DEDUP_REMOVED lines=52> */
.L_x_12759:
        /* <DEDUP_REMOVED lines=345> */
.L_x_12798:
[----:B------:R-:W-:Y:S05]  /*9b60*/  BSYNC B0 ;  /* 0x0000000000007941 */ /* 0x000fea0003800000 */
.L_x_12797:
        /* <DEDUP_REMOVED lines=98> */
.L_x_12796:
        /* <DEDUP_REMOVED lines=58> */
.L_x_12755:
        /* <DEDUP_REMOVED lines=18> */
.L_x_12799:
[----:B------:R-:W-:Y:S01]  /*a650*/  ULDC UR44, c[0x0][0xc50] ;  /* 0x00031400002c7ab9 */ /* 0x000fe20000000800 */
[----:B------:R-:W-:Y:S01]  /*a660*/  UMOV UR42, UR6 ;  /* 0x00000006002a7c82 */ /* 0x000fe20008000000 */
[----:B------:R-:W-:-:S11]  /*a670*/  UISETP.NE.AND UP0, UPT, UR44, 0x1, UPT ;  /* 0x000000012c00788c */ /* 0x000fd6000bf05270 */
[----:B------:R-:W-:Y:S01]  /*a680*/  @UP0 ULDC UR4, c[0x0][0xc54] ;  /* 0x0003150000040ab9 */ /* 0x000fe20000000800 */
[----:B------:R-:W-:Y:S01]  /*a690*/  @UP0 ULDC UR7, c[0x0][0xc58] ;  /* 0x0003160000070ab9 */ /* 0x000fe20000000800 */
[----:B------:R-:W-:-:S04]  /*a6a0*/  UIMAD.WIDE.U32 UR4, UR6, UR4, URZ ;  /* 0x00000004060472a5 */ /* 0x000fc8000f8e003f */
[----:B------:R-:W-:-:S12]  /*a6b0*/  @UP0 USHF.R.U32.HI UR42, URZ, UR7, UR5 ;  /* 0x000000073f2a0299 */ /* 0x000fd80008011605 */
.L_x_12800:
        /* <DEDUP_REMOVED lines=9> */
[----:B------:R-:W-:Y:S01]  /*a750*/  ULDC.64 UR4, c[0x0][0x418] ;  /* 0x0001060000047ab9 */ /* 0x000fe20000000a00 */
[----:B------:R-:W-:-:S05]  /*a760*/  IMAD.MOV.U32 R18, RZ, RZ, RZ ;  /* 0x000000ffff127224 */ /* 0x000fca00078e00ff */
[----:B------:R-:W1:Y:S01]  /*a770*/  S2UR UR48, SR_CTAID.X ;  /* 0x00000000003079c3 */ /* 0x000e620000002500 */
[----:B------:R-:W-:Y:S02]  /*a780*/  UISETP.NE.AND UP1, UPT, UR6, 0x1, UPT ;  /* 0x000000010600788c */ /* 0x000fe4000bf25270 */
[----:B------:R-:W-:Y:S01]  /*a790*/  UISETP.NE.U32.AND UP0, UPT, UR4, URZ, UPT ;  /* 0x0000003f0400728c */ /* 0x000fe2000bf05070 */
[----:B------:R-:W-:Y:S02]  /*a7a0*/  UMOV UR6, 0xc0 ;  /* 0x000000c000067882 */ /* 0x000fe40000000000 */
[----:B------:R-:W-:Y:S01]  /*a7b0*/  ULDC UR4, c[0x0][0x424] ;  /* 0x0001090000047ab9 */ /* 0x000fe20000000800 */
[----:B------:R-:W-:Y:S01]  /*a7c0*/  UISETP.NE.AND.EX UP0, UPT, UR5, URZ, UPT, UP0 ;  /* 0x0000003f0500728c */ /* 0x000fe2000bf05300 */
[----:B------:R-:W-:Y:S01]  /*a7d0*/  ULDC UR7, c[0x0][0x2f0] ;  /* 0x0000bc0000077ab9 */ /* 0x000fe20000000800 */
[----:B------:R-:W-:Y:S02]  /*a7e0*/  ULDC UR8, c[0x0][0x288] ;  /* 0x0000a20000087ab9 */ /* 0x000fe40000000800 */
[----:B------:R-:W-:Y:S01]  /*a7f0*/  USEL UR36, UR4, 0x1, UP0 ;  /* 0x0000000104247887 */ /* 0x000fe20008000000 */
[----:B------:R-:W-:Y:S01]  /*a800*/  @UP1 ULDC UR5, c[0x0][0x44c] ;  /* 0x0001130000051ab9 */ /* 0x000fe20000000800 */
[----:B0-----:R-:W-:-:S04]  /*a810*/  ISETP.NE.U32.AND P0, PT, R2, RZ, PT ;  /* 0x000000ff0200720c */ /* 0x001fc80003f05070 */
[----:B------:R-:W-:Y:S01]  /*a820*/  ISETP.NE.AND.EX P0, PT, R3, RZ, PT, P0 ;  /* 0x000000ff0300720c */ /* 0x000fe20003f05300 */
[----:B-1----:R-:W-:Y:S02]  /*a830*/  UIMAD UR6, UR48, UR6, 0xbf ;  /* 0x000000bf300674a4 */ /* 0x002fe4000f8e0206 */
        /* <DEDUP_REMOVED lines=57> */
.L_x_12802:
        /* <DEDUP_REMOVED lines=32> */
.L_x_12803:
        /* <DEDUP_REMOVED lines=20> */
.L_x_12804:
        /* <DEDUP_REMOVED lines=20> */
.L_x_12805:
        /* <DEDUP_REMOVED lines=18> */
.L_x_12806:
        /* <DEDUP_REMOVED lines=14> */
[----:B------:R-:W-:Y:S02]  /*b250*/  SHF.R.U32.HI R5, RZ, 0x1, R7 ;  /* 0x00000001ff057819 */ /* 0x000fe40000011607 */
[----:B------:R-:W-:-:S04]  /*b260*/  LOP3.LUT R4, R0, 0x40, RZ, 0xc0, !PT ;  /* 0x0000004000047812 */ /* 0x000fc800078ec0ff */
        /* <DEDUP_REMOVED lines=45> */
.L_x_12859:
        /* <DEDUP_REMOVED lines=28> */
.L_x_12808:
        /* <DEDUP_REMOVED lines=12> */
.L_x_12860:
[----:B------:R-:W1:Y:S01]  /*b7c0*/  S2R R9, SR_TID.X ;  /* 0x0000000000097919 */ /* 0x000e620000002100 */
[----:B------:R-:W-:Y:S01]  /*b7d0*/  ULDC.64 UR4, c[0x0][0x328] ;  /* 0x0000ca0000047ab9 */ /* 0x000fe20000000a00 */
[----:B------:R-:W-:Y:S01]  /*b7e0*/  R2UR UR6, R28 ;  /* 0x000000001c0672ca */ /* 0x000fe200000e0000 */
[----:B------:R-:W-:Y:S01]  /*b7f0*/  IMAD R7, R5, UR4, RZ ;  /* 0x0000000405077c24 */ /* 0x000fe2000f8e02ff */
[----:B------:R-:W2:Y:S01]  /*b800*/  S2R R20, SR_TID.X ;  /* 0x0000000000147919 */ /* 0x000ea20000002100 */
[----:B------:R-:W-:-:S04]  /*b810*/  IMAD.WIDE.U32 R2, R4, UR4, RZ ;  /* 0x0000000404027c25 */ /* 0x000fc8000f8e00ff */
[----:B------:R-:W-:Y:S01]  /*b820*/  IMAD R7, R4, UR5, R7 ;  /* 0x0000000504077c24 */ /* 0x000fe2000f8e0207 */
[----:B------:R-:W-:-:S03]  /*b830*/  ULDC.64 UR4, c[0x0][0x338] ;  /* 0x0000ce0000047ab9 */ /* 0x000fc60000000a00 */
        /* <DEDUP_REMOVED lines=8> */
[----:B-1----:R-:W-:Y:S01]  /*b8c0*/  LOP3.LUT R9, R9, 0x7f, RZ, 0xc0, !PT ;  /* 0x0000007f09097812 */ /* 0x002fe200078ec0ff */
[----:B------:R-:W-:Y:S02]  /*b8d0*/  UIMAD UR4, UR6, UR4, URZ ;  /* 0x00000004060472a4 */ /* 0x000fe4000f8e023f */
[----:B------:R-:W-:Y:S01]  /*b8e0*/  IMAD.WIDE.U32 R2, R8, UR42, R2 ;  /* 0x0000002a08027c25 */ /* 0x000fe2000f8e0002 */
[----:B------:R-:W-:Y:S01]  /*b8f0*/  SHF.R.U32.HI R9, RZ, 0x1, R9 ;  /* 0x00000001ff097819 */ /* 0x000fe20000011609 */
[----:B------:R-:W-:Y:S01]  /*b900*/  ULDC.64 UR6, c[0x0][0x318] ;  /* 0x0000c60000067ab9 */ /* 0x000fe20000000a00 */
[----:B------:R-:W-:Y:S01]  /*b910*/  UIMAD UR4, UR42, UR5, UR4 ;  /* 0x000000052a0472a4 */ /* 0x000fe2000f8e0204 */
[----:B--2---:R-:W-:Y:S01]  /*b920*/  IMAD.SHL.U32 R20, R20, 0x10, RZ ;  /* 0x0000001014147824 */ /* 0x004fe200078e00ff */
[----:B------:R-:W-:Y:S01]  /*b930*/  IADD3 R6, -R9, UR36, -R6 ;  /* 0x0000002409067c10 */ /* 0x000fe2000fffe906 */
[----:B------:R-:W-:Y:S01]  /*b940*/  IMAD.U32 R9, RZ, RZ, UR7 ;  /* 0x00000007ff097e24 */ /* 0x000fe2000f8e00ff */
[----:B------:R-:W-:-:S02]  /*b950*/  IADD3 R8, P1, R2, UR6, RZ ;  /* 0x0000000602087c10 */ /* 0x000fc4000ff3e0ff */
[----:B------:R-:W-:Y:S02]  /*b960*/  ISETP.GE.AND P0, PT, R6, 0x1, PT ;  /* 0x000000010600780c */ /* 0x000fe40003f06270 */
[----:B------:R-:W-:Y:S01]  /*b970*/  IADD3.X R9, R9, UR4, R3, P1, !PT ;  /* 0x0000000409097c10 */ /* 0x000fe20008ffe403 */
[----:B------:R-:W-:Y:S01]  /*b980*/  UMOV UR4, 0xffffffff ;  /* 0xffffffff00047882 */ /* 0x000fe20000000000 */
[----:B------:R-:W-:Y:S02]  /*b990*/  LOP3.LUT R20, R20, 0x10, RZ, 0xc0, !PT ;  /* 0x0000001014147812 */ /* 0x000fe400078ec0ff */
[----:B------:R-:W-:Y:S07]  /*b9a0*/  BRA.DIV UR4, `(.L_x_12810) ;  /* 0x0000002e04cc7947 */ /* 0x000fee000b800000 */
        /* <DEDUP_REMOVED lines=19> */
.L_x_12866:
        /* <DEDUP_REMOVED lines=20> */
.L_x_12811:
[----:B------:R-:W-:Y:S01]  /*bc20*/  SYNCS.ARRIVE.TRANS64.A1T0 RZ, [UR46+0x17070], RZ ;  /* 0x017070ffffff79a7 */ /* 0x000fe2000810002e */
[----:B------:R-:W-:Y:S05]  /*bc30*/  @!P6 BRA `(.L_x_12812) ;  /* 0x000000000004e947 */ /* 0x000fea0003800000 */
[----:B------:R-:W-:Y:S01]  /*bc40*/  BPT.TRAP 0x1 ;  /* 0x000000040000795c */ /* 0x000fe20000300000 */
.L_x_12812:
[----:B------:R-:W0:Y:S02]  /*bc50*/  SYNCS.PHASECHK.TRANS64.TRYWAIT P1, [UR46+0x17040], R10 ;  /* 0x0170400aff0075a7 */ /* 0x000e24000802016e */
[----:B0-----:R-:W-:Y:S05]  /*bc60*/  @!P1 BRA `(.L_x_12813) ;  /* 0x0000002c00dc9947 */ /* 0x001fea0003800000 */
.L_x_12867:
        /* <DEDUP_REMOVED lines=39> */
.L_x_12873:
        /* <DEDUP_REMOVED lines=17> */
.L_x_12815:
        /* <DEDUP_REMOVED lines=22> */
[----:B0-----:R-:W-:Y:S02]  /*c150*/  IMAD.U32 R10, RZ, RZ, UR4 ;  /* 0x00000004ff0a7e24 */ /* 0x001fe4000f8e00ff */
[----:B------:R-:W-:Y:S02]  /*c160*/  IMAD.U32 R11, RZ, RZ, UR5 ;  /* 0x00000005ff0b7e24 */ /* 0x000fe4000f8e00ff */
[----:B------:R-:W-:Y:S02]  /*c170*/  IMAD.MOV.U32 R8, RZ, RZ, 0x70 ;  /* 0x00000070ff087424 */ /* 0x000fe400078e00ff */
[----:B------:R-:W-:Y:S02]  /*c180*/  IMAD.MOV.U32 R12, RZ, RZ, 0x1 ;  /* 0x00000001ff0c7424 */ /* 0x000fe400078e00ff */
[----:B------:R-:W-:-:S07]  /*c190*/  IMAD.MOV.U32 R13, RZ, RZ, RZ ;  /* 0x000000ffff0d7224 */ /* 0x000fce00078e00ff */
[----:B------:R-:W-:-:S07]  /*c1a0*/  LEPC R20, `(.L_x_12816) ;  /* 0x000000001014794e */ /* 0x000fce0000000000 */
[----:B-1----:R-:W-:Y:S05]  /*c1b0*/  CALL.ABS.NOINC R2 ;  /* 0x0000000002007343 */ /* 0x002fea0003c00000 */
.L_x_12816:
[----:B------:R-:W1:Y:S01]  /*c1c0*/  S2R R20, SR_CTAID.Z ;  /* 0x0000000000147919 */ /* 0x000e620000002700 */
[----:B------:R-:W-:Y:S01]  /*c1d0*/  UISETP.NE.AND UP0, UPT, UR49, URZ, UPT ;  /* 0x0000003f3100728c */ /* 0x000fe2000bf05270 */
[----:B------:R-:W-:Y:S01]  /*c1e0*/  IMAD.U32 R3, RZ, RZ, UR48 ;  /* 0x00000030ff037e24 */ /* 0x000fe2000f8e00ff */
[----:B------:R-:W2:Y:S01]  /*c1f0*/  LDC R9, c[0x0][0x448] ;  /* 0x00011200ff097b82 */ /* 0x000ea20000000800 */
[----:B------:R-:W3:Y:S01]  /*c200*/  S2R R2, SR_TID.X ;  /* 0x0000000000027919 */ /* 0x000ee20000002100 */
[----:B------:R-:W-:Y:S01]  /*c210*/  IMAD.U32 R4, RZ, RZ, UR36 ;  /* 0x00000024ff047e24 */ /* 0x000fe2000f8e00ff */
[----:B------:R-:W-:Y:S01]  /*c220*/  ULDC.64 UR6, c[0x0][0x2c8] ;  /* 0x0000b20000067ab9 */ /* 0x000fe20000000a00 */
[----:B------:R-:W-:Y:S01]  /*c230*/  PLOP3.LUT P0, PT, PT, PT, UP0, 0x80, 0x0 ;  /* 0x000000000000781c */ /* 0x000fe20003f0f008 */
[----:B------:R-:W4:Y:S01]  /*c240*/  S2R R21, SR_TID.X ;  /* 0x0000000000157919 */ /* 0x000f220000002100 */
[----:B------:R-:W-:Y:S01]  /*c250*/  PLOP3.LUT P1, PT, PT, PT, UP0, 0x80, 0x0 ;  /* 0x000000000000781c */ /* 0x000fe20003f2f008 */
[----:B------:R-:W-:Y:S01]  /*c260*/  IMAD.U32 R5, RZ, RZ, UR37 ;  /* 0x00000025ff057e24 */ /* 0x000fe2000f8e00ff */
[----:B------:R-:W-:Y:S01]  /*c270*/  ULDC.64 UR8, c[0x0][0x280] ;  /* 0x0000a00000087ab9 */ /* 0x000fe20000000a00 */
[----:B------:R-:W-:Y:S01]  /*c280*/  @UP0 ULDC UR4, c[0x0][0x44c] ;  /* 0x0001130000040ab9 */ /* 0x000fe20000000800 */
[----:B------:R-:W-:Y:S01]  /*c290*/  @UP0 ULDC UR10, c[0x0][0x44c] ;  /* 0x00011300000a0ab9 */ /* 0x000fe20000000800 */
[----:B-1----:R-:W-:-:S02]  /*c2a0*/  SHF.R.S32.HI R7, RZ, 0x1f, R20 ;  /* 0x0000001fff077819 */ /* 0x002fc40000011414 */
[----:B------:R-:W1:Y:S01]  /*c2b0*/  S2R R20, SR_CTAID.Z ;  /* 0x0000000000147919 */ /* 0x000e620000002700 */
[----:B---3--:R-:W-:Y:S01]  /*c2c0*/  IMAD.SHL.U32 R2, R2, 0x40, RZ ;  /* 0x0000004002027824 */ /* 0x008fe200078e00ff */
[----:B----4-:R-:W-:-:S04]  /*c2d0*/  LOP3.LUT R21, R21, 0x7f, RZ, 0xc0, !PT ;  /* 0x0000007f15157812 */ /* 0x010fc800078ec0ff */
[----:B------:R-:W-:Y:S02]  /*c2e0*/  LOP3.LUT R2, R2, 0x40, RZ, 0xc0, !PT ;  /* 0x0000004002027812 */ /* 0x000fe400078ec0ff */
[----:B------:R-:W-:-:S05]  /*c2f0*/  SHF.R.U32.HI R21, RZ, 0x1, R21 ;  /* 0x00000001ff157819 */ /* 0x000fca0000011615 */
[----:B------:R-:W-:-:S04]  /*c300*/  IMAD.IADD R6, R2, 0x1, R21 ;  /* 0x0000000102067824 */ /* 0x000fc800078e0215 */
[----:B------:R-:W-:Y:S02]  /*c310*/  IMAD R6, R3, 0xc0, R6 ;  /* 0x000000c003067824 */ /* 0x000fe400078e0206 */
[----:B------:R-:W-:Y:S02]  /*c320*/  IMAD.U32 R3, RZ, RZ, UR47 ;  /* 0x0000002fff037e24 */ /* 0x000fe4000f8e00ff */
        /* <DEDUP_REMOVED lines=8> */
[----:B-1----:R-:W-:-:S04]  /*c3b0*/  IMAD.WIDE.U32 R2, R20, UR4, R2 ;  /* 0x0000000414027c25 */ /* 0x002fc8000f8e0002 */
[----:B------:R-:W-:Y:S01]  /*c3c0*/  IMAD R5, R20, UR5, R4 ;  /* 0x0000000514057c24 */ /* 0x000fe2000f8e0204 */
[--C-:B------:R-:W-:Y:S01]  /*c3d0*/  SHF.R.S32.HI R4, RZ, 0x1f, R0.reuse ;  /* 0x0000001fff047819 */ /* 0x100fe20000011400 */
[----:B------:R-:W-:Y:S01]  /*c3e0*/  ULDC.64 UR4, c[0x0][0x2d0] ;  /* 0x0000b40000047ab9 */ /* 0x000fe20000000a00 */
[----:B------:R-:W-:Y:S01]  /*c3f0*/  IMAD.MOV R7, RZ, RZ, -R0 ;  /* 0x000000ffff077224 */ /* 0x000fe200078e0a00 */
[----:B------:R-:W1:Y:S01]  /*c400*/  S2R R20, SR_TID.X ;  /* 0x0000000000147919 */ /* 0x000e620000002100 */
[----:B------:R-:W-:Y:S02]  /*c410*/  IMAD.IADD R3, R3, 0x1, R5 ;  /* 0x0000000103037824 */ /* 0x000fe400078e0205 */
[----:B------:R-:W-:-:S04]  /*c420*/  IMAD R4, R4, UR4, RZ ;  /* 0x0000000404047c24 */ /* 0x000fc8000f8e02ff */
[C---:B------:R-:W-:Y:S02]  /*c430*/  IMAD R8, R0.reuse, UR5, R4 ;  /* 0x0000000500087c24 */ /* 0x040fe4000f8e0204 */
[----:B------:R-:W-:-:S04]  /*c440*/  IMAD.WIDE.U32 R4, R0, UR4, R2 ;  /* 0x0000000400047c25 */ /* 0x000fc8000f8e0002 */
[----:B--2---:R-:W-:Y:S02]  /*c450*/  IMAD R0, R9, R7, R6 ;  /* 0x0000000709007224 */ /* 0x004fe400078e0206 */
        /* <DEDUP_REMOVED lines=9> */
[----:B-1----:R-:W-:Y:S02]  /*c4f0*/  IMAD.SHL.U32 R20, R20, 0x10, RZ ;  /* 0x0000001014147824 */ /* 0x002fe400078e00ff */
        /* <DEDUP_REMOVED lines=24> */
[----:B------:R-:W1:Y:S01]  /*c680*/  SHFL.IDX PT, R3, R0, RZ, 0x1e1f ;  /* 0x001e1fff00037589 */ /* 0x000e6200000e0000 */
[----:B------:R-:W-:Y:S01]  /*c690*/  IMAD.U32 R7, RZ, RZ, UR48 ;  /* 0x00000030ff077e24 */ /* 0x000fe2000f8e00ff */
[----:B------:R-:W-:Y:S02]  /*c6a0*/  ULDC UR4, c[0x0][0x288] ;  /* 0x0000a20000047ab9 */ /* 0x000fe40000000800 */
[----:B------:R-:W2:Y:S01]  /*c6b0*/  SHFL.IDX PT, R2, R4, RZ, 0x1e1f ;  /* 0x001e1fff04027589 */ /* 0x000ea200000e0000 */
[----:B------:R-:W-:Y:S02]  /*c6c0*/  IMAD R8, R9, UR4, RZ ;  /* 0x0000000409087c24 */ /* 0x000fe4000f8e02ff */
[----:B------:R-:W-:Y:S01]  /*c6d0*/  IMAD R7, R7, 0xc0, R21 ;  /* 0x000000c007077824 */ /* 0x000fe200078e0215 */
[----:B------:R-:W3:Y:S04]  /*c6e0*/  SHFL.IDX PT, R14, R0, 0x1, 0x1e1f ;  /* 0x003e1f00000e7f89 */ /* 0x000ee800000e0000 */
[----:B------:R-:W-:Y:S01]  /*c6f0*/  ISETP.GE.AND P1, PT, R7, R8, PT ;  /* 0x000000080700720c */ /* 0x000fe20003f26270 */
[----:B------:R-:W4:Y:S04]  /*c700*/  SHFL.IDX PT, R4, R4, 0x1, 0x1e1f ;  /* 0x003e1f0004047f89 */ /* 0x000f2800000e0000 */
[----:B------:R-:W0:Y:S08]  /*c710*/  SHFL.IDX PT, R6, R6, RZ, 0x1e1f ;  /* 0x001e1fff06067589 */ /* 0x000e3000000e0000 */
        /* <DEDUP_REMOVED lines=16> */
.L_x_12880:
        /* <DEDUP_REMOVED lines=12> */
.L_x_12819:
[----:B------:R-:W-:Y:S05]  /*c8e0*/  BSYNC B0 ;  /* 0x0000000000007941 */ /* 0x000fea0003800000 */
.L_x_12818:
        /* <DEDUP_REMOVED lines=11> */
.L_x_12881:
[----:B------:R-:W-:Y:S01]  /*c9a0*/  IMAD.MOV.U32 R20, RZ, RZ, 0x1 ;  /* 0x00000001ff147424 */ /* 0x000fe200078e00ff */
[----:B------:R-:W-:Y:S06]  /*c9b0*/  @!P0 BRA `(.L_x_12821) ;  /* 0x0000001000808947 */ /* 0x000fec0003800000 */
[----:B01----:R-:W0:Y:S01]  /*c9c0*/  S2R R2, SR_TID.X ;  /* 0x0000000000027919 */ /* 0x003e220000002100 */
[----:B------:R-:W-:Y:S01]  /*c9d0*/  UIADD3 UR4, UR44, 0x1, URZ ;  /* 0x000000012c047890 */ /* 0x000fe2000fffe03f */
[----:B---3--:R-:W-:Y:S01]  /*c9e0*/  LOP3.LUT R0, RZ, UR43, RZ, 0x33, !PT ;  /* 0x0000002bff007c12 */ /* 0x008fe2000f8e33ff */
[----:B------:R-:W-:Y:S01]  /*c9f0*/  ULOP3.LUT UR5, URZ, UR45, URZ, 0x33, !UPT ;  /* 0x0000002d3f057292 */ /* 0x000fe2000f8e333f */
[----:B------:R-:W1:Y:S01]  /*ca00*/  S2R R3, SR_TID.X ;  /* 0x0000000000037919 */ /* 0x000e620000002100 */
[----:B------:R-:W-:Y:S01]  /*ca10*/  UIMAD UR4, UR4, UR40, URZ ;  /* 0x00000028040472a4 */ /* 0x000fe2000f8e023f */
[----:B------:R-:W3:Y:S01]  /*ca20*/  S2R R4, SR_TID.X ;  /* 0x0000000000047919 */ /* 0x000ee20000002100 */
[----:B0-----:R-:W-:Y:S01]  /*ca30*/  IMAD.SHL.U32 R2, R2, 0x40, RZ ;  /* 0x0000004002027824 */ /* 0x001fe200078e00ff */
[----:B-1----:R-:W-:-:S04]  /*ca40*/  LOP3.LUT R3, R3, 0x7f, RZ, 0xc0, !PT ;  /* 0x0000007f03037812 */ /* 0x002fc800078ec0ff */
[----:B------:R-:W-:Y:S02]  /*ca50*/  LOP3.LUT R2, R2, 0x40, RZ, 0xc0, !PT ;  /* 0x0000004002027812 */ /* 0x000fe400078ec0ff */
[----:B------:R-:W-:Y:S02]  /*ca60*/  SHF.R.U32.HI R3, RZ, 0x1, R3 ;  /* 0x00000001ff037819 */ /* 0x000fe40000011603 */
[----:B---3--:R-:W-:Y:S01]  /*ca70*/  LOP3.LUT P1, RZ, R4, 0x4, RZ, 0xc0, !PT ;  /* 0x0000000404ff7812 */ /* 0x008fe2000782c0ff */
[----:B------:R-:W-:Y:S01]  /*ca80*/  IMAD.MOV.U32 R4, RZ, RZ, 0x40 ;  /* 0x00000040ff047424 */ /* 0x000fe200078e00ff */
[----:B------:R-:W-:Y:S02]  /*ca90*/  IADD3 R18, R2, R18, R3 ;  /* 0x0000001202127210 */ /* 0x000fe40007ffe003 */
[----:B------:R-:W-:Y:S02]  /*caa0*/  LOP3.LUT R3, RZ, UR4, RZ, 0x33, !PT ;  /* 0x00000004ff037c12 */ /* 0x000fe4000f8e33ff */
[----:B------:R-:W-:Y:S01]  /*cab0*/  SEL R4, R4, 0xffffffc0, !P1 ;  /* 0xffffffc004047807 */ /* 0x000fe20004800000 */
[----:B------:R-:W-:Y:S01]  /*cac0*/  VIADD R5, R18, 0xfffffe80 ;  /* 0xfffffe8012057836 */ /* 0x000fe20000000000 */
[----:B------:R-:W-:-:S03]  /*cad0*/  VIMNMX3 R0, R0, UR5, R3, !PT ;  /* 0x0000000500007c0f */ /* 0x000fc6000f800103 */
[----:B------:R-:W-:Y:S01]  /*cae0*/  IMAD.IADD R2, R4, 0x1, R23 ;  /* 0x0000000104027824 */ /* 0x000fe200078e0217 */
[C---:B------:R-:W-:Y:S01]  /*caf0*/  IADD3 R26, -R0.reuse, -0x2, RZ ;  /* 0xfffffffe001a7810 */ /* 0x040fe20007ffe1ff */
[----:B------:R-:W-:Y:S02]  /*cb00*/  IMAD R16, R0, -0x80, R5 ;  /* 0xffffff8000107824 */ /* 0x000fe400078e0205 */
[----:B------:R-:W-:Y:S02]  /*cb10*/  IMAD.MOV.U32 R5, RZ, RZ, 0x1 ;  /* 0x00000001ff057424 */ /* 0x000fe400078e00ff */
[----:B------:R-:W-:-:S07]  /*cb20*/  IMAD.MOV.U32 R4, RZ, RZ, RZ ;  /* 0x000000ffff047224 */ /* 0x000fce00078e00ff */
.L_x_12836:
[----:B------:R-:W3:Y:S01]  /*cb30*/  LDL R6, [R1+0x4] ;  /* 0x0000040001067983 */ /* 0x000ee20000100800 */
[----:B0-----:R-:W0:Y:S01]  /*cb40*/  LDC R0, c[0x0][0x430] ;  /* 0x00010c00ff007b82 */ /* 0x001e220000000800 */
[----:B------:R-:W-:Y:S01]  /*cb50*/  IMAD.MOV.U32 R8, RZ, RZ, R16 ;  /* 0x000000ffff087224 */ /* 0x000fe200078e0010 */
[----:B------:R-:W-:Y:S01]  /*cb60*/  ULDC.64 UR4, c[0x0][0x428] ;  /* 0x00010a0000047ab9 */ /* 0x000fe20000000a00 */
[----:B0-----:R-:W-:-:S13]  /*cb70*/  ISETP.NE.AND P0, PT, R0, 0x1, PT ;  /* 0x000000010000780c */ /* 0x001fda0003f05270 */
[----:B------:R-:W0:Y:S08]  /*cb80*/  @P0 LDC R3, c[0x0][0x434] ;  /* 0x00010d00ff030b82 */ /* 0x000e300000000800 */
[----:B------:R-:W1:Y:S01]  /*cb90*/  @P0 LDC R7, c[0x0][0x438] ;  /* 0x00010e00ff070b82 */ /* 0x000e620000000800 */
[----:B0-----:R-:W-:-:S05]  /*cba0*/  @P0 IMAD.HI.U32 R0, R16, R3, RZ ;  /* 0x0000000310000227 */ /* 0x001fca00078e00ff */
[----:B-1----:R-:W-:-:S04]  /*cbb0*/  @P0 SHF.R.U32.HI R8, RZ, R7, R0 ;  /* 0x00000007ff080219 */ /* 0x002fc80000011600 */
        /* <DEDUP_REMOVED lines=23> */
.L_x_12822:
[----:B------:R-:W-:Y:S02]  /*cd30*/  LEA R6, R0, UR46, 0x3 ;  /* 0x0000002e00067c11 */ /* 0x000fe4000f8e18ff */
[----:B------:R-:W-:-:S04]  /*cd40*/  SHF.L.U32 R10, R20, 0x1f, RZ ;  /* 0x0000001f140a7819 */ /* 0x000fc800000006ff */
[----:B------:R-:W0:Y:S02]  /*cd50*/  SYNCS.PHASECHK.TRANS64.TRYWAIT P1, [R6+URZ+0x17080], R10 ;  /* 0x0170800a060075a7 */ /* 0x000e24000802017f */
[----:B0-----:R-:W-:Y:S05]  /*cd60*/  @!P1 BRA `(.L_x_12823) ;  /* 0x0000002400489947 */ /* 0x001fea0003800000 */
.L_x_12882:
        /* <DEDUP_REMOVED lines=46> */
.L_x_12888:
        /* <DEDUP_REMOVED lines=21> */
.L_x_12825:
[----:B------:R0:W-:Y:S01]  /*d1a0*/  SYNCS.ARRIVE.TRANS64.A1T0 RZ, [R6+URZ+0x17070], RZ ;  /* 0x017070ff06ff79a7 */ /* 0x0001e2000810003f */
[----:B------:R-:W-:Y:S05]  /*d1b0*/  @!P2 BRA `(.L_x_12826) ;  /* 0x000000000004a947 */ /* 0x000fea0003800000 */
[----:B------:R-:W-:Y:S01]  /*d1c0*/  BPT.TRAP 0x1 ;  /* 0x000000040000795c */ /* 0x000fe20000300000 */
.L_x_12826:
[----:B------:R-:W3:Y:S02]  /*d1d0*/  SYNCS.PHASECHK.TRANS64.TRYWAIT P1, [R6+URZ+0x17040], R10 ;  /* 0x0170400a060075a7 */ /* 0x000ee4000802017f */
[----:B---3--:R-:W-:Y:S05]  /*d1e0*/  @!P1 BRA `(.L_x_12827) ;  /* 0x0000002000d89947 */ /* 0x008fea0003800000 */
.L_x_12889:
        /* <DEDUP_REMOVED lines=41> */
.L_x_12895:
        /* <DEDUP_REMOVED lines=18> */
.L_x_12829:
[----:B------:R-:W-:Y:S01]  /*d5a0*/  IMAD.U32 R2, RZ, RZ, UR41 ;  /* 0x00000029ff027e24 */ /* 0x000fe2000f8e00ff */
[----:B------:R0:W-:Y:S04]  /*d5b0*/  SYNCS.ARRIVE.TRANS64.A1T0 RZ, [R6+URZ+0x17030], RZ ;  /* 0x017030ff06ff79a7 */ /* 0x0001e8000810003f */
[----:B------:R-:W-:-:S04]  /*d5c0*/  LOP3.LUT R2, R2, 0x1, RZ, 0xfc, !PT ;  /* 0x0000000102027812 */ /* 0x000fc800078efcff */
[----:B------:R-:W-:-:S13]  /*d5d0*/  ISETP.NE.AND P1, PT, R2, 0x3, PT ;  /* 0x000000030200780c */ /* 0x000fda0003f25270 */
[----:B0-----:R-:W-:Y:S05]  /*d5e0*/  @!P1 BRA `(.L_x_12830) ;  /* 0x0000000000049947 */ /* 0x001fea0003800000 */
[----:B------:R-:W-:Y:S01]  /*d5f0*/  BPT.TRAP 0x1 ;  /* 0x000000040000795c */ /* 0x000fe20000300000 */
.L_x_12830:
[----:B------:R-:W-:Y:S02]  /*d600*/  LOP3.LUT R3, R5, 0x1, RZ, 0x3c, !PT ;  /* 0x0000000105037812 */ /* 0x000fe400078e3cff */
[----:B------:R-:W-:Y:S02]  /*d610*/  LEA R2, R4, UR46, 0x3 ;  /* 0x0000002e04027c11 */ /* 0x000fe4000f8e18ff */
[----:B------:R-:W-:-:S04]  /*d620*/  SHF.L.U32 R3, R3, 0x1f, RZ ;  /* 0x0000001f03037819 */ /* 0x000fc800000006ff */
[----:B------:R-:W0:Y:S02]  /*d630*/  SYNCS.PHASECHK.TRANS64.TRYWAIT P2, [R2+URZ+0x17070], R3 ;  /* 0x01707003020075a7 */ /* 0x000e24000804017f */
[----:B0-----:R-:W-:Y:S05]  /*d640*/  @!P2 BRA `(.L_x_12831) ;  /* 0x000000200070a947 */ /* 0x001fea0003800000 */
.L_x_12896:
[----:B------:R-:W-:-:S06]  /*d650*/  ULOP3.LUT UR4, UR41, 0x2, URZ, 0xfc, !UPT ;  /* 0x0000000229047892 */ /* 0x000fcc000f8efc3f */
[----:B------:R-:W-:-:S05]  /*d660*/  IMAD.U32 R6, RZ, RZ, UR4 ;  /* 0x00000004ff067e24 */ /* 0x000fca000f8e00ff */
[----:B------:R-:W-:-:S13]  /*d670*/  ISETP.NE.AND P2, PT, R6, 0x3, PT ;  /* 0x000000030600780c */ /* 0x000fda0003f45270 */
[----:B------:R-:W-:Y:S05]  /*d680*/  @!P2 BRA `(.L_x_12832) ;  /* 0x000000000004a947 */ /* 0x000fea0003800000 */
[----:B------:R-:W-:Y:S01]  /*d690*/  BPT.TRAP 0x1 ;  /* 0x000000040000795c */ /* 0x000fe20000300000 */
.L_x_12832:
[----:B------:R-:W-:Y:S01]  /*d6a0*/  SHF.L.U32 R5, R5, 0x1f, RZ ;  /* 0x0000001f05057819 */ /* 0x000fe200000006ff */
[----:B0-----:R-:W-:-:S03]  /*d6b0*/  IMAD R3, R4, 0x3000, RZ ;  /* 0x0000300004037824 */ /* 0x001fc600078e02ff */
[----:B------:R-:W0:Y:S02]  /*d6c0*/  SYNCS.PHASECHK.TRANS64.TRYWAIT P2, [R2+URZ+0x17060], R5 ;  /* 0x01706005020075a7 */ /* 0x000e24000804017f */
[----:B0-----:R-:W-:Y:S05]  /*d6d0*/  @!P2 BRA `(.L_x_12833) ;  /* 0x000000200060a947 */ /* 0x001fea0003800000 */
.L_x_12897:
        /* <DEDUP_REMOVED lines=65> */
.L_x_12834:
[----:B-1----:R1:W-:Y:S01]  /*daf0*/  SYNCS.ARRIVE.TRANS64.A1T0 RZ, [R2+URZ+0x17050], RZ ;  /* 0x017050ff02ff79a7 */ /* 0x0023e2000810003f */
[----:B------:R-:W-:Y:S06]  /*db00*/  BAR.SYNC.DEFER_BLOCKING 0x2, 0x80 ;  /* 0x0082000000007b1d */ /* 0x000fec0000010000 */
[----:B------:R-:W-:Y:S05]  /*db10*/  @!P1 BRA `(.L_x_12835) ;  /* 0x0000000000049947 */ /* 0x000fea0003800000 */
[----:B------:R-:W-:Y:S01]  /*db20*/  BPT.TRAP 0x1 ;  /* 0x000000040000795c */ /* 0x000fe20000300000 */
.L_x_12835:
        /* <DEDUP_REMOVED lines=9> */
.L_x_12821:
[----:B---3--:R-:W-:-:S07]  /*dbc0*/  IMAD.MOV.U32 R0, RZ, RZ, RZ ;  /* 0x000000ffff007224 */ /* 0x008fce00078e00ff */
.L_x_12837:
[----:B------:R-:W-:-:S06]  /*dbd0*/  ULOP3.LUT UR4, UR41, 0x1, URZ, 0xfc, !UPT ;  /* 0x0000000129047892 */ /* 0x000fcc000f8efc3f */
[----:B01----:R-:W-:-:S05]  /*dbe0*/  IMAD.U32 R2, RZ, RZ, UR4 ;  /* 0x00000004ff027e24 */ /* 0x003fca000f8e00ff */
[----:B------:R-:W-:-:S13]  /*dbf0*/  ISETP.NE.AND P1, PT, R2, 0x3, PT ;  /* 0x000000030200780c */ /* 0x000fda0003f25270 */
[----:B------:R-:W-:Y:S05]  /*dc00*/  @!P1 BRA `(.L_x_12838) ;  /* 0x0000000000049947 */ /* 0x000fea0003800000 */
[----:B------:R-:W-:Y:S01]  /*dc10*/  BPT.TRAP 0x1 ;  /* 0x000000040000795c */ /* 0x000fe20000300000 */
.L_x_12838:
[----:B------:R-:W-:Y:S01]  /*dc20*/  LOP3.LUT R2, R20, 0x1, RZ, 0x3c, !PT ;  /* 0x0000000114027812 */ /* 0x000fe200078e3cff */
[----:B------:R-:W-:Y:S01]  /*dc30*/  BSSY B0, `(.L_x_12839) ;  /* 0x0000005000007945 */ /* 0x000fe20003800000 */
[----:B------:R-:W-:Y:S02]  /*dc40*/  LEA R3, R0, UR46, 0x3 ;  /* 0x0000002e00037c11 */ /* 0x000fe4000f8e18ff */
[----:B------:R-:W-:-:S04]  /*dc50*/  SHF.L.U32 R2, R2, 0x1f, RZ ;  /* 0x0000001f02027819 */ /* 0x000fc800000006ff */
[----:B------:R-:W0:Y:S02]  /*dc60*/  SYNCS.PHASECHK.TRANS64.TRYWAIT P0, [R3+URZ+0x17070], R2 ;  /* 0x01707002030075a7 */ /* 0x000e24000800017f */
[----:B0-----:R-:W-:Y:S05]  /*dc70*/  @!P0 BRA `(.L_x_12840) ;  /* 0x0000001c000c8947 */ /* 0x001fea0003800000 */
.L_x_12898:
[----:B------:R-:W-:Y:S05]  /*dc80*/  BSYNC B0 ;  /* 0x0000000000007941 */ /* 0x000fea0003800000 */
.L_x_12839:
[----:B------:R-:W-:-:S06]  /*dc90*/  ULOP3.LUT UR4, UR41, 0x2, URZ, 0xfc, !UPT ;  /* 0x0000000229047892 */ /* 0x000fcc000f8efc3f */
[----:B------:R-:W-:-:S05]  /*dca0*/  IMAD.U32 R4, RZ, RZ, UR4 ;  /* 0x00000004ff047e24 */ /* 0x000fca000f8e00ff */
[----:B------:R-:W-:-:S13]  /*dcb0*/  ISETP.NE.AND P0, PT, R4, 0x3, PT ;  /* 0x000000030400780c */ /* 0x000fda0003f05270 */
[----:B------:R-:W-:Y:S05]  /*dcc0*/  @!P0 BRA `(.L_x_12841) ;  /* 0x0000000000048947 */ /* 0x000fea0003800000 */
[----:B------:R-:W-:Y:S01]  /*dcd0*/  BPT.TRAP 0x1 ;  /* 0x000000040000795c */ /* 0x000fe20000300000 */
.L_x_12841:
[----:B------:R-:W-:Y:S01]  /*dce0*/  SHF.L.U32 R4, R20, 0x1f, RZ ;  /* 0x0000001f14047819 */ /* 0x000fe200000006ff */
[----:B0-----:R-:W-:-:S03]  /*dcf0*/  IMAD R2, R0, 0x3000, RZ ;  /* 0x0000300000027824 */ /* 0x001fc600078e02ff */
[----:B------:R-:W0:Y:S02]  /*dd00*/  SYNCS.PHASECHK.TRANS64.TRYWAIT P0, [R3+URZ+0x17060], R4 ;  /* 0x01706004030075a7 */ /* 0x000e24000800017f */
[----:B------:R-:W-:Y:S01]  /*dd10*/  LOP3.LUT R12, R2, R24, RZ, 0xfc, !PT ;  /* 0x00000018020c7212 */ /* 0x000fe200078efcff */
[----:B0-----:R-:W-:Y:S06]  /*dd20*/  @!P0 BRA `(.L_x_12842) ;  /* 0x0000001800f48947 */ /* 0x001fec0003800000 */
.L_x_12899:
[----:B------:R-:W-:Y:S05]  /*dd30*/  WARPSYNC.ALL ;  /* 0x0000000000007948 */ /* 0x000fea0003800000 */
[----:B0-----:R-:W0:Y:S01]  /*dd40*/  LDSM.16.MT88.4 R4, [R12+UR46+0x6400] ;  /* 0x0064002e0c04783b */ /* 0x001e220008004200 */
[C---:B--2---:R-:W-:Y:S01]  /*dd50*/  VIADD R14, R2.reuse, 0x1000 ;  /* 0x00001000020e7836 */ /* 0x044fe20000000000 */
        /* <DEDUP_REMOVED lines=61> */
.L_x_12843:
[----:B-1----:R1:W-:Y:S01]  /*e130*/  SYNCS.ARRIVE.TRANS64.A1T0 RZ, [R3+URZ+0x17050], RZ ;  /* 0x017050ff03ff79a7 */ /* 0x0023e2000810003f */
[----:B------:R-:W-:Y:S06]  /*e140*/  BAR.SYNC.DEFER_BLOCKING 0x2, 0x80 ;  /* 0x0082000000007b1d */ /* 0x000fec0000010000 */
[----:B------:R-:W-:Y:S05]  /*e150*/  @!P1 BRA `(.L_x_12844) ;  /* 0x0000000000049947 */ /* 0x000fea0003800000 */
[----:B------:R-:W-:Y:S01]  /*e160*/  BPT.TRAP 0x1 ;  /* 0x000000040000795c */ /* 0x000fe20000300000 */
.L_x_12844:
        /* <DEDUP_REMOVED lines=10> */
.L_x_12801:
[----:B------:R-:W1:Y:S01]  /*e210*/  S2R R4, SR_CgaCtaId ;  /* 0x0000000000047919 */ /* 0x000e620000008800 */
[----:B------:R-:W-:Y:S02]  /*e220*/  MOV R3, 0x400 ;  /* 0x0000040000037802 */ /* 0x000fe40000000f00 */
[----:B------:R-:W-:Y:S02]  /*e230*/  SHF.L.U32 R2, R2, 0x1f, RZ ;  /* 0x0000001f02027819 */ /* 0x000fe400000006ff */
[----:B-1----:R-:W-:-:S04]  /*e240*/  LEA R7, R4, R3, 0x18 ;  /* 0x0000000304077211 */ /* 0x002fc800078ec0ff */
[----:B------:R-:W1:Y:S02]  /*e250*/  SYNCS.PHASECHK.TRANS64.TRYWAIT P0, [R7+URZ+0x17020], R2 ;  /* 0x01702002070075a7 */ /* 0x000e64000800017f */
[----:B-1----:R-:W-:Y:S05]  /*e260*/  @!P0 BRA `(.L_x_12845) ;  /* 0x0000001400b88947 */ /* 0x002fea0003800000 */
.L_x_12900:
        /* <DEDUP_REMOVED lines=13> */
.L_x_12846:
[----:B------:R-:W-:Y:S01]  /*e340*/  IMAD R5, R0, 0x8, R7 ;  /* 0x0000000800057824 */ /* 0x000fe200078e0207 */
[----:B------:R-:W-:Y:S01]  /*e350*/  SHF.L.U32 R2, R20, 0x1f, RZ ;  /* 0x0000001f14027819 */ /* 0x000fe200000006ff */
[----:B------:R-:W-:-:S03]  /*e360*/  VIADD R0, R0, 0x1 ;  /* 0x0000000100007836 */ /* 0x000fc60000000000 */
[----:B------:R-:W1:Y:S02]  /*e370*/  SYNCS.PHASECHK.TRANS64.TRYWAIT P1, [R5+URZ+0x17040], R2 ;  /* 0x01704002050075a7 */ /* 0x000e64000802017f */
[----:B------:R-:W-:-:S04]  /*e380*/  ISETP.NE.AND P2, PT, R0, 0x2, PT ;  /* 0x000000020000780c */ /* 0x000fc80003f45270 */
[----:B------:R-:W-:Y:S01]  /*e390*/  SEL R3, RZ, 0x1, P2 ;  /* 0x00000001ff037807 */ /* 0x000fe20001000000 */
[----:B-1----:R-:W-:Y:S08]  /*e3a0*/  @!P1 BRA `(.L_x_12847) ;  /* 0x00000014007c9947 */ /* 0x002ff00003800000 */
.L_x_12901:
[----:B------:R-:W-:Y:S02]  /*e3b0*/  SEL R0, R0, RZ, P2 ;  /* 0x000000ff00007207 */ /* 0x000fe40001000000 */
[----:B------:R-:W-:Y:S01]  /*e3c0*/  LOP3.LUT R3, R20, R3, RZ, 0x3c, !PT ;  /* 0x0000000314037212 */ /* 0x000fe200078e3cff */
[----:B------:R-:W-:Y:S06]  /*e3d0*/  @!P0 BRA `(.L_x_12848) ;  /* 0x0000000000048947 */ /* 0x000fec0003800000 */
[----:B------:R-:W-:Y:S01]  /*e3e0*/  BPT.TRAP 0x1 ;  /* 0x000000040000795c */ /* 0x000fe20000300000 */
.L_x_12848:
[----:B------:R-:W-:Y:S01]  /*e3f0*/  IMAD R7, R0, 0x8, R7 ;  /* 0x0000000800077824 */ /* 0x000fe200078e0207 */
[----:B------:R-:W-:-:S04]  /*e400*/  SHF.L.U32 R0, R3, 0x1f, RZ ;  /* 0x0000001f03007819 */ /* 0x000fc800000006ff */
[----:B------:R-:W2:Y:S02]  /*e410*/  SYNCS.PHASECHK.TRANS64.TRYWAIT P1, [R7+URZ+0x17040], R0 ;  /* 0x01704000070075a7 */ /* 0x000ea4000802017f */
[----:B--2---:R-:W-:Y:S05]  /*e420*/  @!P1 BRA `(.L_x_12849) ;  /* 0x0000001400709947 */ /* 0x004fea0003800000 */
.L_x_12902:
[----:B------:R-:W-:Y:S05]  /*e430*/  @!P0 BRA `(.L_x_12850) ;  /* 0x0000000000048947 */ /* 0x000fea0003800000 */
[----:B------:R-:W-:Y:S01]  /*e440*/  BPT.TRAP 0x1 ;  /* 0x000000040000795c */ /* 0x000fe20000300000 */
.L_x_12850:
[----:B------:R-:W3:Y:S02]  /*e450*/  SYNCS.PHASECHK.TRANS64.TRYWAIT P1, [R5+URZ+0x17060], R2 ;  /* 0x01706002050075a7 */ /* 0x000ee4000802017f */
[----:B---3--:R-:W-:Y:S05]  /*e460*/  @!P1 BRA `(.L_x_12851) ;  /* 0x0000001400749947 */ /* 0x008fea0003800000 */
.L_x_12903:
[----:B------:R-:W-:Y:S05]  /*e470*/  @!P0 BRA `(.L_x_12852) ;  /* 0x0000000000048947 */ /* 0x000fea0003800000 */
[----:B------:R-:W-:Y:S01]  /*e480*/  BPT.TRAP 0x1 ;  /* 0x000000040000795c */ /* 0x000fe20000300000 */
.L_x_12852:
[----:B------:R-:W4:Y:S02]  /*e490*/  SYNCS.PHASECHK.TRANS64.TRYWAIT P1, [R7+URZ+0x17060], R0 ;  /* 0x01706000070075a7 */ /* 0x000f24000802017f */
[----:B----4-:R-:W-:Y:S05]  /*e4a0*/  @!P1 BRA `(.L_x_12853) ;  /* 0x0000001400789947 */ /* 0x010fea0003800000 */
.L_x_12904:
[----:B------:R-:W-:Y:S05]  /*e4b0*/  @!P0 BRA `(.L_x_12854) ;  /* 0x0000000000048947 */ /* 0x000fea0003800000 */
[----:B------:R-:W-:Y:S01]  /*e4c0*/  BPT.TRAP 0x1 ;  /* 0x000000040000795c */ /* 0x000fe20000300000 */
.L_x_12854:
[----:B------:R-:W0:Y:S02]  /*e4d0*/  SYNCS.PHASECHK.TRANS64.TRYWAIT P1, [R5+URZ+0x17080], R2 ;  /* 0x01708002050075a7 */ /* 0x000e24000802017f */
[----:B0-----:R-:W-:Y:S05]  /*e4e0*/  @!P1 BRA `(.L_x_12855) ;  /* 0x00000014007c9947 */ /* 0x001fea0003800000 */
.L_x_12905:
[----:B------:R-:W-:Y:S05]  /*e4f0*/  @!P0 BRA `(.L_x_12856) ;  /* 0x0000000000048947 */ /* 0x000fea0003800000 */
[----:B------:R-:W-:Y:S01]  /*e500*/  BPT.TRAP 0x1 ;  /* 0x000000040000795c */ /* 0x000fe20000300000 */
.L_x_12856:
[----:B------:R0:W0:Y:S02]  /*e510*/  SYNCS.PHASECHK.TRANS64.TRYWAIT P0, [R7+URZ+0x17080], R0 ;  /* 0x01708000070075a7 */ /* 0x000024000800017f */
[----:B0-----:R-:W-:Y:S05]  /*e520*/  @!P0 NANOSLEEP.SYNCS 0x989680 ;  /* 0x009896800000895d */ /* 0x001fea0003900000 */
[----:B------:R-:W0:Y:S02]  /*e530*/  @!P0 SYNCS.PHASECHK.TRANS64 P0, [R7+URZ+0x17080], R0 ;  /* 0x01708000070085a7 */ /* 0x000e24000800007f */
[----:B0-----:R-:W-:Y:S05]  /*e540*/  @!P0 BRA `(.L_x_12856) ;  /* 0xfffffffc00f08947 */ /* 0x001fea000383ffff */
.L_x_12757:
[----:B------:R-:W-:Y:S05]  /*e550*/  BSYNC B6 ;  /* 0x0000000000067941 */ /* 0x000fea0003800000 */
.L_x_12754:
[----:B------:R-:W-:Y:S05]  /*e560*/  EXIT ;  /* 0x000000000000794d */ /* 0x000fea0003800000 */
.L_x_12761:
[----:B0-----:R-:W-:-:S04]  /*e570*/  IMAD.U32 R3, RZ, RZ, UR42 ;  /* 0x0000002aff037e24 */ /* 0x001fc8000f8e00ff */
[----:B------:R0:W1:Y:S03]  /*e580*/  SYNCS.PHASECHK.TRANS64.TRYWAIT P0, [R3+URZ+0x17000], R0 ;  /* 0x01700000030075a7 */ /* 0x000066000800017f */
[----:B-1----:R-:W-:Y:S05]  /*e590*/  @!P0 NANOSLEEP.SYNCS 0x989680 ;  /* 0x009896800000895d */ /* 0x002fea0003900000 */
[----:B------:R-:W1:Y:S02]  /*e5a0*/  @!P0 SYNCS.PHASECHK.TRANS64 P0, [R3+URZ+0x17000], R0 ;  /* 0x01700000030085a7 */ /* 0x000e64000800007f */
[----:B-1----:R-:W-:Y:S05]  /*e5b0*/  @!P0 BRA `(.L_x_12761) ;  /* 0xfffffffc00ec8947 */ /* 0x002fea000383ffff */
[----:B------:R-:W-:Y:S05]  /*e5c0*/  BRA `(.L_x_12857) ;  /* 0xffffff3000147947 */ /* 0x000fea000383ffff */
.L_x_12765:
[----:B0-----:R-:W-:-:S04]  /*e5d0*/  IMAD.U32 R3, RZ, RZ, UR42 ;  /* 0x0000002aff037e24 */ /* 0x001fc8000f8e00ff */
[----:B------:R0:W2:Y:S03]  /*e5e0*/  SYNCS.PHASECHK.TRANS64.TRYWAIT P1, [R3+URZ+0x17030], R0 ;  /* 0x01703000030075a7 */ /* 0x0000a6000802017f */
[----:B--2---:R-:W-:Y:S05]  /*e5f0*/  @!P1 NANOSLEEP.SYNCS 0x989680 ;  /* 0x009896800000995d */ /* 0x004fea0003900000 */
[----:B------:R-:W2:Y:S02]  /*e600*/  @!P1 SYNCS.PHASECHK.TRANS64 P1, [R3+URZ+0x17030], R0 ;  /* 0x01703000030095a7 */ /* 0x000ea4000802007f */
[----:B--2---:R-:W-:Y:S05]  /*e610*/  @!P1 BRA `(.L_x_12765) ;  /* 0xfffffffc00ec9947 */ /* 0x004fea000383ffff */
[----:B------:R-:W-:Y:S05]  /*e620*/  BRA `(.L_x_12764) ;  /* 0xffffff3000307947 */ /* 0x000fea000383ffff */
.L_x_12771:
[----:B-1----:R-:W-:-:S04]  /*e630*/  IMAD.U32 R11, RZ, RZ, UR25 ;  /* 0x00000019ff0b7e24 */ /* 0x002fc8000f8e00ff */
[----:B------:R1:W2:Y:S03]  /*e640*/  SYNCS.PHASECHK.TRANS64.TRYWAIT P1, [R11+URZ+0x17030], R0 ;  /* 0x017030000b0075a7 */ /* 0x0002a6000802017f */
[----:B--2---:R-:W-:Y:S05]  /*e650*/  @!P1 NANOSLEEP.SYNCS 0x989680 ;  /* 0x009896800000995d */ /* 0x004fea0003900000 */
[----:B------:R-:W2:Y:S02]  /*e660*/  @!P1 SYNCS.PHASECHK.TRANS64 P1, [R11+URZ+0x17030], R0 ;  /* 0x017030000b0095a7 */ /* 0x000ea4000802007f */
[----:B--2---:R-:W-:Y:S05]  /*e670*/  @!P1 BRA `(.L_x_12771) ;  /* 0xfffffffc00ec9947 */ /* 0x004fea000383ffff */
[----:B------:R-:W-:Y:S05]  /*e680*/  BRA `(.L_x_12770) ;  /* 0xffffff54007c7947 */ /* 0x000fea000383ffff */
.L_x_12775:
[----:B-1----:R-:W-:-:S04]  /*e690*/  IMAD.U32 R11, RZ, RZ, UR11 ;  /* 0x0000000bff0b7e24 */ /* 0x002fc8000f8e00ff */
[----:B------:R1:W2:Y:S03]  /*e6a0*/  SYNCS.PHASECHK.TRANS64.TRYWAIT P1, [R11+URZ+0x17050], R0 ;  /* 0x017050000b0075a7 */ /* 0x0002a6000802017f */
[----:B--2---:R-:W-:Y:S05]  /*e6b0*/  @!P1 NANOSLEEP.SYNCS 0x989680 ;  /* 0x009896800000995d */ /* 0x004fea0003900000 */
[----:B------:R-:W2:Y:S02]  /*e6c0*/  @!P1 SYNCS.PHASECHK.TRANS64 P1, [R11+URZ+0x17050], R0 ;  /* 0x017050000b0095a7 */ /* 0x000ea4000802007f */
[----:B--2---:R-:W-:Y:S05]  /*e6d0*/  @!P1 BRA `(.L_x_12775) ;  /* 0xfffffffc00ec9947 */ /* 0x004fea000383ffff */
[----:B------:R-:W-:Y:S05]  /*e6e0*/  BRA `(.L_x_12774) ;  /* 0xffffff5400d47947 */ /* 0x000fea000383ffff */
.L_x_12783:
[----:B-1----:R-:W-:-:S04]  /*e6f0*/  IMAD.U32 R11, RZ, RZ, UR22 ;  /* 0x00000016ff0b7e24 */ /* 0x002fc8000f8e00ff */
[----:B------:R1:W2:Y:S03]  /*e700*/  SYNCS.PHASECHK.TRANS64.TRYWAIT P1, [R11+URZ+0x17030], R0 ;  /* 0x017030000b0075a7 */ /* 0x0002a6000802017f */
[----:B--2---:R-:W-:Y:S05]  /*e710*/  @!P1 NANOSLEEP.SYNCS 0x989680 ;  /* 0x009896800000995d */ /* 0x004fea0003900000 */
[----:B------:R-:W2:Y:S02]  /*e720*/  @!P1 SYNCS.PHASECHK.TRANS64 P1, [R11+URZ+0x17030], R0 ;  /* 0x017030000b0095a7 */ /* 0x000ea4000802007f */
[----:B--2---:R-:W-:Y:S05]  /*e730*/  @!P1 BRA `(.L_x_12783) ;  /* 0xfffffffc00ec9947 */ /* 0x004fea000383ffff */
[----:B------:R-:W-:Y:S05]  /*e740*/  BRA `(.L_x_12782) ;  /* 0xffffff7800ac7947 */ /* 0x000fea000383ffff */
.L_x_12787:
[----:B-1----:R-:W-:-:S04]  /*e750*/  IMAD.U32 R11, RZ, RZ, UR14 ;  /* 0x0000000eff0b7e24 */ /* 0x002fc8000f8e00ff */
[----:B------:R1:W2:Y:S03]  /*e760*/  SYNCS.PHASECHK.TRANS64.TRYWAIT P1, [R11+URZ+0x17050], R0 ;  /* 0x017050000b0075a7 */ /* 0x0002a6000802017f */
[----:B--2---:R-:W-:Y:S05]  /*e770*/  @!P1 NANOSLEEP.SYNCS 0x989680 ;  /* 0x009896800000995d */ /* 0x004fea0003900000 */
[----:B------:R-:W2:Y:S02]  /*e780*/  @!P1 SYNCS.PHASECHK.TRANS64 P1, [R11+URZ+0x17050], R0 ;  /* 0x017050000b0095a7 */ /* 0x000ea4000802007f */
[----:B--2---:R-:W-:Y:S05]  /*e790*/  @!P1 BRA `(.L_x_12787) ;  /* 0xfffffffc00ec9947 */ /* 0x004fea000383ffff */
[----:B------:R-:W-:Y:S05]  /*e7a0*/  BRA `(.L_x_12786) ;  /* 0xffffff7c00047947 */ /* 0x000fea000383ffff */
.L_x_12794:
[----:B-1----:R-:W-:-:S04]  /*e7b0*/  IMAD.U32 R5, RZ, RZ, UR16 ;  /* 0x00000010ff057e24 */ /* 0x002fc8000f8e00ff */
[----:B------:R1:W2:Y:S03]  /*e7c0*/  SYNCS.PHASECHK.TRANS64.TRYWAIT P1, [R5+URZ+0x17050], R4 ;  /* 0x01705004050075a7 */ /* 0x0002a6000802017f */
[----:B--2---:R-:W-:Y:S05]  /*e7d0*/  @!P1 NANOSLEEP.SYNCS 0x989680 ;  /* 0x009896800000995d */ /* 0x004fea0003900000 */
[----:B------:R-:W2:Y:S02]  /*e7e0*/  @!P1 SYNCS.PHASECHK.TRANS64 P1, [R5+URZ+0x17050], R4 ;  /* 0x01705004050095a7 */ /* 0x000ea4000802007f */
[----:B--2---:R-:W-:Y:S05]  /*e7f0*/  @!P1 BRA `(.L_x_12794) ;  /* 0xfffffffc00ec9947 */ /* 0x004fea000383ffff */
[----:B------:R-:W-:Y:S05]  /*e800*/  BRA `(.L_x_12793) ;  /* 0xffffff9400507947 */ /* 0x000fea000383ffff */
.L_x_12807:
[----:B------:R-:W-:Y:S02]  /*e810*/  IMAD.MOV.U32 R13, RZ, RZ, R26 ;  /* 0x000000ffff0d7224 */ /* 0x000fe400078e001a */
[----:B------:R-:W-:Y:S02]  /*e820*/  IMAD.MOV.U32 R12, RZ, RZ, RZ ;  /* 0x000000ffff0c7224 */ /* 0x000fe400078e00ff */
[----:B------:R-:W-:Y:S02]  /*e830*/  IMAD.MOV.U32 R11, RZ, RZ, 0x1f ;  /* 0x0000001fff0b7424 */ /* 0x000fe400078e00ff */
[----:B------:R-:W-:-:S07]  /*e840*/  IMAD.MOV.U32 R15, RZ, RZ, -0x1 ;  /* 0xffffffffff0f7424 */ /* 0x000fce00078e00ff */
[----:B-----5:R-:W-:Y:S05]  /*e850*/  WARPSYNC.COLLECTIVE R15, `(.L_x_12858) ;  /* 0x000000000f087348 */ /* 0x020fea0003c00000 */
[----:B------:R0:W1:Y:S02]  /*e860*/  SHFL.IDX P6, R14, R13, R12, R11 ;  /* 0x0000000c0d0e7389 */ /* 0x00006400000c000b */
[----:B01---5:R-:W-:Y:S01]  /*e870*/  ENDCOLLECTIVE ;  /* 0x000000000000791b */ /* 0x023fe20003800000 */
.L_x_12858:
[----:B------:R-:W-:Y:S05]  /*e880*/  BRA `(.L_x_12859) ;  /* 0xffffffcc002c7947 */ /* 0x000fea000383ffff */
.L_x_12809:
[----:B0-----:R0:W1:Y:S02]  /*e890*/  SYNCS.PHASECHK.TRANS64.TRYWAIT P0, [R27+URZ+0x17080], R10 ;  /* 0x0170800a1b0075a7 */ /* 0x001064000800017f */
[----:B-1----:R-:W-:Y:S05]  /*e8a0*/  @!P0 NANOSLEEP.SYNCS 0x989680 ;  /* 0x009896800000895d */ /* 0x002fea0003900000 */
[----:B------:R-:W1:Y:S02]  /*e8b0*/  @!P0 SYNCS.PHASECHK.TRANS64 P0, [R27+URZ+0x17080], R10 ;  /* 0x0170800a1b0085a7 */ /* 0x000e64000800007f */
[----:B-1----:R-:W-:Y:S05]  /*e8c0*/  @!P0 BRA `(.L_x_12809) ;  /* 0xfffffffc00f08947 */ /* 0x002fea000383ffff */
[----:B------:R-:W-:Y:S05]  /*e8d0*/  BRA `(.L_x_12860) ;  /* 0xffffffcc00b87947 */ /* 0x000fea000383ffff */
.L_x_12810:
        /* <DEDUP_REMOVED lines=8> */
.L_x_12862:
[----:B------:R-:W-:Y:S05]  /*e960*/  BSYNC B0 ;  /* 0x0000000000007941 */ /* 0x000fea0003800000 */
.L_x_12861:
        /* <DEDUP_REMOVED lines=10> */
.L_x_12863:
        /* <DEDUP_REMOVED lines=8> */
.L_x_12864:
        /* <DEDUP_REMOVED lines=8> */
.L_x_12865:
        /* <DEDUP_REMOVED lines=13> */
.L_x_12813:
[----:B0-----:R0:W1:Y:S02]  /*ebe0*/  SYNCS.PHASECHK.TRANS64.TRYWAIT P1, [R27+URZ+0x17040], R10 ;  /* 0x0170400a1b0075a7 */ /* 0x001064000802017f */
[----:B-1----:R-:W-:Y:S05]  /*ebf0*/  @!P1 NANOSLEEP.SYNCS 0x989680 ;  /* 0x009896800000995d */ /* 0x002fea0003900000 */
[----:B------:R-:W1:Y:S02]  /*ec00*/  @!P1 SYNCS.PHASECHK.TRANS64 P1, [R27+URZ+0x17040], R10 ;  /* 0x0170400a1b0095a7 */ /* 0x000e64000802007f */
[----:B-1----:R-:W-:Y:S05]  /*ec10*/  @!P1 BRA `(.L_x_12813) ;  /* 0xfffffffc00f09947 */ /* 0x002fea000383ffff */
[----:B------:R-:W-:Y:S05]  /*ec20*/  BRA `(.L_x_12867) ;  /* 0xffffffd000107947 */ /* 0x000fea000383ffff */
.L_x_12814:
        /* <DEDUP_REMOVED lines=8> */
.L_x_12869:
[----:B------:R-:W-:Y:S05]  /*ecb0*/  BSYNC B0 ;  /* 0x0000000000007941 */ /* 0x000fea0003800000 */
.L_x_12868:
        /* <DEDUP_REMOVED lines=8> */
.L_x_12870:
        /* <DEDUP_REMOVED lines=8> */
.L_x_12871:
        /* <DEDUP_REMOVED lines=11> */
.L_x_12872:
[----:B------:R-:W-:Y:S05]  /*ee70*/  BRA `(.L_x_12873) ;  /* 0xffffffd000187947 */ /* 0x000fea000383ffff */
.L_x_12817:
        /* <DEDUP_REMOVED lines=8> */
.L_x_12874:
[----:B------:R-:W-:Y:S02]  /*ef00*/  IMAD R7, R7, 0xc0, R21 ;  /* 0x000000c007077824 */ /* 0x000fe400078e0215 */
[----:B------:R-:W-:Y:S02]  /*ef10*/  IMAD.MOV.U32 R13, RZ, RZ, R0 ;  /* 0x000000ffff0d7224 */ /* 0x000fe400078e0000 */
[----:B------:R-:W-:-:S07]  /*ef20*/  IMAD.MOV.U32 R2, RZ, RZ, R14 ;  /* 0x000000ffff027224 */ /* 0x000fce00078e000e */
[----:B------:R-:W-:Y:S05]  /*ef30*/  WARPSYNC.COLLECTIVE R15, `(.L_x_12875) ;  /* 0x000000000f087348 */ /* 0x000fea0003c00000 */
[----:B------:R0:W1:Y:S02]  /*ef40*/  SHFL.IDX P6, R14, R13, R12, R11 ;  /* 0x0000000c0d0e7389 */ /* 0x00006400000c000b */
[----:B01----:R-:W-:Y:S01]  /*ef50*/  ENDCOLLECTIVE ;  /* 0x000000000000791b */ /* 0x003fe20003800000 */
.L_x_12875:
        /* <DEDUP_REMOVED lines=9> */
.L_x_12876:
        /* <DEDUP_REMOVED lines=14> */
.L_x_12877:
        /* <DEDUP_REMOVED lines=9> */
.L_x_12878:
        /* <DEDUP_REMOVED lines=13> */
.L_x_12879:
[----:B------:R-:W-:Y:S05]  /*f230*/  BRA `(.L_x_12880) ;  /* 0xffffffd400787947 */ /* 0x000fea000383ffff */
.L_x_12820:
[----:B---3--:R3:W4:Y:S02]  /*f240*/  SYNCS.PHASECHK.TRANS64.TRYWAIT P1, [R27+URZ+0x17020], R0 ;  /* 0x017020001b0075a7 */ /* 0x008724000802017f */
[----:B----4-:R-:W-:Y:S05]  /*f250*/  @!P1 NANOSLEEP.SYNCS 0x989680 ;  /* 0x009896800000995d */ /* 0x010fea0003900000 */
[----:B------:R-:W4:Y:S02]  /*f260*/  @!P1 SYNCS.PHASECHK.TRANS64 P1, [R27+URZ+0x17020], R0 ;  /* 0x017020001b0095a7 */ /* 0x000f24000802007f */
[----:B----4-:R-:W-:Y:S05]  /*f270*/  @!P1 BRA `(.L_x_12820) ;  /* 0xfffffffc00f09947 */ /* 0x010fea000383ffff */
[----:B------:R-:W-:Y:S05]  /*f280*/  BRA `(.L_x_12881) ;  /* 0xffffffd400c47947 */ /* 0x000fea000383ffff */
.L_x_12823:
[----:B0-----:R0:W1:Y:S02]  /*f290*/  SYNCS.PHASECHK.TRANS64.TRYWAIT P1, [R6+URZ+0x17080], R10 ;  /* 0x0170800a060075a7 */ /* 0x001064000802017f */
[----:B-1----:R-:W-:Y:S05]  /*f2a0*/  @!P1 NANOSLEEP.SYNCS 0x989680 ;  /* 0x009896800000995d */ /* 0x002fea0003900000 */
[----:B------:R-:W1:Y:S02]  /*f2b0*/  @!P1 SYNCS.PHASECHK.TRANS64 P1, [R6+URZ+0x17080], R10 ;  /* 0x0170800a060095a7 */ /* 0x000e64000802007f */
[----:B-1----:R-:W-:Y:S05]  /*f2c0*/  @!P1 BRA `(.L_x_12823) ;  /* 0xfffffffc00f09947 */ /* 0x002fea000383ffff */
[----:B------:R-:W-:Y:S05]  /*f2d0*/  BRA `(.L_x_12882) ;  /* 0xffffffd800a47947 */ /* 0x000fea000383ffff */
.L_x_12824:
[----:B------:R-:W-:Y:S01]  /*f2e0*/  BSSY B0, `(.L_x_12883) ;  /* 0x0000008000007945 */ /* 0x000fe20003800000 */
[----:B------:R-:W-:Y:S02]  /*f2f0*/  IMAD.MOV.U32 R13, RZ, RZ, R27 ;  /* 0x000000ffff0d7224 */ /* 0x000fe400078e001b */
[----:B------:R-:W-:Y:S02]  /*f300*/  IMAD.MOV.U32 R12, RZ, RZ, RZ ;  /* 0x000000ffff0c7224 */ /* 0x000fe400078e00ff */
[----:B------:R-:W-:Y:S02]  /*f310*/  IMAD.MOV.U32 R11, RZ, RZ, 0x1e1f ;  /* 0x00001e1fff0b7424 */ /* 0x000fe400078e00ff */
[----:B------:R-:W-:-:S07]  /*f320*/  IMAD.MOV.U32 R15, RZ, RZ, -0x1 ;  /* 0xffffffffff0f7424 */ /* 0x000fce00078e00ff */
[----:B0-2---:R-:W-:Y:S05]  /*f330*/  WARPSYNC.COLLECTIVE R15, `(.L_x_12884) ;  /* 0x000000000f087348 */ /* 0x005fea0003c00000 */
[----:B--2---:R1:W2:Y:S02]  /*f340*/  SHFL.IDX P6, R14, R13, R12, R11 ;  /* 0x0000000c0d0e7389 */ /* 0x0042a400000c000b */
[----:B012---:R-:W-:Y:S01]  /*f350*/  ENDCOLLECTIVE ;  /* 0x000000000000791b */ /* 0x007fe20003800000 */
.L_x_12884:
[----:B------:R-:W-:Y:S05]  /*f360*/  BSYNC B0 ;  /* 0x0000000000007941 */ /* 0x000fea0003800000 */
.L_x_12883:
        /* <DEDUP_REMOVED lines=8> */
.L_x_12885:
[----:B------:R-:W-:Y:S02]  /*f3f0*/  IMAD.MOV.U32 R13, RZ, RZ, R27 ;  /* 0x000000ffff0d7224 */ /* 0x000fe400078e001b */
[----:B------:R-:W-:Y:S02]  /*f400*/  IMAD.MOV.U32 R12, RZ, RZ, 0x1 ;  /* 0x00000001ff0c7424 */ /* 0x000fe400078e00ff */
[----:B------:R-:W-:-:S07]  /*f410*/  IMAD.MOV.U32 R2, RZ, RZ, R14 ;  /* 0x000000ffff027224 */ /* 0x000fce00078e000e */
[----:B------:R-:W-:Y:S05]  /*f420*/  WARPSYNC.COLLECTIVE R15, `(.L_x_12886) ;  /* 0x000000000f087348 */ /* 0x000fea0003c00000 */
[----:B------:R0:W1:Y:S02]  /*f430*/  SHFL.IDX P6, R14, R13, R12, R11 ;  /* 0x0000000c0d0e7389 */ /* 0x00006400000c000b */
[----:B01----:R-:W-:Y:S01]  /*f440*/  ENDCOLLECTIVE ;  /* 0x000000000000791b */ /* 0x003fe20003800000 */
.L_x_12886:
        /* <DEDUP_REMOVED lines=14> */
.L_x_12887:
[----:B------:R-:W-:Y:S01]  /*f530*/  IMAD.MOV.U32 R2, RZ, RZ, R14 ;  /* 0x000000ffff027224 */ /* 0x000fe200078e000e */
[----:B------:R-:W-:Y:S06]  /*f540*/  BRA `(.L_x_12888) ;  /* 0xffffffd800c07947 */ /* 0x000fec000383ffff */
.L_x_12827:
[----:B---3--:R3:W4:Y:S02]  /*f550*/  SYNCS.PHASECHK.TRANS64.TRYWAIT P1, [R6+URZ+0x17040], R10 ;  /* 0x0170400a060075a7 */ /* 0x008724000802017f */
[----:B----4-:R-:W-:Y:S05]  /*f560*/  @!P1 NANOSLEEP.SYNCS 0x989680 ;  /* 0x009896800000995d */ /* 0x010fea0003900000 */
[----:B------:R-:W4:Y:S02]  /*f570*/  @!P1 SYNCS.PHASECHK.TRANS64 P1, [R6+URZ+0x17040], R10 ;  /* 0x0170400a060095a7 */ /* 0x000f24000802007f */
[----:B----4-:R-:W-:Y:S05]  /*f580*/  @!P1 BRA `(.L_x_12827) ;  /* 0xfffffffc00f09947 */ /* 0x010fea000383ffff */
[----:B------:R-:W-:Y:S05]  /*f590*/  BRA `(.L_x_12889) ;  /* 0xffffffdc00147947 */ /* 0x000fea000383ffff */
.L_x_12828:
        /* <DEDUP_REMOVED lines=8> */
.L_x_12891:
[----:B------:R-:W-:Y:S05]  /*f620*/  BSYNC B0 ;  /* 0x0000000000007941 */ /* 0x000fea0003800000 */
.L_x_12890:
        /* <DEDUP_REMOVED lines=9> */
.L_x_12892:
[----:B------:R-:W-:Y:S02]  /*f6c0*/  IMAD.MOV.U32 R13, RZ, RZ, R9 ;  /* 0x000000ffff0d7224 */ /* 0x000fe400078e0009 */
[----:B------:R-:W-:Y:S01]  /*f6d0*/  IMAD.MOV.U32 R12, RZ, RZ, 0x1 ;  /* 0x00000001ff0c7424 */ /* 0x000fe200078e00ff */
[----:B------:R-:W-:-:S13]  /*f6e0*/  IADD3 R2, P1, R21, R14, RZ ;  /* 0x0000000e15027210 */ /* 0x000fda0007f3e0ff */
[----:B------:R-:W-:Y:S05]  /*f6f0*/  WARPSYNC.COLLECTIVE R15, `(.L_x_12893) ;  /* 0x000000000f087348 */ /* 0x000fea0003c00000 */
[----:B------:R0:W1:Y:S02]  /*f700*/  SHFL.IDX P6, R14, R13, R12, R11 ;  /* 0x0000000c0d0e7389 */ /* 0x00006400000c000b */
[----:B01----:R-:W-:Y:S01]  /*f710*/  ENDCOLLECTIVE ;  /* 0x000000000000791b */ /* 0x003fe20003800000 */
.L_x_12893:
[----:B------:R-:W-:Y:S02]  /*f720*/  IMAD.X R3, RZ, RZ, R3, P1 ;  /* 0x000000ffff037224 */ /* 0x000fe400008e0603 */
[----:B------:R-:W-:Y:S02]  /*f730*/  IMAD.MOV.U32 R13, RZ, RZ, R7 ;  /* 0x000000ffff0d7224 */ /* 0x000fe400078e0007 */
[----:B------:R-:W-:-:S07]  /*f740*/  IMAD.MOV.U32 R9, RZ, RZ, R14 ;  /* 0x000000ffff097224 */ /* 0x000fce00078e000e */
[----:B------:R-:W-:Y:S05]  /*f750*/  WARPSYNC.COLLECTIVE R15, `(.L_x_12894) ;  /* 0x000000000f087348 */ /* 0x000fea0003c00000 */
[----:B------:R0:W1:Y:S02]  /*f760*/  SHFL.IDX P6, R14, R13, R12, R11 ;  /* 0x0000000c0d0e7389 */ /* 0x00006400000c000b */
[----:B01----:R-:W-:Y:S01]  /*f770*/  ENDCOLLECTIVE ;  /* 0x000000000000791b */ /* 0x003fe20003800000 */
.L_x_12894:
        /* <DEDUP_REMOVED lines=9> */
.L_x_12831:
[----:B0-----:R0:W1:Y:S02]  /*f810*/  SYNCS.PHASECHK.TRANS64.TRYWAIT P2, [R2+URZ+0x17070], R3 ;  /* 0x01707003020075a7 */ /* 0x001064000804017f */
[----:B-1----:R-:W-:Y:S05]  /*f820*/  @!P2 NANOSLEEP.SYNCS 0x989680 ;  /* 0x009896800000a95d */ /* 0x002fea0003900000 */
[----:B------:R-:W1:Y:S02]  /*f830*/  @!P2 SYNCS.PHASECHK.TRANS64 P2, [R2+URZ+0x17070], R3 ;  /* 0x017070030200a5a7 */ /* 0x000e64000804007f */
[----:B-1----:R-:W-:Y:S05]  /*f840*/  @!P2 BRA `(.L_x_12831) ;  /* 0xfffffffc00f0a947 */ /* 0x002fea000383ffff */
[----:B------:R-:W-:Y:S05]  /*f850*/  BRA `(.L_x_12896) ;  /* 0xffffffdc007c7947 */ /* 0x000fea000383ffff */
.L_x_12833:
[----:B0-----:R0:W1:Y:S02]  /*f860*/  SYNCS.PHASECHK.TRANS64.TRYWAIT P2, [R2+URZ+0x17060], R5 ;  /* 0x01706005020075a7 */ /* 0x001064000804017f */
[----:B-1----:R-:W-:Y:S05]  /*f870*/  @!P2 NANOSLEEP.SYNCS 0x989680 ;  /* 0x009896800000a95d */ /* 0x002fea0003900000 */
[----:B------:R-:W1:Y:S02]  /*f880*/  @!P2 SYNCS.PHASECHK.TRANS64 P2, [R2+URZ+0x17060], R5 ;  /* 0x017060050200a5a7 */ /* 0x000e64000804007f */
[----:B-1----:R-:W-:Y:S05]  /*f890*/  @!P2 BRA `(.L_x_12833) ;  /* 0xfffffffc00f0a947 */ /* 0x002fea000383ffff */
[----:B------:R-:W-:Y:S05]  /*f8a0*/  BRA `(.L_x_12897) ;  /* 0xffffffdc008c7947 */ /* 0x000fea000383ffff */
.L_x_12840:
[----:B0-----:R0:W1:Y:S02]  /*f8b0*/  SYNCS.PHASECHK.TRANS64.TRYWAIT P0, [R3+URZ+0x17070], R2 ;  /* 0x01707002030075a7 */ /* 0x001064000800017f */
[----:B-1----:R-:W-:Y:S05]  /*f8c0*/  @!P0 NANOSLEEP.SYNCS 0x989680 ;  /* 0x009896800000895d */ /* 0x002fea0003900000 */
[----:B------:R-:W1:Y:S02]  /*f8d0*/  @!P0 SYNCS.PHASECHK.TRANS64 P0, [R3+URZ+0x17070], R2 ;  /* 0x01707002030085a7 */ /* 0x000e64000800007f */
[----:B-1----:R-:W-:Y:S05]  /*f8e0*/  @!P0 BRA `(.L_x_12840) ;  /* 0xfffffffc00f08947 */ /* 0x002fea000383ffff */
[----:B------:R-:W-:Y:S05]  /*f8f0*/  BRA `(.L_x_12898) ;  /* 0xffffffe000e07947 */ /* 0x000fea000383ffff */
.L_x_12842:
[----:B0-----:R0:W1:Y:S02]  /*f900*/  SYNCS.PHASECHK.TRANS64.TRYWAIT P0, [R3+URZ+0x17060], R4 ;  /* 0x01706004030075a7 */ /* 0x001064000800017f */
[----:B-1----:R-:W-:Y:S05]  /*f910*/  @!P0 NANOSLEEP.SYNCS 0x989680 ;  /* 0x009896800000895d */ /* 0x002fea0003900000 */
[----:B------:R-:W1:Y:S02]  /*f920*/  @!P0 SYNCS.PHASECHK.TRANS64 P0, [R3+URZ+0x17060], R4 ;  /* 0x01706004030085a7 */ /* 0x000e64000800007f */
[----:B-1----:R-:W-:Y:S05]  /*f930*/  @!P0 BRA `(.L_x_12842) ;  /* 0xfffffffc00f08947 */ /* 0x002fea000383ffff */
[----:B------:R-:W-:Y:S05]  /*f940*/  BRA `(.L_x_12899) ;  /* 0xffffffe000f87947 */ /* 0x000fea000383ffff */
.L_x_12845:
[----:B-1----:R1:W2:Y:S02]  /*f950*/  SYNCS.PHASECHK.TRANS64.TRYWAIT P0, [R7+URZ+0x17020], R2 ;  /* 0x01702002070075a7 */ /* 0x0022a4000800017f */
[----:B--2---:R-:W-:Y:S05]  /*f960*/  @!P0 NANOSLEEP.SYNCS 0x989680 ;  /* 0x009896800000895d */ /* 0x004fea0003900000 */
[----:B------:R-:W2:Y:S02]  /*f970*/  @!P0 SYNCS.PHASECHK.TRANS64 P0, [R7+URZ+0x17020], R2 ;  /* 0x01702002070085a7 */ /* 0x000ea4000800007f */
[----:B--2---:R-:W-:Y:S05]  /*f980*/  @!P0 BRA `(.L_x_12845) ;  /* 0xfffffffc00f08947 */ /* 0x004fea000383ffff */
[----:B------:R-:W-:Y:S05]  /*f990*/  BRA `(.L_x_12900) ;  /* 0xffffffe800347947 */ /* 0x000fea000383ffff */
.L_x_12847:
[----:B-1----:R1:W2:Y:S02]  /*f9a0*/  SYNCS.PHASECHK.TRANS64.TRYWAIT P1, [R5+URZ+0x17040], R2 ;  /* 0x01704002050075a7 */ /* 0x0022a4000802017f */
[----:B--2---:R-:W-:Y:S05]  /*f9b0*/  @!P1 NANOSLEEP.SYNCS 0x989680 ;  /* 0x009896800000995d */ /* 0x004fea0003900000 */
[----:B------:R-:W2:Y:S02]  /*f9c0*/  @!P1 SYNCS.PHASECHK.TRANS64 P1, [R5+URZ+0x17040], R2 ;  /* 0x01704002050095a7 */ /* 0x000ea4000802007f */
[----:B--2---:R-:W-:Y:S05]  /*f9d0*/  @!P1 BRA `(.L_x_12847) ;  /* 0xfffffffc00f09947 */ /* 0x004fea000383ffff */
[----:B------:R-:W-:Y:S05]  /*f9e0*/  BRA `(.L_x_12901) ;  /* 0xffffffe800707947 */ /* 0x000fea000383ffff */
.L_x_12849:
[----:B--2---:R2:W3:Y:S02]  /*f9f0*/  SYNCS.PHASECHK.TRANS64.TRYWAIT P1, [R7+URZ+0x17040], R0 ;  /* 0x01704000070075a7 */ /* 0x0044e4000802017f */
[----:B---3--:R-:W-:Y:S05]  /*fa00*/  @!P1 NANOSLEEP.SYNCS 0x989680 ;  /* 0x009896800000995d */ /* 0x008fea0003900000 */
[----:B------:R-:W3:Y:S02]  /*fa10*/  @!P1 SYNCS.PHASECHK.TRANS64 P1, [R7+URZ+0x17040], R0 ;  /* 0x01704000070095a7 */ /* 0x000ee4000802007f */
[----:B---3--:R-:W-:Y:S05]  /*fa20*/  @!P1 BRA `(.L_x_12849) ;  /* 0xfffffffc00f09947 */ /* 0x008fea000383ffff */
[----:B------:R-:W-:Y:S05]  /*fa30*/  BRA `(.L_x_12902) ;  /* 0xffffffe8007c7947 */ /* 0x000fea000383ffff */
.L_x_12851:
[----:B---3--:R3:W4:Y:S02]  /*fa40*/  SYNCS.PHASECHK.TRANS64.TRYWAIT P1, [R5+URZ+0x17060], R2 ;  /* 0x01706002050075a7 */ /* 0x008724000802017f */
[----:B----4-:R-:W-:Y:S05]  /*fa50*/  @!P1 NANOSLEEP.SYNCS 0x989680 ;  /* 0x009896800000995d */ /* 0x010fea0003900000 */
[----:B------:R-:W4:Y:S02]  /*fa60*/  @!P1 SYNCS.PHASECHK.TRANS64 P1, [R5+URZ+0x17060], R2 ;  /* 0x01706002050095a7 */ /* 0x000f24000802007f */
[----:B----4-:R-:W-:Y:S05]  /*fa70*/  @!P1 BRA `(.L_x_12851) ;  /* 0xfffffffc00f09947 */ /* 0x010fea000383ffff */
[----:B------:R-:W-:Y:S05]  /*fa80*/  BRA `(.L_x_12903) ;  /* 0xffffffe800787947 */ /* 0x000fea000383ffff */
.L_x_12853:
[----:B----4-:R4:W0:Y:S02]  /*fa90*/  SYNCS.PHASECHK.TRANS64.TRYWAIT P1, [R7+URZ+0x17060], R0 ;  /* 0x01706000070075a7 */ /* 0x010824000802017f */
[----:B0-----:R-:W-:Y:S05]  /*faa0*/  @!P1 NANOSLEEP.SYNCS 0x989680 ;  /* 0x009896800000995d */ /* 0x001fea0003900000 */
[----:B------:R-:W0:Y:S02]  /*fab0*/  @!P1 SYNCS.PHASECHK.TRANS64 P1, [R7+URZ+0x17060], R0 ;  /* 0x01706000070095a7 */ /* 0x000e24000802007f */
[----:B0-----:R-:W-:Y:S05]  /*fac0*/  @!P1 BRA `(.L_x_12853) ;  /* 0xfffffffc00f09947 */ /* 0x001fea000383ffff */
[----:B------:R-:W-:Y:S05]  /*fad0*/  BRA `(.L_x_12904) ;  /* 0xffffffe800747947 */ /* 0x000fea000383ffff */
.L_x_12855:
[----:B------:R0:W0:Y:S02]  /*fae0*/  SYNCS.PHASECHK.TRANS64.TRYWAIT P1, [R5+URZ+0x17080], R2 ;  /* 0x01708002050075a7 */ /* 0x000024000802017f */
[----:B0-----:R-:W-:Y:S05]  /*faf0*/  @!P1 NANOSLEEP.SYNCS 0x989680 ;  /* 0x009896800000995d */ /* 0x001fea0003900000 */
[----:B------:R-:W0:Y:S02]  /*fb00*/  @!P1 SYNCS.PHASECHK.TRANS64 P1, [R5+URZ+0x17080], R2 ;  /* 0x01708002050095a7 */ /* 0x000e24000802007f */
[----:B0-----:R-:W-:Y:S05]  /*fb10*/  @!P1 BRA `(.L_x_12855) ;  /* 0xfffffffc00f09947 */ /* 0x001fea000383ffff */
[----:B------:R-:W-:Y:S05]  /*fb20*/  BRA `(.L_x_12905) ;  /* 0xffffffe800707947 */ /* 0x000fea000383ffff */
.L_x_12906:
        /* <DEDUP_REMOVED lines=13> */
.L_x_16299:


//--------------------- .text._ZN7cutlass13device_kernelIN5flash11enable_sm90INS1_16FlashAttnFwdSm90INS1_25CollectiveMainloopFwdSm90ILi2EN4cute5tupleIJNS5_1CILi1EEES8_S8_EEENS6_IJNS7_ILi192EEENS7_ILi128EEENS7_ILi96EEEEEELi96ENS_12float_e4m3_tEfNS_4arch4Sm90ELb1ELb0ELb0ELb1ELb1ELb0ELb0ELb1ELb1ELb1ELb1ELb0EEENS1_21CollectiveEpilogueFwdINS6_IJSA_SC_SB_EEES9_NS_10bfloat16_tESG_Li384ELb1ELb1ELb1ELb1EEENS1_36VarlenDynamicPersistentTileSchedulerILi192ELi128ELi384ELi128ELb1ELb1ELb1ELb1ELb1ELb1EEEEEEEEEvNT_6ParamsE --------------------------
	.section	.text._ZN7cutlass13device_kernelIN5flash11enable_sm90INS1_16FlashAttnFwdSm90INS1_25CollectiveMainloopFwdSm90ILi2EN4cute5tupleIJNS5_1CILi1EEES8_S8_EEENS6_IJNS7_ILi192EEENS7_ILi128EEENS7_ILi96EEEEEELi96ENS_12float_e4m3_tEfNS_4arch4Sm90ELb1ELb0ELb0ELb1ELb1ELb0ELb0ELb1ELb1ELb1ELb1ELb0EEENS1_21CollectiveEpilogueFwdINS6_IJSA_SC_SB_EEES9_NS_10bfloat16_tESG_Li384ELb1ELb1ELb1ELb1EEENS1_36VarlenDynamicPersistentTileSchedulerILi192ELi128ELi384ELi128ELb1ELb1ELb1ELb1ELb1ELb1EEEEEEEEEvNT_6ParamsE,"ax",@progbits
	.align	128
.text._ZN7cutlass13device_kernelIN5flash11enable_sm90INS1_16FlashAttnFwdSm90INS1_25CollectiveMainloopFwdSm90ILi2EN4cute5tupleIJNS5_1CILi1EEES8_S8_EEENS6_IJNS7_ILi192EEENS7_ILi128EEENS7_ILi96EEEEEELi96ENS_12float_e4m3_tEfNS_4arch4Sm90ELb1ELb0ELb0ELb1ELb1ELb0ELb0ELb1ELb1ELb1ELb1ELb0EEENS1_21CollectiveEpilogueFwdINS6_IJSA_SC_SB_EEES9_NS_10bfloat16_tESG_Li384ELb1ELb1ELb1ELb1EEENS1_36VarlenDynamicPersistentTileSchedulerILi192ELi128ELi384ELi128ELb1ELb1ELb1ELb1ELb1ELb1EEEEEEEEEvNT_6ParamsE:
        .type           _ZN7cutlass13device_kernelIN5flash11enable_sm90INS1_16FlashAttnFwdSm90INS1_25CollectiveMainloopFwdSm90ILi2EN4cute5tupleIJNS5_1CILi1EEES8_S8_EEENS6_IJNS7_ILi192EEENS7_ILi128EEENS7_ILi96EEEEEELi96ENS_12float_e4m3_tEfNS_4arch4Sm90ELb1ELb0ELb0ELb1ELb1ELb0ELb0ELb1ELb1ELb1ELb1ELb0EEENS1_21CollectiveEpilogueFwdINS6_IJSA_SC_SB_EEES9_NS_10bfloat16_tESG_Li384ELb1ELb1ELb1ELb1EEENS1_36VarlenDynamicPersistentTileSchedulerILi192ELi128ELi384ELi128ELb1ELb1ELb1ELb1ELb1ELb1EEEEEEEEEvNT_6ParamsE,@function
        .size           _ZN7cutlass13device_kernelIN5flash11enable_sm90INS1_16FlashAttnFwdSm90INS1_25CollectiveMainloopFwdSm90ILi2EN4cute5tupleIJNS5_1CILi1EEES8_S8_EEENS6_IJNS7_ILi192EEENS7_ILi128EEENS7_ILi96EEEEEELi96ENS_12float_e4m3_tEfNS_4arch4Sm90ELb1ELb0ELb0ELb1ELb1ELb0ELb0ELb1ELb1ELb1ELb1ELb0EEENS1_21CollectiveEpilogueFwdINS6_IJSA_SC_SB_EEES9_NS_10bfloat16_tESG_Li384ELb1ELb1ELb1ELb1EEENS1_36VarlenDynamicPersistentTileSchedulerILi192ELi128ELi384ELi128ELb1ELb1ELb1ELb1ELb1ELb1EEEEEEEEEvNT_6ParamsE,(.L_x_16300 - _ZN7cutlass13device_kernelIN5flash11enable_sm90INS1_16FlashAttnFwdSm90INS1_25CollectiveMainloopFwdSm90ILi2EN4cute5tupleIJNS5_1CILi1EEES8_S8_EEENS6_IJNS7_ILi192EEENS7_ILi128EEENS7_ILi96EEEEEELi96ENS_12float_e4m3_tEfNS_4arch4Sm90ELb1ELb0ELb0ELb1ELb1ELb0ELb0ELb1ELb1ELb1ELb1ELb0EEENS1_21CollectiveEpilogueFwdINS6_IJSA_SC_SB_EEES9_NS_10bfloat16_tESG_Li384ELb1ELb1ELb1ELb1EEENS1_36VarlenDynamicPersistentTileSchedulerILi192ELi128ELi384ELi128ELb1ELb1ELb1ELb1ELb1ELb1EEEEEEEEEvNT_6ParamsE)
        .other          _ZN7cutlass13device_kernelIN5flash11enable_sm90INS1_16FlashAttnFwdSm90INS1_25CollectiveMainloopFwdSm90ILi2EN4cute5tupleIJNS5_1CILi1EEES8_S8_EEENS6_IJNS7_ILi192EEENS7_ILi128EEENS7_ILi96EEEEEELi96ENS_12float_e4m3_tEfNS_4arch4Sm90ELb1ELb0ELb0ELb1ELb1ELb0ELb0ELb1ELb1ELb1ELb1ELb0EEENS1_21CollectiveEpilogueFwdINS6_IJSA_SC_SB_EEES9_NS_10bfloat16_tESG_Li384ELb1ELb1ELb1ELb1EEENS1_36VarlenDynamicPersistentTileSchedulerILi192ELi128ELi384ELi128ELb1ELb1ELb1ELb1ELb1ELb1EEEEEEEEEvNT_6ParamsE,@"STO_CUDA_ENTRY STV_DEFAULT"
_ZN7cutlass13device_kernelIN5flash11enable_sm90INS1_16FlashAttnFwdSm90INS1_25CollectiveMainloopFwdSm90ILi2EN4cute5tupleIJNS5_1CILi1EEES8_S8_EEENS6_IJNS7_ILi192EEENS7_ILi128EEENS7_ILi96EEEEEELi96ENS_12float_e4m3_tEfNS_4arch4Sm90ELb1ELb0ELb0ELb1ELb1ELb0ELb0ELb1ELb1ELb1ELb1ELb0EEENS1_21CollectiveEpilogueFwdINS6_IJSA_SC_SB_EEES9_NS_10bfloat16_tESG_Li384ELb1ELb1ELb1ELb1EEENS1_36VarlenDynamicPersistentTileSchedulerILi192ELi128ELi384ELi128ELb1ELb1ELb1ELb1ELb1ELb1EEEEEEEEEvNT_6ParamsE:
        /* <DEDUP_REMOVED lines=45> */
.L_x_12907:
        /* <DEDUP_REMOVED lines=22> */
.L_x_12908:
        /* <DEDUP_REMOVED lines=18> */
.L_x_12909:
        /* <DEDUP_REMOVED lines=22> */
.L_x_12910:
        /* <DEDUP_REMOVED lines=24> */
.L_x_12911:
        /* <DEDUP_REMOVED lines=8> */
.L_x_12913:
        /* <DEDUP_REMOVED lines=68> */
[----:B------:R-:W-:Y:S01]  /*0cf0*/  VIADD R3, R16, 0x20 ;  /* 0x0000002010037836 */ /* 0x000fe20000000000 */
[----:B------:R-:W-:Y:S01]  /*0d00*/  LOP3.LUT R2, R2, 0x1ffffffe, RZ, 0xc0, !PT ;  /* 0x1ffffffe02027812 */ /* 0x000fe200078ec0ff */
[C---:B------:R-:W-:Y:S01]  /*0d10*/  VIADD R156, R16.reuse, 0x38 ;  /* 0x00000038109c7836 */ /* 0x040fe20000000000 */
[----:B------:R-:W-:Y:S01]  /*0d20*/  SHF.R.S32.HI R0, RZ, 0x1f, R23 ;  /* 0x0000001fff007819 */ /* 0x000fe20000011417 */
        /* <DEDUP_REMOVED lines=21> */
.L_x_12969:
[----:B01--4-:R-:W0:Y:S01]  /*0e80*/  LDC.64 R2, c[0x0][0xc88] ;  /* 0x00032200ff027b82 */ /* 0x013e220000000a00 */
[----:B------:R-:W-:Y:S01]  /*0e90*/  ULDC.64 UR8, c[0x0][0xa28] ;  /* 0x00028a0000087ab9 */ /* 0x000fe20000000a00 */
[----:B------:R-:W-:Y:S01]  /*0ea0*/  ULDC.64 UR10, c[0x0][0xa18] ;  /* 0x00028600000a7ab9 */ /* 0x000fe20000000a00 */
[----:B------:R-:W-:Y:S01]  /*0eb0*/  ULDC UR4, c[0x0][0x424] ;  /* 0x0001090000047ab9 */ /* 0x000fe20000000800 */
[----:B------:R-:W-:Y:S01]  /*0ec0*/  ULDC UR7, c[0x0][0x2f0] ;  /* 0x0000bc0000077ab9 */ /* 0x000fe20000000800 */
[----:B0-----:R-:W-:-:S06]  /*0ed0*/  IMAD.WIDE R2, R39, 0x4, R2 ;  /* 0x0000000427027825 */ /* 0x001fcc00078e0202 */
[----:B--2---:R-:W2:Y:S01]  /*0ee0*/  LDG.E R2, desc[UR54][R2.64] ;  /* 0x0000003602027981 */ /* 0x004ea2000c1e1900 */
        /* <DEDUP_REMOVED lines=45> */
.L_x_12914:
        /* <DEDUP_REMOVED lines=8> */
.L_x_12915:
        /* <DEDUP_REMOVED lines=13> */
.L_x_12916:
        /* <DEDUP_REMOVED lines=30> */
[----:B------:R-:W-:Y:S01]  /*14f0*/  UIMAD UR40, UR6, 0xc0, URZ ;  /* 0x000000c0062878a4 */ /* 0x000fe2000f8e023f */
        /* <DEDUP_REMOVED lines=68> */
.L_x_12917:
[----:B------:R-:W-:Y:S01]  /*1940*/  UIMAD UR43, UR41, UR4, URZ ;  /* 0x00000004292b72a4 */ /* 0x000fe2000f8e023f */
[----:B------:R-:W-:Y:S02]  /*1950*/  IMAD.U32 R2, RZ, RZ, UR9 ;  /* 0x00000009ff027e24 */ /* 0x000fe4000f8e00ff */
[----:B------:R-:W-:Y:S01]  /*1960*/  FMUL.FTZ R0, R0, UR11 ;  /* 0x0000000b00007c20 */ /* 0x000fe20008410000 */
[----:B------:R-:W-:Y:S01]  /*1970*/  IMAD.U32 R3, RZ, RZ, UR4 ;  /* 0x00000004ff037e24 */ /* 0x000fe2000f8e00ff */
[----:B------:R-:W-:Y:S02]  /*1980*/  PLOP3.LUT P0, PT, PT, PT, PT, 0x80, 0x0 ;  /* 0x000000000000781c */ /* 0x000fe40003f0f070 */
[----:B------:R-:W-:Y:S01]  /*1990*/  CS2R R24, SRZ ;  /* 0x0000000000187805 */ /* 0x000fe2000001ff00 */
[----:B------:R-:W-:Y:S01]  /*19a0*/  IMAD.MOV.U32 R15, RZ, RZ, RZ ;  /* 0x000000ffff0f7224 */ /* 0x000fe200078e00ff */
[----:B------:R-:W-:Y:S02]  /*19b0*/  R2UR UR44, R0 ;  /* 0x00000000002c72ca */ /* 0x000fe400000e0000 */
[----:B------:R-:W-:-:S02]  /*19c0*/  CS2R R42, SRZ ;  /* 0x00000000002a7805 */ /* 0x000fc4000001ff00 */
[----:B------:R-:W-:Y:S02]  /*19d0*/  VIADDMNMX R2, R3, UR43, R2, PT ;  /* 0x0000002b03027c46 */ /* 0x000fe4000b800102 */
[----:B------:R-:W-:Y:S01]  /*19e0*/  CS2R R40, SRZ ;  /* 0x0000000000287805 */ /* 0x000fe2000001ff00 */
[----:B------:R-:W-:Y:S01]  /*19f0*/  IMAD.MOV.U32 R93, RZ, RZ, RZ ;  /* 0x000000ffff5d7224 */ /* 0x000fe200078e00ff */
[----:B------:R-:W-:Y:S02]  /*1a00*/  CS2R R6, SRZ ;  /* 0x0000000000067805 */ /* 0x000fe4000001ff00 */
[----:B------:R-:W-:Y:S02]  /*1a10*/  R2UR UR56, R2 ;  /* 0x00000000023872ca */ /* 0x000fe400000e0000 */
        /* <DEDUP_REMOVED lines=66> */
.L_x_12919:
        /* <DEDUP_REMOVED lines=9> */
.L_x_13072:
[----:B------:R-:W-:Y:S05]  /*1ed0*/  @!P0 BRA `(.L_x_12921) ;  /* 0x0000000000048947 */ /* 0x000fea0003800000 */
[----:B------:R-:W-:Y:S01]  /*1ee0*/  BPT.TRAP 0x1 ;  /* 0x000000040000795c */ /* 0x000fe20000300000 */
.L_x_12921:
[----:B------:R-:W-:Y:S02]  /*1ef0*/  IMAD.U32 R2, RZ, RZ, UR47 ;  /* 0x0000002fff027e24 */ /* 0x000fe4000f8e00ff */
[----:B0-----:R-:W-:-:S03]  /*1f00*/  IMAD.U32 R3, RZ, RZ, UR48 ;  /* 0x00000030ff037e24 */ /* 0x001fc6000f8e00ff */
[----:B------:R-:W-:Y:S02]  /*1f10*/  LEA R2, R2, UR46, 0x3 ;  /* 0x0000002e02027c11 */ /* 0x000fe4000f8e18ff */
[----:B------:R-:W-:-:S04]  /*1f20*/  SHF.L.U32 R3, R3, 0x1f, RZ ;  /* 0x0000001f03037819 */ /* 0x000fc800000006ff */
[----:B------:R0:W1:Y:S01]  /*1f30*/  SYNCS.PHASECHK.TRANS64.TRYWAIT P1, [R2+URZ+0x19c30], R3 ;  /* 0x019c3003020075a7 */ /* 0x000062000802017f */
[----:B------:R-:W-:Y:S05]  /*1f40*/  @!P0 BRA `(.L_x_12922) ;  /* 0x0000000000048947 */ /* 0x000fea0003800000 */
[----:B------:R-:W-:Y:S01]  /*1f50*/  BPT.TRAP 0x1 ;  /* 0x000000040000795c */ /* 0x000fe20000300000 */
.L_x_12922:
[----:B-1----:R-:W-:Y:S05]  /*1f60*/  @P1 BRA `(.L_x_12923) ;  /* 0x0000000000081947 */ /* 0x002fea0003800000 */
[----:B------:R-:W1:Y:S02]  /*1f70*/  SYNCS.PHASECHK.TRANS64.TRYWAIT P1, [R2+URZ+0x19c30], R3 ;  /* 0x019c3003020075a7 */ /* 0x000e64000802017f */
[----:B-1----:R-:W-:Y:S05]  /*1f80*/  @!P1 BRA `(.L_x_12924) ;  /* 0x0000010800589947 */ /* 0x002fea0003800000 */
.L_x_12923:
        /* <DEDUP_REMOVED lines=28> */
.L_x_12925:
[----:B------:R-:W-:Y:S01]  /*2150*/  UISETP.NE.AND UP0, UPT, UR53, URZ, UPT ;  /* 0x0000003f3500728c */ /* 0x000fe2000bf05270 */
[----:B------:R-:W-:Y:S01]  /*2160*/  VIADD R8, R18, UR40 ;  /* 0x0000002812087c36 */ /* 0x000fe20008000000 */
[----:B------:R-:W-:Y:S01]  /*2170*/  R2UR UR11, R2 ;  /* 0x00000000020b72ca */ /* 0x000fe200000e0000 */
[----:B------:R-:W-:Y:S01]  /*2180*/  IMAD.U32 R6, RZ, RZ, UR52 ;  /* 0x00000034ff067e24 */ /* 0x000fe2000f8e00ff */
[----:B------:R-:W-:Y:S01]  /*2190*/  UMOV UR10, UR40 ;  /* 0x00000028000a7c82 */ /* 0x000fe20008000000 */
[----:B------:R-:W-:Y:S01]  /*21a0*/  IMAD.U32 R21, RZ, RZ, UR44 ;  /* 0x0000002cff157e24 */ /* 0x000fe2000f8e00ff */
[----:B------:R-:W-:Y:S02]  /*21b0*/  PLOP3.LUT P1, PT, PT, PT, UP0, 0x80, 0x0 ;  /* 0x000000000000781c */ /* 0x000fe40003f2f008 */
[----:B------:R-:W-:Y:S02]  /*21c0*/  CS2R R88, SRZ ;  /* 0x0000000000587805 */ /* 0x000fe4000001ff00 */
[----:B------:R-:W-:-:S02]  /*21d0*/  PLOP3.LUT P2, PT, PT, PT, UP0, 0x80, 0x0 ;  /* 0x000000000000781c */ /* 0x000fc40003f4f008 */
[----:B------:R-:W-:Y:S02]  /*21e0*/  CS2R R90, SRZ ;  /* 0x00000000005a7805 */ /* 0x000fe4000001ff00 */
[----:B------:R-:W-:Y:S01]  /*21f0*/  CS2R R92, SRZ ;  /* 0x00000000005c7805 */ /* 0x000fe2000001ff00 */
[----:B------:R-:W-:Y:S01]  /*2200*/  @UP0 ULDC UR6, c[0x0][0x44c] ;  /* 0x0001130000060ab9 */ /* 0x000fe20000000800 */
[----:B------:R-:W-:Y:S01]  /*2210*/  @UP0 ULDC UR14, c[0x0][0x450] ;  /* 0x00011400000e0ab9 */ /* 0x000fe20000000800 */
[----:B------:R-:W-:Y:S02]  /*2220*/  CS2R R94, SRZ ;  /* 0x00000000005e7805 */ /* 0x000fe4000001ff00 */
[----:B------:R-:W-:Y:S02]  /*2230*/  CS2R R96, SRZ ;  /* 0x0000000000607805 */ /* 0x000fe4000001ff00 */
[----:B------:R-:W-:Y:S02]  /*2240*/  CS2R R98, SRZ ;  /* 0x0000000000627805 */ /* 0x000fe4000001ff00 */
[----:B------:R-:W-:-:S02]  /*2250*/  CS2R R100, SRZ ;  /* 0x0000000000647805 */ /* 0x000fc4000001ff00 */
[----:B------:R-:W-:Y:S02]  /*2260*/  CS2R R102, SRZ ;  /* 0x0000000000667805 */ /* 0x000fe4000001ff00 */
[----:B------:R-:W-:Y:S01]  /*2270*/  CS2R R104, SRZ ;  /* 0x0000000000687805 */ /* 0x000fe2000001ff00 */
[----:B------:R-:W-:Y:S01]  /*2280*/  @P1 IMAD.HI.U32 R0, R8, UR6, RZ ;  /* 0x0000000608001c27 */ /* 0x000fe2000f8e00ff */
[----:B------:R-:W-:Y:S01]  /*2290*/  @UP0 ULDC UR6, c[0x0][0x450] ;  /* 0x0001140000060ab9 */ /* 0x000fe20000000800 */
[----:B------:R-:W-:Y:S02]  /*22a0*/  CS2R R106, SRZ ;  /* 0x00000000006a7805 */ /* 0x000fe4000001ff00 */
[----:B------:R-:W-:Y:S02]  /*22b0*/  CS2R R108, SRZ ;  /* 0x00000000006c7805 */ /* 0x000fe4000001ff00 */
[----:B------:R-:W-:Y:S02]  /*22c0*/  CS2R R110, SRZ ;  /* 0x00000000006e7805 */ /* 0x000fe4000001ff00 */
[----:B------:R-:W-:Y:S01]  /*22d0*/  @P2 SHF.R.U32.HI R8, RZ, UR6, R0 ;  /* 0x00000006ff082c19 */ /* 0x000fe20008011600 */
[----:B------:R-:W-:Y:S01]  /*22e0*/  UMOV UR6, 0xffffff80 ;  /* 0xffffff8000067882 */ /* 0x000fe20000000000 */
[----:B------:R-:W-:Y:S01]  /*22f0*/  CS2R R112, SRZ ;  /* 0x0000000000707805 */ /* 0x000fe2000001ff00 */
[----:B------:R-:W-:Y:S01]  /*2300*/  UIMAD UR6, UR56, UR6, 0x80 ;  /* 0x00000080380674a4 */ /* 0x000fe2000f8e0206 */
[----:B------:R-:W-:Y:S01]  /*2310*/  CS2R R114, SRZ ;  /* 0x0000000000727805 */ /* 0x000fe2000001ff00 */
[----:B------:R-:W2:Y:S01]  /*2320*/  SHFL.IDX PT, R0, R8, 0x1, 0x1c1f ;  /* 0x003c1f0008007f89 */ /* 0x000ea200000e0000 */
[----:B------:R-:W-:Y:S01]  /*2330*/  UIADD3 UR56, UR56, -0x2, URZ ;  /* 0xfffffffe38387890 */ /* 0x000fe2000fffe03f */
[----:B------:R-:W-:-:S02]  /*2340*/  CS2R R116, SRZ ;  /* 0x0000000000747805 */ /* 0x000fc4000001ff00 */
[----:B------:R-:W-:Y:S01]  /*2350*/  CS2R R118, SRZ ;  /* 0x0000000000767805 */ /* 0x000fe2000001ff00 */
[----:B------:R-:W-:Y:S01]  /*2360*/  IMAD.U32 R5, RZ, RZ, UR6 ;  /* 0x00000006ff057e24 */ /* 0x000fe2000f8e00ff */
[----:B------:R-:W3:Y:S01]  /*2370*/  SHFL.IDX PT, R8, R8, RZ, 0x1c1f ;  /* 0x001c1fff08087589 */ /* 0x000ee200000e0000 */
[----:B------:R-:W-:Y:S01]  /*2380*/  @UP0 ULDC UR6, c[0x0][0x44c] ;  /* 0x0001130000060ab9 */ /* 0x000fe20000000800 */
[----:B------:R-:W-:Y:S01]  /*2390*/  CS2R R120, SRZ ;  /* 0x0000000000787805 */ /* 0x000fe2000001ff00 */
[----:B------:R-:W-:Y:S01]  /*23a0*/  UIMAD.WIDE.U32 UR6, UR40, UR6, URZ ;  /* 0x00000006280672a5 */ /* 0x000fe2000f8e003f */
[C-C-:B01----:R-:W-:Y:S02]  /*23b0*/  IADD3 R3, -R16.reuse, 0x1, R5.reuse ;  /* 0x0000000110037810 */ /* 0x143fe40007ffe105 */
[----:B------:R-:W-:Y:S02]  /*23c0*/  CS2R R122, SRZ ;  /* 0x00000000007a7805 */ /* 0x000fe4000001ff00 */
[----:B------:R-:W-:Y:S01]  /*23d0*/  IADD3 R4, -R16, UR51, R5 ;  /* 0x0000003310047c10 */ /* 0x000fe2000fffe105 */
[----:B------:R-:W-:Y:S01]  /*23e0*/  @UP0 USHF.R.U32.HI UR10, URZ, UR14, UR7 ;  /* 0x0000000e3f0a0299 */ /* 0x000fe20008011607 */
[----:B------:R-:W-:-:S02]  /*23f0*/  IADD3 R3, -R6, UR51, R3 ;  /* 0x0000003306037c10 */ /* 0x000fc4000fffe103 */
[----:B------:R-:W-:Y:S02]  /*2400*/  CS2R R124, SRZ ;  /* 0x00000000007c7805 */ /* 0x000fe4000001ff00 */
[----:B------:R-:W-:Y:S01]  /*2410*/  CS2R R126, SRZ ;  /* 0x00000000007e7805 */ /* 0x000fe2000001ff00 */
[----:B------:R-:W-:Y:S01]  /*2420*/  UIADD3 UR6, UR10, UR51, -UR52 ;  /* 0x000000330a067290 */ /* 0x000fe2000fffe834 */
[----:B------:R-:W-:Y:S02]  /*2430*/  CS2R R128, SRZ ;  /* 0x0000000000807805 */ /* 0x000fe4000001ff00 */
[----:B------:R-:W-:Y:S02]  /*2440*/  CS2R R130, SRZ ;  /* 0x0000000000827805 */ /* 0x000fe4000001ff00 */
[----:B------:R-:W-:Y:S01]  /*2450*/  CS2R R132, SRZ ;  /* 0x0000000000847805 */ /* 0x000fe2000001ff00 */
[----:B------:R-:W-:Y:S01]  /*2460*/  USHF.R.S32.HI UR7, URZ, 0x1f, UR6 ;  /* 0x0000001f3f077899 */ /* 0x000fe20008011406 */
[----:B------:R-:W-:-:S02]  /*2470*/  CS2R R134, SRZ ;  /* 0x0000000000867805 */ /* 0x000fc4000001ff00 */
[----:B--2---:R-:W-:Y:S01]  /*2480*/  VIADDMNMX R0, R0, R3, R4, PT ;  /* 0x0000000300007246 */ /* 0x004fe20003800104 */
[----:B------:R-:W-:Y:S02]  /*2490*/  ULEA.HI UR7, UR7, UR6, URZ, 0x7 ;  /* 0x0000000607077291 */ /* 0x000fe4000f8f383f */
[----:B------:R-:W-:Y:S01]  /*24a0*/  UIADD3 UR6, UR11, 0x19c40, URZ ;  /* 0x00019c400b067890 */ /* 0x000fe2000fffe03f */
[C---:B------:R-:W-:Y:S01]  /*24b0*/  ISETP.GT.AND P1, PT, R0.reuse, RZ, PT ;  /* 0x000000ff0000720c */ /* 0x040fe20003f24270 */
[----:B------:R-:W-:Y:S01]  /*24c0*/  USHF.R.S32.HI UR7, URZ, 0x7, UR7 ;  /* 0x000000073f077899 */ /* 0x000fe20008011407 */
[C---:B------:R-:W-:Y:S01]  /*24d0*/  ISETP.GT.AND P2, PT, R0.reuse, 0x1, PT ;  /* 0x000000010000780c */ /* 0x040fe20003f44270 */
[----:B------:R-:W-:Y:S01]  /*24e0*/  UPRMT UR6, UR45, 0x654, UR6 ;  /* 0x000006542d067896 */ /* 0x000fe20008000006 */
[----:B------:R-:W-:Y:S01]  /*24f0*/  ISETP.GT.AND P3, PT, R0, 0x8, PT ;  /* 0x000000080000780c */ /* 0x000fe20003f64270 */
[----:B------:R-:W-:Y:S01]  /*2500*/  UISETP.LT.AND UP0, UPT, UR43, UR7, UPT ;  /* 0x000000072b00728c */ /* 0x000fe2000bf01270 */
[----:B------:R-:W-:-:S02]  /*2510*/  FSEL R13, R26, -INF , P1 ;  /* 0xff8000001a0d7808 */ /* 0x000fc40000800000 */
[----:B------:R-:W-:Y:S01]  /*2520*/  FSEL R27, R27, -INF , P2 ;  /* 0xff8000001b1b7808 */ /* 0x000fe20001000000 */
[----:B------:R-:W-:Y:S01]  /*2530*/  USEL UR17, UR43, UR7, !UP0 ;  /* 0x000000072b117287 */ /* 0x000fe2000c000000 */
[----:B------:R-:W-:Y:S02]  /*2540*/  ISETP.GT.AND P1, PT, R0, 0x9, PT ;  /* 0x000000090000780c */ /* 0x000fe40003f24270 */
[----:B------:R-:W-:Y:S01]  /*2550*/  FSEL R5, R30, -INF , P3 ;  /* 0xff8000001e057808 */ /* 0x000fe20001800000 */
[----:B------:R-:W-:Y:S01]  /*2560*/  UISETP.GE.AND UP0, UPT, UR56, UR17, UPT ;  /* 0x000000113800728c */ /* 0x000fe2000bf06270 */
[----:B------:R-:W-:Y:S01]  /*2570*/  FMNMX.FTZ R6, R13, R27, !PT ;  /* 0x0000001b0d067209 */ /* 0x000fe20007810000 */
[----:B------:R-:W-:Y:S01]  /*2580*/  SYNCS.ARRIVE.TRANS64.RED.A1T0 RZ, [UR6], RZ ;  /* 0x000000ffffff79a7 */ /* 0x000fe20008100406 */
        /* <DEDUP_REMOVED lines=85> */
[----:B------:R-:W-:-:S02]  /*2ae0*/  FMNMX.FTZ R0, R86, R15, !PT ;  /* 0x0000000f56007209 */ /* 0x000fc40007810000 */
[----:B---3--:R-:W-:Y:S02]  /*2af0*/  VIADDMNMX R4, R8, R3, R4, PT ;  /* 0x0000000308047246 */ /* 0x008fe40003800104 */
[----:B------:R-:W-:Y:S02]  /*2b00*/  FMNMX.FTZ R10, R87, R0, !PT ;  /* 0x00000000570a7209 */ /* 0x000fe40007810000 */
[C---:B------:R-:W-:Y:S02]  /*2b10*/  ISETP.GT.AND P2, PT, R4.reuse, 0x1, PT ;  /* 0x000000010400780c */ /* 0x040fe40003f44270 */
[----:B------:R-:W-:Y:S01]  /*2b20*/  ISETP.GT.AND P3, PT, R4, 0x8, PT ;  /* 0x000000080400780c */ /* 0x000fe20003f64270 */
[----:B------:R-:W0:Y:S01]  /*2b30*/  SHFL.BFLY PT, R15, R10, 0x2, 0x1f ;  /* 0x0c401f000a0f7f89 */ /* 0x000e2200000e0000 */
[----:B------:R-:W-:Y:S02]  /*2b40*/  FSEL R25, R25, -INF , P2 ;  /* 0xff80000019197808 */ /* 0x000fe40001000000 */
        /* <DEDUP_REMOVED lines=23> */
[----:B------:R-:W-:-:S01]  /*2cc0*/  FFMA.FTZ R6, R0, R21, -8 ;  /* 0xc100000000067423 */ /* 0x000fc20000010015 */
[----:B------:R-:W-:-:S04]  /*2cd0*/  ISETP.GT.AND P2, PT, R4, 0x58, PT ;  /* 0x000000580400780c */ /* 0x000fc80003f44270 */
        /* <DEDUP_REMOVED lines=10> */
[----:B------:R-:W-:Y:S01]  /*2d80*/  FSEL R29, R29, -INF , P1 ;  /* 0xff8000001d1d7808 */ /* 0x000fe20000800000 */
[----:B------:R-:W-:Y:S01]  /*2d90*/  MUFU.EX2 R3, R3 ;  /* 0x0000000300037308 */ /* 0x000fe20000000800 */
        /* <DEDUP_REMOVED lines=23> */
[----:B------:R-:W0:Y:S01]  /*2f10*/  MUFU.EX2 R10, R10 ;  /* 0x0000000a000a7308 */ /* 0x000e220000000800 */
        /* <DEDUP_REMOVED lines=27> */
[----:B------:R-:W1:Y:S01]  /*30d0*/  MUFU.EX2 R14, R14 ;  /* 0x0000000e000e7308 */ /* 0x000e620000000800 */
        /* <DEDUP_REMOVED lines=16> */
[----:B------:R-:W-:Y:S01]  /*31e0*/  ISETP.GT.AND P2, PT, R4, 0x60, PT ;  /* 0x000000600400780c */ /* 0x000fe20003f44270 */
[----:B------:R-:W-:Y:S01]  /*31f0*/  MUFU.EX2 R20, R20 ;  /* 0x0000001400147308 */ /* 0x000fe20000000800 */
[----:B------:R-:W-:Y:S01]  /*3200*/  FSEL R69, R69, -INF , P1 ;  /* 0xff80000045457808 */ /* 0x000fe20000800000 */
[--C-:B--2---:R-:W-:Y:S01]  /*3210*/  FFMA.FTZ R46, R63, UR44, -R6.reuse ;  /* 0x0000002c3f2e7c23 */ /* 0x104fe20008010806 */
[----:B------:R-:W-:Y:S02]  /*3220*/  FMNMX.FTZ R30, R68, R15, !PT ;  /* 0x0000000f441e7209 */ /* 0x000fe40007810000 */
[----:B------:R-:W-:Y:S02]  /*3230*/  ISETP.GT.AND P1, PT, R4, 0x61, PT ;  /* 0x000000610400780c */ /* 0x000fe40003f24270 */
[----:B------:R-:W-:Y:S01]  /*3240*/  FSEL R72, R72, -INF , P2 ;  /* 0xff80000048487808 */ /* 0x000fe20001000000 */
[----:B------:R-:W2:Y:S01]  /*3250*/  MUFU.EX2 R26, R26 ;  /* 0x0000001a001a7308 */ /* 0x000ea20000000800 */
[----:B------:R-:W-:Y:S01]  /*3260*/  FMNMX.FTZ R21, R69, R30, !PT ;  /* 0x0000001e45157209 */ /* 0x000fe20007810000 */
[----:B------:R-:W-:Y:S01]  /*3270*/  FFMA.FTZ R30, R51, UR44, -R6 ;  /* 0x0000002c331e7c23 */ /* 0x000fe20008010806 */
[----:B------:R-:W-:-:S02]  /*3280*/  ISETP.GT.AND P2, PT, R4, 0x68, PT ;  /* 0x000000680400780c */ /* 0x000fc40003f44270 */
[----:B------:R-:W-:Y:S02]  /*3290*/  FSEL R73, R73, -INF , P1 ;  /* 0xff80000049497808 */ /* 0x000fe40000800000 */
        /* <DEDUP_REMOVED lines=8> */
[----:B---3--:R-:W-:Y:S01]  /*3320*/  FFMA.FTZ R50, R75, UR44, -R6 ;  /* 0x0000002c4b327c23 */ /* 0x008fe20008010806 */
[----:B------:R-:W-:-:S02]  /*3330*/  FMNMX.FTZ R34, R76, R21, !PT ;  /* 0x000000154c227209 */ /* 0x000fc40007810000 */
[----:B------:R-:W-:Y:S02]  /*3340*/  ISETP.GT.AND P1, PT, R4, 0x71, PT ;  /* 0x000000710400780c */ /* 0x000fe40003f24270 */
[----:B------:R-:W-:Y:S01]  /*3350*/  FSEL R80, R80, -INF , P2 ;  /* 0xff80000050507808 */ /* 0x000fe20001000000 */
[----:B------:R3:W-:Y:S01]  /*3360*/  MUFU.EX2 R21, R54 ;  /* 0x0000003600157308 */ /* 0x0007e20000000800 */
[----:B------:R-:W-:Y:S02]  /*3370*/  FMNMX.FTZ R27, R77, R34, !PT ;  /* 0x000000224d1b7209 */ /* 0x000fe40007810000 */
[----:B------:R-:W-:Y:S02]  /*3380*/  ISETP.GT.AND P2, PT, R4, 0x78, PT ;  /* 0x000000780400780c */ /* 0x000fe40003f44270 */
[----:B------:R-:W-:Y:S02]  /*3390*/  FSEL R81, R81, -INF , P1 ;  /* 0xff80000051517808 */ /* 0x000fe40000800000 */
[----:B------:R-:W-:Y:S01]  /*33a0*/  FMNMX.FTZ R34, R80, R27, !PT ;  /* 0x0000001b50227209 */ /* 0x000fe20007810000 */
[----:B------:R-:W4:Y:S01]  /*33b0*/  MUFU.EX2 R38, R38 ;  /* 0x0000002600267308 */ /* 0x000f220000000800 */
[----:B------:R-:W-:Y:S01]  /*33c0*/  ISETP.GT.AND P1, PT, R4, 0x79, PT ;  /* 0x000000790400780c */ /* 0x000fe20003f24270 */
[----:B---3--:R-:W-:Y:S01]  /*33d0*/  FFMA.FTZ R54, R71, UR44, -R6 ;  /* 0x0000002c47367c23 */ /* 0x008fe20008010806 */
[----:B------:R-:W-:-:S02]  /*33e0*/  FSEL R84, R84, -INF , P2 ;  /* 0xff80000054547808 */ /* 0x000fc40001000000 */
[----:B------:R-:W-:Y:S01]  /*33f0*/  FMNMX.FTZ R27, R81, R34, !PT ;  /* 0x00000022511b7209 */ /* 0x000fe20007810000 */
[----:B------:R-:W-:-:S01]  /*3400*/  FFMA.FTZ R34, R59, UR44, -R6 ;  /* 0x0000002c3b227c23 */ /* 0x000fc20008010806 */
[----:B------:R-:W-:Y:S01]  /*3410*/  FSEL R85, R85, -INF , P1 ;  /* 0xff80000055557808 */ /* 0x000fe20000800000 */
[----:B------:R-:W-:Y:S01]  /*3420*/  IMAD.U32 R59, RZ, RZ, UR44 ;  /* 0x0000002cff3b7e24 */ /* 0x000fe2000f8e00ff */
[----:B------:R-:W-:Y:S01]  /*3430*/  FMNMX.FTZ R4, R84, R27, !PT ;  /* 0x0000001b54047209 */ /* 0x000fe20007810000 */
[----:B------:R-:W-:Y:S01]  /*3440*/  MUFU.EX2 R35, R35 ;  /* 0x0000002300237308 */ /* 0x000fe20000000800 */
[----:B0-----:R-:W-:Y:S02]  /*3450*/  F2FP.SATFINITE.E4M3.F32.PACK_AB_MERGE_C R149, R10, R5, RZ ;  /* 0x000000050a95723e */ /* 0x001fe400048070ff */
[----:B------:R-:W-:Y:S02]  /*3460*/  FMNMX.FTZ R4, R85, R4, !PT ;  /* 0x0000000455047209 */ /* 0x000fe40007810000 */
[----:B-1----:R-:W-:-:S02]  /*3470*/  F2FP.SATFINITE.E4M3.F32.PACK_AB_MERGE_C R151, R14, R9, RZ ;  /* 0x000000090e97723e */ /* 0x002fc400048070ff */
[----:B------:R-:W-:Y:S01]  /*3480*/  F2FP.SATFINITE.E4M3.F32.PACK_AB_MERGE_C R149, R8, R3, R149 ;  /* 0x000000030895723e */ /* 0x000fe20004807095 */
[----:B------:R-:W0:Y:S01]  /*3490*/  SHFL.BFLY PT, R39, R4, 0x2, 0x1f ;  /* 0x0c401f0004277f89 */ /* 0x000e2200000e0000 */
[----:B------:R1:W-:Y:S01]  /*34a0*/  MUFU.EX2 R27, R58 ;  /* 0x0000003a001b7308 */ /* 0x0003e20000000800 */
[----:B------:R-:W-:Y:S02]  /*34b0*/  F2FP.SATFINITE.E4M3.F32.PACK_AB_MERGE_C R151, R12, R7, R151 ;  /* 0x000000070c97723e */ /* 0x000fe40004807097 */
[----:B--2---:R-:W-:Y:S02]  /*34c0*/  F2FP.SATFINITE.E4M3.F32.PACK_AB_MERGE_C R145, R26, R13, RZ ;  /* 0x0000000d1a91723e */ /* 0x004fe400048070ff */
[----:B----4-:R-:W-:Y:S02]  /*34d0*/  F2FP.SATFINITE.E4M3.F32.PACK_AB_MERGE_C R147, R38, R21, RZ ;  /* 0x000000152693723e */ /* 0x010fe400048070ff */
[----:B------:R-:W-:Y:S01]  /*34e0*/  F2FP.SATFINITE.E4M3.F32.PACK_AB_MERGE_C R145, R20, R11, R145 ;  /* 0x0000000b1491723e */ /* 0x000fe20004807091 */
[----:B------:R-:W-:Y:S01]  /*34f0*/  MUFU.EX2 R34, R34 ;  /* 0x0000002200227308 */ /* 0x000fe20000000800 */
[----:B-1----:R-:W-:-:S01]  /*3500*/  FFMA.FTZ R58, R79, UR44, -R6 ;  /* 0x0000002c4f3a7c23 */ /* 0x002fc20008010806 */
[----:B------:R-:W-:-:S06]  /*3510*/  F2FP.SATFINITE.E4M3.F32.PACK_AB_MERGE_C R147, R30, R15, R147 ;  /* 0x0000000f1e93723e */ /* 0x000fcc0004807093 */
        /* <DEDUP_REMOVED lines=50> */
[----:B------:R-:W-:-:S05]  /*3840*/  FFMA.FTZ R84, R84, UR44, -R59 ;  /* 0x0000002c54547c23 */ /* 0x000fca000801083b */
        /* <DEDUP_REMOVED lines=8> */
[----:B------:R-:W-:-:S01]  /*38d0*/  FADD.FTZ R71, R9, R68 ;  /* 0x0000004409477221 */ /* 0x000fc20000010000 */
[----:B------:R-:W-:-:S03]  /*38e0*/  F2FP.SATFINITE.E4M3.F32.PACK_AB_MERGE_C R148, R66, R63, RZ ;  /* 0x0000003f4294723e */ /* 0x000fc600048070ff */
[----:B------:R-:W-:Y:S01]  /*38f0*/  FADD.FTZ R70, R14, R71 ;  /* 0x000000470e467221 */ /* 0x000fe20000010000 */
[----:B------:R-:W2:Y:S01]  /*3900*/  MUFU.EX2 R36, R36 ;  /* 0x0000002400247308 */ /* 0x000ea20000000800 */
[----:B0-----:R-:W-:-:S01]  /*3910*/  FADD.FTZ R64, R28, R61 ;  /* 0x0000003d1c407221 */ /* 0x001fc20000010000 */
[----:B------:R-:W-:Y:S01]  /*3920*/  F2FP.SATFINITE.E4M3.F32.PACK_AB_MERGE_C R148, R25, R24, R148 ;  /* 0x000000181994723e */ /* 0x000fe20004807094 */
[----:B------:R-:W-:-:S04]  /*3930*/  FADD.FTZ R71, R11, R70 ;  /* 0x000000460b477221 */ /* 0x000fc80000010000 */
[----:B------:R-:W-:Y:S01]  /*3940*/  FADD.FTZ R70, R20, R71 ;  /* 0x0000004714467221 */ /* 0x000fe20000010000 */
[----:B------:R-:W0:Y:S01]  /*3950*/  MUFU.EX2 R67, R67 ;  /* 0x0000004300437308 */ /* 0x000e220000000800 */
[----:B-1----:R-:W-:-:S01]  /*3960*/  FADD.FTZ R61, R29, R64 ;  /* 0x000000401d3d7221 */ /* 0x002fc20000010000 */
[----:B------:R-:W-:Y:S01]  /*3970*/  FFMA.FTZ R64, R73, UR44, -R59 ;  /* 0x0000002c49407c23 */ /* 0x000fe2000801083b */
[----:B------:R-:W-:-:S04]  /*3980*/  FADD.FTZ R71, R13, R70 ;  /* 0x000000460d477221 */ /* 0x000fc80000010000 */
[----:B------:R-:W-:Y:S01]  /*3990*/  FADD.FTZ R70, R26, R71 ;  /* 0x000000471a467221 */ /* 0x000fe20000010000 */
[----:B------:R-:W1:Y:S01]  /*39a0*/  MUFU.EX2 R32, R32 ;  /* 0x0000002000207308 */ /* 0x000e620000000800 */
[----:B--2---:R-:W-:-:S01]  /*39b0*/  FADD.FTZ R68, R36, R61 ;  /* 0x0000003d24447221 */ /* 0x004fc20000010000 */
[--C-:B------:R-:W-:Y:S01]  /*39c0*/  FFMA.FTZ R61, R72, UR44, -R59.reuse ;  /* 0x0000002c483d7c23 */ /* 0x100fe2000801083b */
[----:B------:R-:W-:-:S05]  /*39d0*/  FFMA.FTZ R59, R85, UR44, -R59 ;  /* 0x0000002c553b7c23 */ /* 0x000fca000801083b */
        /* <DEDUP_REMOVED lines=9> */
[----:B0-----:R-:W-:-:S01]  /*3a70*/  FADD.FTZ R68, R44, R69 ;  /* 0x000000452c447221 */ /* 0x001fc20000010000 */
[----:B------:R-:W-:-:S04]  /*3a80*/  FADD.FTZ R69, R15, R70 ;  /* 0x000000460f457221 */ /* 0x000fc80000010000 */
[----:B------:R-:W-:Y:S02]  /*3a90*/  FADD.FTZ R10, R30, R69 ;  /* 0x000000451e0a7221 */ /* 0x000fe40000010000 */
        /* <DEDUP_REMOVED lines=19> */
[----:B------:R-:W-:-:S04]  /*3bd0*/  FADD.FTZ R10, R34, R9 ;  /* 0x00000009220a7221 */ /* 0x000fc80000010000 */
[----:B------:R-:W-:Y:S01]  /*3be0*/  FADD.FTZ R3, R35, R10 ;  /* 0x0000000a23037221 */ /* 0x000fe20000010000 */
[----:B------:R-:W-:Y:S01]  /*3bf0*/  F2FP.SATFINITE.E4M3.F32.PACK_AB_MERGE_C R35, R46, R35, RZ ;  /* 0x000000232e23723e */ /* 0x000fe200048070ff */
[----:B------:R-:W0:Y:S01]  /*3c00*/  MUFU.EX2 R57, R57 ;  /* 0x0000003900397308 */ /* 0x000e220000000800 */
[----:B-1----:R-:W-:-:S01]  /*3c10*/  FADD.FTZ R5, R48, R5 ;  /* 0x0000000530057221 */ /* 0x002fc20000010000 */
[----:B------:R-:W-:Y:S01]  /*3c20*/  FADD.FTZ R46, R46, R3 ;  /* 0x000000032e2e7221 */ /* 0x000fe20000010000 */
[----:B------:R-:W-:-:S05]  /*3c30*/  F2FP.SATFINITE.E4M3.F32.PACK_AB_MERGE_C R141, R34, R27, R35 ;  /* 0x0000001b228d723e */ /* 0x000fca0004807023 */
[----:B------:R-:W1:Y:S01]  /*3c40*/  MUFU.EX2 R49, R49 ;  /* 0x0000003100317308 */ /* 0x000e620000000800 */
[----:B--2---:R-:W-:-:S01]  /*3c50*/  FADD.FTZ R8, R56, R5 ;  /* 0x0000000538087221 */ /* 0x004fc20000010000 */
[----:B------:R-:W-:-:S06]  /*3c60*/  FADD.FTZ R5, R31, R46 ;  /* 0x0000002e1f057221 */ /* 0x000fcc0000010000 */
[----:B------:R-:W2:Y:S01]  /*3c70*/  MUFU.EX2 R60, R60 ;  /* 0x0000003c003c7308 */ /* 0x000ea20000000800 */
[----:B0-----:R-:W-:-:S01]  /*3c80*/  FADD.FTZ R8, R57, R8 ;  /* 0x0000000839087221 */ /* 0x001fc20000010000 */
[----:B------:R-:W-:-:S04]  /*3c90*/  F2FP.SATFINITE.E4M3.F32.PACK_AB_MERGE_C R56, R57, R56, RZ ;  /* 0x000000383938723e */ /* 0x000fc800048070ff */
[----:B------:R-:W-:Y:S02]  /*3ca0*/  F2FP.SATFINITE.E4M3.F32.PACK_AB_MERGE_C R140, R48, R41, R56 ;  /* 0x00000029308c723e */ /* 0x000fe40004807038 */
[----:B------:R-:W0:Y:S01]  /*3cb0*/  MUFU.EX2 R2, R2 ;  /* 0x0000000200027308 */ /* 0x000e220000000800 */
[----:B-1----:R-:W-:-:S01]  /*3cc0*/  FADD.FTZ R3, R49, R8 ;  /* 0x0000000831037221 */ /* 0x002fc20000010000 */
[----:B------:R-:W-:-:S04]  /*3cd0*/  FADD.FTZ R8, R42, R5 ;  /* 0x000000052a087221 */ /* 0x000fc80000010000 */
[----:B------:R-:W-:Y:S01]  /*3ce0*/  FADD.FTZ R5, R39, R8 ;  /* 0x0000000827057221 */ /* 0x000fe20000010000 */
[----:B------:R-:W-:Y:S01]  /*3cf0*/  F2FP.SATFINITE.E4M3.F32.PACK_AB_MERGE_C R39, R54, R39, RZ ;  /* 0x000000273627723e */ /* 0x000fe200048070ff */
[----:B------:R-:W1:Y:S01]  /*3d00*/  MUFU.EX2 R65, R65 ;  /* 0x0000004100417308 */ /* 0x000e620000000800 */
[----:B--2---:R-:W-:-:S01]  /*3d10*/  FADD.FTZ R3, R60, R3 ;  /* 0x000000033c037221 */ /* 0x004fc20000010000 */
[----:B------:R-:W-:Y:S01]  /*3d20*/  FADD.FTZ R54, R54, R5 ;  /* 0x0000000536367221 */ /* 0x000fe20000010000 */
[----:B------:R-:W-:-:S03]  /*3d30*/  F2FP.SATFINITE.E4M3.F32.PACK_AB_MERGE_C R143, R42, R31, R39 ;  /* 0x0000001f2a8f723e */ /* 0x000fc60004807027 */
[----:B------:R-:W-:Y:S02]  /*3d40*/  FADD.FTZ R5, R43, R54 ;  /* 0x000000362b057221 */ /* 0x000fe40000010000 */
[----:B------:R-:W2:Y:S01]  /*3d50*/  MUFU.EX2 R61, R61 ;  /* 0x0000003d003d7308 */ /* 0x000ea20000000800 */
[----:B0-----:R-:W-:-:S07]  /*3d60*/  FADD.FTZ R8, R2, R3 ;  /* 0x0000000302087221 */ /* 0x001fce0000010000 */
[----:B------:R-:W0:Y:S01]  /*3d70*/  MUFU.EX2 R64, R64 ;  /* 0x0000004000407308 */ /* 0x000e220000000800 */
[----:B-1----:R-:W-:-:S01]  /*3d80*/  FADD.FTZ R8, R65, R8 ;  /* 0x0000000841087221 */ /* 0x002fc20000010000 */
[----:B------:R-:W-:Y:S01]  /*3d90*/  F2FP.SATFINITE.E4M3.F32.PACK_AB_MERGE_C R7, R65, R2, RZ ;  /* 0x000000024107723e */ /* 0x000fe200048070ff */
[----:B------:R-:W-:-:S03]  /*3da0*/  FADD.FTZ R2, R50, R5 ;  /* 0x0000000532027221 */ /* 0x000fc60000010000 */
        /* <DEDUP_REMOVED lines=14> */
[C---:B-1----:R-:W-:Y:S01]  /*3e90*/  F2FP.SATFINITE.E4M3.F32.PACK_AB_MERGE_C R76, R77.reuse, R76, RZ ;  /* 0x0000004c4d4c723e */ /* 0x042fe200048070ff */
[----:B------:R-:W-:-:S03]  /*3ea0*/  FADD.FTZ R77, R77, R2 ;  /* 0x000000024d4d7221 */ /* 0x000fc60000010000 */
[----:B------:R-:W-:-:S03]  /*3eb0*/  F2FP.SATFINITE.E4M3.F32.PACK_AB_MERGE_C R136, R64, R61, R76 ;  /* 0x0000003d4088723e */ /* 0x000fc6000480704c */
[----:B------:R-:W1:Y:S01]  /*3ec0*/  MUFU.EX2 R62, R62 ;  /* 0x0000003e003e7308 */ /* 0x000e620000000800 */
[----:B--2---:R-:W-:-:S07]  /*3ed0*/  FADD.FTZ R3, R51, R58 ;  /* 0x0000003a33037221 */ /* 0x004fce0000010000 */
[----:B------:R-:W2:Y:S01]  /*3ee0*/  MUFU.EX2 R81, R81 ;  /* 0x0000005100517308 */ /* 0x000ea20000000800 */
[----:B0-----:R-:W-:-:S07]  /*3ef0*/  FADD.FTZ R2, R80, R77 ;  /* 0x0000004d50027221 */ /* 0x001fce0000010000 */
[----:B------:R-:W-:Y:S01]  /*3f00*/  MUFU.EX2 R55, R55 ;  /* 0x0000003700377308 */ /* 0x000fe20000000800 */
[----:B-1----:R-:W-:-:S07]  /*3f10*/  FADD.FTZ R8, R62, R3 ;  /* 0x000000033e087221 */ /* 0x002fce0000010000 */
[----:B------:R-:W-:Y:S01]  /*3f20*/  MUFU.EX2 R84, R84 ;  /* 0x0000005400547308 */ /* 0x000fe20000000800 */
[----:B--2---:R-:W-:-:S07]  /*3f30*/  FADD.FTZ R3, R81, R2 ;  /* 0x0000000251037221 */ /* 0x004fce0000010000 */
[----:B------:R-:W0:Y:S08]  /*3f40*/  MUFU.EX2 R59, R59 ;  /* 0x0000003b003b7308 */ /* 0x000e300000000800 */
[----:B------:R-:W1:Y:S01]  /*3f50*/  MUFU.EX2 R6, R6 ;  /* 0x0000000600067308 */ /* 0x000e620000000800 */
[----:B0-----:R-:W-:Y:S01]  /*3f60*/  F2FP.SATFINITE.E4M3.F32.PACK_AB_MERGE_C R2, R59, R84, RZ ;  /* 0x000000543b02723e */ /* 0x001fe200048070ff */
[----:B------:R-:W-:-:S03]  /*3f70*/  FADD.FTZ R84, R84, R3 ;  /* 0x0000000354547221 */ /* 0x000fc60000010000 */
[----:B------:R-:W-:Y:S01]  /*3f80*/  F2FP.SATFINITE.E4M3.F32.PACK_AB_MERGE_C R138, R81, R80, R2 ;  /* 0x00000050518a723e */ /* 0x000fe20004807002 */
[----:B------:R-:W-:-:S01]  /*3f90*/  FADD.FTZ R3, R59, R84 ;  /* 0x000000543b037221 */ /* 0x000fc20000010000 */
[----:B-1----:R-:W-:Y:S01]  /*3fa0*/  F2FP.SATFINITE.E4M3.F32.PACK_AB_MERGE_C R5, R6, R55, RZ ;  /* 0x000000370605723e */ /* 0x002fe200048070ff */
[----:B------:R-:W-:-:S03]  /*3fb0*/  FADD.FTZ R55, R55, R8 ;  /* 0x0000000837377221 */ /* 0x000fc60000010000 */
[----:B------:R-:W-:Y:S01]  /*3fc0*/  F2FP.SATFINITE.E4M3.F32.PACK_AB_MERGE_C R139, R62, R51, R5 ;  /* 0x000000333e8b723e */ /* 0x000fe20004807005 */
[----:B------:R-:W-:-:S01]  /*3fd0*/  FADD.FTZ R2, R6, R55 ;  /* 0x0000003706027221 */ /* 0x000fc20000010000 */
        /* <DEDUP_REMOVED lines=29> */
.L_x_12937:
[----:B------:R-:W-:-:S04]  /*41b0*/  UISETP.NE.AND UP0, UPT, UR20, 0x1, UPT ;  /* 0x000000011400788c */ /* 0x000fc8000bf05270 */
[----:B------:R-:W-:-:S04]  /*41c0*/  USEL UR48, URZ, 0x1, UP0 ;  /* 0x000000013f307887 */ /* 0x000fc80008000000 */
[----:B------:R-:W-:Y:S01]  /*41d0*/  ULOP3.LUT UR48, UR19, UR48, URZ, 0x3c, !UPT ;  /* 0x0000003013307292 */ /* 0x000fe2000f8e3c3f */
[----:B------:R-:W-:Y:S11]  /*41e0*/  @!P0 BRA `(.L_x_12927) ;  /* 0x0000000000048947 */ /* 0x000ff60003800000 */
[----:B------:R-:W-:Y:S01]  /*41f0*/  BPT.TRAP 0x1 ;  /* 0x000000040000795c */ /* 0x000fe20000300000 */
.L_x_12927:
        /* <DEDUP_REMOVED lines=9> */
.L_x_12928:
[----:B-1----:R-:W-:Y:S05]  /*4290*/  @P1 BRA `(.L_x_12929) ;  /* 0x0000000000081947 */ /* 0x002fea0003800000 */
[----:B------:R-:W1:Y:S02]  /*42a0*/  SYNCS.PHASECHK.TRANS64.TRYWAIT P1, [UR18+0x19c30], R0 ;  /* 0x019c3000ff0075a7 */ /* 0x000e640008020152 */
[----:B-1----:R-:W-:Y:S05]  /*42b0*/  @!P1 BRA `(.L_x_12930) ;  /* 0x000000e400a09947 */ /* 0x002fea0003800000 */
.L_x_12929:
        /* <DEDUP_REMOVED lines=17> */
.L_x_12931:
[----:B------:R-:W-:Y:S01]  /*43d0*/  ULEA UR11, UR20, UR46, 0x3 ;  /* 0x0000002e140b7291 */ /* 0x000fe2000f8e183f */
[----:B01----:R-:W-:-:S05]  /*43e0*/  IMAD.U32 R0, RZ, RZ, UR19 ;  /* 0x00000013ff007e24 */ /* 0x003fca000f8e00ff */
[----:B------:R-:W-:-:S04]  /*43f0*/  SHF.L.U32 R0, R0, 0x1f, RZ ;  /* 0x0000001f00007819 */ /* 0x000fc800000006ff */
[----:B------:R0:W1:Y:S01]  /*4400*/  SYNCS.PHASECHK.TRANS64.TRYWAIT P1, [UR11+0x19c50], R0 ;  /* 0x019c5000ff0075a7 */ /* 0x000062000802014b */
[----:B------:R-:W-:Y:S05]  /*4410*/  @!P0 BRA `(.L_x_12932) ;  /* 0x0000000000048947 */ /* 0x000fea0003800000 */
[----:B------:R-:W-:Y:S01]  /*4420*/  BPT.TRAP 0x1 ;  /* 0x000000040000795c */ /* 0x000fe20000300000 */
.L_x_12932:
[----:B-1----:R-:W-:Y:S05]  /*4430*/  @P1 BRA `(.L_x_12933) ;  /* 0x0000000000081947 */ /* 0x002fea0003800000 */
[----:B------:R-:W1:Y:S02]  /*4440*/  SYNCS.PHASECHK.TRANS64.TRYWAIT P1, [UR11+0x19c50], R0 ;  /* 0x019c5000ff0075a7 */ /* 0x000e64000802014b */
[----:B-1----:R-:W-:Y:S05]  /*4450*/  @!P1 BRA `(.L_x_12934) ;  /* 0x000000e400509947 */ /* 0x002fea0003800000 */
.L_x_12933:
        /* <DEDUP_REMOVED lines=27> */
.L_x_12935:
[----:B------:R-:W-:Y:S01]  /*4610*/  UISETP.NE.AND UP0, UPT, UR53, URZ, UPT ;  /* 0x0000003f3500728c */ /* 0x000fe2000bf05270 */
[----:B------:R-:W-:Y:S01]  /*4620*/  VIADD R8, R18, UR40 ;  /* 0x0000002812087c36 */ /* 0x000fe20008000000 */
[----:B------:R-:W-:Y:S01]  /*4630*/  LOP3.LUT R17, R17, 0xffffff7f, RZ, 0xc0, !PT ;  /* 0xffffff7f11117812 */ /* 0x000fe200078ec0ff */
[----:B------:R-:W-:Y:S01]  /*4640*/  IMAD.U32 R9, RZ, RZ, UR51 ;  /* 0x00000033ff097e24 */ /* 0x000fe2000f8e00ff */
[----:B------:R-:W-:Y:S02]  /*4650*/  UIADD3 UR18, UR18, 0x19c40, URZ ;  /* 0x00019c4012127890 */ /* 0x000fe4000fffe03f */
[----:B------:R-:W-:Y:S02]  /*4660*/  PLOP3.LUT P1, PT, PT, PT, UP0, 0x80, 0x0 ;  /* 0x000000000000781c */ /* 0x000fe40003f2f008 */
[----:B------:R-:W-:Y:S01]  /*4670*/  PLOP3.LUT P2, PT, PT, PT, UP0, 0x80, 0x0 ;  /* 0x000000000000781c */ /* 0x000fe20003f4f008 */
[----:B------:R-:W-:Y:S01]  /*4680*/  UPRMT UR18, UR45, 0x654, UR18 ;  /* 0x000006542d127896 */ /* 0x000fe20008000012 */
[----:B------:R-:W-:Y:S01]  /*4690*/  @P0 LOP3.LUT R17, R17, 0x80, RZ, 0xfc, !PT ;  /* 0x0000008011110812 */ /* 0x000fe200078efcff */
[----:B------:R-:W-:-:S03]  /*46a0*/  @UP0 ULDC UR6, c[0x0][0x44c] ;  /* 0x0001130000060ab9 */ /* 0x000fc60000000800 */
[----:B------:R-:W-:-:S04]  /*46b0*/  LOP3.LUT R17, R17, 0xfffffeff, RZ, 0xc0, !PT ;  /* 0xfffffeff11117812 */ /* 0x000fc800078ec0ff */
[----:B------:R-:W-:Y:S01]  /*46c0*/  SYNCS.ARRIVE.TRANS64.RED.A1T0 RZ, [UR18], RZ ;  /* 0x000000ffffff79a7 */ /* 0x000fe20008100412 */
[----:B01----:R-:W-:Y:S01]  /*46d0*/  @P1 IMAD.HI.U32 R0, R8, UR6, RZ ;  /* 0x0000000608001c27 */ /* 0x003fe2000f8e00ff */
[----:B------:R-:W-:-:S04]  /*46e0*/  @UP0 ULDC UR6, c[0x0][0x450] ;  /* 0x0001140000060ab9 */ /* 0x000fc80000000800 */
[----:B------:R-:W-:Y:S01]  /*46f0*/  @P2 SHF.R.U32.HI R8, RZ, UR6, R0 ;  /* 0x00000006ff082c19 */ /* 0x000fe20008011600 */
[----:B------:R-:W-:Y:S02]  /*4700*/  UMOV UR6, 0xffffff80 ;  /* 0xffffff8000067882 */ /* 0x000fe40000000000 */
[----:B------:R-:W-:Y:S02]  /*4710*/  UIMAD UR6, UR56, UR6, 0x1 ;  /* 0x00000001380674a4 */ /* 0x000fe4000f8e0206 */
[----:B------:R-:W0:Y:S04]  /*4720*/  SHFL.IDX PT, R7, R8, RZ, 0x1c1f ;  /* 0x001c1fff08077589 */ /* 0x000e2800000e0000 */
[----:B------:R-:W-:-:S05]  /*4730*/  IADD3 R4, R9, UR6, -R16 ;  /* 0x0000000609047c10 */ /* 0x000fca000fffe810 */
[----:B------:R-:W-:-:S04]  /*4740*/  VIADD R4, R4, -UR52 ;  /* 0x8000003404047c36 */ /* 0x000fc80008000000 */
[----:B0-----:R-:W-:Y:S02]  /*4750*/  IMAD.IADD R0, R4, 0x1, R7 ;  /* 0x0000000104007824 */ /* 0x001fe400078e0207 */
[----:B------:R-:W0:Y:S03]  /*4760*/  SHFL.IDX PT, R7, R8, 0x1, 0x1c1f ;  /* 0x003c1f0008077f89 */ /* 0x000e2600000e0000 */
[C---:B------:R-:W-:Y:S02]  /*4770*/  ISETP.GT.AND P6, PT, R0.reuse, RZ, PT ;  /* 0x000000ff0000720c */ /* 0x040fe40003fc4270 */
[----:B------:R-:W-:Y:S02]  /*4780*/  ISETP.GT.AND P5, PT, R0, 0x1, PT ;  /* 0x000000010000780c */ /* 0x000fe40003fa4270 */
[----:B------:R-:W-:Y:S02]  /*4790*/  FSEL R24, R24, -INF , P6 ;  /* 0xff80000018187808 */ /* 0x000fe40003000000 */
[----:B------:R-:W-:-:S02]  /*47a0*/  FSEL R25, R25, -INF , P5 ;  /* 0xff80000019197808 */ /* 0x000fc40002800000 */
[C---:B------:R-:W-:Y:S02]  /*47b0*/  ISETP.GT.AND P4, PT, R0.reuse, 0x8, PT ;  /* 0x000000080000780c */ /* 0x040fe40003f84270 */
[C---:B------:R-:W-:Y:S02]  /*47c0*/  ISETP.GT.AND P3, PT, R0.reuse, 0x9, PT ;  /* 0x000000090000780c */ /* 0x040fe40003f64270 */
[C---:B------:R-:W-:Y:S02]  /*47d0*/  ISETP.GT.AND P2, PT, R0.reuse, 0x10, PT ;  /* 0x000000100000780c */ /* 0x040fe40003f44270 */
[C---:B------:R-:W-:Y:S02]  /*47e0*/  ISETP.GT.AND P1, PT, R0.reuse, 0x11, PT ;  /* 0x000000110000780c */ /* 0x040fe40003f24270 */
[C---:B------:R-:W-:Y:S02]  /*47f0*/  ISETP.GT.AND P6, PT, R0.reuse, 0x18, PT ;  /* 0x000000180000780c */ /* 0x040fe40003fc4270 */
[----:B------:R-:W-:-:S02]  /*4800*/  ISETP.GT.AND P5, PT, R0, 0x19, PT ;  /* 0x000000190000780c */ /* 0x000fc40003fa4270 */
[----:B------:R-:W-:Y:S01]  /*4810*/  FSEL R28, R28, -INF , P4 ;  /* 0xff8000001c1c7808 */ /* 0x000fe20002000000 */
[----:B0-----:R-:W-:Y:S01]  /*4820*/  IMAD.IADD R7, R4, 0x1, R7 ;  /* 0x0000000104077824 */ /* 0x001fe200078e0207 */
[----:B------:R-:W-:Y:S02]  /*4830*/  FSEL R29, R29, -INF , P3 ;  /* 0xff8000001d1d7808 */ /* 0x000fe40001800000 */
[----:B------:R-:W-:Y:S02]  /*4840*/  FSEL R32, R32, -INF , P2 ;  /* 0xff80000020207808 */ /* 0x000fe40001000000 */
[----:B------:R-:W-:Y:S02]  /*4850*/  FSEL R33, R33, -INF , P1 ;  /* 0xff80000021217808 */ /* 0x000fe40000800000 */
        /* <DEDUP_REMOVED lines=69> */
[----:B------:R-:W-:Y:S02]  /*4cb0*/  ISETP.GT.AND P4, PT, R7, RZ, PT ;  /* 0x000000ff0700720c */ /* 0x000fe40003f84270 */
        /* <DEDUP_REMOVED lines=13> */
[----:B------:R-:W-:Y:S02]  /*4d90*/  FSEL R31, R31, -INF , P1 ;  /* 0xff8000001f1f7808 */ /* 0x000fe40000800000 */
[----:B------:R-:W-:Y:S02]  /*4da0*/  FMNMX.FTZ R0, R64, R9, !PT ;  /* 0x0000000940007209 */ /* 0x000fe40007810000 */
[----:B------:R-:W-:-:S02]  /*4db0*/  ISETP.GT.AND P5, PT, R7, 0x11, PT ;  /* 0x000000110700780c */ /* 0x000fc40003fa4270 */
        /* <DEDUP_REMOVED lines=21> */
[----:B------:R-:W-:Y:S02]  /*4f10*/  ISETP.GT.AND P4, PT, R7, 0x30, PT ;  /* 0x000000300700780c */ /* 0x000fe40003f84270 */
[----:B------:R-:W-:Y:S01]  /*4f20*/  FSEL R47, R47, -INF , P5 ;  /* 0xff8000002f2f7808 */ /* 0x000fe20002800000 */
[----:B------:R-:W0:Y:S01]  /*4f30*/  SHFL.BFLY PT, R9, R8, 0x2, 0x1f ;  /* 0x0c401f0008097f89 */ /* 0x000e2200000e0000 */
[----:B------:R-:W-:-:S02]  /*4f40*/  ISETP.GT.AND P3, PT, R7, 0x31, PT ;  /* 0x000000310700780c */ /* 0x000fc40003f64270 */
[----:B------:R-:W-:Y:S02]  /*4f50*/  FSEL R50, R50, -INF , P4 ;  /* 0xff80000032327808 */ /* 0x000fe40002000000 */
[----:B------:R-:W-:Y:S02]  /*4f60*/  ISETP.GT.AND P2, PT, R7, 0x38, PT ;  /* 0x000000380700780c */ /* 0x000fe40003f44270 */
[----:B------:R-:W-:Y:S02]  /*4f70*/  FSEL R51, R51, -INF , P3 ;  /* 0xff80000033337808 */ /* 0x000fe40001800000 */
[----:B------:R-:W-:Y:S02]  /*4f80*/  ISETP.GT.AND P1, PT, R7, 0x39, PT ;  /* 0x000000390700780c */ /* 0x000fe40003f24270 */
[----:B------:R-:W-:Y:S02]  /*4f90*/  FSEL R54, R54, -INF , P2 ;  /* 0xff80000036367808 */ /* 0x000fe40001000000 */
[----:B------:R-:W-:-:S02]  /*4fa0*/  FSEL R55, R55, -INF , P1 ;  /* 0xff80000037377808 */ /* 0x000fc40000800000 */
[C---:B------:R-:W-:Y:S02]  /*4fb0*/  ISETP.GT.AND P0, PT, R7.reuse, 0x60, PT ;  /* 0x000000600700780c */ /* 0x040fe40003f04270 */
[C---:B------:R-:W-:Y:S02]  /*4fc0*/  ISETP.GT.AND P5, PT, R7.reuse, 0x41, PT ;  /* 0x000000410700780c */ /* 0x040fe40003fa4270 */
[C---:B------:R-:W-:Y:S02]  /*4fd0*/  ISETP.GT.AND P1, PT, R7.reuse, 0x51, PT ;  /* 0x000000510700780c */ /* 0x040fe40003f24270 */
[----:B------:R-:W-:Y:S02]  /*4fe0*/  ISETP.GT.AND P4, PT, R7, 0x48, PT ;  /* 0x000000480700780c */ /* 0x000fe40003f84270 */
[----:B------:R-:W-:Y:S02]  /*4ff0*/  FSEL R59, R59, -INF , P5 ;  /* 0xff8000003b3b7808 */ /* 0x000fe40002800000 */
[----:B0-----:R-:W-:-:S02]  /*5000*/  FMNMX.FTZ R9, R8, R9, !PT ;  /* 0x0000000908097209 */ /* 0x001fc40007810000 */
[----:B------:R-:W-:Y:S02]  /*5010*/  FSEL R67, R67, -INF , P1 ;  /* 0xff80000043437808 */ /* 0x000fe40000800000 */
[C---:B------:R-:W-:Y:S01]  /*5020*/  ISETP.GT.AND P1, PT, R7.reuse, 0x69, PT ;  /* 0x000000690700780c */ /* 0x040fe20003f24270 */
[----:B------:R-:W0:Y:S01]  /*5030*/  SHFL.BFLY PT, R4, R9, 0x1, 0x1f ;  /* 0x0c201f0009047f89 */ /* 0x000e2200000e0000 */
[----:B------:R-:W-:Y:S02]  /*5040*/  ISETP.GT.AND P3, PT, R7, 0x49, PT ;  /* 0x000000490700780c */ /* 0x000fe40003f64270 */
[----:B------:R-:W-:Y:S02]  /*5050*/  FSEL R62, R62, -INF , P4 ;  /* 0xff8000003e3e7808 */ /* 0x000fe40002000000 */
[----:B------:R-:W-:Y:S02]  /*5060*/  @P0 LOP3.LUT R17, R17, 0x100, RZ, 0xfc, !PT ;  /* 0x0000010011110812 */ /* 0x000fe400078efcff */
[----:B------:R-:W-:-:S02]  /*5070*/  ISETP.GT.AND P2, PT, R7, 0x50, PT ;  /* 0x000000500700780c */ /* 0x000fc40003f44270 */
[----:B------:R-:W-:Y:S02]  /*5080*/  FSEL R63, R63, -INF , P3 ;  /* 0xff8000003f3f7808 */ /* 0x000fe40001800000 */
[----:B------:R-:W-:Y:S02]  /*5090*/  LOP3.LUT R17, R17, 0xfffffdff, RZ, 0xc0, !PT ;  /* 0xfffffdff11117812 */ /* 0x000fe400078ec0ff */
[----:B------:R-:W-:Y:S02]  /*50a0*/  FSEL R66, R66, -INF , P2 ;  /* 0xff80000042427808 */ /* 0x000fe40001000000 */
[----:B------:R-:W-:Y:S02]  /*50b0*/  @P1 LOP3.LUT R17, R17, 0x200, RZ, 0xfc, !PT ;  /* 0x0000020011111812 */ /* 0x000fe400078efcff */
[C---:B------:R-:W-:Y:S02]  /*50c0*/  ISETP.GT.AND P1, PT, R7.reuse, 0x58, PT ;  /* 0x000000580700780c */ /* 0x040fe40003f24270 */
[----:B------:R-:W-:-:S02]  /*50d0*/  ISETP.GT.AND P0, PT, R7, 0x59, PT ;  /* 0x000000590700780c */ /* 0x000fc40003f04270 */
[----:B------:R-:W-:Y:S02]  /*50e0*/  FSEL R70, R70, -INF , P1 ;  /* 0xff80000046467808 */ /* 0x000fe40000800000 */
[----:B------:R-:W-:Y:S02]  /*50f0*/  FSEL R71, R71, -INF , P0 ;  /* 0xff80000047477808 */ /* 0x000fe40000000000 */
[----:B0-----:R-:W-:Y:S02]  /*5100*/  FMNMX.FTZ R4, R9, R4, !PT ;  /* 0x0000000409047209 */ /* 0x001fe40007810000 */
[----:B------:R-:W-:Y:S02]  /*5110*/  LOP3.LUT P0, RZ, R17, 0x100, RZ, 0xc0, !PT ;  /* 0x0000010011ff7812 */ /* 0x000fe4000780c0ff */
[----:B------:R-:W-:Y:S02]  /*5120*/  FSETP.NEU.FTZ.AND P6, PT, R4, -INF , PT ;  /* 0xff8000000400780b */ /* 0x000fe40003fdd000 */
[----:B------:R-:W-:-:S02]  /*5130*/  ISETP.GT.AND P2, PT, R7, 0x70, PT ;  /* 0x000000700700780c */ /* 0x000fc40003f44270 */
[----:B------:R-:W-:Y:S02]  /*5140*/  FSEL R11, R4, RZ, P6 ;  /* 0x000000ff040b7208 */ /* 0x000fe40003000000 */
[C---:B------:R-:W-:Y:S02]  /*5150*/  ISETP.GT.AND P3, PT, R7.reuse, 0x71, PT ;  /* 0x000000710700780c */ /* 0x040fe40003f64270 */
[----:B------:R-:W-:Y:S01]  /*5160*/  ISETP.GT.AND P4, PT, R7, 0x78, PT ;  /* 0x000000780700780c */ /* 0x000fe20003f84270 */
[----:B------:R-:W-:-:S01]  /*5170*/  FADD.FTZ R6, -R11, R6 ;  /* 0x000000060b067221 */ /* 0x000fc20000010100 */
[----:B------:R-:W-:Y:S01]  /*5180*/  IMAD.U32 R11, RZ, RZ, UR44 ;  /* 0x0000002cff0b7e24 */ /* 0x000fe2000f8e00ff */
[----:B------:R-:W-:Y:S02]  /*5190*/  ISETP.GT.AND P5, PT, R7, 0x79, PT ;  /* 0x000000790700780c */ /* 0x000fe40003fa4270 */
[----:B------:R-:W-:Y:S01]  /*51a0*/  FSEL R74, R74, -INF , P0 ;  /* 0xff8000004a4a7808 */ /* 0x000fe20000000000 */
[----:B------:R-:W-:-:S01]  /*51b0*/  FFMA.FTZ R0, R4, R11, -8 ;  /* 0xc100000004007423 */ /* 0x000fc2000001000b */
[----:B------:R-:W-:Y:S01]  /*51c0*/  LOP3.LUT P1, RZ, R17, 0x200, RZ, 0xc0, !PT ;  /* 0x0000020011ff7812 */ /* 0x000fe2000782c0ff */
[----:B------:R-:W-:Y:S01]  /*51d0*/  FMUL.FTZ R11, R6, UR44 ;  /* 0x0000002c060b7c20 */ /* 0x000fe20008410000 */
[----:B------:R-:W-:-:S02]  /*51e0*/  FSEL R82, R82, -INF , P2 ;  /* 0xff80000052527808 */ /* 0x000fc40001000000 */
[----:B------:R-:W-:Y:S02]  /*51f0*/  FSEL R0, R0, RZ, P6 ;  /* 0x000000ff00007208 */ /* 0x000fe40003000000 */
[----:B------:R-:W-:Y:S01]  /*5200*/  ISETP.GT.AND P6, PT, R7, 0x61, PT ;  /* 0x000000610700780c */ /* 0x000fe20003fc4270 */
[----:B------:R-:W-:Y:S01]  /*5210*/  MUFU.EX2 R11, R11 ;  /* 0x0000000b000b7308 */ /* 0x000fe20000000800 */
[----:B------:R-:W-:Y:S01]  /*5220*/  FSEL R79, R79, -INF , P1 ;  /* 0xff8000004f4f7808 */ /* 0x000fe20000800000 */
        /* <DEDUP_REMOVED lines=33> */
[----:B------:R-:W0:Y:S01]  /*5440*/  MUFU.EX2 R24, R24 ;  /* 0x0000001800187308 */ /* 0x000e220000000800 */
[----:B------:R-:W-:-:S02]  /*5450*/  FSEL R75, R75, -INF , P6 ;  /* 0xff8000004b4b7808 */ /* 0x000fc40003000000 */
[----:B------:R-:W-:Y:S02]  /*5460*/  FMNMX.FTZ R9, R27, R0, !PT ;  /* 0x000000001b097209 */ /* 0x000fe40007810000 */
[----:B------:R-:W-:Y:S02]  /*5470*/  ISETP.GT.AND P6, PT, R7, 0x68, PT ;  /* 0x000000680700780c */ /* 0x000fe40003fc4270 */
[----:B------:R-:W-:Y:S01]  /*5480*/  FMNMX.FTZ R0, R30, R9, !PT ;  /* 0x000000091e007209 */ /* 0x000fe20007810000 */
[----:B------:R-:W1:Y:S01]  /*5490*/  MUFU.EX2 R25, R25 ;  /* 0x0000001900197308 */ /* 0x000e620000000800 */
[----:B------:R-:W-:Y:S02]  /*54a0*/  FSEL R78, R78, -INF , P6 ;  /* 0xff8000004e4e7808 */ /* 0x000fe40003000000 */
[----:B------:R-:W-:Y:S02]  /*54b0*/  FMNMX.FTZ R9, R31, R0, !PT ;  /* 0x000000001f097209 */ /* 0x000fe40007810000 */
[----:B------:R-:W-:-:S02]  /*54c0*/  FSEL R83, R83, -INF , P3 ;  /* 0xff80000053537808 */ /* 0x000fc40001800000 */
[----:B------:R-:W-:Y:S01]  /*54d0*/  FMNMX.FTZ R0, R34, R9, !PT ;  /* 0x0000000922007209 */ /* 0x000fe20007810000 */
[----:B------:R-:W-:Y:S01]  /*54e0*/  MUFU.EX2 R28, R28 ;  /* 0x0000001c001c7308 */ /* 0x000fe20000000800 */
[----:B------:R-:W-:Y:S01]  /*54f0*/  FSEL R86, R86, -INF , P4 ;  /* 0xff80000056567808 */ /* 0x000fe20002000000 */
[----:B0-----:R-:W-:Y:S01]  /*5500*/  FFMA.FTZ R10, R11, R3, R24 ;  /* 0x000000030b0a7223 */ /* 0x001fe20000010018 */
[----:B------:R-:W-:Y:S02]  /*5510*/  FMNMX.FTZ R9, R35, R0, !PT ;  /* 0x0000000023097209 */ /* 0x000fe40007810000 */
[----:B------:R-:W-:Y:S02]  /*5520*/  FSEL R87, R87, -INF , P5 ;  /* 0xff80000057577808 */ /* 0x000fe40002800000 */
[----:B------:R-:W-:Y:S01]  /*5530*/  FMNMX.FTZ R0, R38, R9, !PT ;  /* 0x0000000926007209 */ /* 0x000fe20007810000 */
[----:B------:R-:W-:Y:S01]  /*5540*/  MUFU.EX2 R29, R29 ;  /* 0x0000001d001d7308 */ /* 0x000fe20000000800 */
[----:B------:R-:W-:-:S02]  /*5550*/  LOP3.LUT P0, RZ, R17, 0x80, RZ, 0xc0, !PT ;  /* 0x0000008011ff7812 */ /* 0x000fc4000780c0ff */
        /* <DEDUP_REMOVED lines=37> */
[----:B------:R-:W0:Y:S01]  /*57b0*/  SHFL.BFLY PT, R7, R0, 0x2, 0x1f ;  /* 0x0c401f0000077f89 */ /* 0x000e2200000e0000 */
        /* <DEDUP_REMOVED lines=33> */
[----:B------:R1:W0:Y:S01]  /*59d0*/  MUFU.EX2 R6, R5 ;  /* 0x0000000500067308 */ /* 0x0002220000000800 */
        /* <DEDUP_REMOVED lines=122> */
.L_x_12936:
        /* <DEDUP_REMOVED lines=91> */
.L_x_12926:
[----:B------:R-:W-:-:S06]  /*6730*/  UISETP.GE.AND UP0, UPT, UR56, UR43, UPT ;  /* 0x0000002b3800728c */ /* 0x000fcc000bf06270 */
[----:B------:R-:W-:-:S13]  /*6740*/  PLOP3.LUT P1, PT, PT, PT, UP0, 0x80, 0x0 ;  /* 0x000000000000781c */ /* 0x000fda0003f2f008 */
[----:B------:R-:W-:Y:S05]  /*6750*/  @!P1 BRA `(.L_x_12938) ;  /* 0x0000001800f09947 */ /* 0x000fea0003800000 */
[----:B------:R-:W-:Y:S01]  /*6760*/  IMAD.MOV.U32 R5, RZ, RZ, R0 ;  /* 0x000000ffff057224 */ /* 0x000fe200078e0000 */
[----:B------:R-:W-:Y:S01]  /*6770*/  UMOV UR17, UR48 ;  /* 0x0000003000117c82 */ /* 0x000fe20008000000 */
[----:B------:R-:W-:Y:S01]  /*6780*/  IMAD.MOV.U32 R6, RZ, RZ, R4 ;  /* 0x000000ffff067224 */ /* 0x000fe200078e0004 */
[----:B------:R-:W-:-:S06]  /*6790*/  UMOV UR18, UR47 ;  /* 0x0000002f00127c82 */ /* 0x000fcc0008000000 */
.L_x_12949:
[----:B------:R-:W-:-:S04]  /*67a0*/  UIADD3 UR47, UR18, 0x1, URZ ;  /* 0x00000001122f7890 */ /* 0x000fc8000fffe03f */
[----:B------:R-:W-:-:S04]  /*67b0*/  UISETP.NE.AND UP0, UPT, UR47, 0x2, UPT ;  /* 0x000000022f00788c */ /* 0x000fc8000bf05270 */
[----:B------:R-:W-:Y:S02]  /*67c0*/  USEL UR48, URZ, 0x1, UP0 ;  /* 0x000000013f307887 */ /* 0x000fe40008000000 */
[----:B------:R-:W-:Y:S02]  /*67d0*/  USEL UR47, UR47, URZ, UP0 ;  /* 0x0000003f2f2f7287 */ /* 0x000fe40008000000 */
[----:B------:R-:W-:Y:S01]  /*67e0*/  ULOP3.LUT UR48, UR17, UR48, URZ, 0x3c, !UPT ;  /* 0x0000003011307292 */ /* 0x000fe2000f8e3c3f */
[----:B------:R-:W-:Y:S11]  /*67f0*/  @!P0 BRA `(.L_x_12939) ;  /* 0x0000000000048947 */ /* 0x000ff60003800000 */
[----:B------:R-:W-:Y:S01]  /*6800*/  BPT.TRAP 0x1 ;  /* 0x000000040000795c */ /* 0x000fe20000300000 */
.L_x_12939:
[----:B------:R-:W-:Y:S01]  /*6810*/  ULEA UR6, UR47, UR46, 0x3 ;  /* 0x0000002e2f067291 */ /* 0x000fe2000f8e183f */
[----:B------:R-:W-:-:S05]  /*6820*/  IMAD.U32 R0, RZ, RZ, UR48 ;  /* 0x00000030ff007e24 */ /* 0x000fca000f8e00ff */
[----:B------:R-:W-:-:S04]  /*6830*/  SHF.L.U32 R0, R0, 0x1f, RZ ;  /* 0x0000001f00007819 */ /* 0x000fc800000006ff */
[----:B------:R0:W1:Y:S01]  /*6840*/  SYNCS.PHASECHK.TRANS64.TRYWAIT P1, [UR6+0x19c30], R0 ;  /* 0x019c3000ff0075a7 */ /* 0x0000620008020146 */
[----:B------:R-:W-:Y:S05]  /*6850*/  @!P0 BRA `(.L_x_12940) ;  /* 0x0000000000048947 */ /* 0x000fea0003800000 */
[----:B------:R-:W-:Y:S01]  /*6860*/  BPT.TRAP 0x1 ;  /* 0x000000040000795c */ /* 0x000fe20000300000 */
.L_x_12940:
[----:B-1----:R-:W-:Y:S05]  /*6870*/  @P1 BRA `(.L_x_12941) ;  /* 0x0000000000081947 */ /* 0x002fea0003800000 */
[----:B------:R-:W1:Y:S02]  /*6880*/  SYNCS.PHASECHK.TRANS64.TRYWAIT P1, [UR6+0x19c30], R0 ;  /* 0x019c3000ff0075a7 */ /* 0x000e640008020146 */
[----:B-1----:R-:W-:Y:S05]  /*6890*/  @!P1 BRA `(.L_x_12942) ;  /* 0x000000c000589947 */ /* 0x002fea0003800000 */
.L_x_12941:
        /* <DEDUP_REMOVED lines=17> */
.L_x_12943:
[----:B------:R-:W-:Y:S01]  /*69b0*/  ULEA UR11, UR18, UR46, 0x3 ;  /* 0x0000002e120b7291 */ /* 0x000fe2000f8e183f */
[----:B01----:R-:W-:-:S05]  /*69c0*/  IMAD.U32 R0, RZ, RZ, UR17 ;  /* 0x00000011ff007e24 */ /* 0x003fca000f8e00ff */
[----:B------:R-:W-:-:S04]  /*69d0*/  SHF.L.U32 R0, R0, 0x1f, RZ ;  /* 0x0000001f00007819 */ /* 0x000fc800000006ff */
[----:B------:R0:W1:Y:S01]  /*69e0*/  SYNCS.PHASECHK.TRANS64.TRYWAIT P1, [UR11+0x19c50], R0 ;  /* 0x019c5000ff0075a7 */ /* 0x000062000802014b */
[----:B------:R-:W-:Y:S05]  /*69f0*/  @!P0 BRA `(.L_x_12944) ;  /* 0x0000000000048947 */ /* 0x000fea0003800000 */
[----:B------:R-:W-:Y:S01]  /*6a00*/  BPT.TRAP 0x1 ;  /* 0x000000040000795c */ /* 0x000fe20000300000 */
.L_x_12944:
[----:B-1----:R-:W-:Y:S05]  /*6a10*/  @P1 BRA `(.L_x_12945) ;  /* 0x0000000000081947 */ /* 0x002fea0003800000 */
[----:B------:R-:W1:Y:S02]  /*6a20*/  SYNCS.PHASECHK.TRANS64.TRYWAIT P1, [UR11+0x19c50], R0 ;  /* 0x019c5000ff0075a7 */ /* 0x000e64000802014b */
[----:B-1----:R-:W-:Y:S05]  /*6a30*/  @!P1 BRA `(.L_x_12946) ;  /* 0x000000c000089947 */ /* 0x002fea0003800000 */
.L_x_12945:
        /* <DEDUP_REMOVED lines=27> */
.L_x_12947:
        /* <DEDUP_REMOVED lines=38> */
[----:B------:R-:W0:Y:S02]  /*6e50*/  SHFL.BFLY PT, R7, R8, 0x2, 0x1f ;  /* 0x0c401f0008077f89 */ /* 0x000e2400000e0000 */
[----:B0-----:R-:W-:Y:S02]  /*6e60*/  FMNMX.FTZ R9, R8, R7, !PT ;  /* 0x0000000708097209 */ /* 0x001fe40007810000 */
        /* <DEDUP_REMOVED lines=38> */
[----:B------:R-:W-:-:S04]  /*70d0*/  IMAD.U32 R7, RZ, RZ, UR44 ;  /* 0x0000002cff077e24 */ /* 0x000fc8000f8e00ff */
[----:B------:R-:W0:Y:S01]  /*70e0*/  SHFL.BFLY PT, R0, R9, 0x1, 0x1f ;  /* 0x0c201f0009007f89 */ /* 0x000e2200000e0000 */
[----:B------:R-:W-:-:S04]  /*70f0*/  FFMA.FTZ R7, R4, R7, -8 ;  /* 0xc100000004077423 */ /* 0x000fc80000010007 */
        /* <DEDUP_REMOVED lines=19> */
[----:B0-----:R-:W-:Y:S01]  /*7230*/  FMNMX.FTZ R0, R9, R0, !PT ;  /* 0x0000000009007209 */ /* 0x001fe20007810000 */
[----:B------:R-:W-:-:S01]  /*7240*/  FFMA.FTZ R57, R57, UR44, -R7 ;  /* 0x0000002c39397c23 */ /* 0x000fc20008010807 */
[----:B------:R-:W0:Y:S01]  /*7250*/  MUFU.EX2 R9, R24 ;  /* 0x0000001800097308 */ /* 0x000e220000000800 */
[----:B------:R-:W-:-:S01]  /*7260*/  FFMA.FTZ R60, R60, UR44, -R7 ;  /* 0x0000002c3c3c7c23 */ /* 0x000fc20008010807 */
        /* <DEDUP_REMOVED lines=20> */
[----:B------:R-:W-:-:S01]  /*73b0*/  FADD.FTZ R3, R8, R3 ;  /* 0x0000000308037221 */ /* 0x000fc20000010000 */
        /* <DEDUP_REMOVED lines=24> */
[----:B------:R-:W-:Y:S01]  /*7540*/  FADD.FTZ R2, R28, R3 ;  /* 0x000000031c027221 */ /* 0x000fe20000010000 */
        /* <DEDUP_REMOVED lines=130> */
.L_x_12948:
        /* <DEDUP_REMOVED lines=91> */
.L_x_12938:
[----:B------:R-:W-:Y:S06]  /*8320*/  BAR.ARV 0x8, 0x200 ;  /* 0x0208000000007b1d */ /* 0x000fec0000002000 */
[----:B------:R-:W-:Y:S05]  /*8330*/  @!P0 BRA `(.L_x_12950) ;  /* 0x0000000000048947 */ /* 0x000fea0003800000 */
[----:B------:R-:W-:Y:S01]  /*8340*/  BPT.TRAP 0x1 ;  /* 0x000000040000795c */ /* 0x000fe20000300000 */
.L_x_12950:
[----:B------:R-:W-:Y:S01]  /*8350*/  ULEA UR5, UR47, UR46, 0x3 ;  /* 0x0000002e2f057291 */ /* 0x000fe2000f8e183f */
[----:B------:R-:W-:-:S05]  /*8360*/  IMAD.U32 R5, RZ, RZ, UR48 ;  /* 0x00000030ff057e24 */ /* 0x000fca000f8e00ff */
[----:B------:R-:W-:-:S04]  /*8370*/  SHF.L.U32 R5, R5, 0x1f, RZ ;  /* 0x0000001f05057819 */ /* 0x000fc800000006ff */
[----:B------:R0:W1:Y:S01]  /*8380*/  SYNCS.PHASECHK.TRANS64.TRYWAIT P1, [UR5+0x19c50], R5 ;  /* 0x019c5005ff0075a7 */ /* 0x0000620008020145 */
[----:B------:R-:W-:Y:S05]  /*8390*/  @!P0 BRA `(.L_x_12951) ;  /* 0x0000000000048947 */ /* 0x000fea0003800000 */
[----:B------:R-:W-:Y:S01]  /*83a0*/  BPT.TRAP 0x1 ;  /* 0x000000040000795c */ /* 0x000fe20000300000 */
.L_x_12951:
[----:B-1----:R-:W-:Y:S05]  /*83b0*/  @P1 BRA `(.L_x_12952) ;  /* 0x0000000000081947 */ /* 0x002fea0003800000 */
[----:B------:R-:W1:Y:S02]  /*83c0*/  SYNCS.PHASECHK.TRANS64.TRYWAIT P1, [UR5+0x19c50], R5 ;  /* 0x019c5005ff0075a7 */ /* 0x000e640008020145 */
[----:B-1----:R-:W-:Y:S05]  /*83d0*/  @!P1 BRA `(.L_x_12953) ;  /* 0x000000a400b89947 */ /* 0x002fea0003800000 */
.L_x_12952:
        /* <DEDUP_REMOVED lines=13> */
[----:B-1----:R-:W1:Y:S01]  /*84b0*/  @P1 LDC.64 R6, c[0x0][0x9d0] ;  /* 0x00027400ff061b82 */ /* 0x002e620000000a00 */
[----:B--2---:R-:W-:-:S04]  /*84c0*/  @P1 IMAD R8, R10, UR38, RZ ;  /* 0x000000260a081c24 */ /* 0x004fc8000f8e02ff */
[----:B0-----:R-:W-:Y:S02]  /*84d0*/  @P1 IMAD R5, R11, UR37, R8 ;  /* 0x000000250b051c24 */ /* 0x001fe4000f8e0208 */
[----:B------:R-:W-:-:S04]  /*84e0*/  @P1 IMAD.WIDE.U32 R8, R10, UR37, RZ ;  /* 0x000000250a081c25 */ /* 0x000fc8000f8e00ff */
[----:B------:R-:W-:Y:S02]  /*84f0*/  @P1 IMAD.IADD R9, R9, 0x1, R5 ;  /* 0x0000000109091824 */ /* 0x000fe400078e0205 */
[----:B------:R-:W-:Y:S02]  /*8500*/  IMAD.MOV.U32 R5, RZ, RZ, 0x3f800000 ;  /* 0x3f800000ff057424 */ /* 0x000fe400078e00ff */
[----:B-1----:R-:W-:-:S04]  /*8510*/  @P1 IMAD.WIDE.U32 R8, R6, UR39, R8 ;  /* 0x0000002706081c25 */ /* 0x002fc8000f8e0008 */
[----:B------:R-:W-:Y:S01]  /*8520*/  @P1 IMAD R7, R7, UR39, R9 ;  /* 0x0000002707071c24 */ /* 0x000fe2000f8e0209 */
[----:B------:R-:W-:-:S04]  /*8530*/  @P1 LEA R6, P2, R8, UR8, 0x2 ;  /* 0x0000000808061c11 */ /* 0x000fc8000f8410ff */
[----:B------:R-:W-:-:S05]  /*8540*/  @P1 LEA.HI.X R7, R8, UR9, R7, 0x2, P2 ;  /* 0x0000000908071c11 */ /* 0x000fca00090f1407 */
        /* <DEDUP_REMOVED lines=8> */
[----:B------:R-:W1:Y:S04]  /*85d0*/  SHFL.BFLY PT, R8, R3, 0x2, 0x1f ;  /* 0x0c401f0003087f89 */ /* 0x000e6800000e0000 */
[----:B------:R-:W3:Y:S01]  /*85e0*/  SHFL.BFLY PT, R9, R2, 0x2, 0x1f ;  /* 0x0c401f0002097f89 */ /* 0x000ee200000e0000 */
[----:B------:R-:W-:Y:S02]  /*85f0*/  WARPGROUP.DEPBAR.LE gsb0, 0x0 ;  /* 0x00008000000079c5 */ /* 0x000fe40000010000 */
[----:B------:R-:W-:-:S06]  /*8600*/  WARPGROUP.ARRIVE ;  /* 0x00000000000079c5 */ /* 0x000fcc0000000000 */
[----:B------:R-:W-:Y:S01]  /*8610*/  QGMMA.64x96x32.F32.E4M3.E4M3 R88, R140, gdesc[UR4], R88, gsb0 ;  /* 0x016000048c587df3 */ /* 0x000fe20008000858 */
[----:B------:R-:W-:Y:S01]  /*8620*/  UIADD3 UR6, UR4, 0x6, URZ ;  /* 0x0000000604067890 */ /* 0x000fe2000fffe03f */
[----:B------:R-:W-:Y:S01]  /*8630*/  UMOV UR7, 0x40000040 ;  /* 0x4000004000077882 */ /* 0x000fe20000000000 */
        /* <DEDUP_REMOVED lines=36> */
.L_x_12954:
        /* <DEDUP_REMOVED lines=58> */
.L_x_12918:
        /* <DEDUP_REMOVED lines=112> */
[----:B------:R-:W-:Y:S01]  /*9320*/  MOV R81, R12 ;  /* 0x0000000c00517202 */ /* 0x000fe20000000f00 */
[----:B------:R-:W-:Y:S01]  /*9330*/  SHFL.IDX PT, R72, R89, R14, 0x1c1f ;  /* 0x001c1f0e59487589 */ /* 0x000fe200000e0000 */
[----:B------:R-:W-:Y:S01]  /*9340*/  LOP3.LUT R10, R5, R10, RZ, 0x3c, !PT ;  /* 0x0000000a050a7212 */ /* 0x000fe200078e3cff */
[----:B------:R-:W-:Y:S01]  /*9350*/  IMAD.X R5, RZ, RZ, R11, P1 ;  /* 0x000000ffff057224 */ /* 0x000fe200008e060b */
[----:B------:R-:W-:Y:S01]  /*9360*/  LOP3.LUT R78, R4, R97, RZ, 0x3c, !PT ;  /* 0x00000061044e7212 */ /* 0x000fe200078e3cff */
[----:B------:R0:W-:Y:S01]  /*9370*/  SHFL.IDX PT, R12, R51, R14, 0x1c1f ;  /* 0x001c1f0e330c7589 */ /* 0x0001e200000e0000 */
[----:B------:R-:W-:-:S02]  /*9380*/  LOP3.LUT R8, R6, R99, RZ, 0x3c, !PT ;  /* 0x0000006306087212 */ /* 0x000fc400078e3cff */
[----:B------:R-:W-:Y:S01]  /*9390*/  LOP3.LUT R6, R38, R101, RZ, 0x3c, !PT ;  /* 0x0000006526067212 */ /* 0x000fe200078e3cff */
[----:B------:R-:W-:Y:S01]  /*93a0*/  SHFL.IDX PT, R13, R83, R14, 0x1c1f ;  /* 0x001c1f0e530d7589 */ /* 0x000fe200000e0000 */
[----:B------:R-:W-:Y:S02]  /*93b0*/  LOP3.LUT R4, R50, R103, RZ, 0x3c, !PT ;  /* 0x0000006732047212 */ /* 0x000fe400078e3cff */
[----:B------:R-:W-:Y:S01]  /*93c0*/  MOV R38, R8 ;  /* 0x0000000800267202 */ /* 0x000fe20000000f00 */
[----:B------:R-:W-:Y:S01]  /*93d0*/  SHFL.IDX PT, R50, R33, R14, 0x1c1f ;  /* 0x001c1f0e21327589 */ /* 0x000fe200000e0000 */
[----:B------:R-:W-:Y:S02]  /*93e0*/  MOV R78, R78 ;  /* 0x0000004e004e7202 */ /* 0x000fe40000000f00 */
[----:B0-----:R-:W-:Y:S01]  /*93f0*/  LOP3.LUT R51, R14, 0x2, RZ, 0x3c, !PT ;  /* 0x000000020e337812 */ /* 0x001fe200078e3cff */
[----:B------:R-:W-:Y:S01]  /*9400*/  SHFL.IDX PT, R9, R55, R14, 0x1c1f ;  /* 0x001c1f0e37097589 */ /* 0x000fe200000e0000 */
[----:B------:R-:W-:-:S02]  /*9410*/  MOV R10, R10 ;  /* 0x0000000a000a7202 */ /* 0x000fc40000000f00 */
[----:B------:R-:W-:Y:S01]  /*9420*/  MOV R79, R6 ;  /* 0x00000006004f7202 */ /* 0x000fe20000000f00 */
[----:B------:R-:W-:Y:S01]  /*9430*/  SHFL.IDX PT, R15, R15, R51, 0x1c1f ;  /* 0x001c1f330f0f7589 */ /* 0x000fe200000e0000 */
[----:B------:R-:W-:-:S03]  /*9440*/  MOV R80, R4 ;  /* 0x0000000400507202 */ /* 0x000fc60000000f00 */
[----:B------:R-:W0:Y:S04]  /*9450*/  SHFL.IDX PT, R56, R25, R51, 0x1c1f ;  /* 0x001c1f3319387589 */ /* 0x000e2800000e0000 */
[----:B------:R-:W-:Y:S04]  /*9460*/  SHFL.IDX PT, R41, R41, R51, 0x1c1f ;  /* 0x001c1f3329297589 */ /* 0x000fe800000e0000 */
[----:B------:R-:W1:Y:S04]  /*9470*/  SHFL.IDX PT, R53, R24, R51, 0x1c1f ;  /* 0x001c1f3318357589 */ /* 0x000e6800000e0000 */
[----:B------:R-:W-:Y:S04]  /*9480*/  SHFL.IDX PT, R62, R43, R51, 0x1c1f ;  /* 0x001c1f332b3e7589 */ /* 0x000fe800000e0000 */
[----:B------:R0:W-:Y:S04]  /*9490*/  SHFL.IDX PT, R57, R42, R51, 0x1c1f ;  /* 0x001c1f332a397589 */ /* 0x0001e800000e0000 */
[----:B------:R-:W2:Y:S04]  /*94a0*/  SHFL.IDX PT, R55, R26, R51, 0x1c1f ;  /* 0x001c1f331a377589 */ /* 0x000ea800000e0000 */
[----:B------:R3:W4:Y:S01]  /*94b0*/  SHFL.IDX PT, R69, R32, R51, 0x1c1f ;  /* 0x001c1f3320457589 */ /* 0x00072200000e0000 */
[----:B0-----:R-:W-:-:S03]  /*94c0*/  SEL R42, R49, R56, P0 ;  /* 0x00000038312a7207 */ /* 0x001fc60000000000 */
[----:B------:R0:W-:Y:S04]  /*94d0*/  SHFL.IDX PT, R65, R45, R51, 0x1c1f ;  /* 0x001c1f332d417589 */ /* 0x0001e800000e0000 */
[----:B------:R-:W-:Y:S01]  /*94e0*/  SHFL.IDX PT, R6, R59, R14, 0x1c1f ;  /* 0x001c1f0e3b067589 */ /* 0x000fe200000e0000 */
[----:B-1----:R-:W-:Y:S02]  /*94f0*/  SEL R33, R50, R53, P0 ;  /* 0x0000003532217207 */ /* 0x002fe40000000000 */
[----:B---3--:R-:W-:Y:S01]  /*9500*/  SEL R32, R54, R15, P0 ;  /* 0x0000000f36207207 */ /* 0x008fe20000000000 */
[----:B------:R-:W-:Y:S04]  /*9510*/  SHFL.IDX PT, R5, R63, R14, 0x1c1f ;  /* 0x001c1f0e3f057589 */ /* 0x000fe800000e0000 */
[----:B------:R-:W-:Y:S04]  /*9520*/  SHFL.IDX PT, R4, R67, R14, 0x1c1f ;  /* 0x001c1f0e43047589 */ /* 0x000fe800000e0000 */
[----:B------:R-:W-:Y:S01]  /*9530*/  SHFL.IDX PT, R11, R87, R14, 0x1c1f ;  /* 0x001c1f0e570b7589 */ /* 0x000fe200000e0000 */
[----:B--2---:R-:W-:-:S02]  /*9540*/  SEL R43, R12, R55, P0 ;  /* 0x000000370c2b7207 */ /* 0x004fc40000000000 */
[----:B0-----:R-:W-:Y:S01]  /*9550*/  SEL R45, R55, R12, P0 ;  /* 0x0000000c372d7207 */ /* 0x001fe20000000000 */
[----:B------:R-:W-:Y:S01]  /*9560*/  SHFL.IDX PT, R8, R93, R14, 0x1c1f ;  /* 0x001c1f0e5d087589 */ /* 0x000fe200000e0000 */
[----:B------:R-:W-:-:S03]  /*9570*/  F2FP.BF16.F32.PACK_AB R12, R33, R32 ;  /* 0x00000020210c723e */ /* 0x000fc600000010ff */
        /* <DEDUP_REMOVED lines=8> */
[----:B------:R2:W3:Y:S04]  /*9600*/  SHFL.IDX PT, R70, R44, R51, 0x1c1f ;  /* 0x001c1f332c467589 */ /* 0x0004e800000e0000 */
[----:B------:R1:W3:Y:S01]  /*9610*/  SHFL.IDX PT, R74, R46, R51, 0x1c1f ;  /* 0x001c1f332e4a7589 */ /* 0x0002e200000e0000 */
[----:B0-----:R-:W-:-:S03]  /*9620*/  SEL R34, R15, R54, P0 ;  /* 0x000000360f227207 */ /* 0x001fc60000000000 */
[----:B------:R-:W0:Y:S01]  /*9630*/  SHFL.IDX PT, R27, R27, R51, 0x1c1f ;  /* 0x001c1f331b1b7589 */ /* 0x000e2200000e0000 */
[----:B------:R-:W-:Y:S02]  /*9640*/  SEL R54, R66, R57, P0 ;  /* 0x0000003942367207 */ /* 0x000fe40000000000 */
[----:B--2---:R-:W-:Y:S01]  /*9650*/  SEL R44, R56, R49, P0 ;  /* 0x00000031382c7207 */ /* 0x004fe20000000000 */
[----:B------:R2:W0:Y:S01]  /*9660*/  SHFL.IDX PT, R25, R35, R51, 0x1c1f ;  /* 0x001c1f3323197589 */ /* 0x00042200000e0000 */
[----:B------:R-:W-:Y:S02]  /*9670*/  SEL R56, R57, R66, P0 ;  /* 0x0000004239387207 */ /* 0x000fe40000000000 */
[----:B----4-:R-:W-:Y:S01]  /*9680*/  SEL R66, R68, R69, P0 ;  /* 0x0000004544427207 */ /* 0x010fe20000000000 */
[----:B------:R-:W4:Y:S01]  /*9690*/  SHFL.IDX PT, R28, R28, R51, 0x1c1f ;  /* 0x001c1f331c1c7589 */ /* 0x000f2200000e0000 */
[----:B-1----:R-:W-:Y:S02]  /*96a0*/  SEL R46, R73, R26, P0 ;  /* 0x0000001a492e7207 */ /* 0x002fe40000000000 */
[----:B---3--:R-:W-:Y:S01]  /*96b0*/  SEL R49, R24, R75, P0 ;  /* 0x0000004b18317207 */ /* 0x008fe20000000000 */
[----:B------:R-:W1:Y:S01]  /*96c0*/  SHFL.IDX PT, R61, R30, R51, 0x1c1f ;  /* 0x001c1f331e3d7589 */ /* 0x000e6200000e0000 */
[----:B------:R-:W-:-:S02]  /*96d0*/  SEL R68, R69, R68, P0 ;  /* 0x0000004445447207 */ /* 0x000fc40000000000 */
[----:B--2---:R-:W-:Y:S01]  /*96e0*/  SEL R35, R53, R50, P0 ;  /* 0x0000003235237207 */ /* 0x004fe20000000000 */
[----:B------:R2:W3:Y:S01]  /*96f0*/  SHFL.IDX PT, R85, R47, R51, 0x1c1f ;  /* 0x001c1f332f557589 */ /* 0x0004e200000e0000 */
[----:B------:R-:W-:Y:S02]  /*9700*/  SEL R55, R13, R70, P0 ;  /* 0x000000460d377207 */ /* 0x000fe40000000000 */
[----:B------:R-:W-:Y:S01]  /*9710*/  SEL R57, R70, R13, P0 ;  /* 0x0000000d46397207 */ /* 0x000fe20000000000 */
[----:B------:R-:W3:Y:S01]  /*9720*/  SHFL.IDX PT, R82, R82, R51, 0x1c1f ;  /* 0x001c1f3352527589 */ /* 0x000ee200000e0000 */
[----:B------:R-:W-:Y:S02]  /*9730*/  SEL R63, R11, R74, P0 ;  /* 0x0000004a0b3f7207 */ /* 0x000fe40000000000 */
[----:B------:R-:W-:Y:S01]  /*9740*/  SEL R67, R5, R14, P0 ;  /* 0x0000000e05437207 */ /* 0x000fe20000000000 */
[----:B------:R4:W-:Y:S01]  /*9750*/  SHFL.IDX PT, R77, R36, R51, 0x1c1f ;  /* 0x001c1f33244d7589 */ /* 0x0009e200000e0000 */
[----:B------:R-:W-:-:S02]  /*9760*/  SEL R69, R14, R5, P0 ;  /* 0x000000050e457207 */ /* 0x000fc40000000000 */
[----:B--2---:R-:W-:Y:S01]  /*9770*/  SEL R47, R75, R24, P0 ;  /* 0x000000184b2f7207 */ /* 0x004fe20000000000 */
[----:B------:R2:W3:Y:S01]  /*9780*/  SHFL.IDX PT, R83, R48, R51, 0x1c1f ;  /* 0x001c1f3330537589 */ /* 0x0004e200000e0000 */
[----:B0-----:R-:W-:Y:S02]  /*9790*/  SEL R50, R52, R27, P0 ;  /* 0x0000001b34327207 */ /* 0x001fe40000000000 */
[----:B------:R-:W-:Y:S01]  /*97a0*/  F2FP.BF16.F32.PACK_AB R14, R35, R34 ;  /* 0x00000022230e723e */ /* 0x000fe200000010ff */
[----:B------:R0:W3:Y:S01]  /*97b0*/  SHFL.IDX PT, R130, R130, R51, 0x1c1f ;  /* 0x001c1f3382827589 */ /* 0x0000e200000e0000 */
[----:B------:R-:W-:Y:S02]  /*97c0*/  SEL R52, R27, R52, P0 ;  /* 0x000000341b347207 */ /* 0x000fe40000000000 */
[----:B----4-:R-:W-:Y:S02]  /*97d0*/  SEL R36, R58, R41, P0 ;  /* 0x000000293a247207 */ /* 0x010fe40000000000 */
[----:B------:R-:W-:-:S02]  /*97e0*/  SEL R41, R62, R71, P0 ;  /* 0x000000473e297207 */ /* 0x000fc40000000000 */
[----:B------:R-:W-:Y:S02]  /*97f0*/  SEL R62, R64, R65, P0 ;  /* 0x00000041403e7207 */ /* 0x000fe40000000000 */
[----:B--2---:R-:W-:Y:S02]  /*9800*/  SEL R48, R26, R73, P0 ;  /* 0x000000491a307207 */ /* 0x004fe40000000000 */
[----:B------:R-:W-:Y:S02]  /*9810*/  SEL R64, R65, R64, P0 ;  /* 0x0000004041407207 */ /* 0x000fe40000000000 */
[----:B------:R-:W-:Y:S02]  /*9820*/  SEL R58, R60, R59, P0 ;  /* 0x0000003b3c3a7207 */ /* 0x000fe40000000000 */
[----:B------:R-:W-:Y:S02]  /*9830*/  SEL R65, R74, R11, P0 ;  /* 0x0000000b4a417207 */ /* 0x000fe40000000000 */
[----:B------:R-:W-:-:S02]  /*9840*/  SEL R60, R59, R60, P0 ;  /* 0x0000003c3b3c7207 */ /* 0x000fc40000000000 */
[----:B------:R-:W-:Y:S02]  /*9850*/  SEL R74, R76, R25, P0 ;  /* 0x000000194c4a7207 */ /* 0x000fe40000000000 */
[----:B------:R-:W-:Y:S02]  /*9860*/  F2FP.BF16.F32.PACK_AB R13, R37, R36 ;  /* 0x00000024250d723e */ /* 0x000fe400000010ff */
[----:B------:R-:W-:Y:S02]  /*9870*/  F2FP.BF16.F32.PACK_AB R15, R41, R40 ;  /* 0x00000028290f723e */ /* 0x000fe400000010ff */
[----:B0-----:R-:W-:Y:S02]  /*9880*/  SEL R51, R9, R28, P0 ;  /* 0x0000001c09337207 */ /* 0x001fe40000000000 */
[----:B------:R-:W-:Y:S01]  /*9890*/  SEL R53, R28, R9, P0 ;  /* 0x000000091c357207 */ /* 0x000fe20000000000 */
[----:B------:R0:W-:Y:S01]  /*98a0*/  STSM.16.M88.4 [R10], R12 ;  /* 0x0000000c0a007844 */ /* 0x0001e20000000200 */
[----:B-1----:R-:W-:-:S02]  /*98b0*/  SEL R59, R6, R61, P0 ;  /* 0x0000003d063b7207 */ /* 0x002fc40000000000 */
[----:B------:R-:W-:Y:S02]  /*98c0*/  SEL R76, R25, R76, P0 ;  /* 0x0000004c194c7207 */ /* 0x000fe40000000000 */
[----:B------:R-:W-:Y:S02]  /*98d0*/  SEL R61, R61, R6, P0 ;  /* 0x000000063d3d7207 */ /* 0x000fe40000000000 */
[----:B---3--:R-:W-:Y:S02]  /*98e0*/  SEL R70, R72, R85, P0 ;  /* 0x0000005548467207 */ /* 0x008fe40000000000 */
        /* <DEDUP_REMOVED lines=8> */
[----:B------:R-:W-:Y:S01]  /*9970*/  SEL R73, R83, R8, P0 ;  /* 0x0000000853497207 */ /* 0x000fe20000000000 */
[----:B------:R-:W-:Y:S01]  /*9980*/  IMAD.U32 R83, RZ, RZ, UR9 ;  /* 0x00000009ff537e24 */ /* 0x000fe2000f8e00ff */
[----:B------:R-:W-:-:S02]  /*9990*/  SEL R75, R4, R77, P0 ;  /* 0x0000004d044b7207 */ /* 0x000fc40000000000 */
[----:B------:R-:W-:Y:S01]  /*99a0*/  SEL R31, R82, R31, P0 ;  /* 0x0000001f521f7207 */ /* 0x000fe20000000000 */
[----:B------:R-:W-:Y:S01]  /*99b0*/  IMAD.U32 R82, RZ, RZ, UR8 ;  /* 0x00000008ff527e24 */ /* 0x000fe2000f8e00ff */
[----:B------:R-:W-:Y:S01]  /*99c0*/  SEL R77, R77, R4, P0 ;  /* 0x000000044d4d7207 */ /* 0x000fe20000000000 */
[----:B------:R-:W-:Y:S01]  /*99d0*/  ULDC.64 UR8, c[0x0][0xc08] ;  /* 0x0003020000087ab9 */ /* 0x000fe20000000a00 */
[----:B------:R-:W-:Y:S02]  /*99e0*/  SEL R28, R7, R130, P0 ;  /* 0x00000082071c7207 */ /* 0x000fe40000000000 */
[----:B------:R-:W-:Y:S02]  /*99f0*/  SEL R30, R130, R7, P0 ;  /* 0x00000007821e7207 */ /* 0x000fe40000000000 */
[----:B------:R-:W-:Y:S02]  /*9a00*/  F2FP.BF16.F32.PACK_AB R4, R51, R50 ;  /* 0x000000323304723e */ /* 0x000fe400000010ff */
[----:B------:R-:W-:-:S02]  /*9a10*/  F2FP.BF16.F32.PACK_AB R5, R55, R54 ;  /* 0x000000363705723e */ /* 0x000fc400000010ff */
[----:B------:R-:W-:Y:S02]  /*9a20*/  F2FP.BF16.F32.PACK_AB R6, R53, R52 ;  /* 0x000000343506723e */ /* 0x000fe400000010ff */
[----:B------:R-:W-:Y:S02]  /*9a30*/  F2FP.BF16.F32.PACK_AB R7, R57, R56 ;  /* 0x000000383907723e */ /* 0x000fe400000010ff */
[----:B------:R-:W-:Y:S02]  /*9a40*/  F2FP.BF16.F32.PACK_AB R8, R59, R58 ;  /* 0x0000003a3b08723e */ /* 0x000fe400000010ff */
[----:B------:R-:W-:Y:S01]  /*9a50*/  F2FP.BF16.F32.PACK_AB R9, R63, R62 ;  /* 0x0000003e3f09723e */ /* 0x000fe200000010ff */
[----:B------:R2:W-:Y:S01]  /*9a60*/  STSM.16.M88.4 [R78], R4 ;  /* 0x000000044e007844 */ /* 0x0005e20000000200 */
[----:B0-----:R-:W-:Y:S02]  /*9a70*/  F2FP.BF16.F32.PACK_AB R10, R61, R60 ;  /* 0x0000003c3d0a723e */ /* 0x001fe400000010ff */
[----:B------:R-:W-:-:S02]  /*9a80*/  F2FP.BF16.F32.PACK_AB R11, R65, R64 ;  /* 0x00000040410b723e */ /* 0x000fc400000010ff */
[----:B------:R-:W-:Y:S02]  /*9a90*/  F2FP.BF16.F32.PACK_AB R12, R67, R66 ;  /* 0x00000042430c723e */ /* 0x000fe400000010ff */
[----:B------:R-:W-:Y:S01]  /*9aa0*/  F2FP.BF16.F32.PACK_AB R13, R71, R70 ;  /* 0x00000046470d723e */ /* 0x000fe200000010ff */
[----:B------:R0:W-:Y:S01]  /*9ab0*/  STSM.16.M88.4 [R38], R8 ;  /* 0x0000000826007844 */ /* 0x0001e20000000200 */
[----:B------:R-:W-:Y:S02]  /*9ac0*/  F2FP.BF16.F32.PACK_AB R14, R69, R68 ;  /* 0x00000044450e723e */ /* 0x000fe400000010ff */
[----:B------:R-:W-:Y:S02]  /*9ad0*/  F2FP.BF16.F32.PACK_AB R15, R73, R72 ;  /* 0x00000048490f723e */ /* 0x000fe400000010ff */
[----:B-1----:R-:W-:Y:S02]  /*9ae0*/  F2FP.BF16.F32.PACK_AB R24, R75, R74 ;  /* 0x0000004a4b18723e */ /* 0x002fe400000010ff */
[----:B------:R-:W-:Y:S01]  /*9af0*/  F2FP.BF16.F32.PACK_AB R25, R29, R28 ;  /* 0x0000001c1d19723e */ /* 0x000fe200000010ff */
[----:B------:R1:W-:Y:S01]  /*9b00*/  STSM.16.M88.4 [R79], R12 ;  /* 0x0000000c4f007844 */ /* 0x0003e20000000200 */
[----:B------:R-:W-:Y:S01]  /*9b10*/  F2FP.BF16.F32.PACK_AB R26, R77, R76 ;  /* 0x0000004c4d1a723e */ /* 0x000fe200000010ff */
[----:B--2---:R-:W2:Y:S01]  /*9b20*/  LDC R78, c[0x0][0xbe8] ;  /* 0x0002fa00ff4e7b82 */ /* 0x004ea20000000800 */
[----:B------:R-:W-:-:S02]  /*9b30*/  F2FP.BF16.F32.PACK_AB R27, R31, R30 ;  /* 0x0000001e1f1b723e */ /* 0x000fc400000010ff */
[----:B------:R-:W-:-:S03]  /*9b40*/  ISETP.NE.U32.AND P0, PT, RZ, UR10, PT ;  /* 0x0000000aff007c0c */ /* 0x000fc6000bf05070 */
[----:B------:R3:W-:Y:S02]  /*9b50*/  STSM.16.M88.4 [R80], R24 ;  /* 0x0000001850007844 */ /* 0x0007e40000000200 */
[----:B------:R-:W-:Y:S01]  /*9b60*/  BAR.SYNC.DEFER_BLOCKING 0x1, 0x180 ;  /* 0x0046000000007b1d */ /* 0x000fe20000010000 */
[----:B------:R-:W-:-:S13]  /*9b70*/  ISETP.NE.AND.EX P0, PT, RZ, UR11, PT, P0 ;  /* 0x0000000bff007c0c */ /* 0x000fda000bf05300 */
[----:B------:R-:W4:Y:S01]  /*9b80*/  @P0 LDG.E R81, desc[UR54][R82.64] ;  /* 0x0000003652510981 */ /* 0x000f22000c1e1900 */
[----:B------:R-:W-:Y:S01]  /*9b90*/  UISETP.NE.U32.AND UP0, UPT, UR8, URZ, UPT ;  /* 0x0000003f0800728c */ /* 0x000fe2000bf05070 */
[----:B--2---:R-:W-:Y:S01]  /*9ba0*/  ISETP.NE.AND P1, PT, R78, 0x1, PT ;  /* 0x000000014e00780c */ /* 0x004fe20003f25270 */
[----:B------:R-:W-:Y:S02]  /*9bb0*/  ULDC UR4, c[0x0][0xa88] ;  /* 0x0002a20000047ab9 */ /* 0x000fe40000000800 */
[----:B------:R-:W-:Y:S01]  /*9bc0*/  UISETP.NE.AND.EX UP0, UPT, UR9, URZ, UPT, UP0 ;  /* 0x0000003f0900728c */ /* 0x000fe2000bf05300 */
[----:B0-----:R-:W-:Y:S01]  /*9bd0*/  IMAD.U32 R9, RZ, RZ, UR4 ;  /* 0x00000004ff097e24 */ /* 0x001fe2000f8e00ff */
[----:B------:R-:W-:-:S04]  /*9be0*/  UMOV UR16, 0x9b8 ;  /* 0x000009b800107882 */ /* 0x000fc80000000000 */
[----:B------:R-:W-:-:S04]  /*9bf0*/  PLOP3.LUT P4, PT, PT, PT, UP0, 0x80, 0x0 ;  /* 0x000000000000781c */ /* 0x000fc80003f8f008 */
[----:B------:R-:W0:Y:S01]  /*9c00*/  @P1 LDC R6, c[0x0][0xbec] ;  /* 0x0002fb00ff061b82 */ /* 0x000e220000000800 */
[----:B------:R-:W-:-:S04]  /*9c10*/  @UP0 ULEA UR8, UP1, UR37, UR8, 0x2 ;  /* 0x0000000825080291 */ /* 0x000fc8000f82103f */
[----:B------:R-:W-:Y:S02]  /*9c20*/  @UP0 ULEA.HI.X UR9, UR37, UR9, UR38, 0x2, UP1 ;  /* 0x0000000925090291 */ /* 0x000fe400088f1426 */
[----:B------:R-:W-:Y:S01]  /*9c30*/  UISETP.GT.AND UP1, UPT, UR42, 0x1, UPT ;  /* 0x000000012a00788c */ /* 0x000fe2000bf24270 */
[----:B------:R-:W2:Y:S01]  /*9c40*/  @P1 LDC R11, c[0x0][0xbf0] ;  /* 0x0002fc00ff0b1b82 */ /* 0x000ea20000000800 */
[----:B------:R-:W-:Y:S02]  /*9c50*/  IMAD.U32 R4, RZ, RZ, UR8 ;  /* 0x00000008ff047e24 */ /* 0x000fe4000f8e00ff */
[----:B------:R-:W-:Y:S01]  /*9c60*/  USEL UR16, UR16, 0x978, UP1 ;  /* 0x0000097810107887 */ /* 0x000fe20008800000 */
[----:B------:R-:W-:Y:S01]  /*9c70*/  IMAD.U32 R5, RZ, RZ, UR9 ;  /* 0x00000009ff057e24 */ /* 0x000fe2000f8e00ff */
[----:B------:R-:W-:Y:S01]  /*9c80*/  UISETP.NE.U32.AND UP0, UPT, UR10, URZ, UPT ;  /* 0x0000003f0a00728c */ /* 0x000fe2000bf05070 */
[----:B-1----:R-:W-:Y:S01]  /*9c90*/  VIADD R13, R18, UR40 ;  /* 0x00000028120d7c36 */ /* 0x002fe20008000000 */
        /* <DEDUP_REMOVED lines=15> */
[----:B--2---:R-:W-:Y:S01]  /*9d90*/  @P1 SHF.R.U32.HI R7, RZ, R11, R4 ;  /* 0x0000000bff071219 */ /* 0x004fe20000011604 */
        /* <DEDUP_REMOVED lines=34> */
.L_x_12957:
        /* <DEDUP_REMOVED lines=11> */
[----:B------:R-:W-:Y:S01]  /*a070*/  IMAD.IADD R12, R14, 0x1, -R12 ;  /* 0x000000010e0c7824 */ /* 0x000fe200078e0a0c */
[----:B------:R-:W-:-:S04]  /*a080*/  PLOP3.LUT P3, PT, PT, PT, UP1, 0x80, 0x0 ;  /* 0x000000000000781c */ /* 0x000fc80003f6f018 */
[----:B------:R-:W-:Y:S01]  /*a090*/  LOP3.LUT P0, RZ, R12, 0x3, RZ, 0xc0, !PT ;  /* 0x000000030cff7812 */ /* 0x000fe2000780c0ff */
        /* <DEDUP_REMOVED lines=10> */
[----:B------:R-:W-:Y:S01]  /*a140*/  ULDC.64 UR10, c[0x0][0xaa0] ;  /* 0x0002a800000a7ab9 */ /* 0x000fe20000000a00 */
[----:B------:R-:W2:Y:S01]  /*a150*/  @P1 LDC R37, c[0x0][0xbf0] ;  /* 0x0002fc00ff251b82 */ /* 0x000ea20000000800 */
        /* <DEDUP_REMOVED lines=21> */
[----:B------:R-:W-:Y:S01]  /*a2b0*/  IADD3 R25, P3, R20, 0x4800, RZ ;  /* 0x0000480014197810 */ /* 0x000fe20007f7e0ff */
        /* <DEDUP_REMOVED lines=21> */
[----:B0-----:R-:W-:Y:S01]  /*a410*/  @P1 IMAD.HI.U32 R2, R36, R3, RZ ;  /* 0x0000000324021227 */ /* 0x001fe200078e00ff */
        /* <DEDUP_REMOVED lines=15> */
[----:B0-----:R-:W-:Y:S01]  /*a510*/  IMAD.MOV.U32 R21, RZ, RZ, R36 ;  /* 0x000000ffff157224 */ /* 0x001fe200078e0024 */
[----:B--2---:R-:W-:Y:S01]  /*a520*/  @P1 SHF.R.U32.HI R21, RZ, R37, R2 ;  /* 0x00000025ff151219 */ /* 0x004fe20000011602 */
        /* <DEDUP_REMOVED lines=51> */
.L_x_12960:
[----:B------:R-:W-:Y:S05]  /*a860*/  BSYNC B1 ;  /* 0x0000000000017941 */ /* 0x000fea0003800000 */
.L_x_12959:
        /* <DEDUP_REMOVED lines=19> */
.L_x_12958:
        /* <DEDUP_REMOVED lines=12> */
[----:B------:R-:W-:Y:S01]  /*aa60*/  ULDC.64 UR10, c[0x0][0xb38] ;  /* 0x0002ce00000a7ab9 */ /* 0x000fe20000000a00 */
[C---:B------:R-:W-:Y:S01]  /*aa70*/  VIADD R84, R16.reuse, 0x10 ;  /* 0x0000001010547836 */ /* 0x040fe20000000000 */
[----:B------:R-:W-:Y:S01]  /*aa80*/  UIMAD.WIDE.U32 UR8, UR39, UR10, UR8 ;  /* 0x0000000a270872a5 */ /* 0x000fe2000f8e0008 */
[C---:B------:R-:W-:Y:S01]  /*aa90*/  VIADD R86, R16.reuse, 0x8 ;  /* 0x0000000810567836 */ /* 0x040fe20000000000 */
[----:B------:R-:W-:Y:S01]  /*aaa0*/  BSSY B1, `(.L_x_12962) ;  /* 0x0000066000017945 */ /* 0x000fe20003800000 */
[----:B------:R-:W-:Y:S01]  /*aab0*/  SHF.R.S32.HI R20, RZ, 0x1f, R152 ;  /* 0x0000001fff147819 */ /* 0x000fe20000011498 */
[----:B------:R-:W-:Y:S01]  /*aac0*/  UIMAD UR9, UR39, UR11, UR9 ;  /* 0x0000000b270972a4 */ /* 0x000fe2000f8e0209 */
[----:B------:R-:W-:Y:S01]  /*aad0*/  SHF.R.S32.HI R21, RZ, 0x1f, R153 ;  /* 0x0000001fff157819 */ /* 0x000fe20000011499 */
[----:B------:R-:W-:Y:S01]  /*aae0*/  VIADD R27, R16, 0x28 ;  /* 0x00000028101b7836 */ /* 0x000fe20000000000 */
[----:B------:R-:W-:Y:S01]  /*aaf0*/  ULDC.64 UR10, c[0x0][0xb40] ;  /* 0x0002d000000a7ab9 */ /* 0x000fe20000000a00 */
[----:B------:R-:W-:Y:S01]  /*ab00*/  SHF.R.S32.HI R24, RZ, 0x1f, R154 ;  /* 0x0000001fff187819 */ /* 0x000fe2000001149a */
[----:B------:R-:W-:Y:S01]  /*ab10*/  UIMAD UR4, UR4, UR10, URZ ;  /* 0x0000000a040472a4 */ /* 0x000fe2000f8e023f */
[----:B------:R-:W-:Y:S01]  /*ab20*/  SHF.R.S32.HI R25, RZ, 0x1f, R155 ;  /* 0x0000001fff197819 */ /* 0x000fe2000001149b */
[----:B------:R-:W-:Y:S01]  /*ab30*/  UIMAD.WIDE.U32 UR8, UR37, UR10, UR8 ;  /* 0x0000000a250872a5 */ /* 0x000fe2000f8e0008 */
[----:B0-----:R-:W-:Y:S01]  /*ab40*/  @P1 IMAD.HI.U32 R2, R13, R2, RZ ;  /* 0x000000020d021227 */ /* 0x001fe200078e00ff */
[----:B------:R-:W-:Y:S01]  /*ab50*/  UIMAD UR4, UR37, UR11, UR4 ;  /* 0x0000000b250472a4 */ /* 0x000fe2000f8e0204 */
[----:B------:R-:W-:-:S02]  /*ab60*/  SHF.R.S32.HI R15, RZ, 0x1f, R156 ;  /* 0x0000001fff0f7819 */ /* 0x000fc4000001149c */
[----:B------:R-:W-:Y:S01]  /*ab70*/  ULDC.64 UR10, c[0x0][0xb48] ;  /* 0x0002d200000a7ab9 */ /* 0x000fe20000000a00 */
[----:B------:R-:W-:Y:S01]  /*ab80*/  UIADD3 UR9, UR9, UR4, URZ ;  /* 0x0000000409097290 */ /* 0x000fe2000fffe03f */
[----:B------:R-:W-:Y:S01]  /*ab90*/  SHF.R.S32.HI R26, RZ, 0x1f, R157 ;  /* 0x0000001fff1a7819 */ /* 0x000fe2000001149d */
[C---:B------:R-:W-:Y:S01]  /*aba0*/  VIADD R79, R16.reuse, 0x20 ;  /* 0x00000020104f7836 */ /* 0x040fe20000000000 */
[----:B-1----:R-:W-:Y:S01]  /*abb0*/  @P1 SHF.R.U32.HI R5, RZ, R3, R2 ;  /* 0x00000003ff051219 */ /* 0x002fe20000011602 */
[----:B------:R-:W-:Y:S01]  /*abc0*/  UIMAD.WIDE.U32 UR8, UR41, UR10, UR8 ;  /* 0x0000000a290872a5 */ /* 0x000fe2000f8e0008 */
[----:B------:R-:W-:Y:S01]  /*abd0*/  SHF.R.S32.HI R38, RZ, 0x1f, R38 ;  /* 0x0000001fff267819 */ /* 0x000fe20000011426 */
[----:B------:R-:W-:Y:S01]  /*abe0*/  VIADD R81, R16, 0x18 ;  /* 0x0000001810517836 */ /* 0x000fe20000000000 */
[--C-:B------:R-:W-:Y:S01]  /*abf0*/  SHF.R.S32.HI R2, RZ, 0x1f, R5.reuse ;  /* 0x0000001fff027819 */ /* 0x100fe20000011405 */
[----:B------:R-:W-:Y:S01]  /*ac00*/  IMAD.MOV R7, RZ, RZ, -R5 ;  /* 0x000000ffff077224 */ /* 0x000fe200078e0a05 */
[----:B------:R-:W-:-:S02]  /*ac10*/  UIMAD UR41, UR41, UR11, UR9 ;  /* 0x0000000b292972a4 */ /* 0x000fc4000f8e0209 */
[----:B------:R-:W-:Y:S01]  /*ac20*/  IMAD.U32 R3, RZ, RZ, UR9 ;  /* 0x00000009ff037e24 */ /* 0x000fe2000f8e00ff */
[----:B------:R-:W-:Y:S01]  /*ac30*/  SHF.R.S32.HI R80, RZ, 0x1f, R80 ;  /* 0x0000001fff507819 */ /* 0x000fe20000011450 */
[----:B------:R-:W-:Y:S01]  /*ac40*/  ULDC.64 UR10, c[0x0][0xb30] ;  /* 0x0002cc00000a7ab9 */ /* 0x000fe20000000a00 */
[----:B------:R-:W-:Y:S01]  /*ac50*/  IMAD R7, R78, R7, R13 ;  /* 0x000000074e077224 */ /* 0x000fe200078e020d */
        /* <DEDUP_REMOVED lines=17> */
[----:B------:R-:W-:Y:S02]  /*ad70*/  IMAD.IADD R3, R3, 0x1, R5 ;  /* 0x0000000103037824 */ /* 0x000fe400078e0205 */
[C---:B------:R-:W-:Y:S01]  /*ad80*/  VIADD R83, R16.reuse, 0x10 ;  /* 0x0000001010537836 */ /* 0x040fe20000000000 */
[----:B------:R-:W-:Y:S01]  /*ad90*/  PRMT R4, RZ, 0x654, R4 ;  /* 0x00000654ff047816 */ /* 0x000fe20000000004 */
[----:B------:R-:W-:Y:S01]  /*ada0*/  VIADD R85, R16, 0x8 ;  /* 0x0000000810557836 */ /* 0x000fe20000000000 */
[----:B------:R-:W-:Y:S02]  /*adb0*/  LEA.HI.X R14, R2, UR9, R3, 0x2, P1 ;  /* 0x00000009020e7c11 */ /* 0x000fe400088f1403 */
[----:B------:R0:W-:Y:S03]  /*adc0*/  SYNCS.ARRIVE.TRANS64.RED.A1T0 RZ, [R4+URZ], RZ ;  /* 0x000000ff04ff79a7 */ /* 0x0001e6000810043f */
[----:B------:R1:W2:Y:S04]  /*add0*/  SHFL.IDX PT, R5, R14, RZ, 0x1c1f ;  /* 0x001c1fff0e057589 */ /* 0x0002a800000e0000 */
[----:B0-----:R1:W0:Y:S01]  /*ade0*/  SHFL.IDX PT, R4, R0, RZ, 0x1c1f ;  /* 0x001c1fff00047589 */ /* 0x00122200000e0000 */
[----:B------:R-:W-:Y:S05]  /*adf0*/  @P2 BRA `(.L_x_12963) ;  /* 0x0000000000c02947 */ /* 0x000fea0003800000 */
[----:B------:R-:W-:Y:S02]  /*ae00*/  ULDC UR4, c[0x0][0xac8] ;  /* 0x0002b20000047ab9 */ /* 0x000fe40000000800 */
[----:B------:R-:W-:Y:S02]  /*ae10*/  ISETP.GE.AND P1, PT, R16, UR4, PT ;  /* 0x0000000410007c0c */ /* 0x000fe4000bf26270 */
        /* <DEDUP_REMOVED lines=20> */
[-C--:B0-----:R-:W-:Y:S01]  /*af60*/  @!P2 LEA R2, P6, R27, R4.reuse, 0x2 ;  /* 0x000000041b02a211 */ /* 0x081fe200078c10ff */
        /* <DEDUP_REMOVED lines=25> */
.L_x_12963:
[----:B------:R-:W-:Y:S05]  /*b100*/  BSYNC B1 ;  /* 0x0000000000017941 */ /* 0x000fea0003800000 */
.L_x_12962:
[----:B--23--:R2:W3:Y:S04]  /*b110*/  SHFL.IDX PT, R5, R14, 0x1, 0x1c1f ;  /* 0x003c1f000e057f89 */ /* 0x00c4e800000e0000 */
        /* <DEDUP_REMOVED lines=8> */
[CC--:B0-----:R-:W-:Y:S02]  /*b1a0*/  @!P5 LEA R6, P0, R85.reuse, R4.reuse, 0x2 ;  /* 0x000000045506d211 */ /* 0x0c1fe400078010ff */
        /* <DEDUP_REMOVED lines=25> */
[-C--:B-----5:R-:W-:Y:S01]  /*b340*/  @!P5 LEA R10, P0, R155, R4.reuse, 0x2 ;  /* 0x000000049b0ad211 */ /* 0x0a0fe200078010ff */
[----:B------:R3:W-:Y:S01]  /*b350*/  @!P1 ST.E.64 desc[UR54][R6.64], R62 ;  /* 0x0000003e06009985 */ /* 0x0007e2000c101b36 */
[-C--:B------:R-:W-:Y:S02]  /*b360*/  @!P2 LEA.HI.X R9, R156, R5.reuse, R15, 0x2, P6 ;  /* 0x000000059c09a211 */ /* 0x080fe400030f140f */
[-C--:B0-----:R-:W-:Y:S02]  /*b370*/  @!P4 LEA R12, P1, R154, R4.reuse, 0x2 ;  /* 0x000000049a0cc211 */ /* 0x081fe400078210ff */
[----:B-12---:R-:W-:Y:S01]  /*b380*/  @!P3 LEA R14, P6, R153, R4, 0x2 ;  /* 0x00000004990eb211 */ /* 0x006fe200078c10ff */
        /* <DEDUP_REMOVED lines=13> */
.L_x_12956:
        /* <DEDUP_REMOVED lines=31> */
.L_x_12964:
        /* <DEDUP_REMOVED lines=56> */
.L_x_12966:
[----:B------:R-:W-:Y:S05]  /*b9d0*/  BSYNC B1 ;  /* 0x0000000000017941 */ /* 0x000fea0003800000 */
.L_x_12965:
        /* <DEDUP_REMOVED lines=73> */
.L_x_12968:
[----:B------:R-:W-:Y:S05]  /*be70*/  BSYNC B1 ;  /* 0x0000000000017941 */ /* 0x000fea0003800000 */
.L_x_12967:
        /* <DEDUP_REMOVED lines=17> */
.L_x_12961:
[----:B------:R-:W-:Y:S05]  /*bf90*/  BSYNC B0 ;  /* 0x0000000000007941 */ /* 0x000fea0003800000 */
.L_x_12955:
[----:B------:R-:W-:Y:S02]  /*bfa0*/  ULDC UR4, c[0x0][0xc3c] ;  /* 0x00030f0000047ab9 */ /* 0x000fe40000000800 */
[----:B------:R-:W-:-:S13]  /*bfb0*/  ISETP.GE.AND P0, PT, R39, UR4, PT ;  /* 0x0000000427007c0c */ /* 0x000fda000bf06270 */
[----:B------:R-:W-:Y:S05]  /*bfc0*/  @!P0 BRA `(.L_x_12969) ;  /* 0xffffff4c00ac8947 */ /* 0x000fea000383ffff */
[----:B------:R-:W-:Y:S05]  /*bfd0*/  EXIT ;  /* 0x000000000000794d */ /* 0x000fea0003800000 */
.L_x_12912:
        /* <DEDUP_REMOVED lines=62> */
.L_x_12973:
        /* <DEDUP_REMOVED lines=36> */
.L_x_12971:
        /* <DEDUP_REMOVED lines=17> */
.L_x_12974:
        /* <DEDUP_REMOVED lines=64> */
.L_x_12975:
        /* <DEDUP_REMOVED lines=65> */
.L_x_12976:
[----:B------:R-:W-:-:S05]  /*cf20*/  LOP3.LUT R2, RZ, R2, RZ, 0x33, !PT ;  /* 0x00000002ff027212 */ /* 0x000fca00078e33ff */
[----:B------:R-:W-:-:S05]  /*cf30*/  IMAD.IADD R2, R7, 0x1, R2 ;  /* 0x0000000107027824 */ /* 0x000fca00078e0202 */
[----:B------:R2:W-:Y:S01]  /*cf40*/  STL [R1+0x4], R2 ;  /* 0x0000040201007387 */ /* 0x0005e20000100800 */
[----:B------:R-:W-:Y:S05]  /*cf50*/  BRA `(.L_x_12977) ;  /* 0x0000000000107947 */ /* 0x000fea0003800000 */
.L_x_12972:
[----:B------:R0:W-:Y:S01]  /*cf60*/  STL [R1], R9 ;  /* 0x0000000901007387 */ /* 0x0001e20000100800 */
[----:B------:R-:W-:-:S03]  /*cf70*/  ULDC UR40, c[0x0][0xc3c] ;  /* 0x00030f0000287ab9 */ /* 0x000fc60000000800 */
[----:B------:R0:W-:Y:S04]  /*cf80*/  STL [R1+0x4], RZ ;  /* 0x000004ff01007387 */ /* 0x0001e80000100800 */
[----:B------:R0:W-:Y:S02]  /*cf90*/  STL [R1+0x8], RZ ;  /* 0x000008ff01007387 */ /* 0x0001e40000100800 */
.L_x_12977:
        /* <DEDUP_REMOVED lines=11> */
.L_x_12970:
        /* <DEDUP_REMOVED lines=59> */
.L_x_13054:
[----:B------:R-:W-:Y:S01]  /*d400*/  ULDC.64 UR4, c[0x0][0xc88] ;  /* 0x0003220000047ab9 */ /* 0x000fe20000000a00 */
[----:B------:R-:W-:Y:S01]  /*d410*/  ULDC.64 UR8, c[0x0][0xa28] ;  /* 0x00028a0000087ab9 */ /* 0x000fe20000000a00 */
[----:B------:R-:W-:Y:S01]  /*d420*/  UIMAD.WIDE UR4, UR40, 0x4, UR4 ;  /* 0x00000004280478a5 */ /* 0x000fe2000f8e0204 */
[----:B------:R-:W-:Y:S01]  /*d430*/  ULDC.64 UR6, c[0x0][0xa00] ;  /* 0x0002800000067ab9 */ /* 0x000fe20000000a00 */
[----:B0-----:R-:W-:Y:S01]  /*d440*/  IMAD.MOV.U32 R8, RZ, RZ, RZ ;  /* 0x000000ffff087224 */ /* 0x001fe200078e00ff */
[----:B------:R-:W-:Y:S01]  /*d450*/  UMOV UR37, URZ ;  /* 0x0000003f00257c82 */ /* 0x000fe20008000000 */
[----:B------:R-:W0:Y:S02]  /*d460*/  LDC R18, c[0x0][0x2f0] ;  /* 0x0000bc00ff127b82 */ /* 0x000e240000000800 */
[----:B---3--:R-:W-:Y:S02]  /*d470*/  IMAD.U32 R2, RZ, RZ, UR4 ;  /* 0x00000004ff027e24 */ /* 0x008fe4000f8e00ff */
[----:B-1----:R-:W-:-:S05]  /*d480*/  IMAD.U32 R3, RZ, RZ, UR5 ;  /* 0x00000005ff037e24 */ /* 0x002fca000f8e00ff */
[----:B--2---:R-:W2:Y:S01]  /*d490*/  LDG.E R2, desc[UR54][R2.64] ;  /* 0x0000003602027981 */ /* 0x004ea2000c1e1900 */
[----:B------:R-:W-:Y:S02]  /*d4a0*/  UISETP.NE.U32.AND UP0, UPT, UR8, URZ, UPT ;  /* 0x0000003f0800728c */ /* 0x000fe4000bf05070 */
[----:B------:R-:W-:Y:S02]  /*d4b0*/  UISETP.NE.U32.AND UP1, UPT, UR6, URZ, UPT ;  /* 0x0000003f0600728c */ /* 0x000fe4000bf25070 */
[----:B------:R-:W-:Y:S02]  /*d4c0*/  UISETP.NE.AND.EX UP0, UPT, UR9, URZ, UPT, UP0 ;  /* 0x0000003f0900728c */ /* 0x000fe4000bf05300 */
[----:B------:R-:W-:-:S04]  /*d4d0*/  UISETP.NE.AND.EX UP2, UPT, UR7, URZ, UPT, UP1 ;  /* 0x0000003f0700728c */ /* 0x000fc8000bf45310 */
[----:B------:R-:W-:Y:S01]  /*d4e0*/  PLOP3.LUT P0, PT, PT, PT, UP0, 0x80, 0x0 ;  /* 0x000000000000781c */ /* 0x000fe20003f0f008 */
[----:B------:R-:W-:Y:S01]  /*d4f0*/  UP2UR UR38, UPR, URZ, 0x4 ;  /* 0x000000043f267883 */ /* 0x000fe20008000000 */
[----:B------:R-:W-:Y:S02]  /*d500*/  PLOP3.LUT P1, PT, PT, PT, UP2, 0x80, 0x0 ;  /* 0x000000000000781c */ /* 0x000fe40003f2f028 */
[----:B--2---:R-:W-:-:S13]  /*d510*/  R2UR UR42, R2 ;  /* 0x00000000022a72ca */ /* 0x004fda00000e0000 */
[----:B------:R-:W-:Y:S02]  /*d520*/  USHF.R.S32.HI UR41, URZ, 0x1f, UR42 ;  /* 0x0000001f3f297899 */ /* 0x000fe4000801142a */
[----:B------:R-:W-:Y:S02]  /*d530*/  USHF.L.U32 UR46, UR42, 0x2, URZ ;  /* 0x000000022a2e7899 */ /* 0x000fe4000800063f */
[----:B------:R-:W-:Y:S02]  /*d540*/  USHF.L.U64.HI UR39, UR42, 0x2, UR41 ;  /* 0x000000022a277899 */ /* 0x000fe40008010229 */
[----:B------:R-:W-:-:S04]  /*d550*/  UIADD3 UR5, UP1, UR46, UR6, URZ ;  /* 0x000000062e057290 */ /* 0x000fc8000ff3e03f */
[----:B------:R-:W-:Y:S02]  /*d560*/  UIADD3.X UR6, UR39, UR7, URZ, UP1, !UPT ;  /* 0x0000000727067290 */ /* 0x000fe40008ffe43f */
[----:B------:R-:W-:Y:S01]  /*d570*/  @UP0 ULEA UR4, UP1, UR42, UR8, 0x2 ;  /* 0x000000082a040291 */ /* 0x000fe2000f82103f */
[----:B------:R-:W-:-:S03]  /*d580*/  IMAD.U32 R4, RZ, RZ, UR5 ;  /* 0x00000005ff047e24 */ /* 0x000fc6000f8e00ff */
[----:B------:R-:W-:Y:S01]  /*d590*/  @UP0 ULEA.HI.X UR5, UR42, UR9, UR41, 0x2, UP1 ;  /* 0x000000092a050291 */ /* 0x000fe200088f1429 */
[----:B------:R-:W-:Y:S02]  /*d5a0*/  IMAD.U32 R5, RZ, RZ, UR6 ;  /* 0x00000006ff057e24 */ /* 0x000fe4000f8e00ff */
[----:B------:R-:W-:-:S03]  /*d5b0*/  IMAD.U32 R2, RZ, RZ, UR4 ;  /* 0x00000004ff027e24 */ /* 0x000fc6000f8e00ff */
[----:B------:R-:W-:Y:S01]  /*d5c0*/  IMAD.U32 R3, RZ, RZ, UR5 ;  /* 0x00000005ff037e24 */ /* 0x000fe2000f8e00ff */
[----:B------:R-:W-:Y:S01]  /*d5d0*/  ULDC.64 UR4, c[0x0][0xa18] ;  /* 0x0002860000047ab9 */ /* 0x000fe20000000a00 */
[----:B------:R-:W2:Y:S01]  /*d5e0*/  @P1 LDG.E R0, desc[UR54][R4.64] ;  /* 0x0000003604001981 */ /* 0x000ea2000c1e1900 */
[----:B------:R-:W-:-:S03]  /*d5f0*/  UISETP.NE.U32.AND UP0, UPT, UR4, URZ, UPT ;  /* 0x0000003f0400728c */ /* 0x000fc6000bf05070 */
[----:B------:R1:W3:Y:S01]  /*d600*/  @P0 LDG.E R8, desc[UR54][R2.64] ;  /* 0x0000003602080981 */ /* 0x0002e2000c1e1900 */
[----:B------:R-:W-:-:S06]  /*d610*/  UISETP.NE.AND.EX UP0, UPT, UR5, URZ, UPT, UP0 ;  /* 0x0000003f0500728c */ /* 0x000fcc000bf05300 */
[----:B------:R-:W-:Y:S02]  /*d620*/  PLOP3.LUT P1, PT, PT, PT, UP0, 0x80, 0x0 ;  /* 0x000000000000781c */ /* 0x000fe40003f2f008 */
[----:B------:R-:W-:Y:S01]  /*d630*/  PLOP3.LUT P2, PT, PT, PT, UP2, 0x80, 0x0 ;  /* 0x000000000000781c */ /* 0x000fe20003f4f028 */
[----:B-1----:R-:W1:Y:S02]  /*d640*/  LDC.64 R2, c[0x0][0x418] ;  /* 0x00010600ff027b82 */ /* 0x002e640000000a00 */
[----:B------:R-:W-:-:S04]  /*d650*/  @UP0 UIADD3 UR4, UP1, UR46, UR4, URZ ;  /* 0x000000042e040290 */ /* 0x000fc8000ff3e03f */
[----:B------:R-:W-:Y:S02]  /*d660*/  @UP0 UIADD3.X UR5, UR39, UR5, URZ, UP1, !UPT ;  /* 0x0000000527050290 */ /* 0x000fe40008ffe43f */
[----:B------:R-:W-:-:S04]  /*d670*/  IMAD.U32 R6, RZ, RZ, UR4 ;  /* 0x00000004ff067e24 */ /* 0x000fc8000f8e00ff */
[----:B------:R-:W-:-:S05]  /*d680*/  IMAD.U32 R7, RZ, RZ, UR5 ;  /* 0x00000005ff077e24 */ /* 0x000fca000f8e00ff */
[----:B------:R4:W5:Y:S01]  /*d690*/  @P1 LDG.E R26, desc[UR54][R6.64] ;  /* 0x00000036061a1981 */ /* 0x000962000c1e1900 */
[----:B-1----:R-:W-:-:S04]  /*d6a0*/  ISETP.NE.U32.AND P0, PT, R2, RZ, PT ;  /* 0x000000ff0200720c */ /* 0x002fc80003f05070 */
[----:B------:R-:W-:Y:S02]  /*d6b0*/  ISETP.NE.AND.EX P0, PT, R3, RZ, PT, P0 ;  /* 0x000000ff0300720c */ /* 0x000fe40003f05300 */
[----:B--2---:R-:W-:Y:S02]  /*d6c0*/  @P2 R2UR UR37, R0 ;  /* 0x00000000002522ca */ /* 0x004fe400000e0000 */
[----:B------:R-:W1:Y:S01]  /*d6d0*/  LDC R0, c[0x0][0x424] ;  /* 0x00010900ff007b82 */ /* 0x000e620000000800 */
[----:B---3--:R4:W-:Y:S01]  /*d6e0*/  STL [R1+0x10], R8 ;  /* 0x0000100801007387 */ /* 0x0089e20000100800 */
[----:B0-----:R-:W-:Y:S11]  /*d6f0*/  @P1 BRA `(.L_x_12979) ;  /* 0x00000000001c1947 */ /* 0x001ff60003800000 */
[----:B------:R-:W-:Y:S01]  /*d700*/  UISETP.NE.AND UP0, UPT, UR38, URZ, UPT ;  /* 0x0000003f2600728c */ /* 0x000fe2000bf05270 */
[----:B-----5:R-:W0:Y:S05]  /*d710*/  LDC R26, c[0x0][0x288] ;  /* 0x0000a200ff1a7b82 */ /* 0x020e2a0000000800 */
[----:B------:R-:W-:-:S13]  /*d720*/  PLOP3.LUT P1, PT, PT, PT, UP0, 0x40, 0x0 ;  /* 0x000000000000781c */ /* 0x000fda0003f2e808 */
[----:B------:R-:W-:Y:S05]  /*d730*/  @P1 BRA `(.L_x_12979) ;  /* 0x00000000000c1947 */ /* 0x000fea0003800000 */
[----:B0-----:R-:W2:Y:S04]  /*d740*/  LDG.E R26, desc[UR54][R4.64] ;  /* 0x00000036041a7981 */ /* 0x001ea8000c1e1900 */
[----:B------:R-:W2:Y:S02]  /*d750*/  LDG.E R4, desc[UR54][R4.64+0x4] ;  /* 0x0000043604047981 */ /* 0x000ea4000c1e1900 */
[----:B--2---:R-:W-:-:S07]  /*d760*/  IMAD.IADD R26, R4, 0x1, -R26 ;  /* 0x00000001041a7824 */ /* 0x004fce00078e0a1a */
.L_x_12979:
[----:B------:R-:W-:Y:S01]  /*d770*/  ULDC.64 UR4, c[0x0][0xa20] ;  /* 0x0002880000047ab9 */ /* 0x000fe20000000a00 */
[----:B-1----:R-:W-:Y:S01]  /*d780*/  SEL R3, R0, 0x1, P0 ;  /* 0x0000000100037807 */ /* 0x002fe20000000000 */
[----:B------:R-:W-:Y:S01]  /*d790*/  IMAD.U32 R28, RZ, RZ, UR42 ;  /* 0x0000002aff1c7e24 */ /* 0x000fe2000f8e00ff */
[----:B------:R-:W-:-:S03]  /*d7a0*/  ISETP.NE.U32.AND P1, PT, RZ, UR4, PT ;  /* 0x00000004ff007c0c */ /* 0x000fc6000bf25070 */
[----:B------:R-:W-:Y:S01]  /*d7b0*/  IMAD R18, R3, R18, RZ ;  /* 0x0000001203127224 */ /* 0x000fe200078e02ff */
        /* <DEDUP_REMOVED lines=8> */
.L_x_12980:
        /* <DEDUP_REMOVED lines=9> */
.L_x_12981:
[----:B------:R-:W2:Y:S01]  /*d8d0*/  LDL R0, [R1+0x4] ;  /* 0x0000040001007983 */ /* 0x000ea20000100800 */
[----:B-1----:R-:W1:Y:S03]  /*d8e0*/  LDC R2, c[0x0][0x448] ;  /* 0x00011200ff027b82 */ /* 0x002e660000000800 */
[----:B------:R-:W3:Y:S01]  /*d8f0*/  LDL R19, [R1+0x8] ;  /* 0x0000080001137983 */ /* 0x000ee20000100800 */
[----:B-1----:R-:W-:-:S13]  /*d900*/  ISETP.NE.AND P0, PT, R2, 0x1, PT ;  /* 0x000000010200780c */ /* 0x002fda0003f05270 */
[----:B------:R-:W1:Y:S08]  /*d910*/  @P0 LDC R3, c[0x0][0x44c] ;  /* 0x00011300ff030b82 */ /* 0x000e700000000800 */
[----:B------:R-:W0:Y:S01]  /*d920*/  @P0 LDC R2, c[0x0][0x450] ;  /* 0x00011400ff020b82 */ /* 0x000e220000000800 */
[----:B-----5:R-:W-:Y:S01]  /*d930*/  IMAD.IADD R18, R18, 0x1, -R8 ;  /* 0x0000000112127824 */ /* 0x020fe200078e0a08 */
[----:B------:R-:W-:-:S04]  /*d940*/  LOP3.LUT R17, R17, 0xffffffdf, RZ, 0xc0, !PT ;  /* 0xffffffdf11117812 */ /* 0x000fc800078ec0ff */
[----:B------:R-:W-:Y:S01]  /*d950*/  @P0 LOP3.LUT R17, R17, 0x20, RZ, 0xfc, !PT ;  /* 0x0000002011110812 */ /* 0x000fe200078efcff */
[----:B--2---:R-:W-:-:S04]  /*d960*/  IMAD R0, R0, 0xc0, RZ ;  /* 0x000000c000007824 */ /* 0x004fc800078e02ff */
[----:B------:R-:W-:-:S04]  /*d970*/  VIADD R0, R0, 0xbf ;  /* 0x000000bf00007836 */ /* 0x000fc80000000000 */
[----:B-1----:R-:W-:-:S05]  /*d980*/  @P0 IMAD.HI.U32 R3, R0, R3, RZ ;  /* 0x0000000300030227 */ /* 0x002fca00078e00ff */
[----:B0-----:R-:W-:Y:S02]  /*d990*/  @P0 SHF.R.U32.HI R0, RZ, R2, R3 ;  /* 0x00000002ff000219 */ /* 0x001fe40000011603 */
[----:B------:R-:W-:-:S05]  /*d9a0*/  IADD3 R2, R18, 0x80, -R26 ;  /* 0x0000008012027810 */ /* 0x000fca0007ffe81a */
[----:B------:R-:W-:-:S05]  /*d9b0*/  IMAD.IADD R0, R2, 0x1, R0 ;  /* 0x0000000102007824 */ /* 0x000fca00078e0200 */
[----:B------:R-:W-:-:S04]  /*d9c0*/  SHF.R.S32.HI R2, RZ, 0x1f, R0 ;  /* 0x0000001fff027819 */ /* 0x000fc80000011400 */
[----:B------:R-:W-:Y:S01]  /*d9d0*/  LEA.HI R0, R2, R0, RZ, 0x7 ;  /* 0x0000000002007211 */ /* 0x000fe200078f38ff */
[----:B------:R-:W-:-:S05]  /*d9e0*/  VIADD R2, R18, 0x7f ;  /* 0x0000007f12027836 */ /* 0x000fca0000000000 */
[----:B------:R-:W-:-:S04]  /*d9f0*/  SHF.R.S32.HI R3, RZ, 0x1f, R2 ;  /* 0x0000001fff037819 */ /* 0x000fc80000011402 */
[----:B------:R-:W-:Y:S02]  /*da00*/  LEA.HI R2, R3, R2, RZ, 0x7 ;  /* 0x0000000203027211 */ /* 0x000fe400078f38ff */
[----:B------:R-:W-:Y:S02]  /*da10*/  SHF.R.S32.HI R0, RZ, 0x7, R0 ;  /* 0x00000007ff007819 */ /* 0x000fe40000011400 */
[----:B------:R-:W-:-:S04]  /*da20*/  SHF.R.S32.HI R2, RZ, 0x7, R2 ;  /* 0x00000007ff027819 */ /* 0x000fc80000011402 */
[----:B------:R-:W-:-:S04]  /*da30*/  VIMNMX R0, R2, R0, PT ;  /* 0x0000000002007248 */ /* 0x000fc80003fe0100 */
[----:B------:R-:W-:Y:S02]  /*da40*/  ISETP.GE.AND P0, PT, R0, 0x1, PT ;  /* 0x000000010000780c */ /* 0x000fe40003f06270 */
[C---:B---3--:R-:W-:Y:S02]  /*da50*/  LOP3.LUT R4, R19.reuse, 0xff000000, RZ, 0xc0, !PT ;  /* 0xff00000013047812 */ /* 0x048fe400078ec0ff */
[----:B------:R-:W-:Y:S02]  /*da60*/  LOP3.LUT R2, R19, 0xff0000, RZ, 0xc0, !PT ;  /* 0x00ff000013027812 */ /* 0x000fe400078ec0ff */
[----:B------:R-:W-:-:S04]  /*da70*/  SHF.R.U32.HI R4, RZ, 0x8, R4 ;  /* 0x00000008ff047819 */ /* 0x000fc80000011604 */
[----:B------:R-:W-:Y:S01]  /*da80*/  LEA.HI R4, R2, R4, RZ, 0x10 ;  /* 0x0000000402047211 */ /* 0x000fe200078f80ff */
[----:B------:R-:W-:Y:S02]  /*da90*/  IMAD.MOV.U32 R2, RZ, RZ, RZ ;  /* 0x000000ffff027224 */ /* 0x000fe400078e00ff */
[----:B------:R-:W-:Y:S05]  /*daa0*/  @!P0 BRA `(.L_x_12982) ;  /* 0x0000000000748947 */ /* 0x000fea0003800000 */
[----:B------:R-:W-:-:S04]  /*dab0*/  SHF.R.U32.HI R5, RZ, 0x10, R4 ;  /* 0x00000010ff057819 */ /* 0x000fc80000011604 */
[----:B------:R-:W-:-:S13]  /*dac0*/  ISETP.NE.AND P0, PT, R5, RZ, PT ;  /* 0x000000ff0500720c */ /* 0x000fda0003f05270 */
[----:B------:R-:W4:Y:S02]  /*dad0*/  @!P0 LDC R5, c[0x0][0x9f0] ;  /* 0x00027c00ff058b82 */ /* 0x000f240000000800 */
[----:B----4-:R-:W-:Y:S02]  /*dae0*/  IABS R7, R5 ;  /* 0x0000000500077213 */ /* 0x010fe40000000000 */
        /* <DEDUP_REMOVED lines=25> */
.L_x_12982:
[----:B------:R-:W-:Y:S01]  /*dc80*/  LOP3.LUT R4, R4, 0xff, RZ, 0xc0, !PT ;  /* 0x000000ff04047812 */ /* 0x000fe200078ec0ff */
[----:B------:R-:W-:Y:S04]  /*dc90*/  BSSY B7, `(.L_x_12983) ;  /* 0x000036e000077945 */ /* 0x000fe80003800000 */
[----:B------:R-:W-:-:S05]  /*dca0*/  IMAD R3, R4, R2, RZ ;  /* 0x0000000204037224 */ /* 0x000fca00078e02ff */
[----:B------:R-:W-:Y:S01]  /*dcb0*/  VIADDMNMX R0, R3, R2, R0, PT ;  /* 0x0000000203007246 */ /* 0x000fe20003800100 */
[----:B------:R0:W-:Y:S03]  /*dcc0*/  STL [R1+0xc], R3 ;  /* 0x00000c0301007387 */ /* 0x0001e60000100800 */
        /* <DEDUP_REMOVED lines=16> */
[----:B----4-:R-:W0:Y:S01]  /*ddd0*/  POPC R7, R4 ;  /* 0x0000000400077309 */ /* 0x010e220000000000 */
[----:B--2---:R-:W0:Y:S02]  /*dde0*/  SHFL.IDX PT, R0, R3, R0, 0x1f ;  /* 0x00001f0003007589 */ /* 0x004e2400000e0000 */
[----:B0-----:R-:W-:-:S05]  /*ddf0*/  IADD3 R0, R0, UR45, R7 ;  /* 0x0000002d00007c10 */ /* 0x001fca000fffe007 */
[----:B------:R2:W-:Y:S01]  /*de00*/  STL [R1], R0 ;  /* 0x0000000001007387 */ /* 0x0005e20000100800 */
[----:B------:R-:W-:Y:S05]  /*de10*/  BRA `(.L_x_12985) ;  /* 0x0000003400547947 */ /* 0x000fea0003800000 */
.L_x_12984:
        /* <DEDUP_REMOVED lines=11> */
[----:B----4-:R-:W-:Y:S02]  /*ded0*/  IMAD.U32 R6, RZ, RZ, UR8 ;  /* 0x00000008ff067e24 */ /* 0x010fe4000f8e00ff */
        /* <DEDUP_REMOVED lines=8> */
.L_x_12987:
[----:B------:R-:W-:Y:S05]  /*df60*/  BSYNC B6 ;  /* 0x0000000000067941 */ /* 0x000fea0003800000 */
.L_x_12986:
        /* <DEDUP_REMOVED lines=22> */
.L_x_12989:
[----:B------:R-:W-:Y:S05]  /*e0d0*/  BSYNC B6 ;  /* 0x0000000000067941 */ /* 0x000fea0003800000 */
.L_x_12988:
        /* <DEDUP_REMOVED lines=20> */
.L_x_12991:
[----:B------:R-:W-:Y:S05]  /*e220*/  BSYNC B6 ;  /* 0x0000000000067941 */ /* 0x000fea0003800000 */
.L_x_12990:
        /* <DEDUP_REMOVED lines=19> */
.L_x_12993:
[----:B------:R-:W-:Y:S05]  /*e360*/  BSYNC B6 ;  /* 0x0000000000067941 */ /* 0x000fea0003800000 */
.L_x_12992:
[----:B------:R-:W2:Y:S01]  /*e370*/  LDL R0, [R1+0x28] ;  /* 0x0000280001007983 */ /* 0x000ea20000100800 */
[----:B------:R-:W-:Y:S01]  /*e380*/  ULDC.64 UR4, c[0x0][0x9f8] ;  /* 0x00027e0000047ab9 */ /* 0x000fe20000000a00 */
[----:B----4-:R-:W0:Y:S01]  /*e390*/  LDC R8, c[0x0][0x430] ;  /* 0x00010c00ff087b82 */ /* 0x010e220000000800 */
[----:B------:R-:W-:Y:S01]  /*e3a0*/  UISETP.NE.U32.AND UP0, UPT, UR4, URZ, UPT ;  /* 0x0000003f0400728c */ /* 0x000fe2000bf05070 */
[----:B------:R-:W3:Y:S03]  /*e3b0*/  LDL R21, [R1+0x10] ;  /* 0x0000100001157983 */ /* 0x000ee60000100800 */
[----:B------:R-:W-:Y:S01]  /*e3c0*/  UISETP.NE.AND.EX UP0, UPT, UR5, URZ, UPT, UP0 ;  /* 0x0000003f0500728c */ /* 0x000fe2000bf05300 */
[----:B------:R-:W1:Y:S02]  /*e3d0*/  S2R R4, SR_TID.X ;  /* 0x0000000000047919 */ /* 0x000e640000002100 */
[----:B------:R-:W4:Y:S01]  /*e3e0*/  LDC R11, c[0x0][0x2f4] ;  /* 0x0000bd00ff0b7b82 */ /* 0x000f220000000800 */
[----:B------:R-:W1:Y:S02]  /*e3f0*/  S2R R20, SR_TID.X ;  /* 0x0000000000147919 */ /* 0x000e640000002100 */
[----:B------:R-:W-:-:S05]  /*e400*/  PLOP3.LUT P0, PT, PT, PT, UP0, 0x80, 0x0 ;  /* 0x000000000000781c */ /* 0x000fca0003f0f008 */
[----:B------:R-:W-:-:S04]  /*e410*/  @UP0 UIADD3 UR4, UP1, UR46, UR4, URZ ;  /* 0x000000042e040290 */ /* 0x000fc8000ff3e03f */
[----:B------:R-:W-:Y:S02]  /*e420*/  @UP0 UIADD3.X UR5, UR39, UR5, URZ, UP1, !UPT ;  /* 0x0000000527050290 */ /* 0x000fe40008ffe43f */
[----:B------:R-:W-:-:S04]  /*e430*/  IMAD.U32 R2, RZ, RZ, UR4 ;  /* 0x00000004ff027e24 */ /* 0x000fc8000f8e00ff */
[----:B------:R-:W-:-:S05]  /*e440*/  IMAD.U32 R3, RZ, RZ, UR5 ;  /* 0x00000005ff037e24 */ /* 0x000fca000f8e00ff */
[----:B------:R3:W3:Y:S01]  /*e450*/  @P0 LDG.E R28, desc[UR54][R2.64] ;  /* 0x00000036021c0981 */ /* 0x0006e2000c1e1900 */
[----:B0-----:R-:W-:Y:S02]  /*e460*/  ISETP.NE.AND P1, PT, R8, 0x1, PT ;  /* 0x000000010800780c */ /* 0x001fe40003f25270 */
[----:B------:R-:W-:Y:S01]  /*e470*/  LOP3.LUT R17, R17, 0xffffffef, RZ, 0xc0, !PT ;  /* 0xffffffef11117812 */ /* 0x000fe200078ec0ff */
[----:B-1----:R-:W-:Y:S01]  /*e480*/  IMAD.SHL.U32 R4, R4, 0x40, RZ ;  /* 0x0000004004047824 */ /* 0x002fe200078e00ff */
[----:B------:R-:W-:-:S04]  /*e490*/  LOP3.LUT R20, R20, 0x7f, RZ, 0xc0, !PT ;  /* 0x0000007f14147812 */ /* 0x000fc800078ec0ff */
[----:B------:R-:W-:-:S05]  /*e4a0*/  LOP3.LUT R4, R4, 0x40, RZ, 0xc0, !PT ;  /* 0x0000004004047812 */ /* 0x000fca00078ec0ff */
[----:B------:R-:W0:Y:S01]  /*e4b0*/  @P1 LDC R7, c[0x0][0x434] ;  /* 0x00010d00ff071b82 */ /* 0x000e220000000800 */
[----:B------:R-:W-:Y:S02]  /*e4c0*/  SHF.R.U32.HI R20, RZ, 0x1, R20 ;  /* 0x00000001ff147819 */ /* 0x000fe40000011614 */
[----:B----4-:R-:W-:Y:S02]  /*e4d0*/  ISETP.GE.AND P3, PT, R29, R11, PT ;  /* 0x0000000b1d00720c */ /* 0x010fe40003f66270 */
[----:B------:R-:W-:Y:S02]  /*e4e0*/  @P1 LOP3.LUT R17, R17, 0x10, RZ, 0xfc, !PT ;  /* 0x0000001011111812 */ /* 0x000fe400078efcff */
[----:B------:R-:W-:Y:S02]  /*e4f0*/  LOP3.LUT R12, R29, 0x20, RZ, 0xfc, !PT ;  /* 0x000000201d0c7812 */ /* 0x000fe400078efcff */
[----:B------:R-:W-:Y:S01]  /*e500*/  LOP3.LUT R17, R17, 0xfffffff7, RZ, 0xc0, !PT ;  /* 0xfffffff711117812 */ /* 0x000fe200078ec0ff */
[----:B------:R-:W-:-:S06]  /*e510*/  IMAD.U32 R13, RZ, RZ, UR43 ;  /* 0x0000002bff0d7e24 */ /* 0x000fcc000f8e00ff */
[----:B------:R-:W-:Y:S02]  /*e520*/  @P3 LOP3.LUT R17, R17, 0x8, RZ, 0xfc, !PT ;  /* 0x0000000811113812 */ /* 0x000fe400078efcff */
[----:B------:R-:W-:Y:S02]  /*e530*/  ISETP.NE.AND P2, PT, R13, 0x3, PT ;  /* 0x000000030d00780c */ /* 0x000fe40003f45270 */
[----:B------:R-:W-:Y:S02]  /*e540*/  LOP3.LUT R17, R17, 0xfffffffe, RZ, 0xc0, !PT ;  /* 0xfffffffe11117812 */ /* 0x000fe400078ec0ff */
[----:B------:R-:W-:Y:S02]  /*e550*/  LOP3.LUT R10, R29, 0x40, RZ, 0xfc, !PT ;  /* 0x000000401d0a7812 */ /* 0x000fe400078efcff */
[----:B------:R-:W-:Y:S01]  /*e560*/  LOP3.LUT R17, R17, 0xfffffffb, RZ, 0xc0, !PT ;  /* 0xfffffffb11117812 */ /* 0x000fe200078ec0ff */
[----:B------:R-:W-:Y:S01]  /*e570*/  UMOV UR4, 0xffffffff ;  /* 0xffffffff00047882 */ /* 0x000fe20000000000 */
[----:B--2---:R-:W-:-:S04]  /*e580*/  LEA R0, R0, 0xffffff80, 0x7 ;  /* 0xffffff8000007811 */ /* 0x004fc800078e38ff */
[----:B------:R-:W-:Y:S02]  /*e590*/  LOP3.LUT R5, R0, R20, R4, 0xfe, !PT ;  /* 0x0000001400057212 */ /* 0x000fe400078efe04 */
[----:B------:R-:W1:Y:S02]  /*e5a0*/  @P1 LDC R4, c[0x0][0x438] ;  /* 0x00010e00ff041b82 */ /* 0x000e640000000800 */
[C---:B------:R-:W-:Y:S01]  /*e5b0*/  ISETP.GE.AND P0, PT, R5.reuse, R18, PT ;  /* 0x000000120500720c */ /* 0x040fe20003f06270 */
[----:B---3--:R-:W-:-:S04]  /*e5c0*/  IMAD.IADD R5, R5, 0x1, R21 ;  /* 0x0000000105057824 */ /* 0x008fc800078e0215 */
[----:B0-----:R-:W-:-:S04]  /*e5d0*/  @P1 IMAD.HI.U32 R7, R5, R7, RZ ;  /* 0x0000000705071227 */ /* 0x001fc800078e00ff */
[----:B------:R-:W-:-:S04]  /*e5e0*/  IMAD.MOV.U32 R6, RZ, RZ, R5 ;  /* 0x000000ffff067224 */ /* 0x000fc800078e0005 */
[----:B------:R-:W0:Y:S01]  /*e5f0*/  @!P0 LDC.64 R2, c[0x0][0x428] ;  /* 0x00010a00ff028b82 */ /* 0x000e220000000a00 */
[----:B-1----:R-:W-:-:S04]  /*e600*/  @P1 SHF.R.U32.HI R6, RZ, R4, R7 ;  /* 0x00000004ff061219 */ /* 0x002fc80000011607 */
[--C-:B------:R-:W-:Y:S01]  /*e610*/  @!P0 SHF.R.S32.HI R7, RZ, 0x1f, R6.reuse ;  /* 0x0000001fff078819 */ /* 0x100fe20000011406 */
[----:B------:R-:W-:-:S04]  /*e620*/  IMAD.MOV R4, RZ, RZ, -R6 ;  /* 0x000000ffff047224 */ /* 0x000fc800078e0a06 */
[----:B------:R-:W-:Y:S01]  /*e630*/  IMAD R5, R8, R4, R5 ;  /* 0x0000000408057224 */ /* 0x000fe200078e0205 */
[----:B------:R-:W-:-:S05]  /*e640*/  SHF.R.S32.HI R8, RZ, 0x1f, R28 ;  /* 0x0000001fff087819 */ /* 0x000fca000001141c */
[-C--:B0-----:R-:W-:Y:S01]  /*e650*/  @!P0 IMAD R4, R8, R2.reuse, RZ ;  /* 0x0000000208048224 */ /* 0x081fe200078e02ff */
[----:B------:R0:W-:Y:S01]  /*e660*/  STL [R1+0x14], R8 ;  /* 0x0000140801007387 */ /* 0x0001e20000100800 */
[----:B------:R-:W-:-:S04]  /*e670*/  @!P0 IMAD.WIDE.U32 R6, R28, R2, R6 ;  /* 0x000000021c068225 */ /* 0x000fc800078e0006 */
        /* <DEDUP_REMOVED lines=14> */
.L_x_13074:
[----:B------:R-:W-:Y:S01]  /*e760*/  LOP3.LUT R19, R19, 0xffff, RZ, 0xc0, !PT ;  /* 0x0000ffff13137812 */ /* 0x000fe200078ec0ff */
[----:B------:R-:W-:Y:S06]  /*e770*/  @!P2 BRA `(.L_x_12995) ;  /* 0x000000000004a947 */ /* 0x000fec0003800000 */
[----:B------:R-:W-:Y:S01]  /*e780*/  BPT.TRAP 0x1 ;  /* 0x000000040000795c */ /* 0x000fe20000300000 */
.L_x_12995:
[----:B------:R-:W-:Y:S01]  /*e790*/  IMAD R4, R22, 0x8, R16 ;  /* 0x0000000816047824 */ /* 0x000fe200078e0210 */
[----:B------:R-:W-:Y:S01]  /*e7a0*/  SHF.L.U32 R21, R25, 0x1f, RZ ;  /* 0x0000001f19157819 */ /* 0x000fe200000006ff */
[----:B------:R-:W-:Y:S01]  /*e7b0*/  BSSY B0, `(.L_x_12996) ;  /* 0x0000005000007945 */ /* 0x000fe20003800000 */
[----:B------:R-:W-:Y:S02]  /*e7c0*/  IADD3 R3, -R20, R18, -R0 ;  /* 0x0000001214037210 */ /* 0x000fe40007ffe900 */
[----:B------:R-:W0:Y:S01]  /*e7d0*/  SYNCS.PHASECHK.TRANS64.TRYWAIT P0, [R4+URZ+0x19c80], R21 ;  /* 0x019c8015040075a7 */ /* 0x000e22000800017f */
[----:B------:R-:W-:Y:S01]  /*e7e0*/  SHF.R.S32.HI R18, RZ, 0x1f, R5 ;  /* 0x0000001fff127819 */ /* 0x000fe20000011405 */
[----:B0-----:R-:W-:Y:S06]  /*e7f0*/  @!P0 BRA `(.L_x_12997) ;  /* 0x0000004000f48947 */ /* 0x001fec0003800000 */
.L_x_13075:
[----:B------:R-:W-:Y:S05]  /*e800*/  BSYNC B0 ;  /* 0x0000000000007941 */ /* 0x000fea0003800000 */
.L_x_12996:
        /* <DEDUP_REMOVED lines=42> */
.L_x_13081:
        /* <DEDUP_REMOVED lines=13> */
.L_x_12999:
        /* <DEDUP_REMOVED lines=11> */
.L_x_13000:
[----:B------:R3:W-:Y:S01]  /*ec30*/  SYNCS.ARRIVE.TRANS64.A1T0 RZ, [R4+URZ+0x19c70], RZ ;  /* 0x019c70ff04ff79a7 */ /* 0x0007e2000810003f */
[----:B------:R-:W-:Y:S05]  /*ec40*/  @!P3 BRA `(.L_x_13001) ;  /* 0x000000000004b947 */ /* 0x000fea0003800000 */
[----:B------:R-:W-:Y:S01]  /*ec50*/  BPT.TRAP 0x1 ;  /* 0x000000040000795c */ /* 0x000fe20000300000 */
.L_x_13001:
[----:B------:R-:W4:Y:S01]  /*ec60*/  SYNCS.PHASECHK.TRANS64.TRYWAIT P1, [R4+URZ+0x19c40], R21 ;  /* 0x019c4015040075a7 */ /* 0x000f22000802017f */
[----:B------:R-:W-:Y:S04]  /*ec70*/  BSSY B0, `(.L_x_13002) ;  /* 0x0000002000007945 */ /* 0x000fe80003800000 */
[----:B----4-:R-:W-:Y:S05]  /*ec80*/  @!P1 BRA `(.L_x_13003) ;  /* 0x0000004000bc9947 */ /* 0x010fea0003800000 */
.L_x_13082:
[----:B------:R-:W-:Y:S05]  /*ec90*/  BSYNC B0 ;  /* 0x0000000000007941 */ /* 0x000fea0003800000 */
.L_x_13002:
        /* <DEDUP_REMOVED lines=37> */
.L_x_13088:
        /* <DEDUP_REMOVED lines=10> */
.L_x_13005:
        /* <DEDUP_REMOVED lines=11> */
.L_x_13006:
        /* <DEDUP_REMOVED lines=32> */
.L_x_13008:
[----:B------:R-:W-:Y:S05]  /*f240*/  BSYNC B6 ;  /* 0x0000000000067941 */ /* 0x000fea0003800000 */
.L_x_13007:
[----:B------:R-:W1:Y:S01]  /*f250*/  S2R R18, SR_TID.X ;  /* 0x0000000000127919 */ /* 0x000e620000002100 */
[----:B----4-:R-:W2:Y:S01]  /*f260*/  LDC R21, c[0x0][0x448] ;  /* 0x00011200ff157b82 */ /* 0x010ea20000000800 */
[C---:B------:R-:W-:Y:S01]  /*f270*/  R2UR UR8, R19.reuse ;  /* 0x00000000130872ca */ /* 0x040fe200000e0000 */
[----:B------:R-:W-:Y:S01]  /*f280*/  ULDC.64 UR6, c[0x0][0x2d8] ;  /* 0x0000b60000067ab9 */ /* 0x000fe20000000a00 */
[----:B------:R-:W-:Y:S01]  /*f290*/  R2UR UR10, R19 ;  /* 0x00000000130a72ca */ /* 0x000fe200000e0000 */
[----:B------:R-:W-:-:S04]  /*f2a0*/  UMOV UR4, UR38 ;  /* 0x0000002600047c82 */ /* 0x000fc80008000000 */
[----:B------:R-:W4:Y:S01]  /*f2b0*/  LDC R9, c[0x0][0x448] ;  /* 0x00011200ff097b82 */ /* 0x000f220000000800 */
[C---:B-1----:R-:W-:Y:S01]  /*f2c0*/  LOP3.LUT R2, R18.reuse, 0x7f, RZ, 0xc0, !PT ;  /* 0x0000007f12027812 */ /* 0x042fe200078ec0ff */
[----:B------:R-:W-:Y:S02]  /*f2d0*/  IMAD.SHL.U32 R20, R18, 0x40, RZ ;  /* 0x0000004012147824 */ /* 0x000fe400078e00ff */
[----:B------:R-:W4:Y:S01]  /*f2e0*/  LDL R18, [R1+0x4] ;  /* 0x0000040001127983 */ /* 0x000f220000100800 */
[----:B--2---:R-:W-:Y:S02]  /*f2f0*/  ISETP.NE.AND P6, PT, R21, 0x1, PT ;  /* 0x000000011500780c */ /* 0x004fe40003fc5270 */
[----:B------:R-:W-:Y:S02]  /*f300*/  LOP3.LUT R20, R20, 0x40, RZ, 0xc0, !PT ;  /* 0x0000004014147812 */ /* 0x000fe400078ec0ff */
[----:B------:R-:W-:-:S09]  /*f310*/  SHF.R.U32.HI R2, RZ, 0x1, R2 ;  /* 0x00000001ff027819 */ /* 0x000fd20000011602 */
[----:B0--3--:R-:W0:Y:S08]  /*f320*/  @P6 LDC R4, c[0x0][0x44c] ;  /* 0x00011300ff046b82 */ /* 0x009e300000000800 */
[----:B------:R-:W1:Y:S01]  /*f330*/  @P6 LDC R3, c[0x0][0x450] ;  /* 0x00011400ff036b82 */ /* 0x000e620000000800 */
[----:B------:R-:W-:Y:S01]  /*f340*/  LOP3.LUT R2, R2, R20, RZ, 0xfc, !PT ;  /* 0x0000001402027212 */ /* 0x000fe200078efcff */
[----:B------:R-:W-:-:S02]  /*f350*/  UMOV UR5, UR37 ;  /* 0x0000002500057c82 */ /* 0x000fc40008000000 */
[----:B------:R-:W-:-:S03]  /*f360*/  UIMAD.WIDE.U32 UR4, UR8, UR6, UR4 ;  /* 0x00000006080472a5 */ /* 0x000fc6000f8e0004 */
[----:B------:R-:W-:Y:S01]  /*f370*/  ULDC.64 UR8, c[0x0][0x2e0] ;  /* 0x0000b80000087ab9 */ /* 0x000fe20000000a00 */
[----:B------:R-:W-:Y:S02]  /*f380*/  UIMAD UR5, UR10, UR7, UR5 ;  /* 0x000000070a0572a4 */ /* 0x000fe4000f8e0205 */
[----:B------:R-:W-:Y:S02]  /*f390*/  UIMAD UR6, UR41, UR8, URZ ;  /* 0x00000008290672a4 */ /* 0x000fe4000f8e023f */
[----:B------:R-:W-:Y:S02]  /*f3a0*/  UIMAD.WIDE.U32 UR4, UR42, UR8, UR4 ;  /* 0x000000082a0472a5 */ /* 0x000fe4000f8e0004 */
[----:B------:R-:W-:Y:S01]  /*f3b0*/  UIMAD UR6, UR42, UR9, UR6 ;  /* 0x000000092a0672a4 */ /* 0x000fe2000f8e0206 */
[----:B------:R-:W-:Y:S02]  /*f3c0*/  ULDC.64 UR10, c[0x0][0x280] ;  /* 0x0000a000000a7ab9 */ /* 0x000fe40000000a00 */
[----:B------:R-:W-:Y:S01]  /*f3d0*/  ULDC.64 UR8, c[0x0][0x2d0] ;  /* 0x0000b40000087ab9 */ /* 0x000fe20000000a00 */
[----:B------:R-:W-:Y:S01]  /*f3e0*/  UIADD3 UR5, UR5, UR6, URZ ;  /* 0x0000000605057290 */ /* 0x000fe2000fffe03f */
[----:B------:R-:W-:-:S02]  /*f3f0*/  IMAD.U32 R7, RZ, RZ, UR8 ;  /* 0x00000008ff077e24 */ /* 0x000fc4000f8e00ff */
[----:B------:R-:W-:Y:S01]  /*f400*/  ULDC.64 UR6, c[0x0][0x2c8] ;  /* 0x0000b20000067ab9 */ /* 0x000fe20000000a00 */
[----:B------:R-:W-:Y:S01]  /*f410*/  LOP3.LUT R10, R29, 0x20, RZ, 0xfc, !PT ;  /* 0x000000201d0a7812 */ /* 0x000fe200078efcff */
[----:B----4-:R-:W-:-:S04]  /*f420*/  IMAD R0, R18, 0xc0, R2 ;  /* 0x000000c012007824 */ /* 0x010fc800078e0202 */
        /* <DEDUP_REMOVED lines=13> */
[----:B------:R-:W-:Y:S02]  /*f500*/  IADD3 R6, P0, R2, UR10, RZ ;  /* 0x0000000a02067c10 */ /* 0x000fe4000ff1e0ff */
[----:B------:R-:W0:Y:S01]  /*f510*/  @P6 LDC R2, c[0x0][0x44c] ;  /* 0x00011300ff026b82 */ /* 0x000e220000000800 */
[----:B------:R-:W-:-:S05]  /*f520*/  IMAD R5, R4, UR7, R5 ;  /* 0x0000000704057c24 */ /* 0x000fca000f8e0205 */
[----:B------:R-:W-:Y:S02]  /*f530*/  IADD3.X R5, R3, UR11, R5, P0, !PT ;  /* 0x0000000b03057c10 */ /* 0x000fe400087fe405 */
[----:B------:R-:W1:Y:S01]  /*f540*/  @P6 LDC R3, c[0x0][0x450] ;  /* 0x00011400ff036b82 */ /* 0x000e620000000800 */
[----:B------:R-:W-:-:S04]  /*f550*/  VIADD R0, R0, 0x80 ;  /* 0x0000008000007836 */ /* 0x000fc80000000000 */
[----:B0-----:R-:W-:-:S04]  /*f560*/  @P6 IMAD.HI.U32 R4, R0, R2, RZ ;  /* 0x0000000200046227 */ /* 0x001fc800078e00ff */
[----:B------:R-:W-:Y:S01]  /*f570*/  IMAD.MOV.U32 R2, RZ, RZ, R0 ;  /* 0x000000ffff027224 */ /* 0x000fe200078e0000 */
[----:B-1----:R-:W-:-:S05]  /*f580*/  @P6 SHF.R.U32.HI R2, RZ, R3, R4 ;  /* 0x00000003ff026219 */ /* 0x002fca0000011604 */
        /* <DEDUP_REMOVED lines=25> */
[----:B------:R-:W-:Y:S02]  /*f720*/  IMAD R4, R26, R9, RZ ;  /* 0x000000091a047224 */ /* 0x000fe400078e02ff */
[----:B------:R-:W-:Y:S01]  /*f730*/  IMAD R0, R18, 0xc0, R20 ;  /* 0x000000c012007824 */ /* 0x000fe200078e0214 */
        /* <DEDUP_REMOVED lines=21> */
.L_x_13095:
        /* <DEDUP_REMOVED lines=12> */
.L_x_13011:
[----:B------:R-:W-:Y:S05]  /*f950*/  BSYNC B0 ;  /* 0x0000000000007941 */ /* 0x000fea0003800000 */
.L_x_13010:
[----:B------:R-:W-:Y:S01]  /*f960*/  NOP ;  /* 0x0000000000007918 */ /* 0x000fe20000000000 */
[----:B------:R-:W-:-:S13]  /*f970*/  PLOP3.LUT P0, PT, PT, PT, PT, 0x80, 0x0 ;  /* 0x000000000000781c */ /* 0x000fda0003f0f070 */
.L_x_13012:
        /* <DEDUP_REMOVED lines=18> */
.L_x_13096:
[----:B------:R-:W-:Y:S05]  /*faa0*/  BSYNC B0 ;  /* 0x0000000000007941 */ /* 0x000fea0003800000 */
.L_x_13013:
[----:B-1----:R-:W3:Y:S04]  /*fab0*/  LDL.LU R3, [R1+0x28] ;  /* 0x0000280001037983 */ /* 0x002ee80000300800 */
[----:B------:R-:W4:Y:S01]  /*fac0*/  LDL R2, [R1+0xc] ;  /* 0x00000c0001027983 */ /* 0x000f220000100800 */
[----:B---3--:R-:W-:-:S05]  /*fad0*/  VIADD R20, R3, 0xfffffffe ;  /* 0xfffffffe03147836 */ /* 0x008fca0000000000 */
[----:B----4-:R-:W-:-:S13]  /*fae0*/  ISETP.GE.AND P0, PT, R20, R2, PT ;  /* 0x000000021400720c */ /* 0x010fda0003f06270 */
[----:B------:R-:W-:Y:S05]  /*faf0*/  @!P0 BRA `(.L_x_13015) ;  /* 0x00000010003c8947 */ /* 0x000fea0003800000 */
[----:B------:R-:W-:Y:S02]  /*fb00*/  IMAD.MOV.U32 R5, RZ, RZ, R25 ;  /* 0x000000ffff057224 */ /* 0x000fe400078e0019 */
[----:B--2---:R-:W-:-:S07]  /*fb10*/  IMAD.MOV.U32 R0, RZ, RZ, R22 ;  /* 0x000000ffff007224 */ /* 0x004fce00078e0016 */
.L_x_13035:
        /* <DEDUP_REMOVED lines=44> */
.L_x_13016:
[----:B------:R-:W-:Y:S01]  /*fde0*/  IMAD R4, R22, 0x8, R16 ;  /* 0x0000000816047824 */ /* 0x000fe200078e0210 */
[----:B------:R-:W-:Y:S01]  /*fdf0*/  SHF.L.U32 R10, R25, 0x1f, RZ ;  /* 0x0000001f190a7819 */ /* 0x000fe200000006ff */
[----:B------:R-:W-:Y:S01]  /*fe00*/  BSSY B0, `(.L_x_13017) ;  /* 0x0000004000007945 */ /* 0x000fe20003800000 */
[----:B------:R-:W-:Y:S02]  /*fe10*/  SHF.R.S32.HI R9, RZ, 0x1f, R8 ;  /* 0x0000001fff097819 */ /* 0x000fe40000011408 */
[----:B------:R-:W0:Y:S02]  /*fe20*/  SYNCS.PHASECHK.TRANS64.TRYWAIT P0, [R4+URZ+0x19c80], R10 ;  /* 0x019c800a040075a7 */ /* 0x000e24000800017f */
[----:B0-----:R-:W-:Y:S05]  /*fe30*/  @!P0 BRA `(.L_x_13018) ;  /* 0x00000038000c8947 */ /* 0x001fea0003800000 */
.L_x_13097:
[----:B------:R-:W-:Y:S05]  /*fe40*/  BSYNC B0 ;  /* 0x0000000000007941 */ /* 0x000fea0003800000 */
.L_x_13017:
        /* <DEDUP_REMOVED lines=36> */
.L_x_13103:
        /* <DEDUP_REMOVED lines=10> */
.L_x_13020:
        /* <DEDUP_REMOVED lines=11> */
.L_x_13021:
[----:B------:R2:W-:Y:S01]  /*101e0*/  SYNCS.ARRIVE.TRANS64.A1T0 RZ, [R4+URZ+0x19c70], RZ ;  /* 0x019c70ff04ff79a7 */ /* 0x0005e2000810003f */
[----:B------:R-:W-:Y:S05]  /*101f0*/  @!P3 BRA `(.L_x_13022) ;  /* 0x000000000004b947 */ /* 0x000fea0003800000 */
[----:B------:R-:W-:Y:S01]  /*10200*/  BPT.TRAP 0x1 ;  /* 0x000000040000795c */ /* 0x000fe20000300000 */
.L_x_13022:
[----:B------:R-:W3:Y:S01]  /*10210*/  SYNCS.PHASECHK.TRANS64.TRYWAIT P0, [R4+URZ+0x19c40], R10 ;  /* 0x019c400a040075a7 */ /* 0x000ee2000800017f */
[----:B------:R-:W-:Y:S04]  /*10220*/  BSSY B0, `(.L_x_13023) ;  /* 0x0000002000007945 */ /* 0x000fe80003800000 */
[----:B---3--:R-:W-:Y:S05]  /*10230*/  @!P0 BRA `(.L_x_13024) ;  /* 0x0000003400bc8947 */ /* 0x008fea0003800000 */
.L_x_13104:
[----:B------:R-:W-:Y:S05]  /*10240*/  BSYNC B0 ;  /* 0x0000000000007941 */ /* 0x000fea0003800000 */
.L_x_13023:
        /* <DEDUP_REMOVED lines=33> */
.L_x_13110:
        /* <DEDUP_REMOVED lines=10> */
.L_x_13026:
        /* <DEDUP_REMOVED lines=11> */
.L_x_13027:
[----:B------:R-:W-:Y:S01]  /*105b0*/  IMAD.U32 R2, RZ, RZ, UR44 ;  /* 0x0000002cff027e24 */ /* 0x000fe2000f8e00ff */
[----:B------:R0:W-:Y:S04]  /*105c0*/  SYNCS.ARRIVE.TRANS64.A1T0 RZ, [R4+URZ+0x19c30], RZ ;  /* 0x019c30ff04ff79a7 */ /* 0x0001e8000810003f */
[----:B------:R-:W-:-:S13]  /*105d0*/  ISETP.NE.AND P0, PT, R2, 0x3, PT ;  /* 0x000000030200780c */ /* 0x000fda0003f05270 */
[----:B0-----:R-:W-:Y:S05]  /*105e0*/  @!P0 BRA `(.L_x_13028) ;  /* 0x0000000000048947 */ /* 0x001fea0003800000 */
[----:B------:R-:W-:Y:S01]  /*105f0*/  BPT.TRAP 0x1 ;  /* 0x000000040000795c */ /* 0x000fe20000300000 */
.L_x_13028:
[----:B------:R-:W-:Y:S01]  /*10600*/  LOP3.LUT R3, R5, 0x1, RZ, 0x3c, !PT ;  /* 0x0000000105037812 */ /* 0x000fe200078e3cff */
[----:B------:R-:W-:Y:S01]  /*10610*/  IMAD R2, R0, 0x8, R16 ;  /* 0x0000000800027824 */ /* 0x000fe200078e0210 */
[----:B------:R-:W-:Y:S02]  /*10620*/  BSSY B0, `(.L_x_13029) ;  /* 0x0000004000007945 */ /* 0x000fe40003800000 */
[----:B------:R-:W-:-:S04]  /*10630*/  SHF.L.U32 R3, R3, 0x1f, RZ ;  /* 0x0000001f03037819 */ /* 0x000fc800000006ff */
[----:B------:R-:W0:Y:S02]  /*10640*/  SYNCS.PHASECHK.TRANS64.TRYWAIT P2, [R2+URZ+0x19c70], R3 ;  /* 0x019c7003020075a7 */ /* 0x000e24000804017f */
[----:B0-----:R-:W-:Y:S05]  /*10650*/  @!P2 BRA `(.L_x_13030) ;  /* 0x000000340060a947 */ /* 0x001fea0003800000 */
.L_x_13111:
[----:B------:R-:W-:Y:S05]  /*10660*/  BSYNC B0 ;  /* 0x0000000000007941 */ /* 0x000fea0003800000 */
.L_x_13029:
[----:B--23--:R-:W-:-:S05]  /*10670*/  IMAD.U32 R4, RZ, RZ, UR43 ;  /* 0x0000002bff047e24 */ /* 0x00cfca000f8e00ff */
[----:B------:R-:W-:-:S13]  /*10680*/  ISETP.NE.AND P2, PT, R4, 0x3, PT ;  /* 0x000000030400780c */ /* 0x000fda0003f45270 */
[----:B------:R-:W-:Y:S05]  /*10690*/  @!P2 BRA `(.L_x_13031) ;  /* 0x000000000004a947 */ /* 0x000fea0003800000 */
[----:B------:R-:W-:Y:S01]  /*106a0*/  BPT.TRAP 0x1 ;  /* 0x000000040000795c */ /* 0x000fe20000300000 */
.L_x_13031:
[----:B------:R-:W-:Y:S01]  /*106b0*/  SHF.L.U32 R3, R5, 0x1f, RZ ;  /* 0x0000001f05037819 */ /* 0x000fe200000006ff */
[----:B------:R-:W-:-:S03]  /*106c0*/  IMAD R0, R0, 0x3000, RZ ;  /* 0x0000300000007824 */ /* 0x000fc600078e02ff */
[----:B------:R-:W0:Y:S02]  /*106d0*/  SYNCS.PHASECHK.TRANS64.TRYWAIT P2, [R2+URZ+0x19c60], R3 ;  /* 0x019c6003020075a7 */ /* 0x000e24000804017f */
[----:B0-----:R-:W-:Y:S05]  /*106e0*/  @!P2 BRA `(.L_x_13032) ;  /* 0x000000340050a947 */ /* 0x001fea0003800000 */
.L_x_13112:
        /* <DEDUP_REMOVED lines=69> */
.L_x_13033:
[----:B--2---:R2:W-:Y:S01]  /*10b40*/  SYNCS.ARRIVE.TRANS64.A1T0 RZ, [R2+URZ+0x19c50], RZ ;  /* 0x019c50ff02ff79a7 */ /* 0x0045e2000810003f */
[----:B------:R-:W-:Y:S06]  /*10b50*/  BAR.SYNC.DEFER_BLOCKING 0x2, 0x80 ;  /* 0x0082000000007b1d */ /* 0x000fec0000010000 */
[----:B------:R-:W-:Y:S05]  /*10b60*/  @!P0 BRA `(.L_x_13034) ;  /* 0x0000000000048947 */ /* 0x000fea0003800000 */
[----:B------:R-:W-:Y:S01]  /*10b70*/  BPT.TRAP 0x1 ;  /* 0x000000040000795c */ /* 0x000fe20000300000 */
.L_x_13034:
[----:B------:R-:W3:Y:S01]  /*10b80*/  LDL R0, [R1+0x18] ;  /* 0x0000180001007983 */ /* 0x000ee20000100800 */
[----:B--2---:R-:W-:Y:S02]  /*10b90*/  VIADD R2, R2, 0x19c80 ;  /* 0x00019c8002027836 */ /* 0x004fe40000000000 */
[----:B------:R-:W-:-:S03]  /*10ba0*/  IMAD.MOV.U32 R5, RZ, RZ, R25 ;  /* 0x000000ffff057224 */ /* 0x000fc600078e0019 */
[----:B---3--:R-:W-:Y:S01]  /*10bb0*/  PRMT R2, R0, 0x654, R2 ;  /* 0x0000065400027816 */ /* 0x008fe20000000002 */
[----:B------:R-:W-:-:S03]  /*10bc0*/  IMAD.MOV.U32 R0, RZ, RZ, R22 ;  /* 0x000000ffff007224 */ /* 0x000fc600078e0016 */
[----:B------:R3:W-:Y:S01]  /*10bd0*/  SYNCS.ARRIVE.TRANS64.RED.A1T0 RZ, [R2+URZ], RZ ;  /* 0x000000ff02ff79a7 */ /* 0x0007e2000810043f */
[----:B------:R-:W-:Y:S05]  /*10be0*/  @P1 BRA `(.L_x_13035) ;  /* 0xffffffec00cc1947 */ /* 0x000fea000383ffff */
.L_x_13015:
        /* <DEDUP_REMOVED lines=9> */
[----:B0-----:R-:W0:Y:S01]  /*10c80*/  LDC.64 R2, c[0x0][0xc60] ;  /* 0x00031800ff027b82 */ /* 0x001e220000000a00 */
        /* <DEDUP_REMOVED lines=10> */
.L_x_13037:
[----:B------:R-:W-:Y:S05]  /*10d30*/  BSYNC B0 ;  /* 0x0000000000007941 */ /* 0x000fea0003800000 */
.L_x_13036:
[----:B------:R-:W-:Y:S05]  /*10d40*/  @!P0 BRA `(.L_x_13038) ;  /* 0x0000000000048947 */ /* 0x000fea0003800000 */
[----:B------:R-:W-:Y:S01]  /*10d50*/  BPT.TRAP 0x1 ;  /* 0x000000040000795c */ /* 0x000fe20000300000 */
.L_x_13038:
[----:B0-----:R-:W-:Y:S01]  /*10d60*/  LOP3.LUT R3, R25, 0x1, RZ, 0x3c, !PT ;  /* 0x0000000119037812 */ /* 0x001fe200078e3cff */
[----:B--2---:R-:W-:Y:S01]  /*10d70*/  IMAD R0, R22, 0x8, R16 ;  /* 0x0000000816007824 */ /* 0x004fe200078e0210 */
[----:B------:R-:W-:Y:S02]  /*10d80*/  BSSY B0, `(.L_x_13039) ;  /* 0x0000004000007945 */ /* 0x000fe40003800000 */
[----:B------:R-:W-:-:S04]  /*10d90*/  SHF.L.U32 R3, R3, 0x1f, RZ ;  /* 0x0000001f03037819 */ /* 0x000fc800000006ff */
[----:B------:R-:W0:Y:S02]  /*10da0*/  SYNCS.PHASECHK.TRANS64.TRYWAIT P1, [R0+URZ+0x19c70], R3 ;  /* 0x019c7003000075a7 */ /* 0x000e24000802017f */
[----:B0-----:R-:W-:Y:S05]  /*10db0*/  @!P1 BRA `(.L_x_13040) ;  /* 0x0000002c00b09947 */ /* 0x001fea0003800000 */
.L_x_13113:
[----:B------:R-:W-:Y:S05]  /*10dc0*/  BSYNC B0 ;  /* 0x0000000000007941 */ /* 0x000fea0003800000 */
.L_x_13039:
[----:B------:R-:W-:-:S05]  /*10dd0*/  IMAD.U32 R2, RZ, RZ, UR43 ;  /* 0x0000002bff027e24 */ /* 0x000fca000f8e00ff */
[----:B------:R-:W-:-:S13]  /*10de0*/  ISETP.NE.AND P1, PT, R2, 0x3, PT ;  /* 0x000000030200780c */ /* 0x000fda0003f25270 */
[----:B------:R-:W-:Y:S05]  /*10df0*/  @!P1 BRA `(.L_x_13041) ;  /* 0x0000000000049947 */ /* 0x000fea0003800000 */
[----:B------:R-:W-:Y:S01]  /*10e00*/  BPT.TRAP 0x1 ;  /* 0x000000040000795c */ /* 0x000fe20000300000 */
.L_x_13041:
[----:B0-----:R-:W-:-:S04]  /*10e10*/  SHF.L.U32 R3, R25, 0x1f, RZ ;  /* 0x0000001f19037819 */ /* 0x001fc800000006ff */
[----:B------:R-:W0:Y:S02]  /*10e20*/  SYNCS.PHASECHK.TRANS64.TRYWAIT P1, [R0+URZ+0x19c60], R3 ;  /* 0x019c6003000075a7 */ /* 0x000e24000802017f */
[----:B0-----:R-:W-:Y:S05]  /*10e30*/  @!P1 BRA `(.L_x_13042) ;  /* 0x0000002c00a49947 */ /* 0x001fea0003800000 */
.L_x_13114:
        /* <DEDUP_REMOVED lines=70> */
.L_x_13043:
[----:B--2---:R2:W-:Y:S01]  /*112a0*/  SYNCS.ARRIVE.TRANS64.A1T0 RZ, [R0+URZ+0x19c50], RZ ;  /* 0x019c50ff00ff79a7 */ /* 0x0045e2000810003f */
[----:B------:R-:W-:Y:S06]  /*112b0*/  BAR.SYNC.DEFER_BLOCKING 0x2, 0x80 ;  /* 0x0082000000007b1d */ /* 0x000fec0000010000 */
[----:B------:R-:W-:Y:S05]  /*112c0*/  @!P0 BRA `(.L_x_13044) ;  /* 0x0000000000048947 */ /* 0x000fea0003800000 */
[----:B------:R-:W-:Y:S01]  /*112d0*/  BPT.TRAP 0x1 ;  /* 0x000000040000795c */ /* 0x000fe20000300000 */
.L_x_13044:
        /* <DEDUP_REMOVED lines=9> */
.L_x_12985:
[----:B------:R-:W-:Y:S05]  /*11370*/  BSYNC B7 ;  /* 0x0000000000077941 */ /* 0x000fea0003800000 */
.L_x_12983:
[----:B------:R-:W-:-:S13]  /*11380*/  LOP3.LUT P0, RZ, R17, 0x40, RZ, 0xc0, !PT ;  /* 0x0000004011ff7812 */ /* 0x000fda000780c0ff */
[----:B------:R-:W-:Y:S05]  /*11390*/  @!P0 BRA `(.L_x_13045) ;  /* 0x0000000000348947 */ /* 0x000fea0003800000 */
[----:B------:R-:W2:Y:S08]  /*113a0*/  S2UR UR4, SR_CgaCtaId ;  /* 0x00000000000479c3 */ /* 0x000eb00000008800 */
[----:B------:R-:W-:Y:S01]  /*113b0*/  BAR.SYNC.DEFER_BLOCKING 0x5, 0x200 ;  /* 0x0148000000007b1d */ /* 0x000fe20000010000 */
[----:B------:R-:W-:Y:S01]  /*113c0*/  MOV R16, 0x400 ;  /* 0x0000040000107802 */ /* 0x000fe20000000f00 */
[----:B--2---:R-:W-:-:S05]  /*113d0*/  IMAD.U32 R0, RZ, RZ, UR4 ;  /* 0x00000004ff007e24 */ /* 0x004fca000f8e00ff */
[----:B------:R-:W-:Y:S01]  /*113e0*/  LEA R16, R0, R16, 0x18 ;  /* 0x0000001000107211 */ /* 0x000fe200078ec0ff */
[----:B------:R-:W-:Y:S04]  /*113f0*/  STL [R1+0x18], R0 ;  /* 0x0000180001007387 */ /* 0x000fe80000100800 */
[----:B----4-:R-:W2:Y:S04]  /*11400*/  LDS.128 R4, [R16+0x19cd0] ;  /* 0x019cd00010047984 */ /* 0x010ea80000000c00 */
[----:B--2---:R2:W-:Y:S01]  /*11410*/  STL.64 [R1], R4 ;  /* 0x0000000401007387 */ /* 0x0045e20000100a00 */
[----:B------:R-:W-:-:S03]  /*11420*/  IMAD.MOV.U32 R0, RZ, RZ, R7 ;  /* 0x000000ffff007224 */ /* 0x000fc600078e0007 */
[----:B------:R2:W-:Y:S02]  /*11430*/  STL [R1+0x8], R6 ;  /* 0x0000080601007387 */ /* 0x0005e40000100800 */
[----:B------:R-:W-:Y:S01]  /*11440*/  R2UR UR40, R0 ;  /* 0x00000000002872ca */ /* 0x000fe200000e0000 */
[----:B------:R-:W-:Y:S06]  /*11450*/  BAR.ARV 0x4, 0x200 ;  /* 0x0108000000007b1d */ /* 0x000fec0000002000 */
[----:B------:R-:W-:Y:S08]  /*11460*/  BRA `(.L_x_13046) ;  /* 0x0000000c00f07947 */ /* 0x000ff00003800000 */
.L_x_13045:
[----:B--2---:R-:W2:Y:S01]  /*11470*/  LDL.LU R0, [R1] ;  /* 0x0000000001007983 */ /* 0x004ea20000300800 */
[----:B------:R-:W-:Y:S01]  /*11480*/  ULDC UR4, c[0x0][0xc3c] ;  /* 0x00030f0000047ab9 */ /* 0x000fe20000000800 */
[----:B------:R-:W0:Y:S02]  /*11490*/  S2R R2, SR_TID.X ;  /* 0x0000000000027919 */ /* 0x000e240000002100 */
[----:B0-----:R-:W-:-:S04]  /*114a0*/  LOP3.LUT R10, R2, 0x1f, RZ, 0xc0, !PT ;  /* 0x0000001f020a7812 */ /* 0x001fc800078ec0ff */
[C---:B------:R-:W-:Y:S01]  /*114b0*/  ISETP.NE.AND P0, PT, R10.reuse, 0x1f, PT ;  /* 0x0000001f0a00780c */ /* 0x040fe20003f05270 */
[----:B----4-:R-:W-:-:S05]  /*114c0*/  VIADD R6, R10, UR40 ;  /* 0x000000280a067c36 */ /* 0x010fca0008000000 */
[----:B------:R-:W-:Y:S01]  /*114d0*/  ISETP.GE.OR P1, PT, R6, UR4, !P0 ;  /* 0x0000000406007c0c */ /* 0x000fe2000c726670 */
[----:B------:R-:W-:Y:S02]  /*114e0*/  IMAD.MOV.U32 R8, RZ, RZ, RZ ;  /* 0x000000ffff087224 */ /* 0x000fe400078e00ff */
[----:B--2---:R-:W-:-:S10]  /*114f0*/  IMAD.MOV.U32 R9, RZ, RZ, R0 ;  /* 0x000000ffff097224 */ /* 0x004fd400078e0000 */
[----:B------:R-:W0:Y:S01]  /*11500*/  @!P1 LDC.64 R2, c[0x0][0xc80] ;  /* 0x00032000ff029b82 */ /* 0x000e220000000a00 */
[----:B------:R-:W-:Y:S01]  /*11510*/  IMAD.MOV.U32 R0, RZ, RZ, RZ ;  /* 0x000000ffff007224 */ /* 0x000fe200078e00ff */
[----:B------:R-:W-:Y:S01]  /*11520*/  ISETP.GE.U32.AND P2, PT, R10, 0x2, PT ;  /* 0x000000020a00780c */ /* 0x000fe20003f46070 */
[----:B------:R-:W-:-:S05]  /*11530*/  ULDC UR4, c[0x0][0xc3c] ;  /* 0x00030f0000047ab9 */ /* 0x000fca0000000800 */
[----:B------:R-:W2:Y:S01]  /*11540*/  @!P1 LDC.64 R4, c[0x0][0xc78] ;  /* 0x00031e00ff049b82 */ /* 0x000ea20000000a00 */
[----:B0-----:R-:W-:-:S05]  /*11550*/  @!P1 IMAD.WIDE R2, R6, 0x4, R2 ;  /* 0x0000000406029825 */ /* 0x001fca00078e0202 */
[----:B------:R2:W3:Y:S02]  /*11560*/  @!P1 LDG.E R0, desc[UR54][R2.64] ;  /* 0x0000003602009981 */ /* 0x0004e4000c1e1900 */
[----:B--2---:R-:W-:-:S05]  /*11570*/  @!P1 IMAD.WIDE R2, R6, 0x4, R4 ;  /* 0x0000000406029825 */ /* 0x004fca00078e0204 */
[----:B------:R-:W3:Y:S01]  /*11580*/  @!P1 LDG.E R8, desc[UR54][R2.64] ;  /* 0x0000003602089981 */ /* 0x000ee2000c1e1900 */
[C---:B------:R-:W-:Y:S02]  /*11590*/  ISETP.NE.AND P1, PT, R10.reuse, RZ, PT ;  /* 0x000000ff0a00720c */ /* 0x040fe40003f25270 */
[C---:B------:R-:W-:Y:S02]  /*115a0*/  ISETP.GE.U32.AND P3, PT, R10.reuse, 0x4, PT ;  /* 0x000000040a00780c */ /* 0x040fe40003f66070 */
[C---:B------:R-:W-:Y:S02]  /*115b0*/  ISETP.GE.U32.AND P4, PT, R10.reuse, 0x8, PT ;  /* 0x000000080a00780c */ /* 0x040fe40003f86070 */
[----:B------:R-:W-:Y:S01]  /*115c0*/  ISETP.GE.U32.AND P5, PT, R10, 0x10, PT ;  /* 0x000000100a00780c */ /* 0x000fe20003fa6070 */
        /* <DEDUP_REMOVED lines=12> */
[----:B------:R-:W2:Y:S02]  /*11690*/  SHFL.UP PT, R2, R4, 0x8, RZ ;  /* 0x0500000004027989 */ /* 0x000ea400000e00ff */
[----:B--2---:R-:W-:-:S05]  /*116a0*/  SEL R3, R2, RZ, P4 ;  /* 0x000000ff02037207 */ /* 0x004fca0002000000 */
[----:B------:R-:W-:Y:S02]  /*116b0*/  IMAD.IADD R5, R4, 0x1, R3 ;  /* 0x0000000104057824 */ /* 0x000fe400078e0203 */
[----:B------:R-:W-:Y:S04]  /*116c0*/  SHFL.IDX PT, R4, R9, RZ, 0x1f ;  /* 0x00001fff09047589 */ /* 0x000fe800000e0000 */
[----:B------:R-:W2:Y:S02]  /*116d0*/  SHFL.UP PT, R2, R5, 0x10, RZ ;  /* 0x0600000005027989 */ /* 0x000ea400000e00ff */
[----:B--2---:R-:W-:-:S05]  /*116e0*/  SEL R2, R2, RZ, P5 ;  /* 0x000000ff02027207 */ /* 0x004fca0002800000 */
[----:B------:R-:W-:Y:S02]  /*116f0*/  IMAD.IADD R2, R5, 0x1, R2 ;  /* 0x0000000105027824 */ /* 0x000fe400078e0202 */
[----:B------:R-:W-:-:S03]  /*11700*/  IMAD.MOV.U32 R5, RZ, RZ, RZ ;  /* 0x000000ffff057224 */ /* 0x000fc600078e00ff */
[----:B------:R-:W0:Y:S02]  /*11710*/  SHFL.IDX PT, R3, R2, 0x1f, 0x1f ;  /* 0x03e01f0002037f89 */ /* 0x000e2400000e0000 */
[----:B0-----:R-:W-:-:S04]  /*11720*/  IMAD R3, R3, R7, RZ ;  /* 0x0000000703037224 */ /* 0x001fc800078e02ff */
[----:B------:R-:W-:-:S05]  /*11730*/  IMAD.IADD R6, R6, 0x1, R3 ;  /* 0x0000000106067824 */ /* 0x000fca00078e0203 */
[----:B------:R-:W-:-:S13]  /*11740*/  ISETP.GT.AND P6, PT, R6, R4, PT ;  /* 0x000000040600720c */ /* 0x000fda0003fc4270 */
[----:B------:R-:W-:Y:S05]  /*11750*/  @P6 BRA `(.L_x_13047) ;  /* 0x0000000000986947 */ /* 0x000fea0003800000 */
.L_x_13049:
        /* <DEDUP_REMOVED lines=38> */
.L_x_13047:
[----:B------:R-:W-:-:S04]  /*119c0*/  IMAD.IADD R6, R6, 0x1, -R3 ;  /* 0x0000000106067824 */ /* 0x000fc800078e0a03 */
[----:B------:R-:W-:-:S05]  /*119d0*/  IMAD R3, R2, R7, R6 ;  /* 0x0000000702037224 */ /* 0x000fca00078e0206 */
[----:B------:R-:W-:-:S13]  /*119e0*/  ISETP.GT.AND P0, PT, R3, R4, PT ;  /* 0x000000040300720c */ /* 0x000fda0003f04270 */
[----:B------:R-:W-:Y:S02]  /*119f0*/  VOTEU.ANY UR5, UPT, !P0 ;  /* 0x0000000000057886 */ /* 0x000fe400040e0100 */
[----:B------:R-:W-:Y:S01]  /*11a00*/  ISETP.NE.AND P0, PT, RZ, UR5, PT ;  /* 0x00000005ff007c0c */ /* 0x000fe2000bf05270 */
[----:B------:R-:W-:-:S06]  /*11a10*/  UPOPC UR4, UR5 ;  /* 0x00000005000472bf */ /* 0x000fcc0008000000 */
[----:B------:R-:W-:-:S05]  /*11a20*/  IMAD.U32 R3, RZ, RZ, UR4 ;  /* 0x00000004ff037e24 */ /* 0x000fca000f8e00ff */
[----:B------:R0:W2:Y:S04]  /*11a30*/  SHFL.IDX PT, R0, R0, R3, 0x1f ;  /* 0x00001f0300007589 */ /* 0x0000a800000e0000 */
[----:B------:R0:W3:Y:S01]  /*11a40*/  SHFL.IDX PT, R8, R8, R3, 0x1f ;  /* 0x00001f0308087589 */ /* 0x0000e200000e0000 */
[----:B------:R-:W-:Y:S05]  /*11a50*/  @!P0 BRA `(.L_x_13050) ;  /* 0x00000000000c8947 */ /* 0x000fea0003800000 */
[----:B------:R-:W-:-:S06]  /*11a60*/  UIADD3 UR5, UR4, -0x1, URZ ;  /* 0xffffffff04057890 */ /* 0x000fcc000fffe03f */
[----:B------:R-:W-:-:S06]  /*11a70*/  IMAD.U32 R5, RZ, RZ, UR5 ;  /* 0x00000005ff057e24 */ /* 0x000fcc000f8e00ff */
[----:B------:R4:W0:Y:S02]  /*11a80*/  SHFL.IDX PT, R5, R2, R5, 0x1f ;  /* 0x00001f0502057589 */ /* 0x00082400000e0000 */
.L_x_13050:
[----:B0-----:R-:W-:Y:S01]  /*11a90*/  IMAD R3, R5, R7, R6 ;  /* 0x0000000705037224 */ /* 0x001fe200078e0206 */
[----:B---3--:R-:W-:Y:S01]  /*11aa0*/  ISETP.NE.AND P0, PT, R8, 0x1, PT ;  /* 0x000000010800780c */ /* 0x008fe20003f05270 */
[----:B------:R-:W-:Y:S02]  /*11ab0*/  UIADD3 UR40, UR4, UR40, URZ ;  /* 0x0000002804287290 */ /* 0x000fe4000fffe03f */
[----:B------:R-:W-:Y:S01]  /*11ac0*/  IMAD.IADD R4, R4, 0x1, -R3 ;  /* 0x0000000104047824 */ /* 0x000fe200078e0a03 */
[----:B------:R0:W-:Y:S09]  /*11ad0*/  STL [R1], R3 ;  /* 0x0000000301007387 */ /* 0x0001f20000100800 */
[----:B------:R-:W-:Y:S05]  /*11ae0*/  @!P0 BRA `(.L_x_13051) ;  /* 0x0000000000e48947 */ /* 0x000fea0003800000 */
[----:B--2---:R-:W-:-:S04]  /*11af0*/  IABS R5, R0 ;  /* 0x0000000000057213 */ /* 0x004fc80000000000 */
[----:B------:R-:W2:Y:S08]  /*11b00*/  I2F.RP R6, R5 ;  /* 0x0000000500067306 */ /* 0x000eb00000209400 */
[----:B--2---:R-:W2:Y:S02]  /*11b10*/  MUFU.RCP R6, R6 ;  /* 0x0000000600067308 */ /* 0x004ea40000001000 */
[----:B--2---:R-:W-:-:S06]  /*11b20*/  VIADD R9, R6, 0xffffffe ;  /* 0x0ffffffe06097836 */ /* 0x004fcc0000000000 */
[----:B0-----:R-:W4:Y:S02]  /*11b30*/  F2I.FTZ.U32.TRUNC.NTZ R3, R9 ;  /* 0x0000000900037305 */ /* 0x001f24000021f000 */
[----:B----4-:R-:W-:-:S04]  /*11b40*/  IMAD.MOV R2, RZ, RZ, -R3 ;  /* 0x000000ffff027224 */ /* 0x010fc800078e0a03 */
        /* <DEDUP_REMOVED lines=51> */
.L_x_13051:
[----:B------:R-:W-:Y:S02]  /*11e80*/  ULDC.64 UR4, c[0x0][0xc90] ;  /* 0x0003240000047ab9 */ /* 0x000fe40000000a00 */
[----:B------:R-:W-:-:S06]  /*11e90*/  UIMAD.WIDE UR4, UR40, 0x4, UR4 ;  /* 0x00000004280478a5 */ /* 0x000fcc000f8e0204 */
[----:B----4-:R-:W-:Y:S02]  /*11ea0*/  IMAD.U32 R2, RZ, RZ, UR4 ;  /* 0x00000004ff027e24 */ /* 0x010fe4000f8e00ff */
[----:B0-----:R-:W-:-:S05]  /*11eb0*/  IMAD.U32 R3, RZ, RZ, UR5 ;  /* 0x00000005ff037e24 */ /* 0x001fca000f8e00ff */
        /* <DEDUP_REMOVED lines=60> */
.L_x_13052:
[----:B--2---:R-:W-:-:S05]  /*12280*/  LOP3.LUT R3, RZ, R4, RZ, 0x33, !PT ;  /* 0x00000004ff037212 */ /* 0x004fca00078e33ff */
[----:B------:R-:W-:-:S05]  /*12290*/  IMAD.IADD R0, R0, 0x1, R3 ;  /* 0x0000000100007824 */ /* 0x000fca00078e0203 */
[----:B------:R2:W-:Y:S01]  /*122a0*/  STL [R1+0x4], R0 ;  /* 0x0000040001007387 */ /* 0x0005e20000100800 */
[----:B------:R-:W-:Y:S05]  /*122b0*/  BRA `(.L_x_13053) ;  /* 0x0000000000107947 */ /* 0x000fea0003800000 */
.L_x_13048:
[----:B------:R0:W-:Y:S01]  /*122c0*/  STL [R1], R4 ;  /* 0x0000000401007387 */ /* 0x0001e20000100800 */
[----:B------:R-:W-:-:S03]  /*122d0*/  ULDC UR40, c[0x0][0xc3c] ;  /* 0x00030f0000287ab9 */ /* 0x000fc60000000800 */
[----:B------:R0:W-:Y:S04]  /*122e0*/  STL [R1+0x4], RZ ;  /* 0x000004ff01007387 */ /* 0x0001e80000100800 */
[----:B------:R0:W-:Y:S02]  /*122f0*/  STL [R1+0x8], RZ ;  /* 0x000008ff01007387 */ /* 0x0001e40000100800 */
.L_x_13053:
[----:B------:R-:W3:Y:S04]  /*12300*/  LDL R3, [R1+0x4] ;  /* 0x0000040001037983 */ /* 0x000ee80000100800 */
[----:B0-----:R-:W4:Y:S04]  /*12310*/  LDL R2, [R1+0x8] ;  /* 0x0000080001027983 */ /* 0x001f280000100800 */
[----:B------:R-:W5:Y:S01]  /*12320*/  LDL R4, [R1] ;  /* 0x0000000001047983 */ /* 0x000f620000100800 */
[----:B--2---:R-:W0:Y:S01]  /*12330*/  S2R R0, SR_TID.X ;  /* 0x0000000000007919 */ /* 0x004e220000002100 */
[----:B------:R-:W-:Y:S01]  /*12340*/  BAR.SYNC.DEFER_BLOCKING 0x4, 0x200 ;  /* 0x0108000000007b1d */ /* 0x000fe20000010000 */
[----:B---3--:R-:W-:-:S02]  /*12350*/  IMAD.MOV.U32 R5, RZ, RZ, R3 ;  /* 0x000000ffff057224 */ /* 0x008fc400078e0003 */
[----:B----4-:R-:W-:-:S03]  /*12360*/  IMAD.MOV.U32 R3, RZ, RZ, R2 ;  /* 0x000000ffff037224 */ /* 0x010fc600078e0002 */
        /* <DEDUP_REMOVED lines=10> */
[----:B-----5:R3:W-:Y:S01]  /*12410*/  @!P0 STS.128 [R16+0x19cd0], R4 ;  /* 0x019cd00410008388 */ /* 0x0207e20000000c00 */
[----:B------:R-:W-:Y:S06]  /*12420*/  BAR.ARV 0x5, 0x200 ;  /* 0x0148000000007b1d */ /* 0x000fec0000002000 */
.L_x_13046:
[----:B------:R-:W-:Y:S02]  /*12430*/  ULDC UR4, c[0x0][0xc3c] ;  /* 0x00030f0000047ab9 */ /* 0x000fe40000000800 */
[----:B------:R-:W-:-:S06]  /*12440*/  UISETP.GE.AND UP0, UPT, UR40, UR4, UPT ;  /* 0x000000042800728c */ /* 0x000fcc000bf06270 */
[----:B------:R-:W-:-:S13]  /*12450*/  PLOP3.LUT P0, PT, PT, PT, UP0, 0x80, 0x0 ;  /* 0x000000000000781c */ /* 0x000fda0003f0f008 */
[----:B------:R-:W-:Y:S05]  /*12460*/  @!P0 BRA `(.L_x_13054) ;  /* 0xffffffac00e48947 */ /* 0x000fea000383ffff */
.L_x_12978:
[----:B-1----:R-:W4:Y:S01]  /*12470*/  LDL.LU R0, [R1+0x2c] ;  /* 0x00002c0001007983 */ /* 0x002f220000300800 */
[----:B------:R-:W-:Y:S01]  /*12480*/  BSSY B0, `(.L_x_13055) ;  /* 0x000000b000007945 */ /* 0x000fe20003800000 */
[----:B--23--:R-:W1:Y:S01]  /*12490*/  S2R R5, SR_CgaCtaId ;  /* 0x0000000000057919 */ /* 0x00ce620000008800 */
[----:B----4-:R-:W-:-:S05]  /*124a0*/  VIADD R0, R0, 0x1 ;  /* 0x0000000100007836 */ /* 0x010fca0000000000 */
[----:B------:R-:W-:-:S04]  /*124b0*/  LEA.HI R2, R0, R0, RZ, 0x1 ;  /* 0x0000000000027211 */ /* 0x000fc800078f08ff */
[----:B------:R-:W-:Y:S02]  /*124c0*/  LOP3.LUT R3, R2, 0xfffffffe, RZ, 0xc0, !PT ;  /* 0xfffffffe02037812 */ /* 0x000fe400078ec0ff */
[----:B------:R-:W-:-:S03]  /*124d0*/  MOV R2, 0x400 ;  /* 0x0000040000027802 */ /* 0x000fc60000000f00 */
[----:B------:R-:W-:Y:S01]  /*124e0*/  IMAD.IADD R0, R0, 0x1, -R3 ;  /* 0x0000000100007824 */ /* 0x000fe200078e0a03 */
[----:B-1----:R-:W-:-:S04]  /*124f0*/  LEA R5, R5, R2, 0x18 ;  /* 0x0000000205057211 */ /* 0x002fc800078ec0ff */
[----:B------:R-:W-:-:S04]  /*12500*/  SHF.L.U32 R0, R0, 0x1f, RZ ;  /* 0x0000001f00007819 */ /* 0x000fc800000006ff */
[----:B------:R-:W1:Y:S02]  /*12510*/  SYNCS.PHASECHK.TRANS64.TRYWAIT P0, [R5+URZ+0x19c20], R0 ;  /* 0x019c2000050075a7 */ /* 0x000e64000800017f */
[----:B-1----:R-:W-:Y:S05]  /*12520*/  @!P0 BRA `(.L_x_13056) ;  /* 0x0000001400fc8947 */ /* 0x002fea0003800000 */
.L_x_13115:
[----:B------:R-:W-:Y:S05]  /*12530*/  BSYNC B0 ;  /* 0x0000000000007941 */ /* 0x000fea0003800000 */
.L_x_13055:
[----:B------:R-:W-:-:S03]  /*12540*/  UMOV UR4, 0xffffffff ;  /* 0xffffffff00047882 */ /* 0x000fc60000000000 */
[----:B------:R-:W-:Y:S05]  /*12550*/  BRA.DIV UR4, `(.L_x_13057) ;  /* 0x0000001a04047947 */ /* 0x000fea000b800000 */
[----:B-1----:R-:W1:Y:S02]  /*12560*/  S2R R0, SR_TID.X ;  /* 0x0000000000007919 */ /* 0x002e640000002100 */
[----:B-1----:R-:W-:-:S04]  /*12570*/  SHF.R.U32.HI R0, RZ, 0x5, R0 ;  /* 0x00000005ff007819 */ /* 0x002fc80000011600 */
[----:B------:R-:W-:-:S05]  /*12580*/  LOP3.LUT R0, R0, 0x3, RZ, 0xc0, !PT ;  /* 0x0000000300007812 */ /* 0x000fca00078ec0ff */
[----:B------:R1:W2:Y:S02]  /*12590*/  SHFL.IDX PT, R14, R0, RZ, 0x1f ;  /* 0x00001fff000e7589 */ /* 0x0002a400000e0000 */
.L_x_13118:
[----:B--2---:R-:W-:Y:S01]  /*125a0*/  ISETP.NE.AND P0, PT, R14, RZ, PT ;  /* 0x000000ff0e00720c */ /* 0x004fe20003f05270 */
[----:B------:R-:W-:-:S12]  /*125b0*/  BSSY B0, `(.L_x_13058) ;  /* 0x000002c000007945 */ /* 0x000fd80003800000 */
[----:B------:R-:W-:Y:S05]  /*125c0*/  @P0 BRA `(.L_x_13059) ;  /* 0x0000000000a80947 */ /* 0x000fea0003800000 */
[----:B------:R-:W-:-:S03]  /*125d0*/  UMOV UR4, 0xffffffff ;  /* 0xffffffff00047882 */ /* 0x000fc60000000000 */
[----:B------:R-:W-:Y:S05]  /*125e0*/  BRA.DIV UR4, `(.L_x_13060) ;  /* 0x0000001a04147947 */ /* 0x000fea000b800000 */
[----:B------:R-:W-:-:S13]  /*125f0*/  ELECT P6, URZ, PT ;  /* 0x00000000003f782f */ /* 0x000fda00038c0000 */
.L_x_13121:
[----:B------:R-:W-:Y:S05]  /*12600*/  @!P6 BRA `(.L_x_13059) ;  /* 0x000000000098e947 */ /* 0x000fea0003800000 */
[----:B------:R-:W-:-:S06]  /*12610*/  ULOP3.LUT UR4, UR36, 0x2, URZ, 0xfc, !UPT ;  /* 0x0000000224047892 */ /* 0x000fcc000f8efc3f */
[----:B-1----:R-:W-:-:S05]  /*12620*/  IMAD.U32 R0, RZ, RZ, UR4 ;  /* 0x00000004ff007e24 */ /* 0x002fca000f8e00ff */
[----:B------:R-:W-:-:S13]  /*12630*/  ISETP.NE.AND P0, PT, R0, 0x3, PT ;  /* 0x000000030000780c */ /* 0x000fda0003f05270 */
[----:B------:R-:W-:Y:S05]  /*12640*/  @!P0 BRA `(.L_x_13061) ;  /* 0x0000000000048947 */ /* 0x000fea0003800000 */
[----:B------:R-:W-:Y:S01]  /*12650*/  BPT.TRAP 0x1 ;  /* 0x000000040000795c */ /* 0x000fe20000300000 */
.L_x_13061:
[C---:B------:R-:W-:Y:S01]  /*12660*/  IMAD R3, R22.reuse, 0x8, R5 ;  /* 0x0000000816037824 */ /* 0x040fe200078e0205 */
[----:B------:R-:W-:Y:S01]  /*12670*/  SHF.L.U32 R2, R25, 0x1f, RZ ;  /* 0x0000001f19027819 */ /* 0x000fe200000006ff */
[----:B------:R-:W-:-:S03]  /*12680*/  VIADD R22, R22, 0x1 ;  /* 0x0000000116167836 */ /* 0x000fc60000000000 */
[----:B------:R-:W1:Y:S02]  /*12690*/  SYNCS.PHASECHK.TRANS64.TRYWAIT P1, [R3+URZ+0x19c40], R2 ;  /* 0x019c4002030075a7 */ /* 0x000e64000802017f */
[----:B------:R-:W-:-:S04]  /*126a0*/  ISETP.NE.AND P2, PT, R22, 0x2, PT ;  /* 0x000000021600780c */ /* 0x000fc80003f45270 */
[----:B------:R-:W-:Y:S01]  /*126b0*/  SEL R0, RZ, 0x1, P2 ;  /* 0x00000001ff007807 */ /* 0x000fe20001000000 */
[----:B-1----:R-:W-:Y:S08]  /*126c0*/  @!P1 BRA `(.L_x_13062) ;  /* 0x0000001400fc9947 */ /* 0x002ff00003800000 */
.L_x_13122:
[----:B------:R-:W-:Y:S02]  /*126d0*/  SEL R22, R22, RZ, P2 ;  /* 0x000000ff16167207 */ /* 0x000fe40001000000 */
[----:B------:R-:W-:Y:S01]  /*126e0*/  LOP3.LUT R0, R25, R0, RZ, 0x3c, !PT ;  /* 0x0000000019007212 */ /* 0x000fe200078e3cff */
[----:B------:R-:W-:Y:S06]  /*126f0*/  @!P0 BRA `(.L_x_13063) ;  /* 0x0000000000048947 */ /* 0x000fec0003800000 */
[----:B------:R-:W-:Y:S01]  /*12700*/  BPT.TRAP 0x1 ;  /* 0x000000040000795c */ /* 0x000fe20000300000 */
.L_x_13063:
[----:B------:R-:W-:Y:S01]  /*12710*/  IMAD R5, R22, 0x8, R5 ;  /* 0x0000000816057824 */ /* 0x000fe200078e0205 */
[----:B------:R-:W-:-:S04]  /*12720*/  SHF.L.U32 R0, R0, 0x1f, RZ ;  /* 0x0000001f00007819 */ /* 0x000fc800000006ff */
[----:B------:R-:W2:Y:S02]  /*12730*/  SYNCS.PHASECHK.TRANS64.TRYWAIT P1, [R5+URZ+0x19c40], R0 ;  /* 0x019c4000050075a7 */ /* 0x000ea4000802017f */
[----:B--2---:R-:W-:Y:S05]  /*12740*/  @!P1 BRA `(.L_x_13064) ;  /* 0x0000001400f09947 */ /* 0x004fea0003800000 */
.L_x_13123:
[----:B------:R-:W-:Y:S05]  /*12750*/  @!P0 BRA `(.L_x_13065) ;  /* 0x0000000000048947 */ /* 0x000fea0003800000 */
[----:B------:R-:W-:Y:S01]  /*12760*/  BPT.TRAP 0x1 ;  /* 0x000000040000795c */ /* 0x000fe20000300000 */
.L_x_13065:
[----:B------:R-:W3:Y:S02]  /*12770*/  SYNCS.PHASECHK.TRANS64.TRYWAIT P1, [R3+URZ+0x19c60], R2 ;  /* 0x019c6002030075a7 */ /* 0x000ee4000802017f */
[----:B---3--:R-:W-:Y:S05]  /*12780*/  @!P1 BRA `(.L_x_13066) ;  /* 0x0000001400f49947 */ /* 0x008fea0003800000 */
.L_x_13124:
[----:B------:R-:W-:Y:S05]  /*12790*/  @!P0 BRA `(.L_x_13067) ;  /* 0x0000000000048947 */ /* 0x000fea0003800000 */
[----:B------:R-:W-:Y:S01]  /*127a0*/  BPT.TRAP 0x1 ;  /* 0x000000040000795c */ /* 0x000fe20000300000 */
.L_x_13067:
[----:B------:R-:W4:Y:S02]  /*127b0*/  SYNCS.PHASECHK.TRANS64.TRYWAIT P1, [R5+URZ+0x19c60], R0 ;  /* 0x019c6000050075a7 */ /* 0x000f24000802017f */
[----:B----4-:R-:W-:Y:S05]  /*127c0*/  @!P1 BRA `(.L_x_13068) ;  /* 0x0000001400f89947 */ /* 0x010fea0003800000 */
.L_x_13125:
[----:B------:R-:W-:Y:S05]  /*127d0*/  @!P0 BRA `(.L_x_13069) ;  /* 0x0000000000048947 */ /* 0x000fea0003800000 */
[----:B------:R-:W-:Y:S01]  /*127e0*/  BPT.TRAP 0x1 ;  /* 0x000000040000795c */ /* 0x000fe20000300000 */
.L_x_13069:
[----:B------:R-:W5:Y:S02]  /*127f0*/  SYNCS.PHASECHK.TRANS64.TRYWAIT P1, [R3+URZ+0x19c80], R2 ;  /* 0x019c8002030075a7 */ /* 0x000f64000802017f */
[----:B-----5:R-:W-:Y:S05]  /*12800*/  @!P1 BRA `(.L_x_13070) ;  /* 0x0000001400fc9947 */ /* 0x020fea0003800000 */
.L_x_13126:
[----:B------:R-:W-:Y:S05]  /*12810*/  @!P0 BRA `(.L_x_13071) ;  /* 0x0000000000048947 */ /* 0x000fea0003800000 */
[----:B------:R-:W-:Y:S01]  /*12820*/  BPT.TRAP 0x1 ;  /* 0x000000040000795c */ /* 0x000fe20000300000 */
.L_x_13071:
[----:B------:R0:W0:Y:S02]  /*12830*/  SYNCS.PHASECHK.TRANS64.TRYWAIT P0, [R5+URZ+0x19c80], R0 ;  /* 0x019c8000050075a7 */ /* 0x000024000800017f */
[----:B0-----:R-:W-:Y:S05]  /*12840*/  @!P0 NANOSLEEP.SYNCS 0x989680 ;  /* 0x009896800000895d */ /* 0x001fea0003900000 */
[----:B------:R-:W0:Y:S02]  /*12850*/  @!P0 SYNCS.PHASECHK.TRANS64 P0, [R5+URZ+0x19c80], R0 ;  /* 0x019c8000050085a7 */ /* 0x000e24000800007f */
[----:B0-----:R-:W-:Y:S05]  /*12860*/  @!P0 BRA `(.L_x_13071) ;  /* 0xfffffffc00f08947 */ /* 0x001fea000383ffff */
.L_x_13059:
[----:B------:R-:W-:Y:S05]  /*12870*/  BSYNC B0 ;  /* 0x0000000000007941 */ /* 0x000fea0003800000 */
.L_x_13058:
[----:B------:R-:W-:Y:S05]  /*12880*/  EXIT ;  /* 0x000000000000794d */ /* 0x000fea0003800000 */
.L_x_12920:
[----:B0-----:R-:W-:-:S04]  /*12890*/  IMAD.U32 R3, RZ, RZ, UR46 ;  /* 0x0000002eff037e24 */ /* 0x001fc8000f8e00ff */
[----:B------:R0:W1:Y:S03]  /*128a0*/  SYNCS.PHASECHK.TRANS64.TRYWAIT P1, [R3+URZ+0x19c00], R0 ;  /* 0x019c0000030075a7 */ /* 0x000066000802017f */
[----:B-1----:R-:W-:Y:S05]  /*128b0*/  @!P1 NANOSLEEP.SYNCS 0x989680 ;  /* 0x009896800000995d */ /* 0x002fea0003900000 */
[----:B------:R-:W1:Y:S02]  /*128c0*/  @!P1 SYNCS.PHASECHK.TRANS64 P1, [R3+URZ+0x19c00], R0 ;  /* 0x019c0000030095a7 */ /* 0x000e64000802007f */
[----:B-1----:R-:W-:Y:S05]  /*128d0*/  @!P1 BRA `(.L_x_12920) ;  /* 0xfffffffc00ec9947 */ /* 0x002fea000383ffff */
[----:B------:R-:W-:Y:S05]  /*128e0*/  BRA `(.L_x_13072) ;  /* 0xfffffef400787947 */ /* 0x000fea000383ffff */
.L_x_12924:
[----:B-1----:R1:W2:Y:S02]  /*128f0*/  SYNCS.PHASECHK.TRANS64.TRYWAIT P1, [R2+URZ+0x19c30], R3 ;  /* 0x019c3003020075a7 */ /* 0x0022a4000802017f */
[----:B--2---:R-:W-:Y:S05]  /*12900*/  @!P1 NANOSLEEP.SYNCS 0x989680 ;  /* 0x009896800000995d */ /* 0x004fea0003900000 */
[----:B------:R-:W2:Y:S02]  /*12910*/  @!P1 SYNCS.PHASECHK.TRANS64 P1, [R2+URZ+0x19c30], R3 ;  /* 0x019c3003020095a7 */ /* 0x000ea4000802007f */
[----:B--2---:R-:W-:Y:S05]  /*12920*/  @!P1 BRA `(.L_x_12924) ;  /* 0xfffffffc00f09947 */ /* 0x004fea000383ffff */
[----:B------:R-:W-:Y:S05]  /*12930*/  BRA `(.L_x_12923) ;  /* 0xfffffef400947947 */ /* 0x000fea000383ffff */
.L_x_12930:
[----:B-1----:R-:W-:-:S04]  /*12940*/  IMAD.U32 R7, RZ, RZ, UR18 ;  /* 0x00000012ff077e24 */ /* 0x002fc8000f8e00ff */
[----:B------:R1:W2:Y:S03]  /*12950*/  SYNCS.PHASECHK.TRANS64.TRYWAIT P1, [R7+URZ+0x19c30], R0 ;  /* 0x019c3000070075a7 */ /* 0x0002a6000802017f */
[----:B--2---:R-:W-:Y:S05]  /*12960*/  @!P1 NANOSLEEP.SYNCS 0x989680 ;  /* 0x009896800000995d */ /* 0x004fea0003900000 */
[----:B------:R-:W2:Y:S02]  /*12970*/  @!P1 SYNCS.PHASECHK.TRANS64 P1, [R7+URZ+0x19c30], R0 ;  /* 0x019c3000070095a7 */ /* 0x000ea4000802007f */
[----:B--2---:R-:W-:Y:S05]  /*12980*/  @!P1 BRA `(.L_x_12930) ;  /* 0xfffffffc00ec9947 */ /* 0x004fea000383ffff */
[----:B------:R-:W-:Y:S05]  /*12990*/  BRA `(.L_x_12929) ;  /* 0xffffff1800487947 */ /* 0x000fea000383ffff */
.L_x_12934:
[----:B-1----:R-:W-:-:S04]  /*129a0*/  IMAD.U32 R4, RZ, RZ, UR11 ;  /* 0x0000000bff047e24 */ /* 0x002fc8000f8e00ff */
[----:B------:R1:W2:Y:S03]  /*129b0*/  SYNCS.PHASECHK.TRANS64.TRYWAIT P1, [R4+URZ+0x19c50], R0 ;  /* 0x019c5000040075a7 */ /* 0x0002a6000802017f */
[----:B--2---:R-:W-:Y:S05]  /*129c0*/  @!P1 NANOSLEEP.SYNCS 0x989680 ;  /* 0x009896800000995d */ /* 0x004fea0003900000 */
[----:B------:R-:W2:Y:S02]  /*129d0*/  @!P1 SYNCS.PHASECHK.TRANS64 P1, [R4+URZ+0x19c50], R0 ;  /* 0x019c5000040095a7 */ /* 0x000ea4000802007f */
[----:B--2---:R-:W-:Y:S05]  /*129e0*/  @!P1 BRA `(.L_x_12934) ;  /* 0xfffffffc00ec9947 */ /* 0x004fea000383ffff */
[----:B------:R-:W-:Y:S05]  /*129f0*/  BRA `(.L_x_12933) ;  /* 0xffffff1800987947 */ /* 0x000fea000383ffff */
.L_x_12942:
[----:B-1----:R-:W-:-:S04]  /*12a00*/  IMAD.U32 R7, RZ, RZ, UR6 ;  /* 0x00000006ff077e24 */ /* 0x002fc8000f8e00ff */
[----:B------:R1:W2:Y:S03]  /*12a10*/  SYNCS.PHASECHK.TRANS64.TRYWAIT P1, [R7+URZ+0x19c30], R0 ;  /* 0x019c3000070075a7 */ /* 0x0002a6000802017f */
[----:B--2---:R-:W-:Y:S05]  /*12a20*/  @!P1 NANOSLEEP.SYNCS 0x989680 ;  /* 0x009896800000995d */ /* 0x004fea0003900000 */
[----:B------:R-:W2:Y:S02]  /*12a30*/  @!P1 SYNCS.PHASECHK.TRANS64 P1, [R7+URZ+0x19c30], R0 ;  /* 0x019c3000070095a7 */ /* 0x000ea4000802007f */
[----:B--2---:R-:W-:Y:S05]  /*12a40*/  @!P1 BRA `(.L_x_12942) ;  /* 0xfffffffc00ec9947 */ /* 0x004fea000383ffff */
[----:B------:R-:W-:Y:S05]  /*12a50*/  BRA `(.L_x_12941) ;  /* 0xffffff3c00907947 */ /* 0x000fea000383ffff */
.L_x_12946:
[----:B-1----:R-:W-:-:S04]  /*12a60*/  IMAD.U32 R4, RZ, RZ, UR11 ;  /* 0x0000000bff047e24 */ /* 0x002fc8000f8e00ff */
[----:B------:R1:W2:Y:S03]  /*12a70*/  SYNCS.PHASECHK.TRANS64.TRYWAIT P1, [R4+URZ+0x19c50], R0 ;  /* 0x019c5000040075a7 */ /* 0x0002a6000802017f */
[----:B--2---:R-:W-:Y:S05]  /*12a80*/  @!P1 NANOSLEEP.SYNCS 0x989680 ;  /* 0x009896800000995d */ /* 0x004fea0003900000 */
[----:B------:R-:W2:Y:S02]  /*12a90*/  @!P1 SYNCS.PHASECHK.TRANS64 P1, [R4+URZ+0x19c50], R0 ;  /* 0x019c5000040095a7 */ /* 0x000ea4000802007f */
[----:B--2---:R-:W-:Y:S05]  /*12aa0*/  @!P1 BRA `(.L_x_12946) ;  /* 0xfffffffc00ec9947 */ /* 0x004fea000383ffff */
[----:B------:R-:W-:Y:S05]  /*12ab0*/  BRA `(.L_x_12945) ;  /* 0xffffff3c00e07947 */ /* 0x000fea000383ffff */
.L_x_12953:
[----:B-1----:R-:W-:-:S04]  /*12ac0*/  IMAD.U32 R6, RZ, RZ, UR5 ;  /* 0x00000005ff067e24 */ /* 0x002fc8000f8e00ff */
[----:B------:R1:W2:Y:S03]  /*12ad0*/  SYNCS.PHASECHK.TRANS64.TRYWAIT P1, [R6+URZ+0x19c50], R5 ;  /* 0x019c5005060075a7 */ /* 0x0002a6000802017f */
[----:B--2---:R-:W-:Y:S05]  /*12ae0*/  @!P1 NANOSLEEP.SYNCS 0x989680 ;  /* 0x009896800000995d */ /* 0x004fea0003900000 */
[----:B------:R-:W2:Y:S02]  /*12af0*/  @!P1 SYNCS.PHASECHK.TRANS64 P1, [R6+URZ+0x19c50], R5 ;  /* 0x019c5005060095a7 */ /* 0x000ea4000802007f */
[----:B--2---:R-:W-:Y:S05]  /*12b00*/  @!P1 BRA `(.L_x_12953) ;  /* 0xfffffffc00ec9947 */ /* 0x004fea000383ffff */
[----:B------:R-:W-:Y:S05]  /*12b10*/  BRA `(.L_x_12952) ;  /* 0xffffff5800307947 */ /* 0x000fea000383ffff */
.L_x_12994:
        /* <DEDUP_REMOVED lines=10> */
.L_x_13073:
[----:B------:R-:W-:Y:S05]  /*12bc0*/  BRA `(.L_x_13074) ;  /* 0xffffffb800e47947 */ /* 0x000fea000383ffff */
.L_x_12997:
[----:B0-----:R0:W1:Y:S02]  /*12bd0*/  SYNCS.PHASECHK.TRANS64.TRYWAIT P0, [R4+URZ+0x19c80], R21 ;  /* 0x019c8015040075a7 */ /* 0x001064000800017f */
[----:B-1----:R-:W-:Y:S05]  /*12be0*/  @!P0 NANOSLEEP.SYNCS 0x989680 ;  /* 0x009896800000895d */ /* 0x002fea0003900000 */
[----:B------:R-:W1:Y:S02]  /*12bf0*/  @!P0 SYNCS.PHASECHK.TRANS64 P0, [R4+URZ+0x19c80], R21 ;  /* 0x019c8015040085a7 */ /* 0x000e64000800007f */
[----:B-1----:R-:W-:Y:S05]  /*12c00*/  @!P0 BRA `(.L_x_12997) ;  /* 0xfffffffc00f08947 */ /* 0x002fea000383ffff */
[----:B------:R-:W-:Y:S05]  /*12c10*/  BRA `(.L_x_13075) ;  /* 0xffffffb800f87947 */ /* 0x000fea000383ffff */
.L_x_12998:
        /* <DEDUP_REMOVED lines=8> */
.L_x_13077:
[----:B------:R-:W-:Y:S05]  /*12ca0*/  BSYNC B0 ;  /* 0x0000000000007941 */ /* 0x000fea0003800000 */
.L_x_13076:
        /* <DEDUP_REMOVED lines=8> */
.L_x_13078:
        /* <DEDUP_REMOVED lines=25> */
.L_x_13079:
        /* <DEDUP_REMOVED lines=10> */
.L_x_13080:
[----:B------:R-:W-:Y:S01]  /*12f60*/  IMAD.MOV.U32 R6, RZ, RZ, R14 ;  /* 0x000000ffff067224 */ /* 0x000fe200078e000e */
[----:B------:R-:W-:Y:S06]  /*12f70*/  BRA `(.L_x_13081) ;  /* 0xffffffb800cc7947 */ /* 0x000fec000383ffff */
.L_x_13003:
[----:B----4-:R4:W0:Y:S02]  /*12f80*/  SYNCS.PHASECHK.TRANS64.TRYWAIT P1, [R4+URZ+0x19c40], R21 ;  /* 0x019c4015040075a7 */ /* 0x010824000802017f */
[----:B0-----:R-:W-:Y:S05]  /*12f90*/  @!P1 NANOSLEEP.SYNCS 0x989680 ;  /* 0x009896800000995d */ /* 0x001fea0003900000 */
[----:B------:R-:W0:Y:S02]  /*12fa0*/  @!P1 SYNCS.PHASECHK.TRANS64 P1, [R4+URZ+0x19c40], R21 ;  /* 0x019c4015040095a7 */ /* 0x000e24000802007f */
[----:B0-----:R-:W-:Y:S05]  /*12fb0*/  @!P1 BRA `(.L_x_13003) ;  /* 0xfffffffc00f09947 */ /* 0x001fea000383ffff */
[----:B------:R-:W-:Y:S05]  /*12fc0*/  BRA `(.L_x_13082) ;  /* 0xffffffbc00307947 */ /* 0x000fea000383ffff */
.L_x_13004:
        /* <DEDUP_REMOVED lines=8> */
.L_x_13084:
[----:B------:R-:W-:Y:S05]  /*13050*/  BSYNC B0 ;  /* 0x0000000000007941 */ /* 0x000fea0003800000 */
.L_x_13083:
        /* <DEDUP_REMOVED lines=8> */
.L_x_13085:
[----:B------:R-:W-:Y:S02]  /*130e0*/  IMAD.MOV.U32 R13, RZ, RZ, R6 ;  /* 0x000000ffff0d7224 */ /* 0x000fe400078e0006 */
[----:B------:R-:W-:Y:S02]  /*130f0*/  IMAD.MOV.U32 R12, RZ, RZ, 0x1 ;  /* 0x00000001ff0c7424 */ /* 0x000fe400078e00ff */
[----:B------:R-:W-:-:S07]  /*13100*/  IMAD.MOV.U32 R3, RZ, RZ, R14 ;  /* 0x000000ffff037224 */ /* 0x000fce00078e000e */
[----:B------:R-:W-:Y:S05]  /*13110*/  WARPSYNC.COLLECTIVE R15, `(.L_x_13086) ;  /* 0x000000000f087348 */ /* 0x000fea0003c00000 */
[----:B------:R0:W1:Y:S02]  /*13120*/  SHFL.IDX P6, R14, R13, R12, R11 ;  /* 0x0000000c0d0e7389 */ /* 0x00006400000c000b */
[----:B01----:R-:W-:Y:S01]  /*13130*/  ENDCOLLECTIVE ;  /* 0x000000000000791b */ /* 0x003fe20003800000 */
.L_x_13086:
        /* <DEDUP_REMOVED lines=10> */
.L_x_13087:
        /* <DEDUP_REMOVED lines=8> */
.L_x_13009:
        /* <DEDUP_REMOVED lines=9> */
.L_x_13089:
[----:B------:R-:W-:Y:S01]  /*132f0*/  ISETP.GE.AND P1, PT, R0, R4, PT ;  /* 0x000000040000720c */ /* 0x000fe20003f26270 */
[----:B------:R-:W-:Y:S02]  /*13300*/  IMAD.MOV.U32 R13, RZ, RZ, R6 ;  /* 0x000000ffff0d7224 */ /* 0x000fe400078e0006 */
[----:B------:R-:W-:-:S10]  /*13310*/  IMAD.MOV.U32 R2, RZ, RZ, R14 ;  /* 0x000000ffff027224 */ /* 0x000fd400078e000e */
[----:B------:R-:W-:Y:S05]  /*13320*/  WARPSYNC.COLLECTIVE R15, `(.L_x_13090) ;  /* 0x000000000f087348 */ /* 0x000fea0003c00000 */
[----:B------:R0:W1:Y:S02]  /*13330*/  SHFL.IDX P6, R14, R13, R12, R11 ;  /* 0x0000000c0d0e7389 */ /* 0x00006400000c000b */
[----:B01----:R-:W-:Y:S01]  /*13340*/  ENDCOLLECTIVE ;  /* 0x000000000000791b */ /* 0x003fe20003800000 */
.L_x_13090:
[----:B------:R-:W-:Y:S02]  /*13350*/  IMAD.MOV.U32 R13, RZ, RZ, R5 ;  /* 0x000000ffff0d7224 */ /* 0x000fe400078e0005 */
[----:B------:R-:W-:Y:S02]  /*13360*/  IMAD.MOV.U32 R12, RZ, RZ, 0x1 ;  /* 0x00000001ff0c7424 */ /* 0x000fe400078e00ff */
[----:B------:R-:W-:-:S07]  /*13370*/  IMAD.MOV.U32 R3, RZ, RZ, R14 ;  /* 0x000000ffff037224 */ /* 0x000fce00078e000e */
[----:B------:R-:W-:Y:S05]  /*13380*/  WARPSYNC.COLLECTIVE R15, `(.L_x_13091) ;  /* 0x000000000f087348 */ /* 0x000fea0003c00000 */
[----:B------:R0:W1:Y:S02]  /*13390*/  SHFL.IDX P6, R14, R13, R12, R11 ;  /* 0x0000000c0d0e7389 */ /* 0x00006400000c000b */
[----:B01----:R-:W-:Y:S01]  /*133a0*/  ENDCOLLECTIVE ;  /* 0x000000000000791b */ /* 0x003fe20003800000 */
.L_x_13091:
        /* <DEDUP_REMOVED lines=10> */
.L_x_13092:
        /* <DEDUP_REMOVED lines=13> */
.L_x_13093:
        /* <DEDUP_REMOVED lines=14> */
.L_x_13094:
[----:B------:R-:W-:Y:S01]  /*13600*/  IMAD.MOV.U32 R2, RZ, RZ, R14 ;  /* 0x000000ffff027224 */ /* 0x000fe200078e000e */
[----:B------:R-:W-:Y:S06]  /*13610*/  BRA `(.L_x_13095) ;  /* 0xffffffc0009c7947 */ /* 0x000fec000383ffff */
.L_x_13014:
[----:B--2---:R2:W3:Y:S02]  /*13620*/  SYNCS.PHASECHK.TRANS64.TRYWAIT P0, [R16+URZ+0x19c20], R0 ;  /* 0x019c2000100075a7 */ /* 0x0044e4000800017f */
[----:B---3--:R-:W-:Y:S05]  /*13630*/  @!P0 NANOSLEEP.SYNCS 0x989680 ;  /* 0x009896800000895d */ /* 0x008fea0003900000 */
[----:B------:R-:W3:Y:S02]  /*13640*/  @!P0 SYNCS.PHASECHK.TRANS64 P0, [R16+URZ+0x19c20], R0 ;  /* 0x019c2000100085a7 */ /* 0x000ee4000800007f */
[----:B---3--:R-:W-:Y:S05]  /*13650*/  @!P0 BRA `(.L_x_13014) ;  /* 0xfffffffc00f08947 */ /* 0x008fea000383ffff */
[----:B------:R-:W-:Y:S05]  /*13660*/  BRA `(.L_x_13096) ;  /* 0xffffffc4000c7947 */ /* 0x000fea000383ffff */
.L_x_13018:
[----:B0-----:R0:W1:Y:S02]  /*13670*/  SYNCS.PHASECHK.TRANS64.TRYWAIT P0, [R4+URZ+0x19c80], R10 ;  /* 0x019c800a040075a7 */ /* 0x001064000800017f */
[----:B-1----:R-:W-:Y:S05]  /*13680*/  @!P0 NANOSLEEP.SYNCS 0x989680 ;  /* 0x009896800000895d */ /* 0x002fea0003900000 */
[----:B------:R-:W1:Y:S02]  /*13690*/  @!P0 SYNCS.PHASECHK.TRANS64 P0, [R4+URZ+0x19c80], R10 ;  /* 0x019c800a040085a7 */ /* 0x000e64000800007f */
[----:B-1----:R-:W-:Y:S05]  /*136a0*/  @!P0 BRA `(.L_x_13018) ;  /* 0xfffffffc00f08947 */ /* 0x002fea000383ffff */
[----:B------:R-:W-:Y:S05]  /*136b0*/  BRA `(.L_x_13097) ;  /* 0xffffffc400e07947 */ /* 0x000fea000383ffff */
.L_x_13019:
        /* <DEDUP_REMOVED lines=8> */
.L_x_13099:
[----:B------:R-:W-:Y:S05]  /*13740*/  BSYNC B0 ;  /* 0x0000000000007941 */ /* 0x000fea0003800000 */
.L_x_13098:
        /* <DEDUP_REMOVED lines=9> */
.L_x_13100:
[----:B------:R-:W-:Y:S02]  /*137e0*/  IMAD.MOV.U32 R13, RZ, RZ, R21 ;  /* 0x000000ffff0d7224 */ /* 0x000fe400078e0015 */
[----:B------:R-:W-:Y:S02]  /*137f0*/  IMAD.MOV.U32 R12, RZ, RZ, 0x1 ;  /* 0x00000001ff0c7424 */ /* 0x000fe400078e00ff */
[----:B------:R-:W-:-:S07]  /*13800*/  IMAD.MOV.U32 R2, RZ, RZ, R14 ;  /* 0x000000ffff027224 */ /* 0x000fce00078e000e */
[----:B------:R-:W-:Y:S05]  /*13810*/  WARPSYNC.COLLECTIVE R15, `(.L_x_13101) ;  /* 0x000000000f087348 */ /* 0x000fea0003c00000 */
[----:B------:R0:W1:Y:S02]  /*13820*/  SHFL.IDX P6, R14, R13, R12, R11 ;  /* 0x0000000c0d0e7389 */ /* 0x00006400000c000b */
[----:B01----:R-:W-:Y:S01]  /*13830*/  ENDCOLLECTIVE ;  /* 0x000000000000791b */ /* 0x003fe20003800000 */
.L_x_13101:
        /* <DEDUP_REMOVED lines=13> */
.L_x_13102:
[----:B------:R-:W-:Y:S01]  /*13910*/  IMAD.MOV.U32 R2, RZ, RZ, R14 ;  /* 0x000000ffff027224 */ /* 0x000fe200078e000e */
[----:B------:R-:W-:Y:S06]  /*13920*/  BRA `(.L_x_13103) ;  /* 0xffffffc400d87947 */ /* 0x000fec000383ffff */
.L_x_13024:
[----:B---3--:R3:W4:Y:S02]  /*13930*/  SYNCS.PHASECHK.TRANS64.TRYWAIT P0, [R4+URZ+0x19c40], R10 ;  /* 0x019c400a040075a7 */ /* 0x008724000800017f */
[----:B----4-:R-:W-:Y:S05]  /*13940*/  @!P0 NANOSLEEP.SYNCS 0x989680 ;  /* 0x009896800000895d */ /* 0x010fea0003900000 */
[----:B------:R-:W4:Y:S02]  /*13950*/  @!P0 SYNCS.PHASECHK.TRANS64 P0, [R4+URZ+0x19c40], R10 ;  /* 0x019c400a040085a7 */ /* 0x000f24000800007f */
[----:B----4-:R-:W-:Y:S05]  /*13960*/  @!P0 BRA `(.L_x_13024) ;  /* 0xfffffffc00f08947 */ /* 0x010fea000383ffff */
[----:B------:R-:W-:Y:S05]  /*13970*/  BRA `(.L_x_13104) ;  /* 0xffffffc800307947 */ /* 0x000fea000383ffff */
.L_x_13025:
        /* <DEDUP_REMOVED lines=8> */
.L_x_13106:
[----:B------:R-:W-:Y:S05]  /*13a00*/  BSYNC B0 ;  /* 0x0000000000007941 */ /* 0x000fea0003800000 */
.L_x_13105:
        /* <DEDUP_REMOVED lines=8> */
.L_x_13107:
[----:B------:R-:W-:Y:S02]  /*13a90*/  IMAD.MOV.U32 R13, RZ, RZ, R8 ;  /* 0x000000ffff0d7224 */ /* 0x000fe400078e0008 */
[----:B------:R-:W-:Y:S02]  /*13aa0*/  IMAD.MOV.U32 R12, RZ, RZ, 0x1 ;  /* 0x00000001ff0c7424 */ /* 0x000fe400078e00ff */
[----:B------:R-:W-:-:S07]  /*13ab0*/  IMAD.MOV.U32 R2, RZ, RZ, R14 ;  /* 0x000000ffff027224 */ /* 0x000fce00078e000e */
[----:B------:R-:W-:Y:S05]  /*13ac0*/  WARPSYNC.COLLECTIVE R15, `(.L_x_13108) ;  /* 0x000000000f087348 */ /* 0x000fea0003c00000 */
[----:B------:R0:W1:Y:S02]  /*13ad0*/  SHFL.IDX P6, R14, R13, R12, R11 ;  /* 0x0000000c0d0e7389 */ /* 0x00006400000c000b */
[----:B01----:R-:W-:Y:S01]  /*13ae0*/  ENDCOLLECTIVE ;  /* 0x000000000000791b */ /* 0x003fe20003800000 */
.L_x_13108:
        /* <DEDUP_REMOVED lines=13> */
.L_x_13109:
[----:B------:R-:W-:Y:S01]  /*13bc0*/  IMAD.MOV.U32 R2, RZ, RZ, R14 ;  /* 0x000000ffff027224 */ /* 0x000fe200078e000e */
[----:B------:R-:W-:Y:S06]  /*13bd0*/  BRA `(.L_x_13110) ;  /* 0xffffffc800207947 */ /* 0x000fec000383ffff */
.L_x_13030:
[----:B------:R0:W0:Y:S02]  /*13be0*/  SYNCS.PHASECHK.TRANS64.TRYWAIT P2, [R2+URZ+0x19c70], R3 ;  /* 0x019c7003020075a7 */ /* 0x000024000804017f */
[----:B0-----:R-:W-:Y:S05]  /*13bf0*/  @!P2 NANOSLEEP.SYNCS 0x989680 ;  /* 0x009896800000a95d */ /* 0x001fea0003900000 */
[----:B------:R-:W0:Y:S02]  /*13c00*/  @!P2 SYNCS.PHASECHK.TRANS64 P2, [R2+URZ+0x19c70], R3 ;  /* 0x019c70030200a5a7 */ /* 0x000e24000804007f */
[----:B0-----:R-:W-:Y:S05]  /*13c10*/  @!P2 BRA `(.L_x_13030) ;  /* 0xfffffffc00f0a947 */ /* 0x001fea000383ffff */
[----:B------:R-:W-:Y:S05]  /*13c20*/  BRA `(.L_x_13111) ;  /* 0xffffffc8008c7947 */ /* 0x000fea000383ffff */
.L_x_13032:
[----:B0-----:R0:W2:Y:S02]  /*13c30*/  SYNCS.PHASECHK.TRANS64.TRYWAIT P2, [R2+URZ+0x19c60], R3 ;  /* 0x019c6003020075a7 */ /* 0x0010a4000804017f */
[----:B--2---:R-:W-:Y:S05]  /*13c40*/  @!P2 NANOSLEEP.SYNCS 0x989680 ;  /* 0x009896800000a95d */ /* 0x004fea0003900000 */
[----:B------:R-:W2:Y:S02]  /*13c50*/  @!P2 SYNCS.PHASECHK.TRANS64 P2, [R2+URZ+0x19c60], R3 ;  /* 0x019c60030200a5a7 */ /* 0x000ea4000804007f */
[----:B--2---:R-:W-:Y:S05]  /*13c60*/  @!P2 BRA `(.L_x_13032) ;  /* 0xfffffffc00f0a947 */ /* 0x004fea000383ffff */
[----:B------:R-:W-:Y:S05]  /*13c70*/  BRA `(.L_x_13112) ;  /* 0xffffffc8009c7947 */ /* 0x000fea000383ffff */
.L_x_13040:
[----:B0-----:R0:W2:Y:S02]  /*13c80*/  SYNCS.PHASECHK.TRANS64.TRYWAIT P1, [R0+URZ+0x19c70], R3 ;  /* 0x019c7003000075a7 */ /* 0x0010a4000802017f */
[----:B--2---:R-:W-:Y:S05]  /*13c90*/  @!P1 NANOSLEEP.SYNCS 0x989680 ;  /* 0x009896800000995d */ /* 0x004fea0003900000 */
[----:B------:R-:W2:Y:S02]  /*13ca0*/  @!P1 SYNCS.PHASECHK.TRANS64 P1, [R0+URZ+0x19c70], R3 ;  /* 0x019c7003000095a7 */ /* 0x000ea4000802007f */
[----:B--2---:R-:W-:Y:S05]  /*13cb0*/  @!P1 BRA `(.L_x_13040) ;  /* 0xfffffffc00f09947 */ /* 0x004fea000383ffff */
[----:B------:R-:W-:Y:S05]  /*13cc0*/  BRA `(.L_x_13113) ;  /* 0xffffffd0003c7947 */ /* 0x000fea000383ffff */
.L_x_13042:
[----:B0-----:R0:W2:Y:S02]  /*13cd0*/  SYNCS.PHASECHK.TRANS64.TRYWAIT P1, [R0+URZ+0x19c60], R3 ;  /* 0x019c6003000075a7 */ /* 0x0010a4000802017f */
[----:B--2---:R-:W-:Y:S05]  /*13ce0*/  @!P1 NANOSLEEP.SYNCS 0x989680 ;  /* 0x009896800000995d */ /* 0x004fea0003900000 */
[----:B------:R-:W2:Y:S02]  /*13cf0*/  @!P1 SYNCS.PHASECHK.TRANS64 P1, [R0+URZ+0x19c60], R3 ;  /* 0x019c6003000095a7 */ /* 0x000ea4000802007f */
[----:B--2---:R-:W-:Y:S05]  /*13d00*/  @!P1 BRA `(.L_x_13042) ;  /* 0xfffffffc00f09947 */ /* 0x004fea000383ffff */
[----:B------:R-:W-:Y:S05]  /*13d10*/  BRA `(.L_x_13114) ;  /* 0xffffffd000487947 */ /* 0x000fea000383ffff */
.L_x_13056:
[----:B-1----:R1:W2:Y:S02]  /*13d20*/  SYNCS.PHASECHK.TRANS64.TRYWAIT P0, [R5+URZ+0x19c20], R0 ;  /* 0x019c2000050075a7 */ /* 0x0022a4000800017f */
[----:B--2---:R-:W-:Y:S05]  /*13d30*/  @!P0 NANOSLEEP.SYNCS 0x989680 ;  /* 0x009896800000895d */ /* 0x004fea0003900000 */
[----:B------:R-:W2:Y:S02]  /*13d40*/  @!P0 SYNCS.PHASECHK.TRANS64 P0, [R5+URZ+0x19c20], R0 ;  /* 0x019c2000050085a7 */ /* 0x000ea4000800007f */
[----:B--2---:R-:W-:Y:S05]  /*13d50*/  @!P0 BRA `(.L_x_13056) ;  /* 0xfffffffc00f08947 */ /* 0x004fea000383ffff */
[----:B------:R-:W-:Y:S05]  /*13d60*/  BRA `(.L_x_13115) ;  /* 0xffffffe400f07947 */ /* 0x000fea000383ffff */
.L_x_13057:
[----:B------:R-:W2:Y:S01]  /*13d70*/  S2R R2, SR_TID.X ;  /* 0x0000000000027919 */ /* 0x000ea20000002100 */
[----:B------:R-:W-:Y:S01]  /*13d80*/  BSSY B0, `(.L_x_13116) ;  /* 0x000000a000007945 */ /* 0x000fe20003800000 */
[----:B------:R-:W-:Y:S02]  /*13d90*/  IMAD.MOV.U32 R12, RZ, RZ, RZ ;  /* 0x000000ffff0c7224 */ /* 0x000fe400078e00ff */
[----:B0-----:R-:W-:Y:S02]  /*13da0*/  IMAD.MOV.U32 R11, RZ, RZ, 0x1f ;  /* 0x0000001fff0b7424 */ /* 0x001fe400078e00ff */
[----:B------:R-:W-:Y:S01]  /*13db0*/  IMAD.MOV.U32 R15, RZ, RZ, -0x1 ;  /* 0xffffffffff0f7424 */ /* 0x000fe200078e00ff */
[----:B--2---:R-:W-:-:S04]  /*13dc0*/  SHF.R.U32.HI R2, RZ, 0x5, R2 ;  /* 0x00000005ff027819 */ /* 0x004fc80000011602 */
[----:B------:R-:W-:-:S05]  /*13dd0*/  LOP3.LUT R2, R2, 0x3, RZ, 0xc0, !PT ;  /* 0x0000000302027812 */ /* 0x000fca00078ec0ff */
[----:B------:R-:W-:-:S07]  /*13de0*/  IMAD.MOV.U32 R13, RZ, RZ, R2 ;  /* 0x000000ffff0d7224 */ /* 0x000fce00078e0002 */
[----:B-1----:R-:W-:Y:S05]  /*13df0*/  WARPSYNC.COLLECTIVE R15, `(.L_x_13117) ;  /* 0x000000000f087348 */ /* 0x002fea0003c00000 */
[----:B------:R0:W2:Y:S02]  /*13e00*/  SHFL.IDX P6, R14, R13, R12, R11 ;  /* 0x0000000c0d0e7389 */ /* 0x0000a400000c000b */
[----:B012---:R-:W-:Y:S01]  /*13e10*/  ENDCOLLECTIVE ;  /* 0x000000000000791b */ /* 0x007fe20003800000 */
.L_x_13117:
[----:B------:R-:W-:Y:S05]  /*13e20*/  BSYNC B0 ;  /* 0x0000000000007941 */ /* 0x000fea0003800000 */
.L_x_13116:
[----:B------:R-:W-:Y:S05]  /*13e30*/  BRA `(.L_x_13118) ;  /* 0xffffffe400d87947 */ /* 0x000fea000383ffff */
.L_x_13060:
[----:B------:R-:W-:Y:S01]  /*13e40*/  BSSY B1, `(.L_x_13119) ;  /* 0x0000006000017945 */ /* 0x000fe20003800000 */
[----:B------:R-:W-:-:S07]  /*13e50*/  IMAD.MOV.U32 R15, RZ, RZ, -0x1 ;  /* 0xffffffffff0f7424 */ /* 0x000fce00078e00ff */
[----:B01----:R-:W-:Y:S05]  /*13e60*/  WARPSYNC.COLLECTIVE R15, `(.L_x_13120) ;  /* 0x000000000f0c7348 */ /* 0x003fea0003c00000 */
[----:B------:R-:W-:Y:S02]  /*13e70*/  ELECT P6, UR62, PT ;  /* 0x00000000003e782f */ /* 0x000fe400038c0000 */
[----:B------:R-:W-:Y:S01]  /*13e80*/  MOV R14, UR62 ;  /* 0x0000003e000e7c02 */ /* 0x000fe20008000f00 */
[----:B01----:R-:W-:Y:S10]  /*13e90*/  ENDCOLLECTIVE ;  /* 0x000000000000791b */ /* 0x003ff40003800000 */
.L_x_13120:
[----:B------:R-:W-:Y:S05]  /*13ea0*/  BSYNC B1 ;  /* 0x0000000000017941 */ /* 0x000fea0003800000 */
.L_x_13119:
[----:B------:R-:W-:Y:S05]  /*13eb0*/  BRA `(.L_x_13121) ;  /* 0xffffffe400d07947 */ /* 0x000fea000383ffff */
.L_x_13062:
[----:B-1----:R1:W2:Y:S02]  /*13ec0*/  SYNCS.PHASECHK.TRANS64.TRYWAIT P1, [R3+URZ+0x19c40], R2 ;  /* 0x019c4002030075a7 */ /* 0x0022a4000802017f */
[----:B--2---:R-:W-:Y:S05]  /*13ed0*/  @!P1 NANOSLEEP.SYNCS 0x989680 ;  /* 0x009896800000995d */ /* 0x004fea0003900000 */
[----:B------:R-:W2:Y:S02]  /*13ee0*/  @!P1 SYNCS.PHASECHK.TRANS64 P1, [R3+URZ+0x19c40], R2 ;  /* 0x019c4002030095a7 */ /* 0x000ea4000802007f */
[----:B--2---:R-:W-:Y:S05]  /*13ef0*/  @!P1 BRA `(.L_x_13062) ;  /* 0xfffffffc00f09947 */ /* 0x004fea000383ffff */
[----:B------:R-:W-:Y:S05]  /*13f00*/  BRA `(.L_x_13122) ;  /* 0xffffffe400f07947 */ /* 0x000fea000383ffff */
.L_x_13064:
[----:B--2---:R2:W3:Y:S02]  /*13f10*/  SYNCS.PHASECHK.TRANS64.TRYWAIT P1, [R5+URZ+0x19c40], R0 ;  /* 0x019c4000050075a7 */ /* 0x0044e4000802017f */
[----:B---3--:R-:W-:Y:S05]  /*13f20*/  @!P1 NANOSLEEP.SYNCS 0x989680 ;  /* 0x009896800000995d */ /* 0x008fea0003900000 */
[----:B------:R-:W3:Y:S02]  /*13f30*/  @!P1 SYNCS.PHASECHK.TRANS64 P1, [R5+URZ+0x19c40], R0 ;  /* 0x019c4000050095a7 */ /* 0x000ee4000802007f */
[----:B---3--:R-:W-:Y:S05]  /*13f40*/  @!P1 BRA `(.L_x_13064) ;  /* 0xfffffffc00f09947 */ /* 0x008fea000383ffff */
[----:B------:R-:W-:Y:S05]  /*13f50*/  BRA `(.L_x_13123) ;  /* 0xffffffe400fc7947 */ /* 0x000fea000383ffff */
.L_x_13066:
[----:B---3--:R3:W4:Y:S02]  /*13f60*/  SYNCS.PHASECHK.TRANS64.TRYWAIT P1, [R3+URZ+0x19c60], R2 ;  /* 0x019c6002030075a7 */ /* 0x008724000802017f */
[----:B----4-:R-:W-:Y:S05]  /*13f70*/  @!P1 NANOSLEEP.SYNCS 0x989680 ;  /* 0x009896800000995d */ /* 0x010fea0003900000 */
[----:B------:R-:W4:Y:S02]  /*13f80*/  @!P1 SYNCS.PHASECHK.TRANS64 P1, [R3+URZ+0x19c60], R2 ;  /* 0x019c6002030095a7 */ /* 0x000f24000802007f */
[----:B----4-:R-:W-:Y:S05]  /*13f90*/  @!P1 BRA `(.L_x_13066) ;  /* 0xfffffffc00f09947 */ /* 0x010fea000383ffff */
[----:B------:R-:W-:Y:S05]  /*13fa0*/  BRA `(.L_x_13124) ;  /* 0xffffffe400f87947 */ /* 0x000fea000383ffff */
.L_x_13068:
[----:B----4-:R4:W0:Y:S02]  /*13fb0*/  SYNCS.PHASECHK.TRANS64.TRYWAIT P1, [R5+URZ+0x19c60], R0 ;  /* 0x019c6000050075a7 */ /* 0x010824000802017f */
[----:B0-----:R-:W-:Y:S05]  /*13fc0*/  @!P1 NANOSLEEP.SYNCS 0x989680 ;  /* 0x009896800000995d */ /* 0x001fea0003900000 */
[----:B------:R-:W0:Y:S02]  /*13fd0*/  @!P1 SYNCS.PHASECHK.TRANS64 P1, [R5+URZ+0x19c60], R0 ;  /* 0x019c6000050095a7 */ /* 0x000e24000802007f */
[----:B0-----:R-:W-:Y:S05]  /*13fe0*/  @!P1 BRA `(.L_x_13068) ;  /* 0xfffffffc00f09947 */ /* 0x001fea000383ffff */
[----:B------:R-:W-:Y:S05]  /*13ff0*/  BRA `(.L_x_13125) ;  /* 0xffffffe400f47947 */ /* 0x000fea000383ffff */
.L_x_13070:
[----:B------:R0:W0:Y:S02]  /*14000*/  SYNCS.PHASECHK.TRANS64.TRYWAIT P1, [R3+URZ+0x19c80], R2 ;  /* 0x019c8002030075a7 */ /* 0x000024000802017f */
[----:B0-----:R-:W-:Y:S05]  /*14010*/  @!P1 NANOSLEEP.SYNCS 0x989680 ;  /* 0x009896800000995d */ /* 0x001fea0003900000 */
[----:B------:R-:W0:Y:S02]  /*14020*/  @!P1 SYNCS.PHASECHK.TRANS64 P1, [R3+URZ+0x19c80], R2 ;  /* 0x019c8002030095a7 */ /* 0x000e24000802007f */
[----:B0-----:R-:W-:Y:S05]  /*14030*/  @!P1 BRA `(.L_x_13070) ;  /* 0xfffffffc00f09947 */ /* 0x001fea000383ffff */
[----:B------:R-:W-:Y:S05]  /*14040*/  BRA `(.L_x_13126) ;  /* 0xffffffe400f07947 */ /* 0x000fea000383ffff */
.L_x_13127:
        /* <DEDUP_REMOVED lines=11> */
.L_x_16300:


//--------------------- .text._ZN7cutlass13device_kernelIN5flash11enable_sm90INS1_16FlashAttnFwdSm90INS1_25CollectiveMainloopFwdSm90ILi2EN4cute5tupleIJNS5_1CILi1EEES8_S8_EEENS6_IJNS7_ILi192EEENS7_ILi128EEENS7_ILi96EEEEEELi96ENS_12float_e4m3_tEfNS_4arch4Sm90ELb1ELb0ELb0ELb1ELb1ELb1ELb0ELb1ELb1ELb1ELb1ELb0EEENS1_21CollectiveEpilogueFwdINS6_IJSA_SC_SB_EEES9_NS_10bfloat16_tESG_Li384ELb1ELb1ELb1ELb1EEENS1_36VarlenDynamicPersistentTileSchedulerILi192ELi128ELi384ELi128ELb1ELb1ELb1ELb1ELb1ELb1EEEEEEEEEvNT_6ParamsE --------------------------
	.section	.text._ZN7cutlass13device_kernelIN5flash11enable_sm90INS1_16FlashAttnFwdSm90INS1_25CollectiveMainloopFwdSm90ILi2EN4cute5tupleIJNS5_1CILi1EEES8_S8_EEENS6_IJNS7_ILi192EEENS7_ILi128EEENS7_ILi96EEEEEELi96ENS_12float_e4m3_tEfNS_4arch4Sm90ELb1ELb0ELb0ELb1ELb1ELb1ELb0ELb1ELb1ELb1ELb1ELb0EEENS1_21CollectiveEpilogueFwdINS6_IJSA_SC_SB_EEES9_NS_10bfloat16_tESG_Li384ELb1ELb1ELb1ELb1EEENS1_36VarlenDynamicPersistentTileSchedulerILi192ELi128ELi384ELi128ELb1ELb1ELb1ELb1ELb1ELb1EEEEEEEEEvNT_6ParamsE,"ax",@progbits
	.align	128
.text._ZN7cutlass13device_kernelIN5flash11enable_sm90INS1_16FlashAttnFwdSm90INS1_25CollectiveMainloopFwdSm90ILi2EN4cute5tupleIJNS5_1CILi1EEES8_S8_EEENS6_IJNS7_ILi192EEENS7_ILi128EEENS7_ILi96EEEEEELi96ENS_12float_e4m3_tEfNS_4arch4Sm90ELb1ELb0ELb0ELb1ELb1ELb1ELb0ELb1ELb1ELb1ELb1ELb0EEENS1_21CollectiveEpilogueFwdINS6_IJSA_SC_SB_EEES9_NS_10bfloat16_tESG_Li384ELb1ELb1ELb1ELb1EEENS1_36VarlenDynamicPersistentTileSchedulerILi192ELi128ELi384ELi128ELb1ELb1ELb1ELb1ELb1ELb1EEEEEEEEEvNT_6ParamsE:
        .type           _ZN7cutlass13device_kernelIN5flash11enable_sm90INS1_16FlashAttnFwdSm90INS1_25CollectiveMainloopFwdSm90ILi2EN4cute5tupleIJNS5_1CILi1EEES8_S8_EEENS6_IJNS7_ILi192EEENS7_ILi128EEENS7_ILi96EEEEEELi96ENS_12float_e4m3_tEfNS_4arch4Sm90ELb1ELb0ELb0ELb1ELb1ELb1ELb0ELb1ELb1ELb1ELb1ELb0EEENS1_21CollectiveEpilogueFwdINS6_IJSA_SC_SB_EEES9_NS_10bfloat16_tESG_Li384ELb1ELb1ELb1ELb1EEENS1_36VarlenDynamicPersistentTileSchedulerILi192ELi128ELi384ELi128ELb1ELb1ELb1ELb1ELb1ELb1EEEEEEEEEvNT_6ParamsE,@function
        .size           _ZN7cutlass13device_kernelIN5flash11enable_sm90INS1_16FlashAttnFwdSm90INS1_25CollectiveMainloopFwdSm90ILi2EN4cute5tupleIJNS5_1CILi1EEES8_S8_EEENS6_IJNS7_ILi192EEENS7_ILi128EEENS7_ILi96EEEEEELi96ENS_12float_e4m3_tEfNS_4arch4Sm90ELb1ELb0ELb0ELb1ELb1ELb1ELb0ELb1ELb1ELb1ELb1ELb0EEENS1_21CollectiveEpilogueFwdINS6_IJSA_SC_SB_EEES9_NS_10bfloat16_tESG_Li384ELb1ELb1ELb1ELb1EEENS1_36VarlenDynamicPersistentTileSchedulerILi192ELi128ELi384ELi128ELb1ELb1ELb1ELb1ELb1ELb1EEEEEEEEEvNT_6ParamsE,(.L_x_16301 - _ZN7cutlass13device_kernelIN5flash11enable_sm90INS1_16FlashAttnFwdSm90INS1_25CollectiveMainloopFwdSm90ILi2EN4cute5tupleIJNS5_1CILi1EEES8_S8_EEENS6_IJNS7_ILi192EEENS7_ILi128EEENS7_ILi96EEEEEELi96ENS_12float_e4m3_tEfNS_4arch4Sm90ELb1ELb0ELb0ELb1ELb1ELb1ELb0ELb1ELb1ELb1ELb1ELb0EEENS1_21CollectiveEpilogueFwdINS6_IJSA_SC_SB_EEES9_NS_10bfloat16_tESG_Li384ELb1ELb1ELb1ELb1EEENS1_36VarlenDynamicPersistentTileSchedulerILi192ELi128ELi384ELi128ELb1ELb1ELb1ELb1ELb1ELb1EEEEEEEEEvNT_6ParamsE)
        .other          _ZN7cutlass13device_kernelIN5flash11enable_sm90INS1_16FlashAttnFwdSm90INS1_25CollectiveMainloopFwdSm90ILi2EN4cute5tupleIJNS5_1CILi1EEES8_S8_EEENS6_IJNS7_ILi192EEENS7_ILi128EEENS7_ILi96EEEEEELi96ENS_12float_e4m3_tEfNS_4arch4Sm90ELb1ELb0ELb0ELb1ELb1ELb1ELb0ELb1ELb1ELb1ELb1ELb0EEENS1_21CollectiveEpilogueFwdINS6_IJSA_SC_SB_EEES9_NS_10bfloat16_tESG_Li384ELb1ELb1ELb1ELb1EEENS1_36VarlenDynamicPersistentTileSchedulerILi192ELi128ELi384ELi128ELb1ELb1ELb1ELb1ELb1ELb1EEEEEEEEEvNT_6ParamsE,@"STO_CUDA_ENTRY STV_DEFAULT"
_ZN7cutlass13device_kernelIN5flash11enable_sm90INS1_16FlashAttnFwdSm90INS1_25CollectiveMainloopFwdSm90ILi2EN4cute5tupleIJNS5_1CILi1EEES8_S8_EEENS6_IJNS7_ILi192EEENS7_ILi128EEENS7_ILi96EEEEEELi96ENS_12float_e4m3_tEfNS_4arch4Sm90ELb1ELb0ELb0ELb1ELb1ELb1ELb0ELb1ELb1ELb1ELb1ELb0EEENS1_21CollectiveEpilogueFwdINS6_IJSA_SC_SB_EEES9_NS_10bfloat16_tESG_Li384ELb1ELb1ELb1ELb1EEENS1_36VarlenDynamicPersistentTileSchedulerILi192ELi128ELi384ELi128ELb1ELb1ELb1ELb1ELb1ELb1EEEEEEEEEvNT_6ParamsE:
        /* <DEDUP_REMOVED lines=17> */
.L_x_13129:
[----:B------:R-:W-:Y:S05]  /*0110*/  BSYNC B0 ;  /* 0x0000000000007941 */ /* 0x000fea0003800000 */
.L_x_13128:
        /* <DEDUP_REMOVED lines=40> */
.L_x_13130:
        /* <DEDUP_REMOVED lines=22> */
.L_x_13131:
        /* <DEDUP_REMOVED lines=18> */
.L_x_13132:
        /* <DEDUP_REMOVED lines=22> */
.L_x_13133:
        /* <DEDUP_REMOVED lines=23> */
.L_x_13134:
        /* <DEDUP_REMOVED lines=9> */
.L_x_13137:
[----:B------:R-:W-:-:S08]  /*0980*/  NOP ;  /* 0x0000000000007918 */ /* 0x000fd00000000000 */
[----:B------:R-:W0:Y:S02]  /*0990*/  USETMAXREG.TRY_ALLOC.CTAPOOL UP0, 0xa0 ;  /* 0x000000a0000079c8 */ /* 0x000e240008000600 */
[----:B0-----:R-:W-:-:S13]  /*09a0*/  PLOP3.LUT P0, PT, PT, PT, UP0, 0x80, 0x0 ;  /* 0x000000000000781c */ /* 0x001fda0003f0f008 */
[----:B------:R-:W-:Y:S05]  /*09b0*/  @!P0 BRA `(.L_x_13137) ;  /* 0xfffffffc00f08947 */ /* 0x000fea000383ffff */
[----:B------:R-:W2:Y:S08]  /*09c0*/  S2UR UR4, SR_CgaCtaId ;  /* 0x00000000000479c3 */ /* 0x000eb00000008800 */
[----:B------:R-:W-:Y:S06]  /*09d0*/  BAR.ARV 0x8, 0x200 ;  /* 0x0208000000007b1d */ /* 0x000fec0000002000 */
[----:B------:R-:W-:-:S02]  /*09e0*/  MOV R18, 0x400 ;  /* 0x0000040000127802 */ /* 0x000fc40000000f00 */
[----:B------:R-:W-:Y:S01]  /*09f0*/  BAR.SYNC.DEFER_BLOCKING 0x5, 0x200 ;  /* 0x0148000000007b1d */ /* 0x000fe20000010000 */
[----:B--2---:R-:W-:-:S05]  /*0a00*/  IMAD.U32 R0, RZ, RZ, UR4 ;  /* 0x00000004ff007e24 */ /* 0x004fca000f8e00ff */
[----:B------:R-:W-:Y:S01]  /*0a10*/  ULDC UR4, c[0x0][0xc3c] ;  /* 0x00030f0000047ab9 */ /* 0x000fe20000000800 */
[----:B------:R-:W-:Y:S01]  /*0a20*/  LEA R18, R0, R18, 0x18 ;  /* 0x0000001200127211 */ /* 0x000fe200078ec0ff */
[----:B------:R-:W-:Y:S04]  /*0a30*/  STL [R1+0x10], R0 ;  /* 0x0000100001007387 */ /* 0x000fe80000100800 */
[----:B------:R-:W0:Y:S01]  /*0a40*/  LDS.128 R24, [R18+0x19cd0] ;  /* 0x019cd00012187984 */ /* 0x000e220000000c00 */
[----:B------:R-:W-:Y:S06]  /*0a50*/  BAR.ARV 0x4, 0x200 ;  /* 0x0108000000007b1d */ /* 0x000fec0000002000 */
[----:B0-----:R-:W-:-:S13]  /*0a60*/  ISETP.GE.AND P0, PT, R27, UR4, PT ;  /* 0x000000041b007c0c */ /* 0x001fda000bf06270 */
[----:B------:R-:W-:Y:S05]  /*0a70*/  @P0 BRA `(.L_x_13138) ;  /* 0x000001e000040947 */ /* 0x000fea0003800000 */
[----:B------:R-:W0:Y:S02]  /*0a80*/  S2R R0, SR_TID.X ;  /* 0x0000000000007919 */ /* 0x000e240000002100 */
[----:B0-----:R-:W-:-:S05]  /*0a90*/  VIADD R21, R0, 0xffffff80 ;  /* 0xffffff8000157836 */ /* 0x001fca0000000000 */
[-C--:B------:R-:W-:Y:S02]  /*0aa0*/  LEA.HI R3, R21, R21.reuse, RZ, 0x1 ;  /* 0x0000001515037211 */ /* 0x080fe400078f08ff */
[----:B------:R-:W-:Y:S02]  /*0ab0*/  SHF.R.S32.HI R0, RZ, 0x1f, R21 ;  /* 0x0000001fff007819 */ /* 0x000fe40000011415 */
[--C-:B------:R-:W-:Y:S02]  /*0ac0*/  SHF.R.S32.HI R157, RZ, 0x1, R3.reuse ;  /* 0x00000001ff9d7819 */ /* 0x100fe40000011403 */
[----:B------:R-:W-:Y:S02]  /*0ad0*/  SHF.R.S32.HI R6, RZ, 0x1f, R3 ;  /* 0x0000001fff067819 */ /* 0x000fe40000011403 */
[----:B------:R-:W-:Y:S02]  /*0ae0*/  LOP3.LUT R3, R3, 0xfffffffe, RZ, 0xc0, !PT ;  /* 0xfffffffe03037812 */ /* 0x000fe400078ec0ff */
[----:B------:R-:W-:-:S02]  /*0af0*/  LEA.HI R2, R0, R21, RZ, 0x5 ;  /* 0x0000001500027211 */ /* 0x000fc400078f28ff */
[----:B------:R-:W-:Y:S01]  /*0b00*/  LEA.HI R5, R0, R21, RZ, 0x4 ;  /* 0x0000001500057211 */ /* 0x000fe200078f20ff */
[----:B------:R-:W-:Y:S01]  /*0b10*/  IMAD.IADD R16, R21, 0x1, -R3 ;  /* 0x0000000115107824 */ /* 0x000fe200078e0a03 */
[----:B------:R-:W-:Y:S01]  /*0b20*/  LEA.HI R6, R6, R157, RZ, 0x2 ;  /* 0x0000009d06067211 */ /* 0x000fe200078f10ff */
[----:B------:R-:W-:Y:S01]  /*0b30*/  IMAD.SHL.U32 R4, R2, 0x10, RZ ;  /* 0x0000001002047824 */ /* 0x000fe200078e00ff */
[----:B------:R-:W-:Y:S01]  /*0b40*/  LOP3.LUT R2, R5, 0x7fffff0, RZ, 0xc0, !PT ;  /* 0x07fffff005027812 */ /* 0x000fe200078ec0ff */
[----:B------:R-:W-:Y:S01]  /*0b50*/  IMAD.SHL.U32 R28, R16, 0x8, RZ ;  /* 0x00000008101c7824 */ /* 0x000fe200078e00ff */
[----:B------:R-:W-:Y:S02]  /*0b60*/  LOP3.LUT R6, R6, 0x7fffffc, RZ, 0xc0, !PT ;  /* 0x07fffffc06067812 */ /* 0x000fe400078ec0ff */
[----:B------:R-:W-:Y:S01]  /*0b70*/  LOP3.LUT R7, R4, 0xfffffe00, RZ, 0xc0, !PT ;  /* 0xfffffe0004077812 */ /* 0x000fe200078ec0ff */
[----:B------:R-:W-:Y:S01]  /*0b80*/  VIADD R11, R28, 0x20 ;  /* 0x000000201c0b7836 */ /* 0x000fe20000000000 */
[----:B------:R-:W-:Y:S01]  /*0b90*/  STL [R1], R28 ;  /* 0x0000001c01007387 */ /* 0x000fe20000100800 */
[----:B------:R-:W-:Y:S01]  /*0ba0*/  IMAD.IADD R4, R21, 0x1, -R2 ;  /* 0x0000000115047824 */ /* 0x000fe200078e0a02 */
[----:B------:R-:W-:Y:S01]  /*0bb0*/  LEA.HI R2, R0, R21, RZ, 0x7 ;  /* 0x0000001500027211 */ /* 0x000fe200078f38ff */
[----:B------:R-:W-:Y:S01]  /*0bc0*/  IMAD.IADD R6, R157, 0x1, -R6 ;  /* 0x000000019d067824 */ /* 0x000fe200078e0a06 */
[----:B------:R0:W-:Y:S01]  /*0bd0*/  STL [R1+0x24], R11 ;  /* 0x0000240b01007387 */ /* 0x0001e20000100800 */
[----:B------:R-:W-:Y:S01]  /*0be0*/  IMAD R9, R4, 0x20, R7 ;  /* 0x0000002004097824 */ /* 0x000fe200078e0207 */
[----:B------:R-:W-:-:S02]  /*0bf0*/  LOP3.LUT R7, R2, 0xffffff80, RZ, 0xc0, !PT ;  /* 0xffffff8002077812 */ /* 0x000fc400078ec0ff */
[----:B------:R-:W2:Y:S01]  /*0c00*/  LDL.LU R19, [R1+0x30] ;  /* 0x0000300001137983 */ /* 0x000ea20000300800 */
[----:B------:R-:W-:Y:S02]  /*0c10*/  LEA.HI R4, R0, R21, RZ, 0x3 ;  /* 0x0000001500047211 */ /* 0x000fe400078f18ff */
[----:B------:R-:W-:Y:S01]  /*0c20*/  IMAD.IADD R15, R21, 0x1, -R7 ;  /* 0x00000001150f7824 */ /* 0x000fe200078e0a07 */
[----:B------:R-:W-:Y:S02]  /*0c30*/  SHF.R.S32.HI R7, RZ, 0x4, R5 ;  /* 0x00000004ff077819 */ /* 0x000fe40000011405 */
[----:B------:R-:W-:Y:S02]  /*0c40*/  SHF.R.S32.HI R22, RZ, 0x7, R2 ;  /* 0x00000007ff167819 */ /* 0x000fe40000011402 */
[----:B------:R-:W-:Y:S01]  /*0c50*/  LEA.HI R5, R5, R7, RZ, 0x1 ;  /* 0x0000000705057211 */ /* 0x000fe200078f08ff */
[----:B------:R-:W-:Y:S01]  /*0c60*/  IMAD R13, R7, 0x8, R6 ;  /* 0x00000008070d7824 */ /* 0x000fe200078e0206 */
[----:B------:R-:W-:Y:S01]  /*0c70*/  SHF.R.S32.HI R8, RZ, 0x1f, R15 ;  /* 0x0000001fff087819 */ /* 0x000fe2000001140f */
[----:B------:R-:W-:Y:S01]  /*0c80*/  IMAD.IADD R6, R28, 0x1, R11 ;  /* 0x000000011c067824 */ /* 0x000fe200078e020b */
[----:B------:R-:W-:-:S02]  /*0c90*/  LOP3.LUT R2, R5, 0x1ffffffe, RZ, 0xc0, !PT ;  /* 0x1ffffffe05027812 */ /* 0x000fc400078ec0ff */
[----:B------:R-:W-:Y:S02]  /*0ca0*/  LEA.HI R10, R8, R15, RZ, 0x2 ;  /* 0x0000000f080a7211 */ /* 0x000fe400078f10ff */
[----:B------:R-:W-:Y:S01]  /*0cb0*/  SHF.R.S32.HI R4, RZ, 0x3, R4 ;  /* 0x00000003ff047819 */ /* 0x000fe20000011404 */
[----:B------:R-:W-:Y:S01]  /*0cc0*/  IMAD.IADD R2, R7, 0x1, -R2 ;  /* 0x0000000107027824 */ /* 0x000fe200078e0a02 */
[--C-:B------:R-:W-:Y:S02]  /*0cd0*/  SHF.R.S32.HI R5, RZ, 0x2, R10.reuse ;  /* 0x00000002ff057819 */ /* 0x100fe4000001140a */
[----:B------:R-:W-:Y:S02]  /*0ce0*/  SHF.R.S32.HI R12, RZ, 0x1f, R10 ;  /* 0x0000001fff0c7819 */ /* 0x000fe4000001140a */
[----:B------:R-:W-:Y:S01]  /*0cf0*/  SHF.R.S32.HI R7, RZ, 0x1f, R6 ;  /* 0x0000001fff077819 */ /* 0x000fe20000011406 */
[----:B------:R-:W-:Y:S01]  /*0d00*/  IMAD.SHL.U32 R4, R4, 0x80, RZ ;  /* 0x0000008004047824 */ /* 0x000fe200078e00ff */
[----:B------:R-:W-:-:S02]  /*0d10*/  LEA.HI R12, R12, R5, RZ, 0x3 ;  /* 0x000000050c0c7211 */ /* 0x000fc400078f18ff */
[CC--:B0-----:R-:W-:Y:S02]  /*0d20*/  LEA.HI R11, R7.reuse, R6.reuse, RZ, 0x4 ;  /* 0x00000006070b7211 */ /* 0x0c1fe400078f20ff */
[----:B------:R-:W-:Y:S02]  /*0d30*/  LEA.HI R6, R7, R6, RZ, 0x5 ;  /* 0x0000000607067211 */ /* 0x000fe400078f28ff */
[----:B------:R-:W-:Y:S02]  /*0d40*/  LOP3.LUT R20, R4, 0x80, RZ, 0xc0, !PT ;  /* 0x0000008004147812 */ /* 0x000fe400078ec0ff */
[----:B------:R-:W-:Y:S02]  /*0d50*/  LOP3.LUT R12, R12, 0xfffffff8, RZ, 0xc0, !PT ;  /* 0xfffffff80c0c7812 */ /* 0x000fe400078ec0ff */
[----:B------:R-:W-:Y:S01]  /*0d60*/  LEA.HI R8, R8, R15, RZ, 0x5 ;  /* 0x0000000f08087211 */ /* 0x000fe200078f28ff */
[----:B------:R-:W-:Y:S01]  /*0d70*/  IMAD.SHL.U32 R13, R13, 0x20, RZ ;  /* 0x000000200d0d7824 */ /* 0x000fe200078e00ff */
[----:B------:R-:W-:-:S02]  /*0d80*/  SHF.R.S32.HI R6, RZ, 0x5, R6 ;  /* 0x00000005ff067819 */ /* 0x000fc40000011406 */
[----:B------:R-:W-:Y:S02]  /*0d90*/  SHF.R.U32.HI R14, RZ, 0x3, R20 ;  /* 0x00000003ff0e7819 */ /* 0x000fe40000011614 */
[----:B------:R-:W-:Y:S01]  /*0da0*/  LOP3.LUT R4, R20, 0x10, R11, 0xf8, !PT ;  /* 0x0000001014047812 */ /* 0x000fe200078ef80b */
[----:B------:R-:W-:Y:S01]  /*0db0*/  IMAD.IADD R5, R5, 0x1, -R12 ;  /* 0x0000000105057824 */ /* 0x000fe200078e0a0c */
[----:B------:R-:W-:Y:S01]  /*0dc0*/  SHF.R.S32.HI R8, RZ, 0x5, R8 ;  /* 0x00000005ff087819 */ /* 0x000fe20000011408 */
[----:B------:R-:W-:Y:S01]  /*0dd0*/  IMAD R7, R6, 0x1800, R13 ;  /* 0x0000180006077824 */ /* 0x000fe200078e020d */
[----:B------:R-:W-:Y:S01]  /*0de0*/  LOP3.LUT R4, R4, R14, RZ, 0x3c, !PT ;  /* 0x0000000e04047212 */ /* 0x000fe200078e3cff */
[----:B------:R-:W-:Y:S01]  /*0df0*/  IMAD.HI R3, R22, 0x55555556, RZ ;  /* 0x5555555616037827 */ /* 0x000fe200078e02ff */
[----:B------:R-:W-:Y:S03]  /*0e00*/  STL [R1+0x18], R20 ;  /* 0x0000181401007387 */ /* 0x000fe60000100800 */
[----:B------:R-:W-:-:S02]  /*0e10*/  IMAD R8, R8, 0x10, R5 ;  /* 0x0000001008087824 */ /* 0x000fc400078e0205 */
[----:B------:R-:W-:Y:S01]  /*0e20*/  IMAD R5, R2, 0x8, R9 ;  /* 0x0000000802057824 */ /* 0x000fe200078e0209 */
[----:B------:R-:W-:Y:S01]  /*0e30*/  IADD3 R2, R18, R7, R4 ;  /* 0x0000000712027210 */ /* 0x000fe20007ffe004 */
[----:B------:R-:W-:Y:S01]  /*0e40*/  STL [R1+0x28], R13 ;  /* 0x0000280d01007387 */ /* 0x000fe20000100800 */
[----:B------:R-:W-:Y:S02]  /*0e50*/  LEA.HI R0, R0, R21, RZ, 0x2 ;  /* 0x0000001500007211 */ /* 0x000fe400078f10ff */
[----:B------:R-:W-:Y:S01]  /*0e60*/  LEA.HI R3, R3, R3, RZ, 0x1 ;  /* 0x0000000303037211 */ /* 0x000fe200078f08ff */
[----:B------:R-:W-:Y:S04]  /*0e70*/  STL [R1+0xa8], R14 ;  /* 0x0000a80e01007387 */ /* 0x000fe80000100800 */
[----:B------:R-:W-:Y:S04]  /*0e80*/  STL [R1+0xb0], R5 ;  /* 0x0000b00501007387 */ /* 0x000fe80000100800 */
[----:B------:R0:W-:Y:S01]  /*0e90*/  STL [R1+0xa4], R2 ;  /* 0x0000a40201007387 */ /* 0x0001e20000100800 */
[----:B------:R-:W-:-:S02]  /*0ea0*/  IMAD R3, R3, -0x3, R22 ;  /* 0xfffffffd03037824 */ /* 0x000fc400078e0216 */
[----:B------:R-:W-:Y:S01]  /*0eb0*/  IMAD.SHL.U32 R16, R16, 0x10, RZ ;  /* 0x0000001010107824 */ /* 0x000fe200078e00ff */
[----:B0-----:R-:W-:Y:S01]  /*0ec0*/  LOP3.LUT R2, R0, 0xfffffffc, RZ, 0xc0, !PT ;  /* 0xfffffffc00027812 */ /* 0x001fe200078ec0ff */
[----:B------:R-:W-:-:S04]  /*0ed0*/  IMAD R3, R3, 0x40, R8 ;  /* 0x0000004003037824 */ /* 0x000fc800078e0208 */
[----:B------:R-:W-:Y:S01]  /*0ee0*/  IMAD.IADD R6, R21, 0x1, -R2 ;  /* 0x0000000115067824 */ /* 0x000fe200078e0a02 */
[----:B------:R-:W-:Y:S01]  /*0ef0*/  SHF.R.S32.HI R2, RZ, 0x2, R0 ;  /* 0x00000002ff027819 */ /* 0x000fe20000011400 */
[----:B------:R-:W-:Y:S02]  /*0f00*/  VIADD R155, R16, 0x40 ;  /* 0x00000040109b7836 */ /* 0x000fe40000000000 */
[C---:B------:R-:W-:Y:S01]  /*0f10*/  IMAD.SHL.U32 R4, R6.reuse, 0x8, RZ ;  /* 0x0000000806047824 */ /* 0x040fe200078e00ff */
[----:B------:R-:W-:Y:S01]  /*0f20*/  LEA.HI R0, R6, R6, RZ, 0x1 ;  /* 0x0000000606007211 */ /* 0x000fe200078f08ff */
[----:B------:R-:W-:Y:S01]  /*0f30*/  VIADD R5, R28, 0x10 ;  /* 0x000000101c057836 */ /* 0x000fe20000000000 */
[----:B------:R-:W-:Y:S01]  /*0f40*/  STL [R1+0xac], R3 ;  /* 0x0000ac0301007387 */ /* 0x000fe20000100800 */
[----:B------:R-:W-:Y:S02]  /*0f50*/  LOP3.LUT R10, R10, 0x7ffffffc, RZ, 0xc0, !PT ;  /* 0x7ffffffc0a0a7812 */ /* 0x000fe400078ec0ff */
[----:B------:R-:W-:Y:S01]  /*0f60*/  LOP3.LUT R2, R0, 0x1ffffffe, RZ, 0xc0, !PT ;  /* 0x1ffffffe00027812 */ /* 0x000fe200078ec0ff */
[----:B------:R-:W-:Y:S01]  /*0f70*/  STL [R1+0x64], RZ ;  /* 0x000064ff01007387 */ /* 0x000fe20000100800 */
[----:B------:R-:W-:-:S02]  /*0f80*/  LOP3.LUT R0, R20, 0x10, R16, 0xf8, !PT ;  /* 0x0000001014007812 */ /* 0x000fc400078ef810 */
[----:B------:R-:W-:Y:S01]  /*0f90*/  SHF.R.S32.HI R7, RZ, 0x1f, R155 ;  /* 0x0000001fff077819 */ /* 0x000fe2000001149b */
[----:B------:R-:W-:Y:S04]  /*0fa0*/  STL [R1+0x54], R4 ;  /* 0x0000540401007387 */ /* 0x000fe80000100800 */
[----:B------:R0:W-:Y:S01]  /*0fb0*/  STL [R1+0x20], R5 ;  /* 0x0000200501007387 */ /* 0x0001e20000100800 */
[----:B------:R-:W-:Y:S01]  /*0fc0*/  IMAD.IADD R10, R15, 0x1, -R10 ;  /* 0x000000010f0a7824 */ /* 0x000fe200078e0a0a */
[----:B------:R-:W-:Y:S01]  /*0fd0*/  LOP3.LUT R0, R0, R14, RZ, 0x3c, !PT ;  /* 0x0000000e00007212 */ /* 0x000fe200078e3cff */
[----:B------:R-:W-:Y:S01]  /*0fe0*/  IMAD.IADD R2, R6, 0x1, -R2 ;  /* 0x0000000106027824 */ /* 0x000fe200078e0a02 */
[----:B------:R-:W-:Y:S01]  /*0ff0*/  STL [R1+0x1c], R7 ;  /* 0x00001c0701007387 */ /* 0x000fe20000100800 */
[----:B0-----:R-:W-:-:S02]  /*1000*/  VIADD R5, R4, 0x20 ;  /* 0x0000002004057836 */ /* 0x001fc40000000000 */
[----:B------:R-:W-:-:S03]  /*1010*/  VIADD R4, R4, 0x40 ;  /* 0x0000004004047836 */ /* 0x000fc60000000000 */
[----:B------:R0:W-:Y:S01]  /*1020*/  STL [R1+0x6c], R5 ;  /* 0x00006c0501007387 */ /* 0x0001e20000100800 */
[----:B------:R-:W-:Y:S01]  /*1030*/  SHF.R.S32.HI R6, RZ, 0x1f, R5 ;  /* 0x0000001fff067819 */ /* 0x000fe20000011405 */
[----:B------:R-:W-:Y:S02]  /*1040*/  IMAD.SHL.U32 R8, R10, 0x2, RZ ;  /* 0x000000020a087824 */ /* 0x000fe400078e00ff */
[----:B------:R-:W-:Y:S01]  /*1050*/  IMAD.IADD R0, R13, 0x1, R0 ;  /* 0x000000010d007824 */ /* 0x000fe200078e0200 */
[----:B------:R1:W-:Y:S01]  /*1060*/  STL [R1+0x78], R4 ;  /* 0x0000780401007387 */ /* 0x0003e20000100800 */
[----:B0-----:R-:W-:-:S03]  /*1070*/  SHF.R.S32.HI R5, RZ, 0x1f, R4 ;  /* 0x0000001fff057819 */ /* 0x001fc60000011404 */
[----:B------:R0:W-:Y:S04]  /*1080*/  STL [R1+0xb8], R6 ;  /* 0x0000b80601007387 */ /* 0x0001e80000100800 */
[----:B------:R-:W-:Y:S01]  /*1090*/  STL [R1+0xb4], R5 ;  /* 0x0000b40501007387 */ /* 0x000fe20000100800 */
[----:B-1----:R-:W-:-:S03]  /*10a0*/  SHF.R.S32.HI R4, RZ, 0x4, R11 ;  /* 0x00000004ff047819 */ /* 0x002fc6000001140b */
[----:B------:R-:W-:Y:S01]  /*10b0*/  STL [R1+0x40], R8 ;  /* 0x0000400801007387 */ /* 0x000fe20000100800 */
[----:B------:R-:W-:-:S03]  /*10c0*/  VIADD R7, R8, 0x38 ;  /* 0x0000003808077836 */ /* 0x000fc60000000000 */
[----:B------:R1:W-:Y:S01]  /*10d0*/  STL [R1+0x48], R0 ;  /* 0x0000480001007387 */ /* 0x0003e20000100800 */
[----:B0-----:R-:W-:-:S03]  /*10e0*/  VIADD R6, R8, 0x40 ;  /* 0x0000004008067836 */ /* 0x001fc60000000000 */
[----:B------:R0:W-:Y:S01]  /*10f0*/  STL [R1+0x14], R4 ;  /* 0x0000140401007387 */ /* 0x0001e20000100800 */
[C---:B-1----:R-:W-:Y:S02]  /*1100*/  VIADD R0, R8.reuse, 0x30 ;  /* 0x0000003008007836 */ /* 0x042fe40000000000 */
[C---:B------:R-:W-:Y:S02]  /*1110*/  VIADD R5, R8.reuse, 0x48 ;  /* 0x0000004808057836 */ /* 0x040fe40000000000 */
[C---:B0-----:R-:W-:Y:S01]  /*1120*/  VIADD R4, R8.reuse, 0x50 ;  /* 0x0000005008047836 */ /* 0x041fe20000000000 */
[----:B------:R0:W-:Y:S04]  /*1130*/  STL [R1+0x74], R0 ;  /* 0x0000740001007387 */ /* 0x0001e80000100800 */
[----:B------:R1:W-:Y:S01]  /*1140*/  STL [R1+0x8c], R7 ;  /* 0x00008c0701007387 */ /* 0x0003e20000100800 */
[----:B0-----:R-:W-:Y:S01]  /*1150*/  VIADD R0, R8, 0x58 ;  /* 0x0000005808007836 */ /* 0x001fe20000000000 */
[----:B------:R-:W-:-:S02]  /*1160*/  SHF.R.S32.HI R8, RZ, 0x1f, R7 ;  /* 0x0000001fff087819 */ /* 0x000fc40000011407 */
        /* <DEDUP_REMOVED lines=8> */
[----:B------:R1:W-:Y:S01]  /*11f0*/  STL [R1+0x7c], R0 ;  /* 0x00007c0001007387 */ /* 0x0003e20000100800 */
[----:B0-----:R-:W-:-:S03]  /*1200*/  SHF.R.S32.HI R4, RZ, 0x1f, R0 ;  /* 0x0000001fff047819 */ /* 0x001fc60000011400 */
[----:B------:R0:W-:Y:S01]  /*1210*/  STL [R1+0x98], R6 ;  /* 0x0000980601007387 */ /* 0x0001e20000100800 */
[----:B-1----:R-:W-:-:S03]  /*1220*/  IMAD R0, R2, 0x8, R3 ;  /* 0x0000000802007824 */ /* 0x002fc600078e0203 */
[----:B------:R0:W-:Y:S04]  /*1230*/  STL [R1+0x94], R5 ;  /* 0x0000940501007387 */ /* 0x0001e80000100800 */
[----:B------:R0:W-:Y:S04]  /*1240*/  STL [R1+0x4c], R0 ;  /* 0x00004c0001007387 */ /* 0x0001e80000100800 */
[----:B------:R0:W-:Y:S01]  /*1250*/  STL [R1+0x90], R4 ;  /* 0x0000900401007387 */ /* 0x0001e20000100800 */
[----:B------:R-:W-:Y:S02]  /*1260*/  IMAD.MOV.U32 R156, RZ, RZ, RZ ;  /* 0x000000ffff9c7224 */ /* 0x000fe400078e00ff */
[----:B------:R-:W-:-:S02]  /*1270*/  IMAD.MOV.U32 R153, RZ, RZ, RZ ;  /* 0x000000ffff997224 */ /* 0x000fc400078e00ff */
[----:B------:R-:W-:Y:S01]  /*1280*/  IMAD.MOV.U32 R23, RZ, RZ, RZ ;  /* 0x000000ffff177224 */ /* 0x000fe200078e00ff */
[----:B--2---:R-:W-:Y:S01]  /*1290*/  LOP3.LUT R154, R19, 0x1, RZ, 0xfc, !PT ;  /* 0x00000001139a7812 */ /* 0x004fe200078efcff */
[----:B0-----:R-:W-:-:S07]  /*12a0*/  IMAD.MOV.U32 R19, RZ, RZ, RZ ;  /* 0x000000ffff137224 */ /* 0x001fce00078e00ff */
.L_x_13280:
[----:B012-4-:R-:W0:Y:S01]  /*12b0*/  LDC.64 R2, c[0x0][0xc88] ;  /* 0x00032200ff027b82 */ /* 0x017e220000000a00 */
[----:B------:R-:W-:Y:S01]  /*12c0*/  ULDC.64 UR4, c[0x0][0xa28] ;  /* 0x00028a0000047ab9 */ /* 0x000fe20000000a00 */
[----:B------:R-:W-:Y:S01]  /*12d0*/  ULDC.64 UR8, c[0x0][0xa18] ;  /* 0x0002860000087ab9 */ /* 0x000fe20000000a00 */
[----:B------:R-:W-:Y:S01]  /*12e0*/  ULDC.64 UR6, c[0x0][0xa08] ;  /* 0x0002820000067ab9 */ /* 0x000fe20000000a00 */
[----:B0-----:R-:W-:-:S05]  /*12f0*/  IMAD.WIDE R2, R27, 0x4, R2 ;  /* 0x000000041b027825 */ /* 0x001fca00078e0202 */
[----:B------:R-:W2:Y:S01]  /*1300*/  LDG.E R28, desc[UR40][R2.64] ;  /* 0x00000028021c7981 */ /* 0x000ea2000c1e1900 */
[----:B------:R-:W-:Y:S01]  /*1310*/  ISETP.NE.U32.AND P2, PT, RZ, UR4, PT ;  /* 0x00000004ff007c0c */ /* 0x000fe2000bf45070 */
[----:B---3--:R-:W-:Y:S01]  /*1320*/  IMAD.MOV.U32 R8, RZ, RZ, RZ ;  /* 0x000000ffff087224 */ /* 0x008fe200078e00ff */
[----:B------:R-:W-:Y:S01]  /*1330*/  ISETP.NE.U32.AND P1, PT, RZ, UR8, PT ;  /* 0x00000008ff007c0c */ /* 0x000fe2000bf25070 */
[----:B------:R-:W-:Y:S01]  /*1340*/  IMAD.MOV.U32 R66, RZ, RZ, RZ ;  /* 0x000000ffff427224 */ /* 0x000fe200078e00ff */
[----:B------:R-:W-:Y:S02]  /*1350*/  ISETP.NE.AND.EX P2, PT, RZ, UR5, PT, P2 ;  /* 0x00000005ff007c0c */ /* 0x000fe4000bf45320 */
[----:B------:R-:W-:Y:S02]  /*1360*/  ISETP.NE.AND.EX P1, PT, RZ, UR9, PT, P1 ;  /* 0x00000009ff007c0c */ /* 0x000fe4000bf25310 */
[----:B------:R-:W-:-:S04]  /*1370*/  ISETP.NE.U32.AND P0, PT, RZ, UR6, PT ;  /* 0x00000006ff007c0c */ /* 0x000fc8000bf05070 */
[----:B------:R-:W-:Y:S02]  /*1380*/  ISETP.NE.AND.EX P0, PT, RZ, UR7, PT, P0 ;  /* 0x00000007ff007c0c */ /* 0x000fe4000bf05300 */
[----:B--2---:R-:W-:Y:S01]  /*1390*/  SHF.R.S32.HI R0, RZ, 0x1f, R28 ;  /* 0x0000001fff007819 */ /* 0x004fe2000001141c */
[C---:B------:R-:W-:Y:S02]  /*13a0*/  IMAD.SHL.U32 R33, R28.reuse, 0x4, RZ ;  /* 0x000000041c217824 */ /* 0x040fe400078e00ff */
[C---:B------:R-:W-:Y:S01]  /*13b0*/  @P2 LEA R2, P3, R28.reuse, UR4, 0x2 ;  /* 0x000000041c022c11 */ /* 0x040fe2000f8610ff */
[----:B------:R-:W-:Y:S01]  /*13c0*/  STL [R1+0x50], R28 ;  /* 0x0000501c01007387 */ /* 0x000fe20000100800 */
[C-C-:B------:R-:W-:Y:S02]  /*13d0*/  SHF.L.U64.HI R32, R28.reuse, 0x2, R0.reuse ;  /* 0x000000021c207819 */ /* 0x140fe40000010200 */
[----:B------:R-:W-:Y:S01]  /*13e0*/  @P2 LEA.HI.X R3, R28, UR5, R0, 0x2, P3 ;  /* 0x000000051c032c11 */ /* 0x000fe200098f1400 */
[----:B------:R-:W-:Y:S01]  /*13f0*/  ULDC UR4, c[0x0][0x288] ;  /* 0x0000a20000047ab9 */ /* 0x000fe20000000800 */
[----:B------:R0:W-:Y:S01]  /*1400*/  STL [R1+0x68], R0 ;  /* 0x0000680001007387 */ /* 0x0001e20000100800 */
[----:B------:R-:W-:-:S03]  /*1410*/  IADD3 R6, P4, R33, UR6, RZ ;  /* 0x0000000621067c10 */ /* 0x000fc6000ff9e0ff */
[----:B-----5:R1:W5:Y:S01]  /*1420*/  @P2 LDG.E R8, desc[UR40][R2.64] ;  /* 0x0000002802082981 */ /* 0x020362000c1e1900 */
[----:B------:R-:W-:Y:S02]  /*1430*/  @P1 IADD3 R4, P2, R33, UR8, RZ ;  /* 0x0000000821041c10 */ /* 0x000fe4000ff5e0ff */
[C---:B------:R-:W-:Y:S01]  /*1440*/  IADD3.X R7, R32.reuse, UR7, RZ, P4, !PT ;  /* 0x0000000720077c10 */ /* 0x040fe2000a7fe4ff */
[----:B------:R-:W-:Y:S01]  /*1450*/  STL [R1+0x5c], R33 ;  /* 0x00005c2101007387 */ /* 0x000fe20000100800 */
[----:B------:R-:W-:Y:S01]  /*1460*/  @P1 IADD3.X R5, R32, UR9, RZ, P2, !PT ;  /* 0x0000000920051c10 */ /* 0x000fe200097fe4ff */
[----:B0-----:R-:W-:Y:S01]  /*1470*/  IMAD.U32 R0, RZ, RZ, UR4 ;  /* 0x00000004ff007e24 */ /* 0x001fe2000f8e00ff */
[----:B------:R-:W-:Y:S01]  /*1480*/  ULDC.64 UR4, c[0x0][0x418] ;  /* 0x0001060000047ab9 */ /* 0x000fe20000000a00 */
[----:B------:R0:W5:Y:S01]  /*1490*/  @P0 LDG.E R66, desc[UR40][R6.64] ;  /* 0x0000002806420981 */ /* 0x000162000c1e1900 */
[----:B------:R-:W-:-:S03]  /*14a0*/  ULDC.64 UR8, c[0x0][0xa20] ;  /* 0x0002880000087ab9 */ /* 0x000fc60000000a00 */
[----:B------:R-:W2:Y:S01]  /*14b0*/  @P1 LDG.E R0, desc[UR40][R4.64] ;  /* 0x0000002804001981 */ /* 0x000ea2000c1e1900 */
[----:B------:R-:W-:Y:S01]  /*14c0*/  UISETP.NE.U32.AND UP0, UPT, UR4, URZ, UPT ;  /* 0x0000003f0400728c */ /* 0x000fe2000bf05070 */
[----:B-1----:R-:W-:Y:S02]  /*14d0*/  LOP3.LUT R2, R26, 0xff000000, RZ, 0xc0, !PT ;  /* 0xff0000001a027812 */ /* 0x002fe400078ec0ff */
[----:B------:R-:W-:Y:S01]  /*14e0*/  ULDC UR4, c[0x0][0x424] ;  /* 0x0001090000047ab9 */ /* 0x000fe20000000800 */
[----:B------:R-:W-:Y:S01]  /*14f0*/  UISETP.NE.AND.EX UP0, UPT, UR5, URZ, UPT, UP0 ;  /* 0x0000003f0500728c */ /* 0x000fe2000bf05300 */
[----:B------:R-:W-:Y:S01]  /*1500*/  ISETP.NE.U32.AND P2, PT, RZ, UR8, PT ;  /* 0x00000008ff007c0c */ /* 0x000fe2000bf45070 */
[----:B------:R-:W-:Y:S01]  /*1510*/  STL [R1+0x60], R32 ;  /* 0x0000602001007387 */ /* 0x000fe20000100800 */
[----:B------:R-:W-:Y:S01]  /*1520*/  ULDC UR5, c[0x0][0x2f0] ;  /* 0x0000bc0000057ab9 */ /* 0x000fe20000000800 */
[----:B------:R-:W-:Y:S01]  /*1530*/  USEL UR4, UR4, 0x1, UP0 ;  /* 0x0000000104047887 */ /* 0x000fe20008000000 */
[----:B------:R-:W-:-:S02]  /*1540*/  SHF.R.U32.HI R3, RZ, 0x8, R2 ;  /* 0x00000008ff037819 */ /* 0x000fc40000011602 */
[----:B------:R-:W-:Y:S01]  /*1550*/  ISETP.NE.AND.EX P2, PT, RZ, UR9, PT, P2 ;  /* 0x00000009ff007c0c */ /* 0x000fe2000bf45320 */
[----:B------:R-:W-:-:S03]  /*1560*/  UIMAD UR4, UR4, UR5, URZ ;  /* 0x00000005040472a4 */ /* 0x000fc6000f8e023f */
[----:B------:R-:W-:Y:S01]  /*1570*/  ULDC UR5, c[0x0][0x348] ;  /* 0x0000d20000057ab9 */ /* 0x000fe20000000800 */
[C---:B------:R-:W-:Y:S01]  /*1580*/  LOP3.LUT R152, R26.reuse, 0xffff, RZ, 0xc0, !PT ;  /* 0x0000ffff1a987812 */ /* 0x040fe200078ec0ff */
[----:B--2---:R1:W-:Y:S01]  /*1590*/  STL [R1+0x38], R0 ;  /* 0x0000380001007387 */ /* 0x0043e20000100800 */
[----:B------:R-:W-:Y:S01]  /*15a0*/  IMAD.MOV.U32 R11, RZ, RZ, R0 ;  /* 0x000000ffff0b7224 */ /* 0x000fe200078e0000 */
[----:B-1----:R-:W-:-:S04]  /*15b0*/  LOP3.LUT R0, R26, 0xff0000, RZ, 0xc0, !PT ;  /* 0x00ff00001a007812 */ /* 0x002fc800078ec0ff */
[----:B------:R-:W-:Y:S01]  /*15c0*/  LEA.HI R10, R0, R3, RZ, 0x10 ;  /* 0x00000003000a7211 */ /* 0x000fe200078f80ff */
[----:B0-----:R-:W-:Y:S06]  /*15d0*/  @P1 BRA `(.L_x_13139) ;  /* 0x0000000000281947 */ /* 0x001fec0003800000 */
        /* <DEDUP_REMOVED lines=8> */
[----:B--2---:R-:W-:-:S05]  /*1660*/  IMAD.IADD R11, R5, 0x1, -R0 ;  /* 0x00000001050b7824 */ /* 0x004fca00078e0a00 */
[----:B------:R0:W-:Y:S02]  /*1670*/  STL [R1+0x38], R11 ;  /* 0x0000380b01007387 */ /* 0x0001e40000100800 */
.L_x_13139:
[----:B------:R-:W-:Y:S02]  /*1680*/  IMAD.U32 R41, RZ, RZ, UR5 ;  /* 0x00000005ff297e24 */ /* 0x000fe4000f8e00ff */
[----:B------:R-:W-:Y:S01]  /*1690*/  IMAD.U32 R29, RZ, RZ, UR4 ;  /* 0x00000004ff1d7e24 */ /* 0x000fe2000f8e00ff */
[----:B------:R-:W-:Y:S06]  /*16a0*/  @!P2 BRA `(.L_x_13140) ;  /* 0x000000000010a947 */ /* 0x000fec0003800000 */
[----:B------:R-:W-:-:S04]  /*16b0*/  IADD3 R2, P0, R33, UR8, RZ ;  /* 0x0000000821027c10 */ /* 0x000fc8000ff1e0ff */
[----:B------:R-:W-:-:S05]  /*16c0*/  IADD3.X R3, R32, UR9, RZ, P0, !PT ;  /* 0x0000000920037c10 */ /* 0x000fca00087fe4ff */
[----:B------:R1:W5:Y:S01]  /*16d0*/  LDG.E R29, desc[UR40][R2.64] ;  /* 0x00000028021d7981 */ /* 0x000362000c1e1900 */
[----:B------:R-:W-:Y:S05]  /*16e0*/  BRA `(.L_x_13141) ;  /* 0x0000000000107947 */ /* 0x000fea0003800000 */
.L_x_13140:
[----:B------:R-:W-:Y:S05]  /*16f0*/  @!P0 BRA `(.L_x_13141) ;  /* 0x00000000000c8947 */ /* 0x000fea0003800000 */
[----:B------:R-:W2:Y:S04]  /*1700*/  LDG.E R0, desc[UR40][R6.64] ;  /* 0x0000002806007981 */ /* 0x000ea8000c1e1900 */
[----:B------:R-:W2:Y:S02]  /*1710*/  LDG.E R29, desc[UR40][R6.64+0x4] ;  /* 0x00000428061d7981 */ /* 0x000ea4000c1e1900 */
[----:B--2---:R-:W-:-:S07]  /*1720*/  IMAD.IADD R29, R29, 0x1, -R0 ;  /* 0x000000011d1d7824 */ /* 0x004fce00078e0a00 */
.L_x_13141:
        /* <DEDUP_REMOVED lines=16> */
[----:B------:R-:W-:Y:S01]  /*1830*/  IMAD R12, R25, 0xc0, RZ ;  /* 0x000000c0190c7824 */ /* 0x000fe200078e02ff */
[----:B------:R-:W-:Y:S01]  /*1840*/  BSSY B0, `(.L_x_13142) ;  /* 0x000003a000007945 */ /* 0x000fe20003800000 */
[----:B------:R-:W-:Y:S02]  /*1850*/  IMAD.IADD R8, R29, 0x1, -R8 ;  /* 0x000000011d087824 */ /* 0x000fe400078e0a08 */
[----:B-1----:R-:W-:Y:S01]  /*1860*/  VIADD R2, R12, 0xbf ;  /* 0x000000bf0c027836 */ /* 0x002fe20000000000 */
[----:B------:R1:W-:Y:S07]  /*1870*/  STL [R1+0x34], R12 ;  /* 0x0000340c01007387 */ /* 0x0003ee0000100800 */
[----:B------:R-:W2:Y:S01]  /*1880*/  @P1 LDC R9, c[0x0][0x44c] ;  /* 0x00011300ff091b82 */ /* 0x000ea20000000800 */
[----:B-1----:R-:W-:-:S07]  /*1890*/  LOP3.LUT R12, R10, 0xff, RZ, 0xc0, !PT ;  /* 0x000000ff0a0c7812 */ /* 0x002fce00078ec0ff */
[----:B------:R-:W1:Y:S01]  /*18a0*/  @P1 LDC R3, c[0x0][0x450] ;  /* 0x00011400ff031b82 */ /* 0x000e620000000800 */
[----:B---3--:R-:W-:Y:S02]  /*18b0*/  @P0 IMAD.IADD R41, R7, 0x1, -R0 ;  /* 0x0000000107290824 */ /* 0x008fe400078e0a00 */
[----:B--2---:R-:W-:-:S04]  /*18c0*/  @P1 IMAD.HI.U32 R0, R2, R9, RZ ;  /* 0x0000000902001227 */ /* 0x004fc800078e00ff */
[----:B----4-:R-:W-:Y:S01]  /*18d0*/  IMAD.IADD R4, R8, 0x1, R41 ;  /* 0x0000000108047824 */ /* 0x010fe200078e0229 */
[----:B-1----:R-:W-:-:S03]  /*18e0*/  @P1 SHF.R.U32.HI R2, RZ, R3, R0 ;  /* 0x00000003ff021219 */ /* 0x002fc60000011600 */
[C---:B------:R-:W-:Y:S01]  /*18f0*/  VIADD R0, R4.reuse, 0x7f ;  /* 0x0000007f04007836 */ /* 0x040fe20000000000 */
[----:B------:R-:W-:Y:S01]  /*1900*/  IADD3 R40, R4, 0x80, -R11 ;  /* 0x0000008004287810 */ /* 0x000fe20007ffe80b */
[----:B------:R1:W-:Y:S03]  /*1910*/  STL [R1+0x3c], R4 ;  /* 0x00003c0401007387 */ /* 0x0003e60000100800 */
[----:B------:R-:W-:Y:S01]  /*1920*/  SHF.R.S32.HI R3, RZ, 0x1f, R0 ;  /* 0x0000001fff037819 */ /* 0x000fe20000011400 */
[----:B------:R-:W-:Y:S01]  /*1930*/  IMAD.IADD R2, R40, 0x1, R2 ;  /* 0x0000000128027824 */ /* 0x000fe200078e0202 */
[----:B------:R2:W-:Y:S02]  /*1940*/  STL [R1+0x70], R12 ;  /* 0x0000700c01007387 */ /* 0x0005e40000100800 */
[----:B------:R-:W-:Y:S02]  /*1950*/  LEA.HI R3, R3, R0, RZ, 0x7 ;  /* 0x0000000003037211 */ /* 0x000fe400078f38ff */
[----:B------:R-:W-:-:S02]  /*1960*/  SHF.R.S32.HI R5, RZ, 0x1f, R2 ;  /* 0x0000001fff057819 */ /* 0x000fc40000011402 */
[----:B-1----:R-:W-:Y:S02]  /*1970*/  SHF.R.U32.HI R4, RZ, 0x10, R10 ;  /* 0x00000010ff047819 */ /* 0x002fe4000001160a */
[----:B------:R-:W-:Y:S02]  /*1980*/  LEA.HI R5, R5, R2, RZ, 0x7 ;  /* 0x0000000205057211 */ /* 0x000fe400078f38ff */
[----:B------:R-:W-:Y:S01]  /*1990*/  SHF.R.S32.HI R27, RZ, 0x7, R3 ;  /* 0x00000007ff1b7819 */ /* 0x000fe20000011403 */
[----:B------:R2:W-:Y:S01]  /*19a0*/  STL [R1+0x58], R4 ;  /* 0x0000580401007387 */ /* 0x0005e20000100800 */
[----:B------:R-:W-:-:S04]  /*19b0*/  SHF.R.S32.HI R0, RZ, 0x7, R5 ;  /* 0x00000007ff007819 */ /* 0x000fc80000011405 */
[----:B------:R-:W-:Y:S01]  /*19c0*/  VIMNMX R6, R27, R0, PT ;  /* 0x000000001b067248 */ /* 0x000fe20003fe0100 */
[----:B------:R-:W-:-:S03]  /*19d0*/  IMAD.MOV.U32 R0, RZ, RZ, RZ ;  /* 0x000000ffff007224 */ /* 0x000fc600078e00ff */
[----:B------:R-:W-:-:S13]  /*19e0*/  ISETP.GE.AND P0, PT, R6, 0x1, PT ;  /* 0x000000010600780c */ /* 0x000fda0003f06270 */
[----:B--2---:R-:W-:Y:S05]  /*19f0*/  @!P0 BRA `(.L_x_13143) ;  /* 0x0000000000788947 */ /* 0x004fea0003800000 */
[----:B------:R-:W-:Y:S01]  /*1a00*/  ISETP.NE.AND P0, PT, R4, RZ, PT ;  /* 0x000000ff0400720c */ /* 0x000fe20003f05270 */
[----:B------:R-:W-:-:S03]  /*1a10*/  ULDC UR4, c[0x0][0x9f0] ;  /* 0x00027c0000047ab9 */ /* 0x000fc60000000800 */
[----:B------:R-:W-:-:S04]  /*1a20*/  SEL R9, R4, UR4, P0 ;  /* 0x0000000404097c07 */ /* 0x000fc80008000000 */
[-C--:B------:R-:W-:Y:S02]  /*1a30*/  IABS R5, R9.reuse ;  /* 0x0000000900057213 */ /* 0x080fe40000000000 */
[----:B------:R-:W-:Y:S02]  /*1a40*/  IADD3 R0, R9, -0x1, R6 ;  /* 0xffffffff09007810 */ /* 0x000fe40007ffe006 */
[----:B------:R-:W1:Y:S01]  /*1a50*/  I2F.RP R4, R5 ;  /* 0x0000000500047306 */ /* 0x000e620000209400 */
[----:B0-----:R-:W-:-:S05]  /*1a60*/  IABS R11, R9 ;  /* 0x00000009000b7213 */ /* 0x001fca0000000000 */
[----:B------:R-:W-:Y:S02]  /*1a70*/  IMAD.MOV R11, RZ, RZ, -R11 ;  /* 0x000000ffff0b7224 */ /* 0x000fe400078e0a0b */
[----:B-1----:R-:W0:Y:S02]  /*1a80*/  MUFU.RCP R4, R4 ;  /* 0x0000000400047308 */ /* 0x002e240000001000 */
        /* <DEDUP_REMOVED lines=21> */
.L_x_13143:
[----:B------:R-:W-:Y:S05]  /*1be0*/  BSYNC B0 ;  /* 0x0000000000007941 */ /* 0x000fea0003800000 */
.L_x_13142:
        /* <DEDUP_REMOVED lines=30> */
[----:B0-----:R-:W-:Y:S02]  /*1dd0*/  IMAD.U32 R11, RZ, RZ, UR7 ;  /* 0x00000007ff0b7e24 */ /* 0x001fe4000f8e00ff */
[----:B------:R-:W-:Y:S02]  /*1de0*/  IMAD.MOV.U32 R8, RZ, RZ, 0x70 ;  /* 0x00000070ff087424 */ /* 0x000fe400078e00ff */
[----:B------:R-:W-:Y:S02]  /*1df0*/  IMAD.MOV.U32 R12, RZ, RZ, 0x1 ;  /* 0x00000001ff0c7424 */ /* 0x000fe400078e00ff */
[----:B------:R-:W-:-:S07]  /*1e00*/  IMAD.MOV.U32 R13, RZ, RZ, RZ ;  /* 0x000000ffff0d7224 */ /* 0x000fce00078e00ff */
[----:B------:R-:W-:-:S07]  /*1e10*/  LEPC R20, `(.L_x_13146) ;  /* 0x000000001014794e */ /* 0x000fce0000000000 */
[----:B-1---5:R-:W-:Y:S05]  /*1e20*/  CALL.ABS.NOINC R14 ;  /* 0x000000000e007343 */ /* 0x022fea0003c00000 */
.L_x_13146:
[----:B------:R-:W-:Y:S05]  /*1e30*/  BSYNC B6 ;  /* 0x0000000000067941 */ /* 0x000fea0003800000 */
.L_x_13145:
        /* <DEDUP_REMOVED lines=20> */
.L_x_13148:
[----:B------:R-:W-:Y:S05]  /*1f80*/  BSYNC B6 ;  /* 0x0000000000067941 */ /* 0x000fea0003800000 */
.L_x_13147:
[----:B------:R-:W2:Y:S01]  /*1f90*/  LDL.64 R30, [R1] ;  /* 0x00000000011e7983 */ /* 0x000ea20000100a00 */
[----:B------:R-:W-:-:S03]  /*1fa0*/  ULDC.64 UR4, c[0x0][0x9f8] ;  /* 0x00027e0000047ab9 */ /* 0x000fc60000000a00 */
[----:B------:R-:W2:Y:S01]  /*1fb0*/  LDL.64 R20, [R1] ;  /* 0x0000000001147983 */ /* 0x000ea20000100a00 */
[----:B------:R-:W-:Y:S01]  /*1fc0*/  ISETP.NE.U32.AND P0, PT, RZ, UR4, PT ;  /* 0x00000004ff007c0c */ /* 0x000fe2000bf05070 */
[----:B------:R-:W-:Y:S01]  /*1fd0*/  IMAD.MOV.U32 R68, RZ, RZ, R28 ;  /* 0x000000ffff447224 */ /* 0x000fe200078e001c */
[----:B------:R-:W1:Y:S01]  /*1fe0*/  LDC.64 R60, c[0x0][0x3f8] ;  /* 0x0000fe00ff3c7b82 */ /* 0x000e620000000a00 */
[----:B0-----:R-:W3:Y:S01]  /*1ff0*/  LDL R11, [R1+0x18] ;  /* 0x00001800010b7983 */ /* 0x001ee20000100800 */
[----:B------:R-:W-:-:S03]  /*2000*/  ISETP.NE.AND.EX P0, PT, RZ, UR5, PT, P0 ;  /* 0x00000005ff007c0c */ /* 0x000fc6000bf05300 */
[----:B------:R-:W4:Y:S03]  /*2010*/  LDL R8, [R1+0xa8] ;  /* 0x0000a80001087983 */ /* 0x000f260000100800 */
[----:B------:R-:W0:Y:S07]  /*2020*/  LDC R55, c[0x0][0x3f4] ;  /* 0x0000fd00ff377b82 */ /* 0x000e2e0000000800 */
[----:B------:R-:W-:Y:S01]  /*2030*/  @P0 IADD3 R4, P1, R33, UR4, RZ ;  /* 0x0000000421040c10 */ /* 0x000fe2000ff3e0ff */
[----:B------:R-:W0:Y:S01]  /*2040*/  LDC.64 R58, c[0x0][0x408] ;  /* 0x00010200ff3a7b82 */ /* 0x000e220000000a00 */
[----:B------:R-:W-:Y:S01]  /*2050*/  VIADD R67, R16, 0x20 ;  /* 0x0000002010437836 */ /* 0x000fe20000000000 */
[----:B------:R-:W-:Y:S01]  /*2060*/  ULDC UR4, c[0x0][0x2f4] ;  /* 0x0000bd0000047ab9 */ /* 0x000fe20000000800 */
[----:B------:R-:W-:-:S05]  /*2070*/  @P0 IADD3.X R5, R32, UR5, RZ, P1, !PT ;  /* 0x0000000520050c10 */ /* 0x000fca0008ffe4ff */
[----:B------:R1:W4:Y:S01]  /*2080*/  @P0 LDG.E R68, desc[UR40][R4.64] ;  /* 0x0000002804440981 */ /* 0x000322000c1e1900 */
[----:B------:R-:W-:-:S04]  /*2090*/  ISETP.GE.AND P1, PT, R67, UR4, PT ;  /* 0x0000000443007c0c */ /* 0x000fc8000bf26270 */
[----:B------:R-:W-:Y:S01]  /*20a0*/  SEL R3, RZ, 0xffffffff, P1 ;  /* 0xffffffffff037807 */ /* 0x000fe20000800000 */
[----:B--2---:R-:W-:-:S05]  /*20b0*/  IMAD.MOV.U32 R20, RZ, RZ, R30 ;  /* 0x000000ffff147224 */ /* 0x004fca00078e001e */
[----:B------:R-:W-:-:S05]  /*20c0*/  SHF.R.S32.HI R21, RZ, 0x1f, R20 ;  /* 0x0000001fff157819 */ /* 0x000fca0000011414 */
[----:B------:R2:W-:Y:S04]  /*20d0*/  STL [R1+0x4], R21 ;  /* 0x0000041501007387 */ /* 0x0005e80000100800 */
[----:B------:R-:W2:Y:S01]  /*20e0*/  LDL R10, [R1+0x28] ;  /* 0x00002800010a7983 */ /* 0x000ea20000100800 */
[----:B-1----:R-:W-:Y:S01]  /*20f0*/  IMAD.SHL.U32 R5, R3, 0x2, RZ ;  /* 0x0000000203057824 */ /* 0x002fe200078e00ff */
[----:B------:R-:W-:Y:S02]  /*2100*/  ISETP.GE.AND P0, PT, R16, UR4, PT ;  /* 0x0000000410007c0c */ /* 0x000fe4000bf06270 */
[----:B------:R-:W-:Y:S02]  /*2110*/  SHF.R.S32.HI R3, RZ, 0x1f, R157 ;  /* 0x0000001fff037819 */ /* 0x000fe4000001149d */
[----:B------:R-:W-:-:S02]  /*2120*/  SEL R0, RZ, 0x1, P0 ;  /* 0x00000001ff007807 */ /* 0x000fc40000000000 */
[----:B------:R-:W-:Y:S01]  /*2130*/  SHF.R.S32.HI R17, RZ, 0x1f, R16 ;  /* 0x0000001fff117819 */ /* 0x000fe20000011410 */
[----:B------:R-:W-:Y:S01]  /*2140*/  IMAD R4, R3, R60, RZ ;  /* 0x0000003c03047224 */ /* 0x000fe200078e02ff */
[-C--:B0-----:R-:W-:Y:S02]  /*2150*/  ISETP.GE.AND P3, PT, R16, R55.reuse, PT ;  /* 0x000000371000720c */ /* 0x081fe40003f66270 */
[----:B------:R-:W-:Y:S01]  /*2160*/  ISETP.GE.AND P2, PT, R67, R55, PT ;  /* 0x000000374300720c */ /* 0x000fe20003f46270 */
[----:B------:R-:W-:Y:S01]  /*2170*/  IMAD R6, R3, R58, RZ ;  /* 0x0000003a03067224 */ /* 0x000fe200078e02ff */
[----:B------:R-:W-:Y:S01]  /*2180*/  LOP3.LUT R0, R5, 0x2, R0, 0xe2, !PT ;  /* 0x0000000205007812 */ /* 0x000fe200078ee200 */
[----:B------:R-:W-:Y:S01]  /*2190*/  IMAD R5, R157, R61, R4 ;  /* 0x0000003d9d057224 */ /* 0x000fe200078e0204 */
[----:B------:R-:W-:Y:S01]  /*21a0*/  SEL R3, R55, RZ, P3 ;  /* 0x000000ff37037207 */ /* 0x000fe20001800000 */
[----:B------:R-:W-:Y:S01]  /*21b0*/  IMAD.WIDE.U32 R46, R157, R60, R20 ;  /* 0x0000003c9d2e7225 */ /* 0x000fe200078e0014 */
[----:B------:R-:W-:-:S03]  /*21c0*/  SEL R4, R55, RZ, P2 ;  /* 0x000000ff37047207 */ /* 0x000fc60001000000 */
        /* <DEDUP_REMOVED lines=13> */
[----:B---3--:R-:W-:Y:S01]  /*22a0*/  LOP3.LUT R3, R11, 0x10, R65, 0xf8, !PT ;  /* 0x000000100b037812 */ /* 0x008fe200078ef841 */
[----:B------:R-:W-:Y:S01]  /*22b0*/  IMAD.SHL.U32 R6, R5, 0x80, RZ ;  /* 0x0000008005067824 */ /* 0x000fe200078e00ff */
[----:B------:R-:W-:Y:S02]  /*22c0*/  LOP3.LUT R5, R11, 0x10, R64, 0xf8, !PT ;  /* 0x000000100b057812 */ /* 0x000fe400078ef840 */
[----:B------:R-:W-:Y:S02]  /*22d0*/  LOP3.LUT R4, R4, 0xfffff000, RZ, 0xc0, !PT ;  /* 0xfffff00004047812 */ /* 0x000fe400078ec0ff */
[-C--:B----4-:R-:W-:Y:S02]  /*22e0*/  LOP3.LUT R3, R3, R8.reuse, RZ, 0x3c, !PT ;  /* 0x0000000803037212 */ /* 0x090fe400078e3cff */
[----:B------:R-:W-:Y:S02]  /*22f0*/  LOP3.LUT R6, R6, 0xfffff000, RZ, 0xc0, !PT ;  /* 0xfffff00006067812 */ /* 0x000fe400078ec0ff */
[----:B------:R-:W-:Y:S01]  /*2300*/  LOP3.LUT R5, R5, R8, RZ, 0x3c, !PT ;  /* 0x0000000805057212 */ /* 0x000fe200078e3cff */
[----:B------:R-:W0:Y:S01]  /*2310*/  S2R R28, SR_TID.X ;  /* 0x00000000001c7919 */ /* 0x000e220000002100 */
[----:B-----5:R-:W-:Y:S01]  /*2320*/  SHF.R.S32.HI R7, RZ, 0x1f, R24 ;  /* 0x0000001fff077819 */ /* 0x020fe20000011418 */
[----:B------:R-:W-:-:S04]  /*2330*/  IMAD.WIDE.U32 R42, R157, R58, R20 ;  /* 0x0000003a9d2a7225 */ /* 0x000fc800078e0014 */
[----:B--2---:R-:W-:-:S04]  /*2340*/  IMAD.WIDE.U32 R20, R157, R58, R16 ;  /* 0x0000003a9d147225 */ /* 0x004fc800078e0010 */
[----:B------:R-:W-:Y:S02]  /*2350*/  IMAD R8, R7, R60, RZ ;  /* 0x0000003c07087224 */ /* 0x000fe400078e02ff */
[----:B------:R-:W-:Y:S02]  /*2360*/  IMAD.IADD R43, R43, 0x1, R9 ;  /* 0x000000012b2b7824 */ /* 0x000fe400078e0209 */
[----:B------:R-:W-:Y:S02]  /*2370*/  IMAD.IADD R21, R9, 0x1, R21 ;  /* 0x0000000109157824 */ /* 0x000fe400078e0215 */
[----:B------:R-:W-:Y:S02]  /*2380*/  IMAD R7, R7, R58, RZ ;  /* 0x0000003a07077224 */ /* 0x000fe400078e02ff */
[C---:B------:R-:W-:Y:S02]  /*2390*/  IMAD R51, R24.reuse, R61, R8 ;  /* 0x0000003d18337224 */ /* 0x040fe400078e0208 */
[----:B------:R-:W-:Y:S01]  /*23a0*/  IMAD.WIDE.U32 R46, R24, R60, R46 ;  /* 0x0000003c182e7225 */ /* 0x000fe200078e002e */
[----:B------:R-:W-:-:S03]  /*23b0*/  SHF.L.U64.HI R61, R60, 0x7, R61 ;  /* 0x000000073c3d7819 */ /* 0x000fc6000001023d */
[----:B------:R-:W-:Y:S01]  /*23c0*/  IMAD.WIDE.U32 R44, R24, R60, R44 ;  /* 0x0000003c182c7225 */ /* 0x000fe200078e002c */
[----:B------:R-:W-:-:S03]  /*23d0*/  LOP3.LUT R54, R0, 0x1, RZ, 0xc0, !PT ;  /* 0x0000000100367812 */ /* 0x000fc600078ec0ff */
[C---:B------:R-:W-:Y:S02]  /*23e0*/  IMAD R7, R24.reuse, R59, R7 ;  /* 0x0000003b18077224 */ /* 0x040fe400078e0207 */
[----:B------:R-:W-:Y:S01]  /*23f0*/  IMAD.WIDE.U32 R42, R24, R58, R42 ;  /* 0x0000003a182a7225 */ /* 0x000fe200078e002a */
[----:B------:R-:W-:-:S03]  /*2400*/  SHF.L.U64.HI R59, R58, 0x7, R59 ;  /* 0x000000073a3b7819 */ /* 0x000fc6000001023b */
[----:B------:R-:W-:Y:S01]  /*2410*/  IMAD.WIDE.U32 R20, R24, R58, R20 ;  /* 0x0000003a18147225 */ /* 0x000fe200078e0014 */
[----:B------:R-:W-:Y:S02]  /*2420*/  LOP3.LUT R53, R0, 0x2, RZ, 0xc0, !PT ;  /* 0x0000000200357812 */ /* 0x000fe400078ec0ff */
[----:B------:R-:W-:Y:S01]  /*2430*/  ISETP.GE.AND P1, PT, R155, UR4, PT ;  /* 0x000000049b007c0c */ /* 0x000fe2000bf26270 */
[----:B------:R-:W-:Y:S01]  /*2440*/  IMAD.IADD R52, R47, 0x1, R51 ;  /* 0x000000012f347824 */ /* 0x000fe200078e0233 */
[----:B------:R-:W-:Y:S01]  /*2450*/  LOP3.LUT R48, R65, 0xfffffff0, RZ, 0xc0, !PT ;  /* 0xfffffff041307812 */ /* 0x000fe200078ec0ff */
[----:B------:R-:W-:Y:S01]  /*2460*/  IMAD.IADD R66, R66, 0x1, R29 ;  /* 0x0000000142427824 */ /* 0x000fe200078e021d */
[----:B------:R-:W-:Y:S01]  /*2470*/  SHF.R.S32.HI R0, RZ, 0x1f, R68 ;  /* 0x0000001fff007819 */ /* 0x000fe20000011444 */
[----:B------:R-:W-:Y:S02]  /*2480*/  IMAD.SHL.U32 R60, R60, 0x80, RZ ;  /* 0x000000803c3c7824 */ /* 0x000fe400078e00ff */
[----:B------:R-:W-:-:S02]  /*2490*/  IMAD.SHL.U32 R58, R58, 0x80, RZ ;  /* 0x000000803a3a7824 */ /* 0x000fc400078e00ff */
[----:B------:R-:W-:Y:S02]  /*24a0*/  IMAD.SHL.U32 R55, R55, 0x2, RZ ;  /* 0x0000000237377824 */ /* 0x000fe400078e00ff */
[----:B------:R-:W-:Y:S02]  /*24b0*/  IMAD.IADD R51, R51, 0x1, R45 ;  /* 0x0000000133337824 */ /* 0x000fe400078e022d */
[----:B------:R-:W-:Y:S02]  /*24c0*/  IMAD.IADD R50, R43, 0x1, R7 ;  /* 0x000000012b327824 */ /* 0x000fe400078e0207 */
[----:B------:R-:W-:Y:S01]  /*24d0*/  IMAD.IADD R49, R7, 0x1, R21 ;  /* 0x0000000107317824 */ /* 0x000fe200078e0215 */
[--C-:B------:R-:W-:Y:S02]  /*24e0*/  IADD3 R63, R3, R4, R10.reuse ;  /* 0x00000004033f7210 */ /* 0x100fe40007ffe00a */
[----:B------:R-:W-:Y:S02]  /*24f0*/  IADD3 R62, R5, R6, R10 ;  /* 0x00000006053e7210 */ /* 0x000fe40007ffe00a */
[----:B------:R-:W1:Y:S01]  /*2500*/  S2R R10, SR_TID.X ;  /* 0x00000000000a7919 */ /* 0x000e620000002100 */
[----:B------:R-:W-:Y:S01]  /*2510*/  LOP3.LUT R3, R64, 0xfffffff0, RZ, 0xc0, !PT ;  /* 0xfffffff040037812 */ /* 0x000fe200078ec0ff */
[----:B-1----:R-:W-:-:S05]  /*2520*/  VIADD R30, R10, 0xffffff80 ;  /* 0xffffff800a1e7836 */ /* 0x002fca0000000000 */
[----:B------:R-:W-:-:S04]  /*2530*/  LEA.HI R11, R30, R30, RZ, 0x1 ;  /* 0x0000001e1e0b7211 */ /* 0x000fc800078f08ff */
[----:B------:R-:W-:Y:S02]  /*2540*/  LOP3.LUT R11, R11, 0xfffffffe, RZ, 0xc0, !PT ;  /* 0xfffffffe0b0b7812 */ /* 0x000fe400078ec0ff */
[----:B0-----:R-:W-:-:S03]  /*2550*/  SHF.R.U32.HI R10, RZ, 0x7, R28 ;  /* 0x00000007ff0a7819 */ /* 0x001fc6000001161c */
[----:B------:R-:W-:Y:S02]  /*2560*/  IMAD.IADD R11, R30, 0x1, -R11 ;  /* 0x000000011e0b7824 */ /* 0x000fe400078e0a0b */
[----:B------:R-:W-:Y:S02]  /*2570*/  VIADD R56, R10, 0x8 ;  /* 0x000000080a387836 */ /* 0x000fe40000000000 */
[----:B------:R-:W-:-:S07]  /*2580*/  IMAD R57, R11, 0xc0, R157 ;  /* 0x000000c00b397824 */ /* 0x000fce00078e029d */
.L_x_13191:
[----:B--2---:R-:W2:Y:S01]  /*2590*/  LDL R13, [R1+0x48] ;  /* 0x00004800010d7983 */ /* 0x004ea20000100800 */
        /* <DEDUP_REMOVED lines=74> */
[----:B------:R-:W2:Y:S01]  /*2a40*/  LDL.64 R80, [R1] ;  /* 0x0000000001507983 */ /* 0x000ea20000100a00 */
        /* <DEDUP_REMOVED lines=23> */
.L_x_13153:
[----:B------:R-:W-:Y:S05]  /*2bc0*/  BSYNC B1 ;  /* 0x0000000000017941 */ /* 0x000fea0003800000 */
.L_x_13152:
[----:B------:R-:W-:Y:S01]  /*2bd0*/  ISETP.NE.AND P0, PT, R154, 0x3, PT ;  /* 0x000000039a00780c */ /* 0x000fe20003f05270 */
[----:B-----5:R-:W-:Y:S02]  /*2be0*/  IMAD.MOV.U32 R38, RZ, RZ, R8 ;  /* 0x000000ffff267224 */ /* 0x020fe400078e0008 */
[----:B------:R-:W-:Y:S02]  /*2bf0*/  IMAD.MOV.U32 R81, RZ, RZ, R32 ;  /* 0x000000ffff517224 */ /* 0x000fe400078e0020 */
[----:B------:R-:W-:Y:S02]  /*2c00*/  IMAD.MOV.U32 R83, RZ, RZ, R36 ;  /* 0x000000ffff537224 */ /* 0x000fe400078e0024 */
[----:B------:R-:W-:Y:S02]  /*2c10*/  IMAD.MOV.U32 R80, RZ, RZ, R28 ;  /* 0x000000ffff507224 */ /* 0x000fe400078e001c */
[----:B------:R-:W-:Y:S02]  /*2c20*/  IMAD.MOV.U32 R82, RZ, RZ, R30 ;  /* 0x000000ffff527224 */ /* 0x000fe400078e001e */
[----:B------:R-:W-:-:S02]  /*2c30*/  IMAD.MOV.U32 R84, RZ, RZ, R34 ;  /* 0x000000ffff547224 */ /* 0x000fc400078e0022 */
[----:B------:R-:W-:Y:S05]  /*2c40*/  @!P0 BRA `(.L_x_13154) ;  /* 0x0000000000048947 */ /* 0x000fea0003800000 */
[----:B------:R-:W-:Y:S01]  /*2c50*/  BPT.TRAP 0x1 ;  /* 0x000000040000795c */ /* 0x000fe20000300000 */
.L_x_13154:
[----:B------:R-:W-:Y:S01]  /*2c60*/  IMAD R70, R19, 0x8, R18 ;  /* 0x0000000813467824 */ /* 0x000fe200078e0212 */
[----:B------:R-:W-:Y:S01]  /*2c70*/  SHF.L.U32 R76, R156, 0x1f, RZ ;  /* 0x0000001f9c4c7819 */ /* 0x000fe200000006ff */
[----:B------:R-:W-:Y:S03]  /*2c80*/  BSSY B1, `(.L_x_13155) ;  /* 0x0000003000017945 */ /* 0x000fe60003800000 */
[----:B------:R-:W1:Y:S02]  /*2c90*/  SYNCS.PHASECHK.TRANS64.TRYWAIT P6, [R70+URZ+0x19c90], R76 ;  /* 0x019c904c460075a7 */ /* 0x000e6400080c017f */
[----:B-1----:R-:W-:Y:S05]  /*2ca0*/  @!P6 BRA `(.L_x_13156) ;  /* 0x000001bc0080e947 */ /* 0x002fea0003800000 */
.L_x_13427:
[----:B------:R-:W-:Y:S05]  /*2cb0*/  BSYNC B1 ;  /* 0x0000000000017941 */ /* 0x000fea0003800000 */
.L_x_13155:
[----:B------:R-:W-:-:S03]  /*2cc0*/  UMOV UR4, 0xffffffff ;  /* 0xffffffff00047882 */ /* 0x000fc60000000000 */
[----:B------:R-:W-:Y:S05]  /*2cd0*/  BRA.DIV UR4, `(.L_x_13157) ;  /* 0x000001be04887947 */ /* 0x000fea000b800000 */
[----:B------:R2:W3:Y:S04]  /*2ce0*/  SHFL.IDX PT, R39, R78, RZ, 0x1e1f ;  /* 0x001e1fff4e277589 */ /* 0x0004e800000e0000 */
[----:B------:R2:W4:Y:S02]  /*2cf0*/  SHFL.IDX PT, R14, R79, RZ, 0x1e1f ;  /* 0x001e1fff4f0e7589 */ /* 0x00052400000e0000 */
.L_x_13431:
[----:B------:R-:W-:Y:S05]  /*2d00*/  @P5 BRA `(.L_x_13158) ;  /* 0x0000003c00185947 */ /* 0x000fea0003800000 */
[----:B------:R-:W-:Y:S01]  /*2d10*/  ISETP.NE.AND P5, PT, R54, RZ, PT ;  /* 0x000000ff3600720c */ /* 0x000fe20003fa5270 */
[----:B------:R-:W-:-:S12]  /*2d20*/  BSSY B1, `(.L_x_13159) ;  /* 0x0000076000017945 */ /* 0x000fd80003800000 */
[----:B------:R-:W-:Y:S05]  /*2d30*/  @!P5 BRA `(.L_x_13160) ;  /* 0x0000000400d0d947 */ /* 0x000fea0003800000 */
[----:B0-----:R-:W5:Y:S01]  /*2d40*/  LDL.64 R12, [R1] ;  /* 0x00000000010c7983 */ /* 0x001f620000100a00 */
        /* <DEDUP_REMOVED lines=65> */
[----:B------:R-:W-:Y:S01]  /*3160*/  FFMA.FTZ R15, R34, R83, -R79 ;  /* 0x00000053220f7223 */ /* 0x000fe2000001084f */
[----:B------:R-:W-:Y:S01]  /*3170*/  F2FP.F16.E4M3.UNPACK_B R37, R7.H1 ;  /* 0x00000007ff25723e */ /* 0x000fe200030006ff */
[----:B------:R-:W-:Y:S01]  /*3180*/  FFMA.FTZ R34, R35, R83, R84 ;  /* 0x0000005323227223 */ /* 0x000fe20000010054 */
[-C--:B------:R-:W-:Y:S02]  /*3190*/  F2FP.F16.E4M3.UNPACK_B R79, R13.reuse.H1 ;  /* 0x0000000dff4f723e */ /* 0x080fe400030006ff */
[----:B------:R-:W-:Y:S01]  /*31a0*/  F2FP.F16.E4M3.UNPACK_B R83, R6.H1 ;  /* 0x00000006ff53723e */ /* 0x000fe200030006ff */
[--C-:B------:R-:W-:Y:S01]  /*31b0*/  HADD2.F32 R84, -RZ, R37.reuse.H0_H0 ;  /* 0x20000025ff547230 */ /* 0x100fe20000004100 */
[----:B------:R-:W-:Y:S01]  /*31c0*/  F2FP.F16.E4M3.UNPACK_B R78, R13 ;  /* 0x0000000dff4e723e */ /* 0x000fe200020006ff */
[----:B------:R-:W-:Y:S01]  /*31d0*/  HADD2.F32 R87, -RZ, R37.H1_H1 ;  /* 0x30000025ff577230 */ /* 0x000fe20000004100 */
[----:B------:R-:W-:Y:S01]  /*31e0*/  F2FP.SATFINITE.E4M3.F32.PACK_AB_MERGE_C R35, R85, R86, RZ ;  /* 0x000000565523723e */ /* 0x000fe200048070ff */
[----:B------:R-:W-:Y:S01]  /*31f0*/  HADD2.F32 R86, -RZ, R79.H1_H1 ;  /* 0x3000004fff567230 */ /* 0x000fe20000004100 */
[-C--:B------:R-:W-:Y:S01]  /*3200*/  F2FP.F16.E4M3.UNPACK_B R37, R12.reuse.H1 ;  /* 0x0000000cff25723e */ /* 0x080fe200030006ff */
[----:B------:R-:W-:Y:S01]  /*3210*/  HADD2.F32 R85, -RZ, R83.H1_H1 ;  /* 0x30000053ff557230 */ /* 0x000fe20000004100 */
[----:B------:R-:W-:Y:S01]  /*3220*/  F2FP.F16.E4M3.UNPACK_B R12, R12 ;  /* 0x0000000cff0c723e */ /* 0x000fe200020006ff */
[----:B------:R-:W-:-:S02]  /*3230*/  HADD2.F32 R90, -RZ, R78.H1_H1 ;  /* 0x3000004eff5a7230 */ /* 0x000fc40000004100 */
[-C--:B------:R-:W-:Y:S01]  /*3240*/  FMUL.FTZ R13, R87, R86.reuse ;  /* 0x00000056570d7220 */ /* 0x080fe20000410000 */
[----:B------:R-:W-:Y:S02]  /*3250*/  HADD2.F32 R83, -RZ, R83.H0_H0 ;  /* 0x20000053ff537230 */ /* 0x000fe40000004100 */
[----:B------:R-:W-:Y:S01]  /*3260*/  FMUL.FTZ R94, R84, R86 ;  /* 0x00000056545e7220 */ /* 0x000fe20000410000 */
[----:B------:R-:W-:Y:S02]  /*3270*/  HADD2.F32 R88, -RZ, R12.H1_H1 ;  /* 0x3000000cff587230 */ /* 0x000fe40000004100 */
[-C--:B------:R-:W-:Y:S01]  /*3280*/  FMUL.FTZ R92, R85, R90.reuse ;  /* 0x0000005a555c7220 */ /* 0x080fe20000410000 */
[----:B------:R-:W-:Y:S01]  /*3290*/  F2FP.F16.E4M3.UNPACK_B R86, R7 ;  /* 0x00000007ff56723e */ /* 0x000fe200020006ff */
[----:B------:R-:W-:Y:S01]  /*32a0*/  FMUL.FTZ R90, R83, R90 ;  /* 0x0000005a535a7220 */ /* 0x000fe20000410000 */
[----:B------:R-:W-:Y:S01]  /*32b0*/  F2FP.F16.E4M3.UNPACK_B R6, R6 ;  /* 0x00000006ff06723e */ /* 0x000fe200020006ff */
[----:B------:R-:W-:-:S02]  /*32c0*/  HADD2.F32 R89, -RZ, R37.H1_H1 ;  /* 0x30000025ff597230 */ /* 0x000fc40000004100 */
[-C--:B------:R-:W-:Y:S01]  /*32d0*/  FFMA.FTZ R7, R83, R88.reuse, -R92 ;  /* 0x0000005853077223 */ /* 0x080fe2000001085c */
[----:B------:R-:W-:Y:S01]  /*32e0*/  FFMA.FTZ R90, R85, R88, R90 ;  /* 0x00000058555a7223 */ /* 0x000fe2000001005a */
[--C-:B------:R-:W-:Y:S01]  /*32f0*/  HADD2.F32 R83, -RZ, R86.reuse.H0_H0 ;  /* 0x20000056ff537230 */ /* 0x100fe20000004100 */
[----:B------:R-:W-:Y:S01]  /*3300*/  F2FP.SATFINITE.E4M3.F32.PACK_AB_MERGE_C R4, R34, R15, R35 ;  /* 0x0000000f2204723e */ /* 0x000fe20004807023 */
[----:B------:R-:W-:Y:S02]  /*3310*/  HADD2.F32 R85, -RZ, R79.H0_H0 ;  /* 0x2000004fff557230 */ /* 0x000fe40000004100 */
[-C--:B------:R-:W-:Y:S01]  /*3320*/  FFMA.FTZ R13, R84, R89.reuse, -R13 ;  /* 0x00000059540d7223 */ /* 0x080fe2000001080d */
[----:B------:R-:W-:Y:S02]  /*3330*/  HADD2.F32 R86, -RZ, R86.H1_H1 ;  /* 0x30000056ff567230 */ /* 0x000fe40000004100 */
[----:B------:R-:W-:Y:S01]  /*3340*/  FFMA.FTZ R84, R87, R89, R94 ;  /* 0x0000005957547223 */ /* 0x000fe2000001005e */
[----:B------:R-:W-:-:S02]  /*3350*/  HADD2.F32 R79, -RZ, R6.H0_H0 ;  /* 0x20000006ff4f7230 */ /* 0x000fc40000004100 */
[-C--:B------:R-:W-:Y:S01]  /*3360*/  FMUL.FTZ R87, R83, R85.reuse ;  /* 0x0000005553577220 */ /* 0x080fe20000410000 */
[----:B------:R-:W-:Y:S02]  /*3370*/  HADD2.F32 R6, -RZ, R6.H1_H1 ;  /* 0x30000006ff067230 */ /* 0x000fe40000004100 */
[----:B------:R-:W-:Y:S01]  /*3380*/  FMUL.FTZ R92, R86, R85 ;  /* 0x00000055565c7220 */ /* 0x000fe20000410000 */
[----:B------:R-:W-:Y:S01]  /*3390*/  HADD2.F32 R78, -RZ, R78.H0_H0 ;  /* 0x2000004eff4e7230 */ /* 0x000fe20000004100 */
[----:B------:R-:W-:Y:S01]  /*33a0*/  F2FP.SATFINITE.E4M3.F32.PACK_AB_MERGE_C R7, R90, R7, RZ ;  /* 0x000000075a07723e */ /* 0x000fe200048070ff */
[----:B------:R-:W-:Y:S01]  /*33b0*/  HADD2.F32 R12, -RZ, R12.H0_H0 ;  /* 0x2000000cff0c7230 */ /* 0x000fe20000004100 */
[----:B------:R-:W-:Y:S01]  /*33c0*/  F2FP.SATFINITE.E4M3.F32.PACK_AB_MERGE_C R13, R84, R13, RZ ;  /* 0x0000000d540d723e */ /* 0x000fe200048070ff */
[----:B------:R-:W-:Y:S02]  /*33d0*/  HADD2.F32 R37, -RZ, R37.H0_H0 ;  /* 0x20000025ff257230 */ /* 0x000fe40000004100 */
[-C--:B------:R-:W-:Y:S01]  /*33e0*/  FMUL.FTZ R88, R6, R78.reuse ;  /* 0x0000004e06587220 */ /* 0x080fe20000410000 */
[----:B------:R-:W-:-:S03]  /*33f0*/  FMUL.FTZ R85, R79, R78 ;  /* 0x0000004e4f557220 */ /* 0x000fc60000410000 */
[-C--:B------:R-:W-:Y:S01]  /*3400*/  FFMA.FTZ R88, R79, R12.reuse, -R88 ;  /* 0x0000000c4f587223 */ /* 0x080fe20000010858 */
[----:B------:R-:W-:Y:S01]  /*3410*/  FFMA.FTZ R85, R6, R12, R85 ;  /* 0x0000000c06557223 */ /* 0x000fe20000010055 */
[-C--:B------:R-:W-:Y:S01]  /*3420*/  FFMA.FTZ R92, R83, R37.reuse, -R92 ;  /* 0x00000025535c7223 */ /* 0x080fe2000001085c */
[----:B------:R-:W-:-:S03]  /*3430*/  FFMA.FTZ R87, R86, R37, R87 ;  /* 0x0000002556577223 */ /* 0x000fc60000010057 */
[----:B------:R-:W-:Y:S02]  /*3440*/  F2FP.SATFINITE.E4M3.F32.PACK_AB_MERGE_C R6, R85, R88, R7 ;  /* 0x000000585506723e */ /* 0x000fe40004807007 */
[----:B------:R-:W-:-:S07]  /*3450*/  F2FP.SATFINITE.E4M3.F32.PACK_AB_MERGE_C R7, R87, R92, R13 ;  /* 0x0000005c5707723e */ /* 0x000fce000480700d */
.L_x_13162:
[----:B------:R-:W-:Y:S05]  /*3460*/  BSYNC B2 ;  /* 0x0000000000027941 */ /* 0x000fea0003800000 */
.L_x_13161:
[----:B------:R0:W-:Y:S02]  /*3470*/  ST.E.128 desc[UR40][R10.64], R4 ;  /* 0x000000040a007985 */ /* 0x0001e4000c101d28 */
.L_x_13160:
[----:B------:R-:W-:Y:S05]  /*3480*/  BSYNC B1 ;  /* 0x0000000000017941 */ /* 0x000fea0003800000 */
.L_x_13159:
        /* <DEDUP_REMOVED lines=74> */
[--C-:B------:R-:W-:Y:S01]  /*3930*/  HADD2.F32 R35, -RZ, R33.reuse.H0_H0 ;  /* 0x20000021ff237230 */ /* 0x100fe20000004100 */
[----:B------:R-:W-:Y:S01]  /*3940*/  F2FP.F16.E4M3.UNPACK_B R34, R6.H1 ;  /* 0x00000006ff22723e */ /* 0x000fe200030006ff */
[----:B------:R-:W-:Y:S01]  /*3950*/  HADD2.F32 R36, -RZ, R33.H1_H1 ;  /* 0x30000021ff247230 */ /* 0x000fe20000004100 */
[----:B------:R-:W-:Y:S01]  /*3960*/  F2FP.F16.E4M3.UNPACK_B R33, R12.H1 ;  /* 0x0000000cff21723e */ /* 0x000fe200030006ff */
[----:B------:R-:W-:Y:S01]  /*3970*/  HADD2.F32 R78, -RZ, R82.H1_H1 ;  /* 0x30000052ff4e7230 */ /* 0x000fe20000004100 */
        /* <DEDUP_REMOVED lines=20> */
[--C-:B------:R-:W-:Y:S01]  /*3ac0*/  HADD2.F32 R13, -RZ, R6.reuse.H0_H0 ;  /* 0x20000006ff0d7230 */ /* 0x100fe20000004100 */
[----:B------:R-:W-:Y:S01]  /*3ad0*/  F2FP.SATFINITE.E4M3.F32.PACK_AB_MERGE_C R5, R5, R4, R31 ;  /* 0x000000040505723e */ /* 0x000fe2000480701f */
        /* <DEDUP_REMOVED lines=17> */
[----:B------:R-:W-:-:S07]  /*3bf0*/  F2FP.SATFINITE.E4M3.F32.PACK_AB_MERGE_C R6, R81, R36, R84 ;  /* 0x000000245106723e */ /* 0x000fce0004807054 */
.L_x_13166:
[----:B------:R-:W-:Y:S05]  /*3c00*/  BSYNC B2 ;  /* 0x0000000000027941 */ /* 0x000fea0003800000 */
.L_x_13165:
[----:B--2---:R0:W-:Y:S02]  /*3c10*/  ST.E.128 desc[UR40][R10.64], R4 ;  /* 0x000000040a007985 */ /* 0x0041e4000c101d28 */
.L_x_13164:
[----:B------:R-:W-:Y:S05]  /*3c20*/  BSYNC B1 ;  /* 0x0000000000017941 */ /* 0x000fea0003800000 */
.L_x_13163:
[----:B------:R-:W-:Y:S05]  /*3c30*/  @P1 BRA `(.L_x_13158) ;  /* 0x0000002c004c1947 */ /* 0x000fea0003800000 */
[----:B0-----:R-:W5:Y:S04]  /*3c40*/  LDL R13, [R1+0x24] ;  /* 0x00002400010d7983 */ /* 0x001f680000100800 */
[----:B------:R-:W3:Y:S01]  /*3c50*/  LDL R12, [R1+0x1c] ;  /* 0x00001c00010c7983 */ /* 0x000ee20000100800 */
[----:B----4-:R-:W-:Y:S01]  /*3c60*/  IADD3 R10, P5, R155, R14, RZ ;  /* 0x0000000e9b0a7210 */ /* 0x010fe20007fbe0ff */
[----:B------:R-:W-:Y:S02]  /*3c70*/  BSSY B1, `(.L_x_13167) ;  /* 0x000006f000017945 */ /* 0x000fe40003800000 */
[----:B------:R0:W4:Y:S01]  /*3c80*/  LDS.128 R4, [R69+0x15800] ;  /* 0x0158000045047984 */ /* 0x0001220000000c00 */
[----:B-----5:R-:W-:Y:S01]  /*3c90*/  ISETP.GE.AND P6, PT, R13, R77, PT ;  /* 0x0000004d0d00720c */ /* 0x020fe20003fc6270 */
[----:B---3--:R-:W-:-:S12]  /*3ca0*/  IMAD.X R11, R39, 0x1, R12, P5 ;  /* 0x00000001270b7824 */ /* 0x008fd800028e060c */
        /* <DEDUP_REMOVED lines=107> */
.L_x_13168:
[----:B------:R-:W-:Y:S05]  /*4360*/  BSYNC B1 ;  /* 0x0000000000017941 */ /* 0x000fea0003800000 */
.L_x_13167:
[----:B------:R0:W-:Y:S01]  /*4370*/  ST.E.128 desc[UR40][R10.64], R4 ;  /* 0x000000040a007985 */ /* 0x0001e2000c101d28 */
[----:B------:R-:W-:Y:S05]  /*4380*/  BRA `(.L_x_13158) ;  /* 0x0000002400787947 */ /* 0x000fea0003800000 */
.L_x_13151:
        /* <DEDUP_REMOVED lines=27> */
.L_x_13170:
[----:B------:R-:W-:Y:S05]  /*4540*/  BSYNC B1 ;  /* 0x0000000000017941 */ /* 0x000fea0003800000 */
.L_x_13169:
[----:B------:R-:W-:Y:S01]  /*4550*/  ISETP.NE.AND P0, PT, R154, 0x3, PT ;  /* 0x000000039a00780c */ /* 0x000fe20003f05270 */
[----:B-----5:R-:W-:Y:S02]  /*4560*/  IMAD.MOV.U32 R80, RZ, RZ, R6 ;  /* 0x000000ffff507224 */ /* 0x020fe400078e0006 */
[----:B------:R-:W-:Y:S02]  /*4570*/  IMAD.MOV.U32 R81, RZ, RZ, R4 ;  /* 0x000000ffff517224 */ /* 0x000fe400078e0004 */
[----:B------:R-:W-:Y:S02]  /*4580*/  IMAD.MOV.U32 R86, RZ, RZ, R30 ;  /* 0x000000ffff567224 */ /* 0x000fe400078e001e */
[----:B------:R-:W-:Y:S02]  /*4590*/  IMAD.MOV.U32 R85, RZ, RZ, R28 ;  /* 0x000000ffff557224 */ /* 0x000fe400078e001c */
[----:B------:R-:W-:Y:S02]  /*45a0*/  IMAD.MOV.U32 R82, RZ, RZ, R34 ;  /* 0x000000ffff527224 */ /* 0x000fe400078e0022 */
[----:B------:R-:W-:-:S02]  /*45b0*/  IMAD.MOV.U32 R83, RZ, RZ, R32 ;  /* 0x000000ffff537224 */ /* 0x000fc400078e0020 */
[----:B------:R-:W-:Y:S02]  /*45c0*/  IMAD.MOV.U32 R88, RZ, RZ, R38 ;  /* 0x000000ffff587224 */ /* 0x000fe400078e0026 */
[----:B------:R-:W-:Y:S01]  /*45d0*/  IMAD.MOV.U32 R87, RZ, RZ, R36 ;  /* 0x000000ffff577224 */ /* 0x000fe200078e0024 */
[----:B------:R-:W-:Y:S06]  /*45e0*/  @!P0 BRA `(.L_x_13171) ;  /* 0x0000000000048947 */ /* 0x000fec0003800000 */
[----:B------:R-:W-:Y:S01]  /*45f0*/  BPT.TRAP 0x1 ;  /* 0x000000040000795c */ /* 0x000fe20000300000 */
.L_x_13171:
[----:B------:R-:W-:Y:S01]  /*4600*/  IMAD R70, R19, 0x8, R18 ;  /* 0x0000000813467824 */ /* 0x000fe200078e0212 */
[----:B------:R-:W-:Y:S01]  /*4610*/  SHF.L.U32 R76, R156, 0x1f, RZ ;  /* 0x0000001f9c4c7819 */ /* 0x000fe200000006ff */
[----:B------:R-:W-:Y:S03]  /*4620*/  BSSY B1, `(.L_x_13172) ;  /* 0x0000003000017945 */ /* 0x000fe60003800000 */
[----:B------:R-:W1:Y:S02]  /*4630*/  SYNCS.PHASECHK.TRANS64.TRYWAIT P6, [R70+URZ+0x19c90], R76 ;  /* 0x019c904c460075a7 */ /* 0x000e6400080c017f */
[----:B-1----:R-:W-:Y:S05]  /*4640*/  @!P6 BRA `(.L_x_13173) ;  /* 0x000001a40074e947 */ /* 0x002fea0003800000 */
.L_x_13432:
[----:B------:R-:W-:Y:S05]  /*4650*/  BSYNC B1 ;  /* 0x0000000000017941 */ /* 0x000fea0003800000 */
.L_x_13172:
[----:B------:R-:W-:-:S03]  /*4660*/  UMOV UR4, 0xffffffff ;  /* 0xffffffff00047882 */ /* 0x000fc60000000000 */
[----:B------:R-:W-:Y:S05]  /*4670*/  BRA.DIV UR4, `(.L_x_13174) ;  /* 0x000001a6047c7947 */ /* 0x000fea000b800000 */
[----:B------:R-:W2:Y:S04]  /*4680*/  SHFL.IDX PT, R78, R78, RZ, 0x1e1f ;  /* 0x001e1fff4e4e7589 */ /* 0x000ea800000e0000 */
[----:B------:R-:W3:Y:S02]  /*4690*/  SHFL.IDX PT, R79, R79, RZ, 0x1e1f ;  /* 0x001e1fff4f4f7589 */ /* 0x000ee400000e0000 */
.L_x_13436:
        /* <DEDUP_REMOVED lines=33> */
[--C-:B------:R-:W-:Y:S01]  /*48b0*/  SHF.R.U32.HI R30, RZ, 0x8, R29.reuse ;  /* 0x00000008ff1e7819 */ /* 0x100fe2000001161d */
[----:B------:R-:W-:Y:S01]  /*48c0*/  IMAD.SHL.U32 R93, R93, 0x100, RZ ;  /* 0x000001005d5d7824 */ /* 0x000fe200078e00ff */
[----:B------:R-:W-:Y:S01]  /*48d0*/  LOP3.LUT R91, R29, 0xff, RZ, 0xc0, !PT ;  /* 0x000000ff1d5b7812 */ /* 0x000fe200078ec0ff */
[----:B------:R-:W-:Y:S01]  /*48e0*/  IMAD.U32 R38, R38, 0x10000, RZ ;  /* 0x0001000026267824 */ /* 0x000fe200078e00ff */
[----:B------:R-:W-:Y:S01]  /*48f0*/  SHF.R.U32.HI R98, RZ, 0x18, R29 ;  /* 0x00000018ff627819 */ /* 0x000fe2000001161d */
[----:B------:R-:W-:Y:S01]  /*4900*/  IMAD.SHL.U32 R30, R30, 0x100, RZ ;  /* 0x000001001e1e7824 */ /* 0x000fe200078e00ff */
[----:B------:R-:W-:-:S02]  /*4910*/  LOP3.LUT R97, R37, 0xff, RZ, 0xc0, !PT ;  /* 0x000000ff25617812 */ /* 0x000fc400078ec0ff */
[----:B------:R-:W-:Y:S02]  /*4920*/  SHF.R.U32.HI R102, RZ, 0x18, R37 ;  /* 0x00000018ff667819 */ /* 0x000fe40000011625 */
[--C-:B------:R-:W-:Y:S02]  /*4930*/  SHF.R.U32.HI R28, RZ, 0x10, R31.reuse ;  /* 0x00000010ff1c7819 */ /* 0x100fe4000001161f */
[--C-:B------:R-:W-:Y:S02]  /*4940*/  SHF.R.U32.HI R29, RZ, 0x8, R31.reuse ;  /* 0x00000008ff1d7819 */ /* 0x100fe4000001161f */
[----:B------:R-:W-:Y:S02]  /*4950*/  LOP3.LUT R95, R31, 0xff, RZ, 0xc0, !PT ;  /* 0x000000ff1f5f7812 */ /* 0x000fe400078ec0ff */
[----:B------:R-:W-:Y:S02]  /*4960*/  SHF.R.U32.HI R100, RZ, 0x18, R31 ;  /* 0x00000018ff647819 */ /* 0x000fe4000001161f */
[----:B------:R-:W-:-:S02]  /*4970*/  SHF.R.U32.HI R31, RZ, 0x10, R37 ;  /* 0x00000010ff1f7819 */ /* 0x000fc40000011625 */
[----:B------:R-:W-:Y:S02]  /*4980*/  PRMT R102, R102, 0x654, R97 ;  /* 0x0000065466667816 */ /* 0x000fe40000000061 */
[----:B------:R-:W-:Y:S01]  /*4990*/  PRMT R91, R98, 0x654, R91 ;  /* 0x00000654625b7816 */ /* 0x000fe2000000005b */
[----:B------:R-:W-:Y:S01]  /*49a0*/  IMAD.U32 R31, R31, 0x10000, RZ ;  /* 0x000100001f1f7824 */ /* 0x000fe200078e00ff */
[----:B------:R-:W-:Y:S02]  /*49b0*/  LOP3.LUT R102, R102, 0xff00, R93, 0xf8, !PT ;  /* 0x0000ff0066667812 */ /* 0x000fe400078ef85d */
[--C-:B------:R-:W-:Y:S02]  /*49c0*/  SHF.R.U32.HI R36, RZ, 0x10, R39.reuse ;  /* 0x00000010ff247819 */ /* 0x100fe40000011627 */
[----:B------:R-:W-:Y:S02]  /*49d0*/  SHF.R.U32.HI R94, RZ, 0x8, R39 ;  /* 0x00000008ff5e7819 */ /* 0x000fe40000011627 */
[----:B------:R-:W-:-:S02]  /*49e0*/  LOP3.LUT R92, R39, 0xff, RZ, 0xc0, !PT ;  /* 0x000000ff275c7812 */ /* 0x000fc400078ec0ff */
[----:B------:R-:W-:Y:S01]  /*49f0*/  SHF.R.U32.HI R96, RZ, 0x18, R39 ;  /* 0x00000018ff607819 */ /* 0x000fe20000011627 */
[----:B------:R-:W-:Y:S01]  /*4a00*/  IMAD.SHL.U32 R94, R94, 0x100, RZ ;  /* 0x000001005e5e7824 */ /* 0x000fe200078e00ff */
[----:B------:R-:W-:Y:S02]  /*4a10*/  LOP3.LUT R39, R102, 0xff0000, R31, 0xf8, !PT ;  /* 0x00ff000066277812 */ /* 0x000fe400078ef81f */
[----:B------:R-:W-:Y:S02]  /*4a20*/  LOP3.LUT R91, R91, 0xff00, R30, 0xf8, !PT ;  /* 0x0000ff005b5b7812 */ /* 0x000fe400078ef81e */
[----:B--2---:R-:W-:Y:S02]  /*4a30*/  F2FP.F16.E4M3.UNPACK_B R30, R13 ;  /* 0x0000000dff1e723e */ /* 0x004fe400020006ff */
[----:B------:R-:W-:Y:S02]  /*4a40*/  F2FP.F16.E4M3.UNPACK_B R93, R39 ;  /* 0x00000027ff5d723e */ /* 0x000fe400020006ff */
[----:B------:R-:W-:Y:S01]  /*4a50*/  LOP3.LUT R91, R91, 0xff0000, R38, 0xf8, !PT ;  /* 0x00ff00005b5b7812 */ /* 0x000fe200078ef826 */
[--C-:B------:R-:W-:Y:S01]  /*4a60*/  HADD2.F32 R31, -RZ, R30.reuse.H0_H0 ;  /* 0x2000001eff1f7230 */ /* 0x100fe20000004100 */
[----:B0-----:R-:W-:Y:S01]  /*4a70*/  F2FP.F16.E4M3.UNPACK_B R37, R9 ;  /* 0x00000009ff25723e */ /* 0x001fe200020006ff */
[----:B------:R-:W-:Y:S01]  /*4a80*/  HADD2.F32 R99, -RZ, R93.H0_H0 ;  /* 0x2000005dff637230 */ /* 0x000fe20000004100 */
[----:B------:R-:W-:Y:S01]  /*4a90*/  F2FP.F16.E4M3.UNPACK_B R97, R91 ;  /* 0x0000005bff61723e */ /* 0x000fe200020006ff */
[----:B------:R-:W-:Y:S01]  /*4aa0*/  HADD2.F32 R30, -RZ, R30.H1_H1 ;  /* 0x3000001eff1e7230 */ /* 0x000fe20000004100 */
[----:B------:R-:W-:Y:S01]  /*4ab0*/  PRMT R95, R100, 0x654, R95 ;  /* 0x00000654645f7816 */ /* 0x000fe2000000005f */
[----:B------:R-:W-:-:S02]  /*4ac0*/  HADD2.F32 R38, -RZ, R37.H0_H0 ;  /* 0x20000025ff267230 */ /* 0x000fc40000004100 */
[C---:B------:R-:W-:Y:S01]  /*4ad0*/  FMUL.FTZ R100, R31.reuse, R99 ;  /* 0x000000631f647220 */ /* 0x040fe20000410000 */
[----:B------:R-:W-:Y:S01]  /*4ae0*/  HADD2.F32 R98, -RZ, R97.H0_H0 ;  /* 0x20000061ff627230 */ /* 0x000fe20000004100 */
[----:B------:R-:W-:Y:S01]  /*4af0*/  F2FP.F16.E4M3.UNPACK_B R9, R9.H1 ;  /* 0x00000009ff09723e */ /* 0x000fe200030006ff */
[----:B------:R-:W-:Y:S02]  /*4b00*/  HADD2.F32 R93, -RZ, R93.H1_H1 ;  /* 0x3000005dff5d7230 */ /* 0x000fe40000004100 */
[C---:B------:R-:W-:Y:S01]  /*4b10*/  FMUL.FTZ R99, R38.reuse, R99 ;  /* 0x0000006326637220 */ /* 0x040fe20000410000 */
[----:B------:R-:W-:Y:S02]  /*4b20*/  HADD2.F32 R97, -RZ, R97.H1_H1 ;  /* 0x30000061ff617230 */ /* 0x000fe40000004100 */
[-C--:B------:R-:W-:Y:S01]  /*4b30*/  FFMA.FTZ R38, R38, R98.reuse, -R100 ;  /* 0x0000006226267223 */ /* 0x080fe20000010864 */
[----:B------:R-:W-:Y:S01]  /*4b40*/  F2FP.F16.E4M3.UNPACK_B R91, R91.H1 ;  /* 0x0000005bff5b723e */ /* 0x000fe200030006ff */
[----:B------:R-:W-:Y:S01]  /*4b50*/  FFMA.FTZ R31, R31, R98, R99 ;  /* 0x000000621f1f7223 */ /* 0x000fe20000010063 */
[----:B------:R-:W-:-:S02]  /*4b60*/  HADD2.F32 R98, -RZ, R37.H1_H1 ;  /* 0x30000025ff627230 */ /* 0x000fc40000004100 */
[----:B------:R-:W-:-:S03]  /*4b70*/  FMUL.FTZ R37, R30, R93 ;  /* 0x0000005d1e257220 */ /* 0x000fc60000410000 */
[C---:B------:R-:W-:Y:S01]  /*4b80*/  FMUL.FTZ R93, R98.reuse, R93 ;  /* 0x0000005d625d7220 */ /* 0x040fe20000410000 */
[-C--:B------:R-:W-:Y:S01]  /*4b90*/  FFMA.FTZ R37, R98, R97.reuse, -R37 ;  /* 0x0000006162257223 */ /* 0x080fe20000010825 */
[--C-:B------:R-:W-:Y:S02]  /*4ba0*/  HADD2.F32 R98, -RZ, R91.reuse.H0_H0 ;  /* 0x2000005bff627230 */ /* 0x100fe40000004100 */
[----:B------:R-:W-:Y:S01]  /*4bb0*/  FFMA.FTZ R30, R30, R97, R93 ;  /* 0x000000611e1e7223 */ /* 0x000fe2000001005d */
[----:B------:R-:W-:Y:S01]  /*4bc0*/  F2FP.F16.E4M3.UNPACK_B R93, R13.H1 ;  /* 0x0000000dff5d723e */ /* 0x000fe200030006ff */
[----:B------:R-:W-:Y:S01]  /*4bd0*/  HADD2.F32 R91, -RZ, R91.H1_H1 ;  /* 0x3000005bff5b7230 */ /* 0x000fe20000004100 */
[----:B------:R-:W-:Y:S01]  /*4be0*/  F2FP.F16.E4M3.UNPACK_B R97, R39.H1 ;  /* 0x00000027ff61723e */ /* 0x000fe200030006ff */
[----:B------:R-:W-:Y:S02]  /*4bf0*/  HADD2.F32 R39, -RZ, R9.H0_H0 ;  /* 0x20000009ff277230 */ /* 0x000fe40000004100 */
[----:B------:R-:W-:-:S02]  /*4c00*/  HADD2.F32 R13, -RZ, R93.H0_H0 ;  /* 0x2000005dff0d7230 */ /* 0x000fc40000004100 */
[--C-:B------:R-:W-:Y:S02]  /*4c10*/  HADD2.F32 R99, -RZ, R97.reuse.H0_H0 ;  /* 0x20000061ff637230 */ /* 0x100fe40000004100 */
[----:B------:R-:W-:-:S03]  /*4c20*/  HADD2.F32 R97, -RZ, R97.H1_H1 ;  /* 0x30000061ff617230 */ /* 0x000fc60000004100 */
[-C--:B------:R-:W-:Y:S01]  /*4c30*/  FMUL.FTZ R100, R13, R99.reuse ;  /* 0x000000630d647220 */ /* 0x080fe20000410000 */
[----:B------:R-:W-:-:S03]  /*4c40*/  FMUL.FTZ R99, R39, R99 ;  /* 0x0000006327637220 */ /* 0x000fc60000410000 */
[-C--:B------:R-:W-:Y:S01]  /*4c50*/  FFMA.FTZ R39, R39, R98.reuse, -R100 ;  /* 0x0000006227277223 */ /* 0x080fe20000010864 */
[----:B------:R-:W-:Y:S01]  /*4c60*/  HADD2.F32 R100, -RZ, R9.H1_H1 ;  /* 0x30000009ff647230 */ /* 0x000fe20000004100 */
[----:B------:R-:W-:Y:S01]  /*4c70*/  PRMT R9, R96, 0x654, R92 ;  /* 0x0000065460097816 */ /* 0x000fe2000000005c */
[----:B------:R-:W-:Y:S02]  /*4c80*/  IMAD.SHL.U32 R92, R29, 0x100, RZ ;  /* 0x000001001d5c7824 */ /* 0x000fe400078e00ff */
[----:B------:R-:W-:Y:S01]  /*4c90*/  FFMA.FTZ R13, R13, R98, R99 ;  /* 0x000000620d0d7223 */ /* 0x000fe20000010063 */
[----:B------:R-:W-:Y:S01]  /*4ca0*/  HADD2.F32 R98, -RZ, R93.H1_H1 ;  /* 0x3000005dff627230 */ /* 0x000fe20000004100 */
[----:B------:R-:W-:Y:S01]  /*4cb0*/  LOP3.LUT R29, R9, 0xff00, R94, 0xf8, !PT ;  /* 0x0000ff00091d7812 */ /* 0x000fe200078ef85e */
[----:B------:R-:W-:Y:S01]  /*4cc0*/  IMAD.U32 R9, R28, 0x10000, RZ ;  /* 0x000100001c097824 */ /* 0x000fe200078e00ff */
[----:B------:R-:W-:Y:S01]  /*4cd0*/  LOP3.LUT R92, R95, 0xff00, R92, 0xf8, !PT ;  /* 0x0000ff005f5c7812 */ /* 0x000fe200078ef85c */
[----:B------:R-:W-:-:S02]  /*4ce0*/  IMAD.U32 R28, R36, 0x10000, RZ ;  /* 0x00010000241c7824 */ /* 0x000fc400078e00ff */
[-C--:B------:R-:W-:Y:S01]  /*4cf0*/  FMUL.FTZ R93, R98, R97.reuse ;  /* 0x00000061625d7220 */ /* 0x080fe20000410000 */
[----:B------:R-:W-:Y:S01]  /*4d00*/  FMUL.FTZ R97, R100, R97 ;  /* 0x0000006164617220 */ /* 0x000fe20000410000 */
[----:B------:R-:W-:Y:S01]  /*4d10*/  LOP3.LUT R9, R92, 0xff0000, R9, 0xf8, !PT ;  /* 0x00ff00005c097812 */ /* 0x000fe200078ef809 */
[----:B------:R-:W-:Y:S01]  /*4d20*/  IMAD.MOV.U32 R92, RZ, RZ, R11 ;  /* 0x000000ffff5c7224 */ /* 0x000fe200078e000b */
[----:B------:R-:W-:Y:S01]  /*4d30*/  LOP3.LUT R28, R29, 0xff0000, R28, 0xf8, !PT ;  /* 0x00ff00001d1c7812 */ /* 0x000fe200078ef81c */
[----:B------:R-:W-:Y:S01]  /*4d40*/  FFMA.FTZ R93, R100, R91, -R93 ;  /* 0x0000005b645d7223 */ /* 0x000fe2000001085d */
[----:B------:R-:W-:Y:S01]  /*4d50*/  F2FP.F16.E4M3.UNPACK_B R29, R15 ;  /* 0x0000000fff1d723e */ /* 0x000fe200020006ff */
[----:B------:R-:W-:Y:S01]  /*4d60*/  FFMA.FTZ R91, R98, R91, R97 ;  /* 0x0000005b625b7223 */ /* 0x000fe20000010061 */
[----:B------:R-:W-:Y:S02]  /*4d70*/  F2FP.F16.E4M3.UNPACK_B R94, R28 ;  /* 0x0000001cff5e723e */ /* 0x000fe400020006ff */
        /* <DEDUP_REMOVED lines=11> */
[----:B------:R-:W-:Y:S01]  /*4e30*/  F2FP.F16.E4M3.UNPACK_B R9, R9.H1 ;  /* 0x00000009ff09723e */ /* 0x000fe200030006ff */
[----:B------:R-:W-:Y:S01]  /*4e40*/  FFMA.FTZ R99, R98, R97, -R99 ;  /* 0x0000006162637223 */ /* 0x000fe20000010863 */
[----:B------:R-:W-:Y:S01]  /*4e50*/  F2FP.SATFINITE.E4M3.F32.PACK_AB_MERGE_C R39, R93, R39, RZ ;  /* 0x000000275d27723e */ /* 0x000fe200048070ff */
[----:B------:R-:W-:Y:S01]  /*4e60*/  FFMA.FTZ R96, R96, R97, R36 ;  /* 0x0000006160607223 */ /* 0x000fe20000010024 */
[----:B------:R-:W-:Y:S01]  /*4e70*/  HADD2.F32 R97, -RZ, R94.H1_H1 ;  /* 0x3000005eff617230 */ /* 0x000fe20000004100 */
[----:B------:R-:W-:Y:S01]  /*4e80*/  F2FP.SATFINITE.E4M3.F32.PACK_AB_MERGE_C R13, R91, R13, RZ ;  /* 0x0000000d5b0d723e */ /* 0x000fe200048070ff */
[----:B------:R-:W-:Y:S01]  /*4e90*/  HADD2.F32 R94, -RZ, R11.H1_H1 ;  /* 0x3000000bff5e7230 */ /* 0x000fe20000004100 */
[-C--:B------:R-:W-:Y:S01]  /*4ea0*/  F2FP.F16.E4M3.UNPACK_B R93, R85.reuse.H1 ;  /* 0x00000055ff5d723e */ /* 0x080fe200030006ff */
[----:B------:R-:W-:Y:S01]  /*4eb0*/  HADD2.F32 R36, -RZ, R29.H1_H1 ;  /* 0x3000001dff247230 */ /* 0x000fe20000004100 */
[----:B------:R-:W-:-:S02]  /*4ec0*/  F2FP.F16.E4M3.UNPACK_B R85, R85 ;  /* 0x00000055ff55723e */ /* 0x000fc400020006ff */
[----:B------:R-:W-:Y:S01]  /*4ed0*/  FMUL.FTZ R11, R94, R97 ;  /* 0x000000615e0b7220 */ /* 0x000fe20000410000 */
[----:B------:R-:W-:Y:S01]  /*4ee0*/  F2FP.SATFINITE.E4M3.F32.PACK_AB_MERGE_C R13, R30, R31, R13 ;  /* 0x0000001f1e0d723e */ /* 0x000fe2000480700d */
[C---:B------:R-:W-:Y:S01]  /*4ef0*/  FMUL.FTZ R29, R36.reuse, R97 ;  /* 0x00000061241d7220 */ /* 0x040fe20000410000 */
[----:B------:R-:W-:Y:S02]  /*4f00*/  HADD2.F32 R97, -RZ, R28.H0_H0 ;  /* 0x2000001cff617230 */ /* 0x000fe40000004100 */
[-C--:B------:R-:W-:Y:S01]  /*4f10*/  FFMA.FTZ R11, R36, R95.reuse, R11 ;  /* 0x0000005f240b7223 */ /* 0x080fe2000001000b */
[----:B------:R-:W-:Y:S01]  /*4f20*/  F2FP.F16.E4M3.UNPACK_B R36, R92.H1 ;  /* 0x0000005cff24723e */ /* 0x000fe200030006ff */
[----:B------:R-:W-:Y:S02]  /*4f30*/  HADD2.F32 R92, -RZ, R15.H0_H0 ;  /* 0x2000000fff5c7230 */ /* 0x000fe40000004100 */
[----:B------:R-:W-:Y:S01]  /*4f40*/  FFMA.FTZ R29, R94, R95, -R29 ;  /* 0x0000005f5e1d7223 */ /* 0x000fe2000001081d */
[----:B------:R-:W-:-:S02]  /*4f50*/  HADD2.F32 R94, -RZ, R9.H0_H0 ;  /* 0x20000009ff5e7230 */ /* 0x000fc40000004100 */
[--C-:B------:R-:W-:Y:S02]  /*4f60*/  HADD2.F32 R95, -RZ, R36.reuse.H0_H0 ;  /* 0x20000024ff5f7230 */ /* 0x100fe40000004100 */
[-C--:B------:R-:W-:Y:S01]  /*4f70*/  FMUL.FTZ R98, R92, R97.reuse ;  /* 0x000000615c627220 */ /* 0x080fe20000410000 */
[----:B------:R-:W-:Y:S02]  /*4f80*/  HADD2.F32 R36, -RZ, R36.H1_H1 ;  /* 0x30000024ff247230 */ /* 0x000fe40000004100 */
[----:B------:R-:W-:Y:S02]  /*4f90*/  HADD2.F32 R9, -RZ, R9.H1_H1 ;  /* 0x30000009ff097230 */ /* 0x000fe40000004100 */
[C---:B------:R-:W-:Y:S01]  /*4fa0*/  FFMA.FTZ R98, R95.reuse, R94, -R98 ;  /* 0x0000005e5f627223 */ /* 0x040fe20000010862 */
[----:B------:R-:W-:-:S04]  /*4fb0*/  FMUL.FTZ R95, R95, R97 ;  /* 0x000000615f5f7220 */ /* 0x000fc80000410000 */
[----:B------:R-:W-:Y:S01]  /*4fc0*/  FFMA.FTZ R92, R92, R94, R95 ;  /* 0x0000005e5c5c7223 */ /* 0x000fe2000001005f */
[----:B------:R-:W-:Y:S02]  /*4fd0*/  HADD2.F32 R94, -RZ, R15.H1_H1 ;  /* 0x3000000fff5e7230 */ /* 0x000fe40000004100 */
[----:B------:R-:W-:Y:S01]  /*4fe0*/  HADD2.F32 R95, -RZ, R28.H1_H1 ;  /* 0x3000001cff5f7230 */ /* 0x000fe20000004100 */
[-C--:B------:R-:W-:Y:S02]  /*4ff0*/  F2FP.F16.E4M3.UNPACK_B R28, R8.reuse.H1 ;  /* 0x00000008ff1c723e */ /* 0x080fe400030006ff */
[----:B------:R-:W-:Y:S02]  /*5000*/  F2FP.F16.E4M3.UNPACK_B R8, R8 ;  /* 0x00000008ff08723e */ /* 0x000fe400020006ff */
[-C--:B------:R-:W-:Y:S01]  /*5010*/  FMUL.FTZ R15, R94, R95.reuse ;  /* 0x0000005f5e0f7220 */ /* 0x080fe20000410000 */
[----:B------:R-:W-:-:S03]  /*5020*/  FMUL.FTZ R95, R36, R95 ;  /* 0x0000005f245f7220 */ /* 0x000fc60000410000 */
[-C--:B------:R-:W-:Y:S01]  /*5030*/  FFMA.FTZ R15, R36, R9.reuse, -R15 ;  /* 0x00000009240f7223 */ /* 0x080fe2000001080f */
[-C--:B------:R-:W-:Y:S01]  /*5040*/  F2FP.F16.E4M3.UNPACK_B R36, R12.reuse.H1 ;  /* 0x0000000cff24723e */ /* 0x080fe200030006ff */
[----:B------:R-:W-:Y:S01]  /*5050*/  FFMA.FTZ R9, R94, R9, R95 ;  /* 0x000000095e097223 */ /* 0x000fe2000001005f */
[----:B------:R-:W-:Y:S01]  /*5060*/  HADD2.F32 R94, -RZ, R28.H0_H0 ;  /* 0x2000001cff5e7230 */ /* 0x000fe20000004100 */
[----:B------:R-:W-:Y:S01]  /*5070*/  F2FP.F16.E4M3.UNPACK_B R12, R12 ;  /* 0x0000000cff0c723e */ /* 0x000fe200020006ff */
[----:B------:R-:W-:Y:S01]  /*5080*/  HADD2.F32 R95, -RZ, R93.H0_H0 ;  /* 0x2000005dff5f7230 */ /* 0x000fe20000004100 */
[----:B------:R-:W-:Y:S01]  /*5090*/  F2FP.SATFINITE.E4M3.F32.PACK_AB_MERGE_C R98, R15, R98, RZ ;  /* 0x000000620f62723e */ /* 0x000fe200048070ff */
[--C-:B------:R-:W-:Y:S01]  /*50a0*/  HADD2.F32 R91, -RZ, R36.reuse.H0_H0 ;  /* 0x20000024ff5b7230 */ /* 0x100fe20000004100 */
[-C--:B------:R-:W-:Y:S01]  /*50b0*/  F2FP.F16.E4M3.UNPACK_B R15, R87.reuse.H1 ;  /* 0x00000057ff0f723e */ /* 0x080fe200030006ff */
[----:B------:R-:W-:Y:S01]  /*50c0*/  HADD2.F32 R36, -RZ, R36.H1_H1 ;  /* 0x30000024ff247230 */ /* 0x000fe20000004100 */
[----:B------:R-:W-:Y:S01]  /*50d0*/  F2FP.F16.E4M3.UNPACK_B R87, R87 ;  /* 0x00000057ff57723e */ /* 0x000fe200020006ff */
[----:B------:R-:W-:Y:S01]  /*50e0*/  HADD2.F32 R28, -RZ, R28.H1_H1 ;  /* 0x3000001cff1c7230 */ /* 0x000fe20000004100 */
[----:B------:R-:W-:Y:S01]  /*50f0*/  F2FP.SATFINITE.E4M3.F32.PACK_AB_MERGE_C R92, R9, R92, RZ ;  /* 0x0000005c095c723e */ /* 0x000fe200048070ff */
[--C-:B------:R-:W-:Y:S01]  /*5100*/  HADD2.F32 R100, -RZ, R15.reuse.H0_H0 ;  /* 0x2000000fff647230 */ /* 0x100fe20000004100 */
[----:B------:R-:W-:Y:S01]  /*5110*/  F2FP.SATFINITE.E4M3.F32.PACK_AB_MERGE_C R29, R29, R99, R98 ;  /* 0x000000631d1d723e */ /* 0x000fe20004807062 */
[----:B------:R-:W-:Y:S01]  /*5120*/  HADD2.F32 R15, -RZ, R15.H1_H1 ;  /* 0x3000000fff0f7230 */ /* 0x000fe20000004100 */
[----:B------:R-:W-:Y:S01]  /*5130*/  F2FP.SATFINITE.E4M3.F32.PACK_AB_MERGE_C R9, R37, R38, R39 ;  /* 0x000000262509723e */ /* 0x000fe20004807027 */
[----:B------:R-:W-:-:S02]  /*5140*/  HADD2.F32 R93, -RZ, R93.H1_H1 ;  /* 0x3000005dff5d7230 */ /* 0x000fc40000004100 */
[-C--:B------:R-:W-:Y:S01]  /*5150*/  FMUL.FTZ R97, R91, R100.reuse ;  /* 0x000000645b617220 */ /* 0x080fe20000410000 */
[----:B------:R-:W-:-:S03]  /*5160*/  FMUL.FTZ R100, R94, R100 ;  /* 0x000000645e647220 */ /* 0x000fc60000410000 */
[-C--:B------:R-:W-:Y:S01]  /*5170*/  FFMA.FTZ R97, R94, R95.reuse, -R97 ;  /* 0x0000005f5e617223 */ /* 0x080fe20000010861 */
[----:B------:R-:W-:Y:S01]  /*5180*/  FFMA.FTZ R100, R91, R95, R100 ;  /* 0x0000005f5b647223 */ /* 0x000fe20000010064 */
[-C--:B------:R-:W-:Y:S01]  /*5190*/  FMUL.FTZ R91, R36, R15.reuse ;  /* 0x0000000f245b7220 */ /* 0x080fe20000410000 */
        /* <DEDUP_REMOVED lines=17> */
[-C--:B------:R-:W-:Y:S01]  /*52b0*/  F2FP.F16.E4M3.UNPACK_B R36, R88.reuse.H1 ;  /* 0x00000058ff24723e */ /* 0x080fe200030006ff */
[C---:B------:R-:W-:Y:S01]  /*52c0*/  FMUL.FTZ R87, R8.reuse, R87 ;  /* 0x0000005708577220 */ /* 0x040fe20000410000 */
[----:B------:R-:W-:Y:S01]  /*52d0*/  F2FP.F16.E4M3.UNPACK_B R88, R88 ;  /* 0x00000058ff58723e */ /* 0x000fe200020006ff */
[-C--:B------:R-:W-:Y:S01]  /*52e0*/  FFMA.FTZ R91, R8, R85.reuse, -R91 ;  /* 0x00000055085b7223 */ /* 0x080fe2000001085b */
[----:B------:R-:W-:Y:S01]  /*52f0*/  F2FP.SATFINITE.E4M3.F32.PACK_AB_MERGE_C R15, R15, R100, RZ ;  /* 0x000000640f0f723e */ /* 0x000fe200048070ff */
[----:B------:R-:W-:Y:S01]  /*5300*/  FFMA.FTZ R8, R12, R85, R87 ;  /* 0x000000550c087223 */ /* 0x000fe20000010057 */
[----:B------:R-:W-:Y:S01]  /*5310*/  F2FP.F16.E4M3.UNPACK_B R85, R14.H1 ;  /* 0x0000000eff55723e */ /* 0x000fe200030006ff */
[--C-:B------:R-:W-:Y:S01]  /*5320*/  HADD2.F32 R97, -RZ, R36.reuse.H0_H0 ;  /* 0x20000024ff617230 */ /* 0x100fe20000004100 */
[----:B------:R-:W-:Y:S01]  /*5330*/  F2FP.SATFINITE.E4M3.F32.PACK_AB_MERGE_C R94, R91, R94, R28 ;  /* 0x0000005e5b5e723e */ /* 0x000fe2000480701c */
[----:B------:R-:W-:Y:S01]  /*5340*/  IMAD.MOV.U32 R28, RZ, RZ, R10 ;  /* 0x000000ffff1c7224 */ /* 0x000fe200078e000a */
[----:B------:R-:W-:Y:S01]  /*5350*/  F2FP.F16.E4M3.UNPACK_B R91, R86.H1 ;  /* 0x00000056ff5b723e */ /* 0x000fe200030006ff */
[--C-:B------:R-:W-:Y:S01]  /*5360*/  HADD2.F32 R12, -RZ, R85.reuse.H0_H0 ;  /* 0x20000055ff0c7230 */ /* 0x100fe20000004100 */
[----:B------:R-:W-:Y:S01]  /*5370*/  F2FP.F16.E4M3.UNPACK_B R14, R14 ;  /* 0x0000000eff0e723e */ /* 0x000fe200020006ff */
[----:B------:R-:W-:Y:S01]  /*5380*/  HADD2.F32 R36, -RZ, R36.H1_H1 ;  /* 0x30000024ff247230 */ /* 0x000fe20000004100 */
[----:B------:R-:W-:Y:S01]  /*5390*/  F2FP.F16.E4M3.UNPACK_B R87, R28.H1 ;  /* 0x0000001cff57723e */ /* 0x000fe200030006ff */
[----:B------:R-:W-:-:S02]  /*53a0*/  HADD2.F32 R85, -RZ, R85.H1_H1 ;  /* 0x30000055ff557230 */ /* 0x000fc40000004100 */
[-C--:B------:R-:W-:Y:S01]  /*53b0*/  FMUL.FTZ R101, R12, R97.reuse ;  /* 0x000000610c657220 */ /* 0x080fe20000410000 */
[----:B------:R-:W-:Y:S01]  /*53c0*/  HADD2.F32 R93, -RZ, R91.H0_H0 ;  /* 0x2000005bff5d7230 */ /* 0x000fe20000004100 */
[----:B------:R-:W-:Y:S01]  /*53d0*/  F2FP.F16.E4M3.UNPACK_B R28, R28 ;  /* 0x0000001cff1c723e */ /* 0x000fe200020006ff */
[--C-:B------:R-:W-:Y:S02]  /*53e0*/  HADD2.F32 R10, -RZ, R87.reuse.H0_H0 ;  /* 0x20000057ff0a7230 */ /* 0x100fe40000004100 */
[----:B------:R-:W-:Y:S01]  /*53f0*/  FMUL.FTZ R104, R85, R36 ;  /* 0x0000002455687220 */ /* 0x000fe20000410000 */
[----:B------:R-:W-:Y:S01]  /*5400*/  HADD2.F32 R87, -RZ, R87.H1_H1 ;  /* 0x30000057ff577230 */ /* 0x000fe20000004100 */
[----:B------:R-:W-:Y:S01]  /*5410*/  F2FP.F16.E4M3.UNPACK_B R86, R86 ;  /* 0x00000056ff56723e */ /* 0x000fe200020006ff */
[----:B------:R-:W-:Y:S02]  /*5420*/  HADD2.F32 R102, -RZ, R91.H1_H1 ;  /* 0x3000005bff667230 */ /* 0x000fe40000004100 */
[C---:B------:R-:W-:Y:S01]  /*5430*/  FMUL.FTZ R97, R10.reuse, R97 ;  /* 0x000000610a617220 */ /* 0x040fe20000410000 */
[----:B------:R-:W-:Y:S01]  /*5440*/  FFMA.FTZ R10, R10, R93, -R101 ;  /* 0x0000005d0a0a7223 */ /* 0x000fe20000010865 */
[----:B------:R-:W-:Y:S01]  /*5450*/  FMUL.FTZ R36, R87, R36 ;  /* 0x0000002457247220 */ /* 0x000fe20000410000 */
[----:B------:R-:W-:-:S02]  /*5460*/  HADD2.F32 R91, -RZ, R86.H0_H0 ;  /* 0x20000056ff5b7230 */ /* 0x000fc40000004100 */
[----:B------:R-:W-:Y:S01]  /*5470*/  FFMA.FTZ R12, R12, R93, R97 ;  /* 0x0000005d0c0c7223 */ /* 0x000fe20000010061 */
        /* <DEDUP_REMOVED lines=8> */
[----:B------:R-:W-:Y:S01]  /*5500*/  FMUL.FTZ R97, R36, R93 ;  /* 0x0000005d24617220 */ /* 0x000fe20000410000 */
[----:B------:R-:W-:-:S02]  /*5510*/  HADD2.F32 R28, -RZ, R28.H1_H1 ;  /* 0x3000001cff1c7230 */ /* 0x000fc40000004100 */
[C---:B------:R-:W-:Y:S01]  /*5520*/  FMUL.FTZ R93, R102.reuse, R93 ;  /* 0x0000005d665d7220 */ /* 0x040fe20000410000 */
[----:B------:R-:W-:Y:S02]  /*5530*/  HADD2.F32 R101, -RZ, R86.H1_H1 ;  /* 0x30000056ff657230 */ /* 0x000fe40000004100 */
[----:B------:R-:W-:Y:S01]  /*5540*/  FFMA.FTZ R97, R102, R91, -R97 ;  /* 0x0000005b66617223 */ /* 0x000fe20000010861 */
[----:B------:R-:W-:Y:S01]  /*5550*/  F2FP.SATFINITE.E4M3.F32.PACK_AB_MERGE_C R12, R8, R95, R15 ;  /* 0x0000005f080c723e */ /* 0x000fe2000480700f */
[----:B------:R-:W-:Y:S01]  /*5560*/  FFMA.FTZ R93, R36, R91, R93 ;  /* 0x0000005b245d7223 */ /* 0x000fe2000001005d */
[----:B------:R-:W-:Y:S01]  /*5570*/  HADD2.F32 R91, -RZ, R88.H1_H1 ;  /* 0x30000058ff5b7230 */ /* 0x000fe20000004100 */
[----:B------:R-:W-:Y:S01]  /*5580*/  F2FP.SATFINITE.E4M3.F32.PACK_AB_MERGE_C R15, R11, R96, R92 ;  /* 0x000000600b0f723e */ /* 0x000fe2000480705c */
[----:B------:R-:W-:Y:S02]  /*5590*/  IMAD.MOV.U32 R8, RZ, RZ, R94 ;  /* 0x000000ffff087224 */ /* 0x000fe400078e005e */
[----:B------:R-:W-:-:S02]  /*55a0*/  IMAD.MOV.U32 R11, RZ, RZ, R29 ;  /* 0x000000ffff0b7224 */ /* 0x000fc400078e001d */
[-C--:B------:R-:W-:Y:S01]  /*55b0*/  FMUL.FTZ R103, R14, R91.reuse ;  /* 0x0000005b0e677220 */ /* 0x080fe20000410000 */
[----:B------:R-:W-:-:S03]  /*55c0*/  FMUL.FTZ R91, R28, R91 ;  /* 0x0000005b1c5b7220 */ /* 0x000fc60000410000 */
[-C--:B------:R-:W-:Y:S01]  /*55d0*/  FFMA.FTZ R28, R28, R101.reuse, -R103 ;  /* 0x000000651c1c7223 */ /* 0x080fe20000010867 */
[----:B------:R-:W-:-:S04]  /*55e0*/  FFMA.FTZ R14, R14, R101, R91 ;  /* 0x000000650e0e7223 */ /* 0x000fc8000001005b */
[----:B------:R-:W-:Y:S02]  /*55f0*/  F2FP.SATFINITE.E4M3.F32.PACK_AB_MERGE_C R10, R28, R97, R10 ;  /* 0x000000611c0a723e */ /* 0x000fe4000480700a */
[----:B------:R-:W-:-:S07]  /*5600*/  F2FP.SATFINITE.E4M3.F32.PACK_AB_MERGE_C R14, R14, R93, R85 ;  /* 0x0000005d0e0e723e */ /* 0x000fce0004807055 */
.L_x_13178:
[----:B------:R-:W-:Y:S05]  /*5610*/  BSYNC B2 ;  /* 0x0000000000027941 */ /* 0x000fea0003800000 */
.L_x_13177:
[----:B---3--:R-:W-:-:S04]  /*5620*/  IADD3 R28, P6, R48, R79, RZ ;  /* 0x0000004f301c7210 */ /* 0x008fc80007fde0ff */
[----:B------:R-:W-:Y:S02]  /*5630*/  LEA.HI.X.SX32 R29, R48, R78, 0x1, P6 ;  /* 0x0000004e301d7211 */ /* 0x000fe400030f0eff */
[----:B------:R-:W-:-:S03]  /*5640*/  @!P5 IADD3 R30, P6, R79, R90, RZ ;  /* 0x0000005a4f1ed210 */ /* 0x000fc60007fde0ff */
[----:B0-----:R4:W-:Y:S01]  /*5650*/  ST.E.128 desc[UR40][R28.64], R8 ;  /* 0x000000081c007985 */ /* 0x0019e2000c101d28 */
[----:B------:R-:W-:-:S05]  /*5660*/  @!P5 LEA.HI.X.SX32 R31, R90, R78, 0x1, P6 ;  /* 0x0000004e5a1fd211 */ /* 0x000fca00030f0eff */
[----:B--2---:R4:W-:Y:S04]  /*5670*/  @!P5 ST.E.128 desc[UR40][R30.64], R12 ;  /* 0x0000000c1e00d985 */ /* 0x0049e8000c101d28 */
.L_x_13176:
[----:B------:R-:W-:Y:S05]  /*5680*/  BSYNC B1 ;  /* 0x0000000000017941 */ /* 0x000fea0003800000 */
.L_x_13175:
        /* <DEDUP_REMOVED lines=9> */
[C---:B---3--:R-:W-:Y:S02]  /*5720*/  IADD3 R28, P5, R3.reuse, R79, RZ ;  /* 0x0000004f031c7210 */ /* 0x048fe40007fbe0ff */
        /* <DEDUP_REMOVED lines=22> */
[----:B------:R-:W-:Y:S02]  /*5890*/  SHF.R.U32.HI R36, RZ, 0x8, R33 ;  /* 0x00000008ff247819 */ /* 0x000fe40000011621 */
[----:B------:R-:W-:Y:S01]  /*58a0*/  SHF.R.U32.HI R37, RZ, 0x8, R35 ;  /* 0x00000008ff257819 */ /* 0x000fe20000011623 */
[----:B------:R-:W-:Y:S01]  /*58b0*/  IMAD.SHL.U32 R34, R34, 0x100, RZ ;  /* 0x0000010022227824 */ /* 0x000fe200078e00ff */
[--C-:B------:R-:W-:Y:S01]  /*58c0*/  SHF.R.U32.HI R87, RZ, 0x18, R5.reuse ;  /* 0x00000018ff577819 */ /* 0x100fe20000011605 */
[----:B------:R-:W-:Y:S01]  /*58d0*/  IMAD.SHL.U32 R36, R36, 0x100, RZ ;  /* 0x0000010024247824 */ /* 0x000fe200078e00ff */
[----:B------:R-:W-:Y:S01]  /*58e0*/  LOP3.LUT R38, R5, 0xff, RZ, 0xc0, !PT ;  /* 0x000000ff05267812 */ /* 0x000fe200078ec0ff */
[----:B------:R-:W-:Y:S01]  /*58f0*/  IMAD.SHL.U32 R8, R37, 0x100, RZ ;  /* 0x0000010025087824 */ /* 0x000fe200078e00ff */
[----:B------:R-:W-:-:S02]  /*5900*/  SHF.R.U32.HI R6, RZ, 0x10, R5 ;  /* 0x00000010ff067819 */ /* 0x000fc40000011605 */
[----:B------:R-:W-:Y:S02]  /*5910*/  SHF.R.U32.HI R88, RZ, 0x18, R7 ;  /* 0x00000018ff587819 */ /* 0x000fe40000011607 */
[----:B------:R-:W-:Y:S01]  /*5920*/  LOP3.LUT R39, R7, 0xff, RZ, 0xc0, !PT ;  /* 0x000000ff07277812 */ /* 0x000fe200078ec0ff */
[----:B------:R-:W-:Y:S01]  /*5930*/  IMAD.U32 R6, R6, 0x10000, RZ ;  /* 0x0001000006067824 */ /* 0x000fe200078e00ff */
[----:B------:R-:W-:Y:S02]  /*5940*/  SHF.R.U32.HI R86, RZ, 0x18, R33 ;  /* 0x00000018ff567819 */ /* 0x000fe40000011621 */
[----:B------:R-:W-:Y:S02]  /*5950*/  LOP3.LUT R77, R33, 0xff, RZ, 0xc0, !PT ;  /* 0x000000ff214d7812 */ /* 0x000fe400078ec0ff */
[----:B------:R-:W-:Y:S02]  /*5960*/  SHF.R.U32.HI R4, RZ, 0x10, R7 ;  /* 0x00000010ff047819 */ /* 0x000fe40000011607 */
[----:B------:R-:W-:-:S02]  /*5970*/  SHF.R.U32.HI R5, RZ, 0x10, R33 ;  /* 0x00000010ff057819 */ /* 0x000fc40000011621 */
[----:B------:R-:W-:Y:S01]  /*5980*/  LOP3.LUT R33, R35, 0xff0000ff, RZ, 0xc0, !PT ;  /* 0xff0000ff23217812 */ /* 0x000fe200078ec0ff */
[----:B------:R-:W-:Y:S01]  /*5990*/  IMAD.U32 R4, R4, 0x10000, RZ ;  /* 0x0001000004047824 */ /* 0x000fe200078e00ff */
[----:B------:R-:W-:Y:S01]  /*59a0*/  SHF.R.U32.HI R7, RZ, 0x10, R35 ;  /* 0x00000010ff077819 */ /* 0x000fe20000011623 */
[----:B------:R-:W-:Y:S01]  /*59b0*/  IMAD.SHL.U32 R35, R85, 0x100, RZ ;  /* 0x0000010055237824 */ /* 0x000fe200078e00ff */
[----:B------:R-:W-:Y:S02]  /*59c0*/  PRMT R38, R87, 0x654, R38 ;  /* 0x0000065457267816 */ /* 0x000fe40000000026 */
[----:B------:R-:W-:Y:S02]  /*59d0*/  PRMT R39, R88, 0x654, R39 ;  /* 0x0000065458277816 */ /* 0x000fe40000000027 */
        /* <DEDUP_REMOVED lines=12> */
[----:B------:R-:W-:Y:S01]  /*5aa0*/  LOP3.LUT R4, R39, 0xff0000, R4, 0xf8, !PT ;  /* 0x00ff000027047812 */ /* 0x000fe200078ef804 */
[--C-:B------:R-:W-:Y:S01]  /*5ab0*/  HADD2.F32 R39, -RZ, R36.reuse.H0_H0 ;  /* 0x20000024ff277230 */ /* 0x100fe20000004100 */
[----:B------:R-:W-:Y:S01]  /*5ac0*/  F2FP.F16.E4M3.UNPACK_B R35, R81.H1 ;  /* 0x00000051ff23723e */ /* 0x000fe200030006ff */
[----:B------:R-:W-:Y:S01]  /*5ad0*/  HADD2.F32 R12, -RZ, R33.H0_H0 ;  /* 0x20000021ff0c7230 */ /* 0x000fe20000004100 */
[----:B------:R-:W-:Y:S01]  /*5ae0*/  LOP3.LUT R7, R77, 0xff0000, R38, 0xf8, !PT ;  /* 0x00ff00004d077812 */ /* 0x000fe200078ef826 */
[----:B------:R-:W-:-:S02]  /*5af0*/  HADD2.F32 R36, -RZ, R36.H1_H1 ;  /* 0x30000024ff247230 */ /* 0x000fc40000004100 */
[-C--:B------:R-:W-:Y:S01]  /*5b00*/  FMUL.FTZ R87, R8, R39.reuse ;  /* 0x0000002708577220 */ /* 0x080fe20000410000 */
[--C-:B------:R-:W-:Y:S02]  /*5b10*/  HADD2.F32 R37, -RZ, R35.reuse.H0_H0 ;  /* 0x20000023ff257230 */ /* 0x100fe40000004100 */
[----:B------:R-:W-:Y:S01]  /*5b20*/  FMUL.FTZ R39, R12, R39 ;  /* 0x000000270c277220 */ /* 0x000fe20000410000 */
[----:B------:R-:W-:Y:S01]  /*5b30*/  HADD2.F32 R38, -RZ, R35.H1_H1 ;  /* 0x30000023ff267230 */ /* 0x000fe20000004100 */
[----:B------:R-:W-:Y:S01]  /*5b40*/  F2FP.F16.E4M3.UNPACK_B R83, R83 ;  /* 0x00000053ff53723e */ /* 0x000fe200020006ff */
[----:B------:R-:W-:Y:S01]  /*5b50*/  HADD2.F32 R33, -RZ, R33.H1_H1 ;  /* 0x30000021ff217230 */ /* 0x000fe20000004100 */
[----:B------:R-:W-:Y:S01]  /*5b60*/  F2FP.F16.E4M3.UNPACK_B R32, R32 ;  /* 0x00000020ff20723e */ /* 0x000fe200020006ff */
[----:B------:R-:W-:Y:S01]  /*5b70*/  HADD2.F32 R35, -RZ, R34.H1_H1 ;  /* 0x30000022ff237230 */ /* 0x000fe20000004100 */
[----:B------:R-:W-:Y:S01]  /*5b80*/  F2FP.F16.E4M3.UNPACK_B R34, R30 ;  /* 0x0000001eff22723e */ /* 0x000fe200020006ff */
[----:B------:R-:W-:Y:S01]  /*5b90*/  FFMA.FTZ R8, R8, R37, R39 ;  /* 0x0000002508087223 */ /* 0x000fe20000010027 */
[----:B------:R-:W-:Y:S01]  /*5ba0*/  LOP3.LUT R5, R85, 0xff0000, R86, 0xf8, !PT ;  /* 0x00ff000055057812 */ /* 0x000fe200078ef856 */
[-C--:B------:R-:W-:Y:S01]  /*5bb0*/  FMUL.FTZ R88, R33, R36.reuse ;  /* 0x0000002421587220 */ /* 0x080fe20000410000 */
[----:B------:R-:W-:Y:S01]  /*5bc0*/  F2FP.F16.E4M3.UNPACK_B R81, R81 ;  /* 0x00000051ff51723e */ /* 0x000fe200020006ff */
[----:B------:R-:W-:Y:S01]  /*5bd0*/  FMUL.FTZ R86, R35, R36 ;  /* 0x0000002423567220 */ /* 0x000fe20000410000 */
        /* <DEDUP_REMOVED lines=47> */
[----:B------:R-:W-:Y:S01]  /*5ed0*/  F2FP.SATFINITE.E4M3.F32.PACK_AB_MERGE_C R8, R37, R30, R12 ;  /* 0x0000001e2508723e */ /* 0x000fe2000480700c */
[----:B------:R-:W-:Y:S01]  /*5ee0*/  HADD2.F32 R89, -RZ, R85.H1_H1 ;  /* 0x30000055ff597230 */ /* 0x000fe20000004100 */
[----:B------:R-:W-:Y:S01]  /*5ef0*/  F2FP.SATFINITE.E4M3.F32.PACK_AB_MERGE_C R77, R77, R34, RZ ;  /* 0x000000224d4d723e */ /* 0x000fe200048070ff */
[----:B------:R-:W-:Y:S01]  /*5f00*/  HADD2.F32 R82, -RZ, R82.H1_H1 ;  /* 0x30000052ff527230 */ /* 0x000fe20000004100 */
[----:B------:R-:W-:Y:S01]  /*5f10*/  F2FP.SATFINITE.E4M3.F32.PACK_AB_MERGE_C R12, R39, R32, R35 ;  /* 0x00000020270c723e */ /* 0x000fe20004807023 */
[----:B------:R-:W-:-:S02]  /*5f20*/  HADD2.F32 R14, -RZ, R10.H0_H0 ;  /* 0x2000000aff0e7230 */ /* 0x000fc40000004100 */
[----:B------:R-:W-:Y:S01]  /*5f30*/  FMUL.FTZ R91, R80, R87 ;  /* 0x00000057505b7220 */ /* 0x000fe20000410000 */
[----:B------:R-:W-:Y:S02]  /*5f40*/  HADD2.F32 R38, -RZ, R10.H1_H1 ;  /* 0x3000000aff267230 */ /* 0x000fe40000004100 */
[----:B------:R-:W-:Y:S01]  /*5f50*/  FMUL.FTZ R93, R82, R89 ;  /* 0x00000059525d7220 */ /* 0x000fe20000410000 */
[--C-:B------:R-:W-:Y:S01]  /*5f60*/  HADD2.F32 R85, -RZ, R83.reuse.H0_H0 ;  /* 0x20000053ff557230 */ /* 0x100fe20000004100 */
[----:B------:R-:W-:Y:S01]  /*5f70*/  F2FP.F16.E4M3.UNPACK_B R33, R13 ;  /* 0x0000000dff21723e */ /* 0x000fe200020006ff */
[----:B------:R-:W-:Y:S01]  /*5f80*/  HADD2.F32 R83, -RZ, R83.H1_H1 ;  /* 0x30000053ff537230 */ /* 0x000fe20000004100 */
[----:B------:R-:W-:Y:S01]  /*5f90*/  F2FP.F16.E4M3.UNPACK_B R34, R7 ;  /* 0x00000007ff22723e */ /* 0x000fe200020006ff */
[----:B------:R-:W-:Y:S01]  /*5fa0*/  FMUL.FTZ R87, R14, R87 ;  /* 0x000000570e577220 */ /* 0x000fe20000410000 */
[----:B------:R-:W-:Y:S01]  /*5fb0*/  F2FP.F16.E4M3.UNPACK_B R32, R9 ;  /* 0x00000009ff20723e */ /* 0x000fe200020006ff */
[----:B------:R-:W-:Y:S01]  /*5fc0*/  FMUL.FTZ R89, R38, R89 ;  /* 0x0000005926597220 */ /* 0x000fe20000410000 */
[----:B------:R-:W-:Y:S01]  /*5fd0*/  FFMA.FTZ R10, R14, R85, -R91 ;  /* 0x000000550e0a7223 */ /* 0x000fe2000001085b */
[----:B------:R-:W-:Y:S01]  /*5fe0*/  FFMA.FTZ R93, R38, R83, -R93 ;  /* 0x00000053265d7223 */ /* 0x000fe2000001085d */
        /* <DEDUP_REMOVED lines=27> */
[-C--:B------:R-:W-:Y:S01]  /*61a0*/  F2FP.F16.E4M3.UNPACK_B R83, R5.reuse ;  /* 0x00000005ff53723e */ /* 0x080fe200020006ff */
[----:B------:R-:W-:Y:S01]  /*61b0*/  HADD2.F32 R36, -RZ, R38.H0_H0 ;  /* 0x20000026ff247230 */ /* 0x000fe20000004100 */
[----:B------:R-:W-:Y:S01]  /*61c0*/  F2FP.F16.E4M3.UNPACK_B R85, R5.H1 ;  /* 0x00000005ff55723e */ /* 0x000fe200030006ff */
[----:B------:R-:W-:Y:S01]  /*61d0*/  HADD2.F32 R13, -RZ, R33.H0_H0 ;  /* 0x20000021ff0d7230 */ /* 0x000fe20000004100 */
[----:B------:R-:W-:Y:S01]  /*61e0*/  F2FP.F16.E4M3.UNPACK_B R81, R4.H1 ;  /* 0x00000004ff51723e */ /* 0x000fe200030006ff */
[----:B------:R-:W-:-:S02]  /*61f0*/  HADD2.F32 R37, -RZ, R35.H1_H1 ;  /* 0x30000023ff257230 */ /* 0x000fc40000004100 */
[CC--:B------:R-:W-:Y:S01]  /*6200*/  FMUL.FTZ R82, R34.reuse, R36.reuse ;  /* 0x0000002422527220 */ /* 0x0c0fe20000410000 */
[----:B------:R-:W-:Y:S02]  /*6210*/  HADD2.F32 R35, -RZ, R6.H0_H0 ;  /* 0x20000006ff237230 */ /* 0x000fe40000004100 */
[C---:B------:R-:W-:Y:S01]  /*6220*/  FMUL.FTZ R39, R13.reuse, R36 ;  /* 0x000000240d277220 */ /* 0x040fe20000410000 */
[----:B------:R-:W-:Y:S02]  /*6230*/  HADD2.F32 R33, -RZ, R33.H1_H1 ;  /* 0x30000021ff217230 */ /* 0x000fe40000004100 */
[----:B------:R-:W-:Y:S02]  /*6240*/  HADD2.F32 R80, -RZ, R38.H1_H1 ;  /* 0x30000026ff507230 */ /* 0x000fe40000004100 */
[----:B------:R-:W-:Y:S02]  /*6250*/  HADD2.F32 R38, -RZ, R6.H1_H1 ;  /* 0x30000006ff267230 */ /* 0x000fe40000004100 */
[-C--:B------:R-:W-:Y:S01]  /*6260*/  FFMA.FTZ R6, R13, R35.reuse, -R82 ;  /* 0x000000230d067223 */ /* 0x080fe20000010852 */
[----:B------:R-:W-:Y:S01]  /*6270*/  FFMA.FTZ R13, R34, R35, R39 ;  /* 0x00000023220d7223 */ /* 0x000fe20000010027 */
[-C--:B------:R-:W-:Y:S01]  /*6280*/  FMUL.FTZ R36, R37, R80.reuse ;  /* 0x0000005025247220 */ /* 0x080fe20000410000 */
[----:B------:R-:W-:Y:S01]  /*6290*/  FMUL.FTZ R34, R33, R80 ;  /* 0x0000005021227220 */ /* 0x000fe20000410000 */
[----:B------:R-:W-:Y:S01]  /*62a0*/  F2FP.F16.E4M3.UNPACK_B R35, R15 ;  /* 0x0000000fff23723e */ /* 0x000fe200020006ff */
[----:B------:R-:W-:-:S02]  /*62b0*/  HADD2.F32 R88, -RZ, R85.H0_H0 ;  /* 0x20000055ff587230 */ /* 0x000fc40000004100 */
[-C--:B------:R-:W-:Y:S01]  /*62c0*/  FFMA.FTZ R33, R33, R38.reuse, -R36 ;  /* 0x0000002621217223 */ /* 0x080fe20000010824 */
[----:B------:R-:W-:Y:S01]  /*62d0*/  FFMA.FTZ R34, R37, R38, R34 ;  /* 0x0000002625227223 */ /* 0x000fe20000010022 */
[----:B------:R-:W-:Y:S01]  /*62e0*/  F2FP.F16.E4M3.UNPACK_B R38, R15.H1 ;  /* 0x0000000fff26723e */ /* 0x000fe200030006ff */
[----:B------:R-:W-:Y:S01]  /*62f0*/  HADD2.F32 R39, -RZ, R35.H0_H0 ;  /* 0x20000023ff277230 */ /* 0x000fe20000004100 */
[-C--:B------:R-:W-:Y:S01]  /*6300*/  F2FP.F16.E4M3.UNPACK_B R37, R11.reuse.H1 ;  /* 0x0000000bff25723e */ /* 0x080fe200030006ff */
[----:B------:R-:W-:Y:S01]  /*6310*/  HADD2.F32 R86, -RZ, R81.H0_H0 ;  /* 0x20000051ff567230 */ /* 0x000fe20000004100 */
[----:B------:R-:W-:Y:S01]  /*6320*/  F2FP.F16.E4M3.UNPACK_B R36, R11 ;  /* 0x0000000bff24723e */ /* 0x000fe200020006ff */
[----:B------:R-:W-:Y:S01]  /*6330*/  HADD2.F32 R77, -RZ, R38.H0_H0 ;  /* 0x20000026ff4d7230 */ /* 0x000fe20000004100 */
[----:B------:R-:W-:Y:S01]  /*6340*/  F2FP.F16.E4M3.UNPACK_B R80, R4 ;  /* 0x00000004ff50723e */ /* 0x000fe200020006ff */
[----:B------:R-:W-:Y:S01]  /*6350*/  HADD2.F32 R4, -RZ, R83.H0_H0 ;  /* 0x20000053ff047230 */ /* 0x000fe20000004100 */
[----:B------:R-:W-:Y:S01]  /*6360*/  F2FP.SATFINITE.E4M3.F32.PACK_AB_MERGE_C R6, R33, R6, RZ ;  /* 0x000000062106723e */ /* 0x000fe200048070ff */
[----:B------:R-:W-:-:S02]  /*6370*/  HADD2.F32 R15, -RZ, R37.H0_H0 ;  /* 0x20000025ff0f7230 */ /* 0x000fc40000004100 */
[----:B------:R-:W-:Y:S01]  /*6380*/  FMUL.FTZ R94, R77, R88 ;  /* 0x000000584d5e7220 */ /* 0x000fe20000410000 */
[----:B------:R-:W-:Y:S02]  /*6390*/  HADD2.F32 R11, -RZ, R36.H0_H0 ;  /* 0x20000024ff0b7230 */ /* 0x000fe40000004100 */
[----:B------:R-:W-:Y:S01]  /*63a0*/  FMUL.FTZ R90, R39, R4 ;  /* 0x00000004275a7220 */ /* 0x000fe20000410000 */
[----:B------:R-:W-:Y:S02]  /*63b0*/  HADD2.F32 R82, -RZ, R80.H0_H0 ;  /* 0x20000050ff527230 */ /* 0x000fe40000004100 */
[----:B------:R-:W-:Y:S01]  /*63c0*/  FMUL.FTZ R88, R15, R88 ;  /* 0x000000580f587220 */ /* 0x000fe20000410000 */
[----:B------:R-:W-:Y:S02]  /*63d0*/  HADD2.F32 R38, -RZ, R38.H1_H1 ;  /* 0x30000026ff267230 */ /* 0x000fe40000004100 */
[----:B------:R-:W-:Y:S01]  /*63e0*/  FMUL.FTZ R92, R11, R4 ;  /* 0x000000040b5c7220 */ /* 0x000fe20000410000 */
[----:B------:R-:W-:-:S02]  /*63f0*/  HADD2.F32 R85, -RZ, R85.H1_H1 ;  /* 0x30000055ff557230 */ /* 0x000fc40000004100 */
[----:B------:R-:W-:Y:S01]  /*6400*/  FFMA.FTZ R4, R11, R82, -R90 ;  /* 0x000000520b047223 */ /* 0x000fe2000001085a */
[----:B------:R-:W-:Y:S02]  /*6410*/  HADD2.F32 R37, -RZ, R37.H1_H1 ;  /* 0x30000025ff257230 */ /* 0x000fe40000004100 */
[-C--:B------:R-:W-:Y:S01]  /*6420*/  FFMA.FTZ R11, R15, R86.reuse, -R94 ;  /* 0x000000560f0b7223 */ /* 0x080fe2000001085e */
[----:B------:R-:W-:Y:S01]  /*6430*/  FFMA.FTZ R88, R77, R86, R88 ;  /* 0x000000564d587223 */ /* 0x000fe20000010058 */
[----:B------:R-:W-:Y:S02]  /*6440*/  HADD2.F32 R35, -RZ, R35.H1_H1 ;  /* 0x30000023ff237230 */ /* 0x000fe40000004100 */
[-C--:B------:R-:W-:Y:S01]  /*6450*/  FMUL.FTZ R86, R38, R85.reuse ;  /* 0x0000005526567220 */ /* 0x080fe20000410000 */
[----:B------:R-:W-:Y:S02]  /*6460*/  HADD2.F32 R83, -RZ, R83.H1_H1 ;  /* 0x30000053ff537230 */ /* 0x000fe40000004100 */
[----:B------:R-:W-:Y:S01]  /*6470*/  FMUL.FTZ R85, R37, R85 ;  /* 0x0000005525557220 */ /* 0x000fe20000410000 */
[----:B------:R-:W-:-:S02]  /*6480*/  HADD2.F32 R81, -RZ, R81.H1_H1 ;  /* 0x30000051ff517230 */ /* 0x000fc40000004100 */
[----:B------:R-:W-:Y:S01]  /*6490*/  FFMA.FTZ R5, R39, R82, R92 ;  /* 0x0000005227057223 */ /* 0x000fe2000001005c */
[----:B------:R-:W-:Y:S02]  /*64a0*/  HADD2.F32 R36, -RZ, R36.H1_H1 ;  /* 0x30000024ff247230 */ /* 0x000fe40000004100 */
[----:B------:R-:W-:Y:S01]  /*64b0*/  FMUL.FTZ R15, R35, R83 ;  /* 0x00000053230f7220 */ /* 0x000fe20000410000 */
[----:B------:R-:W-:Y:S02]  /*64c0*/  HADD2.F32 R80, -RZ, R80.H1_H1 ;  /* 0x30000050ff507230 */ /* 0x000fe40000004100 */
[-C--:B------:R-:W-:Y:S01]  /*64d0*/  FFMA.FTZ R86, R37, R81.reuse, -R86 ;  /* 0x0000005125567223 */ /* 0x080fe20000010856 */
[----:B------:R-:W-:Y:S01]  /*64e0*/  FFMA.FTZ R85, R38, R81, R85 ;  /* 0x0000005126557223 */ /* 0x000fe20000010055 */
[----:B------:R-:W-:Y:S01]  /*64f0*/  FMUL.FTZ R82, R36, R83 ;  /* 0x0000005324527220 */ /* 0x000fe20000410000 */
[----:B------:R-:W-:Y:S01]  /*6500*/  F2FP.SATFINITE.E4M3.F32.PACK_AB_MERGE_C R13, R34, R13, RZ ;  /* 0x0000000d220d723e */ /* 0x000fe200048070ff */
[-C--:B------:R-:W-:Y:S01]  /*6510*/  FFMA.FTZ R15, R36, R80.reuse, -R15 ;  /* 0x00000050240f7223 */ /* 0x080fe2000001080f */
[----:B------:R-:W-:Y:S01]  /*6520*/  F2FP.SATFINITE.E4M3.F32.PACK_AB_MERGE_C R11, R86, R11, RZ ;  /* 0x0000000b560b723e */ /* 0x000fe200048070ff */
[----:B------:R-:W-:Y:S01]  /*6530*/  FFMA.FTZ R82, R35, R80, R82 ;  /* 0x0000005023527223 */ /* 0x000fe20000010052 */
[----:B------:R-:W-:-:S02]  /*6540*/  F2FP.SATFINITE.E4M3.F32.PACK_AB_MERGE_C R85, R85, R88, RZ ;  /* 0x000000585555723e */ /* 0x000fc400048070ff */
[----:B------:R-:W-:Y:S02]  /*6550*/  F2FP.SATFINITE.E4M3.F32.PACK_AB_MERGE_C R11, R15, R4, R11 ;  /* 0x000000040f0b723e */ /* 0x000fe4000480700b */
[----:B------:R-:W-:Y:S02]  /*6560*/  F2FP.SATFINITE.E4M3.F32.PACK_AB_MERGE_C R9, R9, R30, R6 ;  /* 0x0000001e0909723e */ /* 0x000fe40004807006 */
[----:B------:R-:W-:Y:S02]  /*6570*/  F2FP.SATFINITE.E4M3.F32.PACK_AB_MERGE_C R13, R7, R32, R13 ;  /* 0x00000020070d723e */ /* 0x000fe4000480700d */
[----:B------:R-:W-:-:S07]  /*6580*/  F2FP.SATFINITE.E4M3.F32.PACK_AB_MERGE_C R15, R82, R5, R85 ;  /* 0x00000005520f723e */ /* 0x000fce0004807055 */
.L_x_13180:
[----:B------:R-:W-:Y:S05]  /*6590*/  BSYNC B1 ;  /* 0x0000000000017941 */ /* 0x000fea0003800000 */
.L_x_13179:
[----:B0-----:R0:W-:Y:S01]  /*65a0*/  ST.E.128 desc[UR40][R28.64], R8 ;  /* 0x000000081c007985 */ /* 0x0011e2000c101d28 */
[----:B------:R-:W-:-:S13]  /*65b0*/  ISETP.GE.AND P5, PT, R31, R84, PT ;  /* 0x000000541f00720c */ /* 0x000fda0003fa6270 */
[----:B------:R-:W-:Y:S05]  /*65c0*/  @P5 BRA `(.L_x_13158) ;  /* 0x0000000000e85947 */ /* 0x000fea0003800000 */
[----:B------:R-:W-:-:S04]  /*65d0*/  IADD3 R4, P5, R79, R31, RZ ;  /* 0x0000001f4f047210 */ /* 0x000fc80007fbe0ff */
[----:B------:R-:W-:-:S05]  /*65e0*/  LEA.HI.X.SX32 R5, R31, R78, 0x1, P5 ;  /* 0x0000004e1f057211 */ /* 0x000fca00028f0eff */
[----:B--2---:R2:W-:Y:S01]  /*65f0*/  ST.E.128 desc[UR40][R4.64], R12 ;  /* 0x0000000c04007985 */ /* 0x0045e2000c101d28 */
[----:B------:R-:W-:Y:S05]  /*6600*/  BRA `(.L_x_13158) ;  /* 0x0000000000d87947 */ /* 0x000fea0003800000 */
.L_x_13150:
[----:B------:R-:W-:-:S13]  /*6610*/  ISETP.NE.AND P0, PT, R154, 0x3, PT ;  /* 0x000000039a00780c */ /* 0x000fda0003f05270 */
[----:B------:R-:W-:Y:S05]  /*6620*/  @!P0 BRA `(.L_x_13181) ;  /* 0x0000000000048947 */ /* 0x000fea0003800000 */
[----:B------:R-:W-:Y:S01]  /*6630*/  BPT.TRAP 0x1 ;  /* 0x000000040000795c */ /* 0x000fe20000300000 */
.L_x_13181:
[----:B------:R-:W-:Y:S01]  /*6640*/  IMAD R70, R19, 0x8, R18 ;  /* 0x0000000813467824 */ /* 0x000fe200078e0212 */
[----:B------:R-:W-:Y:S01]  /*6650*/  SHF.L.U32 R76, R156, 0x1f, RZ ;  /* 0x0000001f9c4c7819 */ /* 0x000fe200000006ff */
[----:B------:R-:W-:Y:S01]  /*6660*/  BSSY B1, `(.L_x_13182) ;  /* 0x0000004000017945 */ /* 0x000fe20003800000 */
[----:B------:R-:W-:Y:S02]  /*6670*/  SHF.R.S32.HI R73, RZ, 0x1f, R74 ;  /* 0x0000001fff497819 */ /* 0x000fe4000001144a */
[----:B------:R-:W0:Y:S02]  /*6680*/  SYNCS.PHASECHK.TRANS64.TRYWAIT P5, [R70+URZ+0x19c90], R76 ;  /* 0x019c904c460075a7 */ /* 0x000e2400080a017f */
[----:B0-----:R-:W-:Y:S05]  /*6690*/  @!P5 BRA `(.L_x_13183) ;  /* 0x0000018400c0d947 */ /* 0x001fea0003800000 */
.L_x_13437:
[----:B------:R-:W-:Y:S05]  /*66a0*/  BSYNC B1 ;  /* 0x0000000000017941 */ /* 0x000fea0003800000 */
.L_x_13182:
        /* <DEDUP_REMOVED lines=14> */
[----:B------:R-:W-:-:S02]  /*6790*/  ISETP.GT.AND P5, PT, R71, R157, PT ;  /* 0x0000009d4700720c */ /* 0x000fc40003fa4270 */
[----:B------:R-:W-:Y:S02]  /*67a0*/  IMAD.IADD R5, R5, 0x1, R7 ;  /* 0x0000000105057824 */ /* 0x000fe400078e0207 */
[----:B------:R-:W-:Y:S01]  /*67b0*/  IMAD.WIDE.U32 R4, R152, UR4, R4 ;  /* 0x0000000498047c25 */ /* 0x000fe2000f8e0004 */
[----:B------:R-:W-:-:S03]  /*67c0*/  UMOV UR4, 0xffffffff ;  /* 0xffffffff00047882 */ /* 0x000fc60000000000 */
[----:B------:R-:W-:Y:S01]  /*67d0*/  IMAD R13, R152, UR5, R5 ;  /* 0x00000005980d7c24 */ /* 0x000fe2000f8e0205 */
[----:B------:R-:W-:-:S04]  /*67e0*/  IADD3 R4, P6, R4, UR6, RZ ;  /* 0x0000000604047c10 */ /* 0x000fc8000ffde0ff */
[----:B------:R-:W-:Y:S01]  /*67f0*/  IADD3.X R13, R13, UR7, RZ, P6, !PT ;  /* 0x000000070d0d7c10 */ /* 0x000fe2000b7fe4ff */
[----:B------:R-:W-:Y:S08]  /*6800*/  BRA.DIV UR4, `(.L_x_13184) ;  /* 0x0000018604787947 */ /* 0x000ff0000b800000 */
[----:B------:R1:W2:Y:S04]  /*6810*/  SHFL.IDX PT, R29, R13, RZ, 0x1e1f ;  /* 0x001e1fff0d1d7589 */ /* 0x0002a800000e0000 */
[----:B------:R1:W3:Y:S02]  /*6820*/  SHFL.IDX PT, R14, R4, RZ, 0x1e1f ;  /* 0x001e1fff040e7589 */ /* 0x0002e400000e0000 */
.L_x_13441:
[----:B------:R-:W-:Y:S05]  /*6830*/  @!P5 BRA `(.L_x_13158) ;  /* 0x00000000004cd947 */ /* 0x000fea0003800000 */
[----:B------:R-:W4:Y:S01]  /*6840*/  LDL R10, [R1+0x14] ;  /* 0x00001400010a7983 */ /* 0x000f220000100800 */
[----:B------:R-:W-:-:S03]  /*6850*/  ULDC UR4, c[0x0][0x2f4] ;  /* 0x0000bd0000047ab9 */ /* 0x000fc60000000800 */
        /* <DEDUP_REMOVED lines=11> */
[----:B------:R-:W-:-:S03]  /*6910*/  ISETP.GE.AND P6, PT, R155, UR4, PT ;  /* 0x000000049b007c0c */ /* 0x000fc6000bfc6270 */
[----:B--2---:R1:W-:Y:S10]  /*6920*/  @!P5 ST.E.128 desc[UR40][R8.64], R4 ;  /* 0x000000040800d985 */ /* 0x0043f4000c101d28 */
[----:B------:R-:W2:Y:S01]  /*6930*/  @!P6 LDS.128 R4, [R69+0x15800] ;  /* 0x015800004504e984 */ /* 0x000ea20000000c00 */
[----:B-1----:R-:W-:-:S05]  /*6940*/  @!P6 IADD3 R8, P5, R155, R14, RZ ;  /* 0x0000000e9b08e210 */ /* 0x002fca0007fbe0ff */
[----:B-----5:R-:W-:-:S05]  /*6950*/  @!P6 IMAD.X R9, R29, 0x1, R11, P5 ;  /* 0x000000011d09e824 */ /* 0x020fca00028e060b */
[----:B--2---:R4:W-:Y:S03]  /*6960*/  @!P6 ST.E.128 desc[UR40][R8.64], R4 ;  /* 0x000000040800e985 */ /* 0x0049e6000c101d28 */
.L_x_13158:
[----:B------:R-:W-:Y:S05]  /*6970*/  BSYNC B0 ;  /* 0x0000000000007941 */ /* 0x000fea0003800000 */
.L_x_13149:
        /* <DEDUP_REMOVED lines=16> */
.L_x_13186:
[----:B------:R-:W-:Y:S05]  /*6a80*/  BSYNC B0 ;  /* 0x0000000000007941 */ /* 0x000fea0003800000 */
.L_x_13185:
[----:B------:R-:W0:Y:S01]  /*6a90*/  SYNCS.PHASECHK.TRANS64.TRYWAIT P0, [R70+URZ+0x19cb0], R76 ;  /* 0x019cb04c460075a7 */ /* 0x000e22000800017f */
[----:B------:R-:W-:Y:S04]  /*6aa0*/  BSSY B0, `(.L_x_13187) ;  /* 0x0000002000007945 */ /* 0x000fe80003800000 */
[----:B0-----:R-:W-:Y:S05]  /*6ab0*/  @!P0 BRA `(.L_x_13188) ;  /* 0x0000018400108947 */ /* 0x001fea0003800000 */
.L_x_13442:
[----:B------:R-:W-:Y:S05]  /*6ac0*/  BSYNC B0 ;  /* 0x0000000000007941 */ /* 0x000fea0003800000 */
.L_x_13187:
        /* <DEDUP_REMOVED lines=17> */
[----:B------:R1:W2:Y:S01]  /*6be0*/  SHFL.IDX PT, R10, R4, RZ, 0x1e1f ;  /* 0x001e1fff040a7589 */ /* 0x0002a200000e0000 */
[----:B------:R-:W-:-:S03]  /*6bf0*/  ISETP.GT.AND P0, PT, R71, R157, PT ;  /* 0x0000009d4700720c */ /* 0x000fc60003f04270 */
[----:B------:R1:W4:Y:S10]  /*6c00*/  SHFL.IDX PT, R11, R5, RZ, 0x1e1f ;  /* 0x001e1fff050b7589 */ /* 0x00033400000e0000 */
[----:B-1----:R-:W-:Y:S05]  /*6c10*/  @!P0 BRA `(.L_x_13190) ;  /* 0x00000000004c8947 */ /* 0x002fea0003800000 */
[----:B------:R-:W5:Y:S01]  /*6c20*/  LDL R12, [R1+0x14] ;  /* 0x00001400010c7983 */ /* 0x000f620000100800 */
[----:B------:R-:W-:-:S03]  /*6c30*/  ULDC UR4, c[0x0][0x2f4] ;  /* 0x0000bd0000047ab9 */ /* 0x000fc60000000800 */
[----:B------:R-:W3:Y:S01]  /*6c40*/  LDL R13, [R1+0x1c] ;  /* 0x00001c00010d7983 */ /* 0x000ee20000100800 */
[----:B------:R-:W-:-:S13]  /*6c50*/  ISETP.GE.AND P6, PT, R16, UR4, PT ;  /* 0x0000000410007c0c */ /* 0x000fda000bfc6270 */
[----:B------:R-:W1:Y:S01]  /*6c60*/  @!P6 LDS.128 R4, [R69+0x9000] ;  /* 0x009000004504e984 */ /* 0x000e620000000c00 */
[----:B--2---:R-:W-:-:S05]  /*6c70*/  @!P6 IADD3 R8, P0, R16, R10, RZ ;  /* 0x0000000a1008e210 */ /* 0x004fca0007f1e0ff */
[----:B----4-:R-:W-:Y:S01]  /*6c80*/  @!P6 IMAD.X R9, R11, 0x1, R17, P0 ;  /* 0x000000010b09e824 */ /* 0x010fe200000e0611 */
[----:B------:R-:W-:-:S04]  /*6c90*/  ISETP.GE.AND P0, PT, R67, UR4, PT ;  /* 0x0000000443007c0c */ /* 0x000fc8000bf06270 */
[----:B-1----:R1:W-:Y:S09]  /*6ca0*/  @!P6 ST.E.128 desc[UR40][R8.64], R4 ;  /* 0x000000040800e985 */ /* 0x0023f2000c101d28 */
[----:B------:R-:W2:Y:S01]  /*6cb0*/  @!P0 LDS.128 R4, [R69+0xa000] ;  /* 0x00a0000045048984 */ /* 0x000ea20000000c00 */
[----:B-----5:R-:W-:-:S05]  /*6cc0*/  @!P0 IMAD.SHL.U32 R12, R12, 0x10, RZ ;  /* 0x000000100c0c8824 */ /* 0x020fca00078e00ff */
[----:B-1----:R-:W-:-:S04]  /*6cd0*/  @!P0 IADD3 R8, P6, R12, R10, RZ ;  /* 0x0000000a0c088210 */ /* 0x002fc80007fde0ff */
[----:B------:R-:W-:Y:S02]  /*6ce0*/  @!P0 LEA.HI.X.SX32 R9, R12, R11, 0x1, P6 ;  /* 0x0000000b0c098211 */ /* 0x000fe400030f0eff */
[----:B------:R-:W-:-:S03]  /*6cf0*/  ISETP.GE.AND P6, PT, R155, UR4, PT ;  /* 0x000000049b007c0c */ /* 0x000fc6000bfc6270 */
[----:B--2---:R1:W-:Y:S10]  /*6d00*/  @!P0 ST.E.128 desc[UR40][R8.64], R4 ;  /* 0x0000000408008985 */ /* 0x0043f4000c101d28 */
[----:B------:R-:W2:Y:S01]  /*6d10*/  @!P6 LDS.128 R4, [R69+0xb000] ;  /* 0x00b000004504e984 */ /* 0x000ea20000000c00 */
[----:B-1----:R-:W-:-:S05]  /*6d20*/  @!P6 IADD3 R8, P0, R155, R10, RZ ;  /* 0x0000000a9b08e210 */ /* 0x002fca0007f1e0ff */
[----:B---3--:R-:W-:-:S05]  /*6d30*/  @!P6 IMAD.X R9, R11, 0x1, R13, P0 ;  /* 0x000000010b09e824 */ /* 0x008fca00000e060d */
[----:B--2---:R1:W-:Y:S03]  /*6d40*/  @!P6 ST.E.128 desc[UR40][R8.64], R4 ;  /* 0x000000040800e985 */ /* 0x0043e6000c101d28 */
.L_x_13190:
[----:B------:R-:W-:Y:S05]  /*6d50*/  BSYNC B0 ;  /* 0x0000000000007941 */ /* 0x000fea0003800000 */
.L_x_13189:
        /* <DEDUP_REMOVED lines=13> */
[----:B-1----:R-:W-:Y:S02]  /*6e30*/  SEL R5, RZ, 0x1, P5 ;  /* 0x00000001ff057807 */ /* 0x002fe40002800000 */
[----:B------:R-:W-:Y:S02]  /*6e40*/  SEL R19, R19, RZ, P5 ;  /* 0x000000ff13137207 */ /* 0x000fe40002800000 */
[----:B------:R-:W-:Y:S01]  /*6e50*/  LOP3.LUT R156, R156, R5, RZ, 0x3c, !PT ;  /* 0x000000059c9c7212 */ /* 0x000fe200078e3cff */
[----:B0-----:R-:W-:Y:S06]  /*6e60*/  @P4 BRA `(.L_x_13191) ;  /* 0xffffffb400c84947 */ /* 0x001fec000383ffff */
.L_x_13144:
[----:B------:R-:W-:Y:S04]  /*6e70*/  BSSY B0, `(.L_x_13192) ;  /* 0x0000004000007945 */ /* 0x000fe80003800000 */
[----:B------:R-:W-:Y:S05]  /*6e80*/  @P0 BRA `(.L_x_13193) ;  /* 0x0000000000080947 */ /* 0x000fea0003800000 */
[----:B------:R-:W1:Y:S02]  /*6e90*/  FENCE.VIEW.ASYNC.G ;  /* 0x00000000000073c6 */ /* 0x000e640000000100 */
[----:B-1----:R-:W-:Y:S06]  /*6ea0*/  BAR.ARV 0xc, 0x200 ;  /* 0x0308000000007b1d */ /* 0x002fec0000002000 */
.L_x_13193:
[----:B------:R-:W-:Y:S05]  /*6eb0*/  BSYNC B0 ;  /* 0x0000000000007941 */ /* 0x000fea0003800000 */
.L_x_13192:
[----:B------:R-:W2:Y:S01]  /*6ec0*/  LDL R4, [R1+0x68] ;  /* 0x0000680001047983 */ /* 0x000ea20000100800 */
[----:B------:R-:W-:Y:S01]  /*6ed0*/  ULDC.64 UR4, c[0x0][0x990] ;  /* 0x0002640000047ab9 */ /* 0x000fe20000000a00 */
[----:B------:R-:W-:Y:S02]  /*6ee0*/  ULDC.64 UR6, c[0x0][0x998] ;  /* 0x0002660000067ab9 */ /* 0x000fe40000000a00 */
[----:B------:R-:W2:Y:S01]  /*6ef0*/  LDL R6, [R1+0x50] ;  /* 0x0000500001067983 */ /* 0x000ea20000100800 */
[----:B------:R-:W-:Y:S02]  /*6f00*/  ISETP.NE.U32.AND P0, PT, RZ, UR4, PT ;  /* 0x00000004ff007c0c */ /* 0x000fe4000bf05070 */
[----:B------:R-:W-:Y:S01]  /*6f10*/  ISETP.NE.U32.AND P1, PT, RZ, UR6, PT ;  /* 0x00000006ff007c0c */ /* 0x000fe2000bf25070 */
[----:B---3--:R-:W3:Y:S01]  /*6f20*/  LDL R14, [R1+0x34] ;  /* 0x00003400010e7983 */ /* 0x008ee20000100800 */
[----:B------:R-:W-:Y:S02]  /*6f30*/  ISETP.NE.AND.EX P0, PT, RZ, UR5, PT, P0 ;  /* 0x00000005ff007c0c */ /* 0x000fe4000bf05300 */
[----:B------:R-:W-:-:S11]  /*6f40*/  ISETP.NE.AND.EX P1, PT, RZ, UR7, PT, P1 ;  /* 0x00000007ff007c0c */ /* 0x000fd6000bf25310 */
[----:B------:R-:W1:Y:S08]  /*6f50*/  @P0 LDC.64 R8, c[0x0][0x9a8] ;  /* 0x00026a00ff080b82 */ /* 0x000e700000000a00 */
[----:B0-2-4-:R-:W0:Y:S08]  /*6f60*/  @P1 LDC.64 R10, c[0x0][0x9b8] ;  /* 0x00026e00ff0a1b82 */ /* 0x015e300000000a00 */
[----:B------:R-:W2:Y:S08]  /*6f70*/  @P0 LDC.64 R12, c[0x0][0x9b0] ;  /* 0x00026c00ff0c0b82 */ /* 0x000eb00000000a00 */
[----:B------:R-:W4:Y:S01]  /*6f80*/  @P1 LDC.64 R2, c[0x0][0x9c0] ;  /* 0x00027000ff021b82 */ /* 0x000f220000000a00 */
[----:B-1----:R-:W-:-:S02]  /*6f90*/  @P0 IMAD R0, R4, R8, RZ ;  /* 0x0000000804000224 */ /* 0x002fc400078e02ff */
[----:B0-----:R-:W-:Y:S02]  /*6fa0*/  @P1 IMAD R4, R4, R10, RZ ;  /* 0x0000000a04041224 */ /* 0x001fe400078e02ff */
[C---:B------:R-:W-:Y:S02]  /*6fb0*/  @P0 IMAD R9, R6.reuse, R9, R0 ;  /* 0x0000000906090224 */ /* 0x040fe400078e0200 */
[C---:B------:R-:W-:Y:S02]  /*6fc0*/  @P1 IMAD R11, R6.reuse, R11, R4 ;  /* 0x0000000b060b1224 */ /* 0x040fe400078e0204 */
[----:B------:R-:W-:-:S04]  /*6fd0*/  @P0 IMAD.WIDE.U32 R4, R6, R8, RZ ;  /* 0x0000000806040225 */ /* 0x000fc800078e00ff */
[----:B------:R-:W-:-:S04]  /*6fe0*/  @P1 IMAD.WIDE.U32 R6, R6, R10, RZ ;  /* 0x0000000a06061225 */ /* 0x000fc800078e00ff */
[----:B------:R-:W-:Y:S02]  /*6ff0*/  @P0 IMAD.IADD R5, R5, 0x1, R9 ;  /* 0x0000000105050824 */ /* 0x000fe400078e0209 */
[----:B------:R-:W-:Y:S02]  /*7000*/  @P1 IMAD.IADD R7, R7, 0x1, R11 ;  /* 0x0000000107071824 */ /* 0x000fe400078e020b */
[----:B--2---:R-:W-:-:S04]  /*7010*/  @P0 IMAD.WIDE.U32 R4, R152, R12, R4 ;  /* 0x0000000c98040225 */ /* 0x004fc800078e0004 */
[----:B----4-:R-:W-:Y:S01]  /*7020*/  @P1 IMAD.WIDE.U32 R6, R152, R2, R6 ;  /* 0x0000000298061225 */ /* 0x010fe200078e0006 */
[----:B------:R-:W-:Y:S01]  /*7030*/  @P0 LEA R2, P2, R4, UR4, 0x2 ;  /* 0x0000000404020c11 */ /* 0x000fe2000f8410ff */
[----:B------:R-:W-:Y:S02]  /*7040*/  ULDC UR4, c[0x0][0x988] ;  /* 0x0002620000047ab9 */ /* 0x000fe40000000800 */
[----:B------:R-:W-:Y:S01]  /*7050*/  @P0 IMAD R9, R152, R13, R5 ;  /* 0x0000000d98090224 */ /* 0x000fe200078e0205 */
[----:B------:R-:W-:Y:S01]  /*7060*/  @P1 LEA R8, P3, R6, UR6, 0x2 ;  /* 0x0000000606081c11 */ /* 0x000fe2000f8610ff */
[----:B------:R-:W-:Y:S02]  /*7070*/  @P1 IMAD R5, R152, R3, R7 ;  /* 0x0000000398051224 */ /* 0x000fe400078e0207 */
[----:B------:R-:W-:Y:S01]  /*7080*/  IMAD.MOV.U32 R0, RZ, RZ, 0x3f800000 ;  /* 0x3f800000ff007424 */ /* 0x000fe200078e00ff */
[----:B------:R-:W-:Y:S02]  /*7090*/  @P0 LEA.HI.X R3, R4, UR5, R9, 0x2, P2 ;  /* 0x0000000504030c11 */ /* 0x000fe400090f1409 */
[----:B------:R-:W-:Y:S01]  /*70a0*/  @P1 LEA.HI.X R9, R6, UR7, R5, 0x2, P3 ;  /* 0x0000000706091c11 */ /* 0x000fe200098f1405 */
[----:B------:R-:W-:Y:S01]  /*70b0*/  IMAD.MOV.U32 R5, RZ, RZ, 0x3f800000 ;  /* 0x3f800000ff057424 */ /* 0x000fe200078e00ff */
[----:B------:R-:W0:Y:S03]  /*70c0*/  LDC R4, c[0x0][0x448] ;  /* 0x00011200ff047b82 */ /* 0x000e260000000800 */
[----:B------:R-:W2:Y:S04]  /*70d0*/  @P1 LDG.E R0, desc[UR40][R8.64] ;  /* 0x0000002808001981 */ /* 0x000ea8000c1e1900 */
[----:B------:R1:W2:Y:S01]  /*70e0*/  @P0 LDG.E R5, desc[UR40][R2.64] ;  /* 0x0000002802050981 */ /* 0x0002a2000c1e1900 */
[----:B0-----:R-:W-:-:S13]  /*70f0*/  ISETP.NE.AND P0, PT, R4, 0x1, PT ;  /* 0x000000010400780c */ /* 0x001fda0003f05270 */
[----:B------:R-:W0:Y:S08]  /*7100*/  @P0 LDC R4, c[0x0][0x44c] ;  /* 0x00011300ff040b82 */ /* 0x000e300000000800 */
[----:B------:R-:W4:Y:S01]  /*7110*/  @P0 LDC R11, c[0x0][0x450] ;  /* 0x00011400ff0b0b82 */ /* 0x000f220000000800 */
[----:B---3--:R-:W-:-:S04]  /*7120*/  VIADD R7, R14, 0xbf ;  /* 0x000000bf0e077836 */ /* 0x008fc80000000000 */
[----:B0-----:R-:W-:-:S05]  /*7130*/  @P0 IMAD.HI.U32 R4, R7, R4, RZ ;  /* 0x0000000407040227 */ /* 0x001fca00078e00ff */
[----:B----4-:R-:W-:-:S05]  /*7140*/  @P0 SHF.R.U32.HI R7, RZ, R11, R4 ;  /* 0x0000000bff070219 */ /* 0x010fca0000011604 */
[----:B------:R-:W-:-:S05]  /*7150*/  IMAD.IADD R7, R40, 0x1, R7 ;  /* 0x0000000128077824 */ /* 0x000fca00078e0207 */
[----:B-1----:R-:W-:-:S04]  /*7160*/  SHF.R.S32.HI R2, RZ, 0x1f, R7 ;  /* 0x0000001fff027819 */ /* 0x002fc80000011407 */
[----:B------:R-:W-:-:S04]  /*7170*/  LEA.HI R2, R2, R7, RZ, 0x7 ;  /* 0x0000000702027211 */ /* 0x000fc800078f38ff */
[----:B------:R-:W-:-:S04]  /*7180*/  SHF.R.S32.HI R2, RZ, 0x7, R2 ;  /* 0x00000007ff027819 */ /* 0x000fc80000011402 */
[----:B------:R-:W-:-:S04]  /*7190*/  VIMNMX R27, R27, R2, PT ;  /* 0x000000021b1b7248 */ /* 0x000fc80003fe0100 */
[----:B------:R-:W-:Y:S01]  /*71a0*/  ISETP.GE.AND P0, PT, R27, 0x1, PT ;  /* 0x000000011b00780c */ /* 0x000fe20003f06270 */
[----:B------:R-:W-:Y:S01]  /*71b0*/  BSSY B0, `(.L_x_13194) ;  /* 0x0000023000007945 */ /* 0x000fe20003800000 */
[----:B------:R-:W-:Y:S02]  /*71c0*/  IMAD.MOV.U32 R88, RZ, RZ, RZ ;  /* 0x000000ffff587224 */ /* 0x000fe400078e00ff */
[----:B--2---:R-:W-:-:S04]  /*71d0*/  FMUL.FTZ R0, R5, R0 ;  /* 0x0000000005007220 */ /* 0x004fc80000410000 */
[----:B------:R-:W-:-:S05]  /*71e0*/  FMUL.FTZ R2, R0, UR4 ;  /* 0x0000000400027c20 */ /* 0x000fca0008410000 */
        /* <DEDUP_REMOVED lines=31> */
.L_x_13195:
[----:B------:R-:W-:Y:S05]  /*73e0*/  BSYNC B0 ;  /* 0x0000000000007941 */ /* 0x000fea0003800000 */
.L_x_13194:
[----:B------:R-:W2:Y:S01]  /*73f0*/  LDL R0, [R1+0x70] ;  /* 0x0000700001007983 */ /* 0x000ea20000100800 */
[----:B------:R-:W-:Y:S02]  /*7400*/  PLOP3.LUT P0, PT, PT, PT, PT, 0x80, 0x0 ;  /* 0x000000000000781c */ /* 0x000fe40003f0f070 */
        /* <DEDUP_REMOVED lines=26> */
[----:B--2---:R-:W-:-:S02]  /*75b0*/  IMAD R4, R0, R88, RZ ;  /* 0x0000005800047224 */ /* 0x004fc400078e02ff */
        /* <DEDUP_REMOVED lines=37> */
.L_x_13198:
[----:B------:R-:W-:Y:S05]  /*7810*/  BSYNC B6 ;  /* 0x0000000000067941 */ /* 0x000fea0003800000 */
.L_x_13197:
        /* <DEDUP_REMOVED lines=13> */
.L_x_13202:
[----:B-1----:R1:W2:Y:S02]  /*78f0*/  SYNCS.PHASECHK.TRANS64.TRYWAIT P0, [R18+URZ+0x19c00], R3 ;  /* 0x019c0003120075a7 */ /* 0x0022a4000800017f */
[----:B--2---:R-:W-:Y:S05]  /*7900*/  @!P0 NANOSLEEP.SYNCS 0x989680 ;  /* 0x009896800000895d */ /* 0x004fea0003900000 */
[----:B------:R-:W2:Y:S02]  /*7910*/  @!P0 SYNCS.PHASECHK.TRANS64 P0, [R18+URZ+0x19c00], R3 ;  /* 0x019c0003120085a7 */ /* 0x000ea4000800007f */
[----:B--2---:R-:W-:Y:S05]  /*7920*/  @!P0 BRA `(.L_x_13202) ;  /* 0xfffffffc00f08947 */ /* 0x004fea000383ffff */
.L_x_13201:
[----:B------:R-:W-:Y:S05]  /*7930*/  BSYNC B0 ;  /* 0x0000000000007941 */ /* 0x000fea0003800000 */
.L_x_13200:
[----:B------:R-:W-:Y:S05]  /*7940*/  BRA `(.L_x_13203) ;  /* 0x0000004400647947 */ /* 0x000fea0003800000 */
.L_x_13199:
        /* <DEDUP_REMOVED lines=30> */
.L_x_13205:
[----:B------:R-:W-:Y:S05]  /*7b30*/  BSYNC B6 ;  /* 0x0000000000067941 */ /* 0x000fea0003800000 */
.L_x_13204:
[----:B------:R-:W2:Y:S01]  /*7b40*/  LDL R21, [R1+0x34] ;  /* 0x0000340001157983 */ /* 0x000ea20000100800 */
[----:B------:R-:W-:-:S03]  /*7b50*/  ULDC.U8 UR4, c[0x0][0x410] ;  /* 0x0001040000047ab9 */ /* 0x000fc60000000000 */
[----:B------:R-:W3:Y:S01]  /*7b60*/  LDL R20, [R1+0x48] ;  /* 0x0000480001147983 */ /* 0x000ee20000100800 */
[----:B------:R-:W-:Y:S01]  /*7b70*/  ISETP.NE.AND P0, PT, RZ, UR4, PT ;  /* 0x00000004ff007c0c */ /* 0x000fe2000bf05270 */
[----:B------:R-:W-:Y:S01]  /*7b80*/  BSSY B0, `(.L_x_13206) ;  /* 0x000042d000007945 */ /* 0x000fe20003800000 */
[----:B--2---:R-:W-:Y:S02]  /*7b90*/  IMAD.IADD R10, R157, 0x1, R21 ;  /* 0x000000019d0a7824 */ /* 0x004fe400078e0215 */
[----:B---3--:R-:W-:-:S09]  /*7ba0*/  IMAD.IADD R37, R18, 0x1, R20 ;  /* 0x0000000112257824 */ /* 0x008fd200078e0214 */
[----:B------:R-:W-:Y:S05]  /*7bb0*/  @!P0 BRA `(.L_x_13207) ;  /* 0x0000001c00408947 */ /* 0x000fea0003800000 */
        /* <DEDUP_REMOVED lines=16> */
[----:B------:R-:W-:Y:S01]  /*7cc0*/  IMAD R4, R0, UR4, RZ ;  /* 0x0000000400047c24 */ /* 0x000fe2000f8e02ff */
[----:B------:R-:W-:Y:S01]  /*7cd0*/  IADD3 R5, P1, R8, UR8, RZ ;  /* 0x0000000808057c10 */ /* 0x000fe2000ff3e0ff */
[----:B------:R-:W-:-:S04]  /*7ce0*/  IMAD.WIDE.U32 R6, R11, UR4, R6 ;  /* 0x000000040b067c25 */ /* 0x000fc8000f8e0006 */
[----:B------:R-:W-:Y:S02]  /*7cf0*/  IMAD R0, R0, UR6, RZ ;  /* 0x0000000600007c24 */ /* 0x000fe4000f8e02ff */
        /* <DEDUP_REMOVED lines=12> */
.L_x_13448:
[----:B------:R-:W5:Y:S04]  /*7dc0*/  LDL R6, [R1+0x38] ;  /* 0x0000380001067983 */ /* 0x000f680000100800 */
[----:B------:R-:W2:Y:S01]  /*7dd0*/  LDL R7, [R1+0x64] ;  /* 0x0000640001077983 */ /* 0x000ea20000100800 */
[----:B------:R-:W-:Y:S01]  /*7de0*/  BSSY B1, `(.L_x_13209) ;  /* 0x0000030000017945 */ /* 0x000fe20003800000 */
[----:B------:R-:W-:Y:S02]  /*7df0*/  CS2R R8, SRZ ;  /* 0x0000000000087805 */ /* 0x000fe4000001ff00 */
[----:B------:R-:W-:Y:S02]  /*7e00*/  CS2R R12, SRZ ;  /* 0x00000000000c7805 */ /* 0x000fe4000001ff00 */
[----:B------:R-:W-:-:S02]  /*7e10*/  CS2R R26, SRZ ;  /* 0x00000000001a7805 */ /* 0x000fc4000001ff00 */
[----:B------:R-:W-:Y:S02]  /*7e20*/  CS2R R14, SRZ ;  /* 0x00000000000e7805 */ /* 0x000fe4000001ff00 */
[----:B------:R-:W-:Y:S01]  /*7e30*/  CS2R R20, SRZ ;  /* 0x0000000000147805 */ /* 0x000fe2000001ff00 */
[----:B-----5:R-:W-:Y:S01]  /*7e40*/  IMAD R24, R6, R24, RZ ;  /* 0x0000001806187224 */ /* 0x020fe200078e02ff */
[----:B--2---:R-:W-:-:S04]  /*7e50*/  LEA.HI R6, R7, R7, RZ, 0x1 ;  /* 0x0000000707067211 */ /* 0x004fc800078f08ff */
[----:B------:R-:W-:Y:S02]  /*7e60*/  ISETP.GE.AND P0, PT, R10, R24, PT ;  /* 0x000000180a00720c */ /* 0x000fe40003f06270 */
[----:B------:R-:W-:Y:S02]  /*7e70*/  CS2R R10, SRZ ;  /* 0x00000000000a7805 */ /* 0x000fe4000001ff00 */
[----:B------:R-:W-:-:S05]  /*7e80*/  LOP3.LUT R6, R6, 0xfffffffe, RZ, 0xc0, !PT ;  /* 0xfffffffe06067812 */ /* 0x000fca00078ec0ff */
[----:B------:R-:W-:-:S05]  /*7e90*/  IMAD.IADD R6, R7, 0x1, -R6 ;  /* 0x0000000107067824 */ /* 0x000fca00078e0a06 */
[----:B------:R-:W-:Y:S01]  /*7ea0*/  SHF.L.U32 R41, R6, 0x1f, RZ ;  /* 0x0000001f06297819 */ /* 0x000fe200000006ff */
[----:B------:R-:W-:Y:S06]  /*7eb0*/  @P0 BRA `(.L_x_13210) ;  /* 0x0000000000880947 */ /* 0x000fec0003800000 */
[----:B------:R-:W2:Y:S01]  /*7ec0*/  LDL R33, [R1+0x20] ;  /* 0x0000200001217983 */ /* 0x000ea20000100800 */
[----:B------:R-:W-:-:S03]  /*7ed0*/  ULDC UR4, c[0x0][0x3f4] ;  /* 0x0000fd0000047ab9 */ /* 0x000fc60000000800 */
[----:B------:R-:W3:Y:S04]  /*7ee0*/  LDL R32, [R1+0x24] ;  /* 0x0000240001207983 */ /* 0x000ee80000100800 */
[----:B------:R-:W4:Y:S01]  /*7ef0*/  LDL.64 R28, [R1] ;  /* 0x00000000011c7983 */ /* 0x000f220000100a00 */
        /* <DEDUP_REMOVED lines=30> */
.L_x_13210:
[----:B------:R-:W-:Y:S05]  /*80e0*/  BSYNC B1 ;  /* 0x0000000000017941 */ /* 0x000fea0003800000 */
.L_x_13209:
[----:B------:R-:W2:Y:S01]  /*80f0*/  SYNCS.PHASECHK.TRANS64.TRYWAIT P0, [R18+URZ+0x19c00], R41 ;  /* 0x019c0029120075a7 */ /* 0x000ea2000800017f */
[----:B------:R-:W-:Y:S01]  /*8100*/  IMAD R25, R25, -0xc0, R24 ;  /* 0xffffff4019197824 */ /* 0x000fe200078e0218 */
[----:B------:R-:W-:Y:S04]  /*8110*/  BSSY B1, `(.L_x_13211) ;  /* 0x0000004000017945 */ /* 0x000fe80003800000 */
[----:B-1----:R-:W-:-:S04]  /*8120*/  VIMNMX R0, R25, 0xc0, PT ;  /* 0x000000c019007848 */ /* 0x002fc80003fe0100 */
[----:B------:R-:W-:Y:S01]  /*8130*/  ISETP.GE.AND P1, PT, R157, R0, PT ;  /* 0x000000009d00720c */ /* 0x000fe20003f26270 */
[----:B--2---:R-:W-:-:S12]  /*8140*/  @!P0 BRA `(.L_x_13212) ;  /* 0x0000016c00f08947 */ /* 0x004fd80003800000 */
.L_x_13449:
[----:B------:R-:W-:Y:S05]  /*8150*/  BSYNC B1 ;  /* 0x0000000000017941 */ /* 0x000fea0003800000 */
.L_x_13211:
[----:B------:R-:W-:Y:S05]  /*8160*/  @P1 BRA `(.L_x_13213) ;  /* 0x0000003c00381947 */ /* 0x000fea0003800000 */
[----:B0-----:R-:W2:Y:S01]  /*8170*/  LDL.64 R6, [R1] ;  /* 0x0000000001067983 */ /* 0x001ea20000100a00 */
        /* <DEDUP_REMOVED lines=126> */
.L_x_13215:
[----:B------:R-:W-:Y:S05]  /*8960*/  BSYNC B1 ;  /* 0x0000000000017941 */ /* 0x000fea0003800000 */
.L_x_13214:
        /* <DEDUP_REMOVED lines=124> */
.L_x_13217:
[----:B------:R-:W-:Y:S05]  /*9130*/  BSYNC B1 ;  /* 0x0000000000017941 */ /* 0x000fea0003800000 */
.L_x_13216:
        /* <DEDUP_REMOVED lines=120> */
.L_x_13207:
        /* <DEDUP_REMOVED lines=32> */
.L_x_13455:
        /* <DEDUP_REMOVED lines=12> */
[----:B------:R-:W-:Y:S02]  /*9b80*/  LOP3.LUT R8, R4, 0xfffffffe, RZ, 0xc0, !PT ;  /* 0xfffffffe04087812 */ /* 0x000fe400078ec0ff */
[----:B------:R-:W-:-:S03]  /*9b90*/  CS2R R4, SRZ ;  /* 0x0000000000047805 */ /* 0x000fc6000001ff00 */
[----:B------:R-:W-:Y:S01]  /*9ba0*/  IMAD.IADD R41, R9, 0x1, -R8 ;  /* 0x0000000109297824 */ /* 0x000fe200078e0a08 */
[----:B------:R-:W-:-:S04]  /*9bb0*/  CS2R R8, SRZ ;  /* 0x0000000000087805 */ /* 0x000fc8000001ff00 */
[----:B------:R-:W-:Y:S01]  /*9bc0*/  SHF.L.U32 R41, R41, 0x1f, RZ ;  /* 0x0000001f29297819 */ /* 0x000fe200000006ff */
[----:B------:R-:W-:Y:S06]  /*9bd0*/  @P0 BRA `(.L_x_13220) ;  /* 0x0000000000700947 */ /* 0x000fec0003800000 */
[----:B------:R-:W2:Y:S01]  /*9be0*/  LDL R26, [R1+0x14] ;  /* 0x00001400011a7983 */ /* 0x000ea20000100800 */
        /* <DEDUP_REMOVED lines=12> */
[----:B------:R-:W-:-:S05]  /*9cb0*/  @!P4 IADD3 R38, P0, R16, R3, RZ ;  /* 0x000000031026c210 */ /* 0x000fca0007f1e0ff */
[----:B-1----:R-:W-:-:S05]  /*9cc0*/  @!P4 IMAD.X R39, R0, 0x1, R5, P0 ;  /* 0x000000010027c824 */ /* 0x002fca00000e0605 */
[----:B------:R0:W5:Y:S01]  /*9cd0*/  @!P4 LD.E.128 R28, desc[UR40][R38.64] ;  /* 0x00000028261cc980 */ /* 0x000162000c101d00 */
[----:B--2---:R-:W-:Y:S01]  /*9ce0*/  @!P5 IMAD.SHL.U32 R4, R26, 0x10, RZ ;  /* 0x000000101a04d824 */ /* 0x004fe200078e00ff */
[----:B----4-:R-:W-:-:S04]  /*9cf0*/  @!P4 IADD3 R26, P1, R16, R21, RZ ;  /* 0x00000015101ac210 */ /* 0x010fc80007f3e0ff */
[----:B------:R-:W-:Y:S01]  /*9d00*/  @!P5 IADD3 R32, P2, R4, R3, RZ ;  /* 0x000000030420d210 */ /* 0x000fe20007f5e0ff */
[----:B---3--:R-:W-:Y:S01]  /*9d10*/  @!P4 IMAD.X R27, R20, 0x1, R5, P1 ;  /* 0x00000001141bc824 */ /* 0x008fe200008e0605 */
[----:B------:R-:W-:Y:S02]  /*9d20*/  @!P5 IADD3 R34, P3, R4, R21, RZ ;  /* 0x000000150422d210 */ /* 0x000fe40007f7e0ff */
[----:B------:R-:W-:Y:S02]  /*9d30*/  @!P5 SHF.R.S32.HI R3, RZ, 0x1f, R4 ;  /* 0x0000001fff03d819 */ /* 0x000fe40000011404 */
[----:B------:R-:W-:Y:S01]  /*9d40*/  CS2R R4, SRZ ;  /* 0x0000000000047805 */ /* 0x000fe2000001ff00 */
[----:B------:R0:W5:Y:S02]  /*9d50*/  @!P4 LD.E.128 R12, desc[UR40][R26.64] ;  /* 0x000000281a0cc980 */ /* 0x000164000c101d00 */
[--C-:B------:R-:W-:Y:S02]  /*9d60*/  @!P5 IMAD.X R33, R0, 0x1, R3.reuse, P2 ;  /* 0x000000010021d824 */ /* 0x100fe400010e0603 */
[----:B------:R-:W-:-:S03]  /*9d70*/  @!P5 IMAD.X R35, R20, 0x1, R3, P3 ;  /* 0x000000011423d824 */ /* 0x000fc600018e0603 */
[----:B------:R0:W5:Y:S04]  /*9d80*/  @!P5 LD.E.128 R8, desc[UR40][R32.64] ;  /* 0x000000282008d980 */ /* 0x000168000c101d00 */
[----:B------:R0:W5:Y:S02]  /*9d90*/  @!P5 LD.E.128 R4, desc[UR40][R34.64] ;  /* 0x000000282204d980 */ /* 0x000164000c101d00 */
.L_x_13220:
[----:B------:R-:W-:Y:S05]  /*9da0*/  BSYNC B1 ;  /* 0x0000000000017941 */ /* 0x000fea0003800000 */
.L_x_13219:
[----:B------:R-:W2:Y:S01]  /*9db0*/  SYNCS.PHASECHK.TRANS64.TRYWAIT P0, [R18+URZ+0x19c00], R41 ;  /* 0x019c0029120075a7 */ /* 0x000ea2000800017f */
[----:B------:R-:W-:Y:S01]  /*9dc0*/  IMAD R25, R25, -0xc0, R24 ;  /* 0xffffff4019197824 */ /* 0x000fe200078e0218 */
[----:B------:R-:W-:Y:S04]  /*9dd0*/  BSSY B1, `(.L_x_13221) ;  /* 0x0000004000017945 */ /* 0x000fe80003800000 */
[----:B-1----:R-:W-:-:S04]  /*9de0*/  VIMNMX R0, R25, 0xc0, PT ;  /* 0x000000c019007848 */ /* 0x002fc80003fe0100 */
[----:B------:R-:W-:Y:S01]  /*9df0*/  ISETP.GE.AND P1, PT, R157, R0, PT ;  /* 0x000000009d00720c */ /* 0x000fe20003f26270 */
[----:B--2---:R-:W-:-:S12]  /*9e00*/  @!P0 BRA `(.L_x_13222) ;  /* 0x0000015400448947 */ /* 0x004fd80003800000 */
.L_x_13456:
[----:B------:R-:W-:Y:S05]  /*9e10*/  BSYNC B1 ;  /* 0x0000000000017941 */ /* 0x000fea0003800000 */
.L_x_13221:
        /* <DEDUP_REMOVED lines=25> */
[----:B------:R-:W-:Y:S02]  /*9fb0*/  LOP3.LUT R45, R45, 0xff, RZ, 0xc0, !PT ;  /* 0x000000ff2d2d7812 */ /* 0x000fe400078ec0ff */
[----:B------:R-:W-:Y:S01]  /*9fc0*/  SHF.R.U32.HI R49, RZ, 0x10, R13 ;  /* 0x00000010ff317819 */ /* 0x000fe2000001160d */
[----:B0-----:R-:W-:Y:S01]  /*9fd0*/  VIADD R27, R21, 0xffffff80 ;  /* 0xffffff80151b7836 */ /* 0x001fe20000000000 */
[----:B------:R-:W-:Y:S02]  /*9fe0*/  LOP3.LUT R21, R20, 0xff, RZ, 0xc0, !PT ;  /* 0x000000ff14157812 */ /* 0x000fe400078ec0ff */
[----:B------:R-:W-:Y:S01]  /*9ff0*/  LOP3.LUT R20, R30, 0xff, RZ, 0xc0, !PT ;  /* 0x000000ff1e147812 */ /* 0x000fe200078ec0ff */
[----:B------:R-:W-:Y:S01]  /*a000*/  IMAD.U32 R49, R49, 0x10000, RZ ;  /* 0x0001000031317824 */ /* 0x000fe200078e00ff */
[----:B------:R-:W-:-:S02]  /*a010*/  LEA.HI R32, R27, R27, RZ, 0x1 ;  /* 0x0000001b1b207211 */ /* 0x000fc400078f08ff */
[----:B------:R-:W-:Y:S02]  /*a020*/  PRMT R39, R21, 0x7604, R0 ;  /* 0x0000760415277816 */ /* 0x000fe40000000000 */
[----:B------:R-:W-:Y:S02]  /*a030*/  LOP3.LUT R32, R32, 0xfffffffe, RZ, 0xc0, !PT ;  /* 0xfffffffe20207812 */ /* 0x000fe400078ec0ff */
[----:B------:R-:W-:Y:S02]  /*a040*/  SHF.R.U32.HI R21, RZ, 0x8, R12 ;  /* 0x00000008ff157819 */ /* 0x000fe4000001160c */
[----:B------:R-:W-:Y:S01]  /*a050*/  PRMT R44, R45, 0x7604, R44 ;  /* 0x000076042d2c7816 */ /* 0x000fe2000000002c */
[----:B------:R-:W-:Y:S01]  /*a060*/  IMAD.IADD R32, R27, 0x1, -R32 ;  /* 0x000000011b207824 */ /* 0x000fe200078e0a20 */
[----:B------:R-:W-:Y:S02]  /*a070*/  LOP3.LUT R27, R26, 0xff, RZ, 0xc0, !PT ;  /* 0x000000ff1a1b7812 */ /* 0x000fe400078ec0ff */
[----:B------:R-:W-:-:S02]  /*a080*/  LOP3.LUT R33, R21, 0xff, RZ, 0xc0, !PT ;  /* 0x000000ff15217812 */ /* 0x000fc400078ec0ff */
[----:B------:R-:W-:Y:S02]  /*a090*/  LEA.HI R0, R3, R32, RZ, 0x1c ;  /* 0x0000002003007211 */ /* 0x000fe400078fe0ff */
[----:B------:R-:W-:Y:S02]  /*a0a0*/  PRMT R43, R27, 0x7604, R20 ;  /* 0x000076041b2b7816 */ /* 0x000fe40000000014 */
[C---:B------:R-:W-:Y:S01]  /*a0b0*/  LEA.HI R20, R0.reuse, R0, RZ, 0x1 ;  /* 0x0000000000147211 */ /* 0x040fe200078f08ff */
[----:B------:R-:W-:Y:S01]  /*a0c0*/  IMAD.SHL.U32 R0, R0, 0x10, RZ ;  /* 0x0000001000007824 */ /* 0x000fe200078e00ff */
[----:B------:R-:W-:Y:S02]  /*a0d0*/  LOP3.LUT R32, R12, 0xff, RZ, 0xc0, !PT ;  /* 0x000000ff0c207812 */ /* 0x000fe400078ec0ff */
[----:B------:R-:W-:Y:S02]  /*a0e0*/  SHF.R.S32.HI R20, RZ, 0x1, R20 ;  /* 0x00000001ff147819 */ /* 0x000fe40000011414 */
[----:B------:R-:W-:-:S02]  /*a0f0*/  LOP3.LUT R0, R63, 0x10, R0, 0xf8, !PT ;  /* 0x000000103f007812 */ /* 0x000fc400078ef800 */
[----:B------:R-:W-:Y:S01]  /*a100*/  PRMT R47, R33, 0x7604, R32 ;  /* 0x00007604212f7816 */ /* 0x000fe20000000020 */
[----:B------:R-:W-:Y:S01]  /*a110*/  IMAD R21, R20, 0x1800, R62 ;  /* 0x0000180014157824 */ /* 0x000fe200078e023e */
[----:B------:R-:W-:Y:S02]  /*a120*/  LOP3.LUT R0, R0, R60, RZ, 0x3c, !PT ;  /* 0x0000003c00007212 */ /* 0x000fe400078e3cff */
[----:B------:R-:W-:Y:S02]  /*a130*/  PRMT R20, R25, 0x7604, R24 ;  /* 0x0000760419147816 */ /* 0x000fe40000000018 */
[----:B------:R-:W-:Y:S01]  /*a140*/  IADD3 R0, R18, R21, R0 ;  /* 0x0000001512007210 */ /* 0x000fe20007ffe000 */
[----:B------:R-:W0:Y:S01]  /*a150*/  LDS.128 R24, [R37+0xf000] ;  /* 0x00f0000025187984 */ /* 0x000e220000000c00 */
[----:B------:R-:W-:Y:S02]  /*a160*/  LOP3.LUT R21, R13, 0xff, RZ, 0xc0, !PT ;  /* 0x000000ff0d157812 */ /* 0x000fe400078ec0ff */
[----:B------:R-:W-:Y:S01]  /*a170*/  SHF.R.U32.HI R42, RZ, 0x8, R14 ;  /* 0x00000008ff2a7819 */ /* 0x000fe2000001160e */
[----:B------:R-:W2:Y:S01]  /*a180*/  LDS.128 R32, [R0+0xf000] ;  /* 0x00f0000000207984 */ /* 0x000ea20000000c00 */
[----:B------:R-:W-:-:S02]  /*a190*/  PRMT R40, R40, 0x7604, R21 ;  /* 0x0000760428287816 */ /* 0x000fc40000000015 */
[----:B------:R-:W-:Y:S02]  /*a1a0*/  SHF.R.U32.HI R21, RZ, 0x10, R29 ;  /* 0x00000010ff157819 */ /* 0x000fe4000001161d */
[----:B------:R-:W-:Y:S02]  /*a1b0*/  SHF.R.U32.HI R45, RZ, 0x10, R31 ;  /* 0x00000010ff2d7819 */ /* 0x000fe4000001161f */
[----:B-1----:R-:W-:Y:S01]  /*a1c0*/  LOP3.LUT R41, R14, 0xff, RZ, 0xc0, !PT ;  /* 0x000000ff0e297812 */ /* 0x002fe200078ec0ff */
[----:B------:R-:W-:Y:S01]  /*a1d0*/  IMAD.U32 R21, R21, 0x10000, RZ ;  /* 0x0001000015157824 */ /* 0x000fe200078e00ff */
[----:B------:R-:W-:Y:S01]  /*a1e0*/  LOP3.LUT R42, R42, 0xff, RZ, 0xc0, !PT ;  /* 0x000000ff2a2a7812 */ /* 0x000fe200078ec0ff */
[----:B------:R-:W-:Y:S01]  /*a1f0*/  IMAD.U32 R45, R45, 0x10000, RZ ;  /* 0x000100002d2d7824 */ /* 0x000fe200078e00ff */
[----:B------:R-:W-:Y:S02]  /*a200*/  LOP3.LUT R49, R40, 0xff0000, R49, 0xf8, !PT ;  /* 0x00ff000028317812 */ /* 0x000fe400078ef831 */
        /* <DEDUP_REMOVED lines=10> */
[----:B------:R-:W-:Y:S02]  /*a2b0*/  F2FP.F16.E4M3.UNPACK_B R48, R49 ;  /* 0x00000031ff30723e */ /* 0x000fe400020006ff */
[----:B------:R-:W-:Y:S02]  /*a2c0*/  SHF.R.U32.HI R53, RZ, 0x10, R15 ;  /* 0x00000010ff357819 */ /* 0x000fe4000001160f */
[-C--:B0-----:R-:W-:Y:S01]  /*a2d0*/  F2FP.F16.E4M3.UNPACK_B R43, R27.reuse ;  /* 0x0000001bff2b723e */ /* 0x081fe200020006ff */
[----:B------:R-:W-:Y:S01]  /*a2e0*/  HADD2.F32 R50, -RZ, R48.H0_H0 ;  /* 0x20000030ff327230 */ /* 0x000fe20000004100 */
[----:B------:R-:W-:Y:S01]  /*a2f0*/  F2FP.F16.E4M3.UNPACK_B R46, R27.H1 ;  /* 0x0000001bff2e723e */ /* 0x000fe200030006ff */
[----:B------:R-:W-:Y:S01]  /*a300*/  IMAD.U32 R53, R53, 0x10000, RZ ;  /* 0x0001000035357824 */ /* 0x000fe200078e00ff */
[----:B------:R-:W-:-:S02]  /*a310*/  F2FP.F16.E4M3.UNPACK_B R27, R24 ;  /* 0x00000018ff1b723e */ /* 0x000fc400020006ff */
[----:B------:R-:W-:Y:S02]  /*a320*/  F2FP.F16.E4M3.UNPACK_B R40, R24.H1 ;  /* 0x00000018ff28723e */ /* 0x000fe400030006ff */
[----:B--2---:R-:W-:Y:S02]  /*a330*/  F2FP.F16.E4M3.UNPACK_B R24, R33 ;  /* 0x00000021ff18723e */ /* 0x004fe400020006ff */
[----:B------:R-:W-:Y:S02]  /*a340*/  LOP3.LUT R42, R45, 0xff000000, R31, 0xf8, !PT ;  /* 0xff0000002d2a7812 */ /* 0x000fe400078ef81f */
[----:B------:R-:W-:Y:S02]  /*a350*/  LOP3.LUT R21, R21, 0xff000000, R28, 0xf8, !PT ;  /* 0xff00000015157812 */ /* 0x000fe400078ef81c */
[----:B------:R-:W-:Y:S02]  /*a360*/  LOP3.LUT R31, R47, 0xff000000, R12, 0xf8, !PT ;  /* 0xff0000002f1f7812 */ /* 0x000fe400078ef80c */
[----:B------:R-:W-:-:S02]  /*a370*/  F2FP.F16.E4M3.UNPACK_B R30, R29 ;  /* 0x0000001dff1e723e */ /* 0x000fc400020006ff */
[----:B------:R-:W-:Y:S01]  /*a380*/  LOP3.LUT R12, R51, 0xff000000, R14, 0xf8, !PT ;  /* 0xff000000330c7812 */ /* 0x000fe200078ef80e */
[----:B------:R-:W-:Y:S01]  /*a390*/  HADD2.F32 R14, -RZ, R24.H0_H0 ;  /* 0x20000018ff0e7230 */ /* 0x000fe20000004100 */
[-C--:B------:R-:W-:Y:S01]  /*a3a0*/  F2FP.F16.E4M3.UNPACK_B R28, R25.reuse ;  /* 0x00000019ff1c723e */ /* 0x080fe200020006ff */
[----:B------:R-:W-:Y:S01]  /*a3b0*/  HADD2.F32 R45, -RZ, R30.H0_H0 ;  /* 0x2000001eff2d7230 */ /* 0x000fe20000004100 */
[----:B------:R-:W-:Y:S01]  /*a3c0*/  F2FP.F16.E4M3.UNPACK_B R38, R25.H1 ;  /* 0x00000019ff26723e */ /* 0x000fe200030006ff */
[----:B------:R-:W-:Y:S01]  /*a3d0*/  HADD2.F32 R51, -RZ, R48.H1_H1 ;  /* 0x30000030ff337230 */ /* 0x000fe20000004100 */
[----:B------:R-:W-:Y:S01]  /*a3e0*/  F2FP.F16.E4M3.UNPACK_B R39, R33.H1 ;  /* 0x00000021ff27723e */ /* 0x000fe200030006ff */
[----:B------:R-:W-:Y:S01]  /*a3f0*/  HADD2.F32 R25, -RZ, R28.H0_H0 ;  /* 0x2000001cff197230 */ /* 0x000fe20000004100 */
[-C--:B------:R-:W-:Y:S01]  /*a400*/  F2FP.F16.E4M3.UNPACK_B R33, R32.reuse ;  /* 0x00000020ff21723e */ /* 0x080fe200020006ff */
[----:B------:R-:W-:Y:S01]  /*a410*/  HADD2.F32 R24, -RZ, R24.H1_H1 ;  /* 0x30000018ff187230 */ /* 0x000fe20000004100 */
[----:B------:R-:W-:Y:S01]  /*a420*/  F2FP.F16.E4M3.UNPACK_B R41, R32.H1 ;  /* 0x00000020ff29723e */ /* 0x000fe200030006ff */
[----:B------:R-:W-:Y:S01]  /*a430*/  FMUL.FTZ R32, R14, R50 ;  /* 0x000000320e207220 */ /* 0x000fe20000410000 */
[----:B------:R-:W-:Y:S01]  /*a440*/  LOP3.LUT R53, R44, 0xff0000, R53, 0xf8, !PT ;  /* 0x00ff00002c357812 */ /* 0x000fe200078ef835 */
[----:B------:R-:W-:Y:S01]  /*a450*/  HADD2.F32 R28, -RZ, R28.H1_H1 ;  /* 0x3000001cff1c7230 */ /* 0x000fe20000004100 */
[----:B------:R-:W-:Y:S01]  /*a460*/  F2FP.F16.E4M3.UNPACK_B R44, R35 ;  /* 0x00000023ff2c723e */ /* 0x000fe200020006ff */
[----:B------:R-:W-:Y:S01]  /*a470*/  FMUL.FTZ R55, R24, R51 ;  /* 0x0000003318377220 */ /* 0x000fe20000410000 */
[----:B------:R-:W-:Y:S01]  /*a480*/  F2FP.F16.E4M3.UNPACK_B R47, R35.H1 ;  /* 0x00000023ff2f723e */ /* 0x000fe200030006ff */
[-C--:B------:R-:W-:Y:S01]  /*a490*/  FMUL.FTZ R35, R14, R45.reuse ;  /* 0x0000002d0e237220 */ /* 0x080fe20000410000 */
[----:B------:R-:W-:Y:S01]  /*a4a0*/  FFMA.FTZ R14, R25, R45, -R32 ;  /* 0x0000002d190e7223 */ /* 0x000fe20000010820 */
[----:B------:R-:W-:-:S02]  /*a4b0*/  F2FP.F16.E4M3.UNPACK_B R49, R49.H1 ;  /* 0x00000031ff31723e */ /* 0x000fc400030006ff */
[----:B------:R-:W-:Y:S01]  /*a4c0*/  F2FP.F16.E4M3.UNPACK_B R32, R29.H1 ;  /* 0x0000001dff20723e */ /* 0x000fe200030006ff */
[----:B------:R-:W-:Y:S01]  /*a4d0*/  FFMA.FTZ R25, R25, R50, R35 ;  /* 0x0000003219197223 */ /* 0x000fe20000010023 */
[----:B------:R-:W-:Y:S01]  /*a4e0*/  HADD2.F32 R35, -RZ, R30.H1_H1 ;  /* 0x3000001eff237230 */ /* 0x000fe20000004100 */
[----:B------:R-:W-:Y:S01]  /*a4f0*/  LOP3.LUT R53, R53, 0xff000000, R15, 0xf8, !PT ;  /* 0xff00000035357812 */ /* 0x000fe200078ef80f */
[----:B------:R-:W-:Y:S01]  /*a500*/  HADD2.F32 R48, -RZ, R49.H0_H0 ;  /* 0x20000031ff307230 */ /* 0x000fe20000004100 */
[----:B------:R-:W-:Y:S01]  /*a510*/  F2FP.F16.E4M3.UNPACK_B R15, R34 ;  /* 0x00000022ff0f723e */ /* 0x000fe200020006ff */
[----:B------:R-:W-:Y:S02]  /*a520*/  HADD2.F32 R29, -RZ, R39.H0_H0 ;  /* 0x20000027ff1d7230 */ /* 0x000fe40000004100 */
[----:B------:R-:W-:Y:S01]  /*a530*/  FMUL.FTZ R24, R24, R35 ;  /* 0x0000002318187220 */ /* 0x000fe20000410000 */
[----:B------:R-:W-:Y:S01]  /*a540*/  HADD2.F32 R45, -RZ, R32.H0_H0 ;  /* 0x20000020ff2d7230 */ /* 0x000fe20000004100 */
[----:B------:R-:W-:Y:S01]  /*a550*/  F2FP.F16.E4M3.UNPACK_B R54, R53.H1 ;  /* 0x00000035ff36723e */ /* 0x000fe200030006ff */
[----:B------:R-:W-:-:S02]  /*a560*/  HADD2.F32 R30, -RZ, R38.H0_H0 ;  /* 0x20000026ff1e7230 */ /* 0x000fc40000004100 */
[CC--:B------:R-:W-:Y:S01]  /*a570*/  FMUL.FTZ R57, R29.reuse, R48.reuse ;  /* 0x000000301d397220 */ /* 0x0c0fe20000410000 */
[C---:B------:R-:W-:Y:S01]  /*a580*/  FFMA.FTZ R24, R28.reuse, R51, R24 ;  /* 0x000000331c187223 */ /* 0x040fe20000010018 */
[----:B------:R-:W-:Y:S01]  /*a590*/  FMUL.FTZ R59, R29, R45 ;  /* 0x0000002d1d3b7220 */ /* 0x000fe20000410000 */
[----:B------:R-:W-:Y:S01]  /*a5a0*/  FFMA.FTZ R29, R28, R35, -R55 ;  /* 0x000000231c1d7223 */ /* 0x000fe20000010837 */
[C---:B------:R-:W-:Y:S01]  /*a5b0*/  FFMA.FTZ R28, R30.reuse, R45, -R57 ;  /* 0x0000002d1e1c7223 */ /* 0x040fe20000010839 */
[----:B------:R-:W-:Y:S01]  /*a5c0*/  F2FP.F16.E4M3.UNPACK_B R51, R53 ;  /* 0x00000035ff33723e */ /* 0x000fe200020006ff */
[----:B------:R-:W-:Y:S01]  /*a5d0*/  FFMA.FTZ R30, R30, R48, R59 ;  /* 0x000000301e1e7223 */ /* 0x000fe2000001003b */
[----:B------:R-:W-:Y:S01]  /*a5e0*/  F2FP.F16.E4M3.UNPACK_B R48, R42 ;  /* 0x0000002aff30723e */ /* 0x000fe200020006ff */
[----:B------:R-:W-:Y:S01]  /*a5f0*/  HADD2.F32 R50, -RZ, R49.H1_H1 ;  /* 0x30000031ff327230 */ /* 0x000fe20000004100 */
[----:B------:R-:W-:Y:S01]  /*a600*/  F2FP.F16.E4M3.UNPACK_B R34, R34.H1 ;  /* 0x00000022ff22723e */ /* 0x000fe200030006ff */
[----:B------:R-:W-:Y:S01]  /*a610*/  HADD2.F32 R39, -RZ, R39.H1_H1 ;  /* 0x30000027ff277230 */ /* 0x000fe20000004100 */
[-C--:B------:R-:W-:Y:S01]  /*a620*/  F2FP.F16.E4M3.UNPACK_B R13, R26.reuse ;  /* 0x0000001aff0d723e */ /* 0x080fe200020006ff */
[----:B------:R-:W-:Y:S01]  /*a630*/  HADD2.F32 R45, -RZ, R32.H1_H1 ;  /* 0x30000020ff2d7230 */ /* 0x000fe20000004100 */
[----:B------:R-:W-:Y:S01]  /*a640*/  F2FP.F16.E4M3.UNPACK_B R26, R26.H1 ;  /* 0x0000001aff1a723e */ /* 0x000fe200030006ff */
[----:B------:R-:W-:-:S02]  /*a650*/  HADD2.F32 R52, -RZ, R51.H0_H0 ;  /* 0x20000033ff347230 */ /* 0x000fc40000004100 */
[C---:B------:R-:W-:Y:S01]  /*a660*/  FMUL.FTZ R55, R39.reuse, R50 ;  /* 0x0000003227377220 */ /* 0x040fe20000410000 */
[----:B------:R-:W-:Y:S02]  /*a670*/  HADD2.F32 R35, -RZ, R44.H0_H0 ;  /* 0x2000002cff237230 */ /* 0x000fe40000004100 */
        /* <DEDUP_REMOVED lines=10> */
[----:B------:R-:W-:Y:S01]  /*a720*/  HADD2.F32 R49, -RZ, R48.H1_H1 ;  /* 0x30000030ff317230 */ /* 0x000fe20000004100 */
[----:B------:R-:W-:Y:S01]  /*a730*/  F2FP.F16.E4M3.UNPACK_B R48, R42.H1 ;  /* 0x0000002aff30723e */ /* 0x000fe200030006ff */
[----:B------:R-:W-:Y:S02]  /*a740*/  HADD2.F32 R42, -RZ, R44.H1_H1 ;  /* 0x3000002cff2a7230 */ /* 0x000fe40000004100 */
[----:B------:R-:W-:Y:S01]  /*a750*/  FFMA.FTZ R32, R32, R52, R59 ;  /* 0x0000003420207223 */ /* 0x000fe2000001003b */
        /* <DEDUP_REMOVED lines=19> */
[----:B------:R-:W-:Y:S02]  /*a890*/  HADD2.F32 R49, -RZ, R47.H1_H1 ;  /* 0x3000002fff317230 */ /* 0x000fe40000004100 */
[----:B------:R-:W-:-:S02]  /*a8a0*/  HADD2.F32 R52, -RZ, R48.H1_H1 ;  /* 0x30000030ff347230 */ /* 0x000fc40000004100 */
[----:B------:R-:W-:Y:S02]  /*a8b0*/  HADD2.F32 R54, -RZ, R53.H0_H0 ;  /* 0x20000035ff367230 */ /* 0x000fe40000004100 */
[C---:B------:R-:W-:Y:S01]  /*a8c0*/  FMUL.FTZ R61, R49.reuse, R55 ;  /* 0x00000037313d7220 */ /* 0x040fe20000410000 */
[--C-:B------:R-:W-:Y:S02]  /*a8d0*/  HADD2.F32 R47, -RZ, R41.reuse.H0_H0 ;  /* 0x20000029ff2f7230 */ /* 0x100fe40000004100 */
[----:B------:R-:W-:Y:S01]  /*a8e0*/  FMUL.FTZ R56, R49, R52 ;  /* 0x0000003431387220 */ /* 0x000fe20000410000 */
[----:B------:R-:W-:Y:S02]  /*a8f0*/  HADD2.F32 R51, -RZ, R50.H0_H0 ;  /* 0x20000032ff337230 */ /* 0x000fe40000004100 */
[----:B------:R-:W-:Y:S02]  /*a900*/  HADD2.F32 R48, -RZ, R40.H0_H0 ;  /* 0x20000028ff307230 */ /* 0x000fe40000004100 */
[----:B------:R-:W-:Y:S01]  /*a910*/  FMUL.FTZ R57, R47, R54 ;  /* 0x000000362f397220 */ /* 0x000fe20000410000 */
[----:B------:R-:W-:-:S02]  /*a920*/  HADD2.F32 R41, -RZ, R41.H1_H1 ;  /* 0x30000029ff297230 */ /* 0x000fc40000004100 */
[----:B------:R-:W-:Y:S01]  /*a930*/  FMUL.FTZ R59, R47, R51 ;  /* 0x000000332f3b7220 */ /* 0x000fe20000410000 */
[----:B------:R-:W-:Y:S02]  /*a940*/  HADD2.F32 R50, -RZ, R50.H1_H1 ;  /* 0x30000032ff327230 */ /* 0x000fe40000004100 */
[C---:B------:R-:W-:Y:S01]  /*a950*/  FFMA.FTZ R47, R46.reuse, R52, -R61 ;  /* 0x000000342e2f7223 */ /* 0x040fe2000001083d */
[----:B------:R-:W-:Y:S01]  /*a960*/  FFMA.FTZ R49, R46, R55, R56 ;  /* 0x000000372e317223 */ /* 0x000fe20000010038 */
[----:B------:R-:W-:Y:S02]  /*a970*/  HADD2.F32 R52, -RZ, R53.H1_H1 ;  /* 0x30000035ff347230 */ /* 0x000fe40000004100 */
[C---:B------:R-:W-:Y:S01]  /*a980*/  FFMA.FTZ R46, R48.reuse, R51, -R57 ;  /* 0x00000033302e7223 */ /* 0x040fe20000010839 */
[----:B------:R-:W-:Y:S01]  /*a990*/  F2FP.F16.E4M3.UNPACK_B R53, R31 ;  /* 0x0000001fff35723e */ /* 0x000fe200020006ff */
[----:B------:R-:W-:Y:S01]  /*a9a0*/  HADD2.F32 R40, -RZ, R40.H1_H1 ;  /* 0x30000028ff287230 */ /* 0x000fe20000004100 */
[----:B------:R-:W-:Y:S01]  /*a9b0*/  F2FP.F16.E4M3.UNPACK_B R51, R21 ;  /* 0x00000015ff33723e */ /* 0x000fe200020006ff */
[C---:B------:R-:W-:Y:S01]  /*a9c0*/  FMUL.FTZ R31, R41.reuse, R50 ;  /* 0x00000032291f7220 */ /* 0x040fe20000410000 */
[----:B------:R-:W-:Y:S01]  /*a9d0*/  FFMA.FTZ R48, R48, R54, R59 ;  /* 0x0000003630307223 */ /* 0x000fe2000001003b */
[----:B------:R-:W-:Y:S01]  /*a9e0*/  FMUL.FTZ R21, R41, R52 ;  /* 0x0000003429157220 */ /* 0x000fe20000410000 */
[----:B------:R-:W-:-:S02]  /*a9f0*/  HADD2.F32 R54, -RZ, R53.H0_H0 ;  /* 0x20000035ff367230 */ /* 0x000fc40000004100 */
[C---:B------:R-:W-:Y:S01]  /*aa00*/  FFMA.FTZ R31, R40.reuse, R52, R31 ;  /* 0x00000034281f7223 */ /* 0x040fe2000001001f */
[----:B------:R-:W-:Y:S02]  /*aa10*/  HADD2.F32 R41, -RZ, R33.H0_H0 ;  /* 0x20000021ff297230 */ /* 0x000fe40000004100 */
[----:B------:R-:W-:Y:S01]  /*aa20*/  FFMA.FTZ R21, R40, R50, -R21 ;  /* 0x0000003228157223 */ /* 0x000fe20000010815 */
        /* <DEDUP_REMOVED lines=20> */
[----:B------:R-:W-:Y:S01]  /*ab70*/  HADD2.F32 R55, -RZ, R55.H1_H1 ;  /* 0x30000037ff377230 */ /* 0x000fe20000004100 */
[----:B------:R-:W-:Y:S01]  /*ab80*/  F2FP.F16.E4M3.UNPACK_B R12, R12 ;  /* 0x0000000cff0c723e */ /* 0x000fe200020006ff */
[----:B------:R-:W-:Y:S02]  /*ab90*/  HADD2.F32 R34, -RZ, R34.H1_H1 ;  /* 0x30000022ff227230 */ /* 0x000fe40000004100 */
[C---:B------:R-:W-:Y:S01]  /*aba0*/  FMUL.FTZ R58, R41.reuse, R54 ;  /* 0x00000036293a7220 */ /* 0x040fe20000410000 */
[----:B------:R-:W-:Y:S02]  /*abb0*/  HADD2.F32 R51, -RZ, R52.H1_H1 ;  /* 0x30000034ff337230 */ /* 0x000fe40000004100 */
[----:B------:R-:W-:Y:S01]  /*abc0*/  FMUL.FTZ R52, R41, R56 ;  /* 0x0000003829347220 */ /* 0x000fe20000410000 */
        /* <DEDUP_REMOVED lines=23> */
[C---:B------:R-:W-:Y:S01]  /*ad40*/  FFMA.FTZ R20, R12.reuse, R41, R20 ;  /* 0x000000290c147223 */ /* 0x040fe20000010014 */
[----:B------:R-:W-:Y:S01]  /*ad50*/  FFMA.FTZ R51, R12, R27, -R51 ;  /* 0x0000001b0c337223 */ /* 0x000fe20000010833 */
[C---:B------:R-:W-:Y:S01]  /*ad60*/  FFMA.FTZ R52, R13.reuse, R26, -R52 ;  /* 0x0000001a0d347223 */ /* 0x040fe20000010834 */
[----:B------:R-:W-:Y:S01]  /*ad70*/  FFMA.FTZ R41, R13, R34, R15 ;  /* 0x000000220d297223 */ /* 0x000fe2000001000f */
[----:B------:R-:W-:Y:S02]  /*ad80*/  F2FP.SATFINITE.E4M3.F32.PACK_AB_MERGE_C R13, R35, R28, RZ ;  /* 0x0000001c230d723e */ /* 0x000fe400048070ff */
        /* <DEDUP_REMOVED lines=12> */
.L_x_13224:
[----:B------:R-:W-:Y:S05]  /*ae50*/  BSYNC B1 ;  /* 0x0000000000017941 */ /* 0x000fea0003800000 */
.L_x_13223:
[----:B------:R-:W-:Y:S05]  /*ae60*/  @P1 BRA `(.L_x_13213) ;  /* 0x0000000c00f81947 */ /* 0x000fea0003800000 */
[----:B0-----:R-:W2:Y:S04]  /*ae70*/  LDL R27, [R1+0x14] ;  /* 0x00001400011b7983 */ /* 0x001ea80000100800 */
[----:B------:R-:W2:Y:S01]  /*ae80*/  LDL R49, [R1+0xa4] ;  /* 0x0000a40001317983 */ /* 0x000ea20000100800 */
[----:B-----5:R-:W-:Y:S02]  /*ae90*/  SHF.R.U32.HI R0, RZ, 0x8, R8 ;  /* 0x00000008ff007819 */ /* 0x020fe40000011608 */
[----:B------:R-:W-:Y:S02]  /*aea0*/  LOP3.LUT R13, R8, 0xff, RZ, 0xc0, !PT ;  /* 0x000000ff080d7812 */ /* 0x000fe400078ec0ff */
[----:B------:R-:W-:Y:S02]  /*aeb0*/  LOP3.LUT R0, R0, 0xff, RZ, 0xc0, !PT ;  /* 0x000000ff00007812 */ /* 0x000fe400078ec0ff */
[----:B------:R-:W-:-:S02]  /*aec0*/  SHF.R.U32.HI R26, RZ, 0x8, R9 ;  /* 0x00000008ff1a7819 */ /* 0x000fc40000011609 */
[----:B---3--:R-:W-:Y:S02]  /*aed0*/  PRMT R20, R0, 0x7604, R13 ;  /* 0x0000760400147816 */ /* 0x008fe4000000000d */
[----:B------:R-:W-:Y:S02]  /*aee0*/  LOP3.LUT R15, R9, 0xff, RZ, 0xc0, !PT ;  /* 0x000000ff090f7812 */ /* 0x000fe400078ec0ff */
[----:B------:R-:W-:Y:S02]  /*aef0*/  SHF.R.U32.HI R14, RZ, 0x8, R11 ;  /* 0x00000008ff0e7819 */ /* 0x000fe4000001160b */
[----:B------:R-:W-:Y:S02]  /*af00*/  LOP3.LUT R0, R26, 0xff, RZ, 0xc0, !PT ;  /* 0x000000ff1a007812 */ /* 0x000fe400078ec0ff */
[----:B----4-:R-:W-:Y:S02]  /*af10*/  LOP3.LUT R21, R11, 0xff, RZ, 0xc0, !PT ;  /* 0x000000ff0b157812 */ /* 0x010fe400078ec0ff */
[----:B------:R-:W-:-:S02]  /*af20*/  LOP3.LUT R14, R14, 0xff, RZ, 0xc0, !PT ;  /* 0x000000ff0e0e7812 */ /* 0x000fc400078ec0ff */
[----:B------:R-:W-:Y:S02]  /*af30*/  PRMT R28, R0, 0x7604, R15 ;  /* 0x00007604001c7816 */ /* 0x000fe4000000000f */
[----:B------:R-:W-:Y:S02]  /*af40*/  SHF.R.U32.HI R24, RZ, 0x8, R4 ;  /* 0x00000008ff187819 */ /* 0x000fe40000011604 */
[----:B------:R-:W-:Y:S02]  /*af50*/  PRMT R32, R14, 0x7604, R21 ;  /* 0x000076040e207816 */ /* 0x000fe40000000015 */
[----:B------:R-:W-:Y:S02]  /*af60*/  LOP3.LUT R25, R4, 0xff, RZ, 0xc0, !PT ;  /* 0x000000ff04197812 */ /* 0x000fe400078ec0ff */
[----:B------:R-:W-:Y:S02]  /*af70*/  LOP3.LUT R24, R24, 0xff, RZ, 0xc0, !PT ;  /* 0x000000ff18187812 */ /* 0x000fe400078ec0ff */
[----:B------:R-:W-:-:S02]  /*af80*/  SHF.R.U32.HI R21, RZ, 0x8, R6 ;  /* 0x00000008ff157819 */ /* 0x000fc40000011606 */
[----:B------:R-:W-:Y:S02]  /*af90*/  SHF.R.U32.HI R12, RZ, 0x8, R10 ;  /* 0x00000008ff0c7819 */ /* 0x000fe4000001160a */
[----:B------:R-:W-:Y:S02]  /*afa0*/  PRMT R33, R24, 0x7604, R25 ;  /* 0x0000760418217816 */ /* 0x000fe40000000019 */
[----:B------:R-:W-:Y:S02]  /*afb0*/  LOP3.LUT R26, R21, 0xff, RZ, 0xc0, !PT ;  /* 0x000000ff151a7812 */ /* 0x000fe400078ec0ff */
        /* <DEDUP_REMOVED lines=9> */
[----:B------:R-:W-:-:S04]  /*b050*/  SHF.R.U32.HI R31, RZ, 0x10, R11 ;  /* 0x00000010ff1f7819 */ /* 0x000fc8000001160b */
[----:B------:R-:W-:-:S04]  /*b060*/  LOP3.LUT R31, R31, 0xff, RZ, 0xc0, !PT ;  /* 0x000000ff1f1f7812 */ /* 0x000fc800078ec0ff */
[----:B------:R-:W-:Y:S02]  /*b070*/  PRMT R31, R31, 0x7054, R32 ;  /* 0x000070541f1f7816 */ /* 0x000fe40000000020 */
[----:B------:R-:W-:Y:S02]  /*b080*/  SHF.R.U32.HI R32, RZ, 0x10, R7 ;  /* 0x00000010ff207819 */ /* 0x000fe40000011607 */
[----:B------:R-:W-:Y:S02]  /*b090*/  LOP3.LUT R38, R31, 0xff000000, R11, 0xf8, !PT ;  /* 0xff0000001f267812 */ /* 0x000fe400078ef80b */
[----:B------:R-:W-:Y:S02]  /*b0a0*/  LOP3.LUT R32, R32, 0xff, RZ, 0xc0, !PT ;  /* 0x000000ff20207812 */ /* 0x000fe400078ec0ff */
[----:B--2---:R-:W-:Y:S02]  /*b0b0*/  LEA.HI R3, R3, R27, RZ, 0x1c ;  /* 0x0000001b03037211 */ /* 0x004fe400078fe0ff */
[----:B------:R-:W-:-:S02]  /*b0c0*/  LOP3.LUT R27, R6, 0xff, RZ, 0xc0, !PT ;  /* 0x000000ff061b7812 */ /* 0x000fc400078ec0ff */
[C---:B------:R-:W-:Y:S01]  /*b0d0*/  LEA.HI R0, R3.reuse, R3, RZ, 0x1 ;  /* 0x0000000303007211 */ /* 0x040fe200078f08ff */
[----:B------:R-:W-:Y:S01]  /*b0e0*/  IMAD.SHL.U32 R3, R3, 0x10, RZ ;  /* 0x0000001003037824 */ /* 0x000fe200078e00ff */
[----:B------:R-:W0:Y:S01]  /*b0f0*/  LDS.128 R12, [R49+0xf000] ;  /* 0x00f00000310c7984 */ /* 0x000e220000000c00 */
[----:B------:R-:W-:Y:S02]  /*b100*/  PRMT R37, R26, 0x7604, R27 ;  /* 0x000076041a257816 */ /* 0x000fe4000000001b */
[----:B------:R-:W-:Y:S02]  /*b110*/  SHF.R.S32.HI R0, RZ, 0x1, R0 ;  /* 0x00000001ff007819 */ /* 0x000fe40000011400 */
[----:B------:R-:W-:-:S03]  /*b120*/  LOP3.LUT R3, R63, 0x10, R3, 0xf8, !PT ;  /* 0x000000103f037812 */ /* 0x000fc600078ef803 */
[----:B------:R-:W-:Y:S01]  /*b130*/  IMAD R21, R0, 0x1800, R62 ;  /* 0x0000180000157824 */ /* 0x000fe200078e023e */
[----:B------:R-:W-:Y:S02]  /*b140*/  LOP3.LUT R0, R3, R60, RZ, 0x3c, !PT ;  /* 0x0000003c03007212 */ /* 0x000fe400078e3cff */
[----:B------:R-:W-:Y:S02]  /*b150*/  LOP3.LUT R3, R29, 0xff, RZ, 0xc0, !PT ;  /* 0x000000ff1d037812 */ /* 0x000fe400078ec0ff */
[----:B------:R-:W-:Y:S02]  /*b160*/  IADD3 R0, R18, R21, R0 ;  /* 0x0000001512007210 */ /* 0x000fe40007ffe000 */
[----:B------:R-:W-:Y:S02]  /*b170*/  SHF.R.U32.HI R21, RZ, 0x10, R9 ;  /* 0x00000010ff157819 */ /* 0x000fe40000011609 */
[----:B------:R-:W-:Y:S01]  /*b180*/  PRMT R39, R3, 0x7604, R34 ;  /* 0x0000760403277816 */ /* 0x000fe20000000022 */
[----:B------:R-:W2:Y:S01]  /*b190*/  LDS.128 R24, [R0+0xf000] ;  /* 0x00f0000000187984 */ /* 0x000ea20000000c00 */
[----:B------:R-:W-:-:S02]  /*b1a0*/  LOP3.LUT R21, R21, 0xff, RZ, 0xc0, !PT ;  /* 0x000000ff15157812 */ /* 0x000fc400078ec0ff */
[----:B------:R-:W-:Y:S02]  /*b1b0*/  SHF.R.U32.HI R29, RZ, 0x10, R10 ;  /* 0x00000010ff1d7819 */ /* 0x000fe4000001160a */
[----:B------:R-:W-:Y:S02]  /*b1c0*/  SHF.R.U32.HI R3, RZ, 0x10, R8 ;  /* 0x00000010ff037819 */ /* 0x000fe40000011608 */
[----:B------:R-:W-:Y:S02]  /*b1d0*/  PRMT R21, R21, 0x7054, R28 ;  /* 0x0000705415157816 */ /* 0x000fe4000000001c */
[----:B------:R-:W-:Y:S02]  /*b1e0*/  SHF.R.U32.HI R28, RZ, 0x10, R5 ;  /* 0x00000010ff1c7819 */ /* 0x000fe40000011605 */
[----:B------:R-:W-:Y:S02]  /*b1f0*/  LOP3.LUT R29, R29, 0xff, RZ, 0xc0, !PT ;  /* 0x000000ff1d1d7812 */ /* 0x000fe400078ec0ff */
[----:B------:R-:W-:-:S02]  /*b200*/  LOP3.LUT R3, R3, 0xff, RZ, 0xc0, !PT ;  /* 0x000000ff03037812 */ /* 0x000fc400078ec0ff */
[----:B------:R-:W-:Y:S02]  /*b210*/  LOP3.LUT R28, R28, 0xff, RZ, 0xc0, !PT ;  /* 0x000000ff1c1c7812 */ /* 0x000fe400078ec0ff */
[----:B------:R-:W-:Y:S02]  /*b220*/  PRMT R29, R29, 0x7054, R30 ;  /* 0x000070541d1d7816 */ /* 0x000fe4000000001e */
[----:B------:R-:W-:Y:S02]  /*b230*/  PRMT R3, R3, 0x7054, R20 ;  /* 0x0000705403037816 */ /* 0x000fe40000000014 */
[----:B------:R-:W-:Y:S02]  /*b240*/  SHF.R.U32.HI R30, RZ, 0x10, R6 ;  /* 0x00000010ff1e7819 */ /* 0x000fe40000011606 */
[----:B------:R-:W-:Y:S02]  /*b250*/  SHF.R.U32.HI R20, RZ, 0x10, R4 ;  /* 0x00000010ff147819 */ /* 0x000fe40000011604 */
[----:B------:R-:W-:-:S02]  /*b260*/  PRMT R35, R28, 0x7054, R35 ;  /* 0x000070541c237816 */ /* 0x000fc40000000023 */
[----:B------:R-:W-:Y:S02]  /*b270*/  LOP3.LUT R30, R30, 0xff, RZ, 0xc0, !PT ;  /* 0x000000ff1e1e7812 */ /* 0x000fe400078ec0ff */
[----:B------:R-:W-:Y:S02]  /*b280*/  LOP3.LUT R20, R20, 0xff, RZ, 0xc0, !PT ;  /* 0x000000ff14147812 */ /* 0x000fe400078ec0ff */
[----:B------:R-:W-:Y:S02]  /*b290*/  PRMT R39, R32, 0x7054, R39 ;  /* 0x0000705420277816 */ /* 0x000fe40000000027 */
[----:B------:R-:W-:Y:S02]  /*b2a0*/  LOP3.LUT R34, R35, 0xff000000, R5, 0xf8, !PT ;  /* 0xff00000023227812 */ /* 0x000fe400078ef805 */
[----:B------:R-:W-:Y:S02]  /*b2b0*/  LOP3.LUT R21, R21, 0xff000000, R9, 0xf8, !PT ;  /* 0xff00000015157812 */ /* 0x000fe400078ef809 */
[----:B------:R-:W-:-:S02]  /*b2c0*/  PRMT R37, R30, 0x7054, R37 ;  /* 0x000070541e257816 */ /* 0x000fc40000000025 */
[----:B------:R-:W-:Y:S02]  /*b2d0*/  LOP3.LUT R8, R3, 0xff000000, R8, 0xf8, !PT ;  /* 0xff00000003087812 */ /* 0x000fe400078ef808 */
[----:B------:R-:W-:Y:S02]  /*b2e0*/  PRMT R33, R20, 0x7054, R33 ;  /* 0x0000705414217816 */ /* 0x000fe40000000021 */
[----:B------:R-:W-:Y:S02]  /*b2f0*/  LOP3.LUT R3, R29, 0xff000000, R10, 0xf8, !PT ;  /* 0xff0000001d037812 */ /* 0x000fe400078ef80a */
[----:B-1----:R-:W-:Y:S02]  /*b300*/  LOP3.LUT R41, R39, 0xff000000, R7, 0xf8, !PT ;  /* 0xff00000027297812 */ /* 0x002fe400078ef807 */
[-C--:B0-----:R-:W-:Y:S02]  /*b310*/  F2FP.F16.E4M3.UNPACK_B R11, R13.reuse ;  /* 0x0000000dff0b723e */ /* 0x081fe400020006ff */
[----:B------:R-:W-:-:S02]  /*b320*/  F2FP.F16.E4M3.UNPACK_B R30, R13.H1 ;  /* 0x0000000dff1e723e */ /* 0x000fc400030006ff */
[-C--:B------:R-:W-:Y:S01]  /*b330*/  F2FP.F16.E4M3.UNPACK_B R10, R12.reuse ;  /* 0x0000000cff0a723e */ /* 0x080fe200020006ff */
[----:B------:R-:W-:Y:S01]  /*b340*/  HADD2.F32 R9, -RZ, R11.H0_H0 ;  /* 0x2000000bff097230 */ /* 0x000fe20000004100 */
[----:B------:R-:W-:Y:S02]  /*b350*/  F2FP.F16.E4M3.UNPACK_B R28, R12.H1 ;  /* 0x0000000cff1c723e */ /* 0x000fe400030006ff */
[----:B------:R-:W-:Y:S02]  /*b360*/  F2FP.F16.E4M3.UNPACK_B R39, R34 ;  /* 0x00000022ff27723e */ /* 0x000fe400020006ff */
[----:B--2---:R-:W-:Y:S02]  /*b370*/  F2FP.F16.E4M3.UNPACK_B R13, R25 ;  /* 0x00000019ff0d723e */ /* 0x004fe400020006ff */
[----:B------:R-:W-:Y:S01]  /*b380*/  F2FP.F16.E4M3.UNPACK_B R12, R21 ;  /* 0x00000015ff0c723e */ /* 0x000fe200020006ff */
[--C-:B------:R-:W-:Y:S01]  /*b390*/  HADD2.F32 R40, -RZ, R39.reuse.H0_H0 ;  /* 0x20000027ff287230 */ /* 0x100fe20000004100 */
[----:B------:R-:W-:Y:S01]  /*b3a0*/  LOP3.LUT R20, R33, 0xff000000, R4, 0xf8, !PT ;  /* 0xff00000021147812 */ /* 0x000fe200078ef804 */
[----:B------:R-:W-:Y:S01]  /*b3b0*/  HADD2.F32 R39, -RZ, R39.H1_H1 ;  /* 0x30000027ff277230 */ /* 0x000fe20000004100 */
[----:B------:R-:W-:Y:S01]  /*b3c0*/  LOP3.LUT R4, R37, 0xff000000, R6, 0xf8, !PT ;  /* 0xff00000025047812 */ /* 0x000fe200078ef806 */
[--C-:B------:R-:W-:Y:S01]  /*b3d0*/  HADD2.F32 R6, -RZ, R13.reuse.H0_H0 ;  /* 0x2000000dff067230 */ /* 0x100fe20000004100 */
[-C--:B------:R-:W-:Y:S01]  /*b3e0*/  F2FP.F16.E4M3.UNPACK_B R31, R15.reuse ;  /* 0x0000000fff1f723e */ /* 0x080fe200020006ff */
[----:B------:R-:W-:Y:S01]  /*b3f0*/  HADD2.F32 R33, -RZ, R12.H0_H0 ;  /* 0x2000000cff217230 */ /* 0x000fe20000004100 */
[----:B------:R-:W-:Y:S01]  /*b400*/  F2FP.F16.E4M3.UNPACK_B R35, R15.H1 ;  /* 0x0000000fff23723e */ /* 0x000fe200030006ff */
[----:B------:R-:W-:Y:S01]  /*b410*/  HADD2.F32 R13, -RZ, R13.H1_H1 ;  /* 0x3000000dff0d7230 */ /* 0x000fe20000004100 */
[----:B------:R-:W-:-:S02]  /*b420*/  F2FP.F16.E4M3.UNPACK_B R15, R24 ;  /* 0x00000018ff0f723e */ /* 0x000fc400020006ff */
[----:B------:R-:W-:Y:S01]  /*b430*/  F2FP.F16.E4M3.UNPACK_B R29, R24.H1 ;  /* 0x00000018ff1d723e */ /* 0x000fe200030006ff */
[CC--:B------:R-:W-:Y:S01]  /*b440*/  FMUL.FTZ R24, R6.reuse, R40.reuse ;  /* 0x0000002806187220 */ /* 0x0c0fe20000410000 */
[-C--:B------:R-:W-:Y:S02]  /*b450*/  F2FP.F16.E4M3.UNPACK_B R32, R27.reuse ;  /* 0x0000001bff20723e */ /* 0x080fe400020006ff */
[----:B------:R-:W-:Y:S01]  /*b460*/  F2FP.F16.E4M3.UNPACK_B R37, R27.H1 ;  /* 0x0000001bff25723e */ /* 0x000fe200030006ff */
[-C--:B------:R-:W-:Y:S01]  /*b470*/  FMUL.FTZ R27, R6, R33.reuse ;  /* 0x00000021061b7220 */ /* 0x080fe20000410000 */
[----:B------:R-:W-:Y:S01]  /*b480*/  FFMA.FTZ R6, R9, R33, -R24 ;  /* 0x0000002109067223 */ /* 0x000fe20000010818 */
[----:B------:R-:W-:Y:S01]  /*b490*/  F2FP.F16.E4M3.UNPACK_B R25, R25.H1 ;  /* 0x00000019ff19723e */ /* 0x000fe200030006ff */
[----:B------:R-:W-:Y:S01]  /*b4a0*/  FMUL.FTZ R33, R13, R39 ;  /* 0x000000270d217220 */ /* 0x000fe20000410000 */
[----:B------:R-:W-:Y:S01]  /*b4b0*/  FFMA.FTZ R9, R9, R40, R27 ;  /* 0x0000002809097223 */ /* 0x000fe2000001001b */
[----:B------:R-:W-:Y:S01]  /*b4c0*/  F2FP.F16.E4M3.UNPACK_B R40, R34.H1 ;  /* 0x00000022ff28723e */ /* 0x000fe200030006ff */
[----:B------:R-:W-:Y:S01]  /*b4d0*/  HADD2.F32 R27, -RZ, R12.H1_H1 ;  /* 0x3000000cff1b7230 */ /* 0x000fe20000004100 */
[----:B------:R-:W-:Y:S01]  /*b4e0*/  F2FP.F16.E4M3.UNPACK_B R24, R21.H1 ;  /* 0x00000015ff18723e */ /* 0x000fe200030006ff */
[----:B------:R-:W-:Y:S01]  /*b4f0*/  HADD2.F32 R12, -RZ, R11.H1_H1 ;  /* 0x3000000bff0c7230 */ /* 0x000fe20000004100 */
[----:B------:R-:W-:Y:S01]  /*b500*/  F2FP.F16.E4M3.UNPACK_B R7, R26 ;  /* 0x0000001aff07723e */ /* 0x000fe200020006ff */
[----:B------:R-:W-:-:S02]  /*b510*/  HADD2.F32 R42, -RZ, R40.H0_H0 ;  /* 0x20000028ff2a7230 */ /* 0x000fc40000004100 */
[-C--:B------:R-:W-:Y:S01]  /*b520*/  FMUL.FTZ R44, R13, R27.reuse ;  /* 0x0000001b0d2c7220 */ /* 0x080fe20000410000 */
[--C-:B------:R-:W-:Y:S01]  /*b530*/  HADD2.F32 R11, -RZ, R25.reuse.H0_H0 ;  /* 0x20000019ff0b7230 */ /* 0x100fe20000004100 */
[----:B------:R-:W-:Y:S01]  /*b540*/  F2FP.F16.E4M3.UNPACK_B R26, R26.H1 ;  /* 0x0000001aff1a723e */ /* 0x000fe200030006ff */
[----:B------:R-:W-:Y:S01]  /*b550*/  HADD2.F32 R34, -RZ, R24.H0_H0 ;  /* 0x20000018ff227230 */ /* 0x000fe20000004100 */
[----:B------:R-:W-:Y:S01]  /*b560*/  F2FP.F16.E4M3.UNPACK_B R5, R14 ;  /* 0x0000000eff05723e */ /* 0x000fe200020006ff */
[--C-:B------:R-:W-:Y:S02]  /*b570*/  HADD2.F32 R21, -RZ, R30.reuse.H0_H0 ;  /* 0x2000001eff157230 */ /* 0x100fe40000004100 */
[C---:B------:R-:W-:Y:S01]  /*b580*/  FMUL.FTZ R46, R11.reuse, R42 ;  /* 0x0000002a0b2e7220 */ /* 0x040fe20000410000 */
[----:B------:R-:W-:Y:S02]  /*b590*/  HADD2.F32 R30, -RZ, R30.H1_H1 ;  /* 0x3000001eff1e7230 */ /* 0x000fe40000004100 */
[-C--:B------:R-:W-:Y:S01]  /*b5a0*/  FMUL.FTZ R43, R11, R34.reuse ;  /* 0x000000220b2b7220 */ /* 0x080fe20000410000 */
[C---:B------:R-:W-:Y:S01]  /*b5b0*/  FFMA.FTZ R11, R12.reuse, R27, -R33 ;  /* 0x0000001b0c0b7223 */ /* 0x040fe20000010821 */
[C---:B------:R-:W-:Y:S01]  /*b5c0*/  FFMA.FTZ R13, R21.reuse, R34, -R46 ;  /* 0x00000022150d7223 */ /* 0x040fe2000001082e */
[----:B------:R-:W-:Y:S01]  /*b5d0*/  FFMA.FTZ R12, R12, R39, R44 ;  /* 0x000000270c0c7223 */ /* 0x000fe2000001002c */
[----:B------:R-:W-:Y:S01]  /*b5e0*/  FFMA.FTZ R21, R21, R42, R43 ;  /* 0x0000002a15157223 */ /* 0x000fe2000001002b */
[-C--:B------:R-:W-:Y:S01]  /*b5f0*/  F2FP.F16.E4M3.UNPACK_B R42, R41.reuse ;  /* 0x00000029ff2a723e */ /* 0x080fe200020006ff */
[----:B------:R-:W-:Y:S01]  /*b600*/  HADD2.F32 R33, -RZ, R24.H1_H1 ;  /* 0x30000018ff217230 */ /* 0x000fe20000004100 */
[-C--:B------:R-:W-:Y:S01]  /*b610*/  F2FP.F16.E4M3.UNPACK_B R34, R38.reuse ;  /* 0x00000026ff22723e */ /* 0x080fe200020006ff */
[----:B------:R-:W-:Y:S01]  /*b620*/  HADD2.F32 R39, -RZ, R40.H1_H1 ;  /* 0x30000028ff277230 */ /* 0x000fe20000004100 */
[----:B------:R-:W-:Y:S01]  /*b630*/  F2FP.F16.E4M3.UNPACK_B R41, R41.H1 ;  /* 0x00000029ff29723e */ /* 0x000fe200030006ff */
[----:B------:R-:W-:Y:S01]  /*b640*/  HADD2.F32 R24, -RZ, R25.H1_H1 ;  /* 0x30000019ff187230 */ /* 0x000fe20000004100 */
[----:B------:R-:W-:Y:S01]  /*b650*/  F2FP.F16.E4M3.UNPACK_B R38, R38.H1 ;  /* 0x00000026ff26723e */ /* 0x000fe200030006ff */
[----:B------:R-:W-:Y:S01]  /*b660*/  HADD2.F32 R44, -RZ, R42.H0_H0 ;  /* 0x2000002aff2c7230 */ /* 0x000fe20000004100 */
[----:B------:R-:W-:Y:S01]  /*b670*/  F2FP.F16.E4M3.UNPACK_B R14, R14.H1 ;  /* 0x0000000eff0e723e */ /* 0x000fe200030006ff */
[----:B------:R-:W-:-:S02]  /*b680*/  HADD2.F32 R27, -RZ, R32.H0_H0 ;  /* 0x20000020ff1b7230 */ /* 0x000fc40000004100 */
[C---:B------:R-:W-:Y:S01]  /*b690*/  FMUL.FTZ R43, R24.reuse, R39 ;  /* 0x00000027182b7220 */ /* 0x040fe20000410000 */
[--C-:B------:R-:W-:Y:S02]  /*b6a0*/  HADD2.F32 R40, -RZ, R34.reuse.H0_H0 ;  /* 0x20000022ff287230 */ /* 0x100fe40000004100 */
[-C--:B------:R-:W-:Y:S01]  /*b6b0*/  FMUL.FTZ R46, R24, R33.reuse ;  /* 0x00000021182e7220 */ /* 0x080fe20000410000 */
[----:B------:R-:W-:Y:S02]  /*b6c0*/  HADD2.F32 R25, -RZ, R31.H0_H0 ;  /* 0x2000001fff197230 */ /* 0x000fe40000004100 */
[C---:B------:R-:W-:Y:S01]  /*b6d0*/  FMUL.FTZ R48, R27.reuse, R44 ;  /* 0x0000002c1b307220 */ /* 0x040fe20000410000 */
        /* <DEDUP_REMOVED lines=8> */
[----:B------:R-:W-:Y:S01]  /*b760*/  F2FP.SATFINITE.E4M3.F32.PACK_AB_MERGE_C R21, R30, R21, RZ ;  /* 0x000000151e15723e */ /* 0x000fe200048070ff */
[----:B------:R-:W-:Y:S02]  /*b770*/  HADD2.F32 R43, -RZ, R41.H0_H0 ;  /* 0x20000029ff2b7230 */ /* 0x000fe40000004100 */
[----:B------:R-:W-:Y:S02]  /*b780*/  HADD2.F32 R34, -RZ, R37.H0_H0 ;  /* 0x20000025ff227230 */ /* 0x000fe40000004100 */
[----:B------:R-:W-:Y:S01]  /*b790*/  FMUL.FTZ R44, R32, R42 ;  /* 0x0000002a202c7220 */ /* 0x000fe20000410000 */
[----:B------:R-:W-:-:S02]  /*b7a0*/  HADD2.F32 R40, -RZ, R38.H0_H0 ;  /* 0x20000026ff287230 */ /* 0x000fc40000004100 */
[----:B------:R-:W-:Y:S01]  /*b7b0*/  FMUL.FTZ R45, R32, R39 ;  /* 0x00000027202d7220 */ /* 0x000fe20000410000 */
[----:B------:R-:W-:Y:S02]  /*b7c0*/  HADD2.F32 R31, -RZ, R31.H1_H1 ;  /* 0x3000001fff1f7230 */ /* 0x000fe40000004100 */
[C---:B------:R-:W-:Y:S01]  /*b7d0*/  FMUL.FTZ R46, R34.reuse, R43 ;  /* 0x0000002b222e7220 */ /* 0x040fe20000410000 */
[--C-:B------:R-:W-:Y:S02]  /*b7e0*/  HADD2.F32 R33, -RZ, R35.reuse.H0_H0 ;  /* 0x20000023ff217230 */ /* 0x100fe40000004100 */
[----:B------:R-:W-:Y:S01]  /*b7f0*/  FMUL.FTZ R48, R34, R40 ;  /* 0x0000002822307220 */ /* 0x000fe20000410000 */
[----:B------:R-:W-:Y:S02]  /*b800*/  HADD2.F32 R35, -RZ, R35.H1_H1 ;  /* 0x30000023ff237230 */ /* 0x000fe40000004100 */
        /* <DEDUP_REMOVED lines=23> */
[----:B------:R-:W-:Y:S01]  /*b980*/  HADD2.F32 R44, -RZ, R43.H1_H1 ;  /* 0x3000002bff2c7230 */ /* 0x000fe20000004100 */
[----:B------:R-:W-:Y:S01]  /*b990*/  F2FP.F16.E4M3.UNPACK_B R42, R20 ;  /* 0x00000014ff2a723e */ /* 0x000fe200020006ff */
[----:B------:R-:W-:Y:S01]  /*b9a0*/  HADD2.F32 R41, -RZ, R41.H1_H1 ;  /* 0x30000029ff297230 */ /* 0x000fe20000004100 */
[----:B------:R-:W-:Y:S01]  /*b9b0*/  F2FP.F16.E4M3.UNPACK_B R39, R8 ;  /* 0x00000008ff27723e */ /* 0x000fe200020006ff */
        /* <DEDUP_REMOVED lines=9> */
[----:B------:R-:W-:Y:S01]  /*ba50*/  FMUL.FTZ R41, R20, R43 ;  /* 0x0000002b14297220 */ /* 0x000fe20000410000 */
[----:B------:R-:W-:Y:S01]  /*ba60*/  HADD2.F32 R42, -RZ, R42.H1_H1 ;  /* 0x3000002aff2a7230 */ /* 0x000fe20000004100 */
[----:B------:R-:W-:Y:S01]  /*ba70*/  F2FP.SATFINITE.E4M3.F32.PACK_AB_MERGE_C R33, R40, R33, RZ ;  /* 0x000000212821723e */ /* 0x000fe200048070ff */
[----:B------:R-:W-:-:S02]  /*ba80*/  HADD2.F32 R15, -RZ, R15.H1_H1 ;  /* 0x3000000fff0f7230 */ /* 0x000fc40000004100 */
[-C--:B------:R-:W-:Y:S01]  /*ba90*/  FMUL.FTZ R45, R20, R29.reuse ;  /* 0x0000001d142d7220 */ /* 0x080fe20000410000 */
[----:B------:R-:W-:Y:S02]  /*baa0*/  HADD2.F32 R39, -RZ, R39.H1_H1 ;  /* 0x30000027ff277230 */ /* 0x000fe40000004100 */
[C---:B------:R-:W-:Y:S01]  /*bab0*/  FFMA.FTZ R41, R8.reuse, R29, -R41 ;  /* 0x0000001d08297223 */ /* 0x040fe20000010829 */
[----:B------:R-:W-:Y:S01]  /*bac0*/  HADD2.F32 R10, -RZ, R10.H1_H1 ;  /* 0x3000000aff0a7230 */ /* 0x000fe20000004100 */
[----:B------:R-:W-:Y:S01]  /*bad0*/  F2FP.F16.E4M3.UNPACK_B R20, R4.H1 ;  /* 0x00000004ff14723e */ /* 0x000fe200030006ff */
[----:B------:R-:W-:Y:S01]  /*bae0*/  FFMA.FTZ R45, R8, R43, R45 ;  /* 0x0000002b082d7223 */ /* 0x000fe2000001002d */
[C---:B------:R-:W-:Y:S01]  /*baf0*/  FMUL.FTZ R29, R15.reuse, R42 ;  /* 0x0000002a0f1d7220 */ /* 0x040fe20000410000 */
[----:B------:R-:W-:Y:S01]  /*bb00*/  F2FP.F16.E4M3.UNPACK_B R8, R3.H1 ;  /* 0x00000003ff08723e */ /* 0x000fe200030006ff */
[----:B------:R-:W-:Y:S01]  /*bb10*/  FMUL.FTZ R43, R15, R39 ;  /* 0x000000270f2b7220 */ /* 0x000fe20000410000 */
[----:B------:R-:W-:-:S02]  /*bb20*/  HADD2.F32 R28, -RZ, R20.H0_H0 ;  /* 0x20000014ff1c7230 */ /* 0x000fc40000004100 */
[C---:B------:R-:W-:Y:S01]  /*bb30*/  FFMA.FTZ R44, R10.reuse, R39, -R29 ;  /* 0x000000270a2c7223 */ /* 0x040fe2000001081d */
[----:B------:R-:W-:Y:S02]  /*bb40*/  HADD2.F32 R15, -RZ, R26.H0_H0 ;  /* 0x2000001aff0f7230 */ /* 0x000fe40000004100 */
[----:B------:R-:W-:Y:S01]  /*bb50*/  FFMA.FTZ R42, R10, R42, R43 ;  /* 0x0000002a0a2a7223 */ /* 0x000fe2000001002b */
[--C-:B------:R-:W-:Y:S01]  /*bb60*/  HADD2.F32 R10, -RZ, R8.reuse.H0_H0 ;  /* 0x20000008ff0a7230 */ /* 0x100fe20000004100 */
[----:B------:R-:W-:Y:S01]  /*bb70*/  F2FP.F16.E4M3.UNPACK_B R3, R3 ;  /* 0x00000003ff03723e */ /* 0x000fe200020006ff */
[----:B------:R-:W-:Y:S02]  /*bb80*/  HADD2.F32 R29, -RZ, R8.H1_H1 ;  /* 0x30000008ff1d7230 */ /* 0x000fe40000004100 */
[C---:B------:R-:W-:Y:S01]  /*bb90*/  FMUL.FTZ R43, R15.reuse, R28 ;  /* 0x0000001c0f2b7220 */ /* 0x040fe20000410000 */
[----:B------:R-:W-:Y:S02]  /*bba0*/  HADD2.F32 R8, -RZ, R14.H0_H0 ;  /* 0x2000000eff087230 */ /* 0x000fe40000004100 */
[----:B------:R-:W-:Y:S01]  /*bbb0*/  FMUL.FTZ R15, R15, R10 ;  /* 0x0000000a0f0f7220 */ /* 0x000fe20000410000 */
[----:B------:R-:W-:-:S02]  /*bbc0*/  HADD2.F32 R39, -RZ, R20.H1_H1 ;  /* 0x30000014ff277230 */ /* 0x000fc40000004100 */
[----:B------:R-:W-:Y:S02]  /*bbd0*/  HADD2.F32 R26, -RZ, R26.H1_H1 ;  /* 0x3000001aff1a7230 */ /* 0x000fe40000004100 */
[C---:B------:R-:W-:Y:S01]  /*bbe0*/  FFMA.FTZ R28, R8.reuse, R28, R15 ;  /* 0x0000001c081c7223 */ /* 0x040fe2000001000f */
[----:B------:R-:W-:Y:S01]  /*bbf0*/  HADD2.F32 R14, -RZ, R14.H1_H1 ;  /* 0x3000000eff0e7230 */ /* 0x000fe20000004100 */
[----:B------:R-:W-:Y:S01]  /*bc00*/  F2FP.F16.E4M3.UNPACK_B R15, R4 ;  /* 0x00000004ff0f723e */ /* 0x000fe200020006ff */
[----:B------:R-:W-:Y:S01]  /*bc10*/  FFMA.FTZ R43, R8, R10, -R43 ;  /* 0x0000000a082b7223 */ /* 0x000fe2000001082b */
        /* <DEDUP_REMOVED lines=35> */
.L_x_13213:
[----:B------:R-:W-:Y:S05]  /*be50*/  BSYNC B0 ;  /* 0x0000000000007941 */ /* 0x000fea0003800000 */
.L_x_13206:
        /* <DEDUP_REMOVED lines=8> */
.L_x_13203:
[----:B------:R-:W-:-:S13]  /*bee0*/  ISETP.NE.AND P0, PT, R154, 0x3, PT ;  /* 0x000000039a00780c */ /* 0x000fda0003f05270 */
[----:B------:R-:W-:Y:S05]  /*bef0*/  @!P0 BRA `(.L_x_13225) ;  /* 0x0000000000048947 */ /* 0x000fea0003800000 */
[----:B------:R-:W-:Y:S01]  /*bf00*/  BPT.TRAP 0x1 ;  /* 0x000000040000795c */ /* 0x000fe20000300000 */
.L_x_13225:
[----:B01----:R-:W-:Y:S01]  /*bf10*/  IMAD R3, R23, 0x8, R18 ;  /* 0x0000000817037824 */ /* 0x003fe200078e0212 */
[----:B--23-5:R-:W-:-:S04]  /*bf20*/  SHF.L.U32 R4, R153, 0x1f, RZ ;  /* 0x0000001f99047819 */ /* 0x02cfc800000006ff */
[----:B------:R0:W1:Y:S01]  /*bf30*/  SYNCS.PHASECHK.TRANS64.TRYWAIT P1, [R3+URZ+0x19c30], R4 ;  /* 0x019c3004030075a7 */ /* 0x000062000802017f */
[----:B------:R-:W-:Y:S05]  /*bf40*/  @!P0 BRA `(.L_x_13226) ;  /* 0x0000000000048947 */ /* 0x000fea0003800000 */
[----:B------:R-:W-:Y:S01]  /*bf50*/  BPT.TRAP 0x1 ;  /* 0x000000040000795c */ /* 0x000fe20000300000 */
.L_x_13226:
        /* <DEDUP_REMOVED lines=10> */
.L_x_13227:
[----:B--2---:R-:W0:Y:S01]  /*c000*/  LDL R0, [R1+0x2c] ;  /* 0x00002c0001007983 */ /* 0x004e220000100800 */
        /* <DEDUP_REMOVED lines=9> */
[----:B------:R-:W-:Y:S01]  /*c0a0*/  VIADD R20, R6, 0x300 ;  /* 0x0000030006147836 */ /* 0x000fe20000000000 */
[----:B------:R2:W-:Y:S01]  /*c0b0*/  STL.64 [R1+0x8], R10 ;  /* 0x0000080a01007387 */ /* 0x0005e20000100a00 */
[----:B------:R-:W-:Y:S02]  /*c0c0*/  IMAD.MOV.U32 R21, RZ, RZ, -0x3ffffff0 ;  /* 0xc0000010ff157424 */ /* 0x000fe400078e00ff */
[----:B------:R-:W-:Y:S02]  /*c0d0*/  IMAD.MOV.U32 R5, RZ, RZ, -0x3ffffff0 ;  /* 0xc0000010ff057424 */ /* 0x000fe400078e00ff */
[----:B01----:R-:W-:-:S04]  /*c0e0*/  IMAD R4, R23, 0x300, R0 ;  /* 0x0000030017047824 */ /* 0x003fc800078e0200 */
        /* <DEDUP_REMOVED lines=19> */
[----:B--2---:R-:W-:Y:S05]  /*c220*/  @!P0 BRA `(.L_x_13229) ;  /* 0x0000000000048947 */ /* 0x004fea0003800000 */
[----:B------:R-:W-:Y:S01]  /*c230*/  BPT.TRAP 0x1 ;  /* 0x000000040000795c */ /* 0x000fe20000300000 */
.L_x_13229:
[----:B------:R-:W2:Y:S01]  /*c240*/  LDL R0, [R1+0x4c] ;  /* 0x00004c0001007983 */ /* 0x000ea20000100800 */
[----:B------:R-:W0:Y:S03]  /*c250*/  LDC R4, c[0x0][0x448] ;  /* 0x00011200ff047b82 */ /* 0x000e260000000800 */
[----:B------:R-:W2:Y:S04]  /*c260*/  LDL R94, [R1+0x34] ;  /* 0x00003400015e7983 */ /* 0x000ea80000100800 */
[----:B------:R-:W3:Y:S04]  /*c270*/  LDL R10, [R1+0x40] ;  /* 0x00004000010a7983 */ /* 0x000ee80000100800 */
[----:B------:R-:W4:Y:S04]  /*c280*/  LDL R92, [R1+0x38] ;  /* 0x00003800015c7983 */ /* 0x000f280000100800 */
[----:B------:R-:W5:Y:S04]  /*c290*/  LDL R90, [R1+0x3c] ;  /* 0x00003c00015a7983 */ /* 0x000f680000100800 */
[----:B------:R-:W4:Y:S01]  /*c2a0*/  LDL R96, [R1+0x10] ;  /* 0x0000100001607983 */ /* 0x000f220000100800 */
[----:B0-----:R-:W-:-:S13]  /*c2b0*/  ISETP.NE.AND P4, PT, R4, 0x1, PT ;  /* 0x000000010400780c */ /* 0x001fda0003f85270 */
[----:B------:R-:W0:Y:S08]  /*c2c0*/  @P4 LDC R5, c[0x0][0x44c] ;  /* 0x00011300ff054b82 */ /* 0x000e300000000800 */
[----:B------:R-:W1:Y:S01]  /*c2d0*/  @P4 LDC R9, c[0x0][0x450] ;  /* 0x00011400ff094b82 */ /* 0x000e620000000800 */
[----:B--2---:R-:W-:-:S04]  /*c2e0*/  IMAD.IADD R8, R0, 0x1, R94 ;  /* 0x0000000100087824 */ /* 0x004fc800078e025e */
[----:B0-----:R-:W-:-:S05]  /*c2f0*/  @P4 IMAD.HI.U32 R0, R8, R5, RZ ;  /* 0x0000000508004227 */ /* 0x001fca00078e00ff */
[----:B-1----:R-:W-:-:S05]  /*c300*/  @P4 SHF.R.U32.HI R8, RZ, R9, R0 ;  /* 0x00000009ff084219 */ /* 0x002fca0000011600 */
[----:B------:R-:W0:Y:S01]  /*c310*/  SHFL.IDX PT, R0, R8, 0x1, 0x1c1f ;  /* 0x003c1f0008007f89 */ /* 0x000e2200000e0000 */
[----:B------:R-:W-:-:S04]  /*c320*/  IMAD.MOV.U32 R5, RZ, RZ, -0x80 ;  /* 0xffffff80ff057424 */ /* 0x000fc800078e00ff */
[----:B------:R-:W-:-:S05]  /*c330*/  IMAD R5, R88, R5, 0x80 ;  /* 0x0000008058057424 */ /* 0x000fca00078e0205 */
[C-C-:B---3--:R-:W-:Y:S02]  /*c340*/  IADD3 R4, -R10.reuse, 0x1, R5.reuse ;  /* 0x000000010a047810 */ /* 0x148fe40007ffe105 */
[----:B-----5:R-:W-:Y:S02]  /*c350*/  IADD3 R5, -R10, R90, R5 ;  /* 0x0000005a0a057210 */ /* 0x020fe40007ffe105 */
[----:B----4-:R-:W-:-:S04]  /*c360*/  IADD3 R4, -R92, R4, R90 ;  /* 0x000000045c047210 */ /* 0x010fc80007ffe15a */
        /* <DEDUP_REMOVED lines=110> */
[----:B------:R-:W-:Y:S01]  /*ca50*/  FSEL R11, R24, -INF , P1 ;  /* 0xff800000180b7808 */ /* 0x000fe20000800000 */
[----:B------:R-:W-:-:S01]  /*ca60*/  FFMA.FTZ R14, R2, R27, -R113 ;  /* 0x0000001b020e7223 */ /* 0x000fc20000010871 */
        /* <DEDUP_REMOVED lines=11> */
[----:B------:R-:W-:Y:S01]  /*cb20*/  FMNMX.FTZ R12, R115, R12, !PT ;  /* 0x0000000c730c7209 */ /* 0x000fe20007810000 */
[----:B------:R0:W-:Y:S01]  /*cb30*/  MUFU.EX2 R4, R14 ;  /* 0x0000000e00047308 */ /* 0x0001e20000000800 */
[----:B------:R-:W-:Y:S02]  /*cb40*/  ISETP.GT.AND P1, PT, R5, 0x19, PT ;  /* 0x000000190500780c */ /* 0x000fe40003f24270 */
[----:B------:R-:W-:Y:S01]  /*cb50*/  FMNMX.FTZ R12, R33, R12, !PT ;  /* 0x0000000c210c7209 */ /* 0x000fe20007810000 */
[----:B0-----:R-:W-:-:S01]  /*cb60*/  FFMA.FTZ R14, R2, R13, -R113 ;  /* 0x0000000d020e7223 */ /* 0x001fc20000010871 */
[----:B------:R-:W-:-:S02]  /*cb70*/  FSEL R13, R36, -INF , P2 ;  /* 0xff800000240d7808 */ /* 0x000fc40001000000 */
[----:B------:R-:W-:Y:S02]  /*cb80*/  ISETP.GT.AND P2, PT, R5, 0x20, PT ;  /* 0x000000200500780c */ /* 0x000fe40003f44270 */
[----:B------:R-:W-:Y:S02]  /*cb90*/  FSEL R37, R37, -INF , P1 ;  /* 0xff80000025257808 */ /* 0x000fe40000800000 */
[----:B------:R-:W-:Y:S01]  /*cba0*/  FMNMX.FTZ R12, R13, R12, !PT ;  /* 0x0000000c0d0c7209 */ /* 0x000fe20007810000 */
[----:B------:R0:W-:Y:S01]  /*cbb0*/  MUFU.EX2 R10, R14 ;  /* 0x0000000e000a7308 */ /* 0x0001e20000000800 */
[C---:B------:R-:W-:Y:S02]  /*cbc0*/  ISETP.GT.AND P1, PT, R5.reuse, 0x21, PT ;  /* 0x000000210500780c */ /* 0x040fe40003f24270 */
[----:B------:R-:W-:Y:S02]  /*cbd0*/  FSEL R117, R40, -INF , P2 ;  /* 0xff80000028757808 */ /* 0x000fe40001000000 */
[----:B------:R-:W-:-:S02]  /*cbe0*/  ISETP.GT.AND P2, PT, R5, 0x28, PT ;  /* 0x000000280500780c */ /* 0x000fc40003f44270 */
[----:B0-----:R-:W-:Y:S02]  /*cbf0*/  FMNMX.FTZ R14, R37, R12, !PT ;  /* 0x0000000c250e7209 */ /* 0x001fe40007810000 */
[----:B------:R-:W-:Y:S02]  /*cc00*/  FSEL R41, R41, -INF , P1 ;  /* 0xff80000029297808 */ /* 0x000fe40000800000 */
[----:B------:R-:W-:Y:S01]  /*cc10*/  FMNMX.FTZ R14, R117, R14, !PT ;  /* 0x0000000e750e7209 */ /* 0x000fe20007810000 */
[----:B------:R-:W-:-:S01]  /*cc20*/  FFMA.FTZ R24, R2, R15, -R113 ;  /* 0x0000000f02187223 */ /* 0x000fc20000010871 */
[----:B------:R-:W-:Y:S02]  /*cc30*/  ISETP.GT.AND P1, PT, R5, 0x29, PT ;  /* 0x000000290500780c */ /* 0x000fe40003f24270 */
[----:B------:R-:W-:Y:S02]  /*cc40*/  FSEL R15, R44, -INF , P2 ;  /* 0xff8000002c0f7808 */ /* 0x000fe40001000000 */
[----:B------:R-:W-:-:S02]  /*cc50*/  FMNMX.FTZ R14, R41, R14, !PT ;  /* 0x0000000e290e7209 */ /* 0x000fc40007810000 */
        /* <DEDUP_REMOVED lines=37> */
[----:B------:R-:W-:Y:S01]  /*ceb0*/  FFMA.FTZ R30, R2, R93, -R113 ;  /* 0x0000005d021e7223 */ /* 0x000fe20000010871 */
[----:B------:R-:W-:Y:S02]  /*cec0*/  ISETP.GT.AND P1, PT, R5, 0x59, PT ;  /* 0x000000590500780c */ /* 0x000fe40003f24270 */
[----:B------:R-:W-:Y:S02]  /*ced0*/  FSEL R93, R68, -INF , P2 ;  /* 0xff800000445d7808 */ /* 0x000fe40001000000 */
[----:B------:R-:W-:-:S02]  /*cee0*/  FMNMX.FTZ R28, R65, R28, !PT ;  /* 0x0000001c411c7209 */ /* 0x000fc40007810000 */
[----:B------:R-:W-:Y:S02]  /*cef0*/  ISETP.GT.AND P2, PT, R5, 0x60, PT ;  /* 0x000000600500780c */ /* 0x000fe40003f44270 */
[----:B------:R-:W-:Y:S02]  /*cf00*/  FSEL R69, R69, -INF , P1 ;  /* 0xff80000045457808 */ /* 0x000fe40000800000 */
[----:B------:R-:W-:Y:S01]  /*cf10*/  FMNMX.FTZ R28, R93, R28, !PT ;  /* 0x0000001c5d1c7209 */ /* 0x000fe20007810000 */
[----:B------:R-:W-:-:S01]  /*cf20*/  FFMA.FTZ R123, R2, R47, -R113 ;  /* 0x0000002f027b7223 */ /* 0x000fc20000010871 */
[----:B------:R0:W-:Y:S01]  /*cf30*/  MUFU.EX2 R24, R30 ;  /* 0x0000001e00187308 */ /* 0x0001e20000000800 */
[----:B------:R-:W-:-:S01]  /*cf40*/  FFMA.FTZ R47, R2, R51, -R113 ;  /* 0x00000033022f7223 */ /* 0x000fc20000010871 */
[----:B------:R-:W-:Y:S02]  /*cf50*/  ISETP.GT.AND P1, PT, R5, 0x61, PT ;  /* 0x000000610500780c */ /* 0x000fe40003f24270 */
[----:B------:R-:W-:-:S02]  /*cf60*/  FSEL R51, R72, -INF , P2 ;  /* 0xff80000048337808 */ /* 0x000fc40001000000 */
[----:B0-----:R-:W-:Y:S02]  /*cf70*/  FMNMX.FTZ R30, R69, R28, !PT ;  /* 0x0000001c451e7209 */ /* 0x001fe40007810000 */
[----:B------:R-:W-:Y:S02]  /*cf80*/  ISETP.GT.AND P2, PT, R5, 0x68, PT ;  /* 0x000000680500780c */ /* 0x000fe40003f44270 */
[----:B------:R-:W-:Y:S02]  /*cf90*/  FSEL R73, R73, -INF , P1 ;  /* 0xff80000049497808 */ /* 0x000fe40000800000 */
[----:B------:R-:W-:Y:S01]  /*cfa0*/  FMNMX.FTZ R30, R51, R30, !PT ;  /* 0x0000001e331e7209 */ /* 0x000fe20007810000 */
[----:B------:R-:W-:Y:S01]  /*cfb0*/  FFMA.FTZ R32, R2, R95, -R113 ;  /* 0x0000005f02207223 */ /* 0x000fe20000010871 */
        /* <DEDUP_REMOVED lines=8> */
[----:B------:R-:W-:-:S02]  /*d040*/  FSEL R127, R80, -INF , P2 ;  /* 0xff800000507f7808 */ /* 0x000fc40001000000 */
[----:B------:R-:W-:Y:S02]  /*d050*/  ISETP.GT.AND P2, PT, R5, 0x78, PT ;  /* 0x000000780500780c */ /* 0x000fe40003f44270 */
[----:B0-----:R-:W-:Y:S02]  /*d060*/  FMNMX.FTZ R32, R77, R30, !PT ;  /* 0x0000001e4d207209 */ /* 0x001fe40007810000 */
[----:B------:R-:W-:Y:S02]  /*d070*/  FSEL R81, R81, -INF , P1 ;  /* 0xff80000051517808 */ /* 0x000fe40000800000 */
[----:B------:R-:W-:Y:S01]  /*d080*/  FMNMX.FTZ R32, R127, R32, !PT ;  /* 0x000000207f207209 */ /* 0x000fe20007810000 */
[----:B------:R-:W-:-:S01]  /*d090*/  FFMA.FTZ R34, R2, R97, -R113 ;  /* 0x0000006102227223 */ /* 0x000fc20000010871 */
[----:B------:R-:W-:Y:S02]  /*d0a0*/  ISETP.GT.AND P1, PT, R5, 0x79, PT ;  /* 0x000000790500780c */ /* 0x000fe40003f24270 */
[----:B------:R-:W-:-:S02]  /*d0b0*/  FSEL R97, R84, -INF , P2 ;  /* 0xff80000054617808 */ /* 0x000fc40001000000 */
[----:B------:R-:W-:Y:S02]  /*d0c0*/  FMNMX.FTZ R32, R81, R32, !PT ;  /* 0x0000002051207209 */ /* 0x000fe40007810000 */
[----:B------:R-:W-:Y:S02]  /*d0d0*/  FSEL R85, R85, -INF , P1 ;  /* 0xff80000055557808 */ /* 0x000fe40000800000 */
[----:B------:R-:W-:-:S04]  /*d0e0*/  FMNMX.FTZ R32, R97, R32, !PT ;  /* 0x0000002061207209 */ /* 0x000fc80007810000 */
[----:B------:R-:W-:-:S05]  /*d0f0*/  FMNMX.FTZ R5, R85, R32, !PT ;  /* 0x0000002055057209 */ /* 0x000fca0007810000 */
[----:B------:R-:W0:Y:S02]  /*d100*/  SHFL.BFLY PT, R36, R5, 0x2, 0x1f ;  /* 0x0c401f0005247f89 */ /* 0x000e2400000e0000 */
[----:B0-----:R-:W-:-:S05]  /*d110*/  FMNMX.FTZ R42, R5, R36, !PT ;  /* 0x00000024052a7209 */ /* 0x001fca0007810000 */
[----:B------:R-:W0:Y:S01]  /*d120*/  SHFL.BFLY PT, R5, R42, 0x1, 0x1f ;  /* 0x0c201f002a057f89 */ /* 0x000e2200000e0000 */
[----:B------:R-:W-:-:S01]  /*d130*/  FFMA.FTZ R9, R2, R9, -R113 ;  /* 0x0000000902097223 */ /* 0x000fc20000010871 */
[----:B0-----:R-:W-:-:S04]  /*d140*/  FMNMX.FTZ R5, R42, R5, !PT ;  /* 0x000000052a057209 */ /* 0x001fc80007810000 */
[----:B------:R-:W-:Y:S01]  /*d150*/  FSETP.NEU.FTZ.AND P1, PT, R5, -INF , PT ;  /* 0xff8000000500780b */ /* 0x000fe20003f3d000 */
[----:B------:R-:W-:-:S05]  /*d160*/  FFMA.FTZ R46, R2, R5, -8 ;  /* 0xc1000000022e7423 */ /* 0x000fca0000010005 */
[----:B------:R-:W-:-:S05]  /*d170*/  FSEL R46, R46, RZ, P1 ;  /* 0x000000ff2e2e7208 */ /* 0x000fca0000800000 */
[C-C-:B------:R-:W-:Y:S01]  /*d180*/  FFMA.FTZ R148, R2.reuse, R11, -R46.reuse ;  /* 0x0000000b02947223 */ /* 0x140fe2000001082e */
[----:B------:R-:W-:-:S01]  /*d190*/  FFMA.FTZ R11, R2, R25, -R46 ;  /* 0x00000019020b7223 */ /* 0x000fc2000001082e */
[C---:B------:R-:W-:Y:S01]  /*d1a0*/  FFMA.FTZ R25, R2.reuse, R27, -R46 ;  /* 0x0000001b02197223 */ /* 0x040fe2000001082e */
[----:B------:R-:W0:Y:S01]  /*d1b0*/  MUFU.EX2 R9, R9 ;  /* 0x0000000900097308 */ /* 0x000e220000000800 */
[----:B------:R-:W-:-:S01]  /*d1c0*/  FFMA.FTZ R31, R2, R31, -R113 ;  /* 0x0000001f021f7223 */ /* 0x000fc20000010871 */
[----:B------:R-:W-:-:S06]  /*d1d0*/  FFMA.FTZ R48, R2, R29, -R46 ;  /* 0x0000001d02307223 */ /* 0x000fcc000001082e */
[----:B------:R-:W-:Y:S01]  /*d1e0*/  MUFU.EX2 R148, R148 ;  /* 0x0000009400947308 */ /* 0x000fe20000000800 */
[----:B------:R-:W-:-:S07]  /*d1f0*/  FFMA.FTZ R150, R2, R115, -R46 ;  /* 0x0000007302967223 */ /* 0x000fce000001082e */
[----:B------:R-:W1:Y:S01]  /*d200*/  MUFU.EX2 R11, R11 ;  /* 0x0000000b000b7308 */ /* 0x000e620000000800 */
[----:B------:R-:W-:-:S07]  /*d210*/  FFMA.FTZ R35, R2, R35, -R113 ;  /* 0x0000002302237223 */ /* 0x000fce0000010871 */
[----:B------:R-:W2:Y:S01]  /*d220*/  MUFU.EX2 R8, R8 ;  /* 0x0000000800087308 */ /* 0x000ea20000000800 */
[----:B------:R-:W-:-:S07]  /*d230*/  FFMA.FTZ R27, R2, R33, -R46 ;  /* 0x00000021021b7223 */ /* 0x000fce000001082e */
[----:B------:R-:W3:Y:S01]  /*d240*/  MUFU.EX2 R25, R25 ;  /* 0x0000001900197308 */ /* 0x000ee20000000800 */
[----:B------:R-:W-:-:S07]  /*d250*/  FFMA.FTZ R50, R2, R37, -R46 ;  /* 0x0000002502327223 */ /* 0x000fce000001082e */
[----:B------:R-:W4:Y:S01]  /*d260*/  MUFU.EX2 R31, R31 ;  /* 0x0000001f001f7308 */ /* 0x000f220000000800 */
[----:B------:R-:W-:-:S01]  /*d270*/  FFMA.FTZ R29, R2, R13, -R46 ;  /* 0x0000000d021d7223 */ /* 0x000fc2000001082e */
[----:B------:R-:W-:-:S06]  /*d280*/  FFMA.FTZ R37, R2, R15, -R46 ;  /* 0x0000000f02257223 */ /* 0x000fcc000001082e */
[----:B------:R-:W5:Y:S01]  /*d290*/  MUFU.EX2 R48, R48 ;  /* 0x0000003000307308 */ /* 0x000f620000000800 */
[----:B------:R-:W-:-:S01]  /*d2a0*/  FFMA.FTZ R15, R2, R49, -R46 ;  /* 0x00000031020f7223 */ /* 0x000fc2000001082e */
[----:B0-----:R-:W-:Y:S01]  /*d2b0*/  FADD.FTZ R49, R9, R4 ;  /* 0x0000000409317221 */ /* 0x001fe20000010000 */
[----:B------:R-:W-:-:S05]  /*d2c0*/  FFMA.FTZ R39, R2, R39, -R113 ;  /* 0x0000002702277223 */ /* 0x000fca0000010871 */
[----:B------:R-:W0:Y:S01]  /*d2d0*/  MUFU.EX2 R150, R150 ;  /* 0x0000009600967308 */ /* 0x000e220000000800 */
[----:B-1----:R-:W-:-:S01]  /*d2e0*/  FADD.FTZ R58, R148, R11 ;  /* 0x0000000b943a7221 */ /* 0x002fc20000010000 */
[----:B------:R-:W-:Y:S01]  /*d2f0*/  FFMA.FTZ R54, R2, R53, -R46 ;  /* 0x0000003502367223 */ /* 0x000fe2000001082e */
[----:B--2---:R-:W-:-:S05]  /*d300*/  FADD.FTZ R60, R8, R49 ;  /* 0x00000031083c7221 */ /* 0x004fca0000010000 */
[----:B------:R-:W1:Y:S01]  /*d310*/  MUFU.EX2 R35, R35 ;  /* 0x0000002300237308 */ /* 0x000e620000000800 */
[----:B---3--:R-:W-:-:S01]  /*d320*/  FADD.FTZ R53, R25, R58 ;  /* 0x0000003a19357221 */ /* 0x008fc20000010000 */
[----:B------:R-:W-:-:S06]  /*d330*/  FFMA.FTZ R144, R2, R117, -R46 ;  /* 0x0000007502907223 */ /* 0x000fcc000001082e */
[----:B------:R-:W2:Y:S01]  /*d340*/  MUFU.EX2 R27, R27 ;  /* 0x0000001b001b7308 */ /* 0x000ea20000000800 */
[----:B------:R-:W-:-:S01]  /*d350*/  FFMA.FTZ R33, R2, R57, -R46 ;  /* 0x0000003902217223 */ /* 0x000fc2000001082e */
[----:B----4-:R-:W-:Y:S01]  /*d360*/  FADD.FTZ R57, R31, R60 ;  /* 0x0000003c1f397221 */ /* 0x010fe20000010000 */
[----:B------:R-:W-:-:S05]  /*d370*/  FFMA.FTZ R43, R2, R43, -R113 ;  /* 0x0000002b022b7223 */ /* 0x000fca0000010871 */
[----:B------:R-:W3:Y:S01]  /*d380*/  MUFU.EX2 R29, R29 ;  /* 0x0000001d001d7308 */ /* 0x000ee20000000800 */
[----:B-----5:R-:W-:-:S01]  /*d390*/  FADD.FTZ R53, R48, R53 ;  /* 0x0000003530357221 */ /* 0x020fc20000010000 */
[----:B------:R-:W-:Y:S01]  /*d3a0*/  FFMA.FTZ R13, R2, R41, -R46 ;  /* 0x00000029020d7223 */ /* 0x000fe2000001082e */
[----:B------:R-:W-:-:S05]  /*d3b0*/  FADD.FTZ R62, R10, R57 ;  /* 0x000000390a3e7221 */ /* 0x000fca0000010000 */
[----:B------:R-:W4:Y:S01]  /*d3c0*/  MUFU.EX2 R39, R39 ;  /* 0x0000002700277308 */ /* 0x000f220000000800 */
[----:B0-----:R-:W-:-:S07]  /*d3d0*/  FADD.FTZ R60, R150, R53 ;  /* 0x00000035963c7221 */ /* 0x001fce0000010000 */
[----:B------:R-:W0:Y:S01]  /*d3e0*/  MUFU.EX2 R50, R50 ;  /* 0x0000003200327308 */ /* 0x000e220000000800 */
[----:B-1----:R-:W-:-:S01]  /*d3f0*/  FADD.FTZ R53, R35, R62 ;  /* 0x0000003e23357221 */ /* 0x002fc20000010000 */
[----:B--2---:R-:W-:-:S06]  /*d400*/  FADD.FTZ R60, R27, R60 ;  /* 0x0000003c1b3c7221 */ /* 0x004fcc0000010000 */
[----:B------:R-:W1:Y:S01]  /*d410*/  MUFU.EX2 R144, R144 ;  /* 0x0000009000907308 */ /* 0x000e620000000800 */
[----:B------:R-:W-:-:S01]  /*d420*/  FFMA.FTZ R52, R2, R45, -R46 ;  /* 0x0000002d02347223 */ /* 0x000fc2000001082e */
[----:B------:R-:W-:-:S06]  /*d430*/  FADD.FTZ R62, R12, R53 ;  /* 0x000000350c3e7221 */ /* 0x000fcc0000010000 */
[----:B------:R-:W2:Y:S01]  /*d440*/  MUFU.EX2 R43, R43 ;  /* 0x0000002b002b7308 */ /* 0x000ea20000000800 */
[----:B---3--:R-:W-:-:S01]  /*d450*/  FADD.FTZ R53, R29, R60 ;  /* 0x0000003c1d357221 */ /* 0x008fc20000010000 */
[----:B------:R-:W-:-:S06]  /*d460*/  FFMA.FTZ R146, R2, R119, -R46 ;  /* 0x0000007702927223 */ /* 0x000fcc000001082e */
[----:B------:R-:W3:Y:S01]  /*d470*/  MUFU.EX2 R13, R13 ;  /* 0x0000000d000d7308 */ /* 0x000ee20000000800 */
[----:B----4-:R-:W-:-:S01]  /*d480*/  FADD.FTZ R57, R39, R62 ;  /* 0x0000003e27397221 */ /* 0x010fc20000010000 */
[----:B0-----:R-:W-:-:S06]  /*d490*/  FADD.FTZ R53, R50, R53 ;  /* 0x0000003532357221 */ /* 0x001fcc0000010000 */
[----:B------:R-:W0:Y:S08]  /*d4a0*/  MUFU.EX2 R26, R26 ;  /* 0x0000001a001a7308 */ /* 0x000e300000000800 */
[----:B------:R-:W4:Y:S01]  /*d4b0*/  MUFU.EX2 R37, R37 ;  /* 0x0000002500257308 */ /* 0x000f220000000800 */
[----:B------:R-:W-:-:S01]  /*d4c0*/  FADD.FTZ R62, R14, R57 ;  /* 0x000000390e3e7221 */ /* 0x000fc20000010000 */
[----:B-1----:R-:W-:-:S06]  /*d4d0*/  FADD.FTZ R60, R144, R53 ;  /* 0x00000035903c7221 */ /* 0x002fcc0000010000 */
[----:B------:R-:W1:Y:S01]  /*d4e0*/  MUFU.EX2 R123, R123 ;  /* 0x0000007b007b7308 */ /* 0x000e620000000800 */
[----:B------:R-:W-:-:S07]  /*d4f0*/  FFMA.FTZ R45, R2, R89, -R46 ;  /* 0x00000059022d7223 */ /* 0x000fce000001082e */
[----:B------:R-:W5:Y:S01]  /*d500*/  MUFU.EX2 R52, R52 ;  /* 0x0000003400347308 */ /* 0x000f620000000800 */
[----:B------:R-:W-:Y:S01]  /*d510*/  F2FP.SATFINITE.E4M3.F32.PACK_AB_MERGE_C R149, R31, R8, RZ ;  /* 0x000000081f95723e */ /* 0x000fe200048070ff */
[----:B------:R-:W-:Y:S01]  /*d520*/  FFMA.FTZ R55, R2, R55, -R113 ;  /* 0x0000003702377223 */ /* 0x000fe20000010871 */
[----:B--2---:R-:W-:-:S05]  /*d530*/  FADD.FTZ R31, R43, R62 ;  /* 0x0000003e2b1f7221 */ /* 0x004fca0000010000 */
[----:B------:R-:W2:Y:S01]  /*d540*/  MUFU.EX2 R146, R146 ;  /* 0x0000009200927308 */ /* 0x000ea20000000800 */
[----:B---3--:R-:W-:-:S01]  /*d550*/  FADD.FTZ R60, R13, R60 ;  /* 0x0000003c0d3c7221 */ /* 0x008fc20000010000 */
[----:B0-----:R-:W-:Y:S01]  /*d560*/  FADD.FTZ R8, R26, R31 ;  /* 0x0000001f1a087221 */ /* 0x001fe20000010000 */
[----:B------:R-:W-:-:S05]  /*d570*/  F2FP.SATFINITE.E4M3.F32.PACK_AB_MERGE_C R48, R48, R25, RZ ;  /* 0x000000193030723e */ /* 0x000fca00048070ff */
[----:B------:R-:W0:Y:S01]  /*d580*/  MUFU.EX2 R47, R47 ;  /* 0x0000002f002f7308 */ /* 0x000e220000000800 */
[----:B----4-:R-:W-:-:S01]  /*d590*/  FADD.FTZ R25, R37, R60 ;  /* 0x0000003c25197221 */ /* 0x010fc20000010000 */
[----:B------:R-:W-:-:S06]  /*d5a0*/  FFMA.FTZ R140, R2, R121, -R46 ;  /* 0x00000079028c7223 */ /* 0x000fcc000001082e */
[----:B------:R-:W3:Y:S01]  /*d5b0*/  MUFU.EX2 R15, R15 ;  /* 0x0000000f000f7308 */ /* 0x000ee20000000800 */
[----:B-1----:R-:W-:-:S01]  /*d5c0*/  FADD.FTZ R31, R123, R8 ;  /* 0x000000087b1f7221 */ /* 0x002fc20000010000 */
[----:B------:R-:W-:Y:S01]  /*d5d0*/  FFMA.FTZ R141, R2, R59, -R113 ;  /* 0x0000003b028d7223 */ /* 0x000fe20000010871 */
[----:B-----5:R-:W-:-:S05]  /*d5e0*/  FADD.FTZ R25, R52, R25 ;  /* 0x0000001934197221 */ /* 0x020fca0000010000 */
[----:B------:R-:W1:Y:S01]  /*d5f0*/  MUFU.EX2 R45, R45 ;  /* 0x0000002d002d7308 */ /* 0x000e620000000800 */
[----:B------:R-:W-:Y:S01]  /*d600*/  F2FP.SATFINITE.E4M3.F32.PACK_AB_MERGE_C R151, R39, R12, RZ ;  /* 0x0000000c2797723e */ /* 0x000fe200048070ff */
[----:B------:R-:W-:-:S06]  /*d610*/  FADD.FTZ R12, R24, R31 ;  /* 0x0000001f180c7221 */ /* 0x000fcc0000010000 */
[----:B------:R-:W4:Y:S01]  /*d620*/  MUFU.EX2 R55, R55 ;  /* 0x0000003700377308 */ /* 0x000f220000000800 */
[----:B--2---:R-:W-:-:S01]  /*d630*/  FADD.FTZ R8, R146, R25 ;  /* 0x0000001992087221 */ /* 0x004fc20000010000 */
[----:B------:R-:W-:-:S06]  /*d640*/  FFMA.FTZ R41, R2, R91, -R46 ;  /* 0x0000005b02297223 */ /* 0x000fcc000001082e */
[----:B------:R-:W2:Y:S01]  /*d650*/  MUFU.EX2 R54, R54 ;  /* 0x0000003600367308 */ /* 0x000ea20000000800 */
[----:B------:R-:W-:-:S01]  /*d660*/  FFMA.FTZ R99, R2, R99, -R113 ;  /* 0x0000006302637223 */ /* 0x000fc20000010871 */
[----:B------:R-:W-:Y:S01]  /*d670*/  F2FP.SATFINITE.E4M3.F32.PACK_AB_MERGE_C R149, R4, R9, R149 ;  /* 0x000000090495723e */ /* 0x000fe20004807095 */
[----:B------:R-:W-:-:S05]  /*d680*/  VIADD R3, R3, 0x19c40 ;  /* 0x00019c4003037836 */ /* 0x000fca0000000000 */
[----:B------:R-:W5:Y:S01]  /*d690*/  MUFU.EX2 R30, R34 ;  /* 0x00000022001e7308 */ /* 0x000f620000000800 */
[----:B0-----:R-:W-:-:S01]  /*d6a0*/  FADD.FTZ R9, R47, R12 ;  /* 0x0000000c2f097221 */ /* 0x001fc20000010000 */
[----:B---3--:R-:W-:-:S06]  /*d6b0*/  FADD.FTZ R8, R15, R8 ;  /* 0x000000080f087221 */ /* 0x008fcc0000010000 */
[----:B------:R-:W0:Y:S01]  /*d6c0*/  MUFU.EX2 R140, R140 ;  /* 0x0000008c008c7308 */ /* 0x000e220000000800 */
[----:B------:R-:W-:-:S01]  /*d6d0*/  FFMA.FTZ R56, R2, R61, -R46 ;  /* 0x0000003d02387223 */ /* 0x000fc2000001082e */
[----:B------:R-:W-:-:S06]  /*d6e0*/  FADD.FTZ R4, R28, R9 ;  /* 0x000000091c047221 */ /* 0x000fcc0000010000 */
[----:B------:R-:W3:Y:S01]  /*d6f0*/  MUFU.EX2 R141, R141 ;  /* 0x0000008d008d7308 */ /* 0x000ee20000000800 */
[----:B------:R-:W-:-:S01]  /*d700*/  FFMA.FTZ R59, R2, R63, -R113 ;  /* 0x0000003f023b7223 */ /* 0x000fc20000010871 */
[----:B------:R-:W-:Y:S01]  /*d710*/  PRMT R3, R96, 0x654, R3 ;  /* 0x0000065460037816 */ /* 0x000fe20000000003 */
[----:B-1----:R-:W-:-:S05]  /*d720*/  FADD.FTZ R9, R45, R8 ;  /* 0x000000082d097221 */ /* 0x002fca0000010000 */
[----:B------:R-:W1:Y:S01]  /*d730*/  MUFU.EX2 R33, R33 ;  /* 0x0000002100217308 */ /* 0x000e620000000800 */
[----:B------:R-:W-:-:S01]  /*d740*/  FFMA.FTZ R142, R2, R125, -R46 ;  /* 0x0000007d028e7223 */ /* 0x000fc2000001082e */
[C---:B----4-:R-:W-:Y:S01]  /*d750*/  F2FP.SATFINITE.E4M3.F32.PACK_AB_MERGE_C R147, R55.reuse, R28, RZ ;  /* 0x0000001c3793723e */ /* 0x050fe200048070ff */
[----:B------:R-:W-:-:S01]  /*d760*/  FADD.FTZ R55, R55, R4 ;  /* 0x0000000437377221 */ /* 0x000fc20000010000 */
[----:B------:R-:W-:Y:S01]  /*d770*/  FFMA.FTZ R143, R2, R101, -R113 ;  /* 0x00000065028f7223 */ /* 0x000fe20000010871 */
[----:B------:R4:W-:Y:S03]  /*d780*/  SYNCS.ARRIVE.TRANS64.RED.A1T0 RZ, [R3+URZ], RZ ;  /* 0x000000ff03ff79a7 */ /* 0x0009e6000810043f */
[----:B------:R-:W1:Y:S01]  /*d790*/  MUFU.EX2 R34, R99 ;  /* 0x0000006300227308 */ /* 0x000e620000000800 */
[----:B--2---:R-:W-:-:S07]  /*d7a0*/  FADD.FTZ R9, R54, R9 ;  /* 0x0000000936097221 */ /* 0x004fce0000010000 */
[----:B------:R-:W2:Y:S01]  /*d7b0*/  MUFU.EX2 R41, R41 ;  /* 0x0000002900297308 */ /* 0x000ea20000000800 */
[----:B----4-:R-:W-:-:S01]  /*d7c0*/  FFMA.FTZ R3, R2, R65, -R46 ;  /* 0x0000004102037223 */ /* 0x010fc2000001082e */
[----:B------:R-:W-:Y:S01]  /*d7d0*/  F2FP.SATFINITE.E4M3.F32.PACK_AB_MERGE_C R151, R35, R10, R151 ;  /* 0x0000000a2397723e */ /* 0x000fe20004807097 */
[----:B-----5:R-:W-:-:S05]  /*d7e0*/  FADD.FTZ R10, R30, R55 ;  /* 0x000000371e0a7221 */ /* 0x020fca0000010000 */
[----:B------:R-:W4:Y:S01]  /*d7f0*/  MUFU.EX2 R56, R56 ;  /* 0x0000003800387308 */ /* 0x000f220000000800 */
[----:B------:R-:W-:-:S01]  /*d800*/  FFMA.FTZ R32, R2, R67, -R113 ;  /* 0x0000004302207223 */ /* 0x000fc20000010871 */
[----:B0-----:R-:W-:Y:S01]  /*d810*/  FADD.FTZ R8, R140, R9 ;  /* 0x000000098c087221 */ /* 0x001fe20000010000 */
[----:B------:R-:W-:-:S05]  /*d820*/  FFMA.FTZ R49, R2, R93, -R46 ;  /* 0x0000005d02317223 */ /* 0x000fca000001082e */
[----:B------:R-:W0:Y:S01]  /*d830*/  MUFU.EX2 R59, R59 ;  /* 0x0000003b003b7308 */ /* 0x000e220000000800 */
[----:B---3--:R-:W-:-:S01]  /*d840*/  FADD.FTZ R9, R141, R10 ;  /* 0x0000000a8d097221 */ /* 0x008fc20000010000 */
[C---:B------:R-:W-:Y:S01]  /*d850*/  FFMA.FTZ R38, R2.reuse, R103, -R113 ;  /* 0x0000006702267223 */ /* 0x040fe20000010871 */
[----:B------:R-:W-:-:S05]  /*d860*/  FFMA.FTZ R58, R2, R69, -R46 ;  /* 0x00000045023a7223 */ /* 0x000fca000001082e */
[----:B------:R-:W3:Y:S01]  /*d870*/  MUFU.EX2 R142, R142 ;  /* 0x0000008e008e7308 */ /* 0x000ee20000000800 */
[----:B-1----:R-:W-:-:S01]  /*d880*/  FADD.FTZ R8, R33, R8 ;  /* 0x0000000821087221 */ /* 0x002fc20000010000 */
[----:B------:R-:W-:-:S06]  /*d890*/  FADD.FTZ R10, R34, R9 ;  /* 0x00000009220a7221 */ /* 0x000fcc0000010000 */
[----:B------:R-:W1:Y:S01]  /*d8a0*/  MUFU.EX2 R143, R143 ;  /* 0x0000008f008f7308 */ /* 0x000e620000000800 */
[----:B------:R-:W-:-:S01]  /*d8b0*/  FFMA.FTZ R63, R2, R71, -R113 ;  /* 0x00000047023f7223 */ /* 0x000fc20000010871 */
[----:B------:R-:W-:Y:S01]  /*d8c0*/  F2FP.SATFINITE.E4M3.F32.PACK_AB_MERGE_C R37, R52, R37, RZ ;  /* 0x000000253425723e */ /* 0x000fe200048070ff */
[----:B--2---:R-:W-:-:S05]  /*d8d0*/  FADD.FTZ R9, R41, R8 ;  /* 0x0000000829097221 */ /* 0x004fca0000010000 */
[----:B------:R-:W2:Y:S01]  /*d8e0*/  MUFU.EX2 R3, R3 ;  /* 0x0000000300037308 */ /* 0x000ea20000000800 */
[----:B------:R-:W-:-:S01]  /*d8f0*/  FFMA.FTZ R51, R2, R51, -R46 ;  /* 0x0000003302337223 */ /* 0x000fc2000001082e */
[----:B------:R-:W-:-:S06]  /*d900*/  FFMA.FTZ R137, R2, R105, -R113 ;  /* 0x0000006902897223 */ /* 0x000fcc0000010871 */
[----:B------:R-:W5:Y:S01]  /*d910*/  MUFU.EX2 R32, R32 ;  /* 0x0000002000207308 */ /* 0x000f620000000800 */
[----:B------:R-:W-:Y:S01]  /*d920*/  F2FP.SATFINITE.E4M3.F32.PACK_AB_MERGE_C R144, R13, R144, R37 ;  /* 0x000000900d90723e */ /* 0x000fe20004807025 */
[----:B----4-:R-:W-:Y:S01]  /*d930*/  FADD.FTZ R9, R56, R9 ;  /* 0x0000000938097221 */ /* 0x010fe20000010000 */
[----:B------:R-:W-:Y:S01]  /*d940*/  F2FP.SATFINITE.E4M3.F32.PACK_AB_MERGE_C R145, R123, R26, RZ ;  /* 0x0000001a7b91723e */ /* 0x000fe200048070ff */
[----:B------:R-:W4:Y:S04]  /*d950*/  @P4 LDC R13, c[0x0][0x44c] ;  /* 0x00011300ff0d4b82 */ /* 0x000f280000000800 */
[----:B------:R-:W5:Y:S01]  /*d960*/  MUFU.EX2 R49, R49 ;  /* 0x0000003100317308 */ /* 0x000f620000000800 */
[----:B------:R-:W-:-:S01]  /*d970*/  FFMA.FTZ R73, R2, R73, -R46 ;  /* 0x0000004902497223 */ /* 0x000fc2000001082e */
[----:B0-----:R-:W-:-:S06]  /*d980*/  FADD.FTZ R10, R59, R10 ;  /* 0x0000000a3b0a7221 */ /* 0x001fcc0000010000 */
[----:B------:R-:W0:Y:S01]  /*d990*/  MUFU.EX2 R38, R38 ;  /* 0x0000002600267308 */ /* 0x000e220000000800 */
[----:B------:R-:W-:-:S01]  /*d9a0*/  FFMA.FTZ R95, R2, R95, -R46 ;  /* 0x0000005f025f7223 */ /* 0x000fc2000001082e */
[----:B---3--:R-:W-:-:S06]  /*d9b0*/  FADD.FTZ R8, R142, R9 ;  /* 0x000000098e087221 */ /* 0x008fcc0000010000 */
[----:B------:R-:W3:Y:S01]  /*d9c0*/  MUFU.EX2 R58, R58 ;  /* 0x0000003a003a7308 */ /* 0x000ee20000000800 */
[----:B------:R-:W-:Y:S01]  /*d9d0*/  F2FP.SATFINITE.E4M3.F32.PACK_AB_MERGE_C R145, R43, R14, R145 ;  /* 0x0000000e2b91723e */ /* 0x000fe20004807091 */
[----:B------:R-:W-:Y:S01]  /*d9e0*/  FFMA.FTZ R77, R2, R77, -R46 ;  /* 0x0000004d024d7223 */ /* 0x000fe2000001082e */
[----:B------:R-:W-:Y:S01]  /*d9f0*/  F2FP.SATFINITE.E4M3.F32.PACK_AB_MERGE_C R148, R11, R148, R48 ;  /* 0x000000940b94723e */ /* 0x000fe20004807030 */
[----:B------:R-:W4:Y:S04]  /*da00*/  @P4 LDC R14, c[0x0][0x450] ;  /* 0x00011400ff0e4b82 */ /* 0x000f280000000800 */
[----:B------:R-:W3:Y:S01]  /*da10*/  MUFU.EX2 R63, R63 ;  /* 0x0000003f003f7308 */ /* 0x000ee20000000800 */
[----:B-1----:R-:W-:-:S01]  /*da20*/  FADD.FTZ R11, R143, R10 ;  /* 0x0000000a8f0b7221 */ /* 0x002fc20000010000 */
[----:B--2---:R-:W-:-:S06]  /*da30*/  FADD.FTZ R8, R3, R8 ;  /* 0x0000000803087221 */ /* 0x004fcc0000010000 */
[----:B------:R-:W1:Y:S01]  /*da40*/  MUFU.EX2 R51, R51 ;  /* 0x0000003300337308 */ /* 0x000e620000000800 */
[----:B-----5:R-:W-:-:S01]  /*da50*/  FADD.FTZ R11, R32, R11 ;  /* 0x0000000b200b7221 */ /* 0x020fc20000010000 */
[----:B------:R-:W-:-:S06]  /*da60*/  FADD.FTZ R9, R49, R8 ;  /* 0x0000000831097221 */ /* 0x000fcc0000010000 */
[----:B------:R-:W2:Y:S08]  /*da70*/  MUFU.EX2 R137, R137 ;  /* 0x0000008900897308 */ /* 0x000eb00000000800 */
[----:B------:R-:W5:Y:S01]  /*da80*/  MUFU.EX2 R136, R73 ;  /* 0x0000004900887308 */ /* 0x000f620000000800 */
[----:B0-----:R-:W-:-:S01]  /*da90*/  FADD.FTZ R10, R38, R11 ;  /* 0x0000000b260a7221 */ /* 0x001fc20000010000 */
[----:B---3--:R-:W-:-:S06]  /*daa0*/  F2FP.SATFINITE.E4M3.F32.PACK_AB_MERGE_C R49, R58, R49, RZ ;  /* 0x000000313a31723e */ /* 0x008fcc00048070ff */
[----:B------:R-:W-:Y:S01]  /*dab0*/  MUFU.EX2 R95, R95 ;  /* 0x0000005f005f7308 */ /* 0x000fe20000000800 */
[----:B------:R-:W-:-:S07]  /*dac0*/  FADD.FTZ R58, R58, R9 ;  /* 0x000000093a3a7221 */ /* 0x000fce0000010000 */
[----:B------:R-:W0:Y:S01]  /*dad0*/  MUFU.EX2 R4, R77 ;  /* 0x0000004d00047308 */ /* 0x000e220000000800 */
[----:B------:R-:W-:-:S01]  /*dae0*/  FADD.FTZ R10, R63, R10 ;  /* 0x0000000a3f0a7221 */ /* 0x000fc20000010000 */
[----:B------:R-:W-:Y:S01]  /*daf0*/  F2FP.SATFINITE.E4M3.F32.PACK_AB_MERGE_C R142, R3, R142, R49 ;  /* 0x0000008e038e723e */ /* 0x000fe20004807031 */
[----:B-1----:R-:W-:-:S02]  /*db00*/  FADD.FTZ R3, R51, R58 ;  /* 0x0000003a33037221 */ /* 0x002fc40000010000 */
[----:B--2---:R-:W-:Y:S01]  /*db10*/  FADD.FTZ R9, R137, R10 ;  /* 0x0000000a89097221 */ /* 0x004fe20000010000 */
[----:B----4-:R-:W-:-:S04]  /*db20*/  @P4 IMAD.HI.U32 R11, R94, R13, RZ ;  /* 0x0000000d5e0b4227 */ /* 0x010fc800078e00ff */
[----:B-----5:R-:W-:Y:S01]  /*db30*/  FADD.FTZ R10, R136, R3 ;  /* 0x00000003880a7221 */ /* 0x020fe20000010000 */
[----:B0-----:R-:W-:-:S03]  /*db40*/  F2FP.SATFINITE.E4M3.F32.PACK_AB_MERGE_C R3, R4, R95, RZ ;  /* 0x0000005f0403723e */ /* 0x001fc600048070ff */
[----:B------:R-:W-:Y:S01]  /*db50*/  FADD.FTZ R95, R95, R10 ;  /* 0x0000000a5f5f7221 */ /* 0x000fe20000010000 */
[----:B------:R-:W-:Y:S01]  /*db60*/  IMAD.MOV.U32 R10, RZ, RZ, R94 ;  /* 0x000000ffff0a7224 */ /* 0x000fe200078e005e */
[----:B------:R-:W-:Y:S02]  /*db70*/  @P4 SHF.R.U32.HI R10, RZ, R14, R11 ;  /* 0x0000000eff0a4219 */ /* 0x000fe4000001160b */
[----:B------:R-:W2:Y:S01]  /*db80*/  LDL R11, [R1+0x44] ;  /* 0x00004400010b7983 */ /* 0x000ea20000100800 */
[----:B------:R-:W-:-:S01]  /*db90*/  FFMA.FTZ R36, R2, R75, -R113 ;  /* 0x0000004b02247223 */ /* 0x000fc20000010871 */
[C-C-:B------:R-:W-:Y:S01]  /*dba0*/  FFMA.FTZ R67, R2.reuse, R107, -R113.reuse ;  /* 0x0000006b02437223 */ /* 0x140fe20000010871 */
[----:B------:R-:W-:-:S04]  /*dbb0*/  FFMA.FTZ R40, R2, R79, -R113 ;  /* 0x0000004f02287223 */ /* 0x000fc80000010871 */
[----:B------:R-:W0:Y:S01]  /*dbc0*/  MUFU.EX2 R36, R36 ;  /* 0x0000002400247308 */ /* 0x000e220000000800 */
[----:B------:R-:W-:-:S01]  /*dbd0*/  FFMA.FTZ R139, R2, R109, -R113 ;  /* 0x0000006d028b7223 */ /* 0x000fc20000010871 */
[C-C-:B------:R-:W-:Y:S01]  /*dbe0*/  FFMA.FTZ R127, R2.reuse, R127, -R46.reuse ;  /* 0x0000007f027f7223 */ /* 0x140fe2000001082e */
[----:B------:R-:W-:-:S01]  /*dbf0*/  FFMA.FTZ R81, R2, R81, -R46 ;  /* 0x0000005102517223 */ /* 0x000fc2000001082e */
[----:B------:R-:W-:-:S04]  /*dc00*/  FFMA.FTZ R97, R2, R97, -R46 ;  /* 0x0000006102617223 */ /* 0x000fc8000001082e */
[----:B------:R-:W-:Y:S01]  /*dc10*/  MUFU.EX2 R67, R67 ;  /* 0x0000004300437308 */ /* 0x000fe20000000800 */
[----:B------:R-:W-:-:S07]  /*dc20*/  FFMA.FTZ R46, R2, R85, -R46 ;  /* 0x00000055022e7223 */ /* 0x000fce000001082e */
[----:B------:R-:W1:Y:S01]  /*dc30*/  MUFU.EX2 R40, R40 ;  /* 0x0000002800287308 */ /* 0x000e620000000800 */
[----:B------:R-:W-:-:S01]  /*dc40*/  FFMA.FTZ R83, R2, R83, -R113 ;  /* 0x0000005302537223 */ /* 0x000fc20000010871 */
[C-C-:B------:R-:W-:Y:S01]  /*dc50*/  FFMA.FTZ R44, R2.reuse, R111, -R113.reuse ;  /* 0x0000006f022c7223 */ /* 0x140fe20000010871 */
[----:B------:R-:W-:-:S05]  /*dc60*/  FFMA.FTZ R71, R2, R87, -R113 ;  /* 0x0000005702477223 */ /* 0x000fca0000010871 */
[----:B------:R-:W3:Y:S01]  /*dc70*/  MUFU.EX2 R139, R139 ;  /* 0x0000008b008b7308 */ /* 0x000ee20000000800 */
[----:B0-----:R-:W-:-:S07]  /*dc80*/  FADD.FTZ R12, R36, R9 ;  /* 0x00000009240c7221 */ /* 0x001fce0000010000 */
[----:B------:R-:W-:Y:S01]  /*dc90*/  MUFU.EX2 R97, R97 ;  /* 0x0000006100617308 */ /* 0x000fe20000000800 */
[----:B-1----:R-:W-:-:S07]  /*dca0*/  F2FP.SATFINITE.E4M3.F32.PACK_AB_MERGE_C R9, R40, R67, RZ ;  /* 0x000000432809723e */ /* 0x002fce00048070ff */
[----:B------:R-:W-:Y:S01]  /*dcb0*/  MUFU.EX2 R46, R46 ;  /* 0x0000002e002e7308 */ /* 0x000fe20000000800 */
[----:B------:R-:W-:-:S07]  /*dcc0*/  FADD.FTZ R67, R67, R12 ;  /* 0x0000000c43437221 */ /* 0x000fce0000010000 */
[----:B------:R-:W0:Y:S08]  /*dcd0*/  MUFU.EX2 R127, R127 ;  /* 0x0000007f007f7308 */ /* 0x000e300000000800 */
[----:B------:R-:W1:Y:S08]  /*dce0*/  MUFU.EX2 R42, R83 ;  /* 0x00000053002a7308 */ /* 0x000e700000000800 */
[----:B------:R-:W4:Y:S01]  /*dcf0*/  MUFU.EX2 R8, R81 ;  /* 0x0000005100087308 */ /* 0x000f220000000800 */
[----:B------:R-:W-:-:S07]  /*dd00*/  FADD.FTZ R40, R40, R67 ;  /* 0x0000004328287221 */ /* 0x000fce0000010000 */
[----:B------:R-:W-:Y:S08]  /*dd10*/  MUFU.EX2 R44, R44 ;  /* 0x0000002c002c7308 */ /* 0x000ff00000000800 */
[----:B------:R-:W5:Y:S01]  /*dd20*/  MUFU.EX2 R71, R71 ;  /* 0x0000004700477308 */ /* 0x000f620000000800 */
[----:B------:R-:W-:-:S01]  /*dd30*/  FADD.FTZ R4, R4, R95 ;  /* 0x0000005f04047221 */ /* 0x000fc20000010000 */
[----:B------:R-:W-:Y:S01]  /*dd40*/  F2FP.SATFINITE.E4M3.F32.PACK_AB_MERGE_C R137, R36, R137, R9 ;  /* 0x000000892489723e */ /* 0x000fe20004807009 */
[----:B---3--:R-:W-:-:S01]  /*dd50*/  FADD.FTZ R9, R139, R40 ;  /* 0x000000288b097221 */ /* 0x008fc20000010000 */
[----:B------:R-:W-:Y:S01]  /*dd60*/  F2FP.SATFINITE.E4M3.F32.PACK_AB_MERGE_C R136, R136, R51, R3 ;  /* 0x000000338888723e */ /* 0x000fe20004807003 */
[----:B0-----:R-:W-:-:S01]  /*dd70*/  FADD.FTZ R3, R127, R4 ;  /* 0x000000047f037221 */ /* 0x001fc20000010000 */
[----:B------:R-:W-:Y:S01]  /*dd80*/  F2FP.SATFINITE.E4M3.F32.PACK_AB_MERGE_C R138, R46, R97, RZ ;  /* 0x000000612e8a723e */ /* 0x000fe200048070ff */
[----:B-1----:R-:W-:-:S01]  /*dd90*/  FADD.FTZ R9, R42, R9 ;  /* 0x000000092a097221 */ /* 0x002fc20000010000 */
[----:B------:R-:W-:-:S02]  /*dda0*/  IADD3 R10, R10, R90, -R92 ;  /* 0x0000005a0a0a7210 */ /* 0x000fc40007ffe85c */
[C---:B----4-:R-:W-:Y:S01]  /*ddb0*/  F2FP.SATFINITE.E4M3.F32.PACK_AB_MERGE_C R138, R8.reuse, R127, R138 ;  /* 0x0000007f088a723e */ /* 0x050fe2000480708a */
[----:B------:R-:W-:Y:S01]  /*ddc0*/  FADD.FTZ R8, R8, R3 ;  /* 0x0000000308087221 */ /* 0x000fe20000010000 */
[----:B-----5:R-:W-:Y:S01]  /*ddd0*/  F2FP.SATFINITE.E4M3.F32.PACK_AB_MERGE_C R3, R71, R44, RZ ;  /* 0x0000002c4703723e */ /* 0x020fe200048070ff */
[----:B------:R-:W-:Y:S01]  /*dde0*/  FADD.FTZ R44, R44, R9 ;  /* 0x000000092c2c7221 */ /* 0x000fe20000010000 */
[----:B------:R-:W-:-:S04]  /*ddf0*/  SHF.R.S32.HI R9, RZ, 0x1f, R10 ;  /* 0x0000001fff097819 */ /* 0x000fc8000001140a */
[----:B------:R-:W-:-:S04]  /*de00*/  LEA.HI R9, R9, R10, RZ, 0x7 ;  /* 0x0000000a09097211 */ /* 0x000fc800078f38ff */
[----:B------:R-:W-:Y:S02]  /*de10*/  SHF.R.S32.HI R9, RZ, 0x7, R9 ;  /* 0x00000007ff097819 */ /* 0x000fe40000011409 */
[----:B------:R-:W-:-:S04]  /*de20*/  F2FP.SATFINITE.E4M3.F32.PACK_AB_MERGE_C R45, R54, R45, RZ ;  /* 0x0000002d362d723e */ /* 0x000fc800048070ff */
[----:B------:R-:W-:Y:S01]  /*de30*/  F2FP.SATFINITE.E4M3.F32.PACK_AB_MERGE_C R146, R15, R146, R45 ;  /* 0x000000920f92723e */ /* 0x000fe2000480702d */
[----:B------:R-:W-:Y:S02]  /*de40*/  VIADD R15, R88, 0xfffffffe ;  /* 0xfffffffe580f7836 */ /* 0x000fe40000000000 */
[----:B------:R-:W-:Y:S01]  /*de50*/  FADD.FTZ R97, R97, R8 ;  /* 0x0000000861617221 */ /* 0x000fe20000010000 */
[----:B------:R-:W-:Y:S01]  /*de60*/  LOP3.LUT R22, R22, 0xffffffef, RZ, 0xc0, !PT ;  /* 0xffffffef16167812 */ /* 0x000fe200078ec0ff */
[----:B------:R-:W-:Y:S01]  /*de70*/  BSSY B0, `(.L_x_13230) ;  /* 0x00002c9000007945 */ /* 0x000fe20003800000 */
[----:B------:R-:W-:Y:S02]  /*de80*/  F2FP.SATFINITE.E4M3.F32.PACK_AB_MERGE_C R29, R50, R29, RZ ;  /* 0x0000001d321d723e */ /* 0x000fe400048070ff */
[----:B------:R-:W-:Y:S02]  /*de90*/  F2FP.SATFINITE.E4M3.F32.PACK_AB_MERGE_C R34, R59, R34, RZ ;  /* 0x000000223b22723e */ /* 0x000fe400048070ff */
[----:B------:R-:W-:-:S02]  /*dea0*/  F2FP.SATFINITE.E4M3.F32.PACK_AB_MERGE_C R41, R56, R41, RZ ;  /* 0x000000293829723e */ /* 0x000fc400048070ff */
[----:B------:R-:W-:Y:S01]  /*deb0*/  F2FP.SATFINITE.E4M3.F32.PACK_AB_MERGE_C R38, R63, R38, RZ ;  /* 0x000000263f26723e */ /* 0x000fe200048070ff */
[----:B------:R-:W-:-:S01]  /*dec0*/  FADD.FTZ R4, R46, R97 ;  /* 0x000000612e047221 */ /* 0x000fc20000010000 */
[----:B------:R-:W-:Y:S01]  /*ded0*/  F2FP.SATFINITE.E4M3.F32.PACK_AB_MERGE_C R139, R42, R139, R3 ;  /* 0x0000008b2a8b723e */ /* 0x000fe20004807003 */
[----:B------:R-:W-:-:S01]  /*dee0*/  FADD.FTZ R3, R71, R44 ;  /* 0x0000002c47037221 */ /* 0x000fc20000010000 */
[----:B------:R-:W-:Y:S02]  /*def0*/  @P4 LOP3.LUT R22, R22, 0x10, RZ, 0xfc, !PT ;  /* 0x0000001016164812 */ /* 0x000fe400078efcff */
        /* <DEDUP_REMOVED lines=29> */
[----:B--2---:R-:W-:-:S05]  /*e0d0*/  VIMNMX R11, R11, R9, !PT ;  /* 0x000000090b0b7248 */ /* 0x004fca0007fe0100 */
[----:B------:R0:W-:Y:S01]  /*e0e0*/  STL [R1+0x30], R11 ;  /* 0x0000300b01007387 */ /* 0x0001e20000100800 */
[----:B------:R-:W-:-:S13]  /*e0f0*/  ISETP.GE.AND P1, PT, R15, R11, PT ;  /* 0x0000000b0f00720c */ /* 0x000fda0003f26270 */
[----:B0-----:R-:W-:Y:S05]  /*e100*/  @!P1 BRA `(.L_x_13231) ;  /* 0x00000028007c9947 */ /* 0x001fea0003800000 */
[----:B------:R-:W-:Y:S01]  /*e110*/  BSSY B1, `(.L_x_13231) ;  /* 0x000029e000017945 */ /* 0x000fe20003800000 */
        /* <DEDUP_REMOVED lines=27> */
[----:B------:R-:W-:-:S07]  /*e2d0*/  CS2R R88, SRZ ;  /* 0x0000000000587805 */ /* 0x000fce000001ff00 */
.L_x_13244:
[----:B------:R-:W-:-:S04]  /*e2e0*/  ISETP.NE.AND P1, PT, R8, 0x1, PT ;  /* 0x000000010800780c */ /* 0x000fc80003f25270 */
[----:B------:R-:W-:-:S04]  /*e2f0*/  SEL R0, RZ, 0x1, P1 ;  /* 0x00000001ff007807 */ /* 0x000fc80000800000 */
[----:B------:R-:W-:Y:S01]  /*e300*/  LOP3.LUT R153, R9, R0, RZ, 0x3c, !PT ;  /* 0x0000000009997212 */ /* 0x000fe200078e3cff */
[----:B------:R-:W-:Y:S06]  /*e310*/  @!P0 BRA `(.L_x_13232) ;  /* 0x0000000000048947 */ /* 0x000fec0003800000 */
[----:B------:R-:W-:Y:S01]  /*e320*/  BPT.TRAP 0x1 ;  /* 0x000000040000795c */ /* 0x000fe20000300000 */
.L_x_13232:
        /* <DEDUP_REMOVED lines=8> */
.L_x_13233:
[----:B------:R-:W2:Y:S01]  /*e3b0*/  LDL R10, [R1+0x2c] ;  /* 0x00002c00010a7983 */ /* 0x000ea20000100800 */
[----:B------:R-:W-:Y:S01]  /*e3c0*/  BSSY B2, `(.L_x_13234) ;  /* 0x0000006000027945 */ /* 0x000fe20003800000 */
[----:B------:R-:W-:Y:S02]  /*e3d0*/  IMAD.MOV.U32 R25, RZ, RZ, -0x3ffffff0 ;  /* 0xc0000010ff197424 */ /* 0x000fe400078e00ff */
[----:B--2---:R-:W-:Y:S01]  /*e3e0*/  IMAD R24, R23, 0x300, R10 ;  /* 0x0000030017187824 */ /* 0x004fe200078e020a */
[----:B-1----:R-:W-:Y:S06]  /*e3f0*/  @P1 BRA `(.L_x_13235) ;  /* 0x0000000000081947 */ /* 0x002fec0003800000 */
[----:B------:R-:W1:Y:S02]  /*e400*/  SYNCS.PHASECHK.TRANS64.TRYWAIT P1, [R0+URZ+0x19c30], R5 ;  /* 0x019c3005000075a7 */ /* 0x000e64000802017f */
[----:B-1----:R-:W-:Y:S05]  /*e410*/  @!P1 BRA `(.L_x_13236) ;  /* 0x0000010c00e89947 */ /* 0x002fea0003800000 */
.L_x_13235:
[----:B------:R-:W-:Y:S05]  /*e420*/  BSYNC B2 ;  /* 0x0000000000027941 */ /* 0x000fea0003800000 */
.L_x_13234:
        /* <DEDUP_REMOVED lines=28> */
.L_x_13237:
[----:B01----:R-:W-:Y:S01]  /*e5f0*/  SHF.L.U32 R5, R9, 0x1f, RZ ;  /* 0x0000001f09057819 */ /* 0x003fe200000006ff */
[----:B------:R-:W-:-:S04]  /*e600*/  IMAD R14, R8, 0x8, R18 ;  /* 0x00000008080e7824 */ /* 0x000fc800078e0212 */
[----:B------:R0:W1:Y:S01]  /*e610*/  SYNCS.PHASECHK.TRANS64.TRYWAIT P1, [R14+URZ+0x19c50], R5 ;  /* 0x019c50050e0075a7 */ /* 0x000062000802017f */
[----:B------:R-:W-:Y:S05]  /*e620*/  @!P0 BRA `(.L_x_13238) ;  /* 0x0000000000048947 */ /* 0x000fea0003800000 */
[----:B------:R-:W-:Y:S01]  /*e630*/  BPT.TRAP 0x1 ;  /* 0x000000040000795c */ /* 0x000fe20000300000 */
.L_x_13238:
[----:B------:R-:W-:Y:S04]  /*e640*/  BSSY B2, `(.L_x_13239) ;  /* 0x0000004000027945 */ /* 0x000fe80003800000 */
[----:B-1----:R-:W-:Y:S05]  /*e650*/  @P1 BRA `(.L_x_13240) ;  /* 0x0000000000081947 */ /* 0x002fea0003800000 */
[----:B------:R-:W1:Y:S02]  /*e660*/  SYNCS.PHASECHK.TRANS64.TRYWAIT P1, [R14+URZ+0x19c50], R5 ;  /* 0x019c50050e0075a7 */ /* 0x000e64000802017f */
[----:B-1----:R-:W-:Y:S05]  /*e670*/  @!P1 BRA `(.L_x_13241) ;  /* 0x0000010c00649947 */ /* 0x002fea0003800000 */
.L_x_13240:
[----:B------:R-:W-:Y:S05]  /*e680*/  BSYNC B2 ;  /* 0x0000000000027941 */ /* 0x000fea0003800000 */
.L_x_13239:
[----:B------:R-:W-:Y:S01]  /*e690*/  VIADD R9, R18, 0x3000 ;  /* 0x0000300012097836 */ /* 0x000fe20000000000 */
        /* <DEDUP_REMOVED lines=33> */
.L_x_13242:
[----:B------:R-:W2:Y:S01]  /*e8b0*/  LDL R136, [R1+0x10] ;  /* 0x0000100001887983 */ /* 0x000ea20000100800 */
[----:B01----:R-:W0:Y:S03]  /*e8c0*/  LDC R5, c[0x0][0x448] ;  /* 0x00011200ff057b82 */ /* 0x003e260000000800 */
[----:B------:R-:W3:Y:S04]  /*e8d0*/  LDL R138, [R1+0x34] ;  /* 0x00003400018a7983 */ /* 0x000ee80000100800 */
[----:B------:R-:W3:Y:S04]  /*e8e0*/  LDL R137, [R1+0x4c] ;  /* 0x00004c0001897983 */ /* 0x000ee80000100800 */
[----:B------:R-:W4:Y:S04]  /*e8f0*/  LDL R11, [R1+0x40] ;  /* 0x00004000010b7983 */ /* 0x000f280000100800 */
[----:B------:R-:W4:Y:S04]  /*e900*/  LDL R10, [R1+0x3c] ;  /* 0x00003c00010a7983 */ /* 0x000f280000100800 */
[----:B------:R-:W5:Y:S01]  /*e910*/  LDL R9, [R1+0x38] ;  /* 0x0000380001097983 */ /* 0x000f620000100800 */
[----:B0-----:R-:W-:Y:S01]  /*e920*/  ISETP.NE.AND P1, PT, R5, 0x1, PT ;  /* 0x000000010500780c */ /* 0x001fe20003f25270 */
[----:B------:R-:W-:-:S12]  /*e930*/  VIADD R0, R0, 0x19c40 ;  /* 0x00019c4000007836 */ /* 0x000fd80000000000 */
[----:B------:R-:W0:Y:S08]  /*e940*/  @P1 LDC R8, c[0x0][0x44c] ;  /* 0x00011300ff081b82 */ /* 0x000e300000000800 */
[----:B------:R-:W1:Y:S01]  /*e950*/  @P1 LDC R5, c[0x0][0x450] ;  /* 0x00011400ff051b82 */ /* 0x000e620000000800 */
[----:B------:R-:W-:-:S04]  /*e960*/  LOP3.LUT R22, R22, 0xffffffdf, RZ, 0xc0, !PT ;  /* 0xffffffdf16167812 */ /* 0x000fc800078ec0ff */
[----:B------:R-:W-:Y:S02]  /*e970*/  @P0 LOP3.LUT R22, R22, 0x20, RZ, 0xfc, !PT ;  /* 0x0000002016160812 */ /* 0x000fe400078efcff */
[----:B--2---:R-:W-:-:S04]  /*e980*/  PRMT R0, R136, 0x654, R0 ;  /* 0x0000065488007816 */ /* 0x004fc80000000000 */
[----:B------:R3:W-:Y:S02]  /*e990*/  SYNCS.ARRIVE.TRANS64.RED.A1T0 RZ, [R0+URZ], RZ ;  /* 0x000000ff00ff79a7 */ /* 0x0007e4000810043f */
[----:B---3--:R-:W-:-:S04]  /*e9a0*/  IMAD.IADD R0, R137, 0x1, R138 ;  /* 0x0000000189007824 */ /* 0x008fc800078e028a */
[----:B0-----:R-:W-:-:S05]  /*e9b0*/  @P1 IMAD.HI.U32 R8, R0, R8, RZ ;  /* 0x0000000800081227 */ /* 0x001fca00078e00ff */
[----:B-1----:R-:W-:-:S05]  /*e9c0*/  @P1 SHF.R.U32.HI R0, RZ, R5, R8 ;  /* 0x00000005ff001219 */ /* 0x002fca0000011608 */
[----:B------:R-:W0:Y:S01]  /*e9d0*/  SHFL.IDX PT, R5, R0, RZ, 0x1c1f ;  /* 0x001c1fff00057589 */ /* 0x000e2200000e0000 */
[----:B------:R-:W-:-:S04]  /*e9e0*/  IMAD.MOV.U32 R8, RZ, RZ, -0x80 ;  /* 0xffffff80ff087424 */ /* 0x000fc800078e00ff */
[----:B------:R-:W-:-:S05]  /*e9f0*/  IMAD R8, R15, R8, 0x1 ;  /* 0x000000010f087424 */ /* 0x000fca00078e0208 */
[----:B----4-:R-:W-:-:S05]  /*ea00*/  IADD3 R8, R10, R8, -R11 ;  /* 0x000000080a087210 */ /* 0x010fca0007ffe80b */
[----:B-----5:R-:W-:-:S04]  /*ea10*/  IMAD.IADD R8, R8, 0x1, -R9 ;  /* 0x0000000108087824 */ /* 0x020fc800078e0a09 */
[----:B0-----:R-:W-:-:S05]  /*ea20*/  IMAD.IADD R5, R8, 0x1, R5 ;  /* 0x0000000108057824 */ /* 0x001fca00078e0205 */
[C---:B------:R-:W-:Y:S02]  /*ea30*/  ISETP.GT.AND P5, PT, R5.reuse, RZ, PT ;  /* 0x000000ff0500720c */ /* 0x040fe40003fa4270 */
[----:B------:R-:W-:Y:S02]  /*ea40*/  ISETP.GT.AND P4, PT, R5, 0x1, PT ;  /* 0x000000010500780c */ /* 0x000fe40003f84270 */
        /* <DEDUP_REMOVED lines=16> */
[----:B------:R-:W-:Y:S02]  /*eb50*/  ISETP.GT.AND P4, PT, R5, 0x29, PT ;  /* 0x000000290500780c */ /* 0x000fe40003f84270 */
        /* <DEDUP_REMOVED lines=65> */
[----:B------:R-:W-:Y:S01]  /*ef70*/  FMNMX.FTZ R5, R73, R5, !PT ;  /* 0x0000000549057209 */ /* 0x000fe20007810000 */
[----:B------:R-:W0:Y:S01]  /*ef80*/  SHFL.IDX PT, R0, R0, 0x1, 0x1c1f ;  /* 0x003c1f0000007f89 */ /* 0x000e2200000e0000 */
        /* <DEDUP_REMOVED lines=10> */
[----:B------:R-:W-:Y:S01]  /*f030*/  FMNMX.FTZ R5, R85, R5, !PT ;  /* 0x0000000555057209 */ /* 0x000fe20007810000 */
[----:B0-----:R-:W-:-:S04]  /*f040*/  IMAD.IADD R0, R8, 0x1, R0 ;  /* 0x0000000108007824 */ /* 0x001fc800078e0200 */
[----:B------:R-:W0:Y:S01]  /*f050*/  SHFL.BFLY PT, R8, R5, 0x2, 0x1f ;  /* 0x0c401f0005087f89 */ /* 0x000e2200000e0000 */
[----:B------:R-:W-:-:S04]  /*f060*/  ISETP.GT.AND P1, PT, R0, 0x8, PT ;  /* 0x000000080000780c */ /* 0x000fc80003f24270 */
[----:B------:R-:W-:Y:S02]  /*f070*/  FSEL R30, R30, -INF , P1 ;  /* 0xff8000001e1e7808 */ /* 0x000fe40000800000 */
[----:B------:R-:W-:-:S04]  /*f080*/  ISETP.GT.AND P1, PT, R0, 0x19, PT ;  /* 0x000000190000780c */ /* 0x000fc80003f24270 */
[----:B------:R-:W-:Y:S02]  /*f090*/  FSEL R39, R39, -INF , P1 ;  /* 0xff80000027277808 */ /* 0x000fe40000800000 */
[----:B------:R-:W-:Y:S02]  /*f0a0*/  ISETP.GT.AND P1, PT, R0, 0x30, PT ;  /* 0x000000300000780c */ /* 0x000fe40003f24270 */
[----:B0-----:R-:W-:-:S05]  /*f0b0*/  FMNMX.FTZ R5, R5, R8, !PT ;  /* 0x0000000805057209 */ /* 0x001fca0007810000 */
[----:B------:R-:W0:Y:S01]  /*f0c0*/  SHFL.BFLY PT, R8, R5, 0x1, 0x1f ;  /* 0x0c201f0005087f89 */ /* 0x000e2200000e0000 */
[C---:B------:R-:W-:Y:S02]  /*f0d0*/  ISETP.GT.AND P3, PT, R0.reuse, RZ, PT ;  /* 0x000000ff0000720c */ /* 0x040fe40003f64270 */
[----:B------:R-:W-:Y:S02]  /*f0e0*/  ISETP.GT.AND P2, PT, R0, 0x1, PT ;  /* 0x000000010000780c */ /* 0x000fe40003f44270 */
[----:B------:R-:W-:Y:S02]  /*f0f0*/  FSEL R50, R50, -INF , P1 ;  /* 0xff80000032327808 */ /* 0x000fe40000800000 */
[C---:B------:R-:W-:Y:S02]  /*f100*/  ISETP.GT.AND P1, PT, R0.reuse, 0x41, PT ;  /* 0x000000410000780c */ /* 0x040fe40003f24270 */
[----:B------:R-:W-:Y:S02]  /*f110*/  ISETP.GT.AND P0, PT, R0, 0x61, PT ;  /* 0x000000610000780c */ /* 0x000fe40003f04270 */
[----:B------:R-:W-:-:S02]  /*f120*/  FSEL R26, R26, -INF , P3 ;  /* 0xff8000001a1a7808 */ /* 0x000fc40001800000 */
[----:B------:R-:W-:Y:S02]  /*f130*/  FSEL R27, R27, -INF , P2 ;  /* 0xff8000001b1b7808 */ /* 0x000fe40001000000 */
[C---:B------:R-:W-:Y:S02]  /*f140*/  ISETP.GT.AND P5, PT, R0.reuse, 0x9, PT ;  /* 0x000000090000780c */ /* 0x040fe40003fa4270 */
[C---:B------:R-:W-:Y:S02]  /*f150*/  ISETP.GT.AND P4, PT, R0.reuse, 0x10, PT ;  /* 0x000000100000780c */ /* 0x040fe40003f84270 */
[C---:B------:R-:W-:Y:S02]  /*f160*/  ISETP.GT.AND P3, PT, R0.reuse, 0x11, PT ;  /* 0x000000110000780c */ /* 0x040fe40003f64270 */
[----:B------:R-:W-:Y:S02]  /*f170*/  ISETP.GT.AND P2, PT, R0, 0x18, PT ;  /* 0x000000180000780c */ /* 0x000fe40003f44270 */
[----:B------:R-:W-:-:S02]  /*f180*/  FSEL R59, R59, -INF , P1 ;  /* 0xff8000003b3b7808 */ /* 0x000fc40000800000 */
[----:B------:R-:W-:Y:S02]  /*f190*/  ISETP.GT.AND P1, PT, R0, 0x58, PT ;  /* 0x000000580000780c */ /* 0x000fe40003f24270 */
[----:B------:R-:W-:Y:S02]  /*f1a0*/  FSEL R31, R31, -INF , P5 ;  /* 0xff8000001f1f7808 */ /* 0x000fe40002800000 */
[----:B------:R-:W-:Y:S02]  /*f1b0*/  FSEL R34, R34, -INF , P4 ;  /* 0xff80000022227808 */ /* 0x000fe40002000000 */
[----:B------:R-:W-:Y:S02]  /*f1c0*/  FSEL R35, R35, -INF , P3 ;  /* 0xff80000023237808 */ /* 0x000fe40001800000 */
[----:B------:R-:W-:Y:S02]  /*f1d0*/  FSEL R38, R38, -INF , P2 ;  /* 0xff80000026267808 */ /* 0x000fe40001000000 */
[----:B------:R-:W-:-:S02]  /*f1e0*/  ISETP.GT.AND P5, PT, R0, 0x20, PT ;  /* 0x000000200000780c */ /* 0x000fc40003fa4270 */
[C---:B------:R-:W-:Y:S02]  /*f1f0*/  ISETP.GT.AND P4, PT, R0.reuse, 0x21, PT ;  /* 0x000000210000780c */ /* 0x040fe40003f84270 */
[C---:B------:R-:W-:Y:S02]  /*f200*/  ISETP.GT.AND P3, PT, R0.reuse, 0x28, PT ;  /* 0x000000280000780c */ /* 0x040fe40003f64270 */
[----:B------:R-:W-:Y:S02]  /*f210*/  ISETP.GT.AND P2, PT, R0, 0x29, PT ;  /* 0x000000290000780c */ /* 0x000fe40003f44270 */
[----:B------:R-:W-:Y:S02]  /*f220*/  FSEL R70, R70, -INF , P1 ;  /* 0xff80000046467808 */ /* 0x000fe40000800000 */
[----:B------:R-:W-:Y:S02]  /*f230*/  ISETP.GT.AND P1, PT, R0, 0x69, PT ;  /* 0x000000690000780c */ /* 0x000fe40003f24270 */
[----:B------:R-:W-:-:S02]  /*f240*/  LOP3.LUT R22, R22, 0xffffffbf, RZ, 0xc0, !PT ;  /* 0xffffffbf16167812 */ /* 0x000fc400078ec0ff */
[----:B------:R-:W-:Y:S02]  /*f250*/  FSEL R42, R42, -INF , P5 ;  /* 0xff8000002a2a7808 */ /* 0x000fe40002800000 */
[----:B------:R-:W-:Y:S02]  /*f260*/  FSEL R43, R43, -INF , P4 ;  /* 0xff8000002b2b7808 */ /* 0x000fe40002000000 */
[----:B------:R-:W-:Y:S02]  /*f270*/  FSEL R46, R46, -INF , P3 ;  /* 0xff8000002e2e7808 */ /* 0x000fe40001800000 */
[----:B------:R-:W-:Y:S02]  /*f280*/  FSEL R47, R47, -INF , P2 ;  /* 0xff8000002f2f7808 */ /* 0x000fe40001000000 */
[----:B0-----:R-:W-:Y:S02]  /*f290*/  FMNMX.FTZ R5, R5, R8, !PT ;  /* 0x0000000805057209 */ /* 0x001fe40007810000 */
[----:B------:R-:W-:-:S02]  /*f2a0*/  ISETP.GT.AND P5, PT, R0, 0x31, PT ;  /* 0x000000310000780c */ /* 0x000fc40003fa4270 */
[C---:B------:R-:W-:Y:S02]  /*f2b0*/  ISETP.GT.AND P4, PT, R0.reuse, 0x38, PT ;  /* 0x000000380000780c */ /* 0x040fe40003f84270 */
[C---:B------:R-:W-:Y:S02]  /*f2c0*/  ISETP.GT.AND P3, PT, R0.reuse, 0x39, PT ;  /* 0x000000390000780c */ /* 0x040fe40003f64270 */
[----:B------:R-:W-:Y:S02]  /*f2d0*/  ISETP.GT.AND P2, PT, R0, 0x40, PT ;  /* 0x000000400000780c */ /* 0x000fe40003f44270 */
[----:B------:R-:W-:Y:S01]  /*f2e0*/  @P0 LOP3.LUT R22, R22, 0x40, RZ, 0xfc, !PT ;  /* 0x0000004016160812 */ /* 0x000fe200078efcff */
[----:B------:R-:W-:-:S01]  /*f2f0*/  FFMA.FTZ R9, R2, R5, -8 ;  /* 0xc100000002097423 */ /* 0x000fc20000010005 */
        /* <DEDUP_REMOVED lines=8> */
[----:B------:R-:W-:Y:S02]  /*f380*/  LOP3.LUT R22, R22, 0xffffff7f, RZ, 0xc0, !PT ;  /* 0xffffff7f16167812 */ /* 0x000fe400078ec0ff */
[----:B------:R-:W-:Y:S02]  /*f390*/  FSETP.NEU.FTZ.AND P6, PT, R5, -INF , PT ;  /* 0xff8000000500780b */ /* 0x000fe40003fdd000 */
[----:B------:R-:W-:Y:S02]  /*f3a0*/  FSEL R62, R62, -INF , P5 ;  /* 0xff8000003e3e7808 */ /* 0x000fe40002800000 */
[----:B------:R-:W-:Y:S02]  /*f3b0*/  FSEL R63, R63, -INF , P4 ;  /* 0xff8000003f3f7808 */ /* 0x000fe40002000000 */
[----:B------:R-:W-:Y:S02]  /*f3c0*/  FSEL R66, R66, -INF , P3 ;  /* 0xff80000042427808 */ /* 0x000fe40001800000 */
[----:B------:R-:W-:-:S02]  /*f3d0*/  FSEL R67, R67, -INF , P2 ;  /* 0xff80000043437808 */ /* 0x000fc40001000000 */
[----:B------:R-:W-:Y:S02]  /*f3e0*/  @P1 LOP3.LUT R22, R22, 0x80, RZ, 0xfc, !PT ;  /* 0x0000008016161812 */ /* 0x000fe400078efcff */
[----:B------:R-:W-:Y:S02]  /*f3f0*/  FSEL R8, R5, RZ, P6 ;  /* 0x000000ff05087208 */ /* 0x000fe40003000000 */
[----:B------:R-:W-:Y:S02]  /*f400*/  FSEL R9, R9, RZ, P6 ;  /* 0x000000ff09097208 */ /* 0x000fe40003000000 */
[C---:B------:R-:W-:Y:S02]  /*f410*/  ISETP.GT.AND P2, PT, R0.reuse, 0x70, PT ;  /* 0x000000700000780c */ /* 0x040fe40003f44270 */
[C---:B------:R-:W-:Y:S02]  /*f420*/  ISETP.GT.AND P3, PT, R0.reuse, 0x71, PT ;  /* 0x000000710000780c */ /* 0x040fe40003f64270 */
[----:B------:R-:W-:-:S02]  /*f430*/  ISETP.GT.AND P4, PT, R0, 0x78, PT ;  /* 0x000000780000780c */ /* 0x000fc40003f84270 */
        /* <DEDUP_REMOVED lines=29> */
[----:B------:R-:W-:Y:S02]  /*f610*/  LOP3.LUT P0, RZ, R22, 0x40, RZ, 0xc0, !PT ;  /* 0x0000004016ff7812 */ /* 0x000fe4000780c0ff */
[----:B------:R-:W-:-:S02]  /*f620*/  FMNMX.FTZ R0, R71, R0, !PT ;  /* 0x0000000047007209 */ /* 0x000fc40007810000 */
[----:B------:R-:W-:Y:S02]  /*f630*/  FSEL R75, R75, -INF , P0 ;  /* 0xff8000004b4b7808 */ /* 0x000fe40000000000 */
[----:B------:R-:W-:Y:S02]  /*f640*/  FMNMX.FTZ R0, R74, R0, !PT ;  /* 0x000000004a007209 */ /* 0x000fe40007810000 */
[----:B------:R-:W-:Y:S02]  /*f650*/  LOP3.LUT P1, RZ, R22, 0x80, RZ, 0xc0, !PT ;  /* 0x0000008016ff7812 */ /* 0x000fe4000782c0ff */
        /* <DEDUP_REMOVED lines=16> */
[----:B------:R-:W-:-:S01]  /*f760*/  FADD.FTZ R8, -R8, R12 ;  /* 0x0000000c08087221 */ /* 0x000fc20000010100 */
[----:B------:R-:W-:-:S03]  /*f770*/  FFMA.FTZ R24, R2, R24, -R9 ;  /* 0x0000001802187223 */ /* 0x000fc60000010809 */
[----:B------:R-:W-:Y:S01]  /*f780*/  FMUL.FTZ R8, R2, R8 ;  /* 0x0000000802087220 */ /* 0x000fe20000410000 */
[----:B0-----:R-:W-:-:S04]  /*f790*/  FMNMX.FTZ R0, R0, R10, !PT ;  /* 0x0000000a00007209 */ /* 0x001fc80007810000 */
        /* <DEDUP_REMOVED lines=8> */
[C---:B------:R-:W-:Y:S01]  /*f820*/  FFMA.FTZ R27, R2.reuse, R27, -R11 ;  /* 0x0000001b021b7223 */ /* 0x040fe2000001080b */
[----:B------:R-:W-:Y:S01]  /*f830*/  MUFU.EX2 R24, R24 ;  /* 0x0000001800187308 */ /* 0x000fe20000000800 */
[----:B------:R-:W-:-:S01]  /*f840*/  FFMA.FTZ R28, R2, R28, -R9 ;  /* 0x0000001c021c7223 */ /* 0x000fc20000010809 */
[----:B------:R-:W-:-:S06]  /*f850*/  FFMA.FTZ R30, R2, R30, -R11 ;  /* 0x0000001e021e7223 */ /* 0x000fcc000001080b */
[----:B------:R-:W0:Y:S01]  /*f860*/  MUFU.EX2 R8, R8 ;  /* 0x0000000800087308 */ /* 0x000e220000000800 */
[----:B------:R-:W-:-:S01]  /*f870*/  FFMA.FTZ R29, R2, R29, -R9 ;  /* 0x0000001d021d7223 */ /* 0x000fc20000010809 */
[----:B------:R-:W-:-:S06]  /*f880*/  FFMA.FTZ R31, R2, R31, -R11 ;  /* 0x0000001f021f7223 */ /* 0x000fcc000001080b */
[----:B------:R-:W-:Y:S08]  /*f890*/  MUFU.EX2 R26, R26 ;  /* 0x0000001a001a7308 */ /* 0x000ff00000000800 */
[----:B------:R-:W1:Y:S01]  /*f8a0*/  MUFU.EX2 R10, R10 ;  /* 0x0000000a000a7308 */ /* 0x000e620000000800 */
[----:B------:R-:W-:-:S07]  /*f8b0*/  FFMA.FTZ R32, R2, R32, -R9 ;  /* 0x0000002002207223 */ /* 0x000fce0000010809 */
[----:B------:R-:W2:Y:S01]  /*f8c0*/  MUFU.EX2 R25, R25 ;  /* 0x0000001900197308 */ /* 0x000ea20000000800 */
[----:B------:R-:W-:-:S07]  /*f8d0*/  FFMA.FTZ R34, R2, R34, -R11 ;  /* 0x0000002202227223 */ /* 0x000fce000001080b */
[----:B------:R-:W3:Y:S01]  /*f8e0*/  MUFU.EX2 R27, R27 ;  /* 0x0000001b001b7308 */ /* 0x000ee20000000800 */
[----:B------:R-:W-:-:S07]  /*f8f0*/  FFMA.FTZ R33, R2, R33, -R9 ;  /* 0x0000002102217223 */ /* 0x000fce0000010809 */
[----:B------:R-:W4:Y:S01]  /*f900*/  MUFU.EX2 R28, R28 ;  /* 0x0000001c001c7308 */ /* 0x000f220000000800 */
[----:B------:R-:W-:-:S07]  /*f910*/  FFMA.FTZ R35, R2, R35, -R11 ;  /* 0x0000002302237223 */ /* 0x000fce000001080b */
[----:B------:R-:W5:Y:S01]  /*f920*/  MUFU.EX2 R30, R30 ;  /* 0x0000001e001e7308 */ /* 0x000f620000000800 */
[----:B0-----:R-:W-:-:S01]  /*f930*/  FFMA.FTZ R4, R8, R4, R24 ;  /* 0x0000000408047223 */ /* 0x001fc20000010018 */
[----:B------:R-:W-:-:S06]  /*f940*/  FFMA.FTZ R36, R2, R36, -R9 ;  /* 0x0000002402247223 */ /* 0x000fcc0000010809 */
[----:B------:R-:W0:Y:S01]  /*f950*/  MUFU.EX2 R29, R29 ;  /* 0x0000001d001d7308 */ /* 0x000e220000000800 */
[----:B-1----:R-:W-:-:S01]  /*f960*/  FFMA.FTZ R3, R10, R3, R26 ;  /* 0x000000030a037223 */ /* 0x002fc2000001001a */
[----:B------:R-:W-:-:S06]  /*f970*/  FFMA.FTZ R38, R2, R38, -R11 ;  /* 0x0000002602267223 */ /* 0x000fcc000001080b */
[----:B------:R-:W1:Y:S01]  /*f980*/  MUFU.EX2 R31, R31 ;  /* 0x0000001f001f7308 */ /* 0x000e620000000800 */
[----:B--2---:R-:W-:-:S01]  /*f990*/  FADD.FTZ R4, R25, R4 ;  /* 0x0000000419047221 */ /* 0x004fc20000010000 */
[----:B------:R-:W-:-:S06]  /*f9a0*/  FFMA.FTZ R37, R2, R37, -R9 ;  /* 0x0000002502257223 */ /* 0x000fcc0000010809 */
[----:B------:R-:W2:Y:S01]  /*f9b0*/  MUFU.EX2 R32, R32 ;  /* 0x0000002000207308 */ /* 0x000ea20000000800 */
[----:B---3--:R-:W-:-:S01]  /*f9c0*/  FADD.FTZ R12, R27, R3 ;  /* 0x000000031b0c7221 */ /* 0x008fc20000010000 */
[----:B------:R-:W-:-:S06]  /*f9d0*/  FFMA.FTZ R39, R2, R39, -R11 ;  /* 0x0000002702277223 */ /* 0x000fcc000001080b */
[----:B------:R-:W3:Y:S01]  /*f9e0*/  MUFU.EX2 R34, R34 ;  /* 0x0000002200227308 */ /* 0x000ee20000000800 */
[----:B----4-:R-:W-:-:S01]  /*f9f0*/  FADD.FTZ R3, R28, R4 ;  /* 0x000000041c037221 */ /* 0x010fc20000010000 */
[----:B------:R-:W-:-:S06]  /*fa00*/  FFMA.FTZ R40, R2, R40, -R9 ;  /* 0x0000002802287223 */ /* 0x000fcc0000010809 */
[----:B------:R-:W4:Y:S01]  /*fa10*/  MUFU.EX2 R33, R33 ;  /* 0x0000002100217308 */ /* 0x000f220000000800 */
[----:B-----5:R-:W-:-:S01]  /*fa20*/  FADD.FTZ R4, R30, R12 ;  /* 0x0000000c1e047221 */ /* 0x020fc20000010000 */
        /* <DEDUP_REMOVED lines=141> */
[----:B-----5:R-:W-:-:S06]  /*10300*/  FADD.FTZ R4, R78, R4 ;  /* 0x000000044e047221 */ /* 0x020fcc0000010000 */
[----:B------:R-:W4:Y:S08]  /*10310*/  MUFU.EX2 R81, R81 ;  /* 0x0000005100517308 */ /* 0x000f300000000800 */
[----:B------:R-:W5:Y:S01]  /*10320*/  MUFU.EX2 R83, R83 ;  /* 0x0000005300537308 */ /* 0x000f620000000800 */
[----:B0-----:R-:W-:-:S01]  /*10330*/  FADD.FTZ R3, R77, R3 ;  /* 0x000000034d037221 */ /* 0x001fc20000010000 */
[----:B-1----:R-:W-:-:S06]  /*10340*/  FADD.FTZ R4, R79, R4 ;  /* 0x000000044f047221 */ /* 0x002fcc0000010000 */
[----:B------:R-:W0:Y:S01]  /*10350*/  MUFU.EX2 R84, R84 ;  /* 0x0000005400547308 */ /* 0x000e220000000800 */
[----:B------:R-:W-:-:S07]  /*10360*/  LOP3.LUT P0, RZ, R22, 0x20, RZ, 0xc0, !PT ;  /* 0x0000002016ff7812 */ /* 0x000fce000780c0ff */
[----:B------:R-:W1:Y:S01]  /*10370*/  MUFU.EX2 R86, R86 ;  /* 0x0000005600567308 */ /* 0x000e620000000800 */
[----:B--2---:R-:W-:-:S01]  /*10380*/  FADD.FTZ R3, R80, R3 ;  /* 0x0000000350037221 */ /* 0x004fc20000010000 */
[----:B---3--:R-:W-:-:S06]  /*10390*/  FADD.FTZ R4, R82, R4 ;  /* 0x0000000452047221 */ /* 0x008fcc0000010000 */
[----:B------:R-:W2:Y:S08]  /*103a0*/  MUFU.EX2 R9, R9 ;  /* 0x0000000900097308 */ /* 0x000eb00000000800 */
[----:B------:R-:W3:Y:S01]  /*103b0*/  MUFU.EX2 R11, R11 ;  /* 0x0000000b000b7308 */ /* 0x000ee20000000800 */
[----:B----4-:R-:W-:-:S01]  /*103c0*/  FADD.FTZ R3, R81, R3 ;  /* 0x0000000351037221 */ /* 0x010fc20000010000 */
[----:B-----5:R-:W-:-:S03]  /*103d0*/  FADD.FTZ R4, R83, R4 ;  /* 0x0000000453047221 */ /* 0x020fc60000010000 */
[----:B0-----:R-:W-:Y:S01]  /*103e0*/  FADD.FTZ R3, R84, R3 ;  /* 0x0000000354037221 */ /* 0x001fe20000010000 */
[----:B-1----:R-:W-:-:S03]  /*103f0*/  FADD.FTZ R12, R86, R4 ;  /* 0x00000004560c7221 */ /* 0x002fc60000010000 */
[----:B--2---:R-:W-:Y:S01]  /*10400*/  FADD.FTZ R4, R9, R3 ;  /* 0x0000000309047221 */ /* 0x004fe20000010000 */
[----:B---3--:R-:W-:-:S01]  /*10410*/  FADD.FTZ R3, R11, R12 ;  /* 0x0000000c0b037221 */ /* 0x008fc20000010000 */
[----:B------:R-:W-:Y:S06]  /*10420*/  @!P0 BRA `(.L_x_13243) ;  /* 0x0000000000048947 */ /* 0x000fec0003800000 */
[----:B------:R-:W-:Y:S01]  /*10430*/  BPT.TRAP 0x1 ;  /* 0x000000040000795c */ /* 0x000fe20000300000 */
.L_x_13243:
        /* <DEDUP_REMOVED lines=106> */
[----:B0-----:R-:W-:Y:S05]  /*10ae0*/  @P1 BRA `(.L_x_13244) ;  /* 0xffffffd400fc1947 */ /* 0x001fea000383ffff */
[----:B------:R-:W-:Y:S05]  /*10af0*/  BSYNC B1 ;  /* 0x0000000000017941 */ /* 0x000fea0003800000 */
.L_x_13231:
[----:B------:R-:W-:Y:S05]  /*10b00*/  BSYNC B0 ;  /* 0x0000000000007941 */ /* 0x000fea0003800000 */
.L_x_13230:
        /* <DEDUP_REMOVED lines=8> */
.L_x_13259:
        /* <DEDUP_REMOVED lines=8> */
.L_x_13247:
[----:B------:R-:W-:Y:S01]  /*10c10*/  IMAD R5, R23, 0x8, R18 ;  /* 0x0000000817057824 */ /* 0x000fe200078e0212 */
[----:B------:R-:W-:-:S04]  /*10c20*/  SHF.L.U32 R10, R153, 0x1f, RZ ;  /* 0x0000001f990a7819 */ /* 0x000fc800000006ff */
[----:B------:R0:W1:Y:S01]  /*10c30*/  SYNCS.PHASECHK.TRANS64.TRYWAIT P1, [R5+URZ+0x19c30], R10 ;  /* 0x019c300a050075a7 */ /* 0x000062000802017f */
[----:B------:R-:W-:Y:S05]  /*10c40*/  @!P0 BRA `(.L_x_13248) ;  /* 0x0000000000048947 */ /* 0x000fea0003800000 */
[----:B------:R-:W-:Y:S01]  /*10c50*/  BPT.TRAP 0x1 ;  /* 0x000000040000795c */ /* 0x000fe20000300000 */
.L_x_13248:
[----:B------:R-:W2:Y:S01]  /*10c60*/  LDL R11, [R1+0x2c] ;  /* 0x00002c00010b7983 */ /* 0x000ea20000100800 */
[----:B------:R-:W-:Y:S01]  /*10c70*/  BSSY B1, `(.L_x_13249) ;  /* 0x0000006000017945 */ /* 0x000fe20003800000 */
[----:B------:R-:W-:Y:S02]  /*10c80*/  IMAD.MOV.U32 R25, RZ, RZ, -0x3ffffff0 ;  /* 0xc0000010ff197424 */ /* 0x000fe400078e00ff */
[----:B--2---:R-:W-:Y:S01]  /*10c90*/  IMAD R24, R23, 0x300, R11 ;  /* 0x0000030017187824 */ /* 0x004fe200078e020b */
[----:B-1----:R-:W-:Y:S06]  /*10ca0*/  @P1 BRA `(.L_x_13250) ;  /* 0x0000000000081947 */ /* 0x002fec0003800000 */
[----:B------:R-:W1:Y:S02]  /*10cb0*/  SYNCS.PHASECHK.TRANS64.TRYWAIT P1, [R5+URZ+0x19c30], R10 ;  /* 0x019c300a050075a7 */ /* 0x000e64000802017f */
[----:B-1----:R-:W-:Y:S05]  /*10cc0*/  @!P1 BRA `(.L_x_13251) ;  /* 0x000000e400e49947 */ /* 0x002fea0003800000 */
.L_x_13250:
[----:B------:R-:W-:Y:S05]  /*10cd0*/  BSYNC B1 ;  /* 0x0000000000017941 */ /* 0x000fea0003800000 */
.L_x_13249:
[C---:B01----:R-:W-:Y:S01]  /*10ce0*/  VIADD R10, R24.reuse, 0x100 ;  /* 0x00000100180a7836 */ /* 0x043fe20000000000 */
        /* <DEDUP_REMOVED lines=27> */
.L_x_13252:
[----:B------:R-:W-:Y:S01]  /*10ea0*/  SHF.L.U32 R5, R9, 0x1f, RZ ;  /* 0x0000001f09057819 */ /* 0x000fe200000006ff */
[----:B------:R-:W-:-:S04]  /*10eb0*/  IMAD R12, R8, 0x8, R18 ;  /* 0x00000008080c7824 */ /* 0x000fc800078e0212 */
[----:B------:R0:W1:Y:S01]  /*10ec0*/  SYNCS.PHASECHK.TRANS64.TRYWAIT P1, [R12+URZ+0x19c50], R5 ;  /* 0x019c50050c0075a7 */ /* 0x000062000802017f */
[----:B------:R-:W-:Y:S05]  /*10ed0*/  @!P0 BRA `(.L_x_13253) ;  /* 0x0000000000048947 */ /* 0x000fea0003800000 */
[----:B------:R-:W-:Y:S01]  /*10ee0*/  BPT.TRAP 0x1 ;  /* 0x000000040000795c */ /* 0x000fe20000300000 */
.L_x_13253:
[----:B------:R-:W-:Y:S04]  /*10ef0*/  BSSY B1, `(.L_x_13254) ;  /* 0x0000004000017945 */ /* 0x000fe80003800000 */
[----:B-1----:R-:W-:Y:S05]  /*10f00*/  @P1 BRA `(.L_x_13255) ;  /* 0x0000000000081947 */ /* 0x002fea0003800000 */
[----:B------:R-:W1:Y:S02]  /*10f10*/  SYNCS.PHASECHK.TRANS64.TRYWAIT P1, [R12+URZ+0x19c50], R5 ;  /* 0x019c50050c0075a7 */ /* 0x000e64000802017f */
[----:B-1----:R-:W-:Y:S05]  /*10f20*/  @!P1 BRA `(.L_x_13256) ;  /* 0x000000e400609947 */ /* 0x002fea0003800000 */
.L_x_13255:
[----:B------:R-:W-:Y:S05]  /*10f30*/  BSYNC B1 ;  /* 0x0000000000017941 */ /* 0x000fea0003800000 */
.L_x_13254:
        /* <DEDUP_REMOVED lines=34> */
.L_x_13257:
[----:B------:R-:W2:Y:S01]  /*11160*/  LDL R136, [R1+0x10] ;  /* 0x0000100001887983 */ /* 0x000ea20000100800 */
[----:B------:R-:W-:-:S04]  /*11170*/  IMAD R0, R0, 0x8, R18 ;  /* 0x0000000800007824 */ /* 0x000fc800078e0212 */
[----:B------:R-:W-:-:S05]  /*11180*/  VIADD R0, R0, 0x19c40 ;  /* 0x00019c4000007836 */ /* 0x000fca0000000000 */
[----:B--2---:R-:W-:-:S04]  /*11190*/  PRMT R0, R136, 0x654, R0 ;  /* 0x0000065488007816 */ /* 0x004fc80000000000 */
[----:B------:R2:W-:Y:S02]  /*111a0*/  SYNCS.ARRIVE.TRANS64.RED.A1T0 RZ, [R0+URZ], RZ ;  /* 0x000000ff00ff79a7 */ /* 0x0005e4000810043f */
[----:B--2---:R-:W-:-:S04]  /*111b0*/  FMNMX.FTZ R0, R24, R14, !PT ;  /* 0x0000000e18007209 */ /* 0x004fc80007810000 */
        /* <DEDUP_REMOVED lines=31> */
[----:B01----:R-:W0:Y:S02]  /*113b0*/  SHFL.BFLY PT, R5, R0, 0x2, 0x1f ;  /* 0x0c401f0000057f89 */ /* 0x003e2400000e0000 */
        /* <DEDUP_REMOVED lines=241> */
.L_x_13258:
        /* <DEDUP_REMOVED lines=107> */
.L_x_13246:
[----:B------:R-:W-:Y:S05]  /*12980*/  BSYNC B0 ;  /* 0x0000000000007941 */ /* 0x000fea0003800000 */
.L_x_13245:
[----:B------:R-:W-:Y:S06]  /*12990*/  BAR.ARV 0x8, 0x200 ;  /* 0x0208000000007b1d */ /* 0x000fec0000002000 */
[----:B------:R-:W-:Y:S05]  /*129a0*/  @!P0 BRA `(.L_x_13260) ;  /* 0x0000000000048947 */ /* 0x000fea0003800000 */
[----:B------:R-:W-:Y:S01]  /*129b0*/  BPT.TRAP 0x1 ;  /* 0x000000040000795c */ /* 0x000fe20000300000 */
.L_x_13260:
[----:B------:R-:W-:Y:S01]  /*129c0*/  IMAD R12, R23, 0x8, R18 ;  /* 0x00000008170c7824 */ /* 0x000fe200078e0212 */
[----:B------:R-:W-:-:S04]  /*129d0*/  SHF.L.U32 R7, R153, 0x1f, RZ ;  /* 0x0000001f99077819 */ /* 0x000fc800000006ff */
[----:B------:R0:W1:Y:S01]  /*129e0*/  SYNCS.PHASECHK.TRANS64.TRYWAIT P1, [R12+URZ+0x19c50], R7 ;  /* 0x019c50070c0075a7 */ /* 0x000062000802017f */
[----:B------:R-:W-:Y:S05]  /*129f0*/  @!P0 BRA `(.L_x_13261) ;  /* 0x0000000000048947 */ /* 0x000fea0003800000 */
[----:B------:R-:W-:Y:S01]  /*12a00*/  BPT.TRAP 0x1 ;  /* 0x000000040000795c */ /* 0x000fe20000300000 */
.L_x_13261:
[----:B------:R-:W-:Y:S04]  /*12a10*/  BSSY B0, `(.L_x_13262) ;  /* 0x0000004000007945 */ /* 0x000fe80003800000 */
[----:B-1----:R-:W-:Y:S05]  /*12a20*/  @P1 BRA `(.L_x_13263) ;  /* 0x0000000000081947 */ /* 0x002fea0003800000 */
[----:B------:R-:W1:Y:S02]  /*12a30*/  SYNCS.PHASECHK.TRANS64.TRYWAIT P1, [R12+URZ+0x19c50], R7 ;  /* 0x019c50070c0075a7 */ /* 0x000e64000802017f */
[----:B-1----:R-:W-:Y:S05]  /*12a40*/  @!P1 BRA `(.L_x_13264) ;  /* 0x000000c800ac9947 */ /* 0x002fea0003800000 */
.L_x_13263:
[----:B------:R-:W-:Y:S05]  /*12a50*/  BSYNC B0 ;  /* 0x0000000000007941 */ /* 0x000fea0003800000 */
.L_x_13262:
[----:B------:R-:W2:Y:S04]  /*12a60*/  LDL R14, [R1+0x68] ;  /* 0x00006800010e7983 */ /* 0x000ea80000100800 */
[----:B------:R-:W3:Y:S01]  /*12a70*/  LDL R13, [R1+0x50] ;  /* 0x00005000010d7983 */ /* 0x000ee20000100800 */
[----:B------:R-:W-:Y:S01]  /*12a80*/  VIADD R18, R18, 0x3000 ;  /* 0x0000300012127836 */ /* 0x000fe20000000000 */
[----:B------:R-:W-:Y:S01]  /*12a90*/  ULDC.64 UR4, c[0x0][0x9a0] ;  /* 0x0002680000047ab9 */ /* 0x000fe20000000a00 */
[----:B01----:R-:W-:Y:S01]  /*12aa0*/  IMAD.MOV.U32 R7, RZ, RZ, 0x40000040 ;  /* 0x40000040ff077424 */ /* 0x003fe200078e00ff */
[----:B------:R-:W-:Y:S01]  /*12ab0*/  ISETP.NE.U32.AND P1, PT, RZ, UR4, PT ;  /* 0x00000004ff007c0c */ /* 0x000fe2000bf25070 */
[----:B------:R-:W-:Y:S01]  /*12ac0*/  WARPGROUP.ARRIVE ;  /* 0x00000000000079c5 */ /* 0x000fe20000000000 */
[----:B------:R-:W-:-:S02]  /*12ad0*/  SHF.R.U32.HI R18, RZ, 0x4, R18 ;  /* 0x00000004ff127819 */ /* 0x000fc40000011612 */
[----:B------:R-:W-:Y:S02]  /*12ae0*/  ISETP.NE.AND.EX P1, PT, RZ, UR5, PT, P1 ;  /* 0x00000005ff007c0c */ /* 0x000fe4000bf25310 */
[----:B------:R-:W-:Y:S02]  /*12af0*/  LOP3.LUT R18, R18, 0x3fff, RZ, 0xc0, !PT ;  /* 0x00003fff12127812 */ /* 0x000fe400078ec0ff */
[----:B------:R-:W-:Y:S02]  /*12b00*/  R2UR UR7, R7 ;  /* 0x00000000070772ca */ /* 0x000fe400000e0000 */
[----:B------:R-:W-:-:S05]  /*12b10*/  LOP3.LUT R18, R18, 0x10000, RZ, 0xfc, !PT ;  /* 0x0001000012127812 */ /* 0x000fca00078efcff */
[----:B------:R-:W-:Y:S02]  /*12b20*/  IMAD R6, R23, 0x300, R18 ;  /* 0x0000030017067824 */ /* 0x000fe400078e0212 */
[----:B------:R-:W2:Y:S03]  /*12b30*/  @P1 LDC.64 R10, c[0x0][0x9c8] ;  /* 0x00027200ff0a1b82 */ /* 0x000ea60000000a00 */
[----:B------:R-:W-:-:S05]  /*12b40*/  R2UR UR6, R6 ;  /* 0x00000000060672ca */ /* 0x000fca00000e0000 */
[----:B------:R-:W0:Y:S08]  /*12b50*/  @P1 LDC.64 R8, c[0x0][0x9d0] ;  /* 0x00027400ff081b82 */ /* 0x000e300000000a00 */
[----:B------:R-:W-:Y:S03]  /*12b60*/  QGMMA.64x96x32.F32.E4M3.E4M3 R88, R148, gdesc[UR4], R88, gsb0 ;  /* 0x0160000494587df3 */ /* 0x000fe60008000858 */
[----:B------:R-:W-:-:S02]  /*12b70*/  WARPGROUP.DEPBAR.LE gsb0, 0x0 ;  /* 0x00008000000079c5 */ /* 0x000fc40000010000 */
[----:B------:R-:W-:Y:S01]  /*12b80*/  WARPGROUP.ARRIVE ;  /* 0x00000000000079c5 */ /* 0x000fe20000000000 */
[----:B--2---:R-:W-:-:S04]  /*12b90*/  @P1 IMAD R14, R14, R10, RZ ;  /* 0x0000000a0e0e1224 */ /* 0x004fc800078e02ff */
[C---:B---3--:R-:W-:Y:S02]  /*12ba0*/  @P1 IMAD R7, R13.reuse, R11, R14 ;  /* 0x0000000b0d071224 */ /* 0x048fe400078e020e */
[----:B------:R-:W-:-:S04]  /*12bb0*/  @P1 IMAD.WIDE.U32 R10, R13, R10, RZ ;  /* 0x0000000a0d0a1225 */ /* 0x000fc800078e00ff */
[----:B------:R-:W-:Y:S02]  /*12bc0*/  @P1 IMAD.IADD R11, R11, 0x1, R7 ;  /* 0x000000010b0b1824 */ /* 0x000fe400078e0207 */
[----:B0-----:R-:W-:-:S04]  /*12bd0*/  @P1 IMAD.WIDE.U32 R10, R152, R8, R10 ;  /* 0x00000008980a1225 */ /* 0x001fc800078e000a */
[----:B------:R-:W-:Y:S01]  /*12be0*/  @P1 IMAD R9, R152, R9, R11 ;  /* 0x0000000998091224 */ /* 0x000fe200078e020b */
[----:B------:R-:W-:-:S04]  /*12bf0*/  @P1 LEA R8, P2, R10, UR4, 0x2 ;  /* 0x000000040a081c11 */ /* 0x000fc8000f8410ff */
[----:B------:R-:W-:Y:S01]  /*12c00*/  @P1 LEA.HI.X R9, R10, UR5, R9, 0x2, P2 ;  /* 0x000000050a091c11 */ /* 0x000fe200090f1409 */
[----:B------:R-:W-:-:S06]  /*12c10*/  IMAD.MOV.U32 R10, RZ, RZ, 0x3f800000 ;  /* 0x3f800000ff0a7424 */ /* 0x000fcc00078e00ff */
        /* <DEDUP_REMOVED lines=12> */
[----:B-1----:R-:W-:-:S08]  /*12ce0*/  FADD.FTZ R11, R11, R4 ;  /* 0x000000040b0b7221 */ /* 0x002fd00000010000 */
[----:B------:R-:W-:Y:S01]  /*12cf0*/  QGMMA.64x96x32.F32.E4M3.E4M3 R88, R144, gdesc[UR4], R88, gsb0 ;  /* 0x0160000490587df3 */ /* 0x000fe20008000858 */
[----:B------:R-:W-:Y:S01]  /*12d00*/  R2UR UR6, R8 ;  /* 0x00000000080672ca */ /* 0x000fe200000e0000 */
[----:B---3--:R-:W-:Y:S01]  /*12d10*/  FADD.FTZ R14, R14, R3 ;  /* 0x000000030e0e7221 */ /* 0x008fe20000010000 */
[----:B------:R-:W-:Y:S01]  /*12d20*/  R2UR UR7, R9 ;  /* 0x00000000090772ca */ /* 0x000fe200000e0000 */
[----:B------:R-:W-:Y:S01]  /*12d30*/  IMAD.MOV.U32 R3, RZ, RZ, -0x800000 ;  /* 0xff800000ff037424 */ /* 0x000fe200078e00ff */
[----:B------:R-:W-:Y:S02]  /*12d40*/  WARPGROUP.DEPBAR.LE gsb0, 0x0 ;  /* 0x00008000000079c5 */ /* 0x000fe40000010000 */
[----:B------:R-:W-:-:S09]  /*12d50*/  WARPGROUP.ARRIVE ;  /* 0x00000000000079c5 */ /* 0x000fd20000000000 */
[----:B------:R-:W-:Y:S01]  /*12d60*/  QGMMA.64x96x32.F32.E4M3.E4M3 R88, R140, gdesc[UR4], R88, gsb0 ;  /* 0x016000048c587df3 */ /* 0x000fe20008000858 */
[----:B------:R-:W-:Y:S02]  /*12d70*/  R2UR UR6, R6 ;  /* 0x00000000060672ca */ /* 0x000fe400000e0000 */
[----:B------:R-:W-:Y:S01]  /*12d80*/  R2UR UR7, R7 ;  /* 0x00000000070772ca */ /* 0x000fe200000e0000 */
[----:B------:R-:W0:Y:S04]  /*12d90*/  SHFL.BFLY PT, R6, R11, 0x1, 0x1f ;  /* 0x0c201f000b067f89 */ /* 0x000e2800000e0000 */
[----:B------:R-:W1:Y:S01]  /*12da0*/  SHFL.BFLY PT, R7, R14, 0x1, 0x1f ;  /* 0x0c201f000e077f89 */ /* 0x000e6200000e0000 */
[----:B0-----:R-:W-:-:S01]  /*12db0*/  FADD.FTZ R9, R11, R6 ;  /* 0x000000060b097221 */ /* 0x001fc20000010000 */
[----:B------:R-:W-:-:S02]  /*12dc0*/  IMAD.MOV.U32 R11, RZ, RZ, RZ ;  /* 0x000000ffff0b7224 */ /* 0x000fc400078e00ff */
[----:B-1----:R-:W-:-:S02]  /*12dd0*/  FADD.FTZ R15, R14, R7 ;  /* 0x000000070e0f7221 */ /* 0x002fc40000010000 */
[C---:B------:R-:W-:Y:S01]  /*12de0*/  FSETP.NE.FTZ.AND P1, PT, R9.reuse, RZ, PT ;  /* 0x000000ff0900720b */ /* 0x040fe20003f35000 */
[----:B------:R-:W-:Y:S01]  /*12df0*/  FMUL.FTZ R6, R9, 0.00390625 ;  /* 0x3b80000009067820 */ /* 0x000fe20000410000 */
[----:B------:R-:W-:Y:S02]  /*12e00*/  IMAD.MOV.U32 R7, RZ, RZ, RZ ;  /* 0x000000ffff077224 */ /* 0x000fe400078e00ff */
[----:B------:R-:W-:Y:S02]  /*12e10*/  FMUL.FTZ R8, R15, 0.00390625 ;  /* 0x3b8000000f087820 */ /* 0x000fe40000410000 */
[----:B------:R-:W-:-:S03]  /*12e20*/  FSETP.NE.FTZ.AND P2, PT, R6, RZ, PT ;  /* 0x000000ff0600720b */ /* 0x000fc60003f55000 */
[----:B------:R-:W-:-:S04]  /*12e30*/  FSETP.NE.FTZ.AND P3, PT, R8, RZ, PT ;  /* 0x000000ff0800720b */ /* 0x000fc80003f75000 */
[----:B------:R-:W-:Y:S01]  /*12e40*/  @P1 MUFU.RCP R7, R9 ;  /* 0x0000000900071308 */ /* 0x000fe20000001000 */
[----:B------:R-:W-:-:S05]  /*12e50*/  FSETP.NE.FTZ.AND P1, PT, R15, RZ, PT ;  /* 0x000000ff0f00720b */ /* 0x000fca0003f35000 */
[----:B------:R-:W-:-:S03]  /*12e60*/  @P2 FMUL.FTZ R4, R2, 0.69314718246459960938 ;  /* 0x3f31721802042820 */ /* 0x000fc60000410000 */
[----:B------:R-:W0:Y:S01]  /*12e70*/  @P3 MUFU.LG2 R8, R8 ;  /* 0x0000000800083308 */ /* 0x000e220000000c00 */
[----:B------:R-:W-:-:S07]  /*12e80*/  @P3 FMUL.FTZ R2, R2, 0.69314718246459960938 ;  /* 0x3f31721802023820 */ /* 0x000fce0000410000 */
        /* <DEDUP_REMOVED lines=14> */
.L_x_13265:
        /* <DEDUP_REMOVED lines=61> */
.L_x_13196:
[----:B------:R-:W2:Y:S01]  /*13340*/  LDL R88, [R1+0x58] ;  /* 0x0000580001587983 */ /* 0x000ea20000100800 */
[----:B------:R-:W1:Y:S01]  /*13350*/  S2UR UR4, SR_CgaCtaId ;  /* 0x00000000000479c3 */ /* 0x000e620000008800 */
[----:B------:R-:W-:Y:S01]  /*13360*/  MOV R18, 0x400 ;  /* 0x0000040000127802 */ /* 0x000fe20000000f00 */
[----:B------:R-:W-:Y:S01]  /*13370*/  BSSY B0, `(.L_x_13266) ;  /* 0x0000334000007945 */ /* 0x000fe20003800000 */
[----:B-1----:R-:W-:-:S05]  /*13380*/  IMAD.U32 R2, RZ, RZ, UR4 ;  /* 0x00000004ff027e24 */ /* 0x002fca000f8e00ff */
[----:B------:R1:W-:Y:S01]  /*13390*/  STL [R1+0x10], R2 ;  /* 0x0000100201007387 */ /* 0x0003e20000100800 */
[----:B------:R-:W-:Y:S01]  /*133a0*/  LEA R18, R2, R18, 0x18 ;  /* 0x0000001202127211 */ /* 0x000fe200078ec0ff */
[----:B------:R-:W-:Y:S06]  /*133b0*/  BAR.SYNC.DEFER_BLOCKING 0x5, 0x200 ;  /* 0x0148000000007b1d */ /* 0x000fec0000010000 */
[----:B-----5:R1:W3:Y:S02]  /*133c0*/  LDS.128 R24, [R18+0x19cd0] ;  /* 0x019cd00012187984 */ /* 0x0202e40000000c00 */
[----:B------:R-:W-:Y:S06]  /*133d0*/  BAR.ARV 0x4, 0x200 ;  /* 0x0108000000007b1d */ /* 0x000fec0000002000 */
[----:B--2---:R-:W-:-:S13]  /*133e0*/  ISETP.NE.AND P1, PT, R88, RZ, PT ;  /* 0x000000ff5800720c */ /* 0x004fda0003f25270 */
[----:B------:R-:W2:Y:S02]  /*133f0*/  @!P1 LDC R88, c[0x0][0xad4] ;  /* 0x0002b500ff589b82 */ /* 0x000ea40000000800 */
[----:B--2---:R1:W-:Y:S01]  /*13400*/  @!P1 STL [R1+0x58], R88 ;  /* 0x0000585801009387 */ /* 0x0043e20000100800 */
[----:B---3--:R-:W-:Y:S05]  /*13410*/  @P0 BRA `(.L_x_13267) ;  /* 0x0000002400e40947 */ /* 0x008fea0003800000 */
[----:B------:R-:W2:Y:S01]  /*13420*/  LDL.LU R4, [R1+0x50] ;  /* 0x0000500001047983 */ /* 0x000ea20000300800 */
[----:B------:R-:W-:Y:S01]  /*13430*/  ULDC.64 UR4, c[0x4][0x70] ;  /* 0x01001c0000047ab9 */ /* 0x000fe20000000a00 */
[----:B------:R-:W-:Y:S02]  /*13440*/  ULDC.64 UR6, c[0x0][0xc08] ;  /* 0x0003020000067ab9 */ /* 0x000fe40000000a00 */
[----:B-1----:R-:W3:Y:S01]  /*13450*/  LDL.LU R2, [R1+0x68] ;  /* 0x0000680001027983 */ /* 0x002ee20000300800 */
[----:B------:R-:W1:Y:S01]  /*13460*/  S2R R8, SR_TID.X ;  /* 0x0000000000087919 */ /* 0x000e620000002100 */
[----:B------:R-:W-:Y:S01]  /*13470*/  BAR.SYNC.DEFER_BLOCKING 0x1, 0x180 ;  /* 0x0046000000007b1d */ /* 0x000fe20000010000 */
[----:B--2---:R-:W-:Y:S02]  /*13480*/  IMAD.MOV.U32 R6, RZ, RZ, R4 ;  /* 0x000000ffff067224 */ /* 0x004fe400078e0004 */
[----:B---3--:R-:W-:Y:S02]  /*13490*/  IMAD.MOV.U32 R7, RZ, RZ, R2 ;  /* 0x000000ffff077224 */ /* 0x008fe400078e0002 */
[----:B-1----:R-:W-:-:S05]  /*134a0*/  IMAD.SHL.U32 R2, R8, 0x4, RZ ;  /* 0x0000000408027824 */ /* 0x002fca00078e00ff */
[----:B------:R-:W-:-:S04]  /*134b0*/  LOP3.LUT R2, R2, 0xc, RZ, 0xc0, !PT ;  /* 0x0000000c02027812 */ /* 0x000fc800078ec0ff */
[----:B------:R-:W-:-:S05]  /*134c0*/  IADD3 R4, P0, R2, UR4, RZ ;  /* 0x0000000402047c10 */ /* 0x000fca000ff1e0ff */
[----:B0-----:R-:W-:Y:S01]  /*134d0*/  IMAD.X R5, RZ, RZ, UR5, P0 ;  /* 0x00000005ff057e24 */ /* 0x001fe200080e06ff */
[----:B------:R-:W-:-:S04]  /*134e0*/  ULDC.64 UR4, c[0x0][0xc00] ;  /* 0x0003000000047ab9 */ /* 0x000fc80000000a00 */
[----:B------:R0:W2:Y:S01]  /*134f0*/  LDG.E.CONSTANT R28, desc[UR40][R4.64] ;  /* 0x00000028041c7981 */ /* 0x0000a2000c1e9900 */
[----:B------:R-:W-:-:S03]  /*13500*/  LOP3.LUT P0, R2, R8, 0x3, RZ, 0xc0, !PT ;  /* 0x0000000308027812 */ /* 0x000fc6000780c0ff */
[----:B------:R-:W3:Y:S01]  /*13510*/  LDL R4, [R1+0xb0] ;  /* 0x0000b00001047983 */ /* 0x000ee20000100800 */
[----:B------:R-:W-:Y:S01]  /*13520*/  ISETP.EQ.OR P0, PT, R2, 0x3, !P0 ;  /* 0x000000030200780c */ /* 0x000fe20004702670 */
[----:B------:R-:W-:Y:S01]  /*13530*/  IMAD.MOV.U32 R136, RZ, RZ, R6 ;  /* 0x000000ffff887224 */ /* 0x000fe200078e0006 */
[----:B0-----:R-:W0:Y:S02]  /*13540*/  S2R R5, SR_SWINHI ;  /* 0x0000000000057919 */ /* 0x001e240000002f00 */
[----:B------:R-:W-:Y:S01]  /*13550*/  SEL R61, R98, R99, P0 ;  /* 0x00000063623d7207 */ /* 0x000fe20000000000 */
[----:B------:R-:W-:Y:S01]  /*13560*/  IMAD.MOV.U32 R87, RZ, RZ, R7 ;  /* 0x000000ffff577224 */ /* 0x000fe200078e0007 */
[----:B------:R-:W-:Y:S02]  /*13570*/  SEL R98, R99, R98, P0 ;  /* 0x0000006263627207 */ /* 0x000fe40000000000 */
[----:B------:R-:W4:Y:S01]  /*13580*/  LDL.LU R99, [R1+0x5c] ;  /* 0x00005c0001637983 */ /* 0x000f220000300800 */
[----:B------:R-:W-:-:S02]  /*13590*/  SEL R33, R96, R97, P0 ;  /* 0x0000006160217207 */ /* 0x000fc40000000000 */
[----:B------:R-:W-:Y:S02]  /*135a0*/  SEL R96, R97, R96, P0 ;  /* 0x0000006061607207 */ /* 0x000fe40000000000 */
[----:B------:R-:W4:Y:S01]  /*135b0*/  LDL.LU R97, [R1+0x60] ;  /* 0x0000600001617983 */ /* 0x000f220000300800 */
        /* <DEDUP_REMOVED lines=13> */
[----:B------:R-:W-:Y:S02]  /*13690*/  MOV R36, R18 ;  /* 0x0000001200247202 */ /* 0x000fe40000000f00 */
[----:B0-----:R-:W-:Y:S01]  /*136a0*/  MOV R37, R5 ;  /* 0x0000000500257202 */ /* 0x001fe20000000f00 */
[----:B------:R-:W4:Y:S01]  /*136b0*/  LDL R95, [R1+0x4c] ;  /* 0x00004c00015f7983 */ /* 0x000f220000100800 */
        /* <DEDUP_REMOVED lines=33> */
[----:B---3--:R-:W-:-:S03]  /*138d0*/  IMAD.WIDE R12, R4, 0x2, R36 ;  /* 0x00000002040c7825 */ /* 0x008fc600078e0224 */
[----:B------:R-:W-:-:S04]  /*138e0*/  IADD3 R21, P5, R12, 0x20, RZ ;  /* 0x000000200c157810 */ /* 0x000fc80007fbe0ff */
[----:B------:R-:W-:Y:S02]  /*138f0*/  LOP3.LUT R0, R21, 0x180, RZ, 0xc0, !PT ;  /* 0x0000018015007812 */ /* 0x000fe400078ec0ff */
[----:B------:R-:W-:Y:S02]  /*13900*/  IADD3 R83, P2, R12, 0x6000, RZ ;  /* 0x000060000c537810 */ /* 0x000fe40007f5e0ff */
[----:B------:R-:W-:Y:S02]  /*13910*/  SHF.R.U64 R0, R0, 0x3, RZ ;  /* 0x0000000300007819 */ /* 0x000fe400000012ff */
[C---:B------:R-:W-:Y:S02]  /*13920*/  IADD3 R24, P1, R12.reuse, 0x6020, RZ ;  /* 0x000060200c187810 */ /* 0x040fe40007f3e0ff */
[----:B------:R-:W-:Y:S02]  /*13930*/  LOP3.LUT R5, R12, 0x180, RZ, 0xc0, !PT ;  /* 0x000001800c057812 */ /* 0x000fe400078ec0ff */
[----:B------:R-:W-:-:S02]  /*13940*/  LOP3.LUT R14, R0, R21, RZ, 0x3c, !PT ;  /* 0x00000015000e7212 */ /* 0x000fc400078e3cff */
[----:B------:R-:W-:Y:S02]  /*13950*/  LOP3.LUT R4, R83, 0x180, RZ, 0xc0, !PT ;  /* 0x0000018053047812 */ /* 0x000fe400078ec0ff */
[----:B------:R-:W-:Y:S02]  /*13960*/  LOP3.LUT R21, R24, 0x180, RZ, 0xc0, !PT ;  /* 0x0000018018157812 */ /* 0x000fe400078ec0ff */
[C---:B------:R-:W-:Y:S02]  /*13970*/  IADD3 R35, P4, R12.reuse, 0x3000, RZ ;  /* 0x000030000c237810 */ /* 0x040fe40007f9e0ff */
[----:B------:R-:W-:Y:S02]  /*13980*/  IADD3 R81, P3, R12, 0x3020, RZ ;  /* 0x000030200c517810 */ /* 0x000fe40007f7e0ff */
[----:B------:R-:W-:Y:S02]  /*13990*/  SHF.R.U64 R5, R5, 0x3, RZ ;  /* 0x0000000305057819 */ /* 0x000fe400000012ff */
[----:B------:R-:W-:-:S02]  /*139a0*/  SHF.R.U64 R4, R4, 0x3, RZ ;  /* 0x0000000304047819 */ /* 0x000fc400000012ff */
[----:B------:R-:W-:Y:S02]  /*139b0*/  SHF.R.U64 R21, R21, 0x3, RZ ;  /* 0x0000000315157819 */ /* 0x000fe400000012ff */
[----:B------:R-:W-:Y:S01]  /*139c0*/  LOP3.LUT R12, R5, R12, RZ, 0x3c, !PT ;  /* 0x0000000c050c7212 */ /* 0x000fe200078e3cff */
[----:B------:R-:W-:Y:S01]  /*139d0*/  IMAD.X R5, RZ, RZ, R13, P1 ;  /* 0x000000ffff057224 */ /* 0x000fe200008e060d */
[----:B------:R-:W-:Y:S02]  /*139e0*/  LOP3.LUT R0, R35, 0x180, RZ, 0xc0, !PT ;  /* 0x0000018023007812 */ /* 0x000fe400078ec0ff */
[----:B------:R-:W-:Y:S02]  /*139f0*/  LOP3.LUT R2, R81, 0x180, RZ, 0xc0, !PT ;  /* 0x0000018051027812 */ /* 0x000fe400078ec0ff */
[----:B------:R-:W-:Y:S02]  /*13a00*/  LOP3.LUT R6, R4, R83, RZ, 0x3c, !PT ;  /* 0x0000005304067212 */ /* 0x000fe400078e3cff */
[----:B------:R-:W-:-:S02]  /*13a10*/  LOP3.LUT R4, R21, R24, RZ, 0x3c, !PT ;  /* 0x0000001815047212 */ /* 0x000fc400078e3cff */
[----:B------:R-:W-:Y:S02]  /*13a20*/  SHF.R.U64 R0, R0, 0x3, RZ ;  /* 0x0000000300007819 */ /* 0x000fe400000012ff */
[----:B------:R-:W-:Y:S02]  /*13a30*/  SHF.R.U64 R2, R2, 0x3, RZ ;  /* 0x0000000302027819 */ /* 0x000fe400000012ff */
[----:B------:R-:W-:Y:S01]  /*13a40*/  MOV R24, R4 ;  /* 0x0000000400187202 */ /* 0x000fe20000000f00 */
[--C-:B------:R-:W-:Y:S01]  /*13a50*/  IMAD.X R11, RZ, RZ, R13.reuse, P4 ;  /* 0x000000ffff0b7224 */ /* 0x100fe200020e060d */
[----:B--2---:R0:W-:Y:S01]  /*13a60*/  SHFL.IDX PT, R5, R51, R28, 0x1c1f ;  /* 0x001c1f1c33057589 */ /* 0x0041e200000e0000 */
[--C-:B------:R-:W-:Y:S01]  /*13a70*/  IMAD.X R9, RZ, RZ, R13.reuse, P3 ;  /* 0x000000ffff097224 */ /* 0x100fe200018e060d */
[----:B------:R-:W-:Y:S01]  /*13a80*/  LOP3.LUT R10, R0, R35, RZ, 0x3c, !PT ;  /* 0x00000023000a7212 */ /* 0x000fe200078e3cff */
[--C-:B------:R-:W-:Y:S01]  /*13a90*/  IMAD.X R7, RZ, RZ, R13.reuse, P2 ;  /* 0x000000ffff077224 */ /* 0x100fe200010e060d */
[----:B------:R-:W-:Y:S01]  /*13aa0*/  LOP3.LUT R8, R2, R81, RZ, 0x3c, !PT ;  /* 0x0000005102087212 */ /* 0x000fe200078e3cff */
[----:B------:R-:W-:Y:S01]  /*13ab0*/  IMAD.X R15, RZ, RZ, R13, P5 ;  /* 0x000000ffff0f7224 */ /* 0x000fe200028e060d */
[----:B0-----:R-:W-:Y:S01]  /*13ac0*/  LOP3.LUT R51, R28, 0x2, RZ, 0x3c, !PT ;  /* 0x000000021c337812 */ /* 0x001fe200078e3cff */
        /* <DEDUP_REMOVED lines=28> */
[----:B------:R-:W4:Y:S04]  /*13c90*/  SHFL.IDX PT, R41, R134, R51, 0x1c1f ;  /* 0x001c1f3386297589 */ /* 0x000f2800000e0000 */
[----:B------:R-:W-:Y:S04]  /*13ca0*/  SHFL.IDX PT, R100, R100, R51, 0x1c1f ;  /* 0x001c1f3364647589 */ /* 0x000fe800000e0000 */
[----:B------:R-:W4:Y:S04]  /*13cb0*/  SHFL.IDX PT, R96, R96, R51, 0x1c1f ;  /* 0x001c1f3360607589 */ /* 0x000f2800000e0000 */
[----:B------:R-:W-:Y:S04]  /*13cc0*/  SHFL.IDX PT, R71, R104, R51, 0x1c1f ;  /* 0x001c1f3368477589 */ /* 0x000fe800000e0000 */
[----:B------:R-:W-:Y:S04]  /*13cd0*/  SHFL.IDX PT, R69, R112, R51, 0x1c1f ;  /* 0x001c1f3370457589 */ /* 0x000fe800000e0000 */
[----:B------:R-:W-:Y:S04]  /*13ce0*/  SHFL.IDX PT, R77, R120, R51, 0x1c1f ;  /* 0x001c1f33784d7589 */ /* 0x000fe800000e0000 */
[----:B------:R-:W4:Y:S04]  /*13cf0*/  SHFL.IDX PT, R98, R98, R51, 0x1c1f ;  /* 0x001c1f3362627589 */ /* 0x000f2800000e0000 */
[----:B------:R-:W-:Y:S04]  /*13d00*/  SHFL.IDX PT, R85, R128, R51, 0x1c1f ;  /* 0x001c1f3380557589 */ /* 0x000fe800000e0000 */
[----:B------:R-:W4:Y:S04]  /*13d10*/  SHFL.IDX PT, R102, R102, R51, 0x1c1f ;  /* 0x001c1f3366667589 */ /* 0x000f2800000e0000 */
[----:B------:R-:W4:Y:S04]  /*13d20*/  SHFL.IDX PT, R106, R106, R51, 0x1c1f ;  /* 0x001c1f336a6a7589 */ /* 0x000f2800000e0000 */
[----:B------:R-:W4:Y:S04]  /*13d30*/  SHFL.IDX PT, R75, R114, R51, 0x1c1f ;  /* 0x001c1f33724b7589 */ /* 0x000f2800000e0000 */
[----:B------:R-:W4:Y:S04]  /*13d40*/  SHFL.IDX PT, R79, R122, R51, 0x1c1f ;  /* 0x001c1f337a4f7589 */ /* 0x000f2800000e0000 */
[----:B------:R-:W-:Y:S04]  /*13d50*/  SHFL.IDX PT, R67, R67, R28, 0x1c1f ;  /* 0x001c1f1c43437589 */ /* 0x000fe800000e0000 */
[----:B------:R-:W4:Y:S04]  /*13d60*/  SHFL.IDX PT, R110, R110, R51, 0x1c1f ;  /* 0x001c1f336e6e7589 */ /* 0x000f2800000e0000 */
[----:B------:R-:W-:Y:S04]  /*13d70*/  SHFL.IDX PT, R6, R47, R28, 0x1c1f ;  /* 0x001c1f1c2f067589 */ /* 0x000fe800000e0000 */
[----:B------:R-:W-:Y:S04]  /*13d80*/  SHFL.IDX PT, R4, R55, R28, 0x1c1f ;  /* 0x001c1f1c37047589 */ /* 0x000fe800000e0000 */
[----:B------:R-:W4:Y:S04]  /*13d90*/  SHFL.IDX PT, R15, R116, R51, 0x1c1f ;  /* 0x001c1f33740f7589 */ /* 0x000f2800000e0000 */
[----:B------:R-:W-:Y:S04]  /*13da0*/  SHFL.IDX PT, R124, R124, R51, 0x1c1f ;  /* 0x001c1f337c7c7589 */ /* 0x000fe800000e0000 */
[----:B------:R-:W-:Y:S04]  /*13db0*/  SHFL.IDX PT, R13, R132, R51, 0x1c1f ;  /* 0x001c1f33840d7589 */ /* 0x000fe800000e0000 */
[----:B------:R-:W4:Y:S04]  /*13dc0*/  SHFL.IDX PT, R73, R118, R51, 0x1c1f ;  /* 0x001c1f3376497589 */ /* 0x000f2800000e0000 */
[----:B------:R-:W4:Y:S04]  /*13dd0*/  SHFL.IDX PT, R81, R126, R51, 0x1c1f ;  /* 0x001c1f337e517589 */ /* 0x000f2800000e0000 */
[----:B------:R-:W4:Y:S04]  /*13de0*/  SHFL.IDX PT, R130, R130, R51, 0x1c1f ;  /* 0x001c1f3382827589 */ /* 0x000f2800000e0000 */
[----:B------:R2:W-:Y:S04]  /*13df0*/  SHFL.IDX PT, R9, R43, R28, 0x1c1f ;  /* 0x001c1f1c2b097589 */ /* 0x0005e800000e0000 */
[----:B------:R4:W4:Y:S01]  /*13e00*/  SHFL.IDX PT, R108, R108, R51, 0x1c1f ;  /* 0x001c1f336c6c7589 */ /* 0x00092200000e0000 */
        /* <DEDUP_REMOVED lines=58> */
[----:B------:R-:W-:Y:S01]  /*141b0*/  F2FP.BF16.F32.PACK_AB R13, R63, R62 ;  /* 0x0000003e3f0d723e */ /* 0x000fe200000010ff */
[----:B------:R0:W-:Y:S01]  /*141c0*/  STSM.16.M88.4 [R35], R8 ;  /* 0x0000000823007844 */ /* 0x0001e20000000200 */
        /* <DEDUP_REMOVED lines=16> */
[----:B------:R-:W-:Y:S04]  /*142d0*/  STSM.16.M88.4 [R21], R32 ;  /* 0x0000002015007844 */ /* 0x000fe80000000200 */
[----:B------:R1:W-:Y:S01]  /*142e0*/  STSM.16.M88.4 [R24], R4 ;  /* 0x0000000418007844 */ /* 0x0003e20000000200 */
[----:B------:R-:W-:Y:S01]  /*142f0*/  BAR.SYNC.DEFER_BLOCKING 0x1, 0x180 ;  /* 0x0046000000007b1d */ /* 0x000fe20000010000 */
[----:B------:R-:W-:-:S04]  /*14300*/  ISETP.NE.U32.AND P0, PT, RZ, UR4, PT ;  /* 0x00000004ff007c0c */ /* 0x000fc8000bf05070 */
[----:B------:R-:W-:Y:S01]  /*14310*/  ISETP.NE.AND.EX P0, PT, RZ, UR5, PT, P0 ;  /* 0x00000005ff007c0c */ /* 0x000fe2000bf05300 */
[----:B------:R-:W-:Y:S01]  /*14320*/  IMAD.MOV.U32 R0, RZ, RZ, RZ ;  /* 0x000000ffff007224 */ /* 0x000fe200078e00ff */
[----:B------:R-:W-:Y:S01]  /*14330*/  IADD3 R8, P1, R99, UR4, RZ ;  /* 0x0000000463087c10 */ /* 0x000fe2000ff3e0ff */
[----:B0-----:R-:W0:Y:S03]  /*14340*/  LDC R2, c[0x0][0xbe8] ;  /* 0x0002fa00ff027b82 */ /* 0x001e260000000800 */
[----:B------:R-:W-:Y:S02]  /*14350*/  IADD3.X R9, R97, UR5, RZ, P1, !PT ;  /* 0x0000000561097c10 */ /* 0x000fe40008ffe4ff */
[----:B------:R-:W-:-:S03]  /*14360*/  ISETP.GT.AND P3, PT, R88, 0x1, PT ;  /* 0x000000015800780c */ /* 0x000fc60003f64270 */
[----:B------:R-:W2:Y:S02]  /*14370*/  LDC.64 R14, c[0x0][0xba8] ;  /* 0x0002ea00ff0e7b82 */ /* 0x000ea40000000a00 */
[----:B------:R-:W3:Y:S01]  /*14380*/  @P0 LDG.E R0, desc[UR40][R8.64] ;  /* 0x0000002808000981 */ /* 0x000ee2000c1e1900 */
[----:B-1----:R-:W-:-:S05]  /*14390*/  IMAD.MOV.U32 R24, RZ, RZ, 0x9b8 ;  /* 0x000009b8ff187424 */ /* 0x002fca00078e00ff */
[----:B------:R-:W-:-:S04]  /*143a0*/  SEL R24, R24, 0x978, P3 ;  /* 0x0000097818187807 */ /* 0x000fc80001800000 */
[----:B------:R-:W1:Y:S01]  /*143b0*/  LDC.64 R6, c[0x0][R24+0x220] ;  /* 0x0000880018067b82 */ /* 0x000e620000000a00 */
[----:B------:R-:W-:-:S07]  /*143c0*/  ISETP.NE.U32.AND P1, PT, RZ, UR6, PT ;  /* 0x00000006ff007c0c */ /* 0x000fce000bf25070 */
[----:B------:R-:W4:Y:S01]  /*143d0*/  LDC.64 R10, c[0x0][R24+0x218] ;  /* 0x00008600180a7b82 */ /* 0x000f220000000a00 */
[----:B------:R-:W-:Y:S02]  /*143e0*/  ISETP.NE.AND.EX P1, PT, RZ, UR7, PT, P1 ;  /* 0x00000007ff007c0c */ /* 0x000fe4000bf25310 */
[----:B0-----:R-:W-:-:S05]  /*143f0*/  ISETP.NE.AND P4, PT, R2, 0x1, PT ;  /* 0x000000010200780c */ /* 0x001fca0003f85270 */
[----:B------:R-:W0:Y:S06]  /*14400*/  LDC.64 R12, c[0x0][R24+0x228] ;  /* 0x00008a00180c7b82 */ /* 0x000e2c0000000a00 */
        /* <DEDUP_REMOVED lines=8> */
[----:B--2---:R2:W2:Y:S01]  /*14490*/  LDC.64 R4, c[0x0][R24+0x210] ;  /* 0x0000840018047b82 */ /* 0x0044a20000000a00 */
[----:B------:R-:W-:-:S04]  /*144a0*/  ISETP.NE.AND.EX P2, PT, RZ, UR5, PT, P2 ;  /* 0x00000005ff007c0c */ /* 0x000fc8000bf45320 */
[----:B------:R-:W-:Y:S02]  /*144b0*/  SEL R21, R136, RZ, !P2 ;  /* 0x000000ff88157207 */ /* 0x000fe40005000000 */
[----:B------:R-:W-:Y:S01]  /*144c0*/  SEL R31, R87, RZ, !P2 ;  /* 0x000000ff571f7207 */ /* 0x000fe20005000000 */
[----:B------:R-:W2:Y:S02]  /*144d0*/  @!P3 LDC R14, c[0x0][0xb50] ;  /* 0x0002d400ff0ebb82 */ /* 0x000ea40000000800 */
[----:B-1----:R-:W-:-:S04]  /*144e0*/  IMAD R7, R7, R21, RZ ;  /* 0x0000001507077224 */ /* 0x002fc800078e02ff */
[----:B------:R-:W-:Y:S02]  /*144f0*/  IMAD R87, R6, R31, R7 ;  /* 0x0000001f06577224 */ /* 0x000fe400078e0207 */
[-C--:B----4-:R-:W-:Y:S01]  /*14500*/  IMAD R35, R11, R152.reuse, RZ ;  /* 0x000000980b237224 */ /* 0x090fe200078e02ff */
[----:B------:R-:W-:Y:S01]  /*14510*/  SEL R33, R91, RZ, P3 ;  /* 0x000000ff5b217207 */ /* 0x000fe20001800000 */
[----:B------:R-:W-:Y:S01]  /*14520*/  IMAD.WIDE.U32 R10, R10, R152, RZ ;  /* 0x000000980a0a7225 */ /* 0x000fe200078e00ff */
[----:B------:R-:W1:Y:S03]  /*14530*/  @!P3 LDC R15, c[0x0][0xb54] ;  /* 0x0002d500ff0fbb82 */ /* 0x000e660000000800 */
[----:B------:R-:W-:-:S04]  /*14540*/  IMAD.WIDE.U32 R6, R6, R21, RZ ;  /* 0x0000001506067225 */ /* 0x000fc800078e00ff */
[----:B------:R-:W-:Y:S02]  /*14550*/  IMAD.IADD R31, R95, 0x1, R93 ;  /* 0x000000015f1f7824 */ /* 0x000fe400078e025d */
[----:B------:R-:W-:Y:S02]  /*14560*/  IMAD.IADD R87, R7, 0x1, R87 ;  /* 0x0000000107577824 */ /* 0x000fe400078e0257 */
[----:B------:R-:W-:Y:S02]  /*14570*/  IMAD.MOV.U32 R7, RZ, RZ, R31 ;  /* 0x000000ffff077224 */ /* 0x000fe400078e001f */
[----:B------:R-:W-:Y:S02]  /*14580*/  IMAD.IADD R11, R11, 0x1, R35 ;  /* 0x000000010b0b7824 */ /* 0x000fe400078e0223 */
[-C--:B0-----:R-:W-:Y:S02]  /*14590*/  IMAD R35, R13, R33.reuse, RZ ;  /* 0x000000210d237224 */ /* 0x081fe400078e02ff */
[----:B------:R-:W-:-:S04]  /*145a0*/  IMAD.WIDE.U32 R12, R12, R33, RZ ;  /* 0x000000210c0c7225 */ /* 0x000fc800078e00ff */
[----:B------:R-:W-:Y:S01]  /*145b0*/  IMAD.IADD R35, R13, 0x1, R35 ;  /* 0x000000010d237824 */ /* 0x000fe200078e0223 */
[--C-:B---3--:R-:W-:Y:S01]  /*145c0*/  IADD3 R10, P2, P5, R6, R10, R0.reuse ;  /* 0x0000000a060a7210 */ /* 0x108fe20007d5e000 */
[----:B------:R-:W-:Y:S01]  /*145d0*/  @P4 IMAD.HI.U32 R6, R31, R28, RZ ;  /* 0x0000001c1f064227 */ /* 0x000fe200078e00ff */
        /* <DEDUP_REMOVED lines=12> */
[----:B------:R-:W-:-:S03]  /*146a0*/  LEA R14, P2, R12, R14, 0x2 ;  /* 0x0000000e0c0e7211 */ /* 0x000fc600078410ff */
[----:B------:R-:W-:-:S05]  /*146b0*/  IMAD.IADD R4, R13, 0x1, R5 ;  /* 0x000000010d047824 */ /* 0x000fca00078e0205 */
[----:B-1----:R-:W-:Y:S01]  /*146c0*/  LEA.HI.X R15, R12, R15, R4, 0x2, P2 ;  /* 0x0000000f0c0f7211 */ /* 0x002fe200010f1404 */
[----:B------:R-:W-:Y:S06]  /*146d0*/  @P1 BRA `(.L_x_13268) ;  /* 0x0000000000101947 */ /* 0x000fec0003800000 */
[----:B------:R-:W-:Y:S05]  /*146e0*/  @!P0 BRA `(.L_x_13268) ;  /* 0x00000000000c8947 */ /* 0x000fea0003800000 */
[----:B------:R-:W2:Y:S04]  /*146f0*/  LDG.E R4, desc[UR40][R8.64] ;  /* 0x0000002808047981 */ /* 0x000ea8000c1e1900 */
[----:B-----5:R-:W2:Y:S02]  /*14700*/  LDG.E R29, desc[UR40][R8.64+0x4] ;  /* 0x00000428081d7981 */ /* 0x020ea4000c1e1900 */
[----:B--2---:R-:W-:-:S07]  /*14710*/  IMAD.IADD R29, R29, 0x1, -R4 ;  /* 0x000000011d1d7824 */ /* 0x004fce00078e0a04 */
.L_x_13268:
        /* <DEDUP_REMOVED lines=37> */
[----:B------:R-:W-:Y:S02]  /*14970*/  IMAD.IADD R20, R89, 0x1, -R20 ;  /* 0x0000000159147824 */ /* 0x000fe400078e0a14 */
[C---:B------:R-:W-:Y:S01]  /*14980*/  IMAD.IADD R47, R88.reuse, 0x1, R93 ;  /* 0x00000001582f7824 */ /* 0x040fe200078e025d */
        /* <DEDUP_REMOVED lines=12> */
[----:B------:R-:W-:Y:S01]  /*14a50*/  IMAD.IADD R42, R93, 0x1, R0 ;  /* 0x000000015d2a7824 */ /* 0x000fe200078e0200 */
        /* <DEDUP_REMOVED lines=12> */
[----:B------:R-:W-:-:S02]  /*14b20*/  LOP3.LUT R32, R33, 0x180, RZ, 0xc0, !PT ;  /* 0x0000018021207812 */ /* 0x000fc400078ec0ff */
[----:B------:R-:W-:Y:S01]  /*14b30*/  LOP3.LUT R5, R36, 0x180, RZ, 0xc0, !PT ;  /* 0x0000018024057812 */ /* 0x000fe200078ec0ff */
[----:B------:R-:W-:Y:S01]  /*14b40*/  IMAD.MOV.U32 R3, RZ, RZ, R42 ;  /* 0x000000ffff037224 */ /* 0x000fe200078e002a */
[----:B----4-:R-:W-:Y:S01]  /*14b50*/  @P4 SHF.R.U32.HI R3, RZ, R45, R0 ;  /* 0x0000002dff034219 */ /* 0x010fe20000011600 */
[----:B------:R-:W-:Y:S01]  /*14b60*/  IMAD R20, R20, UR4, RZ ;  /* 0x0000000414147c24 */ /* 0x000fe2000f8e02ff */
[----:B------:R-:W-:Y:S02]  /*14b70*/  SHF.R.U64 R8, R8, 0x3, RZ ;  /* 0x0000000308087819 */ /* 0x000fe400000012ff */
[----:B------:R-:W-:Y:S02]  /*14b80*/  SHF.R.U64 R12, R12, 0x3, RZ ;  /* 0x000000030c0c7819 */ /* 0x000fe400000012ff */
[----:B------:R-:W-:Y:S02]  /*14b90*/  SHF.R.U64 R28, R28, 0x3, RZ ;  /* 0x000000031c1c7819 */ /* 0x000fe400000012ff */
[----:B------:R-:W-:-:S02]  /*14ba0*/  SHF.R.U64 R32, R32, 0x3, RZ ;  /* 0x0000000320207819 */ /* 0x000fc400000012ff */
        /* <DEDUP_REMOVED lines=14> */
[--C-:B------:R-:W-:Y:S01]  /*14c90*/  IMAD.X R33, RZ, RZ, R37.reuse, P3 ;  /* 0x000000ffff217224 */ /* 0x100fe200018e0625 */
[----:B------:R-:W5:Y:S01]  /*14ca0*/  LD.E.128 R8, desc[UR40][R8.64] ;  /* 0x0000002808087980 */ /* 0x000f62000c101d00 */
[--C-:B------:R-:W-:Y:S02]  /*14cb0*/  IMAD.X R39, RZ, RZ, R37.reuse, P5 ;  /* 0x000000ffff277224 */ /* 0x100fe400028e0625 */
[----:B------:R-:W-:Y:S01]  /*14cc0*/  IMAD.MOV.U32 R5, RZ, RZ, R37 ;  /* 0x000000ffff057224 */ /* 0x000fe200078e0025 */
[----:B------:R-:W5:Y:S01]  /*14cd0*/  LD.E.128 R12, desc[UR40][R12.64] ;  /* 0x000000280c0c7980 */ /* 0x000f62000c101d00 */
[----:B------:R-:W-:Y:S02]  /*14ce0*/  IMAD R0, R0, UR4, RZ ;  /* 0x0000000400007c24 */ /* 0x000fe4000f8e02ff */
[----:B------:R-:W-:Y:S01]  /*14cf0*/  IMAD R41, R2, R41, R42 ;  /* 0x0000002902297224 */ /* 0x000fe200078e022a */
[----:B------:R-:W5:Y:S01]  /*14d00*/  LD.E.128 R28, desc[UR40][R28.64] ;  /* 0x000000281c1c7980 */ /* 0x000f62000c101d00 */
[----:B------:R-:W-:-:S02]  /*14d10*/  IMAD.IADD R21, R21, 0x1, R43 ;  /* 0x0000000115157824 */ /* 0x000fc400078e022b */
[----:B------:R-:W-:Y:S01]  /*14d20*/  IMAD R43, R3, UR5, R0 ;  /* 0x00000005032b7c24 */ /* 0x000fe2000f8e0200 */
[----:B------:R-:W5:Y:S01]  /*14d30*/  LD.E.128 R4, desc[UR40][R4.64] ;  /* 0x0000002804047980 */ /* 0x000f62000c101d00 */
[----:B------:R-:W-:-:S03]  /*14d40*/  SHF.R.S32.HI R0, RZ, 0x1f, R41 ;  /* 0x0000001fff007819 */ /* 0x000fc60000011429 */
[----:B------:R-:W5:Y:S01]  /*14d50*/  LD.E.128 R32, desc[UR40][R32.64] ;  /* 0x0000002820207980 */ /* 0x000f62000c101d00 */
[----:B------:R-:W-:Y:S01]  /*14d60*/  IMAD.WIDE.U32 R2, R3, UR4, R20 ;  /* 0x0000000403027c25 */ /* 0x000fe2000f8e0014 */
[----:B------:R-:W-:Y:S02]  /*14d70*/  ULDC.64 UR4, c[0x0][0xad8] ;  /* 0x0002b60000047ab9 */ /* 0x000fe40000000a00 */
        /* <DEDUP_REMOVED lines=18> */
[----:B0-----:R3:W0:Y:S04]  /*14ea0*/  SHFL.IDX PT, R20, R44, RZ, 0x1c1f ;  /* 0x001c1fff2c147589 */ /* 0x00162800000e0000 */
[----:B------:R3:W1:Y:S01]  /*14eb0*/  SHFL.IDX PT, R21, R45, RZ, 0x1c1f ;  /* 0x001c1fff2d157589 */ /* 0x00066200000e0000 */
[----:B------:R3:W-:Y:S01]  /*14ec0*/  SYNCS.ARRIVE.TRANS64.RED.A1T0 RZ, [R0+URZ], RZ ;  /* 0x000000ff00ff79a7 */ /* 0x0007e2000810043f */
[----:B------:R-:W-:Y:S05]  /*14ed0*/  @P0 BRA `(.L_x_13271) ;  /* 0x0000000000300947 */ /* 0x000fea0003800000 */
[----:B------:R-:W-:Y:S02]  /*14ee0*/  ULDC UR4, c[0x0][0xac8] ;  /* 0x0002b20000047ab9 */ /* 0x000fe40000000800 */
[----:B-----5:R-:W-:Y:S02]  /*14ef0*/  ISETP.GE.AND P1, PT, R49, UR4, PT ;  /* 0x0000000431007c0c */ /* 0x020fe4000bf26270 */
[----:B------:R-:W-:Y:S02]  /*14f00*/  ISETP.GE.AND P2, PT, R46, UR4, PT ;  /* 0x000000042e007c0c */ /* 0x000fe4000bf46270 */
[----:B------:R-:W-:-:S09]  /*14f10*/  ISETP.GE.AND P0, PT, R87, UR4, PT ;  /* 0x0000000457007c0c */ /* 0x000fd2000bf06270 */
[-C--:B0-----:R-:W-:Y:S02]  /*14f20*/  @!P1 LEA R40, P3, R49, R20.reuse, 0x1 ;  /* 0x0000001431289211 */ /* 0x081fe400078608ff */
[C---:B------:R-:W-:Y:S02]  /*14f30*/  @!P2 LEA R42, P4, R46.reuse, R20, 0x1 ;  /* 0x000000142e2aa211 */ /* 0x040fe400078808ff */
[----:B-1----:R-:W-:Y:S01]  /*14f40*/  @!P0 IMAD.WIDE R2, R87, 0x2, R20 ;  /* 0x0000000257028825 */ /* 0x002fe200078e0214 */
[-C--:B------:R-:W-:Y:S02]  /*14f50*/  @!P1 LEA.HI.X R41, R49, R21.reuse, R50, 0x1, P3 ;  /* 0x0000001531299211 */ /* 0x080fe400018f0c32 */
[----:B------:R-:W-:Y:S02]  /*14f60*/  @!P2 LEA.HI.X R43, R46, R21, R48, 0x1, P4 ;  /* 0x000000152e2ba211 */ /* 0x000fe400020f0c30 */
[----:B------:R2:W-:Y:S04]  /*14f70*/  @!P0 ST.E.128 desc[UR40][R2.64], R4 ;  /* 0x0000000402008985 */ /* 0x0005e8000c101d28 */
[----:B------:R2:W-:Y:S04]  /*14f80*/  @!P1 ST.E.128 desc[UR40][R40.64], R12 ;  /* 0x0000000c28009985 */ /* 0x0005e8000c101d28 */
[----:B------:R2:W-:Y:S02]  /*14f90*/  @!P2 ST.E.128 desc[UR40][R42.64], R32 ;  /* 0x000000202a00a985 */ /* 0x0005e4000c101d28 */
.L_x_13271:
[----:B------:R-:W-:Y:S05]  /*14fa0*/  BSYNC B1 ;  /* 0x0000000000017941 */ /* 0x000fea0003800000 */
.L_x_13270:
        /* <DEDUP_REMOVED lines=8> */
[----:B0-----:R-:W-:Y:S02]  /*15030*/  @!P2 LEA R6, P0, R49, R4, 0x1 ;  /* 0x000000043106a211 */ /* 0x001fe400078008ff */
        /* <DEDUP_REMOVED lines=10> */
.L_x_13269:
        /* <DEDUP_REMOVED lines=9> */
[----:B------:R-:W-:Y:S01]  /*15170*/  SHF.R.S32.HI R0, RZ, 0x1f, R21 ;  /* 0x0000001fff007819 */ /* 0x000fe20000011415 */
[----:B------:R1:W5:Y:S01]  /*15180*/  LDL R96, [R1+0xa0] ;  /* 0x0000a00001607983 */ /* 0x0003620000100800 */
[----:B------:R-:W-:Y:S01]  /*15190*/  IMAD.IADD R5, R5, 0x1, R3 ;  /* 0x0000000105057824 */ /* 0x000fe200078e0203 */
[----:B------:R-:W4:Y:S01]  /*151a0*/  @P4 LDC R11, c[0x0][0xbf0] ;  /* 0x0002fc00ff0b4b82 */ /* 0x000f220000000800 */
[----:B------:R-:W-:Y:S01]  /*151b0*/  IMAD.MOV.U32 R3, RZ, RZ, R31 ;  /* 0x000000ffff037224 */ /* 0x000fe200078e001f */
[----:B------:R1:W5:Y:S01]  /*151c0*/  LDL R95, [R1+0x8c] ;  /* 0x00008c00015f7983 */ /* 0x0003620000100800 */
[----:B------:R-:W-:-:S03]  /*151d0*/  IMAD.WIDE.U32 R4, R152, UR4, R4 ;  /* 0x0000000498047c25 */ /* 0x000fc6000f8e0004 */
[----:B------:R1:W5:Y:S01]  /*151e0*/  LDL R94, [R1+0x9c] ;  /* 0x00009c00015e7983 */ /* 0x0003620000100800 */
[----:B------:R-:W-:Y:S01]  /*151f0*/  IMAD R5, R152, UR5, R5 ;  /* 0x0000000598057c24 */ /* 0x000fe2000f8e0205 */
[----:B------:R-:W-:Y:S02]  /*15200*/  ULDC.64 UR4, c[0x0][0xb40] ;  /* 0x0002d00000047ab9 */ /* 0x000fe40000000a00 */
[----:B------:R-:W-:Y:S01]  /*15210*/  IMAD R0, R0, UR4, RZ ;  /* 0x0000000400007c24 */ /* 0x000fe2000f8e02ff */
[----:B------:R1:W5:Y:S01]  /*15220*/  LDL R93, [R1+0x88] ;  /* 0x00008800015d7983 */ /* 0x0003620000100800 */
[----:B------:R-:W-:-:S03]  /*15230*/  IMAD.WIDE.U32 R4, R21, UR4, R4 ;  /* 0x0000000415047c25 */ /* 0x000fc6000f8e0004 */
[----:B------:R1:W5:Y:S01]  /*15240*/  LDL R92, [R1+0x98] ;  /* 0x00009800015c7983 */ /* 0x0003620000100800 */
[----:B------:R-:W-:Y:S01]  /*15250*/  IMAD R7, R21, UR5, R0 ;  /* 0x0000000515077c24 */ /* 0x000fe2000f8e0200 */
[----:B------:R-:W-:Y:S01]  /*15260*/  ULDC.64 UR4, c[0x0][0xb48] ;  /* 0x0002d20000047ab9 */ /* 0x000fe20000000a00 */
[----:B0-----:R-:W-:Y:S01]  /*15270*/  @P4 IMAD.HI.U32 R6, R31, R6, RZ ;  /* 0x000000061f064227 */ /* 0x001fe200078e00ff */
[----:B------:R1:W5:Y:S03]  /*15280*/  LDL R90, [R1+0x94] ;  /* 0x00009400015a7983 */ /* 0x0003660000100800 */
[----:B------:R-:W-:Y:S01]  /*15290*/  IMAD.IADD R5, R5, 0x1, R7 ;  /* 0x0000000105057824 */ /* 0x000fe200078e0207 */
[----:B------:R1:W5:Y:S01]  /*152a0*/  LDL R89, [R1+0x80] ;  /* 0x0000800001597983 */ /* 0x0003620000100800 */
[----:B----4-:R-:W-:Y:S01]  /*152b0*/  @P4 SHF.R.U32.HI R3, RZ, R11, R6 ;  /* 0x0000000bff034219 */ /* 0x010fe20000011606 */
[----:B------:R-:W-:-:S02]  /*152c0*/  IMAD.WIDE.U32 R4, R91, UR4, R4 ;  /* 0x000000045b047c25 */ /* 0x000fc4000f8e0004 */
[----:B------:R1:W5:Y:S01]  /*152d0*/  LDL R88, [R1+0x90] ;  /* 0x0000900001587983 */ /* 0x0003620000100800 */
[----:B------:R-:W-:Y:S01]  /*152e0*/  SHF.R.S32.HI R0, RZ, 0x1f, R3 ;  /* 0x0000001fff007819 */ /* 0x000fe20000011403 */
[----:B------:R-:W-:Y:S02]  /*152f0*/  IMAD R5, R91, UR5, R5 ;  /* 0x000000055b057c24 */ /* 0x000fe4000f8e0205 */
[----:B------:R1:W5:Y:S01]  /*15300*/  LDL R86, [R1+0x7c] ;  /* 0x00007c0001567983 */ /* 0x0003620000100800 */
[----:B------:R-:W-:Y:S01]  /*15310*/  IMAD.MOV R7, RZ, RZ, -R3 ;  /* 0x000000ffff077224 */ /* 0x000fe200078e0a03 */
[----:B------:R-:W-:Y:S01]  /*15320*/  ULDC.64 UR4, c[0x0][0xb28] ;  /* 0x0002ca0000047ab9 */ /* 0x000fe20000000a00 */
[----:B------:R-:W-:Y:S01]  /*15330*/  IMAD R0, R0, UR6, RZ ;  /* 0x0000000600007c24 */ /* 0x000fe2000f8e02ff */
[----:B------:R1:W5:Y:S01]  /*15340*/  LDL R91, [R1+0x84] ;  /* 0x00008400015b7983 */ /* 0x0003620000100800 */
[----:B------:R-:W-:Y:S02]  /*15350*/  IMAD R7, R2, R7, R31 ;  /* 0x0000000702077224 */ /* 0x000fe400078e021f */
[----:B------:R-:W-:-:S02]  /*15360*/  IMAD R11, R3, UR7, R0 ;  /* 0x00000007030b7c24 */ /* 0x000fc4000f8e0200 */
[----:B------:R-:W-:Y:S01]  /*15370*/  IMAD.WIDE.U32 R4, R3, UR6, R4 ;  /* 0x0000000603047c25 */ /* 0x000fe2000f8e0004 */
[----:B------:R-:W-:-:S03]  /*15380*/  SHF.R.S32.HI R0, RZ, 0x1f, R7 ;  /* 0x0000001fff007819 */ /* 0x000fc60000011407 */
        /* <DEDUP_REMOVED lines=11> */
[----:B------:R-:W-:Y:S01]  /*15440*/  BSSY B1, `(.L_x_13273) ;  /* 0x0000040000017945 */ /* 0x000fe20003800000 */
[----:B------:R0:W-:Y:S03]  /*15450*/  SYNCS.ARRIVE.TRANS64.RED.A1T0 RZ, [R2+URZ], RZ ;  /* 0x000000ff02ff79a7 */ /* 0x0001e6000810043f */
[----:B------:R1:W4:Y:S04]  /*15460*/  SHFL.IDX PT, R3, R28, RZ, 0x1c1f ;  /* 0x001c1fff1c037589 */ /* 0x00032800000e0000 */
[----:B0-----:R1:W0:Y:S01]  /*15470*/  SHFL.IDX PT, R2, R20, RZ, 0x1c1f ;  /* 0x001c1fff14027589 */ /* 0x00122200000e0000 */
[----:B--2---:R-:W-:-:S02]  /*15480*/  VIADD R33, R98, 0x8 ;  /* 0x0000000862217836 */ /* 0x004fc40000000000 */
[C---:B------:R-:W-:Y:S02]  /*15490*/  VIADD R35, R98.reuse, 0x10 ;  /* 0x0000001062237836 */ /* 0x040fe40000000000 */
[C---:B------:R-:W-:Y:S02]  /*154a0*/  VIADD R37, R98.reuse, 0x18 ;  /* 0x0000001862257836 */ /* 0x040fe40000000000 */
[C---:B------:R-:W-:Y:S02]  /*154b0*/  VIADD R87, R98.reuse, 0x20 ;  /* 0x0000002062577836 */ /* 0x040fe40000000000 */
[----:B------:R-:W-:Y:S01]  /*154c0*/  VIADD R31, R98, 0x28 ;  /* 0x00000028621f7836 */ /* 0x000fe20000000000 */
[----:B---3--:R-:W-:Y:S02]  /*154d0*/  SHF.R.S32.HI R21, RZ, 0x1f, R97 ;  /* 0x0000001fff157819 */ /* 0x008fe40000011461 */
[----:B------:R-:W-:Y:S02]  /*154e0*/  SHF.R.S32.HI R30, RZ, 0x1f, R33 ;  /* 0x0000001fff1e7819 */ /* 0x000fe40000011421 */
[----:B------:R-:W-:-:S02]  /*154f0*/  SHF.R.S32.HI R32, RZ, 0x1f, R35 ;  /* 0x0000001fff207819 */ /* 0x000fc40000011423 */
        /* <DEDUP_REMOVED lines=10> */
[CC--:B------:R-:W-:Y:S02]  /*155a0*/  @!P1 LEA R4, P6, R33.reuse, R2.reuse, 0x2 ;  /* 0x0000000221049211 */ /* 0x0c0fe400078c10ff */
[----:B------:R-:W-:Y:S02]  /*155b0*/  @!P2 IMAD.WIDE R6, R98, 0x4, R2 ;  /* 0x000000046206a825 */ /* 0x000fe400078e0202 */
[-C--:B------:R-:W-:Y:S02]  /*155c0*/  @!P1 LEA.HI.X R5, R33, R3.reuse, R30, 0x2, P6 ;  /* 0x0000000321059211 */ /* 0x080fe400030f141e */
[----:B------:R-:W-:Y:S01]  /*155d0*/  @!P0 LEA R8, P5, R35, R2, 0x2 ;  /* 0x0000000223088211 */ /* 0x000fe200078a10ff */
[----:B------:R-:W-:Y:S01]  /*155e0*/  @!P2 ST.E.64 desc[UR40][R6.64], R42 ;  /* 0x0000002a0600a985 */ /* 0x000fe2000c101b28 */
[----:B------:R-:W-:Y:S02]  /*155f0*/  ISETP.GE.AND P2, PT, R31, UR4, PT ;  /* 0x000000041f007c0c */ /* 0x000fe4000bf46270 */
[----:B------:R-:W-:Y:S01]  /*15600*/  @!P0 LEA.HI.X R9, R35, R3, R32, 0x2, P5 ;  /* 0x0000000323098211 */ /* 0x000fe200028f1420 */
[----:B------:R0:W-:Y:S01]  /*15610*/  @!P1 ST.E.64 desc[UR40][R4.64], R44 ;  /* 0x0000002c04009985 */ /* 0x0001e2000c101b28 */
[----:B------:R-:W-:-:S02]  /*15620*/  ISETP.GE.AND P1, PT, R97, UR4, PT ;  /* 0x0000000461007c0c */ /* 0x000fc4000bf26270 */
[-C--:B------:R-:W-:Y:S01]  /*15630*/  @!P3 LEA R10, P6, R37, R2.reuse, 0x2 ;  /* 0x00000002250ab211 */ /* 0x080fe200078c10ff */
[----:B------:R1:W-:Y:S01]  /*15640*/  @!P0 ST.E.64 desc[UR40][R8.64], R50 ;  /* 0x0000003208008985 */ /* 0x0003e2000c101b28 */
[-C--:B------:R-:W-:Y:S02]  /*15650*/  @!P4 LEA R12, P5, R87, R2.reuse, 0x2 ;  /* 0x00000002570cc211 */ /* 0x080fe400078a10ff */
[-C--:B------:R-:W-:Y:S02]  /*15660*/  @!P3 LEA.HI.X R11, R37, R3.reuse, R34, 0x2, P6 ;  /* 0x00000003250bb211 */ /* 0x080fe400030f1422 */
[----:B-----5:R-:W-:Y:S02]  /*15670*/  ISETP.GE.AND P0, PT, R95, UR4, PT ;  /* 0x000000045f007c0c */ /* 0x020fe4000bf06270 */
[----:B------:R-:W-:Y:S01]  /*15680*/  @!P4 LEA.HI.X R13, R87, R3, R36, 0x2, P5 ;  /* 0x00000003570dc211 */ /* 0x000fe200028f1424 */
[----:B------:R2:W-:Y:S01]  /*15690*/  @!P3 ST.E.64 desc[UR40][R10.64], R52 ;  /* 0x000000340a00b985 */ /* 0x0005e2000c101b28 */
[----:B------:R-:W-:-:S02]  /*156a0*/  @!P2 LEA R14, P6, R31, R2, 0x2 ;  /* 0x000000021f0ea211 */ /* 0x000fc400078c10ff */
[----:B------:R-:W-:Y:S01]  /*156b0*/  ISETP.GE.AND P3, PT, R93, UR4, PT ;  /* 0x000000045d007c0c */ /* 0x000fe2000bf66270 */
[----:B------:R3:W-:Y:S01]  /*156c0*/  @!P4 ST.E.64 desc[UR40][R12.64], R58 ;  /* 0x0000003a0c00c985 */ /* 0x0007e2000c101b28 */
[-C--:B------:R-:W-:Y:S02]  /*156d0*/  @!P2 LEA.HI.X R15, R31, R3.reuse, R0, 0x2, P6 ;  /* 0x000000031f0fa211 */ /* 0x080fe400030f1400 */
[----:B0-----:R-:W-:Y:S02]  /*156e0*/  @!P1 LEA R4, P4, R97, R2, 0x2 ;  /* 0x0000000261049211 */ /* 0x001fe400078810ff */
[----:B------:R-:W-:Y:S01]  /*156f0*/  ISETP.GE.AND P5, PT, R91, UR4, PT ;  /* 0x000000045b007c0c */ /* 0x000fe2000bfa6270 */
[----:B------:R0:W-:Y:S01]  /*15700*/  @!P2 ST.E.64 desc[UR40][R14.64], R60 ;  /* 0x0000003c0e00a985 */ /* 0x0001e2000c101b28 */
[----:B------:R-:W-:Y:S02]  /*15710*/  @!P1 LEA.HI.X R5, R97, R3, R21, 0x2, P4 ;  /* 0x0000000361059211 */ /* 0x000fe400020f1415 */
[----:B------:R-:W-:-:S02]  /*15720*/  ISETP.GE.AND P4, PT, R89, UR4, PT ;  /* 0x0000000459007c0c */ /* 0x000fc4000bf86270 */
[----:B------:R-:W-:Y:S01]  /*15730*/  ISETP.GE.AND P2, PT, R86, UR4, PT ;  /* 0x0000000456007c0c */ /* 0x000fe2000bf46270 */
[----:B------:R0:W-:Y:S01]  /*15740*/  @!P1 ST.E.64 desc[UR40][R4.64], R66 ;  /* 0x0000004204009985 */ /* 0x0001e2000c101b28 */
[-C--:B-1----:R-:W-:Y:S02]  /*15750*/  @!P0 LEA R8, P6, R95, R2.reuse, 0x2 ;  /* 0x000000025f088211 */ /* 0x082fe400078c10ff */
[----:B------:R-:W-:Y:S02]  /*15760*/  @!P3 LEA R6, P1, R93, R2, 0x2 ;  /* 0x000000025d06b211 */ /* 0x000fe400078210ff */
[-C--:B------:R-:W-:Y:S02]  /*15770*/  @!P0 LEA.HI.X R9, R95, R3.reuse, R96, 0x2, P6 ;  /* 0x000000035f098211 */ /* 0x080fe400030f1460 */
[----:B------:R-:W-:-:S03]  /*15780*/  @!P3 LEA.HI.X R7, R93, R3, R94, 0x2, P1 ;  /* 0x000000035d07b211 */ /* 0x000fc600008f145e */
[----:B------:R0:W-:Y:S01]  /*15790*/  @!P0 ST.E.64 desc[UR40][R8.64], R68 ;  /* 0x0000004408008985 */ /* 0x0001e2000c101b28 */
[-C--:B--2---:R-:W-:Y:S02]  /*157a0*/  @!P5 LEA R10, P0, R91, R2.reuse, 0x2 ;  /* 0x000000025b0ad211 */ /* 0x084fe400078010ff */
[-C--:B---3--:R-:W-:Y:S01]  /*157b0*/  @!P4 LEA R12, P1, R89, R2.reuse, 0x2 ;  /* 0x00000002590cc211 */ /* 0x088fe200078210ff */
[----:B------:R0:W-:Y:S01]  /*157c0*/  @!P3 ST.E.64 desc[UR40][R6.64], R74 ;  /* 0x0000004a0600b985 */ /* 0x0001e2000c101b28 */
[C---:B------:R-:W-:Y:S02]  /*157d0*/  @!P2 LEA R2, P6, R86.reuse, R2, 0x2 ;  /* 0x000000025602a211 */ /* 0x040fe400078c10ff */
[-C--:B------:R-:W-:Y:S02]  /*157e0*/  @!P5 LEA.HI.X R11, R91, R3.reuse, R92, 0x2, P0 ;  /* 0x000000035b0bd211 */ /* 0x080fe400000f145c */
[-C--:B------:R-:W-:Y:S02]  /*157f0*/  @!P4 LEA.HI.X R13, R89, R3.reuse, R90, 0x2, P1 ;  /* 0x00000003590dc211 */ /* 0x080fe400008f145a */
[----:B------:R-:W-:Y:S01]  /*15800*/  @!P2 LEA.HI.X R3, R86, R3, R88, 0x2, P6 ;  /* 0x000000035603a211 */ /* 0x000fe200030f1458 */
[----:B------:R0:W-:Y:S04]  /*15810*/  @!P5 ST.E.64 desc[UR40][R10.64], R76 ;  /* 0x0000004c0a00d985 */ /* 0x0001e8000c101b28 */
[----:B------:R0:W-:Y:S04]  /*15820*/  @!P4 ST.E.64 desc[UR40][R12.64], R82 ;  /* 0x000000520c00c985 */ /* 0x0001e8000c101b28 */
[----:B------:R0:W-:Y:S02]  /*15830*/  @!P2 ST.E.64 desc[UR40][R2.64], R84 ;  /* 0x000000540200a985 */ /* 0x0001e4000c101b28 */
.L_x_13274:
[----:B------:R-:W-:Y:S05]  /*15840*/  BSYNC B1 ;  /* 0x0000000000017941 */ /* 0x000fea0003800000 */
.L_x_13273:
        /* <DEDUP_REMOVED lines=10> */
[-C--:B--2---:R-:W-:Y:S02]  /*158f0*/  @!P3 LEA R4, P0, R33, R2.reuse, 0x2 ;  /* 0x000000022104b211 */ /* 0x084fe400078010ff */
[-C--:B------:R-:W-:Y:S02]  /*15900*/  @!P5 LEA R6, P2, R35, R2.reuse, 0x2 ;  /* 0x000000022306d211 */ /* 0x080fe400078410ff */
[-C--:B-1----:R-:W-:Y:S02]  /*15910*/  @!P3 LEA.HI.X R5, R33, R3.reuse, R30, 0x2, P0 ;  /* 0x000000032105b211 */ /* 0x082fe400000f141e */
[----:B------:R-:W-:Y:S02]  /*15920*/  ISETP.GE.AND P0, PT, R31, UR4, PT ;  /* 0x000000041f007c0c */ /* 0x000fe4000bf06270 */
[----:B------:R-:W-:Y:S01]  /*15930*/  @!P5 LEA.HI.X R7, R35, R3, R32, 0x2, P2 ;  /* 0x000000032307d211 */ /* 0x000fe200010f1420 */
[----:B------:R-:W-:Y:S01]  /*15940*/  @!P6 IMAD.WIDE R8, R98, 0x4, R2 ;  /* 0x000000046208e825 */ /* 0x000fe200078e0202 */
[----:B------:R-:W-:-:S04]  /*15950*/  @!P4 LEA R10, P2, R37, R2, 0x2 ;  /* 0x00000002250ac211 */ /* 0x000fc800078410ff */
[----:B------:R-:W-:Y:S01]  /*15960*/  @!P4 LEA.HI.X R11, R37, R3, R34, 0x2, P2 ;  /* 0x00000003250bc211 */ /* 0x000fe200010f1422 */
[----:B------:R-:W-:Y:S01]  /*15970*/  @!P6 ST.E.64 desc[UR40][R8.64], R46 ;  /* 0x0000002e0800e985 */ /* 0x000fe2000c101b28 */
[----:B------:R-:W-:-:S03]  /*15980*/  @!P1 LEA R12, P2, R87, R2, 0x2 ;  /* 0x00000002570c9211 */ /* 0x000fc600078410ff */
[----:B------:R-:W-:Y:S01]  /*15990*/  @!P3 ST.E.64 desc[UR40][R4.64], R48 ;  /* 0x000000300400b985 */ /* 0x000fe2000c101b28 */
[-C--:B------:R-:W-:Y:S02]  /*159a0*/  @!P1 LEA.HI.X R13, R87, R3.reuse, R36, 0x2, P2 ;  /* 0x00000003570d9211 */ /* 0x080fe400010f1424 */
[----:B------:R-:W-:Y:S01]  /*159b0*/  @!P0 LEA R14, P2, R31, R2, 0x2 ;  /* 0x000000021f0e8211 */ /* 0x000fe200078410ff */
[----:B------:R0:W-:Y:S01]  /*159c0*/  @!P5 ST.E.64 desc[UR40][R6.64], R54 ;  /* 0x000000360600d985 */ /* 0x0001e2000c101b28 */
[----:B-----5:R-:W-:Y:S02]  /*159d0*/  ISETP.GE.AND P3, PT, R93, UR4, PT ;  /* 0x000000045d007c0c */ /* 0x020fe4000bf66270 */
[----:B------:R-:W-:Y:S01]  /*159e0*/  @!P0 LEA.HI.X R15, R31, R3, R0, 0x2, P2 ;  /* 0x000000031f0f8211 */ /* 0x000fe200010f1400 */
[----:B------:R1:W-:Y:S01]  /*159f0*/  @!P4 ST.E.64 desc[UR40][R10.64], R56 ;  /* 0x000000380a00c985 */ /* 0x0003e2000c101b28 */
[----:B------:R-:W-:Y:S02]  /*15a00*/  ISETP.GE.AND P2, PT, R97, UR4, PT ;  /* 0x0000000461007c0c */ /* 0x000fe4000bf46270 */
[----:B------:R-:W-:Y:S01]  /*15a10*/  ISETP.GE.AND P4, PT, R95, UR4, PT ;  /* 0x000000045f007c0c */ /* 0x000fe2000bf86270 */
[----:B------:R2:W-:Y:S01]  /*15a20*/  @!P1 ST.E.64 desc[UR40][R12.64], R62 ;  /* 0x0000003e0c009985 */ /* 0x0005e2000c101b28 */
[----:B------:R-:W-:-:S02]  /*15a30*/  ISETP.GE.AND P1, PT, R91, UR4, PT ;  /* 0x000000045b007c0c */ /* 0x000fc4000bf26270 */
[----:B------:R-:W-:Y:S01]  /*15a40*/  ISETP.GE.AND P5, PT, R89, UR4, PT ;  /* 0x0000000459007c0c */ /* 0x000fe2000bfa6270 */
[----:B------:R2:W-:Y:S02]  /*15a50*/  @!P0 ST.E.64 desc[UR40][R14.64], R64 ;  /* 0x000000400e008985 */ /* 0x0005e4000c101b28 */
[----:B0-----:R-:W-:-:S04]  /*15a60*/  @!P3 LEA R6, P0, R93, R2, 0x2 ;  /* 0x000000025d06b211 */ /* 0x001fc800078010ff */
[-C--:B------:R-:W-:Y:S02]  /*15a70*/  @!P2 LEA R20, P6, R97, R2.reuse, 0x2 ;  /* 0x000000026114a211 */ /* 0x080fe400078c10ff */
[-C--:B------:R-:W-:Y:S02]  /*15a80*/  @!P3 LEA.HI.X R7, R93, R3.reuse, R94, 0x2, P0 ;  /* 0x000000035d07b211 */ /* 0x080fe400000f145e */
[-C--:B------:R-:W-:Y:S02]  /*15a90*/  @!P2 LEA.HI.X R21, R97, R3.reuse, R21, 0x2, P6 ;  /* 0x000000036115a211 */ /* 0x080fe400030f1415 */
[C---:B------:R-:W-:Y:S02]  /*15aa0*/  @!P4 LEA R4, P6, R95.reuse, R2, 0x2 ;  /* 0x000000025f04c211 */ /* 0x040fe400078c10ff */
[----:B------:R-:W-:Y:S01]  /*15ab0*/  ISETP.GE.AND P0, PT, R86, UR4, PT ;  /* 0x0000000456007c0c */ /* 0x000fe2000bf06270 */
[----:B------:R2:W-:Y:S01]  /*15ac0*/  @!P2 ST.E.64 desc[UR40][R20.64], R70 ;  /* 0x000000461400a985 */ /* 0x0005e2000c101b28 */
[----:B------:R-:W-:-:S02]  /*15ad0*/  @!P4 LEA.HI.X R5, R95, R3, R96, 0x2, P6 ;  /* 0x000000035f05c211 */ /* 0x000fc400030f1460 */
[-C--:B------:R-:W-:Y:S02]  /*15ae0*/  @!P1 LEA R8, P2, R91, R2.reuse, 0x2 ;  /* 0x000000025b089211 */ /* 0x080fe400078410ff */
[----:B-1----:R-:W-:Y:S01]  /*15af0*/  @!P5 LEA R10, P6, R89, R2, 0x2 ;  /* 0x00000002590ad211 */ /* 0x002fe200078c10ff */
[----:B------:R2:W-:Y:S01]  /*15b00*/  @!P4 ST.E.64 desc[UR40][R4.64], R72 ;  /* 0x000000480400c985 */ /* 0x0005e2000c101b28 */
[-C--:B------:R-:W-:Y:S02]  /*15b10*/  @!P1 LEA.HI.X R9, R91, R3.reuse, R92, 0x2, P2 ;  /* 0x000000035b099211 */ /* 0x080fe400010f145c */
[----:B------:R-:W-:Y:S01]  /*15b20*/  @!P5 LEA.HI.X R11, R89, R3, R90, 0x2, P6 ;  /* 0x00000003590bd211 */ /* 0x000fe200030f145a */
[----:B------:R2:W-:Y:S04]  /*15b30*/  @!P3 ST.E.64 desc[UR40][R6.64], R78 ;  /* 0x0000004e0600b985 */ /* 0x0005e8000c101b28 */
[----:B------:R2:W-:Y:S04]  /*15b40*/  @!P1 ST.E.64 desc[UR40][R8.64], R80 ;  /* 0x0000005008009985 */ /* 0x0005e8000c101b28 */
[----:B------:R2:W-:Y:S01]  /*15b50*/  @!P5 ST.E.64 desc[UR40][R10.64], R38 ;  /* 0x000000260a00d985 */ /* 0x0005e2000c101b28 */
[----:B------:R-:W-:Y:S05]  /*15b60*/  @P0 BRA `(.L_x_13272) ;  /* 0x0000000800d00947 */ /* 0x000fea0003800000 */
[----:B------:R-:W-:-:S04]  /*15b70*/  LEA R2, P0, R86, R2, 0x2 ;  /* 0x0000000256027211 */ /* 0x000fc800078010ff */
[----:B------:R-:W-:-:S05]  /*15b80*/  LEA.HI.X R3, R86, R3, R88, 0x2, P0 ;  /* 0x0000000356037211 */ /* 0x000fca00000f1458 */
[----:B------:R0:W-:Y:S01]  /*15b90*/  ST.E.64 desc[UR40][R2.64], R40 ;  /* 0x0000002802007985 */ /* 0x0001e2000c101b28 */
[----:B------:R-:W-:Y:S05]  /*15ba0*/  BRA `(.L_x_13272) ;  /* 0x0000000800c07947 */ /* 0x000fea0003800000 */
.L_x_13267:
[----:B------:R-:W1:Y:S01]  /*15bb0*/  LDL.LU R4, [R1+0x5c] ;  /* 0x00005c0001047983 */ /* 0x000e620000300800 */
[----:B------:R-:W-:Y:S01]  /*15bc0*/  ULDC.64 UR6, c[0x0][0xc08] ;  /* 0x0003020000067ab9 */ /* 0x000fe20000000a00 */
[----:B------:R-:W-:Y:S02]  /*15bd0*/  ULDC.64 UR4, c[0x0][0xc00] ;  /* 0x0003000000047ab9 */ /* 0x000fe40000000a00 */
[----:B------:R-:W2:Y:S01]  /*15be0*/  LDL.LU R0, [R1+0x60] ;  /* 0x0000600001007983 */ /* 0x000ea20000300800 */
[----:B------:R-:W-:Y:S01]  /*15bf0*/  ISETP.NE.U32.AND P1, PT, RZ, UR6, PT ;  /* 0x00000006ff007c0c */ /* 0x000fe2000bf25070 */
[----:B------:R-:W-:Y:S01]  /*15c00*/  IMAD.MOV.U32 R15, RZ, RZ, RZ ;  /* 0x000000ffff0f7224 */ /* 0x000fe200078e00ff */
[----:B------:R-:W-:Y:S01]  /*15c10*/  ISETP.NE.U32.AND P0, PT, RZ, UR4, PT ;  /* 0x00000004ff007c0c */ /* 0x000fe2000bf05070 */
[----:B------:R-:W3:Y:S01]  /*15c20*/  S2R R6, SR_TID.X ;  /* 0x0000000000067919 */ /* 0x000ee20000002100 */
[----:B------:R-:W-:Y:S02]  /*15c30*/  ISETP.NE.AND.EX P1, PT, RZ, UR7, PT, P1 ;  /* 0x00000007ff007c0c */ /* 0x000fe4000bf25310 */
[----:B------:R-:W-:-:S02]  /*15c40*/  ISETP.NE.AND.EX P0, PT, RZ, UR5, PT, P0 ;  /* 0x00000005ff007c0c */ /* 0x000fc4000bf05300 */
[----:B-1----:R-:W-:-:S04]  /*15c50*/  IADD3 R2, P2, R4, UR4, RZ ;  /* 0x0000000404027c10 */ /* 0x002fc8000ff5e0ff */
[----:B--2---:R-:W-:-:S05]  /*15c60*/  IADD3.X R3, R0, UR5, RZ, P2, !PT ;  /* 0x0000000500037c10 */ /* 0x004fca00097fe4ff */
[----:B------:R-:W-:Y:S01]  /*15c70*/  @P1 IADD3 R4, P2, R4, UR6, RZ ;  /* 0x0000000604041c10 */ /* 0x000fe2000ff5e0ff */
[----:B------:R-:W-:Y:S01]  /*15c80*/  ULDC UR4, c[0x0][0xa88] ;  /* 0x0002a20000047ab9 */ /* 0x000fe20000000800 */
[----:B------:R1:W5:Y:S02]  /*15c90*/  @P0 LDG.E R15, desc[UR40][R2.64] ;  /* 0x00000028020f0981 */ /* 0x000364000c1e1900 */
[----:B0-----:R-:W-:Y:S01]  /*15ca0*/  @P1 IADD3.X R5, R0, UR7, RZ, P2, !PT ;  /* 0x0000000700051c10 */ /* 0x001fe200097fe4ff */
[----:B------:R-:W-:Y:S02]  /*15cb0*/  IMAD.U32 R0, RZ, RZ, UR4 ;  /* 0x00000004ff007e24 */ /* 0x000fe4000f8e00ff */
[----:B---3--:R-:W-:-:S04]  /*15cc0*/  VIADD R30, R6, 0xffffff80 ;  /* 0xffffff80061e7836 */ /* 0x008fc80000000000 */
[----:B------:R1:W5:Y:S01]  /*15cd0*/  @P1 LDG.E R0, desc[UR40][R4.64] ;  /* 0x0000002804001981 */ /* 0x000362000c1e1900 */
[----:B------:R-:W-:Y:S02]  /*15ce0*/  ISETP.GT.AND P3, PT, R30, 0xbf, PT ;  /* 0x000000bf1e00780c */ /* 0x000fe40003f64270 */
[----:B------:R-:W-:Y:S01]  /*15cf0*/  ISETP.GT.AND P2, PT, R88, 0x1, PT ;  /* 0x000000015800780c */ /* 0x000fe20003f44270 */
[----:B------:R-:W-:-:S12]  /*15d00*/  @P1 BRA `(.L_x_13275) ;  /* 0x0000000000101947 */ /* 0x000fd80003800000 */
[----:B------:R-:W-:Y:S05]  /*15d10*/  @!P0 BRA `(.L_x_13275) ;  /* 0x00000000000c8947 */ /* 0x000fea0003800000 */
[----:B-1----:R-:W2:Y:S04]  /*15d20*/  LDG.E R5, desc[UR40][R2.64] ;  /* 0x0000002802057981 */ /* 0x002ea8000c1e1900 */
[----:B-----5:R-:W2:Y:S02]  /*15d30*/  LDG.E R0, desc[UR40][R2.64+0x4] ;  /* 0x0000042802007981 */ /* 0x020ea4000c1e1900 */
[----:B--2---:R-:W-:-:S07]  /*15d40*/  IMAD.IADD R0, R0, 0x1, -R5 ;  /* 0x0000000100007824 */ /* 0x004fce00078e0a05 */
.L_x_13275:
        /* <DEDUP_REMOVED lines=57> */
.L_x_13277:
[----:B------:R-:W-:Y:S05]  /*160e0*/  BSYNC B1 ;  /* 0x0000000000017941 */ /* 0x000fea0003800000 */
.L_x_13276:
        /* <DEDUP_REMOVED lines=34> */
[----:B------:R-:W-:-:S04]  /*16310*/  IMAD.IADD R8, R13, 0x1, R4 ;  /* 0x000000010d087824 */ /* 0x000fc800078e0204 */
[----:B0-----:R-:W-:-:S04]  /*16320*/  @P0 IMAD.HI.U32 R4, R8, R7, RZ ;  /* 0x0000000708040227 */ /* 0x001fc800078e00ff */
[----:B------:R-:W-:Y:S01]  /*16330*/  IMAD.MOV.U32 R5, RZ, RZ, R8 ;  /* 0x000000ffff057224 */ /* 0x000fe200078e0008 */
[----:B--2---:R-:W-:Y:S01]  /*16340*/  @P0 SHF.R.U32.HI R5, RZ, R9, R4 ;  /* 0x00000009ff050219 */ /* 0x004fe20000011604 */
        /* <DEDUP_REMOVED lines=28> */
[CC--:B0-----:R-:W-:Y:S02]  /*16510*/  @!P3 LEA R8, P0, R21.reuse, R2.reuse, 0x1 ;  /* 0x000000021508b211 */ /* 0x0c1fe400078008ff */
[----:B------:R-:W-:Y:S02]  /*16520*/  @!P4 LEA R12, P1, R10, R2, 0x1 ;  /* 0x000000020a0cc211 */ /* 0x000fe400078208ff */
[----:B--2---:R-:W-:Y:S01]  /*16530*/  @!P2 IMAD.WIDE R6, R30, 0x2, R2 ;  /* 0x000000021e06a825 */ /* 0x004fe200078e0202 */
[-C--:B------:R-:W-:Y:S02]  /*16540*/  @!P3 LEA.HI.X R9, R21, R3.reuse, R28, 0x1, P0 ;  /* 0x000000031509b211 */ /* 0x080fe400000f0c1c */
[----:B------:R-:W-:Y:S02]  /*16550*/  @!P4 LEA.HI.X R13, R10, R3, R14, 0x1, P1 ;  /* 0x000000030a0dc211 */ /* 0x000fe400008f0c0e */
[----:B------:R3:W-:Y:S04]  /*16560*/  @!P2 ST.E.128 desc[UR40][R6.64], RZ ;  /* 0x000000ff0600a985 */ /* 0x0007e8000c101d28 */
[----:B------:R3:W-:Y:S04]  /*16570*/  @!P3 ST.E.128 desc[UR40][R8.64], RZ ;  /* 0x000000ff0800b985 */ /* 0x0007e8000c101d28 */
[----:B------:R3:W-:Y:S02]  /*16580*/  @!P4 ST.E.128 desc[UR40][R12.64], RZ ;  /* 0x000000ff0c00c985 */ /* 0x0007e4000c101d28 */
.L_x_13279:
[----:B------:R-:W-:Y:S05]  /*16590*/  BSYNC B1 ;  /* 0x0000000000017941 */ /* 0x000fea0003800000 */
.L_x_13278:
        /* <DEDUP_REMOVED lines=9> */
[CC--:B0--3--:R-:W-:Y:S02]  /*16630*/  @!P3 LEA R6, P0, R21.reuse, R2.reuse, 0x1 ;  /* 0x000000021506b211 */ /* 0x0c9fe400078008ff */
[----:B------:R-:W-:Y:S02]  /*16640*/  @!P4 LEA R8, P1, R10, R2, 0x1 ;  /* 0x000000020a08c211 */ /* 0x000fe400078208ff */
[----:B-1--4-:R-:W-:Y:S01]  /*16650*/  @!P2 IMAD.WIDE R4, R30, 0x2, R2 ;  /* 0x000000021e04a825 */ /* 0x012fe200078e0202 */
[-C--:B------:R-:W-:Y:S02]  /*16660*/  @!P3 LEA.HI.X R7, R21, R3.reuse, R28, 0x1, P0 ;  /* 0x000000031507b211 */ /* 0x080fe400000f0c1c */
[----:B------:R-:W-:Y:S02]  /*16670*/  @!P4 LEA.HI.X R9, R10, R3, R14, 0x1, P1 ;  /* 0x000000030a09c211 */ /* 0x000fe400008f0c0e */
[----:B------:R2:W-:Y:S04]  /*16680*/  @!P2 ST.E.128 desc[UR40][R4.64], RZ ;  /* 0x000000ff0400a985 */ /* 0x0005e8000c101d28 */
[----:B------:R2:W-:Y:S04]  /*16690*/  @!P3 ST.E.128 desc[UR40][R6.64], RZ ;  /* 0x000000ff0600b985 */ /* 0x0005e8000c101d28 */
[----:B------:R2:W-:Y:S02]  /*166a0*/  @!P4 ST.E.128 desc[UR40][R8.64], RZ ;  /* 0x000000ff0800c985 */ /* 0x0005e4000c101d28 */
.L_x_13272:
[----:B------:R-:W-:Y:S05]  /*166b0*/  BSYNC B0 ;  /* 0x0000000000007941 */ /* 0x000fea0003800000 */
.L_x_13266:
[----:B------:R-:W-:Y:S02]  /*166c0*/  ULDC UR4, c[0x0][0xc3c] ;  /* 0x00030f0000047ab9 */ /* 0x000fe40000000800 */
[----:B------:R-:W-:-:S13]  /*166d0*/  ISETP.GE.AND P0, PT, R27, UR4, PT ;  /* 0x000000041b007c0c */ /* 0x000fda000bf06270 */
[----:B------:R-:W-:Y:S05]  /*166e0*/  @!P0 BRA `(.L_x_13280) ;  /* 0xfffffea800f08947 */ /* 0x000fea000383ffff */
[----:B------:R-:W-:Y:S05]  /*166f0*/  BRA `(.L_x_13138) ;  /* 0x0000008000e47947 */ /* 0x000fea0003800000 */
.L_x_13136:
        /* <DEDUP_REMOVED lines=15> */
[----:B-1----:R-:W-:Y:S02]  /*167f0*/  IMAD.MOV.U32 R25, RZ, RZ, RZ ;  /* 0x000000ffff197224 */ /* 0x002fe400078e00ff */
[----:B------:R-:W-:Y:S01]  /*16800*/  IMAD.MOV.U32 R8, RZ, RZ, RZ ;  /* 0x000000ffff087224 */ /* 0x000fe200078e00ff */
[----:B------:R-:W1:Y:S01]  /*16810*/  S2UR UR6, SR_CTAID.X ;  /* 0x00000000000679c3 */ /* 0x000e620000002500 */
        /* <DEDUP_REMOVED lines=40> */
.L_x_13284:
        /* <DEDUP_REMOVED lines=37> */
.L_x_13282:
        /* <DEDUP_REMOVED lines=13> */
.L_x_13285:
[----:B-1----:R-:W-:Y:S02]  /*16dc0*/  IMAD R24, R24, UR5, R5 ;  /* 0x0000000518187c24 */ /* 0x002fe4000f8e0205 */
[----:B------:R-:W-:-:S03]  /*16dd0*/  VIADD R27, R27, UR4 ;  /* 0x000000041b1b7c36 */ /* 0x000fc60008000000 */
[----:B------:R-:W-:Y:S01]  /*16de0*/  IADD3 R4, -R24, UR6, RZ ;  /* 0x0000000618047c10 */ /* 0x000fe2000fffe1ff */
[----:B------:R-:W-:Y:S06]  /*16df0*/  @!P1 BRA `(.L_x_13286) ;  /* 0x0000000000e49947 */ /* 0x000fec0003800000 */
[----:B--2---:R-:W-:Y:S02]  /*16e00*/  IABS R7, R25 ;  /* 0x0000001900077213 */ /* 0x004fe40000000000 */
[----:B------:R-:W-:Y:S02]  /*16e10*/  IABS R5, R8 ;  /* 0x0000000800057213 */ /* 0x000fe40000000000 */
[----:B------:R-:W1:Y:S08]  /*16e20*/  I2F.RP R9, R7 ;  /* 0x0000000700097306 */ /* 0x000e700000209400 */
[----:B-1----:R-:W0:Y:S02]  /*16e30*/  MUFU.RCP R9, R9 ;  /* 0x0000000900097308 */ /* 0x002e240000001000 */
[----:B0-----:R-:W-:-:S06]  /*16e40*/  VIADD R2, R9, 0xffffffe ;  /* 0x0ffffffe09027836 */ /* 0x001fcc0000000000 */
[----:B------:R-:W0:Y:S08]  /*16e50*/  I2F.RP R9, R5 ;  /* 0x0000000500097306 */ /* 0x000e300000209400 */
[----:B------:R1:W2:Y:S08]  /*16e60*/  F2I.FTZ.U32.TRUNC.NTZ R3, R2 ;  /* 0x0000000200037305 */ /* 0x0002b0000021f000 */
[----:B0-----:R-:W0:Y:S01]  /*16e70*/  MUFU.RCP R9, R9 ;  /* 0x0000000900097308 */ /* 0x001e220000001000 */
[----:B-1----:R-:W-:-:S02]  /*16e80*/  IMAD.MOV.U32 R2, RZ, RZ, RZ ;  /* 0x000000ffff027224 */ /* 0x002fc400078e00ff */
[----:B--2---:R-:W-:-:S04]  /*16e90*/  IMAD.MOV R10, RZ, RZ, -R3 ;  /* 0x000000ffff0a7224 */ /* 0x004fc800078e0a03 */
[----:B------:R-:W-:Y:S01]  /*16ea0*/  IMAD R11, R10, R7, RZ ;  /* 0x000000070a0b7224 */ /* 0x000fe200078e02ff */
[----:B------:R-:W-:-:S03]  /*16eb0*/  IABS R10, R4 ;  /* 0x00000004000a7213 */ /* 0x000fc60000000000 */
[----:B------:R-:W-:Y:S01]  /*16ec0*/  IMAD.HI.U32 R3, R3, R11, R2 ;  /* 0x0000000b03037227 */ /* 0x000fe200078e0002 */
[----:B------:R-:W-:-:S05]  /*16ed0*/  IABS R11, R25 ;  /* 0x00000019000b7213 */ /* 0x000fca0000000000 */
[----:B------:R-:W-:Y:S02]  /*16ee0*/  IMAD.MOV R11, RZ, RZ, -R11 ;  /* 0x000000ffff0b7224 */ /* 0x000fe400078e0a0b */
[----:B------:R-:W-:-:S04]  /*16ef0*/  IMAD.HI.U32 R2, R3, R10, RZ ;  /* 0x0000000a03027227 */ /* 0x000fc800078e00ff */
[----:B------:R-:W-:Y:S02]  /*16f00*/  IMAD R10, R2, R11, R10 ;  /* 0x0000000b020a7224 */ /* 0x000fe400078e020a */
[----:B0-----:R-:W-:-:S03]  /*16f10*/  VIADD R3, R9, 0xffffffe ;  /* 0x0ffffffe09037836 */ /* 0x001fc60000000000 */
[----:B------:R-:W-:-:S03]  /*16f20*/  ISETP.GT.U32.AND P1, PT, R7, R10, PT ;  /* 0x0000000a0700720c */ /* 0x000fc60003f24070 */
[----:B------:R-:W0:Y:S10]  /*16f30*/  F2I.FTZ.U32.TRUNC.NTZ R3, R3 ;  /* 0x0000000300037305 */ /* 0x000e34000021f000 */
[----:B------:R-:W-:-:S02]  /*16f40*/  @!P1 IMAD.IADD R10, R10, 0x1, -R7 ;  /* 0x000000010a0a9824 */ /* 0x000fc400078e0a07 */
[----:B------:R-:W-:Y:S01]  /*16f50*/  @!P1 VIADD R2, R2, 0x1 ;  /* 0x0000000102029836 */ /* 0x000fe20000000000 */
[----:B------:R-:W-:Y:S02]  /*16f60*/  ISETP.NE.AND P1, PT, R25, RZ, PT ;  /* 0x000000ff1900720c */ /* 0x000fe40003f25270 */
[----:B------:R-:W-:Y:S01]  /*16f70*/  ISETP.GE.U32.AND P0, PT, R10, R7, PT ;  /* 0x000000070a00720c */ /* 0x000fe20003f06070 */
[----:B0-----:R-:W-:Y:S01]  /*16f80*/  IMAD.MOV R9, RZ, RZ, -R3 ;  /* 0x000000ffff097224 */ /* 0x001fe200078e0a03 */
[----:B------:R-:W-:-:S04]  /*16f90*/  LOP3.LUT R7, R4, R25, RZ, 0x3c, !PT ;  /* 0x0000001904077212 */ /* 0x000fc800078e3cff */
[----:B------:R-:W-:-:S07]  /*16fa0*/  ISETP.GE.AND P2, PT, R7, RZ, PT ;  /* 0x000000ff0700720c */ /* 0x000fce0003f46270 */
[----:B------:R-:W-:-:S04]  /*16fb0*/  @P0 VIADD R2, R2, 0x1 ;  /* 0x0000000102020836 */ /* 0x000fc80000000000 */
[----:B------:R-:W-:Y:S02]  /*16fc0*/  IMAD.MOV.U32 R7, RZ, RZ, R2 ;  /* 0x000000ffff077224 */ /* 0x000fe400078e0002 */
[----:B------:R-:W-:Y:S02]  /*16fd0*/  IMAD.MOV.U32 R2, RZ, RZ, R9 ;  /* 0x000000ffff027224 */ /* 0x000fe400078e0009 */
[----:B------:R-:W-:Y:S01]  /*16fe0*/  @!P2 IMAD.MOV R7, RZ, RZ, -R7 ;  /* 0x000000ffff07a224 */ /* 0x000fe200078e0a07 */
[----:B------:R-:W-:Y:S01]  /*16ff0*/  @!P1 LOP3.LUT R7, RZ, R25, RZ, 0x33, !PT ;  /* 0x00000019ff079212 */ /* 0x000fe200078e33ff */
        /* <DEDUP_REMOVED lines=25> */
.L_x_13286:
        /* <DEDUP_REMOVED lines=60> */
.L_x_13287:
[----:B------:R-:W-:-:S05]  /*17550*/  LOP3.LUT R2, RZ, R2, RZ, 0x33, !PT ;  /* 0x00000002ff027212 */ /* 0x000fca00078e33ff */
[----:B------:R-:W-:Y:S01]  /*17560*/  IMAD.IADD R25, R25, 0x1, R2 ;  /* 0x0000000119197824 */ /* 0x000fe200078e0202 */
[----:B------:R-:W-:Y:S06]  /*17570*/  BRA `(.L_x_13288) ;  /* 0x00000000000c7947 */ /* 0x000fec0003800000 */
.L_x_13283:
[----:B------:R-:W-:Y:S02]  /*17580*/  IMAD.MOV.U32 R25, RZ, RZ, RZ ;  /* 0x000000ffff197224 */ /* 0x000fe400078e00ff */
[----:B------:R-:W-:Y:S02]  /*17590*/  IMAD.U32 R24, RZ, RZ, UR6 ;  /* 0x00000006ff187e24 */ /* 0x000fe4000f8e00ff */
[----:B------:R-:W-:-:S07]  /*175a0*/  IMAD.MOV.U32 R26, RZ, RZ, RZ ;  /* 0x000000ffff1a7224 */ /* 0x000fce00078e00ff */
.L_x_13288:
[----:B------:R-:W-:-:S13]  /*175b0*/  ISETP.NE.AND P0, PT, R0, RZ, PT ;  /* 0x000000ff0000720c */ /* 0x000fda0003f05270 */
[----:B------:R-:W0:Y:S01]  /*175c0*/  @!P0 S2R R3, SR_CgaCtaId ;  /* 0x0000000000038919 */ /* 0x000e220000008800 */
[----:B------:R-:W-:-:S04]  /*175d0*/  @!P0 MOV R0, 0x400 ;  /* 0x0000040000008802 */ /* 0x000fc80000000f00 */
[----:B0-----:R-:W-:-:S05]  /*175e0*/  @!P0 LEA R0, R3, R0, 0x18 ;  /* 0x0000000003008211 */ /* 0x001fca00078ec0ff */
[----:B------:R2:W-:Y:S01]  /*175f0*/  @!P0 STS.128 [R0+0x19cd0], R24 ;  /* 0x019cd01800008388 */ /* 0x0005e20000000c00 */
[----:B------:R-:W-:Y:S06]  /*17600*/  BAR.ARV 0x5, 0x200 ;  /* 0x0148000000007b1d */ /* 0x000fec0000002000 */
.L_x_13281:
[----:B--2---:R-:W-:Y:S01]  /*17610*/  IMAD.MOV.U32 R0, RZ, RZ, 0x1 ;  /* 0x00000001ff007424 */ /* 0x004fe200078e00ff */
[----:B------:R-:W-:Y:S01]  /*17620*/  ULDC UR4, c[0x0][0xc3c] ;  /* 0x00030f0000047ab9 */ /* 0x000fe20000000800 */
[----:B------:R-:W-:Y:S01]  /*17630*/  IMAD.MOV.U32 R19, RZ, RZ, RZ ;  /* 0x000000ffff137224 */ /* 0x000fe200078e00ff */
[----:B-1----:R-:W-:Y:S02]  /*17640*/  ISETP.GE.AND P0, PT, R27, UR4, PT ;  /* 0x000000041b007c0c */ /* 0x002fe4000bf06270 */
[----:B------:R1:W-:Y:S04]  /*17650*/  STL [R1], R0 ;  /* 0x0000000001007387 */ /* 0x0003e80000100800 */
[----:B------:R1:W-:Y:S07]  /*17660*/  STL [R1+0x58], RZ ;  /* 0x000058ff01007387 */ /* 0x0003ee0000100800 */
[----:B------:R-:W-:Y:S05]  /*17670*/  @P0 BRA `(.L_x_13289) ;  /* 0x0000007000000947 */ /* 0x000fea0003800000 */
[----:B------:R-:W2:Y:S01]  /*17680*/  LDL R10, [R1+0x30] ;  /* 0x00003000010a7983 */ /* 0x000ea20000100800 */
[----:B------:R-:W0:Y:S01]  /*17690*/  S2R R14, SR_TID.X ;  /* 0x00000000000e7919 */ /* 0x000e220000002100 */
[----:B------:R-:W3:Y:S01]  /*176a0*/  S2UR UR4, SR_CgaCtaId ;  /* 0x00000000000479c3 */ /* 0x000ee20000008800 */
[----:B------:R-:W-:Y:S02]  /*176b0*/  IMAD.SHL.U32 R7, R6, 0x800, RZ ;  /* 0x0000080006077824 */ /* 0x000fe400078e00ff */
[C---:B0-----:R-:W-:Y:S01]  /*176c0*/  IMAD.SHL.U32 R2, R14.reuse, 0x20, RZ ;  /* 0x000000200e027824 */ /* 0x041fe200078e00ff */
[C---:B------:R-:W-:Y:S01]  /*176d0*/  LOP3.LUT R12, R14.reuse, 0x7f, RZ, 0xc0, !PT ;  /* 0x0000007f0e0c7812 */ /* 0x040fe200078ec0ff */
[----:B-1----:R-:W-:Y:S01]  /*176e0*/  IMAD.SHL.U32 R0, R14, 0x10, RZ ;  /* 0x000000100e007824 */ /* 0x002fe200078e00ff */
[----:B------:R-:W-:Y:S02]  /*176f0*/  SHF.R.U32.HI R4, RZ, 0x1, R14 ;  /* 0x00000001ff047819 */ /* 0x000fe4000001160e */
[----:B------:R-:W-:Y:S01]  /*17700*/  LOP3.LUT R3, R2, 0x80, RZ, 0xc0, !PT ;  /* 0x0000008002037812 */ /* 0x000fe200078ec0ff */
[----:B------:R-:W-:Y:S01]  /*17710*/  IMAD.SHL.U32 R5, R12, 0x10, RZ ;  /* 0x000000100c057824 */ /* 0x000fe200078e00ff */
[----:B------:R-:W-:-:S02]  /*17720*/  LOP3.LUT R28, R2, 0x360, RZ, 0xc0, !PT ;  /* 0x00000360021c7812 */ /* 0x000fc400078ec0ff */
[----:B------:R-:W-:Y:S02]  /*17730*/  LOP3.LUT R2, R0, 0x60, RZ, 0xc0, !PT ;  /* 0x0000006000027812 */ /* 0x000fe400078ec0ff */
[----:B------:R-:W-:Y:S02]  /*17740*/  LOP3.LUT R3, R3, 0x10, R4, 0xf8, !PT ;  /* 0x0000001003037812 */ /* 0x000fe400078ef804 */
[----:B------:R-:W-:Y:S02]  /*17750*/  LOP3.LUT R4, R4, 0x20, RZ, 0xc0, !PT ;  /* 0x0000002004047812 */ /* 0x000fe400078ec0ff */
[--C-:B------:R-:W-:Y:S01]  /*17760*/  LOP3.LUT R11, R2, 0x700, R5.reuse, 0xf8, !PT ;  /* 0x00000700020b7812 */ /* 0x100fe200078ef805 */
[----:B------:R-:W-:Y:S01]  /*17770*/  IMAD.SHL.U32 R2, R14, 0x80, RZ ;  /* 0x000000800e027824 */ /* 0x000fe200078e00ff */
[----:B------:R-:W-:Y:S02]  /*17780*/  LOP3.LUT R28, R28, 0x400, R5, 0xf8, !PT ;  /* 0x000004001c1c7812 */ /* 0x000fe400078ef805 */
[----:B------:R-:W-:Y:S01]  /*17790*/  LOP3.LUT R5, R4, 0x10, R14, 0xf8, !PT ;  /* 0x0000001004057812 */ /* 0x000fe200078ef80e */
[----:B------:R-:W-:Y:S01]  /*177a0*/  IMAD.SHL.U32 R9, R14, 0x2, RZ ;  /* 0x000000020e097824 */ /* 0x000fe200078e00ff */
[----:B------:R-:W-:Y:S01]  /*177b0*/  LOP3.LUT R4, R0, 0x90, RZ, 0xc0, !PT ;  /* 0x0000009000047812 */ /* 0x000fe200078ec0ff */
[----:B------:R-:W-:Y:S01]  /*177c0*/  IMAD.SHL.U32 R6, R14, 0x4, RZ ;  /* 0x000000040e067824 */ /* 0x000fe200078e00ff */
[----:B------:R-:W-:-:S02]  /*177d0*/  LOP3.LUT R5, R5, 0x380, R2, 0xf8, !PT ;  /* 0x0000038005057812 */ /* 0x000fc400078ef802 */
[----:B------:R-:W-:Y:S02]  /*177e0*/  LOP3.LUT R2, R2, 0x400, RZ, 0xc0, !PT ;  /* 0x0000040002027812 */ /* 0x000fe400078ec0ff */
[----:B------:R-:W-:Y:S02]  /*177f0*/  LOP3.LUT P0, RZ, R14, 0x4, RZ, 0xc0, !PT ;  /* 0x000000040eff7812 */ /* 0x000fe4000780c0ff */
[----:B------:R-:W-:Y:S02]  /*17800*/  LOP3.LUT R4, R4, 0x10, R9, 0x78, !PT ;  /* 0x0000001004047812 */ /* 0x000fe400078e7809 */
[----:B------:R-:W-:Y:S02]  /*17810*/  LOP3.LUT R2, R2, 0x800, R7, 0xf8, !PT ;  /* 0x0000080002027812 */ /* 0x000fe400078ef807 */
[----:B------:R-:W-:Y:S02]  /*17820*/  LOP3.LUT R5, R5, 0x70, R0, 0x78, !PT ;  /* 0x0000007005057812 */ /* 0x000fe400078e7800 */
[----:B------:R-:W-:-:S02]  /*17830*/  LOP3.LUT R3, R3, 0x10, R6, 0x78, !PT ;  /* 0x0000001003037812 */ /* 0x000fc400078e7806 */
[----:B------:R-:W-:Y:S02]  /*17840*/  LOP3.LUT R8, R11, R4, RZ, 0xfc, !PT ;  /* 0x000000040b087212 */ /* 0x000fe400078efcff */
[----:B------:R-:W-:Y:S02]  /*17850*/  LOP3.LUT R13, R2, R5, RZ, 0xfc, !PT ;  /* 0x00000005020d7212 */ /* 0x000fe400078efcff */
[----:B------:R-:W-:Y:S01]  /*17860*/  LOP3.LUT R28, R28, R3, RZ, 0xfc, !PT ;  /* 0x000000031c1c7212 */ /* 0x000fe200078efcff */
[----:B------:R-:W-:Y:S01]  /*17870*/  IMAD.SHL.U32 R2, R14, 0x40, RZ ;  /* 0x000000400e027824 */ /* 0x000fe200078e00ff */
[----:B------:R-:W-:Y:S01]  /*17880*/  STL [R1+0x24], R8 ;  /* 0x0000240801007387 */ /* 0x000fe20000100800 */
[----:B---3--:R-:W-:Y:S01]  /*17890*/  IMAD.U32 R5, RZ, RZ, UR4 ;  /* 0x00000004ff057e24 */ /* 0x008fe2000f8e00ff */
[----:B------:R-:W-:Y:S01]  /*178a0*/  MOV R17, 0x400 ;  /* 0x0000040000117802 */ /* 0x000fe20000000f00 */
[C---:B------:R-:W-:Y:S01]  /*178b0*/  VIADD R4, R13.reuse, 0x40 ;  /* 0x000000400d047836 */ /* 0x040fe20000000000 */
[----:B------:R-:W-:Y:S01]  /*178c0*/  STL [R1+0x4], R13 ;  /* 0x0000040d01007387 */ /* 0x000fe20000100800 */
[----:B------:R-:W-:Y:S01]  /*178d0*/  @P0 VIADD R4, R13, 0xffffffc0 ;  /* 0xffffffc00d040836 */ /* 0x000fe20000000000 */
[----:B------:R-:W-:-:S02]  /*178e0*/  LEA R17, R5, R17, 0x18 ;  /* 0x0000001105117211 */ /* 0x000fc400078ec0ff */
[----:B------:R-:W-:Y:S01]  /*178f0*/  LOP3.LUT R0, R0, 0x10, RZ, 0xc0, !PT ;  /* 0x0000001000007812 */ /* 0x000fe200078ec0ff */
[----:B------:R-:W-:Y:S01]  /*17900*/  BSSY B7, `(.L_x_13289) ;  /* 0x00006d7000077945 */ /* 0x000fe20003800000 */
[----:B------:R-:W-:Y:S02]  /*17910*/  IMAD.MOV.U32 R29, RZ, RZ, RZ ;  /* 0x000000ffff1d7224 */ /* 0x000fe400078e00ff */
[----:B------:R-:W-:Y:S01]  /*17920*/  IMAD.MOV.U32 R19, RZ, RZ, RZ ;  /* 0x000000ffff137224 */ /* 0x000fe200078e00ff */
[----:B------:R-:W-:Y:S01]  /*17930*/  ULDC.64 UR38, c[0x0][0x198] ;  /* 0x0000660000267ab9 */ /* 0x000fe20000000a00 */
[----:B------:R-:W-:Y:S01]  /*17940*/  ULDC UR36, c[0x0][0xc] ;  /* 0x0000030000247ab9 */ /* 0x000fe20000000800 */
[----:B--2---:R-:W-:-:S05]  /*17950*/  LOP3.LUT R3, R10, 0x2, RZ, 0xfc, !PT ;  /* 0x000000020a037812 */ /* 0x004fca00078efcff */
[----:B------:R0:W-:Y:S04]  /*17960*/  STL [R1+0x60], R3 ;  /* 0x0000600301007387 */ /* 0x0001e80000100800 */
[----:B------:R1:W-:Y:S01]  /*17970*/  STL [R1+0x1c], R5 ;  /* 0x00001c0501007387 */ /* 0x0003e20000100800 */
[----:B0-----:R-:W-:Y:S02]  /*17980*/  LOP3.LUT R3, R2, 0x40, RZ, 0xc0, !PT ;  /* 0x0000004002037812 */ /* 0x001fe400078ec0ff */
[----:B------:R-:W-:Y:S01]  /*17990*/  SHF.R.U32.HI R2, RZ, 0x1, R12 ;  /* 0x00000001ff027819 */ /* 0x000fe2000001160c */
[----:B------:R0:W-:Y:S01]  /*179a0*/  STL [R1+0x20], R4 ;  /* 0x0000200401007387 */ /* 0x0001e20000100800 */
[----:B-1----:R-:W-:Y:S02]  /*179b0*/  LOP3.LUT R5, R10, 0x1, RZ, 0xfc, !PT ;  /* 0x000000010a057812 */ /* 0x002fe400078efcff */
[----:B------:R-:W-:Y:S01]  /*179c0*/  LOP3.LUT R3, R2, R3, RZ, 0xfc, !PT ;  /* 0x0000000302037212 */ /* 0x000fe200078efcff */
[----:B------:R-:W-:-:S02]  /*179d0*/  IMAD.IADD R3, R17, 0x1, R8 ;  /* 0x0000000111037824 */ /* 0x000fc400078e0208 */
[----:B------:R1:W-:Y:S01]  /*179e0*/  STL [R1+0x50], R5 ;  /* 0x0000500501007387 */ /* 0x0003e20000100800 */
[----:B0-----:R-:W-:-:S03]  /*179f0*/  IMAD.MOV.U32 R4, RZ, RZ, 0x1 ;  /* 0x00000001ff047424 */ /* 0x001fc600078e00ff */
[----:B------:R1:W-:Y:S04]  /*17a00*/  STL [R1+0x58], RZ ;  /* 0x000058ff01007387 */ /* 0x0003e80000100800 */
[----:B------:R1:W-:Y:S04]  /*17a10*/  STL [R1+0x8], R4 ;  /* 0x0000080401007387 */ /* 0x0003e80000100800 */
[----:B------:R1:W-:Y:S04]  /*17a20*/  STL [R1], R4 ;  /* 0x0000000401007387 */ /* 0x0003e80000100800 */
[----:B------:R1:W-:Y:S01]  /*17a30*/  STL [R1+0x40], R3 ;  /* 0x0000400301007387 */ /* 0x0003e20000100800 */
[----:B------:R-:W-:-:S02]  /*17a40*/  LOP3.LUT R2, R0, 0x20, RZ, 0xfc, !PT ;  /* 0x0000002000027812 */ /* 0x000fc400078efcff */
[----:B------:R-:W-:Y:S02]  /*17a50*/  LOP3.LUT R0, R0, 0x40, RZ, 0xfc, !PT ;  /* 0x0000004000007812 */ /* 0x000fe400078efcff */
[C---:B------:R-:W-:Y:S02]  /*17a60*/  LOP3.LUT R2, R28.reuse, 0x1800, RZ, 0xfc, !PT ;  /* 0x000018001c027812 */ /* 0x040fe400078efcff */
[----:B------:R-:W-:-:S07]  /*17a70*/  LOP3.LUT R0, R28, 0x2800, RZ, 0xfc, !PT ;  /* 0x000028001c007812 */ /* 0x000fce00078efcff */
.L_x_13411:
[----:B01--4-:R-:W0:Y:S02]  /*17a80*/  LDC.64 R2, c[0x0][0xc88] ;  /* 0x00032200ff027b82 */ /* 0x013e240000000a00 */
        /* <DEDUP_REMOVED lines=50> */
[----:B------:R-:W-:Y:S02]  /*17db0*/  IMAD.MOV.U32 R11, RZ, RZ, R9 ;  /* 0x000000ffff0b7224 */ /* 0x000fe400078e0009 */
[----:B0-----:R-:W-:Y:S01]  /*17dc0*/  IMAD.U32 R9, RZ, RZ, UR5 ;  /* 0x00000005ff097e24 */ /* 0x001fe2000f8e00ff */
[----:B------:R-:W-:Y:S06]  /*17dd0*/  @P2 BRA `(.L_x_13290) ;  /* 0x0000000000142947 */ /* 0x000fec0003800000 */
[----:B------:R-:W-:Y:S05]  /*17de0*/  @!P0 BRA `(.L_x_13290) ;  /* 0x0000000000108947 */ /* 0x000fea0003800000 */
[----:B------:R-:W2:Y:S04]  /*17df0*/  LDG.E R7, desc[UR40][R2.64] ;  /* 0x0000002802077981 */ /* 0x000ea8000c1e1900 */
[----:B------:R-:W2:Y:S02]  /*17e00*/  LDG.E R2, desc[UR40][R2.64+0x4] ;  /* 0x0000042802027981 */ /* 0x000ea4000c1e1900 */
[----:B--2---:R-:W-:-:S05]  /*17e10*/  IMAD.IADD R11, R2, 0x1, -R7 ;  /* 0x00000001020b7824 */ /* 0x004fca00078e0a07 */
[----:B------:R0:W-:Y:S02]  /*17e20*/  STL [R1+0x4c], R11 ;  /* 0x00004c0b01007387 */ /* 0x0001e40000100800 */
.L_x_13290:
[----:B------:R-:W-:Y:S01]  /*17e30*/  ULDC.64 UR4, c[0x0][0xa20] ;  /* 0x0002880000047ab9 */ /* 0x000fe20000000a00 */
[C---:B------:R-:W-:Y:S02]  /*17e40*/  LOP3.LUT R10, R26.reuse, 0xff000000, RZ, 0xc0, !PT ;  /* 0xff0000001a0a7812 */ /* 0x040fe400078ec0ff */
[----:B------:R-:W-:Y:S02]  /*17e50*/  ISETP.NE.U32.AND P0, PT, RZ, UR4, PT ;  /* 0x00000004ff007c0c */ /* 0x000fe4000bf05070 */
[----:B------:R-:W-:Y:S02]  /*17e60*/  SHF.R.U32.HI R10, RZ, 0x8, R10 ;  /* 0x00000008ff0a7819 */ /* 0x000fe4000001160a */
[----:B------:R-:W-:Y:S02]  /*17e70*/  ISETP.NE.AND.EX P0, PT, RZ, UR5, PT, P0 ;  /* 0x00000005ff007c0c */ /* 0x000fe4000bf05300 */
[C---:B------:R-:W-:Y:S02]  /*17e80*/  LOP3.LUT R2, R26.reuse, 0xff0000, RZ, 0xc0, !PT ;  /* 0x00ff00001a027812 */ /* 0x040fe400078ec0ff */
        /* <DEDUP_REMOVED lines=8> */
.L_x_13291:
        /* <DEDUP_REMOVED lines=9> */
.L_x_13292:
[----:B------:R-:W3:Y:S01]  /*17fa0*/  @P1 LDG.E R2, desc[UR40][R4.64] ;  /* 0x0000002804021981 */ /* 0x000ee2000c1e1900 */
[----:B------:R-:W4:Y:S03]  /*17fb0*/  LDC R3, c[0x0][0x448] ;  /* 0x00011200ff037b82 */ /* 0x000f260000000800 */
[----:B------:R0:W3:Y:S01]  /*17fc0*/  @P1 LDG.E R4, desc[UR40][R4.64+0x4] ;  /* 0x0000042804041981 */ /* 0x0000e2000c1e1900 */
[----:B-1---5:R-:W-:Y:S01]  /*17fd0*/  IMAD.IADD R8, R6, 0x1, -R8 ;  /* 0x0000000106087824 */ /* 0x022fe200078e0a08 */
[----:B------:R-:W-:Y:S01]  /*17fe0*/  BSSY B0, `(.L_x_13293) ;  /* 0x0000037000007945 */ /* 0x000fe20003800000 */
[----:B------:R-:W-:Y:S02]  /*17ff0*/  LOP3.LUT R23, R10, 0xff, RZ, 0xc0, !PT ;  /* 0x000000ff0a177812 */ /* 0x000fe400078ec0ff */
[----:B----4-:R-:W-:-:S13]  /*18000*/  ISETP.NE.AND P0, PT, R3, 0x1, PT ;  /* 0x000000010300780c */ /* 0x010fda0003f05270 */
[----:B------:R-:W1:Y:S08]  /*18010*/  @P0 LDC R3, c[0x0][0x44c] ;  /* 0x00011300ff030b82 */ /* 0x000e700000000800 */
[----:B0-----:R-:W0:Y:S01]  /*18020*/  @P0 LDC R5, c[0x0][0x450] ;  /* 0x00011400ff050b82 */ /* 0x001e220000000800 */
[----:B---3--:R-:W-:Y:S02]  /*18030*/  @P1 IMAD.IADD R9, R4, 0x1, -R2 ;  /* 0x0000000104091824 */ /* 0x008fe400078e0a02 */
[----:B------:R-:W-:-:S04]  /*18040*/  IMAD R2, R25, 0xc0, RZ ;  /* 0x000000c019027824 */ /* 0x000fc800078e02ff */
[----:B------:R-:W-:-:S04]  /*18050*/  VIADD R2, R2, 0xbf ;  /* 0x000000bf02027836 */ /* 0x000fc80000000000 */
[----:B-1----:R-:W-:-:S05]  /*18060*/  @P0 IMAD.HI.U32 R3, R2, R3, RZ ;  /* 0x0000000302030227 */ /* 0x002fca00078e00ff */
[----:B0-----:R-:W-:Y:S01]  /*18070*/  @P0 SHF.R.U32.HI R2, RZ, R5, R3 ;  /* 0x00000005ff020219 */ /* 0x001fe20000011603 */
[----:B------:R-:W-:-:S05]  /*18080*/  IMAD.IADD R3, R8, 0x1, R9 ;  /* 0x0000000108037824 */ /* 0x000fca00078e0209 */
[----:B------:R-:W-:Y:S01]  /*18090*/  IADD3 R21, R3, 0x80, -R11 ;  /* 0x0000008003157810 */ /* 0x000fe20007ffe80b */
[----:B------:R0:W-:Y:S04]  /*180a0*/  STL [R1+0x38], R3 ;  /* 0x0000380301007387 */ /* 0x0001e80000100800 */
[----:B------:R-:W-:-:S05]  /*180b0*/  IMAD.IADD R2, R21, 0x1, R2 ;  /* 0x0000000115027824 */ /* 0x000fca00078e0202 */
[----:B--2---:R-:W-:Y:S01]  /*180c0*/  SHF.R.S32.HI R7, RZ, 0x1f, R2 ;  /* 0x0000001fff077819 */ /* 0x004fe20000011402 */
[----:B0-----:R-:W-:-:S03]  /*180d0*/  VIADD R3, R3, 0x7f ;  /* 0x0000007f03037836 */ /* 0x001fc60000000000 */
[----:B------:R-:W-:Y:S01]  /*180e0*/  LEA.HI R7, R7, R2, RZ, 0x7 ;  /* 0x0000000207077211 */ /* 0x000fe200078f38ff */
[----:B------:R-:W-:Y:S01]  /*180f0*/  IMAD.MOV.U32 R2, RZ, RZ, RZ ;  /* 0x000000ffff027224 */ /* 0x000fe200078e00ff */
[----:B------:R-:W-:Y:S02]  /*18100*/  SHF.R.S32.HI R4, RZ, 0x1f, R3 ;  /* 0x0000001fff047819 */ /* 0x000fe40000011403 */
[----:B------:R-:W-:Y:S02]  /*18110*/  SHF.R.S32.HI R7, RZ, 0x7, R7 ;  /* 0x00000007ff077819 */ /* 0x000fe40000011407 */
[----:B------:R-:W-:-:S04]  /*18120*/  LEA.HI R4, R4, R3, RZ, 0x7 ;  /* 0x0000000304047211 */ /* 0x000fc800078f38ff */
[----:B------:R-:W-:Y:S02]  /*18130*/  SHF.R.S32.HI R20, RZ, 0x7, R4 ;  /* 0x00000007ff147819 */ /* 0x000fe40000011404 */
[----:B------:R-:W-:Y:S02]  /*18140*/  SHF.R.U32.HI R4, RZ, 0x10, R10 ;  /* 0x00000010ff047819 */ /* 0x000fe4000001160a */
[----:B------:R-:W-:-:S04]  /*18150*/  VIMNMX R7, R20, R7, PT ;  /* 0x0000000714077248 */ /* 0x000fc80003fe0100 */
        /* <DEDUP_REMOVED lines=31> */
.L_x_13294:
[----:B------:R-:W-:Y:S05]  /*18350*/  BSYNC B0 ;  /* 0x0000000000007941 */ /* 0x000fea0003800000 */
.L_x_13293:
        /* <DEDUP_REMOVED lines=9> */
[----:B------:R-:W-:-:S06]  /*183f0*/  IMAD.MOV.U32 R10, RZ, RZ, R3 ;  /* 0x000000ffff0a7224 */ /* 0x000fcc00078e0003 */
        /* <DEDUP_REMOVED lines=14> */
.L_x_13459:
[----:B-1----:R-:W-:Y:S02]  /*184e0*/  ISETP.NE.AND P0, PT, R14, RZ, PT ;  /* 0x000000ff0e00720c */ /* 0x002fe40003f05270 */
[----:B------:R-:W-:-:S11]  /*184f0*/  PLOP3.LUT P6, PT, PT, PT, PT, 0x8, 0x0 ;  /* 0x000000000000781c */ /* 0x000fd60003fce170 */
[----:B------:R-:W-:Y:S05]  /*18500*/  @P0 BRA `(.L_x_13298) ;  /* 0x00000000000c0947 */ /* 0x000fea0003800000 */
[----:B------:R-:W-:-:S03]  /*18510*/  UMOV UR4, 0xffffffff ;  /* 0xffffffff00047882 */ /* 0x000fc60000000000 */
[----:B------:R-:W-:Y:S05]  /*18520*/  BRA.DIV UR4, `(.L_x_13299) ;  /* 0x00000072043c7947 */ /* 0x000fea000b800000 */
[----:B------:R-:W-:-:S13]  /*18530*/  ELECT P6, URZ, PT ;  /* 0x00000000003f782f */ /* 0x000fda00038c0000 */
.L_x_13298:
        /* <DEDUP_REMOVED lines=9> */
.L_x_13462:
[----:B------:R-:W-:Y:S05]  /*185d0*/  BSYNC B1 ;  /* 0x0000000000017941 */ /* 0x000fea0003800000 */
.L_x_13300:
        /* <DEDUP_REMOVED lines=11> */
.L_x_13463:
[----:B------:R-:W-:Y:S05]  /*18690*/  BSYNC B2 ;  /* 0x0000000000027941 */ /* 0x000fea0003800000 */
.L_x_13304:
        /* <DEDUP_REMOVED lines=9> */
.L_x_13307:
[----:B------:R-:W-:Y:S05]  /*18730*/  BSYNC B2 ;  /* 0x0000000000027941 */ /* 0x000fea0003800000 */
.L_x_13306:
[----:B0-----:R-:W-:Y:S01]  /*18740*/  IMAD.MOV.U32 R5, RZ, RZ, RZ ;  /* 0x000000ffff057224 */ /* 0x001fe200078e00ff */
        /* <DEDUP_REMOVED lines=9> */
[----:B------:R-:W-:Y:S01]  /*187e0*/  VIADD R9, R7, 0x13800 ;  /* 0x0001380007097836 */ /* 0x000fe20000000000 */
[----:B------:R-:W-:-:S09]  /*187f0*/  UMOV UR7, 0x12f00000 ;  /* 0x12f0000000077882 */ /* 0x000fd20000000000 */
.L_x_13308:
        /* <DEDUP_REMOVED lines=16> */
.L_x_13309:
        /* <DEDUP_REMOVED lines=16> */
.L_x_13310:
        /* <DEDUP_REMOVED lines=13> */
.L_x_13464:
[----:B------:R-:W-:Y:S05]  /*18ad0*/  BSYNC B2 ;  /* 0x0000000000027941 */ /* 0x000fea0003800000 */
.L_x_13311:
        /* <DEDUP_REMOVED lines=11> */
.L_x_13314:
[----:B------:R-:W-:Y:S05]  /*18b90*/  BSYNC B2 ;  /* 0x0000000000027941 */ /* 0x000fea0003800000 */
.L_x_13313:
[----:B------:R-:W-:Y:S01]  /*18ba0*/  R2UR UR6, R12 ;  /* 0x000000000c0672ca */ /* 0x000fe200000e0000 */
[----:B------:R-:W-:Y:S01]  /*18bb0*/  IMAD.MOV.U32 R5, RZ, RZ, RZ ;  /* 0x000000ffff057224 */ /* 0x000fe200078e00ff */
[----:B------:R-:W-:Y:S01]  /*18bc0*/  R2UR UR7, R13 ;  /* 0x000000000d0772ca */ /* 0x000fe200000e0000 */
[----:B------:R-:W-:Y:S01]  /*18bd0*/  UIADD3 UR4, UP0, UR38, 0x670, URZ ;  /* 0x0000067026047890 */ /* 0x000fe2000ff1e03f */
[----:B------:R-:W-:Y:S01]  /*18be0*/  PLOP3.LUT P0, PT, PT, PT, PT, 0x80, 0x0 ;  /* 0x000000000000781c */ /* 0x000fe20003f0f070 */
[----:B01----:R-:W-:Y:S01]  /*18bf0*/  VIADD R8, R8, 0x19cb0 ;  /* 0x00019cb008087836 */ /* 0x003fe20000000000 */
[----:B------:R-:W-:Y:S01]  /*18c00*/  R2UR UR10, R5 ;  /* 0x00000000050a72ca */ /* 0x000fe200000e0000 */
[----:B------:R-:W-:Y:S01]  /*18c10*/  VIADD R5, R7, 0x9000 ;  /* 0x0000900007057836 */ /* 0x000fe20000000000 */
[----:B------:R-:W-:-:S13]  /*18c20*/  UIADD3.X UR5, URZ, UR39, URZ, UP0, !UPT ;  /* 0x000000273f057290 */ /* 0x000fda00087fe43f */
.L_x_13315:
        /* <DEDUP_REMOVED lines=15> */
.L_x_13316:
        /* <DEDUP_REMOVED lines=15> */
.L_x_13317:
        /* <DEDUP_REMOVED lines=10> */
.L_x_13303:
[----:B------:R-:W-:Y:S05]  /*18eb0*/  BSYNC B1 ;  /* 0x0000000000017941 */ /* 0x000fea0003800000 */
.L_x_13302:
[----:B------:R-:W2:Y:S01]  /*18ec0*/  LDL.LU R9, [R1+0x8] ;  /* 0x0000080001097983 */ /* 0x000ea20000300800 */
[----:B------:R-:W-:Y:S01]  /*18ed0*/  VIADD R29, R29, 0x1 ;  /* 0x000000011d1d7836 */ /* 0x000fe20000000000 */
[----:B------:R-:W-:Y:S01]  /*18ee0*/  PLOP3.LUT P0, PT, PT, PT, PT, 0x8, 0x0 ;  /* 0x000000000000781c */ /* 0x000fe20003f0e170 */
[----:B------:R-:W-:-:S03]  /*18ef0*/  VIADD R10, R10, 0xfffffffe ;  /* 0xfffffffe0a0a7836 */ /* 0x000fc60000000000 */
[C---:B------:R-:W-:Y:S02]  /*18f00*/  ISETP.NE.AND P1, PT, R29.reuse, 0x2, PT ;  /* 0x000000021d00780c */ /* 0x040fe40003f25270 */
[----:B------:R-:W-:Y:S02]  /*18f10*/  ISETP.GE.AND P2, PT, R10, R3, PT ;  /* 0x000000030a00720c */ /* 0x000fe40003f46270 */
[----:B0-----:R-:W-:Y:S02]  /*18f20*/  SEL R5, RZ, 0x1, P1 ;  /* 0x00000001ff057807 */ /* 0x001fe40000800000 */
[----:B------:R-:W-:Y:S02]  /*18f30*/  SEL R29, R29, RZ, P1 ;  /* 0x000000ff1d1d7207 */ /* 0x000fe40000800000 */
[----:B--2---:R-:W-:-:S05]  /*18f40*/  LOP3.LUT R9, R9, R5, RZ, 0x3c, !PT ;  /* 0x0000000509097212 */ /* 0x004fca00078e3cff */
[----:B------:R0:W-:Y:S02]  /*18f50*/  STL [R1+0x8], R9 ;  /* 0x0000080901007387 */ /* 0x0001e40000100800 */
[----:B------:R-:W-:Y:S05]  /*18f60*/  @!P2 BRA `(.L_x_13296) ;  /* 0x000000080060a947 */ /* 0x000fea0003800000 */
.L_x_13334:
        /* <DEDUP_REMOVED lines=12> */
.L_x_13465:
[----:B------:R-:W-:Y:S05]  /*19030*/  BSYNC B2 ;  /* 0x0000000000027941 */ /* 0x000fea0003800000 */
.L_x_13320:
        /* <DEDUP_REMOVED lines=9> */
.L_x_13323:
[----:B------:R-:W-:Y:S05]  /*190d0*/  BSYNC B2 ;  /* 0x0000000000027941 */ /* 0x000fea0003800000 */
.L_x_13322:
        /* <DEDUP_REMOVED lines=11> */
.L_x_13324:
        /* <DEDUP_REMOVED lines=16> */
.L_x_13325:
        /* <DEDUP_REMOVED lines=16> */
.L_x_13326:
        /* <DEDUP_REMOVED lines=13> */
.L_x_13466:
[----:B------:R-:W-:Y:S05]  /*19460*/  BSYNC B2 ;  /* 0x0000000000027941 */ /* 0x000fea0003800000 */
.L_x_13327:
        /* <DEDUP_REMOVED lines=11> */
.L_x_13330:
[----:B------:R-:W-:Y:S05]  /*19520*/  BSYNC B2 ;  /* 0x0000000000027941 */ /* 0x000fea0003800000 */
.L_x_13329:
        /* <DEDUP_REMOVED lines=8> */
.L_x_13331:
        /* <DEDUP_REMOVED lines=16> */
.L_x_13332:
        /* <DEDUP_REMOVED lines=15> */
.L_x_13333:
        /* <DEDUP_REMOVED lines=10> */
.L_x_13319:
[----:B------:R-:W-:Y:S05]  /*19840*/  BSYNC B1 ;  /* 0x0000000000017941 */ /* 0x000fea0003800000 */
.L_x_13318:
        /* <DEDUP_REMOVED lines=10> */
.L_x_13296:
[----:B------:R-:W-:Y:S05]  /*198f0*/  BSYNC B0 ;  /* 0x0000000000007941 */ /* 0x000fea0003800000 */
.L_x_13295:
[----:B------:R-:W2:Y:S01]  /*19900*/  LDC R0, c[0x0][0x448] ;  /* 0x00011200ff007b82 */ /* 0x000ea20000000800 */
[----:B------:R-:W-:Y:S01]  /*19910*/  ISETP.NE.AND P2, PT, R4, RZ, PT ;  /* 0x000000ff0400720c */ /* 0x000fe20003f45270 */
[----:B------:R-:W-:Y:S05]  /*19920*/  @!P0 WARPSYNC.ALL ;  /* 0x0000000000008948 */ /* 0x000fea0003800000 */
[----:B------:R-:W-:Y:S07]  /*19930*/  BSSY B0, `(.L_x_13335) ;  /* 0x000002c000007945 */ /* 0x000fee0003800000 */
[----:B------:R-:W3:Y:S08]  /*19940*/  @!P2 LDC R4, c[0x0][0x9f0] ;  /* 0x00027c00ff04ab82 */ /* 0x000ef00000000800 */
[----:B------:R-:W-:Y:S01]  /*19950*/  @!P0 BAR.SYNC.DEFER_BLOCKING 0xc, 0x200 ;  /* 0x0308000000008b1d */ /* 0x000fe20000010000 */
[----:B--2---:R-:W-:Y:S01]  /*19960*/  ISETP.NE.AND P1, PT, R0, 0x1, PT ;  /* 0x000000010000780c */ /* 0x004fe20003f25270 */
[----:B------:R-:W-:-:S04]  /*19970*/  IMAD.MOV.U32 R0, RZ, RZ, 0xc0 ;  /* 0x000000c0ff007424 */ /* 0x000fc800078e00ff */
[----:B------:R-:W-:-:S08]  /*19980*/  IMAD R0, R25, R0, 0xbf ;  /* 0x000000bf19007424 */ /* 0x000fd000078e0200 */
[----:B------:R-:W2:Y:S08]  /*19990*/  @P1 LDC R2, c[0x0][0x44c] ;  /* 0x00011300ff021b82 */ /* 0x000eb00000000800 */
[----:B------:R-:W4:Y:S01]  /*199a0*/  @P1 LDC R3, c[0x0][0x450] ;  /* 0x00011400ff031b82 */ /* 0x000f220000000800 */
[----:B--2---:R-:W-:-:S05]  /*199b0*/  @P1 IMAD.HI.U32 R2, R0, R2, RZ ;  /* 0x0000000200021227 */ /* 0x004fca00078e00ff */
[----:B----4-:R-:W-:-:S05]  /*199c0*/  @P1 SHF.R.U32.HI R0, RZ, R3, R2 ;  /* 0x00000003ff001219 */ /* 0x010fca0000011602 */
[----:B------:R-:W-:-:S05]  /*199d0*/  IMAD.IADD R0, R21, 0x1, R0 ;  /* 0x0000000115007824 */ /* 0x000fca00078e0200 */
[----:B------:R-:W-:-:S04]  /*199e0*/  SHF.R.S32.HI R2, RZ, 0x1f, R0 ;  /* 0x0000001fff027819 */ /* 0x000fc80000011400 */
[----:B------:R-:W-:Y:S01]  /*199f0*/  LEA.HI R0, R2, R0, RZ, 0x7 ;  /* 0x0000000002007211 */ /* 0x000fe200078f38ff */
[----:B------:R-:W-:-:S03]  /*19a00*/  IMAD.MOV.U32 R2, RZ, RZ, RZ ;  /* 0x000000ffff027224 */ /* 0x000fc600078e00ff */
[----:B------:R-:W-:-:S04]  /*19a10*/  SHF.R.S32.HI R0, RZ, 0x7, R0 ;  /* 0x00000007ff007819 */ /* 0x000fc80000011400 */
[----:B------:R-:W-:-:S04]  /*19a20*/  VIMNMX R0, R20, R0, PT ;  /* 0x0000000014007248 */ /* 0x000fc80003fe0100 */
[----:B------:R-:W-:-:S13]  /*19a30*/  ISETP.GE.AND P1, PT, R0, 0x1, PT ;  /* 0x000000010000780c */ /* 0x000fda0003f26270 */
[----:B---3--:R-:W-:Y:S05]  /*19a40*/  @!P1 BRA `(.L_x_13336) ;  /* 0x0000000000689947 */ /* 0x008fea0003800000 */
[----:B------:R-:W-:-:S04]  /*19a50*/  IABS R5, R4 ;  /* 0x0000000400057213 */ /* 0x000fc80000000000 */
[----:B------:R-:W2:Y:S08]  /*19a60*/  I2F.RP R2, R5 ;  /* 0x0000000500027306 */ /* 0x000eb00000209400 */
[----:B--2---:R-:W2:Y:S02]  /*19a70*/  MUFU.RCP R2, R2 ;  /* 0x0000000200027308 */ /* 0x004ea40000001000 */
[----:B--2---:R-:W-:-:S06]  /*19a80*/  VIADD R2, R2, 0xffffffe ;  /* 0x0ffffffe02027836 */ /* 0x004fcc0000000000 */
[----:B------:R-:W2:Y:S02]  /*19a90*/  F2I.FTZ.U32.TRUNC.NTZ R3, R2 ;  /* 0x0000000200037305 */ /* 0x000ea4000021f000 */
[----:B--2---:R-:W-:-:S04]  /*19aa0*/  IMAD.MOV R2, RZ, RZ, -R3 ;  /* 0x000000ffff027224 */ /* 0x004fc800078e0a03 */
[----:B------:R-:W-:Y:S02]  /*19ab0*/  IMAD R6, R2, R5, RZ ;  /* 0x0000000502067224 */ /* 0x000fe400078e02ff */
[----:B------:R-:W-:-:S04]  /*19ac0*/  IMAD.MOV.U32 R2, RZ, RZ, RZ ;  /* 0x000000ffff027224 */ /* 0x000fc800078e00ff */
[----:B-1----:R-:W-:Y:S01]  /*19ad0*/  IMAD.HI.U32 R8, R3, R6, R2 ;  /* 0x0000000603087227 */ /* 0x002fe200078e0002 */
        /* <DEDUP_REMOVED lines=17> */
.L_x_13336:
[----:B------:R-:W-:Y:S05]  /*19bf0*/  BSYNC B0 ;  /* 0x0000000000007941 */ /* 0x000fea0003800000 */
.L_x_13335:
        /* <DEDUP_REMOVED lines=16> */
[----:B---3--:R-:W2:Y:S04]  /*19d00*/  @P0 ATOMG.E.ADD.STRONG.GPU PT, R2, desc[UR40][R4.64], R2 ;  /* 0x00000002040209a8 */ /* 0x008ea800081ee1e8 */
[----:B--2---:R2:W3:Y:S02]  /*19d10*/  SHFL.IDX PT, R2, R2, R0, 0x1f ;  /* 0x00001f0002027589 */ /* 0x0044e400000e0000 */
[----:B--2---:R-:W2:Y:S02]  /*19d20*/  S2R R0, SR_LTMASK ;  /* 0x0000000000007919 */ /* 0x004ea40000003900 */
[----:B--2---:R-:W-:-:S06]  /*19d30*/  LOP3.LUT R0, R0, UR4, RZ, 0xc0, !PT ;  /* 0x0000000400007c12 */ /* 0x004fcc000f8ec0ff */
[----:B------:R-:W3:Y:S02]  /*19d40*/  POPC R0, R0 ;  /* 0x0000000000007309 */ /* 0x000ee40000000000 */
[----:B---3--:R-:W-:Y:S01]  /*19d50*/  IADD3 R24, R2, UR36, R0 ;  /* 0x0000002402187c10 */ /* 0x008fe2000fffe000 */
[----:B------:R-:W-:Y:S06]  /*19d60*/  BRA `(.L_x_13338) ;  /* 0x00000038001c7947 */ /* 0x000fec0003800000 */
.L_x_13337:
        /* <DEDUP_REMOVED lines=20> */
.L_x_13340:
[----:B------:R-:W-:Y:S05]  /*19eb0*/  BSYNC B6 ;  /* 0x0000000000067941 */ /* 0x000fea0003800000 */
.L_x_13339:
        /* <DEDUP_REMOVED lines=22> */
.L_x_13342:
[----:B------:R-:W-:Y:S05]  /*1a020*/  BSYNC B6 ;  /* 0x0000000000067941 */ /* 0x000fea0003800000 */
.L_x_13341:
        /* <DEDUP_REMOVED lines=20> */
.L_x_13344:
[----:B------:R-:W-:Y:S05]  /*1a170*/  BSYNC B6 ;  /* 0x0000000000067941 */ /* 0x000fea0003800000 */
.L_x_13343:
        /* <DEDUP_REMOVED lines=19> */
.L_x_13346:
[----:B------:R-:W-:Y:S05]  /*1a2b0*/  BSYNC B6 ;  /* 0x0000000000067941 */ /* 0x000fea0003800000 */
.L_x_13345:
        /* <DEDUP_REMOVED lines=10> */
[----:B------:R-:W3:Y:S01]  /*1a360*/  LDL R15, [R1+0x60] ;  /* 0x00006000010f7983 */ /* 0x000ee20000100800 */
        /* <DEDUP_REMOVED lines=30> */
[----:B------:R-:W-:-:S07]  /*1a550*/  ISETP.NE.AND P2, PT, R15, 0x3, PT ;  /* 0x000000030f00780c */ /* 0x000fce0003f45270 */
[----:B------:R-:W-:-:S04]  /*1a560*/  @P3 LOP3.LUT R22, R22, 0x8, RZ, 0xfc, !PT ;  /* 0x0000000816163812 */ /* 0x000fc800078efcff */
[----:B------:R-:W-:Y:S02]  /*1a570*/  LOP3.LUT R22, R22, 0xfffffffe, RZ, 0xc0, !PT ;  /* 0xfffffffe16167812 */ /* 0x000fe400078ec0ff */
[----:B------:R-:W-:Y:S02]  /*1a580*/  LOP3.LUT R11, R14, 0x40, RZ, 0xfc, !PT ;  /* 0x000000400e0b7812 */ /* 0x000fe400078efcff */
        /* <DEDUP_REMOVED lines=10> */
[----:B------:R-:W-:Y:S02]  /*1a630*/  @!P0 LEA.HI.X R9, R6, R3, R0, 0x2, P1 ;  /* 0x0000000306098211 */ /* 0x000fe400008f1400 */
[----:B------:R-:W-:Y:S01]  /*1a640*/  ISETP.GE.AND P1, PT, R13, R12, PT ;  /* 0x0000000c0d00720c */ /* 0x000fe20003f26270 */
[----:B------:R-:W-:-:S06]  /*1a650*/  IMAD.MOV.U32 R3, RZ, RZ, RZ ;  /* 0x000000ffff037224 */ /* 0x000fcc00078e00ff */
[----:B------:R0:W5:Y:S01]  /*1a660*/  @!P0 LDG.E R3, desc[UR40][R8.64] ;  /* 0x0000002808038981 */ /* 0x000162000c1e1900 */
[----:B------:R-:W-:-:S05]  /*1a670*/  ISETP.GE.AND P0, PT, R11, R12, PT ;  /* 0x0000000c0b00720c */ /* 0x000fca0003f06270 */
[----:B------:R-:W-:-:S04]  /*1a680*/  @P1 LOP3.LUT R22, R22, 0x4, RZ, 0xfc, !PT ;  /* 0x0000000416161812 */ /* 0x000fc800078efcff */
[----:B------:R-:W-:-:S04]  /*1a690*/  @P2 LOP3.LUT R22, R22, 0x1, RZ, 0xfc, !PT ;  /* 0x0000000116162812 */ /* 0x000fc800078efcff */
[----:B------:R-:W-:-:S04]  /*1a6a0*/  LOP3.LUT R22, R22, 0xfffffffd, RZ, 0xc0, !PT ;  /* 0xfffffffd16167812 */ /* 0x000fc800078ec0ff */
[----:B------:R-:W-:Y:S01]  /*1a6b0*/  @P0 LOP3.LUT R22, R22, 0x2, RZ, 0xfc, !PT ;  /* 0x0000000216160812 */ /* 0x000fe200078efcff */
[----:B0-----:R-:W-:Y:S06]  /*1a6c0*/  BRA.DIV UR4, `(.L_x_13347) ;  /* 0x0000005204587947 */ /* 0x001fec000b800000 */
.L_x_13469:
[----:B------:R-:W-:Y:S05]  /*1a6d0*/  @!P2 BRA `(.L_x_13348) ;  /* 0x000000000004a947 */ /* 0x000fea0003800000 */
[----:B------:R-:W-:Y:S01]  /*1a6e0*/  BPT.TRAP 0x1 ;  /* 0x000000040000795c */ /* 0x000fe20000300000 */
.L_x_13348:
[----:B------:R-:W2:Y:S01]  /*1a6f0*/  LDL R0, [R1] ;  /* 0x0000000001007983 */ /* 0x000ea20000100800 */
[----:B------:R-:W-:Y:S01]  /*1a700*/  IMAD R4, R19, 0x8, R17 ;  /* 0x0000000813047824 */ /* 0x000fe200078e0211 */
[----:B------:R-:W-:Y:S01]  /*1a710*/  BSSY B0, `(.L_x_13349) ;  /* 0x0000007000007945 */ /* 0x000fe20003800000 */
[----:B------:R-:W-:Y:S02]  /*1a720*/  IADD3 R2, -R20, R21, -R10 ;  /* 0x0000001514027210 */ /* 0x000fe40007ffe90a */
[----:B------:R-:W-:Y:S02]  /*1a730*/  SHF.R.S32.HI R20, RZ, 0x1f, R5 ;  /* 0x0000001fff147819 */ /* 0x000fe40000011405 */
[----:B--2---:R-:W-:-:S04]  /*1a740*/  SHF.L.U32 R0, R0, 0x1f, RZ ;  /* 0x0000001f00007819 */ /* 0x004fc800000006ff */
[----:B------:R-:W0:Y:S01]  /*1a750*/  SYNCS.PHASECHK.TRANS64.TRYWAIT P0, [R4+URZ+0x19c80], R0 ;  /* 0x019c8000040075a7 */ /* 0x000e22000800017f */
[----:B------:R1:W-:Y:S02]  /*1a760*/  STL [R1+0x34], R0 ;  /* 0x0000340001007387 */ /* 0x0003e40000100800 */
[----:B01----:R-:W-:Y:S05]  /*1a770*/  @!P0 BRA `(.L_x_13350) ;  /* 0x0000005000608947 */ /* 0x003fea0003800000 */
.L_x_13470:
[----:B------:R-:W-:Y:S05]  /*1a780*/  BSYNC B0 ;  /* 0x0000000000007941 */ /* 0x000fea0003800000 */
.L_x_13349:
        /* <DEDUP_REMOVED lines=45> */
.L_x_13476:
[----:B------:R-:W2:Y:S01]  /*1aa60*/  S2R R7, SR_TID.X ;  /* 0x0000000000077919 */ /* 0x000ea20000002100 */
[C---:B------:R-:W-:Y:S02]  /*1aa70*/  ISETP.LT.OR P4, PT, R2.reuse, 0x41, P4 ;  /* 0x000000410200780c */ /* 0x040fe40002781670 */
[C---:B------:R-:W-:Y:S02]  /*1aa80*/  ISETP.LT.OR P2, PT, R2.reuse, 0x41, P2 ;  /* 0x000000410200780c */ /* 0x040fe40001741670 */
[----:B------:R-:W-:Y:S01]  /*1aa90*/  ISETP.LT.OR P0, PT, R2, 0x41, P0 ;  /* 0x000000410200780c */ /* 0x000fe20000701670 */
[----:B--2---:R-:W-:-:S05]  /*1aaa0*/  IMAD.SHL.U32 R7, R7, 0x10, RZ ;  /* 0x0000001007077824 */ /* 0x004fca00078e00ff */
[----:B------:R-:W-:-:S04]  /*1aab0*/  LOP3.LUT R7, R7, 0x10, RZ, 0xc0, !PT ;  /* 0x0000001007077812 */ /* 0x000fc800078ec0ff */
        /* <DEDUP_REMOVED lines=10> */
.L_x_13352:
        /* <DEDUP_REMOVED lines=11> */
.L_x_13353:
[----:B------:R2:W-:Y:S01]  /*1ac10*/  SYNCS.ARRIVE.TRANS64.A1T0 RZ, [R4+URZ+0x19c70], RZ ;  /* 0x019c70ff04ff79a7 */ /* 0x0005e2000810003f */
[----:B------:R-:W-:Y:S05]  /*1ac20*/  @!P4 BRA `(.L_x_13354) ;  /* 0x000000000004c947 */ /* 0x000fea0003800000 */
[----:B------:R-:W-:Y:S01]  /*1ac30*/  BPT.TRAP 0x1 ;  /* 0x000000040000795c */ /* 0x000fe20000300000 */
.L_x_13354:
[----:B------:R-:W3:Y:S01]  /*1ac40*/  LDL R2, [R1+0x34] ;  /* 0x0000340001027983 */ /* 0x000ee20000100800 */
[----:B------:R-:W-:Y:S01]  /*1ac50*/  BSSY B0, `(.L_x_13355) ;  /* 0x0000003000007945 */ /* 0x000fe20003800000 */
[----:B---3--:R-:W3:Y:S03]  /*1ac60*/  SYNCS.PHASECHK.TRANS64.TRYWAIT P0, [R4+URZ+0x19c40], R2 ;  /* 0x019c4002040075a7 */ /* 0x008ee6000800017f */
[----:B---3--:R-:W-:Y:S05]  /*1ac70*/  @!P0 BRA `(.L_x_13356) ;  /* 0x00000050001c8947 */ /* 0x008fea0003800000 */
.L_x_13477:
[----:B------:R-:W-:Y:S05]  /*1ac80*/  BSYNC B0 ;  /* 0x0000000000007941 */ /* 0x000fea0003800000 */
.L_x_13355:
        /* <DEDUP_REMOVED lines=42> */
.L_x_13483:
        /* <DEDUP_REMOVED lines=13> */
.L_x_13358:
[----:B------:R-:W-:Y:S02]  /*1b000*/  PLOP3.LUT P1, PT, P1, P0, PT, 0xa2, 0x0 ;  /* 0x000000000000781c */ /* 0x000fe40000f21472 */
[----:B------:R-:W-:-:S08]  /*1b010*/  @P0 R2UR P1, UR4, R4 ;  /* 0x00000000040402ca */ /* 0x000fd00000020000 */
[----:B------:R-:W-:-:S05]  /*1b020*/  @P0 PLOP3.LUT P0, PT, P1, PT, PT, 0x80, 0x0 ;  /* 0x000000000000081c */ /* 0x000fca0000f0f070 */
[----:B------:R-:W-:Y:S01]  /*1b030*/  @!P1 SYNCS.ARRIVE.TRANS64.RED.A0T1 RZ, [UR4+0x19c30], RZ ;  /* 0x019c30ffffff99a7 */ /* 0x000fe20008200404 */
[----:B------:R-:W-:Y:S07]  /*1b040*/  @!P1 ARRIVES.LDGSTSBAR.64.TRANSCNT [UR4+0x19c30] ;  /* 0x019c3000ff0099b0 */ /* 0x000fee0008000a84 */
[----:B------:R-:W-:Y:S05]  /*1b050*/  @P0 BRA.U.ANY `(.L_x_13358) ;  /* 0xfffffffd00e80947 */ /* 0x000fea000393ffff */
[----:B------:R-:W-:Y:S01]  /*1b060*/  NOP ;  /* 0x0000000000007918 */ /* 0x000fe20000000000 */
[----:B0-----:R-:W3:Y:S02]  /*1b070*/  LDL R0, [R1+0x60] ;  /* 0x0000600001007983 */ /* 0x001ee40000100800 */
[----:B---3--:R-:W-:-:S13]  /*1b080*/  ISETP.NE.AND P2, PT, R0, 0x3, PT ;  /* 0x000000030000780c */ /* 0x008fda0003f45270 */
[----:B------:R-:W-:Y:S05]  /*1b090*/  @!P2 BRA `(.L_x_13359) ;  /* 0x000000000004a947 */ /* 0x000fea0003800000 */
[----:B------:R-:W-:Y:S01]  /*1b0a0*/  BPT.TRAP 0x1 ;  /* 0x000000040000795c */ /* 0x000fe20000300000 */
.L_x_13359:
        /* <DEDUP_REMOVED lines=39> */
.L_x_13361:
[----:B------:R-:W-:Y:S05]  /*1b320*/  BSYNC B6 ;  /* 0x0000000000067941 */ /* 0x000fea0003800000 */
.L_x_13360:
        /* <DEDUP_REMOVED lines=104> */
.L_x_13490:
        /* <DEDUP_REMOVED lines=12> */
.L_x_13364:
[----:B------:R-:W-:Y:S05]  /*1ba70*/  BSYNC B0 ;  /* 0x0000000000007941 */ /* 0x000fea0003800000 */
.L_x_13363:
[----:B------:R-:W-:Y:S01]  /*1ba80*/  NOP ;  /* 0x0000000000007918 */ /* 0x000fe20000000000 */
[----:B------:R-:W-:-:S13]  /*1ba90*/  PLOP3.LUT P0, PT, PT, PT, PT, 0x80, 0x0 ;  /* 0x000000000000781c */ /* 0x000fda0003f0f070 */
.L_x_13365:
        /* <DEDUP_REMOVED lines=18> */
.L_x_13491:
[----:B------:R-:W-:Y:S05]  /*1bbc0*/  BSYNC B0 ;  /* 0x0000000000007941 */ /* 0x000fea0003800000 */
.L_x_13366:
[----:B-1----:R-:W3:Y:S04]  /*1bbd0*/  LDL.LU R3, [R1+0x44] ;  /* 0x0000440001037983 */ /* 0x002ee80000300800 */
[----:B------:R-:W4:Y:S01]  /*1bbe0*/  LDL R2, [R1+0x10] ;  /* 0x0000100001027983 */ /* 0x000f220000100800 */
[----:B---3--:R-:W-:-:S05]  /*1bbf0*/  VIADD R20, R3, 0xfffffffe ;  /* 0xfffffffe03147836 */ /* 0x008fca0000000000 */
[----:B----4-:R-:W-:-:S13]  /*1bc00*/  ISETP.GE.AND P0, PT, R20, R2, PT ;  /* 0x000000021400720c */ /* 0x010fda0003f06270 */
[----:B------:R-:W-:Y:S05]  /*1bc10*/  @!P0 BRA `(.L_x_13368) ;  /* 0x0000001000808947 */ /* 0x000fea0003800000 */
[----:B------:R1:W5:Y:S01]  /*1bc20*/  LDL.LU R6, [R1] ;  /* 0x0000000001067983 */ /* 0x0003620000300800 */
[----:B0-----:R-:W-:-:S07]  /*1bc30*/  IMAD.MOV.U32 R4, RZ, RZ, R19 ;  /* 0x000000ffff047224 */ /* 0x001fce00078e0013 */
.L_x_13388:
[----:B------:R-:W3:Y:S01]  /*1bc40*/  LDL R7, [R1+0x14] ;  /* 0x0000140001077983 */ /* 0x000ee20000100800 */
[----:B0-----:R-:W0:Y:S03]  /*1bc50*/  LDC R8, c[0x0][0x430] ;  /* 0x00010c00ff087b82 */ /* 0x001e260000000800 */
[----:B----4-:R-:W4:Y:S01]  /*1bc60*/  LDL R9, [R1+0x18] ;  /* 0x0000180001097983 */ /* 0x010f220000100800 */
[----:B--2---:R-:W2:Y:S03]  /*1bc70*/  S2R R2, SR_TID.X ;  /* 0x0000000000027919 */ /* 0x004ea60000002100 */
[----:B------:R-:W4:Y:S04]  /*1bc80*/  LDL R11, [R1+0x10] ;  /* 0x00001000010b7983 */ /* 0x000f280000100800 */
        /* <DEDUP_REMOVED lines=31> */
[----:B-----5:R-:W-:-:S05]  /*1be80*/  LOP3.LUT R2, R6, R0, RZ, 0x3c, !PT ;  /* 0x0000000006027212 */ /* 0x020fca00078e3cff */
[----:B------:R0:W-:Y:S01]  /*1be90*/  STL [R1], R2 ;  /* 0x0000000201007387 */ /* 0x0001e20000100800 */
[----:B------:R-:W-:Y:S01]  /*1bea0*/  ISETP.NE.AND P2, PT, R10, 0x3, PT ;  /* 0x000000030a00780c */ /* 0x000fe20003f45270 */
[----:B------:R-:W-:Y:S01]  /*1beb0*/  VIADD R20, R20, 0xffffffff ;  /* 0xffffffff14147836 */ /* 0x000fe20000000000 */
[----:B------:R-:W-:Y:S02]  /*1bec0*/  SEL R19, R19, RZ, P0 ;  /* 0x000000ff13137207 */ /* 0x000fe40000000000 */
[----:B--2---:R-:W-:-:S09]  /*1bed0*/  SHF.R.S32.HI R18, RZ, 0x1f, R8 ;  /* 0x0000001fff127819 */ /* 0x004fd20000011408 */
[----:B0-----:R-:W-:Y:S05]  /*1bee0*/  @!P2 BRA `(.L_x_13369) ;  /* 0x000000000004a947 */ /* 0x001fea0003800000 */
[----:B------:R-:W-:Y:S01]  /*1bef0*/  BPT.TRAP 0x1 ;  /* 0x000000040000795c */ /* 0x000fe20000300000 */
.L_x_13369:
[----:B------:R-:W-:Y:S01]  /*1bf00*/  IMAD R0, R19, 0x8, R17 ;  /* 0x0000000813007824 */ /* 0x000fe200078e0211 */
[----:B------:R-:W-:Y:S01]  /*1bf10*/  SHF.L.U32 R10, R2, 0x1f, RZ ;  /* 0x0000001f020a7819 */ /* 0x000fe200000006ff */
[----:B------:R-:W-:Y:S01]  /*1bf20*/  BSSY B0, `(.L_x_13370) ;  /* 0x0000004000007945 */ /* 0x000fe20003800000 */
[----:B------:R-:W-:Y:S02]  /*1bf30*/  SHF.R.S32.HI R9, RZ, 0x1f, R7 ;  /* 0x0000001fff097819 */ /* 0x000fe40000011407 */
[----:B------:R-:W0:Y:S02]  /*1bf40*/  SYNCS.PHASECHK.TRANS64.TRYWAIT P0, [R0+URZ+0x19c80], R10 ;  /* 0x019c800a000075a7 */ /* 0x000e24000800017f */
[----:B0-----:R-:W-:Y:S05]  /*1bf50*/  @!P0 BRA `(.L_x_13371) ;  /* 0x0000004400248947 */ /* 0x001fea0003800000 */
.L_x_13492:
[----:B------:R-:W-:Y:S05]  /*1bf60*/  BSYNC B0 ;  /* 0x0000000000007941 */ /* 0x000fea0003800000 */
.L_x_13370:
        /* <DEDUP_REMOVED lines=44> */
.L_x_13498:
        /* <DEDUP_REMOVED lines=13> */
.L_x_13373:
[----:B------:R-:W-:Y:S02]  /*1c300*/  PLOP3.LUT P2, PT, P2, P0, PT, 0xa2, 0x0 ;  /* 0x000000000000781c */ /* 0x000fe40001741472 */
[----:B------:R-:W-:-:S08]  /*1c310*/  @P0 R2UR P2, UR4, R0 ;  /* 0x00000000000402ca */ /* 0x000fd00000040000 */
[----:B------:R-:W-:-:S05]  /*1c320*/  @P0 PLOP3.LUT P0, PT, P2, PT, PT, 0x80, 0x0 ;  /* 0x000000000000081c */ /* 0x000fca000170f070 */
[----:B------:R-:W-:Y:S01]  /*1c330*/  @!P2 SYNCS.ARRIVE.TRANS64.RED.A0T1 RZ, [UR4+0x19c70], RZ ;  /* 0x019c70ffffffa9a7 */ /* 0x000fe20008200404 */
[----:B------:R-:W-:Y:S07]  /*1c340*/  @!P2 ARRIVES.LDGSTSBAR.64.TRANSCNT [UR4+0x19c70] ;  /* 0x019c7000ff00a9b0 */ /* 0x000fee0008000a84 */
[----:B------:R-:W-:Y:S05]  /*1c350*/  @P0 BRA.U.ANY `(.L_x_13373) ;  /* 0xfffffffd00e80947 */ /* 0x000fea000393ffff */
[----:B------:R-:W-:Y:S01]  /*1c360*/  NOP ;  /* 0x0000000000007918 */ /* 0x000fe20000000000 */
[----:B---3--:R-:W3:Y:S02]  /*1c370*/  LDL R2, [R1+0x60] ;  /* 0x0000600001027983 */ /* 0x008ee40000100800 */
[----:B---3--:R-:W-:-:S13]  /*1c380*/  ISETP.NE.AND P3, PT, R2, 0x3, PT ;  /* 0x000000030200780c */ /* 0x008fda0003f65270 */
[----:B------:R-:W-:Y:S05]  /*1c390*/  @!P3 BRA `(.L_x_13374) ;  /* 0x000000000004b947 */ /* 0x000fea0003800000 */
[----:B------:R-:W-:Y:S01]  /*1c3a0*/  BPT.TRAP 0x1 ;  /* 0x000000040000795c */ /* 0x000fe20000300000 */
.L_x_13374:
[----:B------:R3:W-:Y:S01]  /*1c3b0*/  SYNCS.ARRIVE.TRANS64.A1T0 RZ, [R0+URZ+0x19c70], RZ ;  /* 0x019c70ff00ff79a7 */ /* 0x0007e2000810003f */
[----:B------:R-:W-:Y:S05]  /*1c3c0*/  @!P3 BRA `(.L_x_13375) ;  /* 0x000000000004b947 */ /* 0x000fea0003800000 */
[----:B------:R-:W-:Y:S01]  /*1c3d0*/  BPT.TRAP 0x1 ;  /* 0x000000040000795c */ /* 0x000fe20000300000 */
.L_x_13375:
[----:B------:R-:W4:Y:S01]  /*1c3e0*/  SYNCS.PHASECHK.TRANS64.TRYWAIT P0, [R0+URZ+0x19c40], R10 ;  /* 0x019c400a000075a7 */ /* 0x000f22000800017f */
[----:B------:R-:W-:Y:S04]  /*1c3f0*/  BSSY B0, `(.L_x_13376) ;  /* 0x0000002000007945 */ /* 0x000fe80003800000 */
[----:B----4-:R-:W-:Y:S05]  /*1c400*/  @!P0 BRA `(.L_x_13377) ;  /* 0x0000004000b88947 */ /* 0x010fea0003800000 */
.L_x_13499:
[----:B------:R-:W-:Y:S05]  /*1c410*/  BSYNC B0 ;  /* 0x0000000000007941 */ /* 0x000fea0003800000 */
.L_x_13376:
        /* <DEDUP_REMOVED lines=38> */
.L_x_13505:
        /* <DEDUP_REMOVED lines=10> */
.L_x_13379:
[----:B------:R-:W-:Y:S02]  /*1c720*/  PLOP3.LUT P2, PT, P2, P0, PT, 0xa2, 0x0 ;  /* 0x000000000000781c */ /* 0x000fe40001741472 */
[----:B------:R-:W-:-:S08]  /*1c730*/  @P0 R2UR P2, UR4, R0 ;  /* 0x00000000000402ca */ /* 0x000fd00000040000 */
[----:B------:R-:W-:-:S05]  /*1c740*/  @P0 PLOP3.LUT P0, PT, P2, PT, PT, 0x80, 0x0 ;  /* 0x000000000000081c */ /* 0x000fca000170f070 */
[----:B------:R-:W-:Y:S01]  /*1c750*/  @!P2 SYNCS.ARRIVE.TRANS64.RED.A0T1 RZ, [UR4+0x19c30], RZ ;  /* 0x019c30ffffffa9a7 */ /* 0x000fe20008200404 */
[----:B------:R-:W-:Y:S07]  /*1c760*/  @!P2 ARRIVES.LDGSTSBAR.64.TRANSCNT [UR4+0x19c30] ;  /* 0x019c3000ff00a9b0 */ /* 0x000fee0008000a84 */
[----:B------:R-:W-:Y:S05]  /*1c770*/  @P0 BRA.U.ANY `(.L_x_13379) ;  /* 0xfffffffd00e80947 */ /* 0x000fea000393ffff */
[----:B------:R-:W-:Y:S01]  /*1c780*/  NOP ;  /* 0x0000000000007918 */ /* 0x000fe20000000000 */
[----:B0-----:R-:W5:Y:S02]  /*1c790*/  LDL R2, [R1+0x60] ;  /* 0x0000600001027983 */ /* 0x001f640000100800 */
[----:B-----5:R-:W-:-:S13]  /*1c7a0*/  ISETP.NE.AND P3, PT, R2, 0x3, PT ;  /* 0x000000030200780c */ /* 0x020fda0003f65270 */
[----:B------:R-:W-:Y:S05]  /*1c7b0*/  @!P3 BRA `(.L_x_13380) ;  /* 0x000000000004b947 */ /* 0x000fea0003800000 */
[----:B------:R-:W-:Y:S01]  /*1c7c0*/  BPT.TRAP 0x1 ;  /* 0x000000040000795c */ /* 0x000fe20000300000 */
.L_x_13380:
[----:B------:R-:W5:Y:S01]  /*1c7d0*/  LDL R2, [R1+0x50] ;  /* 0x0000500001027983 */ /* 0x000f620000100800 */
[----:B------:R0:W-:Y:S01]  /*1c7e0*/  SYNCS.ARRIVE.TRANS64.A1T0 RZ, [R0+URZ+0x19c30], RZ ;  /* 0x019c30ff00ff79a7 */ /* 0x0001e2000810003f */
[----:B-----5:R-:W-:-:S13]  /*1c7f0*/  ISETP.NE.AND P0, PT, R2, 0x3, PT ;  /* 0x000000030200780c */ /* 0x020fda0003f05270 */
[----:B0-----:R-:W-:Y:S05]  /*1c800*/  @!P0 BRA `(.L_x_13381) ;  /* 0x0000000000048947 */ /* 0x001fea0003800000 */
[----:B------:R-:W-:Y:S01]  /*1c810*/  BPT.TRAP 0x1 ;  /* 0x000000040000795c */ /* 0x000fe20000300000 */
.L_x_13381:
[----:B---34-:R-:W-:Y:S01]  /*1c820*/  LOP3.LUT R0, R6, 0x1, RZ, 0x3c, !PT ;  /* 0x0000000106007812 */ /* 0x018fe200078e3cff */
[----:B------:R-:W-:Y:S01]  /*1c830*/  IMAD R2, R4, 0x8, R17 ;  /* 0x0000000804027824 */ /* 0x000fe200078e0211 */
[----:B------:R-:W-:Y:S02]  /*1c840*/  BSSY B0, `(.L_x_13382) ;  /* 0x0000004000007945 */ /* 0x000fe40003800000 */
[----:B------:R-:W-:-:S04]  /*1c850*/  SHF.L.U32 R0, R0, 0x1f, RZ ;  /* 0x0000001f00007819 */ /* 0x000fc800000006ff */
[----:B------:R-:W0:Y:S02]  /*1c860*/  SYNCS.PHASECHK.TRANS64.TRYWAIT P2, [R2+URZ+0x19c70], R0 ;  /* 0x019c7000020075a7 */ /* 0x000e24000804017f */
[----:B0-----:R-:W-:Y:S05]  /*1c870*/  @!P2 BRA `(.L_x_13383) ;  /* 0x000000400048a947 */ /* 0x001fea0003800000 */
.L_x_13506:
[----:B------:R-:W-:Y:S05]  /*1c880*/  BSYNC B0 ;  /* 0x0000000000007941 */ /* 0x000fea0003800000 */
.L_x_13382:
[----:B------:R-:W3:Y:S02]  /*1c890*/  LDL R3, [R1+0x60] ;  /* 0x0000600001037983 */ /* 0x000ee40000100800 */
[----:B---3--:R-:W-:-:S13]  /*1c8a0*/  ISETP.NE.AND P2, PT, R3, 0x3, PT ;  /* 0x000000030300780c */ /* 0x008fda0003f45270 */
[----:B------:R-:W-:Y:S05]  /*1c8b0*/  @!P2 BRA `(.L_x_13384) ;  /* 0x000000000004a947 */ /* 0x000fea0003800000 */
[----:B------:R-:W-:Y:S01]  /*1c8c0*/  BPT.TRAP 0x1 ;  /* 0x000000040000795c */ /* 0x000fe20000300000 */
.L_x_13384:
[----:B------:R-:W-:Y:S01]  /*1c8d0*/  SHF.L.U32 R3, R6, 0x1f, RZ ;  /* 0x0000001f06037819 */ /* 0x000fe200000006ff */
[----:B0-----:R-:W-:-:S03]  /*1c8e0*/  IMAD R0, R4, 0x3000, RZ ;  /* 0x0000300004007824 */ /* 0x001fc600078e02ff */
[----:B------:R-:W0:Y:S02]  /*1c8f0*/  SYNCS.PHASECHK.TRANS64.TRYWAIT P2, [R2+URZ+0x19c60], R3 ;  /* 0x019c6003020075a7 */ /* 0x000e24000804017f */
[----:B0-----:R-:W-:Y:S05]  /*1c900*/  @!P2 BRA `(.L_x_13385) ;  /* 0x000000400038a947 */ /* 0x001fea0003800000 */
.L_x_13507:
[----:B------:R-:W3:Y:S04]  /*1c910*/  LDL R13, [R1+0x4] ;  /* 0x00000400010d7983 */ /* 0x000ee80000100800 */
[----:B------:R-:W4:Y:S01]  /*1c920*/  LDL R14, [R1+0x20] ;  /* 0x00002000010e7983 */ /* 0x000f220000100800 */
[----:B0-----:R-:W-:Y:S01]  /*1c930*/  LOP3.LUT R3, R0, R28, RZ, 0xfc, !PT ;  /* 0x0000001c00037212 */ /* 0x001fe200078efcff */
[----:B------:R-:W-:Y:S05]  /*1c940*/  WARPSYNC.ALL ;  /* 0x0000000000007948 */ /* 0x000fea0003800000 */
[----:B------:R-:W-:Y:S01]  /*1c950*/  IMAD.IADD R3, R17, 0x1, R3 ;  /* 0x0000000111037824 */ /* 0x000fe200078e0203 */
[----:B------:R-:W5:Y:S04]  /*1c960*/  LDL R12, [R1+0x60] ;  /* 0x00006000010c7983 */ /* 0x000f680000100800 */
[----:B------:R-:W0:Y:S02]  /*1c970*/  LDSM.16.MT88.4 R4, [R3+0x9000] ;  /* 0x009000000304783b */ /* 0x000e240000004200 */
[----:B0-----:R-:W-:-:S02]  /*1c980*/  PRMT R8, R4, 0x6420, R5 ;  /* 0x0000642004087816 */ /* 0x001fc40000000005 */
[----:B------:R-:W-:Y:S02]  /*1c990*/  PRMT R9, R4, 0x7531, R5 ;  /* 0x0000753104097816 */ /* 0x000fe40000000005 */
[C-C-:B------:R-:W-:Y:S02]  /*1c9a0*/  PRMT R10, R6.reuse, 0x6420, R7.reuse ;  /* 0x00006420060a7816 */ /* 0x140fe40000000007 */
[----:B------:R-:W-:Y:S02]  /*1c9b0*/  PRMT R11, R6, 0x7531, R7 ;  /* 0x00007531060b7816 */ /* 0x000fe40000000007 */
[----:B---3--:R-:W-:-:S05]  /*1c9c0*/  LOP3.LUT R3, R0, R13, RZ, 0xfc, !PT ;  /* 0x0000000d00037212 */ /* 0x008fca00078efcff */
[----:B------:R-:W-:-:S05]  /*1c9d0*/  IMAD.IADD R3, R23, 0x1, R3 ;  /* 0x0000000117037824 */ /* 0x000fca00078e0203 */
[----:B------:R0:W-:Y:S01]  /*1c9e0*/  STSM.16.M88.4 [R3], R8 ;  /* 0x0000000803007844 */ /* 0x0001e20000000200 */
[----:B-----5:R-:W-:Y:S01]  /*1c9f0*/  ISETP.NE.AND P2, PT, R12, 0x3, PT ;  /* 0x000000030c00780c */ /* 0x020fe20003f45270 */
        /* <DEDUP_REMOVED lines=55> */
.L_x_13386:
[----:B-1----:R1:W-:Y:S01]  /*1cd70*/  SYNCS.ARRIVE.TRANS64.A1T0 RZ, [R2+URZ+0x19c50], RZ ;  /* 0x019c50ff02ff79a7 */ /* 0x0023e2000810003f */
[----:B------:R-:W-:Y:S06]  /*1cd80*/  BAR.SYNC.DEFER_BLOCKING 0x2, 0x80 ;  /* 0x0082000000007b1d */ /* 0x000fec0000010000 */
[----:B------:R-:W-:Y:S05]  /*1cd90*/  @!P0 BRA `(.L_x_13387) ;  /* 0x0000000000048947 */ /* 0x000fea0003800000 */
[----:B------:R-:W-:Y:S01]  /*1cda0*/  BPT.TRAP 0x1 ;  /* 0x000000040000795c */ /* 0x000fe20000300000 */
.L_x_13387:
[----:B------:R-:W3:Y:S01]  /*1cdb0*/  LDL R0, [R1+0x1c] ;  /* 0x00001c0001007983 */ /* 0x000ee20000100800 */
[----:B-1----:R-:W-:Y:S02]  /*1cdc0*/  VIADD R2, R2, 0x19c80 ;  /* 0x00019c8002027836 */ /* 0x002fe40000000000 */
[----:B------:R-:W-:Y:S01]  /*1cdd0*/  IMAD.MOV.U32 R4, RZ, RZ, R19 ;  /* 0x000000ffff047224 */ /* 0x000fe200078e0013 */
[----:B------:R4:W5:Y:S02]  /*1cde0*/  LDL R6, [R1] ;  /* 0x0000000001067983 */ /* 0x0009640000100800 */
[----:B---3--:R-:W-:-:S04]  /*1cdf0*/  PRMT R2, R0, 0x654, R2 ;  /* 0x0000065400027816 */ /* 0x008fc80000000002 */
[----:B------:R4:W-:Y:S01]  /*1ce00*/  SYNCS.ARRIVE.TRANS64.RED.A1T0 RZ, [R2+URZ], RZ ;  /* 0x000000ff02ff79a7 */ /* 0x0009e2000810043f */
[----:B------:R-:W-:Y:S05]  /*1ce10*/  @P1 BRA `(.L_x_13388) ;  /* 0xffffffec00881947 */ /* 0x000fea000383ffff */
.L_x_13368:
[----:B--2---:R-:W4:Y:S02]  /*1ce20*/  S2R R0, SR_TID.X ;  /* 0x0000000000007919 */ /* 0x004f240000002100 */
[----:B----4-:R-:W-:Y:S02]  /*1ce30*/  LOP3.LUT R2, R0, 0x7f, RZ, 0xc0, !PT ;  /* 0x0000007f00027812 */ /* 0x010fe400078ec0ff */
[----:B------:R-:W2:Y:S01]  /*1ce40*/  LDL R0, [R1+0x50] ;  /* 0x0000500001007983 */ /* 0x000ea20000100800 */
[----:B------:R-:W-:Y:S01]  /*1ce50*/  BSSY B0, `(.L_x_13389) ;  /* 0x0000010000007945 */ /* 0x000fe20003800000 */
[----:B------:R-:W-:Y:S02]  /*1ce60*/  ISETP.NE.AND P1, PT, R2, RZ, PT ;  /* 0x000000ff0200720c */ /* 0x000fe40003f25270 */
[----:B--2---:R-:W-:-:S11]  /*1ce70*/  ISETP.NE.AND P0, PT, R0, 0x3, PT ;  /* 0x000000030000780c */ /* 0x004fd60003f05270 */
[----:B------:R-:W-:Y:S05]  /*1ce80*/  @P1 BRA `(.L_x_13390) ;  /* 0x0000000000301947 */ /* 0x000fea0003800000 */
[----:B------:R-:W1:Y:S01]  /*1ce90*/  S2R R2, SR_LANEID ;  /* 0x0000000000027919 */ /* 0x000e620000000000 */
[----:B------:R-:W-:Y:S01]  /*1cea0*/  VOTEU.ANY UR4, UPT, PT ;  /* 0x0000000000047886 */ /* 0x000fe200038e0100 */
[----:B0-----:R-:W0:Y:S01]  /*1ceb0*/  LDC.64 R4, c[0x0][0xc60] ;  /* 0x00031800ff047b82 */ /* 0x001e220000000a00 */
[----:B------:R-:W1:Y:S02]  /*1cec0*/  FLO.U32 R0, UR4 ;  /* 0x0000000400007d00 */ /* 0x000e6400080e0000 */
[----:B-1----:R-:W-:-:S06]  /*1ced0*/  ISETP.EQ.U32.AND P1, PT, R0, R2, PT ;  /* 0x000000020000720c */ /* 0x002fcc0003f22070 */
[----:B------:R-:W0:Y:S07]  /*1cee0*/  POPC R2, UR4 ;  /* 0x0000000400027d09 */ /* 0x000e2e0008000000 */
[----:B0-----:R-:W2:Y:S04]  /*1cef0*/  @P1 ATOMG.E.ADD.STRONG.GPU PT, R2, desc[UR40][R4.64], R2 ;  /* 0x00000002040219a8 */ /* 0x001ea800081ee1e8 */
[----:B--2---:R0:W1:Y:S02]  /*1cf00*/  SHFL.IDX PT, R2, R2, R0, 0x1f ;  /* 0x00001f0002027589 */ /* 0x00406400000e0000 */
[----:B0-----:R-:W0:Y:S02]  /*1cf10*/  S2R R0, SR_LTMASK ;  /* 0x0000000000007919 */ /* 0x001e240000003900 */
[----:B0-----:R-:W-:-:S06]  /*1cf20*/  LOP3.LUT R0, R0, UR4, RZ, 0xc0, !PT ;  /* 0x0000000400007c12 */ /* 0x001fcc000f8ec0ff */
[----:B------:R-:W1:Y:S02]  /*1cf30*/  POPC R0, R0 ;  /* 0x0000000000007309 */ /* 0x000e640000000000 */
[----:B-1----:R-:W-:-:S07]  /*1cf40*/  IADD3 R24, R2, UR36, R0 ;  /* 0x0000002402187c10 */ /* 0x002fce000fffe000 */
.L_x_13390:
[----:B------:R-:W-:Y:S05]  /*1cf50*/  BSYNC B0 ;  /* 0x0000000000007941 */ /* 0x000fea0003800000 */
.L_x_13389:
[----:B------:R-:W-:Y:S05]  /*1cf60*/  @!P0 BRA `(.L_x_13391) ;  /* 0x0000000000048947 */ /* 0x000fea0003800000 */
[----:B------:R-:W-:Y:S01]  /*1cf70*/  BPT.TRAP 0x1 ;  /* 0x000000040000795c */ /* 0x000fe20000300000 */
.L_x_13391:
[----:B------:R-:W2:Y:S01]  /*1cf80*/  LDL R0, [R1] ;  /* 0x0000000001007983 */ /* 0x000ea20000100800 */
[----:B------:R-:W-:Y:S01]  /*1cf90*/  BSSY B0, `(.L_x_13392) ;  /* 0x0000006000007945 */ /* 0x000fe20003800000 */
[----:B--2---:R-:W-:Y:S01]  /*1cfa0*/  LOP3.LUT R2, R0, 0x1, RZ, 0x3c, !PT ;  /* 0x0000000100027812 */ /* 0x004fe200078e3cff */
[----:B------:R-:W-:-:S03]  /*1cfb0*/  IMAD R0, R19, 0x8, R17 ;  /* 0x0000000813007824 */ /* 0x000fc600078e0211 */
[----:B------:R-:W-:-:S04]  /*1cfc0*/  SHF.L.U32 R2, R2, 0x1f, RZ ;  /* 0x0000001f02027819 */ /* 0x000fc800000006ff */
[----:B------:R-:W1:Y:S02]  /*1cfd0*/  SYNCS.PHASECHK.TRANS64.TRYWAIT P1, [R0+URZ+0x19c70], R2 ;  /* 0x019c7002000075a7 */ /* 0x000e64000802017f */
[----:B-1----:R-:W-:Y:S05]  /*1cfe0*/  @!P1 BRA `(.L_x_13393) ;  /* 0x0000003800949947 */ /* 0x002fea0003800000 */
.L_x_13508:
[----:B------:R-:W-:Y:S05]  /*1cff0*/  BSYNC B0 ;  /* 0x0000000000007941 */ /* 0x000fea0003800000 */
.L_x_13392:
[----:B0-----:R-:W2:Y:S02]  /*1d000*/  LDL R3, [R1+0x60] ;  /* 0x0000600001037983 */ /* 0x001ea40000100800 */
[----:B--2---:R-:W-:-:S13]  /*1d010*/  ISETP.NE.AND P1, PT, R3, 0x3, PT ;  /* 0x000000030300780c */ /* 0x004fda0003f25270 */
[----:B------:R-:W-:Y:S05]  /*1d020*/  @!P1 BRA `(.L_x_13394) ;  /* 0x0000000000049947 */ /* 0x000fea0003800000 */
[----:B------:R-:W-:Y:S01]  /*1d030*/  BPT.TRAP 0x1 ;  /* 0x000000040000795c */ /* 0x000fe20000300000 */
.L_x_13394:
[----:B-1----:R-:W2:Y:S02]  /*1d040*/  LDL R2, [R1] ;  /* 0x0000000001027983 */ /* 0x002ea40000100800 */
[----:B--2---:R-:W-:-:S04]  /*1d050*/  SHF.L.U32 R2, R2, 0x1f, RZ ;  /* 0x0000001f02027819 */ /* 0x004fc800000006ff */
[----:B------:R-:W0:Y:S02]  /*1d060*/  SYNCS.PHASECHK.TRANS64.TRYWAIT P1, [R0+URZ+0x19c60], R2 ;  /* 0x019c6002000075a7 */ /* 0x000e24000802017f */
[----:B0-----:R-:W-:Y:S05]  /*1d070*/  @!P1 BRA `(.L_x_13395) ;  /* 0x0000003800849947 */ /* 0x001fea0003800000 */
.L_x_13509:
[----:B------:R-:W2:Y:S04]  /*1d080*/  LDL R13, [R1+0x4] ;  /* 0x00000400010d7983 */ /* 0x000ea80000100800 */
[----:B------:R-:W3:Y:S01]  /*1d090*/  LDL R14, [R1+0x20] ;  /* 0x00002000010e7983 */ /* 0x000ee20000100800 */
[----:B0-----:R-:W-:-:S03]  /*1d0a0*/  IMAD R2, R19, 0x3000, RZ ;  /* 0x0000300013027824 */ /* 0x001fc600078e02ff */
[----:B------:R-:W4:Y:S01]  /*1d0b0*/  LDL R12, [R1+0x60] ;  /* 0x00006000010c7983 */ /* 0x000f220000100800 */
        /* <DEDUP_REMOVED lines=9> */
[----:B------:R-:W-:Y:S01]  /*1d150*/  IMAD.IADD R3, R23, 0x1, R3 ;  /* 0x0000000117037824 */ /* 0x000fe200078e0203 */
[----:B----4-:R-:W-:-:S04]  /*1d160*/  ISETP.NE.AND P1, PT, R12, 0x3, PT ;  /* 0x000000030c00780c */ /* 0x010fc80003f25270 */
        /* <DEDUP_REMOVED lines=56> */
.L_x_13396:
[----:B-1----:R1:W-:Y:S01]  /*1d4f0*/  SYNCS.ARRIVE.TRANS64.A1T0 RZ, [R0+URZ+0x19c50], RZ ;  /* 0x019c50ff00ff79a7 */ /* 0x0023e2000810003f */
[----:B------:R-:W-:Y:S06]  /*1d500*/  BAR.SYNC.DEFER_BLOCKING 0x2, 0x80 ;  /* 0x0082000000007b1d */ /* 0x000fec0000010000 */
[----:B------:R-:W-:Y:S05]  /*1d510*/  @!P0 BRA `(.L_x_13397) ;  /* 0x0000000000048947 */ /* 0x000fea0003800000 */
[----:B------:R-:W-:Y:S01]  /*1d520*/  BPT.TRAP 0x1 ;  /* 0x000000040000795c */ /* 0x000fe20000300000 */
.L_x_13397:
        /* <DEDUP_REMOVED lines=11> */
.L_x_13338:
        /* <DEDUP_REMOVED lines=9> */
[----:B------:R2:W3:Y:S01]  /*1d670*/  LDS.128 R24, [R17+0x19cd0] ;  /* 0x019cd00011187984 */ /* 0x0004e20000000c00 */
[----:B------:R-:W-:Y:S06]  /*1d680*/  BAR.ARV 0x4, 0x200 ;  /* 0x0108000000007b1d */ /* 0x000fec0000002000 */
[----:B------:R-:W-:Y:S05]  /*1d690*/  BRA `(.L_x_13399) ;  /* 0x0000000c00e87947 */ /* 0x000fea0003800000 */
.L_x_13398:
        /* <DEDUP_REMOVED lines=21> */
[----:B0-----:R-:W-:-:S02]  /*1d7f0*/  IMAD.MOV.U32 R24, RZ, RZ, RZ ;  /* 0x000000ffff187224 */ /* 0x001fc400078e00ff */
[----:B--2---:R-:W-:Y:S02]  /*1d800*/  @!P1 IMAD.MOV.U32 R5, RZ, RZ, R6 ;  /* 0x000000ffff059224 */ /* 0x004fe400078e0006 */
[----:B------:R-:W-:Y:S02]  /*1d810*/  IMAD.MOV.U32 R6, RZ, RZ, RZ ;  /* 0x000000ffff067224 */ /* 0x000fe400078e00ff */
        /* <DEDUP_REMOVED lines=19> */
.L_x_13519:
[----:B------:R-:W-:Y:S02]  /*1d950*/  ULDC UR4, c[0x0][0xc38] ;  /* 0x00030e0000047ab9 */ /* 0x000fe40000000800 */
[----:B------:R-:W-:-:S04]  /*1d960*/  IMAD.U32 R2, RZ, RZ, UR4 ;  /* 0x00000004ff027e24 */ /* 0x000fc8000f8e00ff */
[----:B-1----:R-:W-:-:S04]  /*1d970*/  IMAD R8, R8, R2, RZ ;  /* 0x0000000208087224 */ /* 0x002fc800078e02ff */
[----:B------:R-:W-:-:S05]  /*1d980*/  IMAD.IADD R4, R7, 0x1, R8 ;  /* 0x0000000107047824 */ /* 0x000fca00078e0208 */
[----:B------:R-:W-:-:S13]  /*1d990*/  ISETP.GT.AND P6, PT, R4, R0, PT ;  /* 0x000000000400720c */ /* 0x000fda0003fc4270 */
[----:B------:R-:W-:Y:S05]  /*1d9a0*/  @P6 BRA `(.L_x_13401) ;  /* 0x0000000000a46947 */ /* 0x000fea0003800000 */
.L_x_13404:
        /* <DEDUP_REMOVED lines=35> */
.L_x_13527:
[----:B------:R-:W-:Y:S02]  /*1dbe0*/  ULDC UR4, c[0x0][0xc38] ;  /* 0x00030e0000047ab9 */ /* 0x000fe40000000800 */
[----:B------:R-:W-:-:S04]  /*1dbf0*/  IMAD.U32 R2, RZ, RZ, UR4 ;  /* 0x00000004ff027e24 */ /* 0x000fc8000f8e00ff */
[----:B-1----:R-:W-:-:S04]  /*1dc00*/  IMAD R8, R8, R2, RZ ;  /* 0x0000000208087224 */ /* 0x002fc800078e02ff */
[----:B------:R-:W-:-:S05]  /*1dc10*/  IMAD.IADD R4, R8, 0x1, R4 ;  /* 0x0000000108047824 */ /* 0x000fca00078e0204 */
[----:B------:R-:W-:-:S13]  /*1dc20*/  ISETP.GT.AND P6, PT, R4, R0, PT ;  /* 0x000000000400720c */ /* 0x000fda0003fc4270 */
[----:B------:R-:W-:Y:S05]  /*1dc30*/  @!P6 BRA `(.L_x_13404) ;  /* 0xfffffffc005ce947 */ /* 0x000fea000383ffff */
.L_x_13401:
        /* <DEDUP_REMOVED lines=10> */
.L_x_13532:
[----:B------:R-:W-:-:S13]  /*1dce0*/  ISETP.NE.AND P0, PT, R4, RZ, PT ;  /* 0x000000ff0400720c */ /* 0x000fda0003f05270 */
[----:B------:R-:W-:Y:S05]  /*1dcf0*/  @!P0 BRA `(.L_x_13406) ;  /* 0x0000000000148947 */ /* 0x000fea0003800000 */
[----:B------:R-:W-:Y:S01]  /*1dd00*/  UMOV UR4, 0xffffffff ;  /* 0xffffffff00047882 */ /* 0x000fe20000000000 */
[----:B-1----:R-:W-:Y:S02]  /*1dd10*/  VIADD R7, R7, 0xffffffff ;  /* 0xffffffff07077836 */ /* 0x002fe40000000000 */
[----:B------:R-:W-:Y:S05]  /*1dd20*/  BRA.DIV UR4, `(.L_x_13407) ;  /* 0x0000003604fc7947 */ /* 0x000fea000b800000 */
[----:B0-----:R0:W1:Y:S02]  /*1dd30*/  SHFL.IDX PT, R3, R3, R7, 0x1f ;  /* 0x00001f0703037589 */ /* 0x00106400000e0000 */
.L_x_13535:
[----:B-1----:R-:W-:-:S07]  /*1dd40*/  IMAD.MOV.U32 R24, RZ, RZ, R3 ;  /* 0x000000ffff187224 */ /* 0x002fce00078e0003 */
.L_x_13406:
[----:B---3--:R-:W-:Y:S01]  /*1dd50*/  ISETP.NE.AND P0, PT, R6, 0x1, PT ;  /* 0x000000010600780c */ /* 0x008fe20003f05270 */
[----:B------:R-:W-:-:S04]  /*1dd60*/  IMAD R24, R24, R2, R8 ;  /* 0x0000000218187224 */ /* 0x000fc800078e0208 */
[----:B------:R-:W-:-:S08]  /*1dd70*/  IMAD.IADD R0, R0, 0x1, -R24 ;  /* 0x0000000100007824 */ /* 0x000fd000078e0a18 */
[----:B------:R-:W-:Y:S05]  /*1dd80*/  @!P0 BRA `(.L_x_13408) ;  /* 0x0000000000e08947 */ /* 0x000fea0003800000 */
[----:B--2---:R-:W-:-:S04]  /*1dd90*/  IABS R4, R5 ;  /* 0x0000000500047213 */ /* 0x004fc80000000000 */
[----:B------:R-:W2:Y:S08]  /*1dda0*/  I2F.RP R2, R4 ;  /* 0x0000000400027306 */ /* 0x000eb00000209400 */
[----:B--2---:R-:W2:Y:S02]  /*1ddb0*/  MUFU.RCP R2, R2 ;  /* 0x0000000200027308 */ /* 0x004ea40000001000 */
[----:B--2---:R-:W-:-:S06]  /*1ddc0*/  VIADD R2, R2, 0xffffffe ;  /* 0x0ffffffe02027836 */ /* 0x004fcc0000000000 */
[----:B0-----:R-:W0:Y:S02]  /*1ddd0*/  F2I.FTZ.U32.TRUNC.NTZ R3, R2 ;  /* 0x0000000200037305 */ /* 0x001e24000021f000 */
        /* <DEDUP_REMOVED lines=21> */
[----:B-1----:R-:W-:Y:S02]  /*1df30*/  IMAD R7, R2, R4, RZ ;  /* 0x0000000402077224 */ /* 0x002fe400078e02ff */
        /* <DEDUP_REMOVED lines=29> */
.L_x_13408:
[----:B01----:R-:W0:Y:S02]  /*1e110*/  LDC.64 R6, c[0x0][0xc90] ;  /* 0x00032400ff067b82 */ /* 0x003e240000000a00 */
        /* <DEDUP_REMOVED lines=60> */
.L_x_13409:
[----:B------:R-:W-:-:S05]  /*1e4e0*/  LOP3.LUT R0, RZ, R0, RZ, 0x33, !PT ;  /* 0x00000000ff007212 */ /* 0x000fca00078e33ff */
[----:B------:R-:W-:Y:S01]  /*1e4f0*/  IMAD.IADD R25, R5, 0x1, R0 ;  /* 0x0000000105197824 */ /* 0x000fe200078e0200 */
[----:B------:R-:W-:Y:S06]  /*1e500*/  BRA `(.L_x_13410) ;  /* 0x00000000001c7947 */ /* 0x000fec0003800000 */
.L_x_13402:
[----:B------:R-:W-:Y:S01]  /*1e510*/  UMOV UR4, URZ ;  /* 0x0000003f00047c82 */ /* 0x000fe20008000000 */
[----:B------:R-:W-:Y:S01]  /*1e520*/  UMOV UR5, URZ ;  /* 0x0000003f00057c82 */ /* 0x000fe20008000000 */
[----:B------:R-:W-:Y:S01]  /*1e530*/  ULDC UR6, c[0x0][0xc3c] ;  /* 0x00030f0000067ab9 */ /* 0x000fe20000000800 */
[----:B------:R-:W-:Y:S02]  /*1e540*/  IMAD.MOV.U32 R24, RZ, RZ, R0 ;  /* 0x000000ffff187224 */ /* 0x000fe400078e0000 */
[----:B------:R-:W-:Y:S02]  /*1e550*/  IMAD.U32 R25, RZ, RZ, UR4 ;  /* 0x00000004ff197e24 */ /* 0x000fe4000f8e00ff */
[----:B------:R-:W-:Y:S02]  /*1e560*/  IMAD.U32 R26, RZ, RZ, UR5 ;  /* 0x00000005ff1a7e24 */ /* 0x000fe4000f8e00ff */
[----:B------:R-:W-:-:S07]  /*1e570*/  IMAD.U32 R27, RZ, RZ, UR6 ;  /* 0x00000006ff1b7e24 */ /* 0x000fce000f8e00ff */
.L_x_13410:
        /* <DEDUP_REMOVED lines=12> */
.L_x_13399:
[----:B------:R-:W-:Y:S02]  /*1e640*/  ULDC UR4, c[0x0][0xc3c] ;  /* 0x00030f0000047ab9 */ /* 0x000fe40000000800 */
[----:B---3--:R-:W-:-:S13]  /*1e650*/  ISETP.GE.AND P0, PT, R27, UR4, PT ;  /* 0x000000041b007c0c */ /* 0x008fda000bf06270 */
[----:B------:R-:W-:Y:S05]  /*1e660*/  @!P0 BRA `(.L_x_13411) ;  /* 0xffffff9400048947 */ /* 0x000fea000383ffff */
[----:B------:R-:W-:Y:S05]  /*1e670*/  BSYNC B7 ;  /* 0x0000000000077941 */ /* 0x000fea0003800000 */
.L_x_13289:
[----:B-12---:R-:W2:Y:S01]  /*1e680*/  LDL.LU R0, [R1+0x58] ;  /* 0x0000580001007983 */ /* 0x006ea20000300800 */
[----:B------:R-:W-:Y:S01]  /*1e690*/  BSSY B0, `(.L_x_13412) ;  /* 0x000000b000007945 */ /* 0x000fe20003800000 */
[----:B------:R-:W1:Y:S01]  /*1e6a0*/  S2R R5, SR_CgaCtaId ;  /* 0x0000000000057919 */ /* 0x000e620000008800 */
[----:B--2---:R-:W-:-:S05]  /*1e6b0*/  VIADD R0, R0, 0x1 ;  /* 0x0000000100007836 */ /* 0x004fca0000000000 */
[----:B0---4-:R-:W-:-:S04]  /*1e6c0*/  LEA.HI R2, R0, R0, RZ, 0x1 ;  /* 0x0000000000027211 */ /* 0x011fc800078f08ff */
[----:B------:R-:W-:Y:S02]  /*1e6d0*/  LOP3.LUT R3, R2, 0xfffffffe, RZ, 0xc0, !PT ;  /* 0xfffffffe02037812 */ /* 0x000fe400078ec0ff */
[----:B------:R-:W-:-:S03]  /*1e6e0*/  MOV R2, 0x400 ;  /* 0x0000040000027802 */ /* 0x000fc60000000f00 */
[----:B------:R-:W-:Y:S01]  /*1e6f0*/  IMAD.IADD R0, R0, 0x1, -R3 ;  /* 0x0000000100007824 */ /* 0x000fe200078e0a03 */
[----:B-1----:R-:W-:-:S04]  /*1e700*/  LEA R5, R5, R2, 0x18 ;  /* 0x0000000205057211 */ /* 0x002fc800078ec0ff */
[----:B------:R-:W-:-:S04]  /*1e710*/  SHF.L.U32 R0, R0, 0x1f, RZ ;  /* 0x0000001f00007819 */ /* 0x000fc800000006ff */
[----:B------:R-:W0:Y:S02]  /*1e720*/  SYNCS.PHASECHK.TRANS64.TRYWAIT P0, [R5+URZ+0x19c20], R0 ;  /* 0x019c2000050075a7 */ /* 0x000e24000800017f */
[----:B0-----:R-:W-:Y:S05]  /*1e730*/  @!P0 BRA `(.L_x_13413) ;  /* 0x0000002c00a48947 */ /* 0x001fea0003800000 */
.L_x_13536:
[----:B------:R-:W-:Y:S05]  /*1e740*/  BSYNC B0 ;  /* 0x0000000000007941 */ /* 0x000fea0003800000 */
.L_x_13412:
[----:B------:R-:W-:-:S03]  /*1e750*/  UMOV UR4, 0xffffffff ;  /* 0xffffffff00047882 */ /* 0x000fc60000000000 */
[----:B------:R-:W-:Y:S05]  /*1e760*/  BRA.DIV UR4, `(.L_x_13414) ;  /* 0x0000002e04ac7947 */ /* 0x000fea000b800000 */
[----:B0-----:R-:W0:Y:S02]  /*1e770*/  S2R R0, SR_TID.X ;  /* 0x0000000000007919 */ /* 0x001e240000002100 */
[----:B0-----:R-:W-:-:S04]  /*1e780*/  SHF.R.U32.HI R0, RZ, 0x5, R0 ;  /* 0x00000005ff007819 */ /* 0x001fc80000011600 */
[----:B------:R-:W-:-:S05]  /*1e790*/  LOP3.LUT R0, R0, 0x3, RZ, 0xc0, !PT ;  /* 0x0000000300007812 */ /* 0x000fca00078ec0ff */
[----:B------:R0:W1:Y:S02]  /*1e7a0*/  SHFL.IDX PT, R14, R0, RZ, 0x1f ;  /* 0x00001fff000e7589 */ /* 0x00006400000e0000 */
.L_x_13539:
[----:B-1----:R-:W-:-:S13]  /*1e7b0*/  ISETP.NE.AND P0, PT, R14, RZ, PT ;  /* 0x000000ff0e00720c */ /* 0x002fda0003f05270 */
[----:B------:R-:W-:Y:S05]  /*1e7c0*/  @P0 BRA `(.L_x_13138) ;  /* 0x0000000000b00947 */ /* 0x000fea0003800000 */
[----:B------:R-:W-:-:S03]  /*1e7d0*/  UMOV UR4, 0xffffffff ;  /* 0xffffffff00047882 */ /* 0x000fc60000000000 */
[----:B------:R-:W-:Y:S05]  /*1e7e0*/  BRA.DIV UR4, `(.L_x_13415) ;  /* 0x0000002e04c07947 */ /* 0x000fea000b800000 */
[----:B------:R-:W-:-:S13]  /*1e7f0*/  ELECT P6, URZ, PT ;  /* 0x00000000003f782f */ /* 0x000fda00038c0000 */
.L_x_13542:
[----:B------:R-:W-:Y:S05]  /*1e800*/  @!P6 BRA `(.L_x_13138) ;  /* 0x0000000000a0e947 */ /* 0x000fea0003800000 */
[----:B0-----:R-:W2:Y:S02]  /*1e810*/  LDL.LU R0, [R1+0x30] ;  /* 0x0000300001007983 */ /* 0x001ea40000300800 */
[----:B--2---:R-:W-:-:S04]  /*1e820*/  LOP3.LUT R0, R0, 0x2, RZ, 0xfc, !PT ;  /* 0x0000000200007812 */ /* 0x004fc800078efcff */
[----:B------:R-:W-:-:S13]  /*1e830*/  ISETP.NE.AND P0, PT, R0, 0x3, PT ;  /* 0x000000030000780c */ /* 0x000fda0003f05270 */
[----:B------:R-:W-:Y:S05]  /*1e840*/  @!P0 BRA `(.L_x_13416) ;  /* 0x0000000000048947 */ /* 0x000fea0003800000 */
[----:B------:R-:W-:Y:S01]  /*1e850*/  BPT.TRAP 0x1 ;  /* 0x000000040000795c */ /* 0x000fe20000300000 */
.L_x_13416:
        /* <DEDUP_REMOVED lines=8> */
.L_x_13543:
[----:B------:R-:W2:Y:S01]  /*1e8e0*/  LDL.LU R4, [R1] ;  /* 0x0000000001047983 */ /* 0x000ea20000300800 */
[----:B------:R-:W-:Y:S02]  /*1e8f0*/  SEL R19, R19, RZ, P2 ;  /* 0x000000ff13137207 */ /* 0x000fe40001000000 */
[----:B--2---:R-:W-:Y:S01]  /*1e900*/  LOP3.LUT R0, R4, R0, RZ, 0x3c, !PT ;  /* 0x0000000004007212 */ /* 0x004fe200078e3cff */
[----:B------:R-:W-:Y:S06]  /*1e910*/  @!P0 BRA `(.L_x_13418) ;  /* 0x0000000000048947 */ /* 0x000fec0003800000 */
[----:B------:R-:W-:Y:S01]  /*1e920*/  BPT.TRAP 0x1 ;  /* 0x000000040000795c */ /* 0x000fe20000300000 */
.L_x_13418:
[----:B------:R-:W-:Y:S01]  /*1e930*/  IMAD R19, R19, 0x8, R5 ;  /* 0x0000000813137824 */ /* 0x000fe200078e0205 */
[----:B------:R-:W-:-:S04]  /*1e940*/  SHF.L.U32 R0, R0, 0x1f, RZ ;  /* 0x0000001f00007819 */ /* 0x000fc800000006ff */
[----:B------:R-:W1:Y:S02]  /*1e950*/  SYNCS.PHASECHK.TRANS64.TRYWAIT P1, [R19+URZ+0x19c40], R0 ;  /* 0x019c4000130075a7 */ /* 0x000e64000802017f */
[----:B-1----:R-:W-:Y:S05]  /*1e960*/  @!P1 BRA `(.L_x_13419) ;  /* 0x0000002c00949947 */ /* 0x002fea0003800000 */
.L_x_13544:
[----:B------:R-:W-:Y:S05]  /*1e970*/  @!P0 BRA `(.L_x_13420) ;  /* 0x0000000000048947 */ /* 0x000fea0003800000 */
[----:B------:R-:W-:Y:S01]  /*1e980*/  BPT.TRAP 0x1 ;  /* 0x000000040000795c */ /* 0x000fe20000300000 */
.L_x_13420:
[----:B------:R-:W2:Y:S02]  /*1e990*/  SYNCS.PHASECHK.TRANS64.TRYWAIT P1, [R3+URZ+0x19c60], R2 ;  /* 0x019c6002030075a7 */ /* 0x000ea4000802017f */
[----:B--2---:R-:W-:Y:S05]  /*1e9a0*/  @!P1 BRA `(.L_x_13421) ;  /* 0x0000002c00989947 */ /* 0x004fea0003800000 */
.L_x_13545:
[----:B------:R-:W-:Y:S05]  /*1e9b0*/  @!P0 BRA `(.L_x_13422) ;  /* 0x0000000000048947 */ /* 0x000fea0003800000 */
[----:B------:R-:W-:Y:S01]  /*1e9c0*/  BPT.TRAP 0x1 ;  /* 0x000000040000795c */ /* 0x000fe20000300000 */
.L_x_13422:
[----:B------:R-:W3:Y:S02]  /*1e9d0*/  SYNCS.PHASECHK.TRANS64.TRYWAIT P1, [R19+URZ+0x19c60], R0 ;  /* 0x019c6000130075a7 */ /* 0x000ee4000802017f */
[----:B---3--:R-:W-:Y:S05]  /*1e9e0*/  @!P1 BRA `(.L_x_13423) ;  /* 0x0000002c009c9947 */ /* 0x008fea0003800000 */
.L_x_13546:
[----:B------:R-:W-:Y:S05]  /*1e9f0*/  @!P0 BRA `(.L_x_13424) ;  /* 0x0000000000048947 */ /* 0x000fea0003800000 */
[----:B------:R-:W-:Y:S01]  /*1ea00*/  BPT.TRAP 0x1 ;  /* 0x000000040000795c */ /* 0x000fe20000300000 */
.L_x_13424:
[----:B------:R-:W4:Y:S02]  /*1ea10*/  SYNCS.PHASECHK.TRANS64.TRYWAIT P1, [R3+URZ+0x19c80], R2 ;  /* 0x019c8002030075a7 */ /* 0x000f24000802017f */
[----:B----4-:R-:W-:Y:S05]  /*1ea20*/  @!P1 BRA `(.L_x_13425) ;  /* 0x0000002c00a09947 */ /* 0x010fea0003800000 */
.L_x_13547:
[----:B------:R-:W-:Y:S05]  /*1ea30*/  @!P0 BRA `(.L_x_13426) ;  /* 0x0000000000048947 */ /* 0x000fea0003800000 */
[----:B------:R-:W-:Y:S01]  /*1ea40*/  BPT.TRAP 0x1 ;  /* 0x000000040000795c */ /* 0x000fe20000300000 */
.L_x_13426:
[----:B------:R0:W0:Y:S02]  /*1ea50*/  SYNCS.PHASECHK.TRANS64.TRYWAIT P0, [R19+URZ+0x19c80], R0 ;  /* 0x019c8000130075a7 */ /* 0x000024000800017f */
[----:B0-----:R-:W-:Y:S05]  /*1ea60*/  @!P0 NANOSLEEP.SYNCS 0x989680 ;  /* 0x009896800000895d */ /* 0x001fea0003900000 */
[----:B------:R-:W0:Y:S02]  /*1ea70*/  @!P0 SYNCS.PHASECHK.TRANS64 P0, [R19+URZ+0x19c80], R0 ;  /* 0x019c8000130085a7 */ /* 0x000e24000800007f */
[----:B0-----:R-:W-:Y:S05]  /*1ea80*/  @!P0 BRA `(.L_x_13426) ;  /* 0xfffffffc00f08947 */ /* 0x001fea000383ffff */
.L_x_13138:
[----:B------:R-:W-:Y:S05]  /*1ea90*/  BSYNC B8 ;  /* 0x0000000000087941 */ /* 0x000fea0003800000 */
.L_x_13135:
[----:B------:R-:W-:Y:S05]  /*1eaa0*/  EXIT ;  /* 0x000000000000794d */ /* 0x000fea0003800000 */
.L_x_13156:
[----:B-1----:R1:W2:Y:S02]  /*1eab0*/  SYNCS.PHASECHK.TRANS64.TRYWAIT P6, [R70+URZ+0x19c90], R76 ;  /* 0x019c904c460075a7 */ /* 0x0022a400080c017f */
[----:B--2---:R-:W-:Y:S05]  /*1eac0*/  @!P6 NANOSLEEP.SYNCS 0x989680 ;  /* 0x009896800000e95d */ /* 0x004fea0003900000 */
[----:B------:R-:W2:Y:S02]  /*1ead0*/  @!P6 SYNCS.PHASECHK.TRANS64 P6, [R70+URZ+0x19c90], R76 ;  /* 0x019c904c4600e5a7 */ /* 0x000ea400080c007f */
[----:B--2---:R-:W-:Y:S05]  /*1eae0*/  @!P6 BRA `(.L_x_13156) ;  /* 0xfffffffc00f0e947 */ /* 0x004fea000383ffff */
[----:B------:R-:W-:Y:S05]  /*1eaf0*/  BRA `(.L_x_13427) ;  /* 0xfffffe40006c7947 */ /* 0x000fea000383ffff */
.L_x_13157:
        /* <DEDUP_REMOVED lines=8> */
.L_x_13429:
[----:B------:R-:W-:Y:S05]  /*1eb80*/  BSYNC B1 ;  /* 0x0000000000017941 */ /* 0x000fea0003800000 */
.L_x_13428:
        /* <DEDUP_REMOVED lines=8> */
.L_x_13430:
[----:B------:R-:W-:Y:S05]  /*1ec10*/  BRA `(.L_x_13431) ;  /* 0xfffffe4000387947 */ /* 0x000fea000383ffff */
.L_x_13173:
[----:B-1----:R1:W2:Y:S02]  /*1ec20*/  SYNCS.PHASECHK.TRANS64.TRYWAIT P6, [R70+URZ+0x19c90], R76 ;  /* 0x019c904c460075a7 */ /* 0x0022a400080c017f */
[----:B--2---:R-:W-:Y:S05]  /*1ec30*/  @!P6 NANOSLEEP.SYNCS 0x989680 ;  /* 0x009896800000e95d */ /* 0x004fea0003900000 */
[----:B------:R-:W2:Y:S02]  /*1ec40*/  @!P6 SYNCS.PHASECHK.TRANS64 P6, [R70+URZ+0x19c90], R76 ;  /* 0x019c904c4600e5a7 */ /* 0x000ea400080c007f */
[----:B--2---:R-:W-:Y:S05]  /*1ec50*/  @!P6 BRA `(.L_x_13173) ;  /* 0xfffffffc00f0e947 */ /* 0x004fea000383ffff */
[----:B------:R-:W-:Y:S05]  /*1ec60*/  BRA `(.L_x_13432) ;  /* 0xfffffe5800787947 */ /* 0x000fea000383ffff */
.L_x_13174:
        /* <DEDUP_REMOVED lines=8> */
.L_x_13434:
[----:B------:R-:W-:Y:S05]  /*1ecf0*/  BSYNC B1 ;  /* 0x0000000000017941 */ /* 0x000fea0003800000 */
.L_x_13433:
        /* <DEDUP_REMOVED lines=8> */
.L_x_13435:
[----:B------:R-:W-:Y:S01]  /*1ed80*/  IMAD.MOV.U32 R79, RZ, RZ, R14 ;  /* 0x000000ffff4f7224 */ /* 0x000fe200078e000e */
[----:B------:R-:W-:Y:S06]  /*1ed90*/  BRA `(.L_x_13436) ;  /* 0xfffffe5800407947 */ /* 0x000fec000383ffff */
.L_x_13183:
[----:B0-----:R0:W1:Y:S02]  /*1eda0*/  SYNCS.PHASECHK.TRANS64.TRYWAIT P5, [R70+URZ+0x19c90], R76 ;  /* 0x019c904c460075a7 */ /* 0x00106400080a017f */
[----:B-1----:R-:W-:Y:S05]  /*1edb0*/  @!P5 NANOSLEEP.SYNCS 0x989680 ;  /* 0x009896800000d95d */ /* 0x002fea0003900000 */
[----:B------:R-:W1:Y:S02]  /*1edc0*/  @!P5 SYNCS.PHASECHK.TRANS64 P5, [R70+URZ+0x19c90], R76 ;  /* 0x019c904c4600d5a7 */ /* 0x000e6400080a007f */
[----:B-1----:R-:W-:Y:S05]  /*1edd0*/  @!P5 BRA `(.L_x_13183) ;  /* 0xfffffffc00f0d947 */ /* 0x002fea000383ffff */
[----:B------:R-:W-:Y:S05]  /*1ede0*/  BRA `(.L_x_13437) ;  /* 0xfffffe78002c7947 */ /* 0x000fea000383ffff */
.L_x_13184:
[----:B------:R-:W-:Y:S01]  /*1edf0*/  BSSY B1, `(.L_x_13438) ;  /* 0x0000007000017945 */ /* 0x000fe20003800000 */
[----:B------:R-:W-:Y:S02]  /*1ee00*/  IMAD.MOV.U32 R12, RZ, RZ, RZ ;  /* 0x000000ffff0c7224 */ /* 0x000fe400078e00ff */
[----:B------:R-:W-:Y:S02]  /*1ee10*/  IMAD.MOV.U32 R11, RZ, RZ, 0x1e1f ;  /* 0x00001e1fff0b7424 */ /* 0x000fe400078e00ff */
[----:B------:R-:W-:-:S07]  /*1ee20*/  IMAD.MOV.U32 R15, RZ, RZ, -0x1 ;  /* 0xffffffffff0f7424 */ /* 0x000fce00078e00ff */
[----:B0-----:R-:W-:Y:S05]  /*1ee30*/  WARPSYNC.COLLECTIVE R15, `(.L_x_13439) ;  /* 0x000000000f087348 */ /* 0x001fea0003c00000 */
[----:B------:R1:W2:Y:S02]  /*1ee40*/  SHFL.IDX P6, R14, R13, R12, R11 ;  /* 0x0000000c0d0e7389 */ /* 0x0002a400000c000b */
[----:B012---:R-:W-:Y:S01]  /*1ee50*/  ENDCOLLECTIVE ;  /* 0x000000000000791b */ /* 0x007fe20003800000 */
.L_x_13439:
[----:B------:R-:W-:Y:S05]  /*1ee60*/  BSYNC B1 ;  /* 0x0000000000017941 */ /* 0x000fea0003800000 */
.L_x_13438:
        /* <DEDUP_REMOVED lines=8> */
.L_x_13440:
[----:B------:R-:W-:Y:S05]  /*1eef0*/  BRA `(.L_x_13441) ;  /* 0xfffffe78004c7947 */ /* 0x000fea000383ffff */
.L_x_13188:
[----:B0-----:R0:W2:Y:S02]  /*1ef00*/  SYNCS.PHASECHK.TRANS64.TRYWAIT P0, [R70+URZ+0x19cb0], R76 ;  /* 0x019cb04c460075a7 */ /* 0x0010a4000800017f */
[----:B--2---:R-:W-:Y:S05]  /*1ef10*/  @!P0 NANOSLEEP.SYNCS 0x989680 ;  /* 0x009896800000895d */ /* 0x004fea0003900000 */
[----:B------:R-:W2:Y:S02]  /*1ef20*/  @!P0 SYNCS.PHASECHK.TRANS64 P0, [R70+URZ+0x19cb0], R76 ;  /* 0x019cb04c460085a7 */ /* 0x000ea4000800007f */
[----:B--2---:R-:W-:Y:S05]  /*1ef30*/  @!P0 BRA `(.L_x_13188) ;  /* 0xfffffffc00f08947 */ /* 0x004fea000383ffff */
[----:B------:R-:W-:Y:S05]  /*1ef40*/  BRA `(.L_x_13442) ;  /* 0xfffffe7800dc7947 */ /* 0x000fea000383ffff */
.L_x_13208:
[----:B------:R-:W-:Y:S01]  /*1ef50*/  BSSY B1, `(.L_x_13443) ;  /* 0x0000007000017945 */ /* 0x000fe20003800000 */
[----:B------:R-:W-:Y:S02]  /*1ef60*/  IMAD.MOV.U32 R12, RZ, RZ, RZ ;  /* 0x000000ffff0c7224 */ /* 0x000fe400078e00ff */
[----:B------:R-:W-:Y:S02]  /*1ef70*/  IMAD.MOV.U32 R11, RZ, RZ, 0x1e1f ;  /* 0x00001e1fff0b7424 */ /* 0x000fe400078e00ff */
[----:B------:R-:W-:-:S07]  /*1ef80*/  IMAD.MOV.U32 R15, RZ, RZ, -0x1 ;  /* 0xffffffffff0f7424 */ /* 0x000fce00078e00ff */
[----:B------:R-:W-:Y:S05]  /*1ef90*/  WARPSYNC.COLLECTIVE R15, `(.L_x_13444) ;  /* 0x000000000f087348 */ /* 0x000fea0003c00000 */
[----:B------:R0:W1:Y:S02]  /*1efa0*/  SHFL.IDX P6, R14, R13, R12, R11 ;  /* 0x0000000c0d0e7389 */ /* 0x00006400000c000b */
[----:B01----:R-:W-:Y:S01]  /*1efb0*/  ENDCOLLECTIVE ;  /* 0x000000000000791b */ /* 0x003fe20003800000 */
.L_x_13444:
[----:B------:R-:W-:Y:S05]  /*1efc0*/  BSYNC B1 ;  /* 0x0000000000017941 */ /* 0x000fea0003800000 */
.L_x_13443:
        /* <DEDUP_REMOVED lines=8> */
.L_x_13445:
[----:B------:R-:W-:Y:S02]  /*1f050*/  IMAD.MOV.U32 R13, RZ, RZ, R4 ;  /* 0x000000ffff0d7224 */ /* 0x000fe400078e0004 */
[----:B------:R-:W-:-:S07]  /*1f060*/  IMAD.MOV.U32 R3, RZ, RZ, R14 ;  /* 0x000000ffff037224 */ /* 0x000fce00078e000e */
[----:B------:R-:W-:Y:S05]  /*1f070*/  WARPSYNC.COLLECTIVE R15, `(.L_x_13446) ;  /* 0x000000000f087348 */ /* 0x000fea0003c00000 */
[----:B------:R0:W1:Y:S02]  /*1f080*/  SHFL.IDX P6, R14, R13, R12, R11 ;  /* 0x0000000c0d0e7389 */ /* 0x00006400000c000b */
[----:B01----:R-:W-:Y:S01]  /*1f090*/  ENDCOLLECTIVE ;  /* 0x000000000000791b */ /* 0x003fe20003800000 */
.L_x_13446:
[----:B------:R-:W-:Y:S02]  /*1f0a0*/  IMAD.MOV.U32 R13, RZ, RZ, R5 ;  /* 0x000000ffff0d7224 */ /* 0x000fe400078e0005 */
[----:B------:R-:W-:-:S07]  /*1f0b0*/  IMAD.MOV.U32 R4, RZ, RZ, R14 ;  /* 0x000000ffff047224 */ /* 0x000fce00078e000e */
[----:B------:R-:W-:Y:S05]  /*1f0c0*/  WARPSYNC.COLLECTIVE R15, `(.L_x_13447) ;  /* 0x000000000f087348 */ /* 0x000fea0003c00000 */
[----:B------:R0:W1:Y:S02]  /*1f0d0*/  SHFL.IDX P6, R14, R13, R12, R11 ;  /* 0x0000000c0d0e7389 */ /* 0x00006400000c000b */
[----:B01----:R-:W-:Y:S01]  /*1f0e0*/  ENDCOLLECTIVE ;  /* 0x000000000000791b */ /* 0x003fe20003800000 */
.L_x_13447:
[----:B------:R-:W-:Y:S01]  /*1f0f0*/  IMAD.MOV.U32 R5, RZ, RZ, R14 ;  /* 0x000000ffff057224 */ /* 0x000fe200078e000e */
[----:B------:R-:W-:Y:S06]  /*1f100*/  BRA `(.L_x_13448) ;  /* 0xfffffe8c002c7947 */ /* 0x000fec000383ffff */
.L_x_13212:
[----:B-1----:R1:W2:Y:S02]  /*1f110*/  SYNCS.PHASECHK.TRANS64.TRYWAIT P0, [R18+URZ+0x19c00], R41 ;  /* 0x019c0029120075a7 */ /* 0x0022a4000800017f */
[----:B--2---:R-:W-:Y:S05]  /*1f120*/  @!P0 NANOSLEEP.SYNCS 0x989680 ;  /* 0x009896800000895d */ /* 0x004fea0003900000 */
[----:B------:R-:W2:Y:S02]  /*1f130*/  @!P0 SYNCS.PHASECHK.TRANS64 P0, [R18+URZ+0x19c00], R41 ;  /* 0x019c0029120085a7 */ /* 0x000ea4000800007f */
[----:B--2---:R-:W-:Y:S05]  /*1f140*/  @!P0 BRA `(.L_x_13212) ;  /* 0xfffffffc00f08947 */ /* 0x004fea000383ffff */
[----:B------:R-:W-:Y:S05]  /*1f150*/  BRA `(.L_x_13449) ;  /* 0xfffffe8c00fc7947 */ /* 0x000fea000383ffff */
.L_x_13218:
[----:B------:R-:W-:Y:S01]  /*1f160*/  BSSY B1, `(.L_x_13450) ;  /* 0x0000007000017945 */ /* 0x000fe20003800000 */
[----:B------:R-:W-:Y:S02]  /*1f170*/  IMAD.MOV.U32 R12, RZ, RZ, RZ ;  /* 0x000000ffff0c7224 */ /* 0x000fe400078e00ff */
[----:B------:R-:W-:Y:S02]  /*1f180*/  IMAD.MOV.U32 R11, RZ, RZ, 0x1e1f ;  /* 0x00001e1fff0b7424 */ /* 0x000fe400078e00ff */
[----:B------:R-:W-:-:S07]  /*1f190*/  IMAD.MOV.U32 R15, RZ, RZ, -0x1 ;  /* 0xffffffffff0f7424 */ /* 0x000fce00078e00ff */
[----:B------:R-:W-:Y:S05]  /*1f1a0*/  WARPSYNC.COLLECTIVE R15, `(.L_x_13451) ;  /* 0x000000000f087348 */ /* 0x000fea0003c00000 */
[----:B------:R0:W1:Y:S02]  /*1f1b0*/  SHFL.IDX P6, R14, R13, R12, R11 ;  /* 0x0000000c0d0e7389 */ /* 0x00006400000c000b */
[----:B01----:R-:W-:Y:S01]  /*1f1c0*/  ENDCOLLECTIVE ;  /* 0x000000000000791b */ /* 0x003fe20003800000 */
.L_x_13451:
[----:B------:R-:W-:Y:S05]  /*1f1d0*/  BSYNC B1 ;  /* 0x0000000000017941 */ /* 0x000fea0003800000 */
.L_x_13450:
        /* <DEDUP_REMOVED lines=8> */
.L_x_13452:
[----:B------:R-:W-:Y:S02]  /*1f260*/  IMAD.MOV.U32 R13, RZ, RZ, R20 ;  /* 0x000000ffff0d7224 */ /* 0x000fe400078e0014 */
[----:B------:R-:W-:-:S07]  /*1f270*/  IMAD.MOV.U32 R3, RZ, RZ, R14 ;  /* 0x000000ffff037224 */ /* 0x000fce00078e000e */
[----:B------:R-:W-:Y:S05]  /*1f280*/  WARPSYNC.COLLECTIVE R15, `(.L_x_13453) ;  /* 0x000000000f087348 */ /* 0x000fea0003c00000 */
[----:B------:R0:W1:Y:S02]  /*1f290*/  SHFL.IDX P6, R14, R13, R12, R11 ;  /* 0x0000000c0d0e7389 */ /* 0x00006400000c000b */
[----:B01----:R-:W-:Y:S01]  /*1f2a0*/  ENDCOLLECTIVE ;  /* 0x000000000000791b */ /* 0x003fe20003800000 */
.L_x_13453:
[----:B------:R-:W-:Y:S02]  /*1f2b0*/  IMAD.MOV.U32 R13, RZ, RZ, R21 ;  /* 0x000000ffff0d7224 */ /* 0x000fe400078e0015 */
[----:B------:R-:W-:-:S07]  /*1f2c0*/  IMAD.MOV.U32 R20, RZ, RZ, R14 ;  /* 0x000000ffff147224 */ /* 0x000fce00078e000e */
[----:B------:R-:W-:Y:S05]  /*1f2d0*/  WARPSYNC.COLLECTIVE R15, `(.L_x_13454) ;  /* 0x000000000f087348 */ /* 0x000fea0003c00000 */
[----:B------:R0:W1:Y:S02]  /*1f2e0*/  SHFL.IDX P6, R14, R13, R12, R11 ;  /* 0x0000000c0d0e7389 */ /* 0x00006400000c000b */
[----:B01----:R-:W-:Y:S01]  /*1f2f0*/  ENDCOLLECTIVE ;  /* 0x000000000000791b */ /* 0x003fe20003800000 */
.L_x_13454:
[----:B------:R-:W-:Y:S01]  /*1f300*/  IMAD.MOV.U32 R21, RZ, RZ, R14 ;  /* 0x000000ffff157224 */ /* 0x000fe200078e000e */
[----:B------:R-:W-:Y:S06]  /*1f310*/  BRA `(.L_x_13455) ;  /* 0xfffffea400e87947 */ /* 0x000fec000383ffff */
.L_x_13222:
[----:B-1----:R1:W2:Y:S02]  /*1f320*/  SYNCS.PHASECHK.TRANS64.TRYWAIT P0, [R18+URZ+0x19c00], R41 ;  /* 0x019c0029120075a7 */ /* 0x0022a4000800017f */
[----:B--2---:R-:W-:Y:S05]  /*1f330*/  @!P0 NANOSLEEP.SYNCS 0x989680 ;  /* 0x009896800000895d */ /* 0x004fea0003900000 */
[----:B------:R-:W2:Y:S02]  /*1f340*/  @!P0 SYNCS.PHASECHK.TRANS64 P0, [R18+URZ+0x19c00], R41 ;  /* 0x019c0029120085a7 */ /* 0x000ea4000800007f */
[----:B--2---:R-:W-:Y:S05]  /*1f350*/  @!P0 BRA `(.L_x_13222) ;  /* 0xfffffffc00f08947 */ /* 0x004fea000383ffff */
[----:B------:R-:W-:Y:S05]  /*1f360*/  BRA `(.L_x_13456) ;  /* 0xfffffea800a87947 */ /* 0x000fea000383ffff */
.L_x_13228:
[----:B-1----:R1:W3:Y:S02]  /*1f370*/  SYNCS.PHASECHK.TRANS64.TRYWAIT P1, [R3+URZ+0x19c30], R4 ;  /* 0x019c3004030075a7 */ /* 0x0022e4000802017f */
[----:B---3--:R-:W-:Y:S05]  /*1f380*/  @!P1 NANOSLEEP.SYNCS 0x989680 ;  /* 0x009896800000995d */ /* 0x008fea0003900000 */
[----:B------:R-:W3:Y:S02]  /*1f390*/  @!P1 SYNCS.PHASECHK.TRANS64 P1, [R3+URZ+0x19c30], R4 ;  /* 0x019c3004030095a7 */ /* 0x000ee4000802007f */
[----:B---3--:R-:W-:Y:S05]  /*1f3a0*/  @!P1 BRA `(.L_x_13228) ;  /* 0xfffffffc00f09947 */ /* 0x008fea000383ffff */
[----:B------:R-:W-:Y:S05]  /*1f3b0*/  BRA `(.L_x_13227) ;  /* 0xfffffecc00107947 */ /* 0x000fea000383ffff */
.L_x_13236:
[----:B-1----:R1:W2:Y:S02]  /*1f3c0*/  SYNCS.PHASECHK.TRANS64.TRYWAIT P1, [R0+URZ+0x19c30], R5 ;  /* 0x019c3005000075a7 */ /* 0x0022a4000802017f */
[----:B--2---:R-:W-:Y:S05]  /*1f3d0*/  @!P1 NANOSLEEP.SYNCS 0x989680 ;  /* 0x009896800000995d */ /* 0x004fea0003900000 */
[----:B------:R-:W2:Y:S02]  /*1f3e0*/  @!P1 SYNCS.PHASECHK.TRANS64 P1, [R0+URZ+0x19c30], R5 ;  /* 0x019c3005000095a7 */ /* 0x000ea4000802007f */
[----:B--2---:R-:W-:Y:S05]  /*1f3f0*/  @!P1 BRA `(.L_x_13236) ;  /* 0xfffffffc00f09947 */ /* 0x004fea000383ffff */
[----:B------:R-:W-:Y:S05]  /*1f400*/  BRA `(.L_x_13235) ;  /* 0xfffffef000047947 */ /* 0x000fea000383ffff */
.L_x_13241:
[----:B-1----:R1:W2:Y:S02]  /*1f410*/  SYNCS.PHASECHK.TRANS64.TRYWAIT P1, [R14+URZ+0x19c50], R5 ;  /* 0x019c50050e0075a7 */ /* 0x0022a4000802017f */
[----:B--2---:R-:W-:Y:S05]  /*1f420*/  @!P1 NANOSLEEP.SYNCS 0x989680 ;  /* 0x009896800000995d */ /* 0x004fea0003900000 */
[----:B------:R-:W2:Y:S02]  /*1f430*/  @!P1 SYNCS.PHASECHK.TRANS64 P1, [R14+URZ+0x19c50], R5 ;  /* 0x019c50050e0095a7 */ /* 0x000ea4000802007f */
[----:B--2---:R-:W-:Y:S05]  /*1f440*/  @!P1 BRA `(.L_x_13241) ;  /* 0xfffffffc00f09947 */ /* 0x004fea000383ffff */
[----:B------:R-:W-:Y:S05]  /*1f450*/  BRA `(.L_x_13240) ;  /* 0xfffffef000887947 */ /* 0x000fea000383ffff */
.L_x_13251:
[----:B-1----:R1:W2:Y:S02]  /*1f460*/  SYNCS.PHASECHK.TRANS64.TRYWAIT P1, [R5+URZ+0x19c30], R10 ;  /* 0x019c300a050075a7 */ /* 0x0022a4000802017f */
[----:B--2---:R-:W-:Y:S05]  /*1f470*/  @!P1 NANOSLEEP.SYNCS 0x989680 ;  /* 0x009896800000995d */ /* 0x004fea0003900000 */
[----:B------:R-:W2:Y:S02]  /*1f480*/  @!P1 SYNCS.PHASECHK.TRANS64 P1, [R5+URZ+0x19c30], R10 ;  /* 0x019c300a050095a7 */ /* 0x000ea4000802007f */
[----:B--2---:R-:W-:Y:S05]  /*1f490*/  @!P1 BRA `(.L_x_13251) ;  /* 0xfffffffc00f09947 */ /* 0x004fea000383ffff */
[----:B------:R-:W-:Y:S05]  /*1f4a0*/  BRA `(.L_x_13250) ;  /* 0xffffff1800087947 */ /* 0x000fea000383ffff */
.L_x_13256:
[----:B-1----:R1:W2:Y:S02]  /*1f4b0*/  SYNCS.PHASECHK.TRANS64.TRYWAIT P1, [R12+URZ+0x19c50], R5 ;  /* 0x019c50050c0075a7 */ /* 0x0022a4000802017f */
[----:B--2---:R-:W-:Y:S05]  /*1f4c0*/  @!P1 NANOSLEEP.SYNCS 0x989680 ;  /* 0x009896800000995d */ /* 0x004fea0003900000 */
[----:B------:R-:W2:Y:S02]  /*1f4d0*/  @!P1 SYNCS.PHASECHK.TRANS64 P1, [R12+URZ+0x19c50], R5 ;  /* 0x019c50050c0095a7 */ /* 0x000ea4000802007f */
[----:B--2---:R-:W-:Y:S05]  /*1f4e0*/  @!P1 BRA `(.L_x_13256) ;  /* 0xfffffffc00f09947 */ /* 0x004fea000383ffff */
[----:B------:R-:W-:Y:S05]  /*1f4f0*/  BRA `(.L_x_13255) ;  /* 0xffffff18008c7947 */ /* 0x000fea000383ffff */
.L_x_13264:
[----:B-1----:R1:W2:Y:S02]  /*1f500*/  SYNCS.PHASECHK.TRANS64.TRYWAIT P1, [R12+URZ+0x19c50], R7 ;  /* 0x019c50070c0075a7 */ /* 0x0022a4000802017f */
[----:B--2---:R-:W-:Y:S05]  /*1f510*/  @!P1 NANOSLEEP.SYNCS 0x989680 ;  /* 0x009896800000995d */ /* 0x004fea0003900000 */
[----:B------:R-:W2:Y:S02]  /*1f520*/  @!P1 SYNCS.PHASECHK.TRANS64 P1, [R12+URZ+0x19c50], R7 ;  /* 0x019c50070c0095a7 */ /* 0x000ea4000802007f */
[----:B--2---:R-:W-:Y:S05]  /*1f530*/  @!P1 BRA `(.L_x_13264) ;  /* 0xfffffffc00f09947 */ /* 0x004fea000383ffff */
[----:B------:R-:W-:Y:S05]  /*1f540*/  BRA `(.L_x_13263) ;  /* 0xffffff3400407947 */ /* 0x000fea000383ffff */
.L_x_13297:
        /* <DEDUP_REMOVED lines=11> */
.L_x_13458:
[----:B------:R-:W-:Y:S05]  /*1f600*/  BSYNC B1 ;  /* 0x0000000000017941 */ /* 0x000fea0003800000 */
.L_x_13457:
[----:B------:R-:W-:Y:S05]  /*1f610*/  BRA `(.L_x_13459) ;  /* 0xffffff8c00b07947 */ /* 0x000fea000383ffff */
.L_x_13299:
[----:B------:R-:W-:Y:S01]  /*1f620*/  BSSY B1, `(.L_x_13460) ;  /* 0x0000006000017945 */ /* 0x000fe20003800000 */
[----:B------:R-:W-:-:S07]  /*1f630*/  IMAD.MOV.U32 R15, RZ, RZ, -0x1 ;  /* 0xffffffffff0f7424 */ /* 0x000fce00078e00ff */
[----:B0-----:R-:W-:Y:S05]  /*1f640*/  WARPSYNC.COLLECTIVE R15, `(.L_x_13461) ;  /* 0x000000000f0c7348 */ /* 0x001fea0003c00000 */
[----:B------:R-:W-:Y:S02]  /*1f650*/  ELECT P6, UR62, PT ;  /* 0x00000000003e782f */ /* 0x000fe400038c0000 */
[----:B------:R-:W-:Y:S01]  /*1f660*/  MOV R14, UR62 ;  /* 0x0000003e000e7c02 */ /* 0x000fe20008000f00 */
[----:B0-----:R-:W-:Y:S10]  /*1f670*/  ENDCOLLECTIVE ;  /* 0x000000000000791b */ /* 0x001ff40003800000 */
.L_x_13461:
[----:B------:R-:W-:Y:S05]  /*1f680*/  BSYNC B1 ;  /* 0x0000000000017941 */ /* 0x000fea0003800000 */
.L_x_13460:
[----:B------:R-:W-:Y:S05]  /*1f690*/  BRA `(.L_x_13298) ;  /* 0xffffff8c00a87947 */ /* 0x000fea000383ffff */
.L_x_13301:
[----:B0-----:R0:W1:Y:S02]  /*1f6a0*/  SYNCS.PHASECHK.TRANS64.TRYWAIT P0, [R17+URZ+0x19c20], R5 ;  /* 0x019c2005110075a7 */ /* 0x001064000800017f */
[----:B-1----:R-:W-:Y:S05]  /*1f6b0*/  @!P0 NANOSLEEP.SYNCS 0x989680 ;  /* 0x009896800000895d */ /* 0x002fea0003900000 */
[----:B------:R-:W1:Y:S02]  /*1f6c0*/  @!P0 SYNCS.PHASECHK.TRANS64 P0, [R17+URZ+0x19c20], R5 ;  /* 0x019c2005110085a7 */ /* 0x000e64000800007f */
[----:B-1----:R-:W-:Y:S05]  /*1f6d0*/  @!P0 BRA `(.L_x_13301) ;  /* 0xfffffffc00f08947 */ /* 0x002fea000383ffff */
[----:B------:R-:W-:Y:S05]  /*1f6e0*/  BRA `(.L_x_13462) ;  /* 0xffffff8c00b87947 */ /* 0x000fea000383ffff */
.L_x_13305:
[----:B-1----:R1:W2:Y:S02]  /*1f6f0*/  SYNCS.PHASECHK.TRANS64.TRYWAIT P0, [R8+URZ+0x19ca0], R11 ;  /* 0x019ca00b080075a7 */ /* 0x0022a4000800017f */
[----:B--2---:R-:W-:Y:S05]  /*1f700*/  @!P0 NANOSLEEP.SYNCS 0x989680 ;  /* 0x009896800000895d */ /* 0x004fea0003900000 */
[----:B------:R-:W2:Y:S02]  /*1f710*/  @!P0 SYNCS.PHASECHK.TRANS64 P0, [R8+URZ+0x19ca0], R11 ;  /* 0x019ca00b080085a7 */ /* 0x000ea4000800007f */
[----:B--2---:R-:W-:Y:S05]  /*1f720*/  @!P0 BRA `(.L_x_13305) ;  /* 0xfffffffc00f08947 */ /* 0x004fea000383ffff */
[----:B------:R-:W-:Y:S05]  /*1f730*/  BRA `(.L_x_13463) ;  /* 0xffffff8c00d47947 */ /* 0x000fea000383ffff */
.L_x_13312:
[----:B0-----:R0:W2:Y:S02]  /*1f740*/  SYNCS.PHASECHK.TRANS64.TRYWAIT P0, [R8+URZ+0x19cc0], R11 ;  /* 0x019cc00b080075a7 */ /* 0x0010a4000800017f */
[----:B--2---:R-:W-:Y:S05]  /*1f750*/  @!P0 NANOSLEEP.SYNCS 0x989680 ;  /* 0x009896800000895d */ /* 0x004fea0003900000 */
[----:B------:R-:W2:Y:S02]  /*1f760*/  @!P0 SYNCS.PHASECHK.TRANS64 P0, [R8+URZ+0x19cc0], R11 ;  /* 0x019cc00b080085a7 */ /* 0x000ea4000800007f */
[----:B--2---:R-:W-:Y:S05]  /*1f770*/  @!P0 BRA `(.L_x_13312) ;  /* 0xfffffffc00f08947 */ /* 0x004fea000383ffff */
[----:B------:R-:W-:Y:S05]  /*1f780*/  BRA `(.L_x_13464) ;  /* 0xffffff9000d07947 */ /* 0x000fea000383ffff */
.L_x_13321:
[----:B0-----:R0:W1:Y:S02]  /*1f790*/  SYNCS.PHASECHK.TRANS64.TRYWAIT P1, [R9+URZ+0x19ca0], R8 ;  /* 0x019ca008090075a7 */ /* 0x001064000802017f */
[----:B-1----:R-:W-:Y:S05]  /*1f7a0*/  @!P1 NANOSLEEP.SYNCS 0x989680 ;  /* 0x009896800000995d */ /* 0x002fea0003900000 */
[----:B------:R-:W1:Y:S02]  /*1f7b0*/  @!P1 SYNCS.PHASECHK.TRANS64 P1, [R9+URZ+0x19ca0], R8 ;  /* 0x019ca008090095a7 */ /* 0x000e64000802007f */
[----:B-1----:R-:W-:Y:S05]  /*1f7c0*/  @!P1 BRA `(.L_x_13321) ;  /* 0xfffffffc00f09947 */ /* 0x002fea000383ffff */
[----:B------:R-:W-:Y:S05]  /*1f7d0*/  BRA `(.L_x_13465) ;  /* 0xffffff9800147947 */ /* 0x000fea000383ffff */
.L_x_13328:
[----:B-1----:R1:W2:Y:S02]  /*1f7e0*/  SYNCS.PHASECHK.TRANS64.TRYWAIT P1, [R9+URZ+0x19cc0], R8 ;  /* 0x019cc008090075a7 */ /* 0x0022a4000802017f */
[----:B--2---:R-:W-:Y:S05]  /*1f7f0*/  @!P1 NANOSLEEP.SYNCS 0x989680 ;  /* 0x009896800000995d */ /* 0x004fea0003900000 */
[----:B------:R-:W2:Y:S02]  /*1f800*/  @!P1 SYNCS.PHASECHK.TRANS64 P1, [R9+URZ+0x19cc0], R8 ;  /* 0x019cc008090095a7 */ /* 0x000ea4000802007f */
[----:B--2---:R-:W-:Y:S05]  /*1f810*/  @!P1 BRA `(.L_x_13328) ;  /* 0xfffffffc00f09947 */ /* 0x004fea000383ffff */
[----:B------:R-:W-:Y:S05]  /*1f820*/  BRA `(.L_x_13466) ;  /* 0xffffff9c000c7947 */ /* 0x000fea000383ffff */
.L_x_13347:
        /* <DEDUP_REMOVED lines=11> */
.L_x_13468:
[----:B------:R-:W-:Y:S05]  /*1f8e0*/  BSYNC B0 ;  /* 0x0000000000007941 */ /* 0x000fea0003800000 */
.L_x_13467:
[----:B------:R-:W-:Y:S05]  /*1f8f0*/  BRA `(.L_x_13469) ;  /* 0xffffffac00747947 */ /* 0x000fea000383ffff */
.L_x_13350:
[----:B0-----:R-:W2:Y:S02]  /*1f900*/  LDL R0, [R1+0x34] ;  /* 0x0000340001007983 */ /* 0x001ea40000100800 */
[----:B--2---:R0:W1:Y:S02]  /*1f910*/  SYNCS.PHASECHK.TRANS64.TRYWAIT P0, [R4+URZ+0x19c80], R0 ;  /* 0x019c8000040075a7 */ /* 0x004064000800017f */
[----:B-1----:R-:W-:Y:S05]  /*1f920*/  @!P0 NANOSLEEP.SYNCS 0x989680 ;  /* 0x009896800000895d */ /* 0x002fea0003900000 */
[----:B------:R-:W1:Y:S02]  /*1f930*/  @!P0 SYNCS.PHASECHK.TRANS64 P0, [R4+URZ+0x19c80], R0 ;  /* 0x019c8000040085a7 */ /* 0x000e64000800007f */
[----:B-1----:R-:W-:Y:S05]  /*1f940*/  @!P0 BRA `(.L_x_13350) ;  /* 0xfffffffc00ec8947 */ /* 0x002fea000383ffff */
[----:B------:R-:W-:Y:S05]  /*1f950*/  BRA `(.L_x_13470) ;  /* 0xffffffac00887947 */ /* 0x000fea000383ffff */
.L_x_13351:
        /* <DEDUP_REMOVED lines=8> */
.L_x_13472:
[----:B------:R-:W-:Y:S05]  /*1f9e0*/  BSYNC B0 ;  /* 0x0000000000007941 */ /* 0x000fea0003800000 */
.L_x_13471:
        /* <DEDUP_REMOVED lines=9> */
.L_x_13473:
        /* <DEDUP_REMOVED lines=27> */
.L_x_13474:
        /* <DEDUP_REMOVED lines=10> */
.L_x_13475:
[----:B------:R-:W-:Y:S01]  /*1fcd0*/  IMAD.MOV.U32 R6, RZ, RZ, R14 ;  /* 0x000000ffff067224 */ /* 0x000fe200078e000e */
[----:B------:R-:W-:Y:S06]  /*1fce0*/  BRA `(.L_x_13476) ;  /* 0xffffffac005c7947 */ /* 0x000fec000383ffff */
.L_x_13356:
[----:B---3--:R-:W3:Y:S02]  /*1fcf0*/  LDL R2, [R1+0x34] ;  /* 0x0000340001027983 */ /* 0x008ee40000100800 */
[----:B---3--:R3:W4:Y:S02]  /*1fd00*/  SYNCS.PHASECHK.TRANS64.TRYWAIT P0, [R4+URZ+0x19c40], R2 ;  /* 0x019c4002040075a7 */ /* 0x008724000800017f */
[----:B----4-:R-:W-:Y:S05]  /*1fd10*/  @!P0 NANOSLEEP.SYNCS 0x989680 ;  /* 0x009896800000895d */ /* 0x010fea0003900000 */
[----:B------:R-:W4:Y:S02]  /*1fd20*/  @!P0 SYNCS.PHASECHK.TRANS64 P0, [R4+URZ+0x19c40], R2 ;  /* 0x019c4002040085a7 */ /* 0x000f24000800007f */
[----:B----4-:R-:W-:Y:S05]  /*1fd30*/  @!P0 BRA `(.L_x_13356) ;  /* 0xfffffffc00ec8947 */ /* 0x010fea000383ffff */
[----:B------:R-:W-:Y:S05]  /*1fd40*/  BRA `(.L_x_13477) ;  /* 0xffffffac00cc7947 */ /* 0x000fea000383ffff */
.L_x_13357:
        /* <DEDUP_REMOVED lines=8> */
.L_x_13479:
[----:B------:R-:W-:Y:S05]  /*1fdd0*/  BSYNC B0 ;  /* 0x0000000000007941 */ /* 0x000fea0003800000 */
.L_x_13478:
        /* <DEDUP_REMOVED lines=8> */
.L_x_13480:
[----:B------:R-:W-:Y:S02]  /*1fe60*/  IMAD.MOV.U32 R13, RZ, RZ, R6 ;  /* 0x000000ffff0d7224 */ /* 0x000fe400078e0006 */
[----:B------:R-:W-:Y:S02]  /*1fe70*/  IMAD.MOV.U32 R12, RZ, RZ, 0x1 ;  /* 0x00000001ff0c7424 */ /* 0x000fe400078e00ff */
[----:B------:R-:W-:-:S07]  /*1fe80*/  IMAD.MOV.U32 R3, RZ, RZ, R14 ;  /* 0x000000ffff037224 */ /* 0x000fce00078e000e */
[----:B------:R-:W-:Y:S05]  /*1fe90*/  WARPSYNC.COLLECTIVE R15, `(.L_x_13481) ;  /* 0x000000000f087348 */ /* 0x000fea0003c00000 */
[----:B------:R0:W1:Y:S02]  /*1fea0*/  SHFL.IDX P6, R14, R13, R12, R11 ;  /* 0x0000000c0d0e7389 */ /* 0x00006400000c000b */
[----:B01----:R-:W-:Y:S01]  /*1feb0*/  ENDCOLLECTIVE ;  /* 0x000000000000791b */ /* 0x003fe20003800000 */
.L_x_13481:
        /* <DEDUP_REMOVED lines=10> */
.L_x_13482:
        /* <DEDUP_REMOVED lines=8> */
.L_x_13362:
        /* <DEDUP_REMOVED lines=9> */
.L_x_13484:
[----:B------:R-:W-:Y:S01]  /*20070*/  ISETP.GE.AND P2, PT, R25, R0, PT ;  /* 0x000000001900720c */ /* 0x000fe20003f46270 */
[----:B------:R-:W-:Y:S02]  /*20080*/  IMAD.MOV.U32 R13, RZ, RZ, R6 ;  /* 0x000000ffff0d7224 */ /* 0x000fe400078e0006 */
[----:B------:R-:W-:-:S10]  /*20090*/  IMAD.MOV.U32 R2, RZ, RZ, R14 ;  /* 0x000000ffff027224 */ /* 0x000fd400078e000e */
[----:B------:R-:W-:Y:S05]  /*200a0*/  WARPSYNC.COLLECTIVE R15, `(.L_x_13485) ;  /* 0x000000000f087348 */ /* 0x000fea0003c00000 */
[----:B------:R0:W1:Y:S02]  /*200b0*/  SHFL.IDX P6, R14, R13, R12, R11 ;  /* 0x0000000c0d0e7389 */ /* 0x00006400000c000b */
[----:B01----:R-:W-:Y:S01]  /*200c0*/  ENDCOLLECTIVE ;  /* 0x000000000000791b */ /* 0x003fe20003800000 */
.L_x_13485:
[----:B------:R-:W-:Y:S02]  /*200d0*/  IMAD.MOV.U32 R13, RZ, RZ, R5 ;  /* 0x000000ffff0d7224 */ /* 0x000fe400078e0005 */
[----:B------:R-:W-:Y:S02]  /*200e0*/  IMAD.MOV.U32 R12, RZ, RZ, 0x1 ;  /* 0x00000001ff0c7424 */ /* 0x000fe400078e00ff */
[----:B------:R-:W-:-:S07]  /*200f0*/  IMAD.MOV.U32 R3, RZ, RZ, R14 ;  /* 0x000000ffff037224 */ /* 0x000fce00078e000e */
[----:B------:R-:W-:Y:S05]  /*20100*/  WARPSYNC.COLLECTIVE R15, `(.L_x_13486) ;  /* 0x000000000f087348 */ /* 0x000fea0003c00000 */
[----:B------:R0:W1:Y:S02]  /*20110*/  SHFL.IDX P6, R14, R13, R12, R11 ;  /* 0x0000000c0d0e7389 */ /* 0x00006400000c000b */
[----:B01----:R-:W-:Y:S01]  /*20120*/  ENDCOLLECTIVE ;  /* 0x000000000000791b */ /* 0x003fe20003800000 */
.L_x_13486:
        /* <DEDUP_REMOVED lines=10> */
.L_x_13487:
        /* <DEDUP_REMOVED lines=13> */
.L_x_13488:
        /* <DEDUP_REMOVED lines=14> */
.L_x_13489:
[----:B------:R-:W-:Y:S01]  /*20380*/  IMAD.MOV.U32 R2, RZ, RZ, R14 ;  /* 0x000000ffff027224 */ /* 0x000fe200078e000e */
[----:B------:R-:W-:Y:S06]  /*20390*/  BRA `(.L_x_13490) ;  /* 0xffffffb400847947 */ /* 0x000fec000383ffff */
.L_x_13367:
[----:B--2---:R2:W3:Y:S02]  /*203a0*/  SYNCS.PHASECHK.TRANS64.TRYWAIT P0, [R17+URZ+0x19c20], R0 ;  /* 0x019c2000110075a7 */ /* 0x0044e4000800017f */
[----:B---3--:R-:W-:Y:S05]  /*203b0*/  @!P0 NANOSLEEP.SYNCS 0x989680 ;  /* 0x009896800000895d */ /* 0x008fea0003900000 */
[----:B------:R-:W3:Y:S02]  /*203c0*/  @!P0 SYNCS.PHASECHK.TRANS64 P0, [R17+URZ+0x19c20], R0 ;  /* 0x019c2000110085a7 */ /* 0x000ee4000800007f */
[----:B---3--:R-:W-:Y:S05]  /*203d0*/  @!P0 BRA `(.L_x_13367) ;  /* 0xfffffffc00f08947 */ /* 0x008fea000383ffff */
[----:B------:R-:W-:Y:S05]  /*203e0*/  BRA `(.L_x_13491) ;  /* 0xffffffb400f47947 */ /* 0x000fea000383ffff */
.L_x_13371:
[----:B0-----:R0:W2:Y:S02]  /*203f0*/  SYNCS.PHASECHK.TRANS64.TRYWAIT P0, [R0+URZ+0x19c80], R10 ;  /* 0x019c800a000075a7 */ /* 0x0010a4000800017f */
[----:B--2---:R-:W-:Y:S05]  /*20400*/  @!P0 NANOSLEEP.SYNCS 0x989680 ;  /* 0x009896800000895d */ /* 0x004fea0003900000 */
[----:B------:R-:W2:Y:S02]  /*20410*/  @!P0 SYNCS.PHASECHK.TRANS64 P0, [R0+URZ+0x19c80], R10 ;  /* 0x019c800a000085a7 */ /* 0x000ea4000800007f */
[----:B--2---:R-:W-:Y:S05]  /*20420*/  @!P0 BRA `(.L_x_13371) ;  /* 0xfffffffc00f08947 */ /* 0x004fea000383ffff */
[----:B------:R-:W-:Y:S05]  /*20430*/  BRA `(.L_x_13492) ;  /* 0xffffffb800c87947 */ /* 0x000fea000383ffff */
.L_x_13372:
        /* <DEDUP_REMOVED lines=8> */
.L_x_13494:
[----:B------:R-:W-:Y:S05]  /*204c0*/  BSYNC B0 ;  /* 0x0000000000007941 */ /* 0x000fea0003800000 */
.L_x_13493:
        /* <DEDUP_REMOVED lines=10> */
.L_x_13495:
        /* <DEDUP_REMOVED lines=11> */
.L_x_13496:
        /* <DEDUP_REMOVED lines=11> */
.L_x_13497:
[----:B------:R-:W-:Y:S01]  /*206d0*/  IMAD.MOV.U32 R2, RZ, RZ, R14 ;  /* 0x000000ffff027224 */ /* 0x000fe200078e000e */
[----:B------:R-:W-:Y:S06]  /*206e0*/  BRA `(.L_x_13498) ;  /* 0xffffffb800d07947 */ /* 0x000fec000383ffff */
.L_x_13377:
[----:B----4-:R4:W0:Y:S02]  /*206f0*/  SYNCS.PHASECHK.TRANS64.TRYWAIT P0, [R0+URZ+0x19c40], R10 ;  /* 0x019c400a000075a7 */ /* 0x010824000800017f */
[----:B0-----:R-:W-:Y:S05]  /*20700*/  @!P0 NANOSLEEP.SYNCS 0x989680 ;  /* 0x009896800000895d */ /* 0x001fea0003900000 */
[----:B------:R-:W0:Y:S02]  /*20710*/  @!P0 SYNCS.PHASECHK.TRANS64 P0, [R0+URZ+0x19c40], R10 ;  /* 0x019c400a000085a7 */ /* 0x000e24000800007f */
[----:B0-----:R-:W-:Y:S05]  /*20720*/  @!P0 BRA `(.L_x_13377) ;  /* 0xfffffffc00f08947 */ /* 0x001fea000383ffff */
[----:B------:R-:W-:Y:S05]  /*20730*/  BRA `(.L_x_13499) ;  /* 0xffffffbc00347947 */ /* 0x000fea000383ffff */
.L_x_13378:
        /* <DEDUP_REMOVED lines=8> */
.L_x_13501:
[----:B------:R-:W-:Y:S05]  /*207c0*/  BSYNC B0 ;  /* 0x0000000000007941 */ /* 0x000fea0003800000 */
.L_x_13500:
        /* <DEDUP_REMOVED lines=8> */
.L_x_13502:
[----:B------:R-:W-:Y:S02]  /*20850*/  IMAD.MOV.U32 R13, RZ, RZ, R8 ;  /* 0x000000ffff0d7224 */ /* 0x000fe400078e0008 */
[----:B------:R-:W-:Y:S02]  /*20860*/  IMAD.MOV.U32 R12, RZ, RZ, 0x1 ;  /* 0x00000001ff0c7424 */ /* 0x000fe400078e00ff */
[----:B------:R-:W-:-:S07]  /*20870*/  IMAD.MOV.U32 R2, RZ, RZ, R14 ;  /* 0x000000ffff027224 */ /* 0x000fce00078e000e */
[----:B------:R-:W-:Y:S05]  /*20880*/  WARPSYNC.COLLECTIVE R15, `(.L_x_13503) ;  /* 0x000000000f087348 */ /* 0x000fea0003c00000 */
[----:B------:R0:W1:Y:S02]  /*20890*/  SHFL.IDX P6, R14, R13, R12, R11 ;  /* 0x0000000c0d0e7389 */ /* 0x00006400000c000b */
[----:B01----:R-:W-:Y:S01]  /*208a0*/  ENDCOLLECTIVE ;  /* 0x000000000000791b */ /* 0x003fe20003800000 */
.L_x_13503:
        /* <DEDUP_REMOVED lines=13> */
.L_x_13504:
[----:B------:R-:W-:Y:S01]  /*20980*/  IMAD.MOV.U32 R2, RZ, RZ, R14 ;  /* 0x000000ffff027224 */ /* 0x000fe200078e000e */
[----:B------:R-:W-:Y:S06]  /*20990*/  BRA `(.L_x_13505) ;  /* 0xffffffbc00387947 */ /* 0x000fec000383ffff */
.L_x_13383:
[----:B0-----:R0:W1:Y:S02]  /*209a0*/  SYNCS.PHASECHK.TRANS64.TRYWAIT P2, [R2+URZ+0x19c70], R0 ;  /* 0x019c7000020075a7 */ /* 0x001064000804017f */
[----:B-1----:R-:W-:Y:S05]  /*209b0*/  @!P2 NANOSLEEP.SYNCS 0x989680 ;  /* 0x009896800000a95d */ /* 0x002fea0003900000 */
[----:B------:R-:W1:Y:S02]  /*209c0*/  @!P2 SYNCS.PHASECHK.TRANS64 P2, [R2+URZ+0x19c70], R0 ;  /* 0x019c70000200a5a7 */ /* 0x000e64000804007f */
[----:B-1----:R-:W-:Y:S05]  /*209d0*/  @!P2 BRA `(.L_x_13383) ;  /* 0xfffffffc00f0a947 */ /* 0x002fea000383ffff */
[----:B------:R-:W-:Y:S05]  /*209e0*/  BRA `(.L_x_13506) ;  /* 0xffffffbc00a47947 */ /* 0x000fea000383ffff */
.L_x_13385:
[----:B0-----:R0:W1:Y:S02]  /*209f0*/  SYNCS.PHASECHK.TRANS64.TRYWAIT P2, [R2+URZ+0x19c60], R3 ;  /* 0x019c6003020075a7 */ /* 0x001064000804017f */
[----:B-1----:R-:W-:Y:S05]  /*20a00*/  @!P2 NANOSLEEP.SYNCS 0x989680 ;  /* 0x009896800000a95d */ /* 0x002fea0003900000 */
[----:B------:R-:W1:Y:S02]  /*20a10*/  @!P2 SYNCS.PHASECHK.TRANS64 P2, [R2+URZ+0x19c60], R3 ;  /* 0x019c60030200a5a7 */ /* 0x000e64000804007f */
[----:B-1----:R-:W-:Y:S05]  /*20a20*/  @!P2 BRA `(.L_x_13385) ;  /* 0xfffffffc00f0a947 */ /* 0x002fea000383ffff */
[----:B------:R-:W-:Y:S05]  /*20a30*/  BRA `(.L_x_13507) ;  /* 0xffffffbc00b47947 */ /* 0x000fea000383ffff */
.L_x_13393:
[----:B-1----:R1:W2:Y:S02]  /*20a40*/  SYNCS.PHASECHK.TRANS64.TRYWAIT P1, [R0+URZ+0x19c70], R2 ;  /* 0x019c7002000075a7 */ /* 0x0022a4000802017f */
[----:B--2---:R-:W-:Y:S05]  /*20a50*/  @!P1 NANOSLEEP.SYNCS 0x989680 ;  /* 0x009896800000995d */ /* 0x004fea0003900000 */
[----:B------:R-:W2:Y:S02]  /*20a60*/  @!P1 SYNCS.PHASECHK.TRANS64 P1, [R0+URZ+0x19c70], R2 ;  /* 0x019c7002000095a7 */ /* 0x000ea4000802007f */
[----:B--2---:R-:W-:Y:S05]  /*20a70*/  @!P1 BRA `(.L_x_13393) ;  /* 0xfffffffc00f09947 */ /* 0x004fea000383ffff */
[----:B------:R-:W-:Y:S05]  /*20a80*/  BRA `(.L_x_13508) ;  /* 0xffffffc400587947 */ /* 0x000fea000383ffff */
.L_x_13395:
[----:B0-----:R0:W1:Y:S02]  /*20a90*/  SYNCS.PHASECHK.TRANS64.TRYWAIT P1, [R0+URZ+0x19c60], R2 ;  /* 0x019c6002000075a7 */ /* 0x001064000802017f */
[----:B-1----:R-:W-:Y:S05]  /*20aa0*/  @!P1 NANOSLEEP.SYNCS 0x989680 ;  /* 0x009896800000995d */ /* 0x002fea0003900000 */
[----:B------:R-:W1:Y:S02]  /*20ab0*/  @!P1 SYNCS.PHASECHK.TRANS64 P1, [R0+URZ+0x19c60], R2 ;  /* 0x019c6002000095a7 */ /* 0x000e64000802007f */
[----:B-1----:R-:W-:Y:S05]  /*20ac0*/  @!P1 BRA `(.L_x_13395) ;  /* 0xfffffffc00f09947 */ /* 0x002fea000383ffff */
[----:B------:R-:W-:Y:S05]  /*20ad0*/  BRA `(.L_x_13509) ;  /* 0xffffffc400687947 */ /* 0x000fea000383ffff */
.L_x_13400:
        /* <DEDUP_REMOVED lines=8> */
.L_x_13511:
[----:B------:R-:W-:Y:S05]  /*20b60*/  BSYNC B0 ;  /* 0x0000000000007941 */ /* 0x000fea0003800000 */
.L_x_13510:
        /* <DEDUP_REMOVED lines=9> */
.L_x_13512:
        /* <DEDUP_REMOVED lines=25> */
.L_x_13513:
        /* <DEDUP_REMOVED lines=8> */
.L_x_13514:
        /* <DEDUP_REMOVED lines=8> */
.L_x_13515:
        /* <DEDUP_REMOVED lines=8> */
.L_x_13516:
        /* <DEDUP_REMOVED lines=8> */
.L_x_13517:
        /* <DEDUP_REMOVED lines=9> */
.L_x_13518:
[----:B------:R-:W-:Y:S01]  /*21020*/  IMAD.MOV.U32 R8, RZ, RZ, R14 ;  /* 0x000000ffff087224 */ /* 0x000fe200078e000e */
[----:B------:R-:W-:Y:S06]  /*21030*/  BRA `(.L_x_13519) ;  /* 0xffffffc800447947 */ /* 0x000fec000383ffff */
.L_x_13403:
        /* <DEDUP_REMOVED lines=8> */
.L_x_13521:
[----:B------:R-:W-:Y:S05]  /*210c0*/  BSYNC B0 ;  /* 0x0000000000007941 */ /* 0x000fea0003800000 */
.L_x_13520:
        /* <DEDUP_REMOVED lines=10> */
.L_x_13522:
        /* <DEDUP_REMOVED lines=8> */
.L_x_13523:
        /* <DEDUP_REMOVED lines=8> */
.L_x_13524:
        /* <DEDUP_REMOVED lines=8> */
.L_x_13525:
        /* <DEDUP_REMOVED lines=9> */
.L_x_13526:
[----:B------:R-:W-:Y:S01]  /*21380*/  IMAD.MOV.U32 R8, RZ, RZ, R14 ;  /* 0x000000ffff087224 */ /* 0x000fe200078e000e */
[----:B------:R-:W-:Y:S06]  /*21390*/  BRA `(.L_x_13527) ;  /* 0xffffffc800107947 */ /* 0x000fec000383ffff */
.L_x_13405:
[----:B------:R-:W-:Y:S01]  /*213a0*/  BSSY B0, `(.L_x_13528) ;  /* 0x0000006000007945 */ /* 0x000fe20003800000 */
[----:B------:R-:W-:Y:S01]  /*213b0*/  PLOP3.LUT P6, PT, P6, PT, PT, 0x8, 0x0 ;  /* 0x000000000000781c */ /* 0x000fe200037ce170 */
[----:B------:R-:W-:-:S12]  /*213c0*/  IMAD.MOV.U32 R15, RZ, RZ, -0x1 ;  /* 0xffffffffff0f7424 */ /* 0x000fd800078e00ff */
[----:B0-----:R-:W-:Y:S05]  /*213d0*/  WARPSYNC.COLLECTIVE R15, `(.L_x_13529) ;  /* 0x000000000f087348 */ /* 0x001fea0003c00000 */
[----:B------:R-:W-:Y:S01]  /*213e0*/  VOTE.ANY R14, PT, P6 ;  /* 0x00000000000e7806 */ /* 0x000fe200030e0100 */
[----:B0-----:R-:W-:Y:S06]  /*213f0*/  ENDCOLLECTIVE ;  /* 0x000000000000791b */ /* 0x001fec0003800000 */
.L_x_13529:
[----:B------:R-:W-:Y:S05]  /*21400*/  BSYNC B0 ;  /* 0x0000000000007941 */ /* 0x000fea0003800000 */
.L_x_13528:
        /* <DEDUP_REMOVED lines=10> */
.L_x_13530:
[----:B------:R-:W-:Y:S02]  /*214b0*/  IMAD.MOV.U32 R13, RZ, RZ, R6 ;  /* 0x000000ffff0d7224 */ /* 0x000fe400078e0006 */
[----:B------:R-:W-:-:S07]  /*214c0*/  IMAD.MOV.U32 R5, RZ, RZ, R14 ;  /* 0x000000ffff057224 */ /* 0x000fce00078e000e */
[----:B------:R-:W-:Y:S05]  /*214d0*/  WARPSYNC.COLLECTIVE R15, `(.L_x_13531) ;  /* 0x000000000f087348 */ /* 0x000fea0003c00000 */
[----:B------:R0:W1:Y:S02]  /*214e0*/  SHFL.IDX P6, R14, R13, R12, R11 ;  /* 0x0000000c0d0e7389 */ /* 0x00006400000c000b */
[----:B01----:R-:W-:Y:S01]  /*214f0*/  ENDCOLLECTIVE ;  /* 0x000000000000791b */ /* 0x003fe20003800000 */
.L_x_13531:
[----:B------:R-:W-:Y:S01]  /*21500*/  IMAD.MOV.U32 R6, RZ, RZ, R14 ;  /* 0x000000ffff067224 */ /* 0x000fe200078e000e */
[----:B------:R-:W-:Y:S06]  /*21510*/  BRA `(.L_x_13532) ;  /* 0xffffffc400f07947 */ /* 0x000fec000383ffff */
.L_x_13407:
        /* <DEDUP_REMOVED lines=8> */
.L_x_13534:
[----:B------:R-:W-:Y:S05]  /*215a0*/  BSYNC B0 ;  /* 0x0000000000007941 */ /* 0x000fea0003800000 */
.L_x_13533:
[----:B------:R-:W-:Y:S01]  /*215b0*/  IMAD.MOV.U32 R3, RZ, RZ, R14 ;  /* 0x000000ffff037224 */ /* 0x000fe200078e000e */
[----:B------:R-:W-:Y:S06]  /*215c0*/  BRA `(.L_x_13535) ;  /* 0xffffffc400dc7947 */ /* 0x000fec000383ffff */
.L_x_13413:
[----:B0-----:R0:W1:Y:S02]  /*215d0*/  SYNCS.PHASECHK.TRANS64.TRYWAIT P0, [R5+URZ+0x19c20], R0 ;  /* 0x019c2000050075a7 */ /* 0x001064000800017f */
[----:B-1----:R-:W-:Y:S05]  /*215e0*/  @!P0 NANOSLEEP.SYNCS 0x989680 ;  /* 0x009896800000895d */ /* 0x002fea0003900000 */
[----:B------:R-:W1:Y:S02]  /*215f0*/  @!P0 SYNCS.PHASECHK.TRANS64 P0, [R5+URZ+0x19c20], R0 ;  /* 0x019c2000050085a7 */ /* 0x000e64000800007f */
[----:B-1----:R-:W-:Y:S05]  /*21600*/  @!P0 BRA `(.L_x_13413) ;  /* 0xfffffffc00f08947 */ /* 0x002fea000383ffff */
[----:B------:R-:W-:Y:S05]  /*21610*/  BRA `(.L_x_13536) ;  /* 0xffffffd000487947 */ /* 0x000fea000383ffff */
.L_x_13414:
        /* <DEDUP_REMOVED lines=11> */
.L_x_13538:
[----:B------:R-:W-:Y:S05]  /*216d0*/  BSYNC B0 ;  /* 0x0000000000007941 */ /* 0x000fea0003800000 */
.L_x_13537:
[----:B------:R-:W-:Y:S05]  /*216e0*/  BRA `(.L_x_13539) ;  /* 0xffffffd000307947 */ /* 0x000fea000383ffff */
.L_x_13415:
[----:B------:R-:W-:Y:S01]  /*216f0*/  BSSY B0, `(.L_x_13540) ;  /* 0x0000006000007945 */ /* 0x000fe20003800000 */
[----:B------:R-:W-:-:S07]  /*21700*/  IMAD.MOV.U32 R15, RZ, RZ, -0x1 ;  /* 0xffffffffff0f7424 */ /* 0x000fce00078e00ff */
[----:B0-----:R-:W-:Y:S05]  /*21710*/  WARPSYNC.COLLECTIVE R15, `(.L_x_13541) ;  /* 0x000000000f0c7348 */ /* 0x001fea0003c00000 */
[----:B------:R-:W-:Y:S02]  /*21720*/  ELECT P6, UR62, PT ;  /* 0x00000000003e782f */ /* 0x000fe400038c0000 */
[----:B------:R-:W-:Y:S01]  /*21730*/  MOV R14, UR62 ;  /* 0x0000003e000e7c02 */ /* 0x000fe20008000f00 */
[----:B0-----:R-:W-:Y:S10]  /*21740*/  ENDCOLLECTIVE ;  /* 0x000000000000791b */ /* 0x001ff40003800000 */
.L_x_13541:
[----:B------:R-:W-:Y:S05]  /*21750*/  BSYNC B0 ;  /* 0x0000000000007941 */ /* 0x000fea0003800000 */
.L_x_13540:
[----:B------:R-:W-:Y:S05]  /*21760*/  BRA `(.L_x_13542) ;  /* 0xffffffd000247947 */ /* 0x000fea000383ffff */
.L_x_13417:
[----:B0-----:R0:W1:Y:S02]  /*21770*/  SYNCS.PHASECHK.TRANS64.TRYWAIT P1, [R3+URZ+0x19c40], R2 ;  /* 0x019c4002030075a7 */ /* 0x001064000802017f */
[----:B-1----:R-:W-:Y:S05]  /*21780*/  @!P1 NANOSLEEP.SYNCS 0x989680 ;  /* 0x009896800000995d */ /* 0x002fea0003900000 */
[----:B------:R-:W1:Y:S02]  /*21790*/  @!P1 SYNCS.PHASECHK.TRANS64 P1, [R3+URZ+0x19c40], R2 ;  /* 0x019c4002030095a7 */ /* 0x000e64000802007f */
[----:B-1----:R-:W-:Y:S05]  /*217a0*/  @!P1 BRA `(.L_x_13417) ;  /* 0xfffffffc00f09947 */ /* 0x002fea000383ffff */
[----:B------:R-:W-:Y:S05]  /*217b0*/  BRA `(.L_x_13543) ;  /* 0xffffffd000487947 */ /* 0x000fea000383ffff */
.L_x_13419:
[----:B-1----:R1:W2:Y:S02]  /*217c0*/  SYNCS.PHASECHK.TRANS64.TRYWAIT P1, [R19+URZ+0x19c40], R0 ;  /* 0x019c4000130075a7 */ /* 0x0022a4000802017f */
[----:B--2---:R-:W-:Y:S05]  /*217d0*/  @!P1 NANOSLEEP.SYNCS 0x989680 ;  /* 0x009896800000995d */ /* 0x004fea0003900000 */
[----:B------:R-:W2:Y:S02]  /*217e0*/  @!P1 SYNCS.PHASECHK.TRANS64 P1, [R19+URZ+0x19c40], R0 ;  /* 0x019c4000130095a7 */ /* 0x000ea4000802007f */
[----:B--2---:R-:W-:Y:S05]  /*217f0*/  @!P1 BRA `(.L_x_13419) ;  /* 0xfffffffc00f09947 */ /* 0x004fea000383ffff */
[----:B------:R-:W-:Y:S05]  /*21800*/  BRA `(.L_x_13544) ;  /* 0xffffffd000587947 */ /* 0x000fea000383ffff */
.L_x_13421:
[----:B--2---:R2:W3:Y:S02]  /*21810*/  SYNCS.PHASECHK.TRANS64.TRYWAIT P1, [R3+URZ+0x19c60], R2 ;  /* 0x019c6002030075a7 */ /* 0x0044e4000802017f */
[----:B---3--:R-:W-:Y:S05]  /*21820*/  @!P1 NANOSLEEP.SYNCS 0x989680 ;  /* 0x009896800000995d */ /* 0x008fea0003900000 */
[----:B------:R-:W3:Y:S02]  /*21830*/  @!P1 SYNCS.PHASECHK.TRANS64 P1, [R3+URZ+0x19c60], R2 ;  /* 0x019c6002030095a7 */ /* 0x000ee4000802007f */
[----:B---3--:R-:W-:Y:S05]  /*21840*/  @!P1 BRA `(.L_x_13421) ;  /* 0xfffffffc00f09947 */ /* 0x008fea000383ffff */
[----:B------:R-:W-:Y:S05]  /*21850*/  BRA `(.L_x_13545) ;  /* 0xffffffd000547947 */ /* 0x000fea000383ffff */
.L_x_13423:
[----:B---3--:R3:W4:Y:S02]  /*21860*/  SYNCS.PHASECHK.TRANS64.TRYWAIT P1, [R19+URZ+0x19c60], R0 ;  /* 0x019c6000130075a7 */ /* 0x008724000802017f */
[----:B----4-:R-:W-:Y:S05]  /*21870*/  @!P1 NANOSLEEP.SYNCS 0x989680 ;  /* 0x009896800000995d */ /* 0x010fea0003900000 */
[----:B------:R-:W4:Y:S02]  /*21880*/  @!P1 SYNCS.PHASECHK.TRANS64 P1, [R19+URZ+0x19c60], R0 ;  /* 0x019c6000130095a7 */ /* 0x000f24000802007f */
[----:B----4-:R-:W-:Y:S05]  /*21890*/  @!P1 BRA `(.L_x_13423) ;  /* 0xfffffffc00f09947 */ /* 0x010fea000383ffff */
[----:B------:R-:W-:Y:S05]  /*218a0*/  BRA `(.L_x_13546) ;  /* 0xffffffd000507947 */ /* 0x000fea000383ffff */
.L_x_13425:
[----:B----4-:R4:W0:Y:S02]  /*218b0*/  SYNCS.PHASECHK.TRANS64.TRYWAIT P1, [R3+URZ+0x19c80], R2 ;  /* 0x019c8002030075a7 */ /* 0x010824000802017f */
[----:B0-----:R-:W-:Y:S05]  /*218c0*/  @!P1 NANOSLEEP.SYNCS 0x989680 ;  /* 0x009896800000995d */ /* 0x001fea0003900000 */
[----:B------:R-:W0:Y:S02]  /*218d0*/  @!P1 SYNCS.PHASECHK.TRANS64 P1, [R3+URZ+0x19c80], R2 ;  /* 0x019c8002030095a7 */ /* 0x000e24000802007f */
[----:B0-----:R-:W-:Y:S05]  /*218e0*/  @!P1 BRA `(.L_x_13425) ;  /* 0xfffffffc00f09947 */ /* 0x001fea000383ffff */
[----:B------:R-:W-:Y:S05]  /*218f0*/  BRA `(.L_x_13547) ;  /* 0xffffffd0004c7947 */ /* 0x000fea000383ffff */
.L_x_13548:
        /* <DEDUP_REMOVED lines=16> */
.L_x_16301:


//--------------------- .text._ZN7cutlass13device_kernelIN5flash11enable_sm90INS1_16FlashAttnFwdSm90INS1_25CollectiveMainloopFwdSm90ILi2EN4cute5tupleIJNS5_1CILi1EEES8_S8_EEENS6_IJNS7_ILi192EEENS7_ILi160EEENS7_ILi64EEEEEELi64ENS_12float_e4m3_tEfNS_4arch4Sm90ELb0ELb0ELb0ELb0ELb1ELb0ELb0ELb1ELb1ELb1ELb1ELb0EEENS1_21CollectiveEpilogueFwdINS6_IJSA_SC_SB_EEES9_NS_10bfloat16_tESG_Li384ELb0ELb1ELb1ELb1EEENS1_19SingleTileSchedulerILb0ELb1ELb1ELi192EEEEEEEEEvNT_6ParamsE --------------------------
	.section	.text._ZN7cutlass13device_kernelIN5flash11enable_sm90INS1_16FlashAttnFwdSm90INS1_25CollectiveMainloopFwdSm90ILi2EN4cute5tupleIJNS5_1CILi1EEES8_S8_EEENS6_IJNS7_ILi192EEENS7_ILi160EEENS7_ILi64EEEEEELi64ENS_12float_e4m3_tEfNS_4arch4Sm90ELb0ELb0ELb0ELb0ELb1ELb0ELb0ELb1ELb1ELb1ELb1ELb0EEENS1_21CollectiveEpilogueFwdINS6_IJSA_SC_SB_EEES9_NS_10bfloat16_tESG_Li384ELb0ELb1ELb1ELb1EEENS1_19SingleTileSchedulerILb0ELb1ELb1ELi192EEEEEEEEEvNT_6ParamsE,"ax",@progbits
	.align	128
.text._ZN7cutlass13device_kernelIN5flash11enable_sm90INS1_16FlashAttnFwdSm90INS1_25CollectiveMainloopFwdSm90ILi2EN4cute5tupleIJNS5_1CILi1EEES8_S8_EEENS6_IJNS7_ILi192EEENS7_ILi160EEENS7_ILi64EEEEEELi64ENS_12float_e4m3_tEfNS_4arch4Sm90ELb0ELb0ELb0ELb0ELb1ELb0ELb0ELb1ELb1ELb1ELb1ELb0EEENS1_21CollectiveEpilogueFwdINS6_IJSA_SC_SB_EEES9_NS_10bfloat16_tESG_Li384ELb0ELb1ELb1ELb1EEENS1_19SingleTileSchedulerILb0ELb1ELb1ELi192EEEEEEEEEvNT_6ParamsE:
        .type           _ZN7cutlass13device_kernelIN5flash11enable_sm90INS1_16FlashAttnFwdSm90INS1_25CollectiveMainloopFwdSm90ILi2EN4cute5tupleIJNS5_1CILi1EEES8_S8_EEENS6_IJNS7_ILi192EEENS7_ILi160EEENS7_ILi64EEEEEELi64ENS_12float_e4m3_tEfNS_4arch4Sm90ELb0ELb0ELb0ELb0ELb1ELb0ELb0ELb1ELb1ELb1ELb1ELb0EEENS1_21CollectiveEpilogueFwdINS6_IJSA_SC_SB_EEES9_NS_10bfloat16_tESG_Li384ELb0ELb1ELb1ELb1EEENS1_19SingleTileSchedulerILb0ELb1ELb1ELi192EEEEEEEEEvNT_6ParamsE,@function
        .size           _ZN7cutlass13device_kernelIN5flash11enable_sm90INS1_16FlashAttnFwdSm90INS1_25CollectiveMainloopFwdSm90ILi2EN4cute5tupleIJNS5_1CILi1EEES8_S8_EEENS6_IJNS7_ILi192EEENS7_ILi160EEENS7_ILi64EEEEEELi64ENS_12float_e4m3_tEfNS_4arch4Sm90ELb0ELb0ELb0ELb0ELb1ELb0ELb0ELb1ELb1ELb1ELb1ELb0EEENS1_21CollectiveEpilogueFwdINS6_IJSA_SC_SB_EEES9_NS_10bfloat16_tESG_Li384ELb0ELb1ELb1ELb1EEENS1_19SingleTileSchedulerILb0ELb1ELb1ELi192EEEEEEEEEvNT_6ParamsE,(.L_x_16302 - _ZN7cutlass13device_kernelIN5flash11enable_sm90INS1_16FlashAttnFwdSm90INS1_25CollectiveMainloopFwdSm90ILi2EN4cute5tupleIJNS5_1CILi1EEES8_S8_EEENS6_IJNS7_ILi192EEENS7_ILi160EEENS7_ILi64EEEEEELi64ENS_12float_e4m3_tEfNS_4arch4Sm90ELb0ELb0ELb0ELb0ELb1ELb0ELb0ELb1ELb1ELb1ELb1ELb0EEENS1_21CollectiveEpilogueFwdINS6_IJSA_SC_SB_EEES9_NS_10bfloat16_tESG_Li384ELb0ELb1ELb1ELb1EEENS1_19SingleTileSchedulerILb0ELb1ELb1ELi192EEEEEEEEEvNT_6ParamsE)
        .other          _ZN7cutlass13device_kernelIN5flash11enable_sm90INS1_16FlashAttnFwdSm90INS1_25CollectiveMainloopFwdSm90ILi2EN4cute5tupleIJNS5_1CILi1EEES8_S8_EEENS6_IJNS7_ILi192EEENS7_ILi160EEENS7_ILi64EEEEEELi64ENS_12float_e4m3_tEfNS_4arch4Sm90ELb0ELb0ELb0ELb0ELb1ELb0ELb0ELb1ELb1ELb1ELb1ELb0EEENS1_21CollectiveEpilogueFwdINS6_IJSA_SC_SB_EEES9_NS_10bfloat16_tESG_Li384ELb0ELb1ELb1ELb1EEENS1_19SingleTileSchedulerILb0ELb1ELb1ELi192EEEEEEEEEvNT_6ParamsE,@"STO_CUDA_ENTRY STV_DEFAULT"
_ZN7cutlass13device_kernelIN5flash11enable_sm90INS1_16FlashAttnFwdSm90INS1_25CollectiveMainloopFwdSm90ILi2EN4cute5tupleIJNS5_1CILi1EEES8_S8_EEENS6_IJNS7_ILi192EEENS7_ILi160EEENS7_ILi64EEEEEELi64ENS_12float_e4m3_tEfNS_4arch4Sm90ELb0ELb0ELb0ELb0ELb1ELb0ELb0ELb1ELb1ELb1ELb1ELb0EEENS1_21CollectiveEpilogueFwdINS6_IJSA_SC_SB_EEES9_NS_10bfloat16_tESG_Li384ELb0ELb1ELb1ELb1EEENS1_19SingleTileSchedulerILb0ELb1ELb1ELi192EEEEEEEEEvNT_6ParamsE:
        /* <DEDUP_REMOVED lines=45> */
.L_x_13549:
        /* <DEDUP_REMOVED lines=22> */
.L_x_13550:
        /* <DEDUP_REMOVED lines=18> */
.L_x_13551:
        /* <DEDUP_REMOVED lines=22> */
.L_x_13552:
        /* <DEDUP_REMOVED lines=23> */
.L_x_13553:
        /* <DEDUP_REMOVED lines=9> */
.L_x_13556:
        /* <DEDUP_REMOVED lines=81> */
[----:B------:R-:W-:Y:S01]  /*0dc0*/  MOV R4, UR8 ;  /* 0x0000000800047c02 */ /* 0x000fe20008000f00 */
[----:B------:R-:W-:-:S03]  /*0dd0*/  UIADD3 UR7, UR6, -0x1, UR8 ;  /* 0xffffffff06077890 */ /* 0x000fc6000fffe008 */
[-C--:B------:R-:W-:Y:S02]  /*0de0*/  IABS R2, R4.reuse ;  /* 0x0000000400027213 */ /* 0x080fe40000000000 */
        /* <DEDUP_REMOVED lines=29> */
.L_x_13558:
[----:B------:R-:W-:Y:S01]  /*0fc0*/  UIMAD UR42, UR42, UR4, URZ ;  /* 0x000000042a2a72a4 */ /* 0x000fe2000f8e023f */
[----:B------:R-:W-:Y:S02]  /*0fd0*/  IMAD.U32 R2, RZ, RZ, UR6 ;  /* 0x00000006ff027e24 */ /* 0x000fe4000f8e00ff */
[----:B-----5:R-:W-:Y:S01]  /*0fe0*/  FMUL.FTZ R0, R5, R0 ;  /* 0x0000000005007220 */ /* 0x020fe20000410000 */
[----:B------:R-:W-:Y:S01]  /*0ff0*/  IMAD.U32 R3, RZ, RZ, UR4 ;  /* 0x00000004ff037e24 */ /* 0x000fe2000f8e00ff */
[----:B------:R-:W-:Y:S01]  /*1000*/  ULDC UR4, c[0x0][0x988] ;  /* 0x0002620000047ab9 */ /* 0x000fe20000000800 */
[----:B------:R-:W-:Y:S01]  /*1010*/  IADD3 R17, R17, -0x80, RZ ;  /* 0xffffff8011117810 */ /* 0x000fe20007ffe0ff */
[----:B------:R-:W-:Y:S01]  /*1020*/  FMUL.FTZ R0, R0, UR4 ;  /* 0x0000000400007c20 */ /* 0x000fe20008410000 */
[----:B------:R-:W-:Y:S02]  /*1030*/  PLOP3.LUT P0, PT, PT, PT, PT, 0x80, 0x0 ;  /* 0x000000000000781c */ /* 0x000fe40003f0f070 */
[----:B------:R-:W-:-:S02]  /*1040*/  CS2R R4, SRZ ;  /* 0x0000000000047805 */ /* 0x000fc4000001ff00 */
[----:B------:R-:W-:Y:S02]  /*1050*/  VIADDMNMX R2, R3, UR42, R2, PT ;  /* 0x0000002a03027c46 */ /* 0x000fe4000b800102 */
[----:B------:R-:W-:Y:S02]  /*1060*/  CS2R R30, SRZ ;  /* 0x00000000001e7805 */ /* 0x000fe4000001ff00 */
[----:B------:R-:W-:Y:S01]  /*1070*/  R2UR UR47, R0 ;  /* 0x00000000002f72ca */ /* 0x000fe200000e0000 */
[----:B------:R-:W-:Y:S01]  /*1080*/  IMAD.MOV.U32 R0, RZ, RZ, RZ ;  /* 0x000000ffff007224 */ /* 0x000fe200078e00ff */
[----:B------:R-:W-:Y:S02]  /*1090*/  R2UR UR39, R2 ;  /* 0x00000000022772ca */ /* 0x000fe400000e0000 */
        /* <DEDUP_REMOVED lines=12> */
[----:B------:R-:W-:Y:S01]  /*1160*/  UISETP.GT.AND UP0, UPT, UR39, UR42, UPT ;  /* 0x0000002a2700728c */ /* 0x000fe2000bf04270 */
[----:B------:R-:W-:Y:S01]  /*1170*/  IMAD.MOV.U32 R41, RZ, RZ, RZ ;  /* 0x000000ffff297224 */ /* 0x000fe200078e00ff */
[----:B------:R-:W-:Y:S01]  /*1180*/  CS2R R54, SRZ ;  /* 0x0000000000367805 */ /* 0x000fe2000001ff00 */
[----:B------:R-:W-:Y:S01]  /*1190*/  IMAD.MOV.U32 R52, RZ, RZ, RZ ;  /* 0x000000ffff347224 */ /* 0x000fe200078e00ff */
[----:B------:R-:W-:Y:S02]  /*11a0*/  CS2R R50, SRZ ;  /* 0x0000000000327805 */ /* 0x000fe4000001ff00 */
[----:B------:R-:W-:Y:S01]  /*11b0*/  MOV R15, RZ ;  /* 0x000000ff000f7202 */ /* 0x000fe20000000f00 */
[----:B------:R-:W-:Y:S01]  /*11c0*/  IMAD.MOV.U32 R49, RZ, RZ, RZ ;  /* 0x000000ffff317224 */ /* 0x000fe200078e00ff */
[----:B------:R-:W-:-:S13]  /*11d0*/  PLOP3.LUT P1, PT, PT, PT, UP0, 0x80, 0x0 ;  /* 0x000000000000781c */ /* 0x000fda0003f2f008 */
[----:B------:R-:W-:Y:S05]  /*11e0*/  @!P1 BRA `(.L_x_13559) ;  /* 0x0000005400b09947 */ /* 0x000fea0003800000 */
[----:B------:R-:W-:Y:S01]  /*11f0*/  SHF.R.S32.HI R0, RZ, 0x1f, R17 ;  /* 0x0000001fff007819 */ /* 0x000fe20000011411 */
[----:B------:R-:W0:Y:S01]  /*1200*/  S2UR UR38, SR_CgaCtaId ;  /* 0x00000000002679c3 */ /* 0x000e220000008800 */
[----:B------:R-:W-:Y:S01]  /*1210*/  UMOV UR48, 0x400 ;  /* 0x0000040000307882 */ /* 0x000fe20000000000 */
[----:B------:R-:W-:Y:S01]  /*1220*/  UMOV UR37, 0x80000020 ;  /* 0x8000002000257882 */ /* 0x000fe20000000000 */
        /* <DEDUP_REMOVED lines=10> */
[----:B------:R-:W-:Y:S01]  /*12d0*/  ULEA UR5, UR5, UR4, 0xc ;  /* 0x0000000405057291 */ /* 0x000fe2000f8e603f */
[----:B------:R-:W-:-:S03]  /*12e0*/  PLOP3.LUT P0, PT, PT, PT, UP0, 0x80, 0x0 ;  /* 0x000000000000781c */ /* 0x000fc60003f0f008 */
[----:B------:R-:W-:-:S04]  /*12f0*/  USHF.R.U32.HI UR5, URZ, 0x4, UR5 ;  /* 0x000000043f057899 */ /* 0x000fc80008011605 */
[----:B------:R-:W-:-:S04]  /*1300*/  ULOP3.LUT UR5, UR5, 0x3fff, URZ, 0xc0, !UPT ;  /* 0x00003fff05057892 */ /* 0x000fc8000f8ec03f */
[----:B------:R-:W-:Y:S02]  /*1310*/  ULOP3.LUT UR36, UR5, 0x10000, URZ, 0xfc, !UPT ;  /* 0x0001000005247892 */ /* 0x000fe4000f8efc3f */
[----:B------:R-:W-:Y:S10]  /*1320*/  @!P0 BRA `(.L_x_13560) ;  /* 0x0000000000408947 */ /* 0x000ff40003800000 */
        /* <DEDUP_REMOVED lines=15> */
[----:B-1----:R-:W-:Y:S05]  /*1420*/  CALL.ABS.NOINC R2 ;  /* 0x0000000002007343 */ /* 0x002fea0003c00000 */
.L_x_13560:
[----:B------:R-:W-:-:S04]  /*1430*/  SHF.L.U32 R0, RZ, 0x1f, RZ ;  /* 0x0000001fff007819 */ /* 0x000fc800000006ff */
[----:B------:R-:W0:Y:S02]  /*1440*/  SYNCS.PHASECHK.TRANS64.TRYWAIT P0, [UR48+0x12400], R0 ;  /* 0x01240000ff0075a7 */ /* 0x000e240008000170 */
[----:B0-----:R-:W-:Y:S05]  /*1450*/  @!P0 BRA `(.L_x_13561) ;  /* 0x000000b400708947 */ /* 0x001fea0003800000 */
.L_x_13645:
[----:B------:R-:W-:-:S06]  /*1460*/  ULOP3.LUT UR4, UR46, 0x1, URZ, 0xfc, !UPT ;  /* 0x000000012e047892 */ /* 0x000fcc000f8efc3f */
[----:B------:R-:W-:-:S05]  /*1470*/  IMAD.U32 R2, RZ, RZ, UR4 ;  /* 0x00000004ff027e24 */ /* 0x000fca000f8e00ff */
[----:B------:R-:W-:-:S13]  /*1480*/  ISETP.NE.AND P0, PT, R2, 0x3, PT ;  /* 0x000000030200780c */ /* 0x000fda0003f05270 */
[----:B------:R-:W-:Y:S05]  /*1490*/  @!P0 BRA `(.L_x_13562) ;  /* 0x0000000000048947 */ /* 0x000fea0003800000 */
[----:B------:R-:W-:Y:S01]  /*14a0*/  BPT.TRAP 0x1 ;  /* 0x000000040000795c */ /* 0x000fe20000300000 */
.L_x_13562:
[----:B------:R1:W2:Y:S01]  /*14b0*/  SYNCS.PHASECHK.TRANS64.TRYWAIT P1, [UR48+0x12430], R0 ;  /* 0x01243000ff0075a7 */ /* 0x0002a20008020170 */
[----:B------:R-:W-:Y:S05]  /*14c0*/  @!P0 BRA `(.L_x_13563) ;  /* 0x0000000000048947 */ /* 0x000fea0003800000 */
[----:B------:R-:W-:Y:S01]  /*14d0*/  BPT.TRAP 0x1 ;  /* 0x000000040000795c */ /* 0x000fe20000300000 */
.L_x_13563:
[----:B------:R-:W-:Y:S01]  /*14e0*/  IMAD.MOV.U32 R25, RZ, RZ, RZ ;  /* 0x000000ffff197224 */ /* 0x000fe200078e00ff */
[----:B--2---:R-:W-:Y:S06]  /*14f0*/  @P1 BRA `(.L_x_13564) ;  /* 0x0000000000081947 */ /* 0x004fec0003800000 */
[----:B------:R-:W2:Y:S02]  /*1500*/  SYNCS.PHASECHK.TRANS64.TRYWAIT P1, [UR48+0x12430], R0 ;  /* 0x01243000ff0075a7 */ /* 0x000ea40008020170 */
[----:B--2---:R-:W-:Y:S05]  /*1510*/  @!P1 BRA `(.L_x_13565) ;  /* 0x000000b400589947 */ /* 0x004fea0003800000 */
.L_x_13564:
[----:B------:R-:W-:Y:S05]  /*1520*/  WARPSYNC.ALL ;  /* 0x0000000000007948 */ /* 0x000fea0003800000 */
[----:B------:R-:W-:Y:S01]  /*1530*/  UIADD3 UR4, UR48, 0xd200, URZ ;  /* 0x0000d20030047890 */ /* 0x000fe2000fffe03f */
[----:B------:R-:W-:Y:S01]  /*1540*/  WARPGROUP.ARRIVE ;  /* 0x00000000000079c5 */ /* 0x000fe20000000000 */
[----:B------:R-:W-:Y:S01]  /*1550*/  UMOV UR5, UR37 ;  /* 0x0000002500057c82 */ /* 0x000fe20008000000 */
[----:B------:R-:W-:Y:S01]  /*1560*/  UMOV UR7, 0x80000020 ;  /* 0x8000002000077882 */ /* 0x000fe20000000000 */
[----:B------:R-:W-:Y:S01]  /*1570*/  USHF.R.U32.HI UR4, URZ, 0x4, UR4 ;  /* 0x000000043f047899 */ /* 0x000fe20008011604 */
[----:B------:R-:W-:Y:S01]  /*1580*/  UMOV UR8, UR36 ;  /* 0x0000002400087c82 */ /* 0x000fe20008000000 */
[----:B------:R-:W-:-:S02]  /*1590*/  UMOV UR9, UR37 ;  /* 0x0000002500097c82 */ /* 0x000fc40008000000 */
[----:B------:R-:W-:Y:S01]  /*15a0*/  ULOP3.LUT UR4, UR4, 0x3fff, URZ, 0xc0, !UPT ;  /* 0x00003fff04047892 */ /* 0x000fe2000f8ec03f */
[----:B------:R-:W-:Y:S01]  /*15b0*/  UMOV UR11, 0x80000020 ;  /* 0x80000020000b7882 */ /* 0x000fe20000000000 */
[----:B------:R-:W-:Y:S02]  /*15c0*/  UMOV UR12, UR36 ;  /* 0x00000024000c7c82 */ /* 0x000fe40008000000 */
[----:B------:R-:W-:Y:S01]  /*15d0*/  ULOP3.LUT UR16, UR4, 0x10000, URZ, 0xfc, !UPT ;  /* 0x0001000004107892 */ /* 0x000fe2000f8efc3f */
[----:B------:R-:W-:Y:S02]  /*15e0*/  UMOV UR13, UR37 ;  /* 0x00000025000d7c82 */ /* 0x000fe40008000000 */
[----:B------:R-:W-:Y:S01]  /*15f0*/  UMOV UR4, UR36 ;  /* 0x0000002400047c82 */ /* 0x000fe20008000000 */
[----:B------:R-:W-:Y:S02]  /*1600*/  UIADD3 UR10, UR16, 0x80, URZ ;  /* 0x00000080100a7890 */ /* 0x000fe4000fffe03f */
[----:B------:R-:W-:-:S02]  /*1610*/  UIADD3 UR14, UR16, 0x100, URZ ;  /* 0x00000100100e7890 */ /* 0x000fc4000fffe03f */
[----:B------:R-:W-:Y:S01]  /*1620*/  UMOV UR6, UR16 ;  /* 0x0000001000067c82 */ /* 0x000fe20008000000 */
[----:B------:R-:W-:Y:S01]  /*1630*/  UMOV UR15, 0x80000020 ;  /* 0x80000020000f7882 */ /* 0x000fe20000000000 */
        /* <DEDUP_REMOVED lines=44> */
[----:B------:R-:W-:Y:S01]  /*1900*/  UMOV UR4, URZ ;  /* 0x0000003f00047c82 */ /* 0x000fe20008000000 */
        /* <DEDUP_REMOVED lines=14> */
.L_x_13566:
[----:B------:R-:W-:Y:S01]  /*19f0*/  LOP3.LUT R16, R16, 0xffffff80, RZ, 0xc0, !PT ;  /* 0xffffff8010107812 */ /* 0x000fe200078ec0ff */
[----:B------:R-:W-:Y:S01]  /*1a00*/  IMAD.U32 R7, RZ, RZ, UR39 ;  /* 0x00000027ff077e24 */ /* 0x000fe2000f8e00ff */
[----:B01----:R-:W-:Y:S01]  /*1a10*/  MOV R0, 0xfffffffe ;  /* 0xfffffffe00007802 */ /* 0x003fe20000000f00 */
[----:B------:R-:W-:Y:S01]  /*1a20*/  UIADD3 UR17, UR39, -0x2, URZ ;  /* 0xfffffffe27117890 */ /* 0x000fe2000fffe03f */
[----:B------:R-:W-:Y:S01]  /*1a30*/  P2R R3, PR, RZ, 0x1 ;  /* 0x00000001ff037803 */ /* 0x000fe20000000000 */
[----:B------:R-:W-:Y:S01]  /*1a40*/  IMAD.IADD R16, R17, 0x1, -R16 ;  /* 0x0000000111107824 */ /* 0x000fe200078e0a10 */
[----:B------:R-:W-:Y:S01]  /*1a50*/  UIADD3 UR5, UR48, 0x12440, URZ ;  /* 0x0001244030057890 */ /* 0x000fe2000fffe03f */
[----:B------:R-:W0:Y:S01]  /*1a60*/  S2UR UR6, SR_CgaCtaId ;  /* 0x00000000000679c3 */ /* 0x000e220000008800 */
[----:B------:R-:W-:Y:S02]  /*1a70*/  UISETP.GE.AND UP0, UPT, UR17, UR42, UPT ;  /* 0x0000002a1100728c */ /* 0x000fe4000bf06270 */
[----:B------:R-:W-:Y:S01]  /*1a80*/  SHF.R.S32.HI R5, RZ, 0x1f, R16 ;  /* 0x0000001fff057819 */ /* 0x000fe20000011410 */
[----:B------:R-:W-:-:S03]  /*1a90*/  UPRMT UR5, UR38, 0x654, UR5 ;  /* 0x0000065426057896 */ /* 0x000fc60008000005 */
[----:B------:R-:W-:-:S04]  /*1aa0*/  LEA.HI R5, R5, R16, RZ, 0x2 ;  /* 0x0000001005057211 */ /* 0x000fc800078f10ff */
[----:B------:R-:W-:Y:S02]  /*1ab0*/  LOP3.LUT R5, R5, 0x7ffffffc, RZ, 0xc0, !PT ;  /* 0x7ffffffc05057812 */ /* 0x000fe400078ec0ff */
[----:B------:R-:W-:Y:S01]  /*1ac0*/  SYNCS.ARRIVE.TRANS64.RED.A1T0 RZ, [UR5], RZ ;  /* 0x000000ffffff79a7 */ /* 0x000fe20008100405 */
[----:B------:R-:W-:Y:S02]  /*1ad0*/  UMOV UR5, URZ ;  /* 0x0000003f00057c82 */ /* 0x000fe40008000000 */
[----:B------:R-:W-:-:S04]  /*1ae0*/  IMAD.IADD R5, R16, 0x1, -R5 ;  /* 0x0000000110057824 */ /* 0x000fc800078e0a05 */
[----:B------:R-:W-:-:S04]  /*1af0*/  IMAD R5, R5, R0, 0xa0 ;  /* 0x000000a005057424 */ /* 0x000fc800078e0200 */
[----:B------:R-:W-:-:S04]  /*1b00*/  VIADD R2, R5, UR49 ;  /* 0x0000003105027c36 */ /* 0x000fc80008000000 */
[----:B------:R-:W-:Y:S02]  /*1b10*/  IMAD R2, R7, -0xa0, R2 ;  /* 0xffffff6007027824 */ /* 0x000fe400078e0202 */
[----:B------:R-:W-:-:S03]  /*1b20*/  IMAD.U32 R7, RZ, RZ, UR47 ;  /* 0x0000002fff077e24 */ /* 0x000fc6000f8e00ff */
        /* <DEDUP_REMOVED lines=122> */
[----:B------:R-:W-:Y:S02]  /*22d0*/  FSEL R55, R55, -INF , P2 ;  /* 0xff80000037377808 */ /* 0x000fe40001000000 */
[----:B------:R-:W-:Y:S02]  /*22e0*/  ISETP.GT.AND P0, PT, R2, 0x81, PT ;  /* 0x000000810200780c */ /* 0x000fe40003f04270 */
[----:B------:R-:W-:Y:S02]  /*22f0*/  FSEL R28, R28, -INF , P5 ;  /* 0xff8000001c1c7808 */ /* 0x000fe40002800000 */
[----:B------:R-:W-:-:S02]  /*2300*/  FMNMX.FTZ R5, R57, R0, !PT ;  /* 0x0000000039057209 */ /* 0x000fc40007810000 */
[C---:B------:R-:W-:Y:S02]  /*2310*/  ISETP.GT.AND P1, PT, R2.reuse, 0x88, PT ;  /* 0x000000880200780c */ /* 0x040fe40003f24270 */
[----:B------:R-:W-:Y:S02]  /*2320*/  ISETP.GT.AND P2, PT, R2, 0x89, PT ;  /* 0x000000890200780c */ /* 0x000fe40003f44270 */
[----:B------:R-:W-:Y:S02]  /*2330*/  FMNMX.FTZ R11, R94, R95, !PT ;  /* 0x0000005f5e0b7209 */ /* 0x000fe40007810000 */
[----:B------:R-:W-:Y:S02]  /*2340*/  FSEL R50, R50, -INF , P4 ;  /* 0xff80000032327808 */ /* 0x000fe40002000000 */
[----:B------:R-:W-:Y:S02]  /*2350*/  FSEL R51, R51, -INF , P3 ;  /* 0xff80000033337808 */ /* 0x000fe40001800000 */
[----:B------:R-:W-:-:S02]  /*2360*/  FSEL R29, R29, -INF , P0 ;  /* 0xff8000001d1d7808 */ /* 0x000fc40000000000 */
[----:B------:R-:W-:Y:S02]  /*2370*/  P2R R10, PR, RZ, 0x1 ;  /* 0x00000001ff0a7803 */ /* 0x000fe40000000000 */
[----:B------:R-:W-:Y:S02]  /*2380*/  FMNMX.FTZ R0, R28, R5, !PT ;  /* 0x000000051c007209 */ /* 0x000fe40007810000 */
[----:B------:R-:W-:Y:S02]  /*2390*/  FSEL R19, R32, -INF , P1 ;  /* 0xff80000020137808 */ /* 0x000fe40000800000 */
[----:B------:R-:W-:Y:S02]  /*23a0*/  P2R R9, PR, RZ, 0x2 ;  /* 0x00000002ff097803 */ /* 0x000fe40000000000 */
[----:B------:R-:W-:Y:S02]  /*23b0*/  FSEL R33, R33, -INF , P2 ;  /* 0xff80000021217808 */ /* 0x000fe40001000000 */
[----:B------:R-:W-:-:S02]  /*23c0*/  P2R R8, PR, RZ, 0x4 ;  /* 0x00000004ff087803 */ /* 0x000fc40000000000 */
[C---:B------:R-:W-:Y:S02]  /*23d0*/  ISETP.GT.AND P3, PT, R2.reuse, 0x90, PT ;  /* 0x000000900200780c */ /* 0x040fe40003f64270 */
[C---:B------:R-:W-:Y:S02]  /*23e0*/  ISETP.GT.AND P4, PT, R2.reuse, 0x91, PT ;  /* 0x000000910200780c */ /* 0x040fe40003f84270 */
[C---:B------:R-:W-:Y:S02]  /*23f0*/  ISETP.GT.AND P5, PT, R2.reuse, 0x98, PT ;  /* 0x000000980200780c */ /* 0x040fe40003fa4270 */
[C---:B------:R-:W-:Y:S02]  /*2400*/  ISETP.GT.AND P6, PT, R2.reuse, 0x99, PT ;  /* 0x000000990200780c */ /* 0x040fe40003fc4270 */
[C---:B------:R-:W-:Y:S02]  /*2410*/  ISETP.GT.AND P2, PT, R2.reuse, 0x78, PT ;  /* 0x000000780200780c */ /* 0x040fe40003f44270 */
[----:B------:R-:W-:-:S02]  /*2420*/  ISETP.GT.AND P1, PT, R2, 0x79, PT ;  /* 0x000000790200780c */ /* 0x000fc40003f24270 */
[----:B------:R-:W-:Y:S02]  /*2430*/  ISETP.GT.AND P0, PT, R2, 0x80, PT ;  /* 0x000000800200780c */ /* 0x000fe40003f04270 */
[----:B------:R-:W-:Y:S02]  /*2440*/  FMNMX.FTZ R2, R98, R11, !PT ;  /* 0x0000000b62027209 */ /* 0x000fe40007810000 */
[----:B------:R-:W-:Y:S02]  /*2450*/  FMNMX.FTZ R0, R29, R0, !PT ;  /* 0x000000001d007209 */ /* 0x000fe40007810000 */
[----:B------:R-:W-:Y:S02]  /*2460*/  FMNMX.FTZ R11, R99, R2, !PT ;  /* 0x00000002630b7209 */ /* 0x000fe40007810000 */
[----:B------:R-:W-:Y:S02]  /*2470*/  FMNMX.FTZ R0, R19, R0, !PT ;  /* 0x0000000013007209 */ /* 0x000fe40007810000 */
[----:B------:R-:W-:-:S02]  /*2480*/  FMNMX.FTZ R2, R102, R11, !PT ;  /* 0x0000000b66027209 */ /* 0x000fc40007810000 */
[----:B------:R-:W-:Y:S02]  /*2490*/  FSEL R17, R36, -INF , P3 ;  /* 0xff80000024117808 */ /* 0x000fe40001800000 */
[----:B------:R-:W-:Y:S02]  /*24a0*/  FMNMX.FTZ R0, R33, R0, !PT ;  /* 0x0000000021007209 */ /* 0x000fe40007810000 */
[----:B------:R-:W-:Y:S02]  /*24b0*/  FMNMX.FTZ R13, R103, R2, !PT ;  /* 0x00000002670d7209 */ /* 0x000fe40007810000 */
[----:B------:R-:W-:Y:S02]  /*24c0*/  FSEL R37, R37, -INF , P4 ;  /* 0xff80000025257808 */ /* 0x000fe40002000000 */
        /* <DEDUP_REMOVED lines=13> */
[----:B------:R-:W-:Y:S02]  /*25a0*/  FSEL R58, R58, -INF , P2 ;  /* 0xff8000003a3a7808 */ /* 0x000fe40001000000 */
[----:B------:R-:W-:-:S02]  /*25b0*/  FMNMX.FTZ R15, R83, R2, !PT ;  /* 0x00000002530f7209 */ /* 0x000fc40007810000 */
[----:B------:R-:W-:Y:S02]  /*25c0*/  FSEL R59, R59, -INF , P1 ;  /* 0xff8000003b3b7808 */ /* 0x000fe40000800000 */
[----:B------:R-:W-:Y:S02]  /*25d0*/  FMNMX.FTZ R2, R86, R15, !PT ;  /* 0x0000000f56027209 */ /* 0x000fe40007810000 */
[----:B------:R-:W-:Y:S02]  /*25e0*/  FSEL R30, R30, -INF , P0 ;  /* 0xff8000001e1e7808 */ /* 0x000fe40000000000 */
[----:B------:R-:W-:Y:S02]  /*25f0*/  FMNMX.FTZ R15, R87, R2, !PT ;  /* 0x00000002570f7209 */ /* 0x000fe40007810000 */
[----:B------:R-:W-:Y:S02]  /*2600*/  ISETP.NE.AND P0, PT, R10, RZ, PT ;  /* 0x000000ff0a00720c */ /* 0x000fe40003f05270 */
[----:B------:R-:W-:-:S02]  /*2610*/  FMNMX.FTZ R2, R90, R15, !PT ;  /* 0x0000000f5a027209 */ /* 0x000fc40007810000 */
[----:B------:R-:W-:Y:S02]  /*2620*/  ISETP.NE.AND P1, PT, R9, RZ, PT ;  /* 0x000000ff0900720c */ /* 0x000fe40003f25270 */
[----:B------:R-:W-:Y:S02]  /*2630*/  FMNMX.FTZ R21, R91, R2, !PT ;  /* 0x000000025b157209 */ /* 0x000fe40007810000 */
[----:B------:R-:W-:Y:S02]  /*2640*/  FSEL R31, R31, -INF , P0 ;  /* 0xff8000001f1f7808 */ /* 0x000fe40000000000 */
[----:B-1----:R-:W-:Y:S02]  /*2650*/  FMNMX.FTZ R5, R4, R5, !PT ;  /* 0x0000000504057209 */ /* 0x002fe40007810000 */
[----:B------:R-:W-:Y:S02]  /*2660*/  FMNMX.FTZ R2, R62, R21, !PT ;  /* 0x000000153e027209 */ /* 0x000fe40007810000 */
[----:B------:R-:W-:Y:S01]  /*2670*/  ISETP.NE.AND P2, PT, R8, RZ, PT ;  /* 0x000000ff0800720c */ /* 0x000fe20003f45270 */
[----:B------:R-:W1:Y:S01]  /*2680*/  SHFL.BFLY PT, R0, R5, 0x1, 0x1f ;  /* 0x0c201f0005007f89 */ /* 0x000e6200000e0000 */
[----:B------:R-:W-:-:S02]  /*2690*/  FMNMX.FTZ R21, R63, R2, !PT ;  /* 0x000000023f157209 */ /* 0x000fc40007810000 */
[----:B------:R-:W-:Y:S02]  /*26a0*/  FSEL R34, R34, -INF , P1 ;  /* 0xff80000022227808 */ /* 0x000fe40000800000 */
[----:B------:R-:W-:Y:S02]  /*26b0*/  FMNMX.FTZ R2, R66, R21, !PT ;  /* 0x0000001542027209 */ /* 0x000fe40007810000 */
[----:B------:R-:W-:Y:S02]  /*26c0*/  FSEL R35, R35, -INF , P2 ;  /* 0xff80000023237808 */ /* 0x000fe40001000000 */
[----:B------:R-:W-:Y:S02]  /*26d0*/  FMNMX.FTZ R21, R67, R2, !PT ;  /* 0x0000000243157209 */ /* 0x000fe40007810000 */
[----:B------:R-:W-:Y:S02]  /*26e0*/  FSEL R39, R39, -INF , P4 ;  /* 0xff80000027277808 */ /* 0x000fe40002000000 */
[----:B------:R-:W-:-:S02]  /*26f0*/  FMNMX.FTZ R2, R70, R21, !PT ;  /* 0x0000001546027209 */ /* 0x000fc40007810000 */
[----:B------:R-:W-:Y:S02]  /*2700*/  FSEL R42, R42, -INF , P5 ;  /* 0xff8000002a2a7808 */ /* 0x000fe40002800000 */
[----:B------:R-:W-:Y:S02]  /*2710*/  FMNMX.FTZ R27, R71, R2, !PT ;  /* 0x00000002471b7209 */ /* 0x000fe40007810000 */
[----:B------:R-:W-:Y:S02]  /*2720*/  ISETP.NE.AND P0, PT, R3, RZ, PT ;  /* 0x000000ff0300720c */ /* 0x000fe40003f05270 */
[----:B------:R-:W-:Y:S02]  /*2730*/  FMNMX.FTZ R2, R74, R27, !PT ;  /* 0x0000001b4a027209 */ /* 0x000fe40007810000 */
[----:B-1----:R-:W-:Y:S02]  /*2740*/  FMNMX.FTZ R0, R5, R0, !PT ;  /* 0x0000000005007209 */ /* 0x002fe40007810000 */
[----:B------:R-:W-:-:S02]  /*2750*/  FMNMX.FTZ R27, R75, R2, !PT ;  /* 0x000000024b1b7209 */ /* 0x000fc40007810000 */
        /* <DEDUP_REMOVED lines=20> */
[--C-:B------:R-:W-:Y:S01]  /*28a0*/  FFMA.FTZ R49, R52, UR47, -R18.reuse ;  /* 0x0000002f34317c23 */ /* 0x100fe20008010812 */
[----:B------:R-:W-:Y:S01]  /*28b0*/  FMNMX.FTZ R2, R58, R61, !PT ;  /* 0x0000003d3a027209 */ /* 0x000fe20007810000 */
[--C-:B------:R-:W-:Y:S01]  /*28c0*/  FFMA.FTZ R52, R53, UR47, -R18.reuse ;  /* 0x0000002f35347c23 */ /* 0x100fe20008010812 */
[----:B------:R-:W-:Y:S01]  /*28d0*/  MUFU.EX2 R61, R69 ;  /* 0x00000045003d7308 */ /* 0x000fe20000000800 */
[--C-:B------:R-:W-:Y:S01]  /*28e0*/  FFMA.FTZ R53, R56, UR47, -R18.reuse ;  /* 0x0000002f38357c23 */ /* 0x100fe20008010812 */
[----:B------:R-:W-:Y:S01]  /*28f0*/  FMNMX.FTZ R65, R59, R2, !PT ;  /* 0x000000023b417209 */ /* 0x000fe20007810000 */
[--C-:B------:R-:W-:Y:S01]  /*2900*/  FFMA.FTZ R56, R57, UR47, -R18.reuse ;  /* 0x0000002f39387c23 */ /* 0x100fe20008010812 */
[--C-:B------:R-:W-:Y:S01]  /*2910*/  FFMA.FTZ R24, R64, UR47, -R18.reuse ;  /* 0x0000002f40187c23 */ /* 0x100fe20008010812 */
[--C-:B------:R-:W-:Y:S01]  /*2920*/  FFMA.FTZ R3, R92, UR47, -R18.reuse ;  /* 0x0000002f5c037c23 */ /* 0x100fe20008010812 */
[----:B------:R-:W-:Y:S01]  /*2930*/  FMNMX.FTZ R2, R30, R65, !PT ;  /* 0x000000411e027209 */ /* 0x000fe20007810000 */
[--C-:B------:R-:W-:Y:S01]  /*2940*/  FFMA.FTZ R4, R93, UR47, -R18.reuse ;  /* 0x0000002f5d047c23 */ /* 0x100fe20008010812 */
[----:B------:R1:W-:Y:S01]  /*2950*/  MUFU.EX2 R21, R60 ;  /* 0x0000003c00157308 */ /* 0x0003e20000000800 */
        /* <DEDUP_REMOVED lines=8> */
[--C-:B-1----:R-:W-:Y:S01]  /*29e0*/  FFMA.FTZ R60, R33, UR47, -R18.reuse ;  /* 0x0000002f213c7c23 */ /* 0x102fe20008010812 */
        /* <DEDUP_REMOVED lines=20> */
[--C-:B------:R-:W-:Y:S01]  /*2b30*/  FFMA.FTZ R73, R73, UR47, -R18.reuse ;  /* 0x0000002f49497c23 */ /* 0x100fe20008010812 */
[----:B------:R-:W1:Y:S01]  /*2b40*/  SHFL.BFLY PT, R2, R69, 0x2, 0x1f ;  /* 0x0c401f0045027f89 */ /* 0x000e6200000e0000 */
[----:B------:R-:W-:Y:S01]  /*2b50*/  MUFU.EX2 R5, R5 ;  /* 0x0000000500057308 */ /* 0x000fe20000000800 */
[--C-:B------:R-:W-:Y:S01]  /*2b60*/  FFMA.FTZ R28, R28, UR47, -R18.reuse ;  /* 0x0000002f1c1c7c23 */ /* 0x100fe20008010812 */
[--C-:B------:R-:W-:Y:S01]  /*2b70*/  FFMA.FTZ R29, R29, UR47, -R18.reuse ;  /* 0x0000002f1d1d7c23 */ /* 0x100fe20008010812 */
[--C-:B------:R-:W-:Y:S01]  /*2b80*/  FFMA.FTZ R19, R19, UR47, -R18.reuse ;  /* 0x0000002f13137c23 */ /* 0x100fe20008010812 */
[--C-:B------:R-:W-:Y:S01]  /*2b90*/  FFMA.FTZ R17, R17, UR47, -R18.reuse ;  /* 0x0000002f11117c23 */ /* 0x100fe20008010812 */
[----:B------:R-:W-:-:S03]  /*2ba0*/  FFMA.FTZ R18, R41, UR47, -R18 ;  /* 0x0000002f29127c23 */ /* 0x000fc60008010812 */
[----:B------:R-:W2:Y:S08]  /*2bb0*/  MUFU.EX2 R6, R6 ;  /* 0x0000000600067308 */ /* 0x000eb00000000800 */
[----:B------:R-:W3:Y:S01]  /*2bc0*/  MUFU.EX2 R7, R7 ;  /* 0x0000000700077308 */ /* 0x000ee20000000800 */
[----:B-1----:R-:W-:-:S07]  /*2bd0*/  FMNMX.FTZ R57, R69, R2, !PT ;  /* 0x0000000245397209 */ /* 0x002fce0007810000 */
[----:B------:R1:W-:Y:S01]  /*2be0*/  MUFU.EX2 R15, R85 ;  /* 0x00000055000f7308 */ /* 0x0003e20000000800 */
[----:B--2---:R-:W-:Y:S01]  /*2bf0*/  F2FP.SATFINITE.E4M3.F32.PACK_AB_MERGE_C R152, R6, R5, RZ ;  /* 0x000000050698723e */ /* 0x004fe200048070ff */
[----:B------:R-:W2:Y:S03]  /*2c00*/  SHFL.BFLY PT, R2, R57, 0x1, 0x1f ;  /* 0x0c201f0039027f89 */ /* 0x000ea600000e0000 */
[----:B------:R-:W-:-:S03]  /*2c10*/  F2FP.SATFINITE.E4M3.F32.PACK_AB_MERGE_C R152, R4, R3, R152 ;  /* 0x000000030498723e */ /* 0x000fc60004807098 */
[----:B------:R-:W-:Y:S08]  /*2c20*/  MUFU.EX2 R27, R32 ;  /* 0x00000020001b7308 */ /* 0x000ff00000000800 */
[----:B------:R4:W-:Y:S08]  /*2c30*/  MUFU.EX2 R32, R72 ;  /* 0x0000004800207308 */ /* 0x0009f00000000800 */
[----:B------:R-:W-:Y:S01]  /*2c40*/  MUFU.EX2 R8, R8 ;  /* 0x0000000800087308 */ /* 0x000fe20000000800 */
[----:B--2---:R-:W-:Y:S01]  /*2c50*/  FMNMX.FTZ R2, R57, R2, !PT ;  /* 0x0000000239027209 */ /* 0x004fe20007810000 */
[----:B------:R-:W-:-:S03]  /*2c60*/  IMAD.U32 R57, RZ, RZ, UR47 ;  /* 0x0000002fff397e24 */ /* 0x000fc6000f8e00ff */
[C---:B------:R-:W-:Y:S01]  /*2c70*/  FSETP.NEU.FTZ.AND P1, PT, R2.reuse, -INF , PT ;  /* 0xff8000000200780b */ /* 0x040fe20003f3d000 */
[----:B------:R-:W-:Y:S02]  /*2c80*/  FFMA.FTZ R57, R2, R57, -8 ;  /* 0xc100000002397423 */ /* 0x000fe40000010039 */
[----:B------:R2:W-:Y:S03]  /*2c90*/  MUFU.EX2 R13, R80 ;  /* 0x00000050000d7308 */ /* 0x0005e60000000800 */
[----:B------:R-:W-:Y:S02]  /*2ca0*/  FSEL R57, R57, RZ, P1 ;  /* 0x000000ff39397208 */ /* 0x000fe40000800000 */
[----:B------:R-:W-:-:S03]  /*2cb0*/  PLOP3.LUT P1, PT, PT, PT, UP0, 0x80, 0x0 ;  /* 0x000000000000781c */ /* 0x000fc60003f2f008 */
[----:B------:R5:W-:Y:S01]  /*2cc0*/  MUFU.EX2 R65, R73 ;  /* 0x0000004900417308 */ /* 0x000be20000000800 */
[--C-:B------:R-:W-:Y:S01]  /*2cd0*/  FFMA.FTZ R37, R94, UR47, -R57.reuse ;  /* 0x0000002f5e257c23 */ /* 0x100fe20008010839 */
[--C-:B------:R-:W-:Y:S01]  /*2ce0*/  FFMA.FTZ R40, R95, UR47, -R57.reuse ;  /* 0x0000002f5f287c23 */ /* 0x100fe20008010839 */
[--C-:B------:R-:W-:Y:S01]  /*2cf0*/  FFMA.FTZ R69, R98, UR47, -R57.reuse ;  /* 0x0000002f62457c23 */ /* 0x100fe20008010839 */
[--C-:B------:R-:W-:Y:S01]  /*2d00*/  FFMA.FTZ R76, R99, UR47, -R57.reuse ;  /* 0x0000002f634c7c23 */ /* 0x100fe20008010839 */
[--C-:B------:R-:W-:Y:S01]  /*2d10*/  FFMA.FTZ R41, R102, UR47, -R57.reuse ;  /* 0x0000002f66297c23 */ /* 0x100fe20008010839 */
[--C-:B------:R-:W-:Y:S01]  /*2d20*/  FFMA.FTZ R68, R103, UR47, -R57.reuse ;  /* 0x0000002f67447c23 */ /* 0x100fe20008010839 */
[--C-:B-1----:R-:W-:Y:S01]  /*2d30*/  FFMA.FTZ R85, R66, UR47, -R57.reuse ;  /* 0x0000002f42557c23 */ /* 0x102fe20008010839 */
[----:B------:R-:W-:Y:S01]  /*2d40*/  MUFU.EX2 R37, R37 ;  /* 0x0000002500257308 */ /* 0x000fe20000000800 */
[--C-:B------:R-:W-:Y:S01]  /*2d50*/  FFMA.FTZ R77, R106, UR47, -R57.reuse ;  /* 0x0000002f6a4d7c23 */ /* 0x100fe20008010839 */
[--C-:B------:R-:W-:Y:S01]  /*2d60*/  FFMA.FTZ R66, R70, UR47, -R57.reuse ;  /* 0x0000002f46427c23 */ /* 0x100fe20008010839 */
[--C-:B----4-:R-:W-:Y:S01]  /*2d70*/  FFMA.FTZ R72, R78, UR47, -R57.reuse ;  /* 0x0000002f4e487c23 */ /* 0x110fe20008010839 */
[--C-:B------:R-:W-:Y:S01]  /*2d80*/  FFMA.FTZ R70, R74, UR47, -R57.reuse ;  /* 0x0000002f4a467c23 */ /* 0x100fe20008010839 */
[--C-:B------:R-:W-:Y:S01]  /*2d90*/  FFMA.FTZ R78, R86, UR47, -R57.reuse ;  /* 0x0000002f564e7c23 */ /* 0x100fe20008010839 */
[----:B------:R-:W-:Y:S01]  /*2da0*/  FADD.FTZ R74, R3, R4 ;  /* 0x00000004034a7221 */ /* 0x000fe20000010000 */
[--C-:B------:R-:W-:Y:S01]  /*2db0*/  FFMA.FTZ R86, R67, UR47, -R57.reuse ;  /* 0x0000002f43567c23 */ /* 0x100fe20008010839 */
[----:B------:R-:W1:Y:S01]  /*2dc0*/  MUFU.EX2 R40, R40 ;  /* 0x0000002800287308 */ /* 0x000e620000000800 */
[--C-:B--2---:R-:W-:Y:S01]  /*2dd0*/  FFMA.FTZ R80, R107, UR47, -R57.reuse ;  /* 0x0000002f6b507c23 */ /* 0x104fe20008010839 */
[--C-:B------:R-:W-:Y:S01]  /*2de0*/  FFMA.FTZ R67, R71, UR47, -R57.reuse ;  /* 0x0000002f47437c23 */ /* 0x100fe20008010839 */
[--C-:B-----5:R-:W-:Y:S01]  /*2df0*/  FFMA.FTZ R73, R79, UR47, -R57.reuse ;  /* 0x0000002f4f497c23 */ /* 0x120fe20008010839 */
[--C-:B------:R-:W-:Y:S01]  /*2e00*/  FFMA.FTZ R71, R75, UR47, -R57.reuse ;  /* 0x0000002f4b477c23 */ /* 0x100fe20008010839 */
[--C-:B------:R-:W-:Y:S01]  /*2e10*/  FFMA.FTZ R79, R87, UR47, -R57.reuse ;  /* 0x0000002f574f7c23 */ /* 0x100fe20008010839 */
[----:B------:R-:W-:Y:S01]  /*2e20*/  FADD.FTZ R75, R5, R74 ;  /* 0x0000004a054b7221 */ /* 0x000fe20000010000 */
[--C-:B------:R-:W-:Y:S01]  /*2e30*/  FFMA.FTZ R81, R82, UR47, -R57.reuse ;  /* 0x0000002f52517c23 */ /* 0x100fe20008010839 */
[----:B------:R-:W2:Y:S01]  /*2e40*/  MUFU.EX2 R69, R69 ;  /* 0x0000004500457308 */ /* 0x000ea20000000800 */
[----:B------:R-:W-:Y:S01]  /*2e50*/  FFMA.FTZ R82, R83, UR47, -R57 ;  /* 0x0000002f53527c23 */ /* 0x000fe20008010839 */
[----:B------:R-:W-:Y:S01]  /*2e60*/  FADD.FTZ R74, R6, R75 ;  /* 0x0000004b064a7221 */ /* 0x000fe20000010000 */
[--C-:B------:R-:W-:Y:S01]  /*2e70*/  FFMA.FTZ R83, R90, UR47, -R57.reuse ;  /* 0x0000002f5a537c23 */ /* 0x100fe20008010839 */
[--C-:B------:R-:W-:Y:S01]  /*2e80*/  FFMA.FTZ R84, R91, UR47, -R57.reuse ;  /* 0x0000002f5b547c23 */ /* 0x100fe20008010839 */
[--C-:B------:R-:W-:Y:S01]  /*2e90*/  FFMA.FTZ R62, R62, UR47, -R57.reuse ;  /* 0x0000002f3e3e7c23 */ /* 0x100fe20008010839 */
[----:B---3--:R-:W-:Y:S01]  /*2ea0*/  FADD.FTZ R75, R7, R74 ;  /* 0x0000004a074b7221 */ /* 0x008fe20000010000 */
[----:B------:R-:W-:Y:S01]  /*2eb0*/  FFMA.FTZ R63, R63, UR47, -R57 ;  /* 0x0000002f3f3f7c23 */ /* 0x000fe20008010839 */
[----:B------:R-:W3:Y:S01]  /*2ec0*/  MUFU.EX2 R76, R76 ;  /* 0x0000004c004c7308 */ /* 0x000ee20000000800 */
[----:B-1----:R-:W-:Y:S01]  /*2ed0*/  FADD.FTZ R88, R37, R40 ;  /* 0x0000002825587221 */ /* 0x002fe20000010000 */
[----:B------:R-:W-:Y:S01]  /*2ee0*/  FADD.FTZ R74, R8, R75 ;  /* 0x0000004b084a7221 */ /* 0x000fe20000010000 */
        /* <DEDUP_REMOVED lines=14> */
[----:B---3--:R-:W-:Y:S01]  /*2fd0*/  FADD.FTZ R88, R76, R87 ;  /* 0x000000574c587221 */ /* 0x008fe20000010000 */
[--C-:B------:R-:W-:Y:S01]  /*2fe0*/  FFMA.FTZ R39, R39, UR47, -R57.reuse ;  /* 0x0000002f27277c23 */ /* 0x100fe20008010839 */
[--C-:B------:R-:W-:Y:S01]  /*2ff0*/  FFMA.FTZ R42, R42, UR47, -R57.reuse ;  /* 0x0000002f2a2a7c23 */ /* 0x100fe20008010839 */
[----:B------:R-:W-:Y:S01]  /*3000*/  FFMA.FTZ R44, R44, UR47, -R57 ;  /* 0x0000002f2c2c7c23 */ /* 0x000fe20008010839 */
[----:B------:R-:W-:-:S03]  /*3010*/  F2FP.SATFINITE.E4M3.F32.PACK_AB_MERGE_C R69, R76, R69, RZ ;  /* 0x000000454c45723e */ /* 0x000fc600048070ff */
[----:B------:R-:W3:Y:S01]  /*3020*/  MUFU.EX2 R9, R9 ;  /* 0x0000000900097308 */ /* 0x000ee20000000800 */
[----:B-1----:R-:W-:Y:S01]  /*3030*/  FADD.FTZ R87, R41, R88 ;  /* 0x0000005829577221 */ /* 0x002fe20000010000 */
[----:B------:R-:W-:Y:S01]  /*3040*/  F2FP.SATFINITE.E4M3.F32.PACK_AB_MERGE_C R153, R40, R37, R69 ;  /* 0x000000252899723e */ /* 0x000fe20004807045 */
[--C-:B------:R-:W-:Y:S02]  /*3050*/  IMAD.MOV.U32 R37, RZ, RZ, R25.reuse ;  /* 0x000000ffff257224 */ /* 0x100fe400078e0019 */
[----:B------:R-:W-:-:S03]  /*3060*/  IMAD.MOV.U32 R40, RZ, RZ, R25 ;  /* 0x000000ffff287224 */ /* 0x000fc600078e0019 */
        /* <DEDUP_REMOVED lines=8> */
[----:B------:R-:W-:-:S03]  /*30f0*/  F2FP.SATFINITE.E4M3.F32.PACK_AB_MERGE_C R154, R10, R9, RZ ;  /* 0x000000090a9a723e */ /* 0x000fc600048070ff */
[----:B------:R-:W-:Y:S01]  /*3100*/  FADD.FTZ R75, R11, R74 ;  /* 0x0000004a0b4b7221 */ /* 0x000fe20000010000 */
[----:B------:R-:W-:Y:S02]  /*3110*/  F2FP.SATFINITE.E4M3.F32.PACK_AB_MERGE_C R154, R8, R7, R154 ;  /* 0x00000007089a723e */ /* 0x000fe4000480709a */
[----:B------:R-:W2:Y:S01]  /*3120*/  MUFU.EX2 R12, R12 ;  /* 0x0000000c000c7308 */ /* 0x000ea20000000800 */
[C---:B---3--:R-:W-:Y:S01]  /*3130*/  FADD.FTZ R87, R80.reuse, R87 ;  /* 0x0000005750577221 */ /* 0x048fe20000010000 */
[----:B------:R-:W-:-:S04]  /*3140*/  F2FP.SATFINITE.E4M3.F32.PACK_AB_MERGE_C R77, R80, R77, RZ ;  /* 0x0000004d504d723e */ /* 0x000fc800048070ff */
[----:B------:R-:W-:Y:S02]  /*3150*/  F2FP.SATFINITE.E4M3.F32.PACK_AB_MERGE_C R155, R68, R41, R77 ;  /* 0x00000029449b723e */ /* 0x000fe4000480704d */
[----:B------:R-:W3:Y:S01]  /*3160*/  MUFU.EX2 R73, R73 ;  /* 0x0000004900497308 */ /* 0x000ee20000000800 */
[----:B-1----:R-:W-:Y:S01]  /*3170*/  FADD.FTZ R74, R72, R87 ;  /* 0x00000057484a7221 */ /* 0x002fe20000010000 */
[----:B------:R-:W-:-:S06]  /*3180*/  MOV R41, R25 ;  /* 0x0000001900297202 */ /* 0x000fcc0000000f00 */
[----:B------:R-:W1:Y:S01]  /*3190*/  MUFU.EX2 R81, R81 ;  /* 0x0000005100517308 */ /* 0x000e620000000800 */
[----:B--2---:R-:W-:Y:S01]  /*31a0*/  FADD.FTZ R88, R12, R75 ;  /* 0x0000004b0c587221 */ /* 0x004fe20000010000 */
[----:B------:R-:W-:-:S03]  /*31b0*/  FFMA.FTZ R75, R31, UR47, -R57 ;  /* 0x0000002f1f4b7c23 */ /* 0x000fc60008010839 */
[----:B------:R-:W-:-:S03]  /*31c0*/  FADD.FTZ R87, R13, R88 ;  /* 0x000000580d577221 */ /* 0x000fc60000010000 */
[----:B------:R-:W2:Y:S01]  /*31d0*/  MUFU.EX2 R16, R16 ;  /* 0x0000001000107308 */ /* 0x000ea20000000800 */
[----:B---3--:R-:W-:Y:S01]  /*31e0*/  FADD.FTZ R90, R73, R74 ;  /* 0x0000004a495a7221 */ /* 0x008fe20000010000 */
[----:B------:R-:W-:-:S06]  /*31f0*/  FFMA.FTZ R74, R30, UR47, -R57 ;  /* 0x0000002f1e4a7c23 */ /* 0x000fcc0008010839 */
[----:B------:R-:W3:Y:S01]  /*3200*/  MUFU.EX2 R82, R82 ;  /* 0x0000005200527308 */ /* 0x000ee20000000800 */
[----:B-1----:R-:W-:-:S07]  /*3210*/  FADD.FTZ R89, R81, R90 ;  /* 0x0000005a51597221 */ /* 0x002fce0000010000 */
[----:B------:R-:W1:Y:S01]  /*3220*/  MUFU.EX2 R14, R14 ;  /* 0x0000000e000e7308 */ /* 0x000e620000000800 */
[C---:B--2---:R-:W-:Y:S01]  /*3230*/  FADD.FTZ R87, R16.reuse, R87 ;  /* 0x0000005710577221 */ /* 0x044fe20000010000 */
[----:B------:R-:W-:-:S04]  /*3240*/  F2FP.SATFINITE.E4M3.F32.PACK_AB_MERGE_C R136, R16, R13, RZ ;  /* 0x0000000d1088723e */ /* 0x000fc800048070ff */
[----:B------:R-:W-:Y:S02]  /*3250*/  F2FP.SATFINITE.E4M3.F32.PACK_AB_MERGE_C R136, R12, R11, R136 ;  /* 0x0000000b0c88723e */ /* 0x000fe40004807088 */
[----:B------:R-:W2:Y:S01]  /*3260*/  MUFU.EX2 R78, R78 ;  /* 0x0000004e004e7308 */ /* 0x000ea20000000800 */
[C---:B---3--:R-:W-:Y:S01]  /*3270*/  FADD.FTZ R89, R82.reuse, R89 ;  /* 0x0000005952597221 */ /* 0x048fe20000010000 */
[----:B------:R-:W-:-:S04]  /*3280*/  F2FP.SATFINITE.E4M3.F32.PACK_AB_MERGE_C R81, R82, R81, RZ ;  /* 0x000000515251723e */ /* 0x000fc800048070ff */
[----:B------:R-:W-:Y:S02]  /*3290*/  F2FP.SATFINITE.E4M3.F32.PACK_AB_MERGE_C R137, R73, R72, R81 ;  /* 0x000000484989723e */ /* 0x000fe40004807051 */
[----:B------:R-:W3:Y:S01]  /*32a0*/  MUFU.EX2 R79, R79 ;  /* 0x0000004f004f7308 */ /* 0x000ee20000000800 */
[----:B-1----:R-:W-:-:S04]  /*32b0*/  FADD.FTZ R88, R14, R87 ;  /* 0x000000570e587221 */ /* 0x002fc80000010000 */
[----:B------:R-:W-:-:S03]  /*32c0*/  FADD.FTZ R87, R15, R88 ;  /* 0x000000580f577221 */ /* 0x000fc60000010000 */
        /* <DEDUP_REMOVED lines=9> */
[C---:B---3--:R-:W-:Y:S01]  /*3360*/  FADD.FTZ R88, R23.reuse, R88 ;  /* 0x0000005817587221 */ /* 0x048fe20000010000 */
[----:B------:R-:W-:-:S03]  /*3370*/  F2FP.SATFINITE.E4M3.F32.PACK_AB_MERGE_C R138, R23, R20, RZ ;  /* 0x00000014178a723e */ /* 0x000fc600048070ff */
[----:B------:R-:W-:Y:S01]  /*3380*/  FADD.FTZ R5, R21, R88 ;  /* 0x0000005815057221 */ /* 0x000fe20000010000 */
[----:B------:R-:W-:Y:S02]  /*3390*/  F2FP.SATFINITE.E4M3.F32.PACK_AB_MERGE_C R138, R15, R14, R138 ;  /* 0x0000000e0f8a723e */ /* 0x000fe4000480708a */
        /* <DEDUP_REMOVED lines=12> */
[----:B------:R-:W-:-:S03]  /*3460*/  F2FP.SATFINITE.E4M3.F32.PACK_AB_MERGE_C R24, R27, R24, RZ ;  /* 0x000000181b18723e */ /* 0x000fc600048070ff */
[----:B------:R-:W-:Y:S01]  /*3470*/  FADD.FTZ R27, R27, R10 ;  /* 0x0000000a1b1b7221 */ /* 0x000fe20000010000 */
[----:B------:R-:W-:Y:S01]  /*3480*/  F2FP.SATFINITE.E4M3.F32.PACK_AB_MERGE_C R140, R22, R21, R24 ;  /* 0x00000015168c723e */ /* 0x000fe20004807018 */
[----:B------:R-:W-:Y:S01]  /*3490*/  IMAD.MOV.U32 R24, RZ, RZ, R25 ;  /* 0x000000ffff187224 */ /* 0x000fe200078e0019 */
[----:B------:R-:W2:Y:S01]  /*34a0*/  MUFU.EX2 R26, R26 ;  /* 0x0000001a001a7308 */ /* 0x000ea20000000800 */
[----:B---3--:R-:W-:-:S07]  /*34b0*/  FADD.FTZ R5, R85, R6 ;  /* 0x0000000655057221 */ /* 0x008fce0000010000 */
[----:B------:R-:W3:Y:S01]  /*34c0*/  MUFU.EX2 R66, R66 ;  /* 0x0000004200427308 */ /* 0x000ee20000000800 */
[C---:B-1----:R-:W-:Y:S01]  /*34d0*/  FADD.FTZ R5, R86.reuse, R5 ;  /* 0x0000000556057221 */ /* 0x042fe20000010000 */
[----:B------:R-:W-:-:S04]  /*34e0*/  F2FP.SATFINITE.E4M3.F32.PACK_AB_MERGE_C R85, R86, R85, RZ ;  /* 0x000000555655723e */ /* 0x000fc800048070ff */
[----:B------:R-:W-:Y:S02]  /*34f0*/  F2FP.SATFINITE.E4M3.F32.PACK_AB_MERGE_C R141, R63, R62, R85 ;  /* 0x0000003e3f8d723e */ /* 0x000fe40004807055 */
[----:B------:R-:W1:Y:S01]  /*3500*/  MUFU.EX2 R67, R67 ;  /* 0x0000004300437308 */ /* 0x000e620000000800 */
[----:B--2---:R-:W-:Y:S01]  /*3510*/  FADD.FTZ R6, R26, R27 ;  /* 0x0000001b1a067221 */ /* 0x004fe20000010000 */
[----:B------:R-:W-:-:S06]  /*3520*/  MOV R27, R25 ;  /* 0x00000019001b7202 */ /* 0x000fcc0000000f00 */
[----:B------:R-:W2:Y:S01]  /*3530*/  MUFU.EX2 R70, R70 ;  /* 0x0000004600467308 */ /* 0x000ea20000000800 */
[----:B---3--:R-:W-:Y:S01]  /*3540*/  FADD.FTZ R10, R66, R5 ;  /* 0x00000005420a7221 */ /* 0x008fe20000010000 */
[----:B------:R-:W-:-:S04]  /*3550*/  FADD.FTZ R5, R61, R6 ;  /* 0x000000063d057221 */ /* 0x000fc80000010000 */
[----:B------:R-:W-:Y:S01]  /*3560*/  FADD.FTZ R6, R32, R5 ;  /* 0x0000000520067221 */ /* 0x000fe20000010000 */
[----:B------:R-:W-:Y:S01]  /*3570*/  F2FP.SATFINITE.E4M3.F32.PACK_AB_MERGE_C R32, R65, R32, RZ ;  /* 0x000000204120723e */ /* 0x000fe200048070ff */
[----:B------:R-:W3:Y:S01]  /*3580*/  MUFU.EX2 R71, R71 ;  /* 0x0000004700477308 */ /* 0x000ee20000000800 */
[----:B-1----:R-:W-:Y:S01]  /*3590*/  FADD.FTZ R9, R67, R10 ;  /* 0x0000000a43097221 */ /* 0x002fe20000010000 */
[----:B------:R-:W-:Y:S01]  /*35a0*/  FADD.FTZ R65, R65, R6 ;  /* 0x0000000641417221 */ /* 0x000fe20000010000 */
[----:B------:R-:W-:Y:S01]  /*35b0*/  F2FP.SATFINITE.E4M3.F32.PACK_AB_MERGE_C R142, R61, R26, R32 ;  /* 0x0000001a3d8e723e */ /* 0x000fe20004807020 */
[----:B------:R-:W-:Y:S01]  /*35c0*/  IMAD.MOV.U32 R26, RZ, RZ, R25 ;  /* 0x000000ffff1a7224 */ /* 0x000fe200078e0019 */
[----:B------:R-:W-:-:S03]  /*35d0*/  MOV R32, R25 ;  /* 0x0000001900207202 */ /* 0x000fc60000000f00 */
[----:B------:R-:W1:Y:S01]  /*35e0*/  MUFU.EX2 R36, R36 ;  /* 0x0000002400247308 */ /* 0x000e620000000800 */
[----:B--2---:R-:W-:-:S07]  /*35f0*/  FADD.FTZ R4, R70, R9 ;  /* 0x0000000946047221 */ /* 0x004fce0000010000 */
[----:B------:R-:W2:Y:S01]  /*3600*/  MUFU.EX2 R46, R46 ;  /* 0x0000002e002e7308 */ /* 0x000ea20000000800 */
[C---:B---3--:R-:W-:Y:S01]  /*3610*/  F2FP.SATFINITE.E4M3.F32.PACK_AB_MERGE_C R70, R71.reuse, R70, RZ ;  /* 0x000000464746723e */ /* 0x048fe200048070ff */
[----:B------:R-:W-:-:S03]  /*3620*/  FADD.FTZ R71, R71, R4 ;  /* 0x0000000447477221 */ /* 0x000fc60000010000 */
[----:B------:R-:W-:-:S03]  /*3630*/  F2FP.SATFINITE.E4M3.F32.PACK_AB_MERGE_C R143, R67, R66, R70 ;  /* 0x00000042438f723e */ /* 0x000fc60004807046 */
        /* <DEDUP_REMOVED lines=15> */
[----:B------:R-:W-:Y:S01]  /*3730*/  F2FP.SATFINITE.E4M3.F32.PACK_AB_MERGE_C R144, R43, R36, R45 ;  /* 0x000000242b90723e */ /* 0x000fe2000480702d */
[--C-:B------:R-:W-:Y:S02]  /*3740*/  IMAD.MOV.U32 R36, RZ, RZ, R25.reuse ;  /* 0x000000ffff247224 */ /* 0x100fe400078e0019 */
[----:B------:R-:W1:Y:S01]  /*3750*/  MUFU.EX2 R30, R54 ;  /* 0x00000036001e7308 */ /* 0x000e620000000800 */
[C---:B--2---:R-:W-:Y:S01]  /*3760*/  F2FP.SATFINITE.E4M3.F32.PACK_AB_MERGE_C R50, R51.reuse, R50, RZ ;  /* 0x000000323332723e */ /* 0x044fe200048070ff */
[----:B------:R-:W-:Y:S01]  /*3770*/  FADD.FTZ R51, R51, R4 ;  /* 0x0000000433337221 */ /* 0x000fe20000010000 */
[--C-:B------:R-:W-:Y:S02]  /*3780*/  IMAD.MOV.U32 R43, RZ, RZ, R25.reuse ;  /* 0x000000ffff2b7224 */ /* 0x100fe400078e0019 */
[----:B------:R-:W-:Y:S01]  /*3790*/  F2FP.SATFINITE.E4M3.F32.PACK_AB_MERGE_C R145, R47, R46, R50 ;  /* 0x0000002e2f91723e */ /* 0x000fe20004807032 */
[--C-:B------:R-:W-:Y:S01]  /*37a0*/  IMAD.MOV.U32 R45, RZ, RZ, R25.reuse ;  /* 0x000000ffff2d7224 */ /* 0x100fe200078e0019 */
[----:B------:R-:W-:Y:S01]  /*37b0*/  MOV R46, R25 ;  /* 0x00000019002e7202 */ /* 0x000fe20000000f00 */
[----:B------:R-:W2:Y:S01]  /*37c0*/  MUFU.EX2 R52, R52 ;  /* 0x0000003400347308 */ /* 0x000ea20000000800 */
[----:B---3--:R-:W-:Y:S01]  /*37d0*/  FADD.FTZ R3, R49, R48 ;  /* 0x0000003031037221 */ /* 0x008fe20000010000 */
[----:B------:R-:W-:-:S02]  /*37e0*/  IMAD.MOV.U32 R47, RZ, RZ, R25 ;  /* 0x000000ffff2f7224 */ /* 0x000fc400078e0019 */
[--C-:B------:R-:W-:Y:S02]  /*37f0*/  IMAD.MOV.U32 R48, RZ, RZ, R25.reuse ;  /* 0x000000ffff307224 */ /* 0x100fe400078e0019 */
[----:B------:R-:W-:Y:S02]  /*3800*/  IMAD.MOV.U32 R50, RZ, RZ, R25 ;  /* 0x000000ffff327224 */ /* 0x000fe400078e0019 */
[----:B------:R3:W4:Y:S01]  /*3810*/  MUFU.EX2 R31, R55 ;  /* 0x00000037001f7308 */ /* 0x0007220000000800 */
[----:B-1----:R-:W-:Y:S01]  /*3820*/  FADD.FTZ R4, R30, R51 ;  /* 0x000000331e047221 */ /* 0x002fe20000010000 */
[--C-:B------:R-:W-:Y:S02]  /*3830*/  IMAD.MOV.U32 R51, RZ, RZ, R25.reuse ;  /* 0x000000ffff337224 */ /* 0x100fe400078e0019 */
[----:B------:R-:W-:-:S04]  /*3840*/  IMAD.MOV.U32 R54, RZ, RZ, R25 ;  /* 0x000000ffff367224 */ /* 0x000fc800078e0019 */
[----:B------:R-:W-:Y:S01]  /*3850*/  MUFU.EX2 R53, R53 ;  /* 0x0000003500357308 */ /* 0x000fe20000000800 */
[----:B--2---:R-:W-:Y:S01]  /*3860*/  FADD.FTZ R6, R52, R3 ;  /* 0x0000000334067221 */ /* 0x004fe20000010000 */
[----:B---3--:R-:W-:-:S06]  /*3870*/  MOV R55, R25 ;  /* 0x0000001900377202 */ /* 0x008fcc0000000f00 */
[----:B------:R-:W1:Y:S01]  /*3880*/  MUFU.EX2 R56, R56 ;  /* 0x0000003800387308 */ /* 0x000e620000000800 */
[----:B----4-:R-:W-:-:S07]  /*3890*/  FADD.FTZ R3, R31, R4 ;  /* 0x000000041f037221 */ /* 0x010fce0000010000 */
[----:B------:R-:W2:Y:S08]  /*38a0*/  MUFU.EX2 R58, R58 ;  /* 0x0000003a003a7308 */ /* 0x000eb00000000800 */
[----:B------:R-:W3:Y:S01]  /*38b0*/  MUFU.EX2 R59, R59 ;  /* 0x0000003b003b7308 */ /* 0x000ee20000000800 */
[----:B-1----:R-:W-:Y:S01]  /*38c0*/  F2FP.SATFINITE.E4M3.F32.PACK_AB_MERGE_C R5, R56, R53, RZ ;  /* 0x000000353805723e */ /* 0x002fe200048070ff */
[----:B------:R-:W-:-:S03]  /*38d0*/  FADD.FTZ R53, R53, R6 ;  /* 0x0000000635357221 */ /* 0x000fc60000010000 */
[----:B------:R-:W-:Y:S01]  /*38e0*/  F2FP.SATFINITE.E4M3.F32.PACK_AB_MERGE_C R146, R52, R49, R5 ;  /* 0x000000313492723e */ /* 0x000fe20004807005 */
[----:B------:R-:W-:Y:S01]  /*38f0*/  FADD.FTZ R53, R56, R53 ;  /* 0x0000003538357221 */ /* 0x000fe20000010000 */
[----:B------:R-:W-:Y:S01]  /*3900*/  IMAD.MOV.U32 R49, RZ, RZ, R25 ;  /* 0x000000ffff317224 */ /* 0x000fe200078e0019 */
[----:B------:R-:W1:Y:S01]  /*3910*/  MUFU.EX2 R28, R28 ;  /* 0x0000001c001c7308 */ /* 0x000e620000000800 */
[----:B--2---:R-:W-:Y:S01]  /*3920*/  FADD.FTZ R4, R58, R3 ;  /* 0x000000033a047221 */ /* 0x004fe20000010000 */
[----:B------:R-:W-:-:S06]  /*3930*/  IMAD.MOV.U32 R52, RZ, RZ, R25 ;  /* 0x000000ffff347224 */ /* 0x000fcc00078e0019 */
[----:B------:R-:W-:Y:S01]  /*3940*/  MUFU.EX2 R19, R19 ;  /* 0x0000001300137308 */ /* 0x000fe20000000800 */
[C---:B---3--:R-:W-:Y:S01]  /*3950*/  F2FP.SATFINITE.E4M3.F32.PACK_AB_MERGE_C R58, R59.reuse, R58, RZ ;  /* 0x0000003a3b3a723e */ /* 0x048fe200048070ff */
[----:B------:R-:W-:-:S03]  /*3960*/  FADD.FTZ R59, R59, R4 ;  /* 0x000000043b3b7221 */ /* 0x000fc60000010000 */
[----:B------:R-:W-:Y:S01]  /*3970*/  F2FP.SATFINITE.E4M3.F32.PACK_AB_MERGE_C R147, R31, R30, R58 ;  /* 0x0000001e1f93723e */ /* 0x000fe2000480703a */
[----:B------:R-:W-:Y:S02]  /*3980*/  IMAD.MOV.U32 R31, RZ, RZ, R25 ;  /* 0x000000ffff1f7224 */ /* 0x000fe400078e0019 */
[----:B------:R-:W2:Y:S01]  /*3990*/  MUFU.EX2 R60, R60 ;  /* 0x0000003c003c7308 */ /* 0x000ea20000000800 */
[----:B-1----:R-:W-:Y:S01]  /*39a0*/  FADD.FTZ R4, R28, R53 ;  /* 0x000000351c047221 */ /* 0x002fe20000010000 */
[--C-:B------:R-:W-:Y:S02]  /*39b0*/  IMAD.MOV.U32 R30, RZ, RZ, R25.reuse ;  /* 0x000000ffff1e7224 */ /* 0x100fe400078e0019 */
[----:B------:R-:W-:-:S04]  /*39c0*/  IMAD.MOV.U32 R53, RZ, RZ, R25 ;  /* 0x000000ffff357224 */ /* 0x000fc800078e0019 */
[----:B------:R-:W1:Y:S08]  /*39d0*/  MUFU.EX2 R74, R74 ;  /* 0x0000004a004a7308 */ /* 0x000e700000000800 */
[----:B------:R-:W3:Y:S01]  /*39e0*/  MUFU.EX2 R29, R29 ;  /* 0x0000001d001d7308 */ /* 0x000ee20000000800 */
[----:B--2---:R-:W-:-:S07]  /*39f0*/  F2FP.SATFINITE.E4M3.F32.PACK_AB_MERGE_C R3, R60, R19, RZ ;  /* 0x000000133c03723e */ /* 0x004fce00048070ff */
[----:B------:R-:W2:Y:S01]  /*3a00*/  MUFU.EX2 R75, R75 ;  /* 0x0000004b004b7308 */ /* 0x000ea20000000800 */
[----:B-1----:R-:W-:-:S07]  /*3a10*/  FADD.FTZ R6, R74, R59 ;  /* 0x0000003b4a067221 */ /* 0x002fce0000010000 */
[----:B------:R-:W1:Y:S01]  /*3a20*/  MUFU.EX2 R34, R34 ;  /* 0x0000002200227308 */ /* 0x000e620000000800 */
[C---:B---3--:R-:W-:Y:S01]  /*3a30*/  FADD.FTZ R4, R29.reuse, R4 ;  /* 0x000000041d047221 */ /* 0x048fe20000010000 */
[----:B------:R-:W-:Y:S01]  /*3a40*/  F2FP.SATFINITE.E4M3.F32.PACK_AB_MERGE_C R148, R29, R28, R3 ;  /* 0x0000001c1d94723e */ /* 0x000fe20004807003 */
[--C-:B------:R-:W-:Y:S02]  /*3a50*/  IMAD.MOV.U32 R29, RZ, RZ, R25.reuse ;  /* 0x000000ffff1d7224 */ /* 0x100fe400078e0019 */
[----:B------:R-:W-:Y:S01]  /*3a60*/  FADD.FTZ R19, R19, R4 ;  /* 0x0000000413137221 */ /* 0x000fe20000010000 */
[----:B------:R-:W-:Y:S02]  /*3a70*/  IMAD.MOV.U32 R28, RZ, RZ, R25 ;  /* 0x000000ffff1c7224 */ /* 0x000fe400078e0019 */
[----:B------:R-:W3:Y:S01]  /*3a80*/  MUFU.EX2 R35, R35 ;  /* 0x0000002300237308 */ /* 0x000ee20000000800 */
[----:B--2---:R-:W-:Y:S01]  /*3a90*/  FADD.FTZ R5, R75, R6 ;  /* 0x000000064b057221 */ /* 0x004fe20000010000 */
[----:B------:R-:W-:-:S06]  /*3aa0*/  FADD.FTZ R60, R60, R19 ;  /* 0x000000133c3c7221 */ /* 0x000fcc0000010000 */
[----:B------:R-:W2:Y:S01]  /*3ab0*/  MUFU.EX2 R17, R17 ;  /* 0x0000001100117308 */ /* 0x000ea20000000800 */
[----:B-1----:R-:W-:-:S07]  /*3ac0*/  FADD.FTZ R4, R34, R5 ;  /* 0x0000000522047221 */ /* 0x002fce0000010000 */
[----:B------:R-:W1:Y:S01]  /*3ad0*/  MUFU.EX2 R38, R38 ;  /* 0x0000002600267308 */ /* 0x000e620000000800 */
[C---:B---3--:R-:W-:Y:S01]  /*3ae0*/  F2FP.SATFINITE.E4M3.F32.PACK_AB_MERGE_C R34, R35.reuse, R34, RZ ;  /* 0x000000222322723e */ /* 0x048fe200048070ff */
[----:B------:R-:W-:-:S03]  /*3af0*/  FADD.FTZ R35, R35, R4 ;  /* 0x0000000423237221 */ /* 0x000fc60000010000 */
[----:B------:R-:W-:Y:S01]  /*3b00*/  F2FP.SATFINITE.E4M3.F32.PACK_AB_MERGE_C R149, R75, R74, R34 ;  /* 0x0000004a4b95723e */ /* 0x000fe20004807022 */
[----:B------:R-:W-:Y:S02]  /*3b10*/  IMAD.MOV.U32 R34, RZ, RZ, R25 ;  /* 0x000000ffff227224 */ /* 0x000fe400078e0019 */
[----:B------:R-:W3:Y:S01]  /*3b20*/  MUFU.EX2 R64, R64 ;  /* 0x0000004000407308 */ /* 0x000ee20000000800 */
[----:B--2---:R-:W-:-:S07]  /*3b30*/  FADD.FTZ R5, R17, R60 ;  /* 0x0000003c11057221 */ /* 0x004fce0000010000 */
[----:B------:R-:W2:Y:S01]  /*3b40*/  MUFU.EX2 R39, R39 ;  /* 0x0000002700277308 */ /* 0x000ea20000000800 */
[----:B-1----:R-:W-:Y:S01]  /*3b50*/  FADD.FTZ R4, R38, R35 ;  /* 0x0000002326047221 */ /* 0x002fe20000010000 */
[----:B------:R-:W-:-:S06]  /*3b60*/  IMAD.MOV.U32 R35, RZ, RZ, R25 ;  /* 0x000000ffff237224 */ /* 0x000fcc00078e0019 */
[----:B------:R-:W-:Y:S01]  /*3b70*/  MUFU.EX2 R33, R33 ;  /* 0x0000002100217308 */ /* 0x000fe20000000800 */
[----:B---3--:R-:W-:-:S07]  /*3b80*/  FADD.FTZ R6, R64, R5 ;  /* 0x0000000540067221 */ /* 0x008fce0000010000 */
[----:B------:R-:W1:Y:S01]  /*3b90*/  MUFU.EX2 R18, R18 ;  /* 0x0000001200127308 */ /* 0x000e620000000800 */
[----:B--2---:R-:W-:-:S07]  /*3ba0*/  FADD.FTZ R5, R39, R4 ;  /* 0x0000000427057221 */ /* 0x004fce0000010000 */
[----:B------:R-:W-:Y:S08]  /*3bb0*/  MUFU.EX2 R42, R42 ;  /* 0x0000002a002a7308 */ /* 0x000ff00000000800 */
[----:B------:R2:W3:Y:S01]  /*3bc0*/  MUFU.EX2 R3, R44 ;  /* 0x0000002c00037308 */ /* 0x0004e20000000800 */
[----:B-1----:R-:W-:Y:S01]  /*3bd0*/  F2FP.SATFINITE.E4M3.F32.PACK_AB_MERGE_C R4, R18, R33, RZ ;  /* 0x000000211204723e */ /* 0x002fe200048070ff */
[----:B------:R-:W-:-:S03]  /*3be0*/  FADD.FTZ R33, R33, R6 ;  /* 0x0000000621217221 */ /* 0x000fc60000010000 */
[----:B------:R-:W-:Y:S01]  /*3bf0*/  F2FP.SATFINITE.E4M3.F32.PACK_AB_MERGE_C R150, R64, R17, R4 ;  /* 0x000000114096723e */ /* 0x000fe20004807004 */
[----:B------:R-:W-:Y:S01]  /*3c00*/  FADD.FTZ R4, R18, R33 ;  /* 0x0000002112047221 */ /* 0x000fe20000010000 */
[--C-:B------:R-:W-:Y:S02]  /*3c10*/  IMAD.MOV.U32 R33, RZ, RZ, R25.reuse ;  /* 0x000000ffff217224 */ /* 0x100fe400078e0019 */
[----:B--2---:R-:W-:Y:S01]  /*3c20*/  IMAD.MOV.U32 R44, RZ, RZ, R25 ;  /* 0x000000ffff2c7224 */ /* 0x004fe200078e0019 */
[----:B---3--:R-:W-:Y:S01]  /*3c30*/  F2FP.SATFINITE.E4M3.F32.PACK_AB_MERGE_C R7, R3, R42, RZ ;  /* 0x0000002a0307723e */ /* 0x008fe200048070ff */
[----:B------:R-:W-:-:S03]  /*3c40*/  FADD.FTZ R42, R42, R5 ;  /* 0x000000052a2a7221 */ /* 0x000fc60000010000 */
[----:B------:R-:W-:Y:S01]  /*3c50*/  F2FP.SATFINITE.E4M3.F32.PACK_AB_MERGE_C R151, R39, R38, R7 ;  /* 0x000000262797723e */ /* 0x000fe20004807007 */
[----:B------:R-:W-:Y:S01]  /*3c60*/  FADD.FTZ R3, R3, R42 ;  /* 0x0000002a03037221 */ /* 0x000fe20000010000 */
        /* <DEDUP_REMOVED lines=22> */
[----:B------:R-:W-:Y:S01]  /*3dd0*/  UMOV UR19, URZ ;  /* 0x0000003f00137c82 */ /* 0x000fe20008000000 */
[----:B------:R-:W-:-:S05]  /*3de0*/  UMOV UR18, URZ ;  /* 0x0000003f00127c82 */ /* 0x000fca0008000000 */
.L_x_13578:
[----:B------:R-:W-:-:S04]  /*3df0*/  UISETP.NE.AND UP0, UPT, UR18, 0x1, UPT ;  /* 0x000000011200788c */ /* 0x000fc8000bf05270 */
[----:B------:R-:W-:-:S04]  /*3e00*/  USEL UR5, URZ, 0x1, UP0 ;  /* 0x000000013f057887 */ /* 0x000fc80008000000 */
[----:B------:R-:W-:Y:S01]  /*3e10*/  ULOP3.LUT UR5, UR19, UR5, URZ, 0x3c, !UPT ;  /* 0x0000000513057292 */ /* 0x000fe2000f8e3c3f */
[----:B------:R-:W-:Y:S11]  /*3e20*/  @!P0 BRA `(.L_x_13568) ;  /* 0x0000000000048947 */ /* 0x000ff60003800000 */
[----:B------:R-:W-:Y:S01]  /*3e30*/  BPT.TRAP 0x1 ;  /* 0x000000040000795c */ /* 0x000fe20000300000 */
.L_x_13568:
        /* <DEDUP_REMOVED lines=9> */
.L_x_13569:
[----:B-1----:R-:W-:Y:S05]  /*3ed0*/  @P1 BRA `(.L_x_13570) ;  /* 0x0000000000081947 */ /* 0x002fea0003800000 */
[----:B------:R-:W1:Y:S02]  /*3ee0*/  SYNCS.PHASECHK.TRANS64.TRYWAIT P1, [UR7+0x12430], R0 ;  /* 0x01243000ff0075a7 */ /* 0x000e640008020147 */
[----:B-1----:R-:W-:Y:S05]  /*3ef0*/  @!P1 BRA `(.L_x_13571) ;  /* 0x0000008800f89947 */ /* 0x002fea0003800000 */
.L_x_13570:
[----:B------:R-:W-:Y:S01]  /*3f00*/  UIMAD UR20, UR4, 0x280, UR16 ;  /* 0x00000280041478a4 */ /* 0x000fe2000f8e0210 */
[----:B------:R-:W-:Y:S01]  /*3f10*/  WARPGROUP.ARRIVE ;  /* 0x00000000000079c5 */ /* 0x000fe20000000000 */
[----:B------:R-:W-:Y:S01]  /*3f20*/  UMOV UR39, 0x80000020 ;  /* 0x8000002000277882 */ /* 0x000fe20000000000 */
[----:B------:R-:W-:Y:S01]  /*3f30*/  UMOV UR12, UR36 ;  /* 0x00000024000c7c82 */ /* 0x000fe20008000000 */
[----:B------:R-:W-:Y:S02]  /*3f40*/  UIADD3 UR10, UR20, 0x80, URZ ;  /* 0x00000080140a7890 */ /* 0x000fe4000fffe03f */
[----:B------:R-:W-:Y:S02]  /*3f50*/  UIADD3 UR14, UR20, 0x100, URZ ;  /* 0x00000100140e7890 */ /* 0x000fe4000fffe03f */
[----:B------:R-:W-:Y:S01]  /*3f60*/  UMOV UR38, UR20 ;  /* 0x0000001400267c82 */ /* 0x000fe20008000000 */
[----:B------:R-:W-:Y:S01]  /*3f70*/  UMOV UR13, UR37 ;  /* 0x00000025000d7c82 */ /* 0x000fe20008000000 */
[----:B------:R-:W-:Y:S01]  /*3f80*/  QGMMA.64x32x32.F32.E4M3.E4M3 R120, gdesc[UR36], RZ, !UPT, gsb0 ;  /* 0x00600000247879f3 */ /* 0x000fe2000c0008ff */
[----:B------:R-:W-:Y:S01]  /*3f90*/  UMOV UR38, UR10 ;  /* 0x0000000a00267c82 */ /* 0x000fe20008000000 */
[----:B------:R-:W-:Y:S01]  /*3fa0*/  UMOV UR39, 0x80000020 ;  /* 0x8000002000277882 */ /* 0x000fe20000000000 */
[----:B------:R-:W-:Y:S01]  /*3fb0*/  UMOV UR15, 0x80000020 ;  /* 0x80000020000f7882 */ /* 0x000fe20000000000 */
[----:B------:R-:W-:-:S02]  /*3fc0*/  UIADD3 UR11, UR20, 0x180, URZ ;  /* 0x00000180140b7890 */ /* 0x000fc4000fffe03f */
        /* <DEDUP_REMOVED lines=21> */
[----:B------:R-:W-:Y:S02]  /*4120*/  UIADD3 UR10, UR20, 0x2, URZ ;  /* 0x00000002140a7890 */ /* 0x000fe4000fffe03f */
        /* <DEDUP_REMOVED lines=29> */
.L_x_13572:
[----:B------:R-:W-:Y:S01]  /*4300*/  ULEA UR13, UR18, UR48, 0x3 ;  /* 0x00000030120d7291 */ /* 0x000fe2000f8e183f */
[----:B01----:R-:W-:-:S05]  /*4310*/  IMAD.U32 R0, RZ, RZ, UR19 ;  /* 0x00000013ff007e24 */ /* 0x003fca000f8e00ff */
[----:B------:R-:W-:-:S04]  /*4320*/  SHF.L.U32 R0, R0, 0x1f, RZ ;  /* 0x0000001f00007819 */ /* 0x000fc800000006ff */
[----:B------:R0:W1:Y:S01]  /*4330*/  SYNCS.PHASECHK.TRANS64.TRYWAIT P1, [UR13+0x12450], R0 ;  /* 0x01245000ff0075a7 */ /* 0x000062000802014d */
[----:B------:R-:W-:Y:S05]  /*4340*/  @!P0 BRA `(.L_x_13573) ;  /* 0x0000000000048947 */ /* 0x000fea0003800000 */
[----:B------:R-:W-:Y:S01]  /*4350*/  BPT.TRAP 0x1 ;  /* 0x000000040000795c */ /* 0x000fe20000300000 */
.L_x_13573:
[----:B-1----:R-:W-:Y:S05]  /*4360*/  @P1 BRA `(.L_x_13574) ;  /* 0x0000000000081947 */ /* 0x002fea0003800000 */
[----:B------:R-:W1:Y:S02]  /*4370*/  SYNCS.PHASECHK.TRANS64.TRYWAIT P1, [UR13+0x12450], R0 ;  /* 0x01245000ff0075a7 */ /* 0x000e64000802014d */
[----:B-1----:R-:W-:Y:S05]  /*4380*/  @!P1 BRA `(.L_x_13575) ;  /* 0x0000008400ec9947 */ /* 0x002fea0003800000 */
.L_x_13574:
        /* <DEDUP_REMOVED lines=8> */
[----:B------:R-:W-:Y:S01]  /*4410*/  QGMMA.64x64x32.F32.E4M3.E4M3 R24, R152, gdesc[UR8], R24, gsb0 ;  /* 0x00e0000898187df3 */ /* 0x000fe20008000818 */
[----:B------:R-:W-:Y:S01]  /*4420*/  UIADD3 UR10, UR12, 0x80, URZ ;  /* 0x000000800c0a7890 */ /* 0x000fe2000fffe03f */
[----:B------:R-:W-:Y:S01]  /*4430*/  UMOV UR11, 0xc0000010 ;  /* 0xc0000010000b7882 */ /* 0x000fe20000000000 */
[----:B------:R-:W-:Y:S02]  /*4440*/  WARPGROUP.DEPBAR.LE gsb0, 0x0 ;  /* 0x00008000000079c5 */ /* 0x000fe40000010000 */
[----:B------:R-:W-:-:S06]  /*4450*/  WARPGROUP.ARRIVE ;  /* 0x00000000000079c5 */ /* 0x000fcc0000000000 */
        /* <DEDUP_REMOVED lines=15> */
[----:B------:R-:W-:Y:S03]  /*4550*/  QGMMA.64x64x32.F32.E4M3.E4M3 R24, R148, gdesc[UR8], R24, gsb0 ;  /* 0x00e0000894187df3 */ /* 0x000fe60008000818 */
[----:B------:R-:W-:Y:S02]  /*4560*/  WARPGROUP.DEPBAR.LE gsb0, 0x0 ;  /* 0x00008000000079c5 */ /* 0x000fe40000010000 */
[----:B------:R-:W-:Y:S05]  /*4570*/  @!P0 BRA `(.L_x_13576) ;  /* 0x0000000000048947 */ /* 0x000fea0003800000 */
[----:B------:R-:W-:Y:S01]  /*4580*/  BPT.TRAP 0x1 ;  /* 0x000000040000795c */ /* 0x000fe20000300000 */
.L_x_13576:
[----:B------:R-:W-:Y:S01]  /*4590*/  FMNMX.FTZ R2, R122, R7, !PT ;  /* 0x000000077a027209 */ /* 0x000fe20007810000 */
[----:B------:R-:W-:Y:S01]  /*45a0*/  IMAD.U32 R13, RZ, RZ, UR47 ;  /* 0x0000002fff0d7e24 */ /* 0x000fe2000f8e00ff */
[----:B01----:R-:W-:Y:S01]  /*45b0*/  FMNMX.FTZ R0, R120, R5, !PT ;  /* 0x0000000578007209 */ /* 0x003fe20007810000 */
        /* <DEDUP_REMOVED lines=89> */
[----:B------:R-:W-:Y:S02]  /*4b50*/  FADD.FTZ R6, -R2, R7 ;  /* 0x0000000702067221 */ /* 0x000fe40000010100 */
[----:B------:R-:W-:-:S01]  /*4b60*/  FFMA.FTZ R7, R0, R13, -8 ;  /* 0xc100000000077423 */ /* 0x000fc2000001000d */
[----:B------:R-:W-:Y:S01]  /*4b70*/  FADD.FTZ R5, -R0, R5 ;  /* 0x0000000500057221 */ /* 0x000fe20000010100 */
[----:B------:R-:W-:Y:S02]  /*4b80*/  FMUL.FTZ R6, R6, UR47 ;  /* 0x0000002f06067c20 */ /* 0x000fe40008410000 */
[--C-:B------:R-:W-:Y:S01]  /*4b90*/  FFMA.FTZ R17, R105, UR47, -R7.reuse ;  /* 0x0000002f69117c23 */ /* 0x100fe20008010807 */
[----:B------:R-:W-:Y:S01]  /*4ba0*/  MOV R105, UR47 ;  /* 0x0000002f00697c02 */ /* 0x000fe20008000f00 */
        /* <DEDUP_REMOVED lines=40> */
[----:B------:R-:W-:Y:S01]  /*4e30*/  FMUL.FTZ R5, R5, UR47 ;  /* 0x0000002f05057c20 */ /* 0x000fe20008410000 */
[----:B------:R-:W-:Y:S02]  /*4e40*/  MUFU.EX2 R8, R8 ;  /* 0x0000000800087308 */ /* 0x000fe40000000800 */
        /* <DEDUP_REMOVED lines=42> */
[----:B------:R-:W-:-:S04]  /*50f0*/  FFMA.FTZ R70, R70, UR47, -R7 ;  /* 0x0000002f46467c23 */ /* 0x000fc80008010807 */
        /* <DEDUP_REMOVED lines=160> */
.L_x_13577:
        /* <DEDUP_REMOVED lines=78> */
[----:B------:R-:W-:Y:S01]  /*5fe0*/  IMAD.MOV.U32 R7, RZ, RZ, R2 ;  /* 0x000000ffff077224 */ /* 0x000fe200078e0002 */
[----:B------:R-:W-:Y:S01]  /*5ff0*/  F2FP.SATFINITE.E4M3.F32.PACK_AB_MERGE_C R149, R59, R58, R62 ;  /* 0x0000003a3b95723e */ /* 0x000fe2000480703e */
[----:B------:R-:W-:Y:S01]  /*6000*/  IMAD.MOV.U32 R5, RZ, RZ, R0 ;  /* 0x000000ffff057224 */ /* 0x000fe200078e0000 */
[----:B------:R-:W-:Y:S01]  /*6010*/  F2FP.SATFINITE.E4M3.F32.PACK_AB_MERGE_C R150, R65, R64, R68 ;  /* 0x000000404196723e */ /* 0x000fe20004807044 */
[----:B------:R-:W-:Y:S06]  /*6020*/  @P1 BRA `(.L_x_13578) ;  /* 0xffffffdc00701947 */ /* 0x000fec000383ffff */
.L_x_13567:
[----:B------:R-:W-:Y:S06]  /*6030*/  BAR.ARV 0x8, 0x200 ;  /* 0x0208000000007b1d */ /* 0x000fec0000002000 */
[----:B------:R-:W-:Y:S05]  /*6040*/  @!P0 BRA `(.L_x_13579) ;  /* 0x0000000000048947 */ /* 0x000fea0003800000 */
[----:B------:R-:W-:Y:S01]  /*6050*/  BPT.TRAP 0x1 ;  /* 0x000000040000795c */ /* 0x000fe20000300000 */
.L_x_13579:
[----:B------:R-:W-:Y:S01]  /*6060*/  ULEA UR16, UR4, UR48, 0x3 ;  /* 0x0000003004107291 */ /* 0x000fe2000f8e183f */
[----:B------:R-:W-:-:S05]  /*6070*/  IMAD.U32 R5, RZ, RZ, UR5 ;  /* 0x00000005ff057e24 */ /* 0x000fca000f8e00ff */
[----:B------:R-:W-:-:S04]  /*6080*/  SHF.L.U32 R5, R5, 0x1f, RZ ;  /* 0x0000001f05057819 */ /* 0x000fc800000006ff */
[----:B------:R0:W1:Y:S01]  /*6090*/  SYNCS.PHASECHK.TRANS64.TRYWAIT P1, [UR16+0x12450], R5 ;  /* 0x01245005ff0075a7 */ /* 0x0000620008020150 */
[----:B------:R-:W-:Y:S05]  /*60a0*/  @!P0 BRA `(.L_x_13580) ;  /* 0x0000000000048947 */ /* 0x000fea0003800000 */
[----:B------:R-:W-:Y:S01]  /*60b0*/  BPT.TRAP 0x1 ;  /* 0x000000040000795c */ /* 0x000fe20000300000 */
.L_x_13580:
[----:B-1----:R-:W-:Y:S05]  /*60c0*/  @P1 BRA `(.L_x_13581) ;  /* 0x0000000000081947 */ /* 0x002fea0003800000 */
[----:B------:R-:W1:Y:S02]  /*60d0*/  SYNCS.PHASECHK.TRANS64.TRYWAIT P1, [UR16+0x12450], R5 ;  /* 0x01245005ff0075a7 */ /* 0x000e640008020150 */
[----:B-1----:R-:W-:Y:S05]  /*60e0*/  @!P1 BRA `(.L_x_13582) ;  /* 0x0000006800ac9947 */ /* 0x002fea0003800000 */
.L_x_13581:
[----:B------:R-:W-:Y:S01]  /*60f0*/  ULDC.64 UR12, c[0x0][0x9a0] ;  /* 0x00026800000c7ab9 */ /* 0x000fe20000000a00 */
[----:B------:R-:W-:Y:S01]  /*6100*/  UIADD3 UR48, UR48, 0x200, URZ ;  /* 0x0000020030307890 */ /* 0x000fe2000fffe03f */
[----:B------:R-:W-:Y:S01]  /*6110*/  WARPGROUP.ARRIVE ;  /* 0x00000000000079c5 */ /* 0x000fe20000000000 */
[----:B------:R-:W-:Y:S01]  /*6120*/  UISETP.NE.U32.AND UP0, UPT, UR12, URZ, UPT ;  /* 0x0000003f0c00728c */ /* 0x000fe2000bf05070 */
[----:B01----:R-:W-:Y:S01]  /*6130*/  IMAD.MOV.U32 R5, RZ, RZ, 0x3f800000 ;  /* 0x3f800000ff057424 */ /* 0x003fe200078e00ff */
[----:B------:R-:W-:Y:S02]  /*6140*/  USHF.R.U32.HI UR48, URZ, 0x4, UR48 ;  /* 0x000000043f307899 */ /* 0x000fe40008011630 */
        /* <DEDUP_REMOVED lines=8> */
[----:B------:R-:W-:Y:S02]  /*61d0*/  UIMAD UR10, UR4, 0x280, UR48 ;  /* 0x00000280040a78a4 */ /* 0x000fe4000f8e0230 */
[----:B------:R-:W-:Y:S01]  /*61e0*/  @UP0 UIMAD UR5, UR45, UR11, UR5 ;  /* 0x0000000b2d0502a4 */ /* 0x000fe2000f8e0205 */
[----:B------:R-:W-:-:S02]  /*61f0*/  @UP0 ULDC.64 UR14, c[0x0][0x9d0] ;  /* 0x00027400000e0ab9 */ /* 0x000fc40000000a00 */
[----:B------:R-:W-:Y:S01]  /*6200*/  UMOV UR11, 0xc0000010 ;  /* 0xc0000010000b7882 */ /* 0x000fe20000000000 */
[----:B------:R-:W-:Y:S02]  /*6210*/  @UP0 UIMAD UR4, UR7, UR14, URZ ;  /* 0x0000000e070402a4 */ /* 0x000fe4000f8e023f */
[----:B------:R-:W-:Y:S02]  /*6220*/  @UP0 UIADD3 UR5, UR9, UR5, URZ ;  /* 0x0000000509050290 */ /* 0x000fe4000fffe03f */
[----:B------:R-:W-:Y:S01]  /*6230*/  QGMMA.64x64x32.F32.E4M3.E4M3 R24, R152, gdesc[UR8], R24, gsb0 ;  /* 0x00e0000898187df3 */ /* 0x000fe20008000818 */
[----:B------:R-:W-:-:S03]  /*6240*/  @UP0 UIMAD UR7, UR44, UR15, UR4 ;  /* 0x0000000f2c0702a4 */ /* 0x000fc6000f8e0204 */
[----:B------:R-:W-:Y:S02]  /*6250*/  @UP0 UMOV UR4, UR8 ;  /* 0x0000000800040c82 */ /* 0x000fe40008000000 */
[----:B------:R-:W-:-:S04]  /*6260*/  @UP0 UIMAD.WIDE.U32 UR4, UR44, UR14, UR4 ;  /* 0x0000000e2c0402a5 */ /* 0x000fc8000f8e0004 */
[----:B------:R-:W-:Y:S02]  /*6270*/  @UP0 UIADD3 UR5, UR5, UR7, URZ ;  /* 0x0000000705050290 */ /* 0x000fe4000fffe03f */
[----:B------:R-:W-:-:S04]  /*6280*/  @UP0 ULEA UR8, UP1, UR4, UR12, 0x2 ;  /* 0x0000000c04080291 */ /* 0x000fc8000f82103f */
[----:B------:R-:W-:Y:S02]  /*6290*/  @UP0 ULEA.HI.X UR9, UR4, UR13, UR5, 0x2, UP1 ;  /* 0x0000000d04090291 */ /* 0x000fe400088f1405 */
[----:B------:R-:W-:-:S04]  /*62a0*/  IMAD.U32 R6, RZ, RZ, UR8 ;  /* 0x00000008ff067e24 */ /* 0x000fc8000f8e00ff */
[----:B------:R-:W-:Y:S01]  /*62b0*/  IMAD.U32 R7, RZ, RZ, UR9 ;  /* 0x00000009ff077e24 */ /* 0x000fe2000f8e00ff */
[----:B------:R-:W-:-:S04]  /*62c0*/  UIADD3 UR4, UR10, 0x80, URZ ;  /* 0x000000800a047890 */ /* 0x000fc8000fffe03f */
[----:B------:R0:W2:Y:S01]  /*62d0*/  @P1 LDG.E R5, desc[UR40][R6.64] ;  /* 0x0000002806051981 */ /* 0x0000a2000c1e1900 */
[----:B------:R-:W-:Y:S02]  /*62e0*/  UMOV UR15, 0xc0000010 ;  /* 0xc0000010000f7882 */ /* 0x000fe40000000000 */
[----:B------:R-:W-:Y:S01]  /*62f0*/  UMOV UR14, UR4 ;  /* 0x00000004000e7c82 */ /* 0x000fe20008000000 */
[----:B------:R-:W-:Y:S02]  /*6300*/  WARPGROUP.DEPBAR.LE gsb0, 0x0 ;  /* 0x00008000000079c5 */ /* 0x000fe40000010000 */
[----:B------:R-:W-:-:S06]  /*6310*/  WARPGROUP.ARRIVE ;  /* 0x00000000000079c5 */ /* 0x000fcc0000000000 */
[----:B------:R-:W-:Y:S01]  /*6320*/  QGMMA.64x64x32.F32.E4M3.E4M3 R24, R136, gdesc[UR12], R24, gsb0 ;  /* 0x00e0000c88187df3 */ /* 0x000fe20008000818 */
[----:B------:R-:W-:Y:S01]  /*6330*/  UIADD3 UR4, UR10, 0x100, URZ ;  /* 0x000001000a047890 */ /* 0x000fe2000fffe03f */
[----:B------:R-:W-:-:S06]  /*6340*/  UMOV UR15, 0xc0000010 ;  /* 0xc0000010000f7882 */ /* 0x000fcc0000000000 */
[----:B------:R-:W-:Y:S01]  /*6350*/  UMOV UR14, UR4 ;  /* 0x00000004000e7c82 */ /* 0x000fe20008000000 */
[----:B------:R-:W-:Y:S02]  /*6360*/  WARPGROUP.DEPBAR.LE gsb0, 0x0 ;  /* 0x00008000000079c5 */ /* 0x000fe40000010000 */
[----:B------:R-:W-:-:S06]  /*6370*/  WARPGROUP.ARRIVE ;  /* 0x00000000000079c5 */ /* 0x000fcc0000000000 */
[----:B------:R-:W-:Y:S01]  /*6380*/  QGMMA.64x64x32.F32.E4M3.E4M3 R24, R140, gdesc[UR12], R24, gsb0 ;  /* 0x00e0000c8c187df3 */ /* 0x000fe20008000818 */
[----:B------:R-:W-:Y:S01]  /*6390*/  UIADD3 UR4, UR10, 0x180, URZ ;  /* 0x000001800a047890 */ /* 0x000fe2000fffe03f */
[----:B------:R-:W-:-:S06]  /*63a0*/  UMOV UR15, 0xc0000010 ;  /* 0xc0000010000f7882 */ /* 0x000fcc0000000000 */
[----:B------:R-:W-:Y:S01]  /*63b0*/  UMOV UR14, UR4 ;  /* 0x00000004000e7c82 */ /* 0x000fe20008000000 */
[----:B------:R-:W1:Y:S04]  /*63c0*/  SHFL.BFLY PT, R9, R4, 0x2, 0x1f ;  /* 0x0c401f0004097f89 */ /* 0x000e6800000e0000 */
[----:B------:R-:W3:Y:S01]  /*63d0*/  SHFL.BFLY PT, R8, R3, 0x2, 0x1f ;  /* 0x0c401f0003087f89 */ /* 0x000ee200000e0000 */
[----:B------:R-:W-:Y:S02]  /*63e0*/  WARPGROUP.DEPBAR.LE gsb0, 0x0 ;  /* 0x00008000000079c5 */ /* 0x000fe40000010000 */
[----:B------:R-:W-:-:S06]  /*63f0*/  WARPGROUP.ARRIVE ;  /* 0x00000000000079c5 */ /* 0x000fcc0000000000 */
[----:B------:R-:W-:Y:S01]  /*6400*/  QGMMA.64x64x32.F32.E4M3.E4M3 R24, R144, gdesc[UR12], R24, gsb0 ;  /* 0x00e0000c90187df3 */ /* 0x000fe20008000818 */
[----:B-1----:R-:W-:Y:S01]  /*6410*/  FADD.FTZ R9, R9, R4 ;  /* 0x0000000409097221 */ /* 0x002fe20000010000 */
[----:B------:R-:W-:Y:S01]  /*6420*/  UIADD3 UR10, UR10, 0x200, URZ ;  /* 0x000002000a0a7890 */ /* 0x000fe2000fffe03f */
[----:B---3--:R-:W-:Y:S01]  /*6430*/  FADD.FTZ R8, R8, R3 ;  /* 0x0000000308087221 */ /* 0x008fe20000010000 */
[----:B------:R-:W-:Y:S02]  /*6440*/  UMOV UR11, 0xc0000010 ;  /* 0xc0000010000b7882 */ /* 0x000fe40000000000 */
[----:B0-----:R-:W0:Y:S04]  /*6450*/  SHFL.BFLY PT, R6, R9, 0x1, 0x1f ;  /* 0x0c201f0009067f89 */ /* 0x001e2800000e0000 */
[----:B------:R-:W1:Y:S01]  /*6460*/  SHFL.BFLY PT, R7, R8, 0x1, 0x1f ;  /* 0x0c201f0008077f89 */ /* 0x000e6200000e0000 */
[----:B0-----:R-:W-:Y:S01]  /*6470*/  FADD.FTZ R11, R9, R6 ;  /* 0x00000006090b7221 */ /* 0x001fe20000010000 */
[----:B-1----:R-:W-:-:S04]  /*6480*/  FADD.FTZ R12, R8, R7 ;  /* 0x00000007080c7221 */ /* 0x002fc80000010000 */
[C---:B------:R-:W-:Y:S01]  /*6490*/  FSETP.NE.FTZ.AND P1, PT, R11.reuse, RZ, PT ;  /* 0x000000ff0b00720b */ /* 0x040fe20003f35000 */
[----:B------:R-:W-:Y:S01]  /*64a0*/  FMUL.FTZ R13, R11, 0.00390625 ;  /* 0x3b8000000b0d7820 */ /* 0x000fe20000410000 */
[----:B------:R-:W-:Y:S01]  /*64b0*/  FMUL.FTZ R14, R12, 0.00390625 ;  /* 0x3b8000000c0e7820 */ /* 0x000fe20000410000 */
[----:B------:R-:W-:Y:S01]  /*64c0*/  MOV R6, RZ ;  /* 0x000000ff00067202 */ /* 0x000fe20000000f00 */
[----:B------:R-:W-:Y:S02]  /*64d0*/  WARPGROUP.DEPBAR.LE gsb0, 0x0 ;  /* 0x00008000000079c5 */ /* 0x000fe40000010000 */
[----:B------:R-:W-:-:S06]  /*64e0*/  WARPGROUP.ARRIVE ;  /* 0x00000000000079c5 */ /* 0x000fcc0000000000 */
[----:B------:R-:W-:Y:S01]  /*64f0*/  QGMMA.64x64x32.F32.E4M3.E4M3 R24, R148, gdesc[UR8], R24, gsb0 ;  /* 0x00e0000894187df3 */ /* 0x000fe20008000818 */
[----:B------:R-:W-:Y:S02]  /*6500*/  FSETP.NE.FTZ.AND P2, PT, R13, RZ, PT ;  /* 0x000000ff0d00720b */ /* 0x000fe40003f55000 */
[----:B------:R-:W-:Y:S01]  /*6510*/  FSETP.NE.FTZ.AND P3, PT, R14, RZ, PT ;  /* 0x000000ff0e00720b */ /* 0x000fe20003f75000 */
[----:B------:R-:W-:Y:S01]  /*6520*/  @P1 MUFU.RCP R6, R11 ;  /* 0x0000000b00061308 */ /* 0x000fe20000001000 */
[----:B------:R-:W-:Y:S01]  /*6530*/  FSETP.NE.FTZ.AND P1, PT, R12, RZ, PT ;  /* 0x000000ff0c00720b */ /* 0x000fe20003f35000 */
[----:B------:R-:W-:-:S08]  /*6540*/  IMAD.MOV.U32 R10, RZ, RZ, RZ ;  /* 0x000000ffff0a7224 */ /* 0x000fd000078e00ff */
        /* <DEDUP_REMOVED lines=18> */
.L_x_13583:
        /* <DEDUP_REMOVED lines=36> */
.L_x_13559:
        /* <DEDUP_REMOVED lines=10> */
[----:B------:R-:W-:-:S04]  /*6950*/  IADD3 R6, P0, R6, UR4, RZ ;  /* 0x0000000406067c10 */ /* 0x000fc8000ff1e0ff */
[----:B------:R-:W-:-:S05]  /*6960*/  IADD3.X R7, RZ, UR5, RZ, P0, !PT ;  /* 0x00000005ff077c10 */ /* 0x000fca00087fe4ff */
[----:B------:R0:W2:Y:S01]  /*6970*/  LDG.E.CONSTANT R17, desc[UR40][R6.64] ;  /* 0x0000002806117981 */ /* 0x0000a2000c1e9900 */
[----:B------:R-:W-:Y:S01]  /*6980*/  LOP3.LUT P0, R14, R16, 0x3, RZ, 0xc0, !PT ;  /* 0x00000003100e7812 */ /* 0x000fe2000780c0ff */
[----:B------:R-:W-:Y:S01]  /*6990*/  UIMAD.WIDE.U32 UR4, UR44, UR8, URZ ;  /* 0x000000082c0472a5 */ /* 0x000fe2000f8e003f */
[----:B------:R-:W-:Y:S01]  /*69a0*/  BSSY B0, `(.L_x_13585) ;  /* 0x0000108000007945 */ /* 0x000fe20003800000 */
[----:B------:R-:W-:Y:S01]  /*69b0*/  UIMAD UR6, UR7, UR8, URZ ;  /* 0x00000008070672a4 */ /* 0x000fe2000f8e023f */
[----:B------:R-:W-:Y:S01]  /*69c0*/  ISETP.EQ.OR P0, PT, R14, 0x3, !P0 ;  /* 0x000000030e00780c */ /* 0x000fe20004702670 */
[----:B------:R-:W-:Y:S02]  /*69d0*/  UIMAD UR8, UR7, UR10, URZ ;  /* 0x0000000a070872a4 */ /* 0x000fe4000f8e023f */
[----:B------:R-:W-:Y:S01]  /*69e0*/  IMAD.U32 R20, RZ, RZ, UR4 ;  /* 0x00000004ff147e24 */ /* 0x000fe2000f8e00ff */
[----:B------:R-:W-:Y:S01]  /*69f0*/  SEL R84, R2, R9, P0 ;  /* 0x0000000902547207 */ /* 0x000fe20000000000 */
[----:B------:R-:W-:Y:S01]  /*6a00*/  UIMAD UR9, UR44, UR9, UR6 ;  /* 0x000000092c0972a4 */ /* 0x000fe2000f8e0206 */
[----:B------:R-:W-:Y:S01]  /*6a10*/  SEL R80, R9, R2, P0 ;  /* 0x0000000209507207 */ /* 0x000fe20000000000 */
[----:B------:R-:W-:Y:S01]  /*6a20*/  VIADD R9, R16, 0xffffff80 ;  /* 0xffffff8010097836 */ /* 0x000fe20000000000 */
[----:B------:R-:W-:Y:S01]  /*6a30*/  SEL R86, R0, R5, P0 ;  /* 0x0000000500567207 */ /* 0x000fe20000000000 */
[----:B------:R-:W3:Y:S01]  /*6a40*/  S2UR UR4, SR_CTAID.Y ;  /* 0x00000000000479c3 */ /* 0x000ee20000002600 */
[----:B------:R-:W-:Y:S01]  /*6a50*/  SEL R82, R5, R0, P0 ;  /* 0x0000000005527207 */ /* 0x000fe20000000000 */
[----:B------:R-:W-:Y:S01]  /*6a60*/  UIADD3 UR9, UR5, UR9, URZ ;  /* 0x0000000905097290 */ /* 0x000fe2000fffe03f */
[----:B------:R-:W-:Y:S01]  /*6a70*/  SHF.R.S32.HI R0, RZ, 0x1f, R9 ;  /* 0x0000001fff007819 */ /* 0x000fe20000011409 */
[----:B------:R-:W-:Y:S01]  /*6a80*/  IMAD.U32 R21, RZ, RZ, UR5 ;  /* 0x00000005ff157e24 */ /* 0x000fe2000f8e00ff */
[----:B------:R-:W-:Y:S01]  /*6a90*/  SEL R78, R36, R11, P0 ;  /* 0x0000000b244e7207 */ /* 0x000fe20000000000 */
[----:B------:R-:W-:Y:S01]  /*6aa0*/  UIMAD.WIDE.U32 UR6, UR44, UR10, URZ ;  /* 0x0000000a2c0672a5 */ /* 0x000fe2000f8e003f */
[----:B0-----:R-:W-:Y:S01]  /*6ab0*/  LEA.HI R6, R0, R9, RZ, 0x7 ;  /* 0x0000000900067211 */ /* 0x001fe200078f38ff */
[----:B------:R-:W-:Y:S01]  /*6ac0*/  IMAD.U32 R21, RZ, RZ, UR9 ;  /* 0x00000009ff157e24 */ /* 0x000fe2000f8e00ff */
[----:B------:R-:W-:Y:S01]  /*6ad0*/  SEL R74, R11, R36, P0 ;  /* 0x000000240b4a7207 */ /* 0x000fe20000000000 */
[----:B------:R-:W-:Y:S01]  /*6ae0*/  UIMAD UR8, UR44, UR11, UR8 ;  /* 0x0000000b2c0872a4 */ /* 0x000fe2000f8e0208 */
[----:B------:R-:W-:-:S02]  /*6af0*/  LOP3.LUT R2, R6, 0xffffff80, RZ, 0xc0, !PT ;  /* 0xffffff8006027812 */ /* 0x000fc400078ec0ff */
[----:B------:R-:W-:Y:S01]  /*6b00*/  SEL R32, R44, R13, P0 ;  /* 0x0000000d2c207207 */ /* 0x000fe20000000000 */
[----:B------:R-:W-:Y:S01]  /*6b10*/  UIADD3 UR8, UR7, UR8, URZ ;  /* 0x0000000807087290 */ /* 0x000fe2000fffe03f */
[----:B------:R-:W-:Y:S01]  /*6b20*/  SEL R68, R13, R44, P0 ;  /* 0x0000002c0d447207 */ /* 0x000fe20000000000 */
[----:B------:R-:W-:Y:S01]  /*6b30*/  IMAD.IADD R28, R9, 0x1, -R2 ;  /* 0x00000001091c7824 */ /* 0x000fe200078e0a02 */
[----:B------:R-:W-:Y:S02]  /*6b40*/  LEA.HI R0, R0, R9, RZ, 0x2 ;  /* 0x0000000900007211 */ /* 0x000fe400078f10ff */
[----:B------:R-:W-:Y:S02]  /*6b50*/  SHF.R.S32.HI R7, RZ, 0x7, R6 ;  /* 0x00000007ff077819 */ /* 0x000fe40000011406 */
[----:B------:R-:W-:Y:S02]  /*6b60*/  SHF.R.S32.HI R11, RZ, 0x1f, R28 ;  /* 0x0000001fff0b7819 */ /* 0x000fe4000001141c */
[----:B------:R-:W-:Y:S01]  /*6b70*/  LOP3.LUT R6, R0, 0xfffffffc, RZ, 0xc0, !PT ;  /* 0xfffffffc00067812 */ /* 0x000fe200078ec0ff */
[----:B------:R-:W-:Y:S01]  /*6b80*/  IMAD.HI R0, R7, 0x55555556, RZ ;  /* 0x5555555607007827 */ /* 0x000fe200078e02ff */
[----:B------:R-:W-:-:S02]  /*6b90*/  LEA.HI R13, R11, R28, RZ, 0x2 ;  /* 0x0000001c0b0d7211 */ /* 0x000fc400078f10ff */
[----:B------:R-:W-:Y:S02]  /*6ba0*/  SEL R16, R26, R27, P0 ;  /* 0x0000001b1a107207 */ /* 0x000fe40000000000 */
[--C-:B------:R-:W-:Y:S02]  /*6bb0*/  SHF.R.S32.HI R2, RZ, 0x2, R13.reuse ;  /* 0x00000002ff027819 */ /* 0x100fe4000001140d */
[----:B------:R-:W-:Y:S02]  /*6bc0*/  SHF.R.S32.HI R5, RZ, 0x1f, R13 ;  /* 0x0000001fff057819 */ /* 0x000fe4000001140d */
[----:B------:R-:W-:Y:S02]  /*6bd0*/  SEL R56, R27, R26, P0 ;  /* 0x0000001a1b387207 */ /* 0x000fe40000000000 */
[----:B------:R-:W-:Y:S01]  /*6be0*/  LEA.HI R5, R5, R2, RZ, 0x3 ;  /* 0x0000000205057211 */ /* 0x000fe200078f18ff */
[----:B------:R-:W0:Y:S01]  /*6bf0*/  LDC R26, c[0x0][0xbe8] ;  /* 0x0002fa00ff1a7b82 */ /* 0x000e220000000800 */
[----:B------:R-:W-:-:S02]  /*6c00*/  LEA.HI R0, R0, R0, RZ, 0x1 ;  /* 0x0000000000007211 */ /* 0x000fc400078f08ff */
[----:B------:R-:W-:Y:S02]  /*6c10*/  LOP3.LUT R5, R5, 0xfffffff8, RZ, 0xc0, !PT ;  /* 0xfffffff805057812 */ /* 0x000fe400078ec0ff */
[----:B------:R-:W-:Y:S01]  /*6c20*/  SEL R76, R8, R33, P0 ;  /* 0x00000021084c7207 */ /* 0x000fe20000000000 */
[----:B------:R-:W-:Y:S01]  /*6c30*/  IMAD R0, R0, -0x3, R7 ;  /* 0xfffffffd00007824 */ /* 0x000fe200078e0207 */
[----:B------:R-:W-:Y:S01]  /*6c40*/  SEL R72, R33, R8, P0 ;  /* 0x0000000821487207 */ /* 0x000fe20000000000 */
[----:B------:R-:W-:Y:S01]  /*6c50*/  IMAD.IADD R8, R9, 0x1, -R6 ;  /* 0x0000000109087824 */ /* 0x000fe200078e0a06 */
[----:B------:R-:W-:Y:S01]  /*6c60*/  SEL R14, R34, R35, P0 ;  /* 0x00000023220e7207 */ /* 0x000fe20000000000 */
[----:B------:R-:W-:Y:S01]  /*6c70*/  IMAD.IADD R5, R2, 0x1, -R5 ;  /* 0x0000000102057824 */ /* 0x000fe200078e0a05 */
[----:B------:R-:W4:Y:S01]  /*6c80*/  LDC.64 R6, c[0x0][0xbd8] ;  /* 0x0002f600ff067b82 */ /* 0x000f220000000a00 */
[----:B------:R-:W-:Y:S01]  /*6c90*/  LEA.HI R2, R11, R28, RZ, 0x5 ;  /* 0x0000001c0b027211 */ /* 0x000fe200078f28ff */
[----:B------:R-:W-:Y:S01]  /*6ca0*/  IMAD.U32 R11, RZ, RZ, UR7 ;  /* 0x00000007ff0b7e24 */ /* 0x000fe2000f8e00ff */
[----:B------:R-:W-:Y:S01]  /*6cb0*/  SEL R44, R35, R34, P0 ;  /* 0x00000022232c7207 */ /* 0x000fe20000000000 */
[----:B------:R-:W-:Y:S01]  /*6cc0*/  IMAD.U32 R11, RZ, RZ, UR8 ;  /* 0x00000008ff0b7e24 */ /* 0x000fe2000f8e00ff */
[----:B------:R-:W-:Y:S01]  /*6cd0*/  SHF.R.S32.HI R2, RZ, 0x5, R2 ;  /* 0x00000005ff027819 */ /* 0x000fe20000011402 */
[----:B------:R-:W-:Y:S01]  /*6ce0*/  ULDC.64 UR8, c[0x0][0xb28] ;  /* 0x0002ca0000087ab9 */ /* 0x000fe20000000a00 */
[----:B------:R-:W-:-:S02]  /*6cf0*/  SEL R62, R12, R49, P0 ;  /* 0x000000310c3e7207 */ /* 0x000fc40000000000 */
[----:B------:R-:W-:Y:S01]  /*6d00*/  SEL R70, R10, R41, P0 ;  /* 0x000000290a467207 */ /* 0x000fe20000000000 */
[----:B------:R-:W-:Y:S01]  /*6d10*/  IMAD R5, R2, 0x10, R5 ;  /* 0x0000001002057824 */ /* 0x000fe200078e0205 */
[----:B------:R-:W-:Y:S02]  /*6d20*/  LEA.HI R2, R8, R8, RZ, 0x1 ;  /* 0x0000000808027211 */ /* 0x000fe400078f08ff */
[----:B0-----:R-:W-:Y:S02]  /*6d30*/  ISETP.NE.AND P2, PT, R26, 0x1, PT ;  /* 0x000000011a00780c */ /* 0x001fe40003f45270 */
[----:B------:R-:W-:Y:S02]  /*6d40*/  LOP3.LUT R9, R2, 0x1ffffffe, RZ, 0xc0, !PT ;  /* 0x1ffffffe02097812 */ /* 0x000fe400078ec0ff */
[----:B------:R-:W-:Y:S02]  /*6d50*/  LEA R0, R0, R5, 0x6 ;  /* 0x0000000500007211 */ /* 0x000fe400078e30ff */
[----:B------:R-:W-:Y:S01]  /*6d60*/  SEL R64, R52, R15, P0 ;  /* 0x0000000f34407207 */ /* 0x000fe20000000000 */
[----:B------:R-:W-:Y:S01]  /*6d70*/  IMAD.IADD R9, R8, 0x1, -R9 ;  /* 0x0000000108097824 */ /* 0x000fe200078e0a09 */
[----:B------:R-:W-:Y:S01]  /*6d80*/  SEL R60, R15, R52, P0 ;  /* 0x000000340f3c7207 */ /* 0x000fe20000000000 */
[----:B-1----:R-:W-:Y:S01]  /*6d90*/  IMAD R29, R37, 0xc0, R0 ;  /* 0x000000c0251d7824 */ /* 0x002fe200078e0200 */
[----:B------:R-:W-:Y:S01]  /*6da0*/  SEL R40, R30, R31, P0 ;  /* 0x0000001f1e287207 */ /* 0x000fe20000000000 */
[----:B----4-:R-:W-:Y:S01]  /*6db0*/  IMAD R34, R6, UR43, RZ ;  /* 0x0000002b06227c24 */ /* 0x010fe2000f8e02ff */
[----:B------:R-:W-:Y:S01]  /*6dc0*/  LEA R9, R9, R0, 0x3 ;  /* 0x0000000009097211 */ /* 0x000fe200078e18ff */
[----:B------:R-:W0:Y:S01]  /*6dd0*/  @P2 LDC R53, c[0x0][0xbf0] ;  /* 0x0002fc00ff352b82 */ /* 0x000e220000000800 */
[----:B------:R-:W-:Y:S01]  /*6de0*/  SEL R58, R31, R30, P0 ;  /* 0x0000001e1f3a7207 */ /* 0x000fe20000000000 */
[----:B------:R-:W-:Y:S01]  /*6df0*/  IMAD R35, R7, UR45, R34 ;  /* 0x0000002d07237c24 */ /* 0x000fe2000f8e0222 */
[----:B------:R-:W-:Y:S01]  /*6e00*/  SEL R48, R49, R12, P0 ;  /* 0x0000000c31307207 */ /* 0x000fe20000000000 */
[----:B------:R-:W-:Y:S01]  /*6e10*/  IMAD R37, R37, 0xc0, R9 ;  /* 0x000000c025257824 */ /* 0x000fe200078e0209 */
[----:B------:R-:W-:Y:S01]  /*6e20*/  SEL R24, R38, R39, P0 ;  /* 0x0000002726187207 */ /* 0x000fe20000000000 */
[----:B------:R-:W-:Y:S01]  /*6e30*/  IMAD.WIDE.U32 R20, R6, UR45, R20 ;  /* 0x0000002d06147c25 */ /* 0x000fe2000f8e0014 */
[----:B------:R-:W-:-:S02]  /*6e40*/  SEL R52, R39, R38, P0 ;  /* 0x0000002627347207 */ /* 0x000fc40000000000 */
[----:B------:R-:W-:Y:S01]  /*6e50*/  SEL R12, R42, R43, P0 ;  /* 0x0000002b2a0c7207 */ /* 0x000fe20000000000 */
[----:B------:R-:W-:Y:S01]  /*6e60*/  IMAD.IADD R21, R21, 0x1, R35 ;  /* 0x0000000115157824 */ /* 0x000fe200078e0223 */
[----:B------:R-:W-:Y:S01]  /*6e70*/  SEL R36, R43, R42, P0 ;  /* 0x0000002a2b247207 */ /* 0x000fe20000000000 */
[----:B------:R-:W-:Y:S01]  /*6e80*/  IMAD.MOV.U32 R45, RZ, RZ, R37 ;  /* 0x000000ffff2d7224 */ /* 0x000fe200078e0025 */
[----:B------:R-:W-:Y:S02]  /*6e90*/  SEL R22, R46, R47, P0 ;  /* 0x0000002f2e167207 */ /* 0x000fe40000000000 */
[----:B------:R-:W-:Y:S01]  /*6ea0*/  SEL R46, R47, R46, P0 ;  /* 0x0000002e2f2e7207 */ /* 0x000fe20000000000 */
[----:B------:R-:W-:Y:S01]  /*6eb0*/  IMAD R47, RZ, RZ, -UR44 ;  /* 0x8000002cff2f7e24 */ /* 0x000fe2000f8e02ff */
[----:B------:R-:W-:Y:S02]  /*6ec0*/  SEL R2, R50, R51, P0 ;  /* 0x0000003332027207 */ /* 0x000fe40000000000 */
[----:B------:R-:W-:-:S02]  /*6ed0*/  LOP3.LUT R13, R13, 0x7ffffffc, RZ, 0xc0, !PT ;  /* 0x7ffffffc0d0d7812 */ /* 0x000fc400078ec0ff */
[----:B------:R-:W-:Y:S02]  /*6ee0*/  SEL R18, R54, R55, P0 ;  /* 0x0000003736127207 */ /* 0x000fe40000000000 */
[----:B------:R-:W-:Y:S01]  /*6ef0*/  SEL R66, R41, R10, P0 ;  /* 0x0000000a29427207 */ /* 0x000fe20000000000 */
[----:B------:R-:W-:Y:S01]  /*6f00*/  IMAD.U32 R10, RZ, RZ, UR6 ;  /* 0x00000006ff0a7e24 */ /* 0x000fe2000f8e00ff */
[----:B------:R-:W-:Y:S01]  /*6f10*/  SEL R50, R51, R50, P0 ;  /* 0x0000003233327207 */ /* 0x000fe20000000000 */
[----:B------:R-:W-:Y:S01]  /*6f20*/  ULDC.64 UR6, c[0x0][0xb48] ;  /* 0x0002d20000067ab9 */ /* 0x000fe20000000a00 */
[----:B------:R-:W-:Y:S02]  /*6f30*/  SEL R54, R55, R54, P0 ;  /* 0x0000003637367207 */ /* 0x000fe40000000000 */
[C---:B------:R-:W-:Y:S01]  /*6f40*/  LOP3.LUT P1, RZ, R28.reuse, 0x3, RZ, 0xc0, !PT ;  /* 0x000000031cff7812 */ /* 0x040fe2000782c0ff */
[----:B------:R-:W-:Y:S01]  /*6f50*/  IMAD.IADD R28, R28, 0x1, -R13 ;  /* 0x000000011c1c7824 */ /* 0x000fe200078e0a0d */
[----:B--2---:R-:W-:Y:S01]  /*6f60*/  LOP3.LUT R33, R17, 0x2, RZ, 0x3c, !PT ;  /* 0x0000000211217812 */ /* 0x004fe200078e3cff */
[----:B------:R-:W-:Y:S04]  /*6f70*/  SHFL.IDX PT, R8, R84, R17, 0x1c1f ;  /* 0x001c1f1154087589 */ /* 0x000fe800000e0000 */
[----:B------:R-:W1:Y:S04]  /*6f80*/  SHFL.IDX PT, R7, R80, R33, 0x1c1f ;  /* 0x001c1f2150077589 */ /* 0x000e6800000e0000 */
[----:B------:R2:W-:Y:S04]  /*6f90*/  SHFL.IDX PT, R31, R62, R17, 0x1c1f ;  /* 0x001c1f113e1f7589 */ /* 0x0005e800000e0000 */
[----:B------:R-:W-:Y:S04]  /*6fa0*/  SHFL.IDX PT, R9, R86, R17, 0x1c1f ;  /* 0x001c1f1156097589 */ /* 0x000fe800000e0000 */
[----:B------:R4:W-:Y:S01]  /*6fb0*/  SHFL.IDX PT, R39, R76, R17, 0x1c1f ;  /* 0x001c1f114c277589 */ /* 0x0009e200000e0000 */
[----:B--2---:R-:W2:Y:S03]  /*6fc0*/  @P2 LDC R62, c[0x0][0xbec] ;  /* 0x0002fb00ff3e2b82 */ /* 0x004ea60000000800 */
[----:B------:R-:W5:Y:S04]  /*6fd0*/  SHFL.IDX PT, R34, R82, R33, 0x1c1f ;  /* 0x001c1f2152227589 */ /* 0x000f6800000e0000 */
[----:B------:R3:W-:Y:S01]  /*6fe0*/  SHFL.IDX PT, R42, R70, R17, 0x1c1f ;  /* 0x001c1f11462a7589 */ /* 0x0007e200000e0000 */
[----:B----4-:R-:W4:Y:S03]  /*6ff0*/  LDC R76, c[0x0][0xc50] ;  /* 0x00031400ff4c7b82 */ /* 0x010f260000000800 */
[----:B------:R0:W-:Y:S01]  /*7000*/  SHFL.IDX PT, R30, R64, R17, 0x1c1f ;  /* 0x001c1f11401e7589 */ /* 0x0001e200000e0000 */
[----:B-1----:R-:W-:-:S02]  /*7010*/  SEL R6, R8, R7, P0 ;  /* 0x0000000708067207 */ /* 0x002fc40000000000 */
[----:B------:R-:W-:Y:S01]  /*7020*/  SEL R8, R7, R8, P0 ;  /* 0x0000000807087207 */ /* 0x000fe20000000000 */
[----:B------:R1:W-:Y:S01]  /*7030*/  SHFL.IDX PT, R38, R78, R17, 0x1c1f ;  /* 0x001c1f114e267589 */ /* 0x0003e200000e0000 */
[----:B---3--:R-:W3:Y:S03]  /*7040*/  LDC.64 R70, c[0x0][0xb40] ;  /* 0x0002d000ff467b82 */ /* 0x008ee60000000a00 */
[----:B------:R-:W-:Y:S04]  /*7050*/  SHFL.IDX PT, R32, R32, R17, 0x1c1f ;  /* 0x001c1f1120207589 */ /* 0x000fe800000e0000 */
[----:B------:R-:W-:Y:S01]  /*7060*/  SHFL.IDX PT, R16, R16, R17, 0x1c1f ;  /* 0x001c1f1110107589 */ /* 0x000fe200000e0000 */
[----:B0-----:R-:W0:Y:S01]  /*7070*/  @P2 LDC R64, c[0x0][0xbf0] ;  /* 0x0002fc00ff402b82 */ /* 0x001e220000000800 */
[----:B--2---:R-:W-:Y:S01]  /*7080*/  @P2 IMAD.HI.U32 R35, R37, R62, RZ ;  /* 0x0000003e25232227 */ /* 0x004fe200078e00ff */
[----:B-----5:R-:W-:Y:S01]  /*7090*/  SEL R7, R9, R34, P0 ;  /* 0x0000002209077207 */ /* 0x020fe20000000000 */
[----:B------:R-:W-:Y:S01]  /*70a0*/  SHFL.IDX PT, R15, R40, R17, 0x1c1f ;  /* 0x001c1f11280f7589 */ /* 0x000fe200000e0000 */
[----:B------:R-:W-:-:S03]  /*70b0*/  SEL R9, R34, R9, P0 ;  /* 0x0000000922097207 */ /* 0x000fc60000000000 */
[----:B------:R-:W-:Y:S01]  /*70c0*/  SHFL.IDX PT, R14, R14, R17, 0x1c1f ;  /* 0x001c1f110e0e7589 */ /* 0x000fe200000e0000 */
[----:B-1----:R-:W1:Y:S01]  /*70d0*/  @P2 LDC R78, c[0x0][0xbec] ;  /* 0x0002fb00ff4e2b82 */ /* 0x002e620000000800 */
[----:B----4-:R-:W-:Y:S01]  /*70e0*/  IMAD R76, R76, R47, UR4 ;  /* 0x000000044c4c7e24 */ /* 0x010fe2000f8e022f */
[----:B------:R-:W-:Y:S01]  /*70f0*/  ULDC.64 UR4, c[0x0][0xbe0] ;  /* 0x0002f80000047ab9 */ /* 0x000fe20000000a00 */
[----:B------:R-:W-:Y:S01]  /*7100*/  SHFL.IDX PT, R13, R24, R17, 0x1c1f ;  /* 0x001c1f11180d7589 */ /* 0x000fe200000e0000 */
[----:B------:R-:W-:-:S03]  /*7110*/  IMAD.MOV.U32 R47, RZ, RZ, R37 ;  /* 0x000000ffff2f7224 */ /* 0x000fc600078e0025 */
[----:B------:R-:W-:Y:S01]  /*7120*/  SHFL.IDX PT, R12, R12, R17, 0x1c1f ;  /* 0x001c1f110c0c7589 */ /* 0x000fe200000e0000 */
[C---:B---3--:R-:W-:Y:S02]  /*7130*/  IMAD R34, R70.reuse, UR43, RZ ;  /* 0x0000002b46227c24 */ /* 0x048fe4000f8e02ff */
[----:B------:R-:W-:Y:S01]  /*7140*/  IMAD.WIDE.U32 R10, R70, UR45, R10 ;  /* 0x0000002d460a7c25 */ /* 0x000fe2000f8e000a */
[----:B------:R-:W-:Y:S04]  /*7150*/  SHFL.IDX PT, R5, R22, R17, 0x1c1f ;  /* 0x001c1f1116057589 */ /* 0x000fe800000e0000 */
[----:B------:R-:W-:Y:S01]  /*7160*/  SHFL.IDX PT, R0, R18, R17, 0x1c1f ;  /* 0x001c1f1112007589 */ /* 0x000fe200000e0000 */
[----:B0-----:R-:W-:Y:S01]  /*7170*/  @P2 SHF.R.U32.HI R45, RZ, R64, R35 ;  /* 0x00000040ff2d2219 */ /* 0x001fe20000011623 */
[----:B------:R-:W-:Y:S01]  /*7180*/  IMAD R35, R71, UR45, R34 ;  /* 0x0000002d47237c24 */ /* 0x000fe2000f8e0222 */
[----:B------:R-:W-:Y:S01]  /*7190*/  MOV R34, R10 ;  /* 0x0000000a00227202 */ /* 0x000fe20000000f00 */
[----:B------:R-:W-:Y:S02]  /*71a0*/  SHFL.IDX PT, R2, R2, R17, 0x1c1f ;  /* 0x001c1f1102027589 */ /* 0x000fe400000e0000 */
[----:B------:R-:W-:-:S02]  /*71b0*/  IMAD.IADD R35, R11, 0x1, R35 ;  /* 0x000000010b237824 */ /* 0x000fc400078e0223 */
[----:B------:R-:W-:Y:S01]  /*71c0*/  SHFL.IDX PT, R41, R74, R33, 0x1c1f ;  /* 0x001c1f214a297589 */ /* 0x000fe200000e0000 */
[----:B-1----:R-:W-:-:S03]  /*71d0*/  @P2 IMAD.HI.U32 R78, R37, R78, RZ ;  /* 0x0000004e254e2227 */ /* 0x002fc600078e00ff */
[----:B------:R-:W0:Y:S02]  /*71e0*/  SHFL.IDX PT, R40, R72, R33, 0x1c1f ;  /* 0x001c1f2148287589 */ /* 0x000e2400000e0000 */
[----:B------:R-:W-:Y:S02]  /*71f0*/  @P2 SHF.R.U32.HI R47, RZ, R53, R78 ;  /* 0x00000035ff2f2219 */ /* 0x000fe4000001164e */
[----:B------:R-:W-:Y:S04]  /*7200*/  SHFL.IDX PT, R43, R68, R33, 0x1c1f ;  /* 0x001c1f21442b7589 */ /* 0x000fe800000e0000 */
[----:B------:R-:W1:Y:S04]  /*7210*/  SHFL.IDX PT, R49, R66, R33, 0x1c1f ;  /* 0x001c1f2142317589 */ /* 0x000e6800000e0000 */
[----:B------:R-:W-:Y:S04]  /*7220*/  SHFL.IDX PT, R51, R60, R33, 0x1c1f ;  /* 0x001c1f213c337589 */ /* 0x000fe800000e0000 */
[----:B------:R-:W2:Y:S04]  /*7230*/  SHFL.IDX PT, R48, R48, R33, 0x1c1f ;  /* 0x001c1f2130307589 */ /* 0x000ea800000e0000 */
[----:B------:R-:W-:Y:S04]  /*7240*/  SHFL.IDX PT, R24, R58, R33, 0x1c1f ;  /* 0x001c1f213a187589 */ /* 0x000fe800000e0000 */
[----:B------:R-:W-:Y:S04]  /*7250*/  SHFL.IDX PT, R27, R56, R33, 0x1c1f ;  /* 0x001c1f21381b7589 */ /* 0x000fe800000e0000 */
[----:B------:R-:W-:Y:S04]  /*7260*/  SHFL.IDX PT, R22, R52, R33, 0x1c1f ;  /* 0x001c1f2134167589 */ /* 0x000fe800000e0000 */
[----:B------:R3:W-:Y:S04]  /*7270*/  SHFL.IDX PT, R25, R44, R33, 0x1c1f ;  /* 0x001c1f212c197589 */ /* 0x0007e800000e0000 */
[----:B------:R-:W-:Y:S04]  /*7280*/  SHFL.IDX PT, R18, R46, R33, 0x1c1f ;  /* 0x001c1f212e127589 */ /* 0x000fe800000e0000 */
[----:B------:R-:W-:Y:S01]  /*7290*/  SHFL.IDX PT, R23, R36, R33, 0x1c1f ;  /* 0x001c1f2124177589 */ /* 0x000fe200000e0000 */
[----:B---3--:R-:W-:-:S03]  /*72a0*/  IMAD.MOV R44, RZ, RZ, -R45 ;  /* 0x000000ffff2c7224 */ /* 0x008fc600078e0a2d */
[----:B------:R-:W-:Y:S04]  /*72b0*/  SHFL.IDX PT, R17, R54, R33, 0x1c1f ;  /* 0x001c1f2136117589 */ /* 0x000fe800000e0000 */
[----:B------:R3:W-:Y:S02]  /*72c0*/  SHFL.IDX PT, R19, R50, R33, 0x1c1f ;  /* 0x001c1f2132137589 */ /* 0x0007e400000e0000 */
[----:B---3--:R-:W-:-:S05]  /*72d0*/  SHF.R.S32.HI R33, RZ, 0x1f, R76 ;  /* 0x0000001fff217819 */ /* 0x008fca000001144c */
[C---:B------:R-:W-:Y:S02]  /*72e0*/  IMAD R11, R33.reuse, UR4, RZ ;  /* 0x00000004210b7c24 */ /* 0x040fe4000f8e02ff */
[----:B------:R-:W-:Y:S02]  /*72f0*/  IMAD R33, R33, UR6, RZ ;  /* 0x0000000621217c24 */ /* 0x000fe4000f8e02ff */
[C---:B------:R-:W-:Y:S02]  /*7300*/  IMAD R36, R76.reuse, UR5, R11 ;  /* 0x000000054c247c24 */ /* 0x040fe4000f8e020b */
[----:B------:R-:W-:Y:S01]  /*7310*/  IMAD.WIDE.U32 R10, R76, UR4, R20 ;  /* 0x000000044c0a7c25 */ /* 0x000fe2000f8e0014 */
[----:B------:R-:W-:-:S03]  /*7320*/  ULDC.64 UR4, c[0x0][0xb30] ;  /* 0x0002cc0000047ab9 */ /* 0x000fc60000000a00 */
[C---:B------:R-:W-:Y:S01]  /*7330*/  IMAD.WIDE.U32 R20, R76.reuse, UR6, R34 ;  /* 0x000000064c147c25 */ /* 0x040fe2000f8e0022 */
[----:B------:R-:W-:Y:S02]  /*7340*/  IADD3 R34, P2, R45, R10, RZ ;  /* 0x0000000a2d227210 */ /* 0x000fe40007f5e0ff */
[----:B------:R-:W-:Y:S01]  /*7350*/  SHF.R.S32.HI R10, RZ, 0x1f, R47 ;  /* 0x0000001fff0a7819 */ /* 0x000fe2000001142f */
[----:B------:R-:W-:Y:S01]  /*7360*/  IMAD R53, R76, UR7, R33 ;  /* 0x000000074c357c24 */ /* 0x000fe2000f8e0221 */
[----:B------:R-:W-:Y:S01]  /*7370*/  SHF.R.S32.HI R33, RZ, 0x1f, R45 ;  /* 0x0000001fff217819 */ /* 0x000fe2000001142d */
[----:B------:R-:W-:Y:S01]  /*7380*/  IMAD.MOV R45, RZ, RZ, -R47 ;  /* 0x000000ffff2d7224 */ /* 0x000fe200078e0a2f */
[----:B------:R-:W-:Y:S01]  /*7390*/  ULDC.64 UR6, c[0x0][0xbc8] ;  /* 0x0002f20000067ab9 */ /* 0x000fe20000000a00 */
[----:B------:R-:W-:Y:S01]  /*73a0*/  IMAD R10, R10, UR4, RZ ;  /* 0x000000040a0a7c24 */ /* 0x000fe2000f8e02ff */
[----:B------:R-:W-:Y:S01]  /*73b0*/  IADD3.X R35, R33, R11, R36, P2, !PT ;  /* 0x0000000b21237210 */ /* 0x000fe200017fe424 */
[----:B------:R-:W-:Y:S01]  /*73c0*/  IMAD.IADD R21, R21, 0x1, R53 ;  /* 0x0000000115157824 */ /* 0x000fe200078e0235 */
[----:B------:R-:W-:Y:S01]  /*73d0*/  IADD3 R53, R29, 0x8, RZ ;  /* 0x000000081d357810 */ /* 0x000fe20007ffe0ff */
[----:B------:R-:W-:-:S02]  /*73e0*/  IMAD R33, R26, R44, R37 ;  /* 0x0000002c1a217224 */ /* 0x000fc400078e0225 */
[----:B------:R-:W-:Y:S02]  /*73f0*/  IMAD R37, R26, R45, R37 ;  /* 0x0000002d1a257224 */ /* 0x000fe400078e0225 */
[C---:B------:R-:W-:Y:S01]  /*7400*/  IMAD R45, R47.reuse, UR5, R10 ;  /* 0x000000052f2d7c24 */ /* 0x040fe2000f8e020a */
[----:B------:R-:W3:Y:S01]  /*7410*/  S2UR UR5, SR_CgaCtaId ;  /* 0x00000000000579c3 */ /* 0x000ee20000008800 */
[----:B------:R-:W-:Y:S01]  /*7420*/  IMAD.WIDE.U32 R10, R47, UR4, R20 ;  /* 0x000000042f0a7c25 */ /* 0x000fe2000f8e0014 */
[----:B------:R-:W-:Y:S01]  /*7430*/  SHF.R.S32.HI R20, RZ, 0x1f, R33 ;  /* 0x0000001fff147819 */ /* 0x000fe20000011421 */
[----:B------:R-:W-:Y:S01]  /*7440*/  UMOV UR4, 0x400 ;  /* 0x0000040000047882 */ /* 0x000fe20000000000 */
[----:B------:R-:W-:Y:S01]  /*7450*/  SHF.R.S32.HI R21, RZ, 0x1f, R37 ;  /* 0x0000001fff157819 */ /* 0x000fe20000011425 */
[----:B------:R-:W-:Y:S02]  /*7460*/  IMAD.IADD R11, R11, 0x1, R45 ;  /* 0x000000010b0b7824 */ /* 0x000fe400078e022d */
[----:B------:R-:W-:-:S02]  /*7470*/  IMAD R20, R20, UR6, RZ ;  /* 0x0000000614147c24 */ /* 0x000fc4000f8e02ff */
[----:B------:R-:W-:Y:S02]  /*7480*/  IMAD R36, R21, UR8, RZ ;  /* 0x0000000815247c24 */ /* 0x000fe4000f8e02ff */
[C---:B------:R-:W-:Y:S01]  /*7490*/  IMAD R21, R33.reuse, UR7, R20 ;  /* 0x0000000721157c24 */ /* 0x040fe2000f8e0214 */
[----:B0-----:R-:W-:Y:S01]  /*74a0*/  SEL R20, R40, R39, P0 ;  /* 0x0000002728147207 */ /* 0x001fe20000000000 */
[----:B------:R-:W-:Y:S01]  /*74b0*/  IMAD.WIDE.U32 R34, R33, UR6, R34 ;  /* 0x0000000621227c25 */ /* 0x000fe2000f8e0022 */
[----:B------:R-:W-:-:S03]  /*74c0*/  ULDC.64 UR6, c[0x0][0xba8] ;  /* 0x0002ea0000067ab9 */ /* 0x000fc60000000a00 */
[C---:B------:R-:W-:Y:S02]  /*74d0*/  IMAD R33, R37.reuse, UR9, R36 ;  /* 0x0000000925217c24 */ /* 0x040fe4000f8e0224 */
[----:B------:R-:W-:Y:S01]  /*74e0*/  IMAD.WIDE.U32 R36, R37, UR8, R10 ;  /* 0x0000000825247c25 */ /* 0x000fe2000f8e000a */
[----:B------:R-:W-:Y:S01]  /*74f0*/  SEL R10, R39, R40, P0 ;  /* 0x00000028270a7207 */ /* 0x000fe20000000000 */
[----:B------:R-:W-:Y:S01]  /*7500*/  ULDC.64 UR8, c[0x0][0xb00] ;  /* 0x0002c00000087ab9 */ /* 0x000fe20000000a00 */
[C---:B------:R-:W-:Y:S01]  /*7510*/  LEA R40, P2, R34.reuse, UR6, 0x2 ;  /* 0x0000000622287c11 */ /* 0x040fe2000f8410ff */
[----:B------:R-:W-:Y:S01]  /*7520*/  IMAD.IADD R21, R35, 0x1, R21 ;  /* 0x0000000123157824 */ /* 0x000fe200078e0215 */
[----:B------:R-:W-:Y:S01]  /*7530*/  ULDC UR6, c[0x0][0xa88] ;  /* 0x0002a20000067ab9 */ /* 0x000fe20000000800 */
[----:B------:R-:W-:Y:S01]  /*7540*/  IMAD.IADD R11, R37, 0x1, R33 ;  /* 0x00000001250b7824 */ /* 0x000fe200078e0221 */
[----:B---3--:R-:W-:Y:S01]  /*7550*/  ULEA UR4, UR5, UR4, 0x18 ;  /* 0x0000000405047291 */ /* 0x008fe2000f8ec03f */
[----:B------:R-:W-:Y:S01]  /*7560*/  SHFL.IDX PT, R44, R40, 0x1, 0x1c1f ;  /* 0x003c1f00282c7f89 */ /* 0x000fe200000e0000 */
[----:B------:R-:W-:Y:S01]  /*7570*/  LEA.HI.X R33, R34, UR7, R21, 0x2, P2 ;  /* 0x0000000722217c11 */ /* 0x000fe200090f1415 */
[----:B------:R-:W-:Y:S01]  /*7580*/  IMAD R26, R26, UR6, RZ ;  /* 0x000000061a1a7c24 */ /* 0x000fe2000f8e02ff */
[----:B------:R-:W-:Y:S01]  /*7590*/  UIADD3 UR4, UR4, 0x12420, URZ ;  /* 0x0001242004047890 */ /* 0x000fe2000fffe03f */
[----:B------:R2:W-:Y:S01]  /*75a0*/  SHFL.IDX PT, R34, R40, RZ, 0x1c1f ;  /* 0x001c1fff28227589 */ /* 0x0005e200000e0000 */
[----:B------:R-:W-:-:S02]  /*75b0*/  LEA R50, P3, R36, UR8, 0x2 ;  /* 0x0000000824327c11 */ /* 0x000fc4000f8610ff */
[-C--:B------:R-:W-:Y:S01]  /*75c0*/  ISETP.GE.OR P2, PT, R29, R26.reuse, P1 ;  /* 0x0000001a1d00720c */ /* 0x080fe20000f46670 */
[----:B------:R-:W0:Y:S01]  /*75d0*/  SHFL.IDX PT, R35, R33, RZ, 0x1c1f ;  /* 0x001c1fff21237589 */ /* 0x000e2200000e0000 */
[-C--:B------:R-:W-:Y:S01]  /*75e0*/  ISETP.GE.OR P1, PT, R53, R26.reuse, P1 ;  /* 0x0000001a3500720c */ /* 0x080fe20000f26670 */
[----:B------:R-:W-:Y:S01]  /*75f0*/  UPRMT UR4, URZ, 0x654, UR4 ;  /* 0x000006543f047896 */ /* 0x000fe20008000004 */
[----:B------:R-:W-:Y:S01]  /*7600*/  LEA.HI.X R52, R36, UR9, R11, 0x2, P3 ;  /* 0x0000000924347c11 */ /* 0x000fe200098f140b */
[----:B------:R-:W3:Y:S01]  /*7610*/  SHFL.IDX PT, R45, R33, 0x1, 0x1c1f ;  /* 0x003c1f00212d7f89 */ /* 0x000ee200000e0000 */
[----:B------:R-:W-:Y:S02]  /*7620*/  ISETP.GE.AND P3, PT, R29, R26, PT ;  /* 0x0000001a1d00720c */ /* 0x000fe40003f66270 */
[----:B------:R-:W-:Y:S01]  /*7630*/  SEL R11, R38, R41, P0 ;  /* 0x00000029260b7207 */ /* 0x000fe20000000000 */
[----:B------:R4:W4:Y:S01]  /*7640*/  SHFL.IDX PT, R46, R50, RZ, 0x1c1f ;  /* 0x001c1fff322e7589 */ /* 0x00092200000e0000 */
[----:B------:R-:W-:-:S02]  /*7650*/  SEL R21, R41, R38, P0 ;  /* 0x0000002629157207 */ /* 0x000fc40000000000 */
[----:B------:R-:W-:Y:S01]  /*7660*/  SYNCS.ARRIVE.TRANS64.RED.A1T0 RZ, [UR4], RZ ;  /* 0x000000ffffff79a7 */ /* 0x000fe20008100404 */
[----:B------:R0:W4:Y:S01]  /*7670*/  SHFL.IDX PT, R47, R52, RZ, 0x1c1f ;  /* 0x001c1fff342f7589 */ /* 0x00012200000e0000 */
[----:B-1----:R-:W-:Y:S02]  /*7680*/  SEL R36, R42, R49, P0 ;  /* 0x000000312a247207 */ /* 0x002fe40000000000 */
[----:B------:R-:W-:Y:S01]  /*7690*/  SEL R38, R49, R42, P0 ;  /* 0x0000002a31267207 */ /* 0x000fe20000000000 */
[----:B------:R-:W-:Y:S01]  /*76a0*/  IMAD.SHL.U32 R49, R28, 0x2, RZ ;  /* 0x000000021c317824 */ /* 0x000fe200078e00ff */
[----:B------:R-:W-:Y:S02]  /*76b0*/  SEL R37, R32, R43, P0 ;  /* 0x0000002b20257207 */ /* 0x000fe40000000000 */
[----:B------:R-:W-:Y:S02]  /*76c0*/  SEL R39, R43, R32, P0 ;  /* 0x000000202b277207 */ /* 0x000fe40000000000 */
[----:B--2---:R-:W-:-:S02]  /*76d0*/  SEL R40, R31, R48, P0 ;  /* 0x000000301f287207 */ /* 0x004fc40000000000 */
[----:B------:R-:W-:Y:S01]  /*76e0*/  SEL R42, R48, R31, P0 ;  /* 0x0000001f302a7207 */ /* 0x000fe20000000000 */
[----:B0-----:R0:W-:Y:S01]  /*76f0*/  @!P2 ST.E desc[UR40][R34.64], R4 ;  /* 0x000000042200a985 */ /* 0x0011e2000c101928 */
[----:B------:R-:W-:Y:S02]  /*7700*/  SEL R41, R30, R51, P0 ;  /* 0x000000331e297207 */ /* 0x000fe40000000000 */
[----:B------:R-:W-:Y:S01]  /*7710*/  SEL R43, R51, R30, P0 ;  /* 0x0000001e332b7207 */ /* 0x000fe20000000000 */
        /* <DEDUP_REMOVED lines=9> */
[C---:B------:R-:W-:Y:S01]  /*77b0*/  IADD3 R34, R49.reuse, 0x30, RZ ;  /* 0x0000003031227810 */ /* 0x040fe20007ffe0ff */
[----:B------:R-:W-:Y:S01]  /*77c0*/  VIADD R35, R49, 0x38 ;  /* 0x0000003831237836 */ /* 0x000fe20000000000 */
[----:B------:R-:W-:Y:S02]  /*77d0*/  ISETP.GE.AND P3, PT, R32, UR4, PT ;  /* 0x0000000420007c0c */ /* 0x000fe4000bf66270 */
[----:B------:R-:W-:-:S02]  /*77e0*/  ISETP.GE.AND P4, PT, R33, UR4, PT ;  /* 0x0000000421007c0c */ /* 0x000fc4000bf86270 */
[----:B------:R-:W-:Y:S02]  /*77f0*/  ISETP.GE.AND P5, PT, R34, UR4, PT ;  /* 0x0000000422007c0c */ /* 0x000fe4000bfa6270 */
[----:B------:R-:W-:Y:S01]  /*7800*/  ISETP.GE.AND P6, PT, R35, UR4, PT ;  /* 0x0000000423007c0c */ /* 0x000fe2000bfc6270 */
[----:B----4-:R-:W-:Y:S02]  /*7810*/  @!P1 IMAD.WIDE R28, R49, 0x4, R46 ;  /* 0x00000004311c9825 */ /* 0x010fe400078e022e */
[----:B------:R-:W-:-:S03]  /*7820*/  @!P2 LEA.HI R3, R3, R3, RZ, 0x1 ;  /* 0x000000030303a211 */ /* 0x000fc600078f08ff */
[----:B------:R0:W-:Y:S01]  /*7830*/  @!P1 ST.E.64 desc[UR40][R28.64], R6 ;  /* 0x000000061c009985 */ /* 0x0001e2000c101b28 */
[----:B------:R-:W-:Y:S02]  /*7840*/  @!P2 LOP3.LUT R3, R3, 0xfffffffe, RZ, 0xc0, !PT ;  /* 0xfffffffe0303a812 */ /* 0x000fe400078ec0ff */
[----:B------:R-:W-:Y:S02]  /*7850*/  ISETP.GE.AND P1, PT, R4, UR4, PT ;  /* 0x0000000404007c0c */ /* 0x000fe4000bf26270 */
[----:B------:R-:W-:Y:S01]  /*7860*/  @!P3 LEA.HI R32, R32, R32, RZ, 0x1 ;  /* 0x000000202020b211 */ /* 0x000fe200078f08ff */
[----:B------:R-:W-:Y:S01]  /*7870*/  @!P2 IMAD.WIDE R30, R3, 0x4, R46 ;  /* 0x00000004031ea825 */ /* 0x000fe200078e022e */
[----:B------:R-:W-:Y:S02]  /*7880*/  @!P4 LEA.HI R33, R33, R33, RZ, 0x1 ;  /* 0x000000212121c211 */ /* 0x000fe400078f08ff */
[----:B------:R-:W-:Y:S01]  /*7890*/  @!P5 LEA.HI R34, R34, R34, RZ, 0x1 ;  /* 0x000000222222d211 */ /* 0x000fe200078f08ff */
[----:B------:R-:W-:Y:S01]  /*78a0*/  VIADD R3, R49, 0x18 ;  /* 0x0000001831037836 */ /* 0x000fe20000000000 */
[----:B------:R1:W-:Y:S01]  /*78b0*/  @!P2 ST.E.64 desc[UR40][R30.64], R8 ;  /* 0x000000081e00a985 */ /* 0x0003e2000c101b28 */
[----:B------:R-:W-:-:S02]  /*78c0*/  @!P6 LEA.HI R35, R35, R35, RZ, 0x1 ;  /* 0x000000232323e211 */ /* 0x000fc400078f08ff */
[----:B0-----:R-:W-:Y:S02]  /*78d0*/  @!P3 LOP3.LUT R29, R32, 0xfffffffe, RZ, 0xc0, !PT ;  /* 0xfffffffe201db812 */ /* 0x001fe400078ec0ff */
[----:B------:R-:W-:Y:S02]  /*78e0*/  ISETP.GE.AND P2, PT, R3, UR4, PT ;  /* 0x0000000403007c0c */ /* 0x000fe4000bf46270 */
[----:B------:R-:W-:Y:S01]  /*78f0*/  @!P1 LEA.HI R4, R4, R4, RZ, 0x1 ;  /* 0x0000000404049211 */ /* 0x000fe200078f08ff */
[----:B------:R-:W-:Y:S01]  /*7900*/  @!P3 IMAD.WIDE R28, R29, 0x4, R46 ;  /* 0x000000041d1cb825 */ /* 0x000fe200078e022e */
[----:B------:R-:W-:Y:S02]  /*7910*/  @!P6 LOP3.LUT R35, R35, 0xfffffffe, RZ, 0xc0, !PT ;  /* 0xfffffffe2323e812 */ /* 0x000fe400078ec0ff */
[----:B------:R-:W-:Y:S02]  /*7920*/  @!P1 LOP3.LUT R7, R4, 0xfffffffe, RZ, 0xc0, !PT ;  /* 0xfffffffe04079812 */ /* 0x000fe400078ec0ff */
[----:B-1----:R-:W-:-:S02]  /*7930*/  @!P4 LOP3.LUT R31, R33, 0xfffffffe, RZ, 0xc0, !PT ;  /* 0xfffffffe211fc812 */ /* 0x002fc400078ec0ff */
[----:B------:R-:W-:Y:S01]  /*7940*/  @!P5 LOP3.LUT R33, R34, 0xfffffffe, RZ, 0xc0, !PT ;  /* 0xfffffffe2221d812 */ /* 0x000fe200078ec0ff */
[--C-:B------:R-:W-:Y:S02]  /*7950*/  @!P1 IMAD.WIDE R6, R7, 0x4, R46.reuse ;  /* 0x0000000407069825 */ /* 0x100fe400078e022e */
[----:B------:R-:W-:Y:S02]  /*7960*/  @!P2 LEA.HI R3, R3, R3, RZ, 0x1 ;  /* 0x000000030303a211 */ /* 0x000fe400078f08ff */
[--C-:B------:R-:W-:Y:S02]  /*7970*/  @!P4 IMAD.WIDE R30, R31, 0x4, R46.reuse ;  /* 0x000000041f1ec825 */ /* 0x100fe400078e022e */
[----:B------:R-:W-:Y:S01]  /*7980*/  @!P2 LOP3.LUT R3, R3, 0xfffffffe, RZ, 0xc0, !PT ;  /* 0xfffffffe0303a812 */ /* 0x000fe200078ec0ff */
[----:B------:R1:W-:Y:S01]  /*7990*/  @!P1 ST.E.64 desc[UR40][R6.64], R10 ;  /* 0x0000000a06009985 */ /* 0x0003e2000c101b28 */
[----:B------:R-:W-:-:S04]  /*79a0*/  @!P5 IMAD.WIDE R32, R33, 0x4, R46 ;  /* 0x000000042120d825 */ /* 0x000fc800078e022e */
[----:B------:R-:W-:-:S04]  /*79b0*/  @!P2 IMAD.WIDE R8, R3, 0x4, R46 ;  /* 0x000000040308a825 */ /* 0x000fc800078e022e */
[----:B------:R-:W-:Y:S01]  /*79c0*/  @!P6 IMAD.WIDE R34, R35, 0x4, R46 ;  /* 0x000000042322e825 */ /* 0x000fe200078e022e */
[----:B------:R1:W-:Y:S04]  /*79d0*/  @!P2 ST.E.64 desc[UR40][R8.64], R20 ;  /* 0x000000140800a985 */ /* 0x0003e8000c101b28 */
[----:B------:R1:W-:Y:S04]  /*79e0*/  @!P3 ST.E.64 desc[UR40][R28.64], R36 ;  /* 0x000000241c00b985 */ /* 0x0003e8000c101b28 */
[----:B------:R1:W-:Y:S04]  /*79f0*/  @!P4 ST.E.64 desc[UR40][R30.64], R38 ;  /* 0x000000261e00c985 */ /* 0x0003e8000c101b28 */
[----:B------:R1:W-:Y:S04]  /*7a00*/  @!P5 ST.E.64 desc[UR40][R32.64], R40 ;  /* 0x000000282000d985 */ /* 0x0003e8000c101b28 */
[----:B------:R1:W-:Y:S02]  /*7a10*/  @!P6 ST.E.64 desc[UR40][R34.64], R42 ;  /* 0x0000002a2200e985 */ /* 0x0003e4000c101b28 */
.L_x_13586:
[----:B------:R-:W-:Y:S05]  /*7a20*/  BSYNC B0 ;  /* 0x0000000000007941 */ /* 0x000fea0003800000 */
.L_x_13585:
[----:B------:R-:W-:Y:S01]  /*7a30*/  ISETP.GE.AND P1, PT, R53, R26, PT ;  /* 0x0000001a3500720c */ /* 0x000fe20003f26270 */
[----:B-1----:R1:W2:Y:S01]  /*7a40*/  SHFL.IDX PT, R29, R52, 0x1, 0x1c1f ;  /* 0x003c1f00341d7f89 */ /* 0x0022a200000e0000 */
        /* <DEDUP_REMOVED lines=17> */
[----:B-123--:R-:W-:Y:S06]  /*7b60*/  @P1 BRA `(.L_x_13557) ;  /* 0x0000004c00a41947 */ /* 0x00efec0003800000 */
[C---:B------:R-:W-:Y:S01]  /*7b70*/  VIADD R0, R49.reuse, 0x8 ;  /* 0x0000000831007836 */ /* 0x040fe20000000000 */
[----:B------:R-:W-:Y:S01]  /*7b80*/  ULDC UR4, c[0x0][0xac8] ;  /* 0x0002b20000047ab9 */ /* 0x000fe20000000800 */
[C---:B------:R-:W-:Y:S01]  /*7b90*/  VIADD R6, R49.reuse, 0x18 ;  /* 0x0000001831067836 */ /* 0x040fe20000000000 */
[C---:B------:R-:W-:Y:S01]  /*7ba0*/  IADD3 R27, R49.reuse, 0x30, RZ ;  /* 0x00000030311b7810 */ /* 0x040fe20007ffe0ff */
[C---:B------:R-:W-:Y:S01]  /*7bb0*/  VIADD R2, R49.reuse, 0x10 ;  /* 0x0000001031027836 */ /* 0x040fe20000000000 */
[----:B------:R-:W-:Y:S01]  /*7bc0*/  ISETP.GE.AND P1, PT, R0, UR4, PT ;  /* 0x0000000400007c0c */ /* 0x000fe2000bf26270 */
[C---:B------:R-:W-:Y:S01]  /*7bd0*/  VIADD R8, R49.reuse, 0x20 ;  /* 0x0000002031087836 */ /* 0x040fe20000000000 */
[----:B------:R-:W-:Y:S01]  /*7be0*/  ISETP.GE.AND P3, PT, R6, UR4, PT ;  /* 0x0000000406007c0c */ /* 0x000fe2000bf66270 */
[C---:B------:R-:W-:Y:S01]  /*7bf0*/  VIADD R26, R49.reuse, 0x28 ;  /* 0x00000028311a7836 */ /* 0x040fe20000000000 */
[----:B------:R-:W-:Y:S02]  /*7c00*/  ISETP.GE.AND P2, PT, R2, UR4, PT ;  /* 0x0000000402007c0c */ /* 0x000fe4000bf46270 */
[----:B------:R-:W-:-:S02]  /*7c10*/  ISETP.GE.AND P0, PT, R49, UR4, PT ;  /* 0x0000000431007c0c */ /* 0x000fc4000bf06270 */
[----:B------:R-:W-:Y:S02]  /*7c20*/  ISETP.GE.AND P4, PT, R8, UR4, PT ;  /* 0x0000000408007c0c */ /* 0x000fe4000bf86270 */
[----:B------:R-:W-:Y:S02]  /*7c30*/  ISETP.GE.AND P5, PT, R26, UR4, PT ;  /* 0x000000041a007c0c */ /* 0x000fe4000bfa6270 */
[----:B------:R-:W-:Y:S02]  /*7c40*/  ISETP.GE.AND P6, PT, R27, UR4, PT ;  /* 0x000000041b007c0c */ /* 0x000fe4000bfc6270 */
[----:B------:R-:W-:-:S03]  /*7c50*/  @!P1 LEA.HI R0, R0, R0, RZ, 0x1 ;  /* 0x0000000000009211 */ /* 0x000fc600078f08ff */
[----:B0-----:R-:W-:Y:S02]  /*7c60*/  @!P2 LEA.HI R4, R2, R2, RZ, 0x1 ;  /* 0x000000020204a211 */ /* 0x001fe400078f08ff */
[----:B------:R-:W-:Y:S01]  /*7c70*/  @!P1 LOP3.LUT R5, R0, 0xfffffffe, RZ, 0xc0, !PT ;  /* 0xfffffffe00059812 */ /* 0x000fe200078ec0ff */
[C---:B------:R-:W-:Y:S01]  /*7c80*/  @!P0 IMAD.WIDE R2, R49.reuse, 0x4, R28 ;  /* 0x0000000431028825 */ /* 0x040fe200078e021c */
[----:B------:R-:W-:Y:S02]  /*7c90*/  @!P3 LEA.HI R0, R6, R6, RZ, 0x1 ;  /* 0x000000060600b211 */ /* 0x000fe400078f08ff */
[----:B------:R-:W-:Y:S01]  /*7ca0*/  @!P4 LEA.HI R8, R8, R8, RZ, 0x1 ;  /* 0x000000080808c211 */ /* 0x000fe200078f08ff */
[----:B------:R-:W-:Y:S01]  /*7cb0*/  VIADD R49, R49, 0x38 ;  /* 0x0000003831317836 */ /* 0x000fe20000000000 */
[----:B------:R-:W-:Y:S01]  /*7cc0*/  @!P3 LOP3.LUT R9, R0, 0xfffffffe, RZ, 0xc0, !PT ;  /* 0xfffffffe0009b812 */ /* 0x000fe200078ec0ff */
[----:B------:R0:W-:Y:S01]  /*7cd0*/  @!P0 ST.E.64 desc[UR40][R2.64], R10 ;  /* 0x0000000a02008985 */ /* 0x0001e2000c101b28 */
[----:B------:R-:W-:-:S02]  /*7ce0*/  @!P5 LEA.HI R26, R26, R26, RZ, 0x1 ;  /* 0x0000001a1a1ad211 */ /* 0x000fc400078f08ff */
[----:B------:R-:W-:Y:S01]  /*7cf0*/  @!P2 LOP3.LUT R7, R4, 0xfffffffe, RZ, 0xc0, !PT ;  /* 0xfffffffe0407a812 */ /* 0x000fe200078ec0ff */
[--C-:B------:R-:W-:Y:S01]  /*7d00*/  @!P1 IMAD.WIDE R4, R5, 0x4, R28.reuse ;  /* 0x0000000405049825 */ /* 0x100fe200078e021c */
[----:B------:R-:W-:Y:S02]  /*7d10*/  @!P6 LEA.HI R0, R27, R27, RZ, 0x1 ;  /* 0x0000001b1b00e211 */ /* 0x000fe400078f08ff */
[----:B------:R-:W-:Y:S01]  /*7d20*/  @!P4 LOP3.LUT R27, R8, 0xfffffffe, RZ, 0xc0, !PT ;  /* 0xfffffffe081bc812 */ /* 0x000fe200078ec0ff */
[--C-:B------:R-:W-:Y:S01]  /*7d30*/  @!P2 IMAD.WIDE R6, R7, 0x4, R28.reuse ;  /* 0x000000040706a825 */ /* 0x100fe200078e021c */
[----:B------:R-:W-:Y:S01]  /*7d40*/  @!P6 LOP3.LUT R31, R0, 0xfffffffe, RZ, 0xc0, !PT ;  /* 0xfffffffe001fe812 */ /* 0x000fe200078ec0ff */
[----:B------:R1:W-:Y:S01]  /*7d50*/  @!P1 ST.E.64 desc[UR40][R4.64], R20 ;  /* 0x0000001404009985 */ /* 0x0003e2000c101b28 */
[----:B------:R-:W-:Y:S01]  /*7d60*/  ISETP.GE.AND P0, PT, R49, UR4, PT ;  /* 0x0000000431007c0c */ /* 0x000fe2000bf06270 */
[--C-:B------:R-:W-:Y:S01]  /*7d70*/  @!P3 IMAD.WIDE R8, R9, 0x4, R28.reuse ;  /* 0x000000040908b825 */ /* 0x100fe200078e021c */
[----:B0-----:R-:W-:Y:S01]  /*7d80*/  @!P5 LOP3.LUT R11, R26, 0xfffffffe, RZ, 0xc0, !PT ;  /* 0xfffffffe1a0bd812 */ /* 0x001fe200078ec0ff */
[----:B------:R0:W-:Y:S02]  /*7d90*/  @!P2 ST.E.64 desc[UR40][R6.64], R24 ;  /* 0x000000180600a985 */ /* 0x0001e4000c101b28 */
[----:B------:R-:W-:-:S02]  /*7da0*/  @!P4 IMAD.WIDE R2, R27, 0x4, R28 ;  /* 0x000000041b02c825 */ /* 0x000fc400078e021c */
[----:B------:R0:W-:Y:S04]  /*7db0*/  @!P3 ST.E.64 desc[UR40][R8.64], R14 ;  /* 0x0000000e0800b985 */ /* 0x0001e8000c101b28 */
[----:B------:R0:W-:Y:S01]  /*7dc0*/  @!P4 ST.E.64 desc[UR40][R2.64], R22 ;  /* 0x000000160200c985 */ /* 0x0001e2000c101b28 */
[----:B-1----:R-:W-:-:S04]  /*7dd0*/  @!P5 IMAD.WIDE R4, R11, 0x4, R28 ;  /* 0x000000040b04d825 */ /* 0x002fc800078e021c */
[----:B------:R-:W-:Y:S01]  /*7de0*/  @!P6 IMAD.WIDE R10, R31, 0x4, R28 ;  /* 0x000000041f0ae825 */ /* 0x000fe200078e021c */
[----:B------:R0:W-:Y:S04]  /*7df0*/  @!P5 ST.E.64 desc[UR40][R4.64], R12 ;  /* 0x0000000c0400d985 */ /* 0x0001e8000c101b28 */
[----:B------:R0:W-:Y:S01]  /*7e00*/  @!P6 ST.E.64 desc[UR40][R10.64], R18 ;  /* 0x000000120a00e985 */ /* 0x0001e2000c101b28 */
[----:B------:R-:W-:Y:S05]  /*7e10*/  @P0 BRA `(.L_x_13557) ;  /* 0x0000004800f80947 */ /* 0x000fea0003800000 */
[----:B------:R-:W-:-:S04]  /*7e20*/  LEA.HI R49, R49, R49, RZ, 0x1 ;  /* 0x0000003131317211 */ /* 0x000fc800078f08ff */
[----:B0-----:R-:W-:-:S05]  /*7e30*/  LOP3.LUT R3, R49, 0xfffffffe, RZ, 0xc0, !PT ;  /* 0xfffffffe31037812 */ /* 0x001fca00078ec0ff */
[----:B------:R-:W-:-:S05]  /*7e40*/  IMAD.WIDE R2, R3, 0x4, R28 ;  /* 0x0000000403027825 */ /* 0x000fca00078e021c */
[----:B------:R0:W-:Y:S01]  /*7e50*/  ST.E.64 desc[UR40][R2.64], R16 ;  /* 0x0000001002007985 */ /* 0x0001e2000c101b28 */
[----:B------:R-:W-:Y:S05]  /*7e60*/  BRA `(.L_x_13557) ;  /* 0x0000004800e47947 */ /* 0x000fea0003800000 */
.L_x_13584:
        /* <DEDUP_REMOVED lines=26> */
[----:B------:R-:W-:-:S05]  /*8010*/  MOV R3, UR6 ;  /* 0x0000000600037c02 */ /* 0x000fca0008000f00 */
        /* <DEDUP_REMOVED lines=31> */
.L_x_13555:
        /* <DEDUP_REMOVED lines=18> */
.L_x_13587:
[----:B------:R-:W-:Y:S01]  /*8330*/  ULDC UR7, c[0x0][0xc50] ;  /* 0x0003140000077ab9 */ /* 0x000fe20000000800 */
[----:B------:R-:W-:Y:S01]  /*8340*/  UMOV UR39, UR6 ;  /* 0x0000000600277c82 */ /* 0x000fe20008000000 */
[----:B------:R-:W-:-:S11]  /*8350*/  UISETP.NE.AND UP0, UPT, UR7, 0x1, UPT ;  /* 0x000000010700788c */ /* 0x000fd6000bf05270 */
[----:B------:R-:W-:Y:S01]  /*8360*/  @UP0 ULDC UR4, c[0x0][0xc54] ;  /* 0x0003150000040ab9 */ /* 0x000fe20000000800 */
[----:B------:R-:W-:Y:S01]  /*8370*/  @UP0 ULDC UR8, c[0x0][0xc58] ;  /* 0x0003160000080ab9 */ /* 0x000fe20000000800 */
[----:B------:R-:W-:-:S04]  /*8380*/  UIMAD.WIDE.U32 UR4, UR6, UR4, URZ ;  /* 0x00000004060472a5 */ /* 0x000fc8000f8e003f */
[----:B------:R-:W-:-:S12]  /*8390*/  @UP0 USHF.R.U32.HI UR39, URZ, UR8, UR5 ;  /* 0x000000083f270299 */ /* 0x000fd80008011605 */
.L_x_13588:
[----:B------:R-:W-:Y:S01]  /*83a0*/  ISETP.GE.AND P0, PT, R19, RZ, PT ;  /* 0x000000ff1300720c */ /* 0x000fe20003f06270 */
[----:B------:R-:W-:Y:S01]  /*83b0*/  UIADD3 UR4, -UR39, URZ, URZ ;  /* 0x0000003f27047290 */ /* 0x000fe2000fffe13f */
[----:B------:R-:W-:Y:S01]  /*83c0*/  IMAD.MOV.U32 R0, RZ, RZ, 0x1 ;  /* 0x00000001ff007424 */ /* 0x000fe200078e00ff */
[----:B------:R-:W-:Y:S01]  /*83d0*/  MOV R2, RZ ;  /* 0x000000ff00027202 */ /* 0x000fe20000000f00 */
[----:B------:R-:W-:Y:S01]  /*83e0*/  IMAD.MOV.U32 R3, RZ, RZ, 0x1 ;  /* 0x00000001ff037424 */ /* 0x000fe200078e00ff */
[----:B------:R-:W-:-:S08]  /*83f0*/  UIMAD UR6, UR7, UR4, UR6 ;  /* 0x00000004070672a4 */ /* 0x000fd0000f8e0206 */
        /* <DEDUP_REMOVED lines=58> */
.L_x_13590:
[----:B------:R-:W-:Y:S02]  /*87a0*/  UIMAD UR47, UR45, UR38, URZ ;  /* 0x000000262d2f72a4 */ /* 0x000fe4000f8e023f */
[----:B------:R-:W-:-:S04]  /*87b0*/  IMAD.U32 R3, RZ, RZ, UR38 ;  /* 0x00000026ff037e24 */ /* 0x000fc8000f8e00ff */
[----:B------:R-:W-:-:S05]  /*87c0*/  IMAD.U32 R2, RZ, RZ, UR47 ;  /* 0x0000002fff027e24 */ /* 0x000fca000f8e00ff */
[----:B------:R-:W-:Y:S01]  /*87d0*/  VIADDMNMX R2, R2, R3, UR42, PT ;  /* 0x0000002a02027e46 */ /* 0x000fe2000b800103 */
[----:B------:R-:W-:-:S03]  /*87e0*/  IMAD.MOV.U32 R3, RZ, RZ, 0x1 ;  /* 0x00000001ff037424 */ /* 0x000fc600078e00ff */
[----:B------:R-:W-:Y:S02]  /*87f0*/  R2UR UR48, R2 ;  /* 0x00000000023072ca */ /* 0x000fe400000e0000 */
[----:B------:R-:W-:-:S11]  /*8800*/  MOV R2, RZ ;  /* 0x000000ff00027202 */ /* 0x000fd60000000f00 */
        /* <DEDUP_REMOVED lines=27> */
.L_x_13591:
        /* <DEDUP_REMOVED lines=20> */
.L_x_13592:
[----:B------:R-:W-:-:S05]  /*8b00*/  MOV R28, UR43 ;  /* 0x0000002b001c7c02 */ /* 0x000fca0008000f00 */
        /* <DEDUP_REMOVED lines=19> */
.L_x_13593:
        /* <DEDUP_REMOVED lines=18> */
.L_x_13594:
[----:B------:R-:W0:Y:S01]  /*8d60*/  LDC.64 R2, c[0x0][0x9f8] ;  /* 0x00027e00ff027b82 */ /* 0x000e220000000a00 */
[----:B------:R-:W-:Y:S01]  /*8d70*/  IMAD.MOV.U32 R20, RZ, RZ, R19 ;  /* 0x000000ffff147224 */ /* 0x000fe200078e0013 */
[----:B0-----:R-:W-:-:S04]  /*8d80*/  ISETP.NE.U32.AND P0, PT, R2, RZ, PT ;  /* 0x000000ff0200720c */ /* 0x001fc80003f05070 */
[----:B------:R-:W-:-:S13]  /*8d90*/  ISETP.NE.AND.EX P0, PT, R3, RZ, PT, P0 ;  /* 0x000000ff0300720c */ /* 0x000fda0003f05300 */
[----:B------:R-:W0:Y:S02]  /*8da0*/  @P0 LDC.64 R2, c[0x0][0x9f8] ;  /* 0x00027e00ff020b82 */ /* 0x000e240000000a00 */
[----:B0-----:R-:W-:-:S06]  /*8db0*/  @P0 IMAD.WIDE R2, R19, 0x4, R2 ;  /* 0x0000000413020825 */ /* 0x001fcc00078e0202 */
[----:B------:R-:W0:Y:S01]  /*8dc0*/  LDC R19, c[0x0][0x430] ;  /* 0x00010c00ff137b82 */ /* 0x000e220000000800 */
[----:B------:R-:W2:Y:S01]  /*8dd0*/  @P0 LDG.E R20, desc[UR40][R2.64] ;  /* 0x0000002802140981 */ /* 0x000ea2000c1e1900 */
[----:B------:R-:W-:Y:S01]  /*8de0*/  UMOV UR4, 0xffffffff ;  /* 0xffffffff00047882 */ /* 0x000fe20000000000 */
[C---:B------:R-:W-:Y:S02]  /*8df0*/  LOP3.LUT R18, R17.reuse, 0x7f, RZ, 0xc0, !PT ;  /* 0x0000007f11127812 */ /* 0x040fe400078ec0ff */
[----:B------:R-:W-:Y:S02]  /*8e00*/  LOP3.LUT R0, R0, 0xfffffff7, RZ, 0xc0, !PT ;  /* 0xfffffff700007812 */ /* 0x000fe400078ec0ff */
[----:B------:R-:W-:Y:S02]  /*8e10*/  SHF.L.U32 R10, R17, 0x5, RZ ;  /* 0x00000005110a7819 */ /* 0x000fe400000006ff */
[----:B------:R-:W-:Y:S02]  /*8e20*/  SHF.R.U32.HI R29, RZ, 0x2, R18 ;  /* 0x00000002ff1d7819 */ /* 0x000fe40000011612 */
[----:B0-----:R-:W-:-:S13]  /*8e30*/  ISETP.NE.AND P2, PT, R19, 0x1, PT ;  /* 0x000000011300780c */ /* 0x001fda0003f45270 */
[----:B------:R-:W-:Y:S01]  /*8e40*/  @P2 LOP3.LUT R0, R0, 0x8, RZ, 0xfc, !PT ;  /* 0x0000000800002812 */ /* 0x000fe200078efcff */
[----:B--2---:R0:W-:Y:S01]  /*8e50*/  STL [R1+0x8], R20 ;  /* 0x0000081401007387 */ /* 0x0041e20000100800 */
[----:B------:R-:W-:Y:S05]  /*8e60*/  BRA.DIV UR4, `(.L_x_13595) ;  /* 0x0000003e04647947 */ /* 0x000fea000b800000 */
.L_x_13647:
[----:B------:R-:W-:Y:S01]  /*8e70*/  UMOV UR4, 0xa0 ;  /* 0x000000a000047882 */ /* 0x000fe20000000000 */
[----:B------:R-:W-:Y:S01]  /*8e80*/  LOP3.LUT R26, R29, 0x60, R10, 0xf8, !PT ;  /* 0x000000601d1a7812 */ /* 0x000fe200078ef80a */
[----:B------:R-:W-:Y:S01]  /*8e90*/  UIMAD UR4, UR48, UR4, -0xa0 ;  /* 0xffffff60300474a4 */ /* 0x000fe2000f8e0204 */
[----:B------:R-:W1:Y:S01]  /*8ea0*/  @P2 LDC R2, c[0x0][0x434] ;  /* 0x00010d00ff022b82 */ /* 0x000e620000000800 */
[----:B------:R-:W-:Y:S01]  /*8eb0*/  SHF.R.S32.HI R21, RZ, 0x1f, R20 ;  /* 0x0000001fff157819 */ /* 0x000fe20000011414 */
[----:B------:R-:W-:Y:S01]  /*8ec0*/  IMAD.MOV.U32 R4, RZ, RZ, RZ ;  /* 0x000000ffff047224 */ /* 0x000fe200078e00ff */
[C---:B------:R-:W-:Y:S02]  /*8ed0*/  LOP3.LUT R14, R26.reuse, 0x80, RZ, 0xfc, !PT ;  /* 0x000000801a0e7812 */ /* 0x040fe400078efcff */
[----:B------:R-:W-:-:S03]  /*8ee0*/  VIADD R5, R26, UR4 ;  /* 0x000000041a057c36 */ /* 0x000fc60008000000 */
[----:B------:R-:W2:Y:S08]  /*8ef0*/  @P2 LDC R3, c[0x0][0x438] ;  /* 0x00010e00ff032b82 */ /* 0x000eb00000000800 */
[----:B------:R-:W3:Y:S01]  /*8f00*/  @P2 LDC R13, c[0x0][0x434] ;  /* 0x00010d00ff0d2b82 */ /* 0x000ee20000000800 */
[C---:B------:R-:W-:Y:S01]  /*8f10*/  ISETP.GE.AND P1, PT, R5.reuse, UR36, PT ;  /* 0x0000002405007c0c */ /* 0x040fe2000bf26270 */
[----:B-----5:R-:W-:-:S06]  /*8f20*/  IMAD.IADD R5, R5, 0x1, R16 ;  /* 0x0000000105057824 */ /* 0x020fcc00078e0210 */
[----:B------:R-:W4:Y:S01]  /*8f30*/  @P2 LDC R15, c[0x0][0x438] ;  /* 0x00010e00ff0f2b82 */ /* 0x000f220000000800 */
[----:B-1----:R-:W-:-:S04]  /*8f40*/  @P2 IMAD.HI.U32 R2, R5, R2, RZ ;  /* 0x0000000205022227 */ /* 0x002fc800078e00ff */
[----:B------:R-:W-:Y:S01]  /*8f50*/  IMAD.SHL.U32 R22, R17, 0x40, RZ ;  /* 0x0000004011167824 */ /* 0x000fe200078e00ff */
[----:B------:R-:W-:Y:S01]  /*8f60*/  LOP3.LUT R0, R0, 0xfffffffd, RZ, 0xc0, !PT ;  /* 0xfffffffd00007812 */ /* 0x000fe200078ec0ff */
[----:B------:R-:W-:Y:S01]  /*8f70*/  IMAD.MOV.U32 R11, RZ, RZ, R5 ;  /* 0x000000ffff0b7224 */ /* 0x000fe200078e0005 */
[----:B------:R-:W1:Y:S01]  /*8f80*/  @!P1 LDC.64 R8, c[0x0][0x428] ;  /* 0x00010a00ff089b82 */ /* 0x000e620000000a00 */
[----:B--2---:R-:W-:Y:S01]  /*8f90*/  @P2 SHF.R.U32.HI R11, RZ, R3, R2 ;  /* 0x00000003ff0b2219 */ /* 0x004fe20000011602 */
[----:B------:R2:W-:Y:S03]  /*8fa0*/  STL [R1+0x18], R21 ;  /* 0x0000181501007387 */ /* 0x0005e60000100800 */
[----:B------:R-:W-:Y:S01]  /*8fb0*/  @!P1 SHF.R.S32.HI R3, RZ, 0x1f, R11 ;  /* 0x0000001fff039819 */ /* 0x000fe2000001140b */
[----:B------:R2:W-:Y:S02]  /*8fc0*/  STL [R1+0x1c], R14 ;  /* 0x00001c0e01007387 */ /* 0x0005e40000100800 */
[----:B------:R-:W0:Y:S01]  /*8fd0*/  @!P1 LDC.64 R6, c[0x0][0x418] ;  /* 0x00010600ff069b82 */ /* 0x000e220000000a00 */
[----:B-1----:R-:W-:-:S04]  /*8fe0*/  @!P1 IMAD R2, R21, R8, RZ ;  /* 0x0000000815029224 */ /* 0x002fc800078e02ff */
[----:B------:R-:W-:Y:S02]  /*8ff0*/  @!P1 IMAD R9, R20, R9, R2 ;  /* 0x0000000914099224 */ /* 0x000fe400078e0202 */
[----:B------:R-:W-:-:S04]  /*9000*/  @!P1 IMAD.MOV.U32 R2, RZ, RZ, R11 ;  /* 0x000000ffff029224 */ /* 0x000fc800078e000b */
[----:B------:R-:W-:-:S04]  /*9010*/  @!P1 IMAD.WIDE.U32 R2, R20, R8, R2 ;  /* 0x0000000814029225 */ /* 0x000fc800078e0002 */
[----:B------:R-:W-:Y:S01]  /*9020*/  @!P1 IMAD.IADD R3, R3, 0x1, R9 ;  /* 0x0000000103039824 */ /* 0x000fe200078e0209 */
[----:B0-----:R-:W-:-:S04]  /*9030*/  @!P1 LEA R6, P0, R2, R6, 0x2 ;  /* 0x0000000602069211 */ /* 0x001fc800078010ff */
[----:B------:R-:W-:Y:S01]  /*9040*/  @!P1 LEA.HI.X R7, R2, R7, R3, 0x2, P0 ;  /* 0x0000000702079211 */ /* 0x000fe200000f1403 */
[----:B------:R-:W-:-:S04]  /*9050*/  VIADD R3, R14, UR4 ;  /* 0x000000040e037c36 */ /* 0x000fc80008000000 */
[----:B------:R0:W5:Y:S01]  /*9060*/  @!P1 LDG.E R4, desc[UR40][R6.64] ;  /* 0x0000002806049981 */ /* 0x000162000c1e1900 */
[C---:B------:R-:W-:Y:S02]  /*9070*/  ISETP.GE.AND P0, PT, R3.reuse, UR36, PT ;  /* 0x0000002403007c0c */ /* 0x040fe4000bf06270 */
[----:B------:R-:W-:Y:S02]  /*9080*/  IADD3 R12, R3, R16, RZ ;  /* 0x00000010030c7210 */ /* 0x000fe40007ffe0ff */
[----:B------:R-:W-:-:S03]  /*9090*/  ISETP.GT.U32.OR P0, PT, R14, 0x9f, P0 ;  /* 0x0000009f0e00780c */ /* 0x000fc60000704470 */
[----:B---3--:R-:W-:-:S04]  /*90a0*/  @P2 IMAD.HI.U32 R2, R12, R13, RZ ;  /* 0x0000000d0c022227 */ /* 0x008fc800078e00ff */
[----:B------:R-:W-:Y:S01]  /*90b0*/  IMAD.MOV.U32 R13, RZ, RZ, R12 ;  /* 0x000000ffff0d7224 */ /* 0x000fe200078e000c */
[----:B----4-:R-:W-:-:S05]  /*90c0*/  @P2 SHF.R.U32.HI R13, RZ, R15, R2 ;  /* 0x0000000fff0d2219 */ /* 0x010fca0000011602 */
[----:B------:R-:W1:Y:S01]  /*90d0*/  @!P0 LDC.64 R8, c[0x0][0x428] ;  /* 0x00010a00ff088b82 */ /* 0x000e620000000a00 */
[----:B------:R-:W-:Y:S01]  /*90e0*/  @!P0 SHF.R.S32.HI R3, RZ, 0x1f, R13 ;  /* 0x0000001fff038819 */ /* 0x000fe2000001140d */
[----:B-1----:R-:W-:-:S04]  /*90f0*/  @!P0 IMAD R2, R21, R8, RZ ;  /* 0x0000000815028224 */ /* 0x002fc800078e02ff */
[----:B0-----:R-:W-:Y:S02]  /*9100*/  @!P0 IMAD R6, R20, R9, R2 ;  /* 0x0000000914068224 */ /* 0x001fe400078e0202 */
[----:B------:R-:W-:-:S04]  /*9110*/  @!P0 IMAD.MOV.U32 R2, RZ, RZ, R13 ;  /* 0x000000ffff028224 */ /* 0x000fc800078e000d */
[----:B------:R-:W-:Y:S02]  /*9120*/  @!P0 IMAD.WIDE.U32 R2, R20, R8, R2 ;  /* 0x0000000814028225 */ /* 0x000fe400078e0002 */
[----:B------:R-:W0:Y:S02]  /*9130*/  @!P0 LDC.64 R8, c[0x0][0x418] ;  /* 0x00010600ff088b82 */ /* 0x000e240000000a00 */
[----:B------:R-:W-:Y:S02]  /*9140*/  @!P0 IMAD.IADD R3, R6, 0x1, R3 ;  /* 0x0000000106038824 */ /* 0x000fe400078e0203 */
[----:B------:R-:W-:Y:S01]  /*9150*/  IMAD.MOV.U32 R6, RZ, RZ, RZ ;  /* 0x000000ffff067224 */ /* 0x000fe200078e00ff */
[----:B------:R-:W-:Y:S01]  /*9160*/  ULOP3.LUT UR4, UR46, 0x2, URZ, 0xfc, !UPT ;  /* 0x000000022e047892 */ /* 0x000fe2000f8efc3f */
[----:B0-----:R-:W-:-:S04]  /*9170*/  @!P0 LEA R8, P1, R2, R8, 0x2 ;  /* 0x0000000802088211 */ /* 0x001fc800078210ff */
[----:B------:R-:W-:-:S05]  /*9180*/  @!P0 LEA.HI.X R9, R2, R9, R3, 0x2, P1 ;  /* 0x0000000902098211 */ /* 0x000fca00008f1403 */
[----:B------:R0:W5:Y:S01]  /*9190*/  @!P0 LDG.E R6, desc[UR40][R8.64] ;  /* 0x0000002808068981 */ /* 0x000162000c1e1900 */
[----:B------:R-:W-:Y:S01]  /*91a0*/  ISETP.GT.U32.AND P0, PT, R14, 0x9f, PT ;  /* 0x0000009f0e00780c */ /* 0x000fe20003f04070 */
[----:B------:R-:W-:Y:S01]  /*91b0*/  IMAD.MOV R2, RZ, RZ, -R11 ;  /* 0x000000ffff027224 */ /* 0x000fe200078e0a0b */
[----:B------:R-:W-:-:S03]  /*91c0*/  LOP3.LUT R3, R22, 0x180, RZ, 0xc0, !PT ;  /* 0x0000018016037812 */ /* 0x000fc600078ec0ff */
[----:B------:R-:W-:Y:S01]  /*91d0*/  IMAD R5, R19, R2, R5 ;  /* 0x0000000213057224 */ /* 0x000fe200078e0205 */
[----:B------:R-:W-:Y:S01]  /*91e0*/  SHF.R.U32.HI R2, RZ, 0x1, R17 ;  /* 0x00000001ff027819 */ /* 0x000fe20000011611 */
[----:B0-----:R-:W-:-:S03]  /*91f0*/  IMAD.U32 R8, RZ, RZ, UR4 ;  /* 0x00000004ff087e24 */ /* 0x001fc6000f8e00ff */
[----:B------:R-:W-:Y:S01]  /*9200*/  LOP3.LUT R2, R3, 0x30, R2, 0xf8, !PT ;  /* 0x0000003003027812 */ /* 0x000fe200078ef802 */
[----:B------:R-:W-:Y:S02]  /*9210*/  IMAD.SHL.U32 R3, R17, 0x8, RZ ;  /* 0x0000000811037824 */ /* 0x000fe400078e00ff */
[----:B------:R-:W-:Y:S02]  /*9220*/  @P0 LOP3.LUT R0, R0, 0x2, RZ, 0xfc, !PT ;  /* 0x0000000200000812 */ /* 0x000fe400078efcff */
[----:B------:R-:W-:Y:S02]  /*9230*/  ISETP.NE.AND P0, PT, R8, 0x3, PT ;  /* 0x000000030800780c */ /* 0x000fe40003f05270 */
[----:B------:R-:W-:Y:S02]  /*9240*/  MOV R8, UR39 ;  /* 0x0000002700087c02 */ /* 0x000fe40008000f00 */
[----:B------:R-:W-:Y:S02]  /*9250*/  LOP3.LUT R3, R2, 0x30, R3, 0x78, !PT ;  /* 0x0000003002037812 */ /* 0x000fe400078e7803 */
[----:B------:R-:W-:-:S02]  /*9260*/  SHF.R.S32.HI R8, RZ, 0x1f, R8 ;  /* 0x0000001fff087819 */ /* 0x000fc40000011408 */
[----:B------:R-:W-:Y:S01]  /*9270*/  LOP3.LUT R22, R3, 0x640, R22, 0xf8, !PT ;  /* 0x0000064003167812 */ /* 0x000fe200078ef816 */
[----:B------:R-:W-:Y:S01]  /*9280*/  IMAD.SHL.U32 R3, R18, 0x10, RZ ;  /* 0x0000001012037824 */ /* 0x000fe200078e00ff */
[----:B------:R-:W-:Y:S01]  /*9290*/  LOP3.LUT R2, R10, 0x80, RZ, 0xc0, !PT ;  /* 0x000000800a027812 */ /* 0x000fe200078ec0ff */
[----:B------:R2:W-:Y:S01]  /*92a0*/  STL [R1+0x10], R8 ;  /* 0x0000100801007387 */ /* 0x0005e20000100800 */
[----:B------:R-:W-:Y:S02]  /*92b0*/  IMAD.SHL.U32 R9, R17, 0x4, RZ ;  /* 0x0000000411097824 */ /* 0x000fe400078e00ff */
[----:B------:R-:W-:Y:S02]  /*92c0*/  LOP3.LUT R2, R2, 0x10, R17, 0xf8, !PT ;  /* 0x0000001002027812 */ /* 0x000fe400078ef811 */
[----:B------:R-:W-:Y:S02]  /*92d0*/  LOP3.LUT R3, R3, 0x600, RZ, 0xc0, !PT ;  /* 0x0000060003037812 */ /* 0x000fe400078ec0ff */
[----:B------:R-:W-:-:S02]  /*92e0*/  LOP3.LUT R2, R2, 0x10, R9, 0x78, !PT ;  /* 0x0000001002027812 */ /* 0x000fc400078e7809 */
[----:B------:R-:W-:Y:S02]  /*92f0*/  IADD3 R7, -R13, RZ, RZ ;  /* 0x000000ff0d077210 */ /* 0x000fe40007ffe1ff */
[----:B------:R-:W-:Y:S02]  /*9300*/  LOP3.LUT R9, R3, 0x60, R10, 0xf8, !PT ;  /* 0x0000006003097812 */ /* 0x000fe400078ef80a */
[----:B------:R-:W-:Y:S01]  /*9310*/  LOP3.LUT R0, R0, 0xfffffffb, RZ, 0xc0, !PT ;  /* 0xfffffffb00007812 */ /* 0x000fe200078ec0ff */
[----:B------:R-:W-:Y:S01]  /*9320*/  IMAD R7, R19, R7, R12 ;  /* 0x0000000713077224 */ /* 0x000fe200078e020c */
[----:B------:R-:W-:Y:S01]  /*9330*/  LOP3.LUT R9, R9, 0x100, R10, 0xf8, !PT ;  /* 0x0000010009097812 */ /* 0x000fe200078ef80a */
[----:B------:R-:W-:Y:S01]  /*9340*/  IMAD.U32 R12, RZ, RZ, UR48 ;  /* 0x00000030ff0c7e24 */ /* 0x000fe2000f8e00ff */
[----:B------:R-:W-:Y:S02]  /*9350*/  @P0 LOP3.LUT R0, R0, 0x4, RZ, 0xfc, !PT ;  /* 0x0000000400000812 */ /* 0x000fe400078efcff */
[----:B------:R-:W-:Y:S01]  /*9360*/  LOP3.LUT R19, R9, R2, RZ, 0xfc, !PT ;  /* 0x0000000209137212 */ /* 0x000fe200078efcff */
[----:B------:R-:W-:Y:S01]  /*9370*/  IMAD.SHL.U32 R2, R17, 0x10, RZ ;  /* 0x0000001011027824 */ /* 0x000fe200078e00ff */
[----:B------:R-:W-:Y:S01]  /*9380*/  SHF.R.U32.HI R17, RZ, 0x3, R17 ;  /* 0x00000003ff117819 */ /* 0x000fe20000011611 */
[----:B------:R-:W-:Y:S01]  /*9390*/  VIADD R12, R12, 0xffffffff ;  /* 0xffffffff0c0c7836 */ /* 0x000fe20000000000 */
[----:B--2---:R-:W-:Y:S06]  /*93a0*/  @!P0 BRA `(.L_x_13596) ;  /* 0x0000000000048947 */ /* 0x004fec0003800000 */
[----:B------:R-:W-:Y:S01]  /*93b0*/  BPT.TRAP 0x1 ;  /* 0x000000040000795c */ /* 0x000fe20000300000 */
.L_x_13596:
[----:B------:R-:W-:Y:S01]  /*93c0*/  IMAD.MOV.U32 R8, RZ, RZ, 0x1 ;  /* 0x00000001ff087424 */ /* 0x000fe200078e00ff */
[----:B------:R-:W-:-:S04]  /*93d0*/  SHF.R.S32.HI R20, RZ, 0x1f, R5 ;  /* 0x0000001fff147819 */ /* 0x000fc80000011405 */
[----:B------:R-:W-:Y:S01]  /*93e0*/  SHF.L.U32 R9, R8, 0x1f, RZ ;  /* 0x0000001f08097819 */ /* 0x000fe200000006ff */
[C---:B------:R-:W-:Y:S02]  /*93f0*/  IMAD.SHL.U32 R8, R17.reuse, 0x80, RZ ;  /* 0x0000008011087824 */ /* 0x040fe400078e00ff */
[----:B------:R-:W-:Y:S01]  /*9400*/  IMAD.SHL.U32 R17, R17, 0x10, RZ ;  /* 0x0000001011117824 */ /* 0x000fe200078e00ff */
[----:B------:R-:W0:Y:S02]  /*9410*/  SYNCS.PHASECHK.TRANS64.TRYWAIT P0, [UR43+0x12480], R9 ;  /* 0x01248009ff0075a7 */ /* 0x000e24000800016b */
[----:B------:R-:W-:-:S04]  /*9420*/  LOP3.LUT R8, R8, 0x180, RZ, 0xc0, !PT ;  /* 0x0000018008087812 */ /* 0x000fc800078ec0ff */
[----:B------:R-:W-:Y:S02]  /*9430*/  LOP3.LUT R8, R8, 0x30, R2, 0xf8, !PT ;  /* 0x0000003008087812 */ /* 0x000fe400078ef802 */
[----:B------:R-:W-:Y:S02]  /*9440*/  LOP3.LUT R2, R2, 0x40, RZ, 0xc0, !PT ;  /* 0x0000004002027812 */ /* 0x000fe400078ec0ff */
[----:B------:R-:W-:-:S04]  /*9450*/  LOP3.LUT R8, R8, 0x30, R17, 0x78, !PT ;  /* 0x0000003008087812 */ /* 0x000fc800078e7811 */
[----:B------:R-:W-:-:S05]  /*9460*/  IADD3 R2, R8, R3, R2 ;  /* 0x0000000308027210 */ /* 0x000fca0007ffe002 */
[----:B------:R1:W-:Y:S02]  /*9470*/  STL [R1+0x14], R2 ;  /* 0x0000140201007387 */ /* 0x0003e40000100800 */
[----:B01----:R-:W-:Y:S05]  /*9480*/  @!P0 BRA `(.L_x_13597) ;  /* 0x0000003400fc8947 */ /* 0x003fea0003800000 */
.L_x_13648:
[----:B------:R-:W2:Y:S01]  /*9490*/  LDL R11, [R1+0x10] ;  /* 0x00001000010b7983 */ /* 0x000ea20000100800 */
[----:B------:R-:W-:Y:S01]  /*94a0*/  ULDC.64 UR4, c[0x0][0x328] ;  /* 0x0000ca0000047ab9 */ /* 0x000fe20000000a00 */
[----:B-----5:R-:W-:Y:S01]  /*94b0*/  SHF.R.S32.HI R24, RZ, 0x1f, R4 ;  /* 0x0000001fff187819 */ /* 0x020fe20000011404 */
[----:B------:R-:W-:Y:S01]  /*94c0*/  IMAD R8, R20, UR4, RZ ;  /* 0x0000000414087c24 */ /* 0x000fe2000f8e02ff */
[----:B------:R-:W-:Y:S01]  /*94d0*/  ULDC.64 UR6, c[0x0][0x338] ;  /* 0x0000ce0000067ab9 */ /* 0x000fe20000000a00 */
[C---:B0-----:R-:W-:Y:S01]  /*94e0*/  IMAD.WIDE.U32 R2, R5.reuse, UR4, RZ ;  /* 0x0000000405027c25 */ /* 0x041fe2000f8e00ff */
[----:B------:R-:W-:Y:S01]  /*94f0*/  SHF.R.S32.HI R21, RZ, 0x1f, R7 ;  /* 0x0000001fff157819 */ /* 0x000fe20000011407 */
[----:B------:R-:W0:Y:S01]  /*9500*/  S2R R14, SR_TID.X ;  /* 0x00000000000e7919 */ /* 0x000e220000002100 */
[----:B------:R-:W-:Y:S01]  /*9510*/  SHF.R.S32.HI R25, RZ, 0x1f, R6 ;  /* 0x0000001fff197819 */ /* 0x000fe20000011406 */
[----:B------:R-:W-:Y:S01]  /*9520*/  IMAD R8, R5, UR5, R8 ;  /* 0x0000000505087c24 */ /* 0x000fe2000f8e0208 */
[----:B------:R-:W1:Y:S01]  /*9530*/  LDC R15, c[0x0][0x2f4] ;  /* 0x0000bd00ff0f7b82 */ /* 0x000e620000000800 */
[----:B------:R-:W-:-:S02]  /*9540*/  IMAD R10, R21, UR4, RZ ;  /* 0x00000004150a7c24 */ /* 0x000fc4000f8e02ff */
[----:B------:R-:W-:Y:S02]  /*9550*/  IMAD.IADD R3, R3, 0x1, R8 ;  /* 0x0000000103037824 */ /* 0x000fe400078e0208 */
[----:B------:R-:W-:Y:S02]  /*9560*/  IMAD R8, R24, UR6, RZ ;  /* 0x0000000618087c24 */ /* 0x000fe4000f8e02ff */
[----:B------:R-:W-:-:S04]  /*9570*/  IMAD.WIDE.U32 R2, R4, UR6, R2 ;  /* 0x0000000604027c25 */ /* 0x000fc8000f8e0002 */
[----:B------:R-:W-:Y:S02]  /*9580*/  IMAD R8, R4, UR7, R8 ;  /* 0x0000000704087c24 */ /* 0x000fe4000f8e0208 */
[----:B------:R-:W-:-:S03]  /*9590*/  IMAD R10, R7, UR5, R10 ;  /* 0x00000005070a7c24 */ /* 0x000fc6000f8e020a */
[----:B------:R-:W-:Y:S01]  /*95a0*/  IADD3 R9, R3, R8, RZ ;  /* 0x0000000803097210 */ /* 0x000fe20007ffe0ff */
[----:B------:R-:W-:Y:S02]  /*95b0*/  IMAD.MOV.U32 R8, RZ, RZ, R2 ;  /* 0x000000ffff087224 */ /* 0x000fe400078e0002 */
[----:B------:R-:W-:Y:S01]  /*95c0*/  IMAD.WIDE.U32 R2, R7, UR4, RZ ;  /* 0x0000000407027c25 */ /* 0x000fe2000f8e00ff */
[----:B------:R-:W-:-:S03]  /*95d0*/  ULDC.64 UR4, c[0x0][0x330] ;  /* 0x0000cc0000047ab9 */ /* 0x000fc60000000a00 */
[----:B------:R-:W-:Y:S02]  /*95e0*/  IMAD.IADD R3, R3, 0x1, R10 ;  /* 0x0000000103037824 */ /* 0x000fe400078e020a */
[----:B------:R-:W-:Y:S02]  /*95f0*/  IMAD R10, R25, UR6, RZ ;  /* 0x00000006190a7c24 */ /* 0x000fe4000f8e02ff */
[----:B------:R-:W-:Y:S01]  /*9600*/  IMAD.WIDE.U32 R2, R6, UR6, R2 ;  /* 0x0000000606027c25 */ /* 0x000fe2000f8e0002 */
[----:B0-----:R-:W-:-:S03]  /*9610*/  SHF.L.U32 R14, R14, 0x4, RZ ;  /* 0x000000040e0e7819 */ /* 0x001fc600000006ff */
[----:B------:R-:W-:Y:S02]  /*9620*/  IMAD R10, R6, UR7, R10 ;  /* 0x00000007060a7c24 */ /* 0x000fe4000f8e020a */
[----:B------:R-:W-:Y:S01]  /*9630*/  IMAD.U32 R13, RZ, RZ, UR4 ;  /* 0x00000004ff0d7e24 */ /* 0x000fe2000f8e00ff */
[----:B------:R-:W-:Y:S01]  /*9640*/  LOP3.LUT R14, R14, 0x30, RZ, 0xc0, !PT ;  /* 0x000000300e0e7812 */ /* 0x000fe200078ec0ff */
[----:B------:R-:W-:-:S03]  /*9650*/  IMAD.IADD R3, R3, 0x1, R10 ;  /* 0x0000000103037824 */ /* 0x000fc600078e020a */
[----:B-1----:R-:W-:Y:S01]  /*9660*/  ISETP.GE.AND P2, PT, R14, R15, PT ;  /* 0x0000000f0e00720c */ /* 0x002fe20003f46270 */
[----:B------:R-:W-:Y:S01]  /*9670*/  IMAD.WIDE.U32 R2, R13, UR39, R2 ;  /* 0x000000270d027c25 */ /* 0x000fe2000f8e0002 */
[----:B--2---:R-:W-:-:S03]  /*9680*/  R2UR UR6, R11 ;  /* 0x000000000b0672ca */ /* 0x004fc600000e0000 */
[----:B------:R-:W-:-:S10]  /*9690*/  IMAD.WIDE.U32 R10, R13, UR39, R8 ;  /* 0x000000270d0a7c25 */ /* 0x000fd4000f8e0008 */
[----:B------:R-:W-:-:S03]  /*96a0*/  UIMAD UR4, UR6, UR4, URZ ;  /* 0x00000004060472a4 */ /* 0x000fc6000f8e023f */
[----:B------:R-:W-:Y:S01]  /*96b0*/  ULDC.64 UR6, c[0x0][0x318] ;  /* 0x0000c60000067ab9 */ /* 0x000fe20000000a00 */
[----:B------:R-:W-:Y:S01]  /*96c0*/  UIMAD UR4, UR39, UR5, UR4 ;  /* 0x00000005270472a4 */ /* 0x000fe2000f8e0204 */
[----:B------:R-:W-:Y:S01]  /*96d0*/  IMAD.U32 R17, RZ, RZ, UR7 ;  /* 0x00000007ff117e24 */ /* 0x000fe2000f8e00ff */
[----:B------:R-:W-:-:S04]  /*96e0*/  IADD3 R9, P0, R10, UR6, RZ ;  /* 0x000000060a097c10 */ /* 0x000fc8000ff1e0ff */
[----:B------:R-:W-:Y:S02]  /*96f0*/  IADD3.X R10, R17, UR4, R11, P0, !PT ;  /* 0x00000004110a7c10 */ /* 0x000fe400087fe40b */
[----:B------:R-:W-:-:S04]  /*9700*/  IADD3 R18, P0, R2, UR6, RZ ;  /* 0x0000000602127c10 */ /* 0x000fc8000ff1e0ff */
[----:B------:R-:W-:Y:S01]  /*9710*/  IADD3.X R17, R17, UR4, R3, P0, !PT ;  /* 0x0000000411117c10 */ /* 0x000fe200087fe403 */
[----:B------:R-:W-:Y:S01]  /*9720*/  IMAD.MOV.U32 R3, RZ, RZ, -0xa0 ;  /* 0xffffff60ff037424 */ /* 0x000fe200078e00ff */
[----:B------:R-:W-:-:S03]  /*9730*/  UMOV UR4, 0xffffffff ;  /* 0xffffffff00047882 */ /* 0x000fc60000000000 */
[----:B------:R-:W-:-:S04]  /*9740*/  IMAD R8, R12, R3, UR36 ;  /* 0x000000240c087e24 */ /* 0x000fc8000f8e0203 */
[----:B------:R-:W-:-:S05]  /*9750*/  IMAD.IADD R8, R8, 0x1, -R29 ;  /* 0x0000000108087824 */ /* 0x000fca00078e0a1d */
[----:B------:R-:W-:Y:S01]  /*9760*/  ISETP.GE.AND P4, PT, R8, 0x1, PT ;  /* 0x000000010800780c */ /* 0x000fe20003f86270 */
[----:B------:R-:W-:-:S12]  /*9770*/  BRA.DIV UR4, `(.L_x_13598) ;  /* 0x00000036045c7947 */ /* 0x000fd8000b800000 */
[----:B------:R-:W2:Y:S01]  /*9780*/  LDL R11, [R1+0x14] ;  /* 0x00001400010b7983 */ /* 0x000ea20000100800 */
[C---:B------:R-:W-:Y:S02]  /*9790*/  ISETP.LT.OR P0, PT, R8.reuse, 0x1, P2 ;  /* 0x000000010800780c */ /* 0x040fe40001701670 */
[----:B------:R-:W-:Y:S01]  /*97a0*/  ISETP.GE.AND P5, PT, R8, 0x81, PT ;  /* 0x000000810800780c */ /* 0x000fe20003fa6270 */
[----:B------:R-:W0:Y:S01]  /*97b0*/  S2R R12, SR_TID.X ;  /* 0x00000000000c7919 */ /* 0x000e220000002100 */
[----:B------:R-:W-:Y:S02]  /*97c0*/  LOP3.LUT R0, R0, 0xffffffef, RZ, 0xc0, !PT ;  /* 0xffffffef00007812 */ /* 0x000fe400078ec0ff */
[----:B------:R-:W-:Y:S01]  /*97d0*/  ISETP.GE.AND P3, PT, R8, 0x21, PT ;  /* 0x000000210800780c */ /* 0x000fe20003f66270 */
[----:B------:R-:W1:Y:S04]  /*97e0*/  SHFL.IDX PT, R2, R9, RZ, 0x1c1f ;  /* 0x001c1fff09027589 */ /* 0x000e6800000e0000 */
[----:B------:R-:W3:Y:S04]  /*97f0*/  SHFL.IDX PT, R3, R10, RZ, 0x1c1f ;  /* 0x001c1fff0a037589 */ /* 0x000ee800000e0000 */
[----:B------:R-:W-:Y:S01]  /*9800*/  SHFL.IDX PT, R17, R17, RZ, 0x1c1f ;  /* 0x001c1fff11117589 */ /* 0x000fe200000e0000 */
[----:B------:R-:W-:Y:S01]  /*9810*/  @P5 LOP3.LUT R0, R0, 0x10, RZ, 0xfc, !PT ;  /* 0x0000001000005812 */ /* 0x000fe200078efcff */
[----:B0-----:R-:W-:-:S05]  /*9820*/  IMAD.SHL.U32 R12, R12, 0x10, RZ ;  /* 0x000000100c0c7824 */ /* 0x001fca00078e00ff */
[----:B------:R-:W-:-:S04]  /*9830*/  LOP3.LUT R12, R12, 0x30, RZ, 0xc0, !PT ;  /* 0x000000300c0c7812 */ /* 0x000fc800078ec0ff */
[----:B-1----:R-:W-:-:S05]  /*9840*/  IADD3 R2, P1, R12, R2, RZ ;  /* 0x000000020c027210 */ /* 0x002fca0007f3e0ff */
[----:B---3--:R-:W-:Y:S02]  /*9850*/  IMAD.X R3, RZ, RZ, R3, P1 ;  /* 0x000000ffff037224 */ /* 0x008fe400008e0603 */
[----:B--2---:R-:W-:-:S05]  /*9860*/  VIADD R11, R11, UR43 ;  /* 0x0000002b0b0b7c36 */ /* 0x004fca0008000000 */
[----:B------:R0:W-:Y:S01]  /*9870*/  LDGSTS.E.BYPASS.LTC128B.128 [R11+0x5200], desc[UR40][R2.64], !P0 ;  /* 0x05200000020b7fae */ /* 0x0001e2000c101d68 */
[----:B------:R-:W-:-:S03]  /*9880*/  ISETP.LT.OR P0, PT, R8, 0x21, P2 ;  /* 0x000000210800780c */ /* 0x000fc60001701670 */
[----:B------:R-:W-:Y:S04]  /*9890*/  STL [R1], R11 ;  /* 0x0000000b01007387 */ /* 0x000fe80000100800 */
[----:B0-----:R-:W0:Y:S04]  /*98a0*/  SHFL.IDX PT, R2, R9, 0x1, 0x1c1f ;  /* 0x003c1f0009027f89 */ /* 0x001e2800000e0000 */
[----:B------:R-:W1:Y:S01]  /*98b0*/  SHFL.IDX PT, R3, R10, 0x1, 0x1c1f ;  /* 0x003c1f000a037f89 */ /* 0x000e6200000e0000 */
[----:B0-----:R-:W-:-:S05]  /*98c0*/  IADD3 R2, P1, R12, R2, RZ ;  /* 0x000000020c027210 */ /* 0x001fca0007f3e0ff */
[----:B-1----:R-:W-:-:S05]  /*98d0*/  IMAD.X R3, RZ, RZ, R3, P1 ;  /* 0x000000ffff037224 */ /* 0x002fca00008e0603 */
[----:B------:R0:W-:Y:S01]  /*98e0*/  LDGSTS.E.BYPASS.LTC128B.128 [R11+0x5a00], desc[UR40][R2.64], !P0 ;  /* 0x05a00000020b7fae */ /* 0x0001e2000c101d68 */
[----:B------:R-:W-:-:S03]  /*98f0*/  ISETP.LT.OR P0, PT, R8, 0x41, P2 ;  /* 0x000000410800780c */ /* 0x000fc60001701670 */
[----:B0-----:R-:W0:Y:S04]  /*9900*/  SHFL.IDX PT, R2, R9, 0x2, 0x1c1f ;  /* 0x005c1f0009027f89 */ /* 0x001e2800000e0000 */
[----:B------:R-:W1:Y:S04]  /*9910*/  SHFL.IDX PT, R3, R10, 0x2, 0x1c1f ;  /* 0x005c1f000a037f89 */ /* 0x000e6800000e0000 */
[----:B------:R-:W-:Y:S01]  /*9920*/  SHFL.IDX PT, R10, R10, 0x3, 0x1c1f ;  /* 0x007c1f000a0a7f89 */ /* 0x000fe200000e0000 */
[----:B0-----:R-:W-:-:S05]  /*9930*/  IADD3 R2, P1, R12, R2, RZ ;  /* 0x000000020c027210 */ /* 0x001fca0007f3e0ff */
[----:B-1----:R-:W-:-:S05]  /*9940*/  IMAD.X R3, RZ, RZ, R3, P1 ;  /* 0x000000ffff037224 */ /* 0x002fca00008e0603 */
[----:B------:R0:W-:Y:S01]  /*9950*/  LDGSTS.E.BYPASS.LTC128B.128 [R11+0x6200], desc[UR40][R2.64], !P0 ;  /* 0x06200000020b7fae */ /* 0x0001e2000c101d68 */
[----:B------:R-:W-:-:S03]  /*9960*/  ISETP.LT.OR P0, PT, R8, 0x61, P2 ;  /* 0x000000610800780c */ /* 0x000fc60001701670 */
[----:B0-----:R-:W0:Y:S02]  /*9970*/  SHFL.IDX PT, R2, R9, 0x3, 0x1c1f ;  /* 0x007c1f0009027f89 */ /* 0x001e2400000e0000 */
[----:B0-----:R-:W-:-:S04]  /*9980*/  IADD3 R2, P1, R12, R2, RZ ;  /* 0x000000020c027210 */ /* 0x001fc80007f3e0ff */
[----:B------:R-:W-:Y:S02]  /*9990*/  IADD3.X R3, RZ, R10, RZ, P1, !PT ;  /* 0x0000000aff037210 */ /* 0x000fe40000ffe4ff */
[----:B------:R-:W-:-:S03]  /*99a0*/  ISETP.GE.AND P1, PT, R8, 0x61, PT ;  /* 0x000000610800780c */ /* 0x000fc60003f26270 */
[----:B------:R0:W-:Y:S01]  /*99b0*/  LDGSTS.E.BYPASS.LTC128B.128 [R11+0x6a00], desc[UR40][R2.64], !P0 ;  /* 0x06a00000020b7fae */ /* 0x0001e2000c101d68 */
[----:B------:R-:W-:-:S03]  /*99c0*/  ISETP.GE.AND P0, PT, R8, 0x41, PT ;  /* 0x000000410800780c */ /* 0x000fc60003f06270 */
[----:B0-----:R1:W2:Y:S10]  /*99d0*/  SHFL.IDX PT, R2, R18, RZ, 0x1c1f ;  /* 0x001c1fff12027589 */ /* 0x0012b400000e0000 */
.L_x_13660:
[----:B------:R-:W3:Y:S01]  /*99e0*/  LDL R9, [R1] ;  /* 0x0000000001097983 */ /* 0x000ee20000100800 */
[----:B------:R-:W-:Y:S01]  /*99f0*/  ISETP.LT.OR P2, PT, R8, 0x81, P2 ;  /* 0x000000810800780c */ /* 0x000fe20001741670 */
[----:B------:R-:W4:Y:S02]  /*9a00*/  S2R R3, SR_TID.X ;  /* 0x0000000000037919 */ /* 0x000f240000002100 */
[----:B----4-:R-:W-:-:S05]  /*9a10*/  IMAD.SHL.U32 R3, R3, 0x10, RZ ;  /* 0x0000001003037824 */ /* 0x010fca00078e00ff */
[----:B------:R-:W-:-:S04]  /*9a20*/  LOP3.LUT R3, R3, 0x30, RZ, 0xc0, !PT ;  /* 0x0000003003037812 */ /* 0x000fc800078ec0ff */
[----:B--2---:R-:W-:-:S05]  /*9a30*/  IADD3 R2, P5, R3, R2, RZ ;  /* 0x0000000203027210 */ /* 0x004fca0007fbe0ff */
[----:B------:R-:W-:-:S05]  /*9a40*/  IMAD.X R3, RZ, RZ, R17, P5 ;  /* 0x000000ffff037224 */ /* 0x000fca00028e0611 */
[----:B------:R-:W-:Y:S01]  /*9a50*/  @!PT LDS RZ, [RZ] ;  /* 0x00000000fffff984 */ /* 0x000fe20000000800 */
[----:B------:R-:W-:Y:S01]  /*9a60*/  @!PT LDS RZ, [RZ] ;  /* 0x00000000fffff984 */ /* 0x000fe20000000800 */
[----:B------:R-:W-:Y:S01]  /*9a70*/  @!PT LDS RZ, [RZ] ;  /* 0x00000000fffff984 */ /* 0x000fe20000000800 */
[----:B---3--:R2:W-:Y:S01]  /*9a80*/  LDGSTS.E.BYPASS.LTC128B.128 [R9+0x7200], desc[UR40][R2.64], !P2 ;  /* 0x0720000002097fae */ /* 0x0085e2000d101d68 */
[----:B------:R-:W-:Y:S01]  /*9a90*/  NOP ;  /* 0x0000000000007918 */ /* 0x000fe20000000000 */
[----:B------:R-:W-:Y:S02]  /*9aa0*/  SYNCS.ARRIVE.TRANS64.RED.A0T1 RZ, [UR43+0x12470], RZ ;  /* 0x012470ffffff79a7 */ /* 0x000fe4000820042b */
[----:B------:R-:W-:Y:S01]  /*9ab0*/  ARRIVES.LDGSTSBAR.64.TRANSCNT [UR43+0x12470] ;  /* 0x01247000ff0079b0 */ /* 0x000fe20008000aab */
[----:B------:R-:W-:Y:S01]  /*9ac0*/  NOP ;  /* 0x0000000000007918 */ /* 0x000fe20000000000 */
[----:B------:R-:W-:-:S06]  /*9ad0*/  ULOP3.LUT UR4, UR46, 0x2, URZ, 0xfc, !UPT ;  /* 0x000000022e047892 */ /* 0x000fcc000f8efc3f */
[----:B--2---:R-:W-:-:S05]  /*9ae0*/  IMAD.U32 R9, RZ, RZ, UR4 ;  /* 0x00000004ff097e24 */ /* 0x004fca000f8e00ff */
[----:B------:R-:W-:-:S13]  /*9af0*/  ISETP.NE.AND P6, PT, R9, 0x3, PT ;  /* 0x000000030900780c */ /* 0x000fda0003fc5270 */
[----:B------:R-:W-:Y:S05]  /*9b00*/  @!P6 BRA `(.L_x_13599) ;  /* 0x000000000004e947 */ /* 0x000fea0003800000 */
[----:B------:R-:W-:Y:S01]  /*9b10*/  BPT.TRAP 0x1 ;  /* 0x000000040000795c */ /* 0x000fe20000300000 */
.L_x_13599:
[----:B------:R-:W-:Y:S01]  /*9b20*/  SYNCS.ARRIVE.TRANS64.A1T0 RZ, [UR43+0x12470], RZ ;  /* 0x012470ffffff79a7 */ /* 0x000fe2000810002b */
[----:B------:R-:W-:Y:S05]  /*9b30*/  @!P6 BRA `(.L_x_13600) ;  /* 0x000000000004e947 */ /* 0x000fea0003800000 */
[----:B------:R-:W-:Y:S01]  /*9b40*/  BPT.TRAP 0x1 ;  /* 0x000000040000795c */ /* 0x000fe20000300000 */
.L_x_13600:
[----:B------:R-:W-:-:S05]  /*9b50*/  IMAD.MOV.U32 R2, RZ, RZ, 0x1 ;  /* 0x00000001ff027424 */ /* 0x000fca00078e00ff */
[----:B------:R-:W-:-:S04]  /*9b60*/  SHF.L.U32 R2, R2, 0x1f, RZ ;  /* 0x0000001f02027819 */ /* 0x000fc800000006ff */
[----:B------:R-:W2:Y:S02]  /*9b70*/  SYNCS.PHASECHK.TRANS64.TRYWAIT P2, [UR43+0x12440], R2 ;  /* 0x01244002ff0075a7 */ /* 0x000ea4000804016b */
[----:B--2---:R-:W-:Y:S05]  /*9b80*/  @!P2 BRA `(.L_x_13601) ;  /* 0x000000380028a947 */ /* 0x004fea0003800000 */
.L_x_13661:
[----:B------:R-:W3:Y:S01]  /*9b90*/  LDL R10, [R1+0x10] ;  /* 0x00001000010a7983 */ /* 0x000ee20000100800 */
[----:B------:R-:W-:Y:S01]  /*9ba0*/  ULDC.64 UR4, c[0x0][0x300] ;  /* 0x0000c00000047ab9 */ /* 0x000fe20000000a00 */
[----:B------:R-:W-:Y:S01]  /*9bb0*/  ULDC.64 UR8, c[0x0][0x310] ;  /* 0x0000c40000087ab9 */ /* 0x000fe20000000a00 */
[----:B------:R-:W-:Y:S01]  /*9bc0*/  IMAD R8, R20, UR4, RZ ;  /* 0x0000000414087c24 */ /* 0x000fe2000f8e02ff */
[----:B-1----:R1:W5:Y:S01]  /*9bd0*/  LDL R18, [R1] ;  /* 0x0000000001127983 */ /* 0x0023620000100800 */
[C---:B--2---:R-:W-:Y:S01]  /*9be0*/  IMAD.WIDE.U32 R2, R5.reuse, UR4, RZ ;  /* 0x0000000405027c25 */ /* 0x044fe2000f8e00ff */
[----:B------:R-:W2:Y:S03]  /*9bf0*/  LDC R9, c[0x0][0x2f4] ;  /* 0x0000bd00ff097b82 */ /* 0x000ea60000000800 */
[----:B------:R-:W-:Y:S02]  /*9c00*/  IMAD R8, R5, UR5, R8 ;  /* 0x0000000505087c24 */ /* 0x000fe4000f8e0208 */
[----:B------:R-:W-:-:S02]  /*9c10*/  IMAD R24, R24, UR8, RZ ;  /* 0x0000000818187c24 */ /* 0x000fc4000f8e02ff */
[----:B------:R-:W-:Y:S02]  /*9c20*/  IMAD.IADD R3, R3, 0x1, R8 ;  /* 0x0000000103037824 */ /* 0x000fe400078e0208 */
[----:B------:R-:W-:Y:S02]  /*9c30*/  IMAD R21, R21, UR4, RZ ;  /* 0x0000000415157c24 */ /* 0x000fe4000f8e02ff */
[----:B------:R-:W-:-:S04]  /*9c40*/  IMAD.WIDE.U32 R2, R4, UR8, R2 ;  /* 0x0000000804027c25 */ /* 0x000fc8000f8e0002 */
[----:B------:R-:W-:Y:S02]  /*9c50*/  IMAD R4, R4, UR9, R24 ;  /* 0x0000000904047c24 */ /* 0x000fe4000f8e0218 */
[----:B------:R-:W4:Y:S01]  /*9c60*/  S2R R24, SR_TID.X ;  /* 0x0000000000187919 */ /* 0x000f220000002100 */
[----:B------:R-:W-:Y:S02]  /*9c70*/  IMAD R21, R7, UR5, R21 ;  /* 0x0000000507157c24 */ /* 0x000fe4000f8e0215 */
[----:B------:R-:W-:Y:S01]  /*9c80*/  IMAD.IADD R5, R3, 0x1, R4 ;  /* 0x0000000103057824 */ /* 0x000fe200078e0204 */
[----:B------:R-:W-:Y:S01]  /*9c90*/  MOV R4, R2 ;  /* 0x0000000200047202 */ /* 0x000fe20000000f00 */
[----:B------:R-:W-:Y:S01]  /*9ca0*/  IMAD.WIDE.U32 R2, R7, UR4, RZ ;  /* 0x0000000407027c25 */ /* 0x000fe2000f8e00ff */
[----:B------:R-:W-:-:S03]  /*9cb0*/  ULDC.64 UR4, c[0x0][0x308] ;  /* 0x0000c20000047ab9 */ /* 0x000fc60000000a00 */
[----:B------:R-:W-:Y:S02]  /*9cc0*/  IMAD.IADD R3, R3, 0x1, R21 ;  /* 0x0000000103037824 */ /* 0x000fe400078e0215 */
[----:B------:R-:W-:Y:S02]  /*9cd0*/  IMAD R7, R25, UR8, RZ ;  /* 0x0000000819077c24 */ /* 0x000fe4000f8e02ff */
[----:B------:R-:W-:-:S04]  /*9ce0*/  IMAD.WIDE.U32 R2, R6, UR8, R2 ;  /* 0x0000000806027c25 */ /* 0x000fc8000f8e0002 */
[----:B------:R-:W-:Y:S02]  /*9cf0*/  IMAD R7, R6, UR9, R7 ;  /* 0x0000000906077c24 */ /* 0x000fe4000f8e0207 */
[----:B------:R-:W-:Y:S02]  /*9d00*/  IMAD.U32 R6, RZ, RZ, UR4 ;  /* 0x00000004ff067e24 */ /* 0x000fe4000f8e00ff */
[----:B------:R-:W-:Y:S02]  /*9d10*/  IMAD.IADD R3, R3, 0x1, R7 ;  /* 0x0000000103037824 */ /* 0x000fe400078e0207 */
[----:B------:R-:W-:-:S04]  /*9d20*/  IMAD.WIDE.U32 R4, R6, UR39, R4 ;  /* 0x0000002706047c25 */ /* 0x000fc8000f8e0004 */
[----:B------:R-:W-:-:S04]  /*9d30*/  IMAD.WIDE.U32 R2, R6, UR39, R2 ;  /* 0x0000002706027c25 */ /* 0x000fc8000f8e0002 */
[----:B----4-:R-:W-:-:S05]  /*9d40*/  IMAD.SHL.U32 R24, R24, 0x10, RZ ;  /* 0x0000001018187824 */ /* 0x010fca00078e00ff */
[----:B------:R-:W-:-:S04]  /*9d50*/  LOP3.LUT R24, R24, 0x30, RZ, 0xc0, !PT ;  /* 0x0000003018187812 */ /* 0x000fc800078ec0ff */
[----:B--2---:R-:W-:Y:S02]  /*9d60*/  ISETP.GE.AND P5, PT, R24, R9, PT ;  /* 0x000000091800720c */ /* 0x004fe40003fa6270 */
[----:B------:R-:W-:-:S11]  /*9d70*/  LOP3.LUT R0, R0, 0xfffffffe, RZ, 0xc0, !PT ;  /* 0xfffffffe00007812 */ /* 0x000fd600078ec0ff */
[----:B------:R-:W-:Y:S02]  /*9d80*/  @P5 LOP3.LUT R0, R0, 0x1, RZ, 0xfc, !PT ;  /* 0x0000000100005812 */ /* 0x000fe400078efcff */
[----:B---3--:R-:W-:-:S13]  /*9d90*/  R2UR UR6, R10 ;  /* 0x000000000a0672ca */ /* 0x008fda00000e0000 */
        /* <DEDUP_REMOVED lines=8> */
[----:B------:R-:W-:-:S03]  /*9e20*/  UMOV UR4, 0xffffffff ;  /* 0xffffffff00047882 */ /* 0x000fc60000000000 */
[----:B-1----:R-:W-:Y:S05]  /*9e30*/  BRA.DIV UR4, `(.L_x_13602) ;  /* 0x0000003604987947 */ /* 0x002fea000b800000 */
[----:B------:R-:W1:Y:S04]  /*9e40*/  SHFL.IDX PT, R14, R4, RZ, 0x1c1f ;  /* 0x001c1fff040e7589 */ /* 0x000e6800000e0000 */
[----:B------:R-:W2:Y:S04]  /*9e50*/  SHFL.IDX PT, R2, R5, RZ, 0x1c1f ;  /* 0x001c1fff05027589 */ /* 0x000ea800000e0000 */
[----:B------:R-:W-:Y:S01]  /*9e60*/  SHFL.IDX PT, R7, R7, RZ, 0x1c1f ;  /* 0x001c1fff07077589 */ /* 0x000fe200000e0000 */
[----:B-1----:R-:W-:-:S03]  /*9e70*/  @P4 IADD3 R8, P2, R24, R14, RZ ;  /* 0x0000000e18084210 */ /* 0x002fc60007f5e0ff */
[----:B------:R-:W1:Y:S02]  /*9e80*/  SHFL.IDX PT, R14, R4, 0x1, 0x1c1f ;  /* 0x003c1f00040e7f89 */ /* 0x000e6400000e0000 */
[----:B--2---:R-:W-:Y:S01]  /*9e90*/  @P4 IMAD.X R3, RZ, RZ, R2, P2 ;  /* 0x000000ffff034224 */ /* 0x004fe200010e0602 */
[----:B------:R-:W-:-:S05]  /*9ea0*/  @P4 MOV R2, R8 ;  /* 0x0000000800024202 */ /* 0x000fca0000000f00 */
[----:B-----5:R2:W-:Y:S04]  /*9eb0*/  @P4 LDGSTS.E.BYPASS.LTC128B.128 [R18+0xd200], desc[UR40][R2.64], !P5 ;  /* 0x0d20000002124fae */ /* 0x0205e8000e901d68 */
[----:B--2---:R-:W2:Y:S01]  /*9ec0*/  SHFL.IDX PT, R2, R5, 0x1, 0x1c1f ;  /* 0x003c1f0005027f89 */ /* 0x004ea200000e0000 */
[----:B-1----:R-:W-:-:S03]  /*9ed0*/  @P3 IADD3 R8, P2, R24, R14, RZ ;  /* 0x0000000e18083210 */ /* 0x002fc60007f5e0ff */
[----:B------:R-:W1:Y:S04]  /*9ee0*/  SHFL.IDX PT, R14, R4, 0x2, 0x1c1f ;  /* 0x005c1f00040e7f89 */ /* 0x000e6800000e0000 */
[----:B------:R-:W-:Y:S01]  /*9ef0*/  SHFL.IDX PT, R4, R4, 0x3, 0x1c1f ;  /* 0x007c1f0004047f89 */ /* 0x000fe200000e0000 */
[----:B--2---:R-:W-:Y:S02]  /*9f00*/  @P3 IMAD.X R3, RZ, RZ, R2, P2 ;  /* 0x000000ffff033224 */ /* 0x004fe400010e0602 */
[----:B------:R-:W-:-:S05]  /*9f10*/  @P3 IMAD.MOV.U32 R2, RZ, RZ, R8 ;  /* 0x000000ffff023224 */ /* 0x000fca00078e0008 */
[----:B------:R2:W-:Y:S04]  /*9f20*/  @P3 LDGSTS.E.BYPASS.LTC128B.128 [R18+0xda00], desc[UR40][R2.64], !P5 ;  /* 0x0da0000002123fae */ /* 0x0005e8000e901d68 */
[----:B--2---:R-:W2:Y:S01]  /*9f30*/  SHFL.IDX PT, R2, R5, 0x2, 0x1c1f ;  /* 0x005c1f0005027f89 */ /* 0x004ea200000e0000 */
[----:B-1----:R-:W-:-:S03]  /*9f40*/  @P0 IADD3 R3, P2, R24, R14, RZ ;  /* 0x0000000e18030210 */ /* 0x002fc60007f5e0ff */
[----:B------:R-:W1:Y:S04]  /*9f50*/  SHFL.IDX PT, R5, R5, 0x3, 0x1c1f ;  /* 0x007c1f0005057f89 */ /* 0x000e6800000e0000 */
[----:B------:R3:W4:Y:S01]  /*9f60*/  SHFL.IDX PT, R14, R6, RZ, 0x1c1f ;  /* 0x001c1fff060e7589 */ /* 0x00072200000e0000 */
[----:B--2---:R-:W-:-:S05]  /*9f70*/  @P0 IMAD.X R2, RZ, RZ, R2, P2 ;  /* 0x000000ffff020224 */ /* 0x004fca00010e0602 */
[----:B------:R-:W-:-:S04]  /*9f80*/  @P0 LOP3.LUT R3, R3, R2, RZ, 0x3c, !PT ;  /* 0x0000000203030212 */ /* 0x000fc800078e3cff */
[----:B------:R-:W-:-:S04]  /*9f90*/  @P0 LOP3.LUT R2, R3, R2, RZ, 0x3c, !PT ;  /* 0x0000000203020212 */ /* 0x000fc800078e3cff */
[----:B------:R-:W-:-:S05]  /*9fa0*/  @P0 LOP3.LUT R3, R3, R2, RZ, 0x3c, !PT ;  /* 0x0000000203030212 */ /* 0x000fca00078e3cff */
[----:B------:R2:W-:Y:S01]  /*9fb0*/  @P0 LDGSTS.E.BYPASS.LTC128B.128 [R18+0xe200], desc[UR40][R2.64], !P5 ;  /* 0x0e20000002120fae */ /* 0x0005e2000e901d68 */
[----:B------:R-:W-:-:S05]  /*9fc0*/  @P1 IADD3 R8, P0, R24, R4, RZ ;  /* 0x0000000418081210 */ /* 0x000fca0007f1e0ff */
[----:B-1----:R-:W-:Y:S02]  /*9fd0*/  @P1 IMAD.X R9, RZ, RZ, R5, P0 ;  /* 0x000000ffff091224 */ /* 0x002fe400000e0605 */
[----:B--2---:R-:W-:Y:S02]  /*9fe0*/  @P1 IMAD.MOV.U32 R2, RZ, RZ, R8 ;  /* 0x000000ffff021224 */ /* 0x004fe400078e0008 */
[----:B------:R-:W-:-:S05]  /*9ff0*/  @P1 IMAD.MOV.U32 R3, RZ, RZ, R9 ;  /* 0x000000ffff031224 */ /* 0x000fca00078e0009 */
[----:B----4-:R3:W-:Y:S02]  /*a000*/  @P1 LDGSTS.E.BYPASS.LTC128B.128 [R18+0xea00], desc[UR40][R2.64], !P5 ;  /* 0x0ea0000002121fae */ /* 0x0107e4000e901d68 */
.L_x_13673:
[----:B------:R-:W-:Y:S01]  /*a010*/  LOP3.LUT P0, RZ, R0, 0x10, RZ, 0xc0, !PT ;  /* 0x0000001000ff7812 */ /* 0x000fe2000780c0ff */
[----:B------:R-:W-:-:S12]  /*a020*/  BSSY B0, `(.L_x_13603) ;  /* 0x0000008000007945 */ /* 0x000fd80003800000 */
[----:B------:R-:W-:Y:S05]  /*a030*/  @!P0 BRA `(.L_x_13604) ;  /* 0x0000000000188947 */ /* 0x000fea0003800000 */
[----:B---3--:R-:W-:-:S04]  /*a040*/  IADD3 R2, P0, R24, R14, RZ ;  /* 0x0000000e18027210 */ /* 0x008fc80007f1e0ff */
[----:B------:R-:W-:-:S05]  /*a050*/  IADD3.X R3, RZ, R7, RZ, P0, !PT ;  /* 0x00000007ff037210 */ /* 0x000fca00007fe4ff */
[----:B------:R-:W-:Y:S01]  /*a060*/  @!PT LDS RZ, [RZ] ;  /* 0x00000000fffff984 */ /* 0x000fe20000000800 */
[----:B------:R-:W-:Y:S01]  /*a070*/  @!PT LDS RZ, [RZ] ;  /* 0x00000000fffff984 */ /* 0x000fe20000000800 */
[----:B------:R-:W-:Y:S01]  /*a080*/  @!PT LDS RZ, [RZ] ;  /* 0x00000000fffff984 */ /* 0x000fe20000000800 */
[----:B------:R1:W-:Y:S04]  /*a090*/  LDGSTS.E.BYPASS.LTC128B.128 [R18+0xf200], desc[UR40][R2.64], !P5 ;  /* 0x0f20000002127fae */ /* 0x0003e8000e901d68 */
.L_x_13604:
[----:B------:R-:W-:Y:S05]  /*a0a0*/  BSYNC B0 ;  /* 0x0000000000007941 */ /* 0x000fea0003800000 */
.L_x_13603:
[----:B------:R-:W-:Y:S01]  /*a0b0*/  NOP ;  /* 0x0000000000007918 */ /* 0x000fe20000000000 */
[----:B------:R-:W-:Y:S01]  /*a0c0*/  SYNCS.ARRIVE.TRANS64.RED.A0T1 RZ, [UR43+0x12430], RZ ;  /* 0x012430ffffff79a7 */ /* 0x000fe2000820042b */
[----:B------:R-:W-:Y:S01]  /*a0d0*/  ARRIVES.LDGSTSBAR.64.TRANSCNT [UR43+0x12430] ;  /* 0x01243000ff0079b0 */ /* 0x000fe20008000aab */
[----:B------:R-:W-:Y:S01]  /*a0e0*/  NOP ;  /* 0x0000000000007918 */ /* 0x000fe20000000000 */
[----:B------:R-:W-:-:S06]  /*a0f0*/  ULOP3.LUT UR4, UR46, 0x2, URZ, 0xfc, !UPT ;  /* 0x000000022e047892 */ /* 0x000fcc000f8efc3f */
[----:B-1-3--:R-:W-:-:S05]  /*a100*/  IMAD.U32 R2, RZ, RZ, UR4 ;  /* 0x00000004ff027e24 */ /* 0x00afca000f8e00ff */
[----:B------:R-:W-:-:S13]  /*a110*/  ISETP.NE.AND P0, PT, R2, 0x3, PT ;  /* 0x000000030200780c */ /* 0x000fda0003f05270 */
[----:B------:R-:W-:Y:S05]  /*a120*/  @!P0 BRA `(.L_x_13605) ;  /* 0x0000000000048947 */ /* 0x000fea0003800000 */
[----:B------:R-:W-:Y:S01]  /*a130*/  BPT.TRAP 0x1 ;  /* 0x000000040000795c */ /* 0x000fe20000300000 */
.L_x_13605:
[----:B------:R-:W-:Y:S01]  /*a140*/  SYNCS.ARRIVE.TRANS64.A1T0 RZ, [UR43+0x12430], RZ ;  /* 0x012430ffffff79a7 */ /* 0x000fe2000810002b */
[----:B------:R-:W-:Y:S05]  /*a150*/  WARPSYNC.ALL ;  /* 0x0000000000007948 */ /* 0x000fea0003800000 */
[----:B------:R-:W1:Y:S01]  /*a160*/  S2R R25, SR_CTAID.Z ;  /* 0x0000000000197919 */ /* 0x000e620000002700 */
[----:B------:R-:W-:Y:S01]  /*a170*/  UIADD3 UR5, UR43, 0xa200, URZ ;  /* 0x0000a2002b057890 */ /* 0x000fe2000fffe03f */
[----:B------:R-:W-:Y:S01]  /*a180*/  R2UR UR4, R10 ;  /* 0x000000000a0472ca */ /* 0x000fe200000e0000 */
[----:B------:R-:W-:Y:S02]  /*a190*/  ULDC.64 UR6, c[0x0][0x2d8] ;  /* 0x0000b60000067ab9 */ /* 0x000fe40000000a00 */
[----:B------:R-:W-:-:S02]  /*a1a0*/  ULOP3.LUT UP0, URZ, UR5, 0x1bf, URZ, 0xc0, !UPT ;  /* 0x000001bf053f7892 */ /* 0x000fc4000f80c03f */
[----:B------:R-:W-:Y:S01]  /*a1b0*/  UIMAD.WIDE.U32 UR36, UR39, UR6, URZ ;  /* 0x00000006272472a5 */ /* 0x000fe2000f8e003f */
[----:B------:R-:W-:Y:S03]  /*a1c0*/  BAR.SYNC.DEFER_BLOCKING 0x8, 0x200 ;  /* 0x0208000000007b1d */ /* 0x000fe60000010000 */
[----:B------:R-:W-:-:S04]  /*a1d0*/  PLOP3.LUT P0, PT, PT, PT, UP0, 0x80, 0x0 ;  /* 0x000000000000781c */ /* 0x000fc80003f0f008 */
[----:B------:R-:W-:-:S04]  /*a1e0*/  UIMAD UR4, UR4, UR6, URZ ;  /* 0x00000006040472a4 */ /* 0x000fc8000f8e023f */
[----:B------:R-:W-:-:S04]  /*a1f0*/  UIMAD UR4, UR39, UR7, UR4 ;  /* 0x00000007270472a4 */ /* 0x000fc8000f8e0204 */
[----:B------:R-:W-:Y:S01]  /*a200*/  UIADD3 UR44, UR37, UR4, URZ ;  /* 0x00000004252c7290 */ /* 0x000fe2000fffe03f */
[----:B-1----:R-:W-:Y:S01]  /*a210*/  SHF.R.S32.HI R17, RZ, 0x1f, R25 ;  /* 0x0000001fff117819 */ /* 0x002fe20000011419 */
[----:B------:R-:W-:Y:S10]  /*a220*/  @!P0 BRA `(.L_x_13606) ;  /* 0x0000000000408947 */ /* 0x000ff40003800000 */
        /* <DEDUP_REMOVED lines=15> */
[----:B01----:R-:W-:Y:S05]  /*a320*/  CALL.ABS.NOINC R2 ;  /* 0x0000000002007343 */ /* 0x003fea0003c00000 */
.L_x_13606:
[----:B------:R-:W1:Y:S01]  /*a330*/  LDC R9, c[0x0][0x448] ;  /* 0x00011200ff097b82 */ /* 0x000e620000000800 */
[----:B0-----:R-:W-:Y:S01]  /*a340*/  IMAD R26, R27, 0xc0, R26 ;  /* 0x000000c01b1a7824 */ /* 0x001fe200078e021a */
[----:B------:R-:W-:Y:S01]  /*a350*/  ULDC.64 UR4, c[0x0][0x2e0] ;  /* 0x0000b80000047ab9 */ /* 0x000fe20000000a00 */
[----:B------:R-:W-:Y:S01]  /*a360*/  IMAD.U32 R4, RZ, RZ, UR36 ;  /* 0x00000024ff047e24 */ /* 0x000fe2000f8e00ff */
[----:B------:R-:W-:Y:S01]  /*a370*/  ULDC.64 UR6, c[0x0][0x2c8] ;  /* 0x0000b20000067ab9 */ /* 0x000fe20000000a00 */
[----:B------:R-:W-:Y:S01]  /*a380*/  IMAD.MOV.U32 R0, RZ, RZ, R26 ;  /* 0x000000ffff007224 */ /* 0x000fe200078e001a */
[----:B------:R-:W-:Y:S01]  /*a390*/  ULDC.64 UR8, c[0x0][0x280] ;  /* 0x0000a00000087ab9 */ /* 0x000fe20000000a00 */
[----:B------:R-:W-:-:S04]  /*a3a0*/  IMAD R17, R17, UR4, RZ ;  /* 0x0000000411117c24 */ /* 0x000fc8000f8e02ff */
[----:B------:R-:W-:Y:S01]  /*a3b0*/  IMAD R17, R25, UR5, R17 ;  /* 0x0000000519117c24 */ /* 0x000fe2000f8e0211 */
[----:B-1----:R-:W-:-:S13]  /*a3c0*/  ISETP.NE.AND P0, PT, R9, 0x1, PT ;  /* 0x000000010900780c */ /* 0x002fda0003f05270 */
[----:B------:R-:W0:Y:S08]  /*a3d0*/  @P0 LDC R3, c[0x0][0x44c] ;  /* 0x00011300ff030b82 */ /* 0x000e300000000800 */
[----:B------:R-:W1:Y:S08]  /*a3e0*/  @P0 LDC R5, c[0x0][0x450] ;  /* 0x00011400ff050b82 */ /* 0x000e700000000800 */
[----:B------:R-:W2:Y:S01]  /*a3f0*/  @P0 LDC R6, c[0x0][0x44c] ;  /* 0x00011300ff060b82 */ /* 0x000ea20000000800 */
[----:B0-----:R-:W-:-:S04]  /*a400*/  @P0 IMAD.HI.U32 R2, R26, R3, RZ ;  /* 0x000000031a020227 */ /* 0x001fc800078e00ff */
[----:B------:R-:W-:Y:S01]  /*a410*/  IMAD.U32 R3, RZ, RZ, UR44 ;  /* 0x0000002cff037e24 */ /* 0x000fe2000f8e00ff */
[----:B-1----:R-:W-:Y:S01]  /*a420*/  @P0 SHF.R.U32.HI R0, RZ, R5, R2 ;  /* 0x00000005ff000219 */ /* 0x002fe20000011602 */
[----:B------:R-:W-:Y:S01]  /*a430*/  IMAD.MOV.U32 R2, RZ, RZ, R4 ;  /* 0x000000ffff027224 */ /* 0x000fe200078e0004 */
[----:B------:R-:W-:Y:S02]  /*a440*/  MOV R5, UR37 ;  /* 0x0000002500057c02 */ /* 0x000fe40008000f00 */
[----:B------:R-:W-:Y:S01]  /*a450*/  SHF.R.S32.HI R4, RZ, 0x1f, R0 ;  /* 0x0000001fff047819 */ /* 0x000fe20000011400 */
[----:B------:R-:W-:Y:S01]  /*a460*/  IMAD.WIDE.U32 R2, R25, UR4, R2 ;  /* 0x0000000419027c25 */ /* 0x000fe2000f8e0002 */
[----:B------:R-:W-:-:S03]  /*a470*/  ULDC.64 UR4, c[0x0][0x2d0] ;  /* 0x0000b40000047ab9 */ /* 0x000fc60000000a00 */
[----:B------:R-:W-:Y:S02]  /*a480*/  IMAD R5, R4, UR4, RZ ;  /* 0x0000000404057c24 */ /* 0x000fe4000f8e02ff */
[----:B------:R-:W-:Y:S02]  /*a490*/  IMAD.IADD R3, R3, 0x1, R17 ;  /* 0x0000000103037824 */ /* 0x000fe400078e0211 */
[C---:B------:R-:W-:Y:S02]  /*a4a0*/  IMAD R7, R0.reuse, UR5, R5 ;  /* 0x0000000500077c24 */ /* 0x040fe4000f8e0205 */
[----:B------:R-:W-:-:S04]  /*a4b0*/  IMAD.WIDE.U32 R4, R0, UR4, R2 ;  /* 0x0000000400047c25 */ /* 0x000fc8000f8e0002 */
[----:B------:R-:W-:Y:S02]  /*a4c0*/  IMAD.IADD R5, R5, 0x1, R7 ;  /* 0x0000000105057824 */ /* 0x000fe400078e0207 */
[----:B------:R-:W-:Y:S01]  /*a4d0*/  IMAD.MOV R0, RZ, RZ, -R0 ;  /* 0x000000ffff007224 */ /* 0x000fe200078e0a00 */
[----:B------:R-:W0:Y:S03]  /*a4e0*/  @P0 LDC R7, c[0x0][0x450] ;  /* 0x00011400ff070b82 */ /* 0x000e260000000800 */
[----:B------:R-:W-:Y:S02]  /*a4f0*/  IMAD R0, R9, R0, R26 ;  /* 0x0000000009007224 */ /* 0x000fe400078e021a */
[----:B------:R-:W-:Y:S02]  /*a500*/  VIADD R26, R26, 0x80 ;  /* 0x000000801a1a7836 */ /* 0x000fe40000000000 */
[----:B------:R-:W-:Y:S01]  /*a510*/  IMAD.WIDE.U32 R4, R0, UR6, R4 ;  /* 0x0000000600047c25 */ /* 0x000fe2000f8e0004 */
[----:B------:R-:W-:-:S03]  /*a520*/  SHF.R.S32.HI R8, RZ, 0x1f, R0 ;  /* 0x0000001fff087819 */ /* 0x000fc60000011400 */
[----:B--2---:R-:W-:-:S04]  /*a530*/  @P0 IMAD.HI.U32 R6, R26, R6, RZ ;  /* 0x000000061a060227 */ /* 0x004fc800078e00ff */
[----:B------:R-:W-:-:S04]  /*a540*/  IMAD R8, R8, UR6, RZ ;  /* 0x0000000608087c24 */ /* 0x000fc8000f8e02ff */
[----:B------:R-:W-:Y:S01]  /*a550*/  IMAD R8, R0, UR7, R8 ;  /* 0x0000000700087c24 */ /* 0x000fe2000f8e0208 */
[----:B------:R-:W-:-:S04]  /*a560*/  IADD3 R0, P1, R4, UR8, RZ ;  /* 0x0000000804007c10 */ /* 0x000fc8000ff3e0ff */
[----:B------:R-:W-:Y:S01]  /*a570*/  IADD3.X R4, R5, UR9, R8, P1, !PT ;  /* 0x0000000905047c10 */ /* 0x000fe20008ffe408 */
[----:B------:R-:W-:Y:S01]  /*a580*/  IMAD.MOV.U32 R5, RZ, RZ, R26 ;  /* 0x000000ffff057224 */ /* 0x000fe200078e001a */
[----:B0-----:R-:W-:-:S04]  /*a590*/  @P0 SHF.R.U32.HI R5, RZ, R7, R6 ;  /* 0x00000007ff050219 */ /* 0x001fc80000011606 */
[----:B------:R-:W-:Y:S01]  /*a5a0*/  SHF.R.S32.HI R6, RZ, 0x1f, R5 ;  /* 0x0000001fff067819 */ /* 0x000fe20000011405 */
[----:B------:R-:W-:-:S04]  /*a5b0*/  IMAD.WIDE.U32 R2, R5, UR4, R2 ;  /* 0x0000000405027c25 */ /* 0x000fc8000f8e0002 */
[----:B------:R-:W-:Y:S01]  /*a5c0*/  IMAD R6, R6, UR4, RZ ;  /* 0x0000000406067c24 */ /* 0x000fe2000f8e02ff */
[----:B------:R-:W-:Y:S02]  /*a5d0*/  ULDC UR4, c[0x0][0x2b8] ;  /* 0x0000ae0000047ab9 */ /* 0x000fe40000000800 */
[----:B------:R-:W-:Y:S01]  /*a5e0*/  ISETP.GE.AND P0, PT, R24, UR4, PT ;  /* 0x0000000418007c0c */ /* 0x000fe2000bf06270 */
[C---:B------:R-:W-:Y:S01]  /*a5f0*/  IMAD R7, R5.reuse, UR5, R6 ;  /* 0x0000000505077c24 */ /* 0x040fe2000f8e0206 */
[----:B------:R-:W-:Y:S01]  /*a600*/  IADD3 R5, -R5, RZ, RZ ;  /* 0x000000ff05057210 */ /* 0x000fe20007ffe1ff */
[----:B------:R-:W-:Y:S02]  /*a610*/  UMOV UR4, 0xffffffff ;  /* 0xffffffff00047882 */ /* 0x000fe40000000000 */
[----:B------:R-:W-:Y:S02]  /*a620*/  IMAD.IADD R3, R3, 0x1, R7 ;  /* 0x0000000103037824 */ /* 0x000fe400078e0207 */
[----:B------:R-:W-:-:S04]  /*a630*/  IMAD R26, R9, R5, R26 ;  /* 0x00000005091a7224 */ /* 0x000fc800078e021a */
[----:B------:R-:W-:Y:S01]  /*a640*/  IMAD.WIDE.U32 R2, R26, UR6, R2 ;  /* 0x000000061a027c25 */ /* 0x000fe2000f8e0002 */
[----:B------:R-:W-:-:S05]  /*a650*/  SHF.R.S32.HI R5, RZ, 0x1f, R26 ;  /* 0x0000001fff057819 */ /* 0x000fca000001141a */
[----:B------:R-:W-:-:S04]  /*a660*/  IMAD R5, R5, UR6, RZ ;  /* 0x0000000605057c24 */ /* 0x000fc8000f8e02ff */
[----:B------:R-:W-:Y:S01]  /*a670*/  IMAD R7, R26, UR7, R5 ;  /* 0x000000071a077c24 */ /* 0x000fe2000f8e0205 */
[----:B------:R-:W-:-:S04]  /*a680*/  IADD3 R5, P1, R2, UR8, RZ ;  /* 0x0000000802057c10 */ /* 0x000fc8000ff3e0ff */
[----:B------:R-:W-:Y:S01]  /*a690*/  IADD3.X R8, R3, UR9, R7, P1, !PT ;  /* 0x0000000903087c10 */ /* 0x000fe20008ffe407 */
[----:B------:R-:W-:Y:S08]  /*a6a0*/  BRA.DIV UR4, `(.L_x_13607) ;  /* 0x0000003204e47947 */ /* 0x000ff0000b800000 */
[----:B------:R-:W0:Y:S01]  /*a6b0*/  SHFL.IDX PT, R3, R0, RZ, 0x1c1f ;  /* 0x001c1fff00037589 */ /* 0x000e2200000e0000 */
[----:B------:R-:W-:Y:S01]  /*a6c0*/  ULDC UR4, c[0x0][0x288] ;  /* 0x0000a20000047ab9 */ /* 0x000fe20000000800 */
[----:B------:R-:W-:Y:S02]  /*a6d0*/  IMAD R7, R27, 0xc0, R29 ;  /* 0x000000c01b077824 */ /* 0x000fe400078e021d */
[----:B------:R-:W1:Y:S01]  /*a6e0*/  SHFL.IDX PT, R2, R4, RZ, 0x1c1f ;  /* 0x001c1fff04027589 */ /* 0x000e6200000e0000 */
[----:B------:R-:W-:Y:S02]  /*a6f0*/  IMAD R6, R9, UR4, RZ ;  /* 0x0000000409067c24 */ /* 0x000fe4000f8e02ff */
[C---:B------:R-:W-:Y:S01]  /*a700*/  VIADD R10, R7.reuse, 0x20 ;  /* 0x00000020070a7836 */ /* 0x040fe20000000000 */
[----:B------:R-:W2:Y:S02]  /*a710*/  SHFL.IDX PT, R11, R0, 0x1, 0x1c1f ;  /* 0x003c1f00000b7f89 */ /* 0x000ea400000e0000 */
[----:B------:R-:W-:-:S02]  /*a720*/  ISETP.GE.AND P2, PT, R7, R6, PT ;  /* 0x000000060700720c */ /* 0x000fc40003f46270 */
[----:B------:R-:W3:Y:S04]  /*a730*/  SHFL.IDX PT, R9, R4, 0x1, 0x1c1f ;  /* 0x003c1f0004097f89 */ /* 0x000ee800000e0000 */
[----:B------:R-:W4:Y:S04]  /*a740*/  SHFL.IDX PT, R12, R0, 0x2, 0x1c1f ;  /* 0x005c1f00000c7f89 */ /* 0x000f2800000e0000 */
[----:B------:R-:W-:Y:S03]  /*a750*/  SHFL.IDX PT, R0, R0, 0x3, 0x1c1f ;  /* 0x007c1f0000007f89 */ /* 0x000fe600000e0000 */
[----:B0-----:R-:W-:Y:S01]  /*a760*/  @!P2 IADD3 R3, P1, R24, R3, RZ ;  /* 0x000000031803a210 */ /* 0x001fe20007f3e0ff */
[----:B------:R-:W-:Y:S04]  /*a770*/  SHFL.IDX PT, R14, R5, RZ, 0x1c1f ;  /* 0x001c1fff050e7589 */ /* 0x000fe800000e0000 */
[----:B-1----:R-:W-:Y:S01]  /*a780*/  @!P2 IMAD.X R2, RZ, RZ, R2, P1 ;  /* 0x000000ffff02a224 */ /* 0x002fe200008e0602 */
[----:B------:R-:W-:-:S02]  /*a790*/  ISETP.GE.AND P1, PT, R10, R6, PT ;  /* 0x000000060a00720c */ /* 0x000fc40003f26270 */
[----:B------:R-:W0:Y:S02]  /*a7a0*/  SHFL.IDX PT, R10, R4, 0x2, 0x1c1f ;  /* 0x005c1f00040a7f89 */ /* 0x000e2400000e0000 */
[-C--:B------:R-:W-:Y:S02]  /*a7b0*/  @!P2 LOP3.LUT R3, R3, R2.reuse, RZ, 0x3c, !PT ;  /* 0x000000020303a212 */ /* 0x080fe400078e3cff */
[----:B------:R-:W1:Y:S02]  /*a7c0*/  SHFL.IDX PT, R4, R4, 0x3, 0x1c1f ;  /* 0x007c1f0004047f89 */ /* 0x000e6400000e0000 */
[----:B------:R-:W-:-:S04]  /*a7d0*/  @!P2 LOP3.LUT R2, R3, R2, RZ, 0x3c, !PT ;  /* 0x000000020302a212 */ /* 0x000fc800078e3cff */
[----:B------:R-:W-:-:S05]  /*a7e0*/  @!P2 LOP3.LUT R3, R3, R2, RZ, 0x3c, !PT ;  /* 0x000000020303a212 */ /* 0x000fca00078e3cff */
[----:B------:R2:W-:Y:S02]  /*a7f0*/  @!P2 LDGSTS.E.BYPASS.LTC128B.128 [R18+0xa200], desc[UR40][R2.64], !P0 ;  /* 0x0a2000000212afae */ /* 0x0005e4000c101d68 */
[----:B--2---:R-:W-:Y:S01]  /*a800*/  @!P1 IADD3 R2, P2, R24, R11, RZ ;  /* 0x0000000b18029210 */ /* 0x004fe20007f5e0ff */
[C---:B------:R-:W-:Y:S02]  /*a810*/  VIADD R3, R7.reuse, 0x40 ;  /* 0x0000004007037836 */ /* 0x040fe40000000000 */
[----:B------:R-:W-:Y:S02]  /*a820*/  VIADD R11, R7, 0x80 ;  /* 0x00000080070b7836 */ /* 0x000fe40000000000 */
[----:B---3--:R-:W-:Y:S01]  /*a830*/  @!P1 IMAD.X R9, RZ, RZ, R9, P2 ;  /* 0x000000ffff099224 */ /* 0x008fe200010e0609 */
[----:B------:R-:W-:-:S03]  /*a840*/  ISETP.GE.AND P2, PT, R3, R6, PT ;  /* 0x000000060300720c */ /* 0x000fc60003f46270 */
[----:B------:R-:W-:Y:S01]  /*a850*/  @!P1 IMAD.MOV.U32 R3, RZ, RZ, R9 ;  /* 0x000000ffff039224 */ /* 0x000fe200078e0009 */
[----:B------:R-:W-:-:S04]  /*a860*/  IADD3 R9, R7, 0x60, RZ ;  /* 0x0000006007097810 */ /* 0x000fc80007ffe0ff */
[----:B------:R4:W-:Y:S05]  /*a870*/  @!P1 LDGSTS.E.BYPASS.LTC128B.128 [R18+0xaa00], desc[UR40][R2.64], !P0 ;  /* 0x0aa0000002129fae */ /* 0x0009ea000c101d68 */
[----:B----4-:R-:W-:-:S05]  /*a880*/  @!P2 IADD3 R2, P1, R24, R12, RZ ;  /* 0x0000000c1802a210 */ /* 0x010fca0007f3e0ff */
[----:B0-----:R-:W-:Y:S01]  /*a890*/  @!P2 IMAD.X R3, RZ, RZ, R10, P1 ;  /* 0x000000ffff03a224 */ /* 0x001fe200008e060a */
[----:B------:R-:W-:-:S04]  /*a8a0*/  ISETP.GE.AND P1, PT, R9, R6, PT ;  /* 0x000000060900720c */ /* 0x000fc80003f26270 */
[----:B------:R0:W-:Y:S09]  /*a8b0*/  @!P2 LDGSTS.E.BYPASS.LTC128B.128 [R18+0xb200], desc[UR40][R2.64], !P0 ;  /* 0x0b2000000212afae */ /* 0x0001f2000c101d68 */
[----:B------:R-:W-:Y:S01]  /*a8c0*/  @!P1 IADD3 R9, P2, R24, R0, RZ ;  /* 0x0000000018099210 */ /* 0x000fe20007f5e0ff */
[----:B0-----:R-:W0:Y:S04]  /*a8d0*/  SHFL.IDX PT, R2, R8, RZ, 0x1c1f ;  /* 0x001c1fff08027589 */ /* 0x001e2800000e0000 */
[----:B-1----:R-:W-:Y:S01]  /*a8e0*/  @!P1 IMAD.X R3, RZ, RZ, R4, P2 ;  /* 0x000000ffff039224 */ /* 0x002fe200010e0604 */
[----:B------:R-:W-:Y:S01]  /*a8f0*/  ISETP.GE.AND P2, PT, R11, R6, PT ;  /* 0x000000060b00720c */ /* 0x000fe20003f46270 */
[----:B------:R-:W1:-:S12]  /*a900*/  SHFL.IDX PT, R8, R8, 0x1, 0x1c1f ;  /* 0x003c1f0008087f89 */ /* 0x000e5800000e0000 */
[----:B------:R-:W-:Y:S02]  /*a910*/  @!P2 IADD3 R0, P3, R24, R14, RZ ;  /* 0x0000000e1800a210 */ /* 0x000fe40007f7e0ff */
[----:B------:R2:W3:Y:S03]  /*a920*/  SHFL.IDX PT, R14, R5, 0x1, 0x1c1f ;  /* 0x003c1f00050e7f89 */ /* 0x0004e600000e0000 */
[----:B0-----:R-:W-:Y:S02]  /*a930*/  @!P2 IMAD.X R17, RZ, RZ, R2, P3 ;  /* 0x000000ffff11a224 */ /* 0x001fe400018e0602 */
[----:B------:R-:W-:-:S05]  /*a940*/  @!P1 IMAD.MOV.U32 R2, RZ, RZ, R9 ;  /* 0x000000ffff029224 */ /* 0x000fca00078e0009 */
[----:B------:R0:W-:Y:S02]  /*a950*/  @!P1 LDGSTS.E.BYPASS.LTC128B.128 [R18+0xba00], desc[UR40][R2.64], !P0 ;  /* 0x0ba0000002129fae */ /* 0x0001e4000c101d68 */
[----:B0-----:R-:W-:Y:S01]  /*a960*/  @!P2 IMAD.MOV.U32 R2, RZ, RZ, R0 ;  /* 0x000000ffff02a224 */ /* 0x001fe200078e0000 */
[----:B------:R-:W-:-:S05]  /*a970*/  @!P2 MOV R3, R17 ;  /* 0x000000110003a202 */ /* 0x000fca0000000f00 */
[----:B-1-3--:R2:W-:Y:S02]  /*a980*/  @!P2 LDGSTS.E.BYPASS.LTC128B.128 [R18+0xc200], desc[UR40][R2.64], !P0 ;  /* 0x0c2000000212afae */ /* 0x00a5e4000c101d68 */
.L_x_13686:
[----:B------:R-:W-:Y:S02]  /*a990*/  VIADD R7, R7, 0xa0 ;  /* 0x000000a007077836 */ /* 0x000fe40000000000 */
[----:B--2---:R-:W-:-:S03]  /*a9a0*/  IMAD.MOV.U32 R5, RZ, RZ, 0x1 ;  /* 0x00000001ff057424 */ /* 0x004fc600078e00ff */
[----:B------:R-:W-:Y:S02]  /*a9b0*/  ISETP.GE.AND P1, PT, R7, R6, PT ;  /* 0x000000060700720c */ /* 0x000fe40003f26270 */
[----:B------:R-:W-:-:S11]  /*a9c0*/  SHF.L.U32 R5, R5, 0x1f, RZ ;  /* 0x0000001f05057819 */ /* 0x000fd600000006ff */
[----:B------:R-:W-:-:S05]  /*a9d0*/  @!P1 IADD3 R2, P2, R24, R14, RZ ;  /* 0x0000000e18029210 */ /* 0x000fca0007f5e0ff */
        /* <DEDUP_REMOVED lines=12> */
.L_x_13687:
[----:B------:R-:W-:-:S04]  /*aaa0*/  UIADD3 UR4, UR48, -0x2, URZ ;  /* 0xfffffffe30047890 */ /* 0x000fc8000fffe03f */
[----:B------:R-:W-:-:S06]  /*aab0*/  UISETP.GE.AND UP0, UPT, UR4, UR47, UPT ;  /* 0x0000002f0400728c */ /* 0x000fcc000bf06270 */
[----:B------:R-:W-:-:S13]  /*aac0*/  PLOP3.LUT P0, PT, PT, PT, UP0, 0x80, 0x0 ;  /* 0x000000000000781c */ /* 0x000fda0003f0f008 */
[----:B------:R-:W-:Y:S05]  /*aad0*/  @!P0 BRA `(.L_x_13609) ;  /* 0x0000001400608947 */ /* 0x000fea0003800000 */
[----:B------:R-:W1:Y:S01]  /*aae0*/  S2R R0, SR_TID.X ;  /* 0x0000000000007919 */ /* 0x000e620000002100 */
[----:B------:R-:W-:Y:S01]  /*aaf0*/  UIADD3 UR4, UR45, 0x1, URZ ;  /* 0x000000012d047890 */ /* 0x000fe2000fffe03f */
[----:B------:R-:W-:Y:S01]  /*ab00*/  LOP3.LUT R3, RZ, UR42, RZ, 0x33, !PT ;  /* 0x0000002aff037c12 */ /* 0x000fe2000f8e33ff */
[----:B------:R-:W-:Y:S01]  /*ab10*/  IMAD.MOV.U32 R24, RZ, RZ, 0x1 ;  /* 0x00000001ff187424 */ /* 0x000fe200078e00ff */
[----:B------:R-:W-:Y:S01]  /*ab20*/  MOV R21, RZ ;  /* 0x000000ff00157202 */ /* 0x000fe20000000f00 */
[----:B------:R-:W-:Y:S01]  /*ab30*/  UIMAD UR4, UR4, UR38, URZ ;  /* 0x00000026040472a4 */ /* 0x000fe2000f8e023f */
[----:B-1----:R-:W-:-:S05]  /*ab40*/  IMAD.SHL.U32 R0, R0, 0x20, RZ ;  /* 0x0000002000007824 */ /* 0x002fca00078e00ff */
[----:B------:R-:W-:-:S04]  /*ab50*/  LOP3.LUT R0, R0, 0x60, RZ, 0xc0, !PT ;  /* 0x0000006000007812 */ /* 0x000fc800078ec0ff */
[----:B------:R-:W-:Y:S02]  /*ab60*/  IADD3 R16, R0, R16, R29 ;  /* 0x0000001000107210 */ /* 0x000fe40007ffe01d */
[----:B------:R-:W-:-:S03]  /*ab70*/  LOP3.LUT R0, RZ, UR4, RZ, 0x33, !PT ;  /* 0x00000004ff007c12 */ /* 0x000fc6000f8e33ff */
[----:B------:R-:W-:Y:S01]  /*ab80*/  VIADD R16, R16, 0xfffffe20 ;  /* 0xfffffe2010107836 */ /* 0x000fe20000000000 */
[----:B------:R-:W-:-:S04]  /*ab90*/  VIMNMX R3, R0, R3, !PT ;  /* 0x0000000300037248 */ /* 0x000fc80007fe0100 */
[C---:B------:R-:W-:Y:S01]  /*aba0*/  IADD3 R2, -R3.reuse, -0x2, RZ ;  /* 0xfffffffe03027810 */ /* 0x040fe20007ffe1ff */
[----:B------:R-:W-:-:S04]  /*abb0*/  IMAD R0, R3, -0xa0, R16 ;  /* 0xffffff6003007824 */ /* 0x000fc800078e0210 */
[----:B------:R1:W-:Y:S03]  /*abc0*/  STL [R1+0xc], R2 ;  /* 0x00000c0201007387 */ /* 0x0003e60000100800 */
.L_x_13624:
[----:B--2---:R-:W2:Y:S01]  /*abd0*/  LDL R12, [R1+0x1c] ;  /* 0x00001c00010c7983 */ /* 0x004ea20000100800 */
[----:B-1----:R-:W1:Y:S03]  /*abe0*/  LDC R2, c[0x0][0x430] ;  /* 0x00010c00ff027b82 */ /* 0x002e660000000800 */
[----:B------:R-:W3:Y:S04]  /*abf0*/  LDL R8, [R1+0x18] ;  /* 0x0000180001087983 */ /* 0x000ee80000100800 */
[----:B------:R-:W4:Y:S01]  /*ac00*/  LDL R6, [R1+0x8] ;  /* 0x0000080001067983 */ /* 0x000f220000100800 */
[----:B------:R-:W-:Y:S01]  /*ac10*/  VIADD R10, R0, 0x80 ;  /* 0x00000080000a7836 */ /* 0x000fe20000000000 */
[----:B------:R-:W-:Y:S01]  /*ac20*/  ULDC.64 UR4, c[0x0][0x428] ;  /* 0x00010a0000047ab9 */ /* 0x000fe20000000a00 */
[----:B------:R-:W-:Y:S01]  /*ac30*/  IMAD.MOV.U32 R11, RZ, RZ, R0 ;  /* 0x000000ffff0b7224 */ /* 0x000fe200078e0000 */
[----:B------:R-:W4:Y:S01]  /*ac40*/  LDL.LU R13, [R1+0xc] ;  /* 0x00000c00010d7983 */ /* 0x000f220000300800 */
[----:B-1----:R-:W-:-:S13]  /*ac50*/  ISETP.NE.AND P0, PT, R2, 0x1, PT ;  /* 0x000000010200780c */ /* 0x002fda0003f05270 */
[----:B------:R-:W1:Y:S08]  /*ac60*/  @P0 LDC R3, c[0x0][0x434] ;  /* 0x00010d00ff030b82 */ /* 0x000e700000000800 */
[----:B0-----:R-:W0:Y:S08]  /*ac70*/  @P0 LDC R5, c[0x0][0x438] ;  /* 0x00010e00ff050b82 */ /* 0x001e300000000800 */
[----:B------:R-:W0:Y:S08]  /*ac80*/  @P0 LDC R7, c[0x0][0x434] ;  /* 0x00010d00ff070b82 */ /* 0x000e300000000800 */
[----:B------:R-:W0:Y:S01]  /*ac90*/  @P0 LDC R9, c[0x0][0x438] ;  /* 0x00010e00ff090b82 */ /* 0x000e220000000800 */
[----:B-1----:R-:W-:-:S05]  /*aca0*/  @P0 IMAD.HI.U32 R2, R0, R3, RZ ;  /* 0x0000000300020227 */ /* 0x002fca00078e00ff */
[----:B0-----:R-:W-:Y:S01]  /*acb0*/  @P0 SHF.R.U32.HI R11, RZ, R5, R2 ;  /* 0x00000005ff0b0219 */ /* 0x001fe20000011602 */
[----:B------:R-:W-:-:S03]  /*acc0*/  @P0 IMAD.HI.U32 R2, R10, R7, RZ ;  /* 0x000000070a020227 */ /* 0x000fc600078e00ff */
[--C-:B------:R-:W-:Y:S01]  /*acd0*/  SHF.R.S32.HI R5, RZ, 0x1f, R11.reuse ;  /* 0x0000001fff057819 */ /* 0x100fe2000001140b */
[----:B------:R-:W-:Y:S01]  /*ace0*/  IMAD.MOV.U32 R4, RZ, RZ, R11 ;  /* 0x000000ffff047224 */ /* 0x000fe200078e000b */
[----:B------:R-:W-:Y:S02]  /*acf0*/  @P0 SHF.R.U32.HI R10, RZ, R9, R2 ;  /* 0x00000009ff0a0219 */ /* 0x000fe40000011602 */
[----:B--2---:R-:W-:Y:S01]  /*ad00*/  ISETP.GT.U32.AND P1, PT, R12, 0x9f, PT ;  /* 0x0000009f0c00780c */ /* 0x004fe20003f24070 */
[----:B---3--:R-:W-:-:S04]  /*ad10*/  IMAD R8, R8, UR4, RZ ;  /* 0x0000000408087c24 */ /* 0x008fc8000f8e02ff */
[C---:B----4-:R-:W-:Y:S02]  /*ad20*/  IMAD R8, R6.reuse, UR5, R8 ;  /* 0x0000000506087c24 */ /* 0x050fe4000f8e0208 */
[----:B------:R-:W-:-:S06]  /*ad30*/  IMAD.WIDE.U32 R4, R6, UR4, R4 ;  /* 0x0000000406047c25 */ /* 0x000fcc000f8e0004 */
        /* <DEDUP_REMOVED lines=9> */
[C---:B------:R-:W-:Y:S02]  /*add0*/  @!P1 LEA R4, P0, R2.reuse, UR4, 0x2 ;  /* 0x0000000402049c11 */ /* 0x040fe4000f8010ff */
[----:B------:R-:W-:Y:S02]  /*ade0*/  MOV R8, RZ ;  /* 0x000000ff00087202 */ /* 0x000fe40000000f00 */
[----:B------:R-:W-:Y:S01]  /*adf0*/  @!P1 LEA.HI.X R5, R2, UR5, R3, 0x2, P0 ;  /* 0x0000000502059c11 */ /* 0x000fe200080f1403 */
[----:B------:R-:W-:-:S04]  /*ae00*/  VIADD R2, R21, 0x1 ;  /* 0x0000000115027836 */ /* 0x000fc80000000000 */
[----:B-----5:R0:W5:Y:S01]  /*ae10*/  @!P1 LDG.E R8, desc[UR40][R4.64] ;  /* 0x0000002804089981 */ /* 0x020162000c1e1900 */
[----:B------:R-:W-:Y:S01]  /*ae20*/  ISETP.NE.AND P1, PT, R2, 0x2, PT ;  /* 0x000000020200780c */ /* 0x000fe20003f25270 */
[----:B------:R-:W-:-:S03]  /*ae30*/  VIADD R13, R13, 0xffffffff ;  /* 0xffffffff0d0d7836 */ /* 0x000fc60000000000 */
[----:B------:R-:W-:Y:S01]  /*ae40*/  SEL R3, RZ, 0x1, P1 ;  /* 0x00000001ff037807 */ /* 0x000fe20000800000 */
[----:B------:R-:W-:-:S03]  /*ae50*/  ULOP3.LUT UR6, UR46, 0x2, URZ, 0xfc, !UPT ;  /* 0x000000022e067892 */ /* 0x000fc6000f8efc3f */
[----:B------:R-:W-:Y:S01]  /*ae60*/  LOP3.LUT R3, R24, R3, RZ, 0x3c, !PT ;  /* 0x0000000318037212 */ /* 0x000fe200078e3cff */
[----:B------:R1:W-:Y:S02]  /*ae70*/  STL [R1+0xc], R13 ;  /* 0x00000c0d01007387 */ /* 0x0003e40000100800 */
[----:B------:R-:W-:Y:S02]  /*ae80*/  IMAD.U32 R12, RZ, RZ, UR6 ;  /* 0x00000006ff0c7e24 */ /* 0x000fe4000f8e00ff */
[----:B------:R1:W-:Y:S03]  /*ae90*/  STL [R1+0x4], R3 ;  /* 0x0000040301007387 */ /* 0x0003e60000100800 */
[----:B------:R-:W-:Y:S02]  /*aea0*/  ISETP.NE.AND P2, PT, R12, 0x3, PT ;  /* 0x000000030c00780c */ /* 0x000fe40003f45270 */
[----:B------:R-:W-:-:S02]  /*aeb0*/  ISETP.GT.AND P0, PT, R13, UR47, PT ;  /* 0x0000002f0d007c0c */ /* 0x000fc4000bf04270 */
[----:B0-----:R-:W-:Y:S02]  /*aec0*/  SEL R4, R2, RZ, P1 ;  /* 0x000000ff02047207 */ /* 0x001fe40000800000 */
[----:B--2---:R-:W-:-:S07]  /*aed0*/  SHF.R.S32.HI R28, RZ, 0x1f, R9 ;  /* 0x0000001fff1c7819 */ /* 0x004fce0000011409 */
[----:B-1----:R-:W-:Y:S05]  /*aee0*/  @!P2 BRA `(.L_x_13610) ;  /* 0x000000000004a947 */ /* 0x002fea0003800000 */
[----:B------:R-:W-:Y:S01]  /*aef0*/  BPT.TRAP 0x1 ;  /* 0x000000040000795c */ /* 0x000fe20000300000 */
.L_x_13610:
[----:B------:R-:W-:Y:S02]  /*af00*/  LEA R5, R4, UR43, 0x3 ;  /* 0x0000002b04057c11 */ /* 0x000fe4000f8e18ff */
[----:B------:R-:W-:-:S04]  /*af10*/  SHF.L.U32 R29, R3, 0x1f, RZ ;  /* 0x0000001f031d7819 */ /* 0x000fc800000006ff */
[----:B------:R-:W0:Y:S02]  /*af20*/  SYNCS.PHASECHK.TRANS64.TRYWAIT P1, [R5+URZ+0x12480], R29 ;  /* 0x0124801d050075a7 */ /* 0x000e24000802017f */
[----:B0-----:R-:W-:Y:S05]  /*af30*/  @!P1 BRA `(.L_x_13611) ;  /* 0x0000003000a89947 */ /* 0x001fea0003800000 */
.L_x_13688:
[----:B------:R-:W2:Y:S01]  /*af40*/  LDL R12, [R1+0x10] ;  /* 0x00001000010c7983 */ /* 0x000ea20000100800 */
[----:B------:R-:W-:Y:S01]  /*af50*/  ULDC UR4, c[0x0][0x430] ;  /* 0x00010c0000047ab9 */ /* 0x000fe20000000800 */
[----:B------:R-:W-:Y:S01]  /*af60*/  ULDC.64 UR6, c[0x0][0x328] ;  /* 0x0000ca0000067ab9 */ /* 0x000fe20000000a00 */
[----:B------:R-:W-:Y:S01]  /*af70*/  UIADD3 UR4, -UR4, URZ, URZ ;  /* 0x0000003f04047290 */ /* 0x000fe2000fffe13f */
[----:B------:R-:W1:Y:S01]  /*af80*/  S2R R14, SR_TID.X ;  /* 0x00000000000e7919 */ /* 0x000e620000002100 */
[----:B------:R-:W-:Y:S01]  /*af90*/  ULDC.64 UR8, c[0x0][0x338] ;  /* 0x0000ce0000087ab9 */ /* 0x000fe20000000a00 */
[----:B-----5:R-:W-:Y:S01]  /*afa0*/  SHF.R.S32.HI R27, RZ, 0x1f, R8 ;  /* 0x0000001fff1b7819 */ /* 0x020fe20000011408 */
[----:B------:R-:W3:Y:S02]  /*afb0*/  LDC R15, c[0x0][0x2f4] ;  /* 0x0000bd00ff0f7b82 */ /* 0x000ee40000000800 */
[--C-:B------:R-:W-:Y:S02]  /*afc0*/  IMAD R16, R11, UR4, R0.reuse ;  /* 0x000000040b107c24 */ /* 0x100fe4000f8e0200 */
[----:B------:R-:W-:Y:S01]  /*afd0*/  IMAD R10, R10, UR4, R0 ;  /* 0x000000040a0a7c24 */ /* 0x000fe2000f8e0200 */
[----:B------:R-:W-:Y:S01]  /*afe0*/  ULDC.64 UR4, c[0x0][0x330] ;  /* 0x0000cc0000047ab9 */ /* 0x000fe20000000a00 */
[----:B------:R-:W-:Y:S01]  /*aff0*/  IMAD.WIDE.U32 R2, R16, UR6, RZ ;  /* 0x0000000610027c25 */ /* 0x000fe2000f8e00ff */
[----:B------:R-:W-:-:S03]  /*b000*/  SHF.R.S32.HI R25, RZ, 0x1f, R16 ;  /* 0x0000001fff197819 */ /* 0x000fc60000011410 */
[----:B------:R-:W-:Y:S02]  /*b010*/  VIADD R10, R10, 0x80 ;  /* 0x000000800a0a7836 */ /* 0x000fe40000000000 */
[----:B------:R-:W-:-:S03]  /*b020*/  IMAD R6, R25, UR6, RZ ;  /* 0x0000000619067c24 */ /* 0x000fc6000f8e02ff */
[----:B------:R-:W-:Y:S01]  /*b030*/  SHF.R.S32.HI R26, RZ, 0x1f, R10 ;  /* 0x0000001fff1a7819 */ /* 0x000fe2000001140a */
[----:B------:R-:W-:-:S04]  /*b040*/  IMAD R6, R16, UR7, R6 ;  /* 0x0000000710067c24 */ /* 0x000fc8000f8e0206 */
[----:B------:R-:W-:Y:S02]  /*b050*/  IMAD.IADD R3, R3, 0x1, R6 ;  /* 0x0000000103037824 */ /* 0x000fe400078e0206 */
[----:B------:R-:W-:Y:S02]  /*b060*/  IMAD R6, R28, UR8, RZ ;  /* 0x000000081c067c24 */ /* 0x000fe4000f8e02ff */
[----:B------:R-:W-:-:S04]  /*b070*/  IMAD.WIDE.U32 R2, R9, UR8, R2 ;  /* 0x0000000809027c25 */ /* 0x000fc8000f8e0002 */
[----:B------:R-:W-:Y:S02]  /*b080*/  IMAD R6, R9, UR9, R6 ;  /* 0x0000000909067c24 */ /* 0x000fe4000f8e0206 */
[----:B------:R-:W-:Y:S02]  /*b090*/  IMAD R11, R26, UR6, RZ ;  /* 0x000000061a0b7c24 */ /* 0x000fe4000f8e02ff */
[----:B------:R-:W-:Y:S01]  /*b0a0*/  IMAD.IADD R7, R3, 0x1, R6 ;  /* 0x0000000103077824 */ /* 0x000fe200078e0206 */
[----:B------:R-:W-:Y:S01]  /*b0b0*/  MOV R6, R2 ;  /* 0x0000000200067202 */ /* 0x000fe20000000f00 */
[C---:B------:R-:W-:Y:S02]  /*b0c0*/  IMAD R11, R10.reuse, UR7, R11 ;  /* 0x000000070a0b7c24 */ /* 0x040fe4000f8e020b */
[----:B------:R-:W-:-:S04]  /*b0d0*/  IMAD.WIDE.U32 R2, R10, UR6, RZ ;  /* 0x000000060a027c25 */ /* 0x000fc8000f8e00ff */
[----:B------:R-:W-:Y:S02]  /*b0e0*/  IMAD.IADD R3, R3, 0x1, R11 ;  /* 0x0000000103037824 */ /* 0x000fe400078e020b */
[----:B------:R-:W-:Y:S02]  /*b0f0*/  IMAD R11, R27, UR8, RZ ;  /* 0x000000081b0b7c24 */ /* 0x000fe4000f8e02ff */
[----:B------:R-:W-:-:S04]  /*b100*/  IMAD.WIDE.U32 R2, R8, UR8, R2 ;  /* 0x0000000808027c25 */ /* 0x000fc8000f8e0002 */
[----:B------:R-:W-:Y:S02]  /*b110*/  IMAD R11, R8, UR9, R11 ;  /* 0x00000009080b7c24 */ /* 0x000fe4000f8e020b */
[----:B-1----:R-:W-:Y:S02]  /*b120*/  IMAD.SHL.U32 R14, R14, 0x10, RZ ;  /* 0x000000100e0e7824 */ /* 0x002fe400078e00ff */
[----:B------:R-:W-:Y:S02]  /*b130*/  IMAD.IADD R3, R3, 0x1, R11 ;  /* 0x0000000103037824 */ /* 0x000fe400078e020b */
[----:B------:R-:W-:Y:S01]  /*b140*/  IMAD.U32 R11, RZ, RZ, UR4 ;  /* 0x00000004ff0b7e24 */ /* 0x000fe2000f8e00ff */
[----:B------:R-:W-:-:S03]  /*b150*/  LOP3.LUT R14, R14, 0x30, RZ, 0xc0, !PT ;  /* 0x000000300e0e7812 */ /* 0x000fc600078ec0ff */
[C---:B------:R-:W-:Y:S01]  /*b160*/  IMAD.WIDE.U32 R2, R11.reuse, UR39, R2 ;  /* 0x000000270b027c25 */ /* 0x040fe2000f8e0002 */
[----:B---3--:R-:W-:Y:S02]  /*b170*/  ISETP.GE.AND P2, PT, R14, R15, PT ;  /* 0x0000000f0e00720c */ /* 0x008fe40003f46270 */
[----:B--2---:R-:W-:Y:S01]  /*b180*/  R2UR UR6, R12 ;  /* 0x000000000c0672ca */ /* 0x004fe200000e0000 */
[----:B------:R-:W-:-:S12]  /*b190*/  IMAD.WIDE.U32 R12, R11, UR39, R6 ;  /* 0x000000270b0c7c25 */ /* 0x000fd8000f8e0006 */
        /* <DEDUP_REMOVED lines=9> */
[----:B------:R-:W-:Y:S05]  /*b230*/  BRA.DIV UR4, `(.L_x_13612) ;  /* 0x0000002e04fc7947 */ /* 0x000fea000b800000 */
[----:B------:R-:W2:Y:S01]  /*b240*/  LDL R12, [R1] ;  /* 0x00000000010c7983 */ /* 0x000ea20000100800 */
[----:B------:R-:W1:Y:S03]  /*b250*/  S2R R11, SR_TID.X ;  /* 0x00000000000b7919 */ /* 0x000e660000002100 */
[----:B------:R-:W3:Y:S04]  /*b260*/  SHFL.IDX PT, R2, R7, RZ, 0x1c1f ;  /* 0x001c1fff07027589 */ /* 0x000ee800000e0000 */
[----:B------:R-:W4:Y:S04]  /*b270*/  SHFL.IDX PT, R3, R17, RZ, 0x1c1f ;  /* 0x001c1fff11037589 */ /* 0x000f2800000e0000 */
[----:B------:R-:W-:Y:S01]  /*b280*/  SHFL.IDX PT, R18, R18, RZ, 0x1c1f ;  /* 0x001c1fff12127589 */ /* 0x000fe200000e0000 */
[----:B-1----:R-:W-:-:S05]  /*b290*/  IMAD.SHL.U32 R11, R11, 0x10, RZ ;  /* 0x000000100b0b7824 */ /* 0x002fca00078e00ff */
[----:B------:R-:W-:-:S04]  /*b2a0*/  LOP3.LUT R11, R11, 0x30, RZ, 0xc0, !PT ;  /* 0x000000300b0b7812 */ /* 0x000fc800078ec0ff */
[----:B---3--:R-:W-:-:S04]  /*b2b0*/  IADD3 R2, P1, R11, R2, RZ ;  /* 0x000000020b027210 */ /* 0x008fc80007f3e0ff */
[----:B----4-:R-:W-:Y:S01]  /*b2c0*/  IADD3.X R3, RZ, R3, RZ, P1, !PT ;  /* 0x00000003ff037210 */ /* 0x010fe20000ffe4ff */
[----:B--2---:R-:W-:-:S05]  /*b2d0*/  IMAD R6, R4, 0x2800, R12 ;  /* 0x0000280004067824 */ /* 0x004fca00078e020c */
[----:B------:R1:W-:Y:S04]  /*b2e0*/  LDGSTS.E.BYPASS.LTC128B.128 [R6+0x5200], desc[UR40][R2.64], !P2 ;  /* 0x0520000002067fae */ /* 0x0003e8000d101d68 */
[----:B-1----:R-:W1:Y:S04]  /*b2f0*/  SHFL.IDX PT, R2, R7, 0x1, 0x1c1f ;  /* 0x003c1f0007027f89 */ /* 0x002e6800000e0000 */
[----:B------:R-:W2:Y:S01]  /*b300*/  SHFL.IDX PT, R3, R17, 0x1, 0x1c1f ;  /* 0x003c1f0011037f89 */ /* 0x000ea200000e0000 */
[----:B-1----:R-:W-:-:S05]  /*b310*/  IADD3 R2, P1, R11, R2, RZ ;  /* 0x000000020b027210 */ /* 0x002fca0007f3e0ff */
[----:B--2---:R-:W-:-:S05]  /*b320*/  IMAD.X R3, RZ, RZ, R3, P1 ;  /* 0x000000ffff037224 */ /* 0x004fca00008e0603 */
[----:B------:R1:W-:Y:S04]  /*b330*/  LDGSTS.E.BYPASS.LTC128B.128 [R6+0x5a00], desc[UR40][R2.64], !P2 ;  /* 0x05a0000002067fae */ /* 0x0003e8000d101d68 */
[----:B-1----:R-:W1:Y:S04]  /*b340*/  SHFL.IDX PT, R2, R7, 0x2, 0x1c1f ;  /* 0x005c1f0007027f89 */ /* 0x002e6800000e0000 */
[----:B------:R-:W2:Y:S04]  /*b350*/  SHFL.IDX PT, R3, R17, 0x2, 0x1c1f ;  /* 0x005c1f0011037f89 */ /* 0x000ea800000e0000 */
[----:B------:R-:W-:Y:S01]  /*b360*/  SHFL.IDX PT, R17, R17, 0x3, 0x1c1f ;  /* 0x007c1f0011117f89 */ /* 0x000fe200000e0000 */
[----:B-1----:R-:W-:-:S05]  /*b370*/  IADD3 R2, P1, R11, R2, RZ ;  /* 0x000000020b027210 */ /* 0x002fca0007f3e0ff */
[----:B--2---:R-:W-:-:S05]  /*b380*/  IMAD.X R3, RZ, RZ, R3, P1 ;  /* 0x000000ffff037224 */ /* 0x004fca00008e0603 */
[----:B------:R1:W-:Y:S04]  /*b390*/  LDGSTS.E.BYPASS.LTC128B.128 [R6+0x6200], desc[UR40][R2.64], !P2 ;  /* 0x0620000002067fae */ /* 0x0003e8000d101d68 */
[----:B-1----:R-:W1:Y:S02]  /*b3a0*/  SHFL.IDX PT, R2, R7, 0x3, 0x1c1f ;  /* 0x007c1f0007027f89 */ /* 0x002e6400000e0000 */
[----:B-1----:R-:W-:-:S05]  /*b3b0*/  IADD3 R2, P1, R11, R2, RZ ;  /* 0x000000020b027210 */ /* 0x002fca0007f3e0ff */
[----:B------:R-:W-:-:S05]  /*b3c0*/  IMAD.X R3, RZ, RZ, R17, P1 ;  /* 0x000000ffff037224 */ /* 0x000fca00008e0611 */
[----:B------:R1:W-:Y:S04]  /*b3d0*/  LDGSTS.E.BYPASS.LTC128B.128 [R6+0x6a00], desc[UR40][R2.64], !P2 ;  /* 0x06a0000002067fae */ /* 0x0003e8000d101d68 */
[----:B-1----:R1:W2:Y:S02]  /*b3e0*/  SHFL.IDX PT, R2, R20, RZ, 0x1c1f ;  /* 0x001c1fff14027589 */ /* 0x0022a400000e0000 */
.L_x_13700:
[----:B------:R-:W3:Y:S01]  /*b3f0*/  S2R R3, SR_TID.X ;  /* 0x0000000000037919 */ /* 0x000ee20000002100 */
[----:B------:R-:W-:Y:S01]  /*b400*/  R2UR UR4, R5 ;  /* 0x00000000050472ca */ /* 0x000fe200000e0000 */
[----:B---3--:R-:W-:-:S05]  /*b410*/  IMAD.SHL.U32 R3, R3, 0x10, RZ ;  /* 0x0000001003037824 */ /* 0x008fca00078e00ff */
[----:B------:R-:W-:-:S04]  /*b420*/  LOP3.LUT R3, R3, 0x30, RZ, 0xc0, !PT ;  /* 0x0000003003037812 */ /* 0x000fc800078ec0ff */
[----:B--2---:R-:W-:-:S05]  /*b430*/  IADD3 R2, P1, R3, R2, RZ ;  /* 0x0000000203027210 */ /* 0x004fca0007f3e0ff */
        /* <DEDUP_REMOVED lines=14> */
.L_x_13613:
[----:B------:R2:W-:Y:S01]  /*b520*/  SYNCS.ARRIVE.TRANS64.A1T0 RZ, [R5+URZ+0x12470], RZ ;  /* 0x012470ff05ff79a7 */ /* 0x0005e2000810003f */
[----:B------:R-:W-:Y:S05]  /*b530*/  @!P2 BRA `(.L_x_13614) ;  /* 0x000000000004a947 */ /* 0x000fea0003800000 */
[----:B------:R-:W-:Y:S01]  /*b540*/  BPT.TRAP 0x1 ;  /* 0x000000040000795c */ /* 0x000fe20000300000 */
.L_x_13614:
[----:B------:R-:W3:Y:S02]  /*b550*/  SYNCS.PHASECHK.TRANS64.TRYWAIT P1, [R5+URZ+0x12440], R29 ;  /* 0x0124401d050075a7 */ /* 0x000ee4000802017f */
[----:B---3--:R-:W-:Y:S05]  /*b560*/  @!P1 BRA `(.L_x_13615) ;  /* 0x0000003000d09947 */ /* 0x008fea0003800000 */
.L_x_13701:
[----:B------:R-:W4:Y:S01]  /*b570*/  LDL R11, [R1+0x10] ;  /* 0x00001000010b7983 */ /* 0x000f220000100800 */
[----:B------:R-:W-:Y:S01]  /*b580*/  ULDC.64 UR4, c[0x0][0x300] ;  /* 0x0000c00000047ab9 */ /* 0x000fe20000000a00 */
[----:B------:R-:W-:Y:S01]  /*b590*/  ULDC.64 UR6, c[0x0][0x310] ;  /* 0x0000c40000067ab9 */ /* 0x000fe20000000a00 */
[----:B------:R-:W-:Y:S01]  /*b5a0*/  IMAD R6, R25, UR4, RZ ;  /* 0x0000000419067c24 */ /* 0x000fe2000f8e02ff */
[----:B------:R-:W5:Y:S01]  /*b5b0*/  S2R R17, SR_TID.X ;  /* 0x0000000000117919 */ /* 0x000f620000002100 */
[----:B------:R-:W-:-:S04]  /*b5c0*/  IMAD.WIDE.U32 R2, R16, UR4, RZ ;  /* 0x0000000410027c25 */ /* 0x000fc8000f8e00ff */
[----:B------:R-:W-:Y:S02]  /*b5d0*/  IMAD R6, R16, UR5, R6 ;  /* 0x0000000510067c24 */ /* 0x000fe4000f8e0206 */
[----:B------:R-:W-:Y:S02]  /*b5e0*/  IMAD R28, R28, UR6, RZ ;  /* 0x000000061c1c7c24 */ /* 0x000fe4000f8e02ff */
[----:B------:R-:W-:Y:S01]  /*b5f0*/  IMAD R26, R26, UR4, RZ ;  /* 0x000000041a1a7c24 */ /* 0x000fe2000f8e02ff */
[----:B------:R-:W-:Y:S01]  /*b600*/  IADD3 R3, R3, R6, RZ ;  /* 0x0000000603037210 */ /* 0x000fe20007ffe0ff */
[C---:B------:R-:W-:Y:S02]  /*b610*/  IMAD R28, R9.reuse, UR7, R28 ;  /* 0x00000007091c7c24 */ /* 0x040fe4000f8e021c */
[----:B------:R-:W-:Y:S02]  /*b620*/  IMAD R26, R10, UR5, R26 ;  /* 0x000000050a1a7c24 */ /* 0x000fe4000f8e021a */
[----:B------:R-:W-:-:S04]  /*b630*/  IMAD.WIDE.U32 R2, R9, UR6, R2 ;  /* 0x0000000609027c25 */ /* 0x000fc8000f8e0002 */
[----:B------:R-:W-:Y:S02]  /*b640*/  IMAD.IADD R7, R3, 0x1, R28 ;  /* 0x0000000103077824 */ /* 0x000fe400078e021c */
[----:B------:R-:W-:Y:S02]  /*b650*/  IMAD.MOV.U32 R6, RZ, RZ, R2 ;  /* 0x000000ffff067224 */ /* 0x000fe400078e0002 */
[----:B------:R-:W-:Y:S01]  /*b660*/  IMAD.WIDE.U32 R2, R10, UR4, RZ ;  /* 0x000000040a027c25 */ /* 0x000fe2000f8e00ff */
[----:B------:R-:W-:-:S03]  /*b670*/  ULDC.64 UR4, c[0x0][0x308] ;  /* 0x0000c20000047ab9 */ /* 0x000fc60000000a00 */
[----:B------:R-:W-:Y:S02]  /*b680*/  IMAD.IADD R3, R3, 0x1, R26 ;  /* 0x0000000103037824 */ /* 0x000fe400078e021a */
[----:B------:R-:W-:Y:S02]  /*b690*/  IMAD R27, R27, UR6, RZ ;  /* 0x000000061b1b7c24 */ /* 0x000fe4000f8e02ff */
[----:B------:R-:W-:Y:S01]  /*b6a0*/  IMAD.WIDE.U32 R2, R8, UR6, R2 ;  /* 0x0000000608027c25 */ /* 0x000fe2000f8e0002 */
[----:B-----5:R-:W-:-:S03]  /*b6b0*/  SHF.L.U32 R17, R17, 0x4, RZ ;  /* 0x0000000411117819 */ /* 0x020fc600000006ff */
[----:B------:R-:W-:Y:S01]  /*b6c0*/  IMAD R27, R8, UR7, R27 ;  /* 0x00000007081b7c24 */ /* 0x000fe2000f8e021b */
[----:B------:R-:W-:Y:S01]  /*b6d0*/  LOP3.LUT R17, R17, 0x30, RZ, 0xc0, !PT ;  /* 0x0000003011117812 */ /* 0x000fe200078ec0ff */
[----:B------:R-:W-:Y:S02]  /*b6e0*/  IMAD.U32 R8, RZ, RZ, UR4 ;  /* 0x00000004ff087e24 */ /* 0x000fe4000f8e00ff */
[----:B------:R-:W-:Y:S02]  /*b6f0*/  IMAD.IADD R3, R3, 0x1, R27 ;  /* 0x0000000103037824 */ /* 0x000fe400078e021b */
[----:B------:R-:W-:-:S04]  /*b700*/  IMAD.WIDE.U32 R6, R8, UR39, R6 ;  /* 0x0000002708067c25 */ /* 0x000fc8000f8e0006 */
[----:B------:R-:W-:Y:S01]  /*b710*/  IMAD.WIDE.U32 R2, R8, UR39, R2 ;  /* 0x0000002708027c25 */ /* 0x000fe2000f8e0002 */
[----:B----4-:R-:W-:Y:S02]  /*b720*/  R2UR UR6, R11 ;  /* 0x000000000b0672ca */ /* 0x010fe400000e0000 */
[----:B------:R-:W4:Y:S11]  /*b730*/  LDC R11, c[0x0][0x2f4] ;  /* 0x0000bd00ff0b7b82 */ /* 0x000f360000000800 */
[----:B------:R-:W-:-:S03]  /*b740*/  UIMAD UR4, UR6, UR4, URZ ;  /* 0x00000004060472a4 */ /* 0x000fc6000f8e023f */
[----:B------:R-:W-:Y:S01]  /*b750*/  ULDC.64 UR6, c[0x0][0x2e8] ;  /* 0x0000ba0000067ab9 */ /* 0x000fe20000000a00 */
[----:B------:R-:W-:Y:S01]  /*b760*/  UIMAD UR4, UR39, UR5, UR4 ;  /* 0x00000005270472a4 */ /* 0x000fe2000f8e0204 */
[----:B------:R-:W-:Y:S01]  /*b770*/  IMAD.U32 R8, RZ, RZ, UR7 ;  /* 0x00000007ff087e24 */ /* 0x000fe2000f8e00ff */
[----:B------:R-:W-:-:S04]  /*b780*/  IADD3 R9, P1, R6, UR6, RZ ;  /* 0x0000000606097c10 */ /* 0x000fc8000ff3e0ff */
[----:B------:R-:W-:Y:S02]  /*b790*/  IADD3.X R10, R8, UR4, R7, P1, !PT ;  /* 0x00000004080a7c10 */ /* 0x000fe40008ffe407 */
[----:B------:R-:W-:Y:S02]  /*b7a0*/  IADD3 R6, P1, R2, UR6, RZ ;  /* 0x0000000602067c10 */ /* 0x000fe4000ff3e0ff */
[----:B----4-:R-:W-:Y:S02]  /*b7b0*/  ISETP.GE.AND P2, PT, R17, R11, PT ;  /* 0x0000000b1100720c */ /* 0x010fe40003f46270 */
[----:B------:R-:W-:Y:S01]  /*b7c0*/  IADD3.X R8, R8, UR4, R3, P1, !PT ;  /* 0x0000000408087c10 */ /* 0x000fe20008ffe403 */
[----:B------:R-:W-:-:S03]  /*b7d0*/  UMOV UR4, 0xffffffff ;  /* 0xffffffff00047882 */ /* 0x000fc60000000000 */
[----:B------:R-:W-:Y:S07]  /*b7e0*/  BRA.DIV UR4, `(.L_x_13616) ;  /* 0x0000003204447947 */ /* 0x000fee000b800000 */
[----:B------:R-:W4:Y:S04]  /*b7f0*/  LDL R11, [R1+0x14] ;  /* 0x00001400010b7983 */ /* 0x000f280000100800 */
[----:B------:R-:W5:Y:S04]  /*b800*/  SHFL.IDX PT, R14, R9, RZ, 0x1c1f ;  /* 0x001c1fff090e7589 */ /* 0x000f6800000e0000 */
[----:B------:R-:W0:Y:S04]  /*b810*/  SHFL.IDX PT, R3, R10, RZ, 0x1c1f ;  /* 0x001c1fff0a037589 */ /* 0x000e2800000e0000 */
[----:B------:R-:W-:Y:S01]  /*b820*/  SHFL.IDX PT, R8, R8, RZ, 0x1c1f ;  /* 0x001c1fff08087589 */ /* 0x000fe200000e0000 */
[----:B-----5:R-:W-:-:S03]  /*b830*/  IADD3 R2, P1, R17, R14, RZ ;  /* 0x0000000e11027210 */ /* 0x020fc60007f3e0ff */
[----:B------:R-:W-:Y:S02]  /*b840*/  SHFL.IDX PT, R14, R6, RZ, 0x1c1f ;  /* 0x001c1fff060e7589 */ /* 0x000fe400000e0000 */
[----:B0-----:R-:W-:Y:S02]  /*b850*/  IMAD.X R3, RZ, RZ, R3, P1 ;  /* 0x000000ffff037224 */ /* 0x001fe400008e0603 */
[----:B----4-:R-:W-:-:S04]  /*b860*/  IMAD R7, R4, 0x2800, R11 ;  /* 0x0000280004077824 */ /* 0x010fc800078e020b */
[----:B------:R-:W-:-:S05]  /*b870*/  VIADD R7, R7, UR43 ;  /* 0x0000002b07077c36 */ /* 0x000fca0008000000 */
[----:B------:R0:W-:Y:S04]  /*b880*/  LDGSTS.E.BYPASS.LTC128B.128 [R7+0xd200], desc[UR40][R2.64], !P2 ;  /* 0x0d20000002077fae */ /* 0x0001e8000d101d68 */
[----:B0-----:R-:W0:Y:S04]  /*b890*/  SHFL.IDX PT, R2, R9, 0x1, 0x1c1f ;  /* 0x003c1f0009027f89 */ /* 0x001e2800000e0000 */
[----:B------:R-:W4:Y:S01]  /*b8a0*/  SHFL.IDX PT, R3, R10, 0x1, 0x1c1f ;  /* 0x003c1f000a037f89 */ /* 0x000f2200000e0000 */
[----:B0-----:R-:W-:-:S05]  /*b8b0*/  IADD3 R2, P1, R17, R2, RZ ;  /* 0x0000000211027210 */ /* 0x001fca0007f3e0ff */
[----:B----4-:R-:W-:-:S05]  /*b8c0*/  IMAD.X R3, RZ, RZ, R3, P1 ;  /* 0x000000ffff037224 */ /* 0x010fca00008e0603 */
[----:B------:R0:W-:Y:S04]  /*b8d0*/  LDGSTS.E.BYPASS.LTC128B.128 [R7+0xda00], desc[UR40][R2.64], !P2 ;  /* 0x0da0000002077fae */ /* 0x0001e8000d101d68 */
[----:B0-----:R-:W0:Y:S04]  /*b8e0*/  SHFL.IDX PT, R2, R9, 0x2, 0x1c1f ;  /* 0x005c1f0009027f89 */ /* 0x001e2800000e0000 */
[----:B------:R-:W4:Y:S04]  /*b8f0*/  SHFL.IDX PT, R3, R10, 0x2, 0x1c1f ;  /* 0x005c1f000a037f89 */ /* 0x000f2800000e0000 */
[----:B------:R-:W5:Y:S04]  /*b900*/  SHFL.IDX PT, R9, R9, 0x3, 0x1c1f ;  /* 0x007c1f0009097f89 */ /* 0x000f6800000e0000 */
[----:B------:R-:W1:Y:S01]  /*b910*/  SHFL.IDX PT, R10, R10, 0x3, 0x1c1f ;  /* 0x007c1f000a0a7f89 */ /* 0x000e6200000e0000 */
[----:B0-----:R-:W-:-:S05]  /*b920*/  IADD3 R2, P1, R17, R2, RZ ;  /* 0x0000000211027210 */ /* 0x001fca0007f3e0ff */
[----:B----4-:R-:W-:-:S05]  /*b930*/  IMAD.X R3, RZ, RZ, R3, P1 ;  /* 0x000000ffff037224 */ /* 0x010fca00008e0603 */
[----:B------:R5:W-:Y:S02]  /*b940*/  LDGSTS.E.BYPASS.LTC128B.128 [R7+0xe200], desc[UR40][R2.64], !P2 ;  /* 0x0e20000002077fae */ /* 0x000be4000d101d68 */
[----:B-----5:R-:W-:-:S05]  /*b950*/  IADD3 R2, P1, R17, R9, RZ ;  /* 0x0000000911027210 */ /* 0x020fca0007f3e0ff */
[----:B-1----:R-:W-:-:S05]  /*b960*/  IMAD.X R3, RZ, RZ, R10, P1 ;  /* 0x000000ffff037224 */ /* 0x002fca00008e060a */
[----:B------:R0:W-:Y:S03]  /*b970*/  LDGSTS.E.BYPASS.LTC128B.128 [R7+0xea00], desc[UR40][R2.64], !P2 ;  /* 0x0ea0000002077fae */ /* 0x0001e6000d101d68 */
.L_x_13713:
[----:B------:R-:W-:Y:S02]  /*b980*/  R2UR UR4, R5 ;  /* 0x00000000050472ca */ /* 0x000fe400000e0000 */
[----:B0-----:R-:W-:-:S05]  /*b990*/  IADD3 R2, P1, R17, R14, RZ ;  /* 0x0000000e11027210 */ /* 0x001fca0007f3e0ff */
        /* <DEDUP_REMOVED lines=12> */
[----:B0-----:R-:W-:Y:S05]  /*ba60*/  @!P2 BRA `(.L_x_13617) ;  /* 0x000000000004a947 */ /* 0x001fea0003800000 */
[----:B------:R-:W-:Y:S01]  /*ba70*/  BPT.TRAP 0x1 ;  /* 0x000000040000795c */ /* 0x000fe20000300000 */
.L_x_13617:
[----:B------:R-:W-:Y:S01]  /*ba80*/  IMAD.U32 R2, RZ, RZ, UR46 ;  /* 0x0000002eff027e24 */ /* 0x000fe2000f8e00ff */
[----:B------:R0:W-:Y:S04]  /*ba90*/  SYNCS.ARRIVE.TRANS64.A1T0 RZ, [R5+URZ+0x12430], RZ ;  /* 0x012430ff05ff79a7 */ /* 0x0001e8000810003f */
[----:B------:R-:W-:-:S04]  /*baa0*/  LOP3.LUT R2, R2, 0x1, RZ, 0xfc, !PT ;  /* 0x0000000102027812 */ /* 0x000fc800078efcff */
[----:B------:R-:W-:-:S13]  /*bab0*/  ISETP.NE.AND P1, PT, R2, 0x3, PT ;  /* 0x000000030200780c */ /* 0x000fda0003f25270 */
[----:B0-----:R-:W-:Y:S05]  /*bac0*/  @!P1 BRA `(.L_x_13618) ;  /* 0x0000000000049947 */ /* 0x001fea0003800000 */
[----:B------:R-:W-:Y:S01]  /*bad0*/  BPT.TRAP 0x1 ;  /* 0x000000040000795c */ /* 0x000fe20000300000 */
.L_x_13618:
[----:B------:R-:W-:Y:S02]  /*bae0*/  LOP3.LUT R2, R24, 0x1, RZ, 0x3c, !PT ;  /* 0x0000000118027812 */ /* 0x000fe400078e3cff */
[----:B------:R-:W-:Y:S02]  /*baf0*/  LEA R3, R21, UR43, 0x3 ;  /* 0x0000002b15037c11 */ /* 0x000fe4000f8e18ff */
[----:B------:R-:W-:-:S04]  /*bb00*/  SHF.L.U32 R2, R2, 0x1f, RZ ;  /* 0x0000001f02027819 */ /* 0x000fc800000006ff */
[----:B------:R-:W0:Y:S02]  /*bb10*/  SYNCS.PHASECHK.TRANS64.TRYWAIT P2, [R3+URZ+0x12470], R2 ;  /* 0x01247002030075a7 */ /* 0x000e24000804017f */
[----:B0-----:R-:W-:Y:S05]  /*bb20*/  @!P2 BRA `(.L_x_13619) ;  /* 0x0000003000d4a947 */ /* 0x001fea0003800000 */
.L_x_13714:
[----:B------:R-:W-:-:S06]  /*bb30*/  ULOP3.LUT UR4, UR46, 0x2, URZ, 0xfc, !UPT ;  /* 0x000000022e047892 */ /* 0x000fcc000f8efc3f */
[----:B--23--:R-:W-:-:S05]  /*bb40*/  IMAD.U32 R5, RZ, RZ, UR4 ;  /* 0x00000004ff057e24 */ /* 0x00cfca000f8e00ff */
[----:B------:R-:W-:-:S13]  /*bb50*/  ISETP.NE.AND P2, PT, R5, 0x3, PT ;  /* 0x000000030500780c */ /* 0x000fda0003f45270 */
[----:B------:R-:W-:Y:S05]  /*bb60*/  @!P2 BRA `(.L_x_13620) ;  /* 0x000000000004a947 */ /* 0x000fea0003800000 */
[----:B------:R-:W-:Y:S01]  /*bb70*/  BPT.TRAP 0x1 ;  /* 0x000000040000795c */ /* 0x000fe20000300000 */
.L_x_13620:
[----:B------:R-:W-:Y:S01]  /*bb80*/  SHF.L.U32 R6, R24, 0x1f, RZ ;  /* 0x0000001f18067819 */ /* 0x000fe200000006ff */
[----:B0-----:R-:W-:-:S03]  /*bb90*/  IMAD R2, R21, 0x2800, RZ ;  /* 0x0000280015027824 */ /* 0x001fc600078e02ff */
[----:B------:R-:W0:Y:S02]  /*bba0*/  SYNCS.PHASECHK.TRANS64.TRYWAIT P2, [R3+URZ+0x12460], R6 ;  /* 0x01246006030075a7 */ /* 0x000e24000804017f */
[----:B0-----:R-:W-:Y:S05]  /*bbb0*/  @!P2 BRA `(.L_x_13621) ;  /* 0x0000003000c4a947 */ /* 0x001fea0003800000 */
.L_x_13715:
[C---:B0-----:R-:W-:Y:S01]  /*bbc0*/  LOP3.LUT R6, R2.reuse, R22, RZ, 0xfc, !PT ;  /* 0x0000001602067212 */ /* 0x041fe200078efcff */
[----:B------:R-:W-:Y:S05]  /*bbd0*/  WARPSYNC.ALL ;  /* 0x0000000000007948 */ /* 0x000fea0003800000 */
[----:B------:R0:W1:Y:S01]  /*bbe0*/  LDSM.16.MT88.4 R8, [R6+UR43+0x5200] ;  /* 0x0052002b0608783b */ /* 0x0000620008004200 */
[----:B------:R-:W-:Y:S01]  /*bbf0*/  VIADD R5, R2, 0x800 ;  /* 0x0000080002057836 */ /* 0x000fe20000000000 */
[----:B------:R-:W-:-:S04]  /*bc00*/  ULOP3.LUT UR4, UR46, 0x2, URZ, 0xfc, !UPT ;  /* 0x000000022e047892 */ /* 0x000fc8000f8efc3f */
[C---:B------:R-:W-:Y:S02]  /*bc10*/  LOP3.LUT R16, R5.reuse, R22, RZ, 0xfc, !PT ;  /* 0x0000001605107212 */ /* 0x040fe400078efcff */
[----:B0-----:R-:W-:Y:S01]  /*bc20*/  LOP3.LUT R6, R5, R19, RZ, 0xfc, !PT ;  /* 0x0000001305067212 */ /* 0x001fe200078efcff */
[----:B------:R-:W-:Y:S02]  /*bc30*/  VIADD R5, R2, 0x1000 ;  /* 0x0000100002057836 */ /* 0x000fe40000000000 */
[----:B------:R-:W-:Y:S02]  /*bc40*/  IMAD.U32 R17, RZ, RZ, UR4 ;  /* 0x00000004ff117e24 */ /* 0x000fe4000f8e00ff */
[----:B------:R-:W-:-:S03]  /*bc50*/  IMAD.IADD R6, R23, 0x1, R6 ;  /* 0x0000000117067824 */ /* 0x000fc600078e0206 */
[----:B------:R-:W-:Y:S02]  /*bc60*/  ISETP.NE.AND P2, PT, R17, 0x3, PT ;  /* 0x000000031100780c */ /* 0x000fe40003f45270 */
[C-C-:B-1----:R-:W-:Y:S02]  /*bc70*/  PRMT R12, R8.reuse, 0x6420, R9.reuse ;  /* 0x00006420080c7816 */ /* 0x142fe40000000009 */
[----:B------:R-:W-:Y:S02]  /*bc80*/  PRMT R13, R8, 0x7531, R9 ;  /* 0x00007531080d7816 */ /* 0x000fe40000000009 */
[----:B------:R-:W-:Y:S02]  /*bc90*/  LOP3.LUT R8, R2, R19, RZ, 0xfc, !PT ;  /* 0x0000001302087212 */ /* 0x000fe400078efcff */
[C-C-:B------:R-:W-:Y:S02]  /*bca0*/  PRMT R14, R10.reuse, 0x6420, R11.reuse ;  /* 0x000064200a0e7816 */ /* 0x140fe4000000000b */
[----:B------:R-:W-:Y:S01]  /*bcb0*/  PRMT R15, R10, 0x7531, R11 ;  /* 0x000075310a0f7816 */ /* 0x000fe2000000000b */
[----:B------:R-:W-:-:S05]  /*bcc0*/  IMAD.IADD R7, R23, 0x1, R8 ;  /* 0x0000000117077824 */ /* 0x000fca00078e0208 */
[----:B------:R0:W-:Y:S04]  /*bcd0*/  STSM.16.M88.4 [R7], R12 ;  /* 0x0000000c07007844 */ /* 0x0001e80000000200 */
[----:B------:R-:W1:Y:S01]  /*bce0*/  LDSM.16.MT88.4 R8, [R16+UR43+0x5200] ;  /* 0x0052002b1008783b */ /* 0x000e620008004200 */
[----:B0-----:R-:W-:Y:S02]  /*bcf0*/  LOP3.LUT R7, R5, R22, RZ, 0xfc, !PT ;  /* 0x0000001605077212 */ /* 0x001fe400078efcff */
        /* <DEDUP_REMOVED lines=8> */
[----:B------:R-:W-:Y:S01]  /*bd80*/  LOP3.LUT R8, R5, R19, RZ, 0xfc, !PT ;  /* 0x0000001305087212 */ /* 0x000fe200078efcff */
[----:B------:R-:W-:Y:S01]  /*bd90*/  VIADD R5, R2, 0x1800 ;  /* 0x0000180002057836 */ /* 0x000fe20000000000 */
[--C-:B------:R-:W-:Y:S01]  /*bda0*/  PRMT R14, R10, 0x6420, R11.reuse ;  /* 0x000064200a0e7816 */ /* 0x100fe2000000000b */
[----:B------:R-:W-:Y:S01]  /*bdb0*/  VIADD R2, R2, 0x2000 ;  /* 0x0000200002027836 */ /* 0x000fe20000000000 */
[----:B------:R-:W-:-:S02]  /*bdc0*/  PRMT R15, R10, 0x7531, R11 ;  /* 0x000075310a0f7816 */ /* 0x000fc4000000000b */
[----:B------:R-:W-:Y:S02]  /*bdd0*/  IADD3 R16, R23, R8, RZ ;  /* 0x0000000817107210 */ /* 0x000fe40007ffe0ff */
[----:B------:R-:W-:-:S03]  /*bde0*/  LOP3.LUT R6, R5, R22, RZ, 0xfc, !PT ;  /* 0x0000001605067212 */ /* 0x000fc600078efcff */
[----:B------:R-:W-:Y:S04]  /*bdf0*/  STSM.16.M88.4 [R16], R12 ;  /* 0x0000000c10007844 */ /* 0x000fe80000000200 */
[----:B------:R-:W0:Y:S02]  /*be00*/  LDSM.16.MT88.4 R8, [R6+UR43+0x5200] ;  /* 0x0052002b0608783b */ /* 0x000e240008004200 */
[C-C-:B0-----:R-:W-:Y:S02]  /*be10*/  PRMT R12, R8.reuse, 0x6420, R9.reuse ;  /* 0x00006420080c7816 */ /* 0x141fe40000000009 */
[----:B------:R-:W-:Y:S02]  /*be20*/  PRMT R13, R8, 0x7531, R9 ;  /* 0x00007531080d7816 */ /* 0x000fe40000000009 */
[----:B------:R-:W-:-:S02]  /*be30*/  LOP3.LUT R8, R5, R19, RZ, 0xfc, !PT ;  /* 0x0000001305087212 */ /* 0x000fc400078efcff */
[C-C-:B------:R-:W-:Y:S02]  /*be40*/  PRMT R14, R10.reuse, 0x6420, R11.reuse ;  /* 0x000064200a0e7816 */ /* 0x140fe4000000000b */
[----:B------:R-:W-:Y:S01]  /*be50*/  PRMT R15, R10, 0x7531, R11 ;  /* 0x000075310a0f7816 */ /* 0x000fe2000000000b */
[C---:B------:R-:W-:Y:S01]  /*be60*/  IMAD.IADD R5, R23.reuse, 0x1, R8 ;  /* 0x0000000117057824 */ /* 0x040fe200078e0208 */
[C---:B------:R-:W-:Y:S02]  /*be70*/  LOP3.LUT R8, R2.reuse, R22, RZ, 0xfc, !PT ;  /* 0x0000001602087212 */ /* 0x040fe400078efcff */
[----:B------:R-:W-:Y:S02]  /*be80*/  LOP3.LUT R2, R2, R19, RZ, 0xfc, !PT ;  /* 0x0000001302027212 */ /* 0x000fe400078efcff */
[----:B------:R-:W-:Y:S03]  /*be90*/  STSM.16.M88.4 [R5], R12 ;  /* 0x0000000c05007844 */ /* 0x000fe60000000200 */
[----:B------:R-:W-:Y:S01]  /*bea0*/  IMAD.IADD R2, R23, 0x1, R2 ;  /* 0x0000000117027824 */ /* 0x000fe200078e0202 */
[----:B------:R-:W0:Y:S02]  /*beb0*/  LDSM.16.MT88.4 R8, [R8+UR43+0x5200] ;  /* 0x0052002b0808783b */ /* 0x000e240008004200 */
        /* <DEDUP_REMOVED lines=13> */
.L_x_13622:
[----:B-1----:R1:W-:Y:S01]  /*bf90*/  SYNCS.ARRIVE.TRANS64.A1T0 RZ, [R3+URZ+0x12450], RZ ;  /* 0x012450ff03ff79a7 */ /* 0x0023e2000810003f */
[----:B------:R-:W-:Y:S06]  /*bfa0*/  BAR.SYNC.DEFER_BLOCKING 0x2, 0x80 ;  /* 0x0082000000007b1d */ /* 0x000fec0000010000 */
[----:B------:R-:W-:Y:S05]  /*bfb0*/  @!P1 BRA `(.L_x_13623) ;  /* 0x0000000000049947 */ /* 0x000fea0003800000 */
[----:B------:R-:W-:Y:S01]  /*bfc0*/  BPT.TRAP 0x1 ;  /* 0x000000040000795c */ /* 0x000fe20000300000 */
.L_x_13623:
[----:B------:R2:W5:Y:S01]  /*bfd0*/  LDL R24, [R1+0x4] ;  /* 0x0000040001187983 */ /* 0x0005620000100800 */
[----:B-1----:R-:W-:Y:S01]  /*bfe0*/  VIADD R3, R3, 0x12480 ;  /* 0x0001248003037836 */ /* 0x002fe20000000000 */
[----:B------:R-:W-:Y:S01]  /*bff0*/  IADD3 R0, R0, -0xa0, RZ ;  /* 0xffffff6000007810 */ /* 0x000fe20007ffe0ff */
[----:B------:R-:W-:Y:S01]  /*c000*/  IMAD.MOV.U32 R21, RZ, RZ, R4 ;  /* 0x000000ffff157224 */ /* 0x000fe200078e0004 */
[----:B0-----:R-:W0:Y:S02]  /*c010*/  S2R R2, SR_CgaCtaId ;  /* 0x0000000000027919 */ /* 0x001e240000008800 */
[----:B0-----:R-:W-:-:S04]  /*c020*/  PRMT R3, R2, 0x654, R3 ;  /* 0x0000065402037816 */ /* 0x001fc80000000003 */
[----:B------:R2:W-:Y:S01]  /*c030*/  SYNCS.ARRIVE.TRANS64.RED.A1T0 RZ, [R3+URZ], RZ ;  /* 0x000000ff03ff79a7 */ /* 0x0005e2000810043f */
[----:B------:R-:W-:Y:S05]  /*c040*/  @P0 BRA `(.L_x_13624) ;  /* 0xffffffe800e00947 */ /* 0x000fea000383ffff */
[----:B------:R-:W-:Y:S05]  /*c050*/  BRA `(.L_x_13625) ;  /* 0x00000000000c7947 */ /* 0x000fea0003800000 */
.L_x_13609:
[----:B------:R-:W-:Y:S02]  /*c060*/  IMAD.MOV.U32 R0, RZ, RZ, 0x1 ;  /* 0x00000001ff007424 */ /* 0x000fe400078e00ff */
[----:B------:R-:W-:-:S03]  /*c070*/  IMAD.MOV.U32 R4, RZ, RZ, RZ ;  /* 0x000000ffff047224 */ /* 0x000fc600078e00ff */
[----:B------:R1:W-:Y:S04]  /*c080*/  STL [R1+0x4], R0 ;  /* 0x0000040001007387 */ /* 0x0003e80000100800 */
.L_x_13625:
[----:B------:R-:W-:-:S06]  /*c090*/  ULOP3.LUT UR4, UR46, 0x1, URZ, 0xfc, !UPT ;  /* 0x000000012e047892 */ /* 0x000fcc000f8efc3f */
[----:B-1----:R-:W-:-:S05]  /*c0a0*/  IMAD.U32 R0, RZ, RZ, UR4 ;  /* 0x00000004ff007e24 */ /* 0x002fca000f8e00ff */
[----:B------:R-:W-:-:S13]  /*c0b0*/  ISETP.NE.AND P1, PT, R0, 0x3, PT ;  /* 0x000000030000780c */ /* 0x000fda0003f25270 */
[----:B------:R-:W-:Y:S05]  /*c0c0*/  @!P1 BRA `(.L_x_13626) ;  /* 0x0000000000049947 */ /* 0x000fea0003800000 */
[----:B------:R-:W-:Y:S01]  /*c0d0*/  BPT.TRAP 0x1 ;  /* 0x000000040000795c */ /* 0x000fe20000300000 */
.L_x_13626:
[----:B------:R-:W2:Y:S01]  /*c0e0*/  LDL R0, [R1+0x4] ;  /* 0x0000040001007983 */ /* 0x000ea20000100800 */
[----:B------:R-:W-:Y:S01]  /*c0f0*/  LEA R2, R4, UR43, 0x3 ;  /* 0x0000002b04027c11 */ /* 0x000fe2000f8e18ff */
[----:B------:R-:W-:Y:S01]  /*c100*/  BSSY B0, `(.L_x_13627) ;  /* 0x0000005000007945 */ /* 0x000fe20003800000 */
[----:B--2---:R-:W-:-:S04]  /*c110*/  LOP3.LUT R3, R0, 0x1, RZ, 0x3c, !PT ;  /* 0x0000000100037812 */ /* 0x004fc800078e3cff */
[----:B------:R-:W-:-:S04]  /*c120*/  SHF.L.U32 R3, R3, 0x1f, RZ ;  /* 0x0000001f03037819 */ /* 0x000fc800000006ff */
[----:B------:R-:W1:Y:S02]  /*c130*/  SYNCS.PHASECHK.TRANS64.TRYWAIT P0, [R2+URZ+0x12470], R3 ;  /* 0x01247003020075a7 */ /* 0x000e64000800017f */
[----:B-1----:R-:W-:Y:S05]  /*c140*/  @!P0 BRA `(.L_x_13628) ;  /* 0x0000002c00748947 */ /* 0x002fea0003800000 */
.L_x_13716:
[----:B------:R-:W-:Y:S05]  /*c150*/  BSYNC B0 ;  /* 0x0000000000007941 */ /* 0x000fea0003800000 */
.L_x_13627:
[----:B------:R-:W-:-:S06]  /*c160*/  ULOP3.LUT UR4, UR46, 0x2, URZ, 0xfc, !UPT ;  /* 0x000000022e047892 */ /* 0x000fcc000f8efc3f */
[----:B------:R-:W-:-:S05]  /*c170*/  IMAD.U32 R0, RZ, RZ, UR4 ;  /* 0x00000004ff007e24 */ /* 0x000fca000f8e00ff */
[----:B------:R-:W-:-:S13]  /*c180*/  ISETP.NE.AND P0, PT, R0, 0x3, PT ;  /* 0x000000030000780c */ /* 0x000fda0003f05270 */
[----:B------:R-:W-:Y:S05]  /*c190*/  @!P0 BRA `(.L_x_13629) ;  /* 0x0000000000048947 */ /* 0x000fea0003800000 */
[----:B------:R-:W-:Y:S01]  /*c1a0*/  BPT.TRAP 0x1 ;  /* 0x000000040000795c */ /* 0x000fe20000300000 */
.L_x_13629:
[----:B------:R-:W0:Y:S02]  /*c1b0*/  LDL R0, [R1+0x4] ;  /* 0x0000040001007983 */ /* 0x000e240000100800 */
[----:B0-----:R-:W-:Y:S01]  /*c1c0*/  SHF.L.U32 R5, R0, 0x1f, RZ ;  /* 0x0000001f00057819 */ /* 0x001fe200000006ff */
[----:B------:R-:W-:-:S03]  /*c1d0*/  IMAD R0, R4, 0x2800, RZ ;  /* 0x0000280004007824 */ /* 0x000fc600078e02ff */
[----:B------:R-:W0:Y:S02]  /*c1e0*/  SYNCS.PHASECHK.TRANS64.TRYWAIT P0, [R2+URZ+0x12460], R5 ;  /* 0x01246005020075a7 */ /* 0x000e24000800017f */
[----:B-1----:R-:W-:Y:S01]  /*c1f0*/  LOP3.LUT R3, R0, R22, RZ, 0xfc, !PT ;  /* 0x0000001600037212 */ /* 0x002fe200078efcff */
[----:B0-----:R-:W-:Y:S06]  /*c200*/  @!P0 BRA `(.L_x_13630) ;  /* 0x0000002c00588947 */ /* 0x001fec0003800000 */
.L_x_13717:
[----:B------:R-:W-:Y:S05]  /*c210*/  WARPSYNC.ALL ;  /* 0x0000000000007948 */ /* 0x000fea0003800000 */
[----:B------:R1:W2:Y:S01]  /*c220*/  LDSM.16.MT88.4 R8, [R3+UR43+0x5200] ;  /* 0x0052002b0308783b */ /* 0x0002a20008004200 */
[C---:B------:R-:W-:Y:S01]  /*c230*/  LOP3.LUT R6, R0.reuse, R19, RZ, 0xfc, !PT ;  /* 0x0000001300067212 */ /* 0x040fe200078efcff */
[----:B0-----:R-:W-:Y:S01]  /*c240*/  VIADD R5, R0, 0x800 ;  /* 0x0000080000057836 */ /* 0x001fe20000000000 */
[----:B------:R-:W-:Y:S02]  /*c250*/  ULOP3.LUT UR4, UR46, 0x2, URZ, 0xfc, !UPT ;  /* 0x000000022e047892 */ /* 0x000fe4000f8efc3f */
[----:B------:R-:W-:-:S02]  /*c260*/  IADD3 R6, R23, R6, RZ ;  /* 0x0000000617067210 */ /* 0x000fc40007ffe0ff */
[C---:B------:R-:W-:Y:S01]  /*c270*/  LOP3.LUT R7, R5.reuse, R22, RZ, 0xfc, !PT ;  /* 0x0000001605077212 */ /* 0x040fe200078efcff */
[----:B-1----:R-:W-:Y:S01]  /*c280*/  VIADD R3, R0, 0x1000 ;  /* 0x0000100000037836 */ /* 0x002fe20000000000 */
[----:B------:R-:W-:Y:S01]  /*c290*/  LOP3.LUT R16, R5, R19, RZ, 0xfc, !PT ;  /* 0x0000001305107212 */ /* 0x000fe200078efcff */
[----:B------:R-:W-:-:S03]  /*c2a0*/  IMAD.U32 R17, RZ, RZ, UR4 ;  /* 0x00000004ff117e24 */ /* 0x000fc6000f8e00ff */
[----:B------:R-:W-:Y:S01]  /*c2b0*/  LOP3.LUT R5, R3, R22, RZ, 0xfc, !PT ;  /* 0x0000001603057212 */ /* 0x000fe200078efcff */
[----:B------:R-:W-:Y:S01]  /*c2c0*/  IMAD.IADD R16, R23, 0x1, R16 ;  /* 0x0000000117107824 */ /* 0x000fe200078e0210 */
[----:B------:R-:W-:Y:S02]  /*c2d0*/  ISETP.NE.AND P0, PT, R17, 0x3, PT ;  /* 0x000000031100780c */ /* 0x000fe40003f05270 */
[C-C-:B--2---:R-:W-:Y:S02]  /*c2e0*/  PRMT R12, R8.reuse, 0x6420, R9.reuse ;  /* 0x00006420080c7816 */ /* 0x144fe40000000009 */
[----:B------:R-:W-:Y:S02]  /*c2f0*/  PRMT R13, R8, 0x7531, R9 ;  /* 0x00007531080d7816 */ /* 0x000fe40000000009 */
[C-C-:B------:R-:W-:Y:S02]  /*c300*/  PRMT R14, R10.reuse, 0x6420, R11.reuse ;  /* 0x000064200a0e7816 */ /* 0x140fe4000000000b */
[----:B------:R-:W-:-:S05]  /*c310*/  PRMT R15, R10, 0x7531, R11 ;  /* 0x000075310a0f7816 */ /* 0x000fca000000000b */
[----:B------:R0:W-:Y:S04]  /*c320*/  STSM.16.M88.4 [R6], R12 ;  /* 0x0000000c06007844 */ /* 0x0001e80000000200 */
[----:B------:R1:W2:Y:S01]  /*c330*/  LDSM.16.MT88.4 R8, [R7+UR43+0x5200] ;  /* 0x0052002b0708783b */ /* 0x0002a20008004200 */
[----:B0-----:R-:W-:Y:S01]  /*c340*/  LOP3.LUT R6, R3, R19, RZ, 0xfc, !PT ;  /* 0x0000001303067212 */ /* 0x001fe200078efcff */
[C---:B------:R-:W-:Y:S02]  /*c350*/  VIADD R3, R0.reuse, 0x1800 ;  /* 0x0000180000037836 */ /* 0x040fe40000000000 */
[----:B------:R-:W-:Y:S02]  /*c360*/  VIADD R0, R0, 0x2000 ;  /* 0x0000200000007836 */ /* 0x000fe40000000000 */
[----:B------:R-:W-:Y:S01]  /*c370*/  IMAD.IADD R6, R23, 0x1, R6 ;  /* 0x0000000117067824 */ /* 0x000fe200078e0206 */
[----:B-1----:R-:W-:-:S02]  /*c380*/  LOP3.LUT R7, R3, R22, RZ, 0xfc, !PT ;  /* 0x0000001603077212 */ /* 0x002fc400078efcff */
[C-C-:B--2---:R-:W-:Y:S02]  /*c390*/  PRMT R12, R8.reuse, 0x6420, R9.reuse ;  /* 0x00006420080c7816 */ /* 0x144fe40000000009 */
[----:B------:R-:W-:Y:S02]  /*c3a0*/  PRMT R13, R8, 0x7531, R9 ;  /* 0x00007531080d7816 */ /* 0x000fe40000000009 */
[C-C-:B------:R-:W-:Y:S02]  /*c3b0*/  PRMT R14, R10.reuse, 0x6420, R11.reuse ;  /* 0x000064200a0e7816 */ /* 0x140fe4000000000b */
        /* <DEDUP_REMOVED lines=14> */
[----:B------:R-:W-:Y:S02]  /*c4a0*/  PRMT R15, R10, 0x7531, R11 ;  /* 0x000075310a0f7816 */ /* 0x000fe4000000000b */
[C---:B------:R-:W-:Y:S02]  /*c4b0*/  LOP3.LUT R8, R0.reuse, R22, RZ, 0xfc, !PT ;  /* 0x0000001600087212 */ /* 0x040fe400078efcff */
[----:B------:R-:W-:Y:S01]  /*c4c0*/  LOP3.LUT R0, R0, R19, RZ, 0xfc, !PT ;  /* 0x0000001300007212 */ /* 0x000fe200078efcff */
[----:B------:R-:W-:Y:S03]  /*c4d0*/  STSM.16.M88.4 [R16], R12 ;  /* 0x0000000c10007844 */ /* 0x000fe60000000200 */
[----:B------:R-:W-:Y:S01]  /*c4e0*/  IADD3 R0, R23, R0, RZ ;  /* 0x0000000017007210 */ /* 0x000fe20007ffe0ff */
        /* <DEDUP_REMOVED lines=14> */
.L_x_13631:
[----:B-1----:R1:W-:Y:S01]  /*c5d0*/  SYNCS.ARRIVE.TRANS64.A1T0 RZ, [R2+URZ+0x12450], RZ ;  /* 0x012450ff02ff79a7 */ /* 0x0023e2000810003f */
[----:B------:R-:W-:Y:S06]  /*c5e0*/  BAR.SYNC.DEFER_BLOCKING 0x2, 0x80 ;  /* 0x0082000000007b1d */ /* 0x000fec0000010000 */
[----:B------:R-:W-:Y:S05]  /*c5f0*/  @!P1 BRA `(.L_x_13632) ;  /* 0x0000000000049947 */ /* 0x000fea0003800000 */
[----:B------:R-:W-:Y:S01]  /*c600*/  BPT.TRAP 0x1 ;  /* 0x000000040000795c */ /* 0x000fe20000300000 */
.L_x_13632:
[----:B------:R-:W2:Y:S01]  /*c610*/  LDL.LU R5, [R1+0x4] ;  /* 0x0000040001057983 */ /* 0x000ea20000300800 */
[----:B0-----:R-:W0:Y:S01]  /*c620*/  S2R R0, SR_CgaCtaId ;  /* 0x0000000000007919 */ /* 0x001e220000008800 */
[----:B-1----:R-:W-:Y:S02]  /*c630*/  VIADD R2, R2, 0x12480 ;  /* 0x0001248002027836 */ /* 0x002fe40000000000 */
[----:B------:R-:W-:-:S03]  /*c640*/  IMAD.MOV.U32 R3, RZ, RZ, RZ ;  /* 0x000000ffff037224 */ /* 0x000fc600078e00ff */
[----:B0-----:R-:W-:-:S04]  /*c650*/  PRMT R2, R0, 0x654, R2 ;  /* 0x0000065400027816 */ /* 0x001fc80000000002 */
[----:B------:R0:W-:Y:S02]  /*c660*/  SYNCS.ARRIVE.TRANS64.RED.A1T0 RZ, [R2+URZ], RZ ;  /* 0x000000ff02ff79a7 */ /* 0x0001e4000810043f */
[----:B0-----:R-:W-:-:S05]  /*c670*/  VIADD R2, R4, 0x1 ;  /* 0x0000000104027836 */ /* 0x001fca0000000000 */
[----:B------:R-:W-:-:S04]  /*c680*/  ISETP.NE.AND P0, PT, R2, 0x2, PT ;  /* 0x000000020200780c */ /* 0x000fc80003f05270 */
[----:B------:R-:W-:Y:S02]  /*c690*/  SEL R0, RZ, 0x1, P0 ;  /* 0x00000001ff007807 */ /* 0x000fe40000000000 */
[----:B------:R-:W-:Y:S02]  /*c6a0*/  SEL R2, R2, RZ, P0 ;  /* 0x000000ff02027207 */ /* 0x000fe40000000000 */
[----:B--2---:R-:W-:-:S07]  /*c6b0*/  LOP3.LUT R0, R5, R0, RZ, 0x3c, !PT ;  /* 0x0000000005007212 */ /* 0x004fce00078e3cff */
.L_x_13589:
[----:B------:R-:W0:Y:S01]  /*c6c0*/  S2R R5, SR_CgaCtaId ;  /* 0x0000000000057919 */ /* 0x000e220000008800 */
[----:B------:R-:W-:Y:S02]  /*c6d0*/  MOV R4, 0x400 ;  /* 0x0000040000047802 */ /* 0x000fe40000000f00 */
[----:B------:R-:W-:Y:S02]  /*c6e0*/  SHF.L.U32 R3, R3, 0x1f, RZ ;  /* 0x0000001f03037819 */ /* 0x000fe400000006ff */
[----:B0-----:R-:W-:-:S04]  /*c6f0*/  LEA R6, R5, R4, 0x18 ;  /* 0x0000000405067211 */ /* 0x001fc800078ec0ff */
[----:B------:R-:W0:Y:S02]  /*c700*/  SYNCS.PHASECHK.TRANS64.TRYWAIT P0, [R6+URZ+0x12420], R3 ;  /* 0x01242003060075a7 */ /* 0x000e24000800017f */
[----:B0-----:R-:W-:Y:S05]  /*c710*/  @!P0 BRA `(.L_x_13633) ;  /* 0x0000002800288947 */ /* 0x001fea0003800000 */
.L_x_13718:
        /* <DEDUP_REMOVED lines=13> */
.L_x_13634:
[----:B------:R-:W-:Y:S01]  /*c7f0*/  IMAD R5, R2, 0x8, R6 ;  /* 0x0000000802057824 */ /* 0x000fe200078e0206 */
[----:B------:R-:W-:Y:S02]  /*c800*/  SHF.L.U32 R4, R0, 0x1f, RZ ;  /* 0x0000001f00047819 */ /* 0x000fe400000006ff */
[----:B------:R-:W-:Y:S02]  /*c810*/  IADD3 R2, R2, 0x1, RZ ;  /* 0x0000000102027810 */ /* 0x000fe40007ffe0ff */
[----:B------:R-:W0:Y:S02]  /*c820*/  SYNCS.PHASECHK.TRANS64.TRYWAIT P1, [R5+URZ+0x12440], R4 ;  /* 0x01244004050075a7 */ /* 0x000e24000802017f */
[----:B------:R-:W-:-:S04]  /*c830*/  ISETP.NE.AND P2, PT, R2, 0x2, PT ;  /* 0x000000020200780c */ /* 0x000fc80003f45270 */
[----:B------:R-:W-:Y:S01]  /*c840*/  SEL R3, RZ, 0x1, P2 ;  /* 0x00000001ff037807 */ /* 0x000fe20001000000 */
[----:B0-----:R-:W-:Y:S08]  /*c850*/  @!P1 BRA `(.L_x_13635) ;  /* 0x0000002400ec9947 */ /* 0x001ff00003800000 */
.L_x_13719:
[----:B------:R-:W-:Y:S02]  /*c860*/  SEL R2, R2, RZ, P2 ;  /* 0x000000ff02027207 */ /* 0x000fe40001000000 */
[----:B------:R-:W-:Y:S01]  /*c870*/  LOP3.LUT R0, R0, R3, RZ, 0x3c, !PT ;  /* 0x0000000300007212 */ /* 0x000fe200078e3cff */
[----:B------:R-:W-:Y:S06]  /*c880*/  @!P0 BRA `(.L_x_13636) ;  /* 0x0000000000048947 */ /* 0x000fec0003800000 */
[----:B------:R-:W-:Y:S01]  /*c890*/  BPT.TRAP 0x1 ;  /* 0x000000040000795c */ /* 0x000fe20000300000 */
.L_x_13636:
[----:B------:R-:W-:Y:S01]  /*c8a0*/  IMAD R3, R2, 0x8, R6 ;  /* 0x0000000802037824 */ /* 0x000fe200078e0206 */
[----:B------:R-:W-:-:S04]  /*c8b0*/  SHF.L.U32 R0, R0, 0x1f, RZ ;  /* 0x0000001f00007819 */ /* 0x000fc800000006ff */
[----:B------:R-:W1:Y:S02]  /*c8c0*/  SYNCS.PHASECHK.TRANS64.TRYWAIT P1, [R3+URZ+0x12440], R0 ;  /* 0x01244000030075a7 */ /* 0x000e64000802017f */
[----:B-1----:R-:W-:Y:S05]  /*c8d0*/  @!P1 BRA `(.L_x_13637) ;  /* 0x0000002400e09947 */ /* 0x002fea0003800000 */
.L_x_13720:
[----:B------:R-:W-:Y:S05]  /*c8e0*/  @!P0 BRA `(.L_x_13638) ;  /* 0x0000000000048947 */ /* 0x000fea0003800000 */
[----:B------:R-:W-:Y:S01]  /*c8f0*/  BPT.TRAP 0x1 ;  /* 0x000000040000795c */ /* 0x000fe20000300000 */
.L_x_13638:
[----:B------:R-:W2:Y:S02]  /*c900*/  SYNCS.PHASECHK.TRANS64.TRYWAIT P1, [R5+URZ+0x12460], R4 ;  /* 0x01246004050075a7 */ /* 0x000ea4000802017f */
[----:B--2---:R-:W-:Y:S05]  /*c910*/  @!P1 BRA `(.L_x_13639) ;  /* 0x0000002400e49947 */ /* 0x004fea0003800000 */
.L_x_13721:
[----:B------:R-:W-:Y:S05]  /*c920*/  @!P0 BRA `(.L_x_13640) ;  /* 0x0000000000048947 */ /* 0x000fea0003800000 */
[----:B------:R-:W-:Y:S01]  /*c930*/  BPT.TRAP 0x1 ;  /* 0x000000040000795c */ /* 0x000fe20000300000 */
.L_x_13640:
[----:B------:R-:W3:Y:S02]  /*c940*/  SYNCS.PHASECHK.TRANS64.TRYWAIT P1, [R3+URZ+0x12460], R0 ;  /* 0x01246000030075a7 */ /* 0x000ee4000802017f */
[----:B---3--:R-:W-:Y:S05]  /*c950*/  @!P1 BRA `(.L_x_13641) ;  /* 0x0000002400e89947 */ /* 0x008fea0003800000 */
.L_x_13722:
[----:B------:R-:W-:Y:S05]  /*c960*/  @!P0 BRA `(.L_x_13642) ;  /* 0x0000000000048947 */ /* 0x000fea0003800000 */
[----:B------:R-:W-:Y:S01]  /*c970*/  BPT.TRAP 0x1 ;  /* 0x000000040000795c */ /* 0x000fe20000300000 */
.L_x_13642:
[----:B------:R-:W4:Y:S02]  /*c980*/  SYNCS.PHASECHK.TRANS64.TRYWAIT P1, [R5+URZ+0x12480], R4 ;  /* 0x01248004050075a7 */ /* 0x000f24000802017f */
[----:B----4-:R-:W-:Y:S05]  /*c990*/  @!P1 BRA `(.L_x_13643) ;  /* 0x0000002400ec9947 */ /* 0x010fea0003800000 */
.L_x_13723:
[----:B------:R-:W-:Y:S05]  /*c9a0*/  @!P0 BRA `(.L_x_13644) ;  /* 0x0000000000048947 */ /* 0x000fea0003800000 */
[----:B------:R-:W-:Y:S01]  /*c9b0*/  BPT.TRAP 0x1 ;  /* 0x000000040000795c */ /* 0x000fe20000300000 */
.L_x_13644:
[----:B------:R0:W0:Y:S02]  /*c9c0*/  SYNCS.PHASECHK.TRANS64.TRYWAIT P0, [R3+URZ+0x12480], R0 ;  /* 0x01248000030075a7 */ /* 0x000024000800017f */
[----:B0-----:R-:W-:Y:S05]  /*c9d0*/  @!P0 NANOSLEEP.SYNCS 0x989680 ;  /* 0x009896800000895d */ /* 0x001fea0003900000 */
[----:B------:R-:W0:Y:S02]  /*c9e0*/  @!P0 SYNCS.PHASECHK.TRANS64 P0, [R3+URZ+0x12480], R0 ;  /* 0x01248000030085a7 */ /* 0x000e24000800007f */
[----:B0-----:R-:W-:Y:S05]  /*c9f0*/  @!P0 BRA `(.L_x_13644) ;  /* 0xfffffffc00f08947 */ /* 0x001fea000383ffff */
.L_x_13557:
[----:B------:R-:W-:Y:S05]  /*ca00*/  BSYNC B6 ;  /* 0x0000000000067941 */ /* 0x000fea0003800000 */
.L_x_13554:
[----:B------:R-:W-:Y:S05]  /*ca10*/  EXIT ;  /* 0x000000000000794d */ /* 0x000fea0003800000 */
.L_x_13561:
[----:B0-----:R-:W-:-:S04]  /*ca20*/  IMAD.U32 R3, RZ, RZ, UR48 ;  /* 0x00000030ff037e24 */ /* 0x001fc8000f8e00ff */
[----:B------:R0:W1:Y:S03]  /*ca30*/  SYNCS.PHASECHK.TRANS64.TRYWAIT P0, [R3+URZ+0x12400], R0 ;  /* 0x01240000030075a7 */ /* 0x000066000800017f */
[----:B-1----:R-:W-:Y:S05]  /*ca40*/  @!P0 NANOSLEEP.SYNCS 0x989680 ;  /* 0x009896800000895d */ /* 0x002fea0003900000 */
[----:B------:R-:W1:Y:S02]  /*ca50*/  @!P0 SYNCS.PHASECHK.TRANS64 P0, [R3+URZ+0x12400], R0 ;  /* 0x01240000030085a7 */ /* 0x000e64000800007f */
[----:B-1----:R-:W-:Y:S05]  /*ca60*/  @!P0 BRA `(.L_x_13561) ;  /* 0xfffffffc00ec8947 */ /* 0x002fea000383ffff */
[----:B------:R-:W-:Y:S05]  /*ca70*/  BRA `(.L_x_13645) ;  /* 0xffffff4800787947 */ /* 0x000fea000383ffff */
.L_x_13565:
[----:B0-----:R-:W-:-:S04]  /*ca80*/  IMAD.U32 R3, RZ, RZ, UR48 ;  /* 0x00000030ff037e24 */ /* 0x001fc8000f8e00ff */
[----:B------:R0:W2:Y:S03]  /*ca90*/  SYNCS.PHASECHK.TRANS64.TRYWAIT P1, [R3+URZ+0x12430], R0 ;  /* 0x01243000030075a7 */ /* 0x0000a6000802017f */
[----:B--2---:R-:W-:Y:S05]  /*caa0*/  @!P1 NANOSLEEP.SYNCS 0x989680 ;  /* 0x009896800000995d */ /* 0x004fea0003900000 */
[----:B------:R-:W2:Y:S02]  /*cab0*/  @!P1 SYNCS.PHASECHK.TRANS64 P1, [R3+URZ+0x12430], R0 ;  /* 0x01243000030095a7 */ /* 0x000ea4000802007f */
[----:B--2---:R-:W-:Y:S05]  /*cac0*/  @!P1 BRA `(.L_x_13565) ;  /* 0xfffffffc00ec9947 */ /* 0x004fea000383ffff */
[----:B------:R-:W-:Y:S05]  /*cad0*/  BRA `(.L_x_13564) ;  /* 0xffffff4800907947 */ /* 0x000fea000383ffff */
.L_x_13571:
[----:B-1----:R-:W-:-:S04]  /*cae0*/  IMAD.U32 R9, RZ, RZ, UR7 ;  /* 0x00000007ff097e24 */ /* 0x002fc8000f8e00ff */
[----:B------:R1:W2:Y:S03]  /*caf0*/  SYNCS.PHASECHK.TRANS64.TRYWAIT P1, [R9+URZ+0x12430], R0 ;  /* 0x01243000090075a7 */ /* 0x0002a6000802017f */
[----:B--2---:R-:W-:Y:S05]  /*cb00*/  @!P1 NANOSLEEP.SYNCS 0x989680 ;  /* 0x009896800000995d */ /* 0x004fea0003900000 */
[----:B------:R-:W2:Y:S02]  /*cb10*/  @!P1 SYNCS.PHASECHK.TRANS64 P1, [R9+URZ+0x12430], R0 ;  /* 0x01243000090095a7 */ /* 0x000ea4000802007f */
[----:B--2---:R-:W-:Y:S05]  /*cb20*/  @!P1 BRA `(.L_x_13571) ;  /* 0xfffffffc00ec9947 */ /* 0x004fea000383ffff */
[----:B------:R-:W-:Y:S05]  /*cb30*/  BRA `(.L_x_13570) ;  /* 0xffffff7000f07947 */ /* 0x000fea000383ffff */
.L_x_13575:
[----:B-1----:R-:W-:-:S04]  /*cb40*/  IMAD.U32 R9, RZ, RZ, UR13 ;  /* 0x0000000dff097e24 */ /* 0x002fc8000f8e00ff */
[----:B------:R1:W2:Y:S03]  /*cb50*/  SYNCS.PHASECHK.TRANS64.TRYWAIT P1, [R9+URZ+0x12450], R0 ;  /* 0x01245000090075a7 */ /* 0x0002a6000802017f */
[----:B--2---:R-:W-:Y:S05]  /*cb60*/  @!P1 NANOSLEEP.SYNCS 0x989680 ;  /* 0x009896800000995d */ /* 0x004fea0003900000 */
[----:B------:R-:W2:Y:S02]  /*cb70*/  @!P1 SYNCS.PHASECHK.TRANS64 P1, [R9+URZ+0x12450], R0 ;  /* 0x01245000090095a7 */ /* 0x000ea4000802007f */
[----:B--2---:R-:W-:Y:S05]  /*cb80*/  @!P1 BRA `(.L_x_13575) ;  /* 0xfffffffc00ec9947 */ /* 0x004fea000383ffff */
[----:B------:R-:W-:Y:S05]  /*cb90*/  BRA `(.L_x_13574) ;  /* 0xffffff7400fc7947 */ /* 0x000fea000383ffff */
.L_x_13582:
[----:B-1----:R-:W-:-:S04]  /*cba0*/  IMAD.U32 R6, RZ, RZ, UR16 ;  /* 0x00000010ff067e24 */ /* 0x002fc8000f8e00ff */
[----:B------:R1:W2:Y:S03]  /*cbb0*/  SYNCS.PHASECHK.TRANS64.TRYWAIT P1, [R6+URZ+0x12450], R5 ;  /* 0x01245005060075a7 */ /* 0x0002a6000802017f */
[----:B--2---:R-:W-:Y:S05]  /*cbc0*/  @!P1 NANOSLEEP.SYNCS 0x989680 ;  /* 0x009896800000995d */ /* 0x004fea0003900000 */
[----:B------:R-:W2:Y:S02]  /*cbd0*/  @!P1 SYNCS.PHASECHK.TRANS64 P1, [R6+URZ+0x12450], R5 ;  /* 0x01245005060095a7 */ /* 0x000ea4000802007f */
[----:B--2---:R-:W-:Y:S05]  /*cbe0*/  @!P1 BRA `(.L_x_13582) ;  /* 0xfffffffc00ec9947 */ /* 0x004fea000383ffff */
[----:B------:R-:W-:Y:S05]  /*cbf0*/  BRA `(.L_x_13581) ;  /* 0xffffff94003c7947 */ /* 0x000fea000383ffff */
.L_x_13595:
[----:B------:R-:W-:Y:S01]  /*cc00*/  MOV R13, R22 ;  /* 0x00000016000d7202 */ /* 0x000fe20000000f00 */
[----:B------:R-:W-:Y:S02]  /*cc10*/  IMAD.MOV.U32 R12, RZ, RZ, RZ ;  /* 0x000000ffff0c7224 */ /* 0x000fe400078e00ff */
[----:B------:R-:W-:Y:S02]  /*cc20*/  IMAD.MOV.U32 R11, RZ, RZ, 0x1f ;  /* 0x0000001fff0b7424 */ /* 0x000fe400078e00ff */
[----:B------:R-:W-:-:S07]  /*cc30*/  IMAD.MOV.U32 R15, RZ, RZ, -0x1 ;  /* 0xffffffffff0f7424 */ /* 0x000fce00078e00ff */
[----:B0----5:R-:W-:Y:S05]  /*cc40*/  WARPSYNC.COLLECTIVE R15, `(.L_x_13646) ;  /* 0x000000000f087348 */ /* 0x021fea0003c00000 */
[----:B------:R1:W2:Y:S02]  /*cc50*/  SHFL.IDX P6, R14, R13, R12, R11 ;  /* 0x0000000c0d0e7389 */ /* 0x0002a400000c000b */
[----:B012--5:R-:W-:Y:S01]  /*cc60*/  ENDCOLLECTIVE ;  /* 0x000000000000791b */ /* 0x027fe20003800000 */
.L_x_13646:
[----:B------:R-:W-:Y:S05]  /*cc70*/  BRA `(.L_x_13647) ;  /* 0xffffffc0007c7947 */ /* 0x000fea000383ffff */
.L_x_13597:
[----:B0-----:R-:W-:-:S05]  /*cc80*/  IMAD.MOV.U32 R2, RZ, RZ, 0x1 ;  /* 0x00000001ff027424 */ /* 0x001fca00078e00ff */
[----:B------:R-:W-:-:S04]  /*cc90*/  SHF.L.U32 R2, R2, 0x1f, RZ ;  /* 0x0000001f02027819 */ /* 0x000fc800000006ff */
[----:B------:R0:W1:Y:S03]  /*cca0*/  SYNCS.PHASECHK.TRANS64.TRYWAIT P0, [R28+URZ+0x12480], R2 ;  /* 0x012480021c0075a7 */ /* 0x000066000800017f */
[----:B-1----:R-:W-:Y:S05]  /*ccb0*/  @!P0 NANOSLEEP.SYNCS 0x989680 ;  /* 0x009896800000895d */ /* 0x002fea0003900000 */
[----:B------:R-:W1:Y:S02]  /*ccc0*/  @!P0 SYNCS.PHASECHK.TRANS64 P0, [R28+URZ+0x12480], R2 ;  /* 0x012480021c0085a7 */ /* 0x000e64000800007f */
[----:B-1----:R-:W-:Y:S05]  /*ccd0*/  @!P0 BRA `(.L_x_13597) ;  /* 0xfffffffc00e88947 */ /* 0x002fea000383ffff */
[----:B------:R-:W-:Y:S05]  /*cce0*/  BRA `(.L_x_13648) ;  /* 0xffffffc400e87947 */ /* 0x000fea000383ffff */
.L_x_13598:
        /* <DEDUP_REMOVED lines=8> */
.L_x_13650:
[----:B------:R-:W-:Y:S05]  /*cd70*/  BSYNC B0 ;  /* 0x0000000000007941 */ /* 0x000fea0003800000 */
.L_x_13649:
[----:B------:R0:W5:Y:S01]  /*cd80*/  LDL R27, [R1+0x14] ;  /* 0x00001400011b7983 */ /* 0x0001620000100800 */
[----:B------:R-:W-:Y:S01]  /*cd90*/  IMAD.MOV.U32 R13, RZ, RZ, R9 ;  /* 0x000000ffff0d7224 */ /* 0x000fe200078e0009 */
[C---:B------:R-:W-:Y:S01]  /*cda0*/  ISETP.LT.OR P1, PT, R8.reuse, 0x1, P2 ;  /* 0x000000010800780c */ /* 0x040fe20001721670 */
[----:B------:R-:W-:Y:S01]  /*cdb0*/  IMAD.MOV.U32 R12, RZ, RZ, RZ ;  /* 0x000000ffff0c7224 */ /* 0x000fe200078e00ff */
[----:B------:R-:W-:Y:S01]  /*cdc0*/  ISETP.GE.AND P5, PT, R8, 0x81, PT ;  /* 0x000000810800780c */ /* 0x000fe20003fa6270 */
[----:B------:R-:W-:Y:S01]  /*cdd0*/  IMAD.MOV.U32 R11, RZ, RZ, 0x1c1f ;  /* 0x00001c1fff0b7424 */ /* 0x000fe200078e00ff */
[----:B------:R-:W-:Y:S01]  /*cde0*/  LOP3.LUT R0, R0, 0xffffffef, RZ, 0xc0, !PT ;  /* 0xffffffef00007812 */ /* 0x000fe200078ec0ff */
[----:B------:R-:W-:Y:S01]  /*cdf0*/  IMAD.MOV.U32 R15, RZ, RZ, -0x1 ;  /* 0xffffffffff0f7424 */ /* 0x000fe200078e00ff */
[----:B------:R-:W-:Y:S01]  /*ce00*/  ISETP.GE.AND P3, PT, R8, 0x21, PT ;  /* 0x000000210800780c */ /* 0x000fe20003f66270 */
[----:B0-----:R-:W-:-:S12]  /*ce10*/  IMAD.MOV.U32 R3, RZ, RZ, R14 ;  /* 0x000000ffff037224 */ /* 0x001fd800078e000e */
[----:B-----5:R-:W-:Y:S05]  /*ce20*/  WARPSYNC.COLLECTIVE R15, `(.L_x_13651) ;  /* 0x000000000f087348 */ /* 0x020fea0003c00000 */
[----:B------:R0:W1:Y:S02]  /*ce30*/  SHFL.IDX P6, R14, R13, R12, R11 ;  /* 0x0000000c0d0e7389 */ /* 0x00006400000c000b */
[----:B01---5:R-:W-:Y:S01]  /*ce40*/  ENDCOLLECTIVE ;  /* 0x000000000000791b */ /* 0x023fe20003800000 */
.L_x_13651:
[----:B------:R-:W-:Y:S01]  /*ce50*/  @P5 LOP3.LUT R0, R0, 0x10, RZ, 0xfc, !PT ;  /* 0x0000001000005812 */ /* 0x000fe200078efcff */
[----:B------:R-:W0:Y:S01]  /*ce60*/  S2R R15, SR_TID.X ;  /* 0x00000000000f7919 */ /* 0x000e220000002100 */
[----:B------:R-:W-:Y:S02]  /*ce70*/  IMAD.MOV.U32 R13, RZ, RZ, R10 ;  /* 0x000000ffff0d7224 */ /* 0x000fe400078e000a */
[----:B------:R-:W-:Y:S02]  /*ce80*/  IMAD.MOV.U32 R12, RZ, RZ, 0x1 ;  /* 0x00000001ff0c7424 */ /* 0x000fe400078e00ff */
[----:B------:R-:W-:Y:S01]  /*ce90*/  IMAD.MOV.U32 R2, RZ, RZ, R14 ;  /* 0x000000ffff027224 */ /* 0x000fe200078e000e */
[----:B0-----:R-:W-:-:S04]  /*cea0*/  SHF.L.U32 R15, R15, 0x4, RZ ;  /* 0x000000040f0f7819 */ /* 0x001fc800000006ff */
[----:B------:R-:W-:-:S04]  /*ceb0*/  LOP3.LUT R15, R15, 0x30, RZ, 0xc0, !PT ;  /* 0x000000300f0f7812 */ /* 0x000fc800078ec0ff */
[----:B------:R-:W-:Y:S01]  /*cec0*/  IADD3 R2, P0, R15, R2, RZ ;  /* 0x000000020f027210 */ /* 0x000fe20007f1e0ff */
[----:B------:R-:W-:-:S04]  /*ced0*/  IMAD.MOV.U32 R15, RZ, RZ, -0x1 ;  /* 0xffffffffff0f7424 */ /* 0x000fc800078e00ff */
[----:B------:R-:W-:-:S08]  /*cee0*/  IMAD.X R3, RZ, RZ, R3, P0 ;  /* 0x000000ffff037224 */ /* 0x000fd000000e0603 */
[----:B------:R-:W-:Y:S05]  /*cef0*/  WARPSYNC.COLLECTIVE R15, `(.L_x_13652) ;  /* 0x000000000f087348 */ /* 0x000fea0003c00000 */
[----:B------:R0:W1:Y:S02]  /*cf00*/  SHFL.IDX P6, R14, R13, R12, R11 ;  /* 0x0000000c0d0e7389 */ /* 0x00006400000c000b */
[----:B01----:R-:W-:Y:S01]  /*cf10*/  ENDCOLLECTIVE ;  /* 0x000000000000791b */ /* 0x003fe20003800000 */
.L_x_13652:
[----:B------:R-:W-:Y:S02]  /*cf20*/  IMAD.MOV.U32 R13, RZ, RZ, R9 ;  /* 0x000000ffff0d7224 */ /* 0x000fe400078e0009 */
[----:B------:R-:W-:-:S05]  /*cf30*/  VIADD R27, R27, UR43 ;  /* 0x0000002b1b1b7c36 */ /* 0x000fca0008000000 */
[----:B------:R-:W-:Y:S01]  /*cf40*/  @!PT LDS RZ, [RZ] ;  /* 0x00000000fffff984 */ /* 0x000fe20000000800 */
[----:B------:R-:W-:Y:S01]  /*cf50*/  @!PT LDS RZ, [RZ] ;  /* 0x00000000fffff984 */ /* 0x000fe20000000800 */
[----:B------:R-:W-:Y:S01]  /*cf60*/  @!PT LDS RZ, [RZ] ;  /* 0x00000000fffff984 */ /* 0x000fe20000000800 */
[----:B------:R0:W-:Y:S01]  /*cf70*/  LDGSTS.E.BYPASS.LTC128B.128 [R27+0x5200], desc[UR40][R2.64], !P1 ;  /* 0x05200000021b7fae */ /* 0x0001e2000c901d68 */
[----:B------:R-:W-:-:S03]  /*cf80*/  ISETP.LT.OR P1, PT, R8, 0x21, P2 ;  /* 0x000000210800780c */ /* 0x000fc60001721670 */
[----:B------:R1:W-:Y:S01]  /*cf90*/  STL [R1], R27 ;  /* 0x0000001b01007387 */ /* 0x0003e20000100800 */
[----:B0-----:R-:W-:-:S09]  /*cfa0*/  MOV R3, R14 ;  /* 0x0000000e00037202 */ /* 0x001fd20000000f00 */
[----:B-1----:R-:W-:Y:S05]  /*cfb0*/  WARPSYNC.COLLECTIVE R15, `(.L_x_13653) ;  /* 0x000000000f087348 */ /* 0x002fea0003c00000 */
[----:B------:R0:W2:Y:S02]  /*cfc0*/  SHFL.IDX P6, R14, R13, R12, R11 ;  /* 0x0000000c0d0e7389 */ /* 0x0000a400000c000b */
[----:B012---:R-:W-:Y:S01]  /*cfd0*/  ENDCOLLECTIVE ;  /* 0x000000000000791b */ /* 0x007fe20003800000 */
.L_x_13653:
[----:B------:R-:W0:Y:S01]  /*cfe0*/  S2R R15, SR_TID.X ;  /* 0x00000000000f7919 */ /* 0x000e220000002100 */
[----:B------:R-:W-:Y:S02]  /*cff0*/  IMAD.MOV.U32 R13, RZ, RZ, R10 ;  /* 0x000000ffff0d7224 */ /* 0x000fe400078e000a */
[----:B------:R-:W-:Y:S02]  /*d000*/  IMAD.MOV.U32 R12, RZ, RZ, 0x2 ;  /* 0x00000002ff0c7424 */ /* 0x000fe400078e00ff */
[----:B------:R-:W-:Y:S02]  /*d010*/  IMAD.MOV.U32 R2, RZ, RZ, R14 ;  /* 0x000000ffff027224 */ /* 0x000fe400078e000e */
[----:B0-----:R-:W-:-:S05]  /*d020*/  IMAD.SHL.U32 R15, R15, 0x10, RZ ;  /* 0x000000100f0f7824 */ /* 0x001fca00078e00ff */
[----:B------:R-:W-:-:S04]  /*d030*/  LOP3.LUT R15, R15, 0x30, RZ, 0xc0, !PT ;  /* 0x000000300f0f7812 */ /* 0x000fc800078ec0ff */
[----:B------:R-:W-:Y:S02]  /*d040*/  IADD3 R2, P0, R15, R2, RZ ;  /* 0x000000020f027210 */ /* 0x000fe40007f1e0ff */
[----:B------:R-:W-:-:S03]  /*d050*/  MOV R15, 0xffffffff ;  /* 0xffffffff000f7802 */ /* 0x000fc60000000f00 */
[----:B------:R-:W-:-:S08]  /*d060*/  IMAD.X R3, RZ, RZ, R3, P0 ;  /* 0x000000ffff037224 */ /* 0x000fd000000e0603 */
[----:B------:R-:W-:Y:S05]  /*d070*/  WARPSYNC.COLLECTIVE R15, `(.L_x_13654) ;  /* 0x000000000f087348 */ /* 0x000fea0003c00000 */
[----:B------:R0:W1:Y:S02]  /*d080*/  SHFL.IDX P6, R14, R13, R12, R11 ;  /* 0x0000000c0d0e7389 */ /* 0x00006400000c000b */
[----:B01----:R-:W-:Y:S01]  /*d090*/  ENDCOLLECTIVE ;  /* 0x000000000000791b */ /* 0x003fe20003800000 */
.L_x_13654:
        /* <DEDUP_REMOVED lines=10> */
.L_x_13655:
[----:B------:R-:W0:Y:S01]  /*d140*/  S2R R15, SR_TID.X ;  /* 0x00000000000f7919 */ /* 0x000e220000002100 */
[----:B------:R-:W-:Y:S01]  /*d150*/  IMAD.MOV.U32 R13, RZ, RZ, R10 ;  /* 0x000000ffff0d7224 */ /* 0x000fe200078e000a */
[----:B------:R-:W-:Y:S01]  /*d160*/  MOV R12, 0x3 ;  /* 0x00000003000c7802 */ /* 0x000fe20000000f00 */
[----:B------:R-:W-:Y:S02]  /*d170*/  IMAD.MOV.U32 R2, RZ, RZ, R14 ;  /* 0x000000ffff027224 */ /* 0x000fe400078e000e */
[----:B0-----:R-:W-:-:S05]  /*d180*/  IMAD.SHL.U32 R15, R15, 0x10, RZ ;  /* 0x000000100f0f7824 */ /* 0x001fca00078e00ff */
[----:B------:R-:W-:-:S04]  /*d190*/  LOP3.LUT R15, R15, 0x30, RZ, 0xc0, !PT ;  /* 0x000000300f0f7812 */ /* 0x000fc800078ec0ff */
[----:B------:R-:W-:Y:S01]  /*d1a0*/  IADD3 R2, P0, R15, R2, RZ ;  /* 0x000000020f027210 */ /* 0x000fe20007f1e0ff */
[----:B------:R-:W-:-:S04]  /*d1b0*/  IMAD.MOV.U32 R15, RZ, RZ, -0x1 ;  /* 0xffffffffff0f7424 */ /* 0x000fc800078e00ff */
[----:B------:R-:W-:-:S08]  /*d1c0*/  IMAD.X R3, RZ, RZ, R3, P0 ;  /* 0x000000ffff037224 */ /* 0x000fd000000e0603 */
[----:B------:R-:W-:Y:S05]  /*d1d0*/  WARPSYNC.COLLECTIVE R15, `(.L_x_13656) ;  /* 0x000000000f087348 */ /* 0x000fea0003c00000 */
[----:B------:R0:W1:Y:S02]  /*d1e0*/  SHFL.IDX P6, R14, R13, R12, R11 ;  /* 0x0000000c0d0e7389 */ /* 0x00006400000c000b */
[----:B01----:R-:W-:Y:S01]  /*d1f0*/  ENDCOLLECTIVE ;  /* 0x000000000000791b */ /* 0x003fe20003800000 */
.L_x_13656:
[----:B------:R-:W-:Y:S01]  /*d200*/  @!PT LDS RZ, [RZ] ;  /* 0x00000000fffff984 */ /* 0x000fe20000000800 */
[----:B------:R-:W-:Y:S01]  /*d210*/  @!PT LDS RZ, [RZ] ;  /* 0x00000000fffff984 */ /* 0x000fe20000000800 */
[----:B------:R-:W-:Y:S01]  /*d220*/  @!PT LDS RZ, [RZ] ;  /* 0x00000000fffff984 */ /* 0x000fe20000000800 */
[----:B------:R0:W-:Y:S01]  /*d230*/  LDGSTS.E.BYPASS.LTC128B.128 [R27+0x6200], desc[UR40][R2.64], !P1 ;  /* 0x06200000021b7fae */ /* 0x0001e2000c901d68 */
[----:B------:R-:W-:Y:S01]  /*d240*/  ISETP.LT.OR P1, PT, R8, 0x61, P2 ;  /* 0x000000610800780c */ /* 0x000fe20001721670 */
[----:B------:R-:W-:Y:S01]  /*d250*/  IMAD.MOV.U32 R13, RZ, RZ, R9 ;  /* 0x000000ffff0d7224 */ /* 0x000fe200078e0009 */
[----:B0-----:R-:W0:Y:S01]  /*d260*/  S2R R3, SR_TID.X ;  /* 0x0000000000037919 */ /* 0x001e220000002100 */
[----:B------:R-:W-:-:S10]  /*d270*/  IMAD.MOV.U32 R10, RZ, RZ, R14 ;  /* 0x000000ffff0a7224 */ /* 0x000fd400078e000e */
[----:B0-----:R-:W-:Y:S05]  /*d280*/  WARPSYNC.COLLECTIVE R15, `(.L_x_13657) ;  /* 0x000000000f087348 */ /* 0x001fea0003c00000 */
[----:B------:R1:W2:Y:S02]  /*d290*/  SHFL.IDX P6, R14, R13, R12, R11 ;  /* 0x0000000c0d0e7389 */ /* 0x0002a400000c000b */
[----:B012---:R-:W-:Y:S01]  /*d2a0*/  ENDCOLLECTIVE ;  /* 0x000000000000791b */ /* 0x007fe20003800000 */
.L_x_13657:
[----:B------:R-:W-:Y:S01]  /*d2b0*/  MOV R13, R17 ;  /* 0x00000011000d7202 */ /* 0x000fe20000000f00 */
[----:B------:R-:W-:Y:S02]  /*d2c0*/  IMAD.MOV.U32 R12, RZ, RZ, RZ ;  /* 0x000000ffff0c7224 */ /* 0x000fe400078e00ff */
[----:B------:R-:W-:Y:S02]  /*d2d0*/  IMAD.SHL.U32 R3, R3, 0x10, RZ ;  /* 0x0000001003037824 */ /* 0x000fe400078e00ff */
[----:B------:R-:W-:-:S07]  /*d2e0*/  IMAD.MOV.U32 R2, RZ, RZ, R14 ;  /* 0x000000ffff027224 */ /* 0x000fce00078e000e */
[----:B------:R-:W-:Y:S05]  /*d2f0*/  WARPSYNC.COLLECTIVE R15, `(.L_x_13658) ;  /* 0x000000000f087348 */ /* 0x000fea0003c00000 */
[----:B------:R0:W1:Y:S02]  /*d300*/  SHFL.IDX P6, R14, R13, R12, R11 ;  /* 0x0000000c0d0e7389 */ /* 0x00006400000c000b */
[----:B01----:R-:W-:Y:S01]  /*d310*/  ENDCOLLECTIVE ;  /* 0x000000000000791b */ /* 0x003fe20003800000 */
.L_x_13658:
[----:B------:R-:W-:-:S04]  /*d320*/  LOP3.LUT R3, R3, 0x30, RZ, 0xc0, !PT ;  /* 0x0000003003037812 */ /* 0x000fc800078ec0ff */
[----:B------:R-:W-:-:S05]  /*d330*/  IADD3 R2, P0, R3, R2, RZ ;  /* 0x0000000203027210 */ /* 0x000fca0007f1e0ff */
[----:B------:R-:W-:Y:S01]  /*d340*/  IMAD.X R3, RZ, RZ, R10, P0 ;  /* 0x000000ffff037224 */ /* 0x000fe200000e060a */
[----:B------:R-:W-:Y:S01]  /*d350*/  ISETP.GE.AND P0, PT, R8, 0x41, PT ;  /* 0x000000410800780c */ /* 0x000fe20003f06270 */
[----:B------:R-:W-:-:S03]  /*d360*/  IMAD.MOV.U32 R13, RZ, RZ, R18 ;  /* 0x000000ffff0d7224 */ /* 0x000fc600078e0012 */
        /* <DEDUP_REMOVED lines=9> */
.L_x_13659:
[----:B------:R-:W0:Y:S01]  /*d400*/  S2R R27, SR_CTAID.X ;  /* 0x00000000001b7919 */ /* 0x000e220000002500 */
[----:B------:R-:W-:Y:S01]  /*d410*/  IMAD.MOV.U32 R2, RZ, RZ, R14 ;  /* 0x000000ffff027224 */ /* 0x000fe200078e000e */
[----:B------:R-:W-:Y:S06]  /*d420*/  BRA `(.L_x_13660) ;  /* 0xffffffc4006c7947 */ /* 0x000fec000383ffff */
.L_x_13601:
[----:B--2---:R-:W-:-:S05]  /*d430*/  IMAD.MOV.U32 R2, RZ, RZ, 0x1 ;  /* 0x00000001ff027424 */ /* 0x004fca00078e00ff */
[----:B------:R-:W-:-:S04]  /*d440*/  SHF.L.U32 R2, R2, 0x1f, RZ ;  /* 0x0000001f02027819 */ /* 0x000fc800000006ff */
[----:B------:R2:W3:Y:S03]  /*d450*/  SYNCS.PHASECHK.TRANS64.TRYWAIT P2, [R28+URZ+0x12440], R2 ;  /* 0x012440021c0075a7 */ /* 0x0004e6000804017f */
[----:B---3--:R-:W-:Y:S05]  /*d460*/  @!P2 NANOSLEEP.SYNCS 0x989680 ;  /* 0x009896800000a95d */ /* 0x008fea0003900000 */
[----:B------:R-:W3:Y:S02]  /*d470*/  @!P2 SYNCS.PHASECHK.TRANS64 P2, [R28+URZ+0x12440], R2 ;  /* 0x012440021c00a5a7 */ /* 0x000ee4000804007f */
[----:B---3--:R-:W-:Y:S05]  /*d480*/  @!P2 BRA `(.L_x_13601) ;  /* 0xfffffffc00e8a947 */ /* 0x008fea000383ffff */
[----:B------:R-:W-:Y:S05]  /*d490*/  BRA `(.L_x_13661) ;  /* 0xffffffc400bc7947 */ /* 0x000fea000383ffff */
.L_x_13602:
[----:B------:R-:W-:Y:S01]  /*d4a0*/  BSSY B0, `(.L_x_13662) ;  /* 0x0000008000007945 */ /* 0x000fe20003800000 */
[----:B------:R-:W-:Y:S01]  /*d4b0*/  IMAD.MOV.U32 R13, RZ, RZ, R5 ;  /* 0x000000ffff0d7224 */ /* 0x000fe200078e0005 */
[----:B------:R-:W-:Y:S01]  /*d4c0*/  MOV R12, RZ ;  /* 0x000000ff000c7202 */ /* 0x000fe20000000f00 */
[----:B------:R-:W-:Y:S02]  /*d4d0*/  IMAD.MOV.U32 R11, RZ, RZ, 0x1c1f ;  /* 0x00001c1fff0b7424 */ /* 0x000fe400078e00ff */
[----:B------:R-:W-:-:S07]  /*d4e0*/  IMAD.MOV.U32 R15, RZ, RZ, -0x1 ;  /* 0xffffffffff0f7424 */ /* 0x000fce00078e00ff */
[----:B0----5:R-:W-:Y:S05]  /*d4f0*/  WARPSYNC.COLLECTIVE R15, `(.L_x_13663) ;  /* 0x000000000f087348 */ /* 0x021fea0003c00000 */
[----:B------:R1:W2:Y:S02]  /*d500*/  SHFL.IDX P6, R14, R13, R12, R11 ;  /* 0x0000000c0d0e7389 */ /* 0x0002a400000c000b */
[----:B012--5:R-:W-:Y:S01]  /*d510*/  ENDCOLLECTIVE ;  /* 0x000000000000791b */ /* 0x027fe20003800000 */
.L_x_13663:
[----:B------:R-:W-:Y:S05]  /*d520*/  BSYNC B0 ;  /* 0x0000000000007941 */ /* 0x000fea0003800000 */
.L_x_13662:
        /* <DEDUP_REMOVED lines=8> */
.L_x_13664:
[----:B------:R-:W-:Y:S02]  /*d5b0*/  IMAD.MOV.U32 R13, RZ, RZ, R5 ;  /* 0x000000ffff0d7224 */ /* 0x000fe400078e0005 */
[----:B------:R-:W-:Y:S01]  /*d5c0*/  IMAD.MOV.U32 R12, RZ, RZ, 0x1 ;  /* 0x00000001ff0c7424 */ /* 0x000fe200078e00ff */
[----:B------:R-:W-:-:S13]  /*d5d0*/  @P4 IADD3 R8, P2, R24, R14, RZ ;  /* 0x0000000e18084210 */ /* 0x000fda0007f5e0ff */
[----:B------:R-:W-:Y:S05]  /*d5e0*/  WARPSYNC.COLLECTIVE R15, `(.L_x_13665) ;  /* 0x000000000f087348 */ /* 0x000fea0003c00000 */
[----:B------:R0:W1:Y:S02]  /*d5f0*/  SHFL.IDX P6, R14, R13, R12, R11 ;  /* 0x0000000c0d0e7389 */ /* 0x00006400000c000b */
[----:B01----:R-:W-:Y:S01]  /*d600*/  ENDCOLLECTIVE ;  /* 0x000000000000791b */ /* 0x003fe20003800000 */
.L_x_13665:
[----:B------:R-:W-:Y:S02]  /*d610*/  @P4 IMAD.X R3, RZ, RZ, R2, P2 ;  /* 0x000000ffff034224 */ /* 0x000fe400010e0602 */
        /* <DEDUP_REMOVED lines=10> */
.L_x_13666:
[----:B------:R-:W-:Y:S02]  /*d6c0*/  IMAD.MOV.U32 R13, RZ, RZ, R5 ;  /* 0x000000ffff0d7224 */ /* 0x000fe400078e0005 */
[----:B------:R-:W-:Y:S01]  /*d6d0*/  IMAD.MOV.U32 R12, RZ, RZ, 0x2 ;  /* 0x00000002ff0c7424 */ /* 0x000fe200078e00ff */
[----:B------:R-:W-:-:S13]  /*d6e0*/  @P3 IADD3 R8, P2, R24, R14, RZ ;  /* 0x0000000e18083210 */ /* 0x000fda0007f5e0ff */
[----:B------:R-:W-:Y:S05]  /*d6f0*/  WARPSYNC.COLLECTIVE R15, `(.L_x_13667) ;  /* 0x000000000f087348 */ /* 0x000fea0003c00000 */
[----:B------:R0:W1:Y:S02]  /*d700*/  SHFL.IDX P6, R14, R13, R12, R11 ;  /* 0x0000000c0d0e7389 */ /* 0x00006400000c000b */
[----:B01----:R-:W-:Y:S01]  /*d710*/  ENDCOLLECTIVE ;  /* 0x000000000000791b */ /* 0x003fe20003800000 */
.L_x_13667:
[----:B------:R-:W-:Y:S01]  /*d720*/  @P3 IADD3.X R3, RZ, R2, RZ, P2, !PT ;  /* 0x00000002ff033210 */ /* 0x000fe200017fe4ff */
        /* <DEDUP_REMOVED lines=10> */
.L_x_13668:
[----:B------:R-:W-:Y:S01]  /*d7d0*/  MOV R13, R5 ;  /* 0x00000005000d7202 */ /* 0x000fe20000000f00 */
[----:B------:R-:W-:Y:S01]  /*d7e0*/  IMAD.MOV.U32 R12, RZ, RZ, 0x3 ;  /* 0x00000003ff0c7424 */ /* 0x000fe200078e00ff */
[----:B------:R-:W-:-:S13]  /*d7f0*/  @P0 IADD3 R3, P2, R24, R14, RZ ;  /* 0x0000000e18030210 */ /* 0x000fda0007f5e0ff */
[----:B------:R-:W-:Y:S05]  /*d800*/  WARPSYNC.COLLECTIVE R15, `(.L_x_13669) ;  /* 0x000000000f087348 */ /* 0x000fea0003c00000 */
[----:B------:R0:W1:Y:S02]  /*d810*/  SHFL.IDX P6, R14, R13, R12, R11 ;  /* 0x0000000c0d0e7389 */ /* 0x00006400000c000b */
[----:B01----:R-:W-:Y:S01]  /*d820*/  ENDCOLLECTIVE ;  /* 0x000000000000791b */ /* 0x003fe20003800000 */
.L_x_13669:
[----:B------:R-:W-:-:S05]  /*d830*/  @P0 IMAD.X R2, RZ, RZ, R2, P2 ;  /* 0x000000ffff020224 */ /* 0x000fca00010e0602 */
[----:B------:R-:W-:-:S04]  /*d840*/  @P0 LOP3.LUT R3, R3, R2, RZ, 0x3c, !PT ;  /* 0x0000000203030212 */ /* 0x000fc800078e3cff */
[----:B------:R-:W-:Y:S01]  /*d850*/  @P0 LOP3.LUT R2, R3, R2, RZ, 0x3c, !PT ;  /* 0x0000000203020212 */ /* 0x000fe200078e3cff */
[----:B------:R-:W-:-:S03]  /*d860*/  IMAD.MOV.U32 R13, RZ, RZ, R4 ;  /* 0x000000ffff0d7224 */ /* 0x000fc600078e0004 */
[----:B------:R-:W-:-:S05]  /*d870*/  @P0 LOP3.LUT R3, R3, R2, RZ, 0x3c, !PT ;  /* 0x0000000203030212 */ /* 0x000fca00078e3cff */
        /* <DEDUP_REMOVED lines=8> */
.L_x_13670:
[----:B------:R-:W-:Y:S02]  /*d900*/  IMAD.MOV.U32 R13, RZ, RZ, R7 ;  /* 0x000000ffff0d7224 */ /* 0x000fe400078e0007 */
[----:B------:R-:W-:Y:S02]  /*d910*/  IMAD.MOV.U32 R12, RZ, RZ, RZ ;  /* 0x000000ffff0c7224 */ /* 0x000fe400078e00ff */
[----:B------:R-:W-:-:S07]  /*d920*/  IMAD.MOV.U32 R4, RZ, RZ, R14 ;  /* 0x000000ffff047224 */ /* 0x000fce00078e000e */
[----:B------:R-:W-:Y:S05]  /*d930*/  WARPSYNC.COLLECTIVE R15, `(.L_x_13671) ;  /* 0x000000000f087348 */ /* 0x000fea0003c00000 */
[----:B------:R0:W1:Y:S02]  /*d940*/  SHFL.IDX P6, R14, R13, R12, R11 ;  /* 0x0000000c0d0e7389 */ /* 0x00006400000c000b */
[----:B01----:R-:W-:Y:S01]  /*d950*/  ENDCOLLECTIVE ;  /* 0x000000000000791b */ /* 0x003fe20003800000 */
.L_x_13671:
[----:B------:R-:W-:-:S05]  /*d960*/  @P1 IADD3 R8, P0, R24, R4, RZ ;  /* 0x0000000418081210 */ /* 0x000fca0007f1e0ff */
[----:B------:R-:W-:Y:S02]  /*d970*/  @P1 IMAD.X R9, RZ, RZ, R5, P0 ;  /* 0x000000ffff091224 */ /* 0x000fe400000e0605 */
[----:B------:R-:W-:-:S03]  /*d980*/  @P1 IMAD.MOV.U32 R2, RZ, RZ, R8 ;  /* 0x000000ffff021224 */ /* 0x000fc600078e0008 */
        /* <DEDUP_REMOVED lines=10> */
.L_x_13672:
[----:B------:R-:W-:Y:S05]  /*da30*/  BRA `(.L_x_13673) ;  /* 0xffffffc400747947 */ /* 0x000fea000383ffff */
.L_x_13607:
[----:B------:R-:W-:Y:S01]  /*da40*/  IMAD.MOV.U32 R13, RZ, RZ, R4 ;  /* 0x000000ffff0d7224 */ /* 0x000fe200078e0004 */
[----:B------:R-:W-:Y:S01]  /*da50*/  MOV R11, 0x1c1f ;  /* 0x00001c1f000b7802 */ /* 0x000fe20000000f00 */
[----:B------:R-:W-:Y:S02]  /*da60*/  IMAD.MOV.U32 R12, RZ, RZ, RZ ;  /* 0x000000ffff0c7224 */ /* 0x000fe400078e00ff */
[----:B------:R-:W-:Y:S02]  /*da70*/  IMAD.MOV.U32 R15, RZ, RZ, -0x1 ;  /* 0xffffffffff0f7424 */ /* 0x000fe400078e00ff */
[----:B------:R-:W-:-:S07]  /*da80*/  IMAD R7, R27, 0xc0, R29 ;  /* 0x000000c01b077824 */ /* 0x000fce00078e021d */
[----:B------:R-:W-:Y:S05]  /*da90*/  WARPSYNC.COLLECTIVE R15, `(.L_x_13674) ;  /* 0x000000000f087348 */ /* 0x000fea0003c00000 */
[----:B------:R0:W1:Y:S02]  /*daa0*/  SHFL.IDX P6, R14, R13, R12, R11 ;  /* 0x0000000c0d0e7389 */ /* 0x00006400000c000b */
[----:B01----:R-:W-:Y:S01]  /*dab0*/  ENDCOLLECTIVE ;  /* 0x000000000000791b */ /* 0x003fe20003800000 */
.L_x_13674:
[----:B------:R-:W-:Y:S02]  /*dac0*/  IMAD.MOV.U32 R13, RZ, RZ, R0 ;  /* 0x000000ffff0d7224 */ /* 0x000fe400078e0000 */
[----:B------:R-:W-:-:S07]  /*dad0*/  IMAD.MOV.U32 R2, RZ, RZ, R14 ;  /* 0x000000ffff027224 */ /* 0x000fce00078e000e */
[----:B------:R-:W-:Y:S05]  /*dae0*/  WARPSYNC.COLLECTIVE R15, `(.L_x_13675) ;  /* 0x000000000f087348 */ /* 0x000fea0003c00000 */
[----:B------:R0:W1:Y:S02]  /*daf0*/  SHFL.IDX P6, R14, R13, R12, R11 ;  /* 0x0000000c0d0e7389 */ /* 0x00006400000c000b */
[----:B01----:R-:W-:Y:S01]  /*db00*/  ENDCOLLECTIVE ;  /* 0x000000000000791b */ /* 0x003fe20003800000 */
.L_x_13675:
[----:B------:R-:W-:Y:S02]  /*db10*/  ULDC UR4, c[0x0][0x288] ;  /* 0x0000a20000047ab9 */ /* 0x000fe40000000800 */
[----:B------:R-:W-:Y:S02]  /*db20*/  IMAD R6, R9, UR4, RZ ;  /* 0x0000000409067c24 */ /* 0x000fe4000f8e02ff */
[----:B------:R-:W-:-:S03]  /*db30*/  VIADD R9, R7, 0x20 ;  /* 0x0000002007097836 */ /* 0x000fc60000000000 */
[----:B------:R-:W-:Y:S02]  /*db40*/  ISETP.GE.AND P2, PT, R7, R6, PT ;  /* 0x000000060700720c */ /* 0x000fe40003f46270 */
[----:B------:R-:W-:Y:S01]  /*db50*/  MOV R13, R4 ;  /* 0x00000004000d7202 */ /* 0x000fe20000000f00 */
[----:B------:R-:W-:Y:S02]  /*db60*/  IMAD.MOV.U32 R12, RZ, RZ, 0x1 ;  /* 0x00000001ff0c7424 */ /* 0x000fe400078e00ff */
[----:B------:R-:W-:-:S08]  /*db70*/  IMAD.MOV.U32 R3, RZ, RZ, R14 ;  /* 0x000000ffff037224 */ /* 0x000fd000078e000e */
[----:B------:R-:W-:Y:S05]  /*db80*/  WARPSYNC.COLLECTIVE R15, `(.L_x_13676) ;  /* 0x000000000f087348 */ /* 0x000fea0003c00000 */
[----:B------:R0:W1:Y:S02]  /*db90*/  SHFL.IDX P6, R14, R13, R12, R11 ;  /* 0x0000000c0d0e7389 */ /* 0x00006400000c000b */
[----:B01----:R-:W-:Y:S01]  /*dba0*/  ENDCOLLECTIVE ;  /* 0x000000000000791b */ /* 0x003fe20003800000 */
.L_x_13676:
[----:B------:R-:W-:-:S05]  /*dbb0*/  @!P2 IADD3 R3, P1, R24, R3, RZ ;  /* 0x000000031803a210 */ /* 0x000fca0007f3e0ff */
[----:B------:R-:W-:Y:S01]  /*dbc0*/  @!P2 IMAD.X R2, RZ, RZ, R2, P1 ;  /* 0x000000ffff02a224 */ /* 0x000fe200008e0602 */
[----:B------:R-:W-:-:S04]  /*dbd0*/  ISETP.GE.AND P1, PT, R9, R6, PT ;  /* 0x000000060900720c */ /* 0x000fc80003f26270 */
        /* <DEDUP_REMOVED lines=8> */
.L_x_13677:
[----:B------:R-:W-:Y:S01]  /*dc60*/  @!PT LDS RZ, [RZ] ;  /* 0x00000000fffff984 */ /* 0x000fe20000000800 */
[----:B------:R-:W-:Y:S01]  /*dc70*/  @!PT LDS RZ, [RZ] ;  /* 0x00000000fffff984 */ /* 0x000fe20000000800 */
[----:B------:R-:W-:Y:S01]  /*dc80*/  @!PT LDS RZ, [RZ] ;  /* 0x00000000fffff984 */ /* 0x000fe20000000800 */
[----:B------:R0:W-:Y:S01]  /*dc90*/  @!P2 LDGSTS.E.BYPASS.LTC128B.128 [R18+0xa200], desc[UR40][R2.64], !P0 ;  /* 0x0a2000000212afae */ /* 0x0001e2000c101d68 */
[----:B------:R-:W-:Y:S02]  /*dca0*/  IMAD.MOV.U32 R13, RZ, RZ, R4 ;  /* 0x000000ffff0d7224 */ /* 0x000fe400078e0004 */
[----:B------:R-:W-:Y:S02]  /*dcb0*/  IMAD.MOV.U32 R12, RZ, RZ, 0x2 ;  /* 0x00000002ff0c7424 */ /* 0x000fe400078e00ff */
[----:B------:R-:W-:-:S05]  /*dcc0*/  IMAD.MOV.U32 R11, RZ, RZ, R14 ;  /* 0x000000ffff0b7224 */ /* 0x000fca00078e000e */
[----:B0-----:R-:W-:Y:S01]  /*dcd0*/  @!P1 IADD3 R2, P2, R24, R11, RZ ;  /* 0x0000000b18029210 */ /* 0x001fe20007f5e0ff */
[----:B------:R-:W-:-:S04]  /*dce0*/  IMAD.MOV.U32 R11, RZ, RZ, 0x1c1f ;  /* 0x00001c1fff0b7424 */ /* 0x000fc800078e00ff */
[----:B------:R-:W-:-:S08]  /*dcf0*/  @!P1 IMAD.X R9, RZ, RZ, R9, P2 ;  /* 0x000000ffff099224 */ /* 0x000fd000010e0609 */
[----:B------:R-:W-:Y:S05]  /*dd00*/  WARPSYNC.COLLECTIVE R15, `(.L_x_13678) ;  /* 0x000000000f087348 */ /* 0x000fea0003c00000 */
[----:B------:R0:W1:Y:S02]  /*dd10*/  SHFL.IDX P6, R14, R13, R12, R11 ;  /* 0x0000000c0d0e7389 */ /* 0x00006400000c000b */
[----:B01----:R-:W-:Y:S01]  /*dd20*/  ENDCOLLECTIVE ;  /* 0x000000000000791b */ /* 0x003fe20003800000 */
.L_x_13678:
[----:B------:R-:W-:Y:S01]  /*dd30*/  @!P1 IMAD.MOV.U32 R3, RZ, RZ, R9 ;  /* 0x000000ffff039224 */ /* 0x000fe200078e0009 */
[----:B------:R-:W-:-:S04]  /*dd40*/  IADD3 R9, R7, 0x40, RZ ;  /* 0x0000004007097810 */ /* 0x000fc80007ffe0ff */
[----:B------:R-:W-:Y:S01]  /*dd50*/  ISETP.GE.AND P2, PT, R9, R6, PT ;  /* 0x000000060900720c */ /* 0x000fe20003f46270 */
[----:B------:R-:W-:Y:S01]  /*dd60*/  @!PT LDS RZ, [RZ] ;  /* 0x00000000fffff984 */ /* 0x000fe20000000800 */
[----:B------:R-:W-:Y:S01]  /*dd70*/  @!PT LDS RZ, [RZ] ;  /* 0x00000000fffff984 */ /* 0x000fe20000000800 */
[----:B------:R-:W-:Y:S01]  /*dd80*/  @!PT LDS RZ, [RZ] ;  /* 0x00000000fffff984 */ /* 0x000fe20000000800 */
[----:B------:R0:W-:Y:S01]  /*dd90*/  @!P1 LDGSTS.E.BYPASS.LTC128B.128 [R18+0xaa00], desc[UR40][R2.64], !P0 ;  /* 0x0aa0000002129fae */ /* 0x0001e2000c101d68 */
[----:B------:R-:W-:Y:S02]  /*dda0*/  IMAD.MOV.U32 R13, RZ, RZ, R0 ;  /* 0x000000ffff0d7224 */ /* 0x000fe400078e0000 */
[----:B------:R-:W-:-:S09]  /*ddb0*/  IMAD.MOV.U32 R10, RZ, RZ, R14 ;  /* 0x000000ffff0a7224 */ /* 0x000fd200078e000e */
[----:B0-----:R-:W-:Y:S05]  /*ddc0*/  WARPSYNC.COLLECTIVE R15, `(.L_x_13679) ;  /* 0x000000000f087348 */ /* 0x001fea0003c00000 */
[----:B------:R1:W2:Y:S02]  /*ddd0*/  SHFL.IDX P6, R14, R13, R12, R11 ;  /* 0x0000000c0d0e7389 */ /* 0x0002a400000c000b */
[----:B012---:R-:W-:Y:S01]  /*dde0*/  ENDCOLLECTIVE ;  /* 0x000000000000791b */ /* 0x007fe20003800000 */
.L_x_13679:
[----:B------:R-:W-:Y:S02]  /*ddf0*/  IMAD.MOV.U32 R13, RZ, RZ, R4 ;  /* 0x000000ffff0d7224 */ /* 0x000fe400078e0004 */
[----:B------:R-:W-:-:S05]  /*de00*/  IMAD.MOV.U32 R12, RZ, RZ, R14 ;  /* 0x000000ffff0c7224 */ /* 0x000fca00078e000e */
[----:B------:R-:W-:Y:S01]  /*de10*/  @!P2 IADD3 R2, P1, R24, R12, RZ ;  /* 0x0000000c1802a210 */ /* 0x000fe20007f3e0ff */
[----:B------:R-:W-:-:S03]  /*de20*/  IMAD.MOV.U32 R12, RZ, RZ, 0x3 ;  /* 0x00000003ff0c7424 */ /* 0x000fc600078e00ff */
[----:B------:R-:W-:-:S09]  /*de30*/  @!P2 IADD3.X R3, RZ, R10, RZ, P1, !PT ;  /* 0x0000000aff03a210 */ /* 0x000fd20000ffe4ff */
[----:B------:R-:W-:Y:S05]  /*de40*/  WARPSYNC.COLLECTIVE R15, `(.L_x_13680) ;  /* 0x000000000f087348 */ /* 0x000fea0003c00000 */
[----:B------:R0:W1:Y:S02]  /*de50*/  SHFL.IDX P6, R14, R13, R12, R11 ;  /* 0x0000000c0d0e7389 */ /* 0x00006400000c000b */
[----:B01----:R-:W-:Y:S01]  /*de60*/  ENDCOLLECTIVE ;  /* 0x000000000000791b */ /* 0x003fe20003800000 */
.L_x_13680:
[----:B------:R-:W-:Y:S01]  /*de70*/  @!PT LDS RZ, [RZ] ;  /* 0x00000000fffff984 */ /* 0x000fe20000000800 */
[----:B------:R-:W-:Y:S01]  /*de80*/  @!PT LDS RZ, [RZ] ;  /* 0x00000000fffff984 */ /* 0x000fe20000000800 */
[----:B------:R-:W-:Y:S01]  /*de90*/  @!PT LDS RZ, [RZ] ;  /* 0x00000000fffff984 */ /* 0x000fe20000000800 */
[----:B------:R0:W-:Y:S01]  /*dea0*/  @!P2 LDGSTS.E.BYPASS.LTC128B.128 [R18+0xb200], desc[UR40][R2.64], !P0 ;  /* 0x0b2000000212afae */ /* 0x0001e2000c101d68 */
[----:B------:R-:W-:Y:S02]  /*deb0*/  IMAD.MOV.U32 R13, RZ, RZ, R0 ;  /* 0x000000ffff0d7224 */ /* 0x000fe400078e0000 */
[----:B0-----:R-:W-:-:S05]  /*dec0*/  VIADD R3, R7, 0x60 ;  /* 0x0000006007037836 */ /* 0x001fca0000000000 */
[----:B------:R-:W-:Y:S01]  /*ded0*/  ISETP.GE.AND P1, PT, R3, R6, PT ;  /* 0x000000060300720c */ /* 0x000fe20003f26270 */
[----:B------:R-:W-:-:S12]  /*dee0*/  IMAD.MOV.U32 R4, RZ, RZ, R14 ;  /* 0x000000ffff047224 */ /* 0x000fd800078e000e */
[----:B------:R-:W-:Y:S05]  /*def0*/  WARPSYNC.COLLECTIVE R15, `(.L_x_13681) ;  /* 0x000000000f087348 */ /* 0x000fea0003c00000 */
[----:B------:R0:W1:Y:S02]  /*df00*/  SHFL.IDX P6, R14, R13, R12, R11 ;  /* 0x0000000c0d0e7389 */ /* 0x00006400000c000b */
[----:B01----:R-:W-:Y:S01]  /*df10*/  ENDCOLLECTIVE ;  /* 0x000000000000791b */ /* 0x003fe20003800000 */
.L_x_13681:
[----:B------:R-:W-:Y:S02]  /*df20*/  IMAD.MOV.U32 R13, RZ, RZ, R8 ;  /* 0x000000ffff0d7224 */ /* 0x000fe400078e0008 */
[----:B------:R-:W-:Y:S02]  /*df30*/  IMAD.MOV.U32 R12, RZ, RZ, RZ ;  /* 0x000000ffff0c7224 */ /* 0x000fe400078e00ff */
[----:B------:R-:W-:-:S07]  /*df40*/  IMAD.MOV.U32 R0, RZ, RZ, R14 ;  /* 0x000000ffff007224 */ /* 0x000fce00078e000e */
[----:B------:R-:W-:Y:S05]  /*df50*/  WARPSYNC.COLLECTIVE R15, `(.L_x_13682) ;  /* 0x000000000f087348 */ /* 0x000fea0003c00000 */
[----:B------:R0:W1:Y:S02]  /*df60*/  SHFL.IDX P6, R14, R13, R12, R11 ;  /* 0x0000000c0d0e7389 */ /* 0x00006400000c000b */
[----:B01----:R-:W-:Y:S01]  /*df70*/  ENDCOLLECTIVE ;  /* 0x000000000000791b */ /* 0x003fe20003800000 */
.L_x_13682:
[----:B------:R-:W-:-:S04]  /*df80*/  @!P1 IADD3 R9, P2, R24, R0, RZ ;  /* 0x0000000018099210 */ /* 0x000fc80007f5e0ff */
[----:B------:R-:W-:Y:S01]  /*df90*/  @!P1 IADD3.X R3, RZ, R4, RZ, P2, !PT ;  /* 0x00000004ff039210 */ /* 0x000fe200017fe4ff */
[----:B------:R-:W-:-:S05]  /*dfa0*/  @!P1 IMAD.MOV.U32 R2, RZ, RZ, R9 ;  /* 0x000000ffff029224 */ /* 0x000fca00078e0009 */
[----:B------:R-:W-:Y:S01]  /*dfb0*/  @!PT LDS RZ, [RZ] ;  /* 0x00000000fffff984 */ /* 0x000fe20000000800 */
[----:B------:R-:W-:Y:S01]  /*dfc0*/  @!PT LDS RZ, [RZ] ;  /* 0x00000000fffff984 */ /* 0x000fe20000000800 */
[----:B------:R-:W-:Y:S01]  /*dfd0*/  @!PT LDS RZ, [RZ] ;  /* 0x00000000fffff984 */ /* 0x000fe20000000800 */
[----:B------:R0:W-:Y:S01]  /*dfe0*/  @!P1 LDGSTS.E.BYPASS.LTC128B.128 [R18+0xba00], desc[UR40][R2.64], !P0 ;  /* 0x0ba0000002129fae */ /* 0x0001e2000c101d68 */
[----:B------:R-:W-:Y:S02]  /*dff0*/  IMAD.MOV.U32 R13, RZ, RZ, R5 ;  /* 0x000000ffff0d7224 */ /* 0x000fe400078e0005 */
[----:B0-----:R-:W-:-:S07]  /*e000*/  IMAD.MOV.U32 R2, RZ, RZ, R14 ;  /* 0x000000ffff027224 */ /* 0x001fce00078e000e */
[----:B------:R-:W-:Y:S05]  /*e010*/  WARPSYNC.COLLECTIVE R15, `(.L_x_13683) ;  /* 0x000000000f087348 */ /* 0x000fea0003c00000 */
[----:B------:R0:W1:Y:S02]  /*e020*/  SHFL.IDX P6, R14, R13, R12, R11 ;  /* 0x0000000c0d0e7389 */ /* 0x00006400000c000b */
[----:B01----:R-:W-:Y:S01]  /*e030*/  ENDCOLLECTIVE ;  /* 0x000000000000791b */ /* 0x003fe20003800000 */
.L_x_13683:
[----:B------:R-:W-:-:S05]  /*e040*/  VIADD R3, R7, 0x80 ;  /* 0x0000008007037836 */ /* 0x000fca0000000000 */
[----:B------:R-:W-:Y:S01]  /*e050*/  ISETP.GE.AND P1, PT, R3, R6, PT ;  /* 0x000000060300720c */ /* 0x000fe20003f26270 */
[----:B------:R-:W-:Y:S02]  /*e060*/  IMAD.MOV.U32 R13, RZ, RZ, R8 ;  /* 0x000000ffff0d7224 */ /* 0x000fe400078e0008 */
[----:B------:R-:W-:-:S10]  /*e070*/  IMAD.MOV.U32 R12, RZ, RZ, 0x1 ;  /* 0x00000001ff0c7424 */ /* 0x000fd400078e00ff */
[----:B------:R-:W-:-:S13]  /*e080*/  @!P1 IADD3 R0, P3, R24, R14, RZ ;  /* 0x0000000e18009210 */ /* 0x000fda0007f7e0ff */
[----:B------:R-:W-:Y:S05]  /*e090*/  WARPSYNC.COLLECTIVE R15, `(.L_x_13684) ;  /* 0x000000000f087348 */ /* 0x000fea0003c00000 */
[----:B------:R0:W1:Y:S02]  /*e0a0*/  SHFL.IDX P6, R14, R13, R12, R11 ;  /* 0x0000000c0d0e7389 */ /* 0x00006400000c000b */
[----:B01----:R-:W-:Y:S01]  /*e0b0*/  ENDCOLLECTIVE ;  /* 0x000000000000791b */ /* 0x003fe20003800000 */
.L_x_13684:
[----:B------:R-:W-:Y:S01]  /*e0c0*/  @!P1 IADD3.X R17, RZ, R2, RZ, P3, !PT ;  /* 0x00000002ff119210 */ /* 0x000fe20001ffe4ff */
[----:B------:R-:W-:-:S04]  /*e0d0*/  @!P1 IMAD.MOV.U32 R2, RZ, RZ, R0 ;  /* 0x000000ffff029224 */ /* 0x000fc800078e0000 */
        /* <DEDUP_REMOVED lines=10> */
.L_x_13685:
[----:B------:R-:W-:Y:S05]  /*e180*/  BRA `(.L_x_13686) ;  /* 0xffffffc800007947 */ /* 0x000fea000383ffff */
.L_x_13608:
[----:B0-----:R0:W1:Y:S02]  /*e190*/  SYNCS.PHASECHK.TRANS64.TRYWAIT P0, [R28+URZ+0x12420], R5 ;  /* 0x012420051c0075a7 */ /* 0x001064000800017f */
[----:B-1----:R-:W-:Y:S05]  /*e1a0*/  @!P0 NANOSLEEP.SYNCS 0x989680 ;  /* 0x009896800000895d */ /* 0x002fea0003900000 */
[----:B------:R-:W1:Y:S02]  /*e1b0*/  @!P0 SYNCS.PHASECHK.TRANS64 P0, [R28+URZ+0x12420], R5 ;  /* 0x012420051c0085a7 */ /* 0x000e64000800007f */
[----:B-1----:R-:W-:Y:S05]  /*e1c0*/  @!P0 BRA `(.L_x_13608) ;  /* 0xfffffffc00f08947 */ /* 0x002fea000383ffff */
[----:B------:R-:W-:Y:S05]  /*e1d0*/  BRA `(.L_x_13687) ;  /* 0xffffffc800307947 */ /* 0x000fea000383ffff */
.L_x_13611:
[----:B0-----:R0:W1:Y:S02]  /*e1e0*/  SYNCS.PHASECHK.TRANS64.TRYWAIT P1, [R5+URZ+0x12480], R29 ;  /* 0x0124801d050075a7 */ /* 0x001064000802017f */
[----:B-1----:R-:W-:Y:S05]  /*e1f0*/  @!P1 NANOSLEEP.SYNCS 0x989680 ;  /* 0x009896800000995d */ /* 0x002fea0003900000 */
[----:B------:R-:W1:Y:S02]  /*e200*/  @!P1 SYNCS.PHASECHK.TRANS64 P1, [R5+URZ+0x12480], R29 ;  /* 0x0124801d050095a7 */ /* 0x000e64000802007f */
[----:B-1----:R-:W-:Y:S05]  /*e210*/  @!P1 BRA `(.L_x_13611) ;  /* 0xfffffffc00f09947 */ /* 0x002fea000383ffff */
[----:B------:R-:W-:Y:S05]  /*e220*/  BRA `(.L_x_13688) ;  /* 0xffffffcc00447947 */ /* 0x000fea000383ffff */
.L_x_13612:
        /* <DEDUP_REMOVED lines=8> */
.L_x_13690:
[----:B------:R-:W-:Y:S05]  /*e2b0*/  BSYNC B0 ;  /* 0x0000000000007941 */ /* 0x000fea0003800000 */
.L_x_13689:
[----:B------:R0:W5:Y:S01]  /*e2c0*/  LDL R6, [R1] ;  /* 0x0000000001067983 */ /* 0x0001620000100800 */
[----:B------:R-:W-:Y:S01]  /*e2d0*/  IMAD.MOV.U32 R13, RZ, RZ, R7 ;  /* 0x000000ffff0d7224 */ /* 0x000fe200078e0007 */
[----:B------:R-:W-:Y:S01]  /*e2e0*/  MOV R11, 0x1c1f ;  /* 0x00001c1f000b7802 */ /* 0x000fe20000000f00 */
[----:B------:R-:W-:Y:S02]  /*e2f0*/  IMAD.MOV.U32 R12, RZ, RZ, RZ ;  /* 0x000000ffff0c7224 */ /* 0x000fe400078e00ff */
[----:B------:R-:W-:Y:S02]  /*e300*/  IMAD.MOV.U32 R15, RZ, RZ, -0x1 ;  /* 0xffffffffff0f7424 */ /* 0x000fe400078e00ff */
[----:B------:R-:W-:-:S07]  /*e310*/  IMAD.MOV.U32 R3, RZ, RZ, R14 ;  /* 0x000000ffff037224 */ /* 0x000fce00078e000e */
[----:B0----5:R-:W-:Y:S05]  /*e320*/  WARPSYNC.COLLECTIVE R15, `(.L_x_13691) ;  /* 0x000000000f087348 */ /* 0x021fea0003c00000 */
[----:B------:R1:W2:Y:S02]  /*e330*/  SHFL.IDX P6, R14, R13, R12, R11 ;  /* 0x0000000c0d0e7389 */ /* 0x0002a400000c000b */
[----:B012--5:R-:W-:Y:S01]  /*e340*/  ENDCOLLECTIVE ;  /* 0x000000000000791b */ /* 0x027fe20003800000 */
.L_x_13691:
        /* <DEDUP_REMOVED lines=12> */
.L_x_13692:
[----:B------:R-:W-:Y:S02]  /*e410*/  IMAD.MOV.U32 R13, RZ, RZ, R7 ;  /* 0x000000ffff0d7224 */ /* 0x000fe400078e0007 */
[----:B------:R-:W-:-:S05]  /*e420*/  IMAD R6, R4, 0x2800, R6 ;  /* 0x0000280004067824 */ /* 0x000fca00078e0206 */
        /* <DEDUP_REMOVED lines=8> */
.L_x_13693:
        /* <DEDUP_REMOVED lines=12> */
.L_x_13694:
        /* <DEDUP_REMOVED lines=9> */
.L_x_13695:
[----:B------:R-:W0:Y:S01]  /*e600*/  S2R R15, SR_TID.X ;  /* 0x00000000000f7919 */ /* 0x000e220000002100 */
[----:B------:R-:W-:Y:S01]  /*e610*/  MOV R13, R17 ;  /* 0x00000011000d7202 */ /* 0x000fe20000000f00 */
[----:B------:R-:W-:Y:S02]  /*e620*/  IMAD.MOV.U32 R12, RZ, RZ, 0x3 ;  /* 0x00000003ff0c7424 */ /* 0x000fe400078e00ff */
        /* <DEDUP_REMOVED lines=9> */
.L_x_13696:
        /* <DEDUP_REMOVED lines=10> */
.L_x_13697:
[----:B------:R-:W-:Y:S02]  /*e760*/  IMAD.MOV.U32 R13, RZ, RZ, R18 ;  /* 0x000000ffff0d7224 */ /* 0x000fe400078e0012 */
[----:B------:R-:W-:Y:S02]  /*e770*/  IMAD.MOV.U32 R12, RZ, RZ, RZ ;  /* 0x000000ffff0c7224 */ /* 0x000fe400078e00ff */
[----:B------:R-:W-:Y:S02]  /*e780*/  IMAD.SHL.U32 R3, R3, 0x10, RZ ;  /* 0x0000001003037824 */ /* 0x000fe400078e00ff */
[----:B------:R-:W-:-:S07]  /*e790*/  IMAD.MOV.U32 R2, RZ, RZ, R14 ;  /* 0x000000ffff027224 */ /* 0x000fce00078e000e */
[----:B------:R-:W-:Y:S05]  /*e7a0*/  WARPSYNC.COLLECTIVE R15, `(.L_x_13698) ;  /* 0x000000000f087348 */ /* 0x000fea0003c00000 */
[----:B------:R0:W1:Y:S02]  /*e7b0*/  SHFL.IDX P6, R14, R13, R12, R11 ;  /* 0x0000000c0d0e7389 */ /* 0x00006400000c000b */
[----:B01----:R-:W-:Y:S01]  /*e7c0*/  ENDCOLLECTIVE ;  /* 0x000000000000791b */ /* 0x003fe20003800000 */
.L_x_13698:
[----:B------:R-:W-:-:S04]  /*e7d0*/  LOP3.LUT R3, R3, 0x30, RZ, 0xc0, !PT ;  /* 0x0000003003037812 */ /* 0x000fc800078ec0ff */
[----:B------:R-:W-:-:S04]  /*e7e0*/  IADD3 R2, P1, R3, R2, RZ ;  /* 0x0000000203027210 */ /* 0x000fc80007f3e0ff */
[----:B------:R-:W-:Y:S01]  /*e7f0*/  IADD3.X R3, RZ, R17, RZ, P1, !PT ;  /* 0x00000011ff037210 */ /* 0x000fe20000ffe4ff */
[----:B------:R-:W-:-:S04]  /*e800*/  IMAD.MOV.U32 R13, RZ, RZ, R20 ;  /* 0x000000ffff0d7224 */ /* 0x000fc800078e0014 */
        /* <DEDUP_REMOVED lines=8> */
.L_x_13699:
[----:B------:R-:W-:Y:S01]  /*e890*/  IMAD.MOV.U32 R2, RZ, RZ, R14 ;  /* 0x000000ffff027224 */ /* 0x000fe200078e000e */
[----:B------:R-:W-:Y:S06]  /*e8a0*/  BRA `(.L_x_13700) ;  /* 0xffffffc800d07947 */ /* 0x000fec000383ffff */
.L_x_13615:
[----:B---3--:R3:W4:Y:S02]  /*e8b0*/  SYNCS.PHASECHK.TRANS64.TRYWAIT P1, [R5+URZ+0x12440], R29 ;  /* 0x0124401d050075a7 */ /* 0x008724000802017f */
[----:B----4-:R-:W-:Y:S05]  /*e8c0*/  @!P1 NANOSLEEP.SYNCS 0x989680 ;  /* 0x009896800000995d */ /* 0x010fea0003900000 */
[----:B------:R-:W4:Y:S02]  /*e8d0*/  @!P1 SYNCS.PHASECHK.TRANS64 P1, [R5+URZ+0x12440], R29 ;  /* 0x0124401d050095a7 */ /* 0x000f24000802007f */
[----:B----4-:R-:W-:Y:S05]  /*e8e0*/  @!P1 BRA `(.L_x_13615) ;  /* 0xfffffffc00f09947 */ /* 0x010fea000383ffff */
[----:B------:R-:W-:Y:S05]  /*e8f0*/  BRA `(.L_x_13701) ;  /* 0xffffffcc001c7947 */ /* 0x000fea000383ffff */
.L_x_13616:
        /* <DEDUP_REMOVED lines=8> */
.L_x_13703:
[----:B------:R-:W-:Y:S05]  /*e980*/  BSYNC B0 ;  /* 0x0000000000007941 */ /* 0x000fea0003800000 */
.L_x_13702:
[----:B------:R0:W5:Y:S01]  /*e990*/  LDL R16, [R1+0x14] ;  /* 0x0000140001107983 */ /* 0x0001620000100800 */
[----:B------:R-:W-:Y:S01]  /*e9a0*/  IMAD.MOV.U32 R13, RZ, RZ, R9 ;  /* 0x000000ffff0d7224 */ /* 0x000fe200078e0009 */
[----:B------:R-:W-:Y:S01]  /*e9b0*/  MOV R15, 0xffffffff ;  /* 0xffffffff000f7802 */ /* 0x000fe20000000f00 */
[----:B------:R-:W-:Y:S02]  /*e9c0*/  IMAD.MOV.U32 R12, RZ, RZ, RZ ;  /* 0x000000ffff0c7224 */ /* 0x000fe400078e00ff */
[----:B------:R-:W-:Y:S02]  /*e9d0*/  IMAD.MOV.U32 R11, RZ, RZ, 0x1c1f ;  /* 0x00001c1fff0b7424 */ /* 0x000fe400078e00ff */
[----:B------:R-:W-:-:S07]  /*e9e0*/  IMAD.MOV.U32 R3, RZ, RZ, R14 ;  /* 0x000000ffff037224 */ /* 0x000fce00078e000e */
[----:B0----5:R-:W-:Y:S05]  /*e9f0*/  WARPSYNC.COLLECTIVE R15, `(.L_x_13704) ;  /* 0x000000000f087348 */ /* 0x021fea0003c00000 */
[----:B------:R1:W2:Y:S02]  /*ea00*/  SHFL.IDX P6, R14, R13, R12, R11 ;  /* 0x0000000c0d0e7389 */ /* 0x0002a400000c000b */
[----:B012--5:R-:W-:Y:S01]  /*ea10*/  ENDCOLLECTIVE ;  /* 0x000000000000791b */ /* 0x027fe20003800000 */
.L_x_13704:
[----:B------:R-:W-:Y:S02]  /*ea20*/  IMAD.MOV.U32 R13, RZ, RZ, R10 ;  /* 0x000000ffff0d7224 */ /* 0x000fe400078e000a */
[----:B------:R-:W-:Y:S01]  /*ea30*/  IMAD.MOV.U32 R12, RZ, RZ, 0x1 ;  /* 0x00000001ff0c7424 */ /* 0x000fe200078e00ff */
[----:B------:R-:W-:-:S13]  /*ea40*/  IADD3 R2, P1, R17, R14, RZ ;  /* 0x0000000e11027210 */ /* 0x000fda0007f3e0ff */
[----:B------:R-:W-:Y:S05]  /*ea50*/  WARPSYNC.COLLECTIVE R15, `(.L_x_13705) ;  /* 0x000000000f087348 */ /* 0x000fea0003c00000 */
[----:B------:R0:W1:Y:S02]  /*ea60*/  SHFL.IDX P6, R14, R13, R12, R11 ;  /* 0x0000000c0d0e7389 */ /* 0x00006400000c000b */
[----:B01----:R-:W-:Y:S01]  /*ea70*/  ENDCOLLECTIVE ;  /* 0x000000000000791b */ /* 0x003fe20003800000 */
.L_x_13705:
[----:B------:R-:W-:Y:S02]  /*ea80*/  IMAD.X R3, RZ, RZ, R3, P1 ;  /* 0x000000ffff037224 */ /* 0x000fe400008e0603 */
[----:B------:R-:W-:Y:S02]  /*ea90*/  IMAD.MOV.U32 R13, RZ, RZ, R9 ;  /* 0x000000ffff0d7224 */ /* 0x000fe400078e0009 */
[----:B------:R-:W-:-:S04]  /*eaa0*/  IMAD R7, R4, 0x2800, R16 ;  /* 0x0000280004077824 */ /* 0x000fc800078e0210 */
[----:B------:R-:W-:-:S05]  /*eab0*/  VIADD R7, R7, UR43 ;  /* 0x0000002b07077c36 */ /* 0x000fca0008000000 */
        /* <DEDUP_REMOVED lines=8> */
.L_x_13706:
[----:B------:R-:W-:Y:S02]  /*eb40*/  IMAD.MOV.U32 R13, RZ, RZ, R10 ;  /* 0x000000ffff0d7224 */ /* 0x000fe400078e000a */
[----:B------:R-:W-:Y:S01]  /*eb50*/  IMAD.MOV.U32 R12, RZ, RZ, 0x2 ;  /* 0x00000002ff0c7424 */ /* 0x000fe200078e00ff */
[----:B------:R-:W-:-:S07]  /*eb60*/  MOV R2, R14 ;  /* 0x0000000e00027202 */ /* 0x000fce0000000f00 */
[----:B------:R-:W-:Y:S05]  /*eb70*/  WARPSYNC.COLLECTIVE R15, `(.L_x_13707) ;  /* 0x000000000f087348 */ /* 0x000fea0003c00000 */
[----:B------:R0:W1:Y:S02]  /*eb80*/  SHFL.IDX P6, R14, R13, R12, R11 ;  /* 0x0000000c0d0e7389 */ /* 0x00006400000c000b */
[----:B01----:R-:W-:Y:S01]  /*eb90*/  ENDCOLLECTIVE ;  /* 0x000000000000791b */ /* 0x003fe20003800000 */
.L_x_13707:
        /* <DEDUP_REMOVED lines=11> */
.L_x_13708:
[----:B------:R-:W-:Y:S02]  /*ec50*/  IMAD.MOV.U32 R13, RZ, RZ, R10 ;  /* 0x000000ffff0d7224 */ /* 0x000fe400078e000a */
[----:B------:R-:W-:Y:S02]  /*ec60*/  IMAD.MOV.U32 R12, RZ, RZ, 0x3 ;  /* 0x00000003ff0c7424 */ /* 0x000fe400078e00ff */
[----:B------:R-:W-:-:S07]  /*ec70*/  IMAD.MOV.U32 R2, RZ, RZ, R14 ;  /* 0x000000ffff027224 */ /* 0x000fce00078e000e */
[----:B------:R-:W-:Y:S05]  /*ec80*/  WARPSYNC.COLLECTIVE R15, `(.L_x_13709) ;  /* 0x000000000f087348 */ /* 0x000fea0003c00000 */
[----:B------:R0:W1:Y:S02]  /*ec90*/  SHFL.IDX P6, R14, R13, R12, R11 ;  /* 0x0000000c0d0e7389 */ /* 0x00006400000c000b */
[----:B01----:R-:W-:Y:S01]  /*eca0*/  ENDCOLLECTIVE ;  /* 0x000000000000791b */ /* 0x003fe20003800000 */
.L_x_13709:
[----:B------:R-:W-:-:S04]  /*ecb0*/  IADD3 R2, P1, R17, R2, RZ ;  /* 0x0000000211027210 */ /* 0x000fc80007f3e0ff */
        /* <DEDUP_REMOVED lines=10> */
.L_x_13710:
[----:B------:R-:W-:Y:S02]  /*ed60*/  IMAD.MOV.U32 R13, RZ, RZ, R8 ;  /* 0x000000ffff0d7224 */ /* 0x000fe400078e0008 */
[----:B------:R-:W-:Y:S02]  /*ed70*/  IMAD.MOV.U32 R12, RZ, RZ, RZ ;  /* 0x000000ffff0c7224 */ /* 0x000fe400078e00ff */
[----:B------:R-:W-:-:S07]  /*ed80*/  IMAD.MOV.U32 R9, RZ, RZ, R14 ;  /* 0x000000ffff097224 */ /* 0x000fce00078e000e */
[----:B------:R-:W-:Y:S05]  /*ed90*/  WARPSYNC.COLLECTIVE R15, `(.L_x_13711) ;  /* 0x000000000f087348 */ /* 0x000fea0003c00000 */
[----:B------:R0:W1:Y:S02]  /*eda0*/  SHFL.IDX P6, R14, R13, R12, R11 ;  /* 0x0000000c0d0e7389 */ /* 0x00006400000c000b */
[----:B01----:R-:W-:Y:S01]  /*edb0*/  ENDCOLLECTIVE ;  /* 0x000000000000791b */ /* 0x003fe20003800000 */
.L_x_13711:
        /* <DEDUP_REMOVED lines=11> */
.L_x_13712:
[----:B------:R-:W-:Y:S05]  /*ee70*/  BRA `(.L_x_13713) ;  /* 0xffffffc800c07947 */ /* 0x000fea000383ffff */
.L_x_13619:
[----:B0-----:R0:W1:Y:S02]  /*ee80*/  SYNCS.PHASECHK.TRANS64.TRYWAIT P2, [R3+URZ+0x12470], R2 ;  /* 0x01247002030075a7 */ /* 0x001064000804017f */
[----:B-1----:R-:W-:Y:S05]  /*ee90*/  @!P2 NANOSLEEP.SYNCS 0x989680 ;  /* 0x009896800000a95d */ /* 0x002fea0003900000 */
[----:B------:R-:W1:Y:S02]  /*eea0*/  @!P2 SYNCS.PHASECHK.TRANS64 P2, [R3+URZ+0x12470], R2 ;  /* 0x012470020300a5a7 */ /* 0x000e64000804007f */
[----:B-1----:R-:W-:Y:S05]  /*eeb0*/  @!P2 BRA `(.L_x_13619) ;  /* 0xfffffffc00f0a947 */ /* 0x002fea000383ffff */
[----:B------:R-:W-:Y:S05]  /*eec0*/  BRA `(.L_x_13714) ;  /* 0xffffffcc00187947 */ /* 0x000fea000383ffff */
.L_x_13621:
[----:B0-----:R0:W1:Y:S02]  /*eed0*/  SYNCS.PHASECHK.TRANS64.TRYWAIT P2, [R3+URZ+0x12460], R6 ;  /* 0x01246006030075a7 */ /* 0x001064000804017f */
[----:B-1----:R-:W-:Y:S05]  /*eee0*/  @!P2 NANOSLEEP.SYNCS 0x989680 ;  /* 0x009896800000a95d */ /* 0x002fea0003900000 */
[----:B------:R-:W1:Y:S02]  /*eef0*/  @!P2 SYNCS.PHASECHK.TRANS64 P2, [R3+URZ+0x12460], R6 ;  /* 0x012460060300a5a7 */ /* 0x000e64000804007f */
[----:B-1----:R-:W-:Y:S05]  /*ef00*/  @!P2 BRA `(.L_x_13621) ;  /* 0xfffffffc00f0a947 */ /* 0x002fea000383ffff */
[----:B------:R-:W-:Y:S05]  /*ef10*/  BRA `(.L_x_13715) ;  /* 0xffffffcc00287947 */ /* 0x000fea000383ffff */
.L_x_13628:
[----:B-1----:R1:W2:Y:S02]  /*ef20*/  SYNCS.PHASECHK.TRANS64.TRYWAIT P0, [R2+URZ+0x12470], R3 ;  /* 0x01247003020075a7 */ /* 0x0022a4000800017f */
[----:B--2---:R-:W-:Y:S05]  /*ef30*/  @!P0 NANOSLEEP.SYNCS 0x989680 ;  /* 0x009896800000895d */ /* 0x004fea0003900000 */
[----:B------:R-:W2:Y:S02]  /*ef40*/  @!P0 SYNCS.PHASECHK.TRANS64 P0, [R2+URZ+0x12470], R3 ;  /* 0x01247003020085a7 */ /* 0x000ea4000800007f */
[----:B--2---:R-:W-:Y:S05]  /*ef50*/  @!P0 BRA `(.L_x_13628) ;  /* 0xfffffffc00f08947 */ /* 0x004fea000383ffff */
[----:B------:R-:W-:Y:S05]  /*ef60*/  BRA `(.L_x_13716) ;  /* 0xffffffd000787947 */ /* 0x000fea000383ffff */
.L_x_13630:
[----:B0-----:R0:W1:Y:S02]  /*ef70*/  SYNCS.PHASECHK.TRANS64.TRYWAIT P0, [R2+URZ+0x12460], R5 ;  /* 0x01246005020075a7 */ /* 0x001064000800017f */
[----:B-1----:R-:W-:Y:S05]  /*ef80*/  @!P0 NANOSLEEP.SYNCS 0x989680 ;  /* 0x009896800000895d */ /* 0x002fea0003900000 */
[----:B------:R-:W1:Y:S02]  /*ef90*/  @!P0 SYNCS.PHASECHK.TRANS64 P0, [R2+URZ+0x12460], R5 ;  /* 0x01246005020085a7 */ /* 0x000e64000800007f */
[----:B-1----:R-:W-:Y:S05]  /*efa0*/  @!P0 BRA `(.L_x_13630) ;  /* 0xfffffffc00f08947 */ /* 0x002fea000383ffff */
[----:B------:R-:W-:Y:S05]  /*efb0*/  BRA `(.L_x_13717) ;  /* 0xffffffd000947947 */ /* 0x000fea000383ffff */
.L_x_13633:
[----:B0-----:R0:W1:Y:S02]  /*efc0*/  SYNCS.PHASECHK.TRANS64.TRYWAIT P0, [R6+URZ+0x12420], R3 ;  /* 0x01242003060075a7 */ /* 0x001064000800017f */
[----:B-1----:R-:W-:Y:S05]  /*efd0*/  @!P0 NANOSLEEP.SYNCS 0x989680 ;  /* 0x009896800000895d */ /* 0x002fea0003900000 */
[----:B------:R-:W1:Y:S02]  /*efe0*/  @!P0 SYNCS.PHASECHK.TRANS64 P0, [R6+URZ+0x12420], R3 ;  /* 0x01242003060085a7 */ /* 0x000e64000800007f */
[----:B-1----:R-:W-:Y:S05]  /*eff0*/  @!P0 BRA `(.L_x_13633) ;  /* 0xfffffffc00f08947 */ /* 0x002fea000383ffff */
[----:B------:R-:W-:Y:S05]  /*f000*/  BRA `(.L_x_13718) ;  /* 0xffffffd400c47947 */ /* 0x000fea000383ffff */
.L_x_13635:
[----:B0-----:R0:W1:Y:S02]  /*f010*/  SYNCS.PHASECHK.TRANS64.TRYWAIT P1, [R5+URZ+0x12440], R4 ;  /* 0x01244004050075a7 */ /* 0x001064000802017f */
[----:B-1----:R-:W-:Y:S05]  /*f020*/  @!P1 NANOSLEEP.SYNCS 0x989680 ;  /* 0x009896800000995d */ /* 0x002fea0003900000 */
[----:B------:R-:W1:Y:S02]  /*f030*/  @!P1 SYNCS.PHASECHK.TRANS64 P1, [R5+URZ+0x12440], R4 ;  /* 0x01244004050095a7 */ /* 0x000e64000802007f */
[----:B-1----:R-:W-:Y:S05]  /*f040*/  @!P1 BRA `(.L_x_13635) ;  /* 0xfffffffc00f09947 */ /* 0x002fea000383ffff */
[----:B------:R-:W-:Y:S05]  /*f050*/  BRA `(.L_x_13719) ;  /* 0xffffffd800007947 */ /* 0x000fea000383ffff */
.L_x_13637:
[----:B-1----:R1:W2:Y:S02]  /*f060*/  SYNCS.PHASECHK.TRANS64.TRYWAIT P1, [R3+URZ+0x12440], R0 ;  /* 0x01244000030075a7 */ /* 0x0022a4000802017f */
[----:B--2---:R-:W-:Y:S05]  /*f070*/  @!P1 NANOSLEEP.SYNCS 0x989680 ;  /* 0x009896800000995d */ /* 0x004fea0003900000 */
[----:B------:R-:W2:Y:S02]  /*f080*/  @!P1 SYNCS.PHASECHK.TRANS64 P1, [R3+URZ+0x12440], R0 ;  /* 0x01244000030095a7 */ /* 0x000ea4000802007f */
[----:B--2---:R-:W-:Y:S05]  /*f090*/  @!P1 BRA `(.L_x_13637) ;  /* 0xfffffffc00f09947 */ /* 0x004fea000383ffff */
[----:B------:R-:W-:Y:S05]  /*f0a0*/  BRA `(.L_x_13720) ;  /* 0xffffffd8000c7947 */ /* 0x000fea000383ffff */
.L_x_13639:
[----:B--2---:R2:W3:Y:S02]  /*f0b0*/  SYNCS.PHASECHK.TRANS64.TRYWAIT P1, [R5+URZ+0x12460], R4 ;  /* 0x01246004050075a7 */ /* 0x0044e4000802017f */
[----:B---3--:R-:W-:Y:S05]  /*f0c0*/  @!P1 NANOSLEEP.SYNCS 0x989680 ;  /* 0x009896800000995d */ /* 0x008fea0003900000 */
[----:B------:R-:W3:Y:S02]  /*f0d0*/  @!P1 SYNCS.PHASECHK.TRANS64 P1, [R5+URZ+0x12460], R4 ;  /* 0x01246004050095a7 */ /* 0x000ee4000802007f */
[----:B---3--:R-:W-:Y:S05]  /*f0e0*/  @!P1 BRA `(.L_x_13639) ;  /* 0xfffffffc00f09947 */ /* 0x008fea000383ffff */
[----:B------:R-:W-:Y:S05]  /*f0f0*/  BRA `(.L_x_13721) ;  /* 0xffffffd800087947 */ /* 0x000fea000383ffff */
.L_x_13641:
[----:B---3--:R3:W4:Y:S02]  /*f100*/  SYNCS.PHASECHK.TRANS64.TRYWAIT P1, [R3+URZ+0x12460], R0 ;  /* 0x01246000030075a7 */ /* 0x008724000802017f */
[----:B----4-:R-:W-:Y:S05]  /*f110*/  @!P1 NANOSLEEP.SYNCS 0x989680 ;  /* 0x009896800000995d */ /* 0x010fea0003900000 */
[----:B------:R-:W4:Y:S02]  /*f120*/  @!P1 SYNCS.PHASECHK.TRANS64 P1, [R3+URZ+0x12460], R0 ;  /* 0x01246000030095a7 */ /* 0x000f24000802007f */
[----:B----4-:R-:W-:Y:S05]  /*f130*/  @!P1 BRA `(.L_x_13641) ;  /* 0xfffffffc00f09947 */ /* 0x010fea000383ffff */
[----:B------:R-:W-:Y:S05]  /*f140*/  BRA `(.L_x_13722) ;  /* 0xffffffd800047947 */ /* 0x000fea000383ffff */
.L_x_13643:
[----:B----4-:R4:W0:Y:S02]  /*f150*/  SYNCS.PHASECHK.TRANS64.TRYWAIT P1, [R5+URZ+0x12480], R4 ;  /* 0x01248004050075a7 */ /* 0x010824000802017f */
[----:B0-----:R-:W-:Y:S05]  /*f160*/  @!P1 NANOSLEEP.SYNCS 0x989680 ;  /* 0x009896800000995d */ /* 0x001fea0003900000 */
[----:B------:R-:W0:Y:S02]  /*f170*/  @!P1 SYNCS.PHASECHK.TRANS64 P1, [R5+URZ+0x12480], R4 ;  /* 0x01248004050095a7 */ /* 0x000e24000802007f */
[----:B0-----:R-:W-:Y:S05]  /*f180*/  @!P1 BRA `(.L_x_13643) ;  /* 0xfffffffc00f09947 */ /* 0x001fea000383ffff */
[----:B------:R-:W-:Y:S05]  /*f190*/  BRA `(.L_x_13723) ;  /* 0xffffffd800007947 */ /* 0x000fea000383ffff */
.L_x_13724:
        /* <DEDUP_REMOVED lines=14> */
.L_x_16302:


//--------------------- .text._ZN7cutlass13device_kernelIN5flash11enable_sm90INS1_16FlashAttnFwdSm90INS1_25CollectiveMainloopFwdSm90ILi2EN4cute5tupleIJNS5_1CILi1EEES8_S8_EEENS6_IJNS7_ILi192EEENS7_ILi160EEENS7_ILi64EEEEEELi64ENS_12float_e4m3_tEfNS_4arch4Sm90ELb0ELb0ELb0ELb1ELb1ELb0ELb0ELb1ELb1ELb1ELb1ELb0EEENS1_21CollectiveEpilogueFwdINS6_IJSA_SC_SB_EEES9_NS_10bfloat16_tESG_Li384ELb1ELb1ELb1ELb1EEENS1_36VarlenDynamicPersistentTileSchedulerILi192ELi160ELi384ELi128ELb1ELb1ELb1ELb0ELb1ELb1EEEEEEEEEvNT_6ParamsE --------------------------
	.section	.text._ZN7cutlass13device_kernelIN5flash11enable_sm90INS1_16FlashAttnFwdSm90INS1_25CollectiveMainloopFwdSm90ILi2EN4cute5tupleIJNS5_1CILi1EEES8_S8_EEENS6_IJNS7_ILi192EEENS7_ILi160EEENS7_ILi64EEEEEELi64ENS_12float_e4m3_tEfNS_4arch4Sm90ELb0ELb0ELb0ELb1ELb1ELb0ELb0ELb1ELb1ELb1ELb1ELb0EEENS1_21CollectiveEpilogueFwdINS6_IJSA_SC_SB_EEES9_NS_10bfloat16_tESG_Li384ELb1ELb1ELb1ELb1EEENS1_36VarlenDynamicPersistentTileSchedulerILi192ELi160ELi384ELi128ELb1ELb1ELb1ELb0ELb1ELb1EEEEEEEEEvNT_6ParamsE,"ax",@progbits
	.align	128
.text._ZN7cutlass13device_kernelIN5flash11enable_sm90INS1_16FlashAttnFwdSm90INS1_25CollectiveMainloopFwdSm90ILi2EN4cute5tupleIJNS5_1CILi1EEES8_S8_EEENS6_IJNS7_ILi192EEENS7_ILi160EEENS7_ILi64EEEEEELi64ENS_12float_e4m3_tEfNS_4arch4Sm90ELb0ELb0ELb0ELb1ELb1ELb0ELb0ELb1ELb1ELb1ELb1ELb0EEENS1_21CollectiveEpilogueFwdINS6_IJSA_SC_SB_EEES9_NS_10bfloat16_tESG_Li384ELb1ELb1ELb1ELb1EEENS1_36VarlenDynamicPersistentTileSchedulerILi192ELi160ELi384ELi128ELb1ELb1ELb1ELb0ELb1ELb1EEEEEEEEEvNT_6ParamsE:
        .type           _ZN7cutlass13device_kernelIN5flash11enable_sm90INS1_16FlashAttnFwdSm90INS1_25CollectiveMainloopFwdSm90ILi2EN4cute5tupleIJNS5_1CILi1EEES8_S8_EEENS6_IJNS7_ILi192EEENS7_ILi160EEENS7_ILi64EEEEEELi64ENS_12float_e4m3_tEfNS_4arch4Sm90ELb0ELb0ELb0ELb1ELb1ELb0ELb0ELb1ELb1ELb1ELb1ELb0EEENS1_21CollectiveEpilogueFwdINS6_IJSA_SC_SB_EEES9_NS_10bfloat16_tESG_Li384ELb1ELb1ELb1ELb1EEENS1_36VarlenDynamicPersistentTileSchedulerILi192ELi160ELi384ELi128ELb1ELb1ELb1ELb0ELb1ELb1EEEEEEEEEvNT_6ParamsE,@function
        .size           _ZN7cutlass13device_kernelIN5flash11enable_sm90INS1_16FlashAttnFwdSm90INS1_25CollectiveMainloopFwdSm90ILi2EN4cute5tupleIJNS5_1CILi1EEES8_S8_EEENS6_IJNS7_ILi192EEENS7_ILi160EEENS7_ILi64EEEEEELi64ENS_12float_e4m3_tEfNS_4arch4Sm90ELb0ELb0ELb0ELb1ELb1ELb0ELb0ELb1ELb1ELb1ELb1ELb0EEENS1_21CollectiveEpilogueFwdINS6_IJSA_SC_SB_EEES9_NS_10bfloat16_tESG_Li384ELb1ELb1ELb1ELb1EEENS1_36VarlenDynamicPersistentTileSchedulerILi192ELi160ELi384ELi128ELb1ELb1ELb1ELb0ELb1ELb1EEEEEEEEEvNT_6ParamsE,(.L_x_16303 - _ZN7cutlass13device_kernelIN5flash11enable_sm90INS1_16FlashAttnFwdSm90INS1_25CollectiveMainloopFwdSm90ILi2EN4cute5tupleIJNS5_1CILi1EEES8_S8_EEENS6_IJNS7_ILi192EEENS7_ILi160EEENS7_ILi64EEEEEELi64ENS_12float_e4m3_tEfNS_4arch4Sm90ELb0ELb0ELb0ELb1ELb1ELb0ELb0ELb1ELb1ELb1ELb1ELb0EEENS1_21CollectiveEpilogueFwdINS6_IJSA_SC_SB_EEES9_NS_10bfloat16_tESG_Li384ELb1ELb1ELb1ELb1EEENS1_36VarlenDynamicPersistentTileSchedulerILi192ELi160ELi384ELi128ELb1ELb1ELb1ELb0ELb1ELb1EEEEEEEEEvNT_6ParamsE)
        .other          _ZN7cutlass13device_kernelIN5flash11enable_sm90INS1_16FlashAttnFwdSm90INS1_25CollectiveMainloopFwdSm90ILi2EN4cute5tupleIJNS5_1CILi1EEES8_S8_EEENS6_IJNS7_ILi192EEENS7_ILi160EEENS7_ILi64EEEEEELi64ENS_12float_e4m3_tEfNS_4arch4Sm90ELb0ELb0ELb0ELb1ELb1ELb0ELb0ELb1ELb1ELb1ELb1ELb0EEENS1_21CollectiveEpilogueFwdINS6_IJSA_SC_SB_EEES9_NS_10bfloat16_tESG_Li384ELb1ELb1ELb1ELb1EEENS1_36VarlenDynamicPersistentTileSchedulerILi192ELi160ELi384ELi128ELb1ELb1ELb1ELb0ELb1ELb1EEEEEEEEEvNT_6ParamsE,@"STO_CUDA_ENTRY STV_DEFAULT"
_ZN7cutlass13device_kernelIN5flash11enable_sm90INS1_16FlashAttnFwdSm90INS1_25CollectiveMainloopFwdSm90ILi2EN4cute5tupleIJNS5_1CILi1EEES8_S8_EEENS6_IJNS7_ILi192EEENS7_ILi160EEENS7_ILi64EEEEEELi64ENS_12float_e4m3_tEfNS_4arch4Sm90ELb0ELb0ELb0ELb1ELb1ELb0ELb0ELb1ELb1ELb1ELb1ELb0EEENS1_21CollectiveEpilogueFwdINS6_IJSA_SC_SB_EEES9_NS_10bfloat16_tESG_Li384ELb1ELb1ELb1ELb1EEENS1_36VarlenDynamicPersistentTileSchedulerILi192ELi160ELi384ELi128ELb1ELb1ELb1ELb0ELb1ELb1EEEEEEEEEvNT_6ParamsE:
        /* <DEDUP_REMOVED lines=45> */
.L_x_13725:
        /* <DEDUP_REMOVED lines=22> */
.L_x_13726:
        /* <DEDUP_REMOVED lines=18> */
.L_x_13727:
        /* <DEDUP_REMOVED lines=22> */
.L_x_13728:
        /* <DEDUP_REMOVED lines=24> */
.L_x_13729:
        /* <DEDUP_REMOVED lines=8> */
.L_x_13731:
        /* <DEDUP_REMOVED lines=26> */
[----:B------:R-:W-:Y:S02]  /*0a50*/  SHF.R.S32.HI R6, RZ, 0x4, R3 ;  /* 0x00000004ff067819 */ /* 0x000fe40000011403 */
[----:B------:R-:W-:Y:S01]  /*0a60*/  SHF.R.S32.HI R14, RZ, 0x7, R2 ;  /* 0x00000007ff0e7819 */ /* 0x000fe20000011402 */
[----:B------:R-:W-:Y:S01]  /*0a70*/  IMAD.IADD R12, R13, 0x1, -R4 ;  /* 0x000000010d0c7824 */ /* 0x000fe200078e0a04 */
[----:B------:R-:W-:-:S02]  /*0a80*/  LEA.HI R4, R0, R13, RZ, 0x5 ;  /* 0x0000000d00047211 */ /* 0x000fc400078f28ff */
[----:B------:R-:W-:Y:S01]  /*0a90*/  LEA.HI R11, R0, R13, RZ, 0x2 ;  /* 0x0000000d000b7211 */ /* 0x000fe200078f10ff */
[----:B------:R-:W-:Y:S01]  /*0aa0*/  IMAD.HI R2, R14, 0x55555556, RZ ;  /* 0x555555560e027827 */ /* 0x000fe200078e02ff */
[----:B------:R-:W-:Y:S02]  /*0ab0*/  SHF.R.S32.HI R7, RZ, 0x1f, R12 ;  /* 0x0000001fff077819 */ /* 0x000fe4000001140c */
[----:B------:R-:W-:Y:S01]  /*0ac0*/  LOP3.LUT R11, R11, 0xfffffffc, RZ, 0xc0, !PT ;  /* 0xfffffffc0b0b7812 */ /* 0x000fe200078ec0ff */
[----:B------:R-:W-:Y:S01]  /*0ad0*/  IMAD.SHL.U32 R5, R4, 0x20, RZ ;  /* 0x0000002004057824 */ /* 0x000fe200078e00ff */
[C---:B------:R-:W-:Y:S02]  /*0ae0*/  LOP3.LUT R4, R3.reuse, 0x3fffff0, RZ, 0xc0, !PT ;  /* 0x03fffff003047812 */ /* 0x040fe400078ec0ff */
[----:B------:R-:W-:Y:S01]  /*0af0*/  LEA.HI R3, R3, R6, RZ, 0x1 ;  /* 0x0000000603037211 */ /* 0x000fe200078f08ff */
[----:B------:R-:W-:Y:S01]  /*0b00*/  IMAD.IADD R11, R13, 0x1, -R11 ;  /* 0x000000010d0b7824 */ /* 0x000fe200078e0a0b */
[----:B------:R-:W-:Y:S01]  /*0b10*/  LEA.HI R8, R7, R12, RZ, 0x2 ;  /* 0x0000000c07087211 */ /* 0x000fe200078f10ff */
[----:B------:R-:W-:Y:S01]  /*0b20*/  IMAD.IADD R4, R13, 0x1, -R4 ;  /* 0x000000010d047824 */ /* 0x000fe200078e0a04 */
[----:B------:R-:W-:-:S02]  /*0b30*/  LOP3.LUT R5, R5, 0xfffffc00, RZ, 0xc0, !PT ;  /* 0xfffffc0005057812 */ /* 0x000fc400078ec0ff */
[----:B------:R-:W-:Y:S02]  /*0b40*/  LOP3.LUT R3, R3, 0x1ffffffe, RZ, 0xc0, !PT ;  /* 0x1ffffffe03037812 */ /* 0x000fe400078ec0ff */
[--C-:B------:R-:W-:Y:S01]  /*0b50*/  SHF.R.S32.HI R9, RZ, 0x2, R8.reuse ;  /* 0x00000002ff097819 */ /* 0x100fe20000011408 */
[----:B------:R-:W-:Y:S01]  /*0b60*/  IMAD R4, R4, 0x40, R5 ;  /* 0x0000004004047824 */ /* 0x000fe200078e0205 */
[----:B------:R-:W-:Y:S01]  /*0b70*/  SHF.R.S32.HI R10, RZ, 0x1f, R8 ;  /* 0x0000001fff0a7819 */ /* 0x000fe20000011408 */
[----:B------:R-:W-:Y:S01]  /*0b80*/  IMAD.IADD R3, R6, 0x1, -R3 ;  /* 0x0000000106037824 */ /* 0x000fe200078e0a03 */
[----:B------:R-:W-:Y:S02]  /*0b90*/  LEA.HI R7, R7, R12, RZ, 0x5 ;  /* 0x0000000c07077211 */ /* 0x000fe400078f28ff */
[----:B------:R-:W-:Y:S01]  /*0ba0*/  LEA.HI R10, R10, R9, RZ, 0x3 ;  /* 0x000000090a0a7211 */ /* 0x000fe200078f18ff */
[----:B------:R-:W-:Y:S01]  /*0bb0*/  IMAD R3, R3, 0x8, R4 ;  /* 0x0000000803037824 */ /* 0x000fe200078e0204 */
[----:B------:R-:W-:-:S02]  /*0bc0*/  LEA.HI R2, R2, R2, RZ, 0x1 ;  /* 0x0000000202027211 */ /* 0x000fc400078f08ff */
[----:B------:R-:W-:Y:S02]  /*0bd0*/  LOP3.LUT R10, R10, 0xfffffff8, RZ, 0xc0, !PT ;  /* 0xfffffff80a0a7812 */ /* 0x000fe400078ec0ff */
[----:B------:R-:W-:Y:S01]  /*0be0*/  SHF.R.S32.HI R7, RZ, 0x5, R7 ;  /* 0x00000005ff077819 */ /* 0x000fe20000011407 */
[----:B------:R0:W-:Y:S01]  /*0bf0*/  STL [R1+0x34], R3 ;  /* 0x0000340301007387 */ /* 0x0001e20000100800 */
[----:B------:R-:W-:Y:S01]  /*0c00*/  LEA.HI R0, R0, R13, RZ, 0x3 ;  /* 0x0000000d00007211 */ /* 0x000fe200078f18ff */
[----:B------:R-:W-:Y:S01]  /*0c10*/  IMAD.IADD R10, R9, 0x1, -R10 ;  /* 0x00000001090a7824 */ /* 0x000fe200078e0a0a */
[----:B------:R-:W-:Y:S02]  /*0c20*/  LOP3.LUT R8, R8, 0x7ffffffc, RZ, 0xc0, !PT ;  /* 0x7ffffffc08087812 */ /* 0x000fe400078ec0ff */
[----:B------:R-:W-:Y:S01]  /*0c30*/  LEA.HI R4, R11, R11, RZ, 0x1 ;  /* 0x0000000b0b047211 */ /* 0x000fe200078f08ff */
[----:B------:R-:W-:Y:S01]  /*0c40*/  IMAD R10, R7, 0x10, R10 ;  /* 0x00000010070a7824 */ /* 0x000fe200078e020a */
[----:B------:R-:W-:Y:S01]  /*0c50*/  SHF.R.S32.HI R6, RZ, 0x3, R0 ;  /* 0x00000003ff067819 */ /* 0x000fe20000011400 */
[----:B------:R-:W-:Y:S01]  /*0c60*/  IMAD.IADD R8, R12, 0x1, -R8 ;  /* 0x000000010c087824 */ /* 0x000fe200078e0a08 */
[----:B------:R-:W-:Y:S01]  /*0c70*/  LOP3.LUT R4, R4, 0x1ffffffe, RZ, 0xc0, !PT ;  /* 0x1ffffffe04047812 */ /* 0x000fe200078ec0ff */
[----:B0-----:R-:W-:Y:S01]  /*0c80*/  IMAD R3, R2, -0x3, R14 ;  /* 0xfffffffd02037824 */ /* 0x001fe200078e020e */
[----:B------:R-:W-:-:S03]  /*0c90*/  LOP3.LUT R2, R0, 0xfffffff8, RZ, 0xc0, !PT ;  /* 0xfffffff800027812 */ /* 0x000fc600078ec0ff */
[----:B------:R-:W-:Y:S02]  /*0ca0*/  IMAD R5, R3, 0x40, R10 ;  /* 0x0000004003057824 */ /* 0x000fe400078e020a */
[----:B------:R-:W-:Y:S02]  /*0cb0*/  IMAD.IADD R2, R13, 0x1, -R2 ;  /* 0x000000010d027824 */ /* 0x000fe400078e0a02 */
[----:B------:R-:W-:Y:S01]  /*0cc0*/  IMAD.SHL.U32 R3, R8, 0x2, RZ ;  /* 0x0000000208037824 */ /* 0x000fe200078e00ff */
[----:B------:R-:W-:Y:S01]  /*0cd0*/  STL [R1+0x2c], R5 ;  /* 0x00002c0501007387 */ /* 0x000fe20000100800 */
[----:B------:R-:W-:Y:S02]  /*0ce0*/  IMAD.SHL.U32 R16, R2, 0x8, RZ ;  /* 0x0000000802107824 */ /* 0x000fe400078e00ff */
[C---:B------:R-:W-:Y:S01]  /*0cf0*/  VIADD R156, R3.reuse, 0x10 ;  /* 0x00000010039c7836 */ /* 0x040fe20000000000 */
[----:B------:R0:W-:Y:S01]  /*0d00*/  STL [R1], R3 ;  /* 0x0000000301007387 */ /* 0x0001e20000100800 */
[----:B------:R-:W-:Y:S01]  /*0d10*/  VIADD R19, R3, 0x28 ;  /* 0x0000002803137836 */ /* 0x000fe20000000000 */
[----:B------:R-:W-:Y:S01]  /*0d20*/  SHF.R.S32.HI R0, RZ, 0x1f, R16 ;  /* 0x0000001fff007819 */ /* 0x000fe20000011410 */
[----:B------:R-:W-:Y:S01]  /*0d30*/  IMAD.IADD R4, R11, 0x1, -R4 ;  /* 0x000000010b047824 */ /* 0x000fe200078e0a04 */
[----:B------:R-:W-:Y:S01]  /*0d40*/  SHF.R.S32.HI R0, RZ, 0x1f, R156 ;  /* 0x0000001fff007819 */ /* 0x000fe2000001149c */
[C---:B------:R-:W-:Y:S01]  /*0d50*/  VIADD R157, R3.reuse, 0x8 ;  /* 0x00000008039d7836 */ /* 0x040fe20000000000 */
[----:B------:R-:W-:Y:S01]  /*0d60*/  SHF.R.S32.HI R0, RZ, 0x1f, R19 ;  /* 0x0000001fff007819 */ /* 0x000fe20000011413 */
[C---:B------:R-:W-:Y:S01]  /*0d70*/  VIADD R23, R3.reuse, 0x18 ;  /* 0x0000001803177836 */ /* 0x040fe20000000000 */
[----:B------:R-:W-:Y:S01]  /*0d80*/  LEA R0, R4, R5, 0x3 ;  /* 0x0000000504007211 */ /* 0x000fe200078e18ff */
[----:B------:R-:W-:-:S02]  /*0d90*/  VIADD R22, R3, 0x20 ;  /* 0x0000002003167836 */ /* 0x000fc40000000000 */
[C---:B------:R-:W-:Y:S01]  /*0da0*/  VIADD R18, R3.reuse, 0x30 ;  /* 0x0000003003127836 */ /* 0x040fe20000000000 */
[----:B------:R-:W-:Y:S01]  /*0db0*/  SHF.R.S32.HI R6, RZ, 0x1f, R23 ;  /* 0x0000001fff067819 */ /* 0x000fe20000011417 */
[----:B------:R1:W-:Y:S01]  /*0dc0*/  STL [R1+0x30], R0 ;  /* 0x0000300001007387 */ /* 0x0003e20000100800 */
[----:B------:R-:W-:Y:S01]  /*0dd0*/  VIADD R17, R3, 0x38 ;  /* 0x0000003803117836 */ /* 0x000fe20000000000 */
[----:B0-----:R-:W-:Y:S02]  /*0de0*/  SHF.R.S32.HI R3, RZ, 0x1f, R157 ;  /* 0x0000001fff037819 */ /* 0x001fe4000001149d */
[----:B------:R-:W-:Y:S02]  /*0df0*/  SHF.R.S32.HI R3, RZ, 0x1f, R22 ;  /* 0x0000001fff037819 */ /* 0x000fe40000011416 */
[----:B------:R-:W-:Y:S02]  /*0e00*/  SHF.R.S32.HI R6, RZ, 0x1f, R18 ;  /* 0x0000001fff067819 */ /* 0x000fe40000011412 */
[----:B------:R-:W-:-:S07]  /*0e10*/  SHF.R.S32.HI R3, RZ, 0x1f, R17 ;  /* 0x0000001fff037819 */ /* 0x000fce0000011411 */
.L_x_13769:
[----:B012---:R-:W0:Y:S01]  /*0e20*/  LDC.64 R4, c[0x0][0xc88] ;  /* 0x00032200ff047b82 */ /* 0x007e220000000a00 */
        /* <DEDUP_REMOVED lines=20> */
[----:B----4-:R-:W1:Y:S08]  /*0f70*/  @P0 LDC.64 R6, c[0x0][0x9a8] ;  /* 0x00026a00ff060b82 */ /* 0x010e700000000a00 */
[----:B---3--:R-:W3:Y:S08]  /*0f80*/  @P0 LDC.64 R10, c[0x0][0x9b0] ;  /* 0x00026c00ff0a0b82 */ /* 0x008ef00000000a00 */
        /* <DEDUP_REMOVED lines=57> */
.L_x_13732:
        /* <DEDUP_REMOVED lines=52> */
.L_x_13733:
        /* <DEDUP_REMOVED lines=11> */
[----:B------:R-:W-:Y:S01]  /*1710*/  CS2R R8, SRZ ;  /* 0x0000000000087805 */ /* 0x000fe2000001ff00 */
[----:B------:R-:W-:Y:S01]  /*1720*/  IMAD.MOV.U32 R36, RZ, RZ, RZ ;  /* 0x000000ffff247224 */ /* 0x000fe200078e00ff */
[----:B------:R-:W-:Y:S01]  /*1730*/  R2UR UR53, R3 ;  /* 0x00000000033572ca */ /* 0x000fe200000e0000 */
        /* <DEDUP_REMOVED lines=12> */
[----:B------:R-:W-:Y:S01]  /*1800*/  UISETP.GT.AND UP0, UPT, UR53, UR48, UPT ;  /* 0x000000303500728c */ /* 0x000fe2000bf04270 */
[----:B------:R-:W-:Y:S01]  /*1810*/  CS2R R50, SRZ ;  /* 0x0000000000327805 */ /* 0x000fe2000001ff00 */
[----:B------:R-:W-:-:S04]  /*1820*/  IMAD.MOV.U32 R49, RZ, RZ, RZ ;  /* 0x000000ffff317224 */ /* 0x000fc800078e00ff */
[----:B------:R-:W-:-:S13]  /*1830*/  PLOP3.LUT P1, PT, PT, PT, UP0, 0x80, 0x0 ;  /* 0x000000000000781c */ /* 0x000fda0003f2f008 */
[----:B------:R-:W-:Y:S05]  /*1840*/  @!P1 BRA `(.L_x_13734) ;  /* 0x0000005400ac9947 */ /* 0x000fea0003800000 */
[----:B------:R-:W0:Y:S01]  /*1850*/  S2R R5, SR_TID.X ;  /* 0x0000000000057919 */ /* 0x000e220000002100 */
[----:B------:R-:W-:Y:S01]  /*1860*/  UMOV UR37, 0x80000020 ;  /* 0x8000002000257882 */ /* 0x000fe20000000000 */
[----:B0-----:R-:W-:-:S05]  /*1870*/  VIADD R24, R5, 0xffffff80 ;  /* 0xffffff8005187836 */ /* 0x001fca0000000000 */
[----:B------:R-:W-:-:S04]  /*1880*/  SHF.R.S32.HI R5, RZ, 0x1f, R24 ;  /* 0x0000001fff057819 */ /* 0x000fc80000011418 */
[----:B------:R-:W-:Y:S02]  /*1890*/  LEA.HI R5, R5, R24, RZ, 0x7 ;  /* 0x0000001805057211 */ /* 0x000fe400078f38ff */
[----:B------:R-:W0:Y:S02]  /*18a0*/  S2R R24, SR_CgaCtaId ;  /* 0x0000000000187919 */ /* 0x000e240000008800 */
[----:B------:R-:W-:-:S05]  /*18b0*/  SHF.R.S32.HI R5, RZ, 0x7, R5 ;  /* 0x00000007ff057819 */ /* 0x000fca0000011405 */
[----:B------:R1:W2:Y:S02]  /*18c0*/  SHFL.IDX PT, R0, R5, RZ, 0x1f ;  /* 0x00001fff05007589 */ /* 0x0002a400000e0000 */
[----:B-1----:R-:W-:Y:S01]  /*18d0*/  MOV R5, 0x400 ;  /* 0x0000040000057802 */ /* 0x002fe20000000f00 */
[----:B--2---:R-:W-:-:S03]  /*18e0*/  IMAD.HI R3, R0, 0x55555556, RZ ;  /* 0x5555555600037827 */ /* 0x004fc600078e02ff */
[----:B0-----:R-:W-:Y:S02]  /*18f0*/  LEA R25, R24, R5, 0x18 ;  /* 0x0000000518197211 */ /* 0x001fe400078ec0ff */
[----:B------:R-:W-:-:S05]  /*1900*/  LEA.HI R3, R3, R3, RZ, 0x1 ;  /* 0x0000000303037211 */ /* 0x000fca00078f08ff */
[----:B------:R-:W-:Y:S01]  /*1910*/  IMAD R3, R3, -0x3, R0 ;  /* 0xfffffffd03037824 */ /* 0x000fe200078e0200 */
[----:B------:R-:W-:-:S04]  /*1920*/  IADD3 R0, R25, 0xb000, RZ ;  /* 0x0000b00019007810 */ /* 0x000fc80007ffe0ff */
[----:B------:R-:W-:Y:S01]  /*1930*/  LOP3.LUT P0, RZ, R0, 0x9f, RZ, 0xc0, !PT ;  /* 0x0000009f00ff7812 */ /* 0x000fe2000780c0ff */
[----:B------:R-:W-:-:S05]  /*1940*/  IMAD R3, R3, 0x1000, R0 ;  /* 0x0000100003037824 */ /* 0x000fca00078e0200 */
[----:B------:R-:W-:-:S04]  /*1950*/  SHF.R.U32.HI R3, RZ, 0x4, R3 ;  /* 0x00000004ff037819 */ /* 0x000fc80000011603 */
[----:B------:R-:W-:-:S04]  /*1960*/  LOP3.LUT R3, R3, 0x3fff, RZ, 0xc0, !PT ;  /* 0x00003fff03037812 */ /* 0x000fc800078ec0ff */
[----:B------:R-:W-:-:S04]  /*1970*/  LOP3.LUT R26, R3, 0x10000, RZ, 0xfc, !PT ;  /* 0x00010000031a7812 */ /* 0x000fc800078efcff */
[----:B------:R-:W-:Y:S01]  /*1980*/  R2UR UR36, R26 ;  /* 0x000000001a2472ca */ /* 0x000fe200000e0000 */
[----:B------:R-:W-:-:S14]  /*1990*/  @!P0 BRA `(.L_x_13735) ;  /* 0x0000000000408947 */ /* 0x000fdc0003800000 */
        /* <DEDUP_REMOVED lines=16> */
.L_x_13735:
[----:B------:R-:W-:Y:S01]  /*1aa0*/  ULEA.HI UR4, UR51, UR51, URZ, 0x1 ;  /* 0x0000003333047291 */ /* 0x000fe2000f8f083f */
[----:B------:R-:W-:-:S03]  /*1ab0*/  IMAD.U32 R3, RZ, RZ, UR52 ;  /* 0x00000034ff037e24 */ /* 0x000fc6000f8e00ff */
[----:B------:R-:W-:Y:S02]  /*1ac0*/  ULOP3.LUT UR4, UR4, 0xfffffffe, URZ, 0xc0, !UPT ;  /* 0xfffffffe04047892 */ /* 0x000fe4000f8ec03f */
[----:B------:R-:W-:Y:S02]  /*1ad0*/  ISETP.NE.AND P0, PT, R3, 0x3, PT ;  /* 0x000000030300780c */ /* 0x000fe40003f05270 */
[----:B------:R-:W-:-:S06]  /*1ae0*/  UIADD3 UR4, UR51, -UR4, URZ ;  /* 0x8000000433047290 */ /* 0x000fcc000fffe03f */
[----:B------:R-:W-:-:S05]  /*1af0*/  IMAD.U32 R0, RZ, RZ, UR4 ;  /* 0x00000004ff007e24 */ /* 0x000fca000f8e00ff */
[----:B------:R-:W-:-:S04]  /*1b00*/  SHF.L.U32 R0, R0, 0x1f, RZ ;  /* 0x0000001f00007819 */ /* 0x000fc800000006ff */
[----:B------:R-:W0:Y:S02]  /*1b10*/  SYNCS.PHASECHK.TRANS64.TRYWAIT P1, [R25+URZ+0x13200], R0 ;  /* 0x01320000190075a7 */ /* 0x000e24000802017f */
[----:B0-----:R-:W-:Y:S05]  /*1b20*/  @!P1 BRA `(.L_x_13736) ;  /* 0x000000e800d09947 */ /* 0x001fea0003800000 */
.L_x_13868:
[----:B------:R-:W-:Y:S05]  /*1b30*/  @!P0 BRA `(.L_x_13737) ;  /* 0x0000000000048947 */ /* 0x000fea0003800000 */
[----:B------:R-:W-:Y:S01]  /*1b40*/  BPT.TRAP 0x1 ;  /* 0x000000040000795c */ /* 0x000fe20000300000 */
.L_x_13737:
[----:B------:R-:W-:Y:S02]  /*1b50*/  IMAD.U32 R4, RZ, RZ, UR50 ;  /* 0x00000032ff047e24 */ /* 0x000fe4000f8e00ff */
[----:B0-----:R-:W-:-:S03]  /*1b60*/  IMAD.U32 R0, RZ, RZ, UR40 ;  /* 0x00000028ff007e24 */ /* 0x001fc6000f8e00ff */
[----:B------:R-:W-:Y:S01]  /*1b70*/  SHF.L.U32 R4, R4, 0x1f, RZ ;  /* 0x0000001f04047819 */ /* 0x000fe200000006ff */
[----:B------:R-:W-:-:S04]  /*1b80*/  IMAD R5, R0, 0x8, R25 ;  /* 0x0000000800057824 */ /* 0x000fc800078e0219 */
[----:B------:R0:W1:Y:S01]  /*1b90*/  SYNCS.PHASECHK.TRANS64.TRYWAIT P1, [R5+URZ+0x13230], R4 ;  /* 0x01323004050075a7 */ /* 0x000062000802017f */
[----:B------:R-:W-:Y:S05]  /*1ba0*/  @!P0 BRA `(.L_x_13738) ;  /* 0x0000000000048947 */ /* 0x000fea0003800000 */
[----:B------:R-:W-:Y:S01]  /*1bb0*/  BPT.TRAP 0x1 ;  /* 0x000000040000795c */ /* 0x000fe20000300000 */
.L_x_13738:
[----:B------:R-:W-:Y:S02]  /*1bc0*/  VIADD R0, R25, 0xe000 ;  /* 0x0000e00019007836 */ /* 0x000fe40000000000 */
[----:B------:R-:W-:-:S03]  /*1bd0*/  IMAD.MOV.U32 R25, RZ, RZ, RZ ;  /* 0x000000ffff197224 */ /* 0x000fc600078e00ff */
[----:B------:R-:W-:-:S04]  /*1be0*/  SHF.R.U32.HI R0, RZ, 0x4, R0 ;  /* 0x00000004ff007819 */ /* 0x000fc80000011600 */
[----:B------:R-:W-:Y:S01]  /*1bf0*/  LOP3.LUT R0, R0, 0x3fff, RZ, 0xc0, !PT ;  /* 0x00003fff00007812 */ /* 0x000fe200078ec0ff */
[----:B-1----:R-:W-:Y:S06]  /*1c00*/  @P1 BRA `(.L_x_13739) ;  /* 0x0000000000081947 */ /* 0x002fec0003800000 */
[----:B------:R-:W1:Y:S02]  /*1c10*/  SYNCS.PHASECHK.TRANS64.TRYWAIT P1, [R5+URZ+0x13230], R4 ;  /* 0x01323004050075a7 */ /* 0x000e64000802017f */
[----:B-1----:R-:W-:Y:S05]  /*1c20*/  @!P1 BRA `(.L_x_13740) ;  /* 0x000000e800a49947 */ /* 0x002fea0003800000 */
.L_x_13739:
[----:B------:R-:W-:Y:S05]  /*1c30*/  WARPSYNC.ALL ;  /* 0x0000000000007948 */ /* 0x000fea0003800000 */
[----:B------:R-:W-:-:S04]  /*1c40*/  LOP3.LUT R0, R0, 0x10000, RZ, 0xfc, !PT ;  /* 0x0001000000007812 */ /* 0x000fc800078efcff */
[----:B------:R-:W-:Y:S01]  /*1c50*/  R2UR UR8, R0 ;  /* 0x00000000000872ca */ /* 0x000fe200000e0000 */
[----:B------:R-:W-:Y:S01]  /*1c60*/  WARPGROUP.ARRIVE ;  /* 0x00000000000079c5 */ /* 0x000fe20000000000 */
[----:B------:R-:W-:Y:S01]  /*1c70*/  UMOV UR39, 0x80000020 ;  /* 0x8000002000277882 */ /* 0x000fe20000000000 */
[----:B------:R-:W-:Y:S01]  /*1c80*/  UMOV UR4, UR36 ;  /* 0x0000002400047c82 */ /* 0x000fe20008000000 */
[----:B------:R-:W-:Y:S01]  /*1c90*/  UMOV UR5, UR37 ;  /* 0x0000002500057c82 */ /* 0x000fe20008000000 */
[----:B------:R-:W-:Y:S01]  /*1ca0*/  UMOV UR7, 0x80000020 ;  /* 0x8000002000077882 */ /* 0x000fe20000000000 */
[----:B------:R-:W-:-:S07]  /*1cb0*/  VIADD R3, R26, 0x2 ;  /* 0x000000021a037836 */ /* 0x000fce0000000000 */
        /* <DEDUP_REMOVED lines=20> */
[----:B------:R-:W-:Y:S01]  /*1e00*/  R2UR UR4, R3 ;  /* 0x00000000030472ca */ /* 0x000fe200000e0000 */
[----:B------:R-:W-:Y:S01]  /*1e10*/  UIADD3 UR6, UR8, 0x2, URZ ;  /* 0x0000000208067890 */ /* 0x000fe2000fffe03f */
[----:B------:R-:W-:Y:S01]  /*1e20*/  UMOV UR5, 0x80000020 ;  /* 0x8000002000057882 */ /* 0x000fe20000000000 */
        /* <DEDUP_REMOVED lines=37> */
.L_x_13741:
[----:B------:R-:W2:Y:S01]  /*2080*/  LDL R7, [R1] ;  /* 0x0000000001077983 */ /* 0x000ea20000100800 */
[----:B01----:R-:W-:Y:S01]  /*2090*/  IMAD.U32 R4, RZ, RZ, UR56 ;  /* 0x00000038ff047e24 */ /* 0x003fe2000f8e00ff */
[----:B------:R-:W-:Y:S01]  /*20a0*/  P2R R6, PR, RZ, 0x1 ;  /* 0x00000001ff067803 */ /* 0x000fe20000000000 */
[----:B------:R-:W-:Y:S01]  /*20b0*/  IMAD.U32 R3, RZ, RZ, UR53 ;  /* 0x00000035ff037e24 */ /* 0x000fe2000f8e00ff */
[----:B------:R-:W-:Y:S01]  /*20c0*/  UIADD3 UR18, UR53, -0x2, URZ ;  /* 0xfffffffe35127890 */ /* 0x000fe2000fffe03f */
[----:B------:R-:W-:-:S03]  /*20d0*/  VIADD R5, R5, 0x13240 ;  /* 0x0001324005057836 */ /* 0x000fc60000000000 */
[----:B------:R-:W-:Y:S02]  /*20e0*/  UISETP.GE.AND UP0, UPT, UR18, UR48, UPT ;  /* 0x000000301200728c */ /* 0x000fe4000bf06270 */
[----:B------:R-:W-:-:S04]  /*20f0*/  PRMT R24, R24, 0x654, R5 ;  /* 0x0000065418187816 */ /* 0x000fc80000000005 */
[----:B------:R0:W-:Y:S01]  /*2100*/  SYNCS.ARRIVE.TRANS64.RED.A1T0 RZ, [R24+URZ], RZ ;  /* 0x000000ff18ff79a7 */ /* 0x0001e2000810043f */
        /* <DEDUP_REMOVED lines=154> */
[----:B------:R-:W1:Y:S01]  /*2ab0*/  SHFL.BFLY PT, R3, R8, 0x2, 0x1f ;  /* 0x0c401f0008037f89 */ /* 0x000e6200000e0000 */
[----:B------:R-:W-:Y:S02]  /*2ac0*/  P2R R12, PR, RZ, 0x4 ;  /* 0x00000004ff0c7803 */ /* 0x000fe40000000000 */
[C---:B------:R-:W-:Y:S02]  /*2ad0*/  ISETP.GT.AND P2, PT, R4.reuse, 0x78, PT ;  /* 0x000000780400780c */ /* 0x040fe40003f44270 */
[C---:B------:R-:W-:Y:S02]  /*2ae0*/  ISETP.GT.AND P1, PT, R4.reuse, 0x79, PT ;  /* 0x000000790400780c */ /* 0x040fe40003f24270 */
[----:B------:R-:W-:-:S02]  /*2af0*/  ISETP.GT.AND P0, PT, R4, 0x80, PT ;  /* 0x000000800400780c */ /* 0x000fc40003f04270 */
[----:B------:R-:W-:Y:S02]  /*2b00*/  FMNMX.FTZ R4, R98, R15, !PT ;  /* 0x0000000f62047209 */ /* 0x000fe40007810000 */
[----:B------:R-:W-:Y:S02]  /*2b10*/  P2R R11, PR, RZ, 0x8 ;  /* 0x00000008ff0b7803 */ /* 0x000fe40000000000 */
[----:B------:R-:W-:Y:S02]  /*2b20*/  FMNMX.FTZ R21, R99, R4, !PT ;  /* 0x0000000463157209 */ /* 0x000fe40007810000 */
[----:B------:R-:W-:Y:S02]  /*2b30*/  FSEL R30, R30, -INF , P0 ;  /* 0xff8000001e1e7808 */ /* 0x000fe40000000000 */
[----:B------:R-:W-:Y:S02]  /*2b40*/  FMNMX.FTZ R4, R102, R21, !PT ;  /* 0x0000001566047209 */ /* 0x000fe40007810000 */
[----:B------:R-:W-:-:S02]  /*2b50*/  ISETP.NE.AND P0, PT, R14, RZ, PT ;  /* 0x000000ff0e00720c */ /* 0x000fc40003f05270 */
[----:B------:R-:W-:Y:S02]  /*2b60*/  FMNMX.FTZ R21, R103, R4, !PT ;  /* 0x0000000467157209 */ /* 0x000fe40007810000 */
[----:B------:R-:W-:Y:S02]  /*2b70*/  FSEL R58, R58, -INF , P2 ;  /* 0xff8000003a3a7808 */ /* 0x000fe40001000000 */
[----:B-1----:R-:W-:Y:S02]  /*2b80*/  FMNMX.FTZ R9, R8, R3, !PT ;  /* 0x0000000308097209 */ /* 0x002fe40007810000 */
[----:B------:R-:W-:Y:S02]  /*2b90*/  FMNMX.FTZ R4, R106, R21, !PT ;  /* 0x000000156a047209 */ /* 0x000fe40007810000 */
[----:B------:R-:W-:Y:S01]  /*2ba0*/  FSEL R59, R59, -INF , P1 ;  /* 0xff8000003b3b7808 */ /* 0x000fe20000800000 */
[----:B------:R-:W1:Y:S01]  /*2bb0*/  SHFL.BFLY PT, R10, R9, 0x1, 0x1f ;  /* 0x0c201f00090a7f89 */ /* 0x000e6200000e0000 */
        /* <DEDUP_REMOVED lines=8> */
[----:B------:R-:W-:Y:S02]  /*2c40*/  FSEL R39, R39, -INF , P4 ;  /* 0xff80000027277808 */ /* 0x000fe40002000000 */
[----:B------:R-:W-:Y:S02]  /*2c50*/  FSEL R42, R42, -INF , P5 ;  /* 0xff8000002a2a7808 */ /* 0x000fe40002800000 */
[----:B------:R-:W-:Y:S02]  /*2c60*/  FSEL R43, R43, -INF , P6 ;  /* 0xff8000002b2b7808 */ /* 0x000fe40003000000 */
[----:B------:R-:W-:Y:S02]  /*2c70*/  ISETP.NE.AND P0, PT, R6, RZ, PT ;  /* 0x000000ff0600720c */ /* 0x000fe40003f05270 */
[----:B-1----:R-:W-:Y:S01]  /*2c80*/  FMNMX.FTZ R3, R9, R10, !PT ;  /* 0x0000000a09037209 */ /* 0x002fe20007810000 */
[----:B------:R-:W-:-:S03]  /*2c90*/  IMAD.U32 R10, RZ, RZ, UR49 ;  /* 0x00000031ff0a7e24 */ /* 0x000fc6000f8e00ff */
        /* <DEDUP_REMOVED lines=31> */
[----:B-1----:R-:W-:-:S01]  /*2e90*/  FFMA.FTZ R80, R72, UR49, -R7 ;  /* 0x0000003148507c23 */ /* 0x002fc20008010807 */
[----:B------:R-:W-:Y:S01]  /*2ea0*/  FSEL R72, R34, -INF , P1 ;  /* 0xff80000022487808 */ /* 0x000fe20000800000 */
        /* <DEDUP_REMOVED lines=30> */
[----:B------:R-:W-:Y:S01]  /*3090*/  MUFU.EX2 R34, R80 ;  /* 0x0000005000227308 */ /* 0x000fe20000000800 */
[----:B------:R-:W-:-:S02]  /*30a0*/  FFMA.FTZ R7, R41, UR49, -R7 ;  /* 0x0000003129077c23 */ /* 0x000fc40008010807 */
        /* <DEDUP_REMOVED lines=14> */
[----:B------:R-:W1:Y:S03]  /*3190*/  MUFU.EX2 R11, R11 ;  /* 0x0000000b000b7308 */ /* 0x000e660000000800 */
[----:B------:R-:W-:-:S04]  /*31a0*/  FMNMX.FTZ R4, R38, R85, !PT ;  /* 0x0000005526047209 */ /* 0x000fc80007810000 */
[----:B------:R-:W-:Y:S01]  /*31b0*/  FMNMX.FTZ R85, R39, R4, !PT ;  /* 0x0000000427557209 */ /* 0x000fe20007810000 */
[----:B------:R-:W-:Y:S03]  /*31c0*/  MUFU.EX2 R27, R76 ;  /* 0x0000004c001b7308 */ /* 0x000fe60000000800 */
[----:B------:R-:W-:-:S04]  /*31d0*/  FMNMX.FTZ R4, R42, R85, !PT ;  /* 0x000000552a047209 */ /* 0x000fc80007810000 */
[----:B------:R-:W-:Y:S01]  /*31e0*/  FMNMX.FTZ R4, R43, R4, !PT ;  /* 0x000000042b047209 */ /* 0x000fe20007810000 */
[----:B------:R-:W2:Y:S01]  /*31f0*/  MUFU.EX2 R76, R88 ;  /* 0x00000058004c7308 */ /* 0x000ea20000000800 */
[----:B-1----:R-:W-:-:S03]  /*3200*/  F2FP.SATFINITE.E4M3.F32.PACK_AB_MERGE_C R152, R11, R8, RZ ;  /* 0x000000080b98723e */ /* 0x002fc600048070ff */
[----:B------:R-:W1:Y:S01]  /*3210*/  SHFL.BFLY PT, R85, R4, 0x2, 0x1f ;  /* 0x0c401f0004557f89 */ /* 0x000e6200000e0000 */
[----:B------:R-:W-:-:S03]  /*3220*/  F2FP.SATFINITE.E4M3.F32.PACK_AB_MERGE_C R152, R9, R6, R152 ;  /* 0x000000060998723e */ /* 0x000fc60004807098 */
[----:B------:R-:W-:Y:S08]  /*3230*/  MUFU.EX2 R10, R10 ;  /* 0x0000000a000a7308 */ /* 0x000ff00000000800 */
[----:B------:R-:W-:Y:S01]  /*3240*/  MUFU.EX2 R13, R13 ;  /* 0x0000000d000d7308 */ /* 0x000fe20000000800 */
[----:B--2---:R-:W-:-:S04]  /*3250*/  F2FP.SATFINITE.E4M3.F32.PACK_AB_MERGE_C R138, R81, R76, RZ ;  /* 0x0000004c518a723e */ /* 0x004fc800048070ff */
[----:B------:R-:W-:-:S03]  /*3260*/  F2FP.SATFINITE.E4M3.F32.PACK_AB_MERGE_C R138, R77, R26, R138 ;  /* 0x0000001a4d8a723e */ /* 0x000fc6000480708a */
[----:B------:R-:W-:Y:S01]  /*3270*/  MUFU.EX2 R12, R12 ;  /* 0x0000000c000c7308 */ /* 0x000fe20000000800 */
[----:B-1----:R-:W-:-:S07]  /*3280*/  FMNMX.FTZ R85, R4, R85, !PT ;  /* 0x0000005504557209 */ /* 0x002fce0007810000 */
[----:B------:R-:W1:Y:S01]  /*3290*/  MUFU.EX2 R15, R105 ;  /* 0x00000069000f7308 */ /* 0x000e620000000800 */
[----:B------:R-:W2:Y:S07]  /*32a0*/  SHFL.BFLY PT, R4, R85, 0x1, 0x1f ;  /* 0x0c201f0055047f89 */ /* 0x000eae00000e0000 */
[----:B------:R-:W-:Y:S08]  /*32b0*/  MUFU.EX2 R14, R14 ;  /* 0x0000000e000e7308 */ /* 0x000ff00000000800 */
[----:B------:R-:W3:Y:S01]  /*32c0*/  MUFU.EX2 R20, R20 ;  /* 0x0000001400147308 */ /* 0x000ee20000000800 */
[----:B-1----:R-:W-:-:S04]  /*32d0*/  F2FP.SATFINITE.E4M3.F32.PACK_AB_MERGE_C R154, R15, R12, RZ ;  /* 0x0000000c0f9a723e */ /* 0x002fc800048070ff */
[----:B------:R-:W-:-:S03]  /*32e0*/  F2FP.SATFINITE.E4M3.F32.PACK_AB_MERGE_C R154, R13, R10, R154 ;  /* 0x0000000a0d9a723e */ /* 0x000fc6000480709a */
[----:B------:R-:W-:Y:S01]  /*32f0*/  MUFU.EX2 R60, R60 ;  /* 0x0000003c003c7308 */ /* 0x000fe20000000800 */
[----:B--2---:R-:W-:Y:S01]  /*3300*/  FMNMX.FTZ R4, R85, R4, !PT ;  /* 0x0000000455047209 */ /* 0x004fe20007810000 */
[----:B------:R-:W-:-:S03]  /*3310*/  IMAD.U32 R85, RZ, RZ, UR49 ;  /* 0x00000031ff557e24 */ /* 0x000fc6000f8e00ff */
[C---:B------:R-:W-:Y:S01]  /*3320*/  FSETP.NEU.FTZ.AND P1, PT, R4.reuse, -INF , PT ;  /* 0xff8000000400780b */ /* 0x040fe20003f3d000 */
[----:B------:R-:W-:-:S02]  /*3330*/  FFMA.FTZ R84, R4, R85, -8 ;  /* 0xc100000004547423 */ /* 0x000fc40000010055 */
[----:B------:R-:W-:Y:S01]  /*3340*/  MUFU.EX2 R61, R61 ;  /* 0x0000003d003d7308 */ /* 0x000fe20000000800 */
[----:B---3--:R-:W-:Y:S02]  /*3350*/  F2FP.SATFINITE.E4M3.F32.PACK_AB_MERGE_C R136, R27, R20, RZ ;  /* 0x000000141b88723e */ /* 0x008fe400048070ff */
        /* <DEDUP_REMOVED lines=23> */
[----:B------:R-:W-:Y:S01]  /*34d0*/  FADD.FTZ R75, R6, R9 ;  /* 0x00000009064b7221 */ /* 0x000fe20000010000 */
[----:B------:R-:W-:-:S01]  /*34e0*/  FFMA.FTZ R70, R74, UR49, -R84 ;  /* 0x000000314a467c23 */ /* 0x000fc20008010854 */
[----:B------:R-:W2:Y:S01]  /*34f0*/  MUFU.EX2 R89, R89 ;  /* 0x0000005900597308 */ /* 0x000ea20000000800 */
[----:B------:R-:W-:-:S01]  /*3500*/  FFMA.FTZ R94, R107, UR49, -R84 ;  /* 0x000000316b5e7c23 */ /* 0x000fc20008010854 */
[----:B------:R-:W-:Y:S01]  /*3510*/  FADD.FTZ R98, R8, R75 ;  /* 0x0000004b08627221 */ /* 0x000fe20000010000 */
[----:B------:R-:W-:-:S01]  /*3520*/  FFMA.FTZ R78, R78, UR49, -R84 ;  /* 0x000000314e4e7c23 */ /* 0x000fc20008010854 */
[--C-:B------:R-:W-:Y:S01]  /*3530*/  FFMA.FTZ R79, R79, UR49, -R84.reuse ;  /* 0x000000314f4f7c23 */ /* 0x100fe20008010854 */
[----:B0-----:R-:W-:-:S01]  /*3540*/  FFMA.FTZ R24, R47, UR49, -R84 ;  /* 0x000000312f187c23 */ /* 0x001fc20008010854 */
        /* <DEDUP_REMOVED lines=27> */
[----:B------:R-:W-:Y:S01]  /*3700*/  FFMA.FTZ R74, R50, UR49, -R84 ;  /* 0x00000031324a7c23 */ /* 0x000fe20008010854 */
[----:B------:R-:W-:Y:S01]  /*3710*/  F2FP.SATFINITE.E4M3.F32.PACK_AB_MERGE_C R153, R80, R41, R153 ;  /* 0x000000295099723e */ /* 0x000fe20004807099 */
[----:B------:R-:W-:-:S04]  /*3720*/  IMAD.MOV.U32 R41, RZ, RZ, R25 ;  /* 0x000000ffff297224 */ /* 0x000fc800078e0019 */
[----:B------:R-:W1:Y:S01]  /*3730*/  MUFU.EX2 R94, R94 ;  /* 0x0000005e005e7308 */ /* 0x000e620000000800 */
[----:B--2---:R-:W-:-:S01]  /*3740*/  FADD.FTZ R50, R88, R75 ;  /* 0x0000004b58327221 */ /* 0x004fc20000010000 */
[----:B------:R-:W-:-:S06]  /*3750*/  FADD.FTZ R75, R15, R98 ;  /* 0x000000620f4b7221 */ /* 0x000fcc0000010000 */
[----:B------:R-:W2:Y:S01]  /*3760*/  MUFU.EX2 R78, R78 ;  /* 0x0000004e004e7308 */ /* 0x000ea20000000800 */
[----:B0-----:R-:W-:-:S01]  /*3770*/  FADD.FTZ R51, R93, R50 ;  /* 0x000000325d337221 */ /* 0x001fc20000010000 */
[----:B------:R-:W-:-:S04]  /*3780*/  FADD.FTZ R50, R14, R75 ;  /* 0x0000004b0e327221 */ /* 0x000fc80000010000 */
[----:B------:R-:W-:Y:S01]  /*3790*/  FADD.FTZ R75, R21, R50 ;  /* 0x00000032154b7221 */ /* 0x000fe20000010000 */
[----:B------:R-:W-:-:S01]  /*37a0*/  FFMA.FTZ R50, R31, UR49, -R84 ;  /* 0x000000311f327c23 */ /* 0x000fc20008010854 */
[----:B------:R-:W0:Y:S01]  /*37b0*/  MUFU.EX2 R79, R79 ;  /* 0x0000004f004f7308 */ /* 0x000e220000000800 */
[----:B-1----:R-:W-:-:S01]  /*37c0*/  FADD.FTZ R51, R94, R51 ;  /* 0x000000335e337221 */ /* 0x002fc20000010000 */
[----:B------:R-:W-:-:S04]  /*37d0*/  F2FP.SATFINITE.E4M3.F32.PACK_AB_MERGE_C R155, R94, R93, RZ ;  /* 0x0000005d5e9b723e */ /* 0x000fc800048070ff */
[----:B------:R-:W-:Y:S02]  /*37e0*/  F2FP.SATFINITE.E4M3.F32.PACK_AB_MERGE_C R155, R88, R85, R155 ;  /* 0x00000055589b723e */ /* 0x000fe4000480709b */
[----:B------:R-:W1:Y:S01]  /*37f0*/  MUFU.EX2 R95, R95 ;  /* 0x0000005f005f7308 */ /* 0x000e620000000800 */
[----:B--2---:R-:W-:-:S01]  /*3800*/  FADD.FTZ R98, R78, R51 ;  /* 0x000000334e627221 */ /* 0x004fc20000010000 */
[----:B------:R-:W-:Y:S01]  /*3810*/  FFMA.FTZ R51, R30, UR49, -R84 ;  /* 0x000000311e337c23 */ /* 0x000fe20008010854 */
[----:B------:R-:W-:-:S04]  /*3820*/  FADD.FTZ R30, R20, R75 ;  /* 0x0000004b141e7221 */ /* 0x000fc80000010000 */
[----:B------:R-:W-:Y:S01]  /*3830*/  FADD.FTZ R75, R27, R30 ;  /* 0x0000001e1b4b7221 */ /* 0x000fe20000010000 */
        /* <DEDUP_REMOVED lines=9> */
[----:B0-----:R-:W-:-:S07]  /*38d0*/  FADD.FTZ R98, R82, R31 ;  /* 0x0000001f52627221 */ /* 0x001fce0000010000 */
[----:B------:R-:W0:Y:S01]  /*38e0*/  MUFU.EX2 R87, R87 ;  /* 0x0000005700577308 */ /* 0x000e220000000800 */
[----:B-1----:R-:W-:-:S07]  /*38f0*/  FADD.FTZ R97, R83, R98 ;  /* 0x0000006253617221 */ /* 0x002fce0000010000 */
[----:B------:R-:W-:Y:S08]  /*3900*/  MUFU.EX2 R5, R46 ;  /* 0x0000002e00057308 */ /* 0x000ff00000000800 */
[----:B------:R-:W-:Y:S01]  /*3910*/  MUFU.EX2 R62, R62 ;  /* 0x0000003e003e7308 */ /* 0x000fe20000000800 */
[----:B0-----:R-:W-:-:S04]  /*3920*/  F2FP.SATFINITE.E4M3.F32.PACK_AB_MERGE_C R139, R87, R86, RZ ;  /* 0x00000056578b723e */ /* 0x001fc800048070ff */
[----:B------:R-:W-:-:S03]  /*3930*/  F2FP.SATFINITE.E4M3.F32.PACK_AB_MERGE_C R139, R83, R82, R139 ;  /* 0x00000052538b723e */ /* 0x000fc6000480708b */
[----:B------:R0:W-:Y:S08]  /*3940*/  MUFU.EX2 R46, R74 ;  /* 0x0000004a002e7308 */ /* 0x0001f00000000800 */
[----:B------:R-:W-:Y:S01]  /*3950*/  MUFU.EX2 R63, R63 ;  /* 0x0000003f003f7308 */ /* 0x000fe20000000800 */
[----:B0-----:R-:W-:-:S01]  /*3960*/  FADD.FTZ R74, R26, R75 ;  /* 0x0000004b1a4a7221 */ /* 0x001fc20000010000 */
[----:B------:R-:W-:-:S03]  /*3970*/  IMAD.MOV.U32 R26, RZ, RZ, R25 ;  /* 0x000000ffff1a7224 */ /* 0x000fc600078e0019 */
[----:B------:R-:W-:-:S03]  /*3980*/  FADD.FTZ R75, R77, R74 ;  /* 0x0000004a4d4b7221 */ /* 0x000fc60000010000 */
[----:B------:R-:W0:Y:S01]  /*3990*/  MUFU.EX2 R64, R64 ;  /* 0x0000004000407308 */ /* 0x000e220000000800 */
[----:B------:R-:W-:-:S04]  /*39a0*/  FADD.FTZ R74, R76, R75 ;  /* 0x0000004b4c4a7221 */ /* 0x000fc80000010000 */
[----:B------:R-:W-:-:S03]  /*39b0*/  FADD.FTZ R11, R81, R74 ;  /* 0x0000004a510b7221 */ /* 0x000fc60000010000 */
[----:B------:R-:W1:Y:S01]  /*39c0*/  MUFU.EX2 R90, R90 ;  /* 0x0000005a005a7308 */ /* 0x000e620000000800 */
[----:B------:R-:W-:-:S04]  /*39d0*/  FADD.FTZ R12, R60, R11 ;  /* 0x0000000b3c0c7221 */ /* 0x000fc80000010000 */
[----:B------:R-:W-:-:S03]  /*39e0*/  FADD.FTZ R11, R61, R12 ;  /* 0x0000000c3d0b7221 */ /* 0x000fc60000010000 */
[----:B------:R2:W-:Y:S01]  /*39f0*/  MUFU.EX2 R30, R54 ;  /* 0x00000036001e7308 */ /* 0x0005e20000000800 */
[----:B0-----:R-:W-:-:S07]  /*3a00*/  FADD.FTZ R12, R64, R11 ;  /* 0x0000000b400c7221 */ /* 0x001fce0000010000 */
[----:B------:R-:W0:Y:S01]  /*3a10*/  MUFU.EX2 R65, R65 ;  /* 0x0000004100417308 */ /* 0x000e220000000800 */
[----:B--2---:R-:W-:-:S04]  /*3a20*/  FADD.FTZ R54, R86, R97 ;  /* 0x0000006156367221 */ /* 0x004fc80000010000 */
[----:B------:R-:W-:Y:S01]  /*3a30*/  FADD.FTZ R15, R87, R54 ;  /* 0x00000036570f7221 */ /* 0x000fe20000010000 */
[----:B------:R-:W-:Y:S02]  /*3a40*/  IMAD.MOV.U32 R54, RZ, RZ, R25 ;  /* 0x000000ffff367224 */ /* 0x000fe400078e0019 */
[----:B------:R-:W2:Y:S01]  /*3a50*/  MUFU.EX2 R91, R91 ;  /* 0x0000005b005b7308 */ /* 0x000ea20000000800 */
[----:B------:R-:W-:-:S04]  /*3a60*/  FADD.FTZ R20, R62, R15 ;  /* 0x0000000f3e147221 */ /* 0x000fc80000010000 */
[----:B------:R-:W-:-:S03]  /*3a70*/  FADD.FTZ R27, R63, R20 ;  /* 0x000000143f1b7221 */ /* 0x000fc60000010000 */
[----:B------:R-:W3:Y:S01]  /*3a80*/  MUFU.EX2 R68, R68 ;  /* 0x0000004400447308 */ /* 0x000ee20000000800 */
[----:B-1----:R-:W-:-:S01]  /*3a90*/  FADD.FTZ R20, R90, R27 ;  /* 0x0000001b5a147221 */ /* 0x002fc20000010000 */
[C---:B0-----:R-:W-:Y:S01]  /*3aa0*/  FADD.FTZ R27, R65.reuse, R12 ;  /* 0x0000000c411b7221 */ /* 0x041fe20000010000 */
[----:B------:R-:W-:-:S04]  /*3ab0*/  F2FP.SATFINITE.E4M3.F32.PACK_AB_MERGE_C R140, R65, R64, RZ ;  /* 0x00000040418c723e */ /* 0x000fc800048070ff */
[----:B------:R-:W-:Y:S01]  /*3ac0*/  F2FP.SATFINITE.E4M3.F32.PACK_AB_MERGE_C R140, R61, R60, R140 ;  /* 0x0000003c3d8c723e */ /* 0x000fe2000480708c */
[----:B------:R-:W-:Y:S01]  /*3ad0*/  MUFU.EX2 R66, R66 ;  /* 0x0000004200427308 */ /* 0x000fe20000000800 */
[----:B--2---:R-:W-:-:S04]  /*3ae0*/  F2FP.SATFINITE.E4M3.F32.PACK_AB_MERGE_C R90, R91, R90, RZ ;  /* 0x0000005a5b5a723e */ /* 0x004fc800048070ff */
[----:B------:R-:W-:-:S03]  /*3af0*/  F2FP.SATFINITE.E4M3.F32.PACK_AB_MERGE_C R141, R63, R62, R90 ;  /* 0x0000003e3f8d723e */ /* 0x000fc6000480705a */
[----:B------:R-:W0:Y:S01]  /*3b00*/  MUFU.EX2 R69, R69 ;  /* 0x0000004500457308 */ /* 0x000e220000000800 */
[----:B---3--:R-:W-:-:S07]  /*3b10*/  FADD.FTZ R12, R68, R27 ;  /* 0x0000001b440c7221 */ /* 0x008fce0000010000 */
[----:B------:R-:W-:Y:S08]  /*3b20*/  MUFU.EX2 R67, R67 ;  /* 0x0000004300437308 */ /* 0x000ff00000000800 */
[----:B------:R-:W-:Y:S01]  /*3b30*/  MUFU.EX2 R70, R70 ;  /* 0x0000004600467308 */ /* 0x000fe20000000800 */
[----:B0-----:R-:W-:-:S04]  /*3b40*/  FADD.FTZ R27, R69, R12 ;  /* 0x0000000c451b7221 */ /* 0x001fc80000010000 */
[----:B------:R-:W-:Y:S01]  /*3b50*/  FADD.FTZ R6, R34, R27 ;  /* 0x0000001b22067221 */ /* 0x000fe20000010000 */
[----:B------:R-:W-:Y:S02]  /*3b60*/  MOV R27, R25 ;  /* 0x00000019001b7202 */ /* 0x000fe40000000f00 */
[----:B------:R-:W0:Y:S08]  /*3b70*/  MUFU.EX2 R73, R73 ;  /* 0x0000004900497308 */ /* 0x000e300000000800 */
[----:B------:R-:W1:Y:S08]  /*3b80*/  MUFU.EX2 R71, R71 ;  /* 0x0000004700477308 */ /* 0x000e700000000800 */
[----:B------:R2:W-:Y:S01]  /*3b90*/  MUFU.EX2 R31, R55 ;  /* 0x00000037001f7308 */ /* 0x0005e20000000800 */
[C---:B0-----:R-:W-:Y:S01]  /*3ba0*/  F2FP.SATFINITE.E4M3.F32.PACK_AB_MERGE_C R34, R73.reuse, R34, RZ ;  /* 0x000000224922723e */ /* 0x041fe200048070ff */
[----:B------:R-:W-:-:S03]  /*3bb0*/  FADD.FTZ R73, R73, R6 ;  /* 0x0000000649497221 */ /* 0x000fc60000010000 */
[----:B------:R-:W-:Y:S01]  /*3bc0*/  F2FP.SATFINITE.E4M3.F32.PACK_AB_MERGE_C R142, R69, R68, R34 ;  /* 0x00000044458e723e */ /* 0x000fe20004807022 */
[----:B------:R-:W-:Y:S02]  /*3bd0*/  IMAD.MOV.U32 R34, RZ, RZ, R25 ;  /* 0x000000ffff227224 */ /* 0x000fe400078e0019 */
[----:B------:R-:W0:Y:S01]  /*3be0*/  MUFU.EX2 R44, R44 ;  /* 0x0000002c002c7308 */ /* 0x000e220000000800 */
[----:B--2---:R-:W-:-:S04]  /*3bf0*/  FADD.FTZ R55, R91, R20 ;  /* 0x000000145b377221 */ /* 0x004fc80000010000 */
[----:B------:R-:W-:Y:S01]  /*3c00*/  FADD.FTZ R20, R66, R55 ;  /* 0x0000003742147221 */ /* 0x000fe20000010000 */
[----:B------:R-:W-:Y:S02]  /*3c10*/  IMAD.MOV.U32 R55, RZ, RZ, R25 ;  /* 0x000000ffff377224 */ /* 0x000fe400078e0019 */
[----:B------:R-:W2:Y:S01]  /*3c20*/  MUFU.EX2 R45, R45 ;  /* 0x0000002d002d7308 */ /* 0x000ea20000000800 */
[----:B------:R-:W-:-:S04]  /*3c30*/  FADD.FTZ R9, R67, R20 ;  /* 0x0000001443097221 */ /* 0x000fc80000010000 */
[----:B------:R-:W-:Y:S01]  /*3c40*/  FADD.FTZ R10, R70, R9 ;  /* 0x00000009460a7221 */ /* 0x000fe20000010000 */
[C---:B-1----:R-:W-:Y:S02]  /*3c50*/  F2FP.SATFINITE.E4M3.F32.PACK_AB_MERGE_C R70, R71.reuse, R70, RZ ;  /* 0x000000464746723e */ /* 0x042fe400048070ff */
[----:B------:R-:W1:Y:S01]  /*3c60*/  MUFU.EX2 R24, R24 ;  /* 0x0000001800187308 */ /* 0x000e620000000800 */
[----:B------:R-:W-:-:S01]  /*3c70*/  FADD.FTZ R10, R71, R10 ;  /* 0x0000000a470a7221 */ /* 0x000fc20000010000 */
[----:B0-----:R-:W-:Y:S01]  /*3c80*/  FADD.FTZ R6, R44, R73 ;  /* 0x000000492c067221 */ /* 0x001fe20000010000 */
[----:B------:R-:W-:Y:S02]  /*3c90*/  F2FP.SATFINITE.E4M3.F32.PACK_AB_MERGE_C R143, R67, R66, R70 ;  /* 0x00000042438f723e */ /* 0x000fe40004807046 */
[----:B------:R-:W-:-:S03]  /*3ca0*/  FADD.FTZ R9, R5, R10 ;  /* 0x0000000a05097221 */ /* 0x000fc60000010000 */
        /* <DEDUP_REMOVED lines=8> */
[C---:B--2---:R-:W-:Y:S01]  /*3d30*/  F2FP.SATFINITE.E4M3.F32.PACK_AB_MERGE_C R48, R49.reuse, R48, RZ ;  /* 0x000000303130723e */ /* 0x044fe200048070ff */
[----:B------:R-:W-:-:S03]  /*3d40*/  FADD.FTZ R49, R49, R6 ;  /* 0x0000000631317221 */ /* 0x000fc60000010000 */
[----:B------:R-:W-:Y:S01]  /*3d50*/  F2FP.SATFINITE.E4M3.F32.PACK_AB_MERGE_C R144, R45, R44, R48 ;  /* 0x0000002c2d90723e */ /* 0x000fe20004807030 */
[--C-:B------:R-:W-:Y:S02]  /*3d60*/  IMAD.MOV.U32 R45, RZ, RZ, R25.reuse ;  /* 0x000000ffff2d7224 */ /* 0x100fe400078e0019 */
[----:B------:R-:W2:Y:S01]  /*3d70*/  MUFU.EX2 R53, R53 ;  /* 0x0000003500357308 */ /* 0x000ea20000000800 */
[C---:B-1----:R-:W-:Y:S01]  /*3d80*/  F2FP.SATFINITE.E4M3.F32.PACK_AB_MERGE_C R46, R47.reuse, R46, RZ ;  /* 0x0000002e2f2e723e */ /* 0x042fe200048070ff */
[----:B------:R-:W-:Y:S01]  /*3d90*/  FADD.FTZ R47, R47, R10 ;  /* 0x0000000a2f2f7221 */ /* 0x000fe20000010000 */
[----:B------:R-:W-:Y:S02]  /*3da0*/  IMAD.MOV.U32 R44, RZ, RZ, R25 ;  /* 0x000000ffff2c7224 */ /* 0x000fe400078e0019 */
[----:B------:R-:W-:Y:S01]  /*3db0*/  F2FP.SATFINITE.E4M3.F32.PACK_AB_MERGE_C R145, R24, R5, R46 ;  /* 0x000000051891723e */ /* 0x000fe2000480702e */
[----:B------:R-:W-:-:S01]  /*3dc0*/  FADD.FTZ R10, R30, R47 ;  /* 0x0000002f1e0a7221 */ /* 0x000fc20000010000 */
[----:B------:R-:W-:Y:S01]  /*3dd0*/  IMAD.MOV.U32 R24, RZ, RZ, R25 ;  /* 0x000000ffff187224 */ /* 0x000fe200078e0019 */
[----:B------:R-:W1:Y:S01]  /*3de0*/  MUFU.EX2 R56, R56 ;  /* 0x0000003800387308 */ /* 0x000e620000000800 */
[----:B0-----:R-:W-:-:S01]  /*3df0*/  FADD.FTZ R6, R52, R49 ;  /* 0x0000003134067221 */ /* 0x001fc20000010000 */
[----:B------:R-:W-:Y:S01]  /*3e00*/  FADD.FTZ R13, R31, R10 ;  /* 0x0000000a1f0d7221 */ /* 0x000fe20000010000 */
[----:B------:R-:W-:-:S02]  /*3e10*/  IMAD.MOV.U32 R47, RZ, RZ, R25 ;  /* 0x000000ffff2f7224 */ /* 0x000fc400078e0019 */
[--C-:B------:R-:W-:Y:S02]  /*3e20*/  IMAD.MOV.U32 R46, RZ, RZ, R25.reuse ;  /* 0x000000ffff2e7224 */ /* 0x100fe400078e0019 */
[----:B------:R-:W-:Y:S01]  /*3e30*/  IMAD.MOV.U32 R49, RZ, RZ, R25 ;  /* 0x000000ffff317224 */ /* 0x000fe200078e0019 */
        /* <DEDUP_REMOVED lines=8> */
[C---:B--2---:R-:W-:Y:S01]  /*3ec0*/  F2FP.SATFINITE.E4M3.F32.PACK_AB_MERGE_C R56, R57.reuse, R56, RZ ;  /* 0x000000383938723e */ /* 0x044fe200048070ff */
[----:B------:R-:W-:-:S03]  /*3ed0*/  FADD.FTZ R57, R57, R6 ;  /* 0x0000000639397221 */ /* 0x000fc60000010000 */
[----:B------:R-:W-:Y:S01]  /*3ee0*/  F2FP.SATFINITE.E4M3.F32.PACK_AB_MERGE_C R146, R53, R52, R56 ;  /* 0x000000343592723e */ /* 0x000fe20004807038 */
[----:B------:R-:W-:Y:S02]  /*3ef0*/  IMAD.MOV.U32 R53, RZ, RZ, R25 ;  /* 0x000000ffff357224 */ /* 0x000fe400078e0019 */
[----:B------:R2:W3:Y:S01]  /*3f00*/  MUFU.EX2 R11, R51 ;  /* 0x00000033000b7308 */ /* 0x0004e20000000800 */
        /* <DEDUP_REMOVED lines=8> */
[----:B--2---:R-:W-:-:S04]  /*3f90*/  IMAD.MOV.U32 R51, RZ, RZ, R25 ;  /* 0x000000ffff337224 */ /* 0x004fc800078e0019 */
[----:B------:R-:W0:Y:S01]  /*3fa0*/  MUFU.EX2 R50, R50 ;  /* 0x0000003200327308 */ /* 0x000e220000000800 */
[----:B---3--:R-:W-:-:S07]  /*3fb0*/  FADD.FTZ R9, R11, R10 ;  /* 0x0000000a0b097221 */ /* 0x008fce0000010000 */
        /* <DEDUP_REMOVED lines=9> */
[C---:B0-----:R-:W-:Y:S01]  /*4050*/  F2FP.SATFINITE.E4M3.F32.PACK_AB_MERGE_C R32, R33.reuse, R32, RZ ;  /* 0x000000202120723e */ /* 0x041fe200048070ff */
[----:B------:R-:W-:-:S03]  /*4060*/  FADD.FTZ R33, R33, R6 ;  /* 0x0000000621217221 */ /* 0x000fc60000010000 */
[----:B------:R-:W-:Y:S01]  /*4070*/  F2FP.SATFINITE.E4M3.F32.PACK_AB_MERGE_C R148, R29, R28, R32 ;  /* 0x0000001c1d94723e */ /* 0x000fe20004807020 */
[--C-:B------:R-:W-:Y:S02]  /*4080*/  IMAD.MOV.U32 R29, RZ, RZ, R25.reuse ;  /* 0x000000ffff1d7224 */ /* 0x100fe400078e0019 */
[----:B------:R-:W0:Y:S01]  /*4090*/  MUFU.EX2 R38, R38 ;  /* 0x0000002600267308 */ /* 0x000e220000000800 */
[C---:B--2---:R-:W-:Y:S01]  /*40a0*/  F2FP.SATFINITE.E4M3.F32.PACK_AB_MERGE_C R72, R35.reuse, R72, RZ ;  /* 0x000000482348723e */ /* 0x044fe200048070ff */
[----:B------:R-:W-:Y:S01]  /*40b0*/  FADD.FTZ R35, R35, R8 ;  /* 0x0000000823237221 */ /* 0x000fe20000010000 */
[--C-:B------:R-:W-:Y:S02]  /*40c0*/  IMAD.MOV.U32 R28, RZ, RZ, R25.reuse ;  /* 0x000000ffff1c7224 */ /* 0x100fe400078e0019 */
[----:B------:R-:W-:Y:S01]  /*40d0*/  F2FP.SATFINITE.E4M3.F32.PACK_AB_MERGE_C R149, R50, R11, R72 ;  /* 0x0000000b3295723e */ /* 0x000fe20004807048 */
[----:B------:R-:W-:Y:S01]  /*40e0*/  IMAD.MOV.U32 R32, RZ, RZ, R25 ;  /* 0x000000ffff207224 */ /* 0x000fe200078e0019 */
[----:B------:R-:W-:Y:S01]  /*40f0*/  MOV R50, R25 ;  /* 0x0000001900327202 */ /* 0x000fe20000000f00 */
[----:B------:R-:W2:Y:S01]  /*4100*/  MUFU.EX2 R37, R37 ;  /* 0x0000002500257308 */ /* 0x000ea20000000800 */
[----:B-1----:R-:W-:-:S01]  /*4110*/  FADD.FTZ R6, R36, R33 ;  /* 0x0000002124067221 */ /* 0x002fc20000010000 */
[----:B------:R-:W-:-:S06]  /*4120*/  IMAD.MOV.U32 R33, RZ, RZ, R25 ;  /* 0x000000ffff217224 */ /* 0x000fcc00078e0019 */
        /* <DEDUP_REMOVED lines=13> */
[----:B------:R-:W-:Y:S02]  /*4200*/  IMAD.MOV.U32 R37, RZ, RZ, R25 ;  /* 0x000000ffff257224 */ /* 0x000fe400078e0019 */
[----:B-1----:R-:W-:-:S01]  /*4210*/  FADD.FTZ R6, R42, R9 ;  /* 0x000000092a067221 */ /* 0x002fc20000010000 */
[--C-:B------:R-:W-:Y:S02]  /*4220*/  IMAD.MOV.U32 R36, RZ, RZ, R25.reuse ;  /* 0x000000ffff247224 */ /* 0x100fe400078e0019 */
[----:B------:R-:W-:Y:S01]  /*4230*/  IMAD.MOV.U32 R40, RZ, RZ, R25 ;  /* 0x000000ffff287224 */ /* 0x000fe200078e0019 */
[C---:B--2---:R-:W-:Y:S01]  /*4240*/  F2FP.SATFINITE.E4M3.F32.PACK_AB_MERGE_C R10, R43.reuse, R42, RZ ;  /* 0x0000002a2b0a723e */ /* 0x044fe200048070ff */
[----:B------:R-:W-:-:S01]  /*4250*/  FADD.FTZ R6, R43, R6 ;  /* 0x000000062b067221 */ /* 0x000fc20000010000 */
[----:B------:R-:W-:-:S02]  /*4260*/  IMAD.MOV.U32 R43, RZ, RZ, R25 ;  /* 0x000000ffff2b7224 */ /* 0x000fc400078e0019 */
[----:B------:R-:W-:Y:S01]  /*4270*/  F2FP.SATFINITE.E4M3.F32.PACK_AB_MERGE_C R151, R39, R38, R10 ;  /* 0x000000262797723e */ /* 0x000fe2000480700a */
        /* <DEDUP_REMOVED lines=22> */
[----:B------:R-:W-:Y:S01]  /*43e0*/  UMOV UR21, UR50 ;  /* 0x0000003200157c82 */ /* 0x000fe20008000000 */
[----:B------:R-:W-:-:S05]  /*43f0*/  UMOV UR20, UR40 ;  /* 0x0000002800147c82 */ /* 0x000fca0008000000 */
.L_x_13753:
[----:B------:R-:W-:-:S04]  /*4400*/  UISETP.NE.AND UP0, UPT, UR20, 0x1, UPT ;  /* 0x000000011400788c */ /* 0x000fc8000bf05270 */
[----:B------:R-:W-:-:S04]  /*4410*/  USEL UR50, URZ, 0x1, UP0 ;  /* 0x000000013f327887 */ /* 0x000fc80008000000 */
[----:B------:R-:W-:Y:S01]  /*4420*/  ULOP3.LUT UR50, UR21, UR50, URZ, 0x3c, !UPT ;  /* 0x0000003215327292 */ /* 0x000fe2000f8e3c3f */
[----:B------:R-:W-:Y:S11]  /*4430*/  @!P0 BRA `(.L_x_13743) ;  /* 0x0000000000048947 */ /* 0x000ff60003800000 */
[----:B------:R-:W-:Y:S01]  /*4440*/  BPT.TRAP 0x1 ;  /* 0x000000040000795c */ /* 0x000fe20000300000 */
.L_x_13743:
        /* <DEDUP_REMOVED lines=12> */
.L_x_13744:
[----:B-1----:R-:W-:Y:S05]  /*4510*/  @P1 BRA `(.L_x_13745) ;  /* 0x0000000000081947 */ /* 0x002fea0003800000 */
[----:B------:R-:W1:Y:S02]  /*4520*/  SYNCS.PHASECHK.TRANS64.TRYWAIT P1, [UR17+0x13230], R3 ;  /* 0x01323003ff0075a7 */ /* 0x000e640008020151 */
[----:B-1----:R-:W-:Y:S05]  /*4530*/  @!P1 BRA `(.L_x_13746) ;  /* 0x000000c000749947 */ /* 0x002fea0003800000 */
.L_x_13745:
[----:B------:R-:W-:Y:S01]  /*4540*/  R2UR UR22, R0 ;  /* 0x00000000001672ca */ /* 0x000fe200000e0000 */
[----:B------:R-:W-:Y:S01]  /*4550*/  WARPGROUP.ARRIVE ;  /* 0x00000000000079c5 */ /* 0x000fe20000000000 */
[----:B------:R-:W-:Y:S01]  /*4560*/  UMOV UR39, 0x80000020 ;  /* 0x8000002000277882 */ /* 0x000fe20000000000 */
[----:B------:R-:W-:Y:S01]  /*4570*/  UMOV UR8, UR36 ;  /* 0x0000002400087c82 */ /* 0x000fe20008000000 */
[----:B------:R-:W-:Y:S01]  /*4580*/  UMOV UR9, UR37 ;  /* 0x0000002500097c82 */ /* 0x000fe20008000000 */
[----:B------:R-:W-:Y:S01]  /*4590*/  UMOV UR11, 0x80000020 ;  /* 0x80000020000b7882 */ /* 0x000fe20000000000 */
[----:B------:R-:W-:Y:S01]  /*45a0*/  UMOV UR12, UR36 ;  /* 0x00000024000c7c82 */ /* 0x000fe20008000000 */
[----:B------:R-:W-:Y:S01]  /*45b0*/  UMOV UR13, UR37 ;  /* 0x00000025000d7c82 */ /* 0x000fe20008000000 */
[----:B------:R-:W-:Y:S01]  /*45c0*/  UMOV UR15, 0x80000020 ;  /* 0x80000020000f7882 */ /* 0x000fe20000000000 */
[----:B------:R-:W-:-:S04]  /*45d0*/  UMOV UR7, 0x80000020 ;  /* 0x8000002000077882 */ /* 0x000fc80000000000 */
[----:B------:R-:W-:-:S04]  /*45e0*/  UIMAD UR22, UR40, 0x280, UR22 ;  /* 0x00000280281678a4 */ /* 0x000fc8000f8e0216 */
[----:B------:R-:W-:Y:S02]  /*45f0*/  UIADD3 UR10, UR22, 0x80, URZ ;  /* 0x00000080160a7890 */ /* 0x000fe4000fffe03f */
[----:B------:R-:W-:Y:S02]  /*4600*/  UIADD3 UR14, UR22, 0x100, URZ ;  /* 0x00000100160e7890 */ /* 0x000fe4000fffe03f */
[----:B------:R-:W-:Y:S01]  /*4610*/  UMOV UR38, UR22 ;  /* 0x0000001600267c82 */ /* 0x000fe20008000000 */
[----:B------:R-:W-:Y:S01]  /*4620*/  UIADD3 UR6, UR22, 0x200, URZ ;  /* 0x0000020016067890 */ /* 0x000fe2000fffe03f */
        /* <DEDUP_REMOVED lines=49> */
.L_x_13747:
[----:B------:R-:W-:Y:S01]  /*4940*/  ULEA UR9, UR20, UR19, 0x3 ;  /* 0x0000001314097291 */ /* 0x000fe2000f8e183f */
[----:B01----:R-:W-:-:S05]  /*4950*/  IMAD.U32 R3, RZ, RZ, UR21 ;  /* 0x00000015ff037e24 */ /* 0x003fca000f8e00ff */
[----:B------:R-:W-:-:S04]  /*4960*/  SHF.L.U32 R3, R3, 0x1f, RZ ;  /* 0x0000001f03037819 */ /* 0x000fc800000006ff */
[----:B------:R0:W1:Y:S01]  /*4970*/  SYNCS.PHASECHK.TRANS64.TRYWAIT P1, [UR9+0x13250], R3 ;  /* 0x01325003ff0075a7 */ /* 0x0000620008020149 */
[----:B------:R-:W-:Y:S05]  /*4980*/  @!P0 BRA `(.L_x_13748) ;  /* 0x0000000000048947 */ /* 0x000fea0003800000 */
[----:B------:R-:W-:Y:S01]  /*4990*/  BPT.TRAP 0x1 ;  /* 0x000000040000795c */ /* 0x000fe20000300000 */
.L_x_13748:
[----:B-1----:R-:W-:Y:S05]  /*49a0*/  @P1 BRA `(.L_x_13749) ;  /* 0x0000000000081947 */ /* 0x002fea0003800000 */
[----:B------:R-:W1:Y:S02]  /*49b0*/  SYNCS.PHASECHK.TRANS64.TRYWAIT P1, [UR9+0x13250], R3 ;  /* 0x01325003ff0075a7 */ /* 0x000e640008020149 */
[----:B-1----:R-:W-:Y:S05]  /*49c0*/  @!P1 BRA `(.L_x_13750) ;  /* 0x000000bc00689947 */ /* 0x002fea0003800000 */
.L_x_13749:
        /* <DEDUP_REMOVED lines=32> */
.L_x_13751:
[----:B-1----:R-:W-:Y:S01]  /*4bd0*/  FMNMX.FTZ R4, R120, R8, !PT ;  /* 0x0000000878047209 */ /* 0x002fe20007810000 */
[----:B------:R-:W-:Y:S01]  /*4be0*/  UIADD3 UR17, UR17, 0x13240, URZ ;  /* 0x0001324011117890 */ /* 0x000fe2000fffe03f */
[----:B------:R-:W-:Y:S02]  /*4bf0*/  FMNMX.FTZ R10, R122, R7, !PT ;  /* 0x000000077a0a7209 */ /* 0x000fe40007810000 */
[----:B0-----:R-:W-:Y:S01]  /*4c00*/  FMNMX.FTZ R3, R121, R4, !PT ;  /* 0x0000000479037209 */ /* 0x001fe20007810000 */
        /* <DEDUP_REMOVED lines=83> */
[----:B------:R-:W0:Y:S01]  /*5140*/  SHFL.BFLY PT, R4, R11, 0x1, 0x1f ;  /* 0x0c201f000b047f89 */ /* 0x000e2200000e0000 */
[----:B------:R-:W-:-:S03]  /*5150*/  IMAD.U32 R10, RZ, RZ, UR49 ;  /* 0x00000031ff0a7e24 */ /* 0x000fc6000f8e00ff */
        /* <DEDUP_REMOVED lines=45> */
[----:B------:R-:W-:-:S02]  /*5430*/  IMAD.U32 R69, RZ, RZ, UR49 ;  /* 0x00000031ff457e24 */ /* 0x000fc4000f8e00ff */
[----:B------:R-:W-:-:S01]  /*5440*/  FADD.FTZ R7, -R4, R7 ;  /* 0x0000000704077221 */ /* 0x000fc20000010100 */
[----:B------:R-:W-:Y:S01]  /*5450*/  FMUL.FTZ R8, R8, UR49 ;  /* 0x0000003108087c20 */ /* 0x000fe20008410000 */
[----:B------:R-:W-:Y:S01]  /*5460*/  MUFU.EX2 R11, R11 ;  /* 0x0000000b000b7308 */ /* 0x000fe20000000800 */
[----:B------:R-:W-:-:S01]  /*5470*/  FFMA.FTZ R69, R4, R69, -8 ;  /* 0xc100000004457423 */ /* 0x000fc20000010045 */
[----:B------:R-:W-:-:S03]  /*5480*/  FMUL.FTZ R7, R7, UR49 ;  /* 0x0000003107077c20 */ /* 0x000fc60008410000 */
        /* <DEDUP_REMOVED lines=47> */
[----:B------:R-:W-:Y:S01]  /*5780*/  FFMA.FTZ R69, R71, UR49, -R69 ;  /* 0x0000003147457c23 */ /* 0x000fe20008010845 */
[----:B0-----:R-:W-:-:S03]  /*5790*/  FADD.FTZ R5, R10, R5 ;  /* 0x000000050a057221 */ /* 0x001fc60000010000 */
        /* <DEDUP_REMOVED lines=154> */
.L_x_13752:
        /* <DEDUP_REMOVED lines=83> */
.L_x_13742:
[----:B------:R-:W-:Y:S06]  /*6670*/  BAR.ARV 0x8, 0x200 ;  /* 0x0208000000007b1d */ /* 0x000fec0000002000 */
[----:B------:R-:W-:Y:S05]  /*6680*/  @!P0 BRA `(.L_x_13754) ;  /* 0x0000000000048947 */ /* 0x000fea0003800000 */
[----:B------:R-:W-:Y:S01]  /*6690*/  BPT.TRAP 0x1 ;  /* 0x000000040000795c */ /* 0x000fe20000300000 */
.L_x_13754:
        /* <DEDUP_REMOVED lines=9> */
.L_x_13755:
[----:B-1----:R-:W-:Y:S05]  /*6730*/  @P1 BRA `(.L_x_13756) ;  /* 0x0000000000081947 */ /* 0x002fea0003800000 */
[----:B------:R-:W1:Y:S02]  /*6740*/  SYNCS.PHASECHK.TRANS64.TRYWAIT P1, [UR5+0x13250], R0 ;  /* 0x01325000ff0075a7 */ /* 0x000e640008020145 */
[----:B-1----:R-:W-:Y:S05]  /*6750*/  @!P1 BRA `(.L_x_13757) ;  /* 0x000000a0001c9947 */ /* 0x002fea0003800000 */
.L_x_13756:
        /* <DEDUP_REMOVED lines=10> */
[----:B------:R-:W0:Y:S01]  /*6800*/  @P1 LDC.64 R8, c[0x0][0x9c8] ;  /* 0x00027200ff081b82 */ /* 0x000e220000000a00 */
[----:B------:R-:W-:Y:S02]  /*6810*/  UMOV UR6, UR4 ;  /* 0x0000000400067c82 */ /* 0x000fe40008000000 */
[----:B------:R-:W-:Y:S05]  /*6820*/  QGMMA.64x64x32.F32.E4M3.E4M3 R24, R152, gdesc[UR4], R24, gsb0 ;  /* 0x00e0000498187df3 */ /* 0x000fea0008000818 */
[----:B------:R-:W2:Y:S01]  /*6830*/  @P1 LDC.64 R10, c[0x0][0x9d0] ;  /* 0x00027400ff0a1b82 */ /* 0x000ea20000000a00 */
[----:B01----:R-:W-:-:S04]  /*6840*/  @P1 IMAD R0, R8, UR43, RZ ;  /* 0x0000002b08001c24 */ /* 0x003fc8000f8e02ff */
[----:B------:R-:W-:Y:S02]  /*6850*/  @P1 IMAD R7, R9, UR42, R0 ;  /* 0x0000002a09071c24 */ /* 0x000fe4000f8e0200 */
[----:B------:R-:W-:-:S04]  /*6860*/  @P1 IMAD.WIDE.U32 R8, R8, UR42, RZ ;  /* 0x0000002a08081c25 */ /* 0x000fc8000f8e00ff */
[----:B------:R-:W-:Y:S02]  /*6870*/  @P1 IMAD.IADD R9, R9, 0x1, R7 ;  /* 0x0000000109091824 */ /* 0x000fe400078e0207 */
[----:B------:R-:W-:Y:S02]  /*6880*/  IMAD.MOV.U32 R0, RZ, RZ, 0x3f800000 ;  /* 0x3f800000ff007424 */ /* 0x000fe400078e00ff */
[----:B--2---:R-:W-:-:S04]  /*6890*/  @P1 IMAD.WIDE.U32 R8, R10, UR44, R8 ;  /* 0x0000002c0a081c25 */ /* 0x004fc8000f8e0008 */
[----:B------:R-:W-:Y:S01]  /*68a0*/  @P1 IMAD R7, R11, UR44, R9 ;  /* 0x0000002c0b071c24 */ /* 0x000fe2000f8e0209 */
[----:B------:R-:W-:-:S04]  /*68b0*/  @P1 LEA R10, P2, R8, UR10, 0x2 ;  /* 0x0000000a080a1c11 */ /* 0x000fc8000f8410ff */
[----:B------:R-:W-:Y:S01]  /*68c0*/  @P1 LEA.HI.X R11, R8, UR11, R7, 0x2, P2 ;  /* 0x0000000b080b1c11 */ /* 0x000fe200090f1407 */
[----:B------:R-:W-:-:S04]  /*68d0*/  UIADD3 UR6, UR4, 0x80, URZ ;  /* 0x0000008004067890 */ /* 0x000fc8000fffe03f */
[----:B------:R0:W2:Y:S01]  /*68e0*/  @P1 LDG.E R0, desc[UR54][R10.64] ;  /* 0x000000360a001981 */ /* 0x0000a2000c1e1900 */
        /* <DEDUP_REMOVED lines=11> */
[----:B------:R-:W1:Y:S04]  /*69a0*/  SHFL.BFLY PT, R8, R5, 0x2, 0x1f ;  /* 0x0c401f0005087f89 */ /* 0x000e6800000e0000 */
[----:B------:R-:W3:Y:S01]  /*69b0*/  SHFL.BFLY PT, R9, R6, 0x2, 0x1f ;  /* 0x0c401f0006097f89 */ /* 0x000ee200000e0000 */
[----:B------:R-:W-:Y:S02]  /*69c0*/  WARPGROUP.DEPBAR.LE gsb0, 0x0 ;  /* 0x00008000000079c5 */ /* 0x000fe40000010000 */
[----:B------:R-:W-:-:S06]  /*69d0*/  WARPGROUP.ARRIVE ;  /* 0x00000000000079c5 */ /* 0x000fcc0000000000 */
[----:B------:R-:W-:Y:S01]  /*69e0*/  QGMMA.64x64x32.F32.E4M3.E4M3 R24, R144, gdesc[UR4], R24, gsb0 ;  /* 0x00e0000490187df3 */ /* 0x000fe20008000818 */
[----:B-1----:R-:W-:-:S01]  /*69f0*/  FADD.FTZ R8, R8, R5 ;  /* 0x0000000508087221 */ /* 0x002fc20000010000 */
[----:B------:R-:W-:Y:S01]  /*6a00*/  UIADD3 UR4, UR4, 0x200, URZ ;  /* 0x0000020004047890 */ /* 0x000fe2000fffe03f */
[----:B---3--:R-:W-:-:S01]  /*6a10*/  FADD.FTZ R9, R9, R6 ;  /* 0x0000000609097221 */ /* 0x008fc20000010000 */
[----:B------:R-:W-:Y:S02]  /*6a20*/  UMOV UR7, 0xc0000010 ;  /* 0xc000001000077882 */ /* 0x000fe40000000000 */
[----:B------:R-:W1:Y:S03]  /*6a30*/  SHFL.BFLY PT, R7, R8, 0x1, 0x1f ;  /* 0x0c201f0008077f89 */ /* 0x000e6600000e0000 */
[----:B------:R-:W-:Y:S01]  /*6a40*/  UMOV UR6, UR4 ;  /* 0x0000000400067c82 */ /* 0x000fe20008000000 */
[----:B0-----:R-:W0:Y:S01]  /*6a50*/  SHFL.BFLY PT, R10, R9, 0x1, 0x1f ;  /* 0x0c201f00090a7f89 */ /* 0x001e2200000e0000 */
[----:B------:R-:W-:-:S02]  /*6a60*/  IMAD.MOV.U32 R5, RZ, RZ, RZ ;  /* 0x000000ffff057224 */ /* 0x000fc400078e00ff */
[----:B-1----:R-:W-:Y:S01]  /*6a70*/  FADD.FTZ R11, R8, R7 ;  /* 0x00000007080b7221 */ /* 0x002fe20000010000 */
[----:B0-----:R-:W-:-:S04]  /*6a80*/  FADD.FTZ R10, R9, R10 ;  /* 0x0000000a090a7221 */ /* 0x001fc80000010000 */
[C---:B------:R-:W-:Y:S01]  /*6a90*/  FSETP.NE.FTZ.AND P1, PT, R11.reuse, RZ, PT ;  /* 0x000000ff0b00720b */ /* 0x040fe20003f35000 */
[----:B------:R-:W-:Y:S01]  /*6aa0*/  FMUL.FTZ R7, R11, 0.00390625 ;  /* 0x3b8000000b077820 */ /* 0x000fe20000410000 */
[----:B------:R-:W-:Y:S01]  /*6ab0*/  FMUL.FTZ R8, R10, 0.00390625 ;  /* 0x3b8000000a087820 */ /* 0x000fe20000410000 */
        /* <DEDUP_REMOVED lines=26> */
.L_x_13758:
        /* <DEDUP_REMOVED lines=42> */
.L_x_13734:
        /* <DEDUP_REMOVED lines=15> */
[----:B------:R-:W2:Y:S01]  /*6ff0*/  LDL R28, [R1+0x34] ;  /* 0x00003400011c7983 */ /* 0x000ea20000100800 */
[----:B------:R-:W1:Y:S03]  /*7000*/  S2R R29, SR_SWINHI ;  /* 0x00000000001d7919 */ /* 0x000e660000002f00 */
        /* <DEDUP_REMOVED lines=12> */
[----:B------:R-:W-:Y:S02]  /*70d0*/  MOV R44, R0 ;  /* 0x00000000002c7202 */ /* 0x000fe40000000f00 */
[----:B-1----:R-:W-:Y:S02]  /*70e0*/  MOV R45, R29 ;  /* 0x0000001d002d7202 */ /* 0x002fe40000000f00 */
        /* <DEDUP_REMOVED lines=30> */
[----:B--2---:R-:W-:-:S03]  /*72d0*/  IMAD.WIDE R4, R28, 0x2, R44 ;  /* 0x000000021c047825 */ /* 0x004fc600078e022c */
[----:B------:R-:W-:-:S04]  /*72e0*/  IADD3 R11, P3, R4, 0x20, RZ ;  /* 0x00000020040b7810 */ /* 0x000fc80007f7e0ff */
[----:B------:R-:W-:Y:S02]  /*72f0*/  LOP3.LUT R10, R11, 0x380, RZ, 0xc0, !PT ;  /* 0x000003800b0a7812 */ /* 0x000fe400078ec0ff */
[----:B------:R-:W-:Y:S02]  /*7300*/  LOP3.LUT R3, R4, 0x380, RZ, 0xc0, !PT ;  /* 0x0000038004037812 */ /* 0x000fe400078ec0ff */
[----:B------:R-:W-:Y:S02]  /*7310*/  SHF.R.U64 R10, R10, 0x3, RZ ;  /* 0x000000030a0a7819 */ /* 0x000fe400000012ff */
[C---:B------:R-:W-:Y:S02]  /*7320*/  IADD3 R8, P2, R4.reuse, 0x40, RZ ;  /* 0x0000004004087810 */ /* 0x040fe40007f5e0ff */
[----:B------:R-:W-:Y:S02]  /*7330*/  IADD3 R13, P1, R4, 0x60, RZ ;  /* 0x00000060040d7810 */ /* 0x000fe40007f3e0ff */
[----:B------:R-:W-:-:S02]  /*7340*/  SHF.R.U64 R3, R3, 0x3, RZ ;  /* 0x0000000303037819 */ /* 0x000fc400000012ff */
[----:B------:R-:W-:Y:S02]  /*7350*/  LOP3.LUT R10, R10, R11, RZ, 0x3c, !PT ;  /* 0x0000000b0a0a7212 */ /* 0x000fe400078e3cff */
[----:B------:R-:W-:Y:S02]  /*7360*/  LOP3.LUT R6, R8, 0x380, RZ, 0xc0, !PT ;  /* 0x0000038008067812 */ /* 0x000fe400078ec0ff */
[----:B------:R-:W-:Y:S02]  /*7370*/  LOP3.LUT R11, R13, 0x380, RZ, 0xc0, !PT ;  /* 0x000003800d0b7812 */ /* 0x000fe400078ec0ff */
[----:B------:R-:W-:Y:S02]  /*7380*/  LOP3.LUT R4, R3, R4, RZ, 0x3c, !PT ;  /* 0x0000000403047212 */ /* 0x000fe400078e3cff */
[----:B------:R-:W-:Y:S02]  /*7390*/  SHF.R.U64 R3, R6, 0x3, RZ ;  /* 0x0000000306037819 */ /* 0x000fe400000012ff */
[----:B------:R-:W-:-:S02]  /*73a0*/  SHF.R.U64 R6, R11, 0x3, RZ ;  /* 0x000000030b067819 */ /* 0x000fc400000012ff */
[----:B------:R-:W-:Y:S01]  /*73b0*/  MOV R70, R4 ;  /* 0x0000000400467202 */ /* 0x000fe20000000f00 */
[--C-:B------:R-:W-:Y:S01]  /*73c0*/  IMAD.X R7, RZ, RZ, R5.reuse, P1 ;  /* 0x000000ffff077224 */ /* 0x100fe200008e0605 */
[----:B------:R-:W-:Y:S01]  /*73d0*/  IADD3.X R9, RZ, R5, RZ, P2, !PT ;  /* 0x00000005ff097210 */ /* 0x000fe200017fe4ff */
[----:B------:R-:W-:Y:S01]  /*73e0*/  IMAD.X R11, RZ, RZ, R5, P3 ;  /* 0x000000ffff0b7224 */ /* 0x000fe200018e0605 */
[----:B------:R-:W-:Y:S02]  /*73f0*/  LOP3.LUT R8, R3, R8, RZ, 0x3c, !PT ;  /* 0x0000000803087212 */ /* 0x000fe400078e3cff */
[----:B------:R-:W-:Y:S02]  /*7400*/  LOP3.LUT R6, R6, R13, RZ, 0x3c, !PT ;  /* 0x0000000d06067212 */ /* 0x000fe400078e3cff */
[----:B------:R-:W-:Y:S02]  /*7410*/  SEL R28, R54, R55, P0 ;  /* 0x00000037361c7207 */ /* 0x000fe40000000000 */
[----:B----4-:R-:W-:Y:S01]  /*7420*/  LOP3.LUT R4, R25, 0x2, RZ, 0x3c, !PT ;  /* 0x0000000219047812 */ /* 0x010fe200078e3cff */
[----:B------:R-:W-:Y:S01]  /*7430*/  SHFL.IDX PT, R48, R48, R25, 0x1c1f ;  /* 0x001c1f1930307589 */ /* 0x000fe200000e0000 */
[----:B------:R-:W-:-:S02]  /*7440*/  MOV R68, R8 ;  /* 0x0000000800447202 */ /* 0x000fc40000000f00 */
[----:B------:R-:W-:Y:S01]  /*7450*/  MOV R69, R10 ;  /* 0x0000000a00457202 */ /* 0x000fe20000000f00 */
[----:B------:R-:W0:Y:S01]  /*7460*/  SHFL.IDX PT, R49, R75, R4, 0x1c1f ;  /* 0x001c1f044b317589 */ /* 0x000e2200000e0000 */
[----:B------:R-:W-:-:S03]  /*7470*/  MOV R67, R6 ;  /* 0x0000000600437202 */ /* 0x000fc60000000f00 */
[----:B------:R-:W-:Y:S04]  /*7480*/  SHFL.IDX PT, R40, R40, R25, 0x1c1f ;  /* 0x001c1f1928287589 */ /* 0x000fe800000e0000 */
[----:B------:R-:W1:Y:S04]  /*7490*/  SHFL.IDX PT, R41, R41, R4, 0x1c1f ;  /* 0x001c1f0429297589 */ /* 0x000e6800000e0000 */
[----:B------:R-:W-:Y:S04]  /*74a0*/  SHFL.IDX PT, R54, R58, R25, 0x1c1f ;  /* 0x001c1f193a367589 */ /* 0x000fe800000e0000 */
[----:B------:R-:W-:Y:S04]  /*74b0*/  SHFL.IDX PT, R9, R14, R25, 0x1c1f ;  /* 0x001c1f190e097589 */ /* 0x000fe800000e0000 */
[----:B------:R-:W2:Y:S04]  /*74c0*/  SHFL.IDX PT, R55, R71, R4, 0x1c1f ;  /* 0x001c1f0447377589 */ /* 0x000ea800000e0000 */
[----:B------:R-:W-:Y:S04]  /*74d0*/  SHFL.IDX PT, R36, R36, R25, 0x1c1f ;  /* 0x001c1f1924247589 */ /* 0x000fe800000e0000 */
[----:B------:R-:W4:Y:S04]  /*74e0*/  SHFL.IDX PT, R37, R37, R4, 0x1c1f ;  /* 0x001c1f0425257589 */ /* 0x000f2800000e0000 */
[----:B------:R-:W-:Y:S04]  /*74f0*/  SHFL.IDX PT, R3, R64, R25, 0x1c1f ;  /* 0x001c1f1940037589 */ /* 0x000fe800000e0000 */
[----:B------:R-:W-:Y:S04]  /*7500*/  SHFL.IDX PT, R50, R24, R25, 0x1c1f ;  /* 0x001c1f1918327589 */ /* 0x000fe800000e0000 */
[----:B------:R-:W3:Y:S04]  /*7510*/  SHFL.IDX PT, R6, R77, R4, 0x1c1f ;  /* 0x001c1f044d067589 */ /* 0x000ee800000e0000 */
        /* <DEDUP_REMOVED lines=8> */
[----:B------:R-:W-:Y:S04]  /*75a0*/  SHFL.IDX PT, R62, R62, R25, 0x1c1f ;  /* 0x001c1f193e3e7589 */ /* 0x000fe800000e0000 */
[----:B------:R-:W3:Y:S04]  /*75b0*/  SHFL.IDX PT, R8, R73, R4, 0x1c1f ;  /* 0x001c1f0449087589 */ /* 0x000ee800000e0000 */
[----:B------:R-:W3:Y:S04]  /*75c0*/  SHFL.IDX PT, R63, R63, R4, 0x1c1f ;  /* 0x001c1f043f3f7589 */ /* 0x000ee800000e0000 */
[----:B------:R-:W3:Y:S04]  /*75d0*/  SHFL.IDX PT, R20, R39, R4, 0x1c1f ;  /* 0x001c1f0427147589 */ /* 0x000ee800000e0000 */
[----:B------:R-:W3:Y:S04]  /*75e0*/  SHFL.IDX PT, R10, R65, R4, 0x1c1f ;  /* 0x001c1f04410a7589 */ /* 0x000ee800000e0000 */
[----:B------:R3:W-:Y:S04]  /*75f0*/  SHFL.IDX PT, R15, R32, R25, 0x1c1f ;  /* 0x001c1f19200f7589 */ /* 0x0007e800000e0000 */
[----:B------:R-:W-:Y:S04]  /*7600*/  SHFL.IDX PT, R21, R28, R25, 0x1c1f ;  /* 0x001c1f191c157589 */ /* 0x000fe800000e0000 */
[----:B------:R-:W3:Y:S04]  /*7610*/  SHFL.IDX PT, R24, R33, R4, 0x1c1f ;  /* 0x001c1f0421187589 */ /* 0x000ee800000e0000 */
[----:B------:R-:W3:Y:S04]  /*7620*/  SHFL.IDX PT, R34, R29, R4, 0x1c1f ;  /* 0x001c1f041d227589 */ /* 0x000ee800000e0000 */
[----:B------:R3:W3:Y:S04]  /*7630*/  SHFL.IDX PT, R12, R59, R4, 0x1c1f ;  /* 0x001c1f043b0c7589 */ /* 0x0006e800000e0000 */
[----:B------:R-:W-:Y:S04]  /*7640*/  SHFL.IDX PT, R26, R26, R25, 0x1c1f ;  /* 0x001c1f191a1a7589 */ /* 0x000fe800000e0000 */
[----:B------:R-:W3:Y:S01]  /*7650*/  SHFL.IDX PT, R27, R27, R4, 0x1c1f ;  /* 0x001c1f041b1b7589 */ /* 0x000ee200000e0000 */
[----:B0-----:R-:W-:-:S02]  /*7660*/  SEL R46, R48, R49, P0 ;  /* 0x00000031302e7207 */ /* 0x001fc40000000000 */
[----:B-1----:R-:W-:Y:S02]  /*7670*/  SEL R42, R40, R41, P0 ;  /* 0x00000029282a7207 */ /* 0x002fe40000000000 */
[----:B------:R-:W-:Y:S02]  /*7680*/  SEL R48, R49, R48, P0 ;  /* 0x0000003031307207 */ /* 0x000fe40000000000 */
[----:B--2---:R-:W-:Y:S02]  /*7690*/  SEL R52, R54, R55, P0 ;  /* 0x0000003736347207 */ /* 0x004fe40000000000 */
[----:B------:R-:W-:Y:S02]  /*76a0*/  SEL R40, R41, R40, P0 ;  /* 0x0000002829287207 */ /* 0x000fe40000000000 */
[----:B----4-:R-:W-:Y:S02]  /*76b0*/  SEL R38, R36, R37, P0 ;  /* 0x0000002524267207 */ /* 0x010fe40000000000 */
[----:B---3--:R-:W-:-:S02]  /*76c0*/  SEL R47, R3, R6, P0 ;  /* 0x00000006032f7207 */ /* 0x008fc40000000000 */
        /* <DEDUP_REMOVED lines=25> */
[----:B------:R-:W-:Y:S01]  /*7860*/  F2FP.BF16.F32.PACK_AB R4, R47, R46 ;  /* 0x0000002e2f04723e */ /* 0x000fe200000010ff */
[----:B------:R-:W-:Y:S01]  /*7870*/  IMAD.U32 R64, RZ, RZ, UR8 ;  /* 0x00000008ff407e24 */ /* 0x000fe2000f8e00ff */
[----:B------:R-:W-:Y:S01]  /*7880*/  F2FP.BF16.F32.PACK_AB R5, R43, R42 ;  /* 0x0000002a2b05723e */ /* 0x000fe200000010ff */
[----:B------:R-:W-:Y:S01]  /*7890*/  IMAD.U32 R65, RZ, RZ, UR9 ;  /* 0x00000009ff417e24 */ /* 0x000fe2000f8e00ff */
[----:B------:R-:W-:Y:S01]  /*78a0*/  F2FP.BF16.F32.PACK_AB R6, R49, R48 ;  /* 0x000000303106723e */ /* 0x000fe200000010ff */
[----:B------:R-:W0:Y:S01]  /*78b0*/  LDC R34, c[0x0][0xbe8] ;  /* 0x0002fa00ff227b82 */ /* 0x000e220000000800 */
[----:B------:R-:W-:Y:S01]  /*78c0*/  F2FP.BF16.F32.PACK_AB R7, R41, R40 ;  /* 0x000000282907723e */ /* 0x000fe200000010ff */
        /* <DEDUP_REMOVED lines=18> */
[----:B------:R-:W-:-:S04]  /*79f0*/  ISETP.NE.U32.AND P0, PT, RZ, UR10, PT ;  /* 0x0000000aff007c0c */ /* 0x000fc8000bf05070 */
[----:B------:R-:W-:-:S13]  /*7a00*/  ISETP.NE.AND.EX P0, PT, RZ, UR11, PT, P0 ;  /* 0x0000000bff007c0c */ /* 0x000fda000bf05300 */
[----:B------:R-:W4:Y:S01]  /*7a10*/  @P0 LDG.E R66, desc[UR54][R64.64] ;  /* 0x0000003640420981 */ /* 0x000f22000c1e1900 */
[----:B------:R-:W-:Y:S01]  /*7a20*/  UISETP.NE.U32.AND UP0, UPT, UR8, URZ, UPT ;  /* 0x0000003f0800728c */ /* 0x000fe2000bf05070 */
[----:B0-----:R-:W-:-:S03]  /*7a30*/  ISETP.NE.AND P1, PT, R34, 0x1, PT ;  /* 0x000000012200780c */ /* 0x001fc60003f25270 */
[----:B------:R-:W-:Y:S01]  /*7a40*/  UISETP.NE.AND.EX UP0, UPT, UR9, URZ, UPT, UP0 ;  /* 0x0000003f0900728c */ /* 0x000fe2000bf05300 */
[----:B------:R-:W-:-:S09]  /*7a50*/  UMOV UR16, 0x9b8 ;  /* 0x000009b800107882 */ /* 0x000fd20000000000 */
[----:B-1----:R-:W0:Y:S01]  /*7a60*/  @P1 LDC R6, c[0x0][0xbec] ;  /* 0x0002fb00ff061b82 */ /* 0x002e220000000800 */
[----:B------:R-:W-:-:S04]  /*7a70*/  @UP0 ULEA UR8, UP1, UR42, UR8, 0x2 ;  /* 0x000000082a080291 */ /* 0x000fc8000f82103f */
[----:B------:R-:W-:Y:S02]  /*7a80*/  @UP0 ULEA.HI.X UR9, UR42, UR9, UR43, 0x2, UP1 ;  /* 0x000000092a090291 */ /* 0x000fe400088f142b */
[----:B------:R-:W-:Y:S01]  /*7a90*/  UISETP.GT.AND UP1, UPT, UR47, 0x1, UPT ;  /* 0x000000012f00788c */ /* 0x000fe2000bf24270 */
[----:B--2---:R-:W1:Y:S01]  /*7aa0*/  @P1 LDC R9, c[0x0][0xbf0] ;  /* 0x0002fc00ff091b82 */ /* 0x004e620000000800 */
[----:B------:R-:W-:Y:S02]  /*7ab0*/  PLOP3.LUT P4, PT, PT, PT, UP0, 0x80, 0x0 ;  /* 0x000000000000781c */ /* 0x000fe40003f8f008 */
[----:B------:R-:W-:Y:S02]  /*7ac0*/  USEL UR16, UR16, 0x978, UP1 ;  /* 0x0000097810107887 */ /* 0x000fe40008800000 */
        /* <DEDUP_REMOVED lines=24> */
[----:B-1----:R-:W-:Y:S01]  /*7c50*/  @P1 SHF.R.U32.HI R7, RZ, R9, R4 ;  /* 0x00000009ff071219 */ /* 0x002fe20000011604 */
        /* <DEDUP_REMOVED lines=11> */
[----:B---3--:R-:W-:Y:S01]  /*7d10*/  IMAD.U32 R12, RZ, RZ, UR45 ;  /* 0x0000002dff0c7e24 */ /* 0x008fe2000f8e00ff */
        /* <DEDUP_REMOVED lines=21> */
.L_x_13761:
        /* <DEDUP_REMOVED lines=33> */
[C---:B------:R-:W-:Y:S02]  /*8080*/  IADD3 R13, P2, R44.reuse, 0x3000, RZ ;  /* 0x000030002c0d7810 */ /* 0x040fe40007f5e0ff */
[----:B------:R-:W-:Y:S02]  /*8090*/  LOP3.LUT R5, R44, 0x380, RZ, 0xc0, !PT ;  /* 0x000003802c057812 */ /* 0x000fe400078ec0ff */
[----:B------:R-:W-:Y:S02]  /*80a0*/  LOP3.LUT R8, R9, 0x380, RZ, 0xc0, !PT ;  /* 0x0000038009087812 */ /* 0x000fe400078ec0ff */
[----:B------:R-:W-:Y:S02]  /*80b0*/  LOP3.LUT R12, R13, 0x380, RZ, 0xc0, !PT ;  /* 0x000003800d0c7812 */ /* 0x000fe400078ec0ff */
[----:B------:R-:W-:-:S02]  /*80c0*/  SHF.R.U64 R5, R5, 0x3, RZ ;  /* 0x0000000305057819 */ /* 0x000fc400000012ff */
[----:B------:R-:W-:Y:S02]  /*80d0*/  SHF.R.U64 R8, R8, 0x3, RZ ;  /* 0x0000000308087819 */ /* 0x000fe400000012ff */
[----:B------:R-:W-:Y:S02]  /*80e0*/  SHF.R.U64 R12, R12, 0x3, RZ ;  /* 0x000000030c0c7819 */ /* 0x000fe400000012ff */
[----:B------:R-:W-:Y:S01]  /*80f0*/  LOP3.LUT R4, R5, R44, RZ, 0x3c, !PT ;  /* 0x0000002c05047212 */ /* 0x000fe200078e3cff */
[--C-:B------:R-:W-:Y:S01]  /*8100*/  IMAD.MOV.U32 R5, RZ, RZ, R45.reuse ;  /* 0x000000ffff057224 */ /* 0x100fe200078e002d */
[----:B------:R-:W-:Y:S01]  /*8110*/  LOP3.LUT R8, R8, R9, RZ, 0x3c, !PT ;  /* 0x0000000908087212 */ /* 0x000fe200078e3cff */
[--C-:B------:R-:W-:Y:S01]  /*8120*/  IMAD.X R9, RZ, RZ, R45.reuse, P0 ;  /* 0x000000ffff097224 */ /* 0x100fe200000e062d */
[----:B------:R-:W-:Y:S01]  /*8130*/  LOP3.LUT R12, R12, R13, RZ, 0x3c, !PT ;  /* 0x0000000d0c0c7212 */ /* 0x000fe200078e3cff */
[----:B------:R-:W-:Y:S02]  /*8140*/  IMAD.X R13, RZ, RZ, R45, P2 ;  /* 0x000000ffff0d7224 */ /* 0x000fe400010e062d */
[----:B------:R-:W3:Y:S04]  /*8150*/  LD.E.128 R4, desc[UR54][R4.64] ;  /* 0x0000003604047980 */ /* 0x000ee8000c101d00 */
[----:B------:R-:W4:Y:S04]  /*8160*/  LD.E.128 R8, desc[UR54][R8.64] ;  /* 0x0000003608087980 */ /* 0x000f28000c101d00 */
[----:B------:R-:W4:Y:S01]  /*8170*/  LD.E.128 R12, desc[UR54][R12.64] ;  /* 0x000000360c0c7980 */ /* 0x000f22000c101d00 */
[----:B------:R-:W-:-:S04]  /*8180*/  IADD3 R21, P0, R44, 0x4800, RZ ;  /* 0x000048002c157810 */ /* 0x000fc80007f1e0ff */
[----:B------:R-:W-:Y:S01]  /*8190*/  LOP3.LUT R20, R21, 0x380, RZ, 0xc0, !PT ;  /* 0x0000038015147812 */ /* 0x000fe200078ec0ff */
[----:B------:R-:W-:Y:S01]  /*81a0*/  UIMAD UR7, UR12, UR10, URZ ;  /* 0x0000000a0c0772a4 */ /* 0x000fe2000f8e023f */
[----:B------:R-:W-:Y:S01]  /*81b0*/  IMAD.U32 R29, RZ, RZ, UR45 ;  /* 0x0000002dff1d7e24 */ /* 0x000fe2000f8e00ff */
[----:B------:R-:W-:Y:S01]  /*81c0*/  UIMAD.WIDE.U32 UR8, UR4, UR10, URZ ;  /* 0x0000000a040872a5 */ /* 0x000fe2000f8e003f */
[----:B------:R-:W-:Y:S01]  /*81d0*/  SHF.R.U64 R20, R20, 0x3, RZ ;  /* 0x0000000314147819 */ /* 0x000fe200000012ff */
[----:B------:R-:W-:Y:S01]  /*81e0*/  ULDC.64 UR12, c[0x0][0xaf0] ;  /* 0x0002bc00000c7ab9 */ /* 0x000fe20000000a00 */
[----:B------:R-:W-:Y:S02]  /*81f0*/  IADD3.X R25, RZ, R45, RZ, P0, !PT ;  /* 0x0000002dff197210 */ /* 0x000fe400007fe4ff */
[----:B------:R-:W-:Y:S02]  /*8200*/  LOP3.LUT R24, R20, R21, RZ, 0x3c, !PT ;  /* 0x0000001514187212 */ /* 0x000fe400078e3cff */
[----:B------:R-:W0:Y:S01]  /*8210*/  @P1 LDC R21, c[0x0][0xbec] ;  /* 0x0002fb00ff151b82 */ /* 0x000e220000000800 */
[----:B------:R-:W-:Y:S01]  /*8220*/  UIMAD UR7, UR4, UR11, UR7 ;  /* 0x0000000b040772a4 */ /* 0x000fe2000f8e0207 */
[----:B------:R-:W-:Y:S01]  /*8230*/  IMAD R20, R2, 0x30, R64 ;  /* 0x0000003002147824 */ /* 0x000fe200078e0240 */
[----:B------:R-:W-:Y:S01]  /*8240*/  USHF.R.S32.HI UR4, URZ, 0x1f, UR42 ;  /* 0x0000001f3f047899 */ /* 0x000fe2000801142a */
[----:B------:R-:W5:Y:S01]  /*8250*/  LD.E.128 R24, desc[UR54][R24.64] ;  /* 0x0000003618187980 */ /* 0x000f62000c101d00 */
[----:B------:R-:W-:Y:S01]  /*8260*/  UIADD3 UR9, UR9, UR7, URZ ;  /* 0x0000000709097290 */ /* 0x000fe2000fffe03f */
[----:B------:R-:W-:Y:S01]  /*8270*/  IMAD R30, R29, 0xc0, R20 ;  /* 0x000000c01d1e7824 */ /* 0x000fe200078e0214 */
[----:B------:R-:W-:Y:S01]  /*8280*/  ULDC.64 UR10, c[0x0][0xae8] ;  /* 0x0002ba00000a7ab9 */ /* 0x000fe20000000a00 */
[----:B------:R-:W-:Y:S01]  /*8290*/  UIMAD UR4, UR4, UR12, URZ ;  /* 0x0000000c040472a4 */ /* 0x000fe2000f8e023f */
[----:B------:R-:W-:Y:S01]  /*82a0*/  @!PT LDS RZ, [RZ] ;  /* 0x00000000fffff984 */ /* 0x000fe20000000800 */
[----:B------:R-:W-:Y:S01]  /*82b0*/  @!PT LDS RZ, [RZ] ;  /* 0x00000000fffff984 */ /* 0x000fe20000000800 */
[----:B------:R-:W-:Y:S01]  /*82c0*/  @!PT LDS RZ, [RZ] ;  /* 0x00000000fffff984 */ /* 0x000fe20000000800 */
[----:B------:R-:W-:Y:S01]  /*82d0*/  @!PT LDS RZ, [RZ] ;  /* 0x00000000fffff984 */ /* 0x000fe20000000800 */
[----:B------:R1:W-:Y:S06]  /*82e0*/  MEMBAR.ALL.CTA ;  /* 0x0000000000007992 */ /* 0x0003ec0000008000 */
[----:B-1----:R-:W1:Y:S01]  /*82f0*/  FENCE.VIEW.ASYNC.S ;  /* 0x00000000000073c6 */ /* 0x002e620000000000 */
[----:B------:R-:W-:Y:S01]  /*8300*/  UIMAD.WIDE.U32 UR8, UR44, UR10, UR8 ;  /* 0x0000000a2c0872a5 */ /* 0x000fe2000f8e0008 */
[----:B------:R-:W-:Y:S01]  /*8310*/  IMAD.MOV.U32 R29, RZ, RZ, R30 ;  /* 0x000000ffff1d7224 */ /* 0x000fe200078e001e */
[----:B------:R-:W-:Y:S01]  /*8320*/  UIMAD UR4, UR42, UR13, UR4 ;  /* 0x0000000d2a0472a4 */ /* 0x000fe2000f8e0204 */
[----:B------:R-:W-:Y:S01]  /*8330*/  VIADD R0, R0, 0x13220 ;  /* 0x0001322000007836 */ /* 0x000fe20000000000 */
[----:B------:R-:W-:-:S04]  /*8340*/  UIMAD UR9, UR44, UR11, UR9 ;  /* 0x0000000b2c0972a4 */ /* 0x000fc8000f8e0209 */
[----:B------:R-:W-:Y:S01]  /*8350*/  UIMAD.WIDE.U32 UR42, UR42, UR12, UR8 ;  /* 0x0000000c2a2a72a5 */ /* 0x000fe2000f8e0008 */
[----:B------:R-:W-:Y:S02]  /*8360*/  PRMT R0, RZ, 0x654, R0 ;  /* 0x00000654ff007816 */ /* 0x000fe40000000000 */
[----:B------:R-:W-:Y:S01]  /*8370*/  ULDC.64 UR8, c[0x0][0xae0] ;  /* 0x0002b80000087ab9 */ /* 0x000fe20000000a00 */
[----:B------:R-:W-:Y:S01]  /*8380*/  UIADD3 UR4, UR43, UR4, URZ ;  /* 0x000000042b047290 */ /* 0x000fe2000fffe03f */
[----:B0-----:R-:W-:-:S04]  /*8390*/  @P1 IMAD.HI.U32 R20, R30, R21, RZ ;  /* 0x000000151e141227 */ /* 0x001fc800078e00ff */
[----:B------:R-:W-:Y:S01]  /*83a0*/  IMAD.U32 R21, RZ, RZ, UR43 ;  /* 0x0000002bff157e24 */ /* 0x000fe2000f8e00ff */
[----:B--2---:R-:W-:Y:S01]  /*83b0*/  @P1 SHF.R.U32.HI R29, RZ, R31, R20 ;  /* 0x0000001fff1d1219 */ /* 0x004fe20000011614 */
[----:B------:R-:W-:Y:S02]  /*83c0*/  IMAD.U32 R20, RZ, RZ, UR42 ;  /* 0x0000002aff147e24 */ /* 0x000fe4000f8e00ff */
[----:B------:R-:W-:Y:S01]  /*83d0*/  IMAD.U32 R21, RZ, RZ, UR4 ;  /* 0x00000004ff157e24 */ /* 0x000fe2000f8e00ff */
[--C-:B------:R-:W-:Y:S01]  /*83e0*/  SHF.R.S32.HI R28, RZ, 0x1f, R29.reuse ;  /* 0x0000001fff1c7819 */ /* 0x100fe2000001141d */
[----:B------:R-:W-:Y:S01]  /*83f0*/  IMAD.MOV R31, RZ, RZ, -R29 ;  /* 0x000000ffff1f7224 */ /* 0x000fe200078e0a1d */
[----:B------:R-:W-:Y:S01]  /*8400*/  ULDC UR4, c[0x0][0xac8] ;  /* 0x0002b20000047ab9 */ /* 0x000fe20000000800 */
[----:B------:R-:W-:Y:S01]  /*8410*/  IMAD.WIDE.U32 R20, R29, UR8, R20 ;  /* 0x000000081d147c25 */ /* 0x000fe2000f8e0014 */
[----:B-1----:R0:W-:Y:S03]  /*8420*/  SYNCS.ARRIVE.TRANS64.RED.A1T0 RZ, [R0+URZ], RZ ;  /* 0x000000ff00ff79a7 */ /* 0x0021e6000810043f */
[----:B------:R-:W-:-:S02]  /*8430*/  IMAD R28, R28, UR8, RZ ;  /* 0x000000081c1c7c24 */ /* 0x000fc4000f8e02ff */
[----:B------:R-:W-:Y:S02]  /*8440*/  IMAD R31, R34, R31, R30 ;  /* 0x0000001f221f7224 */ /* 0x000fe400078e021e */
[----:B------:R-:W-:Y:S01]  /*8450*/  IMAD R33, R29, UR9, R28 ;  /* 0x000000091d217c24 */ /* 0x000fe2000f8e021c */
[----:B------:R-:W-:Y:S01]  /*8460*/  ULDC.64 UR8, c[0x0][0xad8] ;  /* 0x0002b60000087ab9 */ /* 0x000fe20000000a00 */
[----:B------:R-:W-:Y:S01]  /*8470*/  IMAD.U32 R34, RZ, RZ, UR45 ;  /* 0x0000002dff227e24 */ /* 0x000fe2000f8e00ff */
[----:B------:R-:W-:Y:S01]  /*8480*/  SHF.R.S32.HI R28, RZ, 0x1f, R31 ;  /* 0x0000001fff1c7819 */ /* 0x000fe2000001141f */
[----:B------:R-:W-:Y:S02]  /*8490*/  IMAD.IADD R21, R21, 0x1, R33 ;  /* 0x0000000115157824 */ /* 0x000fe400078e0221 */
[----:B------:R-:W-:Y:S01]  /*84a0*/  IMAD R34, R34, 0xc0, R64 ;  /* 0x000000c022227824 */ /* 0x000fe200078e0240 */
[----:B------:R-:W-:Y:S01]  /*84b0*/  SHF.R.S32.HI R64, RZ, 0x1f, R16 ;  /* 0x0000001fff407819 */ /* 0x000fe20000011410 */
[----:B------:R-:W-:-:S02]  /*84c0*/  IMAD R28, R28, UR8, RZ ;  /* 0x000000081c1c7c24 */ /* 0x000fc4000f8e02ff */
[----:B------:R-:W-:-:S04]  /*84d0*/  IMAD.WIDE.U32 R20, R31, UR8, R20 ;  /* 0x000000081f147c25 */ /* 0x000fc8000f8e0014 */
[----:B------:R-:W-:Y:S01]  /*84e0*/  IMAD R29, R31, UR9, R28 ;  /* 0x000000091f1d7c24 */ /* 0x000fe2000f8e021c */
[----:B------:R-:W-:Y:S01]  /*84f0*/  ULDC.64 UR8, c[0x0][0xa80] ;  /* 0x0002a00000087ab9 */ /* 0x000fe20000000a00 */
[----:B------:R-:W-:Y:S01]  /*8500*/  VIADD R28, R34, 0x60 ;  /* 0x00000060221c7836 */ /* 0x000fe20000000000 */
[----:B------:R-:W-:Y:S01]  /*8510*/  LEA R32, P0, R20, UR8, 0x1 ;  /* 0x0000000814207c11 */ /* 0x000fe2000f8008ff */
[----:B------:R-:W-:Y:S02]  /*8520*/  IMAD.IADD R21, R21, 0x1, R29 ;  /* 0x0000000115157824 */ /* 0x000fe400078e021d */
[----:B0-----:R-:W-:Y:S02]  /*8530*/  VIADD R0, R34, 0x90 ;  /* 0x0000009022007836 */ /* 0x001fe40000000000 */
[----:B------:R-:W0:Y:S01]  /*8540*/  SHFL.IDX PT, R29, R32, RZ, 0x181f ;  /* 0x00181fff201d7589 */ /* 0x000e2200000e0000 */
[----:B------:R-:W-:Y:S01]  /*8550*/  LEA.HI.X R33, R20, UR9, R21, 0x1, P0 ;  /* 0x0000000914217c11 */ /* 0x000fe200080f0c15 */
[----:B------:R-:W-:Y:S01]  /*8560*/  VIADD R20, R34, 0x30 ;  /* 0x0000003022147836 */ /* 0x000fe20000000000 */
[----:B------:R-:W-:Y:S01]  /*8570*/  ISETP.GE.AND P0, PT, R16, UR4, PT ;  /* 0x0000000410007c0c */ /* 0x000fe2000bf06270 */
[----:B------:R-:W1:Y:S03]  /*8580*/  SHFL.IDX PT, R37, R32, 0x1, 0x181f ;  /* 0x00381f0020257f89 */ /* 0x000e6600000e0000 */
[-C--:B------:R-:W-:Y:S01]  /*8590*/  ISETP.GE.OR P1, PT, R34, R3.reuse, P0 ;  /* 0x000000032200720c */ /* 0x080fe20000726670 */
[----:B------:R-:W2:Y:S01]  /*85a0*/  SHFL.IDX PT, R41, R32, 0x2, 0x181f ;  /* 0x00581f0020297f89 */ /* 0x000ea200000e0000 */
[----:B------:R-:W-:-:S02]  /*85b0*/  ISETP.GE.OR P2, PT, R20, R3, P0 ;  /* 0x000000031400720c */ /* 0x000fc40000746670 */
[-C--:B------:R-:W-:Y:S01]  /*85c0*/  ISETP.GE.OR P3, PT, R28, R3.reuse, P0 ;  /* 0x000000031c00720c */ /* 0x080fe20000766670 */
[----:B------:R-:W2:Y:S01]  /*85d0*/  SHFL.IDX PT, R21, R33, RZ, 0x181f ;  /* 0x00181fff21157589 */ /* 0x000ea200000e0000 */
[----:B------:R-:W-:-:S03]  /*85e0*/  ISETP.GE.OR P0, PT, R0, R3, P0 ;  /* 0x000000030000720c */ /* 0x000fc60000706670 */
[----:B------:R-:W2:Y:S04]  /*85f0*/  SHFL.IDX PT, R31, R33, 0x1, 0x181f ;  /* 0x00381f00211f7f89 */ /* 0x000ea800000e0000 */
[----:B------:R-:W2:Y:S01]  /*8600*/  SHFL.IDX PT, R39, R33, 0x2, 0x181f ;  /* 0x00581f0021277f89 */ /* 0x000ea200000e0000 */
[----:B0-----:R-:W-:-:S03]  /*8610*/  @!P1 LEA R20, P4, R16, R29, 0x1 ;  /* 0x0000001d10149211 */ /* 0x001fc600078808ff */
[----:B------:R-:W0:Y:S01]  /*8620*/  SHFL.IDX PT, R33, R33, 0x3, 0x181f ;  /* 0x00781f0021217f89 */ /* 0x000e2200000e0000 */
[----:B-1----:R-:W-:-:S03]  /*8630*/  @!P2 LEA R28, P5, R16, R37, 0x1 ;  /* 0x00000025101ca211 */ /* 0x002fc600078a08ff */
[----:B------:R1:W0:Y:S01]  /*8640*/  SHFL.IDX PT, R37, R32, 0x3, 0x181f ;  /* 0x00781f0020257f89 */ /* 0x00022200000e0000 */
[C---:B--2---:R-:W-:Y:S02]  /*8650*/  @!P3 LEA R30, P6, R16.reuse, R41, 0x1 ;  /* 0x00000029101eb211 */ /* 0x044fe400078c08ff */
[C-C-:B------:R-:W-:Y:S02]  /*8660*/  @!P1 LEA.HI.X R21, R16.reuse, R21, R64.reuse, 0x1, P4 ;  /* 0x0000001510159211 */ /* 0x140fe400020f0c40 */
[C-C-:B------:R-:W-:Y:S02]  /*8670*/  @!P2 LEA.HI.X R29, R16.reuse, R31, R64.reuse, 0x1, P5 ;  /* 0x0000001f101da211 */ /* 0x140fe400028f0c40 */
[----:B------:R-:W-:Y:S01]  /*8680*/  @!P3 LEA.HI.X R31, R16, R39, R64, 0x1, P6 ;  /* 0x00000027101fb211 */ /* 0x000fe200030f0c40 */
[----:B---3--:R1:W-:Y:S04]  /*8690*/  @!P1 ST.E.128 desc[UR54][R20.64], R4 ;  /* 0x0000000414009985 */ /* 0x0083e8000c101d36 */
[----:B----4-:R1:W-:Y:S04]  /*86a0*/  @!P2 ST.E.128 desc[UR54][R28.64], R8 ;  /* 0x000000081c00a985 */ /* 0x0103e8000c101d36 */
[----:B------:R1:W-:Y:S01]  /*86b0*/  @!P3 ST.E.128 desc[UR54][R30.64], R12 ;  /* 0x0000000c1e00b985 */ /* 0x0003e2000c101d36 */
[----:B0-----:R-:W-:Y:S05]  /*86c0*/  @P0 BRA `(.L_x_13763) ;  /* 0x0000001000bc0947 */ /* 0x001fea0003800000 */
[----:B-1----:R-:W-:-:S04]  /*86d0*/  LEA R4, P0, R16, R37, 0x1 ;  /* 0x0000002510047211 */ /* 0x002fc800078008ff */
[----:B------:R-:W-:-:S05]  /*86e0*/  LEA.HI.X R5, R16, R33, R64, 0x1, P0 ;  /* 0x0000002110057211 */ /* 0x000fca00000f0c40 */
[----:B-----5:R2:W-:Y:S01]  /*86f0*/  ST.E.128 desc[UR54][R4.64], R24 ;  /* 0x0000001804007985 */ /* 0x0205e2000c101d36 */
[----:B------:R-:W-:Y:S05]  /*8700*/  BRA `(.L_x_13763) ;  /* 0x0000001000ac7947 */ /* 0x000fea0003800000 */
.L_x_13762:
[----:B0-----:R0:W5:Y:S01]  /*8710*/  LDL R57, [R1] ;  /* 0x0000000001397983 */ /* 0x0011620000100800 */
[----:B------:R-:W-:Y:S01]  /*8720*/  ULDC.64 UR10, c[0x0][0xb08] ;  /* 0x0002c200000a7ab9 */ /* 0x000fe20000000a00 */
[----:B------:R-:W1:Y:S01]  /*8730*/  @P1 LDC R4, c[0x0][0xbec] ;  /* 0x0002fb00ff041b82 */ /* 0x000e620000000800 */
[----:B------:R-:W-:Y:S01]  /*8740*/  UIMAD UR7, UR12, UR10, URZ ;  /* 0x0000000a0c0772a4 */ /* 0x000fe2000f8e023f */
[----:B------:R-:W-:Y:S01]  /*8750*/  IMAD.MOV.U32 R3, RZ, RZ, R11 ;  /* 0x000000ffff037224 */ /* 0x000fe200078e000b */
[----:B------:R-:W-:Y:S01]  /*8760*/  UIMAD.WIDE.U32 UR8, UR4, UR10, URZ ;  /* 0x0000000a040872a5 */ /* 0x000fe2000f8e003f */
[----:B------:R-:W-:Y:S01]  /*8770*/  BSSY B1, `(.L_x_13764) ;  /* 0x0000054000017945 */ /* 0x000fe20003800000 */
[----:B------:R-:W-:Y:S01]  /*8780*/  UIMAD UR7, UR4, UR11, UR7 ;  /* 0x0000000b040772a4 */ /* 0x000fe2000f8e0207 */
[----:B------:R-:W-:Y:S01]  /*8790*/  SHF.R.S32.HI R26, RZ, 0x1f, R17 ;  /* 0x0000001fff1a7819 */ /* 0x000fe20000011411 */
[----:B------:R-:W-:Y:S01]  /*87a0*/  USHF.R.S32.HI UR4, URZ, 0x1f, UR42 ;  /* 0x0000001f3f047899 */ /* 0x000fe2000801142a */
[----:B------:R-:W2:Y:S01]  /*87b0*/  @P1 LDC R5, c[0x0][0xbf0] ;  /* 0x0002fc00ff051b82 */ /* 0x000ea20000000800 */
        /* <DEDUP_REMOVED lines=8> */
[----:B------:R-:W-:Y:S02]  /*8840*/  SHF.R.S32.HI R25, RZ, 0x1f, R156 ;  /* 0x0000001fff197819 */ /* 0x000fe4000001149c */
[----:B------:R-:W-:Y:S01]  /*8850*/  ULDC.64 UR10, c[0x0][0xb40] ;  /* 0x0002d000000a7ab9 */ /* 0x000fe20000000a00 */
[----:B------:R-:W-:Y:S01]  /*8860*/  SHF.R.S32.HI R56, RZ, 0x1f, R157 ;  /* 0x0000001fff387819 */ /* 0x000fe2000001149d */
[----:B------:R-:W-:Y:S01]  /*8870*/  UIMAD UR4, UR4, UR10, URZ ;  /* 0x0000000a040472a4 */ /* 0x000fe2000f8e023f */
[----:B-1----:R-:W-:-:S03]  /*8880*/  @P1 IMAD.HI.U32 R4, R11, R4, RZ ;  /* 0x000000040b041227 */ /* 0x002fc600078e00ff */
[----:B------:R-:W-:Y:S02]  /*8890*/  UIMAD UR4, UR42, UR11, UR4 ;  /* 0x0000000b2a0472a4 */ /* 0x000fe4000f8e0204 */
[----:B------:R-:W-:-:S03]  /*88a0*/  UIMAD.WIDE.U32 UR42, UR42, UR10, UR8 ;  /* 0x0000000a2a2a72a5 */ /* 0x000fc6000f8e0008 */
[----:B------:R-:W-:Y:S01]  /*88b0*/  ULDC.64 UR10, c[0x0][0xb48] ;  /* 0x0002d200000a7ab9 */ /* 0x000fe20000000a00 */
[----:B------:R-:W-:Y:S01]  /*88c0*/  UIADD3 UR9, UR43, UR4, URZ ;  /* 0x000000042b097290 */ /* 0x000fe2000fffe03f */
[----:B--2---:R-:W-:Y:S02]  /*88d0*/  @P1 SHF.R.U32.HI R3, RZ, R5, R4 ;  /* 0x00000005ff031219 */ /* 0x004fe40000011604 */
        /* <DEDUP_REMOVED lines=27> */
[----:B-1----:R0:W1:Y:S01]  /*8a90*/  SHFL.IDX PT, R6, R0, RZ, 0x1c1f ;  /* 0x001c1fff00067589 */ /* 0x00206200000e0000 */
[----:B------:R-:W-:Y:S05]  /*8aa0*/  @P2 BRA `(.L_x_13765) ;  /* 0x0000000000802947 */ /* 0x000fea0003800000 */
[----:B------:R-:W-:Y:S02]  /*8ab0*/  ULDC UR4, c[0x0][0xac8] ;  /* 0x0002b20000047ab9 */ /* 0x000fe40000000800 */
[----:B-----5:R-:W-:Y:S02]  /*8ac0*/  ISETP.GE.AND P3, PT, R57, UR4, PT ;  /* 0x0000000439007c0c */ /* 0x020fe4000bf66270 */
[----:B------:R-:W-:Y:S02]  /*8ad0*/  ISETP.GE.AND P1, PT, R157, UR4, PT ;  /* 0x000000049d007c0c */ /* 0x000fe4000bf26270 */
[----:B------:R-:W-:Y:S02]  /*8ae0*/  ISETP.GE.AND P5, PT, R156, UR4, PT ;  /* 0x000000049c007c0c */ /* 0x000fe4000bfa6270 */
[----:B------:R-:W-:-:S07]  /*8af0*/  ISETP.GE.AND P4, PT, R23, UR4, PT ;  /* 0x0000000417007c0c */ /* 0x000fce000bf86270 */
[----:B-12---:R-:W-:Y:S02]  /*8b00*/  @!P3 IMAD.WIDE R4, R57, 0x4, R6 ;  /* 0x000000043904b825 */ /* 0x006fe400078e0206 */
[CC--:B------:R-:W-:Y:S02]  /*8b10*/  @!P1 LEA R8, P6, R157.reuse, R6.reuse, 0x2 ;  /* 0x000000069d089211 */ /* 0x0c0fe400078c10ff */
[----:B------:R-:W-:Y:S01]  /*8b20*/  @!P5 LEA R10, P2, R156, R6, 0x2 ;  /* 0x000000069c0ad211 */ /* 0x000fe200078410ff */
[----:B------:R1:W-:Y:S01]  /*8b30*/  @!P3 ST.E.64 desc[UR54][R4.64], R46 ;  /* 0x0000002e0400b985 */ /* 0x0003e2000c101b36 */
[----:B------:R-:W-:Y:S02]  /*8b40*/  ISETP.GE.AND P3, PT, R22, UR4, PT ;  /* 0x0000000416007c0c */ /* 0x000fe4000bf66270 */
[-C--:B------:R-:W-:Y:S02]  /*8b50*/  @!P1 LEA.HI.X R9, R157, R7.reuse, R56, 0x2, P6 ;  /* 0x000000079d099211 */ /* 0x080fe400030f1438 */
[----:B------:R-:W-:-:S02]  /*8b60*/  @!P5 LEA.HI.X R11, R156, R7, R25, 0x2, P2 ;  /* 0x000000079c0bd211 */ /* 0x000fc400010f1419 */
[----:B------:R-:W-:Y:S01]  /*8b70*/  ISETP.GE.AND P2, PT, R19, UR4, PT ;  /* 0x0000000413007c0c */ /* 0x000fe2000bf46270 */
[----:B------:R2:W-:Y:S01]  /*8b80*/  @!P1 ST.E.64 desc[UR54][R8.64], R48 ;  /* 0x0000003008009985 */ /* 0x0005e2000c101b36 */
[-C--:B------:R-:W-:Y:S02]  /*8b90*/  @!P4 LEA R12, P1, R23, R6.reuse, 0x2 ;  /* 0x00000006170cc211 */ /* 0x080fe400078210ff */
[----:B------:R-:W-:Y:S01]  /*8ba0*/  ISETP.GE.AND P6, PT, R18, UR4, PT ;  /* 0x0000000412007c0c */ /* 0x000fe2000bfc6270 */
[----:B------:R3:W-:Y:S01]  /*8bb0*/  @!P5 ST.E.64 desc[UR54][R10.64], R52 ;  /* 0x000000340a00d985 */ /* 0x0007e2000c101b36 */
[----:B------:R-:W-:Y:S02]  /*8bc0*/  ISETP.GE.AND P5, PT, R17, UR4, PT ;  /* 0x0000000411007c0c */ /* 0x000fe4000bfa6270 */
[----:B------:R-:W-:Y:S02]  /*8bd0*/  @!P4 LEA.HI.X R13, R23, R7, R24, 0x2, P1 ;  /* 0x00000007170dc211 */ /* 0x000fe400008f1418 */
[----:B------:R-:W-:-:S03]  /*8be0*/  @!P3 LEA R14, P1, R22, R6, 0x2 ;  /* 0x00000006160eb211 */ /* 0x000fc600078210ff */
[----:B------:R3:W-:Y:S01]  /*8bf0*/  @!P4 ST.E.64 desc[UR54][R12.64], R54 ;  /* 0x000000360c00c985 */ /* 0x0007e2000c101b36 */
[----:B------:R-:W-:Y:S02]  /*8c00*/  @!P3 LEA.HI.X R15, R22, R7, R45, 0x2, P1 ;  /* 0x00000007160fb211 */ /* 0x000fe400008f142d */
[----:B-1----:R-:W-:-:S03]  /*8c10*/  @!P2 LEA R4, P1, R19, R6, 0x2 ;  /* 0x000000061304a211 */ /* 0x002fc600078210ff */
        /* <DEDUP_REMOVED lines=9> */
.L_x_13765:
[----:B------:R-:W-:Y:S05]  /*8cb0*/  BSYNC B1 ;  /* 0x0000000000017941 */ /* 0x000fea0003800000 */
.L_x_13764:
[----:B--23--:R3:W4:Y:S04]  /*8cc0*/  SHFL.IDX PT, R7, R3, 0x1, 0x1c1f ;  /* 0x003c1f0003077f89 */ /* 0x00c72800000e0000 */
[----:B-1----:R3:W1:Y:S01]  /*8cd0*/  SHFL.IDX PT, R6, R0, 0x1, 0x1c1f ;  /* 0x003c1f0000067f89 */ /* 0x00266200000e0000 */
[----:B------:R-:W-:Y:S05]  /*8ce0*/  @P0 BRA `(.L_x_13763) ;  /* 0x0000000c00340947 */ /* 0x000fea0003800000 */
[----:B------:R-:W-:Y:S02]  /*8cf0*/  ULDC UR4, c[0x0][0xac8] ;  /* 0x0002b20000047ab9 */ /* 0x000fe40000000800 */
[----:B-----5:R-:W-:Y:S02]  /*8d00*/  ISETP.GE.AND P1, PT, R57, UR4, PT ;  /* 0x0000000439007c0c */ /* 0x020fe4000bf26270 */
[----:B------:R-:W-:Y:S02]  /*8d10*/  ISETP.GE.AND P4, PT, R157, UR4, PT ;  /* 0x000000049d007c0c */ /* 0x000fe4000bf86270 */
[----:B------:R-:W-:Y:S02]  /*8d20*/  ISETP.GE.AND P5, PT, R156, UR4, PT ;  /* 0x000000049c007c0c */ /* 0x000fe4000bfa6270 */
[----:B------:R-:W-:Y:S02]  /*8d30*/  ISETP.GE.AND P3, PT, R23, UR4, PT ;  /* 0x0000000417007c0c */ /* 0x000fe4000bf66270 */
[----:B------:R-:W-:-:S05]  /*8d40*/  ISETP.GE.AND P2, PT, R22, UR4, PT ;  /* 0x0000000416007c0c */ /* 0x000fca000bf46270 */
[----:B-1--4-:R-:W-:Y:S02]  /*8d50*/  @!P1 IMAD.WIDE R4, R57, 0x4, R6 ;  /* 0x0000000439049825 */ /* 0x012fe400078e0206 */
[CC--:B------:R-:W-:Y:S02]  /*8d60*/  @!P4 LEA R8, P0, R157.reuse, R6.reuse, 0x2 ;  /* 0x000000069d08c211 */ /* 0x0c0fe400078010ff */
[----:B------:R-:W-:Y:S01]  /*8d70*/  @!P5 LEA R10, P6, R156, R6, 0x2 ;  /* 0x000000069c0ad211 */ /* 0x000fe200078c10ff */
[----:B------:R1:W-:Y:S01]  /*8d80*/  @!P1 ST.E.64 desc[UR54][R4.64], R42 ;  /* 0x0000002a04009985 */ /* 0x0003e2000c101b36 */
[-C--:B------:R-:W-:Y:S02]  /*8d90*/  @!P4 LEA.HI.X R9, R157, R7.reuse, R56, 0x2, P0 ;  /* 0x000000079d09c211 */ /* 0x080fe400000f1438 */
[----:B------:R-:W-:Y:S02]  /*8da0*/  ISETP.GE.AND P1, PT, R19, UR4, PT ;  /* 0x0000000413007c0c */ /* 0x000fe4000bf26270 */
[----:B------:R-:W-:Y:S01]  /*8db0*/  ISETP.GE.AND P0, PT, R18, UR4, PT ;  /* 0x0000000412007c0c */ /* 0x000fe2000bf06270 */
[----:B------:R2:W-:Y:S01]  /*8dc0*/  @!P4 ST.E.64 desc[UR54][R8.64], R40 ;  /* 0x000000280800c985 */ /* 0x0005e2000c101b36 */
[----:B------:R-:W-:-:S02]  /*8dd0*/  @!P5 LEA.HI.X R11, R156, R7, R25, 0x2, P6 ;  /* 0x000000079c0bd211 */ /* 0x000fc400030f1419 */
[CC--:B------:R-:W-:Y:S02]  /*8de0*/  @!P3 LEA R12, P6, R23.reuse, R6.reuse, 0x2 ;  /* 0x00000006170cb211 */ /* 0x0c0fe400078c10ff */
[CC--:B------:R-:W-:Y:S01]  /*8df0*/  @!P2 LEA R14, P4, R22.reuse, R6.reuse, 0x2 ;  /* 0x00000006160ea211 */ /* 0x0c0fe200078810ff */
[----:B------:R2:W-:Y:S01]  /*8e00*/  @!P5 ST.E.64 desc[UR54][R10.64], R38 ;  /* 0x000000260a00d985 */ /* 0x0005e2000c101b36 */
[-C--:B------:R-:W-:Y:S02]  /*8e10*/  @!P3 LEA.HI.X R13, R23, R7.reuse, R24, 0x2, P6 ;  /* 0x00000007170db211 */ /* 0x080fe400030f1418 */
[----:B------:R-:W-:Y:S02]  /*8e20*/  @!P2 LEA.HI.X R15, R22, R7, R45, 0x2, P4 ;  /* 0x00000007160fa211 */ /* 0x000fe400020f142d */
[-C--:B-1----:R-:W-:Y:S01]  /*8e30*/  @!P1 LEA R4, P5, R19, R6.reuse, 0x2 ;  /* 0x0000000613049211 */ /* 0x082fe200078a10ff */
[----:B------:R2:W-:Y:S01]  /*8e40*/  @!P3 ST.E.64 desc[UR54][R12.64], R36 ;  /* 0x000000240c00b985 */ /* 0x0005e2000c101b36 */
[----:B------:R-:W-:-:S02]  /*8e50*/  @!P0 LEA R24, P6, R18, R6, 0x2 ;  /* 0x0000000612188211 */ /* 0x000fc400078c10ff */
[-C--:B------:R-:W-:Y:S01]  /*8e60*/  @!P1 LEA.HI.X R5, R19, R7.reuse, R44, 0x2, P5 ;  /* 0x0000000713059211 */ /* 0x080fe200028f142c */
[----:B------:R2:W-:Y:S01]  /*8e70*/  @!P2 ST.E.64 desc[UR54][R14.64], R32 ;  /* 0x000000200e00a985 */ /* 0x0005e2000c101b36 */
[----:B------:R-:W-:-:S03]  /*8e80*/  @!P0 LEA.HI.X R25, R18, R7, R27, 0x2, P6 ;  /* 0x0000000712198211 */ /* 0x000fc600030f141b */
[----:B------:R2:W-:Y:S04]  /*8e90*/  @!P1 ST.E.64 desc[UR54][R4.64], R30 ;  /* 0x0000001e04009985 */ /* 0x0005e8000c101b36 */
[----:B------:R2:W-:Y:S01]  /*8ea0*/  @!P0 ST.E.64 desc[UR54][R24.64], R28 ;  /* 0x0000001c18008985 */ /* 0x0005e2000c101b36 */
[----:B------:R-:W-:-:S13]  /*8eb0*/  ISETP.GE.AND P0, PT, R17, UR4, PT ;  /* 0x0000000411007c0c */ /* 0x000fda000bf06270 */
[----:B--2---:R-:W-:Y:S05]  /*8ec0*/  @P0 BRA `(.L_x_13763) ;  /* 0x0000000800bc0947 */ /* 0x004fea0003800000 */
[----:B------:R-:W-:-:S04]  /*8ed0*/  LEA R4, P0, R17, R6, 0x2 ;  /* 0x0000000611047211 */ /* 0x000fc800078010ff */
[----:B------:R-:W-:-:S05]  /*8ee0*/  LEA.HI.X R5, R17, R7, R26, 0x2, P0 ;  /* 0x0000000711057211 */ /* 0x000fca00000f141a */
[----:B------:R1:W-:Y:S01]  /*8ef0*/  ST.E.64 desc[UR54][R4.64], R20 ;  /* 0x0000001404007985 */ /* 0x0003e2000c101b36 */
[----:B------:R-:W-:Y:S05]  /*8f00*/  BRA `(.L_x_13763) ;  /* 0x0000000800ac7947 */ /* 0x000fea0003800000 */
.L_x_13760:
        /* <DEDUP_REMOVED lines=14> */
[----:B------:R-:W-:-:S03]  /*8ff0*/  MOV R0, UR4 ;  /* 0x0000000400007c02 */ /* 0x000fc60008000f00 */
        /* <DEDUP_REMOVED lines=16> */
.L_x_13766:
        /* <DEDUP_REMOVED lines=57> */
.L_x_13768:
[----:B------:R-:W-:Y:S05]  /*9490*/  BSYNC B1 ;  /* 0x0000000000017941 */ /* 0x000fea0003800000 */
.L_x_13767:
[----:B------:R-:W-:-:S06]  /*94a0*/  UISETP.GT.AND UP0, UPT, UR47, 0x1, UPT ;  /* 0x000000012f00788c */ /* 0x000fcc000bf04270 */
[----:B------:R-:W-:-:S13]  /*94b0*/  PLOP3.LUT P0, PT, PT, PT, UP0, 0x80, 0x0 ;  /* 0x000000000000781c */ /* 0x000fda0003f0f008 */
[----:B------:R-:W-:Y:S05]  /*94c0*/  @P0 BRA `(.L_x_13763) ;  /* 0x00000004003c0947 */ /* 0x000fea0003800000 */
[----:B------:R-:W1:Y:S01]  /*94d0*/  LDC R11, c[0x0][0xbe8] ;  /* 0x0002fa00ff0b7b82 */ /* 0x000e620000000800 */
[----:B------:R-:W-:Y:S01]  /*94e0*/  SHF.R.S32.HI R8, RZ, 0x1f, R10 ;  /* 0x0000001fff087819 */ /* 0x000fe2000001140a */
[----:B------:R-:W-:Y:S01]  /*94f0*/  ULDC.64 UR10, c[0x0][0xaa0] ;  /* 0x0002a800000a7ab9 */ /* 0x000fe20000000a00 */
[----:B0-----:R-:W-:Y:S01]  /*9500*/  IMAD.U32 R6, RZ, RZ, UR45 ;  /* 0x0000002dff067e24 */ /* 0x001fe2000f8e00ff */
[----:B------:R-:W-:Y:S01]  /*9510*/  UIMAD UR7, UR16, UR10, URZ ;  /* 0x0000000a100772a4 */ /* 0x000fe2000f8e023f */
[----:B------:R-:W-:Y:S01]  /*9520*/  LEA.HI R8, R8, R10, RZ, 0x3 ;  /* 0x0000000a08087211 */ /* 0x000fe200078f18ff */
[----:B------:R-:W-:Y:S01]  /*9530*/  UIMAD.WIDE.U32 UR8, UR4, UR10, URZ ;  /* 0x0000000a040872a5 */ /* 0x000fe2000f8e003f */
[----:B------:R-:W-:Y:S01]  /*9540*/  SHF.R.S32.HI R12, RZ, 0x1f, R16 ;  /* 0x0000001fff0c7819 */ /* 0x000fe20000011410 */
[----:B------:R-:W-:Y:S01]  /*9550*/  UIMAD UR7, UR4, UR11, UR7 ;  /* 0x0000000b040772a4 */ /* 0x000fe2000f8e0207 */
[----:B------:R-:W-:Y:S02]  /*9560*/  SHF.R.S32.HI R8, RZ, 0x3, R8 ;  /* 0x00000003ff087819 */ /* 0x000fe40000011408 */
[----:B------:R-:W-:Y:S01]  /*9570*/  ULDC.64 UR10, c[0x0][0xae8] ;  /* 0x0002ba00000a7ab9 */ /* 0x000fe20000000a00 */
[----:B------:R-:W-:-:S02]  /*9580*/  UIADD3 UR9, UR9, UR7, URZ ;  /* 0x0000000709097290 */ /* 0x000fc4000fffe03f */
[----:B------:R-:W-:Y:S02]  /*9590*/  IMAD R3, R2, 0x30, R8 ;  /* 0x0000003002037824 */ /* 0x000fe400078e0208 */
[----:B------:R-:W-:Y:S02]  /*95a0*/  UIMAD.WIDE.U32 UR8, UR44, UR10, UR8 ;  /* 0x0000000a2c0872a5 */ /* 0x000fe4000f8e0008 */
[----:B------:R-:W-:Y:S02]  /*95b0*/  IMAD R6, R6, 0xc0, R3 ;  /* 0x000000c006067824 */ /* 0x000fe400078e0203 */
[----:B------:R-:W-:Y:S02]  /*95c0*/  UIMAD UR9, UR44, UR11, UR9 ;  /* 0x0000000b2c0972a4 */ /* 0x000fe4000f8e0209 */
[----:B------:R-:W-:Y:S01]  /*95d0*/  IMAD.MOV.U32 R3, RZ, RZ, R6 ;  /* 0x000000ffff037224 */ /* 0x000fe200078e0006 */
[----:B------:R-:W-:Y:S01]  /*95e0*/  ULDC.64 UR10, c[0x0][0xaf0] ;  /* 0x0002bc00000a7ab9 */ /* 0x000fe20000000a00 */
[----:B-1----:R-:W-:Y:S01]  /*95f0*/  ISETP.NE.AND P0, PT, R11, 0x1, PT ;  /* 0x000000010b00780c */ /* 0x002fe20003f05270 */
[----:B------:R-:W-:Y:S01]  /*9600*/  UIMAD UR43, UR43, UR10, URZ ;  /* 0x0000000a2b2b72a4 */ /* 0x000fe2000f8e023f */
[----:B-----5:R-:W-:-:S03]  /*9610*/  IMAD R29, R0, R11, RZ ;  /* 0x0000000b001d7224 */ /* 0x020fc600078e02ff */
        /* <DEDUP_REMOVED lines=9> */
[----:B------:R-:W-:Y:S01]  /*96b0*/  ULDC UR4, c[0x0][0xac8] ;  /* 0x0002b20000047ab9 */ /* 0x000fe20000000800 */
[----:B-1----:R-:W-:-:S04]  /*96c0*/  @P0 SHF.R.U32.HI R3, RZ, R7, R4 ;  /* 0x00000007ff030219 */ /* 0x002fc80000011604 */
[--C-:B------:R-:W-:Y:S01]  /*96d0*/  SHF.R.S32.HI R4, RZ, 0x1f, R3.reuse ;  /* 0x0000001fff047819 */ /* 0x100fe20000011403 */
[----:B------:R-:W-:-:S04]  /*96e0*/  IMAD.MOV R7, RZ, RZ, -R3 ;  /* 0x000000ffff077224 */ /* 0x000fc800078e0a03 */
[----:B------:R-:W-:Y:S02]  /*96f0*/  IMAD R7, R11, R7, R6 ;  /* 0x000000070b077224 */ /* 0x000fe400078e0206 */
[----:B------:R-:W-:Y:S02]  /*9700*/  IMAD R6, R4, UR8, RZ ;  /* 0x0000000804067c24 */ /* 0x000fe4000f8e02ff */
[----:B------:R-:W-:Y:S02]  /*9710*/  IMAD.U32 R4, RZ, RZ, UR42 ;  /* 0x0000002aff047e24 */ /* 0x000fe4000f8e00ff */
[C---:B------:R-:W-:Y:S01]  /*9720*/  IMAD R9, R3.reuse, UR9, R6 ;  /* 0x0000000903097c24 */ /* 0x040fe2000f8e0206 */
[----:B------:R-:W-:Y:S01]  /*9730*/  SHF.R.S32.HI R6, RZ, 0x1f, R7 ;  /* 0x0000001fff067819 */ /* 0x000fe20000011407 */
[----:B------:R-:W-:Y:S01]  /*9740*/  IMAD.WIDE.U32 R4, R3, UR8, R4 ;  /* 0x0000000803047c25 */ /* 0x000fe2000f8e0004 */
[----:B------:R-:W-:-:S03]  /*9750*/  ULDC.64 UR8, c[0x0][0xad8] ;  /* 0x0002b60000087ab9 */ /* 0x000fc60000000a00 */
[----:B------:R-:W-:Y:S02]  /*9760*/  IMAD R6, R6, UR8, RZ ;  /* 0x0000000806067c24 */ /* 0x000fe4000f8e02ff */
[----:B------:R-:W-:Y:S02]  /*9770*/  IMAD.IADD R5, R5, 0x1, R9 ;  /* 0x0000000105057824 */ /* 0x000fe400078e0209 */
[C---:B------:R-:W-:Y:S02]  /*9780*/  IMAD R3, R7.reuse, UR9, R6 ;  /* 0x0000000907037c24 */ /* 0x040fe4000f8e0206 */
[----:B------:R-:W-:Y:S01]  /*9790*/  IMAD.WIDE.U32 R4, R7, UR8, R4 ;  /* 0x0000000807047c25 */ /* 0x000fe2000f8e0004 */
[----:B------:R-:W-:-:S03]  /*97a0*/  ULDC.64 UR8, c[0x0][0xa80] ;  /* 0x0002a00000087ab9 */ /* 0x000fc60000000a00 */
[----:B------:R-:W-:Y:S01]  /*97b0*/  IMAD.IADD R3, R5, 0x1, R3 ;  /* 0x0000000105037824 */ /* 0x000fe200078e0203 */
[----:B------:R-:W-:Y:S01]  /*97c0*/  LEA R5, P0, R4, UR8, 0x1 ;  /* 0x0000000804057c11 */ /* 0x000fe2000f8008ff */
[----:B------:R-:W-:-:S03]  /*97d0*/  IMAD.U32 R6, RZ, RZ, UR45 ;  /* 0x0000002dff067e24 */ /* 0x000fc6000f8e00ff */
[----:B------:R-:W-:Y:S01]  /*97e0*/  LEA.HI.X R10, R4, UR9, R3, 0x1, P0 ;  /* 0x00000009040a7c11 */ /* 0x000fe200080f0c03 */
[----:B------:R-:W0:Y:S01]  /*97f0*/  SHFL.IDX PT, R9, R5, RZ, 0x181f ;  /* 0x00181fff05097589 */ /* 0x000e2200000e0000 */
[----:B------:R-:W-:Y:S01]  /*9800*/  IMAD R4, R6, 0xc0, R8 ;  /* 0x000000c006047824 */ /* 0x000fe200078e0208 */
[----:B------:R-:W-:Y:S02]  /*9810*/  ISETP.GE.AND P0, PT, R16, UR4, PT ;  /* 0x0000000410007c0c */ /* 0x000fe4000bf06270 */
[----:B------:R-:W1:Y:S01]  /*9820*/  SHFL.IDX PT, R13, R5, 0x1, 0x181f ;  /* 0x00381f00050d7f89 */ /* 0x000e6200000e0000 */
[C---:B------:R-:W-:Y:S01]  /*9830*/  VIADD R0, R4.reuse, 0x30 ;  /* 0x0000003004007836 */ /* 0x040fe20000000000 */
[C---:B------:R-:W-:Y:S02]  /*9840*/  IADD3 R3, R4.reuse, 0x60, RZ ;  /* 0x0000006004037810 */ /* 0x040fe40007ffe0ff */
[----:B------:R-:W2:Y:S01]  /*9850*/  SHFL.IDX PT, R21, R5, 0x2, 0x181f ;  /* 0x00581f0005157f89 */ /* 0x000ea200000e0000 */
[CC--:B------:R-:W-:Y:S01]  /*9860*/  ISETP.GE.OR P3, PT, R4.reuse, R29.reuse, P0 ;  /* 0x0000001d0400720c */ /* 0x0c0fe20000766670 */
[----:B------:R-:W-:Y:S01]  /*9870*/  VIADD R4, R4, 0x90 ;  /* 0x0000009004047836 */ /* 0x000fe20000000000 */
[-C--:B------:R-:W-:Y:S01]  /*9880*/  ISETP.GE.OR P2, PT, R0, R29.reuse, P0 ;  /* 0x0000001d0000720c */ /* 0x080fe20000746670 */
[----:B------:R-:W3:Y:S01]  /*9890*/  SHFL.IDX PT, R7, R10, RZ, 0x181f ;  /* 0x00181fff0a077589 */ /* 0x000ee200000e0000 */
[----:B------:R-:W-:-:S02]  /*98a0*/  ISETP.GE.OR P1, PT, R3, R29, P0 ;  /* 0x0000001d0300720c */ /* 0x000fc40000726670 */
[----:B------:R-:W-:Y:S01]  /*98b0*/  ISETP.GE.OR P0, PT, R4, R29, P0 ;  /* 0x0000001d0400720c */ /* 0x000fe20000706670 */
[----:B------:R3:W4:Y:S04]  /*98c0*/  SHFL.IDX PT, R27, R5, 0x3, 0x181f ;  /* 0x00781f00051b7f89 */ /* 0x00072800000e0000 */
[----:B------:R-:W4:Y:S04]  /*98d0*/  SHFL.IDX PT, R11, R10, 0x1, 0x181f ;  /* 0x00381f000a0b7f89 */ /* 0x000f2800000e0000 */
[----:B------:R-:W4:Y:S01]  /*98e0*/  SHFL.IDX PT, R15, R10, 0x2, 0x181f ;  /* 0x00581f000a0f7f89 */ /* 0x000f2200000e0000 */
[----:B0-----:R-:W-:-:S03]  /*98f0*/  @!P3 LEA R4, P6, R16, R9, 0x1 ;  /* 0x000000091004b211 */ /* 0x001fc600078c08ff */
[----:B------:R4:W0:Y:S01]  /*9900*/  SHFL.IDX PT, R25, R10, 0x3, 0x181f ;  /* 0x00781f000a197f89 */ /* 0x00082200000e0000 */
[C---:B-1----:R-:W-:Y:S02]  /*9910*/  @!P2 LEA R6, P5, R16.reuse, R13, 0x1 ;  /* 0x0000000d1006a211 */ /* 0x042fe400078a08ff */
[C---:B--2---:R-:W-:Y:S02]  /*9920*/  @!P1 LEA R8, P4, R16.reuse, R21, 0x1 ;  /* 0x0000001510089211 */ /* 0x044fe400078808ff */
[C---:B---3--:R-:W-:Y:S02]  /*9930*/  @!P3 LEA.HI.X R5, R16.reuse, R7, R12, 0x1, P6 ;  /* 0x000000071005b211 */ /* 0x048fe400030f0c0c */
[----:B----4-:R-:W-:-:S03]  /*9940*/  @!P0 LEA R10, P6, R16, R27, 0x1 ;  /* 0x0000001b100a8211 */ /* 0x010fc600078c08ff */
[----:B------:R1:W-:Y:S01]  /*9950*/  @!P3 ST.E.128 desc[UR54][R4.64], RZ ;  /* 0x000000ff0400b985 */ /* 0x0003e2000c101d36 */
[C-C-:B------:R-:W-:Y:S02]  /*9960*/  @!P2 LEA.HI.X R7, R16.reuse, R11, R12.reuse, 0x1, P5 ;  /* 0x0000000b1007a211 */ /* 0x140fe400028f0c0c */
[----:B------:R-:W-:-:S03]  /*9970*/  @!P1 LEA.HI.X R9, R16, R15, R12, 0x1, P4 ;  /* 0x0000000f10099211 */ /* 0x000fc600020f0c0c */
[----:B------:R1:W-:Y:S01]  /*9980*/  @!P2 ST.E.128 desc[UR54][R6.64], RZ ;  /* 0x000000ff0600a985 */ /* 0x0003e2000c101d36 */
[----:B0-----:R-:W-:-:S03]  /*9990*/  @!P0 LEA.HI.X R11, R16, R25, R12, 0x1, P6 ;  /* 0x00000019100b8211 */ /* 0x001fc600030f0c0c */
[----:B------:R1:W-:Y:S04]  /*99a0*/  @!P1 ST.E.128 desc[UR54][R8.64], RZ ;  /* 0x000000ff08009985 */ /* 0x0003e8000c101d36 */
[----:B------:R1:W-:Y:S02]  /*99b0*/  @!P0 ST.E.128 desc[UR54][R10.64], RZ ;  /* 0x000000ff0a008985 */ /* 0x0003e4000c101d36 */
.L_x_13763:
[----:B------:R-:W-:Y:S05]  /*99c0*/  BSYNC B0 ;  /* 0x0000000000007941 */ /* 0x000fea0003800000 */
.L_x_13759:
[----:B------:R-:W-:Y:S02]  /*99d0*/  ULDC UR4, c[0x0][0xc3c] ;  /* 0x00030f0000047ab9 */ /* 0x000fe40000000800 */
[----:B------:R-:W-:-:S13]  /*99e0*/  ISETP.GE.AND P0, PT, R35, UR4, PT ;  /* 0x0000000423007c0c */ /* 0x000fda000bf06270 */
[----:B------:R-:W-:Y:S05]  /*99f0*/  @!P0 BRA `(.L_x_13769) ;  /* 0xffffff7400088947 */ /* 0x000fea000383ffff */
[----:B------:R-:W-:Y:S05]  /*9a00*/  EXIT ;  /* 0x000000000000794d */ /* 0x000fea0003800000 */
.L_x_13730:
        /* <DEDUP_REMOVED lines=12> */
[----:B------:R-:W0:Y:S04]  /*9ad0*/  @P0 LDS.128 R4, [R2+0x132d0] ;  /* 0x0132d00002040984 */ /* 0x000e280000000c00 */
[----:B0-----:R0:W-:Y:S01]  /*9ae0*/  @P0 STL.64 [R1+0x20], R4 ;  /* 0x0000200401000387 */ /* 0x0011e20000100a00 */
        /* <DEDUP_REMOVED lines=50> */
.L_x_13773:
        /* <DEDUP_REMOVED lines=36> */
.L_x_13771:
[----:B------:R-:W-:-:S04]  /*a050*/  IMAD.IADD R10, R11, 0x1, -R8 ;  /* 0x000000010b0a7824 */ /* 0x000fc800078e0a08 */
[----:B------:R-:W-:-:S05]  /*a060*/  IMAD R3, R5, R2, R10 ;  /* 0x0000000205037224 */ /* 0x000fca00078e020a */
[----:B------:R-:W-:-:S13]  /*a070*/  ISETP.GT.AND P0, PT, R3, R6, PT ;  /* 0x000000060300720c */ /* 0x000fda0003f04270 */
[----:B------:R-:W-:Y:S02]  /*a080*/  VOTEU.ANY UR5, UPT, !P0 ;  /* 0x0000000000057886 */ /* 0x000fe400040e0100 */
[----:B------:R-:W-:Y:S02]  /*a090*/  UPOPC UR39, UR5 ;  /* 0x00000005002772bf */ /* 0x000fe40008000000 */
[----:B------:R-:W-:-:S04]  /*a0a0*/  ISETP.NE.AND P0, PT, RZ, UR5, PT ;  /* 0x00000005ff007c0c */ /* 0x000fc8000bf05270 */
[----:B------:R-:W-:Y:S01]  /*a0b0*/  IMAD.U32 R11, RZ, RZ, UR39 ;  /* 0x00000027ff0b7e24 */ /* 0x000fe2000f8e00ff */
[----:B------:R-:W-:-:S04]  /*a0c0*/  MOV R12, UR39 ;  /* 0x00000027000c7c02 */ /* 0x000fc80008000f00 */
        /* <DEDUP_REMOVED lines=13> */
.L_x_13774:
[----:B01----:R-:W-:Y:S01]  /*a1a0*/  IMAD R5, R11, R2, R10 ;  /* 0x000000020b057224 */ /* 0x003fe200078e020a */
[----:B------:R-:W-:Y:S01]  /*a1b0*/  IABS R12, R0 ;  /* 0x00000000000c7213 */ /* 0x000fe20000000000 */
[----:B------:R-:W-:Y:S01]  /*a1c0*/  IMAD.MOV.U32 R11, RZ, RZ, R13 ;  /* 0x000000ffff0b7224 */ /* 0x000fe200078e000d */
[----:B------:R-:W-:Y:S01]  /*a1d0*/  IABS R4, R9 ;  /* 0x0000000900047213 */ /* 0x000fe20000000000 */
[----:B------:R-:W-:Y:S01]  /*a1e0*/  IMAD.MOV.U32 R2, RZ, RZ, RZ ;  /* 0x000000ffff027224 */ /* 0x000fe200078e00ff */
[----:B------:R0:W-:Y:S01]  /*a1f0*/  STL [R1+0x20], R5 ;  /* 0x0000200501007387 */ /* 0x0001e20000100800 */
[----:B------:R-:W-:Y:S01]  /*a200*/  IMAD R11, R11, R8, RZ ;  /* 0x000000080b0b7224 */ /* 0x000fe200078e02ff */
[----:B------:R-:W1:Y:S01]  /*a210*/  I2F.RP R10, R4 ;  /* 0x00000004000a7306 */ /* 0x000e620000209400 */
[----:B------:R-:W-:Y:S01]  /*a220*/  IMAD.MOV R12, RZ, RZ, -R12 ;  /* 0x000000ffff0c7224 */ /* 0x000fe200078e0a0c */
[----:B------:R-:W-:Y:S01]  /*a230*/  UIADD3 UR39, UR39, UR4, URZ ;  /* 0x0000000427277290 */ /* 0x000fe2000fffe03f */
[----:B------:R-:W-:-:S04]  /*a240*/  IMAD.HI.U32 R2, R3, R11, R2 ;  /* 0x0000000b03027227 */ /* 0x000fc800078e0002 */
[----:B0-----:R-:W-:-:S05]  /*a250*/  IMAD.IADD R5, R6, 0x1, -R5 ;  /* 0x0000000106057824 */ /* 0x001fca00078e0a05 */
[----:B------:R-:W-:Y:S01]  /*a260*/  IABS R6, R5 ;  /* 0x0000000500067213 */ /* 0x000fe20000000000 */
[----:B-1----:R-:W0:Y:S04]  /*a270*/  MUFU.RCP R10, R10 ;  /* 0x0000000a000a7308 */ /* 0x002e280000001000 */
[----:B------:R-:W-:Y:S02]  /*a280*/  IMAD.MOV.U32 R3, RZ, RZ, R6 ;  /* 0x000000ffff037224 */ /* 0x000fe400078e0006 */
[----:B------:R-:W-:Y:S02]  /*a290*/  IMAD.MOV.U32 R6, RZ, RZ, R12 ;  /* 0x000000ffff067224 */ /* 0x000fe400078e000c */
[----:B------:R-:W-:-:S04]  /*a2a0*/  IMAD.HI.U32 R2, R2, R3, RZ ;  /* 0x0000000302027227 */ /* 0x000fc800078e00ff */
[----:B------:R-:W-:Y:S01]  /*a2b0*/  IMAD R3, R2, R6, R3 ;  /* 0x0000000602037224 */ /* 0x000fe200078e0203 */
[----:B------:R-:W-:-:S04]  /*a2c0*/  LOP3.LUT R6, R5, R0, RZ, 0x3c, !PT ;  /* 0x0000000005067212 */ /* 0x000fc800078e3cff */
[----:B------:R-:W-:Y:S01]  /*a2d0*/  ISETP.GT.U32.AND P1, PT, R8, R3, PT ;  /* 0x000000030800720c */ /* 0x000fe20003f24070 */
[----:B0-----:R-:W-:Y:S01]  /*a2e0*/  VIADD R11, R10, 0xffffffe ;  /* 0x0ffffffe0a0b7836 */ /* 0x001fe20000000000 */
        /* <DEDUP_REMOVED lines=21> */
[----:B------:R-:W-:-:S03]  /*a440*/  IMAD R6, R0, R8, RZ ;  /* 0x0000000800067224 */ /* 0x000fc600078e02ff */
        /* <DEDUP_REMOVED lines=18> */
.L_x_13772:
[----:B------:R1:W-:Y:S01]  /*a570*/  STL [R1+0x20], R6 ;  /* 0x0000200601007387 */ /* 0x0003e20000100800 */
[----:B------:R-:W-:-:S03]  /*a580*/  ULDC UR39, c[0x0][0xc3c] ;  /* 0x00030f0000277ab9 */ /* 0x000fc60000000800 */
[----:B------:R1:W-:Y:S04]  /*a590*/  STL [R1+0x24], RZ ;  /* 0x000024ff01007387 */ /* 0x0003e80000100800 */
[----:B------:R1:W-:Y:S02]  /*a5a0*/  STL [R1+0x28], RZ ;  /* 0x000028ff01007387 */ /* 0x0003e40000100800 */
.L_x_13775:
[----:B------:R-:W2:Y:S04]  /*a5b0*/  LDL R8, [R1+0x20] ;  /* 0x0000200001087983 */ /* 0x000ea80000100800 */
        /* <DEDUP_REMOVED lines=10> */
.L_x_13770:
[----:B--2---:R-:W-:Y:S01]  /*a660*/  IMAD.MOV.U32 R0, RZ, RZ, 0x1 ;  /* 0x00000001ff007424 */ /* 0x004fe200078e00ff */
[----:B------:R-:W-:Y:S01]  /*a670*/  ULDC UR4, c[0x0][0xc3c] ;  /* 0x00030f0000047ab9 */ /* 0x000fe20000000800 */
[----:B------:R2:W-:Y:S01]  /*a680*/  STL [R1], RZ ;  /* 0x000000ff01007387 */ /* 0x0005e20000100800 */
[----:B------:R-:W-:-:S03]  /*a690*/  UISETP.GE.AND UP0, UPT, UR39, UR4, UPT ;  /* 0x000000042700728c */ /* 0x000fc6000bf06270 */
[----:B------:R2:W-:Y:S03]  /*a6a0*/  STL [R1+0xc], R0 ;  /* 0x00000c0001007387 */ /* 0x0005e60000100800 */
[----:B------:R-:W-:Y:S01]  /*a6b0*/  PLOP3.LUT P0, PT, PT, PT, UP0, 0x80, 0x0 ;  /* 0x000000000000781c */ /* 0x000fe20003f0f008 */
[----:B------:R2:W-:-:S12]  /*a6c0*/  STL [R1+0x3c], RZ ;  /* 0x00003cff01007387 */ /* 0x0005d80000100800 */
[----:B--2---:R-:W-:Y:S05]  /*a6d0*/  @P0 BRA `(.L_x_13776) ;  /* 0x0000005800d00947 */ /* 0x004fea0003800000 */
[----:B------:R-:W2:Y:S01]  /*a6e0*/  S2R R9, SR_TID.X ;  /* 0x0000000000097919 */ /* 0x000ea20000002100 */
[----:B------:R-:W3:Y:S01]  /*a6f0*/  S2UR UR4, SR_CgaCtaId ;  /* 0x00000000000479c3 */ /* 0x000ee20000008800 */
[----:B------:R-:W-:Y:S01]  /*a700*/  MOV R16, 0x400 ;  /* 0x0000040000107802 */ /* 0x000fe20000000f00 */
[----:B------:R-:W-:Y:S01]  /*a710*/  ULOP3.LUT UR44, UR41, 0x2, URZ, 0xfc, !UPT ;  /* 0x00000002292c7892 */ /* 0x000fe2000f8efc3f */
[----:B------:R4:W-:Y:S01]  /*a720*/  STL [R1+0x3c], RZ ;  /* 0x00003cff01007387 */ /* 0x0009e20000100800 */
[----:B------:R-:W-:Y:S01]  /*a730*/  ULOP3.LUT UR46, UR41, 0x1, URZ, 0xfc, !UPT ;  /* 0x00000001292e7892 */ /* 0x000fe2000f8efc3f */
[----:B------:R-:W-:Y:S01]  /*a740*/  ULDC UR47, c[0x0][0xc] ;  /* 0x00000300002f7ab9 */ /* 0x000fe20000000800 */
[C---:B--2---:R-:W-:Y:S01]  /*a750*/  IMAD.SHL.U32 R23, R9.reuse, 0x40, RZ ;  /* 0x0000004009177824 */ /* 0x044fe200078e00ff */
[--C-:B------:R-:W-:Y:S01]  /*a760*/  SHF.R.U32.HI R0, RZ, 0x1, R9.reuse ;  /* 0x00000001ff007819 */ /* 0x100fe20000011609 */
[C---:B------:R-:W-:Y:S02]  /*a770*/  IMAD.SHL.U32 R2, R9.reuse, 0x20, RZ ;  /* 0x0000002009027824 */ /* 0x040fe400078e00ff */
[----:B0-----:R-:W-:Y:S01]  /*a780*/  IMAD.SHL.U32 R4, R9, 0x8, RZ ;  /* 0x0000000809047824 */ /* 0x001fe200078e00ff */
[----:B------:R-:W-:Y:S01]  /*a790*/  LOP3.LUT R3, R23, 0x180, RZ, 0xc0, !PT ;  /* 0x0000018017037812 */ /* 0x000fe200078ec0ff */
[C---:B------:R-:W-:Y:S01]  /*a7a0*/  IMAD.SHL.U32 R8, R9.reuse, 0x4, RZ ;  /* 0x0000000409087824 */ /* 0x040fe200078e00ff */
[----:B------:R-:W-:Y:S01]  /*a7b0*/  LOP3.LUT R5, R2, 0x80, RZ, 0xc0, !PT ;  /* 0x0000008002057812 */ /* 0x000fe200078ec0ff */
[----:B-1----:R-:W-:Y:S01]  /*a7c0*/  IMAD.SHL.U32 R6, R9, 0x2, RZ ;  /* 0x0000000209067824 */ /* 0x002fe200078e00ff */
[----:B------:R-:W-:Y:S01]  /*a7d0*/  LOP3.LUT R3, R3, 0x30, R0, 0xf8, !PT ;  /* 0x0000003003037812 */ /* 0x000fe200078ef800 */
[----:B------:R-:W-:Y:S01]  /*a7e0*/  IMAD.SHL.U32 R0, R9, 0x10, RZ ;  /* 0x0000001009007824 */ /* 0x000fe200078e00ff */
[----:B------:R-:W-:-:S02]  /*a7f0*/  LOP3.LUT R5, R5, 0x10, R9, 0xf8, !PT ;  /* 0x0000001005057812 */ /* 0x000fc400078ef809 */
[----:B------:R-:W-:Y:S02]  /*a800*/  LOP3.LUT R4, R3, 0x30, R4, 0x78, !PT ;  /* 0x0000003003047812 */ /* 0x000fe400078e7804 */
[----:B------:R-:W-:Y:S02]  /*a810*/  LOP3.LUT R7, R0, 0x600, RZ, 0xc0, !PT ;  /* 0x0000060000077812 */ /* 0x000fe400078ec0ff */
[----:B------:R-:W-:Y:S02]  /*a820*/  LOP3.LUT R5, R5, 0x10, R8, 0x78, !PT ;  /* 0x0000001005057812 */ /* 0x000fe400078e7808 */
[--C-:B------:R-:W-:Y:S02]  /*a830*/  LOP3.LUT R7, R7, 0x60, R2.reuse, 0xf8, !PT ;  /* 0x0000006007077812 */ /* 0x100fe400078ef802 */
[----:B------:R-:W-:Y:S02]  /*a840*/  LOP3.LUT R9, R9, 0x7f, RZ, 0xc0, !PT ;  /* 0x0000007f09097812 */ /* 0x000fe400078ec0ff */
[----:B------:R-:W-:-:S02]  /*a850*/  LOP3.LUT R22, R7, 0x100, R2, 0xf8, !PT ;  /* 0x0000010007167812 */ /* 0x000fc400078ef802 */
[----:B------:R-:W-:Y:S02]  /*a860*/  LOP3.LUT R3, R0, 0x1b0, RZ, 0xc0, !PT ;  /* 0x000001b000037812 */ /* 0x000fe400078ec0ff */
[----:B------:R-:W-:Y:S02]  /*a870*/  LOP3.LUT R23, R4, 0x640, R23, 0xf8, !PT ;  /* 0x0000064004177812 */ /* 0x000fe400078ef817 */
[----:B------:R-:W-:Y:S01]  /*a880*/  LOP3.LUT R22, R22, R5, RZ, 0xfc, !PT ;  /* 0x0000000516167212 */ /* 0x000fe200078efcff */
[----:B---3--:R-:W-:Y:S01]  /*a890*/  IMAD.U32 R5, RZ, RZ, UR4 ;  /* 0x00000004ff057e24 */ /* 0x008fe2000f8e00ff */
[----:B------:R-:W-:Y:S02]  /*a8a0*/  SHF.R.U32.HI R4, RZ, 0x2, R9 ;  /* 0x00000002ff047819 */ /* 0x000fe40000011609 */
[----:B------:R-:W-:Y:S01]  /*a8b0*/  LOP3.LUT R3, R3, 0x30, R6, 0x78, !PT ;  /* 0x0000003003037812 */ /* 0x000fe200078e7806 */
[----:B------:R-:W-:Y:S01]  /*a8c0*/  IMAD.MOV.U32 R6, RZ, RZ, 0x1 ;  /* 0x00000001ff067424 */ /* 0x000fe200078e00ff */
[----:B------:R-:W-:-:S02]  /*a8d0*/  LOP3.LUT R4, R4, 0x60, R2, 0xf8, !PT ;  /* 0x0000006004047812 */ /* 0x000fc400078ef802 */
[----:B------:R-:W-:Y:S02]  /*a8e0*/  LEA R16, R5, R16, 0x18 ;  /* 0x0000001005107211 */ /* 0x000fe400078ec0ff */
[----:B------:R-:W-:Y:S01]  /*a8f0*/  LOP3.LUT R2, R3, 0x640, R0, 0xf8, !PT ;  /* 0x0000064003027812 */ /* 0x000fe200078ef800 */
[----:B------:R4:W-:Y:S01]  /*a900*/  STL [R1+0xc], R6 ;  /* 0x00000c0601007387 */ /* 0x0009e20000100800 */
[----:B------:R-:W-:-:S03]  /*a910*/  LOP3.LUT R3, R4, 0x80, RZ, 0xfc, !PT ;  /* 0x0000008004037812 */ /* 0x000fc600078efcff */
[----:B------:R-:W-:Y:S01]  /*a920*/  IMAD.IADD R0, R16, 0x1, R2 ;  /* 0x0000000110007824 */ /* 0x000fe200078e0202 */
[----:B------:R4:W-:Y:S04]  /*a930*/  STL [R1+0x30], R5 ;  /* 0x0000300501007387 */ /* 0x0009e80000100800 */
[----:B------:R4:W-:Y:S04]  /*a940*/  STL [R1], RZ ;  /* 0x000000ff01007387 */ /* 0x0009e80000100800 */
[----:B------:R4:W-:Y:S04]  /*a950*/  STL [R1+0x34], R2 ;  /* 0x0000340201007387 */ /* 0x0009e80000100800 */
[----:B------:R4:W-:Y:S02]  /*a960*/  STL [R1+0x38], R0 ;  /* 0x0000380001007387 */ /* 0x0009e40000100800 */
.L_x_13850:
[----:B------:R-:W-:Y:S01]  /*a970*/  ULDC.64 UR4, c[0x0][0xc88] ;  /* 0x0003220000047ab9 */ /* 0x000fe20000000a00 */
[----:B------:R-:W-:Y:S01]  /*a980*/  ULDC.64 UR8, c[0x0][0xa18] ;  /* 0x0002860000087ab9 */ /* 0x000fe20000000a00 */
[----:B------:R-:W-:Y:S01]  /*a990*/  UIMAD.WIDE UR4, UR39, 0x4, UR4 ;  /* 0x00000004270478a5 */ /* 0x000fe2000f8e0204 */
[----:B------:R-:W-:Y:S01]  /*a9a0*/  ULDC.64 UR10, c[0x0][0xa28] ;  /* 0x00028a00000a7ab9 */ /* 0x000fe20000000a00 */
[----:B------:R-:W-:Y:S01]  /*a9b0*/  ULDC.64 UR6, c[0x0][0xa00] ;  /* 0x0002800000067ab9 */ /* 0x000fe20000000a00 */
[----:B--2--5:R-:W-:Y:S01]  /*a9c0*/  IMAD.MOV.U32 R24, RZ, RZ, RZ ;  /* 0x000000ffff187224 */ /* 0x024fe200078e00ff */
[----:B0-----:R-:W0:Y:S02]  /*a9d0*/  LDC R8, c[0x0][0x424] ;  /* 0x00010900ff087b82 */ /* 0x001e240000000800 */
[----:B---34-:R-:W-:Y:S02]  /*a9e0*/  IMAD.U32 R2, RZ, RZ, UR4 ;  /* 0x00000004ff027e24 */ /* 0x018fe4000f8e00ff */
[----:B------:R-:W-:-:S05]  /*a9f0*/  IMAD.U32 R3, RZ, RZ, UR5 ;  /* 0x00000005ff037e24 */ /* 0x000fca000f8e00ff */
[----:B------:R-:W2:Y:S01]  /*aa00*/  LDG.E R2, desc[UR54][R2.64] ;  /* 0x0000003602027981 */ /* 0x000ea2000c1e1900 */
[----:B------:R-:W-:Y:S01]  /*aa10*/  UISETP.NE.U32.AND UP1, UPT, UR8, URZ, UPT ;  /* 0x0000003f0800728c */ /* 0x000fe2000bf25070 */
[----:B------:R-:W1:Y:S01]  /*aa20*/  LDC R7, c[0x0][0x2f0] ;  /* 0x0000bc00ff077b82 */ /* 0x000e620000000800 */
[----:B------:R-:W-:Y:S02]  /*aa30*/  UISETP.NE.U32.AND UP0, UPT, UR10, URZ, UPT ;  /* 0x0000003f0a00728c */ /* 0x000fe4000bf05070 */
[----:B------:R-:W-:Y:S02]  /*aa40*/  UISETP.NE.AND.EX UP1, UPT, UR9, URZ, UPT, UP1 ;  /* 0x0000003f0900728c */ /* 0x000fe4000bf25310 */
[----:B------:R-:W-:Y:S02]  /*aa50*/  UISETP.NE.U32.AND UP2, UPT, UR6, URZ, UPT ;  /* 0x0000003f0600728c */ /* 0x000fe4000bf45070 */
[----:B------:R-:W-:Y:S02]  /*aa60*/  UISETP.NE.AND.EX UP0, UPT, UR11, URZ, UPT, UP0 ;  /* 0x0000003f0b00728c */ /* 0x000fe4000bf05300 */
[----:B------:R-:W-:Y:S01]  /*aa70*/  UISETP.NE.AND.EX UP4, UPT, UR7, URZ, UPT, UP2 ;  /* 0x0000003f0700728c */ /* 0x000fe2000bf85320 */
[----:B------:R-:W-:-:S03]  /*aa80*/  PLOP3.LUT P1, PT, PT, PT, UP1, 0x80, 0x0 ;  /* 0x000000000000781c */ /* 0x000fc60003f2f018 */
[----:B------:R-:W-:Y:S01]  /*aa90*/  PLOP3.LUT P0, PT, PT, PT, UP0, 0x80, 0x0 ;  /* 0x000000000000781c */ /* 0x000fe20003f0f008 */
[----:B------:R-:W-:Y:S01]  /*aaa0*/  UMOV UR38, URZ ;  /* 0x0000003f00267c82 */ /* 0x000fe20008000000 */
[----:B------:R-:W-:Y:S01]  /*aab0*/  PLOP3.LUT P2, PT, PT, PT, UP4, 0x80, 0x0 ;  /* 0x000000000000781c */ /* 0x000fe20003f4f048 */
[----:B------:R-:W-:Y:S01]  /*aac0*/  UP2UR UR36, UPR, URZ, 0x10 ;  /* 0x000000103f247883 */ /* 0x000fe20008000000 */
[----:B--2---:R-:W-:-:S13]  /*aad0*/  R2UR UR43, R2 ;  /* 0x00000000022b72ca */ /* 0x004fda00000e0000 */
[----:B------:R-:W-:Y:S02]  /*aae0*/  USHF.R.S32.HI UR42, URZ, 0x1f, UR43 ;  /* 0x0000001f3f2a7899 */ /* 0x000fe4000801142b */
[----:B------:R-:W-:Y:S02]  /*aaf0*/  USHF.L.U32 UR45, UR43, 0x2, URZ ;  /* 0x000000022b2d7899 */ /* 0x000fe4000800063f */
[----:B------:R-:W-:Y:S02]  /*ab00*/  USHF.L.U64.HI UR37, UR43, 0x2, UR42 ;  /* 0x000000022b257899 */ /* 0x000fe4000801022a */
[----:B------:R-:W-:Y:S02]  /*ab10*/  UIADD3 UR5, UP2, UR45, UR6, URZ ;  /* 0x000000062d057290 */ /* 0x000fe4000ff5e03f */
[----:B------:R-:W-:Y:S02]  /*ab20*/  @UP1 UIADD3 UR6, UP3, UR45, UR8, URZ ;  /* 0x000000082d061290 */ /* 0x000fe4000ff7e03f */
[----:B------:R-:W-:-:S02]  /*ab30*/  UIADD3.X UR8, UR37, UR7, URZ, UP2, !UPT ;  /* 0x0000000725087290 */ /* 0x000fc400097fe43f */
[----:B------:R-:W-:Y:S01]  /*ab40*/  @UP1 UIADD3.X UR7, UR37, UR9, URZ, UP3, !UPT ;  /* 0x0000000925071290 */ /* 0x000fe20009ffe43f */
[----:B------:R-:W-:Y:S01]  /*ab50*/  IMAD.U32 R2, RZ, RZ, UR5 ;  /* 0x00000005ff027e24 */ /* 0x000fe2000f8e00ff */
[----:B------:R-:W-:Y:S01]  /*ab60*/  @UP0 ULEA UR4, UP1, UR43, UR10, 0x2 ;  /* 0x0000000a2b040291 */ /* 0x000fe2000f82103f */
[----:B------:R-:W-:Y:S02]  /*ab70*/  IMAD.U32 R4, RZ, RZ, UR6 ;  /* 0x00000006ff047e24 */ /* 0x000fe4000f8e00ff */
[----:B------:R-:W-:Y:S01]  /*ab80*/  IMAD.U32 R3, RZ, RZ, UR8 ;  /* 0x00000008ff037e24 */ /* 0x000fe2000f8e00ff */
[----:B------:R-:W-:Y:S01]  /*ab90*/  @UP0 ULEA.HI.X UR5, UR43, UR11, UR42, 0x2, UP1 ;  /* 0x0000000b2b050291 */ /* 0x000fe200088f142a */
[----:B------:R-:W-:-:S03]  /*aba0*/  IMAD.U32 R5, RZ, RZ, UR7 ;  /* 0x00000007ff057e24 */ /* 0x000fc6000f8e00ff */
[----:B------:R-:W2:Y:S04]  /*abb0*/  @P2 LDG.E R0, desc[UR54][R2.64] ;  /* 0x0000003602002981 */ /* 0x000ea8000c1e1900 */
[----:B------:R3:W4:Y:S02]  /*abc0*/  @P1 LDG.E R6, desc[UR54][R4.64] ;  /* 0x0000003604061981 */ /* 0x000724000c1e1900 */
[----:B---3--:R-:W-:Y:S01]  /*abd0*/  MOV R4, UR4 ;  /* 0x0000000400047c02 */ /* 0x008fe20008000f00 */
[----:B------:R-:W-:-:S05]  /*abe0*/  IMAD.U32 R5, RZ, RZ, UR5 ;  /* 0x00000005ff057e24 */ /* 0x000fca000f8e00ff */
[----:B------:R3:W5:Y:S01]  /*abf0*/  @P0 LDG.E R24, desc[UR54][R4.64] ;  /* 0x0000003604180981 */ /* 0x000762000c1e1900 */
[----:B------:R-:W-:Y:S01]  /*ac00*/  PLOP3.LUT P2, PT, PT, PT, UP4, 0x80, 0x0 ;  /* 0x000000000000781c */ /* 0x000fe20003f4f048 */
[----:B---3--:R-:W3:Y:S02]  /*ac10*/  LDC.64 R4, c[0x0][0x418] ;  /* 0x00010600ff047b82 */ /* 0x008ee40000000a00 */
[----:B---3--:R-:W-:-:S04]  /*ac20*/  ISETP.NE.U32.AND P0, PT, R4, RZ, PT ;  /* 0x000000ff0400720c */ /* 0x008fc80003f05070 */
[----:B------:R-:W-:-:S06]  /*ac30*/  ISETP.NE.AND.EX P0, PT, R5, RZ, PT, P0 ;  /* 0x000000ff0500720c */ /* 0x000fcc0003f05300 */
[----:B--2---:R-:W-:Y:S02]  /*ac40*/  @P2 R2UR UR38, R0 ;  /* 0x00000000002622ca */ /* 0x004fe400000e0000 */
[----:B----4-:R-:W-:Y:S01]  /*ac50*/  @P1 R2UR UR40, R6 ;  /* 0x00000000062812ca */ /* 0x010fe200000e0000 */
[----:B-----5:R2:W-:Y:S01]  /*ac60*/  STL [R1+0x14], R24 ;  /* 0x0000141801007387 */ /* 0x0205e20000100800 */
[----:B01----:R-:W-:-:S13]  /*ac70*/  @P1 BRA `(.L_x_13777) ;  /* 0x0000000000241947 */ /* 0x003fda0003800000 */
[----:B------:R-:W-:Y:S01]  /*ac80*/  UISETP.NE.AND UP0, UPT, UR36, URZ, UPT ;  /* 0x0000003f2400728c */ /* 0x000fe2000bf05270 */
[----:B------:R-:W-:-:S05]  /*ac90*/  ULDC UR40, c[0x0][0x288] ;  /* 0x0000a20000287ab9 */ /* 0x000fca0000000800 */
[----:B------:R-:W-:-:S13]  /*aca0*/  PLOP3.LUT P1, PT, PT, PT, UP0, 0x40, 0x0 ;  /* 0x000000000000781c */ /* 0x000fda0003f2e808 */
[----:B------:R-:W-:Y:S05]  /*acb0*/  @P1 BRA `(.L_x_13777) ;  /* 0x0000000000141947 */ /* 0x000fea0003800000 */
[----:B------:R-:W3:Y:S04]  /*acc0*/  LDG.E R4, desc[UR54][R2.64] ;  /* 0x0000003602047981 */ /* 0x000ee8000c1e1900 */
[----:B------:R-:W4:Y:S01]  /*acd0*/  LDG.E R0, desc[UR54][R2.64+0x4] ;  /* 0x0000043602007981 */ /* 0x000f22000c1e1900 */
[----:B---3--:R-:W-:Y:S02]  /*ace0*/  R2UR UR4, R4 ;  /* 0x00000000040472ca */ /* 0x008fe400000e0000 */
[----:B----4-:R-:W-:-:S13]  /*acf0*/  R2UR UR40, R0 ;  /* 0x00000000002872ca */ /* 0x010fda00000e0000 */
[----:B------:R-:W-:-:S12]  /*ad00*/  UIADD3 UR40, -UR4, UR40, URZ ;  /* 0x0000002804287290 */ /* 0x000fd8000fffe13f */
.L_x_13777:
[----:B------:R-:W-:Y:S01]  /*ad10*/  IMAD.U32 R0, RZ, RZ, UR43 ;  /* 0x0000002bff007e24 */ /* 0x000fe2000f8e00ff */
[----:B------:R-:W-:Y:S01]  /*ad20*/  ULDC.64 UR4, c[0x0][0xa20] ;  /* 0x0002880000047ab9 */ /* 0x000fe20000000a00 */
[----:B------:R-:W-:Y:S02]  /*ad30*/  SEL R8, R8, 0x1, P0 ;  /* 0x0000000108087807 */ /* 0x000fe40000000000 */
[----:B------:R-:W-:Y:S01]  /*ad40*/  ISETP.NE.U32.AND P1, PT, RZ, UR4, PT ;  /* 0x00000004ff007c0c */ /* 0x000fe2000bf25070 */
[----:B------:R0:W-:Y:S02]  /*ad50*/  STL [R1+0x8], R0 ;  /* 0x0000080001007387 */ /* 0x0001e40000100800 */
[----:B------:R-:W-:Y:S01]  /*ad60*/  IMAD R18, R8, R7, RZ ;  /* 0x0000000708127224 */ /* 0x000fe200078e02ff */
[----:B------:R-:W-:-:S13]  /*ad70*/  ISETP.NE.AND.EX P1, PT, RZ, UR5, PT, P1 ;  /* 0x00000005ff007c0c */ /* 0x000fda000bf25310 */
[----:B0-----:R-:W-:Y:S05]  /*ad80*/  @!P1 BRA `(.L_x_13778) ;  /* 0x0000000000189947 */ /* 0x001fea0003800000 */
[----:B------:R-:W-:-:S04]  /*ad90*/  UIADD3 UR4, UP0, UR45, UR4, URZ ;  /* 0x000000042d047290 */ /* 0x000fc8000ff1e03f */
[----:B------:R-:W-:Y:S02]  /*ada0*/  UIADD3.X UR5, UR37, UR5, URZ, UP0, !UPT ;  /* 0x0000000525057290 */ /* 0x000fe400087fe43f */
[----:B------:R-:W-:-:S04]  /*adb0*/  IMAD.U32 R2, RZ, RZ, UR4 ;  /* 0x00000004ff027e24 */ /* 0x000fc8000f8e00ff */
[----:B------:R-:W-:-:S05]  /*adc0*/  IMAD.U32 R3, RZ, RZ, UR5 ;  /* 0x00000005ff037e24 */ /* 0x000fca000f8e00ff */
[----:B------:R0:W5:Y:S01]  /*add0*/  LDG.E R18, desc[UR54][R2.64] ;  /* 0x0000003602127981 */ /* 0x000162000c1e1900 */
[----:B------:R-:W-:Y:S05]  /*ade0*/  BRA `(.L_x_13779) ;  /* 0x0000000000247947 */ /* 0x000fea0003800000 */
.L_x_13778:
[----:B------:R-:W-:Y:S02]  /*adf0*/  ULDC.64 UR4, c[0x0][0xa08] ;  /* 0x0002820000047ab9 */ /* 0x000fe40000000a00 */
[----:B------:R-:W-:-:S04]  /*ae00*/  ISETP.NE.U32.AND P0, PT, RZ, UR4, PT ;  /* 0x00000004ff007c0c */ /* 0x000fc8000bf05070 */
[----:B------:R-:W-:-:S13]  /*ae10*/  ISETP.NE.AND.EX P0, PT, RZ, UR5, PT, P0 ;  /* 0x00000005ff007c0c */ /* 0x000fda000bf05300 */
[----:B------:R-:W-:Y:S05]  /*ae20*/  @!P0 BRA `(.L_x_13779) ;  /* 0x0000000000148947 */ /* 0x000fea0003800000 */
[----:B------:R-:W0:Y:S02]  /*ae30*/  LDC.64 R2, c[0x0][0xa08] ;  /* 0x00028200ff027b82 */ /* 0x000e240000000a00 */
[----:B0-----:R-:W-:-:S05]  /*ae40*/  IMAD.WIDE R2, R0, 0x4, R2 ;  /* 0x0000000400027825 */ /* 0x001fca00078e0202 */
[----:B------:R-:W3:Y:S04]  /*ae50*/  LDG.E R18, desc[UR54][R2.64] ;  /* 0x0000003602127981 */ /* 0x000ee8000c1e1900 */
[----:B------:R-:W3:Y:S02]  /*ae60*/  LDG.E R5, desc[UR54][R2.64+0x4] ;  /* 0x0000043602057981 */ /* 0x000ee4000c1e1900 */
[----:B---3--:R-:W-:-:S07]  /*ae70*/  IMAD.IADD R18, R5, 0x1, -R18 ;  /* 0x0000000105127824 */ /* 0x008fce00078e0a12 */
.L_x_13779:
[----:B------:R-:W3:Y:S01]  /*ae80*/  LDL R17, [R1+0x28] ;  /* 0x0000280001117983 */ /* 0x000ee20000100800 */
[----:B-----5:R-:W-:-:S04]  /*ae90*/  IMAD.IADD R18, R18, 0x1, -R24 ;  /* 0x0000000112127824 */ /* 0x020fc800078e0a18 */
[C---:B0-----:R-:W-:Y:S01]  /*aea0*/  VIADD R2, R18.reuse, 0x9f ;  /* 0x0000009f12027836 */ /* 0x041fe20000000000 */
[----:B------:R-:W-:-:S03]  /*aeb0*/  ISETP.GE.AND P0, PT, R18, 0x1, PT ;  /* 0x000000011200780c */ /* 0x000fc60003f06270 */
[----:B------:R-:W-:Y:S01]  /*aec0*/  IMAD.HI R2, R2, 0x66666667, RZ ;  /* 0x6666666702027827 */ /* 0x000fe200078e02ff */
[----:B---3--:R-:W-:-:S04]  /*aed0*/  LOP3.LUT R0, R17, 0xff000000, RZ, 0xc0, !PT ;  /* 0xff00000011007812 */ /* 0x008fc800078ec0ff */
        /* <DEDUP_REMOVED lines=15> */
[----:B------:R-:W-:Y:S02]  /*afd0*/  ISETP.GE.AND P2, PT, R2, RZ, PT ;  /* 0x000000ff0200720c */ /* 0x000fe40003f46270 */
        /* <DEDUP_REMOVED lines=21> */
.L_x_13780:
        /* <DEDUP_REMOVED lines=22> */
[----:B0-----:R-:W-:-:S05]  /*b290*/  IADD3 R0, R0, UR47, R7 ;  /* 0x0000002f00007c10 */ /* 0x001fca000fffe007 */
[----:B------:R1:W-:Y:S01]  /*b2a0*/  STL [R1+0x20], R0 ;  /* 0x0000200001007387 */ /* 0x0003e20000100800 */
[----:B------:R-:W-:Y:S05]  /*b2b0*/  BRA `(.L_x_13783) ;  /* 0x0000004000a07947 */ /* 0x000fea0003800000 */
.L_x_13782:
        /* <DEDUP_REMOVED lines=19> */
[----:B0-2---:R-:W-:Y:S05]  /*b3f0*/  CALL.ABS.NOINC R2 ;  /* 0x0000000002007343 */ /* 0x005fea0003c00000 */
.L_x_13785:
[----:B------:R-:W-:Y:S05]  /*b400*/  BSYNC B6 ;  /* 0x0000000000067941 */ /* 0x000fea0003800000 */
.L_x_13784:
[----:B------:R-:W3:Y:S01]  /*b410*/  LDL.LU R25, [R1+0x10] ;  /* 0x0000100001197983 */ /* 0x000ee20000300800 */
[----:B------:R-:W-:Y:S01]  /*b420*/  VIADD R0, R16, 0x6000 ;  /* 0x0000600010007836 */ /* 0x000fe20000000000 */
[----:B------:R-:W-:Y:S04]  /*b430*/  BSSY B6, `(.L_x_13786) ;  /* 0x0000016000067945 */ /* 0x000fe80003800000 */
[----:B------:R-:W-:Y:S02]  /*b440*/  LOP3.LUT P0, RZ, R0, 0x1bf, RZ, 0xc0, !PT ;  /* 0x000001bf00ff7812 */ /* 0x000fe4000780c0ff */
[----:B---3--:R-:W-:-:S11]  /*b450*/  LOP3.LUT R25, R25, 0xfffffffe, RZ, 0xc0, !PT ;  /* 0xfffffffe19197812 */ /* 0x008fd600078ec0ff */
[----:B------:R-:W-:-:S05]  /*b460*/  @P0 LOP3.LUT R25, R25, 0x1, RZ, 0xfc, !PT ;  /* 0x0000000119190812 */ /* 0x000fca00078efcff */
[----:B------:R0:W-:Y:S01]  /*b470*/  STL [R1+0x10], R25 ;  /* 0x0000101901007387 */ /* 0x0001e20000100800 */
        /* <DEDUP_REMOVED lines=16> */
[----:B012---:R-:W-:Y:S05]  /*b580*/  CALL.ABS.NOINC R2 ;  /* 0x0000000002007343 */ /* 0x007fea0003c00000 */
.L_x_13787:
[----:B------:R-:W-:Y:S05]  /*b590*/  BSYNC B6 ;  /* 0x0000000000067941 */ /* 0x000fea0003800000 */
.L_x_13786:
        /* <DEDUP_REMOVED lines=20> */
.L_x_13789:
[----:B------:R-:W-:Y:S05]  /*b6e0*/  BSYNC B6 ;  /* 0x0000000000067941 */ /* 0x000fea0003800000 */
.L_x_13788:
        /* <DEDUP_REMOVED lines=19> */
.L_x_13791:
[----:B------:R-:W-:Y:S05]  /*b820*/  BSYNC B6 ;  /* 0x0000000000067941 */ /* 0x000fea0003800000 */
.L_x_13790:
[----:B------:R1:W3:Y:S01]  /*b830*/  LDL R20, [R1+0x8] ;  /* 0x0000080001147983 */ /* 0x0002e20000100800 */
[----:B------:R-:W-:Y:S01]  /*b840*/  ULDC.64 UR4, c[0x0][0x9f8] ;  /* 0x00027e0000047ab9 */ /* 0x000fe20000000a00 */
[----:B------:R-:W4:Y:S01]  /*b850*/  LDC R21, c[0x0][0x430] ;  /* 0x00010c00ff157b82 */ /* 0x000f220000000800 */
[----:B------:R-:W-:-:S04]  /*b860*/  UISETP.NE.U32.AND UP0, UPT, UR4, URZ, UPT ;  /* 0x0000003f0400728c */ /* 0x000fc8000bf05070 */
[----:B------:R-:W-:-:S06]  /*b870*/  UISETP.NE.AND.EX UP0, UPT, UR5, URZ, UPT, UP0 ;  /* 0x0000003f0500728c */ /* 0x000fcc000bf05300 */
[----:B------:R-:W-:-:S05]  /*b880*/  PLOP3.LUT P0, PT, PT, PT, UP0, 0x80, 0x0 ;  /* 0x000000000000781c */ /* 0x000fca0003f0f008 */
[----:B------:R-:W-:-:S04]  /*b890*/  @UP0 UIADD3 UR4, UP1, UR45, UR4, URZ ;  /* 0x000000042d040290 */ /* 0x000fc8000ff3e03f */
[----:B------:R-:W-:Y:S02]  /*b8a0*/  @UP0 UIADD3.X UR5, UR37, UR5, URZ, UP1, !UPT ;  /* 0x0000000525050290 */ /* 0x000fe40008ffe43f */
[----:B------:R-:W-:-:S04]  /*b8b0*/  IMAD.U32 R2, RZ, RZ, UR4 ;  /* 0x00000004ff027e24 */ /* 0x000fc8000f8e00ff */
[----:B------:R-:W-:-:S05]  /*b8c0*/  IMAD.U32 R3, RZ, RZ, UR5 ;  /* 0x00000005ff037e24 */ /* 0x000fca000f8e00ff */
[----:B---3--:R-:W3:Y:S01]  /*b8d0*/  @P0 LDG.E R20, desc[UR54][R2.64] ;  /* 0x0000003602140981 */ /* 0x008ee2000c1e1900 */
[----:B----4-:R-:W-:Y:S01]  /*b8e0*/  ISETP.NE.AND P2, PT, R21, 0x1, PT ;  /* 0x000000011500780c */ /* 0x010fe20003f45270 */
[----:B------:R-:W-:Y:S01]  /*b8f0*/  UMOV UR4, 0xffffffff ;  /* 0xffffffff00047882 */ /* 0x000fe20000000000 */
[----:B0-----:R-:W-:-:S11]  /*b900*/  LOP3.LUT R25, R25, 0xfffffff7, RZ, 0xc0, !PT ;  /* 0xfffffff719197812 */ /* 0x001fd600078ec0ff */
[----:B------:R-:W-:Y:S01]  /*b910*/  @P2 LOP3.LUT R25, R25, 0x8, RZ, 0xfc, !PT ;  /* 0x0000000819192812 */ /* 0x000fe200078efcff */
[----:B---3--:R1:W-:Y:S04]  /*b920*/  @P0 STL [R1+0x8], R20 ;  /* 0x0000081401000387 */ /* 0x0083e80000100800 */
[----:B------:R1:W-:Y:S01]  /*b930*/  STL [R1+0x10], R25 ;  /* 0x0000101901007387 */ /* 0x0003e20000100800 */
[----:B------:R-:W-:Y:S05]  /*b940*/  BRA.DIV UR4, `(.L_x_13792) ;  /* 0x0000004e04b87947 */ /* 0x000fea000b800000 */
.L_x_13870:
[----:B------:R-:W0:Y:S01]  /*b950*/  S2R R0, SR_TID.X ;  /* 0x0000000000007919 */ /* 0x000e220000002100 */
[----:B------:R-:W-:Y:S01]  /*b960*/  UMOV UR4, 0xa0 ;  /* 0x000000a000047882 */ /* 0x000fe20000000000 */
[----:B------:R-:W3:Y:S01]  /*b970*/  @P2 LDC R5, c[0x0][0x434] ;  /* 0x00010d00ff052b82 */ /* 0x000ee20000000800 */
[----:B------:R-:W-:Y:S01]  /*b980*/  UIMAD UR4, UR48, UR4, -0xa0 ;  /* 0xffffff60300474a4 */ /* 0x000fe2000f8e0204 */
[----:B------:R-:W4:Y:S01]  /*b990*/  S2R R10, SR_TID.X ;  /* 0x00000000000a7919 */ /* 0x000f220000002100 */
[----:B------:R-:W-:Y:S01]  /*b9a0*/  SHF.R.S32.HI R14, RZ, 0x1f, R20 ;  /* 0x0000001fff0e7819 */ /* 0x000fe20000011414 */
[----:B------:R-:W-:Y:S01]  /*b9b0*/  IMAD.MOV.U32 R12, RZ, RZ, R25 ;  /* 0x000000ffff0c7224 */ /* 0x000fe200078e0019 */
[----:B------:R-:W2:Y:S03]  /*b9c0*/  S2R R11, SR_TID.X ;  /* 0x00000000000b7919 */ /* 0x000ea60000002100 */
[----:B------:R-:W1:Y:S01]  /*b9d0*/  @P2 LDC R4, c[0x0][0x438] ;  /* 0x00010e00ff042b82 */ /* 0x000e620000000800 */
[----:B------:R1:W-:Y:S01]  /*b9e0*/  STL [R1+0x18], R14 ;  /* 0x0000180e01007387 */ /* 0x0003e20000100800 */
[C---:B0-----:R-:W-:Y:S01]  /*b9f0*/  LOP3.LUT R2, R0.reuse, 0x7f, RZ, 0xc0, !PT ;  /* 0x0000007f00027812 */ /* 0x041fe200078ec0ff */
[----:B------:R-:W-:-:S03]  /*ba00*/  IMAD.SHL.U32 R0, R0, 0x20, RZ ;  /* 0x0000002000007824 */ /* 0x000fc600078e00ff */
[----:B------:R-:W-:Y:S02]  /*ba10*/  SHF.R.U32.HI R2, RZ, 0x2, R2 ;  /* 0x00000002ff027819 */ /* 0x000fe40000011602 */
[----:B----4-:R-:W-:Y:S02]  /*ba20*/  LOP3.LUT R10, R10, 0x7f, RZ, 0xc0, !PT ;  /* 0x0000007f0a0a7812 */ /* 0x010fe400078ec0ff */
[----:B------:R-:W-:Y:S01]  /*ba30*/  LOP3.LUT R0, R2, 0x60, R0, 0xf8, !PT ;  /* 0x0000006002007812 */ /* 0x000fe200078ef800 */
[----:B--2---:R-:W-:Y:S01]  /*ba40*/  IMAD.SHL.U32 R13, R11, 0x20, RZ ;  /* 0x000000200b0d7824 */ /* 0x004fe200078e00ff */
[----:B------:R-:W-:-:S03]  /*ba50*/  SHF.R.U32.HI R10, RZ, 0x2, R10 ;  /* 0x00000002ff0a7819 */ /* 0x000fc6000001160a */
[----:B------:R-:W-:Y:S01]  /*ba60*/  VIADD R3, R0, UR4 ;  /* 0x0000000400037c36 */ /* 0x000fe20008000000 */
[----:B------:R-:W-:-:S03]  /*ba70*/  LOP3.LUT R13, R10, 0x60, R13, 0xf8, !PT ;  /* 0x000000600a0d7812 */ /* 0x000fc600078ef80d */
[C---:B------:R-:W-:Y:S01]  /*ba80*/  IMAD.IADD R8, R3.reuse, 0x1, R24 ;  /* 0x0000000103087824 */ /* 0x040fe200078e0218 */
[----:B------:R-:W-:Y:S02]  /*ba90*/  ISETP.GE.AND P0, PT, R3, R18, PT ;  /* 0x000000120300720c */ /* 0x000fe40003f06270 */
[----:B------:R-:W-:Y:S01]  /*baa0*/  LOP3.LUT R13, R13, 0x80, RZ, 0xfc, !PT ;  /* 0x000000800d0d7812 */ /* 0x000fe200078efcff */
[----:B---3--:R-:W-:-:S04]  /*bab0*/  @P2 IMAD.HI.U32 R5, R8, R5, RZ ;  /* 0x0000000508052227 */ /* 0x008fc800078e00ff */
[----:B------:R-:W-:Y:S01]  /*bac0*/  IMAD.MOV.U32 R0, RZ, RZ, R8 ;  /* 0x000000ffff007224 */ /* 0x000fe200078e0008 */
[----:B-1----:R-:W-:-:S05]  /*bad0*/  @P2 SHF.R.U32.HI R0, RZ, R4, R5 ;  /* 0x00000004ff002219 */ /* 0x002fca0000011605 */
        /* <DEDUP_REMOVED lines=8> */
[C---:B-1----:R-:W-:Y:S01]  /*bb60*/  @!P0 LEA R6, P1, R2.reuse, R4, 0x2 ;  /* 0x0000000402068211 */ /* 0x042fe200078210ff */
[----:B------:R-:W0:Y:S01]  /*bb70*/  @P2 LDC R3, c[0x0][0x434] ;  /* 0x00010d00ff032b82 */ /* 0x000e220000000800 */
[----:B------:R-:W-:Y:S02]  /*bb80*/  IMAD.MOV.U32 R4, RZ, RZ, RZ ;  /* 0x000000ffff047224 */ /* 0x000fe400078e00ff */
[----:B------:R-:W-:Y:S01]  /*bb90*/  @!P0 LEA.HI.X R7, R2, R5, R9, 0x2, P1 ;  /* 0x0000000502078211 */ /* 0x000fe200008f1409 */
[----:B------:R-:W-:-:S04]  /*bba0*/  VIADD R5, R13, UR4 ;  /* 0x000000040d057c36 */ /* 0x000fc80008000000 */
[----:B------:R-:W1:Y:S01]  /*bbb0*/  @P2 LDC R2, c[0x0][0x438] ;  /* 0x00010e00ff022b82 */ /* 0x000e620000000800 */
[----:B------:R2:W5:Y:S01]  /*bbc0*/  @!P0 LDG.E R4, desc[UR54][R6.64] ;  /* 0x0000003606048981 */ /* 0x000562000c1e1900 */
[C---:B------:R-:W-:Y:S01]  /*bbd0*/  ISETP.GE.AND P0, PT, R5.reuse, R18, PT ;  /* 0x000000120500720c */ /* 0x040fe20003f06270 */
[----:B------:R-:W-:Y:S02]  /*bbe0*/  IMAD.IADD R5, R5, 0x1, R24 ;  /* 0x0000000105057824 */ /* 0x000fe400078e0218 */
[----:B------:R-:W-:Y:S01]  /*bbf0*/  IMAD.MOV R0, RZ, RZ, -R0 ;  /* 0x000000ffff007224 */ /* 0x000fe200078e0a00 */
[----:B------:R-:W-:Y:S01]  /*bc00*/  ISETP.GT.U32.OR P0, PT, R13, 0x9f, P0 ;  /* 0x0000009f0d00780c */ /* 0x000fe20000704470 */
[----:B------:R-:W-:Y:S02]  /*bc10*/  IMAD.MOV.U32 R10, RZ, RZ, R5 ;  /* 0x000000ffff0a7224 */ /* 0x000fe400078e0005 */
[----:B------:R-:W-:Y:S02]  /*bc20*/  IMAD R8, R21, R0, R8 ;  /* 0x0000000015087224 */ /* 0x000fe400078e0208 */
[----:B0-----:R-:W-:-:S08]  /*bc30*/  @P2 IMAD.HI.U32 R3, R5, R3, RZ ;  /* 0x0000000305032227 */ /* 0x001fd000078e00ff */
[----:B--2---:R-:W0:Y:S01]  /*bc40*/  @!P0 LDC.64 R6, c[0x0][0x418] ;  /* 0x00010600ff068b82 */ /* 0x004e220000000a00 */
[----:B-1----:R-:W-:-:S07]  /*bc50*/  @P2 SHF.R.U32.HI R10, RZ, R2, R3 ;  /* 0x00000002ff0a2219 */ /* 0x002fce0000011603 */
[----:B------:R-:W1:Y:S01]  /*bc60*/  @!P0 LDC.64 R2, c[0x0][0x428] ;  /* 0x00010a00ff028b82 */ /* 0x000e620000000a00 */
[----:B------:R-:W-:Y:S02]  /*bc70*/  @!P0 SHF.R.S32.HI R11, RZ, 0x1f, R10 ;  /* 0x0000001fff0b8819 */ /* 0x000fe4000001140a */
[----:B------:R-:W-:-:S05]  /*bc80*/  IADD3 R9, -R10, RZ, RZ ;  /* 0x000000ff0a097210 */ /* 0x000fca0007ffe1ff */
[----:B------:R-:W-:Y:S02]  /*bc90*/  IMAD R9, R21, R9, R5 ;  /* 0x0000000915097224 */ /* 0x000fe400078e0205 */
[----:B------:R-:W-:Y:S02]  /*bca0*/  IMAD.MOV.U32 R5, RZ, RZ, RZ ;  /* 0x000000ffff057224 */ /* 0x000fe400078e00ff */
[----:B-1----:R-:W-:-:S04]  /*bcb0*/  @!P0 IMAD.WIDE.U32 R10, R20, R2, R10 ;  /* 0x00000002140a8225 */ /* 0x002fc800078e000a */
[----:B------:R-:W-:Y:S01]  /*bcc0*/  @!P0 IMAD R2, R14, R2, RZ ;  /* 0x000000020e028224 */ /* 0x000fe200078e02ff */
[----:B0-----:R-:W-:-:S03]  /*bcd0*/  @!P0 LEA R6, P1, R10, R6, 0x2 ;  /* 0x000000060a068211 */ /* 0x001fc600078210ff */
[----:B------:R-:W-:-:S04]  /*bce0*/  @!P0 IMAD R0, R20, R3, R2 ;  /* 0x0000000314008224 */ /* 0x000fc800078e0202 */
[----:B------:R-:W-:-:S05]  /*bcf0*/  @!P0 IMAD.IADD R0, R0, 0x1, R11 ;  /* 0x0000000100008824 */ /* 0x000fca00078e020b */
[----:B------:R-:W-:Y:S01]  /*bd00*/  @!P0 LEA.HI.X R7, R10, R7, R0, 0x2, P1 ;  /* 0x000000070a078211 */ /* 0x000fe200008f1400 */
[----:B------:R-:W-:-:S04]  /*bd10*/  IMAD.U32 R14, RZ, RZ, UR44 ;  /* 0x0000002cff0e7e24 */ /* 0x000fc8000f8e00ff */
[----:B------:R0:W5:Y:S01]  /*bd20*/  @!P0 LDG.E R5, desc[UR54][R6.64] ;  /* 0x0000003606058981 */ /* 0x000162000c1e1900 */
[----:B------:R-:W-:Y:S02]  /*bd30*/  ISETP.GT.U32.AND P0, PT, R13, 0x9f, PT ;  /* 0x0000009f0d00780c */ /* 0x000fe40003f04070 */
[----:B------:R-:W-:Y:S02]  /*bd40*/  ISETP.NE.AND P2, PT, R14, 0x3, PT ;  /* 0x000000030e00780c */ /* 0x000fe40003f45270 */
[----:B------:R-:W-:Y:S02]  /*bd50*/  LOP3.LUT R12, R12, 0xfffffffd, RZ, 0xc0, !PT ;  /* 0xfffffffd0c0c7812 */ /* 0x000fe400078ec0ff */
[----:B------:R-:W-:Y:S01]  /*bd60*/  LOP3.LUT R17, R17, 0xffff, RZ, 0xc0, !PT ;  /* 0x0000ffff11117812 */ /* 0x000fe200078ec0ff */
[----:B0-----:R-:W-:-:S06]  /*bd70*/  IMAD.U32 R7, RZ, RZ, UR48 ;  /* 0x00000030ff077e24 */ /* 0x001fcc000f8e00ff */
[----:B------:R-:W-:Y:S01]  /*bd80*/  @P0 LOP3.LUT R12, R12, 0x2, RZ, 0xfc, !PT ;  /* 0x000000020c0c0812 */ /* 0x000fe200078efcff */
[----:B------:R-:W-:-:S03]  /*bd90*/  VIADD R7, R7, 0xffffffff ;  /* 0xffffffff07077836 */ /* 0x000fc60000000000 */
[----:B------:R-:W-:-:S04]  /*bda0*/  LOP3.LUT R12, R12, 0xfffffffb, RZ, 0xc0, !PT ;  /* 0xfffffffb0c0c7812 */ /* 0x000fc800078ec0ff */
[----:B------:R-:W-:-:S05]  /*bdb0*/  @P2 LOP3.LUT R12, R12, 0x4, RZ, 0xfc, !PT ;  /* 0x000000040c0c2812 */ /* 0x000fca00078efcff */
[----:B------:R0:W-:Y:S01]  /*bdc0*/  STL [R1+0x10], R12 ;  /* 0x0000100c01007387 */ /* 0x0001e20000100800 */
[----:B------:R-:W-:Y:S05]  /*bdd0*/  @!P2 BRA `(.L_x_13793) ;  /* 0x000000000004a947 */ /* 0x000fea0003800000 */
[----:B------:R-:W-:Y:S01]  /*bde0*/  BPT.TRAP 0x1 ;  /* 0x000000040000795c */ /* 0x000fe20000300000 */
.L_x_13793:
[----:B------:R-:W2:Y:S04]  /*bdf0*/  LDL R2, [R1] ;  /* 0x0000000001027983 */ /* 0x000ea80000100800 */
[----:B------:R-:W3:Y:S01]  /*be00*/  LDL R0, [R1+0xc] ;  /* 0x00000c0001007983 */ /* 0x000ee20000100800 */
[----:B------:R-:W-:Y:S01]  /*be10*/  BSSY B0, `(.L_x_13794) ;  /* 0x0000007000007945 */ /* 0x000fe20003800000 */
[----:B------:R-:W-:Y:S01]  /*be20*/  SHF.R.S32.HI R26, RZ, 0x1f, R8 ;  /* 0x0000001fff1a7819 */ /* 0x000fe20000011408 */
[----:B--2---:R-:W-:Y:S01]  /*be30*/  IMAD R6, R2, 0x8, R16 ;  /* 0x0000000802067824 */ /* 0x004fe200078e0210 */
[----:B---3--:R-:W-:-:S04]  /*be40*/  SHF.L.U32 R0, R0, 0x1f, RZ ;  /* 0x0000001f00007819 */ /* 0x008fc800000006ff */
[----:B------:R-:W1:Y:S01]  /*be50*/  SYNCS.PHASECHK.TRANS64.TRYWAIT P0, [R6+URZ+0x13280], R0 ;  /* 0x01328000060075a7 */ /* 0x000e62000800017f */
[----:B------:R2:W-:Y:S02]  /*be60*/  STL [R1+0x4], R0 ;  /* 0x0000040001007387 */ /* 0x0005e40000100800 */
[----:B-12---:R-:W-:Y:S05]  /*be70*/  @!P0 BRA `(.L_x_13795) ;  /* 0x0000004800988947 */ /* 0x006fea0003800000 */
.L_x_13871:
[----:B------:R-:W-:Y:S05]  /*be80*/  BSYNC B0 ;  /* 0x0000000000007941 */ /* 0x000fea0003800000 */
.L_x_13794:
[----:B------:R-:W2:Y:S01]  /*be90*/  S2R R21, SR_TID.X ;  /* 0x0000000000157919 */ /* 0x000ea20000002100 */
[----:B------:R-:W3:Y:S01]  /*bea0*/  LDC R14, c[0x0][0x2f4] ;  /* 0x0000bd00ff0e7b82 */ /* 0x000ee20000000800 */
[----:B------:R-:W-:Y:S01]  /*beb0*/  ULDC.64 UR4, c[0x0][0x328] ;  /* 0x0000ca0000047ab9 */ /* 0x000fe20000000a00 */
[----:B------:R-:W4:Y:S01]  /*bec0*/  LDL.LU R11, [R1+0x10] ;  /* 0x00001000010b7983 */ /* 0x000f220000300800 */
[----:B-1----:R-:W-:Y:S01]  /*bed0*/  IMAD R0, R26, UR4, RZ ;  /* 0x000000041a007c24 */ /* 0x002fe2000f8e02ff */
[----:B-----5:R-:W-:Y:S01]  /*bee0*/  SHF.R.S32.HI R28, RZ, 0x1f, R4 ;  /* 0x0000001fff1c7819 */ /* 0x020fe20000011404 */
[C---:B------:R-:W-:Y:S01]  /*bef0*/  IMAD.WIDE.U32 R2, R8.reuse, UR4, RZ ;  /* 0x0000000408027c25 */ /* 0x040fe2000f8e00ff */
[----:B------:R-:W4:Y:S01]  /*bf00*/  LDL R15, [R1+0x34] ;  /* 0x00003400010f7983 */ /* 0x000f220000100800 */
[----:B------:R-:W-:Y:S02]  /*bf10*/  ULDC.64 UR6, c[0x0][0x338] ;  /* 0x0000ce0000067ab9 */ /* 0x000fe40000000a00 */
[----:B------:R-:W-:-:S02]  /*bf20*/  IMAD R0, R8, UR5, R0 ;  /* 0x0000000508007c24 */ /* 0x000fc4000f8e0200 */
[----:B------:R-:W-:Y:S02]  /*bf30*/  IMAD R18, R7, -0xa0, R18 ;  /* 0xffffff6007127824 */ /* 0x000fe400078e0212 */
[----:B------:R-:W-:Y:S02]  /*bf40*/  IMAD.IADD R3, R3, 0x1, R0 ;  /* 0x0000000103037824 */ /* 0x000fe400078e0200 */
[----:B------:R-:W-:Y:S01]  /*bf50*/  IMAD R0, R28, UR6, RZ ;  /* 0x000000061c007c24 */ /* 0x000fe2000f8e02ff */
[----:B------:R-:W-:Y:S01]  /*bf60*/  SHF.R.S32.HI R27, RZ, 0x1f, R9 ;  /* 0x0000001fff1b7819 */ /* 0x000fe20000011409 */
[----:B------:R-:W-:-:S04]  /*bf70*/  IMAD.WIDE.U32 R2, R4, UR6, R2 ;  /* 0x0000000604027c25 */ /* 0x000fc8000f8e0002 */
[----:B------:R-:W-:Y:S01]  /*bf80*/  IMAD R0, R4, UR7, R0 ;  /* 0x0000000704007c24 */ /* 0x000fe2000f8e0200 */
[----:B------:R-:W-:Y:S01]  /*bf90*/  SHF.R.S32.HI R29, RZ, 0x1f, R5 ;  /* 0x0000001fff1d7819 */ /* 0x000fe20000011405 */
[----:B0-----:R-:W-:Y:S02]  /*bfa0*/  IMAD.MOV.U32 R12, RZ, RZ, R2 ;  /* 0x000000ffff0c7224 */ /* 0x001fe400078e0002 */
[----:B------:R-:W-:Y:S02]  /*bfb0*/  IMAD.IADD R13, R3, 0x1, R0 ;  /* 0x00000001030d7824 */ /* 0x000fe400078e0200 */
[----:B--2---:R-:W-:-:S05]  /*bfc0*/  IMAD.SHL.U32 R20, R21, 0x10, RZ ;  /* 0x0000001015147824 */ /* 0x004fca00078e00ff */
[----:B------:R-:W-:-:S04]  /*bfd0*/  LOP3.LUT R20, R20, 0x30, RZ, 0xc0, !PT ;  /* 0x0000003014147812 */ /* 0x000fc800078ec0ff */
[CC--:B---3--:R-:W-:Y:S02]  /*bfe0*/  ISETP.GE.AND P1, PT, R20.reuse, R14.reuse, PT ;  /* 0x0000000e1400720c */ /* 0x0c8fe40003f26270 */
[----:B------:R-:W-:Y:S02]  /*bff0*/  ISETP.GE.AND P0, PT, R20, R14, PT ;  /* 0x0000000e1400720c */ /* 0x000fe40003f06270 */
[----:B------:R-:W2:Y:S01]  /*c000*/  LDL R14, [R1] ;  /* 0x00000000010e7983 */ /* 0x000ea20000100800 */
        /* <DEDUP_REMOVED lines=10> */
[----:B------:R-:W-:Y:S01]  /*c0b0*/  IMAD R7, R17, UR5, RZ ;  /* 0x0000000511077c24 */ /* 0x000fe2000f8e02ff */
[----:B------:R-:W-:-:S04]  /*c0c0*/  LOP3.LUT R21, R21, 0x7f, RZ, 0xc0, !PT ;  /* 0x0000007f15157812 */ /* 0x000fc800078ec0ff */
[----:B------:R-:W-:Y:S02]  /*c0d0*/  SHF.R.U32.HI R21, RZ, 0x2, R21 ;  /* 0x00000002ff157819 */ /* 0x000fe40000011615 */
[----:B----4-:R-:W-:-:S04]  /*c0e0*/  LOP3.LUT R11, R11, 0xfffffffe, RZ, 0xc0, !PT ;  /* 0xfffffffe0b0b7812 */ /* 0x010fc800078ec0ff */
[----:B------:R-:W-:-:S05]  /*c0f0*/  @P1 LOP3.LUT R11, R11, 0x1, RZ, 0xfc, !PT ;  /* 0x000000010b0b1812 */ /* 0x000fca00078efcff */
[----:B------:R0:W-:Y:S02]  /*c100*/  STL [R1+0x10], R11 ;  /* 0x0000100b01007387 */ /* 0x0001e40000100800 */
[----:B0-----:R-:W-:Y:S02]  /*c110*/  IMAD.IADD R11, R3, 0x1, R0 ;  /* 0x00000001030b7824 */ /* 0x001fe400078e0200 */
[----:B------:R-:W-:-:S04]  /*c120*/  IMAD.WIDE.U32 R2, R17, UR4, R12 ;  /* 0x0000000411027c25 */ /* 0x000fc8000f8e000c */
[----:B------:R-:W-:Y:S01]  /*c130*/  IMAD.WIDE.U32 R10, R17, UR4, R10 ;  /* 0x00000004110a7c25 */ /* 0x000fe2000f8e000a */
[----:B------:R-:W-:-:S04]  /*c140*/  IADD3 R0, P1, R2, UR6, RZ ;  /* 0x0000000602007c10 */ /* 0x000fc8000ff3e0ff */
[----:B------:R-:W-:Y:S02]  /*c150*/  IADD3.X R2, R3, UR7, R7, P1, !PT ;  /* 0x0000000703027c10 */ /* 0x000fe40008ffe407 */
[----:B------:R-:W-:Y:S01]  /*c160*/  IADD3 R25, P1, R10, UR6, RZ ;  /* 0x000000060a197c10 */ /* 0x000fe2000ff3e0ff */
[----:B------:R-:W-:-:S03]  /*c170*/  UMOV UR4, 0xffffffff ;  /* 0xffffffff00047882 */ /* 0x000fc60000000000 */
[----:B------:R-:W-:Y:S01]  /*c180*/  IADD3.X R24, R7, UR7, R11, P1, !PT ;  /* 0x0000000707187c10 */ /* 0x000fe20008ffe40b */
[----:B------:R-:W-:Y:S02]  /*c190*/  IMAD.IADD R7, R18, 0x1, -R21 ;  /* 0x0000000112077824 */ /* 0x000fe400078e0a15 */
[----:B--2---:R-:W-:-:S03]  /*c1a0*/  IMAD R18, R14, 0x2800, R15 ;  /* 0x000028000e127824 */ /* 0x004fc600078e020f */
[----:B------:R-:W-:Y:S01]  /*c1b0*/  ISETP.GE.AND P5, PT, R7, 0x1, PT ;  /* 0x000000010700780c */ /* 0x000fe20003fa6270 */
[----:B------:R-:W-:-:S12]  /*c1c0*/  BRA.DIV UR4, `(.L_x_13796) ;  /* 0x0000004604dc7947 */ /* 0x000fd8000b800000 */
[----:B------:R-:W2:Y:S01]  /*c1d0*/  LDL.LU R14, [R1+0x10] ;  /* 0x00001000010e7983 */ /* 0x000ea20000300800 */
[----:B------:R-:W0:Y:S03]  /*c1e0*/  S2R R11, SR_TID.X ;  /* 0x00000000000b7919 */ /* 0x000e260000002100 */
[----:B------:R-:W1:Y:S04]  /*c1f0*/  SHFL.IDX PT, R10, R0, RZ, 0x1c1f ;  /* 0x001c1fff000a7589 */ /* 0x000e6800000e0000 */
[----:B------:R-:W3:Y:S01]  /*c200*/  SHFL.IDX PT, R3, R2, RZ, 0x1c1f ;  /* 0x001c1fff02037589 */ /* 0x000ee200000e0000 */
[----:B0-----:R-:W-:-:S05]  /*c210*/  IMAD.SHL.U32 R15, R11, 0x10, RZ ;  /* 0x000000100b0f7824 */ /* 0x001fca00078e00ff */
[----:B------:R-:W-:-:S04]  /*c220*/  LOP3.LUT R15, R15, 0x30, RZ, 0xc0, !PT ;  /* 0x000000300f0f7812 */ /* 0x000fc800078ec0ff */
[----:B-1----:R-:W-:-:S05]  /*c230*/  IADD3 R10, P1, R15, R10, RZ ;  /* 0x0000000a0f0a7210 */ /* 0x002fca0007f3e0ff */
[----:B---3--:R-:W-:Y:S01]  /*c240*/  IMAD.X R11, RZ, RZ, R3, P1 ;  /* 0x000000ffff0b7224 */ /* 0x008fe200008e0603 */
[----:B------:R-:W-:Y:S01]  /*c250*/  ISETP.LT.OR P1, PT, R7, 0x1, P0 ;  /* 0x000000010700780c */ /* 0x000fe20000721670 */
[----:B------:R-:W-:Y:S01]  /*c260*/  IMAD.IADD R3, R16, 0x1, R18 ;  /* 0x0000000110037824 */ /* 0x000fe200078e0212 */
[----:B------:R-:W0:Y:S11]  /*c270*/  SHFL.IDX PT, R12, R0, 0x1, 0x1c1f ;  /* 0x003c1f00000c7f89 */ /* 0x000e3600000e0000 */
[----:B------:R1:W-:Y:S04]  /*c280*/  LDGSTS.E.BYPASS.LTC128B.128 [R3+0x6000], desc[UR54][R10.64], !P1 ;  /* 0x060000000a037fae */ /* 0x0003e8000c901d76 */
[----:B-1----:R-:W1:Y:S01]  /*c290*/  SHFL.IDX PT, R10, R2, 0x1, 0x1c1f ;  /* 0x003c1f00020a7f89 */ /* 0x002e6200000e0000 */
[----:B0-----:R-:W-:-:S05]  /*c2a0*/  IADD3 R12, P1, R15, R12, RZ ;  /* 0x0000000c0f0c7210 */ /* 0x001fca0007f3e0ff */
[----:B-1----:R-:W-:Y:S01]  /*c2b0*/  IMAD.X R13, RZ, RZ, R10, P1 ;  /* 0x000000ffff0d7224 */ /* 0x002fe200008e060a */
[----:B------:R-:W-:Y:S01]  /*c2c0*/  ISETP.LT.OR P1, PT, R7, 0x21, P0 ;  /* 0x000000210700780c */ /* 0x000fe20000721670 */
[----:B------:R-:W-:-:S12]  /*c2d0*/  SHFL.IDX PT, R10, R2, 0x2, 0x1c1f ;  /* 0x005c1f00020a7f89 */ /* 0x000fd800000e0000 */
[----:B------:R0:W-:Y:S04]  /*c2e0*/  LDGSTS.E.BYPASS.LTC128B.128 [R3+0x6800], desc[UR54][R12.64], !P1 ;  /* 0x068000000c037fae */ /* 0x0001e8000c901d76 */
[----:B0-----:R-:W0:Y:S04]  /*c2f0*/  SHFL.IDX PT, R12, R0, 0x2, 0x1c1f ;  /* 0x005c1f00000c7f89 */ /* 0x001e2800000e0000 */
[----:B------:R-:W1:Y:S04]  /*c300*/  SHFL.IDX PT, R0, R0, 0x3, 0x1c1f ;  /* 0x007c1f0000007f89 */ /* 0x000e6800000e0000 */
[----:B------:R-:W3:Y:S01]  /*c310*/  SHFL.IDX PT, R2, R2, 0x3, 0x1c1f ;  /* 0x007c1f0002027f89 */ /* 0x000ee200000e0000 */
[----:B0-----:R-:W-:-:S05]  /*c320*/  IADD3 R12, P1, R15, R12, RZ ;  /* 0x0000000c0f0c7210 */ /* 0x001fca0007f3e0ff */
[----:B------:R-:W-:Y:S01]  /*c330*/  IMAD.X R13, RZ, RZ, R10, P1 ;  /* 0x000000ffff0d7224 */ /* 0x000fe200008e060a */
[C---:B------:R-:W-:Y:S02]  /*c340*/  ISETP.LT.OR P1, PT, R7.reuse, 0x41, P0 ;  /* 0x000000410700780c */ /* 0x040fe40000721670 */
[----:B------:R-:W-:-:S11]  /*c350*/  ISETP.GE.AND P2, PT, R7, 0x81, PT ;  /* 0x000000810700780c */ /* 0x000fd60003f46270 */
[----:B------:R-:W-:Y:S01]  /*c360*/  LDGSTS.E.BYPASS.LTC128B.128 [R3+0x7000], desc[UR54][R12.64], !P1 ;  /* 0x070000000c037fae */ /* 0x000fe2000c901d76 */
[----:B-1----:R-:W-:-:S05]  /*c370*/  IADD3 R10, P1, R15, R0, RZ ;  /* 0x000000000f0a7210 */ /* 0x002fca0007f3e0ff */
[----:B---3--:R-:W-:Y:S01]  /*c380*/  IMAD.X R11, RZ, RZ, R2, P1 ;  /* 0x000000ffff0b7224 */ /* 0x008fe200008e0602 */
[----:B------:R-:W-:Y:S01]  /*c390*/  ISETP.LT.OR P1, PT, R7, 0x61, P0 ;  /* 0x000000610700780c */ /* 0x000fe20000721670 */
[----:B------:R0:W1:-:S12]  /*c3a0*/  SHFL.IDX PT, R0, R24, RZ, 0x1c1f ;  /* 0x001c1fff18007589 */ /* 0x00005800000e0000 */
[----:B------:R3:W-:Y:S04]  /*c3b0*/  LDGSTS.E.BYPASS.LTC128B.128 [R3+0x7800], desc[UR54][R10.64], !P1 ;  /* 0x078000000a037fae */ /* 0x0007e8000c901d76 */
[----:B---3--:R0:W3:Y:S01]  /*c3c0*/  SHFL.IDX PT, R10, R25, RZ, 0x1c1f ;  /* 0x001c1fff190a7589 */ /* 0x0080e200000e0000 */
[C---:B------:R-:W-:Y:S02]  /*c3d0*/  ISETP.GE.AND P4, PT, R7.reuse, 0x21, PT ;  /* 0x000000210700780c */ /* 0x040fe40003f86270 */
[C---:B------:R-:W-:Y:S02]  /*c3e0*/  ISETP.GE.AND P3, PT, R7.reuse, 0x41, PT ;  /* 0x000000410700780c */ /* 0x040fe40003f66270 */
[----:B------:R-:W-:Y:S02]  /*c3f0*/  ISETP.GE.AND P1, PT, R7, 0x61, PT ;  /* 0x000000610700780c */ /* 0x000fe40003f26270 */
[----:B--2---:R-:W-:-:S04]  /*c400*/  LOP3.LUT R14, R14, 0xffffffef, RZ, 0xc0, !PT ;  /* 0xffffffef0e0e7812 */ /* 0x004fc800078ec0ff */
[----:B------:R-:W-:-:S05]  /*c410*/  @P2 LOP3.LUT R14, R14, 0x10, RZ, 0xfc, !PT ;  /* 0x000000100e0e2812 */ /* 0x000fca00078efcff */
[----:B-1-3--:R0:W-:Y:S02]  /*c420*/  STL [R1+0x10], R14 ;  /* 0x0000100e01007387 */ /* 0x00a1e40000100800 */
.L_x_13883:
[----:B------:R-:W2:Y:S01]  /*c430*/  S2R R2, SR_TID.X ;  /* 0x0000000000027919 */ /* 0x000ea20000002100 */
[----:B------:R-:W-:Y:S01]  /*c440*/  ISETP.LT.OR P0, PT, R7, 0x81, P0 ;  /* 0x000000810700780c */ /* 0x000fe20000701670 */
[----:B--2---:R-:W-:-:S05]  /*c450*/  IMAD.SHL.U32 R2, R2, 0x10, RZ ;  /* 0x0000001002027824 */ /* 0x004fca00078e00ff */
[----:B------:R-:W-:-:S04]  /*c460*/  LOP3.LUT R2, R2, 0x30, RZ, 0xc0, !PT ;  /* 0x0000003002027812 */ /* 0x000fc800078ec0ff */
[----:B------:R-:W-:-:S05]  /*c470*/  IADD3 R10, P2, R2, R10, RZ ;  /* 0x0000000a020a7210 */ /* 0x000fca0007f5e0ff */
[----:B------:R-:W-:-:S05]  /*c480*/  IMAD.X R11, RZ, RZ, R0, P2 ;  /* 0x000000ffff0b7224 */ /* 0x000fca00010e0600 */
[----:B------:R-:W-:Y:S01]  /*c490*/  @!PT LDS RZ, [RZ] ;  /* 0x00000000fffff984 */ /* 0x000fe20000000800 */
[----:B------:R-:W-:Y:S01]  /*c4a0*/  @!PT LDS RZ, [RZ] ;  /* 0x00000000fffff984 */ /* 0x000fe20000000800 */
[----:B------:R-:W-:Y:S01]  /*c4b0*/  @!PT LDS RZ, [RZ] ;  /* 0x00000000fffff984 */ /* 0x000fe20000000800 */
[----:B------:R2:W-:Y:S01]  /*c4c0*/  LDGSTS.E.BYPASS.LTC128B.128 [R3+0x8000], desc[UR54][R10.64], !P0 ;  /* 0x080000000a037fae */ /* 0x0005e2000c101d76 */
[----:B------:R-:W-:Y:S01]  /*c4d0*/  PLOP3.LUT P0, PT, PT, PT, PT, 0x80, 0x0 ;  /* 0x000000000000781c */ /* 0x000fe20003f0f070 */
[----:B------:R-:W-:-:S12]  /*c4e0*/  NOP ;  /* 0x0000000000007918 */ /* 0x000fd80000000000 */
.L_x_13797:
        /* <DEDUP_REMOVED lines=11> */
.L_x_13798:
[----:B------:R3:W-:Y:S01]  /*c5a0*/  SYNCS.ARRIVE.TRANS64.A1T0 RZ, [R6+URZ+0x13270], RZ ;  /* 0x013270ff06ff79a7 */ /* 0x0007e2000810003f */
[----:B------:R-:W-:Y:S05]  /*c5b0*/  @!P6 BRA `(.L_x_13799) ;  /* 0x000000000004e947 */ /* 0x000fea0003800000 */
[----:B------:R-:W-:Y:S01]  /*c5c0*/  BPT.TRAP 0x1 ;  /* 0x000000040000795c */ /* 0x000fe20000300000 */
.L_x_13799:
[----:B------:R-:W4:Y:S01]  /*c5d0*/  LDL R0, [R1+0x4] ;  /* 0x0000040001007983 */ /* 0x000f220000100800 */
[----:B------:R-:W-:Y:S01]  /*c5e0*/  BSSY B0, `(.L_x_13800) ;  /* 0x0000003000007945 */ /* 0x000fe20003800000 */
[----:B----4-:R-:W4:Y:S03]  /*c5f0*/  SYNCS.PHASECHK.TRANS64.TRYWAIT P0, [R6+URZ+0x13240], R0 ;  /* 0x01324000060075a7 */ /* 0x010f26000800017f */
[----:B----4-:R-:W-:Y:S05]  /*c600*/  @!P0 BRA `(.L_x_13801) ;  /* 0x0000004800808947 */ /* 0x010fea0003800000 */
.L_x_13884:
[----:B------:R-:W-:Y:S05]  /*c610*/  BSYNC B0 ;  /* 0x0000000000007941 */ /* 0x000fea0003800000 */
.L_x_13800:
[----:B------:R-:W-:Y:S01]  /*c620*/  ULDC.64 UR4, c[0x0][0x300] ;  /* 0x0000c00000047ab9 */ /* 0x000fe20000000a00 */
[----:B------:R-:W-:Y:S01]  /*c630*/  ULDC.64 UR6, c[0x0][0x310] ;  /* 0x0000c40000067ab9 */ /* 0x000fe20000000a00 */
[----:B----4-:R-:W-:Y:S02]  /*c640*/  IMAD R0, R26, UR4, RZ ;  /* 0x000000041a007c24 */ /* 0x010fe4000f8e02ff */
[----:B--2---:R-:W-:-:S04]  /*c650*/  IMAD.WIDE.U32 R10, R8, UR4, RZ ;  /* 0x00000004080a7c25 */ /* 0x004fc8000f8e00ff */
[----:B------:R-:W-:Y:S02]  /*c660*/  IMAD R0, R8, UR5, R0 ;  /* 0x0000000508007c24 */ /* 0x000fe4000f8e0200 */
[----:B------:R-:W-:Y:S02]  /*c670*/  IMAD R28, R28, UR6, RZ ;  /* 0x000000061c1c7c24 */ /* 0x000fe4000f8e02ff */
[----:B------:R-:W-:Y:S01]  /*c680*/  IMAD R12, R29, UR6, RZ ;  /* 0x000000061d0c7c24 */ /* 0x000fe2000f8e02ff */
[----:B------:R-:W-:Y:S01]  /*c690*/  IADD3 R11, R11, R0, RZ ;  /* 0x000000000b0b7210 */ /* 0x000fe20007ffe0ff */
[----:B------:R-:W-:Y:S02]  /*c6a0*/  IMAD R0, R27, UR4, RZ ;  /* 0x000000041b007c24 */ /* 0x000fe4000f8e02ff */
[----:B------:R-:W-:Y:S02]  /*c6b0*/  IMAD R28, R4, UR7, R28 ;  /* 0x00000007041c7c24 */ /* 0x000fe4000f8e021c */
[----:B------:R-:W-:-:S02]  /*c6c0*/  IMAD R0, R9, UR5, R0 ;  /* 0x0000000509007c24 */ /* 0x000fc4000f8e0200 */
[----:B------:R-:W-:Y:S01]  /*c6d0*/  IMAD.WIDE.U32 R8, R9, UR4, RZ ;  /* 0x0000000409087c25 */ /* 0x000fe2000f8e00ff */
[----:B------:R-:W-:-:S03]  /*c6e0*/  ULDC.64 UR4, c[0x0][0x308] ;  /* 0x0000c20000047ab9 */ /* 0x000fc60000000a00 */
[----:B------:R-:W-:-:S04]  /*c6f0*/  IMAD.WIDE.U32 R10, R4, UR6, R10 ;  /* 0x00000006040a7c25 */ /* 0x000fc8000f8e000a */
[----:B------:R-:W-:Y:S02]  /*c700*/  IMAD.IADD R9, R9, 0x1, R0 ;  /* 0x0000000109097824 */ /* 0x000fe400078e0200 */
        /* <DEDUP_REMOVED lines=15> */
[----:B------:R-:W4:Y:S01]  /*c800*/  LDC R10, c[0x0][0x2f4] ;  /* 0x0000bd00ff0a7b82 */ /* 0x000f220000000800 */
[----:B------:R-:W-:Y:S04]  /*c810*/  SHFL.IDX PT, R4, R0, RZ, 0x1c1f ;  /* 0x001c1fff00047589 */ /* 0x000fe800000e0000 */
[----:B------:R-:W-:Y:S01]  /*c820*/  SHFL.IDX PT, R7, R7, RZ, 0x1c1f ;  /* 0x001c1fff07077589 */ /* 0x000fe200000e0000 */
[----:B--2---:R-:W-:-:S03]  /*c830*/  IMAD.SHL.U32 R9, R5, 0x10, RZ ;  /* 0x0000001005097824 */ /* 0x004fc600078e00ff */
[----:B------:R-:W2:Y:S02]  /*c840*/  SHFL.IDX PT, R5, R2, RZ, 0x1c1f ;  /* 0x001c1fff02057589 */ /* 0x000ea400000e0000 */
[----:B------:R-:W-:-:S04]  /*c850*/  LOP3.LUT R9, R9, 0x30, RZ, 0xc0, !PT ;  /* 0x0000003009097812 */ /* 0x000fc800078ec0ff */
[C---:B----4-:R-:W-:Y:S02]  /*c860*/  ISETP.GE.AND P2, PT, R9.reuse, R10, PT ;  /* 0x0000000a0900720c */ /* 0x050fe40003f46270 */
[----:B--2---:R-:W-:-:S05]  /*c870*/  @P5 IADD3 R5, P0, R9, R5, RZ ;  /* 0x0000000509055210 */ /* 0x004fca0007f1e0ff */
[----:B------:R-:W-:-:S05]  /*c880*/  @P5 IMAD.X R4, RZ, RZ, R4, P0 ;  /* 0x000000ffff045224 */ /* 0x000fca00000e0604 */
[----:B------:R-:W-:-:S04]  /*c890*/  @P5 LOP3.LUT R5, R5, R4, RZ, 0x3c, !PT ;  /* 0x0000000405055212 */ /* 0x000fc800078e3cff */
[----:B------:R-:W-:-:S04]  /*c8a0*/  @P5 LOP3.LUT R4, R5, R4, RZ, 0x3c, !PT ;  /* 0x0000000405045212 */ /* 0x000fc800078e3cff */
[----:B------:R-:W-:-:S05]  /*c8b0*/  @P5 LOP3.LUT R5, R5, R4, RZ, 0x3c, !PT ;  /* 0x0000000405055212 */ /* 0x000fca00078e3cff */
[----:B------:R2:W-:Y:S04]  /*c8c0*/  @P5 LDGSTS.E.BYPASS.LTC128B.128 [R3+0xe000], desc[UR54][R4.64], !P2 ;  /* 0x0e00000004035fae */ /* 0x0005e8000d101d76 */
[----:B--2---:R-:W2:Y:S04]  /*c8d0*/  SHFL.IDX PT, R5, R2, 0x1, 0x1c1f ;  /* 0x003c1f0002057f89 */ /* 0x004ea800000e0000 */
[----:B------:R-:W4:Y:S01]  /*c8e0*/  SHFL.IDX PT, R4, R0, 0x1, 0x1c1f ;  /* 0x003c1f0000047f89 */ /* 0x000f2200000e0000 */
[----:B--2---:R-:W-:-:S05]  /*c8f0*/  @P4 IADD3 R5, P0, R9, R5, RZ ;  /* 0x0000000509054210 */ /* 0x004fca0007f1e0ff */
[----:B----4-:R-:W-:-:S05]  /*c900*/  @P4 IMAD.X R4, RZ, RZ, R4, P0 ;  /* 0x000000ffff044224 */ /* 0x010fca00000e0604 */
[----:B------:R-:W-:-:S04]  /*c910*/  @P4 LOP3.LUT R5, R5, R4, RZ, 0x3c, !PT ;  /* 0x0000000405054212 */ /* 0x000fc800078e3cff */
[----:B------:R-:W-:-:S04]  /*c920*/  @P4 LOP3.LUT R4, R5, R4, RZ, 0x3c, !PT ;  /* 0x0000000405044212 */ /* 0x000fc800078e3cff */
[----:B------:R-:W-:-:S05]  /*c930*/  @P4 LOP3.LUT R5, R5, R4, RZ, 0x3c, !PT ;  /* 0x0000000405054212 */ /* 0x000fca00078e3cff */
[----:B------:R2:W-:Y:S04]  /*c940*/  @P4 LDGSTS.E.BYPASS.LTC128B.128 [R3+0xe800], desc[UR54][R4.64], !P2 ;  /* 0x0e80000004034fae */ /* 0x0005e8000d101d76 */
[----:B--2---:R-:W2:Y:S04]  /*c950*/  SHFL.IDX PT, R5, R2, 0x2, 0x1c1f ;  /* 0x005c1f0002057f89 */ /* 0x004ea800000e0000 */
[----:B------:R-:W4:Y:S04]  /*c960*/  SHFL.IDX PT, R4, R0, 0x2, 0x1c1f ;  /* 0x005c1f0000047f89 */ /* 0x000f2800000e0000 */
[----:B------:R-:W5:Y:S04]  /*c970*/  SHFL.IDX PT, R2, R2, 0x3, 0x1c1f ;  /* 0x007c1f0002027f89 */ /* 0x000f6800000e0000 */
[----:B------:R-:W0:Y:S01]  /*c980*/  SHFL.IDX PT, R0, R0, 0x3, 0x1c1f ;  /* 0x007c1f0000007f89 */ /* 0x000e2200000e0000 */
[----:B--2---:R-:W-:-:S05]  /*c990*/  @P3 IADD3 R5, P0, R9, R5, RZ ;  /* 0x0000000509053210 */ /* 0x004fca0007f1e0ff */
[----:B----4-:R-:W-:Y:S01]  /*c9a0*/  @P3 IMAD.X R4, RZ, RZ, R4, P0 ;  /* 0x000000ffff043224 */ /* 0x010fe200000e0604 */
[----:B-----5:R-:W-:-:S04]  /*c9b0*/  @P1 IADD3 R2, P0, R9, R2, RZ ;  /* 0x0000000209021210 */ /* 0x020fc80007f1e0ff */
[----:B------:R-:W-:Y:S01]  /*c9c0*/  @P3 LOP3.LUT R5, R5, R4, RZ, 0x3c, !PT ;  /* 0x0000000405053212 */ /* 0x000fe200078e3cff */
[----:B0-----:R-:W-:-:S03]  /*c9d0*/  @P1 IMAD.X R0, RZ, RZ, R0, P0 ;  /* 0x000000ffff001224 */ /* 0x001fc600000e0600 */
[----:B------:R-:W-:-:S04]  /*c9e0*/  @P3 LOP3.LUT R4, R5, R4, RZ, 0x3c, !PT ;  /* 0x0000000405043212 */ /* 0x000fc800078e3cff */
[----:B------:R-:W-:-:S05]  /*c9f0*/  @P3 LOP3.LUT R5, R5, R4, RZ, 0x3c, !PT ;  /* 0x0000000405053212 */ /* 0x000fca00078e3cff */
[----:B------:R0:W-:Y:S02]  /*ca00*/  @P3 LDGSTS.E.BYPASS.LTC128B.128 [R3+0xf000], desc[UR54][R4.64], !P2 ;  /* 0x0f00000004033fae */ /* 0x0001e4000d101d76 */
[----:B0-----:R-:W-:Y:S02]  /*ca10*/  @P1 IMAD.MOV.U32 R4, RZ, RZ, R2 ;  /* 0x000000ffff041224 */ /* 0x001fe400078e0002 */
[----:B------:R-:W-:-:S05]  /*ca20*/  @P1 IMAD.MOV.U32 R5, RZ, RZ, R0 ;  /* 0x000000ffff051224 */ /* 0x000fca00078e0000 */
[----:B------:R0:W-:Y:S04]  /*ca30*/  @P1 LDGSTS.E.BYPASS.LTC128B.128 [R3+0xf800], desc[UR54][R4.64], !P2 ;  /* 0x0f80000004031fae */ /* 0x0001e8000d101d76 */
[----:B0-----:R0:W2:Y:S02]  /*ca40*/  SHFL.IDX PT, R4, R8, RZ, 0x1c1f ;  /* 0x001c1fff08047589 */ /* 0x0010a400000e0000 */
.L_x_13896:
[----:B------:R-:W4:Y:S01]  /*ca50*/  LDL R0, [R1+0x10] ;  /* 0x0000100001007983 */ /* 0x000f220000100800 */
[----:B------:R-:W-:Y:S01]  /*ca60*/  BSSY B0, `(.L_x_13803) ;  /* 0x000000e000007945 */ /* 0x000fe20003800000 */
[----:B----4-:R-:W-:-:S13]  /*ca70*/  LOP3.LUT P0, RZ, R0, 0x10, RZ, 0xc0, !PT ;  /* 0x0000001000ff7812 */ /* 0x010fda000780c0ff */
[----:B------:R-:W-:Y:S05]  /*ca80*/  @!P0 BRA `(.L_x_13804) ;  /* 0x00000000002c8947 */ /* 0x000fea0003800000 */
[----:B------:R-:W4:Y:S01]  /*ca90*/  S2R R0, SR_TID.X ;  /* 0x0000000000007919 */ /* 0x000f220000002100 */
[----:B------:R-:W5:Y:S01]  /*caa0*/  LDC R2, c[0x0][0x2f4] ;  /* 0x0000bd00ff027b82 */ /* 0x000f620000000800 */
[----:B----4-:R-:W-:-:S05]  /*cab0*/  IMAD.SHL.U32 R0, R0, 0x10, RZ ;  /* 0x0000001000007824 */ /* 0x010fca00078e00ff */
[----:B------:R-:W-:-:S04]  /*cac0*/  LOP3.LUT R0, R0, 0x30, RZ, 0xc0, !PT ;  /* 0x0000003000007812 */ /* 0x000fc800078ec0ff */
[C---:B-----5:R-:W-:Y:S02]  /*cad0*/  ISETP.GE.AND P1, PT, R0.reuse, R2, PT ;  /* 0x000000020000720c */ /* 0x060fe40003f26270 */
[----:B--2---:R-:W-:-:S05]  /*cae0*/  IADD3 R4, P0, R0, R4, RZ ;  /* 0x0000000400047210 */ /* 0x004fca0007f1e0ff */
[----:B------:R-:W-:-:S06]  /*caf0*/  IMAD.X R5, RZ, RZ, R7, P0 ;  /* 0x000000ffff057224 */ /* 0x000fcc00000e0607 */
[----:B------:R-:W-:Y:S01]  /*cb00*/  @!PT LDS RZ, [RZ] ;  /* 0x00000000fffff984 */ /* 0x000fe20000000800 */
[----:B------:R-:W-:Y:S01]  /*cb10*/  @!PT LDS RZ, [RZ] ;  /* 0x00000000fffff984 */ /* 0x000fe20000000800 */
[----:B------:R-:W-:Y:S01]  /*cb20*/  @!PT LDS RZ, [RZ] ;  /* 0x00000000fffff984 */ /* 0x000fe20000000800 */
[----:B------:R4:W-:Y:S02]  /*cb30*/  LDGSTS.E.BYPASS.LTC128B.128 [R3+0x10000], desc[UR54][R4.64], !P1 ;  /* 0x1000000004037fae */ /* 0x0009e4000c901d76 */
.L_x_13804:
[----:B------:R-:W-:Y:S05]  /*cb40*/  BSYNC B0 ;  /* 0x0000000000007941 */ /* 0x000fea0003800000 */
.L_x_13803:
[----:B------:R-:W-:Y:S01]  /*cb50*/  NOP ;  /* 0x0000000000007918 */ /* 0x000fe20000000000 */
[----:B------:R-:W-:-:S13]  /*cb60*/  PLOP3.LUT P0, PT, PT, PT, PT, 0x80, 0x0 ;  /* 0x000000000000781c */ /* 0x000fda0003f0f070 */
.L_x_13805:
        /* <DEDUP_REMOVED lines=11> */
.L_x_13806:
        /* <DEDUP_REMOVED lines=20> */
[----:B--2-4-:R-:W-:Y:S02]  /*cd60*/  IMAD.U32 R4, RZ, RZ, UR6 ;  /* 0x00000006ff047e24 */ /* 0x014fe4000f8e00ff */
[----:B------:R-:W2:Y:S01]  /*cd70*/  LDC.64 R2, c[0x4][R2] ;  /* 0x0100000002027b82 */ /* 0x000ea20000000a00 */
[----:B------:R-:W-:Y:S02]  /*cd80*/  IMAD.U32 R5, RZ, RZ, UR7 ;  /* 0x00000007ff057e24 */ /* 0x000fe4000f8e00ff */
[----:B0--3--:R-:W-:Y:S02]  /*cd90*/  IMAD.U32 R6, RZ, RZ, UR8 ;  /* 0x00000008ff067e24 */ /* 0x009fe4000f8e00ff */
[----:B------:R-:W-:-:S02]  /*cda0*/  IMAD.U32 R7, RZ, RZ, UR9 ;  /* 0x00000009ff077e24 */ /* 0x000fc4000f8e00ff */
[----:B------:R-:W-:Y:S02]  /*cdb0*/  IMAD.U32 R10, RZ, RZ, UR4 ;  /* 0x00000004ff0a7e24 */ /* 0x000fe4000f8e00ff */
[----:B------:R-:W-:Y:S02]  /*cdc0*/  IMAD.U32 R11, RZ, RZ, UR5 ;  /* 0x00000005ff0b7e24 */ /* 0x000fe4000f8e00ff */
[----:B------:R-:W-:Y:S02]  /*cdd0*/  IMAD.MOV.U32 R8, RZ, RZ, 0x70 ;  /* 0x00000070ff087424 */ /* 0x000fe400078e00ff */
[----:B------:R-:W-:Y:S02]  /*cde0*/  IMAD.MOV.U32 R12, RZ, RZ, 0x1 ;  /* 0x00000001ff0c7424 */ /* 0x000fe400078e00ff */
[----:B------:R-:W-:-:S07]  /*cdf0*/  IMAD.MOV.U32 R13, RZ, RZ, RZ ;  /* 0x000000ffff0d7224 */ /* 0x000fce00078e00ff */
[----:B------:R-:W-:-:S07]  /*ce00*/  LEPC R20, `(.L_x_13808) ;  /* 0x000000001014794e */ /* 0x000fce0000000000 */
[----:B-12---:R-:W-:Y:S05]  /*ce10*/  CALL.ABS.NOINC R2 ;  /* 0x0000000002007343 */ /* 0x006fea0003c00000 */
.L_x_13808:
[----:B------:R-:W-:Y:S05]  /*ce20*/  BSYNC B6 ;  /* 0x0000000000067941 */ /* 0x000fea0003800000 */
.L_x_13807:
[----:B------:R-:W0:Y:S01]  /*ce30*/  LDL R21, [R1+0x24] ;  /* 0x0000240001157983 */ /* 0x000e220000100800 */
[----:B------:R-:W2:Y:S01]  /*ce40*/  LDC R9, c[0x0][0x448] ;  /* 0x00011200ff097b82 */ /* 0x000ea20000000800 */
[----:B------:R-:W1:Y:S01]  /*ce50*/  S2R R2, SR_TID.X ;  /* 0x0000000000027919 */ /* 0x000e620000002100 */
[----:B------:R-:W-:Y:S01]  /*ce60*/  R2UR UR8, R17 ;  /* 0x00000000110872ca */ /* 0x000fe200000e0000 */
[----:B------:R-:W-:Y:S01]  /*ce70*/  ULDC.64 UR6, c[0x0][0x2d8] ;  /* 0x0000b60000067ab9 */ /* 0x000fe20000000a00 */
[C---:B-1----:R-:W-:Y:S02]  /*ce80*/  LOP3.LUT R18, R2.reuse, 0x7f, RZ, 0xc0, !PT ;  /* 0x0000007f02127812 */ /* 0x042fe400078ec0ff */
[----:B------:R-:W-:Y:S02]  /*ce90*/  SHF.L.U32 R2, R2, 0x5, RZ ;  /* 0x0000000502027819 */ /* 0x000fe400000006ff */
[----:B------:R-:W-:-:S04]  /*cea0*/  SHF.R.U32.HI R18, RZ, 0x2, R18 ;  /* 0x00000002ff127819 */ /* 0x000fc80000011612 */
[----:B------:R-:W-:Y:S02]  /*ceb0*/  LOP3.LUT R2, R18, 0x60, R2, 0xf8, !PT ;  /* 0x0000006012027812 */ /* 0x000fe400078ef802 */
[----:B------:R1:W5:Y:S01]  /*cec0*/  LDL R18, [R1+0x38] ;  /* 0x0000380001127983 */ /* 0x0003620000100800 */
[----:B--2---:R-:W-:-:S13]  /*ced0*/  ISETP.NE.AND P0, PT, R9, 0x1, PT ;  /* 0x000000010900780c */ /* 0x004fda0003f05270 */
[----:B----4-:R-:W2:Y:S08]  /*cee0*/  @P0 LDC R3, c[0x0][0x44c] ;  /* 0x00011300ff030b82 */ /* 0x010eb00000000800 */
[----:B------:R-:W4:Y:S01]  /*cef0*/  @P0 LDC R0, c[0x0][0x450] ;  /* 0x00011400ff000b82 */ /* 0x000f220000000800 */
[----:B------:R-:W-:Y:S01]  /*cf00*/  R2UR UR10, R17 ;  /* 0x00000000110a72ca */ /* 0x000fe200000e0000 */
[----:B------:R-:W-:Y:S01]  /*cf10*/  UMOV UR4, UR36 ;  /* 0x0000002400047c82 */ /* 0x000fe20008000000 */
[----:B------:R-:W-:-:S02]  /*cf20*/  UMOV UR5, UR45 ;  /* 0x0000002d00057c82 */ /* 0x000fc40008000000 */
[----:B------:R-:W-:-:S03]  /*cf30*/  UIMAD.WIDE.U32 UR4, UR8, UR6, UR4 ;  /* 0x00000006080472a5 */ /* 0x000fc6000f8e0004 */
[----:B------:R-:W-:Y:S02]  /*cf40*/  ULDC.64 UR8, c[0x0][0x2e0] ;  /* 0x0000b80000087ab9 */ /* 0x000fe40000000a00 */
[----:B------:R-:W-:-:S04]  /*cf50*/  UIMAD UR6, UR42, UR8, URZ ;  /* 0x000000082a0672a4 */ /* 0x000fc8000f8e023f */
        /* <DEDUP_REMOVED lines=8> */
[----:B------:R-:W3:Y:S02]  /*cfe0*/  S2R R24, SR_TID.X ;  /* 0x0000000000187919 */ /* 0x000ee40000002100 */
[----:B---3--:R-:W-:-:S05]  /*cff0*/  IMAD.SHL.U32 R20, R24, 0x10, RZ ;  /* 0x0000001018147824 */ /* 0x008fca00078e00ff */
[----:B------:R-:W-:Y:S02]  /*d000*/  LOP3.LUT R20, R20, 0x30, RZ, 0xc0, !PT ;  /* 0x0000003014147812 */ /* 0x000fe400078ec0ff */
[----:B------:R-:W-:-:S04]  /*d010*/  LOP3.LUT R24, R24, 0x7f, RZ, 0xc0, !PT ;  /* 0x0000007f18187812 */ /* 0x000fc800078ec0ff */
[----:B------:R-:W-:Y:S01]  /*d020*/  SHF.R.U32.HI R24, RZ, 0x2, R24 ;  /* 0x00000002ff187819 */ /* 0x000fe20000011618 */
[----:B0-----:R-:W-:-:S04]  /*d030*/  IMAD R6, R21, 0xc0, R2 ;  /* 0x000000c015067824 */ /* 0x001fc800078e0202 */
[----:B--2---:R-:W-:-:S04]  /*d040*/  @P0 IMAD.HI.U32 R3, R6, R3, RZ ;  /* 0x0000000306030227 */ /* 0x004fc800078e00ff */
[----:B------:R-:W-:Y:S01]  /*d050*/  IMAD.MOV.U32 R2, RZ, RZ, R6 ;  /* 0x000000ffff027224 */ /* 0x000fe200078e0006 */
[----:B----4-:R-:W-:-:S04]  /*d060*/  @P0 SHF.R.U32.HI R2, RZ, R0, R3 ;  /* 0x00000000ff020219 */ /* 0x010fc80000011603 */
        /* <DEDUP_REMOVED lines=9> */
[----:B------:R-:W-:-:S04]  /*d100*/  IMAD R4, R4, UR8, RZ ;  /* 0x0000000804047c24 */ /* 0x000fc8000f8e02ff */
[----:B------:R-:W-:Y:S01]  /*d110*/  IMAD R4, R0, UR9, R4 ;  /* 0x0000000900047c24 */ /* 0x000fe2000f8e0204 */
[----:B------:R-:W-:Y:S02]  /*d120*/  IADD3 R0, P1, R2, UR10, RZ ;  /* 0x0000000a02007c10 */ /* 0x000fe4000ff3e0ff */
[----:B------:R-:W0:Y:S02]  /*d130*/  @P0 LDC R2, c[0x0][0x44c] ;  /* 0x00011300ff020b82 */ /* 0x000e240000000800 */
[----:B------:R-:W-:-:S06]  /*d140*/  IADD3.X R4, R3, UR11, R4, P1, !PT ;  /* 0x0000000b03047c10 */ /* 0x000fcc0008ffe404 */
[----:B------:R-:W2:Y:S01]  /*d150*/  @P0 LDC R3, c[0x0][0x450] ;  /* 0x00011400ff030b82 */ /* 0x000ea20000000800 */
[----:B------:R-:W-:-:S04]  /*d160*/  VIADD R6, R6, 0x80 ;  /* 0x0000008006067836 */ /* 0x000fc80000000000 */
[----:B0-----:R-:W-:-:S04]  /*d170*/  @P0 IMAD.HI.U32 R7, R6, R2, RZ ;  /* 0x0000000206070227 */ /* 0x001fc800078e00ff */
[----:B------:R-:W-:Y:S01]  /*d180*/  IMAD.MOV.U32 R2, RZ, RZ, R6 ;  /* 0x000000ffff027224 */ /* 0x000fe200078e0006 */
[----:B--2---:R-:W-:-:S05]  /*d190*/  @P0 SHF.R.U32.HI R2, RZ, R3, R7 ;  /* 0x00000003ff020219 */ /* 0x004fca0000011607 */
[----:B------:R-:W-:-:S04]  /*d1a0*/  IMAD.MOV R3, RZ, RZ, -R2 ;  /* 0x000000ffff037224 */ /* 0x000fc800078e0a02 */
[----:B------:R-:W-:Y:S01]  /*d1b0*/  IMAD R6, R9, R3, R6 ;  /* 0x0000000309067224 */ /* 0x000fe200078e0206 */
[----:B------:R-:W-:-:S05]  /*d1c0*/  SHF.R.S32.HI R3, RZ, 0x1f, R2 ;  /* 0x0000001fff037819 */ /* 0x000fca0000011402 */
[----:B------:R-:W-:-:S04]  /*d1d0*/  IMAD R3, R3, UR6, RZ ;  /* 0x0000000603037c24 */ /* 0x000fc8000f8e02ff */
[C---:B------:R-:W-:Y:S02]  /*d1e0*/  IMAD R7, R2.reuse, UR7, R3 ;  /* 0x0000000702077c24 */ /* 0x040fe4000f8e0203 */
[----:B------:R-:W-:Y:S01]  /*d1f0*/  IMAD.WIDE.U32 R2, R2, R5, UR4 ;  /* 0x0000000402027e25 */ /* 0x000fe2000f8e0005 */
[----:B------:R-:W-:Y:S01]  /*d200*/  SHF.R.S32.HI R5, RZ, 0x1f, R6 ;  /* 0x0000001fff057819 */ /* 0x000fe20000011406 */
[----:B------:R-:W-:Y:S02]  /*d210*/  ULDC UR4, c[0x0][0x2b8] ;  /* 0x0000ae0000047ab9 */ /* 0x000fe40000000800 */
[----:B------:R-:W-:Y:S02]  /*d220*/  IMAD.IADD R3, R3, 0x1, R7 ;  /* 0x0000000103037824 */ /* 0x000fe400078e0207 */
[----:B------:R-:W-:Y:S02]  /*d230*/  IMAD R5, R5, UR8, RZ ;  /* 0x0000000805057c24 */ /* 0x000fe4000f8e02ff */
[----:B------:R-:W-:-:S04]  /*d240*/  IMAD.WIDE.U32 R2, R6, UR8, R2 ;  /* 0x0000000806027c25 */ /* 0x000fc8000f8e0002 */
[----:B------:R-:W-:Y:S01]  /*d250*/  IMAD R6, R6, UR9, R5 ;  /* 0x0000000906067c24 */ /* 0x000fe2000f8e0205 */
[----:B------:R-:W-:-:S04]  /*d260*/  IADD3 R2, P0, R2, UR10, RZ ;  /* 0x0000000a02027c10 */ /* 0x000fc8000ff1e0ff */
[----:B------:R-:W-:Y:S02]  /*d270*/  IADD3.X R6, R3, UR11, R6, P0, !PT ;  /* 0x0000000b03067c10 */ /* 0x000fe400087fe406 */
[----:B------:R-:W-:Y:S01]  /*d280*/  ISETP.GE.AND P0, PT, R20, UR4, PT ;  /* 0x0000000414007c0c */ /* 0x000fe2000bf06270 */
[----:B------:R-:W-:-:S03]  /*d290*/  UMOV UR4, 0xffffffff ;  /* 0xffffffff00047882 */ /* 0x000fc60000000000 */
[----:B-1----:R-:W-:Y:S09]  /*d2a0*/  BRA.DIV UR4, `(.L_x_13809) ;  /* 0x00000046040c7947 */ /* 0x002ff2000b800000 */
[----:B------:R-:W0:Y:S01]  /*d2b0*/  SHFL.IDX PT, R8, R0, RZ, 0x1c1f ;  /* 0x001c1fff00087589 */ /* 0x000e2200000e0000 */
[----:B------:R-:W-:Y:S02]  /*d2c0*/  IMAD R5, R21, 0xc0, R24 ;  /* 0x000000c015057824 */ /* 0x000fe400078e0218 */
[----:B------:R-:W-:Y:S01]  /*d2d0*/  IMAD R3, R9, UR40, RZ ;  /* 0x0000002809037c24 */ /* 0x000fe2000f8e02ff */
[----:B------:R-:W1:Y:S04]  /*d2e0*/  SHFL.IDX PT, R7, R4, RZ, 0x1c1f ;  /* 0x001c1fff04077589 */ /* 0x000e6800000e0000 */
[----:B------:R-:W-:-:S13]  /*d2f0*/  ISETP.GE.AND P2, PT, R5, R3, PT ;  /* 0x000000030500720c */ /* 0x000fda0003f46270 */
[----:B0-----:R-:W-:-:S05]  /*d300*/  @!P2 IADD3 R8, P1, R20, R8, RZ ;  /* 0x000000081408a210 */ /* 0x001fca0007f3e0ff */
[----:B-1----:R-:W-:-:S04]  /*d310*/  @!P2 IMAD.X R7, RZ, RZ, R7, P1 ;  /* 0x000000ffff07a224 */ /* 0x002fc800008e0607 */
[----:B------:R-:W-:Y:S02]  /*d320*/  @!P2 IMAD.MOV.U32 R9, RZ, RZ, R7 ;  /* 0x000000ffff09a224 */ /* 0x000fe400078e0007 */
[----:B------:R-:W-:-:S03]  /*d330*/  VIADD R7, R5, 0x20 ;  /* 0x0000002005077836 */ /* 0x000fc60000000000 */
[----:B------:R-:W-:Y:S01]  /*d340*/  @!PT LDS RZ, [RZ] ;  /* 0x00000000fffff984 */ /* 0x000fe20000000800 */
[----:B-----5:R0:W-:Y:S02]  /*d350*/  @!P2 LDGSTS.E.BYPASS.LTC128B.128 [R18+0xb000], desc[UR54][R8.64], !P0 ;  /* 0x0b0000000812afae */ /* 0x0201e4000c101d76 */
        /* <DEDUP_REMOVED lines=10> */
[----:B------:R-:W-:Y:S04]  /*d400*/  SHFL.IDX PT, R4, R4, 0x3, 0x1c1f ;  /* 0x007c1f0004047f89 */ /* 0x000fe800000e0000 */
[----:B0-----:R-:W0:Y:S04]  /*d410*/  SHFL.IDX PT, R8, R0, 0x2, 0x1c1f ;  /* 0x005c1f0000087f89 */ /* 0x001e2800000e0000 */
[----:B------:R-:W1:Y:S01]  /*d420*/  SHFL.IDX PT, R0, R0, 0x3, 0x1c1f ;  /* 0x007c1f0000007f89 */ /* 0x000e6200000e0000 */
[----:B0-----:R-:W-:-:S05]  /*d430*/  @!P2 IADD3 R8, P1, R20, R8, RZ ;  /* 0x000000081408a210 */ /* 0x001fca0007f3e0ff */
[----:B------:R-:W-:-:S04]  /*d440*/  @!P2 IMAD.X R7, RZ, RZ, R7, P1 ;  /* 0x000000ffff07a224 */ /* 0x000fc800008e0607 */
[----:B------:R-:W-:Y:S02]  /*d450*/  @!P2 IMAD.MOV.U32 R9, RZ, RZ, R7 ;  /* 0x000000ffff09a224 */ /* 0x000fe400078e0007 */
[----:B------:R-:W-:-:S03]  /*d460*/  VIADD R7, R5, 0x60 ;  /* 0x0000006005077836 */ /* 0x000fc60000000000 */
[----:B------:R0:W-:Y:S02]  /*d470*/  @!P2 LDGSTS.E.BYPASS.LTC128B.128 [R18+0xc000], desc[UR54][R8.64], !P0 ;  /* 0x0c0000000812afae */ /* 0x0001e4000c101d76 */
[----:B------:R-:W-:-:S13]  /*d480*/  ISETP.GE.AND P2, PT, R7, R3, PT ;  /* 0x000000030700720c */ /* 0x000fda0003f46270 */
[----:B-1----:R-:W-:-:S05]  /*d490*/  @!P2 IADD3 R0, P1, R20, R0, RZ ;  /* 0x000000001400a210 */ /* 0x002fca0007f3e0ff */
[----:B------:R-:W-:Y:S02]  /*d4a0*/  @!P2 IMAD.X R4, RZ, RZ, R4, P1 ;  /* 0x000000ffff04a224 */ /* 0x000fe400008e0604 */
[----:B0-----:R-:W-:Y:S02]  /*d4b0*/  @!P2 IMAD.MOV.U32 R8, RZ, RZ, R0 ;  /* 0x000000ffff08a224 */ /* 0x001fe400078e0000 */
[----:B------:R-:W-:Y:S02]  /*d4c0*/  @!P2 IMAD.MOV.U32 R9, RZ, RZ, R4 ;  /* 0x000000ffff09a224 */ /* 0x000fe400078e0004 */
[----:B------:R-:W-:-:S03]  /*d4d0*/  VIADD R0, R5, 0x80 ;  /* 0x0000008005007836 */ /* 0x000fc60000000000 */
[----:B------:R0:W-:Y:S02]  /*d4e0*/  @!P2 LDGSTS.E.BYPASS.LTC128B.128 [R18+0xc800], desc[UR54][R8.64], !P0 ;  /* 0x0c8000000812afae */ /* 0x0001e4000c101d76 */
[----:B------:R-:W-:Y:S02]  /*d4f0*/  ISETP.GE.AND P2, PT, R0, R3, PT ;  /* 0x000000030000720c */ /* 0x000fe40003f46270 */
[----:B------:R-:W-:Y:S04]  /*d500*/  SHFL.IDX PT, R0, R6, RZ, 0x1c1f ;  /* 0x001c1fff06007589 */ /* 0x000fe800000e0000 */
[----:B------:R-:W-:Y:S04]  /*d510*/  SHFL.IDX PT, R6, R6, 0x1, 0x1c1f ;  /* 0x003c1f0006067f89 */ /* 0x000fe800000e0000 */
[----:B0-----:R-:W0:Y:S04]  /*d520*/  SHFL.IDX PT, R8, R2, RZ, 0x1c1f ;  /* 0x001c1fff02087589 */ /* 0x001e2800000e0000 */
[----:B------:R-:W1:Y:S01]  /*d530*/  SHFL.IDX PT, R2, R2, 0x1, 0x1c1f ;  /* 0x003c1f0002027f89 */ /* 0x000e6200000e0000 */
[----:B0-----:R-:W-:-:S05]  /*d540*/  @!P2 IADD3 R8, P1, R20, R8, RZ ;  /* 0x000000081408a210 */ /* 0x001fca0007f3e0ff */
[----:B------:R-:W-:-:S05]  /*d550*/  @!P2 IMAD.X R0, RZ, RZ, R0, P1 ;  /* 0x000000ffff00a224 */ /* 0x000fca00008e0600 */
[----:B------:R-:W-:-:S05]  /*d560*/  @!P2 MOV R9, R0 ;  /* 0x000000000009a202 */ /* 0x000fca0000000f00 */
[----:B-1----:R0:W-:Y:S02]  /*d570*/  @!P2 LDGSTS.E.BYPASS.LTC128B.128 [R18+0xd000], desc[UR54][R8.64], !P0 ;  /* 0x0d0000000812afae */ /* 0x0021e4000c101d76 */
.L_x_13909:
[----:B------:R-:W-:-:S05]  /*d580*/  VIADD R5, R5, 0xa0 ;  /* 0x000000a005057836 */ /* 0x000fca0000000000 */
[----:B------:R-:W-:-:S13]  /*d590*/  ISETP.GE.AND P1, PT, R5, R3, PT ;  /* 0x000000030500720c */ /* 0x000fda0003f26270 */
[----:B------:R-:W-:-:S05]  /*d5a0*/  @!P1 IADD3 R2, P2, R20, R2, RZ ;  /* 0x0000000214029210 */ /* 0x000fca0007f5e0ff */
[----:B------:R-:W-:-:S05]  /*d5b0*/  @!P1 IMAD.X R3, RZ, RZ, R6, P2 ;  /* 0x000000ffff039224 */ /* 0x000fca00010e0606 */
[----:B------:R-:W-:Y:S01]  /*d5c0*/  @!PT LDS RZ, [RZ] ;  /* 0x00000000fffff984 */ /* 0x000fe20000000800 */
[----:B------:R-:W-:Y:S01]  /*d5d0*/  @!PT LDS RZ, [RZ] ;  /* 0x00000000fffff984 */ /* 0x000fe20000000800 */
[----:B------:R-:W-:Y:S01]  /*d5e0*/  @!PT LDS RZ, [RZ] ;  /* 0x00000000fffff984 */ /* 0x000fe20000000800 */
[----:B------:R1:W-:Y:S01]  /*d5f0*/  @!P1 LDGSTS.E.BYPASS.LTC128B.128 [R18+0xd800], desc[UR54][R2.64], !P0 ;  /* 0x0d80000002129fae */ /* 0x0003e2000c101d76 */
[----:B------:R-:W-:Y:S01]  /*d600*/  PLOP3.LUT P0, PT, PT, PT, PT, 0x80, 0x0 ;  /* 0x000000000000781c */ /* 0x000fe20003f0f070 */
[----:B------:R-:W-:-:S12]  /*d610*/  NOP ;  /* 0x0000000000007918 */ /* 0x000fd80000000000 */
.L_x_13810:
[----:B------:R-:W-:Y:S02]  /*d620*/  PLOP3.LUT P1, PT, P1, P0, PT, 0xa2, 0x0 ;  /* 0x000000000000781c */ /* 0x000fe40000f21472 */
[----:B------:R-:W-:-:S08]  /*d630*/  @P0 R2UR P1, UR4, R16 ;  /* 0x00000000100402ca */ /* 0x000fd00000020000 */
[----:B------:R-:W-:-:S05]  /*d640*/  @P0 PLOP3.LUT P0, PT, P1, PT, PT, 0x80, 0x0 ;  /* 0x000000000000081c */ /* 0x000fca0000f0f070 */
[----:B------:R-:W-:Y:S01]  /*d650*/  @!P1 SYNCS.ARRIVE.TRANS64.RED.A0T1 RZ, [UR4+0x13200], RZ ;  /* 0x013200ffffff99a7 */ /* 0x000fe20008200404 */
[----:B------:R-:W-:Y:S07]  /*d660*/  @!P1 ARRIVES.LDGSTSBAR.64.TRANSCNT [UR4+0x13200] ;  /* 0x01320000ff0099b0 */ /* 0x000fee0008000a84 */
[----:B------:R-:W-:Y:S05]  /*d670*/  @P0 BRA.U.ANY `(.L_x_13810) ;  /* 0xfffffffd00e80947 */ /* 0x000fea000393ffff */
[----:B-1----:R-:W2:Y:S02]  /*d680*/  LDL.LU R2, [R1+0x3c] ;  /* 0x00003c0001027983 */ /* 0x002ea40000300800 */
        /* <DEDUP_REMOVED lines=11> */
.L_x_13910:
[----:B------:R-:W-:Y:S05]  /*d740*/  BSYNC B0 ;  /* 0x0000000000007941 */ /* 0x000fea0003800000 */
.L_x_13811:
[----:B------:R-:W2:Y:S01]  /*d750*/  LDL R0, [R1+0x2c] ;  /* 0x00002c0001007983 */ /* 0x000ea20000100800 */
[----:B------:R-:W-:-:S06]  /*d760*/  UIADD3 UR4, UR48, -0x2, URZ ;  /* 0xfffffffe30047890 */ /* 0x000fcc000fffe03f */
[----:B--2---:R-:W-:-:S13]  /*d770*/  ISETP.LE.AND P0, PT, R0, UR4, PT ;  /* 0x0000000400007c0c */ /* 0x004fda000bf03270 */
[----:B------:R-:W-:Y:S05]  /*d780*/  @!P0 BRA `(.L_x_13813) ;  /* 0x0000001400808947 */ /* 0x000fea0003800000 */
[----:B------:R-:W-:Y:S01]  /*d790*/  IMAD.U32 R0, RZ, RZ, UR4 ;  /* 0x00000004ff007e24 */ /* 0x000fe2000f8e00ff */
[----:B------:R2:W5:Y:S04]  /*d7a0*/  LDL.LU R24, [R1+0xc] ;  /* 0x00000c0001187983 */ /* 0x0005680000300800 */
[----:B------:R2:W5:Y:S04]  /*d7b0*/  LDL.LU R21, [R1] ;  /* 0x0000000001157983 */ /* 0x0005680000300800 */
[----:B------:R2:W-:Y:S02]  /*d7c0*/  STL [R1+0x4], R0 ;  /* 0x0000040001007387 */ /* 0x0005e40000100800 */
.L_x_13833:
[----:B---3--:R-:W3:Y:S01]  /*d7d0*/  LDL R6, [R1+0x14] ;  /* 0x0000140001067983 */ /* 0x008ee20000100800 */
[----:B------:R-:W4:Y:S03]  /*d7e0*/  LDC R2, c[0x0][0x430] ;  /* 0x00010c00ff027b82 */ /* 0x000f260000000800 */
[----:B------:R-:W3:Y:S04]  /*d7f0*/  LDL R12, [R1+0x18] ;  /* 0x00001800010c7983 */ /* 0x000ee80000100800 */
[----:B------:R-:W3:Y:S04]  /*d800*/  LDL R7, [R1+0x8] ;  /* 0x0000080001077983 */ /* 0x000ee80000100800 */
[----:B------:R-:W3:Y:S01]  /*d810*/  LDL.LU R11, [R1+0x4] ;  /* 0x00000400010b7983 */ /* 0x000ee20000300800 */
[----:B--2---:R-:W2:Y:S03]  /*d820*/  S2R R0, SR_TID.X ;  /* 0x0000000000007919 */ /* 0x004ea60000002100 */
[----:B------:R-:W3:Y:S01]  /*d830*/  LDL R13, [R1+0x2c] ;  /* 0x00002c00010d7983 */ /* 0x000ee20000100800 */
[----:B----4-:R-:W-:-:S02]  /*d840*/  ISETP.NE.AND P0, PT, R2, 0x1, PT ;  /* 0x000000010200780c */ /* 0x010fc40003f05270 */
[----:B------:R-:W0:Y:S11]  /*d850*/  S2R R2, SR_TID.X ;  /* 0x0000000000027919 */ /* 0x000e360000002100 */
[----:B------:R-:W4:Y:S08]  /*d860*/  @P0 LDC R5, c[0x0][0x434] ;  /* 0x00010d00ff050b82 */ /* 0x000f300000000800 */
[----:B-1----:R-:W1:Y:S01]  /*d870*/  @P0 LDC R3, c[0x0][0x434] ;  /* 0x00010d00ff030b82 */ /* 0x002e620000000800 */
[----:B--2---:R-:W-:-:S04]  /*d880*/  LOP3.LUT R0, R0, 0x7f, RZ, 0xc0, !PT ;  /* 0x0000007f00007812 */ /* 0x004fc800078ec0ff */
[----:B------:R-:W-:-:S03]  /*d890*/  SHF.R.U32.HI R0, RZ, 0x2, R0 ;  /* 0x00000002ff007819 */ /* 0x000fc60000011600 */
[----:B------:R-:W2:Y:S01]  /*d8a0*/  @P0 LDC R4, c[0x0][0x438] ;  /* 0x00010e00ff040b82 */ /* 0x000ea20000000800 */
[C---:B0-----:R-:W-:Y:S01]  /*d8b0*/  IMAD.SHL.U32 R9, R2.reuse, 0x20, RZ ;  /* 0x0000002002097824 */ /* 0x041fe200078e00ff */
[----:B------:R-:W-:-:S04]  /*d8c0*/  LOP3.LUT R2, R2, 0x7f, RZ, 0xc0, !PT ;  /* 0x0000007f02027812 */ /* 0x000fc800078ec0ff */
[----:B------:R-:W-:Y:S02]  /*d8d0*/  LOP3.LUT R9, R0, 0x60, R9, 0xf8, !PT ;  /* 0x0000006000097812 */ /* 0x000fe400078ef809 */
[----:B------:R-:W0:Y:S01]  /*d8e0*/  @P0 LDC R0, c[0x0][0x438] ;  /* 0x00010e00ff000b82 */ /* 0x000e220000000800 */
[----:B------:R-:W-:Y:S01]  /*d8f0*/  SHF.R.U32.HI R2, RZ, 0x2, R2 ;  /* 0x00000002ff027819 */ /* 0x000fe20000011602 */
[----:B------:R-:W-:Y:S05]  /*d900*/  YIELD ;  /* 0x0000000000007946 */ /* 0x000fea0003800000 */
[----:B------:R-:W-:Y:S01]  /*d910*/  ULDC.64 UR6, c[0x0][0x428] ;  /* 0x00010a0000067ab9 */ /* 0x000fe20000000a00 */
[----:B------:R-:W-:Y:S01]  /*d920*/  ULDC UR4, c[0x0][0x430] ;  /* 0x00010c0000047ab9 */ /* 0x000fe20000000800 */
[----:B------:R-:W-:Y:S01]  /*d930*/  ULDC.64 UR8, c[0x0][0x418] ;  /* 0x0001060000087ab9 */ /* 0x000fe20000000a00 */
[----:B---3--:R-:W-:-:S02]  /*d940*/  IMAD R8, R11, 0xa0, R6 ;  /* 0x000000a00b087824 */ /* 0x008fc400078e0206 */
[----:B------:R-:W3:Y:S02]  /*d950*/  S2R R6, SR_TID.X ;  /* 0x0000000000067919 */ /* 0x000ee40000002100 */
[----:B------:R-:W-:-:S04]  /*d960*/  IMAD.IADD R10, R9, 0x1, R8 ;  /* 0x00000001090a7824 */ /* 0x000fc800078e0208 */
[----:B----4-:R-:W-:-:S04]  /*d970*/  @P0 IMAD.HI.U32 R5, R10, R5, RZ ;  /* 0x000000050a050227 */ /* 0x010fc800078e00ff */
[----:B---3--:R-:W-:-:S05]  /*d980*/  IMAD.SHL.U32 R9, R6, 0x20, RZ ;  /* 0x0000002006097824 */ /* 0x008fca00078e00ff */
[----:B------:R-:W-:-:S04]  /*d990*/  LOP3.LUT R9, R2, 0x60, R9, 0xf8, !PT ;  /* 0x0000006002097812 */ /* 0x000fc800078ef809 */
[----:B------:R-:W-:-:S05]  /*d9a0*/  LOP3.LUT R9, R9, 0x80, RZ, 0xfc, !PT ;  /* 0x0000008009097812 */ /* 0x000fca00078efcff */
[----:B------:R-:W-:Y:S02]  /*d9b0*/  IMAD.IADD R8, R9, 0x1, R8 ;  /* 0x0000000109087824 */ /* 0x000fe400078e0208 */
[----:B------:R-:W-:Y:S02]  /*d9c0*/  IMAD.MOV.U32 R2, RZ, RZ, R10 ;  /* 0x000000ffff027224 */ /* 0x000fe400078e000a */
[----:B-1----:R-:W-:Y:S01]  /*d9d0*/  @P0 IMAD.HI.U32 R3, R8, R3, RZ ;  /* 0x0000000308030227 */ /* 0x002fe200078e00ff */
[----:B--2---:R-:W-:-:S03]  /*d9e0*/  @P0 SHF.R.U32.HI R2, RZ, R4, R5 ;  /* 0x00000004ff020219 */ /* 0x004fc60000011605 */
[----:B------:R-:W-:Y:S01]  /*d9f0*/  IMAD.MOV.U32 R6, RZ, RZ, R8 ;  /* 0x000000ffff067224 */ /* 0x000fe200078e0008 */
[----:B0-----:R-:W-:Y:S01]  /*da00*/  @P0 SHF.R.U32.HI R6, RZ, R0, R3 ;  /* 0x00000000ff060219 */ /* 0x001fe20000011603 */
[----:B------:R-:W-:Y:S01]  /*da10*/  IMAD R0, R12, UR6, RZ ;  /* 0x000000060c007c24 */ /* 0x000fe2000f8e02ff */
[--C-:B------:R-:W-:Y:S01]  /*da20*/  SHF.R.S32.HI R3, RZ, 0x1f, R2.reuse ;  /* 0x0000001fff037819 */ /* 0x100fe20000011402 */
[----:B------:R-:W-:Y:S02]  /*da30*/  IMAD.MOV R4, RZ, RZ, -R2 ;  /* 0x000000ffff047224 */ /* 0x000fe400078e0a02 */
[C---:B------:R-:W-:Y:S02]  /*da40*/  IMAD R0, R7.reuse, UR7, R0 ;  /* 0x0000000707007c24 */ /* 0x040fe4000f8e0200 */
[----:B------:R-:W-:-:S04]  /*da50*/  IMAD.WIDE.U32 R2, R7, UR6, R2 ;  /* 0x0000000607027c25 */ /* 0x000fc8000f8e0002 */
[----:B------:R-:W-:Y:S01]  /*da60*/  IMAD R10, R4, UR4, R10 ;  /* 0x00000004040a7c24 */ /* 0x000fe2000f8e020a */
[----:B------:R-:W-:Y:S01]  /*da70*/  LEA R4, P0, R2, UR8, 0x2 ;  /* 0x0000000802047c11 */ /* 0x000fe2000f8010ff */
[----:B------:R-:W-:Y:S01]  /*da80*/  IMAD.IADD R3, R0, 0x1, R3 ;  /* 0x0000000100037824 */ /* 0x000fe200078e0203 */
[----:B------:R-:W-:-:S04]  /*da90*/  ISETP.GT.U32.AND P1, PT, R9, 0x9f, PT ;  /* 0x0000009f0900780c */ /* 0x000fc80003f24070 */
[----:B------:R-:W-:-:S05]  /*daa0*/  LEA.HI.X R5, R2, UR9, R3, 0x2, P0 ;  /* 0x0000000902057c11 */ /* 0x000fca00080f1403 */
[----:B------:R0:W2:Y:S04]  /*dab0*/  LDG.E R9, desc[UR54][R4.64] ;  /* 0x0000003604097981 */ /* 0x0000a8000c1e1900 */
[--C-:B------:R-:W-:Y:S01]  /*dac0*/  @!P1 SHF.R.S32.HI R3, RZ, 0x1f, R6.reuse ;  /* 0x0000001fff039819 */ /* 0x100fe20000011406 */
[----:B------:R-:W-:-:S04]  /*dad0*/  @!P1 IMAD.MOV.U32 R2, RZ, RZ, R6 ;  /* 0x000000ffff029224 */ /* 0x000fc800078e0006 */
[----:B------:R-:W-:-:S04]  /*dae0*/  @!P1 IMAD.WIDE.U32 R2, R7, UR6, R2 ;  /* 0x0000000607029c25 */ /* 0x000fc8000f8e0002 */
[----:B0-----:R-:W-:Y:S02]  /*daf0*/  IMAD.MOV R4, RZ, RZ, -R6 ;  /* 0x000000ffff047224 */ /* 0x001fe400078e0a06 */
[----:B------:R-:W-:Y:S02]  /*db00*/  @!P1 IMAD.IADD R0, R0, 0x1, R3 ;  /* 0x0000000100009824 */ /* 0x000fe400078e0203 */
[----:B------:R-:W-:Y:S01]  /*db10*/  IMAD R8, R4, UR4, R8 ;  /* 0x0000000404087c24 */ /* 0x000fe2000f8e0208 */
[----:B------:R-:W-:-:S04]  /*db20*/  @!P1 LEA R4, P0, R2, UR8, 0x2 ;  /* 0x0000000802049c11 */ /* 0x000fc8000f8010ff */
[----:B------:R-:W-:Y:S01]  /*db30*/  @!P1 LEA.HI.X R5, R2, UR9, R0, 0x2, P0 ;  /* 0x0000000902059c11 */ /* 0x000fe200080f1400 */
[----:B-----5:R-:W-:Y:S02]  /*db40*/  VIADD R0, R21, 0x1 ;  /* 0x0000000115007836 */ /* 0x020fe40000000000 */
[----:B------:R-:W-:-:S03]  /*db50*/  IMAD.MOV.U32 R7, RZ, RZ, RZ ;  /* 0x000000ffff077224 */ /* 0x000fc600078e00ff */
[C---:B------:R-:W-:Y:S01]  /*db60*/  ISETP.NE.AND P0, PT, R0.reuse, 0x2, PT ;  /* 0x000000020000780c */ /* 0x040fe20003f05270 */
[----:B------:R-:W-:Y:S02]  /*db70*/  IMAD.MOV.U32 R2, RZ, RZ, R11 ;  /* 0x000000ffff027224 */ /* 0x000fe400078e000b */
[----:B------:R0:W5:Y:S01]  /*db80*/  @!P1 LDG.E R7, desc[UR54][R4.64] ;  /* 0x0000003604079981 */ /* 0x000162000c1e1900 */
[----:B------:R-:W-:Y:S02]  /*db90*/  SEL R3, R0, RZ, P0 ;  /* 0x000000ff00037207 */ /* 0x000fe40000000000 */
[----:B------:R-:W-:Y:S01]  /*dba0*/  SEL R0, RZ, 0x1, P0 ;  /* 0x00000001ff007807 */ /* 0x000fe20000000000 */
[----:B------:R-:W-:Y:S01]  /*dbb0*/  VIADD R11, R11, 0xffffffff ;  /* 0xffffffff0b0b7836 */ /* 0x000fe20000000000 */
[----:B------:R-:W-:Y:S02]  /*dbc0*/  ISETP.GT.AND P1, PT, R2, R13, PT ;  /* 0x0000000d0200720c */ /* 0x000fe40003f24270 */
[----:B------:R-:W-:Y:S01]  /*dbd0*/  LOP3.LUT R2, R24, R0, RZ, 0x3c, !PT ;  /* 0x0000000018027212 */ /* 0x000fe200078e3cff */
[----:B------:R0:W-:Y:S01]  /*dbe0*/  STL [R1], R3 ;  /* 0x0000000301007387 */ /* 0x0001e20000100800 */
[----:B------:R-:W-:-:S03]  /*dbf0*/  IMAD.U32 R12, RZ, RZ, UR44 ;  /* 0x0000002cff0c7e24 */ /* 0x000fc6000f8e00ff */
[----:B------:R0:W-:Y:S04]  /*dc00*/  STL [R1+0x4], R11 ;  /* 0x0000040b01007387 */ /* 0x0001e80000100800 */
[----:B------:R0:W-:Y:S01]  /*dc10*/  STL [R1+0xc], R2 ;  /* 0x00000c0201007387 */ /* 0x0001e20000100800 */
[----:B------:R-:W-:Y:S02]  /*dc20*/  ISETP.NE.AND P2, PT, R12, 0x3, PT ;  /* 0x000000030c00780c */ /* 0x000fe40003f45270 */
[----:B--2---:R-:W-:-:S11]  /*dc30*/  SHF.R.S32.HI R28, RZ, 0x1f, R9 ;  /* 0x0000001fff1c7819 */ /* 0x004fd60000011409 */
[----:B0-----:R-:W-:Y:S05]  /*dc40*/  @!P2 BRA `(.L_x_13814) ;  /* 0x000000000004a947 */ /* 0x001fea0003800000 */
[----:B------:R-:W-:Y:S01]  /*dc50*/  BPT.TRAP 0x1 ;  /* 0x000000040000795c */ /* 0x000fe20000300000 */
.L_x_13814:
[----:B------:R-:W-:Y:S01]  /*dc60*/  IMAD R0, R3, 0x8, R16 ;  /* 0x0000000803007824 */ /* 0x000fe200078e0210 */
[----:B------:R-:W-:Y:S01]  /*dc70*/  SHF.L.U32 R29, R2, 0x1f, RZ ;  /* 0x0000001f021d7819 */ /* 0x000fe200000006ff */
[----:B------:R-:W-:Y:S01]  /*dc80*/  BSSY B0, `(.L_x_13815) ;  /* 0x0000004000007945 */ /* 0x000fe20003800000 */
[----:B------:R-:W-:Y:S02]  /*dc90*/  SHF.R.S32.HI R25, RZ, 0x1f, R10 ;  /* 0x0000001fff197819 */ /* 0x000fe4000001140a */
[----:B------:R-:W0:Y:S02]  /*dca0*/  SYNCS.PHASECHK.TRANS64.TRYWAIT P0, [R0+URZ+0x13280], R29 ;  /* 0x0132801d000075a7 */ /* 0x000e24000800017f */
[----:B0-----:R-:W-:Y:S05]  /*dcb0*/  @!P0 BRA `(.L_x_13816) ;  /* 0x00000040006c8947 */ /* 0x001fea0003800000 */
.L_x_13911:
[----:B------:R-:W-:Y:S05]  /*dcc0*/  BSYNC B0 ;  /* 0x0000000000007941 */ /* 0x000fea0003800000 */
.L_x_13815:
[----:B------:R-:W2:Y:S01]  /*dcd0*/  LDL R14, [R1+0x34] ;  /* 0x00003400010e7983 */ /* 0x000ea20000100800 */
[----:B------:R-:W-:Y:S01]  /*dce0*/  ULDC.64 UR4, c[0x0][0x328] ;  /* 0x0000ca0000047ab9 */ /* 0x000fe20000000a00 */
[----:B------:R-:W-:Y:S02]  /*dcf0*/  ULDC.64 UR6, c[0x0][0x338] ;  /* 0x0000ce0000067ab9 */ /* 0x000fe40000000a00 */
[----:B------:R-:W2:Y:S01]  /*dd00*/  LDL R13, [R1] ;  /* 0x00000000010d7983 */ /* 0x000ea20000100800 */
[----:B------:R-:W-:Y:S01]  /*dd10*/  IMAD R4, R25, UR4, RZ ;  /* 0x0000000419047c24 */ /* 0x000fe2000f8e02ff */
[----:B------:R-:W-:Y:S01]  /*dd20*/  SHF.R.S32.HI R26, RZ, 0x1f, R8 ;  /* 0x0000001fff1a7819 */ /* 0x000fe20000011408 */
[C---:B------:R-:W-:Y:S01]  /*dd30*/  IMAD.WIDE.U32 R2, R10.reuse, UR4, RZ ;  /* 0x000000040a027c25 */ /* 0x040fe2000f8e00ff */
[----:B------:R-:W1:Y:S01]  /*dd40*/  S2R R11, SR_TID.X ;  /* 0x00000000000b7919 */ /* 0x000e620000002100 */
[----:B-----5:R-:W-:Y:S01]  /*dd50*/  SHF.R.S32.HI R27, RZ, 0x1f, R7 ;  /* 0x0000001fff1b7819 */ /* 0x020fe20000011407 */
[----:B------:R-:W3:Y:S01]  /*dd60*/  LDC R12, c[0x0][0x2f4] ;  /* 0x0000bd00ff0c7b82 */ /* 0x000ee20000000800 */
[----:B------:R-:W-:-:S02]  /*dd70*/  IMAD R4, R10, UR5, R4 ;  /* 0x000000050a047c24 */ /* 0x000fc4000f8e0204 */
[----:B------:R-:W-:Y:S02]  /*dd80*/  IMAD R6, R26, UR4, RZ ;  /* 0x000000041a067c24 */ /* 0x000fe4000f8e02ff */
        /* <DEDUP_REMOVED lines=21> */
[----:B-1----:R-:W-:Y:S01]  /*dee0*/  IMAD.SHL.U32 R11, R11, 0x10, RZ ;  /* 0x000000100b0b7824 */ /* 0x002fe200078e00ff */
[----:B------:R-:W-:-:S04]  /*def0*/  IADD3 R20, P0, R2, UR6, RZ ;  /* 0x0000000602147c10 */ /* 0x000fc8000ff1e0ff */
[----:B------:R-:W-:Y:S02]  /*df00*/  LOP3.LUT R11, R11, 0x30, RZ, 0xc0, !PT ;  /* 0x000000300b0b7812 */ /* 0x000fe400078ec0ff */
[----:B------:R-:W-:Y:S02]  /*df10*/  IADD3.X R18, R6, UR7, R3, P0, !PT ;  /* 0x0000000706127c10 */ /* 0x000fe400087fe403 */
[----:B---3--:R-:W-:Y:S01]  /*df20*/  ISETP.GE.AND P2, PT, R11, R12, PT ;  /* 0x0000000c0b00720c */ /* 0x008fe20003f46270 */
[----:B--2---:R-:W-:Y:S01]  /*df30*/  IMAD R6, R13, 0x2800, R14 ;  /* 0x000028000d067824 */ /* 0x004fe200078e020e */
[----:B------:R-:W-:Y:S11]  /*df40*/  BRA.DIV UR4, `(.L_x_13817) ;  /* 0x0000003e04dc7947 */ /* 0x000ff6000b800000 */
[----:B------:R-:W1:Y:S01]  /*df50*/  S2R R11, SR_TID.X ;  /* 0x00000000000b7919 */ /* 0x000e620000002100 */
[----:B------:R-:W-:Y:S01]  /*df60*/  IMAD.IADD R6, R16, 0x1, R6 ;  /* 0x0000000110067824 */ /* 0x000fe200078e0206 */
[----:B------:R-:W2:Y:S04]  /*df70*/  SHFL.IDX PT, R2, R4, RZ, 0x1c1f ;  /* 0x001c1fff04027589 */ /* 0x000ea800000e0000 */
[----:B------:R-:W3:Y:S01]  /*df80*/  SHFL.IDX PT, R3, R5, RZ, 0x1c1f ;  /* 0x001c1fff05037589 */ /* 0x000ee200000e0000 */
[----:B-1----:R-:W-:-:S05]  /*df90*/  IMAD.SHL.U32 R11, R11, 0x10, RZ ;  /* 0x000000100b0b7824 */ /* 0x002fca00078e00ff */
[----:B------:R-:W-:-:S04]  /*dfa0*/  LOP3.LUT R11, R11, 0x30, RZ, 0xc0, !PT ;  /* 0x000000300b0b7812 */ /* 0x000fc800078ec0ff */
[----:B--2---:R-:W-:-:S05]  /*dfb0*/  IADD3 R2, P0, R11, R2, RZ ;  /* 0x000000020b027210 */ /* 0x004fca0007f1e0ff */
[----:B---3--:R-:W-:-:S05]  /*dfc0*/  IMAD.X R3, RZ, RZ, R3, P0 ;  /* 0x000000ffff037224 */ /* 0x008fca00000e0603 */
[----:B------:R-:W-:Y:S01]  /*dfd0*/  @!PT LDS RZ, [RZ] ;  /* 0x00000000fffff984 */ /* 0x000fe20000000800 */
        /* <DEDUP_REMOVED lines=16> */
[----:B-1----:R1:W2:Y:S04]  /*e0e0*/  SHFL.IDX PT, R3, R18, RZ, 0x1c1f ;  /* 0x001c1fff12037589 */ /* 0x0022a800000e0000 */
[----:B------:R1:W3:Y:S02]  /*e0f0*/  SHFL.IDX PT, R2, R20, RZ, 0x1c1f ;  /* 0x001c1fff14027589 */ /* 0x0002e400000e0000 */
.L_x_13923:
[----:B------:R-:W4:Y:S02]  /*e100*/  S2R R4, SR_TID.X ;  /* 0x0000000000047919 */ /* 0x000f240000002100 */
[----:B----4-:R-:W-:-:S05]  /*e110*/  IMAD.SHL.U32 R4, R4, 0x10, RZ ;  /* 0x0000001004047824 */ /* 0x010fca00078e00ff */
[----:B------:R-:W-:-:S04]  /*e120*/  LOP3.LUT R4, R4, 0x30, RZ, 0xc0, !PT ;  /* 0x0000003004047812 */ /* 0x000fc800078ec0ff */
[----:B---3--:R-:W-:-:S05]  /*e130*/  IADD3 R2, P0, R4, R2, RZ ;  /* 0x0000000204027210 */ /* 0x008fca0007f1e0ff */
[----:B--2---:R-:W-:Y:S01]  /*e140*/  IMAD.X R3, RZ, RZ, R3, P0 ;  /* 0x000000ffff037224 */ /* 0x004fe200000e0603 */
[----:B------:R-:W-:-:S04]  /*e150*/  PLOP3.LUT P0, PT, PT, PT, PT, 0x80, 0x0 ;  /* 0x000000000000781c */ /* 0x000fc80003f0f070 */
[----:B------:R-:W-:Y:S01]  /*e160*/  @!PT LDS RZ, [RZ] ;  /* 0x00000000fffff984 */ /* 0x000fe20000000800 */
[----:B------:R-:W-:Y:S01]  /*e170*/  @!PT LDS RZ, [RZ] ;  /* 0x00000000fffff984 */ /* 0x000fe20000000800 */
[----:B------:R-:W-:Y:S01]  /*e180*/  @!PT LDS RZ, [RZ] ;  /* 0x00000000fffff984 */ /* 0x000fe20000000800 */
[----:B------:R2:W-:Y:S01]  /*e190*/  LDGSTS.E.BYPASS.LTC128B.128 [R6+0x8000], desc[UR54][R2.64], !P2 ;  /* 0x0800000002067fae */ /* 0x0005e2000d101d76 */
[----:B------:R-:W-:-:S08]  /*e1a0*/  NOP ;  /* 0x0000000000007918 */ /* 0x000fd00000000000 */
.L_x_13818:
        /* <DEDUP_REMOVED lines=11> */
.L_x_13819:
[----:B------:R2:W-:Y:S01]  /*e260*/  SYNCS.ARRIVE.TRANS64.A1T0 RZ, [R0+URZ+0x13270], RZ ;  /* 0x013270ff00ff79a7 */ /* 0x0005e2000810003f */
[----:B------:R-:W-:Y:S05]  /*e270*/  @!P3 BRA `(.L_x_13820) ;  /* 0x000000000004b947 */ /* 0x000fea0003800000 */
[----:B------:R-:W-:Y:S01]  /*e280*/  BPT.TRAP 0x1 ;  /* 0x000000040000795c */ /* 0x000fe20000300000 */
.L_x_13820:
[----:B------:R-:W3:Y:S01]  /*e290*/  SYNCS.PHASECHK.TRANS64.TRYWAIT P0, [R0+URZ+0x13240], R29 ;  /* 0x0132401d000075a7 */ /* 0x000ee2000800017f */
[----:B------:R-:W-:Y:S04]  /*e2a0*/  BSSY B0, `(.L_x_13821) ;  /* 0x0000002000007945 */ /* 0x000fe80003800000 */
[----:B---3--:R-:W-:Y:S05]  /*e2b0*/  @!P0 BRA `(.L_x_13822) ;  /* 0x00000040009c8947 */ /* 0x008fea0003800000 */
.L_x_13924:
[----:B------:R-:W-:Y:S05]  /*e2c0*/  BSYNC B0 ;  /* 0x0000000000007941 */ /* 0x000fea0003800000 */
.L_x_13821:
[----:B------:R-:W1:Y:S01]  /*e2d0*/  S2R R11, SR_TID.X ;  /* 0x00000000000b7919 */ /* 0x000e620000002100 */
        /* <DEDUP_REMOVED lines=15> */
[----:B-1----:R-:W-:Y:S02]  /*e3d0*/  IMAD.SHL.U32 R18, R11, 0x10, RZ ;  /* 0x000000100b127824 */ /* 0x002fe400078e00ff */
[----:B------:R-:W-:Y:S01]  /*e3e0*/  IMAD.IADD R3, R3, 0x1, R9 ;  /* 0x0000000103037824 */ /* 0x000fe200078e0209 */
[----:B------:R-:W1:Y:S01]  /*e3f0*/  LDC R11, c[0x0][0x2f4] ;  /* 0x0000bd00ff0b7b82 */ /* 0x000e620000000800 */
[----:B------:R-:W-:Y:S01]  /*e400*/  IMAD R8, R27, UR6, RZ ;  /* 0x000000061b087c24 */ /* 0x000fe2000f8e02ff */
[----:B------:R-:W-:Y:S01]  /*e410*/  LOP3.LUT R18, R18, 0x30, RZ, 0xc0, !PT ;  /* 0x0000003012127812 */ /* 0x000fe200078ec0ff */
        /* <DEDUP_REMOVED lines=11> */
[----:B-1----:R-:W-:-:S02]  /*e4d0*/  ISETP.GE.AND P2, PT, R18, R11, PT ;  /* 0x0000000b1200720c */ /* 0x002fc40003f46270 */
[----:B------:R-:W-:Y:S01]  /*e4e0*/  IADD3.X R5, R9, UR7, R3, P0, !PT ;  /* 0x0000000709057c10 */ /* 0x000fe200087fe403 */
[----:B------:R-:W-:Y:S10]  /*e4f0*/  BRA.DIV UR4, `(.L_x_13823) ;  /* 0x0000004204207947 */ /* 0x000ff4000b800000 */
[----:B------:R-:W1:Y:S04]  /*e500*/  SHFL.IDX PT, R2, R7, RZ, 0x1c1f ;  /* 0x001c1fff07027589 */ /* 0x000e6800000e0000 */
[----:B------:R-:W4:Y:S04]  /*e510*/  SHFL.IDX PT, R3, R8, RZ, 0x1c1f ;  /* 0x001c1fff08037589 */ /* 0x000f2800000e0000 */
[----:B------:R-:W-:Y:S01]  /*e520*/  SHFL.IDX PT, R5, R5, RZ, 0x1c1f ;  /* 0x001c1fff05057589 */ /* 0x000fe200000e0000 */
[----:B-1----:R-:W-:-:S05]  /*e530*/  IADD3 R2, P0, R18, R2, RZ ;  /* 0x0000000212027210 */ /* 0x002fca0007f1e0ff */
[----:B----4-:R-:W-:-:S05]  /*e540*/  IMAD.X R3, RZ, RZ, R3, P0 ;  /* 0x000000ffff037224 */ /* 0x010fca00000e0603 */
[----:B------:R1:W-:Y:S04]  /*e550*/  LDGSTS.E.BYPASS.LTC128B.128 [R6+0xe000], desc[UR54][R2.64], !P2 ;  /* 0x0e00000002067fae */ /* 0x0003e8000d101d76 */
[----:B-1----:R-:W1:Y:S04]  /*e560*/  SHFL.IDX PT, R2, R7, 0x1, 0x1c1f ;  /* 0x003c1f0007027f89 */ /* 0x002e6800000e0000 */
[----:B------:R-:W4:Y:S01]  /*e570*/  SHFL.IDX PT, R3, R8, 0x1, 0x1c1f ;  /* 0x003c1f0008037f89 */ /* 0x000f2200000e0000 */
[----:B-1----:R-:W-:-:S05]  /*e580*/  IADD3 R2, P0, R18, R2, RZ ;  /* 0x0000000212027210 */ /* 0x002fca0007f1e0ff */
[----:B----4-:R-:W-:-:S05]  /*e590*/  IMAD.X R3, RZ, RZ, R3, P0 ;  /* 0x000000ffff037224 */ /* 0x010fca00000e0603 */
[----:B------:R1:W-:Y:S04]  /*e5a0*/  LDGSTS.E.BYPASS.LTC128B.128 [R6+0xe800], desc[UR54][R2.64], !P2 ;  /* 0x0e80000002067fae */ /* 0x0003e8000d101d76 */
[----:B-1----:R-:W1:Y:S04]  /*e5b0*/  SHFL.IDX PT, R2, R7, 0x2, 0x1c1f ;  /* 0x005c1f0007027f89 */ /* 0x002e6800000e0000 */
[----:B------:R-:W4:Y:S04]  /*e5c0*/  SHFL.IDX PT, R3, R8, 0x2, 0x1c1f ;  /* 0x005c1f0008037f89 */ /* 0x000f2800000e0000 */
[----:B------:R-:W-:Y:S01]  /*e5d0*/  SHFL.IDX PT, R8, R8, 0x3, 0x1c1f ;  /* 0x007c1f0008087f89 */ /* 0x000fe200000e0000 */
[----:B-1----:R-:W-:-:S05]  /*e5e0*/  IADD3 R2, P0, R18, R2, RZ ;  /* 0x0000000212027210 */ /* 0x002fca0007f1e0ff */
[----:B----4-:R-:W-:-:S05]  /*e5f0*/  IMAD.X R3, RZ, RZ, R3, P0 ;  /* 0x000000ffff037224 */ /* 0x010fca00000e0603 */
[----:B------:R1:W-:Y:S04]  /*e600*/  LDGSTS.E.BYPASS.LTC128B.128 [R6+0xf000], desc[UR54][R2.64], !P2 ;  /* 0x0f00000002067fae */ /* 0x0003e8000d101d76 */
[----:B-1----:R-:W1:Y:S02]  /*e610*/  SHFL.IDX PT, R2, R7, 0x3, 0x1c1f ;  /* 0x007c1f0007027f89 */ /* 0x002e6400000e0000 */
[----:B-1----:R-:W-:-:S05]  /*e620*/  IADD3 R2, P0, R18, R2, RZ ;  /* 0x0000000212027210 */ /* 0x002fca0007f1e0ff */
[----:B------:R-:W-:-:S05]  /*e630*/  IMAD.X R3, RZ, RZ, R8, P0 ;  /* 0x000000ffff037224 */ /* 0x000fca00000e0608 */
[----:B------:R1:W-:Y:S04]  /*e640*/  LDGSTS.E.BYPASS.LTC128B.128 [R6+0xf800], desc[UR54][R2.64], !P2 ;  /* 0x0f80000002067fae */ /* 0x0003e8000d101d76 */
[----:B-1----:R1:W4:Y:S02]  /*e650*/  SHFL.IDX PT, R2, R4, RZ, 0x1c1f ;  /* 0x001c1fff04027589 */ /* 0x00232400000e0000 */
.L_x_13936:
[----:B----4-:R-:W-:-:S04]  /*e660*/  IADD3 R2, P0, R18, R2, RZ ;  /* 0x0000000212027210 */ /* 0x010fc80007f1e0ff */
[----:B------:R-:W-:Y:S02]  /*e670*/  IADD3.X R3, RZ, R5, RZ, P0, !PT ;  /* 0x00000005ff037210 */ /* 0x000fe400007fe4ff */
[----:B------:R-:W-:-:S03]  /*e680*/  PLOP3.LUT P0, PT, PT, PT, PT, 0x80, 0x0 ;  /* 0x000000000000781c */ /* 0x000fc60003f0f070 */
[----:B------:R-:W-:Y:S01]  /*e690*/  @!PT LDS RZ, [RZ] ;  /* 0x00000000fffff984 */ /* 0x000fe20000000800 */
[----:B------:R-:W-:Y:S01]  /*e6a0*/  @!PT LDS RZ, [RZ] ;  /* 0x00000000fffff984 */ /* 0x000fe20000000800 */
[----:B------:R-:W-:Y:S01]  /*e6b0*/  @!PT LDS RZ, [RZ] ;  /* 0x00000000fffff984 */ /* 0x000fe20000000800 */
[----:B------:R4:W-:Y:S01]  /*e6c0*/  LDGSTS.E.BYPASS.LTC128B.128 [R6+0x10000], desc[UR54][R2.64], !P2 ;  /* 0x1000000002067fae */ /* 0x0009e2000d101d76 */
[----:B------:R-:W-:-:S09]  /*e6d0*/  NOP ;  /* 0x0000000000007918 */ /* 0x000fd20000000000 */
.L_x_13824:
        /* <DEDUP_REMOVED lines=11> */
.L_x_13825:
[----:B------:R0:W-:Y:S02]  /*e790*/  SYNCS.ARRIVE.TRANS64.A1T0 RZ, [R0+URZ+0x13230], RZ ;  /* 0x013230ff00ff79a7 */ /* 0x0001e4000810003f */
[----:B0-23--:R-:W-:-:S05]  /*e7a0*/  IMAD.U32 R0, RZ, RZ, UR46 ;  /* 0x0000002eff007e24 */ /* 0x00dfca000f8e00ff */
[----:B------:R-:W-:-:S13]  /*e7b0*/  ISETP.NE.AND P0, PT, R0, 0x3, PT ;  /* 0x000000030000780c */ /* 0x000fda0003f05270 */
[----:B------:R-:W-:Y:S05]  /*e7c0*/  @!P0 BRA `(.L_x_13826) ;  /* 0x0000000000048947 */ /* 0x000fea0003800000 */
[----:B------:R-:W-:Y:S01]  /*e7d0*/  BPT.TRAP 0x1 ;  /* 0x000000040000795c */ /* 0x000fe20000300000 */
.L_x_13826:
[----:B------:R-:W-:Y:S01]  /*e7e0*/  LOP3.LUT R0, R24, 0x1, RZ, 0x3c, !PT ;  /* 0x0000000118007812 */ /* 0x000fe200078e3cff */
[----:B------:R-:W-:Y:S01]  /*e7f0*/  IMAD R2, R21, 0x8, R16 ;  /* 0x0000000815027824 */ /* 0x000fe200078e0210 */
[----:B------:R-:W-:Y:S02]  /*e800*/  BSSY B0, `(.L_x_13827) ;  /* 0x0000004000007945 */ /* 0x000fe40003800000 */
[----:B------:R-:W-:-:S04]  /*e810*/  SHF.L.U32 R0, R0, 0x1f, RZ ;  /* 0x0000001f00007819 */ /* 0x000fc800000006ff */
[----:B------:R-:W0:Y:S02]  /*e820*/  SYNCS.PHASECHK.TRANS64.TRYWAIT P2, [R2+URZ+0x13270], R0 ;  /* 0x01327000020075a7 */ /* 0x000e24000804017f */
[----:B0-----:R-:W-:Y:S05]  /*e830*/  @!P2 BRA `(.L_x_13828) ;  /* 0x0000004000aca947 */ /* 0x001fea0003800000 */
.L_x_13937:
[----:B------:R-:W-:Y:S05]  /*e840*/  BSYNC B0 ;  /* 0x0000000000007941 */ /* 0x000fea0003800000 */
.L_x_13827:
[----:B------:R-:W-:-:S05]  /*e850*/  IMAD.U32 R3, RZ, RZ, UR44 ;  /* 0x0000002cff037e24 */ /* 0x000fca000f8e00ff */
[----:B------:R-:W-:-:S13]  /*e860*/  ISETP.NE.AND P2, PT, R3, 0x3, PT ;  /* 0x000000030300780c */ /* 0x000fda0003f45270 */
[----:B------:R-:W-:Y:S05]  /*e870*/  @!P2 BRA `(.L_x_13829) ;  /* 0x000000000004a947 */ /* 0x000fea0003800000 */
[----:B------:R-:W-:Y:S01]  /*e880*/  BPT.TRAP 0x1 ;  /* 0x000000040000795c */ /* 0x000fe20000300000 */
.L_x_13829:
[----:B------:R-:W-:Y:S01]  /*e890*/  SHF.L.U32 R3, R24, 0x1f, RZ ;  /* 0x0000001f18037819 */ /* 0x000fe200000006ff */
[----:B0-----:R-:W-:-:S03]  /*e8a0*/  IMAD R0, R21, 0x2800, RZ ;  /* 0x0000280015007824 */ /* 0x001fc600078e02ff */
[----:B------:R-:W0:Y:S02]  /*e8b0*/  SYNCS.PHASECHK.TRANS64.TRYWAIT P2, [R2+URZ+0x13260], R3 ;  /* 0x01326003020075a7 */ /* 0x000e24000804017f */
[----:B0-----:R-:W-:Y:S05]  /*e8c0*/  @!P2 BRA `(.L_x_13830) ;  /* 0x00000040009ca947 */ /* 0x001fea0003800000 */
.L_x_13938:
[----:B0-----:R-:W-:Y:S01]  /*e8d0*/  LOP3.LUT R3, R0, R23, RZ, 0xfc, !PT ;  /* 0x0000001700037212 */ /* 0x001fe200078efcff */
[----:B------:R-:W-:Y:S05]  /*e8e0*/  WARPSYNC.ALL ;  /* 0x0000000000007948 */ /* 0x000fea0003800000 */
[----:B------:R-:W-:Y:S02]  /*e8f0*/  IMAD.IADD R3, R16, 0x1, R3 ;  /* 0x0000000110037824 */ /* 0x000fe400078e0203 */
[----:B------:R-:W-:-:S03]  /*e900*/  IMAD.U32 R12, RZ, RZ, UR44 ;  /* 0x0000002cff0c7e24 */ /* 0x000fc6000f8e00ff */
[----:B-1----:R0:W1:Y:S02]  /*e910*/  LDSM.16.MT88.4 R4, [R3+0x6000] ;  /* 0x006000000304783b */ /* 0x0020640000004200 */
[----:B------:R-:W-:Y:S02]  /*e920*/  ISETP.NE.AND P2, PT, R12, 0x3, PT ;  /* 0x000000030c00780c */ /* 0x000fe40003f45270 */
[----:B0-----:R-:W-:-:S05]  /*e930*/  LOP3.LUT R3, R0, R22, RZ, 0xfc, !PT ;  /* 0x0000001600037212 */ /* 0x001fca00078efcff */
[----:B------:R-:W-:Y:S01]  /*e940*/  IMAD.IADD R3, R19, 0x1, R3 ;  /* 0x0000000113037824 */ /* 0x000fe200078e0203 */
[C-C-:B-1----:R-:W-:Y:S02]  /*e950*/  PRMT R8, R4.reuse, 0x6420, R5.reuse ;  /* 0x0000642004087816 */ /* 0x142fe40000000005 */
        /* <DEDUP_REMOVED lines=42> */
[----:B------:R-:W0:Y:S02]  /*ec00*/  LDSM.16.MT88.4 R4, [R3+0x6000] ;  /* 0x006000000304783b */ /* 0x000e240000004200 */
        /* <DEDUP_REMOVED lines=13> */
.L_x_13831:
[----:B-1----:R1:W-:Y:S01]  /*ece0*/  SYNCS.ARRIVE.TRANS64.A1T0 RZ, [R2+URZ+0x13250], RZ ;  /* 0x013250ff02ff79a7 */ /* 0x0023e2000810003f */
[----:B------:R-:W-:Y:S06]  /*ecf0*/  BAR.SYNC.DEFER_BLOCKING 0x2, 0x80 ;  /* 0x0082000000007b1d */ /* 0x000fec0000010000 */
[----:B------:R-:W-:Y:S05]  /*ed00*/  @!P0 BRA `(.L_x_13832) ;  /* 0x0000000000048947 */ /* 0x000fea0003800000 */
[----:B------:R-:W-:Y:S01]  /*ed10*/  BPT.TRAP 0x1 ;  /* 0x000000040000795c */ /* 0x000fe20000300000 */
.L_x_13832:
[----:B0-----:R-:W2:Y:S01]  /*ed20*/  LDL R0, [R1+0x30] ;  /* 0x0000300001007983 */ /* 0x001ea20000100800 */
[----:B-1----:R-:W-:-:S03]  /*ed30*/  VIADD R2, R2, 0x13280 ;  /* 0x0001328002027836 */ /* 0x002fc60000000000 */
[----:B------:R3:W5:Y:S04]  /*ed40*/  LDL R24, [R1+0xc] ;  /* 0x00000c0001187983 */ /* 0x0007680000100800 */
[----:B------:R3:W5:Y:S01]  /*ed50*/  LDL R21, [R1] ;  /* 0x0000000001157983 */ /* 0x0007620000100800 */
[----:B--2---:R-:W-:-:S04]  /*ed60*/  PRMT R2, R0, 0x654, R2 ;  /* 0x0000065400027816 */ /* 0x004fc80000000002 */
[----:B------:R3:W-:Y:S01]  /*ed70*/  SYNCS.ARRIVE.TRANS64.RED.A1T0 RZ, [R2+URZ], RZ ;  /* 0x000000ff02ff79a7 */ /* 0x0007e2000810043f */
[----:B------:R-:W-:Y:S05]  /*ed80*/  @P1 BRA `(.L_x_13833) ;  /* 0xffffffe800901947 */ /* 0x000fea000383ffff */
.L_x_13813:
[----:B------:R-:W3:Y:S01]  /*ed90*/  S2R R0, SR_TID.X ;  /* 0x0000000000007919 */ /* 0x000ee20000002100 */
[----:B------:R-:W-:Y:S01]  /*eda0*/  BSSY B0, `(.L_x_13834) ;  /* 0x0000013000007945 */ /* 0x000fe20003800000 */
[----:B---3--:R-:W-:Y:S01]  /*edb0*/  LOP3.LUT R2, R0, 0x7f, RZ, 0xc0, !PT ;  /* 0x0000007f00027812 */ /* 0x008fe200078ec0ff */
[----:B------:R-:W-:-:S03]  /*edc0*/  IMAD.U32 R0, RZ, RZ, UR46 ;  /* 0x0000002eff007e24 */ /* 0x000fc6000f8e00ff */
[----:B------:R-:W-:Y:S02]  /*edd0*/  ISETP.NE.AND P1, PT, R2, RZ, PT ;  /* 0x000000ff0200720c */ /* 0x000fe40003f25270 */
[----:B------:R-:W-:-:S11]  /*ede0*/  ISETP.NE.AND P0, PT, R0, 0x3, PT ;  /* 0x000000030000780c */ /* 0x000fd60003f05270 */
[----:B------:R-:W-:Y:S05]  /*edf0*/  @P1 BRA `(.L_x_13835) ;  /* 0x0000000000341947 */ /* 0x000fea0003800000 */
[----:B------:R-:W2:Y:S01]  /*ee00*/  S2R R5, SR_LANEID ;  /* 0x0000000000057919 */ /* 0x000ea20000000000 */
[----:B------:R-:W-:Y:S01]  /*ee10*/  VOTEU.ANY UR4, UPT, PT ;  /* 0x0000000000047886 */ /* 0x000fe200038e0100 */
[----:B-1----:R-:W1:Y:S01]  /*ee20*/  LDC.64 R2, c[0x0][0xc60] ;  /* 0x00031800ff027b82 */ /* 0x002e620000000a00 */
[----:B------:R-:W2:Y:S02]  /*ee30*/  FLO.U32 R0, UR4 ;  /* 0x0000000400007d00 */ /* 0x000ea400080e0000 */
[----:B--2---:R-:W-:-:S06]  /*ee40*/  ISETP.EQ.U32.AND P1, PT, R0, R5, PT ;  /* 0x000000050000720c */ /* 0x004fcc0003f22070 */
[----:B------:R-:W1:Y:S07]  /*ee50*/  POPC R5, UR4 ;  /* 0x0000000400057d09 */ /* 0x000e6e0008000000 */
[----:B-1----:R-:W2:Y:S01]  /*ee60*/  @P1 ATOMG.E.ADD.STRONG.GPU PT, R3, desc[UR54][R2.64], R5 ;  /* 0x00000005020319a8 */ /* 0x002ea200081ee1f6 */
[----:B------:R-:W1:Y:S02]  /*ee70*/  S2R R4, SR_LTMASK ;  /* 0x0000000000047919 */ /* 0x000e640000003900 */
[----:B-1----:R-:W-:-:S04]  /*ee80*/  LOP3.LUT R4, R4, UR4, RZ, 0xc0, !PT ;  /* 0x0000000404047c12 */ /* 0x002fc8000f8ec0ff */
[----:B------:R-:W1:Y:S01]  /*ee90*/  POPC R7, R4 ;  /* 0x0000000400077309 */ /* 0x000e620000000000 */
[----:B--2---:R-:W1:Y:S02]  /*eea0*/  SHFL.IDX PT, R0, R3, R0, 0x1f ;  /* 0x00001f0003007589 */ /* 0x004e6400000e0000 */
[----:B-1----:R-:W-:-:S05]  /*eeb0*/  IADD3 R0, R0, UR47, R7 ;  /* 0x0000002f00007c10 */ /* 0x002fca000fffe007 */
[----:B------:R2:W-:Y:S02]  /*eec0*/  STL [R1+0x20], R0 ;  /* 0x0000200001007387 */ /* 0x0005e40000100800 */
.L_x_13835:
[----:B------:R-:W-:Y:S05]  /*eed0*/  BSYNC B0 ;  /* 0x0000000000007941 */ /* 0x000fea0003800000 */
.L_x_13834:
[----:B------:R-:W-:Y:S05]  /*eee0*/  @!P0 BRA `(.L_x_13836) ;  /* 0x0000000000048947 */ /* 0x000fea0003800000 */
[----:B------:R-:W-:Y:S01]  /*eef0*/  BPT.TRAP 0x1 ;  /* 0x000000040000795c */ /* 0x000fe20000300000 */
.L_x_13836:
[----:B------:R-:W1:Y:S04]  /*ef00*/  LDL R2, [R1+0xc] ;  /* 0x00000c0001027983 */ /* 0x000e680000100800 */
[----:B--2---:R-:W2:Y:S01]  /*ef10*/  LDL R0, [R1] ;  /* 0x0000000001007983 */ /* 0x004ea20000100800 */
[----:B------:R-:W-:Y:S01]  /*ef20*/  BSSY B0, `(.L_x_13837) ;  /* 0x0000006000007945 */ /* 0x000fe20003800000 */
[----:B-1----:R-:W-:-:S04]  /*ef30*/  LOP3.LUT R3, R2, 0x1, RZ, 0x3c, !PT ;  /* 0x0000000102037812 */ /* 0x002fc800078e3cff */
[----:B------:R-:W-:Y:S01]  /*ef40*/  SHF.L.U32 R3, R3, 0x1f, RZ ;  /* 0x0000001f03037819 */ /* 0x000fe200000006ff */
[----:B--2---:R-:W-:-:S04]  /*ef50*/  IMAD R0, R0, 0x8, R16 ;  /* 0x0000000800007824 */ /* 0x004fc800078e0210 */
[----:B------:R-:W1:Y:S02]  /*ef60*/  SYNCS.PHASECHK.TRANS64.TRYWAIT P1, [R0+URZ+0x13270], R3 ;  /* 0x01327003000075a7 */ /* 0x000e64000802017f */
[----:B-1----:R-:W-:Y:S05]  /*ef70*/  @!P1 BRA `(.L_x_13838) ;  /* 0x0000003c00049947 */ /* 0x002fea0003800000 */
.L_x_13939:
[----:B------:R-:W-:Y:S05]  /*ef80*/  BSYNC B0 ;  /* 0x0000000000007941 */ /* 0x000fea0003800000 */
.L_x_13837:
[----:B------:R-:W-:-:S05]  /*ef90*/  IMAD.U32 R2, RZ, RZ, UR44 ;  /* 0x0000002cff027e24 */ /* 0x000fca000f8e00ff */
[----:B------:R-:W-:-:S13]  /*efa0*/  ISETP.NE.AND P1, PT, R2, 0x3, PT ;  /* 0x000000030200780c */ /* 0x000fda0003f25270 */
[----:B------:R-:W-:Y:S05]  /*efb0*/  @!P1 BRA `(.L_x_13839) ;  /* 0x0000000000049947 */ /* 0x000fea0003800000 */
[----:B------:R-:W-:Y:S01]  /*efc0*/  BPT.TRAP 0x1 ;  /* 0x000000040000795c */ /* 0x000fe20000300000 */
.L_x_13839:
[----:B------:R-:W1:Y:S02]  /*efd0*/  LDL R2, [R1+0xc] ;  /* 0x00000c0001027983 */ /* 0x000e640000100800 */
[----:B-1----:R-:W-:-:S04]  /*efe0*/  SHF.L.U32 R3, R2, 0x1f, RZ ;  /* 0x0000001f02037819 */ /* 0x002fc800000006ff */
[----:B------:R-:W1:Y:S02]  /*eff0*/  SYNCS.PHASECHK.TRANS64.TRYWAIT P1, [R0+URZ+0x13260], R3 ;  /* 0x01326003000075a7 */ /* 0x000e64000802017f */
[----:B-1----:R-:W-:Y:S05]  /*f000*/  @!P1 BRA `(.L_x_13840) ;  /* 0x0000003800f49947 */ /* 0x002fea0003800000 */
.L_x_13940:
[----:B------:R-:W2:Y:S01]  /*f010*/  LDL R14, [R1] ;  /* 0x00000000010e7983 */ /* 0x000ea20000100800 */
[----:B------:R-:W-:Y:S05]  /*f020*/  WARPSYNC.ALL ;  /* 0x0000000000007948 */ /* 0x000fea0003800000 */
[----:B------:R-:W-:-:S05]  /*f030*/  IMAD.U32 R15, RZ, RZ, UR44 ;  /* 0x0000002cff0f7e24 */ /* 0x000fca000f8e00ff */
[----:B------:R-:W-:Y:S01]  /*f040*/  ISETP.NE.AND P1, PT, R15, 0x3, PT ;  /* 0x000000030f00780c */ /* 0x000fe20003f25270 */
[----:B--2---:R-:W-:-:S05]  /*f050*/  IMAD R2, R14, 0x2800, RZ ;  /* 0x000028000e027824 */ /* 0x004fca00078e02ff */
[----:B-1----:R-:W-:-:S04]  /*f060*/  LOP3.LUT R3, R2, R23, RZ, 0xfc, !PT ;  /* 0x0000001702037212 */ /* 0x002fc800078efcff */
[----:B------:R-:W-:Y:S01]  /*f070*/  IADD3 R6, R16, R3, RZ ;  /* 0x0000000310067210 */ /* 0x000fe20007ffe0ff */
[----:B------:R-:W-:-:S05]  /*f080*/  VIADD R3, R2, 0x800 ;  /* 0x0000080002037836 */ /* 0x000fca0000000000 */
        /* <DEDUP_REMOVED lines=13> */
[----:B------:R-:W-:Y:S01]  /*f160*/  LOP3.LUT R4, R3, R22, RZ, 0xfc, !PT ;  /* 0x0000001603047212 */ /* 0x000fe200078efcff */
[----:B------:R-:W-:Y:S01]  /*f170*/  VIADD R3, R2, 0x1000 ;  /* 0x0000100002037836 */ /* 0x000fe20000000000 */
[----:B------:R-:W-:-:S02]  /*f180*/  PRMT R10, R6, 0x6420, R7 ;  /* 0x00006420060a7816 */ /* 0x000fc40000000007 */
[----:B------:R-:W-:Y:S01]  /*f190*/  PRMT R11, R6, 0x7531, R7 ;  /* 0x00007531060b7816 */ /* 0x000fe20000000007 */
[----:B------:R-:W-:Y:S01]  /*f1a0*/  IMAD.IADD R13, R19, 0x1, R4 ;  /* 0x00000001130d7824 */ /* 0x000fe200078e0204 */
[----:B------:R-:W-:-:S04]  /*f1b0*/  LOP3.LUT R5, R3, R23, RZ, 0xfc, !PT ;  /* 0x0000001703057212 */ /* 0x000fc800078efcff */
[----:B------:R-:W-:Y:S01]  /*f1c0*/  STSM.16.M88.4 [R13], R8 ;  /* 0x000000080d007844 */ /* 0x000fe20000000200 */
[----:B------:R-:W-:-:S06]  /*f1d0*/  IMAD.IADD R6, R16, 0x1, R5 ;  /* 0x0000000110067824 */ /* 0x000fcc00078e0205 */
[----:B------:R-:W0:Y:S02]  /*f1e0*/  LDSM.16.MT88.4 R4, [R6+0x6000] ;  /* 0x006000000604783b */ /* 0x000e240000004200 */
[C-C-:B0-----:R-:W-:Y:S02]  /*f1f0*/  PRMT R8, R4.reuse, 0x6420, R5.reuse ;  /* 0x0000642004087816 */ /* 0x141fe40000000005 */
[----:B------:R-:W-:Y:S02]  /*f200*/  PRMT R9, R4, 0x7531, R5 ;  /* 0x0000753104097816 */ /* 0x000fe40000000005 */
[----:B------:R-:W-:Y:S01]  /*f210*/  LOP3.LUT R4, R3, R22, RZ, 0xfc, !PT ;  /* 0x0000001603047212 */ /* 0x000fe200078efcff */
[----:B------:R-:W-:Y:S01]  /*f220*/  VIADD R3, R2, 0x1800 ;  /* 0x0000180002037836 */ /* 0x000fe20000000000 */
[--C-:B------:R-:W-:Y:S01]  /*f230*/  PRMT R10, R6, 0x6420, R7.reuse ;  /* 0x00006420060a7816 */ /* 0x100fe20000000007 */
[----:B------:R-:W-:Y:S01]  /*f240*/  VIADD R2, R2, 0x2000 ;  /* 0x0000200002027836 */ /* 0x000fe20000000000 */
        /* <DEDUP_REMOVED lines=31> */
.L_x_13841:
[----:B-1----:R1:W-:Y:S01]  /*f440*/  SYNCS.ARRIVE.TRANS64.A1T0 RZ, [R0+URZ+0x13250], RZ ;  /* 0x013250ff00ff79a7 */ /* 0x0023e2000810003f */
[----:B------:R-:W-:Y:S06]  /*f450*/  BAR.SYNC.DEFER_BLOCKING 0x2, 0x80 ;  /* 0x0082000000007b1d */ /* 0x000fec0000010000 */
[----:B------:R-:W-:Y:S05]  /*f460*/  @!P0 BRA `(.L_x_13842) ;  /* 0x0000000000048947 */ /* 0x000fea0003800000 */
[----:B------:R-:W-:Y:S01]  /*f470*/  BPT.TRAP 0x1 ;  /* 0x000000040000795c */ /* 0x000fe20000300000 */
.L_x_13842:
[----:B0-----:R-:W2:Y:S04]  /*f480*/  LDL R2, [R1+0x30] ;  /* 0x0000300001027983 */ /* 0x001ea80000100800 */
[----:B------:R-:W3:Y:S01]  /*f490*/  LDL.LU R3, [R1+0xc] ;  /* 0x00000c0001037983 */ /* 0x000ee20000300800 */
[----:B-1----:R-:W-:-:S05]  /*f4a0*/  VIADD R0, R0, 0x13280 ;  /* 0x0001328000007836 */ /* 0x002fca0000000000 */
[----:B--2---:R-:W-:-:S04]  /*f4b0*/  PRMT R0, R2, 0x654, R0 ;  /* 0x0000065402007816 */ /* 0x004fc80000000000 */
[----:B------:R0:W-:Y:S02]  /*f4c0*/  SYNCS.ARRIVE.TRANS64.RED.A1T0 RZ, [R0+URZ], RZ ;  /* 0x000000ff00ff79a7 */ /* 0x0001e4000810043f */
[----:B0-----:R-:W-:-:S05]  /*f4d0*/  VIADD R0, R14, 0x1 ;  /* 0x000000010e007836 */ /* 0x001fca0000000000 */
[----:B------:R-:W-:-:S04]  /*f4e0*/  ISETP.NE.AND P0, PT, R0, 0x2, PT ;  /* 0x000000020000780c */ /* 0x000fc80003f05270 */
[----:B------:R-:W-:Y:S02]  /*f4f0*/  SEL R2, RZ, 0x1, P0 ;  /* 0x00000001ff027807 */ /* 0x000fe40000000000 */
[----:B------:R-:W-:Y:S02]  /*f500*/  SEL R0, R0, RZ, P0 ;  /* 0x000000ff00007207 */ /* 0x000fe40000000000 */
[----:B---3--:R-:W-:-:S03]  /*f510*/  LOP3.LUT R3, R3, R2, RZ, 0x3c, !PT ;  /* 0x0000000203037212 */ /* 0x008fc600078e3cff */
[----:B------:R0:W-:Y:S04]  /*f520*/  STL [R1], R0 ;  /* 0x0000000001007387 */ /* 0x0001e80000100800 */
[----:B------:R0:W-:Y:S02]  /*f530*/  STL [R1+0xc], R3 ;  /* 0x00000c0301007387 */ /* 0x0001e40000100800 */
.L_x_13783:
[----:B------:R-:W-:Y:S05]  /*f540*/  BSYNC B7 ;  /* 0x0000000000077941 */ /* 0x000fea0003800000 */
.L_x_13781:
[----:B01----:R-:W3:Y:S02]  /*f550*/  LDL R0, [R1+0x10] ;  /* 0x0000100001007983 */ /* 0x003ee40000100800 */
[----:B---3--:R-:W-:-:S13]  /*f560*/  LOP3.LUT P0, RZ, R0, 0x20, RZ, 0xc0, !PT ;  /* 0x0000002000ff7812 */ /* 0x008fda000780c0ff */
        /* <DEDUP_REMOVED lines=8> */
[----:B0-----:R0:W-:Y:S01]  /*f5f0*/  STL.64 [R1+0x20], R4 ;  /* 0x0000200401007387 */ /* 0x0011e20000100a00 */
[----:B------:R-:W-:-:S03]  /*f600*/  IMAD.MOV.U32 R0, RZ, RZ, R7 ;  /* 0x000000ffff007224 */ /* 0x000fc600078e0007 */
[----:B------:R0:W-:Y:S02]  /*f610*/  STL [R1+0x28], R6 ;  /* 0x0000280601007387 */ /* 0x0001e40000100800 */
[----:B------:R-:W-:Y:S01]  /*f620*/  R2UR UR39, R0 ;  /* 0x00000000002772ca */ /* 0x000fe200000e0000 */
[----:B------:R-:W-:Y:S06]  /*f630*/  BAR.ARV 0x4, 0x200 ;  /* 0x0108000000007b1d */ /* 0x000fec0000002000 */
[----:B------:R-:W-:Y:S08]  /*f640*/  BRA `(.L_x_13844) ;  /* 0x0000000800e47947 */ /* 0x000ff00003800000 */
.L_x_13843:
[----:B------:R-:W3:Y:S01]  /*f650*/  LDL.LU R0, [R1+0x20] ;  /* 0x0000200001007983 */ /* 0x000ee20000300800 */
        /* <DEDUP_REMOVED lines=10> */
[----:B---3--:R-:W-:Y:S02]  /*f700*/  IMAD.MOV.U32 R9, RZ, RZ, R0 ;  /* 0x000000ffff097224 */ /* 0x008fe400078e0000 */
[----:B------:R-:W-:-:S06]  /*f710*/  IMAD.MOV.U32 R0, RZ, RZ, RZ ;  /* 0x000000ffff007224 */ /* 0x000fcc00078e00ff */
        /* <DEDUP_REMOVED lines=14> */
[----:B0-----:R-:W-:-:S04]  /*f800*/  SEL R6, R6, RZ, P2 ;  /* 0x000000ff06067207 */ /* 0x001fc80001000000 */
[----:B------:R-:W-:Y:S02]  /*f810*/  IADD3 R6, R7, R6, RZ ;  /* 0x0000000607067210 */ /* 0x000fe40007ffe0ff */
[----:B------:R-:W-:Y:S04]  /*f820*/  SHFL.IDX PT, R7, R9, 0x1, 0x1f ;  /* 0x00201f0009077f89 */ /* 0x000fe800000e0000 */
        /* <DEDUP_REMOVED lines=17> */
.L_x_13847:
        /* <DEDUP_REMOVED lines=12> */
[----:B------:R1:W3:Y:S02]  /*fa00*/  @!P6 LDG.E R0, desc[UR54][R2.64] ;  /* 0x000000360200e981 */ /* 0x0002e4000c1e1900 */
[----:B-1----:R-:W-:-:S04]  /*fa10*/  @!P6 IMAD.WIDE R2, R9, 0x4, R4 ;  /* 0x000000040902e825 */ /* 0x002fc800078e0204 */
        /* <DEDUP_REMOVED lines=24> */
[----:B------:R-:W-:-:S07]  /*fba0*/  IMAD.MOV.U32 R10, RZ, RZ, R4 ;  /* 0x000000ffff0a7224 */ /* 0x000fce00078e0004 */
.L_x_13845:
        /* <DEDUP_REMOVED lines=9> */
[----:B------:R1:W3:Y:S01]  /*fc40*/  SHFL.IDX PT, R5, R5, R12, 0x1f ;  /* 0x00001f0c05057589 */ /* 0x0002e200000e0000 */
[----:B0-----:R-:W-:-:S04]  /*fc50*/  IABS R4, R0 ;  /* 0x0000000000047213 */ /* 0x001fc80000000000 */
[----:B------:R-:W0:Y:S08]  /*fc60*/  I2F.RP R10, R4 ;  /* 0x00000004000a7306 */ /* 0x000e300000209400 */
[----:B0-----:R-:W0:Y:S02]  /*fc70*/  MUFU.RCP R10, R10 ;  /* 0x0000000a000a7308 */ /* 0x001e240000001000 */
[----:B0-----:R-:W-:-:S06]  /*fc80*/  VIADD R7, R10, 0xffffffe ;  /* 0x0ffffffe0a077836 */ /* 0x001fcc0000000000 */
[----:B------:R-:W0:Y:S01]  /*fc90*/  F2I.FTZ.U32.TRUNC.NTZ R7, R7 ;  /* 0x0000000700077305 */ /* 0x000e22000021f000 */
[----:B-1-3--:R-:W-:Y:S05]  /*fca0*/  @!P0 BRA `(.L_x_13848) ;  /* 0x00000000000c8947 */ /* 0x00afea0003800000 */
[----:B------:R-:W-:-:S06]  /*fcb0*/  UIADD3 UR5, UR4, -0x1, URZ ;  /* 0xffffffff04057890 */ /* 0x000fcc000fffe03f */
[----:B------:R-:W-:-:S05]  /*fcc0*/  IMAD.U32 R11, RZ, RZ, UR5 ;  /* 0x00000005ff0b7e24 */ /* 0x000fca000f8e00ff */
[----:B------:R1:W3:Y:S02]  /*fcd0*/  SHFL.IDX PT, R8, R2, R11, 0x1f ;  /* 0x00001f0b02087589 */ /* 0x0002e400000e0000 */
.L_x_13848:
[----:B---3--:R-:W-:Y:S01]  /*fce0*/  IMAD R9, R8, R3, R9 ;  /* 0x0000000308097224 */ /* 0x008fe200078e0209 */
[----:B------:R-:W-:Y:S01]  /*fcf0*/  UIADD3 UR39, UR4, UR39, URZ ;  /* 0x0000002704277290 */ /* 0x000fe2000fffe03f */
[--C-:B0-----:R-:W-:Y:S02]  /*fd00*/  IMAD.MOV R3, RZ, RZ, -R7.reuse ;  /* 0x000000ffff037224 */ /* 0x101fe400078e0a07 */
[----:B-1----:R-:W-:Y:S01]  /*fd10*/  IMAD.MOV.U32 R2, RZ, RZ, RZ ;  /* 0x000000ffff027224 */ /* 0x002fe200078e00ff */
[----:B------:R0:W-:Y:S01]  /*fd20*/  STL [R1+0x20], R9 ;  /* 0x0000200901007387 */ /* 0x0001e20000100800 */
[----:B------:R-:W-:Y:S02]  /*fd30*/  IMAD R8, R3, R4, RZ ;  /* 0x0000000403087224 */ /* 0x000fe400078e02ff */
[----:B------:R-:W-:Y:S02]  /*fd40*/  IMAD.MOV.U32 R3, RZ, RZ, R7 ;  /* 0x000000ffff037224 */ /* 0x000fe400078e0007 */
[----:B------:R-:W-:Y:S01]  /*fd50*/  IMAD.HI.U32 R3, R7, R8, R2 ;  /* 0x0000000807037227 */ /* 0x000fe200078e0002 */
[----:B------:R-:W-:-:S02]  /*fd60*/  IABS R7, R5 ;  /* 0x0000000500077213 */ /* 0x000fc40000000000 */
[----:B0-----:R-:W-:Y:S02]  /*fd70*/  IADD3 R9, R6, -R9, RZ ;  /* 0x8000000906097210 */ /* 0x001fe40007ffe0ff */
[----:B------:R-:W0:Y:S01]  /*fd80*/  I2F.RP R8, R7 ;  /* 0x0000000700087306 */ /* 0x000e220000209400 */
[----:B------:R-:W-:Y:S02]  /*fd90*/  IABS R6, R0 ;  /* 0x0000000000067213 */ /* 0x000fe40000000000 */
[----:B------:R-:W-:-:S03]  /*fda0*/  IABS R11, R9 ;  /* 0x00000009000b7213 */ /* 0x000fc60000000000 */
        /* <DEDUP_REMOVED lines=8> */
[----:B------:R-:W-:Y:S01]  /*fe30*/  ISETP.GE.U32.AND P0, PT, R11, R4, PT ;  /* 0x000000040b00720c */ /* 0x000fe20003f06070 */
[----:B------:R-:W0:Y:S01]  /*fe40*/  F2I.FTZ.U32.TRUNC.NTZ R3, R10 ;  /* 0x0000000a00037305 */ /* 0x000e22000021f000 */
[----:B------:R-:W-:Y:S02]  /*fe50*/  ISETP.NE.AND P1, PT, R0, RZ, PT ;  /* 0x000000ff0000720c */ /* 0x000fe40003f25270 */
[----:B------:R-:W-:-:S05]  /*fe60*/  IABS R4, R5 ;  /* 0x0000000500047213 */ /* 0x000fca0000000000 */
[----:B------:R-:W-:-:S04]  /*fe70*/  IMAD.MOV R4, RZ, RZ, -R4 ;  /* 0x000000ffff047224 */ /* 0x000fc800078e0a04 */
        /* <DEDUP_REMOVED lines=31> */
.L_x_13846:
[----:B------:R0:W-:Y:S01]  /*10070*/  STL [R1+0x20], R6 ;  /* 0x0000200601007387 */ /* 0x0001e20000100800 */
[----:B------:R-:W-:-:S03]  /*10080*/  ULDC UR39, c[0x0][0xc3c] ;  /* 0x00030f0000277ab9 */ /* 0x000fc60000000800 */
[----:B------:R0:W-:Y:S04]  /*10090*/  STL [R1+0x24], RZ ;  /* 0x000024ff01007387 */ /* 0x0001e80000100800 */
[----:B------:R0:W-:Y:S02]  /*100a0*/  STL [R1+0x28], RZ ;  /* 0x000028ff01007387 */ /* 0x0001e40000100800 */
.L_x_13849:
[----:B------:R-:W3:Y:S04]  /*100b0*/  LDL R3, [R1+0x24] ;  /* 0x0000240001037983 */ /* 0x000ee80000100800 */
[----:B-1----:R-:W4:Y:S04]  /*100c0*/  LDL R2, [R1+0x28] ;  /* 0x0000280001027983 */ /* 0x002f280000100800 */
[----:B------:R-:W2:Y:S01]  /*100d0*/  LDL R4, [R1+0x20] ;  /* 0x0000200001047983 */ /* 0x000ea20000100800 */
[----:B------:R-:W1:Y:S01]  /*100e0*/  S2R R0, SR_TID.X ;  /* 0x0000000000007919 */ /* 0x000e620000002100 */
[----:B------:R-:W-:Y:S01]  /*100f0*/  BAR.SYNC.DEFER_BLOCKING 0x4, 0x200 ;  /* 0x0108000000007b1d */ /* 0x000fe20000010000 */
[----:B---3--:R-:W-:-:S02]  /*10100*/  IMAD.MOV.U32 R5, RZ, RZ, R3 ;  /* 0x000000ffff057224 */ /* 0x008fc400078e0003 */
[----:B----4-:R-:W-:-:S03]  /*10110*/  IMAD.MOV.U32 R3, RZ, RZ, R2 ;  /* 0x000000ffff037224 */ /* 0x010fc600078e0002 */
[----:B------:R3:W4:Y:S01]  /*10120*/  LDL R2, [R1+0x30] ;  /* 0x0000300001027983 */ /* 0x0007220000100800 */
[----:B-1----:R-:W-:Y:S01]  /*10130*/  LOP3.LUT R0, R0, 0x1f, RZ, 0xc0, !PT ;  /* 0x0000001f00007812 */ /* 0x002fe200078ec0ff */
        /* <DEDUP_REMOVED lines=8> */
[----:B--2---:R3:W-:Y:S01]  /*101c0*/  @!P0 STS.128 [R16+0x132d0], R4 ;  /* 0x0132d00410008388 */ /* 0x0047e20000000c00 */
[----:B------:R-:W-:Y:S06]  /*101d0*/  BAR.ARV 0x5, 0x200 ;  /* 0x0148000000007b1d */ /* 0x000fec0000002000 */
.L_x_13844:
[----:B------:R-:W-:Y:S02]  /*101e0*/  ULDC UR4, c[0x0][0xc3c] ;  /* 0x00030f0000047ab9 */ /* 0x000fe40000000800 */
[----:B------:R-:W-:-:S06]  /*101f0*/  UISETP.GE.AND UP0, UPT, UR39, UR4, UPT ;  /* 0x000000042700728c */ /* 0x000fcc000bf06270 */
[----:B------:R-:W-:-:S13]  /*10200*/  PLOP3.LUT P0, PT, PT, PT, UP0, 0x80, 0x0 ;  /* 0x000000000000781c */ /* 0x000fda0003f0f008 */
[----:B------:R-:W-:Y:S05]  /*10210*/  @!P0 BRA `(.L_x_13850) ;  /* 0xffffffa400d48947 */ /* 0x000fea000383ffff */
.L_x_13776:
[----:B------:R-:W4:Y:S01]  /*10220*/  LDL.LU R0, [R1+0x3c] ;  /* 0x00003c0001007983 */ /* 0x000f220000300800 */
[----:B------:R-:W-:Y:S01]  /*10230*/  BSSY B0, `(.L_x_13851) ;  /* 0x000000b000007945 */ /* 0x000fe20003800000 */
[----:B0--3--:R-:W0:Y:S01]  /*10240*/  S2R R5, SR_CgaCtaId ;  /* 0x0000000000057919 */ /* 0x009e220000008800 */
[----:B----4-:R-:W-:-:S05]  /*10250*/  VIADD R0, R0, 0x1 ;  /* 0x0000000100007836 */ /* 0x010fca0000000000 */
        /* <DEDUP_REMOVED lines=8> */
.L_x_13941:
[----:B------:R-:W-:Y:S05]  /*102e0*/  BSYNC B0 ;  /* 0x0000000000007941 */ /* 0x000fea0003800000 */
.L_x_13851:
[----:B------:R-:W-:-:S03]  /*102f0*/  UMOV UR4, 0xffffffff ;  /* 0xffffffff00047882 */ /* 0x000fc60000000000 */
[----:B------:R-:W-:Y:S05]  /*10300*/  BRA.DIV UR4, `(.L_x_13853) ;  /* 0x0000002a045c7947 */ /* 0x000fea000b800000 */
[----:B0-----:R-:W0:Y:S02]  /*10310*/  S2R R0, SR_TID.X ;  /* 0x0000000000007919 */ /* 0x001e240000002100 */
[----:B0-----:R-:W-:-:S04]  /*10320*/  SHF.R.U32.HI R0, RZ, 0x5, R0 ;  /* 0x00000005ff007819 */ /* 0x001fc80000011600 */
[----:B------:R-:W-:-:S05]  /*10330*/  LOP3.LUT R0, R0, 0x3, RZ, 0xc0, !PT ;  /* 0x0000000300007812 */ /* 0x000fca00078ec0ff */
[----:B------:R0:W3:Y:S02]  /*10340*/  SHFL.IDX PT, R14, R0, RZ, 0x1f ;  /* 0x00001fff000e7589 */ /* 0x0000e400000e0000 */
.L_x_13944:
[----:B---3--:R-:W-:Y:S01]  /*10350*/  ISETP.NE.AND P0, PT, R14, RZ, PT ;  /* 0x000000ff0e00720c */ /* 0x008fe20003f05270 */
[----:B------:R-:W-:-:S12]  /*10360*/  BSSY B0, `(.L_x_13854) ;  /* 0x000002f000007945 */ /* 0x000fd80003800000 */
[----:B------:R-:W-:Y:S05]  /*10370*/  @P0 BRA `(.L_x_13855) ;  /* 0x0000000000b40947 */ /* 0x000fea0003800000 */
[----:B------:R-:W-:-:S03]  /*10380*/  UMOV UR4, 0xffffffff ;  /* 0xffffffff00047882 */ /* 0x000fc60000000000 */
[----:B------:R-:W-:Y:S05]  /*10390*/  BRA.DIV UR4, `(.L_x_13856) ;  /* 0x0000002a046c7947 */ /* 0x000fea000b800000 */
[----:B------:R-:W-:-:S13]  /*103a0*/  ELECT P6, URZ, PT ;  /* 0x00000000003f782f */ /* 0x000fda00038c0000 */
.L_x_13947:
[----:B------:R-:W-:Y:S05]  /*103b0*/  @!P6 BRA `(.L_x_13855) ;  /* 0x0000000000a4e947 */ /* 0x000fea0003800000 */
[----:B------:R-:W-:-:S06]  /*103c0*/  ULOP3.LUT UR4, UR41, 0x2, URZ, 0xfc, !UPT ;  /* 0x0000000229047892 */ /* 0x000fcc000f8efc3f */
[----:B0-----:R-:W-:-:S05]  /*103d0*/  IMAD.U32 R0, RZ, RZ, UR4 ;  /* 0x00000004ff007e24 */ /* 0x001fca000f8e00ff */
[----:B------:R-:W-:-:S13]  /*103e0*/  ISETP.NE.AND P0, PT, R0, 0x3, PT ;  /* 0x000000030000780c */ /* 0x000fda0003f05270 */
[----:B------:R-:W-:Y:S05]  /*103f0*/  @!P0 BRA `(.L_x_13857) ;  /* 0x0000000000048947 */ /* 0x000fea0003800000 */
[----:B------:R-:W-:Y:S01]  /*10400*/  BPT.TRAP 0x1 ;  /* 0x000000040000795c */ /* 0x000fe20000300000 */
.L_x_13857:
[----:B------:R-:W3:Y:S04]  /*10410*/  LDL R2, [R1+0xc] ;  /* 0x00000c0001027983 */ /* 0x000ee80000100800 */
[----:B------:R-:W4:Y:S01]  /*10420*/  LDL.LU R0, [R1] ;  /* 0x0000000001007983 */ /* 0x000f220000300800 */
[----:B---3--:R-:W-:Y:S01]  /*10430*/  SHF.L.U32 R3, R2, 0x1f, RZ ;  /* 0x0000001f02037819 */ /* 0x008fe200000006ff */
[C---:B----4-:R-:W-:Y:S02]  /*10440*/  IMAD R4, R0.reuse, 0x8, R5 ;  /* 0x0000000800047824 */ /* 0x050fe400078e0205 */
[----:B------:R-:W-:Y:S02]  /*10450*/  VIADD R0, R0, 0x1 ;  /* 0x0000000100007836 */ /* 0x000fe40000000000 */
[----:B------:R-:W0:Y:S03]  /*10460*/  SYNCS.PHASECHK.TRANS64.TRYWAIT P1, [R4+URZ+0x13240], R3 ;  /* 0x01324003040075a7 */ /* 0x000e26000802017f */
[----:B------:R-:W-:-:S04]  /*10470*/  ISETP.NE.AND P2, PT, R0, 0x2, PT ;  /* 0x000000020000780c */ /* 0x000fc80003f45270 */
[----:B------:R-:W-:Y:S01]  /*10480*/  SEL R2, RZ, 0x1, P2 ;  /* 0x00000001ff027807 */ /* 0x000fe20001000000 */
[----:B0-----:R-:W-:Y:S08]  /*10490*/  @!P1 BRA `(.L_x_13858) ;  /* 0x00000028004c9947 */ /* 0x001ff00003800000 */
.L_x_13948:
[----:B-1----:R-:W3:Y:S01]  /*104a0*/  LDL.LU R6, [R1+0xc] ;  /* 0x00000c0001067983 */ /* 0x002ee20000300800 */
[----:B------:R-:W-:Y:S02]  /*104b0*/  SEL R0, R0, RZ, P2 ;  /* 0x000000ff00007207 */ /* 0x000fe40001000000 */
[----:B---3--:R-:W-:Y:S01]  /*104c0*/  LOP3.LUT R2, R6, R2, RZ, 0x3c, !PT ;  /* 0x0000000206027212 */ /* 0x008fe200078e3cff */
[----:B------:R-:W-:Y:S06]  /*104d0*/  @!P0 BRA `(.L_x_13859) ;  /* 0x0000000000048947 */ /* 0x000fec0003800000 */
[----:B------:R-:W-:Y:S01]  /*104e0*/  BPT.TRAP 0x1 ;  /* 0x000000040000795c */ /* 0x000fe20000300000 */
.L_x_13859:
[----:B------:R-:W-:Y:S01]  /*104f0*/  IMAD R5, R0, 0x8, R5 ;  /* 0x0000000800057824 */ /* 0x000fe200078e0205 */
[----:B------:R-:W-:-:S04]  /*10500*/  SHF.L.U32 R0, R2, 0x1f, RZ ;  /* 0x0000001f02007819 */ /* 0x000fc800000006ff */
[----:B------:R-:W1:Y:S02]  /*10510*/  SYNCS.PHASECHK.TRANS64.TRYWAIT P1, [R5+URZ+0x13240], R0 ;  /* 0x01324000050075a7 */ /* 0x000e64000802017f */
[----:B-1----:R-:W-:Y:S05]  /*10520*/  @!P1 BRA `(.L_x_13860) ;  /* 0x00000028003c9947 */ /* 0x002fea0003800000 */
.L_x_13949:
[----:B------:R-:W-:Y:S05]  /*10530*/  @!P0 BRA `(.L_x_13861) ;  /* 0x0000000000048947 */ /* 0x000fea0003800000 */
[----:B------:R-:W-:Y:S01]  /*10540*/  BPT.TRAP 0x1 ;  /* 0x000000040000795c */ /* 0x000fe20000300000 */
.L_x_13861:
[----:B------:R-:W3:Y:S02]  /*10550*/  SYNCS.PHASECHK.TRANS64.TRYWAIT P1, [R4+URZ+0x13260], R3 ;  /* 0x01326003040075a7 */ /* 0x000ee4000802017f */
[----:B---3--:R-:W-:Y:S05]  /*10560*/  @!P1 BRA `(.L_x_13862) ;  /* 0x0000002800409947 */ /* 0x008fea0003800000 */
.L_x_13950:
[----:B------:R-:W-:Y:S05]  /*10570*/  @!P0 BRA `(.L_x_13863) ;  /* 0x0000000000048947 */ /* 0x000fea0003800000 */
[----:B------:R-:W-:Y:S01]  /*10580*/  BPT.TRAP 0x1 ;  /* 0x000000040000795c */ /* 0x000fe20000300000 */
.L_x_13863:
[----:B------:R-:W4:Y:S02]  /*10590*/  SYNCS.PHASECHK.TRANS64.TRYWAIT P1, [R5+URZ+0x13260], R0 ;  /* 0x01326000050075a7 */ /* 0x000f24000802017f */
[----:B----4-:R-:W-:Y:S05]  /*105a0*/  @!P1 BRA `(.L_x_13864) ;  /* 0x0000002800449947 */ /* 0x010fea0003800000 */
.L_x_13951:
[----:B------:R-:W-:Y:S05]  /*105b0*/  @!P0 BRA `(.L_x_13865) ;  /* 0x0000000000048947 */ /* 0x000fea0003800000 */
[----:B------:R-:W-:Y:S01]  /*105c0*/  BPT.TRAP 0x1 ;  /* 0x000000040000795c */ /* 0x000fe20000300000 */
.L_x_13865:
[----:B------:R-:W0:Y:S02]  /*105d0*/  SYNCS.PHASECHK.TRANS64.TRYWAIT P1, [R4+URZ+0x13280], R3 ;  /* 0x01328003040075a7 */ /* 0x000e24000802017f */
[----:B0-----:R-:W-:Y:S05]  /*105e0*/  @!P1 BRA `(.L_x_13866) ;  /* 0x0000002800489947 */ /* 0x001fea0003800000 */
.L_x_13952:
[----:B------:R-:W-:Y:S05]  /*105f0*/  @!P0 BRA `(.L_x_13867) ;  /* 0x0000000000048947 */ /* 0x000fea0003800000 */
[----:B------:R-:W-:Y:S01]  /*10600*/  BPT.TRAP 0x1 ;  /* 0x000000040000795c */ /* 0x000fe20000300000 */
.L_x_13867:
[----:B------:R0:W0:Y:S02]  /*10610*/  SYNCS.PHASECHK.TRANS64.TRYWAIT P0, [R5+URZ+0x13280], R0 ;  /* 0x01328000050075a7 */ /* 0x000024000800017f */
[----:B0-----:R-:W-:Y:S05]  /*10620*/  @!P0 NANOSLEEP.SYNCS 0x989680 ;  /* 0x009896800000895d */ /* 0x001fea0003900000 */
[----:B------:R-:W0:Y:S02]  /*10630*/  @!P0 SYNCS.PHASECHK.TRANS64 P0, [R5+URZ+0x13280], R0 ;  /* 0x01328000050085a7 */ /* 0x000e24000800007f */
[----:B0-----:R-:W-:Y:S05]  /*10640*/  @!P0 BRA `(.L_x_13867) ;  /* 0xfffffffc00f08947 */ /* 0x001fea000383ffff */
.L_x_13855:
[----:B------:R-:W-:Y:S05]  /*10650*/  BSYNC B0 ;  /* 0x0000000000007941 */ /* 0x000fea0003800000 */
.L_x_13854:
[----:B------:R-:W-:Y:S05]  /*10660*/  EXIT ;  /* 0x000000000000794d */ /* 0x000fea0003800000 */
.L_x_13736:
[----:B0-----:R0:W1:Y:S02]  /*10670*/  SYNCS.PHASECHK.TRANS64.TRYWAIT P1, [R25+URZ+0x13200], R0 ;  /* 0x01320000190075a7 */ /* 0x001064000802017f */
[----:B-1----:R-:W-:Y:S05]  /*10680*/  @!P1 NANOSLEEP.SYNCS 0x989680 ;  /* 0x009896800000995d */ /* 0x002fea0003900000 */
[----:B------:R-:W1:Y:S02]  /*10690*/  @!P1 SYNCS.PHASECHK.TRANS64 P1, [R25+URZ+0x13200], R0 ;  /* 0x01320000190095a7 */ /* 0x000e64000802007f */
[----:B-1----:R-:W-:Y:S05]  /*106a0*/  @!P1 BRA `(.L_x_13736) ;  /* 0xfffffffc00f09947 */ /* 0x002fea000383ffff */
[----:B------:R-:W-:Y:S05]  /*106b0*/  BRA `(.L_x_13868) ;  /* 0xffffff14001c7947 */ /* 0x000fea000383ffff */
.L_x_13740:
[----:B-1----:R1:W2:Y:S02]  /*106c0*/  SYNCS.PHASECHK.TRANS64.TRYWAIT P1, [R5+URZ+0x13230], R4 ;  /* 0x01323004050075a7 */ /* 0x0022a4000802017f */
[----:B--2---:R-:W-:Y:S05]  /*106d0*/  @!P1 NANOSLEEP.SYNCS 0x989680 ;  /* 0x009896800000995d */ /* 0x004fea0003900000 */
[----:B------:R-:W2:Y:S02]  /*106e0*/  @!P1 SYNCS.PHASECHK.TRANS64 P1, [R5+URZ+0x13230], R4 ;  /* 0x01323004050095a7 */ /* 0x000ea4000802007f */
[----:B--2---:R-:W-:Y:S05]  /*106f0*/  @!P1 BRA `(.L_x_13740) ;  /* 0xfffffffc00f09947 */ /* 0x004fea000383ffff */
[----:B------:R-:W-:Y:S05]  /*10700*/  BRA `(.L_x_13739) ;  /* 0xffffff1400487947 */ /* 0x000fea000383ffff */
.L_x_13746:
[----:B-1----:R-:W-:-:S04]  /*10710*/  IMAD.U32 R4, RZ, RZ, UR17 ;  /* 0x00000011ff047e24 */ /* 0x002fc8000f8e00ff */
[----:B------:R1:W2:Y:S03]  /*10720*/  SYNCS.PHASECHK.TRANS64.TRYWAIT P1, [R4+URZ+0x13230], R3 ;  /* 0x01323003040075a7 */ /* 0x0002a6000802017f */
[----:B--2---:R-:W-:Y:S05]  /*10730*/  @!P1 NANOSLEEP.SYNCS 0x989680 ;  /* 0x009896800000995d */ /* 0x004fea0003900000 */
[----:B------:R-:W2:Y:S02]  /*10740*/  @!P1 SYNCS.PHASECHK.TRANS64 P1, [R4+URZ+0x13230], R3 ;  /* 0x01323003040095a7 */ /* 0x000ea4000802007f */
[----:B--2---:R-:W-:Y:S05]  /*10750*/  @!P1 BRA `(.L_x_13746) ;  /* 0xfffffffc00ec9947 */ /* 0x004fea000383ffff */
[----:B------:R-:W-:Y:S05]  /*10760*/  BRA `(.L_x_13745) ;  /* 0xffffff3c00747947 */ /* 0x000fea000383ffff */
.L_x_13750:
[----:B-1----:R-:W-:-:S04]  /*10770*/  IMAD.U32 R4, RZ, RZ, UR9 ;  /* 0x00000009ff047e24 */ /* 0x002fc8000f8e00ff */
[----:B------:R1:W2:Y:S03]  /*10780*/  SYNCS.PHASECHK.TRANS64.TRYWAIT P1, [R4+URZ+0x13250], R3 ;  /* 0x01325003040075a7 */ /* 0x0002a6000802017f */
[----:B--2---:R-:W-:Y:S05]  /*10790*/  @!P1 NANOSLEEP.SYNCS 0x989680 ;  /* 0x009896800000995d */ /* 0x004fea0003900000 */
[----:B------:R-:W2:Y:S02]  /*107a0*/  @!P1 SYNCS.PHASECHK.TRANS64 P1, [R4+URZ+0x13250], R3 ;  /* 0x01325003040095a7 */ /* 0x000ea4000802007f */
[----:B--2---:R-:W-:Y:S05]  /*107b0*/  @!P1 BRA `(.L_x_13750) ;  /* 0xfffffffc00ec9947 */ /* 0x004fea000383ffff */
[----:B------:R-:W-:Y:S05]  /*107c0*/  BRA `(.L_x_13749) ;  /* 0xffffff4000807947 */ /* 0x000fea000383ffff */
.L_x_13757:
[----:B-1----:R-:W-:-:S04]  /*107d0*/  IMAD.U32 R7, RZ, RZ, UR5 ;  /* 0x00000005ff077e24 */ /* 0x002fc8000f8e00ff */
[----:B------:R1:W2:Y:S03]  /*107e0*/  SYNCS.PHASECHK.TRANS64.TRYWAIT P1, [R7+URZ+0x13250], R0 ;  /* 0x01325000070075a7 */ /* 0x0002a6000802017f */
[----:B--2---:R-:W-:Y:S05]  /*107f0*/  @!P1 NANOSLEEP.SYNCS 0x989680 ;  /* 0x009896800000995d */ /* 0x004fea0003900000 */
[----:B------:R-:W2:Y:S02]  /*10800*/  @!P1 SYNCS.PHASECHK.TRANS64 P1, [R7+URZ+0x13250], R0 ;  /* 0x01325000070095a7 */ /* 0x000ea4000802007f */
[----:B--2---:R-:W-:Y:S05]  /*10810*/  @!P1 BRA `(.L_x_13757) ;  /* 0xfffffffc00ec9947 */ /* 0x004fea000383ffff */
[----:B------:R-:W-:Y:S05]  /*10820*/  BRA `(.L_x_13756) ;  /* 0xffffff5c00cc7947 */ /* 0x000fea000383ffff */
.L_x_13792:
[----:B------:R-:W0:Y:S01]  /*10830*/  S2R R26, SR_TID.X ;  /* 0x00000000001a7919 */ /* 0x000e220000002100 */
[----:B------:R-:W-:Y:S02]  /*10840*/  IMAD.MOV.U32 R12, RZ, RZ, RZ ;  /* 0x000000ffff0c7224 */ /* 0x000fe400078e00ff */
[----:B------:R-:W-:Y:S02]  /*10850*/  IMAD.MOV.U32 R11, RZ, RZ, 0x1f ;  /* 0x0000001fff0b7424 */ /* 0x000fe400078e00ff */
[----:B------:R-:W-:Y:S01]  /*10860*/  IMAD.MOV.U32 R15, RZ, RZ, -0x1 ;  /* 0xffffffffff0f7424 */ /* 0x000fe200078e00ff */
[----:B0-----:R-:W-:-:S04]  /*10870*/  SHF.R.U32.HI R26, RZ, 0x5, R26 ;  /* 0x00000005ff1a7819 */ /* 0x001fc8000001161a */
[----:B------:R-:W-:-:S05]  /*10880*/  LOP3.LUT R26, R26, 0x3, RZ, 0xc0, !PT ;  /* 0x000000031a1a7812 */ /* 0x000fca00078ec0ff */
[----:B------:R-:W-:-:S07]  /*10890*/  IMAD.MOV.U32 R13, RZ, RZ, R26 ;  /* 0x000000ffff0d7224 */ /* 0x000fce00078e001a */
[----:B-12---:R-:W-:Y:S05]  /*108a0*/  WARPSYNC.COLLECTIVE R15, `(.L_x_13869) ;  /* 0x000000000f087348 */ /* 0x006fea0003c00000 */
[----:B------:R0:W3:Y:S02]  /*108b0*/  SHFL.IDX P6, R14, R13, R12, R11 ;  /* 0x0000000c0d0e7389 */ /* 0x0000e400000c000b */
[----:B0123--:R-:W-:Y:S01]  /*108c0*/  ENDCOLLECTIVE ;  /* 0x000000000000791b */ /* 0x00ffe20003800000 */
.L_x_13869:
[----:B------:R-:W-:Y:S05]  /*108d0*/  BRA `(.L_x_13870) ;  /* 0xffffffb0001c7947 */ /* 0x000fea000383ffff */
.L_x_13795:
[----:B-1----:R-:W2:Y:S02]  /*108e0*/  LDL R0, [R1+0x4] ;  /* 0x0000040001007983 */ /* 0x002ea40000100800 */
[----:B--2---:R1:W2:Y:S02]  /*108f0*/  SYNCS.PHASECHK.TRANS64.TRYWAIT P0, [R6+URZ+0x13280], R0 ;  /* 0x01328000060075a7 */ /* 0x0042a4000800017f */
[----:B--2---:R-:W-:Y:S05]  /*10900*/  @!P0 NANOSLEEP.SYNCS 0x989680 ;  /* 0x009896800000895d */ /* 0x004fea0003900000 */
[----:B------:R-:W2:Y:S02]  /*10910*/  @!P0 SYNCS.PHASECHK.TRANS64 P0, [R6+URZ+0x13280], R0 ;  /* 0x01328000060085a7 */ /* 0x000ea4000800007f */
[----:B--2---:R-:W-:Y:S05]  /*10920*/  @!P0 BRA `(.L_x_13795) ;  /* 0xfffffffc00ec8947 */ /* 0x004fea000383ffff */
[----:B------:R-:W-:Y:S05]  /*10930*/  BRA `(.L_x_13871) ;  /* 0xffffffb400507947 */ /* 0x000fea000383ffff */
.L_x_13796:
        /* <DEDUP_REMOVED lines=8> */
.L_x_13873:
[----:B------:R-:W-:Y:S05]  /*109c0*/  BSYNC B0 ;  /* 0x0000000000007941 */ /* 0x000fea0003800000 */
.L_x_13872:
        /* <DEDUP_REMOVED lines=8> */
.L_x_13874:
[----:B------:R-:W-:-:S05]  /*10a50*/  IMAD.MOV.U32 R10, RZ, RZ, R14 ;  /* 0x000000ffff0a7224 */ /* 0x000fca00078e000e */
[----:B------:R-:W-:-:S05]  /*10a60*/  IADD3 R20, P1, R20, R10, RZ ;  /* 0x0000000a14147210 */ /* 0x000fca0007f3e0ff */
[----:B------:R-:W-:Y:S02]  /*10a70*/  IMAD.X R21, RZ, RZ, R3, P1 ;  /* 0x000000ffff157224 */ /* 0x000fe400008e0603 */
[----:B------:R-:W-:Y:S02]  /*10a80*/  IMAD.IADD R3, R16, 0x1, R18 ;  /* 0x0000000110037824 */ /* 0x000fe400078e0212 */
[----:B------:R0:W5:Y:S01]  /*10a90*/  LDL.LU R18, [R1+0x10] ;  /* 0x0000100001127983 */ /* 0x0001620000300800 */
[----:B------:R-:W-:Y:S01]  /*10aa0*/  MOV R13, R2 ;  /* 0x00000002000d7202 */ /* 0x000fe20000000f00 */
[----:B------:R-:W-:Y:S01]  /*10ab0*/  IMAD.MOV.U32 R12, RZ, RZ, 0x1 ;  /* 0x00000001ff0c7424 */ /* 0x000fe200078e00ff */
[C---:B------:R-:W-:Y:S02]  /*10ac0*/  ISETP.LT.OR P1, PT, R7.reuse, 0x1, P0 ;  /* 0x000000010700780c */ /* 0x040fe40000721670 */
[----:B------:R-:W-:-:S13]  /*10ad0*/  ISETP.GE.AND P2, PT, R7, 0x81, PT ;  /* 0x000000810700780c */ /* 0x000fda0003f46270 */
[----:B0----5:R-:W-:Y:S05]  /*10ae0*/  WARPSYNC.COLLECTIVE R15, `(.L_x_13875) ;  /* 0x000000000f087348 */ /* 0x021fea0003c00000 */
[----:B------:R1:W2:Y:S02]  /*10af0*/  SHFL.IDX P6, R14, R13, R12, R11 ;  /* 0x0000000c0d0e7389 */ /* 0x0002a400000c000b */
[----:B012--5:R-:W-:Y:S01]  /*10b00*/  ENDCOLLECTIVE ;  /* 0x000000000000791b */ /* 0x027fe20003800000 */
.L_x_13875:
[C---:B------:R-:W-:Y:S02]  /*10b10*/  ISETP.GE.AND P4, PT, R7.reuse, 0x21, PT ;  /* 0x000000210700780c */ /* 0x040fe40003f86270 */
[----:B------:R-:W-:Y:S01]  /*10b20*/  ISETP.GE.AND P3, PT, R7, 0x41, PT ;  /* 0x000000410700780c */ /* 0x000fe20003f66270 */
[----:B------:R-:W-:Y:S01]  /*10b30*/  @!PT LDS RZ, [RZ] ;  /* 0x00000000fffff984 */ /* 0x000fe20000000800 */
[----:B------:R-:W-:Y:S01]  /*10b40*/  @!PT LDS RZ, [RZ] ;  /* 0x00000000fffff984 */ /* 0x000fe20000000800 */
[----:B------:R-:W-:Y:S01]  /*10b50*/  @!PT LDS RZ, [RZ] ;  /* 0x00000000fffff984 */ /* 0x000fe20000000800 */
[----:B------:R0:W-:Y:S01]  /*10b60*/  LDGSTS.E.BYPASS.LTC128B.128 [R3+0x6000], desc[UR54][R20.64], !P1 ;  /* 0x0600000014037fae */ /* 0x0001e2000c901d76 */
[----:B------:R-:W-:Y:S01]  /*10b70*/  IMAD.MOV.U32 R13, RZ, RZ, R0 ;  /* 0x000000ffff0d7224 */ /* 0x000fe200078e0000 */
[----:B0-----:R-:W0:Y:S01]  /*10b80*/  S2R R21, SR_TID.X ;  /* 0x0000000000157919 */ /* 0x001e220000002100 */
[----:B------:R-:W-:-:S09]  /*10b90*/  IMAD.MOV.U32 R10, RZ, RZ, R14 ;  /* 0x000000ffff0a7224 */ /* 0x000fd200078e000e */
[----:B0-----:R-:W-:Y:S05]  /*10ba0*/  WARPSYNC.COLLECTIVE R15, `(.L_x_13876) ;  /* 0x000000000f087348 */ /* 0x001fea0003c00000 */
[----:B------:R1:W2:Y:S02]  /*10bb0*/  SHFL.IDX P6, R14, R13, R12, R11 ;  /* 0x0000000c0d0e7389 */ /* 0x0002a400000c000b */
[----:B012---:R-:W-:Y:S01]  /*10bc0*/  ENDCOLLECTIVE ;  /* 0x000000000000791b */ /* 0x007fe20003800000 */
.L_x_13876:
[----:B------:R-:W-:Y:S02]  /*10bd0*/  IMAD.MOV.U32 R13, RZ, RZ, R2 ;  /* 0x000000ffff0d7224 */ /* 0x000fe400078e0002 */
[----:B------:R-:W-:Y:S02]  /*10be0*/  IMAD.MOV.U32 R12, RZ, RZ, R14 ;  /* 0x000000ffff0c7224 */ /* 0x000fe400078e000e */
[----:B------:R-:W-:-:S05]  /*10bf0*/  IMAD.SHL.U32 R21, R21, 0x10, RZ ;  /* 0x0000001015157824 */ /* 0x000fca00078e00ff */
[----:B------:R-:W-:-:S04]  /*10c00*/  LOP3.LUT R21, R21, 0x30, RZ, 0xc0, !PT ;  /* 0x0000003015157812 */ /* 0x000fc800078ec0ff */
[----:B------:R-:W-:Y:S01]  /*10c10*/  IADD3 R20, P1, R21, R12, RZ ;  /* 0x0000000c15147210 */ /* 0x000fe20007f3e0ff */
[----:B------:R-:W-:-:S04]  /*10c20*/  IMAD.MOV.U32 R12, RZ, RZ, 0x2 ;  /* 0x00000002ff0c7424 */ /* 0x000fc800078e00ff */
[----:B------:R-:W-:Y:S01]  /*10c30*/  IMAD.X R21, RZ, RZ, R10, P1 ;  /* 0x000000ffff157224 */ /* 0x000fe200008e060a */
[----:B------:R-:W-:-:S13]  /*10c40*/  ISETP.LT.OR P1, PT, R7, 0x21, P0 ;  /* 0x000000210700780c */ /* 0x000fda0000721670 */
[----:B------:R-:W-:Y:S05]  /*10c50*/  WARPSYNC.COLLECTIVE R15, `(.L_x_13877) ;  /* 0x000000000f087348 */ /* 0x000fea0003c00000 */
[----:B------:R0:W1:Y:S02]  /*10c60*/  SHFL.IDX P6, R14, R13, R12, R11 ;  /* 0x0000000c0d0e7389 */ /* 0x00006400000c000b */
[----:B01----:R-:W-:Y:S01]  /*10c70*/  ENDCOLLECTIVE ;  /* 0x000000000000791b */ /* 0x003fe20003800000 */
.L_x_13877:
        /* <DEDUP_REMOVED lines=10> */
.L_x_13878:
[----:B------:R-:W-:Y:S02]  /*10d20*/  IMAD.MOV.U32 R13, RZ, RZ, R2 ;  /* 0x000000ffff0d7224 */ /* 0x000fe400078e0002 */
[----:B------:R-:W-:Y:S02]  /*10d30*/  IMAD.MOV.U32 R12, RZ, RZ, R14 ;  /* 0x000000ffff0c7224 */ /* 0x000fe400078e000e */
[----:B------:R-:W-:-:S05]  /*10d40*/  IMAD.SHL.U32 R21, R21, 0x10, RZ ;  /* 0x0000001015157824 */ /* 0x000fca00078e00ff */
[----:B------:R-:W-:-:S04]  /*10d50*/  LOP3.LUT R21, R21, 0x30, RZ, 0xc0, !PT ;  /* 0x0000003015157812 */ /* 0x000fc800078ec0ff */
[----:B------:R-:W-:Y:S01]  /*10d60*/  IADD3 R20, P1, R21, R12, RZ ;  /* 0x0000000c15147210 */ /* 0x000fe20007f3e0ff */
[----:B------:R-:W-:-:S04]  /*10d70*/  IMAD.MOV.U32 R12, RZ, RZ, 0x3 ;  /* 0x00000003ff0c7424 */ /* 0x000fc800078e00ff */
[----:B------:R-:W-:-:S08]  /*10d80*/  IMAD.X R21, RZ, RZ, R10, P1 ;  /* 0x000000ffff157224 */ /* 0x000fd000008e060a */
[----:B------:R-:W-:Y:S05]  /*10d90*/  WARPSYNC.COLLECTIVE R15, `(.L_x_13879) ;  /* 0x000000000f087348 */ /* 0x000fea0003c00000 */
[----:B------:R0:W1:Y:S02]  /*10da0*/  SHFL.IDX P6, R14, R13, R12, R11 ;  /* 0x0000000c0d0e7389 */ /* 0x00006400000c000b */
[----:B01----:R-:W-:Y:S01]  /*10db0*/  ENDCOLLECTIVE ;  /* 0x000000000000791b */ /* 0x003fe20003800000 */
.L_x_13879:
[----:B------:R-:W-:Y:S01]  /*10dc0*/  ISETP.LT.OR P1, PT, R7, 0x41, P0 ;  /* 0x000000410700780c */ /* 0x000fe20000721670 */
[----:B------:R-:W0:Y:S01]  /*10dd0*/  S2R R10, SR_TID.X ;  /* 0x00000000000a7919 */ /* 0x000e220000002100 */
[----:B------:R-:W-:-:S11]  /*10de0*/  IMAD.MOV.U32 R13, RZ, RZ, R0 ;  /* 0x000000ffff0d7224 */ /* 0x000fd600078e0000 */
[----:B------:R-:W-:Y:S01]  /*10df0*/  @!PT LDS RZ, [RZ] ;  /* 0x00000000fffff984 */ /* 0x000fe20000000800 */
[----:B------:R-:W-:Y:S01]  /*10e00*/  @!PT LDS RZ, [RZ] ;  /* 0x00000000fffff984 */ /* 0x000fe20000000800 */
[----:B------:R-:W-:Y:S01]  /*10e10*/  @!PT LDS RZ, [RZ] ;  /* 0x00000000fffff984 */ /* 0x000fe20000000800 */
[----:B------:R1:W-:Y:S01]  /*10e20*/  LDGSTS.E.BYPASS.LTC128B.128 [R3+0x7000], desc[UR54][R20.64], !P1 ;  /* 0x0700000014037fae */ /* 0x0003e2000c901d76 */
[----:B------:R-:W-:-:S07]  /*10e30*/  IMAD.MOV.U32 R2, RZ, RZ, R14 ;  /* 0x000000ffff027224 */ /* 0x000fce00078e000e */
[----:B01----:R-:W-:Y:S05]  /*10e40*/  WARPSYNC.COLLECTIVE R15, `(.L_x_13880) ;  /* 0x000000000f087348 */ /* 0x003fea0003c00000 */
[----:B------:R2:W3:Y:S02]  /*10e50*/  SHFL.IDX P6, R14, R13, R12, R11 ;  /* 0x0000000c0d0e7389 */ /* 0x0004e400000c000b */
[----:B0123--:R-:W-:Y:S01]  /*10e60*/  ENDCOLLECTIVE ;  /* 0x000000000000791b */ /* 0x00ffe20003800000 */
.L_x_13880:
[----:B------:R-:W-:Y:S02]  /*10e70*/  IMAD.SHL.U32 R10, R10, 0x10, RZ ;  /* 0x000000100a0a7824 */ /* 0x000fe400078e00ff */
[----:B------:R-:W-:-:S03]  /*10e80*/  IMAD.MOV.U32 R13, RZ, RZ, R24 ;  /* 0x000000ffff0d7224 */ /* 0x000fc600078e0018 */
[----:B------:R-:W-:Y:S01]  /*10e90*/  LOP3.LUT R10, R10, 0x30, RZ, 0xc0, !PT ;  /* 0x000000300a0a7812 */ /* 0x000fe200078ec0ff */
[----:B------:R-:W-:Y:S02]  /*10ea0*/  IMAD.MOV.U32 R12, RZ, RZ, RZ ;  /* 0x000000ffff0c7224 */ /* 0x000fe400078e00ff */
[----:B------:R-:W-:-:S07]  /*10eb0*/  IMAD.MOV.U32 R0, RZ, RZ, R14 ;  /* 0x000000ffff007224 */ /* 0x000fce00078e000e */
[----:B------:R-:W-:Y:S05]  /*10ec0*/  WARPSYNC.COLLECTIVE R15, `(.L_x_13881) ;  /* 0x000000000f087348 */ /* 0x000fea0003c00000 */
[----:B------:R0:W1:Y:S02]  /*10ed0*/  SHFL.IDX P6, R14, R13, R12, R11 ;  /* 0x0000000c0d0e7389 */ /* 0x00006400000c000b */
[----:B01----:R-:W-:Y:S01]  /*10ee0*/  ENDCOLLECTIVE ;  /* 0x000000000000791b */ /* 0x003fe20003800000 */
.L_x_13881:
        /* <DEDUP_REMOVED lines=13> */
.L_x_13882:
[----:B------:R-:W-:Y:S01]  /*10fc0*/  IMAD.MOV.U32 R10, RZ, RZ, R14 ;  /* 0x000000ffff0a7224 */ /* 0x000fe200078e000e */
[----:B------:R-:W-:-:S04]  /*10fd0*/  LOP3.LUT R18, R18, 0xffffffef, RZ, 0xc0, !PT ;  /* 0xffffffef12127812 */ /* 0x000fc800078ec0ff */
[----:B------:R-:W-:-:S05]  /*10fe0*/  @P2 LOP3.LUT R18, R18, 0x10, RZ, 0xfc, !PT ;  /* 0x0000001012122812 */ /* 0x000fca00078efcff */
[----:B------:R1:W-:Y:S01]  /*10ff0*/  STL [R1+0x10], R18 ;  /* 0x0000101201007387 */ /* 0x0003e20000100800 */
[----:B------:R-:W-:Y:S05]  /*11000*/  BRA `(.L_x_13883) ;  /* 0xffffffb400087947 */ /* 0x000fea000383ffff */
.L_x_13801:
[----:B----4-:R-:W4:Y:S02]  /*11010*/  LDL R0, [R1+0x4] ;  /* 0x0000040001007983 */ /* 0x010f240000100800 */
[----:B----4-:R4:W0:Y:S02]  /*11020*/  SYNCS.PHASECHK.TRANS64.TRYWAIT P0, [R6+URZ+0x13240], R0 ;  /* 0x01324000060075a7 */ /* 0x010824000800017f */
[----:B0-----:R-:W-:Y:S05]  /*11030*/  @!P0 NANOSLEEP.SYNCS 0x989680 ;  /* 0x009896800000895d */ /* 0x001fea0003900000 */
[----:B------:R-:W0:Y:S02]  /*11040*/  @!P0 SYNCS.PHASECHK.TRANS64 P0, [R6+URZ+0x13240], R0 ;  /* 0x01324000060085a7 */ /* 0x000e24000800007f */
[----:B0-----:R-:W-:Y:S05]  /*11050*/  @!P0 BRA `(.L_x_13801) ;  /* 0xfffffffc00ec8947 */ /* 0x001fea000383ffff */
[----:B------:R-:W-:Y:S05]  /*11060*/  BRA `(.L_x_13884) ;  /* 0xffffffb400687947 */ /* 0x000fea000383ffff */
.L_x_13802:
[----:B------:R-:W-:Y:S01]  /*11070*/  BSSY B0, `(.L_x_13885) ;  /* 0x0000008000007945 */ /* 0x000fe20003800000 */
[----:B------:R-:W-:Y:S02]  /*11080*/  IMAD.MOV.U32 R13, RZ, RZ, R0 ;  /* 0x000000ffff0d7224 */ /* 0x000fe400078e0000 */
[----:B------:R-:W-:Y:S02]  /*11090*/  IMAD.MOV.U32 R12, RZ, RZ, RZ ;  /* 0x000000ffff0c7224 */ /* 0x000fe400078e00ff */
[----:B------:R-:W-:Y:S02]  /*110a0*/  IMAD.MOV.U32 R11, RZ, RZ, 0x1c1f ;  /* 0x00001c1fff0b7424 */ /* 0x000fe400078e00ff */
[----:B------:R-:W-:-:S07]  /*110b0*/  IMAD.MOV.U32 R15, RZ, RZ, -0x1 ;  /* 0xffffffffff0f7424 */ /* 0x000fce00078e00ff */
[----:B01-3--:R-:W-:Y:S05]  /*110c0*/  WARPSYNC.COLLECTIVE R15, `(.L_x_13886) ;  /* 0x000000000f087348 */ /* 0x00bfea0003c00000 */
[----:B0-----:R0:W2:Y:S02]  /*110d0*/  SHFL.IDX P6, R14, R13, R12, R11 ;  /* 0x0000000c0d0e7389 */ /* 0x0010a400000c000b */
[----:B0123--:R-:W-:Y:S01]  /*110e0*/  ENDCOLLECTIVE ;  /* 0x000000000000791b */ /* 0x00ffe20003800000 */
.L_x_13886:
[----:B------:R-:W-:Y:S05]  /*110f0*/  BSYNC B0 ;  /* 0x0000000000007941 */ /* 0x000fea0003800000 */
.L_x_13885:
[----:B------:R-:W0:Y:S01]  /*11100*/  S2R R18, SR_TID.X ;  /* 0x0000000000127919 */ /* 0x000e220000002100 */
[----:B------:R-:W-:Y:S01]  /*11110*/  IMAD.MOV.U32 R13, RZ, RZ, R2 ;  /* 0x000000ffff0d7224 */ /* 0x000fe200078e0002 */
[----:B------:R-:W1:Y:S01]  /*11120*/  LDC R20, c[0x0][0x2f4] ;  /* 0x0000bd00ff147b82 */ /* 0x000e620000000800 */
[----:B------:R-:W-:Y:S02]  /*11130*/  IMAD.MOV.U32 R12, RZ, RZ, RZ ;  /* 0x000000ffff0c7224 */ /* 0x000fe400078e00ff */
[----:B------:R-:W-:Y:S02]  /*11140*/  IMAD.MOV.U32 R11, RZ, RZ, 0x1c1f ;  /* 0x00001c1fff0b7424 */ /* 0x000fe400078e00ff */
[----:B------:R-:W-:Y:S02]  /*11150*/  IMAD.MOV.U32 R15, RZ, RZ, -0x1 ;  /* 0xffffffffff0f7424 */ /* 0x000fe400078e00ff */
[----:B------:R-:W-:-:S07]  /*11160*/  IMAD.MOV.U32 R4, RZ, RZ, R14 ;  /* 0x000000ffff047224 */ /* 0x000fce00078e000e */
[----:B01----:R-:W-:Y:S05]  /*11170*/  WARPSYNC.COLLECTIVE R15, `(.L_x_13887) ;  /* 0x000000000f087348 */ /* 0x003fea0003c00000 */
[----:B------:R2:W3:Y:S02]  /*11180*/  SHFL.IDX P6, R14, R13, R12, R11 ;  /* 0x0000000c0d0e7389 */ /* 0x0004e400000c000b */
[----:B0123--:R-:W-:Y:S01]  /*11190*/  ENDCOLLECTIVE ;  /* 0x000000000000791b */ /* 0x00ffe20003800000 */
.L_x_13887:
[----:B------:R-:W-:Y:S02]  /*111a0*/  IMAD.MOV.U32 R13, RZ, RZ, R0 ;  /* 0x000000ffff0d7224 */ /* 0x000fe400078e0000 */
[----:B------:R-:W-:Y:S02]  /*111b0*/  IMAD.MOV.U32 R12, RZ, RZ, 0x1 ;  /* 0x00000001ff0c7424 */ /* 0x000fe400078e00ff */
[----:B------:R-:W-:Y:S02]  /*111c0*/  IMAD.SHL.U32 R18, R18, 0x10, RZ ;  /* 0x0000001012127824 */ /* 0x000fe400078e00ff */
[----:B------:R-:W-:-:S03]  /*111d0*/  IMAD.MOV.U32 R5, RZ, RZ, R14 ;  /* 0x000000ffff057224 */ /* 0x000fc600078e000e */
[----:B------:R-:W-:-:S07]  /*111e0*/  LOP3.LUT R18, R18, 0x30, RZ, 0xc0, !PT ;  /* 0x0000003012127812 */ /* 0x000fce00078ec0ff */
[----:B------:R-:W-:Y:S05]  /*111f0*/  WARPSYNC.COLLECTIVE R15, `(.L_x_13888) ;  /* 0x000000000f087348 */ /* 0x000fea0003c00000 */
[----:B------:R0:W1:Y:S02]  /*11200*/  SHFL.IDX P6, R14, R13, R12, R11 ;  /* 0x0000000c0d0e7389 */ /* 0x00006400000c000b */
[----:B01----:R-:W-:Y:S01]  /*11210*/  ENDCOLLECTIVE ;  /* 0x000000000000791b */ /* 0x003fe20003800000 */
.L_x_13888:
[C---:B------:R-:W-:Y:S02]  /*11220*/  @P5 IADD3 R5, P0, R18.reuse, R5, RZ ;  /* 0x0000000512055210 */ /* 0x040fe40007f1e0ff */
[----:B------:R-:W-:-:S03]  /*11230*/  ISETP.GE.AND P2, PT, R18, R20, PT ;  /* 0x000000141200720c */ /* 0x000fc60003f46270 */
        /* <DEDUP_REMOVED lines=13> */
.L_x_13889:
[----:B------:R-:W-:Y:S02]  /*11310*/  IMAD.MOV.U32 R13, RZ, RZ, R0 ;  /* 0x000000ffff0d7224 */ /* 0x000fe400078e0000 */
[----:B------:R-:W-:Y:S02]  /*11320*/  IMAD.MOV.U32 R12, RZ, RZ, 0x2 ;  /* 0x00000002ff0c7424 */ /* 0x000fe400078e00ff */
[----:B------:R-:W-:-:S07]  /*11330*/  IMAD.MOV.U32 R5, RZ, RZ, R14 ;  /* 0x000000ffff057224 */ /* 0x000fce00078e000e */
[----:B------:R-:W-:Y:S05]  /*11340*/  WARPSYNC.COLLECTIVE R15, `(.L_x_13890) ;  /* 0x000000000f087348 */ /* 0x000fea0003c00000 */
[----:B------:R0:W1:Y:S02]  /*11350*/  SHFL.IDX P6, R14, R13, R12, R11 ;  /* 0x0000000c0d0e7389 */ /* 0x00006400000c000b */
[----:B01----:R-:W-:Y:S01]  /*11360*/  ENDCOLLECTIVE ;  /* 0x000000000000791b */ /* 0x003fe20003800000 */
.L_x_13890:
        /* <DEDUP_REMOVED lines=14> */
.L_x_13891:
[----:B------:R-:W-:Y:S02]  /*11450*/  IMAD.MOV.U32 R13, RZ, RZ, R0 ;  /* 0x000000ffff0d7224 */ /* 0x000fe400078e0000 */
[----:B------:R-:W-:Y:S01]  /*11460*/  IMAD.MOV.U32 R12, RZ, RZ, 0x3 ;  /* 0x00000003ff0c7424 */ /* 0x000fe200078e00ff */
[----:B------:R-:W-:-:S07]  /*11470*/  MOV R5, R14 ;  /* 0x0000000e00057202 */ /* 0x000fce0000000f00 */
[----:B------:R-:W-:Y:S05]  /*11480*/  WARPSYNC.COLLECTIVE R15, `(.L_x_13892) ;  /* 0x000000000f087348 */ /* 0x000fea0003c00000 */
[----:B------:R0:W1:Y:S02]  /*11490*/  SHFL.IDX P6, R14, R13, R12, R11 ;  /* 0x0000000c0d0e7389 */ /* 0x00006400000c000b */
[----:B01----:R-:W-:Y:S01]  /*114a0*/  ENDCOLLECTIVE ;  /* 0x000000000000791b */ /* 0x003fe20003800000 */
.L_x_13892:
[----:B------:R-:W-:-:S05]  /*114b0*/  @P3 IADD3 R5, P0, R18, R5, RZ ;  /* 0x0000000512053210 */ /* 0x000fca0007f1e0ff */
[----:B------:R-:W-:-:S05]  /*114c0*/  @P3 IMAD.X R4, RZ, RZ, R4, P0 ;  /* 0x000000ffff043224 */ /* 0x000fca00000e0604 */
[----:B------:R-:W-:Y:S01]  /*114d0*/  @P3 LOP3.LUT R5, R5, R4, RZ, 0x3c, !PT ;  /* 0x0000000405053212 */ /* 0x000fe200078e3cff */
[----:B------:R-:W-:-:S03]  /*114e0*/  IMAD.MOV.U32 R13, RZ, RZ, R2 ;  /* 0x000000ffff0d7224 */ /* 0x000fc600078e0002 */
        /* <DEDUP_REMOVED lines=10> */
.L_x_13893:
[----:B------:R-:W-:Y:S02]  /*11590*/  IMAD.MOV.U32 R13, RZ, RZ, R7 ;  /* 0x000000ffff0d7224 */ /* 0x000fe400078e0007 */
[----:B------:R-:W-:Y:S02]  /*115a0*/  IMAD.MOV.U32 R12, RZ, RZ, RZ ;  /* 0x000000ffff0c7224 */ /* 0x000fe400078e00ff */
[----:B------:R-:W-:-:S07]  /*115b0*/  IMAD.MOV.U32 R2, RZ, RZ, R14 ;  /* 0x000000ffff027224 */ /* 0x000fce00078e000e */
[----:B------:R-:W-:Y:S05]  /*115c0*/  WARPSYNC.COLLECTIVE R15, `(.L_x_13894) ;  /* 0x000000000f087348 */ /* 0x000fea0003c00000 */
[----:B------:R0:W1:Y:S02]  /*115d0*/  SHFL.IDX P6, R14, R13, R12, R11 ;  /* 0x0000000c0d0e7389 */ /* 0x00006400000c000b */
[----:B01----:R-:W-:Y:S01]  /*115e0*/  ENDCOLLECTIVE ;  /* 0x000000000000791b */ /* 0x003fe20003800000 */
.L_x_13894:
        /* <DEDUP_REMOVED lines=13> */
.L_x_13895:
[----:B------:R-:W-:Y:S01]  /*116c0*/  IMAD.MOV.U32 R4, RZ, RZ, R14 ;  /* 0x000000ffff047224 */ /* 0x000fe200078e000e */
[----:B------:R-:W-:Y:S06]  /*116d0*/  BRA `(.L_x_13896) ;  /* 0xffffffb000dc7947 */ /* 0x000fec000383ffff */
.L_x_13809:
        /* <DEDUP_REMOVED lines=9> */
.L_x_13897:
[C---:B------:R-:W-:Y:S02]  /*11770*/  IADD3 R10, R5.reuse, 0x20, RZ ;  /* 0x00000020050a7810 */ /* 0x040fe40007ffe0ff */
[----:B------:R-:W-:Y:S01]  /*11780*/  ISETP.GE.AND P2, PT, R5, R3, PT ;  /* 0x000000030500720c */ /* 0x000fe20003f46270 */
[----:B------:R-:W-:Y:S02]  /*11790*/  IMAD.MOV.U32 R13, RZ, RZ, R0 ;  /* 0x000000ffff0d7224 */ /* 0x000fe400078e0000 */
[----:B------:R-:W-:-:S10]  /*117a0*/  IMAD.MOV.U32 R7, RZ, RZ, R14 ;  /* 0x000000ffff077224 */ /* 0x000fd400078e000e */
[----:B------:R-:W-:Y:S05]  /*117b0*/  WARPSYNC.COLLECTIVE R15, `(.L_x_13898) ;  /* 0x000000000f087348 */ /* 0x000fea0003c00000 */
[----:B------:R0:W1:Y:S02]  /*117c0*/  SHFL.IDX P6, R14, R13, R12, R11 ;  /* 0x0000000c0d0e7389 */ /* 0x00006400000c000b */
[----:B01----:R-:W-:Y:S01]  /*117d0*/  ENDCOLLECTIVE ;  /* 0x000000000000791b */ /* 0x003fe20003800000 */
.L_x_13898:
[----:B------:R-:W-:Y:S02]  /*117e0*/  IMAD.MOV.U32 R13, RZ, RZ, R4 ;  /* 0x000000ffff0d7224 */ /* 0x000fe400078e0004 */
[----:B------:R-:W-:Y:S02]  /*117f0*/  IMAD.MOV.U32 R12, RZ, RZ, 0x1 ;  /* 0x00000001ff0c7424 */ /* 0x000fe400078e00ff */
[----:B------:R-:W-:-:S07]  /*11800*/  IMAD.MOV.U32 R8, RZ, RZ, R14 ;  /* 0x000000ffff087224 */ /* 0x000fce00078e000e */
[----:B------:R-:W-:Y:S05]  /*11810*/  WARPSYNC.COLLECTIVE R15, `(.L_x_13899) ;  /* 0x000000000f087348 */ /* 0x000fea0003c00000 */
[----:B------:R0:W1:Y:S02]  /*11820*/  SHFL.IDX P6, R14, R13, R12, R11 ;  /* 0x0000000c0d0e7389 */ /* 0x00006400000c000b */
[----:B01----:R-:W-:Y:S01]  /*11830*/  ENDCOLLECTIVE ;  /* 0x000000000000791b */ /* 0x003fe20003800000 */
.L_x_13899:
        /* <DEDUP_REMOVED lines=13> */
.L_x_13900:
[----:B------:R-:W-:Y:S02]  /*11910*/  IMAD.MOV.U32 R13, RZ, RZ, R4 ;  /* 0x000000ffff0d7224 */ /* 0x000fe400078e0004 */
[----:B------:R-:W-:Y:S02]  /*11920*/  IMAD.MOV.U32 R12, RZ, RZ, 0x2 ;  /* 0x00000002ff0c7424 */ /* 0x000fe400078e00ff */
[----:B------:R-:W-:-:S07]  /*11930*/  IMAD.MOV.U32 R8, RZ, RZ, R14 ;  /* 0x000000ffff087224 */ /* 0x000fce00078e000e */
[----:B------:R-:W-:Y:S05]  /*11940*/  WARPSYNC.COLLECTIVE R15, `(.L_x_13901) ;  /* 0x000000000f087348 */ /* 0x000fea0003c00000 */
[----:B------:R0:W1:Y:S02]  /*11950*/  SHFL.IDX P6, R14, R13, R12, R11 ;  /* 0x0000000c0d0e7389 */ /* 0x00006400000c000b */
[----:B01----:R-:W-:Y:S01]  /*11960*/  ENDCOLLECTIVE ;  /* 0x000000000000791b */ /* 0x003fe20003800000 */
.L_x_13901:
        /* <DEDUP_REMOVED lines=14> */
.L_x_13902:
[----:B------:R-:W-:Y:S02]  /*11a50*/  IMAD.MOV.U32 R13, RZ, RZ, R4 ;  /* 0x000000ffff0d7224 */ /* 0x000fe400078e0004 */
[----:B------:R-:W-:Y:S02]  /*11a60*/  IMAD.MOV.U32 R12, RZ, RZ, 0x3 ;  /* 0x00000003ff0c7424 */ /* 0x000fe400078e00ff */
[----:B------:R-:W-:-:S07]  /*11a70*/  IMAD.MOV.U32 R8, RZ, RZ, R14 ;  /* 0x000000ffff087224 */ /* 0x000fce00078e000e */
[----:B------:R-:W-:Y:S05]  /*11a80*/  WARPSYNC.COLLECTIVE R15, `(.L_x_13903) ;  /* 0x000000000f087348 */ /* 0x000fea0003c00000 */
[----:B------:R0:W1:Y:S02]  /*11a90*/  SHFL.IDX P6, R14, R13, R12, R11 ;  /* 0x0000000c0d0e7389 */ /* 0x00006400000c000b */
[----:B01----:R-:W-:Y:S01]  /*11aa0*/  ENDCOLLECTIVE ;  /* 0x000000000000791b */ /* 0x003fe20003800000 */
.L_x_13903:
[----:B------:R-:W-:-:S05]  /*11ab0*/  @!P2 IADD3 R8, P1, R20, R8, RZ ;  /* 0x000000081408a210 */ /* 0x000fca0007f3e0ff */
[----:B------:R-:W-:-:S04]  /*11ac0*/  @!P2 IMAD.X R7, RZ, RZ, R7, P1 ;  /* 0x000000ffff07a224 */ /* 0x000fc800008e0607 */
[----:B------:R-:W-:Y:S02]  /*11ad0*/  @!P2 IMAD.MOV.U32 R9, RZ, RZ, R7 ;  /* 0x000000ffff09a224 */ /* 0x000fe400078e0007 */
[----:B------:R-:W-:Y:S02]  /*11ae0*/  IMAD.MOV.U32 R13, RZ, RZ, R0 ;  /* 0x000000ffff0d7224 */ /* 0x000fe400078e0000 */
[----:B------:R-:W-:Y:S01]  /*11af0*/  VIADD R7, R5, 0x60 ;  /* 0x0000006005077836 */ /* 0x000fe20000000000 */
[----:B------:R-:W-:Y:S01]  /*11b00*/  @!PT LDS RZ, [RZ] ;  /* 0x00000000fffff984 */ /* 0x000fe20000000800 */
[----:B------:R-:W-:Y:S01]  /*11b10*/  @!PT LDS RZ, [RZ] ;  /* 0x00000000fffff984 */ /* 0x000fe20000000800 */
[----:B------:R-:W-:Y:S01]  /*11b20*/  @!PT LDS RZ, [RZ] ;  /* 0x00000000fffff984 */ /* 0x000fe20000000800 */
[----:B------:R0:W-:Y:S04]  /*11b30*/  @!P2 LDGSTS.E.BYPASS.LTC128B.128 [R18+0xc000], desc[UR54][R8.64], !P0 ;  /* 0x0c0000000812afae */ /* 0x0001e8000c101d76 */
[----:B------:R-:W-:Y:S01]  /*11b40*/  ISETP.GE.AND P2, PT, R7, R3, PT ;  /* 0x000000030700720c */ /* 0x000fe20003f46270 */
[----:B------:R-:W-:-:S12]  /*11b50*/  IMAD.MOV.U32 R4, RZ, RZ, R14 ;  /* 0x000000ffff047224 */ /* 0x000fd800078e000e */
[----:B0-----:R-:W-:Y:S05]  /*11b60*/  WARPSYNC.COLLECTIVE R15, `(.L_x_13904) ;  /* 0x000000000f087348 */ /* 0x001fea0003c00000 */
[----:B------:R1:W2:Y:S02]  /*11b70*/  SHFL.IDX P6, R14, R13, R12, R11 ;  /* 0x0000000c0d0e7389 */ /* 0x0002a400000c000b */
[----:B012---:R-:W-:Y:S01]  /*11b80*/  ENDCOLLECTIVE ;  /* 0x000000000000791b */ /* 0x007fe20003800000 */
.L_x_13904:
[----:B------:R-:W-:Y:S02]  /*11b90*/  IMAD.MOV.U32 R13, RZ, RZ, R6 ;  /* 0x000000ffff0d7224 */ /* 0x000fe400078e0006 */
[----:B------:R-:W-:Y:S02]  /*11ba0*/  IMAD.MOV.U32 R12, RZ, RZ, RZ ;  /* 0x000000ffff0c7224 */ /* 0x000fe400078e00ff */
[----:B------:R-:W-:-:S07]  /*11bb0*/  IMAD.MOV.U32 R0, RZ, RZ, R14 ;  /* 0x000000ffff007224 */ /* 0x000fce00078e000e */
[----:B------:R-:W-:Y:S05]  /*11bc0*/  WARPSYNC.COLLECTIVE R15, `(.L_x_13905) ;  /* 0x000000000f087348 */ /* 0x000fea0003c00000 */
[----:B------:R0:W1:Y:S02]  /*11bd0*/  SHFL.IDX P6, R14, R13, R12, R11 ;  /* 0x0000000c0d0e7389 */ /* 0x00006400000c000b */
[----:B01----:R-:W-:Y:S01]  /*11be0*/  ENDCOLLECTIVE ;  /* 0x000000000000791b */ /* 0x003fe20003800000 */
.L_x_13905:
[----:B------:R-:W-:-:S05]  /*11bf0*/  @!P2 IADD3 R0, P1, R20, R0, RZ ;  /* 0x000000001400a210 */ /* 0x000fca0007f3e0ff */
[----:B------:R-:W-:Y:S02]  /*11c00*/  @!P2 IMAD.MOV.U32 R8, RZ, RZ, R0 ;  /* 0x000000ffff08a224 */ /* 0x000fe400078e0000 */
[----:B------:R-:W-:Y:S02]  /*11c10*/  @!P2 IMAD.X R4, RZ, RZ, R4, P1 ;  /* 0x000000ffff04a224 */ /* 0x000fe400008e0604 */
[----:B------:R-:W-:-:S03]  /*11c20*/  IMAD.MOV.U32 R13, RZ, RZ, R2 ;  /* 0x000000ffff0d7224 */ /* 0x000fc600078e0002 */
[----:B------:R-:W-:Y:S01]  /*11c30*/  @!P2 MOV R9, R4 ;  /* 0x000000040009a202 */ /* 0x000fe20000000f00 */
[----:B------:R-:W-:-:S04]  /*11c40*/  VIADD R4, R5, 0x80 ;  /* 0x0000008005047836 */ /* 0x000fc80000000000 */
        /* <DEDUP_REMOVED lines=9> */
.L_x_13906:
[----:B------:R-:W-:Y:S02]  /*11ce0*/  IMAD.MOV.U32 R13, RZ, RZ, R6 ;  /* 0x000000ffff0d7224 */ /* 0x000fe400078e0006 */
[----:B------:R-:W-:Y:S02]  /*11cf0*/  IMAD.MOV.U32 R12, RZ, RZ, 0x1 ;  /* 0x00000001ff0c7424 */ /* 0x000fe400078e00ff */
[----:B------:R-:W-:-:S07]  /*11d00*/  IMAD.MOV.U32 R8, RZ, RZ, R14 ;  /* 0x000000ffff087224 */ /* 0x000fce00078e000e */
[----:B------:R-:W-:Y:S05]  /*11d10*/  WARPSYNC.COLLECTIVE R15, `(.L_x_13907) ;  /* 0x000000000f087348 */ /* 0x000fea0003c00000 */
[----:B------:R0:W1:Y:S02]  /*11d20*/  SHFL.IDX P6, R14, R13, R12, R11 ;  /* 0x0000000c0d0e7389 */ /* 0x00006400000c000b */
[----:B01----:R-:W-:Y:S01]  /*11d30*/  ENDCOLLECTIVE ;  /* 0x000000000000791b */ /* 0x003fe20003800000 */
.L_x_13907:
        /* <DEDUP_REMOVED lines=12> */
.L_x_13908:
[----:B------:R-:W-:Y:S01]  /*11e00*/  IMAD.MOV.U32 R2, RZ, RZ, R14 ;  /* 0x000000ffff027224 */ /* 0x000fe200078e000e */
[----:B------:R-:W-:Y:S06]  /*11e10*/  BRA `(.L_x_13909) ;  /* 0xffffffb400d87947 */ /* 0x000fec000383ffff */
.L_x_13812:
[----:B-1----:R1:W2:Y:S02]  /*11e20*/  SYNCS.PHASECHK.TRANS64.TRYWAIT P0, [R16+URZ+0x13220], R3 ;  /* 0x01322003100075a7 */ /* 0x0022a4000800017f */
[----:B--2---:R-:W-:Y:S05]  /*11e30*/  @!P0 NANOSLEEP.SYNCS 0x989680 ;  /* 0x009896800000895d */ /* 0x004fea0003900000 */
[----:B------:R-:W2:Y:S02]  /*11e40*/  @!P0 SYNCS.PHASECHK.TRANS64 P0, [R16+URZ+0x13220], R3 ;  /* 0x01322003100085a7 */ /* 0x000ea4000800007f */
[----:B--2---:R-:W-:Y:S05]  /*11e50*/  @!P0 BRA `(.L_x_13812) ;  /* 0xfffffffc00f08947 */ /* 0x004fea000383ffff */
[----:B------:R-:W-:Y:S05]  /*11e60*/  BRA `(.L_x_13910) ;  /* 0xffffffb800347947 */ /* 0x000fea000383ffff */
.L_x_13816:
[----:B0-----:R0:W1:Y:S02]  /*11e70*/  SYNCS.PHASECHK.TRANS64.TRYWAIT P0, [R0+URZ+0x13280], R29 ;  /* 0x0132801d000075a7 */ /* 0x001064000800017f */
[----:B-1----:R-:W-:Y:S05]  /*11e80*/  @!P0 NANOSLEEP.SYNCS 0x989680 ;  /* 0x009896800000895d */ /* 0x002fea0003900000 */
[----:B------:R-:W1:Y:S02]  /*11e90*/  @!P0 SYNCS.PHASECHK.TRANS64 P0, [R0+URZ+0x13280], R29 ;  /* 0x0132801d000085a7 */ /* 0x000e64000800007f */
[----:B-1----:R-:W-:Y:S05]  /*11ea0*/  @!P0 BRA `(.L_x_13816) ;  /* 0xfffffffc00f08947 */ /* 0x002fea000383ffff */
[----:B------:R-:W-:Y:S05]  /*11eb0*/  BRA `(.L_x_13911) ;  /* 0xffffffbc00807947 */ /* 0x000fea000383ffff */
.L_x_13817:
        /* <DEDUP_REMOVED lines=8> */
.L_x_13913:
[----:B------:R-:W-:Y:S05]  /*11f40*/  BSYNC B0 ;  /* 0x0000000000007941 */ /* 0x000fea0003800000 */
.L_x_13912:
        /* <DEDUP_REMOVED lines=10> */
.L_x_13914:
[----:B------:R-:W-:Y:S02]  /*11ff0*/  IMAD.MOV.U32 R13, RZ, RZ, R5 ;  /* 0x000000ffff0d7224 */ /* 0x000fe400078e0005 */
[----:B------:R-:W-:Y:S02]  /*12000*/  IMAD.MOV.U32 R12, RZ, RZ, 0x1 ;  /* 0x00000001ff0c7424 */ /* 0x000fe400078e00ff */
[----:B------:R-:W-:Y:S01]  /*12010*/  IMAD.SHL.U32 R15, R2, 0x10, RZ ;  /* 0x00000010020f7824 */ /* 0x000fe200078e00ff */
[----:B------:R-:W-:-:S04]  /*12020*/  MOV R2, R14 ;  /* 0x0000000e00027202 */ /* 0x000fc80000000f00 */
[----:B------:R-:W-:-:S04]  /*12030*/  LOP3.LUT R15, R15, 0x30, RZ, 0xc0, !PT ;  /* 0x000000300f0f7812 */ /* 0x000fc800078ec0ff */
[----:B------:R-:W-:Y:S01]  /*12040*/  IADD3 R2, P0, R15, R2, RZ ;  /* 0x000000020f027210 */ /* 0x000fe20007f1e0ff */
[----:B------:R-:W-:-:S04]  /*12050*/  IMAD.MOV.U32 R15, RZ, RZ, -0x1 ;  /* 0xffffffffff0f7424 */ /* 0x000fc800078e00ff */
[----:B------:R-:W-:-:S08]  /*12060*/  IMAD.X R3, RZ, RZ, R3, P0 ;  /* 0x000000ffff037224 */ /* 0x000fd000000e0603 */
[----:B------:R-:W-:Y:S05]  /*12070*/  WARPSYNC.COLLECTIVE R15, `(.L_x_13915) ;  /* 0x000000000f087348 */ /* 0x000fea0003c00000 */
[----:B------:R0:W1:Y:S02]  /*12080*/  SHFL.IDX P6, R14, R13, R12, R11 ;  /* 0x0000000c0d0e7389 */ /* 0x00006400000c000b */
[----:B01----:R-:W-:Y:S01]  /*12090*/  ENDCOLLECTIVE ;  /* 0x000000000000791b */ /* 0x003fe20003800000 */
.L_x_13915:
        /* <DEDUP_REMOVED lines=10> */
.L_x_13916:
        /* <DEDUP_REMOVED lines=11> */
.L_x_13917:
        /* <DEDUP_REMOVED lines=10> */
.L_x_13918:
        /* <DEDUP_REMOVED lines=11> */
.L_x_13919:
        /* <DEDUP_REMOVED lines=10> */
.L_x_13920:
[----:B------:R-:W-:Y:S02]  /*123e0*/  IMAD.MOV.U32 R13, RZ, RZ, R18 ;  /* 0x000000ffff0d7224 */ /* 0x000fe400078e0012 */
[----:B------:R-:W-:Y:S01]  /*123f0*/  IMAD.MOV.U32 R12, RZ, RZ, RZ ;  /* 0x000000ffff0c7224 */ /* 0x000fe200078e00ff */
[----:B------:R-:W-:Y:S01]  /*12400*/  SHF.L.U32 R5, R2, 0x4, RZ ;  /* 0x0000000402057819 */ /* 0x000fe200000006ff */
[----:B------:R-:W-:-:S07]  /*12410*/  IMAD.MOV.U32 R2, RZ, RZ, R14 ;  /* 0x000000ffff027224 */ /* 0x000fce00078e000e */
[----:B------:R-:W-:Y:S05]  /*12420*/  WARPSYNC.COLLECTIVE R15, `(.L_x_13921) ;  /* 0x000000000f087348 */ /* 0x000fea0003c00000 */
[----:B------:R0:W1:Y:S02]  /*12430*/  SHFL.IDX P6, R14, R13, R12, R11 ;  /* 0x0000000c0d0e7389 */ /* 0x00006400000c000b */
[----:B01----:R-:W-:Y:S01]  /*12440*/  ENDCOLLECTIVE ;  /* 0x000000000000791b */ /* 0x003fe20003800000 */
.L_x_13921:
[----:B------:R-:W-:-:S04]  /*12450*/  LOP3.LUT R5, R5, 0x30, RZ, 0xc0, !PT ;  /* 0x0000003005057812 */ /* 0x000fc800078ec0ff */
[----:B------:R-:W-:-:S05]  /*12460*/  IADD3 R2, P0, R5, R2, RZ ;  /* 0x0000000205027210 */ /* 0x000fca0007f1e0ff */
[----:B------:R-:W-:Y:S02]  /*12470*/  IMAD.X R3, RZ, RZ, R3, P0 ;  /* 0x000000ffff037224 */ /* 0x000fe400000e0603 */
[----:B------:R-:W-:-:S03]  /*12480*/  IMAD.MOV.U32 R13, RZ, RZ, R20 ;  /* 0x000000ffff0d7224 */ /* 0x000fc600078e0014 */
        /* <DEDUP_REMOVED lines=8> */
.L_x_13922:
[----:B------:R-:W-:Y:S01]  /*12510*/  IMAD.MOV.U32 R2, RZ, RZ, R14 ;  /* 0x000000ffff027224 */ /* 0x000fe200078e000e */
[----:B------:R-:W-:Y:S06]  /*12520*/  BRA `(.L_x_13923) ;  /* 0xffffffb800f47947 */ /* 0x000fec000383ffff */
.L_x_13822:
[----:B---3--:R3:W4:Y:S02]  /*12530*/  SYNCS.PHASECHK.TRANS64.TRYWAIT P0, [R0+URZ+0x13240], R29 ;  /* 0x0132401d000075a7 */ /* 0x008724000800017f */
[----:B----4-:R-:W-:Y:S05]  /*12540*/  @!P0 NANOSLEEP.SYNCS 0x989680 ;  /* 0x009896800000895d */ /* 0x010fea0003900000 */
[----:B------:R-:W4:Y:S02]  /*12550*/  @!P0 SYNCS.PHASECHK.TRANS64 P0, [R0+URZ+0x13240], R29 ;  /* 0x0132401d000085a7 */ /* 0x000f24000800007f */
[----:B----4-:R-:W-:Y:S05]  /*12560*/  @!P0 BRA `(.L_x_13822) ;  /* 0xfffffffc00f08947 */ /* 0x010fea000383ffff */
[----:B------:R-:W-:Y:S05]  /*12570*/  BRA `(.L_x_13924) ;  /* 0xffffffbc00507947 */ /* 0x000fea000383ffff */
.L_x_13823:
        /* <DEDUP_REMOVED lines=8> */
.L_x_13926:
[----:B------:R-:W-:Y:S05]  /*12600*/  BSYNC B0 ;  /* 0x0000000000007941 */ /* 0x000fea0003800000 */
.L_x_13925:
        /* <DEDUP_REMOVED lines=8> */
.L_x_13927:
[----:B------:R-:W-:Y:S02]  /*12690*/  IMAD.MOV.U32 R13, RZ, RZ, R8 ;  /* 0x000000ffff0d7224 */ /* 0x000fe400078e0008 */
[----:B------:R-:W-:Y:S02]  /*126a0*/  IMAD.MOV.U32 R12, RZ, RZ, 0x1 ;  /* 0x00000001ff0c7424 */ /* 0x000fe400078e00ff */
[----:B------:R-:W-:-:S07]  /*126b0*/  IMAD.MOV.U32 R2, RZ, RZ, R14 ;  /* 0x000000ffff027224 */ /* 0x000fce00078e000e */
[----:B------:R-:W-:Y:S05]  /*126c0*/  WARPSYNC.COLLECTIVE R15, `(.L_x_13928) ;  /* 0x000000000f087348 */ /* 0x000fea0003c00000 */
[----:B------:R0:W1:Y:S02]  /*126d0*/  SHFL.IDX P6, R14, R13, R12, R11 ;  /* 0x0000000c0d0e7389 */ /* 0x00006400000c000b */
[----:B01----:R-:W-:Y:S01]  /*126e0*/  ENDCOLLECTIVE ;  /* 0x000000000000791b */ /* 0x003fe20003800000 */
.L_x_13928:
        /* <DEDUP_REMOVED lines=11> */
.L_x_13929:
[----:B------:R-:W-:Y:S02]  /*127a0*/  IMAD.MOV.U32 R13, RZ, RZ, R8 ;  /* 0x000000ffff0d7224 */ /* 0x000fe400078e0008 */
[----:B------:R-:W-:Y:S02]  /*127b0*/  IMAD.MOV.U32 R12, RZ, RZ, 0x2 ;  /* 0x00000002ff0c7424 */ /* 0x000fe400078e00ff */
[----:B------:R-:W-:-:S07]  /*127c0*/  IMAD.MOV.U32 R2, RZ, RZ, R14 ;  /* 0x000000ffff027224 */ /* 0x000fce00078e000e */
[----:B------:R-:W-:Y:S05]  /*127d0*/  WARPSYNC.COLLECTIVE R15, `(.L_x_13930) ;  /* 0x000000000f087348 */ /* 0x000fea0003c00000 */
[----:B------:R0:W1:Y:S02]  /*127e0*/  SHFL.IDX P6, R14, R13, R12, R11 ;  /* 0x0000000c0d0e7389 */ /* 0x00006400000c000b */
[----:B01----:R-:W-:Y:S01]  /*127f0*/  ENDCOLLECTIVE ;  /* 0x000000000000791b */ /* 0x003fe20003800000 */
.L_x_13930:
        /* <DEDUP_REMOVED lines=11> */
.L_x_13931:
[----:B------:R-:W-:Y:S02]  /*128b0*/  IMAD.MOV.U32 R13, RZ, RZ, R8 ;  /* 0x000000ffff0d7224 */ /* 0x000fe400078e0008 */
[----:B------:R-:W-:Y:S02]  /*128c0*/  IMAD.MOV.U32 R12, RZ, RZ, 0x3 ;  /* 0x00000003ff0c7424 */ /* 0x000fe400078e00ff */
[----:B------:R-:W-:-:S07]  /*128d0*/  IMAD.MOV.U32 R2, RZ, RZ, R14 ;  /* 0x000000ffff027224 */ /* 0x000fce00078e000e */
[----:B------:R-:W-:Y:S05]  /*128e0*/  WARPSYNC.COLLECTIVE R15, `(.L_x_13932) ;  /* 0x000000000f087348 */ /* 0x000fea0003c00000 */
[----:B------:R0:W1:Y:S02]  /*128f0*/  SHFL.IDX P6, R14, R13, R12, R11 ;  /* 0x0000000c0d0e7389 */ /* 0x00006400000c000b */
[----:B01----:R-:W-:Y:S01]  /*12900*/  ENDCOLLECTIVE ;  /* 0x000000000000791b */ /* 0x003fe20003800000 */
.L_x_13932:
        /* <DEDUP_REMOVED lines=11> */
.L_x_13933:
[----:B------:R-:W-:Y:S02]  /*129c0*/  IMAD.MOV.U32 R13, RZ, RZ, R5 ;  /* 0x000000ffff0d7224 */ /* 0x000fe400078e0005 */
[----:B------:R-:W-:Y:S02]  /*129d0*/  IMAD.MOV.U32 R12, RZ, RZ, RZ ;  /* 0x000000ffff0c7224 */ /* 0x000fe400078e00ff */
[----:B------:R-:W-:-:S07]  /*129e0*/  IMAD.MOV.U32 R2, RZ, RZ, R14 ;  /* 0x000000ffff027224 */ /* 0x000fce00078e000e */
[----:B------:R-:W-:Y:S05]  /*129f0*/  WARPSYNC.COLLECTIVE R15, `(.L_x_13934) ;  /* 0x000000000f087348 */ /* 0x000fea0003c00000 */
[----:B------:R0:W1:Y:S02]  /*12a00*/  SHFL.IDX P6, R14, R13, R12, R11 ;  /* 0x0000000c0d0e7389 */ /* 0x00006400000c000b */
[----:B01----:R-:W-:Y:S01]  /*12a10*/  ENDCOLLECTIVE ;  /* 0x000000000000791b */ /* 0x003fe20003800000 */
.L_x_13934:
        /* <DEDUP_REMOVED lines=11> */
.L_x_13935:
[----:B------:R-:W-:Y:S01]  /*12ad0*/  IMAD.MOV.U32 R2, RZ, RZ, R14 ;  /* 0x000000ffff027224 */ /* 0x000fe200078e000e */
[----:B------:R-:W-:Y:S06]  /*12ae0*/  BRA `(.L_x_13936) ;  /* 0xffffffb800dc7947 */ /* 0x000fec000383ffff */
.L_x_13828:
[----:B0-----:R0:W2:Y:S02]  /*12af0*/  SYNCS.PHASECHK.TRANS64.TRYWAIT P2, [R2+URZ+0x13270], R0 ;  /* 0x01327000020075a7 */ /* 0x0010a4000804017f */
[----:B--2---:R-:W-:Y:S05]  /*12b00*/  @!P2 NANOSLEEP.SYNCS 0x989680 ;  /* 0x009896800000a95d */ /* 0x004fea0003900000 */
[----:B------:R-:W2:Y:S02]  /*12b10*/  @!P2 SYNCS.PHASECHK.TRANS64 P2, [R2+URZ+0x13270], R0 ;  /* 0x013270000200a5a7 */ /* 0x000ea4000804007f */
[----:B--2---:R-:W-:Y:S05]  /*12b20*/  @!P2 BRA `(.L_x_13828) ;  /* 0xfffffffc00f0a947 */ /* 0x004fea000383ffff */
[----:B------:R-:W-:Y:S05]  /*12b30*/  BRA `(.L_x_13937) ;  /* 0xffffffbc00407947 */ /* 0x000fea000383ffff */
.L_x_13830:
[----:B0-----:R0:W2:Y:S02]  /*12b40*/  SYNCS.PHASECHK.TRANS64.TRYWAIT P2, [R2+URZ+0x13260], R3 ;  /* 0x01326003020075a7 */ /* 0x0010a4000804017f */
[----:B--2---:R-:W-:Y:S05]  /*12b50*/  @!P2 NANOSLEEP.SYNCS 0x989680 ;  /* 0x009896800000a95d */ /* 0x004fea0003900000 */
[----:B------:R-:W2:Y:S02]  /*12b60*/  @!P2 SYNCS.PHASECHK.TRANS64 P2, [R2+URZ+0x13260], R3 ;  /* 0x013260030200a5a7 */ /* 0x000ea4000804007f */
[----:B--2---:R-:W-:Y:S05]  /*12b70*/  @!P2 BRA `(.L_x_13830) ;  /* 0xfffffffc00f0a947 */ /* 0x004fea000383ffff */
[----:B------:R-:W-:Y:S05]  /*12b80*/  BRA `(.L_x_13938) ;  /* 0xffffffbc00507947 */ /* 0x000fea000383ffff */
.L_x_13838:
[----:B-1----:R1:W2:Y:S02]  /*12b90*/  SYNCS.PHASECHK.TRANS64.TRYWAIT P1, [R0+URZ+0x13270], R3 ;  /* 0x01327003000075a7 */ /* 0x0022a4000802017f */
[----:B--2---:R-:W-:Y:S05]  /*12ba0*/  @!P1 NANOSLEEP.SYNCS 0x989680 ;  /* 0x009896800000995d */ /* 0x004fea0003900000 */
[----:B------:R-:W2:Y:S02]  /*12bb0*/  @!P1 SYNCS.PHASECHK.TRANS64 P1, [R0+URZ+0x13270], R3 ;  /* 0x01327003000095a7 */ /* 0x000ea4000802007f */
[----:B--2---:R-:W-:Y:S05]  /*12bc0*/  @!P1 BRA `(.L_x_13838) ;  /* 0xfffffffc00f09947 */ /* 0x004fea000383ffff */
[----:B------:R-:W-:Y:S05]  /*12bd0*/  BRA `(.L_x_13939) ;  /* 0xffffffc000e87947 */ /* 0x000fea000383ffff */
.L_x_13840:
[----:B-1----:R1:W2:Y:S02]  /*12be0*/  SYNCS.PHASECHK.TRANS64.TRYWAIT P1, [R0+URZ+0x13260], R3 ;  /* 0x01326003000075a7 */ /* 0x0022a4000802017f */
[----:B--2---:R-:W-:Y:S05]  /*12bf0*/  @!P1 NANOSLEEP.SYNCS 0x989680 ;  /* 0x009896800000995d */ /* 0x004fea0003900000 */
[----:B------:R-:W2:Y:S02]  /*12c00*/  @!P1 SYNCS.PHASECHK.TRANS64 P1, [R0+URZ+0x13260], R3 ;  /* 0x01326003000095a7 */ /* 0x000ea4000802007f */
[----:B--2---:R-:W-:Y:S05]  /*12c10*/  @!P1 BRA `(.L_x_13840) ;  /* 0xfffffffc00f09947 */ /* 0x004fea000383ffff */
[----:B------:R-:W-:Y:S05]  /*12c20*/  BRA `(.L_x_13940) ;  /* 0xffffffc000f87947 */ /* 0x000fea000383ffff */
.L_x_13852:
[----:B0-----:R0:W3:Y:S02]  /*12c30*/  SYNCS.PHASECHK.TRANS64.TRYWAIT P0, [R5+URZ+0x13220], R0 ;  /* 0x01322000050075a7 */ /* 0x0010e4000800017f */
[----:B---3--:R-:W-:Y:S05]  /*12c40*/  @!P0 NANOSLEEP.SYNCS 0x989680 ;  /* 0x009896800000895d */ /* 0x008fea0003900000 */
[----:B------:R-:W3:Y:S02]  /*12c50*/  @!P0 SYNCS.PHASECHK.TRANS64 P0, [R5+URZ+0x13220], R0 ;  /* 0x01322000050085a7 */ /* 0x000ee4000800007f */
[----:B---3--:R-:W-:Y:S05]  /*12c60*/  @!P0 BRA `(.L_x_13852) ;  /* 0xfffffffc00f08947 */ /* 0x008fea000383ffff */
[----:B------:R-:W-:Y:S05]  /*12c70*/  BRA `(.L_x_13941) ;  /* 0xffffffd400987947 */ /* 0x000fea000383ffff */
.L_x_13853:
[----:B------:R-:W3:Y:S01]  /*12c80*/  S2R R2, SR_TID.X ;  /* 0x0000000000027919 */ /* 0x000ee20000002100 */
[----:B------:R-:W-:Y:S01]  /*12c90*/  BSSY B0, `(.L_x_13942) ;  /* 0x000000a000007945 */ /* 0x000fe20003800000 */
[----:B------:R-:W-:Y:S02]  /*12ca0*/  IMAD.MOV.U32 R12, RZ, RZ, RZ ;  /* 0x000000ffff0c7224 */ /* 0x000fe400078e00ff */
[----:B------:R-:W-:Y:S02]  /*12cb0*/  IMAD.MOV.U32 R11, RZ, RZ, 0x1f ;  /* 0x0000001fff0b7424 */ /* 0x000fe400078e00ff */
[----:B------:R-:W-:Y:S01]  /*12cc0*/  IMAD.MOV.U32 R15, RZ, RZ, -0x1 ;  /* 0xffffffffff0f7424 */ /* 0x000fe200078e00ff */
[----:B---3--:R-:W-:-:S04]  /*12cd0*/  SHF.R.U32.HI R2, RZ, 0x5, R2 ;  /* 0x00000005ff027819 */ /* 0x008fc80000011602 */
[----:B------:R-:W-:-:S05]  /*12ce0*/  LOP3.LUT R2, R2, 0x3, RZ, 0xc0, !PT ;  /* 0x0000000302027812 */ /* 0x000fca00078ec0ff */
[----:B------:R-:W-:-:S07]  /*12cf0*/  IMAD.MOV.U32 R13, RZ, RZ, R2 ;  /* 0x000000ffff0d7224 */ /* 0x000fce00078e0002 */
[----:B012--5:R-:W-:Y:S05]  /*12d00*/  WARPSYNC.COLLECTIVE R15, `(.L_x_13943) ;  /* 0x000000000f087348 */ /* 0x027fea0003c00000 */
[----:B------:R3:W4:Y:S02]  /*12d10*/  SHFL.IDX P6, R14, R13, R12, R11 ;  /* 0x0000000c0d0e7389 */ /* 0x00072400000c000b */
[----:B012345:R-:W-:Y:S01]  /*12d20*/  ENDCOLLECTIVE ;  /* 0x000000000000791b */ /* 0x03ffe20003800000 */
.L_x_13943:
[----:B------:R-:W-:Y:S05]  /*12d30*/  BSYNC B0 ;  /* 0x0000000000007941 */ /* 0x000fea0003800000 */
.L_x_13942:
[----:B------:R-:W-:Y:S05]  /*12d40*/  BRA `(.L_x_13944) ;  /* 0xffffffd400807947 */ /* 0x000fea000383ffff */
.L_x_13856:
[----:B------:R-:W-:Y:S01]  /*12d50*/  BSSY B1, `(.L_x_13945) ;  /* 0x0000006000017945 */ /* 0x000fe20003800000 */
[----:B------:R-:W-:-:S07]  /*12d60*/  IMAD.MOV.U32 R15, RZ, RZ, -0x1 ;  /* 0xffffffffff0f7424 */ /* 0x000fce00078e00ff */
[----:B012--5:R-:W-:Y:S05]  /*12d70*/  WARPSYNC.COLLECTIVE R15, `(.L_x_13946) ;  /* 0x000000000f0c7348 */ /* 0x027fea0003c00000 */
[----:B------:R-:W-:Y:S02]  /*12d80*/  ELECT P6, UR62, PT ;  /* 0x00000000003e782f */ /* 0x000fe400038c0000 */
[----:B------:R-:W-:Y:S01]  /*12d90*/  MOV R14, UR62 ;  /* 0x0000003e000e7c02 */ /* 0x000fe20008000f00 */
[----:B012--5:R-:W-:Y:S10]  /*12da0*/  ENDCOLLECTIVE ;  /* 0x000000000000791b */ /* 0x027ff40003800000 */
.L_x_13946:
[----:B------:R-:W-:Y:S05]  /*12db0*/  BSYNC B1 ;  /* 0x0000000000017941 */ /* 0x000fea0003800000 */
.L_x_13945:
[----:B------:R-:W-:Y:S05]  /*12dc0*/  BRA `(.L_x_13947) ;  /* 0xffffffd400787947 */ /* 0x000fea000383ffff */
.L_x_13858:
[----:B0-----:R0:W3:Y:S02]  /*12dd0*/  SYNCS.PHASECHK.TRANS64.TRYWAIT P1, [R4+URZ+0x13240], R3 ;  /* 0x01324003040075a7 */ /* 0x0010e4000802017f */
[----:B---3--:R-:W-:Y:S05]  /*12de0*/  @!P1 NANOSLEEP.SYNCS 0x989680 ;  /* 0x009896800000995d */ /* 0x008fea0003900000 */
[----:B------:R-:W3:Y:S02]  /*12df0*/  @!P1 SYNCS.PHASECHK.TRANS64 P1, [R4+URZ+0x13240], R3 ;  /* 0x01324003040095a7 */ /* 0x000ee4000802007f */
[----:B---3--:R-:W-:Y:S05]  /*12e00*/  @!P1 BRA `(.L_x_13858) ;  /* 0xfffffffc00f09947 */ /* 0x008fea000383ffff */
[----:B------:R-:W-:Y:S05]  /*12e10*/  BRA `(.L_x_13948) ;  /* 0xffffffd400a07947 */ /* 0x000fea000383ffff */
.L_x_13860:
[----:B-1----:R1:W3:Y:S02]  /*12e20*/  SYNCS.PHASECHK.TRANS64.TRYWAIT P1, [R5+URZ+0x13240], R0 ;  /* 0x01324000050075a7 */ /* 0x0022e4000802017f */
[----:B---3--:R-:W-:Y:S05]  /*12e30*/  @!P1 NANOSLEEP.SYNCS 0x989680 ;  /* 0x009896800000995d */ /* 0x008fea0003900000 */
[----:B------:R-:W3:Y:S02]  /*12e40*/  @!P1 SYNCS.PHASECHK.TRANS64 P1, [R5+URZ+0x13240], R0 ;  /* 0x01324000050095a7 */ /* 0x000ee4000802007f */
[----:B---3--:R-:W-:Y:S05]  /*12e50*/  @!P1 BRA `(.L_x_13860) ;  /* 0xfffffffc00f09947 */ /* 0x008fea000383ffff */
[----:B------:R-:W-:Y:S05]  /*12e60*/  BRA `(.L_x_13949) ;  /* 0xffffffd400b07947 */ /* 0x000fea000383ffff */
.L_x_13862:
[----:B---3--:R3:W4:Y:S02]  /*12e70*/  SYNCS.PHASECHK.TRANS64.TRYWAIT P1, [R4+URZ+0x13260], R3 ;  /* 0x01326003040075a7 */ /* 0x008724000802017f */
[----:B----4-:R-:W-:Y:S05]  /*12e80*/  @!P1 NANOSLEEP.SYNCS 0x989680 ;  /* 0x009896800000995d */ /* 0x010fea0003900000 */
[----:B------:R-:W4:Y:S02]  /*12e90*/  @!P1 SYNCS.PHASECHK.TRANS64 P1, [R4+URZ+0x13260], R3 ;  /* 0x01326003040095a7 */ /* 0x000f24000802007f */
[----:B----4-:R-:W-:Y:S05]  /*12ea0*/  @!P1 BRA `(.L_x_13862) ;  /* 0xfffffffc00f09947 */ /* 0x010fea000383ffff */
[----:B------:R-:W-:Y:S05]  /*12eb0*/  BRA `(.L_x_13950) ;  /* 0xffffffd400ac7947 */ /* 0x000fea000383ffff */
.L_x_13864:
[----:B----4-:R4:W0:Y:S02]  /*12ec0*/  SYNCS.PHASECHK.TRANS64.TRYWAIT P1, [R5+URZ+0x13260], R0 ;  /* 0x01326000050075a7 */ /* 0x010824000802017f */
[----:B0-----:R-:W-:Y:S05]  /*12ed0*/  @!P1 NANOSLEEP.SYNCS 0x989680 ;  /* 0x009896800000995d */ /* 0x001fea0003900000 */
[----:B------:R-:W0:Y:S02]  /*12ee0*/  @!P1 SYNCS.PHASECHK.TRANS64 P1, [R5+URZ+0x13260], R0 ;  /* 0x01326000050095a7 */ /* 0x000e24000802007f */
[----:B0-----:R-:W-:Y:S05]  /*12ef0*/  @!P1 BRA `(.L_x_13864) ;  /* 0xfffffffc00f09947 */ /* 0x001fea000383ffff */
[----:B------:R-:W-:Y:S05]  /*12f00*/  BRA `(.L_x_13951) ;  /* 0xffffffd400a87947 */ /* 0x000fea000383ffff */
.L_x_13866:
[----:B------:R0:W0:Y:S02]  /*12f10*/  SYNCS.PHASECHK.TRANS64.TRYWAIT P1, [R4+URZ+0x13280], R3 ;  /* 0x01328003040075a7 */ /* 0x000024000802017f */
[----:B0-----:R-:W-:Y:S05]  /*12f20*/  @!P1 NANOSLEEP.SYNCS 0x989680 ;  /* 0x009896800000995d */ /* 0x001fea0003900000 */
[----:B------:R-:W0:Y:S02]  /*12f30*/  @!P1 SYNCS.PHASECHK.TRANS64 P1, [R4+URZ+0x13280], R3 ;  /* 0x01328003040095a7 */ /* 0x000e24000802007f */
[----:B0-----:R-:W-:Y:S05]  /*12f40*/  @!P1 BRA `(.L_x_13866) ;  /* 0xfffffffc00f09947 */ /* 0x001fea000383ffff */
[----:B------:R-:W-:Y:S05]  /*12f50*/  BRA `(.L_x_13952) ;  /* 0xffffffd400a47947 */ /* 0x000fea000383ffff */
.L_x_13953:
        /* <DEDUP_REMOVED lines=10> */
.L_x_16303:


//--------------------- .text._ZN7cutlass13device_kernelIN5flash11enable_sm90INS1_16FlashAttnFwdSm90INS1_25CollectiveMainloopFwdSm90ILi2EN4cute5tupleIJNS5_1CILi1EEES8_S8_EEENS6_IJNS7_ILi192EEENS7_ILi160EEENS7_ILi64EEEEEELi64ENS_12float_e4m3_tEfNS_4arch4Sm90ELb0ELb0ELb0ELb1ELb1ELb1ELb0ELb1ELb1ELb1ELb1ELb0EEENS1_21CollectiveEpilogueFwdINS6_IJSA_SC_SB_EEES9_NS_10bfloat16_tESG_Li384ELb1ELb1ELb1ELb1EEENS1_36VarlenDynamicPersistentTileSchedulerILi192ELi160ELi384ELi128ELb1ELb1ELb1ELb0ELb1ELb1EEEEEEEEEvNT_6ParamsE --------------------------
	.section	.text._ZN7cutlass13device_kernelIN5flash11enable_sm90INS1_16FlashAttnFwdSm90INS1_25CollectiveMainloopFwdSm90ILi2EN4cute5tupleIJNS5_1CILi1EEES8_S8_EEENS6_IJNS7_ILi192EEENS7_ILi160EEENS7_ILi64EEEEEELi64ENS_12float_e4m3_tEfNS_4arch4Sm90ELb0ELb0ELb0ELb1ELb1ELb1ELb0ELb1ELb1ELb1ELb1ELb0EEENS1_21CollectiveEpilogueFwdINS6_IJSA_SC_SB_EEES9_NS_10bfloat16_tESG_Li384ELb1ELb1ELb1ELb1EEENS1_36VarlenDynamicPersistentTileSchedulerILi192ELi160ELi384ELi128ELb1ELb1ELb1ELb0ELb1ELb1EEEEEEEEEvNT_6ParamsE,"ax",@progbits
	.align	128
.text._ZN7cutlass13device_kernelIN5flash11enable_sm90INS1_16FlashAttnFwdSm90INS1_25CollectiveMainloopFwdSm90ILi2EN4cute5tupleIJNS5_1CILi1EEES8_S8_EEENS6_IJNS7_ILi192EEENS7_ILi160EEENS7_ILi64EEEEEELi64ENS_12float_e4m3_tEfNS_4arch4Sm90ELb0ELb0ELb0ELb1ELb1ELb1ELb0ELb1ELb1ELb1ELb1ELb0EEENS1_21CollectiveEpilogueFwdINS6_IJSA_SC_SB_EEES9_NS_10bfloat16_tESG_Li384ELb1ELb1ELb1ELb1EEENS1_36VarlenDynamicPersistentTileSchedulerILi192ELi160ELi384ELi128ELb1ELb1ELb1ELb0ELb1ELb1EEEEEEEEEvNT_6ParamsE:
        .type           _ZN7cutlass13device_kernelIN5flash11enable_sm90INS1_16FlashAttnFwdSm90INS1_25CollectiveMainloopFwdSm90ILi2EN4cute5tupleIJNS5_1CILi1EEES8_S8_EEENS6_IJNS7_ILi192EEENS7_ILi160EEENS7_ILi64EEEEEELi64ENS_12float_e4m3_tEfNS_4arch4Sm90ELb0ELb0ELb0ELb1ELb1ELb1ELb0ELb1ELb1ELb1ELb1ELb0EEENS1_21CollectiveEpilogueFwdINS6_IJSA_SC_SB_EEES9_NS_10bfloat16_tESG_Li384ELb1ELb1ELb1ELb1EEENS1_36VarlenDynamicPersistentTileSchedulerILi192ELi160ELi384ELi128ELb1ELb1ELb1ELb0ELb1ELb1EEEEEEEEEvNT_6ParamsE,@function
        .size           _ZN7cutlass13device_kernelIN5flash11enable_sm90INS1_16FlashAttnFwdSm90INS1_25CollectiveMainloopFwdSm90ILi2EN4cute5tupleIJNS5_1CILi1EEES8_S8_EEENS6_IJNS7_ILi192EEENS7_ILi160EEENS7_ILi64EEEEEELi64ENS_12float_e4m3_tEfNS_4arch4Sm90ELb0ELb0ELb0ELb1ELb1ELb1ELb0ELb1ELb1ELb1ELb1ELb0EEENS1_21CollectiveEpilogueFwdINS6_IJSA_SC_SB_EEES9_NS_10bfloat16_tESG_Li384ELb1ELb1ELb1ELb1EEENS1_36VarlenDynamicPersistentTileSchedulerILi192ELi160ELi384ELi128ELb1ELb1ELb1ELb0ELb1ELb1EEEEEEEEEvNT_6ParamsE,(.L_x_16304 - _ZN7cutlass13device_kernelIN5flash11enable_sm90INS1_16FlashAttnFwdSm90INS1_25CollectiveMainloopFwdSm90ILi2EN4cute5tupleIJNS5_1CILi1EEES8_S8_EEENS6_IJNS7_ILi192EEENS7_ILi160EEENS7_ILi64EEEEEELi64ENS_12float_e4m3_tEfNS_4arch4Sm90ELb0ELb0ELb0ELb1ELb1ELb1ELb0ELb1ELb1ELb1ELb1ELb0EEENS1_21CollectiveEpilogueFwdINS6_IJSA_SC_SB_EEES9_NS_10bfloat16_tESG_Li384ELb1ELb1ELb1ELb1EEENS1_36VarlenDynamicPersistentTileSchedulerILi192ELi160ELi384ELi128ELb1ELb1ELb1ELb0ELb1ELb1EEEEEEEEEvNT_6ParamsE)
        .other          _ZN7cutlass13device_kernelIN5flash11enable_sm90INS1_16FlashAttnFwdSm90INS1_25CollectiveMainloopFwdSm90ILi2EN4cute5tupleIJNS5_1CILi1EEES8_S8_EEENS6_IJNS7_ILi192EEENS7_ILi160EEENS7_ILi64EEEEEELi64ENS_12float_e4m3_tEfNS_4arch4Sm90ELb0ELb0ELb0ELb1ELb1ELb1ELb0ELb1ELb1ELb1ELb1ELb0EEENS1_21CollectiveEpilogueFwdINS6_IJSA_SC_SB_EEES9_NS_10bfloat16_tESG_Li384ELb1ELb1ELb1ELb1EEENS1_36VarlenDynamicPersistentTileSchedulerILi192ELi160ELi384ELi128ELb1ELb1ELb1ELb0ELb1ELb1EEEEEEEEEvNT_6ParamsE,@"STO_CUDA_ENTRY STV_DEFAULT"
_ZN7cutlass13device_kernelIN5flash11enable_sm90INS1_16FlashAttnFwdSm90INS1_25CollectiveMainloopFwdSm90ILi2EN4cute5tupleIJNS5_1CILi1EEES8_S8_EEENS6_IJNS7_ILi192EEENS7_ILi160EEENS7_ILi64EEEEEELi64ENS_12float_e4m3_tEfNS_4arch4Sm90ELb0ELb0ELb0ELb1ELb1ELb1ELb0ELb1ELb1ELb1ELb1ELb0EEENS1_21CollectiveEpilogueFwdINS6_IJSA_SC_SB_EEES9_NS_10bfloat16_tESG_Li384ELb1ELb1ELb1ELb1EEENS1_36VarlenDynamicPersistentTileSchedulerILi192ELi160ELi384ELi128ELb1ELb1ELb1ELb0ELb1ELb1EEEEEEEEEvNT_6ParamsE:
        /* <DEDUP_REMOVED lines=17> */
.L_x_13955:
[----:B------:R-:W-:Y:S05]  /*0110*/  BSYNC B0 ;  /* 0x0000000000007941 */ /* 0x000fea0003800000 */
.L_x_13954:
        /* <DEDUP_REMOVED lines=40> */
.L_x_13956:
        /* <DEDUP_REMOVED lines=22> */
.L_x_13957:
        /* <DEDUP_REMOVED lines=18> */
.L_x_13958:
        /* <DEDUP_REMOVED lines=22> */
.L_x_13959:
        /* <DEDUP_REMOVED lines=23> */
.L_x_13960:
        /* <DEDUP_REMOVED lines=9> */
.L_x_13963:
        /* <DEDUP_REMOVED lines=16> */
[----:B------:R-:W3:Y:S01]  /*0a80*/  LDL.LU R16, [R1+0x38] ;  /* 0x0000380001107983 */ /* 0x000ee20000300800 */
[----:B------:R-:W0:Y:S02]  /*0a90*/  S2R R0, SR_TID.X ;  /* 0x0000000000007919 */ /* 0x000e240000002100 */
[----:B0-----:R-:W-:-:S05]  /*0aa0*/  VIADD R15, R0, 0xffffff80 ;  /* 0xffffff80000f7836 */ /* 0x001fca0000000000 */
[----:B------:R-:W-:Y:S02]  /*0ab0*/  SHF.R.S32.HI R0, RZ, 0x1f, R15 ;  /* 0x0000001fff007819 */ /* 0x000fe4000001140f */
[-C--:B------:R-:W-:Y:S02]  /*0ac0*/  LEA.HI R3, R15, R15.reuse, RZ, 0x1 ;  /* 0x0000000f0f037211 */ /* 0x080fe400078f08ff */
[CC--:B--2---:R-:W-:Y:S02]  /*0ad0*/  LEA.HI R2, R0.reuse, R15.reuse, RZ, 0x7 ;  /* 0x0000000f00027211 */ /* 0x0c4fe400078f38ff */
[CC--:B------:R-:W-:Y:S02]  /*0ae0*/  LEA.HI R4, R0.reuse, R15.reuse, RZ, 0x5 ;  /* 0x0000000f00047211 */ /* 0x0c0fe400078f28ff */
[----:B------:R-:W-:Y:S02]  /*0af0*/  SHF.R.S32.HI R10, RZ, 0x1, R3 ;  /* 0x00000001ff0a7819 */ /* 0x000fe40000011403 */
[----:B------:R-:W-:Y:S01]  /*0b00*/  LEA.HI R5, R0, R15, RZ, 0x4 ;  /* 0x0000000f00057211 */ /* 0x000fe200078f20ff */
[----:B------:R-:W-:Y:S01]  /*0b10*/  IMAD.SHL.U32 R8, R4, 0x20, RZ ;  /* 0x0000002004087824 */ /* 0x000fe200078e00ff */
[----:B------:R-:W-:-:S02]  /*0b20*/  LOP3.LUT R9, R2, 0xffffff80, RZ, 0xc0, !PT ;  /* 0xffffff8002097812 */ /* 0x000fc400078ec0ff */
[----:B------:R-:W-:Y:S02]  /*0b30*/  LEA.HI R4, R3, R10, RZ, 0x1 ;  /* 0x0000000a03047211 */ /* 0x000fe400078f08ff */
[----:B------:R-:W-:Y:S01]  /*0b40*/  LOP3.LUT R7, R5, 0x3fffff0, RZ, 0xc0, !PT ;  /* 0x03fffff005077812 */ /* 0x000fe200078ec0ff */
[C---:B------:R-:W-:Y:S01]  /*0b50*/  IMAD.IADD R14, R15.reuse, 0x1, -R9 ;  /* 0x000000010f0e7824 */ /* 0x040fe200078e0a09 */
[----:B------:R-:W-:Y:S02]  /*0b60*/  LOP3.LUT R4, R4, 0x3fffffe, RZ, 0xc0, !PT ;  /* 0x03fffffe04047812 */ /* 0x000fe400078ec0ff */
[----:B------:R-:W-:Y:S01]  /*0b70*/  SHF.R.S32.HI R6, RZ, 0x4, R5 ;  /* 0x00000004ff067819 */ /* 0x000fe20000011405 */
[----:B------:R-:W-:Y:S01]  /*0b80*/  IMAD.IADD R7, R15, 0x1, -R7 ;  /* 0x000000010f077824 */ /* 0x000fe200078e0a07 */
[----:B------:R-:W-:Y:S01]  /*0b90*/  LOP3.LUT R8, R8, 0xfffffc00, RZ, 0xc0, !PT ;  /* 0xfffffc0008087812 */ /* 0x000fe200078ec0ff */
[----:B------:R-:W-:Y:S01]  /*0ba0*/  IMAD.IADD R4, R10, 0x1, -R4 ;  /* 0x000000010a047824 */ /* 0x000fe200078e0a04 */
[----:B------:R-:W-:-:S02]  /*0bb0*/  SHF.R.S32.HI R9, RZ, 0x1f, R14 ;  /* 0x0000001fff097819 */ /* 0x000fc4000001140e */
[----:B------:R-:W-:Y:S01]  /*0bc0*/  LEA.HI R5, R5, R6, RZ, 0x1 ;  /* 0x0000000605057211 */ /* 0x000fe200078f08ff */
[----:B------:R-:W-:Y:S01]  /*0bd0*/  IMAD R7, R7, 0x40, R8 ;  /* 0x0000004007077824 */ /* 0x000fe200078e0208 */
[----:B------:R-:W-:Y:S01]  /*0be0*/  LEA.HI R8, R9, R14, RZ, 0x2 ;  /* 0x0000000e09087211 */ /* 0x000fe200078f10ff */
[----:B------:R-:W-:Y:S01]  /*0bf0*/  IMAD R13, R6, 0x8, R4 ;  /* 0x00000008060d7824 */ /* 0x000fe200078e0204 */
[----:B------:R-:W-:Y:S02]  /*0c00*/  LOP3.LUT R5, R5, 0x1ffffffe, RZ, 0xc0, !PT ;  /* 0x1ffffffe05057812 */ /* 0x000fe400078ec0ff */
[----:B------:R-:W-:Y:S02]  /*0c10*/  LEA.HI R4, R0, R15, RZ, 0x2 ;  /* 0x0000000f00047211 */ /* 0x000fe400078f10ff */
[--C-:B------:R-:W-:Y:S02]  /*0c20*/  SHF.R.S32.HI R10, RZ, 0x2, R8.reuse ;  /* 0x00000002ff0a7819 */ /* 0x100fe40000011408 */
[----:B------:R-:W-:-:S02]  /*0c30*/  SHF.R.S32.HI R11, RZ, 0x1f, R8 ;  /* 0x0000001fff0b7819 */ /* 0x000fc40000011408 */
[----:B------:R-:W-:Y:S02]  /*0c40*/  IADD3 R6, R6, -R5, RZ ;  /* 0x8000000506067210 */ /* 0x000fe40007ffe0ff */
[----:B------:R-:W-:Y:S02]  /*0c50*/  SHF.R.S32.HI R19, RZ, 0x7, R2 ;  /* 0x00000007ff137819 */ /* 0x000fe40000011402 */
[--C-:B------:R-:W-:Y:S02]  /*0c60*/  SHF.R.S32.HI R2, RZ, 0x2, R4.reuse ;  /* 0x00000002ff027819 */ /* 0x100fe40000011404 */
[----:B------:R-:W-:Y:S02]  /*0c70*/  SHF.R.S32.HI R5, RZ, 0x1f, R4 ;  /* 0x0000001fff057819 */ /* 0x000fe40000011404 */
[----:B------:R-:W-:Y:S02]  /*0c80*/  LEA.HI R11, R11, R10, RZ, 0x3 ;  /* 0x0000000a0b0b7211 */ /* 0x000fe400078f18ff */
[----:B------:R-:W-:Y:S01]  /*0c90*/  LOP3.LUT R12, R4, 0xfffffffc, RZ, 0xc0, !PT ;  /* 0xfffffffc040c7812 */ /* 0x000fe200078ec0ff */
[----:B------:R-:W-:Y:S01]  /*0ca0*/  IMAD.HI R4, R19, 0x55555556, RZ ;  /* 0x5555555613047827 */ /* 0x000fe200078e02ff */
[----:B------:R-:W-:-:S02]  /*0cb0*/  LEA.HI R5, R5, R2, RZ, 0x2 ;  /* 0x0000000205057211 */ /* 0x000fc400078f10ff */
[----:B------:R-:W-:Y:S02]  /*0cc0*/  LOP3.LUT R11, R11, 0xfffffff8, RZ, 0xc0, !PT ;  /* 0xfffffff80b0b7812 */ /* 0x000fe400078ec0ff */
[----:B------:R-:W-:Y:S02]  /*0cd0*/  LEA.HI R9, R9, R14, RZ, 0x5 ;  /* 0x0000000e09097211 */ /* 0x000fe400078f28ff */
[----:B------:R-:W-:Y:S01]  /*0ce0*/  LOP3.LUT R5, R5, 0xfffffffc, RZ, 0xc0, !PT ;  /* 0xfffffffc05057812 */ /* 0x000fe200078ec0ff */
[----:B------:R-:W-:Y:S01]  /*0cf0*/  IMAD.IADD R10, R10, 0x1, -R11 ;  /* 0x000000010a0a7824 */ /* 0x000fe200078e0a0b */
[----:B------:R-:W-:Y:S02]  /*0d00*/  LEA.HI R4, R4, R4, RZ, 0x1 ;  /* 0x0000000404047211 */ /* 0x000fe400078f08ff */
[----:B------:R-:W-:Y:S01]  /*0d10*/  SHF.R.S32.HI R9, RZ, 0x5, R9 ;  /* 0x00000005ff097819 */ /* 0x000fe20000011409 */
[----:B------:R-:W-:Y:S02]  /*0d20*/  IMAD.IADD R5, R2, 0x1, -R5 ;  /* 0x0000000102057824 */ /* 0x000fe400078e0a05 */
[----:B------:R-:W-:-:S02]  /*0d30*/  IMAD R4, R4, -0x3, R19 ;  /* 0xfffffffd04047824 */ /* 0x000fc400078e0213 */
[----:B------:R-:W-:Y:S02]  /*0d40*/  IMAD R9, R9, 0x10, R10 ;  /* 0x0000001009097824 */ /* 0x000fe400078e020a */
[----:B------:R-:W-:Y:S01]  /*0d50*/  IMAD R2, R6, 0x8, R7 ;  /* 0x0000000806027824 */ /* 0x000fe200078e0207 */
[----:B------:R-:W-:Y:S01]  /*0d60*/  LOP3.LUT R3, R3, 0xfffffffe, RZ, 0xc0, !PT ;  /* 0xfffffffe03037812 */ /* 0x000fe200078ec0ff */
[----:B------:R-:W-:-:S03]  /*0d70*/  IMAD R4, R4, 0x40, R9 ;  /* 0x0000004004047824 */ /* 0x000fc600078e0209 */
[----:B------:R3:W-:Y:S01]  /*0d80*/  STL [R1+0xa0], R2 ;  /* 0x0000a00201007387 */ /* 0x0007e20000100800 */
[C---:B------:R-:W-:Y:S01]  /*0d90*/  IMAD.IADD R3, R15.reuse, 0x1, -R3 ;  /* 0x000000010f037824 */ /* 0x040fe200078e0a03 */
[----:B------:R-:W-:Y:S02]  /*0da0*/  LEA.HI R0, R0, R15, RZ, 0x3 ;  /* 0x0000000f00007211 */ /* 0x000fe400078f18ff */
[----:B------:R-:W-:Y:S01]  /*0db0*/  STL [R1+0x78], R5 ;  /* 0x0000780501007387 */ /* 0x000fe20000100800 */
[----:B------:R-:W-:-:S03]  /*0dc0*/  IMAD.IADD R12, R15, 0x1, -R12 ;  /* 0x000000010f0c7824 */ /* 0x000fc600078e0a0c */
[----:B------:R-:W-:Y:S04]  /*0dd0*/  STL [R1+0x98], R4 ;  /* 0x0000980401007387 */ /* 0x000fe80000100800 */
[----:B------:R-:W-:Y:S01]  /*0de0*/  STL [R1+0x4c], RZ ;  /* 0x00004cff01007387 */ /* 0x000fe20000100800 */
[----:B------:R-:W-:Y:S01]  /*0df0*/  IMAD.SHL.U32 R156, R3, 0x8, RZ ;  /* 0x00000008039c7824 */ /* 0x000fe200078e00ff */
[----:B------:R-:W-:Y:S02]  /*0e00*/  LEA.HI R11, R12, R12, RZ, 0x1 ;  /* 0x0000000c0c0b7211 */ /* 0x000fe400078f08ff */
[----:B------:R-:W-:Y:S02]  /*0e10*/  LOP3.LUT R8, R8, 0x7ffffffc, RZ, 0xc0, !PT ;  /* 0x7ffffffc08087812 */ /* 0x000fe400078ec0ff */
[----:B------:R-:W-:-:S03]  /*0e20*/  LOP3.LUT R11, R11, 0x1ffffffe, RZ, 0xc0, !PT ;  /* 0x1ffffffe0b0b7812 */ /* 0x000fc600078ec0ff */
[----:B------:R-:W-:Y:S02]  /*0e30*/  IMAD.IADD R8, R14, 0x1, -R8 ;  /* 0x000000010e087824 */ /* 0x000fe400078e0a08 */
[----:B------:R-:W-:Y:S02]  /*0e40*/  IMAD.IADD R11, R12, 0x1, -R11 ;  /* 0x000000010c0b7824 */ /* 0x000fe400078e0a0b */
[----:B------:R-:W-:Y:S02]  /*0e50*/  IMAD.SHL.U32 R12, R8, 0x2, RZ ;  /* 0x00000002080c7824 */ /* 0x000fe400078e00ff */
[----:B------:R-:W-:Y:S02]  /*0e60*/  IMAD.SHL.U32 R10, R13, 0x40, RZ ;  /* 0x000000400d0a7824 */ /* 0x000fe400078e00ff */
[C---:B------:R-:W-:Y:S02]  /*0e70*/  VIADD R9, R12.reuse, 0x10 ;  /* 0x000000100c097836 */ /* 0x040fe40000000000 */
[C---:B------:R-:W-:Y:S01]  /*0e80*/  VIADD R8, R12.reuse, 0x18 ;  /* 0x000000180c087836 */ /* 0x040fe20000000000 */
[C---:B------:R-:W-:Y:S01]  /*0e90*/  IADD3 R6, R12.reuse, 0x28, RZ ;  /* 0x000000280c067810 */ /* 0x040fe20007ffe0ff */
[----:B------:R-:W-:-:S02]  /*0ea0*/  VIADD R7, R12, 0x20 ;  /* 0x000000200c077836 */ /* 0x000fc40000000000 */
[----:B------:R-:W-:Y:S01]  /*0eb0*/  IMAD.MOV.U32 R19, RZ, RZ, RZ ;  /* 0x000000ffff137224 */ /* 0x000fe200078e00ff */
[----:B---3--:R-:W-:Y:S01]  /*0ec0*/  LOP3.LUT R2, R16, 0x1, RZ, 0xfc, !PT ;  /* 0x0000000110027812 */ /* 0x008fe200078efcff */
[----:B------:R-:W-:-:S04]  /*0ed0*/  IMAD.SHL.U32 R16, R3, 0x10, RZ ;  /* 0x0000001003107824 */ /* 0x000fc800078e00ff */
[----:B------:R0:W-:Y:S01]  /*0ee0*/  STL [R1+0xc], R2 ;  /* 0x00000c0201007387 */ /* 0x0001e20000100800 */
[----:B------:R-:W-:Y:S02]  /*0ef0*/  VIADD R23, R16, 0x20 ;  /* 0x0000002010177836 */ /* 0x000fe40000000000 */
[----:B------:R-:W-:Y:S01]  /*0f00*/  VIADD R3, R156, 0x10 ;  /* 0x000000109c037836 */ /* 0x000fe20000000000 */
[----:B0-----:R-:W-:Y:S02]  /*0f10*/  LOP3.LUT R2, R0, 0xfffffff8, RZ, 0xc0, !PT ;  /* 0xfffffff800027812 */ /* 0x001fe400078ec0ff */
[----:B------:R-:W-:Y:S01]  /*0f20*/  SHF.R.S32.HI R0, RZ, 0x3, R0 ;  /* 0x00000003ff007819 */ /* 0x000fe20000011400 */
[----:B------:R-:W-:Y:S01]  /*0f30*/  IMAD.SHL.U32 R0, R5, 0x80, RZ ;  /* 0x0000008005007824 */ /* 0x000fe200078e00ff */
[----:B------:R-:W-:Y:S01]  /*0f40*/  IADD3 R2, R15, -R2, RZ ;  /* 0x800000020f027210 */ /* 0x000fe20007ffe0ff */
[----:B------:R-:W-:Y:S03]  /*0f50*/  STL [R1], RZ ;  /* 0x000000ff01007387 */ /* 0x000fe60000100800 */
[----:B------:R-:W-:Y:S01]  /*0f60*/  LOP3.LUT R2, R0, 0x180, RZ, 0xc0, !PT ;  /* 0x0000018000027812 */ /* 0x000fe200078ec0ff */
[----:B------:R-:W-:Y:S01]  /*0f70*/  STL [R1+0x10], RZ ;  /* 0x000010ff01007387 */ /* 0x000fe20000100800 */
[----:B------:R-:W-:-:S03]  /*0f80*/  SHF.R.S32.HI R0, RZ, 0x1f, R23 ;  /* 0x0000001fff007819 */ /* 0x000fc60000011417 */
[----:B------:R-:W-:Y:S04]  /*0f90*/  STL [R1+0x8], RZ ;  /* 0x000008ff01007387 */ /* 0x000fe80000100800 */
[----:B------:R0:W-:Y:S04]  /*0fa0*/  STL [R1+0x18], R3 ;  /* 0x0000180301007387 */ /* 0x0001e80000100800 */
[----:B------:R-:W-:Y:S04]  /*0fb0*/  STL [R1+0x2c], R2 ;  /* 0x00002c0201007387 */ /* 0x000fe80000100800 */
[----:B------:R1:W-:Y:S01]  /*0fc0*/  STL [R1+0x14], R0 ;  /* 0x0000140001007387 */ /* 0x0003e20000100800 */
[----:B0-----:R-:W-:-:S02]  /*0fd0*/  SHF.R.U32.HI R3, RZ, 0x3, R2 ;  /* 0x00000003ff037819 */ /* 0x001fc40000011602 */
[C-C-:B-1----:R-:W-:Y:S02]  /*0fe0*/  LOP3.LUT R0, R2.reuse, 0x10, R16.reuse, 0xf8, !PT ;  /* 0x0000001002007812 */ /* 0x142fe400078ef810 */
[----:B------:R-:W-:Y:S02]  /*0ff0*/  LOP3.LUT R2, R2, 0x30, R16, 0xf8, !PT ;  /* 0x0000003002027812 */ /* 0x000fe400078ef810 */
[----:B------:R-:W-:Y:S01]  /*1000*/  LOP3.LUT R0, R0, R3, RZ, 0x3c, !PT ;  /* 0x0000000300007212 */ /* 0x000fe200078e3cff */
[----:B------:R0:W-:Y:S04]  /*1010*/  STL [R1+0x30], R3 ;  /* 0x0000300301007387 */ /* 0x0001e80000100800 */
[----:B------:R-:W-:Y:S01]  /*1020*/  STL [R1+0x5c], R12 ;  /* 0x00005c0c01007387 */ /* 0x000fe20000100800 */
[----:B------:R-:W-:-:S03]  /*1030*/  IMAD.IADD R0, R10, 0x1, R0 ;  /* 0x000000010a007824 */ /* 0x000fc600078e0200 */
[----:B------:R-:W-:Y:S01]  /*1040*/  STL [R1+0x34], R10 ;  /* 0x0000340a01007387 */ /* 0x000fe20000100800 */
[----:B0-----:R-:W-:-:S03]  /*1050*/  LOP3.LUT R3, R2, R3, RZ, 0x3c, !PT ;  /* 0x0000000302037212 */ /* 0x001fc600078e3cff */
[----:B------:R-:W-:Y:S01]  /*1060*/  STL [R1+0x74], R9 ;  /* 0x0000740901007387 */ /* 0x000fe20000100800 */
[----:B------:R-:W-:Y:S01]  /*1070*/  VIADD R5, R12, 0x30 ;  /* 0x000000300c057836 */ /* 0x000fe20000000000 */
[----:B------:R-:W-:Y:S02]  /*1080*/  IADD3 R3, R18, R10, R3 ;  /* 0x0000000a12037210 */ /* 0x000fe40007ffe003 */
[----:B------:R-:W-:Y:S01]  /*1090*/  STL [R1+0x70], R8 ;  /* 0x0000700801007387 */ /* 0x000fe20000100800 */
[----:B------:R-:W-:-:S03]  /*10a0*/  VIADD R2, R12, 0x38 ;  /* 0x000000380c027836 */ /* 0x000fc60000000000 */
[----:B------:R0:W-:Y:S04]  /*10b0*/  STL [R1+0x6c], R7 ;  /* 0x00006c0701007387 */ /* 0x0001e80000100800 */
[----:B------:R-:W-:Y:S04]  /*10c0*/  STL [R1+0x68], R6 ;  /* 0x0000680601007387 */ /* 0x000fe80000100800 */
[----:B------:R1:W-:Y:S04]  /*10d0*/  STL [R1+0x1c], R0 ;  /* 0x00001c0001007387 */ /* 0x0003e80000100800 */
[----:B------:R-:W-:Y:S01]  /*10e0*/  STL [R1+0x64], R5 ;  /* 0x0000640501007387 */ /* 0x000fe20000100800 */
[----:B0-----:R-:W-:-:S02]  /*10f0*/  SHF.R.S32.HI R7, RZ, 0x1f, R7 ;  /* 0x0000001fff077819 */ /* 0x001fc40000011407 */
[----:B-1----:R-:W-:Y:S01]  /*1100*/  SHF.R.S32.HI R0, RZ, 0x1f, R9 ;  /* 0x0000001fff007819 */ /* 0x002fe20000011409 */
[----:B------:R0:W-:Y:S04]  /*1110*/  STL [R1+0x94], R3 ;  /* 0x0000940301007387 */ /* 0x0001e80000100800 */
[----:B------:R-:W-:Y:S04]  /*1120*/  STL [R1+0x60], R2 ;  /* 0x0000600201007387 */ /* 0x000fe80000100800 */
[----:B------:R1:W-:Y:S01]  /*1130*/  STL [R1+0x90], R0 ;  /* 0x0000900001007387 */ /* 0x0003e20000100800 */
[----:B0-----:R-:W-:-:S05]  /*1140*/  SHF.R.S32.HI R3, RZ, 0x1f, R8 ;  /* 0x0000001fff037819 */ /* 0x001fca0000011408 */
[----:B------:R0:W-:Y:S01]  /*1150*/  STL [R1+0x8c], R3 ;  /* 0x00008c0301007387 */ /* 0x0001e20000100800 */
[----:B-1----:R-:W-:-:S03]  /*1160*/  SHF.R.S32.HI R0, RZ, 0x1f, R6 ;  /* 0x0000001fff007819 */ /* 0x002fc60000011406 */
[----:B------:R-:W-:Y:S01]  /*1170*/  STL [R1+0x88], R7 ;  /* 0x0000880701007387 */ /* 0x000fe20000100800 */
[----:B------:R-:W-:-:S03]  /*1180*/  SHF.R.S32.HI R2, RZ, 0x1f, R2 ;  /* 0x0000001fff027819 */ /* 0x000fc60000011402 */
[----:B------:R1:W-:Y:S01]  /*1190*/  STL [R1+0x84], R0 ;  /* 0x0000840001007387 */ /* 0x0003e20000100800 */
[----:B0-----:R-:W-:Y:S01]  /*11a0*/  SHF.R.S32.HI R3, RZ, 0x1f, R5 ;  /* 0x0000001fff037819 */ /* 0x001fe20000011405 */
[----:B-1----:R-:W-:-:S04]  /*11b0*/  IMAD R0, R11, 0x8, R4 ;  /* 0x000000080b007824 */ /* 0x002fc800078e0204 */
[----:B------:R0:W-:Y:S04]  /*11c0*/  STL [R1+0x80], R3 ;  /* 0x0000800301007387 */ /* 0x0001e80000100800 */
[----:B------:R0:W-:Y:S04]  /*11d0*/  STL [R1+0x9c], R0 ;  /* 0x00009c0001007387 */ /* 0x0001e80000100800 */
[----:B------:R0:W-:Y:S01]  /*11e0*/  STL [R1+0x7c], R2 ;  /* 0x00007c0201007387 */ /* 0x0001e20000100800 */
[----:B------:R-:W-:-:S07]  /*11f0*/  SHF.R.S32.HI R17, RZ, 0x1f, R16 ;  /* 0x0000001fff117819 */ /* 0x000fce0000011410 */
.L_x_14073:
[----:B01234-:R-:W0:Y:S01]  /*1200*/  LDC.64 R2, c[0x0][0xc88] ;  /* 0x00032200ff027b82 */ /* 0x01fe220000000a00 */
[----:B------:R-:W-:Y:S01]  /*1210*/  ULDC.64 UR4, c[0x0][0xa28] ;  /* 0x00028a0000047ab9 */ /* 0x000fe20000000a00 */
[----:B------:R-:W-:Y:S01]  /*1220*/  ULDC.64 UR8, c[0x0][0xa18] ;  /* 0x0002860000087ab9 */ /* 0x000fe20000000a00 */
[----:B------:R-:W-:Y:S01]  /*1230*/  ULDC.64 UR6, c[0x0][0xa08] ;  /* 0x0002820000067ab9 */ /* 0x000fe20000000a00 */
[----:B0-----:R-:W-:-:S05]  /*1240*/  IMAD.WIDE R2, R27, 0x4, R2 ;  /* 0x000000041b027825 */ /* 0x001fca00078e0202 */
[----:B------:R-:W2:Y:S01]  /*1250*/  LDG.E R31, desc[UR40][R2.64] ;  /* 0x00000028021f7981 */ /* 0x000ea2000c1e1900 */
[----:B------:R-:W-:Y:S01]  /*1260*/  ISETP.NE.U32.AND P2, PT, RZ, UR4, PT ;  /* 0x00000004ff007c0c */ /* 0x000fe2000bf45070 */
[----:B------:R-:W-:Y:S01]  /*1270*/  IMAD.MOV.U32 R8, RZ, RZ, RZ ;  /* 0x000000ffff087224 */ /* 0x000fe200078e00ff */
        /* <DEDUP_REMOVED lines=13> */
[C---:B-----5:R-:W-:Y:S01]  /*1350*/  IADD3 R6, P4, R36.reuse, UR6, RZ ;  /* 0x0000000624067c10 */ /* 0x060fe2000ff9e0ff */
        /* <DEDUP_REMOVED lines=37> */
.L_x_13965:
[----:B------:R-:W-:Y:S01]  /*15b0*/  IMAD.U32 R2, RZ, RZ, UR5 ;  /* 0x00000005ff027e24 */ /* 0x000fe2000f8e00ff */
[----:B------:R-:W-:Y:S01]  /*15c0*/  MOV R29, UR4 ;  /* 0x00000004001d7c02 */ /* 0x000fe20008000f00 */
[----:B------:R-:W-:Y:S06]  /*15d0*/  @!P2 BRA `(.L_x_13966) ;  /* 0x000000000010a947 */ /* 0x000fec0003800000 */
[----:B------:R-:W-:-:S04]  /*15e0*/  IADD3 R4, P0, R36, UR8, RZ ;  /* 0x0000000824047c10 */ /* 0x000fc8000ff1e0ff */
[----:B------:R-:W-:-:S05]  /*15f0*/  IADD3.X R5, R35, UR9, RZ, P0, !PT ;  /* 0x0000000923057c10 */ /* 0x000fca00087fe4ff */
[----:B------:R0:W5:Y:S01]  /*1600*/  LDG.E R29, desc[UR40][R4.64] ;  /* 0x00000028041d7981 */ /* 0x000162000c1e1900 */
[----:B------:R-:W-:Y:S05]  /*1610*/  BRA `(.L_x_13967) ;  /* 0x0000000000107947 */ /* 0x000fea0003800000 */
.L_x_13966:
[----:B------:R-:W-:Y:S05]  /*1620*/  @!P0 BRA `(.L_x_13967) ;  /* 0x00000000000c8947 */ /* 0x000fea0003800000 */
[----:B------:R-:W2:Y:S04]  /*1630*/  LDG.E R0, desc[UR40][R6.64] ;  /* 0x0000002806007981 */ /* 0x000ea8000c1e1900 */
[----:B------:R-:W2:Y:S02]  /*1640*/  LDG.E R29, desc[UR40][R6.64+0x4] ;  /* 0x00000428061d7981 */ /* 0x000ea4000c1e1900 */
[----:B--2---:R-:W-:-:S07]  /*1650*/  IMAD.IADD R29, R29, 0x1, -R0 ;  /* 0x000000011d1d7824 */ /* 0x004fce00078e0a00 */
.L_x_13967:
        /* <DEDUP_REMOVED lines=15> */
[----:B------:R-:W-:Y:S01]  /*1750*/  IMAD.IADD R11, R29, 0x1, -R8 ;  /* 0x000000011d0b7824 */ /* 0x000fe200078e0a08 */
[----:B------:R-:W-:Y:S01]  /*1760*/  LOP3.LUT R12, R9, 0xff, RZ, 0xc0, !PT ;  /* 0x000000ff090c7812 */ /* 0x000fe200078ec0ff */
[----:B------:R-:W-:Y:S01]  /*1770*/  BSSY B0, `(.L_x_13968) ;  /* 0x000002d000007945 */ /* 0x000fe20003800000 */
        /* <DEDUP_REMOVED lines=44> */
.L_x_13969:
[----:B------:R-:W-:Y:S05]  /*1a40*/  BSYNC B0 ;  /* 0x0000000000007941 */ /* 0x000fea0003800000 */
.L_x_13968:
[----:B------:R-:W-:Y:S01]  /*1a50*/  IMAD R0, R12, R3, RZ ;  /* 0x000000030c007224 */ /* 0x000fe200078e02ff */
[----:B------:R-:W-:-:S04]  /*1a60*/  PLOP3.LUT P3, PT, PT, PT, PT, 0x80, 0x0 ;  /* 0x000000000000781c */ /* 0x000fc80003f6f070 */
        /* <DEDUP_REMOVED lines=12> */
[----:B------:R-:W-:-:S04]  /*1b30*/  @P0 LEA.HI.SX32 R34, R0, R3, 0x1a ;  /* 0x0000000300220211 */ /* 0x000fc800078fd2ff */
        /* <DEDUP_REMOVED lines=10> */
[----:B------:R1:W2:Y:S01]  /*1be0*/  LDC.64 R14, c[0x4][R0] ;  /* 0x01000000000e7b82 */ /* 0x0002a20000000a00 */
[----:B------:R-:W-:Y:S01]  /*1bf0*/  IMAD.U32 R5, RZ, RZ, UR5 ;  /* 0x00000005ff057e24 */ /* 0x000fe2000f8e00ff */
[----:B------:R-:W-:Y:S01]  /*1c00*/  ULDC.64 UR4, c[0x4][0x1b8] ;  /* 0x01006e0000047ab9 */ /* 0x000fe20000000a00 */
[----:B0-----:R-:W-:Y:S01]  /*1c10*/  IMAD.U32 R10, RZ, RZ, UR6 ;  /* 0x00000006ff0a7e24 */ /* 0x001fe2000f8e00ff */
[----:B------:R-:W-:Y:S01]  /*1c20*/  MOV R6, UR4 ;  /* 0x0000000400067c02 */ /* 0x000fe20008000f00 */
[----:B------:R-:W-:Y:S02]  /*1c30*/  IMAD.U32 R7, RZ, RZ, UR5 ;  /* 0x00000005ff077e24 */ /* 0x000fe4000f8e00ff */
[----:B------:R-:W-:-:S02]  /*1c40*/  IMAD.U32 R11, RZ, RZ, UR7 ;  /* 0x00000007ff0b7e24 */ /* 0x000fc4000f8e00ff */
[----:B------:R-:W-:Y:S02]  /*1c50*/  IMAD.MOV.U32 R8, RZ, RZ, 0x70 ;  /* 0x00000070ff087424 */ /* 0x000fe400078e00ff */
[----:B------:R-:W-:Y:S02]  /*1c60*/  IMAD.MOV.U32 R12, RZ, RZ, 0x1 ;  /* 0x00000001ff0c7424 */ /* 0x000fe400078e00ff */
[----:B-1----:R-:W-:-:S07]  /*1c70*/  IMAD.MOV.U32 R13, RZ, RZ, RZ ;  /* 0x000000ffff0d7224 */ /* 0x002fce00078e00ff */
[----:B------:R-:W-:-:S07]  /*1c80*/  LEPC R20, `(.L_x_13972) ;  /* 0x000000001014794e */ /* 0x000fce0000000000 */
[----:B--2--5:R-:W-:Y:S05]  /*1c90*/  CALL.ABS.NOINC R14 ;  /* 0x000000000e007343 */ /* 0x024fea0003c00000 */
.L_x_13972:
[----:B------:R-:W-:Y:S05]  /*1ca0*/  BSYNC B6 ;  /* 0x0000000000067941 */ /* 0x000fea0003800000 */
.L_x_13971:
        /* <DEDUP_REMOVED lines=20> */
.L_x_13974:
[----:B------:R-:W-:Y:S05]  /*1df0*/  BSYNC B6 ;  /* 0x0000000000067941 */ /* 0x000fea0003800000 */
.L_x_13973:
[----:B------:R-:W-:Y:S01]  /*1e00*/  ULDC.64 UR4, c[0x0][0x9f8] ;  /* 0x00027e0000047ab9 */ /* 0x000fe20000000a00 */
[----:B0-----:R-:W2:Y:S01]  /*1e10*/  LDL R12, [R1+0x2c] ;  /* 0x00002c00010c7983 */ /* 0x001ea20000100800 */
[----:B------:R-:W-:Y:S01]  /*1e20*/  ISETP.NE.U32.AND P0, PT, RZ, UR4, PT ;  /* 0x00000004ff007c0c */ /* 0x000fe2000bf05070 */
[----:B------:R-:W-:Y:S01]  /*1e30*/  IMAD.MOV.U32 R0, RZ, RZ, R31 ;  /* 0x000000ffff007224 */ /* 0x000fe200078e001f */
[----:B------:R-:W0:Y:S01]  /*1e40*/  LDC R13, c[0x0][0x3f4] ;  /* 0x0000fd00ff0d7b82 */ /* 0x000e220000000800 */
[----:B------:R-:W3:Y:S01]  /*1e50*/  LDL R10, [R1+0x30] ;  /* 0x00003000010a7983 */ /* 0x000ee20000100800 */
[----:B------:R-:W-:-:S03]  /*1e60*/  ISETP.NE.AND.EX P0, PT, RZ, UR5, PT, P0 ;  /* 0x00000005ff007c0c */ /* 0x000fc6000bf05300 */
[----:B------:R-:W4:Y:S03]  /*1e70*/  LDL R46, [R1+0x78] ;  /* 0x00007800012e7983 */ /* 0x000f260000100800 */
[----:B------:R-:W1:Y:S01]  /*1e80*/  LDC.64 R44, c[0x0][0x408] ;  /* 0x00010200ff2c7b82 */ /* 0x000e620000000a00 */
[----:B------:R-:W4:Y:S01]  /*1e90*/  LDL R8, [R1+0x34] ;  /* 0x0000340001087983 */ /* 0x000f220000100800 */
[----:B------:R-:W0:Y:S05]  /*1ea0*/  S2R R48, SR_TID.X ;  /* 0x0000000000307919 */ /* 0x000e2a0000002100 */
[----:B------:R-:W-:Y:S01]  /*1eb0*/  @P0 IADD3 R4, P1, R36, UR4, RZ ;  /* 0x0000000424040c10 */ /* 0x000fe2000ff3e0ff */
[----:B------:R-:W-:Y:S01]  /*1ec0*/  ULDC UR4, c[0x0][0x2f4] ;  /* 0x0000bd0000047ab9 */ /* 0x000fe20000000800 */
[----:B------:R-:W1:Y:S02]  /*1ed0*/  LDC.64 R38, c[0x0][0x3f8] ;  /* 0x0000fe00ff267b82 */ /* 0x000e640000000a00 */
[----:B------:R-:W-:-:S05]  /*1ee0*/  @P0 IADD3.X R5, R35, UR5, RZ, P1, !PT ;  /* 0x0000000523050c10 */ /* 0x000fca0008ffe4ff */
[----:B------:R0:W4:Y:S01]  /*1ef0*/  @P0 LDG.E R0, desc[UR40][R4.64] ;  /* 0x0000002804000981 */ /* 0x000122000c1e1900 */
[----:B------:R-:W-:Y:S02]  /*1f00*/  ISETP.GE.AND P3, PT, R16, UR4, PT ;  /* 0x0000000410007c0c */ /* 0x000fe4000bf66270 */
[----:B------:R-:W-:Y:S02]  /*1f10*/  ISETP.GE.AND P2, PT, R23, UR4, PT ;  /* 0x0000000417007c0c */ /* 0x000fe4000bf46270 */
[----:B------:R-:W-:Y:S02]  /*1f20*/  LOP3.LUT R30, R30, 0xfffffffd, RZ, 0xc0, !PT ;  /* 0xfffffffd1e1e7812 */ /* 0x000fe400078ec0ff */
[----:B0-----:R-:W-:-:S07]  /*1f30*/  ISETP.GE.AND P0, PT, R16, R13, PT ;  /* 0x0000000d1000720c */ /* 0x001fce0003f06270 */
[----:B------:R-:W-:Y:S01]  /*1f40*/  @P3 LOP3.LUT R30, R30, 0x2, RZ, 0xfc, !PT ;  /* 0x000000021e1e3812 */ /* 0x000fe200078efcff */
[----:B------:R-:W-:-:S05]  /*1f50*/  VIADD R47, R48, 0xffffff80 ;  /* 0xffffff80302f7836 */ /* 0x000fca0000000000 */
[----:B------:R-:W-:Y:S02]  /*1f60*/  LEA.HI R31, R47, R47, RZ, 0x1 ;  /* 0x0000002f2f1f7211 */ /* 0x000fe400078f08ff */
[----:B------:R-:W-:Y:S02]  /*1f70*/  LOP3.LUT R30, R30, 0xfffffffe, RZ, 0xc0, !PT ;  /* 0xfffffffe1e1e7812 */ /* 0x000fe400078ec0ff */
[----:B------:R-:W-:Y:S02]  /*1f80*/  SHF.R.S32.HI R31, RZ, 0x1, R31 ;  /* 0x00000001ff1f7819 */ /* 0x000fe4000001141f */
[----:B------:R-:W-:Y:S02]  /*1f90*/  SEL R5, R13, RZ, P0 ;  /* 0x000000ff0d057207 */ /* 0x000fe40000000000 */
[----:B------:R-:W-:Y:S02]  /*1fa0*/  SHF.R.S32.HI R7, RZ, 0x1f, R31 ;  /* 0x0000001fff077819 */ /* 0x000fe4000001141f */
[----:B------:R-:W-:-:S02]  /*1fb0*/  @P2 LOP3.LUT R30, R30, 0x1, RZ, 0xfc, !PT ;  /* 0x000000011e1e2812 */ /* 0x000fc400078efcff */
[----:B------:R-:W-:Y:S01]  /*1fc0*/  IADD3 R5, R16, R5, RZ ;  /* 0x0000000510057210 */ /* 0x000fe20007ffe0ff */
[----:B-1----:R-:W-:Y:S02]  /*1fd0*/  IMAD R4, R7, R44, RZ ;  /* 0x0000002c07047224 */ /* 0x002fe400078e02ff */
[----:B------:R0:W-:Y:S01]  /*1fe0*/  STL [R1+0x24], R30 ;  /* 0x0000241e01007387 */ /* 0x0001e20000100800 */
[----:B------:R-:W-:Y:S01]  /*1ff0*/  SHF.R.S32.HI R157, RZ, 0x1f, R156 ;  /* 0x0000001fff9d7819 */ /* 0x000fe2000001149c */
[----:B------:R-:W-:Y:S01]  /*2000*/  IMAD R11, R31, R45, R4 ;  /* 0x0000002d1f0b7224 */ /* 0x000fe200078e0204 */
[----:B------:R-:W-:Y:S01]  /*2010*/  SHF.R.S32.HI R4, RZ, 0x1f, R5 ;  /* 0x0000001fff047819 */ /* 0x000fe20000011405 */
[-C--:B------:R-:W-:Y:S01]  /*2020*/  IMAD R6, R7, R38.reuse, RZ ;  /* 0x0000002607067224 */ /* 0x080fe200078e02ff */
[----:B-----5:R-:W-:Y:S01]  /*2030*/  SHF.R.S32.HI R7, RZ, 0x1f, R32 ;  /* 0x0000001fff077819 */ /* 0x020fe20000011420 */
[----:B------:R-:W-:Y:S01]  /*2040*/  IMAD.WIDE.U32 R20, R31, R38, R156 ;  /* 0x000000261f147225 */ /* 0x000fe200078e009c */
[----:B------:R-:W-:-:S02]  /*2050*/  LEA.HI R35, R4, R5, RZ, 0x4 ;  /* 0x0000000504237211 */ /* 0x000fc400078f20ff */
[----:B------:R-:W-:Y:S01]  /*2060*/  LEA.HI R14, R47, R47, RZ, 0x1 ;  /* 0x0000002f2f0e7211 */ /* 0x000fe200078f08ff */
[C---:B------:R-:W-:Y:S02]  /*2070*/  IMAD R9, R31.reuse, R39, R6 ;  /* 0x000000271f097224 */ /* 0x040fe400078e0206 */
[----:B------:R-:W-:-:S04]  /*2080*/  IMAD.WIDE.U32 R36, R31, R38, R16 ;  /* 0x000000261f247225 */ /* 0x000fc800078e0010 */
[----:B------:R-:W-:-:S04]  /*2090*/  IMAD.WIDE.U32 R40, R31, R44, R156 ;  /* 0x0000002c1f287225 */ /* 0x000fc800078e009c */
[----:B------:R-:W-:Y:S01]  /*20a0*/  IMAD.WIDE.U32 R42, R31, R44, R16 ;  /* 0x0000002c1f2a7225 */ /* 0x000fe200078e0010 */
[----:B------:R-:W-:-:S03]  /*20b0*/  LOP3.LUT R14, R14, 0xfffffffe, RZ, 0xc0, !PT ;  /* 0xfffffffe0e0e7812 */ /* 0x000fc600078ec0ff */
[----:B------:R-:W-:Y:S02]  /*20c0*/  IMAD R6, R7, R38, RZ ;  /* 0x0000002607067224 */ /* 0x000fe400078e02ff */
[----:B------:R-:W-:Y:S02]  /*20d0*/  IMAD.IADD R21, R21, 0x1, R9 ;  /* 0x0000000115157824 */ /* 0x000fe400078e0209 */
[----:B------:R-:W-:Y:S02]  /*20e0*/  IMAD.IADD R37, R9, 0x1, R37 ;  /* 0x0000000109257824 */ /* 0x000fe400078e0225 */
[----:B------:R-:W-:Y:S02]  /*20f0*/  IMAD.IADD R41, R41, 0x1, R11 ;  /* 0x0000000129297824 */ /* 0x000fe400078e020b */
[----:B------:R-:W-:Y:S02]  /*2100*/  IMAD.IADD R43, R11, 0x1, R43 ;  /* 0x000000010b2b7824 */ /* 0x000fe400078e022b */
[----:B------:R-:W-:Y:S01]  /*2110*/  IMAD R7, R7, R44, RZ ;  /* 0x0000002c07077224 */ /* 0x000fe200078e02ff */
[----:B------:R-:W-:Y:S01]  /*2120*/  SHF.R.U32.HI R15, RZ, 0x7, R48 ;  /* 0x00000007ff0f7819 */ /* 0x000fe20000011630 */
[----:B------:R-:W-:-:S02]  /*2130*/  IMAD R9, R32, R39, R6 ;  /* 0x0000002720097224 */ /* 0x000fc400078e0206 */
[----:B------:R-:W-:Y:S02]  /*2140*/  IMAD R49, R39, 0xa0, RZ ;  /* 0x000000a027317824 */ /* 0x000fe400078e02ff */
[----:B------:R-:W-:-:S04]  /*2150*/  IMAD.WIDE.U32 R20, R32, R38, R20 ;  /* 0x0000002620147225 */ /* 0x000fc800078e0014 */
[----:B------:R-:W-:-:S04]  /*2160*/  IMAD.WIDE.U32 R36, R32, R38, R36 ;  /* 0x0000002620247225 */ /* 0x000fc800078e0024 */
[C---:B------:R-:W-:Y:S02]  /*2170*/  IMAD R7, R32.reuse, R45, R7 ;  /* 0x0000002d20077224 */ /* 0x040fe400078e0207 */
[----:B------:R-:W-:Y:S02]  /*2180*/  IMAD R5, R45, 0xa0, RZ ;  /* 0x000000a02d057824 */ /* 0x000fe400078e02ff */
[----:B------:R-:W-:-:S04]  /*2190*/  IMAD.WIDE.U32 R40, R32, R44, R40 ;  /* 0x0000002c20287225 */ /* 0x000fc800078e0028 */
[----:B------:R-:W-:-:S04]  /*21a0*/  IMAD.WIDE.U32 R42, R32, R44, R42 ;  /* 0x0000002c202a7225 */ /* 0x000fc800078e002a */
[----:B------:R-:W-:-:S04]  /*21b0*/  IMAD.WIDE.U32 R38, R38, 0xa0, RZ ;  /* 0x000000a026267825 */ /* 0x000fc800078e00ff */
[----:B------:R-:W-:-:S04]  /*21c0*/  IMAD.WIDE.U32 R44, R44, 0xa0, RZ ;  /* 0x000000a02c2c7825 */ /* 0x000fc800078e00ff */
[----:B------:R-:W-:Y:S01]  /*21d0*/  IMAD.IADD R14, R47, 0x1, -R14 ;  /* 0x000000012f0e7824 */ /* 0x000fe200078e0a0e */
[----:B------:R-:W-:Y:S01]  /*21e0*/  IADD3 R54, R7, R43, RZ ;  /* 0x0000002b07367210 */ /* 0x000fe20007ffe0ff */
[----:B------:R-:W-:Y:S01]  /*21f0*/  IMAD.IADD R3, R28, 0x1, R29 ;  /* 0x000000011c037824 */ /* 0x000fe200078e021d */
[----:B------:R-:W-:Y:S01]  /*2200*/  LOP3.LUT R55, R35, 0xfffffff0, RZ, 0xc0, !PT ;  /* 0xfffffff023377812 */ /* 0x000fe200078ec0ff */
[----:B------:R-:W-:Y:S02]  /*2210*/  IMAD R47, R14, 0xc0, R31 ;  /* 0x000000c00e2f7824 */ /* 0x000fe400078e021f */
[----:B------:R-:W-:Y:S02]  /*2220*/  IMAD.SHL.U32 R48, R13, 0x2, RZ ;  /* 0x000000020d307824 */ /* 0x000fe400078e00ff */
[----:B------:R-:W-:Y:S02]  /*2230*/  IMAD.IADD R49, R39, 0x1, R49 ;  /* 0x0000000127317824 */ /* 0x000fe400078e0231 */
[----:B------:R-:W-:-:S02]  /*2240*/  IMAD.IADD R50, R45, 0x1, R5 ;  /* 0x000000012d327824 */ /* 0x000fc400078e0205 */
[----:B------:R-:W-:Y:S02]  /*2250*/  IMAD.IADD R51, R21, 0x1, R9 ;  /* 0x0000000115337824 */ /* 0x000fe400078e0209 */
[----:B------:R-:W-:Y:S02]  /*2260*/  IMAD.IADD R52, R9, 0x1, R37 ;  /* 0x0000000109347824 */ /* 0x000fe400078e0225 */
[----:B------:R-:W-:Y:S01]  /*2270*/  IMAD.IADD R53, R41, 0x1, R7 ;  /* 0x0000000129357824 */ /* 0x000fe200078e0207 */
[----:B--2---:R-:W-:-:S04]  /*2280*/  LOP3.LUT R4, R12, 0x30, R35, 0xf8, !PT ;  /* 0x000000300c047812 */ /* 0x004fc800078ef823 */
[----:B---3--:R-:W-:Y:S02]  /*2290*/  LOP3.LUT R4, R4, R10, RZ, 0x3c, !PT ;  /* 0x0000000a04047212 */ /* 0x008fe400078e3cff */
[----:B----4-:R-:W-:Y:S01]  /*22a0*/  LOP3.LUT P1, RZ, R46, 0x2, RZ, 0xc0, !PT ;  /* 0x000000022eff7812 */ /* 0x010fe2000782c0ff */
[----:B------:R-:W-:Y:S02]  /*22b0*/  VIADD R46, R15, 0x8 ;  /* 0x000000080f2e7836 */ /* 0x000fe40000000000 */
[----:B------:R-:W-:Y:S01]  /*22c0*/  IMAD.IADD R57, R8, 0x1, R4 ;  /* 0x0000000108397824 */ /* 0x000fe200078e0204 */
[----:B0-----:R-:W-:-:S09]  /*22d0*/  SHF.R.S32.HI R56, RZ, 0x1f, R0 ;  /* 0x0000001fff387819 */ /* 0x001fd20000011400 */
.L_x_14007:
        /* <DEDUP_REMOVED lines=34> */
[----:B------:R-:W-:-:S03]  /*2500*/  IMAD.IADD R63, R18, 0x1, R63 ;  /* 0x00000001123f7824 */ /* 0x000fc600078e023f */
[----:B------:R-:W-:Y:S01]  /*2510*/  IADD3 R60, R18, R7, RZ ;  /* 0x00000007123c7210 */ /* 0x000fe20007ffe0ff */
[----:B0-----:R-:W-:Y:S06]  /*2520*/  @!P3 BRA `(.L_x_13976) ;  /* 0x0000002400a4b947 */ /* 0x001fec0003800000 */
[----:B------:R-:W-:Y:S01]  /*2530*/  SHF.R.S32.HI R64, RZ, 0x1f, R62 ;  /* 0x0000001fff407819 */ /* 0x000fe2000001143e */
[----:B------:R-:W-:Y:S01]  /*2540*/  ULDC.64 UR4, c[0x0][0x300] ;  /* 0x0000c00000047ab9 */ /* 0x000fe20000000a00 */
[----:B-----5:R-:W-:Y:S01]  /*2550*/  SHF.R.S32.HI R65, RZ, 0x1f, R61 ;  /* 0x0000001fff417819 */ /* 0x020fe2000001143d */
[----:B------:R-:W-:Y:S01]  /*2560*/  IMAD.WIDE.U32 R4, R62, UR4, RZ ;  /* 0x000000043e047c25 */ /* 0x000fe2000f8e00ff */
[----:B------:R-:W-:Y:S01]  /*2570*/  ULDC.64 UR6, c[0x0][0x2e8] ;  /* 0x0000ba0000067ab9 */ /* 0x000fe20000000a00 */
[----:B------:R-:W-:Y:S02]  /*2580*/  SHF.R.S32.HI R15, RZ, 0x1f, R34 ;  /* 0x0000001fff0f7819 */ /* 0x000fe40000011422 */
[----:B------:R-:W-:-:S04]  /*2590*/  IMAD R7, R64, UR4, RZ ;  /* 0x0000000440077c24 */ /* 0x000fc8000f8e02ff */
        /* <DEDUP_REMOVED lines=8> */
[----:B------:R-:W-:Y:S02]  /*2620*/  IMAD R7, R49, R34, RZ ;  /* 0x0000002231077224 */ /* 0x000fe400078e02ff */
[----:B------:R-:W-:Y:S01]  /*2630*/  IMAD.WIDE.U32 R4, R22, UR4, R4 ;  /* 0x0000000416047c25 */ /* 0x000fe2000f8e0004 */
[----:B------:R-:W-:-:S03]  /*2640*/  ULDC.U8 UR4, c[0x0][0x410] ;  /* 0x0001040000047ab9 */ /* 0x000fc60000000000 */
[----:B------:R-:W-:Y:S01]  /*2650*/  IMAD R13, R22, UR5, R5 ;  /* 0x00000005160d7c24 */ /* 0x000fe2000f8e0205 */
[----:B------:R-:W-:Y:S01]  /*2660*/  IADD3 R72, P3, R4, UR6, RZ ;  /* 0x0000000604487c10 */ /* 0x000fe2000ff7e0ff */
[----:B------:R-:W-:-:S03]  /*2670*/  IMAD.WIDE.U32 R4, R38, R34, RZ ;  /* 0x0000002226047225 */ /* 0x000fc600078e00ff */
[----:B------:R-:W-:Y:S01]  /*2680*/  IADD3.X R13, R13, UR7, RZ, P3, !PT ;  /* 0x000000070d0d7c10 */ /* 0x000fe20009ffe4ff */
[----:B------:R-:W-:Y:S01]  /*2690*/  IMAD R7, R15, R38, R7 ;  /* 0x000000260f077224 */ /* 0x000fe200078e0207 */
[----:B------:R-:W-:-:S03]  /*26a0*/  ISETP.NE.AND P3, PT, RZ, UR4, PT ;  /* 0x00000004ff007c0c */ /* 0x000fc6000bf65270 */
[----:B------:R-:W-:-:S10]  /*26b0*/  IMAD.IADD R6, R5, 0x1, R7 ;  /* 0x0000000105067824 */ /* 0x000fd400078e0207 */
[----:B------:R-:W-:Y:S05]  /*26c0*/  @!P3 BRA `(.L_x_13977) ;  /* 0x0000001000b0b947 */ /* 0x000fea0003800000 */
[----:B------:R-:W0:Y:S01]  /*26d0*/  S2R R10, SR_TID.X ;  /* 0x00000000000a7919 */ /* 0x000e220000002100 */
[----:B------:R-:W-:Y:S01]  /*26e0*/  IMAD R66, R34, -0xa0, R2 ;  /* 0xffffff6022427824 */ /* 0x000fe200078e0202 */
[----:B------:R-:W-:Y:S01]  /*26f0*/  BSSY B1, `(.L_x_13978) ;  /* 0x000001f000017945 */ /* 0x000fe20003800000 */
[----:B------:R-:W-:Y:S02]  /*2700*/  CS2R R8, SRZ ;  /* 0x0000000000087805 */ /* 0x000fe4000001ff00 */
[----:B------:R-:W-:Y:S02]  /*2710*/  CS2R R30, SRZ ;  /* 0x00000000001e7805 */ /* 0x000fe4000001ff00 */
[----:B------:R-:W-:Y:S02]  /*2720*/  CS2R R28, SRZ ;  /* 0x00000000001c7805 */ /* 0x000fe4000001ff00 */
[----:B------:R-:W-:Y:S02]  /*2730*/  VIMNMX R66, R66, 0xa0, PT ;  /* 0x000000a042427848 */ /* 0x000fe40003fe0100 */
[----:B------:R-:W-:Y:S01]  /*2740*/  CS2R R58, SRZ ;  /* 0x00000000003a7805 */ /* 0x000fe2000001ff00 */
[----:B0-----:R-:W-:-:S05]  /*2750*/  VIADD R14, R10, 0xffffff80 ;  /* 0xffffff800a0e7836 */ /* 0x001fca0000000000 */
[----:B------:R-:W-:-:S04]  /*2760*/  LEA.HI R10, R14, R14, RZ, 0x1 ;  /* 0x0000000e0e0a7211 */ /* 0x000fc800078f08ff */
[----:B------:R-:W-:-:S04]  /*2770*/  SHF.R.S32.HI R10, RZ, 0x1, R10 ;  /* 0x00000001ff0a7819 */ /* 0x000fc8000001140a */
[----:B------:R-:W-:-:S13]  /*2780*/  ISETP.GE.AND P3, PT, R10, R66, PT ;  /* 0x000000420a00720c */ /* 0x000fda0003f66270 */
[----:B------:R-:W-:Y:S05]  /*2790*/  @P3 BRA `(.L_x_13979) ;  /* 0x0000000000503947 */ /* 0x000fea0003800000 */
[----:B------:R-:W2:Y:S01]  /*27a0*/  LDL R10, [R1+0x18] ;  /* 0x00001800010a7983 */ /* 0x000ea20000100800 */
[----:B------:R-:W-:Y:S01]  /*27b0*/  ULDC.64 UR4, c[0x0][0x3e8] ;  /* 0x0000fa0000047ab9 */ /* 0x000fe20000000a00 */
[----:B------:R-:W-:Y:S01]  /*27c0*/  IMAD.MOV.U32 R7, RZ, RZ, R53 ;  /* 0x000000ffff077224 */ /* 0x000fe200078e0035 */
[----:B------:R-:W-:Y:S01]  /*27d0*/  IADD3 R4, P4, P5, R20, UR4, R4 ;  /* 0x0000000414047c10 */ /* 0x000fe2000fd9e004 */
[----:B------:R-:W-:-:S03]  /*27e0*/  IMAD R9, R50, R34, RZ ;  /* 0x0000002232097224 */ /* 0x000fc600078e02ff */
[----:B------:R-:W-:Y:S01]  /*27f0*/  IADD3.X R5, R51, UR5, R6, P4, P5 ;  /* 0x0000000533057c10 */ /* 0x000fe2000a7ea406 */
[----:B------:R-:W-:Y:S01]  /*2800*/  IMAD.MOV.U32 R6, RZ, RZ, R40 ;  /* 0x000000ffff067224 */ /* 0x000fe200078e0028 */
[----:B------:R-:W-:Y:S01]  /*2810*/  ULDC.64 UR4, c[0x0][0x400] ;  /* 0x0001000000047ab9 */ /* 0x000fe20000000a00 */
[-C--:B------:R-:W-:Y:S02]  /*2820*/  IMAD R9, R15, R44.reuse, R9 ;  /* 0x0000002c0f097224 */ /* 0x080fe400078e0209 */
[----:B------:R-:W-:-:S03]  /*2830*/  IMAD.WIDE.U32 R6, R34, R44, R6 ;  /* 0x0000002c22067225 */ /* 0x000fc600078e0006 */
[----:B------:R-:W-:-:S04]  /*2840*/  IADD3 R6, P4, R6, UR4, RZ ;  /* 0x0000000406067c10 */ /* 0x000fc8000ff9e0ff */
[----:B------:R-:W-:Y:S02]  /*2850*/  IADD3.X R7, R7, UR5, R9, P4, !PT ;  /* 0x0000000507077c10 */ /* 0x000fe4000a7fe409 */
        /* <DEDUP_REMOVED lines=8> */
.L_x_13979:
[----:B------:R-:W-:Y:S05]  /*28e0*/  BSYNC B1 ;  /* 0x0000000000017941 */ /* 0x000fea0003800000 */
.L_x_13978:
[----:B0-----:R-:W2:Y:S01]  /*28f0*/  LDL R4, [R1+0xc] ;  /* 0x00000c0001047983 */ /* 0x001ea20000100800 */
[----:B-----5:R-:W-:Y:S02]  /*2900*/  IMAD.MOV.U32 R70, RZ, RZ, R8 ;  /* 0x000000ffff467224 */ /* 0x020fe400078e0008 */
[----:B------:R-:W-:Y:S02]  /*2910*/  IMAD.MOV.U32 R74, RZ, RZ, R30 ;  /* 0x000000ffff4a7224 */ /* 0x000fe400078e001e */
[----:B------:R-:W-:Y:S02]  /*2920*/  IMAD.MOV.U32 R73, RZ, RZ, R28 ;  /* 0x000000ffff497224 */ /* 0x000fe400078e001c */
[----:B------:R-:W-:Y:S01]  /*2930*/  IMAD.MOV.U32 R75, RZ, RZ, R58 ;  /* 0x000000ffff4b7224 */ /* 0x000fe200078e003a */
[----:B--2---:R-:W-:-:S13]  /*2940*/  ISETP.NE.AND P4, PT, R4, 0x3, PT ;  /* 0x000000030400780c */ /* 0x004fda0003f85270 */
[----:B------:R-:W-:Y:S05]  /*2950*/  @!P4 BRA `(.L_x_13980) ;  /* 0x000000000004c947 */ /* 0x000fea0003800000 */
[----:B------:R-:W-:Y:S01]  /*2960*/  BPT.TRAP 0x1 ;  /* 0x000000040000795c */ /* 0x000fe20000300000 */
.L_x_13980:
[----:B------:R-:W2:Y:S01]  /*2970*/  LDL R4, [R1] ;  /* 0x0000000001047983 */ /* 0x000ea20000100800 */
[----:B------:R-:W-:Y:S01]  /*2980*/  LEA R67, R19, R18, 0x3 ;  /* 0x0000001213437211 */ /* 0x000fe200078e18ff */
[----:B------:R-:W-:Y:S01]  /*2990*/  BSSY B1, `(.L_x_13981) ;  /* 0x0000004000017945 */ /* 0x000fe20003800000 */
[----:B--2---:R-:W-:-:S04]  /*29a0*/  SHF.L.U32 R68, R4, 0x1f, RZ ;  /* 0x0000001f04447819 */ /* 0x004fc800000006ff */
[----:B------:R-:W0:Y:S02]  /*29b0*/  SYNCS.PHASECHK.TRANS64.TRYWAIT P5, [R67+URZ+0x13290], R68 ;  /* 0x01329044430075a7 */ /* 0x000e2400080a017f */
[----:B0-----:R-:W-:Y:S05]  /*29c0*/  @!P5 BRA `(.L_x_13982) ;  /* 0x0000015c0024d947 */ /* 0x001fea0003800000 */
.L_x_14208:
[----:B------:R-:W-:Y:S05]  /*29d0*/  BSYNC B1 ;  /* 0x0000000000017941 */ /* 0x000fea0003800000 */
.L_x_13981:
[----:B------:R-:W-:-:S03]  /*29e0*/  UMOV UR4, 0xffffffff ;  /* 0xffffffff00047882 */ /* 0x000fc60000000000 */
[----:B------:R-:W-:Y:S05]  /*29f0*/  BRA.DIV UR4, `(.L_x_13983) ;  /* 0x0000015e042c7947 */ /* 0x000fea000b800000 */
[----:B------:R1:W2:Y:S04]  /*2a00*/  SHFL.IDX PT, R71, R13, RZ, 0x1e1f ;  /* 0x001e1fff0d477589 */ /* 0x0002a800000e0000 */
[----:B------:R1:W3:Y:S02]  /*2a10*/  SHFL.IDX PT, R14, R72, RZ, 0x1e1f ;  /* 0x001e1fff480e7589 */ /* 0x0002e400000e0000 */
.L_x_14212:
[----:B------:R-:W-:Y:S05]  /*2a20*/  @P3 BRA `(.L_x_13984) ;  /* 0x0000002400383947 */ /* 0x000fea0003800000 */
[----:B------:R-:W4:Y:S01]  /*2a30*/  LDL R84, [R1+0x24] ;  /* 0x0000240001547983 */ /* 0x000f220000100800 */
[----:B------:R-:W-:Y:S01]  /*2a40*/  BSSY B1, `(.L_x_13985) ;  /* 0x0000077000017945 */ /* 0x000fe20003800000 */
[----:B----4-:R-:W-:-:S13]  /*2a50*/  LOP3.LUT P5, RZ, R84, 0x2, RZ, 0xc0, !PT ;  /* 0x0000000254ff7812 */ /* 0x010fda00078ac0ff */
        /* <DEDUP_REMOVED lines=8> */
[----:B-1----:R-:W-:Y:S02]  /*2ae0*/  SHF.R.U32.HI R72, RZ, 0x8, R31 ;  /* 0x00000008ff487819 */ /* 0x002fe4000001161f */
[----:B------:R-:W-:Y:S02]  /*2af0*/  LOP3.LUT R12, R31, 0xff, RZ, 0xc0, !PT ;  /* 0x000000ff1f0c7812 */ /* 0x000fe400078ec0ff */
[--C-:B------:R-:W-:Y:S02]  /*2b00*/  SHF.R.U32.HI R15, RZ, 0x8, R59.reuse ;  /* 0x00000008ff0f7819 */ /* 0x100fe4000001163b */
[----:B------:R-:W-:Y:S02]  /*2b10*/  LOP3.LUT R13, R59, 0xff, RZ, 0xc0, !PT ;  /* 0x000000ff3b0d7812 */ /* 0x000fe400078ec0ff */
[----:B------:R-:W-:-:S02]  /*2b20*/  SHF.R.U32.HI R30, RZ, 0x18, R59 ;  /* 0x00000018ff1e7819 */ /* 0x000fc4000001163b */
[----:B------:R-:W-:Y:S02]  /*2b30*/  SHF.R.U32.HI R31, RZ, 0x18, R31 ;  /* 0x00000018ff1f7819 */ /* 0x000fe4000001161f */
[----:B------:R-:W-:Y:S02]  /*2b40*/  SHF.R.U32.HI R58, RZ, 0x10, R59 ;  /* 0x00000010ff3a7819 */ /* 0x000fe4000001163b */
[----:B------:R-:W-:Y:S01]  /*2b50*/  PRMT R59, R30, 0x654, R13 ;  /* 0x000006541e3b7816 */ /* 0x000fe2000000000d */
[----:B------:R-:W-:Y:S01]  /*2b60*/  IMAD.SHL.U32 R30, R15, 0x100, RZ ;  /* 0x000001000f1e7824 */ /* 0x000fe200078e00ff */
[----:B------:R-:W-:Y:S01]  /*2b70*/  PRMT R31, R31, 0x654, R12 ;  /* 0x000006541f1f7816 */ /* 0x000fe2000000000c */
[----:B------:R-:W-:Y:S02]  /*2b80*/  IMAD.SHL.U32 R12, R72, 0x100, RZ ;  /* 0x00000100480c7824 */ /* 0x000fe400078e00ff */
[----:B0-----:R-:W-:Y:S01]  /*2b90*/  IMAD.MOV.U32 R13, RZ, RZ, R5 ;  /* 0x000000ffff0d7224 */ /* 0x001fe200078e0005 */
[----:B------:R-:W-:Y:S01]  /*2ba0*/  LOP3.LUT R59, R59, 0xff00, R30, 0xf8, !PT ;  /* 0x0000ff003b3b7812 */ /* 0x000fe200078ef81e */
[----:B------:R-:W-:Y:S01]  /*2bb0*/  IMAD.U32 R5, R76, 0x10000, RZ ;  /* 0x000100004c057824 */ /* 0x000fe200078e00ff */
[----:B------:R-:W-:Y:S01]  /*2bc0*/  LOP3.LUT R12, R31, 0xff00, R12, 0xf8, !PT ;  /* 0x0000ff001f0c7812 */ /* 0x000fe200078ef80c */
[----:B------:R-:W-:Y:S01]  /*2bd0*/  IMAD.MOV.U32 R15, RZ, RZ, R4 ;  /* 0x000000ffff0f7224 */ /* 0x000fe200078e0004 */
        /* <DEDUP_REMOVED lines=39> */
[----:B------:R-:W-:Y:S01]  /*2e50*/  F2FP.F16.E4M3.UNPACK_B R75, R5 ;  /* 0x00000005ff4b723e */ /* 0x000fe200020006ff */
        /* <DEDUP_REMOVED lines=19> */
[--C-:B------:R-:W-:Y:S02]  /*2f90*/  HADD2.F32 R80, -RZ, R78.reuse.H1_H1 ;  /* 0x3000004eff507230 */ /* 0x100fe40000004100 */
        /* <DEDUP_REMOVED lines=11> */
[--C-:B------:R-:W-:Y:S02]  /*3050*/  HADD2.F32 R12, -RZ, R7.reuse.H0_H0 ;  /* 0x20000007ff0c7230 */ /* 0x100fe40000004100 */
[--C-:B------:R-:W-:Y:S01]  /*3060*/  HADD2.F32 R5, -RZ, R6.reuse.H0_H0 ;  /* 0x20000006ff057230 */ /* 0x100fe20000004100 */
[----:B------:R-:W-:Y:S01]  /*3070*/  F2FP.SATFINITE.E4M3.F32.PACK_AB_MERGE_C R82, R83, R82, RZ ;  /* 0x000000525352723e */ /* 0x000fe200048070ff */
[----:B------:R-:W-:Y:S02]  /*3080*/  HADD2.F32 R7, -RZ, R7.H1_H1 ;  /* 0x30000007ff077230 */ /* 0x000fe40000004100 */
[----:B------:R-:W-:Y:S01]  /*3090*/  FMUL.FTZ R80, R12, R79 ;  /* 0x0000004f0c507220 */ /* 0x000fe20000410000 */
[----:B------:R-:W-:-:S02]  /*30a0*/  HADD2.F32 R6, -RZ, R6.H1_H1 ;  /* 0x30000006ff067230 */ /* 0x000fc40000004100 */
[-C--:B------:R-:W-:Y:S01]  /*30b0*/  FMUL.FTZ R59, R5, R78.reuse ;  /* 0x0000004e053b7220 */ /* 0x080fe20000410000 */
[----:B------:R-:W-:Y:S02]  /*30c0*/  HADD2.F32 R76, -RZ, R76.H0_H0 ;  /* 0x2000004cff4c7230 */ /* 0x000fe40000004100 */
[----:B------:R-:W-:Y:S01]  /*30d0*/  FMUL.FTZ R77, R7, R79 ;  /* 0x0000004f074d7220 */ /* 0x000fe20000410000 */
[----:B------:R-:W-:Y:S02]  /*30e0*/  HADD2.F32 R75, -RZ, R75.H0_H0 ;  /* 0x2000004bff4b7230 */ /* 0x000fe40000004100 */
[----:B------:R-:W-:Y:S01]  /*30f0*/  FMUL.FTZ R72, R6, R78 ;  /* 0x0000004e06487220 */ /* 0x000fe20000410000 */
[----:B------:R-:W-:Y:S01]  /*3100*/  F2FP.SATFINITE.E4M3.F32.PACK_AB_MERGE_C R74, R81, R74, RZ ;  /* 0x0000004a514a723e */ /* 0x000fe200048070ff */
        /* <DEDUP_REMOVED lines=8> */
.L_x_13988:
[----:B------:R-:W-:Y:S05]  /*3190*/  BSYNC B2 ;  /* 0x0000000000027941 */ /* 0x000fea0003800000 */
.L_x_13987:
[----:B0-----:R4:W-:Y:S02]  /*31a0*/  ST.E.128 desc[UR40][R10.64], R4 ;  /* 0x000000040a007985 */ /* 0x0019e4000c101d28 */
.L_x_13986:
[----:B------:R-:W-:Y:S05]  /*31b0*/  BSYNC B1 ;  /* 0x0000000000017941 */ /* 0x000fea0003800000 */
.L_x_13985:
[----:B------:R-:W-:-:S13]  /*31c0*/  LOP3.LUT P3, RZ, R84, 0x1, RZ, 0xc0, !PT ;  /* 0x0000000154ff7812 */ /* 0x000fda000786c0ff */
[----:B------:R-:W-:Y:S05]  /*31d0*/  @P3 BRA `(.L_x_13984) ;  /* 0x0000001c004c3947 */ /* 0x000fea0003800000 */
[----:B----4-:R-:W2:Y:S04]  /*31e0*/  LDL R4, [R1+0x14] ;  /* 0x0000140001047983 */ /* 0x010ea80000100800 */
[----:B------:R-:W4:Y:S04]  /*31f0*/  LDL R6, [R1+0x1c] ;  /* 0x00001c0001067983 */ /* 0x000f280000100800 */
[----:B------:R-:W5:Y:S01]  /*3200*/  LDL R12, [R1+0x18] ;  /* 0x00001800010c7983 */ /* 0x000f620000100800 */
[----:B---3--:R-:W-:Y:S01]  /*3210*/  IADD3 R10, P3, R23, R14, RZ ;  /* 0x0000000e170a7210 */ /* 0x008fe20007f7e0ff */
[----:B------:R-:W-:Y:S01]  /*3220*/  IMAD.MOV.U32 R5, RZ, RZ, 0x20 ;  /* 0x00000020ff057424 */ /* 0x000fe200078e00ff */
[----:B------:R-:W-:Y:S04]  /*3230*/  BSSY B1, `(.L_x_13989) ;  /* 0x0000073000017945 */ /* 0x000fe80003800000 */
[----:B------:R-:W-:Y:S01]  /*3240*/  SEL R5, R5, 0xffffffe0, !P1 ;  /* 0xffffffe005057807 */ /* 0x000fe20004800000 */
[----:B--2---:R-:W-:-:S02]  /*3250*/  IMAD.X R11, R71, 0x1, R4, P3 ;  /* 0x00000001470b7824 */ /* 0x004fc400018e0604 */
[----:B------:R-:W-:-:S05]  /*3260*/  IMAD R4, R19, 0x2800, RZ ;  /* 0x0000280013047824 */ /* 0x000fca00078e02ff */
[----:B----4-:R-:W-:Y:S02]  /*3270*/  IADD3 R5, R5, R6, R4 ;  /* 0x0000000605057210 */ /* 0x010fe40007ffe004 */
[----:B-----5:R-:W-:-:S03]  /*3280*/  ISETP.GE.AND P3, PT, R12, R69, PT ;  /* 0x000000450c00720c */ /* 0x020fc60003f66270 */
[----:B------:R-:W-:-:S06]  /*3290*/  IMAD.IADD R4, R18, 0x1, R5 ;  /* 0x0000000112047824 */ /* 0x000fcc00078e0205 */
[----:B------:R-:W2:Y:S04]  /*32a0*/  LDS.128 R4, [R4+0xe000] ;  /* 0x00e0000004047984 */ /* 0x000ea80000000c00 */
[----:B------:R-:W-:Y:S05]  /*32b0*/  @P3 BRA `(.L_x_13990) ;  /* 0x0000000400a83947 */ /* 0x000fea0003800000 */
[--C-:B------:R-:W-:Y:S01]  /*32c0*/  SHF.R.U32.HI R31, RZ, 0x18, R9.reuse ;  /* 0x00000018ff1f7819 */ /* 0x100fe20000011609 */
[----:B--2---:R-:W-:Y:S01]  /*32d0*/  IMAD.MOV.U32 R12, RZ, RZ, R4 ;  /* 0x000000ffff0c7224 */ /* 0x004fe200078e0004 */
[----:B------:R-:W-:Y:S02]  /*32e0*/  LOP3.LUT R8, R9, 0xff, RZ, 0xc0, !PT ;  /* 0x000000ff09087812 */ /* 0x000fe400078ec0ff */
[----:B-1----:R-:W-:Y:S02]  /*32f0*/  SHF.R.U32.HI R13, RZ, 0x8, R9 ;  /* 0x00000008ff0d7819 */ /* 0x002fe40000011609 */
[----:B------:R-:W-:Y:S02]  /*3300*/  SHF.R.U32.HI R15, RZ, 0x8, R29 ;  /* 0x00000008ff0f7819 */ /* 0x000fe4000001161d */
[----:B------:R-:W-:Y:S01]  /*3310*/  SHF.R.U32.HI R30, RZ, 0x10, R9 ;  /* 0x00000010ff1e7819 */ /* 0x000fe20000011609 */
[----:B------:R-:W-:Y:S01]  /*3320*/  IMAD.MOV.U32 R9, RZ, RZ, R5 ;  /* 0x000000ffff097224 */ /* 0x000fe200078e0005 */
[----:B------:R-:W-:Y:S01]  /*3330*/  PRMT R8, R31, 0x654, R8 ;  /* 0x000006541f087816 */ /* 0x000fe20000000008 */
[----:B------:R-:W-:Y:S01]  /*3340*/  IMAD.SHL.U32 R15, R15, 0x100, RZ ;  /* 0x000001000f0f7824 */ /* 0x000fe200078e00ff */
[----:B------:R-:W-:-:S02]  /*3350*/  SHF.L.U32 R13, R13, 0x8, RZ ;  /* 0x000000080d0d7819 */ /* 0x000fc400000006ff */
[----:B------:R-:W-:Y:S02]  /*3360*/  SHF.R.U32.HI R28, RZ, 0x10, R29 ;  /* 0x00000010ff1c7819 */ /* 0x000fe4000001161d */
[----:B------:R-:W-:Y:S02]  /*3370*/  LOP3.LUT R14, R29, 0xff0000ff, RZ, 0xc0, !PT ;  /* 0xff0000ff1d0e7812 */ /* 0x000fe400078ec0ff */
        /* <DEDUP_REMOVED lines=31> */
[----:B------:R-:W-:-:S02]  /*3570*/  HADD2.F32 R28, -RZ, R13.H1_H1 ;  /* 0x3000000dff1c7230 */ /* 0x000fc40000004100 */
[----:B------:R-:W-:Y:S01]  /*3580*/  HADD2.F32 R15, -RZ, R13.H0_H0 ;  /* 0x2000000dff0f7230 */ /* 0x000fe20000004100 */
[----:B------:R-:W-:Y:S01]  /*3590*/  F2FP.SATFINITE.E4M3.F32.PACK_AB_MERGE_C R75, R72, R59, RZ ;  /* 0x0000003b484b723e */ /* 0x000fe200048070ff */
[--C-:B------:R-:W-:Y:S02]  /*35a0*/  HADD2.F32 R13, -RZ, R12.reuse.H0_H0 ;  /* 0x2000000cff0d7230 */ /* 0x100fe40000004100 */
[-C--:B------:R-:W-:Y:S01]  /*35b0*/  FMUL.FTZ R58, R28, R29.reuse ;  /* 0x0000001d1c3a7220 */ /* 0x080fe20000410000 */
[----:B------:R-:W-:Y:S02]  /*35c0*/  HADD2.F32 R14, -RZ, R12.H1_H1 ;  /* 0x3000000cff0e7230 */ /* 0x000fe40000004100 */
[----:B------:R-:W-:Y:S01]  /*35d0*/  FMUL.FTZ R29, R15, R29 ;  /* 0x0000001d0f1d7220 */ /* 0x000fe20000410000 */
[----:B------:R-:W-:Y:S01]  /*35e0*/  HADD2.F32 R12, -RZ, R70.H1_H1 ;  /* 0x30000046ff0c7230 */ /* 0x000fe20000004100 */
[----:B------:R-:W-:Y:S01]  /*35f0*/  F2FP.F16.E4M3.UNPACK_B R59, R8.H1 ;  /* 0x00000008ff3b723e */ /* 0x000fe200030006ff */
[----:B------:R-:W-:-:S02]  /*3600*/  HADD2.F32 R73, -RZ, R73.H0_H0 ;  /* 0x20000049ff497230 */ /* 0x000fc40000004100 */
[----:B------:R-:W-:Y:S02]  /*3610*/  HADD2.F32 R70, -RZ, R70.H0_H0 ;  /* 0x20000046ff467230 */ /* 0x000fe40000004100 */
[-C--:B------:R-:W-:Y:S01]  /*3620*/  FFMA.FTZ R58, R15, R12.reuse, -R58 ;  /* 0x0000000c0f3a7223 */ /* 0x080fe2000001083a */
[----:B------:R-:W-:Y:S01]  /*3630*/  FFMA.FTZ R29, R28, R12, R29 ;  /* 0x0000000c1c1d7223 */ /* 0x000fe2000001001d */
[C---:B------:R-:W-:Y:S01]  /*3640*/  FMUL.FTZ R30, R14.reuse, R73 ;  /* 0x000000490e1e7220 */ /* 0x040fe20000410000 */
[----:B------:R-:W-:Y:S01]  /*3650*/  F2FP.F16.E4M3.UNPACK_B R15, R7.H1 ;  /* 0x00000007ff0f723e */ /* 0x000fe200030006ff */
[C---:B------:R-:W-:Y:S01]  /*3660*/  FMUL.FTZ R73, R13.reuse, R73 ;  /* 0x000000490d497220 */ /* 0x040fe20000410000 */
[----:B------:R-:W-:Y:S01]  /*3670*/  F2FP.F16.E4M3.UNPACK_B R7, R7 ;  /* 0x00000007ff07723e */ /* 0x000fe200020006ff */
[----:B------:R-:W-:Y:S01]  /*3680*/  FFMA.FTZ R12, R13, R70, -R30 ;  /* 0x000000460d0c7223 */ /* 0x000fe2000001081e */
[----:B------:R-:W-:Y:S01]  /*3690*/  F2FP.SATFINITE.E4M3.F32.PACK_AB_MERGE_C R74, R29, R58, RZ ;  /* 0x0000003a1d4a723e */ /* 0x000fe200048070ff */
[----:B------:R-:W-:Y:S01]  /*36a0*/  FFMA.FTZ R13, R14, R70, R73 ;  /* 0x000000460e0d7223 */ /* 0x000fe20000010049 */
[--C-:B------:R-:W-:Y:S01]  /*36b0*/  HADD2.F32 R28, -RZ, R15.reuse.H0_H0 ;  /* 0x2000000fff1c7230 */ /* 0x100fe20000004100 */
[-C--:B------:R-:W-:Y:S01]  /*36c0*/  F2FP.F16.E4M3.UNPACK_B R30, R5.reuse.H1 ;  /* 0x00000005ff1e723e */ /* 0x080fe200030006ff */
[----:B------:R-:W-:Y:S01]  /*36d0*/  HADD2.F32 R15, -RZ, R15.H1_H1 ;  /* 0x3000000fff0f7230 */ /* 0x000fe20000004100 */
[----:B------:R-:W-:Y:S01]  /*36e0*/  F2FP.F16.E4M3.UNPACK_B R14, R6.H1 ;  /* 0x00000006ff0e723e */ /* 0x000fe200030006ff */
[----:B------:R-:W-:Y:S01]  /*36f0*/  HADD2.F32 R70, -RZ, R59.H1_H1 ;  /* 0x3000003bff467230 */ /* 0x000fe20000004100 */
        /* <DEDUP_REMOVED lines=11> */
[----:B------:R-:W-:Y:S01]  /*37b0*/  FMUL.FTZ R70, R28, R70 ;  /* 0x000000461c467220 */ /* 0x000fe20000410000 */
[----:B------:R-:W-:Y:S01]  /*37c0*/  FMUL.FTZ R69, R14, R69 ;  /* 0x000000450e457220 */ /* 0x000fe20000410000 */
[----:B------:R-:W-:-:S02]  /*37d0*/  HADD2.F32 R59, -RZ, R59.H0_H0 ;  /* 0x2000003bff3b7230 */ /* 0x000fc40000004100 */
[-C--:B------:R-:W-:Y:S01]  /*37e0*/  FFMA.FTZ R71, R14, R5.reuse, -R71 ;  /* 0x000000050e477223 */ /* 0x080fe20000010847 */
[----:B------:R-:W-:Y:S02]  /*37f0*/  HADD2.F32 R58, -RZ, R58.H0_H0 ;  /* 0x2000003aff3a7230 */ /* 0x000fe40000004100 */
        /* <DEDUP_REMOVED lines=22> */
.L_x_13990:
[----:B------:R-:W-:Y:S05]  /*3960*/  BSYNC B1 ;  /* 0x0000000000017941 */ /* 0x000fea0003800000 */
.L_x_13989:
[----:B--2---:R2:W-:Y:S01]  /*3970*/  ST.E.128 desc[UR40][R10.64], R4 ;  /* 0x000000040a007985 */ /* 0x0045e2000c101d28 */
[----:B------:R-:W-:Y:S05]  /*3980*/  BRA `(.L_x_13984) ;  /* 0x0000001400607947 */ /* 0x000fea0003800000 */
.L_x_13977:
[----:B------:R-:W0:Y:S01]  /*3990*/  S2R R7, SR_TID.X ;  /* 0x0000000000077919 */ /* 0x000e220000002100 */
[----:B------:R-:W-:Y:S01]  /*39a0*/  IMAD R66, R34, -0xa0, R2 ;  /* 0xffffff6022427824 */ /* 0x000fe200078e0202 */
[----:B------:R-:W2:Y:S04]  /*39b0*/  LDL R12, [R1+0xc] ;  /* 0x00000c00010c7983 */ /* 0x000ea80000100800 */
[----:B------:R-:W-:Y:S01]  /*39c0*/  VIMNMX R66, R66, 0xa0, PT ;  /* 0x000000a042427848 */ /* 0x000fe20003fe0100 */
[----:B0-----:R-:W-:-:S05]  /*39d0*/  VIADD R7, R7, 0xffffff80 ;  /* 0xffffff8007077836 */ /* 0x001fca0000000000 */
[----:B------:R-:W-:-:S04]  /*39e0*/  LEA.HI R7, R7, R7, RZ, 0x1 ;  /* 0x0000000707077211 */ /* 0x000fc800078f08ff */
[----:B------:R-:W-:-:S04]  /*39f0*/  SHF.R.S32.HI R7, RZ, 0x1, R7 ;  /* 0x00000001ff077819 */ /* 0x000fc80000011407 */
[----:B------:R-:W-:-:S04]  /*3a00*/  ISETP.GE.AND P3, PT, R7, R66, PT ;  /* 0x000000420700720c */ /* 0x000fc80003f66270 */
[----:B------:R-:W-:-:S13]  /*3a10*/  ISETP.GE.OR P4, PT, R16, R69, P3 ;  /* 0x000000451000720c */ /* 0x000fda0001f86670 */
[----:B------:R-:W0:Y:S08]  /*3a20*/  @!P4 LDC.64 R8, c[0x0][0x3e8] ;  /* 0x0000fa00ff08cb82 */ /* 0x000e300000000a00 */
[----:B------:R-:W1:Y:S01]  /*3a30*/  @!P4 LDC.64 R10, c[0x0][0x400] ;  /* 0x00010000ff0acb82 */ /* 0x000e620000000a00 */
[----:B------:R-:W-:Y:S01]  /*3a40*/  @!P4 IMAD.MOV.U32 R5, RZ, RZ, R54 ;  /* 0x000000ffff05c224 */ /* 0x000fe200078e0036 */
[----:B0-----:R-:W-:Y:S01]  /*3a50*/  @!P4 IADD3 R8, P5, P6, R36, R8, R4 ;  /* 0x000000082408c210 */ /* 0x001fe20007ebe004 */
[----:B------:R-:W-:-:S03]  /*3a60*/  @!P4 IMAD.MOV.U32 R4, RZ, RZ, R42 ;  /* 0x000000ffff04c224 */ /* 0x000fc600078e002a */
[----:B------:R-:W-:Y:S01]  /*3a70*/  @!P4 IADD3.X R9, R52, R9, R6, P5, P6 ;  /* 0x000000093409c210 */ /* 0x000fe20002fec406 */
[----:B------:R-:W-:Y:S02]  /*3a80*/  @!P4 IMAD R6, R50, R34, RZ ;  /* 0x000000223206c224 */ /* 0x000fe400078e02ff */
[----:B------:R-:W-:-:S04]  /*3a90*/  @!P4 IMAD.WIDE.U32 R4, R34, R44, R4 ;  /* 0x0000002c2204c225 */ /* 0x000fc800078e0004 */
[----:B------:R-:W-:Y:S01]  /*3aa0*/  @!P4 IMAD R6, R15, R44, R6 ;  /* 0x0000002c0f06c224 */ /* 0x000fe200078e0206 */
[----:B-1----:R-:W-:Y:S02]  /*3ab0*/  @!P4 IADD3 R10, P5, R4, R10, RZ ;  /* 0x0000000a040ac210 */ /* 0x002fe40007fbe0ff */
[----:B------:R-:W-:Y:S02]  /*3ac0*/  CS2R R30, SRZ ;  /* 0x00000000001e7805 */ /* 0x000fe4000001ff00 */
[----:B------:R-:W-:Y:S02]  /*3ad0*/  CS2R R28, SRZ ;  /* 0x00000000001c7805 */ /* 0x000fe4000001ff00 */
[----:B------:R-:W-:Y:S02]  /*3ae0*/  @!P4 IADD3.X R11, R11, R6, R5, P5, !PT ;  /* 0x000000060b0bc210 */ /* 0x000fe40002ffe405 */
[----:B------:R-:W-:Y:S02]  /*3af0*/  CS2R R4, SRZ ;  /* 0x0000000000047805 */ /* 0x000fe4000001ff00 */
[----:B------:R-:W-:Y:S01]  /*3b00*/  CS2R R6, SRZ ;  /* 0x0000000000067805 */ /* 0x000fe2000001ff00 */
[----:B------:R-:W3:Y:S05]  /*3b10*/  @!P4 LDG.E.128 R28, desc[UR40][R10.64] ;  /* 0x000000280a1cc981 */ /* 0x000eea000c1e1d00 */
[----:B------:R-:W4:Y:S01]  /*3b20*/  @!P4 LDG.E.128 R4, desc[UR40][R8.64] ;  /* 0x000000280804c981 */ /* 0x000f22000c1e1d00 */
[----:B------:R-:W-:-:S02]  /*3b30*/  ISETP.GE.AND P5, PT, R16, R69, PT ;  /* 0x000000451000720c */ /* 0x000fc40003fa6270 */
[----:B--2---:R-:W-:Y:S02]  /*3b40*/  ISETP.NE.AND P4, PT, R12, 0x3, PT ;  /* 0x000000030c00780c */ /* 0x004fe40003f85270 */
[----:B---3--:R-:W-:Y:S01]  /*3b50*/  MOV R74, R30 ;  /* 0x0000001e004a7202 */ /* 0x008fe20000000f00 */
[----:B------:R-:W-:Y:S02]  /*3b60*/  IMAD.MOV.U32 R76, RZ, RZ, R28 ;  /* 0x000000ffff4c7224 */ /* 0x000fe400078e001c */
[----:B----4-:R-:W-:Y:S02]  /*3b70*/  IMAD.MOV.U32 R75, RZ, RZ, R4 ;  /* 0x000000ffff4b7224 */ /* 0x010fe400078e0004 */
[----:B------:R-:W-:-:S06]  /*3b80*/  IMAD.MOV.U32 R73, RZ, RZ, R6 ;  /* 0x000000ffff497224 */ /* 0x000fcc00078e0006 */
[----:B------:R-:W-:Y:S05]  /*3b90*/  @!P4 BRA `(.L_x_13991) ;  /* 0x000000000004c947 */ /* 0x000fea0003800000 */
[----:B------:R-:W-:Y:S01]  /*3ba0*/  BPT.TRAP 0x1 ;  /* 0x000000040000795c */ /* 0x000fe20000300000 */
.L_x_13991:
[----:B------:R-:W2:Y:S01]  /*3bb0*/  LDL R8, [R1] ;  /* 0x0000000001087983 */ /* 0x000ea20000100800 */
[----:B------:R-:W-:Y:S01]  /*3bc0*/  IMAD R67, R19, 0x8, R18 ;  /* 0x0000000813437824 */ /* 0x000fe200078e0212 */
[----:B------:R-:W-:Y:S01]  /*3bd0*/  BSSY B1, `(.L_x_13992) ;  /* 0x0000004000017945 */ /* 0x000fe20003800000 */
[----:B--2---:R-:W-:-:S04]  /*3be0*/  SHF.L.U32 R68, R8, 0x1f, RZ ;  /* 0x0000001f08447819 */ /* 0x004fc800000006ff */
[----:B------:R-:W0:Y:S02]  /*3bf0*/  SYNCS.PHASECHK.TRANS64.TRYWAIT P6, [R67+URZ+0x13290], R68 ;  /* 0x01329044430075a7 */ /* 0x000e2400080c017f */
[----:B0-----:R-:W-:Y:S05]  /*3c00*/  @!P6 BRA `(.L_x_13993) ;  /* 0x0000014800ece947 */ /* 0x001fea0003800000 */
.L_x_14213:
[----:B------:R-:W-:Y:S05]  /*3c10*/  BSYNC B1 ;  /* 0x0000000000017941 */ /* 0x000fea0003800000 */
.L_x_13992:
[----:B------:R-:W-:-:S03]  /*3c20*/  UMOV UR4, 0xffffffff ;  /* 0xffffffff00047882 */ /* 0x000fc60000000000 */
[----:B------:R-:W-:Y:S05]  /*3c30*/  BRA.DIV UR4, `(.L_x_13994) ;  /* 0x0000014a04f47947 */ /* 0x000fea000b800000 */
[----:B------:R1:W2:Y:S04]  /*3c40*/  SHFL.IDX PT, R70, R13, RZ, 0x1e1f ;  /* 0x001e1fff0d467589 */ /* 0x0002a800000e0000 */
[----:B------:R-:W3:Y:S02]  /*3c50*/  SHFL.IDX PT, R72, R72, RZ, 0x1e1f ;  /* 0x001e1fff48487589 */ /* 0x000ee400000e0000 */
.L_x_14217:
[----:B------:R-:W4:Y:S02]  /*3c60*/  LDC R71, c[0x0][0x2f4] ;  /* 0x0000bd00ff477b82 */ /* 0x000f240000000800 */
[----:B----4-:R-:W-:-:S13]  /*3c70*/  ISETP.GE.OR P3, PT, R16, R71, P3 ;  /* 0x000000471000720c */ /* 0x010fda0001f66670 */
[----:B------:R-:W-:Y:S05]  /*3c80*/  @P3 BRA `(.L_x_13984) ;  /* 0x0000001000a03947 */ /* 0x000fea0003800000 */
[----:B------:R-:W4:Y:S04]  /*3c90*/  LDL R12, [R1+0x2c] ;  /* 0x00002c00010c7983 */ /* 0x000f280000100800 */
[----:B------:R-:W5:Y:S04]  /*3ca0*/  LDL R11, [R1+0x30] ;  /* 0x00003000010b7983 */ /* 0x000f680000100800 */
[----:B------:R-:W5:Y:S01]  /*3cb0*/  LDL R10, [R1+0x34] ;  /* 0x00003400010a7983 */ /* 0x000f620000100800 */
[----:B------:R-:W-:Y:S01]  /*3cc0*/  IMAD.IADD R9, R71, 0x1, -R48 ;  /* 0x0000000147097824 */ /* 0x000fe200078e0a30 */
[----:B---3--:R-:W-:Y:S01]  /*3cd0*/  IADD3 R58, P3, R55, R72, RZ ;  /* 0x00000048373a7210 */ /* 0x008fe20007f7e0ff */
[----:B------:R-:W-:Y:S03]  /*3ce0*/  BSSY B1, `(.L_x_13995) ;  /* 0x00000e6000017945 */ /* 0x000fe60003800000 */
[----:B------:R-:W-:-:S02]  /*3cf0*/  SEL R9, R48, R9, !P0 ;  /* 0x0000000930097207 */ /* 0x000fc40004000000 */
[----:B--2---:R-:W-:Y:S02]  /*3d00*/  LEA.HI.X.SX32 R59, R55, R70, 0x1, P3 ;  /* 0x00000046373b7211 */ /* 0x004fe400018f0eff */
[----:B------:R-:W-:-:S04]  /*3d10*/  SHF.R.S32.HI R8, RZ, 0x1f, R9 ;  /* 0x0000001fff087819 */ /* 0x000fc80000011409 */
[----:B------:R-:W-:Y:S01]  /*3d20*/  LEA.HI R8, R8, R9, RZ, 0x5 ;  /* 0x0000000908087211 */ /* 0x000fe200078f28ff */
[----:B------:R-:W-:-:S03]  /*3d30*/  IMAD R9, R19, 0x2800, R57 ;  /* 0x0000280013097824 */ /* 0x000fc600078e0239 */
[----:B------:R-:W-:Y:S01]  /*3d40*/  SHF.R.S32.HI R8, RZ, 0x5, R8 ;  /* 0x00000005ff087819 */ /* 0x000fe20000011408 */
[----:B------:R-:W-:-:S03]  /*3d50*/  IMAD.IADD R9, R18, 0x1, R9 ;  /* 0x0000000112097824 */ /* 0x000fc600078e0209 */
[----:B------:R-:W-:-:S05]  /*3d60*/  LEA.HI.SX32 R8, R35, R8, 0x1c ;  /* 0x0000000823087211 */ /* 0x000fca00078fe2ff */
[----:B------:R-:W-:-:S05]  /*3d70*/  IMAD.SHL.U32 R69, R8, 0x10, RZ ;  /* 0x0000001008457824 */ /* 0x000fca00078e00ff */
[----:B----4-:R-:W-:-:S04]  /*3d80*/  LOP3.LUT R8, R12, 0x30, R69, 0xf8, !PT ;  /* 0x000000300c087812 */ /* 0x010fc800078ef845 */
[----:B-----5:R-:W-:-:S05]  /*3d90*/  LOP3.LUT R8, R8, R11, RZ, 0x3c, !PT ;  /* 0x0000000b08087212 */ /* 0x020fca00078e3cff */
[----:B------:R-:W-:-:S04]  /*3da0*/  IMAD.IADD R8, R10, 0x1, R8 ;  /* 0x000000010a087824 */ /* 0x000fc800078e0208 */
[----:B------:R-:W-:-:S04]  /*3db0*/  IMAD R11, R19, 0x2800, R8 ;  /* 0x00002800130b7824 */ /* 0x000fc800078e0208 */
[----:B------:R-:W-:Y:S02]  /*3dc0*/  IMAD.IADD R12, R18, 0x1, R11 ;  /* 0x00000001120c7824 */ /* 0x000fe400078e020b */
[----:B------:R-:W2:Y:S04]  /*3dd0*/  LDS.128 R8, [R9+0xe000] ;  /* 0x00e0000009087984 */ /* 0x000ea80000000c00 */
[----:B-1----:R-:W1:Y:S01]  /*3de0*/  LDS.128 R12, [R12+0xe000] ;  /* 0x00e000000c0c7984 */ /* 0x002e620000000c00 */
        /* <DEDUP_REMOVED lines=11> */
[----:B------:R-:W-:Y:S01]  /*3ea0*/  SHF.R.U32.HI R7, RZ, 0x10, R31 ;  /* 0x00000010ff077819 */ /* 0x000fe2000001161f */
[----:B------:R-:W-:Y:S01]  /*3eb0*/  IMAD.SHL.U32 R31, R84, 0x100, RZ ;  /* 0x00000100541f7824 */ /* 0x000fe200078e00ff */
[----:B------:R-:W-:Y:S01]  /*3ec0*/  SHF.R.U32.HI R82, RZ, 0x10, R5 ;  /* 0x00000010ff527819 */ /* 0x000fe20000011605 */
[----:B------:R-:W-:Y:S01]  /*3ed0*/  IMAD.SHL.U32 R81, R81, 0x100, RZ ;  /* 0x0000010051517824 */ /* 0x000fe200078e00ff */
[----:B------:R-:W-:-:S02]  /*3ee0*/  SHF.R.U32.HI R77, RZ, 0x18, R29 ;  /* 0x00000018ff4d7819 */ /* 0x000fc4000001161d */
[----:B------:R-:W-:Y:S02]  /*3ef0*/  LOP3.LUT R30, R29, 0xff, RZ, 0xc0, !PT ;  /* 0x000000ff1d1e7812 */ /* 0x000fe400078ec0ff */
[----:B------:R-:W-:Y:S02]  /*3f00*/  PRMT R4, R87, 0x654, R4 ;  /* 0x0000065457047816 */ /* 0x000fe40000000004 */
[----:B------:R-:W-:Y:S02]  /*3f10*/  SHF.R.U32.HI R79, RZ, 0x8, R29 ;  /* 0x00000008ff4f7819 */ /* 0x000fe4000001161d */
[----:B------:R-:W-:Y:S02]  /*3f20*/  PRMT R30, R77, 0x654, R30 ;  /* 0x000006544d1e7816 */ /* 0x000fe4000000001e */
[----:B------:R-:W-:Y:S01]  /*3f30*/  LOP3.LUT R4, R4, 0xff00, R31, 0xf8, !PT ;  /* 0x0000ff0004047812 */ /* 0x000fe200078ef81f */
[----:B------:R-:W-:Y:S01]  /*3f40*/  IMAD.U32 R31, R82, 0x10000, RZ ;  /* 0x00010000521f7824 */ /* 0x000fe200078e00ff */
[----:B------:R-:W-:Y:S01]  /*3f50*/  PRMT R6, R85, 0x654, R6 ;  /* 0x0000065455067816 */ /* 0x000fe20000000006 */
[----:B------:R-:W-:Y:S01]  /*3f60*/  IMAD.SHL.U32 R79, R79, 0x100, RZ ;  /* 0x000001004f4f7824 */ /* 0x000fe200078e00ff */
[----:B------:R-:W-:-:S02]  /*3f70*/  SHF.L.U32 R77, R80, 0x8, RZ ;  /* 0x00000008504d7819 */ /* 0x000fc400000006ff */
[----:B------:R-:W-:Y:S01]  /*3f80*/  SHF.R.U32.HI R5, RZ, 0x10, R29 ;  /* 0x00000010ff057819 */ /* 0x000fe2000001161d */
[----:B-1----:R-:W-:Y:S01]  /*3f90*/  IMAD.MOV.U32 R29, RZ, RZ, R12 ;  /* 0x000000ffff1d7224 */ /* 0x002fe200078e000c */
[----:B------:R-:W-:Y:S02]  /*3fa0*/  LOP3.LUT R8, R6, 0xff00, R77, 0xf8, !PT ;  /* 0x0000ff0006087812 */ /* 0x000fe400078ef84d */
[----:B------:R-:W-:Y:S01]  /*3fb0*/  LOP3.LUT R6, R4, 0xff0000, R31, 0xf8, !PT ;  /* 0x00ff000004067812 */ /* 0x000fe200078ef81f */
[----:B------:R-:W-:Y:S01]  /*3fc0*/  IMAD.U32 R31, R83, 0x10000, RZ ;  /* 0x00010000531f7824 */ /* 0x000fe200078e00ff */
[----:B------:R-:W-:Y:S01]  /*3fd0*/  LOP3.LUT R82, R78, 0xff00, R81, 0xf8, !PT ;  /* 0x0000ff004e527812 */ /* 0x000fe200078ef851 */
[----:B------:R-:W-:Y:S01]  /*3fe0*/  IMAD.U32 R5, R5, 0x10000, RZ ;  /* 0x0001000005057824 */ /* 0x000fe200078e00ff */
[----:B------:R-:W-:Y:S01]  /*3ff0*/  LOP3.LUT R80, R30, 0xff00, R79, 0xf8, !PT ;  /* 0x0000ff001e507812 */ /* 0x000fe200078ef84f */
[----:B------:R-:W-:Y:S01]  /*4000*/  IMAD.U32 R83, R7, 0x10000, RZ ;  /* 0x0001000007537824 */ /* 0x000fe200078e00ff */
[----:B------:R-:W-:-:S02]  /*4010*/  F2FP.F16.E4M3.UNPACK_B R78, R76.H1 ;  /* 0x0000004cff4e723e */ /* 0x000fc400030006ff */
[----:B------:R-:W-:Y:S02]  /*4020*/  F2FP.F16.E4M3.UNPACK_B R77, R29.H1 ;  /* 0x0000001dff4d723e */ /* 0x000fe400030006ff */
[----:B------:R-:W-:Y:S01]  /*4030*/  F2FP.F16.E4M3.UNPACK_B R30, R28.H1 ;  /* 0x0000001cff1e723e */ /* 0x000fe200030006ff */
[----:B------:R-:W-:Y:S01]  /*4040*/  HADD2.F32 R81, -RZ, R78.H0_H0 ;  /* 0x2000004eff517230 */ /* 0x000fe20000004100 */
[----:B------:R-:W-:Y:S01]  /*4050*/  LOP3.LUT R4, R8, 0xff0000, R31, 0xf8, !PT ;  /* 0x00ff000008047812 */ /* 0x000fe200078ef81f */
[--C-:B------:R-:W-:Y:S01]  /*4060*/  HADD2.F32 R12, -RZ, R77.reuse.H0_H0 ;  /* 0x2000004dff0c7230 */ /* 0x100fe20000004100 */
[----:B------:R-:W-:Y:S01]  /*4070*/  F2FP.F16.E4M3.UNPACK_B R31, R75.H1 ;  /* 0x0000004bff1f723e */ /* 0x000fe200030006ff */
[----:B------:R-:W-:Y:S01]  /*4080*/  HADD2.F32 R8, -RZ, R30.H0_H0 ;  /* 0x2000001eff087230 */ /* 0x000fe20000004100 */
[----:B------:R-:W-:Y:S01]  /*4090*/  LOP3.LUT R7, R80, 0xff0000, R5, 0xf8, !PT ;  /* 0x00ff000050077812 */ /* 0x000fe200078ef805 */
[----:B------:R-:W-:Y:S02]  /*40a0*/  HADD2.F32 R77, -RZ, R77.H1_H1 ;  /* 0x3000004dff4d7230 */ /* 0x000fe40000004100 */
[----:B------:R-:W-:Y:S01]  /*40b0*/  FMUL.FTZ R85, R12, R81 ;  /* 0x000000510c557220 */ /* 0x000fe20000410000 */
[----:B------:R-:W-:-:S02]  /*40c0*/  HADD2.F32 R79, -RZ, R31.H0_H0 ;  /* 0x2000001fff4f7230 */ /* 0x000fc40000004100 */
[----:B------:R-:W-:Y:S01]  /*40d0*/  FMUL.FTZ R81, R8, R81 ;  /* 0x0000005108517220 */ /* 0x000fe20000410000 */
[----:B------:R-:W-:Y:S01]  /*40e0*/  LOP3.LUT R5, R82, 0xff0000, R83, 0xf8, !PT ;  /* 0x00ff000052057812 */ /* 0x000fe200078ef853 */
[----:B------:R-:W-:Y:S02]  /*40f0*/  HADD2.F32 R80, -RZ, R31.H1_H1 ;  /* 0x3000001fff507230 */ /* 0x000fe40000004100 */
[----:B------:R-:W-:Y:S01]  /*4100*/  FFMA.FTZ R12, R12, R79, R81 ;  /* 0x0000004f0c0c7223 */ /* 0x000fe20000010051 */
[----:B------:R-:W-:Y:S01]  /*4110*/  HADD2.F32 R82, -RZ, R78.H1_H1 ;  /* 0x3000004eff527230 */ /* 0x000fe20000004100 */
[----:B------:R-:W-:Y:S01]  /*4120*/  F2FP.F16.E4M3.UNPACK_B R81, R76 ;  /* 0x0000004cff51723e */ /* 0x000fe200020006ff */
[----:B------:R-:W-:Y:S01]  /*4130*/  HADD2.F32 R31, -RZ, R30.H1_H1 ;  /* 0x3000001eff1f7230 */ /* 0x000fe20000004100 */
[----:B------:R-:W-:Y:S01]  /*4140*/  F2FP.F16.E4M3.UNPACK_B R78, R75 ;  /* 0x0000004bff4e723e */ /* 0x000fe200020006ff */
[----:B------:R-:W-:Y:S01]  /*4150*/  FFMA.FTZ R8, R8, R79, -R85 ;  /* 0x0000004f08087223 */ /* 0x000fe20000010855 */
        /* <DEDUP_REMOVED lines=30> */
[--C-:B------:R-:W-:Y:S02]  /*4340*/  HADD2.F32 R78, -RZ, R76.reuse.H0_H0 ;  /* 0x2000004cff4e7230 */ /* 0x100fe40000004100 */
[-C--:B------:R-:W-:Y:S01]  /*4350*/  FMUL.FTZ R87, R80, R85.reuse ;  /* 0x0000005550577220 */ /* 0x080fe20000410000 */
[----:B------:R-:W-:Y:S01]  /*4360*/  HADD2.F32 R84, -RZ, R81.H1_H1 ;  /* 0x30000051ff547230 */ /* 0x000fe20000004100 */
[----:B------:R-:W-:Y:S01]  /*4370*/  F2FP.SATFINITE.E4M3.F32.PACK_AB_MERGE_C R8, R29, R8, RZ ;  /* 0x000000081d08723e */ /* 0x000fe200048070ff */
[----:B------:R-:W-:Y:S02]  /*4380*/  HADD2.F32 R81, -RZ, R79.H1_H1 ;  /* 0x3000004fff517230 */ /* 0x000fe40000004100 */
[----:B------:R-:W-:Y:S01]  /*4390*/  FMUL.FTZ R85, R78, R85 ;  /* 0x000000554e557220 */ /* 0x000fe20000410000 */
[----:B------:R-:W-:-:S02]  /*43a0*/  HADD2.F32 R79, -RZ, R76.H1_H1 ;  /* 0x3000004cff4f7230 */ /* 0x000fc40000004100 */
[-C--:B------:R-:W-:Y:S01]  /*43b0*/  FFMA.FTZ R76, R78, R83.reuse, -R87 ;  /* 0x000000534e4c7223 */ /* 0x080fe20000010857 */
[----:B------:R-:W-:Y:S01]  /*43c0*/  F2FP.F16.E4M3.UNPACK_B R78, R74 ;  /* 0x0000004aff4e723e */ /* 0x000fe200020006ff */
[----:B------:R-:W-:Y:S01]  /*43d0*/  FMUL.FTZ R86, R81, R84 ;  /* 0x0000005451567220 */ /* 0x000fe20000410000 */
[----:B------:R-:W-:Y:S01]  /*43e0*/  F2FP.F16.E4M3.UNPACK_B R74, R14 ;  /* 0x0000000eff4a723e */ /* 0x000fe200020006ff */
[----:B------:R-:W-:Y:S01]  /*43f0*/  FMUL.FTZ R88, R79, R84 ;  /* 0x000000544f587220 */ /* 0x000fe20000410000 */
[----:B------:R-:W-:Y:S01]  /*4400*/  FFMA.FTZ R84, R80, R83, R85 ;  /* 0x0000005350547223 */ /* 0x000fe20000010055 */
[----:B------:R-:W-:Y:S01]  /*4410*/  HADD2.F32 R82, -RZ, R82.H1_H1 ;  /* 0x30000052ff527230 */ /* 0x000fe20000004100 */
[----:B------:R-:W-:Y:S01]  /*4420*/  F2FP.SATFINITE.E4M3.F32.PACK_AB_MERGE_C R12, R31, R12, RZ ;  /* 0x0000000c1f0c723e */ /* 0x000fe200048070ff */
[--C-:B------:R-:W-:Y:S01]  /*4430*/  HADD2.F32 R80, -RZ, R78.reuse.H0_H0 ;  /* 0x2000004eff507230 */ /* 0x100fe20000004100 */
[----:B------:R-:W-:Y:S01]  /*4440*/  F2FP.SATFINITE.E4M3.F32.PACK_AB_MERGE_C R8, R75, R30, R8 ;  /* 0x0000001e4b08723e */ /* 0x000fe20004807008 */
[----:B------:R-:W-:Y:S01]  /*4450*/  HADD2.F32 R83, -RZ, R78.H1_H1 ;  /* 0x3000004eff537230 */ /* 0x000fe20000004100 */
[----:B------:R-:W-:Y:S01]  /*4460*/  F2FP.F16.E4M3.UNPACK_B R78, R73 ;  /* 0x00000049ff4e723e */ /* 0x000fe200020006ff */
[----:B------:R-:W-:-:S02]  /*4470*/  HADD2.F32 R73, -RZ, R74.H0_H0 ;  /* 0x2000004aff497230 */ /* 0x000fc40000004100 */
[-C--:B------:R-:W-:Y:S01]  /*4480*/  FFMA.FTZ R89, R79, R82.reuse, -R86 ;  /* 0x000000524f597223 */ /* 0x080fe20000010856 */
[----:B------:R-:W-:Y:S02]  /*4490*/  HADD2.F32 R14, -RZ, R10.H0_H0 ;  /* 0x2000000aff0e7230 */ /* 0x000fe40000004100 */
[----:B------:R-:W-:Y:S01]  /*44a0*/  FFMA.FTZ R91, R81, R82, R88 ;  /* 0x00000052515b7223 */ /* 0x000fe20000010058 */
[----:B------:R-:W-:Y:S02]  /*44b0*/  HADD2.F32 R74, -RZ, R74.H1_H1 ;  /* 0x3000004aff4a7230 */ /* 0x000fe40000004100 */
[-C--:B------:R-:W-:Y:S01]  /*44c0*/  FMUL.FTZ R85, R73, R80.reuse ;  /* 0x0000005049557220 */ /* 0x080fe20000410000 */
[----:B------:R-:W-:Y:S02]  /*44d0*/  HADD2.F32 R10, -RZ, R10.H1_H1 ;  /* 0x3000000aff0a7230 */ /* 0x000fe40000004100 */
[----:B------:R-:W-:Y:S01]  /*44e0*/  FMUL.FTZ R80, R14, R80 ;  /* 0x000000500e507220 */ /* 0x000fe20000410000 */
[----:B------:R-:W-:-:S02]  /*44f0*/  HADD2.F32 R79, -RZ, R78.H0_H0 ;  /* 0x2000004eff4f7230 */ /* 0x000fc40000004100 */
[----:B------:R-:W-:Y:S01]  /*4500*/  FMUL.FTZ R87, R74, R83 ;  /* 0x000000534a577220 */ /* 0x000fe20000410000 */
[----:B------:R-:W-:Y:S01]  /*4510*/  HADD2.F32 R81, -RZ, R78.H1_H1 ;  /* 0x3000004eff517230 */ /* 0x000fe20000004100 */
[----:B------:R-:W-:Y:S01]  /*4520*/  F2FP.F16.E4M3.UNPACK_B R31, R13 ;  /* 0x0000000dff1f723e */ /* 0x000fe200020006ff */
[----:B------:R-:W-:Y:S01]  /*4530*/  FMUL.FTZ R83, R10, R83 ;  /* 0x000000530a537220 */ /* 0x000fe20000410000 */
[----:B------:R-:W-:Y:S01]  /*4540*/  F2FP.F16.E4M3.UNPACK_B R30, R7 ;  /* 0x00000007ff1e723e */ /* 0x000fe200020006ff */
[----:B------:R-:W-:Y:S01]  /*4550*/  FFMA.FTZ R85, R14, R79, -R85 ;  /* 0x0000004f0e557223 */ /* 0x000fe20000010855 */
[----:B------:R-:W-:Y:S01]  /*4560*/  F2FP.F16.E4M3.UNPACK_B R29, R9 ;  /* 0x00000009ff1d723e */ /* 0x000fe200020006ff */
[----:B------:R-:W-:Y:S01]  /*4570*/  FFMA.FTZ R14, R73, R79, R80 ;  /* 0x0000004f490e7223 */ /* 0x000fe20000010050 */
[----:B------:R-:W-:Y:S01]  /*4580*/  FFMA.FTZ R10, R10, R81, -R87 ;  /* 0x000000510a0a7223 */ /* 0x000fe20000010857 */
[----:B------:R-:W-:Y:S01]  /*4590*/  F2FP.SATFINITE.E4M3.F32.PACK_AB_MERGE_C R12, R77, R28, R12 ;  /* 0x0000001c4d0c723e */ /* 0x000fe2000480700c */
[----:B------:R-:W-:Y:S01]  /*45a0*/  HADD2.F32 R73, -RZ, R31.H0_H0 ;  /* 0x2000001fff497230 */ /* 0x000fe20000004100 */
[----:B------:R-:W-:Y:S01]  /*45b0*/  F2FP.SATFINITE.E4M3.F32.PACK_AB_MERGE_C R76, R89, R76, RZ ;  /* 0x0000004c594c723e */ /* 0x000fe200048070ff */
[----:B------:R-:W-:Y:S01]  /*45c0*/  HADD2.F32 R77, -RZ, R30.H0_H0 ;  /* 0x2000001eff4d7230 */ /* 0x000fe20000004100 */
[----:B------:R-:W-:Y:S01]  /*45d0*/  F2FP.F16.E4M3.UNPACK_B R75, R6 ;  /* 0x00000006ff4b723e */ /* 0x000fe200020006ff */
[----:B------:R-:W-:Y:S01]  /*45e0*/  HADD2.F32 R28, -RZ, R29.H0_H0 ;  /* 0x2000001dff1c7230 */ /* 0x000fe20000004100 */
[----:B------:R-:W-:Y:S01]  /*45f0*/  F2FP.SATFINITE.E4M3.F32.PACK_AB_MERGE_C R10, R10, R85, R76 ;  /* 0x000000550a0a723e */ /* 0x000fe2000480704c */
[----:B------:R-:W-:Y:S01]  /*4600*/  FFMA.FTZ R83, R74, R81, R83 ;  /* 0x000000514a537223 */ /* 0x000fe20000010053 */
[----:B------:R-:W-:Y:S01]  /*4610*/  FMUL.FTZ R79, R73, R77 ;  /* 0x0000004d494f7220 */ /* 0x000fe20000410000 */
[----:B------:R-:W-:-:S02]  /*4620*/  HADD2.F32 R76, -RZ, R75.H0_H0 ;  /* 0x2000004bff4c7230 */ /* 0x000fc40000004100 */
[C---:B------:R-:W-:Y:S01]  /*4630*/  FMUL.FTZ R78, R28.reuse, R77 ;  /* 0x0000004d1c4e7220 */ /* 0x040fe20000410000 */
[----:B------:R-:W-:Y:S01]  /*4640*/  HADD2.F32 R74, -RZ, R31.H1_H1 ;  /* 0x3000001fff4a7230 */ /* 0x000fe20000004100 */
[----:B------:R-:W-:Y:S01]  /*4650*/  F2FP.F16.E4M3.UNPACK_B R13, R13.H1 ;  /* 0x0000000dff0d723e */ /* 0x000fe200030006ff */
        /* <DEDUP_REMOVED lines=11> */
[----:B------:R-:W-:-:S02]  /*4710*/  HADD2.F32 R73, -RZ, R13.H0_H0 ;  /* 0x2000000dff497230 */ /* 0x000fc40000004100 */
[----:B------:R-:W-:Y:S01]  /*4720*/  FFMA.FTZ R30, R74, R75, R77 ;  /* 0x0000004b4a1e7223 */ /* 0x000fe2000001004d */
[--C-:B------:R-:W-:Y:S01]  /*4730*/  HADD2.F32 R78, -RZ, R76.reuse.H0_H0 ;  /* 0x2000004cff4e7230 */ /* 0x100fe20000004100 */
[----:B------:R-:W-:Y:S01]  /*4740*/  F2FP.SATFINITE.E4M3.F32.PACK_AB_MERGE_C R84, R91, R84, RZ ;  /* 0x000000545b54723e */ /* 0x000fe200048070ff */
[----:B------:R-:W-:Y:S01]  /*4750*/  HADD2.F32 R7, -RZ, R31.H0_H0 ;  /* 0x2000001fff077230 */ /* 0x000fe20000004100 */
[----:B------:R-:W-:Y:S01]  /*4760*/  F2FP.F16.E4M3.UNPACK_B R75, R15 ;  /* 0x0000000fff4b723e */ /* 0x000fe200020006ff */
[----:B------:R-:W-:Y:S02]  /*4770*/  HADD2.F32 R74, -RZ, R13.H1_H1 ;  /* 0x3000000dff4a7230 */ /* 0x000fe40000004100 */
[-C--:B------:R-:W-:Y:S01]  /*4780*/  FMUL.FTZ R80, R73, R78.reuse ;  /* 0x0000004e49507220 */ /* 0x080fe20000410000 */
[----:B------:R-:W-:Y:S02]  /*4790*/  HADD2.F32 R13, -RZ, R76.H1_H1 ;  /* 0x3000004cff0d7230 */ /* 0x000fe40000004100 */
[----:B------:R-:W-:Y:S01]  /*47a0*/  FMUL.FTZ R78, R7, R78 ;  /* 0x0000004e074e7220 */ /* 0x000fe20000410000 */
[----:B------:R-:W-:Y:S01]  /*47b0*/  HADD2.F32 R76, -RZ, R6.H0_H0 ;  /* 0x20000006ff4c7230 */ /* 0x000fe20000004100 */
[----:B------:R-:W-:Y:S01]  /*47c0*/  F2FP.F16.E4M3.UNPACK_B R81, R5 ;  /* 0x00000005ff51723e */ /* 0x000fe200020006ff */
[----:B------:R-:W-:-:S02]  /*47d0*/  HADD2.F32 R31, -RZ, R31.H1_H1 ;  /* 0x3000001fff1f7230 */ /* 0x000fc40000004100 */
[CC--:B------:R-:W-:Y:S01]  /*47e0*/  FMUL.FTZ R82, R74.reuse, R13.reuse ;  /* 0x0000000d4a527220 */ /* 0x0c0fe20000410000 */
[----:B------:R-:W-:Y:S02]  /*47f0*/  HADD2.F32 R77, -RZ, R6.H1_H1 ;  /* 0x30000006ff4d7230 */ /* 0x000fe40000004100 */
[-C--:B------:R-:W-:Y:S01]  /*4800*/  FFMA.FTZ R6, R7, R76.reuse, -R80 ;  /* 0x0000004c07067223 */ /* 0x080fe20000010850 */
[----:B------:R-:W-:Y:S01]  /*4810*/  FFMA.FTZ R7, R73, R76, R78 ;  /* 0x0000004c49077223 */ /* 0x000fe2000001004e */
[----:B------:R-:W-:Y:S01]  /*4820*/  FMUL.FTZ R73, R31, R13 ;  /* 0x0000000d1f497220 */ /* 0x000fe20000410000 */
[----:B------:R-:W-:Y:S01]  /*4830*/  F2FP.SATFINITE.E4M3.F32.PACK_AB_MERGE_C R14, R83, R14, R84 ;  /* 0x0000000e530e723e */ /* 0x000fe20004807054 */
[----:B------:R-:W-:Y:S01]  /*4840*/  FFMA.FTZ R13, R31, R77, -R82 ;  /* 0x0000004d1f0d7223 */ /* 0x000fe20000010852 */
        /* <DEDUP_REMOVED lines=15> */
[----:B------:R-:W-:Y:S02]  /*4940*/  HADD2.F32 R73, -RZ, R11.H0_H0 ;  /* 0x2000000bff497230 */ /* 0x000fe40000004100 */
[----:B------:R-:W-:Y:S01]  /*4950*/  FMUL.FTZ R88, R15, R4 ;  /* 0x000000040f587220 */ /* 0x000fe20000410000 */
[----:B------:R-:W-:Y:S02]  /*4960*/  HADD2.F32 R76, -RZ, R76.H1_H1 ;  /* 0x3000004cff4c7230 */ /* 0x000fe40000004100 */
[----:B------:R-:W-:Y:S01]  /*4970*/  FMUL.FTZ R90, R5, R84 ;  /* 0x00000054055a7220 */ /* 0x000fe20000410000 */
[----:B------:R-:W-:Y:S02]  /*4980*/  HADD2.F32 R83, -RZ, R83.H1_H1 ;  /* 0x30000053ff537230 */ /* 0x000fe40000004100 */
[----:B------:R-:W-:Y:S01]  /*4990*/  FFMA.FTZ R4, R15, R80, -R86 ;  /* 0x000000500f047223 */ /* 0x000fe20000010856 */
[----:B------:R-:W-:-:S02]  /*49a0*/  HADD2.F32 R11, -RZ, R11.H1_H1 ;  /* 0x3000000bff0b7230 */ /* 0x000fc40000004100 */
[----:B------:R-:W-:Y:S01]  /*49b0*/  FFMA.FTZ R88, R77, R80, R88 ;  /* 0x000000504d587223 */ /* 0x000fe20000010058 */
        /* <DEDUP_REMOVED lines=24> */
.L_x_13996:
[----:B------:R-:W-:Y:S05]  /*4b40*/  BSYNC B1 ;  /* 0x0000000000017941 */ /* 0x000fea0003800000 */
.L_x_13995:
[----:B--2---:R2:W-:Y:S01]  /*4b50*/  ST.E.128 desc[UR40][R58.64], R8 ;  /* 0x000000083a007985 */ /* 0x0045e2000c101d28 */
[----:B------:R-:W-:-:S13]  /*4b60*/  ISETP.GE.AND P3, PT, R69, R71, PT ;  /* 0x000000474500720c */ /* 0x000fda0003f66270 */
[----:B------:R-:W-:Y:S05]  /*4b70*/  @P3 BRA `(.L_x_13984) ;  /* 0x0000000000e43947 */ /* 0x000fea0003800000 */
[----:B------:R-:W-:-:S04]  /*4b80*/  IADD3 R4, P3, R72, R69, RZ ;  /* 0x0000004548047210 */ /* 0x000fc80007f7e0ff */
[----:B------:R-:W-:-:S05]  /*4b90*/  LEA.HI.X.SX32 R5, R69, R70, 0x1, P3 ;  /* 0x0000004645057211 */ /* 0x000fca00018f0eff */
[----:B-1----:R1:W-:Y:S01]  /*4ba0*/  ST.E.128 desc[UR40][R4.64], R12 ;  /* 0x0000000c04007985 */ /* 0x0023e2000c101d28 */
[----:B------:R-:W-:Y:S05]  /*4bb0*/  BRA `(.L_x_13984) ;  /* 0x0000000000d47947 */ /* 0x000fea0003800000 */
.L_x_13976:
[----:B------:R-:W2:Y:S02]  /*4bc0*/  LDL R4, [R1+0xc] ;  /* 0x00000c0001047983 */ /* 0x000ea40000100800 */
[----:B--2---:R-:W-:-:S13]  /*4bd0*/  ISETP.NE.AND P4, PT, R4, 0x3, PT ;  /* 0x000000030400780c */ /* 0x004fda0003f85270 */
[----:B------:R-:W-:Y:S05]  /*4be0*/  @!P4 BRA `(.L_x_13997) ;  /* 0x000000000004c947 */ /* 0x000fea0003800000 */
[----:B------:R-:W-:Y:S01]  /*4bf0*/  BPT.TRAP 0x1 ;  /* 0x000000040000795c */ /* 0x000fe20000300000 */
.L_x_13997:
[----:B------:R-:W2:Y:S01]  /*4c00*/  LDL R4, [R1] ;  /* 0x0000000001047983 */ /* 0x000ea20000100800 */
[----:B------:R-:W-:Y:S01]  /*4c10*/  IMAD R67, R19, 0x8, R18 ;  /* 0x0000000813437824 */ /* 0x000fe200078e0212 */
[----:B------:R-:W-:Y:S01]  /*4c20*/  BSSY B1, `(.L_x_13998) ;  /* 0x0000005000017945 */ /* 0x000fe20003800000 */
[----:B------:R-:W-:Y:S02]  /*4c30*/  SHF.R.S32.HI R64, RZ, 0x1f, R62 ;  /* 0x0000001fff407819 */ /* 0x000fe4000001143e */
[----:B--2---:R-:W-:-:S04]  /*4c40*/  SHF.L.U32 R68, R4, 0x1f, RZ ;  /* 0x0000001f04447819 */ /* 0x004fc800000006ff */
[----:B------:R-:W0:Y:S02]  /*4c50*/  SYNCS.PHASECHK.TRANS64.TRYWAIT P3, [R67+URZ+0x13290], R68 ;  /* 0x01329044430075a7 */ /* 0x000e24000806017f */
[----:B0-----:R-:W-:Y:S05]  /*4c60*/  @!P3 BRA `(.L_x_13999) ;  /* 0x0000013c0030b947 */ /* 0x001fea0003800000 */
.L_x_14218:
[----:B------:R-:W-:Y:S05]  /*4c70*/  BSYNC B1 ;  /* 0x0000000000017941 */ /* 0x000fea0003800000 */
.L_x_13998:
        /* <DEDUP_REMOVED lines=28> */
.L_x_14222:
[----:B------:R-:W-:Y:S05]  /*4e40*/  @!P3 BRA `(.L_x_13984) ;  /* 0x000000000030b947 */ /* 0x000fea0003800000 */
[----:B-1----:R-:W4:Y:S01]  /*4e50*/  LDL R4, [R1+0x14] ;  /* 0x0000140001047983 */ /* 0x002f220000100800 */
[----:B------:R-:W-:Y:S02]  /*4e60*/  ULDC UR4, c[0x0][0x2f4] ;  /* 0x0000bd0000047ab9 */ /* 0x000fe40000000800 */
[----:B------:R-:W-:-:S13]  /*4e70*/  ISETP.GE.AND P3, PT, R16, UR4, PT ;  /* 0x0000000410007c0c */ /* 0x000fda000bf66270 */
[----:B---3--:R-:W-:-:S04]  /*4e80*/  @!P3 IADD3 R10, P5, R16, R14, RZ ;  /* 0x0000000e100ab210 */ /* 0x008fc80007fbe0ff */
[----:B--2---:R-:W-:Y:S02]  /*4e90*/  @!P3 IADD3.X R11, R5, R17, RZ, P5, !PT ;  /* 0x00000011050bb210 */ /* 0x004fe40002ffe4ff */
[----:B------:R-:W-:-:S13]  /*4ea0*/  ISETP.GE.AND P5, PT, R23, UR4, PT ;  /* 0x0000000417007c0c */ /* 0x000fda000bfa6270 */
[----:B------:R-:W-:-:S05]  /*4eb0*/  @!P5 IADD3 R8, P6, R23, R14, RZ ;  /* 0x0000000e1708d210 */ /* 0x000fca0007fde0ff */
[----:B----4-:R-:W-:Y:S02]  /*4ec0*/  @!P5 IMAD.X R9, R5, 0x1, R4, P6 ;  /* 0x000000010509d824 */ /* 0x010fe400030e0604 */
[----:B------:R-:W1:Y:S04]  /*4ed0*/  @!P3 LDS.128 R4, [R63+0xe000] ;  /* 0x00e000003f04b984 */ /* 0x000e680000000c00 */
[----:B-1----:R-:W-:Y:S04]  /*4ee0*/  @!P3 ST.E.128 desc[UR40][R10.64], R4 ;  /* 0x000000040a00b985 */ /* 0x002fe8000c101d28 */
[----:B------:R-:W1:Y:S04]  /*4ef0*/  @!P5 LDS.128 R4, [R60+0xe000] ;  /* 0x00e000003c04d984 */ /* 0x000e680000000c00 */
[----:B-1----:R4:W-:Y:S02]  /*4f00*/  @!P5 ST.E.128 desc[UR40][R8.64], R4 ;  /* 0x000000040800d985 */ /* 0x0029e4000c101d28 */
.L_x_13984:
[----:B------:R-:W-:Y:S05]  /*4f10*/  BSYNC B0 ;  /* 0x0000000000007941 */ /* 0x000fea0003800000 */
.L_x_13975:
[----:B-12-4-:R-:W1:Y:S01]  /*4f20*/  S2R R4, SR_TID.X ;  /* 0x0000000000047919 */ /* 0x016e620000002100 */
[----:B------:R-:W-:Y:S01]  /*4f30*/  @!PT LDS RZ, [RZ] ;  /* 0x00000000fffff984 */ /* 0x000fe20000000800 */
[----:B------:R-:W-:Y:S01]  /*4f40*/  @!PT LDS RZ, [RZ] ;  /* 0x00000000fffff984 */ /* 0x000fe20000000800 */
[----:B------:R-:W-:Y:S01]  /*4f50*/  @!PT LDS RZ, [RZ] ;  /* 0x00000000fffff984 */ /* 0x000fe20000000800 */
[----:B------:R-:W-:Y:S01]  /*4f60*/  @!PT LDS RZ, [RZ] ;  /* 0x00000000fffff984 */ /* 0x000fe20000000800 */
[----:B------:R2:W-:Y:S06]  /*4f70*/  MEMBAR.ALL.CTA ;  /* 0x0000000000007992 */ /* 0x0005ec0000008000 */
[----:B--2---:R-:W2:Y:S01]  /*4f80*/  FENCE.VIEW.ASYNC.S ;  /* 0x00000000000073c6 */ /* 0x004ea20000000000 */
[----:B------:R-:W-:Y:S05]  /*4f90*/  WARPSYNC.ALL ;  /* 0x0000000000007948 */ /* 0x000fea0003800000 */
[----:B------:R-:W-:Y:S01]  /*4fa0*/  BSSY B0, `(.L_x_14001) ;  /* 0x0000008000007945 */ /* 0x000fe20003800000 */
[----:B--2---:R2:W-:Y:S01]  /*4fb0*/  BAR.SYNC.DEFER_BLOCKING R46, 0x80 ;  /* 0x0002002e0000751d */ /* 0x0045e20000010000 */
[----:B-1----:R-:W-:-:S13]  /*4fc0*/  LOP3.LUT P3, RZ, R4, 0x7f, RZ, 0xc0, !PT ;  /* 0x0000007f04ff7812 */ /* 0x002fda000786c0ff */
[----:B------:R-:W-:-:S05]  /*4fd0*/  @!P3 VIADD R4, R67, 0x132a0 ;  /* 0x000132a04304b836 */ /* 0x000fca0000000000 */
[----:B------:R-:W-:-:S04]  /*4fe0*/  @!P3 PRMT R4, RZ, 0x654, R4 ;  /* 0x00000654ff04b816 */ /* 0x000fc80000000004 */
[----:B------:R2:W-:Y:S01]  /*4ff0*/  @!P3 SYNCS.ARRIVE.TRANS64.RED.A1T0 RZ, [R4+URZ], RZ ;  /* 0x000000ff04ffb9a7 */ /* 0x0005e2000810043f */
[----:B------:R-:W-:Y:S05]  /*5000*/  @!P4 BRA `(.L_x_14002) ;  /* 0x000000000004c947 */ /* 0x000fea0003800000 */
[----:B------:R-:W-:Y:S01]  /*5010*/  BPT.TRAP 0x1 ;  /* 0x000000040000795c */ /* 0x000fe20000300000 */
.L_x_14002:
[----:B------:R-:W-:Y:S05]  /*5020*/  BSYNC B0 ;  /* 0x0000000000007941 */ /* 0x000fea0003800000 */
.L_x_14001:
[----:B------:R-:W1:Y:S01]  /*5030*/  SYNCS.PHASECHK.TRANS64.TRYWAIT P4, [R67+URZ+0x132b0], R68 ;  /* 0x0132b044430075a7 */ /* 0x000e62000808017f */
[----:B------:R-:W-:Y:S04]  /*5040*/  BSSY B0, `(.L_x_14003) ;  /* 0x0000002000007945 */ /* 0x000fe80003800000 */
[----:B-1----:R-:W-:Y:S05]  /*5050*/  @!P4 BRA `(.L_x_14004) ;  /* 0x00000138008cc947 */ /* 0x002fea0003800000 */
.L_x_14223:
[----:B------:R-:W-:Y:S05]  /*5060*/  BSYNC B0 ;  /* 0x0000000000007941 */ /* 0x000fea0003800000 */
.L_x_14003:
[----:B------:R-:W4:Y:S01]  /*5070*/  S2R R8, SR_TID.X ;  /* 0x0000000000087919 */ /* 0x000f220000002100 */
[----:B------:R-:W-:Y:S01]  /*5080*/  ULDC.64 UR4, c[0x0][0x328] ;  /* 0x0000ca0000047ab9 */ /* 0x000fe20000000a00 */
[----:B------:R-:W-:Y:S01]  /*5090*/  ULDC.64 UR6, c[0x0][0x318] ;  /* 0x0000c60000067ab9 */ /* 0x000fe20000000a00 */
[----:B------:R-:W-:Y:S01]  /*50a0*/  IMAD R7, R64, UR4, RZ ;  /* 0x0000000440077c24 */ /* 0x000fe2000f8e02ff */
[----:B------:R-:W-:Y:S01]  /*50b0*/  BSSY B0, `(.L_x_14005) ;  /* 0x0000021000007945 */ /* 0x000fe20003800000 */
[----:B--2---:R-:W-:-:S04]  /*50c0*/  IMAD.WIDE.U32 R4, R62, UR4, RZ ;  /* 0x000000043e047c25 */ /* 0x004fc8000f8e00ff */
        /* <DEDUP_REMOVED lines=11> */
[----:B----4-:R-:W-:-:S03]  /*5180*/  VIADD R8, R8, 0xffffff80 ;  /* 0xffffff8008087836 */ /* 0x010fc60000000000 */
[----:B------:R-:W-:Y:S02]  /*5190*/  IADD3.X R5, R5, UR7, RZ, P4, !PT ;  /* 0x0000000705057c10 */ /* 0x000fe4000a7fe4ff */
[----:B------:R-:W-:Y:S01]  /*51a0*/  LEA.HI R8, R8, R8, RZ, 0x1 ;  /* 0x0000000808087211 */ /* 0x000fe200078f08ff */
[----:B------:R-:W2:Y:S03]  /*51b0*/  SHFL.IDX PT, R4, R4, RZ, 0x1e1f ;  /* 0x001e1fff04047589 */ /* 0x000ea600000e0000 */
[----:B------:R-:W-:Y:S01]  /*51c0*/  SHF.R.S32.HI R8, RZ, 0x1, R8 ;  /* 0x00000001ff087819 */ /* 0x000fe20000011408 */
[----:B------:R-:W4:Y:S03]  /*51d0*/  SHFL.IDX PT, R5, R5, RZ, 0x1e1f ;  /* 0x001e1fff05057589 */ /* 0x000f2600000e0000 */
[----:B------:R-:W-:-:S13]  /*51e0*/  ISETP.GT.AND P4, PT, R66, R8, PT ;  /* 0x000000084200720c */ /* 0x000fda0003f84270 */
[----:B------:R-:W-:Y:S05]  /*51f0*/  @!P4 BRA `(.L_x_14006) ;  /* 0x000000000030c947 */ /* 0x000fea0003800000 */
[----:B------:R-:W5:Y:S01]  /*5200*/  LDL R12, [R1+0x14] ;  /* 0x00001400010c7983 */ /* 0x000f620000100800 */
[----:B------:R-:W-:Y:S02]  /*5210*/  ULDC UR4, c[0x0][0x2f4] ;  /* 0x0000bd0000047ab9 */ /* 0x000fe40000000800 */
[----:B------:R-:W-:-:S13]  /*5220*/  ISETP.GE.AND P4, PT, R16, UR4, PT ;  /* 0x0000000410007c0c */ /* 0x000fda000bf86270 */
[----:B--2---:R-:W-:-:S05]  /*5230*/  @!P4 IADD3 R10, P5, R16, R4, RZ ;  /* 0x00000004100ac210 */ /* 0x004fca0007fbe0ff */
[----:B----4-:R-:W-:Y:S01]  /*5240*/  @!P4 IMAD.X R11, R5, 0x1, R17, P5 ;  /* 0x00000001050bc824 */ /* 0x010fe200028e0611 */
[----:B------:R-:W-:-:S13]  /*5250*/  ISETP.GE.AND P5, PT, R23, UR4, PT ;  /* 0x0000000417007c0c */ /* 0x000fda000bfa6270 */
[----:B------:R-:W-:-:S05]  /*5260*/  @!P5 IADD3 R8, P6, R23, R4, RZ ;  /* 0x000000041708d210 */ /* 0x000fca0007fde0ff */
[----:B-----5:R-:W-:Y:S02]  /*5270*/  @!P5 IMAD.X R9, R5, 0x1, R12, P6 ;  /* 0x000000010509d824 */ /* 0x020fe400030e060c */
[----:B------:R-:W2:Y:S04]  /*5280*/  @!P4 LDS.128 R4, [R63+0x6000] ;  /* 0x006000003f04c984 */ /* 0x000ea80000000c00 */
[----:B--2---:R-:W-:Y:S04]  /*5290*/  @!P4 ST.E.128 desc[UR40][R10.64], R4 ;  /* 0x000000040a00c985 */ /* 0x004fe8000c101d28 */
[----:B------:R-:W2:Y:S04]  /*52a0*/  @!P5 LDS.128 R4, [R60+0x6000] ;  /* 0x006000003c04d984 */ /* 0x000ea80000000c00 */
[----:B--2---:R2:W-:Y:S02]  /*52b0*/  @!P5 ST.E.128 desc[UR40][R8.64], R4 ;  /* 0x000000040800d985 */ /* 0x0045e4000c101d28 */
.L_x_14006:
[----:B------:R-:W-:Y:S05]  /*52c0*/  BSYNC B0 ;  /* 0x0000000000007941 */ /* 0x000fea0003800000 */
.L_x_14005:
[----:B--2-4-:R-:W2:Y:S01]  /*52d0*/  LDL.LU R5, [R1] ;  /* 0x0000000001057983 */ /* 0x014ea20000300800 */
[----:B01----:R-:W-:Y:S02]  /*52e0*/  @!P3 VIADD R67, R67, 0x132c0 ;  /* 0x000132c04343b836 */ /* 0x003fe40000000000 */
        /* <DEDUP_REMOVED lines=13> */
[----:B------:R-:W-:Y:S02]  /*53c0*/  PLOP3.LUT P3, PT, PT, PT, PT, 0x8, 0x0 ;  /* 0x000000000000781c */ /* 0x000fe40003f6e170 */
[----:B--2---:R-:W-:-:S05]  /*53d0*/  LOP3.LUT R5, R5, R4, RZ, 0x3c, !PT ;  /* 0x0000000405057212 */ /* 0x004fca00078e3cff */
[----:B------:R1:W-:Y:S01]  /*53e0*/  STL [R1], R5 ;  /* 0x0000000501007387 */ /* 0x0003e20000100800 */
[----:B------:R-:W-:Y:S05]  /*53f0*/  @P2 BRA `(.L_x_14007) ;  /* 0xffffffcc00b82947 */ /* 0x000fea000383ffff */
.L_x_13970:
[----:B------:R-:W-:Y:S04]  /*5400*/  BSSY B0, `(.L_x_14008) ;  /* 0x0000004000007945 */ /* 0x000fe80003800000 */
[----:B------:R-:W-:Y:S05]  /*5410*/  @P3 BRA `(.L_x_14009) ;  /* 0x0000000000083947 */ /* 0x000fea0003800000 */
[----:B------:R-:W2:Y:S02]  /*5420*/  FENCE.VIEW.ASYNC.G ;  /* 0x00000000000073c6 */ /* 0x000ea40000000100 */
[----:B--2---:R-:W-:Y:S06]  /*5430*/  BAR.ARV 0xc, 0x200 ;  /* 0x0308000000007b1d */ /* 0x004fec0000002000 */
.L_x_14009:
[----:B------:R-:W-:Y:S05]  /*5440*/  BSYNC B0 ;  /* 0x0000000000007941 */ /* 0x000fea0003800000 */
.L_x_14008:
[----:B------:R-:W2:Y:S01]  /*5450*/  LDL R0, [R1+0x24] ;  /* 0x0000240001007983 */ /* 0x000ea20000100800 */
[----:B------:R-:W-:Y:S01]  /*5460*/  ULDC.64 UR4, c[0x0][0x990] ;  /* 0x0002640000047ab9 */ /* 0x000fe20000000a00 */
[----:B------:R-:W-:Y:S02]  /*5470*/  ULDC.64 UR6, c[0x0][0x998] ;  /* 0x0002660000067ab9 */ /* 0x000fe40000000a00 */
[----:B------:R-:W4:Y:S04]  /*5480*/  LDL R2, [R1+0x50] ;  /* 0x0000500001027983 */ /* 0x000f280000100800 */
[----:B------:R-:W3:Y:S01]  /*5490*/  LDL R4, [R1+0x38] ;  /* 0x0000380001047983 */ /* 0x000ee20000100800 */
[----:B------:R-:W-:Y:S02]  /*54a0*/  ISETP.NE.U32.AND P0, PT, RZ, UR4, PT ;  /* 0x00000004ff007c0c */ /* 0x000fe4000bf05070 */
[----:B------:R-:W-:-:S02]  /*54b0*/  ISETP.NE.U32.AND P1, PT, RZ, UR6, PT ;  /* 0x00000006ff007c0c */ /* 0x000fc4000bf25070 */
[----:B------:R-:W-:Y:S02]  /*54c0*/  ISETP.NE.AND.EX P0, PT, RZ, UR5, PT, P0 ;  /* 0x00000005ff007c0c */ /* 0x000fe4000bf05300 */
[----:B------:R-:W-:-:S11]  /*54d0*/  ISETP.NE.AND.EX P1, PT, RZ, UR7, PT, P1 ;  /* 0x00000007ff007c0c */ /* 0x000fd6000bf25310 */
[----:B0-----:R-:W4:Y:S08]  /*54e0*/  @P0 LDC.64 R6, c[0x0][0x9a8] ;  /* 0x00026a00ff060b82 */ /* 0x001f300000000a00 */
[----:B------:R-:W0:Y:S08]  /*54f0*/  @P1 LDC.64 R8, c[0x0][0x9b8] ;  /* 0x00026e00ff081b82 */ /* 0x000e300000000a00 */
[----:B------:R-:W1:Y:S08]  /*5500*/  @P0 LDC.64 R10, c[0x0][0x9b0] ;  /* 0x00026c00ff0a0b82 */ /* 0x000e700000000a00 */
[----:B------:R-:W1:Y:S01]  /*5510*/  @P1 LDC.64 R12, c[0x0][0x9c0] ;  /* 0x00027000ff0c1b82 */ /* 0x000e620000000a00 */
[----:B--2---:R-:W-:Y:S01]  /*5520*/  LOP3.LUT P4, RZ, R0, 0x4, RZ, 0xc0, !PT ;  /* 0x0000000400ff7812 */ /* 0x004fe2000788c0ff */
[----:B----4-:R-:W-:-:S02]  /*5530*/  @P0 IMAD R0, R2, R6, RZ ;  /* 0x0000000602000224 */ /* 0x010fc400078e02ff */
[----:B0-----:R-:W-:Y:S02]  /*5540*/  @P1 IMAD R2, R2, R8, RZ ;  /* 0x0000000802021224 */ /* 0x001fe400078e02ff */
[C---:B---3--:R-:W-:Y:S02]  /*5550*/  @P0 IMAD R7, R4.reuse, R7, R0 ;  /* 0x0000000704070224 */ /* 0x048fe400078e0200 */
[C---:B------:R-:W-:Y:S02]  /*5560*/  @P1 IMAD R9, R4.reuse, R9, R2 ;  /* 0x0000000904091224 */ /* 0x040fe400078e0202 */
[----:B------:R-:W-:-:S04]  /*5570*/  @P0 IMAD.WIDE.U32 R2, R4, R6, RZ ;  /* 0x0000000604020225 */ /* 0x000fc800078e00ff */
[----:B-1----:R-:W-:-:S04]  /*5580*/  @P1 IMAD.WIDE.U32 R4, R4, R8, RZ ;  /* 0x0000000804041225 */ /* 0x002fc800078e00ff */
[----:B------:R-:W-:Y:S01]  /*5590*/  @P0 IMAD.IADD R3, R3, 0x1, R7 ;  /* 0x0000000103030824 */ /* 0x000fe200078e0207 */
[----:B------:R-:W-:Y:S01]  /*55a0*/  @P1 IADD3 R5, R5, R9, RZ ;  /* 0x0000000905051210 */ /* 0x000fe20007ffe0ff */
[----:B------:R-:W-:Y:S02]  /*55b0*/  IMAD.MOV.U32 R0, RZ, RZ, 0x3f800000 ;  /* 0x3f800000ff007424 */ /* 0x000fe400078e00ff */
[----:B------:R-:W-:-:S04]  /*55c0*/  @P0 IMAD.WIDE.U32 R2, R22, R10, R2 ;  /* 0x0000000a16020225 */ /* 0x000fc800078e0002 */
[----:B------:R-:W-:Y:S01]  /*55d0*/  @P1 IMAD.WIDE.U32 R6, R22, R12, R4 ;  /* 0x0000000c16061225 */ /* 0x000fe200078e0004 */
[----:B------:R-:W-:Y:S01]  /*55e0*/  @P0 LEA R4, P2, R2, UR4, 0x2 ;  /* 0x0000000402040c11 */ /* 0x000fe2000f8410ff */
[----:B------:R-:W-:Y:S02]  /*55f0*/  ULDC UR4, c[0x0][0x988] ;  /* 0x0002620000047ab9 */ /* 0x000fe40000000800 */
[----:B------:R-:W-:Y:S01]  /*5600*/  @P0 IMAD R5, R22, R11, R3 ;  /* 0x0000000b16050224 */ /* 0x000fe200078e0203 */
[----:B------:R-:W-:Y:S01]  /*5610*/  @P1 LEA R8, P3, R6, UR6, 0x2 ;  /* 0x0000000606081c11 */ /* 0x000fe2000f8610ff */
[----:B------:R-:W-:-:S03]  /*5620*/  @P1 IMAD R3, R22, R13, R7 ;  /* 0x0000000d16031224 */ /* 0x000fc600078e0207 */
[----:B------:R-:W-:Y:S02]  /*5630*/  @P0 LEA.HI.X R5, R2, UR5, R5, 0x2, P2 ;  /* 0x0000000502050c11 */ /* 0x000fe400090f1405 */
[----:B------:R-:W-:Y:S01]  /*5640*/  @P1 LEA.HI.X R9, R6, UR7, R3, 0x2, P3 ;  /* 0x0000000706091c11 */ /* 0x000fe200098f1403 */
[----:B------:R-:W-:-:S04]  /*5650*/  IMAD.MOV.U32 R3, RZ, RZ, 0x3f800000 ;  /* 0x3f800000ff037424 */ /* 0x000fc800078e00ff */
[----:B------:R-:W2:Y:S04]  /*5660*/  @P1 LDG.E R0, desc[UR40][R8.64] ;  /* 0x0000002808001981 */ /* 0x000ea8000c1e1900 */
[----:B------:R-:W2:Y:S01]  /*5670*/  @P0 LDG.E R3, desc[UR40][R4.64] ;  /* 0x0000002804030981 */ /* 0x000ea2000c1e1900 */
[----:B------:R-:W-:Y:S01]  /*5680*/  BSSY B0, `(.L_x_14010) ;  /* 0x0000023000007945 */ /* 0x000fe20003800000 */
[----:B--2---:R-:W-:Y:S01]  /*5690*/  FMUL.FTZ R0, R3, R0 ;  /* 0x0000000003007220 */ /* 0x004fe20000410000 */
[----:B------:R-:W-:-:S03]  /*56a0*/  IMAD.MOV.U32 R3, RZ, RZ, RZ ;  /* 0x000000ffff037224 */ /* 0x000fc600078e00ff */
        /* <DEDUP_REMOVED lines=29> */
[----:B------:R-:W-:-:S05]  /*5880*/  MOV R3, R5 ;  /* 0x0000000500037202 */ /* 0x000fca0000000f00 */
[----:B------:R-:W-:Y:S01]  /*5890*/  @!P2 IMAD.MOV R3, RZ, RZ, -R3 ;  /* 0x000000ffff03a224 */ /* 0x000fe200078e0a03 */
[----:B------:R-:W-:-:S07]  /*58a0*/  @!P1 LOP3.LUT R3, RZ, R9, RZ, 0x33, !PT ;  /* 0x00000009ff039212 */ /* 0x000fce00078e33ff */
.L_x_14011:
[----:B------:R-:W-:Y:S05]  /*58b0*/  BSYNC B0 ;  /* 0x0000000000007941 */ /* 0x000fea0003800000 */
.L_x_14010:
[----:B------:R-:W2:Y:S01]  /*58c0*/  LDL R0, [R1+0x58] ;  /* 0x0000580001007983 */ /* 0x000ea20000100800 */
[----:B------:R-:W-:Y:S02]  /*58d0*/  PLOP3.LUT P0, PT, PT, PT, PT, 0x80, 0x0 ;  /* 0x000000000000781c */ /* 0x000fe40003f0f070 */
[----:B------:R-:W-:Y:S02]  /*58e0*/  CS2R R14, SRZ ;  /* 0x00000000000e7805 */ /* 0x000fe4000001ff00 */
        /* <DEDUP_REMOVED lines=17> */
[----:B------:R-:W-:Y:S02]  /*5a00*/  IMAD.MOV.U32 R45, RZ, RZ, RZ ;  /* 0x000000ffff2d7224 */ /* 0x000fe400078e00ff */
[----:B--2---:R-:W-:-:S05]  /*5a10*/  IMAD R0, R0, R3, RZ ;  /* 0x0000000300007224 */ /* 0x004fca00078e02ff */
        /* <DEDUP_REMOVED lines=11> */
[----:B------:R-:W-:-:S06]  /*5ad0*/  SHF.R.S32.HI R0, RZ, 0x7, R0 ;  /* 0x00000007ff007819 */ /* 0x000fcc0000011400 */
        /* <DEDUP_REMOVED lines=24> */
.L_x_14014:
[----:B------:R-:W-:Y:S05]  /*5c60*/  BSYNC B6 ;  /* 0x0000000000067941 */ /* 0x000fea0003800000 */
.L_x_14013:
        /* <DEDUP_REMOVED lines=13> */
.L_x_14018:
[----:B-1----:R1:W2:Y:S02]  /*5d40*/  SYNCS.PHASECHK.TRANS64.TRYWAIT P0, [R18+URZ+0x13200], R3 ;  /* 0x01320003120075a7 */ /* 0x0022a4000800017f */
[----:B--2---:R-:W-:Y:S05]  /*5d50*/  @!P0 NANOSLEEP.SYNCS 0x989680 ;  /* 0x009896800000895d */ /* 0x004fea0003900000 */
[----:B------:R-:W2:Y:S02]  /*5d60*/  @!P0 SYNCS.PHASECHK.TRANS64 P0, [R18+URZ+0x13200], R3 ;  /* 0x01320003120085a7 */ /* 0x000ea4000800007f */
[----:B--2---:R-:W-:Y:S05]  /*5d70*/  @!P0 BRA `(.L_x_14018) ;  /* 0xfffffffc00f08947 */ /* 0x004fea000383ffff */
.L_x_14017:
[----:B------:R-:W-:Y:S05]  /*5d80*/  BSYNC B0 ;  /* 0x0000000000007941 */ /* 0x000fea0003800000 */
.L_x_14016:
[----:B------:R-:W-:Y:S05]  /*5d90*/  BRA `(.L_x_14019) ;  /* 0x00000028003c7947 */ /* 0x000fea0003800000 */
.L_x_14015:
        /* <DEDUP_REMOVED lines=19> */
[----:B------:R-:W-:Y:S01]  /*5ed0*/  IMAD.U32 R4, RZ, RZ, UR4 ;  /* 0x00000004ff047e24 */ /* 0x000fe2000f8e00ff */
[----:B------:R0:W1:Y:S01]  /*5ee0*/  LDC.64 R14, c[0x4][R0] ;  /* 0x01000000000e7b82 */ /* 0x0000620000000a00 */
[----:B------:R-:W-:Y:S01]  /*5ef0*/  MOV R5, UR5 ;  /* 0x0000000500057c02 */ /* 0x000fe20008000f00 */
        /* <DEDUP_REMOVED lines=10> */
.L_x_14021:
[----:B------:R-:W-:Y:S05]  /*5fa0*/  BSYNC B6 ;  /* 0x0000000000067941 */ /* 0x000fea0003800000 */
.L_x_14020:
[----:B------:R-:W0:Y:S01]  /*5fb0*/  S2R R20, SR_TID.X ;  /* 0x0000000000147919 */ /* 0x000e220000002100 */
[----:B------:R-:W-:Y:S01]  /*5fc0*/  ULDC.U8 UR4, c[0x0][0x410] ;  /* 0x0001040000047ab9 */ /* 0x000fe20000000000 */
[----:B------:R-:W-:Y:S01]  /*5fd0*/  BSSY B0, `(.L_x_14022) ;  /* 0x0000263000007945 */ /* 0x000fe20003800000 */
[----:B------:R-:W-:Y:S01]  /*5fe0*/  ISETP.NE.AND P0, PT, RZ, UR4, PT ;  /* 0x00000004ff007c0c */ /* 0x000fe2000bf05270 */
[----:B0-----:R-:W-:-:S05]  /*5ff0*/  VIADD R20, R20, 0xffffff80 ;  /* 0xffffff8014147836 */ /* 0x001fca0000000000 */
[----:B------:R-:W-:-:S04]  /*6000*/  LEA.HI R35, R20, R20, RZ, 0x1 ;  /* 0x0000001414237211 */ /* 0x000fc800078f08ff */
[----:B------:R-:W-:-:S05]  /*6010*/  SHF.R.S32.HI R35, RZ, 0x1, R35 ;  /* 0x00000001ff237819 */ /* 0x000fca0000011423 */
[----:B------:R-:W-:Y:S01]  /*6020*/  IMAD R4, R25, 0xc0, R35 ;  /* 0x000000c019047824 */ /* 0x000fe200078e0223 */
[----:B------:R-:W-:Y:S06]  /*6030*/  @!P0 BRA `(.L_x_14023) ;  /* 0x0000001000cc8947 */ /* 0x000fec0003800000 */
[----:B------:R-:W-:-:S03]  /*6040*/  UMOV UR4, 0xffffffff ;  /* 0xffffffff00047882 */ /* 0x000fc60000000000 */
[----:B------:R-:W-:Y:S05]  /*6050*/  BRA.DIV UR4, `(.L_x_14024) ;  /* 0x0000012a04a07947 */ /* 0x000fea000b800000 */
[----:B------:R0:W1:Y:S04]  /*6060*/  SHFL.IDX PT, R29, R28, RZ, 0x1e1f ;  /* 0x001e1fff1c1d7589 */ /* 0x00006800000e0000 */
[----:B------:R0:W2:Y:S04]  /*6070*/  SHFL.IDX PT, R14, R32, RZ, 0x1e1f ;  /* 0x001e1fff200e7589 */ /* 0x0000a800000e0000 */
[----:B------:R0:W3:Y:S04]  /*6080*/  SHFL.IDX PT, R0, R30, RZ, 0x1e1f ;  /* 0x001e1fff1e007589 */ /* 0x0000e800000e0000 */
[----:B------:R0:W4:Y:S02]  /*6090*/  SHFL.IDX PT, R3, R31, RZ, 0x1e1f ;  /* 0x001e1fff1f037589 */ /* 0x00012400000e0000 */
.L_x_14229:
        /* <DEDUP_REMOVED lines=9> */
[----:B-----5:R-:W-:-:S04]  /*6130*/  LEA.HI R5, R6, R6, RZ, 0x1 ;  /* 0x0000000606057211 */ /* 0x020fc800078f08ff */
[----:B------:R-:W-:-:S05]  /*6140*/  LOP3.LUT R5, R5, 0xfffffffe, RZ, 0xc0, !PT ;  /* 0xfffffffe05057812 */ /* 0x000fca00078ec0ff */
[----:B------:R-:W-:-:S05]  /*6150*/  IMAD.IADD R5, R6, 0x1, -R5 ;  /* 0x0000000106057824 */ /* 0x000fca00078e0a05 */
[----:B------:R-:W-:Y:S01]  /*6160*/  SHF.L.U32 R27, R5, 0x1f, RZ ;  /* 0x0000001f051b7819 */ /* 0x000fe200000006ff */
[----:B------:R-:W-:Y:S06]  /*6170*/  @P0 BRA `(.L_x_14026) ;  /* 0x0000000000580947 */ /* 0x000fec0003800000 */
[----:B------:R-:W3:Y:S01]  /*6180*/  LDL R15, [R1+0x18] ;  /* 0x00001800010f7983 */ /* 0x000ee20000100800 */
[----:B------:R-:W-:Y:S01]  /*6190*/  ULDC UR4, c[0x0][0x3f4] ;  /* 0x0000fd0000047ab9 */ /* 0x000fe20000000800 */
[----:B------:R-:W-:Y:S02]  /*61a0*/  CS2R R10, SRZ ;  /* 0x00000000000a7805 */ /* 0x000fe4000001ff00 */
[----:B------:R-:W-:Y:S02]  /*61b0*/  ISETP.GE.AND P4, PT, R156, UR4, PT ;  /* 0x000000049c007c0c */ /* 0x000fe4000bf86270 */
[----:B------:R-:W-:Y:S02]  /*61c0*/  CS2R R20, SRZ ;  /* 0x0000000000147805 */ /* 0x000fe4000001ff00 */
[----:B------:R-:W-:-:S09]  /*61d0*/  CS2R R12, SRZ ;  /* 0x00000000000c7805 */ /* 0x000fd2000001ff00 */
[C---:B--2---:R-:W-:Y:S02]  /*61e0*/  @!P4 IADD3 R30, P1, R156.reuse, R14, RZ ;  /* 0x0000000e9c1ec210 */ /* 0x044fe40007f3e0ff */
[----:B------:R-:W-:Y:S02]  /*61f0*/  @!P4 SHF.R.S32.HI R8, RZ, 0x1f, R156 ;  /* 0x0000001fff08c819 */ /* 0x000fe4000001149c */
[----:B-1----:R-:W-:-:S03]  /*6200*/  @!P4 IADD3 R4, P0, R156, R29, RZ ;  /* 0x0000001d9c04c210 */ /* 0x002fc60007f1e0ff */
[----:B----4-:R-:W-:Y:S01]  /*6210*/  @!P4 IMAD.X R31, R3, 0x1, R8, P1 ;  /* 0x00000001031fc824 */ /* 0x010fe200008e0608 */
[----:B---3--:R-:W-:-:S04]  /*6220*/  @!P4 IADD3.X R5, R0, R8, RZ, P0, !PT ;  /* 0x000000080005c210 */ /* 0x008fc800007fe4ff */
[----:B------:R0:W5:Y:S04]  /*6230*/  @!P4 LD.E.64 R12, desc[UR40][R30.64] ;  /* 0x000000281e0cc980 */ /* 0x000168000c101b00 */
[----:B------:R0:W5:Y:S01]  /*6240*/  @!P4 LD.E.64 R20, desc[UR40][R4.64] ;  /* 0x000000280414c980 */ /* 0x000162000c101b00 */
[----:B------:R-:W-:Y:S02]  /*6250*/  ISETP.GE.AND P5, PT, R15, UR4, PT ;  /* 0x000000040f007c0c */ /* 0x000fe4000bfa6270 */
[----:B------:R-:W-:-:S11]  /*6260*/  SHF.R.S32.HI R9, RZ, 0x1f, R15 ;  /* 0x0000001fff097819 */ /* 0x000fd6000001140f */
[C---:B------:R-:W-:Y:S02]  /*6270*/  @!P5 IADD3 R6, P2, R15.reuse, R29, RZ ;  /* 0x0000001d0f06d210 */ /* 0x040fe40007f5e0ff */
[----:B------:R-:W-:-:S03]  /*6280*/  @!P5 IADD3 R14, P3, R15, R14, RZ ;  /* 0x0000000e0f0ed210 */ /* 0x000fc60007f7e0ff */
[--C-:B------:R-:W-:Y:S02]  /*6290*/  @!P5 IMAD.X R7, R0, 0x1, R9.reuse, P2 ;  /* 0x000000010007d824 */ /* 0x100fe400010e0609 */
[----:B------:R-:W-:Y:S01]  /*62a0*/  @!P5 IMAD.X R15, R3, 0x1, R9, P3 ;  /* 0x00000001030fd824 */ /* 0x000fe200018e0609 */
[----:B------:R-:W-:Y:S02]  /*62b0*/  CS2R R8, SRZ ;  /* 0x0000000000087805 */ /* 0x000fe4000001ff00 */
[----:B------:R0:W5:Y:S04]  /*62c0*/  @!P5 LD.E.64 R10, desc[UR40][R6.64] ;  /* 0x00000028060ad980 */ /* 0x000168000c101b00 */
[----:B------:R0:W5:Y:S02]  /*62d0*/  @!P5 LD.E.64 R8, desc[UR40][R14.64] ;  /* 0x000000280e08d980 */ /* 0x000164000c101b00 */
.L_x_14026:
[----:B------:R-:W-:Y:S05]  /*62e0*/  BSYNC B1 ;  /* 0x0000000000017941 */ /* 0x000fea0003800000 */
.L_x_14025:
[----:B------:R-:W1:Y:S01]  /*62f0*/  SYNCS.PHASECHK.TRANS64.TRYWAIT P0, [R18+URZ+0x13200], R27 ;  /* 0x0132001b120075a7 */ /* 0x000e62000800017f */
[----:B---3--:R-:W-:Y:S01]  /*6300*/  IMAD R0, R25, -0xc0, R28 ;  /* 0xffffff4019007824 */ /* 0x008fe200078e021c */
[----:B------:R-:W-:Y:S04]  /*6310*/  BSSY B1, `(.L_x_14027) ;  /* 0x0000004000017945 */ /* 0x000fe80003800000 */
[----:B------:R-:W-:-:S04]  /*6320*/  VIMNMX R0, R0, 0xc0, PT ;  /* 0x000000c000007848 */ /* 0x000fc80003fe0100 */
[----:B------:R-:W-:Y:S01]  /*6330*/  ISETP.GE.AND P1, PT, R35, R0, PT ;  /* 0x000000002300720c */ /* 0x000fe20003f26270 */
[----:B-1----:R-:W-:-:S12]  /*6340*/  @!P0 BRA `(.L_x_14028) ;  /* 0x0000012800548947 */ /* 0x002fd80003800000 */
.L_x_14230:
[----:B------:R-:W-:Y:S05]  /*6350*/  BSYNC B1 ;  /* 0x0000000000017941 */ /* 0x000fea0003800000 */
.L_x_14027:
[----:B------:R-:W-:Y:S05]  /*6360*/  @P1 BRA `(.L_x_14029) ;  /* 0x0000002000a41947 */ /* 0x000fea0003800000 */
[----:B------:R-:W3:Y:S01]  /*6370*/  LDL R0, [R1+0x18] ;  /* 0x0000180001007983 */ /* 0x000ee20000100800 */
[----:B----4-:R-:W4:Y:S03]  /*6380*/  LDC R3, c[0x0][0x3f4] ;  /* 0x0000fd00ff037b82 */ /* 0x010f260000000800 */
[----:B------:R0:W5:Y:S01]  /*6390*/  LDL R37, [R1+0x1c] ;  /* 0x00001c0001257983 */ /* 0x0001620000100800 */
[----:B------:R-:W-:Y:S01]  /*63a0*/  BSSY B1, `(.L_x_14030) ;  /* 0x000007b000017945 */ /* 0x000fe20003800000 */
[-C--:B----4-:R-:W-:Y:S02]  /*63b0*/  ISETP.GE.AND P0, PT, R156, R3.reuse, PT ;  /* 0x000000039c00720c */ /* 0x090fe40003f06270 */
[----:B---3--:R-:W-:-:S11]  /*63c0*/  ISETP.GE.AND P1, PT, R0, R3, PT ;  /* 0x000000030000720c */ /* 0x008fd60003f26270 */
[----:B0-----:R-:W-:Y:S05]  /*63d0*/  @P0 BRA `(.L_x_14031) ;  /* 0x0000000400dc0947 */ /* 0x001fea0003800000 */
[----:B-----5:R-:W-:Y:S01]  /*63e0*/  IMAD.IADD R0, R18, 0x1, R37 ;  /* 0x0000000112007824 */ /* 0x020fe200078e0225 */
[----:B--2---:R-:W-:Y:S02]  /*63f0*/  SHF.R.U32.HI R14, RZ, 0x8, R20 ;  /* 0x00000008ff0e7819 */ /* 0x004fe40000011614 */
[----:B------:R-:W-:Y:S02]  /*6400*/  SHF.R.U32.HI R28, RZ, 0x8, R21 ;  /* 0x00000008ff1c7819 */ /* 0x000fe40000011615 */
[----:B------:R-:W0:Y:S01]  /*6410*/  LDS.128 R4, [R0+0xb000] ;  /* 0x00b0000000047984 */ /* 0x000e220000000c00 */
[----:B------:R-:W-:Y:S02]  /*6420*/  LOP3.LUT R3, R20, 0xff, RZ, 0xc0, !PT ;  /* 0x000000ff14037812 */ /* 0x000fe400078ec0ff */
[----:B------:R-:W-:Y:S02]  /*6430*/  LOP3.LUT R14, R14, 0xff, RZ, 0xc0, !PT ;  /* 0x000000ff0e0e7812 */ /* 0x000fe400078ec0ff */
[----:B------:R-:W-:-:S02]  /*6440*/  SHF.R.U32.HI R30, RZ, 0x8, R13 ;  /* 0x00000008ff1e7819 */ /* 0x000fc4000001160d */
[----:B------:R-:W-:Y:S02]  /*6450*/  LOP3.LUT R15, R21, 0xff, RZ, 0xc0, !PT ;  /* 0x000000ff150f7812 */ /* 0x000fe400078ec0ff */
[----:B------:R-:W-:Y:S02]  /*6460*/  LOP3.LUT R28, R28, 0xff, RZ, 0xc0, !PT ;  /* 0x000000ff1c1c7812 */ /* 0x000fe400078ec0ff */
[----:B------:R-:W-:Y:S02]  /*6470*/  PRMT R3, R14, 0x7604, R3 ;  /* 0x000076040e037816 */ /* 0x000fe40000000003 */
[----:B------:R-:W-:Y:S02]  /*6480*/  SHF.R.U32.HI R31, RZ, 0x10, R21 ;  /* 0x00000010ff1f7819 */ /* 0x000fe40000011615 */
[----:B------:R-:W-:Y:S02]  /*6490*/  SHF.R.U32.HI R14, RZ, 0x8, R12 ;  /* 0x00000008ff0e7819 */ /* 0x000fe4000001160c */
[----:B------:R-:W-:-:S02]  /*64a0*/  SHF.R.U32.HI R29, RZ, 0x10, R13 ;  /* 0x00000010ff1d7819 */ /* 0x000fc4000001160d */
[----:B-1----:R-:W-:Y:S02]  /*64b0*/  LOP3.LUT R27, R13, 0xff, RZ, 0xc0, !PT ;  /* 0x000000ff0d1b7812 */ /* 0x002fe400078ec0ff */
[----:B------:R-:W-:Y:S01]  /*64c0*/  LOP3.LUT R30, R30, 0xff, RZ, 0xc0, !PT ;  /* 0x000000ff1e1e7812 */ /* 0x000fe200078ec0ff */
[----:B------:R-:W-:Y:S01]  /*64d0*/  IMAD.U32 R29, R29, 0x10000, RZ ;  /* 0x000100001d1d7824 */ /* 0x000fe200078e00ff */
[----:B------:R-:W-:Y:S02]  /*64e0*/  PRMT R15, R28, 0x7604, R15 ;  /* 0x000076041c0f7816 */ /* 0x000fe4000000000f */
[----:B------:R-:W-:Y:S01]  /*64f0*/  LOP3.LUT R28, R14, 0xff, RZ, 0xc0, !PT ;  /* 0x000000ff0e1c7812 */ /* 0x000fe200078ec0ff */
[----:B------:R-:W-:Y:S01]  /*6500*/  IMAD.U32 R14, R31, 0x10000, RZ ;  /* 0x000100001f0e7824 */ /* 0x000fe200078e00ff */
[----:B------:R-:W-:Y:S02]  /*6510*/  LOP3.LUT R25, R12, 0xff, RZ, 0xc0, !PT ;  /* 0x000000ff0c197812 */ /* 0x000fe400078ec0ff */
[----:B------:R-:W-:-:S02]  /*6520*/  PRMT R30, R30, 0x7604, R27 ;  /* 0x000076041e1e7816 */ /* 0x000fc4000000001b */
[----:B------:R-:W-:Y:S02]  /*6530*/  PRMT R27, R28, 0x7604, R25 ;  /* 0x000076041c1b7816 */ /* 0x000fe40000000019 */
[----:B------:R-:W-:Y:S02]  /*6540*/  LOP3.LUT R25, R15, 0xff0000, R14, 0xf8, !PT ;  /* 0x00ff00000f197812 */ /* 0x000fe400078ef80e */
[----:B------:R-:W-:Y:S02]  /*6550*/  LOP3.LUT R29, R30, 0xff0000, R29, 0xf8, !PT ;  /* 0x00ff00001e1d7812 */ /* 0x000fe400078ef81d */
[----:B------:R-:W-:Y:S02]  /*6560*/  LOP3.LUT R25, R25, 0xff000000, R21, 0xf8, !PT ;  /* 0xff00000019197812 */ /* 0x000fe400078ef815 */
[----:B------:R-:W-:Y:S02]  /*6570*/  LOP3.LUT R29, R29, 0xff000000, R13, 0xf8, !PT ;  /* 0xff0000001d1d7812 */ /* 0x000fe400078ef80d */
[----:B------:R-:W-:-:S02]  /*6580*/  LOP3.LUT R15, R3, 0xff0000, R20, 0xf8, !PT ;  /* 0x00ff0000030f7812 */ /* 0x000fc400078ef814 */
[-C--:B0-----:R-:W-:Y:S02]  /*6590*/  F2FP.F16.E4M3.UNPACK_B R3, R6.reuse.H1 ;  /* 0x00000006ff03723e */ /* 0x081fe400030006ff */
[--C-:B------:R-:W-:Y:S02]  /*65a0*/  LOP3.LUT R27, R27, 0xff0000, R12.reuse, 0xf8, !PT ;  /* 0x00ff00001b1b7812 */ /* 0x100fe400078ef80c */
[----:B------:R-:W-:Y:S01]  /*65b0*/  F2FP.F16.E4M3.UNPACK_B R30, R29 ;  /* 0x0000001dff1e723e */ /* 0x000fe200020006ff */
[--C-:B------:R-:W-:Y:S01]  /*65c0*/  HADD2.F32 R13, -RZ, R3.reuse.H0_H0 ;  /* 0x20000003ff0d7230 */ /* 0x100fe20000004100 */
[----:B------:R-:W-:Y:S02]  /*65d0*/  F2FP.F16.E4M3.UNPACK_B R21, R25 ;  /* 0x00000019ff15723e */ /* 0x000fe400020006ff */
        /* <DEDUP_REMOVED lines=87> */
.L_x_14031:
[----:B------:R-:W-:Y:S05]  /*6b50*/  BSYNC B1 ;  /* 0x0000000000017941 */ /* 0x000fea0003800000 */
.L_x_14030:
[----:B------:R-:W-:Y:S05]  /*6b60*/  @P1 BRA `(.L_x_14029) ;  /* 0x0000001800a41947 */ /* 0x000fea0003800000 */
[----:B0-----:R-:W3:Y:S01]  /*6b70*/  LDL R0, [R1+0x78] ;  /* 0x0000780001007983 */ /* 0x001ee20000100800 */
[----:B-----5:R-:W-:Y:S01]  /*6b80*/  IMAD.IADD R3, R18, 0x1, R37 ;  /* 0x0000000112037824 */ /* 0x020fe200078e0225 */
[----:B------:R-:W-:Y:S02]  /*6b90*/  SHF.R.U32.HI R13, RZ, 0x8, R11 ;  /* 0x00000008ff0d7819 */ /* 0x000fe4000001160b */
[----:B------:R-:W-:Y:S02]  /*6ba0*/  SHF.R.U32.HI R25, RZ, 0x8, R9 ;  /* 0x00000008ff197819 */ /* 0x000fe40000011609 */
[----:B------:R-:W-:Y:S02]  /*6bb0*/  SHF.R.U32.HI R15, RZ, 0x8, R8 ;  /* 0x00000008ff0f7819 */ /* 0x000fe40000011608 */
[----:B--2---:R-:W-:Y:S02]  /*6bc0*/  LOP3.LUT R14, R11, 0xff, RZ, 0xc0, !PT ;  /* 0x000000ff0b0e7812 */ /* 0x004fe400078ec0ff */
        /* <DEDUP_REMOVED lines=12> */
[----:B------:R-:W-:-:S02]  /*6c90*/  SHF.R.U32.HI R13, RZ, 0x10, R8 ;  /* 0x00000010ff0d7819 */ /* 0x000fc40000011608 */
[----:B------:R-:W-:Y:S02]  /*6ca0*/  PRMT R15, R14, 0x7054, R15 ;  /* 0x000070540e0f7816 */ /* 0x000fe4000000000f */
[----:B------:R-:W-:Y:S02]  /*6cb0*/  PRMT R25, R25, 0x7054, R28 ;  /* 0x0000705419197816 */ /* 0x000fe4000000001c */
[----:B------:R-:W-:Y:S02]  /*6cc0*/  PRMT R21, R20, 0x7604, R21 ;  /* 0x0000760414157816 */ /* 0x000fe40000000015 */
[----:B------:R-:W-:Y:S02]  /*6cd0*/  LOP3.LUT R20, R13, 0xff, RZ, 0xc0, !PT ;  /* 0x000000ff0d147812 */ /* 0x000fe400078ec0ff */
[----:B------:R-:W-:Y:S02]  /*6ce0*/  LOP3.LUT R25, R25, 0xff000000, R9, 0xf8, !PT ;  /* 0xff00000019197812 */ /* 0x000fe400078ef809 */
[----:B------:R-:W-:-:S02]  /*6cf0*/  LOP3.LUT R15, R15, 0xff000000, R11, 0xf8, !PT ;  /* 0xff0000000f0f7812 */ /* 0x000fc400078ef80b */
[----:B------:R-:W-:Y:S02]  /*6d00*/  PRMT R21, R20, 0x7054, R21 ;  /* 0x0000705414157816 */ /* 0x000fe40000000015 */
[-C--:B------:R-:W-:Y:S02]  /*6d10*/  F2FP.F16.E4M3.UNPACK_B R20, R25.reuse ;  /* 0x00000019ff14723e */ /* 0x080fe400020006ff */
[----:B------:R-:W-:Y:S02]  /*6d20*/  LOP3.LUT R21, R21, 0xff000000, R8, 0xf8, !PT ;  /* 0xff00000015157812 */ /* 0x000fe400078ef808 */
[----:B------:R-:W-:Y:S01]  /*6d30*/  F2FP.F16.E4M3.UNPACK_B R25, R25.H1 ;  /* 0x00000019ff19723e */ /* 0x000fe200030006ff */
[--C-:B-1----:R-:W-:Y:S02]  /*6d40*/  HADD2.F32 R27, -RZ, R20.reuse.H1_H1 ;  /* 0x30000014ff1b7230 */ /* 0x102fe40000004100 */
[----:B------:R-:W-:Y:S01]  /*6d50*/  HADD2.F32 R20, -RZ, R20.H0_H0 ;  /* 0x20000014ff147230 */ /* 0x000fe20000004100 */
[----:B---3--:R-:W-:Y:S01]  /*6d60*/  LOP3.LUT P0, RZ, R0, 0x2, RZ, 0xc0, !PT ;  /* 0x0000000200ff7812 */ /* 0x008fe2000780c0ff */
[----:B------:R-:W-:-:S12]  /*6d70*/  VIADD R0, R3, 0x20 ;  /* 0x0000002003007836 */ /* 0x000fd80000000000 */
[----:B------:R-:W-:Y:S01]  /*6d80*/  @P0 VIADD R0, R3, 0xffffffe0 ;  /* 0xffffffe003000836 */ /* 0x000fe20000000000 */
[----:B------:R-:W-:-:S04]  /*6d90*/  SHF.R.U32.HI R3, RZ, 0x8, R10 ;  /* 0x00000008ff037819 */ /* 0x000fc8000001160a */
[----:B------:R-:W0:Y:S01]  /*6da0*/  LDS.128 R4, [R0+0xb000] ;  /* 0x00b0000000047984 */ /* 0x000e220000000c00 */
[----:B------:R-:W-:-:S04]  /*6db0*/  LOP3.LUT R3, R3, 0xff, RZ, 0xc0, !PT ;  /* 0x000000ff03037812 */ /* 0x000fc800078ec0ff */
[----:B------:R-:W-:Y:S02]  /*6dc0*/  PRMT R12, R3, 0x7604, R12 ;  /* 0x00007604030c7816 */ /* 0x000fe4000000000c */
[----:B------:R-:W-:-:S04]  /*6dd0*/  SHF.R.U32.HI R3, RZ, 0x10, R10 ;  /* 0x00000010ff037819 */ /* 0x000fc8000001160a */
[----:B------:R-:W-:-:S04]  /*6de0*/  LOP3.LUT R3, R3, 0xff, RZ, 0xc0, !PT ;  /* 0x000000ff03037812 */ /* 0x000fc800078ec0ff */
[----:B------:R-:W-:Y:S02]  /*6df0*/  PRMT R13, R3, 0x7054, R12 ;  /* 0x00007054030d7816 */ /* 0x000fe4000000000c */
[-C--:B------:R-:W-:Y:S02]  /*6e00*/  F2FP.F16.E4M3.UNPACK_B R12, R15.reuse ;  /* 0x0000000fff0c723e */ /* 0x080fe400020006ff */
[----:B------:R-:W-:Y:S02]  /*6e10*/  LOP3.LUT R13, R13, 0xff000000, R10, 0xf8, !PT ;  /* 0xff0000000d0d7812 */ /* 0x000fe400078ef80a */
[----:B------:R-:W-:Y:S01]  /*6e20*/  F2FP.F16.E4M3.UNPACK_B R15, R15.H1 ;  /* 0x0000000fff0f723e */ /* 0x000fe200030006ff */
[--C-:B------:R-:W-:Y:S02]  /*6e30*/  HADD2.F32 R14, -RZ, R12.reuse.H1_H1 ;  /* 0x3000000cff0e7230 */ /* 0x100fe40000004100 */
[----:B------:R-:W-:Y:S01]  /*6e40*/  HADD2.F32 R12, -RZ, R12.H0_H0 ;  /* 0x2000000cff0c7230 */ /* 0x000fe20000004100 */
[----:B0-----:R-:W-:-:S02]  /*6e50*/  F2FP.F16.E4M3.UNPACK_B R3, R6.H1 ;  /* 0x00000006ff03723e */ /* 0x001fc400030006ff */
[----:B------:R-:W-:Y:S02]  /*6e60*/  F2FP.F16.E4M3.UNPACK_B R6, R6 ;  /* 0x00000006ff06723e */ /* 0x000fe400020006ff */
[-C--:B------:R-:W-:Y:S01]  /*6e70*/  F2FP.F16.E4M3.UNPACK_B R10, R7.reuse ;  /* 0x00000007ff0a723e */ /* 0x080fe200020006ff */
[--C-:B------:R-:W-:Y:S01]  /*6e80*/  HADD2.F32 R8, -RZ, R3.reuse.H1_H1 ;  /* 0x30000003ff087230 */ /* 0x100fe20000004100 */
[----:B------:R-:W-:Y:S01]  /*6e90*/  F2FP.F16.E4M3.UNPACK_B R11, R7.H1 ;  /* 0x00000007ff0b723e */ /* 0x000fe200030006ff */
[----:B------:R-:W-:Y:S01]  /*6ea0*/  HADD2.F32 R9, -RZ, R3.H0_H0 ;  /* 0x20000003ff097230 */ /* 0x000fe20000004100 */
[----:B------:R-:W-:Y:S02]  /*6eb0*/  F2FP.F16.E4M3.UNPACK_B R7, R5 ;  /* 0x00000005ff07723e */ /* 0x000fe400020006ff */
[C---:B------:R-:W-:Y:S01]  /*6ec0*/  FMUL.FTZ R28, R8.reuse, R27 ;  /* 0x0000001b081c7220 */ /* 0x040fe20000410000 */
[----:B------:R-:W-:Y:S01]  /*6ed0*/  FMUL.FTZ R32, R8, R14 ;  /* 0x0000000e08207220 */ /* 0x000fe20000410000 */
[----:B------:R-:W-:Y:S01]  /*6ee0*/  F2FP.F16.E4M3.UNPACK_B R8, R5.H1 ;  /* 0x00000005ff08723e */ /* 0x000fe200030006ff */
[----:B------:R-:W-:-:S02]  /*6ef0*/  HADD2.F32 R5, -RZ, R6.H1_H1 ;  /* 0x30000006ff057230 */ /* 0x000fc40000004100 */
[C---:B------:R-:W-:Y:S01]  /*6f00*/  FFMA.FTZ R30, R9.reuse, R14, -R28 ;  /* 0x0000000e091e7223 */ /* 0x040fe2000001081c */
[----:B------:R-:W-:Y:S01]  /*6f10*/  FFMA.FTZ R31, R9, R27, R32 ;  /* 0x0000001b091f7223 */ /* 0x000fe20000010020 */
[----:B------:R-:W-:Y:S01]  /*6f20*/  HADD2.F32 R6, -RZ, R6.H0_H0 ;  /* 0x20000006ff067230 */ /* 0x000fe20000004100 */
[----:B------:R-:W-:Y:S01]  /*6f30*/  F2FP.F16.E4M3.UNPACK_B R3, R4 ;  /* 0x00000004ff03723e */ /* 0x000fe200020006ff */
[C---:B------:R-:W-:Y:S01]  /*6f40*/  FMUL.FTZ R9, R5.reuse, R20 ;  /* 0x0000001405097220 */ /* 0x040fe20000410000 */
[----:B------:R-:W-:Y:S01]  /*6f50*/  FMUL.FTZ R29, R5, R12 ;  /* 0x0000000c051d7220 */ /* 0x000fe20000410000 */
[----:B------:R-:W-:Y:S01]  /*6f60*/  HADD2.F32 R5, -RZ, R10.H1_H1 ;  /* 0x3000000aff057230 */ /* 0x000fe20000004100 */
[----:B------:R-:W-:Y:S01]  /*6f70*/  F2FP.F16.E4M3.UNPACK_B R4, R4.H1 ;  /* 0x00000004ff04723e */ /* 0x000fe200030006ff */
[----:B------:R-:W-:Y:S02]  /*6f80*/  HADD2.F32 R14, -RZ, R25.H0_H0 ;  /* 0x20000019ff0e7230 */ /* 0x000fe40000004100 */
[----:B------:R-:W-:Y:S01]  /*6f90*/  FFMA.FTZ R27, R6, R12, -R9 ;  /* 0x0000000c061b7223 */ /* 0x000fe20000010809 */
[----:B------:R-:W-:-:S02]  /*6fa0*/  HADD2.F32 R9, -RZ, R15.H0_H0 ;  /* 0x2000000fff097230 */ /* 0x000fc40000004100 */
[----:B------:R-:W-:Y:S01]  /*6fb0*/  FFMA.FTZ R28, R6, R20, R29 ;  /* 0x00000014061c7223 */ /* 0x000fe2000001001d */
        /* <DEDUP_REMOVED lines=11> */
[----:B------:R-:W-:Y:S01]  /*7070*/  FMUL.FTZ R10, R6, R15 ;  /* 0x0000000f060a7220 */ /* 0x000fe20000410000 */
[----:B------:R-:W-:Y:S01]  /*7080*/  F2FP.F16.E4M3.UNPACK_B R9, R13 ;  /* 0x0000000dff09723e */ /* 0x000fe200020006ff */
[C---:B------:R-:W-:Y:S01]  /*7090*/  FFMA.FTZ R33, R11.reuse, R15, -R12 ;  /* 0x0000000f0b217223 */ /* 0x040fe2000001080c */
        /* <DEDUP_REMOVED lines=8> */
[----:B------:R-:W-:Y:S02]  /*7120*/  HADD2.F32 R5, -RZ, R4.H0_H0 ;  /* 0x20000004ff057230 */ /* 0x000fe40000004100 */
        /* <DEDUP_REMOVED lines=36> */
.L_x_14023:
[----:B------:R-:W-:-:S03]  /*7370*/  UMOV UR4, 0xffffffff ;  /* 0xffffffff00047882 */ /* 0x000fc60000000000 */
[----:B------:R-:W-:Y:S05]  /*7380*/  BRA.DIV UR4, `(.L_x_14032) ;  /* 0x0000011a04587947 */ /* 0x000fea000b800000 */
[----:B------:R0:W1:Y:S04]  /*7390*/  SHFL.IDX PT, R29, R28, RZ, 0x1e1f ;  /* 0x001e1fff1c1d7589 */ /* 0x00006800000e0000 */
[----:B------:R0:W2:Y:S04]  /*73a0*/  SHFL.IDX PT, R14, R32, RZ, 0x1e1f ;  /* 0x001e1fff200e7589 */ /* 0x0000a800000e0000 */
[----:B------:R0:W3:Y:S04]  /*73b0*/  SHFL.IDX PT, R3, R30, RZ, 0x1e1f ;  /* 0x001e1fff1e037589 */ /* 0x0000e800000e0000 */
[----:B------:R0:W4:Y:S02]  /*73c0*/  SHFL.IDX PT, R21, R31, RZ, 0x1e1f ;  /* 0x001e1fff1f157589 */ /* 0x00012400000e0000 */
.L_x_14236:
[----:B------:R-:W5:Y:S01]  /*73d0*/  LDL R6, [R1+0x4c] ;  /* 0x00004c0001067983 */ /* 0x000f620000100800 */
[----:B------:R-:W-:Y:S01]  /*73e0*/  ULDC UR4, c[0x0][0x448] ;  /* 0x0001120000047ab9 */ /* 0x000fe20000000800 */
[----:B0-----:R-:W0:Y:S01]  /*73f0*/  LDC R31, c[0x0][0x3f4] ;  /* 0x0000fd00ff1f7b82 */ /* 0x001e220000000800 */
[----:B------:R-:W-:Y:S01]  /*7400*/  IMAD R0, R27, UR4, RZ ;  /* 0x000000041b007c24 */ /* 0x000fe2000f8e02ff */
[----:B------:R-:W-:Y:S01]  /*7410*/  BSSY B1, `(.L_x_14033) ;  /* 0x0000015000017945 */ /* 0x000fe20003800000 */
[----:B------:R-:W-:Y:S02]  /*7420*/  CS2R R8, SRZ ;  /* 0x0000000000087805 */ /* 0x000fe4000001ff00 */
[----:B------:R-:W-:Y:S02]  /*7430*/  CS2R R10, SRZ ;  /* 0x00000000000a7805 */ /* 0x000fe4000001ff00 */
[----:B------:R-:W-:Y:S02]  /*7440*/  ISETP.GE.AND P0, PT, R4, R0, PT ;  /* 0x000000000400720c */ /* 0x000fe40003f06270 */
[----:B-----5:R-:W-:-:S04]  /*7450*/  LEA.HI R5, R6, R6, RZ, 0x1 ;  /* 0x0000000606057211 */ /* 0x020fc800078f08ff */
[----:B------:R-:W-:-:S05]  /*7460*/  LOP3.LUT R5, R5, 0xfffffffe, RZ, 0xc0, !PT ;  /* 0xfffffffe05057812 */ /* 0x000fca00078ec0ff */
[----:B------:R-:W-:Y:S01]  /*7470*/  IMAD.IADD R27, R6, 0x1, -R5 ;  /* 0x00000001061b7824 */ /* 0x000fe200078e0a05 */
[----:B------:R-:W-:Y:S02]  /*7480*/  CS2R R4, SRZ ;  /* 0x0000000000047805 */ /* 0x000fe4000001ff00 */
[----:B------:R-:W-:Y:S02]  /*7490*/  CS2R R6, SRZ ;  /* 0x0000000000067805 */ /* 0x000fe4000001ff00 */
[----:B------:R-:W-:Y:S01]  /*74a0*/  SHF.L.U32 R27, R27, 0x1f, RZ ;  /* 0x0000001f1b1b7819 */ /* 0x000fe200000006ff */
[----:B0-----:R-:W-:Y:S06]  /*74b0*/  @P0 BRA `(.L_x_14034) ;  /* 0x0000000000280947 */ /* 0x001fec0003800000 */
[----:B------:R-:W-:Y:S01]  /*74c0*/  ULDC UR4, c[0x0][0x3f4] ;  /* 0x0000fd0000047ab9 */ /* 0x000fe20000000800 */
[C---:B-1----:R-:W-:Y:S02]  /*74d0*/  IADD3 R12, P0, R16.reuse, R29, RZ ;  /* 0x0000001d100c7210 */ /* 0x042fe40007f1e0ff */
[----:B------:R-:W-:Y:S02]  /*74e0*/  CS2R R8, SRZ ;  /* 0x0000000000087805 */ /* 0x000fe4000001ff00 */
[C---:B------:R-:W-:Y:S02]  /*74f0*/  ISETP.GE.AND P2, PT, R16.reuse, UR4, PT ;  /* 0x0000000410007c0c */ /* 0x040fe4000bf46270 */
[----:B--2---:R-:W-:Y:S01]  /*7500*/  IADD3 R14, P1, R16, R14, RZ ;  /* 0x0000000e100e7210 */ /* 0x004fe20007f3e0ff */
[----:B---3--:R-:W-:-:S03]  /*7510*/  IMAD.X R13, R3, 0x1, R17, P0 ;  /* 0x00000001030d7824 */ /* 0x008fc600000e0611 */
[----:B----4-:R-:W-:-:S07]  /*7520*/  IADD3.X R15, R21, R17, RZ, P1, !PT ;  /* 0x00000011150f7210 */ /* 0x010fce0000ffe4ff */
[----:B------:R-:W-:Y:S05]  /*7530*/  @P2 BRA `(.L_x_14034) ;  /* 0x0000000000082947 */ /* 0x000fea0003800000 */
[----:B------:R0:W5:Y:S04]  /*7540*/  LD.E.128 R8, desc[UR40][R12.64] ;  /* 0x000000280c087980 */ /* 0x000168000c101d00 */
[----:B------:R0:W5:Y:S02]  /*7550*/  LD.E.128 R4, desc[UR40][R14.64] ;  /* 0x000000280e047980 */ /* 0x000164000c101d00 */
.L_x_14034:
[----:B------:R-:W-:Y:S05]  /*7560*/  BSYNC B1 ;  /* 0x0000000000017941 */ /* 0x000fea0003800000 */
.L_x_14033:
[----:B---3--:R-:W3:Y:S01]  /*7570*/  S2R R3, SR_TID.X ;  /* 0x0000000000037919 */ /* 0x008ee20000002100 */
[----:B------:R-:W1:Y:S01]  /*7580*/  SYNCS.PHASECHK.TRANS64.TRYWAIT P1, [R18+URZ+0x13200], R27 ;  /* 0x0132001b120075a7 */ /* 0x000e62000802017f */
[----:B------:R-:W-:Y:S01]  /*7590*/  IMAD R0, R25, -0xc0, R0 ;  /* 0xffffff4019007824 */ /* 0x000fe200078e0200 */
[----:B------:R-:W-:Y:S01]  /*75a0*/  ISETP.GE.AND P0, PT, R16, R31, PT ;  /* 0x0000001f1000720c */ /* 0x000fe20003f06270 */
[----:B------:R-:W-:Y:S03]  /*75b0*/  BSSY B1, `(.L_x_14035) ;  /* 0x0000007000017945 */ /* 0x000fe60003800000 */
[----:B------:R-:W-:Y:S01]  /*75c0*/  VIMNMX R0, R0, 0xc0, PT ;  /* 0x000000c000007848 */ /* 0x000fe20003fe0100 */
[----:B---3--:R-:W-:-:S05]  /*75d0*/  VIADD R3, R3, 0xffffff80 ;  /* 0xffffff8003037836 */ /* 0x008fca0000000000 */
[----:B------:R-:W-:-:S04]  /*75e0*/  LEA.HI R3, R3, R3, RZ, 0x1 ;  /* 0x0000000303037211 */ /* 0x000fc800078f08ff */
[----:B------:R-:W-:-:S04]  /*75f0*/  SHF.R.S32.HI R3, RZ, 0x1, R3 ;  /* 0x00000001ff037819 */ /* 0x000fc80000011403 */
[----:B------:R-:W-:Y:S01]  /*7600*/  ISETP.GE.OR P0, PT, R3, R0, P0 ;  /* 0x000000000300720c */ /* 0x000fe20000706670 */
[----:B-1----:R-:W-:-:S12]  /*7610*/  @!P1 BRA `(.L_x_14036) ;  /* 0x0000011800249947 */ /* 0x002fd80003800000 */
.L_x_14237:
[----:B------:R-:W-:Y:S05]  /*7620*/  BSYNC B1 ;  /* 0x0000000000017941 */ /* 0x000fea0003800000 */
.L_x_14035:
[----:B------:R-:W-:Y:S05]  /*7630*/  @P0 BRA `(.L_x_14029) ;  /* 0x0000000c00f00947 */ /* 0x000fea0003800000 */
[----:B------:R-:W3:Y:S04]  /*7640*/  LDL R37, [R1+0x2c] ;  /* 0x00002c0001257983 */ /* 0x000ee80000100800 */
[----:B------:R-:W3:Y:S04]  /*7650*/  LDL R35, [R1+0x30] ;  /* 0x0000300001237983 */ /* 0x000ee80000100800 */
[----:B------:R-:W3:Y:S04]  /*7660*/  LDL R29, [R1+0x34] ;  /* 0x00003400011d7983 */ /* 0x000ee80000100800 */
[----:B------:R-:W3:Y:S01]  /*7670*/  LDL R53, [R1+0x94] ;  /* 0x0000940001357983 */ /* 0x000ee20000100800 */
[----:B-----5:R-:W-:-:S02]  /*7680*/  SHF.R.U32.HI R0, RZ, 0x8, R8 ;  /* 0x00000008ff007819 */ /* 0x020fc40000011608 */
[----:B------:R-:W-:Y:S02]  /*7690*/  LOP3.LUT R3, R8, 0xff, RZ, 0xc0, !PT ;  /* 0x000000ff08037812 */ /* 0x000fe400078ec0ff */
[----:B------:R-:W-:Y:S02]  /*76a0*/  LOP3.LUT R0, R0, 0xff, RZ, 0xc0, !PT ;  /* 0x000000ff00007812 */ /* 0x000fe400078ec0ff */
[----:B------:R-:W-:Y:S02]  /*76b0*/  SHF.R.U32.HI R25, RZ, 0x8, R9 ;  /* 0x00000008ff197819 */ /* 0x000fe40000011609 */
[----:B------:R-:W-:Y:S02]  /*76c0*/  PRMT R20, R0, 0x7604, R3 ;  /* 0x0000760400147816 */ /* 0x000fe40000000003 */
[----:B0-----:R-:W-:Y:S02]  /*76d0*/  LOP3.LUT R13, R9, 0xff, RZ, 0xc0, !PT ;  /* 0x000000ff090d7812 */ /* 0x001fe400078ec0ff */
[----:B------:R-:W-:-:S02]  /*76e0*/  SHF.R.U32.HI R3, RZ, 0x8, R10 ;  /* 0x00000008ff037819 */ /* 0x000fc4000001160a */
[----:B------:R-:W-:Y:S02]  /*76f0*/  LOP3.LUT R0, R25, 0xff, RZ, 0xc0, !PT ;  /* 0x000000ff19007812 */ /* 0x000fe400078ec0ff */
[----:B------:R-:W-:Y:S02]  /*7700*/  LOP3.LUT R12, R10, 0xff, RZ, 0xc0, !PT ;  /* 0x000000ff0a0c7812 */ /* 0x000fe400078ec0ff */
[----:B------:R-:W-:Y:S02]  /*7710*/  LOP3.LUT R3, R3, 0xff, RZ, 0xc0, !PT ;  /* 0x000000ff03037812 */ /* 0x000fe400078ec0ff */
[----:B------:R-:W-:Y:S01]  /*7720*/  PRMT R32, R0, 0x7604, R13 ;  /* 0x0000760400207816 */ /* 0x000fe2000000000d */
[----:B------:R-:W-:Y:S01]  /*7730*/  IMAD.IADD R0, R16, 0x1, R31 ;  /* 0x0000000110007824 */ /* 0x000fe200078e021f */
[----:B----4-:R-:W-:Y:S02]  /*7740*/  SHF.R.U32.HI R21, RZ, 0x8, R4 ;  /* 0x00000008ff157819 */ /* 0x010fe40000011604 */
[----:B------:R-:W-:-:S02]  /*7750*/  PRMT R36, R3, 0x7604, R12 ;  /* 0x0000760403247816 */ /* 0x000fc4000000000c */
[----:B------:R-:W-:Y:S02]  /*7760*/  LOP3.LUT R28, R4, 0xff, RZ, 0xc0, !PT ;  /* 0x000000ff041c7812 */ /* 0x000fe400078ec0ff */
[----:B------:R-:W-:Y:S02]  /*7770*/  LOP3.LUT R21, R21, 0xff, RZ, 0xc0, !PT ;  /* 0x000000ff15157812 */ /* 0x000fe400078ec0ff */
[----:B------:R-:W-:Y:S02]  /*7780*/  SHF.R.U32.HI R3, RZ, 0x8, R6 ;  /* 0x00000008ff037819 */ /* 0x000fe40000011606 */
[----:B--2---:R-:W-:Y:S02]  /*7790*/  SHF.R.U32.HI R14, RZ, 0x8, R11 ;  /* 0x00000008ff0e7819 */ /* 0x004fe4000001160b */
[----:B------:R-:W-:Y:S02]  /*77a0*/  PRMT R33, R21, 0x7604, R28 ;  /* 0x0000760415217816 */ /* 0x000fe4000000001c */
[----:B------:R-:W-:-:S02]  /*77b0*/  LOP3.LUT R25, R3, 0xff, RZ, 0xc0, !PT ;  /* 0x000000ff03197812 */ /* 0x000fc400078ec0ff */
[----:B------:R-:W-:Y:S02]  /*77c0*/  SHF.R.U32.HI R21, RZ, 0x8, R5 ;  /* 0x00000008ff157819 */ /* 0x000fe40000011605 */
[----:B------:R-:W-:Y:S02]  /*77d0*/  LOP3.LUT R15, R11, 0xff, RZ, 0xc0, !PT ;  /* 0x000000ff0b0f7812 */ /* 0x000fe400078ec0ff */
[----:B------:R-:W-:Y:S02]  /*77e0*/  LOP3.LUT R14, R14, 0xff, RZ, 0xc0, !PT ;  /* 0x000000ff0e0e7812 */ /* 0x000fe400078ec0ff */
[----:B------:R-:W-:Y:S02]  /*77f0*/  LOP3.LUT R28, R5, 0xff, RZ, 0xc0, !PT ;  /* 0x000000ff051c7812 */ /* 0x000fe400078ec0ff */
[----:B------:R-:W-:Y:S02]  /*7800*/  LOP3.LUT R30, R6, 0xff, RZ, 0xc0, !PT ;  /* 0x000000ff061e7812 */ /* 0x000fe400078ec0ff */
[----:B------:R-:W-:-:S02]  /*7810*/  LOP3.LUT R21, R21, 0xff, RZ, 0xc0, !PT ;  /* 0x000000ff15157812 */ /* 0x000fc400078ec0ff */
[----:B------:R-:W-:Y:S02]  /*7820*/  PRMT R38, R14, 0x7604, R15 ;  /* 0x000076040e267816 */ /* 0x000fe4000000000f */
[----:B-1----:R-:W-:Y:S02]  /*7830*/  SHF.R.U32.HI R27, RZ, 0x8, R7 ;  /* 0x00000008ff1b7819 */ /* 0x002fe40000011607 */
[----:B------:R-:W-:Y:S02]  /*7840*/  LOP3.LUT R40, R7, 0xff, RZ, 0xc0, !PT ;  /* 0x000000ff07287812 */ /* 0x000fe400078ec0ff */
[----:B------:R-:W-:-:S04]  /*7850*/  LOP3.LUT R27, R27, 0xff, RZ, 0xc0, !PT ;  /* 0x000000ff1b1b7812 */ /* 0x000fc800078ec0ff */
[----:B------:R-:W-:Y:S02]  /*7860*/  PRMT R43, R27, 0x7604, R40 ;  /* 0x000076041b2b7816 */ /* 0x000fe40000000028 */
[----:B------:R-:W-:-:S04]  /*7870*/  SHF.R.U32.HI R27, RZ, 0x10, R11 ;  /* 0x00000010ff1b7819 */ /* 0x000fc8000001160b */
[----:B------:R-:W-:-:S04]  /*7880*/  LOP3.LUT R27, R27, 0xff, RZ, 0xc0, !PT ;  /* 0x000000ff1b1b7812 */ /* 0x000fc800078ec0ff */
[----:B------:R-:W-:Y:S02]  /*7890*/  PRMT R27, R27, 0x7054, R38 ;  /* 0x000070541b1b7816 */ /* 0x000fe40000000026 */
[----:B------:R-:W-:-:S04]  /*78a0*/  SHF.R.U32.HI R38, RZ, 0x10, R7 ;  /* 0x00000010ff267819 */ /* 0x000fc80000011607 */
[----:B------:R-:W-:-:S04]  /*78b0*/  LOP3.LUT R38, R38, 0xff, RZ, 0xc0, !PT ;  /* 0x000000ff26267812 */ /* 0x000fc800078ec0ff */
[----:B------:R-:W-:-:S04]  /*78c0*/  PRMT R43, R38, 0x7054, R43 ;  /* 0x00007054262b7816 */ /* 0x000fc8000000002b */
[----:B------:R-:W-:Y:S02]  /*78d0*/  LOP3.LUT R43, R43, 0xff000000, R7, 0xf8, !PT ;  /* 0xff0000002b2b7812 */ /* 0x000fe400078ef807 */
[----:B---3--:R-:W-:Y:S02]  /*78e0*/  LOP3.LUT R0, R37, 0x30, R0, 0xf8, !PT ;  /* 0x0000003025007812 */ /* 0x008fe400078ef800 */
[----:B------:R-:W-:Y:S02]  /*78f0*/  PRMT R37, R25, 0x7604, R30 ;  /* 0x0000760419257816 */ /* 0x000fe4000000001e */
[----:B------:R-:W-:Y:S02]  /*7900*/  LOP3.LUT R3, R0, R35, RZ, 0x3c, !PT ;  /* 0x0000002300037212 */ /* 0x000fe400078e3cff */
[----:B------:R-:W-:Y:S02]  /*7910*/  PRMT R35, R21, 0x7604, R28 ;  /* 0x0000760415237816 */ /* 0x000fe4000000001c */
[----:B------:R-:W-:-:S02]  /*7920*/  IADD3 R0, R18, R29, R3 ;  /* 0x0000001d12007210 */ /* 0x000fc40007ffe003 */
[----:B------:R-:W-:Y:S01]  /*7930*/  SHF.R.U32.HI R21, RZ, 0x10, R9 ;  /* 0x00000010ff157819 */ /* 0x000fe20000011609 */
[----:B------:R-:W0:Y:S01]  /*7940*/  LDS.128 R12, [R53+0xb000] ;  /* 0x00b00000350c7984 */ /* 0x000e220000000c00 */
[----:B------:R-:W-:Y:S02]  /*7950*/  SHF.R.U32.HI R3, RZ, 0x10, R8 ;  /* 0x00000010ff037819 */ /* 0x000fe40000011608 */
[----:B------:R-:W-:Y:S01]  /*7960*/  SHF.R.U32.HI R25, RZ, 0x10, R10 ;  /* 0x00000010ff197819 */ /* 0x000fe2000001160a */
[----:B------:R-:W1:Y:S01]  /*7970*/  LDS.128 R28, [R0+0xb000] ;  /* 0x00b00000001c7984 */ /* 0x000e620000000c00 */
[----:B------:R-:W-:Y:S02]  /*7980*/  LOP3.LUT R21, R21, 0xff, RZ, 0xc0, !PT ;  /* 0x000000ff15157812 */ /* 0x000fe400078ec0ff */
[----:B------:R-:W-:Y:S02]  /*7990*/  LOP3.LUT R3, R3, 0xff, RZ, 0xc0, !PT ;  /* 0x000000ff03037812 */ /* 0x000fe400078ec0ff */
[----:B------:R-:W-:-:S02]  /*79a0*/  LOP3.LUT R25, R25, 0xff, RZ, 0xc0, !PT ;  /* 0x000000ff19197812 */ /* 0x000fc400078ec0ff */
[----:B------:R-:W-:Y:S02]  /*79b0*/  PRMT R21, R21, 0x7054, R32 ;  /* 0x0000705415157816 */ /* 0x000fe40000000020 */
        /* <DEDUP_REMOVED lines=8> */
[----:B------:R-:W-:Y:S02]  /*7a40*/  PRMT R39, R32, 0x7054, R35 ;  /* 0x0000705420277816 */ /* 0x000fe40000000023 */
[----:B------:R-:W-:Y:S02]  /*7a50*/  PRMT R33, R20, 0x7054, R33 ;  /* 0x0000705414217816 */ /* 0x000fe40000000021 */
[----:B------:R-:W-:-:S02]  /*7a60*/  PRMT R41, R36, 0x7054, R37 ;  /* 0x0000705424297816 */ /* 0x000fc40000000025 */
[----:B------:R-:W-:Y:S02]  /*7a70*/  LOP3.LUT R40, R39, 0xff000000, R5, 0xf8, !PT ;  /* 0xff00000027287812 */ /* 0x000fe400078ef805 */
[----:B------:R-:W-:Y:S02]  /*7a80*/  LOP3.LUT R8, R3, 0xff000000, R8, 0xf8, !PT ;  /* 0xff00000003087812 */ /* 0x000fe400078ef808 */
[----:B------:R-:W-:Y:S02]  /*7a90*/  LOP3.LUT R35, R21, 0xff000000, R9, 0xf8, !PT ;  /* 0xff00000015237812 */ /* 0x000fe400078ef809 */
[----:B------:R-:W-:Y:S02]  /*7aa0*/  LOP3.LUT R37, R27, 0xff000000, R11, 0xf8, !PT ;  /* 0xff0000001b257812 */ /* 0x000fe400078ef80b */
[----:B------:R-:W-:Y:S02]  /*7ab0*/  LOP3.LUT R3, R25, 0xff000000, R10, 0xf8, !PT ;  /* 0xff00000019037812 */ /* 0x000fe400078ef80a */
[----:B------:R-:W-:-:S02]  /*7ac0*/  LOP3.LUT R11, R33, 0xff000000, R4, 0xf8, !PT ;  /* 0xff000000210b7812 */ /* 0x000fc400078ef804 */
[----:B------:R-:W-:Y:S02]  /*7ad0*/  LOP3.LUT R4, R41, 0xff000000, R6, 0xf8, !PT ;  /* 0xff00000029047812 */ /* 0x000fe400078ef806 */
[-C--:B0-----:R-:W-:Y:S02]  /*7ae0*/  F2FP.F16.E4M3.UNPACK_B R10, R12.reuse ;  /* 0x0000000cff0a723e */ /* 0x081fe400020006ff */
[----:B------:R-:W-:Y:S02]  /*7af0*/  F2FP.F16.E4M3.UNPACK_B R25, R12.H1 ;  /* 0x0000000cff19723e */ /* 0x000fe400030006ff */
[-C--:B------:R-:W-:Y:S02]  /*7b00*/  F2FP.F16.E4M3.UNPACK_B R20, R13.reuse ;  /* 0x0000000dff14723e */ /* 0x080fe400020006ff */
[----:B------:R-:W-:Y:S02]  /*7b10*/  F2FP.F16.E4M3.UNPACK_B R27, R13.H1 ;  /* 0x0000000dff1b723e */ /* 0x000fe400030006ff */
[----:B------:R-:W-:Y:S01]  /*7b20*/  F2FP.F16.E4M3.UNPACK_B R41, R40 ;  /* 0x00000028ff29723e */ /* 0x000fe200020006ff */
[--C-:B------:R-:W-:Y:S01]  /*7b30*/  HADD2.F32 R9, -RZ, R20.reuse.H0_H0 ;  /* 0x20000014ff097230 */ /* 0x100fe20000004100 */
[----:B-1----:R-:W-:Y:S01]  /*7b40*/  F2FP.F16.E4M3.UNPACK_B R12, R29 ;  /* 0x0000001dff0c723e */ /* 0x002fe200020006ff */
[----:B------:R-:W-:Y:S01]  /*7b50*/  HADD2.F32 R20, -RZ, R20.H1_H1 ;  /* 0x30000014ff147230 */ /* 0x000fe20000004100 */
[----:B------:R-:W-:Y:S01]  /*7b60*/  F2FP.F16.E4M3.UNPACK_B R13, R35 ;  /* 0x00000023ff0d723e */ /* 0x000fe200020006ff */
[----:B------:R-:W-:Y:S01]  /*7b70*/  HADD2.F32 R42, -RZ, R41.H0_H0 ;  /* 0x20000029ff2a7230 */ /* 0x000fe20000004100 */
[-C--:B------:R-:W-:Y:S01]  /*7b80*/  F2FP.F16.E4M3.UNPACK_B R32, R15.reuse ;  /* 0x0000000fff20723e */ /* 0x080fe200020006ff */
[--C-:B------:R-:W-:Y:S01]  /*7b90*/  HADD2.F32 R6, -RZ, R12.reuse.H0_H0 ;  /* 0x2000000cff067230 */ /* 0x100fe20000004100 */
[----:B------:R-:W-:Y:S01]  /*7ba0*/  F2FP.F16.E4M3.UNPACK_B R38, R15.H1 ;  /* 0x0000000fff26723e */ /* 0x000fe200030006ff */
[----:B------:R-:W-:Y:S01]  /*7bb0*/  HADD2.F32 R15, -RZ, R13.H0_H0 ;  /* 0x2000000dff0f7230 */ /* 0x000fe20000004100 */
[-C--:B------:R-:W-:Y:S01]  /*7bc0*/  F2FP.F16.E4M3.UNPACK_B R21, R28.reuse ;  /* 0x0000001cff15723e */ /* 0x080fe200020006ff */
[----:B------:R-:W-:Y:S01]  /*7bd0*/  HADD2.F32 R41, -RZ, R41.H1_H1 ;  /* 0x30000029ff297230 */ /* 0x000fe20000004100 */
[----:B------:R-:W-:Y:S01]  /*7be0*/  F2FP.F16.E4M3.UNPACK_B R33, R28.H1 ;  /* 0x0000001cff21723e */ /* 0x000fe200030006ff */
[C---:B------:R-:W-:Y:S01]  /*7bf0*/  FMUL.FTZ R28, R6.reuse, R42 ;  /* 0x0000002a061c7220 */ /* 0x040fe20000410000 */
[-C--:B------:R-:W-:Y:S01]  /*7c00*/  F2FP.F16.E4M3.UNPACK_B R36, R31.reuse ;  /* 0x0000001fff24723e */ /* 0x080fe200020006ff */
[----:B------:R-:W-:Y:S01]  /*7c10*/  HADD2.F32 R12, -RZ, R12.H1_H1 ;  /* 0x3000000cff0c7230 */ /* 0x000fe20000004100 */
[----:B------:R-:W-:Y:S01]  /*7c20*/  F2FP.F16.E4M3.UNPACK_B R39, R31.H1 ;  /* 0x0000001fff27723e */ /* 0x000fe200030006ff */
[-C--:B------:R-:W-:Y:S01]  /*7c30*/  FMUL.FTZ R31, R6, R15.reuse ;  /* 0x0000000f061f7220 */ /* 0x080fe20000410000 */
[----:B------:R-:W-:Y:S01]  /*7c40*/  FFMA.FTZ R6, R9, R15, -R28 ;  /* 0x0000000f09067223 */ /* 0x000fe2000001081c */
[----:B------:R-:W-:Y:S01]  /*7c50*/  F2FP.F16.E4M3.UNPACK_B R29, R29.H1 ;  /* 0x0000001dff1d723e */ /* 0x000fe200030006ff */
[----:B------:R-:W-:-:S02]  /*7c60*/  HADD2.F32 R15, -RZ, R13.H1_H1 ;  /* 0x3000000dff0f7230 */ /* 0x000fc40000004100 */
[----:B------:R-:W-:Y:S01]  /*7c70*/  FFMA.FTZ R9, R9, R42, R31 ;  /* 0x0000002a09097223 */ /* 0x000fe2000001001f */
[----:B------:R-:W-:Y:S01]  /*7c80*/  F2FP.F16.E4M3.UNPACK_B R42, R40.H1 ;  /* 0x00000028ff2a723e */ /* 0x000fe200030006ff */
[C---:B------:R-:W-:Y:S01]  /*7c90*/  FMUL.FTZ R45, R12.reuse, R41 ;  /* 0x000000290c2d7220 */ /* 0x040fe20000410000 */
[----:B------:R-:W-:Y:S01]  /*7ca0*/  F2FP.F16.E4M3.UNPACK_B R35, R35.H1 ;  /* 0x00000023ff23723e */ /* 0x000fe200030006ff */
[----:B------:R-:W-:Y:S02]  /*7cb0*/  HADD2.F32 R13, -RZ, R29.H0_H0 ;  /* 0x2000001dff0d7230 */ /* 0x000fe40000004100 */
[----:B------:R-:W-:Y:S01]  /*7cc0*/  FMUL.FTZ R12, R12, R15 ;  /* 0x0000000f0c0c7220 */ /* 0x000fe20000410000 */
[----:B------:R-:W-:Y:S01]  /*7cd0*/  HADD2.F32 R40, -RZ, R42.H0_H0 ;  /* 0x2000002aff287230 */ /* 0x000fe20000004100 */
[----:B------:R-:W-:Y:S01]  /*7ce0*/  F2FP.F16.E4M3.UNPACK_B R7, R30 ;  /* 0x0000001eff07723e */ /* 0x000fe200020006ff */
[----:B------:R-:W-:Y:S02]  /*7cf0*/  HADD2.F32 R31, -RZ, R35.H0_H0 ;  /* 0x20000023ff1f7230 */ /* 0x000fe40000004100 */
[----:B------:R-:W-:Y:S01]  /*7d00*/  FFMA.FTZ R12, R20, R41, R12 ;  /* 0x00000029140c7223 */ /* 0x000fe2000001000c */
[----:B------:R-:W-:-:S02]  /*7d10*/  HADD2.F32 R28, -RZ, R27.H0_H0 ;  /* 0x2000001bff1c7230 */ /* 0x000fc40000004100 */
[CC--:B------:R-:W-:Y:S01]  /*7d20*/  FMUL.FTZ R47, R13.reuse, R40.reuse ;  /* 0x000000280d2f7220 */ /* 0x0c0fe20000410000 */
[----:B------:R-:W-:Y:S01]  /*7d30*/  F2FP.F16.E4M3.UNPACK_B R41, R37 ;  /* 0x00000025ff29723e */ /* 0x000fe200020006ff */
[----:B------:R-:W-:Y:S01]  /*7d40*/  FMUL.FTZ R49, R13, R31 ;  /* 0x0000001f0d317220 */ /* 0x000fe20000410000 */
[----:B------:R-:W-:Y:S01]  /*7d50*/  FFMA.FTZ R13, R20, R15, -R45 ;  /* 0x0000000f140d7223 */ /* 0x000fe2000001082d */
[----:B------:R-:W-:Y:S01]  /*7d60*/  F2FP.F16.E4M3.UNPACK_B R45, R43 ;  /* 0x0000002bff2d723e */ /* 0x000fe200020006ff */
[----:B------:R-:W-:Y:S02]  /*7d70*/  HADD2.F32 R44, -RZ, R42.H1_H1 ;  /* 0x3000002aff2c7230 */ /* 0x000fe40000004100 */
[C---:B------:R-:W-:Y:S01]  /*7d80*/  FFMA.FTZ R20, R28.reuse, R40, R49 ;  /* 0x000000281c147223 */ /* 0x040fe20000010031 */
[----:B------:R-:W-:Y:S02]  /*7d90*/  HADD2.F32 R29, -RZ, R29.H1_H1 ;  /* 0x3000001dff1d7230 */ /* 0x000fe40000004100 */
[----:B------:R-:W-:Y:S01]  /*7da0*/  FFMA.FTZ R15, R28, R31, -R47 ;  /* 0x0000001f1c0f7223 */ /* 0x000fe2000001082f */
        /* <DEDUP_REMOVED lines=14> */
[----:B------:R-:W-:Y:S01]  /*7e90*/  F2FP.F16.E4M3.UNPACK_B R40, R37.H1 ;  /* 0x00000025ff28723e */ /* 0x000fe200030006ff */
[----:B------:R-:W-:Y:S01]  /*7ea0*/  FFMA.FTZ R31, R27, R44, R31 ;  /* 0x0000002c1b1f7223 */ /* 0x000fe2000001001f */
[----:B------:R-:W-:Y:S02]  /*7eb0*/  HADD2.F32 R36, -RZ, R36.H1_H1 ;  /* 0x30000024ff247230 */ /* 0x000fe40000004100 */
[C---:B------:R-:W-:Y:S01]  /*7ec0*/  FFMA.FTZ R29, R35.reuse, R42, -R50 ;  /* 0x0000002a231d7223 */ /* 0x040fe20000010832 */
[----:B------:R-:W-:Y:S01]  /*7ed0*/  FFMA.FTZ R27, R35, R46, R47 ;  /* 0x0000002e231b7223 */ /* 0x000fe2000001002f */
[----:B------:R-:W-:Y:S01]  /*7ee0*/  HADD2.F32 R41, -RZ, R41.H1_H1 ;  /* 0x30000029ff297230 */ /* 0x000fe20000004100 */
[----:B------:R-:W-:Y:S01]  /*7ef0*/  F2FP.F16.E4M3.UNPACK_B R5, R14 ;  /* 0x0000000eff05723e */ /* 0x000fe200020006ff */
[----:B------:R-:W-:Y:S02]  /*7f00*/  HADD2.F32 R44, -RZ, R43.H0_H0 ;  /* 0x2000002bff2c7230 */ /* 0x000fe40000004100 */
[----:B------:R-:W-:Y:S01]  /*7f10*/  FMUL.FTZ R47, R36, R45 ;  /* 0x0000002d242f7220 */ /* 0x000fe20000410000 */
[----:B------:R-:W-:-:S02]  /*7f20*/  HADD2.F32 R35, -RZ, R39.H0_H0 ;  /* 0x20000027ff237230 */ /* 0x000fc40000004100 */
[-C--:B------:R-:W-:Y:S01]  /*7f30*/  FMUL.FTZ R46, R36, R41.reuse ;  /* 0x00000029242e7220 */ /* 0x080fe20000410000 */
[----:B------:R-:W-:Y:S01]  /*7f40*/  HADD2.F32 R32, -RZ, R32.H1_H1 ;  /* 0x30000020ff207230 */ /* 0x000fe20000004100 */
[----:B------:R-:W-:Y:S01]  /*7f50*/  F2FP.F16.E4M3.UNPACK_B R14, R14.H1 ;  /* 0x0000000eff0e723e */ /* 0x000fe200030006ff */
[----:B------:R-:W-:Y:S02]  /*7f60*/  HADD2.F32 R42, -RZ, R40.H0_H0 ;  /* 0x20000028ff2a7230 */ /* 0x000fe40000004100 */
[C---:B------:R-:W-:Y:S01]  /*7f70*/  FMUL.FTZ R48, R35.reuse, R44 ;  /* 0x0000002c23307220 */ /* 0x040fe20000410000 */
[----:B------:R-:W-:Y:S02]  /*7f80*/  HADD2.F32 R37, -RZ, R38.H0_H0 ;  /* 0x20000026ff257230 */ /* 0x000fe40000004100 */
[C---:B------:R-:W-:Y:S01]  /*7f90*/  FFMA.FTZ R36, R32.reuse, R41, -R47 ;  /* 0x0000002920247223 */ /* 0x040fe2000001082f */
[----:B------:R-:W-:Y:S01]  /*7fa0*/  FFMA.FTZ R32, R32, R45, R46 ;  /* 0x0000002d20207223 */ /* 0x000fe2000001002e */
[-C--:B------:R-:W-:Y:S01]  /*7fb0*/  FMUL.FTZ R49, R35, R42.reuse ;  /* 0x0000002a23317220 */ /* 0x080fe20000410000 */
[----:B------:R-:W-:Y:S01]  /*7fc0*/  F2FP.F16.E4M3.UNPACK_B R45, R11.H1 ;  /* 0x0000000bff2d723e */ /* 0x000fe200030006ff */
[C---:B------:R-:W-:Y:S01]  /*7fd0*/  FFMA.FTZ R35, R37.reuse, R42, -R48 ;  /* 0x0000002a25237223 */ /* 0x040fe20000010830 */
[----:B------:R-:W-:Y:S01]  /*7fe0*/  F2FP.F16.E4M3.UNPACK_B R42, R8.H1 ;  /* 0x00000008ff2a723e */ /* 0x000fe200030006ff */
[----:B------:R-:W-:Y:S01]  /*7ff0*/  FFMA.FTZ R37, R37, R44, R49 ;  /* 0x0000002c25257223 */ /* 0x000fe20000010031 */
[----:B------:R-:W-:Y:S01]  /*8000*/  HADD2.F32 R44, -RZ, R40.H1_H1 ;  /* 0x30000028ff2c7230 */ /* 0x000fe20000004100 */
[----:B------:R-:W-:Y:S01]  /*8010*/  F2FP.SATFINITE.E4M3.F32.PACK_AB_MERGE_C R20, R31, R20, RZ ;  /* 0x000000141f14723e */ /* 0x000fe200048070ff */
[----:B------:R-:W-:-:S02]  /*8020*/  HADD2.F32 R40, -RZ, R38.H1_H1 ;  /* 0x30000026ff287230 */ /* 0x000fc40000004100 */
[----:B------:R-:W-:Y:S01]  /*8030*/  HADD2.F32 R47, -RZ, R43.H1_H1 ;  /* 0x3000002bff2f7230 */ /* 0x000fe20000004100 */
[----:B------:R-:W-:Y:S01]  /*8040*/  F2FP.SATFINITE.E4M3.F32.PACK_AB_MERGE_C R9, R12, R9, R20 ;  /* 0x000000090c09723e */ /* 0x000fe20004807014 */
[----:B------:R-:W-:Y:S02]  /*8050*/  HADD2.F32 R46, -RZ, R45.H0_H0 ;  /* 0x2000002dff2e7230 */ /* 0x000fe40000004100 */
[----:B------:R-:W-:Y:S02]  /*8060*/  HADD2.F32 R38, -RZ, R33.H0_H0 ;  /* 0x20000021ff267230 */ /* 0x000fe40000004100 */
[----:B------:R-:W-:Y:S02]  /*8070*/  HADD2.F32 R39, -RZ, R39.H1_H1 ;  /* 0x30000027ff277230 */ /* 0x000fe40000004100 */
[----:B------:R-:W-:Y:S02]  /*8080*/  HADD2.F32 R43, -RZ, R42.H0_H0 ;  /* 0x2000002aff2b7230 */ /* 0x000fe40000004100 */
[----:B------:R-:W-:Y:S01]  /*8090*/  FMUL.FTZ R48, R38, R46 ;  /* 0x0000002e26307220 */ /* 0x000fe20000410000 */
[----:B------:R-:W-:-:S02]  /*80a0*/  HADD2.F32 R41, -RZ, R25.H0_H0 ;  /* 0x20000019ff297230 */ /* 0x000fc40000004100 */
[C---:B------:R-:W-:Y:S01]  /*80b0*/  FMUL.FTZ R51, R39.reuse, R47 ;  /* 0x0000002f27337220 */ /* 0x040fe20000410000 */
[-C--:B------:R-:W-:Y:S01]  /*80c0*/  FMUL.FTZ R50, R39, R44.reuse ;  /* 0x0000002c27327220 */ /* 0x080fe20000410000 */
[-C--:B------:R-:W-:Y:S01]  /*80d0*/  FMUL.FTZ R49, R38, R43.reuse ;  /* 0x0000002b26317220 */ /* 0x080fe20000410000 */
[----:B------:R-:W-:Y:S02]  /*80e0*/  HADD2.F32 R33, -RZ, R33.H1_H1 ;  /* 0x30000021ff217230 */ /* 0x000fe40000004100 */
[C---:B------:R-:W-:Y:S01]  /*80f0*/  FFMA.FTZ R39, R41.reuse, R43, -R48 ;  /* 0x0000002b29277223 */ /* 0x040fe20000010830 */
[----:B------:R-:W-:Y:S01]  /*8100*/  FFMA.FTZ R38, R40, R44, -R51 ;  /* 0x0000002c28267223 */ /* 0x000fe20000010833 */
[----:B------:R-:W-:Y:S01]  /*8110*/  FFMA.FTZ R41, R41, R46, R49 ;  /* 0x0000002e29297223 */ /* 0x000fe20000010031 */
[----:B------:R-:W-:Y:S01]  /*8120*/  HADD2.F32 R46, -RZ, R45.H1_H1 ;  /* 0x3000002dff2e7230 */ /* 0x000fe20000004100 */
[----:B------:R-:W-:Y:S01]  /*8130*/  F2FP.F16.E4M3.UNPACK_B R43, R11 ;  /* 0x0000000bff2b723e */ /* 0x000fe200020006ff */
[----:B------:R-:W-:Y:S01]  /*8140*/  HADD2.F32 R44, -RZ, R42.H1_H1 ;  /* 0x3000002aff2c7230 */ /* 0x000fe20000004100 */
[----:B------:R-:W-:Y:S01]  /*8150*/  F2FP.F16.E4M3.UNPACK_B R42, R8 ;  /* 0x00000008ff2a723e */ /* 0x000fe200020006ff */
[----:B------:R-:W-:-:S02]  /*8160*/  HADD2.F32 R25, -RZ, R25.H1_H1 ;  /* 0x30000019ff197230 */ /* 0x000fc40000004100 */
[C---:B------:R-:W-:Y:S01]  /*8170*/  FMUL.FTZ R8, R33.reuse, R46 ;  /* 0x0000002e21087220 */ /* 0x040fe20000410000 */
[----:B------:R-:W-:Y:S01]  /*8180*/  FFMA.FTZ R40, R40, R47, R50 ;  /* 0x0000002f28287223 */ /* 0x000fe20000010032 */
[-C--:B------:R-:W-:Y:S01]  /*8190*/  FMUL.FTZ R45, R33, R44.reuse ;  /* 0x0000002c212d7220 */ /* 0x080fe20000410000 */
[----:B------:R-:W-:Y:S02]  /*81a0*/  HADD2.F32 R33, -RZ, R43.H0_H0 ;  /* 0x2000002bff217230 */ /* 0x000fe40000004100 */
[C---:B------:R-:W-:Y:S01]  /*81b0*/  FFMA.FTZ R48, R25.reuse, R44, -R8 ;  /* 0x0000002c19307223 */ /* 0x040fe20000010808 */
[----:B------:R-:W-:Y:S02]  /*81c0*/  HADD2.F32 R11, -RZ, R21.H0_H0 ;  /* 0x20000015ff0b7230 */ /* 0x000fe40000004100 */
[----:B------:R-:W-:Y:S01]  /*81d0*/  FFMA.FTZ R50, R25, R46, R45 ;  /* 0x0000002e19327223 */ /* 0x000fe2000001002d */
[----:B------:R-:W-:Y:S02]  /*81e0*/  HADD2.F32 R25, -RZ, R42.H0_H0 ;  /* 0x2000002aff197230 */ /* 0x000fe40000004100 */
        /* <DEDUP_REMOVED lines=65> */
.L_x_14029:
[----:B------:R-:W-:Y:S05]  /*8600*/  BSYNC B0 ;  /* 0x0000000000007941 */ /* 0x000fea0003800000 */
.L_x_14022:
        /* <DEDUP_REMOVED lines=8> */
.L_x_14019:
[----:B0--3--:R-:W3:Y:S02]  /*8690*/  LDL R0, [R1+0xc] ;  /* 0x00000c0001007983 */ /* 0x009ee40000100800 */
[----:B---3--:R-:W-:-:S13]  /*86a0*/  ISETP.NE.AND P0, PT, R0, 0x3, PT ;  /* 0x000000030000780c */ /* 0x008fda0003f05270 */
[----:B------:R-:W-:Y:S05]  /*86b0*/  @!P0 BRA `(.L_x_14037) ;  /* 0x0000000000048947 */ /* 0x000fea0003800000 */
[----:B------:R-:W-:Y:S01]  /*86c0*/  BPT.TRAP 0x1 ;  /* 0x000000040000795c */ /* 0x000fe20000300000 */
.L_x_14037:
[----:B------:R-:W3:Y:S04]  /*86d0*/  LDL R0, [R1+0x10] ;  /* 0x0000100001007983 */ /* 0x000ee80000100800 */
[----:B-----5:R-:W1:Y:S01]  /*86e0*/  LDL R5, [R1+0x8] ;  /* 0x0000080001057983 */ /* 0x020e620000100800 */
[----:B---3--:R-:W-:Y:S01]  /*86f0*/  SHF.L.U32 R4, R0, 0x1f, RZ ;  /* 0x0000001f00047819 */ /* 0x008fe200000006ff */
[----:B-1--4-:R-:W-:-:S04]  /*8700*/  IMAD R3, R5, 0x8, R18 ;  /* 0x0000000805037824 */ /* 0x012fc800078e0212 */
[----:B------:R0:W1:Y:S01]  /*8710*/  SYNCS.PHASECHK.TRANS64.TRYWAIT P1, [R3+URZ+0x13230], R4 ;  /* 0x01323004030075a7 */ /* 0x000062000802017f */
[----:B------:R-:W-:Y:S05]  /*8720*/  @!P0 BRA `(.L_x_14038) ;  /* 0x0000000000048947 */ /* 0x000fea0003800000 */
[----:B------:R-:W-:Y:S01]  /*8730*/  BPT.TRAP 0x1 ;  /* 0x000000040000795c */ /* 0x000fe20000300000 */
.L_x_14038:
        /* <DEDUP_REMOVED lines=8> */
.L_x_14039:
[----:B01----:R-:W-:Y:S01]  /*87c0*/  VIADD R4, R10, 0x80 ;  /* 0x000000800a047836 */ /* 0x003fe20000000000 */
[----:B------:R-:W-:Y:S05]  /*87d0*/  WARPSYNC.ALL ;  /* 0x0000000000007948 */ /* 0x000fea0003800000 */
[----:B------:R-:W-:Y:S01]  /*87e0*/  IMAD.MOV.U32 R11, RZ, RZ, -0x7fffffe0 ;  /* 0x80000020ff0b7424 */ /* 0x000fe200078e00ff */
[----:B------:R-:W-:Y:S01]  /*87f0*/  R2UR UR10, R4 ;  /* 0x00000000040a72ca */ /* 0x000fe200000e0000 */
[----:B------:R-:W-:Y:S01]  /*8800*/  IMAD.MOV.U32 R5, RZ, RZ, -0x7fffffe0 ;  /* 0x80000020ff057424 */ /* 0x000fe200078e00ff */
[----:B------:R-:W-:Y:S01]  /*8810*/  LOP3.LUT R4, R34, 0x10000, RZ, 0xfc, !PT ;  /* 0x0001000022047812 */ /* 0x000fe200078efcff */
[----:B------:R-:W-:Y:S01]  /*8820*/  WARPGROUP.ARRIVE ;  /* 0x00000000000079c5 */ /* 0x000fe20000000000 */
[C---:B------:R-:W-:Y:S01]  /*8830*/  R2UR UR6, R10.reuse ;  /* 0x000000000a0672ca */ /* 0x040fe200000e0000 */
[C---:B------:R-:W-:Y:S01]  /*8840*/  VIADD R6, R10.reuse, 0x100 ;  /* 0x000001000a067836 */ /* 0x040fe20000000000 */
[----:B------:R-:W-:Y:S01]  /*8850*/  R2UR UR7, R11 ;  /* 0x000000000b0772ca */ /* 0x000fe200000e0000 */
[----:B------:R-:W-:Y:S01]  /*8860*/  VIADD R8, R10, 0x180 ;  /* 0x000001800a087836 */ /* 0x000fe20000000000 */
[----:B------:R-:W-:Y:S01]  /*8870*/  R2UR UR4, R4 ;  /* 0x00000000040472ca */ /* 0x000fe200000e0000 */
[----:B------:R-:W-:Y:S01]  /*8880*/  IMAD.MOV.U32 R9, RZ, RZ, -0x7fffffe0 ;  /* 0x80000020ff097424 */ /* 0x000fe200078e00ff */
[C---:B------:R-:W-:Y:S01]  /*8890*/  R2UR UR5, R5.reuse ;  /* 0x00000000050572ca */ /* 0x040fe200000e0000 */
[----:B------:R-:W-:Y:S01]  /*88a0*/  VIADD R12, R10, 0x200 ;  /* 0x000002000a0c7836 */ /* 0x000fe20000000000 */
[C---:B------:R-:W-:Y:S01]  /*88b0*/  R2UR UR11, R5.reuse ;  /* 0x00000000050b72ca */ /* 0x040fe200000e0000 */
[----:B------:R-:W-:Y:S01]  /*88c0*/  IMAD.MOV.U32 R13, RZ, RZ, -0x7fffffe0 ;  /* 0x80000020ff0d7424 */ /* 0x000fe200078e00ff */
[----:B------:R-:W-:Y:S01]  /*88d0*/  R2UR UR8, R4 ;  /* 0x00000000040872ca */ /* 0x000fe200000e0000 */
[----:B------:R-:W-:Y:S01]  /*88e0*/  IMAD.MOV.U32 R11, RZ, RZ, -0x7fffffe0 ;  /* 0x80000020ff0b7424 */ /* 0x000fe200078e00ff */
[----:B------:R-:W-:Y:S01]  /*88f0*/  R2UR UR9, R5 ;  /* 0x00000000050972ca */ /* 0x000fe200000e0000 */
[----:B------:R-:W-:Y:S01]  /*8900*/  IMAD.MOV.U32 R25, RZ, RZ, RZ ;  /* 0x000000ffff197224 */ /* 0x000fe200078e00ff */
[----:B------:R-:W-:-:S02]  /*8910*/  MOV R7, 0x80000020 ;  /* 0x8000002000077802 */ /* 0x000fc40000000f00 */
[----:B------:R-:W-:Y:S01]  /*8920*/  R2UR UR14, R6 ;  /* 0x00000000060e72ca */ /* 0x000fe200000e0000 */
[----:B------:R-:W-:Y:S01]  /*8930*/  VIADD R6, R10, 0x2 ;  /* 0x000000020a067836 */ /* 0x000fe20000000000 */
[----:B------:R-:W-:Y:S01]  /*8940*/  R2UR UR15, R7 ;  /* 0x00000000070f72ca */ /* 0x000fe200000e0000 */
[----:B------:R-:W-:Y:S01]  /*8950*/  QGMMA.64x32x32.F32.E4M3.E4M3 R92, gdesc[UR4], RZ, !UPT, gsb0 ;  /* 0x00600000045c79f3 */ /* 0x000fe2000c0008ff */
[----:B------:R-:W-:Y:S01]  /*8960*/  R2UR UR12, R4 ;  /* 0x00000000040c72ca */ /* 0x000fe200000e0000 */
[----:B------:R-:W-:Y:S01]  /*8970*/  IMAD.MOV.U32 R7, RZ, RZ, -0x7fffffe0 ;  /* 0x80000020ff077424 */ /* 0x000fe200078e00ff */
[----:B------:R-:W-:Y:S02]  /*8980*/  R2UR UR13, R5 ;  /* 0x00000000050d72ca */ /* 0x000fe400000e0000 */
        /* <DEDUP_REMOVED lines=8> */
[----:B------:R-:W-:Y:S02]  /*8a10*/  R2UR UR20, R4 ;  /* 0x00000000041472ca */ /* 0x000fe400000e0000 */
[----:B------:R-:W-:Y:S02]  /*8a20*/  R2UR UR21, R5 ;  /* 0x00000000051572ca */ /* 0x000fe400000e0000 */
[----:B------:R-:W-:Y:S01]  /*8a30*/  R2UR UR7, R7 ;  /* 0x00000000070772ca */ /* 0x000fe200000e0000 */
[----:B------:R-:W-:Y:S01]  /*8a40*/  IMAD.MOV.U32 R7, RZ, RZ, -0x7fffffe0 ;  /* 0x80000020ff077424 */ /* 0x000fe200078e00ff */
[----:B------:R-:W-:Y:S01]  /*8a50*/  R2UR UR6, R6 ;  /* 0x00000000060672ca */ /* 0x000fe200000e0000 */
[----:B------:R-:W-:Y:S01]  /*8a60*/  VIADD R6, R10, 0x82 ;  /* 0x000000820a067836 */ /* 0x000fe20000000000 */
[----:B------:R-:W-:-:S02]  /*8a70*/  WARPGROUP.DEPBAR.LE gsb0, 0x0 ;  /* 0x00008000000079c5 */ /* 0x000fc40000010000 */
[----:B------:R-:W-:-:S06]  /*8a80*/  WARPGROUP.ARRIVE ;  /* 0x00000000000079c5 */ /* 0x000fcc0000000000 */
[----:B------:R-:W-:Y:S01]  /*8a90*/  QGMMA.64x32x32.F32.E4M3.E4M3 R76, gdesc[UR8], RZ, !UPT, gsb0 ;  /* 0x00600000084c79f3 */ /* 0x000fe2000c0008ff */
[----:B------:R-:W-:Y:S01]  /*8aa0*/  R2UR UR11, R7 ;  /* 0x00000000070b72ca */ /* 0x000fe200000e0000 */
[----:B------:R-:W-:Y:S01]  /*8ab0*/  IMAD.MOV.U32 R7, RZ, RZ, -0x7fffffe0 ;  /* 0x80000020ff077424 */ /* 0x000fe200078e00ff */
[----:B------:R-:W-:Y:S02]  /*8ac0*/  R2UR UR10, R6 ;  /* 0x00000000060a72ca */ /* 0x000fe400000e0000 */
[----:B------:R-:W-:Y:S02]  /*8ad0*/  IADD3 R6, R4, 0x2, RZ ;  /* 0x0000000204067810 */ /* 0x000fe40007ffe0ff */
[----:B------:R-:W-:Y:S02]  /*8ae0*/  R2UR UR5, R7 ;  /* 0x00000000070572ca */ /* 0x000fe400000e0000 */
[C---:B------:R-:W-:Y:S02]  /*8af0*/  R2UR UR4, R6.reuse ;  /* 0x00000000060472ca */ /* 0x040fe400000e0000 */
[----:B------:R-:W-:-:S02]  /*8b00*/  R2UR UR8, R6 ;  /* 0x00000000060872ca */ /* 0x000fc400000e0000 */
[----:B------:R-:W-:Y:S01]  /*8b10*/  R2UR UR9, R7 ;  /* 0x00000000070972ca */ /* 0x000fe200000e0000 */
[----:B------:R-:W-:Y:S02]  /*8b20*/  WARPGROUP.DEPBAR.LE gsb0, 0x0 ;  /* 0x00008000000079c5 */ /* 0x000fe40000010000 */
[----:B------:R-:W-:-:S06]  /*8b30*/  WARPGROUP.ARRIVE ;  /* 0x00000000000079c5 */ /* 0x000fcc0000000000 */
[----:B------:R-:W-:Y:S01]  /*8b40*/  QGMMA.64x32x32.F32.E4M3.E4M3 R60, gdesc[UR12], RZ, !UPT, gsb0 ;  /* 0x006000000c3c79f3 */ /* 0x000fe2000c0008ff */
[----:B------:R-:W-:Y:S01]  /*8b50*/  R2UR UR14, R8 ;  /* 0x00000000080e72ca */ /* 0x000fe200000e0000 */
[----:B------:R-:W-:Y:S01]  /*8b60*/  VIADD R8, R10, 0x182 ;  /* 0x000001820a087836 */ /* 0x000fe20000000000 */
[----:B------:R-:W-:Y:S01]  /*8b70*/  R2UR UR15, R9 ;  /* 0x00000000090f72ca */ /* 0x000fe200000e0000 */
[----:B------:R-:W-:Y:S01]  /*8b80*/  IMAD.MOV.U32 R9, RZ, RZ, -0x7fffffe0 ;  /* 0x80000020ff097424 */ /* 0x000fe200078e00ff */
[----:B------:R-:W-:Y:S01]  /*8b90*/  R2UR UR12, R6 ;  /* 0x00000000060c72ca */ /* 0x000fe200000e0000 */
[----:B------:R-:W-:Y:S01]  /*8ba0*/  VIADD R10, R10, 0x202 ;  /* 0x000002020a0a7836 */ /* 0x000fe20000000000 */
        /* <DEDUP_REMOVED lines=33> */
.L_x_14041:
[----:B------:R-:W3:Y:S01]  /*8dc0*/  LDL R0, [R1+0x5c] ;  /* 0x00005c0001007983 */ /* 0x000ee20000100800 */
[----:B------:R-:W-:-:S03]  /*8dd0*/  P2R R10, PR, RZ, 0x1 ;  /* 0x00000001ff0a7803 */ /* 0x000fc60000000000 */
[----:B------:R-:W4:Y:S01]  /*8de0*/  LDL R108, [R1+0x20] ;  /* 0x00002000016c7983 */ /* 0x000f220000100800 */
[----:B---3--:R-:W-:-:S05]  /*8df0*/  IADD3 R9, R26, 0xa0, -R0 ;  /* 0x000000a01a097810 */ /* 0x008fca0007ffe800 */
[----:B------:R-:W-:-:S05]  /*8e00*/  IMAD R8, R24, -0xa0, R9 ;  /* 0xffffff6018087824 */ /* 0x000fca00078e0209 */
[C---:B------:R-:W-:Y:S02]  /*8e10*/  ISETP.GT.AND P6, PT, R8.reuse, RZ, PT ;  /* 0x000000ff0800720c */ /* 0x040fe40003fc4270 */
[C---:B------:R-:W-:Y:S02]  /*8e20*/  ISETP.GT.AND P5, PT, R8.reuse, 0x1, PT ;  /* 0x000000010800780c */ /* 0x040fe40003fa4270 */
[----:B------:R-:W-:Y:S02]  /*8e30*/  ISETP.GT.AND P4, PT, R8, 0x8, PT ;  /* 0x000000080800780c */ /* 0x000fe40003f84270 */
[----:B------:R-:W-:Y:S02]  /*8e40*/  FSEL R9, R92, -INF , P6 ;  /* 0xff8000005c097808 */ /* 0x000fe40003000000 */
[----:B------:R-:W-:Y:S01]  /*8e50*/  FSEL R93, R93, -INF , P5 ;  /* 0xff8000005d5d7808 */ /* 0x000fe20002800000 */
[----:B------:R-:W3:Y:S01]  /*8e60*/  LDL R92, [R1+0x28] ;  /* 0x00002800015c7983 */ /* 0x000ee20000100800 */
        /* <DEDUP_REMOVED lines=142> */
[----:B------:R-:W-:-:S04]  /*9750*/  FSEL R41, R41, -INF , P6 ;  /* 0xff80000029297808 */ /* 0x000fc80003000000 */
[----:B------:R-:W-:-:S05]  /*9760*/  FMNMX.FTZ R40, R41, R0, !PT ;  /* 0x0000000029287209 */ /* 0x000fca0007810000 */
[----:B------:R-:W0:Y:S02]  /*9770*/  SHFL.BFLY PT, R0, R40, 0x2, 0x1f ;  /* 0x0c401f0028007f89 */ /* 0x000e2400000e0000 */
[----:B0-----:R-:W-:-:S05]  /*9780*/  FMNMX.FTZ R46, R40, R0, !PT ;  /* 0x00000000282e7209 */ /* 0x001fca0007810000 */
[----:B------:R-:W0:Y:S01]  /*9790*/  SHFL.BFLY PT, R0, R46, 0x1, 0x1f ;  /* 0x0c201f002e007f89 */ /* 0x000e2200000e0000 */
[----:B------:R-:W-:Y:S02]  /*97a0*/  P2R R44, PR, RZ, 0x8 ;  /* 0x00000008ff2c7803 */ /* 0x000fe40000000000 */
[----:B--2---:R-:W-:Y:S02]  /*97b0*/  P2R R14, PR, RZ, 0x1 ;  /* 0x00000001ff0e7803 */ /* 0x004fe40000000000 */
[----:B------:R-:W-:Y:S02]  /*97c0*/  P2R R20, PR, RZ, 0x2 ;  /* 0x00000002ff147803 */ /* 0x000fe40000000000 */
[----:B------:R-:W-:Y:S02]  /*97d0*/  P2R R26, PR, RZ, 0x4 ;  /* 0x00000004ff1a7803 */ /* 0x000fe40000000000 */
[C---:B------:R-:W-:Y:S02]  /*97e0*/  ISETP.GT.AND P2, PT, R8.reuse, 0x78, PT ;  /* 0x000000780800780c */ /* 0x040fe40003f44270 */
[----:B------:R-:W-:-:S02]  /*97f0*/  ISETP.GT.AND P1, PT, R8, 0x79, PT ;  /* 0x000000790800780c */ /* 0x000fc40003f24270 */
[----:B------:R-:W-:Y:S02]  /*9800*/  ISETP.GT.AND P0, PT, R8, 0x80, PT ;  /* 0x000000800800780c */ /* 0x000fe40003f04270 */
[----:B0-----:R-:W-:-:S04]  /*9810*/  FMNMX.FTZ R0, R46, R0, !PT ;  /* 0x000000002e007209 */ /* 0x001fc80007810000 */
[----:B------:R-:W-:Y:S01]  /*9820*/  FSETP.NEU.FTZ.AND P3, PT, R0, -INF , PT ;  /* 0xff8000000000780b */ /* 0x000fe20003f7d000 */
[----:B------:R-:W-:-:S05]  /*9830*/  FFMA.FTZ R48, R2, R0, -8 ;  /* 0xc100000002307423 */ /* 0x000fca0000010000 */
        /* <DEDUP_REMOVED lines=31> */
[----:B------:R-:W-:Y:S01]  /*9a30*/  ISETP.NE.AND P0, PT, R10, RZ, PT ;  /* 0x000000ff0a00720c */ /* 0x000fe20003f05270 */
[----:B------:R-:W-:-:S01]  /*9a40*/  FFMA.FTZ R10, R2, R9, -R8 ;  /* 0x00000009020a7223 */ /* 0x000fc20000010808 */
[----:B------:R-:W-:-:S04]  /*9a50*/  FMNMX.FTZ R9, R51, R62, !PT ;  /* 0x0000003e33097209 */ /* 0x000fc80007810000 */
[----:B------:R-:W-:Y:S02]  /*9a60*/  FMNMX.FTZ R64, R54, R9, !PT ;  /* 0x0000000936407209 */ /* 0x000fe40007810000 */
[----:B------:R-:W-:Y:S02]  /*9a70*/  FSEL R58, R58, -INF , P2 ;  /* 0xff8000003a3a7808 */ /* 0x000fe40001000000 */
[----:B------:R-:W-:Y:S02]  /*9a80*/  FMNMX.FTZ R9, R55, R64, !PT ;  /* 0x0000004037097209 */ /* 0x000fe40007810000 */
[----:B------:R-:W-:Y:S02]  /*9a90*/  FSEL R59, R59, -INF , P1 ;  /* 0xff8000003b3b7808 */ /* 0x000fe40000800000 */
[----:B------:R-:W-:-:S04]  /*9aa0*/  FMNMX.FTZ R64, R58, R9, !PT ;  /* 0x000000093a407209 */ /* 0x000fc80007810000 */
[----:B------:R-:W-:Y:S02]  /*9ab0*/  FMNMX.FTZ R9, R59, R64, !PT ;  /* 0x000000403b097209 */ /* 0x000fe40007810000 */
[----:B------:R-:W-:Y:S02]  /*9ac0*/  ISETP.NE.AND P1, PT, R20, RZ, PT ;  /* 0x000000ff1400720c */ /* 0x000fe40003f25270 */
[----:B------:R-:W-:Y:S01]  /*9ad0*/  FMNMX.FTZ R64, R30, R9, !PT ;  /* 0x000000091e407209 */ /* 0x000fe20007810000 */
[----:B------:R-:W-:-:S01]  /*9ae0*/  FFMA.FTZ R20, R2, R101, -R8 ;  /* 0x0000006502147223 */ /* 0x000fc20000010808 */
[----:B------:R-:W-:Y:S02]  /*9af0*/  ISETP.NE.AND P2, PT, R26, RZ, PT ;  /* 0x000000ff1a00720c */ /* 0x000fe40003f45270 */
[----:B------:R-:W-:Y:S02]  /*9b00*/  FSEL R101, R34, -INF , P1 ;  /* 0xff80000022657808 */ /* 0x000fe40000800000 */
[----:B------:R-:W-:Y:S01]  /*9b10*/  FMNMX.FTZ R64, R31, R64, !PT ;  /* 0x000000401f407209 */ /* 0x000fe20007810000 */
[----:B------:R-:W-:-:S01]  /*9b20*/  FFMA.FTZ R14, R2, R97, -R8 ;  /* 0x00000061020e7223 */ /* 0x000fc20000010808 */
[----:B------:R-:W-:-:S02]  /*9b30*/  FSEL R35, R35, -INF , P2 ;  /* 0xff80000023237808 */ /* 0x000fc40001000000 */
[----:B------:R-:W-:Y:S01]  /*9b40*/  FMNMX.FTZ R64, R101, R64, !PT ;  /* 0x0000004065407209 */ /* 0x000fe20007810000 */
[C-C-:B------:R-:W-:Y:S01]  /*9b50*/  FFMA.FTZ R97, R2.reuse, R105, -R8.reuse ;  /* 0x0000006902617223 */ /* 0x140fe20000010808 */
[----:B------:R-:W-:-:S01]  /*9b60*/  FFMA.FTZ R105, R2, R45, -R8 ;  /* 0x0000002d02697223 */ /* 0x000fc20000010808 */
[----:B------:R-:W-:Y:S02]  /*9b70*/  FSEL R45, R38, -INF , P3 ;  /* 0xff800000262d7808 */ /* 0x000fe40001800000 */
[----:B------:R-:W-:Y:S02]  /*9b80*/  FMNMX.FTZ R64, R35, R64, !PT ;  /* 0x0000004023407209 */ /* 0x000fe40007810000 */
[----:B------:R-:W-:Y:S02]  /*9b90*/  FSEL R39, R39, -INF , P4 ;  /* 0xff80000027277808 */ /* 0x000fe40002000000 */
[----:B------:R-:W-:Y:S01]  /*9ba0*/  FMNMX.FTZ R64, R45, R64, !PT ;  /* 0x000000402d407209 */ /* 0x000fe20007810000 */
[----:B------:R-:W-:Y:S01]  /*9bb0*/  FFMA.FTZ R26, R2, R109, -R8 ;  /* 0x0000006d021a7223 */ /* 0x000fe20000010808 */
        /* <DEDUP_REMOVED lines=27> */
[--C-:B------:R-:W-:Y:S01]  /*9d70*/  FFMA.FTZ R62, R2, R139, -R8.reuse ;  /* 0x0000008b023e7223 */ /* 0x100fe20000010808 */
[----:B0-----:R-:W-:Y:S01]  /*9d80*/  FMNMX.FTZ R9, R64, R9, !PT ;  /* 0x0000000940097209 */ /* 0x001fe20007810000 */
        /* <DEDUP_REMOVED lines=14> */
[----:B------:R-:W-:Y:S01]  /*9e70*/  FFMA.FTZ R8, R2, R9, -8 ;  /* 0xc100000002087423 */ /* 0x000fe20000010009 */
[----:B------:R-:W-:-:S04]  /*9e80*/  FSETP.NEU.FTZ.AND P1, PT, R9, -INF , PT ;  /* 0xff8000000900780b */ /* 0x000fc80003f3d000 */
[----:B------:R-:W-:-:S05]  /*9e90*/  FSEL R8, R8, RZ, P1 ;  /* 0x000000ff08087208 */ /* 0x000fca0000800000 */
[C-C-:B------:R-:W-:Y:S01]  /*9ea0*/  FFMA.FTZ R13, R2.reuse, R13, -R8.reuse ;  /* 0x0000000d020d7223 */ /* 0x140fe20000010808 */
[----:B------:R-:W-:-:S01]  /*9eb0*/  FFMA.FTZ R64, R2, R95, -R8 ;  /* 0x0000005f02407223 */ /* 0x000fc20000010808 */
[C-C-:B------:R-:W-:Y:S01]  /*9ec0*/  FFMA.FTZ R27, R2.reuse, R27, -R8.reuse ;  /* 0x0000001b021b7223 */ /* 0x140fe20000010808 */
[----:B------:R-:W-:Y:S01]  /*9ed0*/  MUFU.EX2 R10, R10 ;  /* 0x0000000a000a7308 */ /* 0x000fe20000000800 */
[----:B------:R-:W-:-:S07]  /*9ee0*/  FFMA.FTZ R66, R2, R99, -R8 ;  /* 0x0000006302427223 */ /* 0x000fce0000010808 */
[----:B------:R-:W0:Y:S01]  /*9ef0*/  MUFU.EX2 R93, R93 ;  /* 0x0000005d005d7308 */ /* 0x000e220000000800 */
[----:B------:R-:W-:-:S07]  /*9f00*/  FFMA.FTZ R41, R2, R113, -R8 ;  /* 0x0000007102297223 */ /* 0x000fce0000010808 */
[----:B------:R-:W-:Y:S08]  /*9f10*/  MUFU.EX2 R13, R13 ;  /* 0x0000000d000d7308 */ /* 0x000ff00000000800 */
[----:B------:R-:W1:Y:S01]  /*9f20*/  MUFU.EX2 R64, R64 ;  /* 0x0000004000407308 */ /* 0x000e620000000800 */
[----:B------:R-:W-:-:S07]  /*9f30*/  FFMA.FTZ R68, R2, R103, -R8 ;  /* 0x0000006702447223 */ /* 0x000fce0000010808 */
[----:B------:R-:W2:Y:S08]  /*9f40*/  MUFU.EX2 R11, R11 ;  /* 0x0000000b000b7308 */ /* 0x000eb00000000800 */
[----:B------:R-:W-:Y:S01]  /*9f50*/  MUFU.EX2 R27, R27 ;  /* 0x0000001b001b7308 */ /* 0x000fe20000000800 */
[----:B------:R-:W-:-:S07]  /*9f60*/  FFMA.FTZ R70, R2, R117, -R8 ;  /* 0x0000007502467223 */ /* 0x000fce0000010808 */
[----:B------:R-:W5:Y:S01]  /*9f70*/  MUFU.EX2 R14, R14 ;  /* 0x0000000e000e7308 */ /* 0x000f620000000800 */
[----:B------:R-:W-:-:S07]  /*9f80*/  FFMA.FTZ R84, R2, R67, -R8 ;  /* 0x0000004302547223 */ /* 0x000fce0000010808 */
[----:B------:R-:W-:Y:S01]  /*9f90*/  MUFU.EX2 R66, R66 ;  /* 0x0000004200427308 */ /* 0x000fe20000000800 */
[----:B------:R-:W-:-:S01]  /*9fa0*/  FFMA.FTZ R71, R2, R71, -R8 ;  /* 0x0000004702477223 */ /* 0x000fc20000010808 */
[----:B0-----:R-:W-:-:S06]  /*9fb0*/  FADD.FTZ R88, R10, R93 ;  /* 0x0000005d0a587221 */ /* 0x001fcc0000010000 */
[----:B------:R-:W0:Y:S01]  /*9fc0*/  MUFU.EX2 R15, R15 ;  /* 0x0000000f000f7308 */ /* 0x000e220000000800 */
[----:B-1----:R-:W-:-:S01]  /*9fd0*/  FADD.FTZ R90, R13, R64 ;  /* 0x000000400d5a7221 */ /* 0x002fc20000010000 */
[----:B------:R-:W-:-:S06]  /*9fe0*/  FFMA.FTZ R95, R2, R107, -R8 ;  /* 0x0000006b025f7223 */ /* 0x000fcc0000010808 */
[----:B------:R-:W1:Y:S01]  /*9ff0*/  MUFU.EX2 R41, R41 ;  /* 0x0000002900297308 */ /* 0x000e620000000800 */
[----:B------:R-:W-:-:S01]  /*a000*/  FFMA.FTZ R72, R2, R121, -R8 ;  /* 0x0000007902487223 */ /* 0x000fc20000010808 */
[C-C-:B------:R-:W-:Y:S01]  /*a010*/  FFMA.FTZ R79, R2.reuse, R79, -R8.reuse ;  /* 0x0000004f024f7223 */ /* 0x140fe20000010808 */
[----:B------:R-:W-:-:S01]  /*a020*/  FFMA.FTZ R74, R2, R123, -R8 ;  /* 0x0000007b024a7223 */ /* 0x000fc20000010808 */
[C-C-:B------:R-:W-:Y:S01]  /*a030*/  FFMA.FTZ R83, R2.reuse, R83, -R8.reuse ;  /* 0x0000005302537223 */ /* 0x140fe20000010808 */
[----:B------:R-:W-:-:S03]  /*a040*/  FFMA.FTZ R76, R2, R129, -R8 ;  /* 0x00000081024c7223 */ /* 0x000fc60000010808 */
[----:B------:R-:W4:Y:S01]  /*a050*/  MUFU.EX2 R20, R20 ;  /* 0x0000001400147308 */ /* 0x000f220000000800 */
[----:B------:R-:W-:-:S01]  /*a060*/  FFMA.FTZ R87, R2, R87, -R8 ;  /* 0x0000005702577223 */ /* 0x000fc20000010808 */
[C-C-:B------:R-:W-:Y:S01]  /*a070*/  FFMA.FTZ R78, R2.reuse, R133, -R8.reuse ;  /* 0x00000085024e7223 */ /* 0x140fe20000010808 */
[----:B------:R-:W-:-:S01]  /*a080*/  FFMA.FTZ R91, R2, R91, -R8 ;  /* 0x0000005b025b7223 */ /* 0x000fc20000010808 */
[C-C-:B------:R-:W-:Y:S01]  /*a090*/  FFMA.FTZ R80, R2.reuse, R137, -R8.reuse ;  /* 0x0000008902507223 */ /* 0x140fe20000010808 */
[----:B------:R-:W-:-:S01]  /*a0a0*/  FFMA.FTZ R63, R2, R63, -R8 ;  /* 0x0000003f023f7223 */ /* 0x000fc20000010808 */
[C-C-:B------:R-:W-:Y:S02]  /*a0b0*/  FFMA.FTZ R82, R2.reuse, R141, -R8.reuse ;  /* 0x0000008d02527223 */ /* 0x140fe40000010808 */
[----:B------:R-:W3:Y:S01]  /*a0c0*/  MUFU.EX2 R68, R68 ;  /* 0x0000004400447308 */ /* 0x000ee20000000800 */
[----:B------:R-:W-:Y:S02]  /*a0d0*/  VIADD R67, R3, 0x13240 ;  /* 0x0001324003437836 */ /* 0x000fe40000000000 */
        /* <DEDUP_REMOVED lines=20> */
[----:B--2---:R-:W-:Y:S01]  /*a220*/  FADD.FTZ R43, R11, R88 ;  /* 0x000000580b2b7221 */ /* 0x004fe20000010000 */
[----:B-----5:R-:W-:-:S05]  /*a230*/  F2FP.SATFINITE.E4M3.F32.PACK_AB_MERGE_C R152, R14, R11, RZ ;  /* 0x0000000b0e98723e */ /* 0x020fca00048070ff */
[----:B------:R-:W-:Y:S01]  /*a240*/  MUFU.EX2 R3, R84 ;  /* 0x0000005400037308 */ /* 0x000fe20000000800 */
[----:B------:R-:W-:-:S07]  /*a250*/  FADD.FTZ R88, R14, R43 ;  /* 0x0000002b0e587221 */ /* 0x000fce0000010000 */
[----:B------:R-:W2:Y:S08]  /*a260*/  MUFU.EX2 R70, R70 ;  /* 0x0000004600467308 */ /* 0x000eb00000000800 */
[----:B------:R5:W-:Y:S01]  /*a270*/  MUFU.EX2 R84, R71 ;  /* 0x0000004700547308 */ /* 0x000be20000000800 */
[----:B0-----:R-:W-:-:S01]  /*a280*/  FADD.FTZ R11, R15, R88 ;  /* 0x000000580f0b7221 */ /* 0x001fc20000010000 */
[----:B-----5:R-:W-:-:S06]  /*a290*/  FADD.FTZ R71, R27, R90 ;  /* 0x0000005a1b477221 */ /* 0x020fcc0000010000 */
[----:B------:R-:W0:Y:S01]  /*a2a0*/  MUFU.EX2 R97, R97 ;  /* 0x0000006100617308 */ /* 0x000e220000000800 */
[----:B------:R-:W-:-:S07]  /*a2b0*/  FADD.FTZ R14, R66, R71 ;  /* 0x00000047420e7221 */ /* 0x000fce0000010000 */
[----:B------:R-:W5:Y:S01]  /*a2c0*/  MUFU.EX2 R95, R95 ;  /* 0x0000005f005f7308 */ /* 0x000f620000000800 */
[----:B-1----:R-:W-:-:S01]  /*a2d0*/  FADD.FTZ R43, R41, R14 ;  /* 0x0000000e292b7221 */ /* 0x002fc20000010000 */
[----:B----4-:R-:W-:-:S06]  /*a2e0*/  FADD.FTZ R11, R20, R11 ;  /* 0x0000000b140b7221 */ /* 0x010fcc0000010000 */
[----:B------:R-:W1:Y:S01]  /*a2f0*/  MUFU.EX2 R40, R40 ;  /* 0x0000002800287308 */ /* 0x000e620000000800 */
[----:B---3--:R-:W-:-:S07]  /*a300*/  FADD.FTZ R43, R68, R43 ;  /* 0x0000002b442b7221 */ /* 0x008fce0000010000 */
[----:B------:R-:W3:Y:S01]  /*a310*/  MUFU.EX2 R72, R72 ;  /* 0x0000004800487308 */ /* 0x000ee20000000800 */
[----:B------:R-:W-:-:S01]  /*a320*/  FADD.FTZ R88, R26, R11 ;  /* 0x0000000b1a587221 */ /* 0x000fc20000010000 */
[----:B--2---:R-:W-:-:S06]  /*a330*/  FADD.FTZ R90, R70, R43 ;  /* 0x0000002b465a7221 */ /* 0x004fcc0000010000 */
[----:B------:R-:W2:Y:S08]  /*a340*/  MUFU.EX2 R77, R77 ;  /* 0x0000004d004d7308 */ /* 0x000eb00000000800 */
[----:B------:R-:W4:Y:S01]  /*a350*/  MUFU.EX2 R79, R79 ;  /* 0x0000004f004f7308 */ /* 0x000f220000000800 */
[----:B0-----:R-:W-:-:S01]  /*a360*/  FADD.FTZ R11, R97, R88 ;  /* 0x00000058610b7221 */ /* 0x001fc20000010000 */
[----:B-----5:R-:W-:-:S06]  /*a370*/  FADD.FTZ R43, R95, R90 ;  /* 0x0000005a5f2b7221 */ /* 0x020fcc0000010000 */
[----:B------:R-:W0:Y:S01]  /*a380*/  MUFU.EX2 R44, R115 ;  /* 0x00000073002c7308 */ /* 0x000e220000000800 */
[----:B------:R-:W-:-:S07]  /*a390*/  F2FP.SATFINITE.E4M3.F32.PACK_AB_MERGE_C R154, R97, R26, RZ ;  /* 0x0000001a619a723e */ /* 0x000fce00048070ff */
[----:B------:R-:W5:Y:S01]  /*a3a0*/  MUFU.EX2 R74, R74 ;  /* 0x0000004a004a7308 */ /* 0x000f620000000800 */
[----:B-1----:R-:W-:-:S01]  /*a3b0*/  FADD.FTZ R26, R40, R11 ;  /* 0x0000000b281a7221 */ /* 0x002fc20000010000 */
[----:B---3--:R-:W-:-:S06]  /*a3c0*/  FADD.FTZ R88, R72, R43 ;  /* 0x0000002b48587221 */ /* 0x008fcc0000010000 */
[----:B------:R-:W1:Y:S08]  /*a3d0*/  MUFU.EX2 R81, R81 ;  /* 0x0000005100517308 */ /* 0x000e700000000800 */
[----:B------:R-:W3:Y:S01]  /*a3e0*/  MUFU.EX2 R83, R83 ;  /* 0x0000005300537308 */ /* 0x000ee20000000800 */
[----:B--2---:R-:W-:-:S01]  /*a3f0*/  FADD.FTZ R11, R77, R26 ;  /* 0x0000001a4d0b7221 */ /* 0x004fc20000010000 */
[----:B----4-:R-:W-:-:S06]  /*a400*/  FADD.FTZ R43, R79, R88 ;  /* 0x000000584f2b7221 */ /* 0x010fcc0000010000 */
[----:B------:R-:W2:Y:S08]  /*a410*/  MUFU.EX2 R46, R119 ;  /* 0x00000077002e7308 */ /* 0x000eb00000000800 */
[----:B------:R-:W4:Y:S01]  /*a420*/  MUFU.EX2 R76, R76 ;  /* 0x0000004c004c7308 */ /* 0x000f220000000800 */
[----:B0-----:R-:W-:-:S01]  /*a430*/  FADD.FTZ R88, R44, R11 ;  /* 0x0000000b2c587221 */ /* 0x001fc20000010000 */
[----:B-----5:R-:W-:-:S06]  /*a440*/  FADD.FTZ R90, R74, R43 ;  /* 0x0000002b4a5a7221 */ /* 0x020fcc0000010000 */
[----:B------:R-:W0:Y:S08]  /*a450*/  MUFU.EX2 R85, R85 ;  /* 0x0000005500557308 */ /* 0x000e300000000800 */
        /* <DEDUP_REMOVED lines=15> */
[----:B------:R-:W1:Y:S01]  /*a550*/  MUFU.EX2 R61, R61 ;  /* 0x0000003d003d7308 */ /* 0x000e620000000800 */
[----:B------:R-:W-:-:S07]  /*a560*/  PRMT R67, R108, 0x654, R67 ;  /* 0x000006546c437816 */ /* 0x000fce0000000043 */
[----:B------:R-:W3:Y:S01]  /*a570*/  MUFU.EX2 R63, R63 ;  /* 0x0000003f003f7308 */ /* 0x000ee20000000800 */
[----:B--2---:R-:W-:-:S01]  /*a580*/  FADD.FTZ R11, R89, R88 ;  /* 0x00000058590b7221 */ /* 0x004fc20000010000 */
[----:B----4-:R-:W-:Y:S01]  /*a590*/  FADD.FTZ R43, R91, R90 ;  /* 0x0000005a5b2b7221 */ /* 0x010fe20000010000 */
[----:B------:R2:W-:Y:S05]  /*a5a0*/  SYNCS.ARRIVE.TRANS64.RED.A1T0 RZ, [R67+URZ], RZ ;  /* 0x000000ff43ff79a7 */ /* 0x0005ea000810043f */
[----:B------:R-:W4:Y:S08]  /*a5b0*/  MUFU.EX2 R52, R131 ;  /* 0x0000008300347308 */ /* 0x000f300000000800 */
[----:B------:R-:W4:Y:S01]  /*a5c0*/  MUFU.EX2 R82, R82 ;  /* 0x0000005200527308 */ /* 0x000f220000000800 */
[----:B0-----:R-:W-:-:S07]  /*a5d0*/  FADD.FTZ R88, R50, R11 ;  /* 0x0000000b32587221 */ /* 0x001fce0000010000 */
[----:B------:R-:W0:Y:S01]  /*a5e0*/  MUFU.EX2 R65, R65 ;  /* 0x0000004100417308 */ /* 0x000e220000000800 */
[----:B-----5:R-:W-:-:S01]  /*a5f0*/  FADD.FTZ R90, R80, R43 ;  /* 0x0000002b505a7221 */ /* 0x020fc20000010000 */
[----:B-1----:R-:W-:-:S06]  /*a600*/  FADD.FTZ R11, R61, R88 ;  /* 0x000000583d0b7221 */ /* 0x002fcc0000010000 */
[----:B------:R-:W1:Y:S01]  /*a610*/  MUFU.EX2 R60, R135 ;  /* 0x00000087003c7308 */ /* 0x000e620000000800 */
[----:B---3--:R-:W-:-:S07]  /*a620*/  FADD.FTZ R43, R63, R90 ;  /* 0x0000005a3f2b7221 */ /* 0x008fce0000010000 */
[----:B--2---:R-:W2:Y:S01]  /*a630*/  MUFU.EX2 R67, R145 ;  /* 0x0000009100437308 */ /* 0x004ea20000000800 */
[----:B------:R-:W-:Y:S01]  /*a640*/  F2FP.SATFINITE.E4M3.F32.PACK_AB_MERGE_C R148, R81, R44, RZ ;  /* 0x0000002c5194723e */ /* 0x000fe200048070ff */
[----:B----4-:R-:W-:Y:S01]  /*a650*/  FADD.FTZ R44, R52, R11 ;  /* 0x0000000b342c7221 */ /* 0x010fe20000010000 */
[----:B------:R-:W-:-:S05]  /*a660*/  F2FP.SATFINITE.E4M3.F32.PACK_AB_MERGE_C R150, R89, R48, RZ ;  /* 0x000000305996723e */ /* 0x000fca00048070ff */
[----:B------:R-:W3:Y:S01]  /*a670*/  MUFU.EX2 R69, R69 ;  /* 0x0000004500457308 */ /* 0x000ee20000000800 */
[----:B------:R-:W-:-:S01]  /*a680*/  FADD.FTZ R48, R82, R43 ;  /* 0x0000002b52307221 */ /* 0x000fc20000010000 */
[C---:B0-----:R-:W-:Y:S01]  /*a690*/  F2FP.SATFINITE.E4M3.F32.PACK_AB_MERGE_C R136, R65.reuse, R52, RZ ;  /* 0x000000344188723e */ /* 0x041fe200048070ff */
[----:B------:R-:W-:-:S05]  /*a6a0*/  FADD.FTZ R65, R65, R44 ;  /* 0x0000002c41417221 */ /* 0x000fca0000010000 */
[----:B------:R-:W0:Y:S01]  /*a6b0*/  MUFU.EX2 R62, R62 ;  /* 0x0000003e003e7308 */ /* 0x000e220000000800 */
[----:B------:R-:W-:-:S07]  /*a6c0*/  FADD.FTZ R48, R3, R48 ;  /* 0x0000003003307221 */ /* 0x000fce0000010000 */
[----:B------:R-:W4:Y:S01]  /*a6d0*/  MUFU.EX2 R149, R149 ;  /* 0x0000009500957308 */ /* 0x000f220000000800 */
[----:B-1----:R-:W-:-:S07]  /*a6e0*/  FADD.FTZ R44, R60, R65 ;  /* 0x000000413c2c7221 */ /* 0x002fce0000010000 */
[----:B------:R-:W1:Y:S01]  /*a6f0*/  MUFU.EX2 R73, R73 ;  /* 0x0000004900497308 */ /* 0x000e620000000800 */
[----:B--2---:R-:W-:-:S07]  /*a700*/  FADD.FTZ R11, R67, R48 ;  /* 0x00000030430b7221 */ /* 0x004fce0000010000 */
[----:B------:R-:W2:Y:S01]  /*a710*/  MUFU.EX2 R86, R75 ;  /* 0x0000004b00567308 */ /* 0x000ea20000000800 */
[----:B---3--:R-:W-:-:S01]  /*a720*/  FADD.FTZ R43, R69, R44 ;  /* 0x0000002c452b7221 */ /* 0x008fc20000010000 */
[----:B------:R-:W-:-:S06]  /*a730*/  FADD.FTZ R44, R84, R11 ;  /* 0x0000000b542c7221 */ /* 0x000fcc0000010000 */
[----:B------:R-:W3:Y:S08]  /*a740*/  MUFU.EX2 R34, R143 ;  /* 0x0000008f00227308 */ /* 0x000ef00000000800 */
[----:B------:R-:W5:Y:S01]  /*a750*/  MUFU.EX2 R151, R151 ;  /* 0x0000009700977308 */ /* 0x000f620000000800 */
[----:B0-----:R-:W-:-:S01]  /*a760*/  FADD.FTZ R48, R62, R43 ;  /* 0x0000002b3e307221 */ /* 0x001fc20000010000 */
[----:B----4-:R-:W-:-:S06]  /*a770*/  FADD.FTZ R11, R149, R44 ;  /* 0x0000002c950b7221 */ /* 0x010fcc0000010000 */
[----:B------:R-:W0:Y:S01]  /*a780*/  MUFU.EX2 R105, R105 ;  /* 0x0000006900697308 */ /* 0x000e220000000800 */
[----:B-1----:R-:W-:-:S07]  /*a790*/  F2FP.SATFINITE.E4M3.F32.PACK_AB_MERGE_C R138, R73, R62, RZ ;  /* 0x0000003e498a723e */ /* 0x002fce00048070ff */
[----:B------:R-:W1:Y:S01]  /*a7a0*/  MUFU.EX2 R14, R47 ;  /* 0x0000002f000e7308 */ /* 0x000e620000000800 */
[----:B------:R-:W-:-:S01]  /*a7b0*/  FADD.FTZ R73, R73, R48 ;  /* 0x0000003049497221 */ /* 0x000fc20000010000 */
[----:B--2---:R-:W-:-:S06]  /*a7c0*/  F2FP.SATFINITE.E4M3.F32.PACK_AB_MERGE_C R149, R86, R149, RZ ;  /* 0x000000955695723e */ /* 0x004fcc00048070ff */
[----:B------:R-:W2:Y:S01]  /*a7d0*/  MUFU.EX2 R38, R38 ;  /* 0x0000002600267308 */ /* 0x000ea20000000800 */
[----:B------:R-:W-:-:S07]  /*a7e0*/  FADD.FTZ R86, R86, R11 ;  /* 0x0000000b56567221 */ /* 0x000fce0000010000 */
[----:B------:R-:W4:Y:S01]  /*a7f0*/  MUFU.EX2 R155, R155 ;  /* 0x0000009b009b7308 */ /* 0x000f220000000800 */
[----:B------:R-:W-:Y:S01]  /*a800*/  F2FP.SATFINITE.E4M3.F32.PACK_AB_MERGE_C R152, R93, R10, R152 ;  /* 0x0000000a5d98723e */ /* 0x000fe20004807098 */
[----:B---3--:R-:W-:-:S06]  /*a810*/  FADD.FTZ R10, R34, R73 ;  /* 0x00000049220a7221 */ /* 0x008fcc0000010000 */
[----:B------:R-:W3:Y:S01]  /*a820*/  MUFU.EX2 R49, R49 ;  /* 0x0000003100317308 */ /* 0x000ee20000000800 */
[----:B-----5:R-:W-:-:S07]  /*a830*/  FADD.FTZ R11, R151, R86 ;  /* 0x00000056970b7221 */ /* 0x020fce0000010000 */
[----:B------:R-:W5:Y:S01]  /*a840*/  MUFU.EX2 R26, R51 ;  /* 0x00000033001a7308 */ /* 0x000f620000000800 */
[----:B------:R-:W-:Y:S01]  /*a850*/  F2FP.SATFINITE.E4M3.F32.PACK_AB_MERGE_C R154, R20, R15, R154 ;  /* 0x0000000f149a723e */ /* 0x000fe2000480709a */
[----:B0-----:R-:W-:-:S06]  /*a860*/  FADD.FTZ R15, R105, R10 ;  /* 0x0000000a690f7221 */ /* 0x001fcc0000010000 */
[----:B------:R-:W0:Y:S01]  /*a870*/  MUFU.EX2 R42, R42 ;  /* 0x0000002a002a7308 */ /* 0x000e220000000800 */
[----:B-1----:R-:W-:-:S07]  /*a880*/  FADD.FTZ R20, R14, R11 ;  /* 0x0000000b0e147221 */ /* 0x002fce0000010000 */
[----:B------:R-:W1:Y:S01]  /*a890*/  MUFU.EX2 R54, R54 ;  /* 0x0000003600367308 */ /* 0x000e620000000800 */
[----:B------:R-:W-:Y:S01]  /*a8a0*/  F2FP.SATFINITE.E4M3.F32.PACK_AB_MERGE_C R148, R77, R40, R148 ;  /* 0x000000284d94723e */ /* 0x000fe20004807094 */
[----:B--2---:R-:W-:-:S06]  /*a8b0*/  FADD.FTZ R40, R38, R15 ;  /* 0x0000000f26287221 */ /* 0x004fcc0000010000 */
[----:B------:R-:W2:Y:S01]  /*a8c0*/  MUFU.EX2 R53, R53 ;  /* 0x0000003500357308 */ /* 0x000ea20000000800 */
[----:B----4-:R-:W-:-:S07]  /*a8d0*/  FADD.FTZ R15, R155, R20 ;  /* 0x000000149b0f7221 */ /* 0x010fce0000010000 */
[----:B------:R-:W-:Y:S01]  /*a8e0*/  MUFU.EX2 R55, R55 ;  /* 0x0000003700377308 */ /* 0x000fe20000000800 */
[C---:B---3--:R-:W-:Y:S01]  /*a8f0*/  F2FP.SATFINITE.E4M3.F32.PACK_AB_MERGE_C R140, R49.reuse, R38, RZ ;  /* 0x00000026318c723e */ /* 0x048fe200048070ff */
[----:B------:R-:W-:-:S06]  /*a900*/  FADD.FTZ R49, R49, R40 ;  /* 0x0000002831317221 */ /* 0x000fcc0000010000 */
[----:B------:R-:W-:Y:S01]  /*a910*/  MUFU.EX2 R56, R56 ;  /* 0x0000003800387308 */ /* 0x000fe20000000800 */
[----:B-----5:R-:W-:-:S07]  /*a920*/  FADD.FTZ R15, R26, R15 ;  /* 0x0000000f1a0f7221 */ /* 0x020fce0000010000 */
[----:B------:R-:W3:Y:S08]  /*a930*/  MUFU.EX2 R57, R57 ;  /* 0x0000003900397308 */ /* 0x000ef00000000800 */
[----:B------:R-:W4:Y:S01]  /*a940*/  MUFU.EX2 R58, R58 ;  /* 0x0000003a003a7308 */ /* 0x000f220000000800 */
[----:B------:R-:W-:Y:S01]  /*a950*/  F2FP.SATFINITE.E4M3.F32.PACK_AB_MERGE_C R11, R26, R155, RZ ;  /* 0x0000009b1a0b723e */ /* 0x000fe200048070ff */
[----:B0-----:R-:W-:-:S06]  /*a960*/  FADD.FTZ R20, R42, R49 ;  /* 0x000000312a147221 */ /* 0x001fcc0000010000 */
[----:B------:R-:W0:Y:S01]  /*a970*/  MUFU.EX2 R59, R59 ;  /* 0x0000003b003b7308 */ /* 0x000e220000000800 */
[----:B-1----:R-:W-:-:S01]  /*a980*/  FADD.FTZ R26, R54, R15 ;  /* 0x0000000f361a7221 */ /* 0x002fc20000010000 */
[----:B--2---:R-:W-:-:S06]  /*a990*/  FADD.FTZ R15, R53, R20 ;  /* 0x00000014350f7221 */ /* 0x004fcc0000010000 */
[----:B------:R-:W-:Y:S08]  /*a9a0*/  MUFU.EX2 R32, R32 ;  /* 0x0000002000207308 */ /* 0x000ff00000000800 */
[----:B------:R-:W1:Y:S08]  /*a9b0*/  MUFU.EX2 R33, R33 ;  /* 0x0000002100217308 */ /* 0x000e700000000800 */
[----:B------:R-:W2:Y:S01]  /*a9c0*/  MUFU.EX2 R28, R28 ;  /* 0x0000001c001c7308 */ /* 0x000ea20000000800 */
[----:B---3--:R-:W-:-:S07]  /*a9d0*/  F2FP.SATFINITE.E4M3.F32.PACK_AB_MERGE_C R142, R57, R56, RZ ;  /* 0x00000038398e723e */ /* 0x008fce00048070ff */
[----:B------:R-:W3:Y:S01]  /*a9e0*/  MUFU.EX2 R30, R30 ;  /* 0x0000001e001e7308 */ /* 0x000ee20000000800 */
[----:B------:R-:W-:-:S07]  /*a9f0*/  FADD.FTZ R56, R56, R15 ;  /* 0x0000000f38387221 */ /* 0x000fce0000010000 */
[----:B------:R-:W5:Y:S08]  /*aa00*/  MUFU.EX2 R29, R29 ;  /* 0x0000001d001d7308 */ /* 0x000f700000000800 */
[----:B------:R-:W5:Y:S08]  /*aa10*/  MUFU.EX2 R31, R31 ;  /* 0x0000001f001f7308 */ /* 0x000f700000000800 */
[----:B------:R4:W-:Y:S01]  /*aa20*/  MUFU.EX2 R10, R35 ;  /* 0x00000023000a7308 */ /* 0x0009e20000000800 */
[----:B------:R-:W-:-:S01]  /*aa30*/  FADD.FTZ R57, R57, R56 ;  /* 0x0000003839397221 */ /* 0x000fc20000010000 */
[----:B----4-:R-:W-:-:S06]  /*aa40*/  FADD.FTZ R35, R55, R26 ;  /* 0x0000001a37237221 */ /* 0x010fcc0000010000 */
[----:B------:R-:W4:Y:S01]  /*aa50*/  MUFU.EX2 R101, R101 ;  /* 0x0000006500657308 */ /* 0x000f220000000800 */
[----:B------:R-:W-:-:S01]  /*aa60*/  FADD.FTZ R26, R58, R35 ;  /* 0x000000233a1a7221 */ /* 0x000fc20000010000 */
[----:B0-----:R-:W-:-:S03]  /*aa70*/  F2FP.SATFINITE.E4M3.F32.PACK_AB_MERGE_C R58, R59, R58, RZ ;  /* 0x0000003a3b3a723e */ /* 0x001fc600048070ff */
[----:B------:R-:W-:-:S03]  /*aa80*/  FADD.FTZ R59, R59, R26 ;  /* 0x0000001a3b3b7221 */ /* 0x000fc60000010000 */
[----:B------:R-:W-:Y:S01]  /*aa90*/  MUFU.EX2 R12, R12 ;  /* 0x0000000c000c7308 */ /* 0x000fe20000000800 */
[----:B-1----:R-:W-:Y:S01]  /*aaa0*/  F2FP.SATFINITE.E4M3.F32.PACK_AB_MERGE_C R144, R33, R32, RZ ;  /* 0x000000202190723e */ /* 0x002fe200048070ff */
[----:B--2---:R-:W-:Y:S01]  /*aab0*/  FADD.FTZ R26, R28, R57 ;  /* 0x000000391c1a7221 */ /* 0x004fe20000010000 */
[----:B------:R-:W-:Y:S01]  /*aac0*/  F2FP.SATFINITE.E4M3.F32.PACK_AB_MERGE_C R140, R105, R34, R140 ;  /* 0x00000022698c723e */ /* 0x000fe2000480708c */
[----:B---3--:R-:W-:-:S04]  /*aad0*/  FADD.FTZ R34, R30, R59 ;  /* 0x0000003b1e227221 */ /* 0x008fc80000010000 */
[----:B------:R-:W-:Y:S01]  /*aae0*/  MUFU.EX2 R37, R37 ;  /* 0x0000002500257308 */ /* 0x000fe20000000800 */
[C---:B-----5:R-:W-:Y:S01]  /*aaf0*/  F2FP.SATFINITE.E4M3.F32.PACK_AB_MERGE_C R144, R29.reuse, R28, R144 ;  /* 0x0000001c1d90723e */ /* 0x060fe20004807090 */
[----:B------:R-:W-:Y:S01]  /*ab00*/  FADD.FTZ R29, R29, R26 ;  /* 0x0000001a1d1d7221 */ /* 0x000fe20000010000 */
[----:B------:R-:W-:-:S05]  /*ab10*/  F2FP.SATFINITE.E4M3.F32.PACK_AB_MERGE_C R27, R66, R27, RZ ;  /* 0x0000001b421b723e */ /* 0x000fca00048070ff */
[----:B------:R-:W0:Y:S01]  /*ab20*/  MUFU.EX2 R36, R36 ;  /* 0x0000002400247308 */ /* 0x000e220000000800 */
[----:B------:R-:W-:-:S07]  /*ab30*/  FADD.FTZ R34, R31, R34 ;  /* 0x000000221f227221 */ /* 0x000fce0000010000 */
[----:B------:R-:W1:Y:S01]  /*ab40*/  MUFU.EX2 R45, R45 ;  /* 0x0000002d002d7308 */ /* 0x000e620000000800 */
[----:B------:R-:W-:Y:S01]  /*ab50*/  F2FP.SATFINITE.E4M3.F32.PACK_AB_MERGE_C R153, R64, R13, R27 ;  /* 0x0000000d4099723e */ /* 0x000fe2000480701b */
[----:B------:R-:W-:-:S06]  /*ab60*/  FADD.FTZ R32, R32, R29 ;  /* 0x0000001d20207221 */ /* 0x000fcc0000010000 */
[----:B------:R-:W2:Y:S01]  /*ab70*/  MUFU.EX2 R111, R111 ;  /* 0x0000006f006f7308 */ /* 0x000ea20000000800 */
[----:B------:R-:W-:Y:S01]  /*ab80*/  F2FP.SATFINITE.E4M3.F32.PACK_AB_MERGE_C R141, R14, R151, R11 ;  /* 0x000000970e8d723e */ /* 0x000fe2000480700b */
[----:B----4-:R-:W-:Y:S01]  /*ab90*/  FADD.FTZ R13, R101, R34 ;  /* 0x00000022650d7221 */ /* 0x010fe20000010000 */
[----:B------:R-:W-:-:S05]  /*aba0*/  VIADD R11, R24, 0xfffffffe ;  /* 0xfffffffe180b7836 */ /* 0x000fca0000000000 */
[----:B------:R-:W3:Y:S01]  /*abb0*/  MUFU.EX2 R20, R39 ;  /* 0x0000002700147308 */ /* 0x000ee20000000800 */
[----:B------:R-:W-:Y:S01]  /*abc0*/  F2FP.SATFINITE.E4M3.F32.PACK_AB_MERGE_C R3, R3, R82, RZ ;  /* 0x000000520303723e */ /* 0x000fe200048070ff */
[----:B------:R-:W-:-:S06]  /*abd0*/  FADD.FTZ R33, R33, R32 ;  /* 0x0000002021217221 */ /* 0x000fcc0000010000 */
[----:B------:R-:W4:Y:S01]  /*abe0*/  MUFU.EX2 R109, R109 ;  /* 0x0000006d006d7308 */ /* 0x000f220000000800 */
[----:B------:R-:W-:-:S07]  /*abf0*/  F2FP.SATFINITE.E4M3.F32.PACK_AB_MERGE_C R101, R10, R101, RZ ;  /* 0x000000650a65723e */ /* 0x000fce00048070ff */
[----:B------:R-:W5:Y:S01]  /*ac00*/  MUFU.EX2 R8, R8 ;  /* 0x0000000800087308 */ /* 0x000f620000000800 */
[----:B------:R-:W-:-:S01]  /*ac10*/  FADD.FTZ R10, R10, R13 ;  /* 0x0000000d0a0a7221 */ /* 0x000fc20000010000 */
[----:B------:R-:W-:Y:S01]  /*ac20*/  ISETP.GE.AND P1, PT, R11, R92, PT ;  /* 0x0000005c0b00720c */ /* 0x000fe20003f26270 */
[----:B0-----:R-:W-:-:S01]  /*ac30*/  FADD.FTZ R26, R36, R33 ;  /* 0x00000021241a7221 */ /* 0x001fc20000010000 */
[----:B------:R-:W-:Y:S02]  /*ac40*/  F2FP.SATFINITE.E4M3.F32.PACK_AB_MERGE_C R13, R37, R12, RZ ;  /* 0x0000000c250d723e */ /* 0x000fe400048070ff */
[----:B------:R-:W-:Y:S01]  /*ac50*/  F2FP.SATFINITE.E4M3.F32.PACK_AB_MERGE_C R137, R63, R80, R3 ;  /* 0x000000503f89723e */ /* 0x000fe20004807003 */
[----:B-1----:R-:W-:Y:S01]  /*ac60*/  FADD.FTZ R3, R45, R10 ;  /* 0x0000000a2d037221 */ /* 0x002fe20000010000 */
[C---:B--2---:R-:W-:Y:S01]  /*ac70*/  F2FP.SATFINITE.E4M3.F32.PACK_AB_MERGE_C R146, R111.reuse, R36, R13 ;  /* 0x000000246f92723e */ /* 0x044fe2000480700d */
[----:B------:R-:W-:Y:S01]  /*ac80*/  FADD.FTZ R111, R111, R26 ;  /* 0x0000001a6f6f7221 */ /* 0x000fe20000010000 */
[----:B------:R-:W-:Y:S01]  /*ac90*/  F2FP.SATFINITE.E4M3.F32.PACK_AB_MERGE_C R74, R83, R74, RZ ;  /* 0x0000004a534a723e */ /* 0x000fe200048070ff */
[----:B---3--:R-:W-:Y:S01]  /*aca0*/  FADD.FTZ R10, R20, R3 ;  /* 0x00000003140a7221 */ /* 0x008fe20000010000 */
[----:B------:R-:W-:Y:S01]  /*acb0*/  F2FP.SATFINITE.E4M3.F32.PACK_AB_MERGE_C R78, R91, R78, RZ ;  /* 0x0000004e5b4e723e */ /* 0x000fe200048070ff */
[----:B------:R-:W-:Y:S01]  /*acc0*/  FADD.FTZ R12, R12, R111 ;  /* 0x0000006f0c0c7221 */ /* 0x000fe20000010000 */
[----:B------:R-:W-:Y:S01]  /*acd0*/  F2FP.SATFINITE.E4M3.F32.PACK_AB_MERGE_C R70, R95, R70, RZ ;  /* 0x000000465f46723e */ /* 0x000fe200048070ff */
[----:B----4-:R-:W-:Y:S01]  /*ace0*/  FADD.FTZ R15, R109, R10 ;  /* 0x0000000a6d0f7221 */ /* 0x010fe20000010000 */
[----:B------:R-:W-:-:S02]  /*acf0*/  F2FP.SATFINITE.E4M3.F32.PACK_AB_MERGE_C R74, R79, R72, R74 ;  /* 0x000000484f4a723e */ /* 0x000fc4000480704a */
[----:B-----5:R-:W-:Y:S02]  /*ad00*/  F2FP.SATFINITE.E4M3.F32.PACK_AB_MERGE_C R3, R8, R109, RZ ;  /* 0x0000006d0803723e */ /* 0x020fe400048070ff */
[----:B------:R-:W-:Y:S01]  /*ad10*/  F2FP.SATFINITE.E4M3.F32.PACK_AB_MERGE_C R78, R87, R76, R78 ;  /* 0x0000004c574e723e */ /* 0x000fe2000480704e */
[----:B------:R-:W-:Y:S01]  /*ad20*/  BSSY B0, `(.L_x_14042) ;  /* 0x0000292000007945 */ /* 0x000fe20003800000 */
[----:B------:R-:W-:Y:S01]  /*ad30*/  F2FP.SATFINITE.E4M3.F32.PACK_AB_MERGE_C R147, R20, R45, R3 ;  /* 0x0000002d1493723e */ /* 0x000fe20004807003 */
[----:B------:R-:W-:Y:S01]  /*ad40*/  FADD.FTZ R20, R37, R12 ;  /* 0x0000000c25147221 */ /* 0x000fe20000010000 */
[----:B------:R-:W-:Y:S01]  /*ad50*/  F2FP.SATFINITE.E4M3.F32.PACK_AB_MERGE_C R150, R85, R46, R150 ;  /* 0x0000002e5596723e */ /* 0x000fe20004807096 */
[----:B------:R-:W-:Y:S01]  /*ad60*/  FADD.FTZ R15, R8, R15 ;  /* 0x0000000f080f7221 */ /* 0x000fe20000010000 */
[----:B------:R-:W-:Y:S01]  /*ad70*/  F2FP.SATFINITE.E4M3.F32.PACK_AB_MERGE_C R136, R61, R50, R136 ;  /* 0x000000323d88723e */ /* 0x000fe20004807088 */
[--C-:B------:R-:W-:Y:S01]  /*ad80*/  IMAD.MOV.U32 R24, RZ, RZ, R25.reuse ;  /* 0x000000ffff187224 */ /* 0x100fe200078e0019 */
[----:B------:R-:W-:Y:S01]  /*ad90*/  F2FP.SATFINITE.E4M3.F32.PACK_AB_MERGE_C R142, R53, R42, R142 ;  /* 0x0000002a358e723e */ /* 0x000fe2000480708e */
[--C-:B------:R-:W-:Y:S01]  /*ada0*/  IMAD.MOV.U32 R27, RZ, RZ, R25.reuse ;  /* 0x000000ffff1b7224 */ /* 0x100fe200078e0019 */
[----:B------:R-:W-:Y:S01]  /*adb0*/  F2FP.SATFINITE.E4M3.F32.PACK_AB_MERGE_C R155, R68, R41, R70 ;  /* 0x00000029449b723e */ /* 0x000fe20004807046 */
[----:B------:R-:W-:Y:S01]  /*adc0*/  IMAD.MOV.U32 R26, RZ, RZ, R25 ;  /* 0x000000ffff1a7224 */ /* 0x000fe200078e0019 */
[----:B------:R-:W-:Y:S01]  /*add0*/  F2FP.SATFINITE.E4M3.F32.PACK_AB_MERGE_C R139, R84, R67, R149 ;  /* 0x00000043548b723e */ /* 0x000fe20004807095 */
[--C-:B------:R-:W-:Y:S01]  /*ade0*/  IMAD.MOV.U32 R29, RZ, RZ, R25.reuse ;  /* 0x000000ffff1d7224 */ /* 0x100fe200078e0019 */
[----:B------:R-:W-:Y:S01]  /*adf0*/  F2FP.SATFINITE.E4M3.F32.PACK_AB_MERGE_C R143, R55, R54, R58 ;  /* 0x00000036378f723e */ /* 0x000fe2000480703a */
[----:B------:R-:W-:Y:S01]  /*ae00*/  IMAD.MOV.U32 R33, RZ, RZ, R25 ;  /* 0x000000ffff217224 */ /* 0x000fe200078e0019 */
[----:B------:R-:W-:Y:S01]  /*ae10*/  F2FP.SATFINITE.E4M3.F32.PACK_AB_MERGE_C R145, R31, R30, R101 ;  /* 0x0000001e1f91723e */ /* 0x000fe20004807065 */
[--C-:B------:R-:W-:Y:S01]  /*ae20*/  IMAD.MOV.U32 R31, RZ, RZ, R25.reuse ;  /* 0x000000ffff1f7224 */ /* 0x100fe200078e0019 */
[----:B------:R-:W-:Y:S01]  /*ae30*/  F2FP.SATFINITE.E4M3.F32.PACK_AB_MERGE_C R138, R69, R60, R138 ;  /* 0x0000003c458a723e */ /* 0x000fe2000480708a */
        /* <DEDUP_REMOVED lines=25> */
[----:B------:R-:W-:Y:S02]  /*afd0*/  IMAD.MOV.U32 R149, RZ, RZ, R74 ;  /* 0x000000ffff957224 */ /* 0x000fe400078e004a */
[----:B------:R-:W-:Y:S01]  /*afe0*/  IMAD.MOV.U32 R151, RZ, RZ, R78 ;  /* 0x000000ffff977224 */ /* 0x000fe200078e004e */
[----:B------:R-:W-:Y:S06]  /*aff0*/  @!P1 BRA `(.L_x_14043) ;  /* 0x0000002400909947 */ /* 0x000fec0003800000 */
[----:B------:R0:W5:Y:S01]  /*b000*/  LDL.LU R12, [R1+0x10] ;  /* 0x00001000010c7983 */ /* 0x0001620000300800 */
[----:B------:R-:W-:Y:S02]  /*b010*/  IMAD.MOV.U32 R10, RZ, RZ, R9 ;  /* 0x000000ffff0a7224 */ /* 0x000fe400078e0009 */
[----:B------:R-:W-:Y:S01]  /*b020*/  IMAD.MOV.U32 R3, RZ, RZ, R0 ;  /* 0x000000ffff037224 */ /* 0x000fe200078e0000 */
[----:B------:R0:W5:Y:S01]  /*b030*/  LDL.LU R8, [R1+0x8] ;  /* 0x0000080001087983 */ /* 0x0001620000300800 */
        /* <DEDUP_REMOVED lines=15> */
[----:B0-----:R-:W-:-:S07]  /*b130*/  CS2R R24, SRZ ;  /* 0x0000000000187805 */ /* 0x001fce000001ff00 */
.L_x_14056:
[----:B-----5:R-:W-:-:S04]  /*b140*/  ISETP.NE.AND P1, PT, R8, 0x1, PT ;  /* 0x000000010800780c */ /* 0x020fc80003f25270 */
[----:B------:R-:W-:-:S04]  /*b150*/  SEL R9, RZ, 0x1, P1 ;  /* 0x00000001ff097807 */ /* 0x000fc80000800000 */
[----:B------:R-:W-:-:S05]  /*b160*/  LOP3.LUT R13, R12, R9, RZ, 0x3c, !PT ;  /* 0x000000090c0d7212 */ /* 0x000fca00078e3cff */
[----:B------:R0:W-:Y:S01]  /*b170*/  STL [R1+0x10], R13 ;  /* 0x0000100d01007387 */ /* 0x0001e20000100800 */
[----:B------:R-:W-:Y:S05]  /*b180*/  @!P0 BRA `(.L_x_14044) ;  /* 0x0000000000048947 */ /* 0x000fea0003800000 */
[----:B------:R-:W-:Y:S01]  /*b190*/  BPT.TRAP 0x1 ;  /* 0x000000040000795c */ /* 0x000fe20000300000 */
.L_x_14044:
[----:B------:R-:W-:Y:S01]  /*b1a0*/  VIADD R0, R8, 0x1 ;  /* 0x0000000108007836 */ /* 0x000fe20000000000 */
[----:B0-----:R-:W-:-:S04]  /*b1b0*/  SHF.L.U32 R13, R13, 0x1f, RZ ;  /* 0x0000001f0d0d7819 */ /* 0x001fc800000006ff */
[----:B------:R-:W-:-:S04]  /*b1c0*/  ISETP.NE.AND P1, PT, R0, 0x2, PT ;  /* 0x000000020000780c */ /* 0x000fc80003f25270 */
[----:B------:R-:W-:-:S05]  /*b1d0*/  SEL R9, R0, RZ, P1 ;  /* 0x000000ff00097207 */ /* 0x000fca0000800000 */
[----:B------:R0:W-:Y:S01]  /*b1e0*/  STL [R1+0x8], R9 ;  /* 0x0000080901007387 */ /* 0x0001e20000100800 */
[----:B------:R-:W-:-:S04]  /*b1f0*/  IMAD R0, R9, 0x8, R18 ;  /* 0x0000000809007824 */ /* 0x000fc800078e0212 */
[----:B------:R0:W1:Y:S01]  /*b200*/  SYNCS.PHASECHK.TRANS64.TRYWAIT P1, [R0+URZ+0x13230], R13 ;  /* 0x0132300d000075a7 */ /* 0x000062000802017f */
[----:B------:R-:W-:Y:S05]  /*b210*/  @!P0 BRA `(.L_x_14045) ;  /* 0x0000000000048947 */ /* 0x000fea0003800000 */
[----:B------:R-:W-:Y:S01]  /*b220*/  BPT.TRAP 0x1 ;  /* 0x000000040000795c */ /* 0x000fe20000300000 */
.L_x_14045:
[----:B0-----:R-:W-:Y:S01]  /*b230*/  IMAD R9, R9, 0x280, R21 ;  /* 0x0000028009097824 */ /* 0x001fe200078e0215 */
[----:B------:R-:W-:Y:S03]  /*b240*/  BSSY B1, `(.L_x_14046) ;  /* 0x0000006000017945 */ /* 0x000fe60003800000 */
[C---:B------:R-:W-:Y:S01]  /*b250*/  VIADD R59, R9.reuse, 0x100 ;  /* 0x00000100093b7836 */ /* 0x040fe20000000000 */
[----:B------:R-:W-:Y:S01]  /*b260*/  IADD3 R14, R9, 0x80, RZ ;  /* 0x00000080090e7810 */ /* 0x000fe20007ffe0ff */
[----:B-1----:R-:W-:Y:S06]  /*b270*/  @P1 BRA `(.L_x_14047) ;  /* 0x0000000000081947 */ /* 0x002fec0003800000 */
[----:B------:R-:W0:Y:S02]  /*b280*/  SYNCS.PHASECHK.TRANS64.TRYWAIT P1, [R0+URZ+0x13230], R13 ;  /* 0x0132300d000075a7 */ /* 0x000e24000802017f */
[----:B0-----:R-:W-:Y:S05]  /*b290*/  @!P1 BRA `(.L_x_14048) ;  /* 0x000000dc002c9947 */ /* 0x001fea0003800000 */
.L_x_14047:
[----:B------:R-:W-:Y:S05]  /*b2a0*/  BSYNC B1 ;  /* 0x0000000000017941 */ /* 0x000fea0003800000 */
.L_x_14046:
[----:B------:R-:W-:Y:S01]  /*b2b0*/  IMAD.MOV.U32 R56, RZ, RZ, R9 ;  /* 0x000000ffff387224 */ /* 0x000fe200078e0009 */
[----:B------:R-:W-:Y:S01]  /*b2c0*/  R2UR UR4, R4 ;  /* 0x00000000040472ca */ /* 0x000fe200000e0000 */
[----:B------:R-:W-:Y:S01]  /*b2d0*/  IMAD.MOV.U32 R57, RZ, RZ, -0x7fffffe0 ;  /* 0x80000020ff397424 */ /* 0x000fe200078e00ff */
[----:B------:R-:W-:Y:S01]  /*b2e0*/  R2UR UR5, R5 ;  /* 0x00000000050572ca */ /* 0x000fe200000e0000 */
[----:B------:R-:W-:Y:S01]  /*b2f0*/  WARPGROUP.ARRIVE ;  /* 0x00000000000079c5 */ /* 0x000fe20000000000 */
[----:B------:R-:W-:Y:S01]  /*b300*/  R2UR UR6, R56 ;  /* 0x00000000380672ca */ /* 0x000fe200000e0000 */
[----:B------:R-:W-:Y:S01]  /*b310*/  IMAD.MOV.U32 R56, RZ, RZ, R14 ;  /* 0x000000ffff387224 */ /* 0x000fe200078e000e */
[----:B------:R-:W-:Y:S01]  /*b320*/  R2UR UR7, R57 ;  /* 0x00000000390772ca */ /* 0x000fe200000e0000 */
[----:B------:R-:W-:Y:S01]  /*b330*/  VIADD R58, R9, 0x180 ;  /* 0x00000180093a7836 */ /* 0x000fe20000000000 */
[----:B------:R-:W-:Y:S01]  /*b340*/  R2UR UR11, R57 ;  /* 0x00000000390b72ca */ /* 0x000fe200000e0000 */
[----:B------:R-:W-:Y:S01]  /*b350*/  IMAD.MOV.U32 R61, RZ, RZ, -0x7fffffe0 ;  /* 0x80000020ff3d7424 */ /* 0x000fe200078e00ff */
[----:B------:R-:W-:Y:S01]  /*b360*/  R2UR UR10, R56 ;  /* 0x00000000380a72ca */ /* 0x000fe200000e0000 */
[----:B------:R-:W-:Y:S01]  /*b370*/  IMAD.MOV.U32 R56, RZ, RZ, R59 ;  /* 0x000000ffff387224 */ /* 0x000fe200078e003b */
[----:B------:R-:W-:Y:S01]  /*b380*/  R2UR UR8, R4 ;  /* 0x00000000040872ca */ /* 0x000fe200000e0000 */
[----:B------:R-:W-:Y:S01]  /*b390*/  IMAD.MOV.U32 R59, RZ, RZ, -0x7fffffe0 ;  /* 0x80000020ff3b7424 */ /* 0x000fe200078e00ff */
[----:B------:R-:W-:-:S02]  /*b3a0*/  R2UR UR9, R5 ;  /* 0x00000000050972ca */ /* 0x000fc400000e0000 */
[----:B------:R-:W-:Y:S01]  /*b3b0*/  R2UR UR14, R56 ;  /* 0x00000000380e72ca */ /* 0x000fe200000e0000 */
[----:B------:R-:W-:Y:S01]  /*b3c0*/  VIADD R56, R9, 0x200 ;  /* 0x0000020009387836 */ /* 0x000fe20000000000 */
[----:B------:R-:W-:Y:S01]  /*b3d0*/  R2UR UR15, R57 ;  /* 0x00000000390f72ca */ /* 0x000fe200000e0000 */
[----:B------:R-:W-:Y:S01]  /*b3e0*/  QGMMA.64x32x32.F32.E4M3.E4M3 R120, gdesc[UR4], RZ, !UPT, gsb0 ;  /* 0x00600000047879f3 */ /* 0x000fe2000c0008ff */
[----:B------:R-:W-:Y:S02]  /*b3f0*/  R2UR UR12, R4 ;  /* 0x00000000040c72ca */ /* 0x000fe400000e0000 */
[----:B------:R-:W-:Y:S02]  /*b400*/  R2UR UR13, R5 ;  /* 0x00000000050d72ca */ /* 0x000fe400000e0000 */
[----:B------:R-:W-:Y:S01]  /*b410*/  R2UR UR18, R58 ;  /* 0x000000003a1272ca */ /* 0x000fe200000e0000 */
[----:B------:R-:W-:Y:S01]  /*b420*/  VIADD R58, R9, 0x2 ;  /* 0x00000002093a7836 */ /* 0x000fe20000000000 */
[----:B------:R-:W-:-:S02]  /*b430*/  R2UR UR19, R59 ;  /* 0x000000003b1372ca */ /* 0x000fc400000e0000 */
[----:B------:R-:W-:Y:S02]  /*b440*/  R2UR UR16, R4 ;  /* 0x00000000041072ca */ /* 0x000fe400000e0000 */
[----:B------:R-:W-:Y:S02]  /*b450*/  R2UR UR17, R5 ;  /* 0x00000000051172ca */ /* 0x000fe400000e0000 */
[----:B------:R-:W-:Y:S01]  /*b460*/  R2UR UR22, R56 ;  /* 0x00000000381672ca */ /* 0x000fe200000e0000 */
[----:B------:R-:W-:Y:S01]  /*b470*/  VIADD R56, R9, 0x82 ;  /* 0x0000008209387836 */ /* 0x000fe20000000000 */
[----:B------:R-:W-:Y:S02]  /*b480*/  R2UR UR23, R57 ;  /* 0x00000000391772ca */ /* 0x000fe400000e0000 */
[----:B------:R-:W-:Y:S01]  /*b490*/  R2UR UR26, R58 ;  /* 0x000000003a1a72ca */ /* 0x000fe200000e0000 */
[----:B------:R-:W-:Y:S01]  /*b4a0*/  VIADD R58, R9, 0x202 ;  /* 0x00000202093a7836 */ /* 0x000fe20000000000 */
[----:B------:R-:W-:Y:S01]  /*b4b0*/  R2UR UR27, R59 ;  /* 0x000000003b1b72ca */ /* 0x000fe200000e0000 */
[----:B------:R-:W-:Y:S01]  /*b4c0*/  IMAD.MOV.U32 R59, RZ, RZ, -0x7fffffe0 ;  /* 0x80000020ff3b7424 */ /* 0x000fe200078e00ff */
[----:B------:R-:W-:-:S02]  /*b4d0*/  R2UR UR20, R4 ;  /* 0x00000000041472ca */ /* 0x000fc400000e0000 */
[----:B------:R-:W-:Y:S02]  /*b4e0*/  R2UR UR21, R5 ;  /* 0x00000000051572ca */ /* 0x000fe400000e0000 */
[----:B------:R-:W-:Y:S01]  /*b4f0*/  R2UR UR6, R56 ;  /* 0x00000000380672ca */ /* 0x000fe200000e0000 */
[----:B------:R-:W-:Y:S01]  /*b500*/  VIADD R56, R9, 0x182 ;  /* 0x0000018209387836 */ /* 0x000fe20000000000 */
[----:B------:R-:W-:Y:S01]  /*b510*/  R2UR UR7, R57 ;  /* 0x00000000390772ca */ /* 0x000fe200000e0000 */
[----:B------:R-:W-:Y:S01]  /*b520*/  IMAD.MOV.U32 R57, RZ, RZ, -0x7fffffe0 ;  /* 0x80000020ff397424 */ /* 0x000fe200078e00ff */
[----:B------:R-:W-:Y:S02]  /*b530*/  IADD3 R60, R9, 0x102, RZ ;  /* 0x00000102093c7810 */ /* 0x000fe40007ffe0ff */
[----:B------:R-:W-:Y:S02]  /*b540*/  R2UR UR30, R58 ;  /* 0x000000003a1e72ca */ /* 0x000fe400000e0000 */
[----:B------:R-:W-:-:S02]  /*b550*/  R2UR UR31, R59 ;  /* 0x000000003b1f72ca */ /* 0x000fc400000e0000 */
        /* <DEDUP_REMOVED lines=44> */
.L_x_14049:
[----:B------:R-:W-:Y:S01]  /*b820*/  SHF.L.U32 R9, R12, 0x1f, RZ ;  /* 0x0000001f0c097819 */ /* 0x000fe200000006ff */
[----:B------:R-:W-:-:S04]  /*b830*/  IMAD R14, R8, 0x8, R18 ;  /* 0x00000008080e7824 */ /* 0x000fc800078e0212 */
[----:B------:R1:W2:Y:S01]  /*b840*/  SYNCS.PHASECHK.TRANS64.TRYWAIT P1, [R14+URZ+0x13250], R9 ;  /* 0x013250090e0075a7 */ /* 0x0002a2000802017f */
[----:B------:R-:W-:Y:S05]  /*b850*/  @!P0 BRA `(.L_x_14050) ;  /* 0x0000000000048947 */ /* 0x000fea0003800000 */
[----:B------:R-:W-:Y:S01]  /*b860*/  BPT.TRAP 0x1 ;  /* 0x000000040000795c */ /* 0x000fe20000300000 */
.L_x_14050:
[----:B------:R-:W-:Y:S04]  /*b870*/  BSSY B1, `(.L_x_14051) ;  /* 0x0000004000017945 */ /* 0x000fe80003800000 */
[----:B--2---:R-:W-:Y:S05]  /*b880*/  @P1 BRA `(.L_x_14052) ;  /* 0x0000000000081947 */ /* 0x004fea0003800000 */
[----:B------:R-:W2:Y:S02]  /*b890*/  SYNCS.PHASECHK.TRANS64.TRYWAIT P1, [R14+URZ+0x13250], R9 ;  /* 0x013250090e0075a7 */ /* 0x000ea4000802017f */
[----:B--2---:R-:W-:Y:S05]  /*b8a0*/  @!P1 BRA `(.L_x_14053) ;  /* 0x000000d400bc9947 */ /* 0x004fea0003800000 */
.L_x_14052:
[----:B------:R-:W-:Y:S05]  /*b8b0*/  BSYNC B1 ;  /* 0x0000000000017941 */ /* 0x000fea0003800000 */
.L_x_14051:
[----:B-12---:R-:W-:Y:S01]  /*b8c0*/  VIADD R9, R18, 0x1000 ;  /* 0x0000100012097836 */ /* 0x006fe20000000000 */
[----:B------:R-:W-:Y:S01]  /*b8d0*/  WARPGROUP.ARRIVE ;  /* 0x00000000000079c5 */ /* 0x000fe20000000000 */
[----:B0-----:R-:W-:-:S03]  /*b8e0*/  IMAD.MOV.U32 R13, RZ, RZ, -0x3ffffff0 ;  /* 0xc0000010ff0d7424 */ /* 0x001fc600078e00ff */
[----:B------:R-:W-:-:S04]  /*b8f0*/  SHF.R.U32.HI R9, RZ, 0x4, R9 ;  /* 0x00000004ff097819 */ /* 0x000fc80000011609 */
[----:B------:R-:W-:-:S04]  /*b900*/  LOP3.LUT R9, R9, 0x3fff, RZ, 0xc0, !PT ;  /* 0x00003fff09097812 */ /* 0x000fc800078ec0ff */
[----:B------:R-:W-:-:S05]  /*b910*/  LOP3.LUT R9, R9, 0x10000, RZ, 0xfc, !PT ;  /* 0x0001000009097812 */ /* 0x000fca00078efcff */
[----:B------:R-:W-:Y:S02]  /*b920*/  IMAD R8, R8, 0x280, R9 ;  /* 0x0000028008087824 */ /* 0x000fe400078e0209 */
[----:B------:R-:W-:Y:S02]  /*b930*/  IMAD.MOV.U32 R9, RZ, RZ, -0x3ffffff0 ;  /* 0xc0000010ff097424 */ /* 0x000fe400078e00ff */
[C---:B------:R-:W-:Y:S01]  /*b940*/  VIADD R12, R8.reuse, 0x80 ;  /* 0x00000080080c7836 */ /* 0x040fe20000000000 */
[----:B------:R-:W-:Y:S02]  /*b950*/  R2UR UR6, R8 ;  /* 0x00000000080672ca */ /* 0x000fe400000e0000 */
[----:B------:R-:W-:Y:S01]  /*b960*/  R2UR UR7, R9 ;  /* 0x00000000090772ca */ /* 0x000fe200000e0000 */
[----:B------:R-:W-:-:S12]  /*b970*/  IMAD.MOV.U32 R9, RZ, RZ, -0x3ffffff0 ;  /* 0xc0000010ff097424 */ /* 0x000fd800078e00ff */
[----:B------:R-:W-:Y:S01]  /*b980*/  QGMMA.64x64x32.F32.E4M3.E4M3 R24, R152, gdesc[UR4], R24, gsb0 ;  /* 0x00e0000498187df3 */ /* 0x000fe20008000818 */
[----:B------:R-:W-:Y:S02]  /*b990*/  R2UR UR6, R12 ;  /* 0x000000000c0672ca */ /* 0x000fe400000e0000 */
[----:B------:R-:W-:Y:S01]  /*b9a0*/  R2UR UR7, R13 ;  /* 0x000000000d0772ca */ /* 0x000fe200000e0000 */
[----:B------:R-:W-:Y:S01]  /*b9b0*/  IMAD.MOV.U32 R13, RZ, RZ, -0x3ffffff0 ;  /* 0xc0000010ff0d7424 */ /* 0x000fe200078e00ff */
[----:B------:R-:W-:Y:S01]  /*b9c0*/  IADD3 R12, R8, 0x100, RZ ;  /* 0x00000100080c7810 */ /* 0x000fe20007ffe0ff */
[----:B------:R-:W-:Y:S02]  /*b9d0*/  WARPGROUP.DEPBAR.LE gsb0, 0x0 ;  /* 0x00008000000079c5 */ /* 0x000fe40000010000 */
[----:B------:R-:W-:-:S08]  /*b9e0*/  WARPGROUP.ARRIVE ;  /* 0x00000000000079c5 */ /* 0x000fd00000000000 */
[----:B------:R-:W-:Y:S01]  /*b9f0*/  QGMMA.64x64x32.F32.E4M3.E4M3 R24, R148, gdesc[UR4], R24, gsb0 ;  /* 0x00e0000494187df3 */ /* 0x000fe20008000818 */
[----:B------:R-:W-:Y:S01]  /*ba00*/  R2UR UR6, R12 ;  /* 0x000000000c0672ca */ /* 0x000fe200000e0000 */
[C---:B------:R-:W-:Y:S01]  /*ba10*/  VIADD R12, R8.reuse, 0x180 ;  /* 0x00000180080c7836 */ /* 0x040fe20000000000 */
[----:B------:R-:W-:Y:S01]  /*ba20*/  R2UR UR7, R13 ;  /* 0x000000000d0772ca */ /* 0x000fe200000e0000 */
[----:B------:R-:W-:Y:S02]  /*ba30*/  IMAD.MOV.U32 R13, RZ, RZ, -0x3ffffff0 ;  /* 0xc0000010ff0d7424 */ /* 0x000fe400078e00ff */
[----:B------:R-:W-:Y:S01]  /*ba40*/  VIADD R8, R8, 0x200 ;  /* 0x0000020008087836 */ /* 0x000fe20000000000 */
[----:B------:R-:W-:Y:S02]  /*ba50*/  WARPGROUP.DEPBAR.LE gsb0, 0x0 ;  /* 0x00008000000079c5 */ /* 0x000fe40000010000 */
[----:B------:R-:W-:-:S07]  /*ba60*/  WARPGROUP.ARRIVE ;  /* 0x00000000000079c5 */ /* 0x000fce0000000000 */
[----:B------:R-:W-:Y:S01]  /*ba70*/  QGMMA.64x64x32.F32.E4M3.E4M3 R24, R136, gdesc[UR4], R24, gsb0 ;  /* 0x00e0000488187df3 */ /* 0x000fe20008000818 */
[----:B------:R-:W-:Y:S02]  /*ba80*/  R2UR UR6, R12 ;  /* 0x000000000c0672ca */ /* 0x000fe400000e0000 */
[----:B------:R-:W-:Y:S01]  /*ba90*/  R2UR UR7, R13 ;  /* 0x000000000d0772ca */ /* 0x000fe200000e0000 */
[----:B------:R-:W-:Y:S02]  /*baa0*/  WARPGROUP.DEPBAR.LE gsb0, 0x0 ;  /* 0x00008000000079c5 */ /* 0x000fe40000010000 */
[----:B------:R-:W-:-:S10]  /*bab0*/  WARPGROUP.ARRIVE ;  /* 0x00000000000079c5 */ /* 0x000fd40000000000 */
[----:B------:R-:W-:Y:S01]  /*bac0*/  QGMMA.64x64x32.F32.E4M3.E4M3 R24, R140, gdesc[UR4], R24, gsb0 ;  /* 0x00e000048c187df3 */ /* 0x000fe20008000818 */
[----:B------:R-:W-:Y:S02]  /*bad0*/  R2UR UR6, R8 ;  /* 0x00000000080672ca */ /* 0x000fe400000e0000 */
[----:B------:R-:W-:Y:S01]  /*bae0*/  R2UR UR7, R9 ;  /* 0x00000000090772ca */ /* 0x000fe200000e0000 */
[----:B------:R-:W-:Y:S02]  /*baf0*/  WARPGROUP.DEPBAR.LE gsb0, 0x0 ;  /* 0x00008000000079c5 */ /* 0x000fe40000010000 */
[----:B------:R-:W-:-:S10]  /*bb00*/  WARPGROUP.ARRIVE ;  /* 0x00000000000079c5 */ /* 0x000fd40000000000 */
[----:B------:R-:W-:Y:S03]  /*bb10*/  QGMMA.64x64x32.F32.E4M3.E4M3 R24, R144, gdesc[UR4], R24, gsb0 ;  /* 0x00e0000490187df3 */ /* 0x000fe60008000818 */
[----:B------:R-:W-:Y:S02]  /*bb20*/  WARPGROUP.DEPBAR.LE gsb0, 0x0 ;  /* 0x00008000000079c5 */ /* 0x000fe40000010000 */
[----:B------:R-:W-:Y:S05]  /*bb30*/  @!P0 BRA `(.L_x_14054) ;  /* 0x0000000000048947 */ /* 0x000fea0003800000 */
[----:B------:R-:W-:Y:S01]  /*bb40*/  BPT.TRAP 0x1 ;  /* 0x000000040000795c */ /* 0x000fe20000300000 */
.L_x_14054:
        /* <DEDUP_REMOVED lines=50> */
[----:B------:R-:W-:Y:S01]  /*be70*/  FMNMX.FTZ R8, R123, R8, !PT ;  /* 0x000000087b087209 */ /* 0x000fe20007810000 */
[----:B------:R-:W-:Y:S02]  /*be80*/  FADD.FTZ R3, -R0, R3 ;  /* 0x0000000300037221 */ /* 0x000fe40000010100 */
        /* <DEDUP_REMOVED lines=64> */
[----:B------:R-:W2:Y:S01]  /*c290*/  MUFU.EX2 R124, R124 ;  /* 0x0000007c007c7308 */ /* 0x000ea20000000800 */
[----:B0-----:R-:W-:-:S01]  /*c2a0*/  FFMA.FTZ R20, R3, R20, R120 ;  /* 0x0000001403147223 */ /* 0x001fc20000010078 */
[----:B------:R-:W-:-:S04]  /*c2b0*/  FMNMX.FTZ R8, R102, R8, !PT ;  /* 0x0000000866087209 */ /* 0x000fc80007810000 */
[----:B------:R-:W-:Y:S02]  /*c2c0*/  FMNMX.FTZ R8, R103, R8, !PT ;  /* 0x0000000867087209 */ /* 0x000fe40007810000 */
[----:B------:R-:W0:Y:S02]  /*c2d0*/  MUFU.EX2 R125, R125 ;  /* 0x0000007d007d7308 */ /* 0x000e240000000800 */
[----:B------:R-:W-:-:S04]  /*c2e0*/  FMNMX.FTZ R8, R74, R8, !PT ;  /* 0x000000084a087209 */ /* 0x000fc80007810000 */
[----:B------:R-:W-:Y:S02]  /*c2f0*/  FMNMX.FTZ R8, R75, R8, !PT ;  /* 0x000000084b087209 */ /* 0x000fe40007810000 */
[----:B------:R-:W3:Y:S02]  /*c300*/  MUFU.EX2 R128, R128 ;  /* 0x0000008000807308 */ /* 0x000ee40000000800 */
        /* <DEDUP_REMOVED lines=21> */
[----:B------:R-:W1:Y:S05]  /*c460*/  SHFL.BFLY PT, R9, R8, 0x2, 0x1f ;  /* 0x0c401f0008097f89 */ /* 0x000e6a00000e0000 */
        /* <DEDUP_REMOVED lines=10> */
[----:B------:R-:W-:-:S01]  /*c510*/  FADD.FTZ R8, -R9, R10 ;  /* 0x0000000a09087221 */ /* 0x000fc20000010100 */
[----:B------:R-:W-:Y:S01]  /*c520*/  FFMA.FTZ R69, R2, R9, -8 ;  /* 0xc100000002457423 */ /* 0x000fe20000010009 */
[----:B------:R-:W-:-:S02]  /*c530*/  FADD.FTZ R10, R121, R20 ;  /* 0x00000014790a7221 */ /* 0x000fc40000010000 */
[C---:B------:R-:W-:Y:S01]  /*c540*/  FMUL.FTZ R8, R2.reuse, R8 ;  /* 0x0000000802087220 */ /* 0x040fe20000410000 */
        /* <DEDUP_REMOVED lines=9> */
[----:B--2---:R-:W-:Y:S01]  /*c5e0*/  FADD.FTZ R10, R124, R10 ;  /* 0x0000000a7c0a7221 */ /* 0x004fe20000010000 */
[----:B------:R-:W-:-:S01]  /*c5f0*/  FFMA.FTZ R106, R2, R106, -R69 ;  /* 0x0000006a026a7223 */ /* 0x000fc20000010845 */
[C-C-:B------:R-:W-:Y:S01]  /*c600*/  FFMA.FTZ R107, R2.reuse, R107, -R69.reuse ;  /* 0x0000006b026b7223 */ /* 0x140fe20000010845 */
[----:B------:R-:W-:-:S01]  /*c610*/  FFMA.FTZ R110, R2, R110, -R69 ;  /* 0x0000006e026e7223 */ /* 0x000fc20000010845 */
[----:B------:R-:W1:Y:S01]  /*c620*/  MUFU.EX2 R122, R122 ;  /* 0x0000007a007a7308 */ /* 0x000e620000000800 */
[----:B0-----:R-:W-:-:S01]  /*c630*/  FADD.FTZ R10, R125, R10 ;  /* 0x0000000a7d0a7221 */ /* 0x001fc20000010000 */
[C-C-:B------:R-:W-:Y:S01]  /*c640*/  FFMA.FTZ R111, R2.reuse, R111, -R69.reuse ;  /* 0x0000006f026f7223 */ /* 0x140fe20000010845 */
[----:B------:R-:W-:-:S01]  /*c650*/  FFMA.FTZ R114, R2, R114, -R69 ;  /* 0x0000007202727223 */ /* 0x000fc20000010845 */
[----:B------:R-:W-:Y:S01]  /*c660*/  FFMA.FTZ R115, R2, R115, -R69 ;  /* 0x0000007302737223 */ /* 0x000fe20000010845 */
[----:B---3--:R-:W-:-:S01]  /*c670*/  FADD.FTZ R10, R128, R10 ;  /* 0x0000000a800a7221 */ /* 0x008fc20000010000 */
[C-C-:B------:R-:W-:Y:S01]  /*c680*/  FFMA.FTZ R118, R2.reuse, R118, -R69.reuse ;  /* 0x0000007602767223 */ /* 0x140fe20000010845 */
[----:B------:R-:W-:-:S01]  /*c690*/  FFMA.FTZ R119, R2, R119, -R69 ;  /* 0x0000007702777223 */ /* 0x000fc20000010845 */
[----:B------:R-:W0:Y:S01]  /*c6a0*/  MUFU.EX2 R123, R123 ;  /* 0x0000007b007b7308 */ /* 0x000e220000000800 */
[----:B----4-:R-:W-:-:S01]  /*c6b0*/  FADD.FTZ R10, R129, R10 ;  /* 0x0000000a810a7221 */ /* 0x010fc20000010000 */
[C-C-:B------:R-:W-:Y:S01]  /*c6c0*/  FFMA.FTZ R90, R2.reuse, R90, -R69.reuse ;  /* 0x0000005a025a7223 */ /* 0x140fe20000010845 */
[----:B------:R-:W-:-:S01]  /*c6d0*/  FFMA.FTZ R91, R2, R91, -R69 ;  /* 0x0000005b025b7223 */ /* 0x000fc20000010845 */
[----:B------:R-:W-:Y:S01]  /*c6e0*/  FFMA.FTZ R94, R2, R94, -R69 ;  /* 0x0000005e025e7223 */ /* 0x000fe20000010845 */
[----:B-----5:R-:W-:-:S01]  /*c6f0*/  FADD.FTZ R10, R132, R10 ;  /* 0x0000000a840a7221 */ /* 0x020fc20000010000 */
        /* <DEDUP_REMOVED lines=40> */
[----:B------:R-:W-:-:S02]  /*c980*/  FADD.FTZ R10, R88, R10 ;  /* 0x0000000a580a7221 */ /* 0x000fc40000010000 */
[----:B------:R-:W0:Y:S01]  /*c990*/  MUFU.EX2 R135, R135 ;  /* 0x0000008700877308 */ /* 0x000e220000000800 */
[----:B--2---:R-:W-:-:S01]  /*c9a0*/  FADD.FTZ R12, R131, R12 ;  /* 0x0000000c830c7221 */ /* 0x004fc20000010000 */
[----:B------:R-:W-:-:S04]  /*c9b0*/  FADD.FTZ R10, R89, R10 ;  /* 0x0000000a590a7221 */ /* 0x000fc80000010000 */
[----:B------:R-:W-:Y:S02]  /*c9c0*/  FADD.FTZ R10, R92, R10 ;  /* 0x0000000a5c0a7221 */ /* 0x000fe40000010000 */
        /* <DEDUP_REMOVED lines=110> */
.L_x_14055:
[----:B------:R-:W2:Y:S01]  /*d0b0*/  LDL R10, [R1+0x28] ;  /* 0x00002800010a7983 */ /* 0x000ea20000100800 */
        /* <DEDUP_REMOVED lines=16> */
[----:B------:R0:W5:Y:S01]  /*d1c0*/  LDL R12, [R1+0x10] ;  /* 0x00001000010c7983 */ /* 0x0001620000100800 */
[----:B------:R-:W-:-:S03]  /*d1d0*/  VIADD R14, R14, 0x13260 ;  /* 0x000132600e0e7836 */ /* 0x000fc60000000000 */
[----:B------:R0:W5:Y:S01]  /*d1e0*/  LDL R8, [R1+0x8] ;  /* 0x0000080001087983 */ /* 0x0001620000100800 */
[----:B------:R-:W-:Y:S02]  /*d1f0*/  F2FP.SATFINITE.E4M3.F32.PACK_AB_MERGE_C R126, R127, R126, RZ ;  /* 0x0000007e7f7e723e */ /* 0x000fe400048070ff */
[----:B------:R-:W-:Y:S02]  /*d200*/  F2FP.SATFINITE.E4M3.F32.PACK_AB_MERGE_C R132, R133, R132, RZ ;  /* 0x000000848584723e */ /* 0x000fe400048070ff */
[----:B------:R-:W-:Y:S02]  /*d210*/  F2FP.SATFINITE.E4M3.F32.PACK_AB_MERGE_C R134, R135, R134, RZ ;  /* 0x000000868786723e */ /* 0x000fe400048070ff */
[----:B------:R-:W-:Y:S02]  /*d220*/  F2FP.SATFINITE.E4M3.F32.PACK_AB_MERGE_C R108, R109, R108, RZ ;  /* 0x0000006c6d6c723e */ /* 0x000fe400048070ff */
[----:B------:R-:W-:Y:S02]  /*d230*/  F2FP.SATFINITE.E4M3.F32.PACK_AB_MERGE_C R110, R111, R110, RZ ;  /* 0x0000006e6f6e723e */ /* 0x000fe400048070ff */
[----:B------:R-:W-:-:S02]  /*d240*/  F2FP.SATFINITE.E4M3.F32.PACK_AB_MERGE_C R124, R125, R124, RZ ;  /* 0x0000007c7d7c723e */ /* 0x000fc400048070ff */
[----:B------:R-:W-:Y:S02]  /*d250*/  PRMT R14, R136, 0x654, R14 ;  /* 0x00000654880e7816 */ /* 0x000fe4000000000e */
[----:B------:R-:W-:Y:S02]  /*d260*/  F2FP.SATFINITE.E4M3.F32.PACK_AB_MERGE_C R126, R123, R122, R126 ;  /* 0x0000007a7b7e723e */ /* 0x000fe4000480707e */
[----:B------:R-:W-:Y:S01]  /*d270*/  F2FP.SATFINITE.E4M3.F32.PACK_AB_MERGE_C R132, R129, R128, R132 ;  /* 0x000000808184723e */ /* 0x000fe20004807084 */
[----:B------:R0:W-:Y:S01]  /*d280*/  SYNCS.ARRIVE.TRANS64.RED.A1T0 RZ, [R14+URZ], RZ ;  /* 0x000000ff0eff79a7 */ /* 0x0001e2000810043f */
[----:B------:R-:W-:Y:S02]  /*d290*/  F2FP.SATFINITE.E4M3.F32.PACK_AB_MERGE_C R134, R131, R130, R134 ;  /* 0x000000828386723e */ /* 0x000fe40004807086 */
[----:B------:R-:W-:Y:S02]  /*d2a0*/  F2FP.SATFINITE.E4M3.F32.PACK_AB_MERGE_C R108, R105, R104, R108 ;  /* 0x00000068696c723e */ /* 0x000fe4000480706c */
[----:B------:R-:W-:-:S02]  /*d2b0*/  F2FP.SATFINITE.E4M3.F32.PACK_AB_MERGE_C R110, R107, R106, R110 ;  /* 0x0000006a6b6e723e */ /* 0x000fc4000480706e */
        /* <DEDUP_REMOVED lines=51> */
[----:B------:R-:W-:Y:S02]  /*d5f0*/  MOV R152, R124 ;  /* 0x0000007c00987202 */ /* 0x000fe40000000f00 */
[C---:B--2---:R-:W-:Y:S01]  /*d600*/  ISETP.GT.AND P1, PT, R11.reuse, R10, PT ;  /* 0x0000000a0b00720c */ /* 0x044fe20003f24270 */
[----:B------:R-:W-:Y:S02]  /*d610*/  VIADD R11, R11, 0xffffffff ;  /* 0xffffffff0b0b7836 */ /* 0x000fe40000000000 */
[----:B------:R-:W-:-:S10]  /*d620*/  IMAD.MOV.U32 R10, RZ, RZ, R9 ;  /* 0x000000ffff0a7224 */ /* 0x000fd400078e0009 */
[----:B0-----:R-:W-:Y:S05]  /*d630*/  @P1 BRA `(.L_x_14056) ;  /* 0xffffffd800c01947 */ /* 0x001fea000383ffff */
.L_x_14043:
[----:B------:R-:W-:Y:S05]  /*d640*/  BSYNC B0 ;  /* 0x0000000000007941 */ /* 0x000fea0003800000 */
.L_x_14042:
[----:B------:R-:W-:Y:S06]  /*d650*/  BAR.ARV 0x8, 0x200 ;  /* 0x0208000000007b1d */ /* 0x000fec0000002000 */
[----:B------:R-:W-:Y:S05]  /*d660*/  @!P0 BRA `(.L_x_14057) ;  /* 0x0000000000048947 */ /* 0x000fea0003800000 */
[----:B------:R-:W-:Y:S01]  /*d670*/  BPT.TRAP 0x1 ;  /* 0x000000040000795c */ /* 0x000fe20000300000 */
.L_x_14057:
[----:B------:R-:W2:Y:S04]  /*d680*/  LDL R4, [R1+0x10] ;  /* 0x0000100001047983 */ /* 0x000ea80000100800 */
[----:B------:R-:W3:Y:S01]  /*d690*/  LDL R3, [R1+0x8] ;  /* 0x0000080001037983 */ /* 0x000ee20000100800 */
[----:B--2---:R-:W-:Y:S01]  /*d6a0*/  SHF.L.U32 R4, R4, 0x1f, RZ ;  /* 0x0000001f04047819 */ /* 0x004fe200000006ff */
[----:B---3--:R-:W-:-:S04]  /*d6b0*/  IMAD R3, R3, 0x8, R18 ;  /* 0x0000000803037824 */ /* 0x008fc800078e0212 */
[----:B------:R0:W1:Y:S01]  /*d6c0*/  SYNCS.PHASECHK.TRANS64.TRYWAIT P1, [R3+URZ+0x13250], R4 ;  /* 0x01325004030075a7 */ /* 0x000062000802017f */
[----:B------:R-:W-:Y:S05]  /*d6d0*/  @!P0 BRA `(.L_x_14058) ;  /* 0x0000000000048947 */ /* 0x000fea0003800000 */
[----:B------:R-:W-:Y:S01]  /*d6e0*/  BPT.TRAP 0x1 ;  /* 0x000000040000795c */ /* 0x000fe20000300000 */
.L_x_14058:
[----:B------:R-:W-:Y:S04]  /*d6f0*/  BSSY B0, `(.L_x_14059) ;  /* 0x0000004000007945 */ /* 0x000fe80003800000 */
[----:B-1----:R-:W-:Y:S05]  /*d700*/  @P1 BRA `(.L_x_14060) ;  /* 0x0000000000081947 */ /* 0x002fea0003800000 */
[----:B------:R-:W1:Y:S02]  /*d710*/  SYNCS.PHASECHK.TRANS64.TRYWAIT P1, [R3+URZ+0x13250], R4 ;  /* 0x01325004030075a7 */ /* 0x000e64000802017f */
[----:B-1----:R-:W-:Y:S05]  /*d720*/  @!P1 BRA `(.L_x_14061) ;  /* 0x000000b800309947 */ /* 0x002fea0003800000 */
.L_x_14060:
[----:B------:R-:W-:Y:S05]  /*d730*/  BSYNC B0 ;  /* 0x0000000000007941 */ /* 0x000fea0003800000 */
.L_x_14059:
[----:B------:R-:W0:Y:S04]  /*d740*/  LDL R56, [R1+0x8] ;  /* 0x0000080001387983 */ /* 0x000e280000100800 */
[----:B-----5:R-:W2:Y:S04]  /*d750*/  LDL R8, [R1+0x50] ;  /* 0x0000500001087983 */ /* 0x020ea80000100800 */
[----:B------:R-:W3:Y:S01]  /*d760*/  LDL R12, [R1+0x38] ;  /* 0x00003800010c7983 */ /* 0x000ee20000100800 */
[----:B------:R-:W-:Y:S01]  /*d770*/  VIADD R18, R18, 0x1000 ;  /* 0x0000100012127836 */ /* 0x000fe20000000000 */
[----:B------:R-:W-:-:S04]  /*d780*/  ULDC.64 UR4, c[0x0][0x9a0] ;  /* 0x0002680000047ab9 */ /* 0x000fc80000000a00 */
[----:B------:R-:W-:-:S04]  /*d790*/  SHF.R.U32.HI R18, RZ, 0x4, R18 ;  /* 0x00000004ff127819 */ /* 0x000fc80000011612 */
[----:B------:R-:W-:-:S04]  /*d7a0*/  LOP3.LUT R18, R18, 0x3fff, RZ, 0xc0, !PT ;  /* 0x00003fff12127812 */ /* 0x000fc800078ec0ff */
[----:B------:R-:W-:Y:S01]  /*d7b0*/  LOP3.LUT R18, R18, 0x10000, RZ, 0xfc, !PT ;  /* 0x0001000012127812 */ /* 0x000fe200078efcff */
[----:B------:R-:W-:Y:S01]  /*d7c0*/  IMAD.MOV.U32 R5, RZ, RZ, -0x3ffffff0 ;  /* 0xc0000010ff057424 */ /* 0x000fe200078e00ff */
[----:B------:R-:W-:-:S04]  /*d7d0*/  ISETP.NE.U32.AND P1, PT, RZ, UR4, PT ;  /* 0x00000004ff007c0c */ /* 0x000fc8000bf25070 */
[----:B------:R-:W-:Y:S02]  /*d7e0*/  R2UR UR7, R5 ;  /* 0x00000000050772ca */ /* 0x000fe400000e0000 */
[----:B------:R-:W-:Y:S01]  /*d7f0*/  ISETP.NE.AND.EX P1, PT, RZ, UR5, PT, P1 ;  /* 0x00000005ff007c0c */ /* 0x000fe2000bf25310 */
[----:B------:R-:W-:-:S12]  /*d800*/  WARPGROUP.ARRIVE ;  /* 0x00000000000079c5 */ /* 0x000fd80000000000 */
[----:B------:R-:W2:Y:S08]  /*d810*/  @P1 LDC.64 R10, c[0x0][0x9c8] ;  /* 0x00027200ff0a1b82 */ /* 0x000eb00000000a00 */
[----:B------:R-:W4:Y:S01]  /*d820*/  @P1 LDC.64 R6, c[0x0][0x9d0] ;  /* 0x00027400ff061b82 */ /* 0x000f220000000a00 */
[----:B01----:R-:W-:-:S05]  /*d830*/  IMAD R4, R56, 0x280, R18 ;  /* 0x0000028038047824 */ /* 0x003fca00078e0212 */
[----:B------:R-:W-:-:S13]  /*d840*/  R2UR UR6, R4 ;  /* 0x00000000040672ca */ /* 0x000fda00000e0000 */
[----:B------:R-:W-:Y:S01]  /*d850*/  QGMMA.64x64x32.F32.E4M3.E4M3 R24, R152, gdesc[UR4], R24, gsb0 ;  /* 0x00e0000498187df3 */ /* 0x000fe20008000818 */
[----:B--2---:R-:W-:-:S04]  /*d860*/  @P1 IMAD R8, R8, R10, RZ ;  /* 0x0000000a08081224 */ /* 0x004fc800078e02ff */
[C---:B---3--:R-:W-:Y:S02]  /*d870*/  @P1 IMAD R5, R12.reuse, R11, R8 ;  /* 0x0000000b0c051224 */ /* 0x048fe400078e0208 */
[----:B------:R-:W-:-:S04]  /*d880*/  @P1 IMAD.WIDE.U32 R10, R12, R10, RZ ;  /* 0x0000000a0c0a1225 */ /* 0x000fc800078e00ff */
[----:B------:R-:W-:Y:S02]  /*d890*/  @P1 IMAD.IADD R11, R11, 0x1, R5 ;  /* 0x000000010b0b1824 */ /* 0x000fe400078e0205 */
[----:B----4-:R-:W-:-:S04]  /*d8a0*/  @P1 IMAD.WIDE.U32 R10, R22, R6, R10 ;  /* 0x00000006160a1225 */ /* 0x010fc800078e000a */
[----:B------:R-:W-:Y:S01]  /*d8b0*/  @P1 IMAD R7, R22, R7, R11 ;  /* 0x0000000716071224 */ /* 0x000fe200078e020b */
[C---:B------:R-:W-:Y:S02]  /*d8c0*/  @P1 LEA R6, P2, R10.reuse, UR4, 0x2 ;  /* 0x000000040a061c11 */ /* 0x040fe4000f8410ff */
[----:B------:R-:W-:Y:S02]  /*d8d0*/  MOV R8, 0x3f800000 ;  /* 0x3f80000000087802 */ /* 0x000fe40000000f00 */
[----:B------:R-:W-:-:S05]  /*d8e0*/  @P1 LEA.HI.X R7, R10, UR5, R7, 0x2, P2 ;  /* 0x000000050a071c11 */ /* 0x000fca00090f1407 */
[----:B------:R0:W2:Y:S02]  /*d8f0*/  @P1 LDG.E R8, desc[UR40][R6.64] ;  /* 0x0000002806081981 */ /* 0x0000a4000c1e1900 */
[----:B0-----:R-:W-:Y:S02]  /*d900*/  VIADD R6, R4, 0x80 ;  /* 0x0000008004067836 */ /* 0x001fe40000000000 */
[----:B------:R-:W-:-:S03]  /*d910*/  IMAD.MOV.U32 R7, RZ, RZ, -0x3ffffff0 ;  /* 0xc0000010ff077424 */ /* 0x000fc600078e00ff */
[----:B------:R-:W-:Y:S02]  /*d920*/  R2UR UR6, R6 ;  /* 0x00000000060672ca */ /* 0x000fe400000e0000 */
[----:B------:R-:W-:Y:S01]  /*d930*/  R2UR UR7, R7 ;  /* 0x00000000070772ca */ /* 0x000fe200000e0000 */
[----:B------:R-:W-:Y:S02]  /*d940*/  WARPGROUP.DEPBAR.LE gsb0, 0x0 ;  /* 0x00008000000079c5 */ /* 0x000fe40000010000 */
[----:B------:R-:W-:-:S10]  /*d950*/  WARPGROUP.ARRIVE ;  /* 0x00000000000079c5 */ /* 0x000fd40000000000 */
[----:B------:R-:W-:Y:S01]  /*d960*/  QGMMA.64x64x32.F32.E4M3.E4M3 R24, R148, gdesc[UR4], R24, gsb0 ;  /* 0x00e0000494187df3 */ /* 0x000fe20008000818 */
[----:B------:R-:W-:Y:S02]  /*d970*/  VIADD R6, R4, 0x100 ;  /* 0x0000010004067836 */ /* 0x000fe40000000000 */
[----:B------:R-:W-:-:S03]  /*d980*/  IMAD.MOV.U32 R7, RZ, RZ, -0x3ffffff0 ;  /* 0xc0000010ff077424 */ /* 0x000fc600078e00ff */
[----:B------:R-:W-:Y:S02]  /*d990*/  R2UR UR6, R6 ;  /* 0x00000000060672ca */ /* 0x000fe400000e0000 */
[----:B------:R-:W-:Y:S01]  /*d9a0*/  R2UR UR7, R7 ;  /* 0x00000000070772ca */ /* 0x000fe200000e0000 */
[----:B------:R-:W-:Y:S02]  /*d9b0*/  VIADD R6, R4, 0x180 ;  /* 0x0000018004067836 */ /* 0x000fe40000000000 */
[----:B------:R-:W-:Y:S01]  /*d9c0*/  IMAD.MOV.U32 R7, RZ, RZ, -0x3ffffff0 ;  /* 0xc0000010ff077424 */ /* 0x000fe200078e00ff */
[----:B------:R-:W-:Y:S02]  /*d9d0*/  WARPGROUP.DEPBAR.LE gsb0, 0x0 ;  /* 0x00008000000079c5 */ /* 0x000fe40000010000 */
[----:B------:R-:W-:-:S07]  /*d9e0*/  WARPGROUP.ARRIVE ;  /* 0x00000000000079c5 */ /* 0x000fce0000000000 */
[----:B------:R-:W-:Y:S01]  /*d9f0*/  QGMMA.64x64x32.F32.E4M3.E4M3 R24, R136, gdesc[UR4], R24, gsb0 ;  /* 0x00e0000488187df3 */ /* 0x000fe20008000818 */
[----:B------:R-:W-:Y:S02]  /*da00*/  R2UR UR6, R6 ;  /* 0x00000000060672ca */ /* 0x000fe400000e0000 */
[----:B------:R-:W-:Y:S01]  /*da10*/  R2UR UR7, R7 ;  /* 0x00000000070772ca */ /* 0x000fe200000e0000 */
[----:B------:R-:W0:Y:S04]  /*da20*/  SHFL.BFLY PT, R5, R20, 0x2, 0x1f ;  /* 0x0c401f0014057f89 */ /* 0x000e2800000e0000 */
[----:B------:R-:W1:Y:S01]  /*da30*/  SHFL.BFLY PT, R10, R15, 0x2, 0x1f ;  /* 0x0c401f000f0a7f89 */ /* 0x000e6200000e0000 */
[----:B------:R-:W-:Y:S01]  /*da40*/  VIADD R4, R4, 0x200 ;  /* 0x0000020004047836 */ /* 0x000fe20000000000 */
[----:B------:R-:W-:-:S02]  /*da50*/  WARPGROUP.DEPBAR.LE gsb0, 0x0 ;  /* 0x00008000000079c5 */ /* 0x000fc40000010000 */
[----:B------:R-:W-:-:S06]  /*da60*/  WARPGROUP.ARRIVE ;  /* 0x00000000000079c5 */ /* 0x000fcc0000000000 */
[----:B------:R-:W-:Y:S01]  /*da70*/  QGMMA.64x64x32.F32.E4M3.E4M3 R24, R140, gdesc[UR4], R24, gsb0 ;  /* 0x00e000048c187df3 */ /* 0x000fe20008000818 */
[----:B0-----:R-:W-:-:S01]  /*da80*/  FADD.FTZ R6, R5, R20 ;  /* 0x0000001405067221 */ /* 0x001fc20000010000 */
[----:B------:R-:W-:Y:S01]  /*da90*/  IMAD.MOV.U32 R5, RZ, RZ, -0x3ffffff0 ;  /* 0xc0000010ff057424 */ /* 0x000fe200078e00ff */
[----:B------:R-:W-:-:S04]  /*daa0*/  R2UR UR6, R4 ;  /* 0x00000000040672ca */ /* 0x000fc800000e0000 */
[----:B------:R-:W-:Y:S01]  /*dab0*/  R2UR UR7, R5 ;  /* 0x00000000050772ca */ /* 0x000fe200000e0000 */
[----:B------:R-:W0:Y:S01]  /*dac0*/  SHFL.BFLY PT, R7, R6, 0x1, 0x1f ;  /* 0x0c201f0006077f89 */ /* 0x000e2200000e0000 */
[----:B-1----:R-:W-:-:S05]  /*dad0*/  FADD.FTZ R10, R10, R15 ;  /* 0x0000000f0a0a7221 */ /* 0x002fca0000010000 */
[----:B------:R-:W1:Y:S01]  /*dae0*/  SHFL.BFLY PT, R5, R10, 0x1, 0x1f ;  /* 0x0c201f000a057f89 */ /* 0x000e6200000e0000 */
[----:B0-----:R-:W-:-:S05]  /*daf0*/  FADD.FTZ R12, R6, R7 ;  /* 0x00000007060c7221 */ /* 0x001fca0000010000 */
[----:B------:R-:W-:Y:S01]  /*db00*/  FSETP.NE.FTZ.AND P1, PT, R12, RZ, PT ;  /* 0x000000ff0c00720b */ /* 0x000fe20003f35000 */
[----:B-1----:R-:W-:-:S01]  /*db10*/  FADD.FTZ R13, R10, R5 ;  /* 0x000000050a0d7221 */ /* 0x002fc20000010000 */
[----:B------:R-:W-:Y:S01]  /*db20*/  FMUL.FTZ R14, R12, 0.00390625 ;  /* 0x3b8000000c0e7820 */ /* 0x000fe20000410000 */
[----:B------:R-:W-:Y:S02]  /*db30*/  WARPGROUP.DEPBAR.LE gsb0, 0x0 ;  /* 0x00008000000079c5 */ /* 0x000fe40000010000 */
[----:B------:R-:W-:-:S06]  /*db40*/  WARPGROUP.ARRIVE ;  /* 0x00000000000079c5 */ /* 0x000fcc0000000000 */
[----:B------:R-:W-:Y:S01]  /*db50*/  QGMMA.64x64x32.F32.E4M3.E4M3 R24, R144, gdesc[UR4], R24, gsb0 ;  /* 0x00e0000490187df3 */ /* 0x000fe20008000818 */
[----:B------:R-:W-:Y:S01]  /*db60*/  FMUL.FTZ R15, R13, 0.00390625 ;  /* 0x3b8000000d0f7820 */ /* 0x000fe20000410000 */
[----:B------:R-:W-:Y:S01]  /*db70*/  IMAD.MOV.U32 R5, RZ, RZ, RZ ;  /* 0x000000ffff057224 */ /* 0x000fe200078e00ff */
[----:B------:R-:W-:-:S03]  /*db80*/  FSETP.NE.FTZ.AND P2, PT, R14, RZ, PT ;  /* 0x000000ff0e00720b */ /* 0x000fc60003f55000 */
[----:B------:R-:W-:Y:S02]  /*db90*/  FSETP.NE.FTZ.AND P3, PT, R15, RZ, PT ;  /* 0x000000ff0f00720b */ /* 0x000fe40003f75000 */
[----:B------:R-:W-:Y:S01]  /*dba0*/  @P1 MUFU.RCP R5, R12 ;  /* 0x0000000c00051308 */ /* 0x000fe20000001000 */
[----:B------:R-:W-:Y:S02]  /*dbb0*/  FSETP.NE.FTZ.AND P1, PT, R13, RZ, PT ;  /* 0x000000ff0d00720b */ /* 0x000fe40003f35000 */
[----:B------:R-:W-:-:S05]  /*dbc0*/  MOV R11, RZ ;  /* 0x000000ff000b7202 */ /* 0x000fca0000000f00 */
        /* <DEDUP_REMOVED lines=16> */
.L_x_14062:
[----:B------:R-:W2:Y:S01]  /*dcd0*/  LDL.LU R0, [R1+0x20] ;  /* 0x0000200001007983 */ /* 0x000ea20000300800 */
[-C--:B------:R-:W-:Y:S01]  /*dce0*/  FMUL.FTZ R13, R24, R5.reuse ;  /* 0x00000005180d7220 */ /* 0x080fe20000410000 */
[----:B------:R-:W-:Y:S02]  /*dcf0*/  VIADD R3, R3, 0x13260 ;  /* 0x0001326003037836 */ /* 0x000fe40000000000 */
[-C--:B------:R-:W-:Y:S01]  /*dd00*/  FMUL.FTZ R7, R29, R5.reuse ;  /* 0x000000051d077220 */ /* 0x080fe20000410000 */
[----:B------:R-:W3:Y:S04]  /*dd10*/  LDL.LU R24, [R1+0x10] ;  /* 0x0000100001187983 */ /* 0x000ee80000300800 */
[----:B------:R-:W4:Y:S01]  /*dd20*/  LDL.LU R18, [R1+0x4c] ;  /* 0x00004c0001127983 */ /* 0x000f220000300800 */
        /* <DEDUP_REMOVED lines=31> */
[----:B--2---:R-:W-:Y:S01]  /*df20*/  PRMT R3, R0, 0x654, R3 ;  /* 0x0000065400037816 */ /* 0x004fe20000000003 */
[----:B------:R-:W-:-:S03]  /*df30*/  VIADD R0, R56, 0x1 ;  /* 0x0000000138007836 */ /* 0x000fc60000000000 */
[----:B------:R0:W-:Y:S02]  /*df40*/  SYNCS.ARRIVE.TRANS64.RED.A1T0 RZ, [R3+URZ], RZ ;  /* 0x000000ff03ff79a7 */ /* 0x0001e4000810043f */
[----:B------:R-:W-:-:S04]  /*df50*/  ISETP.NE.AND P1, PT, R0, 0x2, PT ;  /* 0x000000020000780c */ /* 0x000fc80003f25270 */
[----:B------:R-:W-:Y:S02]  /*df60*/  SEL R2, RZ, 0x1, P1 ;  /* 0x00000001ff027807 */ /* 0x000fe40000800000 */
[----:B------:R-:W-:Y:S01]  /*df70*/  SEL R0, R0, RZ, P1 ;  /* 0x000000ff00007207 */ /* 0x000fe20000800000 */
[----:B----4-:R-:W-:Y:S01]  /*df80*/  VIADD R18, R18, 0x1 ;  /* 0x0000000112127836 */ /* 0x010fe20000000000 */
[----:B---3--:R-:W-:-:S03]  /*df90*/  LOP3.LUT R24, R24, R2, RZ, 0x3c, !PT ;  /* 0x0000000218187212 */ /* 0x008fc600078e3cff */
[----:B------:R0:W-:Y:S04]  /*dfa0*/  STL [R1+0x8], R0 ;  /* 0x0000080001007387 */ /* 0x0001e80000100800 */
[----:B------:R0:W-:Y:S04]  /*dfb0*/  STL [R1+0x10], R24 ;  /* 0x0000101801007387 */ /* 0x0001e80000100800 */
[----:B------:R0:W-:Y:S02]  /*dfc0*/  STL [R1+0x4c], R18 ;  /* 0x00004c1201007387 */ /* 0x0001e40000100800 */
.L_x_14012:
[----:B------:R-:W2:Y:S01]  /*dfd0*/  LDL R70, [R1+0x40] ;  /* 0x0000400001467983 */ /* 0x000ea20000100800 */
[----:B------:R-:W1:Y:S01]  /*dfe0*/  S2UR UR4, SR_CgaCtaId ;  /* 0x00000000000479c3 */ /* 0x000e620000008800 */
[----:B0-----:R-:W-:Y:S01]  /*dff0*/  MOV R18, 0x400 ;  /* 0x0000040000127802 */ /* 0x001fe20000000f00 */
[----:B------:R-:W-:Y:S01]  /*e000*/  BSSY B0, `(.L_x_14063) ;  /* 0x000029e000007945 */ /* 0x000fe20003800000 */
[----:B------:R-:W0:Y:S01]  /*e010*/  S2R R31, SR_TID.X ;  /* 0x00000000001f7919 */ /* 0x000e220000002100 */
[----:B-1----:R-:W-:-:S05]  /*e020*/  IMAD.U32 R0, RZ, RZ, UR4 ;  /* 0x00000004ff007e24 */ /* 0x002fca000f8e00ff */
[----:B------:R1:W-:Y:S01]  /*e030*/  STL [R1+0x20], R0 ;  /* 0x0000200001007387 */ /* 0x0003e20000100800 */
[----:B------:R-:W-:Y:S01]  /*e040*/  LEA R18, R0, R18, 0x18 ;  /* 0x0000001200127211 */ /* 0x000fe200078ec0ff */
[----:B------:R-:W-:Y:S01]  /*e050*/  BAR.SYNC.DEFER_BLOCKING 0x5, 0x200 ;  /* 0x0148000000007b1d */ /* 0x000fe20000010000 */
[----:B0-----:R-:W-:-:S05]  /*e060*/  VIADD R76, R31, 0xffffff80 ;  /* 0xffffff801f4c7836 */ /* 0x001fca0000000000 */
[----:B------:R-:W-:-:S04]  /*e070*/  SHF.R.S32.HI R68, RZ, 0x1f, R76 ;  /* 0x0000001fff447819 */ /* 0x000fc8000001144c */
[----:B------:R-:W-:-:S04]  /*e080*/  LEA.HI R68, R68, R76, RZ, 0x3 ;  /* 0x0000004c44447211 */ /* 0x000fc800078f18ff */
[----:B------:R-:W-:-:S05]  /*e090*/  LOP3.LUT R68, R68, 0xfffffff8, RZ, 0xc0, !PT ;  /* 0xfffffff844447812 */ /* 0x000fca00078ec0ff */
[----:B------:R-:W-:-:S04]  /*e0a0*/  IMAD.IADD R68, R76, 0x1, -R68 ;  /* 0x000000014c447824 */ /* 0x000fc800078e0a44 */
[----:B-1----:R-:W-:Y:S01]  /*e0b0*/  IMAD.SHL.U32 R0, R68, 0x8, RZ ;  /* 0x0000000844007824 */ /* 0x002fe200078e00ff */
[----:B------:R0:W1:Y:S04]  /*e0c0*/  LDS.128 R24, [R18+0x132d0] ;  /* 0x0132d00012187984 */ /* 0x0000680000000c00 */
[----:B------:R-:W-:Y:S01]  /*e0d0*/  SHF.R.S32.HI R63, RZ, 0x1f, R0 ;  /* 0x0000001fff3f7819 */ /* 0x000fe20000011400 */
[----:B------:R-:W-:Y:S06]  /*e0e0*/  BAR.ARV 0x4, 0x200 ;  /* 0x0108000000007b1d */ /* 0x000fec0000002000 */
[----:B--2---:R-:W-:-:S13]  /*e0f0*/  ISETP.NE.AND P1, PT, R70, RZ, PT ;  /* 0x000000ff4600720c */ /* 0x004fda0003f25270 */
[----:B------:R-:W2:Y:S02]  /*e100*/  @!P1 LDC R70, c[0x0][0xad4] ;  /* 0x0002b500ff469b82 */ /* 0x000ea40000000800 */
[----:B--2---:R0:W-:Y:S01]  /*e110*/  @!P1 STL [R1+0x40], R70 ;  /* 0x0000404601009387 */ /* 0x0041e20000100800 */
[----:B-1----:R-:W-:Y:S05]  /*e120*/  @P0 BRA `(.L_x_14064) ;  /* 0x0000001c00ac0947 */ /* 0x002fea0003800000 */
[----:B------:R-:W2:Y:S01]  /*e130*/  LDL.LU R40, [R1+0x38] ;  /* 0x0000380001287983 */ /* 0x000ea20000300800 */
[----:B------:R-:W-:Y:S01]  /*e140*/  SHF.L.U32 R2, R31, 0x2, RZ ;  /* 0x000000021f027819 */ /* 0x000fe200000006ff */
[----:B------:R-:W-:Y:S01]  /*e150*/  ULDC.64 UR4, c[0x4][0x38] ;  /* 0x01000e0000047ab9 */ /* 0x000fe20000000a00 */
[----:B------:R-:W-:Y:S01]  /*e160*/  ULDC.64 UR6, c[0x0][0xc08] ;  /* 0x0003020000067ab9 */ /* 0x000fe20000000a00 */
[----:B------:R-:W3:Y:S04]  /*e170*/  LDL.LU R44, [R1+0x50] ;  /* 0x00005000012c7983 */ /* 0x000ee80000300800 */
[----:B------:R-:W4:Y:S01]  /*e180*/  LDL R48, [R1+0xa0] ;  /* 0x0000a00001307983 */ /* 0x000f220000100800 */
[----:B------:R-:W-:-:S03]  /*e190*/  LOP3.LUT R2, R2, 0xc, RZ, 0xc0, !PT ;  /* 0x0000000c02027812 */ /* 0x000fc600078ec0ff */
[----:B------:R-:W4:Y:S01]  /*e1a0*/  LDL.LU R66, [R1+0x44] ;  /* 0x0000440001427983 */ /* 0x000f220000300800 */
[----:B------:R-:W-:Y:S01]  /*e1b0*/  BAR.SYNC.DEFER_BLOCKING 0x1, 0x180 ;  /* 0x0046000000007b1d */ /* 0x000fe20000010000 */
[----:B------:R-:W-:-:S05]  /*e1c0*/  IADD3 R2, P0, R2, UR4, RZ ;  /* 0x0000000402027c10 */ /* 0x000fca000ff1e0ff */
[----:B------:R-:W-:Y:S01]  /*e1d0*/  IMAD.X R3, RZ, RZ, UR5, P0 ;  /* 0x00000005ff037e24 */ /* 0x000fe200080e06ff */
[----:B------:R-:W-:Y:S01]  /*e1e0*/  ULDC.64 UR4, c[0x0][0xc00] ;  /* 0x0003000000047ab9 */ /* 0x000fe20000000a00 */
[----:B------:R-:W4:Y:S04]  /*e1f0*/  LDL.LU R84, [R1+0x48] ;  /* 0x0000480001547983 */ /* 0x000f280000300800 */
[----:B------:R1:W4:Y:S01]  /*e200*/  LDG.E.CONSTANT R12, desc[UR40][R2.64] ;  /* 0x00000028020c7981 */ /* 0x000322000c1e9900 */
[----:B------:R-:W-:Y:S01]  /*e210*/  LOP3.LUT P0, R24, R31, 0x3, RZ, 0xc0, !PT ;  /* 0x000000031f187812 */ /* 0x000fe2000780c0ff */
[----:B------:R-:W0:Y:S03]  /*e220*/  S2R R33, SR_SWINHI ;  /* 0x0000000000217919 */ /* 0x000e260000002f00 */
[----:B------:R-:W-:Y:S01]  /*e230*/  ISETP.EQ.OR P0, PT, R24, 0x3, !P0 ;  /* 0x000000031800780c */ /* 0x000fe20004702670 */
[----:B------:R-:W4:Y:S03]  /*e240*/  LDL R78, [R1+0x9c] ;  /* 0x00009c00014e7983 */ /* 0x000f260000100800 */
        /* <DEDUP_REMOVED lines=11> */
[----:B-----5:R-:W-:Y:S02]  /*e300*/  SEL R32, R9, R4, P0 ;  /* 0x0000000409207207 */ /* 0x020fe40000000000 */
[----:B------:R-:W-:Y:S02]  /*e310*/  SEL R81, R28, R29, P0 ;  /* 0x0000001d1c517207 */ /* 0x000fe40000000000 */
[----:B------:R-:W-:Y:S02]  /*e320*/  SEL R28, R29, R28, P0 ;  /* 0x0000001c1d1c7207 */ /* 0x000fe40000000000 */
[----:B------:R-:W-:-:S02]  /*e330*/  SEL R83, R15, R8, P0 ;  /* 0x000000080f537207 */ /* 0x000fc40000000000 */
[----:B------:R-:W-:Y:S02]  /*e340*/  SEL R77, R37, R36, P0 ;  /* 0x00000024254d7207 */ /* 0x000fe40000000000 */
[----:B-1----:R-:W-:Y:S02]  /*e350*/  MOV R2, R18 ;  /* 0x0000001200027202 */ /* 0x002fe40000000f00 */
[----:B0-----:R-:W-:Y:S02]  /*e360*/  MOV R3, R33 ;  /* 0x0000002100037202 */ /* 0x001fe40000000f00 */
        /* <DEDUP_REMOVED lines=18> */
[----:B--2---:R-:W-:Y:S02]  /*e490*/  IMAD.MOV.U32 R82, RZ, RZ, R40 ;  /* 0x000000ffff527224 */ /* 0x004fe400078e0028 */
[----:B---3--:R-:W-:Y:S02]  /*e4a0*/  IMAD.MOV.U32 R80, RZ, RZ, R44 ;  /* 0x000000ffff507224 */ /* 0x008fe400078e002c */
[----:B----4-:R-:W-:-:S03]  /*e4b0*/  IMAD.WIDE R10, R48, 0x2, R2 ;  /* 0x00000002300a7825 */ /* 0x010fc600078e0202 */
[C---:B------:R-:W-:Y:S02]  /*e4c0*/  IADD3 R33, P2, R10.reuse, 0x40, RZ ;  /* 0x000000400a217810 */ /* 0x040fe40007f5e0ff */
[C---:B------:R-:W-:Y:S02]  /*e4d0*/  LOP3.LUT R7, R10.reuse, 0x380, RZ, 0xc0, !PT ;  /* 0x000003800a077812 */ /* 0x040fe400078ec0ff */
[----:B------:R-:W-:Y:S02]  /*e4e0*/  LOP3.LUT R4, R33, 0x380, RZ, 0xc0, !PT ;  /* 0x0000038021047812 */ /* 0x000fe400078ec0ff */
[----:B------:R-:W-:Y:S02]  /*e4f0*/  IADD3 R9, P3, R10, 0x20, RZ ;  /* 0x000000200a097810 */ /* 0x000fe40007f7e0ff */
[----:B------:R-:W-:Y:S02]  /*e500*/  SHF.R.U64 R7, R7, 0x3, RZ ;  /* 0x0000000307077819 */ /* 0x000fe400000012ff */
[----:B------:R-:W-:-:S02]  /*e510*/  SHF.R.U64 R4, R4, 0x3, RZ ;  /* 0x0000000304047819 */ /* 0x000fc400000012ff */
[----:B------:R-:W-:Y:S02]  /*e520*/  IADD3 R37, P1, R10, 0x60, RZ ;  /* 0x000000600a257810 */ /* 0x000fe40007f3e0ff */
[----:B------:R-:W-:Y:S02]  /*e530*/  LOP3.LUT R8, R9, 0x380, RZ, 0xc0, !PT ;  /* 0x0000038009087812 */ /* 0x000fe400078ec0ff */
[----:B------:R-:W-:Y:S01]  /*e540*/  LOP3.LUT R10, R7, R10, RZ, 0x3c, !PT ;  /* 0x0000000a070a7212 */ /* 0x000fe200078e3cff */
[----:B------:R-:W-:Y:S01]  /*e550*/  IMAD.X R7, RZ, RZ, R11, P2 ;  /* 0x000000ffff077224 */ /* 0x000fe200010e060b */
[----:B------:R-:W-:Y:S02]  /*e560*/  LOP3.LUT R6, R4, R33, RZ, 0x3c, !PT ;  /* 0x0000002104067212 */ /* 0x000fe400078e3cff */
[----:B------:R-:W-:Y:S02]  /*e570*/  LOP3.LUT R24, R37, 0x380, RZ, 0xc0, !PT ;  /* 0x0000038025187812 */ /* 0x000fe400078ec0ff */
[----:B------:R-:W-:-:S02]  /*e580*/  SHF.R.U64 R8, R8, 0x3, RZ ;  /* 0x0000000308087819 */ /* 0x000fc400000012ff */
[----:B------:R-:W-:Y:S02]  /*e590*/  MOV R62, R6 ;  /* 0x00000006003e7202 */ /* 0x000fe40000000f00 */
[----:B------:R-:W-:Y:S02]  /*e5a0*/  SHF.R.U64 R24, R24, 0x3, RZ ;  /* 0x0000000318187819 */ /* 0x000fe400000012ff */
[----:B------:R-:W-:Y:S02]  /*e5b0*/  LOP3.LUT R6, R12, 0x2, RZ, 0x3c, !PT ;  /* 0x000000020c067812 */ /* 0x000fe400078e3cff */
[----:B------:R-:W-:Y:S01]  /*e5c0*/  LOP3.LUT R8, R8, R9, RZ, 0x3c, !PT ;  /* 0x0000000908087212 */ /* 0x000fe200078e3cff */
[--C-:B------:R-:W-:Y:S01]  /*e5d0*/  IMAD.X R9, RZ, RZ, R11.reuse, P3 ;  /* 0x000000ffff097224 */ /* 0x100fe200018e060b */
[----:B------:R-:W-:Y:S01]  /*e5e0*/  LOP3.LUT R4, R24, R37, RZ, 0x3c, !PT ;  /* 0x0000002518047212 */ /* 0x000fe200078e3cff */
[----:B------:R-:W-:Y:S01]  /*e5f0*/  IMAD.X R5, RZ, RZ, R11, P1 ;  /* 0x000000ffff057224 */ /* 0x000fe200008e060b */
[----:B------:R-:W-:Y:S01]  /*e600*/  SHFL.IDX PT, R33, R83, R12, 0x1c1f ;  /* 0x001c1f0c53217589 */ /* 0x000fe200000e0000 */
[----:B------:R-:W-:-:S03]  /*e610*/  MOV R65, R10 ;  /* 0x0000000a00417202 */ /* 0x000fc60000000f00 */
[----:B------:R-:W0:Y:S01]  /*e620*/  SHFL.IDX PT, R36, R15, R6, 0x1c1f ;  /* 0x001c1f060f247589 */ /* 0x000e2200000e0000 */
[----:B------:R-:W-:-:S03]  /*e630*/  MOV R24, R8 ;  /* 0x0000000800187202 */ /* 0x000fc60000000f00 */
[----:B------:R-:W-:Y:S01]  /*e640*/  SHFL.IDX PT, R37, R79, R12, 0x1c1f ;  /* 0x001c1f0c4f257589 */ /* 0x000fe200000e0000 */
[----:B------:R-:W-:-:S03]  /*e650*/  MOV R64, R4 ;  /* 0x0000000400407202 */ /* 0x000fc60000000f00 */
[----:B------:R-:W1:Y:S04]  /*e660*/  SHFL.IDX PT, R40, R21, R6, 0x1c1f ;  /* 0x001c1f0615287589 */ /* 0x000e6800000e0000 */
[----:B------:R-:W-:Y:S04]  /*e670*/  SHFL.IDX PT, R11, R81, R12, 0x1c1f ;  /* 0x001c1f0c510b7589 */ /* 0x000fe800000e0000 */
[----:B------:R-:W-:Y:S04]  /*e680*/  SHFL.IDX PT, R49, R49, R12, 0x1c1f ;  /* 0x001c1f0c31317589 */ /* 0x000fe800000e0000 */
[----:B------:R-:W2:Y:S04]  /*e690*/  SHFL.IDX PT, R38, R28, R6, 0x1c1f ;  /* 0x001c1f061c267589 */ /* 0x000ea800000e0000 */
[----:B------:R-:W3:Y:S04]  /*e6a0*/  SHFL.IDX PT, R50, R71, R6, 0x1c1f ;  /* 0x001c1f0647327589 */ /* 0x000ee800000e0000 */
[----:B------:R-:W-:Y:S04]  /*e6b0*/  SHFL.IDX PT, R39, R77, R12, 0x1c1f ;  /* 0x001c1f0c4d277589 */ /* 0x000fe800000e0000 */
[----:B------:R-:W-:Y:S04]  /*e6c0*/  SHFL.IDX PT, R8, R13, R6, 0x1c1f ;  /* 0x001c1f060d087589 */ /* 0x000fe800000e0000 */
[----:B------:R-:W4:Y:S04]  /*e6d0*/  SHFL.IDX PT, R42, R29, R6, 0x1c1f ;  /* 0x001c1f061d2a7589 */ /* 0x000f2800000e0000 */
[----:B------:R-:W-:Y:S04]  /*e6e0*/  SHFL.IDX PT, R44, R75, R12, 0x1c1f ;  /* 0x001c1f0c4b2c7589 */ /* 0x000fe800000e0000 */
[----:B------:R-:W-:Y:S04]  /*e6f0*/  SHFL.IDX PT, R45, R45, R12, 0x1c1f ;  /* 0x001c1f0c2d2d7589 */ /* 0x000fe800000e0000 */
[----:B------:R-:W-:Y:S04]  /*e700*/  SHFL.IDX PT, R52, R69, R12, 0x1c1f ;  /* 0x001c1f0c45347589 */ /* 0x000fe800000e0000 */
[----:B------:R0:W4:Y:S04]  /*e710*/  SHFL.IDX PT, R13, R30, R6, 0x1c1f ;  /* 0x001c1f061e0d7589 */ /* 0x00012800000e0000 */
[----:B------:R1:W4:Y:S04]  /*e720*/  SHFL.IDX PT, R46, R32, R6, 0x1c1f ;  /* 0x001c1f06202e7589 */ /* 0x00032800000e0000 */
[----:B------:R-:W4:Y:S04]  /*e730*/  SHFL.IDX PT, R51, R35, R6, 0x1c1f ;  /* 0x001c1f0623337589 */ /* 0x000f2800000e0000 */
[----:B------:R-:W4:Y:S04]  /*e740*/  SHFL.IDX PT, R5, R87, R12, 0x1c1f ;  /* 0x001c1f0c57057589 */ /* 0x000f2800000e0000 */
[----:B------:R-:W-:Y:S04]  /*e750*/  SHFL.IDX PT, R4, R89, R12, 0x1c1f ;  /* 0x001c1f0c59047589 */ /* 0x000fe800000e0000 */
[----:B------:R-:W4:Y:S04]  /*e760*/  SHFL.IDX PT, R7, R14, R6, 0x1c1f ;  /* 0x001c1f060e077589 */ /* 0x000f2800000e0000 */
[----:B------:R-:W-:Y:S04]  /*e770*/  SHFL.IDX PT, R53, R53, R12, 0x1c1f ;  /* 0x001c1f0c35357589 */ /* 0x000fe800000e0000 */
[----:B------:R-:W4:Y:S04]  /*e780*/  SHFL.IDX PT, R54, R67, R6, 0x1c1f ;  /* 0x001c1f0643367589 */ /* 0x000f2800000e0000 */
[----:B------:R-:W-:Y:S04]  /*e790*/  SHFL.IDX PT, R41, R41, R12, 0x1c1f ;  /* 0x001c1f0c29297589 */ /* 0x000fe800000e0000 */
[----:B------:R-:W-:Y:S04]  /*e7a0*/  SHFL.IDX PT, R48, R73, R12, 0x1c1f ;  /* 0x001c1f0c49307589 */ /* 0x000fe800000e0000 */
[----:B------:R-:W4:Y:S04]  /*e7b0*/  SHFL.IDX PT, R14, R31, R6, 0x1c1f ;  /* 0x001c1f061f0e7589 */ /* 0x000f2800000e0000 */
[----:B------:R2:W4:Y:S04]  /*e7c0*/  SHFL.IDX PT, R15, R34, R6, 0x1c1f ;  /* 0x001c1f06220f7589 */ /* 0x00052800000e0000 */
[----:B------:R-:W-:Y:S04]  /*e7d0*/  SHFL.IDX PT, R56, R59, R12, 0x1c1f ;  /* 0x001c1f0c3b387589 */ /* 0x000fe800000e0000 */
[----:B------:R-:W4:Y:S04]  /*e7e0*/  SHFL.IDX PT, R55, R43, R6, 0x1c1f ;  /* 0x001c1f062b377589 */ /* 0x000f2800000e0000 */
[----:B------:R-:W-:Y:S04]  /*e7f0*/  SHFL.IDX PT, R9, R85, R12, 0x1c1f ;  /* 0x001c1f0c55097589 */ /* 0x000fe800000e0000 */
[----:B------:R-:W4:Y:S04]  /*e800*/  SHFL.IDX PT, R10, R20, R6, 0x1c1f ;  /* 0x001c1f06140a7589 */ /* 0x000f2800000e0000 */
[----:B------:R-:W-:Y:S04]  /*e810*/  SHFL.IDX PT, R57, R57, R12, 0x1c1f ;  /* 0x001c1f0c39397589 */ /* 0x000fe800000e0000 */
[----:B------:R3:W4:Y:S01]  /*e820*/  SHFL.IDX PT, R58, R47, R6, 0x1c1f ;  /* 0x001c1f062f3a7589 */ /* 0x00072200000e0000 */
[----:B0-----:R-:W-:-:S02]  /*e830*/  SEL R30, R33, R36, P0 ;  /* 0x00000024211e7207 */ /* 0x001fc40000000000 */
[----:B-1----:R-:W-:Y:S02]  /*e840*/  SEL R32, R36, R33, P0 ;  /* 0x0000002124207207 */ /* 0x002fe40000000000 */
[----:B--2---:R-:W-:Y:S02]  /*e850*/  SEL R34, R37, R40, P0 ;  /* 0x0000002825227207 */ /* 0x004fe40000000000 */
[----:B------:R-:W-:Y:S02]  /*e860*/  SEL R36, R40, R37, P0 ;  /* 0x0000002528247207 */ /* 0x000fe40000000000 */
[----:B------:R-:W-:Y:S02]  /*e870*/  SEL R35, R11, R38, P0 ;  /* 0x000000260b237207 */ /* 0x000fe40000000000 */
[----:B------:R-:W-:Y:S02]  /*e880*/  SEL R37, R38, R11, P0 ;  /* 0x0000000b26257207 */ /* 0x000fe40000000000 */
[----:B---3--:R-:W-:-:S02]  /*e890*/  SEL R47, R49, R50, P0 ;  /* 0x00000032312f7207 */ /* 0x008fc40000000000 */
[----:B----4-:R-:W-:Y:S02]  /*e8a0*/  SEL R38, R39, R42, P0 ;  /* 0x0000002a27267207 */ /* 0x010fe40000000000 */
        /* <DEDUP_REMOVED lines=37> */
[----:B0-----:R-:W-:Y:S02]  /*eb00*/  F2FP.BF16.F32.PACK_AB R12, R39, R38 ;  /* 0x00000026270c723e */ /* 0x001fe400000010ff */
[----:B------:R-:W-:Y:S02]  /*eb10*/  F2FP.BF16.F32.PACK_AB R13, R55, R54 ;  /* 0x00000036370d723e */ /* 0x000fe400000010ff */
[----:B------:R-:W-:Y:S02]  /*eb20*/  F2FP.BF16.F32.PACK_AB R14, R41, R40 ;  /* 0x00000028290e723e */ /* 0x000fe400000010ff */
[----:B------:R-:W-:Y:S01]  /*eb30*/  F2FP.BF16.F32.PACK_AB R15, R57, R56 ;  /* 0x00000038390f723e */ /* 0x000fe200000010ff */
[----:B------:R0:W-:Y:S04]  /*eb40*/  STSM.16.M88.4 [R24], R4 ;  /* 0x0000000418007844 */ /* 0x0001e80000000200 */
[----:B------:R-:W-:Y:S04]  /*eb50*/  STSM.16.M88.4 [R62], R8 ;  /* 0x000000083e007844 */ /* 0x000fe80000000200 */
[----:B------:R1:W-:Y:S01]  /*eb60*/  STSM.16.M88.4 [R64], R12 ;  /* 0x0000000c40007844 */ /* 0x0003e20000000200 */
[----:B------:R-:W-:Y:S01]  /*eb70*/  BAR.SYNC.DEFER_BLOCKING 0x1, 0x180 ;  /* 0x0046000000007b1d */ /* 0x000fe20000010000 */
[----:B------:R-:W-:-:S04]  /*eb80*/  ISETP.NE.U32.AND P0, PT, RZ, UR4, PT ;  /* 0x00000004ff007c0c */ /* 0x000fc8000bf05070 */
[----:B------:R-:W-:Y:S02]  /*eb90*/  ISETP.NE.AND.EX P0, PT, RZ, UR5, PT, P0 ;  /* 0x00000005ff007c0c */ /* 0x000fe4000bf05300 */
[----:B------:R-:W-:Y:S01]  /*eba0*/  IADD3 R58, P1, R66, UR4, RZ ;  /* 0x00000004423a7c10 */ /* 0x000fe2000ff3e0ff */
[----:B------:R-:W-:Y:S01]  /*ebb0*/  IMAD.MOV.U32 R65, RZ, RZ, RZ ;  /* 0x000000ffff417224 */ /* 0x000fe200078e00ff */
[----:B------:R-:W-:Y:S01]  /*ebc0*/  ISETP.GT.AND P3, PT, R70, 0x1, PT ;  /* 0x000000014600780c */ /* 0x000fe20003f64270 */
[----:B0-----:R-:W0:Y:S01]  /*ebd0*/  LDC R24, c[0x0][0xbe8] ;  /* 0x0002fa00ff187b82 */ /* 0x001e220000000800 */
[----:B------:R-:W-:-:S07]  /*ebe0*/  IADD3.X R59, R84, UR5, RZ, P1, !PT ;  /* 0x00000005543b7c10 */ /* 0x000fce0008ffe4ff */
[----:B-1----:R-:W1:Y:S01]  /*ebf0*/  LDC.64 R12, c[0x0][0xba8] ;  /* 0x0002ea00ff0c7b82 */ /* 0x002e620000000a00 */
[----:B------:R-:W2:Y:S01]  /*ec00*/  @P0 LDG.E R65, desc[UR40][R58.64] ;  /* 0x000000283a410981 */ /* 0x000ea2000c1e1900 */
[----:B------:R-:W-:-:S05]  /*ec10*/  IMAD.MOV.U32 R14, RZ, RZ, 0x9b8 ;  /* 0x000009b8ff0e7424 */ /* 0x000fca00078e00ff */
[----:B------:R-:W-:-:S04]  /*ec20*/  SEL R14, R14, 0x978, P3 ;  /* 0x000009780e0e7807 */ /* 0x000fc80001800000 */
[----:B------:R-:W3:Y:S08]  /*ec30*/  LDC.64 R4, c[0x0][R14+0x220] ;  /* 0x000088000e047b82 */ /* 0x000ef00000000a00 */
[----:B------:R-:W4:Y:S01]  /*ec40*/  LDC.64 R6, c[0x0][R14+0x218] ;  /* 0x000086000e067b82 */ /* 0x000f220000000a00 */
[----:B------:R-:W-:-:S04]  /*ec50*/  ISETP.NE.U32.AND P1, PT, RZ, UR6, PT ;  /* 0x00000006ff007c0c */ /* 0x000fc8000bf25070 */
[----:B------:R-:W-:-:S03]  /*ec60*/  ISETP.NE.AND.EX P1, PT, RZ, UR7, PT, P1 ;  /* 0x00000007ff007c0c */ /* 0x000fc6000bf25310 */
[----:B------:R-:W4:Y:S01]  /*ec70*/  LDC.64 R8, c[0x0][R14+0x228] ;  /* 0x00008a000e087b82 */ /* 0x000f220000000a00 */
[----:B0-----:R-:W-:-:S07]  /*ec80*/  ISETP.NE.AND P4, PT, R24, 0x1, PT ;  /* 0x000000011800780c */ /* 0x001fce0003f85270 */
[----:B------:R0:W0:Y:S02]  /*ec90*/  LDC.64 R10, c[0x0][R14+0x210] ;  /* 0x000084000e0a7b82 */ /* 0x0000240000000a00 */
[----:B------:R-:W-:Y:S01]  /*eca0*/  @P1 IADD3 R66, P2, R66, UR6, RZ ;  /* 0x0000000642421c10 */ /* 0x000fe2000ff5e0ff */
[----:B------:R-:W-:-:S03]  /*ecb0*/  ULDC UR6, c[0x0][0xa88] ;  /* 0x0002a20000067ab9 */ /* 0x000fc60000000800 */
[----:B------:R-:W-:Y:S01]  /*ecc0*/  @P1 IADD3.X R67, R84, UR7, RZ, P2, !PT ;  /* 0x0000000754431c10 */ /* 0x000fe200097fe4ff */
[----:B------:R-:W-:Y:S01]  /*ecd0*/  IMAD.U32 R69, RZ, RZ, UR6 ;  /* 0x00000006ff457e24 */ /* 0x000fe2000f8e00ff */
[----:B------:R-:W-:Y:S01]  /*ece0*/  ISETP.NE.U32.AND P2, PT, RZ, UR4, PT ;  /* 0x00000004ff007c0c */ /* 0x000fe2000bf45070 */
[----:B------:R-:W0:Y:S03]  /*ecf0*/  @P4 LDC R62, c[0x0][0xbec] ;  /* 0x0002fb00ff3e4b82 */ /* 0x000e260000000800 */
[----:B------:R-:W-:Y:S01]  /*ed00*/  ISETP.NE.AND.EX P2, PT, RZ, UR5, PT, P2 ;  /* 0x00000005ff007c0c */ /* 0x000fe2000bf45320 */
[----:B------:R1:W5:Y:S04]  /*ed10*/  @P1 LDG.E R69, desc[UR40][R66.64] ;  /* 0x0000002842451981 */ /* 0x000368000c1e1900 */
[----:B------:R-:W0:Y:S01]  /*ed20*/  @P4 LDC R77, c[0x0][0xbf0] ;  /* 0x0002fc00ff4d4b82 */ /* 0x000e220000000800 */
[----:B------:R-:W-:-:S02]  /*ed30*/  SEL R15, R80, RZ, !P2 ;  /* 0x000000ff500f7207 */ /* 0x000fc40005000000 */
[----:B-1----:R-:W-:Y:S02]  /*ed40*/  SEL R67, R82, RZ, !P2 ;  /* 0x000000ff52437207 */ /* 0x002fe40005000000 */
[----:B------:R-:W-:-:S03]  /*ed50*/  SEL R71, R72, RZ, P3 ;  /* 0x000000ff48477207 */ /* 0x000fc60001800000 */
[----:B------:R-:W1:Y:S01]  /*ed60*/  @!P3 LDC R12, c[0x0][0xb50] ;  /* 0x0002d400ff0cbb82 */ /* 0x000e620000000800 */
[----:B---3--:R-:W-:-:S04]  /*ed70*/  IMAD R5, R5, R67, RZ ;  /* 0x0000004305057224 */ /* 0x008fc800078e02ff */
[----:B------:R-:W-:Y:S02]  /*ed80*/  IMAD R75, R4, R15, R5 ;  /* 0x0000000f044b7224 */ /* 0x000fe400078e0205 */
[-C--:B----4-:R-:W-:Y:S01]  /*ed90*/  IMAD R73, R7, R22.reuse, RZ ;  /* 0x0000001607497224 */ /* 0x090fe200078e02ff */
[----:B------:R-:W3:Y:S01]  /*eda0*/  @!P3 LDC R13, c[0x0][0xb54] ;  /* 0x0002d500ff0dbb82 */ /* 0x000ee20000000800 */
[----:B------:R-:W-:-:S04]  /*edb0*/  IMAD.WIDE.U32 R6, R6, R22, RZ ;  /* 0x0000001606067225 */ /* 0x000fc800078e00ff */
[----:B------:R-:W-:-:S04]  /*edc0*/  IMAD.WIDE.U32 R4, R4, R67, RZ ;  /* 0x0000004304047225 */ /* 0x000fc800078e00ff */
[----:B------:R-:W-:Y:S02]  /*edd0*/  IMAD R15, R74, 0xc0, R78 ;  /* 0x000000c04a0f7824 */ /* 0x000fe400078e024e */
[----:B------:R-:W-:Y:S02]  /*ede0*/  IMAD.IADD R75, R5, 0x1, R75 ;  /* 0x00000001054b7824 */ /* 0x000fe400078e024b */
[----:B------:R-:W-:Y:S01]  /*edf0*/  IMAD.MOV.U32 R5, RZ, RZ, R15 ;  /* 0x000000ffff057224 */ /* 0x000fe200078e000f */
[----:B------:R-:W-:Y:S01]  /*ee00*/  IADD3 R7, R7, R73, RZ ;  /* 0x0000004907077210 */ /* 0x000fe20007ffe0ff */
[-C--:B------:R-:W-:Y:S02]  /*ee10*/  IMAD R73, R9, R71.reuse, RZ ;  /* 0x0000004709497224 */ /* 0x080fe400078e02ff */
[----:B------:R-:W-:-:S04]  /*ee20*/  IMAD.WIDE.U32 R8, R8, R71, RZ ;  /* 0x0000004708087225 */ /* 0x000fc800078e00ff */
[----:B------:R-:W-:Y:S01]  /*ee30*/  IMAD.IADD R73, R9, 0x1, R73 ;  /* 0x0000000109497824 */ /* 0x000fe200078e0249 */
[--C-:B--2---:R-:W-:Y:S01]  /*ee40*/  IADD3 R6, P2, P5, R4, R6, R65.reuse ;  /* 0x0000000604067210 */ /* 0x104fe20007d5e041 */
[----:B0-----:R-:W-:Y:S01]  /*ee50*/  @P4 IMAD.HI.U32 R4, R15, R62, RZ ;  /* 0x0000003e0f044227 */ /* 0x001fe200078e00ff */
        /* <DEDUP_REMOVED lines=14> */
[----:B---3--:R-:W-:Y:S01]  /*ef40*/  LEA.HI.X R13, R8, R13, R4, 0x2, P2 ;  /* 0x0000000d080d7211 */ /* 0x008fe200010f1404 */
[----:B------:R-:W-:Y:S06]  /*ef50*/  @P1 BRA `(.L_x_14065) ;  /* 0x0000000000101947 */ /* 0x000fec0003800000 */
[----:B------:R-:W-:Y:S05]  /*ef60*/  @!P0 BRA `(.L_x_14065) ;  /* 0x00000000000c8947 */ /* 0x000fea0003800000 */
[----:B------:R-:W2:Y:S04]  /*ef70*/  LDG.E R4, desc[UR40][R58.64] ;  /* 0x000000283a047981 */ /* 0x000ea8000c1e1900 */
[----:B-----5:R-:W2:Y:S02]  /*ef80*/  LDG.E R69, desc[UR40][R58.64+0x4] ;  /* 0x000004283a457981 */ /* 0x020ea4000c1e1900 */
[----:B--2---:R-:W-:-:S07]  /*ef90*/  IMAD.IADD R69, R69, 0x1, -R4 ;  /* 0x0000000145457824 */ /* 0x004fce00078e0a04 */
.L_x_14065:
        /* <DEDUP_REMOVED lines=20> */
[----:B------:R-:W-:Y:S01]  /*f0e0*/  SHF.R.S32.HI R64, RZ, 0x1f, R76 ;  /* 0x0000001fff407819 */ /* 0x000fe2000001144c */
[----:B------:R-:W1:Y:S01]  /*f0f0*/  @P4 LDC R33, c[0x0][0xbec] ;  /* 0x0002fb00ff214b82 */ /* 0x000e620000000800 */
[----:B------:R-:W-:Y:S02]  /*f100*/  ULDC.64 UR4, c[0x0][0xaa0] ;  /* 0x0002a80000047ab9 */ /* 0x000fe40000000a00 */
[----:B------:R-:W-:-:S04]  /*f110*/  LEA.HI R64, R64, R76, RZ, 0x3 ;  /* 0x0000004c40407211 */ /* 0x000fc800078f18ff */
[----:B------:R-:W-:Y:S01]  /*f120*/  SHF.R.S32.HI R64, RZ, 0x3, R64 ;  /* 0x00000003ff407819 */ /* 0x000fe20000011440 */
[----:B------:R-:W2:Y:S03]  /*f130*/  @P4 LDC R35, c[0x0][0xbf0] ;  /* 0x0002fc00ff234b82 */ /* 0x000ea60000000800 */
[----:B0-----:R-:W-:-:S05]  /*f140*/  LEA R5, R64, R0, 0x6 ;  /* 0x0000000040057211 */ /* 0x001fca00078e30ff */
        /* <DEDUP_REMOVED lines=20> */
[----:B------:R-:W-:Y:S02]  /*f290*/  IMAD R62, R62, UR4, RZ ;  /* 0x000000043e3e7c24 */ /* 0x000fe4000f8e02ff */
[----:B------:R-:W-:Y:S01]  /*f2a0*/  IMAD.X R5, RZ, RZ, R3, P0 ;  /* 0x000000ffff057224 */ /* 0x000fe200000e0603 */
[----:B------:R-:W-:Y:S01]  /*f2b0*/  SHF.R.U64 R2, R2, 0x3, RZ ;  /* 0x0000000302027819 */ /* 0x000fe200000012ff */
[----:B------:R-:W-:-:S03]  /*f2c0*/  IMAD R21, R65, UR5, R62 ;  /* 0x0000000541157c24 */ /* 0x000fc6000f8e023e */
[----:B------:R-:W-:Y:S01]  /*f2d0*/  LOP3.LUT R4, R2, R7, RZ, 0x3c, !PT ;  /* 0x0000000702047212 */ /* 0x000fe200078e3cff */
[----:B------:R-:W-:Y:S01]  /*f2e0*/  IMAD.WIDE.U32 R2, R65, UR4, RZ ;  /* 0x0000000441027c25 */ /* 0x000fe2000f8e00ff */
[----:B------:R-:W-:-:S03]  /*f2f0*/  ULDC.64 UR4, c[0x0][0xae8] ;  /* 0x0002ba0000047ab9 */ /* 0x000fc60000000a00 */
[----:B------:R-:W-:Y:S01]  /*f300*/  IMAD R20, R68, 0x30, R64 ;  /* 0x0000003044147824 */ /* 0x000fe200078e0240 */
[----:B------:R-:W-:Y:S01]  /*f310*/  SHF.R.S32.HI R32, RZ, 0x1f, R67 ;  /* 0x0000001fff207819 */ /* 0x000fe20000011443 */
[----:B------:R-:W-:Y:S01]  /*f320*/  IMAD.IADD R3, R3, 0x1, R21 ;  /* 0x0000000103037824 */ /* 0x000fe200078e0215 */
[----:B------:R-:W5:Y:S01]  /*f330*/  LD.E.128 R4, desc[UR40][R4.64] ;  /* 0x0000002804047980 */ /* 0x000f62000c101d00 */
[----:B------:R-:W-:Y:S02]  /*f340*/  IMAD R34, R74, 0xc0, R20 ;  /* 0x000000c04a227824 */ /* 0x000fe400078e0214 */
[----:B------:R-:W-:Y:S01]  /*f350*/  IMAD.WIDE.U32 R2, R22, UR4, R2 ;  /* 0x0000000416027c25 */ /* 0x000fe2000f8e0002 */
[----:B------:R-:W-:Y:S01]  /*f360*/  @!PT LDS RZ, [RZ] ;  /* 0x00000000fffff984 */ /* 0x000fe20000000800 */
[----:B------:R-:W-:Y:S01]  /*f370*/  @!PT LDS RZ, [RZ] ;  /* 0x00000000fffff984 */ /* 0x000fe20000000800 */
[----:B------:R-:W-:Y:S01]  /*f380*/  @!PT LDS RZ, [RZ] ;  /* 0x00000000fffff984 */ /* 0x000fe20000000800 */
[----:B------:R-:W-:Y:S01]  /*f390*/  @!PT LDS RZ, [RZ] ;  /* 0x00000000fffff984 */ /* 0x000fe20000000800 */
[----:B------:R0:W-:Y:S06]  /*f3a0*/  MEMBAR.ALL.CTA ;  /* 0x0000000000007992 */ /* 0x0001ec0000008000 */
[----:B0-----:R-:W0:Y:S01]  /*f3b0*/  FENCE.VIEW.ASYNC.S ;  /* 0x00000000000073c6 */ /* 0x001e220000000000 */
[----:B-1----:R-:W-:-:S04]  /*f3c0*/  @P4 IMAD.HI.U32 R20, R34, R33, RZ ;  /* 0x0000002122144227 */ /* 0x002fc800078e00ff */
[----:B------:R-:W-:Y:S01]  /*f3d0*/  IMAD R3, R22, UR5, R3 ;  /* 0x0000000516037c24 */ /* 0x000fe2000f8e0203 */
[----:B------:R-:W-:Y:S01]  /*f3e0*/  ULDC.64 UR4, c[0x0][0xaf0] ;  /* 0x0002bc0000047ab9 */ /* 0x000fe20000000a00 */
[----:B------:R-:W-:Y:S01]  /*f3f0*/  IMAD.MOV.U32 R21, RZ, RZ, R34 ;  /* 0x000000ffff157224 */ /* 0x000fe200078e0022 */
[----:B--2---:R-:W-:Y:S01]  /*f400*/  @P4 SHF.R.U32.HI R21, RZ, R35, R20 ;  /* 0x00000023ff154219 */ /* 0x004fe20000011614 */
        /* <DEDUP_REMOVED lines=17> */
[----:B------:R-:W-:Y:S01]  /*f520*/  ULDC.64 UR4, c[0x0][0xa80] ;  /* 0x0002a00000047ab9 */ /* 0x000fe20000000a00 */
[----:B------:R-:W-:Y:S01]  /*f530*/  IMAD R37, R74, 0xc0, R64 ;  /* 0x000000c04a257824 */ /* 0x000fe200078e0240 */
[C---:B------:R-:W-:Y:S01]  /*f540*/  LEA R22, P0, R2.reuse, UR4, 0x1 ;  /* 0x0000000402167c11 */ /* 0x040fe2000f8008ff */
[----:B------:R-:W-:Y:S01]  /*f550*/  ULDC UR4, c[0x0][0xac8] ;  /* 0x0002b20000047ab9 */ /* 0x000fe20000000800 */
[----:B------:R-:W-:Y:S01]  /*f560*/  IADD3 R3, R3, R21, RZ ;  /* 0x0000001503037210 */ /* 0x000fe20007ffe0ff */
[C---:B------:R-:W-:Y:S02]  /*f570*/  VIADD R21, R37.reuse, 0x60 ;  /* 0x0000006025157836 */ /* 0x040fe40000000000 */
[----:B0-----:R-:W0:Y:S01]  /*f580*/  SHFL.IDX PT, R35, R22, RZ, 0x181f ;  /* 0x00181fff16237589 */ /* 0x001e2200000e0000 */
[----:B------:R-:W-:Y:S01]  /*f590*/  LEA.HI.X R24, R2, UR5, R3, 0x1, P0 ;  /* 0x0000000502187c11 */ /* 0x000fe200080f0c03 */
[C---:B------:R-:W-:Y:S01]  /*f5a0*/  VIADD R3, R37.reuse, 0x30 ;  /* 0x0000003025037836 */ /* 0x040fe20000000000 */
[----:B------:R-:W-:Y:S01]  /*f5b0*/  ISETP.GE.AND P0, PT, R0, UR4, PT ;  /* 0x0000000400007c0c */ /* 0x000fe2000bf06270 */
[----:B------:R-:W1:Y:S03]  /*f5c0*/  SHFL.IDX PT, R39, R22, 0x1, 0x181f ;  /* 0x00381f0016277f89 */ /* 0x000e6600000e0000 */
[-C--:B------:R-:W-:Y:S01]  /*f5d0*/  ISETP.GE.OR P1, PT, R37, R58.reuse, P0 ;  /* 0x0000003a2500720c */ /* 0x080fe20000726670 */
[----:B------:R-:W2:Y:S01]  /*f5e0*/  SHFL.IDX PT, R41, R22, 0x2, 0x181f ;  /* 0x00581f0016297f89 */ /* 0x000ea200000e0000 */
[-C--:B------:R-:W-:Y:S01]  /*f5f0*/  ISETP.GE.OR P2, PT, R3, R58.reuse, P0 ;  /* 0x0000003a0300720c */ /* 0x080fe20000746670 */
[----:B------:R-:W-:Y:S01]  /*f600*/  VIADD R3, R18, 0x13220 ;  /* 0x0001322012037836 */ /* 0x000fe20000000000 */
[----:B------:R-:W-:Y:S01]  /*f610*/  ISETP.GE.OR P3, PT, R21, R58, P0 ;  /* 0x0000003a1500720c */ /* 0x000fe20000766670 */
[----:B------:R-:W2:Y:S03]  /*f620*/  SHFL.IDX PT, R33, R24, RZ, 0x181f ;  /* 0x00181fff18217589 */ /* 0x000ea600000e0000 */
[----:B------:R-:W-:Y:S01]  /*f630*/  PRMT R21, RZ, 0x654, R3 ;  /* 0x00000654ff157816 */ /* 0x000fe20000000003 */
[----:B------:R-:W2:Y:S03]  /*f640*/  SHFL.IDX PT, R34, R24, 0x1, 0x181f ;  /* 0x00381f0018227f89 */ /* 0x000ea600000e0000 */
[----:B------:R2:W-:Y:S01]  /*f650*/  SYNCS.ARRIVE.TRANS64.RED.A1T0 RZ, [R21+URZ], RZ ;  /* 0x000000ff15ff79a7 */ /* 0x0005e2000810043f */
[----:B------:R-:W2:Y:S01]  /*f660*/  SHFL.IDX PT, R36, R24, 0x2, 0x181f ;  /* 0x00581f0018247f89 */ /* 0x000ea200000e0000 */
[----:B0-----:R-:W-:Y:S01]  /*f670*/  @!P1 LEA R2, P4, R0, R35, 0x1 ;  /* 0x0000002300029211 */ /* 0x001fe200078808ff */
[----:B------:R-:W-:-:S02]  /*f680*/  VIADD R35, R37, 0x90 ;  /* 0x0000009025237836 */ /* 0x000fc40000000000 */
[----:B------:R-:W0:Y:S01]  /*f690*/  SHFL.IDX PT, R24, R24, 0x3, 0x181f ;  /* 0x00781f0018187f89 */ /* 0x000e2200000e0000 */
[C---:B-1----:R-:W-:Y:S02]  /*f6a0*/  @!P2 LEA R20, P5, R0.reuse, R39, 0x1 ;  /* 0x000000270014a211 */ /* 0x042fe400078a08ff */
[----:B------:R-:W-:Y:S01]  /*f6b0*/  ISETP.GE.OR P0, PT, R35, R58, P0 ;  /* 0x0000003a2300720c */ /* 0x000fe20000706670 */
        /* <DEDUP_REMOVED lines=13> */
.L_x_14066:
[----:B0-----:R-:W0:Y:S01]  /*f790*/  @P4 LDC R4, c[0x0][0xbec] ;  /* 0x0002fb00ff044b82 */ /* 0x001e220000000800 */
[----:B------:R-:W-:Y:S01]  /*f7a0*/  ULDC.64 UR4, c[0x0][0xb08] ;  /* 0x0002c20000047ab9 */ /* 0x000fe20000000a00 */
[----:B------:R-:W2:Y:S01]  /*f7b0*/  LDL R71, [R1+0x5c] ;  /* 0x00005c0001477983 */ /* 0x000ea20000100800 */
[----:B------:R-:W-:Y:S01]  /*f7c0*/  IMAD R62, R62, UR4, RZ ;  /* 0x000000043e3e7c24 */ /* 0x000fe2000f8e02ff */
[----:B------:R-:W-:Y:S01]  /*f7d0*/  SHF.R.S32.HI R0, RZ, 0x1f, R67 ;  /* 0x0000001fff007819 */ /* 0x000fe20000011443 */
[C---:B------:R-:W-:Y:S01]  /*f7e0*/  IMAD.WIDE.U32 R2, R65.reuse, UR4, RZ ;  /* 0x0000000441027c25 */ /* 0x040fe2000f8e00ff */
[----:B------:R1:W5:Y:S01]  /*f7f0*/  LDL R70, [R1+0x90] ;  /* 0x0000900001467983 */ /* 0x0003620000100800 */
[----:B------:R-:W-:Y:S01]  /*f800*/  ULDC.64 UR6, c[0x0][0xb30] ;  /* 0x0002cc0000067ab9 */ /* 0x000fe20000000a00 */
[----:B------:R-:W3:Y:S01]  /*f810*/  @P4 LDC R11, c[0x0][0xbf0] ;  /* 0x0002fc00ff0b4b82 */ /* 0x000ee20000000800 */
[----:B------:R-:W-:Y:S01]  /*f820*/  IMAD R65, R65, UR5, R62 ;  /* 0x0000000541417c24 */ /* 0x000fe2000f8e023e */
[----:B------:R-:W-:Y:S01]  /*f830*/  ULDC.64 UR4, c[0x0][0xb38] ;  /* 0x0002ce0000047ab9 */ /* 0x000fe20000000a00 */
[----:B------:R-:W-:Y:S01]  /*f840*/  IMAD.MOV.U32 R5, RZ, RZ, R15 ;  /* 0x000000ffff057224 */ /* 0x000fe200078e000f */
[----:B------:R1:W5:Y:S01]  /*f850*/  LDL R69, [R1+0x74] ;  /* 0x0000740001457983 */ /* 0x0003620000100800 */
[----:B------:R-:W-:-:S03]  /*f860*/  IMAD.IADD R3, R3, 0x1, R65 ;  /* 0x0000000103037824 */ /* 0x000fc600078e0241 */
[----:B------:R1:W5:Y:S01]  /*f870*/  LDL R68, [R1+0x8c] ;  /* 0x00008c0001447983 */ /* 0x0003620000100800 */
[----:B------:R-:W-:-:S03]  /*f880*/  IMAD.WIDE.U32 R2, R22, UR4, R2 ;  /* 0x0000000416027c25 */ /* 0x000fc6000f8e0002 */
[----:B------:R1:W5:Y:S01]  /*f890*/  LDL R66, [R1+0x88] ;  /* 0x0000880001427983 */ /* 0x0003620000100800 */
[----:B------:R-:W-:Y:S01]  /*f8a0*/  IMAD R3, R22, UR5, R3 ;  /* 0x0000000516037c24 */ /* 0x000fe2000f8e0203 */
[----:B------:R-:W-:Y:S01]  /*f8b0*/  ULDC.64 UR4, c[0x0][0xb40] ;  /* 0x0002d00000047ab9 */ /* 0x000fe20000000a00 */
[----:B0-----:R-:W-:Y:S01]  /*f8c0*/  @P4 IMAD.HI.U32 R4, R15, R4, RZ ;  /* 0x000000040f044227 */ /* 0x001fe200078e00ff */
[----:B------:R1:W5:Y:S03]  /*f8d0*/  LDL R65, [R1+0x6c] ;  /* 0x00006c0001417983 */ /* 0x0003660000100800 */
[----:B------:R-:W-:Y:S01]  /*f8e0*/  IMAD R0, R0, UR4, RZ ;  /* 0x0000000400007c24 */ /* 0x000fe2000f8e02ff */
[----:B------:R1:W5:Y:S01]  /*f8f0*/  LDL R64, [R1+0x84] ;  /* 0x0000840001407983 */ /* 0x0003620000100800 */
[----:B------:R-:W-:Y:S01]  /*f900*/  IMAD.WIDE.U32 R2, R67, UR4, R2 ;  /* 0x0000000443027c25 */ /* 0x000fe2000f8e0002 */
[----:B---3--:R-:W-:-:S02]  /*f910*/  @P4 SHF.R.U32.HI R5, RZ, R11, R4 ;  /* 0x0000000bff054219 */ /* 0x008fc40000011604 */
[----:B------:R1:W5:Y:S01]  /*f920*/  LDL R63, [R1+0x68] ;  /* 0x00006800013f7983 */ /* 0x0003620000100800 */
[----:B------:R-:W-:Y:S01]  /*f930*/  IMAD R7, R67, UR5, R0 ;  /* 0x0000000543077c24 */ /* 0x000fe2000f8e0200 */
[----:B------:R-:W-:Y:S01]  /*f940*/  ULDC.64 UR4, c[0x0][0xb48] ;  /* 0x0002d20000047ab9 */ /* 0x000fe20000000a00 */
[----:B------:R-:W-:Y:S01]  /*f950*/  SHF.R.S32.HI R0, RZ, 0x1f, R5 ;  /* 0x0000001fff007819 */ /* 0x000fe20000011405 */
[----:B------:R1:W5:Y:S01]  /*f960*/  LDL R67, [R1+0x70] ;  /* 0x0000700001437983 */ /* 0x0003620000100800 */
[----:B------:R-:W-:Y:S02]  /*f970*/  IMAD.IADD R3, R3, 0x1, R7 ;  /* 0x0000000103037824 */ /* 0x000fe400078e0207 */
[----:B------:R-:W-:Y:S01]  /*f980*/  IMAD.MOV R7, RZ, RZ, -R5 ;  /* 0x000000ffff077224 */ /* 0x000fe200078e0a05 */
[----:B------:R1:W5:Y:S01]  /*f990*/  LDL R62, [R1+0x80] ;  /* 0x00008000013e7983 */ /* 0x0003620000100800 */
[----:B------:R-:W-:-:S03]  /*f9a0*/  IMAD.WIDE.U32 R2, R72, UR4, R2 ;  /* 0x0000000448027c25 */ /* 0x000fc6000f8e0002 */
[----:B------:R1:W5:Y:S01]  /*f9b0*/  LDL R61, [R1+0x64] ;  /* 0x00006400013d7983 */ /* 0x0003620000100800 */
[----:B------:R-:W-:Y:S02]  /*f9c0*/  IMAD R7, R24, R7, R15 ;  /* 0x0000000718077224 */ /* 0x000fe400078e020f */
[----:B------:R-:W-:Y:S01]  /*f9d0*/  IMAD R0, R0, UR6, RZ ;  /* 0x0000000600007c24 */ /* 0x000fe2000f8e02ff */
[----:B------:R1:W5:Y:S01]  /*f9e0*/  LDL R60, [R1+0x7c] ;  /* 0x00007c00013c7983 */ /* 0x0003620000100800 */
[----:B------:R-:W-:Y:S01]  /*f9f0*/  IMAD R3, R72, UR5, R3 ;  /* 0x0000000548037c24 */ /* 0x000fe2000f8e0203 */
[----:B------:R-:W-:Y:S02]  /*fa00*/  ULDC.64 UR4, c[0x0][0xb28] ;  /* 0x0002ca0000047ab9 */ /* 0x000fe40000000a00 */
        /* <DEDUP_REMOVED lines=9> */
[----:B------:R-:W-:Y:S01]  /*faa0*/  ULDC.64 UR4, c[0x0][0xb00] ;  /* 0x0002c00000047ab9 */ /* 0x000fe20000000a00 */
[----:B------:R-:W-:Y:S01]  /*fab0*/  IADD3 R4, R18, 0x13220, RZ ;  /* 0x0001322012047810 */ /* 0x000fe20007ffe0ff */
[----:B------:R-:W-:Y:S01]  /*fac0*/  IMAD.IADD R3, R3, 0x1, R5 ;  /* 0x0000000103037824 */ /* 0x000fe200078e0205 */
[----:B------:R-:W-:-:S02]  /*fad0*/  LEA R0, P1, R2, UR4, 0x2 ;  /* 0x0000000402007c11 */ /* 0x000fc4000f8210ff */
[----:B------:R-:W-:Y:S02]  /*fae0*/  PRMT R4, RZ, 0x654, R4 ;  /* 0x00000654ff047816 */ /* 0x000fe40000000004 */
[----:B------:R-:W-:Y:S01]  /*faf0*/  LEA.HI.X R8, R2, UR5, R3, 0x2, P1 ;  /* 0x0000000502087c11 */ /* 0x000fe200088f1403 */
[----:B------:R-:W-:Y:S01]  /*fb00*/  BSSY B1, `(.L_x_14068) ;  /* 0x0000027000017945 */ /* 0x000fe20003800000 */
[----:B------:R0:W-:Y:S03]  /*fb10*/  SYNCS.ARRIVE.TRANS64.RED.A1T0 RZ, [R4+URZ], RZ ;  /* 0x000000ff04ff79a7 */ /* 0x0001e6000810043f */
[----:B------:R1:W3:Y:S04]  /*fb20*/  SHFL.IDX PT, R5, R8, RZ, 0x1c1f ;  /* 0x001c1fff08057589 */ /* 0x0002e800000e0000 */
[----:B0-----:R1:W0:Y:S01]  /*fb30*/  SHFL.IDX PT, R4, R0, RZ, 0x1c1f ;  /* 0x001c1fff00047589 */ /* 0x00122200000e0000 */
[----:B--2---:R-:W-:-:S05]  /*fb40*/  VIADD R59, R71, 0x8 ;  /* 0x00000008473b7836 */ /* 0x004fca0000000000 */
[----:B------:R-:W-:Y:S01]  /*fb50*/  SHF.R.S32.HI R22, RZ, 0x1f, R59 ;  /* 0x0000001fff167819 */ /* 0x000fe2000001143b */
[----:B01-3--:R-:W-:Y:S06]  /*fb60*/  @P0 BRA `(.L_x_14069) ;  /* 0x0000000000800947 */ /* 0x00bfec0003800000 */
[----:B------:R-:W-:Y:S02]  /*fb70*/  ULDC UR4, c[0x0][0xac8] ;  /* 0x0002b20000047ab9 */ /* 0x000fe40000000800 */
[----:B------:R-:W-:Y:S02]  /*fb80*/  ISETP.GE.AND P1, PT, R59, UR4, PT ;  /* 0x000000043b007c0c */ /* 0x000fe4000bf26270 */
[----:B------:R-:W-:Y:S02]  /*fb90*/  ISETP.GE.AND P0, PT, R71, UR4, PT ;  /* 0x0000000447007c0c */ /* 0x000fe4000bf06270 */
[----:B-----5:R-:W-:Y:S02]  /*fba0*/  ISETP.GE.AND P4, PT, R69, UR4, PT ;  /* 0x0000000445007c0c */ /* 0x020fe4000bf86270 */
[----:B------:R-:W-:Y:S02]  /*fbb0*/  ISETP.GE.AND P5, PT, R67, UR4, PT ;  /* 0x0000000443007c0c */ /* 0x000fe4000bfa6270 */
[----:B------:R-:W-:-:S05]  /*fbc0*/  ISETP.GE.AND P3, PT, R65, UR4, PT ;  /* 0x0000000441007c0c */ /* 0x000fca000bf66270 */
[-C--:B------:R-:W-:Y:S02]  /*fbd0*/  @!P1 LEA R6, P2, R59, R4.reuse, 0x2 ;  /* 0x000000043b069211 */ /* 0x080fe400078410ff */
[----:B------:R-:W-:Y:S02]  /*fbe0*/  @!P0 IMAD.WIDE R2, R71, 0x4, R4 ;  /* 0x0000000447028825 */ /* 0x000fe400078e0204 */
[-C--:B------:R-:W-:Y:S02]  /*fbf0*/  @!P1 LEA.HI.X R7, R59, R5.reuse, R22, 0x2, P2 ;  /* 0x000000053b079211 */ /* 0x080fe400010f1416 */
[----:B------:R-:W-:Y:S01]  /*fc00*/  ISETP.GE.AND P2, PT, R63, UR4, PT ;  /* 0x000000043f007c0c */ /* 0x000fe2000bf46270 */
[----:B------:R0:W-:Y:S01]  /*fc10*/  @!P0 ST.E.64 desc[UR40][R2.64], R20 ;  /* 0x0000001402008985 */ /* 0x0001e2000c101b28 */
[-C--:B------:R-:W-:Y:S02]  /*fc20*/  @!P4 LEA R10, P0, R69, R4.reuse, 0x2 ;  /* 0x00000004450ac211 */ /* 0x080fe400078010ff */
[----:B------:R-:W-:Y:S01]  /*fc30*/  @!P5 LEA R12, P6, R67, R4, 0x2 ;  /* 0x00000004430cd211 */ /* 0x000fe200078c10ff */
[----:B------:R1:W-:Y:S01]  /*fc40*/  @!P1 ST.E.64 desc[UR40][R6.64], R28 ;  /* 0x0000001c06009985 */ /* 0x0003e2000c101b28 */
[----:B------:R-:W-:-:S02]  /*fc50*/  @!P4 LEA.HI.X R11, R69, R5, R70, 0x2, P0 ;  /* 0x00000005450bc211 */ /* 0x000fc400000f1446 */
[----:B------:R-:W-:Y:S02]  /*fc60*/  ISETP.GE.AND P1, PT, R61, UR4, PT ;  /* 0x000000043d007c0c */ /* 0x000fe4000bf26270 */
[----:B------:R-:W-:Y:S01]  /*fc70*/  ISETP.GE.AND P0, PT, R24, UR4, PT ;  /* 0x0000000418007c0c */ /* 0x000fe2000bf06270 */
[----:B------:R2:W-:Y:S01]  /*fc80*/  @!P4 ST.E.64 desc[UR40][R10.64], R30 ;  /* 0x0000001e0a00c985 */ /* 0x0005e2000c101b28 */
[-C--:B------:R-:W-:Y:S02]  /*fc90*/  @!P5 LEA.HI.X R13, R67, R5.reuse, R68, 0x2, P6 ;  /* 0x00000005430dd211 */ /* 0x080fe400030f1444 */
[-C--:B------:R-:W-:Y:S02]  /*fca0*/  @!P2 LEA R14, P4, R63, R4.reuse, 0x2 ;  /* 0x000000043f0ea211 */ /* 0x080fe400078810ff */
[----:B0-----:R-:W-:Y:S01]  /*fcb0*/  @!P3 LEA R2, P6, R65, R4, 0x2 ;  /* 0x000000044102b211 */ /* 0x001fe200078c10ff */
[----:B------:R2:W-:Y:S01]  /*fcc0*/  @!P5 ST.E.64 desc[UR40][R12.64], R32 ;  /* 0x000000200c00d985 */ /* 0x0005e2000c101b28 */
[----:B------:R-:W-:-:S02]  /*fcd0*/  @!P2 LEA.HI.X R15, R63, R5, R64, 0x2, P4 ;  /* 0x000000053f0fa211 */ /* 0x000fc400020f1440 */
[-C--:B------:R-:W-:Y:S02]  /*fce0*/  @!P3 LEA.HI.X R3, R65, R5.reuse, R66, 0x2, P6 ;  /* 0x000000054103b211 */ /* 0x080fe400030f1442 */
[CC--:B-1----:R-:W-:Y:S02]  /*fcf0*/  @!P1 LEA R6, P5, R61.reuse, R4.reuse, 0x2 ;  /* 0x000000043d069211 */ /* 0x0c2fe400078a10ff */
[C---:B------:R-:W-:Y:S01]  /*fd00*/  @!P0 LEA R4, P6, R24.reuse, R4, 0x2 ;  /* 0x0000000418048211 */ /* 0x040fe200078c10ff */
[----:B------:R2:W-:Y:S01]  /*fd10*/  @!P3 ST.E.64 desc[UR40][R2.64], R34 ;  /* 0x000000220200b985 */ /* 0x0005e2000c101b28 */
[-C--:B------:R-:W-:Y:S02]  /*fd20*/  @!P1 LEA.HI.X R7, R61, R5.reuse, R62, 0x2, P5 ;  /* 0x000000053d079211 */ /* 0x080fe400028f143e */
[----:B------:R-:W-:Y:S01]  /*fd30*/  @!P0 LEA.HI.X R5, R24, R5, R60, 0x2, P6 ;  /* 0x0000000518058211 */ /* 0x000fe200030f143c */
[----:B------:R2:W-:Y:S04]  /*fd40*/  @!P2 ST.E.64 desc[UR40][R14.64], R36 ;  /* 0x000000240e00a985 */ /* 0x0005e8000c101b28 */
[----:B------:R2:W-:Y:S04]  /*fd50*/  @!P1 ST.E.64 desc[UR40][R6.64], R38 ;  /* 0x0000002606009985 */ /* 0x0005e8000c101b28 */
[----:B------:R2:W-:Y:S02]  /*fd60*/  @!P0 ST.E.64 desc[UR40][R4.64], R40 ;  /* 0x0000002804008985 */ /* 0x0005e4000c101b28 */
.L_x_14069:
[----:B------:R-:W-:Y:S05]  /*fd70*/  BSYNC B1 ;  /* 0x0000000000017941 */ /* 0x000fea0003800000 */
.L_x_14068:
[----:B------:R-:W-:Y:S01]  /*fd80*/  ISETP.GE.AND P0, PT, R9, R58, PT ;  /* 0x0000003a0900720c */ /* 0x000fe20003f06270 */
[----:B--2---:R4:W0:Y:S04]  /*fd90*/  SHFL.IDX PT, R5, R8, 0x1, 0x1c1f ;  /* 0x003c1f0008057f89 */ /* 0x00482800000e0000 */
[----:B------:R4:W1:Y:S08]  /*fda0*/  SHFL.IDX PT, R4, R0, 0x1, 0x1c1f ;  /* 0x003c1f0000047f89 */ /* 0x00087000000e0000 */
[----:B----4-:R-:W-:Y:S05]  /*fdb0*/  @P0 BRA `(.L_x_14067) ;  /* 0x0000000c00080947 */ /* 0x010fea0003800000 */
[----:B------:R-:W-:Y:S02]  /*fdc0*/  ULDC UR4, c[0x0][0xac8] ;  /* 0x0002b20000047ab9 */ /* 0x000fe40000000800 */
[----:B------:R-:W-:Y:S02]  /*fdd0*/  ISETP.GE.AND P1, PT, R59, UR4, PT ;  /* 0x000000043b007c0c */ /* 0x000fe4000bf26270 */
[----:B------:R-:W-:Y:S02]  /*fde0*/  ISETP.GE.AND P4, PT, R71, UR4, PT ;  /* 0x0000000447007c0c */ /* 0x000fe4000bf86270 */
[----:B-----5:R-:W-:Y:S02]  /*fdf0*/  ISETP.GE.AND P3, PT, R69, UR4, PT ;  /* 0x0000000445007c0c */ /* 0x020fe4000bf66270 */
[----:B------:R-:W-:Y:S02]  /*fe00*/  ISETP.GE.AND P0, PT, R67, UR4, PT ;  /* 0x0000000443007c0c */ /* 0x000fe4000bf06270 */
[----:B------:R-:W-:-:S05]  /*fe10*/  ISETP.GE.AND P5, PT, R61, UR4, PT ;  /* 0x000000043d007c0c */ /* 0x000fca000bfa6270 */
[-C--:B-1----:R-:W-:Y:S02]  /*fe20*/  @!P1 LEA R6, P2, R59, R4.reuse, 0x2 ;  /* 0x000000043b069211 */ /* 0x082fe400078410ff */
[----:B0-----:R-:W-:Y:S02]  /*fe30*/  @!P4 IMAD.WIDE R2, R71, 0x4, R4 ;  /* 0x000000044702c825 */ /* 0x001fe400078e0204 */
[-C--:B------:R-:W-:Y:S02]  /*fe40*/  @!P1 LEA.HI.X R7, R59, R5.reuse, R22, 0x2, P2 ;  /* 0x000000053b079211 */ /* 0x080fe400010f1416 */
[----:B------:R-:W-:Y:S01]  /*fe50*/  ISETP.GE.AND P2, PT, R65, UR4, PT ;  /* 0x0000000441007c0c */ /* 0x000fe2000bf46270 */
[----:B------:R0:W-:Y:S01]  /*fe60*/  @!P4 ST.E.64 desc[UR40][R2.64], R42 ;  /* 0x0000002a0200c985 */ /* 0x0001e2000c101b28 */
[----:B------:R-:W-:Y:S02]  /*fe70*/  ISETP.GE.AND P4, PT, R63, UR4, PT ;  /* 0x000000043f007c0c */ /* 0x000fe4000bf86270 */
[C---:B------:R-:W-:Y:S01]  /*fe80*/  @!P3 LEA R8, P6, R69.reuse, R4, 0x2 ;  /* 0x000000044508b211 */ /* 0x040fe200078c10ff */
[----:B------:R4:W-:Y:S03]  /*fe90*/  @!P1 ST.E.64 desc[UR40][R6.64], R44 ;  /* 0x0000002c06009985 */ /* 0x0009e6000c101b28 */
[----:B------:R-:W-:-:S02]  /*fea0*/  @!P3 LEA.HI.X R9, R69, R5, R70, 0x2, P6 ;  /* 0x000000054509b211 */ /* 0x000fc400030f1446 */
[----:B------:R-:W-:-:S03]  /*feb0*/  @!P0 LEA R10, P6, R67, R4, 0x2 ;  /* 0x00000004430a8211 */ /* 0x000fc600078c10ff */
[----:B------:R4:W-:Y:S01]  /*fec0*/  @!P3 ST.E.64 desc[UR40][R8.64], R46 ;  /* 0x0000002e0800b985 */ /* 0x0009e2000c101b28 */
[-C--:B------:R-:W-:Y:S02]  /*fed0*/  @!P2 LEA R12, P1, R65, R4.reuse, 0x2 ;  /* 0x00000004410ca211 */ /* 0x080fe400078210ff */
[-C--:B------:R-:W-:Y:S02]  /*fee0*/  @!P0 LEA.HI.X R11, R67, R5.reuse, R68, 0x2, P6 ;  /* 0x00000005430b8211 */ /* 0x080fe400030f1444 */
[-C--:B------:R-:W-:Y:S02]  /*fef0*/  @!P4 LEA R14, P3, R63, R4.reuse, 0x2 ;  /* 0x000000043f0ec211 */ /* 0x080fe400078610ff */
[----:B0-----:R-:W-:Y:S01]  /*ff00*/  @!P5 LEA R2, P6, R61, R4, 0x2 ;  /* 0x000000043d02d211 */ /* 0x001fe200078c10ff */
[----:B------:R4:W-:Y:S01]  /*ff10*/  @!P0 ST.E.64 desc[UR40][R10.64], R48 ;  /* 0x000000300a008985 */ /* 0x0009e2000c101b28 */
[-C--:B------:R-:W-:Y:S02]  /*ff20*/  @!P2 LEA.HI.X R13, R65, R5.reuse, R66, 0x2, P1 ;  /* 0x00000005410da211 */ /* 0x080fe400008f1442 */
[----:B------:R-:W-:-:S02]  /*ff30*/  @!P4 LEA.HI.X R15, R63, R5, R64, 0x2, P3 ;  /* 0x000000053f0fc211 */ /* 0x000fc400018f1440 */
        /* <DEDUP_REMOVED lines=10> */
.L_x_14064:
[----:B------:R-:W2:Y:S01]  /*ffe0*/  LDL.LU R4, [R1+0x44] ;  /* 0x0000440001047983 */ /* 0x000ea20000300800 */
[----:B------:R-:W-:Y:S01]  /*fff0*/  ULDC.64 UR6, c[0x0][0xc08] ;  /* 0x0003020000067ab9 */ /* 0x000fe20000000a00 */
[----:B------:R-:W-:Y:S02]  /*10000*/  ULDC.64 UR4, c[0x0][0xc00] ;  /* 0x0003000000047ab9 */ /* 0x000fe40000000a00 */
[----:B------:R-:W3:Y:S01]  /*10010*/  LDL.LU R7, [R1+0x48] ;  /* 0x0000480001077983 */ /* 0x000ee20000300800 */
[----:B------:R-:W-:Y:S01]  /*10020*/  ISETP.NE.U32.AND P1, PT, RZ, UR6, PT ;  /* 0x00000006ff007c0c */ /* 0x000fe2000bf25070 */
[----:B------:R-:W-:Y:S01]  /*10030*/  IMAD.MOV.U32 R15, RZ, RZ, RZ ;  /* 0x000000ffff0f7224 */ /* 0x000fe200078e00ff */
[----:B------:R-:W-:Y:S01]  /*10040*/  ISETP.NE.U32.AND P0, PT, RZ, UR4, PT ;  /* 0x00000004ff007c0c */ /* 0x000fe2000bf05070 */
[----:B------:R-:W1:Y:S01]  /*10050*/  S2R R6, SR_TID.X ;  /* 0x0000000000067919 */ /* 0x000e620000002100 */
[----:B------:R-:W-:Y:S02]  /*10060*/  ISETP.NE.AND.EX P1, PT, RZ, UR7, PT, P1 ;  /* 0x00000007ff007c0c */ /* 0x000fe4000bf25310 */
[----:B------:R-:W-:-:S02]  /*10070*/  ISETP.NE.AND.EX P0, PT, RZ, UR5, PT, P0 ;  /* 0x00000005ff007c0c */ /* 0x000fc4000bf05300 */
[----:B--2---:R-:W-:Y:S01]  /*10080*/  IADD3 R2, P2, R4, UR4, RZ ;  /* 0x0000000404027c10 */ /* 0x004fe2000ff5e0ff */
[----:B------:R-:W-:-:S03]  /*10090*/  ULDC UR4, c[0x0][0xa88] ;  /* 0x0002a20000047ab9 */ /* 0x000fc60000000800 */
[----:B---3--:R-:W-:-:S05]  /*100a0*/  IADD3.X R3, R7, UR5, RZ, P2, !PT ;  /* 0x0000000507037c10 */ /* 0x008fca00097fe4ff */
[----:B------:R-:W-:Y:S01]  /*100b0*/  @P1 IADD3 R4, P2, R4, UR6, RZ ;  /* 0x0000000604041c10 */ /* 0x000fe2000ff5e0ff */
[----:B------:R-:W-:Y:S01]  /*100c0*/  IMAD.U32 R14, RZ, RZ, UR4 ;  /* 0x00000004ff0e7e24 */ /* 0x000fe2000f8e00ff */
[----:B------:R2:W5:Y:S02]  /*100d0*/  @P0 LDG.E R15, desc[UR40][R2.64] ;  /* 0x00000028020f0981 */ /* 0x000564000c1e1900 */
[----:B------:R-:W-:Y:S01]  /*100e0*/  @P1 IADD3.X R5, R7, UR7, RZ, P2, !PT ;  /* 0x0000000707051c10 */ /* 0x000fe200097fe4ff */
[----:B-1----:R-:W-:-:S04]  /*100f0*/  VIADD R34, R6, 0xffffff80 ;  /* 0xffffff8006227836 */ /* 0x002fc80000000000 */
[----:B------:R2:W5:Y:S01]  /*10100*/  @P1 LDG.E R14, desc[UR40][R4.64] ;  /* 0x00000028040e1981 */ /* 0x000562000c1e1900 */
[----:B------:R-:W-:Y:S02]  /*10110*/  ISETP.GT.AND P3, PT, R34, 0xbf, PT ;  /* 0x000000bf2200780c */ /* 0x000fe40003f64270 */
[----:B------:R-:W-:Y:S01]  /*10120*/  ISETP.GT.AND P2, PT, R70, 0x1, PT ;  /* 0x000000014600780c */ /* 0x000fe20003f44270 */
[----:B------:R-:W-:-:S12]  /*10130*/  @P1 BRA `(.L_x_14070) ;  /* 0x0000000000101947 */ /* 0x000fd80003800000 */
[----:B------:R-:W-:Y:S05]  /*10140*/  @!P0 BRA `(.L_x_14070) ;  /* 0x00000000000c8947 */ /* 0x000fea0003800000 */
[----:B--2---:R-:W2:Y:S04]  /*10150*/  LDG.E R5, desc[UR40][R2.64] ;  /* 0x0000002802057981 */ /* 0x004ea8000c1e1900 */
[----:B-----5:R-:W2:Y:S02]  /*10160*/  LDG.E R14, desc[UR40][R2.64+0x4] ;  /* 0x00000428020e7981 */ /* 0x020ea4000c1e1900 */
[----:B--2---:R-:W-:-:S07]  /*10170*/  IMAD.IADD R14, R14, 0x1, -R5 ;  /* 0x000000010e0e7824 */ /* 0x004fce00078e0a05 */
.L_x_14070:
        /* <DEDUP_REMOVED lines=20> */
[----:B------:R-:W1:Y:S08]  /*102c0*/  LDC.64 R2, c[0x0][0xba8] ;  /* 0x0002ea00ff027b82 */ /* 0x000e700000000a00 */
        /* <DEDUP_REMOVED lines=14> */
[----:B------:R-:W-:Y:S01]  /*103b0*/  IMAD.WIDE.U32 R8, R10, R29, RZ ;  /* 0x0000001d0a087225 */ /* 0x000fe200078e00ff */
[----:B------:R-:W-:-:S03]  /*103c0*/  IADD3 R13, R33, R13, RZ ;  /* 0x0000000d210d7210 */ /* 0x000fc60007ffe0ff */
[----:B------:R-:W-:Y:S01]  /*103d0*/  IMAD.IADD R11, R9, 0x1, R11 ;  /* 0x00000001090b7824 */ /* 0x000fe200078e020b */
[----:B------:R-:W-:Y:S01]  /*103e0*/  IADD3 R12, P0, P1, R8, R12, R15 ;  /* 0x0000000c080c7210 */ /* 0x000fe2000791e00f */
[----:B------:R-:W-:-:S04]  /*103f0*/  IMAD.MOV R8, RZ, RZ, -R21 ;  /* 0x000000ffff087224 */ /* 0x000fc800078e0a15 */
[----:B------:R-:W-:Y:S01]  /*10400*/  IMAD R9, R31, R8, R30 ;  /* 0x000000081f097224 */ /* 0x000fe200078e021e */
[----:B------:R-:W-:-:S03]  /*10410*/  IADD3.X R8, R11, R13, R24, P0, P1 ;  /* 0x0000000d0b087210 */ /* 0x000fc600007e2418 */
[----:B0-----:R-:W-:Y:S01]  /*10420*/  IMAD R5, R5, R9, RZ ;  /* 0x0000000905057224 */ /* 0x001fe200078e02ff */
        /* <DEDUP_REMOVED lines=11> */
[----:B-1----:R-:W-:-:S04]  /*104e0*/  LEA R2, P0, R4, R2, 0x2 ;  /* 0x0000000204027211 */ /* 0x002fc800078010ff */
[----:B---3--:R-:W-:Y:S01]  /*104f0*/  LEA.HI.X R3, R4, R3, R5, 0x2, P0 ;  /* 0x0000000304037211 */ /* 0x008fe200000f1405 */
[----:B------:R-:W-:-:S05]  /*10500*/  IMAD.MOV.U32 R5, RZ, RZ, -0x800000 ;  /* 0xff800000ff057424 */ /* 0x000fca00078e00ff */
[----:B------:R1:W-:Y:S03]  /*10510*/  STG.E desc[UR40][R2.64], R5 ;  /* 0x0000000502007986 */ /* 0x0003e6000c101928 */
.L_x_14072:
[----:B------:R-:W-:Y:S05]  /*10520*/  BSYNC B1 ;  /* 0x0000000000017941 */ /* 0x000fea0003800000 */
.L_x_14071:
[----:B------:R-:W-:Y:S05]  /*10530*/  @P2 BRA `(.L_x_14067) ;  /* 0x0000000400282947 */ /* 0x000fea0003800000 */
[----:B------:R-:W2:Y:S01]  /*10540*/  LDL.LU R10, [R1+0x54] ;  /* 0x00005400010a7983 */ /* 0x000ea20000300800 */
[----:B------:R-:W3:Y:S01]  /*10550*/  LDC R11, c[0x0][0xbe8] ;  /* 0x0002fa00ff0b7b82 */ /* 0x000ee20000000800 */
[----:B------:R-:W-:Y:S01]  /*10560*/  SHF.R.S32.HI R12, RZ, 0x1f, R34 ;  /* 0x0000001fff0c7819 */ /* 0x000fe20000011422 */
[----:B------:R-:W-:Y:S01]  /*10570*/  ULDC.64 UR4, c[0x0][0xaa0] ;  /* 0x0002a80000047ab9 */ /* 0x000fe20000000a00 */
[----:B------:R-:W-:Y:S01]  /*10580*/  ULDC.64 UR6, c[0x0][0xaf0] ;  /* 0x0002bc0000067ab9 */ /* 0x000fe20000000a00 */
[----:B-1----:R-:W-:Y:S01]  /*10590*/  IMAD R2, R24, UR4, RZ ;  /* 0x0000000418027c24 */ /* 0x002fe2000f8e02ff */
[----:B------:R-:W-:Y:S01]  /*105a0*/  LEA.HI R12, R12, R34, RZ, 0x3 ;  /* 0x000000220c0c7211 */ /* 0x000fe200078f18ff */
[----:B------:R-:W-:Y:S02]  /*105b0*/  IMAD R6, R28, UR6, RZ ;  /* 0x000000061c067c24 */ /* 0x000fe4000f8e02ff */
[C---:B------:R-:W-:Y:S01]  /*105c0*/  IMAD R5, R15.reuse, UR5, R2 ;  /* 0x000000050f057c24 */ /* 0x040fe2000f8e0202 */
[----:B------:R-:W-:Y:S01]  /*105d0*/  SHF.R.S32.HI R12, RZ, 0x3, R12 ;  /* 0x00000003ff0c7819 */ /* 0x000fe2000001140c */
[----:B------:R-:W-:Y:S01]  /*105e0*/  IMAD.WIDE.U32 R2, R15, UR4, RZ ;  /* 0x000000040f027c25 */ /* 0x000fe2000f8e00ff */
[----:B------:R-:W-:-:S03]  /*105f0*/  ULDC.64 UR4, c[0x0][0xae8] ;  /* 0x0002ba0000047ab9 */ /* 0x000fc60000000a00 */
[----:B------:R-:W-:Y:S02]  /*10600*/  IMAD R4, R68, 0x30, R12 ;  /* 0x0000003044047824 */ /* 0x000fe400078e020c */
[----:B------:R-:W-:Y:S02]  /*10610*/  IMAD.IADD R3, R3, 0x1, R5 ;  /* 0x0000000103037824 */ /* 0x000fe400078e0205 */
[----:B------:R-:W-:Y:S01]  /*10620*/  IMAD.WIDE.U32 R2, R22, UR4, R2 ;  /* 0x0000000416027c25 */ /* 0x000fe2000f8e0002 */
[----:B---3--:R-:W-:-:S03]  /*10630*/  ISETP.NE.AND P0, PT, R11, 0x1, PT ;  /* 0x000000010b00780c */ /* 0x008fc60003f05270 */
[----:B------:R-:W-:Y:S01]  /*10640*/  IMAD R3, R22, UR5, R3 ;  /* 0x0000000516037c24 */ /* 0x000fe2000f8e0203 */
[----:B------:R-:W-:Y:S01]  /*10650*/  ULDC.64 UR4, c[0x0][0xae0] ;  /* 0x0002b80000047ab9 */ /* 0x000fe20000000a00 */
[----:B------:R-:W-:Y:S02]  /*10660*/  IMAD R21, R14, R11, RZ ;  /* 0x0000000b0e157224 */ /* 0x000fe400078e02ff */
[----:B------:R-:W-:-:S06]  /*10670*/  IMAD.WIDE.U32 R2, R29, UR6, R2 ;  /* 0x000000061d027c25 */ /* 0x000fcc000f8e0002 */
[----:B------:R-:W1:Y:S08]  /*10680*/  @P0 LDC R7, c[0x0][0xbec] ;  /* 0x0002fb00ff070b82 */ /* 0x000e700000000800 */
[----:B------:R-:W3:Y:S01]  /*10690*/  @P0 LDC R9, c[0x0][0xbf0] ;  /* 0x0002fc00ff090b82 */ /* 0x000ee20000000800 */
[----:B--2---:R-:W-:-:S04]  /*106a0*/  IMAD R8, R10, 0xc0, R4 ;  /* 0x000000c00a087824 */ /* 0x004fc800078e0204 */
[----:B-1----:R-:W-:-:S04]  /*106b0*/  @P0 IMAD.HI.U32 R4, R8, R7, RZ ;  /* 0x0000000708040227 */ /* 0x002fc800078e00ff */
[----:B------:R-:W-:Y:S01]  /*106c0*/  IMAD.MOV.U32 R5, RZ, RZ, R8 ;  /* 0x000000ffff057224 */ /* 0x000fe200078e0008 */
[----:B---3--:R-:W-:Y:S01]  /*106d0*/  @P0 SHF.R.U32.HI R5, RZ, R9, R4 ;  /* 0x00000009ff050219 */ /* 0x008fe20000011604 */
        /* <DEDUP_REMOVED lines=9> */
[----:B------:R-:W-:-:S03]  /*10770*/  ULDC.64 UR4, c[0x0][0xad8] ;  /* 0x0002b60000047ab9 */ /* 0x000fc60000000a00 */
[----:B------:R-:W-:Y:S01]  /*10780*/  IADD3 R3, R3, R9, RZ ;  /* 0x0000000903037210 */ /* 0x000fe20007ffe0ff */
[----:B------:R-:W-:-:S04]  /*10790*/  IMAD R4, R4, UR4, RZ ;  /* 0x0000000404047c24 */ /* 0x000fc8000f8e02ff */
[C---:B------:R-:W-:Y:S02]  /*107a0*/  IMAD R5, R7.reuse, UR5, R4 ;  /* 0x0000000507057c24 */ /* 0x040fe4000f8e0204 */
[----:B------:R-:W-:Y:S01]  /*107b0*/  IMAD.WIDE.U32 R2, R7, UR4, R2 ;  /* 0x0000000407027c25 */ /* 0x000fe2000f8e0002 */
[----:B------:R-:W-:-:S03]  /*107c0*/  ULDC.64 UR4, c[0x0][0xa80] ;  /* 0x0002a00000047ab9 */ /* 0x000fc60000000a00 */
[----:B------:R-:W-:Y:S01]  /*107d0*/  IMAD.IADD R3, R3, 0x1, R5 ;  /* 0x0000000103037824 */ /* 0x000fe200078e0205 */
[----:B------:R-:W-:Y:S01]  /*107e0*/  LEA R5, P0, R2, UR4, 0x1 ;  /* 0x0000000402057c11 */ /* 0x000fe2000f8008ff */
[----:B------:R-:W-:Y:S01]  /*107f0*/  ULDC UR4, c[0x0][0xac8] ;  /* 0x0002b20000047ab9 */ /* 0x000fe20000000800 */
[----:B------:R-:W-:Y:S02]  /*10800*/  IMAD R4, R10, 0xc0, R12 ;  /* 0x000000c00a047824 */ /* 0x000fe400078e020c */
[----:B------:R-:W-:Y:S01]  /*10810*/  LEA.HI.X R8, R2, UR5, R3, 0x1, P0 ;  /* 0x0000000502087c11 */ /* 0x000fe200080f0c03 */
[----:B------:R-:W1:Y:S01]  /*10820*/  SHFL.IDX PT, R9, R5, RZ, 0x181f ;  /* 0x00181fff05097589 */ /* 0x000e6200000e0000 */
[----:B------:R-:W-:Y:S01]  /*10830*/  ISETP.GE.AND P0, PT, R0, UR4, PT ;  /* 0x0000000400007c0c */ /* 0x000fe2000bf06270 */
[C---:B------:R-:W-:Y:S02]  /*10840*/  VIADD R2, R4.reuse, 0x30 ;  /* 0x0000003004027836 */ /* 0x040fe40000000000 */
[----:B------:R-:W2:Y:S01]  /*10850*/  SHFL.IDX PT, R11, R5, 0x1, 0x181f ;  /* 0x00381f00050b7f89 */ /* 0x000ea200000e0000 */
[C---:B------:R-:W-:Y:S01]  /*10860*/  VIADD R3, R4.reuse, 0x60 ;  /* 0x0000006004037836 */ /* 0x040fe20000000000 */
[CC--:B------:R-:W-:Y:S01]  /*10870*/  ISETP.GE.OR P3, PT, R4.reuse, R21.reuse, P0 ;  /* 0x000000150400720c */ /* 0x0c0fe20000766670 */
[----:B------:R-:W-:Y:S01]  /*10880*/  VIADD R4, R4, 0x90 ;  /* 0x0000009004047836 */ /* 0x000fe20000000000 */
[----:B------:R-:W3:Y:S01]  /*10890*/  SHFL.IDX PT, R13, R5, 0x2, 0x181f ;  /* 0x00581f00050d7f89 */ /* 0x000ee200000e0000 */
[----:B------:R-:W-:-:S02]  /*108a0*/  ISETP.GE.OR P2, PT, R2, R21, P0 ;  /* 0x000000150200720c */ /* 0x000fc40000746670 */
[-C--:B------:R-:W-:Y:S01]  /*108b0*/  ISETP.GE.OR P1, PT, R3, R21.reuse, P0 ;  /* 0x000000150300720c */ /* 0x080fe20000726670 */
[----:B------:R-:W4:Y:S01]  /*108c0*/  SHFL.IDX PT, R7, R8, RZ, 0x181f ;  /* 0x00181fff08077589 */ /* 0x000f2200000e0000 */
[----:B------:R-:W-:-:S03]  /*108d0*/  ISETP.GE.OR P0, PT, R4, R21, P0 ;  /* 0x000000150400720c */ /* 0x000fc60000706670 */
[----:B------:R-:W5:Y:S04]  /*108e0*/  SHFL.IDX PT, R15, R5, 0x3, 0x181f ;  /* 0x00781f00050f7f89 */ /* 0x000f6800000e0000 */
[----:B------:R-:W0:Y:S04]  /*108f0*/  SHFL.IDX PT, R10, R8, 0x1, 0x181f ;  /* 0x00381f00080a7f89 */ /* 0x000e2800000e0000 */
[----:B------:R-:W0:Y:S01]  /*10900*/  SHFL.IDX PT, R12, R8, 0x2, 0x181f ;  /* 0x00581f00080c7f89 */ /* 0x000e2200000e0000 */
[----:B-1----:R-:W-:-:S03]  /*10910*/  @!P3 LEA R2, P6, R0, R9, 0x1 ;  /* 0x000000090002b211 */ /* 0x002fc600078c08ff */
[----:B------:R5:W1:Y:S01]  /*10920*/  SHFL.IDX PT, R14, R8, 0x3, 0x181f ;  /* 0x00781f00080e7f89 */ /* 0x000a6200000e0000 */
[C---:B--2---:R-:W-:Y:S02]  /*10930*/  @!P2 LEA R4, P5, R0.reuse, R11, 0x1 ;  /* 0x0000000b0004a211 */ /* 0x044fe400078a08ff */
[C---:B---3--:R-:W-:Y:S02]  /*10940*/  @!P1 LEA R6, P4, R0.reuse, R13, 0x1 ;  /* 0x0000000d00069211 */ /* 0x048fe400078808ff */
[C---:B----4-:R-:W-:Y:S02]  /*10950*/  @!P3 LEA.HI.X R3, R0.reuse, R7, R63, 0x1, P6 ;  /* 0x000000070003b211 */ /* 0x050fe400030f0c3f */
[----:B-----5:R-:W-:-:S03]  /*10960*/  @!P0 LEA R8, P6, R0, R15, 0x1 ;  /* 0x0000000f00088211 */ /* 0x020fc600078c08ff */
[----:B------:R2:W-:Y:S01]  /*10970*/  @!P3 ST.E.128 desc[UR40][R2.64], RZ ;  /* 0x000000ff0200b985 */ /* 0x0005e2000c101d28 */
[C-C-:B0-----:R-:W-:Y:S02]  /*10980*/  @!P2 LEA.HI.X R5, R0.reuse, R10, R63.reuse, 0x1, P5 ;  /* 0x0000000a0005a211 */ /* 0x141fe400028f0c3f */
[----:B------:R-:W-:-:S03]  /*10990*/  @!P1 LEA.HI.X R7, R0, R12, R63, 0x1, P4 ;  /* 0x0000000c00079211 */ /* 0x000fc600020f0c3f */
[----:B------:R2:W-:Y:S01]  /*109a0*/  @!P2 ST.E.128 desc[UR40][R4.64], RZ ;  /* 0x000000ff0400a985 */ /* 0x0005e2000c101d28 */
[----:B-1----:R-:W-:-:S03]  /*109b0*/  @!P0 LEA.HI.X R9, R0, R14, R63, 0x1, P6 ;  /* 0x0000000e00098211 */ /* 0x002fc600030f0c3f */
[----:B------:R2:W-:Y:S04]  /*109c0*/  @!P1 ST.E.128 desc[UR40][R6.64], RZ ;  /* 0x000000ff06009985 */ /* 0x0005e8000c101d28 */
[----:B------:R2:W-:Y:S02]  /*109d0*/  @!P0 ST.E.128 desc[UR40][R8.64], RZ ;  /* 0x000000ff08008985 */ /* 0x0005e4000c101d28 */
.L_x_14067:
[----:B------:R-:W-:Y:S05]  /*109e0*/  BSYNC B0 ;  /* 0x0000000000007941 */ /* 0x000fea0003800000 */
.L_x_14063:
[----:B------:R-:W-:Y:S02]  /*109f0*/  ULDC UR4, c[0x0][0xc3c] ;  /* 0x00030f0000047ab9 */ /* 0x000fe40000000800 */
[----:B------:R-:W-:-:S13]  /*10a00*/  ISETP.GE.AND P0, PT, R27, UR4, PT ;  /* 0x000000041b007c0c */ /* 0x000fda000bf06270 */
[----:B------:R-:W-:Y:S05]  /*10a10*/  @!P0 BRA `(.L_x_14073) ;  /* 0xffffff0400f88947 */ /* 0x000fea000383ffff */
[----:B------:R-:W-:Y:S05]  /*10a20*/  BRA `(.L_x_13964) ;  /* 0x0000007c00047947 */ /* 0x000fea0003800000 */
.L_x_13962:
[----:B------:R-:W-:-:S08]  /*10a30*/  NOP ;  /* 0x0000000000007918 */ /* 0x000fd00000000000 */
[----:B--2---:R-:W0:-:S00]  /*10a40*/  USETMAXREG.DEALLOC.CTAPOOL 0x20 ;  /* 0x00000020000079c8 */ /* 0x004e0000080e0500 */
        /* <DEDUP_REMOVED lines=15> */
[----:B------:R-:W-:Y:S01]  /*10b40*/  CS2R R6, SRZ ;  /* 0x0000000000067805 */ /* 0x000fe2000001ff00 */
        /* <DEDUP_REMOVED lines=35> */
[----:B-1----:R-:W-:Y:S02]  /*10d80*/  ISETP.GT.AND P6, PT, R8, UR6, PT ;  /* 0x0000000608007c0c */ /* 0x002fe4000bfc4270 */
[----:B------:R-:W-:-:S11]  /*10d90*/  MOV R3, R8 ;  /* 0x0000000800037202 */ /* 0x000fd60000000f00 */
[----:B------:R-:W-:Y:S05]  /*10da0*/  @P6 BRA `(.L_x_14075) ;  /* 0x00000000009c6947 */ /* 0x000fea0003800000 */
[----:B------:R-:W-:Y:S01]  /*10db0*/  IMAD.MOV.U32 R8, RZ, RZ, R3 ;  /* 0x000000ffff087224 */ /* 0x000fe200078e0003 */
[----:B------:R-:W-:Y:S01]  /*10dc0*/  UMOV UR4, URZ ;  /* 0x0000003f00047c82 */ /* 0x000fe20008000000 */
[----:B------:R-:W-:-:S05]  /*10dd0*/  ULDC UR5, c[0x0][0xc38] ;  /* 0x00030e0000057ab9 */ /* 0x000fca0000000800 */
.L_x_14077:
[----:B------:R-:W0:Y:S01]  /*10de0*/  LDC R2, c[0x0][0xc3c] ;  /* 0x00030f00ff027b82 */ /* 0x000e220000000800 */
[----:B------:R-:W-:Y:S01]  /*10df0*/  UIADD3 UR4, UR4, 0x1f, URZ ;  /* 0x0000001f04047890 */ /* 0x000fe2000fffe03f */
[----:B------:R-:W-:Y:S02]  /*10e00*/  ULDC UR7, c[0x0][0xc3c] ;  /* 0x00030f0000077ab9 */ /* 0x000fe40000000800 */
[----:B------:R-:W-:-:S03]  /*10e10*/  IMAD.U32 R27, RZ, RZ, UR7 ;  /* 0x00000007ff1b7e24 */ /* 0x000fc6000f8e00ff */
        /* <DEDUP_REMOVED lines=32> */
.L_x_14075:
[----:B------:R-:W-:Y:S01]  /*11020*/  IADD3 R9, -R3, R8, RZ ;  /* 0x0000000803097210 */ /* 0x000fe20007ffe1ff */
[----:B------:R-:W-:-:S04]  /*11030*/  IMAD.MOV.U32 R24, RZ, RZ, RZ ;  /* 0x000000ffff187224 */ /* 0x000fc800078e00ff */
        /* <DEDUP_REMOVED lines=17> */
.L_x_14078:
        /* <DEDUP_REMOVED lines=12> */
[----:B0-----:R-:W0:Y:S03]  /*11210*/  MUFU.RCP R8, R8 ;  /* 0x0000000800087308 */ /* 0x001e260000001000 */
[----:B------:R-:W-:-:S05]  /*11220*/  IMAD R9, R2, R3, R9 ;  /* 0x0000000302097224 */ /* 0x000fca00078e0209 */
[----:B------:R-:W-:Y:S01]  /*11230*/  ISETP.GT.U32.AND P1, PT, R4, R9, PT ;  /* 0x000000090400720c */ /* 0x000fe20003f24070 */
[----:B0-----:R-:W-:-:S12]  /*11240*/  VIADD R3, R8, 0xffffffe ;  /* 0x0ffffffe08037836 */ /* 0x001fd80000000000 */
[----:B------:R-:W-:Y:S01]  /*11250*/  @!P1 IMAD.IADD R9, R9, 0x1, -R4 ;  /* 0x0000000109099824 */ /* 0x000fe200078e0a04 */
[----:B------:R-:W-:Y:S01]  /*11260*/  @!P1 IADD3 R2, R2, 0x1, RZ ;  /* 0x0000000102029810 */ /* 0x000fe20007ffe0ff */
[----:B------:R-:W0:Y:S01]  /*11270*/  F2I.FTZ.U32.TRUNC.NTZ R3, R3 ;  /* 0x0000000300037305 */ /* 0x000e22000021f000 */
[----:B------:R-:W-:Y:S02]  /*11280*/  ISETP.NE.AND P1, PT, R6, RZ, PT ;  /* 0x000000ff0600720c */ /* 0x000fe40003f25270 */
[----:B------:R-:W-:Y:S02]  /*11290*/  ISETP.GE.U32.AND P0, PT, R9, R4, PT ;  /* 0x000000040900720c */ /* 0x000fe40003f06070 */
[----:B------:R-:W-:-:S04]  /*112a0*/  LOP3.LUT R4, R25, R6, RZ, 0x3c, !PT ;  /* 0x0000000619047212 */ /* 0x000fc800078e3cff */
[----:B------:R-:W-:Y:S01]  /*112b0*/  ISETP.GE.AND P2, PT, R4, RZ, PT ;  /* 0x000000ff0400720c */ /* 0x000fe20003f46270 */
[----:B0-----:R-:W-:-:S06]  /*112c0*/  IMAD.MOV R8, RZ, RZ, -R3 ;  /* 0x000000ffff087224 */ /* 0x001fcc00078e0a03 */
[----:B------:R-:W-:-:S04]  /*112d0*/  @P0 VIADD R2, R2, 0x1 ;  /* 0x0000000102020836 */ /* 0x000fc80000000000 */
[----:B------:R-:W-:Y:S02]  /*112e0*/  IMAD.MOV.U32 R4, RZ, RZ, R2 ;  /* 0x000000ffff047224 */ /* 0x000fe400078e0002 */
[----:B------:R-:W-:Y:S01]  /*112f0*/  IMAD.MOV.U32 R2, RZ, RZ, R8 ;  /* 0x000000ffff027224 */ /* 0x000fe200078e0008 */
[----:B------:R-:W-:Y:S01]  /*11300*/  IABS R8, R7 ;  /* 0x0000000700087213 */ /* 0x000fe20000000000 */
[----:B------:R-:W-:Y:S01]  /*11310*/  @!P2 IMAD.MOV R4, RZ, RZ, -R4 ;  /* 0x000000ffff04a224 */ /* 0x000fe200078e0a04 */
[----:B------:R-:W-:Y:S01]  /*11320*/  @!P1 LOP3.LUT R4, RZ, R6, RZ, 0x33, !PT ;  /* 0x00000006ff049212 */ /* 0x000fe200078e33ff */
[----:B------:R-:W-:Y:S02]  /*11330*/  IMAD R9, R2, R5, RZ ;  /* 0x0000000502097224 */ /* 0x000fe400078e02ff */
[----:B------:R-:W-:Y:S02]  /*11340*/  IMAD.MOV.U32 R2, RZ, RZ, RZ ;  /* 0x000000ffff027224 */ /* 0x000fe400078e00ff */
[----:B------:R-:W-:-:S02]  /*11350*/  IMAD.MOV R8, RZ, RZ, -R8 ;  /* 0x000000ffff087224 */ /* 0x000fc400078e0a08 */
[----:B------:R-:W-:Y:S01]  /*11360*/  IMAD.HI.U32 R2, R3, R9, R2 ;  /* 0x0000000903027227 */ /* 0x000fe200078e0002 */
[----:B------:R-:W-:-:S03]  /*11370*/  IABS R3, R4 ;  /* 0x0000000400037213 */ /* 0x000fc60000000000 */
[----:B------:R-:W-:Y:S02]  /*11380*/  IMAD R6, R6, R4, RZ ;  /* 0x0000000406067224 */ /* 0x000fe400078e02ff */
        /* <DEDUP_REMOVED lines=15> */
[----:B------:R-:W-:-:S04]  /*11480*/  IMAD R7, R7, 0x1000000, R2 ;  /* 0x0100000007077824 */ /* 0x000fc800078e0202 */
[----:B------:R-:W-:Y:S01]  /*11490*/  IMAD R26, R4, 0x10000, R7 ;  /* 0x00010000041a7824 */ /* 0x000fe200078e0207 */
[----:B------:R-:W-:Y:S06]  /*114a0*/  BRA `(.L_x_14079) ;  /* 0x00000000000c7947 */ /* 0x000fec0003800000 */
.L_x_14076:
[----:B------:R-:W-:Y:S02]  /*114b0*/  IMAD.MOV.U32 R25, RZ, RZ, RZ ;  /* 0x000000ffff197224 */ /* 0x000fe400078e00ff */
[----:B------:R-:W-:Y:S02]  /*114c0*/  IMAD.U32 R24, RZ, RZ, UR6 ;  /* 0x00000006ff187e24 */ /* 0x000fe4000f8e00ff */
[----:B------:R-:W-:-:S07]  /*114d0*/  IMAD.MOV.U32 R26, RZ, RZ, RZ ;  /* 0x000000ffff1a7224 */ /* 0x000fce00078e00ff */
.L_x_14079:
[----:B------:R-:W-:-:S13]  /*114e0*/  ISETP.NE.AND P0, PT, R0, RZ, PT ;  /* 0x000000ff0000720c */ /* 0x000fda0003f05270 */
[----:B------:R-:W0:Y:S01]  /*114f0*/  @!P0 S2R R3, SR_CgaCtaId ;  /* 0x0000000000038919 */ /* 0x000e220000008800 */
[----:B------:R-:W-:-:S04]  /*11500*/  @!P0 MOV R0, 0x400 ;  /* 0x0000040000008802 */ /* 0x000fc80000000f00 */
[----:B0-----:R-:W-:-:S05]  /*11510*/  @!P0 LEA R0, R3, R0, 0x18 ;  /* 0x0000000003008211 */ /* 0x001fca00078ec0ff */
[----:B------:R1:W-:Y:S01]  /*11520*/  @!P0 STS.128 [R0+0x132d0], R24 ;  /* 0x0132d01800008388 */ /* 0x0003e20000000c00 */
[----:B------:R-:W-:Y:S06]  /*11530*/  BAR.ARV 0x5, 0x200 ;  /* 0x0148000000007b1d */ /* 0x000fec0000002000 */
.L_x_14074:
[----:B01----:R-:W-:Y:S01]  /*11540*/  MOV R0, 0x1 ;  /* 0x0000000100007802 */ /* 0x003fe20000000f00 */
[----:B------:R0:W-:Y:S01]  /*11550*/  STL [R1+0x8], RZ ;  /* 0x000008ff01007387 */ /* 0x0001e20000100800 */
[----:B------:R-:W-:Y:S02]  /*11560*/  ULDC UR4, c[0x0][0xc3c] ;  /* 0x00030f0000047ab9 */ /* 0x000fe40000000800 */
[----:B------:R-:W-:Y:S01]  /*11570*/  ISETP.GE.AND P0, PT, R27, UR4, PT ;  /* 0x000000041b007c0c */ /* 0x000fe2000bf06270 */
[----:B------:R0:W-:Y:S04]  /*11580*/  STL [R1+0x18], R0 ;  /* 0x0000180001007387 */ /* 0x0001e80000100800 */
[----:B------:R0:W-:Y:S08]  /*11590*/  STL [R1+0x64], RZ ;  /* 0x000064ff01007387 */ /* 0x0001f00000100800 */
[----:B0-----:R-:W-:Y:S05]  /*115a0*/  @P0 BRA `(.L_x_14080) ;  /* 0x0000006c001c0947 */ /* 0x001fea0003800000 */
[----:B------:R-:W2:Y:S01]  /*115b0*/  LDL R11, [R1+0x38] ;  /* 0x00003800010b7983 */ /* 0x000ea20000100800 */
[----:B------:R-:W0:Y:S01]  /*115c0*/  S2R R9, SR_TID.X ;  /* 0x0000000000097919 */ /* 0x000e220000002100 */
[----:B------:R-:W1:Y:S01]  /*115d0*/  S2UR UR4, SR_CgaCtaId ;  /* 0x00000000000479c3 */ /* 0x000e620000008800 */
[----:B------:R-:W-:Y:S01]  /*115e0*/  MOV R17, 0x400 ;  /* 0x0000040000117802 */ /* 0x000fe20000000f00 */
[C---:B0-----:R-:W-:Y:S01]  /*115f0*/  IMAD.SHL.U32 R28, R9.reuse, 0x40, RZ ;  /* 0x00000040091c7824 */ /* 0x041fe200078e00ff */
[----:B------:R-:W-:Y:S01]  /*11600*/  SHF.R.U32.HI R2, RZ, 0x1, R9 ;  /* 0x00000001ff027819 */ /* 0x000fe20000011609 */
[C---:B------:R-:W-:Y:S01]  /*11610*/  IMAD.SHL.U32 R0, R9.reuse, 0x10, RZ ;  /* 0x0000001009007824 */ /* 0x040fe200078e00ff */
[C---:B------:R-:W-:Y:S02]  /*11620*/  LOP3.LUT R12, R9.reuse, 0x7f, RZ, 0xc0, !PT ;  /* 0x0000007f090c7812 */ /* 0x040fe400078ec0ff */
[----:B------:R-:W-:Y:S01]  /*11630*/  LOP3.LUT R3, R28, 0x180, RZ, 0xc0, !PT ;  /* 0x000001801c037812 */ /* 0x000fe200078ec0ff */
[----:B------:R-:W-:Y:S01]  /*11640*/  IMAD.SHL.U32 R8, R9, 0x2, RZ ;  /* 0x0000000209087824 */ /* 0x000fe200078e00ff */
[----:B------:R-:W-:-:S02]  /*11650*/  LOP3.LUT R5, R0, 0x1b0, RZ, 0xc0, !PT ;  /* 0x000001b000057812 */ /* 0x000fc400078ec0ff */
[----:B------:R-:W-:Y:S01]  /*11660*/  LOP3.LUT R3, R3, 0x30, R2, 0xf8, !PT ;  /* 0x0000003003037812 */ /* 0x000fe200078ef802 */
[----:B------:R-:W-:Y:S02]  /*11670*/  IMAD.SHL.U32 R2, R9, 0x20, RZ ;  /* 0x0000002009027824 */ /* 0x000fe400078e00ff */
[----:B------:R-:W-:Y:S01]  /*11680*/  IMAD.SHL.U32 R6, R12, 0x10, RZ ;  /* 0x000000100c067824 */ /* 0x000fe200078e00ff */
[----:B------:R-:W-:Y:S01]  /*11690*/  LOP3.LUT R8, R5, 0x30, R8, 0x78, !PT ;  /* 0x0000003005087812 */ /* 0x000fe200078e7808 */
[----:B------:R-:W-:Y:S01]  /*116a0*/  IMAD.SHL.U32 R4, R9, 0x8, RZ ;  /* 0x0000000809047824 */ /* 0x000fe200078e00ff */
[----:B------:R-:W-:Y:S02]  /*116b0*/  LOP3.LUT R5, R2, 0x80, RZ, 0xc0, !PT ;  /* 0x0000008002057812 */ /* 0x000fe400078ec0ff */
[----:B------:R-:W-:Y:S02]  /*116c0*/  LOP3.LUT R7, R6, 0x600, RZ, 0xc0, !PT ;  /* 0x0000060006077812 */ /* 0x000fe400078ec0ff */
[----:B------:R-:W-:Y:S01]  /*116d0*/  LOP3.LUT R3, R3, 0x30, R4, 0x78, !PT ;  /* 0x0000003003037812 */ /* 0x000fe200078e7804 */
[----:B------:R-:W-:Y:S01]  /*116e0*/  IMAD.SHL.U32 R4, R9, 0x4, RZ ;  /* 0x0000000409047824 */ /* 0x000fe200078e00ff */
[----:B------:R-:W-:-:S02]  /*116f0*/  LOP3.LUT R5, R5, 0x10, R9, 0xf8, !PT ;  /* 0x0000001005057812 */ /* 0x000fc400078ef809 */
[C---:B------:R-:W-:Y:S02]  /*11700*/  LOP3.LUT R9, R7.reuse, 0x60, R2, 0xf8, !PT ;  /* 0x0000006007097812 */ /* 0x040fe400078ef802 */
[----:B------:R-:W-:Y:S02]  /*11710*/  LOP3.LUT R7, R7, 0x40, R0, 0xf8, !PT ;  /* 0x0000004007077812 */ /* 0x000fe400078ef800 */
[----:B------:R-:W-:Y:S01]  /*11720*/  LOP3.LUT R28, R3, 0x640, R28, 0xf8, !PT ;  /* 0x00000640031c7812 */ /* 0x000fe200078ef81c */
[----:B-1----:R-:W-:Y:S01]  /*11730*/  IMAD.U32 R3, RZ, RZ, UR4 ;  /* 0x00000004ff037e24 */ /* 0x002fe2000f8e00ff */
[----:B------:R-:W-:-:S04]  /*11740*/  LOP3.LUT R10, R7, R8, RZ, 0xfc, !PT ;  /* 0x00000008070a7212 */ /* 0x000fc800078efcff */
[----:B------:R-:W-:Y:S01]  /*11750*/  LEA R17, R3, R17, 0x18 ;  /* 0x0000001103117211 */ /* 0x000fe200078ec0ff */
[----:B------:R-:W-:Y:S04]  /*11760*/  STL [R1+0x3c], R10 ;  /* 0x00003c0a01007387 */ /* 0x000fe80000100800 */
[----:B------:R0:W-:Y:S01]  /*11770*/  STL [R1+0x34], R3 ;  /* 0x0000340301007387 */ /* 0x0001e20000100800 */
[----:B------:R-:W-:Y:S02]  /*11780*/  SHF.R.U32.HI R12, RZ, 0x2, R12 ;  /* 0x00000002ff0c7819 */ /* 0x000fe4000001160c */
[----:B------:R-:W-:Y:S02]  /*11790*/  LOP3.LUT R5, R5, 0x10, R4, 0x78, !PT ;  /* 0x0000001005057812 */ /* 0x000fe400078e7804 */
[----:B------:R-:W-:-:S02]  /*117a0*/  LOP3.LUT R4, R9, 0x100, R2, 0xf8, !PT ;  /* 0x0000010009047812 */ /* 0x000fc400078ef802 */
[----:B------:R-:W-:Y:S01]  /*117b0*/  LOP3.LUT R2, R12, 0x60, R2, 0xf8, !PT ;  /* 0x000000600c027812 */ /* 0x000fe200078ef802 */
[----:B------:R-:W-:Y:S01]  /*117c0*/  BSSY B7, `(.L_x_14080) ;  /* 0x00006a5000077945 */ /* 0x000fe20003800000 */
[----:B------:R-:W-:Y:S02]  /*117d0*/  LOP3.LUT R23, R4, R5, RZ, 0xfc, !PT ;  /* 0x0000000504177212 */ /* 0x000fe400078efcff */
[----:B------:R-:W-:Y:S01]  /*117e0*/  LOP3.LUT R2, R2, 0x80, RZ, 0xfc, !PT ;  /* 0x0000008002027812 */ /* 0x000fe200078efcff */
[----:B------:R-:W-:Y:S01]  /*117f0*/  ULDC.64 UR38, c[0x0][0x198] ;  /* 0x0000660000267ab9 */ /* 0x000fe20000000a00 */
[----:B------:R-:W-:Y:S01]  /*11800*/  ULDC UR36, c[0x0][0xc] ;  /* 0x0000030000247ab9 */ /* 0x000fe20000000800 */
[C---:B--2---:R-:W-:Y:S02]  /*11810*/  LOP3.LUT R0, R11.reuse, 0x2, RZ, 0xfc, !PT ;  /* 0x000000020b007812 */ /* 0x044fe400078efcff */
[----:B0-----:R-:W-:-:S03]  /*11820*/  LOP3.LUT R3, R11, 0x1, RZ, 0xfc, !PT ;  /* 0x000000010b037812 */ /* 0x001fc600078efcff */
[----:B------:R0:W-:Y:S04]  /*11830*/  STL [R1+0x74], R0 ;  /* 0x0000740001007387 */ /* 0x0001e80000100800 */
[----:B------:R1:W-:Y:S01]  /*11840*/  STL [R1+0x54], R3 ;  /* 0x0000540301007387 */ /* 0x0003e20000100800 */
[----:B0-----:R-:W-:-:S03]  /*11850*/  IMAD.MOV.U32 R0, RZ, RZ, 0x1 ;  /* 0x00000001ff007424 */ /* 0x001fc600078e00ff */
[----:B------:R-:W-:Y:S01]  /*11860*/  STL [R1+0x64], RZ ;  /* 0x000064ff01007387 */ /* 0x000fe20000100800 */
[----:B-1----:R-:W-:-:S03]  /*11870*/  MOV R3, 0x1 ;  /* 0x0000000100037802 */ /* 0x002fc60000000f00 */
[----:B------:R0:W-:Y:S04]  /*11880*/  STL [R1+0x1c], R0 ;  /* 0x00001c0001007387 */ /* 0x0001e80000100800 */
[----:B------:R1:W-:Y:S01]  /*11890*/  STL [R1+0x10], RZ ;  /* 0x000010ff01007387 */ /* 0x0003e20000100800 */
[----:B0-----:R-:W-:-:S03]  /*118a0*/  IMAD.IADD R0, R17, 0x1, R10 ;  /* 0x0000000111007824 */ /* 0x001fc600078e020a */
[----:B------:R1:W-:Y:S04]  /*118b0*/  STL [R1+0x8], RZ ;  /* 0x000008ff01007387 */ /* 0x0003e80000100800 */
[----:B------:R1:W-:Y:S04]  /*118c0*/  STL [R1+0x18], R3 ;  /* 0x0000180301007387 */ /* 0x0003e80000100800 */
[----:B------:R1:W-:Y:S02]  /*118d0*/  STL [R1+0x60], R0 ;  /* 0x0000600001007387 */ /* 0x0003e40000100800 */
.L_x_14192:
[----:B0-----:R-:W0:Y:S02]  /*118e0*/  LDC.64 R18, c[0x0][0xc88] ;  /* 0x00032200ff127b82 */ /* 0x001e240000000a00 */
[----:B0-----:R-:W-:-:S06]  /*118f0*/  IMAD.WIDE R18, R27, 0x4, R18 ;  /* 0x000000041b127825 */ /* 0x001fcc00078e0212 */
[----:B-1----:R-:W1:Y:S01]  /*11900*/  LDG.E R18, desc[UR40][R18.64] ;  /* 0x0000002812127981 */ /* 0x002e62000c1e1900 */
[----:B------:R-:W-:Y:S05]  /*11910*/  YIELD ;  /* 0x0000000000007946 */ /* 0x000fea0003800000 */
[----:B------:R-:W-:Y:S01]  /*11920*/  ULDC.64 UR4, c[0x0][0xa28] ;  /* 0x00028a0000047ab9 */ /* 0x000fe20000000a00 */
[----:B------:R-:W-:Y:S01]  /*11930*/  IMAD.MOV.U32 R9, RZ, RZ, RZ ;  /* 0x000000ffff097224 */ /* 0x000fe200078e00ff */
[----:B------:R-:W-:Y:S01]  /*11940*/  ISETP.NE.U32.AND P0, PT, RZ, UR4, PT ;  /* 0x00000004ff007c0c */ /* 0x000fe2000bf05070 */
[----:B--2---:R-:W-:Y:S01]  /*11950*/  IMAD.MOV.U32 R6, RZ, RZ, RZ ;  /* 0x000000ffff067224 */ /* 0x004fe200078e00ff */
[----:B------:R-:W-:Y:S01]  /*11960*/  ULDC.64 UR8, c[0x0][0xa18] ;  /* 0x0002860000087ab9 */ /* 0x000fe20000000a00 */
[----:B------:R-:W-:Y:S01]  /*11970*/  ULDC.64 UR6, c[0x0][0xa10] ;  /* 0x0002840000067ab9 */ /* 0x000fe20000000a00 */
[----:B------:R-:W-:-:S02]  /*11980*/  ISETP.NE.AND.EX P0, PT, RZ, UR5, PT, P0 ;  /* 0x00000005ff007c0c */ /* 0x000fc4000bf05300 */
[----:B-1----:R-:W-:-:S11]  /*11990*/  SHF.R.S32.HI R0, RZ, 0x1f, R18 ;  /* 0x0000001fff007819 */ /* 0x002fd60000011412 */
[C---:B----4-:R-:W-:Y:S01]  /*119a0*/  @P0 LEA R2, P1, R18.reuse, UR4, 0x2 ;  /* 0x0000000412020c11 */ /* 0x050fe2000f8210ff */
        /* <DEDUP_REMOVED lines=21> */
[----:B-----5:R-:W5:Y:S04]  /*11b00*/  @P2 LDG.E R0, desc[UR40][R4.64] ;  /* 0x0000002804002981 */ /* 0x020f68000c1e1900 */
        /* <DEDUP_REMOVED lines=21> */
.L_x_14081:
[----:B------:R-:W-:Y:S01]  /*11c60*/  MOV R11, R18 ;  /* 0x00000012000b7202 */ /* 0x000fe20000000f00 */
[----:B------:R-:W-:Y:S01]  /*11c70*/  ULDC.64 UR4, c[0x0][0xa20] ;  /* 0x0002880000047ab9 */ /* 0x000fe20000000a00 */
[C---:B------:R-:W-:Y:S02]  /*11c80*/  LOP3.LUT R6, R26.reuse, 0xff000000, RZ, 0xc0, !PT ;  /* 0xff0000001a067812 */ /* 0x040fe400078ec0ff */
[----:B------:R-:W-:Y:S01]  /*11c90*/  ISETP.NE.U32.AND P0, PT, RZ, UR4, PT ;  /* 0x00000004ff007c0c */ /* 0x000fe2000bf05070 */
[----:B------:R2:W-:Y:S01]  /*11ca0*/  STL [R1+0x14], R11 ;  /* 0x0000140b01007387 */ /* 0x0005e20000100800 */
[----:B------:R-:W-:Y:S02]  /*11cb0*/  SHF.R.U32.HI R6, RZ, 0x8, R6 ;  /* 0x00000008ff067819 */ /* 0x000fe40000011606 */
[----:B------:R-:W-:Y:S02]  /*11cc0*/  ISETP.NE.AND.EX P0, PT, RZ, UR5, PT, P0 ;  /* 0x00000005ff007c0c */ /* 0x000fe4000bf05300 */
[----:B0-----:R-:W-:-:S02]  /*11cd0*/  LOP3.LUT R2, R26, 0xff0000, RZ, 0xc0, !PT ;  /* 0x00ff00001a027812 */ /* 0x001fc400078ec0ff */
[----:B------:R-:W-:Y:S02]  /*11ce0*/  LOP3.LUT R16, R26, 0xffff, RZ, 0xc0, !PT ;  /* 0x0000ffff1a107812 */ /* 0x000fe400078ec0ff */
[----:B------:R-:W-:-:S07]  /*11cf0*/  LEA.HI R6, R2, R6, RZ, 0x10 ;  /* 0x0000000602067211 */ /* 0x000fce00078f80ff */
[----:B--2---:R-:W-:Y:S05]  /*11d00*/  @!P0 BRA `(.L_x_14082) ;  /* 0x0000000000108947 */ /* 0x004fea0003800000 */
[----:B------:R-:W-:-:S04]  /*11d10*/  IADD3 R2, P0, R19, UR4, RZ ;  /* 0x0000000413027c10 */ /* 0x000fc8000ff1e0ff */
[----:B------:R-:W-:-:S05]  /*11d20*/  IADD3.X R3, R29, UR5, RZ, P0, !PT ;  /* 0x000000051d037c10 */ /* 0x000fca00087fe4ff */
[----:B------:R0:W5:Y:S01]  /*11d30*/  LDG.E R7, desc[UR40][R2.64] ;  /* 0x0000002802077981 */ /* 0x000162000c1e1900 */
[----:B------:R-:W-:Y:S05]  /*11d40*/  BRA `(.L_x_14083) ;  /* 0x0000000000247947 */ /* 0x000fea0003800000 */
.L_x_14082:
        /* <DEDUP_REMOVED lines=9> */
.L_x_14083:
[----:B0-----:R-:W2:Y:S04]  /*11de0*/  @P2 LDG.E R2, desc[UR40][R4.64] ;  /* 0x0000002804022981 */ /* 0x001ea8000c1e1900 */
[----:B------:R-:W2:Y:S01]  /*11df0*/  @P2 LDG.E R4, desc[UR40][R4.64+0x4] ;  /* 0x0000042804042981 */ /* 0x000ea2000c1e1900 */
[----:B-----5:R-:W-:Y:S01]  /*11e00*/  IMAD.IADD R7, R7, 0x1, -R9 ;  /* 0x0000000107077824 */ /* 0x020fe200078e0a09 */
[----:B------:R-:W-:Y:S01]  /*11e10*/  BSSY B0, `(.L_x_14084) ;  /* 0x0000029000007945 */ /* 0x000fe20003800000 */
[----:B------:R-:W-:Y:S01]  /*11e20*/  LOP3.LUT R21, R6, 0xff, RZ, 0xc0, !PT ;  /* 0x000000ff06157812 */ /* 0x000fe200078ec0ff */
        /* <DEDUP_REMOVED lines=8> */
[----:B------:R-:W-:Y:S01]  /*11eb0*/  IMAD.MOV.U32 R2, RZ, RZ, RZ ;  /* 0x000000ffff027224 */ /* 0x000fe200078e00ff */
[----:B------:R-:W-:Y:S06]  /*11ec0*/  @!P1 BRA `(.L_x_14085) ;  /* 0x0000000000749947 */ /* 0x000fec0003800000 */
[----:B------:R-:W-:Y:S01]  /*11ed0*/  ISETP.NE.AND P0, PT, R4, RZ, PT ;  /* 0x000000ff0400720c */ /* 0x000fe20003f05270 */
[----:B------:R-:W-:-:S03]  /*11ee0*/  ULDC UR4, c[0x0][0x9f0] ;  /* 0x00027c0000047ab9 */ /* 0x000fc60000000800 */
[----:B------:R-:W-:-:S04]  /*11ef0*/  SEL R5, R4, UR4, P0 ;  /* 0x0000000404057c07 */ /* 0x000fc80008000000 */
[----:B------:R-:W-:Y:S02]  /*11f00*/  IABS R6, R5 ;  /* 0x0000000500067213 */ /* 0x000fe40000000000 */
        /* <DEDUP_REMOVED lines=12> */
[----:B------:R-:W-:Y:S02]  /*11fd0*/  IABS R3, R9 ;  /* 0x0000000900037213 */ /* 0x000fe40000000000 */
[----:B------:R-:W-:-:S05]  /*11fe0*/  IADD3 R2, RZ, -R2, RZ ;  /* 0x80000002ff027210 */ /* 0x000fca0007ffe0ff */
        /* <DEDUP_REMOVED lines=11> */
.L_x_14085:
[----:B------:R-:W-:Y:S05]  /*120a0*/  BSYNC B0 ;  /* 0x0000000000007941 */ /* 0x000fea0003800000 */
.L_x_14084:
        /* <DEDUP_REMOVED lines=10> */
[----:B------:R-:W-:-:S04]  /*12150*/  @P0 VIADD R5, R5, 0x9f ;  /* 0x0000009f05050836 */ /* 0x000fc80000000000 */
[----:B------:R-:W-:-:S04]  /*12160*/  @P0 IMAD.HI R2, R5, 0x66666667, RZ ;  /* 0x6666666705020827 */ /* 0x000fc800078e02ff */
[----:B------:R-:W-:Y:S01]  /*12170*/  IMAD.MOV.U32 R5, RZ, RZ, R3 ;  /* 0x000000ffff057224 */ /* 0x000fe200078e0003 */
        /* <DEDUP_REMOVED lines=12> */
.L_x_14240:
[----:B--2---:R-:W-:Y:S02]  /*12240*/  ISETP.NE.AND P0, PT, R14, RZ, PT ;  /* 0x000000ff0e00720c */ /* 0x004fe40003f05270 */
[----:B------:R-:W-:-:S11]  /*12250*/  PLOP3.LUT P6, PT, PT, PT, PT, 0x8, 0x0 ;  /* 0x000000000000781c */ /* 0x000fd60003fce170 */
[----:B------:R-:W-:Y:S05]  /*12260*/  @P0 BRA `(.L_x_14089) ;  /* 0x00000000000c0947 */ /* 0x000fea0003800000 */
[----:B------:R-:W-:-:S03]  /*12270*/  UMOV UR4, 0xffffffff ;  /* 0xffffffff00047882 */ /* 0x000fc60000000000 */
[----:B------:R-:W-:Y:S05]  /*12280*/  BRA.DIV UR4, `(.L_x_14090) ;  /* 0x0000006e04a07947 */ /* 0x000fea000b800000 */
[----:B------:R-:W-:-:S13]  /*12290*/  ELECT P6, URZ, PT ;  /* 0x00000000003f782f */ /* 0x000fda00038c0000 */
.L_x_14089:
        /* <DEDUP_REMOVED lines=9> */
.L_x_14243:
[----:B------:R-:W-:Y:S05]  /*12330*/  BSYNC B1 ;  /* 0x0000000000017941 */ /* 0x000fea0003800000 */
.L_x_14091:
[----:B------:R-:W-:Y:S04]  /*12340*/  BSSY B1, `(.L_x_14093) ;  /* 0x0000050000017945 */ /* 0x000fe80003800000 */
[----:B------:R-:W-:Y:S05]  /*12350*/  @!P6 BRA `(.L_x_14094) ;  /* 0x000000040038e947 */ /* 0x000fea0003800000 */
[----:B-1----:R-:W0:Y:S04]  /*12360*/  LDL R9, [R1+0x10] ;  /* 0x0000100001097983 */ /* 0x002e280000100800 */
[----:B------:R-:W2:Y:S01]  /*12370*/  LDL R8, [R1+0x1c] ;  /* 0x00001c0001087983 */ /* 0x000ea20000100800 */
[----:B------:R-:W1:Y:S01]  /*12380*/  S2R R7, SR_TID.X ;  /* 0x0000000000077919 */ /* 0x000e620000002100 */
[----:B------:R-:W-:Y:S01]  /*12390*/  BSSY B2, `(.L_x_14095) ;  /* 0x0000007000027945 */ /* 0x000fe20003800000 */
[----:B-1----:R-:W-:-:S04]  /*123a0*/  LOP3.LUT R7, R7, 0x7f, RZ, 0xc0, !PT ;  /* 0x0000007f07077812 */ /* 0x002fc800078ec0ff */
[----:B------:R-:W-:Y:S02]  /*123b0*/  ISETP.NE.AND P2, PT, R7, RZ, PT ;  /* 0x000000ff0700720c */ /* 0x000fe40003f45270 */
[----:B0-----:R-:W-:Y:S02]  /*123c0*/  LEA R6, R9, R17, 0x3 ;  /* 0x0000001109067211 */ /* 0x001fe400078e18ff */
[----:B--2---:R-:W-:-:S04]  /*123d0*/  SHF.L.U32 R10, R8, 0x1f, RZ ;  /* 0x0000001f080a7819 */ /* 0x004fc800000006ff */
[----:B------:R-:W0:Y:S02]  /*123e0*/  SYNCS.PHASECHK.TRANS64.TRYWAIT P0, [R6+URZ+0x132a0], R10 ;  /* 0x0132a00a060075a7 */ /* 0x000e24000800017f */
[----:B0-----:R-:W-:Y:S05]  /*123f0*/  @!P0 BRA `(.L_x_14096) ;  /* 0x0000006c00788947 */ /* 0x001fea0003800000 */
.L_x_14244:
[----:B------:R-:W-:Y:S05]  /*12400*/  BSYNC B2 ;  /* 0x0000000000027941 */ /* 0x000fea0003800000 */
.L_x_14095:
        /* <DEDUP_REMOVED lines=9> */
.L_x_14098:
[----:B------:R-:W-:Y:S05]  /*124a0*/  BSYNC B2 ;  /* 0x0000000000027941 */ /* 0x000fea0003800000 */
.L_x_14097:
[----:B------:R-:W2:Y:S01]  /*124b0*/  LDL R8, [R1+0x10] ;  /* 0x0000100001087983 */ /* 0x000ea20000100800 */
[----:B------:R-:W-:Y:S01]  /*124c0*/  IMAD.MOV.U32 R12, RZ, RZ, RZ ;  /* 0x000000ffff0c7224 */ /* 0x000fe200078e00ff */
[----:B------:R-:W-:Y:S01]  /*124d0*/  UIADD3 UR4, UP0, UR38, 0x570, URZ ;  /* 0x0000057026047890 */ /* 0x000fe2000ff1e03f */
[----:B------:R-:W-:Y:S01]  /*124e0*/  IMAD R7, R5, 0xa0, R0 ;  /* 0x000000a005077824 */ /* 0x000fe200078e0200 */
[----:B------:R-:W-:Y:S01]  /*124f0*/  PLOP3.LUT P0, PT, PT, PT, PT, 0x80, 0x0 ;  /* 0x000000000000781c */ /* 0x000fe20003f0f070 */
[----:B------:R-:W-:Y:S01]  /*12500*/  UMOV UR6, 0x0 ;  /* 0x0000000000067882 */ /* 0x000fe20000000000 */
[----:B------:R-:W-:Y:S01]  /*12510*/  R2UR UR10, R12 ;  /* 0x000000000c0a72ca */ /* 0x000fe200000e0000 */
[----:B------:R-:W-:Y:S01]  /*12520*/  VIADD R7, R7, 0xffffff60 ;  /* 0xffffff6007077836 */ /* 0x000fe20000000000 */
[----:B------:R-:W-:Y:S01]  /*12530*/  UIADD3.X UR5, URZ, UR39, URZ, UP0, !UPT ;  /* 0x000000273f057290 */ /* 0x000fe200087fe43f */
[----:B------:R-:W-:Y:S01]  /*12540*/  UMOV UR7, 0x12f00000 ;  /* 0x12f0000000077882 */ /* 0x000fe20000000000 */
[----:B--2---:R-:W-:-:S02]  /*12550*/  IMAD R11, R8, 0x2800, R17 ;  /* 0x00002800080b7824 */ /* 0x004fc400078e0211 */
[----:B------:R-:W-:Y:S02]  /*12560*/  VIADD R8, R6, 0x13290 ;  /* 0x0001329006087836 */ /* 0x000fe40000000000 */
[----:B------:R-:W-:-:S07]  /*12570*/  VIADD R9, R11, 0xe000 ;  /* 0x0000e0000b097836 */ /* 0x000fce0000000000 */
.L_x_14099:
        /* <DEDUP_REMOVED lines=13> */
.L_x_14245:
[----:B------:R-:W-:Y:S05]  /*12650*/  BSYNC B2 ;  /* 0x0000000000027941 */ /* 0x000fea0003800000 */
.L_x_14100:
        /* <DEDUP_REMOVED lines=11> */
.L_x_14103:
[----:B------:R-:W-:Y:S05]  /*12710*/  BSYNC B2 ;  /* 0x0000000000027941 */ /* 0x000fea0003800000 */
.L_x_14102:
[----:B------:R-:W-:Y:S01]  /*12720*/  R2UR UR10, R12 ;  /* 0x000000000c0a72ca */ /* 0x000fe200000e0000 */
[----:B------:R-:W-:Y:S01]  /*12730*/  UIADD3 UR4, UP0, UR38, 0x670, URZ ;  /* 0x0000067026047890 */ /* 0x000fe2000ff1e03f */
[----:B------:R-:W-:Y:S02]  /*12740*/  R2UR UR7, R9 ;  /* 0x00000000090772ca */ /* 0x000fe400000e0000 */
[----:B------:R-:W-:Y:S01]  /*12750*/  R2UR UR6, R8 ;  /* 0x00000000080672ca */ /* 0x000fe200000e0000 */
[----:B------:R-:W-:Y:S01]  /*12760*/  VIADD R8, R11, 0x6000 ;  /* 0x000060000b087836 */ /* 0x000fe20000000000 */
[----:B------:R-:W-:Y:S01]  /*12770*/  PLOP3.LUT P0, PT, PT, PT, PT, 0x80, 0x0 ;  /* 0x000000000000781c */ /* 0x000fe20003f0f070 */
[----:B------:R-:W-:Y:S01]  /*12780*/  UIADD3.X UR5, URZ, UR39, URZ, UP0, !UPT ;  /* 0x000000273f057290 */ /* 0x000fe200087fe43f */
[----:B01----:R-:W-:-:S11]  /*12790*/  IADD3 R6, R6, 0x132b0, RZ ;  /* 0x000132b006067810 */ /* 0x003fd60007ffe0ff */
.L_x_14104:
        /* <DEDUP_REMOVED lines=10> */
.L_x_14094:
[----:B------:R-:W-:Y:S05]  /*12840*/  BSYNC B1 ;  /* 0x0000000000017941 */ /* 0x000fea0003800000 */
.L_x_14093:
[----:B------:R-:W0:Y:S04]  /*12850*/  LDL.LU R10, [R1+0x10] ;  /* 0x00001000010a7983 */ /* 0x000e280000300800 */
[----:B-1----:R-:W2:Y:S01]  /*12860*/  LDL.LU R9, [R1+0x1c] ;  /* 0x00001c0001097983 */ /* 0x002ea20000300800 */
        /* <DEDUP_REMOVED lines=8> */
[----:B------:R0:W-:Y:S04]  /*128f0*/  STL [R1+0x10], R6 ;  /* 0x0000100601007387 */ /* 0x0001e80000100800 */
[----:B------:R0:W-:Y:S01]  /*12900*/  STL [R1+0x1c], R9 ;  /* 0x00001c0901007387 */ /* 0x0001e20000100800 */
[----:B------:R-:W-:Y:S05]  /*12910*/  @!P3 BRA `(.L_x_14087) ;  /* 0x000000040074b947 */ /* 0x000fea0003800000 */
.L_x_14117:
[----:B------:R-:W-:Y:S05]  /*12920*/  YIELD ;  /* 0x0000000000007946 */ /* 0x000fea0003800000 */
[----:B------:R-:W-:Y:S04]  /*12930*/  BSSY B1, `(.L_x_14105) ;  /* 0x000004f000017945 */ /* 0x000fe80003800000 */
[----:B--2---:R-:W-:Y:S05]  /*12940*/  @!P6 BRA `(.L_x_14106) ;  /* 0x000000040034e947 */ /* 0x004fea0003800000 */
[----:B0-----:R-:W2:Y:S04]  /*12950*/  LDL R6, [R1+0x10] ;  /* 0x0000100001067983 */ /* 0x001ea80000100800 */
        /* <DEDUP_REMOVED lines=9> */
.L_x_14246:
[----:B------:R-:W-:Y:S05]  /*129f0*/  BSYNC B2 ;  /* 0x0000000000027941 */ /* 0x000fea0003800000 */
.L_x_14107:
        /* <DEDUP_REMOVED lines=9> */
.L_x_14110:
[----:B------:R-:W-:Y:S05]  /*12a90*/  BSYNC B2 ;  /* 0x0000000000027941 */ /* 0x000fea0003800000 */
.L_x_14109:
[----:B------:R-:W2:Y:S01]  /*12aa0*/  LDL R8, [R1+0x10] ;  /* 0x0000100001087983 */ /* 0x000ea20000100800 */
        /* <DEDUP_REMOVED lines=11> */
.L_x_14111:
        /* <DEDUP_REMOVED lines=13> */
.L_x_14247:
[----:B------:R-:W-:Y:S05]  /*12c30*/  BSYNC B2 ;  /* 0x0000000000027941 */ /* 0x000fea0003800000 */
.L_x_14112:
[----:B------:R-:W-:Y:S01]  /*12c40*/  BSSY B2, `(.L_x_14114) ;  /* 0x000000b000027945 */ /* 0x000fe20003800000 */
[----:B------:R-:W-:Y:S02]  /*12c50*/  IMAD.MOV.U32 R10, RZ, RZ, 0x0 ;  /* 0x00000000ff0a7424 */ /* 0x000fe400078e00ff */
[----:B------:R-:W-:Y:S01]  /*12c60*/  IMAD.MOV.U32 R11, RZ, RZ, 0x12f00000 ;  /* 0x12f00000ff0b7424 */ /* 0x000fe200078e00ff */
[----:B------:R-:W-:Y:S06]  /*12c70*/  @P3 BRA `(.L_x_14115) ;  /* 0x00000000001c3947 */ /* 0x000fec0003800000 */
[----:B------:R-:W2:Y:S01]  /*12c80*/  S2R R13, SR_TID.X ;  /* 0x00000000000d7919 */ /* 0x000ea20000002100 */
[----:B01----:R-:W-:-:S04]  /*12c90*/  MOV R7, 0x2800 ;  /* 0x0000280000077802 */ /* 0x003fc80000000f00 */
[----:B------:R3:W-:Y:S01]  /*12ca0*/  SYNCS.ARRIVE.TRANS64 RZ, [R6+URZ+0x132b0], R7 ;  /* 0x0132b00706ff79a7 */ /* 0x0007e2000800003f */
[----:B--2---:R-:W-:-:S04]  /*12cb0*/  LOP3.LUT R13, R13, 0x1f, RZ, 0xc0, !PT ;  /* 0x0000001f0d0d7812 */ /* 0x004fc800078ec0ff */
[----:B------:R-:W-:-:S13]  /*12cc0*/  ISETP.NE.AND P2, PT, R13, RZ, PT ;  /* 0x000000ff0d00720c */ /* 0x000fda0003f45270 */
[----:B---3--:R-:W-:Y:S05]  /*12cd0*/  @!P2 BRA `(.L_x_14115) ;  /* 0x000000000004a947 */ /* 0x008fea0003800000 */
[----:B------:R-:W-:Y:S01]  /*12ce0*/  BPT.TRAP 0x1 ;  /* 0x000000040000795c */ /* 0x000fe20000300000 */
.L_x_14115:
[----:B------:R-:W-:Y:S05]  /*12cf0*/  BSYNC B2 ;  /* 0x0000000000027941 */ /* 0x000fea0003800000 */
.L_x_14114:
        /* <DEDUP_REMOVED lines=8> */
.L_x_14116:
        /* <DEDUP_REMOVED lines=10> */
.L_x_14106:
[----:B------:R-:W-:Y:S05]  /*12e20*/  BSYNC B1 ;  /* 0x0000000000017941 */ /* 0x000fea0003800000 */
.L_x_14105:
[----:B------:R-:W0:Y:S04]  /*12e30*/  LDL.LU R7, [R1+0x10] ;  /* 0x0000100001077983 */ /* 0x000e280000300800 */
[----:B------:R-:W2:Y:S01]  /*12e40*/  LDL.LU R10, [R1+0x1c] ;  /* 0x00001c00010a7983 */ /* 0x000ea20000300800 */
[C---:B------:R-:W-:Y:S01]  /*12e50*/  ISETP.GT.AND P3, PT, R5.reuse, R3, PT ;  /* 0x000000030500720c */ /* 0x040fe20003f64270 */
[----:B------:R-:W-:Y:S02]  /*12e60*/  VIADD R5, R5, 0xffffffff ;  /* 0xffffffff05057836 */ /* 0x000fe40000000000 */
[----:B0-----:R-:W-:-:S05]  /*12e70*/  VIADD R6, R7, 0x1 ;  /* 0x0000000107067836 */ /* 0x001fca0000000000 */
[----:B------:R-:W-:-:S04]  /*12e80*/  ISETP.NE.AND P2, PT, R6, 0x2, PT ;  /* 0x000000020600780c */ /* 0x000fc80003f45270 */
[----:B------:R-:W-:Y:S02]  /*12e90*/  SEL R7, RZ, 0x1, P2 ;  /* 0x00000001ff077807 */ /* 0x000fe40001000000 */
[----:B------:R-:W-:Y:S02]  /*12ea0*/  SEL R6, R6, RZ, P2 ;  /* 0x000000ff06067207 */ /* 0x000fe40001000000 */
[----:B--2---:R-:W-:-:S05]  /*12eb0*/  LOP3.LUT R10, R10, R7, RZ, 0x3c, !PT ;  /* 0x000000070a0a7212 */ /* 0x004fca00078e3cff */
[----:B------:R2:W-:Y:S04]  /*12ec0*/  STL [R1+0x1c], R10 ;  /* 0x00001c0a01007387 */ /* 0x0005e80000100800 */
[----:B------:R2:W-:Y:S01]  /*12ed0*/  STL [R1+0x10], R6 ;  /* 0x0000100601007387 */ /* 0x0005e20000100800 */
[----:B------:R-:W-:Y:S05]  /*12ee0*/  @P3 BRA `(.L_x_14117) ;  /* 0xfffffff8008c3947 */ /* 0x000fea000383ffff */
.L_x_14087:
[----:B------:R-:W-:Y:S05]  /*12ef0*/  BSYNC B0 ;  /* 0x0000000000007941 */ /* 0x000fea0003800000 */
.L_x_14086:
[----:B------:R-:W-:Y:S05]  /*12f00*/  @!P0 WARPSYNC.ALL ;  /* 0x0000000000008948 */ /* 0x000fea0003800000 */
[----:B------:R-:W-:Y:S01]  /*12f10*/  @!P0 BAR.SYNC.DEFER_BLOCKING 0xc, 0x200 ;  /* 0x0308000000008b1d */ /* 0x000fe20000010000 */
[----:B------:R-:W-:-:S05]  /*12f20*/  IMAD.MOV.U32 R0, RZ, RZ, RZ ;  /* 0x000000ffff007224 */ /* 0x000fca00078e00ff */
[----:B------:R-:W-:Y:S04]  /*12f30*/  BSSY B0, `(.L_x_14118) ;  /* 0x000001f000007945 */ /* 0x000fe80003800000 */
[----:B------:R-:W-:Y:S05]  /*12f40*/  @!P1 BRA `(.L_x_14119) ;  /* 0x0000000000749947 */ /* 0x000fea0003800000 */
[----:B------:R-:W-:-:S13]  /*12f50*/  ISETP.NE.AND P0, PT, R4, RZ, PT ;  /* 0x000000ff0400720c */ /* 0x000fda0003f05270 */
[----:B------:R-:W3:Y:S02]  /*12f60*/  @!P0 LDC R4, c[0x0][0x9f0] ;  /* 0x00027c00ff048b82 */ /* 0x000ee40000000800 */
[----:B---3--:R-:W-:-:S04]  /*12f70*/  IABS R0, R4 ;  /* 0x0000000400007213 */ /* 0x008fc80000000000 */
[----:B------:R-:W3:Y:S08]  /*12f80*/  I2F.RP R2, R0 ;  /* 0x0000000000027306 */ /* 0x000ef00000209400 */
[----:B---3--:R-:W3:Y:S02]  /*12f90*/  MUFU.RCP R2, R2 ;  /* 0x0000000200027308 */ /* 0x008ee40000001000 */
[----:B---3--:R-:W-:-:S06]  /*12fa0*/  VIADD R2, R2, 0xffffffe ;  /* 0x0ffffffe02027836 */ /* 0x008fcc0000000000 */
[----:B------:R-:W3:Y:S02]  /*12fb0*/  F2I.FTZ.U32.TRUNC.NTZ R3, R2 ;  /* 0x0000000200037305 */ /* 0x000ee4000021f000 */
[----:B---3--:R-:W-:-:S04]  /*12fc0*/  IMAD.MOV R2, RZ, RZ, -R3 ;  /* 0x000000ffff027224 */ /* 0x008fc800078e0a03 */
[----:B------:R-:W-:Y:S02]  /*12fd0*/  IMAD R5, R2, R0, RZ ;  /* 0x0000000002057224 */ /* 0x000fe400078e02ff */
[----:B------:R-:W-:-:S04]  /*12fe0*/  IMAD.MOV.U32 R2, RZ, RZ, RZ ;  /* 0x000000ffff027224 */ /* 0x000fc800078e00ff */
[----:B------:R-:W-:Y:S01]  /*12ff0*/  IMAD.HI.U32 R7, R3, R5, R2 ;  /* 0x0000000503077227 */ /* 0x000fe200078e0002 */
[----:B------:R-:W-:Y:S02]  /*13000*/  IABS R2, R4 ;  /* 0x0000000400027213 */ /* 0x000fe40000000000 */
[----:B------:R-:W-:-:S03]  /*13010*/  IADD3 R3, R20, -0x1, R4 ;  /* 0xffffffff14037810 */ /* 0x000fc60007ffe004 */
[----:B------:R-:W-:Y:S01]  /*13020*/  IMAD.MOV R2, RZ, RZ, -R2 ;  /* 0x000000ffff027224 */ /* 0x000fe200078e0a02 */
[----:B------:R-:W-:Y:S02]  /*13030*/  IABS R5, R3 ;  /* 0x0000000300057213 */ /* 0x000fe40000000000 */
[----:B------:R-:W-:Y:S02]  /*13040*/  LOP3.LUT R3, R3, R4, RZ, 0x3c, !PT ;  /* 0x0000000403037212 */ /* 0x000fe400078e3cff */
[----:B0-2---:R-:W-:Y:S01]  /*13050*/  MOV R6, R2 ;  /* 0x0000000200067202 */ /* 0x005fe20000000f00 */
        /* <DEDUP_REMOVED lines=12> */
.L_x_14119:
[----:B------:R-:W-:Y:S05]  /*13120*/  BSYNC B0 ;  /* 0x0000000000007941 */ /* 0x000fea0003800000 */
.L_x_14118:
[----:B------:R-:W-:-:S05]  /*13130*/  IMAD R3, R21, R0, RZ ;  /* 0x0000000015037224 */ /* 0x000fca00078e02ff */
        /* <DEDUP_REMOVED lines=22> */
.L_x_14120:
        /* <DEDUP_REMOVED lines=12> */
[----:B0-2---:R-:W-:Y:S02]  /*13360*/  IMAD.U32 R6, RZ, RZ, UR8 ;  /* 0x00000008ff067e24 */ /* 0x005fe4000f8e00ff */
[----:B------:R-:W-:-:S02]  /*13370*/  IMAD.U32 R10, RZ, RZ, UR4 ;  /* 0x00000004ff0a7e24 */ /* 0x000fc4000f8e00ff */
[----:B------:R-:W-:Y:S02]  /*13380*/  IMAD.U32 R11, RZ, RZ, UR5 ;  /* 0x00000005ff0b7e24 */ /* 0x000fe4000f8e00ff */
[----:B------:R-:W-:Y:S02]  /*13390*/  IMAD.MOV.U32 R8, RZ, RZ, 0x70 ;  /* 0x00000070ff087424 */ /* 0x000fe400078e00ff */
[----:B------:R-:W-:Y:S02]  /*133a0*/  IMAD.MOV.U32 R12, RZ, RZ, 0x1 ;  /* 0x00000001ff0c7424 */ /* 0x000fe400078e00ff */
[----:B------:R-:W-:-:S07]  /*133b0*/  IMAD.MOV.U32 R13, RZ, RZ, RZ ;  /* 0x000000ffff0d7224 */ /* 0x000fce00078e00ff */
[----:B------:R-:W-:-:S07]  /*133c0*/  LEPC R20, `(.L_x_14123) ;  /* 0x000000001014794e */ /* 0x000fce0000000000 */
[----:B-1-3--:R-:W-:Y:S05]  /*133d0*/  CALL.ABS.NOINC R2 ;  /* 0x0000000002007343 */ /* 0x00afea0003c00000 */
.L_x_14123:
[----:B------:R-:W-:Y:S05]  /*133e0*/  BSYNC B6 ;  /* 0x0000000000067941 */ /* 0x000fea0003800000 */
.L_x_14122:
        /* <DEDUP_REMOVED lines=8> */
[----:B---3--:R-:W-:Y:S01]  /*13470*/  MOV R2, 0x0 ;  /* 0x0000000000027802 */ /* 0x008fe20000000f00 */
        /* <DEDUP_REMOVED lines=15> */
.L_x_14125:
[----:B------:R-:W-:Y:S05]  /*13570*/  BSYNC B6 ;  /* 0x0000000000067941 */ /* 0x000fea0003800000 */
.L_x_14124:
[----:B------:R-:W-:Y:S01]  /*13580*/  VIADD R22, R17, 0x1000 ;  /* 0x0000100011167836 */ /* 0x000fe20000000000 */
[----:B------:R-:W-:Y:S04]  /*13590*/  BSSY B6, `(.L_x_14126) ;  /* 0x0000013000067945 */ /* 0x000fe80003800000 */
[----:B------:R-:W-:-:S13]  /*135a0*/  LOP3.LUT P0, RZ, R22, 0x9f, RZ, 0xc0, !PT ;  /* 0x0000009f16ff7812 */ /* 0x000fda000780c0ff */
        /* <DEDUP_REMOVED lines=17> */
.L_x_14127:
[----:B------:R-:W-:Y:S05]  /*136c0*/  BSYNC B6 ;  /* 0x0000000000067941 */ /* 0x000fea0003800000 */
.L_x_14126:
[----:B---3--:R-:W3:Y:S01]  /*136d0*/  LDL R2, [R1+0x24] ;  /* 0x0000240001027983 */ /* 0x008ee20000100800 */
[----:B------:R-:W-:Y:S01]  /*136e0*/  BSSY B6, `(.L_x_14128) ;  /* 0x0000013000067945 */ /* 0x000fe20003800000 */
[----:B---3--:R-:W-:-:S13]  /*136f0*/  LOP3.LUT P6, RZ, R2, 0x1, RZ, 0xc0, !PT ;  /* 0x0000000102ff7812 */ /* 0x008fda00078cc0ff */
[----:B------:R-:W-:Y:S05]  /*13700*/  @!P6 BRA `(.L_x_14129) ;  /* 0x000000000040e947 */ /* 0x000fea0003800000 */
[----:B------:R-:W-:Y:S01]  /*13710*/  MOV R2, 0x0 ;  /* 0x0000000000027802 */ /* 0x000fe20000000f00 */
[----:B------:R-:W-:Y:S01]  /*13720*/  ULDC.64 UR4, c[0x4][0x1b0] ;  /* 0x01006c0000047ab9 */ /* 0x000fe20000000a00 */
[----:B------:R-:W-:Y:S01]  /*13730*/  ULDC.64 UR6, c[0x4][0x1b8] ;  /* 0x01006e0000067ab9 */ /* 0x000fe20000000a00 */
[----:B------:R-:W-:Y:S01]  /*13740*/  ULDC.64 UR8, c[0x4][0x20] ;  /* 0x0100080000087ab9 */ /* 0x000fe20000000a00 */
[----:B------:R-:W-:Y:S01]  /*13750*/  IMAD.U32 R4, RZ, RZ, UR4 ;  /* 0x00000004ff047e24 */ /* 0x000fe2000f8e00ff */
[----:B--2---:R-:W-:Y:S01]  /*13760*/  MOV R10, UR8 ;  /* 0x00000008000a7c02 */ /* 0x004fe20008000f00 */
        /* <DEDUP_REMOVED lines=10> */
.L_x_14129:
[----:B------:R-:W-:Y:S05]  /*13810*/  BSYNC B6 ;  /* 0x0000000000067941 */ /* 0x000fea0003800000 */
.L_x_14128:
[----:B------:R-:W-:Y:S01]  /*13820*/  ULDC.64 UR4, c[0x0][0x9f8] ;  /* 0x00027e0000047ab9 */ /* 0x000fe20000000a00 */
[----:B------:R-:W3:Y:S01]  /*13830*/  LDL R21, [R1+0x28] ;  /* 0x0000280001157983 */ /* 0x000ee20000100800 */
[----:B------:R-:W-:Y:S01]  /*13840*/  ISETP.NE.U32.AND P0, PT, RZ, UR4, PT ;  /* 0x00000004ff007c0c */ /* 0x000fe2000bf05070 */
[----:B------:R-:W4:Y:S02]  /*13850*/  LDC R12, c[0x0][0x430] ;  /* 0x00010c00ff0c7b82 */ /* 0x000f240000000800 */
[----:B------:R4:W-:Y:S01]  /*13860*/  STL [R1+0xa4], R16 ;  /* 0x0000a41001007387 */ /* 0x0009e20000100800 */
[----:B------:R-:W-:-:S03]  /*13870*/  ISETP.NE.AND.EX P0, PT, RZ, UR5, PT, P0 ;  /* 0x00000005ff007c0c */ /* 0x000fc6000bf05300 */
[----:B------:R-:W4:Y:S10]  /*13880*/  LDL R20, [R1+0x4c] ;  /* 0x00004c0001147983 */ /* 0x000f340000100800 */
[----:B------:R-:W-:-:S02]  /*13890*/  @P0 IADD3 R2, P1, R19, UR4, RZ ;  /* 0x0000000413020c10 */ /* 0x000fc4000ff3e0ff */
[----:B------:R0:W2:Y:S02]  /*138a0*/  LDL R19, [R1+0x14] ;  /* 0x0000140001137983 */ /* 0x0000a40000100800 */
[----:B------:R-:W-:Y:S01]  /*138b0*/  @P0 IADD3.X R3, R29, UR5, RZ, P1, !PT ;  /* 0x000000051d030c10 */ /* 0x000fe20008ffe4ff */
[----:B------:R-:W1:Y:S01]  /*138c0*/  S2R R0, SR_TID.X ;  /* 0x0000000000007919 */ /* 0x000e620000002100 */
[----:B------:R-:W0:Y:S01]  /*138d0*/  S2R R13, SR_TID.X ;  /* 0x00000000000d7919 */ /* 0x000e220000002100 */
[C---:B-1----:R-:W-:Y:S01]  /*138e0*/  LOP3.LUT R4, R0.reuse, 0x7f, RZ, 0xc0, !PT ;  /* 0x0000007f00047812 */ /* 0x042fe200078ec0ff */
[----:B------:R-:W-:-:S03]  /*138f0*/  IMAD.SHL.U32 R0, R0, 0x20, RZ ;  /* 0x0000002000007824 */ /* 0x000fc600078e00ff */
[----:B------:R-:W-:-:S04]  /*13900*/  SHF.R.U32.HI R4, RZ, 0x2, R4 ;  /* 0x00000002ff047819 */ /* 0x000fc80000011604 */
[----:B------:R-:W-:Y:S02]  /*13910*/  LOP3.LUT R0, R4, 0x60, R0, 0xf8, !PT ;  /* 0x0000006004007812 */ /* 0x000fe400078ef800 */
[----:B------:R-:W1:Y:S01]  /*13920*/  S2R R4, SR_TID.X ;  /* 0x0000000000047919 */ /* 0x000e620000002100 */
[----:B--2---:R-:W2:Y:S01]  /*13930*/  @P0 LDG.E R19, desc[UR40][R2.64] ;  /* 0x0000002802130981 */ /* 0x004ea2000c1e1900 */
[----:B-1----:R-:W-:Y:S01]  /*13940*/  LOP3.LUT R4, R4, 0x7f, RZ, 0xc0, !PT ;  /* 0x0000007f04047812 */ /* 0x002fe200078ec0ff */
[----:B------:R-:W-:Y:S01]  /*13950*/  IMAD.MOV.U32 R5, RZ, RZ, 0xa0 ;  /* 0x000000a0ff057424 */ /* 0x000fe200078e00ff */
[----:B0-----:R-:W-:Y:S02]  /*13960*/  SHF.L.U32 R15, R13, 0x5, RZ ;  /* 0x000000050d0f7819 */ /* 0x001fe400000006ff */
[----:B------:R-:W-:Y:S01]  /*13970*/  SHF.R.U32.HI R6, RZ, 0x2, R4 ;  /* 0x00000002ff067819 */ /* 0x000fe20000011604 */
[----:B----4-:R-:W-:-:S03]  /*13980*/  IMAD R5, R20, R5, -0xa0 ;  /* 0xffffff6014057424 */ /* 0x010fc600078e0205 */
[----:B------:R-:W-:Y:S01]  /*13990*/  LOP3.LUT R15, R6, 0x60, R15, 0xf8, !PT ;  /* 0x00000060060f7812 */ /* 0x000fe200078ef80f */
[----:B------:R-:W-:-:S03]  /*139a0*/  IMAD.IADD R0, R0, 0x1, R5 ;  /* 0x0000000100007824 */ /* 0x000fc600078e0205 */
[----:B------:R-:W-:Y:S01]  /*139b0*/  LOP3.LUT R15, R15, 0x80, RZ, 0xfc, !PT ;  /* 0x000000800f0f7812 */ /* 0x000fe200078efcff */
[C---:B---3--:R-:W-:Y:S01]  /*139c0*/  IMAD.IADD R8, R0.reuse, 0x1, R21 ;  /* 0x0000000100087824 */ /* 0x048fe200078e0215 */
[----:B------:R-:W-:-:S03]  /*139d0*/  ISETP.GE.AND P1, PT, R0, R26, PT ;  /* 0x0000001a0000720c */ /* 0x000fc60003f26270 */
[----:B------:R-:W-:Y:S02]  /*139e0*/  IMAD.IADD R5, R15, 0x1, R5 ;  /* 0x000000010f057824 */ /* 0x000fe400078e0205 */
[----:B------:R-:W-:Y:S02]  /*139f0*/  IMAD.MOV.U32 R4, RZ, RZ, R8 ;  /* 0x000000ffff047224 */ /* 0x000fe400078e0008 */
[----:B------:R-:W-:-:S04]  /*13a00*/  IMAD.IADD R9, R5, 0x1, R21 ;  /* 0x0000000105097824 */ /* 0x000fc800078e0215 */
[----:B------:R-:W-:Y:S01]  /*13a10*/  IMAD.MOV.U32 R0, RZ, RZ, R9 ;  /* 0x000000ffff007224 */ /* 0x000fe200078e0009 */
[----:B--2---:R-:W-:Y:S01]  /*13a20*/  @P0 STL [R1+0x14], R19 ;  /* 0x0000141301000387 */ /* 0x004fe20000100800 */
[----:B------:R-:W-:-:S03]  /*13a30*/  ISETP.NE.AND P0, PT, R12, 0x1, PT ;  /* 0x000000010c00780c */ /* 0x000fc60003f05270 */
[----:B------:R-:W2:Y:S04]  /*13a40*/  LDL R14, [R1+0x74] ;  /* 0x00007400010e7983 */ /* 0x000ea80000100800 */
[----:B------:R-:W3:Y:S06]  /*13a50*/  LDL.LU R21, [R1+0x24] ;  /* 0x0000240001157983 */ /* 0x000eec0000300800 */
[----:B------:R-:W0:Y:S08]  /*13a60*/  @P0 LDC R2, c[0x0][0x434] ;  /* 0x00010d00ff020b82 */ /* 0x000e300000000800 */
[----:B------:R-:W1:Y:S08]  /*13a70*/  @P0 LDC R3, c[0x0][0x438] ;  /* 0x00010e00ff030b82 */ /* 0x000e700000000800 */
[----:B------:R-:W4:Y:S01]  /*13a80*/  @P0 LDC R6, c[0x0][0x434] ;  /* 0x00010d00ff060b82 */ /* 0x000f220000000800 */
[----:B0-----:R-:W-:-:S07]  /*13a90*/  @P0 IMAD.HI.U32 R2, R8, R2, RZ ;  /* 0x0000000208020227 */ /* 0x001fce00078e00ff */
[----:B------:R-:W0:Y:S01]  /*13aa0*/  @P0 LDC R7, c[0x0][0x438] ;  /* 0x00010e00ff070b82 */ /* 0x000e220000000800 */
[----:B-1----:R-:W-:-:S07]  /*13ab0*/  @P0 SHF.R.U32.HI R4, RZ, R3, R2 ;  /* 0x00000003ff040219 */ /* 0x002fce0000011602 */
[----:B------:R-:W1:Y:S01]  /*13ac0*/  @!P1 LDC.64 R2, c[0x0][0x428] ;  /* 0x00010a00ff029b82 */ /* 0x000e620000000a00 */
[----:B------:R-:W-:Y:S01]  /*13ad0*/  SHF.R.S32.HI R16, RZ, 0x1f, R19 ;  /* 0x0000001fff107819 */ /* 0x000fe20000011413 */
[----:B----4-:R-:W-:-:S05]  /*13ae0*/  @P0 IMAD.HI.U32 R6, R9, R6, RZ ;  /* 0x0000000609060227 */ /* 0x010fca00078e00ff */
[----:B0-----:R-:W-:Y:S02]  /*13af0*/  @P0 SHF.R.U32.HI R0, RZ, R7, R6 ;  /* 0x00000007ff000219 */ /* 0x001fe40000011606 */
[----:B------:R-:W-:Y:S02]  /*13b00*/  ISETP.GE.AND P0, PT, R5, R26, PT ;  /* 0x0000001a0500720c */ /* 0x000fe40003f06270 */
[----:B------:R-:W-:Y:S01]  /*13b10*/  @!P1 SHF.R.S32.HI R5, RZ, 0x1f, R4 ;  /* 0x0000001fff059819 */ /* 0x000fe20000011404 */
[----:B-1----:R-:W-:-:S04]  /*13b20*/  @!P1 IMAD R6, R16, R2, RZ ;  /* 0x0000000210069224 */ /* 0x002fc800078e02ff */
[C---:B------:R-:W-:Y:S02]  /*13b30*/  @!P1 IMAD R11, R19.reuse, R3, R6 ;  /* 0x00000003130b9224 */ /* 0x040fe400078e0206 */
[----:B------:R-:W-:Y:S02]  /*13b40*/  @!P1 IMAD.WIDE.U32 R6, R19, R2, R4 ;  /* 0x0000000213069225 */ /* 0x000fe400078e0004 */
[----:B------:R-:W0:Y:S01]  /*13b50*/  @!P1 LDC.64 R2, c[0x0][0x418] ;  /* 0x00010600ff029b82 */ /* 0x000e220000000a00 */
[----:B------:R-:W-:Y:S02]  /*13b60*/  ISETP.GT.U32.OR P0, PT, R15, 0x9f, P0 ;  /* 0x0000009f0f00780c */ /* 0x000fe40000704470 */
[----:B0-----:R-:W-:Y:S01]  /*13b70*/  @!P1 LEA R10, P2, R6, R2, 0x2 ;  /* 0x00000002060a9211 */ /* 0x001fe200078410ff */
[----:B------:R-:W-:-:S05]  /*13b80*/  @!P1 IMAD.IADD R2, R7, 0x1, R11 ;  /* 0x0000000107029824 */ /* 0x000fca00078e020b */
[----:B------:R-:W-:Y:S01]  /*13b90*/  @!P1 LEA.HI.X R11, R6, R3, R2, 0x2, P2 ;  /* 0x00000003060b9211 */ /* 0x000fe200010f1402 */
[----:B------:R-:W-:-:S04]  /*13ba0*/  IMAD.MOV R2, RZ, RZ, -R4 ;  /* 0x000000ffff027224 */ /* 0x000fc800078e0a04 */
[----:B------:R-:W0:Y:S01]  /*13bb0*/  @!P0 LDC.64 R4, c[0x0][0x418] ;  /* 0x00010600ff048b82 */ /* 0x000e220000000a00 */
[----:B------:R-:W-:Y:S02]  /*13bc0*/  IMAD R8, R12, R2, R8 ;  /* 0x000000020c087224 */ /* 0x000fe400078e0208 */
[----:B------:R-:W-:-:S04]  /*13bd0*/  IMAD.MOV R2, RZ, RZ, -R0 ;  /* 0x000000ffff027224 */ /* 0x000fc800078e0a00 */
[----:B------:R-:W-:Y:S02]  /*13be0*/  IMAD R9, R12, R2, R9 ;  /* 0x000000020c097224 */ /* 0x000fe400078e0209 */
[----:B------:R-:W1:Y:S01]  /*13bf0*/  @!P0 LDC.64 R2, c[0x0][0x428] ;  /* 0x00010a00ff028b82 */ /* 0x000e620000000a00 */
[--C-:B------:R-:W-:Y:S01]  /*13c00*/  @!P0 SHF.R.S32.HI R7, RZ, 0x1f, R0.reuse ;  /* 0x0000001fff078819 */ /* 0x100fe20000011400 */
[----:B------:R-:W-:-:S04]  /*13c10*/  @!P0 IMAD.MOV.U32 R6, RZ, RZ, R0 ;  /* 0x000000ffff068224 */ /* 0x000fc800078e0000 */
[----:B-1----:R-:W-:-:S04]  /*13c20*/  @!P0 IMAD.WIDE.U32 R6, R19, R2, R6 ;  /* 0x0000000213068225 */ /* 0x002fc800078e0006 */
[----:B------:R-:W-:-:S04]  /*13c30*/  @!P0 IMAD R2, R16, R2, RZ ;  /* 0x0000000210028224 */ /* 0x000fc800078e02ff */
[----:B------:R-:W-:Y:S01]  /*13c40*/  @!P0 IMAD R0, R19, R3, R2 ;  /* 0x0000000313008224 */ /* 0x000fe200078e0202 */
[----:B0-----:R-:W-:-:S03]  /*13c50*/  @!P0 LEA R4, P2, R6, R4, 0x2 ;  /* 0x0000000406048211 */ /* 0x001fc600078410ff */
[----:B------:R-:W-:-:S05]  /*13c60*/  @!P0 IMAD.IADD R0, R0, 0x1, R7 ;  /* 0x0000000100008824 */ /* 0x000fca00078e0207 */
[----:B------:R-:W-:Y:S02]  /*13c70*/  @!P0 LEA.HI.X R5, R6, R5, R0, 0x2, P2 ;  /* 0x0000000506058211 */ /* 0x000fe400010f1400 */
[----:B------:R-:W0:Y:S01]  /*13c80*/  LDC R0, c[0x0][0x2f4] ;  /* 0x0000bd00ff007b82 */ /* 0x000e220000000800 */
[----:B------:R-:W-:Y:S01]  /*13c90*/  ISETP.GT.U32.AND P2, PT, R15, 0x9f, PT ;  /* 0x0000009f0f00780c */ /* 0x000fe20003f44070 */
[----:B------:R-:W-:Y:S01]  /*13ca0*/  IMAD.SHL.U32 R13, R13, 0x10, RZ ;  /* 0x000000100d0d7824 */ /* 0x000fe200078e00ff */
[----:B------:R-:W-:-:S04]  /*13cb0*/  CS2R R6, SRZ ;  /* 0x0000000000067805 */ /* 0x000fc8000001ff00 */
[----:B------:R-:W-:Y:S02]  /*13cc0*/  LOP3.LUT R13, R13, 0x30, RZ, 0xc0, !PT ;  /* 0x000000300d0d7812 */ /* 0x000fe400078ec0ff */
[----:B------:R1:W5:Y:S04]  /*13cd0*/  @!P1 LDG.E R7, desc[UR40][R10.64] ;  /* 0x000000280a079981 */ /* 0x000368000c1e1900 */
[----:B------:R1:W5:Y:S01]  /*13ce0*/  @!P0 LDG.E R6, desc[UR40][R4.64] ;  /* 0x0000002804068981 */ /* 0x000362000c1e1900 */
[----:B0-----:R-:W-:-:S03]  /*13cf0*/  ISETP.GE.AND P1, PT, R13, R0, PT ;  /* 0x000000000d00720c */ /* 0x001fc60003f26270 */
[----:B------:R0:W-:Y:S04]  /*13d00*/  STL [R1+0x2c], R16 ;  /* 0x00002c1001007387 */ /* 0x0001e80000100800 */
[----:B0-----:R1:W5:Y:S01]  /*13d10*/  LDL.LU R16, [R1+0xa4] ;  /* 0x0000a40001107983 */ /* 0x0013620000300800 */
[----:B------:R-:W-:Y:S01]  /*13d20*/  UMOV UR4, 0xffffffff ;  /* 0xffffffff00047882 */ /* 0x000fe20000000000 */
[----:B---3--:R-:W-:-:S04]  /*13d30*/  LOP3.LUT R21, R21, 0xfffffffd, RZ, 0xc0, !PT ;  /* 0xfffffffd15157812 */ /* 0x008fc800078ec0ff */
[----:B------:R-:W-:Y:S02]  /*13d40*/  @P2 LOP3.LUT R21, R21, 0x2, RZ, 0xfc, !PT ;  /* 0x0000000215152812 */ /* 0x000fe400078efcff */
[----:B--2---:R-:W-:Y:S02]  /*13d50*/  ISETP.NE.AND P0, PT, R14, 0x3, PT ;  /* 0x000000030e00780c */ /* 0x004fe40003f05270 */
[----:B------:R-:W-:-:S04]  /*13d60*/  LOP3.LUT R21, R21, 0xfffffffb, RZ, 0xc0, !PT ;  /* 0xfffffffb15157812 */ /* 0x000fc800078ec0ff */
[----:B------:R-:W-:-:S04]  /*13d70*/  LOP3.LUT R21, R21, 0xfffffffe, RZ, 0xc0, !PT ;  /* 0xfffffffe15157812 */ /* 0x000fc800078ec0ff */
[----:B------:R-:W-:-:S04]  /*13d80*/  @P1 LOP3.LUT R21, R21, 0x1, RZ, 0xfc, !PT ;  /* 0x0000000115151812 */ /* 0x000fc800078efcff */
[----:B------:R-:W-:-:S05]  /*13d90*/  @P0 LOP3.LUT R21, R21, 0x4, RZ, 0xfc, !PT ;  /* 0x0000000415150812 */ /* 0x000fca00078efcff */
[----:B------:R1:W-:Y:S01]  /*13da0*/  STL [R1+0x24], R21 ;  /* 0x0000241501007387 */ /* 0x0003e20000100800 */
[----:B------:R-:W-:Y:S05]  /*13db0*/  BRA.DIV UR4, `(.L_x_14130) ;  /* 0x0000005604587947 */ /* 0x000fea000b800000 */
.L_x_14250:
[----:B-1----:R-:W-:Y:S01]  /*13dc0*/  IADD3 R5, R20, -0x1, RZ ;  /* 0xffffffff14057810 */ /* 0x002fe20007ffe0ff */
[----:B------:R-:W-:Y:S06]  /*13dd0*/  @!P0 BRA `(.L_x_14131) ;  /* 0x0000000000048947 */ /* 0x000fec0003800000 */
[----:B------:R-:W-:Y:S01]  /*13de0*/  BPT.TRAP 0x1 ;  /* 0x000000040000795c */ /* 0x000fe20000300000 */
.L_x_14131:
[----:B------:R-:W2:Y:S04]  /*13df0*/  LDL R2, [R1+0x8] ;  /* 0x0000080001027983 */ /* 0x000ea80000100800 */
[----:B------:R-:W3:Y:S01]  /*13e00*/  LDL R0, [R1+0x18] ;  /* 0x0000180001007983 */ /* 0x000ee20000100800 */
[----:B------:R-:W-:Y:S01]  /*13e10*/  BSSY B0, `(.L_x_14132) ;  /* 0x0000008000007945 */ /* 0x000fe20003800000 */
[----:B--2---:R-:W-:Y:S01]  /*13e20*/  IMAD R4, R2, 0x8, R17 ;  /* 0x0000000802047824 */ /* 0x004fe200078e0211 */
[----:B---3--:R-:W-:-:S04]  /*13e30*/  SHF.L.U32 R0, R0, 0x1f, RZ ;  /* 0x0000001f00007819 */ /* 0x008fc800000006ff */
[----:B------:R0:W1:Y:S01]  /*13e40*/  SYNCS.PHASECHK.TRANS64.TRYWAIT P0, [R4+URZ+0x13280], R0 ;  /* 0x01328000040075a7 */ /* 0x000062000800017f */
[----:B------:R0:W-:Y:S02]  /*13e50*/  STL [R1+0x44], R0 ;  /* 0x0000440001007387 */ /* 0x0001e40000100800 */
[----:B0-----:R-:W-:-:S05]  /*13e60*/  SHF.R.S32.HI R0, RZ, 0x1f, R8 ;  /* 0x0000001fff007819 */ /* 0x001fca0000011408 */
[----:B------:R0:W-:Y:S02]  /*13e70*/  STL [R1+0xc], R0 ;  /* 0x00000c0001007387 */ /* 0x0001e40000100800 */
[----:B01----:R-:W-:Y:S05]  /*13e80*/  @!P0 BRA `(.L_x_14133) ;  /* 0x0000005400588947 */ /* 0x003fea0003800000 */
.L_x_14251:
[----:B------:R-:W-:Y:S05]  /*13e90*/  BSYNC B0 ;  /* 0x0000000000007941 */ /* 0x000fea0003800000 */
.L_x_14132:
[----:B0-----:R-:W2:Y:S01]  /*13ea0*/  LDL R0, [R1+0xc] ;  /* 0x00000c0001007983 */ /* 0x001ea20000100800 */
[----:B------:R-:W-:Y:S01]  /*13eb0*/  ULDC.64 UR4, c[0x0][0x328] ;  /* 0x0000ca0000047ab9 */ /* 0x000fe20000000a00 */
[----:B-----5:R-:W-:Y:S01]  /*13ec0*/  SHF.R.S32.HI R11, RZ, 0x1f, R7 ;  /* 0x0000001fff0b7819 */ /* 0x020fe20000011407 */
[----:B------:R-:W-:Y:S01]  /*13ed0*/  IMAD.WIDE.U32 R2, R8, UR4, RZ ;  /* 0x0000000408027c25 */ /* 0x000fe2000f8e00ff */
[----:B------:R-:W-:Y:S01]  /*13ee0*/  ULDC.64 UR6, c[0x0][0x338] ;  /* 0x0000ce0000067ab9 */ /* 0x000fe20000000a00 */
[----:B------:R-:W0:Y:S02]  /*13ef0*/  S2R R19, SR_TID.X ;  /* 0x0000000000137919 */ /* 0x000e240000002100 */
[----:B------:R-:W-:Y:S01]  /*13f00*/  IMAD R5, R5, -0xa0, R26 ;  /* 0xffffff6005057824 */ /* 0x000fe200078e021a */
[----:B------:R1:W-:Y:S04]  /*13f10*/  STL [R1], R11 ;  /* 0x0000000b01007387 */ /* 0x0003e80000100800 */
[----:B------:R-:W3:Y:S01]  /*13f20*/  LDL R14, [R1+0x8] ;  /* 0x00000800010e7983 */ /* 0x000ee20000100800 */
[----:B0-----:R-:W-:-:S05]  /*13f30*/  IMAD.SHL.U32 R20, R19, 0x10, RZ ;  /* 0x0000001013147824 */ /* 0x001fca00078e00ff */
[----:B------:R-:W-:Y:S01]  /*13f40*/  LOP3.LUT R20, R20, 0x30, RZ, 0xc0, !PT ;  /* 0x0000003014147812 */ /* 0x000fe200078ec0ff */
[----:B--2---:R-:W-:-:S04]  /*13f50*/  IMAD R0, R0, UR4, RZ ;  /* 0x0000000400007c24 */ /* 0x004fc8000f8e02ff */
[----:B------:R-:W-:-:S04]  /*13f60*/  IMAD R0, R8, UR5, R0 ;  /* 0x0000000508007c24 */ /* 0x000fc8000f8e0200 */
[----:B------:R-:W-:Y:S02]  /*13f70*/  IMAD.IADD R3, R3, 0x1, R0 ;  /* 0x0000000103037824 */ /* 0x000fe400078e0200 */
[----:B------:R-:W-:Y:S02]  /*13f80*/  IMAD R0, R11, UR6, RZ ;  /* 0x000000060b007c24 */ /* 0x000fe4000f8e02ff */
[C---:B------:R-:W-:Y:S01]  /*13f90*/  IMAD.WIDE.U32 R2, R7.reuse, UR6, R2 ;  /* 0x0000000607027c25 */ /* 0x040fe2000f8e0002 */
[----:B-1----:R-:W0:Y:S03]  /*13fa0*/  LDC R11, c[0x0][0x2f4] ;  /* 0x0000bd00ff0b7b82 */ /* 0x002e260000000800 */
[----:B------:R-:W-:-:S04]  /*13fb0*/  IMAD R0, R7, UR7, R0 ;  /* 0x0000000707007c24 */ /* 0x000fc8000f8e0200 */
[----:B------:R-:W-:Y:S01]  /*13fc0*/  IMAD.IADD R13, R3, 0x1, R0 ;  /* 0x00000001030d7824 */ /* 0x000fe200078e0200 */
[----:B------:R-:W-:-:S05]  /*13fd0*/  SHF.R.S32.HI R0, RZ, 0x1f, R9 ;  /* 0x0000001fff007819 */ /* 0x000fca0000011409 */
[----:B------:R1:W-:Y:S04]  /*13fe0*/  STL [R1+0x48], R0 ;  /* 0x0000480001007387 */ /* 0x0003e80000100800 */
[----:B------:R-:W3:Y:S01]  /*13ff0*/  LDL R15, [R1+0x3c] ;  /* 0x00003c00010f7983 */ /* 0x000ee20000100800 */
[----:B------:R-:W-:Y:S02]  /*14000*/  IMAD.MOV.U32 R12, RZ, RZ, R2 ;  /* 0x000000ffff0c7224 */ /* 0x000fe400078e0002 */
[----:B-1----:R-:W-:Y:S01]  /*14010*/  IMAD R0, R0, UR4, RZ ;  /* 0x0000000400007c24 */ /* 0x002fe2000f8e02ff */
[----:B0-----:R-:W-:Y:S01]  /*14020*/  ISETP.GE.AND P0, PT, R20, R11, PT ;  /* 0x0000000b1400720c */ /* 0x001fe20003f06270 */
[----:B------:R-:W-:Y:S01]  /*14030*/  IMAD.WIDE.U32 R2, R9, UR4, RZ ;  /* 0x0000000409027c25 */ /* 0x000fe2000f8e00ff */
[----:B------:R-:W-:-:S03]  /*14040*/  SHF.R.S32.HI R11, RZ, 0x1f, R6 ;  /* 0x0000001fff0b7819 */ /* 0x000fc60000011406 */
[----:B------:R-:W-:Y:S01]  /*14050*/  IMAD R0, R9, UR5, R0 ;  /* 0x0000000509007c24 */ /* 0x000fe2000f8e0200 */
[----:B------:R-:W-:-:S03]  /*14060*/  ULDC.64 UR4, c[0x0][0x330] ;  /* 0x0000cc0000047ab9 */ /* 0x000fc60000000a00 */
[----:B------:R-:W-:Y:S02]  /*14070*/  IMAD.IADD R3, R3, 0x1, R0 ;  /* 0x0000000103037824 */ /* 0x000fe400078e0200 */
[----:B------:R-:W-:Y:S02]  /*14080*/  IMAD R0, R11, UR6, RZ ;  /* 0x000000060b007c24 */ /* 0x000fe4000f8e02ff */
[C---:B------:R-:W-:Y:S01]  /*14090*/  IMAD.WIDE.U32 R2, R6.reuse, UR6, R2 ;  /* 0x0000000606027c25 */ /* 0x040fe2000f8e0002 */
[----:B------:R0:W-:Y:S03]  /*140a0*/  STL [R1+0x4], R11 ;  /* 0x0000040b01007387 */ /* 0x0001e60000100800 */
[----:B------:R-:W-:Y:S01]  /*140b0*/  IMAD R0, R6, UR7, R0 ;  /* 0x0000000706007c24 */ /* 0x000fe2000f8e0200 */
[----:B------:R-:W-:Y:S01]  /*140c0*/  LOP3.LUT R19, R19, 0x7f, RZ, 0xc0, !PT ;  /* 0x0000007f13137812 */ /* 0x000fe200078ec0ff */
[----:B------:R-:W-:Y:S01]  /*140d0*/  IMAD.MOV.U32 R10, RZ, RZ, R2 ;  /* 0x000000ffff0a7224 */ /* 0x000fe200078e0002 */
[----:B------:R-:W-:Y:S01]  /*140e0*/  ULDC.64 UR6, c[0x0][0x318] ;  /* 0x0000c60000067ab9 */ /* 0x000fe20000000a00 */
[----:B0-----:R-:W-:-:S02]  /*140f0*/  IMAD.IADD R11, R3, 0x1, R0 ;  /* 0x00000001030b7824 */ /* 0x001fc400078e0200 */
[----:B------:R-:W-:Y:S01]  /*14100*/  IMAD.WIDE.U32 R2, R16, UR4, R12 ;  /* 0x0000000410027c25 */ /* 0x000fe2000f8e000c */
[----:B------:R-:W-:-:S03]  /*14110*/  SHF.R.U32.HI R19, RZ, 0x2, R19 ;  /* 0x00000002ff137819 */ /* 0x000fc60000011613 */
[----:B------:R-:W-:Y:S01]  /*14120*/  IMAD R12, R16, UR5, RZ ;  /* 0x00000005100c7c24 */ /* 0x000fe2000f8e02ff */
[----:B------:R-:W-:Y:S01]  /*14130*/  IADD3 R0, P1, R2, UR6, RZ ;  /* 0x0000000602007c10 */ /* 0x000fe2000ff3e0ff */
[----:B------:R-:W-:-:S03]  /*14140*/  IMAD.WIDE.U32 R10, R16, UR4, R10 ;  /* 0x00000004100a7c25 */ /* 0x000fc6000f8e000a */
[----:B------:R-:W-:Y:S02]  /*14150*/  IADD3.X R2, R3, UR7, R12, P1, !PT ;  /* 0x0000000703027c10 */ /* 0x000fe40008ffe40c */
[----:B------:R-:W-:Y:S01]  /*14160*/  IADD3 R29, P1, R10, UR6, RZ ;  /* 0x000000060a1d7c10 */ /* 0x000fe2000ff3e0ff */
[----:B------:R-:W-:Y:S01]  /*14170*/  IMAD.IADD R5, R5, 0x1, -R19 ;  /* 0x0000000105057824 */ /* 0x000fe200078e0a13 */
[----:B------:R-:W-:Y:S02]  /*14180*/  UMOV UR4, 0xffffffff ;  /* 0xffffffff00047882 */ /* 0x000fe40000000000 */
[----:B------:R-:W-:Y:S02]  /*14190*/  IADD3.X R26, R12, UR7, R11, P1, !PT ;  /* 0x000000070c1a7c10 */ /* 0x000fe40008ffe40b */
[----:B------:R-:W-:Y:S01]  /*141a0*/  ISETP.GE.AND P5, PT, R5, 0x1, PT ;  /* 0x000000010500780c */ /* 0x000fe20003fa6270 */
[----:B---3--:R-:W-:Y:S01]  /*141b0*/  IMAD R19, R14, 0x2800, R15 ;  /* 0x000028000e137824 */ /* 0x008fe200078e020f */
[----:B------:R-:W-:Y:S11]  /*141c0*/  BRA.DIV UR4, `(.L_x_14134) ;  /* 0x0000005204a07947 */ /* 0x000ff6000b800000 */
[----:B------:R-:W2:Y:S01]  /*141d0*/  LDL.LU R14, [R1+0x24] ;  /* 0x00002400010e7983 */ /* 0x000ea20000300800 */
[----:B------:R-:W0:Y:S03]  /*141e0*/  S2R R11, SR_TID.X ;  /* 0x00000000000b7919 */ /* 0x000e260000002100 */
[----:B------:R-:W1:Y:S04]  /*141f0*/  SHFL.IDX PT, R3, R0, RZ, 0x1c1f ;  /* 0x001c1fff00037589 */ /* 0x000e6800000e0000 */
[----:B------:R-:W3:Y:S01]  /*14200*/  SHFL.IDX PT, R10, R2, RZ, 0x1c1f ;  /* 0x001c1fff020a7589 */ /* 0x000ee200000e0000 */
[----:B0-----:R-:W-:-:S04]  /*14210*/  SHF.L.U32 R15, R11, 0x4, RZ ;  /* 0x000000040b0f7819 */ /* 0x001fc800000006ff */
[----:B------:R-:W-:-:S04]  /*14220*/  LOP3.LUT R15, R15, 0x30, RZ, 0xc0, !PT ;  /* 0x000000300f0f7812 */ /* 0x000fc800078ec0ff */
[----:B-1----:R-:W-:-:S05]  /*14230*/  IADD3 R12, P1, R15, R3, RZ ;  /* 0x000000030f0c7210 */ /* 0x002fca0007f3e0ff */
[----:B---3--:R-:W-:Y:S02]  /*14240*/  IMAD.X R13, RZ, RZ, R10, P1 ;  /* 0x000000ffff0d7224 */ /* 0x008fe400008e060a */
[----:B------:R-:W0:Y:S01]  /*14250*/  SHFL.IDX PT, R10, R0, 0x1, 0x1c1f ;  /* 0x003c1f00000a7f89 */ /* 0x000e2200000e0000 */
[----:B------:R-:W-:-:S03]  /*14260*/  IMAD.IADD R3, R17, 0x1, R19 ;  /* 0x0000000111037824 */ /* 0x000fc600078e0213 */
[----:B------:R-:W1:Y:S01]  /*14270*/  SHFL.IDX PT, R19, R2, 0x1, 0x1c1f ;  /* 0x003c1f0002137f89 */ /* 0x000e6200000e0000 */
[----:B------:R-:W-:-:S13]  /*14280*/  ISETP.LT.OR P1, PT, R5, 0x1, P0 ;  /* 0x000000010500780c */ /* 0x000fda0000721670 */
[----:B------:R-:W-:Y:S01]  /*14290*/  LDGSTS.E.BYPASS.LTC128B.128 [R3+0x6000], desc[UR40][R12.64], !P1 ;  /* 0x060000000c037fae */ /* 0x000fe2000c901d68 */
        /* <DEDUP_REMOVED lines=12> */
[----:B------:R1:W-:Y:S02]  /*14360*/  LDGSTS.E.BYPASS.LTC128B.128 [R3+0x7000], desc[UR40][R10.64], !P1 ;  /* 0x070000000a037fae */ /* 0x0003e4000c901d68 */
        /* <DEDUP_REMOVED lines=12> */
.L_x_14263:
        /* <DEDUP_REMOVED lines=12> */
.L_x_14135:
        /* <DEDUP_REMOVED lines=11> */
.L_x_14136:
[----:B------:R3:W-:Y:S01]  /*145a0*/  SYNCS.ARRIVE.TRANS64.A1T0 RZ, [R4+URZ+0x13270], RZ ;  /* 0x013270ff04ff79a7 */ /* 0x0007e2000810003f */
[----:B------:R-:W-:Y:S05]  /*145b0*/  @!P6 BRA `(.L_x_14137) ;  /* 0x000000000004e947 */ /* 0x000fea0003800000 */
[----:B------:R-:W-:Y:S01]  /*145c0*/  BPT.TRAP 0x1 ;  /* 0x000000040000795c */ /* 0x000fe20000300000 */
.L_x_14137:
[----:B------:R-:W4:Y:S01]  /*145d0*/  LDL R0, [R1+0x44] ;  /* 0x0000440001007983 */ /* 0x000f220000100800 */
[----:B------:R-:W-:Y:S01]  /*145e0*/  BSSY B0, `(.L_x_14138) ;  /* 0x0000003000007945 */ /* 0x000fe20003800000 */
[----:B----4-:R-:W4:Y:S03]  /*145f0*/  SYNCS.PHASECHK.TRANS64.TRYWAIT P0, [R4+URZ+0x13240], R0 ;  /* 0x01324000040075a7 */ /* 0x010f26000800017f */
[----:B----4-:R-:W-:Y:S05]  /*14600*/  @!P0 BRA `(.L_x_14139) ;  /* 0x0000005400448947 */ /* 0x010fea0003800000 */
.L_x_14264:
[----:B------:R-:W-:Y:S05]  /*14610*/  BSYNC B0 ;  /* 0x0000000000007941 */ /* 0x000fea0003800000 */
.L_x_14138:
[----:B----4-:R-:W4:Y:S01]  /*14620*/  LDL.LU R0, [R1] ;  /* 0x0000000001007983 */ /* 0x010f220000300800 */
[----:B------:R-:W-:Y:S01]  /*14630*/  ULDC.64 UR4, c[0x0][0x310] ;  /* 0x0000c40000047ab9 */ /* 0x000fe20000000a00 */
[----:B------:R-:W-:Y:S02]  /*14640*/  ULDC.64 UR6, c[0x0][0x300] ;  /* 0x0000c00000067ab9 */ /* 0x000fe40000000a00 */
[----:B------:R-:W5:Y:S04]  /*14650*/  LDL.LU R12, [R1+0xc] ;  /* 0x00000c00010c7983 */ /* 0x000f680000300800 */
[----:B------:R-:W3:Y:S04]  /*14660*/  LDL.LU R5, [R1+0x4] ;  /* 0x0000040001057983 */ /* 0x000ee80000300800 */
[----:B------:R-:W3:Y:S01]  /*14670*/  LDL.LU R2, [R1+0x48] ;  /* 0x0000480001027983 */ /* 0x000ee20000300800 */
[----:B--2---:R-:W-:-:S04]  /*14680*/  IMAD.WIDE.U32 R10, R7, UR4, RZ ;  /* 0x00000004070a7c25 */ /* 0x004fc8000f8e00ff */
[----:B----4-:R-:W-:-:S04]  /*14690*/  IMAD R0, R0, UR4, RZ ;  /* 0x0000000400007c24 */ /* 0x010fc8000f8e02ff */
[----:B------:R-:W-:-:S04]  /*146a0*/  IMAD R0, R7, UR5, R0 ;  /* 0x0000000507007c24 */ /* 0x000fc8000f8e0200 */
[----:B------:R-:W-:Y:S02]  /*146b0*/  IMAD.IADD R11, R11, 0x1, R0 ;  /* 0x000000010b0b7824 */ /* 0x000fe400078e0200 */
[----:B-----5:R-:W-:Y:S02]  /*146c0*/  IMAD R0, R12, UR6, RZ ;  /* 0x000000060c007c24 */ /* 0x020fe4000f8e02ff */
[----:B------:R-:W-:-:S04]  /*146d0*/  IMAD.WIDE.U32 R10, R8, UR6, R10 ;  /* 0x00000006080a7c25 */ /* 0x000fc8000f8e000a */
[----:B------:R-:W-:Y:S02]  /*146e0*/  IMAD R8, R8, UR7, R0 ;  /* 0x0000000708087c24 */ /* 0x000fe4000f8e0200 */
[----:B---3--:R-:W-:Y:S02]  /*146f0*/  IMAD R0, R5, UR4, RZ ;  /* 0x0000000405007c24 */ /* 0x008fe4000f8e02ff */
[----:B------:R-:W-:Y:S02]  /*14700*/  IMAD.IADD R11, R11, 0x1, R8 ;  /* 0x000000010b0b7824 */ /* 0x000fe400078e0208 */
[C---:B------:R-:W-:Y:S02]  /*14710*/  IMAD R0, R6.reuse, UR5, R0 ;  /* 0x0000000506007c24 */ /* 0x040fe4000f8e0200 */
[----:B------:R-:W-:Y:S01]  /*14720*/  IMAD.WIDE.U32 R6, R6, UR4, RZ ;  /* 0x0000000406067c25 */ /* 0x000fe2000f8e00ff */
[----:B------:R-:W-:-:S03]  /*14730*/  ULDC.64 UR4, c[0x0][0x308] ;  /* 0x0000c20000047ab9 */ /* 0x000fc60000000a00 */
[----:B------:R-:W-:Y:S01]  /*14740*/  IMAD.WIDE.U32 R10, R16, UR4, R10 ;  /* 0x00000004100a7c25 */ /* 0x000fe2000f8e000a */
[----:B------:R-:W-:-:S03]  /*14750*/  IADD3 R7, R7, R0, RZ ;  /* 0x0000000007077210 */ /* 0x000fc60007ffe0ff */
[----:B------:R-:W-:Y:S02]  /*14760*/  IMAD R0, R2, UR6, RZ ;  /* 0x0000000602007c24 */ /* 0x000fe4000f8e02ff */
[----:B------:R-:W-:-:S04]  /*14770*/  IMAD.WIDE.U32 R6, R9, UR6, R6 ;  /* 0x0000000609067c25 */ /* 0x000fc8000f8e0006 */
[----:B------:R-:W-:Y:S01]  /*14780*/  IMAD R8, R9, UR7, R0 ;  /* 0x0000000709087c24 */ /* 0x000fe2000f8e0200 */
[----:B------:R-:W-:Y:S01]  /*14790*/  ULDC.64 UR6, c[0x0][0x2e8] ;  /* 0x0000ba0000067ab9 */ /* 0x000fe20000000a00 */
[----:B------:R-:W-:Y:S01]  /*147a0*/  IMAD R5, R16, UR5, RZ ;  /* 0x0000000510057c24 */ /* 0x000fe2000f8e02ff */
[----:B------:R-:W-:Y:S01]  /*147b0*/  IADD3 R0, P0, R10, UR6, RZ ;  /* 0x000000060a007c10 */ /* 0x000fe2000ff1e0ff */
[----:B------:R-:W-:-:S03]  /*147c0*/  IMAD.IADD R7, R7, 0x1, R8 ;  /* 0x0000000107077824 */ /* 0x000fc600078e0208 */
[----:B------:R-:W-:Y:S01]  /*147d0*/  IADD3.X R2, R11, UR7, R5, P0, !PT ;  /* 0x000000070b027c10 */ /* 0x000fe200087fe405 */
[----:B------:R-:W-:Y:S01]  /*147e0*/  IMAD.WIDE.U32 R6, R16, UR4, R6 ;  /* 0x0000000410067c25 */ /* 0x000fe2000f8e0006 */
[----:B------:R-:W-:Y:S02]  /*147f0*/  UMOV UR4, 0xffffffff ;  /* 0xffffffff00047882 */ /* 0x000fe40000000000 */
[----:B------:R-:W-:-:S04]  /*14800*/  IADD3 R9, P0, R6, UR6, RZ ;  /* 0x0000000606097c10 */ /* 0x000fc8000ff1e0ff */
[----:B------:R-:W-:Y:S01]  /*14810*/  IADD3.X R8, R5, UR7, R7, P0, !PT ;  /* 0x0000000705087c10 */ /* 0x000fe200087fe407 */
[----:B------:R-:W-:Y:S08]  /*14820*/  BRA.DIV UR4, `(.L_x_14140) ;  /* 0x0000005204d47947 */ /* 0x000ff0000b800000 */
[----:B------:R-:W2:Y:S01]  /*14830*/  S2R R5, SR_TID.X ;  /* 0x0000000000057919 */ /* 0x000ea20000002100 */
[----:B------:R-:W3:Y:S01]  /*14840*/  LDC R7, c[0x0][0x2f4] ;  /* 0x0000bd00ff077b82 */ /* 0x000ee20000000800 */
[----:B------:R-:W4:Y:S01]  /*14850*/  SHFL.IDX PT, R6, R0, RZ, 0x1c1f ;  /* 0x001c1fff00067589 */ /* 0x000f2200000e0000 */
[----:B--2---:R-:W-:-:S03]  /*14860*/  IMAD.SHL.U32 R10, R5, 0x10, RZ ;  /* 0x00000010050a7824 */ /* 0x004fc600078e00ff */
[----:B------:R-:W2:Y:S02]  /*14870*/  SHFL.IDX PT, R5, R2, RZ, 0x1c1f ;  /* 0x001c1fff02057589 */ /* 0x000ea400000e0000 */
[----:B------:R-:W-:-:S04]  /*14880*/  LOP3.LUT R10, R10, 0x30, RZ, 0xc0, !PT ;  /* 0x000000300a0a7812 */ /* 0x000fc800078ec0ff */
[C---:B----4-:R-:W-:Y:S02]  /*14890*/  @P5 IADD3 R6, P0, R10.reuse, R6, RZ ;  /* 0x000000060a065210 */ /* 0x050fe40007f1e0ff */
[----:B---3--:R-:W-:-:S03]  /*148a0*/  ISETP.GE.AND P3, PT, R10, R7, PT ;  /* 0x000000070a00720c */ /* 0x008fc60003f66270 */
[----:B--2---:R-:W-:-:S04]  /*148b0*/  @P5 IMAD.X R5, RZ, RZ, R5, P0 ;  /* 0x000000ffff055224 */ /* 0x004fc800000e0605 */
[----:B------:R-:W-:Y:S02]  /*148c0*/  @P5 IMAD.MOV.U32 R7, RZ, RZ, R5 ;  /* 0x000000ffff075224 */ /* 0x000fe400078e0005 */
[----:B------:R-:W-:Y:S04]  /*148d0*/  SHFL.IDX PT, R5, R2, 0x1, 0x1c1f ;  /* 0x003c1f0002057f89 */ /* 0x000fe800000e0000 */
[----:B------:R2:W-:Y:S04]  /*148e0*/  @P5 LDGSTS.E.BYPASS.LTC128B.128 [R3+0xe000], desc[UR40][R6.64], !P3 ;  /* 0x0e00000006035fae */ /* 0x0005e8000d901d68 */
[----:B--2---:R-:W2:Y:S02]  /*148f0*/  SHFL.IDX PT, R6, R0, 0x1, 0x1c1f ;  /* 0x003c1f0000067f89 */ /* 0x004ea400000e0000 */
[----:B--2---:R-:W-:-:S05]  /*14900*/  @P4 IADD3 R6, P0, R10, R6, RZ ;  /* 0x000000060a064210 */ /* 0x004fca0007f1e0ff */
[----:B------:R-:W-:-:S04]  /*14910*/  @P4 IMAD.X R5, RZ, RZ, R5, P0 ;  /* 0x000000ffff054224 */ /* 0x000fc800000e0605 */
[----:B------:R-:W-:Y:S02]  /*14920*/  @P4 IMAD.MOV.U32 R7, RZ, RZ, R5 ;  /* 0x000000ffff074224 */ /* 0x000fe400078e0005 */
[----:B------:R-:W-:Y:S04]  /*14930*/  SHFL.IDX PT, R5, R2, 0x2, 0x1c1f ;  /* 0x005c1f0002057f89 */ /* 0x000fe800000e0000 */
[----:B------:R2:W-:Y:S04]  /*14940*/  @P4 LDGSTS.E.BYPASS.LTC128B.128 [R3+0xe800], desc[UR40][R6.64], !P3 ;  /* 0x0e80000006034fae */ /* 0x0005e8000d901d68 */
[----:B------:R-:W-:Y:S04]  /*14950*/  SHFL.IDX PT, R2, R2, 0x3, 0x1c1f ;  /* 0x007c1f0002027f89 */ /* 0x000fe800000e0000 */
[----:B--2---:R-:W2:Y:S04]  /*14960*/  SHFL.IDX PT, R6, R0, 0x2, 0x1c1f ;  /* 0x005c1f0000067f89 */ /* 0x004ea800000e0000 */
[----:B------:R-:W3:Y:S01]  /*14970*/  SHFL.IDX PT, R0, R0, 0x3, 0x1c1f ;  /* 0x007c1f0000007f89 */ /* 0x000ee200000e0000 */
[----:B--2---:R-:W-:-:S05]  /*14980*/  @P1 IADD3 R6, P0, R10, R6, RZ ;  /* 0x000000060a061210 */ /* 0x004fca0007f1e0ff */
[----:B------:R-:W-:Y:S01]  /*14990*/  @P1 IMAD.X R5, RZ, RZ, R5, P0 ;  /* 0x000000ffff051224 */ /* 0x000fe200000e0605 */
[----:B---3--:R-:W-:-:S03]  /*149a0*/  @P2 IADD3 R0, P0, R10, R0, RZ ;  /* 0x000000000a002210 */ /* 0x008fc60007f1e0ff */
[----:B------:R-:W-:Y:S02]  /*149b0*/  @P1 IMAD.MOV.U32 R7, RZ, RZ, R5 ;  /* 0x000000ffff071224 */ /* 0x000fe400078e0005 */
[----:B------:R-:W-:-:S03]  /*149c0*/  @P2 IMAD.X R2, RZ, RZ, R2, P0 ;  /* 0x000000ffff022224 */ /* 0x000fc600000e0602 */
[----:B------:R2:W-:Y:S02]  /*149d0*/  @P1 LDGSTS.E.BYPASS.LTC128B.128 [R3+0xf000], desc[UR40][R6.64], !P3 ;  /* 0x0f00000006031fae */ /* 0x0005e4000d901d68 */
[----:B--2---:R-:W-:Y:S01]  /*149e0*/  @P2 MOV R6, R0 ;  /* 0x0000000000062202 */ /* 0x004fe20000000f00 */
[----:B------:R-:W-:Y:S01]  /*149f0*/  @P2 IMAD.MOV.U32 R7, RZ, RZ, R2 ;  /* 0x000000ffff072224 */ /* 0x000fe200078e0002 */
[----:B------:R2:W3:Y:S04]  /*14a00*/  SHFL.IDX PT, R0, R8, RZ, 0x1c1f ;  /* 0x001c1fff08007589 */ /* 0x0004e800000e0000 */
[----:B------:R4:W-:Y:S04]  /*14a10*/  @P2 LDGSTS.E.BYPASS.LTC128B.128 [R3+0xf800], desc[UR40][R6.64], !P3 ;  /* 0x0f80000006032fae */ /* 0x0009e8000d901d68 */
[----:B----4-:R2:W4:Y:S02]  /*14a20*/  SHFL.IDX PT, R6, R9, RZ, 0x1c1f ;  /* 0x001c1fff09067589 */ /* 0x01052400000e0000 */
.L_x_14276:
[----:B------:R-:W5:Y:S01]  /*14a30*/  LDL R2, [R1+0x24] ;  /* 0x0000240001027983 */ /* 0x000f620000100800 */
[----:B------:R-:W-:Y:S01]  /*14a40*/  BSSY B0, `(.L_x_14141) ;  /* 0x000000e000007945 */ /* 0x000fe20003800000 */
[----:B-----5:R-:W-:-:S13]  /*14a50*/  LOP3.LUT P0, RZ, R2, 0x8, RZ, 0xc0, !PT ;  /* 0x0000000802ff7812 */ /* 0x020fda000780c0ff */
[----:B------:R-:W-:Y:S05]  /*14a60*/  @!P0 BRA `(.L_x_14142) ;  /* 0x00000000002c8947 */ /* 0x000fea0003800000 */
[----:B------:R-:W5:Y:S01]  /*14a70*/  S2R R2, SR_TID.X ;  /* 0x0000000000027919 */ /* 0x000f620000002100 */
[----:B------:R-:W0:Y:S01]  /*14a80*/  LDC R5, c[0x0][0x2f4] ;  /* 0x0000bd00ff057b82 */ /* 0x000e220000000800 */
[----:B-----5:R-:W-:-:S05]  /*14a90*/  IMAD.SHL.U32 R2, R2, 0x10, RZ ;  /* 0x0000001002027824 */ /* 0x020fca00078e00ff */
[----:B------:R-:W-:-:S04]  /*14aa0*/  LOP3.LUT R2, R2, 0x30, RZ, 0xc0, !PT ;  /* 0x0000003002027812 */ /* 0x000fc800078ec0ff */
[C---:B0-----:R-:W-:Y:S02]  /*14ab0*/  ISETP.GE.AND P1, PT, R2.reuse, R5, PT ;  /* 0x000000050200720c */ /* 0x041fe40003f26270 */
[----:B----4-:R-:W-:-:S05]  /*14ac0*/  IADD3 R6, P0, R2, R6, RZ ;  /* 0x0000000602067210 */ /* 0x010fca0007f1e0ff */
[----:B---3--:R-:W-:-:S06]  /*14ad0*/  IMAD.X R7, RZ, RZ, R0, P0 ;  /* 0x000000ffff077224 */ /* 0x008fcc00000e0600 */
[----:B------:R-:W-:Y:S01]  /*14ae0*/  @!PT LDS RZ, [RZ] ;  /* 0x00000000fffff984 */ /* 0x000fe20000000800 */
[----:B------:R-:W-:Y:S01]  /*14af0*/  @!PT LDS RZ, [RZ] ;  /* 0x00000000fffff984 */ /* 0x000fe20000000800 */
[----:B------:R-:W-:Y:S01]  /*14b00*/  @!PT LDS RZ, [RZ] ;  /* 0x00000000fffff984 */ /* 0x000fe20000000800 */
[----:B------:R0:W-:Y:S02]  /*14b10*/  LDGSTS.E.BYPASS.LTC128B.128 [R3+0x10000], desc[UR40][R6.64], !P1 ;  /* 0x1000000006037fae */ /* 0x0001e4000c901d68 */
.L_x_14142:
[----:B------:R-:W-:Y:S05]  /*14b20*/  BSYNC B0 ;  /* 0x0000000000007941 */ /* 0x000fea0003800000 */
.L_x_14141:
[----:B------:R-:W-:Y:S01]  /*14b30*/  NOP ;  /* 0x0000000000007918 */ /* 0x000fe20000000000 */
[----:B------:R-:W-:-:S13]  /*14b40*/  PLOP3.LUT P0, PT, PT, PT, PT, 0x80, 0x0 ;  /* 0x000000000000781c */ /* 0x000fda0003f0f070 */
.L_x_14143:
        /* <DEDUP_REMOVED lines=11> */
.L_x_14144:
[----:B------:R3:W5:Y:S01]  /*14c00*/  LDL.LU R5, [R1+0x50] ;  /* 0x0000500001057983 */ /* 0x0007620000300800 */
[----:B------:R3:W-:Y:S03]  /*14c10*/  SYNCS.ARRIVE.TRANS64.A1T0 RZ, [R4+URZ+0x13230], RZ ;  /* 0x013230ff04ff79a7 */ /* 0x0007e6000810003f */
[----:B01----:R3:W5:Y:S02]  /*14c20*/  LDL.LU R3, [R1+0x58] ;  /* 0x0000580001037983 */ /* 0x0037640000300800 */
        /* <DEDUP_REMOVED lines=13> */
[C---:B------:R-:W-:Y:S02]  /*14d00*/  IMAD R19, R5.reuse, UR5, R2 ;  /* 0x0000000505137c24 */ /* 0x040fe4000f8e0202 */
[----:B---3--:R-:W-:-:S04]  /*14d10*/  IMAD.WIDE.U32 R4, R5, UR4, RZ ;  /* 0x0000000405047c25 */ /* 0x008fc8000f8e00ff */
[----:B------:R-:W-:Y:S01]  /*14d20*/  IMAD.IADD R19, R5, 0x1, R19 ;  /* 0x0000000105137824 */ /* 0x000fe200078e0213 */
[----:B------:R0:W-:Y:S01]  /*14d30*/  STL.64 [R1], R4 ;  /* 0x0000000401007387 */ /* 0x0001e20000100a00 */
[----:B------:R-:W-:Y:S05]  /*14d40*/  @!P1 BRA `(.L_x_14146) ;  /* 0x0000000000409947 */ /* 0x000fea0003800000 */
[----:B------:R-:W-:Y:S01]  /*14d50*/  MOV R2, 0x0 ;  /* 0x0000000000027802 */ /* 0x000fe20000000f00 */
[----:B------:R-:W-:Y:S01]  /*14d60*/  ULDC.64 UR4, c[0x4][0x1b0] ;  /* 0x01006c0000047ab9 */ /* 0x000fe20000000a00 */
[----:B------:R-:W-:Y:S01]  /*14d70*/  ULDC.64 UR6, c[0x4][0x1b8] ;  /* 0x01006e0000067ab9 */ /* 0x000fe20000000a00 */
[----:B------:R-:W-:Y:S01]  /*14d80*/  ULDC.64 UR8, c[0x4][0x28] ;  /* 0x01000a0000087ab9 */ /* 0x000fe20000000a00 */
[----:B0-----:R-:W-:Y:S01]  /*14d90*/  IMAD.U32 R4, RZ, RZ, UR4 ;  /* 0x00000004ff047e24 */ /* 0x001fe2000f8e00ff */
[----:B------:R-:W-:Y:S01]  /*14da0*/  MOV R10, UR8 ;  /* 0x00000008000a7c02 */ /* 0x000fe20008000f00 */
[----:B------:R-:W0:Y:S01]  /*14db0*/  LDC.64 R2, c[0x4][R2] ;  /* 0x0100000002027b82 */ /* 0x000e220000000a00 */
[----:B------:R-:W-:Y:S02]  /*14dc0*/  IMAD.U32 R5, RZ, RZ, UR5 ;  /* 0x00000005ff057e24 */ /* 0x000fe4000f8e00ff */
[----:B----4-:R-:W-:Y:S02]  /*14dd0*/  IMAD.U32 R6, RZ, RZ, UR6 ;  /* 0x00000006ff067e24 */ /* 0x010fe4000f8e00ff */
[----:B------:R-:W-:-:S02]  /*14de0*/  IMAD.U32 R7, RZ, RZ, UR7 ;  /* 0x00000007ff077e24 */ /* 0x000fc4000f8e00ff */
[----:B------:R-:W-:Y:S02]  /*14df0*/  IMAD.U32 R11, RZ, RZ, UR9 ;  /* 0x00000009ff0b7e24 */ /* 0x000fe4000f8e00ff */
[----:B--2---:R-:W-:Y:S02]  /*14e00*/  IMAD.MOV.U32 R8, RZ, RZ, 0x70 ;  /* 0x00000070ff087424 */ /* 0x004fe400078e00ff */
[----:B------:R-:W-:Y:S02]  /*14e10*/  IMAD.MOV.U32 R12, RZ, RZ, 0x1 ;  /* 0x00000001ff0c7424 */ /* 0x000fe400078e00ff */
[----:B------:R-:W-:-:S07]  /*14e20*/  IMAD.MOV.U32 R13, RZ, RZ, RZ ;  /* 0x000000ffff0d7224 */ /* 0x000fce00078e00ff */
[----:B------:R-:W-:-:S07]  /*14e30*/  LEPC R20, `(.L_x_14146) ;  /* 0x000000001014794e */ /* 0x000fce0000000000 */
[----:B0-----:R-:W-:Y:S05]  /*14e40*/  CALL.ABS.NOINC R2 ;  /* 0x0000000002007343 */ /* 0x001fea0003c00000 */
.L_x_14146:
[----:B------:R-:W-:Y:S05]  /*14e50*/  BSYNC B6 ;  /* 0x0000000000067941 */ /* 0x000fea0003800000 */
.L_x_14145:
[----:B------:R-:W3:Y:S01]  /*14e60*/  LDL.LU.64 R20, [R1] ;  /* 0x0000000001147983 */ /* 0x000ee20000300a00 */
[----:B--2---:R-:W1:Y:S01]  /*14e70*/  LDC R9, c[0x0][0x448] ;  /* 0x00011200ff097b82 */ /* 0x004e620000000800 */
[----:B------:R-:W-:Y:S01]  /*14e80*/  IMAD.MOV.U32 R3, RZ, RZ, R19 ;  /* 0x000000ffff037224 */ /* 0x000fe200078e0013 */
[----:B------:R-:W-:Y:S01]  /*14e90*/  ULDC.64 UR4, c[0x0][0x2d8] ;  /* 0x0000b60000047ab9 */ /* 0x000fe20000000a00 */
[----:B------:R2:W5:Y:S01]  /*14ea0*/  LDL R10, [R1+0x60] ;  /* 0x00006000010a7983 */ /* 0x0005620000100800 */
[----:B------:R-:W-:Y:S01]  /*14eb0*/  ULDC.64 UR6, c[0x0][0x2e0] ;  /* 0x0000b80000067ab9 */ /* 0x000fe20000000a00 */
[----:B------:R-:W-:Y:S01]  /*14ec0*/  ULDC.64 UR8, c[0x0][0x280] ;  /* 0x0000a00000087ab9 */ /* 0x000fe20000000a00 */
[----:B------:R-:W-:-:S04]  /*14ed0*/  IMAD R26, R26, UR6, RZ ;  /* 0x000000061a1a7c24 */ /* 0x000fc8000f8e02ff */
[----:B------:R-:W-:Y:S01]  /*14ee0*/  IMAD R26, R18, UR7, R26 ;  /* 0x00000007121a7c24 */ /* 0x000fe2000f8e021a */
[----:B-1----:R-:W-:-:S13]  /*14ef0*/  ISETP.NE.AND P0, PT, R9, 0x1, PT ;  /* 0x000000010900780c */ /* 0x002fda0003f05270 */
[----:B------:R-:W1:Y:S08]  /*14f00*/  @P0 LDC R0, c[0x0][0x44c] ;  /* 0x00011300ff000b82 */ /* 0x000e700000000800 */
[----:B0-----:R-:W0:Y:S08]  /*14f10*/  @P0 LDC R5, c[0x0][0x450] ;  /* 0x00011400ff050b82 */ /* 0x001e300000000800 */
[----:B------:R-:W2:Y:S01]  /*14f20*/  @P0 LDC R8, c[0x0][0x450] ;  /* 0x00011400ff080b82 */ /* 0x000ea20000000800 */
[----:B---3--:R-:W-:-:S02]  /*14f30*/  IMAD.MOV.U32 R2, RZ, RZ, R20 ;  /* 0x000000ffff027224 */ /* 0x008fc400078e0014 */
[----:B------:R-:W3:Y:S02]  /*14f40*/  S2R R20, SR_TID.X ;  /* 0x0000000000147919 */ /* 0x000ee40000002100 */
[----:B------:R-:W-:-:S04]  /*14f50*/  IMAD.WIDE.U32 R2, R16, UR4, R2 ;  /* 0x0000000410027c25 */ /* 0x000fc8000f8e0002 */
[----:B------:R-:W-:Y:S01]  /*14f60*/  IMAD R3, R16, UR5, R3 ;  /* 0x0000000510037c24 */ /* 0x000fe2000f8e0203 */
[----:B------:R-:W-:Y:S01]  /*14f70*/  ULDC.64 UR4, c[0x0][0x2d0] ;  /* 0x0000b40000047ab9 */ /* 0x000fe20000000a00 */
[----:B------:R-:W-:Y:S01]  /*14f80*/  IMAD.WIDE.U32 R2, R18, UR6, R2 ;  /* 0x0000000612027c25 */ /* 0x000fe2000f8e0002 */
[----:B------:R-:W-:-:S03]  /*14f90*/  ULDC.64 UR6, c[0x0][0x2c8] ;  /* 0x0000b20000067ab9 */ /* 0x000fc60000000a00 */
[----:B------:R-:W-:Y:S01]  /*14fa0*/  IMAD.IADD R3, R3, 0x1, R26 ;  /* 0x0000000103037824 */ /* 0x000fe200078e021a */
[C---:B---3--:R-:W-:Y:S01]  /*14fb0*/  LOP3.LUT R21, R20.reuse, 0x7f, RZ, 0xc0, !PT ;  /* 0x0000007f14157812 */ /* 0x048fe200078ec0ff */
[----:B------:R-:W-:-:S03]  /*14fc0*/  IMAD.SHL.U32 R20, R20, 0x20, RZ ;  /* 0x0000002014147824 */ /* 0x000fc600078e00ff */
[----:B------:R-:W-:-:S04]  /*14fd0*/  SHF.R.U32.HI R21, RZ, 0x2, R21 ;  /* 0x00000002ff157819 */ /* 0x000fc80000011615 */
[----:B------:R-:W-:-:S05]  /*14fe0*/  LOP3.LUT R20, R21, 0x60, R20, 0xf8, !PT ;  /* 0x0000006015147812 */ /* 0x000fca00078ef814 */
[----:B----4-:R-:W-:Y:S02]  /*14ff0*/  IMAD R6, R25, 0xc0, R20 ;  /* 0x000000c019067824 */ /* 0x010fe400078e0214 */
[----:B------:R3:W5:Y:S02]  /*15000*/  LDL R20, [R1+0x5c] ;  /* 0x00005c0001147983 */ /* 0x0007640000100800 */
[----:B-1----:R-:W-:-:S04]  /*15010*/  @P0 IMAD.HI.U32 R0, R6, R0, RZ ;  /* 0x0000000006000227 */ /* 0x002fc800078e00ff */
[----:B------:R-:W-:Y:S01]  /*15020*/  IMAD.MOV.U32 R4, RZ, RZ, R6 ;  /* 0x000000ffff047224 */ /* 0x000fe200078e0006 */
[----:B0-----:R-:W-:-:S04]  /*15030*/  @P0 SHF.R.U32.HI R4, RZ, R5, R0 ;  /* 0x00000005ff040219 */ /* 0x001fc80000011600 */
[----:B------:R-:W-:-:S05]  /*15040*/  SHF.R.S32.HI R0, RZ, 0x1f, R4 ;  /* 0x0000001fff007819 */ /* 0x000fca0000011404 */
[----:B------:R-:W-:-:S04]  /*15050*/  IMAD R0, R0, UR4, RZ ;  /* 0x0000000400007c24 */ /* 0x000fc8000f8e02ff */
[C---:B------:R-:W-:Y:S01]  /*15060*/  IMAD R7, R4.reuse, UR5, R0 ;  /* 0x0000000504077c24 */ /* 0x040fe2000f8e0200 */
[C---:B------:R-:W-:Y:S01]  /*15070*/  IADD3 R0, -R4.reuse, RZ, RZ ;  /* 0x000000ff04007210 */ /* 0x040fe20007ffe1ff */
[----:B------:R-:W-:-:S04]  /*15080*/  IMAD.WIDE.U32 R4, R4, UR4, R2 ;  /* 0x0000000404047c25 */ /* 0x000fc8000f8e0002 */
[----:B------:R-:W-:Y:S02]  /*15090*/  IMAD R0, R9, R0, R6 ;  /* 0x0000000009007224 */ /* 0x000fe400078e0206 */
[----:B------:R-:W-:-:S03]  /*150a0*/  IMAD.IADD R5, R5, 0x1, R7 ;  /* 0x0000000105057824 */ /* 0x000fc600078e0207 */
[----:B------:R-:W-:Y:S01]  /*150b0*/  SHF.R.S32.HI R7, RZ, 0x1f, R0 ;  /* 0x0000001fff077819 */ /* 0x000fe20000011400 */
[----:B------:R-:W-:-:S04]  /*150c0*/  IMAD.WIDE.U32 R4, R0, UR6, R4 ;  /* 0x0000000600047c25 */ /* 0x000fc8000f8e0004 */
[----:B------:R-:W-:-:S04]  /*150d0*/  IMAD R7, R7, UR6, RZ ;  /* 0x0000000607077c24 */ /* 0x000fc8000f8e02ff */
[----:B------:R-:W-:Y:S02]  /*150e0*/  IMAD R0, R0, UR7, R7 ;  /* 0x0000000700007c24 */ /* 0x000fe4000f8e0207 */
[----:B------:R-:W0:Y:S01]  /*150f0*/  @P0 LDC R7, c[0x0][0x44c] ;  /* 0x00011300ff070b82 */ /* 0x000e220000000800 */
[----:B------:R-:W-:Y:S01]  /*15100*/  IADD3 R4, P1, R4, UR8, RZ ;  /* 0x0000000804047c10 */ /* 0x000fe2000ff3e0ff */
[----:B------:R-:W1:Y:S03]  /*15110*/  S2R R21, SR_TID.X ;  /* 0x0000000000157919 */ /* 0x000e660000002100 */
[----:B------:R-:W-:Y:S01]  /*15120*/  IADD3.X R0, R5, UR9, R0, P1, !PT ;  /* 0x0000000905007c10 */ /* 0x000fe20008ffe400 */
[----:B------:R-:W-:-:S04]  /*15130*/  VIADD R5, R6, 0x80 ;  /* 0x0000008006057836 */ /* 0x000fc80000000000 */
[----:B------:R-:W-:Y:S02]  /*15140*/  IMAD.MOV.U32 R6, RZ, RZ, R5 ;  /* 0x000000ffff067224 */ /* 0x000fe400078e0005 */
[----:B0-----:R-:W-:-:S05]  /*15150*/  @P0 IMAD.HI.U32 R7, R5, R7, RZ ;  /* 0x0000000705070227 */ /* 0x001fca00078e00ff */
[----:B--2---:R-:W-:-:S05]  /*15160*/  @P0 SHF.R.U32.HI R6, RZ, R8, R7 ;  /* 0x00000008ff060219 */ /* 0x004fca0000011607 */
[----:B------:R-:W-:-:S04]  /*15170*/  IMAD.MOV R7, RZ, RZ, -R6 ;  /* 0x000000ffff077224 */ /* 0x000fc800078e0a06 */
[----:B------:R-:W-:Y:S01]  /*15180*/  IMAD R5, R9, R7, R5 ;  /* 0x0000000709057224 */ /* 0x000fe200078e0205 */
[----:B------:R-:W-:Y:S01]  /*15190*/  SHF.R.S32.HI R7, RZ, 0x1f, R6 ;  /* 0x0000001fff077819 */ /* 0x000fe20000011406 */
[----:B------:R-:W-:-:S04]  /*151a0*/  IMAD.WIDE.U32 R2, R6, UR4, R2 ;  /* 0x0000000406027c25 */ /* 0x000fc8000f8e0002 */
[----:B------:R-:W-:Y:S01]  /*151b0*/  IMAD R7, R7, UR4, RZ ;  /* 0x0000000407077c24 */ /* 0x000fe2000f8e02ff */
[----:B------:R-:W-:-:S03]  /*151c0*/  ULDC UR4, c[0x0][0x2b8] ;  /* 0x0000ae0000047ab9 */ /* 0x000fc60000000800 */
[----:B------:R-:W-:Y:S01]  /*151d0*/  IMAD R7, R6, UR5, R7 ;  /* 0x0000000506077c24 */ /* 0x000fe2000f8e0207 */
[----:B------:R-:W-:Y:S01]  /*151e0*/  SHF.R.S32.HI R6, RZ, 0x1f, R5 ;  /* 0x0000001fff067819 */ /* 0x000fe20000011405 */
[----:B-1----:R-:W-:Y:S02]  /*151f0*/  IMAD.SHL.U32 R18, R21, 0x10, RZ ;  /* 0x0000001015127824 */ /* 0x002fe400078e00ff */
[----:B------:R-:W-:Y:S02]  /*15200*/  IMAD.IADD R3, R3, 0x1, R7 ;  /* 0x0000000103037824 */ /* 0x000fe400078e0207 */
[----:B------:R-:W-:Y:S02]  /*15210*/  IMAD R6, R6, UR6, RZ ;  /* 0x0000000606067c24 */ /* 0x000fe4000f8e02ff */
[----:B------:R-:W-:Y:S01]  /*15220*/  IMAD.WIDE.U32 R2, R5, UR6, R2 ;  /* 0x0000000605027c25 */ /* 0x000fe2000f8e0002 */
[----:B------:R-:W-:-:S03]  /*15230*/  LOP3.LUT R18, R18, 0x30, RZ, 0xc0, !PT ;  /* 0x0000003012127812 */ /* 0x000fc600078ec0ff */
[----:B------:R-:W-:Y:S01]  /*15240*/  IMAD R6, R5, UR7, R6 ;  /* 0x0000000705067c24 */ /* 0x000fe2000f8e0206 */
[----:B------:R-:W-:Y:S02]  /*15250*/  IADD3 R5, P1, R2, UR8, RZ ;  /* 0x0000000802057c10 */ /* 0x000fe4000ff3e0ff */
[----:B------:R-:W-:Y:S01]  /*15260*/  ISETP.GE.AND P0, PT, R18, UR4, PT ;  /* 0x0000000412007c0c */ /* 0x000fe2000bf06270 */
[----:B------:R-:W-:Y:S01]  /*15270*/  UMOV UR4, 0xffffffff ;  /* 0xffffffff00047882 */ /* 0x000fe20000000000 */
[----:B------:R-:W-:Y:S02]  /*15280*/  LOP3.LUT R21, R21, 0x7f, RZ, 0xc0, !PT ;  /* 0x0000007f15157812 */ /* 0x000fe400078ec0ff */
[----:B------:R-:W-:Y:S02]  /*15290*/  IADD3.X R3, R3, UR9, R6, P1, !PT ;  /* 0x0000000903037c10 */ /* 0x000fe40008ffe406 */
[----:B------:R-:W-:Y:S01]  /*152a0*/  SHF.R.U32.HI R19, RZ, 0x2, R21 ;  /* 0x00000002ff137819 */ /* 0x000fe20000011615 */
[----:B---3--:R-:W-:Y:S06]  /*152b0*/  BRA.DIV UR4, `(.L_x_14147) ;  /* 0x0000004e04b47947 */ /* 0x008fec000b800000 */
[----:B------:R-:W0:Y:S01]  /*152c0*/  SHFL.IDX PT, R6, R4, RZ, 0x1c1f ;  /* 0x001c1fff04067589 */ /* 0x000e2200000e0000 */
[----:B-----5:R-:W-:Y:S02]  /*152d0*/  IMAD R2, R20, R9, RZ ;  /* 0x0000000914027224 */ /* 0x020fe400078e02ff */
[----:B------:R-:W-:Y:S01]  /*152e0*/  IMAD R25, R25, 0xc0, R19 ;  /* 0x000000c019197824 */ /* 0x000fe200078e0213 */
[----:B------:R-:W1:Y:S04]  /*152f0*/  SHFL.IDX PT, R7, R0, RZ, 0x1c1f ;  /* 0x001c1fff00077589 */ /* 0x000e6800000e0000 */
[----:B------:R-:W-:-:S13]  /*15300*/  ISETP.GE.AND P2, PT, R25, R2, PT ;  /* 0x000000021900720c */ /* 0x000fda0003f46270 */
[----:B0-----:R-:W-:-:S05]  /*15310*/  @!P2 IADD3 R6, P1, R18, R6, RZ ;  /* 0x000000061206a210 */ /* 0x001fca0007f3e0ff */
[----:B-1----:R-:W-:-:S05]  /*15320*/  @!P2 IMAD.X R7, RZ, RZ, R7, P1 ;  /* 0x000000ffff07a224 */ /* 0x002fca00008e0607 */
[----:B------:R-:W-:Y:S01]  /*15330*/  @!PT LDS RZ, [RZ] ;  /* 0x00000000fffff984 */ /* 0x000fe20000000800 */
        /* <DEDUP_REMOVED lines=14> */
[----:B------:R-:W1:Y:S04]  /*15420*/  SHFL.IDX PT, R6, R0, 0x2, 0x1c1f ;  /* 0x005c1f0000067f89 */ /* 0x000e6800000e0000 */
[----:B------:R-:W-:Y:S07]  /*15430*/  SHFL.IDX PT, R0, R0, 0x3, 0x1c1f ;  /* 0x007c1f0000007f89 */ /* 0x000fee00000e0000 */
[----:B0-----:R-:W-:-:S05]  /*15440*/  @!P1 IADD3 R7, P2, R18, R7, RZ ;  /* 0x0000000712079210 */ /* 0x001fca0007f5e0ff */
[----:B-1----:R-:W-:-:S05]  /*15450*/  @!P1 IMAD.X R6, RZ, RZ, R6, P2 ;  /* 0x000000ffff069224 */ /* 0x002fca00010e0606 */
[----:B------:R-:W-:-:S04]  /*15460*/  @!P1 LOP3.LUT R7, R7, R6, RZ, 0x3c, !PT ;  /* 0x0000000607079212 */ /* 0x000fc800078e3cff */
[----:B------:R-:W-:-:S04]  /*15470*/  @!P1 LOP3.LUT R6, R7, R6, RZ, 0x3c, !PT ;  /* 0x0000000607069212 */ /* 0x000fc800078e3cff */
[----:B------:R-:W-:-:S05]  /*15480*/  @!P1 LOP3.LUT R7, R7, R6, RZ, 0x3c, !PT ;  /* 0x0000000607079212 */ /* 0x000fca00078e3cff */
[----:B------:R0:W-:Y:S04]  /*15490*/  @!P1 LDGSTS.E.BYPASS.LTC128B.128 [R10+0xc000], desc[UR40][R6.64], !P0 ;  /* 0x0c000000060a9fae */ /* 0x0001e8000c101d68 */
[----:B0-----:R0:W1:Y:S02]  /*154a0*/  SHFL.IDX PT, R6, R4, 0x3, 0x1c1f ;  /* 0x007c1f0004067f89 */ /* 0x00106400000e0000 */
[----:B0-----:R-:W-:-:S05]  /*154b0*/  VIADD R4, R25, 0x80 ;  /* 0x0000008019047836 */ /* 0x001fca0000000000 */
[----:B------:R-:W-:Y:S01]  /*154c0*/  ISETP.GE.AND P1, PT, R4, R2, PT ;  /* 0x000000020400720c */ /* 0x000fe20003f26270 */
[----:B------:R-:W-:-:S05]  /*154d0*/  VIADD R4, R25, 0x60 ;  /* 0x0000006019047836 */ /* 0x000fca0000000000 */
[----:B------:R-:W-:Y:S02]  /*154e0*/  ISETP.GE.AND P2, PT, R4, R2, PT ;  /* 0x000000020400720c */ /* 0x000fe40003f46270 */
[----:B------:R-:W-:Y:S04]  /*154f0*/  SHFL.IDX PT, R4, R3, RZ, 0x1c1f ;  /* 0x001c1fff03047589 */ /* 0x000fe800000e0000 */
[----:B------:R-:W-:Y:S07]  /*15500*/  SHFL.IDX PT, R3, R3, 0x1, 0x1c1f ;  /* 0x003c1f0003037f89 */ /* 0x000fee00000e0000 */
[----:B-1----:R-:W-:-:S05]  /*15510*/  @!P2 IADD3 R6, P3, R18, R6, RZ ;  /* 0x000000061206a210 */ /* 0x002fca0007f7e0ff */
[----:B------:R-:W-:Y:S02]  /*15520*/  @!P2 IMAD.X R7, RZ, RZ, R0, P3 ;  /* 0x000000ffff07a224 */ /* 0x000fe400018e0600 */
[----:B------:R-:W0:Y:S04]  /*15530*/  SHFL.IDX PT, R0, R5, RZ, 0x1c1f ;  /* 0x001c1fff05007589 */ /* 0x000e2800000e0000 */
[----:B------:R1:W-:Y:S04]  /*15540*/  @!P2 LDGSTS.E.BYPASS.LTC128B.128 [R10+0xc800], desc[UR40][R6.64], !P0 ;  /* 0x0c800000060aafae */ /* 0x0003e8000c101d68 */
[----:B------:R-:W2:Y:S01]  /*15550*/  SHFL.IDX PT, R5, R5, 0x1, 0x1c1f ;  /* 0x003c1f0005057f89 */ /* 0x000ea200000e0000 */
[----:B0-----:R-:W-:-:S05]  /*15560*/  @!P1 IADD3 R0, P3, R18, R0, RZ ;  /* 0x0000000012009210 */ /* 0x001fca0007f7e0ff */
[----:B------:R-:W-:Y:S02]  /*15570*/  @!P1 IMAD.X R4, RZ, RZ, R4, P3 ;  /* 0x000000ffff049224 */ /* 0x000fe400018e0604 */
[----:B-1----:R-:W-:Y:S02]  /*15580*/  @!P1 IMAD.MOV.U32 R6, RZ, RZ, R0 ;  /* 0x000000ffff069224 */ /* 0x002fe400078e0000 */
[----:B------:R-:W-:-:S05]  /*15590*/  @!P1 IMAD.MOV.U32 R7, RZ, RZ, R4 ;  /* 0x000000ffff079224 */ /* 0x000fca00078e0004 */
[----:B--2---:R0:W-:Y:S02]  /*155a0*/  @!P1 LDGSTS.E.BYPASS.LTC128B.128 [R10+0xd000], desc[UR40][R6.64], !P0 ;  /* 0x0d000000060a9fae */ /* 0x0041e4000c101d68 */
.L_x_14289:
        /* <DEDUP_REMOVED lines=10> */
.L_x_14148:
[----:B------:R-:W-:Y:S02]  /*15650*/  PLOP3.LUT P1, PT, P1, P0, PT, 0xa2, 0x0 ;  /* 0x000000000000781c */ /* 0x000fe40000f21472 */
[----:B------:R-:W-:-:S08]  /*15660*/  @P0 R2UR P1, UR4, R17 ;  /* 0x00000000110402ca */ /* 0x000fd00000020000 */
[----:B------:R-:W-:-:S05]  /*15670*/  @P0 PLOP3.LUT P0, PT, P1, PT, PT, 0x80, 0x0 ;  /* 0x000000000000081c */ /* 0x000fca0000f0f070 */
[----:B------:R-:W-:Y:S01]  /*15680*/  @!P1 SYNCS.ARRIVE.TRANS64.RED.A0T1 RZ, [UR4+0x13200], RZ ;  /* 0x013200ffffff99a7 */ /* 0x000fe20008200404 */
[----:B------:R-:W-:Y:S07]  /*15690*/  @!P1 ARRIVES.LDGSTSBAR.64.TRANSCNT [UR4+0x13200] ;  /* 0x01320000ff0099b0 */ /* 0x000fee0008000a84 */
[----:B------:R-:W-:Y:S05]  /*156a0*/  @P0 BRA.U.ANY `(.L_x_14148) ;  /* 0xfffffffd00e80947 */ /* 0x000fea000393ffff */
[----:B-1----:R-:W2:Y:S02]  /*156b0*/  LDL.LU R2, [R1+0x64] ;  /* 0x0000640001027983 */ /* 0x002ea40000300800 */
[----:B--2---:R-:W-:-:S04]  /*156c0*/  IADD3 R2, R2, 0x1, RZ ;  /* 0x0000000102027810 */ /* 0x004fc80007ffe0ff */
[----:B------:R-:W-:Y:S01]  /*156d0*/  LEA.HI R0, R2, R2, RZ, 0x1 ;  /* 0x0000000202007211 */ /* 0x000fe200078f08ff */
[----:B------:R1:W-:Y:S03]  /*156e0*/  STL [R1+0x64], R2 ;  /* 0x0000640201007387 */ /* 0x0003e60000100800 */
        /* <DEDUP_REMOVED lines=8> */
.L_x_14290:
[----:B------:R-:W-:Y:S05]  /*15770*/  BSYNC B0 ;  /* 0x0000000000007941 */ /* 0x000fea0003800000 */
.L_x_14149:
[----:B------:R-:W1:Y:S04]  /*15780*/  LDL.LU R3, [R1+0x4c] ;  /* 0x00004c0001037983 */ /* 0x000e680000300800 */
[----:B------:R-:W2:Y:S01]  /*15790*/  LDL R2, [R1+0x30] ;  /* 0x0000300001027983 */ /* 0x000ea20000100800 */
[----:B-1----:R-:W-:-:S05]  /*157a0*/  VIADD R0, R3, 0xfffffffe ;  /* 0xfffffffe03007836 */ /* 0x002fca0000000000 */
[----:B--2---:R-:W-:-:S13]  /*157b0*/  ISETP.GE.AND P0, PT, R0, R2, PT ;  /* 0x000000020000720c */ /* 0x004fda0003f06270 */
[----:B------:R-:W-:Y:S05]  /*157c0*/  @!P0 BRA `(.L_x_14151) ;  /* 0x00000014008c8947 */ /* 0x000fea0003800000 */
[----:B------:R1:W-:Y:S04]  /*157d0*/  STL [R1+0xc], R0 ;  /* 0x00000c0001007387 */ /* 0x0003e80000100800 */
[----:B------:R1:W5:Y:S04]  /*157e0*/  LDL.LU R20, [R1+0x8] ;  /* 0x0000080001147983 */ /* 0x0003680000300800 */
[----:B------:R1:W5:Y:S02]  /*157f0*/  LDL.LU R21, [R1+0x18] ;  /* 0x0000180001157983 */ /* 0x0003640000300800 */
.L_x_14171:
[----:B------:R-:W2:Y:S04]  /*15800*/  LDL R3, [R1+0x28] ;  /* 0x0000280001037983 */ /* 0x000ea80000100800 */
[----:B---3--:R-:W3:Y:S04]  /*15810*/  LDL R11, [R1+0x2c] ;  /* 0x00002c00010b7983 */ /* 0x008ee80000100800 */
[----:B------:R-:W4:Y:S04]  /*15820*/  LDL R9, [R1+0x14] ;  /* 0x0000140001097983 */ /* 0x000f280000100800 */
[----:B------:R-:W2:Y:S01]  /*15830*/  LDL.LU R13, [R1+0xc] ;  /* 0x00000c00010d7983 */ /* 0x000ea20000300800 */
[----:B-1----:R-:W1:Y:S01]  /*15840*/  S2R R0, SR_TID.X ;  /* 0x0000000000007919 */ /* 0x002e620000002100 */
[----:B------:R-:W0:Y:S01]  /*15850*/  S2R R4, SR_TID.X ;  /* 0x0000000000047919 */ /* 0x000e220000002100 */
[----:B------:R-:W0:Y:S01]  /*15860*/  S2R R8, SR_TID.X ;  /* 0x0000000000087919 */ /* 0x000e220000002100 */
[----:B------:R-:W-:Y:S05]  /*15870*/  YIELD ;  /* 0x0000000000007946 */ /* 0x000fea0003800000 */
[----:B------:R-:W-:Y:S01]  /*15880*/  ULDC.64 UR4, c[0x0][0x428] ;  /* 0x00010a0000047ab9 */ /* 0x000fe20000000a00 */
[----:B------:R-:W-:Y:S01]  /*15890*/  ULDC.64 UR6, c[0x0][0x418] ;  /* 0x0001060000067ab9 */ /* 0x000fe20000000a00 */
[----:B------:R-:W4:Y:S04]  /*158a0*/  LDL R14, [R1+0x30] ;  /* 0x00003000010e7983 */ /* 0x000f280000100800 */
[----:B------:R-:W4:Y:S01]  /*158b0*/  LDL R12, [R1+0x74] ;  /* 0x00007400010c7983 */ /* 0x000f220000100800 */
[----:B-1----:R-:W-:-:S02]  /*158c0*/  LOP3.LUT R2, R0, 0x7f, RZ, 0xc0, !PT ;  /* 0x0000007f00027812 */ /* 0x002fc400078ec0ff */
[----:B------:R-:W1:Y:S02]  /*158d0*/  LDC R0, c[0x0][0x430] ;  /* 0x00010c00ff007b82 */ /* 0x000e640000000800 */
[----:B------:R-:W-:Y:S01]  /*158e0*/  SHF.R.U32.HI R2, RZ, 0x2, R2 ;  /* 0x00000002ff027819 */ /* 0x000fe20000011602 */
[----:B0-----:R-:W-:-:S05]  /*158f0*/  IMAD.SHL.U32 R6, R4, 0x20, RZ ;  /* 0x0000002004067824 */ /* 0x001fca00078e00ff */
[----:B------:R-:W-:Y:S02]  /*15900*/  LOP3.LUT R6, R2, 0x60, R6, 0xf8, !PT ;  /* 0x0000006002067812 */ /* 0x000fe400078ef806 */
[----:B------:R-:W0:Y:S01]  /*15910*/  S2R R2, SR_TID.X ;  /* 0x0000000000027919 */ /* 0x000e220000002100 */
[----:B-1----:R-:W-:-:S13]  /*15920*/  ISETP.NE.AND P0, PT, R0, 0x1, PT ;  /* 0x000000010000780c */ /* 0x002fda0003f05270 */
[----:B------:R-:W1:Y:S08]  /*15930*/  @P0 LDC R5, c[0x0][0x434] ;  /* 0x00010d00ff050b82 */ /* 0x000e700000000800 */
[----:B------:R-:W1:Y:S01]  /*15940*/  @P0 LDC R4, c[0x0][0x438] ;  /* 0x00010e00ff040b82 */ /* 0x000e620000000800 */
[----:B0-----:R-:W-:Y:S01]  /*15950*/  LOP3.LUT R2, R2, 0x7f, RZ, 0xc0, !PT ;  /* 0x0000007f02027812 */ /* 0x001fe200078ec0ff */
[----:B------:R-:W-:-:S03]  /*15960*/  IMAD.SHL.U32 R10, R8, 0x20, RZ ;  /* 0x00000020080a7824 */ /* 0x000fc600078e00ff */
[----:B------:R-:W-:-:S04]  /*15970*/  SHF.R.U32.HI R7, RZ, 0x2, R2 ;  /* 0x00000002ff077819 */ /* 0x000fc80000011602 */
[----:B------:R-:W-:Y:S02]  /*15980*/  LOP3.LUT R10, R7, 0x60, R10, 0xf8, !PT ;  /* 0x00000060070a7812 */ /* 0x000fe400078ef80a */
[----:B------:R-:W0:Y:S02]  /*15990*/  @P0 LDC R7, c[0x0][0x434] ;  /* 0x00010d00ff070b82 */ /* 0x000e240000000800 */
[----:B------:R-:W-:-:S04]  /*159a0*/  LOP3.LUT R10, R10, 0x80, RZ, 0xfc, !PT ;  /* 0x000000800a0a7812 */ /* 0x000fc800078efcff */
[----:B------:R-:W-:Y:S01]  /*159b0*/  ISETP.GT.U32.AND P1, PT, R10, 0x9f, PT ;  /* 0x0000009f0a00780c */ /* 0x000fe20003f24070 */
[----:B--2---:R-:W-:-:S04]  /*159c0*/  IMAD R3, R13, 0xa0, R3 ;  /* 0x000000a00d037824 */ /* 0x004fc800078e0203 */
[----:B------:R-:W-:-:S04]  /*159d0*/  IMAD.IADD R6, R6, 0x1, R3 ;  /* 0x0000000106067824 */ /* 0x000fc800078e0203 */
[----:B-1----:R-:W-:-:S04]  /*159e0*/  @P0 IMAD.HI.U32 R5, R6, R5, RZ ;  /* 0x0000000506050227 */ /* 0x002fc800078e00ff */
[----:B------:R-:W-:Y:S01]  /*159f0*/  IMAD.MOV.U32 R2, RZ, RZ, R6 ;  /* 0x000000ffff027224 */ /* 0x000fe200078e0006 */
[----:B------:R-:W-:Y:S02]  /*15a00*/  @P0 SHF.R.U32.HI R2, RZ, R4, R5 ;  /* 0x00000004ff020219 */ /* 0x000fe40000011605 */
[----:B------:R-:W1:Y:S01]  /*15a10*/  @P0 LDC R4, c[0x0][0x438] ;  /* 0x00010e00ff040b82 */ /* 0x000e620000000800 */
[----:B------:R-:W-:-:S04]  /*15a20*/  IMAD.IADD R3, R10, 0x1, R3 ;  /* 0x000000010a037824 */ /* 0x000fc800078e0203 */
[----:B0-----:R-:W-:-:S04]  /*15a30*/  @P0 IMAD.HI.U32 R7, R3, R7, RZ ;  /* 0x0000000703070227 */ /* 0x001fc800078e00ff */
[----:B------:R-:W-:Y:S02]  /*15a40*/  IMAD.MOV.U32 R5, RZ, RZ, R3 ;  /* 0x000000ffff057224 */ /* 0x000fe400078e0003 */
[----:B------:R-:W-:-:S04]  /*15a50*/  IMAD.MOV R8, RZ, RZ, -R2 ;  /* 0x000000ffff087224 */ /* 0x000fc800078e0a02 */
[----:B------:R-:W-:Y:S01]  /*15a60*/  IMAD R8, R0, R8, R6 ;  /* 0x0000000800087224 */ /* 0x000fe200078e0206 */
[----:B-1----:R-:W-:-:S04]  /*15a70*/  @P0 SHF.R.U32.HI R5, RZ, R4, R7 ;  /* 0x00000004ff050219 */ /* 0x002fc80000011607 */
[----:B------:R-:W-:-:S05]  /*15a80*/  IADD3 R4, -R5, RZ, RZ ;  /* 0x000000ff05047210 */ /* 0x000fca0007ffe1ff */
        /* <DEDUP_REMOVED lines=8> */
[----:B------:R-:W2:Y:S01]  /*15b10*/  LDG.E R10, desc[UR40][R10.64] ;  /* 0x000000280a0a7981 */ /* 0x000ea2000c1e1900 */
[--C-:B------:R-:W-:Y:S01]  /*15b20*/  @!P1 SHF.R.S32.HI R3, RZ, 0x1f, R5.reuse ;  /* 0x0000001fff039819 */ /* 0x100fe20000011405 */
[----:B------:R-:W-:-:S04]  /*15b30*/  @!P1 IMAD.MOV.U32 R2, RZ, RZ, R5 ;  /* 0x000000ffff029224 */ /* 0x000fc800078e0005 */
[----:B------:R-:W-:-:S04]  /*15b40*/  @!P1 IMAD.WIDE.U32 R2, R9, UR4, R2 ;  /* 0x0000000409029c25 */ /* 0x000fc8000f8e0002 */
[----:B------:R-:W-:Y:S01]  /*15b50*/  @!P1 IMAD.IADD R3, R4, 0x1, R3 ;  /* 0x0000000104039824 */ /* 0x000fe200078e0203 */
[----:B------:R-:W-:Y:S01]  /*15b60*/  @!P1 LEA R4, P0, R2, UR6, 0x2 ;  /* 0x0000000602049c11 */ /* 0x000fe2000f8010ff */
[----:B------:R-:W-:-:S03]  /*15b70*/  IMAD.MOV.U32 R9, RZ, RZ, RZ ;  /* 0x000000ffff097224 */ /* 0x000fc600078e00ff */
[----:B------:R-:W-:Y:S01]  /*15b80*/  @!P1 LEA.HI.X R5, R2, UR7, R3, 0x2, P0 ;  /* 0x0000000702059c11 */ /* 0x000fe200080f1403 */
[----:B-----5:R-:W-:Y:S02]  /*15b90*/  VIADD R3, R20, 0x1 ;  /* 0x0000000114037836 */ /* 0x020fe40000000000 */
[----:B------:R-:W-:Y:S02]  /*15ba0*/  IMAD.MOV.U32 R2, RZ, RZ, R13 ;  /* 0x000000ffff027224 */ /* 0x000fe400078e000d */
[----:B------:R2:W5:Y:S01]  /*15bb0*/  @!P1 LDG.E R9, desc[UR40][R4.64] ;  /* 0x0000002804099981 */ /* 0x000562000c1e1900 */
[----:B------:R-:W-:Y:S02]  /*15bc0*/  ISETP.NE.AND P0, PT, R3, 0x2, PT ;  /* 0x000000020300780c */ /* 0x000fe40003f05270 */
[----:B------:R-:W-:Y:S02]  /*15bd0*/  ISETP.GT.AND P1, PT, R2, R14, PT ;  /* 0x0000000e0200720c */ /* 0x000fe40003f24270 */
[----:B------:R-:W-:Y:S01]  /*15be0*/  SEL R2, RZ, 0x1, P0 ;  /* 0x00000001ff027807 */ /* 0x000fe20000000000 */
[----:B------:R-:W-:Y:S01]  /*15bf0*/  VIADD R13, R13, 0xffffffff ;  /* 0xffffffff0d0d7836 */ /* 0x000fe20000000000 */
[----:B------:R-:W-:-:S02]  /*15c00*/  SEL R3, R3, RZ, P0 ;  /* 0x000000ff03037207 */ /* 0x000fc40000000000 */
[----:B------:R-:W-:Y:S02]  /*15c10*/  LOP3.LUT R2, R21, R2, RZ, 0x3c, !PT ;  /* 0x0000000215027212 */ /* 0x000fe400078e3cff */
[----:B------:R0:W-:Y:S04]  /*15c20*/  STL [R1+0xc], R13 ;  /* 0x00000c0d01007387 */ /* 0x0001e80000100800 */
[----:B------:R0:W-:Y:S04]  /*15c30*/  STL [R1+0x18], R2 ;  /* 0x0000180201007387 */ /* 0x0001e80000100800 */
[----:B------:R0:W-:Y:S01]  /*15c40*/  STL [R1+0x8], R3 ;  /* 0x0000080301007387 */ /* 0x0001e20000100800 */
[----:B------:R-:W-:-:S02]  /*15c50*/  ISETP.NE.AND P2, PT, R12, 0x3, PT ;  /* 0x000000030c00780c */ /* 0x000fc40003f45270 */
[----:B--2---:R-:W-:-:S05]  /*15c60*/  SHF.R.S32.HI R4, RZ, 0x1f, R10 ;  /* 0x0000001fff047819 */ /* 0x004fca000001140a */
[----:B------:R0:W-:Y:S06]  /*15c70*/  STL [R1], R4 ;  /* 0x0000000401007387 */ /* 0x0001ec0000100800 */
[----:B------:R-:W-:Y:S05]  /*15c80*/  @!P2 BRA `(.L_x_14152) ;  /* 0x000000000004a947 */ /* 0x000fea0003800000 */
[----:B------:R-:W-:Y:S01]  /*15c90*/  BPT.TRAP 0x1 ;  /* 0x000000040000795c */ /* 0x000fe20000300000 */
.L_x_14152:
[----:B------:R-:W-:Y:S01]  /*15ca0*/  IMAD R6, R3, 0x8, R17 ;  /* 0x0000000803067824 */ /* 0x000fe200078e0211 */
[----:B0-----:R-:W-:Y:S01]  /*15cb0*/  SHF.L.U32 R2, R2, 0x1f, RZ ;  /* 0x0000001f02027819 */ /* 0x001fe200000006ff */
[----:B------:R-:W-:Y:S01]  /*15cc0*/  BSSY B0, `(.L_x_14153) ;  /* 0x0000005000007945 */ /* 0x000fe20003800000 */
[----:B------:R-:W-:Y:S02]  /*15cd0*/  SHF.R.S32.HI R25, RZ, 0x1f, R8 ;  /* 0x0000001fff197819 */ /* 0x000fe40000011408 */
[----:B------:R-:W0:Y:S01]  /*15ce0*/  SYNCS.PHASECHK.TRANS64.TRYWAIT P0, [R6+URZ+0x13280], R2 ;  /* 0x01328002060075a7 */ /* 0x000e22000800017f */
[----:B------:R1:W-:Y:S02]  /*15cf0*/  STL [R1+0x4], R2 ;  /* 0x0000040201007387 */ /* 0x0003e40000100800 */
[----:B01----:R-:W-:Y:S05]  /*15d00*/  @!P0 BRA `(.L_x_14154) ;  /* 0x0000004c000c8947 */ /* 0x003fea0003800000 */
.L_x_14291:
[----:B------:R-:W-:Y:S05]  /*15d10*/  BSYNC B0 ;  /* 0x0000000000007941 */ /* 0x000fea0003800000 */
.L_x_14153:
[----:B------:R-:W2:Y:S01]  /*15d20*/  LDL R5, [R1] ;  /* 0x0000000001057983 */ /* 0x000ea20000100800 */
[----:B------:R-:W-:Y:S01]  /*15d30*/  ULDC.64 UR4, c[0x0][0x328] ;  /* 0x0000ca0000047ab9 */ /* 0x000fe20000000a00 */
[----:B------:R-:W-:Y:S02]  /*15d40*/  ULDC.64 UR6, c[0x0][0x338] ;  /* 0x0000ce0000067ab9 */ /* 0x000fe40000000a00 */
[----:B------:R-:W3:Y:S01]  /*15d50*/  LDL R13, [R1+0x8] ;  /* 0x00000800010d7983 */ /* 0x000ee20000100800 */
[----:B------:R-:W-:-:S03]  /*15d60*/  IMAD R4, R25, UR4, RZ ;  /* 0x0000000419047c24 */ /* 0x000fc6000f8e02ff */
[----:B------:R-:W3:Y:S01]  /*15d70*/  LDL R14, [R1+0x3c] ;  /* 0x00003c00010e7983 */ /* 0x000ee20000100800 */
[C---:B------:R-:W-:Y:S01]  /*15d80*/  IMAD R4, R8.reuse, UR5, R4 ;  /* 0x0000000508047c24 */ /* 0x040fe2000f8e0204 */
[----:B------:R-:W-:Y:S01]  /*15d90*/  SHF.R.S32.HI R26, RZ, 0x1f, R0 ;  /* 0x0000001fff1a7819 */ /* 0x000fe20000011400 */
[----:B0-----:R-:W-:Y:S01]  /*15da0*/  IMAD.WIDE.U32 R2, R8, UR4, RZ ;  /* 0x0000000408027c25 */ /* 0x001fe2000f8e00ff */
[----:B------:R-:W0:Y:S01]  /*15db0*/  S2R R11, SR_TID.X ;  /* 0x00000000000b7919 */ /* 0x000e220000002100 */
[----:B-----5:R-:W-:Y:S01]  /*15dc0*/  SHF.R.S32.HI R29, RZ, 0x1f, R9 ;  /* 0x0000001fff1d7819 */ /* 0x020fe20000011409 */
[----:B------:R-:W1:Y:S01]  /*15dd0*/  LDC R12, c[0x0][0x2f4] ;  /* 0x0000bd00ff0c7b82 */ /* 0x000e620000000800 */
[----:B------:R-:W-:Y:S02]  /*15de0*/  IMAD.IADD R3, R3, 0x1, R4 ;  /* 0x0000000103037824 */ /* 0x000fe400078e0204 */
[----:B------:R-:W-:-:S04]  /*15df0*/  IMAD.WIDE.U32 R2, R10, UR6, R2 ;  /* 0x000000060a027c25 */ /* 0x000fc8000f8e0002 */
[----:B------:R-:W-:-:S04]  /*15e00*/  IMAD R7, R26, UR4, RZ ;  /* 0x000000041a077c24 */ /* 0x000fc8000f8e02ff */
[----:B------:R-:W-:Y:S02]  /*15e10*/  IMAD R7, R0, UR5, R7 ;  /* 0x0000000500077c24 */ /* 0x000fe4000f8e0207 */
[----:B0-----:R-:W-:-:S05]  /*15e20*/  IMAD.SHL.U32 R11, R11, 0x10, RZ ;  /* 0x000000100b0b7824 */ /* 0x001fca00078e00ff */
[----:B------:R-:W-:-:S04]  /*15e30*/  LOP3.LUT R11, R11, 0x30, RZ, 0xc0, !PT ;  /* 0x000000300b0b7812 */ /* 0x000fc800078ec0ff */
[----:B-1----:R-:W-:Y:S01]  /*15e40*/  ISETP.GE.AND P2, PT, R11, R12, PT ;  /* 0x0000000c0b00720c */ /* 0x002fe20003f46270 */
[----:B--2---:R-:W-:-:S04]  /*15e50*/  IMAD R4, R5, UR6, RZ ;  /* 0x0000000605047c24 */ /* 0x004fc8000f8e02ff */
[----:B------:R-:W-:-:S05]  /*15e60*/  IMAD R4, R10, UR7, R4 ;  /* 0x000000070a047c24 */ /* 0x000fca000f8e0204 */
        /* <DEDUP_REMOVED lines=18> */
[----:B---3--:R-:W-:Y:S01]  /*15f90*/  IMAD R7, R13, 0x2800, R14 ;  /* 0x000028000d077824 */ /* 0x008fe200078e020e */
[----:B------:R-:W-:Y:S07]  /*15fa0*/  BRA.DIV UR4, `(.L_x_14155) ;  /* 0x0000004a047c7947 */ /* 0x000fee000b800000 */
[----:B------:R-:W0:Y:S01]  /*15fb0*/  S2R R3, SR_TID.X ;  /* 0x0000000000037919 */ /* 0x000e220000002100 */
[----:B------:R-:W-:Y:S01]  /*15fc0*/  IMAD.IADD R7, R17, 0x1, R7 ;  /* 0x0000000111077824 */ /* 0x000fe200078e0207 */
[----:B------:R-:W1:Y:S04]  /*15fd0*/  SHFL.IDX PT, R2, R4, RZ, 0x1c1f ;  /* 0x001c1fff04027589 */ /* 0x000e6800000e0000 */
[----:B------:R-:W-:Y:S01]  /*15fe0*/  SHFL.IDX PT, R18, R18, RZ, 0x1c1f ;  /* 0x001c1fff12127589 */ /* 0x000fe200000e0000 */
[----:B0-----:R-:W-:-:S03]  /*15ff0*/  IMAD.SHL.U32 R11, R3, 0x10, RZ ;  /* 0x00000010030b7824 */ /* 0x001fc600078e00ff */
[----:B------:R-:W0:Y:S02]  /*16000*/  SHFL.IDX PT, R3, R5, RZ, 0x1c1f ;  /* 0x001c1fff05037589 */ /* 0x000e2400000e0000 */
[----:B------:R-:W-:-:S04]  /*16010*/  LOP3.LUT R11, R11, 0x30, RZ, 0xc0, !PT ;  /* 0x000000300b0b7812 */ /* 0x000fc800078ec0ff */
[----:B-1----:R-:W-:-:S05]  /*16020*/  IADD3 R2, P0, R11, R2, RZ ;  /* 0x000000020b027210 */ /* 0x002fca0007f1e0ff */
[----:B0-----:R-:W-:-:S05]  /*16030*/  IMAD.X R3, RZ, RZ, R3, P0 ;  /* 0x000000ffff037224 */ /* 0x001fca00000e0603 */
        /* <DEDUP_REMOVED lines=8> */
[----:B------:R-:W-:Y:S01]  /*160c0*/  SHFL.IDX PT, R5, R5, 0x3, 0x1c1f ;  /* 0x007c1f0005057f89 */ /* 0x000fe200000e0000 */
[----:B0-----:R-:W-:-:S05]  /*160d0*/  IADD3 R2, P0, R11, R2, RZ ;  /* 0x000000020b027210 */ /* 0x001fca0007f1e0ff */
[----:B-1----:R-:W-:-:S05]  /*160e0*/  IMAD.X R3, RZ, RZ, R3, P0 ;  /* 0x000000ffff037224 */ /* 0x002fca00000e0603 */
[----:B------:R0:W-:Y:S04]  /*160f0*/  LDGSTS.E.BYPASS.LTC128B.128 [R7+0x7000], desc[UR40][R2.64], !P2 ;  /* 0x0700000002077fae */ /* 0x0001e8000d101d68 */
[----:B0-----:R-:W0:Y:S02]  /*16100*/  SHFL.IDX PT, R2, R4, 0x3, 0x1c1f ;  /* 0x007c1f0004027f89 */ /* 0x001e2400000e0000 */
[----:B0-----:R-:W-:-:S04]  /*16110*/  IADD3 R2, P0, R11, R2, RZ ;  /* 0x000000020b027210 */ /* 0x001fc80007f1e0ff */
[----:B------:R-:W-:-:S05]  /*16120*/  IADD3.X R3, RZ, R5, RZ, P0, !PT ;  /* 0x00000005ff037210 */ /* 0x000fca00007fe4ff */
[----:B------:R0:W-:Y:S04]  /*16130*/  LDGSTS.E.BYPASS.LTC128B.128 [R7+0x7800], desc[UR40][R2.64], !P2 ;  /* 0x0780000002077fae */ /* 0x0001e8000d101d68 */
[----:B0-----:R0:W1:Y:S02]  /*16140*/  SHFL.IDX PT, R2, R19, RZ, 0x1c1f ;  /* 0x001c1fff13027589 */ /* 0x00106400000e0000 */
.L_x_14303:
[----:B------:R-:W2:Y:S02]  /*16150*/  S2R R3, SR_TID.X ;  /* 0x0000000000037919 */ /* 0x000ea40000002100 */
[----:B--2---:R-:W-:-:S05]  /*16160*/  IMAD.SHL.U32 R3, R3, 0x10, RZ ;  /* 0x0000001003037824 */ /* 0x004fca00078e00ff */
[----:B------:R-:W-:-:S04]  /*16170*/  LOP3.LUT R3, R3, 0x30, RZ, 0xc0, !PT ;  /* 0x0000003003037812 */ /* 0x000fc800078ec0ff */
        /* <DEDUP_REMOVED lines=8> */
.L_x_14156:
[----:B------:R-:W-:Y:S02]  /*16200*/  PLOP3.LUT P2, PT, P2, P0, PT, 0xa2, 0x0 ;  /* 0x000000000000781c */ /* 0x000fe40001741472 */
[----:B------:R-:W-:-:S08]  /*16210*/  @P0 R2UR P2, UR4, R6 ;  /* 0x00000000060402ca */ /* 0x000fd00000040000 */
[----:B------:R-:W-:-:S05]  /*16220*/  @P0 PLOP3.LUT P0, PT, P2, PT, PT, 0x80, 0x0 ;  /* 0x000000000000081c */ /* 0x000fca000170f070 */
[----:B------:R-:W-:Y:S01]  /*16230*/  @!P2 SYNCS.ARRIVE.TRANS64.RED.A0T1 RZ, [UR4+0x13270], RZ ;  /* 0x013270ffffffa9a7 */ /* 0x000fe20008200404 */
[----:B------:R-:W-:Y:S07]  /*16240*/  @!P2 ARRIVES.LDGSTSBAR.64.TRANSCNT [UR4+0x13270] ;  /* 0x01327000ff00a9b0 */ /* 0x000fee0008000a84 */
[----:B------:R-:W-:Y:S05]  /*16250*/  @P0 BRA.U.ANY `(.L_x_14156) ;  /* 0xfffffffd00e80947 */ /* 0x000fea000393ffff */
[----:B------:R-:W-:Y:S01]  /*16260*/  NOP ;  /* 0x0000000000007918 */ /* 0x000fe20000000000 */
[----:B-1----:R-:W2:Y:S02]  /*16270*/  LDL R2, [R1+0x74] ;  /* 0x0000740001027983 */ /* 0x002ea40000100800 */
[----:B--2---:R-:W-:-:S13]  /*16280*/  ISETP.NE.AND P3, PT, R2, 0x3, PT ;  /* 0x000000030200780c */ /* 0x004fda0003f65270 */
[----:B------:R-:W-:Y:S05]  /*16290*/  @!P3 BRA `(.L_x_14157) ;  /* 0x000000000004b947 */ /* 0x000fea0003800000 */
[----:B------:R-:W-:Y:S01]  /*162a0*/  BPT.TRAP 0x1 ;  /* 0x000000040000795c */ /* 0x000fe20000300000 */
.L_x_14157:
[----:B------:R1:W-:Y:S01]  /*162b0*/  SYNCS.ARRIVE.TRANS64.A1T0 RZ, [R6+URZ+0x13270], RZ ;  /* 0x013270ff06ff79a7 */ /* 0x0003e2000810003f */
[----:B------:R-:W-:Y:S05]  /*162c0*/  @!P3 BRA `(.L_x_14158) ;  /* 0x000000000004b947 */ /* 0x000fea0003800000 */
[----:B------:R-:W-:Y:S01]  /*162d0*/  BPT.TRAP 0x1 ;  /* 0x000000040000795c */ /* 0x000fe20000300000 */
.L_x_14158:
[----:B------:R-:W2:Y:S01]  /*162e0*/  LDL R2, [R1+0x4] ;  /* 0x0000040001027983 */ /* 0x000ea20000100800 */
[----:B------:R-:W-:Y:S01]  /*162f0*/  BSSY B0, `(.L_x_14159) ;  /* 0x0000003000007945 */ /* 0x000fe20003800000 */
[----:B--2---:R-:W2:Y:S03]  /*16300*/  SYNCS.PHASECHK.TRANS64.TRYWAIT P0, [R6+URZ+0x13240], R2 ;  /* 0x01324002060075a7 */ /* 0x004ea6000800017f */
[----:B--2---:R-:W-:Y:S05]  /*16310*/  @!P0 BRA `(.L_x_14160) ;  /* 0x0000004c003c8947 */ /* 0x004fea0003800000 */
.L_x_14304:
[----:B------:R-:W-:Y:S05]  /*16320*/  BSYNC B0 ;  /* 0x0000000000007941 */ /* 0x000fea0003800000 */
.L_x_14159:
[----:B------:R-:W3:Y:S01]  /*16330*/  LDL.LU R5, [R1] ;  /* 0x0000000001057983 */ /* 0x000ee20000300800 */
[----:B------:R-:W-:Y:S01]  /*16340*/  ULDC.64 UR4, c[0x0][0x300] ;  /* 0x0000c00000047ab9 */ /* 0x000fe20000000a00 */
[----:B------:R-:W-:Y:S01]  /*16350*/  ULDC.64 UR6, c[0x0][0x310] ;  /* 0x0000c40000067ab9 */ /* 0x000fe20000000a00 */
[----:B------:R-:W-:Y:S01]  /*16360*/  IMAD R4, R25, UR4, RZ ;  /* 0x0000000419047c24 */ /* 0x000fe2000f8e02ff */
[----:B------:R-:W4:Y:S01]  /*16370*/  S2R R11, SR_TID.X ;  /* 0x00000000000b7919 */ /* 0x000f220000002100 */
[----:B--2---:R-:W-:-:S04]  /*16380*/  IMAD.WIDE.U32 R2, R8, UR4, RZ ;  /* 0x0000000408027c25 */ /* 0x004fc8000f8e00ff */
[----:B------:R-:W-:Y:S02]  /*16390*/  IMAD R4, R8, UR5, R4 ;  /* 0x0000000508047c24 */ /* 0x000fe4000f8e0204 */
[----:B------:R-:W-:Y:S02]  /*163a0*/  IMAD R8, R26, UR4, RZ ;  /* 0x000000041a087c24 */ /* 0x000fe4000f8e02ff */
[----:B------:R-:W-:Y:S02]  /*163b0*/  IMAD.IADD R3, R3, 0x1, R4 ;  /* 0x0000000103037824 */ /* 0x000fe400078e0204 */
[----:B------:R-:W-:Y:S02]  /*163c0*/  IMAD R8, R0, UR5, R8 ;  /* 0x0000000500087c24 */ /* 0x000fe4000f8e0208 */
[----:B------:R-:W-:-:S04]  /*163d0*/  IMAD.WIDE.U32 R2, R10, UR6, R2 ;  /* 0x000000060a027c25 */ /* 0x000fc8000f8e0002 */
[----:B----4-:R-:W-:Y:S02]  /*163e0*/  IMAD.SHL.U32 R18, R11, 0x10, RZ ;  /* 0x000000100b127824 */ /* 0x010fe400078e00ff */
[----:B------:R-:W2:Y:S03]  /*163f0*/  LDC R11, c[0x0][0x2f4] ;  /* 0x0000bd00ff0b7b82 */ /* 0x000ea60000000800 */
[----:B------:R-:W-:-:S04]  /*16400*/  LOP3.LUT R18, R18, 0x30, RZ, 0xc0, !PT ;  /* 0x0000003012127812 */ /* 0x000fc800078ec0ff */
[----:B--2---:R-:W-:Y:S01]  /*16410*/  ISETP.GE.AND P2, PT, R18, R11, PT ;  /* 0x0000000b1200720c */ /* 0x004fe20003f46270 */
[----:B---3--:R-:W-:-:S04]  /*16420*/  IMAD R4, R5, UR6, RZ ;  /* 0x0000000605047c24 */ /* 0x008fc8000f8e02ff */
[----:B------:R-:W-:-:S04]  /*16430*/  IMAD R4, R10, UR7, R4 ;  /* 0x000000070a047c24 */ /* 0x000fc8000f8e0204 */
[----:B------:R-:W-:Y:S02]  /*16440*/  IMAD.IADD R5, R3, 0x1, R4 ;  /* 0x0000000103057824 */ /* 0x000fe400078e0204 */
        /* <DEDUP_REMOVED lines=18> */
[----:B------:R-:W2:Y:S04]  /*16570*/  SHFL.IDX PT, R2, R0, RZ, 0x1c1f ;  /* 0x001c1fff00027589 */ /* 0x000ea800000e0000 */
[----:B------:R-:W3:Y:S04]  /*16580*/  SHFL.IDX PT, R3, R8, RZ, 0x1c1f ;  /* 0x001c1fff08037589 */ /* 0x000ee800000e0000 */
[----:B------:R-:W-:Y:S01]  /*16590*/  SHFL.IDX PT, R4, R4, RZ, 0x1c1f ;  /* 0x001c1fff04047589 */ /* 0x000fe200000e0000 */
[----:B--2---:R-:W-:-:S05]  /*165a0*/  IADD3 R2, P0, R18, R2, RZ ;  /* 0x0000000212027210 */ /* 0x004fca0007f1e0ff */
[----:B---3--:R-:W-:-:S05]  /*165b0*/  IMAD.X R3, RZ, RZ, R3, P0 ;  /* 0x000000ffff037224 */ /* 0x008fca00000e0603 */
[----:B------:R2:W-:Y:S04]  /*165c0*/  LDGSTS.E.BYPASS.LTC128B.128 [R7+0xe000], desc[UR40][R2.64], !P2 ;  /* 0x0e00000002077fae */ /* 0x0005e8000d101d68 */
[----:B--2---:R-:W2:Y:S04]  /*165d0*/  SHFL.IDX PT, R2, R0, 0x1, 0x1c1f ;  /* 0x003c1f0000027f89 */ /* 0x004ea800000e0000 */
[----:B------:R-:W3:Y:S01]  /*165e0*/  SHFL.IDX PT, R3, R8, 0x1, 0x1c1f ;  /* 0x003c1f0008037f89 */ /* 0x000ee200000e0000 */
[----:B--2---:R-:W-:-:S04]  /*165f0*/  IADD3 R2, P0, R18, R2, RZ ;  /* 0x0000000212027210 */ /* 0x004fc80007f1e0ff */
[----:B---3--:R-:W-:-:S05]  /*16600*/  IADD3.X R3, RZ, R3, RZ, P0, !PT ;  /* 0x00000003ff037210 */ /* 0x008fca00007fe4ff */
[----:B------:R2:W-:Y:S04]  /*16610*/  LDGSTS.E.BYPASS.LTC128B.128 [R7+0xe800], desc[UR40][R2.64], !P2 ;  /* 0x0e80000002077fae */ /* 0x0005e8000d101d68 */
[----:B--2---:R-:W2:Y:S04]  /*16620*/  SHFL.IDX PT, R2, R0, 0x2, 0x1c1f ;  /* 0x005c1f0000027f89 */ /* 0x004ea800000e0000 */
[----:B------:R-:W3:Y:S04]  /*16630*/  SHFL.IDX PT, R3, R8, 0x2, 0x1c1f ;  /* 0x005c1f0008037f89 */ /* 0x000ee800000e0000 */
[----:B------:R-:W-:Y:S01]  /*16640*/  SHFL.IDX PT, R8, R8, 0x3, 0x1c1f ;  /* 0x007c1f0008087f89 */ /* 0x000fe200000e0000 */
[----:B--2---:R-:W-:-:S05]  /*16650*/  IADD3 R2, P0, R18, R2, RZ ;  /* 0x0000000212027210 */ /* 0x004fca0007f1e0ff */
[----:B---3--:R-:W-:-:S05]  /*16660*/  IMAD.X R3, RZ, RZ, R3, P0 ;  /* 0x000000ffff037224 */ /* 0x008fca00000e0603 */
[----:B------:R2:W-:Y:S04]  /*16670*/  LDGSTS.E.BYPASS.LTC128B.128 [R7+0xf000], desc[UR40][R2.64], !P2 ;  /* 0x0f00000002077fae */ /* 0x0005e8000d101d68 */
[----:B--2---:R-:W2:Y:S02]  /*16680*/  SHFL.IDX PT, R2, R0, 0x3, 0x1c1f ;  /* 0x007c1f0000027f89 */ /* 0x004ea400000e0000 */
[----:B--2---:R-:W-:-:S05]  /*16690*/  IADD3 R2, P0, R18, R2, RZ ;  /* 0x0000000212027210 */ /* 0x004fca0007f1e0ff */
[----:B------:R-:W-:-:S05]  /*166a0*/  IMAD.X R3, RZ, RZ, R8, P0 ;  /* 0x000000ffff037224 */ /* 0x000fca00000e0608 */
[----:B------:R2:W-:Y:S04]  /*166b0*/  LDGSTS.E.BYPASS.LTC128B.128 [R7+0xf800], desc[UR40][R2.64], !P2 ;  /* 0x0f80000002077fae */ /* 0x0005e8000d101d68 */
[----:B--2---:R2:W3:Y:S02]  /*166c0*/  SHFL.IDX PT, R2, R5, RZ, 0x1c1f ;  /* 0x001c1fff05027589 */ /* 0x0044e400000e0000 */
.L_x_14316:
[----:B---3--:R-:W-:-:S05]  /*166d0*/  IADD3 R2, P0, R18, R2, RZ ;  /* 0x0000000212027210 */ /* 0x008fca0007f1e0ff */
[----:B------:R-:W-:Y:S01]  /*166e0*/  IMAD.X R3, RZ, RZ, R4, P0 ;  /* 0x000000ffff037224 */ /* 0x000fe200000e0604 */
[----:B------:R-:W-:-:S04]  /*166f0*/  PLOP3.LUT P0, PT, PT, PT, PT, 0x80, 0x0 ;  /* 0x000000000000781c */ /* 0x000fc80003f0f070 */
[----:B------:R-:W-:Y:S01]  /*16700*/  @!PT LDS RZ, [RZ] ;  /* 0x00000000fffff984 */ /* 0x000fe20000000800 */
[----:B------:R-:W-:Y:S01]  /*16710*/  @!PT LDS RZ, [RZ] ;  /* 0x00000000fffff984 */ /* 0x000fe20000000800 */
[----:B------:R-:W-:Y:S01]  /*16720*/  @!PT LDS RZ, [RZ] ;  /* 0x00000000fffff984 */ /* 0x000fe20000000800 */
[----:B------:R3:W-:Y:S01]  /*16730*/  LDGSTS.E.BYPASS.LTC128B.128 [R7+0x10000], desc[UR40][R2.64], !P2 ;  /* 0x1000000002077fae */ /* 0x0007e2000d101d68 */
[----:B------:R-:W-:-:S08]  /*16740*/  NOP ;  /* 0x0000000000007918 */ /* 0x000fd00000000000 */
.L_x_14162:
[----:B------:R-:W-:Y:S02]  /*16750*/  PLOP3.LUT P2, PT, P2, P0, PT, 0xa2, 0x0 ;  /* 0x000000000000781c */ /* 0x000fe40001741472 */
[----:B------:R-:W-:-:S08]  /*16760*/  @P0 R2UR P2, UR4, R6 ;  /* 0x00000000060402ca */ /* 0x000fd00000040000 */
[----:B------:R-:W-:-:S05]  /*16770*/  @P0 PLOP3.LUT P0, PT, P2, PT, PT, 0x80, 0x0 ;  /* 0x000000000000081c */ /* 0x000fca000170f070 */
[----:B------:R-:W-:Y:S01]  /*16780*/  @!P2 SYNCS.ARRIVE.TRANS64.RED.A0T1 RZ, [UR4+0x13230], RZ ;  /* 0x013230ffffffa9a7 */ /* 0x000fe20008200404 */
[----:B------:R-:W-:Y:S07]  /*16790*/  @!P2 ARRIVES.LDGSTSBAR.64.TRANSCNT [UR4+0x13230] ;  /* 0x01323000ff00a9b0 */ /* 0x000fee0008000a84 */
[----:B------:R-:W-:Y:S05]  /*167a0*/  @P0 BRA.U.ANY `(.L_x_14162) ;  /* 0xfffffffd00e80947 */ /* 0x000fea000393ffff */
[----:B------:R-:W-:Y:S01]  /*167b0*/  NOP ;  /* 0x0000000000007918 */ /* 0x000fe20000000000 */
[----:B------:R-:W4:Y:S02]  /*167c0*/  LDL R0, [R1+0x74] ;  /* 0x0000740001007983 */ /* 0x000f240000100800 */
[----:B----4-:R-:W-:-:S13]  /*167d0*/  ISETP.NE.AND P3, PT, R0, 0x3, PT ;  /* 0x000000030000780c */ /* 0x010fda0003f65270 */
[----:B------:R-:W-:Y:S05]  /*167e0*/  @!P3 BRA `(.L_x_14163) ;  /* 0x000000000004b947 */ /* 0x000fea0003800000 */
[----:B------:R-:W-:Y:S01]  /*167f0*/  BPT.TRAP 0x1 ;  /* 0x000000040000795c */ /* 0x000fe20000300000 */
.L_x_14163:
[----:B------:R-:W4:Y:S01]  /*16800*/  LDL R0, [R1+0x54] ;  /* 0x0000540001007983 */ /* 0x000f220000100800 */
[----:B------:R0:W-:Y:S01]  /*16810*/  SYNCS.ARRIVE.TRANS64.A1T0 RZ, [R6+URZ+0x13230], RZ ;  /* 0x013230ff06ff79a7 */ /* 0x0001e2000810003f */
[----:B----4-:R-:W-:-:S13]  /*16820*/  ISETP.NE.AND P0, PT, R0, 0x3, PT ;  /* 0x000000030000780c */ /* 0x010fda0003f05270 */
[----:B0-----:R-:W-:Y:S05]  /*16830*/  @!P0 BRA `(.L_x_14164) ;  /* 0x0000000000048947 */ /* 0x001fea0003800000 */
[----:B------:R-:W-:Y:S01]  /*16840*/  BPT.TRAP 0x1 ;  /* 0x000000040000795c */ /* 0x000fe20000300000 */
.L_x_14164:
[----:B------:R-:W-:Y:S01]  /*16850*/  LOP3.LUT R0, R21, 0x1, RZ, 0x3c, !PT ;  /* 0x0000000115007812 */ /* 0x000fe200078e3cff */
[----:B---3--:R-:W-:Y:S01]  /*16860*/  IMAD R2, R20, 0x8, R17 ;  /* 0x0000000814027824 */ /* 0x008fe200078e0211 */
[----:B------:R-:W-:Y:S02]  /*16870*/  BSSY B0, `(.L_x_14165) ;  /* 0x0000004000007945 */ /* 0x000fe40003800000 */
[----:B------:R-:W-:-:S04]  /*16880*/  SHF.L.U32 R0, R0, 0x1f, RZ ;  /* 0x0000001f00007819 */ /* 0x000fc800000006ff */
[----:B------:R-:W0:Y:S02]  /*16890*/  SYNCS.PHASECHK.TRANS64.TRYWAIT P2, [R2+URZ+0x13270], R0 ;  /* 0x01327000020075a7 */ /* 0x000e24000804017f */
[----:B0-----:R-:W-:Y:S05]  /*168a0*/  @!P2 BRA `(.L_x_14166) ;  /* 0x0000004c004ca947 */ /* 0x001fea0003800000 */
.L_x_14317:
[----:B------:R-:W-:Y:S05]  /*168b0*/  BSYNC B0 ;  /* 0x0000000000007941 */ /* 0x000fea0003800000 */
.L_x_14165:
[----:B------:R-:W3:Y:S02]  /*168c0*/  LDL R3, [R1+0x74] ;  /* 0x0000740001037983 */ /* 0x000ee40000100800 */
[----:B---3--:R-:W-:-:S13]  /*168d0*/  ISETP.NE.AND P2, PT, R3, 0x3, PT ;  /* 0x000000030300780c */ /* 0x008fda0003f45270 */
[----:B------:R-:W-:Y:S05]  /*168e0*/  @!P2 BRA `(.L_x_14167) ;  /* 0x000000000004a947 */ /* 0x000fea0003800000 */
[----:B------:R-:W-:Y:S01]  /*168f0*/  BPT.TRAP 0x1 ;  /* 0x000000040000795c */ /* 0x000fe20000300000 */
.L_x_14167:
[----:B------:R-:W-:Y:S01]  /*16900*/  SHF.L.U32 R3, R21, 0x1f, RZ ;  /* 0x0000001f15037819 */ /* 0x000fe200000006ff */
[----:B0-----:R-:W-:-:S03]  /*16910*/  IMAD R0, R20, 0x2800, RZ ;  /* 0x0000280014007824 */ /* 0x001fc600078e02ff */
[----:B------:R-:W0:Y:S02]  /*16920*/  SYNCS.PHASECHK.TRANS64.TRYWAIT P2, [R2+URZ+0x13260], R3 ;  /* 0x01326003020075a7 */ /* 0x000e24000804017f */
[----:B0-----:R-:W-:Y:S05]  /*16930*/  @!P2 BRA `(.L_x_14168) ;  /* 0x0000004c003ca947 */ /* 0x001fea0003800000 */
.L_x_14318:
[----:B------:R-:W3:Y:S01]  /*16940*/  LDL R12, [R1+0x74] ;  /* 0x00007400010c7983 */ /* 0x000ee20000100800 */
[----:B0-----:R-:W-:Y:S01]  /*16950*/  LOP3.LUT R3, R0, R28, RZ, 0xfc, !PT ;  /* 0x0000001c00037212 */ /* 0x001fe200078efcff */
[----:B------:R-:W-:Y:S05]  /*16960*/  WARPSYNC.ALL ;  /* 0x0000000000007948 */ /* 0x000fea0003800000 */
[----:B------:R-:W-:-:S05]  /*16970*/  IMAD.IADD R3, R17, 0x1, R3 ;  /* 0x0000000111037824 */ /* 0x000fca00078e0203 */
[----:B-12---:R0:W1:Y:S02]  /*16980*/  LDSM.16.MT88.4 R4, [R3+0x6000] ;  /* 0x006000000304783b */ /* 0x0060640000004200 */
        /* <DEDUP_REMOVED lines=18> */
[----:B0-----:R-:W-:-:S04]  /*16ab0*/  IADD3 R3, R0, 0x1000, RZ ;  /* 0x0000100000037810 */ /* 0x001fc80007ffe0ff */
        /* <DEDUP_REMOVED lines=20> */
[----:B------:R-:W-:Y:S02]  /*16c00*/  PRMT R11, R6, 0x7531, R7 ;  /* 0x00007531060b7816 */ /* 0x000fe40000000007 */
[----:B---3--:R-:W-:-:S03]  /*16c10*/  ISETP.NE.AND P2, PT, R12, 0x3, PT ;  /* 0x000000030c00780c */ /* 0x008fc60003f45270 */
        /* <DEDUP_REMOVED lines=19> */
.L_x_14169:
[----:B-1----:R1:W-:Y:S01]  /*16d50*/  SYNCS.ARRIVE.TRANS64.A1T0 RZ, [R2+URZ+0x13250], RZ ;  /* 0x013250ff02ff79a7 */ /* 0x0023e2000810003f */
[----:B------:R-:W-:Y:S06]  /*16d60*/  BAR.SYNC.DEFER_BLOCKING 0x2, 0x80 ;  /* 0x0082000000007b1d */ /* 0x000fec0000010000 */
[----:B------:R-:W-:Y:S05]  /*16d70*/  @!P0 BRA `(.L_x_14170) ;  /* 0x0000000000048947 */ /* 0x000fea0003800000 */
[----:B------:R-:W-:Y:S01]  /*16d80*/  BPT.TRAP 0x1 ;  /* 0x000000040000795c */ /* 0x000fe20000300000 */
.L_x_14170:
[----:B0-----:R-:W2:Y:S01]  /*16d90*/  LDL R0, [R1+0x34] ;  /* 0x0000340001007983 */ /* 0x001ea20000100800 */
[----:B-1----:R-:W-:-:S03]  /*16da0*/  VIADD R2, R2, 0x13280 ;  /* 0x0001328002027836 */ /* 0x002fc60000000000 */
[----:B------:R3:W5:Y:S04]  /*16db0*/  LDL R20, [R1+0x8] ;  /* 0x0000080001147983 */ /* 0x0007680000100800 */
[----:B------:R3:W5:Y:S01]  /*16dc0*/  LDL R21, [R1+0x18] ;  /* 0x0000180001157983 */ /* 0x0007620000100800 */
[----:B--2---:R-:W-:-:S04]  /*16dd0*/  PRMT R2, R0, 0x654, R2 ;  /* 0x0000065400027816 */ /* 0x004fc80000000002 */
[----:B------:R3:W-:Y:S01]  /*16de0*/  SYNCS.ARRIVE.TRANS64.RED.A1T0 RZ, [R2+URZ], RZ ;  /* 0x000000ff02ff79a7 */ /* 0x0007e2000810043f */
[----:B------:R-:W-:Y:S05]  /*16df0*/  @P1 BRA `(.L_x_14171) ;  /* 0xffffffe800801947 */ /* 0x000fea000383ffff */
.L_x_14151:
[----:B------:R-:W3:Y:S02]  /*16e00*/  S2R R0, SR_TID.X ;  /* 0x0000000000007919 */ /* 0x000ee40000002100 */
[----:B---3--:R-:W-:Y:S02]  /*16e10*/  LOP3.LUT R2, R0, 0x7f, RZ, 0xc0, !PT ;  /* 0x0000007f00027812 */ /* 0x008fe400078ec0ff */
[----:B------:R-:W2:Y:S01]  /*16e20*/  LDL R0, [R1+0x54] ;  /* 0x0000540001007983 */ /* 0x000ea20000100800 */
[----:B------:R-:W-:Y:S01]  /*16e30*/  BSSY B0, `(.L_x_14172) ;  /* 0x0000010000007945 */ /* 0x000fe20003800000 */
[----:B------:R-:W-:Y:S02]  /*16e40*/  ISETP.NE.AND P1, PT, R2, RZ, PT ;  /* 0x000000ff0200720c */ /* 0x000fe40003f25270 */
[----:B--2---:R-:W-:-:S11]  /*16e50*/  ISETP.NE.AND P0, PT, R0, 0x3, PT ;  /* 0x000000030000780c */ /* 0x004fd60003f05270 */
[----:B------:R-:W-:Y:S05]  /*16e60*/  @P1 BRA `(.L_x_14173) ;  /* 0x0000000000301947 */ /* 0x000fea0003800000 */
[----:B------:R-:W1:Y:S01]  /*16e70*/  S2R R3, SR_LANEID ;  /* 0x0000000000037919 */ /* 0x000e620000000000 */
[----:B------:R-:W-:Y:S02]  /*16e80*/  VOTEU.ANY UR4, UPT, PT ;  /* 0x0000000000047886 */ /* 0x000fe400038e0100 */
[----:B------:R-:W1:Y:S08]  /*16e90*/  FLO.U32 R0, UR4 ;  /* 0x0000000400007d00 */ /* 0x000e7000080e0000 */
[----:B------:R-:W2:Y:S01]  /*16ea0*/  POPC R5, UR4 ;  /* 0x0000000400057d09 */ /* 0x000ea20008000000 */
[----:B-1----:R-:W-:-:S02]  /*16eb0*/  ISETP.EQ.U32.AND P1, PT, R0, R3, PT ;  /* 0x000000030000720c */ /* 0x002fc40003f22070 */
[----:B------:R-:W2:Y:S11]  /*16ec0*/  LDC.64 R2, c[0x0][0xc60] ;  /* 0x00031800ff027b82 */ /* 0x000eb60000000a00 */
[----:B--2---:R-:W2:Y:S01]  /*16ed0*/  @P1 ATOMG.E.ADD.STRONG.GPU PT, R3, desc[UR40][R2.64], R5 ;  /* 0x00000005020319a8 */ /* 0x004ea200081ee1e8 */
[----:B------:R-:W1:Y:S02]  /*16ee0*/  S2R R4, SR_LTMASK ;  /* 0x0000000000047919 */ /* 0x000e640000003900 */
[----:B-1----:R-:W-:-:S04]  /*16ef0*/  LOP3.LUT R4, R4, UR4, RZ, 0xc0, !PT ;  /* 0x0000000404047c12 */ /* 0x002fc8000f8ec0ff */
[----:B0-----:R-:W0:Y:S01]  /*16f00*/  POPC R7, R4 ;  /* 0x0000000400077309 */ /* 0x001e220000000000 */
[----:B--2---:R-:W0:Y:S02]  /*16f10*/  SHFL.IDX PT, R0, R3, R0, 0x1f ;  /* 0x00001f0003007589 */ /* 0x004e2400000e0000 */
[----:B0-----:R-:W-:-:S07]  /*16f20*/  IADD3 R24, R0, UR36, R7 ;  /* 0x0000002400187c10 */ /* 0x001fce000fffe007 */
.L_x_14173:
[----:B------:R-:W-:Y:S05]  /*16f30*/  BSYNC B0 ;  /* 0x0000000000007941 */ /* 0x000fea0003800000 */
.L_x_14172:
[----:B------:R-:W-:Y:S05]  /*16f40*/  @!P0 BRA `(.L_x_14174) ;  /* 0x0000000000048947 */ /* 0x000fea0003800000 */
[----:B------:R-:W-:Y:S01]  /*16f50*/  BPT.TRAP 0x1 ;  /* 0x000000040000795c */ /* 0x000fe20000300000 */
.L_x_14174:
[----:B------:R-:W2:Y:S04]  /*16f60*/  LDL R2, [R1+0x18] ;  /* 0x0000180001027983 */ /* 0x000ea80000100800 */
[----:B------:R-:W3:Y:S01]  /*16f70*/  LDL R0, [R1+0x8] ;  /* 0x0000080001007983 */ /* 0x000ee20000100800 */
[----:B------:R-:W-:Y:S01]  /*16f80*/  BSSY B0, `(.L_x_14175) ;  /* 0x0000006000007945 */ /* 0x000fe20003800000 */
[----:B--2---:R-:W-:-:S04]  /*16f90*/  LOP3.LUT R3, R2, 0x1, RZ, 0x3c, !PT ;  /* 0x0000000102037812 */ /* 0x004fc800078e3cff */
[----:B------:R-:W-:Y:S02]  /*16fa0*/  SHF.L.U32 R3, R3, 0x1f, RZ ;  /* 0x0000001f03037819 */ /* 0x000fe400000006ff */
[----:B---3--:R-:W-:-:S04]  /*16fb0*/  LEA R0, R0, R17, 0x3 ;  /* 0x0000001100007211 */ /* 0x008fc800078e18ff */
[----:B------:R-:W1:Y:S02]  /*16fc0*/  SYNCS.PHASECHK.TRANS64.TRYWAIT P1, [R0+URZ+0x13270], R3 ;  /* 0x01327003000075a7 */ /* 0x000e64000802017f */
[----:B-1----:R-:W-:Y:S05]  /*16fd0*/  @!P1 BRA `(.L_x_14176) ;  /* 0x0000004400a89947 */ /* 0x002fea0003800000 */
.L_x_14319:
[----:B------:R-:W-:Y:S05]  /*16fe0*/  BSYNC B0 ;  /* 0x0000000000007941 */ /* 0x000fea0003800000 */
.L_x_14175:
[----:B------:R-:W2:Y:S02]  /*16ff0*/  LDL R2, [R1+0x74] ;  /* 0x0000740001027983 */ /* 0x000ea40000100800 */
[----:B--2---:R-:W-:-:S13]  /*17000*/  ISETP.NE.AND P1, PT, R2, 0x3, PT ;  /* 0x000000030200780c */ /* 0x004fda0003f25270 */
[----:B------:R-:W-:Y:S05]  /*17010*/  @!P1 BRA `(.L_x_14177) ;  /* 0x0000000000049947 */ /* 0x000fea0003800000 */
[----:B------:R-:W-:Y:S01]  /*17020*/  BPT.TRAP 0x1 ;  /* 0x000000040000795c */ /* 0x000fe20000300000 */
.L_x_14177:
[----:B------:R-:W1:Y:S02]  /*17030*/  LDL R2, [R1+0x18] ;  /* 0x0000180001027983 */ /* 0x000e640000100800 */
[----:B-1----:R-:W-:-:S04]  /*17040*/  SHF.L.U32 R3, R2, 0x1f, RZ ;  /* 0x0000001f02037819 */ /* 0x002fc800000006ff */
[----:B------:R-:W1:Y:S02]  /*17050*/  SYNCS.PHASECHK.TRANS64.TRYWAIT P1, [R0+URZ+0x13260], R3 ;  /* 0x01326003000075a7 */ /* 0x000e64000802017f */
[----:B-1----:R-:W-:Y:S05]  /*17060*/  @!P1 BRA `(.L_x_14178) ;  /* 0x0000004400989947 */ /* 0x002fea0003800000 */
.L_x_14320:
[----:B------:R-:W2:Y:S04]  /*17070*/  LDL R12, [R1+0x8] ;  /* 0x00000800010c7983 */ /* 0x000ea80000100800 */
[----:B------:R-:W3:Y:S01]  /*17080*/  LDL R13, [R1+0x74] ;  /* 0x00007400010d7983 */ /* 0x000ee20000100800 */
[----:B------:R-:W-:Y:S05]  /*17090*/  WARPSYNC.ALL ;  /* 0x0000000000007948 */ /* 0x000fea0003800000 */
[----:B--2---:R-:W-:-:S05]  /*170a0*/  IMAD R2, R12, 0x2800, RZ ;  /* 0x000028000c027824 */ /* 0x004fca00078e02ff */
[----:B------:R-:W-:-:S05]  /*170b0*/  LOP3.LUT R4, R2, R28, RZ, 0xfc, !PT ;  /* 0x0000001c02047212 */ /* 0x000fca00078efcff */
[----:B------:R-:W-:-:S06]  /*170c0*/  IMAD.IADD R5, R17, 0x1, R4 ;  /* 0x0000000111057824 */ /* 0x000fcc00078e0204 */
[----:B0-----:R-:W0:Y:S01]  /*170d0*/  LDSM.16.MT88.4 R4, [R5+0x6000] ;  /* 0x006000000504783b */ /* 0x001e220000004200 */
        /* <DEDUP_REMOVED lines=9> */
[----:B------:R-:W-:-:S06]  /*17170*/  IMAD.IADD R6, R17, 0x1, R4 ;  /* 0x0000000111067824 */ /* 0x000fcc00078e0204 */
[----:B------:R-:W0:Y:S01]  /*17180*/  LDSM.16.MT88.4 R4, [R6+0x6000] ;  /* 0x006000000604783b */ /* 0x000e220000004200 */
[----:B------:R-:W-:-:S05]  /*17190*/  LOP3.LUT R3, R3, R23, RZ, 0xfc, !PT ;  /* 0x0000001703037212 */ /* 0x000fca00078efcff */
        /* <DEDUP_REMOVED lines=19> */
[----:B------:R-:W-:-:S06]  /*172d0*/  IADD3 R6, R17, R4, RZ ;  /* 0x0000000411067210 */ /* 0x000fcc0007ffe0ff */
[----:B------:R-:W0:Y:S01]  /*172e0*/  LDSM.16.MT88.4 R4, [R6+0x6000] ;  /* 0x006000000604783b */ /* 0x000e220000004200 */
[----:B------:R-:W-:Y:S01]  /*172f0*/  VIADD R2, R2, 0x2000 ;  /* 0x0000200002027836 */ /* 0x000fe20000000000 */
[----:B------:R-:W-:-:S05]  /*17300*/  LOP3.LUT R3, R3, R23, RZ, 0xfc, !PT ;  /* 0x0000001703037212 */ /* 0x000fca00078efcff */
[----:B------:R-:W-:Y:S01]  /*17310*/  IMAD.IADD R3, R22, 0x1, R3 ;  /* 0x0000000116037824 */ /* 0x000fe200078e0203 */
        /* <DEDUP_REMOVED lines=9> */
[----:B------:R-:W0:Y:S01]  /*173b0*/  LDSM.16.MT88.4 R4, [R4+0x6000] ;  /* 0x006000000404783b */ /* 0x000e220000004200 */
[----:B---3--:R-:W-:Y:S02]  /*173c0*/  ISETP.NE.AND P1, PT, R13, 0x3, PT ;  /* 0x000000030d00780c */ /* 0x008fe40003f25270 */
        /* <DEDUP_REMOVED lines=13> */
.L_x_14179:
[----:B-1----:R1:W-:Y:S01]  /*174a0*/  SYNCS.ARRIVE.TRANS64.A1T0 RZ, [R0+URZ+0x13250], RZ ;  /* 0x013250ff00ff79a7 */ /* 0x0023e2000810003f */
[----:B------:R-:W-:Y:S06]  /*174b0*/  BAR.SYNC.DEFER_BLOCKING 0x2, 0x80 ;  /* 0x0082000000007b1d */ /* 0x000fec0000010000 */
[----:B------:R-:W-:Y:S05]  /*174c0*/  @!P0 BRA `(.L_x_14180) ;  /* 0x0000000000048947 */ /* 0x000fea0003800000 */
[----:B------:R-:W-:Y:S01]  /*174d0*/  BPT.TRAP 0x1 ;  /* 0x000000040000795c */ /* 0x000fe20000300000 */
.L_x_14180:
[----:B------:R-:W2:Y:S04]  /*174e0*/  LDL R2, [R1+0x34] ;  /* 0x0000340001027983 */ /* 0x000ea80000100800 */
[----:B------:R-:W3:Y:S01]  /*174f0*/  LDL.LU R3, [R1+0x18] ;  /* 0x0000180001037983 */ /* 0x000ee20000300800 */
[----:B-1----:R-:W-:-:S05]  /*17500*/  VIADD R0, R0, 0x13280 ;  /* 0x0001328000007836 */ /* 0x002fca0000000000 */
[----:B--2---:R-:W-:-:S04]  /*17510*/  PRMT R0, R2, 0x654, R0 ;  /* 0x0000065402007816 */ /* 0x004fc80000000000 */
[----:B------:R1:W-:Y:S02]  /*17520*/  SYNCS.ARRIVE.TRANS64.RED.A1T0 RZ, [R0+URZ], RZ ;  /* 0x000000ff00ff79a7 */ /* 0x0003e4000810043f */
[----:B-1----:R-:W-:-:S05]  /*17530*/  VIADD R0, R12, 0x1 ;  /* 0x000000010c007836 */ /* 0x002fca0000000000 */
[----:B------:R-:W-:-:S04]  /*17540*/  ISETP.NE.AND P0, PT, R0, 0x2, PT ;  /* 0x000000020000780c */ /* 0x000fc80003f05270 */
[----:B------:R-:W-:Y:S02]  /*17550*/  SEL R2, RZ, 0x1, P0 ;  /* 0x00000001ff027807 */ /* 0x000fe40000000000 */
[----:B------:R-:W-:Y:S02]  /*17560*/  SEL R0, R0, RZ, P0 ;  /* 0x000000ff00007207 */ /* 0x000fe40000000000 */
[----:B---3--:R-:W-:-:S03]  /*17570*/  LOP3.LUT R3, R3, R2, RZ, 0x3c, !PT ;  /* 0x0000000203037212 */ /* 0x008fc600078e3cff */
[----:B------:R1:W-:Y:S04]  /*17580*/  STL [R1+0x8], R0 ;  /* 0x0000080001007387 */ /* 0x0003e80000100800 */
[----:B------:R1:W-:Y:S02]  /*17590*/  STL [R1+0x18], R3 ;  /* 0x0000180301007387 */ /* 0x0003e40000100800 */
.L_x_14121:
[----:B-1----:R-:W3:Y:S02]  /*175a0*/  LDL R0, [R1+0x24] ;  /* 0x0000240001007983 */ /* 0x002ee40000100800 */
[----:B---3--:R-:W-:-:S13]  /*175b0*/  LOP3.LUT P0, RZ, R0, 0x10, RZ, 0xc0, !PT ;  /* 0x0000001000ff7812 */ /* 0x008fda000780c0ff */
        /* <DEDUP_REMOVED lines=8> */
[----:B------:R1:W3:Y:S01]  /*17640*/  LDS.128 R24, [R17+0x132d0] ;  /* 0x0132d00011187984 */ /* 0x0002e20000000c00 */
[----:B------:R-:W-:Y:S06]  /*17650*/  BAR.ARV 0x4, 0x200 ;  /* 0x0108000000007b1d */ /* 0x000fec0000002000 */
[----:B------:R-:W-:Y:S05]  /*17660*/  BRA `(.L_x_14182) ;  /* 0x0000000800dc7947 */ /* 0x000fea0003800000 */
.L_x_14181:
[----:B------:R-:W0:Y:S01]  /*17670*/  S2R R0, SR_TID.X ;  /* 0x0000000000007919 */ /* 0x000e220000002100 */
[----:B------:R-:W-:Y:S01]  /*17680*/  UMOV UR4, 0xffffffff ;  /* 0xffffffff00047882 */ /* 0x000fe20000000000 */
[----:B0-2---:R-:W-:-:S04]  /*17690*/  LOP3.LUT R10, R0, 0x1f, RZ, 0xc0, !PT ;  /* 0x0000001f000a7812 */ /* 0x005fc800078ec0ff */
[----:B------:R-:W-:Y:S01]  /*176a0*/  ISETP.NE.AND P0, PT, R10, 0x1f, PT ;  /* 0x0000001f0a00780c */ /* 0x000fe20003f05270 */
[----:B------:R-:W-:-:S12]  /*176b0*/  BRA.DIV UR4, `(.L_x_14183) ;  /* 0x0000004204187947 */ /* 0x000fd8000b800000 */
[----:B------:R-:W-:Y:S01]  /*176c0*/  IMAD.IADD R0, R27, 0x1, R10 ;  /* 0x000000011b007824 */ /* 0x000fe200078e020a */
[----:B------:R-:W-:-:S04]  /*176d0*/  ULDC UR4, c[0x0][0xc3c] ;  /* 0x00030f0000047ab9 */ /* 0x000fc80000000800 */
[----:B------:R-:W-:-:S13]  /*176e0*/  ISETP.GE.OR P1, PT, R0, UR4, !P0 ;  /* 0x0000000400007c0c */ /* 0x000fda000c726670 */
[----:B------:R-:W0:Y:S08]  /*176f0*/  @!P1 LDC.64 R2, c[0x0][0xc80] ;  /* 0x00032000ff029b82 */ /* 0x000e300000000a00 */
        /* <DEDUP_REMOVED lines=12> */
[----:B0-----:R-:W-:Y:S01]  /*177c0*/  IMAD.MOV.U32 R24, RZ, RZ, RZ ;  /* 0x000000ffff187224 */ /* 0x001fe200078e00ff */
[----:B--2---:R-:W-:Y:S01]  /*177d0*/  @!P1 MOV R5, R7 ;  /* 0x0000000700059202 */ /* 0x004fe20000000f00 */
[----:B------:R-:W-:-:S02]  /*177e0*/  IMAD.MOV.U32 R7, RZ, RZ, RZ ;  /* 0x000000ffff077224 */ /* 0x000fc400078e00ff */
        /* <DEDUP_REMOVED lines=19> */
.L_x_14330:
[----:B------:R-:W-:Y:S02]  /*17920*/  ULDC UR4, c[0x0][0xc38] ;  /* 0x00030e0000047ab9 */ /* 0x000fe40000000800 */
[----:B------:R-:W-:-:S04]  /*17930*/  IMAD.U32 R3, RZ, RZ, UR4 ;  /* 0x00000004ff037e24 */ /* 0x000fc8000f8e00ff */
[----:B-1----:R-:W-:-:S05]  /*17940*/  IMAD R8, R8, R3, RZ ;  /* 0x0000000308087224 */ /* 0x002fca00078e02ff */
[----:B------:R-:W-:-:S04]  /*17950*/  IADD3 R4, R6, R8, RZ ;  /* 0x0000000806047210 */ /* 0x000fc80007ffe0ff */
[----:B------:R-:W-:-:S13]  /*17960*/  ISETP.GT.AND P6, PT, R4, R0, PT ;  /* 0x000000000400720c */ /* 0x000fda0003fc4270 */
[----:B------:R-:W-:Y:S05]  /*17970*/  @P6 BRA `(.L_x_14184) ;  /* 0x0000000000a46947 */ /* 0x000fea0003800000 */
.L_x_14187:
        /* <DEDUP_REMOVED lines=35> */
.L_x_14338:
[----:B------:R-:W-:Y:S02]  /*17bb0*/  ULDC UR4, c[0x0][0xc38] ;  /* 0x00030e0000047ab9 */ /* 0x000fe40000000800 */
[----:B------:R-:W-:-:S05]  /*17bc0*/  MOV R3, UR4 ;  /* 0x0000000400037c02 */ /* 0x000fca0008000f00 */
[----:B-1----:R-:W-:-:S04]  /*17bd0*/  IMAD R8, R8, R3, RZ ;  /* 0x0000000308087224 */ /* 0x002fc800078e02ff */
[----:B------:R-:W-:-:S05]  /*17be0*/  IMAD.IADD R4, R8, 0x1, R4 ;  /* 0x0000000108047824 */ /* 0x000fca00078e0204 */
[----:B------:R-:W-:-:S13]  /*17bf0*/  ISETP.GT.AND P6, PT, R4, R0, PT ;  /* 0x000000000400720c */ /* 0x000fda0003fc4270 */
[----:B------:R-:W-:Y:S05]  /*17c00*/  @!P6 BRA `(.L_x_14187) ;  /* 0xfffffffc005ce947 */ /* 0x000fea000383ffff */
.L_x_14184:
        /* <DEDUP_REMOVED lines=9> */
.L_x_14343:
[----:B------:R-:W-:-:S13]  /*17ca0*/  ISETP.NE.AND P0, PT, R6, RZ, PT ;  /* 0x000000ff0600720c */ /* 0x000fda0003f05270 */
[----:B------:R-:W-:Y:S05]  /*17cb0*/  @!P0 BRA `(.L_x_14189) ;  /* 0x0000000000148947 */ /* 0x000fea0003800000 */
[----:B------:R-:W-:Y:S01]  /*17cc0*/  UMOV UR4, 0xffffffff ;  /* 0xffffffff00047882 */ /* 0x000fe20000000000 */
[----:B------:R-:W-:Y:S02]  /*17cd0*/  VIADD R12, R4, 0xffffffff ;  /* 0xffffffff040c7836 */ /* 0x000fe40000000000 */
[----:B------:R-:W-:Y:S05]  /*17ce0*/  BRA.DIV UR4, `(.L_x_14190) ;  /* 0x0000004604187947 */ /* 0x000fea000b800000 */
[----:B0-----:R0:W4:Y:S02]  /*17cf0*/  SHFL.IDX PT, R2, R2, R12, 0x1f ;  /* 0x00001f0c02027589 */ /* 0x00112400000e0000 */
.L_x_14346:
[----:B----4-:R-:W-:-:S07]  /*17d00*/  IMAD.MOV.U32 R24, RZ, RZ, R2 ;  /* 0x000000ffff187224 */ /* 0x010fce00078e0002 */
.L_x_14189:
        /* <DEDUP_REMOVED lines=50> */
[----:B------:R-:W-:-:S06]  /*18030*/  @P0 IADD3 R2, R2, 0x1, RZ ;  /* 0x0000000102020810 */ /* 0x000fcc0007ffe0ff */
[----:B------:R-:W-:Y:S01]  /*18040*/  @!P2 IMAD.MOV R2, RZ, RZ, -R2 ;  /* 0x000000ffff02a224 */ /* 0x000fe200078e0a02 */
[----:B------:R-:W-:-:S05]  /*18050*/  @!P1 LOP3.LUT R2, RZ, R7, RZ, 0x33, !PT ;  /* 0x00000007ff029212 */ /* 0x000fca00078e33ff */
[--C-:B------:R-:W-:Y:S02]  /*18060*/  IMAD.MOV R0, RZ, RZ, -R2.reuse ;  /* 0x000000ffff007224 */ /* 0x100fe400078e0a02 */
[C---:B------:R-:W-:Y:S02]  /*18070*/  IMAD R2, R7.reuse, 0x1000000, R2 ;  /* 0x0100000007027824 */ /* 0x040fe400078e0202 */
[----:B------:R-:W-:-:S04]  /*18080*/  IMAD R0, R7, R0, R6 ;  /* 0x0000000007007224 */ /* 0x000fc800078e0206 */
[----:B------:R-:W-:Y:S01]  /*18090*/  IMAD R26, R0, 0x10000, R2 ;  /* 0x00010000001a7824 */ /* 0x000fe200078e0202 */
[----:B------:R-:W-:Y:S06]  /*180a0*/  BRA `(.L_x_14191) ;  /* 0x00000000001c7947 */ /* 0x000fec0003800000 */
.L_x_14185:
[----:B------:R-:W-:Y:S01]  /*180b0*/  UMOV UR4, URZ ;  /* 0x0000003f00047c82 */ /* 0x000fe20008000000 */
[----:B------:R-:W-:Y:S01]  /*180c0*/  UMOV UR5, URZ ;  /* 0x0000003f00057c82 */ /* 0x000fe20008000000 */
[----:B------:R-:W-:Y:S01]  /*180d0*/  ULDC UR6, c[0x0][0xc3c] ;  /* 0x00030f0000067ab9 */ /* 0x000fe20000000800 */
[----:B------:R-:W-:Y:S01]  /*180e0*/  IMAD.MOV.U32 R24, RZ, RZ, R0 ;  /* 0x000000ffff187224 */ /* 0x000fe200078e0000 */
[----:B------:R-:W-:Y:S01]  /*180f0*/  MOV R27, UR6 ;  /* 0x00000006001b7c02 */ /* 0x000fe20008000f00 */
[----:B------:R-:W-:Y:S02]  /*18100*/  IMAD.U32 R25, RZ, RZ, UR4 ;  /* 0x00000004ff197e24 */ /* 0x000fe4000f8e00ff */
[----:B------:R-:W-:-:S07]  /*18110*/  IMAD.U32 R26, RZ, RZ, UR5 ;  /* 0x00000005ff1a7e24 */ /* 0x000fce000f8e00ff */
.L_x_14191:
        /* <DEDUP_REMOVED lines=12> */
.L_x_14182:
[----:B------:R-:W-:Y:S02]  /*181e0*/  ULDC UR4, c[0x0][0xc3c] ;  /* 0x00030f0000047ab9 */ /* 0x000fe40000000800 */
[----:B---3--:R-:W-:-:S13]  /*181f0*/  ISETP.GE.AND P0, PT, R27, UR4, PT ;  /* 0x000000041b007c0c */ /* 0x008fda000bf06270 */
[----:B------:R-:W-:Y:S05]  /*18200*/  @!P0 BRA `(.L_x_14192) ;  /* 0xffffff9400b48947 */ /* 0x000fea000383ffff */
[----:B------:R-:W-:Y:S05]  /*18210*/  BSYNC B7 ;  /* 0x0000000000077941 */ /* 0x000fea0003800000 */
.L_x_14080:
[----:B-1----:R-:W3:Y:S01]  /*18220*/  LDL.LU R0, [R1+0x64] ;  /* 0x0000640001007983 */ /* 0x002ee20000300800 */
[----:B------:R-:W-:Y:S01]  /*18230*/  BSSY B0, `(.L_x_14193) ;  /* 0x000000b000007945 */ /* 0x000fe20003800000 */
[----:B------:R-:W1:Y:S01]  /*18240*/  S2R R5, SR_CgaCtaId ;  /* 0x0000000000057919 */ /* 0x000e620000008800 */
[----:B---3--:R-:W-:-:S05]  /*18250*/  VIADD R0, R0, 0x1 ;  /* 0x0000000100007836 */ /* 0x008fca0000000000 */
[----:B----4-:R-:W-:-:S04]  /*18260*/  LEA.HI R2, R0, R0, RZ, 0x1 ;  /* 0x0000000000027211 */ /* 0x010fc800078f08ff */
[----:B------:R-:W-:Y:S02]  /*18270*/  LOP3.LUT R3, R2, 0xfffffffe, RZ, 0xc0, !PT ;  /* 0xfffffffe02037812 */ /* 0x000fe400078ec0ff */
[----:B------:R-:W-:-:S03]  /*18280*/  MOV R2, 0x400 ;  /* 0x0000040000027802 */ /* 0x000fc60000000f00 */
[----:B------:R-:W-:Y:S01]  /*18290*/  IMAD.IADD R0, R0, 0x1, -R3 ;  /* 0x0000000100007824 */ /* 0x000fe200078e0a03 */
[----:B-1----:R-:W-:-:S04]  /*182a0*/  LEA R5, R5, R2, 0x18 ;  /* 0x0000000205057211 */ /* 0x002fc800078ec0ff */
[----:B------:R-:W-:-:S04]  /*182b0*/  SHF.L.U32 R0, R0, 0x1f, RZ ;  /* 0x0000001f00007819 */ /* 0x000fc800000006ff */
[----:B------:R-:W1:Y:S02]  /*182c0*/  SYNCS.PHASECHK.TRANS64.TRYWAIT P0, [R5+URZ+0x13220], R0 ;  /* 0x01322000050075a7 */ /* 0x000e64000800017f */
[----:B-1----:R-:W-:Y:S05]  /*182d0*/  @!P0 BRA `(.L_x_14194) ;  /* 0x0000003c00c48947 */ /* 0x002fea0003800000 */
.L_x_14347:
[----:B------:R-:W-:Y:S05]  /*182e0*/  BSYNC B0 ;  /* 0x0000000000007941 */ /* 0x000fea0003800000 */
.L_x_14193:
[----:B------:R-:W-:-:S03]  /*182f0*/  UMOV UR4, 0xffffffff ;  /* 0xffffffff00047882 */ /* 0x000fc60000000000 */
[----:B------:R-:W-:Y:S05]  /*18300*/  BRA.DIV UR4, `(.L_x_14195) ;  /* 0x0000003e04cc7947 */ /* 0x000fea000b800000 */
[----:B-1----:R-:W1:Y:S02]  /*18310*/  S2R R0, SR_TID.X ;  /* 0x0000000000007919 */ /* 0x002e640000002100 */
[----:B-1----:R-:W-:-:S04]  /*18320*/  SHF.R.U32.HI R0, RZ, 0x5, R0 ;  /* 0x00000005ff007819 */ /* 0x002fc80000011600 */
[----:B------:R-:W-:-:S05]  /*18330*/  LOP3.LUT R0, R0, 0x3, RZ, 0xc0, !PT ;  /* 0x0000000300007812 */ /* 0x000fca00078ec0ff */
[----:B------:R1:W3:Y:S02]  /*18340*/  SHFL.IDX PT, R14, R0, RZ, 0x1f ;  /* 0x00001fff000e7589 */ /* 0x0002e400000e0000 */
.L_x_14350:
[----:B---3--:R-:W-:-:S13]  /*18350*/  ISETP.NE.AND P0, PT, R14, RZ, PT ;  /* 0x000000ff0e00720c */ /* 0x008fda0003f05270 */
[----:B------:R-:W-:Y:S05]  /*18360*/  @P0 BRA `(.L_x_13964) ;  /* 0x0000000000b40947 */ /* 0x000fea0003800000 */
[----:B------:R-:W-:-:S03]  /*18370*/  UMOV UR4, 0xffffffff ;  /* 0xffffffff00047882 */ /* 0x000fc60000000000 */
[----:B------:R-:W-:Y:S05]  /*18380*/  BRA.DIV UR4, `(.L_x_14196) ;  /* 0x0000003e04e07947 */ /* 0x000fea000b800000 */
[----:B------:R-:W-:-:S13]  /*18390*/  ELECT P6, URZ, PT ;  /* 0x00000000003f782f */ /* 0x000fda00038c0000 */
.L_x_14353:
[----:B------:R-:W-:Y:S05]  /*183a0*/  @!P6 BRA `(.L_x_13964) ;  /* 0x0000000000a4e947 */ /* 0x000fea0003800000 */
[----:B-1----:R-:W3:Y:S02]  /*183b0*/  LDL.LU R0, [R1+0x38] ;  /* 0x0000380001007983 */ /* 0x002ee40000300800 */
[----:B---3--:R-:W-:-:S04]  /*183c0*/  LOP3.LUT R0, R0, 0x2, RZ, 0xfc, !PT ;  /* 0x0000000200007812 */ /* 0x008fc800078efcff */
[----:B------:R-:W-:-:S13]  /*183d0*/  ISETP.NE.AND P0, PT, R0, 0x3, PT ;  /* 0x000000030000780c */ /* 0x000fda0003f05270 */
[----:B------:R-:W-:Y:S05]  /*183e0*/  @!P0 BRA `(.L_x_14197) ;  /* 0x0000000000048947 */ /* 0x000fea0003800000 */
[----:B------:R-:W-:Y:S01]  /*183f0*/  BPT.TRAP 0x1 ;  /* 0x000000040000795c */ /* 0x000fe20000300000 */
.L_x_14197:
[----:B------:R-:W3:Y:S04]  /*18400*/  LDL R2, [R1+0x18] ;  /* 0x0000180001027983 */ /* 0x000ee80000100800 */
[----:B------:R-:W4:Y:S01]  /*18410*/  LDL.LU R0, [R1+0x8] ;  /* 0x0000080001007983 */ /* 0x000f220000300800 */
[----:B---3--:R-:W-:Y:S01]  /*18420*/  SHF.L.U32 R3, R2, 0x1f, RZ ;  /* 0x0000001f02037819 */ /* 0x008fe200000006ff */
[C---:B----4-:R-:W-:Y:S02]  /*18430*/  IMAD R4, R0.reuse, 0x8, R5 ;  /* 0x0000000800047824 */ /* 0x050fe400078e0205 */
[----:B------:R-:W-:Y:S02]  /*18440*/  VIADD R0, R0, 0x1 ;  /* 0x0000000100007836 */ /* 0x000fe40000000000 */
[----:B------:R-:W1:Y:S03]  /*18450*/  SYNCS.PHASECHK.TRANS64.TRYWAIT P1, [R4+URZ+0x13240], R3 ;  /* 0x01324003040075a7 */ /* 0x000e66000802017f */
[----:B------:R-:W-:-:S04]  /*18460*/  ISETP.NE.AND P2, PT, R0, 0x2, PT ;  /* 0x000000020000780c */ /* 0x000fc80003f45270 */
[----:B------:R-:W-:Y:S01]  /*18470*/  SEL R2, RZ, 0x1, P2 ;  /* 0x00000001ff027807 */ /* 0x000fe20001000000 */
[----:B-1----:R-:W-:Y:S08]  /*18480*/  @!P1 BRA `(.L_x_14198) ;  /* 0x0000003c00c09947 */ /* 0x002ff00003800000 */
.L_x_14354:
[----:B0-2---:R-:W2:Y:S01]  /*18490*/  LDL.LU R6, [R1+0x18] ;  /* 0x0000180001067983 */ /* 0x005ea20000300800 */
[----:B------:R-:W-:Y:S02]  /*184a0*/  SEL R0, R0, RZ, P2 ;  /* 0x000000ff00007207 */ /* 0x000fe40001000000 */
[----:B--2---:R-:W-:Y:S01]  /*184b0*/  LOP3.LUT R2, R6, R2, RZ, 0x3c, !PT ;  /* 0x0000000206027212 */ /* 0x004fe200078e3cff */
[----:B------:R-:W-:Y:S06]  /*184c0*/  @!P0 BRA `(.L_x_14199) ;  /* 0x0000000000048947 */ /* 0x000fec0003800000 */
[----:B------:R-:W-:Y:S01]  /*184d0*/  BPT.TRAP 0x1 ;  /* 0x000000040000795c */ /* 0x000fe20000300000 */
.L_x_14199:
[----:B------:R-:W-:Y:S01]  /*184e0*/  IMAD R5, R0, 0x8, R5 ;  /* 0x0000000800057824 */ /* 0x000fe200078e0205 */
[----:B------:R-:W-:-:S04]  /*184f0*/  SHF.L.U32 R0, R2, 0x1f, RZ ;  /* 0x0000001f02007819 */ /* 0x000fc800000006ff */
[----:B------:R-:W0:Y:S02]  /*18500*/  SYNCS.PHASECHK.TRANS64.TRYWAIT P1, [R5+URZ+0x13240], R0 ;  /* 0x01324000050075a7 */ /* 0x000e24000802017f */
[----:B0-----:R-:W-:Y:S05]  /*18510*/  @!P1 BRA `(.L_x_14200) ;  /* 0x0000003c00b09947 */ /* 0x001fea0003800000 */
.L_x_14355:
[----:B------:R-:W-:Y:S05]  /*18520*/  @!P0 BRA `(.L_x_14201) ;  /* 0x0000000000048947 */ /* 0x000fea0003800000 */
[----:B------:R-:W-:Y:S01]  /*18530*/  BPT.TRAP 0x1 ;  /* 0x000000040000795c */ /* 0x000fe20000300000 */
.L_x_14201:
[----:B------:R-:W2:Y:S02]  /*18540*/  SYNCS.PHASECHK.TRANS64.TRYWAIT P1, [R4+URZ+0x13260], R3 ;  /* 0x01326003040075a7 */ /* 0x000ea4000802017f */
[----:B--2---:R-:W-:Y:S05]  /*18550*/  @!P1 BRA `(.L_x_14202) ;  /* 0x0000003c00b49947 */ /* 0x004fea0003800000 */
.L_x_14356:
[----:B------:R-:W-:Y:S05]  /*18560*/  @!P0 BRA `(.L_x_14203) ;  /* 0x0000000000048947 */ /* 0x000fea0003800000 */
[----:B------:R-:W-:Y:S01]  /*18570*/  BPT.TRAP 0x1 ;  /* 0x000000040000795c */ /* 0x000fe20000300000 */
.L_x_14203:
[----:B------:R-:W3:Y:S02]  /*18580*/  SYNCS.PHASECHK.TRANS64.TRYWAIT P1, [R5+URZ+0x13260], R0 ;  /* 0x01326000050075a7 */ /* 0x000ee4000802017f */
[----:B---3--:R-:W-:Y:S05]  /*18590*/  @!P1 BRA `(.L_x_14204) ;  /* 0x0000003c00b89947 */ /* 0x008fea0003800000 */
.L_x_14357:
[----:B------:R-:W-:Y:S05]  /*185a0*/  @!P0 BRA `(.L_x_14205) ;  /* 0x0000000000048947 */ /* 0x000fea0003800000 */
[----:B------:R-:W-:Y:S01]  /*185b0*/  BPT.TRAP 0x1 ;  /* 0x000000040000795c */ /* 0x000fe20000300000 */
.L_x_14205:
[----:B------:R-:W4:Y:S02]  /*185c0*/  SYNCS.PHASECHK.TRANS64.TRYWAIT P1, [R4+URZ+0x13280], R3 ;  /* 0x01328003040075a7 */ /* 0x000f24000802017f */
[----:B----4-:R-:W-:Y:S05]  /*185d0*/  @!P1 BRA `(.L_x_14206) ;  /* 0x0000003c00bc9947 */ /* 0x010fea0003800000 */
.L_x_14358:
[----:B------:R-:W-:Y:S05]  /*185e0*/  @!P0 BRA `(.L_x_14207) ;  /* 0x0000000000048947 */ /* 0x000fea0003800000 */
[----:B------:R-:W-:Y:S01]  /*185f0*/  BPT.TRAP 0x1 ;  /* 0x000000040000795c */ /* 0x000fe20000300000 */
.L_x_14207:
[----:B------:R0:W0:Y:S02]  /*18600*/  SYNCS.PHASECHK.TRANS64.TRYWAIT P0, [R5+URZ+0x13280], R0 ;  /* 0x01328000050075a7 */ /* 0x000024000800017f */
[----:B0-----:R-:W-:Y:S05]  /*18610*/  @!P0 NANOSLEEP.SYNCS 0x989680 ;  /* 0x009896800000895d */ /* 0x001fea0003900000 */
[----:B------:R-:W0:Y:S02]  /*18620*/  @!P0 SYNCS.PHASECHK.TRANS64 P0, [R5+URZ+0x13280], R0 ;  /* 0x01328000050085a7 */ /* 0x000e24000800007f */
[----:B0-----:R-:W-:Y:S05]  /*18630*/  @!P0 BRA `(.L_x_14207) ;  /* 0xfffffffc00f08947 */ /* 0x001fea000383ffff */
.L_x_13964:
[----:B------:R-:W-:Y:S05]  /*18640*/  BSYNC B8 ;  /* 0x0000000000087941 */ /* 0x000fea0003800000 */
.L_x_13961:
[----:B------:R-:W-:Y:S05]  /*18650*/  EXIT ;  /* 0x000000000000794d */ /* 0x000fea0003800000 */
.L_x_13982:
[----:B0-----:R0:W1:Y:S02]  /*18660*/  SYNCS.PHASECHK.TRANS64.TRYWAIT P5, [R67+URZ+0x13290], R68 ;  /* 0x01329044430075a7 */ /* 0x00106400080a017f */
[----:B-1----:R-:W-:Y:S05]  /*18670*/  @!P5 NANOSLEEP.SYNCS 0x989680 ;  /* 0x009896800000d95d */ /* 0x002fea0003900000 */
[----:B------:R-:W1:Y:S02]  /*18680*/  @!P5 SYNCS.PHASECHK.TRANS64 P5, [R67+URZ+0x13290], R68 ;  /* 0x013290444300d5a7 */ /* 0x000e6400080a007f */
[----:B-1----:R-:W-:Y:S05]  /*18690*/  @!P5 BRA `(.L_x_13982) ;  /* 0xfffffffc00f0d947 */ /* 0x002fea000383ffff */
[----:B------:R-:W-:Y:S05]  /*186a0*/  BRA `(.L_x_14208) ;  /* 0xfffffea000c87947 */ /* 0x000fea000383ffff */
.L_x_13983:
[----:B------:R-:W-:Y:S01]  /*186b0*/  BSSY B1, `(.L_x_14209) ;  /* 0x0000007000017945 */ /* 0x000fe20003800000 */
[----:B------:R-:W-:Y:S02]  /*186c0*/  IMAD.MOV.U32 R12, RZ, RZ, RZ ;  /* 0x000000ffff0c7224 */ /* 0x000fe400078e00ff */
[----:B------:R-:W-:Y:S02]  /*186d0*/  IMAD.MOV.U32 R11, RZ, RZ, 0x1e1f ;  /* 0x00001e1fff0b7424 */ /* 0x000fe400078e00ff */
[----:B------:R-:W-:-:S07]  /*186e0*/  IMAD.MOV.U32 R15, RZ, RZ, -0x1 ;  /* 0xffffffffff0f7424 */ /* 0x000fce00078e00ff */
[----:B0-----:R-:W-:Y:S05]  /*186f0*/  WARPSYNC.COLLECTIVE R15, `(.L_x_14210) ;  /* 0x000000000f087348 */ /* 0x001fea0003c00000 */
[----:B------:R1:W2:Y:S02]  /*18700*/  SHFL.IDX P6, R14, R13, R12, R11 ;  /* 0x0000000c0d0e7389 */ /* 0x0002a400000c000b */
[----:B012---:R-:W-:Y:S01]  /*18710*/  ENDCOLLECTIVE ;  /* 0x000000000000791b */ /* 0x007fe20003800000 */
.L_x_14210:
[----:B------:R-:W-:Y:S05]  /*18720*/  BSYNC B1 ;  /* 0x0000000000017941 */ /* 0x000fea0003800000 */
.L_x_14209:
        /* <DEDUP_REMOVED lines=8> */
.L_x_14211:
[----:B------:R-:W-:Y:S05]  /*187b0*/  BRA `(.L_x_14212) ;  /* 0xfffffea000987947 */ /* 0x000fea000383ffff */
.L_x_13993:
[----:B0-----:R0:W1:Y:S02]  /*187c0*/  SYNCS.PHASECHK.TRANS64.TRYWAIT P6, [R67+URZ+0x13290], R68 ;  /* 0x01329044430075a7 */ /* 0x00106400080c017f */
[----:B-1----:R-:W-:Y:S05]  /*187d0*/  @!P6 NANOSLEEP.SYNCS 0x989680 ;  /* 0x009896800000e95d */ /* 0x002fea0003900000 */
[----:B------:R-:W1:Y:S02]  /*187e0*/  @!P6 SYNCS.PHASECHK.TRANS64 P6, [R67+URZ+0x13290], R68 ;  /* 0x013290444300e5a7 */ /* 0x000e6400080c007f */
[----:B-1----:R-:W-:Y:S05]  /*187f0*/  @!P6 BRA `(.L_x_13993) ;  /* 0xfffffffc00f0e947 */ /* 0x002fea000383ffff */
[----:B------:R-:W-:Y:S05]  /*18800*/  BRA `(.L_x_14213) ;  /* 0xfffffeb400007947 */ /* 0x000fea000383ffff */
.L_x_13994:
[----:B------:R-:W-:Y:S01]  /*18810*/  BSSY B1, `(.L_x_14214) ;  /* 0x0000007000017945 */ /* 0x000fe20003800000 */
[----:B------:R-:W-:Y:S02]  /*18820*/  IMAD.MOV.U32 R12, RZ, RZ, RZ ;  /* 0x000000ffff0c7224 */ /* 0x000fe400078e00ff */
[----:B------:R-:W-:Y:S02]  /*18830*/  IMAD.MOV.U32 R11, RZ, RZ, 0x1e1f ;  /* 0x00001e1fff0b7424 */ /* 0x000fe400078e00ff */
[----:B------:R-:W-:-:S07]  /*18840*/  IMAD.MOV.U32 R15, RZ, RZ, -0x1 ;  /* 0xffffffffff0f7424 */ /* 0x000fce00078e00ff */
[----:B0-----:R-:W-:Y:S05]  /*18850*/  WARPSYNC.COLLECTIVE R15, `(.L_x_14215) ;  /* 0x000000000f087348 */ /* 0x001fea0003c00000 */
[----:B------:R1:W2:Y:S02]  /*18860*/  SHFL.IDX P6, R14, R13, R12, R11 ;  /* 0x0000000c0d0e7389 */ /* 0x0002a400000c000b */
[----:B012---:R-:W-:Y:S01]  /*18870*/  ENDCOLLECTIVE ;  /* 0x000000000000791b */ /* 0x007fe20003800000 */
.L_x_14215:
[----:B------:R-:W-:Y:S05]  /*18880*/  BSYNC B1 ;  /* 0x0000000000017941 */ /* 0x000fea0003800000 */
.L_x_14214:
        /* <DEDUP_REMOVED lines=8> */
.L_x_14216:
[----:B------:R-:W-:Y:S01]  /*18910*/  IMAD.MOV.U32 R72, RZ, RZ, R14 ;  /* 0x000000ffff487224 */ /* 0x000fe200078e000e */
[----:B------:R-:W-:Y:S06]  /*18920*/  BRA `(.L_x_14217) ;  /* 0xfffffeb000cc7947 */ /* 0x000fec000383ffff */
.L_x_13999:
[----:B0-----:R0:W1:Y:S02]  /*18930*/  SYNCS.PHASECHK.TRANS64.TRYWAIT P3, [R67+URZ+0x13290], R68 ;  /* 0x01329044430075a7 */ /* 0x001064000806017f */
[----:B-1----:R-:W-:Y:S05]  /*18940*/  @!P3 NANOSLEEP.SYNCS 0x989680 ;  /* 0x009896800000b95d */ /* 0x002fea0003900000 */
[----:B------:R-:W1:Y:S02]  /*18950*/  @!P3 SYNCS.PHASECHK.TRANS64 P3, [R67+URZ+0x13290], R68 ;  /* 0x013290444300b5a7 */ /* 0x000e64000806007f */
[----:B-1----:R-:W-:Y:S05]  /*18960*/  @!P3 BRA `(.L_x_13999) ;  /* 0xfffffffc00f0b947 */ /* 0x002fea000383ffff */
[----:B------:R-:W-:Y:S05]  /*18970*/  BRA `(.L_x_14218) ;  /* 0xfffffec000bc7947 */ /* 0x000fea000383ffff */
.L_x_14000:
[----:B------:R-:W-:Y:S01]  /*18980*/  BSSY B1, `(.L_x_14219) ;  /* 0x0000007000017945 */ /* 0x000fe20003800000 */
[----:B------:R-:W-:Y:S02]  /*18990*/  IMAD.MOV.U32 R12, RZ, RZ, RZ ;  /* 0x000000ffff0c7224 */ /* 0x000fe400078e00ff */
[----:B------:R-:W-:Y:S02]  /*189a0*/  IMAD.MOV.U32 R11, RZ, RZ, 0x1e1f ;  /* 0x00001e1fff0b7424 */ /* 0x000fe400078e00ff */
[----:B------:R-:W-:-:S07]  /*189b0*/  IMAD.MOV.U32 R15, RZ, RZ, -0x1 ;  /* 0xffffffffff0f7424 */ /* 0x000fce00078e00ff */
[----:B0-----:R-:W-:Y:S05]  /*189c0*/  WARPSYNC.COLLECTIVE R15, `(.L_x_14220) ;  /* 0x000000000f087348 */ /* 0x001fea0003c00000 */
[----:B------:R1:W2:Y:S02]  /*189d0*/  SHFL.IDX P6, R14, R13, R12, R11 ;  /* 0x0000000c0d0e7389 */ /* 0x0002a400000c000b */
[----:B012---:R-:W-:Y:S01]  /*189e0*/  ENDCOLLECTIVE ;  /* 0x000000000000791b */ /* 0x007fe20003800000 */
.L_x_14220:
[----:B------:R-:W-:Y:S05]  /*189f0*/  BSYNC B1 ;  /* 0x0000000000017941 */ /* 0x000fea0003800000 */
.L_x_14219:
        /* <DEDUP_REMOVED lines=8> */
.L_x_14221:
[----:B------:R-:W-:Y:S05]  /*18a80*/  BRA `(.L_x_14222) ;  /* 0xfffffec000ec7947 */ /* 0x000fea000383ffff */
.L_x_14004:
[----:B-1----:R1:W4:Y:S02]  /*18a90*/  SYNCS.PHASECHK.TRANS64.TRYWAIT P4, [R67+URZ+0x132b0], R68 ;  /* 0x0132b044430075a7 */ /* 0x002324000808017f */
[----:B----4-:R-:W-:Y:S05]  /*18aa0*/  @!P4 NANOSLEEP.SYNCS 0x989680 ;  /* 0x009896800000c95d */ /* 0x010fea0003900000 */
[----:B------:R-:W4:Y:S02]  /*18ab0*/  @!P4 SYNCS.PHASECHK.TRANS64 P4, [R67+URZ+0x132b0], R68 ;  /* 0x0132b0444300c5a7 */ /* 0x000f24000808007f */
[----:B----4-:R-:W-:Y:S05]  /*18ac0*/  @!P4 BRA `(.L_x_14004) ;  /* 0xfffffffc00f0c947 */ /* 0x010fea000383ffff */
[----:B------:R-:W-:Y:S05]  /*18ad0*/  BRA `(.L_x_14223) ;  /* 0xfffffec400607947 */ /* 0x000fea000383ffff */
.L_x_14024:
        /* <DEDUP_REMOVED lines=8> */
.L_x_14225:
[----:B------:R-:W-:Y:S05]  /*18b60*/  BSYNC B1 ;  /* 0x0000000000017941 */ /* 0x000fea0003800000 */
.L_x_14224:
        /* <DEDUP_REMOVED lines=8> */
.L_x_14226:
[----:B------:R-:W-:Y:S01]  /*18bf0*/  IMAD.MOV.U32 R13, RZ, RZ, R31 ;  /* 0x000000ffff0d7224 */ /* 0x000fe200078e001f */
[----:B------:R-:W-:-:S07]  /*18c00*/  MOV R29, R14 ;  /* 0x0000000e001d7202 */ /* 0x000fce0000000f00 */
[----:B------:R-:W-:Y:S05]  /*18c10*/  WARPSYNC.COLLECTIVE R15, `(.L_x_14227) ;  /* 0x000000000f087348 */ /* 0x000fea0003c00000 */
[----:B------:R0:W1:Y:S02]  /*18c20*/  SHFL.IDX P6, R14, R13, R12, R11 ;  /* 0x0000000c0d0e7389 */ /* 0x00006400000c000b */
[----:B01----:R-:W-:Y:S01]  /*18c30*/  ENDCOLLECTIVE ;  /* 0x000000000000791b */ /* 0x003fe20003800000 */
.L_x_14227:
[----:B------:R-:W-:Y:S02]  /*18c40*/  IMAD.MOV.U32 R13, RZ, RZ, R32 ;  /* 0x000000ffff0d7224 */ /* 0x000fe400078e0020 */
[----:B------:R-:W-:-:S07]  /*18c50*/  IMAD.MOV.U32 R3, RZ, RZ, R14 ;  /* 0x000000ffff037224 */ /* 0x000fce00078e000e */
[----:B------:R-:W-:Y:S05]  /*18c60*/  WARPSYNC.COLLECTIVE R15, `(.L_x_14228) ;  /* 0x000000000f087348 */ /* 0x000fea0003c00000 */
[----:B------:R0:W1:Y:S02]  /*18c70*/  SHFL.IDX P6, R14, R13, R12, R11 ;  /* 0x0000000c0d0e7389 */ /* 0x00006400000c000b */
[----:B01----:R-:W-:Y:S01]  /*18c80*/  ENDCOLLECTIVE ;  /* 0x000000000000791b */ /* 0x003fe20003800000 */
.L_x_14228:
[----:B------:R-:W-:Y:S05]  /*18c90*/  BRA `(.L_x_14229) ;  /* 0xfffffed400007947 */ /* 0x000fea000383ffff */
.L_x_14028:
[----:B-1----:R1:W3:Y:S02]  /*18ca0*/  SYNCS.PHASECHK.TRANS64.TRYWAIT P0, [R18+URZ+0x13200], R27 ;  /* 0x0132001b120075a7 */ /* 0x0022e4000800017f */
[----:B---3--:R-:W-:Y:S05]  /*18cb0*/  @!P0 NANOSLEEP.SYNCS 0x989680 ;  /* 0x009896800000895d */ /* 0x008fea0003900000 */
[----:B------:R-:W3:Y:S02]  /*18cc0*/  @!P0 SYNCS.PHASECHK.TRANS64 P0, [R18+URZ+0x13200], R27 ;  /* 0x0132001b120085a7 */ /* 0x000ee4000800007f */
[----:B---3--:R-:W-:Y:S05]  /*18cd0*/  @!P0 BRA `(.L_x_14028) ;  /* 0xfffffffc00f08947 */ /* 0x008fea000383ffff */
[----:B------:R-:W-:Y:S05]  /*18ce0*/  BRA `(.L_x_14230) ;  /* 0xfffffed400987947 */ /* 0x000fea000383ffff */
.L_x_14032:
        /* <DEDUP_REMOVED lines=8> */
.L_x_14232:
[----:B------:R-:W-:Y:S05]  /*18d70*/  BSYNC B1 ;  /* 0x0000000000017941 */ /* 0x000fea0003800000 */
.L_x_14231:
        /* <DEDUP_REMOVED lines=8> */
.L_x_14233:
[----:B------:R-:W-:Y:S02]  /*18e00*/  IMAD.MOV.U32 R13, RZ, RZ, R31 ;  /* 0x000000ffff0d7224 */ /* 0x000fe400078e001f */
[----:B------:R-:W-:-:S07]  /*18e10*/  IMAD.MOV.U32 R29, RZ, RZ, R14 ;  /* 0x000000ffff1d7224 */ /* 0x000fce00078e000e */
[----:B------:R-:W-:Y:S05]  /*18e20*/  WARPSYNC.COLLECTIVE R15, `(.L_x_14234) ;  /* 0x000000000f087348 */ /* 0x000fea0003c00000 */
[----:B------:R0:W1:Y:S02]  /*18e30*/  SHFL.IDX P6, R14, R13, R12, R11 ;  /* 0x0000000c0d0e7389 */ /* 0x00006400000c000b */
[----:B01----:R-:W-:Y:S01]  /*18e40*/  ENDCOLLECTIVE ;  /* 0x000000000000791b */ /* 0x003fe20003800000 */
.L_x_14234:
[----:B------:R-:W-:Y:S02]  /*18e50*/  IMAD.MOV.U32 R13, RZ, RZ, R32 ;  /* 0x000000ffff0d7224 */ /* 0x000fe400078e0020 */
[----:B------:R-:W-:-:S07]  /*18e60*/  IMAD.MOV.U32 R21, RZ, RZ, R14 ;  /* 0x000000ffff157224 */ /* 0x000fce00078e000e */
[----:B------:R-:W-:Y:S05]  /*18e70*/  WARPSYNC.COLLECTIVE R15, `(.L_x_14235) ;  /* 0x000000000f087348 */ /* 0x000fea0003c00000 */
[----:B------:R0:W1:Y:S02]  /*18e80*/  SHFL.IDX P6, R14, R13, R12, R11 ;  /* 0x0000000c0d0e7389 */ /* 0x00006400000c000b */
[----:B01----:R-:W-:Y:S01]  /*18e90*/  ENDCOLLECTIVE ;  /* 0x000000000000791b */ /* 0x003fe20003800000 */
.L_x_14235:
[----:B------:R-:W-:Y:S05]  /*18ea0*/  BRA `(.L_x_14236) ;  /* 0xfffffee400487947 */ /* 0x000fea000383ffff */
.L_x_14036:
[----:B-1----:R1:W3:Y:S02]  /*18eb0*/  SYNCS.PHASECHK.TRANS64.TRYWAIT P1, [R18+URZ+0x13200], R27 ;  /* 0x0132001b120075a7 */ /* 0x0022e4000802017f */
[----:B---3--:R-:W-:Y:S05]  /*18ec0*/  @!P1 NANOSLEEP.SYNCS 0x989680 ;  /* 0x009896800000995d */ /* 0x008fea0003900000 */
[----:B------:R-:W3:Y:S02]  /*18ed0*/  @!P1 SYNCS.PHASECHK.TRANS64 P1, [R18+URZ+0x13200], R27 ;  /* 0x0132001b120095a7 */ /* 0x000ee4000802007f */
[----:B---3--:R-:W-:Y:S05]  /*18ee0*/  @!P1 BRA `(.L_x_14036) ;  /* 0xfffffffc00f09947 */ /* 0x008fea000383ffff */
[----:B------:R-:W-:Y:S05]  /*18ef0*/  BRA `(.L_x_14237) ;  /* 0xfffffee400c87947 */ /* 0x000fea000383ffff */
.L_x_14040:
[----:B-1----:R1:W3:Y:S02]  /*18f00*/  SYNCS.PHASECHK.TRANS64.TRYWAIT P1, [R3+URZ+0x13230], R4 ;  /* 0x01323004030075a7 */ /* 0x0022e4000802017f */
[----:B---3--:R-:W-:Y:S05]  /*18f10*/  @!P1 NANOSLEEP.SYNCS 0x989680 ;  /* 0x009896800000995d */ /* 0x008fea0003900000 */
[----:B------:R-:W3:Y:S02]  /*18f20*/  @!P1 SYNCS.PHASECHK.TRANS64 P1, [R3+URZ+0x13230], R4 ;  /* 0x01323004030095a7 */ /* 0x000ee4000802007f */
[----:B---3--:R-:W-:Y:S05]  /*18f30*/  @!P1 BRA `(.L_x_14040) ;  /* 0xfffffffc00f09947 */ /* 0x008fea000383ffff */
[----:B------:R-:W-:Y:S05]  /*18f40*/  BRA `(.L_x_14039) ;  /* 0xfffffef8001c7947 */ /* 0x000fea000383ffff */
.L_x_14048:
[----:B0-----:R0:W1:Y:S02]  /*18f50*/  SYNCS.PHASECHK.TRANS64.TRYWAIT P1, [R0+URZ+0x13230], R13 ;  /* 0x0132300d000075a7 */ /* 0x001064000802017f */
[----:B-1----:R-:W-:Y:S05]  /*18f60*/  @!P1 NANOSLEEP.SYNCS 0x989680 ;  /* 0x009896800000995d */ /* 0x002fea0003900000 */
[----:B------:R-:W1:Y:S02]  /*18f70*/  @!P1 SYNCS.PHASECHK.TRANS64 P1, [R0+URZ+0x13230], R13 ;  /* 0x0132300d000095a7 */ /* 0x000e64000802007f */
[----:B-1----:R-:W-:Y:S05]  /*18f80*/  @!P1 BRA `(.L_x_14048) ;  /* 0xfffffffc00f09947 */ /* 0x002fea000383ffff */
[----:B------:R-:W-:Y:S05]  /*18f90*/  BRA `(.L_x_14047) ;  /* 0xffffff2000c07947 */ /* 0x000fea000383ffff */
.L_x_14053:
[----:B--2---:R2:W3:Y:S02]  /*18fa0*/  SYNCS.PHASECHK.TRANS64.TRYWAIT P1, [R14+URZ+0x13250], R9 ;  /* 0x013250090e0075a7 */ /* 0x0044e4000802017f */
[----:B---3--:R-:W-:Y:S05]  /*18fb0*/  @!P1 NANOSLEEP.SYNCS 0x989680 ;  /* 0x009896800000995d */ /* 0x008fea0003900000 */
[----:B------:R-:W3:Y:S02]  /*18fc0*/  @!P1 SYNCS.PHASECHK.TRANS64 P1, [R14+URZ+0x13250], R9 ;  /* 0x013250090e0095a7 */ /* 0x000ee4000802007f */
[----:B---3--:R-:W-:Y:S05]  /*18fd0*/  @!P1 BRA `(.L_x_14053) ;  /* 0xfffffffc00f09947 */ /* 0x008fea000383ffff */
[----:B------:R-:W-:Y:S05]  /*18fe0*/  BRA `(.L_x_14052) ;  /* 0xffffff2800307947 */ /* 0x000fea000383ffff */
.L_x_14061:
[----:B-1----:R1:W2:Y:S02]  /*18ff0*/  SYNCS.PHASECHK.TRANS64.TRYWAIT P1, [R3+URZ+0x13250], R4 ;  /* 0x01325004030075a7 */ /* 0x0022a4000802017f */
[----:B--2---:R-:W-:Y:S05]  /*19000*/  @!P1 NANOSLEEP.SYNCS 0x989680 ;  /* 0x009896800000995d */ /* 0x004fea0003900000 */
[----:B------:R-:W2:Y:S02]  /*19010*/  @!P1 SYNCS.PHASECHK.TRANS64 P1, [R3+URZ+0x13250], R4 ;  /* 0x01325004030095a7 */ /* 0x000ea4000802007f */
[----:B--2---:R-:W-:Y:S05]  /*19020*/  @!P1 BRA `(.L_x_14061) ;  /* 0xfffffffc00f09947 */ /* 0x004fea000383ffff */
[----:B------:R-:W-:Y:S05]  /*19030*/  BRA `(.L_x_14060) ;  /* 0xffffff4400bc7947 */ /* 0x000fea000383ffff */
.L_x_14088:
[----:B-1----:R-:W0:Y:S01]  /*19040*/  S2R R9, SR_TID.X ;  /* 0x0000000000097919 */ /* 0x002e220000002100 */
        /* <DEDUP_REMOVED lines=10> */
.L_x_14239:
[----:B------:R-:W-:Y:S05]  /*190f0*/  BSYNC B1 ;  /* 0x0000000000017941 */ /* 0x000fea0003800000 */
.L_x_14238:
[----:B------:R-:W-:Y:S05]  /*19100*/  BRA `(.L_x_14240) ;  /* 0xffffff90004c7947 */ /* 0x000fea000383ffff */
.L_x_14090:
[----:B------:R-:W-:Y:S01]  /*19110*/  BSSY B1, `(.L_x_14241) ;  /* 0x0000006000017945 */ /* 0x000fe20003800000 */
[----:B------:R-:W-:-:S07]  /*19120*/  IMAD.MOV.U32 R15, RZ, RZ, -0x1 ;  /* 0xffffffffff0f7424 */ /* 0x000fce00078e00ff */
[----:B01----:R-:W-:Y:S05]  /*19130*/  WARPSYNC.COLLECTIVE R15, `(.L_x_14242) ;  /* 0x000000000f0c7348 */ /* 0x003fea0003c00000 */
[----:B------:R-:W-:Y:S02]  /*19140*/  ELECT P6, UR62, PT ;  /* 0x00000000003e782f */ /* 0x000fe400038c0000 */
[----:B------:R-:W-:Y:S01]  /*19150*/  MOV R14, UR62 ;  /* 0x0000003e000e7c02 */ /* 0x000fe20008000f00 */
[----:B01----:R-:W-:Y:S10]  /*19160*/  ENDCOLLECTIVE ;  /* 0x000000000000791b */ /* 0x003ff40003800000 */
.L_x_14242:
[----:B------:R-:W-:Y:S05]  /*19170*/  BSYNC B1 ;  /* 0x0000000000017941 */ /* 0x000fea0003800000 */
.L_x_14241:
[----:B------:R-:W-:Y:S05]  /*19180*/  BRA `(.L_x_14089) ;  /* 0xffffff9000447947 */ /* 0x000fea000383ffff */
.L_x_14092:
[----:B0-----:R0:W2:Y:S02]  /*19190*/  SYNCS.PHASECHK.TRANS64.TRYWAIT P0, [R17+URZ+0x13220], R6 ;  /* 0x01322006110075a7 */ /* 0x0010a4000800017f */
[----:B--2---:R-:W-:Y:S05]  /*191a0*/  @!P0 NANOSLEEP.SYNCS 0x989680 ;  /* 0x009896800000895d */ /* 0x004fea0003900000 */
[----:B------:R-:W2:Y:S02]  /*191b0*/  @!P0 SYNCS.PHASECHK.TRANS64 P0, [R17+URZ+0x13220], R6 ;  /* 0x01322006110085a7 */ /* 0x000ea4000800007f */
[----:B--2---:R-:W-:Y:S05]  /*191c0*/  @!P0 BRA `(.L_x_14092) ;  /* 0xfffffffc00f08947 */ /* 0x004fea000383ffff */
[----:B------:R-:W-:Y:S05]  /*191d0*/  BRA `(.L_x_14243) ;  /* 0xffffff9000547947 */ /* 0x000fea000383ffff */
.L_x_14096:
[----:B0-----:R0:W1:Y:S02]  /*191e0*/  SYNCS.PHASECHK.TRANS64.TRYWAIT P0, [R6+URZ+0x132a0], R10 ;  /* 0x0132a00a060075a7 */ /* 0x001064000800017f */
[----:B-1----:R-:W-:Y:S05]  /*191f0*/  @!P0 NANOSLEEP.SYNCS 0x989680 ;  /* 0x009896800000895d */ /* 0x002fea0003900000 */
[----:B------:R-:W1:Y:S02]  /*19200*/  @!P0 SYNCS.PHASECHK.TRANS64 P0, [R6+URZ+0x132a0], R10 ;  /* 0x0132a00a060085a7 */ /* 0x000e64000800007f */
[----:B-1----:R-:W-:Y:S05]  /*19210*/  @!P0 BRA `(.L_x_14096) ;  /* 0xfffffffc00f08947 */ /* 0x002fea000383ffff */
[----:B------:R-:W-:Y:S05]  /*19220*/  BRA `(.L_x_14244) ;  /* 0xffffff9000747947 */ /* 0x000fea000383ffff */
.L_x_14101:
[----:B-1----:R1:W2:Y:S02]  /*19230*/  SYNCS.PHASECHK.TRANS64.TRYWAIT P0, [R6+URZ+0x132c0], R10 ;  /* 0x0132c00a060075a7 */ /* 0x0022a4000800017f */
[----:B--2---:R-:W-:Y:S05]  /*19240*/  @!P0 NANOSLEEP.SYNCS 0x989680 ;  /* 0x009896800000895d */ /* 0x004fea0003900000 */
[----:B------:R-:W2:Y:S02]  /*19250*/  @!P0 SYNCS.PHASECHK.TRANS64 P0, [R6+URZ+0x132c0], R10 ;  /* 0x0132c00a060085a7 */ /* 0x000ea4000800007f */
[----:B--2---:R-:W-:Y:S05]  /*19260*/  @!P0 BRA `(.L_x_14101) ;  /* 0xfffffffc00f08947 */ /* 0x004fea000383ffff */
[----:B------:R-:W-:Y:S05]  /*19270*/  BRA `(.L_x_14245) ;  /* 0xffffff9000f47947 */ /* 0x000fea000383ffff */
.L_x_14108:
[----:B0-----:R0:W1:Y:S02]  /*19280*/  SYNCS.PHASECHK.TRANS64.TRYWAIT P2, [R6+URZ+0x132a0], R7 ;  /* 0x0132a007060075a7 */ /* 0x001064000804017f */
[----:B-1----:R-:W-:Y:S05]  /*19290*/  @!P2 NANOSLEEP.SYNCS 0x989680 ;  /* 0x009896800000a95d */ /* 0x002fea0003900000 */
[----:B------:R-:W1:Y:S02]  /*192a0*/  @!P2 SYNCS.PHASECHK.TRANS64 P2, [R6+URZ+0x132a0], R7 ;  /* 0x0132a0070600a5a7 */ /* 0x000e64000804007f */
[----:B-1----:R-:W-:Y:S05]  /*192b0*/  @!P2 BRA `(.L_x_14108) ;  /* 0xfffffffc00f0a947 */ /* 0x002fea000383ffff */
[----:B------:R-:W-:Y:S05]  /*192c0*/  BRA `(.L_x_14246) ;  /* 0xffffff9400c87947 */ /* 0x000fea000383ffff */
.L_x_14113:
[----:B-1----:R1:W2:Y:S02]  /*192d0*/  SYNCS.PHASECHK.TRANS64.TRYWAIT P2, [R6+URZ+0x132c0], R7 ;  /* 0x0132c007060075a7 */ /* 0x0022a4000804017f */
[----:B--2---:R-:W-:Y:S05]  /*192e0*/  @!P2 NANOSLEEP.SYNCS 0x989680 ;  /* 0x009896800000a95d */ /* 0x004fea0003900000 */
[----:B------:R-:W2:Y:S02]  /*192f0*/  @!P2 SYNCS.PHASECHK.TRANS64 P2, [R6+URZ+0x132c0], R7 ;  /* 0x0132c0070600a5a7 */ /* 0x000ea4000804007f */
[----:B--2---:R-:W-:Y:S05]  /*19300*/  @!P2 BRA `(.L_x_14113) ;  /* 0xfffffffc00f0a947 */ /* 0x004fea000383ffff */
[----:B------:R-:W-:Y:S05]  /*19310*/  BRA `(.L_x_14247) ;  /* 0xffffff9800447947 */ /* 0x000fea000383ffff */
.L_x_14130:
[----:B-1----:R-:W0:Y:S01]  /*19320*/  S2R R21, SR_TID.X ;  /* 0x0000000000157919 */ /* 0x002e220000002100 */
[----:B------:R-:W-:Y:S01]  /*19330*/  BSSY B0, `(.L_x_14248) ;  /* 0x000000a000007945 */ /* 0x000fe20003800000 */
        /* <DEDUP_REMOVED lines=9> */
.L_x_14249:
[----:B------:R-:W-:Y:S05]  /*193d0*/  BSYNC B0 ;  /* 0x0000000000007941 */ /* 0x000fea0003800000 */
.L_x_14248:
[----:B------:R-:W-:Y:S05]  /*193e0*/  BRA `(.L_x_14250) ;  /* 0xffffffa800747947 */ /* 0x000fea000383ffff */
.L_x_14133:
[----:B0-----:R-:W2:Y:S02]  /*193f0*/  LDL R0, [R1+0x44] ;  /* 0x0000440001007983 */ /* 0x001ea40000100800 */
[----:B--2---:R0:W1:Y:S02]  /*19400*/  SYNCS.PHASECHK.TRANS64.TRYWAIT P0, [R4+URZ+0x13280], R0 ;  /* 0x01328000040075a7 */ /* 0x004064000800017f */
[----:B-1----:R-:W-:Y:S05]  /*19410*/  @!P0 NANOSLEEP.SYNCS 0x989680 ;  /* 0x009896800000895d */ /* 0x002fea0003900000 */
[----:B------:R-:W1:Y:S02]  /*19420*/  @!P0 SYNCS.PHASECHK.TRANS64 P0, [R4+URZ+0x13280], R0 ;  /* 0x01328000040085a7 */ /* 0x000e64000800007f */
[----:B-1----:R-:W-:Y:S05]  /*19430*/  @!P0 BRA `(.L_x_14133) ;  /* 0xfffffffc00ec8947 */ /* 0x002fea000383ffff */
[----:B------:R-:W-:Y:S05]  /*19440*/  BRA `(.L_x_14251) ;  /* 0xffffffa800907947 */ /* 0x000fea000383ffff */
.L_x_14134:
        /* <DEDUP_REMOVED lines=8> */
.L_x_14253:
[----:B------:R-:W-:Y:S05]  /*194d0*/  BSYNC B0 ;  /* 0x0000000000007941 */ /* 0x000fea0003800000 */
.L_x_14252:
        /* <DEDUP_REMOVED lines=8> */
.L_x_14254:
[----:B------:R-:W-:Y:S02]  /*19560*/  IMAD.MOV.U32 R13, RZ, RZ, R2 ;  /* 0x000000ffff0d7224 */ /* 0x000fe400078e0002 */
[----:B------:R-:W-:Y:S02]  /*19570*/  IMAD.MOV.U32 R12, RZ, RZ, 0x1 ;  /* 0x00000001ff0c7424 */ /* 0x000fe400078e00ff */
[----:B------:R-:W-:-:S07]  /*19580*/  IMAD.MOV.U32 R3, RZ, RZ, R14 ;  /* 0x000000ffff037224 */ /* 0x000fce00078e000e */
[----:B------:R-:W-:Y:S05]  /*19590*/  WARPSYNC.COLLECTIVE R15, `(.L_x_14255) ;  /* 0x000000000f087348 */ /* 0x000fea0003c00000 */
[----:B------:R0:W1:Y:S02]  /*195a0*/  SHFL.IDX P6, R14, R13, R12, R11 ;  /* 0x0000000c0d0e7389 */ /* 0x00006400000c000b */
[----:B01----:R-:W-:Y:S01]  /*195b0*/  ENDCOLLECTIVE ;  /* 0x000000000000791b */ /* 0x003fe20003800000 */
.L_x_14255:
[----:B------:R-:W-:Y:S01]  /*195c0*/  IADD3 R20, P1, R20, R3, RZ ;  /* 0x0000000314147210 */ /* 0x000fe20007f3e0ff */
[----:B------:R-:W-:-:S04]  /*195d0*/  IMAD.IADD R3, R17, 0x1, R19 ;  /* 0x0000000111037824 */ /* 0x000fc800078e0213 */
[----:B------:R-:W-:Y:S01]  /*195e0*/  IMAD.X R21, RZ, RZ, R10, P1 ;  /* 0x000000ffff157224 */ /* 0x000fe200008e060a */
[----:B------:R-:W-:Y:S01]  /*195f0*/  ISETP.LT.OR P1, PT, R5, 0x1, P0 ;  /* 0x000000010500780c */ /* 0x000fe20000721670 */
[----:B------:R-:W0:Y:S01]  /*19600*/  S2R R10, SR_TID.X ;  /* 0x00000000000a7919 */ /* 0x000e220000002100 */
[----:B------:R-:W-:-:S11]  /*19610*/  IMAD.MOV.U32 R13, RZ, RZ, R0 ;  /* 0x000000ffff0d7224 */ /* 0x000fd600078e0000 */
[----:B------:R-:W-:Y:S01]  /*19620*/  @!PT LDS RZ, [RZ] ;  /* 0x00000000fffff984 */ /* 0x000fe20000000800 */
[----:B------:R-:W-:Y:S01]  /*19630*/  @!PT LDS RZ, [RZ] ;  /* 0x00000000fffff984 */ /* 0x000fe20000000800 */
[----:B------:R-:W-:Y:S01]  /*19640*/  @!PT LDS RZ, [RZ] ;  /* 0x00000000fffff984 */ /* 0x000fe20000000800 */
[----:B------:R1:W-:Y:S01]  /*19650*/  LDGSTS.E.BYPASS.LTC128B.128 [R3+0x6000], desc[UR40][R20.64], !P1 ;  /* 0x0600000014037fae */ /* 0x0003e2000c901d68 */
[----:B------:R-:W-:-:S07]  /*19660*/  MOV R19, R14 ;  /* 0x0000000e00137202 */ /* 0x000fce0000000f00 */
[----:B01----:R-:W-:Y:S05]  /*19670*/  WARPSYNC.COLLECTIVE R15, `(.L_x_14256) ;  /* 0x000000000f087348 */ /* 0x003fea0003c00000 */
[----:B------:R2:W3:Y:S02]  /*19680*/  SHFL.IDX P6, R14, R13, R12, R11 ;  /* 0x0000000c0d0e7389 */ /* 0x0004e400000c000b */
[----:B0123--:R-:W-:Y:S01]  /*19690*/  ENDCOLLECTIVE ;  /* 0x000000000000791b */ /* 0x00ffe20003800000 */
.L_x_14256:
[----:B------:R-:W-:Y:S02]  /*196a0*/  IMAD.MOV.U32 R13, RZ, RZ, R2 ;  /* 0x000000ffff0d7224 */ /* 0x000fe400078e0002 */
[----:B------:R-:W-:Y:S02]  /*196b0*/  IMAD.MOV.U32 R12, RZ, RZ, 0x2 ;  /* 0x00000002ff0c7424 */ /* 0x000fe400078e00ff */
[----:B------:R-:W-:-:S05]  /*196c0*/  IMAD.SHL.U32 R21, R10, 0x10, RZ ;  /* 0x000000100a157824 */ /* 0x000fca00078e00ff */
[----:B------:R-:W-:Y:S01]  /*196d0*/  LOP3.LUT R21, R21, 0x30, RZ, 0xc0, !PT ;  /* 0x0000003015157812 */ /* 0x000fe200078ec0ff */
[----:B------:R-:W-:-:S07]  /*196e0*/  IMAD.MOV.U32 R10, RZ, RZ, R14 ;  /* 0x000000ffff0a7224 */ /* 0x000fce00078e000e */
[----:B------:R-:W-:Y:S05]  /*196f0*/  WARPSYNC.COLLECTIVE R15, `(.L_x_14257) ;  /* 0x000000000f087348 */ /* 0x000fea0003c00000 */
[----:B------:R0:W1:Y:S02]  /*19700*/  SHFL.IDX P6, R14, R13, R12, R11 ;  /* 0x0000000c0d0e7389 */ /* 0x00006400000c000b */
[----:B01----:R-:W-:Y:S01]  /*19710*/  ENDCOLLECTIVE ;  /* 0x000000000000791b */ /* 0x003fe20003800000 */
.L_x_14257:
[----:B------:R-:W-:Y:S02]  /*19720*/  IADD3 R20, P1, R21, R10, RZ ;  /* 0x0000000a15147210 */ /* 0x000fe40007f3e0ff */
[----:B------:R-:W0:Y:S03]  /*19730*/  S2R R10, SR_TID.X ;  /* 0x00000000000a7919 */ /* 0x000e260000002100 */
        /* <DEDUP_REMOVED lines=11> */
.L_x_14258:
[----:B------:R-:W-:Y:S02]  /*197f0*/  IMAD.SHL.U32 R21, R10, 0x10, RZ ;  /* 0x000000100a157824 */ /* 0x000fe400078e00ff */
[----:B------:R-:W-:-:S03]  /*19800*/  IMAD.MOV.U32 R13, RZ, RZ, R2 ;  /* 0x000000ffff0d7224 */ /* 0x000fc600078e0002 */
[----:B------:R-:W-:Y:S01]  /*19810*/  LOP3.LUT R21, R21, 0x30, RZ, 0xc0, !PT ;  /* 0x0000003015157812 */ /* 0x000fe200078ec0ff */
[----:B------:R-:W-:Y:S01]  /*19820*/  IMAD.MOV.U32 R12, RZ, RZ, 0x3 ;  /* 0x00000003ff0c7424 */ /* 0x000fe200078e00ff */
[----:B------:R-:W-:-:S07]  /*19830*/  MOV R10, R14 ;  /* 0x0000000e000a7202 */ /* 0x000fce0000000f00 */
[----:B------:R-:W-:Y:S05]  /*19840*/  WARPSYNC.COLLECTIVE R15, `(.L_x_14259) ;  /* 0x000000000f087348 */ /* 0x000fea0003c00000 */
[----:B------:R0:W1:Y:S02]  /*19850*/  SHFL.IDX P6, R14, R13, R12, R11 ;  /* 0x0000000c0d0e7389 */ /* 0x00006400000c000b */
[----:B01----:R-:W-:Y:S01]  /*19860*/  ENDCOLLECTIVE ;  /* 0x000000000000791b */ /* 0x003fe20003800000 */
.L_x_14259:
[----:B------:R-:W-:Y:S02]  /*19870*/  IADD3 R20, P1, R21, R10, RZ ;  /* 0x0000000a15147210 */ /* 0x000fe40007f3e0ff */
[----:B------:R-:W0:Y:S03]  /*19880*/  S2R R10, SR_TID.X ;  /* 0x00000000000a7919 */ /* 0x000e260000002100 */
[----:B------:R-:W-:Y:S01]  /*19890*/  IMAD.X R21, RZ, RZ, R19, P1 ;  /* 0x000000ffff157224 */ /* 0x000fe200008e0613 */
[C---:B------:R-:W-:Y:S01]  /*198a0*/  ISETP.LT.OR P1, PT, R5.reuse, 0x41, P0 ;  /* 0x000000410500780c */ /* 0x040fe20000721670 */
[----:B------:R1:W5:Y:S01]  /*198b0*/  LDL.LU R19, [R1+0x24] ;  /* 0x0000240001137983 */ /* 0x0003620000300800 */
[----:B------:R-:W-:Y:S01]  /*198c0*/  IMAD.MOV.U32 R13, RZ, RZ, R0 ;  /* 0x000000ffff0d7224 */ /* 0x000fe200078e0000 */
[----:B------:R-:W-:-:S10]  /*198d0*/  ISETP.GE.AND P3, PT, R5, 0x81, PT ;  /* 0x000000810500780c */ /* 0x000fd40003f66270 */
[----:B------:R-:W-:Y:S01]  /*198e0*/  @!PT LDS RZ, [RZ] ;  /* 0x00000000fffff984 */ /* 0x000fe20000000800 */
[----:B------:R-:W-:Y:S01]  /*198f0*/  @!PT LDS RZ, [RZ] ;  /* 0x00000000fffff984 */ /* 0x000fe20000000800 */
[----:B------:R-:W-:Y:S01]  /*19900*/  @!PT LDS RZ, [RZ] ;  /* 0x00000000fffff984 */ /* 0x000fe20000000800 */
[----:B------:R1:W-:Y:S01]  /*19910*/  LDGSTS.E.BYPASS.LTC128B.128 [R3+0x7000], desc[UR40][R20.64], !P1 ;  /* 0x0700000014037fae */ /* 0x0003e2000c901d68 */
[----:B------:R-:W-:-:S07]  /*19920*/  IMAD.MOV.U32 R2, RZ, RZ, R14 ;  /* 0x000000ffff027224 */ /* 0x000fce00078e000e */
[----:B01---5:R-:W-:Y:S05]  /*19930*/  WARPSYNC.COLLECTIVE R15, `(.L_x_14260) ;  /* 0x000000000f087348 */ /* 0x023fea0003c00000 */
[----:B------:R2:W3:Y:S02]  /*19940*/  SHFL.IDX P6, R14, R13, R12, R11 ;  /* 0x0000000c0d0e7389 */ /* 0x0004e400000c000b */
[----:B0123-5:R-:W-:Y:S01]  /*19950*/  ENDCOLLECTIVE ;  /* 0x000000000000791b */ /* 0x02ffe20003800000 */
.L_x_14260:
[----:B------:R-:W-:Y:S02]  /*19960*/  IMAD.SHL.U32 R10, R10, 0x10, RZ ;  /* 0x000000100a0a7824 */ /* 0x000fe400078e00ff */
[----:B------:R-:W-:Y:S01]  /*19970*/  IMAD.MOV.U32 R13, RZ, RZ, R26 ;  /* 0x000000ffff0d7224 */ /* 0x000fe200078e001a */
[----:B------:R-:W-:Y:S02]  /*19980*/  MOV R12, RZ ;  /* 0x000000ff000c7202 */ /* 0x000fe40000000f00 */
[----:B------:R-:W-:Y:S01]  /*19990*/  LOP3.LUT R10, R10, 0x30, RZ, 0xc0, !PT ;  /* 0x000000300a0a7812 */ /* 0x000fe200078ec0ff */
[----:B------:R-:W-:-:S07]  /*199a0*/  IMAD.MOV.U32 R0, RZ, RZ, R14 ;  /* 0x000000ffff007224 */ /* 0x000fce00078e000e */
[----:B------:R-:W-:Y:S05]  /*199b0*/  WARPSYNC.COLLECTIVE R15, `(.L_x_14261) ;  /* 0x000000000f087348 */ /* 0x000fea0003c00000 */
[----:B------:R0:W1:Y:S02]  /*199c0*/  SHFL.IDX P6, R14, R13, R12, R11 ;  /* 0x0000000c0d0e7389 */ /* 0x00006400000c000b */
[----:B01----:R-:W-:Y:S01]  /*199d0*/  ENDCOLLECTIVE ;  /* 0x000000000000791b */ /* 0x003fe20003800000 */
.L_x_14261:
[----:B------:R-:W-:Y:S01]  /*199e0*/  IADD3 R20, P1, R10, R0, RZ ;  /* 0x000000000a147210 */ /* 0x000fe20007f3e0ff */
[----:B------:R-:W-:Y:S02]  /*199f0*/  IMAD.MOV.U32 R13, RZ, RZ, R29 ;  /* 0x000000ffff0d7224 */ /* 0x000fe400078e001d */
[----:B------:R-:W-:-:S10]  /*19a00*/  IMAD.MOV.U32 R0, RZ, RZ, R14 ;  /* 0x000000ffff007224 */ /* 0x000fd400078e000e */
[----:B------:R-:W-:Y:S05]  /*19a10*/  WARPSYNC.COLLECTIVE R15, `(.L_x_14262) ;  /* 0x000000000f087348 */ /* 0x000fea0003c00000 */
[----:B------:R0:W1:Y:S02]  /*19a20*/  SHFL.IDX P6, R14, R13, R12, R11 ;  /* 0x0000000c0d0e7389 */ /* 0x00006400000c000b */
[----:B01----:R-:W-:Y:S01]  /*19a30*/  ENDCOLLECTIVE ;  /* 0x000000000000791b */ /* 0x003fe20003800000 */
.L_x_14262:
[----:B------:R-:W-:Y:S01]  /*19a40*/  IMAD.X R21, RZ, RZ, R2, P1 ;  /* 0x000000ffff157224 */ /* 0x000fe200008e0602 */
[C---:B------:R-:W-:Y:S02]  /*19a50*/  ISETP.LT.OR P1, PT, R5.reuse, 0x61, P0 ;  /* 0x000000610500780c */ /* 0x040fe40000721670 */
[C---:B------:R-:W-:Y:S02]  /*19a60*/  ISETP.GE.AND P4, PT, R5.reuse, 0x21, PT ;  /* 0x000000210500780c */ /* 0x040fe40003f86270 */
[----:B------:R-:W-:-:S09]  /*19a70*/  ISETP.GE.AND P2, PT, R5, 0x61, PT ;  /* 0x000000610500780c */ /* 0x000fd20003f46270 */
[----:B------:R-:W-:Y:S01]  /*19a80*/  @!PT LDS RZ, [RZ] ;  /* 0x00000000fffff984 */ /* 0x000fe20000000800 */
[----:B------:R-:W-:Y:S01]  /*19a90*/  @!PT LDS RZ, [RZ] ;  /* 0x00000000fffff984 */ /* 0x000fe20000000800 */
[----:B------:R-:W-:Y:S01]  /*19aa0*/  @!PT LDS RZ, [RZ] ;  /* 0x00000000fffff984 */ /* 0x000fe20000000800 */
[----:B------:R1:W-:Y:S01]  /*19ab0*/  LDGSTS.E.BYPASS.LTC128B.128 [R3+0x7800], desc[UR40][R20.64], !P1 ;  /* 0x0780000014037fae */ /* 0x0003e2000c901d68 */
[----:B------:R-:W-:Y:S01]  /*19ac0*/  ISETP.GE.AND P1, PT, R5, 0x41, PT ;  /* 0x000000410500780c */ /* 0x000fe20003f26270 */
[----:B------:R-:W-:Y:S01]  /*19ad0*/  IMAD.MOV.U32 R10, RZ, RZ, R14 ;  /* 0x000000ffff0a7224 */ /* 0x000fe200078e000e */
[----:B------:R-:W-:-:S04]  /*19ae0*/  LOP3.LUT R19, R19, 0xfffffff7, RZ, 0xc0, !PT ;  /* 0xfffffff713137812 */ /* 0x000fc800078ec0ff */
[----:B------:R-:W-:-:S05]  /*19af0*/  @P3 LOP3.LUT R19, R19, 0x8, RZ, 0xfc, !PT ;  /* 0x0000000813133812 */ /* 0x000fca00078efcff */
[----:B------:R1:W-:Y:S01]  /*19b00*/  STL [R1+0x24], R19 ;  /* 0x0000241301007387 */ /* 0x0003e20000100800 */
[----:B------:R-:W-:Y:S05]  /*19b10*/  BRA `(.L_x_14263) ;  /* 0xffffffa800447947 */ /* 0x000fea000383ffff */
.L_x_14139:
[----:B----4-:R-:W4:Y:S02]  /*19b20*/  LDL R0, [R1+0x44] ;  /* 0x0000440001007983 */ /* 0x010f240000100800 */
[----:B----4-:R4:W0:Y:S02]  /*19b30*/  SYNCS.PHASECHK.TRANS64.TRYWAIT P0, [R4+URZ+0x13240], R0 ;  /* 0x01324000040075a7 */ /* 0x010824000800017f */
[----:B0-----:R-:W-:Y:S05]  /*19b40*/  @!P0 NANOSLEEP.SYNCS 0x989680 ;  /* 0x009896800000895d */ /* 0x001fea0003900000 */
[----:B------:R-:W0:Y:S02]  /*19b50*/  @!P0 SYNCS.PHASECHK.TRANS64 P0, [R4+URZ+0x13240], R0 ;  /* 0x01324000040085a7 */ /* 0x000e24000800007f */
[----:B0-----:R-:W-:Y:S05]  /*19b60*/  @!P0 BRA `(.L_x_14139) ;  /* 0xfffffffc00ec8947 */ /* 0x001fea000383ffff */
[----:B------:R-:W-:Y:S05]  /*19b70*/  BRA `(.L_x_14264) ;  /* 0xffffffa800a47947 */ /* 0x000fea000383ffff */
.L_x_14140:
[----:B------:R-:W-:Y:S01]  /*19b80*/  BSSY B0, `(.L_x_14265) ;  /* 0x0000008000007945 */ /* 0x000fe20003800000 */
[----:B------:R-:W-:Y:S02]  /*19b90*/  IMAD.MOV.U32 R13, RZ, RZ, R2 ;  /* 0x000000ffff0d7224 */ /* 0x000fe400078e0002 */
[----:B------:R-:W-:Y:S02]  /*19ba0*/  IMAD.MOV.U32 R12, RZ, RZ, RZ ;  /* 0x000000ffff0c7224 */ /* 0x000fe400078e00ff */
[----:B------:R-:W-:Y:S02]  /*19bb0*/  IMAD.MOV.U32 R11, RZ, RZ, 0x1c1f ;  /* 0x00001c1fff0b7424 */ /* 0x000fe400078e00ff */
[----:B------:R-:W-:-:S07]  /*19bc0*/  IMAD.MOV.U32 R15, RZ, RZ, -0x1 ;  /* 0xffffffffff0f7424 */ /* 0x000fce00078e00ff */
[----:B01----:R-:W-:Y:S05]  /*19bd0*/  WARPSYNC.COLLECTIVE R15, `(.L_x_14266) ;  /* 0x000000000f087348 */ /* 0x003fea0003c00000 */
[----:B0-----:R0:W2:Y:S02]  /*19be0*/  SHFL.IDX P6, R14, R13, R12, R11 ;  /* 0x0000000c0d0e7389 */ /* 0x0010a400000c000b */
[----:B012---:R-:W-:Y:S01]  /*19bf0*/  ENDCOLLECTIVE ;  /* 0x000000000000791b */ /* 0x007fe20003800000 */
.L_x_14266:
[----:B------:R-:W-:Y:S05]  /*19c00*/  BSYNC B0 ;  /* 0x0000000000007941 */ /* 0x000fea0003800000 */
.L_x_14265:
[----:B------:R-:W-:Y:S01]  /*19c10*/  IMAD.MOV.U32 R13, RZ, RZ, R0 ;  /* 0x000000ffff0d7224 */ /* 0x000fe200078e0000 */
[----:B------:R-:W-:Y:S01]  /*19c20*/  MOV R12, RZ ;  /* 0x000000ff000c7202 */ /* 0x000fe20000000f00 */
[----:B------:R-:W-:Y:S01]  /*19c30*/  IMAD.MOV.U32 R11, RZ, RZ, 0x1c1f ;  /* 0x00001c1fff0b7424 */ /* 0x000fe200078e00ff */
[----:B------:R-:W0:Y:S01]  /*19c40*/  S2R R19, SR_TID.X ;  /* 0x0000000000137919 */ /* 0x000e220000002100 */
[----:B------:R-:W-:Y:S01]  /*19c50*/  IMAD.MOV.U32 R15, RZ, RZ, -0x1 ;  /* 0xffffffffff0f7424 */ /* 0x000fe200078e00ff */
[----:B------:R-:W1:Y:S01]  /*19c60*/  LDC R20, c[0x0][0x2f4] ;  /* 0x0000bd00ff147b82 */ /* 0x000e620000000800 */
[----:B------:R-:W-:-:S07]  /*19c70*/  IMAD.MOV.U32 R5, RZ, RZ, R14 ;  /* 0x000000ffff057224 */ /* 0x000fce00078e000e */
[----:B01----:R-:W-:Y:S05]  /*19c80*/  WARPSYNC.COLLECTIVE R15, `(.L_x_14267) ;  /* 0x000000000f087348 */ /* 0x003fea0003c00000 */
[----:B------:R2:W3:Y:S02]  /*19c90*/  SHFL.IDX P6, R14, R13, R12, R11 ;  /* 0x0000000c0d0e7389 */ /* 0x0004e400000c000b */
[----:B0123--:R-:W-:Y:S01]  /*19ca0*/  ENDCOLLECTIVE ;  /* 0x000000000000791b */ /* 0x00ffe20003800000 */
.L_x_14267:
[----:B------:R-:W-:Y:S02]  /*19cb0*/  IMAD.MOV.U32 R13, RZ, RZ, R2 ;  /* 0x000000ffff0d7224 */ /* 0x000fe400078e0002 */
[----:B------:R-:W-:Y:S02]  /*19cc0*/  IMAD.MOV.U32 R12, RZ, RZ, 0x1 ;  /* 0x00000001ff0c7424 */ /* 0x000fe400078e00ff */
[----:B------:R-:W-:-:S07]  /*19cd0*/  IMAD.MOV.U32 R6, RZ, RZ, R14 ;  /* 0x000000ffff067224 */ /* 0x000fce00078e000e */
[----:B------:R-:W-:Y:S05]  /*19ce0*/  WARPSYNC.COLLECTIVE R15, `(.L_x_14268) ;  /* 0x000000000f087348 */ /* 0x000fea0003c00000 */
[----:B------:R0:W1:Y:S02]  /*19cf0*/  SHFL.IDX P6, R14, R13, R12, R11 ;  /* 0x0000000c0d0e7389 */ /* 0x00006400000c000b */
[----:B01----:R-:W-:Y:S01]  /*19d00*/  ENDCOLLECTIVE ;  /* 0x000000000000791b */ /* 0x003fe20003800000 */
.L_x_14268:
[----:B------:R-:W-:-:S05]  /*19d10*/  IMAD.SHL.U32 R19, R19, 0x10, RZ ;  /* 0x0000001013137824 */ /* 0x000fca00078e00ff */
[----:B------:R-:W-:-:S04]  /*19d20*/  LOP3.LUT R19, R19, 0x30, RZ, 0xc0, !PT ;  /* 0x0000003013137812 */ /* 0x000fc800078ec0ff */
[C---:B------:R-:W-:Y:S02]  /*19d30*/  @P5 IADD3 R6, P0, R19.reuse, R6, RZ ;  /* 0x0000000613065210 */ /* 0x040fe40007f1e0ff */
[----:B------:R-:W-:Y:S02]  /*19d40*/  ISETP.GE.AND P3, PT, R19, R20, PT ;  /* 0x000000141300720c */ /* 0x000fe40003f66270 */
[----:B------:R-:W-:Y:S01]  /*19d50*/  MOV R13, R0 ;  /* 0x00000000000d7202 */ /* 0x000fe20000000f00 */
[----:B------:R-:W-:-:S04]  /*19d60*/  @P5 IMAD.X R5, RZ, RZ, R5, P0 ;  /* 0x000000ffff055224 */ /* 0x000fc800000e0605 */
[----:B------:R-:W-:Y:S02]  /*19d70*/  @P5 IMAD.MOV.U32 R7, RZ, RZ, R5 ;  /* 0x000000ffff075224 */ /* 0x000fe400078e0005 */
        /* <DEDUP_REMOVED lines=8> */
.L_x_14269:
[----:B------:R-:W-:Y:S02]  /*19e00*/  IMAD.MOV.U32 R13, RZ, RZ, R2 ;  /* 0x000000ffff0d7224 */ /* 0x000fe400078e0002 */
[----:B------:R-:W-:Y:S02]  /*19e10*/  IMAD.MOV.U32 R12, RZ, RZ, 0x2 ;  /* 0x00000002ff0c7424 */ /* 0x000fe400078e00ff */
[----:B------:R-:W-:-:S07]  /*19e20*/  IMAD.MOV.U32 R6, RZ, RZ, R14 ;  /* 0x000000ffff067224 */ /* 0x000fce00078e000e */
[----:B------:R-:W-:Y:S05]  /*19e30*/  WARPSYNC.COLLECTIVE R15, `(.L_x_14270) ;  /* 0x000000000f087348 */ /* 0x000fea0003c00000 */
[----:B------:R0:W1:Y:S02]  /*19e40*/  SHFL.IDX P6, R14, R13, R12, R11 ;  /* 0x0000000c0d0e7389 */ /* 0x00006400000c000b */
[----:B01----:R-:W-:Y:S01]  /*19e50*/  ENDCOLLECTIVE ;  /* 0x000000000000791b */ /* 0x003fe20003800000 */
.L_x_14270:
        /* <DEDUP_REMOVED lines=12> */
.L_x_14271:
[----:B------:R-:W-:Y:S02]  /*19f20*/  IMAD.MOV.U32 R13, RZ, RZ, R2 ;  /* 0x000000ffff0d7224 */ /* 0x000fe400078e0002 */
[----:B------:R-:W-:Y:S02]  /*19f30*/  IMAD.MOV.U32 R12, RZ, RZ, 0x3 ;  /* 0x00000003ff0c7424 */ /* 0x000fe400078e00ff */
[----:B------:R-:W-:-:S07]  /*19f40*/  IMAD.MOV.U32 R6, RZ, RZ, R14 ;  /* 0x000000ffff067224 */ /* 0x000fce00078e000e */
[----:B------:R-:W-:Y:S05]  /*19f50*/  WARPSYNC.COLLECTIVE R15, `(.L_x_14272) ;  /* 0x000000000f087348 */ /* 0x000fea0003c00000 */
[----:B------:R0:W1:Y:S02]  /*19f60*/  SHFL.IDX P6, R14, R13, R12, R11 ;  /* 0x0000000c0d0e7389 */ /* 0x00006400000c000b */
[----:B01----:R-:W-:Y:S01]  /*19f70*/  ENDCOLLECTIVE ;  /* 0x000000000000791b */ /* 0x003fe20003800000 */
.L_x_14272:
        /* <DEDUP_REMOVED lines=12> */
.L_x_14273:
[----:B------:R-:W-:Y:S01]  /*1a040*/  IMAD.MOV.U32 R13, RZ, RZ, R8 ;  /* 0x000000ffff0d7224 */ /* 0x000fe200078e0008 */
[----:B------:R-:W-:Y:S01]  /*1a050*/  MOV R12, RZ ;  /* 0x000000ff000c7202 */ /* 0x000fe20000000f00 */
[----:B------:R-:W-:-:S07]  /*1a060*/  IMAD.MOV.U32 R0, RZ, RZ, R14 ;  /* 0x000000ffff007224 */ /* 0x000fce00078e000e */
[----:B------:R-:W-:Y:S05]  /*1a070*/  WARPSYNC.COLLECTIVE R15, `(.L_x_14274) ;  /* 0x000000000f087348 */ /* 0x000fea0003c00000 */
[----:B------:R0:W1:Y:S02]  /*1a080*/  SHFL.IDX P6, R14, R13, R12, R11 ;  /* 0x0000000c0d0e7389 */ /* 0x00006400000c000b */
[----:B01----:R-:W-:Y:S01]  /*1a090*/  ENDCOLLECTIVE ;  /* 0x000000000000791b */ /* 0x003fe20003800000 */
.L_x_14274:
[----:B------:R-:W-:-:S05]  /*1a0a0*/  @P2 IADD3 R0, P0, R19, R0, RZ ;  /* 0x0000000013002210 */ /* 0x000fca0007f1e0ff */
[----:B------:R-:W-:Y:S02]  /*1a0b0*/  @P2 IMAD.MOV.U32 R6, RZ, RZ, R0 ;  /* 0x000000ffff062224 */ /* 0x000fe400078e0000 */
[----:B------:R-:W-:Y:S02]  /*1a0c0*/  @P2 IMAD.X R2, RZ, RZ, R2, P0 ;  /* 0x000000ffff022224 */ /* 0x000fe400000e0602 */
[----:B------:R-:W-:Y:S02]  /*1a0d0*/  IMAD.MOV.U32 R13, RZ, RZ, R9 ;  /* 0x000000ffff0d7224 */ /* 0x000fe400078e0009 */
[----:B------:R-:W-:-:S05]  /*1a0e0*/  @P2 IMAD.MOV.U32 R7, RZ, RZ, R2 ;  /* 0x000000ffff072224 */ /* 0x000fca00078e0002 */
        /* <DEDUP_REMOVED lines=8> */
.L_x_14275:
[----:B------:R-:W-:Y:S01]  /*1a170*/  IMAD.MOV.U32 R6, RZ, RZ, R14 ;  /* 0x000000ffff067224 */ /* 0x000fe200078e000e */
[----:B------:R-:W-:Y:S06]  /*1a180*/  BRA `(.L_x_14276) ;  /* 0xffffffa800287947 */ /* 0x000fec000383ffff */
.L_x_14147:
        /* <DEDUP_REMOVED lines=9> */
.L_x_14277:
[C---:B------:R-:W-:Y:S01]  /*1a220*/  VIADD R9, R25.reuse, 0x20 ;  /* 0x0000002019097836 */ /* 0x040fe20000000000 */
[----:B------:R-:W-:Y:S01]  /*1a230*/  ISETP.GE.AND P2, PT, R25, R2, PT ;  /* 0x000000021900720c */ /* 0x000fe20003f46270 */
[----:B------:R-:W-:Y:S02]  /*1a240*/  IMAD.MOV.U32 R13, RZ, RZ, R4 ;  /* 0x000000ffff0d7224 */ /* 0x000fe400078e0004 */
[----:B------:R-:W-:-:S10]  /*1a250*/  IMAD.MOV.U32 R7, RZ, RZ, R14 ;  /* 0x000000ffff077224 */ /* 0x000fd400078e000e */
[----:B------:R-:W-:Y:S05]  /*1a260*/  WARPSYNC.COLLECTIVE R15, `(.L_x_14278) ;  /* 0x000000000f087348 */ /* 0x000fea0003c00000 */
[----:B------:R0:W1:Y:S02]  /*1a270*/  SHFL.IDX P6, R14, R13, R12, R11 ;  /* 0x0000000c0d0e7389 */ /* 0x00006400000c000b */
[----:B01----:R-:W-:Y:S01]  /*1a280*/  ENDCOLLECTIVE ;  /* 0x000000000000791b */ /* 0x003fe20003800000 */
.L_x_14278:
[----:B------:R-:W-:Y:S02]  /*1a290*/  IMAD.MOV.U32 R13, RZ, RZ, R0 ;  /* 0x000000ffff0d7224 */ /* 0x000fe400078e0000 */
[----:B------:R-:W-:Y:S01]  /*1a2a0*/  IMAD.MOV.U32 R12, RZ, RZ, 0x1 ;  /* 0x00000001ff0c7424 */ /* 0x000fe200078e00ff */
[----:B------:R-:W-:-:S07]  /*1a2b0*/  MOV R6, R14 ;  /* 0x0000000e00067202 */ /* 0x000fce0000000f00 */
[----:B------:R-:W-:Y:S05]  /*1a2c0*/  WARPSYNC.COLLECTIVE R15, `(.L_x_14279) ;  /* 0x000000000f087348 */ /* 0x000fea0003c00000 */
[----:B------:R0:W1:Y:S02]  /*1a2d0*/  SHFL.IDX P6, R14, R13, R12, R11 ;  /* 0x0000000c0d0e7389 */ /* 0x00006400000c000b */
[----:B01----:R-:W-:Y:S01]  /*1a2e0*/  ENDCOLLECTIVE ;  /* 0x000000000000791b */ /* 0x003fe20003800000 */
.L_x_14279:
        /* <DEDUP_REMOVED lines=12> */
.L_x_14280:
[----:B------:R-:W-:Y:S01]  /*1a3b0*/  MOV R13, R0 ;  /* 0x00000000000d7202 */ /* 0x000fe20000000f00 */
[----:B------:R-:W-:Y:S02]  /*1a3c0*/  IMAD.MOV.U32 R12, RZ, RZ, 0x2 ;  /* 0x00000002ff0c7424 */ /* 0x000fe400078e00ff */
[----:B------:R-:W-:-:S07]  /*1a3d0*/  IMAD.MOV.U32 R7, RZ, RZ, R14 ;  /* 0x000000ffff077224 */ /* 0x000fce00078e000e */
[----:B------:R-:W-:Y:S05]  /*1a3e0*/  WARPSYNC.COLLECTIVE R15, `(.L_x_14281) ;  /* 0x000000000f087348 */ /* 0x000fea0003c00000 */
[----:B------:R0:W1:Y:S02]  /*1a3f0*/  SHFL.IDX P6, R14, R13, R12, R11 ;  /* 0x0000000c0d0e7389 */ /* 0x00006400000c000b */
[----:B01----:R-:W-:Y:S01]  /*1a400*/  ENDCOLLECTIVE ;  /* 0x000000000000791b */ /* 0x003fe20003800000 */
.L_x_14281:
        /* <DEDUP_REMOVED lines=16> */
.L_x_14282:
[----:B------:R-:W-:Y:S02]  /*1a510*/  IMAD.MOV.U32 R13, RZ, RZ, R0 ;  /* 0x000000ffff0d7224 */ /* 0x000fe400078e0000 */
[----:B------:R-:W-:Y:S02]  /*1a520*/  IMAD.MOV.U32 R12, RZ, RZ, 0x3 ;  /* 0x00000003ff0c7424 */ /* 0x000fe400078e00ff */
[----:B------:R-:W-:-:S07]  /*1a530*/  IMAD.MOV.U32 R7, RZ, RZ, R14 ;  /* 0x000000ffff077224 */ /* 0x000fce00078e000e */
[----:B------:R-:W-:Y:S05]  /*1a540*/  WARPSYNC.COLLECTIVE R15, `(.L_x_14283) ;  /* 0x000000000f087348 */ /* 0x000fea0003c00000 */
[----:B------:R0:W1:Y:S02]  /*1a550*/  SHFL.IDX P6, R14, R13, R12, R11 ;  /* 0x0000000c0d0e7389 */ /* 0x00006400000c000b */
[----:B01----:R-:W-:Y:S01]  /*1a560*/  ENDCOLLECTIVE ;  /* 0x000000000000791b */ /* 0x003fe20003800000 */
.L_x_14283:
[----:B------:R-:W-:-:S05]  /*1a570*/  @!P1 IADD3 R7, P2, R18, R7, RZ ;  /* 0x0000000712079210 */ /* 0x000fca0007f5e0ff */
[----:B------:R-:W-:-:S05]  /*1a580*/  @!P1 IMAD.X R6, RZ, RZ, R6, P2 ;  /* 0x000000ffff069224 */ /* 0x000fca00010e0606 */
[-C--:B------:R-:W-:Y:S01]  /*1a590*/  @!P1 LOP3.LUT R7, R7, R6.reuse, RZ, 0x3c, !PT ;  /* 0x0000000607079212 */ /* 0x080fe200078e3cff */
[----:B------:R-:W-:Y:S02]  /*1a5a0*/  IMAD.MOV.U32 R13, RZ, RZ, R4 ;  /* 0x000000ffff0d7224 */ /* 0x000fe400078e0004 */
[----:B------:R-:W-:Y:S01]  /*1a5b0*/  VIADD R4, R25, 0x60 ;  /* 0x0000006019047836 */ /* 0x000fe20000000000 */
[----:B------:R-:W-:-:S04]  /*1a5c0*/  @!P1 LOP3.LUT R6, R7, R6, RZ, 0x3c, !PT ;  /* 0x0000000607069212 */ /* 0x000fc800078e3cff */
[----:B------:R-:W-:Y:S01]  /*1a5d0*/  @!P1 LOP3.LUT R7, R7, R6, RZ, 0x3c, !PT ;  /* 0x0000000607079212 */ /* 0x000fe200078e3cff */
[----:B------:R-:W-:-:S07]  /*1a5e0*/  IMAD.MOV.U32 R0, RZ, RZ, R14 ;  /* 0x000000ffff007224 */ /* 0x000fce00078e000e */
[----:B------:R-:W-:Y:S05]  /*1a5f0*/  WARPSYNC.COLLECTIVE R15, `(.L_x_14284) ;  /* 0x000000000f087348 */ /* 0x000fea0003c00000 */
[----:B------:R0:W1:Y:S02]  /*1a600*/  SHFL.IDX P6, R14, R13, R12, R11 ;  /* 0x0000000c0d0e7389 */ /* 0x00006400000c000b */
[----:B01----:R-:W-:Y:S01]  /*1a610*/  ENDCOLLECTIVE ;  /* 0x000000000000791b */ /* 0x003fe20003800000 */
.L_x_14284:
[----:B------:R-:W-:Y:S01]  /*1a620*/  @!PT LDS RZ, [RZ] ;  /* 0x00000000fffff984 */ /* 0x000fe20000000800 */
[----:B------:R-:W-:Y:S01]  /*1a630*/  @!PT LDS RZ, [RZ] ;  /* 0x00000000fffff984 */ /* 0x000fe20000000800 */
[----:B------:R-:W-:Y:S01]  /*1a640*/  @!PT LDS RZ, [RZ] ;  /* 0x00000000fffff984 */ /* 0x000fe20000000800 */
[----:B------:R0:W-:Y:S01]  /*1a650*/  @!P1 LDGSTS.E.BYPASS.LTC128B.128 [R10+0xc000], desc[UR40][R6.64], !P0 ;  /* 0x0c000000060a9fae */ /* 0x0001e2000c101d68 */
[----:B------:R-:W-:Y:S01]  /*1a660*/  ISETP.GE.AND P1, PT, R4, R2, PT ;  /* 0x000000020400720c */ /* 0x000fe20003f26270 */
[----:B------:R-:W-:Y:S02]  /*1a670*/  IMAD.MOV.U32 R13, RZ, RZ, R3 ;  /* 0x000000ffff0d7224 */ /* 0x000fe400078e0003 */
[----:B------:R-:W-:Y:S01]  /*1a680*/  IMAD.MOV.U32 R12, RZ, RZ, RZ ;  /* 0x000000ffff0c7224 */ /* 0x000fe200078e00ff */
[----:B0-----:R-:W-:-:S09]  /*1a690*/  MOV R6, R14 ;  /* 0x0000000e00067202 */ /* 0x001fd20000000f00 */
[----:B------:R-:W-:Y:S05]  /*1a6a0*/  WARPSYNC.COLLECTIVE R15, `(.L_x_14285) ;  /* 0x000000000f087348 */ /* 0x000fea0003c00000 */
[----:B------:R0:W1:Y:S02]  /*1a6b0*/  SHFL.IDX P6, R14, R13, R12, R11 ;  /* 0x0000000c0d0e7389 */ /* 0x00006400000c000b */
[----:B01----:R-:W-:Y:S01]  /*1a6c0*/  ENDCOLLECTIVE ;  /* 0x000000000000791b */ /* 0x003fe20003800000 */
.L_x_14285:
        /* <DEDUP_REMOVED lines=11> */
.L_x_14286:
[----:B------:R-:W-:-:S05]  /*1a780*/  VIADD R6, R25, 0x80 ;  /* 0x0000008019067836 */ /* 0x000fca0000000000 */
[----:B------:R-:W-:Y:S01]  /*1a790*/  ISETP.GE.AND P1, PT, R6, R2, PT ;  /* 0x000000020600720c */ /* 0x000fe20003f26270 */
[----:B------:R-:W-:Y:S02]  /*1a7a0*/  IMAD.MOV.U32 R13, RZ, RZ, R3 ;  /* 0x000000ffff0d7224 */ /* 0x000fe400078e0003 */
[----:B------:R-:W-:Y:S02]  /*1a7b0*/  IMAD.MOV.U32 R12, RZ, RZ, 0x1 ;  /* 0x00000001ff0c7424 */ /* 0x000fe400078e00ff */
[----:B------:R-:W-:-:S08]  /*1a7c0*/  IMAD.MOV.U32 R0, RZ, RZ, R14 ;  /* 0x000000ffff007224 */ /* 0x000fd000078e000e */
[----:B------:R-:W-:Y:S05]  /*1a7d0*/  WARPSYNC.COLLECTIVE R15, `(.L_x_14287) ;  /* 0x000000000f087348 */ /* 0x000fea0003c00000 */
[----:B------:R0:W1:Y:S02]  /*1a7e0*/  SHFL.IDX P6, R14, R13, R12, R11 ;  /* 0x0000000c0d0e7389 */ /* 0x00006400000c000b */
[----:B01----:R-:W-:Y:S01]  /*1a7f0*/  ENDCOLLECTIVE ;  /* 0x000000000000791b */ /* 0x003fe20003800000 */
.L_x_14287:
[----:B------:R-:W-:-:S04]  /*1a800*/  @!P1 IADD3 R0, P3, R18, R0, RZ ;  /* 0x0000000012009210 */ /* 0x000fc80007f7e0ff */
[----:B------:R-:W-:Y:S01]  /*1a810*/  @!P1 MOV R6, R0 ;  /* 0x0000000000069202 */ /* 0x000fe20000000f00 */
        /* <DEDUP_REMOVED lines=11> */
.L_x_14288:
[----:B------:R-:W-:Y:S01]  /*1a8d0*/  IMAD.MOV.U32 R5, RZ, RZ, R14 ;  /* 0x000000ffff057224 */ /* 0x000fe200078e000e */
[----:B------:R-:W-:Y:S06]  /*1a8e0*/  BRA `(.L_x_14289) ;  /* 0xffffffac00307947 */ /* 0x000fec000383ffff */
.L_x_14150:
[----:B-1----:R1:W2:Y:S02]  /*1a8f0*/  SYNCS.PHASECHK.TRANS64.TRYWAIT P0, [R17+URZ+0x13220], R0 ;  /* 0x01322000110075a7 */ /* 0x0022a4000800017f */
[----:B--2---:R-:W-:Y:S05]  /*1a900*/  @!P0 NANOSLEEP.SYNCS 0x989680 ;  /* 0x009896800000895d */ /* 0x004fea0003900000 */
[----:B------:R-:W2:Y:S02]  /*1a910*/  @!P0 SYNCS.PHASECHK.TRANS64 P0, [R17+URZ+0x13220], R0 ;  /* 0x01322000110085a7 */ /* 0x000ea4000800007f */
[----:B--2---:R-:W-:Y:S05]  /*1a920*/  @!P0 BRA `(.L_x_14150) ;  /* 0xfffffffc00f08947 */ /* 0x004fea000383ffff */
[----:B------:R-:W-:Y:S05]  /*1a930*/  BRA `(.L_x_14290) ;  /* 0xffffffac008c7947 */ /* 0x000fea000383ffff */
.L_x_14154:
[----:B0-----:R-:W2:Y:S02]  /*1a940*/  LDL R2, [R1+0x4] ;  /* 0x0000040001027983 */ /* 0x001ea40000100800 */
[----:B--2---:R0:W1:Y:S02]  /*1a950*/  SYNCS.PHASECHK.TRANS64.TRYWAIT P0, [R6+URZ+0x13280], R2 ;  /* 0x01328002060075a7 */ /* 0x004064000800017f */
[----:B-1----:R-:W-:Y:S05]  /*1a960*/  @!P0 NANOSLEEP.SYNCS 0x989680 ;  /* 0x009896800000895d */ /* 0x002fea0003900000 */
[----:B------:R-:W1:Y:S02]  /*1a970*/  @!P0 SYNCS.PHASECHK.TRANS64 P0, [R6+URZ+0x13280], R2 ;  /* 0x01328002060085a7 */ /* 0x000e64000800007f */
[----:B-1----:R-:W-:Y:S05]  /*1a980*/  @!P0 BRA `(.L_x_14154) ;  /* 0xfffffffc00ec8947 */ /* 0x002fea000383ffff */
[----:B------:R-:W-:Y:S05]  /*1a990*/  BRA `(.L_x_14291) ;  /* 0xffffffb000dc7947 */ /* 0x000fea000383ffff */
.L_x_14155:
        /* <DEDUP_REMOVED lines=8> */
.L_x_14293:
[----:B------:R-:W-:Y:S05]  /*1aa20*/  BSYNC B0 ;  /* 0x0000000000007941 */ /* 0x000fea0003800000 */
.L_x_14292:
        /* <DEDUP_REMOVED lines=10> */
.L_x_14294:
[----:B------:R-:W-:Y:S01]  /*1aad0*/  MOV R13, R5 ;  /* 0x00000005000d7202 */ /* 0x000fe20000000f00 */
        /* <DEDUP_REMOVED lines=10> */
.L_x_14295:
        /* <DEDUP_REMOVED lines=10> */
.L_x_14296:
[----:B------:R-:W-:Y:S02]  /*1ac20*/  IMAD.MOV.U32 R13, RZ, RZ, R5 ;  /* 0x000000ffff0d7224 */ /* 0x000fe400078e0005 */
[----:B------:R-:W-:Y:S02]  /*1ac30*/  IMAD.MOV.U32 R12, RZ, RZ, 0x2 ;  /* 0x00000002ff0c7424 */ /* 0x000fe400078e00ff */
[----:B------:R-:W-:Y:S02]  /*1ac40*/  IMAD.SHL.U32 R15, R2, 0x10, RZ ;  /* 0x00000010020f7824 */ /* 0x000fe400078e00ff */
[----:B------:R-:W-:-:S03]  /*1ac50*/  IMAD.MOV.U32 R2, RZ, RZ, R14 ;  /* 0x000000ffff027224 */ /* 0x000fc600078e000e */
[----:B------:R-:W-:-:S04]  /*1ac60*/  LOP3.LUT R15, R15, 0x30, RZ, 0xc0, !PT ;  /* 0x000000300f0f7812 */ /* 0x000fc800078ec0ff */
[----:B------:R-:W-:Y:S02]  /*1ac70*/  IADD3 R2, P0, R15, R2, RZ ;  /* 0x000000020f027210 */ /* 0x000fe40007f1e0ff */
[----:B------:R-:W-:-:S03]  /*1ac80*/  MOV R15, 0xffffffff ;  /* 0xffffffff000f7802 */ /* 0x000fc60000000f00 */
[----:B------:R-:W-:-:S08]  /*1ac90*/  IMAD.X R3, RZ, RZ, R3, P0 ;  /* 0x000000ffff037224 */ /* 0x000fd000000e0603 */
[----:B------:R-:W-:Y:S05]  /*1aca0*/  WARPSYNC.COLLECTIVE R15, `(.L_x_14297) ;  /* 0x000000000f087348 */ /* 0x000fea0003c00000 */
[----:B------:R0:W1:Y:S02]  /*1acb0*/  SHFL.IDX P6, R14, R13, R12, R11 ;  /* 0x0000000c0d0e7389 */ /* 0x00006400000c000b */
[----:B01----:R-:W-:Y:S01]  /*1acc0*/  ENDCOLLECTIVE ;  /* 0x000000000000791b */ /* 0x003fe20003800000 */
.L_x_14297:
        /* <DEDUP_REMOVED lines=10> */
.L_x_14298:
        /* <DEDUP_REMOVED lines=11> */
.L_x_14299:
[----:B------:R-:W-:Y:S01]  /*1ae20*/  @!PT LDS RZ, [RZ] ;  /* 0x00000000fffff984 */ /* 0x000fe20000000800 */
[----:B------:R-:W-:Y:S01]  /*1ae30*/  @!PT LDS RZ, [RZ] ;  /* 0x00000000fffff984 */ /* 0x000fe20000000800 */
[----:B------:R-:W-:Y:S01]  /*1ae40*/  @!PT LDS RZ, [RZ] ;  /* 0x00000000fffff984 */ /* 0x000fe20000000800 */
[----:B------:R0:W-:Y:S01]  /*1ae50*/  LDGSTS.E.BYPASS.LTC128B.128 [R7+0x7000], desc[UR40][R2.64], !P2 ;  /* 0x0700000002077fae */ /* 0x0001e2000d101d68 */
[----:B------:R-:W-:Y:S01]  /*1ae60*/  MOV R13, R4 ;  /* 0x00000004000d7202 */ /* 0x000fe20000000f00 */
[----:B0-----:R-:W0:Y:S01]  /*1ae70*/  S2R R3, SR_TID.X ;  /* 0x0000000000037919 */ /* 0x001e220000002100 */
[----:B------:R-:W-:-:S07]  /*1ae80*/  IMAD.MOV.U32 R5, RZ, RZ, R14 ;  /* 0x000000ffff057224 */ /* 0x000fce00078e000e */
[----:B0-----:R-:W-:Y:S05]  /*1ae90*/  WARPSYNC.COLLECTIVE R15, `(.L_x_14300) ;  /* 0x000000000f087348 */ /* 0x001fea0003c00000 */
[----:B------:R1:W2:Y:S02]  /*1aea0*/  SHFL.IDX P6, R14, R13, R12, R11 ;  /* 0x0000000c0d0e7389 */ /* 0x0002a400000c000b */
[----:B012---:R-:W-:Y:S01]  /*1aeb0*/  ENDCOLLECTIVE ;  /* 0x000000000000791b */ /* 0x007fe20003800000 */
.L_x_14300:
[----:B------:R-:W-:Y:S02]  /*1aec0*/  IMAD.MOV.U32 R13, RZ, RZ, R18 ;  /* 0x000000ffff0d7224 */ /* 0x000fe400078e0012 */
[----:B------:R-:W-:Y:S02]  /*1aed0*/  IMAD.MOV.U32 R12, RZ, RZ, RZ ;  /* 0x000000ffff0c7224 */ /* 0x000fe400078e00ff */
[----:B------:R-:W-:Y:S02]  /*1aee0*/  IMAD.SHL.U32 R3, R3, 0x10, RZ ;  /* 0x0000001003037824 */ /* 0x000fe400078e00ff */
[----:B------:R-:W-:-:S07]  /*1aef0*/  IMAD.MOV.U32 R2, RZ, RZ, R14 ;  /* 0x000000ffff027224 */ /* 0x000fce00078e000e */
[----:B------:R-:W-:Y:S05]  /*1af00*/  WARPSYNC.COLLECTIVE R15, `(.L_x_14301) ;  /* 0x000000000f087348 */ /* 0x000fea0003c00000 */
[----:B------:R0:W1:Y:S02]  /*1af10*/  SHFL.IDX P6, R14, R13, R12, R11 ;  /* 0x0000000c0d0e7389 */ /* 0x00006400000c000b */
[----:B01----:R-:W-:Y:S01]  /*1af20*/  ENDCOLLECTIVE ;  /* 0x000000000000791b */ /* 0x003fe20003800000 */
.L_x_14301:
[----:B------:R-:W-:-:S04]  /*1af30*/  LOP3.LUT R3, R3, 0x30, RZ, 0xc0, !PT ;  /* 0x0000003003037812 */ /* 0x000fc800078ec0ff */
[----:B------:R-:W-:-:S05]  /*1af40*/  IADD3 R2, P0, R3, R2, RZ ;  /* 0x0000000203027210 */ /* 0x000fca0007f1e0ff */
[----:B------:R-:W-:Y:S02]  /*1af50*/  IMAD.X R3, RZ, RZ, R5, P0 ;  /* 0x000000ffff037224 */ /* 0x000fe400000e0605 */
[----:B------:R-:W-:-:S03]  /*1af60*/  IMAD.MOV.U32 R13, RZ, RZ, R19 ;  /* 0x000000ffff0d7224 */ /* 0x000fc600078e0013 */
        /* <DEDUP_REMOVED lines=8> */
.L_x_14302:
[----:B------:R-:W-:Y:S01]  /*1aff0*/  IMAD.MOV.U32 R2, RZ, RZ, R14 ;  /* 0x000000ffff027224 */ /* 0x000fe200078e000e */
[----:B------:R-:W-:Y:S06]  /*1b000*/  BRA `(.L_x_14303) ;  /* 0xffffffb000507947 */ /* 0x000fec000383ffff */
.L_x_14160:
[----:B--2---:R-:W2:Y:S02]  /*1b010*/  LDL R2, [R1+0x4] ;  /* 0x0000040001027983 */ /* 0x004ea40000100800 */
[----:B--2---:R2:W3:Y:S02]  /*1b020*/  SYNCS.PHASECHK.TRANS64.TRYWAIT P0, [R6+URZ+0x13240], R2 ;  /* 0x01324002060075a7 */ /* 0x0044e4000800017f */
[----:B---3--:R-:W-:Y:S05]  /*1b030*/  @!P0 NANOSLEEP.SYNCS 0x989680 ;  /* 0x009896800000895d */ /* 0x008fea0003900000 */
[----:B------:R-:W3:Y:S02]  /*1b040*/  @!P0 SYNCS.PHASECHK.TRANS64 P0, [R6+URZ+0x13240], R2 ;  /* 0x01324002060085a7 */ /* 0x000ee4000800007f */
[----:B---3--:R-:W-:Y:S05]  /*1b050*/  @!P0 BRA `(.L_x_14160) ;  /* 0xfffffffc00ec8947 */ /* 0x008fea000383ffff */
[----:B------:R-:W-:Y:S05]  /*1b060*/  BRA `(.L_x_14304) ;  /* 0xffffffb000ac7947 */ /* 0x000fea000383ffff */
.L_x_14161:
        /* <DEDUP_REMOVED lines=8> */
.L_x_14306:
[----:B------:R-:W-:Y:S05]  /*1b0f0*/  BSYNC B0 ;  /* 0x0000000000007941 */ /* 0x000fea0003800000 */
.L_x_14305:
        /* <DEDUP_REMOVED lines=8> */
.L_x_14307:
[----:B------:R-:W-:Y:S01]  /*1b180*/  MOV R13, R8 ;  /* 0x00000008000d7202 */ /* 0x000fe20000000f00 */
[----:B------:R-:W-:Y:S02]  /*1b190*/  IMAD.MOV.U32 R12, RZ, RZ, 0x1 ;  /* 0x00000001ff0c7424 */ /* 0x000fe400078e00ff */
[----:B------:R-:W-:-:S07]  /*1b1a0*/  IMAD.MOV.U32 R2, RZ, RZ, R14 ;  /* 0x000000ffff027224 */ /* 0x000fce00078e000e */
[----:B------:R-:W-:Y:S05]  /*1b1b0*/  WARPSYNC.COLLECTIVE R15, `(.L_x_14308) ;  /* 0x000000000f087348 */ /* 0x000fea0003c00000 */
[----:B------:R0:W1:Y:S02]  /*1b1c0*/  SHFL.IDX P6, R14, R13, R12, R11 ;  /* 0x0000000c0d0e7389 */ /* 0x00006400000c000b */
[----:B01----:R-:W-:Y:S01]  /*1b1d0*/  ENDCOLLECTIVE ;  /* 0x000000000000791b */ /* 0x003fe20003800000 */
.L_x_14308:
        /* <DEDUP_REMOVED lines=11> */
.L_x_14309:
[----:B------:R-:W-:Y:S02]  /*1b290*/  IMAD.MOV.U32 R13, RZ, RZ, R8 ;  /* 0x000000ffff0d7224 */ /* 0x000fe400078e0008 */
[----:B------:R-:W-:Y:S02]  /*1b2a0*/  IMAD.MOV.U32 R12, RZ, RZ, 0x2 ;  /* 0x00000002ff0c7424 */ /* 0x000fe400078e00ff */
[----:B------:R-:W-:-:S07]  /*1b2b0*/  IMAD.MOV.U32 R2, RZ, RZ, R14 ;  /* 0x000000ffff027224 */ /* 0x000fce00078e000e */
[----:B------:R-:W-:Y:S05]  /*1b2c0*/  WARPSYNC.COLLECTIVE R15, `(.L_x_14310) ;  /* 0x000000000f087348 */ /* 0x000fea0003c00000 */
[----:B------:R0:W1:Y:S02]  /*1b2d0*/  SHFL.IDX P6, R14, R13, R12, R11 ;  /* 0x0000000c0d0e7389 */ /* 0x00006400000c000b */
[----:B01----:R-:W-:Y:S01]  /*1b2e0*/  ENDCOLLECTIVE ;  /* 0x000000000000791b */ /* 0x003fe20003800000 */
.L_x_14310:
        /* <DEDUP_REMOVED lines=11> */
.L_x_14311:
[----:B------:R-:W-:Y:S02]  /*1b3a0*/  IMAD.MOV.U32 R13, RZ, RZ, R8 ;  /* 0x000000ffff0d7224 */ /* 0x000fe400078e0008 */
[----:B------:R-:W-:Y:S01]  /*1b3b0*/  IMAD.MOV.U32 R12, RZ, RZ, 0x3 ;  /* 0x00000003ff0c7424 */ /* 0x000fe200078e00ff */
[----:B------:R-:W-:-:S07]  /*1b3c0*/  MOV R2, R14 ;  /* 0x0000000e00027202 */ /* 0x000fce0000000f00 */
[----:B------:R-:W-:Y:S05]  /*1b3d0*/  WARPSYNC.COLLECTIVE R15, `(.L_x_14312) ;  /* 0x000000000f087348 */ /* 0x000fea0003c00000 */
[----:B------:R0:W1:Y:S02]  /*1b3e0*/  SHFL.IDX P6, R14, R13, R12, R11 ;  /* 0x0000000c0d0e7389 */ /* 0x00006400000c000b */
[----:B01----:R-:W-:Y:S01]  /*1b3f0*/  ENDCOLLECTIVE ;  /* 0x000000000000791b */ /* 0x003fe20003800000 */
.L_x_14312:
        /* <DEDUP_REMOVED lines=11> */
.L_x_14313:
[----:B------:R-:W-:Y:S02]  /*1b4b0*/  IMAD.MOV.U32 R13, RZ, RZ, R4 ;  /* 0x000000ffff0d7224 */ /* 0x000fe400078e0004 */
[----:B------:R-:W-:Y:S02]  /*1b4c0*/  IMAD.MOV.U32 R12, RZ, RZ, RZ ;  /* 0x000000ffff0c7224 */ /* 0x000fe400078e00ff */
[----:B------:R-:W-:-:S07]  /*1b4d0*/  IMAD.MOV.U32 R2, RZ, RZ, R14 ;  /* 0x000000ffff027224 */ /* 0x000fce00078e000e */
[----:B------:R-:W-:Y:S05]  /*1b4e0*/  WARPSYNC.COLLECTIVE R15, `(.L_x_14314) ;  /* 0x000000000f087348 */ /* 0x000fea0003c00000 */
[----:B------:R0:W1:Y:S02]  /*1b4f0*/  SHFL.IDX P6, R14, R13, R12, R11 ;  /* 0x0000000c0d0e7389 */ /* 0x00006400000c000b */
[----:B01----:R-:W-:Y:S01]  /*1b500*/  ENDCOLLECTIVE ;  /* 0x000000000000791b */ /* 0x003fe20003800000 */
.L_x_14314:
        /* <DEDUP_REMOVED lines=11> */
.L_x_14315:
[----:B------:R-:W-:Y:S01]  /*1b5c0*/  IMAD.MOV.U32 R2, RZ, RZ, R14 ;  /* 0x000000ffff027224 */ /* 0x000fe200078e000e */
[----:B------:R-:W-:Y:S06]  /*1b5d0*/  BRA `(.L_x_14316) ;  /* 0xffffffb0003c7947 */ /* 0x000fec000383ffff */
.L_x_14166:
[----:B0-----:R0:W3:Y:S02]  /*1b5e0*/  SYNCS.PHASECHK.TRANS64.TRYWAIT P2, [R2+URZ+0x13270], R0 ;  /* 0x01327000020075a7 */ /* 0x0010e4000804017f */
[----:B---3--:R-:W-:Y:S05]  /*1b5f0*/  @!P2 NANOSLEEP.SYNCS 0x989680 ;  /* 0x009896800000a95d */ /* 0x008fea0003900000 */
[----:B------:R-:W3:Y:S02]  /*1b600*/  @!P2 SYNCS.PHASECHK.TRANS64 P2, [R2+URZ+0x13270], R0 ;  /* 0x013270000200a5a7 */ /* 0x000ee4000804007f */
[----:B---3--:R-:W-:Y:S05]  /*1b610*/  @!P2 BRA `(.L_x_14166) ;  /* 0xfffffffc00f0a947 */ /* 0x008fea000383ffff */
[----:B------:R-:W-:Y:S05]  /*1b620*/  BRA `(.L_x_14317) ;  /* 0xffffffb000a07947 */ /* 0x000fea000383ffff */
.L_x_14168:
[----:B0-----:R0:W3:Y:S02]  /*1b630*/  SYNCS.PHASECHK.TRANS64.TRYWAIT P2, [R2+URZ+0x13260], R3 ;  /* 0x01326003020075a7 */ /* 0x0010e4000804017f */
[----:B---3--:R-:W-:Y:S05]  /*1b640*/  @!P2 NANOSLEEP.SYNCS 0x989680 ;  /* 0x009896800000a95d */ /* 0x008fea0003900000 */
[----:B------:R-:W3:Y:S02]  /*1b650*/  @!P2 SYNCS.PHASECHK.TRANS64 P2, [R2+URZ+0x13260], R3 ;  /* 0x013260030200a5a7 */ /* 0x000ee4000804007f */
[----:B---3--:R-:W-:Y:S05]  /*1b660*/  @!P2 BRA `(.L_x_14168) ;  /* 0xfffffffc00f0a947 */ /* 0x008fea000383ffff */
[----:B------:R-:W-:Y:S05]  /*1b670*/  BRA `(.L_x_14318) ;  /* 0xffffffb000b07947 */ /* 0x000fea000383ffff */
.L_x_14176:
[----:B-1----:R1:W2:Y:S02]  /*1b680*/  SYNCS.PHASECHK.TRANS64.TRYWAIT P1, [R0+URZ+0x13270], R3 ;  /* 0x01327003000075a7 */ /* 0x0022a4000802017f */
[----:B--2---:R-:W-:Y:S05]  /*1b690*/  @!P1 NANOSLEEP.SYNCS 0x989680 ;  /* 0x009896800000995d */ /* 0x004fea0003900000 */
[----:B------:R-:W2:Y:S02]  /*1b6a0*/  @!P1 SYNCS.PHASECHK.TRANS64 P1, [R0+URZ+0x13270], R3 ;  /* 0x01327003000095a7 */ /* 0x000ea4000802007f */
[----:B--2---:R-:W-:Y:S05]  /*1b6b0*/  @!P1 BRA `(.L_x_14176) ;  /* 0xfffffffc00f09947 */ /* 0x004fea000383ffff */
[----:B------:R-:W-:Y:S05]  /*1b6c0*/  BRA `(.L_x_14319) ;  /* 0xffffffb800447947 */ /* 0x000fea000383ffff */
.L_x_14178:
[----:B-1----:R1:W2:Y:S02]  /*1b6d0*/  SYNCS.PHASECHK.TRANS64.TRYWAIT P1, [R0+URZ+0x13260], R3 ;  /* 0x01326003000075a7 */ /* 0x0022a4000802017f */
[----:B--2---:R-:W-:Y:S05]  /*1b6e0*/  @!P1 NANOSLEEP.SYNCS 0x989680 ;  /* 0x009896800000995d */ /* 0x004fea0003900000 */
[----:B------:R-:W2:Y:S02]  /*1b6f0*/  @!P1 SYNCS.PHASECHK.TRANS64 P1, [R0+URZ+0x13260], R3 ;  /* 0x01326003000095a7 */ /* 0x000ea4000802007f */
[----:B--2---:R-:W-:Y:S05]  /*1b700*/  @!P1 BRA `(.L_x_14178) ;  /* 0xfffffffc00f09947 */ /* 0x004fea000383ffff */
[----:B------:R-:W-:Y:S05]  /*1b710*/  BRA `(.L_x_14320) ;  /* 0xffffffb800547947 */ /* 0x000fea000383ffff */
.L_x_14183:
[----:B------:R-:W-:Y:S01]  /*1b720*/  BSSY B0, `(.L_x_14321) ;  /* 0x0000008000007945 */ /* 0x000fe20003800000 */
[----:B------:R-:W-:Y:S02]  /*1b730*/  IMAD.MOV.U32 R13, RZ, RZ, R24 ;  /* 0x000000ffff0d7224 */ /* 0x000fe400078e0018 */
[----:B------:R-:W-:Y:S02]  /*1b740*/  IMAD.MOV.U32 R12, RZ, RZ, RZ ;  /* 0x000000ffff0c7224 */ /* 0x000fe400078e00ff */
[----:B------:R-:W-:Y:S02]  /*1b750*/  IMAD.MOV.U32 R11, RZ, RZ, 0x1f ;  /* 0x0000001fff0b7424 */ /* 0x000fe400078e00ff */
[----:B------:R-:W-:-:S07]  /*1b760*/  IMAD.MOV.U32 R15, RZ, RZ, -0x1 ;  /* 0xffffffffff0f7424 */ /* 0x000fce00078e00ff */
[----:B-----5:R-:W-:Y:S05]  /*1b770*/  WARPSYNC.COLLECTIVE R15, `(.L_x_14322) ;  /* 0x000000000f087348 */ /* 0x020fea0003c00000 */
[----:B------:R0:W1:Y:S02]  /*1b780*/  SHFL.IDX P6, R14, R13, R12, R11 ;  /* 0x0000000c0d0e7389 */ /* 0x00006400000c000b */
[----:B01---5:R-:W-:Y:S01]  /*1b790*/  ENDCOLLECTIVE ;  /* 0x000000000000791b */ /* 0x023fe20003800000 */
.L_x_14322:
[----:B------:R-:W-:Y:S05]  /*1b7a0*/  BSYNC B0 ;  /* 0x0000000000007941 */ /* 0x000fea0003800000 */
.L_x_14321:
        /* <DEDUP_REMOVED lines=9> */
.L_x_14323:
        /* <DEDUP_REMOVED lines=25> */
.L_x_14324:
        /* <DEDUP_REMOVED lines=8> */
.L_x_14325:
        /* <DEDUP_REMOVED lines=8> */
.L_x_14326:
[----:B------:R-:W-:Y:S02]  /*1bad0*/  IMAD.MOV.U32 R12, RZ, RZ, 0x8 ;  /* 0x00000008ff0c7424 */ /* 0x000fe400078e00ff */
[----:B------:R-:W-:-:S05]  /*1bae0*/  IMAD.MOV.U32 R3, RZ, RZ, R14 ;  /* 0x000000ffff037224 */ /* 0x000fca00078e000e */
[----:B------:R-:W-:-:S05]  /*1baf0*/  SEL R3, R3, RZ, P3 ;  /* 0x000000ff03037207 */ /* 0x000fca0001800000 */
[----:B------:R-:W-:-:S05]  /*1bb00*/  IMAD.IADD R2, R2, 0x1, R3 ;  /* 0x0000000102027824 */ /* 0x000fca00078e0203 */
[----:B------:R-:W-:-:S07]  /*1bb10*/  MOV R13, R2 ;  /* 0x00000002000d7202 */ /* 0x000fce0000000f00 */
[----:B------:R-:W-:Y:S05]  /*1bb20*/  WARPSYNC.COLLECTIVE R15, `(.L_x_14327) ;  /* 0x000000000f087348 */ /* 0x000fea0003c00000 */
[----:B------:R0:W1:Y:S02]  /*1bb30*/  SHFL.UP P6, R14, R13, R12, R11 ;  /* 0x0400000c0d0e7389 */ /* 0x00006400000c000b */
[----:B01----:R-:W-:Y:S01]  /*1bb40*/  ENDCOLLECTIVE ;  /* 0x000000000000791b */ /* 0x003fe20003800000 */
.L_x_14327:
        /* <DEDUP_REMOVED lines=8> */
.L_x_14328:
[----:B------:R-:W-:Y:S01]  /*1bbd0*/  IMAD.MOV.U32 R12, RZ, RZ, 0x1f ;  /* 0x0000001fff0c7424 */ /* 0x000fe200078e00ff */
[----:B------:R-:W-:Y:S01]  /*1bbe0*/  MOV R11, 0x1f ;  /* 0x0000001f000b7802 */ /* 0x000fe20000000f00 */
[----:B------:R-:W-:-:S05]  /*1bbf0*/  IMAD.MOV.U32 R3, RZ, RZ, R14 ;  /* 0x000000ffff037224 */ /* 0x000fca00078e000e */
[----:B------:R-:W-:-:S05]  /*1bc00*/  SEL R3, R3, RZ, P5 ;  /* 0x000000ff03037207 */ /* 0x000fca0002800000 */
[----:B------:R-:W-:-:S04]  /*1bc10*/  IMAD.IADD R2, R2, 0x1, R3 ;  /* 0x0000000102027824 */ /* 0x000fc800078e0203 */
[----:B------:R-:W-:-:S07]  /*1bc20*/  IMAD.MOV.U32 R13, RZ, RZ, R2 ;  /* 0x000000ffff0d7224 */ /* 0x000fce00078e0002 */
[----:B------:R-:W-:Y:S05]  /*1bc30*/  WARPSYNC.COLLECTIVE R15, `(.L_x_14329) ;  /* 0x000000000f087348 */ /* 0x000fea0003c00000 */
[----:B------:R0:W1:Y:S02]  /*1bc40*/  SHFL.IDX P6, R14, R13, R12, R11 ;  /* 0x0000000c0d0e7389 */ /* 0x00006400000c000b */
[----:B01----:R-:W-:Y:S01]  /*1bc50*/  ENDCOLLECTIVE ;  /* 0x000000000000791b */ /* 0x003fe20003800000 */
.L_x_14329:
[----:B------:R-:W-:Y:S01]  /*1bc60*/  IMAD.MOV.U32 R8, RZ, RZ, R14 ;  /* 0x000000ffff087224 */ /* 0x000fe200078e000e */
[----:B------:R-:W-:Y:S06]  /*1bc70*/  BRA `(.L_x_14330) ;  /* 0xffffffbc00287947 */ /* 0x000fec000383ffff */
.L_x_14186:
        /* <DEDUP_REMOVED lines=8> */
.L_x_14332:
[----:B------:R-:W-:Y:S05]  /*1bd00*/  BSYNC B0 ;  /* 0x0000000000007941 */ /* 0x000fea0003800000 */
.L_x_14331:
[----:B------:R-:W-:Y:S01]  /*1bd10*/  IMAD.MOV.U32 R3, RZ, RZ, R14 ;  /* 0x000000ffff037224 */ /* 0x000fe200078e000e */
[----:B------:R-:W-:Y:S01]  /*1bd20*/  MOV R12, 0x2 ;  /* 0x00000002000c7802 */ /* 0x000fe20000000f00 */
[----:B------:R-:W-:Y:S02]  /*1bd30*/  IMAD.MOV.U32 R11, RZ, RZ, RZ ;  /* 0x000000ffff0b7224 */ /* 0x000fe400078e00ff */
[----:B------:R-:W-:Y:S01]  /*1bd40*/  IMAD.MOV.U32 R15, RZ, RZ, -0x1 ;  /* 0xffffffffff0f7424 */ /* 0x000fe200078e00ff */
[----:B------:R-:W-:-:S05]  /*1bd50*/  SEL R3, R3, RZ, P1 ;  /* 0x000000ff03037207 */ /* 0x000fca0000800000 */
[----:B------:R-:W-:-:S04]  /*1bd60*/  IMAD.IADD R2, R2, 0x1, R3 ;  /* 0x0000000102027824 */ /* 0x000fc800078e0203 */
[----:B------:R-:W-:-:S07]  /*1bd70*/  IMAD.MOV.U32 R13, RZ, RZ, R2 ;  /* 0x000000ffff0d7224 */ /* 0x000fce00078e0002 */
[----:B------:R-:W-:Y:S05]  /*1bd80*/  WARPSYNC.COLLECTIVE R15, `(.L_x_14333) ;  /* 0x000000000f087348 */ /* 0x000fea0003c00000 */
[----:B------:R0:W1:Y:S02]  /*1bd90*/  SHFL.UP P6, R14, R13, R12, R11 ;  /* 0x0400000c0d0e7389 */ /* 0x00006400000c000b */
[----:B01----:R-:W-:Y:S01]  /*1bda0*/  ENDCOLLECTIVE ;  /* 0x000000000000791b */ /* 0x003fe20003800000 */
.L_x_14333:
        /* <DEDUP_REMOVED lines=8> */
.L_x_14334:
        /* <DEDUP_REMOVED lines=8> */
.L_x_14335:
        /* <DEDUP_REMOVED lines=8> */
.L_x_14336:
        /* <DEDUP_REMOVED lines=9> */
.L_x_14337:
[----:B------:R-:W-:Y:S01]  /*1bfc0*/  MOV R8, R14 ;  /* 0x0000000e00087202 */ /* 0x000fe20000000f00 */
[----:B------:R-:W-:Y:S06]  /*1bfd0*/  BRA `(.L_x_14338) ;  /* 0xffffffb800f47947 */ /* 0x000fec000383ffff */
.L_x_14188:
[----:B------:R-:W-:Y:S01]  /*1bfe0*/  BSSY B0, `(.L_x_14339) ;  /* 0x0000006000007945 */ /* 0x000fe20003800000 */
[----:B------:R-:W-:Y:S01]  /*1bff0*/  PLOP3.LUT P6, PT, P6, PT, PT, 0x8, 0x0 ;  /* 0x000000000000781c */ /* 0x000fe200037ce170 */
[----:B------:R-:W-:-:S12]  /*1c000*/  IMAD.MOV.U32 R15, RZ, RZ, -0x1 ;  /* 0xffffffffff0f7424 */ /* 0x000fd800078e00ff */
[----:B0----5:R-:W-:Y:S05]  /*1c010*/  WARPSYNC.COLLECTIVE R15, `(.L_x_14340) ;  /* 0x000000000f087348 */ /* 0x021fea0003c00000 */
[----:B------:R-:W-:Y:S01]  /*1c020*/  VOTE.ANY R14, PT, P6 ;  /* 0x00000000000e7806 */ /* 0x000fe200030e0100 */
[----:B0----5:R-:W-:Y:S06]  /*1c030*/  ENDCOLLECTIVE ;  /* 0x000000000000791b */ /* 0x021fec0003800000 */
.L_x_14340:
[----:B------:R-:W-:Y:S05]  /*1c040*/  BSYNC B0 ;  /* 0x0000000000007941 */ /* 0x000fea0003800000 */
.L_x_14339:
        /* <DEDUP_REMOVED lines=9> */
.L_x_14341:
[----:B------:R-:W-:Y:S02]  /*1c0e0*/  IMAD.MOV.U32 R13, RZ, RZ, R7 ;  /* 0x000000ffff0d7224 */ /* 0x000fe400078e0007 */
[----:B------:R-:W-:-:S07]  /*1c0f0*/  IMAD.MOV.U32 R5, RZ, RZ, R14 ;  /* 0x000000ffff057224 */ /* 0x000fce00078e000e */
[----:B------:R-:W-:Y:S05]  /*1c100*/  WARPSYNC.COLLECTIVE R15, `(.L_x_14342) ;  /* 0x000000000f087348 */ /* 0x000fea0003c00000 */
[----:B------:R0:W1:Y:S02]  /*1c110*/  SHFL.IDX P6, R14, R13, R12, R11 ;  /* 0x0000000c0d0e7389 */ /* 0x00006400000c000b */
[----:B01----:R-:W-:Y:S01]  /*1c120*/  ENDCOLLECTIVE ;  /* 0x000000000000791b */ /* 0x003fe20003800000 */
.L_x_14342:
[----:B------:R-:W-:Y:S01]  /*1c130*/  IMAD.MOV.U32 R7, RZ, RZ, R14 ;  /* 0x000000ffff077224 */ /* 0x000fe200078e000e */
[----:B------:R-:W-:Y:S06]  /*1c140*/  BRA `(.L_x_14343) ;  /* 0xffffffb800d47947 */ /* 0x000fec000383ffff */
.L_x_14190:
[----:B------:R-:W-:Y:S01]  /*1c150*/  BSSY B0, `(.L_x_14344) ;  /* 0x0000007000007945 */ /* 0x000fe20003800000 */
[----:B------:R-:W-:Y:S01]  /*1c160*/  MOV R13, R2 ;  /* 0x00000002000d7202 */ /* 0x000fe20000000f00 */
[----:B------:R-:W-:Y:S02]  /*1c170*/  IMAD.MOV.U32 R11, RZ, RZ, 0x1f ;  /* 0x0000001fff0b7424 */ /* 0x000fe400078e00ff */
[----:B------:R-:W-:-:S07]  /*1c180*/  IMAD.MOV.U32 R15, RZ, RZ, -0x1 ;  /* 0xffffffffff0f7424 */ /* 0x000fce00078e00ff */
[----:B0123-5:R-:W-:Y:S05]  /*1c190*/  WARPSYNC.COLLECTIVE R15, `(.L_x_14345) ;  /* 0x000000000f087348 */ /* 0x02ffea0003c00000 */
[----:B------:R4:W0:Y:S02]  /*1c1a0*/  SHFL.IDX P6, R14, R13, R12, R11 ;  /* 0x0000000c0d0e7389 */ /* 0x00082400000c000b */
[----:B012345:R-:W-:Y:S01]  /*1c1b0*/  ENDCOLLECTIVE ;  /* 0x000000000000791b */ /* 0x03ffe20003800000 */
.L_x_14345:
[----:B------:R-:W-:Y:S05]  /*1c1c0*/  BSYNC B0 ;  /* 0x0000000000007941 */ /* 0x000fea0003800000 */
.L_x_14344:
[----:B------:R-:W-:Y:S01]  /*1c1d0*/  IMAD.MOV.U32 R2, RZ, RZ, R14 ;  /* 0x000000ffff027224 */ /* 0x000fe200078e000e */
[----:B------:R-:W-:Y:S06]  /*1c1e0*/  BRA `(.L_x_14346) ;  /* 0xffffffb800c47947 */ /* 0x000fec000383ffff */
.L_x_14194:
[----:B-1----:R1:W3:Y:S02]  /*1c1f0*/  SYNCS.PHASECHK.TRANS64.TRYWAIT P0, [R5+URZ+0x13220], R0 ;  /* 0x01322000050075a7 */ /* 0x0022e4000800017f */
[----:B---3--:R-:W-:Y:S05]  /*1c200*/  @!P0 NANOSLEEP.SYNCS 0x989680 ;  /* 0x009896800000895d */ /* 0x008fea0003900000 */
[----:B------:R-:W3:Y:S02]  /*1c210*/  @!P0 SYNCS.PHASECHK.TRANS64 P0, [R5+URZ+0x13220], R0 ;  /* 0x01322000050085a7 */ /* 0x000ee4000800007f */
[----:B---3--:R-:W-:Y:S05]  /*1c220*/  @!P0 BRA `(.L_x_14194) ;  /* 0xfffffffc00f08947 */ /* 0x008fea000383ffff */
[----:B------:R-:W-:Y:S05]  /*1c230*/  BRA `(.L_x_14347) ;  /* 0xffffffc000287947 */ /* 0x000fea000383ffff */
.L_x_14195:
[----:B------:R-:W3:Y:S01]  /*1c240*/  S2R R2, SR_TID.X ;  /* 0x0000000000027919 */ /* 0x000ee20000002100 */
[----:B------:R-:W-:Y:S01]  /*1c250*/  BSSY B0, `(.L_x_14348) ;  /* 0x000000a000007945 */ /* 0x000fe20003800000 */
[----:B------:R-:W-:Y:S02]  /*1c260*/  IMAD.MOV.U32 R12, RZ, RZ, RZ ;  /* 0x000000ffff0c7224 */ /* 0x000fe400078e00ff */
[----:B0-----:R-:W-:Y:S02]  /*1c270*/  IMAD.MOV.U32 R11, RZ, RZ, 0x1f ;  /* 0x0000001fff0b7424 */ /* 0x001fe400078e00ff */
[----:B------:R-:W-:Y:S01]  /*1c280*/  IMAD.MOV.U32 R15, RZ, RZ, -0x1 ;  /* 0xffffffffff0f7424 */ /* 0x000fe200078e00ff */
[----:B---3--:R-:W-:-:S04]  /*1c290*/  SHF.R.U32.HI R2, RZ, 0x5, R2 ;  /* 0x00000005ff027819 */ /* 0x008fc80000011602 */
[----:B------:R-:W-:-:S05]  /*1c2a0*/  LOP3.LUT R2, R2, 0x3, RZ, 0xc0, !PT ;  /* 0x0000000302027812 */ /* 0x000fca00078ec0ff */
[----:B------:R-:W-:-:S07]  /*1c2b0*/  IMAD.MOV.U32 R13, RZ, RZ, R2 ;  /* 0x000000ffff0d7224 */ /* 0x000fce00078e0002 */
[----:B-12--5:R-:W-:Y:S05]  /*1c2c0*/  WARPSYNC.COLLECTIVE R15, `(.L_x_14349) ;  /* 0x000000000f087348 */ /* 0x026fea0003c00000 */
[----:B------:R0:W3:Y:S02]  /*1c2d0*/  SHFL.IDX P6, R14, R13, R12, R11 ;  /* 0x0000000c0d0e7389 */ /* 0x0000e400000c000b */
[----:B0123-5:R-:W-:Y:S01]  /*1c2e0*/  ENDCOLLECTIVE ;  /* 0x000000000000791b */ /* 0x02ffe20003800000 */
.L_x_14349:
[----:B------:R-:W-:Y:S05]  /*1c2f0*/  BSYNC B0 ;  /* 0x0000000000007941 */ /* 0x000fea0003800000 */
.L_x_14348:
[----:B------:R-:W-:Y:S05]  /*1c300*/  BRA `(.L_x_14350) ;  /* 0xffffffc000107947 */ /* 0x000fea000383ffff */
.L_x_14196:
[----:B------:R-:W-:Y:S01]  /*1c310*/  BSSY B0, `(.L_x_14351) ;  /* 0x0000006000007945 */ /* 0x000fe20003800000 */
[----:B------:R-:W-:-:S07]  /*1c320*/  IMAD.MOV.U32 R15, RZ, RZ, -0x1 ;  /* 0xffffffffff0f7424 */ /* 0x000fce00078e00ff */
[----:B012--5:R-:W-:Y:S05]  /*1c330*/  WARPSYNC.COLLECTIVE R15, `(.L_x_14352) ;  /* 0x000000000f0c7348 */ /* 0x027fea0003c00000 */
[----:B------:R-:W-:Y:S02]  /*1c340*/  ELECT P6, UR62, PT ;  /* 0x00000000003e782f */ /* 0x000fe400038c0000 */
[----:B------:R-:W-:Y:S01]  /*1c350*/  MOV R14, UR62 ;  /* 0x0000003e000e7c02 */ /* 0x000fe20008000f00 */
[----:B012--5:R-:W-:Y:S10]  /*1c360*/  ENDCOLLECTIVE ;  /* 0x000000000000791b */ /* 0x027ff40003800000 */
.L_x_14352:
[----:B------:R-:W-:Y:S05]  /*1c370*/  BSYNC B0 ;  /* 0x0000000000007941 */ /* 0x000fea0003800000 */
.L_x_14351:
[----:B------:R-:W-:Y:S05]  /*1c380*/  BRA `(.L_x_14353) ;  /* 0xffffffc000047947 */ /* 0x000fea000383ffff */
.L_x_14198:
[----:B-1----:R1:W3:Y:S02]  /*1c390*/  SYNCS.PHASECHK.TRANS64.TRYWAIT P1, [R4+URZ+0x13240], R3 ;  /* 0x01324003040075a7 */ /* 0x0022e4000802017f */
[----:B---3--:R-:W-:Y:S05]  /*1c3a0*/  @!P1 NANOSLEEP.SYNCS 0x989680 ;  /* 0x009896800000995d */ /* 0x008fea0003900000 */
[----:B------:R-:W3:Y:S02]  /*1c3b0*/  @!P1 SYNCS.PHASECHK.TRANS64 P1, [R4+URZ+0x13240], R3 ;  /* 0x01324003040095a7 */ /* 0x000ee4000802007f */
[----:B---3--:R-:W-:Y:S05]  /*1c3c0*/  @!P1 BRA `(.L_x_14198) ;  /* 0xfffffffc00f09947 */ /* 0x008fea000383ffff */
[----:B------:R-:W-:Y:S05]  /*1c3d0*/  BRA `(.L_x_14354) ;  /* 0xffffffc0002c7947 */ /* 0x000fea000383ffff */
.L_x_14200:
[----:B0-----:R0:W2:Y:S02]  /*1c3e0*/  SYNCS.PHASECHK.TRANS64.TRYWAIT P1, [R5+URZ+0x13240], R0 ;  /* 0x01324000050075a7 */ /* 0x0010a4000802017f */
[----:B--2---:R-:W-:Y:S05]  /*1c3f0*/  @!P1 NANOSLEEP.SYNCS 0x989680 ;  /* 0x009896800000995d */ /* 0x004fea0003900000 */
[----:B------:R-:W2:Y:S02]  /*1c400*/  @!P1 SYNCS.PHASECHK.TRANS64 P1, [R5+URZ+0x13240], R0 ;  /* 0x01324000050095a7 */ /* 0x000ea4000802007f */
[----:B--2---:R-:W-:Y:S05]  /*1c410*/  @!P1 BRA `(.L_x_14200) ;  /* 0xfffffffc00f09947 */ /* 0x004fea000383ffff */
[----:B------:R-:W-:Y:S05]  /*1c420*/  BRA `(.L_x_14355) ;  /* 0xffffffc0003c7947 */ /* 0x000fea000383ffff */
.L_x_14202:
[----:B--2---:R2:W3:Y:S02]  /*1c430*/  SYNCS.PHASECHK.TRANS64.TRYWAIT P1, [R4+URZ+0x13260], R3 ;  /* 0x01326003040075a7 */ /* 0x0044e4000802017f */
[----:B---3--:R-:W-:Y:S05]  /*1c440*/  @!P1 NANOSLEEP.SYNCS 0x989680 ;  /* 0x009896800000995d */ /* 0x008fea0003900000 */
[----:B------:R-:W3:Y:S02]  /*1c450*/  @!P1 SYNCS.PHASECHK.TRANS64 P1, [R4+URZ+0x13260], R3 ;  /* 0x01326003040095a7 */ /* 0x000ee4000802007f */
[----:B---3--:R-:W-:Y:S05]  /*1c460*/  @!P1 BRA `(.L_x_14202) ;  /* 0xfffffffc00f09947 */ /* 0x008fea000383ffff */
[----:B------:R-:W-:Y:S05]  /*1c470*/  BRA `(.L_x_14356) ;  /* 0xffffffc000387947 */ /* 0x000fea000383ffff */
.L_x_14204:
[----:B---3--:R3:W4:Y:S02]  /*1c480*/  SYNCS.PHASECHK.TRANS64.TRYWAIT P1, [R5+URZ+0x13260], R0 ;  /* 0x01326000050075a7 */ /* 0x008724000802017f */
[----:B----4-:R-:W-:Y:S05]  /*1c490*/  @!P1 NANOSLEEP.SYNCS 0x989680 ;  /* 0x009896800000995d */ /* 0x010fea0003900000 */
[----:B------:R-:W4:Y:S02]  /*1c4a0*/  @!P1 SYNCS.PHASECHK.TRANS64 P1, [R5+URZ+0x13260], R0 ;  /* 0x01326000050095a7 */ /* 0x000f24000802007f */
[----:B----4-:R-:W-:Y:S05]  /*1c4b0*/  @!P1 BRA `(.L_x_14204) ;  /* 0xfffffffc00f09947 */ /* 0x010fea000383ffff */
[----:B------:R-:W-:Y:S05]  /*1c4c0*/  BRA `(.L_x_14357) ;  /* 0xffffffc000347947 */ /* 0x000fea000383ffff */
.L_x_14206:
[----:B----4-:R4:W0:Y:S02]  /*1c4d0*/  SYNCS.PHASECHK.TRANS64.TRYWAIT P1, [R4+URZ+0x13280], R3 ;  /* 0x01328003040075a7 */ /* 0x010824000802017f */
[----:B0-----:R-:W-:Y:S05]  /*1c4e0*/  @!P1 NANOSLEEP.SYNCS 0x989680 ;  /* 0x009896800000995d */ /* 0x001fea0003900000 */
[----:B------:R-:W0:Y:S02]  /*1c4f0*/  @!P1 SYNCS.PHASECHK.TRANS64 P1, [R4+URZ+0x13280], R3 ;  /* 0x01328003040095a7 */ /* 0x000e24000802007f */
[----:B0-----:R-:W-:Y:S05]  /*1c500*/  @!P1 BRA `(.L_x_14206) ;  /* 0xfffffffc00f09947 */ /* 0x001fea000383ffff */
[----:B------:R-:W-:Y:S05]  /*1c510*/  BRA `(.L_x_14358) ;  /* 0xffffffc000307947 */ /* 0x000fea000383ffff */
.L_x_14359:
        /* <DEDUP_REMOVED lines=14> */
.L_x_16304:


//--------------------- .text._ZN7cutlass13device_kernelIN5flash11enable_sm90INS1_16FlashAttnFwdSm90INS1_25CollectiveMainloopFwdSm90ILi2EN4cute5tupleIJNS5_1CILi1EEES8_S8_EEENS6_IJNS7_ILi192EEENS7_ILi160EEENS7_ILi64EEEEEELi64ENS_12float_e4m3_tEfNS_4arch4Sm90ELb0ELb1ELb0ELb0ELb1ELb0ELb0ELb1ELb1ELb1ELb1ELb0EEENS1_21CollectiveEpilogueFwdINS6_IJSA_SC_SB_EEES9_NS_10bfloat16_tESG_Li384ELb0ELb1ELb1ELb1EEENS1_19SingleTileSchedulerILb0ELb1ELb1ELi192EEEEEEEEEvNT_6ParamsE --------------------------
	.section	.text._ZN7cutlass13device_kernelIN5flash11enable_sm90INS1_16FlashAttnFwdSm90INS1_25CollectiveMainloopFwdSm90ILi2EN4cute5tupleIJNS5_1CILi1EEES8_S8_EEENS6_IJNS7_ILi192EEENS7_ILi160EEENS7_ILi64EEEEEELi64ENS_12float_e4m3_tEfNS_4arch4Sm90ELb0ELb1ELb0ELb0ELb1ELb0ELb0ELb1ELb1ELb1ELb1ELb0EEENS1_21CollectiveEpilogueFwdINS6_IJSA_SC_SB_EEES9_NS_10bfloat16_tESG_Li384ELb0ELb1ELb1ELb1EEENS1_19SingleTileSchedulerILb0ELb1ELb1ELi192EEEEEEEEEvNT_6ParamsE,"ax",@progbits
	.align	128
.text._ZN7cutlass13device_kernelIN5flash11enable_sm90INS1_16FlashAttnFwdSm90INS1_25CollectiveMainloopFwdSm90ILi2EN4cute5tupleIJNS5_1CILi1EEES8_S8_EEENS6_IJNS7_ILi192EEENS7_ILi160EEENS7_ILi64EEEEEELi64ENS_12float_e4m3_tEfNS_4arch4Sm90ELb0ELb1ELb0ELb0ELb1ELb0ELb0ELb1ELb1ELb1ELb1ELb0EEENS1_21CollectiveEpilogueFwdINS6_IJSA_SC_SB_EEES9_NS_10bfloat16_tESG_Li384ELb0ELb1ELb1ELb1EEENS1_19SingleTileSchedulerILb0ELb1ELb1ELi192EEEEEEEEEvNT_6ParamsE:
        .type           _ZN7cutlass13device_kernelIN5flash11enable_sm90INS1_16FlashAttnFwdSm90INS1_25CollectiveMainloopFwdSm90ILi2EN4cute5tupleIJNS5_1CILi1EEES8_S8_EEENS6_IJNS7_ILi192EEENS7_ILi160EEENS7_ILi64EEEEEELi64ENS_12float_e4m3_tEfNS_4arch4Sm90ELb0ELb1ELb0ELb0ELb1ELb0ELb0ELb1ELb1ELb1ELb1ELb0EEENS1_21CollectiveEpilogueFwdINS6_IJSA_SC_SB_EEES9_NS_10bfloat16_tESG_Li384ELb0ELb1ELb1ELb1EEENS1_19SingleTileSchedulerILb0ELb1ELb1ELi192EEEEEEEEEvNT_6ParamsE,@function
        .size           _ZN7cutlass13device_kernelIN5flash11enable_sm90INS1_16FlashAttnFwdSm90INS1_25CollectiveMainloopFwdSm90ILi2EN4cute5tupleIJNS5_1CILi1EEES8_S8_EEENS6_IJNS7_ILi192EEENS7_ILi160EEENS7_ILi64EEEEEELi64ENS_12float_e4m3_tEfNS_4arch4Sm90ELb0ELb1ELb0ELb0ELb1ELb0ELb0ELb1ELb1ELb1ELb1ELb0EEENS1_21CollectiveEpilogueFwdINS6_IJSA_SC_SB_EEES9_NS_10bfloat16_tESG_Li384ELb0ELb1ELb1ELb1EEENS1_19SingleTileSchedulerILb0ELb1ELb1ELi192EEEEEEEEEvNT_6ParamsE,(.L_x_16305 - _ZN7cutlass13device_kernelIN5flash11enable_sm90INS1_16FlashAttnFwdSm90INS1_25CollectiveMainloopFwdSm90ILi2EN4cute5tupleIJNS5_1CILi1EEES8_S8_EEENS6_IJNS7_ILi192EEENS7_ILi160EEENS7_ILi64EEEEEELi64ENS_12float_e4m3_tEfNS_4arch4Sm90ELb0ELb1ELb0ELb0ELb1ELb0ELb0ELb1ELb1ELb1ELb1ELb0EEENS1_21CollectiveEpilogueFwdINS6_IJSA_SC_SB_EEES9_NS_10bfloat16_tESG_Li384ELb0ELb1ELb1ELb1EEENS1_19SingleTileSchedulerILb0ELb1ELb1ELi192EEEEEEEEEvNT_6ParamsE)
        .other          _ZN7cutlass13device_kernelIN5flash11enable_sm90INS1_16FlashAttnFwdSm90INS1_25CollectiveMainloopFwdSm90ILi2EN4cute5tupleIJNS5_1CILi1EEES8_S8_EEENS6_IJNS7_ILi192EEENS7_ILi160EEENS7_ILi64EEEEEELi64ENS_12float_e4m3_tEfNS_4arch4Sm90ELb0ELb1ELb0ELb0ELb1ELb0ELb0ELb1ELb1ELb1ELb1ELb0EEENS1_21CollectiveEpilogueFwdINS6_IJSA_SC_SB_EEES9_NS_10bfloat16_tESG_Li384ELb0ELb1ELb1ELb1EEENS1_19SingleTileSchedulerILb0ELb1ELb1ELi192EEEEEEEEEvNT_6ParamsE,@"STO_CUDA_ENTRY STV_DEFAULT"
_ZN7cutlass13device_kernelIN5flash11enable_sm90INS1_16FlashAttnFwdSm90INS1_25CollectiveMainloopFwdSm90ILi2EN4cute5tupleIJNS5_1CILi1EEES8_S8_EEENS6_IJNS7_ILi192EEENS7_ILi160EEENS7_ILi64EEEEEELi64ENS_12float_e4m3_tEfNS_4arch4Sm90ELb0ELb1ELb0ELb0ELb1ELb0ELb0ELb1ELb1ELb1ELb1ELb0EEENS1_21CollectiveEpilogueFwdINS6_IJSA_SC_SB_EEES9_NS_10bfloat16_tESG_Li384ELb0ELb1ELb1ELb1EEENS1_19SingleTileSchedulerILb0ELb1ELb1ELi192EEEEEEEEEvNT_6ParamsE:
        /* <DEDUP_REMOVED lines=45> */
.L_x_14360:
        /* <DEDUP_REMOVED lines=22> */
.L_x_14361:
        /* <DEDUP_REMOVED lines=18> */
.L_x_14362:
        /* <DEDUP_REMOVED lines=22> */
.L_x_14363:
        /* <DEDUP_REMOVED lines=23> */
.L_x_14364:
        /* <DEDUP_REMOVED lines=9> */
.L_x_14367:
        /* <DEDUP_REMOVED lines=81> */
[----:B----4-:R-:W-:Y:S01]  /*0dc0*/  UIMAD UR49, UR49, 0xc0, URZ ;  /* 0x000000c0313178a4 */ /* 0x010fe2000f8e023f */
        /* <DEDUP_REMOVED lines=24> */
.L_x_14370:
[----:B------:R-:W-:-:S11]  /*0f50*/  UISETP.NE.AND UP0, UPT, UR7, 0x1, UPT ;  /* 0x000000010700788c */ /* 0x000fd6000bf05270 */
[----:B------:R-:W-:Y:S02]  /*0f60*/  @UP0 ULDC.64 UR10, c[0x0][0x9e8] ;  /* 0x00027a00000a0ab9 */ /* 0x000fe40000000a00 */
[----:B------:R-:W-:-:S04]  /*0f70*/  UIMAD.WIDE.U32 UR8, UR5, UR10, URZ ;  /* 0x0000000a050872a5 */ /* 0x000fc8000f8e003f */
[----:B------:R-:W-:-:S12]  /*0f80*/  @UP0 USHF.R.U32.HI UR5, URZ, UR11, UR9 ;  /* 0x0000000b3f050299 */ /* 0x000fd80008011609 */
.L_x_14371:
[----:B------:R-:W-:-:S06]  /*0f90*/  UIMAD UR5, UR5, UR7, UR7 ;  /* 0x00000007050572a4 */ /* 0x000fcc000f8e0207 */
[----:B------:R-:W-:-:S07]  /*0fa0*/  VIMNMX R0, R0, UR5, PT ;  /* 0x0000000500007c48 */ /* 0x000fce000bfe0100 */
.L_x_14369:
        /* <DEDUP_REMOVED lines=33> */
.L_x_14373:
[----:B------:R-:W-:-:S11]  /*11c0*/  UISETP.NE.AND UP0, UPT, UR7, 0x1, UPT ;  /* 0x000000010700788c */ /* 0x000fd6000bf05270 */
[----:B------:R-:W-:Y:S02]  /*11d0*/  @UP0 ULDC.64 UR10, c[0x0][0x9e8] ;  /* 0x00027a00000a0ab9 */ /* 0x000fe40000000a00 */
[----:B------:R-:W-:-:S04]  /*11e0*/  UIMAD.WIDE.U32 UR8, UR5, UR10, URZ ;  /* 0x0000000a050872a5 */ /* 0x000fc8000f8e003f */
[----:B------:R-:W-:-:S12]  /*11f0*/  @UP0 USHF.R.U32.HI UR5, URZ, UR11, UR9 ;  /* 0x0000000b3f050299 */ /* 0x000fd80008011609 */
.L_x_14374:
[----:B------:R-:W-:-:S04]  /*1200*/  UIMAD UR5, UR5, UR7, URZ ;  /* 0x00000007050572a4 */ /* 0x000fc8000f8e023f */
[----:B------:R-:W-:-:S04]  /*1210*/  UISETP.LT.AND UP0, UPT, UR6, UR5, UPT ;  /* 0x000000050600728c */ /* 0x000fc8000bf01270 */
[----:B------:R-:W-:-:S12]  /*1220*/  USEL UR6, UR6, UR5, !UP0 ;  /* 0x0000000506067287 */ /* 0x000fd8000c000000 */
.L_x_14372:
        /* <DEDUP_REMOVED lines=47> */
.L_x_14375:
        /* <DEDUP_REMOVED lines=24> */
[----:B------:R-:W-:Y:S01]  /*16a0*/  SHF.R.S32.HI R23, RZ, 0x1f, R22 ;  /* 0x0000001fff177819 */ /* 0x000fe20000011416 */
[----:B------:R-:W0:Y:S01]  /*16b0*/  S2UR UR52, SR_CgaCtaId ;  /* 0x00000000003479c3 */ /* 0x000e220000008800 */
[----:B------:R-:W-:Y:S01]  /*16c0*/  UMOV UR47, 0x400 ;  /* 0x00000400002f7882 */ /* 0x000fe20000000000 */
[----:B------:R-:W-:Y:S01]  /*16d0*/  UMOV UR37, 0x80000020 ;  /* 0x8000002000257882 */ /* 0x000fe20000000000 */
        /* <DEDUP_REMOVED lines=14> */
[----:B------:R-:W-:-:S07]  /*17c0*/  ULOP3.LUT UR53, UR5, 0x10000, URZ, 0xfc, !UPT ;  /* 0x0001000005357892 */ /* 0x000fce000f8efc3f */
[----:B------:R-:W-:Y:S01]  /*17d0*/  UMOV UR36, UR53 ;  /* 0x0000003500247c82 */ /* 0x000fe20008000000 */
        /* <DEDUP_REMOVED lines=17> */
.L_x_14377:
[----:B------:R-:W-:-:S04]  /*18f0*/  SHF.L.U32 R0, RZ, 0x1f, RZ ;  /* 0x0000001fff007819 */ /* 0x000fc800000006ff */
[----:B------:R-:W0:Y:S02]  /*1900*/  SYNCS.PHASECHK.TRANS64.TRYWAIT P0, [UR47+0x12400], R0 ;  /* 0x01240000ff0075a7 */ /* 0x000e24000800016f */
[----:B0-----:R-:W-:Y:S05]  /*1910*/  @!P0 BRA `(.L_x_14378) ;  /* 0x0000015000ac8947 */ /* 0x001fea0003800000 */
.L_x_14522:
[----:B------:R-:W-:-:S06]  /*1920*/  ULOP3.LUT UR4, UR40, 0x1, URZ, 0xfc, !UPT ;  /* 0x0000000128047892 */ /* 0x000fcc000f8efc3f */
[----:B------:R-:W-:-:S05]  /*1930*/  IMAD.U32 R2, RZ, RZ, UR4 ;  /* 0x00000004ff027e24 */ /* 0x000fca000f8e00ff */
[----:B------:R-:W-:-:S13]  /*1940*/  ISETP.NE.AND P0, PT, R2, 0x3, PT ;  /* 0x000000030200780c */ /* 0x000fda0003f05270 */
[----:B------:R-:W-:Y:S05]  /*1950*/  @!P0 BRA `(.L_x_14379) ;  /* 0x0000000000048947 */ /* 0x000fea0003800000 */
[----:B------:R-:W-:Y:S01]  /*1960*/  BPT.TRAP 0x1 ;  /* 0x000000040000795c */ /* 0x000fe20000300000 */
.L_x_14379:
[----:B------:R1:W2:Y:S01]  /*1970*/  SYNCS.PHASECHK.TRANS64.TRYWAIT P1, [UR47+0x12430], R0 ;  /* 0x01243000ff0075a7 */ /* 0x0002a2000802016f */
[----:B------:R-:W-:Y:S05]  /*1980*/  @!P0 BRA `(.L_x_14380) ;  /* 0x0000000000048947 */ /* 0x000fea0003800000 */
[----:B------:R-:W-:Y:S01]  /*1990*/  BPT.TRAP 0x1 ;  /* 0x000000040000795c */ /* 0x000fe20000300000 */
.L_x_14380:
[----:B--2---:R-:W-:Y:S05]  /*19a0*/  @P1 BRA `(.L_x_14381) ;  /* 0x0000000000081947 */ /* 0x004fea0003800000 */
[----:B------:R-:W2:Y:S02]  /*19b0*/  SYNCS.PHASECHK.TRANS64.TRYWAIT P1, [UR47+0x12430], R0 ;  /* 0x01243000ff0075a7 */ /* 0x000ea4000802016f */
[----:B--2---:R-:W-:Y:S05]  /*19c0*/  @!P1 BRA `(.L_x_14382) ;  /* 0x0000015000989947 */ /* 0x004fea0003800000 */
.L_x_14381:
[----:B------:R-:W-:Y:S05]  /*19d0*/  WARPSYNC.ALL ;  /* 0x0000000000007948 */ /* 0x000fea0003800000 */
[----:B------:R-:W-:Y:S01]  /*19e0*/  UIADD3 UR4, UR47, 0xd200, URZ ;  /* 0x0000d2002f047890 */ /* 0x000fe2000fffe03f */
[----:B------:R-:W-:Y:S01]  /*19f0*/  WARPGROUP.ARRIVE ;  /* 0x00000000000079c5 */ /* 0x000fe20000000000 */
[----:B------:R-:W-:Y:S01]  /*1a00*/  UMOV UR5, UR37 ;  /* 0x0000002500057c82 */ /* 0x000fe20008000000 */
[----:B------:R-:W-:Y:S01]  /*1a10*/  UMOV UR7, 0x80000020 ;  /* 0x8000002000077882 */ /* 0x000fe20000000000 */
[----:B------:R-:W-:Y:S01]  /*1a20*/  USHF.R.U32.HI UR4, URZ, 0x4, UR4 ;  /* 0x000000043f047899 */ /* 0x000fe20008011604 */
[----:B------:R-:W-:Y:S01]  /*1a30*/  UMOV UR39, 0x80000020 ;  /* 0x8000002000277882 */ /* 0x000fe20000000000 */
[----:B------:R-:W-:-:S02]  /*1a40*/  UMOV UR8, UR36 ;  /* 0x0000002400087c82 */ /* 0x000fc40008000000 */
[----:B------:R-:W-:Y:S01]  /*1a50*/  ULOP3.LUT UR4, UR4, 0x3fff, URZ, 0xc0, !UPT ;  /* 0x00003fff04047892 */ /* 0x000fe2000f8ec03f */
[----:B------:R-:W-:Y:S01]  /*1a60*/  UMOV UR9, UR37 ;  /* 0x0000002500097c82 */ /* 0x000fe20008000000 */
[----:B------:R-:W-:Y:S02]  /*1a70*/  UMOV UR11, 0x80000020 ;  /* 0x80000020000b7882 */ /* 0x000fe40000000000 */
[----:B------:R-:W-:Y:S01]  /*1a80*/  ULOP3.LUT UR6, UR4, 0x10000, URZ, 0xfc, !UPT ;  /* 0x0001000004067892 */ /* 0x000fe2000f8efc3f */
[----:B------:R-:W-:Y:S02]  /*1a90*/  UMOV UR15, 0x80000020 ;  /* 0x80000020000f7882 */ /* 0x000fe40000000000 */
[----:B------:R-:W-:Y:S01]  /*1aa0*/  UMOV UR4, UR36 ;  /* 0x0000002400047c82 */ /* 0x000fe20008000000 */
[----:B------:R-:W-:Y:S02]  /*1ab0*/  UIADD3 UR38, UR6, 0x80, URZ ;  /* 0x0000008006267890 */ /* 0x000fe4000fffe03f */
[----:B------:R-:W-:-:S02]  /*1ac0*/  UIADD3 UR10, UR6, 0x100, URZ ;  /* 0x00000100060a7890 */ /* 0x000fc4000fffe03f */
[----:B------:R-:W-:Y:S02]  /*1ad0*/  UIADD3 UR14, UR6, 0x82, URZ ;  /* 0x00000082060e7890 */ /* 0x000fe4000fffe03f */
[----:B------:R-:W-:Y:S01]  /*1ae0*/  QGMMA.64x32x32.F32.E4M3.E4M3 R88, gdesc[UR4], RZ, !UPT, gsb0 ;  /* 0x00600000045879f3 */ /* 0x000fe2000c0008ff */
[----:B------:R-:W-:Y:S02]  /*1af0*/  UIADD3 UR4, UR6, 0x180, URZ ;  /* 0x0000018006047890 */ /* 0x000fe4000fffe03f */
[----:B------:R-:W-:Y:S02]  /*1b00*/  UIADD3 UR5, UR6, 0x200, URZ ;  /* 0x0000020006057890 */ /* 0x000fe4000fffe03f */
[----:B------:R-:W-:Y:S01]  /*1b10*/  UIADD3 UR18, UR6, 0x102, URZ ;  /* 0x0000010206127890 */ /* 0x000fe2000fffe03f */
        /* <DEDUP_REMOVED lines=16> */
[----:B------:R-:W-:Y:S01]  /*1c20*/  UMOV UR16, UR8 ;  /* 0x0000000800107c82 */ /* 0x000fe20008000000 */
[----:B------:R-:W-:Y:S01]  /*1c30*/  UMOV UR17, UR9 ;  /* 0x0000000900117c82 */ /* 0x000fe20008000000 */
[----:B------:R-:W-:-:S02]  /*1c40*/  WARPGROUP.DEPBAR.LE gsb0, 0x0 ;  /* 0x00008000000079c5 */ /* 0x000fc40000010000 */
[----:B------:R-:W-:-:S06]  /*1c50*/  WARPGROUP.ARRIVE ;  /* 0x00000000000079c5 */ /* 0x000fcc0000000000 */
[----:B------:R-:W-:Y:S01]  /*1c60*/  QGMMA.64x32x32.F32.E4M3.E4M3 R40, gdesc[UR36], RZ, !UPT, gsb0 ;  /* 0x00600000242879f3 */ /* 0x000fe2000c0008ff */
[----:B------:R-:W-:Y:S01]  /*1c70*/  UMOV UR38, UR5 ;  /* 0x0000000500267c82 */ /* 0x000fe20008000000 */
[----:B------:R-:W-:Y:S01]  /*1c80*/  UMOV UR39, 0x80000020 ;  /* 0x8000002000277882 */ /* 0x000fe20000000000 */
        /* <DEDUP_REMOVED lines=25> */
.L_x_14383:
[----:B0-----:R-:W-:Y:S01]  /*1e20*/  LOP3.LUT R3, R104, 0xffffff80, RZ, 0xc0, !PT ;  /* 0xffffff8068037812 */ /* 0x001fe200078ec0ff */
[----:B------:R-:W-:Y:S01]  /*1e30*/  IMAD.HI R6, R105, 0x55555556, RZ ;  /* 0x5555555669067827 */ /* 0x000fe200078e02ff */
[----:B------:R-:W-:Y:S01]  /*1e40*/  LEA.HI R23, R23, R22, RZ, 0x2 ;  /* 0x0000001617177211 */ /* 0x000fe200078f10ff */
[----:B------:R-:W-:Y:S02]  /*1e50*/  UISETP.NE.AND UP1, UPT, UR45, URZ, UPT ;  /* 0x0000003f2d00728c */ /* 0x000fe4000bf25270 */
[----:B------:R-:W-:Y:S01]  /*1e60*/  IMAD.IADD R3, R22, 0x1, -R3 ;  /* 0x0000000116037824 */ /* 0x000fe200078e0a03 */
[----:B------:R-:W-:Y:S01]  /*1e70*/  LOP3.LUT R23, R23, 0xfffffffc, RZ, 0xc0, !PT ;  /* 0xfffffffc17177812 */ /* 0x000fe200078ec0ff */
[----:B------:R-:W-:Y:S01]  /*1e80*/  IMAD.MOV.U32 R9, RZ, RZ, -0xa0 ;  /* 0xffffff60ff097424 */ /* 0x000fe200078e00ff */
[----:B------:R-:W-:Y:S01]  /*1e90*/  LEA.HI R6, R6, R6, RZ, 0x1 ;  /* 0x0000000606067211 */ /* 0x000fe200078f08ff */
[----:B------:R-:W-:Y:S01]  /*1ea0*/  UISETP.NE.AND UP0, UPT, UR48, URZ, UPT ;  /* 0x0000003f3000728c */ /* 0x000fe2000bf05270 */
        /* <DEDUP_REMOVED lines=11> */
[----:B------:R-:W-:Y:S01]  /*1f60*/  ULDC UR20, c[0x0][0x9dc] ;  /* 0x0002770000147ab9 */ /* 0x000fe20000000800 */
[----:B------:R-:W-:Y:S01]  /*1f70*/  SHF.R.S32.HI R4, RZ, 0x5, R4 ;  /* 0x00000005ff047819 */ /* 0x000fe20000011404 */
[----:B------:R-:W-:Y:S01]  /*1f80*/  ULOP3.LUT UR20, URZ, UR20, URZ, 0x33, !UPT ;  /* 0x000000143f147292 */ /* 0x000fe2000f8e333f */
[----:B------:R-:W-:Y:S01]  /*1f90*/  LEA.HI R5, R5, R0, RZ, 0x3 ;  /* 0x0000000005057211 */ /* 0x000fe200078f18ff */
[----:B------:R-:W-:Y:S01]  /*1fa0*/  ULDC UR10, c[0x0][0x9e0] ;  /* 0x00027800000a7ab9 */ /* 0x000fe20000000800 */
[----:B------:R-:W-:-:S02]  /*1fb0*/  LEA.HI R7, R23, R23, RZ, 0x1 ;  /* 0x0000001717077211 */ /* 0x000fc400078f08ff */
[----:B------:R-:W-:Y:S02]  /*1fc0*/  LEA R8, R4, UR49, 0x4 ;  /* 0x0000003104087c11 */ /* 0x000fe4000f8e20ff */
[----:B------:R-:W-:Y:S02]  /*1fd0*/  LOP3.LUT R5, R5, 0xfffffff8, RZ, 0xc0, !PT ;  /* 0xfffffff805057812 */ /* 0x000fe400078ec0ff */
[----:B------:R-:W-:Y:S02]  /*1fe0*/  LOP3.LUT R4, R7, 0x1ffffffe, RZ, 0xc0, !PT ;  /* 0x1ffffffe07047812 */ /* 0x000fe400078ec0ff */
[----:B------:R-:W-:Y:S02]  /*1ff0*/  IADD3 R5, R8, R0, -R5 ;  /* 0x0000000008057210 */ /* 0x000fe40007ffe805 */
[----:B------:R-:W-:Y:S01]  /*2000*/  PLOP3.LUT P2, PT, PT, PT, UP1, 0x80, 0x0 ;  /* 0x000000000000781c */ /* 0x000fe20003f4f018 */
[----:B------:R-:W-:Y:S01]  /*2010*/  IMAD.IADD R4, R23, 0x1, -R4 ;  /* 0x0000000117047824 */ /* 0x000fe200078e0a04 */
[----:B------:R-:W-:Y:S01]  /*2020*/  LOP3.LUT R2, R2, 0x7ffffffc, RZ, 0xc0, !PT ;  /* 0x7ffffffc02027812 */ /* 0x000fe200078ec0ff */
[----:B------:R-:W-:-:S04]  /*2030*/  IMAD R5, R6, 0x40, R5 ;  /* 0x0000004006057824 */ /* 0x000fc800078e0205 */
[----:B------:R-:W-:Y:S02]  /*2040*/  IMAD R6, R4, 0x8, R5 ;  /* 0x0000000804067824 */ /* 0x000fe400078e0205 */
[----:B------:R-:W-:Y:S02]  /*2050*/  IMAD.IADD R7, R3, 0x1, -R2 ;  /* 0x0000000103077824 */ /* 0x000fe400078e0a02 */
[----:B------:R-:W-:Y:S01]  /*2060*/  @P1 IMAD.HI.U32 R0, R6, UR4, RZ ;  /* 0x0000000406001c27 */ /* 0x000fe2000f8e00ff */
[----:B------:R-:W-:Y:S01]  /*2070*/  UIADD3 UR4, UR47, 0x12440, URZ ;  /* 0x000124402f047890 */ /* 0x000fe2000fffe03f */
[----:B------:R-:W-:Y:S02]  /*2080*/  PLOP3.LUT P1, PT, PT, PT, UP0, 0x40, 0x0 ;  /* 0x000000000000781c */ /* 0x000fe40003f2e808 */
[----:B------:R-:W-:Y:S01]  /*2090*/  IMAD.MOV.U32 R5, RZ, RZ, R6 ;  /* 0x000000ffff057224 */ /* 0x000fe200078e0006 */
[----:B------:R-:W-:Y:S01]  /*20a0*/  @P2 SHF.R.U32.HI R5, RZ, UR5, R0 ;  /* 0x00000005ff052c19 */ /* 0x000fe20008011600 */
[C---:B------:R-:W-:Y:S01]  /*20b0*/  IMAD R2, R18.reuse, R9, 0xa1 ;  /* 0x000000a112027424 */ /* 0x040fe200078e0209 */
[----:B------:R-:W-:Y:S01]  /*20c0*/  UPRMT UR4, UR52, 0x654, UR4 ;  /* 0x0000065434047896 */ /* 0x000fe20008000004 */
[----:B------:R-:W-:-:S02]  /*20d0*/  IMAD R0, R18, -0xa0, R17 ;  /* 0xffffff6012007824 */ /* 0x000fc400078e0211 */
[----:B------:R-:W0:Y:S01]  /*20e0*/  SHFL.IDX PT, R13, R5, RZ, 0x1c1f ;  /* 0x001c1fff050d7589 */ /* 0x000e2200000e0000 */
[C---:B------:R-:W-:Y:S02]  /*20f0*/  IMAD R4, R7.reuse, -0x2, R2 ;  /* 0xfffffffe07047824 */ /* 0x040fe400078e0202 */
[----:B------:R-:W-:Y:S02]  /*2100*/  VIADD R0, R0, 0xa0 ;  /* 0x000000a000007836 */ /* 0x000fe40000000000 */
[----:B------:R-:W-:Y:S01]  /*2110*/  VIADD R12, R2, 0xffffffff ;  /* 0xffffffff020c7836 */ /* 0x000fe20000000000 */
[C---:B------:R-:W-:Y:S01]  /*2120*/  IADD3 R3, R4.reuse, -UR17, R17 ;  /* 0x8000001104037c10 */ /* 0x040fe2000fffe011 */
[----:B------:R-:W-:Y:S01]  /*2130*/  IMAD R11, R7, -0x2, R0 ;  /* 0xfffffffe070b7824 */ /* 0x000fe200078e0200 */
[----:B------:R-:W-:Y:S01]  /*2140*/  SYNCS.ARRIVE.TRANS64.RED.A1T0 RZ, [UR4], RZ ;  /* 0x000000ffffff79a7 */ /* 0x000fe20008100404 */
[----:B------:R-:W-:Y:S02]  /*2150*/  VIADD R4, R4, 0xffffffff ;  /* 0xffffffff04047836 */ /* 0x000fe40000000000 */
[----:B------:R-:W-:-:S02]  /*2160*/  VIADD R10, R3, UR10 ;  /* 0x0000000a030a7c36 */ /* 0x000fc40008000000 */
        /* <DEDUP_REMOVED lines=17> */
.L_x_14386:
[----:B------:R-:W-:Y:S02]  /*2280*/  ULDC UR4, c[0x0][0x9e4] ;  /* 0x0002790000047ab9 */ /* 0x000fe40000000800 */
[----:B------:R-:W-:-:S05]  /*2290*/  IMAD.U32 R2, RZ, RZ, UR4 ;  /* 0x00000004ff027e24 */ /* 0x000fca000f8e00ff */
[----:B------:R-:W-:-:S13]  /*22a0*/  ISETP.NE.AND P1, PT, R2, 0x1, PT ;  /* 0x000000010200780c */ /* 0x000fda0003f25270 */
[----:B------:R-:W0:Y:S02]  /*22b0*/  @P1 LDC.64 R14, c[0x0][0x9e8] ;  /* 0x00027a00ff0e1b82 */ /* 0x000e240000000a00 */
[----:B0-----:R-:W-:-:S05]  /*22c0*/  @P1 IMAD.HI.U32 R0, R3, R14, RZ ;  /* 0x0000000e03001227 */ /* 0x001fca00078e00ff */
[----:B------:R-:W-:-:S07]  /*22d0*/  @P1 SHF.R.U32.HI R3, RZ, R15, R0 ;  /* 0x0000000fff031219 */ /* 0x000fce0000011600 */
.L_x_14387:
[----:B------:R-:W-:Y:S05]  /*22e0*/  BSYNC B0 ;  /* 0x0000000000007941 */ /* 0x000fea0003800000 */
.L_x_14385:
[----:B------:R-:W-:-:S05]  /*22f0*/  IMAD R3, R3, R2, R4 ;  /* 0x0000000203037224 */ /* 0x000fca00078e0204 */
[----:B------:R-:W-:Y:S02]  /*2300*/  VIADDMNMX R8, R3, R2, R8, PT ;  /* 0x0000000203087246 */ /* 0x000fe40003800108 */
[----:B------:R-:W-:-:S07]  /*2310*/  VIMNMX R9, R9, R3, !PT ;  /* 0x0000000309097248 */ /* 0x000fce0007fe0100 */
.L_x_14384:
[C---:B------:R-:W-:Y:S01]  /*2320*/  ISETP.GE.AND P2, PT, R12.reuse, 0x2, PT ;  /* 0x000000020c00780c */ /* 0x040fe20003f46270 */
[----:B------:R-:W0:Y:S01]  /*2330*/  SHFL.IDX PT, R5, R5, 0x1, 0x1c1f ;  /* 0x003c1f0005057f89 */ /* 0x000e2200000e0000 */
[----:B------:R-:W-:Y:S01]  /*2340*/  ISETP.GE.AND P1, PT, R12, 0x9, PT ;  /* 0x000000090c00780c */ /* 0x000fe20003f26270 */
[----:B------:R-:W-:Y:S01]  /*2350*/  UISETP.NE.AND UP0, UPT, UR48, URZ, UPT ;  /* 0x0000003f3000728c */ /* 0x000fe2000bf05270 */
        /* <DEDUP_REMOVED lines=10> */
[----:B------:R-:W-:Y:S01]  /*2400*/  LOP3.LUT R0, R0, 0xbfffffff, RZ, 0xc0, !PT ;  /* 0xbfffffff00007812 */ /* 0x000fe200078ec0ff */
[----:B0-----:R-:W-:Y:S01]  /*2410*/  IMAD.IADD R22, R22, 0x1, R5 ;  /* 0x0000000116167824 */ /* 0x001fe200078e0205 */
        /* <DEDUP_REMOVED lines=39> */
[----:B------:R-:W-:Y:S02]  /*2690*/  ISETP.LT.OR P2, PT, R8, 0x22, P2 ;  /* 0x000000220800780c */ /* 0x000fe40001741670 */
[----:B------:R-:W-:-:S02]  /*26a0*/  VIADDMNMX R11, R5, R10, R11, PT ;  /* 0x0000000a050b7246 */ /* 0x000fc4000380010b */
        /* <DEDUP_REMOVED lines=192> */
.L_x_14390:
[----:B------:R-:W-:Y:S02]  /*32b0*/  ULDC UR4, c[0x0][0x9e4] ;  /* 0x0002790000047ab9 */ /* 0x000fe40000000800 */
[----:B------:R-:W-:-:S05]  /*32c0*/  IMAD.U32 R9, RZ, RZ, UR4 ;  /* 0x00000004ff097e24 */ /* 0x000fca000f8e00ff */
[----:B------:R-:W-:-:S13]  /*32d0*/  ISETP.NE.AND P6, PT, R9, 0x1, PT ;  /* 0x000000010900780c */ /* 0x000fda0003fc5270 */
[----:B------:R-:W0:Y:S02]  /*32e0*/  @P6 LDC.64 R12, c[0x0][0x9e8] ;  /* 0x00027a00ff0c6b82 */ /* 0x000e240000000a00 */
[----:B0-----:R-:W-:-:S05]  /*32f0*/  @P6 IMAD.HI.U32 R8, R5, R12, RZ ;  /* 0x0000000c05086227 */ /* 0x001fca00078e00ff */
[----:B------:R-:W-:-:S07]  /*3300*/  @P6 SHF.R.U32.HI R5, RZ, R13, R8 ;  /* 0x0000000dff056219 */ /* 0x000fce0000011608 */
.L_x_14391:
[----:B------:R-:W-:Y:S05]  /*3310*/  BSYNC B0 ;  /* 0x0000000000007941 */ /* 0x000fea0003800000 */
.L_x_14389:
[----:B------:R-:W-:-:S05]  /*3320*/  IMAD R4, R5, R9, R4 ;  /* 0x0000000905047224 */ /* 0x000fca00078e0204 */
[----:B------:R-:W-:Y:S02]  /*3330*/  VIADDMNMX R11, R4, R9, R11, PT ;  /* 0x00000009040b7246 */ /* 0x000fe4000380010b */
[----:B------:R-:W-:-:S07]  /*3340*/  VIMNMX R22, R22, R4, !PT ;  /* 0x0000000416167248 */ /* 0x000fce0007fe0100 */
.L_x_14388:
        /* <DEDUP_REMOVED lines=8> */
[----:B------:R-:W-:-:S02]  /*33d0*/  LOP3.LUT P1, RZ, R0, 0x2, RZ, 0xc0, !PT ;  /* 0x0000000200ff7812 */ /* 0x000fc4000782c0ff */
        /* <DEDUP_REMOVED lines=95> */
[C---:B------:R-:W-:Y:S01]  /*39d0*/  ISETP.GT.AND P2, PT, R22.reuse, 0x89, !P2 ;  /* 0x000000891600780c */ /* 0x040fe20005744270 */
[----:B------:R-:W0:Y:S01]  /*39e0*/  SHFL.BFLY PT, R5, R4, 0x2, 0x1f ;  /* 0x0c401f0004057f89 */ /* 0x000e2200000e0000 */
[----:B------:R-:W-:Y:S02]  /*39f0*/  ISETP.LT.OR P1, PT, R11, 0x59, P1 ;  /* 0x000000590b00780c */ /* 0x000fe40000f21670 */
[----:B------:R-:W-:Y:S02]  /*3a00*/  ISETP.GT.AND P3, PT, R22, 0x90, !P3 ;  /* 0x000000901600780c */ /* 0x000fe40005f64270 */
[----:B------:R-:W-:Y:S02]  /*3a10*/  FSEL R70, R70, -INF , !P1 ;  /* 0xff80000046467808 */ /* 0x000fe40004800000 */
[----:B------:R-:W-:-:S02]  /*3a20*/  LOP3.LUT P1, RZ, R0, 0x2000, RZ, 0xc0, !PT ;  /* 0x0000200000ff7812 */ /* 0x000fc4000782c0ff */
[C---:B------:R-:W-:Y:S02]  /*3a30*/  ISETP.GT.AND P4, PT, R22.reuse, 0x91, !P4 ;  /* 0x000000911600780c */ /* 0x040fe40006784270 */
[C---:B------:R-:W-:Y:S02]  /*3a40*/  ISETP.GT.AND P1, PT, R22.reuse, 0x59, !P1 ;  /* 0x000000591600780c */ /* 0x040fe40004f24270 */
[----:B------:R-:W-:Y:S02]  /*3a50*/  ISETP.GT.AND P5, PT, R22, 0x98, !P5 ;  /* 0x000000981600780c */ /* 0x000fe40006fa4270 */
[C---:B------:R-:W-:Y:S02]  /*3a60*/  ISETP.LT.OR P1, PT, R11.reuse, 0x5a, P1 ;  /* 0x0000005a0b00780c */ /* 0x040fe40000f21670 */
[----:B------:R-:W-:Y:S02]  /*3a70*/  ISETP.LT.OR P2, PT, R11, 0x8a, P2 ;  /* 0x0000008a0b00780c */ /* 0x000fe40001741670 */
[----:B------:R-:W-:-:S02]  /*3a80*/  FSEL R71, R71, -INF , !P1 ;  /* 0xff80000047477808 */ /* 0x000fc40004800000 */
[----:B------:R-:W-:Y:S02]  /*3a90*/  LOP3.LUT P1, RZ, R0, 0x1000, RZ, 0xc0, !PT ;  /* 0x0000100000ff7812 */ /* 0x000fe4000782c0ff */
[C---:B------:R-:W-:Y:S02]  /*3aa0*/  ISETP.LT.OR P3, PT, R11.reuse, 0x91, P3 ;  /* 0x000000910b00780c */ /* 0x040fe40001f61670 */
[----:B------:R-:W-:Y:S02]  /*3ab0*/  ISETP.GT.AND P1, PT, R22, 0x60, !P1 ;  /* 0x000000601600780c */ /* 0x000fe40004f24270 */
[----:B0-----:R-:W-:Y:S02]  /*3ac0*/  FMNMX.FTZ R8, R4, R5, !PT ;  /* 0x0000000504087209 */ /* 0x001fe40007810000 */
[----:B------:R-:W-:Y:S02]  /*3ad0*/  ISETP.LT.OR P1, PT, R11, 0x61, P1 ;  /* 0x000000610b00780c */ /* 0x000fe40000f21670 */
[----:B------:R-:W-:Y:S01]  /*3ae0*/  FSEL R31, R31, -INF , !P2 ;  /* 0xff8000001f1f7808 */ /* 0x000fe20005000000 */
[----:B------:R-:W0:Y:S01]  /*3af0*/  SHFL.BFLY PT, R5, R8, 0x1, 0x1f ;  /* 0x0c201f0008057f89 */ /* 0x000e2200000e0000 */
[----:B------:R-:W-:-:S02]  /*3b00*/  FSEL R42, R42, -INF , !P1 ;  /* 0xff8000002a2a7808 */ /* 0x000fc40004800000 */
[----:B------:R-:W-:Y:S02]  /*3b10*/  LOP3.LUT P1, RZ, R0, 0x800, RZ, 0xc0, !PT ;  /* 0x0000080000ff7812 */ /* 0x000fe4000782c0ff */
[C---:B------:R-:W-:Y:S02]  /*3b20*/  ISETP.LT.OR P4, PT, R11.reuse, 0x92, P4 ;  /* 0x000000920b00780c */ /* 0x040fe40002781670 */
[----:B------:R-:W-:Y:S02]  /*3b30*/  ISETP.GT.AND P1, PT, R22, 0x61, !P1 ;  /* 0x000000611600780c */ /* 0x000fe40004f24270 */
[----:B------:R-:W-:Y:S02]  /*3b40*/  FSEL R34, R34, -INF , !P3 ;  /* 0xff80000022227808 */ /* 0x000fe40005800000 */
[C---:B------:R-:W-:Y:S02]  /*3b50*/  ISETP.LT.OR P1, PT, R11.reuse, 0x62, P1 ;  /* 0x000000620b00780c */ /* 0x040fe40000f21670 */
[----:B------:R-:W-:-:S02]  /*3b60*/  ISETP.LT.OR P5, PT, R11, 0x99, P5 ;  /* 0x000000990b00780c */ /* 0x000fc40002fa1670 */
[----:B------:R-:W-:Y:S02]  /*3b70*/  FSEL R43, R43, -INF , !P1 ;  /* 0xff8000002b2b7808 */ /* 0x000fe40004800000 */
[----:B------:R-:W-:Y:S02]  /*3b80*/  LOP3.LUT P1, RZ, R0, 0x400, RZ, 0xc0, !PT ;  /* 0x0000040000ff7812 */ /* 0x000fe4000782c0ff */
[----:B------:R-:W-:Y:S02]  /*3b90*/  FSEL R35, R35, -INF , !P4 ;  /* 0xff80000023237808 */ /* 0x000fe40006000000 */
[----:B------:R-:W-:Y:S02]  /*3ba0*/  ISETP.GT.AND P1, PT, R22, 0x68, !P1 ;  /* 0x000000681600780c */ /* 0x000fe40004f24270 */
[----:B------:R-:W-:Y:S02]  /*3bb0*/  FSEL R38, R38, -INF , !P5 ;  /* 0xff80000026267808 */ /* 0x000fe40006800000 */
[----:B------:R-:W-:-:S02]  /*3bc0*/  ISETP.LT.OR P1, PT, R11, 0x69, P1 ;  /* 0x000000690b00780c */ /* 0x000fc40000f21670 */
[----:B0-----:R-:W-:Y:S02]  /*3bd0*/  FMNMX.FTZ R5, R8, R5, !PT ;  /* 0x0000000508057209 */ /* 0x001fe40007810000 */
[----:B------:R-:W-:Y:S02]  /*3be0*/  FSEL R46, R46, -INF , !P1 ;  /* 0xff8000002e2e7808 */ /* 0x000fe40004800000 */
[----:B------:R-:W-:Y:S01]  /*3bf0*/  LOP3.LUT P1, RZ, R0, 0x200, RZ, 0xc0, !PT ;  /* 0x0000020000ff7812 */ /* 0x000fe2000782c0ff */
[----:B------:R-:W-:Y:S01]  /*3c00*/  FFMA.FTZ R88, R5, R88, -8 ;  /* 0xc100000005587423 */ /* 0x000fe20000010058 */
[----:B------:R-:W-:Y:S02]  /*3c10*/  R2UR UR7, R19 ;  /* 0x00000000130772ca */ /* 0x000fe400000e0000 */
[----:B------:R-:W-:-:S04]  /*3c20*/  ISETP.GT.AND P1, PT, R22, 0x69, !P1 ;  /* 0x000000691600780c */ /* 0x000fc80004f24270 */
[----:B------:R-:W-:-:S04]  /*3c30*/  ISETP.LT.OR P1, PT, R11, 0x6a, P1 ;  /* 0x0000006a0b00780c */ /* 0x000fc80000f21670 */
[----:B------:R-:W-:Y:S02]  /*3c40*/  FSEL R47, R47, -INF , !P1 ;  /* 0xff8000002f2f7808 */ /* 0x000fe40004800000 */
[----:B------:R-:W-:Y:S01]  /*3c50*/  LOP3.LUT P1, RZ, R0, 0x100, RZ, 0xc0, !PT ;  /* 0x0000010000ff7812 */ /* 0x000fe2000782c0ff */
[----:B------:R-:W-:-:S03]  /*3c60*/  UIADD3 UR49, UR7, UR49, URZ ;  /* 0x0000003107317290 */ /* 0x000fc6000fffe03f */
[----:B------:R-:W-:Y:S01]  /*3c70*/  ISETP.GT.AND P1, PT, R22, 0x70, !P1 ;  /* 0x000000701600780c */ /* 0x000fe20004f24270 */
[----:B------:R-:W-:-:S03]  /*3c80*/  UIADD3 UR10, UR49, UR10, URZ ;  /* 0x0000000a310a7290 */ /* 0x000fc6000fffe03f */
        /* <DEDUP_REMOVED lines=56> */
[----:B------:R-:W-:Y:S01]  /*4010*/  LOP3.LUT P6, RZ, R0, 0x4000000, RZ, 0xc0, !PT ;  /* 0x0400000000ff7812 */ /* 0x000fe200078cc0ff */
[--C-:B------:R-:W-:Y:S01]  /*4020*/  FFMA.FTZ R14, R72, UR44, -R88.reuse ;  /* 0x0000002c480e7c23 */ /* 0x100fe20008010858 */
[----:B------:R-:W-:Y:S01]  /*4030*/  FMNMX.FTZ R20, R102, R23, !PT ;  /* 0x0000001766147209 */ /* 0x000fe20007810000 */
[--C-:B------:R-:W-:Y:S01]  /*4040*/  FFMA.FTZ R72, R76, UR44, -R88.reuse ;  /* 0x0000002c4c487c23 */ /* 0x100fe20008010858 */
[--C-:B------:R-:W-:Y:S01]  /*4050*/  FFMA.FTZ R4, R89, UR44, -R88.reuse ;  /* 0x0000002c59047c23 */ /* 0x100fe20008010858 */
[--C-:B------:R-:W-:Y:S01]  /*4060*/  FFMA.FTZ R89, R73, UR44, -R88.reuse ;  /* 0x0000002c49597c23 */ /* 0x100fe20008010858 */
[----:B------:R-:W-:Y:S01]  /*4070*/  FMNMX.FTZ R23, R103, R20, !PT ;  /* 0x0000001467177209 */ /* 0x000fe20007810000 */
[--C-:B------:R-:W-:Y:S01]  /*4080*/  FFMA.FTZ R73, R77, UR44, -R88.reuse ;  /* 0x0000002c4d497c23 */ /* 0x100fe20008010858 */
[----:B------:R-:W-:Y:S01]  /*4090*/  ISETP.GT.AND P1, PT, R22, 0x81, !P6 ;  /* 0x000000811600780c */ /* 0x000fe20007724270 */
[----:B------:R0:W-:Y:S01]  /*40a0*/  MUFU.EX2 R21, R89 ;  /* 0x0000005900157308 */ /* 0x0001e20000000800 */
[----:B------:R-:W-:Y:S01]  /*40b0*/  FMNMX.FTZ R20, R74, R23, !PT ;  /* 0x000000174a147209 */ /* 0x000fe20007810000 */
[--C-:B------:R-:W-:Y:S01]  /*40c0*/  FFMA.FTZ R3, R3, UR44, -R88.reuse ;  /* 0x0000002c03037c23 */ /* 0x100fe20008010858 */
[----:B------:R-:W-:Y:S01]  /*40d0*/  ISETP.LT.OR P1, PT, R11, 0x82, P1 ;  /* 0x000000820b00780c */ /* 0x000fe20000f21670 */
[--C-:B------:R-:W-:Y:S01]  /*40e0*/  FFMA.FTZ R8, R92, UR44, -R88.reuse ;  /* 0x0000002c5c087c23 */ /* 0x100fe20008010858 */
[----:B------:R-:W-:Y:S01]  /*40f0*/  FMNMX.FTZ R23, R75, R20, !PT ;  /* 0x000000144b177209 */ /* 0x000fe20007810000 */
[--C-:B------:R-:W-:Y:S01]  /*4100*/  FFMA.FTZ R20, R80, UR44, -R88.reuse ;  /* 0x0000002c50147c23 */ /* 0x100fe20008010858 */
[----:B------:R-:W-:Y:S01]  /*4110*/  FSEL R27, R27, -INF , !P1 ;  /* 0xff8000001b1b7808 */ /* 0x000fe20004800000 */
[----:B------:R-:W-:Y:S01]  /*4120*/  MUFU.EX2 R3, R3 ;  /* 0x0000000300037308 */ /* 0x000fe20000000800 */
[----:B------:R-:W-:Y:S01]  /*4130*/  FMNMX.FTZ R76, R78, R23, !PT ;  /* 0x000000174e4c7209 */ /* 0x000fe20007810000 */
[--C-:B0-----:R-:W-:Y:S01]  /*4140*/  FFMA.FTZ R89, R81, UR44, -R88.reuse ;  /* 0x0000002c51597c23 */ /* 0x101fe20008010858 */
[----:B------:R-:W-:Y:S01]  /*4150*/  LOP3.LUT P1, RZ, R0, 0x1000000, RZ, 0xc0, !PT ;  /* 0x0100000000ff7812 */ /* 0x000fe2000782c0ff */
[--C-:B------:R-:W-:Y:S01]  /*4160*/  FFMA.FTZ R9, R93, UR44, -R88.reuse ;  /* 0x0000002c5d097c23 */ /* 0x100fe20008010858 */
[----:B------:R-:W-:Y:S01]  /*4170*/  FMNMX.FTZ R23, R79, R76, !PT ;  /* 0x0000004c4f177209 */ /* 0x000fe20007810000 */
[--C-:B------:R-:W-:Y:S01]  /*4180*/  FFMA.FTZ R10, R96, UR44, -R88.reuse ;  /* 0x0000002c600a7c23 */ /* 0x100fe20008010858 */
[----:B------:R-:W-:Y:S01]  /*4190*/  LOP3.LUT P6, RZ, R0, 0x8000000, RZ, 0xc0, !PT ;  /* 0x0800000000ff7812 */ /* 0x000fe200078cc0ff */
        /* <DEDUP_REMOVED lines=8> */
[----:B------:R-:W-:Y:S01]  /*4220*/  MUFU.EX2 R8, R8 ;  /* 0x0000000800087308 */ /* 0x000fe20000000800 */
        /* <DEDUP_REMOVED lines=40> */
[----:B------:R-:W-:-:S02]  /*44b0*/  FMNMX.FTZ R80, R42, R81, !PT ;  /* 0x000000512a507209 */ /* 0x000fc40007810000 */
[----:B0-----:R-:W-:Y:S02]  /*44c0*/  F2FP.SATFINITE.E4M3.F32.PACK_AB_MERGE_C R152, R9, R8, RZ ;  /* 0x000000080998723e */ /* 0x001fe400048070ff */
[----:B------:R-:W-:Y:S02]  /*44d0*/  FMNMX.FTZ R81, R43, R80, !PT ;  /* 0x000000502b517209 */ /* 0x000fe40007810000 */
[----:B------:R-:W-:Y:S01]  /*44e0*/  F2FP.SATFINITE.E4M3.F32.PACK_AB_MERGE_C R152, R4, R3, R152 ;  /* 0x000000030498723e */ /* 0x000fe20004807098 */
[----:B------:R-:W-:Y:S01]  /*44f0*/  MUFU.EX2 R12, R12 ;  /* 0x0000000c000c7308 */ /* 0x000fe20000000800 */
[----:B------:R-:W-:-:S04]  /*4500*/  FMNMX.FTZ R80, R46, R81, !PT ;  /* 0x000000512e507209 */ /* 0x000fc80007810000 */
[----:B------:R-:W-:-:S03]  /*4510*/  FMNMX.FTZ R81, R47, R80, !PT ;  /* 0x000000502f517209 */ /* 0x000fc60007810000 */
[----:B------:R-:W0:Y:S01]  /*4520*/  MUFU.EX2 R15, R15 ;  /* 0x0000000f000f7308 */ /* 0x000e220000000800 */
[----:B------:R-:W-:-:S04]  /*4530*/  FMNMX.FTZ R80, R50, R81, !PT ;  /* 0x0000005132507209 */ /* 0x000fc80007810000 */
[----:B------:R-:W-:-:S03]  /*4540*/  FMNMX.FTZ R81, R51, R80, !PT ;  /* 0x0000005033517209 */ /* 0x000fc60007810000 */
[----:B------:R-:W-:Y:S01]  /*4550*/  MUFU.EX2 R14, R14 ;  /* 0x0000000e000e7308 */ /* 0x000fe20000000800 */
[----:B------:R-:W-:-:S04]  /*4560*/  FMNMX.FTZ R80, R54, R81, !PT ;  /* 0x0000005136507209 */ /* 0x000fc80007810000 */
[----:B------:R-:W-:-:S03]  /*4570*/  FMNMX.FTZ R81, R55, R80, !PT ;  /* 0x0000005037517209 */ /* 0x000fc60007810000 */
[----:B------:R-:W-:Y:S01]  /*4580*/  MUFU.EX2 R72, R72 ;  /* 0x0000004800487308 */ /* 0x000fe20000000800 */
[----:B------:R-:W-:Y:S02]  /*4590*/  FMNMX.FTZ R22, R26, R81, !PT ;  /* 0x000000511a167209 */ /* 0x000fe40007810000 */
[----:B0-----:R-:W-:Y:S02]  /*45a0*/  F2FP.SATFINITE.E4M3.F32.PACK_AB_MERGE_C R154, R15, R12, RZ ;  /* 0x0000000c0f9a723e */ /* 0x001fe400048070ff */
[----:B------:R-:W-:Y:S01]  /*45b0*/  FMNMX.FTZ R81, R27, R22, !PT ;  /* 0x000000161b517209 */ /* 0x000fe20007810000 */
[----:B------:R-:W-:Y:S01]  /*45c0*/  FFMA.FTZ R22, R40, UR44, -R88 ;  /* 0x0000002c28167c23 */ /* 0x000fe20008010858 */
[----:B------:R-:W-:Y:S01]  /*45d0*/  F2FP.SATFINITE.E4M3.F32.PACK_AB_MERGE_C R154, R13, R10, R154 ;  /* 0x0000000a0d9a723e */ /* 0x000fe2000480709a */
[----:B------:R-:W0:Y:S01]  /*45e0*/  MUFU.EX2 R73, R73 ;  /* 0x0000004900497308 */ /* 0x000e220000000800 */
[----:B------:R-:W-:-:S04]  /*45f0*/  FMNMX.FTZ R40, R30, R81, !PT ;  /* 0x000000511e287209 */ /* 0x000fc80007810000 */
[----:B------:R-:W-:-:S03]  /*4600*/  FMNMX.FTZ R81, R31, R40, !PT ;  /* 0x000000281f517209 */ /* 0x000fc60007810000 */
[----:B------:R-:W-:Y:S01]  /*4610*/  MUFU.EX2 R20, R20 ;  /* 0x0000001400147308 */ /* 0x000fe20000000800 */
[----:B------:R-:W-:Y:S01]  /*4620*/  FMNMX.FTZ R40, R34, R81, !PT ;  /* 0x0000005122287209 */ /* 0x000fe20007810000 */
[----:B------:R-:W-:-:S03]  /*4630*/  FFMA.FTZ R81, R37, UR44, -R88 ;  /* 0x0000002c25517c23 */ /* 0x000fc60008010858 */
[----:B------:R-:W-:Y:S01]  /*4640*/  FMNMX.FTZ R11, R35, R40, !PT ;  /* 0x00000028230b7209 */ /* 0x000fe20007810000 */
[--C-:B------:R-:W-:Y:S02]  /*4650*/  FFMA.FTZ R40, R44, UR44, -R88.reuse ;  /* 0x0000002c2c287c23 */ /* 0x100fe40008010858 */
[----:B------:R-:W1:Y:S01]  /*4660*/  MUFU.EX2 R76, R76 ;  /* 0x0000004c004c7308 */ /* 0x000e620000000800 */
[----:B------:R-:W-:Y:S02]  /*4670*/  FMNMX.FTZ R44, R38, R11, !PT ;  /* 0x0000000b262c7209 */ /* 0x000fe40007810000 */
[----:B0-----:R-:W-:Y:S02]  /*4680*/  F2FP.SATFINITE.E4M3.F32.PACK_AB_MERGE_C R148, R73, R72, RZ ;  /* 0x000000484994723e */ /* 0x001fe400048070ff */
[----:B------:R-:W-:Y:S01]  /*4690*/  FMNMX.FTZ R11, R39, R44, !PT ;  /* 0x0000002c270b7209 */ /* 0x000fe20007810000 */
[--C-:B------:R-:W-:Y:S01]  /*46a0*/  FFMA.FTZ R44, R48, UR44, -R88.reuse ;  /* 0x0000002c302c7c23 */ /* 0x100fe20008010858 */
[----:B------:R-:W-:Y:S01]  /*46b0*/  FFMA.FTZ R48, R52, UR44, -R88 ;  /* 0x0000002c34307c23 */ /* 0x000fe20008010858 */
[----:B------:R-:W-:Y:S01]  /*46c0*/  IMAD.U32 R52, RZ, RZ, UR44 ;  /* 0x0000002cff347e24 */ /* 0x000fe2000f8e00ff */
[----:B------:R-:W-:Y:S01]  /*46d0*/  MUFU.EX2 R56, R56 ;  /* 0x0000003800387308 */ /* 0x000fe20000000800 */
[----:B------:R-:W0:Y:S01]  /*46e0*/  SHFL.BFLY PT, R80, R11, 0x2, 0x1f ;  /* 0x0c401f000b507f89 */ /* 0x000e2200000e0000 */
[----:B------:R-:W-:-:S02]  /*46f0*/  F2FP.SATFINITE.E4M3.F32.PACK_AB_MERGE_C R148, R21, R14, R148 ;  /* 0x0000000e1594723e */ /* 0x000fc40004807094 */
[----:B-1----:R-:W-:-:S04]  /*4700*/  F2FP.SATFINITE.E4M3.F32.PACK_AB_MERGE_C R150, R77, R76, RZ ;  /* 0x0000004c4d96723e */ /* 0x002fc800048070ff */
[----:B------:R-:W-:Y:S01]  /*4710*/  MUFU.EX2 R57, R57 ;  /* 0x0000003900397308 */ /* 0x000fe20000000800 */
[----:B------:R-:W-:-:S07]  /*4720*/  F2FP.SATFINITE.E4M3.F32.PACK_AB_MERGE_C R150, R23, R20, R150 ;  /* 0x000000141796723e */ /* 0x000fce0004807096 */
[----:B------:R-:W-:Y:S01]  /*4730*/  MUFU.EX2 R60, R60 ;  /* 0x0000003c003c7308 */ /* 0x000fe20000000800 */
[----:B0-----:R-:W-:-:S07]  /*4740*/  FMNMX.FTZ R80, R11, R80, !PT ;  /* 0x000000500b507209 */ /* 0x001fce0007810000 */
[----:B------:R-:W0:Y:S01]  /*4750*/  MUFU.EX2 R61, R61 ;  /* 0x0000003d003d7308 */ /* 0x000e220000000800 */
[----:B------:R-:W1:Y:S07]  /*4760*/  SHFL.BFLY PT, R11, R80, 0x1, 0x1f ;  /* 0x0c201f00500b7f89 */ /* 0x000e6e00000e0000 */
[----:B------:R-:W-:Y:S08]  /*4770*/  MUFU.EX2 R68, R68 ;  /* 0x0000004400447308 */ /* 0x000ff00000000800 */
[----:B------:R-:W2:Y:S01]  /*4780*/  MUFU.EX2 R69, R69 ;  /* 0x0000004500457308 */ /* 0x000ea20000000800 */
[----:B0-----:R-:W-:-:S04]  /*4790*/  F2FP.SATFINITE.E4M3.F32.PACK_AB_MERGE_C R144, R61, R60, RZ ;  /* 0x0000003c3d90723e */ /* 0x001fc800048070ff */
[----:B------:R-:W-:-:S03]  /*47a0*/  F2FP.SATFINITE.E4M3.F32.PACK_AB_MERGE_C R144, R57, R56, R144 ;  /* 0x000000383990723e */ /* 0x000fc60004807090 */
[----:B------:R-:W-:Y:S01]  /*47b0*/  MUFU.EX2 R64, R64 ;  /* 0x0000004000407308 */ /* 0x000fe20000000800 */
[----:B-1----:R-:W-:-:S04]  /*47c0*/  FMNMX.FTZ R11, R80, R11, !PT ;  /* 0x0000000b500b7209 */ /* 0x002fc80007810000 */
[C---:B------:R-:W-:Y:S01]  /*47d0*/  FSETP.NEU.FTZ.AND P1, PT, R11.reuse, -INF , PT ;  /* 0xff8000000b00780b */ /* 0x040fe20003f3d000 */
[----:B------:R-:W-:Y:S02]  /*47e0*/  FFMA.FTZ R52, R11, R52, -8 ;  /* 0xc10000000b347423 */ /* 0x000fe40000010034 */
[----:B------:R-:W0:Y:S01]  /*47f0*/  MUFU.EX2 R65, R65 ;  /* 0x0000004100417308 */ /* 0x000e220000000800 */
[----:B--2---:R-:W-:Y:S02]  /*4800*/  F2FP.SATFINITE.E4M3.F32.PACK_AB_MERGE_C R146, R69, R68, RZ ;  /* 0x000000444592723e */ /* 0x004fe400048070ff */
[----:B------:R-:W-:Y:S02]  /*4810*/  FSEL R37, R52, RZ, P1 ;  /* 0x000000ff34257208 */ /* 0x000fe40000800000 */
        /* <DEDUP_REMOVED lines=15> */
[----:B------:R-:W-:Y:S01]  /*4910*/  FADD.FTZ R67, R3, R4 ;  /* 0x0000000403437221 */ /* 0x000fe20000010000 */
[--C-:B------:R-:W-:Y:S01]  /*4920*/  FFMA.FTZ R84, R98, UR44, -R37.reuse ;  /* 0x0000002c62547c23 */ /* 0x100fe20008010825 */
[--C-:B------:R-:W-:Y:S01]  /*4930*/  FFMA.FTZ R91, R99, UR44, -R37.reuse ;  /* 0x0000002c635b7c23 */ /* 0x100fe20008010825 */
[----:B------:R-:W-:Y:S01]  /*4940*/  FFMA.FTZ R88, R102, UR44, -R37 ;  /* 0x0000002c66587c23 */ /* 0x000fe20008010825 */
[----:B------:R-:W-:Y:S01]  /*4950*/  FADD.FTZ R90, R8, R67 ;  /* 0x00000043085a7221 */ /* 0x000fe20000010000 */
[--C-:B------:R-:W-:Y:S01]  /*4960*/  FFMA.FTZ R67, R70, UR44, -R37.reuse ;  /* 0x0000002c46437c23 */ /* 0x100fe20008010825 */
[--C-:B------:R-:W-:Y:S01]  /*4970*/  FFMA.FTZ R70, R71, UR44, -R37.reuse ;  /* 0x0000002c47467c23 */ /* 0x100fe20008010825 */
[----:B------:R-:W1:Y:S01]  /*4980*/  MUFU.EX2 R85, R85 ;  /* 0x0000005500557308 */ /* 0x000e620000000800 */
[----:B------:R-:W-:Y:S01]  /*4990*/  FADD.FTZ R97, R9, R90 ;  /* 0x0000005a09617221 */ /* 0x000fe20000010000 */
[--C-:B------:R-:W-:Y:S01]  /*49a0*/  FFMA.FTZ R93, R103, UR44, -R37.reuse ;  /* 0x0000002c675d7c23 */ /* 0x100fe20008010825 */
[--C-:B------:R-:W-:Y:S01]  /*49b0*/  FFMA.FTZ R74, R74, UR44, -R37.reuse ;  /* 0x0000002c4a4a7c23 */ /* 0x100fe20008010825 */
[----:B------:R-:W-:Y:S01]  /*49c0*/  FFMA.FTZ R75, R75, UR44, -R37 ;  /* 0x0000002c4b4b7c23 */ /* 0x000fe20008010825 */
[----:B------:R-:W-:Y:S01]  /*49d0*/  FADD.FTZ R90, R10, R97 ;  /* 0x000000610a5a7221 */ /* 0x000fe20000010000 */
[--C-:B------:R-:W-:Y:S01]  /*49e0*/  FFMA.FTZ R78, R78, UR44, -R37.reuse ;  /* 0x0000002c4e4e7c23 */ /* 0x100fe20008010825 */
[--C-:B------:R-:W-:Y:S01]  /*49f0*/  FFMA.FTZ R58, R58, UR44, -R37.reuse ;  /* 0x0000002c3a3a7c23 */ /* 0x100fe20008010825 */
[----:B------:R-:W2:Y:S01]  /*4a00*/  MUFU.EX2 R80, R80 ;  /* 0x0000005000507308 */ /* 0x000ea20000000800 */
[----:B------:R-:W-:Y:S01]  /*4a10*/  FADD.FTZ R97, R13, R90 ;  /* 0x0000005a0d617221 */ /* 0x000fe20000010000 */
[--C-:B------:R-:W-:Y:S01]  /*4a20*/  FFMA.FTZ R59, R59, UR44, -R37.reuse ;  /* 0x0000002c3b3b7c23 */ /* 0x100fe20008010825 */
[--C-:B------:R-:W-:Y:S01]  /*4a30*/  FFMA.FTZ R62, R62, UR44, -R37.reuse ;  /* 0x0000002c3e3e7c23 */ /* 0x100fe20008010825 */
[----:B------:R-:W-:Y:S01]  /*4a40*/  FFMA.FTZ R42, R42, UR44, -R37 ;  /* 0x0000002c2a2a7c23 */ /* 0x000fe20008010825 */
[----:B------:R-:W-:Y:S01]  /*4a50*/  FADD.FTZ R92, R12, R97 ;  /* 0x000000610c5c7221 */ /* 0x000fe20000010000 */
[----:B------:R-:W-:Y:S01]  /*4a60*/  FFMA.FTZ R43, R43, UR44, -R37 ;  /* 0x0000002c2b2b7c23 */ /* 0x000fe20008010825 */
[----:B0-----:R-:W-:Y:S01]  /*4a70*/  F2FP.SATFINITE.E4M3.F32.PACK_AB_MERGE_C R146, R65, R64, R146 ;  /* 0x000000404192723e */ /* 0x001fe20004807092 */
        /* <DEDUP_REMOVED lines=10> */
[----:B------:R-:W-:Y:S01]  /*4b20*/  FADD.FTZ R71, R15, R92 ;  /* 0x0000005c0f477221 */ /* 0x000fe20000010000 */
[--C-:B------:R-:W-:Y:S01]  /*4b30*/  FFMA.FTZ R31, R31, UR44, -R37.reuse ;  /* 0x0000002c1f1f7c23 */ /* 0x100fe20008010825 */
[--C-:B------:R-:W-:Y:S01]  /*4b40*/  FFMA.FTZ R34, R34, UR44, -R37.reuse ;  /* 0x0000002c22227c23 */ /* 0x100fe20008010825 */
[--C-:B------:R-:W-:Y:S01]  /*4b50*/  FFMA.FTZ R35, R35, UR44, -R37.reuse ;  /* 0x0000002c23237c23 */ /* 0x100fe20008010825 */
[----:B------:R-:W-:-:S02]  /*4b60*/  FFMA.FTZ R38, R38, UR44, -R37 ;  /* 0x0000002c26267c23 */ /* 0x000fc40008010825 */
[----:B------:R-:W2:Y:S01]  /*4b70*/  MUFU.EX2 R91, R91 ;  /* 0x0000005b005b7308 */ /* 0x000ea20000000800 */
[C---:B0-----:R-:W-:Y:S01]  /*4b80*/  FADD.FTZ R19, R89.reuse, R90 ;  /* 0x0000005a59137221 */ /* 0x041fe20000010000 */
[----:B------:R-:W-:Y:S01]  /*4b90*/  FADD.FTZ R90, R14, R71 ;  /* 0x000000470e5a7221 */ /* 0x000fe20000010000 */
[----:B------:R-:W-:-:S04]  /*4ba0*/  F2FP.SATFINITE.E4M3.F32.PACK_AB_MERGE_C R80, R89, R80, RZ ;  /* 0x000000505950723e */ /* 0x000fc800048070ff */
[----:B------:R-:W-:Y:S01]  /*4bb0*/  F2FP.SATFINITE.E4M3.F32.PACK_AB_MERGE_C R153, R85, R52, R80 ;  /* 0x000000345599723e */ /* 0x000fe20004807050 */
[----:B------:R-:W0:Y:S01]  /*4bc0*/  MUFU.EX2 R88, R88 ;  /* 0x0000005800587308 */ /* 0x000e220000000800 */
[----:B-1----:R-:W-:Y:S01]  /*4bd0*/  FADD.FTZ R8, R84, R19 ;  /* 0x0000001354087221 */ /* 0x002fe20000010000 */
[----:B------:R-:W-:-:S04]  /*4be0*/  FADD.FTZ R19, R21, R90 ;  /* 0x0000005a15137221 */ /* 0x000fc80000010000 */
[----:B------:R-:W-:Y:S02]  /*4bf0*/  FADD.FTZ R90, R72, R19 ;  /* 0x00000013485a7221 */ /* 0x000fe40000010000 */
[----:B------:R-:W1:Y:S01]  /*4c00*/  MUFU.EX2 R93, R93 ;  /* 0x0000005d005d7308 */ /* 0x000e620000000800 */
[----:B--2---:R-:W-:Y:S01]  /*4c10*/  FADD.FTZ R15, R91, R8 ;  /* 0x000000085b0f7221 */ /* 0x004fe20000010000 */
[----:B------:R-:W-:Y:S01]  /*4c20*/  FADD.FTZ R73, R73, R90 ;  /* 0x0000005a49497221 */ /* 0x000fe20000010000 */
[----:B------:R-:W-:-:S05]  /*4c30*/  FFMA.FTZ R8, R46, UR44, -R37 ;  /* 0x0000002c2e087c23 */ /* 0x000fca0008010825 */
[----:B------:R-:W2:Y:S01]  /*4c40*/  MUFU.EX2 R74, R74 ;  /* 0x0000004a004a7308 */ /* 0x000ea20000000800 */
[----:B0-----:R-:W-:-:S07]  /*4c50*/  FADD.FTZ R12, R88, R15 ;  /* 0x0000000f580c7221 */ /* 0x001fce0000010000 */
[----:B------:R-:W0:Y:S01]  /*4c60*/  MUFU.EX2 R75, R75 ;  /* 0x0000004b004b7308 */ /* 0x000e220000000800 */
[C---:B-1----:R-:W-:Y:S01]  /*4c70*/  FADD.FTZ R3, R93.reuse, R12 ;  /* 0x0000000c5d037221 */ /* 0x042fe20000010000 */
[----:B------:R-:W-:Y:S01]  /*4c80*/  FADD.FTZ R12, R20, R73 ;  /* 0x00000049140c7221 */ /* 0x000fe20000010000 */
[----:B------:R-:W-:-:S04]  /*4c90*/  F2FP.SATFINITE.E4M3.F32.PACK_AB_MERGE_C R88, R93, R88, RZ ;  /* 0x000000585d58723e */ /* 0x000fc800048070ff */
[----:B------:R-:W-:Y:S01]  /*4ca0*/  F2FP.SATFINITE.E4M3.F32.PACK_AB_MERGE_C R155, R91, R84, R88 ;  /* 0x000000545b9b723e */ /* 0x000fe20004807058 */
[----:B------:R-:W1:Y:S01]  /*4cb0*/  MUFU.EX2 R78, R78 ;  /* 0x0000004e004e7308 */ /* 0x000e620000000800 */
[----:B--2---:R-:W-:Y:S01]  /*4cc0*/  FADD.FTZ R4, R74, R3 ;  /* 0x000000034a047221 */ /* 0x004fe20000010000 */
[----:B------:R-:W-:-:S04]  /*4cd0*/  FADD.FTZ R3, R23, R12 ;  /* 0x0000000c17037221 */ /* 0x000fc80000010000 */
[----:B------:R-:W-:Y:S01]  /*4ce0*/  FADD.FTZ R10, R76, R3 ;  /* 0x000000034c0a7221 */ /* 0x000fe20000010000 */
[----:B------:R-:W-:Y:S01]  /*4cf0*/  FFMA.FTZ R3, R50, UR44, -R37 ;  /* 0x0000002c32037c23 */ /* 0x000fe20008010825 */
[----:B------:R-:W2:Y:S01]  /*4d00*/  MUFU.EX2 R95, R95 ;  /* 0x0000005f005f7308 */ /* 0x000ea20000000800 */
[----:B0-----:R-:W-:Y:S01]  /*4d10*/  FADD.FTZ R15, R75, R4 ;  /* 0x000000044b0f7221 */ /* 0x001fe20000010000 */
[----:B------:R-:W-:-:S04]  /*4d20*/  FADD.FTZ R77, R77, R10 ;  /* 0x0000000a4d4d7221 */ /* 0x000fc80000010000 */
[----:B------:R-:W-:Y:S02]  /*4d30*/  FADD.FTZ R12, R56, R77 ;  /* 0x0000004d380c7221 */ /* 0x000fe40000010000 */
[----:B------:R-:W0:Y:S01]  /*4d40*/  MUFU.EX2 R79, R79 ;  /* 0x0000004f004f7308 */ /* 0x000e220000000800 */
[----:B-1----:R-:W-:Y:S01]  /*4d50*/  FADD.FTZ R4, R78, R15 ;  /* 0x0000000f4e047221 */ /* 0x002fe20000010000 */
[----:B------:R-:W-:-:S04]  /*4d60*/  FADD.FTZ R19, R57, R12 ;  /* 0x0000000c39137221 */ /* 0x000fc80000010000 */
[----:B------:R-:W-:Y:S02]  /*4d70*/  FADD.FTZ R60, R60, R19 ;  /* 0x000000133c3c7221 */ /* 0x000fe40000010000 */
[----:B------:R-:W1:Y:S01]  /*4d80*/  MUFU.EX2 R82, R82 ;  /* 0x0000005200527308 */ /* 0x000e620000000800 */
[----:B--2---:R-:W-:Y:S01]  /*4d90*/  FADD.FTZ R10, R95, R4 ;  /* 0x000000045f0a7221 */ /* 0x004fe20000010000 */
[----:B------:R-:W-:Y:S01]  /*4da0*/  FADD.FTZ R61, R61, R60 ;  /* 0x0000003c3d3d7221 */ /* 0x000fe20000010000 */
[--C-:B------:R-:W-:Y:S01]  /*4db0*/  FFMA.FTZ R4, R51, UR44, -R37.reuse ;  /* 0x0000002c33047c23 */ /* 0x100fe20008010825 */
[----:B------:R-:W-:Y:S01]  /*4dc0*/  FFMA.FTZ R37, R39, UR44, -R37 ;  /* 0x0000002c27257c23 */ /* 0x000fe20008010825 */
[----:B------:R-:W-:Y:S01]  /*4dd0*/  F2FP.SATFINITE.E4M3.F32.PACK_AB_MERGE_C R78, R95, R78, RZ ;  /* 0x0000004e5f4e723e */ /* 0x000fe200048070ff */
[----:B------:R-:W-:Y:S02]  /*4de0*/  FADD.FTZ R64, R64, R61 ;  /* 0x0000003d40407221 */ /* 0x000fe40000010000 */
[----:B------:R-:W2:Y:S01]  /*4df0*/  MUFU.EX2 R83, R83 ;  /* 0x0000005300537308 */ /* 0x000ea20000000800 */
[----:B0-----:R-:W-:Y:S01]  /*4e00*/  FADD.FTZ R15, R79, R10 ;  /* 0x0000000a4f0f7221 */ /* 0x001fe20000010000 */
[----:B------:R-:W-:Y:S01]  /*4e10*/  FADD.FTZ R65, R65, R64 ;  /* 0x0000004041417221 */ /* 0x000fe20000010000 */
[----:B------:R-:W-:-:S03]  /*4e20*/  F2FP.SATFINITE.E4M3.F32.PACK_AB_MERGE_C R149, R75, R74, R78 ;  /* 0x0000004a4b95723e */ /* 0x000fc6000480704e */
[----:B------:R-:W-:Y:S02]  /*4e30*/  FADD.FTZ R68, R68, R65 ;  /* 0x0000004144447221 */ /* 0x000fe40000010000 */
[----:B------:R-:W0:Y:S01]  /*4e40*/  MUFU.EX2 R86, R86 ;  /* 0x0000005600567308 */ /* 0x000e220000000800 */
[----:B-1----:R-:W-:Y:S01]  /*4e50*/  FADD.FTZ R10, R82, R15 ;  /* 0x0000000f520a7221 */ /* 0x002fe20000010000 */
[----:B------:R-:W-:-:S06]  /*4e60*/  FADD.FTZ R69, R69, R68 ;  /* 0x0000004445457221 */ /* 0x000fcc0000010000 */
        /* <DEDUP_REMOVED lines=22> */
[----:B------:R-:W-:Y:S01]  /*4fd0*/  MUFU.EX2 R22, R22 ;  /* 0x0000001600167308 */ /* 0x000fe20000000800 */
[----:B--2---:R-:W-:-:S07]  /*4fe0*/  F2FP.SATFINITE.E4M3.F32.PACK_AB_MERGE_C R12, R45, R40, RZ ;  /* 0x000000282d0c723e */ /* 0x004fce00048070ff */
[----:B------:R-:W1:Y:S01]  /*4ff0*/  MUFU.EX2 R41, R41 ;  /* 0x0000002900297308 */ /* 0x000e620000000800 */
[C---:B0-----:R-:W-:Y:S01]  /*5000*/  FADD.FTZ R15, R70.reuse, R15 ;  /* 0x0000000f460f7221 */ /* 0x041fe20000010000 */
[----:B------:R-:W-:-:S04]  /*5010*/  F2FP.SATFINITE.E4M3.F32.PACK_AB_MERGE_C R67, R70, R67, RZ ;  /* 0x000000434643723e */ /* 0x000fc800048070ff */
[----:B------:R-:W-:Y:S02]  /*5020*/  F2FP.SATFINITE.E4M3.F32.PACK_AB_MERGE_C R147, R66, R63, R67 ;  /* 0x0000003f4293723e */ /* 0x000fe40004807043 */
        /* <DEDUP_REMOVED lines=19> */
[----:B------:R-:W-:Y:S01]  /*5160*/  MUFU.EX2 R28, R28 ;  /* 0x0000001c001c7308 */ /* 0x000fe20000000800 */
[----:B0-----:R-:W-:Y:S01]  /*5170*/  F2FP.SATFINITE.E4M3.F32.PACK_AB_MERGE_C R142, R49, R44, R12 ;  /* 0x0000002c318e723e */ /* 0x001fe2000480700c */
[----:B------:R-:W-:Y:S01]  /*5180*/  FADD.FTZ R44, R44, R45 ;  /* 0x0000002d2c2c7221 */ /* 0x000fe20000010000 */
[----:B------:R-:W-:-:S03]  /*5190*/  F2FP.SATFINITE.E4M3.F32.PACK_AB_MERGE_C R12, R13, R8, RZ ;  /* 0x000000080d0c723e */ /* 0x000fc600048070ff */
[----:B------:R-:W-:Y:S01]  /*51a0*/  FADD.FTZ R49, R49, R44 ;  /* 0x0000002c31317221 */ /* 0x000fe20000010000 */
[----:B------:R-:W-:Y:S01]  /*51b0*/  F2FP.SATFINITE.E4M3.F32.PACK_AB_MERGE_C R141, R9, R42, R12 ;  /* 0x0000002a098d723e */ /* 0x000fe2000480700c */
[----:B------:R-:W0:Y:S01]  /*51c0*/  MUFU.EX2 R29, R29 ;  /* 0x0000001d001d7308 */ /* 0x000e220000000800 */
[----:B-1----:R-:W-:Y:S01]  /*51d0*/  FADD.FTZ R13, R3, R10 ;  /* 0x0000000a030d7221 */ /* 0x002fe20000010000 */
[----:B------:R-:W-:Y:S01]  /*51e0*/  FADD.FTZ R48, R48, R49 ;  /* 0x0000003130307221 */ /* 0x000fe20000010000 */
[----:B------:R-:W-:-:S03]  /*51f0*/  VIADD R10, R18, 0xfffffffe ;  /* 0xfffffffe120a7836 */ /* 0x000fc60000000000 */
[----:B------:R-:W-:Y:S02]  /*5200*/  FADD.FTZ R53, R53, R48 ;  /* 0x0000003035357221 */ /* 0x000fe40000010000 */
        /* <DEDUP_REMOVED lines=38> */
[----:B------:R-:W-:-:S06]  /*5470*/  FADD.FTZ R36, R36, R33 ;  /* 0x0000002124247221 */ /* 0x000fcc0000010000 */
[----:B------:R-:W0:Y:S01]  /*5480*/  MUFU.EX2 R37, R37 ;  /* 0x0000002500257308 */ /* 0x000e220000000800 */
[----:B--2---:R-:W-:Y:S01]  /*5490*/  FADD.FTZ R3, R35, R4 ;  /* 0x0000000423037221 */ /* 0x004fe20000010000 */
[----:B0-----:R-:W-:-:S03]  /*54a0*/  F2FP.SATFINITE.E4M3.F32.PACK_AB_MERGE_C R4, R37, R38, RZ ;  /* 0x000000262504723e */ /* 0x001fc600048070ff */
[----:B------:R-:W-:Y:S01]  /*54b0*/  FADD.FTZ R38, R38, R3 ;  /* 0x0000000326267221 */ /* 0x000fe20000010000 */
[----:B------:R-:W-:Y:S01]  /*54c0*/  F2FP.SATFINITE.E4M3.F32.PACK_AB_MERGE_C R139, R35, R34, R4 ;  /* 0x00000022238b723e */ /* 0x000fe20004807004 */
[----:B------:R-:W-:Y:S02]  /*54d0*/  FADD.FTZ R4, R81, R36 ;  /* 0x0000002451047221 */ /* 0x000fe40000010000 */
        /* <DEDUP_REMOVED lines=13> */
.L_x_14393:
[----:B------:R-:W-:Y:S02]  /*55b0*/  ULDC UR11, c[0x0][0x9e4] ;  /* 0x00027900000b7ab9 */ /* 0x000fe40000000800 */
[----:B------:R-:W-:-:S11]  /*55c0*/  UISETP.NE.AND UP0, UPT, UR11, 0x1, UPT ;  /* 0x000000010b00788c */ /* 0x000fd6000bf05270 */
[----:B------:R-:W-:Y:S02]  /*55d0*/  @UP0 ULDC.64 UR12, c[0x0][0x9e8] ;  /* 0x00027a00000c0ab9 */ /* 0x000fe40000000a00 */
[----:B------:R-:W-:-:S04]  /*55e0*/  UIMAD.WIDE.U32 UR4, UR7, UR12, URZ ;  /* 0x0000000c070472a5 */ /* 0x000fc8000f8e003f */
[----:B------:R-:W-:-:S12]  /*55f0*/  @UP0 USHF.R.U32.HI UR7, URZ, UR13, UR5 ;  /* 0x0000000d3f070299 */ /* 0x000fd80008011605 */
.L_x_14394:
[----:B------:R-:W-:-:S04]  /*5600*/  UIMAD UR7, UR7, UR11, UR11 ;  /* 0x0000000b070772a4 */ /* 0x000fc8000f8e020b */
[----:B------:R-:W-:-:S04]  /*5610*/  UISETP.LT.AND UP0, UPT, UR10, UR7, UPT ;  /* 0x000000070a00728c */ /* 0x000fc8000bf01270 */
[----:B------:R-:W-:-:S12]  /*5620*/  USEL UR10, UR10, UR7, UP0 ;  /* 0x000000070a0a7287 */ /* 0x000fd80008000000 */
.L_x_14392:
[----:B------:R-:W-:Y:S01]  /*5630*/  UIMAD.WIDE UR10, UR10, 0x66666667, URZ ;  /* 0x666666670a0a78a5 */ /* 0x000fe2000f8e023f */
[----:B------:R-:W0:Y:S01]  /*5640*/  S2UR UR4, SR_CgaCtaId ;  /* 0x00000000000479c3 */ /* 0x000e220000008800 */
[----:B------:R-:W-:Y:S01]  /*5650*/  UMOV UR7, URZ ;  /* 0x0000003f00077c82 */ /* 0x000fe20008000000 */
        /* <DEDUP_REMOVED lines=21> */
[----:B------:R-:W-:-:S09]  /*57b0*/  CS2R R54, SRZ ;  /* 0x0000000000367805 */ /* 0x000fd2000001ff00 */
[----:B0-----:R-:W-:Y:S05]  /*57c0*/  @!P1 BRA `(.L_x_14395) ;  /* 0x0000004000289947 */ /* 0x001fea0003800000 */
        /* <DEDUP_REMOVED lines=24> */
.L_x_14414:
[----:B------:R-:W-:-:S04]  /*5950*/  UISETP.NE.AND UP0, UPT, UR23, 0x1, UPT ;  /* 0x000000011700788c */ /* 0x000fc8000bf05270 */
[----:B------:R-:W-:-:S04]  /*5960*/  USEL UR5, URZ, 0x1, UP0 ;  /* 0x000000013f057887 */ /* 0x000fc80008000000 */
[----:B------:R-:W-:Y:S01]  /*5970*/  ULOP3.LUT UR5, UR24, UR5, URZ, 0x3c, !UPT ;  /* 0x0000000518057292 */ /* 0x000fe2000f8e3c3f */
[----:B------:R-:W-:Y:S11]  /*5980*/  @!P0 BRA `(.L_x_14396) ;  /* 0x0000000000048947 */ /* 0x000ff60003800000 */
[----:B------:R-:W-:Y:S01]  /*5990*/  BPT.TRAP 0x1 ;  /* 0x000000040000795c */ /* 0x000fe20000300000 */
.L_x_14396:
        /* <DEDUP_REMOVED lines=9> */
.L_x_14397:
[----:B-1----:R-:W-:Y:S05]  /*5a30*/  @P1 BRA `(.L_x_14398) ;  /* 0x0000000000081947 */ /* 0x002fea0003800000 */
[----:B------:R-:W1:Y:S02]  /*5a40*/  SYNCS.PHASECHK.TRANS64.TRYWAIT P1, [UR21+0x12430], R5 ;  /* 0x01243005ff0075a7 */ /* 0x000e640008020155 */
[----:B-1----:R-:W-:Y:S05]  /*5a50*/  @!P1 BRA `(.L_x_14399) ;  /* 0x00000110008c9947 */ /* 0x002fea0003800000 */
.L_x_14398:
        /* <DEDUP_REMOVED lines=64> */
.L_x_14400:
[----:B------:R-:W-:Y:S01]  /*5e60*/  ULEA UR13, UR23, UR47, 0x3 ;  /* 0x0000002f170d7291 */ /* 0x000fe2000f8e183f */
[----:B01----:R-:W-:-:S05]  /*5e70*/  IMAD.U32 R5, RZ, RZ, UR24 ;  /* 0x00000018ff057e24 */ /* 0x003fca000f8e00ff */
[----:B------:R-:W-:-:S04]  /*5e80*/  SHF.L.U32 R5, R5, 0x1f, RZ ;  /* 0x0000001f05057819 */ /* 0x000fc800000006ff */
[----:B------:R0:W1:Y:S01]  /*5e90*/  SYNCS.PHASECHK.TRANS64.TRYWAIT P1, [UR13+0x12450], R5 ;  /* 0x01245005ff0075a7 */ /* 0x000062000802014d */
[----:B------:R-:W-:Y:S05]  /*5ea0*/  @!P0 BRA `(.L_x_14401) ;  /* 0x0000000000048947 */ /* 0x000fea0003800000 */
[----:B------:R-:W-:Y:S01]  /*5eb0*/  BPT.TRAP 0x1 ;  /* 0x000000040000795c */ /* 0x000fe20000300000 */
.L_x_14401:
[----:B-1----:R-:W-:Y:S05]  /*5ec0*/  @P1 BRA `(.L_x_14402) ;  /* 0x0000000000081947 */ /* 0x002fea0003800000 */
[----:B------:R-:W1:Y:S02]  /*5ed0*/  SYNCS.PHASECHK.TRANS64.TRYWAIT P1, [UR13+0x12450], R5 ;  /* 0x01245005ff0075a7 */ /* 0x000e64000802014d */
[----:B-1----:R-:W-:Y:S05]  /*5ee0*/  @!P1 BRA `(.L_x_14403) ;  /* 0x0000010c00809947 */ /* 0x002fea0003800000 */
.L_x_14402:
        /* <DEDUP_REMOVED lines=32> */
.L_x_14404:
[----:B------:R-:W-:Y:S01]  /*60f0*/  UISETP.NE.AND UP1, UPT, UR45, URZ, UPT ;  /* 0x0000003f2d00728c */ /* 0x000fe2000bf25270 */
[----:B------:R-:W-:Y:S01]  /*6100*/  IMAD.MOV.U32 R15, RZ, RZ, R6 ;  /* 0x000000ffff0f7224 */ /* 0x000fe200078e0006 */
[----:B------:R-:W-:Y:S01]  /*6110*/  UISETP.NE.AND UP0, UPT, UR48, URZ, UPT ;  /* 0x0000003f3000728c */ /* 0x000fe2000bf05270 */
[----:B------:R-:W-:Y:S01]  /*6120*/  IMAD R18, R10, -0xa0, RZ ;  /* 0xffffff600a127824 */ /* 0x000fe200078e02ff */
[----:B------:R-:W-:Y:S02]  /*6130*/  UIADD3 UR21, UR21, 0x12440, URZ ;  /* 0x0001244015157890 */ /* 0x000fe4000fffe03f */
[----:B------:R-:W-:Y:S01]  /*6140*/  PLOP3.LUT P1, PT, PT, PT, UP1, 0x80, 0x0 ;  /* 0x000000000000781c */ /* 0x000fe20003f2f018 */
[----:B-1----:R-:W-:Y:S01]  /*6150*/  VIADD R12, R18, 0x1 ;  /* 0x00000001120c7836 */ /* 0x002fe20000000000 */
[----:B------:R-:W-:Y:S01]  /*6160*/  PLOP3.LUT P2, PT, PT, PT, UP1, 0x80, 0x0 ;  /* 0x000000000000781c */ /* 0x000fe20003f4f018 */
[----:B------:R-:W-:Y:S02]  /*6170*/  UPRMT UR21, UR4, 0x654, UR21 ;  /* 0x0000065404157896 */ /* 0x000fe40008000015 */
[----:B------:R-:W-:-:S07]  /*6180*/  @UP1 ULDC UR10, c[0x0][0x44c] ;  /* 0x00011300000a1ab9 */ /* 0x000fce0000000800 */
[----:B------:R-:W-:Y:S01]  /*6190*/  SYNCS.ARRIVE.TRANS64.RED.A1T0 RZ, [UR21], RZ ;  /* 0x000000ffffff79a7 */ /* 0x000fe20008100415 */
[----:B0-----:R-:W-:Y:S01]  /*61a0*/  @P1 IMAD.HI.U32 R5, R6, UR10, RZ ;  /* 0x0000000a06051c27 */ /* 0x001fe2000f8e00ff */
[----:B------:R-:W-:Y:S01]  /*61b0*/  @UP1 ULDC UR10, c[0x0][0x450] ;  /* 0x00011400000a1ab9 */ /* 0x000fe20000000800 */
[----:B------:R-:W-:-:S03]  /*61c0*/  PLOP3.LUT P1, PT, PT, PT, UP0, 0x40, 0x0 ;  /* 0x000000000000781c */ /* 0x000fc60003f2e808 */
[----:B------:R-:W-:Y:S01]  /*61d0*/  @P2 SHF.R.U32.HI R15, RZ, UR10, R5 ;  /* 0x0000000aff0f2c19 */ /* 0x000fe20008011605 */
[----:B------:R-:W-:-:S04]  /*61e0*/  IMAD R5, R7, -0x2, R12 ;  /* 0xfffffffe07057824 */ /* 0x000fc800078e020c */
[----:B------:R-:W0:Y:S01]  /*61f0*/  SHFL.IDX PT, R19, R15, RZ, 0x1c1f ;  /* 0x001c1fff0f137589 */ /* 0x000e2200000e0000 */
        /* <DEDUP_REMOVED lines=21> */
.L_x_14407:
[----:B------:R-:W-:-:S05]  /*6350*/  IMAD.U32 R22, RZ, RZ, UR16 ;  /* 0x00000010ff167e24 */ /* 0x000fca000f8e00ff */
[----:B------:R-:W-:-:S13]  /*6360*/  ISETP.NE.AND P1, PT, R22, 0x1, PT ;  /* 0x000000011600780c */ /* 0x000fda0003f25270 */
[----:B------:R-:W0:Y:S02]  /*6370*/  @P1 LDC.64 R20, c[0x0][0x9e8] ;  /* 0x00027a00ff141b82 */ /* 0x000e240000000a00 */
[----:B0-----:R-:W-:-:S05]  /*6380*/  @P1 IMAD.HI.U32 R20, R19, R20, RZ ;  /* 0x0000001413141227 */ /* 0x001fca00078e00ff */
[----:B------:R-:W-:-:S07]  /*6390*/  @P1 SHF.R.U32.HI R19, RZ, R21, R20 ;  /* 0x00000015ff131219 */ /* 0x000fce0000011614 */
.L_x_14408:
[----:B------:R-:W-:Y:S05]  /*63a0*/  BSYNC B0 ;  /* 0x0000000000007941 */ /* 0x000fea0003800000 */
.L_x_14406:
[----:B------:R-:W-:-:S05]  /*63b0*/  IMAD R19, R19, R22, R5 ;  /* 0x0000001613137224 */ /* 0x000fca00078e0205 */
[----:B------:R-:W-:Y:S02]  /*63c0*/  VIADDMNMX R12, R19, R22, R12, PT ;  /* 0x00000016130c7246 */ /* 0x000fe4000380010c */
[----:B------:R-:W-:-:S07]  /*63d0*/  VIMNMX R11, R11, R19, !PT ;  /* 0x000000130b0b7248 */ /* 0x000fce0007fe0100 */
.L_x_14405:
        /* <DEDUP_REMOVED lines=230> */
[----:B------:R-:W-:Y:S01]  /*7240*/  ISETP.GT.AND P6, PT, R11, 0x99, !P6 ;  /* 0x000000990b00780c */ /* 0x000fe200077c4270 */
[----:B------:R-:W-:-:S03]  /*7250*/  IMAD.IADD R11, R13, 0x1, R15 ;  /* 0x000000010d0b7824 */ /* 0x000fc600078e020f */
[----:B------:R-:W-:-:S04]  /*7260*/  ISETP.LT.OR P6, PT, R12, 0x9a, P6 ;  /* 0x0000009a0c00780c */ /* 0x000fc800037c1670 */
        /* <DEDUP_REMOVED lines=16> */
.L_x_14411:
[----:B------:R-:W-:-:S05]  /*7370*/  IMAD.U32 R18, RZ, RZ, UR16 ;  /* 0x00000010ff127e24 */ /* 0x000fca000f8e00ff */
[----:B------:R-:W-:-:S13]  /*7380*/  ISETP.NE.AND P6, PT, R18, 0x1, PT ;  /* 0x000000011200780c */ /* 0x000fda0003fc5270 */
[----:B------:R-:W0:Y:S02]  /*7390*/  @P6 LDC.64 R12, c[0x0][0x9e8] ;  /* 0x00027a00ff0c6b82 */ /* 0x000e240000000a00 */
[----:B0-----:R-:W-:-:S05]  /*73a0*/  @P6 IMAD.HI.U32 R12, R15, R12, RZ ;  /* 0x0000000c0f0c6227 */ /* 0x001fca00078e00ff */
[----:B------:R-:W-:-:S07]  /*73b0*/  @P6 SHF.R.U32.HI R15, RZ, R13, R12 ;  /* 0x0000000dff0f6219 */ /* 0x000fce000001160c */
.L_x_14412:
[----:B------:R-:W-:Y:S05]  /*73c0*/  BSYNC B0 ;  /* 0x0000000000007941 */ /* 0x000fea0003800000 */
.L_x_14410:
[----:B------:R-:W-:-:S05]  /*73d0*/  IMAD R5, R15, R18, R5 ;  /* 0x000000120f057224 */ /* 0x000fca00078e0205 */
[----:B------:R-:W-:Y:S02]  /*73e0*/  VIADDMNMX R14, R5, R18, R14, PT ;  /* 0x00000012050e7246 */ /* 0x000fe4000380010e */
[----:B------:R-:W-:-:S07]  /*73f0*/  VIMNMX R11, R11, R5, !PT ;  /* 0x000000050b0b7248 */ /* 0x000fce0007fe0100 */
.L_x_14409:
        /* <DEDUP_REMOVED lines=118> */
[----:B------:R-:W-:Y:S02]  /*7b60*/  ISETP.LT.OR P4, PT, R14, 0x92, P4 ;  /* 0x000000920e00780c */ /* 0x000fe40002781670 */
[----:B------:R-:W-:Y:S02]  /*7b70*/  ISETP.GT.AND P1, PT, R11, 0x61, !P1 ;  /* 0x000000610b00780c */ /* 0x000fe40004f24270 */
[----:B------:R-:W-:Y:S02]  /*7b80*/  FSEL R66, R66, -INF , !P3 ;  /* 0xff80000042427808 */ /* 0x000fe40005800000 */
[----:B------:R-:W-:-:S02]  /*7b90*/  ISETP.LT.OR P1, PT, R14, 0x62, P1 ;  /* 0x000000620e00780c */ /* 0x000fc40000f21670 */
[----:B------:R-:W-:Y:S02]  /*7ba0*/  ISETP.LT.OR P5, PT, R14, 0x99, P5 ;  /* 0x000000990e00780c */ /* 0x000fe40002fa1670 */
[----:B------:R-:W-:Y:S02]  /*7bb0*/  FSEL R75, R75, -INF , !P1 ;  /* 0xff8000004b4b7808 */ /* 0x000fe40004800000 */
[----:B------:R-:W-:Y:S02]  /*7bc0*/  LOP3.LUT P1, RZ, R0, 0x400, RZ, 0xc0, !PT ;  /* 0x0000040000ff7812 */ /* 0x000fe4000782c0ff */
[----:B------:R-:W-:Y:S02]  /*7bd0*/  FSEL R70, R70, -INF , !P5 ;  /* 0xff80000046467808 */ /* 0x000fe40006800000 */
[----:B------:R-:W-:-:S04]  /*7be0*/  ISETP.GT.AND P1, PT, R11, 0x68, !P1 ;  /* 0x000000680b00780c */ /* 0x000fc80004f24270 */
        /* <DEDUP_REMOVED lines=96> */
[--C-:B0-----:R-:W-:Y:S01]  /*81f0*/  FFMA.FTZ R125, R113, UR44, -R12.reuse ;  /* 0x0000002c717d7c23 */ /* 0x101fe2000801080c */
        /* <DEDUP_REMOVED lines=31> */
[----:B------:R0:W-:Y:S02]  /*83f0*/  MUFU.EX2 R116, R121 ;  /* 0x0000007900747308 */ /* 0x0001e40000000800 */
[----:B------:R-:W-:-:S04]  /*8400*/  FMNMX.FTZ R117, R119, R124, !PT ;  /* 0x0000007c77757209 */ /* 0x000fc80007810000 */
[----:B------:R-:W-:Y:S02]  /*8410*/  FMNMX.FTZ R124, R90, R117, !PT ;  /* 0x000000755a7c7209 */ /* 0x000fe40007810000 */
[----:B------:R-:W-:Y:S01]  /*8420*/  MUFU.EX2 R13, R13 ;  /* 0x0000000d000d7308 */ /* 0x000fe20000000800 */
[----:B0-----:R-:W-:-:S01]  /*8430*/  FFMA.FTZ R121, R76, UR44, -R12 ;  /* 0x0000002c4c797c23 */ /* 0x001fc2000801080c */
[----:B------:R-:W-:Y:S02]  /*8440*/  FMNMX.FTZ R117, R91, R124, !PT ;  /* 0x0000007c5b757209 */ /* 0x000fe40007810000 */
[----:B------:R-:W-:Y:S02]  /*8450*/  FSEL R76, R67, -INF , !P4 ;  /* 0xff800000434c7808 */ /* 0x000fe40006000000 */
[----:B------:R-:W-:Y:S02]  /*8460*/  FMNMX.FTZ R124, R94, R117, !PT ;  /* 0x000000755e7c7209 */ /* 0x000fe40007810000 */
[----:B------:R0:W-:Y:S02]  /*8470*/  MUFU.EX2 R67, R121 ;  /* 0x0000007900437308 */ /* 0x0001e40000000800 */
[----:B------:R-:W-:-:S04]  /*8480*/  FMNMX.FTZ R117, R95, R124, !PT ;  /* 0x0000007c5f757209 */ /* 0x000fc80007810000 */
[----:B------:R-:W-:Y:S02]  /*8490*/  FMNMX.FTZ R124, R98, R117, !PT ;  /* 0x00000075627c7209 */ /* 0x000fe40007810000 */
[----:B------:R-:W-:Y:S01]  /*84a0*/  MUFU.EX2 R18, R18 ;  /* 0x0000001200127308 */ /* 0x000fe20000000800 */
[----:B0-----:R-:W-:-:S01]  /*84b0*/  FFMA.FTZ R121, R69, UR44, -R12 ;  /* 0x0000002c45797c23 */ /* 0x001fc2000801080c */
[----:B------:R-:W-:Y:S02]  /*84c0*/  FMNMX.FTZ R117, R99, R124, !PT ;  /* 0x0000007c63757209 */ /* 0x000fe40007810000 */
[----:B------:R-:W-:Y:S02]  /*84d0*/  FSEL R69, R5, RZ, P1 ;  /* 0x000000ff05457208 */ /* 0x000fe40000800000 */
[----:B------:R-:W-:Y:S02]  /*84e0*/  FMNMX.FTZ R124, R102, R117, !PT ;  /* 0x00000075667c7209 */ /* 0x000fe40007810000 */
[----:B------:R-:W-:Y:S01]  /*84f0*/  MUFU.EX2 R15, R15 ;  /* 0x0000000f000f7308 */ /* 0x000fe20000000800 */
[----:B------:R-:W-:-:S01]  /*8500*/  FADD.FTZ R8, -R69, R8 ;  /* 0x0000000845087221 */ /* 0x000fc20000010100 */
[----:B------:R-:W-:-:S03]  /*8510*/  FMNMX.FTZ R117, R103, R124, !PT ;  /* 0x0000007c67757209 */ /* 0x000fc60007810000 */
[----:B------:R-:W-:Y:S01]  /*8520*/  FMUL.FTZ R8, R8, UR44 ;  /* 0x0000002c08087c20 */ /* 0x000fe20008410000 */
[----:B------:R-:W-:Y:S02]  /*8530*/  FMNMX.FTZ R124, R74, R117, !PT ;  /* 0x000000754a7c7209 */ /* 0x000fe40007810000 */
[----:B------:R-:W-:Y:S02]  /*8540*/  MUFU.EX2 R69, R121 ;  /* 0x0000007900457308 */ /* 0x000fe40000000800 */
[----:B------:R-:W-:-:S04]  /*8550*/  FMNMX.FTZ R117, R75, R124, !PT ;  /* 0x0000007c4b757209 */ /* 0x000fc80007810000 */
[----:B------:R-:W-:Y:S02]  /*8560*/  FMNMX.FTZ R124, R78, R117, !PT ;  /* 0x000000754e7c7209 */ /* 0x000fe40007810000 */
[----:B------:R-:W0:Y:S02]  /*8570*/  MUFU.EX2 R8, R8 ;  /* 0x0000000800087308 */ /* 0x000e240000000800 */
[----:B------:R-:W-:-:S04]  /*8580*/  FMNMX.FTZ R117, R79, R124, !PT ;  /* 0x0000007c4f757209 */ /* 0x000fc80007810000 */
[----:B------:R-:W-:Y:S02]  /*8590*/  FMNMX.FTZ R124, R82, R117, !PT ;  /* 0x00000075527c7209 */ /* 0x000fe40007810000 */
[----:B------:R-:W-:Y:S02]  /*85a0*/  MUFU.EX2 R20, R20 ;  /* 0x0000001400147308 */ /* 0x000fe40000000800 */
[----:B------:R-:W-:-:S04]  /*85b0*/  FMNMX.FTZ R117, R83, R124, !PT ;  /* 0x0000007c53757209 */ /* 0x000fc80007810000 */
[----:B------:R-:W-:Y:S02]  /*85c0*/  FMNMX.FTZ R124, R86, R117, !PT ;  /* 0x00000075567c7209 */ /* 0x000fe40007810000 */
[----:B------:R-:W-:Y:S02]  /*85d0*/  MUFU.EX2 R19, R19 ;  /* 0x0000001300137308 */ /* 0x000fe40000000800 */
[----:B------:R-:W-:-:S04]  /*85e0*/  FMNMX.FTZ R117, R87, R124, !PT ;  /* 0x0000007c57757209 */ /* 0x000fc80007810000 */
[----:B------:R-:W-:Y:S01]  /*85f0*/  FMNMX.FTZ R124, R58, R117, !PT ;  /* 0x000000753a7c7209 */ /* 0x000fe20007810000 */
[----:B------:R-:W-:-:S01]  /*8600*/  FFMA.FTZ R117, R73, UR44, -R12 ;  /* 0x0000002c49757c23 */ /* 0x000fc2000801080c */
[----:B------:R-:W-:Y:S01]  /*8610*/  FSEL R73, R63, -INF , !P2 ;  /* 0xff8000003f497808 */ /* 0x000fe20005000000 */
[----:B------:R-:W-:Y:S01]  /*8620*/  IMAD.U32 R12, RZ, RZ, UR44 ;  /* 0x0000002cff0c7e24 */ /* 0x000fe2000f8e00ff */
[----:B------:R-:W-:Y:S01]  /*8630*/  FMNMX.FTZ R11, R59, R124, !PT ;  /* 0x0000007c3b0b7209 */ /* 0x000fe20007810000 */
[----:B------:R1:W-:Y:S03]  /*8640*/  MUFU.EX2 R63, R117 ;  /* 0x00000075003f7308 */ /* 0x0003e60000000800 */
[----:B------:R-:W-:-:S04]  /*8650*/  FMNMX.FTZ R124, R62, R11, !PT ;  /* 0x0000000b3e7c7209 */ /* 0x000fc80007810000 */
[----:B------:R-:W-:Y:S01]  /*8660*/  FMNMX.FTZ R11, R73, R124, !PT ;  /* 0x0000007c490b7209 */ /* 0x000fe20007810000 */
[----:B------:R2:W-:Y:S03]  /*8670*/  MUFU.EX2 R112, R125 ;  /* 0x0000007d00707308 */ /* 0x0005e60000000800 */
[----:B------:R-:W-:-:S04]  /*8680*/  FMNMX.FTZ R11, R66, R11, !PT ;  /* 0x0000000b420b7209 */ /* 0x000fc80007810000 */
[----:B------:R-:W-:Y:S01]  /*8690*/  FMNMX.FTZ R11, R76, R11, !PT ;  /* 0x0000000b4c0b7209 */ /* 0x000fe20007810000 */
[----:B------:R-:W-:Y:S03]  /*86a0*/  MUFU.EX2 R22, R22 ;  /* 0x0000001600167308 */ /* 0x000fe60000000800 */
[----:B------:R-:W-:-:S04]  /*86b0*/  FMNMX.FTZ R124, R70, R11, !PT ;  /* 0x0000000b467c7209 */ /* 0x000fc80007810000 */
[----:B------:R-:W-:Y:S01]  /*86c0*/  FMNMX.FTZ R124, R71, R124, !PT ;  /* 0x0000007c477c7209 */ /* 0x000fe20007810000 */
[----:B------:R-:W-:Y:S04]  /*86d0*/  MUFU.EX2 R21, R21 ;  /* 0x0000001500157308 */ /* 0x000fe80000000800 */
[----:B------:R-:W3:Y:S04]  /*86e0*/  SHFL.BFLY PT, R11, R124, 0x2, 0x1f ;  /* 0x0c401f007c0b7f89 */ /* 0x000ee800000e0000 */
        /* <DEDUP_REMOVED lines=10> */
[C---:B------:R-:W-:Y:S01]  /*8790*/  FSETP.NEU.FTZ.AND P1, PT, R11.reuse, -INF , PT ;  /* 0xff8000000b00780b */ /* 0x040fe20003f3d000 */
[----:B------:R-:W-:-:S02]  /*87a0*/  FFMA.FTZ R85, R11, R12, -8 ;  /* 0xc10000000b557423 */ /* 0x000fc4000001000c */
[----:B------:R-:W-:Y:S03]  /*87b0*/  MUFU.EX2 R92, R92 ;  /* 0x0000005c005c7308 */ /* 0x000fe60000000800 */
[----:B------:R-:W-:-:S05]  /*87c0*/  FSEL R85, R85, RZ, P1 ;  /* 0x000000ff55557208 */ /* 0x000fca0000800000 */
[--C-:B------:R-:W-:Y:S01]  /*87d0*/  FFMA.FTZ R128, R126, UR44, -R85.reuse ;  /* 0x0000002c7e807c23 */ /* 0x100fe20008010855 */
[----:B------:R-:W-:-:S01]  /*87e0*/  FFMA.FTZ R12, R122, UR44, -R85 ;  /* 0x0000002c7a0c7c23 */ /* 0x000fc20008010855 */
[--C-:B------:R-:W-:Y:S01]  /*87f0*/  FFMA.FTZ R122, R127, UR44, -R85.reuse ;  /* 0x0000002c7f7a7c23 */ /* 0x100fe20008010855 */
[----:B-1----:R-:W-:-:S01]  /*8800*/  FFMA.FTZ R117, R123, UR44, -R85 ;  /* 0x0000002c7b757c23 */ /* 0x002fc20008010855 */
[----:B------:R1:W-:Y:S01]  /*8810*/  MUFU.EX2 R121, R128 ;  /* 0x0000008000797308 */ /* 0x0003e20000000800 */
[----:B------:R-:W-:-:S01]  /*8820*/  FFMA.FTZ R123, R130, UR44, -R85 ;  /* 0x0000002c827b7c23 */ /* 0x000fc20008010855 */
[----:B------:R-:W-:Y:S01]  /*8830*/  FFMA.FTZ R124, R131, UR44, -R85 ;  /* 0x0000002c837c7c23 */ /* 0x000fe20008010855 */
[----:B0-----:R-:W-:-:S01]  /*8840*/  FFMA.FTZ R131, R8, R4, R13 ;  /* 0x0000000408837223 */ /* 0x001fc2000001000d */
[--C-:B--2---:R-:W-:Y:S01]  /*8850*/  FFMA.FTZ R125, R134, UR44, -R85.reuse ;  /* 0x0000002c867d7c23 */ /* 0x104fe20008010855 */
[----:B------:R-:W-:-:S01]  /*8860*/  FFMA.FTZ R129, R94, UR44, -R85 ;  /* 0x0000002c5e817c23 */ /* 0x000fc20008010855 */
[--C-:B------:R-:W-:Y:S01]  /*8870*/  FFMA.FTZ R94, R95, UR44, -R85.reuse ;  /* 0x0000002c5f5e7c23 */ /* 0x100fe20008010855 */
[----:B------:R-:W-:-:S01]  /*8880*/  FFMA.FTZ R95, R98, UR44, -R85 ;  /* 0x0000002c625f7c23 */ /* 0x000fc20008010855 */
[----:B------:R-:W-:Y:S01]  /*8890*/  MUFU.EX2 R12, R12 ;  /* 0x0000000c000c7308 */ /* 0x000fe20000000800 */
[----:B-1----:R-:W-:Y:S01]  /*88a0*/  FSEL R128, R11, RZ, P1 ;  /* 0x000000ff0b807208 */ /* 0x002fe20000800000 */
[--C-:B------:R-:W-:Y:S01]  /*88b0*/  FFMA.FTZ R126, R135, UR44, -R85.reuse ;  /* 0x0000002c877e7c23 */ /* 0x100fe20008010855 */
[----:B------:R-:W-:-:S01]  /*88c0*/  FFMA.FTZ R98, R99, UR44, -R85 ;  /* 0x0000002c63627c23 */ /* 0x000fc20008010855 */
[--C-:B------:R-:W-:Y:S01]  /*88d0*/  FFMA.FTZ R99, R102, UR44, -R85.reuse ;  /* 0x0000002c66637c23 */ /* 0x100fe20008010855 */
[----:B------:R-:W-:-:S01]  /*88e0*/  FFMA.FTZ R102, R103, UR44, -R85 ;  /* 0x0000002c67667c23 */ /* 0x000fc20008010855 */
[----:B------:R-:W-:Y:S01]  /*88f0*/  FADD.FTZ R128, -R128, R9 ;  /* 0x0000000980807221 */ /* 0x000fe20000010100 */
[----:B------:R-:W-:-:S01]  /*8900*/  FFMA.FTZ R106, R106, UR44, -R85 ;  /* 0x0000002c6a6a7c23 */ /* 0x000fc20008010855 */
[----:B------:R-:W-:Y:S01]  /*8910*/  MUFU.EX2 R117, R117 ;  /* 0x0000007500757308 */ /* 0x000fe20000000800 */
[----:B------:R-:W-:-:S01]  /*8920*/  FFMA.FTZ R107, R107, UR44, -R85 ;  /* 0x0000002c6b6b7c23 */ /* 0x000fc20008010855 */
[----:B------:R-:W-:Y:S01]  /*8930*/  FMUL.FTZ R127, R128, UR44 ;  /* 0x0000002c807f7c20 */ /* 0x000fe20008410000 */
[----:B------:R-:W-:-:S01]  /*8940*/  FADD.FTZ R128, R18, R131 ;  /* 0x0000008312807221 */ /* 0x000fc20000010000 */
        /* <DEDUP_REMOVED lines=24> */
[----:B------:R-:W-:Y:S01]  /*8ad0*/  FFMA.FTZ R73, R73, UR44, -R85 ;  /* 0x0000002c49497c23 */ /* 0x000fe20008010855 */
[----:B------:R-:W-:-:S01]  /*8ae0*/  FADD.FTZ R4, R117, R4 ;  /* 0x0000000475047221 */ /* 0x000fc20000010000 */
[--C-:B------:R-:W-:Y:S01]  /*8af0*/  FFMA.FTZ R66, R66, UR44, -R85.reuse ;  /* 0x0000002c42427c23 */ /* 0x100fe20008010855 */
[----:B------:R-:W-:-:S01]  /*8b00*/  FFMA.FTZ R70, R70, UR44, -R85 ;  /* 0x0000002c46467c23 */ /* 0x000fc20008010855 */
[----:B------:R-:W0:Y:S01]  /*8b10*/  MUFU.EX2 R124, R124 ;  /* 0x0000007c007c7308 */ /* 0x000e220000000800 */
[----:B------:R-:W-:-:S01]  /*8b20*/  FADD.FTZ R103, R121, R4 ;  /* 0x0000000479677221 */ /* 0x000fc20000010000 */
[----:B------:R-:W-:Y:S01]  /*8b30*/  FADD.FTZ R4, R20, R3 ;  /* 0x0000000314047221 */ /* 0x000fe20000010000 */
[----:B------:R-:W-:-:S02]  /*8b40*/  FFMA.FTZ R71, R71, UR44, -R85 ;  /* 0x0000002c47477c23 */ /* 0x000fc40008010855 */
[----:B-1----:R-:W-:Y:S01]  /*8b50*/  FADD.FTZ R128, R122, R103 ;  /* 0x000000677a807221 */ /* 0x002fe20000010000 */
        /* <DEDUP_REMOVED lines=127> */
.L_x_14413:
        /* <DEDUP_REMOVED lines=42> */
[----:B------:R-:W-:Y:S01]  /*95f0*/  VIADD R10, R10, 0xffffffff ;  /* 0xffffffff0a0a7836 */ /* 0x000fe20000000000 */
        /* <DEDUP_REMOVED lines=33> */
[----:B------:R-:W-:Y:S01]  /*9810*/  IMAD.MOV.U32 R9, RZ, RZ, R11 ;  /* 0x000000ffff097224 */ /* 0x000fe200078e000b */
[----:B------:R-:W-:Y:S01]  /*9820*/  F2FP.SATFINITE.E4M3.F32.PACK_AB_MERGE_C R137, R59, R58, R62 ;  /* 0x0000003a3b89723e */ /* 0x000fe2000480703e */
[----:B------:R-:W-:Y:S01]  /*9830*/  IMAD.MOV.U32 R8, RZ, RZ, R5 ;  /* 0x000000ffff087224 */ /* 0x000fe200078e0005 */
[----:B------:R-:W-:-:S02]  /*9840*/  F2FP.SATFINITE.E4M3.F32.PACK_AB_MERGE_C R138, R65, R64, R68 ;  /* 0x00000040418a723e */ /* 0x000fc40004807044 */
[----:B------:R-:W-:Y:S01]  /*9850*/  F2FP.SATFINITE.E4M3.F32.PACK_AB_MERGE_C R139, R103, R66, R70 ;  /* 0x00000042678b723e */ /* 0x000fe20004807046 */
[----:B------:R-:W-:Y:S06]  /*9860*/  @P1 BRA `(.L_x_14414) ;  /* 0xffffffc000381947 */ /* 0x000fec000383ffff */
.L_x_14395:
[----:B------:R-:W0:Y:S01]  /*9870*/  LDC R9, c[0x0][0x2f0] ;  /* 0x0000bc00ff097b82 */ /* 0x000e220000000800 */
[----:B------:R-:W-:Y:S02]  /*9880*/  UIADD3 UR17, -UR17, 0x1, URZ ;  /* 0x0000000111117890 */ /* 0x000fe4000fffe13f */
[----:B------:R-:W-:Y:S02]  /*9890*/  UISETP.NE.AND UP1, UPT, UR45, URZ, UPT ;  /* 0x0000003f2d00728c */ /* 0x000fe4000bf25270 */
[----:B------:R-:W-:Y:S01]  /*98a0*/  UISETP.NE.AND UP0, UPT, UR48, URZ, UPT ;  /* 0x0000003f3000728c */ /* 0x000fe2000bf05270 */
[----:B------:R-:W-:Y:S02]  /*98b0*/  UMOV UR12, 0xc0 ;  /* 0x000000c0000c7882 */ /* 0x000fe40000000000 */
[----:B------:R-:W1:Y:S03]  /*98c0*/  S2UR UR10, SR_CTAID.X ;  /* 0x00000000000a79c3 */ /* 0x000e660000002500 */
[----:B------:R-:W-:-:S03]  /*98d0*/  PLOP3.LUT P1, PT, PT, PT, UP0, 0x40, 0x0 ;  /* 0x000000000000781c */ /* 0x000fc60003f2e808 */
[----:B------:R-:W-:Y:S01]  /*98e0*/  @UP1 ULDC UR14, c[0x0][0x450] ;  /* 0x00011400000e1ab9 */ /* 0x000fe20000000800 */
[----:B0-----:R-:W-:-:S05]  /*98f0*/  IMAD R9, R16, R9, UR17 ;  /* 0x0000001110097e24 */ /* 0x001fca000f8e0209 */
[----:B------:R-:W-:Y:S01]  /*9900*/  R2UR UR13, R9 ;  /* 0x00000000090d72ca */ /* 0x000fe200000e0000 */
[----:B-1----:R-:W-:-:S03]  /*9910*/  UIMAD UR12, UR10, UR12, 0xbf ;  /* 0x000000bf0a0c74a4 */ /* 0x002fc6000f8e020c */
        /* <DEDUP_REMOVED lines=18> */
.L_x_14416:
[----:B------:R-:W-:Y:S02]  /*9a40*/  ULDC UR14, c[0x0][0x9e4] ;  /* 0x00027900000e7ab9 */ /* 0x000fe40000000800 */
[----:B------:R-:W-:-:S11]  /*9a50*/  UISETP.NE.AND UP0, UPT, UR14, 0x1, UPT ;  /* 0x000000010e00788c */ /* 0x000fd6000bf05270 */
[----:B------:R-:W-:Y:S02]  /*9a60*/  @UP0 ULDC.64 UR16, c[0x0][0x9e8] ;  /* 0x00027a0000100ab9 */ /* 0x000fe40000000a00 */
[----:B------:R-:W-:-:S04]  /*9a70*/  UIMAD.WIDE.U32 UR10, UR12, UR16, URZ ;  /* 0x000000100c0a72a5 */ /* 0x000fc8000f8e003f */
[----:B------:R-:W-:-:S12]  /*9a80*/  @UP0 USHF.R.U32.HI UR12, URZ, UR17, UR11 ;  /* 0x000000113f0c0299 */ /* 0x000fd8000801160b */
.L_x_14417:
[----:B------:R-:W-:-:S04]  /*9a90*/  UIMAD UR12, UR12, UR14, URZ ;  /* 0x0000000e0c0c72a4 */ /* 0x000fc8000f8e023f */
[----:B------:R-:W-:-:S04]  /*9aa0*/  UISETP.LT.AND UP0, UPT, UR13, UR12, UPT ;  /* 0x0000000c0d00728c */ /* 0x000fc8000bf01270 */
[----:B------:R-:W-:-:S12]  /*9ab0*/  USEL UR13, UR13, UR12, !UP0 ;  /* 0x0000000c0d0d7287 */ /* 0x000fd8000c000000 */
.L_x_14415:
        /* <DEDUP_REMOVED lines=12> */
.L_x_14429:
[----:B------:R-:W-:-:S04]  /*9b80*/  UIADD3 UR7, UR22, 0x1, URZ ;  /* 0x0000000116077890 */ /* 0x000fc8000fffe03f */
[----:B------:R-:W-:-:S04]  /*9b90*/  UISETP.NE.AND UP0, UPT, UR7, 0x2, UPT ;  /* 0x000000020700788c */ /* 0x000fc8000bf05270 */
[----:B------:R-:W-:Y:S02]  /*9ba0*/  USEL UR5, URZ, 0x1, UP0 ;  /* 0x000000013f057887 */ /* 0x000fe40008000000 */
[----:B------:R-:W-:Y:S02]  /*9bb0*/  USEL UR7, UR7, URZ, UP0 ;  /* 0x0000003f07077287 */ /* 0x000fe40008000000 */
[----:B------:R-:W-:Y:S01]  /*9bc0*/  ULOP3.LUT UR5, UR23, UR5, URZ, 0x3c, !UPT ;  /* 0x0000000517057292 */ /* 0x000fe2000f8e3c3f */
[----:B------:R-:W-:Y:S11]  /*9bd0*/  @!P0 BRA `(.L_x_14419) ;  /* 0x0000000000048947 */ /* 0x000ff60003800000 */
[----:B------:R-:W-:Y:S01]  /*9be0*/  BPT.TRAP 0x1 ;  /* 0x000000040000795c */ /* 0x000fe20000300000 */
.L_x_14419:
[----:B------:R-:W-:Y:S01]  /*9bf0*/  ULEA UR10, UR7, UR47, 0x3 ;  /* 0x0000002f070a7291 */ /* 0x000fe2000f8e183f */
[----:B------:R-:W-:-:S05]  /*9c00*/  IMAD.U32 R5, RZ, RZ, UR5 ;  /* 0x00000005ff057e24 */ /* 0x000fca000f8e00ff */
[----:B------:R-:W-:-:S04]  /*9c10*/  SHF.L.U32 R5, R5, 0x1f, RZ ;  /* 0x0000001f05057819 */ /* 0x000fc800000006ff */
[----:B------:R0:W1:Y:S01]  /*9c20*/  SYNCS.PHASECHK.TRANS64.TRYWAIT P1, [UR10+0x12430], R5 ;  /* 0x01243005ff0075a7 */ /* 0x000062000802014a */
[----:B------:R-:W-:Y:S05]  /*9c30*/  @!P0 BRA `(.L_x_14420) ;  /* 0x0000000000048947 */ /* 0x000fea0003800000 */
[----:B------:R-:W-:Y:S01]  /*9c40*/  BPT.TRAP 0x1 ;  /* 0x000000040000795c */ /* 0x000fe20000300000 */
.L_x_14420:
[----:B-1----:R-:W-:Y:S05]  /*9c50*/  @P1 BRA `(.L_x_14421) ;  /* 0x0000000000081947 */ /* 0x002fea0003800000 */
[----:B------:R-:W1:Y:S02]  /*9c60*/  SYNCS.PHASECHK.TRANS64.TRYWAIT P1, [UR10+0x12430], R5 ;  /* 0x01243005ff0075a7 */ /* 0x000e64000802014a */
[----:B-1----:R-:W-:Y:S05]  /*9c70*/  @!P1 BRA `(.L_x_14422) ;  /* 0x000000d000349947 */ /* 0x002fea0003800000 */
.L_x_14421:
[----:B------:R-:W-:Y:S01]  /*9c80*/  UIMAD UR24, UR7, 0x280, UR6 ;  /* 0x00000280071878a4 */ /* 0x000fe2000f8e0206 */
[----:B------:R-:W-:Y:S01]  /*9c90*/  WARPGROUP.ARRIVE ;  /* 0x00000000000079c5 */ /* 0x000fe20000000000 */
[----:B------:R-:W-:Y:S01]  /*9ca0*/  UMOV UR39, 0x80000020 ;  /* 0x8000002000277882 */ /* 0x000fe20000000000 */
[----:B------:R-:W-:Y:S01]  /*9cb0*/  UMOV UR12, UR36 ;  /* 0x00000024000c7c82 */ /* 0x000fe20008000000 */
[----:B------:R-:W-:Y:S01]  /*9cc0*/  UIADD3 UR14, UR24, 0x80, URZ ;  /* 0x00000080180e7890 */ /* 0x000fe2000fffe03f */
[----:B------:R-:W-:Y:S02]  /*9cd0*/  UMOV UR13, UR37 ;  /* 0x00000025000d7c82 */ /* 0x000fe40008000000 */
[----:B------:R-:W-:Y:S01]  /*9ce0*/  UMOV UR38, UR24 ;  /* 0x0000001800267c82 */ /* 0x000fe20008000000 */
[----:B------:R-:W-:Y:S01]  /*9cf0*/  UMOV UR15, 0x80000020 ;  /* 0x80000020000f7882 */ /* 0x000fe20000000000 */
[----:B------:R-:W-:Y:S01]  /*9d00*/  QGMMA.64x32x32.F32.E4M3.E4M3 R120, gdesc[UR36], RZ, !UPT, gsb0 ;  /* 0x00600000247879f3 */ /* 0x000fe2000c0008ff */
        /* <DEDUP_REMOVED lines=54> */
.L_x_14423:
[----:B------:R-:W-:Y:S01]  /*a070*/  ULEA UR13, UR22, UR47, 0x3 ;  /* 0x0000002f160d7291 */ /* 0x000fe2000f8e183f */
[----:B01----:R-:W-:-:S05]  /*a080*/  IMAD.U32 R5, RZ, RZ, UR23 ;  /* 0x00000017ff057e24 */ /* 0x003fca000f8e00ff */
[----:B------:R-:W-:-:S04]  /*a090*/  SHF.L.U32 R5, R5, 0x1f, RZ ;  /* 0x0000001f05057819 */ /* 0x000fc800000006ff */
[----:B------:R0:W1:Y:S01]  /*a0a0*/  SYNCS.PHASECHK.TRANS64.TRYWAIT P1, [UR13+0x12450], R5 ;  /* 0x01245005ff0075a7 */ /* 0x000062000802014d */
[----:B------:R-:W-:Y:S05]  /*a0b0*/  @!P0 BRA `(.L_x_14424) ;  /* 0x0000000000048947 */ /* 0x000fea0003800000 */
[----:B------:R-:W-:Y:S01]  /*a0c0*/  BPT.TRAP 0x1 ;  /* 0x000000040000795c */ /* 0x000fe20000300000 */
.L_x_14424:
[----:B-1----:R-:W-:Y:S05]  /*a0d0*/  @P1 BRA `(.L_x_14425) ;  /* 0x0000000000081947 */ /* 0x002fea0003800000 */
[----:B------:R-:W1:Y:S02]  /*a0e0*/  SYNCS.PHASECHK.TRANS64.TRYWAIT P1, [UR13+0x12450], R5 ;  /* 0x01245005ff0075a7 */ /* 0x000e64000802014d */
[----:B-1----:R-:W-:Y:S05]  /*a0f0*/  @!P1 BRA `(.L_x_14426) ;  /* 0x000000cc002c9947 */ /* 0x002fea0003800000 */
.L_x_14425:
        /* <DEDUP_REMOVED lines=32> */
.L_x_14427:
[----:B-1----:R-:W-:Y:S01]  /*a300*/  FMNMX.FTZ R12, R120, R8, !PT ;  /* 0x00000008780c7209 */ /* 0x002fe20007810000 */
        /* <DEDUP_REMOVED lines=97> */
[--C-:B------:R-:W-:Y:S01]  /*a920*/  FFMA.FTZ R104, R105, UR44, -R12.reuse ;  /* 0x0000002c69687c23 */ /* 0x100fe2000801080c */
[----:B------:R-:W-:-:S01]  /*a930*/  FFMA.FTZ R105, R108, UR44, -R12 ;  /* 0x0000002c6c697c23 */ /* 0x000fc2000801080c */
[--C-:B------:R-:W-:Y:S01]  /*a940*/  FFMA.FTZ R14, R120, UR44, -R12.reuse ;  /* 0x0000002c780e7c23 */ /* 0x100fe2000801080c */
[----:B------:R-:W-:-:S01]  /*a950*/  FFMA.FTZ R108, R109, UR44, -R12 ;  /* 0x0000002c6d6c7c23 */ /* 0x000fc2000801080c */
[----:B------:R-:W-:Y:S01]  /*a960*/  FFMA.FTZ R109, R112, UR44, -R12 ;  /* 0x0000002c706d7c23 */ /* 0x000fe2000801080c */
[----:B------:R-:W-:-:S02]  /*a970*/  IMAD.U32 R120, RZ, RZ, UR44 ;  /* 0x0000002cff787e24 */ /* 0x000fc4000f8e00ff */
        /* <DEDUP_REMOVED lines=34> */
[----:B------:R-:W-:Y:S01]  /*aba0*/  FFMA.FTZ R12, R11, R120, -8 ;  /* 0xc10000000b0c7423 */ /* 0x000fe20000010078 */
        /* <DEDUP_REMOVED lines=46> */
[----:B------:R-:W-:-:S02]  /*ae90*/  FFMA.FTZ R70, R70, UR44, -R12 ;  /* 0x0000002c46467c23 */ /* 0x000fc4000801080c */
[----:B------:R-:W1:Y:S01]  /*aea0*/  MUFU.EX2 R15, R15 ;  /* 0x0000000f000f7308 */ /* 0x000e620000000800 */
[----:B0-----:R-:W-:-:S07]  /*aeb0*/  FADD.FTZ R4, R13, R4 ;  /* 0x000000040d047221 */ /* 0x001fce0000010000 */
[----:B------:R-:W0:Y:S01]  /*aec0*/  MUFU.EX2 R121, R121 ;  /* 0x0000007900797308 */ /* 0x000e220000000800 */
[----:B--2---:R-:W-:-:S07]  /*aed0*/  FADD.FTZ R128, R120, R3 ;  /* 0x0000000378807221 */ /* 0x004fce0000010000 */
[----:B------:R2:W3:Y:S01]  /*aee0*/  MUFU.EX2 R18, R125 ;  /* 0x0000007d00127308 */ /* 0x0004e20000000800 */
[----:B-1----:R-:W-:-:S07]  /*aef0*/  FADD.FTZ R3, R15, R4 ;  /* 0x000000040f037221 */ /* 0x002fce0000010000 */
[----:B------:R-:W1:Y:S01]  /*af00*/  MUFU.EX2 R122, R122 ;  /* 0x0000007a007a7308 */ /* 0x000e620000000800 */
[----:B--2---:R-:W-:-:S01]  /*af10*/  FFMA.FTZ R125, R134, UR44, -R12 ;  /* 0x0000002c867d7c23 */ /* 0x004fc2000801080c */
[----:B0-----:R-:W-:Y:S01]  /*af20*/  FADD.FTZ R127, R121, R128 ;  /* 0x00000080797f7221 */ /* 0x001fe20000010000 */
[----:B------:R-:W-:-:S05]  /*af30*/  FFMA.FTZ R12, R71, UR44, -R12 ;  /* 0x0000002c470c7c23 */ /* 0x000fca000801080c */
        /* <DEDUP_REMOVED lines=148> */
.L_x_14428:
        /* <DEDUP_REMOVED lines=82> */
.L_x_14418:
        /* <DEDUP_REMOVED lines=10> */
.L_x_14449:
[----:B------:R-:W-:-:S04]  /*be40*/  UIADD3 UR7, UR26, 0x1, URZ ;  /* 0x000000011a077890 */ /* 0x000fc8000fffe03f */
[----:B------:R-:W-:-:S04]  /*be50*/  UISETP.NE.AND UP0, UPT, UR7, 0x2, UPT ;  /* 0x000000020700788c */ /* 0x000fc8000bf05270 */
[----:B------:R-:W-:Y:S02]  /*be60*/  USEL UR5, URZ, 0x1, UP0 ;  /* 0x000000013f057887 */ /* 0x000fe40008000000 */
[----:B------:R-:W-:Y:S02]  /*be70*/  USEL UR7, UR7, URZ, UP0 ;  /* 0x0000003f07077287 */ /* 0x000fe40008000000 */
[----:B------:R-:W-:Y:S01]  /*be80*/  ULOP3.LUT UR5, UR27, UR5, URZ, 0x3c, !UPT ;  /* 0x000000051b057292 */ /* 0x000fe2000f8e3c3f */
[----:B------:R-:W-:Y:S11]  /*be90*/  @!P0 BRA `(.L_x_14431) ;  /* 0x0000000000048947 */ /* 0x000ff60003800000 */
[----:B------:R-:W-:Y:S01]  /*bea0*/  BPT.TRAP 0x1 ;  /* 0x000000040000795c */ /* 0x000fe20000300000 */
.L_x_14431:
[----:B------:R-:W-:Y:S01]  /*beb0*/  ULEA UR25, UR7, UR47, 0x3 ;  /* 0x0000002f07197291 */ /* 0x000fe2000f8e183f */
[----:B------:R-:W-:-:S05]  /*bec0*/  IMAD.U32 R5, RZ, RZ, UR5 ;  /* 0x00000005ff057e24 */ /* 0x000fca000f8e00ff */
[----:B------:R-:W-:-:S04]  /*bed0*/  SHF.L.U32 R5, R5, 0x1f, RZ ;  /* 0x0000001f05057819 */ /* 0x000fc800000006ff */
[----:B------:R0:W1:Y:S01]  /*bee0*/  SYNCS.PHASECHK.TRANS64.TRYWAIT P1, [UR25+0x12430], R5 ;  /* 0x01243005ff0075a7 */ /* 0x0000620008020159 */
[----:B------:R-:W-:Y:S05]  /*bef0*/  @!P0 BRA `(.L_x_14432) ;  /* 0x0000000000048947 */ /* 0x000fea0003800000 */
[----:B------:R-:W-:Y:S01]  /*bf00*/  BPT.TRAP 0x1 ;  /* 0x000000040000795c */ /* 0x000fe20000300000 */
.L_x_14432:
[----:B-1----:R-:W-:Y:S05]  /*bf10*/  @P1 BRA `(.L_x_14433) ;  /* 0x0000000000081947 */ /* 0x002fea0003800000 */
[----:B------:R-:W1:Y:S02]  /*bf20*/  SYNCS.PHASECHK.TRANS64.TRYWAIT P1, [UR25+0x12430], R5 ;  /* 0x01243005ff0075a7 */ /* 0x000e640008020159 */
[----:B-1----:R-:W-:Y:S05]  /*bf30*/  @!P1 BRA `(.L_x_14434) ;  /* 0x000000ac00b49947 */ /* 0x002fea0003800000 */
.L_x_14433:
        /* <DEDUP_REMOVED lines=63> */
.L_x_14435:
[----:B------:R-:W-:Y:S01]  /*c330*/  ULEA UR13, UR26, UR47, 0x3 ;  /* 0x0000002f1a0d7291 */ /* 0x000fe2000f8e183f */
[----:B01----:R-:W-:-:S05]  /*c340*/  IMAD.U32 R5, RZ, RZ, UR27 ;  /* 0x0000001bff057e24 */ /* 0x003fca000f8e00ff */
[----:B------:R-:W-:-:S04]  /*c350*/  SHF.L.U32 R5, R5, 0x1f, RZ ;  /* 0x0000001f05057819 */ /* 0x000fc800000006ff */
[----:B------:R0:W1:Y:S01]  /*c360*/  SYNCS.PHASECHK.TRANS64.TRYWAIT P1, [UR13+0x12450], R5 ;  /* 0x01245005ff0075a7 */ /* 0x000062000802014d */
[----:B------:R-:W-:Y:S05]  /*c370*/  @!P0 BRA `(.L_x_14436) ;  /* 0x0000000000048947 */ /* 0x000fea0003800000 */
[----:B------:R-:W-:Y:S01]  /*c380*/  BPT.TRAP 0x1 ;  /* 0x000000040000795c */ /* 0x000fe20000300000 */
.L_x_14436:
[----:B-1----:R-:W-:Y:S05]  /*c390*/  @P1 BRA `(.L_x_14437) ;  /* 0x0000000000081947 */ /* 0x002fea0003800000 */
[----:B------:R-:W1:Y:S02]  /*c3a0*/  SYNCS.PHASECHK.TRANS64.TRYWAIT P1, [UR13+0x12450], R5 ;  /* 0x01245005ff0075a7 */ /* 0x000e64000802014d */
[----:B-1----:R-:W-:Y:S05]  /*c3b0*/  @!P1 BRA `(.L_x_14438) ;  /* 0x000000a800ac9947 */ /* 0x002fea0003800000 */
.L_x_14437:
        /* <DEDUP_REMOVED lines=32> */
.L_x_14439:
        /* <DEDUP_REMOVED lines=9> */
[----:B------:R-:W-:Y:S01]  /*c650*/  @UP1 ULDC UR10, c[0x0][0x44c] ;  /* 0x00011300000a1ab9 */ /* 0x000fe20000000800 */
[----:B------:R-:W-:-:S05]  /*c660*/  IMAD R12, R7, -0x2, R12 ;  /* 0xfffffffe070c7824 */ /* 0x000fca00078e020c */
[----:B------:R-:W-:Y:S01]  /*c670*/  IADD3 R13, R12, -UR24, R17 ;  /* 0x800000180c0d7c10 */ /* 0x000fe2000fffe011 */
[----:B------:R-:W-:Y:S01]  /*c680*/  SYNCS.ARRIVE.TRANS64.RED.A1T0 RZ, [UR25], RZ ;  /* 0x000000ffffff79a7 */ /* 0x000fe20008100419 */
[----:B0-----:R-:W-:Y:S01]  /*c690*/  @P1 IMAD.HI.U32 R5, R6, UR10, RZ ;  /* 0x0000000a06051c27 */ /* 0x001fe2000f8e00ff */
[----:B------:R-:W-:Y:S01]  /*c6a0*/  @UP1 ULDC UR10, c[0x0][0x450] ;  /* 0x00011400000a1ab9 */ /* 0x000fe20000000800 */
[----:B------:R-:W-:Y:S02]  /*c6b0*/  PLOP3.LUT P1, PT, PT, PT, UP0, 0x40, 0x0 ;  /* 0x000000000000781c */ /* 0x000fe40003f2e808 */
[C---:B------:R-:W-:Y:S01]  /*c6c0*/  VIADD R14, R13.reuse, UR23 ;  /* 0x000000170d0e7c36 */ /* 0x040fe20008000000 */
[----:B------:R-:W-:Y:S01]  /*c6d0*/  @P2 SHF.R.U32.HI R18, RZ, UR10, R5 ;  /* 0x0000000aff122c19 */ /* 0x000fe20008011605 */
[----:B------:R-:W-:Y:S02]  /*c6e0*/  VIADD R13, R13, UR20 ;  /* 0x000000140d0d7c36 */ /* 0x000fe40008000000 */
[----:B------:R-:W-:-:S02]  /*c6f0*/  VIADD R5, R12, 0xffffffff ;  /* 0xffffffff0c057836 */ /* 0x000fc40000000000 */
[----:B------:R-:W0:Y:S02]  /*c700*/  SHFL.IDX PT, R19, R18, RZ, 0x1c1f ;  /* 0x001c1fff12137589 */ /* 0x000e2400000e0000 */
        /* <DEDUP_REMOVED lines=16> */
.L_x_14442:
[----:B------:R-:W-:-:S05]  /*c810*/  IMAD.U32 R22, RZ, RZ, UR21 ;  /* 0x00000015ff167e24 */ /* 0x000fca000f8e00ff */
[----:B------:R-:W-:-:S13]  /*c820*/  ISETP.NE.AND P1, PT, R22, 0x1, PT ;  /* 0x000000011600780c */ /* 0x000fda0003f25270 */
[----:B------:R-:W0:Y:S02]  /*c830*/  @P1 LDC.64 R20, c[0x0][0x9e8] ;  /* 0x00027a00ff141b82 */ /* 0x000e240000000a00 */
[----:B0-----:R-:W-:-:S05]  /*c840*/  @P1 IMAD.HI.U32 R20, R19, R20, RZ ;  /* 0x0000001413141227 */ /* 0x001fca00078e00ff */
[----:B------:R-:W-:-:S07]  /*c850*/  @P1 SHF.R.U32.HI R19, RZ, R21, R20 ;  /* 0x00000015ff131219 */ /* 0x000fce0000011614 */
.L_x_14443:
[----:B------:R-:W-:Y:S05]  /*c860*/  BSYNC B0 ;  /* 0x0000000000007941 */ /* 0x000fea0003800000 */
.L_x_14441:
[----:B------:R-:W-:-:S05]  /*c870*/  IMAD R19, R19, R22, R5 ;  /* 0x0000001613137224 */ /* 0x000fca00078e0205 */
[----:B------:R-:W-:Y:S02]  /*c880*/  VIADDMNMX R12, R19, R22, R12, PT ;  /* 0x00000016130c7246 */ /* 0x000fe4000380010c */
[----:B------:R-:W-:-:S07]  /*c890*/  VIMNMX R11, R11, R19, !PT ;  /* 0x000000130b0b7248 */ /* 0x000fce0007fe0100 */
.L_x_14440:
        /* <DEDUP_REMOVED lines=226> */
[----:B------:R-:W-:Y:S02]  /*d6c0*/  ISETP.GE.AND P6, PT, R15, 0x9a, PT ;  /* 0x0000009a0f00780c */ /* 0x000fe40003fc6270 */
[----:B------:R-:W0:Y:S11]  /*d6d0*/  SHFL.IDX PT, R15, R18, 0x1, 0x1c1f ;  /* 0x003c1f00120f7f89 */ /* 0x000e3600000e0000 */
[----:B------:R-:W-:-:S02]  /*d6e0*/  @P6 LOP3.LUT R0, R0, 0x8000000, RZ, 0xfc, !PT ;  /* 0x0800000000006812 */ /* 0x000fc400078efcff */
[----:B------:R-:W-:-:S04]  /*d6f0*/  ISETP.GT.AND P6, PT, R11, 0x99, !P6 ;  /* 0x000000990b00780c */ /* 0x000fc800077c4270 */
        /* <DEDUP_REMOVED lines=19> */
.L_x_14446:
[----:B------:R-:W-:-:S05]  /*d830*/  IMAD.U32 R18, RZ, RZ, UR21 ;  /* 0x00000015ff127e24 */ /* 0x000fca000f8e00ff */
[----:B------:R-:W-:-:S13]  /*d840*/  ISETP.NE.AND P6, PT, R18, 0x1, PT ;  /* 0x000000011200780c */ /* 0x000fda0003fc5270 */
[----:B------:R-:W0:Y:S02]  /*d850*/  @P6 LDC.64 R12, c[0x0][0x9e8] ;  /* 0x00027a00ff0c6b82 */ /* 0x000e240000000a00 */
[----:B0-----:R-:W-:-:S05]  /*d860*/  @P6 IMAD.HI.U32 R12, R15, R12, RZ ;  /* 0x0000000c0f0c6227 */ /* 0x001fca00078e00ff */
[----:B------:R-:W-:-:S07]  /*d870*/  @P6 SHF.R.U32.HI R15, RZ, R13, R12 ;  /* 0x0000000dff0f6219 */ /* 0x000fce000001160c */
.L_x_14447:
[----:B------:R-:W-:Y:S05]  /*d880*/  BSYNC B0 ;  /* 0x0000000000007941 */ /* 0x000fea0003800000 */
.L_x_14445:
[----:B------:R-:W-:-:S05]  /*d890*/  IMAD R5, R15, R18, R5 ;  /* 0x000000120f057224 */ /* 0x000fca00078e0205 */
[----:B------:R-:W-:Y:S02]  /*d8a0*/  VIADDMNMX R14, R5, R18, R14, PT ;  /* 0x00000012050e7246 */ /* 0x000fe4000380010e */
[----:B------:R-:W-:-:S07]  /*d8b0*/  VIMNMX R11, R11, R5, !PT ;  /* 0x000000050b0b7248 */ /* 0x000fce0007fe0100 */
.L_x_14444:
        /* <DEDUP_REMOVED lines=501> */
.L_x_14448:
        /* <DEDUP_REMOVED lines=82> */
.L_x_14430:
[----:B------:R-:W-:Y:S06]  /*fd30*/  BAR.ARV 0x8, 0x200 ;  /* 0x0208000000007b1d */ /* 0x000fec0000002000 */
[----:B------:R-:W-:Y:S05]  /*fd40*/  @!P0 BRA `(.L_x_14450) ;  /* 0x0000000000048947 */ /* 0x000fea0003800000 */
[----:B------:R-:W-:Y:S01]  /*fd50*/  BPT.TRAP 0x1 ;  /* 0x000000040000795c */ /* 0x000fe20000300000 */
.L_x_14450:
[----:B------:R-:W-:Y:S01]  /*fd60*/  ULEA UR16, UR7, UR47, 0x3 ;  /* 0x0000002f07107291 */ /* 0x000fe2000f8e183f */
[----:B------:R-:W-:-:S05]  /*fd70*/  IMAD.U32 R0, RZ, RZ, UR5 ;  /* 0x00000005ff007e24 */ /* 0x000fca000f8e00ff */
[----:B------:R-:W-:-:S04]  /*fd80*/  SHF.L.U32 R0, R0, 0x1f, RZ ;  /* 0x0000001f00007819 */ /* 0x000fc800000006ff */
[----:B------:R0:W1:Y:S01]  /*fd90*/  SYNCS.PHASECHK.TRANS64.TRYWAIT P1, [UR16+0x12450], R0 ;  /* 0x01245000ff0075a7 */ /* 0x0000620008020150 */
[----:B------:R-:W-:Y:S05]  /*fda0*/  @!P0 BRA `(.L_x_14451) ;  /* 0x0000000000048947 */ /* 0x000fea0003800000 */
[----:B------:R-:W-:Y:S01]  /*fdb0*/  BPT.TRAP 0x1 ;  /* 0x000000040000795c */ /* 0x000fe20000300000 */
.L_x_14451:
[----:B-1----:R-:W-:Y:S05]  /*fdc0*/  @P1 BRA `(.L_x_14452) ;  /* 0x0000000000081947 */ /* 0x002fea0003800000 */
[----:B------:R-:W1:Y:S02]  /*fdd0*/  SYNCS.PHASECHK.TRANS64.TRYWAIT P1, [UR16+0x12450], R0 ;  /* 0x01245000ff0075a7 */ /* 0x000e640008020150 */
[----:B-1----:R-:W-:Y:S05]  /*fde0*/  @!P1 BRA `(.L_x_14453) ;  /* 0x0000007000389947 */ /* 0x002fea0003800000 */
.L_x_14452:
[----:B------:R-:W-:Y:S01]  /*fdf0*/  ULDC.64 UR12, c[0x0][0x9a0] ;  /* 0x00026800000c7ab9 */ /* 0x000fe20000000a00 */
[----:B------:R-:W-:Y:S01]  /*fe00*/  UIADD3 UR47, UR47, 0x200, URZ ;  /* 0x000002002f2f7890 */ /* 0x000fe2000fffe03f */
[----:B------:R-:W-:Y:S01]  /*fe10*/  WARPGROUP.ARRIVE ;  /* 0x00000000000079c5 */ /* 0x000fe20000000000 */
[----:B------:R-:W-:Y:S01]  /*fe20*/  UISETP.NE.U32.AND UP0, UPT, UR12, URZ, UPT ;  /* 0x0000003f0c00728c */ /* 0x000fe2000bf05070 */
[----:B------:R-:W-:Y:S01]  /*fe30*/  IMAD.MOV.U32 R8, RZ, RZ, 0x3f800000 ;  /* 0x3f800000ff087424 */ /* 0x000fe200078e00ff */
        /* <DEDUP_REMOVED lines=23> */
[----:B-1----:R-:W-:Y:S01]  /*ffb0*/  IMAD.U32 R7, RZ, RZ, UR9 ;  /* 0x00000009ff077e24 */ /* 0x002fe2000f8e00ff */
        /* <DEDUP_REMOVED lines=13> */
[----:B------:R-:W3:Y:S04]  /*10090*/  SHFL.BFLY PT, R9, R4, 0x2, 0x1f ;  /* 0x0c401f0004097f89 */ /* 0x000ee800000e0000 */
[----:B------:R-:W4:Y:S01]  /*100a0*/  SHFL.BFLY PT, R2, R3, 0x2, 0x1f ;  /* 0x0c401f0003027f89 */ /* 0x000f2200000e0000 */
[----:B------:R-:W-:Y:S02]  /*100b0*/  WARPGROUP.DEPBAR.LE gsb0, 0x0 ;  /* 0x00008000000079c5 */ /* 0x000fe40000010000 */
[----:B------:R-:W-:-:S06]  /*100c0*/  WARPGROUP.ARRIVE ;  /* 0x00000000000079c5 */ /* 0x000fcc0000000000 */
[----:B------:R-:W-:Y:S01]  /*100d0*/  QGMMA.64x64x32.F32.E4M3.E4M3 R24, R140, gdesc[UR4], R24, gsb0 ;  /* 0x00e000048c187df3 */ /* 0x000fe20008000818 */
[----:B---3--:R-:W-:Y:S01]  /*100e0*/  FADD.FTZ R9, R9, R4 ;  /* 0x0000000409097221 */ /* 0x008fe20000010000 */
[----:B------:R-:W-:Y:S01]  /*100f0*/  UIADD3 UR10, UR10, 0x200, URZ ;  /* 0x000002000a0a7890 */ /* 0x000fe2000fffe03f */
[----:B----4-:R-:W-:Y:S01]  /*10100*/  FADD.FTZ R2, R2, R3 ;  /* 0x0000000302027221 */ /* 0x010fe20000010000 */
[----:B------:R-:W-:Y:S02]  /*10110*/  UMOV UR11, 0xc0000010 ;  /* 0xc0000010000b7882 */ /* 0x000fe40000000000 */
[----:B0-----:R-:W0:Y:S04]  /*10120*/  SHFL.BFLY PT, R0, R9, 0x1, 0x1f ;  /* 0x0c201f0009007f89 */ /* 0x001e2800000e0000 */
[----:B-1----:R-:W1:Y:S01]  /*10130*/  SHFL.BFLY PT, R7, R2, 0x1, 0x1f ;  /* 0x0c201f0002077f89 */ /* 0x002e6200000e0000 */
[----:B------:R-:W-:-:S02]  /*10140*/  IMAD.MOV.U32 R3, RZ, RZ, RZ ;  /* 0x000000ffff037224 */ /* 0x000fc400078e00ff */
[----:B0-----:R-:W-:Y:S01]  /*10150*/  FADD.FTZ R12, R9, R0 ;  /* 0x00000000090c7221 */ /* 0x001fe20000010000 */
[----:B-1----:R-:W-:-:S04]  /*10160*/  FADD.FTZ R13, R2, R7 ;  /* 0x00000007020d7221 */ /* 0x002fc80000010000 */
        /* <DEDUP_REMOVED lines=29> */
.L_x_14454:
        /* <DEDUP_REMOVED lines=36> */
.L_x_14376:
        /* <DEDUP_REMOVED lines=17> */
[----:B------:R-:W-:Y:S01]  /*10690*/  UIMAD UR6, UR7, UR8, URZ ;  /* 0x00000008070672a4 */ /* 0x000fe2000f8e023f */
[----:B------:R-:W-:Y:S01]  /*106a0*/  SHF.R.S32.HI R8, RZ, 0x1f, R7 ;  /* 0x0000001fff087819 */ /* 0x000fe20000011407 */
[----:B------:R-:W-:Y:S01]  /*106b0*/  UIMAD UR8, UR7, UR10, URZ ;  /* 0x0000000a070872a4 */ /* 0x000fe2000f8e023f */
[----:B------:R-:W-:Y:S01]  /*106c0*/  SEL R91, R28, R29, P0 ;  /* 0x0000001d1c5b7207 */ /* 0x000fe20000000000 */
[----:B------:R-:W-:Y:S01]  /*106d0*/  IMAD.U32 R22, RZ, RZ, UR4 ;  /* 0x00000004ff167e24 */ /* 0x000fe2000f8e00ff */
[----:B------:R-:W-:Y:S01]  /*106e0*/  LEA.HI R3, R8, R7, RZ, 0x7 ;  /* 0x0000000708037211 */ /* 0x000fe200078f38ff */
[----:B------:R-:W-:Y:S01]  /*106f0*/  UIMAD UR9, UR42, UR9, UR6 ;  /* 0x000000092a0972a4 */ /* 0x000fe2000f8e0206 */
[----:B------:R-:W-:Y:S01]  /*10700*/  SEL R87, R29, R28, P0 ;  /* 0x0000001c1d577207 */ /* 0x000fe20000000000 */
[----:B------:R-:W1:Y:S01]  /*10710*/  S2UR UR4, SR_CTAID.Y ;  /* 0x00000000000479c3 */ /* 0x000e620000002600 */
[----:B0-----:R-:W-:Y:S01]  /*10720*/  LOP3.LUT R4, R3, 0xffffff80, RZ, 0xc0, !PT ;  /* 0xffffff8003047812 */ /* 0x001fe200078ec0ff */
[----:B------:R-:W-:Y:S01]  /*10730*/  UIADD3 UR9, UR5, UR9, URZ ;  /* 0x0000000905097290 */ /* 0x000fe2000fffe03f */
[----:B------:R-:W-:Y:S01]  /*10740*/  SEL R75, R44, R45, P0 ;  /* 0x0000002d2c4b7207 */ /* 0x000fe20000000000 */
[----:B------:R-:W-:Y:S01]  /*10750*/  IMAD.U32 R23, RZ, RZ, UR5 ;  /* 0x00000005ff177e24 */ /* 0x000fe2000f8e00ff */
[----:B------:R-:W-:Y:S01]  /*10760*/  SEL R71, R45, R44, P0 ;  /* 0x0000002c2d477207 */ /* 0x000fe20000000000 */
[----:B------:R-:W-:Y:S01]  /*10770*/  IMAD.IADD R10, R7, 0x1, -R4 ;  /* 0x00000001070a7824 */ /* 0x000fe200078e0a04 */
[----:B------:R-:W0:Y:S01]  /*10780*/  S2R R44, SR_CTAID.X ;  /* 0x00000000002c7919 */ /* 0x000e220000002500 */
[----:B------:R-:W3:Y:S01]  /*10790*/  LDC R29, c[0x0][0xbe8] ;  /* 0x0002fa00ff1d7b82 */ /* 0x000ee20000000800 */
[----:B------:R-:W-:Y:S01]  /*107a0*/  LEA.HI R8, R8, R7, RZ, 0x2 ;  /* 0x0000000708087211 */ /* 0x000fe200078f10ff */
[----:B------:R-:W-:Y:S01]  /*107b0*/  IMAD.U32 R23, RZ, RZ, UR9 ;  /* 0x00000009ff177e24 */ /* 0x000fe2000f8e00ff */
[----:B------:R-:W-:Y:S01]  /*107c0*/  SHF.R.S32.HI R9, RZ, 0x1f, R10 ;  /* 0x0000001fff097819 */ /* 0x000fe2000001140a */
[----:B------:R-:W-:Y:S01]  /*107d0*/  UIMAD.WIDE.U32 UR6, UR42, UR10, URZ ;  /* 0x0000000a2a0672a5 */ /* 0x000fe2000f8e003f */
[----:B------:R-:W-:Y:S01]  /*107e0*/  SHF.R.S32.HI R4, RZ, 0x7, R3 ;  /* 0x00000007ff047819 */ /* 0x000fe20000011403 */
[----:B------:R-:W-:Y:S01]  /*107f0*/  UIMAD UR8, UR42, UR11, UR8 ;  /* 0x0000000b2a0872a4 */ /* 0x000fe2000f8e0208 */
[----:B------:R-:W-:-:S02]  /*10800*/  LEA.HI R12, R9, R10, RZ, 0x2 ;  /* 0x0000000a090c7211 */ /* 0x000fc400078f10ff */
[----:B------:R-:W-:Y:S01]  /*10810*/  LOP3.LUT R8, R8, 0xfffffffc, RZ, 0xc0, !PT ;  /* 0xfffffffc08087812 */ /* 0x000fe200078ec0ff */
[----:B------:R-:W-:Y:S01]  /*10820*/  UIADD3 UR8, UR7, UR8, URZ ;  /* 0x0000000807087290 */ /* 0x000fe2000fffe03f */
[--C-:B------:R-:W-:Y:S02]  /*10830*/  SHF.R.S32.HI R14, RZ, 0x2, R12.reuse ;  /* 0x00000002ff0e7819 */ /* 0x100fe4000001140c */
[----:B------:R-:W-:Y:S01]  /*10840*/  SHF.R.S32.HI R5, RZ, 0x1f, R12 ;  /* 0x0000001fff057819 */ /* 0x000fe2000001140c */
[----:B------:R-:W-:Y:S01]  /*10850*/  IMAD.IADD R7, R7, 0x1, -R8 ;  /* 0x0000000107077824 */ /* 0x000fe200078e0a08 */
[----:B------:R-:W-:Y:S02]  /*10860*/  LEA.HI R9, R9, R10, RZ, 0x5 ;  /* 0x0000000a09097211 */ /* 0x000fe400078f28ff */
[----:B------:R-:W-:Y:S02]  /*10870*/  LEA.HI R5, R5, R14, RZ, 0x3 ;  /* 0x0000000e05057211 */ /* 0x000fe400078f18ff */
[----:B------:R-:W-:-:S02]  /*10880*/  SEL R73, R40, R41, P0 ;  /* 0x0000002928497207 */ /* 0x000fc40000000000 */
[----:B------:R-:W-:Y:S01]  /*10890*/  LOP3.LUT R3, R5, 0xfffffff8, RZ, 0xc0, !PT ;  /* 0xfffffff805037812 */ /* 0x000fe200078ec0ff */
[----:B------:R-:W-:Y:S01]  /*108a0*/  IMAD.HI R5, R4, 0x55555556, RZ ;  /* 0x5555555604057827 */ /* 0x000fe200078e02ff */
[----:B------:R-:W-:Y:S02]  /*108b0*/  SEL R69, R41, R40, P0 ;  /* 0x0000002829457207 */ /* 0x000fe40000000000 */
[----:B---3--:R-:W-:Y:S01]  /*108c0*/  ISETP.NE.AND P2, PT, R29, 0x1, PT ;  /* 0x000000011d00780c */ /* 0x008fe20003f45270 */
[----:B------:R-:W-:Y:S01]  /*108d0*/  IMAD.IADD R3, R14, 0x1, -R3 ;  /* 0x000000010e037824 */ /* 0x000fe200078e0a03 */
[----:B------:R-:W-:Y:S02]  /*108e0*/  SHF.R.S32.HI R14, RZ, 0x5, R9 ;  /* 0x00000005ff0e7819 */ /* 0x000fe40000011409 */
[----:B------:R-:W-:Y:S02]  /*108f0*/  LEA.HI R5, R5, R5, RZ, 0x1 ;  /* 0x0000000505057211 */ /* 0x000fe400078f08ff */
[----:B------:R-:W-:Y:S01]  /*10900*/  LEA.HI R9, R7, R7, RZ, 0x1 ;  /* 0x0000000707097211 */ /* 0x000fe200078f08ff */
[----:B------:R-:W-:Y:S01]  /*10910*/  IMAD R3, R14, 0x10, R3 ;  /* 0x000000100e037824 */ /* 0x000fe200078e0203 */
[----:B------:R-:W-:Y:S01]  /*10920*/  SEL R41, R34, R35, P0 ;  /* 0x0000002322297207 */ /* 0x000fe20000000000 */
[----:B------:R-:W-:Y:S01]  /*10930*/  IMAD R8, R5, -0x3, R4 ;  /* 0xfffffffd05087824 */ /* 0x000fe200078e0204 */
[----:B------:R-:W-:Y:S01]  /*10940*/  LOP3.LUT R14, R9, 0x1ffffffe, RZ, 0xc0, !PT ;  /* 0x1ffffffe090e7812 */ /* 0x000fe200078ec0ff */
[----:B------:R-:W3:Y:S01]  /*10950*/  LDC.64 R4, c[0x0][0xbd8] ;  /* 0x0002f600ff047b82 */ /* 0x000ee20000000a00 */
[----:B------:R-:W-:Y:S01]  /*10960*/  SEL R45, R35, R34, P0 ;  /* 0x00000022232d7207 */ /* 0x000fe20000000000 */
[----:B------:R-:W-:Y:S01]  /*10970*/  IMAD R3, R8, 0x40, R3 ;  /* 0x0000004008037824 */ /* 0x000fe200078e0203 */
[----:B------:R-:W-:Y:S01]  /*10980*/  SEL R89, R24, R25, P0 ;  /* 0x0000001918597207 */ /* 0x000fe20000000000 */
[----:B------:R-:W-:Y:S01]  /*10990*/  IMAD.IADD R14, R7, 0x1, -R14 ;  /* 0x00000001070e7824 */ /* 0x000fe200078e0a0e */
[----:B------:R-:W-:Y:S01]  /*109a0*/  SEL R85, R25, R24, P0 ;  /* 0x0000001819557207 */ /* 0x000fe20000000000 */
[--C-:B0-----:R-:W-:Y:S01]  /*109b0*/  IMAD R28, R44, 0xc0, R3.reuse ;  /* 0x000000c02c1c7824 */ /* 0x101fe200078e0203 */
[----:B------:R-:W-:Y:S01]  /*109c0*/  SEL R67, R52, R53, P0 ;  /* 0x0000003534437207 */ /* 0x000fe20000000000 */
[----:B------:R-:W-:Y:S01]  /*109d0*/  IMAD R7, R14, 0x8, R3 ;  /* 0x000000080e077824 */ /* 0x000fe200078e0203 */
[----:B------:R-:W-:Y:S01]  /*109e0*/  SEL R63, R53, R52, P0 ;  /* 0x00000034353f7207 */ /* 0x000fe20000000000 */
[----:B------:R-:W0:Y:S01]  /*109f0*/  @P2 LDC R35, c[0x0][0xbec] ;  /* 0x0002fb00ff232b82 */ /* 0x000e220000000800 */
[----:B------:R-:W-:Y:S01]  /*10a00*/  SEL R81, R32, R33, P0 ;  /* 0x0000002120517207 */ /* 0x000fe20000000000 */
[----:B------:R-:W-:Y:S01]  /*10a10*/  IMAD R44, R44, 0xc0, R7 ;  /* 0x000000c02c2c7824 */ /* 0x000fe200078e0207 */
[----:B------:R-:W-:Y:S01]  /*10a20*/  SEL R77, R33, R32, P0 ;  /* 0x00000020214d7207 */ /* 0x000fe20000000000 */
[----:B------:R-:W-:Y:S01]  /*10a30*/  IMAD.U32 R9, RZ, RZ, UR7 ;  /* 0x00000007ff097e24 */ /* 0x000fe2000f8e00ff */
[----:B------:R-:W-:Y:S01]  /*10a40*/  SEL R13, R38, R39, P0 ;  /* 0x00000027260d7207 */ /* 0x000fe20000000000 */
[----:B------:R-:W-:Y:S01]  /*10a50*/  IMAD.U32 R8, RZ, RZ, UR6 ;  /* 0x00000006ff087e24 */ /* 0x000fe2000f8e00ff */
[----:B------:R-:W-:Y:S01]  /*10a60*/  SEL R53, R39, R38, P0 ;  /* 0x0000002627357207 */ /* 0x000fe20000000000 */
[----:B------:R-:W4:Y:S01]  /*10a70*/  @P2 LDC R52, c[0x0][0xbf0] ;  /* 0x0002fc00ff342b82 */ /* 0x000f220000000800 */
[----:B------:R-:W-:Y:S01]  /*10a80*/  SEL R65, R48, R49, P0 ;  /* 0x0000003130417207 */ /* 0x000fe20000000000 */
[----:B------:R-:W-:Y:S01]  /*10a90*/  IMAD.U32 R9, RZ, RZ, UR8 ;  /* 0x00000008ff097e24 */ /* 0x000fe2000f8e00ff */
[----:B------:R-:W-:Y:S01]  /*10aa0*/  SEL R83, R36, R37, P0 ;  /* 0x0000002524537207 */ /* 0x000fe20000000000 */
[----:B------:R-:W-:Y:S01]  /*10ab0*/  ULDC.64 UR6, c[0x0][0xb48] ;  /* 0x0002d20000067ab9 */ /* 0x000fe20000000a00 */
[----:B------:R-:W-:Y:S01]  /*10ac0*/  SEL R79, R37, R36, P0 ;  /* 0x00000024254f7207 */ /* 0x000fe20000000000 */
[----:B---3--:R-:W-:Y:S01]  /*10ad0*/  IMAD R18, R4, UR43, RZ ;  /* 0x0000002b04127c24 */ /* 0x008fe2000f8e02ff */
[----:B------:R-:W-:Y:S01]  /*10ae0*/  SEL R15, R30, R31, P0 ;  /* 0x0000001f1e0f7207 */ /* 0x000fe20000000000 */
[----:B------:R-:W-:Y:S01]  /*10af0*/  IMAD.WIDE.U32 R22, R4, UR41, R22 ;  /* 0x0000002904167c25 */ /* 0x000fe2000f8e0016 */
[----:B------:R-:W-:Y:S01]  /*10b00*/  SEL R59, R31, R30, P0 ;  /* 0x0000001e1f3b7207 */ /* 0x000fe20000000000 */
[----:B------:R-:W-:Y:S01]  /*10b10*/  ULDC.64 UR8, c[0x0][0xb28] ;  /* 0x0002ca0000087ab9 */ /* 0x000fe20000000a00 */
[----:B------:R-:W-:Y:S01]  /*10b20*/  SEL R11, R46, R47, P0 ;  /* 0x0000002f2e0b7207 */ /* 0x000fe20000000000 */
[----:B------:R-:W-:Y:S01]  /*10b30*/  IMAD R5, R5, UR41, R18 ;  /* 0x0000002905057c24 */ /* 0x000fe2000f8e0212 */
[----:B------:R-:W-:-:S02]  /*10b40*/  SEL R47, R47, R46, P0 ;  /* 0x0000002e2f2f7207 */ /* 0x000fc40000000000 */
[----:B------:R-:W3:Y:S01]  /*10b50*/  @P2 LDC R46, c[0x0][0xbf0] ;  /* 0x0002fc00ff2e2b82 */ /* 0x000ee20000000800 */
[----:B------:R-:W-:Y:S01]  /*10b60*/  SEL R61, R49, R48, P0 ;  /* 0x00000030313d7207 */ /* 0x000fe20000000000 */
[----:B------:R-:W-:Y:S01]  /*10b70*/  IMAD.IADD R23, R23, 0x1, R5 ;  /* 0x0000000117177824 */ /* 0x000fe200078e0205 */
[----:B------:R-:W-:Y:S01]  /*10b80*/  SEL R25, R42, R43, P0 ;  /* 0x0000002b2a197207 */ /* 0x000fe20000000000 */
[----:B0-----:R-:W-:Y:S01]  /*10b90*/  @P2 IMAD.HI.U32 R35, R44, R35, RZ ;  /* 0x000000232c232227 */ /* 0x001fe200078e00ff */
[----:B------:R-:W-:Y:S02]  /*10ba0*/  SEL R37, R43, R42, P0 ;  /* 0x0000002a2b257207 */ /* 0x000fe40000000000 */
[----:B------:R-:W-:Y:S02]  /*10bb0*/  SEL R49, R26, R27, P0 ;  /* 0x0000001b1a317207 */ /* 0x000fe40000000000 */
[----:B------:R-:W-:Y:S02]  /*10bc0*/  SEL R57, R27, R26, P0 ;  /* 0x0000001a1b397207 */ /* 0x000fe40000000000 */
[----:B------:R-:W-:-:S02]  /*10bd0*/  LOP3.LUT R27, R12, 0x7ffffffc, RZ, 0xc0, !PT ;  /* 0x7ffffffc0c1b7812 */ /* 0x000fc400078ec0ff */
[----:B------:R-:W-:Y:S02]  /*10be0*/  SEL R19, R50, R51, P0 ;  /* 0x0000003332137207 */ /* 0x000fe40000000000 */
[----:B------:R-:W-:Y:S01]  /*10bf0*/  SEL R21, R54, R55, P0 ;  /* 0x0000003736157207 */ /* 0x000fe20000000000 */
[C---:B------:R-:W-:Y:S01]  /*10c00*/  IMAD.IADD R27, R10.reuse, 0x1, -R27 ;  /* 0x000000010a1b7824 */ /* 0x040fe200078e0a1b */
[----:B------:R-:W-:Y:S02]  /*10c10*/  LOP3.LUT P1, RZ, R10, 0x3, RZ, 0xc0, !PT ;  /* 0x000000030aff7812 */ /* 0x000fe4000782c0ff */
[----:B------:R-:W-:Y:S02]  /*10c20*/  SEL R17, R51, R50, P0 ;  /* 0x0000003233117207 */ /* 0x000fe40000000000 */
[----:B------:R-:W-:Y:S02]  /*10c30*/  SEL R55, R55, R54, P0 ;  /* 0x0000003637377207 */ /* 0x000fe40000000000 */
[----:B--2---:R-:W-:Y:S01]  /*10c40*/  LOP3.LUT R34, R6, 0x2, RZ, 0x3c, !PT ;  /* 0x0000000206227812 */ /* 0x004fe200078e3cff */
[----:B------:R-:W-:Y:S04]  /*10c50*/  SHFL.IDX PT, R33, R89, R6, 0x1c1f ;  /* 0x001c1f0659217589 */ /* 0x000fe800000e0000 */
[----:B------:R-:W0:Y:S04]  /*10c60*/  SHFL.IDX PT, R38, R85, R34, 0x1c1f ;  /* 0x001c1f2255267589 */ /* 0x000e2800000e0000 */
[----:B------:R-:W-:Y:S04]  /*10c70*/  SHFL.IDX PT, R7, R91, R6, 0x1c1f ;  /* 0x001c1f065b077589 */ /* 0x000fe800000e0000 */
[----:B------:R2:W-:Y:S04]  /*10c80*/  SHFL.IDX PT, R30, R67, R6, 0x1c1f ;  /* 0x001c1f06431e7589 */ /* 0x0005e800000e0000 */
[----:B------:R-:W5:Y:S04]  /*10c90*/  SHFL.IDX PT, R36, R87, R34, 0x1c1f ;  /* 0x001c1f2257247589 */ /* 0x000f6800000e0000 */
[----:B------:R1:W-:Y:S01]  /*10ca0*/  SHFL.IDX PT, R31, R65, R6, 0x1c1f ;  /* 0x001c1f06411f7589 */ /* 0x0003e200000e0000 */
[----:B--2---:R-:W2:Y:S03]  /*10cb0*/  LDC R67, c[0x0][0xc50] ;  /* 0x00031400ff437b82 */ /* 0x004ea60000000800 */
[----:B------:R4:W-:Y:S04]  /*10cc0*/  SHFL.IDX PT, R43, R73, R6, 0x1c1f ;  /* 0x001c1f06492b7589 */ /* 0x0009e800000e0000 */
[----:B------:R-:W-:Y:S01]  /*10cd0*/  SHFL.IDX PT, R40, R81, R6, 0x1c1f ;  /* 0x001c1f0651287589 */ /* 0x000fe200000e0000 */
[----:B0-----:R-:W-:Y:S01]  /*10ce0*/  SEL R4, R33, R38, P0 ;  /* 0x0000002621047207 */ /* 0x001fe20000000000 */
[----:B-1----:R-:W0:Y:S02]  /*10cf0*/  LDC.64 R64, c[0x0][0xb40] ;  /* 0x0002d000ff407b82 */ /* 0x002e240000000a00 */
[----:B------:R-:W-:Y:S04]  /*10d00*/  SHFL.IDX PT, R39, R83, R6, 0x1c1f ;  /* 0x001c1f0653277589 */ /* 0x000fe800000e0000 */
[----:B------:R-:W-:Y:S02]  /*10d10*/  SHFL.IDX PT, R32, R75, R6, 0x1c1f ;  /* 0x001c1f064b207589 */ /* 0x000fe400000e0000 */
[----:B----4-:R-:W1:Y:S02]  /*10d20*/  @P2 LDC R73, c[0x0][0xbec] ;  /* 0x0002fb00ff492b82 */ /* 0x010e640000000800 */
[----:B------:R-:W-:Y:S01]  /*10d30*/  SHFL.IDX PT, R16, R49, R6, 0x1c1f ;  /* 0x001c1f0631107589 */ /* 0x000fe200000e0000 */
[----:B-----5:R-:W-:-:S02]  /*10d40*/  SEL R5, R7, R36, P0 ;  /* 0x0000002407057207 */ /* 0x020fc40000000000 */
[----:B------:R-:W-:Y:S01]  /*10d50*/  SEL R7, R36, R7, P0 ;  /* 0x0000000724077207 */ /* 0x000fe20000000000 */
[----:B------:R-:W-:Y:S04]  /*10d60*/  SHFL.IDX PT, R15, R15, R6, 0x1c1f ;  /* 0x001c1f060f0f7589 */ /* 0x000fe800000e0000 */
[----:B------:R-:W-:Y:S04]  /*10d70*/  SHFL.IDX PT, R14, R41, R6, 0x1c1f ;  /* 0x001c1f06290e7589 */ /* 0x000fe800000e0000 */
[----:B------:R-:W-:Y:S01]  /*10d80*/  SHFL.IDX PT, R13, R13, R6, 0x1c1f ;  /* 0x001c1f060d0d7589 */ /* 0x000fe200000e0000 */
[----:B0-----:R-:W-:-:S03]  /*10d90*/  IMAD R36, R64, UR43, RZ ;  /* 0x0000002b40247c24 */ /* 0x001fc6000f8e02ff */
[----:B------:R-:W-:Y:S01]  /*10da0*/  SHFL.IDX PT, R12, R25, R6, 0x1c1f ;  /* 0x001c1f06190c7589 */ /* 0x000fe200000e0000 */
[----:B------:R-:W-:-:S03]  /*10db0*/  IMAD.WIDE.U32 R8, R64, UR41, R8 ;  /* 0x0000002940087c25 */ /* 0x000fc6000f8e0008 */
[----:B------:R-:W-:Y:S01]  /*10dc0*/  SHFL.IDX PT, R11, R11, R6, 0x1c1f ;  /* 0x001c1f060b0b7589 */ /* 0x000fe200000e0000 */
[----:B-1----:R-:W-:-:S03]  /*10dd0*/  @P2 IMAD.HI.U32 R73, R44, R73, RZ ;  /* 0x000000492c492227 */ /* 0x002fc600078e00ff */
[----:B------:R-:W-:Y:S04]  /*10de0*/  SHFL.IDX PT, R3, R21, R6, 0x1c1f ;  /* 0x001c1f0615037589 */ /* 0x000fe800000e0000 */
[----:B------:R0:W-:Y:S04]  /*10df0*/  SHFL.IDX PT, R10, R19, R6, 0x1c1f ;  /* 0x001c1f06130a7589 */ /* 0x0001e800000e0000 */
[----:B------:R-:W-:Y:S04]  /*10e00*/  SHFL.IDX PT, R42, R79, R34, 0x1c1f ;  /* 0x001c1f224f2a7589 */ /* 0x000fe800000e0000 */
[----:B------:R-:W-:Y:S01]  /*10e10*/  SHFL.IDX PT, R41, R77, R34, 0x1c1f ;  /* 0x001c1f224d297589 */ /* 0x000fe200000e0000 */
[----:B0-----:R-:W-:Y:S01]  /*10e20*/  SEL R6, R38, R33, P0 ;  /* 0x0000002126067207 */ /* 0x001fe20000000000 */
[----:B------:R-:W-:-:S02]  /*10e30*/  IMAD R38, RZ, RZ, -UR42 ;  /* 0x8000002aff267e24 */ /* 0x000fc4000f8e02ff */
[----:B------:R-:W-:Y:S01]  /*10e40*/  SHFL.IDX PT, R49, R71, R34, 0x1c1f ;  /* 0x001c1f2247317589 */ /* 0x000fe200000e0000 */
[----:B------:R-:W-:Y:S01]  /*10e50*/  IMAD.MOV.U32 R33, RZ, RZ, R44 ;  /* 0x000000ffff217224 */ /* 0x000fe200078e002c */
[----:B---3--:R-:W-:Y:S01]  /*10e60*/  @P2 SHF.R.U32.HI R33, RZ, R46, R35 ;  /* 0x0000002eff212219 */ /* 0x008fe20000011623 */
[----:B--2---:R-:W-:Y:S01]  /*10e70*/  IMAD R67, R67, R38, UR4 ;  /* 0x0000000443437e24 */ /* 0x004fe2000f8e0226 */
[----:B------:R-:W-:Y:S01]  /*10e80*/  ULDC.64 UR4, c[0x0][0xbe0] ;  /* 0x0002f80000047ab9 */ /* 0x000fe20000000a00 */
[----:B------:R-:W-:Y:S01]  /*10e90*/  IMAD R35, R65, UR41, R36 ;  /* 0x0000002941237c24 */ /* 0x000fe2000f8e0224 */
[----:B------:R-:W0:Y:S02]  /*10ea0*/  SHFL.IDX PT, R48, R69, R34, 0x1c1f ;  /* 0x001c1f2245307589 */ /* 0x000e2400000e0000 */
[----:B------:R-:W-:Y:S01]  /*10eb0*/  SHF.R.S32.HI R38, RZ, 0x1f, R67 ;  /* 0x0000001fff267819 */ /* 0x000fe20000011443 */
[----:B------:R-:W-:Y:S01]  /*10ec0*/  IMAD.IADD R35, R9, 0x1, R35 ;  /* 0x0000000109237824 */ /* 0x000fe200078e0223 */
[----:B------:R-:W-:Y:S03]  /*10ed0*/  SHFL.IDX PT, R51, R63, R34, 0x1c1f ;  /* 0x001c1f223f337589 */ /* 0x000fe600000e0000 */
[C---:B------:R-:W-:Y:S01]  /*10ee0*/  IMAD R9, R38.reuse, UR4, RZ ;  /* 0x0000000426097c24 */ /* 0x040fe2000f8e02ff */
[----:B------:R-:W1:Y:S01]  /*10ef0*/  SHFL.IDX PT, R50, R61, R34, 0x1c1f ;  /* 0x001c1f223d327589 */ /* 0x000e6200000e0000 */
[----:B------:R-:W-:-:S02]  /*10f00*/  IMAD R38, R38, UR6, RZ ;  /* 0x0000000626267c24 */ /* 0x000fc4000f8e02ff */
[C---:B------:R-:W-:Y:S01]  /*10f10*/  IMAD R36, R67.reuse, UR5, R9 ;  /* 0x0000000543247c24 */ /* 0x040fe2000f8e0209 */
[----:B------:R-:W-:Y:S04]  /*10f20*/  SHFL.IDX PT, R26, R59, R34, 0x1c1f ;  /* 0x001c1f223b1a7589 */ /* 0x000fe800000e0000 */
[----:B------:R-:W-:Y:S04]  /*10f30*/  SHFL.IDX PT, R25, R57, R34, 0x1c1f ;  /* 0x001c1f2239197589 */ /* 0x000fe800000e0000 */
[----:B------:R-:W-:Y:S04]  /*10f40*/  SHFL.IDX PT, R24, R53, R34, 0x1c1f ;  /* 0x001c1f2235187589 */ /* 0x000fe800000e0000 */
[----:B------:R2:W-:Y:S04]  /*10f50*/  SHFL.IDX PT, R21, R45, R34, 0x1c1f ;  /* 0x001c1f222d157589 */ /* 0x0005e800000e0000 */
[----:B------:R-:W-:Y:S04]  /*10f60*/  SHFL.IDX PT, R20, R47, R34, 0x1c1f ;  /* 0x001c1f222f147589 */ /* 0x000fe800000e0000 */
[----:B------:R3:W-:Y:S01]  /*10f70*/  SHFL.IDX PT, R19, R37, R34, 0x1c1f ;  /* 0x001c1f2225137589 */ /* 0x0007e200000e0000 */
[----:B--2---:R-:W-:-:S03]  /*10f80*/  IMAD R45, R67, UR7, R38 ;  /* 0x00000007432d7c24 */ /* 0x004fc6000f8e0226 */
[----:B------:R-:W-:Y:S04]  /*10f90*/  SHFL.IDX PT, R18, R55, R34, 0x1c1f ;  /* 0x001c1f2237127589 */ /* 0x000fe800000e0000 */
[----:B------:R2:W-:Y:S01]  /*10fa0*/  SHFL.IDX PT, R17, R17, R34, 0x1c1f ;  /* 0x001c1f2211117589 */ /* 0x0005e200000e0000 */
[----:B---3--:R-:W-:Y:S01]  /*10fb0*/  IMAD.MOV.U32 R37, RZ, RZ, R44 ;  /* 0x000000ffff257224 */ /* 0x008fe200078e002c */
[----:B------:R-:W-:Y:S01]  /*10fc0*/  @P2 SHF.R.U32.HI R37, RZ, R52, R73 ;  /* 0x00000034ff252219 */ /* 0x000fe20000011649 */
[----:B------:R-:W-:-:S04]  /*10fd0*/  VIADD R52, R28, 0x8 ;  /* 0x000000081c347836 */ /* 0x000fc80000000000 */
[----:B------:R-:W-:Y:S02]  /*10fe0*/  IMAD.MOV R38, RZ, RZ, -R37 ;  /* 0x000000ffff267224 */ /* 0x000fe400078e0a25 */
[----:B--2---:R-:W-:Y:S02]  /*10ff0*/  IMAD.MOV.U32 R34, RZ, RZ, R8 ;  /* 0x000000ffff227224 */ /* 0x004fe400078e0008 */
[----:B------:R-:W-:Y:S01]  /*11000*/  IMAD.WIDE.U32 R8, R67, UR4, R22 ;  /* 0x0000000443087c25 */ /* 0x000fe2000f8e0016 */
[----:B------:R-:W-:-:S03]  /*11010*/  ULDC.64 UR4, c[0x0][0xb30] ;  /* 0x0002cc0000047ab9 */ /* 0x000fc60000000a00 */
[----:B------:R-:W-:Y:S01]  /*11020*/  IMAD.WIDE.U32 R22, R67, UR6, R34 ;  /* 0x0000000643167c25 */ /* 0x000fe2000f8e0022 */
[----:B------:R-:W-:Y:S01]  /*11030*/  IADD3 R34, P2, R33, R8, RZ ;  /* 0x0000000821227210 */ /* 0x000fe20007f5e0ff */
[----:B------:R-:W-:Y:S01]  /*11040*/  ULDC.64 UR6, c[0x0][0xbc8] ;  /* 0x0002f20000067ab9 */ /* 0x000fe20000000a00 */
[----:B------:R-:W-:Y:S01]  /*11050*/  SHF.R.S32.HI R8, RZ, 0x1f, R37 ;  /* 0x0000001fff087819 */ /* 0x000fe20000011425 */
[----:B------:R-:W-:Y:S01]  /*11060*/  IMAD.IADD R23, R23, 0x1, R45 ;  /* 0x0000000117177824 */ /* 0x000fe200078e022d */
[--C-:B------:R-:W-:Y:S01]  /*11070*/  SHF.R.S32.HI R35, RZ, 0x1f, R33.reuse ;  /* 0x0000001fff237819 */ /* 0x100fe20000011421 */
[----:B------:R-:W-:Y:S02]  /*11080*/  IMAD.MOV R33, RZ, RZ, -R33 ;  /* 0x000000ffff217224 */ /* 0x000fe400078e0a21 */
[----:B------:R-:W-:Y:S01]  /*11090*/  IMAD R8, R8, UR4, RZ ;  /* 0x0000000408087c24 */ /* 0x000fe2000f8e02ff */
[----:B------:R-:W-:Y:S01]  /*110a0*/  IADD3.X R35, R35, R9, R36, P2, !PT ;  /* 0x0000000923237210 */ /* 0x000fe200017fe424 */
[----:B------:R-:W-:-:S02]  /*110b0*/  IMAD R33, R29, R33, R44 ;  /* 0x000000211d217224 */ /* 0x000fc400078e022c */
[----:B------:R-:W-:Y:S01]  /*110c0*/  IMAD R45, R29, R38, R44 ;  /* 0x000000261d2d7224 */ /* 0x000fe200078e022c */
[----:B0-----:R-:W-:Y:S01]  /*110d0*/  SEL R38, R48, R43, P0 ;  /* 0x0000002b30267207 */ /* 0x001fe20000000000 */
[C---:B------:R-:W-:Y:S01]  /*110e0*/  IMAD R47, R37.reuse, UR5, R8 ;  /* 0x00000005252f7c24 */ /* 0x040fe2000f8e0208 */
[----:B------:R-:W0:Y:S01]  /*110f0*/  S2UR UR5, SR_CgaCtaId ;  /* 0x00000000000579c3 */ /* 0x000e220000008800 */
[----:B------:R-:W-:Y:S01]  /*11100*/  IMAD.WIDE.U32 R8, R37, UR4, R22 ;  /* 0x0000000425087c25 */ /* 0x000fe2000f8e0016 */
[----:B------:R-:W-:Y:S01]  /*11110*/  SHF.R.S32.HI R22, RZ, 0x1f, R33 ;  /* 0x0000001fff167819 */ /* 0x000fe20000011421 */
[----:B------:R-:W-:Y:S01]  /*11120*/  UMOV UR4, 0x400 ;  /* 0x0000040000047882 */ /* 0x000fe20000000000 */
[----:B------:R-:W-:Y:S01]  /*11130*/  SHF.R.S32.HI R23, RZ, 0x1f, R45 ;  /* 0x0000001fff177819 */ /* 0x000fe2000001142d */
[----:B------:R-:W-:Y:S02]  /*11140*/  IMAD.IADD R9, R9, 0x1, R47 ;  /* 0x0000000109097824 */ /* 0x000fe400078e022f */
[----:B------:R-:W-:-:S02]  /*11150*/  IMAD R22, R22, UR6, RZ ;  /* 0x0000000616167c24 */ /* 0x000fc4000f8e02ff */
[----:B------:R-:W-:Y:S02]  /*11160*/  IMAD R36, R23, UR8, RZ ;  /* 0x0000000817247c24 */ /* 0x000fe4000f8e02ff */
[----:B------:R-:W-:Y:S01]  /*11170*/  IMAD R23, R33, UR7, R22 ;  /* 0x0000000721177c24 */ /* 0x000fe2000f8e0216 */
[----:B------:R-:W-:Y:S01]  /*11180*/  SEL R22, R41, R40, P0 ;  /* 0x0000002829167207 */ /* 0x000fe20000000000 */
        /* <DEDUP_REMOVED lines=22> */
[----:B------:R-:W2:Y:S01]  /*112f0*/  SHFL.IDX PT, R45, R33, 0x1, 0x1c1f ;  /* 0x003c1f00212d7f89 */ /* 0x000ea200000e0000 */
[----:B------:R-:W-:Y:S02]  /*11300*/  ISETP.GE.AND P3, PT, R28, R53, PT ;  /* 0x000000351c00720c */ /* 0x000fe40003f66270 */
[----:B------:R-:W-:Y:S01]  /*11310*/  SEL R9, R39, R42, P0 ;  /* 0x0000002a27097207 */ /* 0x000fe20000000000 */
[----:B------:R3:W4:Y:S01]  /*11320*/  SHFL.IDX PT, R46, R54, RZ, 0x1c1f ;  /* 0x001c1fff362e7589 */ /* 0x00072200000e0000 */
[----:B------:R-:W-:-:S02]  /*11330*/  SEL R23, R42, R39, P0 ;  /* 0x000000272a177207 */ /* 0x000fc40000000000 */
[----:B------:R-:W-:Y:S01]  /*11340*/  SYNCS.ARRIVE.TRANS64.RED.A1T0 RZ, [UR4], RZ ;  /* 0x000000ffffff79a7 */ /* 0x000fe20008100404 */
[----:B------:R3:W3:Y:S01]  /*11350*/  SHFL.IDX PT, R47, R55, RZ, 0x1c1f ;  /* 0x001c1fff372f7589 */ /* 0x0006e200000e0000 */
[----:B------:R-:W-:Y:S02]  /*11360*/  SEL R36, R43, R48, P0 ;  /* 0x000000302b247207 */ /* 0x000fe40000000000 */
[----:B------:R-:W-:Y:S02]  /*11370*/  SEL R37, R32, R49, P0 ;  /* 0x0000003120257207 */ /* 0x000fe40000000000 */
[----:B------:R-:W-:Y:S01]  /*11380*/  SEL R39, R49, R32, P0 ;  /* 0x0000002031277207 */ /* 0x000fe20000000000 */
[----:B------:R-:W-:Y:S01]  /*11390*/  IMAD.SHL.U32 R49, R27, 0x2, RZ ;  /* 0x000000021b317824 */ /* 0x000fe200078e00ff */
[----:B-1----:R-:W-:Y:S02]  /*113a0*/  SEL R40, R31, R50, P0 ;  /* 0x000000321f287207 */ /* 0x002fe40000000000 */
[----:B------:R-:W-:-:S02]  /*113b0*/  SEL R42, R50, R31, P0 ;  /* 0x0000001f322a7207 */ /* 0x000fc40000000000 */
        /* <DEDUP_REMOVED lines=9> */
[C---:B------:R-:W-:Y:S01]  /*11450*/  VIADD R27, R49.reuse, 0x20 ;  /* 0x00000020311b7836 */ /* 0x040fe20000000000 */
[----:B------:R-:W-:Y:S01]  /*11460*/  ISETP.GE.AND P2, PT, R0, UR4, PT ;  /* 0x0000000400007c0c */ /* 0x000fe2000bf46270 */
[C---:B------:R-:W-:Y:S02]  /*11470*/  VIADD R32, R49.reuse, 0x28 ;  /* 0x0000002831207836 */ /* 0x040fe40000000000 */
[----:B------:R-:W-:Y:S01]  /*11480*/  VIADD R33, R49, 0x30 ;  /* 0x0000003031217836 */ /* 0x000fe20000000000 */
[----:B------:R-:W-:Y:S01]  /*11490*/  ISETP.GE.AND P3, PT, R27, UR4, PT ;  /* 0x000000041b007c0c */ /* 0x000fe2000bf66270 */
[----:B------:R-:W-:Y:S01]  /*114a0*/  VIADD R34, R49, 0x38 ;  /* 0x0000003831227836 */ /* 0x000fe20000000000 */
[----:B------:R-:W-:-:S02]  /*114b0*/  ISETP.GE.AND P4, PT, R32, UR4, PT ;  /* 0x0000000420007c0c */ /* 0x000fc4000bf86270 */
[----:B------:R-:W-:Y:S02]  /*114c0*/  ISETP.GE.AND P5, PT, R33, UR4, PT ;  /* 0x0000000421007c0c */ /* 0x000fe4000bfa6270 */
[----:B------:R-:W-:Y:S01]  /*114d0*/  ISETP.GE.AND P6, PT, R34, UR4, PT ;  /* 0x0000000422007c0c */ /* 0x000fe2000bfc6270 */
[----:B---34-:R-:W-:Y:S02]  /*114e0*/  @!P1 IMAD.WIDE R28, R49, 0x4, R46 ;  /* 0x00000004311c9825 */ /* 0x018fe400078e022e */
[----:B------:R-:W-:-:S03]  /*114f0*/  @!P2 LEA.HI R0, R0, R0, RZ, 0x1 ;  /* 0x000000000000a211 */ /* 0x000fc600078f08ff */
[----:B------:R0:W-:Y:S01]  /*11500*/  @!P1 ST.E.64 desc[UR50][R28.64], R4 ;  /* 0x000000041c009985 */ /* 0x0001e2000c101b32 */
[----:B------:R-:W-:Y:S01]  /*11510*/  @!P2 LOP3.LUT R31, R0, 0xfffffffe, RZ, 0xc0, !PT ;  /* 0xfffffffe001fa812 */ /* 0x000fe200078ec0ff */
[----:B------:R-:W-:Y:S01]  /*11520*/  VIADD R0, R49, 0x10 ;  /* 0x0000001031007836 */ /* 0x000fe20000000000 */
[----:B------:R-:W-:Y:S02]  /*11530*/  @!P3 LEA.HI R27, R27, R27, RZ, 0x1 ;  /* 0x0000001b1b1bb211 */ /* 0x000fe400078f08ff */
[----:B------:R-:W-:Y:S01]  /*11540*/  @!P4 LEA.HI R32, R32, R32, RZ, 0x1 ;  /* 0x000000202020c211 */ /* 0x000fe200078f08ff */
[----:B------:R-:W-:Y:S01]  /*11550*/  @!P2 IMAD.WIDE R30, R31, 0x4, R46 ;  /* 0x000000041f1ea825 */ /* 0x000fe200078e022e */
[----:B------:R-:W-:Y:S02]  /*11560*/  ISETP.GE.AND P1, PT, R0, UR4, PT ;  /* 0x0000000400007c0c */ /* 0x000fe4000bf26270 */
[----:B------:R-:W-:Y:S02]  /*11570*/  @!P5 LEA.HI R33, R33, R33, RZ, 0x1 ;  /* 0x000000212121d211 */ /* 0x000fe400078f08ff */
[----:B------:R1:W-:Y:S01]  /*11580*/  @!P2 ST.E.64 desc[UR50][R30.64], R6 ;  /* 0x000000061e00a985 */ /* 0x0003e2000c101b32 */
[----:B------:R-:W-:-:S02]  /*11590*/  ISETP.GE.AND P2, PT, R2, UR4, PT ;  /* 0x0000000402007c0c */ /* 0x000fc4000bf46270 */
[----:B------:R-:W-:Y:S02]  /*115a0*/  @!P6 LEA.HI R34, R34, R34, RZ, 0x1 ;  /* 0x000000222222e211 */ /* 0x000fe400078f08ff */
[----:B------:R-:W-:Y:S02]  /*115b0*/  @!P3 LOP3.LUT R27, R27, 0xfffffffe, RZ, 0xc0, !PT ;  /* 0xfffffffe1b1bb812 */ /* 0x000fe400078ec0ff */
[----:B------:R-:W-:Y:S02]  /*115c0*/  @!P5 LOP3.LUT R33, R33, 0xfffffffe, RZ, 0xc0, !PT ;  /* 0xfffffffe2121d812 */ /* 0x000fe400078ec0ff */
[----:B------:R-:W-:Y:S01]  /*115d0*/  @!P1 LEA.HI R0, R0, R0, RZ, 0x1 ;  /* 0x0000000000009211 */ /* 0x000fe200078f08ff */
[----:B0-----:R-:W-:Y:S01]  /*115e0*/  @!P3 IMAD.WIDE R28, R27, 0x4, R46 ;  /* 0x000000041b1cb825 */ /* 0x001fe200078e022e */
[----:B------:R-:W-:Y:S02]  /*115f0*/  @!P6 LOP3.LUT R35, R34, 0xfffffffe, RZ, 0xc0, !PT ;  /* 0xfffffffe2223e812 */ /* 0x000fe400078ec0ff */
[----:B------:R-:W-:-:S02]  /*11600*/  @!P1 LOP3.LUT R5, R0, 0xfffffffe, RZ, 0xc0, !PT ;  /* 0xfffffffe00059812 */ /* 0x000fc400078ec0ff */
[----:B------:R-:W-:Y:S01]  /*11610*/  @!P2 LEA.HI R2, R2, R2, RZ, 0x1 ;  /* 0x000000020202a211 */ /* 0x000fe200078f08ff */
[--C-:B------:R-:W-:Y:S01]  /*11620*/  @!P6 IMAD.WIDE R34, R35, 0x4, R46.reuse ;  /* 0x000000042322e825 */ /* 0x100fe200078e022e */
[----:B-1----:R-:W-:Y:S02]  /*11630*/  @!P4 LOP3.LUT R31, R32, 0xfffffffe, RZ, 0xc0, !PT ;  /* 0xfffffffe201fc812 */ /* 0x002fe400078ec0ff */
[----:B------:R-:W-:Y:S01]  /*11640*/  @!P2 LOP3.LUT R7, R2, 0xfffffffe, RZ, 0xc0, !PT ;  /* 0xfffffffe0207a812 */ /* 0x000fe200078ec0ff */
        /* <DEDUP_REMOVED lines=10> */
.L_x_14457:
[----:B------:R-:W-:Y:S05]  /*116f0*/  BSYNC B0 ;  /* 0x0000000000007941 */ /* 0x000fea0003800000 */
.L_x_14456:
        /* <DEDUP_REMOVED lines=33> */
[----:B------:R-:W-:-:S03]  /*11910*/  ISETP.GE.AND P6, PT, R11, UR4, PT ;  /* 0x000000040b007c0c */ /* 0x000fc6000bfc6270 */
[----:B------:R-:W-:-:S04]  /*11920*/  @!P1 LEA.HI R0, R0, R0, RZ, 0x1 ;  /* 0x0000000000009211 */ /* 0x000fc800078f08ff */
[----:B------:R-:W-:Y:S02]  /*11930*/  @!P1 LOP3.LUT R5, R0, 0xfffffffe, RZ, 0xc0, !PT ;  /* 0xfffffffe00059812 */ /* 0x000fe400078ec0ff */
[----:B------:R-:W-:Y:S02]  /*11940*/  @!P3 LEA.HI R0, R6, R6, RZ, 0x1 ;  /* 0x000000060600b211 */ /* 0x000fe400078f08ff */
[----:B------:R-:W-:Y:S01]  /*11950*/  @!P2 LEA.HI R4, R2, R2, RZ, 0x1 ;  /* 0x000000020204a211 */ /* 0x000fe200078f08ff */
[C-C-:B------:R-:W-:Y:S01]  /*11960*/  @!P0 IMAD.WIDE R2, R49.reuse, 0x4, R30.reuse ;  /* 0x0000000431028825 */ /* 0x140fe200078e021e */
[----:B------:R-:W-:Y:S02]  /*11970*/  @!P4 LEA.HI R8, R8, R8, RZ, 0x1 ;  /* 0x000000080808c211 */ /* 0x000fe400078f08ff */
[----:B------:R-:W-:Y:S01]  /*11980*/  @!P3 LOP3.LUT R9, R0, 0xfffffffe, RZ, 0xc0, !PT ;  /* 0xfffffffe0009b812 */ /* 0x000fe200078ec0ff */
[----:B------:R-:W-:Y:S01]  /*11990*/  VIADD R49, R49, 0x38 ;  /* 0x0000003831317836 */ /* 0x000fe20000000000 */
[----:B------:R-:W-:Y:S01]  /*119a0*/  @!P5 LEA.HI R10, R10, R10, RZ, 0x1 ;  /* 0x0000000a0a0ad211 */ /* 0x000fe200078f08ff */
[----:B------:R0:W-:Y:S01]  /*119b0*/  @!P0 ST.E.64 desc[UR50][R2.64], R22 ;  /* 0x0000001602008985 */ /* 0x0001e2000c101b32 */
[----:B------:R-:W-:Y:S01]  /*119c0*/  @!P2 LOP3.LUT R7, R4, 0xfffffffe, RZ, 0xc0, !PT ;  /* 0xfffffffe0407a812 */ /* 0x000fe200078ec0ff */
[----:B------:R-:W-:Y:S01]  /*119d0*/  @!P1 IMAD.WIDE R4, R5, 0x4, R30 ;  /* 0x0000000405049825 */ /* 0x000fe200078e021e */
[----:B------:R-:W-:-:S02]  /*119e0*/  @!P6 LEA.HI R0, R11, R11, RZ, 0x1 ;  /* 0x0000000b0b00e211 */ /* 0x000fc400078f08ff */
[----:B------:R-:W-:Y:S01]  /*119f0*/  @!P4 LOP3.LUT R11, R8, 0xfffffffe, RZ, 0xc0, !PT ;  /* 0xfffffffe080bc812 */ /* 0x000fe200078ec0ff */
[--C-:B------:R-:W-:Y:S01]  /*11a00*/  @!P2 IMAD.WIDE R6, R7, 0x4, R30.reuse ;  /* 0x000000040706a825 */ /* 0x100fe200078e021e */
[----:B------:R-:W-:Y:S01]  /*11a10*/  @!P5 LOP3.LUT R19, R10, 0xfffffffe, RZ, 0xc0, !PT ;  /* 0xfffffffe0a13d812 */ /* 0x000fe200078ec0ff */
[----:B------:R1:W-:Y:S01]  /*11a20*/  @!P1 ST.E.64 desc[UR50][R4.64], R28 ;  /* 0x0000001c04009985 */ /* 0x0003e2000c101b32 */
[----:B------:R-:W-:Y:S01]  /*11a30*/  ISETP.GE.AND P0, PT, R49, UR4, PT ;  /* 0x0000000431007c0c */ /* 0x000fe2000bf06270 */
[--C-:B------:R-:W-:Y:S02]  /*11a40*/  @!P3 IMAD.WIDE R8, R9, 0x4, R30.reuse ;  /* 0x000000040908b825 */ /* 0x100fe400078e021e */
[----:B------:R2:W-:Y:S01]  /*11a50*/  @!P2 ST.E.64 desc[UR50][R6.64], R26 ;  /* 0x0000001a0600a985 */ /* 0x0005e2000c101b32 */
[----:B0-----:R-:W-:Y:S01]  /*11a60*/  @!P6 LOP3.LUT R23, R0, 0xfffffffe, RZ, 0xc0, !PT ;  /* 0xfffffffe0017e812 */ /* 0x001fe200078ec0ff */
[--C-:B------:R-:W-:Y:S02]  /*11a70*/  @!P4 IMAD.WIDE R2, R11, 0x4, R30.reuse ;  /* 0x000000040b02c825 */ /* 0x100fe400078e021e */
[----:B------:R2:W-:Y:S02]  /*11a80*/  @!P3 ST.E.64 desc[UR50][R8.64], R14 ;  /* 0x0000000e0800b985 */ /* 0x0005e4000c101b32 */
[----:B------:R-:W-:-:S02]  /*11a90*/  @!P6 IMAD.WIDE R10, R23, 0x4, R30 ;  /* 0x00000004170ae825 */ /* 0x000fc400078e021e */
[----:B------:R2:W-:Y:S02]  /*11aa0*/  @!P4 ST.E.64 desc[UR50][R2.64], R24 ;  /* 0x000000180200c985 */ /* 0x0005e4000c101b32 */
        /* <DEDUP_REMOVED lines=9> */
.L_x_14455:
        /* <DEDUP_REMOVED lines=58> */
.L_x_14366:
        /* <DEDUP_REMOVED lines=18> */
.L_x_14458:
[----:B------:R-:W-:Y:S01]  /*12000*/  ULDC UR7, c[0x0][0xc50] ;  /* 0x0003140000077ab9 */ /* 0x000fe20000000800 */
[----:B------:R-:W-:Y:S01]  /*12010*/  UMOV UR39, UR6 ;  /* 0x0000000600277c82 */ /* 0x000fe20008000000 */
[----:B------:R-:W-:-:S11]  /*12020*/  UISETP.NE.AND UP0, UPT, UR7, 0x1, UPT ;  /* 0x000000010700788c */ /* 0x000fd6000bf05270 */
[----:B------:R-:W-:Y:S01]  /*12030*/  @UP0 ULDC UR4, c[0x0][0xc54] ;  /* 0x0003150000040ab9 */ /* 0x000fe20000000800 */
[----:B------:R-:W-:Y:S01]  /*12040*/  @UP0 ULDC UR8, c[0x0][0xc58] ;  /* 0x0003160000080ab9 */ /* 0x000fe20000000800 */
[----:B------:R-:W-:-:S04]  /*12050*/  UIMAD.WIDE.U32 UR4, UR6, UR4, URZ ;  /* 0x00000004060472a5 */ /* 0x000fc8000f8e003f */
[----:B------:R-:W-:-:S12]  /*12060*/  @UP0 USHF.R.U32.HI UR39, URZ, UR8, UR5 ;  /* 0x000000083f270299 */ /* 0x000fd80008011605 */
.L_x_14459:
        /* <DEDUP_REMOVED lines=30> */
[----:B-1----:R-:W-:Y:S02]  /*12250*/  UIMAD UR41, UR41, 0xc0, URZ ;  /* 0x000000c0292978a4 */ /* 0x002fe4000f8e023f */
        /* <DEDUP_REMOVED lines=22> */
.L_x_14462:
[----:B------:R-:W-:-:S11]  /*123c0*/  UISETP.NE.AND UP0, UPT, UR5, 0x1, UPT ;  /* 0x000000010500788c */ /* 0x000fd6000bf05270 */
[----:B------:R-:W-:Y:S02]  /*123d0*/  @UP0 ULDC.64 UR12, c[0x0][0x9e8] ;  /* 0x00027a00000c0ab9 */ /* 0x000fe40000000a00 */
[----:B------:R-:W-:-:S04]  /*123e0*/  UIMAD.WIDE.U32 UR6, UR8, UR12, URZ ;  /* 0x0000000c080672a5 */ /* 0x000fc8000f8e003f */
[----:B------:R-:W-:-:S12]  /*123f0*/  @UP0 USHF.R.U32.HI UR8, URZ, UR13, UR7 ;  /* 0x0000000d3f080299 */ /* 0x000fd80008011607 */
.L_x_14463:
[----:B------:R-:W-:-:S04]  /*12400*/  UIMAD UR8, UR8, UR5, UR5 ;  /* 0x00000005080872a4 */ /* 0x000fc8000f8e0205 */
[----:B------:R-:W-:-:S04]  /*12410*/  UISETP.LT.AND UP0, UPT, UR4, UR8, UPT ;  /* 0x000000080400728c */ /* 0x000fc8000bf01270 */
[----:B------:R-:W-:-:S12]  /*12420*/  USEL UR4, UR4, UR8, UP0 ;  /* 0x0000000804047287 */ /* 0x000fd80008000000 */
.L_x_14461:
        /* <DEDUP_REMOVED lines=26> */
.L_x_14465:
[----:B------:R-:W-:-:S11]  /*125d0*/  UISETP.NE.AND UP0, UPT, UR5, 0x1, UPT ;  /* 0x000000010500788c */ /* 0x000fd6000bf05270 */
[----:B------:R-:W-:Y:S02]  /*125e0*/  @UP0 ULDC.64 UR10, c[0x0][0x9e8] ;  /* 0x00027a00000a0ab9 */ /* 0x000fe40000000a00 */
[----:B------:R-:W-:-:S04]  /*125f0*/  UIMAD.WIDE.U32 UR6, UR4, UR10, URZ ;  /* 0x0000000a040672a5 */ /* 0x000fc8000f8e003f */
[----:B------:R-:W-:-:S12]  /*12600*/  @UP0 USHF.R.U32.HI UR4, URZ, UR11, UR7 ;  /* 0x0000000b3f040299 */ /* 0x000fd80008011607 */
.L_x_14466:
[----:B------:R-:W-:-:S04]  /*12610*/  UIMAD UR4, UR4, UR5, URZ ;  /* 0x00000005040472a4 */ /* 0x000fc8000f8e023f */
[----:B------:R-:W-:-:S04]  /*12620*/  UISETP.LT.AND UP0, UPT, UR8, UR4, UPT ;  /* 0x000000040800728c */ /* 0x000fc8000bf01270 */
[----:B------:R-:W-:-:S12]  /*12630*/  USEL UR8, UR8, UR4, !UP0 ;  /* 0x0000000408087287 */ /* 0x000fd8000c000000 */
.L_x_14464:
        /* <DEDUP_REMOVED lines=44> */
.L_x_14467:
[----:B------:R-:W-:Y:S02]  /*12900*/  UIMAD UR49, UR45, UR38, UR44 ;  /* 0x000000262d3172a4 */ /* 0x000fe4000f8e022c */
[----:B------:R-:W-:Y:S02]  /*12910*/  IMAD.U32 R3, RZ, RZ, UR38 ;  /* 0x00000026ff037e24 */ /* 0x000fe4000f8e00ff */
[----:B------:R-:W-:Y:S02]  /*12920*/  IMAD.MOV.U32 R2, RZ, RZ, RZ ;  /* 0x000000ffff027224 */ /* 0x000fe400078e00ff */
[----:B------:R-:W-:-:S05]  /*12930*/  IMAD.U32 R0, RZ, RZ, UR49 ;  /* 0x00000031ff007e24 */ /* 0x000fca000f8e00ff */
[----:B------:R-:W-:Y:S01]  /*12940*/  VIADDMNMX R0, R0, R3, UR12, PT ;  /* 0x0000000c00007e46 */ /* 0x000fe2000b800103 */
[----:B------:R-:W-:-:S03]  /*12950*/  IMAD.MOV.U32 R3, RZ, RZ, 0x1 ;  /* 0x00000001ff037424 */ /* 0x000fc600078e00ff */
[----:B------:R-:W-:Y:S01]  /*12960*/  R2UR UR52, R0 ;  /* 0x00000000003472ca */ /* 0x000fe200000e0000 */
[----:B------:R-:W-:-:S12]  /*12970*/  IMAD.MOV.U32 R0, RZ, RZ, 0x1 ;  /* 0x00000001ff007424 */ /* 0x000fd800078e00ff */
        /* <DEDUP_REMOVED lines=27> */
.L_x_14468:
        /* <DEDUP_REMOVED lines=20> */
.L_x_14469:
        /* <DEDUP_REMOVED lines=20> */
.L_x_14470:
        /* <DEDUP_REMOVED lines=18> */
.L_x_14471:
[----:B------:R-:W0:Y:S01]  /*12ed0*/  LDC.64 R2, c[0x0][0x9f8] ;  /* 0x00027e00ff027b82 */ /* 0x000e220000000a00 */
[----:B------:R-:W-:-:S07]  /*12ee0*/  IMAD.MOV.U32 R20, RZ, RZ, R29 ;  /* 0x000000ffff147224 */ /* 0x000fce00078e001d */
[----:B------:R-:W1:Y:S01]  /*12ef0*/  LDC R19, c[0x0][0x430] ;  /* 0x00010c00ff137b82 */ /* 0x000e620000000800 */
[----:B0-----:R-:W-:-:S04]  /*12f00*/  ISETP.NE.U32.AND P0, PT, R2, RZ, PT ;  /* 0x000000ff0200720c */ /* 0x001fc80003f05070 */
[----:B------:R-:W-:-:S13]  /*12f10*/  ISETP.NE.AND.EX P0, PT, R3, RZ, PT, P0 ;  /* 0x000000ff0300720c */ /* 0x000fda0003f05300 */
[----:B------:R-:W0:Y:S02]  /*12f20*/  @P0 LDC.64 R2, c[0x0][0x9f8] ;  /* 0x00027e00ff020b82 */ /* 0x000e240000000a00 */
[----:B0-----:R-:W-:-:S05]  /*12f30*/  @P0 IMAD.WIDE R2, R29, 0x4, R2 ;  /* 0x000000041d020825 */ /* 0x001fca00078e0202 */
[----:B------:R-:W2:Y:S01]  /*12f40*/  @P0 LDG.E R20, desc[UR50][R2.64] ;  /* 0x0000003202140981 */ /* 0x000ea2000c1e1900 */
[----:B-1----:R-:W-:Y:S01]  /*12f50*/  ISETP.NE.AND P2, PT, R19, 0x1, PT ;  /* 0x000000011300780c */ /* 0x002fe20003f45270 */
[----:B------:R-:W-:Y:S01]  /*12f60*/  UMOV UR4, 0xffffffff ;  /* 0xffffffff00047882 */ /* 0x000fe20000000000 */
[C---:B------:R-:W-:Y:S01]  /*12f70*/  LOP3.LUT R18, R17.reuse, 0x7f, RZ, 0xc0, !PT ;  /* 0x0000007f11127812 */ /* 0x040fe200078ec0ff */
[----:B------:R-:W-:Y:S01]  /*12f80*/  IMAD.SHL.U32 R10, R17, 0x20, RZ ;  /* 0x00000020110a7824 */ /* 0x000fe200078e00ff */
[----:B------:R-:W-:Y:S02]  /*12f90*/  LOP3.LUT R0, R0, 0xfffffff7, RZ, 0xc0, !PT ;  /* 0xfffffff700007812 */ /* 0x000fe400078ec0ff */
[----:B------:R-:W-:-:S07]  /*12fa0*/  SHF.R.U32.HI R28, RZ, 0x2, R18 ;  /* 0x00000002ff1c7819 */ /* 0x000fce0000011612 */
[----:B------:R-:W-:Y:S01]  /*12fb0*/  @P2 LOP3.LUT R0, R0, 0x8, RZ, 0xfc, !PT ;  /* 0x0000000800002812 */ /* 0x000fe200078efcff */
[----:B--2---:R0:W-:Y:S01]  /*12fc0*/  STL [R1+0x8], R20 ;  /* 0x0000081401007387 */ /* 0x0041e20000100800 */
[----:B------:R-:W-:Y:S05]  /*12fd0*/  BRA.DIV UR4, `(.L_x_14472) ;  /* 0x0000003e04d47947 */ /* 0x000fea000b800000 */
.L_x_14524:
[----:B------:R-:W-:Y:S01]  /*12fe0*/  UMOV UR4, 0xa0 ;  /* 0x000000a000047882 */ /* 0x000fe20000000000 */
[----:B------:R-:W-:Y:S01]  /*12ff0*/  LOP3.LUT R26, R28, 0x60, R10, 0xf8, !PT ;  /* 0x000000601c1a7812 */ /* 0x000fe200078ef80a */
[----:B------:R-:W-:Y:S01]  /*13000*/  UIMAD UR4, UR52, UR4, -0xa0 ;  /* 0xffffff60340474a4 */ /* 0x000fe2000f8e0204 */
[----:B------:R-:W1:Y:S01]  /*13010*/  @P2 LDC R3, c[0x0][0x434] ;  /* 0x00010d00ff032b82 */ /* 0x000e620000000800 */
[----:B------:R-:W-:Y:S02]  /*13020*/  SHF.R.S32.HI R15, RZ, 0x1f, R20 ;  /* 0x0000001fff0f7819 */ /* 0x000fe40000011414 */
[C---:B------:R-:W-:Y:S02]  /*13030*/  LOP3.LUT R14, R26.reuse, 0x80, RZ, 0xfc, !PT ;  /* 0x000000801a0e7812 */ /* 0x040fe400078efcff */
[----:B------:R-:W-:-:S03]  /*13040*/  VIADD R5, R26, UR4 ;  /* 0x000000041a057c36 */ /* 0x000fc60008000000 */
[----:B------:R-:W2:Y:S01]  /*13050*/  @P2 LDC R7, c[0x0][0x438] ;  /* 0x00010e00ff072b82 */ /* 0x000ea20000000800 */
[C---:B-----5:R-:W-:Y:S01]  /*13060*/  IMAD.IADD R8, R5.reuse, 0x1, R16 ;  /* 0x0000000105087824 */ /* 0x060fe200078e0210 */
[----:B------:R-:W-:Y:S01]  /*13070*/  ISETP.GE.AND P1, PT, R5, UR36, PT ;  /* 0x0000002405007c0c */ /* 0x000fe2000bf26270 */
[----:B------:R-:W-:Y:S02]  /*13080*/  VIADD R11, R14, UR4 ;  /* 0x000000040e0b7c36 */ /* 0x000fe40008000000 */
[----:B------:R-:W-:Y:S01]  /*13090*/  IMAD.SHL.U32 R13, R17, 0x40, RZ ;  /* 0x00000040110d7824 */ /* 0x000fe200078e00ff */
[----:B------:R-:W-:Y:S01]  /*130a0*/  LOP3.LUT R0, R0, 0xfffffffd, RZ, 0xc0, !PT ;  /* 0xfffffffd00007812 */ /* 0x000fe200078ec0ff */
[----:B------:R-:W-:Y:S01]  /*130b0*/  IMAD.MOV.U32 R9, RZ, RZ, R8 ;  /* 0x000000ffff097224 */ /* 0x000fe200078e0008 */
[----:B------:R3:W-:Y:S07]  /*130c0*/  STL [R1+0x18], R15 ;  /* 0x0000180f01007387 */ /* 0x0007ee0000100800 */
[----:B------:R-:W4:Y:S01]  /*130d0*/  @!P1 LDC.64 R4, c[0x0][0x428] ;  /* 0x00010a00ff049b82 */ /* 0x000f220000000a00 */
[----:B-1----:R-:W-:Y:S01]  /*130e0*/  @P2 IMAD.HI.U32 R2, R8, R3, RZ ;  /* 0x0000000308022227 */ /* 0x002fe200078e00ff */
[----:B------:R-:W-:Y:S01]  /*130f0*/  ULOP3.LUT UR4, UR40, 0x2, URZ, 0xfc, !UPT ;  /* 0x0000000228047892 */ /* 0x000fe2000f8efc3f */
[----:B------:R3:W-:Y:S03]  /*13100*/  STL [R1+0x1c], R14 ;  /* 0x00001c0e01007387 */ /* 0x0007e60000100800 */
[----:B--2---:R-:W-:-:S02]  /*13110*/  @P2 SHF.R.U32.HI R9, RZ, R7, R2 ;  /* 0x00000007ff092219 */ /* 0x004fc40000011602 */
[----:B------:R-:W1:Y:S02]  /*13120*/  @!P1 LDC.64 R6, c[0x0][0x418] ;  /* 0x00010600ff069b82 */ /* 0x000e640000000a00 */
[----:B------:R-:W-:Y:S01]  /*13130*/  @!P1 SHF.R.S32.HI R3, RZ, 0x1f, R9 ;  /* 0x0000001fff039819 */ /* 0x000fe20000011409 */
[----:B----4-:R-:W-:-:S04]  /*13140*/  @!P1 IMAD R2, R15, R4, RZ ;  /* 0x000000040f029224 */ /* 0x010fc800078e02ff */
[----:B------:R-:W-:Y:S02]  /*13150*/  @!P1 IMAD R5, R20, R5, R2 ;  /* 0x0000000514059224 */ /* 0x000fe400078e0202 */
[----:B------:R-:W-:-:S04]  /*13160*/  @!P1 IMAD.MOV.U32 R2, RZ, RZ, R9 ;  /* 0x000000ffff029224 */ /* 0x000fc800078e0009 */
[----:B------:R-:W-:-:S04]  /*13170*/  @!P1 IMAD.WIDE.U32 R2, R20, R4, R2 ;  /* 0x0000000414029225 */ /* 0x000fc800078e0002 */
[----:B------:R-:W-:Y:S01]  /*13180*/  @!P1 IMAD.IADD R3, R3, 0x1, R5 ;  /* 0x0000000103039824 */ /* 0x000fe200078e0205 */
[----:B-1----:R-:W-:Y:S01]  /*13190*/  @!P1 LEA R6, P0, R2, R6, 0x2 ;  /* 0x0000000602069211 */ /* 0x002fe200078010ff */
[----:B------:R-:W-:-:S03]  /*131a0*/  IMAD.MOV.U32 R4, RZ, RZ, RZ ;  /* 0x000000ffff047224 */ /* 0x000fc600078e00ff */
[----:B------:R-:W-:Y:S02]  /*131b0*/  @!P1 LEA.HI.X R7, R2, R7, R3, 0x2, P0 ;  /* 0x0000000702079211 */ /* 0x000fe400000f1403 */
[----:B------:R-:W1:Y:S01]  /*131c0*/  @P2 LDC R2, c[0x0][0x434] ;  /* 0x00010d00ff022b82 */ /* 0x000e620000000800 */
[C---:B------:R-:W-:Y:S01]  /*131d0*/  ISETP.GE.AND P0, PT, R11.reuse, UR36, PT ;  /* 0x000000240b007c0c */ /* 0x040fe2000bf06270 */
[----:B------:R-:W-:Y:S01]  /*131e0*/  IMAD.IADD R11, R11, 0x1, R16 ;  /* 0x000000010b0b7824 */ /* 0x000fe200078e0210 */
[----:B------:R2:W5:Y:S02]  /*131f0*/  @!P1 LDG.E R4, desc[UR50][R6.64] ;  /* 0x0000003206049981 */ /* 0x000564000c1e1900 */
[----:B------:R-:W-:Y:S01]  /*13200*/  ISETP.GT.U32.OR P0, PT, R14, 0x9f, P0 ;  /* 0x0000009f0e00780c */ /* 0x000fe20000704470 */
[----:B------:R-:W-:Y:S02]  /*13210*/  IMAD.MOV R5, RZ, RZ, -R9 ;  /* 0x000000ffff057224 */ /* 0x000fe400078e0a09 */
[----:B------:R-:W4:Y:S01]  /*13220*/  @P2 LDC R3, c[0x0][0x438] ;  /* 0x00010e00ff032b82 */ /* 0x000f220000000800 */
[----:B------:R-:W-:-:S09]  /*13230*/  IMAD.MOV.U32 R12, RZ, RZ, R11 ;  /* 0x000000ffff0c7224 */ /* 0x000fd200078e000b */
[----:B--2---:R-:W2:Y:S01]  /*13240*/  @!P0 LDC.64 R6, c[0x0][0x428] ;  /* 0x00010a00ff068b82 */ /* 0x004ea20000000a00 */
[----:B-1----:R-:W-:-:S04]  /*13250*/  @P2 IMAD.HI.U32 R2, R11, R2, RZ ;  /* 0x000000020b022227 */ /* 0x002fc800078e00ff */
[----:B------:R-:W-:-:S03]  /*13260*/  IMAD R5, R19, R5, R8 ;  /* 0x0000000513057224 */ /* 0x000fc600078e0208 */
[----:B------:R-:W1:Y:S01]  /*13270*/  @!P0 LDC.64 R8, c[0x0][0x418] ;  /* 0x00010600ff088b82 */ /* 0x000e620000000a00 */
[----:B----4-:R-:W-:Y:S02]  /*13280*/  @P2 SHF.R.U32.HI R12, RZ, R3, R2 ;  /* 0x00000003ff0c2219 */ /* 0x010fe40000011602 */
[----:B------:R-:W-:Y:S02]  /*13290*/  SHF.R.U32.HI R2, RZ, 0x1, R17 ;  /* 0x00000001ff027819 */ /* 0x000fe40000011611 */
[----:B------:R-:W-:-:S04]  /*132a0*/  LOP3.LUT R3, R13, 0x180, RZ, 0xc0, !PT ;  /* 0x000001800d037812 */ /* 0x000fc800078ec0ff */
[----:B------:R-:W-:Y:S01]  /*132b0*/  LOP3.LUT R2, R3, 0x30, R2, 0xf8, !PT ;  /* 0x0000003003027812 */ /* 0x000fe200078ef802 */
[----:B------:R-:W-:-:S05]  /*132c0*/  IMAD.SHL.U32 R3, R17, 0x8, RZ ;  /* 0x0000000811037824 */ /* 0x000fca00078e00ff */
[----:B------:R-:W-:Y:S01]  /*132d0*/  LOP3.LUT R22, R2, 0x30, R3, 0x78, !PT ;  /* 0x0000003002167812 */ /* 0x000fe200078e7803 */
[----:B--2---:R-:W-:Y:S01]  /*132e0*/  @!P0 IMAD R2, R15, R6, RZ ;  /* 0x000000060f028224 */ /* 0x004fe200078e02ff */
[----:B------:R-:W-:-:S03]  /*132f0*/  @!P0 SHF.R.S32.HI R3, RZ, 0x1f, R12 ;  /* 0x0000001fff038819 */ /* 0x000fc6000001140c */
[----:B------:R-:W-:Y:S02]  /*13300*/  @!P0 IMAD R7, R20, R7, R2 ;  /* 0x0000000714078224 */ /* 0x000fe400078e0202 */
[----:B------:R-:W-:-:S04]  /*13310*/  @!P0 IMAD.MOV.U32 R2, RZ, RZ, R12 ;  /* 0x000000ffff028224 */ /* 0x000fc800078e000c */
[----:B------:R-:W-:-:S04]  /*13320*/  @!P0 IMAD.WIDE.U32 R2, R20, R6, R2 ;  /* 0x0000000614028225 */ /* 0x000fc800078e0002 */
[----:B------:R-:W-:Y:S01]  /*13330*/  @!P0 IMAD.IADD R7, R7, 0x1, R3 ;  /* 0x0000000107078824 */ /* 0x000fe200078e0203 */
[----:B-1----:R-:W-:Y:S01]  /*13340*/  @!P0 LEA R8, P1, R2, R8, 0x2 ;  /* 0x0000000802088211 */ /* 0x002fe200078210ff */
[----:B------:R-:W-:-:S03]  /*13350*/  IMAD.MOV.U32 R6, RZ, RZ, RZ ;  /* 0x000000ffff067224 */ /* 0x000fc600078e00ff */
[----:B------:R-:W-:-:S05]  /*13360*/  @!P0 LEA.HI.X R9, R2, R9, R7, 0x2, P1 ;  /* 0x0000000902098211 */ /* 0x000fca00008f1407 */
[----:B------:R1:W5:Y:S01]  /*13370*/  @!P0 LDG.E R6, desc[UR50][R8.64] ;  /* 0x0000003208068981 */ /* 0x000362000c1e1900 */
[----:B------:R-:W-:Y:S01]  /*13380*/  ISETP.GT.U32.AND P0, PT, R14, 0x9f, PT ;  /* 0x0000009f0e00780c */ /* 0x000fe20003f04070 */
[----:B-1----:R-:W-:-:S12]  /*13390*/  IMAD.U32 R8, RZ, RZ, UR4 ;  /* 0x00000004ff087e24 */ /* 0x002fd8000f8e00ff */
[----:B------:R-:W-:Y:S02]  /*133a0*/  @P0 LOP3.LUT R0, R0, 0x2, RZ, 0xfc, !PT ;  /* 0x0000000200000812 */ /* 0x000fe400078efcff */
[----:B------:R-:W-:Y:S01]  /*133b0*/  ISETP.NE.AND P0, PT, R8, 0x3, PT ;  /* 0x000000030800780c */ /* 0x000fe20003f05270 */
[----:B------:R-:W-:Y:S02]  /*133c0*/  IMAD.U32 R8, RZ, RZ, UR39 ;  /* 0x00000027ff087e24 */ /* 0x000fe4000f8e00ff */
[----:B------:R-:W-:-:S03]  /*133d0*/  IMAD.MOV R2, RZ, RZ, -R12 ;  /* 0x000000ffff027224 */ /* 0x000fc600078e0a0c */
[----:B------:R-:W-:Y:S01]  /*133e0*/  SHF.R.S32.HI R8, RZ, 0x1f, R8 ;  /* 0x0000001fff087819 */ /* 0x000fe20000011408 */
[----:B------:R-:W-:Y:S01]  /*133f0*/  IMAD R7, R19, R2, R11 ;  /* 0x0000000213077224 */ /* 0x000fe200078e020b */
[----:B------:R-:W-:Y:S01]  /*13400*/  LOP3.LUT R2, R10, 0x80, RZ, 0xc0, !PT ;  /* 0x000000800a027812 */ /* 0x000fe200078ec0ff */
[----:B------:R-:W-:Y:S02]  /*13410*/  IMAD.SHL.U32 R3, R18, 0x10, RZ ;  /* 0x0000001012037824 */ /* 0x000fe400078e00ff */
[----:B------:R3:W-:Y:S01]  /*13420*/  STL [R1+0x10], R8 ;  /* 0x0000100801007387 */ /* 0x0007e20000100800 */
[----:B------:R-:W-:Y:S01]  /*13430*/  IMAD.SHL.U32 R11, R17, 0x4, RZ ;  /* 0x00000004110b7824 */ /* 0x000fe200078e00ff */
[----:B------:R-:W-:Y:S02]  /*13440*/  LOP3.LUT R2, R2, 0x10, R17, 0xf8, !PT ;  /* 0x0000001002027812 */ /* 0x000fe400078ef811 */
[----:B------:R-:W-:Y:S02]  /*13450*/  LOP3.LUT R3, R3, 0x600, RZ, 0xc0, !PT ;  /* 0x0000060003037812 */ /* 0x000fe400078ec0ff */
[----:B------:R-:W-:-:S02]  /*13460*/  LOP3.LUT R2, R2, 0x10, R11, 0x78, !PT ;  /* 0x0000001002027812 */ /* 0x000fc400078e780b */
[--C-:B------:R-:W-:Y:S01]  /*13470*/  LOP3.LUT R11, R3, 0x60, R10.reuse, 0xf8, !PT ;  /* 0x00000060030b7812 */ /* 0x100fe200078ef80a */
[----:B------:R-:W-:Y:S01]  /*13480*/  IMAD.U32 R12, RZ, RZ, UR52 ;  /* 0x00000034ff0c7e24 */ /* 0x000fe2000f8e00ff */
[----:B------:R-:W-:Y:S02]  /*13490*/  LOP3.LUT R0, R0, 0xfffffffb, RZ, 0xc0, !PT ;  /* 0xfffffffb00007812 */ /* 0x000fe400078ec0ff */
[----:B------:R-:W-:Y:S01]  /*134a0*/  LOP3.LUT R11, R11, 0x100, R10, 0xf8, !PT ;  /* 0x000001000b0b7812 */ /* 0x000fe200078ef80a */
[----:B------:R-:W-:Y:S01]  /*134b0*/  VIADD R12, R12, 0xffffffff ;  /* 0xffffffff0c0c7836 */ /* 0x000fe20000000000 */
[----:B------:R-:W-:Y:S02]  /*134c0*/  LOP3.LUT R22, R22, 0x640, R13, 0xf8, !PT ;  /* 0x0000064016167812 */ /* 0x000fe400078ef80d */
[----:B------:R-:W-:Y:S01]  /*134d0*/  LOP3.LUT R19, R11, R2, RZ, 0xfc, !PT ;  /* 0x000000020b137212 */ /* 0x000fe200078efcff */
[----:B------:R-:W-:Y:S01]  /*134e0*/  IMAD.SHL.U32 R2, R17, 0x10, RZ ;  /* 0x0000001011027824 */ /* 0x000fe200078e00ff */
[----:B------:R-:W-:-:S02]  /*134f0*/  SHF.R.U32.HI R17, RZ, 0x3, R17 ;  /* 0x00000003ff117819 */ /* 0x000fc40000011611 */
[----:B------:R-:W-:Y:S01]  /*13500*/  @P0 LOP3.LUT R0, R0, 0x4, RZ, 0xfc, !PT ;  /* 0x0000000400000812 */ /* 0x000fe200078efcff */
[----:B---3--:R-:W-:Y:S06]  /*13510*/  @!P0 BRA `(.L_x_14473) ;  /* 0x0000000000048947 */ /* 0x008fec0003800000 */
[----:B------:R-:W-:Y:S01]  /*13520*/  BPT.TRAP 0x1 ;  /* 0x000000040000795c */ /* 0x000fe20000300000 */
.L_x_14473:
[----:B------:R-:W-:Y:S01]  /*13530*/  IMAD.MOV.U32 R8, RZ, RZ, 0x1 ;  /* 0x00000001ff087424 */ /* 0x000fe200078e00ff */
[----:B------:R-:W-:-:S04]  /*13540*/  SHF.R.S32.HI R21, RZ, 0x1f, R5 ;  /* 0x0000001fff157819 */ /* 0x000fc80000011405 */
[----:B------:R-:W-:-:S04]  /*13550*/  SHF.L.U32 R9, R8, 0x1f, RZ ;  /* 0x0000001f08097819 */ /* 0x000fc800000006ff */
[----:B------:R1:W2:Y:S02]  /*13560*/  SYNCS.PHASECHK.TRANS64.TRYWAIT P0, [UR46+0x12480], R9 ;  /* 0x01248009ff0075a7 */ /* 0x0002a4000800016e */
[C---:B-1----:R-:W-:Y:S02]  /*13570*/  IMAD.SHL.U32 R9, R17.reuse, 0x80, RZ ;  /* 0x0000008011097824 */ /* 0x042fe400078e00ff */
[----:B------:R-:W-:-:S03]  /*13580*/  IMAD.SHL.U32 R17, R17, 0x10, RZ ;  /* 0x0000001011117824 */ /* 0x000fc600078e00ff */
[----:B------:R-:W-:-:S04]  /*13590*/  LOP3.LUT R9, R9, 0x180, RZ, 0xc0, !PT ;  /* 0x0000018009097812 */ /* 0x000fc800078ec0ff */
[----:B------:R-:W-:Y:S02]  /*135a0*/  LOP3.LUT R8, R9, 0x30, R2, 0xf8, !PT ;  /* 0x0000003009087812 */ /* 0x000fe400078ef802 */
[----:B------:R-:W-:Y:S02]  /*135b0*/  LOP3.LUT R2, R2, 0x40, RZ, 0xc0, !PT ;  /* 0x0000004002027812 */ /* 0x000fe400078ec0ff */
[----:B------:R-:W-:-:S04]  /*135c0*/  LOP3.LUT R8, R8, 0x30, R17, 0x78, !PT ;  /* 0x0000003008087812 */ /* 0x000fc800078e7811 */
[----:B------:R-:W-:-:S05]  /*135d0*/  IADD3 R2, R8, R3, R2 ;  /* 0x0000000308027210 */ /* 0x000fca0007ffe002 */
[----:B------:R1:W-:Y:S02]  /*135e0*/  STL [R1+0x14], R2 ;  /* 0x0000140201007387 */ /* 0x0003e40000100800 */
[----:B-12---:R-:W-:Y:S05]  /*135f0*/  @!P0 BRA `(.L_x_14474) ;  /* 0x00000038006c8947 */ /* 0x006fea0003800000 */
.L_x_14525:
[----:B------:R-:W2:Y:S01]  /*13600*/  LDL R11, [R1+0x10] ;  /* 0x00001000010b7983 */ /* 0x000ea20000100800 */
[----:B------:R-:W-:Y:S01]  /*13610*/  ULDC.64 UR4, c[0x0][0x328] ;  /* 0x0000ca0000047ab9 */ /* 0x000fe20000000a00 */
[----:B-----5:R-:W-:Y:S01]  /*13620*/  SHF.R.S32.HI R24, RZ, 0x1f, R4 ;  /* 0x0000001fff187819 */ /* 0x020fe20000011404 */
[----:B------:R-:W-:Y:S01]  /*13630*/  IMAD R8, R21, UR4, RZ ;  /* 0x0000000415087c24 */ /* 0x000fe2000f8e02ff */
[----:B------:R-:W-:Y:S01]  /*13640*/  ULDC.64 UR6, c[0x0][0x338] ;  /* 0x0000ce0000067ab9 */ /* 0x000fe20000000a00 */
[C---:B-1----:R-:W-:Y:S01]  /*13650*/  IMAD.WIDE.U32 R2, R5.reuse, UR4, RZ ;  /* 0x0000000405027c25 */ /* 0x042fe2000f8e00ff */
[----:B0-----:R-:W-:Y:S01]  /*13660*/  SHF.R.S32.HI R20, RZ, 0x1f, R7 ;  /* 0x0000001fff147819 */ /* 0x001fe20000011407 */
        /* <DEDUP_REMOVED lines=20> */
[----:B0-----:R-:W-:Y:S02]  /*137b0*/  IMAD.SHL.U32 R14, R14, 0x10, RZ ;  /* 0x000000100e0e7824 */ /* 0x001fe400078e00ff */
[----:B------:R-:W-:-:S03]  /*137c0*/  IMAD.WIDE.U32 R2, R13, UR39, R2 ;  /* 0x000000270d027c25 */ /* 0x000fc6000f8e0002 */
[----:B------:R-:W-:-:S04]  /*137d0*/  LOP3.LUT R14, R14, 0x30, RZ, 0xc0, !PT ;  /* 0x000000300e0e7812 */ /* 0x000fc800078ec0ff */
[----:B-1----:R-:W-:Y:S02]  /*137e0*/  ISETP.GE.AND P2, PT, R14, R15, PT ;  /* 0x0000000f0e00720c */ /* 0x002fe40003f46270 */
        /* <DEDUP_REMOVED lines=48> */
[----:B0-----:R-:W-:-:S05]  /*13af0*/  IADD3 R2, P1, R12, R2, RZ ;  /* 0x000000020c027210 */ /* 0x001fca0007f3e0ff */
[----:B------:R-:W-:Y:S01]  /*13b00*/  IMAD.X R3, RZ, RZ, R10, P1 ;  /* 0x000000ffff037224 */ /* 0x000fe200008e060a */
[----:B------:R-:W-:-:S04]  /*13b10*/  ISETP.GE.AND P1, PT, R8, 0x61, PT ;  /* 0x000000610800780c */ /* 0x000fc80003f26270 */
[----:B------:R0:W-:Y:S01]  /*13b20*/  LDGSTS.E.BYPASS.LTC128B.128 [R11+0x6a00], desc[UR50][R2.64], !P0 ;  /* 0x06a00000020b7fae */ /* 0x0001e2000c101d72 */
[----:B------:R-:W-:-:S03]  /*13b30*/  ISETP.GE.AND P0, PT, R8, 0x41, PT ;  /* 0x000000410800780c */ /* 0x000fc60003f06270 */
[----:B0-----:R0:W1:Y:S10]  /*13b40*/  SHFL.IDX PT, R2, R18, RZ, 0x1c1f ;  /* 0x001c1fff12027589 */ /* 0x00107400000e0000 */
.L_x_14537:
[----:B------:R-:W2:Y:S01]  /*13b50*/  LDL R9, [R1] ;  /* 0x0000000001097983 */ /* 0x000ea20000100800 */
[----:B------:R-:W-:Y:S01]  /*13b60*/  ISETP.LT.OR P2, PT, R8, 0x81, P2 ;  /* 0x000000810800780c */ /* 0x000fe20001741670 */
[----:B------:R-:W3:Y:S02]  /*13b70*/  S2R R3, SR_TID.X ;  /* 0x0000000000037919 */ /* 0x000ee40000002100 */
[----:B---3--:R-:W-:-:S05]  /*13b80*/  IMAD.SHL.U32 R3, R3, 0x10, RZ ;  /* 0x0000001003037824 */ /* 0x008fca00078e00ff */
[----:B------:R-:W-:-:S04]  /*13b90*/  LOP3.LUT R3, R3, 0x30, RZ, 0xc0, !PT ;  /* 0x0000003003037812 */ /* 0x000fc800078ec0ff */
[----:B-1----:R-:W-:-:S05]  /*13ba0*/  IADD3 R2, P5, R3, R2, RZ ;  /* 0x0000000203027210 */ /* 0x002fca0007fbe0ff */
[----:B------:R-:W-:-:S05]  /*13bb0*/  IMAD.X R3, RZ, RZ, R17, P5 ;  /* 0x000000ffff037224 */ /* 0x000fca00028e0611 */
[----:B------:R-:W-:Y:S01]  /*13bc0*/  @!PT LDS RZ, [RZ] ;  /* 0x00000000fffff984 */ /* 0x000fe20000000800 */
[----:B------:R-:W-:Y:S01]  /*13bd0*/  @!PT LDS RZ, [RZ] ;  /* 0x00000000fffff984 */ /* 0x000fe20000000800 */
[----:B------:R-:W-:Y:S01]  /*13be0*/  @!PT LDS RZ, [RZ] ;  /* 0x00000000fffff984 */ /* 0x000fe20000000800 */
[----:B--2---:R1:W-:Y:S01]  /*13bf0*/  LDGSTS.E.BYPASS.LTC128B.128 [R9+0x7200], desc[UR50][R2.64], !P2 ;  /* 0x0720000002097fae */ /* 0x0043e2000d101d72 */
[----:B------:R-:W-:Y:S01]  /*13c00*/  NOP ;  /* 0x0000000000007918 */ /* 0x000fe20000000000 */
[----:B------:R-:W-:Y:S02]  /*13c10*/  SYNCS.ARRIVE.TRANS64.RED.A0T1 RZ, [UR46+0x12470], RZ ;  /* 0x012470ffffff79a7 */ /* 0x000fe4000820042e */
[----:B------:R-:W-:Y:S01]  /*13c20*/  ARRIVES.LDGSTSBAR.64.TRANSCNT [UR46+0x12470] ;  /* 0x01247000ff0079b0 */ /* 0x000fe20008000aae */
[----:B------:R-:W-:Y:S01]  /*13c30*/  NOP ;  /* 0x0000000000007918 */ /* 0x000fe20000000000 */
[----:B------:R-:W-:-:S06]  /*13c40*/  ULOP3.LUT UR4, UR40, 0x2, URZ, 0xfc, !UPT ;  /* 0x0000000228047892 */ /* 0x000fcc000f8efc3f */
[----:B-1----:R-:W-:-:S05]  /*13c50*/  IMAD.U32 R9, RZ, RZ, UR4 ;  /* 0x00000004ff097e24 */ /* 0x002fca000f8e00ff */
[----:B------:R-:W-:-:S13]  /*13c60*/  ISETP.NE.AND P6, PT, R9, 0x3, PT ;  /* 0x000000030900780c */ /* 0x000fda0003fc5270 */
[----:B------:R-:W-:Y:S05]  /*13c70*/  @!P6 BRA `(.L_x_14476) ;  /* 0x000000000004e947 */ /* 0x000fea0003800000 */
[----:B------:R-:W-:Y:S01]  /*13c80*/  BPT.TRAP 0x1 ;  /* 0x000000040000795c */ /* 0x000fe20000300000 */
.L_x_14476:
[----:B------:R-:W-:Y:S01]  /*13c90*/  SYNCS.ARRIVE.TRANS64.A1T0 RZ, [UR46+0x12470], RZ ;  /* 0x012470ffffff79a7 */ /* 0x000fe2000810002e */
[----:B------:R-:W-:Y:S05]  /*13ca0*/  @!P6 BRA `(.L_x_14477) ;  /* 0x000000000004e947 */ /* 0x000fea0003800000 */
[----:B------:R-:W-:Y:S01]  /*13cb0*/  BPT.TRAP 0x1 ;  /* 0x000000040000795c */ /* 0x000fe20000300000 */
.L_x_14477:
[----:B------:R-:W-:-:S05]  /*13cc0*/  IMAD.MOV.U32 R2, RZ, RZ, 0x1 ;  /* 0x00000001ff027424 */ /* 0x000fca00078e00ff */
[----:B------:R-:W-:-:S04]  /*13cd0*/  SHF.L.U32 R2, R2, 0x1f, RZ ;  /* 0x0000001f02027819 */ /* 0x000fc800000006ff */
[----:B------:R-:W1:Y:S02]  /*13ce0*/  SYNCS.PHASECHK.TRANS64.TRYWAIT P2, [UR46+0x12440], R2 ;  /* 0x01244002ff0075a7 */ /* 0x000e64000804016e */
[----:B-1----:R-:W-:Y:S05]  /*13cf0*/  @!P2 BRA `(.L_x_14478) ;  /* 0x00000038009ca947 */ /* 0x002fea0003800000 */
.L_x_14538:
[----:B------:R-:W2:Y:S01]  /*13d00*/  LDL R10, [R1+0x10] ;  /* 0x00001000010a7983 */ /* 0x000ea20000100800 */
[----:B------:R-:W-:Y:S01]  /*13d10*/  ULDC.64 UR4, c[0x0][0x300] ;  /* 0x0000c00000047ab9 */ /* 0x000fe20000000a00 */
[----:B------:R-:W-:Y:S01]  /*13d20*/  ULDC.64 UR8, c[0x0][0x310] ;  /* 0x0000c40000087ab9 */ /* 0x000fe20000000a00 */
[----:B------:R-:W-:Y:S01]  /*13d30*/  IMAD R8, R21, UR4, RZ ;  /* 0x0000000415087c24 */ /* 0x000fe2000f8e02ff */
[----:B0-----:R0:W5:Y:S01]  /*13d40*/  LDL R18, [R1] ;  /* 0x0000000001127983 */ /* 0x0011620000100800 */
[C---:B-1----:R-:W-:Y:S01]  /*13d50*/  IMAD.WIDE.U32 R2, R5.reuse, UR4, RZ ;  /* 0x0000000405027c25 */ /* 0x042fe2000f8e00ff */
[----:B------:R-:W1:Y:S03]  /*13d60*/  LDC R9, c[0x0][0x2f4] ;  /* 0x0000bd00ff097b82 */ /* 0x000e660000000800 */
[----:B------:R-:W-:Y:S02]  /*13d70*/  IMAD R8, R5, UR5, R8 ;  /* 0x0000000505087c24 */ /* 0x000fe4000f8e0208 */
[----:B------:R-:W-:-:S02]  /*13d80*/  IMAD R20, R20, UR4, RZ ;  /* 0x0000000414147c24 */ /* 0x000fc4000f8e02ff */
[----:B------:R-:W-:Y:S02]  /*13d90*/  IMAD.IADD R3, R3, 0x1, R8 ;  /* 0x0000000103037824 */ /* 0x000fe400078e0208 */
[----:B------:R-:W-:Y:S02]  /*13da0*/  IMAD R8, R24, UR8, RZ ;  /* 0x0000000818087c24 */ /* 0x000fe4000f8e02ff */
[----:B------:R-:W3:Y:S01]  /*13db0*/  S2R R24, SR_TID.X ;  /* 0x0000000000187919 */ /* 0x000ee20000002100 */
[----:B------:R-:W-:Y:S02]  /*13dc0*/  IMAD R20, R7, UR5, R20 ;  /* 0x0000000507147c24 */ /* 0x000fe4000f8e0214 */
[C---:B------:R-:W-:Y:S02]  /*13dd0*/  IMAD R8, R4.reuse, UR9, R8 ;  /* 0x0000000904087c24 */ /* 0x040fe4000f8e0208 */
[----:B------:R-:W-:-:S04]  /*13de0*/  IMAD.WIDE.U32 R4, R4, UR8, R2 ;  /* 0x0000000804047c25 */ /* 0x000fc8000f8e0002 */
[----:B------:R-:W-:Y:S01]  /*13df0*/  IMAD.WIDE.U32 R2, R7, UR4, RZ ;  /* 0x0000000407027c25 */ /* 0x000fe2000f8e00ff */
[----:B------:R-:W-:-:S03]  /*13e00*/  ULDC.64 UR4, c[0x0][0x308] ;  /* 0x0000c20000047ab9 */ /* 0x000fc60000000a00 */
[----:B------:R-:W-:Y:S02]  /*13e10*/  IMAD.IADD R3, R3, 0x1, R20 ;  /* 0x0000000103037824 */ /* 0x000fe400078e0214 */
[----:B------:R-:W-:Y:S02]  /*13e20*/  IMAD R25, R25, UR8, RZ ;  /* 0x0000000819197c24 */ /* 0x000fe4000f8e02ff */
[----:B------:R-:W-:Y:S02]  /*13e30*/  IMAD.IADD R5, R5, 0x1, R8 ;  /* 0x0000000105057824 */ /* 0x000fe400078e0208 */
[----:B------:R-:W-:Y:S02]  /*13e40*/  IMAD.U32 R8, RZ, RZ, UR4 ;  /* 0x00000004ff087e24 */ /* 0x000fe4000f8e00ff */
[----:B------:R-:W-:-:S04]  /*13e50*/  IMAD.WIDE.U32 R2, R6, UR8, R2 ;  /* 0x0000000806027c25 */ /* 0x000fc8000f8e0002 */
[----:B------:R-:W-:Y:S02]  /*13e60*/  IMAD R25, R6, UR9, R25 ;  /* 0x0000000906197c24 */ /* 0x000fe4000f8e0219 */
[----:B------:R-:W-:-:S04]  /*13e70*/  IMAD.WIDE.U32 R4, R8, UR39, R4 ;  /* 0x0000002708047c25 */ /* 0x000fc8000f8e0004 */
[----:B------:R-:W-:Y:S02]  /*13e80*/  IMAD.IADD R3, R3, 0x1, R25 ;  /* 0x0000000103037824 */ /* 0x000fe400078e0219 */
[----:B---3--:R-:W-:Y:S02]  /*13e90*/  IMAD.SHL.U32 R24, R24, 0x10, RZ ;  /* 0x0000001018187824 */ /* 0x008fe400078e00ff */
[----:B------:R-:W-:-:S03]  /*13ea0*/  IMAD.WIDE.U32 R2, R8, UR39, R2 ;  /* 0x0000002708027c25 */ /* 0x000fc6000f8e0002 */
[----:B------:R-:W-:-:S04]  /*13eb0*/  LOP3.LUT R24, R24, 0x30, RZ, 0xc0, !PT ;  /* 0x0000003018187812 */ /* 0x000fc800078ec0ff */
[----:B-1----:R-:W-:Y:S02]  /*13ec0*/  ISETP.GE.AND P5, PT, R24, R9, PT ;  /* 0x000000091800720c */ /* 0x002fe40003fa6270 */
[----:B------:R-:W-:-:S11]  /*13ed0*/  LOP3.LUT R0, R0, 0xfffffffe, RZ, 0xc0, !PT ;  /* 0xfffffffe00007812 */ /* 0x000fd600078ec0ff */
[----:B------:R-:W-:Y:S02]  /*13ee0*/  @P5 LOP3.LUT R0, R0, 0x1, RZ, 0xfc, !PT ;  /* 0x0000000100005812 */ /* 0x000fe400078efcff */
[----:B--2---:R-:W-:-:S13]  /*13ef0*/  R2UR UR6, R10 ;  /* 0x000000000a0672ca */ /* 0x004fda00000e0000 */
        /* <DEDUP_REMOVED lines=9> */
[----:B0-----:R-:W-:Y:S05]  /*13f90*/  BRA.DIV UR4, `(.L_x_14479) ;  /* 0x0000003a04107947 */ /* 0x001fea000b800000 */
[----:B------:R-:W0:Y:S04]  /*13fa0*/  SHFL.IDX PT, R14, R4, RZ, 0x1c1f ;  /* 0x001c1fff040e7589 */ /* 0x000e2800000e0000 */
[----:B------:R-:W1:Y:S04]  /*13fb0*/  SHFL.IDX PT, R2, R5, RZ, 0x1c1f ;  /* 0x001c1fff05027589 */ /* 0x000e6800000e0000 */
[----:B------:R-:W-:Y:S01]  /*13fc0*/  SHFL.IDX PT, R7, R7, RZ, 0x1c1f ;  /* 0x001c1fff07077589 */ /* 0x000fe200000e0000 */
[----:B0-----:R-:W-:-:S05]  /*13fd0*/  @P4 IADD3 R14, P2, R24, R14, RZ ;  /* 0x0000000e180e4210 */ /* 0x001fca0007f5e0ff */
[----:B-1----:R-:W-:Y:S02]  /*13fe0*/  @P4 IMAD.X R3, RZ, RZ, R2, P2 ;  /* 0x000000ffff034224 */ /* 0x002fe400010e0602 */
[----:B------:R-:W-:Y:S02]  /*13ff0*/  @P4 IMAD.MOV.U32 R2, RZ, RZ, R14 ;  /* 0x000000ffff024224 */ /* 0x000fe400078e000e */
[----:B------:R-:W0:Y:S04]  /*14000*/  SHFL.IDX PT, R14, R4, 0x1, 0x1c1f ;  /* 0x003c1f00040e7f89 */ /* 0x000e2800000e0000 */
[----:B-----5:R1:W-:Y:S04]  /*14010*/  @P4 LDGSTS.E.BYPASS.LTC128B.128 [R18+0xd200], desc[UR50][R2.64], !P5 ;  /* 0x0d20000002124fae */ /* 0x0203e8000e901d72 */
[----:B-1----:R-:W1:Y:S01]  /*14020*/  SHFL.IDX PT, R2, R5, 0x1, 0x1c1f ;  /* 0x003c1f0005027f89 */ /* 0x002e6200000e0000 */
[----:B0-----:R-:W-:-:S05]  /*14030*/  @P3 IADD3 R14, P2, R24, R14, RZ ;  /* 0x0000000e180e3210 */ /* 0x001fca0007f5e0ff */
[----:B-1----:R-:W-:Y:S02]  /*14040*/  @P3 IMAD.X R3, RZ, RZ, R2, P2 ;  /* 0x000000ffff033224 */ /* 0x002fe400010e0602 */
[----:B------:R-:W-:Y:S02]  /*14050*/  @P3 IMAD.MOV.U32 R2, RZ, RZ, R14 ;  /* 0x000000ffff023224 */ /* 0x000fe400078e000e */
[----:B------:R-:W0:Y:S04]  /*14060*/  SHFL.IDX PT, R14, R4, 0x2, 0x1c1f ;  /* 0x005c1f00040e7f89 */ /* 0x000e2800000e0000 */
[----:B------:R1:W-:Y:S04]  /*14070*/  @P3 LDGSTS.E.BYPASS.LTC128B.128 [R18+0xda00], desc[UR50][R2.64], !P5 ;  /* 0x0da0000002123fae */ /* 0x0003e8000e901d72 */
[----:B------:R-:W-:Y:S04]  /*14080*/  SHFL.IDX PT, R4, R4, 0x3, 0x1c1f ;  /* 0x007c1f0004047f89 */ /* 0x000fe800000e0000 */
[----:B-1----:R-:W1:Y:S04]  /*14090*/  SHFL.IDX PT, R2, R5, 0x2, 0x1c1f ;  /* 0x005c1f0005027f89 */ /* 0x002e6800000e0000 */
[----:B------:R-:W2:Y:S01]  /*140a0*/  SHFL.IDX PT, R5, R5, 0x3, 0x1c1f ;  /* 0x007c1f0005057f89 */ /* 0x000ea200000e0000 */
[----:B0-----:R-:W-:-:S03]  /*140b0*/  @P0 IADD3 R3, P2, R24, R14, RZ ;  /* 0x0000000e18030210 */ /* 0x001fc60007f5e0ff */
[----:B------:R0:W3:Y:S02]  /*140c0*/  SHFL.IDX PT, R14, R6, RZ, 0x1c1f ;  /* 0x001c1fff060e7589 */ /* 0x0000e400000e0000 */
[----:B-1----:R-:W-:-:S05]  /*140d0*/  @P0 IMAD.X R2, RZ, RZ, R2, P2 ;  /* 0x000000ffff020224 */ /* 0x002fca00010e0602 */
[----:B------:R-:W-:-:S04]  /*140e0*/  @P0 LOP3.LUT R3, R3, R2, RZ, 0x3c, !PT ;  /* 0x0000000203030212 */ /* 0x000fc800078e3cff */
[----:B------:R-:W-:-:S04]  /*140f0*/  @P0 LOP3.LUT R2, R3, R2, RZ, 0x3c, !PT ;  /* 0x0000000203020212 */ /* 0x000fc800078e3cff */
[----:B------:R-:W-:-:S05]  /*14100*/  @P0 LOP3.LUT R3, R3, R2, RZ, 0x3c, !PT ;  /* 0x0000000203030212 */ /* 0x000fca00078e3cff */
[----:B------:R1:W-:Y:S01]  /*14110*/  @P0 LDGSTS.E.BYPASS.LTC128B.128 [R18+0xe200], desc[UR50][R2.64], !P5 ;  /* 0x0e20000002120fae */ /* 0x0003e2000e901d72 */
[----:B------:R-:W-:-:S05]  /*14120*/  @P1 IADD3 R8, P0, R24, R4, RZ ;  /* 0x0000000418081210 */ /* 0x000fca0007f1e0ff */
[----:B--2---:R-:W-:Y:S02]  /*14130*/  @P1 IMAD.X R9, RZ, RZ, R5, P0 ;  /* 0x000000ffff091224 */ /* 0x004fe400000e0605 */
[----:B-1----:R-:W-:Y:S02]  /*14140*/  @P1 IMAD.MOV.U32 R2, RZ, RZ, R8 ;  /* 0x000000ffff021224 */ /* 0x002fe400078e0008 */
[----:B------:R-:W-:-:S05]  /*14150*/  @P1 IMAD.MOV.U32 R3, RZ, RZ, R9 ;  /* 0x000000ffff031224 */ /* 0x000fca00078e0009 */
[----:B---3--:R0:W-:Y:S02]  /*14160*/  @P1 LDGSTS.E.BYPASS.LTC128B.128 [R18+0xea00], desc[UR50][R2.64], !P5 ;  /* 0x0ea0000002121fae */ /* 0x0081e4000e901d72 */
.L_x_14550:
[----:B------:R-:W-:Y:S01]  /*14170*/  LOP3.LUT P0, RZ, R0, 0x10, RZ, 0xc0, !PT ;  /* 0x0000001000ff7812 */ /* 0x000fe2000780c0ff */
[----:B------:R-:W-:-:S12]  /*14180*/  BSSY B0, `(.L_x_14480) ;  /* 0x0000008000007945 */ /* 0x000fd80003800000 */
[----:B------:R-:W-:Y:S05]  /*14190*/  @!P0 BRA `(.L_x_14481) ;  /* 0x0000000000188947 */ /* 0x000fea0003800000 */
[----:B0-----:R-:W-:-:S05]  /*141a0*/  IADD3 R2, P0, R24, R14, RZ ;  /* 0x0000000e18027210 */ /* 0x001fca0007f1e0ff */
[----:B------:R-:W-:-:S05]  /*141b0*/  IMAD.X R3, RZ, RZ, R7, P0 ;  /* 0x000000ffff037224 */ /* 0x000fca00000e0607 */
[----:B------:R-:W-:Y:S01]  /*141c0*/  @!PT LDS RZ, [RZ] ;  /* 0x00000000fffff984 */ /* 0x000fe20000000800 */
[----:B------:R-:W-:Y:S01]  /*141d0*/  @!PT LDS RZ, [RZ] ;  /* 0x00000000fffff984 */ /* 0x000fe20000000800 */
[----:B------:R-:W-:Y:S01]  /*141e0*/  @!PT LDS RZ, [RZ] ;  /* 0x00000000fffff984 */ /* 0x000fe20000000800 */
[----:B------:R1:W-:Y:S03]  /*141f0*/  LDGSTS.E.BYPASS.LTC128B.128 [R18+0xf200], desc[UR50][R2.64], !P5 ;  /* 0x0f20000002127fae */ /* 0x0003e6000e901d72 */
.L_x_14481:
[----:B------:R-:W-:Y:S05]  /*14200*/  BSYNC B0 ;  /* 0x0000000000007941 */ /* 0x000fea0003800000 */
.L_x_14480:
[----:B------:R-:W-:Y:S01]  /*14210*/  NOP ;  /* 0x0000000000007918 */ /* 0x000fe20000000000 */
[----:B------:R-:W-:Y:S01]  /*14220*/  SYNCS.ARRIVE.TRANS64.RED.A0T1 RZ, [UR46+0x12430], RZ ;  /* 0x012430ffffff79a7 */ /* 0x000fe2000820042e */
[----:B------:R-:W-:Y:S01]  /*14230*/  ARRIVES.LDGSTSBAR.64.TRANSCNT [UR46+0x12430] ;  /* 0x01243000ff0079b0 */ /* 0x000fe20008000aae */
[----:B------:R-:W-:Y:S01]  /*14240*/  NOP ;  /* 0x0000000000007918 */ /* 0x000fe20000000000 */
[----:B------:R-:W-:-:S06]  /*14250*/  ULOP3.LUT UR4, UR40, 0x2, URZ, 0xfc, !UPT ;  /* 0x0000000228047892 */ /* 0x000fcc000f8efc3f */
[----:B01----:R-:W-:-:S05]  /*14260*/  IMAD.U32 R2, RZ, RZ, UR4 ;  /* 0x00000004ff027e24 */ /* 0x003fca000f8e00ff */
[----:B------:R-:W-:-:S13]  /*14270*/  ISETP.NE.AND P0, PT, R2, 0x3, PT ;  /* 0x000000030200780c */ /* 0x000fda0003f05270 */
[----:B------:R-:W-:Y:S05]  /*14280*/  @!P0 BRA `(.L_x_14482) ;  /* 0x0000000000048947 */ /* 0x000fea0003800000 */
[----:B------:R-:W-:Y:S01]  /*14290*/  BPT.TRAP 0x1 ;  /* 0x000000040000795c */ /* 0x000fe20000300000 */
.L_x_14482:
        /* <DEDUP_REMOVED lines=30> */
.L_x_14483:
[----:B------:R-:W-:Y:S01]  /*14480*/  UISETP.NE.AND UP0, UPT, UR48, URZ, UPT ;  /* 0x0000003f3000728c */ /* 0x000fe2000bf05270 */
[----:B------:R-:W-:Y:S01]  /*14490*/  IMAD.U32 R4, RZ, RZ, UR36 ;  /* 0x00000024ff047e24 */ /* 0x000fe2000f8e00ff */
[----:B------:R-:W0:Y:S01]  /*144a0*/  LDC R7, c[0x0][0x448] ;  /* 0x00011200ff077b82 */ /* 0x000e220000000800 */
[----:B------:R-:W-:Y:S01]  /*144b0*/  VIADD R26, R26, UR41 ;  /* 0x000000291a1a7c36 */ /* 0x000fe20008000000 */
[----:B------:R-:W-:Y:S01]  /*144c0*/  ULDC.64 UR6, c[0x0][0x2c8] ;  /* 0x0000b20000067ab9 */ /* 0x000fe20000000a00 */
[----:B------:R-:W-:Y:S01]  /*144d0*/  IMAD.MOV.U32 R2, RZ, RZ, R4 ;  /* 0x000000ffff027224 */ /* 0x000fe200078e0004 */
[----:B------:R-:W-:Y:S01]  /*144e0*/  PLOP3.LUT P0, PT, PT, PT, UP0, 0x80, 0x0 ;  /* 0x000000000000781c */ /* 0x000fe20003f0f008 */
[----:B------:R-:W-:Y:S01]  /*144f0*/  IMAD.MOV.U32 R0, RZ, RZ, R26 ;  /* 0x000000ffff007224 */ /* 0x000fe200078e001a */
[----:B------:R-:W-:Y:S01]  /*14500*/  PLOP3.LUT P1, PT, PT, PT, UP0, 0x80, 0x0 ;  /* 0x000000000000781c */ /* 0x000fe20003f2f008 */
[----:B------:R-:W-:Y:S02]  /*14510*/  IMAD.U32 R3, RZ, RZ, UR47 ;  /* 0x0000002fff037e24 */ /* 0x000fe4000f8e00ff */
[----:B------:R-:W-:Y:S01]  /*14520*/  @UP0 ULDC UR4, c[0x0][0x44c] ;  /* 0x0001130000040ab9 */ /* 0x000fe20000000800 */
[----:B------:R-:W-:Y:S01]  /*14530*/  IMAD.U32 R5, RZ, RZ, UR37 ;  /* 0x00000025ff057e24 */ /* 0x000fe2000f8e00ff */
[----:B------:R-:W-:-:S06]  /*14540*/  @UP0 ULDC UR8, c[0x0][0x44c] ;  /* 0x0001130000080ab9 */ /* 0x000fcc0000000800 */
[----:B------:R-:W-:Y:S01]  /*14550*/  @P0 IMAD.HI.U32 R4, R26, UR4, RZ ;  /* 0x000000041a040c27 */ /* 0x000fe2000f8e00ff */
[----:B------:R-:W-:Y:S01]  /*14560*/  @UP0 ULDC UR4, c[0x0][0x450] ;  /* 0x0001140000040ab9 */ /* 0x000fe20000000800 */
[----:B------:R-:W-:-:S03]  /*14570*/  PLOP3.LUT P0, PT, PT, PT, UP0, 0x80, 0x0 ;  /* 0x000000000000781c */ /* 0x000fc60003f0f008 */
[----:B------:R-:W-:Y:S01]  /*14580*/  @P1 SHF.R.U32.HI R0, RZ, UR4, R4 ;  /* 0x00000004ff001c19 */ /* 0x000fe20008011604 */
[----:B------:R-:W-:Y:S01]  /*14590*/  ULDC.64 UR4, c[0x0][0x2e0] ;  /* 0x0000b80000047ab9 */ /* 0x000fe20000000a00 */
[----:B------:R-:W-:Y:S01]  /*145a0*/  PLOP3.LUT P1, PT, PT, PT, UP0, 0x80, 0x0 ;  /* 0x000000000000781c */ /* 0x000fe20003f2f008 */
[----:B------:R-:W-:Y:S02]  /*145b0*/  IMAD R4, R17, UR4, RZ ;  /* 0x0000000411047c24 */ /* 0x000fe4000f8e02ff */
[----:B------:R-:W-:-:S04]  /*145c0*/  IMAD.WIDE.U32 R2, R29, UR4, R2 ;  /* 0x000000041d027c25 */ /* 0x000fc8000f8e0002 */
[----:B------:R-:W-:Y:S01]  /*145d0*/  IMAD R5, R29, UR5, R4 ;  /* 0x000000051d057c24 */ /* 0x000fe2000f8e0204 */
[--C-:B------:R-:W-:Y:S01]  /*145e0*/  SHF.R.S32.HI R4, RZ, 0x1f, R0.reuse ;  /* 0x0000001fff047819 */ /* 0x100fe20000011400 */
[----:B------:R-:W-:Y:S01]  /*145f0*/  IMAD.MOV R9, RZ, RZ, -R0 ;  /* 0x000000ffff097224 */ /* 0x000fe200078e0a00 */
[----:B------:R-:W-:Y:S01]  /*14600*/  ULDC.64 UR4, c[0x0][0x2d0] ;  /* 0x0000b40000047ab9 */ /* 0x000fe20000000a00 */
[----:B------:R-:W-:Y:S02]  /*14610*/  IMAD.IADD R3, R3, 0x1, R5 ;  /* 0x0000000103037824 */ /* 0x000fe400078e0205 */
[----:B------:R-:W-:Y:S02]  /*14620*/  IMAD R5, R4, UR4, RZ ;  /* 0x0000000404057c24 */ /* 0x000fe4000f8e02ff */
[----:B0-----:R-:W-:Y:S02]  /*14630*/  IMAD R9, R7, R9, R26 ;  /* 0x0000000907097224 */ /* 0x001fe400078e021a */
[----:B------:R-:W-:-:S02]  /*14640*/  IMAD R11, R0, UR5, R5 ;  /* 0x00000005000b7c24 */ /* 0x000fc4000f8e0205 */
[----:B------:R-:W-:Y:S01]  /*14650*/  IMAD.WIDE.U32 R4, R0, UR4, R2 ;  /* 0x0000000400047c25 */ /* 0x000fe2000f8e0002 */
[----:B------:R-:W-:-:S03]  /*14660*/  SHF.R.S32.HI R0, RZ, 0x1f, R9 ;  /* 0x0000001fff007819 */ /* 0x000fc60000011409 */
[----:B------:R-:W-:Y:S02]  /*14670*/  VIADD R26, R26, 0x80 ;  /* 0x000000801a1a7836 */ /* 0x000fe40000000000 */
[----:B------:R-:W-:Y:S02]  /*14680*/  IMAD R0, R0, UR6, RZ ;  /* 0x0000000600007c24 */ /* 0x000fe4000f8e02ff */
[----:B------:R-:W-:Y:S02]  /*14690*/  IMAD.IADD R5, R5, 0x1, R11 ;  /* 0x0000000105057824 */ /* 0x000fe400078e020b */
[----:B------:R-:W-:Y:S02]  /*146a0*/  IMAD R6, R9, UR7, R0 ;  /* 0x0000000709067c24 */ /* 0x000fe4000f8e0200 */
[----:B------:R-:W-:Y:S01]  /*146b0*/  @P0 IMAD.HI.U32 R0, R26, UR8, RZ ;  /* 0x000000081a000c27 */ /* 0x000fe2000f8e00ff */
[----:B------:R-:W-:-:S03]  /*146c0*/  @UP0 ULDC UR8, c[0x0][0x450] ;  /* 0x0001140000080ab9 */ /* 0x000fc60000000800 */
[----:B------:R-:W-:-:S04]  /*146d0*/  IMAD.WIDE.U32 R4, R9, UR6, R4 ;  /* 0x0000000609047c25 */ /* 0x000fc8000f8e0004 */
[----:B------:R-:W-:Y:S01]  /*146e0*/  IMAD.MOV.U32 R8, RZ, RZ, R26 ;  /* 0x000000ffff087224 */ /* 0x000fe200078e001a */
[----:B------:R-:W-:Y:S01]  /*146f0*/  @P1 SHF.R.U32.HI R8, RZ, UR8, R0 ;  /* 0x00000008ff081c19 */ /* 0x000fe20008011600 */
[----:B------:R-:W-:Y:S02]  /*14700*/  ULDC.64 UR8, c[0x0][0x280] ;  /* 0x0000a00000087ab9 */ /* 0x000fe40000000a00 */
[----:B------:R-:W-:Y:S02]  /*14710*/  IADD3 R0, P0, R4, UR8, RZ ;  /* 0x0000000804007c10 */ /* 0x000fe4000ff1e0ff */
[----:B------:R-:W-:Y:S02]  /*14720*/  IMAD.WIDE.U32 R2, R8, UR4, R2 ;  /* 0x0000000408027c25 */ /* 0x000fe4000f8e0002 */
[----:B------:R-:W-:Y:S02]  /*14730*/  IADD3.X R4, R5, UR9, R6, P0, !PT ;  /* 0x0000000905047c10 */ /* 0x000fe400087fe406 */
[----:B------:R-:W-:-:S05]  /*14740*/  SHF.R.S32.HI R5, RZ, 0x1f, R8 ;  /* 0x0000001fff057819 */ /* 0x000fca0000011408 */
[----:B------:R-:W-:Y:S01]  /*14750*/  IMAD R5, R5, UR4, RZ ;  /* 0x0000000405057c24 */ /* 0x000fe2000f8e02ff */
[----:B------:R-:W-:-:S03]  /*14760*/  ULDC UR4, c[0x0][0x2b8] ;  /* 0x0000ae0000047ab9 */ /* 0x000fc60000000800 */
[----:B------:R-:W-:Y:S02]  /*14770*/  IMAD R9, R8, UR5, R5 ;  /* 0x0000000508097c24 */ /* 0x000fe4000f8e0205 */
[----:B------:R-:W-:Y:S02]  /*14780*/  IMAD.MOV R5, RZ, RZ, -R8 ;  /* 0x000000ffff057224 */ /* 0x000fe400078e0a08 */
[----:B------:R-:W-:Y:S02]  /*14790*/  IMAD.IADD R3, R3, 0x1, R9 ;  /* 0x0000000103037824 */ /* 0x000fe400078e0209 */
[----:B------:R-:W-:-:S04]  /*147a0*/  IMAD R5, R7, R5, R26 ;  /* 0x0000000507057224 */ /* 0x000fc800078e021a */
[----:B------:R-:W-:Y:S01]  /*147b0*/  IMAD.WIDE.U32 R2, R5, UR6, R2 ;  /* 0x0000000605027c25 */ /* 0x000fe2000f8e0002 */
[----:B------:R-:W-:-:S05]  /*147c0*/  SHF.R.S32.HI R6, RZ, 0x1f, R5 ;  /* 0x0000001fff067819 */ /* 0x000fca0000011405 */
[----:B------:R-:W-:-:S04]  /*147d0*/  IMAD R6, R6, UR6, RZ ;  /* 0x0000000606067c24 */ /* 0x000fc8000f8e02ff */
[----:B------:R-:W-:Y:S01]  /*147e0*/  IMAD R9, R5, UR7, R6 ;  /* 0x0000000705097c24 */ /* 0x000fe2000f8e0206 */
[----:B------:R-:W-:-:S04]  /*147f0*/  IADD3 R5, P0, R2, UR8, RZ ;  /* 0x0000000802057c10 */ /* 0x000fc8000ff1e0ff */
        /* <DEDUP_REMOVED lines=26> */
[----:B------:R-:W-:-:S04]  /*149a0*/  VIADD R3, R6, 0x40 ;  /* 0x0000004006037836 */ /* 0x000fc80000000000 */
[----:B---3--:R-:W-:Y:S01]  /*149b0*/  @!P1 IMAD.X R9, RZ, RZ, R9, P2 ;  /* 0x000000ffff099224 */ /* 0x008fe200010e0609 */
[----:B------:R-:W-:-:S03]  /*149c0*/  ISETP.GE.AND P2, PT, R3, R7, PT ;  /* 0x000000070300720c */ /* 0x000fc60003f46270 */
[----:B------:R-:W-:-:S05]  /*149d0*/  @!P1 IMAD.MOV.U32 R3, RZ, RZ, R9 ;  /* 0x000000ffff039224 */ /* 0x000fca00078e0009 */
[----:B------:R4:W-:Y:S05]  /*149e0*/  @!P1 LDGSTS.E.BYPASS.LTC128B.128 [R18+0xaa00], desc[UR50][R2.64], !P0 ;  /* 0x0aa0000002129fae */ /* 0x0009ea000c101d72 */
[----:B----4-:R-:W-:Y:S01]  /*149f0*/  @!P2 IADD3 R2, P1, R24, R12, RZ ;  /* 0x0000000c1802a210 */ /* 0x010fe20007f3e0ff */
[----:B------:R-:W-:-:S04]  /*14a00*/  VIADD R12, R6, 0x60 ;  /* 0x00000060060c7836 */ /* 0x000fc80000000000 */
[----:B0-----:R-:W-:Y:S01]  /*14a10*/  @!P2 IMAD.X R3, RZ, RZ, R10, P1 ;  /* 0x000000ffff03a224 */ /* 0x001fe200008e060a */
[----:B------:R-:W-:-:S04]  /*14a20*/  ISETP.GE.AND P1, PT, R12, R7, PT ;  /* 0x000000070c00720c */ /* 0x000fc80003f26270 */
[----:B------:R0:W-:Y:S09]  /*14a30*/  @!P2 LDGSTS.E.BYPASS.LTC128B.128 [R18+0xb200], desc[UR50][R2.64], !P0 ;  /* 0x0b2000000212afae */ /* 0x0001f2000c101d72 */
[----:B------:R-:W-:Y:S01]  /*14a40*/  @!P1 IADD3 R9, P2, R24, R0, RZ ;  /* 0x0000000018099210 */ /* 0x000fe20007f5e0ff */
[----:B------:R-:W-:Y:S01]  /*14a50*/  VIADD R0, R6, 0x80 ;  /* 0x0000008006007836 */ /* 0x000fe20000000000 */
[----:B0-----:R-:W0:Y:S03]  /*14a60*/  SHFL.IDX PT, R2, R8, RZ, 0x1c1f ;  /* 0x001c1fff08027589 */ /* 0x001e2600000e0000 */
        /* <DEDUP_REMOVED lines=8> */
[----:B0-----:R-:W-:Y:S02]  /*14af0*/  @!P2 IMAD.MOV.U32 R2, RZ, RZ, R0 ;  /* 0x000000ffff02a224 */ /* 0x001fe400078e0000 */
[----:B------:R-:W-:-:S05]  /*14b00*/  @!P2 IMAD.MOV.U32 R3, RZ, RZ, R17 ;  /* 0x000000ffff03a224 */ /* 0x000fca00078e0011 */
[----:B-1-3--:R2:W-:Y:S02]  /*14b10*/  @!P2 LDGSTS.E.BYPASS.LTC128B.128 [R18+0xc200], desc[UR50][R2.64], !P0 ;  /* 0x0c2000000212afae */ /* 0x00a5e4000c101d72 */
.L_x_14563:
[----:B------:R-:W-:Y:S02]  /*14b20*/  VIADD R6, R6, 0xa0 ;  /* 0x000000a006067836 */ /* 0x000fe40000000000 */
[----:B------:R-:W-:-:S03]  /*14b30*/  IMAD.MOV.U32 R0, RZ, RZ, 0x1 ;  /* 0x00000001ff007424 */ /* 0x000fc600078e00ff */
        /* <DEDUP_REMOVED lines=15> */
.L_x_14564:
        /* <DEDUP_REMOVED lines=8> */
[----:B------:R-:W-:Y:S01]  /*14cb0*/  LOP3.LUT R5, RZ, UR42, RZ, 0x33, !PT ;  /* 0x0000002aff057c12 */ /* 0x000fe2000f8e33ff */
[----:B------:R-:W-:Y:S01]  /*14cc0*/  UIMAD UR4, UR4, UR38, URZ ;  /* 0x00000026040472a4 */ /* 0x000fe2000f8e023f */
[----:B------:R-:W-:-:S05]  /*14cd0*/  IMAD.MOV.U32 R21, RZ, RZ, RZ ;  /* 0x000000ffff157224 */ /* 0x000fca00078e00ff */
[----:B0-----:R-:W-:-:S04]  /*14ce0*/  LOP3.LUT R0, RZ, UR4, RZ, 0x33, !PT ;  /* 0x00000004ff007c12 */ /* 0x001fc8000f8e33ff */
[----:B------:R-:W-:-:S04]  /*14cf0*/  VIADDMNMX R0, R0, -UR44, R3, !PT ;  /* 0x8000002c00007c46 */ /* 0x000fc8000f800103 */
[----:B------:R-:W-:Y:S01]  /*14d00*/  VIMNMX R5, R0, R5, !PT ;  /* 0x0000000500057248 */ /* 0x000fe20007fe0100 */
[----:B-1----:R-:W-:-:S05]  /*14d10*/  IMAD.SHL.U32 R2, R2, 0x20, RZ ;  /* 0x0000002002027824 */ /* 0x002fca00078e00ff */
[----:B------:R-:W-:-:S04]  /*14d20*/  LOP3.LUT R2, R2, 0x60, RZ, 0xc0, !PT ;  /* 0x0000006002027812 */ /* 0x000fc800078ec0ff */
[----:B------:R-:W-:Y:S02]  /*14d30*/  IADD3 R16, R2, R16, R28 ;  /* 0x0000001002107210 */ /* 0x000fe40007ffe01c */
[----:B------:R-:W-:-:S03]  /*14d40*/  IADD3 R2, -R5, -0x2, RZ ;  /* 0xfffffffe05027810 */ /* 0x000fc60007ffe1ff */
[----:B------:R-:W-:Y:S02]  /*14d50*/  VIADD R16, R16, 0xfffffe20 ;  /* 0xfffffe2010107836 */ /* 0x000fe40000000000 */
[----:B------:R0:W-:Y:S02]  /*14d60*/  STL [R1+0xc], R2 ;  /* 0x00000c0201007387 */ /* 0x0001e40000100800 */
[----:B------:R-:W-:-:S07]  /*14d70*/  IMAD R0, R5, -0xa0, R16 ;  /* 0xffffff6005007824 */ /* 0x000fce00078e0210 */
.L_x_14501:
[----:B--2---:R-:W2:Y:S01]  /*14d80*/  LDL R12, [R1+0x1c] ;  /* 0x00001c00010c7983 */ /* 0x004ea20000100800 */
[----:B0-----:R-:W0:Y:S03]  /*14d90*/  LDC R2, c[0x0][0x430] ;  /* 0x00010c00ff027b82 */ /* 0x001e260000000800 */
[----:B------:R-:W3:Y:S04]  /*14da0*/  LDL R8, [R1+0x18] ;  /* 0x0000180001087983 */ /* 0x000ee80000100800 */
[----:B------:R-:W4:Y:S01]  /*14db0*/  LDL R6, [R1+0x8] ;  /* 0x0000080001067983 */ /* 0x000f220000100800 */
[----:B------:R-:W-:Y:S01]  /*14dc0*/  VIADD R10, R0, 0x80 ;  /* 0x00000080000a7836 */ /* 0x000fe20000000000 */
[----:B------:R-:W-:Y:S01]  /*14dd0*/  ULDC.64 UR4, c[0x0][0x428] ;  /* 0x00010a0000047ab9 */ /* 0x000fe20000000a00 */
[----:B------:R-:W-:Y:S01]  /*14de0*/  IMAD.MOV.U32 R11, RZ, RZ, R0 ;  /* 0x000000ffff0b7224 */ /* 0x000fe200078e0000 */
[----:B------:R-:W4:Y:S01]  /*14df0*/  LDL.LU R13, [R1+0xc] ;  /* 0x00000c00010d7983 */ /* 0x000f220000300800 */
[----:B0-----:R-:W-:-:S13]  /*14e00*/  ISETP.NE.AND P0, PT, R2, 0x1, PT ;  /* 0x000000010200780c */ /* 0x001fda0003f05270 */
[----:B------:R-:W0:Y:S08]  /*14e10*/  @P0 LDC R3, c[0x0][0x434] ;  /* 0x00010d00ff030b82 */ /* 0x000e300000000800 */
[----:B------:R-:W1:Y:S08]  /*14e20*/  @P0 LDC R5, c[0x0][0x438] ;  /* 0x00010e00ff050b82 */ /* 0x000e700000000800 */
[----:B------:R-:W1:Y:S08]  /*14e30*/  @P0 LDC R7, c[0x0][0x434] ;  /* 0x00010d00ff070b82 */ /* 0x000e700000000800 */
[----:B------:R-:W1:Y:S01]  /*14e40*/  @P0 LDC R9, c[0x0][0x438] ;  /* 0x00010e00ff090b82 */ /* 0x000e620000000800 */
[----:B0-----:R-:W-:-:S05]  /*14e50*/  @P0 IMAD.HI.U32 R2, R0, R3, RZ ;  /* 0x0000000300020227 */ /* 0x001fca00078e00ff */
[----:B-1----:R-:W-:Y:S01]  /*14e60*/  @P0 SHF.R.U32.HI R11, RZ, R5, R2 ;  /* 0x00000005ff0b0219 */ /* 0x002fe20000011602 */
        /* <DEDUP_REMOVED lines=17> */
[----:B------:R-:W-:Y:S01]  /*14f80*/  @!P1 LEA R4, P0, R2, UR4, 0x2 ;  /* 0x0000000402049c11 */ /* 0x000fe2000f8010ff */
[----:B------:R-:W-:-:S03]  /*14f90*/  IMAD.MOV.U32 R8, RZ, RZ, RZ ;  /* 0x000000ffff087224 */ /* 0x000fc600078e00ff */
        /* <DEDUP_REMOVED lines=17> */
.L_x_14487:
[----:B------:R-:W-:Y:S02]  /*150b0*/  LEA R5, R4, UR46, 0x3 ;  /* 0x0000002e04057c11 */ /* 0x000fe4000f8e18ff */
[----:B------:R-:W-:-:S04]  /*150c0*/  SHF.L.U32 R29, R3, 0x1f, RZ ;  /* 0x0000001f031d7819 */ /* 0x000fc800000006ff */
[----:B------:R-:W0:Y:S02]  /*150d0*/  SYNCS.PHASECHK.TRANS64.TRYWAIT P1, [R5+URZ+0x12480], R29 ;  /* 0x0124801d050075a7 */ /* 0x000e24000802017f */
[----:B0-----:R-:W-:Y:S05]  /*150e0*/  @!P1 BRA `(.L_x_14488) ;  /* 0x00000034000c9947 */ /* 0x001fea0003800000 */
.L_x_14565:
        /* <DEDUP_REMOVED lines=22> */
[----:B------:R-:W-:Y:S02]  /*15250*/  IMAD.IADD R7, R3, 0x1, R6 ;  /* 0x0000000103077824 */ /* 0x000fe400078e0206 */
[----:B------:R-:W-:Y:S02]  /*15260*/  IMAD.MOV.U32 R6, RZ, RZ, R2 ;  /* 0x000000ffff067224 */ /* 0x000fe400078e0002 */
        /* <DEDUP_REMOVED lines=31> */
[----:B---3--:R-:W-:-:S05]  /*15460*/  IADD3 R2, P1, R11, R2, RZ ;  /* 0x000000020b027210 */ /* 0x008fca0007f3e0ff */
[----:B----4-:R-:W-:Y:S02]  /*15470*/  IMAD.X R3, RZ, RZ, R3, P1 ;  /* 0x000000ffff037224 */ /* 0x010fe400008e0603 */
        /* <DEDUP_REMOVED lines=18> */
.L_x_14577:
        /* <DEDUP_REMOVED lines=19> */
.L_x_14490:
[----:B------:R2:W-:Y:S01]  /*156d0*/  SYNCS.ARRIVE.TRANS64.A1T0 RZ, [R5+URZ+0x12470], RZ ;  /* 0x012470ff05ff79a7 */ /* 0x0005e2000810003f */
[----:B------:R-:W-:Y:S05]  /*156e0*/  @!P2 BRA `(.L_x_14491) ;  /* 0x000000000004a947 */ /* 0x000fea0003800000 */
[----:B------:R-:W-:Y:S01]  /*156f0*/  BPT.TRAP 0x1 ;  /* 0x000000040000795c */ /* 0x000fe20000300000 */
.L_x_14491:
[----:B------:R-:W3:Y:S02]  /*15700*/  SYNCS.PHASECHK.TRANS64.TRYWAIT P1, [R5+URZ+0x12440], R29 ;  /* 0x0124401d050075a7 */ /* 0x000ee4000802017f */
[----:B---3--:R-:W-:Y:S05]  /*15710*/  @!P1 BRA `(.L_x_14492) ;  /* 0x0000003400349947 */ /* 0x008fea0003800000 */
.L_x_14578:
        /* <DEDUP_REMOVED lines=25> */
[----:B-----5:R-:W-:-:S05]  /*158b0*/  IMAD.SHL.U32 R17, R17, 0x10, RZ ;  /* 0x0000001011117824 */ /* 0x020fca00078e00ff */
[----:B------:R-:W-:Y:S02]  /*158c0*/  LOP3.LUT R17, R17, 0x30, RZ, 0xc0, !PT ;  /* 0x0000003011117812 */ /* 0x000fe400078ec0ff */
        /* <DEDUP_REMOVED lines=38> */
.L_x_14590:
        /* <DEDUP_REMOVED lines=16> */
.L_x_14494:
[----:B------:R-:W-:Y:S01]  /*15c30*/  IMAD.U32 R2, RZ, RZ, UR40 ;  /* 0x00000028ff027e24 */ /* 0x000fe2000f8e00ff */
[----:B------:R0:W-:Y:S04]  /*15c40*/  SYNCS.ARRIVE.TRANS64.A1T0 RZ, [R5+URZ+0x12430], RZ ;  /* 0x012430ff05ff79a7 */ /* 0x0001e8000810003f */
[----:B------:R-:W-:-:S04]  /*15c50*/  LOP3.LUT R2, R2, 0x1, RZ, 0xfc, !PT ;  /* 0x0000000102027812 */ /* 0x000fc800078efcff */
[----:B------:R-:W-:-:S13]  /*15c60*/  ISETP.NE.AND P1, PT, R2, 0x3, PT ;  /* 0x000000030200780c */ /* 0x000fda0003f25270 */
[----:B0-----:R-:W-:Y:S05]  /*15c70*/  @!P1 BRA `(.L_x_14495) ;  /* 0x0000000000049947 */ /* 0x001fea0003800000 */
[----:B------:R-:W-:Y:S01]  /*15c80*/  BPT.TRAP 0x1 ;  /* 0x000000040000795c */ /* 0x000fe20000300000 */
.L_x_14495:
[----:B------:R-:W-:Y:S02]  /*15c90*/  LOP3.LUT R2, R24, 0x1, RZ, 0x3c, !PT ;  /* 0x0000000118027812 */ /* 0x000fe400078e3cff */
[----:B------:R-:W-:Y:S02]  /*15ca0*/  LEA R3, R21, UR46, 0x3 ;  /* 0x0000002e15037c11 */ /* 0x000fe4000f8e18ff */
[----:B------:R-:W-:-:S04]  /*15cb0*/  SHF.L.U32 R2, R2, 0x1f, RZ ;  /* 0x0000001f02027819 */ /* 0x000fc800000006ff */
[----:B------:R-:W0:Y:S02]  /*15cc0*/  SYNCS.PHASECHK.TRANS64.TRYWAIT P2, [R3+URZ+0x12470], R2 ;  /* 0x01247002030075a7 */ /* 0x000e24000804017f */
[----:B0-----:R-:W-:Y:S05]  /*15cd0*/  @!P2 BRA `(.L_x_14496) ;  /* 0x000000340038a947 */ /* 0x001fea0003800000 */
.L_x_14591:
[----:B------:R-:W-:-:S06]  /*15ce0*/  ULOP3.LUT UR4, UR40, 0x2, URZ, 0xfc, !UPT ;  /* 0x0000000228047892 */ /* 0x000fcc000f8efc3f */
[----:B--23--:R-:W-:-:S05]  /*15cf0*/  IMAD.U32 R5, RZ, RZ, UR4 ;  /* 0x00000004ff057e24 */ /* 0x00cfca000f8e00ff */
[----:B------:R-:W-:-:S13]  /*15d00*/  ISETP.NE.AND P2, PT, R5, 0x3, PT ;  /* 0x000000030500780c */ /* 0x000fda0003f45270 */
[----:B------:R-:W-:Y:S05]  /*15d10*/  @!P2 BRA `(.L_x_14497) ;  /* 0x000000000004a947 */ /* 0x000fea0003800000 */
[----:B------:R-:W-:Y:S01]  /*15d20*/  BPT.TRAP 0x1 ;  /* 0x000000040000795c */ /* 0x000fe20000300000 */
.L_x_14497:
[----:B------:R-:W-:Y:S01]  /*15d30*/  SHF.L.U32 R6, R24, 0x1f, RZ ;  /* 0x0000001f18067819 */ /* 0x000fe200000006ff */
[----:B0-----:R-:W-:-:S03]  /*15d40*/  IMAD R2, R21, 0x2800, RZ ;  /* 0x0000280015027824 */ /* 0x001fc600078e02ff */
[----:B------:R-:W0:Y:S02]  /*15d50*/  SYNCS.PHASECHK.TRANS64.TRYWAIT P2, [R3+URZ+0x12460], R6 ;  /* 0x01246006030075a7 */ /* 0x000e24000804017f */
[----:B0-----:R-:W-:Y:S05]  /*15d60*/  @!P2 BRA `(.L_x_14498) ;  /* 0x000000340028a947 */ /* 0x001fea0003800000 */
.L_x_14592:
        /* <DEDUP_REMOVED lines=42> */
[--C-:B------:R-:W-:Y:S01]  /*16010*/  IMAD.IADD R5, R8, 0x1, R23.reuse ;  /* 0x0000000108057824 */ /* 0x100fe200078e0217 */
        /* <DEDUP_REMOVED lines=18> */
.L_x_14499:
[----:B-1----:R1:W-:Y:S01]  /*16140*/  SYNCS.ARRIVE.TRANS64.A1T0 RZ, [R3+URZ+0x12450], RZ ;  /* 0x012450ff03ff79a7 */ /* 0x0023e2000810003f */
[----:B------:R-:W-:Y:S06]  /*16150*/  BAR.SYNC.DEFER_BLOCKING 0x2, 0x80 ;  /* 0x0082000000007b1d */ /* 0x000fec0000010000 */
[----:B------:R-:W-:Y:S05]  /*16160*/  @!P1 BRA `(.L_x_14500) ;  /* 0x0000000000049947 */ /* 0x000fea0003800000 */
[----:B------:R-:W-:Y:S01]  /*16170*/  BPT.TRAP 0x1 ;  /* 0x000000040000795c */ /* 0x000fe20000300000 */
.L_x_14500:
[----:B------:R2:W5:Y:S01]  /*16180*/  LDL R24, [R1+0x4] ;  /* 0x0000040001187983 */ /* 0x0005620000100800 */
[----:B-1----:R-:W-:Y:S02]  /*16190*/  VIADD R3, R3, 0x12480 ;  /* 0x0001248003037836 */ /* 0x002fe40000000000 */
[----:B------:R-:W-:Y:S01]  /*161a0*/  VIADD R0, R0, 0xffffff60 ;  /* 0xffffff6000007836 */ /* 0x000fe20000000000 */
[----:B0-----:R-:W0:Y:S01]  /*161b0*/  S2R R2, SR_CgaCtaId ;  /* 0x0000000000027919 */ /* 0x001e220000008800 */
[----:B------:R-:W-:Y:S01]  /*161c0*/  IMAD.MOV.U32 R21, RZ, RZ, R4 ;  /* 0x000000ffff157224 */ /* 0x000fe200078e0004 */
[----:B0-----:R-:W-:-:S04]  /*161d0*/  PRMT R3, R2, 0x654, R3 ;  /* 0x0000065402037816 */ /* 0x001fc80000000003 */
[----:B------:R2:W-:Y:S01]  /*161e0*/  SYNCS.ARRIVE.TRANS64.RED.A1T0 RZ, [R3+URZ], RZ ;  /* 0x000000ff03ff79a7 */ /* 0x0005e2000810043f */
[----:B------:R-:W-:Y:S05]  /*161f0*/  @P0 BRA `(.L_x_14501) ;  /* 0xffffffe800e00947 */ /* 0x000fea000383ffff */
[----:B------:R-:W-:Y:S05]  /*16200*/  BRA `(.L_x_14502) ;  /* 0x00000000000c7947 */ /* 0x000fea0003800000 */
.L_x_14486:
[----:B0-----:R-:W-:Y:S02]  /*16210*/  IMAD.MOV.U32 R0, RZ, RZ, 0x1 ;  /* 0x00000001ff007424 */ /* 0x001fe400078e00ff */
[----:B------:R-:W-:-:S03]  /*16220*/  IMAD.MOV.U32 R4, RZ, RZ, RZ ;  /* 0x000000ffff047224 */ /* 0x000fc600078e00ff */
[----:B------:R0:W-:Y:S04]  /*16230*/  STL [R1+0x4], R0 ;  /* 0x0000040001007387 */ /* 0x0001e80000100800 */
.L_x_14502:
[----:B------:R-:W-:-:S06]  /*16240*/  ULOP3.LUT UR4, UR40, 0x1, URZ, 0xfc, !UPT ;  /* 0x0000000128047892 */ /* 0x000fcc000f8efc3f */
[----:B0-----:R-:W-:-:S05]  /*16250*/  IMAD.U32 R0, RZ, RZ, UR4 ;  /* 0x00000004ff007e24 */ /* 0x001fca000f8e00ff */
[----:B------:R-:W-:-:S13]  /*16260*/  ISETP.NE.AND P1, PT, R0, 0x3, PT ;  /* 0x000000030000780c */ /* 0x000fda0003f25270 */
[----:B------:R-:W-:Y:S05]  /*16270*/  @!P1 BRA `(.L_x_14503) ;  /* 0x0000000000049947 */ /* 0x000fea0003800000 */
[----:B------:R-:W-:Y:S01]  /*16280*/  BPT.TRAP 0x1 ;  /* 0x000000040000795c */ /* 0x000fe20000300000 */
.L_x_14503:
[----:B------:R-:W2:Y:S01]  /*16290*/  LDL R0, [R1+0x4] ;  /* 0x0000040001007983 */ /* 0x000ea20000100800 */
[----:B------:R-:W-:Y:S01]  /*162a0*/  LEA R2, R4, UR46, 0x3 ;  /* 0x0000002e04027c11 */ /* 0x000fe2000f8e18ff */
[----:B------:R-:W-:Y:S01]  /*162b0*/  BSSY B0, `(.L_x_14504) ;  /* 0x0000005000007945 */ /* 0x000fe20003800000 */
[----:B--2---:R-:W-:-:S04]  /*162c0*/  LOP3.LUT R3, R0, 0x1, RZ, 0x3c, !PT ;  /* 0x0000000100037812 */ /* 0x004fc800078e3cff */
[----:B------:R-:W-:-:S04]  /*162d0*/  SHF.L.U32 R3, R3, 0x1f, RZ ;  /* 0x0000001f03037819 */ /* 0x000fc800000006ff */
[----:B------:R-:W0:Y:S02]  /*162e0*/  SYNCS.PHASECHK.TRANS64.TRYWAIT P0, [R2+URZ+0x12470], R3 ;  /* 0x01247003020075a7 */ /* 0x000e24000800017f */
[----:B0-----:R-:W-:Y:S05]  /*162f0*/  @!P0 BRA `(.L_x_14505) ;  /* 0x0000002c00d88947 */ /* 0x001fea0003800000 */
.L_x_14593:
[----:B------:R-:W-:Y:S05]  /*16300*/  BSYNC B0 ;  /* 0x0000000000007941 */ /* 0x000fea0003800000 */
.L_x_14504:
[----:B------:R-:W-:-:S06]  /*16310*/  ULOP3.LUT UR4, UR40, 0x2, URZ, 0xfc, !UPT ;  /* 0x0000000228047892 */ /* 0x000fcc000f8efc3f */
[----:B------:R-:W-:-:S05]  /*16320*/  IMAD.U32 R0, RZ, RZ, UR4 ;  /* 0x00000004ff007e24 */ /* 0x000fca000f8e00ff */
[----:B------:R-:W-:-:S13]  /*16330*/  ISETP.NE.AND P0, PT, R0, 0x3, PT ;  /* 0x000000030000780c */ /* 0x000fda0003f05270 */
[----:B------:R-:W-:Y:S05]  /*16340*/  @!P0 BRA `(.L_x_14506) ;  /* 0x0000000000048947 */ /* 0x000fea0003800000 */
[----:B------:R-:W-:Y:S01]  /*16350*/  BPT.TRAP 0x1 ;  /* 0x000000040000795c */ /* 0x000fe20000300000 */
.L_x_14506:
[----:B------:R-:W2:Y:S02]  /*16360*/  LDL R0, [R1+0x4] ;  /* 0x0000040001007983 */ /* 0x000ea40000100800 */
[----:B--2---:R-:W-:Y:S01]  /*16370*/  SHF.L.U32 R5, R0, 0x1f, RZ ;  /* 0x0000001f00057819 */ /* 0x004fe200000006ff */
[----:B------:R-:W-:-:S03]  /*16380*/  IMAD R0, R4, 0x2800, RZ ;  /* 0x0000280004007824 */ /* 0x000fc600078e02ff */
[----:B------:R-:W1:Y:S02]  /*16390*/  SYNCS.PHASECHK.TRANS64.TRYWAIT P0, [R2+URZ+0x12460], R5 ;  /* 0x01246005020075a7 */ /* 0x000e64000800017f */
[----:B0-----:R-:W-:Y:S01]  /*163a0*/  LOP3.LUT R3, R0, R22, RZ, 0xfc, !PT ;  /* 0x0000001600037212 */ /* 0x001fe200078efcff */
[----:B-1----:R-:W-:Y:S06]  /*163b0*/  @!P0 BRA `(.L_x_14507) ;  /* 0x0000002c00bc8947 */ /* 0x002fec0003800000 */
.L_x_14594:
[----:B------:R-:W-:Y:S05]  /*163c0*/  WARPSYNC.ALL ;  /* 0x0000000000007948 */ /* 0x000fea0003800000 */
[----:B------:R1:W2:Y:S01]  /*163d0*/  LDSM.16.MT88.4 R8, [R3+UR46+0x5200] ;  /* 0x0052002e0308783b */ /* 0x0002a20008004200 */
[C---:B------:R-:W-:Y:S01]  /*163e0*/  LOP3.LUT R6, R0.reuse, R19, RZ, 0xfc, !PT ;  /* 0x0000001300067212 */ /* 0x040fe200078efcff */
[----:B0-----:R-:W-:Y:S01]  /*163f0*/  VIADD R5, R0, 0x800 ;  /* 0x0000080000057836 */ /* 0x001fe20000000000 */
[----:B------:R-:W-:-:S03]  /*16400*/  ULOP3.LUT UR4, UR40, 0x2, URZ, 0xfc, !UPT ;  /* 0x0000000228047892 */ /* 0x000fc6000f8efc3f */
[----:B------:R-:W-:Y:S01]  /*16410*/  IMAD.IADD R6, R6, 0x1, R23 ;  /* 0x0000000106067824 */ /* 0x000fe200078e0217 */
        /* <DEDUP_REMOVED lines=38> */
[----:B------:R-:W-:Y:S04]  /*16680*/  STSM.16.M88.4 [R16], R12 ;  /* 0x0000000c10007844 */ /* 0x000fe80000000200 */
[----:B------:R-:W0:Y:S01]  /*16690*/  LDSM.16.MT88.4 R8, [R8+UR46+0x5200] ;  /* 0x0052002e0808783b */ /* 0x000e220008004200 */
[----:B------:R-:W-:Y:S01]  /*166a0*/  IMAD.IADD R0, R0, 0x1, R23 ;  /* 0x0000000100007824 */ /* 0x000fe200078e0217 */
        /* <DEDUP_REMOVED lines=13> */
.L_x_14508:
[----:B-1----:R1:W-:Y:S01]  /*16780*/  SYNCS.ARRIVE.TRANS64.A1T0 RZ, [R2+URZ+0x12450], RZ ;  /* 0x012450ff02ff79a7 */ /* 0x0023e2000810003f */
[----:B------:R-:W-:Y:S06]  /*16790*/  BAR.SYNC.DEFER_BLOCKING 0x2, 0x80 ;  /* 0x0082000000007b1d */ /* 0x000fec0000010000 */
[----:B------:R-:W-:Y:S05]  /*167a0*/  @!P1 BRA `(.L_x_14509) ;  /* 0x0000000000049947 */ /* 0x000fea0003800000 */
[----:B------:R-:W-:Y:S01]  /*167b0*/  BPT.TRAP 0x1 ;  /* 0x000000040000795c */ /* 0x000fe20000300000 */
.L_x_14509:
        /* <DEDUP_REMOVED lines=11> */
.L_x_14460:
[----:B------:R-:W0:Y:S01]  /*16870*/  S2R R5, SR_CgaCtaId ;  /* 0x0000000000057919 */ /* 0x000e220000008800 */
[----:B------:R-:W-:Y:S02]  /*16880*/  MOV R4, 0x400 ;  /* 0x0000040000047802 */ /* 0x000fe40000000f00 */
[----:B------:R-:W-:Y:S02]  /*16890*/  SHF.L.U32 R3, R3, 0x1f, RZ ;  /* 0x0000001f03037819 */ /* 0x000fe400000006ff */
[----:B0-----:R-:W-:-:S04]  /*168a0*/  LEA R6, R5, R4, 0x18 ;  /* 0x0000000405067211 */ /* 0x001fc800078ec0ff */
[----:B------:R-:W0:Y:S02]  /*168b0*/  SYNCS.PHASECHK.TRANS64.TRYWAIT P0, [R6+URZ+0x12420], R3 ;  /* 0x01242003060075a7 */ /* 0x000e24000800017f */
[----:B0-----:R-:W-:Y:S05]  /*168c0*/  @!P0 BRA `(.L_x_14510) ;  /* 0x00000028008c8947 */ /* 0x001fea0003800000 */
.L_x_14595:
        /* <DEDUP_REMOVED lines=13> */
.L_x_14511:
[----:B------:R-:W-:Y:S01]  /*169a0*/  IMAD R5, R2, 0x8, R6 ;  /* 0x0000000802057824 */ /* 0x000fe200078e0206 */
[----:B------:R-:W-:Y:S01]  /*169b0*/  SHF.L.U32 R4, R0, 0x1f, RZ ;  /* 0x0000001f00047819 */ /* 0x000fe200000006ff */
[----:B------:R-:W-:-:S03]  /*169c0*/  VIADD R2, R2, 0x1 ;  /* 0x0000000102027836 */ /* 0x000fc60000000000 */
[----:B------:R-:W0:Y:S02]  /*169d0*/  SYNCS.PHASECHK.TRANS64.TRYWAIT P1, [R5+URZ+0x12440], R4 ;  /* 0x01244004050075a7 */ /* 0x000e24000802017f */
[----:B------:R-:W-:-:S04]  /*169e0*/  ISETP.NE.AND P2, PT, R2, 0x2, PT ;  /* 0x000000020200780c */ /* 0x000fc80003f45270 */
[----:B------:R-:W-:Y:S01]  /*169f0*/  SEL R3, RZ, 0x1, P2 ;  /* 0x00000001ff037807 */ /* 0x000fe20001000000 */
[----:B0-----:R-:W-:Y:S08]  /*16a00*/  @!P1 BRA `(.L_x_14512) ;  /* 0x0000002800509947 */ /* 0x001ff00003800000 */
.L_x_14596:
[----:B------:R-:W-:Y:S02]  /*16a10*/  SEL R2, R2, RZ, P2 ;  /* 0x000000ff02027207 */ /* 0x000fe40001000000 */
[----:B------:R-:W-:Y:S01]  /*16a20*/  LOP3.LUT R0, R0, R3, RZ, 0x3c, !PT ;  /* 0x0000000300007212 */ /* 0x000fe200078e3cff */
[----:B------:R-:W-:Y:S06]  /*16a30*/  @!P0 BRA `(.L_x_14513) ;  /* 0x0000000000048947 */ /* 0x000fec0003800000 */
[----:B------:R-:W-:Y:S01]  /*16a40*/  BPT.TRAP 0x1 ;  /* 0x000000040000795c */ /* 0x000fe20000300000 */
.L_x_14513:
[----:B------:R-:W-:Y:S01]  /*16a50*/  IMAD R3, R2, 0x8, R6 ;  /* 0x0000000802037824 */ /* 0x000fe200078e0206 */
[----:B------:R-:W-:-:S04]  /*16a60*/  SHF.L.U32 R0, R0, 0x1f, RZ ;  /* 0x0000001f00007819 */ /* 0x000fc800000006ff */
[----:B------:R-:W1:Y:S02]  /*16a70*/  SYNCS.PHASECHK.TRANS64.TRYWAIT P1, [R3+URZ+0x12440], R0 ;  /* 0x01244000030075a7 */ /* 0x000e64000802017f */
[----:B-1----:R-:W-:Y:S05]  /*16a80*/  @!P1 BRA `(.L_x_14514) ;  /* 0x0000002800449947 */ /* 0x002fea0003800000 */
.L_x_14597:
[----:B------:R-:W-:Y:S05]  /*16a90*/  @!P0 BRA `(.L_x_14515) ;  /* 0x0000000000048947 */ /* 0x000fea0003800000 */
[----:B------:R-:W-:Y:S01]  /*16aa0*/  BPT.TRAP 0x1 ;  /* 0x000000040000795c */ /* 0x000fe20000300000 */
.L_x_14515:
[----:B------:R-:W2:Y:S02]  /*16ab0*/  SYNCS.PHASECHK.TRANS64.TRYWAIT P1, [R5+URZ+0x12460], R4 ;  /* 0x01246004050075a7 */ /* 0x000ea4000802017f */
[----:B--2---:R-:W-:Y:S05]  /*16ac0*/  @!P1 BRA `(.L_x_14516) ;  /* 0x0000002800489947 */ /* 0x004fea0003800000 */
.L_x_14598:
[----:B------:R-:W-:Y:S05]  /*16ad0*/  @!P0 BRA `(.L_x_14517) ;  /* 0x0000000000048947 */ /* 0x000fea0003800000 */
[----:B------:R-:W-:Y:S01]  /*16ae0*/  BPT.TRAP 0x1 ;  /* 0x000000040000795c */ /* 0x000fe20000300000 */
.L_x_14517:
[----:B------:R-:W3:Y:S02]  /*16af0*/  SYNCS.PHASECHK.TRANS64.TRYWAIT P1, [R3+URZ+0x12460], R0 ;  /* 0x01246000030075a7 */ /* 0x000ee4000802017f */
[----:B---3--:R-:W-:Y:S05]  /*16b00*/  @!P1 BRA `(.L_x_14518) ;  /* 0x00000028004c9947 */ /* 0x008fea0003800000 */
.L_x_14599:
[----:B------:R-:W-:Y:S05]  /*16b10*/  @!P0 BRA `(.L_x_14519) ;  /* 0x0000000000048947 */ /* 0x000fea0003800000 */
[----:B------:R-:W-:Y:S01]  /*16b20*/  BPT.TRAP 0x1 ;  /* 0x000000040000795c */ /* 0x000fe20000300000 */
.L_x_14519:
[----:B------:R-:W4:Y:S02]  /*16b30*/  SYNCS.PHASECHK.TRANS64.TRYWAIT P1, [R5+URZ+0x12480], R4 ;  /* 0x01248004050075a7 */ /* 0x000f24000802017f */
[----:B----4-:R-:W-:Y:S05]  /*16b40*/  @!P1 BRA `(.L_x_14520) ;  /* 0x0000002800509947 */ /* 0x010fea0003800000 */
.L_x_14600:
[----:B------:R-:W-:Y:S05]  /*16b50*/  @!P0 BRA `(.L_x_14521) ;  /* 0x0000000000048947 */ /* 0x000fea0003800000 */
[----:B------:R-:W-:Y:S01]  /*16b60*/  BPT.TRAP 0x1 ;  /* 0x000000040000795c */ /* 0x000fe20000300000 */
.L_x_14521:
[----:B------:R0:W0:Y:S02]  /*16b70*/  SYNCS.PHASECHK.TRANS64.TRYWAIT P0, [R3+URZ+0x12480], R0 ;  /* 0x01248000030075a7 */ /* 0x000024000800017f */
[----:B0-----:R-:W-:Y:S05]  /*16b80*/  @!P0 NANOSLEEP.SYNCS 0x989680 ;  /* 0x009896800000895d */ /* 0x001fea0003900000 */
[----:B------:R-:W0:Y:S02]  /*16b90*/  @!P0 SYNCS.PHASECHK.TRANS64 P0, [R3+URZ+0x12480], R0 ;  /* 0x01248000030085a7 */ /* 0x000e24000800007f */
[----:B0-----:R-:W-:Y:S05]  /*16ba0*/  @!P0 BRA `(.L_x_14521) ;  /* 0xfffffffc00f08947 */ /* 0x001fea000383ffff */
.L_x_14368:
[----:B------:R-:W-:Y:S05]  /*16bb0*/  BSYNC B6 ;  /* 0x0000000000067941 */ /* 0x000fea0003800000 */
.L_x_14365:
[----:B------:R-:W-:Y:S05]  /*16bc0*/  EXIT ;  /* 0x000000000000794d */ /* 0x000fea0003800000 */
.L_x_14378:
[----:B0-----:R-:W-:-:S04]  /*16bd0*/  IMAD.U32 R3, RZ, RZ, UR47 ;  /* 0x0000002fff037e24 */ /* 0x001fc8000f8e00ff */
[----:B------:R0:W1:Y:S03]  /*16be0*/  SYNCS.PHASECHK.TRANS64.TRYWAIT P0, [R3+URZ+0x12400], R0 ;  /* 0x01240000030075a7 */ /* 0x000066000800017f */
[----:B-1----:R-:W-:Y:S05]  /*16bf0*/  @!P0 NANOSLEEP.SYNCS 0x989680 ;  /* 0x009896800000895d */ /* 0x002fea0003900000 */
[----:B------:R-:W1:Y:S02]  /*16c00*/  @!P0 SYNCS.PHASECHK.TRANS64 P0, [R3+URZ+0x12400], R0 ;  /* 0x01240000030085a7 */ /* 0x000e64000800007f */
[----:B-1----:R-:W-:Y:S05]  /*16c10*/  @!P0 BRA `(.L_x_14378) ;  /* 0xfffffffc00ec8947 */ /* 0x002fea000383ffff */
[----:B------:R-:W-:Y:S05]  /*16c20*/  BRA `(.L_x_14522) ;  /* 0xfffffeac003c7947 */ /* 0x000fea000383ffff */
.L_x_14382:
[----:B0-----:R-:W-:-:S04]  /*16c30*/  IMAD.U32 R3, RZ, RZ, UR47 ;  /* 0x0000002fff037e24 */ /* 0x001fc8000f8e00ff */
[----:B------:R0:W2:Y:S03]  /*16c40*/  SYNCS.PHASECHK.TRANS64.TRYWAIT P1, [R3+URZ+0x12430], R0 ;  /* 0x01243000030075a7 */ /* 0x0000a6000802017f */
[----:B--2---:R-:W-:Y:S05]  /*16c50*/  @!P1 NANOSLEEP.SYNCS 0x989680 ;  /* 0x009896800000995d */ /* 0x004fea0003900000 */
[----:B------:R-:W2:Y:S02]  /*16c60*/  @!P1 SYNCS.PHASECHK.TRANS64 P1, [R3+URZ+0x12430], R0 ;  /* 0x01243000030095a7 */ /* 0x000ea4000802007f */
[----:B--2---:R-:W-:Y:S05]  /*16c70*/  @!P1 BRA `(.L_x_14382) ;  /* 0xfffffffc00ec9947 */ /* 0x004fea000383ffff */
[----:B------:R-:W-:Y:S05]  /*16c80*/  BRA `(.L_x_14381) ;  /* 0xfffffeac00507947 */ /* 0x000fea000383ffff */
.L_x_14399:
[----:B-1----:R-:W-:-:S04]  /*16c90*/  IMAD.U32 R12, RZ, RZ, UR21 ;  /* 0x00000015ff0c7e24 */ /* 0x002fc8000f8e00ff */
[----:B------:R1:W2:Y:S03]  /*16ca0*/  SYNCS.PHASECHK.TRANS64.TRYWAIT P1, [R12+URZ+0x12430], R5 ;  /* 0x012430050c0075a7 */ /* 0x0002a6000802017f */
[----:B--2---:R-:W-:Y:S05]  /*16cb0*/  @!P1 NANOSLEEP.SYNCS 0x989680 ;  /* 0x009896800000995d */ /* 0x004fea0003900000 */
[----:B------:R-:W2:Y:S02]  /*16cc0*/  @!P1 SYNCS.PHASECHK.TRANS64 P1, [R12+URZ+0x12430], R5 ;  /* 0x012430050c0095a7 */ /* 0x000ea4000802007f */
[----:B--2---:R-:W-:Y:S05]  /*16cd0*/  @!P1 BRA `(.L_x_14399) ;  /* 0xfffffffc00ec9947 */ /* 0x004fea000383ffff */
[----:B------:R-:W-:Y:S05]  /*16ce0*/  BRA `(.L_x_14398) ;  /* 0xfffffeec005c7947 */ /* 0x000fea000383ffff */
.L_x_14403:
[----:B-1----:R-:W-:-:S04]  /*16cf0*/  IMAD.U32 R12, RZ, RZ, UR13 ;  /* 0x0000000dff0c7e24 */ /* 0x002fc8000f8e00ff */
[----:B------:R1:W2:Y:S03]  /*16d00*/  SYNCS.PHASECHK.TRANS64.TRYWAIT P1, [R12+URZ+0x12450], R5 ;  /* 0x012450050c0075a7 */ /* 0x0002a6000802017f */
[----:B--2---:R-:W-:Y:S05]  /*16d10*/  @!P1 NANOSLEEP.SYNCS 0x989680 ;  /* 0x009896800000995d */ /* 0x004fea0003900000 */
[----:B------:R-:W2:Y:S02]  /*16d20*/  @!P1 SYNCS.PHASECHK.TRANS64 P1, [R12+URZ+0x12450], R5 ;  /* 0x012450050c0095a7 */ /* 0x000ea4000802007f */
[----:B--2---:R-:W-:Y:S05]  /*16d30*/  @!P1 BRA `(.L_x_14403) ;  /* 0xfffffffc00ec9947 */ /* 0x004fea000383ffff */
[----:B------:R-:W-:Y:S05]  /*16d40*/  BRA `(.L_x_14402) ;  /* 0xfffffef000687947 */ /* 0x000fea000383ffff */
.L_x_14422:
[----:B-1----:R-:W-:-:S04]  /*16d50*/  IMAD.U32 R12, RZ, RZ, UR10 ;  /* 0x0000000aff0c7e24 */ /* 0x002fc8000f8e00ff */
[----:B------:R1:W2:Y:S03]  /*16d60*/  SYNCS.PHASECHK.TRANS64.TRYWAIT P1, [R12+URZ+0x12430], R5 ;  /* 0x012430050c0075a7 */ /* 0x0002a6000802017f */
[----:B--2---:R-:W-:Y:S05]  /*16d70*/  @!P1 NANOSLEEP.SYNCS 0x989680 ;  /* 0x009896800000995d */ /* 0x004fea0003900000 */
[----:B------:R-:W2:Y:S02]  /*16d80*/  @!P1 SYNCS.PHASECHK.TRANS64 P1, [R12+URZ+0x12430], R5 ;  /* 0x012430050c0095a7 */ /* 0x000ea4000802007f */
[----:B--2---:R-:W-:Y:S05]  /*16d90*/  @!P1 BRA `(.L_x_14422) ;  /* 0xfffffffc00ec9947 */ /* 0x004fea000383ffff */
[----:B------:R-:W-:Y:S05]  /*16da0*/  BRA `(.L_x_14421) ;  /* 0xffffff2c00b47947 */ /* 0x000fea000383ffff */
.L_x_14426:
[----:B-1----:R-:W-:-:S04]  /*16db0*/  IMAD.U32 R12, RZ, RZ, UR13 ;  /* 0x0000000dff0c7e24 */ /* 0x002fc8000f8e00ff */
[----:B------:R1:W2:Y:S03]  /*16dc0*/  SYNCS.PHASECHK.TRANS64.TRYWAIT P1, [R12+URZ+0x12450], R5 ;  /* 0x012450050c0075a7 */ /* 0x0002a6000802017f */
[----:B--2---:R-:W-:Y:S05]  /*16dd0*/  @!P1 NANOSLEEP.SYNCS 0x989680 ;  /* 0x009896800000995d */ /* 0x004fea0003900000 */
[----:B------:R-:W2:Y:S02]  /*16de0*/  @!P1 SYNCS.PHASECHK.TRANS64 P1, [R12+URZ+0x12450], R5 ;  /* 0x012450050c0095a7 */ /* 0x000ea4000802007f */
[----:B--2---:R-:W-:Y:S05]  /*16df0*/  @!P1 BRA `(.L_x_14426) ;  /* 0xfffffffc00ec9947 */ /* 0x004fea000383ffff */
[----:B------:R-:W-:Y:S05]  /*16e00*/  BRA `(.L_x_14425) ;  /* 0xffffff3000bc7947 */ /* 0x000fea000383ffff */
.L_x_14434:
[----:B-1----:R-:W-:-:S04]  /*16e10*/  IMAD.U32 R12, RZ, RZ, UR25 ;  /* 0x00000019ff0c7e24 */ /* 0x002fc8000f8e00ff */
[----:B------:R1:W2:Y:S03]  /*16e20*/  SYNCS.PHASECHK.TRANS64.TRYWAIT P1, [R12+URZ+0x12430], R5 ;  /* 0x012430050c0075a7 */ /* 0x0002a6000802017f */
[----:B--2---:R-:W-:Y:S05]  /*16e30*/  @!P1 NANOSLEEP.SYNCS 0x989680 ;  /* 0x009896800000995d */ /* 0x004fea0003900000 */
[----:B------:R-:W2:Y:S02]  /*16e40*/  @!P1 SYNCS.PHASECHK.TRANS64 P1, [R12+URZ+0x12430], R5 ;  /* 0x012430050c0095a7 */ /* 0x000ea4000802007f */
[----:B--2---:R-:W-:Y:S05]  /*16e50*/  @!P1 BRA `(.L_x_14434) ;  /* 0xfffffffc00ec9947 */ /* 0x004fea000383ffff */
[----:B------:R-:W-:Y:S05]  /*16e60*/  BRA `(.L_x_14433) ;  /* 0xffffff5000347947 */ /* 0x000fea000383ffff */
.L_x_14438:
[----:B-1----:R-:W-:-:S04]  /*16e70*/  IMAD.U32 R12, RZ, RZ, UR13 ;  /* 0x0000000dff0c7e24 */ /* 0x002fc8000f8e00ff */
[----:B------:R1:W2:Y:S03]  /*16e80*/  SYNCS.PHASECHK.TRANS64.TRYWAIT P1, [R12+URZ+0x12450], R5 ;  /* 0x012450050c0075a7 */ /* 0x0002a6000802017f */
[----:B--2---:R-:W-:Y:S05]  /*16e90*/  @!P1 NANOSLEEP.SYNCS 0x989680 ;  /* 0x009896800000995d */ /* 0x004fea0003900000 */
[----:B------:R-:W2:Y:S02]  /*16ea0*/  @!P1 SYNCS.PHASECHK.TRANS64 P1, [R12+URZ+0x12450], R5 ;  /* 0x012450050c0095a7 */ /* 0x000ea4000802007f */
[----:B--2---:R-:W-:Y:S05]  /*16eb0*/  @!P1 BRA `(.L_x_14438) ;  /* 0xfffffffc00ec9947 */ /* 0x004fea000383ffff */
[----:B------:R-:W-:Y:S05]  /*16ec0*/  BRA `(.L_x_14437) ;  /* 0xffffff54003c7947 */ /* 0x000fea000383ffff */
.L_x_14453:
[----:B-1----:R-:W-:-:S04]  /*16ed0*/  IMAD.U32 R7, RZ, RZ, UR16 ;  /* 0x00000010ff077e24 */ /* 0x002fc8000f8e00ff */
[----:B------:R1:W2:Y:S03]  /*16ee0*/  SYNCS.PHASECHK.TRANS64.TRYWAIT P1, [R7+URZ+0x12450], R0 ;  /* 0x01245000070075a7 */ /* 0x0002a6000802017f */
[----:B--2---:R-:W-:Y:S05]  /*16ef0*/  @!P1 NANOSLEEP.SYNCS 0x989680 ;  /* 0x009896800000995d */ /* 0x004fea0003900000 */
[----:B------:R-:W2:Y:S02]  /*16f00*/  @!P1 SYNCS.PHASECHK.TRANS64 P1, [R7+URZ+0x12450], R0 ;  /* 0x01245000070095a7 */ /* 0x000ea4000802007f */
[----:B--2---:R-:W-:Y:S05]  /*16f10*/  @!P1 BRA `(.L_x_14453) ;  /* 0xfffffffc00ec9947 */ /* 0x004fea000383ffff */
[----:B------:R-:W-:Y:S05]  /*16f20*/  BRA `(.L_x_14452) ;  /* 0xffffff8c00b07947 */ /* 0x000fea000383ffff */
.L_x_14472:
[----:B------:R-:W-:Y:S02]  /*16f30*/  IMAD.MOV.U32 R13, RZ, RZ, R22 ;  /* 0x000000ffff0d7224 */ /* 0x000fe400078e0016 */
[----:B------:R-:W-:Y:S02]  /*16f40*/  IMAD.MOV.U32 R12, RZ, RZ, RZ ;  /* 0x000000ffff0c7224 */ /* 0x000fe400078e00ff */
[----:B------:R-:W-:Y:S02]  /*16f50*/  IMAD.MOV.U32 R11, RZ, RZ, 0x1f ;  /* 0x0000001fff0b7424 */ /* 0x000fe400078e00ff */
[----:B------:R-:W-:-:S07]  /*16f60*/  IMAD.MOV.U32 R15, RZ, RZ, -0x1 ;  /* 0xffffffffff0f7424 */ /* 0x000fce00078e00ff */
[----:B0----5:R-:W-:Y:S05]  /*16f70*/  WARPSYNC.COLLECTIVE R15, `(.L_x_14523) ;  /* 0x000000000f087348 */ /* 0x021fea0003c00000 */
[----:B------:R1:W2:Y:S02]  /*16f80*/  SHFL.IDX P6, R14, R13, R12, R11 ;  /* 0x0000000c0d0e7389 */ /* 0x0002a400000c000b */
[----:B012--5:R-:W-:Y:S01]  /*16f90*/  ENDCOLLECTIVE ;  /* 0x000000000000791b */ /* 0x027fe20003800000 */
.L_x_14523:
[----:B------:R-:W-:Y:S05]  /*16fa0*/  BRA `(.L_x_14524) ;  /* 0xffffffc0000c7947 */ /* 0x000fea000383ffff */
.L_x_14474:
[----:B-1----:R-:W-:-:S05]  /*16fb0*/  IMAD.MOV.U32 R2, RZ, RZ, 0x1 ;  /* 0x00000001ff027424 */ /* 0x002fca00078e00ff */
[----:B------:R-:W-:-:S04]  /*16fc0*/  SHF.L.U32 R2, R2, 0x1f, RZ ;  /* 0x0000001f02027819 */ /* 0x000fc800000006ff */
[----:B------:R1:W2:Y:S03]  /*16fd0*/  SYNCS.PHASECHK.TRANS64.TRYWAIT P0, [R27+URZ+0x12480], R2 ;  /* 0x012480021b0075a7 */ /* 0x0002a6000800017f */
[----:B--2---:R-:W-:Y:S05]  /*16fe0*/  @!P0 NANOSLEEP.SYNCS 0x989680 ;  /* 0x009896800000895d */ /* 0x004fea0003900000 */
[----:B------:R-:W2:Y:S02]  /*16ff0*/  @!P0 SYNCS.PHASECHK.TRANS64 P0, [R27+URZ+0x12480], R2 ;  /* 0x012480021b0085a7 */ /* 0x000ea4000800007f */
[----:B--2---:R-:W-:Y:S05]  /*17000*/  @!P0 BRA `(.L_x_14474) ;  /* 0xfffffffc00e88947 */ /* 0x004fea000383ffff */
[----:B------:R-:W-:Y:S05]  /*17010*/  BRA `(.L_x_14525) ;  /* 0xffffffc400787947 */ /* 0x000fea000383ffff */
.L_x_14475:
        /* <DEDUP_REMOVED lines=8> */
.L_x_14527:
[----:B------:R-:W-:Y:S05]  /*170a0*/  BSYNC B0 ;  /* 0x0000000000007941 */ /* 0x000fea0003800000 */
.L_x_14526:
[----:B------:R0:W-:Y:S04]  /*170b0*/  STL [R1+0x20], R4 ;  /* 0x0000200401007387 */ /* 0x0001e80000100800 */
[----:B0-----:R0:W5:Y:S01]  /*170c0*/  LDL R4, [R1+0x14] ;  /* 0x0000140001047983 */ /* 0x0011620000100800 */
[----:B------:R-:W-:Y:S01]  /*170d0*/  IMAD.MOV.U32 R13, RZ, RZ, R9 ;  /* 0x000000ffff0d7224 */ /* 0x000fe200078e0009 */
[----:B------:R-:W-:Y:S01]  /*170e0*/  ISETP.LT.OR P1, PT, R8, 0x1, P2 ;  /* 0x000000010800780c */ /* 0x000fe20001721670 */
[----:B------:R-:W-:Y:S02]  /*170f0*/  IMAD.MOV.U32 R12, RZ, RZ, RZ ;  /* 0x000000ffff0c7224 */ /* 0x000fe400078e00ff */
[----:B------:R-:W-:Y:S02]  /*17100*/  IMAD.MOV.U32 R11, RZ, RZ, 0x1c1f ;  /* 0x00001c1fff0b7424 */ /* 0x000fe400078e00ff */
[----:B------:R-:W-:-:S02]  /*17110*/  IMAD.MOV.U32 R15, RZ, RZ, -0x1 ;  /* 0xffffffffff0f7424 */ /* 0x000fc400078e00ff */
[----:B0-----:R-:W-:-:S07]  /*17120*/  IMAD.MOV.U32 R3, RZ, RZ, R14 ;  /* 0x000000ffff037224 */ /* 0x001fce00078e000e */
[----:B-----5:R-:W-:Y:S05]  /*17130*/  WARPSYNC.COLLECTIVE R15, `(.L_x_14528) ;  /* 0x000000000f087348 */ /* 0x020fea0003c00000 */
[----:B------:R0:W1:Y:S02]  /*17140*/  SHFL.IDX P6, R14, R13, R12, R11 ;  /* 0x0000000c0d0e7389 */ /* 0x00006400000c000b */
[----:B01---5:R-:W-:Y:S01]  /*17150*/  ENDCOLLECTIVE ;  /* 0x000000000000791b */ /* 0x023fe20003800000 */
.L_x_14528:
[----:B------:R-:W0:Y:S01]  /*17160*/  S2R R15, SR_TID.X ;  /* 0x00000000000f7919 */ /* 0x000e220000002100 */
[----:B------:R-:W-:Y:S02]  /*17170*/  IMAD.MOV.U32 R13, RZ, RZ, R10 ;  /* 0x000000ffff0d7224 */ /* 0x000fe400078e000a */
        /* <DEDUP_REMOVED lines=10> */
.L_x_14529:
        /* <DEDUP_REMOVED lines=8> */
[----:B0-----:R-:W-:-:S09]  /*172a0*/  IMAD.MOV.U32 R3, RZ, RZ, R14 ;  /* 0x000000ffff037224 */ /* 0x001fd200078e000e */
[----:B-1----:R-:W-:Y:S05]  /*172b0*/  WARPSYNC.COLLECTIVE R15, `(.L_x_14530) ;  /* 0x000000000f087348 */ /* 0x002fea0003c00000 */
[----:B------:R0:W2:Y:S02]  /*172c0*/  SHFL.IDX P6, R14, R13, R12, R11 ;  /* 0x0000000c0d0e7389 */ /* 0x0000a400000c000b */
[----:B012---:R-:W-:Y:S01]  /*172d0*/  ENDCOLLECTIVE ;  /* 0x000000000000791b */ /* 0x007fe20003800000 */
.L_x_14530:
        /* <DEDUP_REMOVED lines=12> */
.L_x_14531:
        /* <DEDUP_REMOVED lines=10> */
.L_x_14532:
        /* <DEDUP_REMOVED lines=12> */
.L_x_14533:
        /* <DEDUP_REMOVED lines=11> */
.L_x_14534:
[----:B------:R-:W-:Y:S02]  /*175b0*/  IMAD.SHL.U32 R3, R3, 0x10, RZ ;  /* 0x0000001003037824 */ /* 0x000fe400078e00ff */
[----:B------:R-:W-:-:S03]  /*175c0*/  IMAD.MOV.U32 R2, RZ, RZ, R14 ;  /* 0x000000ffff027224 */ /* 0x000fc600078e000e */
[----:B------:R-:W-:-:S04]  /*175d0*/  LOP3.LUT R3, R3, 0x30, RZ, 0xc0, !PT ;  /* 0x0000003003037812 */ /* 0x000fc800078ec0ff */
[----:B------:R-:W-:-:S05]  /*175e0*/  IADD3 R2, P0, R3, R2, RZ ;  /* 0x0000000203027210 */ /* 0x000fca0007f1e0ff */
[----:B------:R-:W-:-:S05]  /*175f0*/  IMAD.X R3, RZ, RZ, R10, P0 ;  /* 0x000000ffff037224 */ /* 0x000fca00000e060a */
[----:B------:R-:W-:Y:S01]  /*17600*/  @!PT LDS RZ, [RZ] ;  /* 0x00000000fffff984 */ /* 0x000fe20000000800 */
[----:B------:R-:W-:Y:S01]  /*17610*/  @!PT LDS RZ, [RZ] ;  /* 0x00000000fffff984 */ /* 0x000fe20000000800 */
[----:B------:R-:W-:Y:S01]  /*17620*/  @!PT LDS RZ, [RZ] ;  /* 0x00000000fffff984 */ /* 0x000fe20000000800 */
[----:B------:R0:W-:Y:S04]  /*17630*/  LDGSTS.E.BYPASS.LTC128B.128 [R4+0x6a00], desc[UR50][R2.64], !P1 ;  /* 0x06a0000002047fae */ /* 0x0001e8000c901d72 */
[----:B------:R0:W5:Y:S01]  /*17640*/  LDL.LU R4, [R1+0x20] ;  /* 0x0000200001047983 */ /* 0x0001620000300800 */
[----:B------:R-:W-:Y:S01]  /*17650*/  IMAD.MOV.U32 R13, RZ, RZ, R17 ;  /* 0x000000ffff0d7224 */ /* 0x000fe200078e0011 */
[----:B------:R-:W-:Y:S01]  /*17660*/  ISETP.GE.AND P5, PT, R8, 0x81, PT ;  /* 0x000000810800780c */ /* 0x000fe20003fa6270 */
[----:B------:R-:W-:Y:S01]  /*17670*/  IMAD.MOV.U32 R12, RZ, RZ, RZ ;  /* 0x000000ffff0c7224 */ /* 0x000fe200078e00ff */
[----:B------:R-:W-:Y:S02]  /*17680*/  LOP3.LUT R0, R0, 0xffffffef, RZ, 0xc0, !PT ;  /* 0xffffffef00007812 */ /* 0x000fe400078ec0ff */
[----:B------:R-:W-:-:S13]  /*17690*/  ISETP.GE.AND P3, PT, R8, 0x21, PT ;  /* 0x000000210800780c */ /* 0x000fda0003f66270 */
[----:B0----5:R-:W-:Y:S05]  /*176a0*/  WARPSYNC.COLLECTIVE R15, `(.L_x_14535) ;  /* 0x000000000f087348 */ /* 0x021fea0003c00000 */
[----:B------:R1:W2:Y:S02]  /*176b0*/  SHFL.IDX P6, R14, R13, R12, R11 ;  /* 0x0000000c0d0e7389 */ /* 0x0002a400000c000b */
[----:B012--5:R-:W-:Y:S01]  /*176c0*/  ENDCOLLECTIVE ;  /* 0x000000000000791b */ /* 0x027fe20003800000 */
.L_x_14535:
[C---:B------:R-:W-:Y:S02]  /*176d0*/  ISETP.GE.AND P0, PT, R8.reuse, 0x41, PT ;  /* 0x000000410800780c */ /* 0x040fe40003f06270 */
[----:B------:R-:W-:Y:S02]  /*176e0*/  ISETP.GE.AND P1, PT, R8, 0x61, PT ;  /* 0x000000610800780c */ /* 0x000fe40003f26270 */
[----:B------:R-:W-:Y:S01]  /*176f0*/  @P5 LOP3.LUT R0, R0, 0x10, RZ, 0xfc, !PT ;  /* 0x0000001000005812 */ /* 0x000fe200078efcff */
[----:B------:R-:W-:Y:S02]  /*17700*/  IMAD.MOV.U32 R13, RZ, RZ, R18 ;  /* 0x000000ffff0d7224 */ /* 0x000fe400078e0012 */
[----:B------:R-:W-:-:S08]  /*17710*/  IMAD.MOV.U32 R17, RZ, RZ, R14 ;  /* 0x000000ffff117224 */ /* 0x000fd000078e000e */
[----:B------:R-:W-:Y:S05]  /*17720*/  WARPSYNC.COLLECTIVE R15, `(.L_x_14536) ;  /* 0x000000000f087348 */ /* 0x000fea0003c00000 */
[----:B------:R0:W1:Y:S02]  /*17730*/  SHFL.IDX P6, R14, R13, R12, R11 ;  /* 0x0000000c0d0e7389 */ /* 0x00006400000c000b */
[----:B01----:R-:W-:Y:S01]  /*17740*/  ENDCOLLECTIVE ;  /* 0x000000000000791b */ /* 0x003fe20003800000 */
.L_x_14536:
[----:B------:R-:W-:Y:S01]  /*17750*/  IMAD.MOV.U32 R2, RZ, RZ, R14 ;  /* 0x000000ffff027224 */ /* 0x000fe200078e000e */
[----:B------:R-:W-:Y:S06]  /*17760*/  BRA `(.L_x_14537) ;  /* 0xffffffc000f87947 */ /* 0x000fec000383ffff */
.L_x_14478:
[----:B-1----:R-:W-:-:S05]  /*17770*/  IMAD.MOV.U32 R2, RZ, RZ, 0x1 ;  /* 0x00000001ff027424 */ /* 0x002fca00078e00ff */
[----:B------:R-:W-:-:S04]  /*17780*/  SHF.L.U32 R2, R2, 0x1f, RZ ;  /* 0x0000001f02027819 */ /* 0x000fc800000006ff */
[----:B------:R1:W2:Y:S03]  /*17790*/  SYNCS.PHASECHK.TRANS64.TRYWAIT P2, [R27+URZ+0x12440], R2 ;  /* 0x012440021b0075a7 */ /* 0x0002a6000804017f */
[----:B--2---:R-:W-:Y:S05]  /*177a0*/  @!P2 NANOSLEEP.SYNCS 0x989680 ;  /* 0x009896800000a95d */ /* 0x004fea0003900000 */
[----:B------:R-:W2:Y:S02]  /*177b0*/  @!P2 SYNCS.PHASECHK.TRANS64 P2, [R27+URZ+0x12440], R2 ;  /* 0x012440021b00a5a7 */ /* 0x000ea4000804007f */
[----:B--2---:R-:W-:Y:S05]  /*177c0*/  @!P2 BRA `(.L_x_14478) ;  /* 0xfffffffc00e8a947 */ /* 0x004fea000383ffff */
[----:B------:R-:W-:Y:S05]  /*177d0*/  BRA `(.L_x_14538) ;  /* 0xffffffc400487947 */ /* 0x000fea000383ffff */
.L_x_14479:
        /* <DEDUP_REMOVED lines=8> */
.L_x_14540:
[----:B------:R-:W-:Y:S05]  /*17860*/  BSYNC B0 ;  /* 0x0000000000007941 */ /* 0x000fea0003800000 */
.L_x_14539:
        /* <DEDUP_REMOVED lines=8> */
.L_x_14541:
        /* <DEDUP_REMOVED lines=8> */
.L_x_14542:
        /* <DEDUP_REMOVED lines=9> */
.L_x_14543:
        /* <DEDUP_REMOVED lines=8> */
.L_x_14544:
        /* <DEDUP_REMOVED lines=9> */
.L_x_14545:
[----:B------:R-:W-:Y:S02]  /*17b10*/  IMAD.MOV.U32 R13, RZ, RZ, R5 ;  /* 0x000000ffff0d7224 */ /* 0x000fe400078e0005 */
[----:B------:R-:W-:Y:S01]  /*17b20*/  IMAD.MOV.U32 R12, RZ, RZ, 0x3 ;  /* 0x00000003ff0c7424 */ /* 0x000fe200078e00ff */
[----:B------:R-:W-:-:S13]  /*17b30*/  @P0 IADD3 R3, P2, R24, R14, RZ ;  /* 0x0000000e18030210 */ /* 0x000fda0007f5e0ff */
[----:B------:R-:W-:Y:S05]  /*17b40*/  WARPSYNC.COLLECTIVE R15, `(.L_x_14546) ;  /* 0x000000000f087348 */ /* 0x000fea0003c00000 */
[----:B------:R0:W1:Y:S02]  /*17b50*/  SHFL.IDX P6, R14, R13, R12, R11 ;  /* 0x0000000c0d0e7389 */ /* 0x00006400000c000b */
[----:B01----:R-:W-:Y:S01]  /*17b60*/  ENDCOLLECTIVE ;  /* 0x000000000000791b */ /* 0x003fe20003800000 */
.L_x_14546:
        /* <DEDUP_REMOVED lines=13> */
.L_x_14547:
[----:B------:R-:W-:Y:S02]  /*17c40*/  IMAD.MOV.U32 R13, RZ, RZ, R7 ;  /* 0x000000ffff0d7224 */ /* 0x000fe400078e0007 */
[----:B------:R-:W-:Y:S02]  /*17c50*/  IMAD.MOV.U32 R12, RZ, RZ, RZ ;  /* 0x000000ffff0c7224 */ /* 0x000fe400078e00ff */
[----:B------:R-:W-:-:S07]  /*17c60*/  IMAD.MOV.U32 R4, RZ, RZ, R14 ;  /* 0x000000ffff047224 */ /* 0x000fce00078e000e */
[----:B------:R-:W-:Y:S05]  /*17c70*/  WARPSYNC.COLLECTIVE R15, `(.L_x_14548) ;  /* 0x000000000f087348 */ /* 0x000fea0003c00000 */
[----:B------:R0:W1:Y:S02]  /*17c80*/  SHFL.IDX P6, R14, R13, R12, R11 ;  /* 0x0000000c0d0e7389 */ /* 0x00006400000c000b */
[----:B01----:R-:W-:Y:S01]  /*17c90*/  ENDCOLLECTIVE ;  /* 0x000000000000791b */ /* 0x003fe20003800000 */
.L_x_14548:
        /* <DEDUP_REMOVED lines=13> */
.L_x_14549:
[----:B------:R-:W-:Y:S05]  /*17d70*/  BRA `(.L_x_14550) ;  /* 0xffffffc000fc7947 */ /* 0x000fea000383ffff */
.L_x_14484:
        /* <DEDUP_REMOVED lines=8> */
.L_x_14551:
[----:B------:R-:W-:Y:S02]  /*17e00*/  VIADD R10, R6, 0x20 ;  /* 0x00000020060a7836 */ /* 0x000fe40000000000 */
[----:B------:R-:W-:Y:S02]  /*17e10*/  IMAD.MOV.U32 R13, RZ, RZ, R0 ;  /* 0x000000ffff0d7224 */ /* 0x000fe400078e0000 */
[----:B------:R-:W-:-:S07]  /*17e20*/  IMAD.MOV.U32 R2, RZ, RZ, R14 ;  /* 0x000000ffff027224 */ /* 0x000fce00078e000e */
[----:B------:R-:W-:Y:S05]  /*17e30*/  WARPSYNC.COLLECTIVE R15, `(.L_x_14552) ;  /* 0x000000000f087348 */ /* 0x000fea0003c00000 */
[----:B------:R0:W1:Y:S02]  /*17e40*/  SHFL.IDX P6, R14, R13, R12, R11 ;  /* 0x0000000c0d0e7389 */ /* 0x00006400000c000b */
[----:B01----:R-:W-:Y:S01]  /*17e50*/  ENDCOLLECTIVE ;  /* 0x000000000000791b */ /* 0x003fe20003800000 */
.L_x_14552:
        /* <DEDUP_REMOVED lines=9> */
.L_x_14553:
[----:B------:R-:W-:-:S05]  /*17ef0*/  @!P2 IADD3 R3, P1, R24, R3, RZ ;  /* 0x000000031803a210 */ /* 0x000fca0007f3e0ff */
[----:B------:R-:W-:Y:S01]  /*17f00*/  @!P2 IMAD.X R2, RZ, RZ, R2, P1 ;  /* 0x000000ffff02a224 */ /* 0x000fe200008e0602 */
[----:B------:R-:W-:Y:S01]  /*17f10*/  ISETP.GE.AND P1, PT, R10, R7, PT ;  /* 0x000000070a00720c */ /* 0x000fe20003f26270 */
[----:B------:R-:W-:-:S03]  /*17f20*/  VIADD R10, R6, 0x40 ;  /* 0x00000040060a7836 */ /* 0x000fc60000000000 */
        /* <DEDUP_REMOVED lines=8> */
.L_x_14554:
        /* <DEDUP_REMOVED lines=13> */
.L_x_14555:
[----:B------:R-:W-:Y:S01]  /*18080*/  ISETP.GE.AND P2, PT, R10, R7, PT ;  /* 0x000000070a00720c */ /* 0x000fe20003f46270 */
        /* <DEDUP_REMOVED lines=10> */
.L_x_14556:
[----:B------:R-:W-:Y:S02]  /*18130*/  IMAD.MOV.U32 R13, RZ, RZ, R4 ;  /* 0x000000ffff0d7224 */ /* 0x000fe400078e0004 */
[----:B------:R-:W-:-:S05]  /*18140*/  IMAD.MOV.U32 R12, RZ, RZ, R14 ;  /* 0x000000ffff0c7224 */ /* 0x000fca00078e000e */
[----:B------:R-:W-:Y:S01]  /*18150*/  @!P2 IADD3 R2, P1, R24, R12, RZ ;  /* 0x0000000c1802a210 */ /* 0x000fe20007f3e0ff */
[----:B------:R-:W-:-:S04]  /*18160*/  IMAD.MOV.U32 R12, RZ, RZ, 0x3 ;  /* 0x00000003ff0c7424 */ /* 0x000fc800078e00ff */
[----:B------:R-:W-:-:S08]  /*18170*/  @!P2 IMAD.X R3, RZ, RZ, R10, P1 ;  /* 0x000000ffff03a224 */ /* 0x000fd000008e060a */
[----:B------:R-:W-:Y:S05]  /*18180*/  WARPSYNC.COLLECTIVE R15, `(.L_x_14557) ;  /* 0x000000000f087348 */ /* 0x000fea0003c00000 */
[----:B------:R0:W1:Y:S02]  /*18190*/  SHFL.IDX P6, R14, R13, R12, R11 ;  /* 0x0000000c0d0e7389 */ /* 0x00006400000c000b */
[----:B01----:R-:W-:Y:S01]  /*181a0*/  ENDCOLLECTIVE ;  /* 0x000000000000791b */ /* 0x003fe20003800000 */
.L_x_14557:
        /* <DEDUP_REMOVED lines=11> */
.L_x_14558:
[----:B------:R-:W-:Y:S02]  /*18260*/  IMAD.MOV.U32 R13, RZ, RZ, R8 ;  /* 0x000000ffff0d7224 */ /* 0x000fe400078e0008 */
[----:B------:R-:W-:Y:S02]  /*18270*/  IMAD.MOV.U32 R12, RZ, RZ, RZ ;  /* 0x000000ffff0c7224 */ /* 0x000fe400078e00ff */
[----:B------:R-:W-:-:S07]  /*18280*/  IMAD.MOV.U32 R0, RZ, RZ, R14 ;  /* 0x000000ffff007224 */ /* 0x000fce00078e000e */
[----:B------:R-:W-:Y:S05]  /*18290*/  WARPSYNC.COLLECTIVE R15, `(.L_x_14559) ;  /* 0x000000000f087348 */ /* 0x000fea0003c00000 */
[----:B------:R0:W1:Y:S02]  /*182a0*/  SHFL.IDX P6, R14, R13, R12, R11 ;  /* 0x0000000c0d0e7389 */ /* 0x00006400000c000b */
[----:B01----:R-:W-:Y:S01]  /*182b0*/  ENDCOLLECTIVE ;  /* 0x000000000000791b */ /* 0x003fe20003800000 */
.L_x_14559:
[----:B------:R-:W-:Y:S01]  /*182c0*/  @!P1 IADD3 R9, P2, R24, R0, RZ ;  /* 0x0000000018099210 */ /* 0x000fe20007f5e0ff */
[----:B------:R-:W-:-:S04]  /*182d0*/  VIADD R0, R6, 0x80 ;  /* 0x0000008006007836 */ /* 0x000fc80000000000 */
[----:B------:R-:W-:Y:S02]  /*182e0*/  @!P1 IMAD.X R3, RZ, RZ, R4, P2 ;  /* 0x000000ffff039224 */ /* 0x000fe400010e0604 */
[----:B------:R-:W-:Y:S02]  /*182f0*/  @!P1 IMAD.MOV.U32 R2, RZ, RZ, R9 ;  /* 0x000000ffff029224 */ /* 0x000fe400078e0009 */
[----:B------:R-:W-:-:S03]  /*18300*/  IMAD.MOV.U32 R13, RZ, RZ, R5 ;  /* 0x000000ffff0d7224 */ /* 0x000fc600078e0005 */
[----:B------:R-:W-:Y:S01]  /*18310*/  @!PT LDS RZ, [RZ] ;  /* 0x00000000fffff984 */ /* 0x000fe20000000800 */
[----:B------:R-:W-:Y:S01]  /*18320*/  @!PT LDS RZ, [RZ] ;  /* 0x00000000fffff984 */ /* 0x000fe20000000800 */
[----:B------:R-:W-:Y:S01]  /*18330*/  @!PT LDS RZ, [RZ] ;  /* 0x00000000fffff984 */ /* 0x000fe20000000800 */
[----:B------:R0:W-:Y:S01]  /*18340*/  @!P1 LDGSTS.E.BYPASS.LTC128B.128 [R18+0xba00], desc[UR50][R2.64], !P0 ;  /* 0x0ba0000002129fae */ /* 0x0001e2000c101d72 */
[----:B------:R-:W-:Y:S01]  /*18350*/  ISETP.GE.AND P1, PT, R0, R7, PT ;  /* 0x000000070000720c */ /* 0x000fe20003f26270 */
[----:B0-----:R-:W-:-:S12]  /*18360*/  IMAD.MOV.U32 R2, RZ, RZ, R14 ;  /* 0x000000ffff027224 */ /* 0x001fd800078e000e */
[----:B------:R-:W-:Y:S05]  /*18370*/  WARPSYNC.COLLECTIVE R15, `(.L_x_14560) ;  /* 0x000000000f087348 */ /* 0x000fea0003c00000 */
[----:B------:R0:W1:Y:S02]  /*18380*/  SHFL.IDX P6, R14, R13, R12, R11 ;  /* 0x0000000c0d0e7389 */ /* 0x00006400000c000b */
[----:B01----:R-:W-:Y:S01]  /*18390*/  ENDCOLLECTIVE ;  /* 0x000000000000791b */ /* 0x003fe20003800000 */
.L_x_14560:
[----:B------:R-:W-:Y:S02]  /*183a0*/  IMAD.MOV.U32 R13, RZ, RZ, R8 ;  /* 0x000000ffff0d7224 */ /* 0x000fe400078e0008 */
[----:B------:R-:W-:Y:S01]  /*183b0*/  IMAD.MOV.U32 R12, RZ, RZ, 0x1 ;  /* 0x00000001ff0c7424 */ /* 0x000fe200078e00ff */
[----:B------:R-:W-:-:S13]  /*183c0*/  @!P1 IADD3 R0, P3, R24, R14, RZ ;  /* 0x0000000e18009210 */ /* 0x000fda0007f7e0ff */
[----:B------:R-:W-:Y:S05]  /*183d0*/  WARPSYNC.COLLECTIVE R15, `(.L_x_14561) ;  /* 0x000000000f087348 */ /* 0x000fea0003c00000 */
[----:B------:R0:W1:Y:S02]  /*183e0*/  SHFL.IDX P6, R14, R13, R12, R11 ;  /* 0x0000000c0d0e7389 */ /* 0x00006400000c000b */
[----:B01----:R-:W-:Y:S01]  /*183f0*/  ENDCOLLECTIVE ;  /* 0x000000000000791b */ /* 0x003fe20003800000 */
.L_x_14561:
[----:B------:R-:W-:Y:S02]  /*18400*/  @!P1 IMAD.X R17, RZ, RZ, R2, P3 ;  /* 0x000000ffff119224 */ /* 0x000fe400018e0602 */
[----:B------:R-:W-:Y:S02]  /*18410*/  @!P1 IMAD.MOV.U32 R2, RZ, RZ, R0 ;  /* 0x000000ffff029224 */ /* 0x000fe400078e0000 */
        /* <DEDUP_REMOVED lines=10> */
.L_x_14562:
[----:B------:R-:W-:Y:S05]  /*184c0*/  BRA `(.L_x_14563) ;  /* 0xffffffc400947947 */ /* 0x000fea000383ffff */
.L_x_14485:
[----:B0-----:R0:W1:Y:S02]  /*184d0*/  SYNCS.PHASECHK.TRANS64.TRYWAIT P0, [R27+URZ+0x12420], R0 ;  /* 0x012420001b0075a7 */ /* 0x001064000800017f */
[----:B-1----:R-:W-:Y:S05]  /*184e0*/  @!P0 NANOSLEEP.SYNCS 0x989680 ;  /* 0x009896800000895d */ /* 0x002fea0003900000 */
[----:B------:R-:W1:Y:S02]  /*184f0*/  @!P0 SYNCS.PHASECHK.TRANS64 P0, [R27+URZ+0x12420], R0 ;  /* 0x012420001b0085a7 */ /* 0x000e64000800007f */
[----:B-1----:R-:W-:Y:S05]  /*18500*/  @!P0 BRA `(.L_x_14485) ;  /* 0xfffffffc00f08947 */ /* 0x002fea000383ffff */
[----:B------:R-:W-:Y:S05]  /*18510*/  BRA `(.L_x_14564) ;  /* 0xffffffc400c47947 */ /* 0x000fea000383ffff */
.L_x_14488:
[----:B0-----:R0:W1:Y:S02]  /*18520*/  SYNCS.PHASECHK.TRANS64.TRYWAIT P1, [R5+URZ+0x12480], R29 ;  /* 0x0124801d050075a7 */ /* 0x001064000802017f */
[----:B-1----:R-:W-:Y:S05]  /*18530*/  @!P1 NANOSLEEP.SYNCS 0x989680 ;  /* 0x009896800000995d */ /* 0x002fea0003900000 */
[----:B------:R-:W1:Y:S02]  /*18540*/  @!P1 SYNCS.PHASECHK.TRANS64 P1, [R5+URZ+0x12480], R29 ;  /* 0x0124801d050095a7 */ /* 0x000e64000802007f */
[----:B-1----:R-:W-:Y:S05]  /*18550*/  @!P1 BRA `(.L_x_14488) ;  /* 0xfffffffc00f09947 */ /* 0x002fea000383ffff */
[----:B------:R-:W-:Y:S05]  /*18560*/  BRA `(.L_x_14565) ;  /* 0xffffffc800e07947 */ /* 0x000fea000383ffff */
.L_x_14489:
        /* <DEDUP_REMOVED lines=8> */
.L_x_14567:
[----:B------:R-:W-:Y:S05]  /*185f0*/  BSYNC B0 ;  /* 0x0000000000007941 */ /* 0x000fea0003800000 */
.L_x_14566:
        /* <DEDUP_REMOVED lines=9> */
.L_x_14568:
        /* <DEDUP_REMOVED lines=12> */
.L_x_14569:
        /* <DEDUP_REMOVED lines=10> */
.L_x_14570:
        /* <DEDUP_REMOVED lines=12> */
.L_x_14571:
        /* <DEDUP_REMOVED lines=9> */
.L_x_14572:
        /* <DEDUP_REMOVED lines=12> */
.L_x_14573:
        /* <DEDUP_REMOVED lines=10> */
.L_x_14574:
[----:B------:R-:W-:Y:S02]  /*18aa0*/  IMAD.MOV.U32 R13, RZ, RZ, R18 ;  /* 0x000000ffff0d7224 */ /* 0x000fe400078e0012 */
[----:B------:R-:W-:Y:S02]  /*18ab0*/  IMAD.MOV.U32 R12, RZ, RZ, RZ ;  /* 0x000000ffff0c7224 */ /* 0x000fe400078e00ff */
[----:B------:R-:W-:Y:S02]  /*18ac0*/  IMAD.SHL.U32 R3, R3, 0x10, RZ ;  /* 0x0000001003037824 */ /* 0x000fe400078e00ff */
[----:B------:R-:W-:-:S07]  /*18ad0*/  IMAD.MOV.U32 R2, RZ, RZ, R14 ;  /* 0x000000ffff027224 */ /* 0x000fce00078e000e */
[----:B------:R-:W-:Y:S05]  /*18ae0*/  WARPSYNC.COLLECTIVE R15, `(.L_x_14575) ;  /* 0x000000000f087348 */ /* 0x000fea0003c00000 */
[----:B------:R0:W1:Y:S02]  /*18af0*/  SHFL.IDX P6, R14, R13, R12, R11 ;  /* 0x0000000c0d0e7389 */ /* 0x00006400000c000b */
[----:B01----:R-:W-:Y:S01]  /*18b00*/  ENDCOLLECTIVE ;  /* 0x000000000000791b */ /* 0x003fe20003800000 */
.L_x_14575:
        /* <DEDUP_REMOVED lines=12> */
.L_x_14576:
[----:B------:R-:W-:Y:S01]  /*18bd0*/  IMAD.MOV.U32 R2, RZ, RZ, R14 ;  /* 0x000000ffff027224 */ /* 0x000fe200078e000e */
[----:B------:R-:W-:Y:S06]  /*18be0*/  BRA `(.L_x_14577) ;  /* 0xffffffc8006c7947 */ /* 0x000fec000383ffff */
.L_x_14492:
[----:B---3--:R3:W4:Y:S02]  /*18bf0*/  SYNCS.PHASECHK.TRANS64.TRYWAIT P1, [R5+URZ+0x12440], R29 ;  /* 0x0124401d050075a7 */ /* 0x008724000802017f */
[----:B----4-:R-:W-:Y:S05]  /*18c00*/  @!P1 NANOSLEEP.SYNCS 0x989680 ;  /* 0x009896800000995d */ /* 0x010fea0003900000 */
[----:B------:R-:W4:Y:S02]  /*18c10*/  @!P1 SYNCS.PHASECHK.TRANS64 P1, [R5+URZ+0x12440], R29 ;  /* 0x0124401d050095a7 */ /* 0x000f24000802007f */
[----:B----4-:R-:W-:Y:S05]  /*18c20*/  @!P1 BRA `(.L_x_14492) ;  /* 0xfffffffc00f09947 */ /* 0x010fea000383ffff */
[----:B------:R-:W-:Y:S05]  /*18c30*/  BRA `(.L_x_14578) ;  /* 0xffffffc800b87947 */ /* 0x000fea000383ffff */
.L_x_14493:
        /* <DEDUP_REMOVED lines=8> */
.L_x_14580:
[----:B------:R-:W-:Y:S05]  /*18cc0*/  BSYNC B0 ;  /* 0x0000000000007941 */ /* 0x000fea0003800000 */
.L_x_14579:
[----:B------:R0:W5:Y:S01]  /*18cd0*/  LDL R16, [R1+0x14] ;  /* 0x0000140001107983 */ /* 0x0001620000100800 */
        /* <DEDUP_REMOVED lines=8> */
.L_x_14581:
[----:B------:R-:W-:Y:S02]  /*18d60*/  IMAD.MOV.U32 R13, RZ, RZ, R10 ;  /* 0x000000ffff0d7224 */ /* 0x000fe400078e000a */
[----:B------:R-:W-:Y:S01]  /*18d70*/  IMAD.MOV.U32 R12, RZ, RZ, 0x1 ;  /* 0x00000001ff0c7424 */ /* 0x000fe200078e00ff */
[----:B------:R-:W-:-:S13]  /*18d80*/  IADD3 R2, P1, R17, R14, RZ ;  /* 0x0000000e11027210 */ /* 0x000fda0007f3e0ff */
[----:B------:R-:W-:Y:S05]  /*18d90*/  WARPSYNC.COLLECTIVE R15, `(.L_x_14582) ;  /* 0x000000000f087348 */ /* 0x000fea0003c00000 */
[----:B------:R0:W1:Y:S02]  /*18da0*/  SHFL.IDX P6, R14, R13, R12, R11 ;  /* 0x0000000c0d0e7389 */ /* 0x00006400000c000b */
[----:B01----:R-:W-:Y:S01]  /*18db0*/  ENDCOLLECTIVE ;  /* 0x000000000000791b */ /* 0x003fe20003800000 */
.L_x_14582:
        /* <DEDUP_REMOVED lines=12> */
.L_x_14583:
[----:B------:R-:W-:Y:S02]  /*18e80*/  IMAD.MOV.U32 R13, RZ, RZ, R10 ;  /* 0x000000ffff0d7224 */ /* 0x000fe400078e000a */
[----:B------:R-:W-:Y:S02]  /*18e90*/  IMAD.MOV.U32 R12, RZ, RZ, 0x2 ;  /* 0x00000002ff0c7424 */ /* 0x000fe400078e00ff */
[----:B------:R-:W-:-:S07]  /*18ea0*/  IMAD.MOV.U32 R2, RZ, RZ, R14 ;  /* 0x000000ffff027224 */ /* 0x000fce00078e000e */
[----:B------:R-:W-:Y:S05]  /*18eb0*/  WARPSYNC.COLLECTIVE R15, `(.L_x_14584) ;  /* 0x000000000f087348 */ /* 0x000fea0003c00000 */
[----:B------:R0:W1:Y:S02]  /*18ec0*/  SHFL.IDX P6, R14, R13, R12, R11 ;  /* 0x0000000c0d0e7389 */ /* 0x00006400000c000b */
[----:B01----:R-:W-:Y:S01]  /*18ed0*/  ENDCOLLECTIVE ;  /* 0x000000000000791b */ /* 0x003fe20003800000 */
.L_x_14584:
        /* <DEDUP_REMOVED lines=11> */
.L_x_14585:
[----:B------:R-:W-:Y:S02]  /*18f90*/  IMAD.MOV.U32 R13, RZ, RZ, R10 ;  /* 0x000000ffff0d7224 */ /* 0x000fe400078e000a */
[----:B------:R-:W-:Y:S02]  /*18fa0*/  IMAD.MOV.U32 R12, RZ, RZ, 0x3 ;  /* 0x00000003ff0c7424 */ /* 0x000fe400078e00ff */
[----:B------:R-:W-:-:S07]  /*18fb0*/  IMAD.MOV.U32 R2, RZ, RZ, R14 ;  /* 0x000000ffff027224 */ /* 0x000fce00078e000e */
[----:B------:R-:W-:Y:S05]  /*18fc0*/  WARPSYNC.COLLECTIVE R15, `(.L_x_14586) ;  /* 0x000000000f087348 */ /* 0x000fea0003c00000 */
[----:B------:R0:W1:Y:S02]  /*18fd0*/  SHFL.IDX P6, R14, R13, R12, R11 ;  /* 0x0000000c0d0e7389 */ /* 0x00006400000c000b */
[----:B01----:R-:W-:Y:S01]  /*18fe0*/  ENDCOLLECTIVE ;  /* 0x000000000000791b */ /* 0x003fe20003800000 */
.L_x_14586:
        /* <DEDUP_REMOVED lines=11> */
.L_x_14587:
[----:B------:R-:W-:Y:S02]  /*190a0*/  IMAD.MOV.U32 R13, RZ, RZ, R8 ;  /* 0x000000ffff0d7224 */ /* 0x000fe400078e0008 */
[----:B------:R-:W-:Y:S02]  /*190b0*/  IMAD.MOV.U32 R12, RZ, RZ, RZ ;  /* 0x000000ffff0c7224 */ /* 0x000fe400078e00ff */
[----:B------:R-:W-:-:S07]  /*190c0*/  IMAD.MOV.U32 R9, RZ, RZ, R14 ;  /* 0x000000ffff097224 */ /* 0x000fce00078e000e */
[----:B------:R-:W-:Y:S05]  /*190d0*/  WARPSYNC.COLLECTIVE R15, `(.L_x_14588) ;  /* 0x000000000f087348 */ /* 0x000fea0003c00000 */
[----:B------:R0:W1:Y:S02]  /*190e0*/  SHFL.IDX P6, R14, R13, R12, R11 ;  /* 0x0000000c0d0e7389 */ /* 0x00006400000c000b */
[----:B01----:R-:W-:Y:S01]  /*190f0*/  ENDCOLLECTIVE ;  /* 0x000000000000791b */ /* 0x003fe20003800000 */
.L_x_14588:
        /* <DEDUP_REMOVED lines=11> */
.L_x_14589:
[----:B------:R-:W-:Y:S05]  /*191b0*/  BRA `(.L_x_14590) ;  /* 0xffffffc8005c7947 */ /* 0x000fea000383ffff */
.L_x_14496:
[----:B0-----:R0:W1:Y:S02]  /*191c0*/  SYNCS.PHASECHK.TRANS64.TRYWAIT P2, [R3+URZ+0x12470], R2 ;  /* 0x01247002030075a7 */ /* 0x001064000804017f */
[----:B-1----:R-:W-:Y:S05]  /*191d0*/  @!P2 NANOSLEEP.SYNCS 0x989680 ;  /* 0x009896800000a95d */ /* 0x002fea0003900000 */
[----:B------:R-:W1:Y:S02]  /*191e0*/  @!P2 SYNCS.PHASECHK.TRANS64 P2, [R3+URZ+0x12470], R2 ;  /* 0x012470020300a5a7 */ /* 0x000e64000804007f */
[----:B-1----:R-:W-:Y:S05]  /*191f0*/  @!P2 BRA `(.L_x_14496) ;  /* 0xfffffffc00f0a947 */ /* 0x002fea000383ffff */
[----:B------:R-:W-:Y:S05]  /*19200*/  BRA `(.L_x_14591) ;  /* 0xffffffc800b47947 */ /* 0x000fea000383ffff */
.L_x_14498:
[----:B0-----:R0:W1:Y:S02]  /*19210*/  SYNCS.PHASECHK.TRANS64.TRYWAIT P2, [R3+URZ+0x12460], R6 ;  /* 0x01246006030075a7 */ /* 0x001064000804017f */
[----:B-1----:R-:W-:Y:S05]  /*19220*/  @!P2 NANOSLEEP.SYNCS 0x989680 ;  /* 0x009896800000a95d */ /* 0x002fea0003900000 */
[----:B------:R-:W1:Y:S02]  /*19230*/  @!P2 SYNCS.PHASECHK.TRANS64 P2, [R3+URZ+0x12460], R6 ;  /* 0x012460060300a5a7 */ /* 0x000e64000804007f */
[----:B-1----:R-:W-:Y:S05]  /*19240*/  @!P2 BRA `(.L_x_14498) ;  /* 0xfffffffc00f0a947 */ /* 0x002fea000383ffff */
[----:B------:R-:W-:Y:S05]  /*19250*/  BRA `(.L_x_14592) ;  /* 0xffffffc800c47947 */ /* 0x000fea000383ffff */
.L_x_14505:
[----:B0-----:R0:W1:Y:S02]  /*19260*/  SYNCS.PHASECHK.TRANS64.TRYWAIT P0, [R2+URZ+0x12470], R3 ;  /* 0x01247003020075a7 */ /* 0x001064000800017f */
[----:B-1----:R-:W-:Y:S05]  /*19270*/  @!P0 NANOSLEEP.SYNCS 0x989680 ;  /* 0x009896800000895d */ /* 0x002fea0003900000 */
[----:B------:R-:W1:Y:S02]  /*19280*/  @!P0 SYNCS.PHASECHK.TRANS64 P0, [R2+URZ+0x12470], R3 ;  /* 0x01247003020085a7 */ /* 0x000e64000800007f */
[----:B-1----:R-:W-:Y:S05]  /*19290*/  @!P0 BRA `(.L_x_14505) ;  /* 0xfffffffc00f08947 */ /* 0x002fea000383ffff */
[----:B------:R-:W-:Y:S05]  /*192a0*/  BRA `(.L_x_14593) ;  /* 0xffffffd000147947 */ /* 0x000fea000383ffff */
.L_x_14507:
[----:B0-----:R0:W1:Y:S02]  /*192b0*/  SYNCS.PHASECHK.TRANS64.TRYWAIT P0, [R2+URZ+0x12460], R5 ;  /* 0x01246005020075a7 */ /* 0x001064000800017f */
[----:B-1----:R-:W-:Y:S05]  /*192c0*/  @!P0 NANOSLEEP.SYNCS 0x989680 ;  /* 0x009896800000895d */ /* 0x002fea0003900000 */
[----:B------:R-:W1:Y:S02]  /*192d0*/  @!P0 SYNCS.PHASECHK.TRANS64 P0, [R2+URZ+0x12460], R5 ;  /* 0x01246005020085a7 */ /* 0x000e64000800007f */
[----:B-1----:R-:W-:Y:S05]  /*192e0*/  @!P0 BRA `(.L_x_14507) ;  /* 0xfffffffc00f08947 */ /* 0x002fea000383ffff */
[----:B------:R-:W-:Y:S05]  /*192f0*/  BRA `(.L_x_14594) ;  /* 0xffffffd000307947 */ /* 0x000fea000383ffff */
.L_x_14510:
[----:B0-----:R0:W1:Y:S02]  /*19300*/  SYNCS.PHASECHK.TRANS64.TRYWAIT P0, [R6+URZ+0x12420], R3 ;  /* 0x01242003060075a7 */ /* 0x001064000800017f */
[----:B-1----:R-:W-:Y:S05]  /*19310*/  @!P0 NANOSLEEP.SYNCS 0x989680 ;  /* 0x009896800000895d */ /* 0x002fea0003900000 */
[----:B------:R-:W1:Y:S02]  /*19320*/  @!P0 SYNCS.PHASECHK.TRANS64 P0, [R6+URZ+0x12420], R3 ;  /* 0x01242003060085a7 */ /* 0x000e64000800007f */
[----:B-1----:R-:W-:Y:S05]  /*19330*/  @!P0 BRA `(.L_x_14510) ;  /* 0xfffffffc00f08947 */ /* 0x002fea000383ffff */
[----:B------:R-:W-:Y:S05]  /*19340*/  BRA `(.L_x_14595) ;  /* 0xffffffd400607947 */ /* 0x000fea000383ffff */
.L_x_14512:
[----:B0-----:R0:W1:Y:S02]  /*19350*/  SYNCS.PHASECHK.TRANS64.TRYWAIT P1, [R5+URZ+0x12440], R4 ;  /* 0x01244004050075a7 */ /* 0x001064000802017f */
[----:B-1----:R-:W-:Y:S05]  /*19360*/  @!P1 NANOSLEEP.SYNCS 0x989680 ;  /* 0x009896800000995d */ /* 0x002fea0003900000 */
[----:B------:R-:W1:Y:S02]  /*19370*/  @!P1 SYNCS.PHASECHK.TRANS64 P1, [R5+URZ+0x12440], R4 ;  /* 0x01244004050095a7 */ /* 0x000e64000802007f */
[----:B-1----:R-:W-:Y:S05]  /*19380*/  @!P1 BRA `(.L_x_14512) ;  /* 0xfffffffc00f09947 */ /* 0x002fea000383ffff */
[----:B------:R-:W-:Y:S05]  /*19390*/  BRA `(.L_x_14596) ;  /* 0xffffffd4009c7947 */ /* 0x000fea000383ffff */
.L_x_14514:
[----:B-1----:R1:W2:Y:S02]  /*193a0*/  SYNCS.PHASECHK.TRANS64.TRYWAIT P1, [R3+URZ+0x12440], R0 ;  /* 0x01244000030075a7 */ /* 0x0022a4000802017f */
[----:B--2---:R-:W-:Y:S05]  /*193b0*/  @!P1 NANOSLEEP.SYNCS 0x989680 ;  /* 0x009896800000995d */ /* 0x004fea0003900000 */
[----:B------:R-:W2:Y:S02]  /*193c0*/  @!P1 SYNCS.PHASECHK.TRANS64 P1, [R3+URZ+0x12440], R0 ;  /* 0x01244000030095a7 */ /* 0x000ea4000802007f */
[----:B--2---:R-:W-:Y:S05]  /*193d0*/  @!P1 BRA `(.L_x_14514) ;  /* 0xfffffffc00f09947 */ /* 0x004fea000383ffff */
[----:B------:R-:W-:Y:S05]  /*193e0*/  BRA `(.L_x_14597) ;  /* 0xffffffd400a87947 */ /* 0x000fea000383ffff */
.L_x_14516:
[----:B--2---:R2:W3:Y:S02]  /*193f0*/  SYNCS.PHASECHK.TRANS64.TRYWAIT P1, [R5+URZ+0x12460], R4 ;  /* 0x01246004050075a7 */ /* 0x0044e4000802017f */
[----:B---3--:R-:W-:Y:S05]  /*19400*/  @!P1 NANOSLEEP.SYNCS 0x989680 ;  /* 0x009896800000995d */ /* 0x008fea0003900000 */
[----:B------:R-:W3:Y:S02]  /*19410*/  @!P1 SYNCS.PHASECHK.TRANS64 P1, [R5+URZ+0x12460], R4 ;  /* 0x01246004050095a7 */ /* 0x000ee4000802007f */
[----:B---3--:R-:W-:Y:S05]  /*19420*/  @!P1 BRA `(.L_x_14516) ;  /* 0xfffffffc00f09947 */ /* 0x008fea000383ffff */
[----:B------:R-:W-:Y:S05]  /*19430*/  BRA `(.L_x_14598) ;  /* 0xffffffd400a47947 */ /* 0x000fea000383ffff */
.L_x_14518:
[----:B---3--:R3:W4:Y:S02]  /*19440*/  SYNCS.PHASECHK.TRANS64.TRYWAIT P1, [R3+URZ+0x12460], R0 ;  /* 0x01246000030075a7 */ /* 0x008724000802017f */
[----:B----4-:R-:W-:Y:S05]  /*19450*/  @!P1 NANOSLEEP.SYNCS 0x989680 ;  /* 0x009896800000995d */ /* 0x010fea0003900000 */
[----:B------:R-:W4:Y:S02]  /*19460*/  @!P1 SYNCS.PHASECHK.TRANS64 P1, [R3+URZ+0x12460], R0 ;  /* 0x01246000030095a7 */ /* 0x000f24000802007f */
[----:B----4-:R-:W-:Y:S05]  /*19470*/  @!P1 BRA `(.L_x_14518) ;  /* 0xfffffffc00f09947 */ /* 0x010fea000383ffff */
[----:B------:R-:W-:Y:S05]  /*19480*/  BRA `(.L_x_14599) ;  /* 0xffffffd400a07947 */ /* 0x000fea000383ffff */
.L_x_14520:
[----:B----4-:R4:W0:Y:S02]  /*19490*/  SYNCS.PHASECHK.TRANS64.TRYWAIT P1, [R5+URZ+0x12480], R4 ;  /* 0x01248004050075a7 */ /* 0x010824000802017f */
[----:B0-----:R-:W-:Y:S05]  /*194a0*/  @!P1 NANOSLEEP.SYNCS 0x989680 ;  /* 0x009896800000995d */ /* 0x001fea0003900000 */
[----:B------:R-:W0:Y:S02]  /*194b0*/  @!P1 SYNCS.PHASECHK.TRANS64 P1, [R5+URZ+0x12480], R4 ;  /* 0x01248004050095a7 */ /* 0x000e24000802007f */
[----:B0-----:R-:W-:Y:S05]  /*194c0*/  @!P1 BRA `(.L_x_14520) ;  /* 0xfffffffc00f09947 */ /* 0x001fea000383ffff */
[----:B------:R-:W-:Y:S05]  /*194d0*/  BRA `(.L_x_14600) ;  /* 0xffffffd4009c7947 */ /* 0x000fea000383ffff */
.L_x_14601:
        /* <DEDUP_REMOVED lines=10> */
.L_x_16305:


//--------------------- .text._ZN7cutlass13device_kernelIN5flash11enable_sm90INS1_16FlashAttnFwdSm90INS1_25CollectiveMainloopFwdSm90ILi2EN4cute5tupleIJNS5_1CILi1EEES8_S8_EEENS6_IJNS7_ILi192EEENS7_ILi160EEENS7_ILi64EEEEEELi64ENS_12float_e4m3_tEfNS_4arch4Sm90ELb0ELb1ELb0ELb1ELb1ELb0ELb0ELb1ELb1ELb1ELb1ELb0EEENS1_21CollectiveEpilogueFwdINS6_IJSA_SC_SB_EEES9_NS_10bfloat16_tESG_Li384ELb1ELb1ELb1ELb1EEENS1_36VarlenDynamicPersistentTileSchedulerILi192ELi160ELi384ELi128ELb1ELb1ELb1ELb1ELb0ELb1EEEEEEEEEvNT_6ParamsE --------------------------
	.section	.text._ZN7cutlass13device_kernelIN5flash11enable_sm90INS1_16FlashAttnFwdSm90INS1_25CollectiveMainloopFwdSm90ILi2EN4cute5tupleIJNS5_1CILi1EEES8_S8_EEENS6_IJNS7_ILi192EEENS7_ILi160EEENS7_ILi64EEEEEELi64ENS_12float_e4m3_tEfNS_4arch4Sm90ELb0ELb1ELb0ELb1ELb1ELb0ELb0ELb1ELb1ELb1ELb1ELb0EEENS1_21CollectiveEpilogueFwdINS6_IJSA_SC_SB_EEES9_NS_10bfloat16_tESG_Li384ELb1ELb1ELb1ELb1EEENS1_36VarlenDynamicPersistentTileSchedulerILi192ELi160ELi384ELi128ELb1ELb1ELb1ELb1ELb0ELb1EEEEEEEEEvNT_6ParamsE,"ax",@progbits
	.align	128
.text._ZN7cutlass13device_kernelIN5flash11enable_sm90INS1_16FlashAttnFwdSm90INS1_25CollectiveMainloopFwdSm90ILi2EN4cute5tupleIJNS5_1CILi1EEES8_S8_EEENS6_IJNS7_ILi192EEENS7_ILi160EEENS7_ILi64EEEEEELi64ENS_12float_e4m3_tEfNS_4arch4Sm90ELb0ELb1ELb0ELb1ELb1ELb0ELb0ELb1ELb1ELb1ELb1ELb0EEENS1_21CollectiveEpilogueFwdINS6_IJSA_SC_SB_EEES9_NS_10bfloat16_tESG_Li384ELb1ELb1ELb1ELb1EEENS1_36VarlenDynamicPersistentTileSchedulerILi192ELi160ELi384ELi128ELb1ELb1ELb1ELb1ELb0ELb1EEEEEEEEEvNT_6ParamsE:
        .type           _ZN7cutlass13device_kernelIN5flash11enable_sm90INS1_16FlashAttnFwdSm90INS1_25CollectiveMainloopFwdSm90ILi2EN4cute5tupleIJNS5_1CILi1EEES8_S8_EEENS6_IJNS7_ILi192EEENS7_ILi160EEENS7_ILi64EEEEEELi64ENS_12float_e4m3_tEfNS_4arch4Sm90ELb0ELb1ELb0ELb1ELb1ELb0ELb0ELb1ELb1ELb1ELb1ELb0EEENS1_21CollectiveEpilogueFwdINS6_IJSA_SC_SB_EEES9_NS_10bfloat16_tESG_Li384ELb1ELb1ELb1ELb1EEENS1_36VarlenDynamicPersistentTileSchedulerILi192ELi160ELi384ELi128ELb1ELb1ELb1ELb1ELb0ELb1EEEEEEEEEvNT_6ParamsE,@function
        .size           _ZN7cutlass13device_kernelIN5flash11enable_sm90INS1_16FlashAttnFwdSm90INS1_25CollectiveMainloopFwdSm90ILi2EN4cute5tupleIJNS5_1CILi1EEES8_S8_EEENS6_IJNS7_ILi192EEENS7_ILi160EEENS7_ILi64EEEEEELi64ENS_12float_e4m3_tEfNS_4arch4Sm90ELb0ELb1ELb0ELb1ELb1ELb0ELb0ELb1ELb1ELb1ELb1ELb0EEENS1_21CollectiveEpilogueFwdINS6_IJSA_SC_SB_EEES9_NS_10bfloat16_tESG_Li384ELb1ELb1ELb1ELb1EEENS1_36VarlenDynamicPersistentTileSchedulerILi192ELi160ELi384ELi128ELb1ELb1ELb1ELb1ELb0ELb1EEEEEEEEEvNT_6ParamsE,(.L_x_16306 - _ZN7cutlass13device_kernelIN5flash11enable_sm90INS1_16FlashAttnFwdSm90INS1_25CollectiveMainloopFwdSm90ILi2EN4cute5tupleIJNS5_1CILi1EEES8_S8_EEENS6_IJNS7_ILi192EEENS7_ILi160EEENS7_ILi64EEEEEELi64ENS_12float_e4m3_tEfNS_4arch4Sm90ELb0ELb1ELb0ELb1ELb1ELb0ELb0ELb1ELb1ELb1ELb1ELb0EEENS1_21CollectiveEpilogueFwdINS6_IJSA_SC_SB_EEES9_NS_10bfloat16_tESG_Li384ELb1ELb1ELb1ELb1EEENS1_36VarlenDynamicPersistentTileSchedulerILi192ELi160ELi384ELi128ELb1ELb1ELb1ELb1ELb0ELb1EEEEEEEEEvNT_6ParamsE)
        .other          _ZN7cutlass13device_kernelIN5flash11enable_sm90INS1_16FlashAttnFwdSm90INS1_25CollectiveMainloopFwdSm90ILi2EN4cute5tupleIJNS5_1CILi1EEES8_S8_EEENS6_IJNS7_ILi192EEENS7_ILi160EEENS7_ILi64EEEEEELi64ENS_12float_e4m3_tEfNS_4arch4Sm90ELb0ELb1ELb0ELb1ELb1ELb0ELb0ELb1ELb1ELb1ELb1ELb0EEENS1_21CollectiveEpilogueFwdINS6_IJSA_SC_SB_EEES9_NS_10bfloat16_tESG_Li384ELb1ELb1ELb1ELb1EEENS1_36VarlenDynamicPersistentTileSchedulerILi192ELi160ELi384ELi128ELb1ELb1ELb1ELb1ELb0ELb1EEEEEEEEEvNT_6ParamsE,@"STO_CUDA_ENTRY STV_DEFAULT"
_ZN7cutlass13device_kernelIN5flash11enable_sm90INS1_16FlashAttnFwdSm90INS1_25CollectiveMainloopFwdSm90ILi2EN4cute5tupleIJNS5_1CILi1EEES8_S8_EEENS6_IJNS7_ILi192EEENS7_ILi160EEENS7_ILi64EEEEEELi64ENS_12float_e4m3_tEfNS_4arch4Sm90ELb0ELb1ELb0ELb1ELb1ELb0ELb0ELb1ELb1ELb1ELb1ELb0EEENS1_21CollectiveEpilogueFwdINS6_IJSA_SC_SB_EEES9_NS_10bfloat16_tESG_Li384ELb1ELb1ELb1ELb1EEENS1_36VarlenDynamicPersistentTileSchedulerILi192ELi160ELi384ELi128ELb1ELb1ELb1ELb1ELb0ELb1EEEEEEEEEvNT_6ParamsE:
        /* <DEDUP_REMOVED lines=45> */
.L_x_14602:
        /* <DEDUP_REMOVED lines=22> */
.L_x_14603:
        /* <DEDUP_REMOVED lines=18> */
.L_x_14604:
        /* <DEDUP_REMOVED lines=22> */
.L_x_14605:
        /* <DEDUP_REMOVED lines=24> */
.L_x_14606:
        /* <DEDUP_REMOVED lines=8> */
.L_x_14608:
        /* <DEDUP_REMOVED lines=25> */
[CC--:B------:R-:W-:Y:S02]  /*0a40*/  LEA.HI R2, R0.reuse, R11.reuse, RZ, 0x5 ;  /* 0x0000000b00027211 */ /* 0x0c0fe400078f28ff */
[CC--:B------:R-:W-:Y:S02]  /*0a50*/  LEA.HI R3, R0.reuse, R11.reuse, RZ, 0x2 ;  /* 0x0000000b00037211 */ /* 0x0c0fe400078f10ff */
[----:B------:R-:W-:Y:S01]  /*0a60*/  LEA.HI R0, R0, R11, RZ, 0x4 ;  /* 0x0000000b00007211 */ /* 0x000fe200078f20ff */
[----:B------:R-:W-:Y:S01]  /*0a70*/  IMAD.SHL.U32 R4, R2, 0x20, RZ ;  /* 0x0000002002047824 */ /* 0x000fe200078e00ff */
[----:B------:R-:W-:Y:S02]  /*0a80*/  LOP3.LUT R23, R156, 0xffffff80, RZ, 0xc0, !PT ;  /* 0xffffff809c177812 */ /* 0x000fe400078ec0ff */
[----:B------:R-:W-:-:S02]  /*0a90*/  LOP3.LUT R7, R3, 0xfffffffc, RZ, 0xc0, !PT ;  /* 0xfffffffc03077812 */ /* 0x000fc400078ec0ff */
[----:B------:R-:W-:Y:S01]  /*0aa0*/  SHF.R.S32.HI R3, RZ, 0x4, R0 ;  /* 0x00000004ff037819 */ /* 0x000fe20000011400 */
[C---:B------:R-:W-:Y:S01]  /*0ab0*/  IMAD.IADD R23, R11.reuse, 0x1, -R23 ;  /* 0x000000010b177824 */ /* 0x040fe200078e0a17 */
[C---:B------:R-:W-:Y:S02]  /*0ac0*/  LOP3.LUT R2, R0.reuse, 0x3fffff0, RZ, 0xc0, !PT ;  /* 0x03fffff000027812 */ /* 0x040fe400078ec0ff */
[----:B------:R-:W-:Y:S02]  /*0ad0*/  LEA.HI R0, R0, R3, RZ, 0x1 ;  /* 0x0000000300007211 */ /* 0x000fe400078f08ff */
[----:B------:R-:W-:Y:S01]  /*0ae0*/  LOP3.LUT R5, R4, 0xfffffc00, RZ, 0xc0, !PT ;  /* 0xfffffc0004057812 */ /* 0x000fe200078ec0ff */
[----:B------:R-:W-:Y:S01]  /*0af0*/  IMAD.IADD R2, R11, 0x1, -R2 ;  /* 0x000000010b027824 */ /* 0x000fe200078e0a02 */
[----:B------:R-:W-:Y:S02]  /*0b00*/  LOP3.LUT R0, R0, 0x1ffffffe, RZ, 0xc0, !PT ;  /* 0x1ffffffe00007812 */ /* 0x000fe400078ec0ff */
[----:B------:R-:W-:Y:S01]  /*0b10*/  SHF.R.S32.HI R6, RZ, 0x1f, R23 ;  /* 0x0000001fff067819 */ /* 0x000fe20000011417 */
[----:B------:R-:W-:Y:S01]  /*0b20*/  IMAD R5, R2, 0x40, R5 ;  /* 0x0000004002057824 */ /* 0x000fe200078e0205 */
[----:B------:R-:W-:Y:S01]  /*0b30*/  SHF.R.S32.HI R156, RZ, 0x7, R156 ;  /* 0x00000007ff9c7819 */ /* 0x000fe2000001149c */
[----:B------:R-:W-:Y:S01]  /*0b40*/  IMAD.IADD R0, R3, 0x1, -R0 ;  /* 0x0000000103007824 */ /* 0x000fe200078e0a00 */
[CC--:B------:R-:W-:Y:S01]  /*0b50*/  LEA.HI R8, R6.reuse, R23.reuse, RZ, 0x2 ;  /* 0x0000001706087211 */ /* 0x0c0fe200078f10ff */
[----:B------:R-:W-:Y:S01]  /*0b60*/  IMAD.IADD R2, R11, 0x1, -R7 ;  /* 0x000000010b027824 */ /* 0x000fe200078e0a07 */
[----:B------:R-:W-:Y:S01]  /*0b70*/  LEA.HI R6, R6, R23, RZ, 0x5 ;  /* 0x0000001706067211 */ /* 0x000fe200078f28ff */
[----:B------:R-:W-:Y:S01]  /*0b80*/  IMAD R0, R0, 0x8, R5 ;  /* 0x0000000800007824 */ /* 0x000fe200078e0205 */
[--C-:B------:R-:W-:Y:S01]  /*0b90*/  SHF.R.S32.HI R9, RZ, 0x2, R8.reuse ;  /* 0x00000002ff097819 */ /* 0x100fe20000011408 */
[----:B------:R-:W-:Y:S01]  /*0ba0*/  IMAD.HI R4, R156, 0x55555556, RZ ;  /* 0x555555569c047827 */ /* 0x000fe200078e02ff */
[----:B------:R-:W-:-:S02]  /*0bb0*/  SHF.R.S32.HI R10, RZ, 0x1f, R8 ;  /* 0x0000001fff0a7819 */ /* 0x000fc40000011408 */
[----:B------:R0:W-:Y:S01]  /*0bc0*/  STL [R1], R0 ;  /* 0x0000000001007387 */ /* 0x0001e20000100800 */
[----:B------:R-:W-:Y:S02]  /*0bd0*/  SHF.R.S32.HI R6, RZ, 0x5, R6 ;  /* 0x00000005ff067819 */ /* 0x000fe40000011406 */
[----:B------:R-:W-:Y:S02]  /*0be0*/  LEA.HI R10, R10, R9, RZ, 0x3 ;  /* 0x000000090a0a7211 */ /* 0x000fe400078f18ff */
[----:B------:R-:W-:Y:S02]  /*0bf0*/  LEA.HI R7, R4, R4, RZ, 0x1 ;  /* 0x0000000404077211 */ /* 0x000fe400078f08ff */
[----:B------:R-:W-:Y:S02]  /*0c00*/  LOP3.LUT R10, R10, 0xfffffff8, RZ, 0xc0, !PT ;  /* 0xfffffff80a0a7812 */ /* 0x000fe400078ec0ff */
[----:B------:R-:W-:Y:S01]  /*0c10*/  LEA.HI R4, R2, R2, RZ, 0x1 ;  /* 0x0000000202047211 */ /* 0x000fe200078f08ff */
[----:B------:R-:W-:Y:S01]  /*0c20*/  IMAD R7, R7, -0x3, R156 ;  /* 0xfffffffd07077824 */ /* 0x000fe200078e029c */
[----:B------:R-:W-:Y:S01]  /*0c30*/  LOP3.LUT R8, R8, 0x7ffffffc, RZ, 0xc0, !PT ;  /* 0x7ffffffc08087812 */ /* 0x000fe200078ec0ff */
[----:B------:R-:W-:Y:S01]  /*0c40*/  IMAD.IADD R9, R9, 0x1, -R10 ;  /* 0x0000000109097824 */ /* 0x000fe200078e0a0a */
[----:B------:R-:W-:-:S03]  /*0c50*/  LOP3.LUT R3, R4, 0x1ffffffe, RZ, 0xc0, !PT ;  /* 0x1ffffffe04037812 */ /* 0x000fc600078ec0ff */
[----:B------:R-:W-:Y:S02]  /*0c60*/  IMAD R6, R6, 0x10, R9 ;  /* 0x0000001006067824 */ /* 0x000fe400078e0209 */
[----:B------:R-:W-:Y:S02]  /*0c70*/  IMAD.IADD R22, R2, 0x1, -R3 ;  /* 0x0000000102167824 */ /* 0x000fe400078e0a03 */
[----:B------:R-:W-:Y:S02]  /*0c80*/  IMAD.IADD R8, R23, 0x1, -R8 ;  /* 0x0000000117087824 */ /* 0x000fe400078e0a08 */
[----:B------:R-:W-:Y:S02]  /*0c90*/  IMAD R157, R7, 0x40, R6 ;  /* 0x00000040079d7824 */ /* 0x000fe400078e0206 */
[----:B------:R-:W-:Y:S02]  /*0ca0*/  IMAD.SHL.U32 R19, R8, 0x2, RZ ;  /* 0x0000000208137824 */ /* 0x000fe400078e00ff */
[----:B0-----:R-:W-:-:S07]  /*0cb0*/  IMAD R22, R22, 0x8, R157 ;  /* 0x0000000816167824 */ /* 0x001fce00078e029d */
.L_x_14708:
        /* <DEDUP_REMOVED lines=15> */
[----:B-----5:R3:W5:Y:S01]  /*0db0*/  @P1 LDG.E R18, desc[UR54][R6.64] ;  /* 0x0000003606121981 */ /* 0x020762000c1e1900 */
        /* <DEDUP_REMOVED lines=20> */
.L_x_14609:
        /* <DEDUP_REMOVED lines=9> */
.L_x_14610:
        /* <DEDUP_REMOVED lines=10> */
.L_x_14611:
        /* <DEDUP_REMOVED lines=40> */
[----:B------:R-:W-:Y:S02]  /*12b0*/  UIMAD UR39, UR6, 0xc0, URZ ;  /* 0x000000c0062778a4 */ /* 0x000fe4000f8e023f */
        /* <DEDUP_REMOVED lines=31> */
.L_x_14613:
[----:B------:R-:W-:-:S11]  /*14b0*/  UISETP.NE.AND UP0, UPT, UR7, 0x1, UPT ;  /* 0x000000010700788c */ /* 0x000fd6000bf05270 */
[----:B------:R-:W-:Y:S02]  /*14c0*/  @UP0 ULDC.64 UR10, c[0x0][0x9e8] ;  /* 0x00027a00000a0ab9 */ /* 0x000fe40000000a00 */
[----:B------:R-:W-:-:S04]  /*14d0*/  UIMAD.WIDE.U32 UR8, UR4, UR10, URZ ;  /* 0x0000000a040872a5 */ /* 0x000fc8000f8e003f */
[----:B------:R-:W-:-:S12]  /*14e0*/  @UP0 USHF.R.U32.HI UR4, URZ, UR11, UR9 ;  /* 0x0000000b3f040299 */ /* 0x000fd80008011609 */
.L_x_14614:
[----:B------:R-:W-:-:S06]  /*14f0*/  UIMAD UR4, UR4, UR7, UR7 ;  /* 0x00000007040472a4 */ /* 0x000fcc000f8e0207 */
[----:B------:R-:W-:-:S07]  /*1500*/  VIMNMX R0, R0, UR4, PT ;  /* 0x0000000400007c48 */ /* 0x000fce000bfe0100 */
.L_x_14612:
        /* <DEDUP_REMOVED lines=33> */
.L_x_14616:
[----:B------:R-:W-:-:S11]  /*1720*/  UISETP.NE.AND UP0, UPT, UR7, 0x1, UPT ;  /* 0x000000010700788c */ /* 0x000fd6000bf05270 */
[----:B------:R-:W-:Y:S02]  /*1730*/  @UP0 ULDC.64 UR10, c[0x0][0x9e8] ;  /* 0x00027a00000a0ab9 */ /* 0x000fe40000000a00 */
[----:B------:R-:W-:-:S04]  /*1740*/  UIMAD.WIDE.U32 UR8, UR4, UR10, URZ ;  /* 0x0000000a040872a5 */ /* 0x000fc8000f8e003f */
[----:B------:R-:W-:-:S12]  /*1750*/  @UP0 USHF.R.U32.HI UR4, URZ, UR11, UR9 ;  /* 0x0000000b3f040299 */ /* 0x000fd80008011609 */
.L_x_14617:
[----:B------:R-:W-:-:S04]  /*1760*/  UIMAD UR4, UR4, UR7, URZ ;  /* 0x00000007040472a4 */ /* 0x000fc8000f8e023f */
[----:B------:R-:W-:-:S04]  /*1770*/  UISETP.LT.AND UP0, UPT, UR6, UR4, UPT ;  /* 0x000000040600728c */ /* 0x000fc8000bf01270 */
[----:B------:R-:W-:-:S12]  /*1780*/  USEL UR6, UR6, UR4, !UP0 ;  /* 0x0000000406067287 */ /* 0x000fd8000c000000 */
.L_x_14615:
        /* <DEDUP_REMOVED lines=52> */
.L_x_14618:
[----:B------:R-:W-:Y:S02]  /*1ad0*/  UIMAD UR43, UR41, UR4, UR43 ;  /* 0x00000004292b72a4 */ /* 0x000fe4000f8e022b */
[----:B------:R-:W-:Y:S01]  /*1ae0*/  IMAD.U32 R3, RZ, RZ, UR4 ;  /* 0x00000004ff037e24 */ /* 0x000fe2000f8e00ff */
[----:B------:R-:W-:Y:S02]  /*1af0*/  PLOP3.LUT P0, PT, PT, PT, PT, 0x80, 0x0 ;  /* 0x000000000000781c */ /* 0x000fe40003f0f070 */
[----:B------:R-:W-:Y:S02]  /*1b00*/  CS2R R28, SRZ ;  /* 0x00000000001c7805 */ /* 0x000fe4000001ff00 */
[----:B------:R-:W-:Y:S01]  /*1b10*/  CS2R R20, SRZ ;  /* 0x0000000000147805 */ /* 0x000fe2000001ff00 */
[----:B------:R-:W-:Y:S01]  /*1b20*/  IMAD.MOV.U32 R8, RZ, RZ, RZ ;  /* 0x000000ffff087224 */ /* 0x000fe200078e00ff */
[----:B------:R-:W-:Y:S02]  /*1b30*/  VIADDMNMX R104, R3, UR43, R104, PT ;  /* 0x0000002b03687c46 */ /* 0x000fe4000b800168 */
[----:B------:R-:W-:-:S02]  /*1b40*/  CS2R R30, SRZ ;  /* 0x00000000001e7805 */ /* 0x000fc4000001ff00 */
[----:B------:R-:W-:Y:S01]  /*1b50*/  CS2R R26, SRZ ;  /* 0x00000000001a7805 */ /* 0x000fe2000001ff00 */
[----:B------:R-:W-:Y:S01]  /*1b60*/  IMAD.MOV.U32 R25, RZ, RZ, RZ ;  /* 0x000000ffff197224 */ /* 0x000fe200078e00ff */
        /* <DEDUP_REMOVED lines=14> */
[----:B------:R-:W0:Y:S01]  /*1c50*/  SHFL.IDX PT, R0, R156, RZ, 0x1f ;  /* 0x00001fff9c007589 */ /* 0x000e2200000e0000 */
[----:B------:R-:W1:Y:S01]  /*1c60*/  S2UR UR44, SR_CgaCtaId ;  /* 0x00000000002c79c3 */ /* 0x000e620000008800 */
[----:B------:R-:W-:Y:S01]  /*1c70*/  UMOV UR45, 0x400 ;  /* 0x00000400002d7882 */ /* 0x000fe20000000000 */
[----:B0-----:R-:W-:Y:S01]  /*1c80*/  R2UR UR6, R0 ;  /* 0x00000000000672ca */ /* 0x001fe200000e0000 */
[----:B-1----:R-:W-:-:S12]  /*1c90*/  ULEA UR45, UR44, UR45, 0x18 ;  /* 0x0000002d2c2d7291 */ /* 0x002fd8000f8ec03f */
        /* <DEDUP_REMOVED lines=26> */
.L_x_14620:
        /* <DEDUP_REMOVED lines=9> */
.L_x_14817:
[----:B------:R-:W-:Y:S05]  /*1ed0*/  @!P0 BRA `(.L_x_14622) ;  /* 0x0000000000048947 */ /* 0x000fea0003800000 */
[----:B------:R-:W-:Y:S01]  /*1ee0*/  BPT.TRAP 0x1 ;  /* 0x000000040000795c */ /* 0x000fe20000300000 */
.L_x_14622:
[----:B0-----:R-:W-:Y:S02]  /*1ef0*/  IMAD.U32 R3, RZ, RZ, UR46 ;  /* 0x0000002eff037e24 */ /* 0x001fe4000f8e00ff */
[----:B------:R-:W-:-:S03]  /*1f00*/  IMAD.U32 R0, RZ, RZ, UR47 ;  /* 0x0000002fff007e24 */ /* 0x000fc6000f8e00ff */
[----:B------:R-:W-:Y:S02]  /*1f10*/  LEA R3, R3, UR45, 0x3 ;  /* 0x0000002d03037c11 */ /* 0x000fe4000f8e18ff */
[----:B------:R-:W-:-:S04]  /*1f20*/  SHF.L.U32 R0, R0, 0x1f, RZ ;  /* 0x0000001f00007819 */ /* 0x000fc800000006ff */
[----:B------:R0:W1:Y:S01]  /*1f30*/  SYNCS.PHASECHK.TRANS64.TRYWAIT P1, [R3+URZ+0x13230], R0 ;  /* 0x01323000030075a7 */ /* 0x000062000802017f */
[----:B------:R-:W-:Y:S05]  /*1f40*/  @!P0 BRA `(.L_x_14623) ;  /* 0x0000000000048947 */ /* 0x000fea0003800000 */
[----:B------:R-:W-:Y:S01]  /*1f50*/  BPT.TRAP 0x1 ;  /* 0x000000040000795c */ /* 0x000fe20000300000 */
.L_x_14623:
[----:B-1----:R-:W-:Y:S05]  /*1f60*/  @P1 BRA `(.L_x_14624) ;  /* 0x0000000000081947 */ /* 0x002fea0003800000 */
[----:B------:R-:W1:Y:S02]  /*1f70*/  SYNCS.PHASECHK.TRANS64.TRYWAIT P1, [R3+URZ+0x13230], R0 ;  /* 0x01323000030075a7 */ /* 0x000e64000802017f */
[----:B-1----:R-:W-:Y:S05]  /*1f80*/  @!P1 BRA `(.L_x_14625) ;  /* 0x0000018c00b09947 */ /* 0x002fea0003800000 */
.L_x_14624:
        /* <DEDUP_REMOVED lines=11> */
[----:B------:R-:W-:-:S03]  /*2040*/  UMOV UR7, 0x80000020 ;  /* 0x8000002000077882 */ /* 0x000fc60000000000 */
        /* <DEDUP_REMOVED lines=10> */
[----:B------:R-:W-:Y:S01]  /*20f0*/  UIADD3 UR13, UR12, 0x182, URZ ;  /* 0x000001820c0d7890 */ /* 0x000fe2000fffe03f */
[----:B------:R-:W-:-:S02]  /*2100*/  WARPGROUP.DEPBAR.LE gsb0, 0x0 ;  /* 0x00008000000079c5 */ /* 0x000fc40000010000 */
        /* <DEDUP_REMOVED lines=49> */
.L_x_14626:
        /* <DEDUP_REMOVED lines=44> */
.L_x_14629:
[----:B------:R-:W-:Y:S02]  /*26e0*/  ULDC UR6, c[0x0][0x9e4] ;  /* 0x0002790000067ab9 */ /* 0x000fe40000000800 */
[----:B------:R-:W-:-:S05]  /*26f0*/  IMAD.U32 R13, RZ, RZ, UR6 ;  /* 0x00000006ff0d7e24 */ /* 0x000fca000f8e00ff */
[----:B------:R-:W-:-:S13]  /*2700*/  ISETP.NE.AND P1, PT, R13, 0x1, PT ;  /* 0x000000010d00780c */ /* 0x000fda0003f25270 */
[----:B------:R-:W0:Y:S02]  /*2710*/  @P1 LDC.64 R14, c[0x0][0x9e8] ;  /* 0x00027a00ff0e1b82 */ /* 0x000e240000000a00 */
[----:B0-----:R-:W-:-:S05]  /*2720*/  @P1 IMAD.HI.U32 R8, R7, R14, RZ ;  /* 0x0000000e07081227 */ /* 0x001fca00078e00ff */
[----:B------:R-:W-:-:S07]  /*2730*/  @P1 SHF.R.U32.HI R7, RZ, R15, R8 ;  /* 0x0000000fff071219 */ /* 0x000fce0000011608 */
.L_x_14630:
[----:B------:R-:W-:Y:S05]  /*2740*/  BSYNC B0 ;  /* 0x0000000000007941 */ /* 0x000fea0003800000 */
.L_x_14628:
[----:B------:R-:W-:-:S05]  /*2750*/  IMAD R7, R7, R13, R4 ;  /* 0x0000000d07077224 */ /* 0x000fca00078e0204 */
[----:B------:R-:W-:Y:S02]  /*2760*/  VIADDMNMX R0, R7, R13, R0, PT ;  /* 0x0000000d07007246 */ /* 0x000fe40003800100 */
[----:B------:R-:W-:-:S07]  /*2770*/  VIMNMX R3, R3, R7, !PT ;  /* 0x0000000703037248 */ /* 0x000fce0007fe0100 */
.L_x_14627:
        /* <DEDUP_REMOVED lines=230> */
[----:B0-----:R-:W-:Y:S02]  /*35e0*/  VIADDMNMX R3, R6, R10, R9, PT ;  /* 0x0000000a06037246 */ /* 0x001fe40003800109 */
[----:B------:R-:W-:Y:S01]  /*35f0*/  ISETP.LT.OR P6, PT, R0, 0x9a, P6 ;  /* 0x0000009a0000780c */ /* 0x000fe200037c1670 */
[----:B------:R-:W-:-:S03]  /*3600*/  IMAD.IADD R0, R11, 0x1, R6 ;  /* 0x000000010b007824 */ /* 0x000fc600078e0206 */
        /* <DEDUP_REMOVED lines=16> */
.L_x_14633:
[----:B------:R-:W-:Y:S02]  /*3710*/  ULDC UR6, c[0x0][0x9e4] ;  /* 0x0002790000067ab9 */ /* 0x000fe40000000800 */
[----:B------:R-:W-:-:S05]  /*3720*/  IMAD.U32 R8, RZ, RZ, UR6 ;  /* 0x00000006ff087e24 */ /* 0x000fca000f8e00ff */
[----:B------:R-:W-:-:S13]  /*3730*/  ISETP.NE.AND P6, PT, R8, 0x1, PT ;  /* 0x000000010800780c */ /* 0x000fda0003fc5270 */
[----:B------:R-:W0:Y:S02]  /*3740*/  @P6 LDC.64 R6, c[0x0][0x9e8] ;  /* 0x00027a00ff066b82 */ /* 0x000e240000000a00 */
[----:B0-----:R-:W-:-:S05]  /*3750*/  @P6 IMAD.HI.U32 R6, R9, R6, RZ ;  /* 0x0000000609066227 */ /* 0x001fca00078e00ff */
[----:B------:R-:W-:-:S07]  /*3760*/  @P6 SHF.R.U32.HI R9, RZ, R7, R6 ;  /* 0x00000007ff096219 */ /* 0x000fce0000011606 */
.L_x_14634:
[----:B------:R-:W-:Y:S05]  /*3770*/  BSYNC B0 ;  /* 0x0000000000007941 */ /* 0x000fea0003800000 */
.L_x_14632:
[----:B------:R-:W-:-:S05]  /*3780*/  IMAD R4, R9, R8, R4 ;  /* 0x0000000809047224 */ /* 0x000fca00078e0204 */
[----:B------:R-:W-:Y:S02]  /*3790*/  VIADDMNMX R3, R4, R8, R3, PT ;  /* 0x0000000804037246 */ /* 0x000fe40003800103 */
[----:B------:R-:W-:-:S07]  /*37a0*/  VIMNMX R0, R0, R4, !PT ;  /* 0x0000000400007248 */ /* 0x000fce0007fe0100 */
.L_x_14631:
        /* <DEDUP_REMOVED lines=140> */
[----:B------:R-:W-:-:S01]  /*4070*/  FFMA.FTZ R106, R4, R9, -8 ;  /* 0xc1000000046a7423 */ /* 0x000fc20000010009 */
        /* <DEDUP_REMOVED lines=80> */
[----:B------:R-:W-:Y:S01]  /*4580*/  LOP3.LUT P1, RZ, R16, 0x1000000, RZ, 0xc0, !PT ;  /* 0x0100000010ff7812 */ /* 0x000fe2000782c0ff */
[--C-:B------:R-:W-:Y:S01]  /*4590*/  FFMA.FTZ R10, R96, UR40, -R106.reuse ;  /* 0x00000028600a7c23 */ /* 0x100fe2000801086a */
[----:B------:R-:W-:Y:S01]  /*45a0*/  FMNMX.FTZ R76, R78, R9, !PT ;  /* 0x000000094e4c7209 */ /* 0x000fe20007810000 */
[----:B------:R-:W0:Y:S01]  /*45b0*/  MUFU.EX2 R7, R7 ;  /* 0x0000000700077308 */ /* 0x000e220000000800 */
[----:B------:R-:W-:Y:S01]  /*45c0*/  LOP3.LUT P6, RZ, R16, 0x8000000, RZ, 0xc0, !PT ;  /* 0x0800000010ff7812 */ /* 0x000fe200078cc0ff */
[--C-:B------:R-:W-:Y:S01]  /*45d0*/  FFMA.FTZ R13, R97, UR40, -R106.reuse ;  /* 0x00000028610d7c23 */ /* 0x100fe2000801086a */
[----:B------:R-:W-:Y:S01]  /*45e0*/  FMNMX.FTZ R9, R79, R76, !PT ;  /* 0x0000004c4f097209 */ /* 0x000fe20007810000 */
[--C-:B------:R-:W-:Y:S01]  /*45f0*/  FFMA.FTZ R21, R73, UR40, -R106.reuse ;  /* 0x0000002849157c23 */ /* 0x100fe2000801086a */
[----:B------:R-:W-:Y:S01]  /*4600*/  ISETP.GT.AND P1, PT, R0, 0x88, !P1 ;  /* 0x000000880000780c */ /* 0x000fe20004f24270 */
        /* <DEDUP_REMOVED lines=14> */
[----:B------:R-:W1:Y:S01]  /*46f0*/  MUFU.EX2 R11, R11 ;  /* 0x0000000b000b7308 */ /* 0x000e620000000800 */
        /* <DEDUP_REMOVED lines=9> */
[----:B0-----:R-:W-:Y:S01]  /*4790*/  FADD.FTZ R97, R6, R7 ;  /* 0x0000000706617221 */ /* 0x001fe20000010000 */
[----:B------:R-:W-:Y:S01]  /*47a0*/  FMNMX.FTZ R80, R62, R9, !PT ;  /* 0x000000093e507209 */ /* 0x000fe20007810000 */
[--C-:B------:R-:W-:Y:S01]  /*47b0*/  FFMA.FTZ R15, R101, UR40, -R106.reuse ;  /* 0x00000028650f7c23 */ /* 0x100fe2000801086a */
[----:B------:R-:W-:-:S01]  /*47c0*/  FFMA.FTZ R56, R56, UR40, -R106 ;  /* 0x0000002838387c23 */ /* 0x000fc2000801086a */
[--C-:B------:R-:W-:Y:S01]  /*47d0*/  FFMA.FTZ R57, R57, UR40, -R106.reuse ;  /* 0x0000002839397c23 */ /* 0x100fe2000801086a */
[----:B------:R-:W-:Y:S01]  /*47e0*/  FMNMX.FTZ R9, R63, R80, !PT ;  /* 0x000000503f097209 */ /* 0x000fe20007810000 */
[----:B------:R-:W-:Y:S01]  /*47f0*/  MUFU.EX2 R13, R13 ;  /* 0x0000000d000d7308 */ /* 0x000fe20000000800 */
[----:B-1----:R-:W-:Y:S01]  /*4800*/  F2FP.SATFINITE.E4M3.F32.PACK_AB_MERGE_C R152, R11, R8, RZ ;  /* 0x000000080b98723e */ /* 0x002fe200048070ff */
[--C-:B------:R-:W-:Y:S01]  /*4810*/  FFMA.FTZ R60, R60, UR40, -R106.reuse ;  /* 0x000000283c3c7c23 */ /* 0x100fe2000801086a */
[----:B------:R-:W-:Y:S01]  /*4820*/  FMNMX.FTZ R80, R66, R9, !PT ;  /* 0x0000000942507209 */ /* 0x000fe20007810000 */
[----:B------:R-:W-:Y:S01]  /*4830*/  FFMA.FTZ R61, R61, UR40, -R106 ;  /* 0x000000283d3d7c23 */ /* 0x000fe2000801086a */
[----:B------:R-:W-:Y:S01]  /*4840*/  F2FP.SATFINITE.E4M3.F32.PACK_AB_MERGE_C R152, R7, R6, R152 ;  /* 0x000000060798723e */ /* 0x000fe20004807098 */
        /* <DEDUP_REMOVED lines=10> */
[----:B------:R-:W0:Y:S01]  /*48f0*/  MUFU.EX2 R15, R15 ;  /* 0x0000000f000f7308 */ /* 0x000e220000000800 */
        /* <DEDUP_REMOVED lines=18> */
[----:B------:R-:W-:Y:S03]  /*4a20*/  MUFU.EX2 R20, R20 ;  /* 0x0000001400147308 */ /* 0x000fe60000000800 */
[----:B------:R-:W-:-:S04]  /*4a30*/  FMNMX.FTZ R0, R26, R9, !PT ;  /* 0x000000091a007209 */ /* 0x000fc80007810000 */
[----:B------:R-:W-:Y:S01]  /*4a40*/  FMNMX.FTZ R9, R27, R0, !PT ;  /* 0x000000001b097209 */ /* 0x000fe20007810000 */
[----:B------:R-:W-:-:S01]  /*4a50*/  FFMA.FTZ R0, R40, UR40, -R106 ;  /* 0x0000002828007c23 */ /* 0x000fc2000801086a */
[----:B------:R-:W0:Y:S02]  /*4a60*/  MUFU.EX2 R73, R73 ;  /* 0x0000004900497308 */ /* 0x000e240000000800 */
[----:B------:R-:W-:-:S04]  /*4a70*/  FMNMX.FTZ R40, R30, R9, !PT ;  /* 0x000000091e287209 */ /* 0x000fc80007810000 */
[----:B------:R-:W-:Y:S02]  /*4a80*/  FMNMX.FTZ R9, R31, R40, !PT ;  /* 0x000000281f097209 */ /* 0x000fe40007810000 */
[----:B------:R-:W-:Y:S02]  /*4a90*/  MUFU.EX2 R72, R72 ;  /* 0x0000004800487308 */ /* 0x000fe40000000800 */
[----:B------:R-:W-:-:S04]  /*4aa0*/  FMNMX.FTZ R40, R34, R9, !PT ;  /* 0x0000000922287209 */ /* 0x000fc80007810000 */
[----:B------:R-:W-:Y:S01]  /*4ab0*/  FMNMX.FTZ R9, R35, R40, !PT ;  /* 0x0000002823097209 */ /* 0x000fe20007810000 */
[----:B------:R-:W-:-:S01]  /*4ac0*/  FFMA.FTZ R40, R44, UR40, -R106 ;  /* 0x000000282c287c23 */ /* 0x000fc2000801086a */
[----:B------:R-:W-:Y:S01]  /*4ad0*/  MUFU.EX2 R77, R77 ;  /* 0x0000004d004d7308 */ /* 0x000fe20000000800 */
[----:B0-----:R-:W-:Y:S02]  /*4ae0*/  F2FP.SATFINITE.E4M3.F32.PACK_AB_MERGE_C R148, R73, R20, RZ ;  /* 0x000000144994723e */ /* 0x001fe400048070ff */
[----:B------:R-:W-:Y:S02]  /*4af0*/  FMNMX.FTZ R44, R38, R9, !PT ;  /* 0x00000009262c7209 */ /* 0x000fe40007810000 */
[----:B------:R-:W-:Y:S02]  /*4b00*/  F2FP.SATFINITE.E4M3.F32.PACK_AB_MERGE_C R148, R21, R14, R148 ;  /* 0x0000000e1594723e */ /* 0x000fe40004807094 */
[----:B------:R-:W-:Y:S01]  /*4b10*/  FMNMX.FTZ R9, R39, R44, !PT ;  /* 0x0000002c27097209 */ /* 0x000fe20007810000 */
[----:B------:R-:W-:-:S01]  /*4b20*/  FFMA.FTZ R44, R48, UR40, -R106 ;  /* 0x00000028302c7c23 */ /* 0x000fc2000801086a */
[----:B------:R-:W-:Y:S01]  /*4b30*/  FFMA.FTZ R48, R52, UR40, -R106 ;  /* 0x0000002834307c23 */ /* 0x000fe2000801086a */
[----:B------:R-:W-:Y:S01]  /*4b40*/  IMAD.U32 R52, RZ, RZ, UR40 ;  /* 0x00000028ff347e24 */ /* 0x000fe2000f8e00ff */
[----:B------:R-:W-:Y:S01]  /*4b50*/  MUFU.EX2 R76, R76 ;  /* 0x0000004c004c7308 */ /* 0x000fe20000000800 */
[----:B------:R-:W0:Y:S07]  /*4b60*/  SHFL.BFLY PT, R80, R9, 0x2, 0x1f ;  /* 0x0c401f0009507f89 */ /* 0x000e2e00000e0000 */
[----:B------:R-:W1:Y:S08]  /*4b70*/  MUFU.EX2 R81, R81 ;  /* 0x0000005100517308 */ /* 0x000e700000000800 */
[----:B------:R-:W-:Y:S08]  /*4b80*/  MUFU.EX2 R56, R56 ;  /* 0x0000003800387308 */ /* 0x000ff00000000800 */
[----:B------:R-:W-:Y:S01]  /*4b90*/  MUFU.EX2 R57, R57 ;  /* 0x0000003900397308 */ /* 0x000fe20000000800 */
[----:B0-----:R-:W-:-:S02]  /*4ba0*/  FMNMX.FTZ R80, R9, R80, !PT ;  /* 0x0000005009507209 */ /* 0x001fc40007810000 */
[----:B-1----:R-:W-:-:S03]  /*4bb0*/  F2FP.SATFINITE.E4M3.F32.PACK_AB_MERGE_C R150, R81, R76, RZ ;  /* 0x0000004c5196723e */ /* 0x002fc600048070ff */
[----:B------:R-:W0:Y:S01]  /*4bc0*/  SHFL.BFLY PT, R9, R80, 0x1, 0x1f ;  /* 0x0c201f0050097f89 */ /* 0x000e2200000e0000 */
[----:B------:R-:W-:Y:S01]  /*4bd0*/  F2FP.SATFINITE.E4M3.F32.PACK_AB_MERGE_C R150, R77, R72, R150 ;  /* 0x000000484d96723e */ /* 0x000fe20004807096 */
[----:B------:R-:W-:Y:S08]  /*4be0*/  MUFU.EX2 R60, R60 ;  /* 0x0000003c003c7308 */ /* 0x000ff00000000800 */
[----:B------:R-:W1:Y:S08]  /*4bf0*/  MUFU.EX2 R61, R61 ;  /* 0x0000003d003d7308 */ /* 0x000e700000000800 */
[----:B------:R-:W-:Y:S01]  /*4c00*/  MUFU.EX2 R68, R68 ;  /* 0x0000004400447308 */ /* 0x000fe20000000800 */
[----:B0-----:R-:W-:-:S07]  /*4c10*/  FMNMX.FTZ R9, R80, R9, !PT ;  /* 0x0000000950097209 */ /* 0x001fce0007810000 */
[----:B------:R-:W-:Y:S01]  /*4c20*/  MUFU.EX2 R69, R69 ;  /* 0x0000004500457308 */ /* 0x000fe20000000800 */
[----:B-1----:R-:W-:Y:S01]  /*4c30*/  F2FP.SATFINITE.E4M3.F32.PACK_AB_MERGE_C R144, R61, R60, RZ ;  /* 0x0000003c3d90723e */ /* 0x002fe200048070ff */
[C---:B------:R-:W-:Y:S01]  /*4c40*/  FFMA.FTZ R52, R9.reuse, R52, -8 ;  /* 0xc100000009347423 */ /* 0x040fe20000010034 */
[----:B------:R-:W-:Y:S02]  /*4c50*/  FSETP.NEU.FTZ.AND P1, PT, R9, -INF , PT ;  /* 0xff8000000900780b */ /* 0x000fe40003f3d000 */
[----:B------:R-:W-:Y:S02]  /*4c60*/  F2FP.SATFINITE.E4M3.F32.PACK_AB_MERGE_C R144, R57, R56, R144 ;  /* 0x000000383990723e */ /* 0x000fe40004807090 */
[----:B------:R-:W-:Y:S01]  /*4c70*/  FSEL R37, R52, RZ, P1 ;  /* 0x000000ff34257208 */ /* 0x000fe20000800000 */
[----:B------:R-:W-:Y:S01]  /*4c80*/  MUFU.EX2 R64, R64 ;  /* 0x0000004000407308 */ /* 0x000fe20000000800 */
        /* <DEDUP_REMOVED lines=8> */
[----:B------:R-:W-:-:S01]  /*4d10*/  FADD.FTZ R90, R8, R97 ;  /* 0x00000061085a7221 */ /* 0x000fc20000010000 */
[--C-:B------:R-:W-:Y:S01]  /*4d20*/  FFMA.FTZ R82, R83, UR40, -R37.reuse ;  /* 0x0000002853527c23 */ /* 0x100fe20008010825 */
[----:B------:R-:W-:-:S01]  /*4d30*/  FFMA.FTZ R83, R86, UR40, -R37 ;  /* 0x0000002856537c23 */ /* 0x000fc20008010825 */
[--C-:B------:R-:W-:Y:S01]  /*4d40*/  FFMA.FTZ R86, R87, UR40, -R37.reuse ;  /* 0x0000002857567c23 */ /* 0x100fe20008010825 */
[----:B------:R-:W-:-:S01]  /*4d50*/  FFMA.FTZ R87, R63, UR40, -R37 ;  /* 0x000000283f577c23 */ /* 0x000fc20008010825 */
[----:B------:R-:W-:Y:S01]  /*4d60*/  FADD.FTZ R97, R11, R90 ;  /* 0x0000005a0b617221 */ /* 0x000fe20000010000 */
[----:B------:R-:W-:-:S01]  /*4d70*/  FFMA.FTZ R63, R66, UR40, -R37 ;  /* 0x00000028423f7c23 */ /* 0x000fc20008010825 */
[----:B------:R-:W0:Y:S01]  /*4d80*/  MUFU.EX2 R85, R85 ;  /* 0x0000005500557308 */ /* 0x000e220000000800 */
[----:B------:R-:W-:-:S01]  /*4d90*/  FFMA.FTZ R84, R98, UR40, -R37 ;  /* 0x0000002862547c23 */ /* 0x000fc20008010825 */
[--C-:B------:R-:W-:Y:S01]  /*4da0*/  FFMA.FTZ R66, R67, UR40, -R37.reuse ;  /* 0x0000002843427c23 */ /* 0x100fe20008010825 */
[----:B------:R-:W-:-:S01]  /*4db0*/  FFMA.FTZ R67, R70, UR40, -R37 ;  /* 0x0000002846437c23 */ /* 0x000fc20008010825 */
[----:B------:R-:W-:Y:S01]  /*4dc0*/  FADD.FTZ R70, R10, R97 ;  /* 0x000000610a467221 */ /* 0x000fe20000010000 */
[----:B------:R-:W-:-:S01]  /*4dd0*/  FFMA.FTZ R91, R99, UR40, -R37 ;  /* 0x00000028635b7c23 */ /* 0x000fc20008010825 */
        /* <DEDUP_REMOVED lines=14> */
[----:B------:R-:W-:Y:S01]  /*4ec0*/  FFMA.FTZ R62, R62, UR40, -R37 ;  /* 0x000000283e3e7c23 */ /* 0x000fe20008010825 */
[----:B------:R-:W-:Y:S01]  /*4ed0*/  F2FP.SATFINITE.E4M3.F32.PACK_AB_MERGE_C R146, R69, R68, RZ ;  /* 0x000000444592723e */ /* 0x000fe200048070ff */
        /* <DEDUP_REMOVED lines=20> */
[----:B------:R-:W-:Y:S01]  /*5020*/  FADD.FTZ R71, R73, R90 ;  /* 0x0000005a49477221 */ /* 0x000fe20000010000 */
[----:B------:R-:W-:-:S01]  /*5030*/  FFMA.FTZ R38, R38, UR40, -R37 ;  /* 0x0000002826267c23 */ /* 0x000fc20008010825 */
[----:B------:R-:W-:-:S02]  /*5040*/  F2FP.SATFINITE.E4M3.F32.PACK_AB_MERGE_C R80, R89, R80, RZ ;  /* 0x000000505950723e */ /* 0x000fc400048070ff */
[----:B------:R-:W-:-:S02]  /*5050*/  FADD.FTZ R20, R72, R71 ;  /* 0x0000004748147221 */ /* 0x000fc40000010000 */
[----:B------:R-:W0:Y:S01]  /*5060*/  MUFU.EX2 R93, R93 ;  /* 0x0000005d005d7308 */ /* 0x000e220000000800 */
[----:B-1----:R-:W-:-:S01]  /*5070*/  FADD.FTZ R15, R91, R8 ;  /* 0x000000085b0f7221 */ /* 0x002fc20000010000 */
[----:B------:R-:W-:Y:S01]  /*5080*/  FFMA.FTZ R8, R46, UR40, -R37 ;  /* 0x000000282e087c23 */ /* 0x000fe20008010825 */
[----:B------:R-:W-:-:S05]  /*5090*/  F2FP.SATFINITE.E4M3.F32.PACK_AB_MERGE_C R153, R85, R52, R80 ;  /* 0x000000345599723e */ /* 0x000fca0004807050 */
[----:B------:R-:W1:Y:S01]  /*50a0*/  MUFU.EX2 R74, R74 ;  /* 0x0000004a004a7308 */ /* 0x000e620000000800 */
[----:B--2---:R-:W-:-:S01]  /*50b0*/  FADD.FTZ R12, R88, R15 ;  /* 0x0000000f580c7221 */ /* 0x004fc20000010000 */
[----:B------:R-:W-:-:S04]  /*50c0*/  FADD.FTZ R15, R77, R20 ;  /* 0x000000144d0f7221 */ /* 0x000fc80000010000 */
[----:B------:R-:W-:Y:S02]  /*50d0*/  FADD.FTZ R10, R76, R15 ;  /* 0x0000000f4c0a7221 */ /* 0x000fe40000010000 */
        /* <DEDUP_REMOVED lines=12> */
[----:B------:R-:W-:Y:S01]  /*51a0*/  FADD.FTZ R61, R61, R60 ;  /* 0x0000003c3d3d7221 */ /* 0x000fe20000010000 */
[----:B------:R-:W-:-:S05]  /*51b0*/  FFMA.FTZ R6, R50, UR40, -R37 ;  /* 0x0000002832067c23 */ /* 0x000fca0008010825 */
[----:B------:R-:W2:Y:S01]  /*51c0*/  MUFU.EX2 R79, R79 ;  /* 0x0000004f004f7308 */ /* 0x000ea20000000800 */
[----:B0-----:R-:W-:-:S01]  /*51d0*/  FADD.FTZ R10, R78, R7 ;  /* 0x000000074e0a7221 */ /* 0x001fc20000010000 */
[--C-:B------:R-:W-:Y:S01]  /*51e0*/  FFMA.FTZ R7, R51, UR40, -R37.reuse ;  /* 0x0000002833077c23 */ /* 0x100fe20008010825 */
[----:B------:R-:W-:-:S05]  /*51f0*/  FFMA.FTZ R37, R39, UR40, -R37 ;  /* 0x0000002827257c23 */ /* 0x000fca0008010825 */
        /* <DEDUP_REMOVED lines=13> */
[----:B------:R-:W-:-:S04]  /*52d0*/  F2FP.SATFINITE.E4M3.F32.PACK_AB_MERGE_C R83, R86, R83, RZ ;  /* 0x000000535653723e */ /* 0x000fc800048070ff */
[----:B------:R-:W-:Y:S02]  /*52e0*/  F2FP.SATFINITE.E4M3.F32.PACK_AB_MERGE_C R151, R82, R79, R83 ;  /* 0x0000004f5297723e */ /* 0x000fe40004807053 */
[----:B------:R-:W2:Y:S01]  /*52f0*/  MUFU.EX2 R59, R59 ;  /* 0x0000003b003b7308 */ /* 0x000ea20000000800 */
[C---:B0-----:R-:W-:Y:S01]  /*5300*/  F2FP.SATFINITE.E4M3.F32.PACK_AB_MERGE_C R146, R65.reuse, R64, R146 ;  /* 0x000000404192723e */ /* 0x041fe20004807092 */
        /* <DEDUP_REMOVED lines=9> */
[----:B------:R-:W-:Y:S01]  /*53a0*/  MUFU.EX2 R40, R40 ;  /* 0x0000002800287308 */ /* 0x000fe20000000800 */
[----:B-1----:R-:W-:-:S01]  /*53b0*/  FADD.FTZ R10, R87, R10 ;  /* 0x0000000a570a7221 */ /* 0x002fc20000010000 */
[----:B------:R-:W-:-:S04]  /*53c0*/  F2FP.SATFINITE.E4M3.F32.PACK_AB_MERGE_C R62, R87, R62, RZ ;  /* 0x0000003e573e723e */ /* 0x000fc800048070ff */
[----:B------:R-:W-:Y:S02]  /*53d0*/  F2FP.SATFINITE.E4M3.F32.PACK_AB_MERGE_C R145, R59, R58, R62 ;  /* 0x0000003a3b91723e */ /* 0x000fe4000480703e */
[----:B------:R-:W0:Y:S01]  /*53e0*/  MUFU.EX2 R41, R41 ;  /* 0x0000002900297308 */ /* 0x000e220000000800 */
[----:B--2---:R-:W-:-:S07]  /*53f0*/  FADD.FTZ R15, R63, R10 ;  /* 0x0000000a3f0f7221 */ /* 0x004fce0000010000 */
[----:B------:R-:W1:Y:S08]  /*5400*/  MUFU.EX2 R66, R66 ;  /* 0x0000004200427308 */ /* 0x000e700000000800 */
[----:B------:R-:W2:Y:S01]  /*5410*/  MUFU.EX2 R0, R0 ;  /* 0x0000000000007308 */ /* 0x000ea20000000800 */
[----:B0-----:R-:W-:-:S07]  /*5420*/  F2FP.SATFINITE.E4M3.F32.PACK_AB_MERGE_C R12, R41, R40, RZ ;  /* 0x00000028290c723e */ /* 0x001fce00048070ff */
[----:B------:R-:W0:Y:S01]  /*5430*/  MUFU.EX2 R67, R67 ;  /* 0x0000004300437308 */ /* 0x000e220000000800 */
[----:B-1----:R-:W-:-:S07]  /*5440*/  FADD.FTZ R10, R66, R15 ;  /* 0x0000000f420a7221 */ /* 0x002fce0000010000 */
[----:B------:R-:W1:Y:S01]  /*5450*/  MUFU.EX2 R70, R70 ;  /* 0x0000004600467308 */ /* 0x000e620000000800 */
[----:B--2---:R-:W-:Y:S01]  /*5460*/  F2FP.SATFINITE.E4M3.F32.PACK_AB_MERGE_C R140, R3, R0, R12 ;  /* 0x00000000038c723e */ /* 0x004fe2000480700c */
[----:B------:R-:W-:-:S04]  /*5470*/  FADD.FTZ R0, R0, R69 ;  /* 0x0000004500007221 */ /* 0x000fc80000010000 */
[----:B------:R-:W-:Y:S02]  /*5480*/  FADD.FTZ R3, R3, R0 ;  /* 0x0000000003037221 */ /* 0x000fe40000010000 */
[----:B------:R-:W-:Y:S01]  /*5490*/  MUFU.EX2 R48, R48 ;  /* 0x0000003000307308 */ /* 0x000fe20000000800 */
[----:B0-----:R-:W-:-:S01]  /*54a0*/  FADD.FTZ R15, R67, R10 ;  /* 0x0000000a430f7221 */ /* 0x001fc20000010000 */
[----:B------:R-:W-:-:S04]  /*54b0*/  FADD.FTZ R40, R40, R3 ;  /* 0x0000000328287221 */ /* 0x000fc80000010000 */
[----:B------:R-:W-:Y:S02]  /*54c0*/  FADD.FTZ R41, R41, R40 ;  /* 0x0000002829297221 */ /* 0x000fe40000010000 */
[----:B------:R-:W0:Y:S01]  /*54d0*/  MUFU.EX2 R49, R49 ;  /* 0x0000003100317308 */ /* 0x000e220000000800 */
[----:B-1----:R-:W-:-:S01]  /*54e0*/  FADD.FTZ R15, R70, R15 ;  /* 0x0000000f460f7221 */ /* 0x002fc20000010000 */
[----:B------:R-:W-:-:S04]  /*54f0*/  F2FP.SATFINITE.E4M3.F32.PACK_AB_MERGE_C R67, R70, R67, RZ ;  /* 0x000000434643723e */ /* 0x000fc800048070ff */
[----:B------:R-:W-:Y:S02]  /*5500*/  F2FP.SATFINITE.E4M3.F32.PACK_AB_MERGE_C R147, R66, R63, R67 ;  /* 0x0000003f4293723e */ /* 0x000fe40004807043 */
        /* <DEDUP_REMOVED lines=17> */
[C---:B0-----:R-:W-:Y:S01]  /*5620*/  F2FP.SATFINITE.E4M3.F32.PACK_AB_MERGE_C R8, R13.reuse, R8, RZ ;  /* 0x000000080d08723e */ /* 0x041fe200048070ff */
[----:B------:R-:W-:-:S03]  /*5630*/  FADD.FTZ R13, R13, R0 ;  /* 0x000000000d0d7221 */ /* 0x000fc60000010000 */
[----:B------:R-:W-:-:S03]  /*5640*/  F2FP.SATFINITE.E4M3.F32.PACK_AB_MERGE_C R141, R11, R42, R8 ;  /* 0x0000002a0b8d723e */ /* 0x000fc60004807008 */
        /* <DEDUP_REMOVED lines=48> */
[----:B------:R-:W-:Y:S01]  /*5950*/  VIADD R6, R104, 0xfffffffe ;  /* 0xfffffffe68067836 */ /* 0x000fe20000000000 */
        /* <DEDUP_REMOVED lines=12> */
.L_x_14636:
[----:B------:R-:W-:Y:S02]  /*5a20*/  ULDC UR12, c[0x0][0x9e4] ;  /* 0x00027900000c7ab9 */ /* 0x000fe40000000800 */
[----:B------:R-:W-:-:S11]  /*5a30*/  UISETP.NE.AND UP0, UPT, UR12, 0x1, UPT ;  /* 0x000000010c00788c */ /* 0x000fd6000bf05270 */
[----:B------:R-:W-:Y:S02]  /*5a40*/  @UP0 ULDC.64 UR14, c[0x0][0x9e8] ;  /* 0x00027a00000e0ab9 */ /* 0x000fe40000000a00 */
[----:B------:R-:W-:-:S04]  /*5a50*/  UIMAD.WIDE.U32 UR6, UR11, UR14, URZ ;  /* 0x0000000e0b0672a5 */ /* 0x000fc8000f8e003f */
[----:B------:R-:W-:-:S12]  /*5a60*/  @UP0 USHF.R.U32.HI UR11, URZ, UR15, UR7 ;  /* 0x0000000f3f0b0299 */ /* 0x000fd80008011607 */
.L_x_14637:
[----:B------:R-:W-:-:S04]  /*5a70*/  UIMAD UR11, UR11, UR12, UR12 ;  /* 0x0000000c0b0b72a4 */ /* 0x000fc8000f8e020c */
[----:B------:R-:W-:-:S04]  /*5a80*/  UISETP.LT.AND UP0, UPT, UR10, UR11, UPT ;  /* 0x0000000b0a00728c */ /* 0x000fc8000bf01270 */
[----:B------:R-:W-:-:S12]  /*5a90*/  USEL UR10, UR10, UR11, UP0 ;  /* 0x0000000b0a0a7287 */ /* 0x000fd80008000000 */
.L_x_14635:
        /* <DEDUP_REMOVED lines=21> */
[----:B------:R-:W-:-:S13]  /*5bf0*/  ISETP.GE.AND P1, PT, R6, UR24, PT ;  /* 0x0000001806007c0c */ /* 0x000fda000bf26270 */
[----:B------:R-:W-:Y:S05]  /*5c00*/  @!P1 BRA `(.L_x_14638) ;  /* 0x0000004000189947 */ /* 0x000fea0003800000 */
        /* <DEDUP_REMOVED lines=23> */
.L_x_14657:
[----:B------:R-:W-:-:S04]  /*5d80*/  UISETP.NE.AND UP0, UPT, UR25, 0x1, UPT ;  /* 0x000000011900788c */ /* 0x000fc8000bf05270 */
[----:B------:R-:W-:-:S04]  /*5d90*/  USEL UR47, URZ, 0x1, UP0 ;  /* 0x000000013f2f7887 */ /* 0x000fc80008000000 */
[----:B------:R-:W-:Y:S01]  /*5da0*/  ULOP3.LUT UR47, UR26, UR47, URZ, 0x3c, !UPT ;  /* 0x0000002f1a2f7292 */ /* 0x000fe2000f8e3c3f */
[----:B------:R-:W-:Y:S11]  /*5db0*/  @!P0 BRA `(.L_x_14639) ;  /* 0x0000000000048947 */ /* 0x000ff60003800000 */
[----:B------:R-:W-:Y:S01]  /*5dc0*/  BPT.TRAP 0x1 ;  /* 0x000000040000795c */ /* 0x000fe20000300000 */
.L_x_14639:
        /* <DEDUP_REMOVED lines=9> */
.L_x_14640:
[----:B-1----:R-:W-:Y:S05]  /*5e60*/  @P1 BRA `(.L_x_14641) ;  /* 0x0000000000081947 */ /* 0x002fea0003800000 */
[----:B------:R-:W1:Y:S02]  /*5e70*/  SYNCS.PHASECHK.TRANS64.TRYWAIT P1, [UR23+0x13230], R4 ;  /* 0x01323004ff0075a7 */ /* 0x000e640008020157 */
[----:B-1----:R-:W-:Y:S05]  /*5e80*/  @!P1 BRA `(.L_x_14642) ;  /* 0x0000015000049947 */ /* 0x002fea0003800000 */
.L_x_14641:
        /* <DEDUP_REMOVED lines=64> */
.L_x_14643:
[----:B------:R-:W-:Y:S01]  /*6290*/  ULEA UR11, UR25, UR45, 0x3 ;  /* 0x0000002d190b7291 */ /* 0x000fe2000f8e183f */
[----:B01----:R-:W-:-:S05]  /*62a0*/  IMAD.U32 R4, RZ, RZ, UR26 ;  /* 0x0000001aff047e24 */ /* 0x003fca000f8e00ff */
[----:B------:R-:W-:-:S04]  /*62b0*/  SHF.L.U32 R4, R4, 0x1f, RZ ;  /* 0x0000001f04047819 */ /* 0x000fc800000006ff */
[----:B------:R0:W1:Y:S01]  /*62c0*/  SYNCS.PHASECHK.TRANS64.TRYWAIT P1, [UR11+0x13250], R4 ;  /* 0x01325004ff0075a7 */ /* 0x000062000802014b */
[----:B------:R-:W-:Y:S05]  /*62d0*/  @!P0 BRA `(.L_x_14644) ;  /* 0x0000000000048947 */ /* 0x000fea0003800000 */
[----:B------:R-:W-:Y:S01]  /*62e0*/  BPT.TRAP 0x1 ;  /* 0x000000040000795c */ /* 0x000fe20000300000 */
.L_x_14644:
[----:B-1----:R-:W-:Y:S05]  /*62f0*/  @P1 BRA `(.L_x_14645) ;  /* 0x0000000000081947 */ /* 0x002fea0003800000 */
[----:B------:R-:W1:Y:S02]  /*6300*/  SYNCS.PHASECHK.TRANS64.TRYWAIT P1, [UR11+0x13250], R4 ;  /* 0x01325004ff0075a7 */ /* 0x000e64000802014b */
[----:B-1----:R-:W-:Y:S05]  /*6310*/  @!P1 BRA `(.L_x_14646) ;  /* 0x0000014800f89947 */ /* 0x002fea0003800000 */
.L_x_14645:
        /* <DEDUP_REMOVED lines=32> */
.L_x_14647:
[----:B------:R-:W-:Y:S01]  /*6520*/  UISETP.NE.AND UP1, UPT, UR52, URZ, UPT ;  /* 0x0000003f3400728c */ /* 0x000fe2000bf25270 */
[----:B------:R-:W-:Y:S01]  /*6530*/  VIADD R15, R22, UR39 ;  /* 0x00000027160f7c36 */ /* 0x000fe20008000000 */
[----:B------:R-:W-:Y:S01]  /*6540*/  UISETP.NE.AND UP0, UPT, UR51, URZ, UPT ;  /* 0x0000003f3300728c */ /* 0x000fe2000bf05270 */
[----:B------:R-:W-:Y:S01]  /*6550*/  IMAD R20, R6, -0xa0, RZ ;  /* 0xffffff6006147824 */ /* 0x000fe200078e02ff */
        /* <DEDUP_REMOVED lines=10> */
[----:B------:R-:W-:Y:S01]  /*6600*/  ULOP3.LUT UR6, URZ, UR21, URZ, 0x33, !UPT ;  /* 0x000000153f067292 */ /* 0x000fe2000f8e333f */
        /* <DEDUP_REMOVED lines=21> */
.L_x_14650:
[----:B------:R-:W-:-:S05]  /*6760*/  IMAD.U32 R136, RZ, RZ, UR20 ;  /* 0x00000014ff887e24 */ /* 0x000fca000f8e00ff */
[----:B------:R-:W-:-:S13]  /*6770*/  ISETP.NE.AND P1, PT, R136, 0x1, PT ;  /* 0x000000018800780c */ /* 0x000fda0003f25270 */
[----:B------:R-:W0:Y:S02]  /*6780*/  @P1 LDC.64 R10, c[0x0][0x9e8] ;  /* 0x00027a00ff0a1b82 */ /* 0x000e240000000a00 */
[----:B0-----:R-:W-:-:S05]  /*6790*/  @P1 IMAD.HI.U32 R10, R21, R10, RZ ;  /* 0x0000000a150a1227 */ /* 0x001fca00078e00ff */
[----:B------:R-:W-:-:S07]  /*67a0*/  @P1 SHF.R.U32.HI R21, RZ, R11, R10 ;  /* 0x0000000bff151219 */ /* 0x000fce000001160a */
.L_x_14651:
[----:B------:R-:W-:Y:S05]  /*67b0*/  BSYNC B0 ;  /* 0x0000000000007941 */ /* 0x000fea0003800000 */
.L_x_14649:
[----:B------:R-:W-:-:S05]  /*67c0*/  IMAD R21, R21, R136, R4 ;  /* 0x0000008815157224 */ /* 0x000fca00078e0204 */
[----:B------:R-:W-:Y:S02]  /*67d0*/  VIADDMNMX R12, R21, R136, R12, PT ;  /* 0x00000088150c7246 */ /* 0x000fe4000380010c */
[----:B------:R-:W-:-:S07]  /*67e0*/  VIMNMX R9, R9, R21, !PT ;  /* 0x0000001509097248 */ /* 0x000fce0007fe0100 */
.L_x_14648:
        /* <DEDUP_REMOVED lines=248> */
.L_x_14654:
[----:B------:R-:W-:-:S05]  /*7770*/  IMAD.U32 R15, RZ, RZ, UR20 ;  /* 0x00000014ff0f7e24 */ /* 0x000fca000f8e00ff */
[----:B------:R-:W-:-:S13]  /*7780*/  ISETP.NE.AND P6, PT, R15, 0x1, PT ;  /* 0x000000010f00780c */ /* 0x000fda0003fc5270 */
[----:B------:R-:W0:Y:S02]  /*7790*/  @P6 LDC.64 R10, c[0x0][0x9e8] ;  /* 0x00027a00ff0a6b82 */ /* 0x000e240000000a00 */
[----:B0-----:R-:W-:-:S05]  /*77a0*/  @P6 IMAD.HI.U32 R10, R9, R10, RZ ;  /* 0x0000000a090a6227 */ /* 0x001fca00078e00ff */
[----:B------:R-:W-:-:S07]  /*77b0*/  @P6 SHF.R.U32.HI R9, RZ, R11, R10 ;  /* 0x0000000bff096219 */ /* 0x000fce000001160a */
.L_x_14655:
[----:B------:R-:W-:Y:S05]  /*77c0*/  BSYNC B0 ;  /* 0x0000000000007941 */ /* 0x000fea0003800000 */
.L_x_14653:
[----:B------:R-:W-:-:S05]  /*77d0*/  IMAD R4, R9, R15, R4 ;  /* 0x0000000f09047224 */ /* 0x000fca00078e0204 */
[----:B------:R-:W-:Y:S02]  /*77e0*/  VIADDMNMX R14, R4, R15, R14, PT ;  /* 0x0000000f040e7246 */ /* 0x000fe4000380010e */
[----:B------:R-:W-:-:S07]  /*77f0*/  VIMNMX R13, R13, R4, !PT ;  /* 0x000000040d0d7248 */ /* 0x000fce0007fe0100 */
.L_x_14652:
        /* <DEDUP_REMOVED lines=199> */
[----:B------:R-:W-:Y:S02]  /*8470*/  FMNMX.FTZ R122, R11, R8, !PT ;  /* 0x000000080b7a7209 */ /* 0x000fe40007810000 */
[----:B------:R-:W-:Y:S02]  /*8480*/  FSEL R9, R9, RZ, P1 ;  /* 0x000000ff09097208 */ /* 0x000fe40000800000 */
[----:B------:R-:W-:-:S03]  /*8490*/  ISETP.LT.OR P6, PT, R14, 0x9a, P6 ;  /* 0x0000009a0e00780c */ /* 0x000fc600037c1670 */
        /* <DEDUP_REMOVED lines=83> */
[----:B------:R-:W-:Y:S02]  /*89d0*/  FMNMX.FTZ R122, R62, R73, !PT ;  /* 0x000000493e7a7209 */ /* 0x000fe40007810000 */
[----:B------:R-:W-:Y:S02]  /*89e0*/  FSEL R73, R67, -INF , !P4 ;  /* 0xff80000043497808 */ /* 0x000fe40006000000 */
[----:B------:R-:W-:Y:S02]  /*89f0*/  FMNMX.FTZ R129, R63, R122, !PT ;  /* 0x0000007a3f817209 */ /* 0x000fe40007810000 */
[----:B------:R-:W-:Y:S02]  /*8a00*/  MUFU.EX2 R67, R124 ;  /* 0x0000007c00437308 */ /* 0x000fe40000000800 */
[----:B------:R-:W-:-:S04]  /*8a10*/  FMNMX.FTZ R76, R66, R129, !PT ;  /* 0x00000081424c7209 */ /* 0x000fc80007810000 */
[----:B------:R-:W-:Y:S02]  /*8a20*/  FMNMX.FTZ R77, R73, R76, !PT ;  /* 0x0000004c494d7209 */ /* 0x000fe40007810000 */
[----:B------:R-:W-:Y:S02]  /*8a30*/  MUFU.EX2 R109, R109 ;  /* 0x0000006d006d7308 */ /* 0x000fe40000000800 */
[----:B------:R-:W-:Y:S01]  /*8a40*/  FMNMX.FTZ R76, R70, R77, !PT ;  /* 0x0000004d464c7209 */ /* 0x000fe20007810000 */
[--C-:B------:R-:W-:Y:S01]  /*8a50*/  FFMA.FTZ R77, R81, UR40, -R9.reuse ;  /* 0x00000028514d7c23 */ /* 0x100fe20008010809 */
[----:B------:R-:W-:-:S02]  /*8a60*/  FFMA.FTZ R81, R85, UR40, -R9 ;  /* 0x0000002855517c23 */ /* 0x000fc40008010809 */
[----:B------:R-:W-:Y:S02]  /*8a70*/  FMNMX.FTZ R122, R71, R76, !PT ;  /* 0x0000004c477a7209 */ /* 0x000fe40007810000 */
[----:B------:R-:W-:Y:S03]  /*8a80*/  MUFU.EX2 R76, R128 ;  /* 0x00000080004c7308 */ /* 0x000fe60000000800 */
[----:B------:R-:W0:Y:S05]  /*8a90*/  SHFL.BFLY PT, R129, R122, 0x2, 0x1f ;  /* 0x0c401f007a817f89 */ /* 0x000e2a00000e0000 */
[----:B------:R-:W-:Y:S08]  /*8aa0*/  MUFU.EX2 R112, R112 ;  /* 0x0000007000707308 */ /* 0x000ff00000000800 */
[----:B------:R-:W-:Y:S08]  /*8ab0*/  MUFU.EX2 R113, R113 ;  /* 0x0000007100717308 */ /* 0x000ff00000000800 */
[----:B------:R-:W-:Y:S01]  /*8ac0*/  MUFU.EX2 R116, R116 ;  /* 0x0000007400747308 */ /* 0x000fe20000000800 */
[----:B0-----:R-:W-:-:S02]  /*8ad0*/  FMNMX.FTZ R129, R122, R129, !PT ;  /* 0x000000817a817209 */ /* 0x001fc40007810000 */
[----:B------:R-:W-:-:S03]  /*8ae0*/  FSEL R122, R4, RZ, P1 ;  /* 0x000000ff047a7208 */ /* 0x000fc60000800000 */
[----:B------:R-:W0:Y:S02]  /*8af0*/  SHFL.BFLY PT, R84, R129, 0x1, 0x1f ;  /* 0x0c201f0081547f89 */ /* 0x000e2400000e0000 */
[----:B------:R-:W-:Y:S01]  /*8b00*/  MUFU.EX2 R117, R117 ;  /* 0x0000007500757308 */ /* 0x000fe20000000800 */
[----:B------:R-:W-:-:S04]  /*8b10*/  FADD.FTZ R122, -R122, R7 ;  /* 0x000000077a7a7221 */ /* 0x000fc80000010100 */
[----:B------:R-:W-:-:S03]  /*8b20*/  FMUL.FTZ R7, R122, UR40 ;  /* 0x000000287a077c20 */ /* 0x000fc60008410000 */
[----:B------:R-:W-:Y:S08]  /*8b30*/  MUFU.EX2 R88, R88 ;  /* 0x0000005800587308 */ /* 0x000ff00000000800 */
[----:B------:R-:W1:Y:S01]  /*8b40*/  MUFU.EX2 R7, R7 ;  /* 0x0000000700077308 */ /* 0x000e620000000800 */
[----:B0-----:R-:W-:Y:S01]  /*8b50*/  FMNMX.FTZ R9, R129, R84, !PT ;  /* 0x0000005481097209 */ /* 0x001fe20007810000 */
[----:B------:R-:W-:-:S06]  /*8b60*/  IMAD.U32 R84, RZ, RZ, UR40 ;  /* 0x00000028ff547e24 */ /* 0x000fcc000f8e00ff */
[----:B------:R-:W-:Y:S01]  /*8b70*/  MUFU.EX2 R89, R89 ;  /* 0x0000005900597308 */ /* 0x000fe20000000800 */
[C---:B------:R-:W-:Y:S01]  /*8b80*/  FSETP.NEU.FTZ.AND P1, PT, R9.reuse, -INF , PT ;  /* 0xff8000000900780b */ /* 0x040fe20003f3d000 */
[----:B------:R-:W-:-:S03]  /*8b90*/  FFMA.FTZ R84, R9, R84, -8 ;  /* 0xc100000009547423 */ /* 0x000fc60000010054 */
[----:B------:R-:W-:Y:S02]  /*8ba0*/  FSEL R129, R9, RZ, P1 ;  /* 0x000000ff09817208 */ /* 0x000fe40000800000 */
[----:B------:R-:W-:Y:S01]  /*8bb0*/  FSEL R84, R84, RZ, P1 ;  /* 0x000000ff54547208 */ /* 0x000fe20000800000 */
[----:B-1----:R-:W-:Y:S01]  /*8bc0*/  FFMA.FTZ R132, R7, R3, R10 ;  /* 0x0000000307847223 */ /* 0x002fe2000001000a */
[----:B------:R-:W-:Y:S01]  /*8bd0*/  MUFU.EX2 R92, R92 ;  /* 0x0000005c005c7308 */ /* 0x000fe20000000800 */
[----:B------:R-:W-:-:S02]  /*8be0*/  FADD.FTZ R129, -R129, R8 ;  /* 0x0000000881817221 */ /* 0x000fc40000010100 */
[--C-:B------:R-:W-:Y:S01]  /*8bf0*/  FFMA.FTZ R122, R123, UR40, -R84.reuse ;  /* 0x000000287b7a7c23 */ /* 0x100fe20008010854 */
        /* <DEDUP_REMOVED lines=8> */
[----:B------:R-:W-:-:S01]  /*8c80*/  FFMA.FTZ R127, R134, UR40, -R84 ;  /* 0x00000028867f7c23 */ /* 0x000fc20008010854 */
[----:B------:R-:W-:Y:S01]  /*8c90*/  FADD.FTZ R129, R15, R132 ;  /* 0x000000840f817221 */ /* 0x000fe20000010000 */
        /* <DEDUP_REMOVED lines=36> */
[----:B-1----:R-:W-:-:S01]  /*8ee0*/  FADD.FTZ R3, R85, R0 ;  /* 0x0000000055037221 */ /* 0x002fc20000010000 */
[--C-:B------:R-:W-:Y:S01]  /*8ef0*/  FFMA.FTZ R73, R73, UR40, -R84.reuse ;  /* 0x0000002849497c23 */ /* 0x100fe20008010854 */
[----:B------:R-:W-:-:S01]  /*8f00*/  FFMA.FTZ R70, R70, UR40, -R84 ;  /* 0x0000002846467c23 */ /* 0x000fc20008010854 */
[----:B------:R-:W-:-:S04]  /*8f10*/  FFMA.FTZ R71, R71, UR40, -R84 ;  /* 0x0000002847477c23 */ /* 0x000fc80008010854 */
        /* <DEDUP_REMOVED lines=131> */
.L_x_14656:
        /* <DEDUP_REMOVED lines=82> */
.L_x_14638:
        /* <DEDUP_REMOVED lines=24> */
.L_x_14659:
[----:B------:R-:W-:Y:S02]  /*9df0*/  ULDC UR11, c[0x0][0x9e4] ;  /* 0x00027900000b7ab9 */ /* 0x000fe40000000800 */
[----:B------:R-:W-:-:S11]  /*9e00*/  UISETP.NE.AND UP0, UPT, UR11, 0x1, UPT ;  /* 0x000000010b00788c */ /* 0x000fd6000bf05270 */
[----:B------:R-:W-:Y:S02]  /*9e10*/  @UP0 ULDC.64 UR12, c[0x0][0x9e8] ;  /* 0x00027a00000c0ab9 */ /* 0x000fe40000000a00 */
[----:B------:R-:W-:-:S04]  /*9e20*/  UIMAD.WIDE.U32 UR6, UR10, UR12, URZ ;  /* 0x0000000c0a0672a5 */ /* 0x000fc8000f8e003f */
[----:B------:R-:W-:-:S12]  /*9e30*/  @UP0 USHF.R.U32.HI UR10, URZ, UR13, UR7 ;  /* 0x0000000d3f0a0299 */ /* 0x000fd80008011607 */
.L_x_14660:
[----:B------:R-:W-:-:S04]  /*9e40*/  UIMAD UR10, UR10, UR11, URZ ;  /* 0x0000000b0a0a72a4 */ /* 0x000fc8000f8e023f */
[----:B------:R-:W-:-:S04]  /*9e50*/  UISETP.LT.AND UP0, UPT, UR21, UR10, UPT ;  /* 0x0000000a1500728c */ /* 0x000fc8000bf01270 */
[----:B------:R-:W-:-:S12]  /*9e60*/  USEL UR21, UR21, UR10, !UP0 ;  /* 0x0000000a15157287 */ /* 0x000fd8000c000000 */
.L_x_14658:
        /* <DEDUP_REMOVED lines=12> */
.L_x_14672:
[----:B------:R-:W-:-:S04]  /*9f30*/  UISETP.NE.AND UP0, UPT, UR22, 0x1, UPT ;  /* 0x000000011600788c */ /* 0x000fc8000bf05270 */
[----:B------:R-:W-:-:S04]  /*9f40*/  USEL UR47, URZ, 0x1, UP0 ;  /* 0x000000013f2f7887 */ /* 0x000fc80008000000 */
[----:B------:R-:W-:Y:S01]  /*9f50*/  ULOP3.LUT UR47, UR23, UR47, URZ, 0x3c, !UPT ;  /* 0x0000002f172f7292 */ /* 0x000fe2000f8e3c3f */
[----:B------:R-:W-:Y:S11]  /*9f60*/  @!P0 BRA `(.L_x_14662) ;  /* 0x0000000000048947 */ /* 0x000ff60003800000 */
[----:B------:R-:W-:Y:S01]  /*9f70*/  BPT.TRAP 0x1 ;  /* 0x000000040000795c */ /* 0x000fe20000300000 */
.L_x_14662:
        /* <DEDUP_REMOVED lines=9> */
.L_x_14663:
[----:B-1----:R-:W-:Y:S05]  /*a010*/  @P1 BRA `(.L_x_14664) ;  /* 0x0000000000081947 */ /* 0x002fea0003800000 */
[----:B------:R-:W1:Y:S02]  /*a020*/  SYNCS.PHASECHK.TRANS64.TRYWAIT P1, [UR20+0x13230], R4 ;  /* 0x01323004ff0075a7 */ /* 0x000e640008020154 */
[----:B-1----:R-:W-:Y:S05]  /*a030*/  @!P1 BRA `(.L_x_14665) ;  /* 0x0000010c00c89947 */ /* 0x002fea0003800000 */
.L_x_14664:
        /* <DEDUP_REMOVED lines=64> */
.L_x_14666:
[----:B------:R-:W-:Y:S01]  /*a440*/  ULEA UR11, UR22, UR45, 0x3 ;  /* 0x0000002d160b7291 */ /* 0x000fe2000f8e183f */
[----:B01----:R-:W-:-:S05]  /*a450*/  IMAD.U32 R4, RZ, RZ, UR23 ;  /* 0x00000017ff047e24 */ /* 0x003fca000f8e00ff */
[----:B------:R-:W-:-:S04]  /*a460*/  SHF.L.U32 R4, R4, 0x1f, RZ ;  /* 0x0000001f04047819 */ /* 0x000fc800000006ff */
[----:B------:R0:W1:Y:S01]  /*a470*/  SYNCS.PHASECHK.TRANS64.TRYWAIT P1, [UR11+0x13250], R4 ;  /* 0x01325004ff0075a7 */ /* 0x000062000802014b */
[----:B------:R-:W-:Y:S05]  /*a480*/  @!P0 BRA `(.L_x_14667) ;  /* 0x0000000000048947 */ /* 0x000fea0003800000 */
[----:B------:R-:W-:Y:S01]  /*a490*/  BPT.TRAP 0x1 ;  /* 0x000000040000795c */ /* 0x000fe20000300000 */
.L_x_14667:
[----:B-1----:R-:W-:Y:S05]  /*a4a0*/  @P1 BRA `(.L_x_14668) ;  /* 0x0000000000081947 */ /* 0x002fea0003800000 */
[----:B------:R-:W1:Y:S02]  /*a4b0*/  SYNCS.PHASECHK.TRANS64.TRYWAIT P1, [UR11+0x13250], R4 ;  /* 0x01325004ff0075a7 */ /* 0x000e64000802014b */
[----:B-1----:R-:W-:Y:S05]  /*a4c0*/  @!P1 BRA `(.L_x_14669) ;  /* 0x0000010800bc9947 */ /* 0x002fea0003800000 */
.L_x_14668:
        /* <DEDUP_REMOVED lines=32> */
.L_x_14670:
        /* <DEDUP_REMOVED lines=97> */
[----:B------:R-:W-:Y:S01]  /*ace0*/  FMUL.FTZ R14, R7, UR40 ;  /* 0x00000028070e7c20 */ /* 0x000fe20008410000 */
        /* <DEDUP_REMOVED lines=38> */
[C---:B------:R-:W-:Y:S01]  /*af50*/  FADD.FTZ R7, -R9.reuse, R8 ;  /* 0x0000000809077221 */ /* 0x040fe20000010100 */
[----:B------:R-:W-:-:S01]  /*af60*/  FFMA.FTZ R10, R9, R124, -8 ;  /* 0xc1000000090a7423 */ /* 0x000fc2000001007c */
[----:B------:R-:W-:Y:S02]  /*af70*/  MUFU.EX2 R8, R14 ;  /* 0x0000000e00087308 */ /* 0x000fe40000000800 */
[----:B------:R-:W-:Y:S01]  /*af80*/  FMUL.FTZ R7, R7, UR40 ;  /* 0x0000002807077c20 */ /* 0x000fe20008410000 */
        /* <DEDUP_REMOVED lines=46> */
[----:B------:R-:W-:-:S07]  /*b270*/  FFMA.FTZ R71, R71, UR40, -R10 ;  /* 0x0000002847477c23 */ /* 0x000fce000801080a */
[----:B------:R-:W1:Y:S01]  /*b280*/  MUFU.EX2 R123, R123 ;  /* 0x0000007b007b7308 */ /* 0x000e620000000800 */
[----:B0-----:R-:W-:-:S07]  /*b290*/  FADD.FTZ R0, R121, R0 ;  /* 0x0000000079007221 */ /* 0x001fce0000010000 */
[----:B------:R0:W2:Y:S08]  /*b2a0*/  MUFU.EX2 R14, R125 ;  /* 0x0000007d000e7308 */ /* 0x0000b00000000800 */
[----:B------:R-:W3:Y:S01]  /*b2b0*/  MUFU.EX2 R124, R124 ;  /* 0x0000007c007c7308 */ /* 0x000ee20000000800 */
[----:B0-----:R-:W-:-:S01]  /*b2c0*/  FFMA.FTZ R125, R130, UR40, -R10 ;  /* 0x00000028827d7c23 */ /* 0x001fc2000801080a */
[----:B------:R-:W-:Y:S01]  /*b2d0*/  FADD.FTZ R130, R12, R3 ;  /* 0x000000030c827221 */ /* 0x000fe20000010000 */
[----:B-1----:R-:W-:-:S03]  /*b2e0*/  FADD.FTZ R129, R123, R0 ;  /* 0x000000007b817221 */ /* 0x002fc60000010000 */
[----:B------:R-:W-:Y:S02]  /*b2f0*/  FADD.FTZ R3, R13, R130 ;  /* 0x000000820d037221 */ /* 0x000fe40000010000 */
        /* <DEDUP_REMOVED lines=148> */
.L_x_14671:
        /* <DEDUP_REMOVED lines=82> */
.L_x_14661:
        /* <DEDUP_REMOVED lines=9> */
.L_x_14692:
[----:B------:R-:W-:-:S04]  /*c1f0*/  UIADD3 UR6, UR24, 0x1, URZ ;  /* 0x0000000118067890 */ /* 0x000fc8000fffe03f */
[----:B------:R-:W-:-:S04]  /*c200*/  UISETP.NE.AND UP0, UPT, UR6, 0x2, UPT ;  /* 0x000000020600788c */ /* 0x000fc8000bf05270 */
[----:B------:R-:W-:Y:S02]  /*c210*/  USEL UR47, URZ, 0x1, UP0 ;  /* 0x000000013f2f7887 */ /* 0x000fe40008000000 */
[----:B------:R-:W-:Y:S02]  /*c220*/  USEL UR46, UR6, URZ, UP0 ;  /* 0x0000003f062e7287 */ /* 0x000fe40008000000 */
[----:B------:R-:W-:Y:S01]  /*c230*/  ULOP3.LUT UR47, UR25, UR47, URZ, 0x3c, !UPT ;  /* 0x0000002f192f7292 */ /* 0x000fe2000f8e3c3f */
[----:B------:R-:W-:Y:S11]  /*c240*/  @!P0 BRA `(.L_x_14674) ;  /* 0x0000000000048947 */ /* 0x000ff60003800000 */
[----:B------:R-:W-:Y:S01]  /*c250*/  BPT.TRAP 0x1 ;  /* 0x000000040000795c */ /* 0x000fe20000300000 */
.L_x_14674:
[----:B------:R-:W-:Y:S01]  /*c260*/  ULEA UR23, UR46, UR45, 0x3 ;  /* 0x0000002d2e177291 */ /* 0x000fe2000f8e183f */
[----:B------:R-:W-:-:S05]  /*c270*/  IMAD.U32 R4, RZ, RZ, UR47 ;  /* 0x0000002fff047e24 */ /* 0x000fca000f8e00ff */
[----:B------:R-:W-:-:S04]  /*c280*/  SHF.L.U32 R4, R4, 0x1f, RZ ;  /* 0x0000001f04047819 */ /* 0x000fc800000006ff */
[----:B------:R0:W1:Y:S01]  /*c290*/  SYNCS.PHASECHK.TRANS64.TRYWAIT P1, [UR23+0x13230], R4 ;  /* 0x01323004ff0075a7 */ /* 0x0000620008020157 */
[----:B------:R-:W-:Y:S05]  /*c2a0*/  @!P0 BRA `(.L_x_14675) ;  /* 0x0000000000048947 */ /* 0x000fea0003800000 */
[----:B------:R-:W-:Y:S01]  /*c2b0*/  BPT.TRAP 0x1 ;  /* 0x000000040000795c */ /* 0x000fe20000300000 */
.L_x_14675:
[----:B-1----:R-:W-:Y:S05]  /*c2c0*/  @P1 BRA `(.L_x_14676) ;  /* 0x0000000000081947 */ /* 0x002fea0003800000 */
[----:B------:R-:W1:Y:S02]  /*c2d0*/  SYNCS.PHASECHK.TRANS64.TRYWAIT P1, [UR23+0x13230], R4 ;  /* 0x01323004ff0075a7 */ /* 0x000e640008020157 */
[----:B-1----:R-:W-:Y:S05]  /*c2e0*/  @!P1 BRA `(.L_x_14677) ;  /* 0x000000ec004c9947 */ /* 0x002fea0003800000 */
.L_x_14676:
        /* <DEDUP_REMOVED lines=64> */
.L_x_14678:
[----:B------:R-:W-:Y:S01]  /*c6f0*/  ULEA UR11, UR24, UR45, 0x3 ;  /* 0x0000002d180b7291 */ /* 0x000fe2000f8e183f */
[----:B01----:R-:W-:-:S05]  /*c700*/  IMAD.U32 R4, RZ, RZ, UR25 ;  /* 0x00000019ff047e24 */ /* 0x003fca000f8e00ff */
[----:B------:R-:W-:-:S04]  /*c710*/  SHF.L.U32 R4, R4, 0x1f, RZ ;  /* 0x0000001f04047819 */ /* 0x000fc800000006ff */
[----:B------:R0:W1:Y:S01]  /*c720*/  SYNCS.PHASECHK.TRANS64.TRYWAIT P1, [UR11+0x13250], R4 ;  /* 0x01325004ff0075a7 */ /* 0x000062000802014b */
[----:B------:R-:W-:Y:S05]  /*c730*/  @!P0 BRA `(.L_x_14679) ;  /* 0x0000000000048947 */ /* 0x000fea0003800000 */
[----:B------:R-:W-:Y:S01]  /*c740*/  BPT.TRAP 0x1 ;  /* 0x000000040000795c */ /* 0x000fe20000300000 */
.L_x_14679:
[----:B-1----:R-:W-:Y:S05]  /*c750*/  @P1 BRA `(.L_x_14680) ;  /* 0x0000000000081947 */ /* 0x002fea0003800000 */
[----:B------:R-:W1:Y:S02]  /*c760*/  SYNCS.PHASECHK.TRANS64.TRYWAIT P1, [UR11+0x13250], R4 ;  /* 0x01325004ff0075a7 */ /* 0x000e64000802014b */
[----:B-1----:R-:W-:Y:S05]  /*c770*/  @!P1 BRA `(.L_x_14681) ;  /* 0x000000e800409947 */ /* 0x002fea0003800000 */
.L_x_14680:
        /* <DEDUP_REMOVED lines=32> */
.L_x_14682:
        /* <DEDUP_REMOVED lines=36> */
.L_x_14685:
[----:B------:R-:W-:-:S05]  /*cbc0*/  IMAD.U32 R136, RZ, RZ, UR20 ;  /* 0x00000014ff887e24 */ /* 0x000fca000f8e00ff */
[----:B------:R-:W-:-:S13]  /*cbd0*/  ISETP.NE.AND P1, PT, R136, 0x1, PT ;  /* 0x000000018800780c */ /* 0x000fda0003f25270 */
[----:B------:R-:W0:Y:S02]  /*cbe0*/  @P1 LDC.64 R10, c[0x0][0x9e8] ;  /* 0x00027a00ff0a1b82 */ /* 0x000e240000000a00 */
[----:B0-----:R-:W-:-:S05]  /*cbf0*/  @P1 IMAD.HI.U32 R10, R21, R10, RZ ;  /* 0x0000000a150a1227 */ /* 0x001fca00078e00ff */
[----:B------:R-:W-:-:S07]  /*cc00*/  @P1 SHF.R.U32.HI R21, RZ, R11, R10 ;  /* 0x0000000bff151219 */ /* 0x000fce000001160a */
.L_x_14686:
[----:B------:R-:W-:Y:S05]  /*cc10*/  BSYNC B0 ;  /* 0x0000000000007941 */ /* 0x000fea0003800000 */
.L_x_14684:
[----:B------:R-:W-:-:S05]  /*cc20*/  IMAD R21, R21, R136, R4 ;  /* 0x0000008815157224 */ /* 0x000fca00078e0204 */
[----:B------:R-:W-:Y:S02]  /*cc30*/  VIADDMNMX R12, R21, R136, R12, PT ;  /* 0x00000088150c7246 */ /* 0x000fe4000380010c */
[----:B------:R-:W-:-:S07]  /*cc40*/  VIMNMX R9, R9, R21, !PT ;  /* 0x0000001509097248 */ /* 0x000fce0007fe0100 */
.L_x_14683:
        /* <DEDUP_REMOVED lines=248> */
.L_x_14689:
[----:B------:R-:W-:-:S05]  /*dbd0*/  IMAD.U32 R15, RZ, RZ, UR20 ;  /* 0x00000014ff0f7e24 */ /* 0x000fca000f8e00ff */
[----:B------:R-:W-:-:S13]  /*dbe0*/  ISETP.NE.AND P6, PT, R15, 0x1, PT ;  /* 0x000000010f00780c */ /* 0x000fda0003fc5270 */
[----:B------:R-:W0:Y:S02]  /*dbf0*/  @P6 LDC.64 R10, c[0x0][0x9e8] ;  /* 0x00027a00ff0a6b82 */ /* 0x000e240000000a00 */
[----:B0-----:R-:W-:-:S05]  /*dc00*/  @P6 IMAD.HI.U32 R10, R9, R10, RZ ;  /* 0x0000000a090a6227 */ /* 0x001fca00078e00ff */
[----:B------:R-:W-:-:S07]  /*dc10*/  @P6 SHF.R.U32.HI R9, RZ, R11, R10 ;  /* 0x0000000bff096219 */ /* 0x000fce000001160a */
.L_x_14690:
[----:B------:R-:W-:Y:S05]  /*dc20*/  BSYNC B0 ;  /* 0x0000000000007941 */ /* 0x000fea0003800000 */
.L_x_14688:
[----:B------:R-:W-:-:S05]  /*dc30*/  IMAD R4, R9, R15, R4 ;  /* 0x0000000f09047224 */ /* 0x000fca00078e0204 */
[----:B------:R-:W-:Y:S02]  /*dc40*/  VIADDMNMX R14, R4, R15, R14, PT ;  /* 0x0000000f040e7246 */ /* 0x000fe4000380010e */
[----:B------:R-:W-:-:S07]  /*dc50*/  VIMNMX R13, R13, R4, !PT ;  /* 0x000000040d0d7248 */ /* 0x000fce0007fe0100 */
.L_x_14687:
        /* <DEDUP_REMOVED lines=501> */
.L_x_14691:
        /* <DEDUP_REMOVED lines=82> */
.L_x_14673:
[----:B------:R-:W-:Y:S06]  /*100d0*/  BAR.ARV 0x8, 0x200 ;  /* 0x0208000000007b1d */ /* 0x000fec0000002000 */
[----:B------:R-:W-:Y:S05]  /*100e0*/  @!P0 BRA `(.L_x_14693) ;  /* 0x0000000000048947 */ /* 0x000fea0003800000 */
[----:B------:R-:W-:Y:S01]  /*100f0*/  BPT.TRAP 0x1 ;  /* 0x000000040000795c */ /* 0x000fe20000300000 */
.L_x_14693:
[----:B------:R-:W-:Y:S01]  /*10100*/  ULEA UR14, UR46, UR45, 0x3 ;  /* 0x0000002d2e0e7291 */ /* 0x000fe2000f8e183f */
[----:B------:R-:W-:-:S05]  /*10110*/  IMAD.U32 R5, RZ, RZ, UR47 ;  /* 0x0000002fff057e24 */ /* 0x000fca000f8e00ff */
[----:B------:R-:W-:-:S04]  /*10120*/  SHF.L.U32 R5, R5, 0x1f, RZ ;  /* 0x0000001f05057819 */ /* 0x000fc800000006ff */
[----:B------:R0:W1:Y:S01]  /*10130*/  SYNCS.PHASECHK.TRANS64.TRYWAIT P1, [UR14+0x13250], R5 ;  /* 0x01325005ff0075a7 */ /* 0x000062000802014e */
[----:B------:R-:W-:Y:S05]  /*10140*/  @!P0 BRA `(.L_x_14694) ;  /* 0x0000000000048947 */ /* 0x000fea0003800000 */
[----:B------:R-:W-:Y:S01]  /*10150*/  BPT.TRAP 0x1 ;  /* 0x000000040000795c */ /* 0x000fe20000300000 */
.L_x_14694:
[----:B-1----:R-:W-:Y:S05]  /*10160*/  @P1 BRA `(.L_x_14695) ;  /* 0x0000000000081947 */ /* 0x002fea0003800000 */
[----:B------:R-:W1:Y:S02]  /*10170*/  SYNCS.PHASECHK.TRANS64.TRYWAIT P1, [UR14+0x13250], R5 ;  /* 0x01325005ff0075a7 */ /* 0x000e64000802014e */
[----:B-1----:R-:W-:Y:S05]  /*10180*/  @!P1 BRA `(.L_x_14696) ;  /* 0x000000ac00d49947 */ /* 0x002fea0003800000 */
.L_x_14695:
        /* <DEDUP_REMOVED lines=18> */
[----:B------:R-:W-:-:S05]  /*102b0*/  @UP0 UIADD3 UR9, UR9, UR6, URZ ;  /* 0x0000000609090290 */ /* 0x000fca000fffe03f */
[----:B------:R-:W-:Y:S02]  /*102c0*/  UMOV UR6, UR10 ;  /* 0x0000000a00067c82 */ /* 0x000fe40008000000 */
[----:B------:R-:W-:Y:S01]  /*102d0*/  QGMMA.64x64x32.F32.E4M3.E4M3 R24, R152, gdesc[UR4], R24, gsb0 ;  /* 0x00e0000498187df3 */ /* 0x000fe20008000818 */
[----:B------:R-:W-:-:S04]  /*102e0*/  @UP0 UIMAD.WIDE.U32 UR6, UR37, UR12, UR8 ;  /* 0x0000000c250602a5 */ /* 0x000fc8000f8e0008 */
[----:B------:R-:W-:Y:S02]  /*102f0*/  @UP0 UIMAD UR7, UR37, UR13, UR7 ;  /* 0x0000000d250702a4 */ /* 0x000fe4000f8e0207 */
[----:B------:R-:W-:-:S04]  /*10300*/  @UP0 ULEA UR4, UP1, UR6, UR4, 0x2 ;  /* 0x0000000406040291 */ /* 0x000fc8000f82103f */
[----:B------:R-:W-:Y:S02]  /*10310*/  @UP0 ULEA.HI.X UR5, UR6, UR5, UR7, 0x2, UP1 ;  /* 0x0000000506050291 */ /* 0x000fe400088f1407 */
[----:B------:R-:W-:-:S04]  /*10320*/  IMAD.U32 R6, RZ, RZ, UR4 ;  /* 0x00000004ff067e24 */ /* 0x000fc8000f8e00ff */
[----:B------:R-:W-:Y:S01]  /*10330*/  IMAD.U32 R7, RZ, RZ, UR5 ;  /* 0x00000005ff077e24 */ /* 0x000fe2000f8e00ff */
        /* <DEDUP_REMOVED lines=22> */
[----:B0-----:R-:W0:Y:S04]  /*104a0*/  SHFL.BFLY PT, R7, R8, 0x1, 0x1f ;  /* 0x0c201f0008077f89 */ /* 0x001e2800000e0000 */
[----:B------:R-:W1:Y:S01]  /*104b0*/  SHFL.BFLY PT, R6, R11, 0x1, 0x1f ;  /* 0x0c201f000b067f89 */ /* 0x000e6200000e0000 */
        /* <DEDUP_REMOVED lines=32> */
.L_x_14697:
        /* <DEDUP_REMOVED lines=42> */
.L_x_14619:
[----:B------:R-:W0:Y:S01]  /*10960*/  S2R R3, SR_CgaCtaId ;  /* 0x0000000000037919 */ /* 0x000e220000008800 */
[----:B------:R-:W-:Y:S01]  /*10970*/  MOV R18, 0x400 ;  /* 0x0000040000127802 */ /* 0x000fe20000000f00 */
[----:B------:R-:W-:Y:S01]  /*10980*/  UISETP.NE.AND UP0, UPT, UR42, URZ, UPT ;  /* 0x0000003f2a00728c */ /* 0x000fe2000bf05270 */
[----:B------:R-:W-:Y:S01]  /*10990*/  BSSY B0, `(.L_x_14698) ;  /* 0x00002a8000007945 */ /* 0x000fe20003800000 */
[----:B------:R-:W-:Y:S06]  /*109a0*/  BAR.SYNC.DEFER_BLOCKING 0x5, 0x200 ;  /* 0x0148000000007b1d */ /* 0x000fec0000010000 */
[----:B------:R-:W1:Y:S03]  /*109b0*/  S2R R10, SR_TID.X ;  /* 0x00000000000a7919 */ /* 0x000e660000002100 */
[----:B------:R-:W-:Y:S01]  /*109c0*/  @!UP0 ULDC UR42, c[0x0][0xad4] ;  /* 0x0002b500002a8ab9 */ /* 0x000fe20000000800 */
[----:B0-----:R-:W-:-:S05]  /*109d0*/  LEA R18, R3, R18, 0x18 ;  /* 0x0000001203127211 */ /* 0x001fca00078ec0ff */
[----:B------:R-:W0:Y:S01]  /*109e0*/  LDS.128 R4, [R18+0x132d0] ;  /* 0x0132d00012047984 */ /* 0x000e220000000c00 */
[----:B-1----:R-:W-:-:S05]  /*109f0*/  VIADD R75, R10, 0xffffff80 ;  /* 0xffffff800a4b7836 */ /* 0x002fca0000000000 */
[----:B------:R-:W-:-:S04]  /*10a00*/  SHF.R.S32.HI R0, RZ, 0x1f, R75 ;  /* 0x0000001fff007819 */ /* 0x000fc8000001144b */
[----:B------:R-:W-:-:S04]  /*10a10*/  LEA.HI R17, R0, R75, RZ, 0x3 ;  /* 0x0000004b00117211 */ /* 0x000fc800078f18ff */
[----:B------:R-:W-:Y:S02]  /*10a20*/  LOP3.LUT R24, R17, 0xfffffff8, RZ, 0xc0, !PT ;  /* 0xfffffff811187812 */ /* 0x000fe400078ec0ff */
[----:B------:R-:W-:-:S03]  /*10a30*/  SHF.R.S32.HI R17, RZ, 0x3, R17 ;  /* 0x00000003ff117819 */ /* 0x000fc60000011411 */
[----:B------:R-:W-:-:S04]  /*10a40*/  IMAD.IADD R24, R75, 0x1, -R24 ;  /* 0x000000014b187824 */ /* 0x000fc800078e0a18 */
[----:B------:R-:W-:-:S05]  /*10a50*/  IMAD.SHL.U32 R0, R24, 0x8, RZ ;  /* 0x0000000818007824 */ /* 0x000fca00078e00ff */
[----:B------:R-:W-:Y:S02]  /*10a60*/  SHF.R.S32.HI R3, RZ, 0x1f, R0 ;  /* 0x0000001fff037819 */ /* 0x000fe40000011400 */
[----:B0-----:R-:W-:Y:S02]  /*10a70*/  R2UR UR6, R5 ;  /* 0x00000000050672ca */ /* 0x001fe400000e0000 */
[----:B------:R-:W-:Y:S02]  /*10a80*/  R2UR UR5, R6 ;  /* 0x00000000060572ca */ /* 0x000fe400000e0000 */
[----:B------:R-:W-:Y:S01]  /*10a90*/  R2UR UR50, R7 ;  /* 0x00000000073272ca */ /* 0x000fe200000e0000 */
[----:B------:R-:W-:Y:S06]  /*10aa0*/  BAR.ARV 0x4, 0x200 ;  /* 0x0108000000007b1d */ /* 0x000fec0000002000 */
[----:B------:R-:W-:Y:S08]  /*10ab0*/  @P0 BRA `(.L_x_14699) ;  /* 0x0000001c00a80947 */ /* 0x000ff00003800000 */
[----:B------:R-:W2:Y:S01]  /*10ac0*/  LDL R9, [R1] ;  /* 0x0000000001097983 */ /* 0x000ea20000100800 */
[----:B------:R-:W-:Y:S01]  /*10ad0*/  IMAD.SHL.U32 R4, R10, 0x4, RZ ;  /* 0x000000040a047824 */ /* 0x000fe200078e00ff */
[----:B------:R-:W-:Y:S01]  /*10ae0*/  ULDC.64 UR8, c[0x4][0x38] ;  /* 0x01000e0000087ab9 */ /* 0x000fe20000000a00 */
[----:B------:R-:W-:-:S03]  /*10af0*/  ULDC.64 UR10, c[0x0][0xc00] ;  /* 0x00030000000a7ab9 */ /* 0x000fc60000000a00 */
[----:B------:R-:W-:Y:S01]  /*10b00*/  LOP3.LUT R4, R4, 0xc, RZ, 0xc0, !PT ;  /* 0x0000000c04047812 */ /* 0x000fe200078ec0ff */
[----:B------:R-:W-:Y:S03]  /*10b10*/  BAR.SYNC.DEFER_BLOCKING 0x1, 0x180 ;  /* 0x0046000000007b1d */ /* 0x000fe60000010000 */
[----:B------:R-:W-:-:S05]  /*10b20*/  IADD3 R4, P0, R4, UR8, RZ ;  /* 0x0000000804047c10 */ /* 0x000fca000ff1e0ff */
[----:B------:R-:W-:Y:S01]  /*10b30*/  IMAD.X R5, RZ, RZ, UR9, P0 ;  /* 0x00000009ff057e24 */ /* 0x000fe200080e06ff */
[----:B------:R-:W0:Y:S01]  /*10b40*/  S2R R7, SR_SWINHI ;  /* 0x0000000000077919 */ /* 0x000e220000002f00 */
[----:B------:R-:W-:-:S03]  /*10b50*/  ULDC.64 UR8, c[0x0][0xc00] ;  /* 0x0003000000087ab9 */ /* 0x000fc60000000a00 */
[----:B------:R2:W3:Y:S01]  /*10b60*/  LDG.E.CONSTANT R12, desc[UR54][R4.64] ;  /* 0x00000036040c7981 */ /* 0x0004e2000c1e9900 */
[----:B------:R-:W-:Y:S01]  /*10b70*/  LOP3.LUT P0, R6, R10, 0x3, RZ, 0xc0, !PT ;  /* 0x000000030a067812 */ /* 0x000fe2000780c0ff */
[----:B------:R-:W-:-:S03]  /*10b80*/  UIMAD.WIDE UR8, UR38, 0x4, UR8 ;  /* 0x00000004260878a5 */ /* 0x000fc6000f8e0208 */
        /* <DEDUP_REMOVED lines=11> */
[----:B------:R-:W-:Y:S02]  /*10c40*/  MOV R26, R18 ;  /* 0x00000012001a7202 */ /* 0x000fe40000000f00 */
[----:B0-----:R-:W-:-:S02]  /*10c50*/  MOV R27, R7 ;  /* 0x00000007001b7202 */ /* 0x001fc40000000f00 */
        /* <DEDUP_REMOVED lines=22> */
[----:B--2---:R-:W-:-:S03]  /*10dc0*/  IMAD.WIDE R4, R9, 0x2, R26 ;  /* 0x0000000209047825 */ /* 0x004fc600078e021a */
[C---:B------:R-:W-:Y:S02]  /*10dd0*/  IADD3 R11, P3, R4.reuse, 0x20, RZ ;  /* 0x00000020040b7810 */ /* 0x040fe40007f7e0ff */
[----:B------:R-:W-:Y:S02]  /*10de0*/  LOP3.LUT R9, R4, 0x380, RZ, 0xc0, !PT ;  /* 0x0000038004097812 */ /* 0x000fe400078ec0ff */
[----:B------:R-:W-:Y:S02]  /*10df0*/  LOP3.LUT R10, R11, 0x380, RZ, 0xc0, !PT ;  /* 0x000003800b0a7812 */ /* 0x000fe400078ec0ff */
[----:B------:R-:W-:Y:S02]  /*10e00*/  SHF.R.U64 R9, R9, 0x3, RZ ;  /* 0x0000000309097819 */ /* 0x000fe400000012ff */
[----:B------:R-:W-:Y:S02]  /*10e10*/  SHF.R.U64 R10, R10, 0x3, RZ ;  /* 0x000000030a0a7819 */ /* 0x000fe400000012ff */
[----:B------:R-:W-:-:S02]  /*10e20*/  IADD3 R35, P1, R4, 0x60, RZ ;  /* 0x0000006004237810 */ /* 0x000fc40007f3e0ff */
[----:B------:R-:W-:Y:S02]  /*10e30*/  IADD3 R31, P2, R4, 0x40, RZ ;  /* 0x00000040041f7810 */ /* 0x000fe40007f5e0ff */
[----:B------:R-:W-:Y:S01]  /*10e40*/  LOP3.LUT R4, R9, R4, RZ, 0x3c, !PT ;  /* 0x0000000409047212 */ /* 0x000fe200078e3cff */
[--C-:B------:R-:W-:Y:S01]  /*10e50*/  IMAD.X R7, RZ, RZ, R5.reuse, P1 ;  /* 0x000000ffff077224 */ /* 0x100fe200008e0605 */
[----:B------:R-:W-:Y:S01]  /*10e60*/  LOP3.LUT R10, R10, R11, RZ, 0x3c, !PT ;  /* 0x0000000b0a0a7212 */ /* 0x000fe200078e3cff */
[--C-:B------:R-:W-:Y:S01]  /*10e70*/  IMAD.X R9, RZ, RZ, R5.reuse, P2 ;  /* 0x000000ffff097224 */ /* 0x100fe200010e0605 */
[----:B------:R-:W-:Y:S01]  /*10e80*/  LOP3.LUT R6, R31, 0x380, RZ, 0xc0, !PT ;  /* 0x000003801f067812 */ /* 0x000fe200078ec0ff */
[----:B------:R-:W-:Y:S01]  /*10e90*/  IMAD.X R11, RZ, RZ, R5, P3 ;  /* 0x000000ffff0b7224 */ /* 0x000fe200018e0605 */
[----:B------:R-:W-:Y:S01]  /*10ea0*/  LOP3.LUT R14, R35, 0x380, RZ, 0xc0, !PT ;  /* 0x00000380230e7812 */ /* 0x000fe200078ec0ff */
[----:B---3--:R-:W-:Y:S01]  /*10eb0*/  SHFL.IDX PT, R46, R15, R12, 0x1c1f ;  /* 0x001c1f0c0f2e7589 */ /* 0x008fe200000e0000 */
[----:B------:R-:W-:-:S02]  /*10ec0*/  MOV R69, R4 ;  /* 0x0000000400457202 */ /* 0x000fc40000000f00 */
[----:B------:R-:W-:Y:S01]  /*10ed0*/  LOP3.LUT R5, R12, 0x2, RZ, 0x3c, !PT ;  /* 0x000000020c057812 */ /* 0x000fe200078e3cff */
[----:B------:R-:W-:Y:S01]  /*10ee0*/  SHFL.IDX PT, R25, R25, R12, 0x1c1f ;  /* 0x001c1f0c19197589 */ /* 0x000fe200000e0000 */
[----:B------:R-:W-:Y:S02]  /*10ef0*/  SHF.R.U64 R6, R6, 0x3, RZ ;  /* 0x0000000306067819 */ /* 0x000fe400000012ff */
[----:B------:R-:W-:Y:S01]  /*10f00*/  SHF.R.U64 R14, R14, 0x3, RZ ;  /* 0x000000030e0e7819 */ /* 0x000fe200000012ff */
[----:B------:R-:W-:Y:S01]  /*10f10*/  SHFL.IDX PT, R47, R44, R5, 0x1c1f ;  /* 0x001c1f052c2f7589 */ /* 0x000fe200000e0000 */
[----:B------:R-:W-:Y:S02]  /*10f20*/  LOP3.LUT R8, R6, R31, RZ, 0x3c, !PT ;  /* 0x0000001f06087212 */ /* 0x000fe400078e3cff */
[----:B------:R-:W-:Y:S01]  /*10f30*/  LOP3.LUT R6, R14, R35, RZ, 0x3c, !PT ;  /* 0x000000230e067212 */ /* 0x000fe200078e3cff */
[----:B------:R-:W0:Y:S01]  /*10f40*/  SHFL.IDX PT, R52, R52, R5, 0x1c1f ;  /* 0x001c1f0534347589 */ /* 0x000e2200000e0000 */
[----:B------:R-:W-:-:S02]  /*10f50*/  MOV R67, R8 ;  /* 0x0000000800437202 */ /* 0x000fc40000000f00 */
[----:B------:R-:W-:Y:S01]  /*10f60*/  MOV R66, R6 ;  /* 0x0000000600427202 */ /* 0x000fe20000000f00 */
[----:B------:R-:W-:Y:S01]  /*10f70*/  SHFL.IDX PT, R54, R29, R12, 0x1c1f ;  /* 0x001c1f0c1d367589 */ /* 0x000fe200000e0000 */
[----:B------:R-:W-:-:S03]  /*10f80*/  MOV R68, R10 ;  /* 0x0000000a00447202 */ /* 0x000fc60000000f00 */
        /* <DEDUP_REMOVED lines=11> */
[----:B------:R-:W0:Y:S04]  /*11040*/  SHFL.IDX PT, R35, R58, R5, 0x1c1f ;  /* 0x001c1f053a237589 */ /* 0x000e2800000e0000 */
[----:B------:R-:W-:Y:S04]  /*11050*/  SHFL.IDX PT, R4, R73, R12, 0x1c1f ;  /* 0x001c1f0c49047589 */ /* 0x000fe800000e0000 */
[----:B------:R-:W1:Y:S04]  /*11060*/  SHFL.IDX PT, R7, R76, R5, 0x1c1f ;  /* 0x001c1f054c077589 */ /* 0x000e6800000e0000 */
[----:B------:R2:W3:Y:S04]  /*11070*/  SHFL.IDX PT, R39, R64, R5, 0x1c1f ;  /* 0x001c1f0540277589 */ /* 0x0004e800000e0000 */
[----:B------:R-:W-:Y:S04]  /*11080*/  SHFL.IDX PT, R58, R33, R12, 0x1c1f ;  /* 0x001c1f0c213a7589 */ /* 0x000fe800000e0000 */
[----:B------:R4:W3:Y:S01]  /*11090*/  SHFL.IDX PT, R15, R48, R5, 0x1c1f ;  /* 0x001c1f05300f7589 */ /* 0x0008e200000e0000 */
[----:B--2---:R-:W-:-:S03]  /*110a0*/  IMAD.U32 R64, RZ, RZ, UR8 ;  /* 0x00000008ff407e24 */ /* 0x004fc6000f8e00ff */
[----:B------:R2:W3:Y:S01]  /*110b0*/  SHFL.IDX PT, R57, R42, R5, 0x1c1f ;  /* 0x001c1f052a397589 */ /* 0x0004e200000e0000 */
[----:B0-----:R-:W-:Y:S02]  /*110c0*/  SEL R32, R34, R35, P0 ;  /* 0x0000002322207207 */ /* 0x001fe40000000000 */
[----:B------:R-:W-:Y:S01]  /*110d0*/  SEL R34, R35, R34, P0 ;  /* 0x0000002223227207 */ /* 0x000fe20000000000 */
[----:B------:R0:W-:Y:S01]  /*110e0*/  SHFL.IDX PT, R6, R65, R12, 0x1c1f ;  /* 0x001c1f0c41067589 */ /* 0x0001e200000e0000 */
[----:B----4-:R-:W-:-:S03]  /*110f0*/  SEL R48, R36, R37, P0 ;  /* 0x0000002524307207 */ /* 0x010fc60000000000 */
[----:B------:R-:W-:Y:S01]  /*11100*/  SHFL.IDX PT, R50, R45, R12, 0x1c1f ;  /* 0x001c1f0c2d327589 */ /* 0x000fe200000e0000 */
[----:B------:R-:W-:Y:S02]  /*11110*/  SEL R36, R37, R36, P0 ;  /* 0x0000002425247207 */ /* 0x000fe40000000000 */
[----:B--2---:R-:W-:Y:S01]  /*11120*/  SEL R42, R46, R47, P0 ;  /* 0x0000002f2e2a7207 */ /* 0x004fe20000000000 */
[----:B------:R-:W2:Y:S01]  /*11130*/  SHFL.IDX PT, R9, R72, R5, 0x1c1f ;  /* 0x001c1f0548097589 */ /* 0x000ea200000e0000 */
[----:B------:R-:W-:Y:S01]  /*11140*/  SEL R46, R47, R46, P0 ;  /* 0x0000002e2f2e7207 */ /* 0x000fe20000000000 */
[----:B0-----:R-:W-:Y:S01]  /*11150*/  IMAD.U32 R65, RZ, RZ, UR9 ;  /* 0x00000009ff417e24 */ /* 0x001fe2000f8e00ff */
[----:B------:R-:W-:Y:S01]  /*11160*/  SEL R47, R52, R25, P0 ;  /* 0x00000019342f7207 */ /* 0x000fe20000000000 */
[----:B------:R0:W4:Y:S01]  /*11170*/  SHFL.IDX PT, R51, R28, R5, 0x1c1f ;  /* 0x001c1f051c337589 */ /* 0x00012200000e0000 */
[----:B------:R-:W-:Y:S02]  /*11180*/  SEL R52, R54, R53, P0 ;  /* 0x0000003536347207 */ /* 0x000fe40000000000 */
[----:B------:R-:W-:Y:S01]  /*11190*/  SEL R54, R53, R54, P0 ;  /* 0x0000003635367207 */ /* 0x000fe20000000000 */
[----:B------:R-:W-:Y:S01]  /*111a0*/  SHFL.IDX PT, R8, R61, R12, 0x1c1f ;  /* 0x001c1f0c3d087589 */ /* 0x000fe200000e0000 */
[----:B------:R-:W-:-:S02]  /*111b0*/  SEL R53, R55, R56, P0 ;  /* 0x0000003837357207 */ /* 0x000fc40000000000 */
[----:B------:R-:W-:Y:S01]  /*111c0*/  SEL R55, R56, R55, P0 ;  /* 0x0000003738377207 */ /* 0x000fe20000000000 */
[----:B------:R3:W4:Y:S01]  /*111d0*/  SHFL.IDX PT, R11, R70, R5, 0x1c1f ;  /* 0x001c1f05460b7589 */ /* 0x00072200000e0000 */
[----:B-1----:R-:W-:Y:S02]  /*111e0*/  SEL R29, R4, R7, P0 ;  /* 0x00000007041d7207 */ /* 0x002fe40000000000 */
[----:B0-----:R-:W-:Y:S01]  /*111f0*/  SEL R28, R30, R31, P0 ;  /* 0x0000001f1e1c7207 */ /* 0x001fe20000000000 */
[----:B------:R-:W-:Y:S01]  /*11200*/  SHFL.IDX PT, R59, R59, R12, 0x1c1f ;  /* 0x001c1f0c3b3b7589 */ /* 0x000fe200000e0000 */
[----:B------:R-:W-:Y:S02]  /*11210*/  SEL R30, R31, R30, P0 ;  /* 0x0000001e1f1e7207 */ /* 0x000fe40000000000 */
[----:B------:R-:W-:Y:S01]  /*11220*/  SEL R31, R7, R4, P0 ;  /* 0x00000004071f7207 */ /* 0x000fe20000000000 */
[----:B------:R-:W0:Y:S01]  /*11230*/  SHFL.IDX PT, R60, R60, R5, 0x1c1f ;  /* 0x001c1f053c3c7589 */ /* 0x000e2200000e0000 */
[----:B---3--:R-:W-:Y:S01]  /*11240*/  SEL R40, R38, R39, P0 ;  /* 0x0000002726287207 */ /* 0x008fe20000000000 */
[----:B------:R-:W1:Y:S01]  /*11250*/  LDC.64 R70, c[0x0][0xc08] ;  /* 0x00030200ff467b82 */ /* 0x000e620000000a00 */
[----:B------:R-:W-:Y:S01]  /*11260*/  SEL R37, R15, R14, P0 ;  /* 0x0000000e0f257207 */ /* 0x000fe20000000000 */
[----:B------:R3:W-:Y:S01]  /*11270*/  SHFL.IDX PT, R10, R49, R12, 0x1c1f ;  /* 0x001c1f0c310a7589 */ /* 0x0007e200000e0000 */
[----:B------:R-:W-:-:S02]  /*11280*/  SEL R56, R58, R57, P0 ;  /* 0x000000393a387207 */ /* 0x000fc40000000000 */
[----:B--2---:R-:W-:Y:S01]  /*11290*/  SEL R33, R6, R9, P0 ;  /* 0x0000000906217207 */ /* 0x004fe20000000000 */
[----:B------:R-:W2:Y:S01]  /*112a0*/  SHFL.IDX PT, R13, R62, R5, 0x1c1f ;  /* 0x001c1f053e0d7589 */ /* 0x000ea200000e0000 */
[----:B------:R-:W-:Y:S02]  /*112b0*/  SEL R35, R9, R6, P0 ;  /* 0x0000000609237207 */ /* 0x000fe40000000000 */
[----:B------:R-:W-:Y:S02]  /*112c0*/  SEL R38, R39, R38, P0 ;  /* 0x0000002627267207 */ /* 0x000fe40000000000 */
[----:B----4-:R-:W-:Y:S02]  /*112d0*/  SEL R44, R50, R51, P0 ;  /* 0x00000033322c7207 */ /* 0x010fe40000000000 */
[----:B---3--:R-:W-:Y:S02]  /*112e0*/  SEL R49, R14, R15, P0 ;  /* 0x0000000f0e317207 */ /* 0x008fe40000000000 */
[----:B------:R-:W-:-:S02]  /*112f0*/  SEL R58, R57, R58, P0 ;  /* 0x0000003a393a7207 */ /* 0x000fc40000000000 */
[----:B------:R-:W-:Y:S02]  /*11300*/  SEL R41, R8, R11, P0 ;  /* 0x0000000b08297207 */ /* 0x000fe40000000000 */
[----:B------:R-:W-:Y:S02]  /*11310*/  SEL R39, R11, R8, P0 ;  /* 0x000000080b277207 */ /* 0x000fe40000000000 */
[----:B------:R-:W-:Y:S02]  /*11320*/  SEL R50, R51, R50, P0 ;  /* 0x0000003233327207 */ /* 0x000fe40000000000 */
[----:B0-----:R-:W-:Y:S02]  /*11330*/  SEL R57, R59, R60, P0 ;  /* 0x0000003c3b397207 */ /* 0x001fe40000000000 */
[----:B------:R-:W-:Y:S02]  /*11340*/  SEL R59, R60, R59, P0 ;  /* 0x0000003b3c3b7207 */ /* 0x000fe40000000000 */
[----:B------:R-:W-:-:S02]  /*11350*/  F2FP.BF16.F32.PACK_AB R60, R29, R28 ;  /* 0x0000001c1d3c723e */ /* 0x000fc400000010ff */
[----:B------:R-:W-:Y:S02]  /*11360*/  F2FP.BF16.F32.PACK_AB R61, R49, R48 ;  /* 0x00000030313d723e */ /* 0x000fe400000010ff */
[----:B--2---:R-:W-:Y:S02]  /*11370*/  SEL R45, R10, R13, P0 ;  /* 0x0000000d0a2d7207 */ /* 0x004fe40000000000 */
[----:B------:R-:W-:Y:S02]  /*11380*/  SEL R51, R13, R10, P0 ;  /* 0x0000000a0d337207 */ /* 0x000fe40000000000 */
        /* <DEDUP_REMOVED lines=22> */
[----:B------:R-:W4:Y:S01]  /*114f0*/  @P0 LDG.E R25, desc[UR54][R64.64] ;  /* 0x0000003640190981 */ /* 0x000f22000c1e1900 */
[----:B-1----:R-:W-:Y:S02]  /*11500*/  ISETP.NE.U32.AND P1, PT, R70, RZ, PT ;  /* 0x000000ff4600720c */ /* 0x002fe40003f25070 */
[----:B------:R-:W-:-:S11]  /*11510*/  R2UR UR4, R71 ;  /* 0x00000000470472ca */ /* 0x000fd600000e0000 */
[----:B------:R-:W-:Y:S01]  /*11520*/  VOTEU.ANY UP0, P1 ;  /* 0x00000000003f7886 */ /* 0x000fe20000800100 */
[----:B0-----:R-:W-:Y:S01]  /*11530*/  ISETP.NE.AND P1, PT, R61, 0x1, PT ;  /* 0x000000013d00780c */ /* 0x001fe20003f25270 */
        /* <DEDUP_REMOVED lines=17> */
[----:B------:R-:W-:Y:S01]  /*11650*/  VIADD R11, R22, UR39 ;  /* 0x00000027160b7c36 */ /* 0x000fe20008000000 */
        /* <DEDUP_REMOVED lines=48> */
.L_x_14700:
        /* <DEDUP_REMOVED lines=21> */
[----:B------:R-:W1:Y:S01]  /*11ab0*/  @P1 LDC R21, c[0x0][0xbf0] ;  /* 0x0002fc00ff151b82 */ /* 0x000e620000000800 */
        /* <DEDUP_REMOVED lines=13> */
[----:B------:R-:W2:Y:S04]  /*11b90*/  LD.E.128 R4, desc[UR54][R4.64] ;  /* 0x0000003604047980 */ /* 0x000ea8000c101d00 */
[----:B------:R-:W3:Y:S04]  /*11ba0*/  LD.E.128 R8, desc[UR54][R8.64] ;  /* 0x0000003608087980 */ /* 0x000ee8000c101d00 */
[----:B------:R-:W4:Y:S01]  /*11bb0*/  LD.E.128 R28, desc[UR54][R28.64] ;  /* 0x000000361c1c7980 */ /* 0x000f22000c101d00 */
[----:B------:R-:W-:Y:S01]  /*11bc0*/  UIMAD UR10, UR11, UR12, URZ ;  /* 0x0000000c0b0a72a4 */ /* 0x000fe2000f8e023f */
[----:B------:R-:W-:Y:S01]  /*11bd0*/  IADD3 R15, P0, R26, 0x4800, RZ ;  /* 0x000048001a0f7810 */ /* 0x000fe20007f1e0ff */
[----:B------:R-:W-:-:S02]  /*11be0*/  UIMAD.WIDE.U32 UR8, UR4, UR12, URZ ;  /* 0x0000000c040872a5 */ /* 0x000fc4000f8e003f */
[----:B------:R-:W-:Y:S01]  /*11bf0*/  UIMAD UR10, UR4, UR13, UR10 ;  /* 0x0000000d040a72a4 */ /* 0x000fe2000f8e020a */
[----:B------:R-:W-:Y:S01]  /*11c00*/  IMAD R24, R24, 0x30, R17 ;  /* 0x0000003018187824 */ /* 0x000fe200078e0211 */
[----:B------:R-:W-:Y:S01]  /*11c10*/  LOP3.LUT R12, R15, 0x380, RZ, 0xc0, !PT ;  /* 0x000003800f0c7812 */ /* 0x000fe200078ec0ff */
[----:B------:R-:W-:Y:S01]  /*11c20*/  IMAD.X R13, RZ, RZ, R27, P0 ;  /* 0x000000ffff0d7224 */ /* 0x000fe200000e061b */
[----:B------:R-:W-:Y:S02]  /*11c30*/  UIADD3 UR9, UR9, UR10, URZ ;  /* 0x0000000a09097290 */ /* 0x000fe4000fffe03f */
[----:B------:R-:W-:Y:S01]  /*11c40*/  USHF.R.S32.HI UR4, URZ, 0x1f, UR7 ;  /* 0x0000001f3f047899 */ /* 0x000fe20008011407 */
[----:B------:R-:W-:Y:S01]  /*11c50*/  SHF.R.U64 R12, R12, 0x3, RZ ;  /* 0x000000030c0c7819 */ /* 0x000fe200000012ff */
[----:B------:R-:W-:Y:S01]  /*11c60*/  ULDC.64 UR10, c[0x0][0xae8] ;  /* 0x0002ba00000a7ab9 */ /* 0x000fe20000000a00 */
[----:B------:R-:W-:Y:S01]  /*11c70*/  VIADD R27, R24, UR39 ;  /* 0x00000027181b7c36 */ /* 0x000fe20008000000 */
[----:B------:R-:W-:Y:S01]  /*11c80*/  UIMAD.WIDE.U32 UR8, UR37, UR10, UR8 ;  /* 0x0000000a250872a5 */ /* 0x000fe2000f8e0008 */
[----:B------:R-:W-:-:S02]  /*11c90*/  LOP3.LUT R12, R12, R15, RZ, 0x3c, !PT ;  /* 0x0000000f0c0c7212 */ /* 0x000fc400078e3cff */
[----:B0-----:R-:W-:Y:S01]  /*11ca0*/  @P1 IMAD.HI.U32 R20, R27, R20, RZ ;  /* 0x000000141b141227 */ /* 0x001fe200078e00ff */
[----:B------:R-:W-:-:S03]  /*11cb0*/  UIMAD UR9, UR37, UR11, UR9 ;  /* 0x0000000b250972a4 */ /* 0x000fc6000f8e0209 */
[----:B------:R-:W-:Y:S01]  /*11cc0*/  ULDC.64 UR10, c[0x0][0xaf0] ;  /* 0x0002bc00000a7ab9 */ /* 0x000fe20000000a00 */
[----:B------:R-:W-:Y:S01]  /*11cd0*/  IMAD.MOV.U32 R25, RZ, RZ, R27 ;  /* 0x000000ffff197224 */ /* 0x000fe200078e001b */
[----:B------:R-:W-:Y:S01]  /*11ce0*/  UIMAD UR4, UR4, UR10, URZ ;  /* 0x0000000a040472a4 */ /* 0x000fe2000f8e023f */
[----:B-1----:R-:W-:Y:S01]  /*11cf0*/  @P1 SHF.R.U32.HI R25, RZ, R21, R20 ;  /* 0x00000015ff191219 */ /* 0x002fe20000011614 */
[----:B------:R-:W-:Y:S01]  /*11d00*/  UIMAD.WIDE.U32 UR8, UR7, UR10, UR8 ;  /* 0x0000000a070872a5 */ /* 0x000fe2000f8e0008 */
[----:B------:R-:W-:Y:S01]  /*11d10*/  VIADD R34, R17, UR39 ;  /* 0x0000002711227c36 */ /* 0x000fe20008000000 */
[----:B------:R-:W-:Y:S01]  /*11d20*/  UIMAD UR4, UR7, UR11, UR4 ;  /* 0x0000000b070472a4 */ /* 0x000fe2000f8e0204 */
[--C-:B------:R-:W-:Y:S01]  /*11d30*/  SHF.R.S32.HI R24, RZ, 0x1f, R25.reuse ;  /* 0x0000001fff187819 */ /* 0x100fe20000011419 */
[----:B------:R-:W-:Y:S01]  /*11d40*/  IMAD.MOV R26, RZ, RZ, -R25 ;  /* 0x000000ffff1a7224 */ /* 0x000fe200078e0a19 */
[----:B------:R-:W-:Y:S01]  /*11d50*/  ULDC.64 UR10, c[0x0][0xae0] ;  /* 0x0002b800000a7ab9 */ /* 0x000fe20000000a00 */
[----:B------:R-:W-:-:S02]  /*11d60*/  UIADD3 UR4, UR9, UR4, URZ ;  /* 0x0000000409047290 */ /* 0x000fc4000fffe03f */
[----:B------:R-:W-:Y:S01]  /*11d70*/  IMAD.U32 R21, RZ, RZ, UR9 ;  /* 0x00000009ff157e24 */ /* 0x000fe2000f8e00ff */
[----:B------:R-:W5:Y:S01]  /*11d80*/  LD.E.128 R12, desc[UR54][R12.64] ;  /* 0x000000360c0c7980 */ /* 0x000f62000c101d00 */
[----:B------:R-:W-:Y:S02]  /*11d90*/  IMAD R24, R24, UR10, RZ ;  /* 0x0000000a18187c24 */ /* 0x000fe4000f8e02ff */
[----:B------:R-:W-:Y:S01]  /*11da0*/  IMAD R27, R61, R26, R27 ;  /* 0x0000001a3d1b7224 */ /* 0x000fe200078e021b */
[----:B------:R-:W-:Y:S01]  /*11db0*/  @!PT LDS RZ, [RZ] ;  /* 0x00000000fffff984 */ /* 0x000fe20000000800 */
[----:B------:R-:W-:Y:S01]  /*11dc0*/  @!PT LDS RZ, [RZ] ;  /* 0x00000000fffff984 */ /* 0x000fe20000000800 */
[----:B------:R-:W-:Y:S01]  /*11dd0*/  @!PT LDS RZ, [RZ] ;  /* 0x00000000fffff984 */ /* 0x000fe20000000800 */
[----:B------:R-:W-:Y:S01]  /*11de0*/  @!PT LDS RZ, [RZ] ;  /* 0x00000000fffff984 */ /* 0x000fe20000000800 */
[----:B------:R0:W-:Y:S06]  /*11df0*/  MEMBAR.ALL.CTA ;  /* 0x0000000000007992 */ /* 0x0001ec0000008000 */
[----:B0-----:R-:W0:Y:S01]  /*11e00*/  FENCE.VIEW.ASYNC.S ;  /* 0x00000000000073c6 */ /* 0x001e220000000000 */
[----:B------:R-:W-:Y:S01]  /*11e10*/  IMAD.U32 R20, RZ, RZ, UR8 ;  /* 0x00000008ff147e24 */ /* 0x000fe2000f8e00ff */
[----:B------:R-:W-:Y:S01]  /*11e20*/  ULDC.64 UR8, c[0x0][0xad8] ;  /* 0x0002b60000087ab9 */ /* 0x000fe20000000a00 */
[----:B------:R-:W-:Y:S01]  /*11e30*/  IMAD.U32 R21, RZ, RZ, UR4 ;  /* 0x00000004ff157e24 */ /* 0x000fe2000f8e00ff */
[----:B------:R-:W-:Y:S01]  /*11e40*/  ULDC UR4, c[0x0][0xac8] ;  /* 0x0002b20000047ab9 */ /* 0x000fe20000000800 */
[C---:B------:R-:W-:Y:S01]  /*11e50*/  IMAD R33, R25.reuse, UR11, R24 ;  /* 0x0000000b19217c24 */ /* 0x040fe2000f8e0218 */
[----:B------:R-:W-:Y:S01]  /*11e60*/  SHF.R.S32.HI R24, RZ, 0x1f, R27 ;  /* 0x0000001fff187819 */ /* 0x000fe2000001141b */
[----:B------:R-:W-:-:S04]  /*11e70*/  IMAD.WIDE.U32 R20, R25, UR10, R20 ;  /* 0x0000000a19147c25 */ /* 0x000fc8000f8e0014 */
[----:B------:R-:W-:Y:S02]  /*11e80*/  IMAD.IADD R21, R21, 0x1, R33 ;  /* 0x0000000115157824 */ /* 0x000fe400078e0221 */
[----:B------:R-:W-:Y:S02]  /*11e90*/  IMAD R24, R24, UR8, RZ ;  /* 0x0000000818187c24 */ /* 0x000fe4000f8e02ff */
[----:B------:R-:W-:-:S04]  /*11ea0*/  IMAD.WIDE.U32 R20, R27, UR8, R20 ;  /* 0x000000081b147c25 */ /* 0x000fc8000f8e0014 */
[----:B------:R-:W-:Y:S01]  /*11eb0*/  IMAD R25, R27, UR9, R24 ;  /* 0x000000091b197c24 */ /* 0x000fe2000f8e0218 */
[----:B------:R-:W-:Y:S01]  /*11ec0*/  ULDC.64 UR8, c[0x0][0xa80] ;  /* 0x0002a00000087ab9 */ /* 0x000fe20000000a00 */
[----:B------:R-:W-:Y:S01]  /*11ed0*/  VIADD R17, R34, 0x30 ;  /* 0x0000003022117836 */ /* 0x000fe20000000000 */
[----:B------:R-:W-:Y:S01]  /*11ee0*/  LEA R32, P0, R20, UR8, 0x1 ;  /* 0x0000000814207c11 */ /* 0x000fe2000f8008ff */
[----:B------:R-:W-:Y:S02]  /*11ef0*/  IMAD.IADD R21, R21, 0x1, R25 ;  /* 0x0000000115157824 */ /* 0x000fe400078e0219 */
[----:B------:R-:W-:Y:S02]  /*11f00*/  VIADD R18, R18, 0x13220 ;  /* 0x0001322012127836 */ /* 0x000fe40000000000 */
[----:B0-----:R-:W0:Y:S01]  /*11f10*/  SHFL.IDX PT, R25, R32, RZ, 0x181f ;  /* 0x00181fff20197589 */ /* 0x001e2200000e0000 */
[----:B------:R-:W-:Y:S01]  /*11f20*/  LEA.HI.X R33, R20, UR9, R21, 0x1, P0 ;  /* 0x0000000914217c11 */ /* 0x000fe200080f0c15 */
[----:B------:R-:W-:Y:S01]  /*11f30*/  VIADD R20, R34, 0x60 ;  /* 0x0000006022147836 */ /* 0x000fe20000000000 */
[----:B------:R-:W-:Y:S01]  /*11f40*/  ISETP.GE.AND P0, PT, R0, UR4, PT ;  /* 0x0000000400007c0c */ /* 0x000fe2000bf06270 */
[----:B------:R-:W1:Y:S01]  /*11f50*/  SHFL.IDX PT, R35, R32, 0x1, 0x181f ;  /* 0x00381f0020237f89 */ /* 0x000e6200000e0000 */
[----:B------:R-:W-:-:S02]  /*11f60*/  PRMT R18, RZ, 0x654, R18 ;  /* 0x00000654ff127816 */ /* 0x000fc40000000012 */
[-C--:B------:R-:W-:Y:S01]  /*11f70*/  ISETP.GE.OR P1, PT, R34, R63.reuse, P0 ;  /* 0x0000003f2200720c */ /* 0x080fe20000726670 */
[----:B------:R-:W1:Y:S01]  /*11f80*/  SHFL.IDX PT, R37, R32, 0x2, 0x181f ;  /* 0x00581f0020257f89 */ /* 0x000e6200000e0000 */
[-C--:B------:R-:W-:Y:S01]  /*11f90*/  ISETP.GE.OR P2, PT, R17, R63.reuse, P0 ;  /* 0x0000003f1100720c */ /* 0x080fe20000746670 */
[----:B------:R0:W-:Y:S01]  /*11fa0*/  SYNCS.ARRIVE.TRANS64.RED.A1T0 RZ, [R18+URZ], RZ ;  /* 0x000000ff12ff79a7 */ /* 0x0001e2000810043f */
[----:B------:R-:W-:Y:S01]  /*11fb0*/  ISETP.GE.OR P3, PT, R20, R63, P0 ;  /* 0x0000003f1400720c */ /* 0x000fe20000766670 */
[----:B------:R-:W1:Y:S01]  /*11fc0*/  SHFL.IDX PT, R21, R33, RZ, 0x181f ;  /* 0x00181fff21157589 */ /* 0x000e6200000e0000 */
[----:B------:R-:W-:-:S03]  /*11fd0*/  VIADD R17, R34, 0x90 ;  /* 0x0000009022117836 */ /* 0x000fc60000000000 */
[----:B------:R-:W1:Y:S02]  /*11fe0*/  SHFL.IDX PT, R27, R33, 0x1, 0x181f ;  /* 0x00381f00211b7f89 */ /* 0x000e6400000e0000 */
[----:B------:R-:W-:Y:S02]  /*11ff0*/  ISETP.GE.OR P0, PT, R17, R63, P0 ;  /* 0x0000003f1100720c */ /* 0x000fe40000706670 */
[----:B------:R-:W1:Y:S01]  /*12000*/  SHFL.IDX PT, R36, R33, 0x2, 0x181f ;  /* 0x00581f0021247f89 */ /* 0x000e6200000e0000 */
[----:B0-----:R-:W-:-:S03]  /*12010*/  @!P1 LEA R20, P4, R0, R25, 0x1 ;  /* 0x0000001900149211 */ /* 0x001fc600078808ff */
[----:B------:R-:W0:Y:S01]  /*12020*/  SHFL.IDX PT, R33, R33, 0x3, 0x181f ;  /* 0x00781f0021217f89 */ /* 0x000e2200000e0000 */
[----:B-1----:R-:W-:-:S03]  /*12030*/  @!P2 LEA R24, P5, R0, R35, 0x1 ;  /* 0x000000230018a211 */ /* 0x002fc600078a08ff */
[----:B------:R1:W0:Y:S01]  /*12040*/  SHFL.IDX PT, R35, R32, 0x3, 0x181f ;  /* 0x00781f0020237f89 */ /* 0x00022200000e0000 */
[C---:B------:R-:W-:Y:S02]  /*12050*/  @!P3 LEA R26, P6, R0.reuse, R37, 0x1 ;  /* 0x00000025001ab211 */ /* 0x040fe400078c08ff */
[C-C-:B------:R-:W-:Y:S02]  /*12060*/  @!P1 LEA.HI.X R21, R0.reuse, R21, R3.reuse, 0x1, P4 ;  /* 0x0000001500159211 */ /* 0x140fe400020f0c03 */
[C-C-:B------:R-:W-:Y:S02]  /*12070*/  @!P2 LEA.HI.X R25, R0.reuse, R27, R3.reuse, 0x1, P5 ;  /* 0x0000001b0019a211 */ /* 0x140fe400028f0c03 */
[----:B------:R-:W-:Y:S01]  /*12080*/  @!P3 LEA.HI.X R27, R0, R36, R3, 0x1, P6 ;  /* 0x00000024001bb211 */ /* 0x000fe200030f0c03 */
[----:B--2---:R1:W-:Y:S04]  /*12090*/  @!P1 ST.E.128 desc[UR54][R20.64], R4 ;  /* 0x0000000414009985 */ /* 0x0043e8000c101d36 */
[----:B---3--:R1:W-:Y:S04]  /*120a0*/  @!P2 ST.E.128 desc[UR54][R24.64], R8 ;  /* 0x000000081800a985 */ /* 0x0083e8000c101d36 */
[----:B----4-:R1:W-:Y:S01]  /*120b0*/  @!P3 ST.E.128 desc[UR54][R26.64], R28 ;  /* 0x0000001c1a00b985 */ /* 0x0103e2000c101d36 */
[----:B0-----:R-:W-:Y:S05]  /*120c0*/  @P0 BRA `(.L_x_14702) ;  /* 0x0000001000d00947 */ /* 0x001fea0003800000 */
[----:B-1----:R-:W-:-:S04]  /*120d0*/  LEA R4, P0, R0, R35, 0x1 ;  /* 0x0000002300047211 */ /* 0x002fc800078008ff */
[----:B------:R-:W-:-:S05]  /*120e0*/  LEA.HI.X R5, R0, R33, R3, 0x1, P0 ;  /* 0x0000002100057211 */ /* 0x000fca00000f0c03 */
[----:B-----5:R0:W-:Y:S01]  /*120f0*/  ST.E.128 desc[UR54][R4.64], R12 ;  /* 0x0000000c04007985 */ /* 0x0201e2000c101d36 */
[----:B------:R-:W-:Y:S05]  /*12100*/  BRA `(.L_x_14702) ;  /* 0x0000001000c07947 */ /* 0x000fea0003800000 */
.L_x_14701:
[----:B------:R-:W-:Y:S01]  /*12110*/  ULDC.64 UR12, c[0x0][0xb08] ;  /* 0x0002c200000c7ab9 */ /* 0x000fe20000000a00 */
[----:B------:R-:W1:Y:S01]  /*12120*/  @P1 LDC R0, c[0x0][0xbec] ;  /* 0x0002fb00ff001b82 */ /* 0x000e620000000800 */
[----:B------:R-:W-:Y:S01]  /*12130*/  UIMAD UR10, UR11, UR12, URZ ;  /* 0x0000000c0b0a72a4 */ /* 0x000fe2000f8e023f */
[----:B------:R-:W-:Y:S01]  /*12140*/  IMAD.MOV.U32 R3, RZ, RZ, R11 ;  /* 0x000000ffff037224 */ /* 0x000fe200078e000b */
[----:B------:R-:W-:Y:S01]  /*12150*/  UIMAD.WIDE.U32 UR8, UR4, UR12, URZ ;  /* 0x0000000c040872a5 */ /* 0x000fe2000f8e003f */
[----:B------:R-:W-:Y:S01]  /*12160*/  VIADD R18, R18, 0x13220 ;  /* 0x0001322012127836 */ /* 0x000fe20000000000 */
[----:B------:R-:W-:Y:S01]  /*12170*/  UIMAD UR10, UR4, UR13, UR10 ;  /* 0x0000000d040a72a4 */ /* 0x000fe2000f8e020a */
[C---:B------:R-:W-:Y:S01]  /*12180*/  VIADD R17, R19.reuse, 0x10 ;  /* 0x0000001013117836 */ /* 0x040fe20000000000 */
[----:B------:R-:W-:Y:S01]  /*12190*/  USHF.R.S32.HI UR4, URZ, 0x1f, UR7 ;  /* 0x0000001f3f047899 */ /* 0x000fe20008011407 */
[----:B0-----:R-:W0:Y:S01]  /*121a0*/  @P1 LDC R5, c[0x0][0xbf0] ;  /* 0x0002fc00ff051b82 */ /* 0x001e220000000800 */
[----:B------:R-:W-:Y:S01]  /*121b0*/  UIADD3 UR9, UR9, UR10, URZ ;  /* 0x0000000a09097290 */ /* 0x000fe2000fffe03f */
[----:B------:R-:W-:Y:S01]  /*121c0*/  PRMT R18, RZ, 0x654, R18 ;  /* 0x00000654ff127816 */ /* 0x000fe20000000012 */
[C---:B------:R-:W-:Y:S01]  /*121d0*/  VIADD R21, R19.reuse, 0x18 ;  /* 0x0000001813157836 */ /* 0x040fe20000000000 */
[----:B------:R-:W-:Y:S01]  /*121e0*/  ULDC.64 UR10, c[0x0][0xb38] ;  /* 0x0002ce00000a7ab9 */ /* 0x000fe20000000a00 */
[C---:B------:R-:W-:Y:S01]  /*121f0*/  VIADD R25, R19.reuse, 0x20 ;  /* 0x0000002013197836 */ /* 0x040fe20000000000 */
[----:B------:R-:W-:Y:S01]  /*12200*/  UIMAD.WIDE.U32 UR8, UR37, UR10, UR8 ;  /* 0x0000000a250872a5 */ /* 0x000fe2000f8e0008 */
[C---:B------:R-:W-:Y:S01]  /*12210*/  VIADD R27, R19.reuse, 0x28 ;  /* 0x00000028131b7836 */ /* 0x040fe20000000000 */
[----:B------:R2:W-:Y:S01]  /*12220*/  SYNCS.ARRIVE.TRANS64.RED.A1T0 RZ, [R18+URZ], RZ ;  /* 0x000000ff12ff79a7 */ /* 0x0005e2000810043f */
[C---:B------:R-:W-:Y:S01]  /*12230*/  VIADD R63, R19.reuse, 0x38 ;  /* 0x00000038133f7836 */ /* 0x040fe20000000000 */
[----:B------:R-:W-:Y:S01]  /*12240*/  UIMAD UR9, UR37, UR11, UR9 ;  /* 0x0000000b250972a4 */ /* 0x000fe2000f8e0209 */
[----:B------:R-:W-:Y:S01]  /*12250*/  VIADD R65, R19, 0x8 ;  /* 0x0000000813417836 */ /* 0x000fe20000000000 */
[----:B------:R-:W-:Y:S01]  /*12260*/  BSSY B1, `(.L_x_14703) ;  /* 0x000004a000017945 */ /* 0x000fe20003800000 */
[----:B------:R-:W-:Y:S01]  /*12270*/  ULDC.64 UR10, c[0x0][0xb40] ;  /* 0x0002d000000a7ab9 */ /* 0x000fe20000000a00 */
[----:B------:R-:W-:Y:S01]  /*12280*/  SHF.R.S32.HI R20, RZ, 0x1f, R21 ;  /* 0x0000001fff147819 */ /* 0x000fe20000011415 */
[----:B------:R-:W-:Y:S01]  /*12290*/  UIMAD UR4, UR4, UR10, URZ ;  /* 0x0000000a040472a4 */ /* 0x000fe2000f8e023f */
[----:B-1----:R-:W-:Y:S01]  /*122a0*/  @P1 IMAD.HI.U32 R0, R11, R0, RZ ;  /* 0x000000000b001227 */ /* 0x002fe200078e00ff */
[----:B------:R-:W-:Y:S01]  /*122b0*/  UIMAD.WIDE.U32 UR8, UR7, UR10, UR8 ;  /* 0x0000000a070872a5 */ /* 0x000fe2000f8e0008 */
[----:B--2---:R-:W-:Y:S01]  /*122c0*/  SHF.R.S32.HI R18, RZ, 0x1f, R17 ;  /* 0x0000001fff127819 */ /* 0x004fe20000011411 */
[----:B------:R-:W-:Y:S01]  /*122d0*/  UIMAD UR4, UR7, UR11, UR4 ;  /* 0x0000000b070472a4 */ /* 0x000fe2000f8e0204 */
[----:B------:R-:W-:-:S02]  /*122e0*/  SHF.R.S32.HI R24, RZ, 0x1f, R25 ;  /* 0x0000001fff187819 */ /* 0x000fc40000011419 */
[----:B------:R-:W-:Y:S01]  /*122f0*/  ULDC.64 UR10, c[0x0][0xb48] ;  /* 0x0002d200000a7ab9 */ /* 0x000fe20000000a00 */
[----:B------:R-:W-:Y:S01]  /*12300*/  UIADD3 UR9, UR9, UR4, URZ ;  /* 0x0000000409097290 */ /* 0x000fe2000fffe03f */
[----:B0-----:R-:W-:Y:S02]  /*12310*/  @P1 SHF.R.U32.HI R3, RZ, R5, R0 ;  /* 0x00000005ff031219 */ /* 0x001fe40000011600 */
        /* <DEDUP_REMOVED lines=9> */
[----:B------:R-:W-:-:S02]  /*123b0*/  IMAD.U32 R5, RZ, RZ, UR9 ;  /* 0x00000009ff057e24 */ /* 0x000fc4000f8e00ff */
        /* <DEDUP_REMOVED lines=14> */
[----:B------:R-:W-:-:S03]  /*124a0*/  VIADD R61, R19, 0x30 ;  /* 0x00000030133d7836 */ /* 0x000fc60000000000 */
[----:B------:R-:W-:Y:S01]  /*124b0*/  LEA.HI.X R3, R4, UR9, R3, 0x2, P1 ;  /* 0x0000000904037c11 */ /* 0x000fe200088f1403 */
[----:B------:R0:W1:Y:S01]  /*124c0*/  SHFL.IDX PT, R6, R0, RZ, 0x1c1f ;  /* 0x001c1fff00067589 */ /* 0x00006200000e0000 */
[----:B------:R-:W-:-:S03]  /*124d0*/  SHF.R.S32.HI R60, RZ, 0x1f, R61 ;  /* 0x0000001fff3c7819 */ /* 0x000fc6000001143d */
        /* <DEDUP_REMOVED lines=8> */
[-C--:B------:R-:W-:Y:S02]  /*12560*/  @!P1 LEA R8, P6, R65, R6.reuse, 0x2 ;  /* 0x0000000641089211 */ /* 0x080fe400078c10ff */
        /* <DEDUP_REMOVED lines=17> */
[-C--:B--2---:R-:W-:Y:S02]  /*12680*/  @!P6 LEA R8, P3, R61, R6.reuse, 0x2 ;  /* 0x000000063d08e211 */ /* 0x084fe400078610ff */
[----:B------:R-:W-:Y:S02]  /*12690*/  @!P5 LEA R6, P4, R63, R6, 0x2 ;  /* 0x000000063f06d211 */ /* 0x000fe400078810ff */
[-C--:B------:R-:W-:Y:S02]  /*126a0*/  @!P2 LEA.HI.X R5, R27, R7.reuse, R26, 0x2, P1 ;  /* 0x000000071b05a211 */ /* 0x080fe400008f141a */
[-C--:B------:R-:W-:Y:S02]  /*126b0*/  @!P6 LEA.HI.X R9, R61, R7.reuse, R60, 0x2, P3 ;  /* 0x000000073d09e211 */ /* 0x080fe400018f143c */
[----:B------:R-:W-:Y:S01]  /*126c0*/  @!P5 LEA.HI.X R7, R63, R7, R62, 0x2, P4 ;  /* 0x000000073f07d211 */ /* 0x000fe200020f143e */
[----:B------:R3:W-:Y:S04]  /*126d0*/  @!P2 ST.E.64 desc[UR54][R4.64], R38 ;  /* 0x000000260400a985 */ /* 0x0007e8000c101b36 */
[----:B------:R3:W-:Y:S04]  /*126e0*/  @!P6 ST.E.64 desc[UR54][R8.64], R44 ;  /* 0x0000002c0800e985 */ /* 0x0007e8000c101b36 */
[----:B------:R3:W-:Y:S02]  /*126f0*/  @!P5 ST.E.64 desc[UR54][R6.64], R50 ;  /* 0x000000320600d985 */ /* 0x0007e4000c101b36 */
.L_x_14704:
[----:B------:R-:W-:Y:S05]  /*12700*/  BSYNC B1 ;  /* 0x0000000000017941 */ /* 0x000fea0003800000 */
.L_x_14703:
        /* <DEDUP_REMOVED lines=9> */
[----:B-1-3--:R-:W-:Y:S02]  /*127a0*/  @!P0 IMAD.WIDE R4, R19, 0x4, R6 ;  /* 0x0000000413048825 */ /* 0x00afe400078e0206 */
[-C--:B------:R-:W-:Y:S02]  /*127b0*/  @!P4 LEA R8, P5, R65, R6.reuse, 0x2 ;  /* 0x000000064108c211 */ /* 0x080fe400078a10ff */
[-C--:B------:R-:W-:Y:S01]  /*127c0*/  @!P3 LEA R10, P6, R17, R6.reuse, 0x2 ;  /* 0x00000006110ab211 */ /* 0x080fe200078c10ff */
[----:B------:R1:W-:Y:S01]  /*127d0*/  @!P0 ST.E.64 desc[UR54][R4.64], R48 ;  /* 0x0000003004008985 */ /* 0x0003e2000c101b36 */
[----:B------:R-:W-:Y:S02]  /*127e0*/  ISETP.GE.AND P0, PT, R27, UR4, PT ;  /* 0x000000041b007c0c */ /* 0x000fe4000bf06270 */
[----:B------:R-:W-:Y:S02]  /*127f0*/  @!P4 LEA.HI.X R9, R65, R7, R64, 0x2, P5 ;  /* 0x000000074109c211 */ /* 0x000fe400028f1440 */
[----:B------:R-:W-:-:S02]  /*12800*/  @!P2 LEA R12, P5, R21, R6, 0x2 ;  /* 0x00000006150ca211 */ /* 0x000fc400078a10ff */
[-C--:B------:R-:W-:Y:S01]  /*12810*/  @!P3 LEA.HI.X R11, R17, R7.reuse, R18, 0x2, P6 ;  /* 0x00000007110bb211 */ /* 0x080fe200030f1412 */
[----:B------:R4:W-:Y:S01]  /*12820*/  @!P4 ST.E.64 desc[UR54][R8.64], R36 ;  /* 0x000000240800c985 */ /* 0x0009e2000c101b36 */
[----:B------:R-:W-:Y:S02]  /*12830*/  ISETP.GE.AND P6, PT, R61, UR4, PT ;  /* 0x000000043d007c0c */ /* 0x000fe4000bfc6270 */
[----:B------:R-:W-:Y:S01]  /*12840*/  @!P2 LEA.HI.X R13, R21, R7, R20, 0x2, P5 ;  /* 0x00000007150da211 */ /* 0x000fe200028f1414 */
[----:B------:R4:W-:Y:S01]  /*12850*/  @!P3 ST.E.64 desc[UR54][R10.64], R42 ;  /* 0x0000002a0a00b985 */ /* 0x0009e2000c101b36 */
[----:B------:R-:W-:-:S03]  /*12860*/  @!P1 LEA R14, P5, R25, R6, 0x2 ;  /* 0x00000006190e9211 */ /* 0x000fc600078a10ff */
[----:B------:R4:W-:Y:S01]  /*12870*/  @!P2 ST.E.64 desc[UR54][R12.64], R46 ;  /* 0x0000002e0c00a985 */ /* 0x0009e2000c101b36 */
[----:B------:R-:W-:Y:S02]  /*12880*/  @!P1 LEA.HI.X R15, R25, R7, R24, 0x2, P5 ;  /* 0x00000007190f9211 */ /* 0x000fe400028f1418 */
[----:B-1----:R-:W-:-:S03]  /*12890*/  @!P0 LEA R4, P5, R27, R6, 0x2 ;  /* 0x000000061b048211 */ /* 0x002fc600078a10ff */
[----:B------:R4:W-:Y:S01]  /*128a0*/  @!P1 ST.E.64 desc[UR54][R14.64], R52 ;  /* 0x000000340e009985 */ /* 0x0009e2000c101b36 */
[----:B------:R-:W-:Y:S02]  /*128b0*/  @!P0 LEA.HI.X R5, R27, R7, R26, 0x2, P5 ;  /* 0x000000071b058211 */ /* 0x000fe400028f141a */
[----:B------:R-:W-:-:S03]  /*128c0*/  @!P6 LEA R20, P5, R61, R6, 0x2 ;  /* 0x000000063d14e211 */ /* 0x000fc600078a10ff */
[----:B------:R4:W-:Y:S01]  /*128d0*/  @!P0 ST.E.64 desc[UR54][R4.64], R54 ;  /* 0x0000003604008985 */ /* 0x0009e2000c101b36 */
[----:B------:R-:W-:Y:S02]  /*128e0*/  @!P6 LEA.HI.X R21, R61, R7, R60, 0x2, P5 ;  /* 0x000000073d15e211 */ /* 0x000fe400028f143c */
[----:B------:R-:W-:-:S03]  /*128f0*/  ISETP.GE.AND P0, PT, R63, UR4, PT ;  /* 0x000000043f007c0c */ /* 0x000fc6000bf06270 */
[----:B------:R4:W-:Y:S10]  /*12900*/  @!P6 ST.E.64 desc[UR54][R20.64], R56 ;  /* 0x000000381400e985 */ /* 0x0009f4000c101b36 */
[----:B------:R-:W-:Y:S05]  /*12910*/  @P0 BRA `(.L_x_14702) ;  /* 0x0000000800bc0947 */ /* 0x000fea0003800000 */
[----:B----4-:R-:W-:-:S04]  /*12920*/  LEA R4, P0, R63, R6, 0x2 ;  /* 0x000000063f047211 */ /* 0x010fc800078010ff */
[----:B------:R-:W-:-:S05]  /*12930*/  LEA.HI.X R5, R63, R7, R62, 0x2, P0 ;  /* 0x000000073f057211 */ /* 0x000fca00000f143e */
[----:B------:R1:W-:Y:S01]  /*12940*/  ST.E.64 desc[UR54][R4.64], R58 ;  /* 0x0000003a04007985 */ /* 0x0003e2000c101b36 */
[----:B------:R-:W-:Y:S05]  /*12950*/  BRA `(.L_x_14702) ;  /* 0x0000000800ac7947 */ /* 0x000fea0003800000 */
.L_x_14699:
        /* <DEDUP_REMOVED lines=30> */
.L_x_14705:
        /* <DEDUP_REMOVED lines=62> */
.L_x_14707:
[----:B------:R-:W-:Y:S05]  /*12f20*/  BSYNC B1 ;  /* 0x0000000000017941 */ /* 0x000fea0003800000 */
.L_x_14706:
        /* <DEDUP_REMOVED lines=8> */
[----:B------:R-:W-:-:S04]  /*12fb0*/  IMAD R24, R24, 0x30, R17 ;  /* 0x0000003018187824 */ /* 0x000fc800078e0211 */
[----:B------:R-:W-:-:S04]  /*12fc0*/  VIADD R24, R24, UR39 ;  /* 0x0000002718187c36 */ /* 0x000fc80008000000 */
[----:B01----:R-:W-:Y:S01]  /*12fd0*/  IMAD.MOV.U32 R7, RZ, RZ, R24 ;  /* 0x000000ffff077224 */ /* 0x003fe200078e0018 */
[----:B------:R-:W-:Y:S02]  /*12fe0*/  UIMAD UR10, UR11, UR13, UR10 ;  /* 0x0000000d0b0a72a4 */ /* 0x000fe4000f8e020a */
[----:B------:R-:W-:-:S04]  /*12ff0*/  UIMAD.WIDE.U32 UR8, UR8, UR12, URZ ;  /* 0x0000000c080872a5 */ /* 0x000fc8000f8e003f */
[----:B------:R-:W-:-:S03]  /*13000*/  UIADD3 UR9, UR9, UR10, URZ ;  /* 0x0000000a09097290 */ /* 0x000fc6000fffe03f */
[----:B------:R-:W-:Y:S01]  /*13010*/  ULDC.64 UR10, c[0x0][0xae8] ;  /* 0x0002ba00000a7ab9 */ /* 0x000fe20000000a00 */
[----:B--2---:R-:W-:Y:S01]  /*13020*/  ISETP.NE.AND P0, PT, R13, 0x1, PT ;  /* 0x000000010d00780c */ /* 0x004fe20003f05270 */
[----:B------:R-:W-:Y:S01]  /*13030*/  UIMAD.WIDE.U32 UR8, UR37, UR10, UR8 ;  /* 0x0000000a250872a5 */ /* 0x000fe2000f8e0008 */
[----:B------:R-:W-:-:S03]  /*13040*/  IMAD R25, R8, R13, RZ ;  /* 0x0000000d08197224 */ /* 0x000fc600078e02ff */
[----:B------:R-:W-:-:S03]  /*13050*/  UIMAD UR9, UR37, UR11, UR9 ;  /* 0x0000000b250972a4 */ /* 0x000fc6000f8e0209 */
[----:B------:R-:W-:Y:S02]  /*13060*/  ULDC.64 UR10, c[0x0][0xaf0] ;  /* 0x0002bc00000a7ab9 */ /* 0x000fe40000000a00 */
[----:B------:R-:W-:Y:S02]  /*13070*/  UIMAD UR7, UR7, UR10, URZ ;  /* 0x0000000a070772a4 */ /* 0x000fe4000f8e023f */
[----:B------:R-:W-:Y:S01]  /*13080*/  UIMAD.WIDE.U32 UR8, UR4, UR10, UR8 ;  /* 0x0000000a040872a5 */ /* 0x000fe2000f8e0008 */
[----:B------:R-:W0:Y:S01]  /*13090*/  @P0 LDC R5, c[0x0][0xbec] ;  /* 0x0002fb00ff050b82 */ /* 0x000e220000000800 */
[----:B------:R-:W-:-:S03]  /*130a0*/  UIMAD UR7, UR4, UR11, UR7 ;  /* 0x0000000b040772a4 */ /* 0x000fc6000f8e0207 */
[----:B------:R-:W-:Y:S01]  /*130b0*/  ULDC.64 UR10, c[0x0][0xae0] ;  /* 0x0002b800000a7ab9 */ /* 0x000fe20000000a00 */
[----:B------:R-:W-:-:S03]  /*130c0*/  UIADD3 UR4, UR9, UR7, URZ ;  /* 0x0000000709047290 */ /* 0x000fc6000fffe03f */
        /* <DEDUP_REMOVED lines=22> */
[----:B------:R-:W-:-:S03]  /*13230*/  VIADD R6, R17, UR39 ;  /* 0x0000002711067c36 */ /* 0x000fc60008000000 */
[----:B------:R-:W-:Y:S01]  /*13240*/  LEA.HI.X R10, R4, UR9, R5, 0x1, P0 ;  /* 0x00000009040a7c11 */ /* 0x000fe200080f0c05 */
[----:B------:R-:W0:Y:S01]  /*13250*/  SHFL.IDX PT, R11, R7, RZ, 0x181f ;  /* 0x00181fff070b7589 */ /* 0x000e2200000e0000 */
[----:B------:R-:W-:Y:S01]  /*13260*/  ISETP.GE.AND P0, PT, R0, UR4, PT ;  /* 0x0000000400007c0c */ /* 0x000fe2000bf06270 */
[C---:B------:R-:W-:Y:S02]  /*13270*/  VIADD R4, R6.reuse, 0x30 ;  /* 0x0000003006047836 */ /* 0x040fe40000000000 */
[----:B------:R-:W1:Y:S01]  /*13280*/  SHFL.IDX PT, R13, R7, 0x1, 0x181f ;  /* 0x00381f00070d7f89 */ /* 0x000e6200000e0000 */
[C---:B------:R-:W-:Y:S01]  /*13290*/  VIADD R5, R6.reuse, 0x60 ;  /* 0x0000006006057836 */ /* 0x040fe20000000000 */
[CC--:B------:R-:W-:Y:S01]  /*132a0*/  ISETP.GE.OR P3, PT, R6.reuse, R25.reuse, P0 ;  /* 0x000000190600720c */ /* 0x0c0fe20000766670 */
[----:B------:R-:W-:Y:S01]  /*132b0*/  VIADD R6, R6, 0x90 ;  /* 0x0000009006067836 */ /* 0x000fe20000000000 */
[----:B------:R-:W2:Y:S01]  /*132c0*/  SHFL.IDX PT, R15, R7, 0x2, 0x181f ;  /* 0x00581f00070f7f89 */ /* 0x000ea200000e0000 */
[----:B------:R-:W-:-:S02]  /*132d0*/  ISETP.GE.OR P2, PT, R4, R25, P0 ;  /* 0x000000190400720c */ /* 0x000fc40000746670 */
[-C--:B------:R-:W-:Y:S01]  /*132e0*/  ISETP.GE.OR P1, PT, R5, R25.reuse, P0 ;  /* 0x000000190500720c */ /* 0x080fe20000726670 */
[----:B------:R-:W3:Y:S01]  /*132f0*/  SHFL.IDX PT, R9, R10, RZ, 0x181f ;  /* 0x00181fff0a097589 */ /* 0x000ee200000e0000 */
[----:B------:R-:W-:-:S03]  /*13300*/  ISETP.GE.OR P0, PT, R6, R25, P0 ;  /* 0x000000190600720c */ /* 0x000fc60000706670 */
[----:B------:R-:W4:Y:S04]  /*13310*/  SHFL.IDX PT, R21, R7, 0x3, 0x181f ;  /* 0x00781f0007157f89 */ /* 0x000f2800000e0000 */
[----:B------:R-:W5:Y:S04]  /*13320*/  SHFL.IDX PT, R12, R10, 0x1, 0x181f ;  /* 0x00381f000a0c7f89 */ /* 0x000f6800000e0000 */
[----:B------:R-:W5:Y:S01]  /*13330*/  SHFL.IDX PT, R14, R10, 0x2, 0x181f ;  /* 0x00581f000a0e7f89 */ /* 0x000f6200000e0000 */
[----:B0-----:R-:W-:-:S03]  /*13340*/  @!P3 LEA R4, P6, R0, R11, 0x1 ;  /* 0x0000000b0004b211 */ /* 0x001fc600078c08ff */
[----:B------:R4:W0:Y:S01]  /*13350*/  SHFL.IDX PT, R17, R10, 0x3, 0x181f ;  /* 0x00781f000a117f89 */ /* 0x00082200000e0000 */
[C---:B-1----:R-:W-:Y:S02]  /*13360*/  @!P2 LEA R6, P5, R0.reuse, R13, 0x1 ;  /* 0x0000000d0006a211 */ /* 0x042fe400078a08ff */
[C---:B--2---:R-:W-:Y:S02]  /*13370*/  @!P1 LEA R8, P4, R0.reuse, R15, 0x1 ;  /* 0x0000000f00089211 */ /* 0x044fe400078808ff */
[C---:B---3--:R-:W-:Y:S02]  /*13380*/  @!P3 LEA.HI.X R5, R0.reuse, R9, R3, 0x1, P6 ;  /* 0x000000090005b211 */ /* 0x048fe400030f0c03 */
[----:B----4-:R-:W-:-:S03]  /*13390*/  @!P0 LEA R10, P6, R0, R21, 0x1 ;  /* 0x00000015000a8211 */ /* 0x010fc600078c08ff */
[----:B------:R1:W-:Y:S01]  /*133a0*/  @!P3 ST.E.128 desc[UR54][R4.64], RZ ;  /* 0x000000ff0400b985 */ /* 0x0003e2000c101d36 */
[C-C-:B-----5:R-:W-:Y:S02]  /*133b0*/  @!P2 LEA.HI.X R7, R0.reuse, R12, R3.reuse, 0x1, P5 ;  /* 0x0000000c0007a211 */ /* 0x160fe400028f0c03 */
[----:B------:R-:W-:-:S03]  /*133c0*/  @!P1 LEA.HI.X R9, R0, R14, R3, 0x1, P4 ;  /* 0x0000000e00099211 */ /* 0x000fc600020f0c03 */
[----:B------:R1:W-:Y:S01]  /*133d0*/  @!P2 ST.E.128 desc[UR54][R6.64], RZ ;  /* 0x000000ff0600a985 */ /* 0x0003e2000c101d36 */
[----:B0-----:R-:W-:-:S03]  /*133e0*/  @!P0 LEA.HI.X R11, R0, R17, R3, 0x1, P6 ;  /* 0x00000011000b8211 */ /* 0x001fc600030f0c03 */
[----:B------:R1:W-:Y:S04]  /*133f0*/  @!P1 ST.E.128 desc[UR54][R8.64], RZ ;  /* 0x000000ff08009985 */ /* 0x0003e8000c101d36 */
[----:B------:R1:W-:Y:S02]  /*13400*/  @!P0 ST.E.128 desc[UR54][R10.64], RZ ;  /* 0x000000ff0a008985 */ /* 0x0003e4000c101d36 */
.L_x_14702:
[----:B------:R-:W-:Y:S05]  /*13410*/  BSYNC B0 ;  /* 0x0000000000007941 */ /* 0x000fea0003800000 */
.L_x_14698:
[----:B------:R-:W-:Y:S02]  /*13420*/  ULDC UR4, c[0x0][0xc3c] ;  /* 0x00030f0000047ab9 */ /* 0x000fe40000000800 */
[----:B------:R-:W-:-:S06]  /*13430*/  UISETP.GE.AND UP0, UPT, UR50, UR4, UPT ;  /* 0x000000043200728c */ /* 0x000fcc000bf06270 */
[----:B------:R-:W-:-:S13]  /*13440*/  PLOP3.LUT P0, PT, PT, PT, UP0, 0x80, 0x0 ;  /* 0x000000000000781c */ /* 0x000fda0003f0f008 */
[----:B------:R-:W-:Y:S05]  /*13450*/  @!P0 BRA `(.L_x_14708) ;  /* 0xfffffed800188947 */ /* 0x000fea000383ffff */
[----:B------:R-:W-:Y:S05]  /*13460*/  EXIT ;  /* 0x000000000000794d */ /* 0x000fea0003800000 */
.L_x_14607:
        /* <DEDUP_REMOVED lines=19> */
[----:B------:R-:W-:Y:S02]  /*135a0*/  CS2R R6, SRZ ;  /* 0x0000000000067805 */ /* 0x000fe4000001ff00 */
        /* <DEDUP_REMOVED lines=41> */
.L_x_14712:
[----:B------:R-:W-:-:S04]  /*13840*/  UIADD3 UR4, UR4, 0x1f, URZ ;  /* 0x0000001f04047890 */ /* 0x000fc8000fffe03f */
[----:B------:R-:W-:-:S06]  /*13850*/  UISETP.GE.AND UP0, UPT, UR4, UR5, UPT ;  /* 0x000000050400728c */ /* 0x000fcc000bf06270 */
[----:B------:R-:W-:-:S13]  /*13860*/  PLOP3.LUT P6, PT, PT, PT, UP0, 0x40, 0x0 ;  /* 0x000000000000781c */ /* 0x000fda0003fce808 */
[----:B------:R-:W-:Y:S05]  /*13870*/  @!P6 BRA `(.L_x_14711) ;  /* 0x0000000800cce947 */ /* 0x000fea0003800000 */
[----:B------:R-:W-:-:S05]  /*13880*/  VIADD R7, R0, UR4 ;  /* 0x0000000400077c36 */ /* 0x000fca0008000000 */
[----:B------:R-:W-:-:S13]  /*13890*/  ISETP.GE.OR P6, PT, R7, UR5, !P0 ;  /* 0x0000000507007c0c */ /* 0x000fda000c7c6670 */
[----:B------:R-:W0:Y:S08]  /*138a0*/  @!P6 LDC.64 R4, c[0x0][0xc80] ;  /* 0x00032000ff04eb82 */ /* 0x000e300000000a00 */
[----:B------:R-:W1:Y:S01]  /*138b0*/  @!P6 LDC.64 R2, c[0x0][0xc78] ;  /* 0x00031e00ff02eb82 */ /* 0x000e620000000a00 */
[----:B0-----:R-:W-:-:S04]  /*138c0*/  @!P6 IMAD.WIDE R4, R7, 0x4, R4 ;  /* 0x000000040704e825 */ /* 0x001fc800078e0204 */
[----:B-1----:R-:W-:Y:S01]  /*138d0*/  @!P6 IMAD.WIDE R2, R7, 0x4, R2 ;  /* 0x000000040702e825 */ /* 0x002fe200078e0202 */
[----:B------:R-:W-:-:S06]  /*138e0*/  CS2R R6, SRZ ;  /* 0x0000000000067805 */ /* 0x000fcc000001ff00 */
[----:B------:R0:W2:Y:S04]  /*138f0*/  @!P6 LDG.E R6, desc[UR54][R4.64] ;  /* 0x000000360406e981 */ /* 0x0000a8000c1e1900 */
        /* <DEDUP_REMOVED lines=23> */
.L_x_14710:
        /* <DEDUP_REMOVED lines=17> */
.L_x_14713:
[----:B01----:R-:W-:-:S04]  /*13b80*/  IMAD R2, R3, R4, R10 ;  /* 0x0000000403027224 */ /* 0x003fc800078e020a */
[----:B------:R-:W-:Y:S01]  /*13b90*/  IMAD.IADD R5, R8, 0x1, -R2 ;  /* 0x0000000108057824 */ /* 0x000fe200078e0a02 */
[----:B------:R0:W-:Y:S01]  /*13ba0*/  STL [R1+0x20], R2 ;  /* 0x0000200201007387 */ /* 0x0001e20000100800 */
[----:B------:R-:W-:Y:S05]  /*13bb0*/  @!P1 BRA `(.L_x_14714) ;  /* 0x0000000000ec9947 */ /* 0x000fea0003800000 */
[-C--:B--2---:R-:W-:Y:S02]  /*13bc0*/  IABS R8, R6.reuse ;  /* 0x0000000600087213 */ /* 0x084fe40000000000 */
[----:B------:R-:W-:Y:S02]  /*13bd0*/  IABS R4, R7 ;  /* 0x0000000700047213 */ /* 0x000fe40000000000 */
[----:B------:R-:W1:Y:S01]  /*13be0*/  I2F.RP R9, R8 ;  /* 0x0000000800097306 */ /* 0x000e620000209400 */
[----:B------:R-:W-:Y:S02]  /*13bf0*/  IABS R10, R5 ;  /* 0x00000005000a7213 */ /* 0x000fe40000000000 */
[----:B------:R-:W-:-:S05]  /*13c00*/  IABS R12, R6 ;  /* 0x00000006000c7213 */ /* 0x000fca0000000000 */
[----:B-1----:R-:W0:Y:S02]  /*13c10*/  MUFU.RCP R9, R9 ;  /* 0x0000000900097308 */ /* 0x002e240000001000 */
[----:B0-----:R-:W-:-:S06]  /*13c20*/  VIADD R2, R9, 0xffffffe ;  /* 0x0ffffffe09027836 */ /* 0x001fcc0000000000 */
[----:B------:R-:W0:Y:S08]  /*13c30*/  I2F.RP R9, R4 ;  /* 0x0000000400097306 */ /* 0x000e300000209400 */
[----:B------:R1:W2:Y:S08]  /*13c40*/  F2I.FTZ.U32.TRUNC.NTZ R3, R2 ;  /* 0x0000000200037305 */ /* 0x0002b0000021f000 */
[----:B0-----:R-:W0:Y:S01]  /*13c50*/  MUFU.RCP R9, R9 ;  /* 0x0000000900097308 */ /* 0x001e220000001000 */
[----:B-1----:R-:W-:-:S02]  /*13c60*/  IMAD.MOV.U32 R2, RZ, RZ, RZ ;  /* 0x000000ffff027224 */ /* 0x002fc400078e00ff */
[----:B--2---:R-:W-:-:S04]  /*13c70*/  IMAD.MOV R11, RZ, RZ, -R3 ;  /* 0x000000ffff0b7224 */ /* 0x004fc800078e0a03 */
[----:B------:R-:W-:-:S04]  /*13c80*/  IMAD R11, R11, R8, RZ ;  /* 0x000000080b0b7224 */ /* 0x000fc800078e02ff */
[----:B------:R-:W-:-:S04]  /*13c90*/  IMAD.HI.U32 R3, R3, R11, R2 ;  /* 0x0000000b03037227 */ /* 0x000fc800078e0002 */
[----:B------:R-:W-:Y:S02]  /*13ca0*/  IMAD.MOV R11, RZ, RZ, -R12 ;  /* 0x000000ffff0b7224 */ /* 0x000fe400078e0a0c */
[----:B------:R-:W-:-:S04]  /*13cb0*/  IMAD.HI.U32 R2, R3, R10, RZ ;  /* 0x0000000a03027227 */ /* 0x000fc800078e00ff */
[----:B------:R-:W-:Y:S02]  /*13cc0*/  IMAD R3, R2, R11, R10 ;  /* 0x0000000b02037224 */ /* 0x000fe400078e020a */
[----:B0-----:R-:W-:-:S03]  /*13cd0*/  VIADD R10, R9, 0xffffffe ;  /* 0x0ffffffe090a7836 */ /* 0x001fc60000000000 */
[----:B------:R-:W-:-:S13]  /*13ce0*/  ISETP.GT.U32.AND P1, PT, R8, R3, PT ;  /* 0x000000030800720c */ /* 0x000fda0003f24070 */
[----:B------:R-:W-:Y:S02]  /*13cf0*/  @!P1 IMAD.IADD R3, R3, 0x1, -R8 ;  /* 0x0000000103039824 */ /* 0x000fe400078e0a08 */
[----:B------:R-:W-:Y:S01]  /*13d00*/  @!P1 VIADD R2, R2, 0x1 ;  /* 0x0000000102029836 */ /* 0x000fe20000000000 */
[----:B------:R-:W-:Y:S02]  /*13d10*/  ISETP.NE.AND P1, PT, R6, RZ, PT ;  /* 0x000000ff0600720c */ /* 0x000fe40003f25270 */
[----:B------:R-:W-:Y:S02]  /*13d20*/  ISETP.GE.U32.AND P0, PT, R3, R8, PT ;  /* 0x000000080300720c */ /* 0x000fe40003f06070 */
[----:B------:R-:W-:Y:S01]  /*13d30*/  LOP3.LUT R8, R5, R6, RZ, 0x3c, !PT ;  /* 0x0000000605087212 */ /* 0x000fe200078e3cff */
[----:B------:R-:W0:Y:S03]  /*13d40*/  F2I.FTZ.U32.TRUNC.NTZ R3, R10 ;  /* 0x0000000a00037305 */ /* 0x000e26000021f000 */
        /* <DEDUP_REMOVED lines=34> */
.L_x_14714:
        /* <DEDUP_REMOVED lines=44> */
[----:B------:R-:W-:Y:S01]  /*14230*/  IMAD.MOV.U32 R2, RZ, RZ, R11 ;  /* 0x000000ffff027224 */ /* 0x000fe200078e000b */
[----:B------:R-:W-:-:S03]  /*14240*/  IABS R11, R12 ;  /* 0x0000000c000b7213 */ /* 0x000fc60000000000 */
[----:B------:R-:W-:Y:S02]  /*14250*/  IMAD R5, R2, R7, RZ ;  /* 0x0000000702057224 */ /* 0x000fe400078e02ff */
[----:B------:R-:W-:-:S04]  /*14260*/  IMAD.MOV.U32 R2, RZ, RZ, RZ ;  /* 0x000000ffff027224 */ /* 0x000fc800078e00ff */
[----:B------:R-:W-:Y:S01]  /*14270*/  IMAD.HI.U32 R2, R3, R5, R2 ;  /* 0x0000000503027227 */ /* 0x000fe200078e0002 */
[----:B------:R-:W-:-:S04]  /*14280*/  LOP3.LUT R3, R12, R4, RZ, 0x3c, !PT ;  /* 0x000000040c037212 */ /* 0x000fc800078e3cff */
[----:B------:R-:W-:Y:S01]  /*14290*/  ISETP.GE.AND P2, PT, R3, RZ, PT ;  /* 0x000000ff0300720c */ /* 0x000fe20003f46270 */
[----:B------:R-:W-:-:S04]  /*142a0*/  IMAD.HI.U32 R2, R2, R11, RZ ;  /* 0x0000000b02027227 */ /* 0x000fc800078e00ff */
[----:B------:R-:W-:Y:S02]  /*142b0*/  IMAD R8, R2, R8, R11 ;  /* 0x0000000802087224 */ /* 0x000fe400078e020b */
[----:B------:R-:W-:-:S03]  /*142c0*/  IMAD.MOV R3, RZ, RZ, -R4 ;  /* 0x000000ffff037224 */ /* 0x000fc600078e0a04 */
        /* <DEDUP_REMOVED lines=8> */
[----:B------:R-:W-:-:S05]  /*14350*/  IMAD R3, R2, R3, R9 ;  /* 0x0000000302037224 */ /* 0x000fca00078e0209 */
[----:B------:R1:W-:Y:S02]  /*14360*/  STL [R1+0x28], R3 ;  /* 0x0000280301007387 */ /* 0x0003e40000100800 */
.L_x_14715:
[----:B01----:R-:W-:-:S05]  /*14370*/  LOP3.LUT R3, RZ, R2, RZ, 0x33, !PT ;  /* 0x00000002ff037212 */ /* 0x003fca00078e33ff */
[----:B------:R-:W-:-:S05]  /*14380*/  IMAD.IADD R2, R6, 0x1, R3 ;  /* 0x0000000106027824 */ /* 0x000fca00078e0203 */
[----:B------:R1:W-:Y:S01]  /*14390*/  STL [R1+0x24], R2 ;  /* 0x0000240201007387 */ /* 0x0003e20000100800 */
[----:B------:R-:W-:Y:S05]  /*143a0*/  BRA `(.L_x_14716) ;  /* 0x0000000000107947 */ /* 0x000fea0003800000 */
.L_x_14711:
[----:B------:R0:W-:Y:S01]  /*143b0*/  STL [R1+0x20], R8 ;  /* 0x0000200801007387 */ /* 0x0001e20000100800 */
[----:B------:R-:W-:-:S03]  /*143c0*/  ULDC UR41, c[0x0][0xc3c] ;  /* 0x00030f0000297ab9 */ /* 0x000fc60000000800 */
[----:B------:R0:W-:Y:S04]  /*143d0*/  STL [R1+0x24], RZ ;  /* 0x000024ff01007387 */ /* 0x0001e80000100800 */
[----:B------:R0:W-:Y:S02]  /*143e0*/  STL [R1+0x28], RZ ;  /* 0x000028ff01007387 */ /* 0x0001e40000100800 */
.L_x_14716:
[----:B------:R-:W2:Y:S04]  /*143f0*/  LDL R4, [R1+0x20] ;  /* 0x0000200001047983 */ /* 0x000ea80000100800 */
[----:B------:R-:W2:Y:S04]  /*14400*/  LDL R5, [R1+0x24] ;  /* 0x0000240001057983 */ /* 0x000ea80000100800 */
[----:B------:R-:W2:Y:S01]  /*14410*/  LDL R6, [R1+0x28] ;  /* 0x0000280001067983 */ /* 0x000ea20000100800 */
[----:B------:R-:W-:Y:S01]  /*14420*/  ISETP.NE.AND P0, PT, R0, RZ, PT ;  /* 0x000000ff0000720c */ /* 0x000fe20003f05270 */
[----:B-1----:R-:W-:-:S12]  /*14430*/  IMAD.U32 R2, RZ, RZ, UR41 ;  /* 0x00000029ff027e24 */ /* 0x002fd8000f8e00ff */
[----:B------:R-:W1:Y:S01]  /*14440*/  @!P0 S2R R3, SR_CgaCtaId ;  /* 0x0000000000038919 */ /* 0x000e620000008800 */
[----:B------:R-:W-:Y:S01]  /*14450*/  @!P0 MOV R0, 0x400 ;  /* 0x0000040000008802 */ /* 0x000fe20000000f00 */
[----:B------:R-:W-:-:S03]  /*14460*/  @!P0 IMAD.MOV.U32 R7, RZ, RZ, R2 ;  /* 0x000000ffff078224 */ /* 0x000fc600078e0002 */
[----:B-1----:R-:W-:-:S05]  /*14470*/  @!P0 LEA R0, R3, R0, 0x18 ;  /* 0x0000000003008211 */ /* 0x002fca00078ec0ff */
[----:B--2---:R1:W-:Y:S01]  /*14480*/  @!P0 STS.128 [R0+0x132d0], R4 ;  /* 0x0132d00400008388 */ /* 0x0043e20000000c00 */
[----:B------:R-:W-:Y:S06]  /*14490*/  BAR.ARV 0x5, 0x200 ;  /* 0x0148000000007b1d */ /* 0x000fec0000002000 */
.L_x_14709:
[----:B-1----:R-:W-:Y:S01]  /*144a0*/  IMAD.MOV.U32 R0, RZ, RZ, 0x1 ;  /* 0x00000001ff007424 */ /* 0x002fe200078e00ff */
[----:B------:R-:W-:Y:S01]  /*144b0*/  ULDC UR4, c[0x0][0xc3c] ;  /* 0x00030f0000047ab9 */ /* 0x000fe20000000800 */
[----:B------:R1:W-:Y:S01]  /*144c0*/  STL [R1+0x4], RZ ;  /* 0x000004ff01007387 */ /* 0x0003e20000100800 */
[----:B------:R-:W-:-:S03]  /*144d0*/  UISETP.GE.AND UP0, UPT, UR41, UR4, UPT ;  /* 0x000000042900728c */ /* 0x000fc6000bf06270 */
[----:B------:R1:W-:Y:S03]  /*144e0*/  STL [R1+0x10], R0 ;  /* 0x0000100001007387 */ /* 0x0003e60000100800 */
[----:B------:R-:W-:Y:S01]  /*144f0*/  PLOP3.LUT P0, PT, PT, PT, UP0, 0x80, 0x0 ;  /* 0x000000000000781c */ /* 0x000fe20003f0f008 */
[----:B------:R1:W-:-:S12]  /*14500*/  STL [R1+0x34], RZ ;  /* 0x000034ff01007387 */ /* 0x0003d80000100800 */
[----:B-1----:R-:W-:Y:S05]  /*14510*/  @P0 BRA `(.L_x_14717) ;  /* 0x0000006400200947 */ /* 0x002fea0003800000 */
[----:B0-----:R-:W0:Y:S01]  /*14520*/  S2R R8, SR_TID.X ;  /* 0x0000000000087919 */ /* 0x001e220000002100 */
[----:B------:R-:W1:Y:S01]  /*14530*/  S2UR UR4, SR_CgaCtaId ;  /* 0x00000000000479c3 */ /* 0x000e620000008800 */
[----:B------:R-:W-:Y:S01]  /*14540*/  MOV R17, 0x400 ;  /* 0x0000040000117802 */ /* 0x000fe20000000f00 */
[----:B------:R-:W-:Y:S01]  /*14550*/  ULOP3.LUT UR44, UR36, 0x2, URZ, 0xfc, !UPT ;  /* 0x00000002242c7892 */ /* 0x000fe2000f8efc3f */
[----:B------:R2:W-:Y:S01]  /*14560*/  STL [R1+0x34], RZ ;  /* 0x000034ff01007387 */ /* 0x0005e20000100800 */
[----:B------:R-:W-:Y:S01]  /*14570*/  ULOP3.LUT UR46, UR36, 0x1, URZ, 0xfc, !UPT ;  /* 0x00000001242e7892 */ /* 0x000fe2000f8efc3f */
[----:B------:R-:W-:Y:S01]  /*14580*/  ULDC UR47, c[0x0][0xc] ;  /* 0x00000300002f7ab9 */ /* 0x000fe20000000800 */
[C---:B0-----:R-:W-:Y:S01]  /*14590*/  IMAD.SHL.U32 R24, R8.reuse, 0x40, RZ ;  /* 0x0000004008187824 */ /* 0x041fe200078e00ff */
[----:B------:R-:W-:Y:S01]  /*145a0*/  SHF.R.U32.HI R0, RZ, 0x1, R8 ;  /* 0x00000001ff007819 */ /* 0x000fe20000011608 */
[C---:B------:R-:W-:Y:S02]  /*145b0*/  IMAD.SHL.U32 R2, R8.reuse, 0x20, RZ ;  /* 0x0000002008027824 */ /* 0x040fe400078e00ff */
[----:B------:R-:W-:Y:S01]  /*145c0*/  IMAD.SHL.U32 R4, R8, 0x8, RZ ;  /* 0x0000000808047824 */ /* 0x000fe200078e00ff */
[----:B------:R-:W-:Y:S01]  /*145d0*/  LOP3.LUT R3, R24, 0x180, RZ, 0xc0, !PT ;  /* 0x0000018018037812 */ /* 0x000fe200078ec0ff */
[----:B------:R-:W-:Y:S01]  /*145e0*/  IMAD.SHL.U32 R9, R8, 0x2, RZ ;  /* 0x0000000208097824 */ /* 0x000fe200078e00ff */
[----:B------:R-:W-:-:S02]  /*145f0*/  LOP3.LUT R5, R2, 0x80, RZ, 0xc0, !PT ;  /* 0x0000008002057812 */ /* 0x000fc400078ec0ff */
[----:B------:R-:W-:Y:S01]  /*14600*/  LOP3.LUT R3, R3, 0x30, R0, 0xf8, !PT ;  /* 0x0000003003037812 */ /* 0x000fe200078ef800 */
[C---:B------:R-:W-:Y:S01]  /*14610*/  IMAD.SHL.U32 R0, R8.reuse, 0x10, RZ ;  /* 0x0000001008007824 */ /* 0x040fe200078e00ff */
[----:B------:R-:W-:Y:S02]  /*14620*/  LOP3.LUT R5, R5, 0x10, R8, 0xf8, !PT ;  /* 0x0000001005057812 */ /* 0x000fe400078ef808 */
[----:B------:R-:W-:Y:S01]  /*14630*/  LOP3.LUT R3, R3, 0x30, R4, 0x78, !PT ;  /* 0x0000003003037812 */ /* 0x000fe200078e7804 */
[----:B------:R-:W-:Y:S01]  /*14640*/  IMAD.SHL.U32 R4, R8, 0x4, RZ ;  /* 0x0000000408047824 */ /* 0x000fe200078e00ff */
[----:B------:R-:W-:Y:S02]  /*14650*/  LOP3.LUT R7, R0, 0x600, RZ, 0xc0, !PT ;  /* 0x0000060000077812 */ /* 0x000fe400078ec0ff */
[----:B------:R-:W-:Y:S02]  /*14660*/  LOP3.LUT R8, R8, 0x7f, RZ, 0xc0, !PT ;  /* 0x0000007f08087812 */ /* 0x000fe400078ec0ff */
[----:B------:R-:W-:-:S02]  /*14670*/  LOP3.LUT R7, R7, 0x60, R2, 0xf8, !PT ;  /* 0x0000006007077812 */ /* 0x000fc400078ef802 */
[----:B------:R-:W-:Y:S02]  /*14680*/  LOP3.LUT R5, R5, 0x10, R4, 0x78, !PT ;  /* 0x0000001005057812 */ /* 0x000fe400078e7804 */
[----:B------:R-:W-:Y:S02]  /*14690*/  LOP3.LUT R4, R7, 0x100, R2, 0xf8, !PT ;  /* 0x0000010007047812 */ /* 0x000fe400078ef802 */
[----:B------:R-:W-:Y:S02]  /*146a0*/  LOP3.LUT R6, R0, 0x1b0, RZ, 0xc0, !PT ;  /* 0x000001b000067812 */ /* 0x000fe400078ec0ff */
[----:B------:R-:W-:Y:S02]  /*146b0*/  LOP3.LUT R24, R3, 0x640, R24, 0xf8, !PT ;  /* 0x0000064003187812 */ /* 0x000fe400078ef818 */
[----:B------:R-:W-:Y:S01]  /*146c0*/  LOP3.LUT R23, R4, R5, RZ, 0xfc, !PT ;  /* 0x0000000504177212 */ /* 0x000fe200078efcff */
[----:B-1----:R-:W-:Y:S01]  /*146d0*/  IMAD.U32 R4, RZ, RZ, UR4 ;  /* 0x00000004ff047e24 */ /* 0x002fe2000f8e00ff */
[----:B------:R-:W-:Y:S01]  /*146e0*/  SHF.R.U32.HI R3, RZ, 0x2, R8 ;  /* 0x00000002ff037819 */ /* 0x000fe20000011608 */
[----:B------:R-:W-:Y:S01]  /*146f0*/  IMAD.MOV.U32 R5, RZ, RZ, 0x1 ;  /* 0x00000001ff057424 */ /* 0x000fe200078e00ff */
[----:B------:R-:W-:-:S02]  /*14700*/  LOP3.LUT R9, R6, 0x30, R9, 0x78, !PT ;  /* 0x0000003006097812 */ /* 0x000fc400078e7809 */
[----:B------:R-:W-:Y:S02]  /*14710*/  LOP3.LUT R3, R3, 0x60, R2, 0xf8, !PT ;  /* 0x0000006003037812 */ /* 0x000fe400078ef802 */
[----:B------:R-:W-:Y:S01]  /*14720*/  LEA R17, R4, R17, 0x18 ;  /* 0x0000001104117211 */ /* 0x000fe200078ec0ff */
[----:B------:R2:W-:Y:S01]  /*14730*/  STL [R1+0x10], R5 ;  /* 0x0000100501007387 */ /* 0x0005e20000100800 */
[----:B------:R-:W-:Y:S02]  /*14740*/  LOP3.LUT R2, R9, 0x640, R0, 0xf8, !PT ;  /* 0x0000064009027812 */ /* 0x000fe400078ef800 */
[----:B------:R-:W-:Y:S01]  /*14750*/  LOP3.LUT R3, R3, 0x80, RZ, 0xfc, !PT ;  /* 0x0000008003037812 */ /* 0x000fe200078efcff */
[----:B------:R2:W-:Y:S02]  /*14760*/  STL [R1+0x18], R4 ;  /* 0x0000180401007387 */ /* 0x0005e40000100800 */
[----:B------:R-:W-:Y:S02]  /*14770*/  IMAD.IADD R0, R17, 0x1, R2 ;  /* 0x0000000111007824 */ /* 0x000fe400078e0202 */
[----:B------:R2:W-:Y:S04]  /*14780*/  STL [R1+0x4], RZ ;  /* 0x000004ff01007387 */ /* 0x0005e80000100800 */
[----:B------:R2:W-:Y:S04]  /*14790*/  STL [R1+0x2c], R2 ;  /* 0x00002c0201007387 */ /* 0x0005e80000100800 */
[----:B------:R2:W-:Y:S02]  /*147a0*/  STL [R1+0x30], R0 ;  /* 0x0000300001007387 */ /* 0x0005e40000100800 */
.L_x_14799:
        /* <DEDUP_REMOVED lines=21> */
[----:B--2---:R-:W-:-:S02]  /*14900*/  IMAD.U32 R2, RZ, RZ, UR4 ;  /* 0x00000004ff027e24 */ /* 0x004fc4000f8e00ff */
        /* <DEDUP_REMOVED lines=22> */
[----:B-----5:R-:W-:-:S14]  /*14a70*/  @P1 BRA `(.L_x_14718) ;  /* 0x00000000002c1947 */ /* 0x020fdc0003800000 */
        /* <DEDUP_REMOVED lines=11> */
.L_x_14718:
        /* <DEDUP_REMOVED lines=8> */
.L_x_14719:
        /* <DEDUP_REMOVED lines=13> */
.L_x_14720:
        /* <DEDUP_REMOVED lines=32> */
.L_x_14722:
[----:B------:R-:W-:-:S11]  /*14e80*/  UISETP.NE.AND UP0, UPT, UR5, 0x1, UPT ;  /* 0x000000010500788c */ /* 0x000fd6000bf05270 */
[----:B------:R-:W-:Y:S02]  /*14e90*/  @UP0 ULDC.64 UR8, c[0x0][0x9e8] ;  /* 0x00027a0000080ab9 */ /* 0x000fe40000000a00 */
[----:B------:R-:W-:-:S04]  /*14ea0*/  UIMAD.WIDE.U32 UR6, UR4, UR8, URZ ;  /* 0x00000008040672a5 */ /* 0x000fc8000f8e003f */
[----:B------:R-:W-:-:S12]  /*14eb0*/  @UP0 USHF.R.U32.HI UR4, URZ, UR9, UR7 ;  /* 0x000000093f040299 */ /* 0x000fd80008011607 */
.L_x_14723:
[----:B------:R-:W-:-:S06]  /*14ec0*/  UIMAD UR4, UR4, UR5, UR5 ;  /* 0x00000005040472a4 */ /* 0x000fcc000f8e0205 */
[----:B------:R-:W-:-:S07]  /*14ed0*/  VIMNMX R0, R0, UR4, PT ;  /* 0x0000000400007c48 */ /* 0x000fce000bfe0100 */
.L_x_14721:
        /* <DEDUP_REMOVED lines=29> */
.L_x_14725:
[----:B------:R-:W-:-:S11]  /*150b0*/  UISETP.NE.AND UP0, UPT, UR5, 0x1, UPT ;  /* 0x000000010500788c */ /* 0x000fd6000bf05270 */
[----:B------:R-:W-:Y:S02]  /*150c0*/  @UP0 ULDC.64 UR12, c[0x0][0x9e8] ;  /* 0x00027a00000c0ab9 */ /* 0x000fe40000000a00 */
[----:B------:R-:W-:-:S04]  /*150d0*/  UIMAD.WIDE.U32 UR6, UR10, UR12, URZ ;  /* 0x0000000c0a0672a5 */ /* 0x000fc8000f8e003f */
[----:B------:R-:W-:-:S12]  /*150e0*/  @UP0 USHF.R.U32.HI UR10, URZ, UR13, UR7 ;  /* 0x0000000d3f0a0299 */ /* 0x000fd80008011607 */
.L_x_14726:
[----:B------:R-:W-:-:S04]  /*150f0*/  UIMAD UR5, UR10, UR5, URZ ;  /* 0x000000050a0572a4 */ /* 0x000fc8000f8e023f */
[----:B------:R-:W-:-:S04]  /*15100*/  UISETP.LT.AND UP0, UPT, UR8, UR5, UPT ;  /* 0x000000050800728c */ /* 0x000fc8000bf01270 */
[----:B------:R-:W-:-:S12]  /*15110*/  USEL UR8, UR8, UR5, !UP0 ;  /* 0x0000000508087287 */ /* 0x000fd8000c000000 */
.L_x_14724:
        /* <DEDUP_REMOVED lines=51> */
.L_x_14727:
        /* <DEDUP_REMOVED lines=24> */
[----:B------:R0:W-:Y:S01]  /*155d0*/  STL [R1+0x20], R0 ;  /* 0x0000200001007387 */ /* 0x0001e20000100800 */
[----:B------:R-:W-:Y:S05]  /*155e0*/  BRA `(.L_x_14730) ;  /* 0x0000004000a47947 */ /* 0x000fea0003800000 */
.L_x_14729:
        /* <DEDUP_REMOVED lines=20> */
.L_x_14732:
[----:B------:R-:W-:Y:S05]  /*15730*/  BSYNC B6 ;  /* 0x0000000000067941 */ /* 0x000fea0003800000 */
.L_x_14731:
        /* <DEDUP_REMOVED lines=22> */
.L_x_14734:
[----:B------:R-:W-:Y:S05]  /*158a0*/  BSYNC B6 ;  /* 0x0000000000067941 */ /* 0x000fea0003800000 */
.L_x_14733:
        /* <DEDUP_REMOVED lines=20> */
.L_x_14736:
[----:B------:R-:W-:Y:S05]  /*159f0*/  BSYNC B6 ;  /* 0x0000000000067941 */ /* 0x000fea0003800000 */
.L_x_14735:
        /* <DEDUP_REMOVED lines=19> */
.L_x_14738:
[----:B------:R-:W-:Y:S05]  /*15b30*/  BSYNC B6 ;  /* 0x0000000000067941 */ /* 0x000fea0003800000 */
.L_x_14737:
        /* <DEDUP_REMOVED lines=10> */
[----:B------:R-:W2:Y:S01]  /*15be0*/  @P0 LDG.E R20, desc[UR54][R2.64] ;  /* 0x0000003602140981 */ /* 0x000ea2000c1e1900 */
[----:B0-----:R-:W-:Y:S01]  /*15bf0*/  ISETP.NE.AND P2, PT, R21, 0x1, PT ;  /* 0x000000011500780c */ /* 0x001fe20003f45270 */
[----:B------:R-:W-:Y:S01]  /*15c00*/  UMOV UR4, 0xffffffff ;  /* 0xffffffff00047882 */ /* 0x000fe20000000000 */
[----:B------:R-:W-:-:S11]  /*15c10*/  LOP3.LUT R16, R16, 0xfffffff7, RZ, 0xc0, !PT ;  /* 0xfffffff710107812 */ /* 0x000fd600078ec0ff */
[----:B------:R-:W-:Y:S01]  /*15c20*/  @P2 LOP3.LUT R16, R16, 0x8, RZ, 0xfc, !PT ;  /* 0x0000000810102812 */ /* 0x000fe200078efcff */
[----:B--2---:R0:W-:Y:S01]  /*15c30*/  STL [R1+0xc], R20 ;  /* 0x00000c1401007387 */ /* 0x0041e20000100800 */
[----:B------:R-:W-:Y:S05]  /*15c40*/  BRA.DIV UR4, `(.L_x_14739) ;  /* 0x00000056043c7947 */ /* 0x000fea000b800000 */
.L_x_14819:
[----:B------:R-:W1:Y:S01]  /*15c50*/  S2R R0, SR_TID.X ;  /* 0x0000000000007919 */ /* 0x000e620000002100 */
[----:B------:R-:W-:Y:S01]  /*15c60*/  UMOV UR4, 0xa0 ;  /* 0x000000a000047882 */ /* 0x000fe20000000000 */
[----:B------:R-:W2:Y:S01]  /*15c70*/  @P2 LDC R5, c[0x0][0x434] ;  /* 0x00010d00ff052b82 */ /* 0x000ea20000000800 */
[----:B------:R-:W-:Y:S01]  /*15c80*/  UIMAD UR4, UR50, UR4, -0xa0 ;  /* 0xffffff60320474a4 */ /* 0x000fe2000f8e0204 */
[----:B------:R-:W3:Y:S01]  /*15c90*/  S2R R9, SR_TID.X ;  /* 0x0000000000097919 */ /* 0x000ee20000002100 */
[----:B------:R-:W-:-:S05]  /*15ca0*/  SHF.R.S32.HI R12, RZ, 0x1f, R20 ;  /* 0x0000001fff0c7819 */ /* 0x000fca0000011414 */
[----:B------:R-:W4:Y:S01]  /*15cb0*/  @P2 LDC R4, c[0x0][0x438] ;  /* 0x00010e00ff042b82 */ /* 0x000f220000000800 */
[----:B------:R0:W-:Y:S01]  /*15cc0*/  STL [R1+0x14], R12 ;  /* 0x0000140c01007387 */ /* 0x0001e20000100800 */
[C---:B-1----:R-:W-:Y:S01]  /*15cd0*/  LOP3.LUT R2, R0.reuse, 0x7f, RZ, 0xc0, !PT ;  /* 0x0000007f00027812 */ /* 0x042fe200078ec0ff */
[----:B------:R-:W-:-:S03]  /*15ce0*/  IMAD.SHL.U32 R0, R0, 0x20, RZ ;  /* 0x0000002000007824 */ /* 0x000fc600078e00ff */
[----:B------:R-:W-:Y:S02]  /*15cf0*/  SHF.R.U32.HI R2, RZ, 0x2, R2 ;  /* 0x00000002ff027819 */ /* 0x000fe40000011602 */
[C---:B---3--:R-:W-:Y:S01]  /*15d00*/  LOP3.LUT R10, R9.reuse, 0x7f, RZ, 0xc0, !PT ;  /* 0x0000007f090a7812 */ /* 0x048fe200078ec0ff */
[----:B------:R-:W-:Y:S01]  /*15d10*/  IMAD.SHL.U32 R9, R9, 0x20, RZ ;  /* 0x0000002009097824 */ /* 0x000fe200078e00ff */
[----:B------:R-:W-:Y:S02]  /*15d20*/  LOP3.LUT R0, R2, 0x60, R0, 0xf8, !PT ;  /* 0x0000006002007812 */ /* 0x000fe400078ef800 */
[----:B------:R-:W-:-:S03]  /*15d30*/  SHF.R.U32.HI R10, RZ, 0x2, R10 ;  /* 0x00000002ff0a7819 */ /* 0x000fc6000001160a */
[----:B------:R-:W-:Y:S01]  /*15d40*/  VIADD R0, R0, UR4 ;  /* 0x0000000400007c36 */ /* 0x000fe20008000000 */
[----:B------:R-:W-:-:S04]  /*15d50*/  LOP3.LUT R9, R10, 0x60, R9, 0xf8, !PT ;  /* 0x000000600a097812 */ /* 0x000fc800078ef809 */
[C---:B------:R-:W-:Y:S01]  /*15d60*/  ISETP.GE.AND P0, PT, R0.reuse, UR38, PT ;  /* 0x0000002600007c0c */ /* 0x040fe2000bf06270 */
[----:B------:R-:W-:Y:S01]  /*15d70*/  VIADD R0, R0, UR37 ;  /* 0x0000002500007c36 */ /* 0x000fe20008000000 */
[----:B------:R-:W-:-:S03]  /*15d80*/  LOP3.LUT R9, R9, 0x80, RZ, 0xfc, !PT ;  /* 0x0000008009097812 */ /* 0x000fc600078efcff */
[----:B--2---:R-:W-:-:S04]  /*15d90*/  @P2 IMAD.HI.U32 R5, R0, R5, RZ ;  /* 0x0000000500052227 */ /* 0x004fc800078e00ff */
[----:B------:R-:W-:Y:S01]  /*15da0*/  IMAD.MOV.U32 R6, RZ, RZ, R0 ;  /* 0x000000ffff067224 */ /* 0x000fe200078e0000 */
[----:B----4-:R-:W-:-:S03]  /*15db0*/  @P2 SHF.R.U32.HI R6, RZ, R4, R5 ;  /* 0x00000004ff062219 */ /* 0x010fc60000011605 */
[----:B------:R-:W1:Y:S01]  /*15dc0*/  @!P0 LDC.64 R2, c[0x0][0x428] ;  /* 0x00010a00ff028b82 */ /* 0x000e620000000a00 */
[----:B------:R-:W-:-:S07]  /*15dd0*/  @!P0 SHF.R.S32.HI R7, RZ, 0x1f, R6 ;  /* 0x0000001fff078819 */ /* 0x000fce0000011406 */
[----:B------:R-:W2:Y:S01]  /*15de0*/  @!P0 LDC.64 R4, c[0x0][0x418] ;  /* 0x00010600ff048b82 */ /* 0x000ea20000000a00 */
[----:B-1----:R-:W-:-:S04]  /*15df0*/  @!P0 IMAD R8, R12, R2, RZ ;  /* 0x000000020c088224 */ /* 0x002fc800078e02ff */
[C---:B------:R-:W-:Y:S02]  /*15e00*/  @!P0 IMAD R8, R20.reuse, R3, R8 ;  /* 0x0000000314088224 */ /* 0x040fe400078e0208 */
[----:B------:R-:W-:-:S04]  /*15e10*/  @!P0 IMAD.WIDE.U32 R2, R20, R2, R6 ;  /* 0x0000000214028225 */ /* 0x000fc800078e0006 */
[----:B------:R-:W-:Y:S01]  /*15e20*/  @!P0 IMAD.IADD R8, R3, 0x1, R8 ;  /* 0x0000000103088824 */ /* 0x000fe200078e0208 */
[C---:B--2---:R-:W-:Y:S01]  /*15e30*/  @!P0 LEA R4, P1, R2.reuse, R4, 0x2 ;  /* 0x0000000402048211 */ /* 0x044fe200078210ff */
[----:B------:R-:W1:Y:S03]  /*15e40*/  @P2 LDC R3, c[0x0][0x434] ;  /* 0x00010d00ff032b82 */ /* 0x000e660000000800 */
[----:B------:R-:W-:Y:S01]  /*15e50*/  @!P0 LEA.HI.X R5, R2, R5, R8, 0x2, P1 ;  /* 0x0000000502058211 */ /* 0x000fe200008f1408 */
[----:B------:R-:W-:-:S04]  /*15e60*/  IMAD.MOV.U32 R8, RZ, RZ, RZ ;  /* 0x000000ffff087224 */ /* 0x000fc800078e00ff */
[----:B------:R-:W2:Y:S02]  /*15e70*/  @P2 LDC R2, c[0x0][0x438] ;  /* 0x00010e00ff022b82 */ /* 0x000ea40000000800 */
[----:B------:R3:W5:Y:S01]  /*15e80*/  @!P0 LDG.E R8, desc[UR54][R4.64] ;  /* 0x0000003604088981 */ /* 0x000762000c1e1900 */
[----:B------:R-:W-:-:S04]  /*15e90*/  IMAD.MOV R7, RZ, RZ, -R6 ;  /* 0x000000ffff077224 */ /* 0x000fc800078e0a06 */
[----:B------:R-:W-:Y:S02]  /*15ea0*/  IMAD R7, R21, R7, R0 ;  /* 0x0000000715077224 */ /* 0x000fe400078e0200 */
[----:B---3--:R-:W-:-:S05]  /*15eb0*/  VIADD R4, R9, UR4 ;  /* 0x0000000409047c36 */ /* 0x008fca0008000000 */
[C---:B------:R-:W-:Y:S01]  /*15ec0*/  ISETP.GE.AND P0, PT, R4.reuse, UR38, PT ;  /* 0x0000002604007c0c */ /* 0x040fe2000bf06270 */
[----:B------:R-:W-:-:S03]  /*15ed0*/  VIADD R4, R4, UR37 ;  /* 0x0000002504047c36 */ /* 0x000fc60008000000 */
[----:B------:R-:W-:Y:S01]  /*15ee0*/  ISETP.GT.U32.OR P0, PT, R9, 0x9f, P0 ;  /* 0x0000009f0900780c */ /* 0x000fe20000704470 */
[----:B-1----:R-:W-:-:S04]  /*15ef0*/  @P2 IMAD.HI.U32 R3, R4, R3, RZ ;  /* 0x0000000304032227 */ /* 0x002fc800078e00ff */
[----:B------:R-:W-:Y:S01]  /*15f00*/  IMAD.MOV.U32 R10, RZ, RZ, R4 ;  /* 0x000000ffff0a7224 */ /* 0x000fe200078e0004 */
[----:B--2---:R-:W-:-:S05]  /*15f10*/  @P2 SHF.R.U32.HI R10, RZ, R2, R3 ;  /* 0x00000002ff0a2219 */ /* 0x004fca0000011603 */
[--C-:B------:R-:W-:Y:S02]  /*15f20*/  IMAD.MOV R6, RZ, RZ, -R10.reuse ;  /* 0x000000ffff067224 */ /* 0x100fe400078e0a0a */
[----:B------:R-:W1:Y:S01]  /*15f30*/  @!P0 LDC.64 R2, c[0x0][0x428] ;  /* 0x00010a00ff028b82 */ /* 0x000e620000000a00 */
[----:B------:R-:W-:Y:S01]  /*15f40*/  @!P0 SHF.R.S32.HI R11, RZ, 0x1f, R10 ;  /* 0x0000001fff0b8819 */ /* 0x000fe2000001140a */
[----:B------:R-:W-:-:S06]  /*15f50*/  IMAD R6, R21, R6, R4 ;  /* 0x0000000615067224 */ /* 0x000fcc00078e0204 */
[----:B------:R-:W2:Y:S01]  /*15f60*/  @!P0 LDC.64 R4, c[0x0][0x418] ;  /* 0x00010600ff048b82 */ /* 0x000ea20000000a00 */
[----:B-1----:R-:W-:-:S04]  /*15f70*/  @!P0 IMAD.WIDE.U32 R10, R20, R2, R10 ;  /* 0x00000002140a8225 */ /* 0x002fc800078e000a */
[----:B------:R-:W-:-:S04]  /*15f80*/  @!P0 IMAD R2, R12, R2, RZ ;  /* 0x000000020c028224 */ /* 0x000fc800078e02ff */
[----:B------:R-:W-:Y:S01]  /*15f90*/  @!P0 IMAD R0, R20, R3, R2 ;  /* 0x0000000314008224 */ /* 0x000fe200078e0202 */
[----:B--2---:R-:W-:-:S03]  /*15fa0*/  @!P0 LEA R2, P1, R10, R4, 0x2 ;  /* 0x000000040a028211 */ /* 0x004fc600078210ff */
[----:B------:R-:W-:-:S05]  /*15fb0*/  @!P0 IMAD.IADD R0, R0, 0x1, R11 ;  /* 0x0000000100008824 */ /* 0x000fca00078e020b */
[----:B------:R-:W-:Y:S01]  /*15fc0*/  @!P0 LEA.HI.X R3, R10, R5, R0, 0x2, P1 ;  /* 0x000000050a038211 */ /* 0x000fe200008f1400 */
[----:B------:R-:W-:Y:S02]  /*15fd0*/  IMAD.MOV.U32 R5, RZ, RZ, RZ ;  /* 0x000000ffff057224 */ /* 0x000fe400078e00ff */
[----:B0-----:R-:W-:-:S04]  /*15fe0*/  IMAD.U32 R12, RZ, RZ, UR44 ;  /* 0x0000002cff0c7e24 */ /* 0x001fc8000f8e00ff */
[----:B------:R0:W5:Y:S01]  /*15ff0*/  @!P0 LDG.E R5, desc[UR54][R2.64] ;  /* 0x0000003602058981 */ /* 0x000162000c1e1900 */
[----:B------:R-:W-:Y:S02]  /*16000*/  ISETP.GT.U32.AND P0, PT, R9, 0x9f, PT ;  /* 0x0000009f0900780c */ /* 0x000fe40003f04070 */
[----:B------:R-:W-:Y:S01]  /*16010*/  ISETP.NE.AND P2, PT, R12, 0x3, PT ;  /* 0x000000030c00780c */ /* 0x000fe20003f45270 */
[----:B------:R-:W-:Y:S01]  /*16020*/  IMAD.U32 R12, RZ, RZ, UR50 ;  /* 0x00000032ff0c7e24 */ /* 0x000fe2000f8e00ff */
[----:B------:R-:W-:Y:S02]  /*16030*/  LOP3.LUT R16, R16, 0xfffffffd, RZ, 0xc0, !PT ;  /* 0xfffffffd10107812 */ /* 0x000fe400078ec0ff */
[----:B------:R-:W-:Y:S01]  /*16040*/  LOP3.LUT R18, R18, 0xffff, RZ, 0xc0, !PT ;  /* 0x0000ffff12127812 */ /* 0x000fe200078ec0ff */
[----:B------:R-:W-:-:S06]  /*16050*/  VIADD R12, R12, 0xffffffff ;  /* 0xffffffff0c0c7836 */ /* 0x000fcc0000000000 */
[----:B------:R-:W-:-:S04]  /*16060*/  @P0 LOP3.LUT R16, R16, 0x2, RZ, 0xfc, !PT ;  /* 0x0000000210100812 */ /* 0x000fc800078efcff */
[----:B------:R-:W-:-:S04]  /*16070*/  LOP3.LUT R16, R16, 0xfffffffb, RZ, 0xc0, !PT ;  /* 0xfffffffb10107812 */ /* 0x000fc800078ec0ff */
[----:B------:R-:W-:Y:S01]  /*16080*/  @P2 LOP3.LUT R16, R16, 0x4, RZ, 0xfc, !PT ;  /* 0x0000000410102812 */ /* 0x000fe200078efcff */
[----:B0-----:R-:W-:Y:S06]  /*16090*/  @!P2 BRA `(.L_x_14740) ;  /* 0x000000000004a947 */ /* 0x001fec0003800000 */
[----:B------:R-:W-:Y:S01]  /*160a0*/  BPT.TRAP 0x1 ;  /* 0x000000040000795c */ /* 0x000fe20000300000 */
.L_x_14740:
[----:B------:R-:W2:Y:S04]  /*160b0*/  LDL R2, [R1+0x4] ;  /* 0x0000040001027983 */ /* 0x000ea80000100800 */
[----:B------:R-:W3:Y:S01]  /*160c0*/  LDL R0, [R1+0x10] ;  /* 0x0000100001007983 */ /* 0x000ee20000100800 */
[----:B------:R-:W-:Y:S01]  /*160d0*/  BSSY B0, `(.L_x_14741) ;  /* 0x0000007000007945 */ /* 0x000fe20003800000 */
[----:B------:R-:W-:Y:S01]  /*160e0*/  SHF.R.S32.HI R27, RZ, 0x1f, R7 ;  /* 0x0000001fff1b7819 */ /* 0x000fe20000011407 */
[----:B--2---:R-:W-:Y:S01]  /*160f0*/  IMAD R4, R2, 0x8, R17 ;  /* 0x0000000802047824 */ /* 0x004fe200078e0211 */
[----:B---3--:R-:W-:-:S04]  /*16100*/  SHF.L.U32 R0, R0, 0x1f, RZ ;  /* 0x0000001f00007819 */ /* 0x008fc800000006ff */
[----:B------:R-:W0:Y:S01]  /*16110*/  SYNCS.PHASECHK.TRANS64.TRYWAIT P0, [R4+URZ+0x13280], R0 ;  /* 0x01328000040075a7 */ /* 0x000e22000800017f */
[----:B------:R1:W-:Y:S02]  /*16120*/  STL [R1+0x8], R0 ;  /* 0x0000080001007387 */ /* 0x0003e40000100800 */
[----:B01----:R-:W-:Y:S05]  /*16130*/  @!P0 BRA `(.L_x_14742) ;  /* 0x00000050002c8947 */ /* 0x003fea0003800000 */
.L_x_14820:
[----:B------:R-:W-:Y:S05]  /*16140*/  BSYNC B0 ;  /* 0x0000000000007941 */ /* 0x000fea0003800000 */
.L_x_14741:
[----:B------:R-:W1:Y:S01]  /*16150*/  S2R R9, SR_TID.X ;  /* 0x0000000000097919 */ /* 0x000e620000002100 */
[----:B------:R-:W2:Y:S01]  /*16160*/  LDC R14, c[0x0][0x2f4] ;  /* 0x0000bd00ff0e7b82 */ /* 0x000ea20000000800 */
[----:B------:R-:W-:Y:S01]  /*16170*/  ULDC.64 UR4, c[0x0][0x328] ;  /* 0x0000ca0000047ab9 */ /* 0x000fe20000000a00 */
[----:B-----5:R-:W-:Y:S01]  /*16180*/  SHF.R.S32.HI R29, RZ, 0x1f, R8 ;  /* 0x0000001fff1d7819 */ /* 0x020fe20000011408 */
[----:B------:R-:W3:Y:S01]  /*16190*/  LDL R13, [R1+0x4] ;  /* 0x00000400010d7983 */ /* 0x000ee20000100800 */
[----:B0-----:R-:W-:Y:S01]  /*161a0*/  IMAD R0, R27, UR4, RZ ;  /* 0x000000041b007c24 */ /* 0x001fe2000f8e02ff */
[----:B------:R-:W-:Y:S01]  /*161b0*/  ULDC.64 UR6, c[0x0][0x338] ;  /* 0x0000ce0000067ab9 */ /* 0x000fe20000000a00 */
[----:B------:R-:W-:-:S04]  /*161c0*/  IMAD.WIDE.U32 R2, R7, UR4, RZ ;  /* 0x0000000407027c25 */ /* 0x000fc8000f8e00ff */
[----:B------:R-:W-:Y:S01]  /*161d0*/  IMAD R0, R7, UR5, R0 ;  /* 0x0000000507007c24 */ /* 0x000fe2000f8e0200 */
[----:B------:R-:W-:Y:S01]  /*161e0*/  SHF.R.S32.HI R28, RZ, 0x1f, R6 ;  /* 0x0000001fff1c7819 */ /* 0x000fe20000011406 */
[----:B------:R-:W-:Y:S02]  /*161f0*/  IMAD R10, R29, UR6, RZ ;  /* 0x000000061d0a7c24 */ /* 0x000fe4000f8e02ff */
[----:B------:R-:W-:Y:S02]  /*16200*/  IMAD.IADD R3, R3, 0x1, R0 ;  /* 0x0000000103037824 */ /* 0x000fe400078e0200 */
[----:B-1----:R-:W-:-:S05]  /*16210*/  IMAD.SHL.U32 R20, R9, 0x10, RZ ;  /* 0x0000001009147824 */ /* 0x002fca00078e00ff */
[----:B------:R-:W-:-:S04]  /*16220*/  LOP3.LUT R20, R20, 0x30, RZ, 0xc0, !PT ;  /* 0x0000003014147812 */ /* 0x000fc800078ec0ff */
[CC--:B--2---:R-:W-:Y:S02]  /*16230*/  ISETP.GE.AND P1, PT, R20.reuse, R14.reuse, PT ;  /* 0x0000000e1400720c */ /* 0x0c4fe40003f26270 */
[----:B------:R-:W-:Y:S02]  /*16240*/  ISETP.GE.AND P0, PT, R20, R14, PT ;  /* 0x0000000e1400720c */ /* 0x000fe40003f06270 */
[----:B------:R-:W3:Y:S01]  /*16250*/  LDL R14, [R1+0x2c] ;  /* 0x00002c00010e7983 */ /* 0x000ee20000100800 */
[C---:B------:R-:W-:Y:S02]  /*16260*/  IMAD R10, R8.reuse, UR7, R10 ;  /* 0x00000007080a7c24 */ /* 0x040fe4000f8e020a */
[----:B------:R-:W-:-:S04]  /*16270*/  IMAD.WIDE.U32 R2, R8, UR6, R2 ;  /* 0x0000000608027c25 */ /* 0x000fc8000f8e0002 */
[----:B------:R-:W-:Y:S02]  /*16280*/  IMAD R0, R28, UR4, RZ ;  /* 0x000000041c007c24 */ /* 0x000fe4000f8e02ff */
[----:B------:R-:W-:Y:S01]  /*16290*/  IMAD.IADD R11, R3, 0x1, R10 ;  /* 0x00000001030b7824 */ /* 0x000fe200078e020a */
[----:B------:R-:W-:Y:S01]  /*162a0*/  SHF.R.S32.HI R15, RZ, 0x1f, R5 ;  /* 0x0000001fff0f7819 */ /* 0x000fe20000011405 */
[----:B------:R-:W-:Y:S02]  /*162b0*/  IMAD.MOV.U32 R10, RZ, RZ, R2 ;  /* 0x000000ffff0a7224 */ /* 0x000fe400078e0002 */
[C---:B------:R-:W-:Y:S02]  /*162c0*/  IMAD R0, R6.reuse, UR5, R0 ;  /* 0x0000000506007c24 */ /* 0x040fe4000f8e0200 */
[----:B------:R-:W-:Y:S01]  /*162d0*/  IMAD.WIDE.U32 R2, R6, UR4, RZ ;  /* 0x0000000406027c25 */ /* 0x000fe2000f8e00ff */
[----:B------:R-:W-:-:S03]  /*162e0*/  ULDC.64 UR4, c[0x0][0x330] ;  /* 0x0000cc0000047ab9 */ /* 0x000fc60000000a00 */
[----:B------:R-:W-:Y:S02]  /*162f0*/  IMAD.IADD R3, R3, 0x1, R0 ;  /* 0x0000000103037824 */ /* 0x000fe400078e0200 */
[----:B------:R-:W-:Y:S02]  /*16300*/  IMAD R0, R15, UR6, RZ ;  /* 0x000000060f007c24 */ /* 0x000fe4000f8e02ff */
[----:B------:R-:W-:Y:S01]  /*16310*/  IMAD.WIDE.U32 R2, R5, UR6, R2 ;  /* 0x0000000605027c25 */ /* 0x000fe2000f8e0002 */
[----:B------:R-:W-:-:S03]  /*16320*/  LOP3.LUT R16, R16, 0xfffffffe, RZ, 0xc0, !PT ;  /* 0xfffffffe10107812 */ /* 0x000fc600078ec0ff */
[----:B------:R-:W-:Y:S01]  /*16330*/  IMAD R0, R5, UR7, R0 ;  /* 0x0000000705007c24 */ /* 0x000fe2000f8e0200 */
[----:B------:R-:W-:Y:S01]  /*16340*/  ULDC.64 UR6, c[0x0][0x318] ;  /* 0x0000c60000067ab9 */ /* 0x000fe20000000a00 */
[----:B------:R-:W-:Y:S01]  /*16350*/  IMAD.WIDE.U32 R10, R18, UR4, R10 ;  /* 0x00000004120a7c25 */ /* 0x000fe2000f8e000a */
[----:B------:R-:W-:-:S03]  /*16360*/  @P1 LOP3.LUT R16, R16, 0x1, RZ, 0xfc, !PT ;  /* 0x0000000110101812 */ /* 0x000fc600078efcff */
[----:B------:R-:W-:Y:S01]  /*16370*/  IMAD.IADD R3, R3, 0x1, R0 ;  /* 0x0000000103037824 */ /* 0x000fe200078e0200 */
[----:B------:R-:W-:Y:S01]  /*16380*/  IADD3 R10, P1, R10, UR6, RZ ;  /* 0x000000060a0a7c10 */ /* 0x000fe2000ff3e0ff */
[C---:B------:R-:W-:Y:S02]  /*16390*/  IMAD R0, R18.reuse, UR5, RZ ;  /* 0x0000000512007c24 */ /* 0x040fe4000f8e02ff */
[----:B------:R-:W-:Y:S01]  /*163a0*/  IMAD.WIDE.U32 R2, R18, UR4, R2 ;  /* 0x0000000412027c25 */ /* 0x000fe2000f8e0002 */
[----:B------:R0:W-:Y:S02]  /*163b0*/  STL [R1], R15 ;  /* 0x0000000f01007387 */ /* 0x0001e40000100800 */
[----:B0-----:R-:W-:Y:S02]  /*163c0*/  LOP3.LUT R15, R9, 0x7f, RZ, 0xc0, !PT ;  /* 0x0000007f090f7812 */ /* 0x001fe400078ec0ff */
[----:B------:R-:W-:Y:S02]  /*163d0*/  IADD3.X R9, R11, UR7, R0, P1, !PT ;  /* 0x000000070b097c10 */ /* 0x000fe40008ffe400 */
[----:B------:R-:W-:Y:S01]  /*163e0*/  IADD3 R26, P1, R2, UR6, RZ ;  /* 0x00000006021a7c10 */ /* 0x000fe2000ff3e0ff */
[----:B------:R-:W-:Y:S01]  /*163f0*/  IMAD.MOV.U32 R2, RZ, RZ, -0xa0 ;  /* 0xffffff60ff027424 */ /* 0x000fe200078e00ff */
[----:B------:R-:W-:-:S03]  /*16400*/  SHF.R.U32.HI R15, RZ, 0x2, R15 ;  /* 0x00000002ff0f7819 */ /* 0x000fc6000001160f */
[----:B------:R-:W-:Y:S01]  /*16410*/  IMAD R2, R12, R2, UR38 ;  /* 0x000000260c027e24 */ /* 0x000fe2000f8e0202 */
[----:B------:R-:W-:Y:S01]  /*16420*/  UMOV UR4, 0xffffffff ;  /* 0xffffffff00047882 */ /* 0x000fe20000000000 */
[----:B------:R-:W-:Y:S02]  /*16430*/  IADD3.X R25, R0, UR7, R3, P1, !PT ;  /* 0x0000000700197c10 */ /* 0x000fe40008ffe403 */
[----:B------:R-:W-:-:S05]  /*16440*/  IMAD.IADD R2, R2, 0x1, -R15 ;  /* 0x0000000102027824 */ /* 0x000fca00078e0a0f */
[----:B------:R-:W-:Y:S01]  /*16450*/  ISETP.GE.AND P5, PT, R2, 0x1, PT ;  /* 0x000000010200780c */ /* 0x000fe20003fa6270 */
[----:B---3--:R-:W-:Y:S01]  /*16460*/  IMAD R3, R13, 0x2800, R14 ;  /* 0x000028000d037824 */ /* 0x008fe200078e020e */
[----:B------:R-:W-:Y:S11]  /*16470*/  BRA.DIV UR4, `(.L_x_14743) ;  /* 0x0000004e04747947 */ /* 0x000ff6000b800000 */
[----:B------:R-:W0:Y:S01]  /*16480*/  S2R R11, SR_TID.X ;  /* 0x00000000000b7919 */ /* 0x000e220000002100 */
[----:B------:R-:W-:Y:S02]  /*16490*/  ISETP.GE.AND P2, PT, R2, 0x81, PT ;  /* 0x000000810200780c */ /* 0x000fe40003f46270 */
[----:B------:R-:W-:Y:S01]  /*164a0*/  LOP3.LUT R16, R16, 0xffffffef, RZ, 0xc0, !PT ;  /* 0xffffffef10107812 */ /* 0x000fe200078ec0ff */
[----:B------:R-:W1:Y:S01]  /*164b0*/  SHFL.IDX PT, R12, R10, RZ, 0x1c1f ;  /* 0x001c1fff0a0c7589 */ /* 0x000e6200000e0000 */
[C---:B------:R-:W-:Y:S02]  /*164c0*/  ISETP.GE.AND P4, PT, R2.reuse, 0x21, PT ;  /* 0x000000210200780c */ /* 0x040fe40003f86270 */
[----:B------:R-:W-:Y:S01]  /*164d0*/  ISETP.GE.AND P3, PT, R2, 0x41, PT ;  /* 0x000000410200780c */ /* 0x000fe20003f66270 */
[----:B------:R-:W2:Y:S06]  /*164e0*/  SHFL.IDX PT, R0, R9, RZ, 0x1c1f ;  /* 0x001c1fff09007589 */ /* 0x000eac00000e0000 */
[----:B------:R-:W-:Y:S01]  /*164f0*/  @P2 LOP3.LUT R16, R16, 0x10, RZ, 0xfc, !PT ;  /* 0x0000001010102812 */ /* 0x000fe200078efcff */
[----:B0-----:R-:W-:-:S05]  /*16500*/  IMAD.SHL.U32 R11, R11, 0x10, RZ ;  /* 0x000000100b0b7824 */ /* 0x001fca00078e00ff */
[----:B------:R-:W-:-:S04]  /*16510*/  LOP3.LUT R11, R11, 0x30, RZ, 0xc0, !PT ;  /* 0x000000300b0b7812 */ /* 0x000fc800078ec0ff */
[----:B-1----:R-:W-:-:S05]  /*16520*/  IADD3 R12, P1, R11, R12, RZ ;  /* 0x0000000c0b0c7210 */ /* 0x002fca0007f3e0ff */
[----:B--2---:R-:W-:Y:S01]  /*16530*/  IMAD.X R13, RZ, RZ, R0, P1 ;  /* 0x000000ffff0d7224 */ /* 0x004fe200008e0600 */
[----:B------:R-:W-:Y:S01]  /*16540*/  ISETP.LT.OR P1, PT, R2, 0x1, P0 ;  /* 0x000000010200780c */ /* 0x000fe20000721670 */
[----:B------:R-:W-:Y:S02]  /*16550*/  IMAD.IADD R0, R17, 0x1, R3 ;  /* 0x0000000111007824 */ /* 0x000fe400078e0203 */
[----:B------:R-:W-:Y:S10]  /*16560*/  SHFL.IDX PT, R3, R9, 0x1, 0x1c1f ;  /* 0x003c1f0009037f89 */ /* 0x000ff400000e0000 */
[----:B------:R0:W-:Y:S04]  /*16570*/  LDGSTS.E.BYPASS.LTC128B.128 [R0+0x6000], desc[UR54][R12.64], !P1 ;  /* 0x060000000c007fae */ /* 0x0001e8000c901d76 */
[----:B0-----:R-:W0:Y:S02]  /*16580*/  SHFL.IDX PT, R12, R10, 0x1, 0x1c1f ;  /* 0x003c1f000a0c7f89 */ /* 0x001e2400000e0000 */
[----:B0-----:R-:W-:-:S05]  /*16590*/  IADD3 R12, P1, R11, R12, RZ ;  /* 0x0000000c0b0c7210 */ /* 0x001fca0007f3e0ff */
[----:B------:R-:W-:Y:S01]  /*165a0*/  IMAD.X R13, RZ, RZ, R3, P1 ;  /* 0x000000ffff0d7224 */ /* 0x000fe200008e0603 */
[----:B------:R-:W-:Y:S01]  /*165b0*/  ISETP.LT.OR P1, PT, R2, 0x21, P0 ;  /* 0x000000210200780c */ /* 0x000fe20000721670 */
[----:B------:R-:W-:Y:S04]  /*165c0*/  SHFL.IDX PT, R3, R9, 0x2, 0x1c1f ;  /* 0x005c1f0009037f89 */ /* 0x000fe800000e0000 */
[----:B------:R-:W-:Y:S08]  /*165d0*/  SHFL.IDX PT, R9, R9, 0x3, 0x1c1f ;  /* 0x007c1f0009097f89 */ /* 0x000ff000000e0000 */
[----:B------:R0:W-:Y:S04]  /*165e0*/  LDGSTS.E.BYPASS.LTC128B.128 [R0+0x6800], desc[UR54][R12.64], !P1 ;  /* 0x068000000c007fae */ /* 0x0001e8000c901d76 */
[----:B0-----:R-:W0:Y:S04]  /*165f0*/  SHFL.IDX PT, R12, R10, 0x2, 0x1c1f ;  /* 0x005c1f000a0c7f89 */ /* 0x001e2800000e0000 */
[----:B------:R-:W1:Y:S01]  /*16600*/  SHFL.IDX PT, R10, R10, 0x3, 0x1c1f ;  /* 0x007c1f000a0a7f89 */ /* 0x000e6200000e0000 */
[----:B0-----:R-:W-:-:S05]  /*16610*/  IADD3 R12, P1, R11, R12, RZ ;  /* 0x0000000c0b0c7210 */ /* 0x001fca0007f3e0ff */
[----:B------:R-:W-:Y:S01]  /*16620*/  IMAD.X R13, RZ, RZ, R3, P1 ;  /* 0x000000ffff0d7224 */ /* 0x000fe200008e0603 */
[----:B------:R-:W-:Y:S01]  /*16630*/  ISETP.LT.OR P1, PT, R2, 0x41, P0 ;  /* 0x000000410200780c */ /* 0x000fe20000721670 */
[----:B------:R0:W2:-:S12]  /*16640*/  SHFL.IDX PT, R3, R25, RZ, 0x1c1f ;  /* 0x001c1fff19037589 */ /* 0x00009800000e0000 */
[----:B------:R-:W-:Y:S01]  /*16650*/  LDGSTS.E.BYPASS.LTC128B.128 [R0+0x7000], desc[UR54][R12.64], !P1 ;  /* 0x070000000c007fae */ /* 0x000fe2000c901d76 */
[----:B-1----:R-:W-:-:S05]  /*16660*/  IADD3 R10, P1, R11, R10, RZ ;  /* 0x0000000a0b0a7210 */ /* 0x002fca0007f3e0ff */
[----:B------:R-:W-:Y:S01]  /*16670*/  IMAD.X R11, RZ, RZ, R9, P1 ;  /* 0x000000ffff0b7224 */ /* 0x000fe200008e0609 */
[----:B------:R-:W-:-:S13]  /*16680*/  ISETP.LT.OR P1, PT, R2, 0x61, P0 ;  /* 0x000000610200780c */ /* 0x000fda0000721670 */
[----:B------:R1:W-:Y:S01]  /*16690*/  LDGSTS.E.BYPASS.LTC128B.128 [R0+0x7800], desc[UR54][R10.64], !P1 ;  /* 0x078000000a007fae */ /* 0x0003e2000c901d76 */
[----:B------:R-:W-:-:S03]  /*166a0*/  ISETP.GE.AND P1, PT, R2, 0x61, PT ;  /* 0x000000610200780c */ /* 0x000fc60003f26270 */
[----:B-12---:R0:W1:Y:S10]  /*166b0*/  SHFL.IDX PT, R10, R26, RZ, 0x1c1f ;  /* 0x001c1fff1a0a7589 */ /* 0x00607400000e0000 */
.L_x_14832:
[----:B------:R-:W2:Y:S01]  /*166c0*/  S2R R9, SR_TID.X ;  /* 0x0000000000097919 */ /* 0x000ea20000002100 */
        /* <DEDUP_REMOVED lines=8> */
[----:B------:R1:W-:Y:S01]  /*16750*/  LDGSTS.E.BYPASS.LTC128B.128 [R0+0x8000], desc[UR54][R10.64], !P0 ;  /* 0x080000000a007fae */ /* 0x0003e2000c101d76 */
[----:B------:R-:W-:Y:S01]  /*16760*/  PLOP3.LUT P0, PT, PT, PT, PT, 0x80, 0x0 ;  /* 0x000000000000781c */ /* 0x000fe20003f0f070 */
[----:B------:R-:W-:-:S12]  /*16770*/  NOP ;  /* 0x0000000000007918 */ /* 0x000fd80000000000 */
.L_x_14744:
        /* <DEDUP_REMOVED lines=11> */
.L_x_14745:
[----:B------:R2:W-:Y:S01]  /*16830*/  SYNCS.ARRIVE.TRANS64.A1T0 RZ, [R4+URZ+0x13270], RZ ;  /* 0x013270ff04ff79a7 */ /* 0x0005e2000810003f */
[----:B------:R-:W-:Y:S05]  /*16840*/  @!P6 BRA `(.L_x_14746) ;  /* 0x000000000004e947 */ /* 0x000fea0003800000 */
[----:B------:R-:W-:Y:S01]  /*16850*/  BPT.TRAP 0x1 ;  /* 0x000000040000795c */ /* 0x000fe20000300000 */
.L_x_14746:
[----:B------:R-:W3:Y:S01]  /*16860*/  LDL R2, [R1+0x8] ;  /* 0x0000080001027983 */ /* 0x000ee20000100800 */
[----:B------:R-:W-:Y:S01]  /*16870*/  BSSY B0, `(.L_x_14747) ;  /* 0x0000003000007945 */ /* 0x000fe20003800000 */
[----:B---3--:R-:W3:Y:S03]  /*16880*/  SYNCS.PHASECHK.TRANS64.TRYWAIT P0, [R4+URZ+0x13240], R2 ;  /* 0x01324002040075a7 */ /* 0x008ee6000800017f */
[----:B---3--:R-:W-:Y:S05]  /*16890*/  @!P0 BRA `(.L_x_14748) ;  /* 0x0000005000188947 */ /* 0x008fea0003800000 */
.L_x_14833:
[----:B------:R-:W-:Y:S05]  /*168a0*/  BSYNC B0 ;  /* 0x0000000000007941 */ /* 0x000fea0003800000 */
.L_x_14747:
[----:B-1----:R-:W4:Y:S01]  /*168b0*/  LDL.LU R10, [R1] ;  /* 0x00000000010a7983 */ /* 0x002f220000300800 */
[----:B------:R-:W-:Y:S01]  /*168c0*/  ULDC.64 UR4, c[0x0][0x300] ;  /* 0x0000c00000047ab9 */ /* 0x000fe20000000a00 */
[----:B------:R-:W-:Y:S01]  /*168d0*/  ULDC.64 UR6, c[0x0][0x310] ;  /* 0x0000c40000067ab9 */ /* 0x000fe20000000a00 */
[----:B------:R-:W-:Y:S02]  /*168e0*/  IMAD R9, R27, UR4, RZ ;  /* 0x000000041b097c24 */ /* 0x000fe4000f8e02ff */
[----:B---3--:R-:W-:-:S04]  /*168f0*/  IMAD.WIDE.U32 R2, R7, UR4, RZ ;  /* 0x0000000407027c25 */ /* 0x008fc8000f8e00ff */
[----:B------:R-:W-:Y:S02]  /*16900*/  IMAD R9, R7, UR5, R9 ;  /* 0x0000000507097c24 */ /* 0x000fe4000f8e0209 */
[----:B------:R-:W-:Y:S02]  /*16910*/  IMAD R29, R29, UR6, RZ ;  /* 0x000000061d1d7c24 */ /* 0x000fe4000f8e02ff */
        /* <DEDUP_REMOVED lines=8> */
[----:B------:R-:W-:-:S03]  /*169a0*/  ULDC.64 UR4, c[0x0][0x308] ;  /* 0x0000c20000047ab9 */ /* 0x000fc60000000a00 */
[----:B------:R-:W-:Y:S02]  /*169b0*/  IMAD.IADD R3, R3, 0x1, R7 ;  /* 0x0000000103037824 */ /* 0x000fe400078e0207 */
[----:B------:R-:W-:-:S04]  /*169c0*/  IMAD.WIDE.U32 R6, R18, UR4, R8 ;  /* 0x0000000412067c25 */ /* 0x000fc8000f8e0008 */
[----:B------:R-:W-:-:S04]  /*169d0*/  IMAD.WIDE.U32 R2, R5, UR6, R2 ;  /* 0x0000000605027c25 */ /* 0x000fc8000f8e0002 */
[----:B------:R-:W-:Y:S02]  /*169e0*/  IMAD R9, R18, UR5, RZ ;  /* 0x0000000512097c24 */ /* 0x000fe4000f8e02ff */
[----:B----4-:R-:W-:-:S04]  /*169f0*/  IMAD R10, R10, UR6, RZ ;  /* 0x000000060a0a7c24 */ /* 0x010fc8000f8e02ff */
[----:B------:R-:W-:Y:S01]  /*16a00*/  IMAD R10, R5, UR7, R10 ;  /* 0x00000007050a7c24 */ /* 0x000fe2000f8e020a */
[----:B------:R-:W-:Y:S02]  /*16a10*/  ULDC.64 UR6, c[0x0][0x2e8] ;  /* 0x0000ba0000067ab9 */ /* 0x000fe40000000a00 */
        /* <DEDUP_REMOVED lines=8> */
[----:B------:R-:W1:Y:S01]  /*16aa0*/  S2R R3, SR_TID.X ;  /* 0x0000000000037919 */ /* 0x000e620000002100 */
[----:B------:R-:W3:Y:S01]  /*16ab0*/  LDC R10, c[0x0][0x2f4] ;  /* 0x0000bd00ff0a7b82 */ /* 0x000ee20000000800 */
[----:B------:R-:W-:Y:S04]  /*16ac0*/  SHFL.IDX PT, R2, R6, RZ, 0x1c1f ;  /* 0x001c1fff06027589 */ /* 0x000fe800000e0000 */
[----:B------:R-:W-:Y:S01]  /*16ad0*/  SHFL.IDX PT, R7, R7, RZ, 0x1c1f ;  /* 0x001c1fff07077589 */ /* 0x000fe200000e0000 */
[----:B-1----:R-:W-:-:S03]  /*16ae0*/  IMAD.SHL.U32 R9, R3, 0x10, RZ ;  /* 0x0000001003097824 */ /* 0x002fc600078e00ff */
[----:B------:R-:W1:Y:S02]  /*16af0*/  SHFL.IDX PT, R3, R5, RZ, 0x1c1f ;  /* 0x001c1fff05037589 */ /* 0x000e6400000e0000 */
[----:B------:R-:W-:-:S04]  /*16b00*/  LOP3.LUT R9, R9, 0x30, RZ, 0xc0, !PT ;  /* 0x0000003009097812 */ /* 0x000fc800078ec0ff */
[C---:B---3--:R-:W-:Y:S02]  /*16b10*/  ISETP.GE.AND P2, PT, R9.reuse, R10, PT ;  /* 0x0000000a0900720c */ /* 0x048fe40003f46270 */
[----:B-1----:R-:W-:-:S05]  /*16b20*/  @P5 IADD3 R3, P0, R9, R3, RZ ;  /* 0x0000000309035210 */ /* 0x002fca0007f1e0ff */
[----:B------:R-:W-:-:S05]  /*16b30*/  @P5 IMAD.X R2, RZ, RZ, R2, P0 ;  /* 0x000000ffff025224 */ /* 0x000fca00000e0602 */
[----:B------:R-:W-:-:S04]  /*16b40*/  @P5 LOP3.LUT R3, R3, R2, RZ, 0x3c, !PT ;  /* 0x0000000203035212 */ /* 0x000fc800078e3cff */
[----:B------:R-:W-:-:S04]  /*16b50*/  @P5 LOP3.LUT R2, R3, R2, RZ, 0x3c, !PT ;  /* 0x0000000203025212 */ /* 0x000fc800078e3cff */
[----:B------:R-:W-:-:S05]  /*16b60*/  @P5 LOP3.LUT R3, R3, R2, RZ, 0x3c, !PT ;  /* 0x0000000203035212 */ /* 0x000fca00078e3cff */
[----:B------:R1:W-:Y:S04]  /*16b70*/  @P5 LDGSTS.E.BYPASS.LTC128B.128 [R0+0xe000], desc[UR54][R2.64], !P2 ;  /* 0x0e00000002005fae */ /* 0x0003e8000d101d76 */
[----:B-1----:R-:W1:Y:S04]  /*16b80*/  SHFL.IDX PT, R3, R5, 0x1, 0x1c1f ;  /* 0x003c1f0005037f89 */ /* 0x002e6800000e0000 */
[----:B------:R-:W3:Y:S01]  /*16b90*/  SHFL.IDX PT, R2, R6, 0x1, 0x1c1f ;  /* 0x003c1f0006027f89 */ /* 0x000ee200000e0000 */
[----:B-1----:R-:W-:-:S05]  /*16ba0*/  @P4 IADD3 R3, P0, R9, R3, RZ ;  /* 0x0000000309034210 */ /* 0x002fca0007f1e0ff */
[----:B---3--:R-:W-:-:S05]  /*16bb0*/  @P4 IMAD.X R2, RZ, RZ, R2, P0 ;  /* 0x000000ffff024224 */ /* 0x008fca00000e0602 */
[----:B------:R-:W-:-:S04]  /*16bc0*/  @P4 LOP3.LUT R3, R3, R2, RZ, 0x3c, !PT ;  /* 0x0000000203034212 */ /* 0x000fc800078e3cff */
[----:B------:R-:W-:-:S04]  /*16bd0*/  @P4 LOP3.LUT R2, R3, R2, RZ, 0x3c, !PT ;  /* 0x0000000203024212 */ /* 0x000fc800078e3cff */
[----:B------:R-:W-:-:S05]  /*16be0*/  @P4 LOP3.LUT R3, R3, R2, RZ, 0x3c, !PT ;  /* 0x0000000203034212 */ /* 0x000fca00078e3cff */
[----:B------:R1:W-:Y:S04]  /*16bf0*/  @P4 LDGSTS.E.BYPASS.LTC128B.128 [R0+0xe800], desc[UR54][R2.64], !P2 ;  /* 0x0e80000002004fae */ /* 0x0003e8000d101d76 */
[----:B-1----:R-:W1:Y:S04]  /*16c00*/  SHFL.IDX PT, R3, R5, 0x2, 0x1c1f ;  /* 0x005c1f0005037f89 */ /* 0x002e6800000e0000 */
[----:B------:R-:W3:Y:S04]  /*16c10*/  SHFL.IDX PT, R2, R6, 0x2, 0x1c1f ;  /* 0x005c1f0006027f89 */ /* 0x000ee800000e0000 */
[----:B------:R-:W4:Y:S04]  /*16c20*/  SHFL.IDX PT, R5, R5, 0x3, 0x1c1f ;  /* 0x007c1f0005057f89 */ /* 0x000f2800000e0000 */
[----:B------:R-:W5:Y:S01]  /*16c30*/  SHFL.IDX PT, R6, R6, 0x3, 0x1c1f ;  /* 0x007c1f0006067f89 */ /* 0x000f6200000e0000 */
[----:B-1----:R-:W-:-:S05]  /*16c40*/  @P3 IADD3 R3, P0, R9, R3, RZ ;  /* 0x0000000309033210 */ /* 0x002fca0007f1e0ff */
[----:B---3--:R-:W-:-:S05]  /*16c50*/  @P3 IMAD.X R2, RZ, RZ, R2, P0 ;  /* 0x000000ffff023224 */ /* 0x008fca00000e0602 */
[----:B------:R-:W-:-:S04]  /*16c60*/  @P3 LOP3.LUT R3, R3, R2, RZ, 0x3c, !PT ;  /* 0x0000000203033212 */ /* 0x000fc800078e3cff */
[----:B------:R-:W-:-:S04]  /*16c70*/  @P3 LOP3.LUT R2, R3, R2, RZ, 0x3c, !PT ;  /* 0x0000000203023212 */ /* 0x000fc800078e3cff */
[----:B------:R-:W-:-:S05]  /*16c80*/  @P3 LOP3.LUT R3, R3, R2, RZ, 0x3c, !PT ;  /* 0x0000000203033212 */ /* 0x000fca00078e3cff */
[----:B------:R4:W-:Y:S02]  /*16c90*/  @P3 LDGSTS.E.BYPASS.LTC128B.128 [R0+0xf000], desc[UR54][R2.64], !P2 ;  /* 0x0f00000002003fae */ /* 0x0009e4000d101d76 */
[----:B----4-:R-:W-:-:S05]  /*16ca0*/  @P1 IADD3 R2, P0, R9, R5, RZ ;  /* 0x0000000509021210 */ /* 0x010fca0007f1e0ff */
[----:B-----5:R-:W-:-:S05]  /*16cb0*/  @P1 IMAD.X R3, RZ, RZ, R6, P0 ;  /* 0x000000ffff031224 */ /* 0x020fca00000e0606 */
[----:B------:R1:W-:Y:S04]  /*16cc0*/  @P1 LDGSTS.E.BYPASS.LTC128B.128 [R0+0xf800], desc[UR54][R2.64], !P2 ;  /* 0x0f80000002001fae */ /* 0x0003e8000d101d76 */
[----:B-1----:R1:W3:Y:S02]  /*16cd0*/  SHFL.IDX PT, R2, R8, RZ, 0x1c1f ;  /* 0x001c1fff08027589 */ /* 0x0022e400000e0000 */
.L_x_14845:
[----:B------:R-:W-:Y:S01]  /*16ce0*/  LOP3.LUT P0, RZ, R16, 0x10, RZ, 0xc0, !PT ;  /* 0x0000001010ff7812 */ /* 0x000fe2000780c0ff */
[----:B------:R-:W-:-:S12]  /*16cf0*/  BSSY B0, `(.L_x_14750) ;  /* 0x000000d000007945 */ /* 0x000fd80003800000 */
[----:B------:R-:W-:Y:S05]  /*16d00*/  @!P0 BRA `(.L_x_14751) ;  /* 0x00000000002c8947 */ /* 0x000fea0003800000 */
[----:B------:R-:W4:Y:S01]  /*16d10*/  S2R R3, SR_TID.X ;  /* 0x0000000000037919 */ /* 0x000f220000002100 */
[----:B------:R-:W5:Y:S01]  /*16d20*/  LDC R5, c[0x0][0x2f4] ;  /* 0x0000bd00ff057b82 */ /* 0x000f620000000800 */
[----:B----4-:R-:W-:-:S05]  /*16d30*/  IMAD.SHL.U32 R3, R3, 0x10, RZ ;  /* 0x0000001003037824 */ /* 0x010fca00078e00ff */
[----:B------:R-:W-:-:S04]  /*16d40*/  LOP3.LUT R3, R3, 0x30, RZ, 0xc0, !PT ;  /* 0x0000003003037812 */ /* 0x000fc800078ec0ff */
[C---:B-----5:R-:W-:Y:S02]  /*16d50*/  ISETP.GE.AND P1, PT, R3.reuse, R5, PT ;  /* 0x000000050300720c */ /* 0x060fe40003f26270 */
[----:B---3--:R-:W-:-:S05]  /*16d60*/  IADD3 R2, P0, R3, R2, RZ ;  /* 0x0000000203027210 */ /* 0x008fca0007f1e0ff */
[----:B------:R-:W-:-:S06]  /*16d70*/  IMAD.X R3, RZ, RZ, R7, P0 ;  /* 0x000000ffff037224 */ /* 0x000fcc00000e0607 */
[----:B------:R-:W-:Y:S01]  /*16d80*/  @!PT LDS RZ, [RZ] ;  /* 0x00000000fffff984 */ /* 0x000fe20000000800 */
[----:B------:R-:W-:Y:S01]  /*16d90*/  @!PT LDS RZ, [RZ] ;  /* 0x00000000fffff984 */ /* 0x000fe20000000800 */
[----:B------:R-:W-:Y:S01]  /*16da0*/  @!PT LDS RZ, [RZ] ;  /* 0x00000000fffff984 */ /* 0x000fe20000000800 */
[----:B------:R4:W-:Y:S02]  /*16db0*/  LDGSTS.E.BYPASS.LTC128B.128 [R0+0x10000], desc[UR54][R2.64], !P1 ;  /* 0x1000000002007fae */ /* 0x0009e4000c901d76 */
.L_x_14751:
[----:B------:R-:W-:Y:S05]  /*16dc0*/  BSYNC B0 ;  /* 0x0000000000007941 */ /* 0x000fea0003800000 */
.L_x_14750:
[----:B------:R-:W-:Y:S01]  /*16dd0*/  NOP ;  /* 0x0000000000007918 */ /* 0x000fe20000000000 */
[----:B------:R-:W-:-:S13]  /*16de0*/  PLOP3.LUT P0, PT, PT, PT, PT, 0x80, 0x0 ;  /* 0x000000000000781c */ /* 0x000fda0003f0f070 */
.L_x_14752:
        /* <DEDUP_REMOVED lines=11> */
.L_x_14753:
        /* <DEDUP_REMOVED lines=13> */
[----:B---3--:R-:W-:Y:S01]  /*16f70*/  MOV R2, 0x0 ;  /* 0x0000000000027802 */ /* 0x008fe20000000f00 */
[----:B------:R-:W-:Y:S01]  /*16f80*/  ULDC.64 UR6, c[0x4][0x1b0] ;  /* 0x01006c0000067ab9 */ /* 0x000fe20000000a00 */
[----:B------:R-:W-:Y:S01]  /*16f90*/  ULDC.64 UR8, c[0x4][0x1b8] ;  /* 0x01006e0000087ab9 */ /* 0x000fe20000000a00 */
[----:B------:R-:W-:Y:S01]  /*16fa0*/  ULDC.64 UR4, c[0x4][0x28] ;  /* 0x01000a0000047ab9 */ /* 0x000fe20000000a00 */
[----:B--2-4-:R-:W-:Y:S02]  /*16fb0*/  IMAD.U32 R4, RZ, RZ, UR6 ;  /* 0x00000006ff047e24 */ /* 0x014fe4000f8e00ff */
        /* <DEDUP_REMOVED lines=11> */
.L_x_14755:
[----:B------:R-:W-:Y:S05]  /*17070*/  BSYNC B6 ;  /* 0x0000000000067941 */ /* 0x000fea0003800000 */
.L_x_14754:
[----:B------:R0:W5:Y:S01]  /*17080*/  LDL R10, [R1+0x30] ;  /* 0x00003000010a7983 */ /* 0x0001620000100800 */
[C---:B------:R-:W-:Y:S01]  /*17090*/  R2UR UR7, R18.reuse ;  /* 0x00000000120772ca */ /* 0x040fe200000e0000 */
[----:B------:R-:W-:Y:S01]  /*170a0*/  UISETP.NE.AND UP0, UPT, UR49, URZ, UPT ;  /* 0x0000003f3100728c */ /* 0x000fe2000bf05270 */
[----:B------:R-:W-:Y:S01]  /*170b0*/  R2UR UR10, R18 ;  /* 0x00000000120a72ca */ /* 0x000fe200000e0000 */
[----:B------:R-:W1:Y:S01]  /*170c0*/  S2R R20, SR_TID.X ;  /* 0x0000000000147919 */ /* 0x000e620000002100 */
[----:B------:R-:W-:Y:S01]  /*170d0*/  ULDC.64 UR8, c[0x0][0x2d8] ;  /* 0x0000b60000087ab9 */ /* 0x000fe20000000a00 */
[----:B------:R-:W-:Y:S01]  /*170e0*/  UMOV UR4, UR38 ;  /* 0x0000002600047c82 */ /* 0x000fe20008000000 */
[----:B------:R-:W-:Y:S01]  /*170f0*/  UMOV UR5, UR45 ;  /* 0x0000002d00057c82 */ /* 0x000fe20008000000 */
[----:B------:R-:W-:Y:S01]  /*17100*/  UISETP.NE.AND UP1, UPT, UR48, URZ, UPT ;  /* 0x0000003f3000728c */ /* 0x000fe2000bf25270 */
[----:B------:R-:W-:Y:S01]  /*17110*/  PLOP3.LUT P0, PT, PT, PT, UP0, 0x80, 0x0 ;  /* 0x000000000000781c */ /* 0x000fe20003f0f008 */
[----:B------:R-:W-:Y:S01]  /*17120*/  USHF.R.S32.HI UR6, URZ, 0x1f, UR41 ;  /* 0x0000001f3f067899 */ /* 0x000fe20008011429 */
[----:B------:R-:W-:Y:S01]  /*17130*/  PLOP3.LUT P1, PT, PT, PT, UP0, 0x80, 0x0 ;  /* 0x000000000000781c */ /* 0x000fe20003f2f008 */
[----:B------:R-:W0:Y:S02]  /*17140*/  LDC R9, c[0x0][0x448] ;  /* 0x00011200ff097b82 */ /* 0x000e240000000800 */
[----:B------:R-:W-:-:S02]  /*17150*/  UIMAD.WIDE.U32 UR4, UR7, UR8, UR4 ;  /* 0x00000008070472a5 */ /* 0x000fc4000f8e0004 */
[----:B------:R-:W-:Y:S02]  /*17160*/  USEL UR6, UR6, URZ, !UP1 ;  /* 0x0000003f06067287 */ /* 0x000fe4000c800000 */
[----:B------:R-:W-:Y:S02]  /*17170*/  UIMAD UR5, UR10, UR9, UR5 ;  /* 0x000000090a0572a4 */ /* 0x000fe4000f8e0205 */
[----:B------:R-:W-:Y:S01]  /*17180*/  USEL UR7, UR41, URZ, !UP1 ;  /* 0x0000003f29077287 */ /* 0x000fe2000c800000 */
[----:B------:R-:W-:Y:S01]  /*17190*/  ULDC.64 UR8, c[0x0][0x2e0] ;  /* 0x0000b80000087ab9 */ /* 0x000fe20000000a00 */
[----:B------:R-:W-:Y:S01]  /*171a0*/  @UP0 ULDC UR10, c[0x0][0x44c] ;  /* 0x00011300000a0ab9 */ /* 0x000fe20000000800 */
[----:B------:R-:W-:Y:S02]  /*171b0*/  UIMAD UR6, UR6, UR8, URZ ;  /* 0x00000008060672a4 */ /* 0x000fe4000f8e023f */
[----:B------:R-:W-:Y:S02]  /*171c0*/  UIMAD.WIDE.U32 UR4, UR7, UR8, UR4 ;  /* 0x00000008070472a5 */ /* 0x000fe4000f8e0004 */
[----:B------:R-:W-:-:S03]  /*171d0*/  UIMAD UR6, UR7, UR9, UR6 ;  /* 0x00000009070672a4 */ /* 0x000fc6000f8e0206 */
[----:B------:R-:W-:Y:S01]  /*171e0*/  @UP0 ULDC UR7, c[0x0][0x44c] ;  /* 0x0001130000070ab9 */ /* 0x000fe20000000800 */
[C---:B-1----:R-:W-:Y:S01]  /*171f0*/  LOP3.LUT R21, R20.reuse, 0x7f, RZ, 0xc0, !PT ;  /* 0x0000007f14157812 */ /* 0x042fe200078ec0ff */
[----:B------:R-:W-:Y:S01]  /*17200*/  IMAD.SHL.U32 R20, R20, 0x20, RZ ;  /* 0x0000002014147824 */ /* 0x000fe200078e00ff */
[----:B------:R-:W-:Y:S02]  /*17210*/  ULDC.64 UR8, c[0x0][0x280] ;  /* 0x0000a00000087ab9 */ /* 0x000fe40000000a00 */
[----:B------:R-:W-:-:S04]  /*17220*/  SHF.R.U32.HI R21, RZ, 0x2, R21 ;  /* 0x00000002ff157819 */ /* 0x000fc80000011615 */
[----:B------:R-:W-:-:S05]  /*17230*/  LOP3.LUT R20, R21, 0x60, R20, 0xf8, !PT ;  /* 0x0000006015147812 */ /* 0x000fca00078ef814 */
[----:B------:R-:W-:-:S04]  /*17240*/  IMAD.IADD R6, R20, 0x1, R19 ;  /* 0x0000000114067824 */ /* 0x000fc800078e0213 */
[----:B------:R-:W-:Y:S01]  /*17250*/  @P0 IMAD.HI.U32 R0, R6, UR7, RZ ;  /* 0x0000000706000c27 */ /* 0x000fe2000f8e00ff */
[----:B------:R-:W-:-:S03]  /*17260*/  @UP0 ULDC UR7, c[0x0][0x450] ;  /* 0x0001140000070ab9 */ /* 0x000fc60000000800 */
[----:B------:R-:W-:Y:S01]  /*17270*/  IMAD.MOV.U32 R7, RZ, RZ, R6 ;  /* 0x000000ffff077224 */ /* 0x000fe200078e0006 */
[----:B------:R-:W-:Y:S01]  /*17280*/  @P1 SHF.R.U32.HI R7, RZ, UR7, R0 ;  /* 0x00000007ff071c19 */ /* 0x000fe20008011600 */
[----:B------:R-:W-:Y:S01]  /*17290*/  UIADD3 UR6, UR5, UR6, URZ ;  /* 0x0000000605067290 */ /* 0x000fe2000fffe03f */
[----:B--2-4-:R-:W-:Y:S02]  /*172a0*/  IMAD.U32 R4, RZ, RZ, UR4 ;  /* 0x00000004ff047e24 */ /* 0x014fe4000f8e00ff */
[----:B------:R-:W-:Y:S01]  /*172b0*/  SHF.R.S32.HI R0, RZ, 0x1f, R7 ;  /* 0x0000001fff007819 */ /* 0x000fe20000011407 */
[----:B------:R-:W-:Y:S01]  /*172c0*/  IMAD.U32 R5, RZ, RZ, UR5 ;  /* 0x00000005ff057e24 */ /* 0x000fe2000f8e00ff */
[----:B------:R-:W-:-:S03]  /*172d0*/  ULDC.64 UR4, c[0x0][0x2d0] ;  /* 0x0000b40000047ab9 */ /* 0x000fc60000000a00 */
[----:B------:R-:W-:-:S04]  /*172e0*/  IMAD R0, R0, UR4, RZ ;  /* 0x0000000400007c24 */ /* 0x000fc8000f8e02ff */
[----:B------:R-:W-:Y:S02]  /*172f0*/  IMAD R8, R7, UR5, R0 ;  /* 0x0000000507087c24 */ /* 0x000fe4000f8e0200 */
[----:B------:R-:W-:Y:S02]  /*17300*/  IMAD.MOV R0, RZ, RZ, -R7 ;  /* 0x000000ffff007224 */ /* 0x000fe400078e0a07 */
[----:B------:R-:W-:Y:S01]  /*17310*/  IMAD.U32 R3, RZ, RZ, UR6 ;  /* 0x00000006ff037e24 */ /* 0x000fe2000f8e00ff */
[----:B------:R-:W-:Y:S01]  /*17320*/  ULDC.64 UR6, c[0x0][0x2c8] ;  /* 0x0000b20000067ab9 */ /* 0x000fe20000000a00 */
[----:B---3--:R-:W-:Y:S02]  /*17330*/  IMAD.MOV.U32 R2, RZ, RZ, R4 ;  /* 0x000000ffff027224 */ /* 0x008fe400078e0004 */
[----:B0-----:R-:W-:Y:S02]  /*17340*/  IMAD R0, R9, R0, R6 ;  /* 0x0000000009007224 */ /* 0x001fe400078e0206 */
[----:B------:R-:W-:-:S03]  /*17350*/  IMAD.WIDE.U32 R4, R7, UR4, R2 ;  /* 0x0000000407047c25 */ /* 0x000fc6000f8e0002 */
[----:B------:R-:W-:Y:S01]  /*17360*/  SHF.R.S32.HI R7, RZ, 0x1f, R0 ;  /* 0x0000001fff077819 */ /* 0x000fe20000011400 */
[----:B------:R-:W-:-:S04]  /*17370*/  IMAD.IADD R5, R5, 0x1, R8 ;  /* 0x0000000105057824 */ /* 0x000fc800078e0208 */
[----:B------:R-:W-:Y:S02]  /*17380*/  IMAD R7, R7, UR6, RZ ;  /* 0x0000000607077c24 */ /* 0x000fe4000f8e02ff */
[----:B------:R-:W-:-:S04]  /*17390*/  IMAD.WIDE.U32 R4, R0, UR6, R4 ;  /* 0x0000000600047c25 */ /* 0x000fc8000f8e0004 */
[----:B------:R-:W-:Y:S01]  /*173a0*/  IMAD R7, R0, UR7, R7 ;  /* 0x0000000700077c24 */ /* 0x000fe2000f8e0207 */
[----:B------:R-:W-:-:S04]  /*173b0*/  IADD3 R0, P0, R4, UR8, RZ ;  /* 0x0000000804007c10 */ /* 0x000fc8000ff1e0ff */
[----:B------:R-:W-:Y:S02]  /*173c0*/  IADD3.X R4, R5, UR9, R7, P0, !PT ;  /* 0x0000000905047c10 */ /* 0x000fe400087fe407 */
[----:B------:R-:W-:Y:S02]  /*173d0*/  PLOP3.LUT P0, PT, PT, PT, UP0, 0x80, 0x0 ;  /* 0x000000000000781c */ /* 0x000fe40003f0f008 */
[----:B------:R-:W-:Y:S01]  /*173e0*/  PLOP3.LUT P1, PT, PT, PT, UP0, 0x80, 0x0 ;  /* 0x000000000000781c */ /* 0x000fe20003f2f008 */
[----:B------:R-:W-:Y:S01]  /*173f0*/  VIADD R5, R6, 0x80 ;  /* 0x0000008006057836 */ /* 0x000fe20000000000 */
[----:B------:R-:W0:Y:S03]  /*17400*/  S2R R21, SR_TID.X ;  /* 0x0000000000157919 */ /* 0x000e260000002100 */
[----:B------:R-:W-:-:S06]  /*17410*/  IMAD.MOV.U32 R6, RZ, RZ, R5 ;  /* 0x000000ffff067224 */ /* 0x000fcc00078e0005 */
[----:B------:R-:W-:Y:S01]  /*17420*/  @P0 IMAD.HI.U32 R7, R5, UR10, RZ ;  /* 0x0000000a05070c27 */ /* 0x000fe2000f8e00ff */
[----:B------:R-:W-:-:S04]  /*17430*/  @UP0 ULDC UR10, c[0x0][0x450] ;  /* 0x00011400000a0ab9 */ /* 0x000fc80000000800 */
[----:B------:R-:W-:-:S05]  /*17440*/  @P1 SHF.R.U32.HI R6, RZ, UR10, R7 ;  /* 0x0000000aff061c19 */ /* 0x000fca0008011607 */
[----:B------:R-:W-:-:S04]  /*17450*/  IMAD.MOV R7, RZ, RZ, -R6 ;  /* 0x000000ffff077224 */ /* 0x000fc800078e0a06 */
[----:B------:R-:W-:Y:S01]  /*17460*/  IMAD R5, R9, R7, R5 ;  /* 0x0000000709057224 */ /* 0x000fe200078e0205 */
[----:B------:R-:W-:Y:S01]  /*17470*/  SHF.R.S32.HI R7, RZ, 0x1f, R6 ;  /* 0x0000001fff077819 */ /* 0x000fe20000011406 */
[----:B------:R-:W-:-:S04]  /*17480*/  IMAD.WIDE.U32 R2, R6, UR4, R2 ;  /* 0x0000000406027c25 */ /* 0x000fc8000f8e0002 */
[----:B------:R-:W-:Y:S01]  /*17490*/  IMAD R7, R7, UR4, RZ ;  /* 0x0000000407077c24 */ /* 0x000fe2000f8e02ff */
[----:B------:R-:W-:-:S03]  /*174a0*/  ULDC UR4, c[0x0][0x2b8] ;  /* 0x0000ae0000047ab9 */ /* 0x000fc60000000800 */
[----:B------:R-:W-:Y:S01]  /*174b0*/  IMAD R7, R6, UR5, R7 ;  /* 0x0000000506077c24 */ /* 0x000fe2000f8e0207 */
[----:B------:R-:W-:-:S03]  /*174c0*/  SHF.R.S32.HI R6, RZ, 0x1f, R5 ;  /* 0x0000001fff067819 */ /* 0x000fc60000011405 */
[----:B------:R-:W-:Y:S02]  /*174d0*/  IMAD.IADD R3, R3, 0x1, R7 ;  /* 0x0000000103037824 */ /* 0x000fe400078e0207 */
[----:B------:R-:W-:Y:S02]  /*174e0*/  IMAD R6, R6, UR6, RZ ;  /* 0x0000000606067c24 */ /* 0x000fe4000f8e02ff */
[----:B------:R-:W-:-:S04]  /*174f0*/  IMAD.WIDE.U32 R2, R5, UR6, R2 ;  /* 0x0000000605027c25 */ /* 0x000fc8000f8e0002 */
[----:B0-----:R-:W-:Y:S02]  /*17500*/  IMAD.SHL.U32 R20, R21, 0x10, RZ ;  /* 0x0000001015147824 */ /* 0x001fe400078e00ff */
[----:B------:R-:W-:Y:S01]  /*17510*/  IMAD R6, R5, UR7, R6 ;  /* 0x0000000705067c24 */ /* 0x000fe2000f8e0206 */
[----:B------:R-:W-:Y:S02]  /*17520*/  IADD3 R5, P0, R2, UR8, RZ ;  /* 0x0000000802057c10 */ /* 0x000fe4000ff1e0ff */
[----:B------:R-:W-:Y:S02]  /*17530*/  LOP3.LUT R20, R20, 0x30, RZ, 0xc0, !PT ;  /* 0x0000003014147812 */ /* 0x000fe400078ec0ff */
[----:B------:R-:W-:Y:S02]  /*17540*/  IADD3.X R7, R3, UR9, R6, P0, !PT ;  /* 0x0000000903077c10 */ /* 0x000fe400087fe406 */
[----:B------:R-:W-:Y:S01]  /*17550*/  ISETP.GE.AND P0, PT, R20, UR4, PT ;  /* 0x0000000414007c0c */ /* 0x000fe2000bf06270 */
[----:B------:R-:W-:Y:S01]  /*17560*/  UMOV UR4, 0xffffffff ;  /* 0xffffffff00047882 */ /* 0x000fe20000000000 */
[----:B------:R-:W-:-:S04]  /*17570*/  LOP3.LUT R21, R21, 0x7f, RZ, 0xc0, !PT ;  /* 0x0000007f15157812 */ /* 0x000fc800078ec0ff */
[----:B------:R-:W-:Y:S01]  /*17580*/  SHF.R.U32.HI R21, RZ, 0x2, R21 ;  /* 0x00000002ff157819 */ /* 0x000fe20000011615 */
[----:B------:R-:W-:Y:S06]  /*17590*/  BRA.DIV UR4, `(.L_x_14756) ;  /* 0x0000004a04847947 */ /* 0x000fec000b800000 */
[----:B------:R-:W0:Y:S01]  /*175a0*/  SHFL.IDX PT, R3, R0, RZ, 0x1c1f ;  /* 0x001c1fff00037589 */ /* 0x000e2200000e0000 */
[----:B------:R-:W-:Y:S02]  /*175b0*/  IMAD R6, R9, UR42, RZ ;  /* 0x0000002a09067c24 */ /* 0x000fe4000f8e02ff */
        /* <DEDUP_REMOVED lines=9> */
[----:B-----5:R0:W-:Y:S02]  /*17650*/  @!P2 LDGSTS.E.BYPASS.LTC128B.128 [R10+0xb000], desc[UR54][R2.64], !P0 ;  /* 0x0b000000020aafae */ /* 0x0201e4000c101d76 */
        /* <DEDUP_REMOVED lines=21> */
[----:B------:R0:W-:Y:S02]  /*177b0*/  @!P2 LDGSTS.E.BYPASS.LTC128B.128 [R10+0xc000], desc[UR54][R2.64], !P0 ;  /* 0x0c000000020aafae */ /* 0x0001e4000c101d76 */
[----:B0-----:R-:W-:-:S05]  /*177c0*/  VIADD R2, R19, 0x60 ;  /* 0x0000006013027836 */ /* 0x001fca0000000000 */
[----:B------:R-:W-:-:S13]  /*177d0*/  ISETP.GE.AND P2, PT, R2, R6, PT ;  /* 0x000000060200720c */ /* 0x000fda0003f46270 */
[----:B------:R-:W-:-:S05]  /*177e0*/  @!P2 IADD3 R0, P1, R20, R0, RZ ;  /* 0x000000001400a210 */ /* 0x000fca0007f3e0ff */
[----:B--2---:R-:W-:-:S04]  /*177f0*/  @!P2 IMAD.X R2, RZ, RZ, R4, P1 ;  /* 0x000000ffff02a224 */ /* 0x004fc800008e0604 */
[----:B------:R-:W-:Y:S02]  /*17800*/  @!P2 IMAD.MOV.U32 R3, RZ, RZ, R2 ;  /* 0x000000ffff03a224 */ /* 0x000fe400078e0002 */
[----:B------:R-:W-:Y:S02]  /*17810*/  @!P2 IMAD.MOV.U32 R2, RZ, RZ, R0 ;  /* 0x000000ffff02a224 */ /* 0x000fe400078e0000 */
[----:B------:R-:W-:-:S03]  /*17820*/  VIADD R0, R19, 0x80 ;  /* 0x0000008013007836 */ /* 0x000fc60000000000 */
[----:B------:R0:W-:Y:S02]  /*17830*/  @!P2 LDGSTS.E.BYPASS.LTC128B.128 [R10+0xc800], desc[UR54][R2.64], !P0 ;  /* 0x0c800000020aafae */ /* 0x0001e4000c101d76 */
[----:B------:R-:W-:Y:S02]  /*17840*/  ISETP.GE.AND P2, PT, R0, R6, PT ;  /* 0x000000060000720c */ /* 0x000fe40003f46270 */
[----:B------:R-:W-:Y:S04]  /*17850*/  SHFL.IDX PT, R0, R7, RZ, 0x1c1f ;  /* 0x001c1fff07007589 */ /* 0x000fe800000e0000 */
[----:B------:R-:W-:Y:S04]  /*17860*/  SHFL.IDX PT, R7, R7, 0x1, 0x1c1f ;  /* 0x003c1f0007077f89 */ /* 0x000fe800000e0000 */
[----:B0-----:R-:W0:Y:S03]  /*17870*/  SHFL.IDX PT, R2, R5, RZ, 0x1c1f ;  /* 0x001c1fff05027589 */ /* 0x001e2600000e0000 */
[----:B0-----:R-:W-:-:S05]  /*17880*/  @!P2 IADD3 R2, P1, R20, R2, RZ ;  /* 0x000000021402a210 */ /* 0x001fca0007f3e0ff */
[----:B------:R-:W-:-:S04]  /*17890*/  @!P2 IMAD.X R0, RZ, RZ, R0, P1 ;  /* 0x000000ffff00a224 */ /* 0x000fc800008e0600 */
[----:B------:R-:W-:-:S05]  /*178a0*/  @!P2 IMAD.MOV.U32 R3, RZ, RZ, R0 ;  /* 0x000000ffff03a224 */ /* 0x000fca00078e0000 */
[----:B------:R0:W-:Y:S02]  /*178b0*/  @!P2 LDGSTS.E.BYPASS.LTC128B.128 [R10+0xd000], desc[UR54][R2.64], !P0 ;  /* 0x0d000000020aafae */ /* 0x0001e4000c101d76 */
.L_x_14858:
[----:B------:R-:W-:-:S05]  /*178c0*/  VIADD R19, R19, 0xa0 ;  /* 0x000000a013137836 */ /* 0x000fca0000000000 */
[----:B------:R-:W-:-:S13]  /*178d0*/  ISETP.GE.AND P1, PT, R19, R6, PT ;  /* 0x000000061300720c */ /* 0x000fda0003f26270 */
[----:B0-----:R-:W-:-:S05]  /*178e0*/  @!P1 IADD3 R2, P2, R20, R14, RZ ;  /* 0x0000000e14029210 */ /* 0x001fca0007f5e0ff */
[----:B------:R-:W-:-:S05]  /*178f0*/  @!P1 IMAD.X R3, RZ, RZ, R7, P2 ;  /* 0x000000ffff039224 */ /* 0x000fca00010e0607 */
[----:B------:R-:W-:Y:S01]  /*17900*/  @!PT LDS RZ, [RZ] ;  /* 0x00000000fffff984 */ /* 0x000fe20000000800 */
[----:B------:R-:W-:Y:S01]  /*17910*/  @!PT LDS RZ, [RZ] ;  /* 0x00000000fffff984 */ /* 0x000fe20000000800 */
[----:B------:R-:W-:Y:S01]  /*17920*/  @!PT LDS RZ, [RZ] ;  /* 0x00000000fffff984 */ /* 0x000fe20000000800 */
[----:B------:R0:W-:Y:S01]  /*17930*/  @!P1 LDGSTS.E.BYPASS.LTC128B.128 [R10+0xd800], desc[UR54][R2.64], !P0 ;  /* 0x0d800000020a9fae */ /* 0x0001e2000c101d76 */
[----:B------:R-:W-:Y:S01]  /*17940*/  PLOP3.LUT P0, PT, PT, PT, PT, 0x80, 0x0 ;  /* 0x000000000000781c */ /* 0x000fe20003f0f070 */
[----:B------:R-:W-:-:S12]  /*17950*/  NOP ;  /* 0x0000000000007918 */ /* 0x000fd80000000000 */
.L_x_14757:
        /* <DEDUP_REMOVED lines=18> */
.L_x_14859:
[----:B------:R-:W-:Y:S05]  /*17a80*/  BSYNC B0 ;  /* 0x0000000000007941 */ /* 0x000fea0003800000 */
.L_x_14758:
[----:B------:R-:W-:-:S04]  /*17a90*/  UIADD3 UR4, UR50, -0x2, URZ ;  /* 0xfffffffe32047890 */ /* 0x000fc8000fffe03f */
[----:B------:R-:W-:-:S06]  /*17aa0*/  UISETP.GE.AND UP0, UPT, UR4, UR43, UPT ;  /* 0x0000002b0400728c */ /* 0x000fcc000bf06270 */
[----:B------:R-:W-:-:S13]  /*17ab0*/  PLOP3.LUT P0, PT, PT, PT, UP0, 0x80, 0x0 ;  /* 0x000000000000781c */ /* 0x000fda0003f0f008 */
[----:B------:R-:W-:Y:S05]  /*17ac0*/  @!P0 BRA `(.L_x_14760) ;  /* 0x0000001400808947 */ /* 0x000fea0003800000 */
[----:B0-----:R-:W-:Y:S01]  /*17ad0*/  IMAD.U32 R0, RZ, RZ, UR4 ;  /* 0x00000004ff007e24 */ /* 0x001fe2000f8e00ff */
[----:B------:R0:W5:Y:S04]  /*17ae0*/  LDL.LU R21, [R1+0x4] ;  /* 0x0000040001157983 */ /* 0x0001680000300800 */
[----:B------:R0:W5:Y:S04]  /*17af0*/  LDL.LU R25, [R1+0x10] ;  /* 0x0000100001197983 */ /* 0x0001680000300800 */
[----:B------:R0:W-:Y:S02]  /*17b00*/  STL [R1+0x8], R0 ;  /* 0x0000080001007387 */ /* 0x0001e40000100800 */
.L_x_14780:
[----:B------:R-:W2:Y:S01]  /*17b10*/  LDL R12, [R1+0x14] ;  /* 0x00001400010c7983 */ /* 0x000ea20000100800 */
[----:B-1----:R-:W1:Y:S03]  /*17b20*/  LDC R2, c[0x0][0x430] ;  /* 0x00010c00ff027b82 */ /* 0x002e660000000800 */
[----:B------:R-:W3:Y:S04]  /*17b30*/  LDL R8, [R1+0xc] ;  /* 0x00000c0001087983 */ /* 0x000ee80000100800 */
[----:B------:R-:W4:Y:S01]  /*17b40*/  LDL.LU R11, [R1+0x8] ;  /* 0x00000800010b7983 */ /* 0x000f220000300800 */
[----:B------:R-:W-:Y:S01]  /*17b50*/  IMAD.MOV.U32 R9, RZ, RZ, 0xa0 ;  /* 0x000000a0ff097424 */ /* 0x000fe200078e00ff */
[----:B------:R-:W-:Y:S05]  /*17b60*/  YIELD ;  /* 0x0000000000007946 */ /* 0x000fea0003800000 */
[----:B0-----:R-:W0:Y:S01]  /*17b70*/  S2R R0, SR_TID.X ;  /* 0x0000000000007919 */ /* 0x001e220000002100 */
[----:B------:R-:W-:Y:S01]  /*17b80*/  ULDC.64 UR6, c[0x0][0x428] ;  /* 0x00010a0000067ab9 */ /* 0x000fe20000000a00 */
[----:B------:R-:W-:Y:S01]  /*17b90*/  ULDC UR4, c[0x0][0x430] ;  /* 0x00010c0000047ab9 */ /* 0x000fe20000000800 */
[----:B------:R-:W-:Y:S01]  /*17ba0*/  ULDC.64 UR8, c[0x0][0x418] ;  /* 0x0001060000087ab9 */ /* 0x000fe20000000a00 */
[----:B------:R-:W0:Y:S01]  /*17bb0*/  S2R R6, SR_TID.X ;  /* 0x0000000000067919 */ /* 0x000e220000002100 */
[----:B-1----:R-:W-:-:S13]  /*17bc0*/  ISETP.NE.AND P0, PT, R2, 0x1, PT ;  /* 0x000000010200780c */ /* 0x002fda0003f05270 */
[----:B------:R-:W1:Y:S08]  /*17bd0*/  @P0 LDC R5, c[0x0][0x434] ;  /* 0x00010d00ff050b82 */ /* 0x000e700000000800 */
[----:B------:R-:W1:Y:S01]  /*17be0*/  @P0 LDC R3, c[0x0][0x434] ;  /* 0x00010d00ff030b82 */ /* 0x000e620000000800 */
[----:B0-----:R-:W-:-:S04]  /*17bf0*/  LOP3.LUT R0, R0, 0x7f, RZ, 0xc0, !PT ;  /* 0x0000007f00007812 */ /* 0x001fc800078ec0ff */
[----:B------:R-:W-:Y:S01]  /*17c00*/  SHF.R.U32.HI R2, RZ, 0x2, R0 ;  /* 0x00000002ff027819 */ /* 0x000fe20000011600 */
[C---:B------:R-:W-:Y:S01]  /*17c10*/  IMAD.SHL.U32 R7, R6.reuse, 0x20, RZ ;  /* 0x0000002006077824 */ /* 0x040fe200078e00ff */
[C---:B------:R-:W-:Y:S01]  /*17c20*/  LOP3.LUT R0, R6.reuse, 0x7f, RZ, 0xc0, !PT ;  /* 0x0000007f06007812 */ /* 0x040fe200078ec0ff */
[----:B------:R-:W0:Y:S01]  /*17c30*/  @P0 LDC R4, c[0x0][0x438] ;  /* 0x00010e00ff040b82 */ /* 0x000e220000000800 */
[----:B------:R-:W-:Y:S02]  /*17c40*/  IMAD.SHL.U32 R10, R6, 0x20, RZ ;  /* 0x00000020060a7824 */ /* 0x000fe400078e00ff */
[----:B------:R-:W-:Y:S02]  /*17c50*/  LOP3.LUT R7, R2, 0x60, R7, 0xf8, !PT ;  /* 0x0000006002077812 */ /* 0x000fe400078ef807 */
[----:B------:R-:W-:-:S03]  /*17c60*/  SHF.R.U32.HI R2, RZ, 0x2, R0 ;  /* 0x00000002ff027819 */ /* 0x000fc60000011600 */
[----:B------:R-:W0:Y:S01]  /*17c70*/  @P0 LDC R0, c[0x0][0x438] ;  /* 0x00010e00ff000b82 */ /* 0x000e220000000800 */
[----:B------:R-:W-:-:S04]  /*17c80*/  LOP3.LUT R10, R2, 0x60, R10, 0xf8, !PT ;  /* 0x00000060020a7812 */ /* 0x000fc800078ef80a */
[----:B------:R-:W-:-:S04]  /*17c90*/  LOP3.LUT R10, R10, 0x80, RZ, 0xfc, !PT ;  /* 0x000000800a0a7812 */ /* 0x000fc800078efcff */
[----:B------:R-:W-:Y:S01]  /*17ca0*/  ISETP.GT.U32.AND P1, PT, R10, 0x9f, PT ;  /* 0x0000009f0a00780c */ /* 0x000fe20003f24070 */
[----:B----4-:R-:W-:-:S04]  /*17cb0*/  IMAD R9, R11, R9, UR37 ;  /* 0x000000250b097e24 */ /* 0x010fc8000f8e0209 */
[--C-:B------:R-:W-:Y:S02]  /*17cc0*/  IMAD.IADD R7, R7, 0x1, R9.reuse ;  /* 0x0000000107077824 */ /* 0x100fe400078e0209 */
[----:B------:R-:W-:Y:S02]  /*17cd0*/  IMAD.IADD R9, R10, 0x1, R9 ;  /* 0x000000010a097824 */ /* 0x000fe400078e0209 */
[----:B-1----:R-:W-:-:S04]  /*17ce0*/  @P0 IMAD.HI.U32 R5, R7, R5, RZ ;  /* 0x0000000507050227 */ /* 0x002fc800078e00ff */
[----:B------:R-:W-:-:S04]  /*17cf0*/  @P0 IMAD.HI.U32 R3, R9, R3, RZ ;  /* 0x0000000309030227 */ /* 0x000fc800078e00ff */
[----:B------:R-:W-:Y:S01]  /*17d00*/  IMAD.MOV.U32 R2, RZ, RZ, R7 ;  /* 0x000000ffff027224 */ /* 0x000fe200078e0007 */
[----:B0-----:R-:W-:Y:S01]  /*17d10*/  @P0 SHF.R.U32.HI R2, RZ, R4, R5 ;  /* 0x00000004ff020219 */ /* 0x001fe20000011605 */
[----:B------:R-:W-:Y:S01]  /*17d20*/  IMAD.MOV.U32 R6, RZ, RZ, R9 ;  /* 0x000000ffff067224 */ /* 0x000fe200078e0009 */
[----:B------:R-:W-:Y:S01]  /*17d30*/  @P0 SHF.R.U32.HI R6, RZ, R0, R3 ;  /* 0x00000000ff060219 */ /* 0x000fe20000011603 */
[----:B--2---:R-:W-:Y:S01]  /*17d40*/  IMAD R0, R12, UR6, RZ ;  /* 0x000000060c007c24 */ /* 0x004fe2000f8e02ff */
[--C-:B------:R-:W-:Y:S01]  /*17d50*/  SHF.R.S32.HI R3, RZ, 0x1f, R2.reuse ;  /* 0x0000001fff037819 */ /* 0x100fe20000011402 */
[----:B------:R-:W-:Y:S02]  /*17d60*/  IMAD.MOV R4, RZ, RZ, -R2 ;  /* 0x000000ffff047224 */ /* 0x000fe400078e0a02 */
[C---:B---3--:R-:W-:Y:S02]  /*17d70*/  IMAD R0, R8.reuse, UR7, R0 ;  /* 0x0000000708007c24 */ /* 0x048fe4000f8e0200 */
[----:B------:R-:W-:-:S04]  /*17d80*/  IMAD.WIDE.U32 R2, R8, UR6, R2 ;  /* 0x0000000608027c25 */ /* 0x000fc8000f8e0002 */
[----:B------:R-:W-:Y:S01]  /*17d90*/  IMAD R7, R4, UR4, R7 ;  /* 0x0000000404077c24 */ /* 0x000fe2000f8e0207 */
[----:B------:R-:W-:Y:S01]  /*17da0*/  LEA R4, P0, R2, UR8, 0x2 ;  /* 0x0000000802047c11 */ /* 0x000fe2000f8010ff */
[----:B------:R-:W-:-:S05]  /*17db0*/  IMAD.IADD R3, R0, 0x1, R3 ;  /* 0x0000000100037824 */ /* 0x000fca00078e0203 */
[----:B------:R-:W-:-:S05]  /*17dc0*/  LEA.HI.X R5, R2, UR9, R3, 0x2, P0 ;  /* 0x0000000902057c11 */ /* 0x000fca00080f1403 */
[----:B------:R0:W2:Y:S01]  /*17dd0*/  LDG.E R10, desc[UR54][R4.64] ;  /* 0x00000036040a7981 */ /* 0x0000a2000c1e1900 */
[--C-:B------:R-:W-:Y:S01]  /*17de0*/  @!P1 SHF.R.S32.HI R3, RZ, 0x1f, R6.reuse ;  /* 0x0000001fff039819 */ /* 0x100fe20000011406 */
[----:B------:R-:W-:-:S04]  /*17df0*/  @!P1 IMAD.MOV.U32 R2, RZ, RZ, R6 ;  /* 0x000000ffff029224 */ /* 0x000fc800078e0006 */
[----:B------:R-:W-:-:S04]  /*17e00*/  @!P1 IMAD.WIDE.U32 R2, R8, UR6, R2 ;  /* 0x0000000608029c25 */ /* 0x000fc8000f8e0002 */
[----:B0-----:R-:W-:Y:S02]  /*17e10*/  IMAD.MOV R4, RZ, RZ, -R6 ;  /* 0x000000ffff047224 */ /* 0x001fe400078e0a06 */
[----:B------:R-:W-:Y:S02]  /*17e20*/  @!P1 IMAD.IADD R0, R0, 0x1, R3 ;  /* 0x0000000100009824 */ /* 0x000fe400078e0203 */
[----:B------:R-:W-:Y:S01]  /*17e30*/  IMAD R9, R4, UR4, R9 ;  /* 0x0000000404097c24 */ /* 0x000fe2000f8e0209 */
[----:B------:R-:W-:Y:S01]  /*17e40*/  @!P1 LEA R4, P0, R2, UR8, 0x2 ;  /* 0x0000000802049c11 */ /* 0x000fe2000f8010ff */
[----:B------:R-:W-:-:S03]  /*17e50*/  IMAD.MOV.U32 R8, RZ, RZ, RZ ;  /* 0x000000ffff087224 */ /* 0x000fc600078e00ff */
[----:B------:R-:W-:Y:S01]  /*17e60*/  @!P1 LEA.HI.X R5, R2, UR9, R0, 0x2, P0 ;  /* 0x0000000902059c11 */ /* 0x000fe200080f1400 */
[----:B-----5:R-:W-:Y:S02]  /*17e70*/  VIADD R0, R21, 0x1 ;  /* 0x0000000115007836 */ /* 0x020fe40000000000 */
[----:B------:R-:W-:Y:S02]  /*17e80*/  IMAD.MOV.U32 R2, RZ, RZ, R11 ;  /* 0x000000ffff027224 */ /* 0x000fe400078e000b */
[----:B------:R0:W5:Y:S01]  /*17e90*/  @!P1 LDG.E R8, desc[UR54][R4.64] ;  /* 0x0000003604089981 */ /* 0x000162000c1e1900 */
[----:B------:R-:W-:Y:S01]  /*17ea0*/  ISETP.NE.AND P0, PT, R0, 0x2, PT ;  /* 0x000000020000780c */ /* 0x000fe20003f05270 */
[----:B------:R-:W-:Y:S01]  /*17eb0*/  VIADD R11, R11, 0xffffffff ;  /* 0xffffffff0b0b7836 */ /* 0x000fe20000000000 */
[----:B------:R-:W-:Y:S01]  /*17ec0*/  ISETP.GT.AND P1, PT, R2, UR43, PT ;  /* 0x0000002b02007c0c */ /* 0x000fe2000bf24270 */
[----:B------:R-:W-:Y:S01]  /*17ed0*/  IMAD.U32 R12, RZ, RZ, UR44 ;  /* 0x0000002cff0c7e24 */ /* 0x000fe2000f8e00ff */
[----:B------:R-:W-:-:S02]  /*17ee0*/  SEL R6, R0, RZ, P0 ;  /* 0x000000ff00067207 */ /* 0x000fc40000000000 */
[----:B------:R-:W-:Y:S02]  /*17ef0*/  SEL R0, RZ, 0x1, P0 ;  /* 0x00000001ff007807 */ /* 0x000fe40000000000 */
[----:B------:R-:W-:Y:S01]  /*17f00*/  ISETP.NE.AND P2, PT, R12, 0x3, PT ;  /* 0x000000030c00780c */ /* 0x000fe20003f45270 */
[----:B------:R0:W-:Y:S01]  /*17f10*/  STL [R1+0x4], R6 ;  /* 0x0000040601007387 */ /* 0x0001e20000100800 */
[----:B------:R-:W-:-:S03]  /*17f20*/  LOP3.LUT R2, R25, R0, RZ, 0x3c, !PT ;  /* 0x0000000019027212 */ /* 0x000fc600078e3cff */
[----:B------:R0:W-:Y:S04]  /*17f30*/  STL [R1+0x8], R11 ;  /* 0x0000080b01007387 */ /* 0x0001e80000100800 */
[----:B------:R0:W-:Y:S01]  /*17f40*/  STL [R1+0x10], R2 ;  /* 0x0000100201007387 */ /* 0x0001e20000100800 */
[----:B--2---:R-:W-:-:S03]  /*17f50*/  SHF.R.S32.HI R29, RZ, 0x1f, R10 ;  /* 0x0000001fff1d7819 */ /* 0x004fc6000001140a */
[----:B0-----:R-:W-:Y:S05]  /*17f60*/  @!P2 BRA `(.L_x_14761) ;  /* 0x000000000004a947 */ /* 0x001fea0003800000 */
[----:B------:R-:W-:Y:S01]  /*17f70*/  BPT.TRAP 0x1 ;  /* 0x000000040000795c */ /* 0x000fe20000300000 */
.L_x_14761:
[----:B------:R-:W-:Y:S01]  /*17f80*/  IMAD R0, R6, 0x8, R17 ;  /* 0x0000000806007824 */ /* 0x000fe200078e0211 */
[----:B------:R-:W-:Y:S01]  /*17f90*/  SHF.L.U32 R2, R2, 0x1f, RZ ;  /* 0x0000001f02027819 */ /* 0x000fe200000006ff */
[----:B------:R-:W-:Y:S01]  /*17fa0*/  BSSY B0, `(.L_x_14762) ;  /* 0x0000005000007945 */ /* 0x000fe20003800000 */
[----:B------:R-:W-:Y:S02]  /*17fb0*/  SHF.R.S32.HI R26, RZ, 0x1f, R7 ;  /* 0x0000001fff1a7819 */ /* 0x000fe40000011407 */
[----:B------:R-:W0:Y:S01]  /*17fc0*/  SYNCS.PHASECHK.TRANS64.TRYWAIT P0, [R0+URZ+0x13280], R2 ;  /* 0x01328002000075a7 */ /* 0x000e22000800017f */
[----:B------:R1:W-:Y:S02]  /*17fd0*/  STL [R1], R2 ;  /* 0x0000000201007387 */ /* 0x0003e40000100800 */
[----:B01----:R-:W-:Y:S05]  /*17fe0*/  @!P0 BRA `(.L_x_14763) ;  /* 0x0000004400e88947 */ /* 0x003fea0003800000 */
.L_x_14860:
[----:B------:R-:W-:Y:S05]  /*17ff0*/  BSYNC B0 ;  /* 0x0000000000007941 */ /* 0x000fea0003800000 */
.L_x_14762:
[----:B------:R-:W2:Y:S01]  /*18000*/  LDL R14, [R1+0x2c] ;  /* 0x00002c00010e7983 */ /* 0x000ea20000100800 */
[----:B------:R-:W-:Y:S01]  /*18010*/  ULDC.64 UR4, c[0x0][0x328] ;  /* 0x0000ca0000047ab9 */ /* 0x000fe20000000a00 */
[----:B------:R-:W-:Y:S02]  /*18020*/  ULDC.64 UR6, c[0x0][0x338] ;  /* 0x0000ce0000067ab9 */ /* 0x000fe40000000a00 */
[----:B------:R-:W2:Y:S01]  /*18030*/  LDL R13, [R1+0x4] ;  /* 0x00000400010d7983 */ /* 0x000ea20000100800 */
[----:B------:R-:W-:Y:S01]  /*18040*/  IMAD R4, R26, UR4, RZ ;  /* 0x000000041a047c24 */ /* 0x000fe2000f8e02ff */
[----:B------:R-:W-:Y:S01]  /*18050*/  SHF.R.S32.HI R27, RZ, 0x1f, R9 ;  /* 0x0000001fff1b7819 */ /* 0x000fe20000011409 */
[C---:B0-----:R-:W-:Y:S01]  /*18060*/  IMAD.WIDE.U32 R2, R7.reuse, UR4, RZ ;  /* 0x0000000407027c25 */ /* 0x041fe2000f8e00ff */
[----:B------:R-:W0:Y:S01]  /*18070*/  S2R R11, SR_TID.X ;  /* 0x00000000000b7919 */ /* 0x000e220000002100 */
[----:B-----5:R-:W-:Y:S01]  /*18080*/  SHF.R.S32.HI R28, RZ, 0x1f, R8 ;  /* 0x0000001fff1c7819 */ /* 0x020fe20000011408 */
[----:B------:R-:W1:Y:S01]  /*18090*/  LDC R12, c[0x0][0x2f4] ;  /* 0x0000bd00ff0c7b82 */ /* 0x000e620000000800 */
[----:B------:R-:W-:-:S02]  /*180a0*/  IMAD R4, R7, UR5, R4 ;  /* 0x0000000507047c24 */ /* 0x000fc4000f8e0204 */
[----:B------:R-:W-:Y:S02]  /*180b0*/  IMAD R6, R27, UR4, RZ ;  /* 0x000000041b067c24 */ /* 0x000fe4000f8e02ff */
        /* <DEDUP_REMOVED lines=21> */
[----:B0-----:R-:W-:Y:S01]  /*18210*/  IMAD.SHL.U32 R11, R11, 0x10, RZ ;  /* 0x000000100b0b7824 */ /* 0x001fe200078e00ff */
[----:B------:R-:W-:-:S04]  /*18220*/  IADD3 R20, P0, R2, UR6, RZ ;  /* 0x0000000602147c10 */ /* 0x000fc8000ff1e0ff */
[----:B------:R-:W-:Y:S02]  /*18230*/  LOP3.LUT R11, R11, 0x30, RZ, 0xc0, !PT ;  /* 0x000000300b0b7812 */ /* 0x000fe400078ec0ff */
[----:B------:R-:W-:Y:S02]  /*18240*/  IADD3.X R19, R6, UR7, R3, P0, !PT ;  /* 0x0000000706137c10 */ /* 0x000fe400087fe403 */
[----:B-1----:R-:W-:Y:S01]  /*18250*/  ISETP.GE.AND P2, PT, R11, R12, PT ;  /* 0x0000000c0b00720c */ /* 0x002fe20003f46270 */
[----:B--2---:R-:W-:Y:S01]  /*18260*/  IMAD R6, R13, 0x2800, R14 ;  /* 0x000028000d067824 */ /* 0x004fe200078e020e */
[----:B------:R-:W-:Y:S11]  /*18270*/  BRA.DIV UR4, `(.L_x_14764) ;  /* 0x00000046045c7947 */ /* 0x000ff6000b800000 */
[----:B------:R-:W0:Y:S01]  /*18280*/  S2R R11, SR_TID.X ;  /* 0x00000000000b7919 */ /* 0x000e220000002100 */
[----:B------:R-:W-:Y:S01]  /*18290*/  IMAD.IADD R6, R17, 0x1, R6 ;  /* 0x0000000111067824 */ /* 0x000fe200078e0206 */
[----:B------:R-:W1:Y:S04]  /*182a0*/  SHFL.IDX PT, R2, R4, RZ, 0x1c1f ;  /* 0x001c1fff04027589 */ /* 0x000e6800000e0000 */
[----:B------:R-:W2:Y:S01]  /*182b0*/  SHFL.IDX PT, R3, R5, RZ, 0x1c1f ;  /* 0x001c1fff05037589 */ /* 0x000ea200000e0000 */
[----:B0-----:R-:W-:-:S05]  /*182c0*/  IMAD.SHL.U32 R11, R11, 0x10, RZ ;  /* 0x000000100b0b7824 */ /* 0x001fca00078e00ff */
[----:B------:R-:W-:-:S04]  /*182d0*/  LOP3.LUT R11, R11, 0x30, RZ, 0xc0, !PT ;  /* 0x000000300b0b7812 */ /* 0x000fc800078ec0ff */
[----:B-1----:R-:W-:-:S05]  /*182e0*/  IADD3 R2, P0, R11, R2, RZ ;  /* 0x000000020b027210 */ /* 0x002fca0007f1e0ff */
[----:B--2---:R-:W-:-:S05]  /*182f0*/  IMAD.X R3, RZ, RZ, R3, P0 ;  /* 0x000000ffff037224 */ /* 0x004fca00000e0603 */
[----:B------:R-:W-:Y:S01]  /*18300*/  @!PT LDS RZ, [RZ] ;  /* 0x00000000fffff984 */ /* 0x000fe20000000800 */
        /* <DEDUP_REMOVED lines=16> */
[----:B0-----:R0:W1:Y:S04]  /*18410*/  SHFL.IDX PT, R3, R19, RZ, 0x1c1f ;  /* 0x001c1fff13037589 */ /* 0x00106800000e0000 */
[----:B------:R0:W2:Y:S02]  /*18420*/  SHFL.IDX PT, R2, R20, RZ, 0x1c1f ;  /* 0x001c1fff14027589 */ /* 0x0000a400000e0000 */
.L_x_14872:
[----:B------:R-:W3:Y:S02]  /*18430*/  S2R R4, SR_TID.X ;  /* 0x0000000000047919 */ /* 0x000ee40000002100 */
[----:B---3--:R-:W-:-:S05]  /*18440*/  IMAD.SHL.U32 R4, R4, 0x10, RZ ;  /* 0x0000001004047824 */ /* 0x008fca00078e00ff */
[----:B------:R-:W-:-:S04]  /*18450*/  LOP3.LUT R4, R4, 0x30, RZ, 0xc0, !PT ;  /* 0x0000003004047812 */ /* 0x000fc800078ec0ff */
[----:B--2---:R-:W-:-:S05]  /*18460*/  IADD3 R2, P0, R4, R2, RZ ;  /* 0x0000000204027210 */ /* 0x004fca0007f1e0ff */
[----:B-1----:R-:W-:Y:S01]  /*18470*/  IMAD.X R3, RZ, RZ, R3, P0 ;  /* 0x000000ffff037224 */ /* 0x002fe200000e0603 */
[----:B------:R-:W-:-:S04]  /*18480*/  PLOP3.LUT P0, PT, PT, PT, PT, 0x80, 0x0 ;  /* 0x000000000000781c */ /* 0x000fc80003f0f070 */
[----:B------:R-:W-:Y:S01]  /*18490*/  @!PT LDS RZ, [RZ] ;  /* 0x00000000fffff984 */ /* 0x000fe20000000800 */
[----:B------:R-:W-:Y:S01]  /*184a0*/  @!PT LDS RZ, [RZ] ;  /* 0x00000000fffff984 */ /* 0x000fe20000000800 */
[----:B------:R-:W-:Y:S01]  /*184b0*/  @!PT LDS RZ, [RZ] ;  /* 0x00000000fffff984 */ /* 0x000fe20000000800 */
[----:B------:R1:W-:Y:S01]  /*184c0*/  LDGSTS.E.BYPASS.LTC128B.128 [R6+0x8000], desc[UR54][R2.64], !P2 ;  /* 0x0800000002067fae */ /* 0x0003e2000d101d76 */
[----:B------:R-:W-:-:S08]  /*184d0*/  NOP ;  /* 0x0000000000007918 */ /* 0x000fd00000000000 */
.L_x_14765:
        /* <DEDUP_REMOVED lines=11> */
.L_x_14766:
[----:B------:R1:W-:Y:S01]  /*18590*/  SYNCS.ARRIVE.TRANS64.A1T0 RZ, [R0+URZ+0x13270], RZ ;  /* 0x013270ff00ff79a7 */ /* 0x0003e2000810003f */
[----:B------:R-:W-:Y:S05]  /*185a0*/  @!P3 BRA `(.L_x_14767) ;  /* 0x000000000004b947 */ /* 0x000fea0003800000 */
[----:B------:R-:W-:Y:S01]  /*185b0*/  BPT.TRAP 0x1 ;  /* 0x000000040000795c */ /* 0x000fe20000300000 */
.L_x_14767:
[----:B------:R-:W2:Y:S01]  /*185c0*/  LDL R2, [R1] ;  /* 0x0000000001027983 */ /* 0x000ea20000100800 */
[----:B------:R-:W-:Y:S01]  /*185d0*/  BSSY B0, `(.L_x_14768) ;  /* 0x0000003000007945 */ /* 0x000fe20003800000 */
[----:B--2---:R-:W2:Y:S03]  /*185e0*/  SYNCS.PHASECHK.TRANS64.TRYWAIT P0, [R0+URZ+0x13240], R2 ;  /* 0x01324002000075a7 */ /* 0x004ea6000800017f */
[----:B--2---:R-:W-:Y:S05]  /*185f0*/  @!P0 BRA `(.L_x_14769) ;  /* 0x0000004800188947 */ /* 0x004fea0003800000 */
.L_x_14873:
[----:B------:R-:W-:Y:S05]  /*18600*/  BSYNC B0 ;  /* 0x0000000000007941 */ /* 0x000fea0003800000 */
.L_x_14768:
[----:B------:R-:W0:Y:S01]  /*18610*/  S2R R11, SR_TID.X ;  /* 0x00000000000b7919 */ /* 0x000e220000002100 */
        /* <DEDUP_REMOVED lines=16> */
[----:B0-----:R-:W-:Y:S02]  /*18720*/  IMAD.SHL.U32 R19, R11, 0x10, RZ ;  /* 0x000000100b137824 */ /* 0x001fe400078e00ff */
[----:B------:R-:W-:Y:S01]  /*18730*/  IMAD R7, R28, UR6, RZ ;  /* 0x000000061c077c24 */ /* 0x000fe2000f8e02ff */
[----:B------:R-:W0:Y:S01]  /*18740*/  LDC R11, c[0x0][0x2f4] ;  /* 0x0000bd00ff0b7b82 */ /* 0x000e220000000800 */
[----:B------:R-:W-:Y:S01]  /*18750*/  IMAD.WIDE.U32 R2, R8, UR6, R2 ;  /* 0x0000000608027c25 */ /* 0x000fe2000f8e0002 */
[----:B------:R-:W-:-:S03]  /*18760*/  LOP3.LUT R19, R19, 0x30, RZ, 0xc0, !PT ;  /* 0x0000003013137812 */ /* 0x000fc600078ec0ff */
        /* <DEDUP_REMOVED lines=10> */
[----:B------:R-:W-:Y:S02]  /*18810*/  IADD3.X R5, R9, UR7, R3, P0, !PT ;  /* 0x0000000709057c10 */ /* 0x000fe400087fe403 */
[----:B0-----:R-:W-:Y:S01]  /*18820*/  ISETP.GE.AND P2, PT, R19, R11, PT ;  /* 0x0000000b1300720c */ /* 0x001fe20003f46270 */
[----:B------:R-:W-:-:S12]  /*18830*/  BRA.DIV UR4, `(.L_x_14770) ;  /* 0x0000004604a07947 */ /* 0x000fd8000b800000 */
[----:B------:R-:W0:Y:S04]  /*18840*/  SHFL.IDX PT, R2, R7, RZ, 0x1c1f ;  /* 0x001c1fff07027589 */ /* 0x000e2800000e0000 */
[----:B------:R-:W2:Y:S04]  /*18850*/  SHFL.IDX PT, R3, R8, RZ, 0x1c1f ;  /* 0x001c1fff08037589 */ /* 0x000ea800000e0000 */
[----:B------:R-:W-:Y:S01]  /*18860*/  SHFL.IDX PT, R5, R5, RZ, 0x1c1f ;  /* 0x001c1fff05057589 */ /* 0x000fe200000e0000 */
[----:B0-----:R-:W-:-:S05]  /*18870*/  IADD3 R2, P0, R19, R2, RZ ;  /* 0x0000000213027210 */ /* 0x001fca0007f1e0ff */
[----:B--2---:R-:W-:-:S05]  /*18880*/  IMAD.X R3, RZ, RZ, R3, P0 ;  /* 0x000000ffff037224 */ /* 0x004fca00000e0603 */
[----:B------:R0:W-:Y:S04]  /*18890*/  LDGSTS.E.BYPASS.LTC128B.128 [R6+0xe000], desc[UR54][R2.64], !P2 ;  /* 0x0e00000002067fae */ /* 0x0001e8000d101d76 */
[----:B0-----:R-:W0:Y:S04]  /*188a0*/  SHFL.IDX PT, R2, R7, 0x1, 0x1c1f ;  /* 0x003c1f0007027f89 */ /* 0x001e2800000e0000 */
[----:B------:R-:W2:Y:S01]  /*188b0*/  SHFL.IDX PT, R3, R8, 0x1, 0x1c1f ;  /* 0x003c1f0008037f89 */ /* 0x000ea200000e0000 */
[----:B0-----:R-:W-:-:S05]  /*188c0*/  IADD3 R2, P0, R19, R2, RZ ;  /* 0x0000000213027210 */ /* 0x001fca0007f1e0ff */
[----:B--2---:R-:W-:-:S05]  /*188d0*/  IMAD.X R3, RZ, RZ, R3, P0 ;  /* 0x000000ffff037224 */ /* 0x004fca00000e0603 */
[----:B------:R0:W-:Y:S04]  /*188e0*/  LDGSTS.E.BYPASS.LTC128B.128 [R6+0xe800], desc[UR54][R2.64], !P2 ;  /* 0x0e80000002067fae */ /* 0x0001e8000d101d76 */
[----:B0-----:R-:W0:Y:S04]  /*188f0*/  SHFL.IDX PT, R2, R7, 0x2, 0x1c1f ;  /* 0x005c1f0007027f89 */ /* 0x001e2800000e0000 */
[----:B------:R-:W2:Y:S04]  /*18900*/  SHFL.IDX PT, R3, R8, 0x2, 0x1c1f ;  /* 0x005c1f0008037f89 */ /* 0x000ea800000e0000 */
[----:B------:R-:W-:Y:S01]  /*18910*/  SHFL.IDX PT, R8, R8, 0x3, 0x1c1f ;  /* 0x007c1f0008087f89 */ /* 0x000fe200000e0000 */
[----:B0-----:R-:W-:-:S05]  /*18920*/  IADD3 R2, P0, R19, R2, RZ ;  /* 0x0000000213027210 */ /* 0x001fca0007f1e0ff */
[----:B--2---:R-:W-:-:S05]  /*18930*/  IMAD.X R3, RZ, RZ, R3, P0 ;  /* 0x000000ffff037224 */ /* 0x004fca00000e0603 */
[----:B------:R0:W-:Y:S04]  /*18940*/  LDGSTS.E.BYPASS.LTC128B.128 [R6+0xf000], desc[UR54][R2.64], !P2 ;  /* 0x0f00000002067fae */ /* 0x0001e8000d101d76 */
[----:B0-----:R-:W0:Y:S02]  /*18950*/  SHFL.IDX PT, R2, R7, 0x3, 0x1c1f ;  /* 0x007c1f0007027f89 */ /* 0x001e2400000e0000 */
[----:B0-----:R-:W-:-:S05]  /*18960*/  IADD3 R2, P0, R19, R2, RZ ;  /* 0x0000000213027210 */ /* 0x001fca0007f1e0ff */
[----:B------:R-:W-:-:S05]  /*18970*/  IMAD.X R3, RZ, RZ, R8, P0 ;  /* 0x000000ffff037224 */ /* 0x000fca00000e0608 */
[----:B------:R0:W-:Y:S04]  /*18980*/  LDGSTS.E.BYPASS.LTC128B.128 [R6+0xf800], desc[UR54][R2.64], !P2 ;  /* 0x0f80000002067fae */ /* 0x0001e8000d101d76 */
[----:B0-----:R0:W2:Y:S02]  /*18990*/  SHFL.IDX PT, R2, R4, RZ, 0x1c1f ;  /* 0x001c1fff04027589 */ /* 0x0010a400000e0000 */
.L_x_14885:
        /* <DEDUP_REMOVED lines=8> */
.L_x_14771:
        /* <DEDUP_REMOVED lines=11> */
.L_x_14772:
[----:B------:R1:W-:Y:S02]  /*18ad0*/  SYNCS.ARRIVE.TRANS64.A1T0 RZ, [R0+URZ+0x13230], RZ ;  /* 0x013230ff00ff79a7 */ /* 0x0003e4000810003f */
[----:B-1----:R-:W-:-:S05]  /*18ae0*/  IMAD.U32 R0, RZ, RZ, UR46 ;  /* 0x0000002eff007e24 */ /* 0x002fca000f8e00ff */
[----:B------:R-:W-:-:S13]  /*18af0*/  ISETP.NE.AND P0, PT, R0, 0x3, PT ;  /* 0x000000030000780c */ /* 0x000fda0003f05270 */
[----:B------:R-:W-:Y:S05]  /*18b00*/  @!P0 BRA `(.L_x_14773) ;  /* 0x0000000000048947 */ /* 0x000fea0003800000 */
[----:B------:R-:W-:Y:S01]  /*18b10*/  BPT.TRAP 0x1 ;  /* 0x000000040000795c */ /* 0x000fe20000300000 */
.L_x_14773:
[----:B------:R-:W-:Y:S01]  /*18b20*/  LOP3.LUT R0, R25, 0x1, RZ, 0x3c, !PT ;  /* 0x0000000119007812 */ /* 0x000fe200078e3cff */
[----:B------:R-:W-:Y:S01]  /*18b30*/  IMAD R2, R21, 0x8, R17 ;  /* 0x0000000815027824 */ /* 0x000fe200078e0211 */
[----:B------:R-:W-:Y:S02]  /*18b40*/  BSSY B0, `(.L_x_14774) ;  /* 0x0000004000007945 */ /* 0x000fe40003800000 */
[----:B------:R-:W-:-:S04]  /*18b50*/  SHF.L.U32 R0, R0, 0x1f, RZ ;  /* 0x0000001f00007819 */ /* 0x000fc800000006ff */
[----:B------:R-:W1:Y:S02]  /*18b60*/  SYNCS.PHASECHK.TRANS64.TRYWAIT P2, [R2+URZ+0x13270], R0 ;  /* 0x01327000020075a7 */ /* 0x000e64000804017f */
[----:B-1----:R-:W-:Y:S05]  /*18b70*/  @!P2 BRA `(.L_x_14775) ;  /* 0x00000048002ca947 */ /* 0x002fea0003800000 */
.L_x_14886:
[----:B------:R-:W-:Y:S05]  /*18b80*/  BSYNC B0 ;  /* 0x0000000000007941 */ /* 0x000fea0003800000 */
.L_x_14774:
[----:B------:R-:W-:-:S05]  /*18b90*/  IMAD.U32 R3, RZ, RZ, UR44 ;  /* 0x0000002cff037e24 */ /* 0x000fca000f8e00ff */
[----:B------:R-:W-:-:S13]  /*18ba0*/  ISETP.NE.AND P2, PT, R3, 0x3, PT ;  /* 0x000000030300780c */ /* 0x000fda0003f45270 */
[----:B------:R-:W-:Y:S05]  /*18bb0*/  @!P2 BRA `(.L_x_14776) ;  /* 0x000000000004a947 */ /* 0x000fea0003800000 */
[----:B------:R-:W-:Y:S01]  /*18bc0*/  BPT.TRAP 0x1 ;  /* 0x000000040000795c */ /* 0x000fe20000300000 */
.L_x_14776:
[----:B------:R-:W-:Y:S01]  /*18bd0*/  SHF.L.U32 R3, R25, 0x1f, RZ ;  /* 0x0000001f19037819 */ /* 0x000fe200000006ff */
[----:B-1----:R-:W-:-:S03]  /*18be0*/  IMAD R0, R21, 0x2800, RZ ;  /* 0x0000280015007824 */ /* 0x002fc600078e02ff */
[----:B------:R-:W1:Y:S02]  /*18bf0*/  SYNCS.PHASECHK.TRANS64.TRYWAIT P2, [R2+URZ+0x13260], R3 ;  /* 0x01326003020075a7 */ /* 0x000e64000804017f */
[----:B-1----:R-:W-:Y:S05]  /*18c00*/  @!P2 BRA `(.L_x_14777) ;  /* 0x00000048001ca947 */ /* 0x002fea0003800000 */
.L_x_14887:
[C---:B0-----:R-:W-:Y:S01]  /*18c10*/  LOP3.LUT R4, R0.reuse, R24, RZ, 0xfc, !PT ;  /* 0x0000001800047212 */ /* 0x041fe200078efcff */
[----:B------:R-:W-:Y:S05]  /*18c20*/  WARPSYNC.ALL ;  /* 0x0000000000007948 */ /* 0x000fea0003800000 */
[----:B------:R-:W-:Y:S01]  /*18c30*/  IMAD.IADD R5, R17, 0x1, R4 ;  /* 0x0000000111057824 */ /* 0x000fe200078e0204 */
[----:B-1----:R-:W-:Y:S01]  /*18c40*/  LOP3.LUT R3, R0, R23, RZ, 0xfc, !PT ;  /* 0x0000001700037212 */ /* 0x002fe200078efcff */
[----:B------:R-:W-:-:S04]  /*18c50*/  IMAD.U32 R12, RZ, RZ, UR44 ;  /* 0x0000002cff0c7e24 */ /* 0x000fc8000f8e00ff */
[----:B------:R-:W0:Y:S01]  /*18c60*/  LDSM.16.MT88.4 R4, [R5+0x6000] ;  /* 0x006000000504783b */ /* 0x000e220000004200 */
[----:B------:R-:W-:Y:S01]  /*18c70*/  IMAD.IADD R3, R22, 0x1, R3 ;  /* 0x0000000116037824 */ /* 0x000fe200078e0203 */
[----:B------:R-:W-:Y:S02]  /*18c80*/  ISETP.NE.AND P2, PT, R12, 0x3, PT ;  /* 0x000000030c00780c */ /* 0x000fe40003f45270 */
        /* <DEDUP_REMOVED lines=57> */
.L_x_14778:
[----:B-1----:R1:W-:Y:S01]  /*19020*/  SYNCS.ARRIVE.TRANS64.A1T0 RZ, [R2+URZ+0x13250], RZ ;  /* 0x013250ff02ff79a7 */ /* 0x0023e2000810003f */
[----:B------:R-:W-:Y:S06]  /*19030*/  BAR.SYNC.DEFER_BLOCKING 0x2, 0x80 ;  /* 0x0082000000007b1d */ /* 0x000fec0000010000 */
[----:B------:R-:W-:Y:S05]  /*19040*/  @!P0 BRA `(.L_x_14779) ;  /* 0x0000000000048947 */ /* 0x000fea0003800000 */
[----:B------:R-:W-:Y:S01]  /*19050*/  BPT.TRAP 0x1 ;  /* 0x000000040000795c */ /* 0x000fe20000300000 */
.L_x_14779:
[----:B0-----:R-:W2:Y:S01]  /*19060*/  LDL R0, [R1+0x18] ;  /* 0x0000180001007983 */ /* 0x001ea20000100800 */
[----:B-1----:R-:W-:-:S03]  /*19070*/  VIADD R2, R2, 0x13280 ;  /* 0x0001328002027836 */ /* 0x002fc60000000000 */
[----:B------:R1:W5:Y:S04]  /*19080*/  LDL R21, [R1+0x4] ;  /* 0x0000040001157983 */ /* 0x0003680000100800 */
[----:B------:R1:W5:Y:S01]  /*19090*/  LDL R25, [R1+0x10] ;  /* 0x0000100001197983 */ /* 0x0003620000100800 */
[----:B--2---:R-:W-:-:S04]  /*190a0*/  PRMT R2, R0, 0x654, R2 ;  /* 0x0000065400027816 */ /* 0x004fc80000000002 */
[----:B------:R1:W-:Y:S01]  /*190b0*/  SYNCS.ARRIVE.TRANS64.RED.A1T0 RZ, [R2+URZ], RZ ;  /* 0x000000ff02ff79a7 */ /* 0x0003e2000810043f */
[----:B------:R-:W-:Y:S05]  /*190c0*/  @P1 BRA `(.L_x_14780) ;  /* 0xffffffe800901947 */ /* 0x000fea000383ffff */
.L_x_14760:
[----:B0-----:R-:W1:Y:S01]  /*190d0*/  S2R R0, SR_TID.X ;  /* 0x0000000000007919 */ /* 0x001e620000002100 */
[----:B------:R-:W-:Y:S01]  /*190e0*/  BSSY B0, `(.L_x_14781) ;  /* 0x0000013000007945 */ /* 0x000fe20003800000 */
[----:B-1----:R-:W-:Y:S01]  /*190f0*/  LOP3.LUT R2, R0, 0x7f, RZ, 0xc0, !PT ;  /* 0x0000007f00027812 */ /* 0x002fe200078ec0ff */
[----:B------:R-:W-:-:S03]  /*19100*/  IMAD.U32 R0, RZ, RZ, UR46 ;  /* 0x0000002eff007e24 */ /* 0x000fc6000f8e00ff */
[----:B------:R-:W-:Y:S02]  /*19110*/  ISETP.NE.AND P1, PT, R2, RZ, PT ;  /* 0x000000ff0200720c */ /* 0x000fe40003f25270 */
[----:B------:R-:W-:-:S11]  /*19120*/  ISETP.NE.AND P0, PT, R0, 0x3, PT ;  /* 0x000000030000780c */ /* 0x000fd60003f05270 */
        /* <DEDUP_REMOVED lines=13> */
[----:B------:R0:W-:Y:S02]  /*19200*/  STL [R1+0x20], R0 ;  /* 0x0000200001007387 */ /* 0x0001e40000100800 */
.L_x_14782:
[----:B------:R-:W-:Y:S05]  /*19210*/  BSYNC B0 ;  /* 0x0000000000007941 */ /* 0x000fea0003800000 */
.L_x_14781:
[----:B------:R-:W-:Y:S05]  /*19220*/  @!P0 BRA `(.L_x_14783) ;  /* 0x0000000000048947 */ /* 0x000fea0003800000 */
[----:B------:R-:W-:Y:S01]  /*19230*/  BPT.TRAP 0x1 ;  /* 0x000000040000795c */ /* 0x000fe20000300000 */
.L_x_14783:
[----:B------:R-:W2:Y:S04]  /*19240*/  LDL R2, [R1+0x10] ;  /* 0x0000100001027983 */ /* 0x000ea80000100800 */
[----:B0-----:R-:W3:Y:S01]  /*19250*/  LDL R0, [R1+0x4] ;  /* 0x0000040001007983 */ /* 0x001ee20000100800 */
[----:B------:R-:W-:Y:S01]  /*19260*/  BSSY B0, `(.L_x_14784) ;  /* 0x0000006000007945 */ /* 0x000fe20003800000 */
[----:B--2---:R-:W-:-:S04]  /*19270*/  LOP3.LUT R3, R2, 0x1, RZ, 0x3c, !PT ;  /* 0x0000000102037812 */ /* 0x004fc800078e3cff */
[----:B------:R-:W-:Y:S01]  /*19280*/  SHF.L.U32 R3, R3, 0x1f, RZ ;  /* 0x0000001f03037819 */ /* 0x000fe200000006ff */
[----:B---3--:R-:W-:-:S04]  /*19290*/  IMAD R0, R0, 0x8, R17 ;  /* 0x0000000800007824 */ /* 0x008fc800078e0211 */
[----:B------:R-:W0:Y:S02]  /*192a0*/  SYNCS.PHASECHK.TRANS64.TRYWAIT P1, [R0+URZ+0x13270], R3 ;  /* 0x01327003000075a7 */ /* 0x000e24000802017f */
[----:B0-----:R-:W-:Y:S05]  /*192b0*/  @!P1 BRA `(.L_x_14785) ;  /* 0x0000004000849947 */ /* 0x001fea0003800000 */
.L_x_14888:
[----:B------:R-:W-:Y:S05]  /*192c0*/  BSYNC B0 ;  /* 0x0000000000007941 */ /* 0x000fea0003800000 */
.L_x_14784:
[----:B------:R-:W-:-:S05]  /*192d0*/  IMAD.U32 R2, RZ, RZ, UR44 ;  /* 0x0000002cff027e24 */ /* 0x000fca000f8e00ff */
[----:B------:R-:W-:-:S13]  /*192e0*/  ISETP.NE.AND P1, PT, R2, 0x3, PT ;  /* 0x000000030200780c */ /* 0x000fda0003f25270 */
[----:B------:R-:W-:Y:S05]  /*192f0*/  @!P1 BRA `(.L_x_14786) ;  /* 0x0000000000049947 */ /* 0x000fea0003800000 */
[----:B------:R-:W-:Y:S01]  /*19300*/  BPT.TRAP 0x1 ;  /* 0x000000040000795c */ /* 0x000fe20000300000 */
.L_x_14786:
[----:B------:R-:W0:Y:S02]  /*19310*/  LDL R2, [R1+0x10] ;  /* 0x0000100001027983 */ /* 0x000e240000100800 */
[----:B0-----:R-:W-:-:S04]  /*19320*/  SHF.L.U32 R3, R2, 0x1f, RZ ;  /* 0x0000001f02037819 */ /* 0x001fc800000006ff */
[----:B------:R-:W0:Y:S02]  /*19330*/  SYNCS.PHASECHK.TRANS64.TRYWAIT P1, [R0+URZ+0x13260], R3 ;  /* 0x01326003000075a7 */ /* 0x000e24000802017f */
[----:B0-----:R-:W-:Y:S05]  /*19340*/  @!P1 BRA `(.L_x_14787) ;  /* 0x0000004000749947 */ /* 0x001fea0003800000 */
.L_x_14889:
[----:B------:R-:W2:Y:S01]  /*19350*/  LDL R14, [R1+0x4] ;  /* 0x00000400010e7983 */ /* 0x000ea20000100800 */
[----:B------:R-:W-:Y:S05]  /*19360*/  WARPSYNC.ALL ;  /* 0x0000000000007948 */ /* 0x000fea0003800000 */
[----:B------:R-:W-:-:S05]  /*19370*/  IMAD.U32 R15, RZ, RZ, UR44 ;  /* 0x0000002cff0f7e24 */ /* 0x000fca000f8e00ff */
[----:B------:R-:W-:Y:S01]  /*19380*/  ISETP.NE.AND P1, PT, R15, 0x3, PT ;  /* 0x000000030f00780c */ /* 0x000fe20003f25270 */
[----:B--2---:R-:W-:-:S05]  /*19390*/  IMAD R2, R14, 0x2800, RZ ;  /* 0x000028000e027824 */ /* 0x004fca00078e02ff */
[C---:B------:R-:W-:Y:S02]  /*193a0*/  LOP3.LUT R4, R2.reuse, R24, RZ, 0xfc, !PT ;  /* 0x0000001802047212 */ /* 0x040fe400078efcff */
[----:B0-----:R-:W-:-:S03]  /*193b0*/  LOP3.LUT R3, R2, R23, RZ, 0xfc, !PT ;  /* 0x0000001702037212 */ /* 0x001fc600078efcff */
[----:B------:R-:W-:Y:S02]  /*193c0*/  IMAD.IADD R5, R17, 0x1, R4 ;  /* 0x0000000111057824 */ /* 0x000fe400078e0204 */
[----:B------:R-:W-:Y:S02]  /*193d0*/  IMAD.IADD R12, R22, 0x1, R3 ;  /* 0x00000001160c7824 */ /* 0x000fe400078e0203 */
[----:B------:R-:W-:Y:S02]  /*193e0*/  VIADD R3, R2, 0x800 ;  /* 0x0000080002037836 */ /* 0x000fe40000000000 */
[----:B------:R-:W0:Y:S02]  /*193f0*/  LDSM.16.MT88.4 R4, [R5+0x6000] ;  /* 0x006000000504783b */ /* 0x000e240000004200 */
[C-C-:B0-----:R-:W-:Y:S02]  /*19400*/  PRMT R8, R4.reuse, 0x6420, R5.reuse ;  /* 0x0000642004087816 */ /* 0x141fe40000000005 */
[----:B------:R-:W-:-:S02]  /*19410*/  PRMT R9, R4, 0x7531, R5 ;  /* 0x0000753104097816 */ /* 0x000fc40000000005 */
        /* <DEDUP_REMOVED lines=8> */
[----:B------:R-:W-:Y:S01]  /*194a0*/  VIADD R3, R2, 0x1000 ;  /* 0x0000100002037836 */ /* 0x000fe20000000000 */
[C-C-:B0-----:R-:W-:Y:S02]  /*194b0*/  PRMT R8, R4.reuse, 0x6420, R5.reuse ;  /* 0x0000642004087816 */ /* 0x141fe40000000005 */
        /* <DEDUP_REMOVED lines=8> */
[----:B------:R-:W1:Y:S01]  /*19540*/  LDSM.16.MT88.4 R4, [R5+0x6000] ;  /* 0x006000000504783b */ /* 0x000e620000004200 */
[C---:B------:R-:W-:Y:S02]  /*19550*/  VIADD R3, R2.reuse, 0x1800 ;  /* 0x0000180002037836 */ /* 0x040fe40000000000 */
[----:B------:R-:W-:-:S05]  /*19560*/  VIADD R2, R2, 0x2000 ;  /* 0x0000200002027836 */ /* 0x000fca0000000000 */
[----:B0-----:R-:W-:-:S05]  /*19570*/  LOP3.LUT R13, R2, R23, RZ, 0xfc, !PT ;  /* 0x00000017020d7212 */ /* 0x001fca00078efcff */
[----:B------:R-:W-:Y:S01]  /*19580*/  IMAD.IADD R13, R22, 0x1, R13 ;  /* 0x00000001160d7824 */ /* 0x000fe200078e020d */
[C-C-:B-1----:R-:W-:Y:S02]  /*19590*/  PRMT R8, R4.reuse, 0x6420, R5.reuse ;  /* 0x0000642004087816 */ /* 0x142fe40000000005 */
        /* <DEDUP_REMOVED lines=30> */
.L_x_14788:
[----:B-1----:R1:W-:Y:S01]  /*19780*/  SYNCS.ARRIVE.TRANS64.A1T0 RZ, [R0+URZ+0x13250], RZ ;  /* 0x013250ff00ff79a7 */ /* 0x0023e2000810003f */
[----:B------:R-:W-:Y:S06]  /*19790*/  BAR.SYNC.DEFER_BLOCKING 0x2, 0x80 ;  /* 0x0082000000007b1d */ /* 0x000fec0000010000 */
[----:B------:R-:W-:Y:S05]  /*197a0*/  @!P0 BRA `(.L_x_14789) ;  /* 0x0000000000048947 */ /* 0x000fea0003800000 */
[----:B------:R-:W-:Y:S01]  /*197b0*/  BPT.TRAP 0x1 ;  /* 0x000000040000795c */ /* 0x000fe20000300000 */
.L_x_14789:
        /* <DEDUP_REMOVED lines=12> */
.L_x_14730:
[----:B------:R-:W-:Y:S05]  /*19880*/  BSYNC B7 ;  /* 0x0000000000077941 */ /* 0x000fea0003800000 */
.L_x_14728:
[----:B------:R-:W-:-:S13]  /*19890*/  LOP3.LUT P0, RZ, R16, 0x20, RZ, 0xc0, !PT ;  /* 0x0000002010ff7812 */ /* 0x000fda000780c0ff */
[----:B------:R-:W-:Y:S05]  /*198a0*/  @!P0 BRA `(.L_x_14790) ;  /* 0x0000000000348947 */ /* 0x000fea0003800000 */
[----:B------:R-:W0:Y:S08]  /*198b0*/  S2UR UR4, SR_CgaCtaId ;  /* 0x00000000000479c3 */ /* 0x000e300000008800 */
[----:B------:R-:W-:Y:S01]  /*198c0*/  BAR.SYNC.DEFER_BLOCKING 0x5, 0x200 ;  /* 0x0148000000007b1d */ /* 0x000fe20000010000 */
[----:B------:R-:W-:Y:S01]  /*198d0*/  MOV R17, 0x400 ;  /* 0x0000040000117802 */ /* 0x000fe20000000f00 */
[----:B01----:R-:W-:-:S05]  /*198e0*/  IMAD.U32 R0, RZ, RZ, UR4 ;  /* 0x00000004ff007e24 */ /* 0x003fca000f8e00ff */
        /* <DEDUP_REMOVED lines=9> */
.L_x_14790:
[----:B01----:R-:W2:Y:S01]  /*19980*/  LDL.LU R0, [R1+0x20] ;  /* 0x0000200001007983 */ /* 0x003ea20000300800 */
        /* <DEDUP_REMOVED lines=30> */
[----:B0-----:R-:W-:Y:S02]  /*19b70*/  SEL R3, R8, RZ, P3 ;  /* 0x000000ff08037207 */ /* 0x001fe40001800000 */
[----:B------:R-:W0:Y:S03]  /*19b80*/  LDC R8, c[0x0][0xc38] ;  /* 0x00030e00ff087b82 */ /* 0x000e260000000800 */
[----:B------:R-:W-:Y:S02]  /*19b90*/  IMAD.IADD R2, R6, 0x1, R3 ;  /* 0x0000000106027824 */ /* 0x000fe400078e0203 */
[----:B------:R-:W-:Y:S04]  /*19ba0*/  SHFL.IDX PT, R6, R10, RZ, 0x1f ;  /* 0x00001fff0a067589 */ /* 0x000fe800000e0000 */
        /* <DEDUP_REMOVED lines=12> */
.L_x_14794:
        /* <DEDUP_REMOVED lines=40> */
.L_x_14792:
        /* <DEDUP_REMOVED lines=8> */
[----:B------:R0:W1:Y:S04]  /*19f70*/  SHFL.IDX PT, R5, R5, R2, 0x1f ;  /* 0x00001f0205057589 */ /* 0x00006800000e0000 */
[----:B------:R0:W2:Y:S01]  /*19f80*/  SHFL.IDX PT, R0, R0, R11, 0x1f ;  /* 0x00001f0b00007589 */ /* 0x0000a200000e0000 */
[----:B------:R-:W-:Y:S05]  /*19f90*/  @!P0 BRA `(.L_x_14795) ;  /* 0x00000000000c8947 */ /* 0x000fea0003800000 */
[----:B------:R-:W-:-:S06]  /*19fa0*/  UIADD3 UR5, UR4, -0x1, URZ ;  /* 0xffffffff04057890 */ /* 0x000fcc000fffe03f */
[----:B0-----:R-:W-:-:S05]  /*19fb0*/  IMAD.U32 R2, RZ, RZ, UR5 ;  /* 0x00000005ff027e24 */ /* 0x001fca000f8e00ff */
[----:B------:R3:W4:Y:S02]  /*19fc0*/  SHFL.IDX PT, R7, R3, R2, 0x1f ;  /* 0x00001f0203077589 */ /* 0x00072400000e0000 */
.L_x_14795:
[----:B---34-:R-:W-:Y:S01]  /*19fd0*/  IMAD R3, R7, R8, R9 ;  /* 0x0000000807037224 */ /* 0x018fe200078e0209 */
[----:B-1----:R-:W-:Y:S01]  /*19fe0*/  ISETP.NE.AND P0, PT, R5, 0x1, PT ;  /* 0x000000010500780c */ /* 0x002fe20003f05270 */
[----:B------:R-:W-:Y:S02]  /*19ff0*/  UIADD3 UR41, UR4, UR41, URZ ;  /* 0x0000002904297290 */ /* 0x000fe4000fffe03f */
[----:B------:R-:W-:Y:S01]  /*1a000*/  IMAD.IADD R4, R6, 0x1, -R3 ;  /* 0x0000000106047824 */ /* 0x000fe200078e0a03 */
[----:B------:R1:W-:Y:S09]  /*1a010*/  STL [R1+0x20], R3 ;  /* 0x0000200301007387 */ /* 0x0003f20000100800 */
[----:B------:R-:W-:Y:S05]  /*1a020*/  @!P0 BRA `(.L_x_14796) ;  /* 0x0000000000e08947 */ /* 0x000fea0003800000 */
[----:B--2---:R-:W-:Y:S01]  /*1a030*/  IABS R6, R0 ;  /* 0x0000000000067213 */ /* 0x004fe20000000000 */
[----:B0-----:R-:W-:-:S03]  /*1a040*/  IMAD.MOV.U32 R2, RZ, RZ, RZ ;  /* 0x000000ffff027224 */ /* 0x001fc600078e00ff */
[----:B------:R-:W0:Y:S08]  /*1a050*/  I2F.RP R8, R6 ;  /* 0x0000000600087306 */ /* 0x000e300000209400 */
[----:B0-----:R-:W0:Y:S02]  /*1a060*/  MUFU.RCP R8, R8 ;  /* 0x0000000800087308 */ /* 0x001e240000001000 */
[----:B0-----:R-:W-:Y:S01]  /*1a070*/  VIADD R9, R8, 0xffffffe ;  /* 0x0ffffffe08097836 */ /* 0x001fe20000000000 */
[----:B------:R-:W-:-:S05]  /*1a080*/  IABS R8, R0 ;  /* 0x0000000000087213 */ /* 0x000fca0000000000 */
[----:B-1----:R0:W1:Y:S01]  /*1a090*/  F2I.FTZ.U32.TRUNC.NTZ R3, R9 ;  /* 0x0000000900037305 */ /* 0x002062000021f000 */
[----:B------:R-:W-:Y:S01]  /*1a0a0*/  IMAD.MOV R11, RZ, RZ, -R8 ;  /* 0x000000ffff0b7224 */ /* 0x000fe200078e0a08 */
[----:B0-----:R-:W-:Y:S01]  /*1a0b0*/  IABS R9, R4 ;  /* 0x0000000400097213 */ /* 0x001fe20000000000 */
[----:B-1----:R-:W-:-:S04]  /*1a0c0*/  IMAD.MOV R7, RZ, RZ, -R3 ;  /* 0x000000ffff077224 */ /* 0x002fc800078e0a03 */
[----:B------:R-:W-:-:S04]  /*1a0d0*/  IMAD R7, R7, R6, RZ ;  /* 0x0000000607077224 */ /* 0x000fc800078e02ff */
[----:B------:R-:W-:Y:S01]  /*1a0e0*/  IMAD.HI.U32 R3, R3, R7, R2 ;  /* 0x0000000703037227 */ /* 0x000fe200078e0002 */
[----:B------:R-:W-:-:S04]  /*1a0f0*/  IABS R7, R5 ;  /* 0x0000000500077213 */ /* 0x000fc80000000000 */
[----:B------:R-:W0:Y:S01]  /*1a100*/  I2F.RP R10, R7 ;  /* 0x00000007000a7306 */ /* 0x000e220000209400 */
[----:B------:R-:W-:-:S04]  /*1a110*/  IMAD.HI.U32 R8, R3, R9, RZ ;  /* 0x0000000903087227 */ /* 0x000fc800078e00ff */
[----:B------:R-:W-:-:S05]  /*1a120*/  IMAD R9, R8, R11, R9 ;  /* 0x0000000b08097224 */ /* 0x000fca00078e0209 */
[----:B------:R-:W-:Y:S01]  /*1a130*/  ISETP.GT.U32.AND P1, PT, R6, R9, PT ;  /* 0x000000090600720c */ /* 0x000fe20003f24070 */
[----:B0-----:R-:W0:-:S12]  /*1a140*/  MUFU.RCP R2, R10 ;  /* 0x0000000a00027308 */ /* 0x001e180000001000 */
[----:B------:R-:W-:Y:S02]  /*1a150*/  @!P1 IMAD.IADD R9, R9, 0x1, -R6 ;  /* 0x0000000109099824 */ /* 0x000fe400078e0a06 */
[----:B------:R-:W-:Y:S01]  /*1a160*/  @!P1 VIADD R8, R8, 0x1 ;  /* 0x0000000108089836 */ /* 0x000fe20000000000 */
        /* <DEDUP_REMOVED lines=31> */
[----:B------:R-:W-:-:S04]  /*1a360*/  IMAD.MOV R3, RZ, RZ, -R8 ;  /* 0x000000ffff037224 */ /* 0x000fc800078e0a08 */
[----:B------:R-:W-:Y:S02]  /*1a370*/  IMAD R2, R0, R3, R4 ;  /* 0x0000000300027224 */ /* 0x000fe400078e0204 */
[----:B------:R-:W-:-:S05]  /*1a380*/  IMAD R3, R5, 0x10000, R6 ;  /* 0x0001000005037824 */ /* 0x000fca00078e0206 */
[----:B------:R1:W-:Y:S01]  /*1a390*/  STL [R1+0x28], R3 ;  /* 0x0000280301007387 */ /* 0x0003e20000100800 */
[----:B------:R-:W-:Y:S05]  /*1a3a0*/  BRA `(.L_x_14797) ;  /* 0x0000000400007947 */ /* 0x000fea0003800000 */
.L_x_14796:
[----:B------:R-:W-:Y:S02]  /*1a3b0*/  ULDC.64 UR4, c[0x0][0xc90] ;  /* 0x0003240000047ab9 */ /* 0x000fe40000000a00 */
[----:B------:R-:W-:-:S06]  /*1a3c0*/  UIMAD.WIDE UR4, UR41, 0x4, UR4 ;  /* 0x00000004290478a5 */ /* 0x000fcc000f8e0204 */
[----:B0-----:R-:W-:Y:S02]  /*1a3d0*/  IMAD.U32 R2, RZ, RZ, UR4 ;  /* 0x00000004ff027e24 */ /* 0x001fe4000f8e00ff */
[----:B-1----:R-:W-:-:S05]  /*1a3e0*/  IMAD.U32 R3, RZ, RZ, UR5 ;  /* 0x00000005ff037e24 */ /* 0x002fca000f8e00ff */
        /* <DEDUP_REMOVED lines=36> */
[----:B0-----:R-:W-:Y:S01]  /*1a630*/  VIADD R3, R9, 0xffffffe ;  /* 0x0ffffffe09037836 */ /* 0x001fe20000000000 */
[----:B------:R-:W-:-:S05]  /*1a640*/  IABS R9, R7 ;  /* 0x0000000700097213 */ /* 0x000fca0000000000 */
[----:B------:R-:W0:Y:S02]  /*1a650*/  F2I.FTZ.U32.TRUNC.NTZ R3, R3 ;  /* 0x0000000300037305 */ /* 0x000e24000021f000 */
[----:B0-----:R-:W-:-:S04]  /*1a660*/  IMAD.MOV R5, RZ, RZ, -R3 ;  /* 0x000000ffff057224 */ /* 0x001fc800078e0a03 */
[----:B------:R-:W-:-:S04]  /*1a670*/  IMAD R5, R5, R8, RZ ;  /* 0x0000000805057224 */ /* 0x000fc800078e02ff */
        /* <DEDUP_REMOVED lines=17> */
[----:B------:R-:W-:-:S05]  /*1a790*/  IMAD R3, R2, R7, R3 ;  /* 0x0000000702037224 */ /* 0x000fca00078e0203 */
[----:B------:R0:W-:Y:S02]  /*1a7a0*/  STL [R1+0x28], R3 ;  /* 0x0000280301007387 */ /* 0x0001e40000100800 */
.L_x_14797:
[----:B01----:R-:W-:-:S05]  /*1a7b0*/  LOP3.LUT R3, RZ, R2, RZ, 0x33, !PT ;  /* 0x00000002ff037212 */ /* 0x003fca00078e33ff */
[----:B------:R-:W-:-:S05]  /*1a7c0*/  IMAD.IADD R0, R0, 0x1, R3 ;  /* 0x0000000100007824 */ /* 0x000fca00078e0203 */
[----:B------:R1:W-:Y:S01]  /*1a7d0*/  STL [R1+0x24], R0 ;  /* 0x0000240001007387 */ /* 0x0003e20000100800 */
[----:B------:R-:W-:Y:S05]  /*1a7e0*/  BRA `(.L_x_14798) ;  /* 0x0000000000107947 */ /* 0x000fea0003800000 */
.L_x_14793:
[----:B------:R0:W-:Y:S01]  /*1a7f0*/  STL [R1+0x20], R6 ;  /* 0x0000200601007387 */ /* 0x0001e20000100800 */
[----:B------:R-:W-:-:S03]  /*1a800*/  ULDC UR41, c[0x0][0xc3c] ;  /* 0x00030f0000297ab9 */ /* 0x000fc60000000800 */
[----:B------:R0:W-:Y:S04]  /*1a810*/  STL [R1+0x24], RZ ;  /* 0x000024ff01007387 */ /* 0x0001e80000100800 */
[----:B------:R0:W-:Y:S02]  /*1a820*/  STL [R1+0x28], RZ ;  /* 0x000028ff01007387 */ /* 0x0001e40000100800 */
.L_x_14798:
[----:B------:R-:W2:Y:S04]  /*1a830*/  LDL R3, [R1+0x24] ;  /* 0x0000240001037983 */ /* 0x000ea80000100800 */
[----:B------:R-:W3:Y:S04]  /*1a840*/  LDL R2, [R1+0x28] ;  /* 0x0000280001027983 */ /* 0x000ee80000100800 */
[----:B------:R-:W4:Y:S01]  /*1a850*/  LDL R4, [R1+0x20] ;  /* 0x0000200001047983 */ /* 0x000f220000100800 */
        /* <DEDUP_REMOVED lines=16> */
.L_x_14791:
[----:B------:R-:W-:Y:S02]  /*1a960*/  ULDC UR4, c[0x0][0xc3c] ;  /* 0x00030f0000047ab9 */ /* 0x000fe40000000800 */
[----:B------:R-:W-:-:S06]  /*1a970*/  UISETP.GE.AND UP0, UPT, UR41, UR4, UPT ;  /* 0x000000042900728c */ /* 0x000fcc000bf06270 */
[----:B------:R-:W-:-:S13]  /*1a980*/  PLOP3.LUT P0, PT, PT, PT, UP0, 0x80, 0x0 ;  /* 0x000000000000781c */ /* 0x000fda0003f0f008 */
[----:B------:R-:W-:Y:S05]  /*1a990*/  @!P0 BRA `(.L_x_14799) ;  /* 0xffffff9c00848947 */ /* 0x000fea000383ffff */
.L_x_14717:
[----:B------:R-:W3:Y:S01]  /*1a9a0*/  LDL.LU R0, [R1+0x34] ;  /* 0x0000340001007983 */ /* 0x000ee20000300800 */
        /* <DEDUP_REMOVED lines=11> */
.L_x_14890:
[----:B------:R-:W-:Y:S05]  /*1aa60*/  BSYNC B0 ;  /* 0x0000000000007941 */ /* 0x000fea0003800000 */
.L_x_14800:
[----:B------:R-:W-:-:S03]  /*1aa70*/  UMOV UR4, 0xffffffff ;  /* 0xffffffff00047882 */ /* 0x000fc60000000000 */
[----:B------:R-:W-:Y:S05]  /*1aa80*/  BRA.DIV UR4, `(.L_x_14802) ;  /* 0x0000002a04cc7947 */ /* 0x000fea000b800000 */
[----:B0-----:R-:W0:Y:S02]  /*1aa90*/  S2R R0, SR_TID.X ;  /* 0x0000000000007919 */ /* 0x001e240000002100 */
[----:B0-----:R-:W-:-:S04]  /*1aaa0*/  SHF.R.U32.HI R0, RZ, 0x5, R0 ;  /* 0x00000005ff007819 */ /* 0x001fc80000011600 */
[----:B------:R-:W-:-:S05]  /*1aab0*/  LOP3.LUT R0, R0, 0x3, RZ, 0xc0, !PT ;  /* 0x0000000300007812 */ /* 0x000fca00078ec0ff */
[----:B------:R0:W1:Y:S02]  /*1aac0*/  SHFL.IDX PT, R14, R0, RZ, 0x1f ;  /* 0x00001fff000e7589 */ /* 0x00006400000e0000 */
.L_x_14893:
[----:B-1----:R-:W-:Y:S01]  /*1aad0*/  ISETP.NE.AND P0, PT, R14, RZ, PT ;  /* 0x000000ff0e00720c */ /* 0x002fe20003f05270 */
[----:B------:R-:W-:-:S12]  /*1aae0*/  BSSY B0, `(.L_x_14803) ;  /* 0x000002f000007945 */ /* 0x000fd80003800000 */
[----:B------:R-:W-:Y:S05]  /*1aaf0*/  @P0 BRA `(.L_x_14804) ;  /* 0x0000000000b40947 */ /* 0x000fea0003800000 */
[----:B------:R-:W-:-:S03]  /*1ab00*/  UMOV UR4, 0xffffffff ;  /* 0xffffffff00047882 */ /* 0x000fc60000000000 */
[----:B------:R-:W-:Y:S05]  /*1ab10*/  BRA.DIV UR4, `(.L_x_14805) ;  /* 0x0000002a04dc7947 */ /* 0x000fea000b800000 */
[----:B------:R-:W-:-:S13]  /*1ab20*/  ELECT P6, URZ, PT ;  /* 0x00000000003f782f */ /* 0x000fda00038c0000 */
.L_x_14896:
[----:B------:R-:W-:Y:S05]  /*1ab30*/  @!P6 BRA `(.L_x_14804) ;  /* 0x0000000000a4e947 */ /* 0x000fea0003800000 */
[----:B------:R-:W-:-:S06]  /*1ab40*/  ULOP3.LUT UR4, UR36, 0x2, URZ, 0xfc, !UPT ;  /* 0x0000000224047892 */ /* 0x000fcc000f8efc3f */
[----:B0-----:R-:W-:-:S05]  /*1ab50*/  IMAD.U32 R0, RZ, RZ, UR4 ;  /* 0x00000004ff007e24 */ /* 0x001fca000f8e00ff */
[----:B------:R-:W-:-:S13]  /*1ab60*/  ISETP.NE.AND P0, PT, R0, 0x3, PT ;  /* 0x000000030000780c */ /* 0x000fda0003f05270 */
[----:B------:R-:W-:Y:S05]  /*1ab70*/  @!P0 BRA `(.L_x_14806) ;  /* 0x0000000000048947 */ /* 0x000fea0003800000 */
[----:B------:R-:W-:Y:S01]  /*1ab80*/  BPT.TRAP 0x1 ;  /* 0x000000040000795c */ /* 0x000fe20000300000 */
.L_x_14806:
[----:B------:R-:W2:Y:S04]  /*1ab90*/  LDL R2, [R1+0x10] ;  /* 0x0000100001027983 */ /* 0x000ea80000100800 */
[----:B------:R-:W3:Y:S01]  /*1aba0*/  LDL.LU R0, [R1+0x4] ;  /* 0x0000040001007983 */ /* 0x000ee20000300800 */
[----:B--2---:R-:W-:Y:S01]  /*1abb0*/  SHF.L.U32 R3, R2, 0x1f, RZ ;  /* 0x0000001f02037819 */ /* 0x004fe200000006ff */
[C---:B---3--:R-:W-:Y:S02]  /*1abc0*/  IMAD R4, R0.reuse, 0x8, R5 ;  /* 0x0000000800047824 */ /* 0x048fe400078e0205 */
[----:B------:R-:W-:Y:S02]  /*1abd0*/  VIADD R0, R0, 0x1 ;  /* 0x0000000100007836 */ /* 0x000fe40000000000 */
[----:B------:R-:W0:Y:S03]  /*1abe0*/  SYNCS.PHASECHK.TRANS64.TRYWAIT P1, [R4+URZ+0x13240], R3 ;  /* 0x01324003040075a7 */ /* 0x000e26000802017f */
[----:B------:R-:W-:-:S04]  /*1abf0*/  ISETP.NE.AND P2, PT, R0, 0x2, PT ;  /* 0x000000020000780c */ /* 0x000fc80003f45270 */
[----:B------:R-:W-:Y:S01]  /*1ac00*/  SEL R2, RZ, 0x1, P2 ;  /* 0x00000001ff027807 */ /* 0x000fe20001000000 */
[----:B0-----:R-:W-:Y:S08]  /*1ac10*/  @!P1 BRA `(.L_x_14807) ;  /* 0x0000002800bc9947 */ /* 0x001ff00003800000 */
.L_x_14897:
[----:B------:R-:W2:Y:S01]  /*1ac20*/  LDL.LU R6, [R1+0x10] ;  /* 0x0000100001067983 */ /* 0x000ea20000300800 */
[----:B------:R-:W-:Y:S02]  /*1ac30*/  SEL R0, R0, RZ, P2 ;  /* 0x000000ff00007207 */ /* 0x000fe40001000000 */
[----:B--2---:R-:W-:Y:S01]  /*1ac40*/  LOP3.LUT R2, R6, R2, RZ, 0x3c, !PT ;  /* 0x0000000206027212 */ /* 0x004fe200078e3cff */
[----:B------:R-:W-:Y:S06]  /*1ac50*/  @!P0 BRA `(.L_x_14808) ;  /* 0x0000000000048947 */ /* 0x000fec0003800000 */
[----:B------:R-:W-:Y:S01]  /*1ac60*/  BPT.TRAP 0x1 ;  /* 0x000000040000795c */ /* 0x000fe20000300000 */
.L_x_14808:
[----:B------:R-:W-:Y:S01]  /*1ac70*/  IMAD R5, R0, 0x8, R5 ;  /* 0x0000000800057824 */ /* 0x000fe200078e0205 */
[----:B------:R-:W-:-:S04]  /*1ac80*/  SHF.L.U32 R0, R2, 0x1f, RZ ;  /* 0x0000001f02007819 */ /* 0x000fc800000006ff */
[----:B------:R-:W1:Y:S02]  /*1ac90*/  SYNCS.PHASECHK.TRANS64.TRYWAIT P1, [R5+URZ+0x13240], R0 ;  /* 0x01324000050075a7 */ /* 0x000e64000802017f */
[----:B-1----:R-:W-:Y:S05]  /*1aca0*/  @!P1 BRA `(.L_x_14809) ;  /* 0x0000002800ac9947 */ /* 0x002fea0003800000 */
.L_x_14898:
[----:B------:R-:W-:Y:S05]  /*1acb0*/  @!P0 BRA `(.L_x_14810) ;  /* 0x0000000000048947 */ /* 0x000fea0003800000 */
[----:B------:R-:W-:Y:S01]  /*1acc0*/  BPT.TRAP 0x1 ;  /* 0x000000040000795c */ /* 0x000fe20000300000 */
.L_x_14810:
[----:B------:R-:W2:Y:S02]  /*1acd0*/  SYNCS.PHASECHK.TRANS64.TRYWAIT P1, [R4+URZ+0x13260], R3 ;  /* 0x01326003040075a7 */ /* 0x000ea4000802017f */
[----:B--2---:R-:W-:Y:S05]  /*1ace0*/  @!P1 BRA `(.L_x_14811) ;  /* 0x0000002800b09947 */ /* 0x004fea0003800000 */
.L_x_14899:
[----:B------:R-:W-:Y:S05]  /*1acf0*/  @!P0 BRA `(.L_x_14812) ;  /* 0x0000000000048947 */ /* 0x000fea0003800000 */
[----:B------:R-:W-:Y:S01]  /*1ad00*/  BPT.TRAP 0x1 ;  /* 0x000000040000795c */ /* 0x000fe20000300000 */
.L_x_14812:
[----:B------:R-:W3:Y:S02]  /*1ad10*/  SYNCS.PHASECHK.TRANS64.TRYWAIT P1, [R5+URZ+0x13260], R0 ;  /* 0x01326000050075a7 */ /* 0x000ee4000802017f */
[----:B---3--:R-:W-:Y:S05]  /*1ad20*/  @!P1 BRA `(.L_x_14813) ;  /* 0x0000002800b49947 */ /* 0x008fea0003800000 */
.L_x_14900:
[----:B------:R-:W-:Y:S05]  /*1ad30*/  @!P0 BRA `(.L_x_14814) ;  /* 0x0000000000048947 */ /* 0x000fea0003800000 */
[----:B------:R-:W-:Y:S01]  /*1ad40*/  BPT.TRAP 0x1 ;  /* 0x000000040000795c */ /* 0x000fe20000300000 */
.L_x_14814:
[----:B------:R-:W4:Y:S02]  /*1ad50*/  SYNCS.PHASECHK.TRANS64.TRYWAIT P1, [R4+URZ+0x13280], R3 ;  /* 0x01328003040075a7 */ /* 0x000f24000802017f */
[----:B----4-:R-:W-:Y:S05]  /*1ad60*/  @!P1 BRA `(.L_x_14815) ;  /* 0x0000002800b89947 */ /* 0x010fea0003800000 */
.L_x_14901:
[----:B------:R-:W-:Y:S05]  /*1ad70*/  @!P0 BRA `(.L_x_14816) ;  /* 0x0000000000048947 */ /* 0x000fea0003800000 */
[----:B------:R-:W-:Y:S01]  /*1ad80*/  BPT.TRAP 0x1 ;  /* 0x000000040000795c */ /* 0x000fe20000300000 */
.L_x_14816:
[----:B------:R0:W0:Y:S02]  /*1ad90*/  SYNCS.PHASECHK.TRANS64.TRYWAIT P0, [R5+URZ+0x13280], R0 ;  /* 0x01328000050075a7 */ /* 0x000024000800017f */
[----:B0-----:R-:W-:Y:S05]  /*1ada0*/  @!P0 NANOSLEEP.SYNCS 0x989680 ;  /* 0x009896800000895d */ /* 0x001fea0003900000 */
[----:B------:R-:W0:Y:S02]  /*1adb0*/  @!P0 SYNCS.PHASECHK.TRANS64 P0, [R5+URZ+0x13280], R0 ;  /* 0x01328000050085a7 */ /* 0x000e24000800007f */
[----:B0-----:R-:W-:Y:S05]  /*1adc0*/  @!P0 BRA `(.L_x_14816) ;  /* 0xfffffffc00f08947 */ /* 0x001fea000383ffff */
.L_x_14804:
[----:B------:R-:W-:Y:S05]  /*1add0*/  BSYNC B0 ;  /* 0x0000000000007941 */ /* 0x000fea0003800000 */
.L_x_14803:
[----:B------:R-:W-:Y:S05]  /*1ade0*/  EXIT ;  /* 0x000000000000794d */ /* 0x000fea0003800000 */
.L_x_14621:
[----:B0-----:R-:W-:-:S04]  /*1adf0*/  IMAD.U32 R3, RZ, RZ, UR45 ;  /* 0x0000002dff037e24 */ /* 0x001fc8000f8e00ff */
[----:B------:R0:W1:Y:S03]  /*1ae00*/  SYNCS.PHASECHK.TRANS64.TRYWAIT P1, [R3+URZ+0x13200], R0 ;  /* 0x01320000030075a7 */ /* 0x000066000802017f */
[----:B-1----:R-:W-:Y:S05]  /*1ae10*/  @!P1 NANOSLEEP.SYNCS 0x989680 ;  /* 0x009896800000995d */ /* 0x002fea0003900000 */
[----:B------:R-:W1:Y:S02]  /*1ae20*/  @!P1 SYNCS.PHASECHK.TRANS64 P1, [R3+URZ+0x13200], R0 ;  /* 0x01320000030095a7 */ /* 0x000e64000802007f */
[----:B-1----:R-:W-:Y:S05]  /*1ae30*/  @!P1 BRA `(.L_x_14621) ;  /* 0xfffffffc00ec9947 */ /* 0x002fea000383ffff */
[----:B------:R-:W-:Y:S05]  /*1ae40*/  BRA `(.L_x_14817) ;  /* 0xfffffe7000207947 */ /* 0x000fea000383ffff */
.L_x_14625:
[----:B-1----:R1:W2:Y:S02]  /*1ae50*/  SYNCS.PHASECHK.TRANS64.TRYWAIT P1, [R3+URZ+0x13230], R0 ;  /* 0x01323000030075a7 */ /* 0x0022a4000802017f */
[----:B--2---:R-:W-:Y:S05]  /*1ae60*/  @!P1 NANOSLEEP.SYNCS 0x989680 ;  /* 0x009896800000995d */ /* 0x004fea0003900000 */
[----:B------:R-:W2:Y:S02]  /*1ae70*/  @!P1 SYNCS.PHASECHK.TRANS64 P1, [R3+URZ+0x13230], R0 ;  /* 0x01323000030095a7 */ /* 0x000ea4000802007f */
[----:B--2---:R-:W-:Y:S05]  /*1ae80*/  @!P1 BRA `(.L_x_14625) ;  /* 0xfffffffc00f09947 */ /* 0x004fea000383ffff */
[----:B------:R-:W-:Y:S05]  /*1ae90*/  BRA `(.L_x_14624) ;  /* 0xfffffe70003c7947 */ /* 0x000fea000383ffff */
.L_x_14642:
[----:B-1----:R-:W-:-:S04]  /*1aea0*/  IMAD.U32 R9, RZ, RZ, UR23 ;  /* 0x00000017ff097e24 */ /* 0x002fc8000f8e00ff */
[----:B------:R1:W2:Y:S03]  /*1aeb0*/  SYNCS.PHASECHK.TRANS64.TRYWAIT P1, [R9+URZ+0x13230], R4 ;  /* 0x01323004090075a7 */ /* 0x0002a6000802017f */
[----:B--2---:R-:W-:Y:S05]  /*1aec0*/  @!P1 NANOSLEEP.SYNCS 0x989680 ;  /* 0x009896800000995d */ /* 0x004fea0003900000 */
[----:B------:R-:W2:Y:S02]  /*1aed0*/  @!P1 SYNCS.PHASECHK.TRANS64 P1, [R9+URZ+0x13230], R4 ;  /* 0x01323004090095a7 */ /* 0x000ea4000802007f */
[----:B--2---:R-:W-:Y:S05]  /*1aee0*/  @!P1 BRA `(.L_x_14642) ;  /* 0xfffffffc00ec9947 */ /* 0x004fea000383ffff */
[----:B------:R-:W-:Y:S05]  /*1aef0*/  BRA `(.L_x_14641) ;  /* 0xfffffeac00e47947 */ /* 0x000fea000383ffff */
.L_x_14646:
[----:B-1----:R-:W-:-:S04]  /*1af00*/  IMAD.U32 R9, RZ, RZ, UR11 ;  /* 0x0000000bff097e24 */ /* 0x002fc8000f8e00ff */
[----:B------:R1:W2:Y:S03]  /*1af10*/  SYNCS.PHASECHK.TRANS64.TRYWAIT P1, [R9+URZ+0x13250], R4 ;  /* 0x01325004090075a7 */ /* 0x0002a6000802017f */
[----:B--2---:R-:W-:Y:S05]  /*1af20*/  @!P1 NANOSLEEP.SYNCS 0x989680 ;  /* 0x009896800000995d */ /* 0x004fea0003900000 */
[----:B------:R-:W2:Y:S02]  /*1af30*/  @!P1 SYNCS.PHASECHK.TRANS64 P1, [R9+URZ+0x13250], R4 ;  /* 0x01325004090095a7 */ /* 0x000ea4000802007f */
[----:B--2---:R-:W-:Y:S05]  /*1af40*/  @!P1 BRA `(.L_x_14646) ;  /* 0xfffffffc00ec9947 */ /* 0x004fea000383ffff */
[----:B------:R-:W-:Y:S05]  /*1af50*/  BRA `(.L_x_14645) ;  /* 0xfffffeb000f07947 */ /* 0x000fea000383ffff */
.L_x_14665:
[----:B-1----:R-:W-:-:S04]  /*1af60*/  IMAD.U32 R9, RZ, RZ, UR20 ;  /* 0x00000014ff097e24 */ /* 0x002fc8000f8e00ff */
[----:B------:R1:W2:Y:S03]  /*1af70*/  SYNCS.PHASECHK.TRANS64.TRYWAIT P1, [R9+URZ+0x13230], R4 ;  /* 0x01323004090075a7 */ /* 0x0002a6000802017f */
[----:B--2---:R-:W-:Y:S05]  /*1af80*/  @!P1 NANOSLEEP.SYNCS 0x989680 ;  /* 0x009896800000995d */ /* 0x004fea0003900000 */
[----:B------:R-:W2:Y:S02]  /*1af90*/  @!P1 SYNCS.PHASECHK.TRANS64 P1, [R9+URZ+0x13230], R4 ;  /* 0x01323004090095a7 */ /* 0x000ea4000802007f */
[----:B--2---:R-:W-:Y:S05]  /*1afa0*/  @!P1 BRA `(.L_x_14665) ;  /* 0xfffffffc00ec9947 */ /* 0x004fea000383ffff */
[----:B------:R-:W-:Y:S05]  /*1afb0*/  BRA `(.L_x_14664) ;  /* 0xfffffef000207947 */ /* 0x000fea000383ffff */
.L_x_14669:
[----:B-1----:R-:W-:-:S04]  /*1afc0*/  IMAD.U32 R9, RZ, RZ, UR11 ;  /* 0x0000000bff097e24 */ /* 0x002fc8000f8e00ff */
[----:B------:R1:W2:Y:S03]  /*1afd0*/  SYNCS.PHASECHK.TRANS64.TRYWAIT P1, [R9+URZ+0x13250], R4 ;  /* 0x01325004090075a7 */ /* 0x0002a6000802017f */
[----:B--2---:R-:W-:Y:S05]  /*1afe0*/  @!P1 NANOSLEEP.SYNCS 0x989680 ;  /* 0x009896800000995d */ /* 0x004fea0003900000 */
[----:B------:R-:W2:Y:S02]  /*1aff0*/  @!P1 SYNCS.PHASECHK.TRANS64 P1, [R9+URZ+0x13250], R4 ;  /* 0x01325004090095a7 */ /* 0x000ea4000802007f */
[----:B--2---:R-:W-:Y:S05]  /*1b000*/  @!P1 BRA `(.L_x_14669) ;  /* 0xfffffffc00ec9947 */ /* 0x004fea000383ffff */
[----:B------:R-:W-:Y:S05]  /*1b010*/  BRA `(.L_x_14668) ;  /* 0xfffffef4002c7947 */ /* 0x000fea000383ffff */
.L_x_14677:
[----:B-1----:R-:W-:-:S04]  /*1b020*/  IMAD.U32 R9, RZ, RZ, UR23 ;  /* 0x00000017ff097e24 */ /* 0x002fc8000f8e00ff */
[----:B------:R1:W2:Y:S03]  /*1b030*/  SYNCS.PHASECHK.TRANS64.TRYWAIT P1, [R9+URZ+0x13230], R4 ;  /* 0x01323004090075a7 */ /* 0x0002a6000802017f */
[----:B--2---:R-:W-:Y:S05]  /*1b040*/  @!P1 NANOSLEEP.SYNCS 0x989680 ;  /* 0x009896800000995d */ /* 0x004fea0003900000 */
[----:B------:R-:W2:Y:S02]  /*1b050*/  @!P1 SYNCS.PHASECHK.TRANS64 P1, [R9+URZ+0x13230], R4 ;  /* 0x01323004090095a7 */ /* 0x000ea4000802007f */
[----:B--2---:R-:W-:Y:S05]  /*1b060*/  @!P1 BRA `(.L_x_14677) ;  /* 0xfffffffc00ec9947 */ /* 0x004fea000383ffff */
[----:B------:R-:W-:Y:S05]  /*1b070*/  BRA `(.L_x_14676) ;  /* 0xffffff10009c7947 */ /* 0x000fea000383ffff */
.L_x_14681:
[----:B-1----:R-:W-:-:S04]  /*1b080*/  IMAD.U32 R9, RZ, RZ, UR11 ;  /* 0x0000000bff097e24 */ /* 0x002fc8000f8e00ff */
[----:B------:R1:W2:Y:S03]  /*1b090*/  SYNCS.PHASECHK.TRANS64.TRYWAIT P1, [R9+URZ+0x13250], R4 ;  /* 0x01325004090075a7 */ /* 0x0002a6000802017f */
[----:B--2---:R-:W-:Y:S05]  /*1b0a0*/  @!P1 NANOSLEEP.SYNCS 0x989680 ;  /* 0x009896800000995d */ /* 0x004fea0003900000 */
[----:B------:R-:W2:Y:S02]  /*1b0b0*/  @!P1 SYNCS.PHASECHK.TRANS64 P1, [R9+URZ+0x13250], R4 ;  /* 0x01325004090095a7 */ /* 0x000ea4000802007f */
[----:B--2---:R-:W-:Y:S05]  /*1b0c0*/  @!P1 BRA `(.L_x_14681) ;  /* 0xfffffffc00ec9947 */ /* 0x004fea000383ffff */
[----:B------:R-:W-:Y:S05]  /*1b0d0*/  BRA `(.L_x_14680) ;  /* 0xffffff1400a87947 */ /* 0x000fea000383ffff */
.L_x_14696:
[----:B-1----:R-:W-:-:S04]  /*1b0e0*/  IMAD.U32 R6, RZ, RZ, UR14 ;  /* 0x0000000eff067e24 */ /* 0x002fc8000f8e00ff */
[----:B------:R1:W2:Y:S03]  /*1b0f0*/  SYNCS.PHASECHK.TRANS64.TRYWAIT P1, [R6+URZ+0x13250], R5 ;  /* 0x01325005060075a7 */ /* 0x0002a6000802017f */
[----:B--2---:R-:W-:Y:S05]  /*1b100*/  @!P1 NANOSLEEP.SYNCS 0x989680 ;  /* 0x009896800000995d */ /* 0x004fea0003900000 */
[----:B------:R-:W2:Y:S02]  /*1b110*/  @!P1 SYNCS.PHASECHK.TRANS64 P1, [R6+URZ+0x13250], R5 ;  /* 0x01325005060095a7 */ /* 0x000ea4000802007f */
[----:B--2---:R-:W-:Y:S05]  /*1b120*/  @!P1 BRA `(.L_x_14696) ;  /* 0xfffffffc00ec9947 */ /* 0x004fea000383ffff */
[----:B------:R-:W-:Y:S05]  /*1b130*/  BRA `(.L_x_14695) ;  /* 0xffffff5000147947 */ /* 0x000fea000383ffff */
.L_x_14739:
[----:B------:R-:W1:Y:S01]  /*1b140*/  S2R R25, SR_TID.X ;  /* 0x0000000000197919 */ /* 0x000e620000002100 */
        /* <DEDUP_REMOVED lines=9> */
.L_x_14818:
[----:B------:R-:W-:Y:S05]  /*1b1e0*/  BRA `(.L_x_14819) ;  /* 0xffffffa800987947 */ /* 0x000fea000383ffff */
.L_x_14742:
[----:B0-----:R-:W2:Y:S02]  /*1b1f0*/  LDL R0, [R1+0x8] ;  /* 0x0000080001007983 */ /* 0x001ea40000100800 */
[----:B--2---:R0:W1:Y:S02]  /*1b200*/  SYNCS.PHASECHK.TRANS64.TRYWAIT P0, [R4+URZ+0x13280], R0 ;  /* 0x01328000040075a7 */ /* 0x004064000800017f */
[----:B-1----:R-:W-:Y:S05]  /*1b210*/  @!P0 NANOSLEEP.SYNCS 0x989680 ;  /* 0x009896800000895d */ /* 0x002fea0003900000 */
[----:B------:R-:W1:Y:S02]  /*1b220*/  @!P0 SYNCS.PHASECHK.TRANS64 P0, [R4+URZ+0x13280], R0 ;  /* 0x01328000040085a7 */ /* 0x000e64000800007f */
[----:B-1----:R-:W-:Y:S05]  /*1b230*/  @!P0 BRA `(.L_x_14742) ;  /* 0xfffffffc00ec8947 */ /* 0x002fea000383ffff */
[----:B------:R-:W-:Y:S05]  /*1b240*/  BRA `(.L_x_14820) ;  /* 0xffffffac00bc7947 */ /* 0x000fea000383ffff */
.L_x_14743:
        /* <DEDUP_REMOVED lines=8> */
.L_x_14822:
[----:B------:R-:W-:Y:S05]  /*1b2d0*/  BSYNC B0 ;  /* 0x0000000000007941 */ /* 0x000fea0003800000 */
.L_x_14821:
[----:B------:R-:W-:Y:S01]  /*1b2e0*/  IMAD.MOV.U32 R13, RZ, RZ, R10 ;  /* 0x000000ffff0d7224 */ /* 0x000fe200078e000a */
[----:B------:R-:W-:Y:S01]  /*1b2f0*/  ISETP.GE.AND P2, PT, R2, 0x81, PT ;  /* 0x000000810200780c */ /* 0x000fe20003f46270 */
        /* <DEDUP_REMOVED lines=10> */
.L_x_14823:
[----:B------:R-:W-:Y:S01]  /*1b3a0*/  @P2 LOP3.LUT R16, R16, 0x10, RZ, 0xfc, !PT ;  /* 0x0000001010102812 */ /* 0x000fe200078efcff */
[----:B------:R-:W-:Y:S02]  /*1b3b0*/  IMAD.MOV.U32 R13, RZ, RZ, R9 ;  /* 0x000000ffff0d7224 */ /* 0x000fe400078e0009 */
[----:B------:R-:W-:-:S05]  /*1b3c0*/  IMAD.MOV.U32 R12, RZ, RZ, R14 ;  /* 0x000000ffff0c7224 */ /* 0x000fca00078e000e */
[----:B------:R-:W-:Y:S01]  /*1b3d0*/  IADD3 R20, P1, R20, R12, RZ ;  /* 0x0000000c14147210 */ /* 0x000fe20007f3e0ff */
[----:B------:R-:W-:-:S04]  /*1b3e0*/  IMAD.MOV.U32 R12, RZ, RZ, 0x1 ;  /* 0x00000001ff0c7424 */ /* 0x000fc800078e00ff */
[----:B------:R-:W-:Y:S01]  /*1b3f0*/  IMAD.X R21, RZ, RZ, R0, P1 ;  /* 0x000000ffff157224 */ /* 0x000fe200008e0600 */
[----:B------:R-:W-:-:S13]  /*1b400*/  ISETP.LT.OR P1, PT, R2, 0x1, P0 ;  /* 0x000000010200780c */ /* 0x000fda0000721670 */
[----:B------:R-:W-:Y:S05]  /*1b410*/  WARPSYNC.COLLECTIVE R15, `(.L_x_14824) ;  /* 0x000000000f087348 */ /* 0x000fea0003c00000 */
[----:B------:R0:W1:Y:S02]  /*1b420*/  SHFL.IDX P6, R14, R13, R12, R11 ;  /* 0x0000000c0d0e7389 */ /* 0x00006400000c000b */
[----:B01----:R-:W-:Y:S01]  /*1b430*/  ENDCOLLECTIVE ;  /* 0x000000000000791b */ /* 0x003fe20003800000 */
.L_x_14824:
[----:B------:R-:W-:-:S05]  /*1b440*/  IMAD.IADD R0, R17, 0x1, R3 ;  /* 0x0000000111007824 */ /* 0x000fca00078e0203 */
        /* <DEDUP_REMOVED lines=10> */
.L_x_14825:
        /* <DEDUP_REMOVED lines=11> */
.L_x_14826:
        /* <DEDUP_REMOVED lines=10> */
.L_x_14827:
        /* <DEDUP_REMOVED lines=10> */
.L_x_14828:
        /* <DEDUP_REMOVED lines=11> */
.L_x_14829:
        /* <DEDUP_REMOVED lines=8> */
.L_x_14830:
        /* <DEDUP_REMOVED lines=13> */
.L_x_14831:
[----:B------:R-:W-:Y:S01]  /*1b8e0*/  IMAD.MOV.U32 R10, RZ, RZ, R14 ;  /* 0x000000ffff0a7224 */ /* 0x000fe200078e000e */
[----:B------:R-:W-:Y:S06]  /*1b8f0*/  BRA `(.L_x_14832) ;  /* 0xffffffac00707947 */ /* 0x000fec000383ffff */
.L_x_14748:
[----:B---3--:R-:W3:Y:S02]  /*1b900*/  LDL R2, [R1+0x8] ;  /* 0x0000080001027983 */ /* 0x008ee40000100800 */
[----:B---3--:R3:W4:Y:S02]  /*1b910*/  SYNCS.PHASECHK.TRANS64.TRYWAIT P0, [R4+URZ+0x13240], R2 ;  /* 0x01324002040075a7 */ /* 0x008724000800017f */
[----:B----4-:R-:W-:Y:S05]  /*1b920*/  @!P0 NANOSLEEP.SYNCS 0x989680 ;  /* 0x009896800000895d */ /* 0x010fea0003900000 */
[----:B------:R-:W4:Y:S02]  /*1b930*/  @!P0 SYNCS.PHASECHK.TRANS64 P0, [R4+URZ+0x13240], R2 ;  /* 0x01324002040085a7 */ /* 0x000f24000800007f */
[----:B----4-:R-:W-:Y:S05]  /*1b940*/  @!P0 BRA `(.L_x_14748) ;  /* 0xfffffffc00ec8947 */ /* 0x010fea000383ffff */
[----:B------:R-:W-:Y:S05]  /*1b950*/  BRA `(.L_x_14833) ;  /* 0xffffffac00d07947 */ /* 0x000fea000383ffff */
.L_x_14749:
[----:B------:R-:W-:Y:S01]  /*1b960*/  BSSY B0, `(.L_x_14834) ;  /* 0x0000008000007945 */ /* 0x000fe20003800000 */
[----:B------:R-:W-:Y:S02]  /*1b970*/  IMAD.MOV.U32 R13, RZ, RZ, R6 ;  /* 0x000000ffff0d7224 */ /* 0x000fe400078e0006 */
[----:B------:R-:W-:Y:S02]  /*1b980*/  IMAD.MOV.U32 R12, RZ, RZ, RZ ;  /* 0x000000ffff0c7224 */ /* 0x000fe400078e00ff */
[----:B------:R-:W-:Y:S02]  /*1b990*/  IMAD.MOV.U32 R11, RZ, RZ, 0x1c1f ;  /* 0x00001c1fff0b7424 */ /* 0x000fe400078e00ff */
[----:B------:R-:W-:-:S07]  /*1b9a0*/  IMAD.MOV.U32 R15, RZ, RZ, -0x1 ;  /* 0xffffffffff0f7424 */ /* 0x000fce00078e00ff */
[----:B0-2---:R-:W-:Y:S05]  /*1b9b0*/  WARPSYNC.COLLECTIVE R15, `(.L_x_14835) ;  /* 0x000000000f087348 */ /* 0x005fea0003c00000 */
[----:B------:R1:W3:Y:S02]  /*1b9c0*/  SHFL.IDX P6, R14, R13, R12, R11 ;  /* 0x0000000c0d0e7389 */ /* 0x0002e400000c000b */
[----:B0123--:R-:W-:Y:S01]  /*1b9d0*/  ENDCOLLECTIVE ;  /* 0x000000000000791b */ /* 0x00ffe20003800000 */
.L_x_14835:
[----:B------:R-:W-:Y:S05]  /*1b9e0*/  BSYNC B0 ;  /* 0x0000000000007941 */ /* 0x000fea0003800000 */
.L_x_14834:
        /* <DEDUP_REMOVED lines=10> */
.L_x_14836:
        /* <DEDUP_REMOVED lines=8> */
.L_x_14837:
        /* <DEDUP_REMOVED lines=15> */
.L_x_14838:
[----:B------:R-:W-:Y:S02]  /*1bc00*/  IMAD.MOV.U32 R13, RZ, RZ, R6 ;  /* 0x000000ffff0d7224 */ /* 0x000fe400078e0006 */
[----:B------:R-:W-:Y:S02]  /*1bc10*/  IMAD.MOV.U32 R12, RZ, RZ, 0x2 ;  /* 0x00000002ff0c7424 */ /* 0x000fe400078e00ff */
[----:B------:R-:W-:-:S07]  /*1bc20*/  IMAD.MOV.U32 R3, RZ, RZ, R14 ;  /* 0x000000ffff037224 */ /* 0x000fce00078e000e */
[----:B------:R-:W-:Y:S05]  /*1bc30*/  WARPSYNC.COLLECTIVE R15, `(.L_x_14839) ;  /* 0x000000000f087348 */ /* 0x000fea0003c00000 */
[----:B------:R0:W1:Y:S02]  /*1bc40*/  SHFL.IDX P6, R14, R13, R12, R11 ;  /* 0x0000000c0d0e7389 */ /* 0x00006400000c000b */
[----:B01----:R-:W-:Y:S01]  /*1bc50*/  ENDCOLLECTIVE ;  /* 0x000000000000791b */ /* 0x003fe20003800000 */
.L_x_14839:
        /* <DEDUP_REMOVED lines=14> */
.L_x_14840:
[----:B------:R-:W-:Y:S02]  /*1bd40*/  IMAD.MOV.U32 R13, RZ, RZ, R6 ;  /* 0x000000ffff0d7224 */ /* 0x000fe400078e0006 */
[----:B------:R-:W-:Y:S02]  /*1bd50*/  IMAD.MOV.U32 R12, RZ, RZ, 0x3 ;  /* 0x00000003ff0c7424 */ /* 0x000fe400078e00ff */
[----:B------:R-:W-:-:S07]  /*1bd60*/  IMAD.MOV.U32 R3, RZ, RZ, R14 ;  /* 0x000000ffff037224 */ /* 0x000fce00078e000e */
[----:B------:R-:W-:Y:S05]  /*1bd70*/  WARPSYNC.COLLECTIVE R15, `(.L_x_14841) ;  /* 0x000000000f087348 */ /* 0x000fea0003c00000 */
[----:B------:R0:W1:Y:S02]  /*1bd80*/  SHFL.IDX P6, R14, R13, R12, R11 ;  /* 0x0000000c0d0e7389 */ /* 0x00006400000c000b */
[----:B01----:R-:W-:Y:S01]  /*1bd90*/  ENDCOLLECTIVE ;  /* 0x000000000000791b */ /* 0x003fe20003800000 */
.L_x_14841:
        /* <DEDUP_REMOVED lines=10> */
.L_x_14842:
        /* <DEDUP_REMOVED lines=10> */
.L_x_14843:
        /* <DEDUP_REMOVED lines=11> */
.L_x_14844:
[----:B------:R-:W-:Y:S01]  /*1bf90*/  IMAD.MOV.U32 R2, RZ, RZ, R14 ;  /* 0x000000ffff027224 */ /* 0x000fe200078e000e */
[----:B------:R-:W-:Y:S06]  /*1bfa0*/  BRA `(.L_x_14845) ;  /* 0xffffffac004c7947 */ /* 0x000fec000383ffff */
.L_x_14756:
        /* <DEDUP_REMOVED lines=9> */
.L_x_14846:
[C---:B------:R-:W-:Y:S01]  /*1c040*/  VIADD R9, R19.reuse, 0x20 ;  /* 0x0000002013097836 */ /* 0x040fe20000000000 */
[----:B------:R-:W-:Y:S01]  /*1c050*/  ISETP.GE.AND P2, PT, R19, R6, PT ;  /* 0x000000061300720c */ /* 0x000fe20003f46270 */
[----:B------:R-:W-:Y:S02]  /*1c060*/  IMAD.MOV.U32 R13, RZ, RZ, R0 ;  /* 0x000000ffff0d7224 */ /* 0x000fe400078e0000 */
[----:B------:R-:W-:-:S10]  /*1c070*/  IMAD.MOV.U32 R2, RZ, RZ, R14 ;  /* 0x000000ffff027224 */ /* 0x000fd400078e000e */
[----:B------:R-:W-:Y:S05]  /*1c080*/  WARPSYNC.COLLECTIVE R15, `(.L_x_14847) ;  /* 0x000000000f087348 */ /* 0x000fea0003c00000 */
[----:B------:R0:W1:Y:S02]  /*1c090*/  SHFL.IDX P6, R14, R13, R12, R11 ;  /* 0x0000000c0d0e7389 */ /* 0x00006400000c000b */
[----:B01----:R-:W-:Y:S01]  /*1c0a0*/  ENDCOLLECTIVE ;  /* 0x000000000000791b */ /* 0x003fe20003800000 */
.L_x_14847:
[----:B------:R-:W-:Y:S02]  /*1c0b0*/  IMAD.MOV.U32 R13, RZ, RZ, R4 ;  /* 0x000000ffff0d7224 */ /* 0x000fe400078e0004 */
[----:B------:R-:W-:Y:S02]  /*1c0c0*/  IMAD.MOV.U32 R12, RZ, RZ, 0x1 ;  /* 0x00000001ff0c7424 */ /* 0x000fe400078e00ff */
[----:B------:R-:W-:-:S07]  /*1c0d0*/  IMAD.MOV.U32 R3, RZ, RZ, R14 ;  /* 0x000000ffff037224 */ /* 0x000fce00078e000e */
[----:B------:R-:W-:Y:S05]  /*1c0e0*/  WARPSYNC.COLLECTIVE R15, `(.L_x_14848) ;  /* 0x000000000f087348 */ /* 0x000fea0003c00000 */
[----:B------:R0:W1:Y:S02]  /*1c0f0*/  SHFL.IDX P6, R14, R13, R12, R11 ;  /* 0x0000000c0d0e7389 */ /* 0x00006400000c000b */
[----:B01----:R-:W-:Y:S01]  /*1c100*/  ENDCOLLECTIVE ;  /* 0x000000000000791b */ /* 0x003fe20003800000 */
.L_x_14848:
        /* <DEDUP_REMOVED lines=15> */
.L_x_14849:
[----:B------:R-:W-:Y:S02]  /*1c200*/  IMAD.MOV.U32 R13, RZ, RZ, R4 ;  /* 0x000000ffff0d7224 */ /* 0x000fe400078e0004 */
[----:B------:R-:W-:Y:S02]  /*1c210*/  IMAD.MOV.U32 R12, RZ, RZ, 0x2 ;  /* 0x00000002ff0c7424 */ /* 0x000fe400078e00ff */
[----:B------:R-:W-:-:S07]  /*1c220*/  IMAD.MOV.U32 R3, RZ, RZ, R14 ;  /* 0x000000ffff037224 */ /* 0x000fce00078e000e */
[----:B------:R-:W-:Y:S05]  /*1c230*/  WARPSYNC.COLLECTIVE R15, `(.L_x_14850) ;  /* 0x000000000f087348 */ /* 0x000fea0003c00000 */
[----:B------:R0:W1:Y:S02]  /*1c240*/  SHFL.IDX P6, R14, R13, R12, R11 ;  /* 0x0000000c0d0e7389 */ /* 0x00006400000c000b */
[----:B01----:R-:W-:Y:S01]  /*1c250*/  ENDCOLLECTIVE ;  /* 0x000000000000791b */ /* 0x003fe20003800000 */
.L_x_14850:
        /* <DEDUP_REMOVED lines=16> */
.L_x_14851:
[----:B------:R-:W-:Y:S02]  /*1c360*/  IMAD.MOV.U32 R13, RZ, RZ, R4 ;  /* 0x000000ffff0d7224 */ /* 0x000fe400078e0004 */
[----:B------:R-:W-:Y:S02]  /*1c370*/  IMAD.MOV.U32 R12, RZ, RZ, 0x3 ;  /* 0x00000003ff0c7424 */ /* 0x000fe400078e00ff */
[----:B------:R-:W-:-:S07]  /*1c380*/  IMAD.MOV.U32 R3, RZ, RZ, R14 ;  /* 0x000000ffff037224 */ /* 0x000fce00078e000e */
[----:B------:R-:W-:Y:S05]  /*1c390*/  WARPSYNC.COLLECTIVE R15, `(.L_x_14852) ;  /* 0x000000000f087348 */ /* 0x000fea0003c00000 */
[----:B------:R0:W1:Y:S02]  /*1c3a0*/  SHFL.IDX P6, R14, R13, R12, R11 ;  /* 0x0000000c0d0e7389 */ /* 0x00006400000c000b */
[----:B01----:R-:W-:Y:S01]  /*1c3b0*/  ENDCOLLECTIVE ;  /* 0x000000000000791b */ /* 0x003fe20003800000 */
.L_x_14852:
        /* <DEDUP_REMOVED lines=10> */
.L_x_14853:
[----:B------:R-:W-:Y:S01]  /*1c460*/  @!PT LDS RZ, [RZ] ;  /* 0x00000000fffff984 */ /* 0x000fe20000000800 */
[----:B------:R-:W-:Y:S01]  /*1c470*/  @!PT LDS RZ, [RZ] ;  /* 0x00000000fffff984 */ /* 0x000fe20000000800 */
[----:B------:R-:W-:Y:S01]  /*1c480*/  @!PT LDS RZ, [RZ] ;  /* 0x00000000fffff984 */ /* 0x000fe20000000800 */
[----:B------:R0:W-:Y:S01]  /*1c490*/  @!P2 LDGSTS.E.BYPASS.LTC128B.128 [R10+0xc000], desc[UR54][R2.64], !P0 ;  /* 0x0c000000020aafae */ /* 0x0001e2000c101d76 */
[----:B------:R-:W-:Y:S02]  /*1c4a0*/  IMAD.MOV.U32 R13, RZ, RZ, R7 ;  /* 0x000000ffff0d7224 */ /* 0x000fe400078e0007 */
[----:B0-----:R-:W-:Y:S02]  /*1c4b0*/  VIADD R2, R19, 0x60 ;  /* 0x0000006013027836 */ /* 0x001fe40000000000 */
[----:B------:R-:W-:-:S03]  /*1c4c0*/  IMAD.MOV.U32 R12, RZ, RZ, RZ ;  /* 0x000000ffff0c7224 */ /* 0x000fc600078e00ff */
[----:B------:R-:W-:Y:S01]  /*1c4d0*/  ISETP.GE.AND P2, PT, R2, R6, PT ;  /* 0x000000060200720c */ /* 0x000fe20003f46270 */
[----:B------:R-:W-:-:S12]  /*1c4e0*/  IMAD.MOV.U32 R0, RZ, RZ, R14 ;  /* 0x000000ffff007224 */ /* 0x000fd800078e000e */
[----:B------:R-:W-:Y:S05]  /*1c4f0*/  WARPSYNC.COLLECTIVE R15, `(.L_x_14854) ;  /* 0x000000000f087348 */ /* 0x000fea0003c00000 */
[----:B------:R0:W1:Y:S02]  /*1c500*/  SHFL.IDX P6, R14, R13, R12, R11 ;  /* 0x0000000c0d0e7389 */ /* 0x00006400000c000b */
[----:B01----:R-:W-:Y:S01]  /*1c510*/  ENDCOLLECTIVE ;  /* 0x000000000000791b */ /* 0x003fe20003800000 */
.L_x_14854:
[----:B------:R-:W-:-:S05]  /*1c520*/  @!P2 IADD3 R0, P1, R20, R0, RZ ;  /* 0x000000001400a210 */ /* 0x000fca0007f3e0ff */
[----:B------:R-:W-:Y:S02]  /*1c530*/  @!P2 IMAD.X R2, RZ, RZ, R4, P1 ;  /* 0x000000ffff02a224 */ /* 0x000fe400008e0604 */
[----:B------:R-:W-:Y:S02]  /*1c540*/  IMAD.MOV.U32 R13, RZ, RZ, R5 ;  /* 0x000000ffff0d7224 */ /* 0x000fe400078e0005 */
[----:B------:R-:W-:Y:S02]  /*1c550*/  @!P2 IMAD.MOV.U32 R3, RZ, RZ, R2 ;  /* 0x000000ffff03a224 */ /* 0x000fe400078e0002 */
[----:B------:R-:W-:Y:S02]  /*1c560*/  @!P2 IMAD.MOV.U32 R2, RZ, RZ, R0 ;  /* 0x000000ffff02a224 */ /* 0x000fe400078e0000 */
[----:B------:R-:W-:-:S03]  /*1c570*/  IMAD.MOV.U32 R0, RZ, RZ, R14 ;  /* 0x000000ffff007224 */ /* 0x000fc600078e000e */
[----:B------:R-:W-:Y:S01]  /*1c580*/  @!PT LDS RZ, [RZ] ;  /* 0x00000000fffff984 */ /* 0x000fe20000000800 */
[----:B------:R-:W-:Y:S01]  /*1c590*/  @!PT LDS RZ, [RZ] ;  /* 0x00000000fffff984 */ /* 0x000fe20000000800 */
[----:B------:R-:W-:Y:S01]  /*1c5a0*/  @!PT LDS RZ, [RZ] ;  /* 0x00000000fffff984 */ /* 0x000fe20000000800 */
[----:B------:R0:W-:Y:S04]  /*1c5b0*/  @!P2 LDGSTS.E.BYPASS.LTC128B.128 [R10+0xc800], desc[UR54][R2.64], !P0 ;  /* 0x0c800000020aafae */ /* 0x0001e8000c101d76 */
[----:B0-----:R-:W-:Y:S05]  /*1c5c0*/  WARPSYNC.COLLECTIVE R15, `(.L_x_14855) ;  /* 0x000000000f087348 */ /* 0x001fea0003c00000 */
[----:B------:R1:W2:Y:S02]  /*1c5d0*/  SHFL.IDX P6, R14, R13, R12, R11 ;  /* 0x0000000c0d0e7389 */ /* 0x0002a400000c000b */
[----:B012---:R-:W-:Y:S01]  /*1c5e0*/  ENDCOLLECTIVE ;  /* 0x000000000000791b */ /* 0x007fe20003800000 */
.L_x_14855:
        /* <DEDUP_REMOVED lines=8> */
.L_x_14856:
        /* <DEDUP_REMOVED lines=12> */
.L_x_14857:
[----:B------:R-:W-:Y:S05]  /*1c730*/  BRA `(.L_x_14858) ;  /* 0xffffffb000607947 */ /* 0x000fea000383ffff */
.L_x_14759:
[----:B0-----:R0:W1:Y:S02]  /*1c740*/  SYNCS.PHASECHK.TRANS64.TRYWAIT P0, [R17+URZ+0x13220], R0 ;  /* 0x01322000110075a7 */ /* 0x001064000800017f */
[----:B-1----:R-:W-:Y:S05]  /*1c750*/  @!P0 NANOSLEEP.SYNCS 0x989680 ;  /* 0x009896800000895d */ /* 0x002fea0003900000 */
[----:B------:R-:W1:Y:S02]  /*1c760*/  @!P0 SYNCS.PHASECHK.TRANS64 P0, [R17+URZ+0x13220], R0 ;  /* 0x01322000110085a7 */ /* 0x000e64000800007f */
[----:B-1----:R-:W-:Y:S05]  /*1c770*/  @!P0 BRA `(.L_x_14759) ;  /* 0xfffffffc00f08947 */ /* 0x002fea000383ffff */
[----:B------:R-:W-:Y:S05]  /*1c780*/  BRA `(.L_x_14859) ;  /* 0xffffffb000bc7947 */ /* 0x000fea000383ffff */
.L_x_14763:
[----:B0-----:R-:W2:Y:S02]  /*1c790*/  LDL R2, [R1] ;  /* 0x0000000001027983 */ /* 0x001ea40000100800 */
[----:B--2---:R0:W1:Y:S02]  /*1c7a0*/  SYNCS.PHASECHK.TRANS64.TRYWAIT P0, [R0+URZ+0x13280], R2 ;  /* 0x01328002000075a7 */ /* 0x004064000800017f */
[----:B-1----:R-:W-:Y:S05]  /*1c7b0*/  @!P0 NANOSLEEP.SYNCS 0x989680 ;  /* 0x009896800000895d */ /* 0x002fea0003900000 */
[----:B------:R-:W1:Y:S02]  /*1c7c0*/  @!P0 SYNCS.PHASECHK.TRANS64 P0, [R0+URZ+0x13280], R2 ;  /* 0x01328002000085a7 */ /* 0x000e64000800007f */
[----:B-1----:R-:W-:Y:S05]  /*1c7d0*/  @!P0 BRA `(.L_x_14763) ;  /* 0xfffffffc00ec8947 */ /* 0x002fea000383ffff */
[----:B------:R-:W-:Y:S05]  /*1c7e0*/  BRA `(.L_x_14860) ;  /* 0xffffffb800007947 */ /* 0x000fea000383ffff */
.L_x_14764:
        /* <DEDUP_REMOVED lines=8> */
.L_x_14862:
[----:B------:R-:W-:Y:S05]  /*1c870*/  BSYNC B0 ;  /* 0x0000000000007941 */ /* 0x000fea0003800000 */
.L_x_14861:
        /* <DEDUP_REMOVED lines=10> */
.L_x_14863:
        /* <DEDUP_REMOVED lines=11> */
.L_x_14864:
        /* <DEDUP_REMOVED lines=10> */
.L_x_14865:
        /* <DEDUP_REMOVED lines=11> */
.L_x_14866:
        /* <DEDUP_REMOVED lines=10> */
.L_x_14867:
        /* <DEDUP_REMOVED lines=11> */
.L_x_14868:
        /* <DEDUP_REMOVED lines=10> */
.L_x_14869:
[----:B------:R-:W-:Y:S02]  /*1cd10*/  IMAD.MOV.U32 R13, RZ, RZ, R19 ;  /* 0x000000ffff0d7224 */ /* 0x000fe400078e0013 */
[----:B------:R-:W-:Y:S02]  /*1cd20*/  IMAD.MOV.U32 R12, RZ, RZ, RZ ;  /* 0x000000ffff0c7224 */ /* 0x000fe400078e00ff */
[----:B------:R-:W-:Y:S02]  /*1cd30*/  IMAD.SHL.U32 R5, R2, 0x10, RZ ;  /* 0x0000001002057824 */ /* 0x000fe400078e00ff */
[----:B------:R-:W-:-:S07]  /*1cd40*/  IMAD.MOV.U32 R2, RZ, RZ, R14 ;  /* 0x000000ffff027224 */ /* 0x000fce00078e000e */
[----:B------:R-:W-:Y:S05]  /*1cd50*/  WARPSYNC.COLLECTIVE R15, `(.L_x_14870) ;  /* 0x000000000f087348 */ /* 0x000fea0003c00000 */
[----:B------:R0:W1:Y:S02]  /*1cd60*/  SHFL.IDX P6, R14, R13, R12, R11 ;  /* 0x0000000c0d0e7389 */ /* 0x00006400000c000b */
[----:B01----:R-:W-:Y:S01]  /*1cd70*/  ENDCOLLECTIVE ;  /* 0x000000000000791b */ /* 0x003fe20003800000 */
.L_x_14870:
        /* <DEDUP_REMOVED lines=12> */
.L_x_14871:
[----:B------:R-:W-:Y:S01]  /*1ce40*/  IMAD.MOV.U32 R2, RZ, RZ, R14 ;  /* 0x000000ffff027224 */ /* 0x000fe200078e000e */
[----:B------:R-:W-:Y:S06]  /*1ce50*/  BRA `(.L_x_14872) ;  /* 0xffffffb400747947 */ /* 0x000fec000383ffff */
.L_x_14769:
[----:B--2---:R-:W2:Y:S02]  /*1ce60*/  LDL R2, [R1] ;  /* 0x0000000001027983 */ /* 0x004ea40000100800 */
[----:B--2---:R2:W3:Y:S02]  /*1ce70*/  SYNCS.PHASECHK.TRANS64.TRYWAIT P0, [R0+URZ+0x13240], R2 ;  /* 0x01324002000075a7 */ /* 0x0044e4000800017f */
[----:B---3--:R-:W-:Y:S05]  /*1ce80*/  @!P0 NANOSLEEP.SYNCS 0x989680 ;  /* 0x009896800000895d */ /* 0x008fea0003900000 */
[----:B------:R-:W3:Y:S02]  /*1ce90*/  @!P0 SYNCS.PHASECHK.TRANS64 P0, [R0+URZ+0x13240], R2 ;  /* 0x01324002000085a7 */ /* 0x000ee4000800007f */
[----:B---3--:R-:W-:Y:S05]  /*1cea0*/  @!P0 BRA `(.L_x_14769) ;  /* 0xfffffffc00ec8947 */ /* 0x008fea000383ffff */
[----:B------:R-:W-:Y:S05]  /*1ceb0*/  BRA `(.L_x_14873) ;  /* 0xffffffb400d07947 */ /* 0x000fea000383ffff */
.L_x_14770:
        /* <DEDUP_REMOVED lines=8> */
.L_x_14875:
[----:B------:R-:W-:Y:S05]  /*1cf40*/  BSYNC B0 ;  /* 0x0000000000007941 */ /* 0x000fea0003800000 */
.L_x_14874:
        /* <DEDUP_REMOVED lines=8> */
.L_x_14876:
[----:B------:R-:W-:Y:S02]  /*1cfd0*/  IMAD.MOV.U32 R13, RZ, RZ, R8 ;  /* 0x000000ffff0d7224 */ /* 0x000fe400078e0008 */
[----:B------:R-:W-:Y:S02]  /*1cfe0*/  IMAD.MOV.U32 R12, RZ, RZ, 0x1 ;  /* 0x00000001ff0c7424 */ /* 0x000fe400078e00ff */
[----:B------:R-:W-:-:S07]  /*1cff0*/  IMAD.MOV.U32 R2, RZ, RZ, R14 ;  /* 0x000000ffff027224 */ /* 0x000fce00078e000e */
[----:B------:R-:W-:Y:S05]  /*1d000*/  WARPSYNC.COLLECTIVE R15, `(.L_x_14877) ;  /* 0x000000000f087348 */ /* 0x000fea0003c00000 */
[----:B------:R0:W1:Y:S02]  /*1d010*/  SHFL.IDX P6, R14, R13, R12, R11 ;  /* 0x0000000c0d0e7389 */ /* 0x00006400000c000b */
[----:B01----:R-:W-:Y:S01]  /*1d020*/  ENDCOLLECTIVE ;  /* 0x000000000000791b */ /* 0x003fe20003800000 */
.L_x_14877:
        /* <DEDUP_REMOVED lines=11> */
.L_x_14878:
[----:B------:R-:W-:Y:S02]  /*1d0e0*/  IMAD.MOV.U32 R13, RZ, RZ, R8 ;  /* 0x000000ffff0d7224 */ /* 0x000fe400078e0008 */
[----:B------:R-:W-:Y:S02]  /*1d0f0*/  IMAD.MOV.U32 R12, RZ, RZ, 0x2 ;  /* 0x00000002ff0c7424 */ /* 0x000fe400078e00ff */
[----:B------:R-:W-:-:S07]  /*1d100*/  IMAD.MOV.U32 R2, RZ, RZ, R14 ;  /* 0x000000ffff027224 */ /* 0x000fce00078e000e */
[----:B------:R-:W-:Y:S05]  /*1d110*/  WARPSYNC.COLLECTIVE R15, `(.L_x_14879) ;  /* 0x000000000f087348 */ /* 0x000fea0003c00000 */
[----:B------:R0:W1:Y:S02]  /*1d120*/  SHFL.IDX P6, R14, R13, R12, R11 ;  /* 0x0000000c0d0e7389 */ /* 0x00006400000c000b */
[----:B01----:R-:W-:Y:S01]  /*1d130*/  ENDCOLLECTIVE ;  /* 0x000000000000791b */ /* 0x003fe20003800000 */
.L_x_14879:
        /* <DEDUP_REMOVED lines=11> */
.L_x_14880:
[----:B------:R-:W-:Y:S02]  /*1d1f0*/  IMAD.MOV.U32 R13, RZ, RZ, R8 ;  /* 0x000000ffff0d7224 */ /* 0x000fe400078e0008 */
[----:B------:R-:W-:Y:S02]  /*1d200*/  IMAD.MOV.U32 R12, RZ, RZ, 0x3 ;  /* 0x00000003ff0c7424 */ /* 0x000fe400078e00ff */
[----:B------:R-:W-:-:S07]  /*1d210*/  IMAD.MOV.U32 R2, RZ, RZ, R14 ;  /* 0x000000ffff027224 */ /* 0x000fce00078e000e */
[----:B------:R-:W-:Y:S05]  /*1d220*/  WARPSYNC.COLLECTIVE R15, `(.L_x_14881) ;  /* 0x000000000f087348 */ /* 0x000fea0003c00000 */
[----:B------:R0:W1:Y:S02]  /*1d230*/  SHFL.IDX P6, R14, R13, R12, R11 ;  /* 0x0000000c0d0e7389 */ /* 0x00006400000c000b */
[----:B01----:R-:W-:Y:S01]  /*1d240*/  ENDCOLLECTIVE ;  /* 0x000000000000791b */ /* 0x003fe20003800000 */
.L_x_14881:
        /* <DEDUP_REMOVED lines=11> */
.L_x_14882:
[----:B------:R-:W-:Y:S02]  /*1d300*/  IMAD.MOV.U32 R13, RZ, RZ, R5 ;  /* 0x000000ffff0d7224 */ /* 0x000fe400078e0005 */
[----:B------:R-:W-:Y:S02]  /*1d310*/  IMAD.MOV.U32 R12, RZ, RZ, RZ ;  /* 0x000000ffff0c7224 */ /* 0x000fe400078e00ff */
[----:B------:R-:W-:-:S07]  /*1d320*/  IMAD.MOV.U32 R2, RZ, RZ, R14 ;  /* 0x000000ffff027224 */ /* 0x000fce00078e000e */
[----:B------:R-:W-:Y:S05]  /*1d330*/  WARPSYNC.COLLECTIVE R15, `(.L_x_14883) ;  /* 0x000000000f087348 */ /* 0x000fea0003c00000 */
[----:B------:R0:W1:Y:S02]  /*1d340*/  SHFL.IDX P6, R14, R13, R12, R11 ;  /* 0x0000000c0d0e7389 */ /* 0x00006400000c000b */
[----:B01----:R-:W-:Y:S01]  /*1d350*/  ENDCOLLECTIVE ;  /* 0x000000000000791b */ /* 0x003fe20003800000 */
.L_x_14883:
        /* <DEDUP_REMOVED lines=11> */
.L_x_14884:
[----:B------:R-:W-:Y:S01]  /*1d410*/  IMAD.MOV.U32 R2, RZ, RZ, R14 ;  /* 0x000000ffff027224 */ /* 0x000fe200078e000e */
[----:B------:R-:W-:Y:S06]  /*1d420*/  BRA `(.L_x_14885) ;  /* 0xffffffb4005c7947 */ /* 0x000fec000383ffff */
.L_x_14775:
[----:B-1----:R1:W2:Y:S02]  /*1d430*/  SYNCS.PHASECHK.TRANS64.TRYWAIT P2, [R2+URZ+0x13270], R0 ;  /* 0x01327000020075a7 */ /* 0x0022a4000804017f */
[----:B--2---:R-:W-:Y:S05]  /*1d440*/  @!P2 NANOSLEEP.SYNCS 0x989680 ;  /* 0x009896800000a95d */ /* 0x004fea0003900000 */
[----:B------:R-:W2:Y:S02]  /*1d450*/  @!P2 SYNCS.PHASECHK.TRANS64 P2, [R2+URZ+0x13270], R0 ;  /* 0x013270000200a5a7 */ /* 0x000ea4000804007f */
[----:B--2---:R-:W-:Y:S05]  /*1d460*/  @!P2 BRA `(.L_x_14775) ;  /* 0xfffffffc00f0a947 */ /* 0x004fea000383ffff */
[----:B------:R-:W-:Y:S05]  /*1d470*/  BRA `(.L_x_14886) ;  /* 0xffffffb400c07947 */ /* 0x000fea000383ffff */
.L_x_14777:
[----:B-1----:R1:W2:Y:S02]  /*1d480*/  SYNCS.PHASECHK.TRANS64.TRYWAIT P2, [R2+URZ+0x13260], R3 ;  /* 0x01326003020075a7 */ /* 0x0022a4000804017f */
[----:B--2---:R-:W-:Y:S05]  /*1d490*/  @!P2 NANOSLEEP.SYNCS 0x989680 ;  /* 0x009896800000a95d */ /* 0x004fea0003900000 */
[----:B------:R-:W2:Y:S02]  /*1d4a0*/  @!P2 SYNCS.PHASECHK.TRANS64 P2, [R2+URZ+0x13260], R3 ;  /* 0x013260030200a5a7 */ /* 0x000ea4000804007f */
[----:B--2---:R-:W-:Y:S05]  /*1d4b0*/  @!P2 BRA `(.L_x_14777) ;  /* 0xfffffffc00f0a947 */ /* 0x004fea000383ffff */
[----:B------:R-:W-:Y:S05]  /*1d4c0*/  BRA `(.L_x_14887) ;  /* 0xffffffb400d07947 */ /* 0x000fea000383ffff */
.L_x_14785:
[----:B0-----:R0:W1:Y:S02]  /*1d4d0*/  SYNCS.PHASECHK.TRANS64.TRYWAIT P1, [R0+URZ+0x13270], R3 ;  /* 0x01327003000075a7 */ /* 0x001064000802017f */
[----:B-1----:R-:W-:Y:S05]  /*1d4e0*/  @!P1 NANOSLEEP.SYNCS 0x989680 ;  /* 0x009896800000995d */ /* 0x002fea0003900000 */
[----:B------:R-:W1:Y:S02]  /*1d4f0*/  @!P1 SYNCS.PHASECHK.TRANS64 P1, [R0+URZ+0x13270], R3 ;  /* 0x01327003000095a7 */ /* 0x000e64000802007f */
[----:B-1----:R-:W-:Y:S05]  /*1d500*/  @!P1 BRA `(.L_x_14785) ;  /* 0xfffffffc00f09947 */ /* 0x002fea000383ffff */
[----:B------:R-:W-:Y:S05]  /*1d510*/  BRA `(.L_x_14888) ;  /* 0xffffffbc00687947 */ /* 0x000fea000383ffff */
.L_x_14787:
[----:B0-----:R0:W1:Y:S02]  /*1d520*/  SYNCS.PHASECHK.TRANS64.TRYWAIT P1, [R0+URZ+0x13260], R3 ;  /* 0x01326003000075a7 */ /* 0x001064000802017f */
[----:B-1----:R-:W-:Y:S05]  /*1d530*/  @!P1 NANOSLEEP.SYNCS 0x989680 ;  /* 0x009896800000995d */ /* 0x002fea0003900000 */
[----:B------:R-:W1:Y:S02]  /*1d540*/  @!P1 SYNCS.PHASECHK.TRANS64 P1, [R0+URZ+0x13260], R3 ;  /* 0x01326003000095a7 */ /* 0x000e64000802007f */
[----:B-1----:R-:W-:Y:S05]  /*1d550*/  @!P1 BRA `(.L_x_14787) ;  /* 0xfffffffc00f09947 */ /* 0x002fea000383ffff */
[----:B------:R-:W-:Y:S05]  /*1d560*/  BRA `(.L_x_14889) ;  /* 0xffffffbc00787947 */ /* 0x000fea000383ffff */
.L_x_14801:
[----:B0-----:R0:W1:Y:S02]  /*1d570*/  SYNCS.PHASECHK.TRANS64.TRYWAIT P0, [R5+URZ+0x13220], R0 ;  /* 0x01322000050075a7 */ /* 0x001064000800017f */
[----:B-1----:R-:W-:Y:S05]  /*1d580*/  @!P0 NANOSLEEP.SYNCS 0x989680 ;  /* 0x009896800000895d */ /* 0x002fea0003900000 */
[----:B------:R-:W1:Y:S02]  /*1d590*/  @!P0 SYNCS.PHASECHK.TRANS64 P0, [R5+URZ+0x13220], R0 ;  /* 0x01322000050085a7 */ /* 0x000e64000800007f */
[----:B-1----:R-:W-:Y:S05]  /*1d5a0*/  @!P0 BRA `(.L_x_14801) ;  /* 0xfffffffc00f08947 */ /* 0x002fea000383ffff */
[----:B------:R-:W-:Y:S05]  /*1d5b0*/  BRA `(.L_x_14890) ;  /* 0xffffffd400287947 */ /* 0x000fea000383ffff */
.L_x_14802:
        /* <DEDUP_REMOVED lines=11> */
.L_x_14892:
[----:B------:R-:W-:Y:S05]  /*1d670*/  BSYNC B0 ;  /* 0x0000000000007941 */ /* 0x000fea0003800000 */
.L_x_14891:
[----:B------:R-:W-:Y:S05]  /*1d680*/  BRA `(.L_x_14893) ;  /* 0xffffffd400107947 */ /* 0x000fea000383ffff */
.L_x_14805:
[----:B------:R-:W-:Y:S01]  /*1d690*/  BSSY B1, `(.L_x_14894) ;  /* 0x0000006000017945 */ /* 0x000fe20003800000 */
[----:B------:R-:W-:-:S07]  /*1d6a0*/  IMAD.MOV.U32 R15, RZ, RZ, -0x1 ;  /* 0xffffffffff0f7424 */ /* 0x000fce00078e00ff */
[----:B0----5:R-:W-:Y:S05]  /*1d6b0*/  WARPSYNC.COLLECTIVE R15, `(.L_x_14895) ;  /* 0x000000000f0c7348 */ /* 0x021fea0003c00000 */
[----:B------:R-:W-:Y:S02]  /*1d6c0*/  ELECT P6, UR62, PT ;  /* 0x00000000003e782f */ /* 0x000fe400038c0000 */
[----:B------:R-:W-:Y:S01]  /*1d6d0*/  MOV R14, UR62 ;  /* 0x0000003e000e7c02 */ /* 0x000fe20008000f00 */
[----:B0----5:R-:W-:Y:S10]  /*1d6e0*/  ENDCOLLECTIVE ;  /* 0x000000000000791b */ /* 0x021ff40003800000 */
.L_x_14895:
[----:B------:R-:W-:Y:S05]  /*1d6f0*/  BSYNC B1 ;  /* 0x0000000000017941 */ /* 0x000fea0003800000 */
.L_x_14894:
[----:B------:R-:W-:Y:S05]  /*1d700*/  BRA `(.L_x_14896) ;  /* 0xffffffd400087947 */ /* 0x000fea000383ffff */
.L_x_14807:
[----:B0-----:R0:W1:Y:S02]  /*1d710*/  SYNCS.PHASECHK.TRANS64.TRYWAIT P1, [R4+URZ+0x13240], R3 ;  /* 0x01324003040075a7 */ /* 0x001064000802017f */
[----:B-1----:R-:W-:Y:S05]  /*1d720*/  @!P1 NANOSLEEP.SYNCS 0x989680 ;  /* 0x009896800000995d */ /* 0x002fea0003900000 */
[----:B------:R-:W1:Y:S02]  /*1d730*/  @!P1 SYNCS.PHASECHK.TRANS64 P1, [R4+URZ+0x13240], R3 ;  /* 0x01324003040095a7 */ /* 0x000e64000802007f */
[----:B-1----:R-:W-:Y:S05]  /*1d740*/  @!P1 BRA `(.L_x_14807) ;  /* 0xfffffffc00f09947 */ /* 0x002fea000383ffff */
[----:B------:R-:W-:Y:S05]  /*1d750*/  BRA `(.L_x_14897) ;  /* 0xffffffd400307947 */ /* 0x000fea000383ffff */
.L_x_14809:
[----:B-1----:R1:W2:Y:S02]  /*1d760*/  SYNCS.PHASECHK.TRANS64.TRYWAIT P1, [R5+URZ+0x13240], R0 ;  /* 0x01324000050075a7 */ /* 0x0022a4000802017f */
[----:B--2---:R-:W-:Y:S05]  /*1d770*/  @!P1 NANOSLEEP.SYNCS 0x989680 ;  /* 0x009896800000995d */ /* 0x004fea0003900000 */
[----:B------:R-:W2:Y:S02]  /*1d780*/  @!P1 SYNCS.PHASECHK.TRANS64 P1, [R5+URZ+0x13240], R0 ;  /* 0x01324000050095a7 */ /* 0x000ea4000802007f */
[----:B--2---:R-:W-:Y:S05]  /*1d790*/  @!P1 BRA `(.L_x_14809) ;  /* 0xfffffffc00f09947 */ /* 0x004fea000383ffff */
[----:B------:R-:W-:Y:S05]  /*1d7a0*/  BRA `(.L_x_14898) ;  /* 0xffffffd400407947 */ /* 0x000fea000383ffff */
.L_x_14811:
[----:B--2---:R2:W3:Y:S02]  /*1d7b0*/  SYNCS.PHASECHK.TRANS64.TRYWAIT P1, [R4+URZ+0x13260], R3 ;  /* 0x01326003040075a7 */ /* 0x0044e4000802017f */
[----:B---3--:R-:W-:Y:S05]  /*1d7c0*/  @!P1 NANOSLEEP.SYNCS 0x989680 ;  /* 0x009896800000995d */ /* 0x008fea0003900000 */
[----:B------:R-:W3:Y:S02]  /*1d7d0*/  @!P1 SYNCS.PHASECHK.TRANS64 P1, [R4+URZ+0x13260], R3 ;  /* 0x01326003040095a7 */ /* 0x000ee4000802007f */
[----:B---3--:R-:W-:Y:S05]  /*1d7e0*/  @!P1 BRA `(.L_x_14811) ;  /* 0xfffffffc00f09947 */ /* 0x008fea000383ffff */
[----:B------:R-:W-:Y:S05]  /*1d7f0*/  BRA `(.L_x_14899) ;  /* 0xffffffd4003c7947 */ /* 0x000fea000383ffff */
.L_x_14813:
[----:B---3--:R3:W4:Y:S02]  /*1d800*/  SYNCS.PHASECHK.TRANS64.TRYWAIT P1, [R5+URZ+0x13260], R0 ;  /* 0x01326000050075a7 */ /* 0x008724000802017f */
[----:B----4-:R-:W-:Y:S05]  /*1d810*/  @!P1 NANOSLEEP.SYNCS 0x989680 ;  /* 0x009896800000995d */ /* 0x010fea0003900000 */
[----:B------:R-:W4:Y:S02]  /*1d820*/  @!P1 SYNCS.PHASECHK.TRANS64 P1, [R5+URZ+0x13260], R0 ;  /* 0x01326000050095a7 */ /* 0x000f24000802007f */
[----:B----4-:R-:W-:Y:S05]  /*1d830*/  @!P1 BRA `(.L_x_14813) ;  /* 0xfffffffc00f09947 */ /* 0x010fea000383ffff */
[----:B------:R-:W-:Y:S05]  /*1d840*/  BRA `(.L_x_14900) ;  /* 0xffffffd400387947 */ /* 0x000fea000383ffff */
.L_x_14815:
[----:B----4-:R4:W0:Y:S02]  /*1d850*/  SYNCS.PHASECHK.TRANS64.TRYWAIT P1, [R4+URZ+0x13280], R3 ;  /* 0x01328003040075a7 */ /* 0x010824000802017f */
[----:B0-----:R-:W-:Y:S05]  /*1d860*/  @!P1 NANOSLEEP.SYNCS 0x989680 ;  /* 0x009896800000995d */ /* 0x001fea0003900000 */
[----:B------:R-:W0:Y:S02]  /*1d870*/  @!P1 SYNCS.PHASECHK.TRANS64 P1, [R4+URZ+0x13280], R3 ;  /* 0x01328003040095a7 */ /* 0x000e24000802007f */
[----:B0-----:R-:W-:Y:S05]  /*1d880*/  @!P1 BRA `(.L_x_14815) ;  /* 0xfffffffc00f09947 */ /* 0x001fea000383ffff */
[----:B------:R-:W-:Y:S05]  /*1d890*/  BRA `(.L_x_14901) ;  /* 0xffffffd400347947 */ /* 0x000fea000383ffff */
.L_x_14902:
        /* <DEDUP_REMOVED lines=14> */
.L_x_16306:


//--------------------- .text._ZN7cutlass13device_kernelIN5flash11enable_sm90INS1_16FlashAttnFwdSm90INS1_25CollectiveMainloopFwdSm90ILi2EN4cute5tupleIJNS5_1CILi1EEES8_S8_EEENS6_IJNS7_ILi192EEENS7_ILi160EEENS7_ILi64EEEEEELi64ENS_12float_e4m3_tEfNS_4arch4Sm90ELb0ELb1ELb0ELb1ELb1ELb1ELb0ELb1ELb1ELb1ELb1ELb0EEENS1_21CollectiveEpilogueFwdINS6_IJSA_SC_SB_EEES9_NS_10bfloat16_tESG_Li384ELb1ELb1ELb1ELb1EEENS1_36VarlenDynamicPersistentTileSchedulerILi192ELi160ELi384ELi128ELb1ELb1ELb1ELb1ELb0ELb1EEEEEEEEEvNT_6ParamsE --------------------------
	.section	.text._ZN7cutlass13device_kernelIN5flash11enable_sm90INS1_16FlashAttnFwdSm90INS1_25CollectiveMainloopFwdSm90ILi2EN4cute5tupleIJNS5_1CILi1EEES8_S8_EEENS6_IJNS7_ILi192EEENS7_ILi160EEENS7_ILi64EEEEEELi64ENS_12float_e4m3_tEfNS_4arch4Sm90ELb0ELb1ELb0ELb1ELb1ELb1ELb0ELb1ELb1ELb1ELb1ELb0EEENS1_21CollectiveEpilogueFwdINS6_IJSA_SC_SB_EEES9_NS_10bfloat16_tESG_Li384ELb1ELb1ELb1ELb1EEENS1_36VarlenDynamicPersistentTileSchedulerILi192ELi160ELi384ELi128ELb1ELb1ELb1ELb1ELb0ELb1EEEEEEEEEvNT_6ParamsE,"ax",@progbits
	.align	128
.text._ZN7cutlass13device_kernelIN5flash11enable_sm90INS1_16FlashAttnFwdSm90INS1_25CollectiveMainloopFwdSm90ILi2EN4cute5tupleIJNS5_1CILi1EEES8_S8_EEENS6_IJNS7_ILi192EEENS7_ILi160EEENS7_ILi64EEEEEELi64ENS_12float_e4m3_tEfNS_4arch4Sm90ELb0ELb1ELb0ELb1ELb1ELb1ELb0ELb1ELb1ELb1ELb1ELb0EEENS1_21CollectiveEpilogueFwdINS6_IJSA_SC_SB_EEES9_NS_10bfloat16_tESG_Li384ELb1ELb1ELb1ELb1EEENS1_36VarlenDynamicPersistentTileSchedulerILi192ELi160ELi384ELi128ELb1ELb1ELb1ELb1ELb0ELb1EEEEEEEEEvNT_6ParamsE:
        .type           _ZN7cutlass13device_kernelIN5flash11enable_sm90INS1_16FlashAttnFwdSm90INS1_25CollectiveMainloopFwdSm90ILi2EN4cute5tupleIJNS5_1CILi1EEES8_S8_EEENS6_IJNS7_ILi192EEENS7_ILi160EEENS7_ILi64EEEEEELi64ENS_12float_e4m3_tEfNS_4arch4Sm90ELb0ELb1ELb0ELb1ELb1ELb1ELb0ELb1ELb1ELb1ELb1ELb0EEENS1_21CollectiveEpilogueFwdINS6_IJSA_SC_SB_EEES9_NS_10bfloat16_tESG_Li384ELb1ELb1ELb1ELb1EEENS1_36VarlenDynamicPersistentTileSchedulerILi192ELi160ELi384ELi128ELb1ELb1ELb1ELb1ELb0ELb1EEEEEEEEEvNT_6ParamsE,@function
        .size           _ZN7cutlass13device_kernelIN5flash11enable_sm90INS1_16FlashAttnFwdSm90INS1_25CollectiveMainloopFwdSm90ILi2EN4cute5tupleIJNS5_1CILi1EEES8_S8_EEENS6_IJNS7_ILi192EEENS7_ILi160EEENS7_ILi64EEEEEELi64ENS_12float_e4m3_tEfNS_4arch4Sm90ELb0ELb1ELb0ELb1ELb1ELb1ELb0ELb1ELb1ELb1ELb1ELb0EEENS1_21CollectiveEpilogueFwdINS6_IJSA_SC_SB_EEES9_NS_10bfloat16_tESG_Li384ELb1ELb1ELb1ELb1EEENS1_36VarlenDynamicPersistentTileSchedulerILi192ELi160ELi384ELi128ELb1ELb1ELb1ELb1ELb0ELb1EEEEEEEEEvNT_6ParamsE,(.L_x_16307 - _ZN7cutlass13device_kernelIN5flash11enable_sm90INS1_16FlashAttnFwdSm90INS1_25CollectiveMainloopFwdSm90ILi2EN4cute5tupleIJNS5_1CILi1EEES8_S8_EEENS6_IJNS7_ILi192EEENS7_ILi160EEENS7_ILi64EEEEEELi64ENS_12float_e4m3_tEfNS_4arch4Sm90ELb0ELb1ELb0ELb1ELb1ELb1ELb0ELb1ELb1ELb1ELb1ELb0EEENS1_21CollectiveEpilogueFwdINS6_IJSA_SC_SB_EEES9_NS_10bfloat16_tESG_Li384ELb1ELb1ELb1ELb1EEENS1_36VarlenDynamicPersistentTileSchedulerILi192ELi160ELi384ELi128ELb1ELb1ELb1ELb1ELb0ELb1EEEEEEEEEvNT_6ParamsE)
        .other          _ZN7cutlass13device_kernelIN5flash11enable_sm90INS1_16FlashAttnFwdSm90INS1_25CollectiveMainloopFwdSm90ILi2EN4cute5tupleIJNS5_1CILi1EEES8_S8_EEENS6_IJNS7_ILi192EEENS7_ILi160EEENS7_ILi64EEEEEELi64ENS_12float_e4m3_tEfNS_4arch4Sm90ELb0ELb1ELb0ELb1ELb1ELb1ELb0ELb1ELb1ELb1ELb1ELb0EEENS1_21CollectiveEpilogueFwdINS6_IJSA_SC_SB_EEES9_NS_10bfloat16_tESG_Li384ELb1ELb1ELb1ELb1EEENS1_36VarlenDynamicPersistentTileSchedulerILi192ELi160ELi384ELi128ELb1ELb1ELb1ELb1ELb0ELb1EEEEEEEEEvNT_6ParamsE,@"STO_CUDA_ENTRY STV_DEFAULT"
_ZN7cutlass13device_kernelIN5flash11enable_sm90INS1_16FlashAttnFwdSm90INS1_25CollectiveMainloopFwdSm90ILi2EN4cute5tupleIJNS5_1CILi1EEES8_S8_EEENS6_IJNS7_ILi192EEENS7_ILi160EEENS7_ILi64EEEEEELi64ENS_12float_e4m3_tEfNS_4arch4Sm90ELb0ELb1ELb0ELb1ELb1ELb1ELb0ELb1ELb1ELb1ELb1ELb0EEENS1_21CollectiveEpilogueFwdINS6_IJSA_SC_SB_EEES9_NS_10bfloat16_tESG_Li384ELb1ELb1ELb1ELb1EEENS1_36VarlenDynamicPersistentTileSchedulerILi192ELi160ELi384ELi128ELb1ELb1ELb1ELb1ELb0ELb1EEEEEEEEEvNT_6ParamsE:
        /* <DEDUP_REMOVED lines=17> */
.L_x_14904:
[----:B------:R-:W-:Y:S05]  /*0110*/  BSYNC B0 ;  /* 0x0000000000007941 */ /* 0x000fea0003800000 */
.L_x_14903:
[----:B------:R-:W-:Y:S01]  /*0120*/  VOTEU.ANY UP0, P0 ;  /* 0x00000000003f7886 */ /* 0x000fe20000000100 */
[----:B------:R-:W0:Y:S01]  /*0130*/  SHFL.IDX PT, R2, R0, RZ, 0x1f ;  /* 0x00001fff00027589 */ /* 0x000e2200000e0000 */
[----:B------:R-:W-:Y:S01]  /*0140*/  UMOV UR4, 0x80 ;  /* 0x0000008000047882 */ /* 0x000fe20000000000 */
[----:B------:R-:W-:Y:S01]  /*0150*/  UMOV UR7, 0x180 ;  /* 0x0000018000077882 */ /* 0x000fe20000000000 */
[----:B------:R-:W-:Y:S01]  /*0160*/  VOTEU.ANY UP1, P0 ;  /* 0x00000000003f7886 */ /* 0x000fe20000020100 */
[----:B------:R-:W1:Y:S01]  /*0170*/  @UP0 S2UR UR8, SR_CgaCtaId ;  /* 0x00000000000809c3 */ /* 0x000e620000008800 */
[----:B------:R-:W-:Y:S01]  /*0180*/  @UP0 UMOV UR6, 0x400 ;  /* 0x0000040000060882 */ /* 0x000fe20000000000 */
[----:B------:R-:W-:-:S04]  /*0190*/  @UP0 UIADD3 UR4, -UR4, 0x100000, URZ ;  /* 0x0010000004040890 */ /* 0x000fc8000fffe13f */
[----:B------:R-:W-:Y:S02]  /*01a0*/  @UP0 USHF.L.U32 UR5, UR4, 0xb, URZ ;  /* 0x0000000b04050899 */ /* 0x000fe4000800063f */
[----:B------:R-:W-:Y:S01]  /*01b0*/  @UP0 USHF.L.U32 UR4, UR4, 0x1, URZ ;  /* 0x0000000104040899 */ /* 0x000fe2000800063f */
[----:B0-----:R-:W-:Y:S02]  /*01c0*/  ISETP.NE.AND P1, PT, R2, RZ, PT ;  /* 0x000000ff0200720c */ /* 0x001fe40003f25270 */
[----:B------:R-:W-:Y:S01]  /*01d0*/  SHF.R.U32.HI R2, RZ, 0x7, R3 ;  /* 0x00000007ff027819 */ /* 0x000fe20000011603 */
[----:B-1----:R-:W-:Y:S02]  /*01e0*/  @UP0 ULEA UR8, UR8, UR6, 0x18 ;  /* 0x0000000608080291 */ /* 0x002fe4000f8ec03f */
[----:B------:R-:W-:-:S04]  /*01f0*/  @UP0 UIADD3 UR6, -UR7, 0x100000, URZ ;  /* 0x0010000007060890 */ /* 0x000fc8000fffe13f */
[----:B------:R-:W-:Y:S02]  /*0200*/  @UP0 USHF.L.U32 UR7, UR6, 0xb, URZ ;  /* 0x0000000b06070899 */ /* 0x000fe4000800063f */
[----:B------:R-:W-:Y:S01]  /*0210*/  @UP0 USHF.L.U32 UR6, UR6, 0x1, URZ ;  /* 0x0000000106060899 */ /* 0x000fe2000800063f */
[----:B------:R-:W-:Y:S01]  /*0220*/  VOTEU.ANY UP0, P0 ;  /* 0x00000000003f7886 */ /* 0x000fe20000000100 */
[----:B------:R-:W0:Y:S04]  /*0230*/  SHFL.IDX PT, R2, R2, RZ, 0x1f ;  /* 0x00001fff02027589 */ /* 0x000e2800000e0000 */
[----:B------:R-:W1:Y:S02]  /*0240*/  FENCE.VIEW.ASYNC.S ;  /* 0x00000000000073c6 */ /* 0x000e640000000000 */
[----:B-1----:R1:W2:Y:S04]  /*0250*/  @UP0 SYNCS.EXCH.64 URZ, [UR8+0x13200], UR4 ;  /* 0x01320004083f05b2 */ /* 0x0022a80008000100 */
[----:B------:R1:W3:Y:S01]  /*0260*/  @UP1 SYNCS.EXCH.64 URZ, [UR8+0x13220], UR6 ;  /* 0x01322006083f15b2 */ /* 0x0002e20008000100 */
        /* <DEDUP_REMOVED lines=14> */
[----:B-1----:R4:W1:Y:S08]  /*0350*/  SYNCS.EXCH.64 URZ, [UR8+0x13230], UR4 ;  /* 0x01323004083f75b2 */ /* 0x0028700008000100 */
[----:B------:R4:W0:Y:S01]  /*0360*/  SYNCS.EXCH.64 URZ, [UR8+0x13240], UR6 ;  /* 0x01324006083f75b2 */ /* 0x0008220008000100 */
[----:B------:R4:W0:Y:S01]  /*0370*/  SYNCS.EXCH.64 URZ, [UR8+0x13238], UR4 ;  /* 0x01323804083f75b2 */ /* 0x0008220008000100 */
[----:B------:R4:W0:Y:S02]  /*0380*/  SYNCS.EXCH.64 URZ, [UR8+0x13248], UR6 ;  /* 0x01324806083f75b2 */ /* 0x0008240008000100 */
[----:B----4-:R-:W-:Y:S01]  /*0390*/  NOP ;  /* 0x0000000000007918 */ /* 0x010fe20000000000 */
.L_x_14905:
[----:B------:R-:W4:Y:S01]  /*03a0*/  SHFL.IDX PT, R3, R0, RZ, 0x1f ;  /* 0x00001fff00037589 */ /* 0x000f2200000e0000 */
[----:B------:R-:W-:Y:S01]  /*03b0*/  NOP ;  /* 0x0000000000007918 */ /* 0x000fe20000000000 */
[----:B----4-:R-:W-:-:S13]  /*03c0*/  ISETP.NE.AND P0, PT, R3, RZ, PT ;  /* 0x000000ff0300720c */ /* 0x010fda0003f05270 */
        /* <DEDUP_REMOVED lines=19> */
.L_x_14906:
[----:B------:R-:W4:Y:S01]  /*0500*/  SHFL.IDX PT, R3, R0, RZ, 0x1f ;  /* 0x00001fff00037589 */ /* 0x000f2200000e0000 */
[----:B------:R-:W-:Y:S01]  /*0510*/  NOP ;  /* 0x0000000000007918 */ /* 0x000fe20000000000 */
[----:B----4-:R-:W-:-:S13]  /*0520*/  ISETP.NE.AND P0, PT, R3, RZ, PT ;  /* 0x000000ff0300720c */ /* 0x010fda0003f05270 */
        /* <DEDUP_REMOVED lines=10> */
[----:B-1----:R4:W1:Y:S01]  /*05d0*/  SYNCS.EXCH.64 URZ, [UR6+0x13270], UR4 ;  /* 0x01327004063f75b2 */ /* 0x0028620008000100 */
[----:B------:R4:W0:Y:S01]  /*05e0*/  SYNCS.EXCH.64 URZ, [UR6+0x13280], UR4 ;  /* 0x01328004063f75b2 */ /* 0x0008220008000100 */
[----:B------:R4:W0:Y:S01]  /*05f0*/  SYNCS.EXCH.64 URZ, [UR6+0x13278], UR4 ;  /* 0x01327804063f75b2 */ /* 0x0008220008000100 */
[----:B------:R4:W0:Y:S02]  /*0600*/  SYNCS.EXCH.64 URZ, [UR6+0x13288], UR4 ;  /* 0x01328804063f75b2 */ /* 0x0008240008000100 */
[----:B----4-:R-:W-:Y:S01]  /*0610*/  NOP ;  /* 0x0000000000007918 */ /* 0x010fe20000000000 */
.L_x_14907:
        /* <DEDUP_REMOVED lines=22> */
.L_x_14908:
[----:B------:R-:W4:Y:S01]  /*0780*/  SHFL.IDX PT, R4, R0, RZ, 0x1f ;  /* 0x00001fff00047589 */ /* 0x000f2200000e0000 */
[----:B------:R-:W-:Y:S01]  /*0790*/  NOP ;  /* 0x0000000000007918 */ /* 0x000fe20000000000 */
[----:B------:R-:W0:Y:S01]  /*07a0*/  S2R R3, SR_CgaCtaId ;  /* 0x0000000000037919 */ /* 0x000e220000008800 */
[----:B----4-:R-:W-:-:S13]  /*07b0*/  ISETP.NE.AND P0, PT, R4, RZ, PT ;  /* 0x000000ff0400720c */ /* 0x010fda0003f05270 */
        /* <DEDUP_REMOVED lines=15> */
[----:B------:R0:W1:Y:S01]  /*08b0*/  SYNCS.EXCH.64 URZ, [UR8+0x132c0], UR6 ;  /* 0x0132c006083f75b2 */ /* 0x0000620008000100 */
[----:B------:R0:W0:Y:S01]  /*08c0*/  SYNCS.EXCH.64 URZ, [UR8+0x132b8], UR4 ;  /* 0x0132b804083f75b2 */ /* 0x0000220008000100 */
[----:B------:R0:W0:Y:S01]  /*08d0*/  SYNCS.EXCH.64 URZ, [UR8+0x132c8], UR6 ;  /* 0x0132c806083f75b2 */ /* 0x0000220008000100 */
[----:B------:R-:W-:Y:S01]  /*08e0*/  NOP ;  /* 0x0000000000007918 */ /* 0x000fe20000000000 */
.L_x_14909:
[----:B------:R-:W-:Y:S01]  /*08f0*/  ISETP.NE.AND P0, PT, R2, RZ, PT ;  /* 0x000000ff0200720c */ /* 0x000fe20003f05270 */
[----:B------:R-:W-:Y:S01]  /*0900*/  IMAD.MOV.U32 R2, RZ, RZ, 0x1 ;  /* 0x00000001ff027424 */ /* 0x000fe200078e00ff */
[----:B------:R-:W-:Y:S01]  /*0910*/  NOP ;  /* 0x0000000000007918 */ /* 0x000fe20000000000 */
[----:B------:R-:W-:Y:S01]  /*0920*/  ULDC.64 UR40, c[0x0][0x208] ;  /* 0x0000820000287ab9 */ /* 0x000fe20000000a00 */
[----:B------:R-:W-:Y:S02]  /*0930*/  BSSY B8, `(.L_x_14910) ;  /* 0x000236e000087945 */ /* 0x000fe40003800000 */
[----:B------:R-:W-:-:S05]  /*0940*/  SEL R2, R2, 0x2, !P0 ;  /* 0x0000000202027807 */ /* 0x000fca0004000000 */
[----:B------:R0:W-:Y:S02]  /*0950*/  STL [R1+0x40], R2 ;  /* 0x0000400201007387 */ /* 0x0001e40000100800 */
[----:B01234-:R-:W-:Y:S06]  /*0960*/  BAR.SYNC.DEFER_BLOCKING 0x0 ;  /* 0x0000000000007b1d */ /* 0x01ffec0000010000 */
[----:B------:R-:W-:Y:S05]  /*0970*/  @!P0 BRA `(.L_x_14911) ;  /* 0x000001a800c08947 */ /* 0x000fea0003800000 */
.L_x_14912:
        /* <DEDUP_REMOVED lines=16> */
[----:B------:R-:W2:Y:S01]  /*0a80*/  LDL.LU R20, [R1+0x40] ;  /* 0x0000400001147983 */ /* 0x000ea20000300800 */
[----:B------:R-:W0:Y:S02]  /*0a90*/  S2R R0, SR_TID.X ;  /* 0x0000000000007919 */ /* 0x000e240000002100 */
[----:B0-----:R-:W-:-:S05]  /*0aa0*/  VIADD R0, R0, 0xffffff80 ;  /* 0xffffff8000007836 */ /* 0x001fca0000000000 */
[----:B------:R-:W-:-:S04]  /*0ab0*/  SHF.R.S32.HI R5, RZ, 0x1f, R0 ;  /* 0x0000001fff057819 */ /* 0x000fc80000011400 */
[-C--:B------:R-:W-:Y:S02]  /*0ac0*/  LEA.HI R7, R5, R0.reuse, RZ, 0x7 ;  /* 0x0000000005077211 */ /* 0x080fe400078f38ff */
[-C--:B------:R-:W-:Y:S02]  /*0ad0*/  LEA.HI R2, R0, R0.reuse, RZ, 0x1 ;  /* 0x0000000000027211 */ /* 0x080fe400078f08ff */
[----:B------:R-:W-:Y:S02]  /*0ae0*/  LOP3.LUT R9, R7, 0xffffff80, RZ, 0xc0, !PT ;  /* 0xffffff8007097812 */ /* 0x000fe400078ec0ff */
[----:B------:R-:W-:Y:S02]  /*0af0*/  LEA.HI R4, R5, R0, RZ, 0x2 ;  /* 0x0000000005047211 */ /* 0x000fe400078f10ff */
[----:B------:R-:W-:Y:S01]  /*0b00*/  LOP3.LUT R3, R2, 0xfffffffe, RZ, 0xc0, !PT ;  /* 0xfffffffe02037812 */ /* 0x000fe200078ec0ff */
[----:B------:R-:W-:Y:S01]  /*0b10*/  IMAD.IADD R9, R0, 0x1, -R9 ;  /* 0x0000000100097824 */ /* 0x000fe200078e0a09 */
[----:B------:R-:W-:-:S02]  /*0b20*/  LOP3.LUT R11, R4, 0xfffffffc, RZ, 0xc0, !PT ;  /* 0xfffffffc040b7812 */ /* 0x000fc400078ec0ff */
[----:B------:R-:W-:Y:S01]  /*0b30*/  LEA.HI R6, R5, R0, RZ, 0x4 ;  /* 0x0000000005067211 */ /* 0x000fe200078f20ff */
[C---:B------:R-:W-:Y:S01]  /*0b40*/  IMAD.IADD R3, R0.reuse, 0x1, -R3 ;  /* 0x0000000100037824 */ /* 0x040fe200078e0a03 */
[----:B------:R-:W-:Y:S01]  /*0b50*/  SHF.R.S32.HI R10, RZ, 0x1f, R9 ;  /* 0x0000001fff0a7819 */ /* 0x000fe20000011409 */
[----:B------:R-:W-:Y:S01]  /*0b60*/  IMAD.IADD R19, R0, 0x1, -R11 ;  /* 0x0000000100137824 */ /* 0x000fe200078e0a0b */
[--C-:B------:R-:W-:Y:S02]  /*0b70*/  SHF.R.S32.HI R0, RZ, 0x2, R4.reuse ;  /* 0x00000002ff007819 */ /* 0x100fe40000011404 */
[----:B------:R-:W-:Y:S02]  /*0b80*/  SHF.R.S32.HI R5, RZ, 0x1f, R4 ;  /* 0x0000001fff057819 */ /* 0x000fe40000011404 */
[----:B------:R-:W-:Y:S02]  /*0b90*/  LEA.HI R12, R10, R9, RZ, 0x2 ;  /* 0x000000090a0c7211 */ /* 0x000fe400078f10ff */
[----:B------:R-:W-:-:S02]  /*0ba0*/  LEA.HI R5, R5, R0, RZ, 0x2 ;  /* 0x0000000005057211 */ /* 0x000fc400078f10ff */
[----:B------:R-:W-:Y:S02]  /*0bb0*/  SHF.R.S32.HI R18, RZ, 0x1, R2 ;  /* 0x00000001ff127819 */ /* 0x000fe40000011402 */
[--C-:B------:R-:W-:Y:S02]  /*0bc0*/  SHF.R.S32.HI R16, RZ, 0x2, R12.reuse ;  /* 0x00000002ff107819 */ /* 0x100fe4000001140c */
[----:B------:R-:W-:Y:S02]  /*0bd0*/  SHF.R.S32.HI R17, RZ, 0x1f, R12 ;  /* 0x0000001fff117819 */ /* 0x000fe4000001140c */
[----:B------:R-:W-:Y:S02]  /*0be0*/  LOP3.LUT R5, R5, 0xfffffffc, RZ, 0xc0, !PT ;  /* 0xfffffffc05057812 */ /* 0x000fe400078ec0ff */
[----:B------:R-:W-:Y:S02]  /*0bf0*/  SHF.R.S32.HI R8, RZ, 0x7, R7 ;  /* 0x00000007ff087819 */ /* 0x000fe40000011407 */
[----:B------:R-:W-:-:S02]  /*0c00*/  LEA.HI R2, R2, R18, RZ, 0x1 ;  /* 0x0000001202027211 */ /* 0x000fc400078f08ff */
[----:B------:R-:W-:Y:S01]  /*0c10*/  LEA.HI R17, R17, R16, RZ, 0x3 ;  /* 0x0000001011117211 */ /* 0x000fe200078f18ff */
[----:B------:R-:W-:Y:S01]  /*0c20*/  IMAD.IADD R5, R0, 0x1, -R5 ;  /* 0x0000000100057824 */ /* 0x000fe200078e0a05 */
[----:B------:R-:W-:Y:S01]  /*0c30*/  LOP3.LUT R2, R2, 0x3fffffe, RZ, 0xc0, !PT ;  /* 0x03fffffe02027812 */ /* 0x000fe200078ec0ff */
[----:B------:R-:W-:Y:S01]  /*0c40*/  IMAD.HI R4, R8, 0x55555556, RZ ;  /* 0x5555555608047827 */ /* 0x000fe200078e02ff */
[----:B------:R-:W-:Y:S02]  /*0c50*/  LOP3.LUT R17, R17, 0xfffffff8, RZ, 0xc0, !PT ;  /* 0xfffffff811117812 */ /* 0x000fe400078ec0ff */
[----:B------:R-:W-:Y:S01]  /*0c60*/  LEA.HI R10, R10, R9, RZ, 0x5 ;  /* 0x000000090a0a7211 */ /* 0x000fe200078f28ff */
[----:B------:R-:W-:Y:S01]  /*0c70*/  IMAD.SHL.U32 R5, R5, 0x80, RZ ;  /* 0x0000008005057824 */ /* 0x000fe200078e00ff */
[----:B------:R-:W-:Y:S01]  /*0c80*/  LEA.HI R0, R19, R19, RZ, 0x1 ;  /* 0x0000001313007211 */ /* 0x000fe200078f08ff */
[----:B------:R-:W-:Y:S01]  /*0c90*/  IMAD.IADD R2, R18, 0x1, -R2 ;  /* 0x0000000112027824 */ /* 0x000fe200078e0a02 */
[----:B------:R-:W-:Y:S01]  /*0ca0*/  LEA.HI R11, R4, R4, RZ, 0x1 ;  /* 0x00000004040b7211 */ /* 0x000fe200078f08ff */
[----:B------:R-:W-:Y:S01]  /*0cb0*/  IMAD.IADD R17, R16, 0x1, -R17 ;  /* 0x0000000110117824 */ /* 0x000fe200078e0a11 */
[----:B------:R-:W-:Y:S01]  /*0cc0*/  SHF.R.S32.HI R10, RZ, 0x5, R10 ;  /* 0x00000005ff0a7819 */ /* 0x000fe2000001140a */
[----:B------:R-:W-:Y:S01]  /*0cd0*/  IMAD.SHL.U32 R18, R3, 0x10, RZ ;  /* 0x0000001003127824 */ /* 0x000fe200078e00ff */
[----:B------:R-:W-:-:S02]  /*0ce0*/  LOP3.LUT R0, R0, 0x1ffffffe, RZ, 0xc0, !PT ;  /* 0x1ffffffe00007812 */ /* 0x000fc400078ec0ff */
[----:B------:R-:W-:Y:S02]  /*0cf0*/  SHF.R.S32.HI R7, RZ, 0x4, R6 ;  /* 0x00000004ff077819 */ /* 0x000fe40000011406 */
[----:B------:R-:W-:Y:S01]  /*0d00*/  LOP3.LUT R5, R5, 0x180, RZ, 0xc0, !PT ;  /* 0x0000018005057812 */ /* 0x000fe200078ec0ff */
[----:B------:R-:W-:Y:S02]  /*0d10*/  IMAD R11, R11, -0x3, R8 ;  /* 0xfffffffd0b0b7824 */ /* 0x000fe400078e0208 */
[----:B------:R-:W-:Y:S01]  /*0d20*/  IMAD R10, R10, 0x10, R17 ;  /* 0x000000100a0a7824 */ /* 0x000fe200078e0211 */
[----:B------:R-:W-:Y:S01]  /*0d30*/  SHF.R.U32.HI R3, RZ, 0x3, R5 ;  /* 0x00000003ff037819 */ /* 0x000fe20000011605 */
[----:B------:R-:W-:Y:S01]  /*0d40*/  IMAD.IADD R19, R19, 0x1, -R0 ;  /* 0x0000000113137824 */ /* 0x000fe200078e0a00 */
[----:B------:R-:W-:Y:S01]  /*0d50*/  LOP3.LUT R0, R5, 0x10, R18, 0xf8, !PT ;  /* 0x0000001005007812 */ /* 0x000fe200078ef812 */
[----:B------:R-:W-:Y:S01]  /*0d60*/  IMAD R7, R7, 0x8, R2 ;  /* 0x0000000807077824 */ /* 0x000fe200078e0202 */
[----:B------:R-:W-:Y:S01]  /*0d70*/  LOP3.LUT R2, R5, 0x30, R18, 0xf8, !PT ;  /* 0x0000003005027812 */ /* 0x000fe200078ef812 */
[----:B------:R-:W-:Y:S01]  /*0d80*/  IMAD R10, R11, 0x40, R10 ;  /* 0x000000400b0a7824 */ /* 0x000fe200078e020a */
[----:B------:R-:W-:-:S02]  /*0d90*/  LOP3.LUT R0, R0, R3, RZ, 0x3c, !PT ;  /* 0x0000000300007212 */ /* 0x000fc400078e3cff */
[----:B------:R-:W-:Y:S01]  /*0da0*/  LOP3.LUT R3, R2, R3, RZ, 0x3c, !PT ;  /* 0x0000000302037212 */ /* 0x000fe200078e3cff */
[----:B------:R-:W-:Y:S01]  /*0db0*/  IMAD R2, R19, 0x8, R10 ;  /* 0x0000000813027824 */ /* 0x000fe200078e020a */
[----:B------:R-:W-:Y:S01]  /*0dc0*/  STL [R1+0x44], R13 ;  /* 0x0000440d01007387 */ /* 0x000fe20000100800 */
[----:B------:R-:W-:-:S03]  /*0dd0*/  VIADD R4, R18, 0x20 ;  /* 0x0000002012047836 */ /* 0x000fc60000000000 */
[----:B------:R2:W-:Y:S01]  /*0de0*/  STL [R1+0x38], R2 ;  /* 0x0000380201007387 */ /* 0x0005e20000100800 */
[----:B------:R-:W-:-:S03]  /*0df0*/  LOP3.LUT R12, R12, 0x7ffffffc, RZ, 0xc0, !PT ;  /* 0x7ffffffc0c0c7812 */ /* 0x000fc600078ec0ff */
[----:B------:R-:W-:Y:S04]  /*0e00*/  STL [R1+0x48], R14 ;  /* 0x0000480e01007387 */ /* 0x000fe80000100800 */
[----:B------:R-:W-:Y:S04]  /*0e10*/  STL [R1+0x4c], R15 ;  /* 0x00004c0f01007387 */ /* 0x000fe80000100800 */
[----:B------:R-:W-:Y:S01]  /*0e20*/  STL [R1+0x5c], RZ ;  /* 0x00005cff01007387 */ /* 0x000fe20000100800 */
[----:B------:R-:W-:-:S04]  /*0e30*/  IMAD.IADD R12, R9, 0x1, -R12 ;  /* 0x00000001090c7824 */ /* 0x000fc800078e0a0c */
[----:B------:R-:W-:Y:S01]  /*0e40*/  IMAD.SHL.U32 R5, R12, 0x2, RZ ;  /* 0x000000020c057824 */ /* 0x000fe200078e00ff */
[----:B------:R-:W-:Y:S01]  /*0e50*/  CS2R R156, SRZ ;  /* 0x00000000009c7805 */ /* 0x000fe2000001ff00 */
[----:B------:R-:W-:Y:S01]  /*0e60*/  IMAD.MOV.U32 R23, RZ, RZ, RZ ;  /* 0x000000ffff177224 */ /* 0x000fe200078e00ff */
[----:B------:R-:W-:Y:S02]  /*0e70*/  SHF.R.S32.HI R19, RZ, 0x1f, R18 ;  /* 0x0000001fff137819 */ /* 0x000fe40000011412 */
[----:B--2---:R-:W-:-:S05]  /*0e80*/  LOP3.LUT R2, R20, 0x1, RZ, 0xfc, !PT ;  /* 0x0000000114027812 */ /* 0x004fca00078efcff */
[----:B------:R0:W-:Y:S04]  /*0e90*/  STL [R1+0xc], R2 ;  /* 0x00000c0201007387 */ /* 0x0001e80000100800 */
[----:B------:R-:W-:Y:S04]  /*0ea0*/  STL [R1+0x1c], RZ ;  /* 0x00001cff01007387 */ /* 0x000fe80000100800 */
[----:B------:R1:W-:Y:S01]  /*0eb0*/  STL [R1+0x18], R4 ;  /* 0x0000180401007387 */ /* 0x0003e20000100800 */
[----:B0-----:R-:W-:Y:S01]  /*0ec0*/  IMAD.SHL.U32 R2, R7, 0x40, RZ ;  /* 0x0000004007027824 */ /* 0x001fe200078e00ff */
[----:B-1----:R-:W-:-:S04]  /*0ed0*/  SHF.R.S32.HI R4, RZ, 0x1f, R4 ;  /* 0x0000001fff047819 */ /* 0x002fc80000011404 */
[----:B------:R-:W-:Y:S04]  /*0ee0*/  STL [R1+0x50], R2 ;  /* 0x0000500201007387 */ /* 0x000fe80000100800 */
[----:B------:R0:W-:Y:S04]  /*0ef0*/  STL [R1+0x2c], R4 ;  /* 0x00002c0401007387 */ /* 0x0001e80000100800 */
[----:B------:R1:W-:Y:S01]  /*0f00*/  STL [R1+0x20], R5 ;  /* 0x0000200501007387 */ /* 0x0003e20000100800 */
[----:B0-----:R-:W-:Y:S01]  /*0f10*/  IMAD.IADD R4, R2, 0x1, R0 ;  /* 0x0000000102047824 */ /* 0x001fe200078e0200 */
[----:B------:R-:W-:-:S05]  /*0f20*/  IADD3 R0, R22, R2, R3 ;  /* 0x0000000216007210 */ /* 0x000fca0007ffe003 */
[----:B------:R1:W-:Y:S04]  /*0f30*/  STL [R1+0x64], R0 ;  /* 0x0000640001007387 */ /* 0x0003e80000100800 */
[----:B------:R1:W-:Y:S02]  /*0f40*/  STL [R1+0x34], R4 ;  /* 0x0000340401007387 */ /* 0x0003e40000100800 */
.L_x_15101:
[----:B-12---:R-:W2:Y:S01]  /*0f50*/  LDL.LU R12, [R1+0x48] ;  /* 0x00004800010c7983 */ /* 0x006ea20000300800 */
[----:B------:R-:W-:Y:S01]  /*0f60*/  ULDC.64 UR4, c[0x0][0xa28] ;  /* 0x00028a0000047ab9 */ /* 0x000fe20000000a00 */
[----:B01--4-:R-:W0:Y:S01]  /*0f70*/  LDC.64 R4, c[0x0][0xa08] ;  /* 0x00028200ff047b82 */ /* 0x013e220000000a00 */
[----:B------:R-:W-:Y:S01]  /*0f80*/  IMAD.MOV.U32 R65, RZ, RZ, RZ ;  /* 0x000000ffff417224 */ /* 0x000fe200078e00ff */
[----:B-----5:R-:W0:Y:S01]  /*0f90*/  LDL R26, [R1+0x4c] ;  /* 0x00004c00011a7983 */ /* 0x020e220000100800 */
[----:B------:R-:W-:Y:S01]  /*0fa0*/  ISETP.NE.U32.AND P0, PT, RZ, UR4, PT ;  /* 0x00000004ff007c0c */ /* 0x000fe2000bf05070 */
[----:B------:R-:W-:Y:S01]  /*0fb0*/  IMAD.MOV.U32 R11, RZ, RZ, RZ ;  /* 0x000000ffff0b7224 */ /* 0x000fe200078e00ff */
[----:B------:R-:W-:Y:S02]  /*0fc0*/  ULDC.64 UR6, c[0x0][0xa20] ;  /* 0x0002880000067ab9 */ /* 0x000fe40000000a00 */
[----:B------:R-:W-:Y:S01]  /*0fd0*/  ISETP.NE.AND.EX P0, PT, RZ, UR5, PT, P0 ;  /* 0x00000005ff007c0c */ /* 0x000fe2000bf05300 */
[----:B------:R-:W-:-:S02]  /*0fe0*/  ULDC.64 UR4, c[0x0][0xa18] ;  /* 0x0002860000047ab9 */ /* 0x000fc40000000a00 */
[----:B------:R-:W-:-:S04]  /*0ff0*/  ISETP.NE.U32.AND P1, PT, RZ, UR4, PT ;  /* 0x00000004ff007c0c */ /* 0x000fc8000bf25070 */
[----:B------:R-:W-:Y:S01]  /*1000*/  ISETP.NE.AND.EX P1, PT, RZ, UR5, PT, P1 ;  /* 0x00000005ff007c0c */ /* 0x000fe2000bf25310 */
[----:B------:R-:W-:Y:S02]  /*1010*/  ULDC.64 UR4, c[0x0][0xa08] ;  /* 0x0002820000047ab9 */ /* 0x000fe40000000a00 */
[----:B------:R-:W-:-:S03]  /*1020*/  ISETP.NE.U32.AND P3, PT, RZ, UR4, PT ;  /* 0x00000004ff007c0c */ /* 0x000fc6000bf65070 */
[----:B------:R-:W1:Y:S08]  /*1030*/  @P0 LDC.64 R2, c[0x0][0xa28] ;  /* 0x00028a00ff020b82 */ /* 0x000e700000000a00 */
[----:B------:R-:W3:Y:S01]  /*1040*/  @P1 LDC.64 R6, c[0x0][0xa18] ;  /* 0x00028600ff061b82 */ /* 0x000ee20000000a00 */
[----:B------:R-:W-:Y:S01]  /*1050*/  ULDC UR4, c[0x0][0x288] ;  /* 0x0000a20000047ab9 */ /* 0x000fe20000000800 */
[----:B------:R-:W-:Y:S01]  /*1060*/  ISETP.NE.AND.EX P3, PT, RZ, UR5, PT, P3 ;  /* 0x00000005ff007c0c */ /* 0x000fe2000bf65330 */
[----:B------:R-:W-:Y:S01]  /*1070*/  IMAD.U32 R0, RZ, RZ, UR4 ;  /* 0x00000004ff007e24 */ /* 0x000fe2000f8e00ff */
[----:B------:R-:W-:Y:S01]  /*1080*/  ULDC.64 UR4, c[0x0][0x418] ;  /* 0x0001060000047ab9 */ /* 0x000fe20000000a00 */
[----:B0-----:R-:W-:-:S04]  /*1090*/  IMAD.WIDE R8, R26, 0x4, R4 ;  /* 0x000000041a087825 */ /* 0x001fc800078e0204 */
[----:B---3--:R-:W-:-:S06]  /*10a0*/  @P1 IMAD.WIDE R4, R26, 0x4, R6 ;  /* 0x000000041a041825 */ /* 0x008fcc00078e0206 */
[----:B------:R-:W5:Y:S01]  /*10b0*/  @P3 LDG.E R65, desc[UR40][R8.64] ;  /* 0x0000002808413981 */ /* 0x000f62000c1e1900 */
[----:B-1----:R-:W-:-:S03]  /*10c0*/  @P0 IMAD.WIDE R2, R26, 0x4, R2 ;  /* 0x000000041a020825 */ /* 0x002fc600078e0202 */
[----:B------:R-:W3:Y:S04]  /*10d0*/  @P1 LDG.E R0, desc[UR40][R4.64] ;  /* 0x0000002804001981 */ /* 0x000ee8000c1e1900 */
[----:B------:R2:W5:Y:S02]  /*10e0*/  @P0 LDG.E R11, desc[UR40][R2.64] ;  /* 0x00000028020b0981 */ /* 0x000564000c1e1900 */
[----:B--2---:R-:W-:-:S04]  /*10f0*/  LOP3.LUT R2, R12, 0xff000000, RZ, 0xc0, !PT ;  /* 0xff0000000c027812 */ /* 0x004fc800078ec0ff */
[----:B------:R-:W-:Y:S01]  /*1100*/  SHF.R.U32.HI R3, RZ, 0x8, R2 ;  /* 0x00000008ff037819 */ /* 0x000fe20000011602 */
[----:B------:R-:W-:-:S03]  /*1110*/  UISETP.NE.U32.AND UP0, UPT, UR4, URZ, UPT ;  /* 0x0000003f0400728c */ /* 0x000fc6000bf05070 */
[----:B------:R-:W-:Y:S01]  /*1120*/  ULDC UR4, c[0x0][0x424] ;  /* 0x0001090000047ab9 */ /* 0x000fe20000000800 */
[----:B------:R-:W-:Y:S01]  /*1130*/  UISETP.NE.AND.EX UP0, UPT, UR5, URZ, UPT, UP0 ;  /* 0x0000003f0500728c */ /* 0x000fe2000bf05300 */
[----:B------:R-:W-:Y:S02]  /*1140*/  ISETP.NE.U32.AND P2, PT, RZ, UR6, PT ;  /* 0x00000006ff007c0c */ /* 0x000fe4000bf45070 */
[----:B------:R-:W-:Y:S01]  /*1150*/  ULDC UR5, c[0x0][0x2f0] ;  /* 0x0000bc0000057ab9 */ /* 0x000fe20000000800 */
[----:B------:R-:W-:Y:S01]  /*1160*/  USEL UR4, UR4, 0x1, UP0 ;  /* 0x0000000104047887 */ /* 0x000fe20008000000 */
[----:B------:R-:W-:-:S03]  /*1170*/  ISETP.NE.AND.EX P2, PT, RZ, UR7, PT, P2 ;  /* 0x00000007ff007c0c */ /* 0x000fc6000bf45320 */
[----:B------:R-:W-:-:S03]  /*1180*/  UIMAD UR4, UR4, UR5, URZ ;  /* 0x00000005040472a4 */ /* 0x000fc6000f8e023f */
[----:B------:R-:W-:Y:S01]  /*1190*/  ULDC UR5, c[0x0][0x348] ;  /* 0x0000d20000057ab9 */ /* 0x000fe20000000800 */
[----:B---3--:R0:W-:Y:S01]  /*11a0*/  STL [R1+0x8], R0 ;  /* 0x0000080001007387 */ /* 0x0081e20000100800 */
[----:B------:R-:W-:Y:S01]  /*11b0*/  IMAD.MOV.U32 R14, RZ, RZ, R0 ;  /* 0x000000ffff0e7224 */ /* 0x000fe200078e0000 */
[----:B0-----:R-:W-:-:S04]  /*11c0*/  LOP3.LUT R0, R12, 0xff0000, RZ, 0xc0, !PT ;  /* 0x00ff00000c007812 */ /* 0x001fc800078ec0ff */
[----:B------:R-:W-:Y:S02]  /*11d0*/  LEA.HI R10, R0, R3, RZ, 0x10 ;  /* 0x00000003000a7211 */ /* 0x000fe400078f80ff */
[----:B------:R-:W-:Y:S01]  /*11e0*/  LOP3.LUT R0, R12, 0xffff, RZ, 0xc0, !PT ;  /* 0x0000ffff0c007812 */ /* 0x000fe200078ec0ff */
[----:B------:R0:W-:Y:S04]  /*11f0*/  STL [R1+0x58], R26 ;  /* 0x0000581a01007387 */ /* 0x0001e80000100800 */
[----:B------:R0:W-:Y:S01]  /*1200*/  STL [R1+0x4], R0 ;  /* 0x0000040001007387 */ /* 0x0001e20000100800 */
[----:B------:R-:W-:Y:S05]  /*1210*/  @P1 BRA `(.L_x_14914) ;  /* 0x0000000000281947 */ /* 0x000fea0003800000 */
[----:B------:R-:W-:Y:S02]  /*1220*/  ULDC.64 UR6, c[0x0][0xa00] ;  /* 0x0002800000067ab9 */ /* 0x000fe40000000a00 */
[----:B------:R-:W-:-:S04]  /*1230*/  ISETP.NE.U32.AND P0, PT, RZ, UR6, PT ;  /* 0x00000006ff007c0c */ /* 0x000fc8000bf05070 */
[----:B------:R-:W-:-:S13]  /*1240*/  ISETP.NE.AND.EX P0, PT, RZ, UR7, PT, P0 ;  /* 0x00000007ff007c0c */ /* 0x000fda000bf05300 */
[----:B------:R-:W-:Y:S05]  /*1250*/  @!P0 BRA `(.L_x_14914) ;  /* 0x0000000000188947 */ /* 0x000fea0003800000 */
[----:B------:R-:W1:Y:S02]  /*1260*/  LDC.64 R2, c[0x0][0xa00] ;  /* 0x00028000ff027b82 */ /* 0x000e640000000a00 */
[----:B-1----:R-:W-:-:S05]  /*1270*/  IMAD.WIDE R2, R26, 0x4, R2 ;  /* 0x000000041a027825 */ /* 0x002fca00078e0202 */
[----:B0-----:R-:W2:Y:S04]  /*1280*/  LDG.E R0, desc[UR40][R2.64] ;  /* 0x0000002802007981 */ /* 0x001ea8000c1e1900 */
[----:B------:R-:W2:Y:S02]  /*1290*/  LDG.E R5, desc[UR40][R2.64+0x4] ;  /* 0x0000042802057981 */ /* 0x000ea4000c1e1900 */
[----:B--2---:R-:W-:-:S05]  /*12a0*/  IMAD.IADD R14, R5, 0x1, -R0 ;  /* 0x00000001050e7824 */ /* 0x004fca00078e0a00 */
[----:B------:R1:W-:Y:S02]  /*12b0*/  STL [R1+0x8], R14 ;  /* 0x0000080e01007387 */ /* 0x0003e40000100800 */
.L_x_14914:
[----:B------:R-:W-:Y:S02]  /*12c0*/  IMAD.U32 R48, RZ, RZ, UR5 ;  /* 0x00000005ff307e24 */ /* 0x000fe4000f8e00ff */
[----:B------:R-:W-:Y:S01]  /*12d0*/  IMAD.U32 R24, RZ, RZ, UR4 ;  /* 0x00000004ff187e24 */ /* 0x000fe2000f8e00ff */
[----:B------:R-:W-:Y:S06]  /*12e0*/  @!P2 BRA `(.L_x_14915) ;  /* 0x000000000010a947 */ /* 0x000fec0003800000 */
[----:B------:R-:W2:Y:S02]  /*12f0*/  LDC.64 R24, c[0x0][0xa20] ;  /* 0x00028800ff187b82 */ /* 0x000ea40000000a00 */
[----:B--2---:R-:W-:-:S06]  /*1300*/  IMAD.WIDE R24, R26, 0x4, R24 ;  /* 0x000000041a187825 */ /* 0x004fcc00078e0218 */
[----:B------:R2:W5:Y:S01]  /*1310*/  LDG.E R24, desc[UR40][R24.64] ;  /* 0x0000002818187981 */ /* 0x000562000c1e1900 */
[----:B------:R-:W-:Y:S05]  /*1320*/  BRA `(.L_x_14916) ;  /* 0x0000000000107947 */ /* 0x000fea0003800000 */
.L_x_14915:
[----:B------:R-:W-:Y:S05]  /*1330*/  @!P3 BRA `(.L_x_14916) ;  /* 0x00000000000cb947 */ /* 0x000fea0003800000 */
[----:B------:R-:W2:Y:S04]  /*1340*/  LDG.E R3, desc[UR40][R8.64] ;  /* 0x0000002808037981 */ /* 0x000ea8000c1e1900 */
[----:B------:R-:W2:Y:S02]  /*1350*/  LDG.E R24, desc[UR40][R8.64+0x4] ;  /* 0x0000042808187981 */ /* 0x000ea4000c1e1900 */
[----:B--2---:R-:W-:-:S07]  /*1360*/  IMAD.IADD R24, R24, 0x1, -R3 ;  /* 0x0000000118187824 */ /* 0x004fce00078e0a03 */
.L_x_14916:
[----:B------:R-:W-:Y:S01]  /*1370*/  ULDC.64 UR4, c[0x0][0xa10] ;  /* 0x0002840000047ab9 */ /* 0x000fe20000000a00 */
[----:B------:R-:W3:Y:S01]  /*1380*/  LDL R8, [R1+0x44] ;  /* 0x0000440001087983 */ /* 0x000ee20000100800 */
[----:B------:R-:W-:Y:S01]  /*1390*/  ISETP.NE.U32.AND P0, PT, RZ, UR4, PT ;  /* 0x00000004ff007c0c */ /* 0x000fe2000bf05070 */
[----:B------:R-:W4:Y:S03]  /*13a0*/  LDC R6, c[0x0][0x448] ;  /* 0x00011200ff067b82 */ /* 0x000f260000000800 */
[----:B------:R-:W-:Y:S01]  /*13b0*/  ISETP.NE.AND.EX P0, PT, RZ, UR5, PT, P0 ;  /* 0x00000005ff007c0c */ /* 0x000fe2000bf05300 */
[----:B------:R-:W-:Y:S02]  /*13c0*/  ULDC.64 UR4, c[0x0][0xa30] ;  /* 0x00028c0000047ab9 */ /* 0x000fe40000000a00 */
[----:B------:R-:W-:Y:S01]  /*13d0*/  ISETP.NE.U32.AND P1, PT, RZ, UR4, PT ;  /* 0x00000004ff007c0c */ /* 0x000fe2000bf25070 */
[----:B-----5:R-:W-:Y:S01]  /*13e0*/  IMAD.MOV.U32 R45, RZ, RZ, R24 ;  /* 0x000000ffff2d7224 */ /* 0x020fe200078e0018 */
[----:B------:R-:W1:Y:S02]  /*13f0*/  LDC.64 R12, c[0x0][0x9e0] ;  /* 0x00027800ff0c7b82 */ /* 0x000e640000000a00 */
[----:B------:R-:W-:-:S06]  /*1400*/  ISETP.NE.AND.EX P1, PT, RZ, UR5, PT, P1 ;  /* 0x00000005ff007c0c */ /* 0x000fcc000bf25310 */
[----:B------:R-:W0:Y:S08]  /*1410*/  @P0 LDC.64 R2, c[0x0][0xa10] ;  /* 0x00028400ff020b82 */ /* 0x000e300000000a00 */
[----:B------:R-:W2:Y:S01]  /*1420*/  @P1 LDC.64 R4, c[0x0][0xa30] ;  /* 0x00028c00ff041b82 */ /* 0x000ea20000000a00 */
[----:B0-----:R-:W-:-:S05]  /*1430*/  @P0 IMAD.WIDE R2, R26, 0x4, R2 ;  /* 0x000000041a020825 */ /* 0x001fca00078e0202 */
[----:B------:R-:W3:Y:S04]  /*1440*/  @P0 LDG.E R0, desc[UR40][R2.64] ;  /* 0x0000002802000981 */ /* 0x000ee8000c1e1900 */
[----:B------:R0:W3:Y:S01]  /*1450*/  @P0 LDG.E R7, desc[UR40][R2.64+0x4] ;  /* 0x0000042802070981 */ /* 0x0000e2000c1e1900 */
[----:B--2---:R-:W-:-:S05]  /*1460*/  @P1 IMAD.WIDE R4, R26, 0x4, R4 ;  /* 0x000000041a041825 */ /* 0x004fca00078e0204 */
[----:B------:R2:W5:Y:S01]  /*1470*/  @P1 LDG.E R45, desc[UR40][R4.64] ;  /* 0x00000028042d1981 */ /* 0x000562000c1e1900 */
[----:B----4-:R-:W-:Y:S01]  /*1480*/  ISETP.NE.AND P1, PT, R6, 0x1, PT ;  /* 0x000000010600780c */ /* 0x010fe20003f25270 */
[----:B------:R-:W-:Y:S01]  /*1490*/  IMAD.IADD R11, R24, 0x1, -R11 ;  /* 0x00000001180b7824 */ /* 0x000fe200078e0a0b */
[----:B-1----:R-:W-:-:S11]  /*14a0*/  ISETP.GE.AND P2, PT, R13, 0x1, PT ;  /* 0x000000010d00780c */ /* 0x002fd60003f46270 */
[----:B------:R-:W1:Y:S08]  /*14b0*/  @P1 LDC R9, c[0x0][0x44c] ;  /* 0x00011300ff091b82 */ /* 0x000e700000000800 */
[----:B------:R-:W4:Y:S01]  /*14c0*/  @P1 LDC R6, c[0x0][0x450] ;  /* 0x00011400ff061b82 */ /* 0x000f220000000800 */
[----:B---3--:R-:W-:-:S04]  /*14d0*/  IMAD R15, R8, 0xc0, RZ ;  /* 0x000000c0080f7824 */ /* 0x008fc800078e02ff */
[----:B0-----:R-:W-:Y:S01]  /*14e0*/  VIADD R2, R15, 0xbf ;  /* 0x000000bf0f027836 */ /* 0x001fe20000000000 */
[----:B------:R0:W-:Y:S03]  /*14f0*/  STL [R1+0x24], R15 ;  /* 0x0000240f01007387 */ /* 0x0001e60000100800 */
[----:B-1----:R-:W-:-:S05]  /*1500*/  @P1 IMAD.HI.U32 R3, R2, R9, RZ ;  /* 0x0000000902031227 */ /* 0x002fca00078e00ff */
[----:B----4-:R-:W-:Y:S01]  /*1510*/  @P1 SHF.R.U32.HI R2, RZ, R6, R3 ;  /* 0x00000006ff021219 */ /* 0x010fe20000011603 */
[----:B------:R-:W-:-:S04]  /*1520*/  @P0 IMAD.IADD R48, R7, 0x1, -R0 ;  /* 0x0000000107300824 */ /* 0x000fc800078e0a00 */
[----:B------:R-:W-:-:S04]  /*1530*/  IMAD.IADD R8, R11, 0x1, R48 ;  /* 0x000000010b087824 */ /* 0x000fc800078e0230 */
[C---:B------:R-:W-:Y:S01]  /*1540*/  VIADD R0, R8.reuse, 0x9f ;  /* 0x0000009f08007836 */ /* 0x040fe20000000000 */
[----:B------:R0:W-:Y:S01]  /*1550*/  STL [R1+0x10], R8 ;  /* 0x0000100801007387 */ /* 0x0001e20000100800 */
[----:B--2---:R-:W-:Y:S02]  /*1560*/  IADD3 R5, R8, 0x1, -R14 ;  /* 0x0000000108057810 */ /* 0x004fe40007ffe80e */
[----:B------:R-:W-:-:S04]  /*1570*/  IMAD.HI R0, R0, 0x66666667, RZ ;  /* 0x6666666700007827 */ /* 0x000fc800078e02ff */
[----:B------:R-:W-:Y:S01]  /*1580*/  IMAD.IADD R7, R5, 0x1, R2 ;  /* 0x0000000105077824 */ /* 0x000fe200078e0202 */
[----:B------:R-:W-:-:S04]  /*1590*/  SHF.R.U32.HI R3, RZ, 0x1f, R0 ;  /* 0x0000001fff037819 */ /* 0x000fc80000011600 */
[----:B------:R-:W-:Y:S01]  /*15a0*/  LEA.HI.SX32 R44, R0, R3, 0x1a ;  /* 0x00000003002c7211 */ /* 0x000fe200078fd2ff */
[----:B------:R-:W-:Y:S01]  /*15b0*/  IMAD.IADD R0, R7, 0x1, R12 ;  /* 0x0000000107007824 */ /* 0x000fe200078e020c */
        /* <DEDUP_REMOVED lines=12> */
.L_x_14919:
[----:B------:R-:W-:-:S13]  /*1680*/  ISETP.NE.AND P0, PT, R13, 0x1, PT ;  /* 0x000000010d00780c */ /* 0x000fda0003f05270 */
[----:B------:R-:W0:Y:S02]  /*1690*/  @P0 LDC.64 R4, c[0x0][0x9e8] ;  /* 0x00027a00ff040b82 */ /* 0x000e240000000a00 */
[----:B0-----:R-:W-:-:S05]  /*16a0*/  @P0 IMAD.HI.U32 R4, R2, R4, RZ ;  /* 0x0000000402040227 */ /* 0x001fca00078e00ff */
[----:B------:R-:W-:-:S07]  /*16b0*/  @P0 SHF.R.U32.HI R2, RZ, R5, R4 ;  /* 0x00000005ff020219 */ /* 0x000fce0000011604 */
.L_x_14920:
[----:B------:R-:W-:Y:S05]  /*16c0*/  BSYNC B0 ;  /* 0x0000000000007941 */ /* 0x000fea0003800000 */
.L_x_14918:
[----:B------:R-:W-:-:S05]  /*16d0*/  IMAD R3, R2, R13, R13 ;  /* 0x0000000d02037224 */ /* 0x000fca00078e020d */
[----:B------:R-:W-:-:S07]  /*16e0*/  VIMNMX R0, R0, R3, PT ;  /* 0x0000000300007248 */ /* 0x000fce0003fe0100 */
.L_x_14917:
[----:B------:R-:W0:Y:S01]  /*16f0*/  @P1 LDC R2, c[0x0][0x44c] ;  /* 0x00011300ff021b82 */ /* 0x000e220000000800 */
[----:B------:R-:W-:Y:S01]  /*1700*/  VIADD R0, R0, 0x9f ;  /* 0x0000009f00007836 */ /* 0x000fe20000000000 */
[----:B------:R-:W-:Y:S01]  /*1710*/  ULDC UR4, c[0x0][0x9dc] ;  /* 0x0002770000047ab9 */ /* 0x000fe20000000800 */
[----:B------:R-:W-:Y:S02]  /*1720*/  IMAD.MOV.U32 R5, RZ, RZ, R15 ;  /* 0x000000ffff057224 */ /* 0x000fe400078e000f */
[----:B------:R-:W-:-:S03]  /*1730*/  IMAD.HI R0, R0, 0x66666667, RZ ;  /* 0x6666666700007827 */ /* 0x000fc600078e02ff */
[----:B------:R-:W1:Y:S01]  /*1740*/  @P1 LDC R7, c[0x0][0x450] ;  /* 0x00011400ff071b82 */ /* 0x000e620000000800 */
[----:B------:R-:W-:Y:S01]  /*1750*/  IMAD.IADD R104, R8, 0x1, -R14 ;  /* 0x0000000108687824 */ /* 0x000fe200078e0a0e */
[----:B------:R-:W-:-:S04]  /*1760*/  SHF.R.U32.HI R3, RZ, 0x1f, R0 ;  /* 0x0000001fff037819 */ /* 0x000fc80000011600 */
[----:B------:R-:W-:-:S04]  /*1770*/  LEA.HI.SX32 R3, R0, R3, 0x1a ;  /* 0x0000000300037211 */ /* 0x000fc800078fd2ff */
        /* <DEDUP_REMOVED lines=16> */
.L_x_14923:
[----:B------:R-:W-:-:S13]  /*1880*/  ISETP.NE.AND P0, PT, R13, 0x1, PT ;  /* 0x000000010d00780c */ /* 0x000fda0003f05270 */
[----:B------:R-:W0:Y:S02]  /*1890*/  @P0 LDC.64 R4, c[0x0][0x9e8] ;  /* 0x00027a00ff040b82 */ /* 0x000e240000000a00 */
[----:B0-----:R-:W-:-:S05]  /*18a0*/  @P0 IMAD.HI.U32 R4, R0, R4, RZ ;  /* 0x0000000400040227 */ /* 0x001fca00078e00ff */
[----:B------:R-:W-:-:S07]  /*18b0*/  @P0 SHF.R.U32.HI R0, RZ, R5, R4 ;  /* 0x00000005ff000219 */ /* 0x000fce0000011604 */
.L_x_14924:
[----:B------:R-:W-:Y:S05]  /*18c0*/  BSYNC B0 ;  /* 0x0000000000007941 */ /* 0x000fea0003800000 */
.L_x_14922:
[----:B------:R-:W-:-:S05]  /*18d0*/  IMAD R3, R0, R13, RZ ;  /* 0x0000000d00037224 */ /* 0x000fca00078e02ff */
[----:B------:R-:W-:-:S07]  /*18e0*/  VIMNMX R2, R2, R3, !PT ;  /* 0x0000000302027248 */ /* 0x000fce0007fe0100 */
.L_x_14921:
[----:B------:R-:W-:Y:S01]  /*18f0*/  IMAD.HI R2, R2, 0x66666667, RZ ;  /* 0x6666666702027827 */ /* 0x000fe200078e02ff */
[----:B------:R-:W-:Y:S01]  /*1900*/  LOP3.LUT R12, R10, 0xff, RZ, 0xc0, !PT ;  /* 0x000000ff0a0c7812 */ /* 0x000fe200078ec0ff */
[----:B------:R-:W-:Y:S01]  /*1910*/  BSSY B0, `(.L_x_14925) ;  /* 0x0000029000007945 */ /* 0x000fe20003800000 */
[----:B------:R-:W-:Y:S01]  /*1920*/  SHF.R.U32.HI R4, RZ, 0x10, R10 ;  /* 0x00000010ff047819 */ /* 0x000fe2000001160a */
[----:B------:R-:W-:Y:S01]  /*1930*/  IMAD.MOV.U32 R0, RZ, RZ, RZ ;  /* 0x000000ffff007224 */ /* 0x000fe200078e00ff */
[----:B------:R-:W-:Y:S01]  /*1940*/  SHF.R.U32.HI R3, RZ, 0x1f, R2 ;  /* 0x0000001fff037819 */ /* 0x000fe20000011602 */
[----:B------:R0:W-:Y:S03]  /*1950*/  STL [R1+0x60], R12 ;  /* 0x0000600c01007387 */ /* 0x0001e60000100800 */
[----:B------:R-:W-:Y:S01]  /*1960*/  LEA.HI.SX32 R3, R2, R3, 0x1a ;  /* 0x0000000302037211 */ /* 0x000fe200078fd2ff */
[----:B------:R0:W-:Y:S03]  /*1970*/  STL [R1+0x54], R4 ;  /* 0x0000540401007387 */ /* 0x0001e60000100800 */
        /* <DEDUP_REMOVED lines=34> */
.L_x_14926:
[----:B------:R-:W-:Y:S05]  /*1ba0*/  BSYNC B0 ;  /* 0x0000000000007941 */ /* 0x000fea0003800000 */
.L_x_14925:
[----:B------:R-:W-:Y:S01]  /*1bb0*/  IMAD R3, R12, R0, R9 ;  /* 0x000000000c037224 */ /* 0x000fe200078e0209 */
        /* <DEDUP_REMOVED lines=36> */
.L_x_14929:
[----:B------:R-:W-:Y:S05]  /*1e00*/  BSYNC B6 ;  /* 0x0000000000067941 */ /* 0x000fea0003800000 */
.L_x_14928:
        /* <DEDUP_REMOVED lines=20> */
.L_x_14931:
[----:B------:R-:W-:Y:S05]  /*1f50*/  BSYNC B6 ;  /* 0x0000000000067941 */ /* 0x000fea0003800000 */
.L_x_14930:
[----:B------:R-:W-:Y:S01]  /*1f60*/  ULDC.64 UR4, c[0x0][0x9f8] ;  /* 0x00027e0000047ab9 */ /* 0x000fe20000000a00 */
[----:B------:R-:W2:Y:S01]  /*1f70*/  LDL R12, [R1+0x18] ;  /* 0x00001800010c7983 */ /* 0x000ea20000100800 */
[----:B------:R-:W-:Y:S01]  /*1f80*/  ISETP.NE.U32.AND P0, PT, RZ, UR4, PT ;  /* 0x00000004ff007c0c */ /* 0x000fe2000bf05070 */
[----:B------:R-:W-:Y:S01]  /*1f90*/  IMAD.MOV.U32 R49, RZ, RZ, R26 ;  /* 0x000000ffff317224 */ /* 0x000fe200078e001a */
[----:B------:R-:W0:Y:S01]  /*1fa0*/  LDC.64 R36, c[0x0][0x3f8] ;  /* 0x0000fe00ff247b82 */ /* 0x000e220000000a00 */
[----:B------:R-:W3:Y:S01]  /*1fb0*/  LDL R10, [R1+0x50] ;  /* 0x00005000010a7983 */ /* 0x000ee20000100800 */
[----:B------:R-:W-:Y:S01]  /*1fc0*/  ISETP.NE.AND.EX P0, PT, RZ, UR5, PT, P0 ;  /* 0x00000005ff007c0c */ /* 0x000fe2000bf05300 */
[----:B------:R-:W-:Y:S01]  /*1fd0*/  ULDC UR4, c[0x0][0x2f4] ;  /* 0x0000bd0000047ab9 */ /* 0x000fe20000000800 */
[----:B------:R-:W1:Y:S04]  /*1fe0*/  S2R R27, SR_TID.X ;  /* 0x00000000001b7919 */ /* 0x000e680000002100 */
[----:B------:R-:W4:Y:S08]  /*1ff0*/  LDC R63, c[0x0][0x3f4] ;  /* 0x0000fd00ff3f7b82 */ /* 0x000f300000000800 */
[----:B------:R-:W1:Y:S08]  /*2000*/  @P0 LDC.64 R2, c[0x0][0x9f8] ;  /* 0x00027e00ff020b82 */ /* 0x000e700000000a00 */
[----:B------:R-:W4:Y:S01]  /*2010*/  LDC.64 R42, c[0x0][0x408] ;  /* 0x00010200ff2a7b82 */ /* 0x000f220000000a00 */
[----:B-1----:R-:W-:-:S05]  /*2020*/  @P0 IMAD.WIDE R2, R26, 0x4, R2 ;  /* 0x000000041a020825 */ /* 0x002fca00078e0202 */
[----:B------:R1:W3:Y:S01]  /*2030*/  @P0 LDG.E R49, desc[UR40][R2.64] ;  /* 0x0000002802310981 */ /* 0x0002e2000c1e1900 */
[C---:B------:R-:W-:Y:S02]  /*2040*/  VIADD R6, R27.reuse, 0xffffff80 ;  /* 0xffffff801b067836 */ /* 0x040fe40000000000 */
[C---:B------:R-:W-:Y:S02]  /*2050*/  VIADD R26, R27.reuse, 0xffffff80 ;  /* 0xffffff801b1a7836 */ /* 0x040fe40000000000 */
[----:B------:R-:W-:Y:S01]  /*2060*/  VIADD R25, R27, 0xffffff80 ;  /* 0xffffff801b197836 */ /* 0x000fe20000000000 */
[----:B------:R-:W-:Y:S02]  /*2070*/  LEA.HI R9, R6, R6, RZ, 0x1 ;  /* 0x0000000606097211 */ /* 0x000fe400078f08ff */
[----:B------:R-:W-:Y:S02]  /*2080*/  SHF.R.S32.HI R5, RZ, 0x1f, R6 ;  /* 0x0000001fff057819 */ /* 0x000fe40000011406 */
[----:B------:R-:W-:-:S02]  /*2090*/  LOP3.LUT R9, R9, 0xfffffffe, RZ, 0xc0, !PT ;  /* 0xfffffffe09097812 */ /* 0x000fc400078ec0ff */
[----:B------:R-:W-:Y:S02]  /*20a0*/  LEA.HI R8, R5, R6, RZ, 0x2 ;  /* 0x0000000605087211 */ /* 0x000fe400078f10ff */
[----:B------:R-:W-:Y:S01]  /*20b0*/  LEA.HI R25, R25, R26, RZ, 0x1 ;  /* 0x0000001a19197211 */ /* 0x000fe200078f08ff */
[----:B------:R-:W-:Y:S01]  /*20c0*/  IMAD.IADD R58, R6, 0x1, -R9 ;  /* 0x00000001063a7824 */ /* 0x000fe200078e0a09 */
[--C-:B-1----:R-:W-:Y:S02]  /*20d0*/  SHF.R.S32.HI R2, RZ, 0x2, R8.reuse ;  /* 0x00000002ff027819 */ /* 0x102fe40000011408 */
[----:B------:R-:W-:Y:S02]  /*20e0*/  SHF.R.S32.HI R3, RZ, 0x1f, R8 ;  /* 0x0000001fff037819 */ /* 0x000fe40000011408 */
[----:B------:R-:W-:Y:S01]  /*20f0*/  SHF.R.S32.HI R25, RZ, 0x1, R25 ;  /* 0x00000001ff197819 */ /* 0x000fe20000011419 */
[----:B------:R-:W-:Y:S01]  /*2100*/  IMAD.SHL.U32 R20, R58, 0x8, RZ ;  /* 0x000000083a147824 */ /* 0x000fe200078e00ff */
[----:B------:R-:W-:-:S02]  /*2110*/  LEA.HI R3, R3, R2, RZ, 0x2 ;  /* 0x0000000203037211 */ /* 0x000fc400078f10ff */
[----:B------:R-:W-:Y:S02]  /*2120*/  SHF.R.S32.HI R7, RZ, 0x1f, R25 ;  /* 0x0000001fff077819 */ /* 0x000fe40000011419 */
[----:B------:R-:W-:Y:S02]  /*2130*/  LOP3.LUT R3, R3, 0xfffffffc, RZ, 0xc0, !PT ;  /* 0xfffffffc03037812 */ /* 0x000fe400078ec0ff */
[----:B------:R-:W-:Y:S01]  /*2140*/  SHF.R.S32.HI R21, RZ, 0x1f, R20 ;  /* 0x0000001fff157819 */ /* 0x000fe20000011414 */
[-C--:B0-----:R-:W-:Y:S02]  /*2150*/  IMAD R0, R7, R36.reuse, RZ ;  /* 0x0000002407007224 */ /* 0x081fe400078e02ff */
[----:B------:R-:W-:Y:S02]  /*2160*/  IMAD.IADD R8, R2, 0x1, -R3 ;  /* 0x0000000102087824 */ /* 0x000fe400078e0a03 */
[----:B------:R-:W-:Y:S01]  /*2170*/  IMAD.WIDE.U32 R4, R25, R36, R18 ;  /* 0x0000002419047225 */ /* 0x000fe200078e0012 */
[----:B----4-:R-:W-:-:S03]  /*2180*/  ISETP.GE.AND P0, PT, R18, R63, PT ;  /* 0x0000003f1200720c */ /* 0x010fc60003f06270 */
[C---:B------:R-:W-:Y:S02]  /*2190*/  IMAD R11, R25.reuse, R37, R0 ;  /* 0x00000025190b7224 */ /* 0x040fe400078e0200 */
[----:B------:R-:W-:Y:S01]  /*21a0*/  IMAD.WIDE.U32 R2, R25, R36, R20 ;  /* 0x0000002419027225 */ /* 0x000fe200078e0014 */
[----:B------:R-:W-:-:S03]  /*21b0*/  SEL R9, R63, RZ, P0 ;  /* 0x000000ff3f097207 */ /* 0x000fc60000000000 */
[----:B------:R-:W-:Y:S02]  /*21c0*/  IMAD.IADD R33, R11, 0x1, R5 ;  /* 0x000000010b217824 */ /* 0x000fe400078e0205 */
[----:B------:R-:W-:Y:S01]  /*21d0*/  IMAD.IADD R3, R3, 0x1, R11 ;  /* 0x0000000103037824 */ /* 0x000fe200078e020b */
[----:B-----5:R-:W-:Y:S01]  /*21e0*/  SHF.R.S32.HI R11, RZ, 0x1f, R45 ;  /* 0x0000001fff0b7819 */ /* 0x020fe2000001142d */
[----:B------:R-:W-:Y:S01]  /*21f0*/  IMAD R0, R7, R42, RZ ;  /* 0x0000002a07007224 */ /* 0x000fe200078e02ff */
[----:B------:R-:W-:Y:S01]  /*2200*/  ISETP.GE.AND P2, PT, R18, UR4, PT ;  /* 0x0000000412007c0c */ /* 0x000fe2000bf46270 */
[----:B------:R-:W-:Y:S02]  /*2210*/  IMAD.MOV.U32 R32, RZ, RZ, R4 ;  /* 0x000000ffff207224 */ /* 0x000fe400078e0004 */
[----:B------:R-:W-:Y:S02]  /*2220*/  IMAD R13, R25, R43, R0 ;  /* 0x0000002b190d7224 */ /* 0x000fe400078e0200 */
[----:B------:R-:W-:-:S02]  /*2230*/  IMAD R0, R11, R36, RZ ;  /* 0x000000240b007224 */ /* 0x000fc400078e02ff */
[----:B------:R-:W-:-:S04]  /*2240*/  IMAD.WIDE.U32 R6, R25, R42, R18 ;  /* 0x0000002a19067225 */ /* 0x000fc800078e0012 */
[----:B------:R-:W-:-:S04]  /*2250*/  IMAD.WIDE.U32 R4, R25, R42, R20 ;  /* 0x0000002a19047225 */ /* 0x000fc800078e0014 */
[----:B------:R-:W-:Y:S02]  /*2260*/  IMAD.IADD R9, R18, 0x1, R9 ;  /* 0x0000000112097824 */ /* 0x000fe400078e0209 */
[----:B------:R-:W-:Y:S01]  /*2270*/  IMAD R53, R45, R37, R0 ;  /* 0x000000252d357224 */ /* 0x000fe200078e0200 */
[----:B------:R-:W-:Y:S01]  /*2280*/  LOP3.LUT R16, R16, 0xfffffffd, RZ, 0xc0, !PT ;  /* 0xfffffffd10107812 */ /* 0x000fe200078ec0ff */
[----:B------:R-:W-:Y:S02]  /*2290*/  IMAD.IADD R7, R13, 0x1, R7 ;  /* 0x000000010d077824 */ /* 0x000fe400078e0207 */
[----:B------:R-:W-:Y:S02]  /*22a0*/  IMAD.IADD R5, R5, 0x1, R13 ;  /* 0x0000000105057824 */ /* 0x000fe400078e020d */
[----:B------:R-:W-:Y:S01]  /*22b0*/  IMAD R0, R11, R42, RZ ;  /* 0x0000002a0b007224 */ /* 0x000fe200078e02ff */
[----:B------:R-:W-:Y:S01]  /*22c0*/  SHF.R.S32.HI R66, RZ, 0x1f, R9 ;  /* 0x0000001fff427819 */ /* 0x000fe20000011409 */
[----:B------:R-:W-:-:S02]  /*22d0*/  IMAD.SHL.U32 R61, R8, 0x80, RZ ;  /* 0x00000080083d7824 */ /* 0x000fc400078e00ff */
[----:B------:R-:W-:Y:S01]  /*22e0*/  IMAD.WIDE.U32 R34, R45, R36, R2 ;  /* 0x000000242d227225 */ /* 0x000fe200078e0002 */
[----:B------:R-:W-:-:S03]  /*22f0*/  @P2 LOP3.LUT R16, R16, 0x2, RZ, 0xfc, !PT ;  /* 0x0000000210102812 */ /* 0x000fc600078efcff */
[----:B------:R-:W-:Y:S02]  /*2300*/  IMAD R51, R45, R43, R0 ;  /* 0x0000002b2d337224 */ /* 0x000fe400078e0200 */
[----:B------:R-:W-:Y:S02]  /*2310*/  IMAD R3, R43, 0xa0, RZ ;  /* 0x000000a02b037824 */ /* 0x000fe400078e02ff */
[----:B------:R-:W-:Y:S01]  /*2320*/  IMAD.WIDE.U32 R38, R45, R42, R6 ;  /* 0x0000002a2d267225 */ /* 0x000fe200078e0006 */
[----:B------:R-:W-:-:S03]  /*2330*/  LEA.HI R66, R66, R9, RZ, 0x4 ;  /* 0x0000000942427211 */ /* 0x000fc600078f20ff */
[----:B------:R-:W-:Y:S01]  /*2340*/  IMAD.WIDE.U32 R40, R45, R42, R4 ;  /* 0x0000002a2d287225 */ /* 0x000fe200078e0004 */
[----:B------:R-:W-:-:S03]  /*2350*/  LOP3.LUT R61, R61, 0x180, RZ, 0xc0, !PT ;  /* 0x000001803d3d7812 */ /* 0x000fc600078ec0ff */
[----:B------:R-:W-:Y:S01]  /*2360*/  IMAD.WIDE.U32 R42, R42, 0xa0, RZ ;  /* 0x000000a02a2a7825 */ /* 0x000fe200078e00ff */
[----:B------:R-:W-:-:S03]  /*2370*/  SHF.R.U32.HI R56, RZ, 0x3, R61 ;  /* 0x00000003ff387819 */ /* 0x000fc6000001163d */
[----:B------:R-:W-:Y:S01]  /*2380*/  IMAD.IADD R60, R43, 0x1, R3 ;  /* 0x000000012b3c7824 */ /* 0x000fe200078e0203 */
[----:B------:R-:W-:Y:S01]  /*2390*/  LOP3.LUT R3, R61, 0x30, R66, 0xf8, !PT ;  /* 0x000000303d037812 */ /* 0x000fe200078ef842 */
[----:B------:R-:W-:Y:S01]  /*23a0*/  IMAD R9, R37, 0xa0, RZ ;  /* 0x000000a025097824 */ /* 0x000fe200078e02ff */
[----:B------:R-:W-:Y:S01]  /*23b0*/  SHF.R.U32.HI R64, RZ, 0x7, R27 ;  /* 0x00000007ff407819 */ /* 0x000fe2000001161b */
[----:B------:R-:W-:Y:S01]  /*23c0*/  IMAD.WIDE.U32 R32, R45, R36, R32 ;  /* 0x000000242d207225 */ /* 0x000fe200078e0020 */
[----:B------:R-:W-:Y:S02]  /*23d0*/  LOP3.LUT R3, R3, R56, RZ, 0x3c, !PT ;  /* 0x0000003803037212 */ /* 0x000fe400078e3cff */
[----:B------:R-:W-:Y:S01]  /*23e0*/  LOP3.LUT R16, R16, 0xfffffffe, RZ, 0xc0, !PT ;  /* 0xfffffffe10107812 */ /* 0x000fe200078ec0ff */
[----:B------:R-:W-:Y:S01]  /*23f0*/  IMAD.WIDE.U32 R36, R36, 0xa0, RZ ;  /* 0x000000a024247825 */ /* 0x000fe200078e00ff */
[----:B------:R-:W-:Y:S02]  /*2400*/  LOP3.LUT P1, RZ, R8, 0x2, RZ, 0xc0, !PT ;  /* 0x0000000208ff7812 */ /* 0x000fe4000782c0ff */
[----:B------:R-:W-:Y:S01]  /*2410*/  LOP3.LUT R55, R66, 0xfffffff0, RZ, 0xc0, !PT ;  /* 0xfffffff042377812 */ /* 0x000fe200078ec0ff */
[----:B------:R-:W-:-:S02]  /*2420*/  IMAD.IADD R54, R53, 0x1, R33 ;  /* 0x0000000135367824 */ /* 0x000fc400078e0221 */
[----:B------:R-:W-:Y:S02]  /*2430*/  IMAD.IADD R59, R51, 0x1, R39 ;  /* 0x00000001333b7824 */ /* 0x000fe400078e0227 */
[----:B------:R-:W-:Y:S02]  /*2440*/  IMAD.IADD R65, R65, 0x1, R24 ;  /* 0x0000000141417824 */ /* 0x000fe400078e0218 */
[----:B------:R-:W-:Y:S02]  /*2450*/  VIADD R64, R64, 0x8 ;  /* 0x0000000840407836 */ /* 0x000fe40000000000 */
[----:B------:R-:W-:Y:S02]  /*2460*/  IMAD.SHL.U32 R63, R63, 0x2, RZ ;  /* 0x000000023f3f7824 */ /* 0x000fe400078e00ff */
[----:B------:R-:W-:Y:S02]  /*2470*/  IMAD.IADD R62, R37, 0x1, R9 ;  /* 0x00000001253e7824 */ /* 0x000fe400078e0209 */
[----:B------:R-:W-:-:S02]  /*2480*/  IMAD R58, R58, 0xc0, R25 ;  /* 0x000000c03a3a7824 */ /* 0x000fc400078e0219 */
[----:B------:R-:W-:Y:S02]  /*2490*/  IMAD.IADD R53, R35, 0x1, R53 ;  /* 0x0000000123357824 */ /* 0x000fe400078e0235 */
[----:B------:R-:W-:Y:S01]  /*24a0*/  IMAD.IADD R51, R41, 0x1, R51 ;  /* 0x0000000129337824 */ /* 0x000fe200078e0233 */
[----:B--2---:R-:W-:Y:S01]  /*24b0*/  ISETP.GE.AND P2, PT, R12, UR4, PT ;  /* 0x000000040c007c0c */ /* 0x004fe2000bf46270 */
[----:B---3--:R-:W-:-:S12]  /*24c0*/  IMAD.IADD R52, R10, 0x1, R3 ;  /* 0x000000010a347824 */ /* 0x008fd800078e0203 */
[----:B------:R-:W-:Y:S02]  /*24d0*/  @P2 LOP3.LUT R16, R16, 0x1, RZ, 0xfc, !PT ;  /* 0x0000000110102812 */ /* 0x000fe400078efcff */
[----:B------:R-:W-:-:S07]  /*24e0*/  SHF.R.S32.HI R57, RZ, 0x1f, R49 ;  /* 0x0000001fff397819 */ /* 0x000fce0000011431 */
.L_x_14964:
[----:B------:R-:W2:Y:S01]  /*24f0*/  LDL R6, [R1+0x34] ;  /* 0x0000340001067983 */ /* 0x000ea20000100800 */
[----:B0-----:R-:W0:Y:S01]  /*2500*/  LDC R69, c[0x0][0x430] ;  /* 0x00010c00ff457b82 */ /* 0x001e220000000800 */
[----:B------:R-:W-:Y:S02]  /*2510*/  VIADD R47, R47, 0xffffffff ;  /* 0xffffffff2f2f7836 */ /* 0x000fe40000000000 */
[----:B------:R-:W-:Y:S02]  /*2520*/  IMAD.MOV.U32 R68, RZ, RZ, RZ ;  /* 0x000000ffff447224 */ /* 0x000fe400078e00ff */
[----:B-1----:R-:W-:-:S03]  /*2530*/  IMAD R2, R47, 0xa0, R58 ;  /* 0x000000a02f027824 */ /* 0x002fc600078e023a */
[----:B------:R-:W1:Y:S01]  /*2540*/  LDC R31, c[0x0][0x3f4] ;  /* 0x0000fd00ff1f7b82 */ /* 0x000e620000000800 */
[----:B----4-:R-:W-:Y:S01]  /*2550*/  IMAD.IADD R9, R65, 0x1, R2 ;  /* 0x0000000141097824 */ /* 0x010fe200078e0202 */
[----:B------:R-:W-:-:S03]  /*2560*/  ISETP.GE.AND P2, PT, R2, R48, PT ;  /* 0x000000300200720c */ /* 0x000fc60003f46270 */
[----:B------:R-:W-:Y:S01]  /*2570*/  IMAD.MOV.U32 R7, RZ, RZ, R9 ;  /* 0x000000ffff077224 */ /* 0x000fe200078e0009 */
[----:B------:R-:W-:Y:S02]  /*2580*/  ISETP.GT.OR P2, PT, R58, 0x9f, P2 ;  /* 0x0000009f3a00780c */ /* 0x000fe40001744670 */
[----:B0-----:R-:W-:-:S11]  /*2590*/  ISETP.NE.AND P3, PT, R69, 0x1, PT ;  /* 0x000000014500780c */ /* 0x001fd60003f65270 */
[----:B---3--:R-:W0:Y:S08]  /*25a0*/  @!P2 LDC.64 R4, c[0x0][0x428] ;  /* 0x00010a00ff04ab82 */ /* 0x008e300000000a00 */
[----:B------:R-:W3:Y:S08]  /*25b0*/  @!P2 LDC.64 R10, c[0x0][0x418] ;  /* 0x00010600ff0aab82 */ /* 0x000ef00000000a00 */
[----:B------:R-:W4:Y:S08]  /*25c0*/  @P3 LDC R0, c[0x0][0x434] ;  /* 0x00010d00ff003b82 */ /* 0x000f300000000800 */
[----:B------:R-:W1:Y:S01]  /*25d0*/  @P3 LDC R3, c[0x0][0x438] ;  /* 0x00010e00ff033b82 */ /* 0x000e620000000800 */
[----:B----4-:R-:W-:-:S05]  /*25e0*/  @P3 IMAD.HI.U32 R0, R9, R0, RZ ;  /* 0x0000000009003227 */ /* 0x010fca00078e00ff */
[----:B-1----:R-:W-:Y:S01]  /*25f0*/  @P3 SHF.R.U32.HI R7, RZ, R3, R0 ;  /* 0x00000003ff073219 */ /* 0x002fe20000011600 */
[----:B0-----:R-:W-:-:S03]  /*2600*/  @!P2 IMAD R0, R57, R4, RZ ;  /* 0x000000043900a224 */ /* 0x001fc600078e02ff */
[--C-:B------:R-:W-:Y:S01]  /*2610*/  @!P2 SHF.R.S32.HI R3, RZ, 0x1f, R7.reuse ;  /* 0x0000001fff03a819 */ /* 0x100fe20000011407 */
[----:B------:R-:W-:Y:S02]  /*2620*/  @!P2 IMAD.MOV.U32 R2, RZ, RZ, R7 ;  /* 0x000000ffff02a224 */ /* 0x000fe400078e0007 */
        /* <DEDUP_REMOVED lines=18> */
[----:B------:R-:W2:Y:S01]  /*2750*/  LDL R6, [R1+0x4] ;  /* 0x0000040001067983 */ /* 0x000ea20000100800 */
[----:B------:R-:W-:Y:S01]  /*2760*/  SHF.R.S32.HI R71, RZ, 0x1f, R69 ;  /* 0x0000001fff477819 */ /* 0x000fe20000011445 */
[----:B------:R-:W-:Y:S01]  /*2770*/  ULDC.64 UR4, c[0x0][0x300] ;  /* 0x0000c00000047ab9 */ /* 0x000fe20000000a00 */
[----:B-----5:R-:W-:Y:S01]  /*2780*/  SHF.R.S32.HI R72, RZ, 0x1f, R68 ;  /* 0x0000001fff487819 */ /* 0x020fe20000011444 */
[----:B------:R-:W-:Y:S01]  /*2790*/  IMAD.WIDE.U32 R2, R69, UR4, RZ ;  /* 0x0000000445027c25 */ /* 0x000fe2000f8e00ff */
[----:B------:R-:W-:Y:S01]  /*27a0*/  ULDC.U8 UR8, c[0x0][0x410] ;  /* 0x0001040000087ab9 */ /* 0x000fe20000000000 */
[----:B------:R-:W-:Y:S01]  /*27b0*/  SHF.R.S32.HI R11, RZ, 0x1f, R47 ;  /* 0x0000001fff0b7819 */ /* 0x000fe2000001142f */
[----:B------:R-:W-:Y:S01]  /*27c0*/  ULDC.64 UR6, c[0x0][0x2e8] ;  /* 0x0000ba0000067ab9 */ /* 0x000fe20000000a00 */
[----:B------:R-:W-:Y:S01]  /*27d0*/  IMAD R0, R71, UR4, RZ ;  /* 0x0000000447007c24 */ /* 0x000fe2000f8e02ff */
[----:B------:R-:W-:-:S03]  /*27e0*/  ISETP.NE.AND P3, PT, RZ, UR8, PT ;  /* 0x00000008ff007c0c */ /* 0x000fc6000bf65270 */
        /* <DEDUP_REMOVED lines=8> */
[-C--:B------:R-:W-:Y:S02]  /*2870*/  IMAD R7, R62, R47.reuse, RZ ;  /* 0x0000002f3e077224 */ /* 0x080fe400078e02ff */
[----:B------:R-:W-:-:S04]  /*2880*/  IMAD.WIDE.U32 R4, R36, R47, RZ ;  /* 0x0000002f24047225 */ /* 0x000fc800078e00ff */
[----:B------:R-:W-:-:S04]  /*2890*/  IMAD R7, R11, R36, R7 ;  /* 0x000000240b077224 */ /* 0x000fc800078e0207 */
[----:B------:R-:W-:Y:S02]  /*28a0*/  IMAD.IADD R0, R5, 0x1, R7 ;  /* 0x0000000105007824 */ /* 0x000fe400078e0207 */
[----:B--2---:R-:W-:-:S04]  /*28b0*/  IMAD.WIDE.U32 R2, R6, UR4, R2 ;  /* 0x0000000406027c25 */ /* 0x004fc8000f8e0002 */
[----:B------:R-:W-:Y:S01]  /*28c0*/  IMAD R13, R6, UR5, R3 ;  /* 0x00000005060d7c24 */ /* 0x000fe2000f8e0203 */
[----:B------:R-:W-:-:S04]  /*28d0*/  IADD3 R2, P4, R2, UR6, RZ ;  /* 0x0000000602027c10 */ /* 0x000fc8000ff9e0ff */
[----:B------:R-:W-:Y:S01]  /*28e0*/  IADD3.X R13, R13, UR7, RZ, P4, !PT ;  /* 0x000000070d0d7c10 */ /* 0x000fe2000a7fe4ff */
[----:B------:R-:W-:Y:S08]  /*28f0*/  @!P3 BRA `(.L_x_14934) ;  /* 0x0000001000a4b947 */ /* 0x000ff00003800000 */
[----:B------:R-:W0:Y:S01]  /*2900*/  S2R R6, SR_TID.X ;  /* 0x0000000000067919 */ /* 0x000e220000002100 */
[----:B------:R-:W-:Y:S01]  /*2910*/  IMAD R73, R47, -0xa0, R48 ;  /* 0xffffff602f497824 */ /* 0x000fe200078e0230 */
[----:B------:R-:W-:Y:S01]  /*2920*/  BSSY B1, `(.L_x_14935) ;  /* 0x000001f000017945 */ /* 0x000fe20003800000 */
[----:B------:R-:W-:Y:S02]  /*2930*/  CS2R R26, SRZ ;  /* 0x00000000001a7805 */ /* 0x000fe4000001ff00 */
[----:B------:R-:W-:Y:S02]  /*2940*/  CS2R R24, SRZ ;  /* 0x0000000000187805 */ /* 0x000fe4000001ff00 */
[----:B------:R-:W-:Y:S02]  /*2950*/  CS2R R28, SRZ ;  /* 0x00000000001c7805 */ /* 0x000fe4000001ff00 */
[----:B------:R-:W-:Y:S01]  /*2960*/  VIMNMX R73, R73, 0xa0, PT ;  /* 0x000000a049497848 */ /* 0x000fe20003fe0100 */
[----:B0-----:R-:W-:-:S02]  /*2970*/  VIADD R8, R6, 0xffffff80 ;  /* 0xffffff8006087836 */ /* 0x001fc40000000000 */
[----:B------:R-:W-:-:S05]  /*2980*/  VIADD R6, R6, 0xffffff80 ;  /* 0xffffff8006067836 */ /* 0x000fca0000000000 */
[----:B------:R-:W-:Y:S02]  /*2990*/  LEA.HI R6, R6, R8, RZ, 0x1 ;  /* 0x0000000806067211 */ /* 0x000fe400078f08ff */
[----:B------:R-:W-:Y:S02]  /*29a0*/  CS2R R8, SRZ ;  /* 0x0000000000087805 */ /* 0x000fe4000001ff00 */
[----:B------:R-:W-:-:S04]  /*29b0*/  SHF.R.S32.HI R6, RZ, 0x1, R6 ;  /* 0x00000001ff067819 */ /* 0x000fc80000011406 */
[----:B------:R-:W-:-:S13]  /*29c0*/  ISETP.GE.AND P3, PT, R6, R73, PT ;  /* 0x000000490600720c */ /* 0x000fda0003f66270 */
[----:B------:R-:W-:Y:S05]  /*29d0*/  @P3 BRA `(.L_x_14936) ;  /* 0x00000000004c3947 */ /* 0x000fea0003800000 */
[----:B------:R-:W-:Y:S01]  /*29e0*/  ULDC.64 UR4, c[0x0][0x3e8] ;  /* 0x0000fa0000047ab9 */ /* 0x000fe20000000a00 */
[----:B------:R-:W-:Y:S01]  /*29f0*/  IMAD.MOV.U32 R50, RZ, RZ, R40 ;  /* 0x000000ffff327224 */ /* 0x000fe200078e0028 */
[----:B------:R-:W-:Y:S01]  /*2a00*/  IADD3 R4, P4, P5, R34, UR4, R4 ;  /* 0x0000000422047c10 */ /* 0x000fe2000fd9e004 */
[----:B------:R-:W-:Y:S02]  /*2a10*/  IMAD R3, R60, R47, RZ ;  /* 0x0000002f3c037224 */ /* 0x000fe400078e02ff */
[-C--:B------:R-:W-:Y:S01]  /*2a20*/  IMAD.WIDE.U32 R6, R47, R42.reuse, R50 ;  /* 0x0000002a2f067225 */ /* 0x080fe200078e0032 */
[----:B------:R-:W-:Y:S01]  /*2a30*/  IADD3.X R5, R53, UR5, R0, P4, P5 ;  /* 0x0000000535057c10 */ /* 0x000fe2000a7ea400 */
[----:B------:R-:W-:Y:S02]  /*2a40*/  ULDC.64 UR4, c[0x0][0x400] ;  /* 0x0001000000047ab9 */ /* 0x000fe40000000a00 */
[----:B------:R-:W-:Y:S01]  /*2a50*/  IMAD R3, R11, R42, R3 ;  /* 0x0000002a0b037224 */ /* 0x000fe200078e0203 */
[----:B------:R-:W-:Y:S01]  /*2a60*/  IADD3 R6, P4, R6, UR4, RZ ;  /* 0x0000000406067c10 */ /* 0x000fe2000ff9e0ff */
[----:B------:R-:W-:-:S03]  /*2a70*/  VIADD R0, R20, 0x10 ;  /* 0x0000001014007836 */ /* 0x000fc60000000000 */
[----:B------:R-:W-:Y:S02]  /*2a80*/  IADD3.X R7, R7, UR5, R3, P4, !PT ;  /* 0x0000000507077c10 */ /* 0x000fe4000a7fe403 */
        /* <DEDUP_REMOVED lines=8> */
.L_x_14936:
[----:B------:R-:W-:Y:S05]  /*2b10*/  BSYNC B1 ;  /* 0x0000000000017941 */ /* 0x000fea0003800000 */
.L_x_14935:
[----:B------:R-:W2:Y:S01]  /*2b20*/  LDL R0, [R1+0xc] ;  /* 0x00000c0001007983 */ /* 0x000ea20000100800 */
[----:B-----5:R-:W-:Y:S02]  /*2b30*/  IMAD.MOV.U32 R82, RZ, RZ, R26 ;  /* 0x000000ffff527224 */ /* 0x020fe400078e001a */
[----:B------:R-:W-:Y:S02]  /*2b40*/  IMAD.MOV.U32 R30, RZ, RZ, R24 ;  /* 0x000000ffff1e7224 */ /* 0x000fe400078e0018 */
[----:B------:R-:W-:Y:S01]  /*2b50*/  IMAD.MOV.U32 R80, RZ, RZ, R28 ;  /* 0x000000ffff507224 */ /* 0x000fe200078e001c */
[----:B--2---:R-:W-:Y:S01]  /*2b60*/  ISETP.NE.AND P4, PT, R0, 0x3, PT ;  /* 0x000000030000780c */ /* 0x004fe20003f85270 */
[----:B------:R-:W-:-:S12]  /*2b70*/  IMAD.MOV.U32 R0, RZ, RZ, R8 ;  /* 0x000000ffff007224 */ /* 0x000fd800078e0008 */
[----:B------:R-:W-:Y:S05]  /*2b80*/  @!P4 BRA `(.L_x_14937) ;  /* 0x000000000004c947 */ /* 0x000fea0003800000 */
[----:B------:R-:W-:Y:S01]  /*2b90*/  BPT.TRAP 0x1 ;  /* 0x000000040000795c */ /* 0x000fe20000300000 */
.L_x_14937:
[----:B------:R-:W2:Y:S01]  /*2ba0*/  LDL R3, [R1+0x1c] ;  /* 0x00001c0001037983 */ /* 0x000ea20000100800 */
[----:B------:R-:W-:Y:S01]  /*2bb0*/  IMAD R50, R157, 0x8, R22 ;  /* 0x000000089d327824 */ /* 0x000fe200078e0216 */
[----:B------:R-:W-:Y:S01]  /*2bc0*/  BSSY B1, `(.L_x_14938) ;  /* 0x0000004000017945 */ /* 0x000fe20003800000 */
[----:B--2---:R-:W-:-:S04]  /*2bd0*/  SHF.L.U32 R75, R3, 0x1f, RZ ;  /* 0x0000001f034b7819 */ /* 0x004fc800000006ff */
[----:B------:R-:W1:Y:S02]  /*2be0*/  SYNCS.PHASECHK.TRANS64.TRYWAIT P5, [R50+URZ+0x13290], R75 ;  /* 0x0132904b320075a7 */ /* 0x000e6400080a017f */
[----:B-1----:R-:W-:Y:S05]  /*2bf0*/  @!P5 BRA `(.L_x_14939) ;  /* 0x00000214000cd947 */ /* 0x002fea0003800000 */
.L_x_15256:
[----:B------:R-:W-:Y:S05]  /*2c00*/  BSYNC B1 ;  /* 0x0000000000017941 */ /* 0x000fea0003800000 */
.L_x_14938:
[----:B------:R-:W-:-:S03]  /*2c10*/  UMOV UR4, 0xffffffff ;  /* 0xffffffff00047882 */ /* 0x000fc60000000000 */
[----:B------:R-:W-:Y:S05]  /*2c20*/  BRA.DIV UR4, `(.L_x_14940) ;  /* 0x0000021604147947 */ /* 0x000fea000b800000 */
[----:B------:R2:W3:Y:S04]  /*2c30*/  SHFL.IDX PT, R3, R13, RZ, 0x1e1f ;  /* 0x001e1fff0d037589 */ /* 0x0004e800000e0000 */
[----:B------:R2:W4:Y:S02]  /*2c40*/  SHFL.IDX PT, R14, R2, RZ, 0x1e1f ;  /* 0x001e1fff020e7589 */ /* 0x00052400000e0000 */
.L_x_15260:
[----:B------:R-:W-:Y:S05]  /*2c50*/  @P3 BRA `(.L_x_14941) ;  /* 0x0000002400343947 */ /* 0x000fea0003800000 */
[----:B------:R-:W-:Y:S01]  /*2c60*/  LOP3.LUT P5, RZ, R16, 0x2, RZ, 0xc0, !PT ;  /* 0x0000000210ff7812 */ /* 0x000fe200078ac0ff */
[----:B------:R-:W-:-:S12]  /*2c70*/  BSSY B1, `(.L_x_14942) ;  /* 0x0000074000017945 */ /* 0x000fd80003800000 */
        /* <DEDUP_REMOVED lines=11> */
[----:B--2---:R-:W-:Y:S02]  /*2d30*/  LOP3.LUT R2, R27, 0xff, RZ, 0xc0, !PT ;  /* 0x000000ff1b027812 */ /* 0x004fe400078ec0ff */
[----:B------:R-:W-:-:S02]  /*2d40*/  SHF.R.U32.HI R13, RZ, 0x18, R27 ;  /* 0x00000018ff0d7819 */ /* 0x000fc4000001161b */
[----:B------:R-:W-:Y:S01]  /*2d50*/  PRMT R15, R15, 0x654, R12 ;  /* 0x000006540f0f7816 */ /* 0x000fe2000000000c */
[----:B------:R-:W-:Y:S01]  /*2d60*/  IMAD.SHL.U32 R12, R26, 0x100, RZ ;  /* 0x000001001a0c7824 */ /* 0x000fe200078e00ff */
[----:B------:R-:W-:Y:S01]  /*2d70*/  PRMT R13, R13, 0x654, R2 ;  /* 0x000006540d0d7816 */ /* 0x000fe20000000002 */
[----:B------:R-:W-:Y:S01]  /*2d80*/  IMAD.SHL.U32 R2, R74, 0x100, RZ ;  /* 0x000001004a027824 */ /* 0x000fe200078e00ff */
[----:B------:R-:W-:Y:S02]  /*2d90*/  SHF.R.U32.HI R76, RZ, 0x10, R27 ;  /* 0x00000010ff4c7819 */ /* 0x000fe4000001161b */
[----:B------:R-:W-:Y:S02]  /*2da0*/  SHF.R.U32.HI R28, RZ, 0x10, R29 ;  /* 0x00000010ff1c7819 */ /* 0x000fe4000001161d */
[----:B------:R-:W-:Y:S01]  /*2db0*/  LOP3.LUT R27, R15, 0xff00, R12, 0xf8, !PT ;  /* 0x0000ff000f1b7812 */ /* 0x000fe200078ef80c */
[----:B------:R-:W-:Y:S01]  /*2dc0*/  IMAD.U32 R12, R76, 0x10000, RZ ;  /* 0x000100004c0c7824 */ /* 0x000fe200078e00ff */
[----:B------:R-:W-:Y:S01]  /*2dd0*/  LOP3.LUT R13, R13, 0xff00, R2, 0xf8, !PT ;  /* 0x0000ff000d0d7812 */ /* 0x000fe200078ef802 */
[----:B------:R-:W-:Y:S01]  /*2de0*/  IMAD.U32 R26, R28, 0x10000, RZ ;  /* 0x000100001c1a7824 */ /* 0x000fe200078e00ff */
[----:B0-----:R-:W-:-:S02]  /*2df0*/  F2FP.F16.E4M3.UNPACK_B R2, R5 ;  /* 0x00000005ff02723e */ /* 0x001fc400020006ff */
        /* <DEDUP_REMOVED lines=11> */
[--C-:B------:R-:W-:Y:S02]  /*2eb0*/  HADD2.F32 R15, -RZ, R5.reuse.H1_H1 ;  /* 0x30000005ff0f7230 */ /* 0x100fe40000004100 */
[----:B------:R-:W-:Y:S02]  /*2ec0*/  HADD2.F32 R13, -RZ, R5.H0_H0 ;  /* 0x20000005ff0d7230 */ /* 0x000fe40000004100 */
[C---:B------:R-:W-:Y:S01]  /*2ed0*/  FMUL.FTZ R5, R2.reuse, R77 ;  /* 0x0000004d02057220 */ /* 0x040fe20000410000 */
[----:B------:R-:W-:Y:S02]  /*2ee0*/  HADD2.F32 R26, -RZ, R26.H1_H1 ;  /* 0x3000001aff1a7230 */ /* 0x000fe40000004100 */
[-C--:B------:R-:W-:Y:S01]  /*2ef0*/  FMUL.FTZ R74, R15, R28.reuse ;  /* 0x0000001c0f4a7220 */ /* 0x080fe20000410000 */
[-C--:B------:R-:W-:Y:S01]  /*2f00*/  FFMA.FTZ R2, R2, R27.reuse, -R79 ;  /* 0x0000001b02027223 */ /* 0x080fe2000001084f */
[----:B------:R-:W-:Y:S01]  /*2f10*/  FFMA.FTZ R5, R12, R27, R5 ;  /* 0x0000001b0c057223 */ /* 0x000fe20000010005 */
[----:B------:R-:W-:Y:S01]  /*2f20*/  FMUL.FTZ R78, R13, R28 ;  /* 0x0000001c0d4e7220 */ /* 0x000fe20000410000 */
[----:B------:R-:W-:-:S02]  /*2f30*/  F2FP.F16.E4M3.UNPACK_B R12, R4.H1 ;  /* 0x00000004ff0c723e */ /* 0x000fc400030006ff */
[----:B------:R-:W-:Y:S01]  /*2f40*/  F2FP.F16.E4M3.UNPACK_B R28, R80 ;  /* 0x00000050ff1c723e */ /* 0x000fe200020006ff */
[----:B------:R-:W-:Y:S01]  /*2f50*/  FFMA.FTZ R80, R13, R26, -R74 ;  /* 0x0000001a0d507223 */ /* 0x000fe2000001084a */
[----:B------:R-:W-:Y:S01]  /*2f60*/  F2FP.F16.E4M3.UNPACK_B R4, R4 ;  /* 0x00000004ff04723e */ /* 0x000fe200020006ff */
[----:B------:R-:W-:Y:S01]  /*2f70*/  FFMA.FTZ R81, R15, R26, R78 ;  /* 0x0000001a0f517223 */ /* 0x000fe2000001004e */
[----:B------:R-:W-:Y:S01]  /*2f80*/  F2FP.F16.E4M3.UNPACK_B R26, R82 ;  /* 0x00000052ff1a723e */ /* 0x000fe200020006ff */
[--C-:B------:R-:W-:Y:S02]  /*2f90*/  HADD2.F32 R13, -RZ, R12.reuse.H0_H0 ;  /* 0x2000000cff0d7230 */ /* 0x100fe40000004100 */
[----:B------:R-:W-:Y:S01]  /*2fa0*/  HADD2.F32 R15, -RZ, R12.H1_H1 ;  /* 0x3000000cff0f7230 */ /* 0x000fe20000004100 */
[----:B------:R-:W-:Y:S01]  /*2fb0*/  F2FP.SATFINITE.E4M3.F32.PACK_AB_MERGE_C R84, R81, R80, RZ ;  /* 0x000000505154723e */ /* 0x000fe200048070ff */
[----:B------:R-:W-:Y:S02]  /*2fc0*/  HADD2.F32 R74, -RZ, R28.H1_H1 ;  /* 0x3000001cff4a7230 */ /* 0x000fe40000004100 */
[----:B------:R-:W-:Y:S01]  /*2fd0*/  HADD2.F32 R12, -RZ, R4.H0_H0 ;  /* 0x20000004ff0c7230 */ /* 0x000fe20000004100 */
[----:B------:R-:W-:Y:S01]  /*2fe0*/  F2FP.SATFINITE.E4M3.F32.PACK_AB_MERGE_C R5, R5, R2, R84 ;  /* 0x000000020505723e */ /* 0x000fe20004807054 */
[----:B------:R-:W-:-:S02]  /*2ff0*/  HADD2.F32 R77, -RZ, R28.H0_H0 ;  /* 0x2000001cff4d7230 */ /* 0x000fc40000004100 */
[----:B------:R-:W-:Y:S02]  /*3000*/  HADD2.F32 R4, -RZ, R4.H1_H1 ;  /* 0x30000004ff047230 */ /* 0x000fe40000004100 */
[--C-:B------:R-:W-:Y:S02]  /*3010*/  HADD2.F32 R28, -RZ, R26.reuse.H1_H1 ;  /* 0x3000001aff1c7230 */ /* 0x100fe40000004100 */
[----:B------:R-:W-:Y:S02]  /*3020*/  HADD2.F32 R27, -RZ, R26.H0_H0 ;  /* 0x2000001aff1b7230 */ /* 0x000fe40000004100 */
[-C--:B------:R-:W-:Y:S01]  /*3030*/  FMUL.FTZ R26, R15, R74.reuse ;  /* 0x0000004a0f1a7220 */ /* 0x080fe20000410000 */
[C---:B------:R-:W-:Y:S01]  /*3040*/  FMUL.FTZ R74, R13.reuse, R74 ;  /* 0x0000004a0d4a7220 */ /* 0x040fe20000410000 */
[-C--:B------:R-:W-:Y:S01]  /*3050*/  FMUL.FTZ R79, R4, R77.reuse ;  /* 0x0000004d044f7220 */ /* 0x080fe20000410000 */
[C---:B------:R-:W-:Y:S01]  /*3060*/  FMUL.FTZ R77, R12.reuse, R77 ;  /* 0x0000004d0c4d7220 */ /* 0x040fe20000410000 */
[-C--:B------:R-:W-:Y:S01]  /*3070*/  FFMA.FTZ R26, R13, R28.reuse, -R26 ;  /* 0x0000001c0d1a7223 */ /* 0x080fe2000001081a */
[----:B------:R-:W-:Y:S01]  /*3080*/  FFMA.FTZ R15, R15, R28, R74 ;  /* 0x0000001c0f0f7223 */ /* 0x000fe2000001004a */
[-C--:B------:R-:W-:Y:S01]  /*3090*/  FFMA.FTZ R79, R12, R27.reuse, -R79 ;  /* 0x0000001b0c4f7223 */ /* 0x080fe2000001084f */
[----:B------:R-:W-:Y:S01]  /*30a0*/  FFMA.FTZ R78, R4, R27, R77 ;  /* 0x0000001b044e7223 */ /* 0x000fe2000001004d */
[----:B------:R-:W-:-:S02]  /*30b0*/  F2FP.F16.E4M3.UNPACK_B R12, R7.H1 ;  /* 0x00000007ff0c723e */ /* 0x000fc400030006ff */
[----:B------:R-:W-:Y:S02]  /*30c0*/  F2FP.F16.E4M3.UNPACK_B R27, R76.H1 ;  /* 0x0000004cff1b723e */ /* 0x000fe400030006ff */
        /* <DEDUP_REMOVED lines=19> */
[C---:B------:R-:W-:Y:S01]  /*3200*/  FMUL.FTZ R77, R4.reuse, R77 ;  /* 0x0000004d044d7220 */ /* 0x040fe20000410000 */
[----:B------:R-:W-:Y:S01]  /*3210*/  FFMA.FTZ R83, R15, R28, R74 ;  /* 0x0000001c0f537223 */ /* 0x000fe2000001004a */
[----:B------:R-:W-:Y:S01]  /*3220*/  FFMA.FTZ R81, R4, R13, -R81 ;  /* 0x0000000d04517223 */ /* 0x000fe20000010851 */
[----:B------:R-:W-:-:S02]  /*3230*/  HADD2.F32 R4, -RZ, R6.H0_H0 ;  /* 0x20000006ff047230 */ /* 0x000fc40000004100 */
[----:B------:R-:W-:Y:S01]  /*3240*/  FFMA.FTZ R28, R12, R13, R77 ;  /* 0x0000000d0c1c7223 */ /* 0x000fe2000001004d */
[--C-:B------:R-:W-:Y:S01]  /*3250*/  HADD2.F32 R12, -RZ, R7.reuse.H0_H0 ;  /* 0x20000007ff0c7230 */ /* 0x100fe20000004100 */
[----:B------:R-:W-:Y:S01]  /*3260*/  F2FP.SATFINITE.E4M3.F32.PACK_AB_MERGE_C R80, R83, R80, RZ ;  /* 0x000000505350723e */ /* 0x000fe200048070ff */
[----:B------:R-:W-:Y:S02]  /*3270*/  HADD2.F32 R6, -RZ, R6.H1_H1 ;  /* 0x30000006ff067230 */ /* 0x000fe40000004100 */
[----:B------:R-:W-:Y:S01]  /*3280*/  HADD2.F32 R13, -RZ, R76.H0_H0 ;  /* 0x2000004cff0d7230 */ /* 0x000fe20000004100 */
[----:B------:R-:W-:Y:S01]  /*3290*/  F2FP.SATFINITE.E4M3.F32.PACK_AB_MERGE_C R28, R28, R81, RZ ;  /* 0x000000511c1c723e */ /* 0x000fe200048070ff */
[----:B------:R-:W-:Y:S02]  /*32a0*/  HADD2.F32 R7, -RZ, R7.H1_H1 ;  /* 0x30000007ff077230 */ /* 0x000fe40000004100 */
[----:B------:R-:W-:Y:S02]  /*32b0*/  HADD2.F32 R27, -RZ, R27.H0_H0 ;  /* 0x2000001bff1b7230 */ /* 0x000fe40000004100 */
[----:B------:R-:W-:Y:S01]  /*32c0*/  FMUL.FTZ R15, R6, R13 ;  /* 0x0000000d060f7220 */ /* 0x000fe20000410000 */
[----:B------:R-:W-:-:S02]  /*32d0*/  HADD2.F32 R26, -RZ, R26.H0_H0 ;  /* 0x2000001aff1a7230 */ /* 0x000fc40000004100 */
[----:B------:R-:W-:Y:S01]  /*32e0*/  FMUL.FTZ R13, R4, R13 ;  /* 0x0000000d040d7220 */ /* 0x000fe20000410000 */
[----:B------:R-:W-:Y:S02]  /*32f0*/  HADD2.F32 R29, -RZ, R29.H0_H0 ;  /* 0x2000001dff1d7230 */ /* 0x000fe40000004100 */
[-C--:B------:R-:W-:Y:S01]  /*3300*/  FMUL.FTZ R77, R7, R27.reuse ;  /* 0x0000001b074d7220 */ /* 0x080fe20000410000 */
[----:B------:R-:W-:-:S03]  /*3310*/  FMUL.FTZ R74, R12, R27 ;  /* 0x0000001b0c4a7220 */ /* 0x000fc60000410000 */
[-C--:B------:R-:W-:Y:S01]  /*3320*/  FFMA.FTZ R77, R12, R26.reuse, -R77 ;  /* 0x0000001a0c4d7223 */ /* 0x080fe2000001084d */
[----:B------:R-:W-:Y:S01]  /*3330*/  FFMA.FTZ R74, R7, R26, R74 ;  /* 0x0000001a074a7223 */ /* 0x000fe2000001004a */
[-C--:B------:R-:W-:Y:S01]  /*3340*/  FFMA.FTZ R15, R4, R29.reuse, -R15 ;  /* 0x0000001d040f7223 */ /* 0x080fe2000001080f */
[----:B------:R-:W-:Y:S01]  /*3350*/  FFMA.FTZ R6, R6, R29, R13 ;  /* 0x0000001d06067223 */ /* 0x000fe2000001000d */
[----:B------:R-:W-:Y:S02]  /*3360*/  F2FP.SATFINITE.E4M3.F32.PACK_AB_MERGE_C R4, R78, R79, R82 ;  /* 0x0000004f4e04723e */ /* 0x000fe40004807052 */
[----:B------:R-:W-:Y:S02]  /*3370*/  F2FP.SATFINITE.E4M3.F32.PACK_AB_MERGE_C R7, R74, R77, R80 ;  /* 0x0000004d4a07723e */ /* 0x000fe40004807050 */
[----:B------:R-:W-:-:S07]  /*3380*/  F2FP.SATFINITE.E4M3.F32.PACK_AB_MERGE_C R6, R6, R15, R28 ;  /* 0x0000000f0606723e */ /* 0x000fce000480701c */
.L_x_14945:
[----:B------:R-:W-:Y:S05]  /*3390*/  BSYNC B2 ;  /* 0x0000000000027941 */ /* 0x000fea0003800000 */
.L_x_14944:
[----:B0-----:R0:W-:Y:S02]  /*33a0*/  ST.E.128 desc[UR40][R10.64], R4 ;  /* 0x000000040a007985 */ /* 0x0011e4000c101d28 */
.L_x_14943:
[----:B------:R-:W-:Y:S05]  /*33b0*/  BSYNC B1 ;  /* 0x0000000000017941 */ /* 0x000fea0003800000 */
.L_x_14942:
[----:B------:R-:W-:-:S13]  /*33c0*/  LOP3.LUT P3, RZ, R16, 0x1, RZ, 0xc0, !PT ;  /* 0x0000000110ff7812 */ /* 0x000fda000786c0ff */
[----:B------:R-:W-:Y:S05]  /*33d0*/  @P3 BRA `(.L_x_14941) ;  /* 0x0000001c00543947 */ /* 0x000fea0003800000 */
[----:B0-----:R-:W5:Y:S04]  /*33e0*/  LDL R7, [R1+0x34] ;  /* 0x0000340001077983 */ /* 0x001f680000100800 */
[----:B------:R-:W4:Y:S04]  /*33f0*/  LDL R4, [R1+0x18] ;  /* 0x0000180001047983 */ /* 0x000f280000100800 */
[----:B------:R-:W3:Y:S01]  /*3400*/  LDL R6, [R1+0x2c] ;  /* 0x00002c0001067983 */ /* 0x000ee20000100800 */
[----:B------:R-:W-:Y:S01]  /*3410*/  IMAD.MOV.U32 R5, RZ, RZ, 0x20 ;  /* 0x00000020ff057424 */ /* 0x000fe200078e00ff */
[----:B------:R-:W-:Y:S01]  /*3420*/  BSSY B1, `(.L_x_14946) ;  /* 0x0000074000017945 */ /* 0x000fe20003800000 */
[----:B--2---:R-:W-:-:S03]  /*3430*/  IMAD R2, R157, 0x2800, RZ ;  /* 0x000028009d027824 */ /* 0x004fc600078e02ff */
[----:B------:R-:W-:-:S04]  /*3440*/  SEL R5, R5, 0xffffffe0, !P1 ;  /* 0xffffffe005057807 */ /* 0x000fc80004800000 */
[----:B-----5:R-:W-:Y:S01]  /*3450*/  IADD3 R5, R5, R7, R2 ;  /* 0x0000000705057210 */ /* 0x020fe20007ffe002 */
[----:B------:R-:W-:Y:S01]  /*3460*/  VIADD R2, R20, 0x10 ;  /* 0x0000001014027836 */ /* 0x000fe20000000000 */
[----:B----4-:R-:W-:-:S03]  /*3470*/  IADD3 R14, P3, R4, R14, RZ ;  /* 0x0000000e040e7210 */ /* 0x010fc60007f7e0ff */
[----:B------:R-:W-:Y:S02]  /*3480*/  IMAD.IADD R4, R22, 0x1, R5 ;  /* 0x0000000116047824 */ /* 0x000fe400078e0205 */
[----:B---3--:R-:W-:Y:S01]  /*3490*/  IMAD.X R15, R3, 0x1, R6, P3 ;  /* 0x00000001030f7824 */ /* 0x008fe200018e0606 */
[----:B------:R-:W-:-:S03]  /*34a0*/  ISETP.GE.AND P3, PT, R2, R31, PT ;  /* 0x0000001f0200720c */ /* 0x000fc60003f66270 */
[----:B------:R-:W0:Y:S10]  /*34b0*/  LDS.128 R4, [R4+0xe000] ;  /* 0x00e0000004047984 */ /* 0x000e340000000c00 */
[----:B------:R-:W-:Y:S05]  /*34c0*/  @P3 BRA `(.L_x_14947) ;  /* 0x0000000400a43947 */ /* 0x000fea0003800000 */
[--C-:B------:R-:W-:Y:S02]  /*34d0*/  SHF.R.U32.HI R11, RZ, 0x18, R9.reuse ;  /* 0x00000018ff0b7819 */ /* 0x100fe40000011609 */
[----:B------:R-:W-:Y:S02]  /*34e0*/  LOP3.LUT R2, R9, 0xff, RZ, 0xc0, !PT ;  /* 0x000000ff09027812 */ /* 0x000fe400078ec0ff */
[--C-:B------:R-:W-:Y:S02]  /*34f0*/  SHF.R.U32.HI R3, RZ, 0x8, R9.reuse ;  /* 0x00000008ff037819 */ /* 0x100fe40000011609 */
[----:B------:R-:W-:Y:S02]  /*3500*/  SHF.R.U32.HI R10, RZ, 0x10, R9 ;  /* 0x00000010ff0a7819 */ /* 0x000fe40000011609 */
[----:B------:R-:W-:Y:S01]  /*3510*/  SHF.R.U32.HI R9, RZ, 0x8, R25 ;  /* 0x00000008ff097819 */ /* 0x000fe20000011619 */
[----:B------:R-:W-:Y:S01]  /*3520*/  IMAD.SHL.U32 R3, R3, 0x100, RZ ;  /* 0x0000010003037824 */ /* 0x000fe200078e00ff */
[----:B------:R-:W-:-:S02]  /*3530*/  LOP3.LUT R8, R25, 0xff0000ff, RZ, 0xc0, !PT ;  /* 0xff0000ff19087812 */ /* 0x000fc400078ec0ff */
[----:B------:R-:W-:Y:S01]  /*3540*/  SHF.R.U32.HI R12, RZ, 0x10, R25 ;  /* 0x00000010ff0c7819 */ /* 0x000fe20000011619 */
[----:B------:R-:W-:Y:S01]  /*3550*/  IMAD.SHL.U32 R9, R9, 0x100, RZ ;  /* 0x0000010009097824 */ /* 0x000fe200078e00ff */
[----:B------:R-:W-:-:S03]  /*3560*/  PRMT R2, R11, 0x654, R2 ;  /* 0x000006540b027816 */ /* 0x000fc60000000002 */
[----:B------:R-:W-:Y:S01]  /*3570*/  IMAD.U32 R12, R12, 0x10000, RZ ;  /* 0x000100000c0c7824 */ /* 0x000fe200078e00ff */
[----:B------:R-:W-:Y:S01]  /*3580*/  LOP3.LUT R9, R8, 0xff00, R9, 0xf8, !PT ;  /* 0x0000ff0008097812 */ /* 0x000fe200078ef809 */
[----:B------:R-:W-:Y:S01]  /*3590*/  IMAD.U32 R8, R10, 0x10000, RZ ;  /* 0x000100000a087824 */ /* 0x000fe200078e00ff */
[----:B------:R-:W-:Y:S02]  /*35a0*/  LOP3.LUT R3, R2, 0xff00, R3, 0xf8, !PT ;  /* 0x0000ff0002037812 */ /* 0x000fe400078ef803 */
[----:B------:R-:W-:Y:S02]  /*35b0*/  F2FP.F16.E4M3.UNPACK_B R10, R30.H1 ;  /* 0x0000001eff0a723e */ /* 0x000fe400030006ff */
[-C--:B0-----:R-:W-:Y:S02]  /*35c0*/  F2FP.F16.E4M3.UNPACK_B R2, R5.reuse ;  /* 0x00000005ff02723e */ /* 0x081fe400020006ff */
        /* <DEDUP_REMOVED lines=10> */
[CC--:B------:R-:W-:Y:S01]  /*3670*/  FMUL.FTZ R25, R3.reuse, R12.reuse ;  /* 0x0000000c03197220 */ /* 0x0c0fe20000410000 */
[--C-:B------:R-:W-:Y:S02]  /*3680*/  HADD2.F32 R8, -RZ, R5.reuse.H1_H1 ;  /* 0x30000005ff087230 */ /* 0x100fe40000004100 */
[C---:B------:R-:W-:Y:S01]  /*3690*/  FMUL.FTZ R12, R2.reuse, R12 ;  /* 0x0000000c020c7220 */ /* 0x040fe20000410000 */
[----:B------:R-:W-:Y:S02]  /*36a0*/  HADD2.F32 R5, -RZ, R5.H0_H0 ;  /* 0x20000005ff057230 */ /* 0x000fe40000004100 */
[-C--:B------:R-:W-:Y:S01]  /*36b0*/  FFMA.FTZ R2, R2, R10.reuse, -R25 ;  /* 0x0000000a02027223 */ /* 0x080fe20000010819 */
[----:B------:R-:W-:Y:S02]  /*36c0*/  HADD2.F32 R9, -RZ, R9.H1_H1 ;  /* 0x30000009ff097230 */ /* 0x000fe40000004100 */
[-C--:B------:R-:W-:Y:S01]  /*36d0*/  FMUL.FTZ R26, R8, R13.reuse ;  /* 0x0000000d081a7220 */ /* 0x080fe20000410000 */
[----:B------:R-:W-:Y:S01]  /*36e0*/  FFMA.FTZ R27, R3, R10, R12 ;  /* 0x0000000a031b7223 */ /* 0x000fe2000001000c */
[C---:B------:R-:W-:Y:S01]  /*36f0*/  FMUL.FTZ R13, R5.reuse, R13 ;  /* 0x0000000d050d7220 */ /* 0x040fe20000410000 */
[----:B------:R-:W-:Y:S01]  /*3700*/  F2FP.F16.E4M3.UNPACK_B R3, R4.H1 ;  /* 0x00000004ff03723e */ /* 0x000fe200030006ff */
[----:B------:R-:W-:Y:S01]  /*3710*/  FFMA.FTZ R28, R5, R9, -R26 ;  /* 0x00000009051c7223 */ /* 0x000fe2000001081a */
[----:B------:R-:W-:-:S02]  /*3720*/  HADD2.F32 R12, -RZ, R30.H1_H1 ;  /* 0x3000001eff0c7230 */ /* 0x000fc40000004100 */
[----:B------:R-:W-:Y:S01]  /*3730*/  FFMA.FTZ R29, R8, R9, R13 ;  /* 0x00000009081d7223 */ /* 0x000fe2000001000d */
[----:B------:R-:W-:Y:S01]  /*3740*/  F2FP.F16.E4M3.UNPACK_B R8, R0 ;  /* 0x00000000ff08723e */ /* 0x000fe200020006ff */
[--C-:B------:R-:W-:Y:S01]  /*3750*/  HADD2.F32 R5, -RZ, R3.reuse.H0_H0 ;  /* 0x20000003ff057230 */ /* 0x100fe20000004100 */
[----:B------:R-:W-:Y:S01]  /*3760*/  F2FP.F16.E4M3.UNPACK_B R4, R4 ;  /* 0x00000004ff04723e */ /* 0x000fe200020006ff */
[----:B------:R-:W-:Y:S01]  /*3770*/  HADD2.F32 R3, -RZ, R3.H1_H1 ;  /* 0x30000003ff037230 */ /* 0x000fe20000004100 */
[----:B------:R-:W-:Y:S01]  /*3780*/  F2FP.SATFINITE.E4M3.F32.PACK_AB_MERGE_C R31, R29, R28, RZ ;  /* 0x0000001c1d1f723e */ /* 0x000fe200048070ff */
[--C-:B------:R-:W-:Y:S02]  /*3790*/  HADD2.F32 R10, -RZ, R8.reuse.H1_H1 ;  /* 0x30000008ff0a7230 */ /* 0x100fe40000004100 */
[----:B------:R-:W-:Y:S02]  /*37a0*/  HADD2.F32 R9, -RZ, R8.H0_H0 ;  /* 0x20000008ff097230 */ /* 0x000fe40000004100 */
[----:B------:R-:W-:Y:S01]  /*37b0*/  FMUL.FTZ R8, R3, R12 ;  /* 0x0000000c03087220 */ /* 0x000fe20000410000 */
[----:B------:R-:W-:-:S02]  /*37c0*/  HADD2.F32 R0, -RZ, R4.H0_H0 ;  /* 0x20000004ff007230 */ /* 0x000fc40000004100 */
[C---:B------:R-:W-:Y:S01]  /*37d0*/  FMUL.FTZ R12, R5.reuse, R12 ;  /* 0x0000000c050c7220 */ /* 0x040fe20000410000 */
[----:B------:R-:W-:Y:S02]  /*37e0*/  HADD2.F32 R13, -RZ, R30.H0_H0 ;  /* 0x2000001eff0d7230 */ /* 0x000fe40000004100 */
[-C--:B------:R-:W-:Y:S01]  /*37f0*/  FFMA.FTZ R8, R5, R10.reuse, -R8 ;  /* 0x0000000a05087223 */ /* 0x080fe20000010808 */
[----:B------:R-:W-:Y:S02]  /*3800*/  HADD2.F32 R4, -RZ, R4.H1_H1 ;  /* 0x30000004ff047230 */ /* 0x000fe40000004100 */
[----:B------:R-:W-:Y:S01]  /*3810*/  FFMA.FTZ R5, R3, R10, R12 ;  /* 0x0000000a03057223 */ /* 0x000fe2000001000c */
[----:B------:R-:W-:Y:S02]  /*3820*/  F2FP.F16.E4M3.UNPACK_B R3, R7.H1 ;  /* 0x00000007ff03723e */ /* 0x000fe400030006ff */
[----:B------:R-:W-:Y:S01]  /*3830*/  F2FP.F16.E4M3.UNPACK_B R10, R24.H1 ;  /* 0x00000018ff0a723e */ /* 0x000fe200030006ff */
[-C--:B------:R-:W-:Y:S01]  /*3840*/  FMUL.FTZ R25, R4, R13.reuse ;  /* 0x0000000d04197220 */ /* 0x080fe20000410000 */
[----:B------:R-:W-:Y:S01]  /*3850*/  FMUL.FTZ R13, R0, R13 ;  /* 0x0000000d000d7220 */ /* 0x000fe20000410000 */
[----:B------:R-:W-:Y:S01]  /*3860*/  F2FP.SATFINITE.E4M3.F32.PACK_AB_MERGE_C R30, R5, R8, RZ ;  /* 0x00000008051e723e */ /* 0x000fe200048070ff */
[----:B------:R-:W-:-:S02]  /*3870*/  HADD2.F32 R5, -RZ, R3.H1_H1 ;  /* 0x30000003ff057230 */ /* 0x000fc40000004100 */
[-C--:B------:R-:W-:Y:S01]  /*3880*/  FFMA.FTZ R25, R0, R9.reuse, -R25 ;  /* 0x0000000900197223 */ /* 0x080fe20000010819 */
[----:B------:R-:W-:Y:S01]  /*3890*/  FFMA.FTZ R26, R4, R9, R13 ;  /* 0x00000009041a7223 */ /* 0x000fe2000001000d */
        /* <DEDUP_REMOVED lines=28> */
[----:B------:R-:W-:Y:S02]  /*3a60*/  HADD2.F32 R6, -RZ, R6.H1_H1 ;  /* 0x30000006ff067230 */ /* 0x000fe40000004100 */
[-C--:B------:R-:W-:Y:S01]  /*3a70*/  FMUL.FTZ R4, R7, R10.reuse ;  /* 0x0000000a07047220 */ /* 0x080fe20000410000 */
[----:B------:R-:W-:Y:S02]  /*3a80*/  HADD2.F32 R5, -RZ, R24.H0_H0 ;  /* 0x20000018ff057230 */ /* 0x000fe40000004100 */
[C---:B------:R-:W-:Y:S01]  /*3a90*/  FMUL.FTZ R10, R3.reuse, R10 ;  /* 0x0000000a030a7220 */ /* 0x040fe20000410000 */
[----:B------:R-:W-:Y:S02]  /*3aa0*/  HADD2.F32 R8, -RZ, R8.H0_H0 ;  /* 0x20000008ff087230 */ /* 0x000fe40000004100 */
[----:B------:R-:W-:Y:S02]  /*3ab0*/  HADD2.F32 R11, -RZ, R11.H0_H0 ;  /* 0x2000000bff0b7230 */ /* 0x000fe40000004100 */
[-C--:B------:R-:W-:Y:S01]  /*3ac0*/  FMUL.FTZ R9, R6, R5.reuse ;  /* 0x0000000506097220 */ /* 0x080fe20000410000 */
[C---:B------:R-:W-:Y:S01]  /*3ad0*/  FMUL.FTZ R5, R0.reuse, R5 ;  /* 0x0000000500057220 */ /* 0x040fe20000410000 */
[-C--:B------:R-:W-:Y:S01]  /*3ae0*/  FFMA.FTZ R4, R3, R8.reuse, -R4 ;  /* 0x0000000803047223 */ /* 0x080fe20000010804 */
[----:B------:R-:W-:Y:S01]  /*3af0*/  FFMA.FTZ R7, R7, R8, R10 ;  /* 0x0000000807077223 */ /* 0x000fe2000001000a */
[-C--:B------:R-:W-:Y:S01]  /*3b00*/  FFMA.FTZ R9, R0, R11.reuse, -R9 ;  /* 0x0000000b00097223 */ /* 0x080fe20000010809 */
[----:B------:R-:W-:Y:S01]  /*3b10*/  FFMA.FTZ R6, R6, R11, R5 ;  /* 0x0000000b06067223 */ /* 0x000fe20000010005 */
[----:B------:R-:W-:-:S02]  /*3b20*/  F2FP.SATFINITE.E4M3.F32.PACK_AB_MERGE_C R5, R27, R2, R31 ;  /* 0x000000021b05723e */ /* 0x000fc4000480701f */
[----:B------:R-:W-:Y:S01]  /*3b30*/  F2FP.SATFINITE.E4M3.F32.PACK_AB_MERGE_C R7, R7, R4, R28 ;  /* 0x000000040707723e */ /* 0x000fe2000480701c */
[----:B------:R-:W-:Y:S01]  /*3b40*/  IMAD.MOV.U32 R4, RZ, RZ, R25 ;  /* 0x000000ffff047224 */ /* 0x000fe200078e0019 */
[----:B------:R-:W-:-:S07]  /*3b50*/  F2FP.SATFINITE.E4M3.F32.PACK_AB_MERGE_C R6, R6, R9, R12 ;  /* 0x000000090606723e */ /* 0x000fce000480700c */
.L_x_14947:
[----:B------:R-:W-:Y:S05]  /*3b60*/  BSYNC B1 ;  /* 0x0000000000017941 */ /* 0x000fea0003800000 */
.L_x_14946:
[----:B0-----:R0:W-:Y:S01]  /*3b70*/  ST.E.128 desc[UR40][R14.64], R4 ;  /* 0x000000040e007985 */ /* 0x0011e2000c101d28 */
[----:B------:R-:W-:Y:S05]  /*3b80*/  BRA `(.L_x_14941) ;  /* 0x0000001400687947 */ /* 0x000fea0003800000 */
.L_x_14934:
[----:B------:R-:W0:Y:S01]  /*3b90*/  S2R R3, SR_TID.X ;  /* 0x0000000000037919 */ /* 0x000e220000002100 */
[----:B------:R-:W-:-:S05]  /*3ba0*/  IMAD R73, R47, -0xa0, R48 ;  /* 0xffffff602f497824 */ /* 0x000fca00078e0230 */
[----:B------:R-:W-:Y:S01]  /*3bb0*/  VIMNMX R73, R73, 0xa0, PT ;  /* 0x000000a049497848 */ /* 0x000fe20003fe0100 */
[C---:B0-----:R-:W-:Y:S02]  /*3bc0*/  VIADD R7, R3.reuse, 0xffffff80 ;  /* 0xffffff8003077836 */ /* 0x041fe40000000000 */
[----:B------:R-:W-:Y:S02]  /*3bd0*/  VIADD R6, R3, 0xffffff80 ;  /* 0xffffff8003067836 */ /* 0x000fe40000000000 */
[----:B------:R-:W2:Y:S03]  /*3be0*/  LDL R3, [R1+0xc] ;  /* 0x00000c0001037983 */ /* 0x000ea60000100800 */
        /* <DEDUP_REMOVED lines=22> */
[----:B--2---:R-:W-:Y:S01]  /*3d50*/  ISETP.NE.AND P4, PT, R3, 0x3, PT ;  /* 0x000000030300780c */ /* 0x004fe20003f85270 */
[----:B---3--:R-:W-:Y:S02]  /*3d60*/  IMAD.MOV.U32 R77, RZ, RZ, R24 ;  /* 0x000000ffff4d7224 */ /* 0x008fe400078e0018 */
[----:B------:R-:W-:Y:S02]  /*3d70*/  IMAD.MOV.U32 R74, RZ, RZ, R26 ;  /* 0x000000ffff4a7224 */ /* 0x000fe400078e001a */
[----:B----4-:R-:W-:Y:S02]  /*3d80*/  IMAD.MOV.U32 R76, RZ, RZ, R6 ;  /* 0x000000ffff4c7224 */ /* 0x010fe400078e0006 */
[----:B------:R-:W-:-:S06]  /*3d90*/  IMAD.MOV.U32 R78, RZ, RZ, R4 ;  /* 0x000000ffff4e7224 */ /* 0x000fcc00078e0004 */
[----:B------:R-:W-:Y:S05]  /*3da0*/  @!P4 BRA `(.L_x_14948) ;  /* 0x000000000004c947 */ /* 0x000fea0003800000 */
[----:B------:R-:W-:Y:S01]  /*3db0*/  BPT.TRAP 0x1 ;  /* 0x000000040000795c */ /* 0x000fe20000300000 */
.L_x_14948:
[----:B------:R-:W2:Y:S01]  /*3dc0*/  LDL R0, [R1+0x1c] ;  /* 0x00001c0001007983 */ /* 0x000ea20000100800 */
[----:B------:R-:W-:Y:S01]  /*3dd0*/  IMAD R50, R157, 0x8, R22 ;  /* 0x000000089d327824 */ /* 0x000fe200078e0216 */
[----:B------:R-:W-:Y:S01]  /*3de0*/  BSSY B1, `(.L_x_14949) ;  /* 0x0000004000017945 */ /* 0x000fe20003800000 */
[----:B--2---:R-:W-:-:S04]  /*3df0*/  SHF.L.U32 R75, R0, 0x1f, RZ ;  /* 0x0000001f004b7819 */ /* 0x004fc800000006ff */
[----:B------:R-:W0:Y:S02]  /*3e00*/  SYNCS.PHASECHK.TRANS64.TRYWAIT P6, [R50+URZ+0x13290], R75 ;  /* 0x0132904b320075a7 */ /* 0x000e2400080c017f */
[----:B0-----:R-:W-:Y:S05]  /*3e10*/  @!P6 BRA `(.L_x_14950) ;  /* 0x0000020000dce947 */ /* 0x001fea0003800000 */
.L_x_15261:
[----:B------:R-:W-:Y:S05]  /*3e20*/  BSYNC B1 ;  /* 0x0000000000017941 */ /* 0x000fea0003800000 */
.L_x_14949:
[----:B------:R-:W-:-:S03]  /*3e30*/  UMOV UR4, 0xffffffff ;  /* 0xffffffff00047882 */ /* 0x000fc60000000000 */
[----:B------:R-:W-:Y:S05]  /*3e40*/  BRA.DIV UR4, `(.L_x_14951) ;  /* 0x0000020204e47947 */ /* 0x000fea000b800000 */
[----:B------:R1:W2:Y:S04]  /*3e50*/  SHFL.IDX PT, R0, R13, RZ, 0x1e1f ;  /* 0x001e1fff0d007589 */ /* 0x0002a800000e0000 */
[----:B------:R1:W3:Y:S02]  /*3e60*/  SHFL.IDX PT, R14, R2, RZ, 0x1e1f ;  /* 0x001e1fff020e7589 */ /* 0x0002e400000e0000 */
.L_x_15265:
[----:B------:R-:W4:Y:S02]  /*3e70*/  LDC R12, c[0x0][0x2f4] ;  /* 0x0000bd00ff0c7b82 */ /* 0x000f240000000800 */
[----:B----4-:R-:W-:-:S13]  /*3e80*/  ISETP.GE.OR P3, PT, R18, R12, P3 ;  /* 0x0000000c1200720c */ /* 0x010fda0001f66670 */
[----:B------:R-:W-:Y:S05]  /*3e90*/  @P3 BRA `(.L_x_14941) ;  /* 0x0000001000a43947 */ /* 0x000fea0003800000 */
[----:B------:R-:W4:Y:S01]  /*3ea0*/  LDL R10, [R1+0x50] ;  /* 0x00005000010a7983 */ /* 0x000f220000100800 */
[----:B------:R-:W-:Y:S01]  /*3eb0*/  IMAD.IADD R8, R12, 0x1, -R63 ;  /* 0x000000010c087824 */ /* 0x000fe200078e0a3f */
[----:B-1-3--:R-:W-:Y:S01]  /*3ec0*/  IADD3 R2, P3, R55, R14, RZ ;  /* 0x0000000e37027210 */ /* 0x00afe20007f7e0ff */
[----:B------:R-:W-:Y:S03]  /*3ed0*/  BSSY B1, `(.L_x_14952) ;  /* 0x00000e6000017945 */ /* 0x000fe60003800000 */
[----:B------:R-:W-:Y:S02]  /*3ee0*/  SEL R8, R63, R8, !P0 ;  /* 0x000000083f087207 */ /* 0x000fe40004000000 */
[----:B--2---:R-:W-:Y:S02]  /*3ef0*/  LEA.HI.X.SX32 R3, R55, R0, 0x1, P3 ;  /* 0x0000000037037211 */ /* 0x004fe400018f0eff */
[----:B------:R-:W-:-:S04]  /*3f00*/  SHF.R.S32.HI R9, RZ, 0x1f, R8 ;  /* 0x0000001fff097819 */ /* 0x000fc80000011408 */
[----:B------:R-:W-:-:S04]  /*3f10*/  LEA.HI R9, R9, R8, RZ, 0x5 ;  /* 0x0000000809097211 */ /* 0x000fc800078f28ff */
[----:B------:R-:W-:-:S04]  /*3f20*/  SHF.R.S32.HI R9, RZ, 0x5, R9 ;  /* 0x00000005ff097819 */ /* 0x000fc80000011409 */
[----:B------:R-:W-:-:S05]  /*3f30*/  LEA.HI.SX32 R9, R66, R9, 0x1c ;  /* 0x0000000942097211 */ /* 0x000fca00078fe2ff */
[----:B------:R-:W-:-:S05]  /*3f40*/  IMAD.SHL.U32 R13, R9, 0x10, RZ ;  /* 0x00000010090d7824 */ /* 0x000fca00078e00ff */
[----:B------:R-:W-:-:S04]  /*3f50*/  LOP3.LUT R9, R61, 0x30, R13, 0xf8, !PT ;  /* 0x000000303d097812 */ /* 0x000fc800078ef80d */
[----:B------:R-:W-:-:S05]  /*3f60*/  LOP3.LUT R9, R9, R56, RZ, 0x3c, !PT ;  /* 0x0000003809097212 */ /* 0x000fca00078e3cff */
[----:B----4-:R-:W-:Y:S02]  /*3f70*/  IMAD.IADD R8, R10, 0x1, R9 ;  /* 0x000000010a087824 */ /* 0x010fe400078e0209 */
[C---:B------:R-:W-:Y:S02]  /*3f80*/  IMAD R9, R157.reuse, 0x2800, R52 ;  /* 0x000028009d097824 */ /* 0x040fe400078e0234 */
[----:B------:R-:W-:Y:S02]  /*3f90*/  IMAD R11, R157, 0x2800, R8 ;  /* 0x000028009d0b7824 */ /* 0x000fe400078e0208 */
[C---:B------:R-:W-:Y:S02]  /*3fa0*/  IMAD.IADD R9, R22.reuse, 0x1, R9 ;  /* 0x0000000116097824 */ /* 0x040fe400078e0209 */
[----:B------:R-:W-:-:S04]  /*3fb0*/  IMAD.IADD R28, R22, 0x1, R11 ;  /* 0x00000001161c7824 */ /* 0x000fc800078e020b */
[----:B------:R-:W1:Y:S04]  /*3fc0*/  LDS.128 R8, [R9+0xe000] ;  /* 0x00e0000009087984 */ /* 0x000e680000000c00 */
[----:B------:R-:W2:Y:S01]  /*3fd0*/  LDS.128 R28, [R28+0xe000] ;  /* 0x00e000001c1c7984 */ /* 0x000ea20000000c00 */
[----:B------:R-:W-:Y:S05]  /*3fe0*/  @P5 BRA `(.L_x_14953) ;  /* 0x0000000c00505947 */ /* 0x000fea0003800000 */
[--C-:B------:R-:W-:Y:S01]  /*3ff0*/  SHF.R.U32.HI R86, RZ, 0x8, R25.reuse ;  /* 0x00000008ff567819 */ /* 0x100fe20000011619 */
[----:B-1----:R-:W-:Y:S01]  /*4000*/  IMAD.MOV.U32 R24, RZ, RZ, R8 ;  /* 0x000000ffff187224 */ /* 0x002fe200078e0008 */
        /* <DEDUP_REMOVED lines=14> */
[--C-:B------:R-:W-:Y:S02]  /*40f0*/  SHF.R.U32.HI R26, RZ, 0x8, R7.reuse ;  /* 0x00000008ff1a7819 */ /* 0x100fe40000011607 */
[----:B------:R-:W-:Y:S02]  /*4100*/  LOP3.LUT R25, R7, 0xff0000ff, RZ, 0xc0, !PT ;  /* 0xff0000ff07197812 */ /* 0x000fe400078ec0ff */
[----:B------:R-:W-:Y:S01]  /*4110*/  SHF.R.U32.HI R83, RZ, 0x10, R7 ;  /* 0x00000010ff537819 */ /* 0x000fe20000011607 */
[----:B------:R-:W-:Y:S01]  /*4120*/  IMAD.SHL.U32 R7, R82, 0x100, RZ ;  /* 0x0000010052077824 */ /* 0x000fe200078e00ff */
[----:B------:R-:W-:Y:S01]  /*4130*/  LOP3.LUT R4, R4, 0xff00, R5, 0xf8, !PT ;  /* 0x0000ff0004047812 */ /* 0x000fe200078ef805 */
[----:B------:R-:W-:Y:S01]  /*4140*/  IMAD.U32 R5, R84, 0x10000, RZ ;  /* 0x0001000054057824 */ /* 0x000fe200078e00ff */
[----:B------:R-:W-:Y:S01]  /*4150*/  PRMT R6, R85, 0x654, R6 ;  /* 0x0000065455067816 */ /* 0x000fe20000000006 */
[----:B------:R-:W-:Y:S01]  /*4160*/  IMAD.SHL.U32 R26, R26, 0x100, RZ ;  /* 0x000001001a1a7824 */ /* 0x000fe200078e00ff */
[----:B------:R-:W-:Y:S01]  /*4170*/  PRMT R15, R80, 0x654, R15 ;  /* 0x00000654500f7816 */ /* 0x000fe2000000000f */
[----:B------:R-:W-:Y:S01]  /*4180*/  IMAD.U32 R83, R83, 0x10000, RZ ;  /* 0x0001000053537824 */ /* 0x000fe200078e00ff */
[----:B------:R-:W-:-:S02]  /*4190*/  LOP3.LUT R7, R6, 0xff00, R7, 0xf8, !PT ;  /* 0x0000ff0006077812 */ /* 0x000fc400078ef807 */
[----:B------:R-:W-:Y:S01]  /*41a0*/  LOP3.LUT R6, R4, 0xff0000, R5, 0xf8, !PT ;  /* 0x00ff000004067812 */ /* 0x000fe200078ef805 */
[----:B------:R-:W-:Y:S01]  /*41b0*/  IMAD.U32 R4, R81, 0x10000, RZ ;  /* 0x0001000051047824 */ /* 0x000fe200078e00ff */
[----:B------:R-:W-:Y:S02]  /*41c0*/  LOP3.LUT R82, R25, 0xff00, R26, 0xf8, !PT ;  /* 0x0000ff0019527812 */ /* 0x000fe400078ef81a */
[----:B------:R-:W-:Y:S02]  /*41d0*/  F2FP.F16.E4M3.UNPACK_B R81, R78.H1 ;  /* 0x0000004eff51723e */ /* 0x000fe400030006ff */
[----:B--2---:R-:W-:Y:S02]  /*41e0*/  F2FP.F16.E4M3.UNPACK_B R26, R28.H1 ;  /* 0x0000001cff1a723e */ /* 0x004fe400030006ff */
[----:B------:R-:W-:Y:S01]  /*41f0*/  F2FP.F16.E4M3.UNPACK_B R25, R24.H1 ;  /* 0x00000018ff19723e */ /* 0x000fe200030006ff */
[----:B------:R-:W-:Y:S01]  /*4200*/  HADD2.F32 R5, -RZ, R81.H0_H0 ;  /* 0x20000051ff057230 */ /* 0x000fe20000004100 */
[----:B------:R-:W-:Y:S01]  /*4210*/  LOP3.LUT R80, R15, 0xff00, R8, 0xf8, !PT ;  /* 0x0000ff000f507812 */ /* 0x000fe200078ef808 */
[----:B------:R-:W-:Y:S01]  /*4220*/  HADD2.F32 R15, -RZ, R26.H0_H0 ;  /* 0x2000001aff0f7230 */ /* 0x000fe20000004100 */
[----:B------:R-:W-:Y:S01]  /*4230*/  LOP3.LUT R4, R7, 0xff0000, R4, 0xf8, !PT ;  /* 0x00ff000007047812 */ /* 0x000fe200078ef804 */
[----:B------:R-:W-:Y:S01]  /*4240*/  HADD2.F32 R8, -RZ, R25.H0_H0 ;  /* 0x20000019ff087230 */ /* 0x000fe20000004100 */
[----:B------:R-:W-:Y:S01]  /*4250*/  F2FP.F16.E4M3.UNPACK_B R27, R77.H1 ;  /* 0x0000004dff1b723e */ /* 0x000fe200030006ff */
[----:B------:R-:W-:-:S02]  /*4260*/  IMAD.U32 R7, R79, 0x10000, RZ ;  /* 0x000100004f077824 */ /* 0x000fc400078e00ff */
[CC--:B------:R-:W-:Y:S01]  /*4270*/  FMUL.FTZ R85, R15.reuse, R5.reuse ;  /* 0x000000050f557220 */ /* 0x0c0fe20000410000 */
[----:B------:R-:W-:Y:S02]  /*4280*/  HADD2.F32 R25, -RZ, R25.H1_H1 ;  /* 0x30000019ff197230 */ /* 0x000fe40000004100 */
[----:B------:R-:W-:Y:S01]  /*4290*/  FMUL.FTZ R84, R8, R5 ;  /* 0x0000000508547220 */ /* 0x000fe20000410000 */
[----:B------:R-:W-:Y:S01]  /*42a0*/  LOP3.LUT R5, R82, 0xff0000, R83, 0xf8, !PT ;  /* 0x00ff000052057812 */ /* 0x000fe200078ef853 */
[----:B------:R-:W-:Y:S01]  /*42b0*/  HADD2.F32 R83, -RZ, R81.H1_H1 ;  /* 0x30000051ff537230 */ /* 0x000fe20000004100 */
[----:B------:R-:W-:Y:S01]  /*42c0*/  F2FP.F16.E4M3.UNPACK_B R81, R78 ;  /* 0x0000004eff51723e */ /* 0x000fe200020006ff */
[--C-:B------:R-:W-:Y:S01]  /*42d0*/  HADD2.F32 R79, -RZ, R27.reuse.H0_H0 ;  /* 0x2000001bff4f7230 */ /* 0x100fe20000004100 */
[----:B------:R-:W-:Y:S01]  /*42e0*/  LOP3.LUT R7, R80, 0xff0000, R7, 0xf8, !PT ;  /* 0x00ff000050077812 */ /* 0x000fe200078ef807 */
[----:B------:R-:W-:Y:S01]  /*42f0*/  HADD2.F32 R78, -RZ, R26.H1_H1 ;  /* 0x3000001aff4e7230 */ /* 0x000fe20000004100 */
[----:B------:R-:W-:Y:S01]  /*4300*/  F2FP.F16.E4M3.UNPACK_B R28, R28 ;  /* 0x0000001cff1c723e */ /* 0x000fe200020006ff */
[----:B------:R-:W-:Y:S01]  /*4310*/  HADD2.F32 R80, -RZ, R27.H1_H1 ;  /* 0x3000001bff507230 */ /* 0x000fe20000004100 */
[----:B------:R-:W-:Y:S01]  /*4320*/  F2FP.F16.E4M3.UNPACK_B R27, R24 ;  /* 0x00000018ff1b723e */ /* 0x000fe200020006ff */
[-C--:B------:R-:W-:Y:S01]  /*4330*/  FFMA.FTZ R8, R8, R79.reuse, -R85 ;  /* 0x0000004f08087223 */ /* 0x080fe20000010855 */
[----:B------:R-:W-:Y:S01]  /*4340*/  FFMA.FTZ R15, R15, R79, R84 ;  /* 0x0000004f0f0f7223 */ /* 0x000fe20000010054 */
[----:B------:R-:W-:Y:S01]  /*4350*/  FMUL.FTZ R24, R78, R83 ;  /* 0x000000534e187220 */ /* 0x000fe20000410000 */
[----:B------:R-:W-:Y:S01]  /*4360*/  F2FP.F16.E4M3.UNPACK_B R79, R77 ;  /* 0x0000004dff4f723e */ /* 0x000fe200020006ff */
[----:B------:R-:W-:Y:S01]  /*4370*/  FMUL.FTZ R83, R25, R83 ;  /* 0x0000005319537220 */ /* 0x000fe20000410000 */
[----:B------:R-:W-:-:S02]  /*4380*/  HADD2.F32 R82, -RZ, R81.H0_H0 ;  /* 0x20000051ff527230 */ /* 0x000fc40000004100 */
[-C--:B------:R-:W-:Y:S01]  /*4390*/  FFMA.FTZ R25, R25, R80.reuse, -R24 ;  /* 0x0000005019197223 */ /* 0x080fe20000010818 */
[--C-:B------:R-:W-:Y:S02]  /*43a0*/  HADD2.F32 R77, -RZ, R28.reuse.H0_H0 ;  /* 0x2000001cff4d7230 */ /* 0x100fe40000004100 */
        /* <DEDUP_REMOVED lines=28> */
[----:B------:R-:W-:-:S02]  /*4570*/  HADD2.F32 R77, -RZ, R77.H1_H1 ;  /* 0x3000004dff4d7230 */ /* 0x000fc40000004100 */
[-C--:B------:R-:W-:Y:S01]  /*4580*/  FFMA.FTZ R86, R28, R79.reuse, -R87 ;  /* 0x0000004f1c567223 */ /* 0x080fe20000010857 */
[----:B------:R-:W-:Y:S01]  /*4590*/  HADD2.F32 R27, -RZ, R27.H1_H1 ;  /* 0x3000001bff1b7230 */ /* 0x000fe20000004100 */
[----:B------:R-:W-:Y:S01]  /*45a0*/  F2FP.F16.E4M3.UNPACK_B R30, R30 ;  /* 0x0000001eff1e723e */ /* 0x000fe200020006ff */
[----:B------:R-:W-:Y:S02]  /*45b0*/  HADD2.F32 R80, -RZ, R80.H1_H1 ;  /* 0x30000050ff507230 */ /* 0x000fe40000004100 */
[----:B------:R-:W-:Y:S01]  /*45c0*/  FMUL.FTZ R28, R77, R82 ;  /* 0x000000524d1c7220 */ /* 0x000fe20000410000 */
[----:B------:R-:W-:Y:S01]  /*45d0*/  F2FP.F16.E4M3.UNPACK_B R74, R74 ;  /* 0x0000004aff4a723e */ /* 0x000fe200020006ff */
[C---:B------:R-:W-:Y:S01]  /*45e0*/  FMUL.FTZ R88, R27.reuse, R82 ;  /* 0x000000521b587220 */ /* 0x040fe20000410000 */
[----:B------:R-:W-:Y:S01]  /*45f0*/  FFMA.FTZ R82, R78, R79, R81 ;  /* 0x0000004f4e527223 */ /* 0x000fe20000010051 */
[----:B------:R-:W-:Y:S01]  /*4600*/  FFMA.FTZ R91, R27, R80, -R28 ;  /* 0x000000501b5b7223 */ /* 0x000fe2000001081c */
[----:B------:R-:W-:Y:S01]  /*4610*/  HADD2.F32 R78, -RZ, R76.H0_H0 ;  /* 0x2000004cff4e7230 */ /* 0x000fe20000004100 */
[----:B------:R-:W-:Y:S01]  /*4620*/  F2FP.SATFINITE.E4M3.F32.PACK_AB_MERGE_C R8, R25, R8, RZ ;  /* 0x000000081908723e */ /* 0x000fe200048070ff */
[----:B------:R-:W-:-:S02]  /*4630*/  HADD2.F32 R27, -RZ, R10.H0_H0 ;  /* 0x2000000aff1b7230 */ /* 0x000fc40000004100 */
[----:B------:R-:W-:Y:S01]  /*4640*/  FFMA.FTZ R93, R77, R80, R88 ;  /* 0x000000504d5d7223 */ /* 0x000fe20000010058 */
[----:B------:R-:W-:Y:S01]  /*4650*/  HADD2.F32 R28, -RZ, R30.H0_H0 ;  /* 0x2000001eff1c7230 */ /* 0x000fe20000004100 */
[----:B------:R-:W-:Y:S01]  /*4660*/  F2FP.SATFINITE.E4M3.F32.PACK_AB_MERGE_C R8, R85, R26, R8 ;  /* 0x0000001a5508723e */ /* 0x000fe20004807008 */
[----:B------:R-:W-:Y:S02]  /*4670*/  HADD2.F32 R79, -RZ, R76.H1_H1 ;  /* 0x3000004cff4f7230 */ /* 0x000fe40000004100 */
[----:B------:R-:W-:Y:S01]  /*4680*/  FMUL.FTZ R81, R27, R78 ;  /* 0x0000004e1b517220 */ /* 0x000fe20000410000 */
[----:B------:R-:W-:Y:S01]  /*4690*/  HADD2.F32 R10, -RZ, R10.H1_H1 ;  /* 0x3000000aff0a7230 */ /* 0x000fe20000004100 */
[----:B------:R-:W-:Y:S01]  /*46a0*/  F2FP.SATFINITE.E4M3.F32.PACK_AB_MERGE_C R15, R24, R15, RZ ;  /* 0x0000000f180f723e */ /* 0x000fe200048070ff */
[----:B------:R-:W-:Y:S01]  /*46b0*/  HADD2.F32 R30, -RZ, R30.H1_H1 ;  /* 0x3000001eff1e7230 */ /* 0x000fe20000004100 */
[----:B------:R-:W-:Y:S01]  /*46c0*/  F2FP.F16.E4M3.UNPACK_B R25, R29 ;  /* 0x0000001dff19723e */ /* 0x000fe200020006ff */
[--C-:B------:R-:W-:Y:S01]  /*46d0*/  HADD2.F32 R76, -RZ, R74.reuse.H0_H0 ;  /* 0x2000004aff4c7230 */ /* 0x100fe20000004100 */
[----:B------:R-:W-:Y:S01]  /*46e0*/  F2FP.F16.E4M3.UNPACK_B R26, R7 ;  /* 0x00000007ff1a723e */ /* 0x000fe200020006ff */
[----:B------:R-:W-:-:S02]  /*46f0*/  HADD2.F32 R77, -RZ, R74.H1_H1 ;  /* 0x3000004aff4d7230 */ /* 0x000fc40000004100 */
[----:B------:R-:W-:Y:S01]  /*4700*/  FMUL.FTZ R74, R28, R78 ;  /* 0x0000004e1c4a7220 */ /* 0x000fe20000410000 */
[----:B------:R-:W-:Y:S01]  /*4710*/  F2FP.F16.E4M3.UNPACK_B R24, R9 ;  /* 0x00000009ff18723e */ /* 0x000fe200020006ff */
[-C--:B------:R-:W-:Y:S01]  /*4720*/  FMUL.FTZ R87, R30, R79.reuse ;  /* 0x0000004f1e577220 */ /* 0x080fe20000410000 */
[----:B------:R-:W-:Y:S01]  /*4730*/  FMUL.FTZ R89, R10, R79 ;  /* 0x0000004f0a597220 */ /* 0x000fe20000410000 */
[-C--:B------:R-:W-:Y:S01]  /*4740*/  FFMA.FTZ R79, R27, R76.reuse, -R74 ;  /* 0x0000004c1b4f7223 */ /* 0x080fe2000001084a */
[----:B------:R-:W-:Y:S01]  /*4750*/  FFMA.FTZ R81, R28, R76, R81 ;  /* 0x0000004c1c517223 */ /* 0x000fe20000010051 */
[----:B------:R-:W-:Y:S01]  /*4760*/  F2FP.SATFINITE.E4M3.F32.PACK_AB_MERGE_C R28, R84, R83, R15 ;  /* 0x00000053541c723e */ /* 0x000fe2000480700f */
[----:B------:R-:W-:Y:S01]  /*4770*/  HADD2.F32 R27, -RZ, R25.H0_H0 ;  /* 0x20000019ff1b7230 */ /* 0x000fe20000004100 */
[----:B------:R-:W-:Y:S01]  /*4780*/  F2FP.F16.E4M3.UNPACK_B R74, R6 ;  /* 0x00000006ff4a723e */ /* 0x000fe200020006ff */
[----:B------:R-:W-:Y:S02]  /*4790*/  HADD2.F32 R78, -RZ, R26.H0_H0 ;  /* 0x2000001aff4e7230 */ /* 0x000fe40000004100 */
[----:B------:R-:W-:Y:S01]  /*47a0*/  FFMA.FTZ R10, R10, R77, -R87 ;  /* 0x0000004d0a0a7223 */ /* 0x000fe20000010857 */
[----:B------:R-:W-:-:S02]  /*47b0*/  HADD2.F32 R15, -RZ, R24.H0_H0 ;  /* 0x20000018ff0f7230 */ /* 0x000fc40000004100 */
[----:B------:R-:W-:Y:S01]  /*47c0*/  FFMA.FTZ R30, R30, R77, R89 ;  /* 0x0000004d1e1e7223 */ /* 0x000fe20000010059 */
        /* <DEDUP_REMOVED lines=9> */
[C---:B------:R-:W-:Y:S01]  /*4860*/  FMUL.FTZ R27, R25.reuse, R77 ;  /* 0x0000004d191b7220 */ /* 0x040fe20000410000 */
[----:B------:R-:W-:Y:S01]  /*4870*/  F2FP.F16.E4M3.UNPACK_B R29, R29.H1 ;  /* 0x0000001dff1d723e */ /* 0x000fe200030006ff */
[C---:B------:R-:W-:Y:S01]  /*4880*/  FMUL.FTZ R78, R26.reuse, R77 ;  /* 0x0000004d1a4e7220 */ /* 0x040fe20000410000 */
[----:B------:R-:W-:Y:S01]  /*4890*/  F2FP.F16.E4M3.UNPACK_B R76, R7.H1 ;  /* 0x00000007ff4c723e */ /* 0x000fe200030006ff */
[-C--:B------:R-:W-:Y:S01]  /*48a0*/  FFMA.FTZ R26, R26, R74.reuse, -R27 ;  /* 0x0000004a1a1a7223 */ /* 0x080fe2000001081b */
[----:B------:R-:W-:Y:S01]  /*48b0*/  F2FP.F16.E4M3.UNPACK_B R9, R9.H1 ;  /* 0x00000009ff09723e */ /* 0x000fe200030006ff */
[----:B------:R-:W-:Y:S01]  /*48c0*/  FFMA.FTZ R7, R25, R74, R78 ;  /* 0x0000004a19077223 */ /* 0x000fe2000001004e */
[----:B------:R-:W-:Y:S01]  /*48d0*/  F2FP.SATFINITE.E4M3.F32.PACK_AB_MERGE_C R82, R93, R82, RZ ;  /* 0x000000525d52723e */ /* 0x000fe200048070ff */
[----:B------:R-:W-:Y:S01]  /*48e0*/  HADD2.F32 R27, -RZ, R29.H0_H0 ;  /* 0x2000001dff1b7230 */ /* 0x000fe20000004100 */
[----:B------:R-:W-:Y:S01]  /*48f0*/  F2FP.F16.E4M3.UNPACK_B R6, R6.H1 ;  /* 0x00000006ff06723e */ /* 0x000fe200030006ff */
[----:B------:R-:W-:Y:S01]  /*4900*/  HADD2.F32 R78, -RZ, R76.H0_H0 ;  /* 0x2000004cff4e7230 */ /* 0x000fe20000004100 */
[----:B------:R-:W-:Y:S01]  /*4910*/  F2FP.SATFINITE.E4M3.F32.PACK_AB_MERGE_C R30, R30, R81, R82 ;  /* 0x000000511e1e723e */ /* 0x000fe20004807052 */
[----:B------:R-:W-:Y:S01]  /*4920*/  HADD2.F32 R25, -RZ, R9.H0_H0 ;  /* 0x20000009ff197230 */ /* 0x000fe20000004100 */
[----:B------:R-:W-:Y:S01]  /*4930*/  F2FP.SATFINITE.E4M3.F32.PACK_AB_MERGE_C R86, R91, R86, RZ ;  /* 0x000000565b56723e */ /* 0x000fe200048070ff */
[----:B------:R-:W-:-:S02]  /*4940*/  HADD2.F32 R29, -RZ, R29.H1_H1 ;  /* 0x3000001dff1d7230 */ /* 0x000fc40000004100 */
[-C--:B------:R-:W-:Y:S01]  /*4950*/  FMUL.FTZ R82, R27, R78.reuse ;  /* 0x0000004e1b527220 */ /* 0x080fe20000410000 */
[----:B------:R-:W-:Y:S02]  /*4960*/  HADD2.F32 R80, -RZ, R76.H1_H1 ;  /* 0x3000004cff507230 */ /* 0x000fe40000004100 */
[----:B------:R-:W-:Y:S01]  /*4970*/  FMUL.FTZ R78, R25, R78 ;  /* 0x0000004e194e7220 */ /* 0x000fe20000410000 */
[--C-:B------:R-:W-:Y:S01]  /*4980*/  HADD2.F32 R74, -RZ, R6.reuse.H0_H0 ;  /* 0x20000006ff4a7230 */ /* 0x100fe20000004100 */
[----:B------:R-:W-:Y:S01]  /*4990*/  F2FP.SATFINITE.E4M3.F32.PACK_AB_MERGE_C R10, R10, R79, R86 ;  /* 0x0000004f0a0a723e */ /* 0x000fe20004807056 */
[----:B------:R-:W-:Y:S01]  /*49a0*/  HADD2.F32 R9, -RZ, R9.H1_H1 ;  /* 0x30000009ff097230 */ /* 0x000fe20000004100 */
[----:B------:R-:W-:Y:S01]  /*49b0*/  F2FP.F16.E4M3.UNPACK_B R79, R5.H1 ;  /* 0x00000005ff4f723e */ /* 0x000fe200030006ff */
[----:B------:R-:W-:Y:S02]  /*49c0*/  HADD2.F32 R76, -RZ, R6.H1_H1 ;  /* 0x30000006ff4c7230 */ /* 0x000fe40000004100 */
[----:B------:R-:W-:Y:S01]  /*49d0*/  FMUL.FTZ R6, R29, R80 ;  /* 0x000000501d067220 */ /* 0x000fe20000410000 */
[-C--:B------:R-:W-:Y:S01]  /*49e0*/  FFMA.FTZ R83, R27, R74.reuse, R78 ;  /* 0x0000004a1b537223 */ /* 0x080fe2000001004e */
[----:B------:R-:W-:Y:S01]  /*49f0*/  F2FP.F16.E4M3.UNPACK_B R27, R31 ;  /* 0x0000001fff1b723e */ /* 0x000fe200020006ff */
[----:B------:R-:W-:Y:S01]  /*4a00*/  FFMA.FTZ R82, R25, R74, -R82 ;  /* 0x0000004a19527223 */ /* 0x000fe20000010852 */
[C---:B------:R-:W-:Y:S01]  /*4a10*/  FFMA.FTZ R85, R9.reuse, R76, -R6 ;  /* 0x0000004c09557223 */ /* 0x040fe20000010806 */
[----:B------:R-:W-:Y:S01]  /*4a20*/  F2FP.F16.E4M3.UNPACK_B R6, R11 ;  /* 0x0000000bff06723e */ /* 0x000fe200020006ff */
[----:B------:R-:W-:Y:S01]  /*4a30*/  FMUL.FTZ R80, R9, R80 ;  /* 0x0000005009507220 */ /* 0x000fe20000410000 */
[----:B------:R-:W-:Y:S01]  /*4a40*/  F2FP.F16.E4M3.UNPACK_B R31, R31.H1 ;  /* 0x0000001fff1f723e */ /* 0x000fe200030006ff */
[----:B------:R-:W-:Y:S01]  /*4a50*/  HADD2.F32 R81, -RZ, R79.H0_H0 ;  /* 0x2000004fff517230 */ /* 0x000fe20000004100 */
        /* <DEDUP_REMOVED lines=12> */
[CC--:B------:R-:W-:Y:S01]  /*4b20*/  FMUL.FTZ R88, R4.reuse, R81.reuse ;  /* 0x0000005104587220 */ /* 0x0c0fe20000410000 */
[----:B------:R-:W-:Y:S02]  /*4b30*/  HADD2.F32 R9, -RZ, R6.H0_H0 ;  /* 0x20000006ff097230 */ /* 0x000fe40000004100 */
[----:B------:R-:W-:Y:S01]  /*4b40*/  FMUL.FTZ R81, R25, R81 ;  /* 0x0000005119517220 */ /* 0x000fe20000410000 */
[----:B------:R-:W-:Y:S02]  /*4b50*/  HADD2.F32 R76, -RZ, R5.H0_H0 ;  /* 0x20000005ff4c7230 */ /* 0x000fe40000004100 */
[-C--:B------:R-:W-:Y:S01]  /*4b60*/  FMUL.FTZ R86, R29, R80.reuse ;  /* 0x000000501d567220 */ /* 0x080fe20000410000 */
[----:B------:R-:W-:Y:S02]  /*4b70*/  HADD2.F32 R31, -RZ, R31.H1_H1 ;  /* 0x3000001fff1f7230 */ /* 0x000fe40000004100 */
[----:B------:R-:W-:Y:S01]  /*4b80*/  FFMA.FTZ R81, R4, R77, R81 ;  /* 0x0000004d04517223 */ /* 0x000fe20000010051 */
        /* <DEDUP_REMOVED lines=9> */
[----:B------:R-:W-:-:S02]  /*4c20*/  HADD2.F32 R74, -RZ, R74.H1_H1 ;  /* 0x3000004aff4a7230 */ /* 0x000fc40000004100 */
[----:B------:R-:W-:Y:S01]  /*4c30*/  FFMA.FTZ R88, R25, R77, -R88 ;  /* 0x0000004d19587223 */ /* 0x000fe20000010858 */
[----:B------:R-:W-:Y:S02]  /*4c40*/  HADD2.F32 R6, -RZ, R6.H1_H1 ;  /* 0x30000006ff067230 */ /* 0x000fe40000004100 */
[----:B------:R-:W-:Y:S01]  /*4c50*/  FMUL.FTZ R9, R27, R78 ;  /* 0x0000004e1b097220 */ /* 0x000fe20000410000 */
        /* <DEDUP_REMOVED lines=9> */
[----:B------:R-:W-:Y:S01]  /*4cf0*/  F2FP.SATFINITE.E4M3.F32.PACK_AB_MERGE_C R11, R9, R86, R11 ;  /* 0x00000056090b723e */ /* 0x000fe2000480700b */
[----:B------:R-:W-:Y:S01]  /*4d00*/  IMAD.MOV.U32 R9, RZ, RZ, R15 ;  /* 0x000000ffff097224 */ /* 0x000fe200078e000f */
[----:B------:R-:W-:Y:S02]  /*4d10*/  F2FP.SATFINITE.E4M3.F32.PACK_AB_MERGE_C R29, R7, R24, R83 ;  /* 0x00000018071d723e */ /* 0x000fe40004807053 */
[----:B------:R-:W-:-:S07]  /*4d20*/  F2FP.SATFINITE.E4M3.F32.PACK_AB_MERGE_C R31, R5, R80, R4 ;  /* 0x00000050051f723e */ /* 0x000fce0004807004 */
.L_x_14953:
[----:B------:R-:W-:Y:S05]  /*4d30*/  BSYNC B1 ;  /* 0x0000000000017941 */ /* 0x000fea0003800000 */
.L_x_14952:
[----:B-1----:R1:W-:Y:S01]  /*4d40*/  ST.E.128 desc[UR40][R2.64], R8 ;  /* 0x0000000802007985 */ /* 0x0023e2000c101d28 */
[----:B------:R-:W-:-:S13]  /*4d50*/  ISETP.GE.AND P3, PT, R13, R12, PT ;  /* 0x0000000c0d00720c */ /* 0x000fda0003f66270 */
[----:B------:R-:W-:Y:S05]  /*4d60*/  @P3 BRA `(.L_x_14941) ;  /* 0x0000000000f03947 */ /* 0x000fea0003800000 */
[----:B------:R-:W-:-:S04]  /*4d70*/  IADD3 R14, P3, R14, R13, RZ ;  /* 0x0000000d0e0e7210 */ /* 0x000fc80007f7e0ff */
[----:B------:R-:W-:-:S05]  /*4d80*/  LEA.HI.X.SX32 R15, R13, R0, 0x1, P3 ;  /* 0x000000000d0f7211 */ /* 0x000fca00018f0eff */
[----:B--2---:R2:W-:Y:S01]  /*4d90*/  ST.E.128 desc[UR40][R14.64], R28 ;  /* 0x0000001c0e007985 */ /* 0x0045e2000c101d28 */
[----:B------:R-:W-:Y:S05]  /*4da0*/  BRA `(.L_x_14941) ;  /* 0x0000000000e07947 */ /* 0x000fea0003800000 */
.L_x_14933:
[----:B------:R-:W2:Y:S02]  /*4db0*/  LDL R0, [R1+0xc] ;  /* 0x00000c0001007983 */ /* 0x000ea40000100800 */
[----:B--2---:R-:W-:-:S13]  /*4dc0*/  ISETP.NE.AND P4, PT, R0, 0x3, PT ;  /* 0x000000030000780c */ /* 0x004fda0003f85270 */
[----:B------:R-:W-:Y:S05]  /*4dd0*/  @!P4 BRA `(.L_x_14954) ;  /* 0x000000000004c947 */ /* 0x000fea0003800000 */
[----:B------:R-:W-:Y:S01]  /*4de0*/  BPT.TRAP 0x1 ;  /* 0x000000040000795c */ /* 0x000fe20000300000 */
.L_x_14954:
[----:B------:R-:W2:Y:S01]  /*4df0*/  LDL R0, [R1+0x1c] ;  /* 0x00001c0001007983 */ /* 0x000ea20000100800 */
[----:B------:R-:W-:Y:S01]  /*4e00*/  IMAD R50, R157, 0x8, R22 ;  /* 0x000000089d327824 */ /* 0x000fe200078e0216 */
[----:B------:R-:W-:Y:S01]  /*4e10*/  BSSY B1, `(.L_x_14955) ;  /* 0x0000005000017945 */ /* 0x000fe20003800000 */
[----:B------:R-:W-:Y:S02]  /*4e20*/  SHF.R.S32.HI R71, RZ, 0x1f, R69 ;  /* 0x0000001fff477819 */ /* 0x000fe40000011445 */
[----:B--2---:R-:W-:-:S04]  /*4e30*/  SHF.L.U32 R75, R0, 0x1f, RZ ;  /* 0x0000001f004b7819 */ /* 0x004fc800000006ff */
[----:B------:R-:W0:Y:S02]  /*4e40*/  SYNCS.PHASECHK.TRANS64.TRYWAIT P3, [R50+URZ+0x13290], R75 ;  /* 0x0132904b320075a7 */ /* 0x000e24000806017f */
[----:B0-----:R-:W-:Y:S05]  /*4e50*/  @!P3 BRA `(.L_x_14956) ;  /* 0x000001f40024b947 */ /* 0x001fea0003800000 */
.L_x_15266:
[----:B------:R-:W-:Y:S05]  /*4e60*/  BSYNC B1 ;  /* 0x0000000000017941 */ /* 0x000fea0003800000 */
.L_x_14955:
        /* <DEDUP_REMOVED lines=17> */
[----:B--2---:R-:W-:Y:S01]  /*4f80*/  IMAD.WIDE.U32 R2, R6, UR4, R2 ;  /* 0x0000000406027c25 */ /* 0x004fe2000f8e0002 */
        /* <DEDUP_REMOVED lines=8> */
[----:B------:R-:W-:Y:S01]  /*5010*/  ISETP.GT.AND P3, PT, R73, R4, PT ;  /* 0x000000044900720c */ /* 0x000fe20003f64270 */
[----:B------:R-:W-:-:S12]  /*5020*/  BRA.DIV UR4, `(.L_x_14957) ;  /* 0x000001f204c47947 */ /* 0x000fd8000b800000 */
[----:B------:R1:W2:Y:S04]  /*5030*/  SHFL.IDX PT, R3, R13, RZ, 0x1e1f ;  /* 0x001e1fff0d037589 */ /* 0x0002a800000e0000 */
[----:B------:R1:W3:Y:S02]  /*5040*/  SHFL.IDX PT, R14, R0, RZ, 0x1e1f ;  /* 0x001e1fff000e7589 */ /* 0x0002e400000e0000 */
.L_x_15270:
[----:B------:R-:W-:Y:S05]  /*5050*/  @!P3 BRA `(.L_x_14941) ;  /* 0x000000000034b947 */ /* 0x000fea0003800000 */
[----:B------:R-:W4:Y:S01]  /*5060*/  LDL R2, [R1+0x18] ;  /* 0x0000180001027983 */ /* 0x000f220000100800 */
[----:B------:R-:W-:-:S03]  /*5070*/  ULDC UR4, c[0x0][0x2f4] ;  /* 0x0000bd0000047ab9 */ /* 0x000fc60000000800 */
[----:B-1----:R-:W5:Y:S01]  /*5080*/  LDL R0, [R1+0x2c] ;  /* 0x00002c0001007983 */ /* 0x002f620000100800 */
[----:B------:R-:W-:-:S13]  /*5090*/  ISETP.GE.AND P3, PT, R18, UR4, PT ;  /* 0x0000000412007c0c */ /* 0x000fda000bf66270 */
[----:B------:R-:W1:Y:S01]  /*50a0*/  @!P3 LDS.128 R4, [R70+0xe000] ;  /* 0x00e000004604b984 */ /* 0x000e620000000c00 */
[----:B---3--:R-:W-:-:S05]  /*50b0*/  @!P3 IADD3 R12, P5, R18, R14, RZ ;  /* 0x0000000e120cb210 */ /* 0x008fca0007fbe0ff */
[----:B--2---:R-:W-:-:S05]  /*50c0*/  @!P3 IMAD.X R13, R3, 0x1, R19, P5 ;  /* 0x00000001030db824 */ /* 0x004fca00028e0613 */
[----:B-1----:R-:W-:Y:S01]  /*50d0*/  @!P3 ST.E.128 desc[UR40][R12.64], R4 ;  /* 0x000000040c00b985 */ /* 0x002fe2000c101d28 */
[----:B----4-:R-:W-:-:S13]  /*50e0*/  ISETP.GE.AND P5, PT, R2, UR4, PT ;  /* 0x0000000402007c0c */ /* 0x010fda000bfa6270 */
[----:B------:R-:W1:Y:S01]  /*50f0*/  @!P5 LDS.128 R8, [R67+0xe000] ;  /* 0x00e000004308d984 */ /* 0x000e620000000c00 */
[----:B------:R-:W-:-:S05]  /*5100*/  @!P5 IADD3 R14, P6, R2, R14, RZ ;  /* 0x0000000e020ed210 */ /* 0x000fca0007fde0ff */
[----:B-----5:R-:W-:-:S05]  /*5110*/  @!P5 IMAD.X R15, R3, 0x1, R0, P6 ;  /* 0x00000001030fd824 */ /* 0x020fca00030e0600 */
[----:B-1----:R4:W-:Y:S03]  /*5120*/  @!P5 ST.E.128 desc[UR40][R14.64], R8 ;  /* 0x000000080e00d985 */ /* 0x0029e6000c101d28 */
.L_x_14941:
[----:B------:R-:W-:Y:S05]  /*5130*/  BSYNC B0 ;  /* 0x0000000000007941 */ /* 0x000fea0003800000 */
.L_x_14932:
[----:B-12---:R-:W1:Y:S01]  /*5140*/  S2R R0, SR_TID.X ;  /* 0x0000000000007919 */ /* 0x006e620000002100 */
        /* <DEDUP_REMOVED lines=15> */
.L_x_14959:
[----:B------:R-:W-:Y:S05]  /*5240*/  BSYNC B0 ;  /* 0x0000000000007941 */ /* 0x000fea0003800000 */
.L_x_14958:
[----:B------:R-:W1:Y:S01]  /*5250*/  SYNCS.PHASECHK.TRANS64.TRYWAIT P4, [R50+URZ+0x132b0], R75 ;  /* 0x0132b04b320075a7 */ /* 0x000e62000808017f */
[----:B------:R-:W-:Y:S04]  /*5260*/  BSSY B0, `(.L_x_14960) ;  /* 0x0000002000007945 */ /* 0x000fe80003800000 */
[----:B-1----:R-:W-:Y:S05]  /*5270*/  @!P4 BRA `(.L_x_14961) ;  /* 0x000001f00074c947 */ /* 0x002fea0003800000 */
.L_x_15271:
[----:B------:R-:W-:Y:S05]  /*5280*/  BSYNC B0 ;  /* 0x0000000000007941 */ /* 0x000fea0003800000 */
.L_x_14960:
[----:B0-----:R-:W5:Y:S01]  /*5290*/  LDL R6, [R1+0x4] ;  /* 0x0000040001067983 */ /* 0x001f620000100800 */
[----:B------:R-:W-:Y:S01]  /*52a0*/  ULDC.64 UR4, c[0x0][0x328] ;  /* 0x0000ca0000047ab9 */ /* 0x000fe20000000a00 */
[----:B------:R-:W-:Y:S01]  /*52b0*/  ULDC.64 UR6, c[0x0][0x318] ;  /* 0x0000c60000067ab9 */ /* 0x000fe20000000a00 */
[----:B--2---:R-:W-:Y:S01]  /*52c0*/  IMAD R0, R71, UR4, RZ ;  /* 0x0000000447007c24 */ /* 0x004fe2000f8e02ff */
[----:B------:R-:W0:Y:S01]  /*52d0*/  S2R R4, SR_TID.X ;  /* 0x0000000000047919 */ /* 0x000e220000002100 */
[C---:B---3--:R-:W-:Y:S01]  /*52e0*/  IMAD.WIDE.U32 R2, R69.reuse, UR4, RZ ;  /* 0x0000000445027c25 */ /* 0x048fe2000f8e00ff */
        /* <DEDUP_REMOVED lines=9> */
[----:B-----5:R-:W-:-:S04]  /*5380*/  IMAD.WIDE.U32 R2, R6, UR4, R68 ;  /* 0x0000000406027c25 */ /* 0x020fc8000f8e0044 */
[----:B------:R-:W-:Y:S01]  /*5390*/  IMAD R0, R6, UR5, R3 ;  /* 0x0000000506007c24 */ /* 0x000fe2000f8e0203 */
[----:B------:R-:W-:Y:S01]  /*53a0*/  IADD3 R2, P4, R2, UR6, RZ ;  /* 0x0000000602027c10 */ /* 0x000fe2000ff9e0ff */
[C---:B0-----:R-:W-:Y:S02]  /*53b0*/  VIADD R6, R4.reuse, 0xffffff80 ;  /* 0xffffff8004067836 */ /* 0x041fe40000000000 */
[----:B------:R-:W-:Y:S01]  /*53c0*/  VIADD R4, R4, 0xffffff80 ;  /* 0xffffff8004047836 */ /* 0x000fe20000000000 */
[----:B------:R-:W-:Y:S01]  /*53d0*/  IADD3.X R0, R0, UR7, RZ, P4, !PT ;  /* 0x0000000700007c10 */ /* 0x000fe2000a7fe4ff */
[----:B------:R0:W2:Y:S03]  /*53e0*/  SHFL.IDX PT, R13, R2, RZ, 0x1e1f ;  /* 0x001e1fff020d7589 */ /* 0x0000a600000e0000 */
[----:B------:R-:W-:Y:S01]  /*53f0*/  LEA.HI R4, R4, R6, RZ, 0x1 ;  /* 0x0000000604047211 */ /* 0x000fe200078f08ff */
[----:B------:R0:W3:Y:S03]  /*5400*/  SHFL.IDX PT, R5, R0, RZ, 0x1e1f ;  /* 0x001e1fff00057589 */ /* 0x0000e600000e0000 */
[----:B------:R-:W-:-:S04]  /*5410*/  SHF.R.S32.HI R4, RZ, 0x1, R4 ;  /* 0x00000001ff047819 */ /* 0x000fc80000011404 */
[----:B------:R-:W-:-:S13]  /*5420*/  ISETP.GT.AND P4, PT, R73, R4, PT ;  /* 0x000000044900720c */ /* 0x000fda0003f84270 */
[----:B0-2---:R-:W-:Y:S05]  /*5430*/  @!P4 BRA `(.L_x_14963) ;  /* 0x000000000034c947 */ /* 0x005fea0003800000 */
[----:B------:R-:W2:Y:S01]  /*5440*/  LDL R6, [R1+0x18] ;  /* 0x0000180001067983 */ /* 0x000ea20000100800 */
[----:B------:R-:W-:-:S03]  /*5450*/  ULDC UR4, c[0x0][0x2f4] ;  /* 0x0000bd0000047ab9 */ /* 0x000fc60000000800 */
[----:B------:R-:W5:Y:S01]  /*5460*/  LDL R4, [R1+0x2c] ;  /* 0x00002c0001047983 */ /* 0x000f620000100800 */
[----:B------:R-:W-:-:S13]  /*5470*/  ISETP.GE.AND P4, PT, R18, UR4, PT ;  /* 0x0000000412007c0c */ /* 0x000fda000bf86270 */
[----:B------:R-:W-:-:S05]  /*5480*/  @!P4 IADD3 R2, P5, R18, R13, RZ ;  /* 0x0000000d1202c210 */ /* 0x000fca0007fbe0ff */
[----:B---3--:R-:W-:Y:S01]  /*5490*/  @!P4 IMAD.X R3, R5, 0x1, R19, P5 ;  /* 0x000000010503c824 */ /* 0x008fe200028e0613 */
[----:B--2---:R-:W-:-:S13]  /*54a0*/  ISETP.GE.AND P5, PT, R6, UR4, PT ;  /* 0x0000000406007c0c */ /* 0x004fda000bfa6270 */
[----:B------:R-:W-:-:S05]  /*54b0*/  @!P5 IADD3 R12, P6, R6, R13, RZ ;  /* 0x0000000d060cd210 */ /* 0x000fca0007fde0ff */
[----:B-----5:R-:W-:Y:S02]  /*54c0*/  @!P5 IMAD.X R13, R5, 0x1, R4, P6 ;  /* 0x00000001050dd824 */ /* 0x020fe400030e0604 */
[----:B------:R-:W0:Y:S04]  /*54d0*/  @!P4 LDS.128 R4, [R70+0x6000] ;  /* 0x006000004604c984 */ /* 0x000e280000000c00 */
[----:B0-----:R-:W-:Y:S04]  /*54e0*/  @!P4 ST.E.128 desc[UR40][R2.64], R4 ;  /* 0x000000040200c985 */ /* 0x001fe8000c101d28 */
[----:B----4-:R-:W0:Y:S04]  /*54f0*/  @!P5 LDS.128 R8, [R67+0x6000] ;  /* 0x006000004308d984 */ /* 0x010e280000000c00 */
[----:B0-----:R0:W-:Y:S02]  /*5500*/  @!P5 ST.E.128 desc[UR40][R12.64], R8 ;  /* 0x000000080c00d985 */ /* 0x0011e4000c101d28 */
.L_x_14963:
[----:B------:R-:W-:Y:S05]  /*5510*/  BSYNC B0 ;  /* 0x0000000000007941 */ /* 0x000fea0003800000 */
.L_x_14962:
[----:B------:R-:W2:Y:S01]  /*5520*/  LDL.LU R2, [R1+0x1c] ;  /* 0x00001c0001027983 */ /* 0x000ea20000300800 */
[----:B------:R-:W-:Y:S02]  /*5530*/  VIADD R157, R157, 0x1 ;  /* 0x000000019d9d7836 */ /* 0x000fe40000000000 */
[----:B-1----:R-:W-:Y:S01]  /*5540*/  @!P3 VIADD R50, R50, 0x132c0 ;  /* 0x000132c03232b836 */ /* 0x002fe20000000000 */
[----:B------:R-:W-:Y:S01]  /*5550*/  @!PT LDS RZ, [RZ] ;  /* 0x00000000fffff984 */ /* 0x000fe20000000800 */
[----:B------:R-:W-:Y:S01]  /*5560*/  @!PT LDS RZ, [RZ] ;  /* 0x00000000fffff984 */ /* 0x000fe20000000800 */
[----:B------:R-:W-:Y:S01]  /*5570*/  @!PT LDS RZ, [RZ] ;  /* 0x00000000fffff984 */ /* 0x000fe20000000800 */
[----:B------:R-:W-:Y:S01]  /*5580*/  @!PT LDS RZ, [RZ] ;  /* 0x00000000fffff984 */ /* 0x000fe20000000800 */
[----:B------:R1:W-:Y:S06]  /*5590*/  MEMBAR.ALL.CTA ;  /* 0x0000000000007992 */ /* 0x0003ec0000008000 */
[----:B-1----:R-:W1:Y:S02]  /*55a0*/  FENCE.VIEW.ASYNC.S ;  /* 0x00000000000073c6 */ /* 0x002e640000000000 */
[----:B-1----:R1:W-:Y:S01]  /*55b0*/  BAR.SYNC.DEFER_BLOCKING R64, 0x80 ;  /* 0x000200400000751d */ /* 0x0023e20000010000 */
[----:B------:R-:W-:-:S02]  /*55c0*/  ISETP.NE.AND P4, PT, R157, 0x2, PT ;  /* 0x000000029d00780c */ /* 0x000fc40003f85270 */
[----:B------:R-:W-:Y:S02]  /*55d0*/  @!P3 PRMT R50, RZ, 0x654, R50 ;  /* 0x00000654ff32b816 */ /* 0x000fe40000000032 */
[----:B------:R-:W-:Y:S02]  /*55e0*/  SEL R0, RZ, 0x1, P4 ;  /* 0x00000001ff007807 */ /* 0x000fe40002000000 */
[----:B------:R-:W-:Y:S01]  /*55f0*/  SEL R157, R157, RZ, P4 ;  /* 0x000000ff9d9d7207 */ /* 0x000fe20002000000 */
[----:B------:R1:W-:Y:S01]  /*5600*/  @!P3 SYNCS.ARRIVE.TRANS64.RED.A1T0 RZ, [R50+URZ], RZ ;  /* 0x000000ff32ffb9a7 */ /* 0x0003e2000810043f */
[----:B------:R-:W-:Y:S02]  /*5610*/  PLOP3.LUT P3, PT, PT, PT, PT, 0x8, 0x0 ;  /* 0x000000000000781c */ /* 0x000fe40003f6e170 */
[----:B--2---:R-:W-:-:S05]  /*5620*/  LOP3.LUT R2, R2, R0, RZ, 0x3c, !PT ;  /* 0x0000000002027212 */ /* 0x004fca00078e3cff */
[----:B------:R1:W-:Y:S01]  /*5630*/  STL [R1+0x1c], R2 ;  /* 0x00001c0201007387 */ /* 0x0003e20000100800 */
[----:B------:R-:W-:Y:S05]  /*5640*/  @P2 BRA `(.L_x_14964) ;  /* 0xffffffcc00a82947 */ /* 0x000fea000383ffff */
.L_x_14927:
[----:B------:R-:W-:Y:S04]  /*5650*/  BSSY B0, `(.L_x_14965) ;  /* 0x0000004000007945 */ /* 0x000fe80003800000 */
[----:B------:R-:W-:Y:S05]  /*5660*/  @P3 BRA `(.L_x_14966) ;  /* 0x0000000000083947 */ /* 0x000fea0003800000 */
[----:B------:R-:W2:Y:S02]  /*5670*/  FENCE.VIEW.ASYNC.G ;  /* 0x00000000000073c6 */ /* 0x000ea40000000100 */
[----:B--2---:R-:W-:Y:S06]  /*5680*/  BAR.ARV 0xc, 0x200 ;  /* 0x0308000000007b1d */ /* 0x004fec0000002000 */
.L_x_14966:
[----:B------:R-:W-:Y:S05]  /*5690*/  BSYNC B0 ;  /* 0x0000000000007941 */ /* 0x000fea0003800000 */
.L_x_14965:
[----:B------:R-:W3:Y:S01]  /*56a0*/  LDL R4, [R1+0x4c] ;  /* 0x00004c0001047983 */ /* 0x000ee20000100800 */
[----:B------:R-:W-:Y:S01]  /*56b0*/  ULDC.64 UR6, c[0x0][0x998] ;  /* 0x0002660000067ab9 */ /* 0x000fe20000000a00 */
[----:B------:R-:W-:Y:S02]  /*56c0*/  ULDC.64 UR4, c[0x0][0x990] ;  /* 0x0002640000047ab9 */ /* 0x000fe40000000a00 */
[----:B------:R-:W2:Y:S01]  /*56d0*/  LDL R0, [R1+0x4] ;  /* 0x0000040001007983 */ /* 0x000ea20000100800 */
[----:B------:R-:W-:Y:S02]  /*56e0*/  ISETP.NE.U32.AND P1, PT, RZ, UR6, PT ;  /* 0x00000006ff007c0c */ /* 0x000fe4000bf25070 */
[----:B------:R-:W-:Y:S01]  /*56f0*/  ISETP.NE.U32.AND P0, PT, RZ, UR4, PT ;  /* 0x00000004ff007c0c */ /* 0x000fe2000bf05070 */
[----:B----4-:R-:W4:Y:S01]  /*5700*/  LDL R14, [R1+0x24] ;  /* 0x00002400010e7983 */ /* 0x010f220000100800 */
[----:B------:R-:W-:Y:S02]  /*5710*/  ISETP.NE.AND.EX P1, PT, RZ, UR7, PT, P1 ;  /* 0x00000007ff007c0c */ /* 0x000fe4000bf25310 */
[----:B------:R-:W-:Y:S01]  /*5720*/  ISETP.NE.AND.EX P0, PT, RZ, UR5, PT, P0 ;  /* 0x00000005ff007c0c */ /* 0x000fe2000bf05300 */
[----:B------:R-:W4:Y:S04]  /*5730*/  LDL R20, [R1+0x8] ;  /* 0x0000080001147983 */ /* 0x000f280000100800 */
[----:B------:R-:W4:Y:S06]  /*5740*/  LDL R15, [R1+0x10] ;  /* 0x00001000010f7983 */ /* 0x000f2c0000100800 */
[----:B0-----:R-:W1:Y:S08]  /*5750*/  @P1 LDC.64 R8, c[0x0][0x9b8] ;  /* 0x00026e00ff081b82 */ /* 0x001e700000000a00 */
[----:B------:R-:W0:Y:S08]  /*5760*/  @P0 LDC.64 R6, c[0x0][0x9a8] ;  /* 0x00026a00ff060b82 */ /* 0x000e300000000a00 */
[----:B------:R-:W0:Y:S08]  /*5770*/  @P0 LDC.64 R10, c[0x0][0x9b0] ;  /* 0x00026c00ff0a0b82 */ /* 0x000e300000000a00 */
[----:B------:R-:W0:Y:S01]  /*5780*/  @P1 LDC.64 R12, c[0x0][0x9c0] ;  /* 0x00027000ff0c1b82 */ /* 0x000e220000000a00 */
[----:B---3--:R-:W-:-:S02]  /*5790*/  @P1 SHF.R.S32.HI R5, RZ, 0x1f, R4 ;  /* 0x0000001fff051819 */ /* 0x008fc40000011404 */
[----:B------:R-:W-:Y:S01]  /*57a0*/  @P0 SHF.R.S32.HI R3, RZ, 0x1f, R4 ;  /* 0x0000001fff030819 */ /* 0x000fe20000011404 */
[----:B--2---:R-:W-:Y:S02]  /*57b0*/  IMAD.MOV.U32 R21, RZ, RZ, R0 ;  /* 0x000000ffff157224 */ /* 0x004fe400078e0000 */
[----:B-1----:R-:W-:Y:S02]  /*57c0*/  @P1 IMAD R2, R5, R8, RZ ;  /* 0x0000000805021224 */ /* 0x002fe400078e02ff */
[-C--:B0-----:R-:W-:Y:S02]  /*57d0*/  @P0 IMAD R0, R3, R6.reuse, RZ ;  /* 0x0000000603000224 */ /* 0x081fe400078e02ff */
[C---:B------:R-:W-:Y:S02]  /*57e0*/  @P1 IMAD R9, R4.reuse, R9, R2 ;  /* 0x0000000904091224 */ /* 0x040fe400078e0202 */
[C---:B------:R-:W-:Y:S02]  /*57f0*/  @P0 IMAD R7, R4.reuse, R7, R0 ;  /* 0x0000000704070224 */ /* 0x040fe400078e0200 */
[----:B------:R-:W-:-:S04]  /*5800*/  @P0 IMAD.WIDE.U32 R2, R4, R6, RZ ;  /* 0x0000000604020225 */ /* 0x000fc800078e00ff */
[----:B------:R-:W-:-:S04]  /*5810*/  @P1 IMAD.WIDE.U32 R4, R4, R8, RZ ;  /* 0x0000000804041225 */ /* 0x000fc800078e00ff */
[----:B------:R-:W-:Y:S02]  /*5820*/  @P0 IMAD.IADD R3, R3, 0x1, R7 ;  /* 0x0000000103030824 */ /* 0x000fe400078e0207 */
[----:B------:R-:W-:Y:S02]  /*5830*/  @P1 IMAD.IADD R5, R5, 0x1, R9 ;  /* 0x0000000105051824 */ /* 0x000fe400078e0209 */
[----:B------:R-:W-:-:S04]  /*5840*/  @P0 IMAD.WIDE.U32 R2, R21, R10, R2 ;  /* 0x0000000a15020225 */ /* 0x000fc800078e0002 */
[----:B------:R-:W-:-:S04]  /*5850*/  @P1 IMAD.WIDE.U32 R6, R21, R12, R4 ;  /* 0x0000000c15061225 */ /* 0x000fc800078e0004 */
[C---:B------:R-:W-:Y:S01]  /*5860*/  @P0 IMAD R5, R21.reuse, R11, R3 ;  /* 0x0000000b15050224 */ /* 0x040fe200078e0203 */
[----:B------:R-:W-:Y:S01]  /*5870*/  @P1 LEA R8, P3, R6, UR6, 0x2 ;  /* 0x0000000606081c11 */ /* 0x000fe2000f8610ff */
[----:B------:R-:W-:Y:S01]  /*5880*/  @P1 IMAD R3, R21, R13, R7 ;  /* 0x0000000d15031224 */ /* 0x000fe200078e0207 */
[----:B------:R-:W-:Y:S01]  /*5890*/  @P0 LEA R4, P2, R2, UR4, 0x2 ;  /* 0x0000000402040c11 */ /* 0x000fe2000f8410ff */
[----:B------:R-:W-:Y:S01]  /*58a0*/  IMAD.MOV.U32 R0, RZ, RZ, 0x3f800000 ;  /* 0x3f800000ff007424 */ /* 0x000fe200078e00ff */
[----:B------:R-:W0:Y:S01]  /*58b0*/  LDC.64 R10, c[0x0][0x9e0] ;  /* 0x00027800ff0a7b82 */ /* 0x000e220000000a00 */
[----:B------:R-:W-:Y:S01]  /*58c0*/  ULDC UR4, c[0x0][0x988] ;  /* 0x0002620000047ab9 */ /* 0x000fe20000000800 */
[----:B------:R-:W-:Y:S01]  /*58d0*/  @P1 LEA.HI.X R9, R6, UR7, R3, 0x2, P3 ;  /* 0x0000000706091c11 */ /* 0x000fe200098f1403 */
[----:B------:R-:W-:Y:S01]  /*58e0*/  IMAD.MOV.U32 R3, RZ, RZ, 0x3f800000 ;  /* 0x3f800000ff037424 */ /* 0x000fe200078e00ff */
[----:B------:R-:W-:-:S03]  /*58f0*/  @P0 LEA.HI.X R5, R2, UR5, R5, 0x2, P2 ;  /* 0x0000000502050c11 */ /* 0x000fc600090f1405 */
[----:B------:R-:W2:Y:S01]  /*5900*/  @P1 LDG.E R0, desc[UR40][R8.64] ;  /* 0x0000002808001981 */ /* 0x000ea2000c1e1900 */
[----:B------:R-:W1:Y:S03]  /*5910*/  LDC R2, c[0x0][0x448] ;  /* 0x00011200ff027b82 */ /* 0x000e660000000800 */
[----:B------:R3:W2:Y:S01]  /*5920*/  @P0 LDG.E R3, desc[UR40][R4.64] ;  /* 0x0000002804030981 */ /* 0x0006a2000c1e1900 */
[----:B-1----:R-:W-:-:S13]  /*5930*/  ISETP.NE.AND P1, PT, R2, 0x1, PT ;  /* 0x000000010200780c */ /* 0x002fda0003f25270 */
[----:B------:R-:W1:Y:S08]  /*5940*/  @P1 LDC R7, c[0x0][0x44c] ;  /* 0x00011300ff071b82 */ /* 0x000e700000000800 */
[----:B------:R-:W1:Y:S01]  /*5950*/  @P1 LDC R6, c[0x0][0x450] ;  /* 0x00011400ff061b82 */ /* 0x000e620000000800 */
[----:B----4-:R-:W-:Y:S01]  /*5960*/  VIADD R2, R14, 0xbf ;  /* 0x000000bf0e027836 */ /* 0x010fe20000000000 */
[----:B0-----:R-:W-:-:S02]  /*5970*/  ISETP.GE.AND P2, PT, R11, 0x1, PT ;  /* 0x000000010b00780c */ /* 0x001fc40003f46270 */
[----:B---3--:R-:W-:Y:S01]  /*5980*/  IADD3 R5, R15, 0x1, -R20 ;  /* 0x000000010f057810 */ /* 0x008fe20007ffe814 */
[----:B-1----:R-:W-:-:S05]  /*5990*/  @P1 IMAD.HI.U32 R7, R2, R7, RZ ;  /* 0x0000000702071227 */ /* 0x002fca00078e00ff */
[----:B------:R-:W-:-:S05]  /*59a0*/  @P1 SHF.R.U32.HI R2, RZ, R6, R7 ;  /* 0x00000006ff021219 */ /* 0x000fca0000011607 */
[----:B------:R-:W-:Y:S02]  /*59b0*/  IMAD.IADD R5, R5, 0x1, R2 ;  /* 0x0000000105057824 */ /* 0x000fe400078e0202 */
        /* <DEDUP_REMOVED lines=15> */
.L_x_14969:
[----:B------:R-:W-:-:S13]  /*5ab0*/  ISETP.NE.AND P0, PT, R11, 0x1, PT ;  /* 0x000000010b00780c */ /* 0x000fda0003f05270 */
[----:B------:R-:W0:Y:S02]  /*5ac0*/  @P0 LDC.64 R4, c[0x0][0x9e8] ;  /* 0x00027a00ff040b82 */ /* 0x000e240000000a00 */
[----:B0-----:R-:W-:-:S05]  /*5ad0*/  @P0 IMAD.HI.U32 R4, R0, R4, RZ ;  /* 0x0000000400040227 */ /* 0x001fca00078e00ff */
[----:B------:R-:W-:-:S07]  /*5ae0*/  @P0 SHF.R.U32.HI R0, RZ, R5, R4 ;  /* 0x00000005ff000219 */ /* 0x000fce0000011604 */
.L_x_14970:
[----:B------:R-:W-:Y:S05]  /*5af0*/  BSYNC B0 ;  /* 0x0000000000007941 */ /* 0x000fea0003800000 */
.L_x_14968:
[----:B------:R-:W-:-:S05]  /*5b00*/  IMAD R0, R0, R11, R11 ;  /* 0x0000000b00007224 */ /* 0x000fca00078e020b */
[----:B------:R-:W-:-:S07]  /*5b10*/  VIMNMX R3, R3, R0, PT ;  /* 0x0000000003037248 */ /* 0x000fce0003fe0100 */
.L_x_14967:
[----:B------:R-:W0:Y:S01]  /*5b20*/  @P1 LDC R0, c[0x0][0x44c] ;  /* 0x00011300ff001b82 */ /* 0x000e220000000800 */
[----:B------:R-:W-:Y:S01]  /*5b30*/  VIADD R3, R3, 0x9f ;  /* 0x0000009f03037836 */ /* 0x000fe20000000000 */
[----:B------:R-:W-:Y:S01]  /*5b40*/  ULDC UR4, c[0x0][0x9dc] ;  /* 0x0002770000047ab9 */ /* 0x000fe20000000800 */
[----:B------:R-:W-:Y:S02]  /*5b50*/  IMAD.MOV.U32 R5, RZ, RZ, R14 ;  /* 0x000000ffff057224 */ /* 0x000fe400078e000e */
[----:B------:R-:W-:-:S03]  /*5b60*/  IMAD.HI R3, R3, 0x66666667, RZ ;  /* 0x6666666703037827 */ /* 0x000fc600078e02ff */
[----:B------:R-:W1:Y:S01]  /*5b70*/  @P1 LDC R7, c[0x0][0x450] ;  /* 0x00011400ff071b82 */ /* 0x000e620000000800 */
        /* <DEDUP_REMOVED lines=18> */
.L_x_14973:
[----:B------:R-:W-:-:S13]  /*5ca0*/  ISETP.NE.AND P0, PT, R11, 0x1, PT ;  /* 0x000000010b00780c */ /* 0x000fda0003f05270 */
[----:B------:R-:W0:Y:S02]  /*5cb0*/  @P0 LDC.64 R4, c[0x0][0x9e8] ;  /* 0x00027a00ff040b82 */ /* 0x000e240000000a00 */
[----:B0-----:R-:W-:-:S05]  /*5cc0*/  @P0 IMAD.HI.U32 R4, R0, R4, RZ ;  /* 0x0000000400040227 */ /* 0x001fca00078e00ff */
[----:B------:R-:W-:-:S07]  /*5cd0*/  @P0 SHF.R.U32.HI R0, RZ, R5, R4 ;  /* 0x00000005ff000219 */ /* 0x000fce0000011604 */
.L_x_14974:
[----:B------:R-:W-:Y:S05]  /*5ce0*/  BSYNC B0 ;  /* 0x0000000000007941 */ /* 0x000fea0003800000 */
.L_x_14972:
[----:B------:R-:W-:-:S05]  /*5cf0*/  IMAD R0, R0, R11, RZ ;  /* 0x0000000b00007224 */ /* 0x000fca00078e02ff */
[----:B------:R-:W-:-:S07]  /*5d00*/  VIMNMX R3, R3, R0, !PT ;  /* 0x0000000003037248 */ /* 0x000fce0007fe0100 */
.L_x_14971:
        /* <DEDUP_REMOVED lines=40> */
.L_x_14976:
[----:B------:R-:W-:Y:S05]  /*5f90*/  BSYNC B0 ;  /* 0x0000000000007941 */ /* 0x000fea0003800000 */
.L_x_14975:
        /* <DEDUP_REMOVED lines=18> */
[----:B------:R-:W-:Y:S01]  /*60c0*/  CS2R R50, SRZ ;  /* 0x0000000000327805 */ /* 0x000fe2000001ff00 */
[----:B--2---:R-:W-:-:S05]  /*60d0*/  IMAD R0, R0, R105, R9 ;  /* 0x0000006900007224 */ /* 0x004fca00078e0209 */
        /* <DEDUP_REMOVED lines=37> */
.L_x_14979:
[----:B------:R-:W-:Y:S05]  /*6330*/  BSYNC B6 ;  /* 0x0000000000067941 */ /* 0x000fea0003800000 */
.L_x_14978:
        /* <DEDUP_REMOVED lines=13> */
.L_x_14983:
[----:B-1----:R1:W2:Y:S02]  /*6410*/  SYNCS.PHASECHK.TRANS64.TRYWAIT P0, [R22+URZ+0x13200], R3 ;  /* 0x01320003160075a7 */ /* 0x0022a4000800017f */
[----:B--2---:R-:W-:Y:S05]  /*6420*/  @!P0 NANOSLEEP.SYNCS 0x989680 ;  /* 0x009896800000895d */ /* 0x004fea0003900000 */
[----:B------:R-:W2:Y:S02]  /*6430*/  @!P0 SYNCS.PHASECHK.TRANS64 P0, [R22+URZ+0x13200], R3 ;  /* 0x01320003160085a7 */ /* 0x000ea4000800007f */
[----:B--2---:R-:W-:Y:S05]  /*6440*/  @!P0 BRA `(.L_x_14983) ;  /* 0xfffffffc00f08947 */ /* 0x004fea000383ffff */
.L_x_14982:
[----:B------:R-:W-:Y:S05]  /*6450*/  BSYNC B0 ;  /* 0x0000000000007941 */ /* 0x000fea0003800000 */
.L_x_14981:
[----:B------:R-:W-:Y:S05]  /*6460*/  BRA `(.L_x_14984) ;  /* 0x0000002c003c7947 */ /* 0x000fea0003800000 */
.L_x_14980:
        /* <DEDUP_REMOVED lines=30> */
.L_x_14986:
[----:B------:R-:W-:Y:S05]  /*6650*/  BSYNC B6 ;  /* 0x0000000000067941 */ /* 0x000fea0003800000 */
.L_x_14985:
[----:B------:R-:W2:Y:S01]  /*6660*/  LDL R21, [R1+0x24] ;  /* 0x0000240001157983 */ /* 0x000ea20000100800 */
[----:B------:R-:W-:Y:S01]  /*6670*/  LEA.HI R33, R33, R30, RZ, 0x2 ;  /* 0x0000001e21217211 */ /* 0x000fe200078f10ff */
[----:B------:R-:W-:Y:S01]  /*6680*/  ULDC.U8 UR4, c[0x0][0x410] ;  /* 0x0001040000047ab9 */ /* 0x000fe20000000000 */
[----:B------:R-:W-:Y:S01]  /*6690*/  BSSY B0, `(.L_x_14987) ;  /* 0x00002a4000007945 */ /* 0x000fe20003800000 */
[----:B------:R-:W0:Y:S01]  /*66a0*/  S2R R32, SR_TID.X ;  /* 0x0000000000207919 */ /* 0x000e220000002100 */
[----:B------:R-:W-:Y:S02]  /*66b0*/  ISETP.NE.AND P0, PT, RZ, UR4, PT ;  /* 0x00000004ff007c0c */ /* 0x000fe4000bf05270 */
[--C-:B------:R-:W-:Y:S02]  /*66c0*/  SHF.R.S32.HI R20, RZ, 0x2, R33.reuse ;  /* 0x00000002ff147819 */ /* 0x100fe40000011421 */
[----:B------:R-:W-:-:S04]  /*66d0*/  SHF.R.S32.HI R33, RZ, 0x1f, R33 ;  /* 0x0000001fff217819 */ /* 0x000fc80000011421 */
[----:B------:R-:W-:-:S04]  /*66e0*/  LEA.HI R33, R33, R20, RZ, 0x2 ;  /* 0x0000001421217211 */ /* 0x000fc800078f10ff */
[----:B------:R-:W-:-:S05]  /*66f0*/  LOP3.LUT R33, R33, 0xfffffffc, RZ, 0xc0, !PT ;  /* 0xfffffffc21217812 */ /* 0x000fca00078ec0ff */
[----:B------:R-:W-:Y:S02]  /*6700*/  IMAD.IADD R20, R20, 0x1, -R33 ;  /* 0x0000000114147824 */ /* 0x000fe400078e0a21 */
[C---:B0-----:R-:W-:Y:S02]  /*6710*/  VIADD R35, R32.reuse, 0xffffff80 ;  /* 0xffffff8020237836 */ /* 0x041fe40000000000 */
[----:B------:R-:W-:-:S05]  /*6720*/  VIADD R34, R32, 0xffffff80 ;  /* 0xffffff8020227836 */ /* 0x000fca0000000000 */
[----:B------:R-:W-:-:S04]  /*6730*/  LEA.HI R34, R34, R35, RZ, 0x1 ;  /* 0x0000002322227211 */ /* 0x000fc800078f08ff */
[----:B------:R-:W-:-:S05]  /*6740*/  SHF.R.S32.HI R34, RZ, 0x1, R34 ;  /* 0x00000001ff227819 */ /* 0x000fca0000011422 */
[----:B--2---:R-:W-:Y:S01]  /*6750*/  IMAD.IADD R10, R34, 0x1, R21 ;  /* 0x00000001220a7824 */ /* 0x004fe200078e0215 */
[----:B------:R-:W-:Y:S06]  /*6760*/  @!P0 BRA `(.L_x_14988) ;  /* 0x0000001400408947 */ /* 0x000fec0003800000 */
[----:B------:R-:W0:Y:S01]  /*6770*/  LDC R21, c[0x0][0x448] ;  /* 0x00011200ff157b82 */ /* 0x000e220000000800 */
[----:B------:R-:W-:Y:S01]  /*6780*/  ULDC.64 UR4, c[0x0][0x3f8] ;  /* 0x0000fe0000047ab9 */ /* 0x000fe20000000a00 */
[----:B------:R-:W-:Y:S01]  /*6790*/  IMAD.MOV.U32 R6, RZ, RZ, R24 ;  /* 0x000000ffff067224 */ /* 0x000fe200078e0018 */
[----:B------:R-:W-:Y:S01]  /*67a0*/  ULDC.64 UR6, c[0x0][0x408] ;  /* 0x0001020000067ab9 */ /* 0x000fe20000000a00 */
[----:B------:R-:W-:Y:S02]  /*67b0*/  IMAD.MOV.U32 R7, RZ, RZ, R29 ;  /* 0x000000ffff077224 */ /* 0x000fe400078e001d */
[----:B------:R-:W-:Y:S02]  /*67c0*/  IMAD.MOV.U32 R8, RZ, RZ, R26 ;  /* 0x000000ffff087224 */ /* 0x000fe400078e001a */
[----:B------:R-:W-:Y:S01]  /*67d0*/  IMAD.MOV.U32 R9, RZ, RZ, R31 ;  /* 0x000000ffff097224 */ /* 0x000fe200078e001f */
[----:B0-----:R-:W-:-:S13]  /*67e0*/  ISETP.NE.AND P0, PT, R21, 0x1, PT ;  /* 0x000000011500780c */ /* 0x001fda0003f05270 */
[----:B------:R-:W0:Y:S08]  /*67f0*/  @P0 LDC R3, c[0x0][0x44c] ;  /* 0x00011300ff030b82 */ /* 0x000e300000000800 */
[----:B------:R-:W1:Y:S01]  /*6800*/  @P0 LDC R5, c[0x0][0x450] ;  /* 0x00011400ff050b82 */ /* 0x000e620000000800 */
[----:B0-----:R-:W-:-:S04]  /*6810*/  @P0 IMAD.HI.U32 R0, R10, R3, RZ ;  /* 0x000000030a000227 */ /* 0x001fc800078e00ff */
[----:B------:R-:W-:Y:S01]  /*6820*/  IMAD.MOV.U32 R3, RZ, RZ, R10 ;  /* 0x000000ffff037224 */ /* 0x000fe200078e000a */
[----:B-1----:R-:W-:-:S04]  /*6830*/  @P0 SHF.R.U32.HI R3, RZ, R5, R0 ;  /* 0x00000005ff030219 */ /* 0x002fc80000011600 */
[----:B------:R-:W-:Y:S01]  /*6840*/  SHF.R.S32.HI R0, RZ, 0x1f, R3 ;  /* 0x0000001fff007819 */ /* 0x000fe20000011403 */
[----:B------:R-:W-:-:S04]  /*6850*/  IMAD.WIDE.U32 R6, R3, UR4, R6 ;  /* 0x0000000403067c25 */ /* 0x000fc8000f8e0006 */
[C---:B------:R-:W-:Y:S02]  /*6860*/  IMAD R4, R0.reuse, UR4, RZ ;  /* 0x0000000400047c24 */ /* 0x040fe4000f8e02ff */
[----:B------:R-:W-:Y:S02]  /*6870*/  IMAD R0, R0, UR6, RZ ;  /* 0x0000000600007c24 */ /* 0x000fe4000f8e02ff */
[C---:B------:R-:W-:Y:S01]  /*6880*/  IMAD R13, R3.reuse, UR5, R4 ;  /* 0x00000005030d7c24 */ /* 0x040fe2000f8e0204 */
[----:B------:R-:W-:Y:S01]  /*6890*/  LEA.HI R4, R30, R30, RZ, 0x1 ;  /* 0x0000001e1e047211 */ /* 0x000fe200078f08ff */
[C---:B------:R-:W-:Y:S01]  /*68a0*/  IMAD.WIDE.U32 R8, R3.reuse, UR6, R8 ;  /* 0x0000000603087c25 */ /* 0x040fe2000f8e0008 */
[----:B------:R-:W-:Y:S02]  /*68b0*/  ULDC.64 UR4, c[0x0][0x3e8] ;  /* 0x0000fa0000047ab9 */ /* 0x000fe40000000a00 */
[----:B------:R-:W-:Y:S01]  /*68c0*/  LOP3.LUT R15, R4, 0xfffffffe, RZ, 0xc0, !PT ;  /* 0xfffffffe040f7812 */ /* 0x000fe200078ec0ff */
[----:B------:R-:W-:Y:S01]  /*68d0*/  IMAD R11, R3, UR7, R0 ;  /* 0x00000007030b7c24 */ /* 0x000fe2000f8e0200 */
[----:B------:R-:W-:Y:S01]  /*68e0*/  ULDC.64 UR6, c[0x0][0x400] ;  /* 0x0001000000067ab9 */ /* 0x000fe20000000a00 */
[----:B------:R-:W-:Y:S01]  /*68f0*/  IADD3 R3, P0, R6, UR4, RZ ;  /* 0x0000000406037c10 */ /* 0x000fe2000ff1e0ff */
[----:B------:R-:W-:Y:S01]  /*6900*/  UMOV UR4, 0xffffffff ;  /* 0xffffffff00047882 */ /* 0x000fe20000000000 */
[----:B------:R-:W-:Y:S01]  /*6910*/  IMAD.IADD R15, R30, 0x1, -R15 ;  /* 0x000000011e0f7824 */ /* 0x000fe200078e0a0f */
[----:B------:R-:W-:-:S02]  /*6920*/  IADD3 R5, P1, R8, UR6, RZ ;  /* 0x0000000608057c10 */ /* 0x000fc4000ff3e0ff */
[----:B------:R-:W-:Y:S01]  /*6930*/  IADD3.X R13, R7, UR5, R13, P0, !PT ;  /* 0x00000005070d7c10 */ /* 0x000fe200087fe40d */
[----:B------:R-:W-:Y:S01]  /*6940*/  IMAD.SHL.U32 R29, R15, 0x8, RZ ;  /* 0x000000080f1d7824 */ /* 0x000fe200078e00ff */
[----:B------:R-:W-:-:S03]  /*6950*/  IADD3.X R4, R9, UR7, R11, P1, !PT ;  /* 0x0000000709047c10 */ /* 0x000fc60008ffe40b */
[----:B------:R-:W-:Y:S01]  /*6960*/  VIADD R31, R29, 0x10 ;  /* 0x000000101d1f7836 */ /* 0x000fe20000000000 */
[----:B------:R-:W-:Y:S06]  /*6970*/  BRA.DIV UR4, `(.L_x_14989) ;  /* 0x000001da04c87947 */ /* 0x000fec000b800000 */
[----:B------:R0:W1:Y:S04]  /*6980*/  SHFL.IDX PT, R0, R13, RZ, 0x1e1f ;  /* 0x001e1fff0d007589 */ /* 0x00006800000e0000 */
[----:B------:R-:W2:Y:S04]  /*6990*/  SHFL.IDX PT, R3, R3, RZ, 0x1e1f ;  /* 0x001e1fff03037589 */ /* 0x000ea800000e0000 */
[----:B------:R-:W3:Y:S04]  /*69a0*/  SHFL.IDX PT, R4, R4, RZ, 0x1e1f ;  /* 0x001e1fff04047589 */ /* 0x000ee800000e0000 */
[----:B------:R0:W4:Y:S02]  /*69b0*/  SHFL.IDX PT, R14, R5, RZ, 0x1e1f ;  /* 0x001e1fff050e7589 */ /* 0x00012400000e0000 */
.L_x_15277:
[----:B0-----:R-:W5:Y:S04]  /*69c0*/  LDL R5, [R1+0x8] ;  /* 0x0000080001057983 */ /* 0x001f680000100800 */
[----:B------:R-:W2:Y:S01]  /*69d0*/  LDL R6, [R1+0x5c] ;  /* 0x00005c0001067983 */ /* 0x000ea20000100800 */
[----:B------:R-:W-:Y:S01]  /*69e0*/  BSSY B1, `(.L_x_14990) ;  /* 0x0000021000017945 */ /* 0x000fe20003800000 */
[----:B------:R-:W-:Y:S02]  /*69f0*/  CS2R R12, SRZ ;  /* 0x00000000000c7805 */ /* 0x000fe4000001ff00 */
        /* <DEDUP_REMOVED lines=10> */
[----:B------:R-:W-:Y:S01]  /*6aa0*/  ULDC UR4, c[0x0][0x3f4] ;  /* 0x0000fd0000047ab9 */ /* 0x000fe20000000800 */
[----:B------:R-:W-:Y:S02]  /*6ab0*/  SHF.R.S32.HI R9, RZ, 0x1f, R31 ;  /* 0x0000001fff097819 */ /* 0x000fe4000001141f */
[----:B------:R-:W-:Y:S02]  /*6ac0*/  CS2R R10, SRZ ;  /* 0x00000000000a7805 */ /* 0x000fe4000001ff00 */
[----:B------:R-:W-:Y:S02]  /*6ad0*/  ISETP.GE.AND P4, PT, R29, UR4, PT ;  /* 0x000000041d007c0c */ /* 0x000fe4000bf86270 */
[----:B------:R-:W-:Y:S02]  /*6ae0*/  ISETP.GE.AND P5, PT, R31, UR4, PT ;  /* 0x000000041f007c0c */ /* 0x000fe4000bfa6270 */
[----:B------:R-:W-:Y:S02]  /*6af0*/  CS2R R24, SRZ ;  /* 0x0000000000187805 */ /* 0x000fe4000001ff00 */
[----:B------:R-:W-:-:S07]  /*6b00*/  CS2R R12, SRZ ;  /* 0x00000000000c7805 */ /* 0x000fce000001ff00 */
[-C--:B----4-:R-:W-:Y:S02]  /*6b10*/  @!P4 IADD3 R32, P1, R29, R14.reuse, RZ ;  /* 0x0000000e1d20c210 */ /* 0x090fe40007f3e0ff */
[CC--:B------:R-:W-:Y:S02]  /*6b20*/  @!P5 IADD3 R26, P2, R31.reuse, R3.reuse, RZ ;  /* 0x000000031f1ad210 */ /* 0x0c0fe40007f5e0ff */
[----:B------:R-:W-:Y:S02]  /*6b30*/  @!P5 IADD3 R14, P3, R31, R14, RZ ;  /* 0x0000000e1f0ed210 */ /* 0x000fe40007f7e0ff */
[----:B------:R-:W-:Y:S01]  /*6b40*/  @!P4 IADD3 R6, P0, R29, R3, RZ ;  /* 0x000000031d06c210 */ /* 0x000fe20007f1e0ff */
[----:B-1----:R-:W-:Y:S01]  /*6b50*/  @!P5 IMAD.X R27, R0, 0x1, R9, P2 ;  /* 0x00000001001bd824 */ /* 0x002fe200010e0609 */
[----:B------:R-:W-:Y:S01]  /*6b60*/  @!P4 SHF.R.S32.HI R3, RZ, 0x1f, R29 ;  /* 0x0000001fff03c819 */ /* 0x000fe2000001141d */
[----:B---3--:R-:W-:Y:S01]  /*6b70*/  @!P5 IMAD.X R15, R4, 0x1, R9, P3 ;  /* 0x00000001040fd824 */ /* 0x008fe200018e0609 */
[----:B------:R-:W-:-:S02]  /*6b80*/  CS2R R8, SRZ ;  /* 0x0000000000087805 */ /* 0x000fc4000001ff00 */
[----:B------:R0:W5:Y:S01]  /*6b90*/  @!P5 LD.E.64 R10, desc[UR40][R26.64] ;  /* 0x000000281a0ad980 */ /* 0x000162000c101b00 */
[--C-:B------:R-:W-:Y:S02]  /*6ba0*/  @!P4 IMAD.X R7, R0, 0x1, R3.reuse, P0 ;  /* 0x000000010007c824 */ /* 0x100fe400000e0603 */
[----:B------:R-:W-:Y:S01]  /*6bb0*/  @!P4 IMAD.X R33, R4, 0x1, R3, P1 ;  /* 0x000000010421c824 */ /* 0x000fe200008e0603 */
[----:B------:R0:W5:Y:S04]  /*6bc0*/  @!P5 LD.E.64 R8, desc[UR40][R14.64] ;  /* 0x000000280e08d980 */ /* 0x000168000c101b00 */
[----:B------:R0:W5:Y:S04]  /*6bd0*/  @!P4 LD.E.64 R24, desc[UR40][R6.64] ;  /* 0x000000280618c980 */ /* 0x000168000c101b00 */
[----:B------:R0:W5:Y:S02]  /*6be0*/  @!P4 LD.E.64 R12, desc[UR40][R32.64] ;  /* 0x00000028200cc980 */ /* 0x000164000c101b00 */
.L_x_14991:
[----:B------:R-:W-:Y:S05]  /*6bf0*/  BSYNC B1 ;  /* 0x0000000000017941 */ /* 0x000fea0003800000 */
.L_x_14990:
[----:B-1----:R-:W2:Y:S01]  /*6c00*/  LDL.LU R0, [R1+0x44] ;  /* 0x0000440001007983 */ /* 0x002ea20000300800 */
[----:B------:R-:W1:Y:S01]  /*6c10*/  SYNCS.PHASECHK.TRANS64.TRYWAIT P0, [R22+URZ+0x13200], R5 ;  /* 0x01320005160075a7 */ /* 0x000e62000800017f */
[----:B------:R-:W-:Y:S01]  /*6c20*/  BSSY B1, `(.L_x_14992) ;  /* 0x0000005000017945 */ /* 0x000fe20003800000 */
[----:B--2---:R-:W-:-:S05]  /*6c30*/  IMAD R0, R0, -0xc0, R21 ;  /* 0xffffff4000007824 */ /* 0x004fca00078e0215 */
[----:B------:R-:W-:-:S04]  /*6c40*/  VIMNMX R0, R0, 0xc0, PT ;  /* 0x000000c000007848 */ /* 0x000fc80003fe0100 */
[----:B------:R-:W-:Y:S01]  /*6c50*/  ISETP.GE.AND P1, PT, R34, R0, PT ;  /* 0x000000002200720c */ /* 0x000fe20003f26270 */
[----:B-1----:R-:W-:-:S12]  /*6c60*/  @!P0 BRA `(.L_x_14993) ;  /* 0x000001d800788947 */ /* 0x002fd80003800000 */
.L_x_15278:
[----:B------:R-:W-:Y:S05]  /*6c70*/  BSYNC B1 ;  /* 0x0000000000017941 */ /* 0x000fea0003800000 */
.L_x_14992:
[----:B------:R-:W-:Y:S05]  /*6c80*/  @P1 BRA `(.L_x_14994) ;  /* 0x0000002400101947 */ /* 0x000fea0003800000 */
[----:B------:R2:W5:Y:S01]  /*6c90*/  LDL R39, [R1+0x34] ;  /* 0x0000340001277983 */ /* 0x0005620000100800 */
[----:B------:R-:W0:Y:S01]  /*6ca0*/  LDC R0, c[0x0][0x3f4] ;  /* 0x0000fd00ff007b82 */ /* 0x000e220000000800 */
[----:B------:R-:W-:Y:S01]  /*6cb0*/  BSSY B1, `(.L_x_14995) ;  /* 0x000007b000017945 */ /* 0x000fe20003800000 */
[-C--:B0-----:R-:W-:Y:S02]  /*6cc0*/  ISETP.GE.AND P0, PT, R29, R0.reuse, PT ;  /* 0x000000001d00720c */ /* 0x081fe40003f06270 */
[----:B------:R-:W-:-:S11]  /*6cd0*/  ISETP.GE.AND P1, PT, R31, R0, PT ;  /* 0x000000001f00720c */ /* 0x000fd60003f26270 */
[----:B--2---:R-:W-:Y:S05]  /*6ce0*/  @P0 BRA `(.L_x_14996) ;  /* 0x0000000400dc0947 */ /* 0x004fea0003800000 */
[----:B-----5:R-:W-:Y:S01]  /*6cf0*/  IMAD.IADD R0, R22, 0x1, R39 ;  /* 0x0000000116007824 */ /* 0x020fe200078e0227 */
[----:B----4-:R-:W-:Y:S02]  /*6d00*/  SHF.R.U32.HI R14, RZ, 0x8, R24 ;  /* 0x00000008ff0e7819 */ /* 0x010fe40000011618 */
[----:B------:R-:W-:Y:S02]  /*6d10*/  SHF.R.U32.HI R26, RZ, 0x8, R25 ;  /* 0x00000008ff1a7819 */ /* 0x000fe40000011619 */
[----:B-1-3--:R-:W0:Y:S01]  /*6d20*/  LDS.128 R4, [R0+0xb000] ;  /* 0x00b0000000047984 */ /* 0x00ae220000000c00 */
        /* <DEDUP_REMOVED lines=9> */
[----:B------:R-:W-:Y:S02]  /*6dc0*/  LOP3.LUT R27, R13, 0xff, RZ, 0xc0, !PT ;  /* 0x000000ff0d1b7812 */ /* 0x000fe400078ec0ff */
[----:B------:R-:W-:Y:S01]  /*6dd0*/  LOP3.LUT R30, R30, 0xff, RZ, 0xc0, !PT ;  /* 0x000000ff1e1e7812 */ /* 0x000fe200078ec0ff */
[----:B------:R-:W-:Y:S01]  /*6de0*/  IMAD.U32 R29, R29, 0x10000, RZ ;  /* 0x000100001d1d7824 */ /* 0x000fe200078e00ff */
[----:B------:R-:W-:Y:S02]  /*6df0*/  PRMT R15, R26, 0x7604, R15 ;  /* 0x000076041a0f7816 */ /* 0x000fe4000000000f */
[----:B------:R-:W-:Y:S01]  /*6e00*/  LOP3.LUT R26, R14, 0xff, RZ, 0xc0, !PT ;  /* 0x000000ff0e1a7812 */ /* 0x000fe200078ec0ff */
[----:B------:R-:W-:Y:S01]  /*6e10*/  IMAD.U32 R14, R31, 0x10000, RZ ;  /* 0x000100001f0e7824 */ /* 0x000fe200078e00ff */
[----:B------:R-:W-:Y:S02]  /*6e20*/  PRMT R30, R30, 0x7604, R27 ;  /* 0x000076041e1e7816 */ /* 0x000fe4000000001b */
[----:B------:R-:W-:-:S02]  /*6e30*/  LOP3.LUT R21, R12, 0xff, RZ, 0xc0, !PT ;  /* 0x000000ff0c157812 */ /* 0x000fc400078ec0ff */
[----:B------:R-:W-:Y:S02]  /*6e40*/  LOP3.LUT R27, R15, 0xff0000, R14, 0xf8, !PT ;  /* 0x00ff00000f1b7812 */ /* 0x000fe400078ef80e */
[----:B------:R-:W-:Y:S02]  /*6e50*/  LOP3.LUT R31, R30, 0xff0000, R29, 0xf8, !PT ;  /* 0x00ff00001e1f7812 */ /* 0x000fe400078ef81d */
[----:B------:R-:W-:Y:S02]  /*6e60*/  PRMT R21, R26, 0x7604, R21 ;  /* 0x000076041a157816 */ /* 0x000fe40000000015 */
[----:B------:R-:W-:Y:S02]  /*6e70*/  LOP3.LUT R15, R3, 0xff0000, R24, 0xf8, !PT ;  /* 0x00ff0000030f7812 */ /* 0x000fe400078ef818 */
[----:B------:R-:W-:Y:S02]  /*6e80*/  LOP3.LUT R31, R31, 0xff000000, R13, 0xf8, !PT ;  /* 0xff0000001f1f7812 */ /* 0x000fe400078ef80d */
[----:B------:R-:W-:-:S02]  /*6e90*/  LOP3.LUT R27, R27, 0xff000000, R25, 0xf8, !PT ;  /* 0xff0000001b1b7812 */ /* 0x000fc400078ef819 */
[----:B------:R-:W-:Y:S02]  /*6ea0*/  LOP3.LUT R29, R21, 0xff0000, R12, 0xf8, !PT ;  /* 0x00ff0000151d7812 */ /* 0x000fe400078ef80c */
[----:B------:R-:W-:Y:S02]  /*6eb0*/  LOP3.LUT R21, R15, 0xff000000, R24, 0xf8, !PT ;  /* 0xff0000000f157812 */ /* 0x000fe400078ef818 */
        /* <DEDUP_REMOVED lines=12> */
[CC--:B------:R-:W-:Y:S01]  /*6f80*/  FMUL.FTZ R32, R12.reuse, R30.reuse ;  /* 0x0000001e0c207220 */ /* 0x0c0fe20000410000 */
        /* <DEDUP_REMOVED lines=77> */
.L_x_14996:
[----:B------:R-:W-:Y:S05]  /*7460*/  BSYNC B1 ;  /* 0x0000000000017941 */ /* 0x000fea0003800000 */
.L_x_14995:
[----:B------:R-:W-:Y:S05]  /*7470*/  @P1 BRA `(.L_x_14994) ;  /* 0x0000001c00141947 */ /* 0x000fea0003800000 */
[----:B------:R-:W-:Y:S01]  /*7480*/  LOP3.LUT P0, RZ, R20, 0x2, RZ, 0xc0, !PT ;  /* 0x0000000214ff7812 */ /* 0x000fe2000780c0ff */
[----:B-----5:R-:W-:Y:S01]  /*7490*/  IMAD.IADD R3, R22, 0x1, R39 ;  /* 0x0000000116037824 */ /* 0x020fe200078e0227 */
[----:B------:R-:W-:Y:S02]  /*74a0*/  SHF.R.U32.HI R13, RZ, 0x8, R11 ;  /* 0x00000008ff0d7819 */ /* 0x000fe4000001160b */
[----:B------:R-:W-:Y:S01]  /*74b0*/  SHF.R.U32.HI R24, RZ, 0x8, R9 ;  /* 0x00000008ff187819 */ /* 0x000fe20000011609 */
[----:B0-----:R-:W-:Y:S01]  /*74c0*/  VIADD R0, R3, 0x20 ;  /* 0x0000002003007836 */ /* 0x001fe20000000000 */
[----:B------:R-:W-:Y:S02]  /*74d0*/  SHF.R.U32.HI R15, RZ, 0x8, R8 ;  /* 0x00000008ff0f7819 */ /* 0x000fe40000011608 */
[----:B----4-:R-:W-:Y:S02]  /*74e0*/  LOP3.LUT R14, R11, 0xff, RZ, 0xc0, !PT ;  /* 0x000000ff0b0e7812 */ /* 0x010fe400078ec0ff */
[----:B------:R-:W-:-:S02]  /*74f0*/  LOP3.LUT R25, R9, 0xff, RZ, 0xc0, !PT ;  /* 0x000000ff09197812 */ /* 0x000fc400078ec0ff */
[----:B------:R-:W-:Y:S01]  /*7500*/  LOP3.LUT R13, R13, 0xff, RZ, 0xc0, !PT ;  /* 0x000000ff0d0d7812 */ /* 0x000fe200078ec0ff */
[----:B------:R-:W-:Y:S01]  /*7510*/  @P0 VIADD R0, R3, 0xffffffe0 ;  /* 0xffffffe003000836 */ /* 0x000fe20000000000 */
[----:B------:R-:W-:Y:S02]  /*7520*/  LOP3.LUT R24, R24, 0xff, RZ, 0xc0, !PT ;  /* 0x000000ff18187812 */ /* 0x000fe400078ec0ff */
[----:B------:R-:W-:Y:S02]  /*7530*/  SHF.R.U32.HI R3, RZ, 0x8, R10 ;  /* 0x00000008ff037819 */ /* 0x000fe4000001160a */
[----:B-1-3--:R-:W0:Y:S01]  /*7540*/  LDS.128 R4, [R0+0xb000] ;  /* 0x00b0000000047984 */ /* 0x00ae220000000c00 */
        /* <DEDUP_REMOVED lines=15> */
[----:B------:R-:W-:Y:S02]  /*7640*/  PRMT R21, R20, 0x7604, R21 ;  /* 0x0000760414157816 */ /* 0x000fe40000000015 */
[----:B------:R-:W-:Y:S02]  /*7650*/  LOP3.LUT R3, R3, 0xff, RZ, 0xc0, !PT ;  /* 0x000000ff03037812 */ /* 0x000fe400078ec0ff */
[----:B------:R-:W-:Y:S02]  /*7660*/  LOP3.LUT R20, R13, 0xff, RZ, 0xc0, !PT ;  /* 0x000000ff0d147812 */ /* 0x000fe400078ec0ff */
[----:B------:R-:W-:Y:S02]  /*7670*/  LOP3.LUT R25, R25, 0xff000000, R9, 0xf8, !PT ;  /* 0xff00000019197812 */ /* 0x000fe400078ef809 */
[----:B------:R-:W-:Y:S02]  /*7680*/  LOP3.LUT R15, R15, 0xff000000, R11, 0xf8, !PT ;  /* 0xff0000000f0f7812 */ /* 0x000fe400078ef80b */
[----:B------:R-:W-:-:S02]  /*7690*/  PRMT R13, R3, 0x7054, R12 ;  /* 0x00007054030d7816 */ /* 0x000fc4000000000c */
[----:B------:R-:W-:Y:S02]  /*76a0*/  PRMT R21, R20, 0x7054, R21 ;  /* 0x0000705414157816 */ /* 0x000fe40000000015 */
        /* <DEDUP_REMOVED lines=92> */
.L_x_14988:
        /* <DEDUP_REMOVED lines=31> */
[----:B------:R0:W4:Y:S02]  /*7e60*/  SHFL.IDX PT, R14, R0, RZ, 0x1e1f ;  /* 0x001e1fff000e7589 */ /* 0x00012400000e0000 */
.L_x_15284:
[----:B0-----:R-:W5:Y:S01]  /*7e70*/  LDL R0, [R1+0x8] ;  /* 0x0000080001007983 */ /* 0x001f620000100800 */
[----:B------:R-:W0:Y:S03]  /*7e80*/  LDC R29, c[0x0][0x3f4] ;  /* 0x0000fd00ff1d7b82 */ /* 0x000e260000000800 */
        /* <DEDUP_REMOVED lines=12> */
[----:B0-----:R-:W-:Y:S06]  /*7f50*/  @P0 BRA `(.L_x_14999) ;  /* 0x0000000000280947 */ /* 0x001fec0003800000 */
[----:B------:R-:W-:Y:S01]  /*7f60*/  ULDC UR4, c[0x0][0x3f4] ;  /* 0x0000fd0000047ab9 */ /* 0x000fe20000000800 */
[C---:B------:R-:W-:Y:S02]  /*7f70*/  IADD3 R4, P0, R18.reuse, R5, RZ ;  /* 0x0000000512047210 */ /* 0x040fe40007f1e0ff */
[----:B------:R-:W-:Y:S02]  /*7f80*/  CS2R R24, SRZ ;  /* 0x0000000000187805 */ /* 0x000fe4000001ff00 */
[C---:B------:R-:W-:Y:S02]  /*7f90*/  ISETP.GE.AND P2, PT, R18.reuse, UR4, PT ;  /* 0x0000000412007c0c */ /* 0x040fe4000bf46270 */
[----:B----4-:R-:W-:Y:S01]  /*7fa0*/  IADD3 R14, P1, R18, R14, RZ ;  /* 0x0000000e120e7210 */ /* 0x010fe20007f3e0ff */
[----:B-1----:R-:W-:-:S04]  /*7fb0*/  IMAD.X R5, R3, 0x1, R19, P0 ;  /* 0x0000000103057824 */ /* 0x002fc800000e0613 */
[----:B---3--:R-:W-:-:S06]  /*7fc0*/  IMAD.X R15, R7, 0x1, R19, P1 ;  /* 0x00000001070f7824 */ /* 0x008fcc00008e0613 */
[----:B------:R-:W-:Y:S05]  /*7fd0*/  @P2 BRA `(.L_x_14999) ;  /* 0x0000000000082947 */ /* 0x000fea0003800000 */
[----:B------:R0:W5:Y:S04]  /*7fe0*/  LD.E.128 R24, desc[UR40][R4.64] ;  /* 0x0000002804187980 */ /* 0x000168000c101d00 */
[----:B------:R0:W5:Y:S02]  /*7ff0*/  LD.E.128 R8, desc[UR40][R14.64] ;  /* 0x000000280e087980 */ /* 0x000164000c101d00 */
.L_x_14999:
[----:B------:R-:W-:Y:S05]  /*8000*/  BSYNC B1 ;  /* 0x0000000000017941 */ /* 0x000fea0003800000 */
.L_x_14998:
[----:B------:R-:W2:Y:S01]  /*8010*/  LDL.LU R0, [R1+0x44] ;  /* 0x0000440001007983 */ /* 0x000ea20000300800 */
[----:B------:R-:W3:Y:S01]  /*8020*/  SYNCS.PHASECHK.TRANS64.TRYWAIT P1, [R22+URZ+0x13200], R13 ;  /* 0x0132000d160075a7 */ /* 0x000ee2000802017f */
[----:B-1----:R-:W0:Y:S01]  /*8030*/  S2R R3, SR_TID.X ;  /* 0x0000000000037919 */ /* 0x002e220000002100 */
[----:B------:R-:W-:Y:S01]  /*8040*/  ISETP.GE.AND P0, PT, R18, R29, PT ;  /* 0x0000001d1200720c */ /* 0x000fe20003f06270 */
[----:B------:R-:W-:Y:S01]  /*8050*/  BSSY B1, `(.L_x_15000) ;  /* 0x0000009000017945 */ /* 0x000fe20003800000 */
[C---:B0-----:R-:W-:Y:S02]  /*8060*/  VIADD R4, R3.reuse, 0xffffff80 ;  /* 0xffffff8003047836 */ /* 0x041fe40000000000 */
[----:B------:R-:W-:-:S05]  /*8070*/  VIADD R3, R3, 0xffffff80 ;  /* 0xffffff8003037836 */ /* 0x000fca0000000000 */
[----:B------:R-:W-:-:S04]  /*8080*/  LEA.HI R3, R3, R4, RZ, 0x1 ;  /* 0x0000000403037211 */ /* 0x000fc800078f08ff */
[----:B------:R-:W-:Y:S01]  /*8090*/  SHF.R.S32.HI R3, RZ, 0x1, R3 ;  /* 0x00000001ff037819 */ /* 0x000fe20000011403 */
[----:B--2---:R-:W-:-:S05]  /*80a0*/  IMAD R0, R0, -0xc0, R21 ;  /* 0xffffff4000007824 */ /* 0x004fca00078e0215 */
[----:B------:R-:W-:-:S04]  /*80b0*/  VIMNMX R0, R0, 0xc0, PT ;  /* 0x000000c000007848 */ /* 0x000fc80003fe0100 */
[----:B------:R-:W-:Y:S01]  /*80c0*/  ISETP.GE.OR P0, PT, R3, R0, P0 ;  /* 0x000000000300720c */ /* 0x000fe20000706670 */
[----:B---3--:R-:W-:-:S12]  /*80d0*/  @!P1 BRA `(.L_x_15001) ;  /* 0x000001c400dc9947 */ /* 0x008fd80003800000 */
.L_x_15285:
[----:B------:R-:W-:Y:S05]  /*80e0*/  BSYNC B1 ;  /* 0x0000000000017941 */ /* 0x000fea0003800000 */
.L_x_15000:
[----:B------:R-:W-:Y:S05]  /*80f0*/  @P0 BRA `(.L_x_14994) ;  /* 0x0000000c00f40947 */ /* 0x000fea0003800000 */
[----:B------:R-:W2:Y:S04]  /*8100*/  LDL R31, [R1+0x50] ;  /* 0x00005000011f7983 */ /* 0x000ea80000100800 */
[----:B------:R-:W3:Y:S01]  /*8110*/  LDL R51, [R1+0x64] ;  /* 0x0000640001337983 */ /* 0x000ee20000100800 */
[----:B-----5:R-:W-:Y:S01]  /*8120*/  SHF.R.U32.HI R0, RZ, 0x8, R24 ;  /* 0x00000008ff007819 */ /* 0x020fe20000011618 */
[----:B------:R-:W-:Y:S01]  /*8130*/  IMAD.SHL.U32 R20, R20, 0x80, RZ ;  /* 0x0000008014147824 */ /* 0x000fe200078e00ff */
[----:B------:R-:W-:Y:S02]  /*8140*/  LOP3.LUT R3, R24, 0xff, RZ, 0xc0, !PT ;  /* 0x000000ff18037812 */ /* 0x000fe400078ec0ff */
[----:B------:R-:W-:Y:S02]  /*8150*/  LOP3.LUT R0, R0, 0xff, RZ, 0xc0, !PT ;  /* 0x000000ff00007812 */ /* 0x000fe400078ec0ff */
[----:B------:R-:W-:-:S02]  /*8160*/  SHF.R.U32.HI R4, RZ, 0x8, R25 ;  /* 0x00000008ff047819 */ /* 0x000fc40000011619 */
[----:B------:R-:W-:Y:S01]  /*8170*/  PRMT R30, R0, 0x7604, R3 ;  /* 0x00007604001e7816 */ /* 0x000fe20000000003 */
[----:B------:R-:W-:Y:S01]  /*8180*/  IMAD.IADD R0, R18, 0x1, R29 ;  /* 0x0000000112007824 */ /* 0x000fe200078e021d */
[----:B------:R-:W-:Y:S02]  /*8190*/  LOP3.LUT R5, R25, 0xff, RZ, 0xc0, !PT ;  /* 0x000000ff19057812 */ /* 0x000fe400078ec0ff */
[----:B------:R-:W-:Y:S02]  /*81a0*/  LOP3.LUT R4, R4, 0xff, RZ, 0xc0, !PT ;  /* 0x000000ff04047812 */ /* 0x000fe400078ec0ff */
[----:B------:R-:W-:Y:S02]  /*81b0*/  SHF.R.U32.HI R3, RZ, 0x8, R26 ;  /* 0x00000008ff037819 */ /* 0x000fe4000001161a */
[----:B0-----:R-:W-:Y:S02]  /*81c0*/  LOP3.LUT R13, R20, 0x180, RZ, 0xc0, !PT ;  /* 0x00000180140d7812 */ /* 0x001fe400078ec0ff */
[----:B------:R-:W-:-:S02]  /*81d0*/  PRMT R21, R4, 0x7604, R5 ;  /* 0x0000760404157816 */ /* 0x000fc40000000005 */
[----:B------:R-:W-:Y:S02]  /*81e0*/  LOP3.LUT R4, R26, 0xff, RZ, 0xc0, !PT ;  /* 0x000000ff1a047812 */ /* 0x000fe400078ec0ff */
[----:B------:R-:W-:Y:S02]  /*81f0*/  LOP3.LUT R3, R3, 0xff, RZ, 0xc0, !PT ;  /* 0x000000ff03037812 */ /* 0x000fe400078ec0ff */
[----:B------:R-:W-:Y:S02]  /*8200*/  LOP3.LUT R0, R13, 0x30, R0, 0xf8, !PT ;  /* 0x000000300d007812 */ /* 0x000fe400078ef800 */
[----:B------:R-:W-:Y:S02]  /*8210*/  SHF.R.U32.HI R7, RZ, 0x8, R8 ;  /* 0x00000008ff077819 */ /* 0x000fe40000011608 */
[----:B------:R-:W-:Y:S02]  /*8220*/  SHF.R.U32.HI R13, RZ, 0x3, R13 ;  /* 0x00000003ff0d7819 */ /* 0x000fe4000001160d */
[----:B------:R-:W-:-:S02]  /*8230*/  PRMT R32, R3, 0x7604, R4 ;  /* 0x0000760403207816 */ /* 0x000fc40000000004 */
[----:B------:R-:W-:Y:S02]  /*8240*/  LOP3.LUT R12, R8, 0xff, RZ, 0xc0, !PT ;  /* 0x000000ff080c7812 */ /* 0x000fe400078ec0ff */
[----:B------:R-:W-:Y:S02]  /*8250*/  LOP3.LUT R7, R7, 0xff, RZ, 0xc0, !PT ;  /* 0x000000ff07077812 */ /* 0x000fe400078ec0ff */
[----:B------:R-:W-:Y:S02]  /*8260*/  LOP3.LUT R3, R0, R13, RZ, 0x3c, !PT ;  /* 0x0000000d00037212 */ /* 0x000fe400078e3cff */
[----:B------:R-:W-:Y:S02]  /*8270*/  SHF.R.U32.HI R0, RZ, 0x8, R9 ;  /* 0x00000008ff007819 */ /* 0x000fe40000011609 */
[----:B------:R-:W-:Y:S02]  /*8280*/  PRMT R35, R7, 0x7604, R12 ;  /* 0x0000760407237816 */ /* 0x000fe4000000000c */
[----:B------:R-:W-:-:S02]  /*8290*/  LOP3.LUT R13, R9, 0xff, RZ, 0xc0, !PT ;  /* 0x000000ff090d7812 */ /* 0x000fc400078ec0ff */
[----:B------:R-:W-:Y:S02]  /*82a0*/  SHF.R.U32.HI R12, RZ, 0x8, R10 ;  /* 0x00000008ff0c7819 */ /* 0x000fe4000001160a */
[----:B----4-:R-:W-:Y:S02]  /*82b0*/  SHF.R.U32.HI R14, RZ, 0x8, R11 ;  /* 0x00000008ff0e7819 */ /* 0x010fe4000001160b */
[----:B------:R-:W-:Y:S02]  /*82c0*/  LOP3.LUT R0, R0, 0xff, RZ, 0xc0, !PT ;  /* 0x000000ff00007812 */ /* 0x000fe400078ec0ff */
[----:B------:R-:W-:Y:S02]  /*82d0*/  SHF.R.U32.HI R5, RZ, 0x8, R27 ;  /* 0x00000008ff057819 */ /* 0x000fe4000001161b */
[----:B------:R-:W-:Y:S02]  /*82e0*/  LOP3.LUT R15, R10, 0xff, RZ, 0xc0, !PT ;  /* 0x000000ff0a0f7812 */ /* 0x000fe400078ec0ff */
[----:B------:R-:W-:-:S02]  /*82f0*/  LOP3.LUT R12, R12, 0xff, RZ, 0xc0, !PT ;  /* 0x000000ff0c0c7812 */ /* 0x000fc400078ec0ff */
[----:B------:R-:W-:Y:S02]  /*8300*/  LOP3.LUT R14, R14, 0xff, RZ, 0xc0, !PT ;  /* 0x000000ff0e0e7812 */ /* 0x000fe400078ec0ff */
[----:B------:R-:W-:Y:S02]  /*8310*/  PRMT R36, R0, 0x7604, R13 ;  /* 0x0000760400247816 */ /* 0x000fe4000000000d */
        /* <DEDUP_REMOVED lines=8> */
[----:B------:R-:W-:Y:S02]  /*83a0*/  LOP3.LUT R20, R20, 0xff, RZ, 0xc0, !PT ;  /* 0x000000ff14147812 */ /* 0x000fe400078ec0ff */
[----:B------:R-:W-:-:S04]  /*83b0*/  SHF.R.U32.HI R33, RZ, 0x10, R27 ;  /* 0x00000010ff217819 */ /* 0x000fc8000001161b */
[----:B------:R-:W-:-:S04]  /*83c0*/  LOP3.LUT R33, R33, 0xff, RZ, 0xc0, !PT ;  /* 0x000000ff21217812 */ /* 0x000fc800078ec0ff */
[----:B------:R-:W-:Y:S02]  /*83d0*/  PRMT R33, R33, 0x7054, R34 ;  /* 0x0000705421217816 */ /* 0x000fe40000000022 */
[----:B--2---:R-:W-:Y:S02]  /*83e0*/  IADD3 R0, R22, R31, R3 ;  /* 0x0000001f16007210 */ /* 0x004fe40007ffe003 */
[----:B------:R-:W-:Y:S01]  /*83f0*/  SHF.R.U32.HI R3, RZ, 0x10, R24 ;  /* 0x00000010ff037819 */ /* 0x000fe20000011618 */
[----:B---3--:R-:W-:Y:S01]  /*8400*/  LDS.128 R4, [R51+0xb000] ;  /* 0x00b0000033047984 */ /* 0x008fe20000000c00 */
[----:B------:R-:W-:Y:S02]  /*8410*/  LOP3.LUT R31, R29, 0xff, RZ, 0xc0, !PT ;  /* 0x000000ff1d1f7812 */ /* 0x000fe400078ec0ff */
[----:B------:R-:W-:Y:S01]  /*8420*/  PRMT R29, R20, 0x7054, R21 ;  /* 0x00007054141d7816 */ /* 0x000fe20000000015 */
[----:B------:R-:W0:Y:S01]  /*8430*/  LDS.128 R12, [R0+0xb000] ;  /* 0x00b00000000c7984 */ /* 0x000e220000000c00 */
        /* <DEDUP_REMOVED lines=14> */
[----:B------:R-:W-:Y:S02]  /*8520*/  PRMT R35, R20, 0x7054, R35 ;  /* 0x0000705414237816 */ /* 0x000fe40000000023 */
[----:B------:R-:W-:Y:S02]  /*8530*/  LOP3.LUT R21, R3, 0xff000000, R24, 0xf8, !PT ;  /* 0xff00000003157812 */ /* 0x000fe400078ef818 */
[----:B------:R-:W-:Y:S02]  /*8540*/  PRMT R41, R30, 0x7054, R37 ;  /* 0x000070541e297816 */ /* 0x000fe40000000025 */
[----:B------:R-:W-:Y:S02]  /*8550*/  LOP3.LUT R24, R29, 0xff000000, R25, 0xf8, !PT ;  /* 0xff0000001d187812 */ /* 0x000fe400078ef819 */
[----:B------:R-:W-:-:S02]  /*8560*/  LOP3.LUT R43, R43, 0xff000000, R11, 0xf8, !PT ;  /* 0xff0000002b2b7812 */ /* 0x000fc400078ef80b */
[----:B------:R-:W-:Y:S02]  /*8570*/  F2FP.F16.E4M3.UNPACK_B R40, R39 ;  /* 0x00000027ff28723e */ /* 0x000fe400020006ff */
[----:B0-----:R-:W-:Y:S02]  /*8580*/  F2FP.F16.E4M3.UNPACK_B R11, R13 ;  /* 0x0000000dff0b723e */ /* 0x001fe400020006ff */
[----:B------:R-:W-:Y:S01]  /*8590*/  LOP3.LUT R3, R31, 0xff000000, R26, 0xf8, !PT ;  /* 0xff0000001f037812 */ /* 0x000fe200078ef81a */
[--C-:B------:R-:W-:Y:S01]  /*85a0*/  HADD2.F32 R42, -RZ, R40.reuse.H0_H0 ;  /* 0x20000028ff2a7230 */ /* 0x100fe20000004100 */
[----:B------:R-:W-:Y:S01]  /*85b0*/  LOP3.LUT R29, R35, 0xff000000, R8, 0xf8, !PT ;  /* 0xff000000231d7812 */ /* 0x000fe200078ef808 */
[----:B------:R-:W-:Y:S01]  /*85c0*/  HADD2.F32 R40, -RZ, R40.H1_H1 ;  /* 0x30000028ff287230 */ /* 0x000fe20000004100 */
[----:B------:R-:W-:Y:S02]  /*85d0*/  LOP3.LUT R8, R41, 0xff000000, R10, 0xf8, !PT ;  /* 0xff00000029087812 */ /* 0x000fe400078ef80a */
[----:B------:R-:W-:-:S02]  /*85e0*/  F2FP.F16.E4M3.UNPACK_B R31, R24 ;  /* 0x00000018ff1f723e */ /* 0x000fc400020006ff */
[-C--:B------:R-:W-:Y:S02]  /*85f0*/  F2FP.F16.E4M3.UNPACK_B R10, R5.reuse ;  /* 0x00000005ff0a723e */ /* 0x080fe400020006ff */
[----:B------:R-:W-:Y:S01]  /*8600*/  F2FP.F16.E4M3.UNPACK_B R20, R5.H1 ;  /* 0x00000005ff14723e */ /* 0x000fe200030006ff */
[----:B------:R-:W-:Y:S01]  /*8610*/  HADD2.F32 R5, -RZ, R11.H0_H0 ;  /* 0x2000000bff057230 */ /* 0x000fe20000004100 */
[----:B------:R-:W-:Y:S01]  /*8620*/  LOP3.LUT R37, R33, 0xff000000, R27, 0xf8, !PT ;  /* 0xff00000021257812 */ /* 0x000fe200078ef81b */
[----:B------:R-:W-:Y:S01]  /*8630*/  HADD2.F32 R38, -RZ, R31.H0_H0 ;  /* 0x2000001fff267230 */ /* 0x000fe20000004100 */
[-C--:B------:R-:W-:Y:S01]  /*8640*/  F2FP.F16.E4M3.UNPACK_B R27, R12.reuse ;  /* 0x0000000cff1b723e */ /* 0x080fe200020006ff */
[--C-:B------:R-:W-:Y:S01]  /*8650*/  HADD2.F32 R9, -RZ, R10.reuse.H0_H0 ;  /* 0x2000000aff097230 */ /* 0x100fe20000004100 */
[----:B------:R-:W-:Y:S01]  /*8660*/  F2FP.F16.E4M3.UNPACK_B R35, R12.H1 ;  /* 0x0000000cff23723e */ /* 0x000fe200030006ff */
[C---:B------:R-:W-:Y:S01]  /*8670*/  FMUL.FTZ R12, R5.reuse, R42 ;  /* 0x0000002a050c7220 */ /* 0x040fe20000410000 */
[----:B------:R-:W-:Y:S01]  /*8680*/  F2FP.F16.E4M3.UNPACK_B R26, R13.H1 ;  /* 0x0000000dff1a723e */ /* 0x000fe200030006ff */
[-C--:B------:R-:W-:Y:S01]  /*8690*/  FMUL.FTZ R13, R5, R38.reuse ;  /* 0x00000026050d7220 */ /* 0x080fe20000410000 */
[----:B------:R-:W-:Y:S01]  /*86a0*/  F2FP.F16.E4M3.UNPACK_B R39, R39.H1 ;  /* 0x00000027ff27723e */ /* 0x000fe200030006ff */
[----:B------:R-:W-:Y:S01]  /*86b0*/  FFMA.FTZ R5, R9, R38, -R12 ;  /* 0x0000002609057223 */ /* 0x000fe2000001080c */
[----:B------:R-:W-:Y:S01]  /*86c0*/  F2FP.F16.E4M3.UNPACK_B R24, R24.H1 ;  /* 0x00000018ff18723e */ /* 0x000fe200030006ff */
[----:B------:R-:W-:Y:S01]  /*86d0*/  HADD2.F32 R11, -RZ, R11.H1_H1 ;  /* 0x3000000bff0b7230 */ /* 0x000fe20000004100 */
[-C--:B------:R-:W-:Y:S01]  /*86e0*/  F2FP.F16.E4M3.UNPACK_B R34, R15.reuse ;  /* 0x0000000fff22723e */ /* 0x080fe200020006ff */
[----:B------:R-:W-:Y:S01]  /*86f0*/  HADD2.F32 R31, -RZ, R31.H1_H1 ;  /* 0x3000001fff1f7230 */ /* 0x000fe20000004100 */
[----:B------:R-:W-:Y:S01]  /*8700*/  F2FP.F16.E4M3.UNPACK_B R36, R15.H1 ;  /* 0x0000000fff24723e */ /* 0x000fe200030006ff */
[----:B------:R-:W-:-:S02]  /*8710*/  HADD2.F32 R12, -RZ, R10.H1_H1 ;  /* 0x3000000aff0c7230 */ /* 0x000fc40000004100 */
[----:B------:R-:W-:Y:S01]  /*8720*/  FFMA.FTZ R9, R9, R42, R13 ;  /* 0x0000002a09097223 */ /* 0x000fe2000001000d */
[--C-:B------:R-:W-:Y:S02]  /*8730*/  HADD2.F32 R38, -RZ, R39.reuse.H0_H0 ;  /* 0x20000027ff267230 */ /* 0x100fe40000004100 */
[C---:B------:R-:W-:Y:S01]  /*8740*/  FMUL.FTZ R41, R11.reuse, R40 ;  /* 0x000000280b297220 */ /* 0x040fe20000410000 */
[----:B------:R-:W-:Y:S02]  /*8750*/  HADD2.F32 R10, -RZ, R26.H0_H0 ;  /* 0x2000001aff0a7230 */ /* 0x000fe40000004100 */
[----:B------:R-:W-:Y:S01]  /*8760*/  FMUL.FTZ R11, R11, R31 ;  /* 0x0000001f0b0b7220 */ /* 0x000fe20000410000 */
[----:B------:R-:W-:Y:S01]  /*8770*/  HADD2.F32 R15, -RZ, R24.H0_H0 ;  /* 0x20000018ff0f7230 */ /* 0x000fe20000004100 */
[-C--:B------:R-:W-:Y:S01]  /*8780*/  F2FP.F16.E4M3.UNPACK_B R30, R7.reuse ;  /* 0x00000007ff1e723e */ /* 0x080fe200020006ff */
[----:B------:R-:W-:Y:S02]  /*8790*/  HADD2.F32 R13, -RZ, R20.H0_H0 ;  /* 0x20000014ff0d7230 */ /* 0x000fe40000004100 */
[C---:B------:R-:W-:Y:S01]  /*87a0*/  FMUL.FTZ R42, R10.reuse, R38 ;  /* 0x000000260a2a7220 */ /* 0x040fe20000410000 */
[----:B------:R-:W-:Y:S01]  /*87b0*/  F2FP.F16.E4M3.UNPACK_B R33, R7.H1 ;  /* 0x00000007ff21723e */ /* 0x000fe200030006ff */
        /* <DEDUP_REMOVED lines=11> */
[-C--:B------:R-:W-:Y:S01]  /*8870*/  F2FP.F16.E4M3.UNPACK_B R32, R4.reuse.H1 ;  /* 0x00000004ff20723e */ /* 0x080fe200030006ff */
[----:B------:R-:W-:Y:S01]  /*8880*/  HADD2.F32 R24, -RZ, R20.H1_H1 ;  /* 0x30000014ff187230 */ /* 0x000fe20000004100 */
[----:B------:R-:W-:Y:S01]  /*8890*/  F2FP.F16.E4M3.UNPACK_B R25, R4 ;  /* 0x00000004ff19723e */ /* 0x000fe200020006ff */
[----:B------:R-:W-:-:S02]  /*88a0*/  HADD2.F32 R45, -RZ, R41.H0_H0 ;  /* 0x20000029ff2d7230 */ /* 0x000fc40000004100 */
[C---:B------:R-:W-:Y:S01]  /*88b0*/  FMUL.FTZ R47, R15.reuse, R40 ;  /* 0x000000280f2f7220 */ /* 0x040fe20000410000 */
[----:B------:R-:W-:Y:S02]  /*88c0*/  HADD2.F32 R20, -RZ, R34.H0_H0 ;  /* 0x20000022ff147230 */ /* 0x000fe40000004100 */
[----:B------:R-:W-:Y:S01]  /*88d0*/  FMUL.FTZ R15, R15, R31 ;  /* 0x0000001f0f0f7220 */ /* 0x000fe20000410000 */
[----:B------:R-:W-:Y:S01]  /*88e0*/  HADD2.F32 R39, -RZ, R38.H0_H0 ;  /* 0x20000026ff277230 */ /* 0x000fe20000004100 */
[----:B------:R-:W-:Y:S01]  /*88f0*/  F2FP.F16.E4M3.UNPACK_B R4, R6 ;  /* 0x00000006ff04723e */ /* 0x000fe200020006ff */
[----:B------:R-:W-:Y:S02]  /*8900*/  HADD2.F32 R26, -RZ, R30.H0_H0 ;  /* 0x2000001eff1a7230 */ /* 0x000fe40000004100 */
[C---:B------:R-:W-:Y:S01]  /*8910*/  FMUL.FTZ R49, R20.reuse, R45 ;  /* 0x0000002d14317220 */ /* 0x040fe20000410000 */
[----:B------:R-:W-:Y:S02]  /*8920*/  HADD2.F32 R41, -RZ, R41.H1_H1 ;  /* 0x30000029ff297230 */ /* 0x000fe40000004100 */
        /* <DEDUP_REMOVED lines=8> */
[----:B------:R-:W-:Y:S01]  /*89b0*/  F2FP.F16.E4M3.UNPACK_B R7, R6.H1 ;  /* 0x00000006ff07723e */ /* 0x000fe200030006ff */
[----:B------:R-:W-:Y:S01]  /*89c0*/  HADD2.F32 R30, -RZ, R34.H1_H1 ;  /* 0x30000022ff1e7230 */ /* 0x000fe20000004100 */
[-C--:B------:R-:W-:Y:S01]  /*89d0*/  F2FP.F16.E4M3.UNPACK_B R6, R14.reuse ;  /* 0x0000000eff06723e */ /* 0x080fe200020006ff */
[----:B------:R-:W-:Y:S01]  /*89e0*/  HADD2.F32 R42, -RZ, R43.H0_H0 ;  /* 0x2000002bff2a7230 */ /* 0x000fe20000004100 */
[----:B------:R-:W-:Y:S01]  /*89f0*/  F2FP.F16.E4M3.UNPACK_B R14, R14.H1 ;  /* 0x0000000eff0e723e */ /* 0x000fe200030006ff */
[----:B------:R-:W-:-:S02]  /*8a00*/  HADD2.F32 R37, -RZ, R36.H0_H0 ;  /* 0x20000024ff257230 */ /* 0x000fc40000004100 */
[C---:B------:R-:W-:Y:S01]  /*8a10*/  FMUL.FTZ R44, R30.reuse, R41 ;  /* 0x000000291e2c7220 */ /* 0x040fe20000410000 */
[--C-:B------:R-:W-:Y:S02]  /*8a20*/  HADD2.F32 R40, -RZ, R38.reuse.H0_H0 ;  /* 0x20000026ff287230 */ /* 0x100fe40000004100 */
[-C--:B------:R-:W-:Y:S01]  /*8a30*/  FMUL.FTZ R46, R30, R39.reuse ;  /* 0x000000271e2e7220 */ /* 0x080fe20000410000 */
[----:B------:R-:W-:Y:S02]  /*8a40*/  HADD2.F32 R34, -RZ, R33.H0_H0 ;  /* 0x20000021ff227230 */ /* 0x000fe40000004100 */
[----:B------:R-:W-:Y:S01]  /*8a50*/  FMUL.FTZ R45, R37, R42 ;  /* 0x0000002a252d7220 */ /* 0x000fe20000410000 */
[----:B------:R-:W-:Y:S01]  /*8a60*/  FFMA.FTZ R30, R31, R39, -R44 ;  /* 0x000000271f1e7223 */ /* 0x000fe2000001082c */
        /* <DEDUP_REMOVED lines=24> */
[----:B------:R-:W-:Y:S01]  /*8bf0*/  HADD2.F32 R35, -RZ, R35.H1_H1 ;  /* 0x30000023ff237230 */ /* 0x000fe20000004100 */
[----:B------:R-:W-:Y:S01]  /*8c00*/  F2FP.F16.E4M3.UNPACK_B R34, R29 ;  /* 0x0000001dff22723e */ /* 0x000fe200020006ff */
[----:B------:R-:W-:Y:S02]  /*8c10*/  HADD2.F32 R38, -RZ, R38.H1_H1 ;  /* 0x30000026ff267230 */ /* 0x000fe40000004100 */
[C---:B------:R-:W-:Y:S01]  /*8c20*/  FFMA.FTZ R44, R33.reuse, R39, -R44 ;  /* 0x00000027212c7223 */ /* 0x040fe2000001082c */
        /* <DEDUP_REMOVED lines=41> */
[--C-:B------:R-:W-:Y:S02]  /*8ec0*/  HADD2.F32 R21, -RZ, R3.reuse.H1_H1 ;  /* 0x30000003ff157230 */ /* 0x100fe40000004100 */
        /* <DEDUP_REMOVED lines=32> */
.L_x_14994:
[----:B------:R-:W-:Y:S05]  /*90d0*/  BSYNC B0 ;  /* 0x0000000000007941 */ /* 0x000fea0003800000 */
.L_x_14987:
        /* <DEDUP_REMOVED lines=8> */
.L_x_14984:
[----:B-12---:R-:W2:Y:S02]  /*9160*/  LDL R0, [R1+0xc] ;  /* 0x00000c0001007983 */ /* 0x006ea40000100800 */
[----:B--2---:R-:W-:-:S13]  /*9170*/  ISETP.NE.AND P0, PT, R0, 0x3, PT ;  /* 0x000000030000780c */ /* 0x004fda0003f05270 */
[----:B------:R-:W-:Y:S05]  /*9180*/  @!P0 BRA `(.L_x_15002) ;  /* 0x0000000000048947 */ /* 0x000fea0003800000 */
[----:B------:R-:W-:Y:S01]  /*9190*/  BPT.TRAP 0x1 ;  /* 0x000000040000795c */ /* 0x000fe20000300000 */
.L_x_15002:
[----:B-----5:R-:W-:Y:S01]  /*91a0*/  IMAD R12, R23, 0x8, R22 ;  /* 0x00000008170c7824 */ /* 0x020fe200078e0216 */
[----:B0-----:R-:W-:-:S04]  /*91b0*/  SHF.L.U32 R3, R156, 0x1f, RZ ;  /* 0x0000001f9c037819 */ /* 0x001fc800000006ff */
[----:B------:R0:W1:Y:S01]  /*91c0*/  SYNCS.PHASECHK.TRANS64.TRYWAIT P1, [R12+URZ+0x13230], R3 ;  /* 0x013230030c0075a7 */ /* 0x000062000802017f */
[----:B------:R-:W-:Y:S05]  /*91d0*/  @!P0 BRA `(.L_x_15003) ;  /* 0x0000000000048947 */ /* 0x000fea0003800000 */
[----:B------:R-:W-:Y:S01]  /*91e0*/  BPT.TRAP 0x1 ;  /* 0x000000040000795c */ /* 0x000fe20000300000 */
.L_x_15003:
[----:B------:R-:W-:-:S05]  /*91f0*/  VIADD R0, R22, 0xe000 ;  /* 0x0000e00016007836 */ /* 0x000fca0000000000 */
[----:B------:R-:W-:-:S04]  /*9200*/  SHF.R.U32.HI R0, RZ, 0x4, R0 ;  /* 0x00000004ff007819 */ /* 0x000fc80000011600 */
[----:B------:R-:W-:-:S04]  /*9210*/  LOP3.LUT R0, R0, 0x3fff, RZ, 0xc0, !PT ;  /* 0x00003fff00007812 */ /* 0x000fc800078ec0ff */
[----:B---3--:R-:W-:-:S05]  /*9220*/  LOP3.LUT R4, R0, 0x10000, RZ, 0xfc, !PT ;  /* 0x0001000000047812 */ /* 0x008fca00078efcff */
[----:B------:R2:W-:Y:S01]  /*9230*/  STL [R1+0x28], R4 ;  /* 0x0000280401007387 */ /* 0x0005e20000100800 */
[----:B------:R-:W-:Y:S01]  /*9240*/  IMAD R8, R23, 0x280, R4 ;  /* 0x0000028017087824 */ /* 0x000fe200078e0204 */
[----:B-1----:R-:W-:Y:S06]  /*9250*/  @P1 BRA `(.L_x_15004) ;  /* 0x0000000000081947 */ /* 0x002fec0003800000 */
[----:B------:R-:W1:Y:S02]  /*9260*/  SYNCS.PHASECHK.TRANS64.TRYWAIT P1, [R12+URZ+0x13230], R3 ;  /* 0x013230030c0075a7 */ /* 0x000e64000802017f */
[----:B-1----:R-:W-:Y:S05]  /*9270*/  @!P1 BRA `(.L_x_15005) ;  /* 0x000001b400889947 */ /* 0x002fea0003800000 */
.L_x_15004:
[----:B--2---:R-:W-:Y:S01]  /*9280*/  IMAD.MOV.U32 R4, RZ, RZ, R8 ;  /* 0x000000ffff047224 */ /* 0x004fe200078e0008 */
[----:B------:R-:W-:Y:S05]  /*9290*/  WARPSYNC.ALL ;  /* 0x0000000000007948 */ /* 0x000fea0003800000 */
[----:B------:R-:W-:Y:S01]  /*92a0*/  IMAD.MOV.U32 R5, RZ, RZ, -0x7fffffe0 ;  /* 0x80000020ff057424 */ /* 0x000fe200078e00ff */
[----:B------:R-:W-:Y:S01]  /*92b0*/  R2UR UR6, R4 ;  /* 0x00000000040672ca */ /* 0x000fe200000e0000 */
[----:B------:R-:W-:Y:S01]  /*92c0*/  WARPGROUP.ARRIVE ;  /* 0x00000000000079c5 */ /* 0x000fe20000000000 */
[----:B------:R-:W-:Y:S01]  /*92d0*/  LOP3.LUT R4, R28, 0x10000, RZ, 0xfc, !PT ;  /* 0x000100001c047812 */ /* 0x000fe200078efcff */
[----:B------:R-:W-:Y:S01]  /*92e0*/  VIADD R6, R8, 0x80 ;  /* 0x0000008008067836 */ /* 0x000fe20000000000 */
[C---:B------:R-:W-:Y:S01]  /*92f0*/  R2UR UR7, R5.reuse ;  /* 0x00000000050772ca */ /* 0x040fe200000e0000 */
[----:B------:R-:W-:Y:S01]  /*9300*/  IMAD.MOV.U32 R7, RZ, RZ, -0x7fffffe0 ;  /* 0x80000020ff077424 */ /* 0x000fe200078e00ff */
[----:B------:R-:W-:Y:S01]  /*9310*/  R2UR UR4, R4 ;  /* 0x00000000040472ca */ /* 0x000fe200000e0000 */
[----:B------:R-:W-:Y:S01]  /*9320*/  VIADD R10, R8, 0x100 ;  /* 0x00000100080a7836 */ /* 0x000fe20000000000 */
[----:B------:R-:W-:Y:S01]  /*9330*/  R2UR UR5, R5 ;  /* 0x00000000050572ca */ /* 0x000fe200000e0000 */
[----:B------:R-:W-:Y:S01]  /*9340*/  IMAD.MOV.U32 R11, RZ, RZ, -0x7fffffe0 ;  /* 0x80000020ff0b7424 */ /* 0x000fe200078e00ff */
[----:B------:R-:W-:Y:S01]  /*9350*/  R2UR UR10, R6 ;  /* 0x00000000060a72ca */ /* 0x000fe200000e0000 */
[C---:B------:R-:W-:Y:S01]  /*9360*/  VIADD R6, R8.reuse, 0x180 ;  /* 0x0000018008067836 */ /* 0x040fe20000000000 */
[----:B------:R-:W-:Y:S01]  /*9370*/  R2UR UR11, R7 ;  /* 0x00000000070b72ca */ /* 0x000fe200000e0000 */
[----:B----4-:R-:W-:Y:S01]  /*9380*/  VIADD R14, R8, 0x200 ;  /* 0x00000200080e7836 */ /* 0x010fe20000000000 */
[----:B------:R-:W-:Y:S01]  /*9390*/  R2UR UR8, R4 ;  /* 0x00000000040872ca */ /* 0x000fe200000e0000 */
[----:B------:R-:W-:Y:S01]  /*93a0*/  IMAD.MOV.U32 R15, RZ, RZ, -0x7fffffe0 ;  /* 0x80000020ff0f7424 */ /* 0x000fe200078e00ff */
[----:B------:R-:W-:Y:S01]  /*93b0*/  R2UR UR9, R5 ;  /* 0x00000000050972ca */ /* 0x000fe200000e0000 */
[----:B------:R-:W-:Y:S01]  /*93c0*/  IMAD.MOV.U32 R9, RZ, RZ, -0x7fffffe0 ;  /* 0x80000020ff097424 */ /* 0x000fe200078e00ff */
[----:B------:R-:W-:Y:S01]  /*93d0*/  R2UR UR14, R10 ;  /* 0x000000000a0e72ca */ /* 0x000fe200000e0000 */
[----:B------:R-:W-:Y:S01]  /*93e0*/  VIADD R10, R8, 0x82 ;  /* 0x00000082080a7836 */ /* 0x000fe20000000000 */
[----:B------:R-:W-:Y:S01]  /*93f0*/  R2UR UR15, R11 ;  /* 0x000000000b0f72ca */ /* 0x000fe200000e0000 */
[----:B------:R-:W-:Y:S01]  /*9400*/  QGMMA.64x32x32.F32.E4M3.E4M3 R88, gdesc[UR4], RZ, !UPT, gsb0 ;  /* 0x00600000045879f3 */ /* 0x000fe2000c0008ff */
[----:B------:R-:W-:Y:S01]  /*9410*/  R2UR UR12, R4 ;  /* 0x00000000040c72ca */ /* 0x000fe200000e0000 */
[----:B------:R-:W-:Y:S01]  /*9420*/  IMAD.MOV.U32 R11, RZ, RZ, -0x7fffffe0 ;  /* 0x80000020ff0b7424 */ /* 0x000fe200078e00ff */
[----:B------:R-:W-:-:S02]  /*9430*/  R2UR UR13, R5 ;  /* 0x00000000050d72ca */ /* 0x000fc400000e0000 */
[----:B------:R-:W-:Y:S01]  /*9440*/  R2UR UR18, R6 ;  /* 0x00000000061272ca */ /* 0x000fe200000e0000 */
[----:B------:R-:W-:Y:S01]  /*9450*/  VIADD R6, R8, 0x2 ;  /* 0x0000000208067836 */ /* 0x000fe20000000000 */
[----:B------:R-:W-:Y:S01]  /*9460*/  R2UR UR19, R7 ;  /* 0x00000000071372ca */ /* 0x000fe200000e0000 */
[----:B------:R-:W-:Y:S01]  /*9470*/  IMAD.MOV.U32 R7, RZ, RZ, -0x7fffffe0 ;  /* 0x80000020ff077424 */ /* 0x000fe200078e00ff */
[----:B------:R-:W-:Y:S02]  /*9480*/  R2UR UR16, R4 ;  /* 0x00000000041072ca */ /* 0x000fe400000e0000 */
[----:B------:R-:W-:Y:S02]  /*9490*/  R2UR UR17, R5 ;  /* 0x00000000051172ca */ /* 0x000fe400000e0000 */
[----:B------:R-:W-:Y:S02]  /*94a0*/  R2UR UR22, R14 ;  /* 0x000000000e1672ca */ /* 0x000fe400000e0000 */
[----:B------:R-:W-:-:S02]  /*94b0*/  R2UR UR23, R15 ;  /* 0x000000000f1772ca */ /* 0x000fc400000e0000 */
[----:B------:R-:W-:Y:S02]  /*94c0*/  R2UR UR20, R4 ;  /* 0x00000000041472ca */ /* 0x000fe400000e0000 */
[----:B------:R-:W-:Y:S02]  /*94d0*/  R2UR UR21, R5 ;  /* 0x00000000051572ca */ /* 0x000fe400000e0000 */
[----:B------:R-:W-:Y:S01]  /*94e0*/  R2UR UR6, R6 ;  /* 0x00000000060672ca */ /* 0x000fe200000e0000 */
[----:B------:R-:W-:Y:S01]  /*94f0*/  VIADD R6, R8, 0x102 ;  /* 0x0000010208067836 */ /* 0x000fe20000000000 */
[----:B------:R-:W-:Y:S01]  /*9500*/  R2UR UR7, R7 ;  /* 0x00000000070772ca */ /* 0x000fe200000e0000 */
[----:B------:R-:W-:Y:S01]  /*9510*/  IMAD.MOV.U32 R7, RZ, RZ, -0x7fffffe0 ;  /* 0x80000020ff077424 */ /* 0x000fe200078e00ff */
[----:B------:R-:W-:Y:S02]  /*9520*/  WARPGROUP.DEPBAR.LE gsb0, 0x0 ;  /* 0x00008000000079c5 */ /* 0x000fe40000010000 */
[----:B------:R-:W-:-:S06]  /*9530*/  WARPGROUP.ARRIVE ;  /* 0x00000000000079c5 */ /* 0x000fcc0000000000 */
[----:B------:R-:W-:Y:S01]  /*9540*/  QGMMA.64x32x32.F32.E4M3.E4M3 R72, gdesc[UR8], RZ, !UPT, gsb0 ;  /* 0x00600000084879f3 */ /* 0x000fe2000c0008ff */
[----:B------:R-:W-:Y:S01]  /*9550*/  R2UR UR10, R10 ;  /* 0x000000000a0a72ca */ /* 0x000fe200000e0000 */
[C---:B------:R-:W-:Y:S01]  /*9560*/  VIADD R10, R8.reuse, 0x182 ;  /* 0x00000182080a7836 */ /* 0x040fe20000000000 */
[----:B------:R-:W-:Y:S01]  /*9570*/  R2UR UR11, R11 ;  /* 0x000000000b0b72ca */ /* 0x000fe200000e0000 */
[----:B------:R-:W-:Y:S02]  /*9580*/  IMAD.MOV.U32 R11, RZ, RZ, -0x7fffffe0 ;  /* 0x80000020ff0b7424 */ /* 0x000fe400078e00ff */
[----:B------:R-:W-:Y:S01]  /*9590*/  VIADD R8, R8, 0x202 ;  /* 0x0000020208087836 */ /* 0x000fe20000000000 */
[----:B------:R-:W-:Y:S02]  /*95a0*/  WARPGROUP.DEPBAR.LE gsb0, 0x0 ;  /* 0x00008000000079c5 */ /* 0x000fe40000010000 */
[----:B------:R-:W-:-:S06]  /*95b0*/  WARPGROUP.ARRIVE ;  /* 0x00000000000079c5 */ /* 0x000fcc0000000000 */
[----:B------:R-:W-:Y:S01]  /*95c0*/  QGMMA.64x32x32.F32.E4M3.E4M3 R56, gdesc[UR12], RZ, !UPT, gsb0 ;  /* 0x006000000c3879f3 */ /* 0x000fe2000c0008ff */
[----:B------:R-:W-:Y:S01]  /*95d0*/  R2UR UR14, R6 ;  /* 0x00000000060e72ca */ /* 0x000fe200000e0000 */
[----:B------:R-:W-:Y:S01]  /*95e0*/  VIADD R6, R4, 0x2 ;  /* 0x0000000204067836 */ /* 0x000fe20000000000 */
[----:B------:R-:W-:Y:S01]  /*95f0*/  R2UR UR15, R7 ;  /* 0x00000000070f72ca */ /* 0x000fe200000e0000 */
[----:B------:R-:W-:-:S03]  /*9600*/  IMAD.MOV.U32 R7, RZ, RZ, -0x7fffffe0 ;  /* 0x80000020ff077424 */ /* 0x000fc600078e00ff */
        /* <DEDUP_REMOVED lines=38> */
.L_x_15006:
[----:B------:R-:W2:Y:S01]  /*9870*/  LDL R0, [R1+0x38] ;  /* 0x0000380001007983 */ /* 0x000ea20000100800 */
[----:B------:R-:W3:Y:S03]  /*9880*/  LDC R110, c[0x0][0x448] ;  /* 0x00011200ff6e7b82 */ /* 0x000ee60000000800 */
[----:B------:R-:W2:Y:S04]  /*9890*/  LDL R108, [R1+0x24] ;  /* 0x00002400016c7983 */ /* 0x000ea80000100800 */
[----:B------:R-:W4:Y:S01]  /*98a0*/  LDL R8, [R1+0x14] ;  /* 0x0000140001087983 */ /* 0x000f220000100800 */
[----:B------:R-:W5:Y:S03]  /*98b0*/  LDC.64 R10, c[0x0][0x9e0] ;  /* 0x00027800ff0a7b82 */ /* 0x000f660000000a00 */
[----:B------:R-:W5:Y:S04]  /*98c0*/  LDL R13, [R1+0x20] ;  /* 0x00002000010d7983 */ /* 0x000f680000100800 */
[----:B------:R-:W5:Y:S04]  /*98d0*/  LDL R114, [R1+0x10] ;  /* 0x0000100001727983 */ /* 0x000f680000100800 */
[----:B------:R-:W5:Y:S01]  /*98e0*/  LDL R112, [R1+0x8] ;  /* 0x0000080001707983 */ /* 0x000f620000100800 */
[----:B------:R-:W-:Y:S01]  /*98f0*/  IMAD.MOV.U32 R20, RZ, RZ, -0xa0 ;  /* 0xffffff60ff147424 */ /* 0x000fe200078e00ff */
[----:B------:R-:W-:Y:S01]  /*9900*/  LOP3.LUT R17, R17, 0xffffffef, RZ, 0xc0, !PT ;  /* 0xffffffef11117812 */ /* 0x000fe200078ec0ff */
[----:B------:R-:W-:Y:S01]  /*9910*/  ULDC UR4, c[0x0][0x9dc] ;  /* 0x0002770000047ab9 */ /* 0x000fe20000000800 */
[----:B---3--:R-:W-:-:S13]  /*9920*/  ISETP.NE.AND P1, PT, R110, 0x1, PT ;  /* 0x000000016e00780c */ /* 0x008fda0003f25270 */
[----:B01----:R-:W0:Y:S08]  /*9930*/  @P1 LDC R3, c[0x0][0x44c] ;  /* 0x00011300ff031b82 */ /* 0x003e300000000800 */
[----:B------:R-:W1:Y:S01]  /*9940*/  @P1 LDC R9, c[0x0][0x450] ;  /* 0x00011400ff091b82 */ /* 0x000e620000000800 */
[----:B------:R-:W-:Y:S01]  /*9950*/  IMAD R20, R105, R20, 0xa1 ;  /* 0x000000a169147424 */ /* 0x000fe200078e0214 */
[----:B------:R-:W-:-:S04]  /*9960*/  @P1 LOP3.LUT R17, R17, 0x10, RZ, 0xfc, !PT ;  /* 0x0000001011111812 */ /* 0x000fc800078efcff */
[----:B------:R-:W-:Y:S01]  /*9970*/  LOP3.LUT R17, R17, 0xfffffff7, RZ, 0xc0, !PT ;  /* 0xfffffff711117812 */ /* 0x000fe200078ec0ff */
[----:B--2---:R-:W-:-:S04]  /*9980*/  IMAD.IADD R106, R0, 0x1, R108 ;  /* 0x00000001006a7824 */ /* 0x004fc800078e026c */
[----:B0-----:R-:W-:-:S05]  /*9990*/  @P1 IMAD.HI.U32 R0, R106, R3, RZ ;  /* 0x000000036a001227 */ /* 0x001fca00078e00ff */
[----:B-1----:R-:W-:Y:S01]  /*99a0*/  @P1 SHF.R.U32.HI R106, RZ, R9, R0 ;  /* 0x00000009ff6a1219 */ /* 0x002fe20000011600 */
[----:B------:R-:W-:-:S04]  /*99b0*/  VIADD R0, R12, 0x13240 ;  /* 0x000132400c007836 */ /* 0x000fc80000000000 */
[----:B------:R-:W0:Y:S01]  /*99c0*/  SHFL.IDX PT, R12, R106, RZ, 0x1c1f ;  /* 0x001c1fff6a0c7589 */ /* 0x000e2200000e0000 */
[----:B----4-:R-:W-:Y:S01]  /*99d0*/  PRMT R0, R8, 0x654, R0 ;  /* 0x0000065408007816 */ /* 0x010fe20000000000 */
[----:B------:R-:W-:Y:S01]  /*99e0*/  IMAD.U32 R9, RZ, RZ, UR4 ;  /* 0x00000004ff097e24 */ /* 0x000fe2000f8e00ff */
[----:B-----5:R-:W-:Y:S02]  /*99f0*/  ISETP.GE.AND P1, PT, R11, 0x1, PT ;  /* 0x000000010b00780c */ /* 0x020fe40003f26270 */
[----:B------:R1:W-:Y:S01]  /*9a00*/  SYNCS.ARRIVE.TRANS64.RED.A1T0 RZ, [R0+URZ], RZ ;  /* 0x000000ff00ff79a7 */ /* 0x0003e2000810043f */
[----:B------:R-:W-:Y:S01]  /*9a10*/  IMAD R21, R105, -0xa0, R114 ;  /* 0xffffff6069157824 */ /* 0x000fe200078e0272 */
[----:B------:R-:W-:Y:S02]  /*9a20*/  LOP3.LUT R8, RZ, R9, RZ, 0x33, !PT ;  /* 0x00000009ff087212 */ /* 0x000fe400078e33ff */
[----:B-1----:R-:W-:-:S05]  /*9a30*/  IADD3 R0, R114, R20, -R13 ;  /* 0x0000001472007210 */ /* 0x002fca0007ffe80d */
[----:B------:R-:W-:Y:S01]  /*9a40*/  IMAD.IADD R3, R0, 0x1, -R112 ;  /* 0x0000000100037824 */ /* 0x000fe200078e0a70 */
[----:B------:R-:W-:Y:S01]  /*9a50*/  IADD3 R21, -R13, 0xa0, R21 ;  /* 0x000000a00d157810 */ /* 0x000fe20007ffe115 */
[----:B------:R-:W-:Y:S02]  /*9a60*/  VIADD R20, R20, 0xffffffff ;  /* 0xffffffff14147836 */ /* 0x000fe40000000000 */
[C---:B------:R-:W-:Y:S02]  /*9a70*/  IMAD.IADD R14, R3.reuse, 0x1, R10 ;  /* 0x00000001030e7824 */ /* 0x040fe400078e020a */
[----:B------:R-:W-:Y:S01]  /*9a80*/  IMAD.IADD R15, R3, 0x1, R8 ;  /* 0x00000001030f7824 */ /* 0x000fe200078e0208 */
[----:B------:R-:W-:Y:S01]  /*9a90*/  @P1 LOP3.LUT R17, R17, 0x8, RZ, 0xfc, !PT ;  /* 0x0000000811111812 */ /* 0x000fe200078efcff */
[----:B------:R-:W-:Y:S01]  /*9aa0*/  IMAD.IADD R0, R20, 0x1, -R13 ;  /* 0x0000000114007824 */ /* 0x000fe200078e0a0d */
[----:B0-----:R-:W-:Y:S01]  /*9ab0*/  VIADDMNMX R8, R12, R14, R21, PT ;  /* 0x0000000e0c087246 */ /* 0x001fe20003800115 */
[----:B------:R-:W-:Y:S01]  /*9ac0*/  IMAD.IADD R3, R15, 0x1, R12 ;  /* 0x000000010f037824 */ /* 0x000fe200078e020c */
        /* <DEDUP_REMOVED lines=12> */
.L_x_15009:
[----:B------:R-:W-:-:S13]  /*9b90*/  ISETP.NE.AND P1, PT, R11, 0x1, PT ;  /* 0x000000010b00780c */ /* 0x000fda0003f25270 */
[----:B------:R-:W0:Y:S02]  /*9ba0*/  @P1 LDC.64 R12, c[0x0][0x9e8] ;  /* 0x00027a00ff0c1b82 */ /* 0x000e240000000a00 */
[----:B0-----:R-:W-:-:S05]  /*9bb0*/  @P1 IMAD.HI.U32 R12, R107, R12, RZ ;  /* 0x0000000c6b0c1227 */ /* 0x001fca00078e00ff */
[----:B------:R-:W-:-:S07]  /*9bc0*/  @P1 SHF.R.U32.HI R107, RZ, R13, R12 ;  /* 0x0000000dff6b1219 */ /* 0x000fce000001160c */
.L_x_15010:
[----:B------:R-:W-:Y:S05]  /*9bd0*/  BSYNC B0 ;  /* 0x0000000000007941 */ /* 0x000fea0003800000 */
.L_x_15008:
[----:B------:R-:W-:-:S05]  /*9be0*/  IMAD R12, R107, R11, R0 ;  /* 0x0000000b6b0c7224 */ /* 0x000fca00078e0200 */
[----:B------:R-:W-:Y:S02]  /*9bf0*/  VIMNMX R3, R3, R12, !PT ;  /* 0x0000000c03037248 */ /* 0x000fe40007fe0100 */
[----:B------:R-:W-:-:S07]  /*9c00*/  VIADDMNMX R8, R12, R11, R8, PT ;  /* 0x0000000b0c087246 */ /* 0x000fce0003800108 */
.L_x_15007:
[C---:B------:R-:W-:Y:S01]  /*9c10*/  ISETP.GE.AND P2, PT, R20.reuse, 0x2, PT ;  /* 0x000000021400780c */ /* 0x040fe20003f46270 */
[----:B------:R-:W0:Y:S01]  /*9c20*/  SHFL.IDX PT, R106, R106, 0x1, 0x1c1f ;  /* 0x003c1f006a6a7f89 */ /* 0x000e2200000e0000 */
[----:B------:R-:W-:Y:S02]  /*9c30*/  ISETP.GE.AND P1, PT, R20, 0x9, PT ;  /* 0x000000091400780c */ /* 0x000fe40003f26270 */
[----:B------:R-:W-:Y:S02]  /*9c40*/  LOP3.LUT R16, R16, 0xefffffff, RZ, 0xc0, !PT ;  /* 0xefffffff10107812 */ /* 0x000fe400078ec0ff */
[C---:B------:R-:W-:Y:S02]  /*9c50*/  ISETP.GE.AND P3, PT, R20.reuse, 0xa, PT ;  /* 0x0000000a1400780c */ /* 0x040fe40003f66270 */
[----:B------:R-:W-:Y:S02]  /*9c60*/  LOP3.LUT R17, R17, 0xfffffffb, RZ, 0xc0, !PT ;  /* 0xfffffffb11117812 */ /* 0x000fe400078ec0ff */
[----:B------:R-:W-:-:S03]  /*9c70*/  ISETP.GE.AND P5, PT, R20, 0x2a, PT ;  /* 0x0000002a1400780c */ /* 0x000fc60003fa6270 */
[----:B------:R-:W-:Y:S02]  /*9c80*/  @P2 LOP3.LUT R16, R16, 0x10000000, RZ, 0xfc, !PT ;  /* 0x1000000010102812 */ /* 0x000fe400078efcff */
[C---:B------:R-:W-:Y:S02]  /*9c90*/  ISETP.GT.AND P2, PT, R3.reuse, 0x1, !P2 ;  /* 0x000000010300780c */ /* 0x040fe40005744270 */
[----:B------:R-:W-:Y:S02]  /*9ca0*/  LOP3.LUT R16, R16, 0xdfffffff, RZ, 0xc0, !PT ;  /* 0xdfffffff10107812 */ /* 0x000fe400078ec0ff */
[----:B------:R-:W-:Y:S02]  /*9cb0*/  ISETP.LT.OR P2, PT, R8, 0x2, P2 ;  /* 0x000000020800780c */ /* 0x000fe40001741670 */
[----:B------:R-:W-:Y:S02]  /*9cc0*/  @P1 LOP3.LUT R16, R16, 0x20000000, RZ, 0xfc, !PT ;  /* 0x2000000010101812 */ /* 0x000fe400078efcff */
[----:B------:R-:W-:-:S02]  /*9cd0*/  ISETP.GT.AND P1, PT, R3, 0x8, !P1 ;  /* 0x000000080300780c */ /* 0x000fc40004f24270 */
[----:B------:R-:W-:Y:S01]  /*9ce0*/  FSEL R89, R89, -INF , !P2 ;  /* 0xff80000059597808 */ /* 0x000fe20005000000 */
[----:B0-----:R-:W-:Y:S01]  /*9cf0*/  IMAD.IADD R15, R15, 0x1, R106 ;  /* 0x000000010f0f7824 */ /* 0x001fe200078e026a */
[----:B------:R-:W-:Y:S02]  /*9d00*/  ISETP.LT.OR P1, PT, R8, 0x9, P1 ;  /* 0x000000090800780c */ /* 0x000fe40000f21670 */
[----:B------:R-:W-:Y:S02]  /*9d10*/  ISETP.GE.AND P2, PT, R20, 0x11, PT ;  /* 0x000000111400780c */ /* 0x000fe40003f46270 */
[----:B------:R-:W-:Y:S02]  /*9d20*/  FSEL R107, R92, -INF , !P1 ;  /* 0xff8000005c6b7808 */ /* 0x000fe40004800000 */
[----:B------:R-:W-:Y:S02]  /*9d30*/  ISETP.GT.AND P1, PT, R3, 0x9, !P3 ;  /* 0x000000090300780c */ /* 0x000fe40005f24270 */
[----:B------:R-:W-:-:S02]  /*9d40*/  LOP3.LUT R16, R16, 0xbfffffff, RZ, 0xc0, !PT ;  /* 0xbfffffff10107812 */ /* 0x000fc400078ec0ff */
[----:B------:R-:W-:Y:S02]  /*9d50*/  ISETP.LT.OR P1, PT, R8, 0xa, P1 ;  /* 0x0000000a0800780c */ /* 0x000fe40000f21670 */
[----:B------:R-:W-:Y:S02]  /*9d60*/  @P3 LOP3.LUT R16, R16, 0x40000000, RZ, 0xfc, !PT ;  /* 0x4000000010103812 */ /* 0x000fe400078efcff */
[----:B------:R-:W-:Y:S02]  /*9d70*/  FSEL R93, R93, -INF , !P1 ;  /* 0xff8000005d5d7808 */ /* 0x000fe40004800000 */
[----:B------:R-:W-:Y:S02]  /*9d80*/  @P2 LOP3.LUT R17, R17, 0x4, RZ, 0xfc, !PT ;  /* 0x0000000411112812 */ /* 0x000fe400078efcff */
[----:B------:R-:W-:Y:S02]  /*9d90*/  ISETP.GT.AND P1, PT, R3, 0x10, !P2 ;  /* 0x000000100300780c */ /* 0x000fe40005724270 */
[----:B------:R-:W-:-:S02]  /*9da0*/  ISETP.GE.AND P2, PT, R20, 0x12, PT ;  /* 0x000000121400780c */ /* 0x000fc40003f46270 */
[----:B------:R-:W-:Y:S02]  /*9db0*/  ISETP.LT.OR P1, PT, R8, 0x11, P1 ;  /* 0x000000110800780c */ /* 0x000fe40000f21670 */
[----:B------:R-:W-:Y:S02]  /*9dc0*/  LOP3.LUT R17, R17, 0xfffffffd, RZ, 0xc0, !PT ;  /* 0xfffffffd11117812 */ /* 0x000fe400078ec0ff */
[----:B------:R-:W-:Y:S02]  /*9dd0*/  FSEL R109, R96, -INF , !P1 ;  /* 0xff800000606d7808 */ /* 0x000fe40004800000 */
[----:B------:R-:W-:Y:S02]  /*9de0*/  ISETP.GT.AND P1, PT, R3, 0x11, !P2 ;  /* 0x000000110300780c */ /* 0x000fe40005724270 */
[----:B------:R-:W-:Y:S02]  /*9df0*/  LOP3.LUT R16, R16, 0x7fffffff, RZ, 0xc0, !PT ;  /* 0x7fffffff10107812 */ /* 0x000fe400078ec0ff */
[----:B------:R-:W-:-:S02]  /*9e00*/  ISETP.LT.OR P1, PT, R8, 0x12, P1 ;  /* 0x000000120800780c */ /* 0x000fc40000f21670 */
[----:B------:R-:W-:Y:S02]  /*9e10*/  @P2 LOP3.LUT R17, R17, 0x2, RZ, 0xfc, !PT ;  /* 0x0000000211112812 */ /* 0x000fe400078efcff */
[----:B------:R-:W-:Y:S02]  /*9e20*/  ISETP.GE.AND P2, PT, R20, 0x19, PT ;  /* 0x000000191400780c */ /* 0x000fe40003f46270 */
[----:B------:R-:W-:Y:S02]  /*9e30*/  FSEL R97, R97, -INF , !P1 ;  /* 0xff80000061617808 */ /* 0x000fe40004800000 */
[----:B------:R-:W-:Y:S02]  /*9e40*/  LOP3.LUT R17, R17, 0xfffffffe, RZ, 0xc0, !PT ;  /* 0xfffffffe11117812 */ /* 0x000fe400078ec0ff */
[----:B------:R-:W-:Y:S02]  /*9e50*/  ISETP.GT.AND P1, PT, R3, 0x18, !P2 ;  /* 0x000000180300780c */ /* 0x000fe40005724270 */
[----:B------:R-:W-:-:S02]  /*9e60*/  VIADDMNMX R14, R106, R14, R21, PT ;  /* 0x0000000e6a0e7246 */ /* 0x000fc40003800115 */
[----:B------:R-:W-:-:S03]  /*9e70*/  ISETP.LT.OR P1, PT, R8, 0x19, P1 ;  /* 0x000000190800780c */ /* 0x000fc60000f21670 */
[----:B------:R-:W-:Y:S02]  /*9e80*/  @P2 LOP3.LUT R17, R17, 0x1, RZ, 0xfc, !PT ;  /* 0x0000000111112812 */ /* 0x000fe400078efcff */
[----:B------:R-:W-:Y:S02]  /*9e90*/  ISETP.GE.AND P2, PT, R20, 0x1a, PT ;  /* 0x0000001a1400780c */ /* 0x000fe40003f46270 */
[----:B------:R-:W-:Y:S02]  /*9ea0*/  FSEL R111, R100, -INF , !P1 ;  /* 0xff800000646f7808 */ /* 0x000fe40004800000 */
[----:B------:R-:W-:-:S04]  /*9eb0*/  ISETP.GT.AND P1, PT, R3, 0x19, !P2 ;  /* 0x000000190300780c */ /* 0x000fc80005724270 */
[----:B------:R-:W-:-:S04]  /*9ec0*/  ISETP.LT.OR P1, PT, R8, 0x1a, P1 ;  /* 0x0000001a0800780c */ /* 0x000fc80000f21670 */
[----:B------:R-:W-:Y:S02]  /*9ed0*/  FSEL R101, R101, -INF , !P1 ;  /* 0xff80000065657808 */ /* 0x000fe40004800000 */
[----:B------:R-:W-:Y:S02]  /*9ee0*/  ISETP.GE.AND P1, PT, R20, 0x21, PT ;  /* 0x000000211400780c */ /* 0x000fe40003f26270 */
[----:B------:R-:W-:Y:S02]  /*9ef0*/  @P2 LOP3.LUT R16, R16, 0x80000000, RZ, 0xfc, !PT ;  /* 0x8000000010102812 */ /* 0x000fe400078efcff */
[----:B------:R-:W-:Y:S02]  /*9f00*/  ISETP.GT.AND P2, PT, R3, 0x20, !P1 ;  /* 0x000000200300780c */ /* 0x000fe40004f44270 */
[----:B------:R-:W-:Y:S02]  /*9f10*/  LOP3.LUT R16, R16, 0xffdfffff, RZ, 0xc0, !PT ;  /* 0xffdfffff10107812 */ /* 0x000fe400078ec0ff */
[----:B------:R-:W-:-:S02]  /*9f20*/  ISETP.LT.OR P2, PT, R8, 0x21, P2 ;  /* 0x000000210800780c */ /* 0x000fc40001741670 */
[----:B------:R-:W-:Y:S02]  /*9f30*/  @P5 LOP3.LUT R16, R16, 0x200000, RZ, 0xfc, !PT ;  /* 0x0020000010105812 */ /* 0x000fe400078efcff */
[----:B------:R-:W-:Y:S02]  /*9f40*/  FSEL R113, R72, -INF , !P2 ;  /* 0xff80000048717808 */ /* 0x000fe40005000000 */
[----:B------:R-:W-:Y:S02]  /*9f50*/  ISETP.GE.AND P2, PT, R20, 0x22, PT ;  /* 0x000000221400780c */ /* 0x000fe40003f46270 */
[----:B------:R-:W-:Y:S02]  /*9f60*/  LOP3.LUT R16, R16, 0xffefffff, RZ, 0xc0, !PT ;  /* 0xffefffff10107812 */ /* 0x000fe400078ec0ff */
        /* <DEDUP_REMOVED lines=192> */
.L_x_15013:
[----:B------:R-:W-:-:S13]  /*ab70*/  ISETP.NE.AND P6, PT, R11, 0x1, PT ;  /* 0x000000010b00780c */ /* 0x000fda0003fc5270 */
[----:B------:R-:W0:Y:S02]  /*ab80*/  @P6 LDC.64 R12, c[0x0][0x9e8] ;  /* 0x00027a00ff0c6b82 */ /* 0x000e240000000a00 */
[----:B0-----:R-:W-:-:S05]  /*ab90*/  @P6 IMAD.HI.U32 R12, R3, R12, RZ ;  /* 0x0000000c030c6227 */ /* 0x001fca00078e00ff */
[----:B------:R-:W-:-:S07]  /*aba0*/  @P6 SHF.R.U32.HI R3, RZ, R13, R12 ;  /* 0x0000000dff036219 */ /* 0x000fce000001160c */
.L_x_15014:
[----:B------:R-:W-:Y:S05]  /*abb0*/  BSYNC B0 ;  /* 0x0000000000007941 */ /* 0x000fea0003800000 */
.L_x_15012:
[----:B------:R-:W-:-:S05]  /*abc0*/  IMAD R0, R3, R11, R0 ;  /* 0x0000000b03007224 */ /* 0x000fca00078e0200 */
[----:B------:R-:W-:Y:S02]  /*abd0*/  VIMNMX R15, R15, R0, !PT ;  /* 0x000000000f0f7248 */ /* 0x000fe40007fe0100 */
[----:B------:R-:W-:-:S07]  /*abe0*/  VIADDMNMX R14, R0, R11, R14, PT ;  /* 0x0000000b000e7246 */ /* 0x000fce000380010e */
.L_x_15011:
[C---:B------:R-:W-:Y:S02]  /*abf0*/  ISETP.GT.AND P1, PT, R15.reuse, 0x20, !P1 ;  /* 0x000000200f00780c */ /* 0x040fe40004f24270 */
[----:B------:R-:W-:Y:S02]  /*ac00*/  LOP3.LUT P6, RZ, R16, 0x200000, RZ, 0xc0, !PT ;  /* 0x0020000010ff7812 */ /* 0x000fe400078cc0ff */
[----:B------:R-:W-:Y:S02]  /*ac10*/  ISETP.LT.OR P1, PT, R14, 0x21, P1 ;  /* 0x000000210e00780c */ /* 0x000fe40000f21670 */
[C---:B------:R-:W-:Y:S02]  /*ac20*/  ISETP.GT.AND P3, PT, R15.reuse, 0x28, !P3 ;  /* 0x000000280f00780c */ /* 0x040fe40005f64270 */
[----:B------:R-:W-:Y:S02]  /*ac30*/  FSEL R13, R74, -INF , !P1 ;  /* 0xff8000004a0d7808 */ /* 0x000fe40004800000 */
[----:B------:R-:W-:-:S02]  /*ac40*/  ISETP.GT.AND P1, PT, R15, 0x29, !P6 ;  /* 0x000000290f00780c */ /* 0x000fc40007724270 */
[C---:B------:R-:W-:Y:S02]  /*ac50*/  ISETP.LT.OR P3, PT, R14.reuse, 0x29, P3 ;  /* 0x000000290e00780c */ /* 0x040fe40001f61670 */
[----:B------:R-:W-:Y:S02]  /*ac60*/  ISETP.LT.OR P1, PT, R14, 0x2a, P1 ;  /* 0x0000002a0e00780c */ /* 0x000fe40000f21670 */
[----:B------:R-:W-:Y:S02]  /*ac70*/  FSEL R21, R78, -INF , !P3 ;  /* 0xff8000004e157808 */ /* 0x000fe40005800000 */
[----:B------:R-:W-:Y:S02]  /*ac80*/  FSEL R79, R79, -INF , !P1 ;  /* 0xff8000004f4f7808 */ /* 0x000fe40004800000 */
[----:B------:R-:W-:Y:S02]  /*ac90*/  LOP3.LUT P1, RZ, R16, 0x100000, RZ, 0xc0, !PT ;  /* 0x0010000010ff7812 */ /* 0x000fe4000782c0ff */
[----:B------:R-:W-:-:S02]  /*aca0*/  ISETP.GT.AND P2, PT, R15, 0x21, !P2 ;  /* 0x000000210f00780c */ /* 0x000fc40005744270 */
[----:B------:R-:W-:Y:S02]  /*acb0*/  ISETP.GT.AND P1, PT, R15, 0x30, !P1 ;  /* 0x000000300f00780c */ /* 0x000fe40004f24270 */
[----:B------:R-:W-:Y:S02]  /*acc0*/  LOP3.LUT P3, RZ, R16, 0x2000, RZ, 0xc0, !PT ;  /* 0x0000200010ff7812 */ /* 0x000fe4000786c0ff */
[C---:B------:R-:W-:Y:S02]  /*acd0*/  ISETP.LT.OR P1, PT, R14.reuse, 0x31, P1 ;  /* 0x000000310e00780c */ /* 0x040fe40000f21670 */
[----:B------:R-:W-:Y:S02]  /*ace0*/  ISETP.LT.OR P2, PT, R14, 0x22, P2 ;  /* 0x000000220e00780c */ /* 0x000fe40001741670 */
[----:B------:R-:W-:Y:S02]  /*acf0*/  FSEL R145, R82, -INF , !P1 ;  /* 0xff80000052917808 */ /* 0x000fe40004800000 */
[----:B------:R-:W-:-:S02]  /*ad00*/  LOP3.LUT P1, RZ, R16, 0x80000, RZ, 0xc0, !PT ;  /* 0x0008000010ff7812 */ /* 0x000fc4000782c0ff */
[----:B------:R-:W-:Y:S02]  /*ad10*/  FSEL R75, R75, -INF , !P2 ;  /* 0xff8000004b4b7808 */ /* 0x000fe40005000000 */
[----:B------:R-:W-:Y:S02]  /*ad20*/  ISETP.GT.AND P1, PT, R15, 0x31, !P1 ;  /* 0x000000310f00780c */ /* 0x000fe40004f24270 */
[----:B------:R-:W-:Y:S02]  /*ad30*/  LOP3.LUT P2, RZ, R16, 0x1000, RZ, 0xc0, !PT ;  /* 0x0000100010ff7812 */ /* 0x000fe4000784c0ff */
[----:B------:R-:W-:Y:S02]  /*ad40*/  ISETP.LT.OR P1, PT, R14, 0x32, P1 ;  /* 0x000000320e00780c */ /* 0x000fe40000f21670 */
[----:B------:R-:W-:Y:S02]  /*ad50*/  LOP3.LUT P6, RZ, R16, 0x800, RZ, 0xc0, !PT ;  /* 0x0000080010ff7812 */ /* 0x000fe400078cc0ff */
        /* <DEDUP_REMOVED lines=36> */
[----:B------:R-:W-:-:S02]  /*afa0*/  ISETP.GT.AND P1, PT, R15, 0x49, !P3 ;  /* 0x000000490f00780c */ /* 0x000fc40005f24270 */
[----:B------:R-:W-:Y:S02]  /*afb0*/  LOP3.LUT P3, RZ, R16, 0x8, RZ, 0xc0, !PT ;  /* 0x0000000810ff7812 */ /* 0x000fe4000786c0ff */
[----:B------:R-:W-:Y:S02]  /*afc0*/  ISETP.LT.OR P1, PT, R14, 0x4a, P1 ;  /* 0x0000004a0e00780c */ /* 0x000fe40000f21670 */
[----:B------:R-:W-:Y:S02]  /*afd0*/  FMNMX.FTZ R0, R121, R0, !PT ;  /* 0x0000000079007209 */ /* 0x000fe40007810000 */
[----:B------:R-:W-:Y:S02]  /*afe0*/  FSEL R63, R63, -INF , !P1 ;  /* 0xff8000003f3f7808 */ /* 0x000fe40004800000 */
[----:B------:R-:W-:Y:S02]  /*aff0*/  ISETP.GT.AND P1, PT, R15, 0x50, !P2 ;  /* 0x000000500f00780c */ /* 0x000fe40005724270 */
[----:B------:R-:W-:-:S02]  /*b000*/  LOP3.LUT P2, RZ, R16, 0x4, RZ, 0xc0, !PT ;  /* 0x0000000410ff7812 */ /* 0x000fc4000784c0ff */
[----:B------:R-:W-:Y:S02]  /*b010*/  ISETP.LT.OR P1, PT, R14, 0x51, P1 ;  /* 0x000000510e00780c */ /* 0x000fe40000f21670 */
[----:B------:R-:W-:Y:S02]  /*b020*/  FMNMX.FTZ R0, R57, R0, !PT ;  /* 0x0000000039007209 */ /* 0x000fe40007810000 */
[----:B------:R-:W-:Y:S02]  /*b030*/  FSEL R153, R66, -INF , !P1 ;  /* 0xff80000042997808 */ /* 0x000fe40004800000 */
[----:B------:R-:W-:Y:S02]  /*b040*/  ISETP.GT.AND P1, PT, R15, 0x51, !P6 ;  /* 0x000000510f00780c */ /* 0x000fe40007724270 */
[----:B------:R-:W-:Y:S02]  /*b050*/  FMNMX.FTZ R0, R123, R0, !PT ;  /* 0x000000007b007209 */ /* 0x000fe40007810000 */
[----:B------:R-:W-:-:S02]  /*b060*/  ISETP.LT.OR P1, PT, R14, 0x52, P1 ;  /* 0x000000520e00780c */ /* 0x000fc40000f21670 */
[C---:B------:R-:W-:Y:S02]  /*b070*/  LOP3.LUT P6, RZ, R16.reuse, 0x2, RZ, 0xc0, !PT ;  /* 0x0000000210ff7812 */ /* 0x040fe400078cc0ff */
        /* <DEDUP_REMOVED lines=50> */
[----:B------:R-:W-:Y:S01]  /*b3a0*/  ISETP.GT.AND P1, PT, R15, 0x71, !P3 ;  /* 0x000000710f00780c */ /* 0x000fe20005f24270 */
[----:B------:R-:W0:Y:S01]  /*b3b0*/  SHFL.BFLY PT, R3, R0, 0x2, 0x1f ;  /* 0x0c401f0000037f89 */ /* 0x000e2200000e0000 */
[----:B------:R-:W-:Y:S02]  /*b3c0*/  LOP3.LUT P3, RZ, R16, 0x2000000, RZ, 0xc0, !PT ;  /* 0x0200000010ff7812 */ /* 0x000fe4000786c0ff */
[----:B------:R-:W-:-:S02]  /*b3d0*/  ISETP.LT.OR P1, PT, R14, 0x72, P1 ;  /* 0x000000720e00780c */ /* 0x000fc40000f21670 */
[----:B------:R-:W-:Y:S02]  /*b3e0*/  ISETP.GT.AND P4, PT, R15, 0x91, !P4 ;  /* 0x000000910f00780c */ /* 0x000fe40006784270 */
[----:B------:R-:W-:Y:S02]  /*b3f0*/  FSEL R51, R51, -INF , !P1 ;  /* 0xff80000033337808 */ /* 0x000fe40004800000 */
[C---:B------:R-:W-:Y:S02]  /*b400*/  ISETP.GT.AND P1, PT, R15.reuse, 0x78, !P2 ;  /* 0x000000780f00780c */ /* 0x040fe40005724270 */
[----:B------:R-:W-:Y:S02]  /*b410*/  LOP3.LUT P2, RZ, R16, 0x1000000, RZ, 0xc0, !PT ;  /* 0x0100000010ff7812 */ /* 0x000fe4000784c0ff */
[----:B------:R-:W-:Y:S02]  /*b420*/  ISETP.LT.OR P1, PT, R14, 0x79, P1 ;  /* 0x000000790e00780c */ /* 0x000fe40000f21670 */
[----:B------:R-:W-:-:S02]  /*b430*/  ISETP.GT.AND P5, PT, R15, 0x98, !P5 ;  /* 0x000000980f00780c */ /* 0x000fc40006fa4270 */
[----:B------:R-:W-:Y:S02]  /*b440*/  FSEL R54, R54, -INF , !P1 ;  /* 0xff80000036367808 */ /* 0x000fe40004800000 */
[----:B------:R-:W-:Y:S02]  /*b450*/  ISETP.GT.AND P1, PT, R15, 0x79, !P6 ;  /* 0x000000790f00780c */ /* 0x000fe40007724270 */
[----:B------:R-:W-:Y:S02]  /*b460*/  LOP3.LUT P6, RZ, R16, 0x800000, RZ, 0xc0, !PT ;  /* 0x0080000010ff7812 */ /* 0x000fe400078cc0ff */
[----:B------:R-:W-:Y:S02]  /*b470*/  ISETP.LT.OR P1, PT, R14, 0x7a, P1 ;  /* 0x0000007a0e00780c */ /* 0x000fe40000f21670 */
[----:B0-----:R-:W-:Y:S02]  /*b480*/  FMNMX.FTZ R20, R0, R3, !PT ;  /* 0x0000000300147209 */ /* 0x001fe40007810000 */
[----:B------:R-:W-:-:S02]  /*b490*/  FSEL R55, R55, -INF , !P1 ;  /* 0xff80000037377808 */ /* 0x000fc40004800000 */
[----:B------:R-:W-:Y:S01]  /*b4a0*/  LOP3.LUT P1, RZ, R16, 0x10000000, RZ, 0xc0, !PT ;  /* 0x1000000010ff7812 */ /* 0x000fe2000782c0ff */
[----:B------:R-:W0:Y:S01]  /*b4b0*/  SHFL.BFLY PT, R3, R20, 0x1, 0x1f ;  /* 0x0c201f0014037f89 */ /* 0x000e2200000e0000 */
[C---:B------:R-:W-:Y:S02]  /*b4c0*/  ISETP.LT.OR P4, PT, R14.reuse, 0x92, P4 ;  /* 0x000000920e00780c */ /* 0x040fe40002781670 */
[----:B------:R-:W-:Y:S02]  /*b4d0*/  ISETP.GT.AND P1, PT, R15, 0x1, !P1 ;  /* 0x000000010f00780c */ /* 0x000fe40004f24270 */
[C---:B------:R-:W-:Y:S02]  /*b4e0*/  ISETP.LT.OR P5, PT, R14.reuse, 0x99, P5 ;  /* 0x000000990e00780c */ /* 0x040fe40002fa1670 */
[----:B------:R-:W-:Y:S02]  /*b4f0*/  ISETP.LT.OR P1, PT, R14, 0x2, P1 ;  /* 0x000000020e00780c */ /* 0x000fe40000f21670 */
[----:B------:R-:W-:-:S02]  /*b500*/  FSEL R35, R35, -INF , !P4 ;  /* 0xff80000023237808 */ /* 0x000fc40006000000 */
[----:B------:R-:W-:Y:S02]  /*b510*/  FSEL R91, R91, -INF , !P1 ;  /* 0xff8000005b5b7808 */ /* 0x000fe40004800000 */
[----:B------:R-:W-:-:S04]  /*b520*/  LOP3.LUT P1, RZ, R16, 0x20000000, RZ, 0xc0, !PT ;  /* 0x2000000010ff7812 */ /* 0x000fc8000782c0ff */
[----:B------:R-:W-:-:S04]  /*b530*/  ISETP.GT.AND P1, PT, R15, 0x8, !P1 ;  /* 0x000000080f00780c */ /* 0x000fc80004f24270 */
        /* <DEDUP_REMOVED lines=28> */
[----:B------:R-:W-:-:S04]  /*b700*/  ISETP.GT.AND P1, PT, R15, 0x80, !P3 ;  /* 0x000000800f00780c */ /* 0x000fc80005f24270 */
[----:B------:R-:W-:-:S04]  /*b710*/  ISETP.LT.OR P1, PT, R14, 0x81, P1 ;  /* 0x000000810e00780c */ /* 0x000fc80000f21670 */
[----:B------:R-:W-:Y:S02]  /*b720*/  FSEL R26, R26, -INF , !P1 ;  /* 0xff8000001a1a7808 */ /* 0x000fe40004800000 */
[----:B------:R-:W-:Y:S02]  /*b730*/  ISETP.GT.AND P1, PT, R15, 0x81, !P2 ;  /* 0x000000810f00780c */ /* 0x000fe40005724270 */
[----:B------:R-:W-:Y:S02]  /*b740*/  LOP3.LUT P2, RZ, R16, 0x400000, RZ, 0xc0, !PT ;  /* 0x0040000010ff7812 */ /* 0x000fe4000784c0ff */
[----:B------:R-:W-:-:S04]  /*b750*/  ISETP.LT.OR P1, PT, R14, 0x82, P1 ;  /* 0x000000820e00780c */ /* 0x000fc80000f21670 */
[----:B------:R-:W-:Y:S02]  /*b760*/  FSEL R27, R27, -INF , !P1 ;  /* 0xff8000001b1b7808 */ /* 0x000fe40004800000 */
[----:B------:R-:W-:Y:S02]  /*b770*/  ISETP.GT.AND P1, PT, R15, 0x88, !P6 ;  /* 0x000000880f00780c */ /* 0x000fe40007724270 */
[----:B------:R-:W-:Y:S02]  /*b780*/  LOP3.LUT P6, RZ, R16, 0x4000000, RZ, 0xc0, !PT ;  /* 0x0400000010ff7812 */ /* 0x000fe400078cc0ff */
[----:B------:R-:W-:-:S04]  /*b790*/  ISETP.LT.OR P1, PT, R14, 0x89, P1 ;  /* 0x000000890e00780c */ /* 0x000fc80000f21670 */
[----:B------:R-:W-:Y:S02]  /*b7a0*/  FSEL R30, R30, -INF , !P1 ;  /* 0xff8000001e1e7808 */ /* 0x000fe40004800000 */
[----:B------:R-:W-:-:S04]  /*b7b0*/  FSETP.NEU.FTZ.AND P1, PT, R3, -INF , PT ;  /* 0xff8000000300780b */ /* 0x000fc80003f3d000 */
[----:B------:R-:W-:Y:S02]  /*b7c0*/  FSEL R8, R8, RZ, P1 ;  /* 0x000000ff08087208 */ /* 0x000fe40000800000 */
[----:B------:R-:W-:Y:S02]  /*b7d0*/  ISETP.GT.AND P1, PT, R15, 0x89, !P6 ;  /* 0x000000890f00780c */ /* 0x000fe40007724270 */
[----:B------:R-:W-:Y:S01]  /*b7e0*/  LOP3.LUT P6, RZ, R16, 0x8000000, RZ, 0xc0, !PT ;  /* 0x0800000010ff7812 */ /* 0x000fe200078cc0ff */
[----:B------:R-:W-:-:S01]  /*b7f0*/  FFMA.FTZ R20, R2, R107, -R8 ;  /* 0x0000006b02147223 */ /* 0x000fc20000010808 */
[----:B------:R-:W-:Y:S01]  /*b800*/  FMNMX.FTZ R107, R90, R91, !PT ;  /* 0x0000005b5a6b7209 */ /* 0x000fe20007810000 */
[----:B------:R-:W-:-:S01]  /*b810*/  FFMA.FTZ R24, R2, R109, -R8 ;  /* 0x0000006d02187223 */ /* 0x000fc20000010808 */
[----:B------:R-:W-:Y:S01]  /*b820*/  ISETP.LT.OR P1, PT, R14, 0x8a, P1 ;  /* 0x0000008a0e00780c */ /* 0x000fe20000f21670 */
[----:B------:R-:W-:-:S01]  /*b830*/  FFMA.FTZ R28, R2, R111, -R8 ;  /* 0x0000006f021c7223 */ /* 0x000fc20000010808 */
[----:B------:R-:W-:Y:S01]  /*b840*/  FMNMX.FTZ R0, R94, R107, !PT ;  /* 0x0000006b5e007209 */ /* 0x000fe20007810000 */
[----:B------:R-:W-:-:S01]  /*b850*/  FFMA.FTZ R12, R2, R88, -R8 ;  /* 0x00000058020c7223 */ /* 0x000fc20000010808 */
[----:B------:R-:W-:Y:S01]  /*b860*/  FSEL R31, R31, -INF , !P1 ;  /* 0xff8000001f1f7808 */ /* 0x000fe20004800000 */
[----:B------:R-:W-:-:S01]  /*b870*/  FFMA.FTZ R89, R2, R89, -R8 ;  /* 0x0000005902597223 */ /* 0x000fc20000010808 */
[----:B------:R-:W-:Y:S01]  /*b880*/  FMNMX.FTZ R107, R95, R0, !PT ;  /* 0x000000005f6b7209 */ /* 0x000fe20007810000 */
[----:B------:R-:W-:-:S01]  /*b890*/  FFMA.FTZ R93, R2, R93, -R8 ;  /* 0x0000005d025d7223 */ /* 0x000fc20000010808 */
[----:B------:R-:W-:Y:S01]  /*b8a0*/  ISETP.GT.AND P1, PT, R15, 0x90, !P2 ;  /* 0x000000900f00780c */ /* 0x000fe20005724270 */
[----:B------:R-:W-:Y:S01]  /*b8b0*/  MUFU.EX2 R12, R12 ;  /* 0x0000000c000c7308 */ /* 0x000fe20000000800 */
[----:B------:R-:W-:Y:S01]  /*b8c0*/  FMNMX.FTZ R0, R98, R107, !PT ;  /* 0x0000006b62007209 */ /* 0x000fe20007810000 */
[--C-:B------:R-:W-:Y:S01]  /*b8d0*/  FFMA.FTZ R97, R2, R97, -R8.reuse ;  /* 0x0000006102617223 */ /* 0x100fe20000010808 */
[----:B------:R-:W-:Y:S01]  /*b8e0*/  ISETP.LT.OR P1, PT, R14, 0x91, P1 ;  /* 0x000000910e00780c */ /* 0x000fe20000f21670 */
[C-C-:B------:R-:W-:Y:S01]  /*b8f0*/  FFMA.FTZ R101, R2.reuse, R101, -R8.reuse ;  /* 0x0000006502657223 */ /* 0x140fe20000010808 */
[----:B------:R-:W-:Y:S01]  /*b900*/  FMNMX.FTZ R107, R99, R0, !PT ;  /* 0x00000000636b7209 */ /* 0x000fe20007810000 */
[--C-:B------:R-:W-:Y:S01]  /*b910*/  FFMA.FTZ R32, R2, R113, -R8.reuse ;  /* 0x0000007102207223 */ /* 0x100fe20000010808 */
[----:B------:R-:W-:Y:S01]  /*b920*/  ISETP.GT.AND P2, PT, R15, 0x99, !P6 ;  /* 0x000000990f00780c */ /* 0x000fe20007744270 */
[----:B------:R-:W-:Y:S01]  /*b930*/  MUFU.EX2 R89, R89 ;  /* 0x0000005900597308 */ /* 0x000fe20000000800 */
[----:B------:R-:W-:Y:S01]  /*b940*/  FMNMX.FTZ R0, R102, R107, !PT ;  /* 0x0000006b66007209 */ /* 0x000fe20007810000 */
[--C-:B------:R-:W-:Y:S01]  /*b950*/  FFMA.FTZ R73, R2, R73, -R8.reuse ;  /* 0x0000004902497223 */ /* 0x100fe20000010808 */
[----:B------:R-:W-:Y:S01]  /*b960*/  FSEL R15, R34, -INF , !P1 ;  /* 0xff800000220f7808 */ /* 0x000fe20004800000 */
[C-C-:B------:R-:W-:Y:S01]  /*b970*/  FFMA.FTZ R36, R2.reuse, R115, -R8.reuse ;  /* 0x0000007302247223 */ /* 0x140fe20000010808 */
[----:B------:R-:W-:Y:S01]  /*b980*/  FMNMX.FTZ R0, R103, R0, !PT ;  /* 0x0000000067007209 */ /* 0x000fe20007810000 */
[--C-:B------:R-:W-:Y:S01]  /*b990*/  FFMA.FTZ R77, R2, R77, -R8.reuse ;  /* 0x0000004d024d7223 */ /* 0x100fe20000010808 */
[----:B------:R-:W-:Y:S01]  /*b9a0*/  ISETP.LT.OR P2, PT, R14, 0x9a, P2 ;  /* 0x0000009a0e00780c */ /* 0x000fe20001741670 */
[----:B------:R-:W-:Y:S01]  /*b9b0*/  MUFU.EX2 R20, R20 ;  /* 0x0000001400147308 */ /* 0x000fe20000000800 */
[----:B------:R-:W-:Y:S01]  /*b9c0*/  FMNMX.FTZ R0, R13, R0, !PT ;  /* 0x000000000d007209 */ /* 0x000fe20007810000 */
[C-C-:B------:R-:W-:Y:S01]  /*b9d0*/  FFMA.FTZ R40, R2.reuse, R117, -R8.reuse ;  /* 0x0000007502287223 */ /* 0x140fe20000010808 */
[----:B------:R-:W-:Y:S01]  /*b9e0*/  FSEL R39, R39, -INF , !P2 ;  /* 0xff80000027277808 */ /* 0x000fe20005000000 */
        /* <DEDUP_REMOVED lines=30> */
[----:B------:R-:W-:Y:S01]  /*bbd0*/  FFMA.FTZ R33, R2, R33, -R8 ;  /* 0x0000002102217223 */ /* 0x000fe20000010808 */
[----:B------:R-:W0:Y:S01]  /*bbe0*/  MUFU.EX2 R93, R93 ;  /* 0x0000005d005d7308 */ /* 0x000e220000000800 */
[----:B------:R-:W-:-:S02]  /*bbf0*/  ISETP.NE.AND P6, PT, R110, 0x1, PT ;  /* 0x000000016e00780c */ /* 0x000fc40003fc5270 */
        /* <DEDUP_REMOVED lines=30> */
[----:B------:R-:W-:-:S01]  /*bde0*/  FFMA.FTZ R107, R2, R41, -R8 ;  /* 0x00000029026b7223 */ /* 0x000fc20000010808 */
[----:B------:R-:W-:Y:S01]  /*bdf0*/  FSEL R41, R38, -INF , !P5 ;  /* 0xff80000026297808 */ /* 0x000fe20006800000 */
[----:B------:R-:W-:-:S01]  /*be00*/  FFMA.FTZ R38, R2, R133, -R8 ;  /* 0x0000008502267223 */ /* 0x000fc20000010808 */
[----:B------:R-:W-:Y:S01]  /*be10*/  FMNMX.FTZ R0, R31, R0, !PT ;  /* 0x000000001f007209 */ /* 0x000fe20007810000 */
[----:B------:R-:W-:Y:S03]  /*be20*/  MUFU.EX2 R40, R40 ;  /* 0x0000002800287308 */ /* 0x000fe60000000800 */
[----:B------:R-:W-:Y:S02]  /*be30*/  FMNMX.FTZ R0, R15, R0, !PT ;  /* 0x000000000f007209 */ /* 0x000fe40007810000 */
[----:B0-----:R-:W-:-:S02]  /*be40*/  F2FP.SATFINITE.E4M3.F32.PACK_AB_MERGE_C R148, R77, R36, RZ ;  /* 0x000000244d94723e */ /* 0x001fc400048070ff */
[----:B------:R-:W-:Y:S01]  /*be50*/  FMNMX.FTZ R0, R35, R0, !PT ;  /* 0x0000000023007209 */ /* 0x000fe20007810000 */
[----:B------:R-:W-:Y:S01]  /*be60*/  MUFU.EX2 R81, R81 ;  /* 0x0000005100517308 */ /* 0x000fe20000000800 */
[----:B------:R-:W-:Y:S02]  /*be70*/  F2FP.SATFINITE.E4M3.F32.PACK_AB_MERGE_C R148, R73, R32, R148 ;  /* 0x000000204994723e */ /* 0x000fe40004807094 */
[----:B------:R-:W-:-:S04]  /*be80*/  FMNMX.FTZ R0, R41, R0, !PT ;  /* 0x0000000029007209 */ /* 0x000fc80007810000 */
[----:B------:R-:W-:Y:S01]  /*be90*/  FMNMX.FTZ R0, R39, R0, !PT ;  /* 0x0000000027007209 */ /* 0x000fe20007810000 */
[----:B------:R-:W-:Y:S04]  /*bea0*/  MUFU.EX2 R44, R44 ;  /* 0x0000002c002c7308 */ /* 0x000fe80000000800 */
[----:B------:R-:W0:Y:S04]  /*beb0*/  SHFL.BFLY PT, R109, R0, 0x2, 0x1f ;  /* 0x0c401f00006d7f89 */ /* 0x000e2800000e0000 */
[----:B------:R-:W1:Y:S08]  /*bec0*/  MUFU.EX2 R85, R85 ;  /* 0x0000005500557308 */ /* 0x000e700000000800 */
[----:B------:R-:W-:Y:S08]  /*bed0*/  MUFU.EX2 R48, R48 ;  /* 0x0000003000307308 */ /* 0x000ff00000000800 */
[----:B------:R-:W-:Y:S01]  /*bee0*/  MUFU.EX2 R57, R57 ;  /* 0x0000003900397308 */ /* 0x000fe20000000800 */
[----:B-1----:R-:W-:-:S02]  /*bef0*/  F2FP.SATFINITE.E4M3.F32.PACK_AB_MERGE_C R150, R85, R44, RZ ;  /* 0x0000002c5596723e */ /* 0x002fc400048070ff */
[----:B0-----:R-:W-:Y:S01]  /*bf00*/  FMNMX.FTZ R68, R0, R109, !PT ;  /* 0x0000006d00447209 */ /* 0x001fe20007810000 */
[----:B------:R-:W-:-:S01]  /*bf10*/  FFMA.FTZ R109, R2, R143, -R8 ;  /* 0x0000008f026d7223 */ /* 0x000fc20000010808 */
[----:B------:R-:W-:Y:S01]  /*bf20*/  FFMA.FTZ R8, R2, R37, -R8 ;  /* 0x0000002502087223 */ /* 0x000fe20000010808 */
[----:B------:R-:W-:Y:S02]  /*bf30*/  F2FP.SATFINITE.E4M3.F32.PACK_AB_MERGE_C R150, R81, R40, R150 ;  /* 0x000000285196723e */ /* 0x000fe40004807096 */
[----:B------:R-:W-:Y:S01]  /*bf40*/  MUFU.EX2 R52, R52 ;  /* 0x0000003400347308 */ /* 0x000fe20000000800 */
[----:B------:R-:W0:Y:S07]  /*bf50*/  SHFL.BFLY PT, R111, R68, 0x1, 0x1f ;  /* 0x0c201f00446f7f89 */ /* 0x000e2e00000e0000 */
[----:B------:R-:W1:Y:S08]  /*bf60*/  MUFU.EX2 R61, R61 ;  /* 0x0000003d003d7308 */ /* 0x000e700000000800 */
[----:B------:R-:W-:Y:S08]  /*bf70*/  MUFU.EX2 R58, R58 ;  /* 0x0000003a003a7308 */ /* 0x000ff00000000800 */
[----:B------:R-:W-:Y:S01]  /*bf80*/  MUFU.EX2 R69, R69 ;  /* 0x0000004500457308 */ /* 0x000fe20000000800 */
[----:B0-----:R-:W-:-:S02]  /*bf90*/  FMNMX.FTZ R0, R68, R111, !PT ;  /* 0x0000006f44007209 */ /* 0x001fc40007810000 */
[----:B-1----:R-:W-:Y:S02]  /*bfa0*/  F2FP.SATFINITE.E4M3.F32.PACK_AB_MERGE_C R144, R61, R52, RZ ;  /* 0x000000343d90723e */ /* 0x002fe400048070ff */
[----:B------:R-:W-:Y:S01]  /*bfb0*/  FSETP.NEU.FTZ.AND P1, PT, R0, -INF , PT ;  /* 0xff8000000000780b */ /* 0x000fe20003f3d000 */
[----:B------:R-:W-:Y:S01]  /*bfc0*/  FFMA.FTZ R68, R2, R0, -8 ;  /* 0xc100000002447423 */ /* 0x000fe20000010000 */
[----:B------:R-:W-:Y:S01]  /*bfd0*/  F2FP.SATFINITE.E4M3.F32.PACK_AB_MERGE_C R144, R57, R48, R144 ;  /* 0x000000303990723e */ /* 0x000fe20004807090 */
[----:B------:R-:W-:Y:S03]  /*bfe0*/  MUFU.EX2 R56, R56 ;  /* 0x0000003800387308 */ /* 0x000fe60000000800 */
[----:B------:R-:W-:-:S05]  /*bff0*/  FSEL R37, R68, RZ, P1 ;  /* 0x000000ff44257208 */ /* 0x000fca0000800000 */
        /* <DEDUP_REMOVED lines=52> */
[----:B------:R-:W-:Y:S01]  /*c340*/  FFMA.FTZ R41, R2, R41, -R37 ;  /* 0x0000002902297223 */ /* 0x000fe20000010825 */
[----:B------:R-:W-:Y:S01]  /*c350*/  F2FP.SATFINITE.E4M3.F32.PACK_AB_MERGE_C R70, R95, R70, RZ ;  /* 0x000000465f46723e */ /* 0x000fe200048070ff */
[----:B------:R-:W2:Y:S01]  /*c360*/  MUFU.EX2 R74, R74 ;  /* 0x0000004a004a7308 */ /* 0x000ea20000000800 */
[----:B0-----:R-:W-:-:S02]  /*c370*/  FADD.FTZ R92, R72, R71 ;  /* 0x00000047485c7221 */ /* 0x001fc40000010000 */
[----:B------:R-:W-:-:S05]  /*c380*/  F2FP.SATFINITE.E4M3.F32.PACK_AB_MERGE_C R153, R91, R68, R70 ;  /* 0x000000445b99723e */ /* 0x000fca0004807046 */
        /* <DEDUP_REMOVED lines=23> */
[----:B------:R-:W-:Y:S01]  /*c500*/  FADD.FTZ R61, R61, R52 ;  /* 0x000000343d3d7221 */ /* 0x000fe20000010000 */
[----:B------:R-:W-:-:S03]  /*c510*/  FFMA.FTZ R12, R2, R50, -R37 ;  /* 0x00000032020c7223 */ /* 0x000fc60000010825 */
[----:B------:R-:W-:Y:S02]  /*c520*/  FADD.FTZ R32, R56, R61 ;  /* 0x0000003d38207221 */ /* 0x000fe40000010000 */
        /* <DEDUP_REMOVED lines=10> */
[----:B------:R-:W-:-:S06]  /*c5d0*/  FFMA.FTZ R24, R2, R54, -R37 ;  /* 0x0000003602187223 */ /* 0x000fcc0000010825 */
[----:B------:R-:W1:Y:S01]  /*c5e0*/  MUFU.EX2 R65, R65 ;  /* 0x0000004100417308 */ /* 0x000e620000000800 */
[----:B--2---:R-:W-:-:S01]  /*c5f0*/  FADD.FTZ R28, R82, R57 ;  /* 0x00000039521c7221 */ /* 0x004fc20000010000 */
[----:B------:R-:W-:-:S04]  /*c600*/  F2FP.SATFINITE.E4M3.F32.PACK_AB_MERGE_C R79, R82, R79, RZ ;  /* 0x0000004f524f723e */ /* 0x000fc800048070ff */
[----:B------:R-:W-:Y:S02]  /*c610*/  F2FP.SATFINITE.E4M3.F32.PACK_AB_MERGE_C R151, R80, R75, R79 ;  /* 0x0000004b5097723e */ /* 0x000fe4000480704f */
[----:B------:R-:W2:Y:S01]  /*c620*/  MUFU.EX2 R84, R84 ;  /* 0x0000005400547308 */ /* 0x000ea20000000800 */
[----:B0-----:R-:W-:-:S01]  /*c630*/  FADD.FTZ R57, R83, R28 ;  /* 0x0000001c53397221 */ /* 0x001fc20000010000 */
[C-C-:B------:R-:W-:Y:S01]  /*c640*/  FFMA.FTZ R28, R2.reuse, R26, -R37.reuse ;  /* 0x0000001a021c7223 */ /* 0x140fe20000010825 */
[----:B------:R-:W-:-:S01]  /*c650*/  FFMA.FTZ R26, R2, R27, -R37 ;  /* 0x0000001b021a7223 */ /* 0x000fc20000010825 */
[C-C-:B------:R-:W-:Y:S01]  /*c660*/  FFMA.FTZ R27, R2.reuse, R15, -R37.reuse ;  /* 0x0000000f021b7223 */ /* 0x140fe20000010825 */
[----:B------:R-:W-:-:S03]  /*c670*/  FFMA.FTZ R37, R2, R39, -R37 ;  /* 0x0000002702257223 */ /* 0x000fc60000010825 */
[----:B------:R-:W0:Y:S01]  /*c680*/  MUFU.EX2 R59, R59 ;  /* 0x0000003b003b7308 */ /* 0x000e220000000800 */
[C---:B-1----:R-:W-:Y:S01]  /*c690*/  F2FP.SATFINITE.E4M3.F32.PACK_AB_MERGE_C R146, R65.reuse, R56, R146 ;  /* 0x000000384192723e */ /* 0x042fe20004807092 */
        /* <DEDUP_REMOVED lines=8> */
[----:B-1----:R-:W-:-:S01]  /*c720*/  FADD.FTZ R32, R86, R57 ;  /* 0x0000003956207221 */ /* 0x002fc20000010000 */
[----:B------:R-:W-:-:S04]  /*c730*/  F2FP.SATFINITE.E4M3.F32.PACK_AB_MERGE_C R59, R86, R59, RZ ;  /* 0x0000003b563b723e */ /* 0x000fc800048070ff */
[----:B------:R-:W-:Y:S02]  /*c740*/  F2FP.SATFINITE.E4M3.F32.PACK_AB_MERGE_C R145, R84, R83, R59 ;  /* 0x000000535491723e */ /* 0x000fe4000480703b */
        /* <DEDUP_REMOVED lines=10> */
[----:B------:R-:W-:Y:S01]  /*c7f0*/  MUFU.EX2 R42, R42 ;  /* 0x0000002a002a7308 */ /* 0x000fe20000000800 */
[----:B-1----:R-:W-:Y:S01]  /*c800*/  F2FP.SATFINITE.E4M3.F32.PACK_AB_MERGE_C R140, R107, R34, R140 ;  /* 0x000000226b8c723e */ /* 0x002fe2000480708c */
[----:B------:R-:W-:-:S04]  /*c810*/  FADD.FTZ R34, R34, R69 ;  /* 0x0000004522227221 */ /* 0x000fc80000010000 */
[----:B------:R-:W-:Y:S02]  /*c820*/  FADD.FTZ R107, R107, R34 ;  /* 0x000000226b6b7221 */ /* 0x000fe40000010000 */
[----:B------:R-:W-:Y:S01]  /*c830*/  MUFU.EX2 R43, R43 ;  /* 0x0000002b002b7308 */ /* 0x000fe20000000800 */
[----:B0-----:R-:W-:-:S01]  /*c840*/  FADD.FTZ R39, R90, R39 ;  /* 0x000000275a277221 */ /* 0x001fc20000010000 */
[----:B------:R-:W-:Y:S01]  /*c850*/  FADD.FTZ R14, R14, R107 ;  /* 0x0000006b0e0e7221 */ /* 0x000fe20000010000 */
[----:B------:R-:W-:-:S03]  /*c860*/  F2FP.SATFINITE.E4M3.F32.PACK_AB_MERGE_C R67, R90, R67, RZ ;  /* 0x000000435a43723e */ /* 0x000fc600048070ff */
[----:B------:R-:W-:Y:S01]  /*c870*/  FADD.FTZ R45, R45, R14 ;  /* 0x0000000e2d2d7221 */ /* 0x000fe20000010000 */
[----:B------:R-:W-:Y:S01]  /*c880*/  F2FP.SATFINITE.E4M3.F32.PACK_AB_MERGE_C R147, R88, R63, R67 ;  /* 0x0000003f5893723e */ /* 0x000fe20004807043 */
[----:B------:R-:W-:Y:S08]  /*c890*/  MUFU.EX2 R20, R20 ;  /* 0x0000001400147308 */ /* 0x000ff00000000800 */
        /* <DEDUP_REMOVED lines=8> */
[----:B0-----:R-:W-:Y:S01]  /*c920*/  F2FP.SATFINITE.E4M3.F32.PACK_AB_MERGE_C R142, R49, R38, R142 ;  /* 0x00000026318e723e */ /* 0x001fe2000480708e */
[----:B------:R-:W-:-:S04]  /*c930*/  FADD.FTZ R38, R38, R45 ;  /* 0x0000002d26267221 */ /* 0x000fc80000010000 */
[----:B------:R-:W-:Y:S02]  /*c940*/  FADD.FTZ R49, R49, R38 ;  /* 0x0000002631317221 */ /* 0x000fe40000010000 */
[----:B------:R-:W0:Y:S01]  /*c950*/  MUFU.EX2 R51, R51 ;  /* 0x0000003300337308 */ /* 0x000e220000000800 */
[----:B--2---:R-:W-:-:S01]  /*c960*/  FADD.FTZ R28, R42, R39 ;  /* 0x000000272a1c7221 */ /* 0x004fc20000010000 */
[----:B------:R-:W-:-:S03]  /*c970*/  FADD.FTZ R60, R60, R49 ;  /* 0x000000313c3c7221 */ /* 0x000fc60000010000 */
[----:B------:R-:W-:Y:S01]  /*c980*/  FADD.FTZ R21, R43, R28 ;  /* 0x0000001c2b157221 */ /* 0x000fe20000010000 */
[----:B------:R-:W-:-:S01]  /*c990*/  FADD.FTZ R53, R53, R60 ;  /* 0x0000003c35357221 */ /* 0x000fc20000010000 */
[----:B------:R-:W2:Y:S01]  /*c9a0*/  @P6 LDC R28, c[0x0][0x44c] ;  /* 0x00011300ff1c6b82 */ /* 0x000ea20000000800 */
[----:B------:R-:W3:Y:S01]  /*c9b0*/  MUFU.EX2 R24, R24 ;  /* 0x0000001800187308 */ /* 0x000ee20000000800 */
[----:B------:R-:W-:-:S01]  /*c9c0*/  FADD.FTZ R14, R20, R21 ;  /* 0x00000015140e7221 */ /* 0x000fc20000010000 */
[----:B------:R-:W-:-:S03]  /*c9d0*/  F2FP.SATFINITE.E4M3.F32.PACK_AB_MERGE_C R21, R47, R20, RZ ;  /* 0x000000142f15723e */ /* 0x000fc600048070ff */
[----:B------:R-:W-:Y:S01]  /*c9e0*/  FADD.FTZ R47, R47, R14 ;  /* 0x0000000e2f2f7221 */ /* 0x000fe20000010000 */
[----:B------:R-:W-:Y:S02]  /*c9f0*/  F2FP.SATFINITE.E4M3.F32.PACK_AB_MERGE_C R141, R43, R42, R21 ;  /* 0x0000002a2b8d723e */ /* 0x000fe40004807015 */
[----:B------:R-:W-:Y:S01]  /*ca00*/  MUFU.EX2 R64, R64 ;  /* 0x0000004000407308 */ /* 0x000fe20000000800 */
[----:B-1----:R-:W-:-:S04]  /*ca10*/  FADD.FTZ R14, R12, R47 ;  /* 0x0000002f0c0e7221 */ /* 0x002fc80000010000 */
[----:B0-----:R-:W-:-:S03]  /*ca20*/  FADD.FTZ R13, R51, R14 ;  /* 0x0000000e330d7221 */ /* 0x001fc60000010000 */
[----:B------:R-:W0:Y:S01]  /*ca30*/  MUFU.EX2 R29, R29 ;  /* 0x0000001d001d7308 */ /* 0x000e220000000800 */
[----:B---3--:R-:W-:-:S01]  /*ca40*/  FADD.FTZ R20, R24, R13 ;  /* 0x0000000d18147221 */ /* 0x008fc20000010000 */
[----:B--2---:R-:W-:-:S06]  /*ca50*/  @P6 IMAD.HI.U32 R28, R108, R28, RZ ;  /* 0x0000001c6c1c6227 */ /* 0x004fcc00078e00ff */
[----:B------:R-:W1:Y:S08]  /*ca60*/  MUFU.EX2 R55, R55 ;  /* 0x0000003700377308 */ /* 0x000e700000000800 */
[----:B------:R-:W-:Y:S01]  /*ca70*/  MUFU.EX2 R62, R62 ;  /* 0x0000003e003e7308 */ /* 0x000fe20000000800 */
[----:B0-----:R-:W-:-:S07]  /*ca80*/  F2FP.SATFINITE.E4M3.F32.PACK_AB_MERGE_C R13, R29, R64, RZ ;  /* 0x000000401d0d723e */ /* 0x001fce00048070ff */
[----:B------:R-:W0:Y:S01]  /*ca90*/  MUFU.EX2 R25, R25 ;  /* 0x0000001900197308 */ /* 0x000e220000000800 */
[----:B-1----:R-:W-:-:S01]  /*caa0*/  FADD.FTZ R20, R55, R20 ;  /* 0x0000001437147221 */ /* 0x002fc20000010000 */
[----:B------:R-:W-:-:S04]  /*cab0*/  F2FP.SATFINITE.E4M3.F32.PACK_AB_MERGE_C R24, R55, R24, RZ ;  /* 0x000000183718723e */ /* 0x000fc800048070ff */
[----:B------:R-:W-:Y:S02]  /*cac0*/  F2FP.SATFINITE.E4M3.F32.PACK_AB_MERGE_C R143, R51, R12, R24 ;  /* 0x0000000c338f723e */ /* 0x000fe40004807018 */
[----:B------:R-:W1:Y:S08]  /*cad0*/  MUFU.EX2 R26, R26 ;  /* 0x0000001a001a7308 */ /* 0x000e700000000800 */
[----:B------:R-:W2:Y:S01]  /*cae0*/  MUFU.EX2 R30, R30 ;  /* 0x0000001e001e7308 */ /* 0x000ea20000000800 */
[----:B0-----:R-:W-:Y:S01]  /*caf0*/  F2FP.SATFINITE.E4M3.F32.PACK_AB_MERGE_C R136, R25, R62, R13 ;  /* 0x0000003e1988723e */ /* 0x001fe2000480700d */
[----:B------:R-:W-:Y:S01]  /*cb00*/  FADD.FTZ R62, R62, R53 ;  /* 0x000000353e3e7221 */ /* 0x000fe20000010000 */
[----:B------:R-:W-:-:S03]  /*cb10*/  FADD.FTZ R13, R15, R20 ;  /* 0x000000140f0d7221 */ /* 0x000fc60000010000 */
[----:B------:R-:W-:Y:S02]  /*cb20*/  FADD.FTZ R25, R25, R62 ;  /* 0x0000003e19197221 */ /* 0x000fe40000010000 */
[----:B------:R-:W-:Y:S01]  /*cb30*/  MUFU.EX2 R33, R33 ;  /* 0x0000002100217308 */ /* 0x000fe20000000800 */
[----:B-1----:R-:W-:-:S01]  /*cb40*/  FADD.FTZ R13, R26, R13 ;  /* 0x0000000d1a0d7221 */ /* 0x002fc20000010000 */
[----:B------:R-:W-:-:S04]  /*cb50*/  FADD.FTZ R64, R64, R25 ;  /* 0x0000001940407221 */ /* 0x000fc80000010000 */
[----:B------:R-:W-:Y:S02]  /*cb60*/  FADD.FTZ R29, R29, R64 ;  /* 0x000000401d1d7221 */ /* 0x000fe40000010000 */
[----:B------:R-:W0:Y:S01]  /*cb70*/  MUFU.EX2 R8, R8 ;  /* 0x0000000800087308 */ /* 0x000e220000000800 */
[----:B--2---:R-:W-:-:S07]  /*cb80*/  FADD.FTZ R12, R30, R13 ;  /* 0x0000000d1e0c7221 */ /* 0x004fce0000010000 */
[----:B------:R-:W-:Y:S08]  /*cb90*/  MUFU.EX2 R66, R66 ;  /* 0x0000004200427308 */ /* 0x000ff00000000800 */
[----:B------:R-:W1:Y:S01]  /*cba0*/  MUFU.EX2 R109, R109 ;  /* 0x0000006d006d7308 */ /* 0x000e620000000800 */
[----:B0-----:R-:W-:-:S07]  /*cbb0*/  F2FP.SATFINITE.E4M3.F32.PACK_AB_MERGE_C R13, R8, R33, RZ ;  /* 0x00000021080d723e */ /* 0x001fce00048070ff */
[----:B------:R-:W0:Y:S08]  /*cbc0*/  MUFU.EX2 R31, R31 ;  /* 0x0000001f001f7308 */ /* 0x000e300000000800 */
[----:B------:R-:W2:Y:S01]  /*cbd0*/  MUFU.EX2 R27, R27 ;  /* 0x0000001b001b7308 */ /* 0x000ea20000000800 */
[----:B-1----:R-:W-:Y:S01]  /*cbe0*/  F2FP.SATFINITE.E4M3.F32.PACK_AB_MERGE_C R138, R109, R66, R13 ;  /* 0x000000426d8a723e */ /* 0x002fe2000480700d */
[----:B------:R-:W-:-:S04]  /*cbf0*/  FADD.FTZ R66, R66, R29 ;  /* 0x0000001d42427221 */ /* 0x000fc80000010000 */
[----:B------:R-:W-:Y:S02]  /*cc00*/  FADD.FTZ R66, R109, R66 ;  /* 0x000000426d427221 */ /* 0x000fe40000010000 */
[----:B------:R1:W3:Y:S01]  /*cc10*/  MUFU.EX2 R14, R35 ;  /* 0x00000023000e7308 */ /* 0x0002e20000000800 */
[----:B0-----:R-:W-:-:S01]  /*cc20*/  FADD.FTZ R12, R31, R12 ;  /* 0x0000000c1f0c7221 */ /* 0x001fc20000010000 */
[----:B------:R-:W-:Y:S01]  /*cc30*/  FADD.FTZ R33, R33, R66 ;  /* 0x0000004221217221 */ /* 0x000fe20000010000 */
[----:B------:R-:W-:-:S04]  /*cc40*/  F2FP.SATFINITE.E4M3.F32.PACK_AB_MERGE_C R30, R31, R30, RZ ;  /* 0x0000001e1f1e723e */ /* 0x000fc800048070ff */
[----:B------:R-:W-:Y:S01]  /*cc50*/  F2FP.SATFINITE.E4M3.F32.PACK_AB_MERGE_C R137, R26, R15, R30 ;  /* 0x0000000f1a89723e */ /* 0x000fe2000480701e */
[----:B------:R-:W0:Y:S01]  /*cc60*/  MUFU.EX2 R41, R41 ;  /* 0x0000002900297308 */ /* 0x000e220000000800 */
[----:B-1----:R-:W1:Y:S01]  /*cc70*/  @P6 LDC R35, c[0x0][0x450] ;  /* 0x00011400ff236b82 */ /* 0x002e620000000800 */
[----:B--2---:R-:W-:-:S01]  /*cc80*/  FADD.FTZ R13, R27, R12 ;  /* 0x0000000c1b0d7221 */ /* 0x004fc20000010000 */
[----:B------:R-:W-:-:S05]  /*cc90*/  IMAD.MOV.U32 R15, RZ, RZ, R108 ;  /* 0x000000ffff0f7224 */ /* 0x000fca00078e006c */
[----:B------:R-:W2:Y:S01]  /*cca0*/  MUFU.EX2 R20, R37 ;  /* 0x0000002500147308 */ /* 0x000ea20000000800 */
[----:B---3--:R-:W-:-:S04]  /*ccb0*/  FADD.FTZ R12, R14, R13 ;  /* 0x0000000d0e0c7221 */ /* 0x008fc80000010000 */
[----:B0-----:R-:W-:Y:S01]  /*ccc0*/  FADD.FTZ R21, R41, R12 ;  /* 0x0000000c29157221 */ /* 0x001fe20000010000 */
[----:B------:R-:W-:-:S01]  /*ccd0*/  FADD.FTZ R12, R8, R33 ;  /* 0x00000021080c7221 */ /* 0x000fc20000010000 */
[----:B------:R-:W-:-:S04]  /*cce0*/  VIADD R8, R105, 0xfffffffe ;  /* 0xfffffffe69087836 */ /* 0x000fc80000000000 */
[----:B------:R0:W-:Y:S01]  /*ccf0*/  STL [R1], R12 ;  /* 0x0000000c01007387 */ /* 0x0001e20000100800 */
[----:B-1----:R-:W-:Y:S01]  /*cd00*/  @P6 SHF.R.U32.HI R15, RZ, R35, R28 ;  /* 0x00000023ff0f6219 */ /* 0x002fe2000001161c */
[C---:B--2---:R-:W-:Y:S01]  /*cd10*/  FADD.FTZ R21, R20.reuse, R21 ;  /* 0x0000001514157221 */ /* 0x044fe20000010000 */
[----:B------:R-:W-:Y:S02]  /*cd20*/  ISETP.GE.AND P6, PT, R11, 0x1, PT ;  /* 0x000000010b00780c */ /* 0x000fe40003fc6270 */
[----:B------:R-:W-:-:S04]  /*cd30*/  F2FP.SATFINITE.E4M3.F32.PACK_AB_MERGE_C R13, R20, R41, RZ ;  /* 0x00000029140d723e */ /* 0x000fc800048070ff */
[----:B------:R-:W-:Y:S01]  /*cd40*/  F2FP.SATFINITE.E4M3.F32.PACK_AB_MERGE_C R139, R14, R27, R13 ;  /* 0x0000001b0e8b723e */ /* 0x000fe2000480700d */
[----:B------:R-:W-:-:S04]  /*cd50*/  IMAD.IADD R13, R104, 0x1, R15 ;  /* 0x00000001680d7824 */ /* 0x000fc800078e020f */
[----:B------:R-:W-:Y:S02]  /*cd60*/  IMAD.IADD R10, R13, 0x1, R10 ;  /* 0x000000010d0a7824 */ /* 0x000fe400078e020a */
[----:B0-----:R-:W-:Y:S05]  /*cd70*/  @!P6 BRA `(.L_x_15015) ;  /* 0x000000000048e947 */ /* 0x001fea0003800000 */
        /* <DEDUP_REMOVED lines=11> */
.L_x_15017:
[----:B------:R-:W-:-:S13]  /*ce30*/  ISETP.NE.AND P1, PT, R11, 0x1, PT ;  /* 0x000000010b00780c */ /* 0x000fda0003f25270 */
[----:B------:R-:W0:Y:S02]  /*ce40*/  @P1 LDC.64 R14, c[0x0][0x9e8] ;  /* 0x00027a00ff0e1b82 */ /* 0x000e240000000a00 */
[----:B0-----:R-:W-:-:S05]  /*ce50*/  @P1 IMAD.HI.U32 R14, R12, R14, RZ ;  /* 0x0000000e0c0e1227 */ /* 0x001fca00078e00ff */
[----:B------:R-:W-:-:S07]  /*ce60*/  @P1 SHF.R.U32.HI R12, RZ, R15, R14 ;  /* 0x0000000fff0c1219 */ /* 0x000fce000001160e */
.L_x_15018:
[----:B------:R-:W-:Y:S05]  /*ce70*/  BSYNC B0 ;  /* 0x0000000000007941 */ /* 0x000fea0003800000 */
.L_x_15016:
[----:B------:R-:W-:-:S05]  /*ce80*/  IMAD R11, R12, R11, R11 ;  /* 0x0000000b0c0b7224 */ /* 0x000fca00078e020b */
[----:B------:R-:W-:-:S07]  /*ce90*/  VIMNMX R10, R10, R11, PT ;  /* 0x0000000b0a0a7248 */ /* 0x000fce0003fe0100 */
.L_x_15015:
[----:B------:R-:W2:Y:S01]  /*cea0*/  LDL R12, [R1+0x40] ;  /* 0x00004000010c7983 */ /* 0x000ea20000100800 */
[----:B------:R-:W-:Y:S01]  /*ceb0*/  IMAD.HI R10, R10, 0x66666667, RZ ;  /* 0x666666670a0a7827 */ /* 0x000fe200078e02ff */
[----:B------:R-:W-:Y:S01]  /*cec0*/  ULDC UR37, c[0x0][0x9e4] ;  /* 0x0002790000257ab9 */ /* 0x000fe20000000800 */
[----:B------:R-:W-:Y:S01]  /*ced0*/  ULDC UR36, c[0x0][0x9e4] ;  /* 0x0002790000247ab9 */ /* 0x000fe20000000800 */
[----:B------:R-:W-:Y:S01]  /*cee0*/  ULDC UR38, c[0x0][0x9dc] ;  /* 0x0002770000267ab9 */ /* 0x000fe20000000800 */
[----:B------:R-:W-:Y:S01]  /*cef0*/  ULDC UR42, c[0x0][0x9dc] ;  /* 0x00027700002a7ab9 */ /* 0x000fe20000000800 */
[----:B------:R-:W-:Y:S01]  /*cf00*/  SHF.R.U32.HI R11, RZ, 0x1f, R10 ;  /* 0x0000001fff0b7819 */ /* 0x000fe2000001160a */
[----:B------:R-:W-:Y:S01]  /*cf10*/  ULDC UR43, c[0x0][0x9e0] ;  /* 0x00027800002b7ab9 */ /* 0x000fe20000000800 */
[----:B------:R-:W-:Y:S01]  /*cf20*/  ULDC UR39, c[0x0][0x9e0] ;  /* 0x0002780000277ab9 */ /* 0x000fe20000000800 */
[----:B------:R-:W-:Y:S01]  /*cf30*/  BSSY B1, `(.L_x_15019) ;  /* 0x0000457000017945 */ /* 0x000fe20003800000 */
[----:B------:R-:W-:-:S02]  /*cf40*/  LEA.HI.SX32 R11, R10, R11, 0x1a ;  /* 0x0000000b0a0b7211 */ /* 0x000fc400078fd2ff */
        /* <DEDUP_REMOVED lines=36> */
[----:B------:R-:W-:-:S07]  /*d190*/  CS2R R24, SRZ ;  /* 0x0000000000187805 */ /* 0x000fce000001ff00 */
.L_x_15042:
[----:B------:R-:W-:-:S05]  /*d1a0*/  VIADD R15, R23, 0x1 ;  /* 0x00000001170f7836 */ /* 0x000fca0000000000 */
[----:B------:R-:W-:-:S04]  /*d1b0*/  ISETP.NE.AND P1, PT, R15, 0x2, PT ;  /* 0x000000020f00780c */ /* 0x000fc80003f25270 */
[----:B------:R-:W-:Y:S02]  /*d1c0*/  SEL R9, RZ, 0x1, P1 ;  /* 0x00000001ff097807 */ /* 0x000fe40000800000 */
[----:B------:R-:W-:Y:S02]  /*d1d0*/  SEL R15, R15, RZ, P1 ;  /* 0x000000ff0f0f7207 */ /* 0x000fe40000800000 */
[----:B------:R-:W-:Y:S01]  /*d1e0*/  LOP3.LUT R14, R156, R9, RZ, 0x3c, !PT ;  /* 0x000000099c0e7212 */ /* 0x000fe200078e3cff */
[----:B------:R-:W-:Y:S06]  /*d1f0*/  @!P0 BRA `(.L_x_15022) ;  /* 0x0000000000048947 */ /* 0x000fec0003800000 */
[----:B------:R-:W-:Y:S01]  /*d200*/  BPT.TRAP 0x1 ;  /* 0x000000040000795c */ /* 0x000fe20000300000 */
.L_x_15022:
[----:B------:R-:W-:Y:S01]  /*d210*/  IMAD R9, R15, 0x8, R22 ;  /* 0x000000080f097824 */ /* 0x000fe200078e0216 */
[----:B------:R-:W-:-:S04]  /*d220*/  SHF.L.U32 R10, R14, 0x1f, RZ ;  /* 0x0000001f0e0a7819 */ /* 0x000fc800000006ff */
[----:B------:R0:W1:Y:S01]  /*d230*/  SYNCS.PHASECHK.TRANS64.TRYWAIT P1, [R9+URZ+0x13230], R10 ;  /* 0x0132300a090075a7 */ /* 0x000062000802017f */
[----:B------:R-:W-:Y:S05]  /*d240*/  @!P0 BRA `(.L_x_15023) ;  /* 0x0000000000048947 */ /* 0x000fea0003800000 */
[----:B------:R-:W-:Y:S01]  /*d250*/  BPT.TRAP 0x1 ;  /* 0x000000040000795c */ /* 0x000fe20000300000 */
.L_x_15023:
[----:B------:R-:W2:Y:S01]  /*d260*/  LDL R11, [R1+0x28] ;  /* 0x00002800010b7983 */ /* 0x000ea20000100800 */
[----:B------:R-:W-:Y:S01]  /*d270*/  BSSY B2, `(.L_x_15024) ;  /* 0x0000007000027945 */ /* 0x000fe20003800000 */
[----:B--2---:R-:W-:-:S04]  /*d280*/  IMAD R20, R15, 0x280, R11 ;  /* 0x000002800f147824 */ /* 0x004fc800078e020b */
[C---:B------:R-:W-:Y:S02]  /*d290*/  VIADD R12, R20.reuse, 0x80 ;  /* 0x00000080140c7836 */ /* 0x040fe40000000000 */
[----:B------:R-:W-:Y:S01]  /*d2a0*/  VIADD R56, R20, 0x100 ;  /* 0x0000010014387836 */ /* 0x000fe20000000000 */
[----:B-1----:R-:W-:Y:S06]  /*d2b0*/  @P1 BRA `(.L_x_15025) ;  /* 0x0000000000081947 */ /* 0x002fec0003800000 */
[----:B------:R-:W1:Y:S02]  /*d2c0*/  SYNCS.PHASECHK.TRANS64.TRYWAIT P1, [R9+URZ+0x13230], R10 ;  /* 0x0132300a090075a7 */ /* 0x000e64000802017f */
[----:B-1----:R-:W-:Y:S05]  /*d2d0*/  @!P1 BRA `(.L_x_15026) ;  /* 0x0000017400849947 */ /* 0x002fea0003800000 */
.L_x_15025:
[----:B------:R-:W-:Y:S05]  /*d2e0*/  BSYNC B2 ;  /* 0x0000000000027941 */ /* 0x000fea0003800000 */
.L_x_15024:
[----:B01----:R-:W-:Y:S01]  /*d2f0*/  IMAD.MOV.U32 R10, RZ, RZ, R20 ;  /* 0x000000ffff0a7224 */ /* 0x003fe200078e0014 */
[----:B------:R-:W-:Y:S01]  /*d300*/  R2UR UR16, R4 ;  /* 0x00000000041072ca */ /* 0x000fe200000e0000 */
[----:B------:R-:W-:Y:S01]  /*d310*/  IMAD.MOV.U32 R11, RZ, RZ, -0x7fffffe0 ;  /* 0x80000020ff0b7424 */ /* 0x000fe200078e00ff */
[----:B------:R-:W-:Y:S01]  /*d320*/  R2UR UR17, R5 ;  /* 0x00000000051172ca */ /* 0x000fe200000e0000 */
[----:B------:R-:W-:Y:S01]  /*d330*/  WARPGROUP.ARRIVE ;  /* 0x00000000000079c5 */ /* 0x000fe20000000000 */
[----:B------:R-:W-:Y:S01]  /*d340*/  R2UR UR18, R10 ;  /* 0x000000000a1272ca */ /* 0x000fe200000e0000 */
[----:B------:R-:W-:Y:S01]  /*d350*/  IMAD.MOV.U32 R13, RZ, RZ, -0x7fffffe0 ;  /* 0x80000020ff0d7424 */ /* 0x000fe200078e00ff */
[----:B------:R-:W-:Y:S01]  /*d360*/  R2UR UR19, R11 ;  /* 0x000000000b1372ca */ /* 0x000fe200000e0000 */
[----:B------:R-:W-:Y:S01]  /*d370*/  IMAD.MOV.U32 R10, RZ, RZ, R56 ;  /* 0x000000ffff0a7224 */ /* 0x000fe200078e0038 */
[----:B------:R-:W-:Y:S01]  /*d380*/  R2UR UR22, R12 ;  /* 0x000000000c1672ca */ /* 0x000fe200000e0000 */
[C---:B------:R-:W-:Y:S01]  /*d390*/  VIADD R12, R20.reuse, 0x180 ;  /* 0x00000180140c7836 */ /* 0x040fe20000000000 */
[----:B------:R-:W-:Y:S01]  /*d3a0*/  R2UR UR23, R13 ;  /* 0x000000000d1772ca */ /* 0x000fe200000e0000 */
[----:B------:R-:W-:Y:S01]  /*d3b0*/  VIADD R56, R20, 0x182 ;  /* 0x0000018214387836 */ /* 0x000fe20000000000 */
        /* <DEDUP_REMOVED lines=16> */
[----:B------:R-:W-:Y:S01]  /*d4c0*/  R2UR UR7, R11 ;  /* 0x000000000b0772ca */ /* 0x000fe200000e0000 */
[----:B------:R-:W-:Y:S01]  /*d4d0*/  IMAD.MOV.U32 R11, RZ, RZ, -0x7fffffe0 ;  /* 0x80000020ff0b7424 */ /* 0x000fe200078e00ff */
[----:B------:R-:W-:Y:S02]  /*d4e0*/  R2UR UR4, R4 ;  /* 0x00000000040472ca */ /* 0x000fe400000e0000 */
[----:B------:R-:W-:-:S02]  /*d4f0*/  R2UR UR5, R5 ;  /* 0x00000000050572ca */ /* 0x000fc400000e0000 */
[----:B------:R-:W-:Y:S01]  /*d500*/  R2UR UR14, R12 ;  /* 0x000000000c0e72ca */ /* 0x000fe200000e0000 */
[----:B------:R-:W-:Y:S01]  /*d510*/  VIADD R12, R20, 0x102 ;  /* 0x00000102140c7836 */ /* 0x000fe20000000000 */
[----:B------:R-:W-:Y:S01]  /*d520*/  R2UR UR15, R13 ;  /* 0x000000000d0f72ca */ /* 0x000fe200000e0000 */
[----:B------:R-:W-:Y:S01]  /*d530*/  IMAD.MOV.U32 R13, RZ, RZ, -0x7fffffe0 ;  /* 0x80000020ff0d7424 */ /* 0x000fe200078e00ff */
[----:B------:R-:W-:Y:S02]  /*d540*/  R2UR UR12, R6 ;  /* 0x00000000060c72ca */ /* 0x000fe400000e0000 */
[----:B------:R-:W-:Y:S02]  /*d550*/  R2UR UR13, R7 ;  /* 0x00000000070d72ca */ /* 0x000fe400000e0000 */
[----:B------:R-:W-:Y:S01]  /*d560*/  R2UR UR18, R10 ;  /* 0x000000000a1272ca */ /* 0x000fe200000e0000 */
[----:B------:R-:W-:Y:S01]  /*d570*/  VIADD R10, R20, 0x202 ;  /* 0x00000202140a7836 */ /* 0x000fe20000000000 */
[----:B------:R-:W-:Y:S01]  /*d580*/  R2UR UR19, R11 ;  /* 0x000000000b1372ca */ /* 0x000fe200000e0000 */
[----:B------:R-:W-:Y:S01]  /*d590*/  IMAD.MOV.U32 R11, RZ, RZ, -0x7fffffe0 ;  /* 0x80000020ff0b7424 */ /* 0x000fe200078e00ff */
[----:B------:R-:W-:-:S02]  /*d5a0*/  R2UR UR16, R6 ;  /* 0x00000000061072ca */ /* 0x000fc400000e0000 */
        /* <DEDUP_REMOVED lines=43> */
.L_x_15027:
[----:B------:R-:W-:Y:S01]  /*d860*/  SHF.L.U32 R10, R156, 0x1f, RZ ;  /* 0x0000001f9c0a7819 */ /* 0x000fe200000006ff */
[----:B------:R-:W-:-:S04]  /*d870*/  IMAD R20, R23, 0x8, R22 ;  /* 0x0000000817147824 */ /* 0x000fc800078e0216 */
[----:B------:R0:W1:Y:S01]  /*d880*/  SYNCS.PHASECHK.TRANS64.TRYWAIT P1, [R20+URZ+0x13250], R10 ;  /* 0x0132500a140075a7 */ /* 0x000062000802017f */
[----:B------:R-:W-:Y:S05]  /*d890*/  @!P0 BRA `(.L_x_15028) ;  /* 0x0000000000048947 */ /* 0x000fea0003800000 */
[----:B------:R-:W-:Y:S01]  /*d8a0*/  BPT.TRAP 0x1 ;  /* 0x000000040000795c */ /* 0x000fe20000300000 */
.L_x_15028:
[----:B------:R-:W-:Y:S04]  /*d8b0*/  BSSY B2, `(.L_x_15029) ;  /* 0x0000004000027945 */ /* 0x000fe80003800000 */
[----:B-1----:R-:W-:Y:S05]  /*d8c0*/  @P1 BRA `(.L_x_15030) ;  /* 0x0000000000081947 */ /* 0x002fea0003800000 */
[----:B------:R-:W1:Y:S02]  /*d8d0*/  SYNCS.PHASECHK.TRANS64.TRYWAIT P1, [R20+URZ+0x13250], R10 ;  /* 0x0132500a140075a7 */ /* 0x000e64000802017f */
[----:B-1----:R-:W-:Y:S05]  /*d8e0*/  @!P1 BRA `(.L_x_15031) ;  /* 0x0000017000149947 */ /* 0x002fea0003800000 */
.L_x_15030:
[----:B------:R-:W-:Y:S05]  /*d8f0*/  BSYNC B2 ;  /* 0x0000000000027941 */ /* 0x000fea0003800000 */
.L_x_15029:
[----:B01----:R-:W-:Y:S01]  /*d900*/  VIADD R10, R22, 0x1000 ;  /* 0x00001000160a7836 */ /* 0x003fe20000000000 */
[----:B------:R-:W-:Y:S01]  /*d910*/  WARPGROUP.ARRIVE ;  /* 0x00000000000079c5 */ /* 0x000fe20000000000 */
[----:B------:R-:W-:Y:S02]  /*d920*/  IMAD.MOV.U32 R11, RZ, RZ, -0x3ffffff0 ;  /* 0xc0000010ff0b7424 */ /* 0x000fe400078e00ff */
[----:B------:R-:W-:Y:S01]  /*d930*/  IMAD.MOV.U32 R13, RZ, RZ, -0x3ffffff0 ;  /* 0xc0000010ff0d7424 */ /* 0x000fe200078e00ff */
[----:B------:R-:W-:Y:S02]  /*d940*/  SHF.R.U32.HI R10, RZ, 0x4, R10 ;  /* 0x00000004ff0a7819 */ /* 0x000fe4000001160a */
[----:B------:R-:W-:Y:S01]  /*d950*/  R2UR UR7, R11 ;  /* 0x000000000b0772ca */ /* 0x000fe200000e0000 */
[----:B------:R-:W-:Y:S01]  /*d960*/  IMAD.MOV.U32 R11, RZ, RZ, -0x3ffffff0 ;  /* 0xc0000010ff0b7424 */ /* 0x000fe200078e00ff */
[----:B------:R-:W-:-:S04]  /*d970*/  LOP3.LUT R10, R10, 0x3fff, RZ, 0xc0, !PT ;  /* 0x00003fff0a0a7812 */ /* 0x000fc800078ec0ff */
[----:B------:R-:W-:-:S05]  /*d980*/  LOP3.LUT R10, R10, 0x10000, RZ, 0xfc, !PT ;  /* 0x000100000a0a7812 */ /* 0x000fca00078efcff */
[----:B------:R-:W-:-:S04]  /*d990*/  IMAD R10, R23, 0x280, R10 ;  /* 0x00000280170a7824 */ /* 0x000fc800078e020a */
[C---:B------:R-:W-:Y:S01]  /*d9a0*/  VIADD R12, R10.reuse, 0x80 ;  /* 0x000000800a0c7836 */ /* 0x040fe20000000000 */
[----:B------:R-:W-:-:S13]  /*d9b0*/  R2UR UR6, R10 ;  /* 0x000000000a0672ca */ /* 0x000fda00000e0000 */
[----:B------:R-:W-:Y:S01]  /*d9c0*/  QGMMA.64x64x32.F32.E4M3.E4M3 R24, R152, gdesc[UR4], R24, gsb0 ;  /* 0x00e0000498187df3 */ /* 0x000fe20008000818 */
[----:B------:R-:W-:Y:S01]  /*d9d0*/  R2UR UR6, R12 ;  /* 0x000000000c0672ca */ /* 0x000fe200000e0000 */
[----:B------:R-:W-:Y:S01]  /*d9e0*/  VIADD R12, R10, 0x100 ;  /* 0x000001000a0c7836 */ /* 0x000fe20000000000 */
[----:B------:R-:W-:Y:S01]  /*d9f0*/  R2UR UR7, R13 ;  /* 0x000000000d0772ca */ /* 0x000fe200000e0000 */
[----:B------:R-:W-:Y:S01]  /*da00*/  IMAD.MOV.U32 R13, RZ, RZ, -0x3ffffff0 ;  /* 0xc0000010ff0d7424 */ /* 0x000fe200078e00ff */
[----:B------:R-:W-:Y:S02]  /*da10*/  WARPGROUP.DEPBAR.LE gsb0, 0x0 ;  /* 0x00008000000079c5 */ /* 0x000fe40000010000 */
[----:B------:R-:W-:-:S09]  /*da20*/  WARPGROUP.ARRIVE ;  /* 0x00000000000079c5 */ /* 0x000fd20000000000 */
        /* <DEDUP_REMOVED lines=22> */
.L_x_15032:
[----:B------:R-:W2:Y:S01]  /*db90*/  LDL R13, [R1+0x24] ;  /* 0x00002400010d7983 */ /* 0x000ea20000100800 */
[----:B------:R-:W0:Y:S03]  /*dba0*/  LDC R10, c[0x0][0x448] ;  /* 0x00011200ff0a7b82 */ /* 0x000e260000000800 */
[----:B------:R-:W2:Y:S04]  /*dbb0*/  LDL R12, [R1+0x38] ;  /* 0x00003800010c7983 */ /* 0x000ea80000100800 */
[----:B------:R-:W3:Y:S04]  /*dbc0*/  LDL R142, [R1+0x14] ;  /* 0x00001400018e7983 */ /* 0x000ee80000100800 */
[----:B------:R-:W4:Y:S04]  /*dbd0*/  LDL R137, [R1+0x20] ;  /* 0x0000200001897983 */ /* 0x000f280000100800 */
[----:B------:R-:W5:Y:S04]  /*dbe0*/  LDL R144, [R1+0x10] ;  /* 0x0000100001907983 */ /* 0x000f680000100800 */
[----:B------:R-:W5:Y:S01]  /*dbf0*/  LDL R143, [R1+0x8] ;  /* 0x00000800018f7983 */ /* 0x000f620000100800 */
[----:B0-----:R-:W-:-:S13]  /*dc00*/  ISETP.NE.AND P2, PT, R10, 0x1, PT ;  /* 0x000000010a00780c */ /* 0x001fda0003f45270 */
[----:B------:R-:W0:Y:S08]  /*dc10*/  @P2 LDC R11, c[0x0][0x44c] ;  /* 0x00011300ff0b2b82 */ /* 0x000e300000000800 */
[----:B------:R-:W1:Y:S01]  /*dc20*/  @P2 LDC R10, c[0x0][0x450] ;  /* 0x00011400ff0a2b82 */ /* 0x000e620000000800 */
[----:B------:R-:W-:Y:S01]  /*dc30*/  VIADD R9, R9, 0x13240 ;  /* 0x0001324009097836 */ /* 0x000fe20000000000 */
[----:B------:R-:W-:Y:S01]  /*dc40*/  LOP3.LUT P1, RZ, R17, 0x8, RZ, 0xc0, !PT ;  /* 0x0000000811ff7812 */ /* 0x000fe2000782c0ff */
[----:B--2---:R-:W-:-:S04]  /*dc50*/  IMAD.IADD R12, R12, 0x1, R13 ;  /* 0x000000010c0c7824 */ /* 0x004fc800078e020d */
[----:B0-----:R-:W-:-:S05]  /*dc60*/  @P2 IMAD.HI.U32 R11, R12, R11, RZ ;  /* 0x0000000b0c0b2227 */ /* 0x001fca00078e00ff */
[----:B-1----:R-:W-:-:S05]  /*dc70*/  @P2 SHF.R.U32.HI R12, RZ, R10, R11 ;  /* 0x0000000aff0c2219 */ /* 0x002fca000001160b */
[----:B------:R-:W0:Y:S01]  /*dc80*/  SHFL.IDX PT, R140, R12, RZ, 0x1c1f ;  /* 0x001c1fff0c8c7589 */ /* 0x000e2200000e0000 */
[----:B---3--:R-:W-:Y:S01]  /*dc90*/  PRMT R9, R142, 0x654, R9 ;  /* 0x000006548e097816 */ /* 0x008fe20000000009 */
[----:B------:R-:W-:-:S03]  /*dca0*/  IMAD R13, R8, -0xa0, RZ ;  /* 0xffffff60080d7824 */ /* 0x000fc600078e02ff */
[----:B------:R1:W-:Y:S02]  /*dcb0*/  SYNCS.ARRIVE.TRANS64.RED.A1T0 RZ, [R9+URZ], RZ ;  /* 0x000000ff09ff79a7 */ /* 0x0003e4000810043f */
[----:B----4-:R-:W-:Y:S01]  /*dcc0*/  IADD3 R136, -R137, 0x1, R13 ;  /* 0x0000000189887810 */ /* 0x010fe20007ffe10d */
[----:B-1----:R-:W-:-:S03]  /*dcd0*/  IMAD.U32 R9, RZ, RZ, UR38 ;  /* 0x00000026ff097e24 */ /* 0x002fc6000f8e00ff */
[----:B-----5:R-:W-:Y:S02]  /*dce0*/  IADD3 R136, -R143, R136, R144 ;  /* 0x000000888f887210 */ /* 0x020fe40007ffe190 */
[----:B------:R-:W-:-:S05]  /*dcf0*/  LOP3.LUT R23, RZ, R9, RZ, 0x33, !PT ;  /* 0x00000009ff177212 */ /* 0x000fca00078e33ff */
[----:B------:R-:W-:Y:S02]  /*dd00*/  IMAD.IADD R23, R23, 0x1, R136 ;  /* 0x0000000117177824 */ /* 0x000fe400078e0288 */
        /* <DEDUP_REMOVED lines=17> */
.L_x_15035:
[----:B------:R-:W-:-:S05]  /*de20*/  IMAD.U32 R141, RZ, RZ, UR37 ;  /* 0x00000025ff8d7e24 */ /* 0x000fca000f8e00ff */
[----:B------:R-:W-:-:S13]  /*de30*/  ISETP.NE.AND P1, PT, R141, 0x1, PT ;  /* 0x000000018d00780c */ /* 0x000fda0003f25270 */
[----:B------:R-:W0:Y:S02]  /*de40*/  @P1 LDC.64 R10, c[0x0][0x9e8] ;  /* 0x00027a00ff0a1b82 */ /* 0x000e240000000a00 */
[----:B0-----:R-:W-:-:S05]  /*de50*/  @P1 IMAD.HI.U32 R10, R140, R10, RZ ;  /* 0x0000000a8c0a1227 */ /* 0x001fca00078e00ff */
[----:B------:R-:W-:-:S07]  /*de60*/  @P1 SHF.R.U32.HI R140, RZ, R11, R10 ;  /* 0x0000000bff8c1219 */ /* 0x000fce000001160a */
.L_x_15036:
[----:B------:R-:W-:Y:S05]  /*de70*/  BSYNC B2 ;  /* 0x0000000000027941 */ /* 0x000fea0003800000 */
.L_x_15034:
[----:B------:R-:W-:-:S05]  /*de80*/  IMAD R140, R140, R141, R137 ;  /* 0x0000008d8c8c7224 */ /* 0x000fca00078e0289 */
[----:B------:R-:W-:Y:S02]  /*de90*/  VIMNMX R139, R139, R140, !PT ;  /* 0x0000008c8b8b7248 */ /* 0x000fe40007fe0100 */
[----:B------:R-:W-:-:S07]  /*dea0*/  VIADDMNMX R138, R140, R141, R138, PT ;  /* 0x0000008d8c8a7246 */ /* 0x000fce000380018a */
.L_x_15033:
[C---:B------:R-:W-:Y:S01]  /*deb0*/  ISETP.GE.AND P2, PT, R13.reuse, 0x2, PT ;  /* 0x000000020d00780c */ /* 0x040fe20003f46270 */
[----:B------:R-:W0:Y:S01]  /*dec0*/  SHFL.IDX PT, R12, R12, 0x1, 0x1c1f ;  /* 0x003c1f000c0c7f89 */ /* 0x000e2200000e0000 */
[C---:B------:R-:W-:Y:S02]  /*ded0*/  ISETP.GE.AND P1, PT, R13.reuse, 0x9, PT ;  /* 0x000000090d00780c */ /* 0x040fe40003f26270 */
[----:B------:R-:W-:Y:S02]  /*dee0*/  LOP3.LUT R16, R16, 0xefffffff, RZ, 0xc0, !PT ;  /* 0xefffffff10107812 */ /* 0x000fe400078ec0ff */
[----:B------:R-:W-:Y:S02]  /*def0*/  ISETP.GE.AND P3, PT, R13, 0xa, PT ;  /* 0x0000000a0d00780c */ /* 0x000fe40003f66270 */
[----:B------:R-:W-:-:S05]  /*df00*/  LOP3.LUT R17, R17, 0xfffffffe, RZ, 0xc0, !PT ;  /* 0xfffffffe11117812 */ /* 0x000fca00078ec0ff */
[----:B------:R-:W-:Y:S02]  /*df10*/  @P2 LOP3.LUT R16, R16, 0x10000000, RZ, 0xfc, !PT ;  /* 0x1000000010102812 */ /* 0x000fe400078efcff */
[C---:B------:R-:W-:Y:S02]  /*df20*/  ISETP.GT.AND P2, PT, R139.reuse, 0x1, !P2 ;  /* 0x000000018b00780c */ /* 0x040fe40005744270 */
[----:B------:R-:W-:Y:S02]  /*df30*/  LOP3.LUT R16, R16, 0xdfffffff, RZ, 0xc0, !PT ;  /* 0xdfffffff10107812 */ /* 0x000fe400078ec0ff */
[----:B------:R-:W-:Y:S02]  /*df40*/  ISETP.LT.OR P2, PT, R138, 0x2, P2 ;  /* 0x000000028a00780c */ /* 0x000fe40001741670 */
[----:B------:R-:W-:Y:S02]  /*df50*/  @P1 LOP3.LUT R16, R16, 0x20000000, RZ, 0xfc, !PT ;  /* 0x2000000010101812 */ /* 0x000fe400078efcff */
[----:B------:R-:W-:-:S02]  /*df60*/  ISETP.GT.AND P1, PT, R139, 0x8, !P1 ;  /* 0x000000088b00780c */ /* 0x000fc40004f24270 */
[----:B------:R-:W-:Y:S01]  /*df70*/  FSEL R121, R121, -INF , !P2 ;  /* 0xff80000079797808 */ /* 0x000fe20005000000 */
[--C-:B0-----:R-:W-:Y:S01]  /*df80*/  IMAD.IADD R136, R136, 0x1, R12.reuse ;  /* 0x0000000188887824 */ /* 0x101fe200078e020c */
[----:B------:R-:W-:Y:S01]  /*df90*/  ISETP.LT.OR P1, PT, R138, 0x9, P1 ;  /* 0x000000098a00780c */ /* 0x000fe20000f21670 */
[----:B------:R-:W-:Y:S01]  /*dfa0*/  IMAD.IADD R23, R23, 0x1, R12 ;  /* 0x0000000117177824 */ /* 0x000fe200078e020c */
        /* <DEDUP_REMOVED lines=52> */
[----:B------:R-:W-:Y:S02]  /*e2f0*/  ISETP.GT.AND P6, PT, R139, 0x31, !P6 ;  /* 0x000000318b00780c */ /* 0x000fe400077c4270 */
[----:B------:R-:W-:Y:S02]  /*e300*/  LOP3.LUT R16, R16, 0xffbfffff, RZ, 0xc0, !PT ;  /* 0xffbfffff10107812 */ /* 0x000fe400078ec0ff */
        /* <DEDUP_REMOVED lines=177> */
.L_x_15039:
[----:B------:R-:W-:-:S05]  /*ee20*/  IMAD.U32 R13, RZ, RZ, UR37 ;  /* 0x00000025ff0d7e24 */ /* 0x000fca000f8e00ff */
[----:B------:R-:W-:-:S13]  /*ee30*/  ISETP.NE.AND P6, PT, R13, 0x1, PT ;  /* 0x000000010d00780c */ /* 0x000fda0003fc5270 */
[----:B------:R-:W0:Y:S02]  /*ee40*/  @P6 LDC.64 R10, c[0x0][0x9e8] ;  /* 0x00027a00ff0a6b82 */ /* 0x000e240000000a00 */
[----:B0-----:R-:W-:-:S05]  /*ee50*/  @P6 IMAD.HI.U32 R10, R12, R10, RZ ;  /* 0x0000000a0c0a6227 */ /* 0x001fca00078e00ff */
[----:B------:R-:W-:-:S07]  /*ee60*/  @P6 SHF.R.U32.HI R12, RZ, R11, R10 ;  /* 0x0000000bff0c6219 */ /* 0x000fce000001160a */
.L_x_15040:
[----:B------:R-:W-:Y:S05]  /*ee70*/  BSYNC B2 ;  /* 0x0000000000027941 */ /* 0x000fea0003800000 */
.L_x_15038:
[----:B------:R-:W-:-:S05]  /*ee80*/  IMAD R12, R12, R13, R137 ;  /* 0x0000000d0c0c7224 */ /* 0x000fca00078e0289 */
[----:B------:R-:W-:Y:S02]  /*ee90*/  VIMNMX R23, R23, R12, !PT ;  /* 0x0000000c17177248 */ /* 0x000fe40007fe0100 */
[----:B------:R-:W-:-:S07]  /*eea0*/  VIADDMNMX R136, R12, R13, R136, PT ;  /* 0x0000000d0c887246 */ /* 0x000fce0003800188 */
.L_x_15037:
[C---:B------:R-:W-:Y:S01]  /*eeb0*/  ISETP.GT.AND P1, PT, R23.reuse, 0x20, !P1 ;  /* 0x000000201700780c */ /* 0x040fe20004f24270 */
[----:B------:R-:W2:Y:S01]  /*eec0*/  LDL.LU R137, [R1] ;  /* 0x0000000001897983 */ /* 0x000ea20000300800 */
        /* <DEDUP_REMOVED lines=18> */
[C---:B------:R-:W-:Y:S02]  /*eff0*/  ISETP.GT.AND P1, PT, R23.reuse, 0x39, !P1 ;  /* 0x000000391700780c */ /* 0x040fe40004f24270 */
[----:B------:R-:W-:Y:S02]  /*f000*/  ISETP.GT.AND P3, PT, R23, 0x28, !P3 ;  /* 0x000000281700780c */ /* 0x000fe40005f64270 */
[----:B------:R-:W-:Y:S02]  /*f010*/  ISETP.LT.OR P1, PT, R136, 0x3a, P1 ;  /* 0x0000003a8800780c */ /* 0x000fe40000f21670 */
[----:B------:R-:W-:Y:S02]  /*f020*/  LOP3.LUT P4, RZ, R16, 0x40000, RZ, 0xc0, !PT ;  /* 0x0004000010ff7812 */ /* 0x000fe4000788c0ff */
[----:B------:R-:W-:-:S02]  /*f030*/  FSEL R119, R119, -INF , !P1 ;  /* 0xff80000077777808 */ /* 0x000fc40004800000 */
[----:B------:R-:W-:Y:S02]  /*f040*/  LOP3.LUT P1, RZ, R16, 0x100000, RZ, 0xc0, !PT ;  /* 0x0010000010ff7812 */ /* 0x000fe4000782c0ff */
[----:B------:R-:W-:Y:S02]  /*f050*/  ISETP.LT.OR P3, PT, R136, 0x29, P3 ;  /* 0x000000298800780c */ /* 0x000fe40001f61670 */
[C---:B------:R-:W-:Y:S02]  /*f060*/  ISETP.GT.AND P1, PT, R23.reuse, 0x40, !P1 ;  /* 0x000000401700780c */ /* 0x040fe40004f24270 */
[----:B------:R-:W-:Y:S02]  /*f070*/  FSEL R110, R110, -INF , !P3 ;  /* 0xff8000006e6e7808 */ /* 0x000fe40005800000 */
[----:B------:R-:W-:Y:S02]  /*f080*/  ISETP.LT.OR P1, PT, R136, 0x41, P1 ;  /* 0x000000418800780c */ /* 0x000fe40000f21670 */
[----:B------:R-:W-:-:S02]  /*f090*/  ISETP.GT.AND P2, PT, R23, 0x21, !P2 ;  /* 0x000000211700780c */ /* 0x000fc40005744270 */
[----:B------:R-:W-:Y:S02]  /*f0a0*/  FSEL R90, R90, -INF , !P1 ;  /* 0xff8000005a5a7808 */ /* 0x000fe40004800000 */
[----:B------:R-:W-:Y:S02]  /*f0b0*/  ISETP.GT.AND P1, PT, R23, 0x41, !P5 ;  /* 0x000000411700780c */ /* 0x000fe40006f24270 */
[----:B------:R-:W-:Y:S02]  /*f0c0*/  LOP3.LUT P3, RZ, R16, 0x20000, RZ, 0xc0, !PT ;  /* 0x0002000010ff7812 */ /* 0x000fe4000786c0ff */
[C---:B------:R-:W-:Y:S02]  /*f0d0*/  ISETP.LT.OR P1, PT, R136.reuse, 0x42, P1 ;  /* 0x000000428800780c */ /* 0x040fe40000f21670 */
[----:B------:R-:W-:Y:S02]  /*f0e0*/  ISETP.LT.OR P2, PT, R136, 0x22, P2 ;  /* 0x000000228800780c */ /* 0x000fe40001741670 */
[----:B------:R-:W-:-:S02]  /*f0f0*/  FSEL R91, R91, -INF , !P1 ;  /* 0xff8000005b5b7808 */ /* 0x000fc40004800000 */
[----:B------:R-:W-:Y:S02]  /*f100*/  ISETP.GT.AND P1, PT, R23, 0x48, !P4 ;  /* 0x000000481700780c */ /* 0x000fe40006724270 */
[----:B------:R-:W-:Y:S02]  /*f110*/  FSEL R107, R107, -INF , !P2 ;  /* 0xff8000006b6b7808 */ /* 0x000fe40005000000 */
[----:B------:R-:W-:Y:S02]  /*f120*/  ISETP.LT.OR P1, PT, R136, 0x49, P1 ;  /* 0x000000498800780c */ /* 0x000fe40000f21670 */
[----:B------:R-:W-:Y:S02]  /*f130*/  LOP3.LUT P2, RZ, R16, 0x10000, RZ, 0xc0, !PT ;  /* 0x0001000010ff7812 */ /* 0x000fe4000784c0ff */
[----:B------:R-:W-:Y:S02]  /*f140*/  FSEL R94, R94, -INF , !P1 ;  /* 0xff8000005e5e7808 */ /* 0x000fe40004800000 */
[----:B------:R-:W-:-:S02]  /*f150*/  ISETP.GT.AND P1, PT, R23, 0x49, !P3 ;  /* 0x000000491700780c */ /* 0x000fc40005f24270 */
[----:B------:R-:W-:Y:S02]  /*f160*/  LOP3.LUT R17, R17, 0xffffffdf, RZ, 0xc0, !PT ;  /* 0xffffffdf11117812 */ /* 0x000fe400078ec0ff */
[----:B------:R-:W-:Y:S02]  /*f170*/  ISETP.LT.OR P1, PT, R136, 0x4a, P1 ;  /* 0x0000004a8800780c */ /* 0x000fe40000f21670 */
[----:B------:R-:W-:Y:S02]  /*f180*/  @P0 LOP3.LUT R17, R17, 0x20, RZ, 0xfc, !PT ;  /* 0x0000002011110812 */ /* 0x000fe400078efcff */
[----:B------:R-:W-:Y:S02]  /*f190*/  FSEL R95, R95, -INF , !P1 ;  /* 0xff8000005f5f7808 */ /* 0x000fe40004800000 */
[----:B------:R-:W-:Y:S02]  /*f1a0*/  ISETP.GT.AND P1, PT, R23, 0x50, !P2 ;  /* 0x000000501700780c */ /* 0x000fe40005724270 */
[----:B------:R-:W-:-:S02]  /*f1b0*/  LOP3.LUT P0, RZ, R16, 0x8000, RZ, 0xc0, !PT ;  /* 0x0000800010ff7812 */ /* 0x000fc4000780c0ff */
[----:B------:R-:W-:Y:S02]  /*f1c0*/  ISETP.LT.OR P1, PT, R136, 0x51, P1 ;  /* 0x000000518800780c */ /* 0x000fe40000f21670 */
[----:B------:R-:W-:Y:S02]  /*f1d0*/  LOP3.LUT P6, RZ, R16, 0x4000, RZ, 0xc0, !PT ;  /* 0x0000400010ff7812 */ /* 0x000fe400078cc0ff */
[----:B------:R-:W-:Y:S02]  /*f1e0*/  FSEL R98, R98, -INF , !P1 ;  /* 0xff80000062627808 */ /* 0x000fe40004800000 */
[----:B------:R-:W-:Y:S02]  /*f1f0*/  ISETP.GT.AND P1, PT, R23, 0x51, !P0 ;  /* 0x000000511700780c */ /* 0x000fe40004724270 */
[----:B------:R-:W-:Y:S02]  /*f200*/  LOP3.LUT P5, RZ, R16, 0x200, RZ, 0xc0, !PT ;  /* 0x0000020010ff7812 */ /* 0x000fe400078ac0ff */
[----:B------:R-:W-:-:S02]  /*f210*/  ISETP.LT.OR P1, PT, R136, 0x52, P1 ;  /* 0x000000528800780c */ /* 0x000fc40000f21670 */
[C---:B------:R-:W-:Y:S02]  /*f220*/  LOP3.LUT P4, RZ, R16.reuse, 0x100, RZ, 0xc0, !PT ;  /* 0x0000010010ff7812 */ /* 0x040fe4000788c0ff */
[----:B------:R-:W-:Y:S02]  /*f230*/  FSEL R99, R99, -INF , !P1 ;  /* 0xff80000063637808 */ /* 0x000fe40004800000 */
[----:B------:R-:W-:Y:S02]  /*f240*/  ISETP.GT.AND P1, PT, R23, 0x58, !P6 ;  /* 0x000000581700780c */ /* 0x000fe40007724270 */
[----:B------:R-:W-:Y:S02]  /*f250*/  LOP3.LUT P3, RZ, R16, 0x80, RZ, 0xc0, !PT ;  /* 0x0000008010ff7812 */ /* 0x000fe4000786c0ff */
[----:B------:R-:W-:Y:S02]  /*f260*/  ISETP.LT.OR P1, PT, R136, 0x59, P1 ;  /* 0x000000598800780c */ /* 0x000fe40000f21670 */
[----:B------:R-:W-:-:S02]  /*f270*/  LOP3.LUT P2, RZ, R16, 0x40, RZ, 0xc0, !PT ;  /* 0x0000004010ff7812 */ /* 0x000fc4000784c0ff */
[----:B------:R-:W-:Y:S02]  /*f280*/  FSEL R102, R102, -INF , !P1 ;  /* 0xff80000066667808 */ /* 0x000fe40004800000 */
[C---:B------:R-:W-:Y:S02]  /*f290*/  LOP3.LUT P1, RZ, R16.reuse, 0x2000, RZ, 0xc0, !PT ;  /* 0x0000200010ff7812 */ /* 0x040fe4000782c0ff */
[----:B------:R-:W-:Y:S02]  /*f2a0*/  LOP3.LUT P0, RZ, R16, 0x20, RZ, 0xc0, !PT ;  /* 0x0000002010ff7812 */ /* 0x000fe4000780c0ff */
        /* <DEDUP_REMOVED lines=27> */
[----:B------:R-:W-:Y:S02]  /*f460*/  FMNMX.FTZ R10, R108, R10, !PT ;  /* 0x0000000a6c0a7209 */ /* 0x000fe40007810000 */
[----:B------:R-:W-:Y:S02]  /*f470*/  ISETP.LT.OR P1, PT, R136, 0x6a, P1 ;  /* 0x0000006a8800780c */ /* 0x000fe40000f21670 */
[----:B------:R-:W-:Y:S02]  /*f480*/  FMNMX.FTZ R10, R109, R10, !PT ;  /* 0x0000000a6d0a7209 */ /* 0x000fe40007810000 */
[----:B------:R-:W-:Y:S02]  /*f490*/  FSEL R79, R79, -INF , !P1 ;  /* 0xff8000004f4f7808 */ /* 0x000fe40004800000 */
[----:B------:R-:W-:Y:S02]  /*f4a0*/  ISETP.GT.AND P1, PT, R23, 0x70, !P4 ;  /* 0x000000701700780c */ /* 0x000fe40006724270 */
[----:B------:R-:W-:-:S02]  /*f4b0*/  FMNMX.FTZ R10, R112, R10, !PT ;  /* 0x0000000a700a7209 */ /* 0x000fc40007810000 */
[----:B------:R-:W-:Y:S02]  /*f4c0*/  ISETP.LT.OR P1, PT, R136, 0x71, P1 ;  /* 0x000000718800780c */ /* 0x000fe40000f21670 */
[----:B------:R-:W-:Y:S02]  /*f4d0*/  FMNMX.FTZ R10, R113, R10, !PT ;  /* 0x0000000a710a7209 */ /* 0x000fe40007810000 */
[----:B------:R-:W-:Y:S02]  /*f4e0*/  FSEL R82, R82, -INF , !P1 ;  /* 0xff80000052527808 */ /* 0x000fe40004800000 */
[----:B------:R-:W-:Y:S02]  /*f4f0*/  ISETP.GT.AND P1, PT, R23, 0x71, !P3 ;  /* 0x000000711700780c */ /* 0x000fe40005f24270 */
[----:B------:R-:W-:Y:S02]  /*f500*/  FMNMX.FTZ R10, R116, R10, !PT ;  /* 0x0000000a740a7209 */ /* 0x000fe40007810000 */
[----:B------:R-:W-:-:S02]  /*f510*/  ISETP.LT.OR P1, PT, R136, 0x72, P1 ;  /* 0x000000728800780c */ /* 0x000fc40000f21670 */
[----:B------:R-:W-:Y:S02]  /*f520*/  FMNMX.FTZ R10, R117, R10, !PT ;  /* 0x0000000a750a7209 */ /* 0x000fe40007810000 */
[----:B------:R-:W-:Y:S02]  /*f530*/  FSEL R83, R83, -INF , !P1 ;  /* 0xff80000053537808 */ /* 0x000fe40004800000 */
        /* <DEDUP_REMOVED lines=51> */
[----:B------:R-:W-:-:S02]  /*f870*/  LOP3.LUT P0, RZ, R16, 0x4000000, RZ, 0xc0, !PT ;  /* 0x0400000010ff7812 */ /* 0x000fc4000780c0ff */
[----:B------:R-:W-:Y:S02]  /*f880*/  ISETP.GT.AND P1, PT, R23, 0x19, !P1 ;  /* 0x000000191700780c */ /* 0x000fe40004f24270 */
[----:B------:R-:W-:Y:S02]  /*f890*/  FMNMX.FTZ R10, R65, R10, !PT ;  /* 0x0000000a410a7209 */ /* 0x000fe40007810000 */
[----:B------:R-:W-:Y:S02]  /*f8a0*/  ISETP.LT.OR P1, PT, R136, 0x1a, P1 ;  /* 0x0000001a8800780c */ /* 0x000fe40000f21670 */
[----:B------:R-:W-:Y:S02]  /*f8b0*/  ISETP.GT.AND P0, PT, R23, 0x80, !P0 ;  /* 0x000000801700780c */ /* 0x000fe40004704270 */
[----:B------:R-:W-:Y:S02]  /*f8c0*/  FSEL R135, R135, -INF , !P1 ;  /* 0xff80000087877808 */ /* 0x000fe40004800000 */
[----:B------:R-:W-:-:S02]  /*f8d0*/  LOP3.LUT P1, RZ, R16, 0x1, RZ, 0xc0, !PT ;  /* 0x0000000110ff7812 */ /* 0x000fc4000782c0ff */
[----:B------:R-:W-:Y:S02]  /*f8e0*/  FMNMX.FTZ R10, R68, R10, !PT ;  /* 0x0000000a440a7209 */ /* 0x000fe40007810000 */
[----:B------:R-:W-:Y:S02]  /*f8f0*/  ISETP.GT.AND P1, PT, R23, RZ, !P1 ;  /* 0x000000ff1700720c */ /* 0x000fe40004f24270 */
[----:B------:R-:W-:Y:S02]  /*f900*/  FMNMX.FTZ R10, R69, R10, !PT ;  /* 0x0000000a450a7209 */ /* 0x000fe40007810000 */
[----:B------:R-:W-:Y:S02]  /*f910*/  ISETP.LT.OR P1, PT, R136, 0x1, P1 ;  /* 0x000000018800780c */ /* 0x000fe40000f21670 */
[----:B------:R-:W-:Y:S01]  /*f920*/  LOP3.LUT R17, R17, 0xffffff7f, RZ, 0xc0, !PT ;  /* 0xffffff7f11117812 */ /* 0x000fe200078ec0ff */
[----:B------:R-:W0:Y:S01]  /*f930*/  SHFL.BFLY PT, R11, R10, 0x2, 0x1f ;  /* 0x0c401f000a0b7f89 */ /* 0x000e2200000e0000 */
[----:B------:R-:W-:-:S02]  /*f940*/  FSEL R122, R122, -INF , !P1 ;  /* 0xff8000007a7a7808 */ /* 0x000fc40004800000 */
[----:B------:R-:W-:Y:S02]  /*f950*/  @P0 LOP3.LUT R17, R17, 0x80, RZ, 0xfc, !PT ;  /* 0x0000008011110812 */ /* 0x000fe400078efcff */
[----:B------:R-:W-:Y:S02]  /*f960*/  FMNMX.FTZ R12, R122, R0, !PT ;  /* 0x000000007a0c7209 */ /* 0x000fe40007810000 */
[----:B------:R-:W-:Y:S02]  /*f970*/  LOP3.LUT P0, RZ, R16, 0x8000000, RZ, 0xc0, !PT ;  /* 0x0800000010ff7812 */ /* 0x000fe4000780c0ff */
[----:B------:R-:W-:Y:S02]  /*f980*/  FMNMX.FTZ R12, R123, R12, !PT ;  /* 0x0000000c7b0c7209 */ /* 0x000fe40007810000 */
[----:B------:R-:W-:Y:S02]  /*f990*/  ISETP.GT.AND P0, PT, R23, 0x99, !P0 ;  /* 0x000000991700780c */ /* 0x000fe40004704270 */
[----:B------:R-:W-:-:S02]  /*f9a0*/  FMNMX.FTZ R12, R126, R12, !PT ;  /* 0x0000000c7e0c7209 */ /* 0x000fc40007810000 */
[C---:B------:R-:W-:Y:S02]  /*f9b0*/  LOP3.LUT P2, RZ, R16.reuse, 0x1000000, RZ, 0xc0, !PT ;  /* 0x0100000010ff7812 */ /* 0x040fe4000784c0ff */
[----:B------:R-:W-:Y:S02]  /*f9c0*/  FMNMX.FTZ R12, R127, R12, !PT ;  /* 0x0000000c7f0c7209 */ /* 0x000fe40007810000 */
[----:B------:R-:W-:Y:S02]  /*f9d0*/  LOP3.LUT P3, RZ, R16, 0x10, RZ, 0xc0, !PT ;  /* 0x0000001010ff7812 */ /* 0x000fe4000786c0ff */
[----:B------:R-:W-:Y:S02]  /*f9e0*/  FMNMX.FTZ R12, R130, R12, !PT ;  /* 0x0000000c820c7209 */ /* 0x000fe40007810000 */
[----:B------:R-:W-:Y:S02]  /*f9f0*/  LOP3.LUT P4, RZ, R16, 0x8, RZ, 0xc0, !PT ;  /* 0x0000000810ff7812 */ /* 0x000fe4000788c0ff */
[----:B------:R-:W-:-:S02]  /*fa00*/  FMNMX.FTZ R12, R131, R12, !PT ;  /* 0x0000000c830c7209 */ /* 0x000fc40007810000 */
[----:B------:R-:W-:Y:S02]  /*fa10*/  LOP3.LUT P5, RZ, R16, 0x4, RZ, 0xc0, !PT ;  /* 0x0000000410ff7812 */ /* 0x000fe400078ac0ff */
[----:B------:R-:W-:Y:S02]  /*fa20*/  FMNMX.FTZ R12, R134, R12, !PT ;  /* 0x0000000c860c7209 */ /* 0x000fe40007810000 */
[C---:B------:R-:W-:Y:S02]  /*fa30*/  LOP3.LUT P6, RZ, R16.reuse, 0x2, RZ, 0xc0, !PT ;  /* 0x0000000210ff7812 */ /* 0x040fe400078cc0ff */
[----:B------:R-:W-:Y:S02]  /*fa40*/  FMNMX.FTZ R12, R135, R12, !PT ;  /* 0x0000000c870c7209 */ /* 0x000fe40007810000 */
[----:B------:R-:W-:Y:S02]  /*fa50*/  LOP3.LUT P1, RZ, R16, 0x2000000, RZ, 0xc0, !PT ;  /* 0x0200000010ff7812 */ /* 0x000fe4000782c0ff */
[----:B------:R-:W-:-:S02]  /*fa60*/  FMNMX.FTZ R12, R106, R12, !PT ;  /* 0x0000000c6a0c7209 */ /* 0x000fc40007810000 */
[----:B------:R-:W-:Y:S02]  /*fa70*/  LOP3.LUT R16, R16, 0xfffffffd, RZ, 0xc0, !PT ;  /* 0xfffffffd10107812 */ /* 0x000fe400078ec0ff */
[----:B------:R-:W-:Y:S02]  /*fa80*/  FMNMX.FTZ R12, R107, R12, !PT ;  /* 0x0000000c6b0c7209 */ /* 0x000fe40007810000 */
[----:B------:R-:W-:Y:S02]  /*fa90*/  @P0 LOP3.LUT R16, R16, 0x2, RZ, 0xfc, !PT ;  /* 0x0000000210100812 */ /* 0x000fe400078efcff */
[----:B------:R-:W-:Y:S02]  /*faa0*/  FMNMX.FTZ R12, R110, R12, !PT ;  /* 0x0000000c6e0c7209 */ /* 0x000fe40007810000 */
[----:B------:R-:W-:Y:S02]  /*fab0*/  LOP3.LUT P0, RZ, R17, 0x80, RZ, 0xc0, !PT ;  /* 0x0000008011ff7812 */ /* 0x000fe4000780c0ff */
[----:B------:R-:W-:-:S02]  /*fac0*/  FMNMX.FTZ R12, R111, R12, !PT ;  /* 0x0000000c6f0c7209 */ /* 0x000fc40007810000 */
[----:B0-----:R-:W-:Y:S02]  /*fad0*/  FMNMX.FTZ R10, R10, R11, !PT ;  /* 0x0000000b0a0a7209 */ /* 0x001fe40007810000 */
[----:B------:R-:W-:Y:S02]  /*fae0*/  FMNMX.FTZ R12, R114, R12, !PT ;  /* 0x0000000c720c7209 */ /* 0x000fe40007810000 */
[----:B------:R-:W-:Y:S01]  /*faf0*/  ISETP.LT.OR P0, PT, R136, 0x81, P0 ;  /* 0x000000818800780c */ /* 0x000fe20000701670 */
[----:B------:R-:W0:Y:S01]  /*fb00*/  SHFL.BFLY PT, R11, R10, 0x1, 0x1f ;  /* 0x0c201f000a0b7f89 */ /* 0x000e2200000e0000 */
[----:B------:R-:W-:Y:S02]  /*fb10*/  FMNMX.FTZ R12, R115, R12, !PT ;  /* 0x0000000c730c7209 */ /* 0x000fe40007810000 */
[----:B------:R-:W-:Y:S02]  /*fb20*/  LOP3.LUT R16, R16, 0xfffffff7, RZ, 0xc0, !PT ;  /* 0xfffffff710107812 */ /* 0x000fe400078ec0ff */
[----:B------:R-:W-:-:S02]  /*fb30*/  FMNMX.FTZ R12, R118, R12, !PT ;  /* 0x0000000c760c7209 */ /* 0x000fc40007810000 */
[----:B------:R-:W-:Y:S02]  /*fb40*/  ISETP.GT.AND P1, PT, R23, 0x81, !P1 ;  /* 0x000000811700780c */ /* 0x000fe40004f24270 */
[----:B------:R-:W-:Y:S02]  /*fb50*/  FMNMX.FTZ R12, R119, R12, !PT ;  /* 0x0000000c770c7209 */ /* 0x000fe40007810000 */
[----:B------:R-:W-:Y:S02]  /*fb60*/  ISETP.GT.AND P2, PT, R23, 0x88, !P2 ;  /* 0x000000881700780c */ /* 0x000fe40005744270 */
[----:B------:R-:W-:Y:S02]  /*fb70*/  FMNMX.FTZ R12, R90, R12, !PT ;  /* 0x0000000c5a0c7209 */ /* 0x000fe40007810000 */
[----:B------:R-:W-:Y:S02]  /*fb80*/  @P0 LOP3.LUT R16, R16, 0x8, RZ, 0xfc, !PT ;  /* 0x0000000810100812 */ /* 0x000fe400078efcff */
[----:B------:R-:W-:-:S02]  /*fb90*/  FMNMX.FTZ R12, R91, R12, !PT ;  /* 0x0000000c5b0c7209 */ /* 0x000fc40007810000 */
[----:B------:R-:W-:Y:S02]  /*fba0*/  ISETP.LT.OR P0, PT, R136, 0x82, P1 ;  /* 0x000000828800780c */ /* 0x000fe40000f01670 */
[----:B------:R-:W-:Y:S02]  /*fbb0*/  FMNMX.FTZ R12, R94, R12, !PT ;  /* 0x0000000c5e0c7209 */ /* 0x000fe40007810000 */
[C---:B------:R-:W-:Y:S02]  /*fbc0*/  LOP3.LUT P1, RZ, R16.reuse, 0x2, RZ, 0xc0, !PT ;  /* 0x0000000210ff7812 */ /* 0x040fe4000782c0ff */
[----:B------:R-:W-:Y:S02]  /*fbd0*/  FMNMX.FTZ R12, R95, R12, !PT ;  /* 0x0000000c5f0c7209 */ /* 0x000fe40007810000 */
[----:B------:R-:W-:Y:S02]  /*fbe0*/  LOP3.LUT R16, R16, 0xfffffffb, RZ, 0xc0, !PT ;  /* 0xfffffffb10107812 */ /* 0x000fe400078ec0ff */
[----:B------:R-:W-:-:S02]  /*fbf0*/  FMNMX.FTZ R12, R98, R12, !PT ;  /* 0x0000000c620c7209 */ /* 0x000fc40007810000 */
[----:B0-----:R-:W-:Y:S02]  /*fc00*/  FMNMX.FTZ R10, R10, R11, !PT ;  /* 0x0000000b0a0a7209 */ /* 0x001fe40007810000 */
[----:B------:R-:W-:Y:S02]  /*fc10*/  FMNMX.FTZ R12, R99, R12, !PT ;  /* 0x0000000c630c7209 */ /* 0x000fe40007810000 */
[----:B------:R-:W-:Y:S02]  /*fc20*/  @P0 LOP3.LUT R16, R16, 0x4, RZ, 0xfc, !PT ;  /* 0x0000000410100812 */ /* 0x000fe400078efcff */
[----:B------:R-:W-:Y:S02]  /*fc30*/  FMNMX.FTZ R12, R102, R12, !PT ;  /* 0x0000000c660c7209 */ /* 0x000fe40007810000 */
[----:B------:R-:W-:Y:S02]  /*fc40*/  ISETP.LT.OR P0, PT, R136, 0x89, P2 ;  /* 0x000000898800780c */ /* 0x000fe40001701670 */
[----:B------:R-:W-:-:S02]  /*fc50*/  FMNMX.FTZ R12, R103, R12, !PT ;  /* 0x0000000c670c7209 */ /* 0x000fc40007810000 */
[----:B------:R-:W-:Y:S02]  /*fc60*/  FSETP.NEU.FTZ.AND P2, PT, R10, -INF , PT ;  /* 0xff8000000a00780b */ /* 0x000fe40003f5d000 */
[----:B------:R-:W-:Y:S02]  /*fc70*/  FMNMX.FTZ R12, R74, R12, !PT ;  /* 0x0000000c4a0c7209 */ /* 0x000fe40007810000 */
[----:B------:R-:W-:Y:S02]  /*fc80*/  FSEL R11, R10, RZ, P2 ;  /* 0x000000ff0a0b7208 */ /* 0x000fe40001000000 */
[----:B------:R-:W-:Y:S02]  /*fc90*/  FMNMX.FTZ R12, R75, R12, !PT ;  /* 0x0000000c4b0c7209 */ /* 0x000fe40007810000 */
[----:B------:R-:W-:Y:S01]  /*fca0*/  LOP3.LUT R17, R17, 0xffffffbf, RZ, 0xc0, !PT ;  /* 0xffffffbf11117812 */ /* 0x000fe200078ec0ff */
[----:B------:R-:W-:-:S01]  /*fcb0*/  FADD.FTZ R3, -R11, R3 ;  /* 0x000000030b037221 */ /* 0x000fc20000010100 */
[----:B------:R-:W-:Y:S01]  /*fcc0*/  FMNMX.FTZ R12, R78, R12, !PT ;  /* 0x0000000c4e0c7209 */ /* 0x000fe20007810000 */
[----:B------:R-:W-:-:S01]  /*fcd0*/  FFMA.FTZ R11, R2, R10, -8 ;  /* 0xc1000000020b7423 */ /* 0x000fc2000001000a */
[----:B------:R-:W-:Y:S01]  /*fce0*/  @P0 LOP3.LUT R17, R17, 0x40, RZ, 0xfc, !PT ;  /* 0x0000004011110812 */ /* 0x000fe200078efcff */
[----:B------:R-:W-:Y:S01]  /*fcf0*/  FMUL.FTZ R3, R2, R3 ;  /* 0x0000000302037220 */ /* 0x000fe20000410000 */
[----:B------:R-:W-:-:S02]  /*fd00*/  FMNMX.FTZ R12, R79, R12, !PT ;  /* 0x0000000c4f0c7209 */ /* 0x000fc40007810000 */
[----:B------:R-:W-:Y:S02]  /*fd10*/  LOP3.LUT P0, RZ, R16, 0x8, RZ, 0xc0, !PT ;  /* 0x0000000810ff7812 */ /* 0x000fe4000780c0ff */
[----:B------:R-:W-:Y:S01]  /*fd20*/  FMNMX.FTZ R12, R82, R12, !PT ;  /* 0x0000000c520c7209 */ /* 0x000fe20007810000 */
[----:B------:R-:W-:Y:S01]  /*fd30*/  MUFU.EX2 R3, R3 ;  /* 0x0000000300037308 */ /* 0x000fe20000000800 */
[----:B------:R-:W-:Y:S02]  /*fd40*/  FSEL R11, R11, RZ, P2 ;  /* 0x000000ff0b0b7208 */ /* 0x000fe40001000000 */
[----:B------:R-:W-:Y:S02]  /*fd50*/  FMNMX.FTZ R12, R83, R12, !PT ;  /* 0x0000000c530c7209 */ /* 0x000fe40007810000 */
[----:B------:R-:W-:Y:S01]  /*fd60*/  LOP3.LUT P2, RZ, R16, 0x4, RZ, 0xc0, !PT ;  /* 0x0000000410ff7812 */ /* 0x000fe2000784c0ff */
[--C-:B------:R-:W-:Y:S01]  /*fd70*/  FFMA.FTZ R120, R2, R120, -R11.reuse ;  /* 0x0000007802787223 */ /* 0x100fe2000001080b */
[----:B------:R-:W-:Y:S01]  /*fd80*/  FMNMX.FTZ R12, R86, R12, !PT ;  /* 0x0000000c560c7209 */ /* 0x000fe20007810000 */
[--C-:B------:R-:W-:Y:S01]  /*fd90*/  FFMA.FTZ R121, R2, R121, -R11.reuse ;  /* 0x0000007902797223 */ /* 0x100fe2000001080b */
[----:B------:R-:W-:Y:S01]  /*fda0*/  FSEL R58, R58, -INF , !P0 ;  /* 0xff8000003a3a7808 */ /* 0x000fe20004000000 */
[C-C-:B------:R-:W-:Y:S01]  /*fdb0*/  FFMA.FTZ R124, R2.reuse, R124, -R11.reuse ;  /* 0x0000007c027c7223 */ /* 0x140fe2000001080b */
[----:B------:R-:W-:Y:S01]  /*fdc0*/  FMNMX.FTZ R12, R87, R12, !PT ;  /* 0x0000000c570c7209 */ /* 0x000fe20007810000 */
[----:B------:R-:W2:Y:S01]  /*fdd0*/  MUFU.EX2 R120, R120 ;  /* 0x0000007800787308 */ /* 0x000ea20000000800 */
[----:B------:R-:W-:Y:S01]  /*fde0*/  ISETP.GT.AND P3, PT, R23, 0x89, !P3 ;  /* 0x000000891700780c */ /* 0x000fe20005f64270 */
[C-C-:B------:R-:W-:Y:S01]  /*fdf0*/  FFMA.FTZ R125, R2.reuse, R125, -R11.reuse ;  /* 0x0000007d027d7223 */ /* 0x140fe2000001080b */
[----:B------:R-:W-:Y:S01]  /*fe00*/  LOP3.LUT P0, RZ, R17, 0x40, RZ, 0xc0, !PT ;  /* 0x0000004011ff7812 */ /* 0x000fe2000780c0ff */
[C-C-:B------:R-:W-:Y:S01]  /*fe10*/  FFMA.FTZ R128, R2.reuse, R128, -R11.reuse ;  /* 0x0000008002807223 */ /* 0x140fe2000001080b */
[----:B------:R-:W-:Y:S01]  /*fe20*/  FSEL R59, R59, -INF , !P2 ;  /* 0xff8000003b3b7808 */ /* 0x000fe20005000000 */
[--C-:B------:R-:W-:Y:S01]  /*fe30*/  FFMA.FTZ R129, R2, R129, -R11.reuse ;  /* 0x0000008102817223 */ /* 0x100fe2000001080b */
[----:B------:R-:W-:Y:S01]  /*fe40*/  FMNMX.FTZ R12, R58, R12, !PT ;  /* 0x0000000c3a0c7209 */ /* 0x000fe20007810000 */
[----:B------:R-:W0:Y:S01]  /*fe50*/  MUFU.EX2 R121, R121 ;  /* 0x0000007900797308 */ /* 0x000e220000000800 */
[----:B------:R-:W-:Y:S01]  /*fe60*/  ISETP.GT.AND P4, PT, R23, 0x90, !P4 ;  /* 0x000000901700780c */ /* 0x000fe20006784270 */
[--C-:B------:R-:W-:Y:S01]  /*fe70*/  FFMA.FTZ R132, R2, R132, -R11.reuse ;  /* 0x0000008402847223 */ /* 0x100fe2000001080b */
[----:B------:R-:W-:Y:S01]  /*fe80*/  ISETP.LT.OR P3, PT, R136, 0x8a, P3 ;  /* 0x0000008a8800780c */ /* 0x000fe20001f61670 */
[--C-:B------:R-:W-:Y:S01]  /*fe90*/  FFMA.FTZ R133, R2, R133, -R11.reuse ;  /* 0x0000008502857223 */ /* 0x100fe2000001080b */
[----:B------:R-:W-:Y:S01]  /*fea0*/  FSEL R62, R62, -INF , !P0 ;  /* 0xff8000003e3e7808 */ /* 0x000fe20004000000 */
[C-C-:B------:R-:W-:Y:S01]  /*feb0*/  FFMA.FTZ R104, R2.reuse, R104, -R11.reuse ;  /* 0x0000006802687223 */ /* 0x140fe2000001080b */
[----:B------:R-:W-:Y:S01]  /*fec0*/  FMNMX.FTZ R12, R59, R12, !PT ;  /* 0x0000000c3b0c7209 */ /* 0x000fe20007810000 */
[----:B------:R-:W-:Y:S01]  /*fed0*/  MUFU.EX2 R124, R124 ;  /* 0x0000007c007c7308 */ /* 0x000fe20000000800 */
[----:B------:R-:W-:Y:S01]  /*fee0*/  ISETP.GT.AND P5, PT, R23, 0x91, !P5 ;  /* 0x000000911700780c */ /* 0x000fe20006fa4270 */
[--C-:B------:R-:W-:Y:S01]  /*fef0*/  FFMA.FTZ R105, R2, R105, -R11.reuse ;  /* 0x0000006902697223 */ /* 0x100fe2000001080b */
[----:B------:R-:W-:Y:S01]  /*ff00*/  ISETP.LT.OR P4, PT, R136, 0x91, P4 ;  /* 0x000000918800780c */ /* 0x000fe20002781670 */
[C-C-:B------:R-:W-:Y:S01]  /*ff10*/  FFMA.FTZ R108, R2.reuse, R108, -R11.reuse ;  /* 0x0000006c026c7223 */ /* 0x140fe2000001080b */
[----:B------:R-:W-:Y:S01]  /*ff20*/  FSEL R63, R63, -INF , !P3 ;  /* 0xff8000003f3f7808 */ /* 0x000fe20005800000 */
[--C-:B------:R-:W-:Y:S01]  /*ff30*/  FFMA.FTZ R109, R2, R109, -R11.reuse ;  /* 0x0000006d026d7223 */ /* 0x100fe2000001080b */
[----:B------:R-:W-:Y:S01]  /*ff40*/  FMNMX.FTZ R12, R62, R12, !PT ;  /* 0x0000000c3e0c7209 */ /* 0x000fe20007810000 */
[----:B------:R-:W-:Y:S01]  /*ff50*/  MUFU.EX2 R125, R125 ;  /* 0x0000007d007d7308 */ /* 0x000fe20000000800 */
[----:B------:R-:W-:Y:S01]  /*ff60*/  ISETP.GT.AND P6, PT, R23, 0x98, !P6 ;  /* 0x000000981700780c */ /* 0x000fe200077c4270 */
[----:B--2---:R-:W-:Y:S01]  /*ff70*/  FFMA.FTZ R23, R3, R137, R120 ;  /* 0x0000008903177223 */ /* 0x004fe20000010078 */
[----:B------:R-:W-:Y:S01]  /*ff80*/  ISETP.LT.OR P5, PT, R136, 0x92, P5 ;  /* 0x000000928800780c */ /* 0x000fe20002fa1670 */
[----:B------:R-:W-:Y:S01]  /*ff90*/  FFMA.FTZ R112, R2, R112, -R11 ;  /* 0x0000007002707223 */ /* 0x000fe2000001080b */
[----:B------:R-:W-:Y:S01]  /*ffa0*/  FSEL R66, R66, -INF , !P4 ;  /* 0xff80000042427808 */ /* 0x000fe20006000000 */
[----:B0-----:R-:W-:Y:S01]  /*ffb0*/  FADD.FTZ R23, R121, R23 ;  /* 0x0000001779177221 */ /* 0x001fe20000010000 */
[----:B------:R-:W-:Y:S01]  /*ffc0*/  FMNMX.FTZ R12, R63, R12, !PT ;  /* 0x0000000c3f0c7209 */ /* 0x000fe20007810000 */
[----:B------:R-:W-:Y:S01]  /*ffd0*/  MUFU.EX2 R128, R128 ;  /* 0x0000008000807308 */ /* 0x000fe20000000800 */
[----:B------:R-:W-:Y:S01]  /*ffe0*/  ISETP.LT.OR P6, PT, R136, 0x99, P6 ;  /* 0x000000998800780c */ /* 0x000fe200037c1670 */
[C-C-:B------:R-:W-:Y:S01]  /*fff0*/  FFMA.FTZ R113, R2.reuse, R113, -R11.reuse ;  /* 0x0000007102717223 */ /* 0x140fe2000001080b */
[----:B------:R-:W-:Y:S01]  /*10000*/  FSEL R67, R67, -INF , !P5 ;  /* 0xff80000043437808 */ /* 0x000fe20006800000 */
[--C-:B------:R-:W-:Y:S01]  /*10010*/  FFMA.FTZ R116, R2, R116, -R11.reuse ;  /* 0x0000007402747223 */ /* 0x100fe2000001080b */
[----:B------:R-:W-:Y:S01]  /*10020*/  FMNMX.FTZ R12, R66, R12, !PT ;  /* 0x0000000c420c7209 */ /* 0x000fe20007810000 */
[--C-:B------:R-:W-:Y:S01]  /*10030*/  FFMA.FTZ R117, R2, R117, -R11.reuse ;  /* 0x0000007502757223 */ /* 0x100fe2000001080b */
[----:B------:R-:W-:Y:S01]  /*10040*/  ISETP.LT.OR P1, PT, R136, 0x9a, P1 ;  /* 0x0000009a8800780c */ /* 0x000fe20000f21670 */
[----:B------:R-:W-:Y:S01]  /*10050*/  MUFU.EX2 R129, R129 ;  /* 0x0000008100817308 */ /* 0x000fe20000000800 */
[----:B------:R-:W-:Y:S01]  /*10060*/  FSEL R70, R70, -INF , !P6 ;  /* 0xff80000046467808 */ /* 0x000fe20007000000 */
[C-C-:B------:R-:W-:Y:S01]  /*10070*/  FFMA.FTZ R88, R2.reuse, R88, -R11.reuse ;  /* 0x0000005802587223 */ /* 0x140fe2000001080b */
[----:B------:R-:W-:Y:S01]  /*10080*/  FMNMX.FTZ R12, R67, R12, !PT ;  /* 0x0000000c430c7209 */ /* 0x000fe20007810000 */
[C-C-:B------:R-:W-:Y:S01]  /*10090*/  FFMA.FTZ R89, R2.reuse, R89, -R11.reuse ;  /* 0x0000005902597223 */ /* 0x140fe2000001080b */
[----:B------:R-:W-:Y:S01]  /*100a0*/  FSEL R71, R71, -INF , !P1 ;  /* 0xff80000047477808 */ /* 0x000fe20004800000 */
        /* <DEDUP_REMOVED lines=9> */
[----:B------:R-:W-:-:S01]  /*10140*/  FFMA.FTZ R73, R2, R73, -R11 ;  /* 0x0000004902497223 */ /* 0x000fc2000001080b */
        /* <DEDUP_REMOVED lines=14> */
[----:B------:R-:W-:Y:S01]  /*10230*/  FFMA.FTZ R11, R2, R69, -R11 ;  /* 0x00000045020b7223 */ /* 0x000fe2000001080b */
[----:B------:R-:W-:Y:S01]  /*10240*/  MUFU.EX2 R132, R132 ;  /* 0x0000008400847308 */ /* 0x000fe20000000800 */
[----:B------:R-:W-:-:S07]  /*10250*/  LOP3.LUT P0, RZ, R17, 0x20, RZ, 0xc0, !PT ;  /* 0x0000002011ff7812 */ /* 0x000fce000780c0ff */
        /* <DEDUP_REMOVED lines=72> */
[----:B------:R-:W-:-:S02]  /*106e0*/  FADD.FTZ R21, R133, R21 ;  /* 0x0000001585157221 */ /* 0x000fc40000010000 */
        /* <DEDUP_REMOVED lines=115> */
[----:B-1----:R-:W-:-:S05]  /*10e20*/  FADD.FTZ R69, R11, R21 ;  /* 0x000000150b457221 */ /* 0x002fca0000010000 */
[----:B------:R1:W-:Y:S02]  /*10e30*/  STL [R1], R69 ;  /* 0x0000004501007387 */ /* 0x0003e40000100800 */
[----:B------:R-:W3:Y:S01]  /*10e40*/  MUFU.EX2 R63, R63 ;  /* 0x0000003f003f7308 */ /* 0x000ee20000000800 */
[----:B--2---:R-:W-:-:S07]  /*10e50*/  FADD.FTZ R23, R59, R23 ;  /* 0x000000173b177221 */ /* 0x004fce0000010000 */
[----:B------:R-:W2:Y:S01]  /*10e60*/  MUFU.EX2 R66, R66 ;  /* 0x0000004200427308 */ /* 0x000ea20000000800 */
[----:B0-----:R-:W-:-:S07]  /*10e70*/  FADD.FTZ R23, R62, R23 ;  /* 0x000000173e177221 */ /* 0x001fce0000010000 */
[----:B------:R-:W0:Y:S01]  /*10e80*/  MUFU.EX2 R67, R67 ;  /* 0x0000004300437308 */ /* 0x000e220000000800 */
[----:B---3--:R-:W-:-:S07]  /*10e90*/  FADD.FTZ R23, R63, R23 ;  /* 0x000000173f177221 */ /* 0x008fce0000010000 */
[----:B------:R-:W3:Y:S01]  /*10ea0*/  MUFU.EX2 R70, R70 ;  /* 0x0000004600467308 */ /* 0x000ee20000000800 */
[----:B--2---:R-:W-:-:S07]  /*10eb0*/  FADD.FTZ R23, R66, R23 ;  /* 0x0000001742177221 */ /* 0x004fce0000010000 */
[----:B------:R-:W2:Y:S01]  /*10ec0*/  MUFU.EX2 R13, R13 ;  /* 0x0000000d000d7308 */ /* 0x000ea20000000800 */
[----:B0-----:R-:W-:-:S04]  /*10ed0*/  FADD.FTZ R23, R67, R23 ;  /* 0x0000001743177221 */ /* 0x001fc80000010000 */
[----:B---3--:R-:W-:-:S04]  /*10ee0*/  FADD.FTZ R23, R70, R23 ;  /* 0x0000001746177221 */ /* 0x008fc80000010000 */
[----:B--2---:R-:W-:Y:S01]  /*10ef0*/  FADD.FTZ R21, R13, R23 ;  /* 0x000000170d157221 */ /* 0x004fe20000010000 */
[----:B-1----:R-:W-:Y:S06]  /*10f00*/  @!P0 BRA `(.L_x_15041) ;  /* 0x0000000000048947 */ /* 0x002fec0003800000 */
[----:B------:R-:W-:Y:S01]  /*10f10*/  BPT.TRAP 0x1 ;  /* 0x000000040000795c */ /* 0x000fe20000300000 */
.L_x_15041:
[----:B------:R-:W2:Y:S01]  /*10f20*/  LDL R23, [R1+0x30] ;  /* 0x0000300001177983 */ /* 0x000ea20000100800 */
[----:B------:R-:W-:Y:S01]  /*10f30*/  VIADD R20, R20, 0x13260 ;  /* 0x0001326014147836 */ /* 0x000fe20000000000 */
[----:B------:R-:W-:-:S04]  /*10f40*/  F2FP.SATFINITE.E4M3.F32.PACK_AB_MERGE_C R124, R125, R124, RZ ;  /* 0x0000007c7d7c723e */ /* 0x000fc800048070ff */
[----:B------:R-:W-:Y:S02]  /*10f50*/  PRMT R20, R142, 0x654, R20 ;  /* 0x000006548e147816 */ /* 0x000fe40000000014 */
[----:B------:R-:W-:Y:S02]  /*10f60*/  F2FP.SATFINITE.E4M3.F32.PACK_AB_MERGE_C R126, R127, R126, RZ ;  /* 0x0000007e7f7e723e */ /* 0x000fe400048070ff */
[----:B------:R-:W-:Y:S01]  /*10f70*/  F2FP.SATFINITE.E4M3.F32.PACK_AB_MERGE_C R132, R133, R132, RZ ;  /* 0x000000848584723e */ /* 0x000fe200048070ff */
[----:B------:R0:W-:Y:S01]  /*10f80*/  SYNCS.ARRIVE.TRANS64.RED.A1T0 RZ, [R20+URZ], RZ ;  /* 0x000000ff14ff79a7 */ /* 0x0001e2000810043f */
        /* <DEDUP_REMOVED lines=72> */
[C---:B--2---:R-:W-:Y:S01]  /*11410*/  ISETP.GT.AND P1, PT, R8.reuse, R23, PT ;  /* 0x000000170800720c */ /* 0x044fe20003f24270 */
[----:B------:R-:W-:Y:S02]  /*11420*/  VIADD R8, R8, 0xffffffff ;  /* 0xffffffff08087836 */ /* 0x000fe40000000000 */
[----:B------:R-:W-:-:S10]  /*11430*/  IMAD.MOV.U32 R23, RZ, RZ, R15 ;  /* 0x000000ffff177224 */ /* 0x000fd400078e000f */
[----:B0-----:R-:W-:Y:S05]  /*11440*/  @P1 BRA `(.L_x_15042) ;  /* 0xffffffbc00541947 */ /* 0x001fea000383ffff */
[----:B------:R-:W-:Y:S05]  /*11450*/  BSYNC B0 ;  /* 0x0000000000007941 */ /* 0x000fea0003800000 */
.L_x_15021:
[----:B------:R-:W-:Y:S02]  /*11460*/  IMAD.MOV.U32 R0, RZ, RZ, R12 ;  /* 0x000000ffff007224 */ /* 0x000fe400078e000c */
[----:B------:R-:W-:Y:S02]  /*11470*/  IMAD.MOV.U32 R3, RZ, RZ, R10 ;  /* 0x000000ffff037224 */ /* 0x000fe400078e000a */
[----:B------:R-:W-:Y:S02]  /*11480*/  IMAD.MOV.U32 R23, RZ, RZ, R15 ;  /* 0x000000ffff177224 */ /* 0x000fe400078e000f */
[----:B------:R-:W-:-:S07]  /*11490*/  IMAD.MOV.U32 R156, RZ, RZ, R14 ;  /* 0x000000ffff9c7224 */ /* 0x000fce00078e000e */
.L_x_15020:
[----:B------:R-:W-:Y:S05]  /*114a0*/  BSYNC B1 ;  /* 0x0000000000017941 */ /* 0x000fea0003800000 */
.L_x_15019:
[----:B------:R-:W2:Y:S01]  /*114b0*/  LDL R10, [R1+0x24] ;  /* 0x00002400010a7983 */ /* 0x000ea20000100800 */
[----:B------:R-:W0:Y:S03]  /*114c0*/  LDC R11, c[0x0][0x448] ;  /* 0x00011200ff0b7b82 */ /* 0x000e260000000800 */
[----:B------:R-:W3:Y:S04]  /*114d0*/  LDL R15, [R1+0x8] ;  /* 0x00000800010f7983 */ /* 0x000ee80000100800 */
[----:B------:R-:W3:Y:S01]  /*114e0*/  LDL R13, [R1+0x10] ;  /* 0x00001000010d7983 */ /* 0x000ee20000100800 */
[----:B------:R-:W1:Y:S01]  /*114f0*/  LDC R14, c[0x0][0x9e4] ;  /* 0x00027900ff0e7b82 */ /* 0x000e620000000800 */
[----:B------:R-:W-:-:S02]  /*11500*/  LOP3.LUT R17, R17, 0xfffffff7, RZ, 0xc0, !PT ;  /* 0xfffffff711117812 */ /* 0x000fc400078ec0ff */
        /* <DEDUP_REMOVED lines=24> */
.L_x_15045:
[----:B------:R-:W-:-:S13]  /*11690*/  ISETP.NE.AND P1, PT, R14, 0x1, PT ;  /* 0x000000010e00780c */ /* 0x000fda0003f25270 */
[----:B------:R-:W0:Y:S02]  /*116a0*/  @P1 LDC.64 R12, c[0x0][0x9e8] ;  /* 0x00027a00ff0c1b82 */ /* 0x000e240000000a00 */
[----:B0-----:R-:W-:-:S05]  /*116b0*/  @P1 IMAD.HI.U32 R12, R10, R12, RZ ;  /* 0x0000000c0a0c1227 */ /* 0x001fca00078e00ff */
[----:B------:R-:W-:-:S07]  /*116c0*/  @P1 SHF.R.U32.HI R10, RZ, R13, R12 ;  /* 0x0000000dff0a1219 */ /* 0x000fce000001160c */
.L_x_15046:
[----:B------:R-:W-:Y:S05]  /*116d0*/  BSYNC B0 ;  /* 0x0000000000007941 */ /* 0x000fea0003800000 */
.L_x_15044:
[----:B------:R-:W-:-:S05]  /*116e0*/  IMAD R10, R10, R14, RZ ;  /* 0x0000000e0a0a7224 */ /* 0x000fca00078e02ff */
[----:B------:R-:W-:-:S07]  /*116f0*/  VIMNMX R9, R9, R10, !PT ;  /* 0x0000000a09097248 */ /* 0x000fce0007fe0100 */
.L_x_15043:
[----:B------:R-:W2:Y:S01]  /*11700*/  LDL R11, [R1+0x40] ;  /* 0x00004000010b7983 */ /* 0x000ea20000100800 */
[----:B------:R-:W-:Y:S01]  /*11710*/  VIADD R9, R9, 0x9f ;  /* 0x0000009f09097836 */ /* 0x000fe20000000000 */
[----:B------:R-:W-:Y:S03]  /*11720*/  BSSY B0, `(.L_x_15047) ;  /* 0x0000257000007945 */ /* 0x000fe60003800000 */
[----:B------:R-:W-:-:S05]  /*11730*/  IMAD.HI R9, R9, 0x66666667, RZ ;  /* 0x6666666709097827 */ /* 0x000fca00078e02ff */
[----:B------:R-:W-:-:S04]  /*11740*/  SHF.R.U32.HI R10, RZ, 0x1f, R9 ;  /* 0x0000001fff0a7819 */ /* 0x000fc80000011609 */
[----:B------:R-:W-:-:S04]  /*11750*/  LEA.HI.SX32 R10, R9, R10, 0x1a ;  /* 0x0000000a090a7211 */ /* 0x000fc800078fd2ff */
[----:B--2---:R-:W-:-:S04]  /*11760*/  VIMNMX R20, R11, R10, !PT ;  /* 0x0000000a0b147248 */ /* 0x004fc80007fe0100 */
[----:B------:R-:W-:-:S13]  /*11770*/  ISETP.GE.AND P1, PT, R8, R20, PT ;  /* 0x000000140800720c */ /* 0x000fda0003f26270 */
[----:B------:R-:W-:Y:S05]  /*11780*/  @!P1 BRA `(.L_x_15048) ;  /* 0x0000002400409947 */ /* 0x000fea0003800000 */
[----:B------:R-:W-:Y:S01]  /*11790*/  BSSY B1, `(.L_x_15048) ;  /* 0x000024f000017945 */ /* 0x000fe20003800000 */
[----:B------:R-:W-:Y:S02]  /*117a0*/  IMAD.MOV.U32 R9, RZ, RZ, R0 ;  /* 0x000000ffff097224 */ /* 0x000fe400078e0000 */
[----:B------:R-:W-:Y:S02]  /*117b0*/  IMAD.MOV.U32 R12, RZ, RZ, R3 ;  /* 0x000000ffff0c7224 */ /* 0x000fe400078e0003 */
[----:B------:R-:W-:Y:S02]  /*117c0*/  IMAD.MOV.U32 R11, RZ, RZ, R156 ;  /* 0x000000ffff0b7224 */ /* 0x000fe400078e009c */
[----:B------:R-:W-:-:S07]  /*117d0*/  IMAD.MOV.U32 R10, RZ, RZ, R23 ;  /* 0x000000ffff0a7224 */ /* 0x000fce00078e0017 */
.L_x_15061:
[----:B------:R-:W-:-:S04]  /*117e0*/  ISETP.NE.AND P1, PT, R10, 0x1, PT ;  /* 0x000000010a00780c */ /* 0x000fc80003f25270 */
[----:B------:R-:W-:-:S04]  /*117f0*/  SEL R156, RZ, 0x1, P1 ;  /* 0x00000001ff9c7807 */ /* 0x000fc80000800000 */
[----:B------:R-:W-:Y:S01]  /*11800*/  LOP3.LUT R156, R11, R156, RZ, 0x3c, !PT ;  /* 0x0000009c0b9c7212 */ /* 0x000fe200078e3cff */
[----:B------:R-:W-:Y:S06]  /*11810*/  @!P0 BRA `(.L_x_15049) ;  /* 0x0000000000048947 */ /* 0x000fec0003800000 */
[----:B------:R-:W-:Y:S01]  /*11820*/  BPT.TRAP 0x1 ;  /* 0x000000040000795c */ /* 0x000fe20000300000 */
.L_x_15049:
        /* <DEDUP_REMOVED lines=8> */
.L_x_15050:
        /* <DEDUP_REMOVED lines=8> */
.L_x_15052:
[----:B------:R-:W-:Y:S05]  /*11930*/  BSYNC B2 ;  /* 0x0000000000027941 */ /* 0x000fea0003800000 */
.L_x_15051:
[----:B------:R-:W-:Y:S01]  /*11940*/  IMAD.MOV.U32 R14, RZ, RZ, R13 ;  /* 0x000000ffff0e7224 */ /* 0x000fe200078e000d */
        /* <DEDUP_REMOVED lines=9> */
[----:B------:R-:W-:Y:S01]  /*119e0*/  VIADD R56, R13, 0x180 ;  /* 0x000001800d387836 */ /* 0x000fe20000000000 */
        /* <DEDUP_REMOVED lines=76> */
.L_x_15054:
[----:B01----:R-:W-:Y:S01]  /*11eb0*/  SHF.L.U32 R3, R11, 0x1f, RZ ;  /* 0x0000001f0b037819 */ /* 0x003fe200000006ff */
[----:B------:R-:W-:-:S04]  /*11ec0*/  IMAD R13, R10, 0x8, R22 ;  /* 0x000000080a0d7824 */ /* 0x000fc800078e0216 */
[----:B------:R0:W1:Y:S01]  /*11ed0*/  SYNCS.PHASECHK.TRANS64.TRYWAIT P1, [R13+URZ+0x13250], R3 ;  /* 0x013250030d0075a7 */ /* 0x000062000802017f */
[----:B------:R-:W-:Y:S05]  /*11ee0*/  @!P0 BRA `(.L_x_15055) ;  /* 0x0000000000048947 */ /* 0x000fea0003800000 */
[----:B------:R-:W-:Y:S01]  /*11ef0*/  BPT.TRAP 0x1 ;  /* 0x000000040000795c */ /* 0x000fe20000300000 */
.L_x_15055:
[----:B------:R-:W-:Y:S04]  /*11f00*/  BSSY B2, `(.L_x_15056) ;  /* 0x0000004000027945 */ /* 0x000fe80003800000 */
[----:B-1----:R-:W-:Y:S05]  /*11f10*/  @P1 BRA `(.L_x_15057) ;  /* 0x0000000000081947 */ /* 0x002fea0003800000 */
[----:B------:R-:W1:Y:S02]  /*11f20*/  SYNCS.PHASECHK.TRANS64.TRYWAIT P1, [R13+URZ+0x13250], R3 ;  /* 0x013250030d0075a7 */ /* 0x000e64000802017f */
[----:B-1----:R-:W-:Y:S05]  /*11f30*/  @!P1 BRA `(.L_x_15058) ;  /* 0x0000012800a89947 */ /* 0x002fea0003800000 */
.L_x_15057:
[----:B------:R-:W-:Y:S05]  /*11f40*/  BSYNC B2 ;  /* 0x0000000000027941 */ /* 0x000fea0003800000 */
.L_x_15056:
[----:B------:R-:W-:Y:S01]  /*11f50*/  VIADD R11, R22, 0x1000 ;  /* 0x00001000160b7836 */ /* 0x000fe20000000000 */
[----:B------:R-:W-:Y:S01]  /*11f60*/  WARPGROUP.ARRIVE ;  /* 0x00000000000079c5 */ /* 0x000fe20000000000 */
[----:B------:R-:W-:-:S03]  /*11f70*/  IMAD.MOV.U32 R15, RZ, RZ, -0x3ffffff0 ;  /* 0xc0000010ff0f7424 */ /* 0x000fc600078e00ff */
        /* <DEDUP_REMOVED lines=38> */
.L_x_15059:
[----:B------:R-:W2:Y:S04]  /*121e0*/  LDL.LU R14, [R1] ;  /* 0x00000000010e7983 */ /* 0x000ea80000300800 */
[----:B------:R-:W3:Y:S01]  /*121f0*/  LDL R137, [R1+0x14] ;  /* 0x0000140001897983 */ /* 0x000ee20000100800 */
[----:B------:R-:W-:-:S05]  /*12200*/  VIADD R0, R0, 0x13240 ;  /* 0x0001324000007836 */ /* 0x000fca0000000000 */
[----:B---3--:R-:W-:-:S04]  /*12210*/  PRMT R0, R137, 0x654, R0 ;  /* 0x0000065489007816 */ /* 0x008fc80000000000 */
[----:B------:R3:W-:Y:S02]  /*12220*/  SYNCS.ARRIVE.TRANS64.RED.A1T0 RZ, [R0+URZ], RZ ;  /* 0x000000ff00ff79a7 */ /* 0x0007e4000810043f */
[----:B---3--:R-:W-:-:S04]  /*12230*/  FMNMX.FTZ R0, R120, R12, !PT ;  /* 0x0000000c78007209 */ /* 0x008fc80007810000 */
        /* <DEDUP_REMOVED lines=155> */
[----:B------:R-:W-:Y:S01]  /*12bf0*/  FMUL.FTZ R10, R2, R10 ;  /* 0x0000000a020a7220 */ /* 0x000fe20000410000 */
[----:B------:R-:W-:-:S01]  /*12c00*/  FADD.FTZ R9, -R0, R9 ;  /* 0x0000000900097221 */ /* 0x000fc20000010100 */
[C---:B------:R-:W-:Y:S01]  /*12c10*/  FFMA.FTZ R15, R2.reuse, R0, -8 ;  /* 0xc1000000020f7423 */ /* 0x040fe20000010000 */
[----:B------:R-:W-:Y:S02]  /*12c20*/  MUFU.EX2 R76, R76 ;  /* 0x0000004c004c7308 */ /* 0x000fe40000000800 */
[C---:B------:R-:W-:Y:S01]  /*12c30*/  FMUL.FTZ R9, R2.reuse, R9 ;  /* 0x0000000902097220 */ /* 0x040fe20000410000 */
[C-C-:B------:R-:W-:Y:S01]  /*12c40*/  FFMA.FTZ R122, R2.reuse, R122, -R15.reuse ;  /* 0x0000007a027a7223 */ /* 0x140fe2000001080f */
[----:B------:R-:W-:-:S01]  /*12c50*/  FFMA.FTZ R123, R2, R123, -R15 ;  /* 0x0000007b027b7223 */ /* 0x000fc2000001080f */
[C-C-:B------:R-:W-:Y:S01]  /*12c60*/  FFMA.FTZ R126, R2.reuse, R126, -R15.reuse ;  /* 0x0000007e027e7223 */ /* 0x140fe2000001080f */
[----:B------:R-:W-:-:S01]  /*12c70*/  FFMA.FTZ R127, R2, R127, -R15 ;  /* 0x0000007f027f7223 */ /* 0x000fc2000001080f */
[C-C-:B------:R-:W-:Y:S01]  /*12c80*/  FFMA.FTZ R130, R2.reuse, R130, -R15.reuse ;  /* 0x0000008202827223 */ /* 0x140fe2000001080f */
        /* <DEDUP_REMOVED lines=17> */
[----:B--2---:R-:W-:-:S01]  /*12da0*/  FFMA.FTZ R12, R10, R14, R120 ;  /* 0x0000000e0a0c7223 */ /* 0x004fc20000010078 */
[C-C-:B------:R-:W-:Y:S01]  /*12db0*/  FFMA.FTZ R95, R2.reuse, R95, -R15.reuse ;  /* 0x0000005f025f7223 */ /* 0x140fe2000001080f */
[----:B------:R-:W-:-:S01]  /*12dc0*/  FFMA.FTZ R98, R2, R98, -R15 ;  /* 0x0000006202627223 */ /* 0x000fc2000001080f */
[----:B------:R-:W-:Y:S01]  /*12dd0*/  FFMA.FTZ R99, R2, R99, -R15 ;  /* 0x0000006302637223 */ /* 0x000fe2000001080f */
[----:B------:R-:W-:-:S01]  /*12de0*/  FADD.FTZ R12, R121, R12 ;  /* 0x0000000c790c7221 */ /* 0x000fc20000010000 */
[C-C-:B------:R-:W-:Y:S01]  /*12df0*/  FFMA.FTZ R102, R2.reuse, R102, -R15.reuse ;  /* 0x0000006602667223 */ /* 0x140fe2000001080f */
[----:B------:R-:W-:-:S01]  /*12e00*/  FFMA.FTZ R103, R2, R103, -R15 ;  /* 0x0000006702677223 */ /* 0x000fc2000001080f */
[----:B------:R-:W1:Y:S01]  /*12e10*/  MUFU.EX2 R123, R123 ;  /* 0x0000007b007b7308 */ /* 0x000e620000000800 */
        /* <DEDUP_REMOVED lines=8> */
[----:B------:R-:W-:-:S01]  /*12ea0*/  FADD.FTZ R12, R128, R12 ;  /* 0x0000000c800c7221 */ /* 0x000fc20000010000 */
[----:B0-----:R-:W-:Y:S01]  /*12eb0*/  FFMA.FTZ R21, R9, R21, R122 ;  /* 0x0000001509157223 */ /* 0x001fe2000001007a */
[----:B------:R-:W-:-:S01]  /*12ec0*/  FFMA.FTZ R83, R2, R83, -R15 ;  /* 0x0000005302537223 */ /* 0x000fc2000001080f */
[----:B------:R-:W-:Y:S01]  /*12ed0*/  FFMA.FTZ R86, R2, R86, -R15 ;  /* 0x0000005602567223 */ /* 0x000fe2000001080f */
[----:B------:R-:W-:-:S01]  /*12ee0*/  FADD.FTZ R12, R129, R12 ;  /* 0x0000000c810c7221 */ /* 0x000fc20000010000 */
[C-C-:B------:R-:W-:Y:S01]  /*12ef0*/  FFMA.FTZ R87, R2.reuse, R87, -R15.reuse ;  /* 0x0000005702577223 */ /* 0x140fe2000001080f */
[----:B------:R-:W-:-:S01]  /*12f00*/  FFMA.FTZ R58, R2, R58, -R15 ;  /* 0x0000003a023a7223 */ /* 0x000fc2000001080f */
[----:B------:R-:W0:Y:S01]  /*12f10*/  MUFU.EX2 R127, R127 ;  /* 0x0000007f007f7308 */ /* 0x000e220000000800 */
[----:B------:R-:W-:-:S01]  /*12f20*/  FADD.FTZ R12, R132, R12 ;  /* 0x0000000c840c7221 */ /* 0x000fc20000010000 */
[----:B-1----:R-:W-:Y:S01]  /*12f30*/  FADD.FTZ R14, R123, R21 ;  /* 0x000000157b0e7221 */ /* 0x002fe20000010000 */
[----:B------:R-:W-:-:S01]  /*12f40*/  FFMA.FTZ R59, R2, R59, -R15 ;  /* 0x0000003b023b7223 */ /* 0x000fc2000001080f */
[----:B------:R-:W-:Y:S01]  /*12f50*/  FFMA.FTZ R62, R2, R62, -R15 ;  /* 0x0000003e023e7223 */ /* 0x000fe2000001080f */
[----:B------:R-:W-:-:S01]  /*12f60*/  FADD.FTZ R12, R133, R12 ;  /* 0x0000000c850c7221 */ /* 0x000fc20000010000 */
[C-C-:B------:R-:W-:Y:S01]  /*12f70*/  FFMA.FTZ R63, R2.reuse, R63, -R15.reuse ;  /* 0x0000003f023f7223 */ /* 0x140fe2000001080f */
[----:B------:R-:W-:-:S01]  /*12f80*/  FFMA.FTZ R66, R2, R66, -R15 ;  /* 0x0000004202427223 */ /* 0x000fc2000001080f */
[----:B------:R-:W1:Y:S01]  /*12f90*/  MUFU.EX2 R130, R130 ;  /* 0x0000008200827308 */ /* 0x000e620000000800 */
[----:B------:R-:W-:-:S01]  /*12fa0*/  FADD.FTZ R12, R104, R12 ;  /* 0x0000000c680c7221 */ /* 0x000fc20000010000 */
[----:B--2---:R-:W-:Y:S01]  /*12fb0*/  FADD.FTZ R14, R126, R14 ;  /* 0x0000000e7e0e7221 */ /* 0x004fe20000010000 */
[----:B------:R-:W-:-:S01]  /*12fc0*/  FFMA.FTZ R67, R2, R67, -R15 ;  /* 0x0000004302437223 */ /* 0x000fc2000001080f */
[----:B------:R-:W-:Y:S01]  /*12fd0*/  FFMA.FTZ R70, R2, R70, -R15 ;  /* 0x0000004602467223 */ /* 0x000fe2000001080f */
[----:B------:R-:W-:-:S01]  /*12fe0*/  FADD.FTZ R12, R105, R12 ;  /* 0x0000000c690c7221 */ /* 0x000fc20000010000 */
[----:B------:R-:W-:-:S02]  /*12ff0*/  FFMA.FTZ R15, R2, R71, -R15 ;  /* 0x00000047020f7223 */ /* 0x000fc4000001080f */
        /* <DEDUP_REMOVED lines=102> */
[----:B0-----:R-:W-:-:S05]  /*13660*/  FADD.FTZ R12, R11, R12 ;  /* 0x0000000c0b0c7221 */ /* 0x001fca0000010000 */
[----:B------:R0:W-:Y:S02]  /*13670*/  STL [R1], R12 ;  /* 0x0000000c01007387 */ /* 0x0001e40000100800 */
        /* <DEDUP_REMOVED lines=9> */
[----:B--2---:R-:W-:-:S04]  /*13710*/  FADD.FTZ R14, R67, R14 ;  /* 0x0000000e430e7221 */ /* 0x004fc80000010000 */
[----:B---3--:R-:W-:-:S04]  /*13720*/  FADD.FTZ R14, R70, R14 ;  /* 0x0000000e460e7221 */ /* 0x008fc80000010000 */
[----:B-1----:R-:W-:Y:S01]  /*13730*/  FADD.FTZ R21, R15, R14 ;  /* 0x0000000e0f157221 */ /* 0x002fe20000010000 */
[----:B0-----:R-:W-:Y:S06]  /*13740*/  @!P0 BRA `(.L_x_15060) ;  /* 0x0000000000048947 */ /* 0x001fec0003800000 */
[----:B------:R-:W-:Y:S01]  /*13750*/  BPT.TRAP 0x1 ;  /* 0x000000040000795c */ /* 0x000fe20000300000 */
.L_x_15060:
[----:B------:R-:W-:Y:S01]  /*13760*/  ISETP.GT.AND P1, PT, R8, R20, PT ;  /* 0x000000140800720c */ /* 0x000fe20003f24270 */
[----:B------:R-:W-:Y:S01]  /*13770*/  VIADD R13, R13, 0x13260 ;  /* 0x000132600d0d7836 */ /* 0x000fe20000000000 */
        /* <DEDUP_REMOVED lines=79> */
[----:B0-----:R-:W-:Y:S06]  /*13c70*/  @P1 BRA `(.L_x_15061) ;  /* 0xffffffd800d81947 */ /* 0x001fec000383ffff */
[----:B------:R-:W-:Y:S05]  /*13c80*/  BSYNC B1 ;  /* 0x0000000000017941 */ /* 0x000fea0003800000 */
.L_x_15048:
[----:B------:R-:W-:Y:S05]  /*13c90*/  BSYNC B0 ;  /* 0x0000000000007941 */ /* 0x000fea0003800000 */
.L_x_15047:
        /* <DEDUP_REMOVED lines=8> */
.L_x_15084:
[----:B------:R-:W-:-:S04]  /*13d20*/  ISETP.NE.AND P1, PT, R10, 0x1, PT ;  /* 0x000000010a00780c */ /* 0x000fc80003f25270 */
[----:B------:R-:W-:-:S04]  /*13d30*/  SEL R156, RZ, 0x1, P1 ;  /* 0x00000001ff9c7807 */ /* 0x000fc80000800000 */
[----:B------:R-:W-:Y:S01]  /*13d40*/  LOP3.LUT R156, R11, R156, RZ, 0x3c, !PT ;  /* 0x0000009c0b9c7212 */ /* 0x000fe200078e3cff */
[----:B------:R-:W-:Y:S06]  /*13d50*/  @!P0 BRA `(.L_x_15064) ;  /* 0x0000000000048947 */ /* 0x000fec0003800000 */
[----:B------:R-:W-:Y:S01]  /*13d60*/  BPT.TRAP 0x1 ;  /* 0x000000040000795c */ /* 0x000fe20000300000 */
.L_x_15064:
        /* <DEDUP_REMOVED lines=8> */
.L_x_15065:
        /* <DEDUP_REMOVED lines=8> */
.L_x_15067:
[----:B------:R-:W-:Y:S05]  /*13e70*/  BSYNC B1 ;  /* 0x0000000000017941 */ /* 0x000fea0003800000 */
.L_x_15066:
        /* <DEDUP_REMOVED lines=87> */
.L_x_15069:
[----:B01----:R-:W-:Y:S01]  /*143f0*/  SHF.L.U32 R3, R11, 0x1f, RZ ;  /* 0x0000001f0b037819 */ /* 0x003fe200000006ff */
[----:B------:R-:W-:-:S04]  /*14400*/  IMAD R15, R10, 0x8, R22 ;  /* 0x000000080a0f7824 */ /* 0x000fc800078e0216 */
[----:B------:R0:W1:Y:S01]  /*14410*/  SYNCS.PHASECHK.TRANS64.TRYWAIT P1, [R15+URZ+0x13250], R3 ;  /* 0x013250030f0075a7 */ /* 0x000062000802017f */
[----:B------:R-:W-:Y:S05]  /*14420*/  @!P0 BRA `(.L_x_15070) ;  /* 0x0000000000048947 */ /* 0x000fea0003800000 */
[----:B------:R-:W-:Y:S01]  /*14430*/  BPT.TRAP 0x1 ;  /* 0x000000040000795c */ /* 0x000fe20000300000 */
.L_x_15070:
[----:B------:R-:W-:Y:S04]  /*14440*/  BSSY B1, `(.L_x_15071) ;  /* 0x0000004000017945 */ /* 0x000fe80003800000 */
[----:B-1----:R-:W-:Y:S05]  /*14450*/  @P1 BRA `(.L_x_15072) ;  /* 0x0000000000081947 */ /* 0x002fea0003800000 */
[----:B------:R-:W1:Y:S02]  /*14460*/  SYNCS.PHASECHK.TRANS64.TRYWAIT P1, [R15+URZ+0x13250], R3 ;  /* 0x013250030f0075a7 */ /* 0x000e64000802017f */
[----:B-1----:R-:W-:Y:S05]  /*14470*/  @!P1 BRA `(.L_x_15073) ;  /* 0x0000010400809947 */ /* 0x002fea0003800000 */
.L_x_15072:
[----:B------:R-:W-:Y:S05]  /*14480*/  BSYNC B1 ;  /* 0x0000000000017941 */ /* 0x000fea0003800000 */
.L_x_15071:
        /* <DEDUP_REMOVED lines=41> */
.L_x_15074:
[----:B------:R-:W2:Y:S01]  /*14720*/  LDL R12, [R1+0x24] ;  /* 0x00002400010c7983 */ /* 0x000ea20000100800 */
[----:B------:R-:W3:Y:S03]  /*14730*/  LDC R10, c[0x0][0x448] ;  /* 0x00011200ff0a7b82 */ /* 0x000ee60000000800 */
[----:B01----:R-:W2:Y:S04]  /*14740*/  LDL R3, [R1+0x38] ;  /* 0x0000380001037983 */ /* 0x003ea80000100800 */
[----:B------:R-:W4:Y:S01]  /*14750*/  LDL R140, [R1+0x14] ;  /* 0x00001400018c7983 */ /* 0x000f220000100800 */
[----:B------:R-:W0:Y:S03]  /*14760*/  LDC R143, c[0x0][0x9e4] ;  /* 0x00027900ff8f7b82 */ /* 0x000e260000000800 */
[----:B------:R-:W5:Y:S04]  /*14770*/  LDL R20, [R1+0x20] ;  /* 0x0000200001147983 */ /* 0x000f680000100800 */
[----:B------:R-:W5:Y:S04]  /*14780*/  LDL R142, [R1+0x10] ;  /* 0x00001000018e7983 */ /* 0x000f680000100800 */
[----:B------:R-:W5:Y:S01]  /*14790*/  LDL R141, [R1+0x8] ;  /* 0x00000800018d7983 */ /* 0x000f620000100800 */
[----:B---3--:R-:W-:-:S13]  /*147a0*/  ISETP.NE.AND P1, PT, R10, 0x1, PT ;  /* 0x000000010a00780c */ /* 0x008fda0003f25270 */
[----:B------:R-:W1:Y:S08]  /*147b0*/  @P1 LDC R11, c[0x0][0x44c] ;  /* 0x00011300ff0b1b82 */ /* 0x000e700000000800 */
[----:B------:R-:W3:Y:S01]  /*147c0*/  @P1 LDC R10, c[0x0][0x450] ;  /* 0x00011400ff0a1b82 */ /* 0x000ee20000000800 */
[----:B------:R-:W-:Y:S01]  /*147d0*/  VIADD R0, R0, 0x13240 ;  /* 0x0001324000007836 */ /* 0x000fe20000000000 */
[----:B------:R-:W-:Y:S01]  /*147e0*/  ULOP3.LUT UR4, URZ, UR42, URZ, 0x33, !UPT ;  /* 0x0000002a3f047292 */ /* 0x000fe2000f8e333f */
[----:B--2---:R-:W-:-:S04]  /*147f0*/  IMAD.IADD R3, R3, 0x1, R12 ;  /* 0x0000000103037824 */ /* 0x004fc800078e020c */
[----:B-1----:R-:W-:-:S05]  /*14800*/  @P1 IMAD.HI.U32 R11, R3, R11, RZ ;  /* 0x0000000b030b1227 */ /* 0x002fca00078e00ff */
[----:B---3--:R-:W-:Y:S02]  /*14810*/  @P1 SHF.R.U32.HI R3, RZ, R10, R11 ;  /* 0x0000000aff031219 */ /* 0x008fe4000001160b */
[----:B----4-:R-:W-:-:S03]  /*14820*/  PRMT R0, R140, 0x654, R0 ;  /* 0x000006548c007816 */ /* 0x010fc60000000000 */
[----:B------:R-:W1:Y:S01]  /*14830*/  SHFL.IDX PT, R138, R3, RZ, 0x1c1f ;  /* 0x001c1fff038a7589 */ /* 0x000e6200000e0000 */
[----:B------:R2:W-:Y:S01]  /*14840*/  SYNCS.ARRIVE.TRANS64.RED.A1T0 RZ, [R0+URZ], RZ ;  /* 0x000000ff00ff79a7 */ /* 0x0005e2000810043f */
[----:B0-----:R-:W-:Y:S01]  /*14850*/  ISETP.GE.AND P1, PT, R143, 0x1, PT ;  /* 0x000000018f00780c */ /* 0x001fe20003f26270 */
[----:B--2---:R-:W-:-:S05]  /*14860*/  IMAD R0, R8, -0xa0, RZ ;  /* 0xffffff6008007824 */ /* 0x004fca00078e02ff */
[----:B-----5:R-:W-:-:S04]  /*14870*/  IADD3 R13, -R20, 0x1, R0 ;  /* 0x00000001140d7810 */ /* 0x020fc80007ffe100 */
[----:B------:R-:W-:-:S05]  /*14880*/  IADD3 R13, -R141, R13, R142 ;  /* 0x0000000d8d0d7210 */ /* 0x000fca0007ffe18e */
[C---:B------:R-:W-:Y:S02]  /*14890*/  VIADD R12, R13.reuse, UR39 ;  /* 0x000000270d0c7c36 */ /* 0x040fe40008000000 */
[----:B------:R-:W-:Y:S02]  /*148a0*/  VIADD R13, R13, UR4 ;  /* 0x000000040d0d7c36 */ /* 0x000fe40008000000 */
[----:B------:R-:W-:Y:S02]  /*148b0*/  IMAD.IADD R20, R0, 0x1, -R20 ;  /* 0x0000000100147824 */ /* 0x000fe400078e0a14 */
[--C-:B-1----:R-:W-:Y:S02]  /*148c0*/  IMAD.IADD R136, R12, 0x1, R138.reuse ;  /* 0x000000010c887824 */ /* 0x102fe400078e028a */
        /* <DEDUP_REMOVED lines=14> */
.L_x_15077:
[----:B------:R-:W-:-:S05]  /*149b0*/  IMAD.U32 R139, RZ, RZ, UR36 ;  /* 0x00000024ff8b7e24 */ /* 0x000fca000f8e00ff */
[----:B------:R-:W-:-:S13]  /*149c0*/  ISETP.NE.AND P1, PT, R139, 0x1, PT ;  /* 0x000000018b00780c */ /* 0x000fda0003f25270 */
[----:B------:R-:W0:Y:S02]  /*149d0*/  @P1 LDC.64 R10, c[0x0][0x9e8] ;  /* 0x00027a00ff0a1b82 */ /* 0x000e240000000a00 */
[----:B0-----:R-:W-:-:S05]  /*149e0*/  @P1 IMAD.HI.U32 R10, R138, R10, RZ ;  /* 0x0000000a8a0a1227 */ /* 0x001fca00078e00ff */
[----:B------:R-:W-:-:S07]  /*149f0*/  @P1 SHF.R.U32.HI R138, RZ, R11, R10 ;  /* 0x0000000bff8a1219 */ /* 0x000fce000001160a */
.L_x_15078:
[----:B------:R-:W-:Y:S05]  /*14a00*/  BSYNC B1 ;  /* 0x0000000000017941 */ /* 0x000fea0003800000 */
.L_x_15076:
[----:B------:R-:W-:-:S05]  /*14a10*/  IMAD R138, R138, R139, R20 ;  /* 0x0000008b8a8a7224 */ /* 0x000fca00078e0214 */
[----:B------:R-:W-:Y:S02]  /*14a20*/  VIMNMX R137, R137, R138, !PT ;  /* 0x0000008a89897248 */ /* 0x000fe40007fe0100 */
[----:B------:R-:W-:-:S07]  /*14a30*/  VIADDMNMX R136, R138, R139, R136, PT ;  /* 0x0000008b8a887246 */ /* 0x000fce0003800188 */
.L_x_15075:
[C---:B------:R-:W-:Y:S02]  /*14a40*/  ISETP.GE.AND P2, PT, R0.reuse, 0x2, PT ;  /* 0x000000020000780c */ /* 0x040fe40003f46270 */
[----:B------:R-:W-:Y:S02]  /*14a50*/  ISETP.GE.AND P1, PT, R0, 0x9, PT ;  /* 0x000000090000780c */ /* 0x000fe40003f26270 */
        /* <DEDUP_REMOVED lines=9> */
[----:B------:R-:W-:Y:S02]  /*14af0*/  FSEL R121, R121, -INF , !P2 ;  /* 0xff80000079797808 */ /* 0x000fe40005000000 */
[----:B------:R-:W-:Y:S02]  /*14b00*/  ISETP.LT.OR P1, PT, R136, 0x9, P1 ;  /* 0x000000098800780c */ /* 0x000fe40000f21670 */
        /* <DEDUP_REMOVED lines=218> */
[----:B------:R-:W-:Y:S01]  /*158b0*/  ISETP.GE.AND P6, PT, R143, 0x1, PT ;  /* 0x000000018f00780c */ /* 0x000fe20003fc6270 */
[--C-:B0-----:R-:W-:Y:S02]  /*158c0*/  IMAD.IADD R12, R12, 0x1, R0.reuse ;  /* 0x000000010c0c7824 */ /* 0x101fe400078e0200 */
[----:B------:R-:W-:-:S10]  /*158d0*/  IMAD.IADD R13, R13, 0x1, R0 ;  /* 0x000000010d0d7824 */ /* 0x000fd400078e0200 */
        /* <DEDUP_REMOVED lines=13> */
.L_x_15081:
[----:B------:R-:W-:-:S05]  /*159b0*/  IMAD.U32 R3, RZ, RZ, UR36 ;  /* 0x00000024ff037e24 */ /* 0x000fca000f8e00ff */
[----:B------:R-:W-:-:S13]  /*159c0*/  ISETP.NE.AND P6, PT, R3, 0x1, PT ;  /* 0x000000010300780c */ /* 0x000fda0003fc5270 */
[----:B------:R-:W0:Y:S02]  /*159d0*/  @P6 LDC.64 R10, c[0x0][0x9e8] ;  /* 0x00027a00ff0a6b82 */ /* 0x000e240000000a00 */
[----:B0-----:R-:W-:-:S05]  /*159e0*/  @P6 IMAD.HI.U32 R10, R0, R10, RZ ;  /* 0x0000000a000a6227 */ /* 0x001fca00078e00ff */
[----:B------:R-:W-:-:S07]  /*159f0*/  @P6 SHF.R.U32.HI R0, RZ, R11, R10 ;  /* 0x0000000bff006219 */ /* 0x000fce000001160a */
.L_x_15082:
[----:B------:R-:W-:Y:S05]  /*15a00*/  BSYNC B1 ;  /* 0x0000000000017941 */ /* 0x000fea0003800000 */
.L_x_15080:
[----:B------:R-:W-:-:S05]  /*15a10*/  IMAD R0, R0, R3, R20 ;  /* 0x0000000300007224 */ /* 0x000fca00078e0214 */
[----:B------:R-:W-:Y:S02]  /*15a20*/  VIMNMX R13, R13, R0, !PT ;  /* 0x000000000d0d7248 */ /* 0x000fe40007fe0100 */
[----:B------:R-:W-:-:S07]  /*15a30*/  VIADDMNMX R12, R0, R3, R12, PT ;  /* 0x00000003000c7246 */ /* 0x000fce000380010c */
.L_x_15079:
        /* <DEDUP_REMOVED lines=76> */
[----:B------:R-:W-:Y:S02]  /*15f00*/  FMNMX.FTZ R0, R108, R0, !PT ;  /* 0x000000006c007209 */ /* 0x000fe40007810000 */
        /* <DEDUP_REMOVED lines=12> */
[----:B------:R-:W-:Y:S02]  /*15fd0*/  LOP3.LUT P5, RZ, R16, 0x200, RZ, 0xc0, !PT ;  /* 0x0000020010ff7812 */ /* 0x000fe400078ac0ff */
[----:B------:R-:W-:-:S02]  /*15fe0*/  FMNMX.FTZ R0, R88, R0, !PT ;  /* 0x0000000058007209 */ /* 0x000fc40007810000 */
[----:B------:R-:W-:Y:S02]  /*15ff0*/  FSEL R78, R78, -INF , !P1 ;  /* 0xff8000004e4e7808 */ /* 0x000fe40004800000 */
        /* <DEDUP_REMOVED lines=9> */
[----:B------:R-:W-:Y:S02]  /*16090*/  FMNMX.FTZ R0, R96, R0, !PT ;  /* 0x0000000060007209 */ /* 0x000fe40007810000 */
[----:B------:R-:W-:-:S02]  /*160a0*/  LOP3.LUT P3, RZ, R16, 0x80, RZ, 0xc0, !PT ;  /* 0x0000008010ff7812 */ /* 0x000fc4000786c0ff */
[----:B------:R-:W-:Y:S02]  /*160b0*/  FSEL R82, R82, -INF , !P1 ;  /* 0xff80000052527808 */ /* 0x000fe40004800000 */
[----:B------:R-:W-:Y:S02]  /*160c0*/  FMNMX.FTZ R0, R97, R0, !PT ;  /* 0x0000000061007209 */ /* 0x000fe40007810000 */
[----:B------:R-:W-:Y:S02]  /*160d0*/  ISETP.GT.AND P1, PT, R13, 0x71, !P3 ;  /* 0x000000710d00780c */ /* 0x000fe40005f24270 */
[----:B------:R-:W-:Y:S02]  /*160e0*/  FMNMX.FTZ R0, R100, R0, !PT ;  /* 0x0000000064007209 */ /* 0x000fe40007810000 */
[----:B------:R-:W-:Y:S02]  /*160f0*/  ISETP.LT.OR P1, PT, R12, 0x72, P1 ;  /* 0x000000720c00780c */ /* 0x000fe40000f21670 */
[----:B------:R-:W-:-:S02]  /*16100*/  LOP3.LUT P2, RZ, R16, 0x40, RZ, 0xc0, !PT ;  /* 0x0000004010ff7812 */ /* 0x000fc4000784c0ff */
[----:B------:R-:W-:Y:S02]  /*16110*/  FMNMX.FTZ R0, R101, R0, !PT ;  /* 0x0000000065007209 */ /* 0x000fe40007810000 */
[----:B------:R-:W-:Y:S02]  /*16120*/  FSEL R83, R83, -INF , !P1 ;  /* 0xff80000053537808 */ /* 0x000fe40004800000 */
        /* <DEDUP_REMOVED lines=39> */
[----:B------:R-:W-:Y:S01]  /*163a0*/  LOP3.LUT P1, RZ, R17, 0x1, RZ, 0xc0, !PT ;  /* 0x0000000111ff7812 */ /* 0x000fe2000782c0ff */
[----:B------:R-:W0:Y:S01]  /*163b0*/  SHFL.BFLY PT, R3, R0, 0x2, 0x1f ;  /* 0x0c401f0000037f89 */ /* 0x000e2200000e0000 */
[----:B------:R-:W-:-:S02]  /*163c0*/  LOP3.LUT P0, RZ, R16, 0x4000000, RZ, 0xc0, !PT ;  /* 0x0400000010ff7812 */ /* 0x000fc4000780c0ff */
[C---:B------:R-:W-:Y:S02]  /*163d0*/  ISETP.GT.AND P1, PT, R13.reuse, 0x11, !P1 ;  /* 0x000000110d00780c */ /* 0x040fe40004f24270 */
[----:B------:R-:W-:Y:S02]  /*163e0*/  ISETP.GT.AND P0, PT, R13, 0x80, !P0 ;  /* 0x000000800d00780c */ /* 0x000fe40004704270 */
[----:B------:R-:W-:Y:S02]  /*163f0*/  ISETP.LT.OR P1, PT, R12, 0x12, P1 ;  /* 0x000000120c00780c */ /* 0x000fe40000f21670 */
[----:B------:R-:W-:Y:S02]  /*16400*/  LOP3.LUT P2, RZ, R16, 0x1000000, RZ, 0xc0, !PT ;  /* 0x0100000010ff7812 */ /* 0x000fe4000784c0ff */
[----:B------:R-:W-:Y:S02]  /*16410*/  FSEL R131, R131, -INF , !P1 ;  /* 0xff80000083837808 */ /* 0x000fe40004800000 */
[----:B------:R-:W-:-:S02]  /*16420*/  LOP3.LUT P1, RZ, R17, 0x4, RZ, 0xc0, !PT ;  /* 0x0000000411ff7812 */ /* 0x000fc4000782c0ff */
[C---:B------:R-:W-:Y:S02]  /*16430*/  LOP3.LUT P3, RZ, R16.reuse, 0x10, RZ, 0xc0, !PT ;  /* 0x0000001010ff7812 */ /* 0x040fe4000786c0ff */
[----:B------:R-:W-:Y:S02]  /*16440*/  ISETP.GT.AND P1, PT, R13, 0x18, !P1 ;  /* 0x000000180d00780c */ /* 0x000fe40004f24270 */
[----:B------:R-:W-:Y:S02]  /*16450*/  LOP3.LUT P4, RZ, R16, 0x8, RZ, 0xc0, !PT ;  /* 0x0000000810ff7812 */ /* 0x000fe4000788c0ff */
[----:B------:R-:W-:Y:S02]  /*16460*/  ISETP.LT.OR P1, PT, R12, 0x19, P1 ;  /* 0x000000190c00780c */ /* 0x000fe40000f21670 */
[----:B------:R-:W-:Y:S02]  /*16470*/  LOP3.LUT P5, RZ, R16, 0x4, RZ, 0xc0, !PT ;  /* 0x0000000410ff7812 */ /* 0x000fe400078ac0ff */
[----:B------:R-:W-:-:S02]  /*16480*/  FSEL R134, R134, -INF , !P1 ;  /* 0xff80000086867808 */ /* 0x000fc40004800000 */
[----:B0-----:R-:W-:Y:S02]  /*16490*/  FMNMX.FTZ R3, R0, R3, !PT ;  /* 0x0000000300037209 */ /* 0x001fe40007810000 */
[C---:B------:R-:W-:Y:S02]  /*164a0*/  LOP3.LUT P1, RZ, R17.reuse, 0x2, RZ, 0xc0, !PT ;  /* 0x0000000211ff7812 */ /* 0x040fe4000782c0ff */
[----:B------:R-:W-:Y:S01]  /*164b0*/  LOP3.LUT R17, R17, 0xffffff7f, RZ, 0xc0, !PT ;  /* 0xffffff7f11117812 */ /* 0x000fe200078ec0ff */
[----:B------:R-:W0:Y:S01]  /*164c0*/  SHFL.BFLY PT, R0, R3, 0x1, 0x1f ;  /* 0x0c201f0003007f89 */ /* 0x000e2200000e0000 */
[----:B------:R-:W-:Y:S02]  /*164d0*/  ISETP.GT.AND P1, PT, R13, 0x19, !P1 ;  /* 0x000000190d00780c */ /* 0x000fe40004f24270 */
[----:B------:R-:W-:Y:S02]  /*164e0*/  @P0 LOP3.LUT R17, R17, 0x80, RZ, 0xfc, !PT ;  /* 0x0000008011110812 */ /* 0x000fe400078efcff */
[----:B------:R-:W-:-:S02]  /*164f0*/  ISETP.LT.OR P1, PT, R12, 0x1a, P1 ;  /* 0x0000001a0c00780c */ /* 0x000fc40000f21670 */
[C---:B------:R-:W-:Y:S02]  /*16500*/  LOP3.LUT P0, RZ, R16.reuse, 0x8000000, RZ, 0xc0, !PT ;  /* 0x0800000010ff7812 */ /* 0x040fe4000780c0ff */
[----:B------:R-:W-:Y:S02]  /*16510*/  FSEL R135, R135, -INF , !P1 ;  /* 0xff80000087877808 */ /* 0x000fe40004800000 */
[C---:B------:R-:W-:Y:S02]  /*16520*/  LOP3.LUT P1, RZ, R16.reuse, 0x1, RZ, 0xc0, !PT ;  /* 0x0000000110ff7812 */ /* 0x040fe4000782c0ff */
[C---:B------:R-:W-:Y:S02]  /*16530*/  ISETP.GT.AND P0, PT, R13.reuse, 0x99, !P0 ;  /* 0x000000990d00780c */ /* 0x040fe40004704270 */
[----:B------:R-:W-:Y:S02]  /*16540*/  ISETP.GT.AND P1, PT, R13, RZ, !P1 ;  /* 0x000000ff0d00720c */ /* 0x000fe40004f24270 */
[----:B------:R-:W-:-:S02]  /*16550*/  LOP3.LUT P6, RZ, R16, 0x2, RZ, 0xc0, !PT ;  /* 0x0000000210ff7812 */ /* 0x000fc400078cc0ff */
[----:B------:R-:W-:Y:S02]  /*16560*/  ISETP.LT.OR P1, PT, R12, 0x1, P1 ;  /* 0x000000010c00780c */ /* 0x000fe40000f21670 */
[----:B------:R-:W-:Y:S02]  /*16570*/  ISETP.GT.AND P2, PT, R13, 0x88, !P2 ;  /* 0x000000880d00780c */ /* 0x000fe40005744270 */
[----:B------:R-:W-:Y:S02]  /*16580*/  FSEL R122, R122, -INF , !P1 ;  /* 0xff8000007a7a7808 */ /* 0x000fe40004800000 */
[----:B0-----:R-:W-:Y:S02]  /*16590*/  FMNMX.FTZ R3, R3, R0, !PT ;  /* 0x0000000003037209 */ /* 0x001fe40007810000 */
[----:B------:R-:W-:Y:S02]  /*165a0*/  FMNMX.FTZ R0, R122, R9, !PT ;  /* 0x000000097a007209 */ /* 0x000fe40007810000 */
[----:B------:R-:W-:Y:S01]  /*165b0*/  LOP3.LUT P1, RZ, R16, 0x2000000, RZ, 0xc0, !PT ;  /* 0x0200000010ff7812 */ /* 0x000fe2000782c0ff */
[----:B------:R-:W-:-:S01]  /*165c0*/  FFMA.FTZ R11, R2, R3, -8 ;  /* 0xc1000000020b7423 */ /* 0x000fc20000010003 */
[----:B------:R-:W-:-:S02]  /*165d0*/  FMNMX.FTZ R0, R123, R0, !PT ;  /* 0x000000007b007209 */ /* 0x000fc40007810000 */
[----:B------:R-:W-:Y:S02]  /*165e0*/  LOP3.LUT R16, R16, 0xfffffffd, RZ, 0xc0, !PT ;  /* 0xfffffffd10107812 */ /* 0x000fe400078ec0ff */
[----:B------:R-:W-:Y:S02]  /*165f0*/  FMNMX.FTZ R0, R126, R0, !PT ;  /* 0x000000007e007209 */ /* 0x000fe40007810000 */
[----:B------:R-:W-:Y:S02]  /*16600*/  @P0 LOP3.LUT R16, R16, 0x2, RZ, 0xfc, !PT ;  /* 0x0000000210100812 */ /* 0x000fe400078efcff */
[----:B------:R-:W-:Y:S02]  /*16610*/  FMNMX.FTZ R0, R127, R0, !PT ;  /* 0x000000007f007209 */ /* 0x000fe40007810000 */
[----:B------:R-:W-:Y:S02]  /*16620*/  LOP3.LUT P0, RZ, R17, 0x80, RZ, 0xc0, !PT ;  /* 0x0000008011ff7812 */ /* 0x000fe4000780c0ff */
[----:B------:R-:W-:-:S02]  /*16630*/  FMNMX.FTZ R0, R130, R0, !PT ;  /* 0x0000000082007209 */ /* 0x000fc40007810000 */
[----:B------:R-:W-:Y:S02]  /*16640*/  ISETP.LT.OR P0, PT, R12, 0x81, P0 ;  /* 0x000000810c00780c */ /* 0x000fe40000701670 */
[----:B------:R-:W-:Y:S02]  /*16650*/  FMNMX.FTZ R0, R131, R0, !PT ;  /* 0x0000000083007209 */ /* 0x000fe40007810000 */
[----:B------:R-:W-:Y:S02]  /*16660*/  LOP3.LUT R16, R16, 0xfffffff7, RZ, 0xc0, !PT ;  /* 0xfffffff710107812 */ /* 0x000fe400078ec0ff */
[----:B------:R-:W-:Y:S02]  /*16670*/  FMNMX.FTZ R0, R134, R0, !PT ;  /* 0x0000000086007209 */ /* 0x000fe40007810000 */
[----:B------:R-:W-:Y:S02]  /*16680*/  ISETP.GT.AND P1, PT, R13, 0x81, !P1 ;  /* 0x000000810d00780c */ /* 0x000fe40004f24270 */
[----:B------:R-:W-:-:S02]  /*16690*/  FMNMX.FTZ R0, R135, R0, !PT ;  /* 0x0000000087007209 */ /* 0x000fc40007810000 */
[----:B------:R-:W-:Y:S02]  /*166a0*/  LOP3.LUT R17, R17, 0xffffffbf, RZ, 0xc0, !PT ;  /* 0xffffffbf11117812 */ /* 0x000fe400078ec0ff */
[----:B------:R-:W-:Y:S02]  /*166b0*/  FMNMX.FTZ R0, R106, R0, !PT ;  /* 0x000000006a007209 */ /* 0x000fe40007810000 */
[----:B------:R-:W-:Y:S02]  /*166c0*/  @P0 LOP3.LUT R16, R16, 0x8, RZ, 0xfc, !PT ;  /* 0x0000000810100812 */ /* 0x000fe400078efcff */
[----:B------:R-:W-:Y:S02]  /*166d0*/  FMNMX.FTZ R0, R107, R0, !PT ;  /* 0x000000006b007209 */ /* 0x000fe40007810000 */
[----:B------:R-:W-:Y:S02]  /*166e0*/  ISETP.LT.OR P0, PT, R12, 0x82, P1 ;  /* 0x000000820c00780c */ /* 0x000fe40000f01670 */
[----:B------:R-:W-:-:S02]  /*166f0*/  FMNMX.FTZ R0, R110, R0, !PT ;  /* 0x000000006e007209 */ /* 0x000fc40007810000 */
[C---:B------:R-:W-:Y:S02]  /*16700*/  LOP3.LUT P1, RZ, R16.reuse, 0x2, RZ, 0xc0, !PT ;  /* 0x0000000210ff7812 */ /* 0x040fe4000782c0ff */
[----:B------:R-:W-:Y:S02]  /*16710*/  FMNMX.FTZ R0, R111, R0, !PT ;  /* 0x000000006f007209 */ /* 0x000fe40007810000 */
[----:B------:R-:W-:Y:S02]  /*16720*/  LOP3.LUT R16, R16, 0xfffffffb, RZ, 0xc0, !PT ;  /* 0xfffffffb10107812 */ /* 0x000fe400078ec0ff */
[----:B------:R-:W-:Y:S02]  /*16730*/  FMNMX.FTZ R0, R114, R0, !PT ;  /* 0x0000000072007209 */ /* 0x000fe40007810000 */
[----:B------:R-:W-:Y:S02]  /*16740*/  ISETP.GT.AND P3, PT, R13, 0x89, !P3 ;  /* 0x000000890d00780c */ /* 0x000fe40005f64270 */
[----:B------:R-:W-:-:S02]  /*16750*/  FMNMX.FTZ R0, R115, R0, !PT ;  /* 0x0000000073007209 */ /* 0x000fc40007810000 */
[----:B------:R-:W-:Y:S02]  /*16760*/  @P0 LOP3.LUT R16, R16, 0x4, RZ, 0xfc, !PT ;  /* 0x0000000410100812 */ /* 0x000fe400078efcff */
[----:B------:R-:W-:Y:S02]  /*16770*/  FMNMX.FTZ R0, R118, R0, !PT ;  /* 0x0000000076007209 */ /* 0x000fe40007810000 */
[----:B------:R-:W-:Y:S02]  /*16780*/  ISETP.LT.OR P0, PT, R12, 0x89, P2 ;  /* 0x000000890c00780c */ /* 0x000fe40001701670 */
[----:B------:R-:W-:Y:S02]  /*16790*/  FMNMX.FTZ R0, R119, R0, !PT ;  /* 0x0000000077007209 */ /* 0x000fe40007810000 */
[----:B------:R-:W-:Y:S02]  /*167a0*/  FSETP.NEU.FTZ.AND P2, PT, R3, -INF , PT ;  /* 0xff8000000300780b */ /* 0x000fe40003f5d000 */
[----:B------:R-:W-:-:S02]  /*167b0*/  FMNMX.FTZ R0, R90, R0, !PT ;  /* 0x000000005a007209 */ /* 0x000fc40007810000 */
[----:B------:R-:W-:Y:S02]  /*167c0*/  FSEL R10, R3, RZ, P2 ;  /* 0x000000ff030a7208 */ /* 0x000fe40001000000 */
[----:B------:R-:W-:Y:S02]  /*167d0*/  FMNMX.FTZ R0, R91, R0, !PT ;  /* 0x000000005b007209 */ /* 0x000fe40007810000 */
[----:B------:R-:W-:Y:S01]  /*167e0*/  FSEL R11, R11, RZ, P2 ;  /* 0x000000ff0b0b7208 */ /* 0x000fe20001000000 */
[----:B------:R-:W-:Y:S01]  /*167f0*/  FADD.FTZ R10, -R10, R14 ;  /* 0x0000000e0a0a7221 */ /* 0x000fe20000010100 */
[----:B------:R-:W-:Y:S02]  /*16800*/  FMNMX.FTZ R0, R94, R0, !PT ;  /* 0x000000005e007209 */ /* 0x000fe40007810000 */
[----:B------:R-:W-:Y:S01]  /*16810*/  @P0 LOP3.LUT R17, R17, 0x40, RZ, 0xfc, !PT ;  /* 0x0000004011110812 */ /* 0x000fe200078efcff */
[----:B------:R-:W-:-:S01]  /*16820*/  FFMA.FTZ R120, R2, R120, -R11 ;  /* 0x0000007802787223 */ /* 0x000fc2000001080b */
[----:B------:R-:W-:Y:S01]  /*16830*/  FMNMX.FTZ R0, R95, R0, !PT ;  /* 0x000000005f007209 */ /* 0x000fe20007810000 */
[----:B------:R-:W-:Y:S01]  /*16840*/  FMUL.FTZ R10, R2, R10 ;  /* 0x0000000a020a7220 */ /* 0x000fe20000410000 */
[----:B------:R-:W-:Y:S01]  /*16850*/  LOP3.LUT P0, RZ, R16, 0x8, RZ, 0xc0, !PT ;  /* 0x0000000810ff7812 */ /* 0x000fe2000780c0ff */
[----:B------:R-:W-:-:S01]  /*16860*/  FFMA.FTZ R121, R2, R121, -R11 ;  /* 0x0000007902797223 */ /* 0x000fc2000001080b */
[----:B------:R-:W-:Y:S01]  /*16870*/  FMNMX.FTZ R0, R98, R0, !PT ;  /* 0x0000000062007209 */ /* 0x000fe20007810000 */
[----:B------:R-:W-:Y:S01]  /*16880*/  MUFU.EX2 R120, R120 ;  /* 0x0000007800787308 */ /* 0x000fe20000000800 */
[----:B------:R-:W-:Y:S01]  /*16890*/  LOP3.LUT P2, RZ, R16, 0x4, RZ, 0xc0, !PT ;  /* 0x0000000410ff7812 */ /* 0x000fe2000784c0ff */
[C-C-:B------:R-:W-:Y:S01]  /*168a0*/  FFMA.FTZ R124, R2.reuse, R124, -R11.reuse ;  /* 0x0000007c027c7223 */ /* 0x140fe2000001080b */
[----:B------:R-:W-:Y:S01]  /*168b0*/  FMNMX.FTZ R0, R99, R0, !PT ;  /* 0x0000000063007209 */ /* 0x000fe20007810000 */
[--C-:B------:R-:W-:Y:S01]  /*168c0*/  FFMA.FTZ R125, R2, R125, -R11.reuse ;  /* 0x0000007d027d7223 */ /* 0x100fe2000001080b */
[----:B------:R-:W-:Y:S01]  /*168d0*/  FSEL R58, R58, -INF , !P0 ;  /* 0xff8000003a3a7808 */ /* 0x000fe20004000000 */
[--C-:B------:R-:W-:Y:S01]  /*168e0*/  FFMA.FTZ R128, R2, R128, -R11.reuse ;  /* 0x0000008002807223 */ /* 0x100fe2000001080b */
[----:B------:R-:W-:Y:S01]  /*168f0*/  FMNMX.FTZ R0, R102, R0, !PT ;  /* 0x0000000066007209 */ /* 0x000fe20007810000 */
[----:B------:R-:W2:Y:S01]  /*16900*/  MUFU.EX2 R10, R10 ;  /* 0x0000000a000a7308 */ /* 0x000ea20000000800 */
[----:B------:R-:W-:Y:S01]  /*16910*/  LOP3.LUT P0, RZ, R17, 0x40, RZ, 0xc0, !PT ;  /* 0x0000004011ff7812 */ /* 0x000fe2000780c0ff */
[C-C-:B------:R-:W-:Y:S01]  /*16920*/  FFMA.FTZ R129, R2.reuse, R129, -R11.reuse ;  /* 0x0000008102817223 */ /* 0x140fe2000001080b */
[----:B------:R-:W-:Y:S01]  /*16930*/  FMNMX.FTZ R0, R103, R0, !PT ;  /* 0x0000000067007209 */ /* 0x000fe20007810000 */
[C-C-:B------:R-:W-:Y:S01]  /*16940*/  FFMA.FTZ R132, R2.reuse, R132, -R11.reuse ;  /* 0x0000008402847223 */ /* 0x140fe2000001080b */
[----:B------:R-:W-:Y:S01]  /*16950*/  FSEL R59, R59, -INF , !P2 ;  /* 0xff8000003b3b7808 */ /* 0x000fe20005000000 */
[--C-:B------:R-:W-:Y:S01]  /*16960*/  FFMA.FTZ R133, R2, R133, -R11.reuse ;  /* 0x0000008502857223 */ /* 0x100fe2000001080b */
[----:B------:R-:W-:Y:S01]  /*16970*/  FMNMX.FTZ R0, R74, R0, !PT ;  /* 0x000000004a007209 */ /* 0x000fe20007810000 */
[----:B------:R-:W0:Y:S01]  /*16980*/  MUFU.EX2 R121, R121 ;  /* 0x0000007900797308 */ /* 0x000e220000000800 */
[----:B------:R-:W-:Y:S01]  /*16990*/  ISETP.GT.AND P4, PT, R13, 0x90, !P4 ;  /* 0x000000900d00780c */ /* 0x000fe20006784270 */
        /* <DEDUP_REMOVED lines=11> */
[----:B------:R-:W-:Y:S01]  /*16a50*/  ISETP.GT.AND P5, PT, R13, 0x91, !P5 ;  /* 0x000000910d00780c */ /* 0x000fe20006fa4270 */
[--C-:B------:R-:W-:Y:S01]  /*16a60*/  FFMA.FTZ R113, R2, R113, -R11.reuse ;  /* 0x0000007102717223 */ /* 0x100fe2000001080b */
[----:B------:R-:W-:Y:S01]  /*16a70*/  FMNMX.FTZ R0, R82, R0, !PT ;  /* 0x0000000052007209 */ /* 0x000fe20007810000 */
[----:B------:R-:W3:Y:S01]  /*16a80*/  MUFU.EX2 R125, R125 ;  /* 0x0000007d007d7308 */ /* 0x000ee20000000800 */
[----:B------:R-:W-:Y:S01]  /*16a90*/  ISETP.LT.OR P4, PT, R12, 0x91, P4 ;  /* 0x000000910c00780c */ /* 0x000fe20002781670 */
[C-C-:B------:R-:W-:Y:S01]  /*16aa0*/  FFMA.FTZ R116, R2.reuse, R116, -R11.reuse ;  /* 0x0000007402747223 */ /* 0x140fe2000001080b */
[----:B------:R-:W-:Y:S01]  /*16ab0*/  FMNMX.FTZ R0, R83, R0, !PT ;  /* 0x0000000053007209 */ /* 0x000fe20007810000 */
[C-C-:B------:R-:W-:Y:S01]  /*16ac0*/  FFMA.FTZ R117, R2.reuse, R117, -R11.reuse ;  /* 0x0000007502757223 */ /* 0x140fe2000001080b */
[----:B------:R-:W-:Y:S01]  /*16ad0*/  FSEL R63, R63, -INF , !P3 ;  /* 0xff8000003f3f7808 */ /* 0x000fe20005800000 */
[--C-:B------:R-:W-:Y:S01]  /*16ae0*/  FFMA.FTZ R88, R2, R88, -R11.reuse ;  /* 0x0000005802587223 */ /* 0x100fe2000001080b */
[----:B------:R-:W-:Y:S01]  /*16af0*/  FMNMX.FTZ R0, R86, R0, !PT ;  /* 0x0000000056007209 */ /* 0x000fe20007810000 */
[----:B------:R-:W4:Y:S01]  /*16b00*/  MUFU.EX2 R128, R128 ;  /* 0x0000008000807308 */ /* 0x000f220000000800 */
[----:B------:R-:W-:Y:S01]  /*16b10*/  ISETP.GT.AND P6, PT, R13, 0x98, !P6 ;  /* 0x000000980d00780c */ /* 0x000fe200077c4270 */
[C-C-:B------:R-:W-:Y:S01]  /*16b20*/  FFMA.FTZ R89, R2.reuse, R89, -R11.reuse ;  /* 0x0000005902597223 */ /* 0x140fe2000001080b */
[----:B------:R-:W-:Y:S01]  /*16b30*/  FMNMX.FTZ R0, R87, R0, !PT ;  /* 0x0000000057007209 */ /* 0x000fe20007810000 */
[--C-:B------:R-:W-:Y:S01]  /*16b40*/  FFMA.FTZ R92, R2, R92, -R11.reuse ;  /* 0x0000005c025c7223 */ /* 0x100fe2000001080b */
[----:B------:R-:W-:Y:S01]  /*16b50*/  ISETP.LT.OR P5, PT, R12, 0x92, P5 ;  /* 0x000000920c00780c */ /* 0x000fe20002fa1670 */
[--C-:B------:R-:W-:Y:S01]  /*16b60*/  FFMA.FTZ R93, R2, R93, -R11.reuse ;  /* 0x0000005d025d7223 */ /* 0x100fe2000001080b */
[----:B------:R-:W-:Y:S01]  /*16b70*/  FMNMX.FTZ R0, R58, R0, !PT ;  /* 0x000000003a007209 */ /* 0x000fe20007810000 */
[----:B------:R-:W5:Y:S01]  /*16b80*/  MUFU.EX2 R129, R129 ;  /* 0x0000008100817308 */ /* 0x000f620000000800 */
[----:B------:R-:W-:Y:S01]  /*16b90*/  FSEL R66, R66, -INF , !P4 ;  /* 0xff80000042427808 */ /* 0x000fe20006000000 */
        /* <DEDUP_REMOVED lines=29> */
[----:B------:R-:W-:-:S01]  /*16d70*/  FFMA.FTZ R60, R2, R60, -R11 ;  /* 0x0000003c023c7223 */ /* 0x000fc2000001080b */
[----:B------:R-:W2:Y:S01]  /*16d80*/  SHFL.BFLY PT, R12, R0, 0x2, 0x1f ;  /* 0x0c401f00000c7f89 */ /* 0x000ea200000e0000 */
[----:B------:R-:W-:Y:S01]  /*16d90*/  MUFU.EX2 R105, R105 ;  /* 0x0000006900697308 */ /* 0x000fe20000000800 */
[----:B------:R-:W-:-:S01]  /*16da0*/  FFMA.FTZ R61, R2, R61, -R11 ;  /* 0x0000003d023d7223 */ /* 0x000fc2000001080b */
[C-C-:B------:R-:W-:Y:S01]  /*16db0*/  FFMA.FTZ R64, R2.reuse, R64, -R11.reuse ;  /* 0x0000004002407223 */ /* 0x140fe2000001080b */
[----:B------:R-:W-:-:S01]  /*16dc0*/  FFMA.FTZ R65, R2, R65, -R11 ;  /* 0x0000004102417223 */ /* 0x000fc2000001080b */
[C-C-:B------:R-:W-:Y:S01]  /*16dd0*/  FFMA.FTZ R68, R2.reuse, R68, -R11.reuse ;  /* 0x0000004402447223 */ /* 0x140fe2000001080b */
[----:B------:R-:W-:-:S01]  /*16de0*/  FFMA.FTZ R11, R2, R69, -R11 ;  /* 0x00000045020b7223 */ /* 0x000fc2000001080b */
[----:B------:R-:W-:-:S02]  /*16df0*/  LOP3.LUT P0, RZ, R17, 0x20, RZ, 0xc0, !PT ;  /* 0x0000002011ff7812 */ /* 0x000fc4000780c0ff */
[----:B------:R-:W-:Y:S08]  /*16e00*/  MUFU.EX2 R108, R108 ;  /* 0x0000006c006c7308 */ /* 0x000ff00000000800 */
[----:B------:R-:W-:Y:S01]  /*16e10*/  MUFU.EX2 R109, R109 ;  /* 0x0000006d006d7308 */ /* 0x000fe20000000800 */
[----:B--2---:R-:W-:-:S07]  /*16e20*/  FMNMX.FTZ R0, R0, R12, !PT ;  /* 0x0000000c00007209 */ /* 0x004fce0007810000 */
[----:B------:R-:W-:Y:S01]  /*16e30*/  MUFU.EX2 R112, R112 ;  /* 0x0000007000707308 */ /* 0x000fe20000000800 */
[----:B------:R-:W2:Y:S07]  /*16e40*/  SHFL.BFLY PT, R12, R0, 0x1, 0x1f ;  /* 0x0c201f00000c7f89 */ /* 0x000eae00000e0000 */
[----:B------:R-:W-:Y:S08]  /*16e50*/  MUFU.EX2 R113, R113 ;  /* 0x0000007100717308 */ /* 0x000ff00000000800 */
[----:B------:R-:W-:Y:S08]  /*16e60*/  MUFU.EX2 R116, R116 ;  /* 0x0000007400747308 */ /* 0x000ff00000000800 */
[----:B------:R-:W-:Y:S01]  /*16e70*/  MUFU.EX2 R117, R117 ;  /* 0x0000007500757308 */ /* 0x000fe20000000800 */
[----:B--2---:R-:W-:-:S04]  /*16e80*/  FMNMX.FTZ R0, R0, R12, !PT ;  /* 0x0000000c00007209 */ /* 0x004fc80007810000 */
[----:B------:R-:W-:-:S03]  /*16e90*/  FSETP.NEU.FTZ.AND P1, PT, R0, -INF , PT ;  /* 0xff8000000000780b */ /* 0x000fc60003f3d000 */
[----:B------:R-:W-:Y:S01]  /*16ea0*/  MUFU.EX2 R88, R88 ;  /* 0x0000005800587308 */ /* 0x000fe20000000800 */
[----:B------:R-:W-:-:S05]  /*16eb0*/  FSEL R12, R0, RZ, P1 ;  /* 0x000000ff000c7208 */ /* 0x000fca0000800000 */
[----:B------:R-:W-:Y:S01]  /*16ec0*/  FADD.FTZ R9, -R12, R9 ;  /* 0x000000090c097221 */ /* 0x000fe20000010100 */
[----:B------:R-:W-:-:S01]  /*16ed0*/  FFMA.FTZ R12, R2, R0, -8 ;  /* 0xc1000000020c7423 */ /* 0x000fc20000010000 */
[----:B------:R-:W-:Y:S02]  /*16ee0*/  MUFU.EX2 R89, R89 ;  /* 0x0000005900597308 */ /* 0x000fe40000000800 */
[----:B------:R-:W-:Y:S02]  /*16ef0*/  FMUL.FTZ R9, R2, R9 ;  /* 0x0000000902097220 */ /* 0x000fe40000410000 */
[----:B------:R-:W-:Y:S01]  /*16f00*/  FSEL R13, R12, RZ, P1 ;  /* 0x000000ff0c0d7208 */ /* 0x000fe20000800000 */
[----:B------:R-:W-:-:S03]  /*16f10*/  FFMA.FTZ R12, R10, R20, R120 ;  /* 0x000000140a0c7223 */ /* 0x000fc60000010078 */
[----:B------:R-:W-:Y:S01]  /*16f20*/  MUFU.EX2 R9, R9 ;  /* 0x0000000900097308 */ /* 0x000fe20000000800 */
[----:B------:R-:W-:-:S01]  /*16f30*/  FFMA.FTZ R122, R2, R122, -R13 ;  /* 0x0000007a027a7223 */ /* 0x000fc2000001080d */
[----:B0-----:R-:W-:Y:S01]  /*16f40*/  FADD.FTZ R12, R121, R12 ;  /* 0x0000000c790c7221 */ /* 0x001fe20000010000 */
[----:B------:R-:W-:-:S01]  /*16f50*/  FFMA.FTZ R123, R2, R123, -R13 ;  /* 0x0000007b027b7223 */ /* 0x000fc2000001080d */
[C-C-:B------:R-:W-:Y:S01]  /*16f60*/  FFMA.FTZ R126, R2.reuse, R126, -R13.reuse ;  /* 0x0000007e027e7223 */ /* 0x140fe2000001080d */
[----:B------:R-:W-:-:S01]  /*16f70*/  FFMA.FTZ R127, R2, R127, -R13 ;  /* 0x0000007f027f7223 */ /* 0x000fc2000001080d */
[----:B-1----:R-:W-:Y:S01]  /*16f80*/  FADD.FTZ R12, R124, R12 ;  /* 0x0000000c7c0c7221 */ /* 0x002fe20000010000 */
[----:B------:R-:W-:-:S01]  /*16f90*/  FFMA.FTZ R130, R2, R130, -R13 ;  /* 0x0000008202827223 */ /* 0x000fc2000001080d */
[----:B------:R-:W0:Y:S01]  /*16fa0*/  MUFU.EX2 R122, R122 ;  /* 0x0000007a007a7308 */ /* 0x000e220000000800 */
[----:B------:R-:W-:-:S01]  /*16fb0*/  FFMA.FTZ R131, R2, R131, -R13 ;  /* 0x0000008302837223 */ /* 0x000fc2000001080d */
[----:B---3--:R-:W-:Y:S01]  /*16fc0*/  FADD.FTZ R12, R125, R12 ;  /* 0x0000000c7d0c7221 */ /* 0x008fe20000010000 */
[----:B------:R-:W-:-:S01]  /*16fd0*/  FFMA.FTZ R134, R2, R134, -R13 ;  /* 0x0000008602867223 */ /* 0x000fc2000001080d */
[C-C-:B------:R-:W-:Y:S01]  /*16fe0*/  FFMA.FTZ R135, R2.reuse, R135, -R13.reuse ;  /* 0x0000008702877223 */ /* 0x140fe2000001080d */
[----:B------:R-:W-:-:S01]  /*16ff0*/  FFMA.FTZ R106, R2, R106, -R13 ;  /* 0x0000006a026a7223 */ /* 0x000fc2000001080d */
[----:B----4-:R-:W-:Y:S01]  /*17000*/  FADD.FTZ R12, R128, R12 ;  /* 0x0000000c800c7221 */ /* 0x010fe20000010000 */
[----:B------:R-:W-:-:S01]  /*17010*/  FFMA.FTZ R107, R2, R107, -R13 ;  /* 0x0000006b026b7223 */ /* 0x000fc2000001080d */
[----:B------:R-:W1:Y:S01]  /*17020*/  MUFU.EX2 R123, R123 ;  /* 0x0000007b007b7308 */ /* 0x000e620000000800 */
[----:B------:R-:W-:-:S01]  /*17030*/  FFMA.FTZ R110, R2, R110, -R13 ;  /* 0x0000006e026e7223 */ /* 0x000fc2000001080d */
[----:B-----5:R-:W-:Y:S01]  /*17040*/  FADD.FTZ R12, R129, R12 ;  /* 0x0000000c810c7221 */ /* 0x020fe20000010000 */
[----:B------:R-:W-:-:S01]  /*17050*/  FFMA.FTZ R111, R2, R111, -R13 ;  /* 0x0000006f026f7223 */ /* 0x000fc2000001080d */
[C-C-:B------:R-:W-:Y:S01]  /*17060*/  FFMA.FTZ R114, R2.reuse, R114, -R13.reuse ;  /* 0x0000007202727223 */ /* 0x140fe2000001080d */
[----:B------:R-:W-:-:S01]  /*17070*/  FFMA.FTZ R115, R2, R115, -R13 ;  /* 0x0000007302737223 */ /* 0x000fc2000001080d */
[----:B------:R-:W-:Y:S01]  /*17080*/  FADD.FTZ R12, R132, R12 ;  /* 0x0000000c840c7221 */ /* 0x000fe20000010000 */
[----:B------:R-:W-:-:S01]  /*17090*/  FFMA.FTZ R118, R2, R118, -R13 ;  /* 0x0000007602767223 */ /* 0x000fc2000001080d */
[----:B------:R-:W2:Y:S01]  /*170a0*/  MUFU.EX2 R126, R126 ;  /* 0x0000007e007e7308 */ /* 0x000ea20000000800 */
[----:B0-----:R-:W-:-:S01]  /*170b0*/  FFMA.FTZ R21, R9, R21, R122 ;  /* 0x0000001509157223 */ /* 0x001fc2000001007a */
[----:B------:R-:W-:Y:S01]  /*170c0*/  FADD.FTZ R12, R133, R12 ;  /* 0x0000000c850c7221 */ /* 0x000fe20000010000 */
[----:B------:R-:W-:-:S01]  /*170d0*/  FFMA.FTZ R119, R2, R119, -R13 ;  /* 0x0000007702777223 */ /* 0x000fc2000001080d */
[C-C-:B------:R-:W-:Y:S01]  /*170e0*/  FFMA.FTZ R90, R2.reuse, R90, -R13.reuse ;  /* 0x0000005a025a7223 */ /* 0x140fe2000001080d */
[----:B------:R-:W-:-:S01]  /*170f0*/  FFMA.FTZ R91, R2, R91, -R13 ;  /* 0x0000005b025b7223 */ /* 0x000fc2000001080d */
[----:B------:R-:W-:Y:S01]  /*17100*/  FADD.FTZ R12, R104, R12 ;  /* 0x0000000c680c7221 */ /* 0x000fe20000010000 */
        /* <DEDUP_REMOVED lines=154> */
.L_x_15083:
[----:B------:R-:W-:Y:S01]  /*17ab0*/  IMAD.MOV.U32 R12, RZ, RZ, R140 ;  /* 0x000000ffff0c7224 */ /* 0x000fe200078e008c */
[----:B------:R-:W-:Y:S01]  /*17ac0*/  F2FP.SATFINITE.E4M3.F32.PACK_AB_MERGE_C R11, R11, R68, RZ ;  /* 0x000000440b0b723e */ /* 0x000fe200048070ff */
[----:B------:R-:W-:Y:S01]  /*17ad0*/  VIADD R15, R15, 0x13260 ;  /* 0x000132600f0f7836 */ /* 0x000fe20000000000 */
[----:B------:R-:W-:Y:S02]  /*17ae0*/  F2FP.SATFINITE.E4M3.F32.PACK_AB_MERGE_C R124, R125, R124, RZ ;  /* 0x0000007c7d7c723e */ /* 0x000fe400048070ff */
[----:B------:R-:W-:Y:S02]  /*17af0*/  F2FP.SATFINITE.E4M3.F32.PACK_AB_MERGE_C R126, R127, R126, RZ ;  /* 0x0000007e7f7e723e */ /* 0x000fe400048070ff */
[----:B------:R-:W-:Y:S02]  /*17b00*/  PRMT R15, R12, 0x654, R15 ;  /* 0x000006540c0f7816 */ /* 0x000fe4000000000f */
[----:B------:R-:W2:Y:S01]  /*17b10*/  LDL R12, [R1+0x40] ;  /* 0x00004000010c7983 */ /* 0x000ea20000100800 */
[----:B------:R-:W-:Y:S01]  /*17b20*/  F2FP.SATFINITE.E4M3.F32.PACK_AB_MERGE_C R132, R133, R132, RZ ;  /* 0x000000848584723e */ /* 0x000fe200048070ff */
[----:B------:R0:W-:Y:S01]  /*17b30*/  SYNCS.ARRIVE.TRANS64.RED.A1T0 RZ, [R15+URZ], RZ ;  /* 0x000000ff0fff79a7 */ /* 0x0001e2000810043f */
        /* <DEDUP_REMOVED lines=72> */
[C---:B--2---:R-:W-:Y:S01]  /*17fc0*/  ISETP.GT.AND P1, PT, R8.reuse, R12, PT ;  /* 0x0000000c0800720c */ /* 0x044fe20003f24270 */
[----:B------:R-:W-:-:S12]  /*17fd0*/  VIADD R8, R8, 0xffffffff ;  /* 0xffffffff08087836 */ /* 0x000fd80000000000 */
[----:B0-----:R-:W-:Y:S05]  /*17fe0*/  @P1 BRA `(.L_x_15084) ;  /* 0xffffffbc004c1947 */ /* 0x001fea000383ffff */
.L_x_15063:
[----:B------:R-:W-:Y:S05]  /*17ff0*/  BSYNC B0 ;  /* 0x0000000000007941 */ /* 0x000fea0003800000 */
.L_x_15062:
[----:B------:R-:W-:Y:S06]  /*18000*/  BAR.ARV 0x8, 0x200 ;  /* 0x0208000000007b1d */ /* 0x000fec0000002000 */
[----:B------:R-:W-:Y:S05]  /*18010*/  @!P0 BRA `(.L_x_15085) ;  /* 0x0000000000048947 */ /* 0x000fea0003800000 */
[----:B------:R-:W-:Y:S01]  /*18020*/  BPT.TRAP 0x1 ;  /* 0x000000040000795c */ /* 0x000fe20000300000 */
.L_x_15085:
[----:B------:R-:W-:Y:S01]  /*18030*/  IMAD R13, R23, 0x8, R22 ;  /* 0x00000008170d7824 */ /* 0x000fe200078e0216 */
[----:B------:R-:W-:-:S04]  /*18040*/  SHF.L.U32 R4, R156, 0x1f, RZ ;  /* 0x0000001f9c047819 */ /* 0x000fc800000006ff */
[----:B------:R0:W1:Y:S01]  /*18050*/  SYNCS.PHASECHK.TRANS64.TRYWAIT P1, [R13+URZ+0x13250], R4 ;  /* 0x013250040d0075a7 */ /* 0x000062000802017f */
[----:B------:R-:W-:Y:S05]  /*18060*/  @!P0 BRA `(.L_x_15086) ;  /* 0x0000000000048947 */ /* 0x000fea0003800000 */
[----:B------:R-:W-:Y:S01]  /*18070*/  BPT.TRAP 0x1 ;  /* 0x000000040000795c */ /* 0x000fe20000300000 */
.L_x_15086:
[----:B------:R-:W-:Y:S04]  /*18080*/  BSSY B0, `(.L_x_15087) ;  /* 0x0000004000007945 */ /* 0x000fe80003800000 */
[----:B-1----:R-:W-:Y:S05]  /*18090*/  @P1 BRA `(.L_x_15088) ;  /* 0x0000000000081947 */ /* 0x002fea0003800000 */
[----:B------:R-:W1:Y:S02]  /*180a0*/  SYNCS.PHASECHK.TRANS64.TRYWAIT P1, [R13+URZ+0x13250], R4 ;  /* 0x013250040d0075a7 */ /* 0x000e64000802017f */
[----:B-1----:R-:W-:Y:S05]  /*180b0*/  @!P1 BRA `(.L_x_15089) ;  /* 0x000000c800849947 */ /* 0x002fea0003800000 */
.L_x_15088:
[----:B------:R-:W-:Y:S05]  /*180c0*/  BSYNC B0 ;  /* 0x0000000000007941 */ /* 0x000fea0003800000 */
.L_x_15087:
[----:B------:R-:W2:Y:S01]  /*180d0*/  LDL.LU R15, [R1+0x4c] ;  /* 0x00004c00010f7983 */ /* 0x000ea20000300800 */
[----:B------:R-:W-:-:S03]  /*180e0*/  ULDC.64 UR4, c[0x0][0x9a0] ;  /* 0x0002680000047ab9 */ /* 0x000fc60000000a00 */
[----:B------:R-:W3:Y:S04]  /*180f0*/  LDL R14, [R1+0x4] ;  /* 0x00000400010e7983 */ /* 0x000ee80000100800 */
[----:B------:R-:W4:Y:S01]  /*18100*/  LDL.LU R12, [R1] ;  /* 0x00000000010c7983 */ /* 0x000f220000300800 */
[----:B------:R-:W-:Y:S01]  /*18110*/  VIADD R22, R22, 0x1000 ;  /* 0x0000100016167836 */ /* 0x000fe20000000000 */
[----:B------:R-:W-:Y:S01]  /*18120*/  ISETP.NE.U32.AND P1, PT, RZ, UR4, PT ;  /* 0x00000004ff007c0c */ /* 0x000fe2000bf25070 */
[----:B------:R-:W-:Y:S01]  /*18130*/  IMAD.MOV.U32 R5, RZ, RZ, -0x3ffffff0 ;  /* 0xc0000010ff057424 */ /* 0x000fe200078e00ff */
[----:B------:R-:W-:Y:S02]  /*18140*/  WARPGROUP.ARRIVE ;  /* 0x00000000000079c5 */ /* 0x000fe40000000000 */
[----:B------:R-:W-:-:S02]  /*18150*/  SHF.R.U32.HI R22, RZ, 0x4, R22 ;  /* 0x00000004ff167819 */ /* 0x000fc40000011616 */
[----:B------:R-:W-:Y:S02]  /*18160*/  R2UR UR7, R5 ;  /* 0x00000000050772ca */ /* 0x000fe400000e0000 */
[----:B------:R-:W-:Y:S02]  /*18170*/  LOP3.LUT R22, R22, 0x3fff, RZ, 0xc0, !PT ;  /* 0x00003fff16167812 */ /* 0x000fe400078ec0ff */
[----:B------:R-:W-:Y:S02]  /*18180*/  ISETP.NE.AND.EX P1, PT, RZ, UR5, PT, P1 ;  /* 0x00000005ff007c0c */ /* 0x000fe4000bf25310 */
[----:B------:R-:W-:-:S05]  /*18190*/  LOP3.LUT R22, R22, 0x10000, RZ, 0xfc, !PT ;  /* 0x0001000016167812 */ /* 0x000fca00078efcff */
[----:B01----:R-:W-:-:S05]  /*181a0*/  IMAD R4, R23, 0x280, R22 ;  /* 0x0000028017047824 */ /* 0x003fca00078e0216 */
[----:B------:R-:W-:Y:S01]  /*181b0*/  R2UR UR6, R4 ;  /* 0x00000000040672ca */ /* 0x000fe200000e0000 */
[----:B------:R-:W0:Y:S08]  /*181c0*/  @P1 LDC.64 R8, c[0x0][0x9c8] ;  /* 0x00027200ff081b82 */ /* 0x000e300000000a00 */
[----:B------:R-:W3:Y:S04]  /*181d0*/  @P1 LDC.64 R10, c[0x0][0x9d0] ;  /* 0x00027400ff0a1b82 */ /* 0x000ee80000000a00 */
[----:B------:R-:W-:Y:S03]  /*181e0*/  QGMMA.64x64x32.F32.E4M3.E4M3 R24, R152, gdesc[UR4], R24, gsb0 ;  /* 0x00e0000498187df3 */ /* 0x000fe60008000818 */
[----:B------:R-:W-:-:S02]  /*181f0*/  WARPGROUP.DEPBAR.LE gsb0, 0x0 ;  /* 0x00008000000079c5 */ /* 0x000fc40000010000 */
[----:B------:R-:W-:Y:S01]  /*18200*/  WARPGROUP.ARRIVE ;  /* 0x00000000000079c5 */ /* 0x000fe20000000000 */
[----:B--2---:R-:W-:-:S05]  /*18210*/  @P1 SHF.R.S32.HI R7, RZ, 0x1f, R15 ;  /* 0x0000001fff071819 */ /* 0x004fca000001140f */
[----:B0-----:R-:W-:-:S04]  /*18220*/  @P1 IMAD R6, R7, R8, RZ ;  /* 0x0000000807061224 */ /* 0x001fc800078e02ff */
[C---:B------:R-:W-:Y:S02]  /*18230*/  @P1 IMAD R5, R15.reuse, R9, R6 ;  /* 0x000000090f051224 */ /* 0x040fe400078e0206 */
[----:B------:R-:W-:-:S04]  /*18240*/  @P1 IMAD.WIDE.U32 R6, R15, R8, RZ ;  /* 0x000000080f061225 */ /* 0x000fc800078e00ff */
[----:B------:R-:W-:Y:S02]  /*18250*/  @P1 IMAD.IADD R7, R7, 0x1, R5 ;  /* 0x0000000107071824 */ /* 0x000fe400078e0205 */
[----:B---3--:R-:W-:-:S04]  /*18260*/  @P1 IMAD.WIDE.U32 R6, R14, R10, R6 ;  /* 0x0000000a0e061225 */ /* 0x008fc800078e0006 */
[----:B------:R-:W-:Y:S01]  /*18270*/  @P1 IMAD R5, R14, R11, R7 ;  /* 0x0000000b0e051224 */ /* 0x000fe200078e0207 */
[C---:B------:R-:W-:Y:S01]  /*18280*/  @P1 LEA R8, P2, R6.reuse, UR4, 0x2 ;  /* 0x0000000406081c11 */ /* 0x040fe2000f8410ff */
[----:B------:R-:W-:Y:S02]  /*18290*/  IMAD.MOV.U32 R10, RZ, RZ, 0x3f800000 ;  /* 0x3f800000ff0a7424 */ /* 0x000fe400078e00ff */
[----:B------:R-:W-:Y:S01]  /*182a0*/  IMAD.MOV.U32 R7, RZ, RZ, -0x3ffffff0 ;  /* 0xc0000010ff077424 */ /* 0x000fe200078e00ff */
[----:B------:R-:W-:Y:S01]  /*182b0*/  @P1 LEA.HI.X R9, R6, UR5, R5, 0x2, P2 ;  /* 0x0000000506091c11 */ /* 0x000fe200090f1405 */
[----:B------:R-:W-:-:S03]  /*182c0*/  VIADD R6, R4, 0x80 ;  /* 0x0000008004067836 */ /* 0x000fc60000000000 */
[----:B------:R-:W-:Y:S01]  /*182d0*/  R2UR UR7, R7 ;  /* 0x00000000070772ca */ /* 0x000fe200000e0000 */
[----:B------:R0:W2:Y:S01]  /*182e0*/  @P1 LDG.E R10, desc[UR40][R8.64] ;  /* 0x00000028080a1981 */ /* 0x0000a2000c1e1900 */
[----:B------:R-:W-:Y:S01]  /*182f0*/  R2UR UR6, R6 ;  /* 0x00000000060672ca */ /* 0x000fe200000e0000 */
[----:B------:R-:W-:Y:S02]  /*18300*/  VIADD R6, R4, 0x100 ;  /* 0x0000010004067836 */ /* 0x000fe40000000000 */
[----:B------:R-:W-:Y:S01]  /*18310*/  IMAD.MOV.U32 R7, RZ, RZ, -0x3ffffff0 ;  /* 0xc0000010ff077424 */ /* 0x000fe200078e00ff */
[----:B----4-:R-:W-:Y:S01]  /*18320*/  SHFL.BFLY PT, R5, R12, 0x2, 0x1f ;  /* 0x0c401f000c057f89 */ /* 0x010fe200000e0000 */
[----:B------:R-:W-:-:S03]  /*18330*/  IMAD.MOV.U32 R20, RZ, RZ, -0x800000 ;  /* 0xff800000ff147424 */ /* 0x000fc600078e00ff */
[----:B0-----:R-:W0:Y:S01]  /*18340*/  SHFL.BFLY PT, R8, R21, 0x2, 0x1f ;  /* 0x0c401f0015087f89 */ /* 0x001e2200000e0000 */
[----:B------:R-:W-:-:S04]  /*18350*/  IMAD.MOV.U32 R9, RZ, RZ, RZ ;  /* 0x000000ffff097224 */ /* 0x000fc800078e00ff */
[----:B------:R-:W-:Y:S01]  /*18360*/  QGMMA.64x64x32.F32.E4M3.E4M3 R24, R148, gdesc[UR4], R24, gsb0 ;  /* 0x00e0000494187df3 */ /* 0x000fe20008000818 */
[----:B------:R-:W-:Y:S01]  /*18370*/  R2UR UR6, R6 ;  /* 0x00000000060672ca */ /* 0x000fe200000e0000 */
[C---:B------:R-:W-:Y:S01]  /*18380*/  VIADD R6, R4.reuse, 0x180 ;  /* 0x0000018004067836 */ /* 0x040fe20000000000 */
[----:B------:R-:W-:Y:S01]  /*18390*/  R2UR UR7, R7 ;  /* 0x00000000070772ca */ /* 0x000fe200000e0000 */
[----:B------:R-:W-:Y:S02]  /*183a0*/  IMAD.MOV.U32 R7, RZ, RZ, -0x3ffffff0 ;  /* 0xc0000010ff077424 */ /* 0x000fe400078e00ff */
[----:B------:R-:W-:Y:S02]  /*183b0*/  VIADD R4, R4, 0x200 ;  /* 0x0000020004047836 */ /* 0x000fe40000000000 */
[----:B0-----:R-:W-:-:S01]  /*183c0*/  FADD.FTZ R8, R8, R21 ;  /* 0x0000001508087221 */ /* 0x001fc20000010000 */
[----:B------:R-:W-:Y:S01]  /*183d0*/  IMAD.MOV.U32 R21, RZ, RZ, -0x800000 ;  /* 0xff800000ff157424 */ /* 0x000fe200078e00ff */
[----:B------:R-:W-:-:S02]  /*183e0*/  WARPGROUP.DEPBAR.LE gsb0, 0x0 ;  /* 0x00008000000079c5 */ /* 0x000fc40000010000 */
[----:B------:R-:W-:-:S06]  /*183f0*/  WARPGROUP.ARRIVE ;  /* 0x00000000000079c5 */ /* 0x000fcc0000000000 */
[----:B------:R-:W-:Y:S01]  /*18400*/  QGMMA.64x64x32.F32.E4M3.E4M3 R24, R144, gdesc[UR4], R24, gsb0 ;  /* 0x00e0000490187df3 */ /* 0x000fe20008000818 */
[----:B------:R-:W-:Y:S01]  /*18410*/  R2UR UR6, R6 ;  /* 0x00000000060672ca */ /* 0x000fe200000e0000 */
[----:B------:R-:W-:Y:S01]  /*18420*/  FADD.FTZ R6, R5, R12 ;  /* 0x0000000c05067221 */ /* 0x000fe20000010000 */
[----:B------:R-:W-:Y:S01]  /*18430*/  R2UR UR7, R7 ;  /* 0x00000000070772ca */ /* 0x000fe200000e0000 */
[----:B------:R-:W-:-:S03]  /*18440*/  IMAD.MOV.U32 R5, RZ, RZ, -0x3ffffff0 ;  /* 0xc0000010ff057424 */ /* 0x000fc600078e00ff */
[----:B------:R-:W0:Y:S02]  /*18450*/  SHFL.BFLY PT, R7, R6, 0x1, 0x1f ;  /* 0x0c201f0006077f89 */ /* 0x000e2400000e0000 */
[----:B0-----:R-:W-:-:S04]  /*18460*/  FADD.FTZ R7, R6, R7 ;  /* 0x0000000706077221 */ /* 0x001fc80000010000 */
[C---:B------:R-:W-:Y:S01]  /*18470*/  FMUL.FTZ R14, R7.reuse, 0.00390625 ;  /* 0x3b800000070e7820 */ /* 0x040fe20000410000 */
[----:B------:R-:W-:-:S04]  /*18480*/  FSETP.NE.FTZ.AND P1, PT, R7, RZ, PT ;  /* 0x000000ff0700720b */ /* 0x000fc80003f35000 */
[----:B------:R-:W-:-:S13]  /*18490*/  FSETP.NE.FTZ.AND P2, PT, R14, RZ, PT ;  /* 0x000000ff0e00720b */ /* 0x000fda0003f55000 */
[----:B------:R-:W0:Y:S01]  /*184a0*/  @P2 MUFU.LG2 R6, R14 ;  /* 0x0000000e00062308 */ /* 0x000e220000000c00 */
[----:B------:R-:W-:Y:S02]  /*184b0*/  WARPGROUP.DEPBAR.LE gsb0, 0x0 ;  /* 0x00008000000079c5 */ /* 0x000fe40000010000 */
[----:B------:R-:W-:-:S06]  /*184c0*/  WARPGROUP.ARRIVE ;  /* 0x00000000000079c5 */ /* 0x000fcc0000000000 */
[----:B------:R-:W-:Y:S01]  /*184d0*/  QGMMA.64x64x32.F32.E4M3.E4M3 R24, R140, gdesc[UR4], R24, gsb0 ;  /* 0x00e000048c187df3 */ /* 0x000fe20008000818 */
[----:B------:R-:W-:Y:S01]  /*184e0*/  R2UR UR6, R4 ;  /* 0x00000000040672ca */ /* 0x000fe200000e0000 */
[----:B------:R-:W-:Y:S01]  /*184f0*/  @P2 FMUL.FTZ R4, R2, 0.69314718246459960938 ;  /* 0x3f31721802042820 */ /* 0x000fe20000410000 */
[----:B------:R-:W-:Y:S02]  /*18500*/  R2UR UR7, R5 ;  /* 0x00000000050772ca */ /* 0x000fe400000e0000 */
[----:B------:R-:W1:Y:S02]  /*18510*/  SHFL.BFLY PT, R5, R8, 0x1, 0x1f ;  /* 0x0c201f0008057f89 */ /* 0x000e6400000e0000 */
[----:B-1----:R-:W-:-:S01]  /*18520*/  FADD.FTZ R12, R8, R5 ;  /* 0x00000005080c7221 */ /* 0x002fc20000010000 */
[----:B------:R-:W-:-:S03]  /*18530*/  IMAD.MOV.U32 R5, RZ, RZ, RZ ;  /* 0x000000ffff057224 */ /* 0x000fc600078e00ff */
[----:B------:R-:W-:-:S03]  /*18540*/  FMUL.FTZ R15, R12, 0.00390625 ;  /* 0x3b8000000c0f7820 */ /* 0x000fc60000410000 */
[----:B------:R0:W-:Y:S01]  /*18550*/  @P1 MUFU.RCP R5, R7 ;  /* 0x0000000700051308 */ /* 0x0001e20000001000 */
[----:B------:R-:W-:Y:S02]  /*18560*/  FSETP.NE.FTZ.AND P1, PT, R12, RZ, PT ;  /* 0x000000ff0c00720b */ /* 0x000fe40003f35000 */
[----:B------:R-:W-:Y:S01]  /*18570*/  FSETP.NE.FTZ.AND P3, PT, R15, RZ, PT ;  /* 0x000000ff0f00720b */ /* 0x000fe20003f75000 */
[----:B0-----:R-:W-:-:S04]  /*18580*/  @P2 FMUL.FTZ R7, R6, 0.69314718246459960938 ;  /* 0x3f31721806072820 */ /* 0x001fc80000410000 */
[----:B------:R-:W-:-:S06]  /*18590*/  @P2 FFMA.FTZ R21, R4, R3, R7 ;  /* 0x0000000304152223 */ /* 0x000fcc0000010007 */
[----:B------:R-:W-:Y:S02]  /*185a0*/  @P1 MUFU.RCP R9, R12 ;  /* 0x0000000c00091308 */ /* 0x000fe40000001000 */
[----:B------:R-:W-:-:S06]  /*185b0*/  @P3 FMUL.FTZ R2, R2, 0.69314718246459960938 ;  /* 0x3f31721802023820 */ /* 0x000fcc0000410000 */
[----:B------:R-:W0:Y:S02]  /*185c0*/  @P3 MUFU.LG2 R8, R15 ;  /* 0x0000000f00083308 */ /* 0x000e240000000c00 */
[----:B0-----:R-:W-:Y:S01]  /*185d0*/  @P3 FMUL.FTZ R11, R8, 0.69314718246459960938 ;  /* 0x3f317218080b3820 */ /* 0x001fe20000410000 */
[----:B------:R-:W-:Y:S02]  /*185e0*/  WARPGROUP.DEPBAR.LE gsb0, 0x0 ;  /* 0x00008000000079c5 */ /* 0x000fe40000010000 */
[----:B------:R-:W-:Y:S01]  /*185f0*/  WARPGROUP.ARRIVE ;  /* 0x00000000000079c5 */ /* 0x000fe20000000000 */
[----:B------:R-:W-:-:S05]  /*18600*/  @P3 FFMA.FTZ R20, R2, R0, R11 ;  /* 0x0000000002143223 */ /* 0x000fca000001000b */
[----:B------:R-:W-:Y:S01]  /*18610*/  QGMMA.64x64x32.F32.E4M3.E4M3 R24, R136, gdesc[UR4], R24, gsb0 ;  /* 0x00e0000488187df3 */ /* 0x000fe20008000818 */
[-C--:B--2---:R-:W-:Y:S01]  /*18620*/  FMUL.FTZ R5, R5, R10.reuse ;  /* 0x0000000a05057220 */ /* 0x084fe20000410000 */
[----:B------:R-:W-:Y:S01]  /*18630*/  FMUL.FTZ R9, R9, R10 ;  /* 0x0000000a09097220 */ /* 0x000fe20000410000 */
[----:B------:R-:W-:Y:S02]  /*18640*/  WARPGROUP.DEPBAR.LE gsb0, 0x0 ;  /* 0x00008000000079c5 */ /* 0x000fe40000010000 */
[----:B------:R-:W-:Y:S05]  /*18650*/  @!P0 BRA `(.L_x_15090) ;  /* 0x0000000000048947 */ /* 0x000fea0003800000 */
[----:B------:R-:W-:Y:S01]  /*18660*/  BPT.TRAP 0x1 ;  /* 0x000000040000795c */ /* 0x000fe20000300000 */
.L_x_15090:
[----:B------:R-:W2:Y:S01]  /*18670*/  LDL.LU R2, [R1+0x14] ;  /* 0x0000140001027983 */ /* 0x000ea20000300800 */
[----:B------:R-:W-:Y:S02]  /*18680*/  VIADD R0, R13, 0x13260 ;  /* 0x000132600d007836 */ /* 0x000fe40000000000 */
[-C--:B------:R-:W-:Y:S01]  /*18690*/  FMUL.FTZ R24, R24, R5.reuse ;  /* 0x0000000518187220 */ /* 0x080fe20000410000 */
[-C--:B------:R-:W-:Y:S02]  /*186a0*/  FMUL.FTZ R29, R29, R5.reuse ;  /* 0x000000051d1d7220 */ /* 0x080fe40000410000 */
[----:B--2---:R-:W-:Y:S02]  /*186b0*/  PRMT R0, R2, 0x654, R0 ;  /* 0x0000065402007816 */ /* 0x004fe40000000000 */
[----:B------:R-:W2:Y:S01]  /*186c0*/  LDL.LU R2, [R1+0x5c] ;  /* 0x00005c0001027983 */ /* 0x000ea20000300800 */
[----:B------:R-:W-:Y:S01]  /*186d0*/  VIADD R23, R23, 0x1 ;  /* 0x0000000117177836 */ /* 0x000fe20000000000 */
[----:B------:R0:W-:Y:S01]  /*186e0*/  SYNCS.ARRIVE.TRANS64.RED.A1T0 RZ, [R0+URZ], RZ ;  /* 0x000000ff00ff79a7 */ /* 0x0001e2000810043f */
        /* <DEDUP_REMOVED lines=33> */
[----:B------:R-:W-:-:S02]  /*18900*/  LOP3.LUT R156, R156, R5, RZ, 0x3c, !PT ;  /* 0x000000059c9c7212 */ /* 0x000fc400078e3cff */
[----:B------:R-:W-:Y:S01]  /*18910*/  SEL R23, R23, RZ, P1 ;  /* 0x000000ff17177207 */ /* 0x000fe20000800000 */
[----:B--2---:R-:W-:-:S05]  /*18920*/  VIADD R2, R2, 0x1 ;  /* 0x0000000102027836 */ /* 0x004fca0000000000 */
[----:B------:R0:W-:Y:S02]  /*18930*/  STL [R1+0x5c], R2 ;  /* 0x00005c0201007387 */ /* 0x0001e40000100800 */
.L_x_14977:
[----:B------:R-:W2:Y:S01]  /*18940*/  LDL R77, [R1+0x54] ;  /* 0x00005400014d7983 */ /* 0x000ea20000100800 */
[----:B------:R-:W0:Y:S01]  /*18950*/  S2UR UR4, SR_CgaCtaId ;  /* 0x00000000000479c3 */ /* 0x000e220000008800 */
[----:B------:R-:W-:Y:S01]  /*18960*/  MOV R22, 0x400 ;  /* 0x0000040000167802 */ /* 0x000fe20000000f00 */
[----:B------:R-:W-:Y:S01]  /*18970*/  BSSY B0, `(.L_x_15091) ;  /* 0x00002ab000007945 */ /* 0x000fe20003800000 */
[----:B------:R-:W1:Y:S01]  /*18980*/  S2R R79, SR_TID.X ;  /* 0x00000000004f7919 */ /* 0x000e620000002100 */
[----:B0-----:R-:W-:-:S05]  /*18990*/  IMAD.U32 R0, RZ, RZ, UR4 ;  /* 0x00000004ff007e24 */ /* 0x001fca000f8e00ff */
[----:B------:R-:W-:Y:S01]  /*189a0*/  LEA R22, R0, R22, 0x18 ;  /* 0x0000001600167211 */ /* 0x000fe200078ec0ff */
[----:B------:R-:W-:Y:S01]  /*189b0*/  BAR.SYNC.DEFER_BLOCKING 0x5, 0x200 ;  /* 0x0148000000007b1d */ /* 0x000fe20000010000 */
[----:B-1----:R-:W-:-:S05]  /*189c0*/  VIADD R60, R79, 0xffffff80 ;  /* 0xffffff804f3c7836 */ /* 0x002fca0000000000 */
[----:B------:R-:W-:Y:S01]  /*189d0*/  STL [R1+0x14], R0 ;  /* 0x0000140001007387 */ /* 0x000fe20000100800 */
[----:B------:R-:W-:-:S04]  /*189e0*/  SHF.R.S32.HI R65, RZ, 0x1f, R60 ;  /* 0x0000001fff417819 */ /* 0x000fc8000001143c */
[----:B------:R-:W-:Y:S01]  /*189f0*/  LEA.HI R63, R65, R60, RZ, 0x3 ;  /* 0x0000003c413f7211 */ /* 0x000fe200078f18ff */
[----:B------:R-:W0:Y:S04]  /*18a00*/  LDS.128 R4, [R22+0x132d0] ;  /* 0x0132d00016047984 */ /* 0x000e280000000c00 */
[----:B0-----:R0:W-:Y:S04]  /*18a10*/  STL.64 [R1+0x40], R4 ;  /* 0x0000400401007387 */ /* 0x0011e80000100a00 */
[----:B------:R1:W-:Y:S01]  /*18a20*/  STL.64 [R1+0x48], R6 ;  /* 0x0000480601007387 */ /* 0x0003e20000100a00 */
[----:B0-----:R-:W-:-:S02]  /*18a30*/  LOP3.LUT R5, R63, 0xfffffff8, RZ, 0xc0, !PT ;  /* 0xfffffff83f057812 */ /* 0x001fc400078ec0ff */
[----:B------:R-:W-:-:S03]  /*18a40*/  SHF.R.S32.HI R63, RZ, 0x3, R63 ;  /* 0x00000003ff3f7819 */ /* 0x000fc6000001143f */
[----:B------:R-:W-:-:S04]  /*18a50*/  IMAD.IADD R62, R60, 0x1, -R5 ;  /* 0x000000013c3e7824 */ /* 0x000fc800078e0a05 */
[----:B------:R-:W-:-:S05]  /*18a60*/  IMAD.SHL.U32 R0, R62, 0x8, RZ ;  /* 0x000000083e007824 */ /* 0x000fca00078e00ff */
[----:B------:R-:W-:Y:S01]  /*18a70*/  SHF.R.S32.HI R61, RZ, 0x1f, R0 ;  /* 0x0000001fff3d7819 */ /* 0x000fe20000011400 */
[----:B------:R-:W-:Y:S06]  /*18a80*/  BAR.ARV 0x4, 0x200 ;  /* 0x0108000000007b1d */ /* 0x000fec0000002000 */
[----:B--2---:R-:W-:-:S13]  /*18a90*/  ISETP.NE.AND P1, PT, R77, RZ, PT ;  /* 0x000000ff4d00720c */ /* 0x004fda0003f25270 */
[----:B------:R-:W0:Y:S02]  /*18aa0*/  @!P1 LDC R77, c[0x0][0xad4] ;  /* 0x0002b500ff4d9b82 */ /* 0x000e240000000800 */
[----:B0-----:R1:W-:Y:S01]  /*18ab0*/  @!P1 STL [R1+0x54], R77 ;  /* 0x0000544d01009387 */ /* 0x0013e20000100800 */
[----:B------:R-:W-:Y:S05]  /*18ac0*/  @P0 BRA `(.L_x_15092) ;  /* 0x0000001c00ec0947 */ /* 0x000fea0003800000 */
[----:B------:R-:W-:Y:S01]  /*18ad0*/  IMAD.SHL.U32 R2, R79, 0x4, RZ ;  /* 0x000000044f027824 */ /* 0x000fe200078e00ff */
[----:B------:R-:W-:Y:S01]  /*18ae0*/  ULDC.64 UR4, c[0x4][0x38] ;  /* 0x01000e0000047ab9 */ /* 0x000fe20000000a00 */
[----:B------:R-:W2:Y:S01]  /*18af0*/  LDL R83, [R1+0x4] ;  /* 0x0000040001537983 */ /* 0x000ea20000100800 */
[----:B------:R-:W0:Y:S02]  /*18b00*/  S2R R5, SR_SWINHI ;  /* 0x0000000000057919 */ /* 0x000e240000002f00 */
[----:B------:R-:W-:Y:S01]  /*18b10*/  LOP3.LUT R2, R2, 0xc, RZ, 0xc0, !PT ;  /* 0x0000000c02027812 */ /* 0x000fe200078ec0ff */
[----:B------:R-:W-:Y:S01]  /*18b20*/  ULDC.64 UR6, c[0x0][0xc08] ;  /* 0x0003020000067ab9 */ /* 0x000fe20000000a00 */
[----:B------:R-:W3:Y:S01]  /*18b30*/  LDL.LU R87, [R1+0x58] ;  /* 0x0000580001577983 */ /* 0x000ee20000300800 */
[----:B------:R-:W-:Y:S01]  /*18b40*/  BAR.SYNC.DEFER_BLOCKING 0x1, 0x180 ;  /* 0x0046000000007b1d */ /* 0x000fe20000010000 */
[----:B------:R-:W-:-:S05]  /*18b50*/  IADD3 R10, P0, R2, UR4, RZ ;  /* 0x00000004020a7c10 */ /* 0x000fca000ff1e0ff */
[----:B------:R-:W-:Y:S01]  /*18b60*/  IMAD.X R11, RZ, RZ, UR5, P0 ;  /* 0x00000005ff0b7e24 */ /* 0x000fe200080e06ff */
[----:B------:R-:W-:Y:S01]  /*18b70*/  LEA.HI R4, R65, R60, RZ, 0x5 ;  /* 0x0000003c41047211 */ /* 0x000fe200078f28ff */
[----:B------:R-:W-:Y:S01]  /*18b80*/  ULDC.64 UR4, c[0x0][0xc00] ;  /* 0x0003000000047ab9 */ /* 0x000fe20000000a00 */
[----:B------:R-:W4:Y:S04]  /*18b90*/  LDL R86, [R1+0x38] ;  /* 0x0000380001567983 */ /* 0x000f280000100800 */
[----:B------:R0:W2:Y:S01]  /*18ba0*/  LDG.E.CONSTANT R10, desc[UR40][R10.64] ;  /* 0x000000280a0a7981 */ /* 0x0000a2000c1e9900 */
[----:B------:R-:W-:-:S03]  /*18bb0*/  LOP3.LUT P0, R2, R79, 0x3, RZ, 0xc0, !PT ;  /* 0x000000034f027812 */ /* 0x000fc6000780c0ff */
[----:B------:R-:W4:Y:S01]  /*18bc0*/  LDL R85, [R1+0x24] ;  /* 0x0000240001557983 */ /* 0x000f220000100800 */
[----:B------:R-:W-:Y:S02]  /*18bd0*/  ISETP.EQ.OR P0, PT, R2, 0x3, !P0 ;  /* 0x000000030200780c */ /* 0x000fe40004702670 */
[----:B------:R-:W-:Y:S01]  /*18be0*/  LEA.HI R2, R65, R60, RZ, 0x4 ;  /* 0x0000003c41027211 */ /* 0x000fe200078f20ff */
[----:B------:R-:W-:Y:S01]  /*18bf0*/  IMAD.SHL.U32 R4, R4, 0x20, RZ ;  /* 0x0000002004047824 */ /* 0x000fe200078e00ff */
[----:B------:R-:W4:Y:S02]  /*18c00*/  LDL R81, [R1+0x60] ;  /* 0x0000600001517983 */ /* 0x000f240000100800 */
[----:B-1----:R-:W-:Y:S02]  /*18c10*/  SHF.R.S32.HI R7, RZ, 0x4, R2 ;  /* 0x00000004ff077819 */ /* 0x002fe40000011402 */
[C---:B------:R-:W-:Y:S02]  /*18c20*/  LOP3.LUT R9, R2.reuse, 0x3fffff0, RZ, 0xc0, !PT ;  /* 0x03fffff002097812 */ /* 0x040fe400078ec0ff */
[----:B------:R-:W-:-:S02]  /*18c30*/  LEA.HI R2, R2, R7, RZ, 0x1 ;  /* 0x0000000702027211 */ /* 0x000fc400078f08ff */
[----:B------:R-:W-:Y:S01]  /*18c40*/  LOP3.LUT R4, R4, 0xfffffc00, RZ, 0xc0, !PT ;  /* 0xfffffc0004047812 */ /* 0x000fe200078ec0ff */
[----:B------:R-:W-:Y:S01]  /*18c50*/  IMAD.IADD R9, R60, 0x1, -R9 ;  /* 0x000000013c097824 */ /* 0x000fe200078e0a09 */
[----:B------:R-:W-:-:S03]  /*18c60*/  LOP3.LUT R2, R2, 0x1ffffffe, RZ, 0xc0, !PT ;  /* 0x1ffffffe02027812 */ /* 0x000fc600078ec0ff */
[----:B------:R-:W-:Y:S02]  /*18c70*/  IMAD R9, R9, 0x40, R4 ;  /* 0x0000004009097824 */ /* 0x000fe400078e0204 */
[----:B------:R-:W-:Y:S01]  /*18c80*/  IMAD.IADD R2, R7, 0x1, -R2 ;  /* 0x0000000107027824 */ /* 0x000fe200078e0a02 */
[----:B------:R-:W-:Y:S02]  /*18c90*/  SEL R57, R44, R3, P0 ;  /* 0x000000032c397207 */ /* 0x000fe40000000000 */
[----:B------:R-:W-:Y:S01]  /*18ca0*/  SEL R76, R3, R44, P0 ;  /* 0x0000002c034c7207 */ /* 0x000fe20000000000 */
[----:B------:R-:W-:Y:S01]  /*18cb0*/  IMAD R9, R2, 0x8, R9 ;  /* 0x0000000802097824 */ /* 0x000fe200078e0209 */
[----:B------:R-:W-:Y:S02]  /*18cc0*/  MOV R2, R22 ;  /* 0x0000001600027202 */ /* 0x000fe40000000f00 */
[----:B0-----:R-:W-:-:S03]  /*18cd0*/  MOV R3, R5 ;  /* 0x0000000500037202 */ /* 0x001fc60000000f00 */
[----:B------:R-:W-:Y:S01]  /*18ce0*/  IMAD.WIDE R4, R9, 0x2, R2 ;  /* 0x0000000209047825 */ /* 0x000fe200078e0202 */
[----:B------:R-:W-:Y:S02]  /*18cf0*/  SEL R71, R36, R37, P0 ;  /* 0x0000002524477207 */ /* 0x000fe40000000000 */
[C---:B------:R-:W-:Y:S02]  /*18d00*/  IADD3 R9, P3, R4.reuse, 0x20, RZ ;  /* 0x0000002004097810 */ /* 0x040fe40007f7e0ff */
[----:B------:R-:W-:Y:S02]  /*18d10*/  LOP3.LUT R7, R4, 0x380, RZ, 0xc0, !PT ;  /* 0x0000038004077812 */ /* 0x000fe400078ec0ff */
[----:B------:R-:W-:Y:S02]  /*18d20*/  SEL R80, R37, R36, P0 ;  /* 0x0000002425507207 */ /* 0x000fe40000000000 */
[----:B-----5:R-:W-:Y:S02]  /*18d30*/  SEL R45, R40, R41, P0 ;  /* 0x00000029282d7207 */ /* 0x020fe40000000000 */
[----:B------:R-:W-:-:S02]  /*18d40*/  SEL R74, R41, R40, P0 ;  /* 0x00000028294a7207 */ /* 0x000fc40000000000 */
[----:B------:R-:W-:Y:S02]  /*18d50*/  SEL R37, R30, R31, P0 ;  /* 0x0000001f1e257207 */ /* 0x000fe40000000000 */
[----:B------:R-:W-:Y:S02]  /*18d60*/  SEL R56, R31, R30, P0 ;  /* 0x0000001e1f387207 */ /* 0x000fe40000000000 */
[----:B------:R-:W-:Y:S02]  /*18d70*/  LOP3.LUT R6, R9, 0x380, RZ, 0xc0, !PT ;  /* 0x0000038009067812 */ /* 0x000fe400078ec0ff */
[----:B------:R-:W-:Y:S02]  /*18d80*/  SEL R15, R34, R35, P0 ;  /* 0x00000023220f7207 */ /* 0x000fe40000000000 */
[----:B------:R-:W-:Y:S02]  /*18d90*/  SEL R40, R35, R34, P0 ;  /* 0x0000002223287207 */ /* 0x000fe40000000000 */
[----:B------:R-:W-:-:S02]  /*18da0*/  IADD3 R31, P2, R4, 0x40, RZ ;  /* 0x00000040041f7810 */ /* 0x000fc40007f5e0ff */
[----:B------:R-:W-:Y:S02]  /*18db0*/  SHF.R.U64 R7, R7, 0x3, RZ ;  /* 0x0000000307077819 */ /* 0x000fe400000012ff */
[----:B------:R-:W-:Y:S02]  /*18dc0*/  IADD3 R35, P1, R4, 0x60, RZ ;  /* 0x0000006004237810 */ /* 0x000fe40007f3e0ff */
[----:B------:R-:W-:Y:S02]  /*18dd0*/  SHF.R.U64 R6, R6, 0x3, RZ ;  /* 0x0000000306067819 */ /* 0x000fe400000012ff */
[----:B------:R-:W-:Y:S02]  /*18de0*/  LOP3.LUT R8, R31, 0x380, RZ, 0xc0, !PT ;  /* 0x000003801f087812 */ /* 0x000fe400078ec0ff */
[----:B------:R-:W-:Y:S02]  /*18df0*/  LOP3.LUT R4, R7, R4, RZ, 0x3c, !PT ;  /* 0x0000000407047212 */ /* 0x000fe400078e3cff */
[----:B------:R-:W-:Y:S01]  /*18e00*/  LOP3.LUT R12, R35, 0x380, RZ, 0xc0, !PT ;  /* 0x00000380230c7812 */ /* 0x000fe200078ec0ff */
[--C-:B------:R-:W-:Y:S01]  /*18e10*/  IMAD.X R69, RZ, RZ, R5.reuse, P1 ;  /* 0x000000ffff457224 */ /* 0x100fe200008e0605 */
[----:B------:R-:W-:Y:S01]  /*18e20*/  LOP3.LUT R6, R6, R9, RZ, 0x3c, !PT ;  /* 0x0000000906067212 */ /* 0x000fe200078e3cff */
[--C-:B------:R-:W-:Y:S01]  /*18e30*/  IMAD.X R9, RZ, RZ, R5.reuse, P2 ;  /* 0x000000ffff097224 */ /* 0x100fe200010e0605 */
[----:B------:R-:W-:Y:S01]  /*18e40*/  SEL R11, R48, R49, P0 ;  /* 0x00000031300b7207 */ /* 0x000fe20000000000 */
[----:B------:R-:W-:Y:S01]  /*18e50*/  IMAD.X R7, RZ, RZ, R5, P3 ;  /* 0x000000ffff077224 */ /* 0x000fe200018e0605 */
[----:B------:R-:W-:-:S02]  /*18e60*/  SEL R44, R49, R48, P0 ;  /* 0x00000030312c7207 */ /* 0x000fc40000000000 */
[----:B------:R-:W-:Y:S02]  /*18e70*/  SHF.R.U64 R8, R8, 0x3, RZ ;  /* 0x0000000308087819 */ /* 0x000fe400000012ff */
[----:B------:R-:W-:Y:S02]  /*18e80*/  MOV R72, R4 ;  /* 0x0000000400487202 */ /* 0x000fe40000000f00 */
[----:B------:R-:W-:Y:S02]  /*18e90*/  SEL R73, R24, R25, P0 ;  /* 0x0000001918497207 */ /* 0x000fe40000000000 */
[----:B------:R-:W-:Y:S02]  /*18ea0*/  SEL R82, R25, R24, P0 ;  /* 0x0000001819527207 */ /* 0x000fe40000000000 */
[----:B------:R-:W-:Y:S02]  /*18eb0*/  SEL R13, R26, R27, P0 ;  /* 0x0000001b1a0d7207 */ /* 0x000fe40000000000 */
[----:B------:R-:W-:-:S02]  /*18ec0*/  SEL R48, R27, R26, P0 ;  /* 0x0000001a1b307207 */ /* 0x000fc40000000000 */
[----:B------:R-:W-:Y:S02]  /*18ed0*/  SHF.R.U64 R12, R12, 0x3, RZ ;  /* 0x000000030c0c7819 */ /* 0x000fe400000012ff */
        /* <DEDUP_REMOVED lines=15> */
[----:B------:R-:W-:Y:S02]  /*18fd0*/  SEL R33, R46, R47, P0 ;  /* 0x0000002f2e217207 */ /* 0x000fe40000000000 */
[----:B------:R-:W-:-:S02]  /*18fe0*/  SEL R36, R47, R46, P0 ;  /* 0x0000002e2f247207 */ /* 0x000fc40000000000 */
[----:B------:R-:W-:Y:S02]  /*18ff0*/  LOP3.LUT R68, R12, R35, RZ, 0x3c, !PT ;  /* 0x000000230c447212 */ /* 0x000fe400078e3cff */
[----:B------:R-:W-:Y:S02]  /*19000*/  MOV R64, R6 ;  /* 0x0000000600407202 */ /* 0x000fe40000000f00 */
[----:B------:R-:W-:Y:S02]  /*19010*/  MOV R67, R8 ;  /* 0x0000000800437202 */ /* 0x000fe40000000f00 */
[----:B------:R-:W-:Y:S02]  /*19020*/  MOV R68, R68 ;  /* 0x0000004400447202 */ /* 0x000fe40000000f00 */
[----:B------:R-:W-:Y:S02]  /*19030*/  ISETP.NE.U32.AND P1, PT, RZ, UR4, PT ;  /* 0x00000004ff007c0c */ /* 0x000fe4000bf25070 */
[----:B--2---:R-:W-:Y:S01]  /*19040*/  LOP3.LUT R5, R10, 0x2, RZ, 0x3c, !PT ;  /* 0x000000020a057812 */ /* 0x004fe200078e3cff */
[----:B------:R-:W-:Y:S04]  /*19050*/  SHFL.IDX PT, R46, R73, R10, 0x1c1f ;  /* 0x001c1f0a492e7589 */ /* 0x000fe800000e0000 */
[----:B------:R-:W0:Y:S04]  /*19060*/  SHFL.IDX PT, R47, R82, R5, 0x1c1f ;  /* 0x001c1f05522f7589 */ /* 0x000e2800000e0000 */
[----:B------:R-:W-:Y:S04]  /*19070*/  SHFL.IDX PT, R30, R13, R10, 0x1c1f ;  /* 0x001c1f0a0d1e7589 */ /* 0x000fe800000e0000 */
[----:B------:R-:W1:Y:S04]  /*19080*/  SHFL.IDX PT, R31, R48, R5, 0x1c1f ;  /* 0x001c1f05301f7589 */ /* 0x000e6800000e0000 */
[----:B------:R-:W-:Y:S04]  /*19090*/  SHFL.IDX PT, R50, R59, R10, 0x1c1f ;  /* 0x001c1f0a3b327589 */ /* 0x000fe800000e0000 */
[----:B------:R-:W-:Y:S04]  /*190a0*/  SHFL.IDX PT, R12, R41, R10, 0x1c1f ;  /* 0x001c1f0a290c7589 */ /* 0x000fe800000e0000 */
[----:B------:R-:W2:Y:S04]  /*190b0*/  SHFL.IDX PT, R51, R78, R5, 0x1c1f ;  /* 0x001c1f054e337589 */ /* 0x000ea800000e0000 */
[----:B------:R-:W-:Y:S04]  /*190c0*/  SHFL.IDX PT, R34, R15, R10, 0x1c1f ;  /* 0x001c1f0a0f227589 */ /* 0x000fe800000e0000 */
[----:B------:R-:W3:Y:S04]  /*190d0*/  SHFL.IDX PT, R35, R40, R5, 0x1c1f ;  /* 0x001c1f0528237589 */ /* 0x000ee800000e0000 */
[----:B------:R-:W-:Y:S04]  /*190e0*/  SHFL.IDX PT, R4, R75, R10, 0x1c1f ;  /* 0x001c1f0a4b047589 */ /* 0x000fe800000e0000 */
        /* <DEDUP_REMOVED lines=10> */
[----:B------:R-:W-:Y:S04]  /*19190*/  SHFL.IDX PT, R6, R71, R10, 0x1c1f ;  /* 0x001c1f0a47067589 */ /* 0x000fe800000e0000 */
[----:B------:R-:W-:Y:S04]  /*191a0*/  SHFL.IDX PT, R58, R11, R10, 0x1c1f ;  /* 0x001c1f0a0b3a7589 */ /* 0x000fe800000e0000 */
[----:B------:R-:W4:Y:S04]  /*191b0*/  SHFL.IDX PT, R9, R80, R5, 0x1c1f ;  /* 0x001c1f0550097589 */ /* 0x000f2800000e0000 */
[----:B------:R0:W4:Y:S04]  /*191c0*/  SHFL.IDX PT, R59, R44, R5, 0x1c1f ;  /* 0x001c1f052c3b7589 */ /* 0x00012800000e0000 */
[----:B------:R-:W4:Y:S04]  /*191d0*/  SHFL.IDX PT, R25, R52, R5, 0x1c1f ;  /* 0x001c1f0534197589 */ /* 0x000f2800000e0000 */
[----:B------:R-:W-:Y:S04]  /*191e0*/  SHFL.IDX PT, R8, R57, R10, 0x1c1f ;  /* 0x001c1f0a39087589 */ /* 0x000fe800000e0000 */
[----:B------:R-:W4:Y:S04]  /*191f0*/  SHFL.IDX PT, R11, R76, R5, 0x1c1f ;  /* 0x001c1f054c0b7589 */ /* 0x000f2800000e0000 */
[----:B------:R-:W-:Y:S04]  /*19200*/  SHFL.IDX PT, R26, R33, R10, 0x1c1f ;  /* 0x001c1f0a211a7589 */ /* 0x000fe800000e0000 */
[----:B------:R-:W-:Y:S04]  /*19210*/  SHFL.IDX PT, R43, R43, R10, 0x1c1f ;  /* 0x001c1f0a2b2b7589 */ /* 0x000fe800000e0000 */
[----:B------:R-:W4:Y:S04]  /*19220*/  SHFL.IDX PT, R27, R36, R5, 0x1c1f ;  /* 0x001c1f05241b7589 */ /* 0x000f2800000e0000 */
[----:B------:R-:W4:Y:S04]  /*19230*/  SHFL.IDX PT, R66, R66, R5, 0x1c1f ;  /* 0x001c1f0542427589 */ /* 0x000f2800000e0000 */
[----:B------:R3:W4:Y:S01]  /*19240*/  SHFL.IDX PT, R13, R70, R5, 0x1c1f ;  /* 0x001c1f05460d7589 */ /* 0x00072200000e0000 */
[----:B0-----:R-:W-:-:S02]  /*19250*/  SEL R44, R46, R47, P0 ;  /* 0x0000002f2e2c7207 */ /* 0x001fc40000000000 */
[----:B-1----:R-:W-:Y:S02]  /*19260*/  SEL R28, R30, R31, P0 ;  /* 0x0000001f1e1c7207 */ /* 0x002fe40000000000 */
[----:B------:R-:W-:Y:S02]  /*19270*/  SEL R46, R47, R46, P0 ;  /* 0x0000002e2f2e7207 */ /* 0x000fe40000000000 */
[----:B--2---:R-:W-:Y:S02]  /*19280*/  SEL R48, R50, R51, P0 ;  /* 0x0000003332307207 */ /* 0x004fe40000000000 */
[----:B------:R-:W-:Y:S01]  /*19290*/  SEL R30, R31, R30, P0 ;  /* 0x0000001e1f1e7207 */ /* 0x000fe20000000000 */
[----:B---3--:R-:W0:Y:S01]  /*192a0*/  LDC.64 R70, c[0x0][0xc00] ;  /* 0x00030000ff467b82 */ /* 0x008e220000000a00 */
[----:B------:R-:W-:Y:S02]  /*192b0*/  SEL R32, R34, R35, P0 ;  /* 0x0000002322207207 */ /* 0x000fe40000000000 */
[----:B----4-:R-:W-:-:S02]  /*192c0*/  SEL R45, R4, R7, P0 ;  /* 0x00000007042d7207 */ /* 0x010fc40000000000 */
        /* <DEDUP_REMOVED lines=43> */
[----:B------:R-:W-:Y:S04]  /*19580*/  STSM.16.M88.4 [R67], R8 ;  /* 0x0000000843007844 */ /* 0x000fe80000000200 */
[----:B------:R2:W-:Y:S01]  /*19590*/  STSM.16.M88.4 [R68], R12 ;  /* 0x0000000c44007844 */ /* 0x0005e20000000200 */
[----:B------:R-:W-:Y:S01]  /*195a0*/  BAR.SYNC.DEFER_BLOCKING 0x1, 0x180 ;  /* 0x0046000000007b1d */ /* 0x000fe20000010000 */
[----:B------:R-:W-:Y:S01]  /*195b0*/  ISETP.NE.AND.EX P0, PT, RZ, UR5, PT, P1 ;  /* 0x00000005ff007c0c */ /* 0x000fe2000bf05310 */
[----:B------:R-:W-:-:S02]  /*195c0*/  IMAD.MOV.U32 R66, RZ, RZ, RZ ;  /* 0x000000ffff427224 */ /* 0x000fc400078e00ff */
[----:B0-----:R-:W-:Y:S01]  /*195d0*/  IMAD.WIDE R24, R87, 0x4, R70 ;  /* 0x0000000457187825 */ /* 0x001fe200078e0246 */
[----:B------:R-:W-:-:S03]  /*195e0*/  ISETP.GT.AND P3, PT, R77, 0x1, PT ;  /* 0x000000014d00780c */ /* 0x000fc60003f64270 */
[----:B-1----:R-:W0:Y:S06]  /*195f0*/  LDC R64, c[0x0][0xbe8] ;  /* 0x0002fa00ff407b82 */ /* 0x002e2c0000000800 */
[----:B------:R-:W3:Y:S01]  /*19600*/  @P0 LDG.E R66, desc[UR40][R24.64] ;  /* 0x0000002818420981 */ /* 0x000ee2000c1e1900 */
[----:B------:R-:W-:-:S04]  /*19610*/  ISETP.NE.U32.AND P1, PT, RZ, UR6, PT ;  /* 0x00000006ff007c0c */ /* 0x000fc8000bf25070 */
[----:B------:R-:W-:-:S13]  /*19620*/  ISETP.NE.AND.EX P1, PT, RZ, UR7, PT, P1 ;  /* 0x00000007ff007c0c */ /* 0x000fda000bf25310 */
[----:B------:R-:W1:Y:S02]  /*19630*/  @P1 LDC.64 R26, c[0x0][0xc08] ;  /* 0x00030200ff1a1b82 */ /* 0x000e640000000a00 */
[----:B-1----:R-:W-:-:S04]  /*19640*/  @P1 IMAD.WIDE R4, R87, 0x4, R26 ;  /* 0x0000000457041825 */ /* 0x002fc800078e021a */
[----:B------:R-:W-:-:S05]  /*19650*/  IMAD.MOV.U32 R26, RZ, RZ, 0x9b8 ;  /* 0x000009b8ff1a7424 */ /* 0x000fca00078e00ff */
[----:B------:R-:W-:-:S04]  /*19660*/  SEL R26, R26, 0x978, P3 ;  /* 0x000009781a1a7807 */ /* 0x000fc80001800000 */
[----:B--2---:R-:W1:Y:S08]  /*19670*/  LDC.64 R12, c[0x0][R26+0x220] ;  /* 0x000088001a0c7b82 */ /* 0x004e700000000a00 */
[----:B------:R-:W2:Y:S01]  /*19680*/  LDC.64 R10, c[0x0][R26+0x218] ;  /* 0x000086001a0a7b82 */ /* 0x000ea20000000a00 */
[----:B0-----:R-:W-:-:S07]  /*19690*/  ISETP.NE.AND P4, PT, R64, 0x1, PT ;  /* 0x000000014000780c */ /* 0x001fce0003f85270 */
[----:B------:R-:W0:Y:S01]  /*196a0*/  LDC.64 R8, c[0x0][R26+0x228] ;  /* 0x00008a001a087b82 */ /* 0x000e220000000a00 */
[----:B------:R-:W-:Y:S02]  /*196b0*/  ULDC UR6, c[0x0][0xa88] ;  /* 0x0002a20000067ab9 */ /* 0x000fe40000000800 */
[----:B------:R-:W-:-:S05]  /*196c0*/  IMAD.U32 R69, RZ, RZ, UR6 ;  /* 0x00000006ff457e24 */ /* 0x000fca000f8e00ff */
[----:B------:R4:W4:Y:S01]  /*196d0*/  LDC.64 R6, c[0x0][R26+0x210] ;  /* 0x000084001a067b82 */ /* 0x0009220000000a00 */
[----:B------:R1:W5:Y:S01]  /*196e0*/  @P1 LDG.E R69, desc[UR40][R4.64] ;  /* 0x0000002804451981 */ /* 0x000362000c1e1900 */
[----:B------:R-:W-:-:S06]  /*196f0*/  ISETP.NE.U32.AND P2, PT, RZ, UR4, PT ;  /* 0x00000004ff007c0c */ /* 0x000fcc000bf45070 */
[----:B------:R-:W0:Y:S01]  /*19700*/  @P4 LDC R68, c[0x0][0xbec] ;  /* 0x0002fb00ff444b82 */ /* 0x000e220000000800 */
[----:B------:R-:W-:-:S07]  /*19710*/  ISETP.NE.AND.EX P2, PT, RZ, UR5, PT, P2 ;  /* 0x00000005ff007c0c */ /* 0x000fce000bf45320 */
[----:B------:R-:W4:Y:S01]  /*19720*/  @P4 LDC R73, c[0x0][0xbf0] ;  /* 0x0002fc00ff494b82 */ /* 0x000f220000000800 */
[----:B------:R-:W-:-:S07]  /*19730*/  SHF.R.S32.HI R15, RZ, 0x1f, R87 ;  /* 0x0000001fff0f7819 */ /* 0x000fce0000011457 */
[----:B-1----:R-:W1:Y:S01]  /*19740*/  LDC.64 R4, c[0x0][0xba8] ;  /* 0x0002ea00ff047b82 */ /* 0x002e620000000a00 */
[----:B------:R-:W-:Y:S02]  /*19750*/  SEL R67, R87, RZ, !P2 ;  /* 0x000000ff57437207 */ /* 0x000fe40005000000 */
[----:B------:R-:W-:Y:S02]  /*19760*/  LEA.HI R70, R65, R60, RZ, 0x7 ;  /* 0x0000003c41467211 */ /* 0x000fe400078f38ff */
[----:B------:R-:W-:Y:S01]  /*19770*/  SEL R15, R15, RZ, !P2 ;  /* 0x000000ff0f0f7207 */ /* 0x000fe20005000000 */
[----:B------:R-:W-:Y:S01]  /*19780*/  IMAD R13, R13, R67, RZ ;  /* 0x000000430d0d7224 */ /* 0x000fe200078e02ff */
[----:B------:R-:W-:Y:S01]  /*19790*/  LOP3.LUT R27, R70, 0xffffff80, RZ, 0xc0, !PT ;  /* 0xffffff80461b7812 */ /* 0x000fe200078ec0ff */
[----:B--2---:R-:W-:Y:S02]  /*197a0*/  IMAD R65, R11, R83, RZ ;  /* 0x000000530b417224 */ /* 0x004fe400078e02ff */
[----:B------:R-:W-:-:S02]  /*197b0*/  IMAD.IADD R11, R86, 0x1, R85 ;  /* 0x00000001560b7824 */ /* 0x000fc400078e0255 */
[----:B------:R-:W-:Y:S02]  /*197c0*/  IMAD R71, R12, R15, R13 ;  /* 0x0000000f0c477224 */ /* 0x000fe400078e020d */
[----:B------:R-:W-:Y:S01]  /*197d0*/  IMAD.IADD R72, R60, 0x1, -R27 ;  /* 0x000000013c487824 */ /* 0x000fe200078e0a1b */
[----:B------:R-:W-:Y:S01]  /*197e0*/  SEL R27, R81, RZ, P3 ;  /* 0x000000ff511b7207 */ /* 0x000fe20001800000 */
[----:B------:R-:W-:-:S04]  /*197f0*/  IMAD.WIDE.U32 R14, R10, R83, RZ ;  /* 0x000000530a0e7225 */ /* 0x000fc800078e00ff */
[----:B------:R-:W-:-:S04]  /*19800*/  IMAD.WIDE.U32 R12, R12, R67, RZ ;  /* 0x000000430c0c7225 */ /* 0x000fc800078e00ff */
[----:B0-----:R-:W-:Y:S01]  /*19810*/  @P4 IMAD.HI.U32 R10, R11, R68, RZ ;  /* 0x000000440b0a4227 */ /* 0x001fe200078e00ff */
[----:B-1----:R-:W0:Y:S03]  /*19820*/  @!P3 LDC R4, c[0x0][0xb50] ;  /* 0x0002d400ff04bb82 */ /* 0x002e260000000800 */
[----:B------:R-:W-:Y:S02]  /*19830*/  IMAD.IADD R60, R15, 0x1, R65 ;  /* 0x000000010f3c7824 */ /* 0x000fe400078e0241 */
[----:B------:R-:W-:Y:S02]  /*19840*/  IMAD.IADD R71, R13, 0x1, R71 ;  /* 0x000000010d477824 */ /* 0x000fe400078e0247 */
[----:B------:R-:W-:Y:S01]  /*19850*/  IMAD.MOV.U32 R13, RZ, RZ, R11 ;  /* 0x000000ffff0d7224 */ /* 0x000fe200078e000b */
[----:B----4-:R-:W-:Y:S01]  /*19860*/  @P4 SHF.R.U32.HI R13, RZ, R73, R10 ;  /* 0x00000049ff0d4219 */ /* 0x010fe2000001160a */
[-C--:B------:R-:W-:Y:S01]  /*19870*/  IMAD R15, R9, R27.reuse, RZ ;  /* 0x0000001b090f7224 */ /* 0x080fe200078e02ff */
[----:B------:R-:W1:Y:S01]  /*19880*/  @!P3 LDC R5, c[0x0][0xb54] ;  /* 0x0002d500ff05bb82 */ /* 0x000e620000000800 */
[----:B------:R-:W-:Y:S01]  /*19890*/  IMAD.WIDE.U32 R8, R8, R27, RZ ;  /* 0x0000001b08087225 */ /* 0x000fe200078e00ff */
[----:B------:R-:W-:-:S02]  /*198a0*/  SHF.R.S32.HI R27, RZ, 0x1f, R72 ;  /* 0x0000001fff1b7819 */ /* 0x000fc40000011448 */
[----:B------:R-:W-:Y:S02]  /*198b0*/  SHF.R.S32.HI R70, RZ, 0x7, R70 ;  /* 0x00000007ff467819 */ /* 0x000fe40000011446 */
[--C-:B---3--:R-:W-:Y:S02]  /*198c0*/  IADD3 R12, P2, P5, R12, R14, R66.reuse ;  /* 0x0000000e0c0c7210 */ /* 0x108fe40007d5e042 */
[----:B------:R-:W-:Y:S01]  /*198d0*/  SHF.R.S32.HI R65, RZ, 0x1f, R66 ;  /* 0x0000001fff417819 */ /* 0x000fe20000011442 */
[----:B------:R-:W-:Y:S02]  /*198e0*/  IMAD.IADD R14, R9, 0x1, R15 ;  /* 0x00000001090e7824 */ /* 0x000fe400078e020f */
[----:B------:R-:W-:Y:S01]  /*198f0*/  IMAD.MOV R15, RZ, RZ, -R13 ;  /* 0x000000ffff0f7224 */ /* 0x000fe200078e0a0d */
[----:B------:R-:W-:Y:S02]  /*19900*/  IADD3.X R10, R71, R60, R65, P2, P5 ;  /* 0x0000003c470a7210 */ /* 0x000fe400017ea441 */
[----:B------:R-:W-:Y:S01]  /*19910*/  IADD3 R8, P2, P5, R13, R12, R8 ;  /* 0x0000000c0d087210 */ /* 0x000fe20007d5e008 */
[----:B------:R-:W-:Y:S01]  /*19920*/  IMAD R15, R64, R15, R11 ;  /* 0x0000000f400f7224 */ /* 0x000fe200078e020b */
[----:B------:R-:W-:-:S02]  /*19930*/  LEA.HI R12, R27, R72, RZ, 0x2 ;  /* 0x000000481b0c7211 */ /* 0x000fc400078f10ff */
[----:B------:R-:W-:Y:S02]  /*19940*/  SHF.R.S32.HI R9, RZ, 0x1f, R13 ;  /* 0x0000001fff097819 */ /* 0x000fe4000001140d */
[--C-:B------:R-:W-:Y:S02]  /*19950*/  SHF.R.S32.HI R26, RZ, 0x2, R12.reuse ;  /* 0x00000002ff1a7819 */ /* 0x100fe4000001140c */
[----:B------:R-:W-:Y:S01]  /*19960*/  SHF.R.S32.HI R71, RZ, 0x1f, R12 ;  /* 0x0000001fff477819 */ /* 0x000fe2000001140c */
[----:B------:R-:W-:Y:S01]  /*19970*/  IMAD R7, R7, R15, RZ ;  /* 0x0000000f07077224 */ /* 0x000fe200078e02ff */
[----:B------:R-:W-:Y:S02]  /*19980*/  SHF.R.S32.HI R13, RZ, 0x1f, R15 ;  /* 0x0000001fff0d7819 */ /* 0x000fe4000001140f */
[----:B------:R-:W-:Y:S02]  /*19990*/  IADD3.X R9, R9, R10, R14, P2, P5 ;  /* 0x0000000a09097210 */ /* 0x000fe400017ea40e */
[----:B------:R-:W-:Y:S01]  /*199a0*/  LEA.HI R71, R71, R26, RZ, 0x3 ;  /* 0x0000001a47477211 */ /* 0x000fe200078f18ff */
[----:B------:R-:W-:Y:S01]  /*199b0*/  IMAD.HI R10, R70, 0x55555556, RZ ;  /* 0x55555556460a7827 */ /* 0x000fe200078e02ff */
[----:B------:R-:W-:-:S02]  /*199c0*/  LEA.HI R27, R27, R72, RZ, 0x5 ;  /* 0x000000481b1b7211 */ /* 0x000fc400078f28ff */
[----:B------:R-:W-:Y:S01]  /*199d0*/  LOP3.LUT R71, R71, 0xfffffff8, RZ, 0xc0, !PT ;  /* 0xfffffff847477812 */ /* 0x000fe200078ec0ff */
[C---:B------:R-:W-:Y:S02]  /*199e0*/  IMAD R13, R6.reuse, R13, R7 ;  /* 0x0000000d060d7224 */ /* 0x040fe400078e0207 */
[----:B------:R-:W-:Y:S01]  /*199f0*/  IMAD.WIDE.U32 R6, R6, R15, R8 ;  /* 0x0000000f06067225 */ /* 0x000fe200078e0008 */
[----:B------:R-:W-:Y:S02]  /*19a00*/  LEA.HI R9, R10, R10, RZ, 0x1 ;  /* 0x0000000a0a097211 */ /* 0x000fe400078f08ff */
[----:B------:R-:W-:Y:S01]  /*19a10*/  SHF.R.S32.HI R27, RZ, 0x5, R27 ;  /* 0x00000005ff1b7819 */ /* 0x000fe2000001141b */
[----:B------:R-:W-:Y:S01]  /*19a20*/  IMAD.IADD R7, R7, 0x1, R13 ;  /* 0x0000000107077824 */ /* 0x000fe200078e020d */
[----:B0-----:R-:W-:Y:S01]  /*19a30*/  LEA R8, P2, R6, R4, 0x2 ;  /* 0x0000000406087211 */ /* 0x001fe200078410ff */
[----:B------:R-:W-:Y:S02]  /*19a40*/  IMAD.IADD R26, R26, 0x1, -R71 ;  /* 0x000000011a1a7824 */ /* 0x000fe400078e0a47 */
[----:B------:R-:W-:Y:S01]  /*19a50*/  IMAD R70, R9, -0x3, R70 ;  /* 0xfffffffd09467824 */ /* 0x000fe200078e0246 */
[----:B-1----:R-:W-:Y:S01]  /*19a60*/  LEA.HI.X R9, R6, R5, R7, 0x2, P2 ;  /* 0x0000000506097211 */ /* 0x002fe200010f1407 */
[----:B------:R-:W-:Y:S01]  /*19a70*/  IMAD R27, R27, 0x10, R26 ;  /* 0x000000101b1b7824 */ /* 0x000fe200078e021a */
[----:B------:R-:W-:Y:S07]  /*19a80*/  @P1 BRA `(.L_x_15093) ;  /* 0x0000000000101947 */ /* 0x000fee0003800000 */
[----:B------:R-:W-:Y:S05]  /*19a90*/  @!P0 BRA `(.L_x_15093) ;  /* 0x00000000000c8947 */ /* 0x000fea0003800000 */
[----:B------:R-:W2:Y:S04]  /*19aa0*/  LDG.E R4, desc[UR40][R24.64] ;  /* 0x0000002818047981 */ /* 0x000ea8000c1e1900 */
[----:B-----5:R-:W2:Y:S02]  /*19ab0*/  LDG.E R69, desc[UR40][R24.64+0x4] ;  /* 0x0000042818457981 */ /* 0x020ea4000c1e1900 */
[----:B--2---:R-:W-:-:S07]  /*19ac0*/  IMAD.IADD R69, R69, 0x1, -R4 ;  /* 0x0000000145457824 */ /* 0x004fce00078e0a04 */
.L_x_15093:
[----:B------:R-:W-:Y:S01]  /*19ad0*/  IMAD R13, R70, 0x40, R27 ;  /* 0x00000040460d7824 */ /* 0x000fe200078e021b */
[----:B------:R-:W-:Y:S01]  /*19ae0*/  SHFL.IDX PT, R4, R8, RZ, 0x1c1f ;  /* 0x001c1fff08047589 */ /* 0x000fe200000e0000 */
[----:B-----5:R-:W-:Y:S01]  /*19af0*/  IMAD R60, R69, R64, RZ ;  /* 0x00000040453c7224 */ /* 0x020fe200078e02ff */
[----:B------:R-:W-:Y:S01]  /*19b00*/  LOP3.LUT P0, RZ, R72, 0x3, RZ, 0xc0, !PT ;  /* 0x0000000348ff7812 */ /* 0x000fe2000780c0ff */
[----:B------:R-:W-:Y:S01]  /*19b10*/  IMAD.IADD R13, R13, 0x1, R85 ;  /* 0x000000010d0d7824 */ /* 0x000fe200078e0255 */
[----:B------:R-:W0:Y:S03]  /*19b20*/  SHFL.IDX PT, R5, R9, RZ, 0x1c1f ;  /* 0x001c1fff09057589 */ /* 0x000e2600000e0000 */
[C---:B------:R-:W-:Y:S01]  /*19b30*/  VIADD R15, R13.reuse, 0x8 ;  /* 0x000000080d0f7836 */ /* 0x040fe20000000000 */
[----:B------:R-:W-:Y:S01]  /*19b40*/  SHFL.IDX PT, R6, R8, 0x1, 0x1c1f ;  /* 0x003c1f0008067f89 */ /* 0x000fe200000e0000 */
[----:B------:R-:W-:-:S03]  /*19b50*/  ISETP.GE.OR P1, PT, R13, R60, P0 ;  /* 0x0000003c0d00720c */ /* 0x000fc60000726670 */
[----:B------:R-:W1:Y:S01]  /*19b60*/  SHFL.IDX PT, R7, R9, 0x1, 0x1c1f ;  /* 0x003c1f0009077f89 */ /* 0x000e6200000e0000 */
[----:B------:R-:W-:-:S09]  /*19b70*/  ISETP.GE.OR P0, PT, R15, R60, P0 ;  /* 0x0000003c0f00720c */ /* 0x000fd20000706670 */
[----:B0-----:R0:W-:Y:S04]  /*19b80*/  @!P1 ST.E desc[UR40][R4.64], R21 ;  /* 0x0000001504009985 */ /* 0x0011e8000c101928 */
[----:B-1----:R0:W-:Y:S01]  /*19b90*/  @!P0 ST.E desc[UR40][R6.64], R20 ;  /* 0x0000001406008985 */ /* 0x0021e2000c101928 */
[----:B------:R-:W-:Y:S05]  /*19ba0*/  @P3 BRA `(.L_x_15094) ;  /* 0x0000000400a03947 */ /* 0x000fea0003800000 */
[----:B0-----:R-:W-:Y:S01]  /*19bb0*/  IMAD R5, R63, 0x40, R0 ;  /* 0x000000403f057824 */ /* 0x001fe200078e0200 */
[----:B------:R-:W0:Y:S01]  /*19bc0*/  @P4 LDC R29, c[0x0][0xbf0] ;  /* 0x0002fc00ff1d4b82 */ /* 0x000e220000000800 */
[----:B------:R-:W-:Y:S02]  /*19bd0*/  ULDC.64 UR4, c[0x0][0xaa0] ;  /* 0x0002a80000047ab9 */ /* 0x000fe40000000a00 */
        /* <DEDUP_REMOVED lines=18> */
[----:B------:R-:W-:-:S04]  /*19d00*/  IADD3 R21, P0, R2, 0x4800, RZ ;  /* 0x0000480002157810 */ /* 0x000fc80007f1e0ff */
[----:B------:R-:W-:Y:S01]  /*19d10*/  LOP3.LUT R2, R21, 0x380, RZ, 0xc0, !PT ;  /* 0x0000038015027812 */ /* 0x000fe200078ec0ff */
[----:B------:R-:W-:Y:S02]  /*19d20*/  IMAD R65, R65, UR4, RZ ;  /* 0x0000000441417c24 */ /* 0x000fe4000f8e02ff */
[----:B------:R-:W-:Y:S01]  /*19d30*/  IMAD.X R25, RZ, RZ, R3, P0 ;  /* 0x000000ffff197224 */ /* 0x000fe200000e0603 */
[----:B------:R-:W-:-:S04]  /*19d40*/  SHF.R.U64 R2, R2, 0x3, RZ ;  /* 0x0000000302027819 */ /* 0x000fc800000012ff */
[----:B------:R-:W-:Y:S02]  /*19d50*/  LOP3.LUT R24, R2, R21, RZ, 0x3c, !PT ;  /* 0x0000001502187212 */ /* 0x000fe400078e3cff */
[----:B------:R-:W1:Y:S01]  /*19d60*/  @P4 LDC R21, c[0x0][0xbec] ;  /* 0x0002fb00ff154b82 */ /* 0x000e620000000800 */
[C---:B------:R-:W-:Y:S02]  /*19d70*/  IMAD R65, R66.reuse, UR5, R65 ;  /* 0x0000000542417c24 */ /* 0x040fe4000f8e0241 */
[----:B------:R-:W-:Y:S01]  /*19d80*/  IMAD.WIDE.U32 R2, R66, UR4, RZ ;  /* 0x0000000442027c25 */ /* 0x000fe2000f8e00ff */
[----:B------:R-:W-:-:S03]  /*19d90*/  ULDC.64 UR4, c[0x0][0xae8] ;  /* 0x0002ba0000047ab9 */ /* 0x000fc60000000a00 */
[----:B------:R-:W-:Y:S01]  /*19da0*/  IMAD R62, R62, 0x30, R63 ;  /* 0x000000303e3e7824 */ /* 0x000fe200078e023f */
[----:B------:R-:W-:Y:S01]  /*19db0*/  SHF.R.S32.HI R28, RZ, 0x1f, R67 ;  /* 0x0000001fff1c7819 */ /* 0x000fe20000011443 */
[----:B------:R-:W-:Y:S01]  /*19dc0*/  IMAD.IADD R3, R3, 0x1, R65 ;  /* 0x0000000103037824 */ /* 0x000fe200078e0241 */
[----:B------:R-:W5:Y:S01]  /*19dd0*/  LD.E.128 R24, desc[UR40][R24.64] ;  /* 0x0000002818187980 */ /* 0x000f62000c101d00 */
[----:B------:R-:W-:Y:S02]  /*19de0*/  IMAD.IADD R62, R85, 0x1, R62 ;  /* 0x00000001553e7824 */ /* 0x000fe400078e023e */
[C---:B------:R-:W-:Y:S01]  /*19df0*/  IMAD.WIDE.U32 R2, R83.reuse, UR4, R2 ;  /* 0x0000000453027c25 */ /* 0x040fe2000f8e0002 */
        /* <DEDUP_REMOVED lines=8> */
[----:B------:R-:W-:-:S02]  /*19e80*/  IMAD.IADD R63, R63, 0x1, R85 ;  /* 0x000000013f3f7824 */ /* 0x000fc400078e0255 */
[----:B------:R-:W-:Y:S02]  /*19e90*/  IMAD R28, R28, UR4, RZ ;  /* 0x000000041c1c7c24 */ /* 0x000fe4000f8e02ff */
[----:B------:R-:W-:-:S04]  /*19ea0*/  IMAD.WIDE.U32 R2, R67, UR4, R2 ;  /* 0x0000000443027c25 */ /* 0x000fc8000f8e0002 */
[----:B-1----:R-:W-:-:S04]  /*19eb0*/  @P4 IMAD.HI.U32 R20, R62, R21, RZ ;  /* 0x000000153e144227 */ /* 0x002fc800078e00ff */
[----:B------:R-:W-:Y:S01]  /*19ec0*/  IMAD.MOV.U32 R21, RZ, RZ, R62 ;  /* 0x000000ffff157224 */ /* 0x000fe200078e003e */
[----:B------:R-:W-:Y:S01]  /*19ed0*/  @P4 SHF.R.U32.HI R21, RZ, R29, R20 ;  /* 0x0000001dff154219 */ /* 0x000fe20000011614 */
[----:B------:R-:W-:Y:S01]  /*19ee0*/  IMAD R29, R67, UR5, R28 ;  /* 0x00000005431d7c24 */ /* 0x000fe2000f8e021c */
[----:B------:R-:W-:Y:S02]  /*19ef0*/  ULDC.64 UR4, c[0x0][0xae0] ;  /* 0x0002b80000047ab9 */ /* 0x000fe40000000a00 */
[--C-:B------:R-:W-:Y:S01]  /*19f00*/  SHF.R.S32.HI R20, RZ, 0x1f, R21.reuse ;  /* 0x0000001fff147819 */ /* 0x100fe20000011415 */
[----:B------:R-:W-:Y:S02]  /*19f10*/  IMAD.MOV R31, RZ, RZ, -R21 ;  /* 0x000000ffff1f7224 */ /* 0x000fe400078e0a15 */
[----:B------:R-:W-:Y:S02]  /*19f20*/  IMAD.IADD R3, R3, 0x1, R29 ;  /* 0x0000000103037824 */ /* 0x000fe400078e021d */
[----:B------:R-:W-:-:S02]  /*19f30*/  IMAD R20, R20, UR4, RZ ;  /* 0x0000000414147c24 */ /* 0x000fc4000f8e02ff */
[----:B------:R-:W-:Y:S02]  /*19f40*/  IMAD R29, R64, R31, R62 ;  /* 0x0000001f401d7224 */ /* 0x000fe400078e023e */
[C---:B------:R-:W-:Y:S02]  /*19f50*/  IMAD R31, R21.reuse, UR5, R20 ;  /* 0x00000005151f7c24 */ /* 0x040fe4000f8e0214 */
[----:B------:R-:W-:Y:S01]  /*19f60*/  IMAD.WIDE.U32 R2, R21, UR4, R2 ;  /* 0x0000000415027c25 */ /* 0x000fe2000f8e0002 */
[----:B------:R-:W-:Y:S01]  /*19f70*/  SHF.R.S32.HI R20, RZ, 0x1f, R29 ;  /* 0x0000001fff147819 */ /* 0x000fe2000001141d */
[----:B------:R-:W-:Y:S02]  /*19f80*/  ULDC.64 UR4, c[0x0][0xad8] ;  /* 0x0002b60000047ab9 */ /* 0x000fe40000000a00 */
[----:B------:R-:W-:Y:S02]  /*19f90*/  IMAD.IADD R3, R3, 0x1, R31 ;  /* 0x0000000103037824 */ /* 0x000fe400078e021f */
[----:B------:R-:W-:-:S02]  /*19fa0*/  IMAD R20, R20, UR4, RZ ;  /* 0x0000000414147c24 */ /* 0x000fc4000f8e02ff */
[----:B------:R-:W-:-:S04]  /*19fb0*/  IMAD.WIDE.U32 R2, R29, UR4, R2 ;  /* 0x000000041d027c25 */ /* 0x000fc8000f8e0002 */
[----:B------:R-:W-:Y:S01]  /*19fc0*/  IMAD R21, R29, UR5, R20 ;  /* 0x000000051d157c24 */ /* 0x000fe2000f8e0214 */
[----:B------:R-:W-:Y:S02]  /*19fd0*/  ULDC.64 UR4, c[0x0][0xa80] ;  /* 0x0002a00000047ab9 */ /* 0x000fe40000000a00 */
[C---:B------:R-:W-:Y:S01]  /*19fe0*/  LEA R30, P0, R2.reuse, UR4, 0x1 ;  /* 0x00000004021e7c11 */ /* 0x040fe2000f8008ff */
[----:B------:R-:W-:Y:S01]  /*19ff0*/  IMAD.IADD R3, R3, 0x1, R21 ;  /* 0x0000000103037824 */ /* 0x000fe200078e0215 */
[----:B------:R-:W-:Y:S01]  /*1a000*/  ULDC UR4, c[0x0][0xac8] ;  /* 0x0002b20000047ab9 */ /* 0x000fe20000000800 */
[C---:B------:R-:W-:Y:S02]  /*1a010*/  VIADD R21, R63.reuse, 0x60 ;  /* 0x000000603f157836 */ /* 0x040fe40000000000 */
[----:B0-----:R-:W0:Y:S01]  /*1a020*/  SHFL.IDX PT, R31, R30, RZ, 0x181f ;  /* 0x00181fff1e1f7589 */ /* 0x001e2200000e0000 */
[----:B------:R-:W-:Y:S01]  /*1a030*/  LEA.HI.X R32, R2, UR5, R3, 0x1, P0 ;  /* 0x0000000502207c11 */ /* 0x000fe200080f0c03 */
[C---:B------:R-:W-:Y:S01]  /*1a040*/  VIADD R3, R63.reuse, 0x30 ;  /* 0x000000303f037836 */ /* 0x040fe20000000000 */
[----:B------:R-:W-:Y:S01]  /*1a050*/  ISETP.GE.AND P0, PT, R0, UR4, PT ;  /* 0x0000000400007c0c */ /* 0x000fe2000bf06270 */
[----:B------:R-:W1:Y:S03]  /*1a060*/  SHFL.IDX PT, R35, R30, 0x1, 0x181f ;  /* 0x00381f001e237f89 */ /* 0x000e6600000e0000 */
[-C--:B------:R-:W-:Y:S01]  /*1a070*/  ISETP.GE.OR P1, PT, R63, R60.reuse, P0 ;  /* 0x0000003c3f00720c */ /* 0x080fe20000726670 */
[----:B------:R-:W1:Y:S01]  /*1a080*/  SHFL.IDX PT, R37, R30, 0x2, 0x181f ;  /* 0x00581f001e257f89 */ /* 0x000e6200000e0000 */
[-C--:B------:R-:W-:Y:S01]  /*1a090*/  ISETP.GE.OR P2, PT, R3, R60.reuse, P0 ;  /* 0x0000003c0300720c */ /* 0x080fe20000746670 */
[----:B------:R-:W-:Y:S01]  /*1a0a0*/  VIADD R3, R22, 0x13220 ;  /* 0x0001322016037836 */ /* 0x000fe20000000000 */
[----:B------:R-:W-:Y:S01]  /*1a0b0*/  ISETP.GE.OR P3, PT, R21, R60, P0 ;  /* 0x0000003c1500720c */ /* 0x000fe20000766670 */
[----:B------:R-:W1:Y:S03]  /*1a0c0*/  SHFL.IDX PT, R29, R32, RZ, 0x181f ;  /* 0x00181fff201d7589 */ /* 0x000e6600000e0000 */
[----:B------:R-:W-:Y:S01]  /*1a0d0*/  PRMT R21, RZ, 0x654, R3 ;  /* 0x00000654ff157816 */ /* 0x000fe20000000003 */
[----:B------:R-:W1:Y:S03]  /*1a0e0*/  SHFL.IDX PT, R33, R32, 0x1, 0x181f ;  /* 0x00381f0020217f89 */ /* 0x000e6600000e0000 */
[----:B------:R1:W-:Y:S01]  /*1a0f0*/  SYNCS.ARRIVE.TRANS64.RED.A1T0 RZ, [R21+URZ], RZ ;  /* 0x000000ff15ff79a7 */ /* 0x0003e2000810043f */
[----:B------:R-:W1:Y:S01]  /*1a100*/  SHFL.IDX PT, R34, R32, 0x2, 0x181f ;  /* 0x00581f0020227f89 */ /* 0x000e6200000e0000 */
[----:B0-----:R-:W-:Y:S01]  /*1a110*/  @!P1 LEA R2, P4, R0, R31, 0x1 ;  /* 0x0000001f00029211 */ /* 0x001fe200078808ff */
[----:B------:R-:W-:-:S02]  /*1a120*/  VIADD R31, R63, 0x90 ;  /* 0x000000903f1f7836 */ /* 0x000fc40000000000 */
[----:B------:R-:W0:Y:S01]  /*1a130*/  SHFL.IDX PT, R32, R32, 0x3, 0x181f ;  /* 0x00781f0020207f89 */ /* 0x000e2200000e0000 */
[C---:B-1----:R-:W-:Y:S02]  /*1a140*/  @!P2 LEA R20, P5, R0.reuse, R35, 0x1 ;  /* 0x000000230014a211 */ /* 0x042fe400078a08ff */
[----:B------:R-:W-:Y:S02]  /*1a150*/  ISETP.GE.OR P0, PT, R31, R60, P0 ;  /* 0x0000003c1f00720c */ /* 0x000fe40000706670 */
[C---:B------:R-:W-:Y:S02]  /*1a160*/  @!P3 LEA R28, P6, R0.reuse, R37, 0x1 ;  /* 0x00000025001cb211 */ /* 0x040fe400078c08ff */
[C-C-:B------:R-:W-:Y:S02]  /*1a170*/  @!P1 LEA.HI.X R3, R0.reuse, R29, R61.reuse, 0x1, P4 ;  /* 0x0000001d00039211 */ /* 0x140fe400020f0c3d */
[C-C-:B------:R-:W-:Y:S02]  /*1a180*/  @!P2 LEA.HI.X R21, R0.reuse, R33, R61.reuse, 0x1, P5 ;  /* 0x000000210015a211 */ /* 0x140fe400028f0c3d */
[----:B------:R1:W0:Y:S01]  /*1a190*/  SHFL.IDX PT, R33, R30, 0x3, 0x181f ;  /* 0x00781f001e217f89 */ /* 0x00022200000e0000 */
[----:B------:R-:W-:-:S03]  /*1a1a0*/  @!P3 LEA.HI.X R29, R0, R34, R61, 0x1, P6 ;  /* 0x00000022001db211 */ /* 0x000fc600030f0c3d */
        /* <DEDUP_REMOVED lines=8> */
.L_x_15094:
[----:B------:R-:W2:Y:S01]  /*1a230*/  LDL R69, [R1+0x20] ;  /* 0x0000200001457983 */ /* 0x000ea20000100800 */
[----:B0-----:R-:W0:Y:S01]  /*1a240*/  @P4 LDC R4, c[0x0][0xbec] ;  /* 0x0002fb00ff044b82 */ /* 0x001e220000000800 */
[----:B------:R-:W-:Y:S01]  /*1a250*/  ULDC.64 UR4, c[0x0][0xb08] ;  /* 0x0002c20000047ab9 */ /* 0x000fe20000000a00 */
[----:B------:R-:W-:Y:S01]  /*1a260*/  SHF.R.S32.HI R0, RZ, 0x1f, R67 ;  /* 0x0000001fff007819 */ /* 0x000fe20000011443 */
[----:B------:R-:W-:Y:S01]  /*1a270*/  IMAD R65, R65, UR4, RZ ;  /* 0x0000000441417c24 */ /* 0x000fe2000f8e02ff */
[----:B------:R-:W-:Y:S01]  /*1a280*/  ULDC.64 UR6, c[0x0][0xb30] ;  /* 0x0002cc0000067ab9 */ /* 0x000fe20000000a00 */
[----:B------:R-:W-:-:S03]  /*1a290*/  IMAD.WIDE.U32 R2, R66, UR4, RZ ;  /* 0x0000000442027c25 */ /* 0x000fc6000f8e00ff */
[----:B------:R-:W1:Y:S01]  /*1a2a0*/  @P4 LDC R9, c[0x0][0xbf0] ;  /* 0x0002fc00ff094b82 */ /* 0x000e620000000800 */
[----:B------:R-:W-:Y:S01]  /*1a2b0*/  IMAD R65, R66, UR5, R65 ;  /* 0x0000000542417c24 */ /* 0x000fe2000f8e0241 */
[----:B------:R-:W-:-:S03]  /*1a2c0*/  ULDC.64 UR4, c[0x0][0xb38] ;  /* 0x0002ce0000047ab9 */ /* 0x000fc60000000a00 */
[----:B------:R-:W-:Y:S02]  /*1a2d0*/  IMAD.IADD R3, R3, 0x1, R65 ;  /* 0x0000000103037824 */ /* 0x000fe400078e0241 */
[----:B------:R-:W-:-:S04]  /*1a2e0*/  IMAD.WIDE.U32 R2, R83, UR4, R2 ;  /* 0x0000000453027c25 */ /* 0x000fc8000f8e0002 */
[----:B------:R-:W-:Y:S01]  /*1a2f0*/  IMAD R3, R83, UR5, R3 ;  /* 0x0000000553037c24 */ /* 0x000fe2000f8e0203 */
[----:B------:R-:W-:Y:S02]  /*1a300*/  ULDC.64 UR4, c[0x0][0xb40] ;  /* 0x0002d00000047ab9 */ /* 0x000fe40000000a00 */
[----:B------:R-:W-:Y:S02]  /*1a310*/  IMAD R0, R0, UR4, RZ ;  /* 0x0000000400007c24 */ /* 0x000fe4000f8e02ff */
[----:B0-----:R-:W-:-:S04]  /*1a320*/  @P4 IMAD.HI.U32 R4, R11, R4, RZ ;  /* 0x000000040b044227 */ /* 0x001fc800078e00ff */
[C---:B------:R-:W-:Y:S02]  /*1a330*/  IMAD R7, R67.reuse, UR5, R0 ;  /* 0x0000000543077c24 */ /* 0x040fe4000f8e0200 */
[----:B------:R-:W-:Y:S01]  /*1a340*/  IMAD.WIDE.U32 R2, R67, UR4, R2 ;  /* 0x0000000443027c25 */ /* 0x000fe2000f8e0002 */
[----:B------:R-:W-:-:S03]  /*1a350*/  ULDC.64 UR4, c[0x0][0xb48] ;  /* 0x0002d20000047ab9 */ /* 0x000fc60000000a00 */
[----:B------:R-:W-:Y:S01]  /*1a360*/  IMAD.MOV.U32 R5, RZ, RZ, R11 ;  /* 0x000000ffff057224 */ /* 0x000fe200078e000b */
[----:B-1----:R-:W-:Y:S01]  /*1a370*/  @P4 SHF.R.U32.HI R5, RZ, R9, R4 ;  /* 0x00000009ff054219 */ /* 0x002fe20000011604 */
[----:B------:R-:W-:-:S03]  /*1a380*/  IMAD.IADD R3, R3, 0x1, R7 ;  /* 0x0000000103037824 */ /* 0x000fc600078e0207 */
[--C-:B------:R-:W-:Y:S01]  /*1a390*/  SHF.R.S32.HI R0, RZ, 0x1f, R5.reuse ;  /* 0x0000001fff007819 */ /* 0x100fe20000011405 */
[----:B------:R-:W-:Y:S02]  /*1a3a0*/  IMAD.MOV R7, RZ, RZ, -R5 ;  /* 0x000000ffff077224 */ /* 0x000fe400078e0a05 */
[----:B------:R-:W-:-:S04]  /*1a3b0*/  IMAD.WIDE.U32 R2, R81, UR4, R2 ;  /* 0x0000000451027c25 */ /* 0x000fc8000f8e0002 */
        /* <DEDUP_REMOVED lines=13> */
[----:B------:R-:W-:Y:S01]  /*1a490*/  VIADD R4, R22, 0x13220 ;  /* 0x0001322016047836 */ /* 0x000fe20000000000 */
[----:B------:R-:W-:Y:S01]  /*1a4a0*/  LEA R0, P1, R2, UR4, 0x2 ;  /* 0x0000000402007c11 */ /* 0x000fe2000f8210ff */
[----:B------:R-:W-:-:S03]  /*1a4b0*/  IMAD.IADD R3, R3, 0x1, R5 ;  /* 0x0000000103037824 */ /* 0x000fc600078e0205 */
[----:B------:R-:W-:Y:S02]  /*1a4c0*/  PRMT R4, RZ, 0x654, R4 ;  /* 0x00000654ff047816 */ /* 0x000fe40000000004 */
[----:B------:R-:W-:Y:S01]  /*1a4d0*/  LEA.HI.X R14, R2, UR5, R3, 0x2, P1 ;  /* 0x00000005020e7c11 */ /* 0x000fe200088f1403 */
[----:B------:R-:W-:Y:S01]  /*1a4e0*/  BSSY B1, `(.L_x_15096) ;  /* 0x0000033000017945 */ /* 0x000fe20003800000 */
[----:B------:R0:W-:Y:S03]  /*1a4f0*/  SYNCS.ARRIVE.TRANS64.RED.A1T0 RZ, [R4+URZ], RZ ;  /* 0x000000ff04ff79a7 */ /* 0x0001e6000810043f */
[----:B------:R1:W3:Y:S04]  /*1a500*/  SHFL.IDX PT, R5, R14, RZ, 0x1c1f ;  /* 0x001c1fff0e057589 */ /* 0x0002e800000e0000 */
[----:B0-----:R1:W0:Y:S01]  /*1a510*/  SHFL.IDX PT, R4, R0, RZ, 0x1c1f ;  /* 0x001c1fff00047589 */ /* 0x00122200000e0000 */
[----:B--2---:R-:W-:-:S02]  /*1a520*/  VIADD R21, R69, 0x38 ;  /* 0x0000003845157836 */ /* 0x004fc40000000000 */
[C---:B------:R-:W-:Y:S02]  /*1a530*/  VIADD R25, R69.reuse, 0x8 ;  /* 0x0000000845197836 */ /* 0x040fe40000000000 */
[C---:B------:R-:W-:Y:S02]  /*1a540*/  VIADD R27, R69.reuse, 0x30 ;  /* 0x00000030451b7836 */ /* 0x040fe40000000000 */
[C---:B------:R-:W-:Y:S02]  /*1a550*/  VIADD R61, R69.reuse, 0x28 ;  /* 0x00000028453d7836 */ /* 0x040fe40000000000 */
[C---:B------:R-:W-:Y:S02]  /*1a560*/  VIADD R63, R69.reuse, 0x10 ;  /* 0x00000010453f7836 */ /* 0x040fe40000000000 */
[C---:B------:R-:W-:Y:S02]  /*1a570*/  VIADD R65, R69.reuse, 0x18 ;  /* 0x0000001845417836 */ /* 0x040fe40000000000 */
        /* <DEDUP_REMOVED lines=8> */
[----:B01-3--:R-:W-:Y:S06]  /*1a600*/  @P0 BRA `(.L_x_15097) ;  /* 0x0000000000800947 */ /* 0x00bfec0003800000 */
        /* <DEDUP_REMOVED lines=24> */
[-C--:B-1----:R-:W-:Y:S02]  /*1a790*/  @!P1 LEA R6, P5, R27, R4.reuse, 0x2 ;  /* 0x000000041b069211 */ /* 0x082fe400078a10ff */
[----:B------:R-:W-:Y:S01]  /*1a7a0*/  @!P0 LEA R4, P6, R21, R4, 0x2 ;  /* 0x0000000415048211 */ /* 0x000fe200078c10ff */
[----:B------:R2:W-:Y:S01]  /*1a7b0*/  @!P3 ST.E.64 desc[UR40][R2.64], R52 ;  /* 0x000000340200b985 */ /* 0x0005e2000c101b28 */
[-C--:B------:R-:W-:Y:S02]  /*1a7c0*/  @!P1 LEA.HI.X R7, R27, R5.reuse, R24, 0x2, P5 ;  /* 0x000000051b079211 */ /* 0x080fe400028f1418 */
[----:B------:R-:W-:Y:S01]  /*1a7d0*/  @!P0 LEA.HI.X R5, R21, R5, R26, 0x2, P6 ;  /* 0x0000000515058211 */ /* 0x000fe200030f141a */
[----:B------:R2:W-:Y:S04]  /*1a7e0*/  @!P2 ST.E.64 desc[UR40][R12.64], R54 ;  /* 0x000000360c00a985 */ /* 0x0005e8000c101b28 */
[----:B------:R2:W-:Y:S04]  /*1a7f0*/  @!P1 ST.E.64 desc[UR40][R6.64], R56 ;  /* 0x0000003806009985 */ /* 0x0005e8000c101b28 */
[----:B------:R2:W-:Y:S02]  /*1a800*/  @!P0 ST.E.64 desc[UR40][R4.64], R58 ;  /* 0x0000003a04008985 */ /* 0x0005e4000c101b28 */
.L_x_15097:
[----:B------:R-:W-:Y:S05]  /*1a810*/  BSYNC B1 ;  /* 0x0000000000017941 */ /* 0x000fea0003800000 */
.L_x_15096:
[----:B------:R-:W-:Y:S01]  /*1a820*/  ISETP.GE.AND P0, PT, R15, R60, PT ;  /* 0x0000003c0f00720c */ /* 0x000fe20003f06270 */
[----:B--2---:R3:W4:Y:S04]  /*1a830*/  SHFL.IDX PT, R5, R14, 0x1, 0x1c1f ;  /* 0x003c1f000e057f89 */ /* 0x00472800000e0000 */
[----:B------:R3:W0:Y:S08]  /*1a840*/  SHFL.IDX PT, R4, R0, 0x1, 0x1c1f ;  /* 0x003c1f0000047f89 */ /* 0x00063000000e0000 */
[----:B---3--:R-:W-:Y:S05]  /*1a850*/  @P0 BRA `(.L_x_15095) ;  /* 0x0000000800f00947 */ /* 0x008fea0003800000 */
[----:B------:R-:W-:Y:S02]  /*1a860*/  ULDC UR4, c[0x0][0xac8] ;  /* 0x0002b20000047ab9 */ /* 0x000fe40000000800 */
[----:B------:R-:W-:Y:S02]  /*1a870*/  ISETP.GE.AND P0, PT, R69, UR4, PT ;  /* 0x0000000445007c0c */ /* 0x000fe4000bf06270 */
[----:B------:R-:W-:Y:S02]  /*1a880*/  ISETP.GE.AND P4, PT, R25, UR4, PT ;  /* 0x0000000419007c0c */ /* 0x000fe4000bf86270 */
[----:B------:R-:W-:Y:S02]  /*1a890*/  ISETP.GE.AND P3, PT, R63, UR4, PT ;  /* 0x000000043f007c0c */ /* 0x000fe4000bf66270 */
[----:B------:R-:W-:Y:S02]  /*1a8a0*/  ISETP.GE.AND P2, PT, R65, UR4, PT ;  /* 0x0000000441007c0c */ /* 0x000fe4000bf46270 */
[----:B------:R-:W-:-:S05]  /*1a8b0*/  ISETP.GE.AND P1, PT, R67, UR4, PT ;  /* 0x0000000443007c0c */ /* 0x000fca000bf26270 */
[----:B0---4-:R-:W-:Y:S02]  /*1a8c0*/  @!P0 IMAD.WIDE R2, R69, 0x4, R4 ;  /* 0x0000000445028825 */ /* 0x011fe400078e0204 */
        /* <DEDUP_REMOVED lines=14> */
[----:B0-----:R-:W-:-:S03]  /*1a9b0*/  @!P0 LEA R2, P5, R61, R4, 0x2 ;  /* 0x000000043d028211 */ /* 0x001fc600078a10ff */
        /* <DEDUP_REMOVED lines=8> */
[----:B---3--:R-:W-:-:S04]  /*1aa40*/  LEA R2, P0, R21, R4, 0x2 ;  /* 0x0000000415027211 */ /* 0x008fc800078010ff */
[----:B------:R-:W-:-:S05]  /*1aa50*/  LEA.HI.X R3, R21, R5, R26, 0x2, P0 ;  /* 0x0000000515037211 */ /* 0x000fca00000f141a */
[----:B------:R0:W-:Y:S01]  /*1aa60*/  ST.E.64 desc[UR40][R2.64], R42 ;  /* 0x0000002a02007985 */ /* 0x0001e2000c101b28 */
[----:B------:R-:W-:Y:S05]  /*1aa70*/  BRA `(.L_x_15095) ;  /* 0x0000000800687947 */ /* 0x000fea0003800000 */
.L_x_15092:
[----:B-1----:R-:W2:Y:S01]  /*1aa80*/  LDL R6, [R1+0x58] ;  /* 0x0000580001067983 */ /* 0x002ea20000100800 */
        /* <DEDUP_REMOVED lines=8> */
[----:B------:R-:W0:Y:S01]  /*1ab10*/  @P1 LDC.64 R4, c[0x0][0xc08] ;  /* 0x00030200ff041b82 */ /* 0x000e220000000a00 */
[----:B------:R-:W-:Y:S02]  /*1ab20*/  ULDC UR4, c[0x0][0xa88] ;  /* 0x0002a20000047ab9 */ /* 0x000fe40000000800 */
[----:B------:R-:W-:Y:S02]  /*1ab30*/  IMAD.U32 R12, RZ, RZ, UR4 ;  /* 0x00000004ff0c7e24 */ /* 0x000fe4000f8e00ff */
[----:B--2---:R-:W-:-:S04]  /*1ab40*/  IMAD.WIDE R2, R6, 0x4, R2 ;  /* 0x0000000406027825 */ /* 0x004fc800078e0202 */
[----:B0-----:R-:W-:Y:S01]  /*1ab50*/  @P1 IMAD.WIDE R4, R6, 0x4, R4 ;  /* 0x0000000406041825 */ /* 0x001fe200078e0204 */
[----:B------:R0:W5:Y:S04]  /*1ab60*/  @P0 LDG.E R13, desc[UR40][R2.64] ;  /* 0x00000028020d0981 */ /* 0x000168000c1e1900 */
[----:B------:R0:W5:Y:S01]  /*1ab70*/  @P1 LDG.E R12, desc[UR40][R4.64] ;  /* 0x00000028040c1981 */ /* 0x000162000c1e1900 */
[----:B------:R-:W-:Y:S02]  /*1ab80*/  ISETP.GT.AND P3, PT, R60, 0xbf, PT ;  /* 0x000000bf3c00780c */ /* 0x000fe40003f64270 */
[----:B------:R-:W-:Y:S02]  /*1ab90*/  ISETP.GT.AND P2, PT, R77, 0x1, PT ;  /* 0x000000014d00780c */ /* 0x000fe40003f44270 */
[----:B------:R-:W-:Y:S01]  /*1aba0*/  SHF.R.S32.HI R24, RZ, 0x1f, R6 ;  /* 0x0000001fff187819 */ /* 0x000fe20000011406 */
[----:B------:R-:W-:Y:S10]  /*1abb0*/  @P1 BRA `(.L_x_15098) ;  /* 0x0000000000101947 */ /* 0x000ff40003800000 */
[----:B------:R-:W-:Y:S05]  /*1abc0*/  @!P0 BRA `(.L_x_15098) ;  /* 0x00000000000c8947 */ /* 0x000fea0003800000 */
[----:B0-----:R-:W2:Y:S04]  /*1abd0*/  LDG.E R5, desc[UR40][R2.64] ;  /* 0x0000002802057981 */ /* 0x001ea8000c1e1900 */
[----:B-----5:R-:W2:Y:S02]  /*1abe0*/  LDG.E R12, desc[UR40][R2.64+0x4] ;  /* 0x00000428020c7981 */ /* 0x020ea4000c1e1900 */
[----:B--2---:R-:W-:-:S07]  /*1abf0*/  IMAD.IADD R12, R12, 0x1, -R5 ;  /* 0x000000010c0c7824 */ /* 0x004fce00078e0a05 */
.L_x_15098:
[----:B------:R-:W-:Y:S01]  /*1ac00*/  BSSY B1, `(.L_x_15099) ;  /* 0x0000038000017945 */ /* 0x000fe20003800000 */
[----:B------:R-:W-:Y:S02]  /*1ac10*/  SEL R21, R6, RZ, !P0 ;  /* 0x000000ff06157207 */ /* 0x000fe40004000000 */
[----:B------:R-:W-:Y:S02]  /*1ac20*/  SEL R24, R24, RZ, !P0 ;  /* 0x000000ff18187207 */ /* 0x000fe40004000000 */
[----:B-----5:R-:W-:Y:S01]  /*1ac30*/  SHF.R.S32.HI R20, RZ, 0x1f, R13 ;  /* 0x0000001fff147819 */ /* 0x020fe2000001140d */
[----:B------:R-:W-:Y:S06]  /*1ac40*/  @P3 BRA `(.L_x_15100) ;  /* 0x0000000000cc3947 */ /* 0x000fec0003800000 */
[----:B0-----:R-:W2:Y:S01]  /*1ac50*/  LDL R3, [R1+0x24] ;  /* 0x0000240001037983 */ /* 0x001ea20000100800 */
[----:B------:R-:W0:Y:S02]  /*1ac60*/  LDC R27, c[0x0][0xbe8] ;  /* 0x0002fa00ff1b7b82 */ /* 0x000e240000000800 */
[----:B0-----:R-:W-:Y:S01]  /*1ac70*/  IMAD R2, R12, R27, RZ ;  /* 0x0000001b0c027224 */ /* 0x001fe200078e02ff */
[----:B--2---:R-:W-:-:S04]  /*1ac80*/  IADD3 R25, R3, -0x80, R79 ;  /* 0xffffff8003197810 */ /* 0x004fc80007ffe04f */
[----:B------:R-:W-:-:S13]  /*1ac90*/  ISETP.GE.AND P0, PT, R25, R2, PT ;  /* 0x000000021900720c */ /* 0x000fda0003f06270 */
[----:B------:R-:W-:Y:S05]  /*1aca0*/  @P0 BRA `(.L_x_15100) ;  /* 0x0000000000b40947 */ /* 0x000fea0003800000 */
[----:B------:R-:W2:Y:S01]  /*1acb0*/  LDL R10, [R1+0x4] ;  /* 0x00000400010a7983 */ /* 0x000ea20000100800 */
[----:B------:R-:W-:Y:S01]  /*1acc0*/  IMAD.MOV.U32 R2, RZ, RZ, 0x9b8 ;  /* 0x000009b8ff027424 */ /* 0x000fe200078e00ff */
[----:B------:R-:W-:Y:S01]  /*1acd0*/  ISETP.GT.AND P3, PT, R77, 0x1, PT ;  /* 0x000000014d00780c */ /* 0x000fe20003f64270 */
[----:B------:R-:W0:Y:S01]  /*1ace0*/  LDC.64 R28, c[0x0][0xba8] ;  /* 0x0002ea00ff1c7b82 */ /* 0x000e220000000a00 */
[----:B------:R-:W3:Y:S01]  /*1acf0*/  LDL.LU R30, [R1+0x60] ;  /* 0x00006000011e7983 */ /* 0x000ee20000300800 */
[----:B------:R-:W-:Y:S01]  /*1ad00*/  ISETP.NE.AND P0, PT, R27, 0x1, PT ;  /* 0x000000011b00780c */ /* 0x000fe20003f05270 */
[----:B------:R-:W-:Y:S01]  /*1ad10*/  IMAD.MOV.U32 R15, RZ, RZ, R25 ;  /* 0x000000ffff0f7224 */ /* 0x000fe200078e0019 */
[----:B------:R-:W-:-:S04]  /*1ad20*/  SEL R26, R2, 0x978, P3 ;  /* 0x00000978021a7807 */ /* 0x000fc80001800000 */
[----:B------:R-:W1:Y:S08]  /*1ad30*/  LDC.64 R6, c[0x0][R26+0x220] ;  /* 0x000088001a067b82 */ /* 0x000e700000000a00 */
[----:B------:R-:W2:Y:S08]  /*1ad40*/  LDC.64 R2, c[0x0][R26+0x218] ;  /* 0x000086001a027b82 */ /* 0x000eb00000000a00 */
[----:B------:R-:W4:Y:S08]  /*1ad50*/  LDC.64 R8, c[0x0][R26+0x228] ;  /* 0x00008a001a087b82 */ /* 0x000f300000000a00 */
[----:B------:R-:W5:Y:S08]  /*1ad60*/  LDC.64 R4, c[0x0][R26+0x210] ;  /* 0x000084001a047b82 */ /* 0x000f700000000a00 */
[----:B------:R-:W4:Y:S08]  /*1ad70*/  @P0 LDC R14, c[0x0][0xbec] ;  /* 0x0002fb00ff0e0b82 */ /* 0x000f300000000800 */
[----:B------:R-:W5:Y:S01]  /*1ad80*/  @P0 LDC R33, c[0x0][0xbf0] ;  /* 0x0002fc00ff210b82 */ /* 0x000f620000000800 */
[----:B-1----:R-:W-:-:S07]  /*1ad90*/  IMAD R7, R7, R21, RZ ;  /* 0x0000001507077224 */ /* 0x002fce00078e02ff */
[----:B0-----:R-:W0:Y:S01]  /*1ada0*/  @!P3 LDC R28, c[0x0][0xb50] ;  /* 0x0002d400ff1cbb82 */ /* 0x001e220000000800 */
[----:B------:R-:W-:Y:S02]  /*1adb0*/  IMAD R7, R6, R24, R7 ;  /* 0x0000001806077224 */ /* 0x000fe400078e0207 */
[----:B----4-:R-:W-:-:S05]  /*1adc0*/  @P0 IMAD.HI.U32 R14, R25, R14, RZ ;  /* 0x0000000e190e0227 */ /* 0x010fca00078e00ff */
[----:B------:R-:W1:Y:S01]  /*1add0*/  @!P3 LDC R29, c[0x0][0xb54] ;  /* 0x0002d500ff1dbb82 */ /* 0x000e620000000800 */
[----:B-----5:R-:W-:Y:S01]  /*1ade0*/  @P0 SHF.R.U32.HI R15, RZ, R33, R14 ;  /* 0x00000021ff0f0219 */ /* 0x020fe2000001160e */
[-C--:B--2---:R-:W-:Y:S02]  /*1adf0*/  IMAD R31, R3, R10.reuse, RZ ;  /* 0x0000000a031f7224 */ /* 0x084fe400078e02ff */
[----:B------:R-:W-:Y:S01]  /*1ae00*/  IMAD.WIDE.U32 R10, R2, R10, RZ ;  /* 0x0000000a020a7225 */ /* 0x000fe200078e00ff */
[----:B---3--:R-:W-:-:S03]  /*1ae10*/  SEL R33, R30, RZ, P3 ;  /* 0x000000ff1e217207 */ /* 0x008fc60001800000 */
        /* <DEDUP_REMOVED lines=10> */
[----:B------:R-:W-:Y:S01]  /*1aec0*/  IADD3 R2, P0, P1, R15, R10, R2 ;  /* 0x0000000a0f027210 */ /* 0x000fe2000791e002 */
[----:B------:R-:W-:Y:S01]  /*1aed0*/  IMAD R5, R5, R7, RZ ;  /* 0x0000000705057224 */ /* 0x000fe200078e02ff */
[----:B------:R-:W-:Y:S02]  /*1aee0*/  SHF.R.S32.HI R15, RZ, 0x1f, R15 ;  /* 0x0000001fff0f7819 */ /* 0x000fe4000001140f */
[----:B------:R-:W-:Y:S02]  /*1aef0*/  SHF.R.S32.HI R9, RZ, 0x1f, R7 ;  /* 0x0000001fff097819 */ /* 0x000fe40000011407 */
[----:B------:R-:W-:-:S03]  /*1af00*/  IADD3.X R3, R15, R6, R3, P0, P1 ;  /* 0x000000060f037210 */ /* 0x000fc600007e2403 */
[C---:B------:R-:W-:Y:S02]  /*1af10*/  IMAD R5, R4.reuse, R9, R5 ;  /* 0x0000000904057224 */ /* 0x040fe400078e0205 */
[----:B------:R-:W-:-:S04]  /*1af20*/  IMAD.WIDE.U32 R2, R4, R7, R2 ;  /* 0x0000000704027225 */ /* 0x000fc800078e0002 */
[----:B------:R-:W-:Y:S01]  /*1af30*/  IMAD.IADD R3, R3, 0x1, R5 ;  /* 0x0000000103037824 */ /* 0x000fe200078e0205 */
[----:B0-----:R-:W-:-:S04]  /*1af40*/  LEA R4, P0, R2, R28, 0x2 ;  /* 0x0000001c02047211 */ /* 0x001fc800078010ff */
[----:B-1----:R-:W-:Y:S01]  /*1af50*/  LEA.HI.X R5, R2, R29, R3, 0x2, P0 ;  /* 0x0000001d02057211 */ /* 0x002fe200000f1403 */
[----:B------:R-:W-:-:S05]  /*1af60*/  IMAD.MOV.U32 R3, RZ, RZ, -0x800000 ;  /* 0xff800000ff037424 */ /* 0x000fca00078e00ff */
[----:B------:R1:W-:Y:S03]  /*1af70*/  STG.E desc[UR40][R4.64], R3 ;  /* 0x0000000304007986 */ /* 0x0003e6000c101928 */
.L_x_15100:
[----:B------:R-:W-:Y:S05]  /*1af80*/  BSYNC B1 ;  /* 0x0000000000017941 */ /* 0x000fea0003800000 */
.L_x_15099:
[----:B------:R-:W-:Y:S05]  /*1af90*/  @P2 BRA `(.L_x_15095) ;  /* 0x0000000400202947 */ /* 0x000fea0003800000 */
[----:B------:R-:W2:Y:S01]  /*1afa0*/  LDL.LU R10, [R1+0x4] ;  /* 0x00000400010a7983 */ /* 0x000ea20000300800 */
[----:B------:R-:W3:Y:S01]  /*1afb0*/  LDC R11, c[0x0][0xbe8] ;  /* 0x0002fa00ff0b7b82 */ /* 0x000ee20000000800 */
[----:B------:R-:W-:Y:S01]  /*1afc0*/  ULDC.64 UR4, c[0x0][0xaa0] ;  /* 0x0002a80000047ab9 */ /* 0x000fe20000000a00 */
[----:B------:R-:W-:Y:S01]  /*1afd0*/  IMAD R62, R62, 0x30, R63 ;  /* 0x000000303e3e7824 */ /* 0x000fe200078e023f */
[----:B------:R-:W4:Y:S01]  /*1afe0*/  LDL.LU R8, [R1+0x24] ;  /* 0x0000240001087983 */ /* 0x000f220000300800 */
[----:B0-----:R-:W-:Y:S01]  /*1aff0*/  IMAD R2, R20, UR4, RZ ;  /* 0x0000000414027c24 */ /* 0x001fe2000f8e02ff */
[----:B------:R-:W-:Y:S02]  /*1b000*/  ULDC.64 UR6, c[0x0][0xaf0] ;  /* 0x0002bc0000067ab9 */ /* 0x000fe40000000a00 */
[----:B------:R-:W-:Y:S02]  /*1b010*/  IMAD R6, R24, UR6, RZ ;  /* 0x0000000618067c24 */ /* 0x000fe4000f8e02ff */
[----:B-1----:R-:W-:-:S02]  /*1b020*/  IMAD R5, R13, UR5, R2 ;  /* 0x000000050d057c24 */ /* 0x002fc4000f8e0202 */
[----:B------:R-:W-:Y:S01]  /*1b030*/  IMAD.WIDE.U32 R2, R13, UR4, RZ ;  /* 0x000000040d027c25 */ /* 0x000fe2000f8e00ff */
[----:B------:R-:W-:-:S03]  /*1b040*/  ULDC.64 UR4, c[0x0][0xae8] ;  /* 0x0002ba0000047ab9 */ /* 0x000fc60000000a00 */
[----:B------:R-:W-:Y:S01]  /*1b050*/  IMAD.IADD R3, R3, 0x1, R5 ;  /* 0x0000000103037824 */ /* 0x000fe200078e0205 */
[----:B---3--:R-:W-:-:S13]  /*1b060*/  ISETP.NE.AND P0, PT, R11, 0x1, PT ;  /* 0x000000010b00780c */ /* 0x008fda0003f05270 */
[----:B------:R-:W0:Y:S08]  /*1b070*/  @P0 LDC R7, c[0x0][0xbec] ;  /* 0x0002fb00ff070b82 */ /* 0x000e300000000800 */
[----:B------:R-:W1:Y:S01]  /*1b080*/  @P0 LDC R9, c[0x0][0xbf0] ;  /* 0x0002fc00ff090b82 */ /* 0x000e620000000800 */
[----:B--2---:R-:W-:-:S04]  /*1b090*/  IMAD.WIDE.U32 R2, R10, UR4, R2 ;  /* 0x000000040a027c25 */ /* 0x004fc8000f8e0002 */
[----:B----4-:R-:W-:Y:S02]  /*1b0a0*/  IMAD.IADD R62, R8, 0x1, R62 ;  /* 0x00000001083e7824 */ /* 0x010fe400078e023e */
[----:B------:R-:W-:Y:S01]  /*1b0b0*/  IMAD R3, R10, UR5, R3 ;  /* 0x000000050a037c24 */ /* 0x000fe2000f8e0203 */
[----:B------:R-:W-:Y:S01]  /*1b0c0*/  ULDC.64 UR4, c[0x0][0xae0] ;  /* 0x0002b80000047ab9 */ /* 0x000fe20000000a00 */
[----:B0-----:R-:W-:-:S04]  /*1b0d0*/  @P0 IMAD.HI.U32 R4, R62, R7, RZ ;  /* 0x000000073e040227 */ /* 0x001fc800078e00ff */
[----:B------:R-:W-:Y:S01]  /*1b0e0*/  IMAD.MOV.U32 R5, RZ, RZ, R62 ;  /* 0x000000ffff057224 */ /* 0x000fe200078e003e */
[----:B-1----:R-:W-:Y:S01]  /*1b0f0*/  @P0 SHF.R.U32.HI R5, RZ, R9, R4 ;  /* 0x00000009ff050219 */ /* 0x002fe20000011604 */
[C---:B------:R-:W-:Y:S02]  /*1b100*/  IMAD R9, R21.reuse, UR7, R6 ;  /* 0x0000000715097c24 */ /* 0x040fe4000f8e0206 */
[----:B------:R-:W-:Y:S01]  /*1b110*/  IMAD.WIDE.U32 R2, R21, UR6, R2 ;  /* 0x0000000615027c25 */ /* 0x000fe2000f8e0002 */
[----:B------:R-:W-:-:S03]  /*1b120*/  SHF.R.S32.HI R4, RZ, 0x1f, R5 ;  /* 0x0000001fff047819 */ /* 0x000fc60000011405 */
[----:B------:R-:W-:Y:S02]  /*1b130*/  IMAD.MOV R7, RZ, RZ, -R5 ;  /* 0x000000ffff077224 */ /* 0x000fe400078e0a05 */
[----:B------:R-:W-:Y:S02]  /*1b140*/  IMAD R4, R4, UR4, RZ ;  /* 0x0000000404047c24 */ /* 0x000fe4000f8e02ff */
[----:B------:R-:W-:Y:S02]  /*1b150*/  IMAD R7, R11, R7, R62 ;  /* 0x000000070b077224 */ /* 0x000fe400078e023e */
[----:B------:R-:W-:Y:S02]  /*1b160*/  IMAD.IADD R3, R3, 0x1, R9 ;  /* 0x0000000103037824 */ /* 0x000fe400078e0209 */
        /* <DEDUP_REMOVED lines=11> */
[----:B------:R-:W-:Y:S01]  /*1b220*/  IMAD.IADD R4, R63, 0x1, R8 ;  /* 0x000000013f047824 */ /* 0x000fe200078e0208 */
[----:B------:R-:W-:Y:S01]  /*1b230*/  ULDC UR4, c[0x0][0xac8] ;  /* 0x0002b20000047ab9 */ /* 0x000fe20000000800 */
[----:B------:R-:W-:Y:S01]  /*1b240*/  IMAD R21, R12, R11, RZ ;  /* 0x0000000b0c157224 */ /* 0x000fe200078e02ff */
        /* <DEDUP_REMOVED lines=29> */
.L_x_15095:
[----:B------:R-:W-:Y:S05]  /*1b420*/  BSYNC B0 ;  /* 0x0000000000007941 */ /* 0x000fea0003800000 */
.L_x_15091:
[----:B------:R-:W3:Y:S01]  /*1b430*/  LDL R0, [R1+0x4c] ;  /* 0x00004c0001007983 */ /* 0x000ee20000100800 */
[----:B------:R-:W-:Y:S02]  /*1b440*/  ULDC UR4, c[0x0][0xc3c] ;  /* 0x00030f0000047ab9 */ /* 0x000fe40000000800 */
[----:B---3--:R-:W-:-:S13]  /*1b450*/  ISETP.GE.AND P0, PT, R0, UR4, PT ;  /* 0x0000000400007c0c */ /* 0x008fda000bf06270 */
[----:B------:R-:W-:Y:S05]  /*1b460*/  @!P0 BRA `(.L_x_15101) ;  /* 0xfffffe5800b88947 */ /* 0x000fea000383ffff */
[----:B------:R-:W-:Y:S05]  /*1b470*/  BRA `(.L_x_14913) ;  /* 0x0000008800e47947 */ /* 0x000fea0003800000 */
.L_x_14911:
        /* <DEDUP_REMOVED lines=58> */
.L_x_15105:
        /* <DEDUP_REMOVED lines=37> */
.L_x_15103:
        /* <DEDUP_REMOVED lines=13> */
.L_x_15106:
        /* <DEDUP_REMOVED lines=13> */
[----:B------:R-:W-:Y:S01]  /*1bc10*/  IMAD R9, R10, R7, RZ ;  /* 0x000000070a097224 */ /* 0x000fe200078e02ff */
[----:B------:R-:W-:-:S03]  /*1bc20*/  IABS R10, R25 ;  /* 0x00000019000a7213 */ /* 0x000fc60000000000 */
        /* <DEDUP_REMOVED lines=20> */
[----:B------:R-:W-:Y:S01]  /*1bd70*/  IMAD.MOV.U32 R2, RZ, RZ, R8 ;  /* 0x000000ffff027224 */ /* 0x000fe200078e0008 */
[----:B------:R-:W-:-:S03]  /*1bd80*/  IABS R8, R6 ;  /* 0x0000000600087213 */ /* 0x000fc60000000000 */
[----:B------:R-:W-:Y:S02]  /*1bd90*/  IMAD R9, R2, R5, RZ ;  /* 0x0000000502097224 */ /* 0x000fe400078e02ff */
[----:B------:R-:W-:Y:S02]  /*1bda0*/  IMAD.MOV.U32 R2, RZ, RZ, RZ ;  /* 0x000000ffff027224 */ /* 0x000fe400078e00ff */
[----:B------:R-:W-:Y:S02]  /*1bdb0*/  IMAD.MOV R8, RZ, RZ, -R8 ;  /* 0x000000ffff087224 */ /* 0x000fe400078e0a08 */
[----:B------:R-:W-:Y:S01]  /*1bdc0*/  IMAD.HI.U32 R2, R3, R9, R2 ;  /* 0x0000000903027227 */ /* 0x000fe200078e0002 */
[----:B------:R-:W-:-:S05]  /*1bdd0*/  IABS R3, R7 ;  /* 0x0000000700037213 */ /* 0x000fca0000000000 */
        /* <DEDUP_REMOVED lines=19> */
.L_x_15107:
        /* <DEDUP_REMOVED lines=34> */
[----:B------:R-:W-:Y:S01]  /*1c130*/  IABS R8, R7 ;  /* 0x0000000700087213 */ /* 0x000fe20000000000 */
[----:B------:R-:W-:-:S03]  /*1c140*/  IMAD.MOV R26, RZ, RZ, -R7 ;  /* 0x000000ffff1a7224 */ /* 0x000fc600078e0a07 */
        /* <DEDUP_REMOVED lines=24> */
.L_x_15108:
[----:B------:R-:W-:-:S05]  /*1c2d0*/  LOP3.LUT R2, RZ, R2, RZ, 0x33, !PT ;  /* 0x00000002ff027212 */ /* 0x000fca00078e33ff */
[----:B------:R-:W-:Y:S01]  /*1c2e0*/  IMAD.IADD R25, R25, 0x1, R2 ;  /* 0x0000000119197824 */ /* 0x000fe200078e0202 */
[----:B------:R-:W-:Y:S06]  /*1c2f0*/  BRA `(.L_x_15109) ;  /* 0x00000000000c7947 */ /* 0x000fec0003800000 */
.L_x_15104:
[----:B------:R-:W-:Y:S02]  /*1c300*/  IMAD.MOV.U32 R25, RZ, RZ, RZ ;  /* 0x000000ffff197224 */ /* 0x000fe400078e00ff */
[----:B------:R-:W-:Y:S02]  /*1c310*/  IMAD.U32 R24, RZ, RZ, UR6 ;  /* 0x00000006ff187e24 */ /* 0x000fe4000f8e00ff */
[----:B------:R-:W-:-:S07]  /*1c320*/  IMAD.MOV.U32 R26, RZ, RZ, RZ ;  /* 0x000000ffff1a7224 */ /* 0x000fce00078e00ff */
.L_x_15109:
[----:B------:R-:W-:-:S13]  /*1c330*/  ISETP.NE.AND P0, PT, R0, RZ, PT ;  /* 0x000000ff0000720c */ /* 0x000fda0003f05270 */
[----:B------:R-:W0:Y:S01]  /*1c340*/  @!P0 S2R R3, SR_CgaCtaId ;  /* 0x0000000000038919 */ /* 0x000e220000008800 */
[----:B------:R-:W-:-:S04]  /*1c350*/  @!P0 MOV R0, 0x400 ;  /* 0x0000040000008802 */ /* 0x000fc80000000f00 */
[----:B0-----:R-:W-:-:S05]  /*1c360*/  @!P0 LEA R0, R3, R0, 0x18 ;  /* 0x0000000003008211 */ /* 0x001fca00078ec0ff */
[----:B------:R2:W-:Y:S01]  /*1c370*/  @!P0 STS.128 [R0+0x132d0], R24 ;  /* 0x0132d01800008388 */ /* 0x0005e20000000c00 */
[----:B------:R-:W-:Y:S06]  /*1c380*/  BAR.ARV 0x5, 0x200 ;  /* 0x0148000000007b1d */ /* 0x000fec0000002000 */
.L_x_15102:
[----:B0-2---:R-:W-:Y:S01]  /*1c390*/  IMAD.MOV.U32 R0, RZ, RZ, 0x1 ;  /* 0x00000001ff007424 */ /* 0x005fe200078e00ff */
[----:B------:R0:W-:Y:S01]  /*1c3a0*/  STL [R1+0xc], RZ ;  /* 0x00000cff01007387 */ /* 0x0001e20000100800 */
[----:B------:R-:W-:Y:S02]  /*1c3b0*/  ULDC UR4, c[0x0][0xc3c] ;  /* 0x00030f0000047ab9 */ /* 0x000fe40000000800 */
[----:B-1----:R-:W-:Y:S01]  /*1c3c0*/  ISETP.GE.AND P0, PT, R27, UR4, PT ;  /* 0x000000041b007c0c */ /* 0x002fe2000bf06270 */
        /* <DEDUP_REMOVED lines=47> */
[----:B-1----:R-:W-:-:S03]  /*1c6c0*/  IMAD.MOV.U32 R3, RZ, RZ, 0x1 ;  /* 0x00000001ff037424 */ /* 0x002fc600078e00ff */
[----:B------:R0:W-:Y:S04]  /*1c6d0*/  STL [R1+0x20], R0 ;  /* 0x0000200001007387 */ /* 0x0001e80000100800 */
[----:B------:R1:W-:Y:S01]  /*1c6e0*/  STL [R1+0x14], RZ ;  /* 0x000014ff01007387 */ /* 0x0003e20000100800 */
[----:B0-----:R-:W-:-:S03]  /*1c6f0*/  IMAD.IADD R0, R18, 0x1, R10 ;  /* 0x0000000112007824 */ /* 0x001fc600078e020a */
[----:B------:R1:W-:Y:S04]  /*1c700*/  STL [R1+0xc], RZ ;  /* 0x00000cff01007387 */ /* 0x0003e80000100800 */
[----:B------:R1:W-:Y:S04]  /*1c710*/  STL [R1+0x1c], R3 ;  /* 0x00001c0301007387 */ /* 0x0003e80000100800 */
[----:B------:R1:W-:Y:S02]  /*1c720*/  STL [R1+0x58], R0 ;  /* 0x0000580001007387 */ /* 0x0003e40000100800 */
.L_x_15240:
[----:B------:R-:W-:Y:S05]  /*1c730*/  YIELD ;  /* 0x0000000000007946 */ /* 0x000fea0003800000 */
[----:B------:R-:W-:Y:S01]  /*1c740*/  ULDC.64 UR4, c[0x0][0xa28] ;  /* 0x00028a0000047ab9 */ /* 0x000fe20000000a00 */
[----:B------:R-:W-:Y:S01]  /*1c750*/  IMAD.MOV.U32 R12, RZ, RZ, RZ ;  /* 0x000000ffff0c7224 */ /* 0x000fe200078e00ff */
[----:B------:R-:W-:Y:S01]  /*1c760*/  ISETP.NE.U32.AND P0, PT, RZ, UR4, PT ;  /* 0x00000004ff007c0c */ /* 0x000fe2000bf05070 */
[----:B0-----:R-:W0:Y:S01]  /*1c770*/  LDC.64 R6, c[0x0][0xa00] ;  /* 0x00028000ff067b82 */ /* 0x001e220000000a00 */
[----:B-1----:R-:W-:Y:S01]  /*1c780*/  IMAD.MOV.U32 R0, RZ, RZ, RZ ;  /* 0x000000ffff007224 */ /* 0x002fe200078e00ff */
        /* <DEDUP_REMOVED lines=12> */
[----:B------:R-:W-:Y:S01]  /*1c850*/  IMAD.MOV.U32 R4, RZ, RZ, RZ ;  /* 0x000000ffff047224 */ /* 0x000fe200078e00ff */
[----:B------:R-:W-:Y:S01]  /*1c860*/  ISETP.NE.U32.AND P0, PT, RZ, UR4, PT ;  /* 0x00000004ff007c0c */ /* 0x000fe2000bf05070 */
[----:B-1----:R-:W0:Y:S03]  /*1c870*/  LDC.64 R2, c[0x0][0xa10] ;  /* 0x00028400ff027b82 */ /* 0x002e260000000a00 */
[----:B------:R-:W-:-:S05]  /*1c880*/  ISETP.NE.AND.EX P0, PT, RZ, UR5, PT, P0 ;  /* 0x00000005ff007c0c */ /* 0x000fca000bf05300 */
[----:B------:R-:W1:Y:S08]  /*1c890*/  @P2 LDC.64 R8, c[0x0][0xa18] ;  /* 0x00028600ff082b82 */ /* 0x000e700000000a00 */
[----:B------:R-:W3:Y:S01]  /*1c8a0*/  @P0 LDG.E R0, desc[UR40][R6.64] ;  /* 0x0000002806000981 */ /* 0x000ee2000c1e1900 */
[----:B------:R-:W-:Y:S01]  /*1c8b0*/  ULDC UR4, c[0x0][0x288] ;  /* 0x0000a20000047ab9 */ /* 0x000fe20000000800 */
[----:B0-----:R-:W-:-:S05]  /*1c8c0*/  IMAD.WIDE R2, R27, 0x4, R2 ;  /* 0x000000041b027825 */ /* 0x001fca00078e0202 */
[----:B------:R-:W5:Y:S01]  /*1c8d0*/  @P1 LDG.E R4, desc[UR40][R2.64] ;  /* 0x0000002802041981 */ /* 0x000f62000c1e1900 */
[----:B-1----:R-:W-:-:S03]  /*1c8e0*/  @P2 IMAD.WIDE R8, R27, 0x4, R8 ;  /* 0x000000041b082825 */ /* 0x002fc600078e0208 */
[----:B---3--:R0:W-:Y:S02]  /*1c8f0*/  STL [R1+0x50], R0 ;  /* 0x0000500001007387 */ /* 0x0081e40000100800 */
[----:B0-----:R-:W-:Y:S01]  /*1c900*/  IMAD.U32 R0, RZ, RZ, UR4 ;  /* 0x00000004ff007e24 */ /* 0x001fe2000f8e00ff */
[----:B------:R-:W-:-:S05]  /*1c910*/  ULDC.64 UR4, c[0x0][0x418] ;  /* 0x0001060000047ab9 */ /* 0x000fca0000000a00 */
        /* <DEDUP_REMOVED lines=8> */
[----:B0-----:R-:W-:Y:S02]  /*1c9a0*/  IMAD.U32 R9, RZ, RZ, UR5 ;  /* 0x00000005ff097e24 */ /* 0x001fe4000f8e00ff */
[----:B------:R-:W-:Y:S01]  /*1c9b0*/  IMAD.U32 R5, RZ, RZ, UR4 ;  /* 0x00000004ff057e24 */ /* 0x000fe2000f8e00ff */
[----:B---3--:R0:W-:Y:S04]  /*1c9c0*/  STL [R1+0x4c], R0 ;  /* 0x00004c0001007387 */ /* 0x0081e80000100800 */
[----:B--2---:R0:W-:Y:S01]  /*1c9d0*/  STL [R1+0x24], R12 ;  /* 0x0000240c01007387 */ /* 0x0041e20000100800 */
[----:B------:R-:W-:Y:S01]  /*1c9e0*/  IMAD.MOV.U32 R11, RZ, RZ, R0 ;  /* 0x000000ffff0b7224 */ /* 0x000fe200078e0000 */
[----:B------:R-:W-:Y:S06]  /*1c9f0*/  @P2 BRA `(.L_x_15111) ;  /* 0x0000000000142947 */ /* 0x000fec0003800000 */
[----:B------:R-:W-:Y:S05]  /*1ca00*/  @!P0 BRA `(.L_x_15111) ;  /* 0x0000000000108947 */ /* 0x000fea0003800000 */
[----:B0-----:R-:W2:Y:S04]  /*1ca10*/  LDG.E R0, desc[UR40][R6.64] ;  /* 0x0000002806007981 */ /* 0x001ea8000c1e1900 */
[----:B------:R-:W2:Y:S02]  /*1ca20*/  LDG.E R6, desc[UR40][R6.64+0x4] ;  /* 0x0000042806067981 */ /* 0x000ea4000c1e1900 */
[----:B--2---:R-:W-:-:S05]  /*1ca30*/  IMAD.IADD R11, R6, 0x1, -R0 ;  /* 0x00000001060b7824 */ /* 0x004fca00078e0a00 */
[----:B------:R1:W-:Y:S02]  /*1ca40*/  STL [R1+0x4c], R11 ;  /* 0x00004c0b01007387 */ /* 0x0003e40000100800 */
.L_x_15111:
[----:B------:R-:W-:Y:S01]  /*1ca50*/  ULDC.64 UR4, c[0x0][0xa20] ;  /* 0x0002880000047ab9 */ /* 0x000fe20000000a00 */
[C---:B------:R-:W-:Y:S02]  /*1ca60*/  LOP3.LUT R10, R26.reuse, 0xff000000, RZ, 0xc0, !PT ;  /* 0xff0000001a0a7812 */ /* 0x040fe400078ec0ff */
[----:B------:R-:W-:Y:S02]  /*1ca70*/  ISETP.NE.U32.AND P0, PT, RZ, UR4, PT ;  /* 0x00000004ff007c0c */ /* 0x000fe4000bf05070 */
[----:B------:R-:W-:Y:S02]  /*1ca80*/  SHF.R.U32.HI R10, RZ, 0x8, R10 ;  /* 0x00000008ff0a7819 */ /* 0x000fe4000001160a */
[----:B------:R-:W-:Y:S02]  /*1ca90*/  ISETP.NE.AND.EX P0, PT, RZ, UR5, PT, P0 ;  /* 0x00000005ff007c0c */ /* 0x000fe4000bf05300 */
[C---:B0-----:R-:W-:Y:S02]  /*1caa0*/  LOP3.LUT R0, R26.reuse, 0xff0000, RZ, 0xc0, !PT ;  /* 0x00ff00001a007812 */ /* 0x041fe400078ec0ff */
[----:B------:R-:W-:-:S02]  /*1cab0*/  LOP3.LUT R17, R26, 0xffff, RZ, 0xc0, !PT ;  /* 0x0000ffff1a117812 */ /* 0x000fc400078ec0ff */
[----:B------:R-:W-:-:S07]  /*1cac0*/  LEA.HI R10, R0, R10, RZ, 0x10 ;  /* 0x0000000a000a7211 */ /* 0x000fce00078f80ff */
[----:B------:R-:W-:Y:S05]  /*1cad0*/  @!P0 BRA `(.L_x_15112) ;  /* 0x0000000000108947 */ /* 0x000fea0003800000 */
[----:B------:R-:W0:Y:S02]  /*1cae0*/  LDC.64 R6, c[0x0][0xa20] ;  /* 0x00028800ff067b82 */ /* 0x000e240000000a00 */
[----:B0-----:R-:W-:-:S05]  /*1caf0*/  IMAD.WIDE R6, R27, 0x4, R6 ;  /* 0x000000041b067825 */ /* 0x001fca00078e0206 */
[----:B------:R0:W5:Y:S01]  /*1cb00*/  LDG.E R5, desc[UR40][R6.64] ;  /* 0x0000002806057981 */ /* 0x000162000c1e1900 */
[----:B------:R-:W-:Y:S05]  /*1cb10*/  BRA `(.L_x_15113) ;  /* 0x0000000000247947 */ /* 0x000fea0003800000 */
.L_x_15112:
        /* <DEDUP_REMOVED lines=9> */
.L_x_15113:
[----:B------:R-:W2:Y:S04]  /*1cbb0*/  @P1 LDG.E R0, desc[UR40][R2.64] ;  /* 0x0000002802001981 */ /* 0x000ea8000c1e1900 */
[----:B0-----:R0:W2:Y:S01]  /*1cbc0*/  @P1 LDG.E R6, desc[UR40][R2.64+0x4] ;  /* 0x0000042802061981 */ /* 0x0010a2000c1e1900 */
[----:B-----5:R-:W-:Y:S02]  /*1cbd0*/  IMAD.IADD R5, R5, 0x1, -R12 ;  /* 0x0000000105057824 */ /* 0x020fe400078e0a0c */
[----:B------:R-:W-:Y:S01]  /*1cbe0*/  IMAD R25, R25, 0xc0, RZ ;  /* 0x000000c019197824 */ /* 0x000fe200078e02ff */
[----:B0-----:R-:W0:Y:S02]  /*1cbf0*/  LDC R2, c[0x0][0x448] ;  /* 0x00011200ff027b82 */ /* 0x001e240000000800 */
[----:B0-----:R-:W-:-:S13]  /*1cc00*/  ISETP.NE.AND P2, PT, R2, 0x1, PT ;  /* 0x000000010200780c */ /* 0x001fda0003f45270 */
[----:B------:R-:W0:Y:S08]  /*1cc10*/  @P2 LDC R3, c[0x0][0x44c] ;  /* 0x00011300ff032b82 */ /* 0x000e300000000800 */
[----:B------:R-:W3:Y:S01]  /*1cc20*/  @P2 LDC R2, c[0x0][0x450] ;  /* 0x00011400ff022b82 */ /* 0x000ee20000000800 */
[----:B--2---:R-:W-:Y:S02]  /*1cc30*/  @P1 IMAD.IADD R9, R6, 0x1, -R0 ;  /* 0x0000000106091824 */ /* 0x004fe400078e0a00 */
[----:B------:R-:W-:-:S02]  /*1cc40*/  VIADD R0, R25, 0xbf ;  /* 0x000000bf19007836 */ /* 0x000fc40000000000 */
[----:B------:R-:W-:Y:S02]  /*1cc50*/  IMAD.IADD R19, R5, 0x1, R9 ;  /* 0x0000000105137824 */ /* 0x000fe400078e0209 */
[----:B0-----:R-:W-:-:S03]  /*1cc60*/  @P2 IMAD.HI.U32 R3, R0, R3, RZ ;  /* 0x0000000300032227 */ /* 0x001fc600078e00ff */
[C---:B------:R-:W-:Y:S01]  /*1cc70*/  IADD3 R21, R19.reuse, 0x1, -R11 ;  /* 0x0000000113157810 */ /* 0x040fe20007ffe80b */
[----:B------:R-:W-:Y:S01]  /*1cc80*/  VIADD R26, R19, 0x9f ;  /* 0x0000009f131a7836 */ /* 0x000fe20000000000 */
[----:B---3--:R-:W-:-:S03]  /*1cc90*/  @P2 SHF.R.U32.HI R0, RZ, R2, R3 ;  /* 0x00000002ff002219 */ /* 0x008fc60000011603 */
[----:B------:R-:W-:-:S04]  /*1cca0*/  IMAD.HI R26, R26, 0x66666667, RZ ;  /* 0x666666671a1a7827 */ /* 0x000fc800078e02ff */
[----:B------:R-:W-:Y:S01]  /*1ccb0*/  IMAD.IADD R0, R21, 0x1, R0 ;  /* 0x0000000115007824 */ /* 0x000fe200078e0200 */
[----:B------:R-:W-:-:S04]  /*1ccc0*/  SHF.R.U32.HI R2, RZ, 0x1f, R26 ;  /* 0x0000001fff027819 */ /* 0x000fc8000001161a */
[----:B------:R-:W-:Y:S02]  /*1ccd0*/  LEA.HI.SX32 R26, R26, R2, 0x1a ;  /* 0x000000021a1a7211 */ /* 0x000fe400078fd2ff */
[----:B------:R-:W0:Y:S02]  /*1cce0*/  LDC.64 R2, c[0x0][0x9e0] ;  /* 0x00027800ff027b82 */ /* 0x000e240000000a00 */
        /* <DEDUP_REMOVED lines=14> */
.L_x_15116:
[----:B------:R-:W-:-:S13]  /*1cdd0*/  ISETP.NE.AND P0, PT, R3, 0x1, PT ;  /* 0x000000010300780c */ /* 0x000fda0003f05270 */
[----:B------:R-:W0:Y:S02]  /*1cde0*/  @P0 LDC.64 R6, c[0x0][0x9e8] ;  /* 0x00027a00ff060b82 */ /* 0x000e240000000a00 */
[----:B0-----:R-:W-:-:S05]  /*1cdf0*/  @P0 IMAD.HI.U32 R6, R8, R6, RZ ;  /* 0x0000000608060227 */ /* 0x001fca00078e00ff */
[----:B------:R-:W-:-:S07]  /*1ce00*/  @P0 SHF.R.U32.HI R8, RZ, R7, R6 ;  /* 0x00000007ff080219 */ /* 0x000fce0000011606 */
.L_x_15117:
[----:B------:R-:W-:Y:S05]  /*1ce10*/  BSYNC B0 ;  /* 0x0000000000007941 */ /* 0x000fea0003800000 */
.L_x_15115:
[----:B------:R-:W-:-:S05]  /*1ce20*/  IMAD R8, R8, R3, R3 ;  /* 0x0000000308087224 */ /* 0x000fca00078e0203 */
[----:B------:R-:W-:-:S07]  /*1ce30*/  VIMNMX R2, R2, R8, PT ;  /* 0x0000000802027248 */ /* 0x000fce0003fe0100 */
.L_x_15114:
[----:B------:R-:W0:Y:S01]  /*1ce40*/  @P2 LDC R6, c[0x0][0x44c] ;  /* 0x00011300ff062b82 */ /* 0x000e220000000800 */
[----:B------:R-:W-:Y:S01]  /*1ce50*/  VIADD R2, R2, 0x9f ;  /* 0x0000009f02027836 */ /* 0x000fe20000000000 */
[----:B------:R-:W-:Y:S01]  /*1ce60*/  ULDC UR4, c[0x0][0x9dc] ;  /* 0x0002770000047ab9 */ /* 0x000fe20000000800 */
[----:B------:R-:W-:Y:S02]  /*1ce70*/  IMAD.MOV.U32 R0, RZ, RZ, R25 ;  /* 0x000000ffff007224 */ /* 0x000fe400078e0019 */
[----:B------:R-:W-:-:S03]  /*1ce80*/  IMAD.HI R2, R2, 0x66666667, RZ ;  /* 0x6666666702027827 */ /* 0x000fc600078e02ff */
[----:B------:R-:W2:Y:S01]  /*1ce90*/  @P2 LDC R7, c[0x0][0x450] ;  /* 0x00011400ff072b82 */ /* 0x000ea20000000800 */
[----:B------:R-:W-:Y:S01]  /*1cea0*/  IMAD.IADD R22, R19, 0x1, -R11 ;  /* 0x0000000113167824 */ /* 0x000fe200078e0a0b */
[----:B------:R-:W-:-:S04]  /*1ceb0*/  SHF.R.U32.HI R8, RZ, 0x1f, R2 ;  /* 0x0000001fff087819 */ /* 0x000fc80000011602 */
[----:B------:R-:W-:-:S04]  /*1cec0*/  LEA.HI.SX32 R8, R2, R8, 0x1a ;  /* 0x0000000802087211 */ /* 0x000fc800078fd2ff */
[----:B------:R-:W-:Y:S01]  /*1ced0*/  VIMNMX R8, R26, R8, PT ;  /* 0x000000081a087248 */ /* 0x000fe20003fe0100 */
[----:B0-----:R-:W-:-:S05]  /*1cee0*/  @P2 IMAD.HI.U32 R6, R25, R6, RZ ;  /* 0x0000000619062227 */ /* 0x001fca00078e00ff */
        /* <DEDUP_REMOVED lines=14> */
.L_x_15120:
[----:B------:R-:W-:-:S13]  /*1cfd0*/  ISETP.NE.AND P0, PT, R3, 0x1, PT ;  /* 0x000000010300780c */ /* 0x000fda0003f05270 */
[----:B------:R-:W0:Y:S02]  /*1cfe0*/  @P0 LDC.64 R6, c[0x0][0x9e8] ;  /* 0x00027a00ff060b82 */ /* 0x000e240000000a00 */
[----:B0-----:R-:W-:-:S05]  /*1cff0*/  @P0 IMAD.HI.U32 R6, R2, R6, RZ ;  /* 0x0000000602060227 */ /* 0x001fca00078e00ff */
[----:B------:R-:W-:-:S07]  /*1d000*/  @P0 SHF.R.U32.HI R2, RZ, R7, R6 ;  /* 0x00000007ff020219 */ /* 0x000fce0000011606 */
.L_x_15121:
[----:B------:R-:W-:Y:S05]  /*1d010*/  BSYNC B0 ;  /* 0x0000000000007941 */ /* 0x000fea0003800000 */
.L_x_15119:
[----:B------:R-:W-:-:S05]  /*1d020*/  IMAD R2, R2, R3, RZ ;  /* 0x0000000302027224 */ /* 0x000fca00078e02ff */
[----:B------:R-:W-:-:S07]  /*1d030*/  VIMNMX R0, R0, R2, !PT ;  /* 0x0000000200007248 */ /* 0x000fce0007fe0100 */
.L_x_15118:
[----:B------:R-:W-:Y:S01]  /*1d040*/  IMAD.HI R0, R0, 0x66666667, RZ ;  /* 0x6666666700007827 */ /* 0x000fe200078e02ff */
[----:B------:R-:W-:Y:S01]  /*1d050*/  BSSY B0, `(.L_x_15122) ;  /* 0x0000027000007945 */ /* 0x000fe20003800000 */
[----:B------:R-:W-:-:S03]  /*1d060*/  LOP3.LUT R20, R10, 0xff, RZ, 0xc0, !PT ;  /* 0x000000ff0a147812 */ /* 0x000fc600078ec0ff */
[----:B------:R-:W-:-:S04]  /*1d070*/  SHF.R.U32.HI R2, RZ, 0x1f, R0 ;  /* 0x0000001fff027819 */ /* 0x000fc80000011600 */
[----:B------:R-:W-:Y:S02]  /*1d080*/  LEA.HI.SX32 R2, R0, R2, 0x1a ;  /* 0x0000000200027211 */ /* 0x000fe400078fd2ff */
[----:B------:R-:W-:Y:S02]  /*1d090*/  SHF.R.U32.HI R0, RZ, 0x10, R10 ;  /* 0x00000010ff007819 */ /* 0x000fe4000001160a */
[----:B------:R-:W-:Y:S01]  /*1d0a0*/  VIMNMX R6, RZ, R2, !PT ;  /* 0x00000002ff067248 */ /* 0x000fe20007fe0100 */
[----:B------:R-:W-:-:S03]  /*1d0b0*/  IMAD.MOV.U32 R2, RZ, RZ, RZ ;  /* 0x000000ffff027224 */ /* 0x000fc600078e00ff */
        /* <DEDUP_REMOVED lines=32> */
.L_x_15123:
[----:B------:R-:W-:Y:S05]  /*1d2c0*/  BSYNC B0 ;  /* 0x0000000000007941 */ /* 0x000fea0003800000 */
.L_x_15122:
        /* <DEDUP_REMOVED lines=25> */
.L_x_15288:
[----:B--2---:R-:W-:Y:S02]  /*1d460*/  ISETP.NE.AND P0, PT, R14, RZ, PT ;  /* 0x000000ff0e00720c */ /* 0x004fe40003f05270 */
[----:B------:R-:W-:-:S11]  /*1d470*/  PLOP3.LUT P6, PT, PT, PT, PT, 0x8, 0x0 ;  /* 0x000000000000781c */ /* 0x000fd60003fce170 */
[----:B------:R-:W-:Y:S05]  /*1d480*/  @P0 BRA `(.L_x_15127) ;  /* 0x00000000000c0947 */ /* 0x000fea0003800000 */
[----:B------:R-:W-:-:S03]  /*1d490*/  UMOV UR4, 0xffffffff ;  /* 0xffffffff00047882 */ /* 0x000fc60000000000 */
[----:B------:R-:W-:Y:S05]  /*1d4a0*/  BRA.DIV UR4, `(.L_x_15128) ;  /* 0x0000007604d07947 */ /* 0x000fea000b800000 */
[----:B------:R-:W-:-:S13]  /*1d4b0*/  ELECT P6, URZ, PT ;  /* 0x00000000003f782f */ /* 0x000fda00038c0000 */
.L_x_15127:
        /* <DEDUP_REMOVED lines=9> */
.L_x_15291:
[----:B------:R-:W-:Y:S05]  /*1d550*/  BSYNC B1 ;  /* 0x0000000000017941 */ /* 0x000fea0003800000 */
.L_x_15129:
[----:B------:R-:W-:Y:S04]  /*1d560*/  BSSY B1, `(.L_x_15131) ;  /* 0x0000050000017945 */ /* 0x000fe80003800000 */
[----:B------:R-:W-:Y:S05]  /*1d570*/  @!P6 BRA `(.L_x_15132) ;  /* 0x000000040038e947 */ /* 0x000fea0003800000 */
[----:B------:R-:W0:Y:S04]  /*1d580*/  LDL R9, [R1+0x14] ;  /* 0x0000140001097983 */ /* 0x000e280000100800 */
[----:B------:R-:W2:Y:S01]  /*1d590*/  LDL R7, [R1+0x20] ;  /* 0x0000200001077983 */ /* 0x000ea20000100800 */
[----:B------:R-:W3:Y:S01]  /*1d5a0*/  S2R R8, SR_TID.X ;  /* 0x0000000000087919 */ /* 0x000ee20000002100 */
[----:B------:R-:W-:Y:S01]  /*1d5b0*/  BSSY B2, `(.L_x_15133) ;  /* 0x0000007000027945 */ /* 0x000fe20003800000 */
[----:B---3--:R-:W-:-:S04]  /*1d5c0*/  LOP3.LUT R8, R8, 0x7f, RZ, 0xc0, !PT ;  /* 0x0000007f08087812 */ /* 0x008fc800078ec0ff */
[----:B------:R-:W-:Y:S01]  /*1d5d0*/  ISETP.NE.AND P1, PT, R8, RZ, PT ;  /* 0x000000ff0800720c */ /* 0x000fe20003f25270 */
[----:B0-----:R-:W-:Y:S01]  /*1d5e0*/  IMAD R6, R9, 0x8, R18 ;  /* 0x0000000809067824 */ /* 0x001fe200078e0212 */
[----:B--2---:R-:W-:-:S04]  /*1d5f0*/  SHF.L.U32 R7, R7, 0x1f, RZ ;  /* 0x0000001f07077819 */ /* 0x004fc800000006ff */
[----:B------:R-:W0:Y:S02]  /*1d600*/  SYNCS.PHASECHK.TRANS64.TRYWAIT P0, [R6+URZ+0x132a0], R7 ;  /* 0x0132a007060075a7 */ /* 0x000e24000800017f */
[----:B0-----:R-:W-:Y:S05]  /*1d610*/  @!P0 BRA `(.L_x_15134) ;  /* 0x0000007400a88947 */ /* 0x001fea0003800000 */
.L_x_15292:
[----:B------:R-:W-:Y:S05]  /*1d620*/  BSYNC B2 ;  /* 0x0000000000027941 */ /* 0x000fea0003800000 */
.L_x_15133:
        /* <DEDUP_REMOVED lines=9> */
.L_x_15136:
[----:B------:R-:W-:Y:S05]  /*1d6c0*/  BSYNC B2 ;  /* 0x0000000000027941 */ /* 0x000fea0003800000 */
.L_x_15135:
[----:B------:R-:W2:Y:S01]  /*1d6d0*/  LDL R8, [R1+0x14] ;  /* 0x0000140001087983 */ /* 0x000ea20000100800 */
        /* <DEDUP_REMOVED lines=11> */
[----:B-1----:R-:W-:-:S07]  /*1d790*/  VIADD R11, R8, 0xe000 ;  /* 0x0000e000080b7836 */ /* 0x002fce0000000000 */
.L_x_15137:
        /* <DEDUP_REMOVED lines=13> */
.L_x_15293:
[----:B------:R-:W-:Y:S05]  /*1d870*/  BSYNC B2 ;  /* 0x0000000000027941 */ /* 0x000fea0003800000 */
.L_x_15138:
        /* <DEDUP_REMOVED lines=11> */
.L_x_15141:
[----:B------:R-:W-:Y:S05]  /*1d930*/  BSYNC B2 ;  /* 0x0000000000027941 */ /* 0x000fea0003800000 */
.L_x_15140:
        /* <DEDUP_REMOVED lines=8> */
.L_x_15142:
        /* <DEDUP_REMOVED lines=10> */
.L_x_15132:
[----:B------:R-:W-:Y:S05]  /*1da60*/  BSYNC B1 ;  /* 0x0000000000017941 */ /* 0x000fea0003800000 */
.L_x_15131:
[----:B------:R-:W0:Y:S04]  /*1da70*/  LDL.LU R7, [R1+0x14] ;  /* 0x0000140001077983 */ /* 0x000e280000300800 */
        /* <DEDUP_REMOVED lines=12> */
.L_x_15155:
        /* <DEDUP_REMOVED lines=13> */
.L_x_15294:
[----:B------:R-:W-:Y:S05]  /*1dc10*/  BSYNC B2 ;  /* 0x0000000000027941 */ /* 0x000fea0003800000 */
.L_x_15145:
        /* <DEDUP_REMOVED lines=9> */
.L_x_15148:
[----:B------:R-:W-:Y:S05]  /*1dcb0*/  BSYNC B2 ;  /* 0x0000000000027941 */ /* 0x000fea0003800000 */
.L_x_15147:
        /* <DEDUP_REMOVED lines=11> */
[----:B-1----:R-:W-:-:S07]  /*1dd70*/  VIADD R11, R8, 0xe000 ;  /* 0x0000e000080b7836 */ /* 0x002fce0000000000 */
.L_x_15149:
        /* <DEDUP_REMOVED lines=13> */
.L_x_15295:
[----:B------:R-:W-:Y:S05]  /*1de50*/  BSYNC B2 ;  /* 0x0000000000027941 */ /* 0x000fea0003800000 */
.L_x_15150:
        /* <DEDUP_REMOVED lines=11> */
.L_x_15153:
[----:B------:R-:W-:Y:S05]  /*1df10*/  BSYNC B2 ;  /* 0x0000000000027941 */ /* 0x000fea0003800000 */
.L_x_15152:
        /* <DEDUP_REMOVED lines=8> */
.L_x_15154:
        /* <DEDUP_REMOVED lines=10> */
.L_x_15144:
[----:B------:R-:W-:Y:S05]  /*1e040*/  BSYNC B1 ;  /* 0x0000000000017941 */ /* 0x000fea0003800000 */
.L_x_15143:
[----:B------:R-:W2:Y:S04]  /*1e050*/  LDL.LU R7, [R1+0x14] ;  /* 0x0000140001077983 */ /* 0x000ea80000300800 */
        /* <DEDUP_REMOVED lines=9> */
[----:B------:R2:W-:Y:S01]  /*1e0f0*/  STL [R1+0x14], R6 ;  /* 0x0000140601007387 */ /* 0x0005e20000100800 */
[----:B------:R-:W-:Y:S05]  /*1e100*/  @P2 BRA `(.L_x_15155) ;  /* 0xfffffff8008c2947 */ /* 0x000fea000383ffff */
.L_x_15125:
[----:B------:R-:W-:Y:S05]  /*1e110*/  BSYNC B0 ;  /* 0x0000000000007941 */ /* 0x000fea0003800000 */
.L_x_15124:
[----:B------:R-:W3:Y:S01]  /*1e120*/  LDC R2, c[0x0][0x448] ;  /* 0x00011200ff027b82 */ /* 0x000ee20000000800 */
[----:B------:R-:W-:Y:S07]  /*1e130*/  @!P0 WARPSYNC.ALL ;  /* 0x0000000000008948 */ /* 0x000fee0003800000 */
[----:B------:R-:W-:Y:S01]  /*1e140*/  @!P0 BAR.SYNC.DEFER_BLOCKING 0xc, 0x200 ;  /* 0x0308000000008b1d */ /* 0x000fe20000010000 */
[----:B---3--:R-:W-:Y:S01]  /*1e150*/  ISETP.NE.AND P1, PT, R2, 0x1, PT ;  /* 0x000000010200780c */ /* 0x008fe20003f25270 */
[----:B------:R-:W-:-:S12]  /*1e160*/  VIADD R2, R25, 0xbf ;  /* 0x000000bf19027836 */ /* 0x000fd80000000000 */
        /* <DEDUP_REMOVED lines=11> */
[----:B0-2---:R-:W-:-:S11]  /*1e220*/  VIADD R6, R21, 0xffffffff ;  /* 0xffffffff15067836 */ /* 0x005fd60000000000 */
        /* <DEDUP_REMOVED lines=8> */
.L_x_15158:
[----:B------:R-:W-:-:S13]  /*1e2b0*/  ISETP.NE.AND P0, PT, R3, 0x1, PT ;  /* 0x000000010300780c */ /* 0x000fda0003f05270 */
[----:B------:R-:W0:Y:S02]  /*1e2c0*/  @P0 LDC.64 R4, c[0x0][0x9e8] ;  /* 0x00027a00ff040b82 */ /* 0x000e240000000a00 */
[----:B0-----:R-:W-:-:S05]  /*1e2d0*/  @P0 IMAD.HI.U32 R4, R6, R4, RZ ;  /* 0x0000000406040227 */ /* 0x001fca00078e00ff */
[----:B------:R-:W-:-:S07]  /*1e2e0*/  @P0 SHF.R.U32.HI R6, RZ, R5, R4 ;  /* 0x00000005ff060219 */ /* 0x000fce0000011604 */
.L_x_15159:
[----:B------:R-:W-:Y:S05]  /*1e2f0*/  BSYNC B0 ;  /* 0x0000000000007941 */ /* 0x000fea0003800000 */
.L_x_15157:
[----:B------:R-:W-:-:S05]  /*1e300*/  IMAD R6, R6, R3, R3 ;  /* 0x0000000306067224 */ /* 0x000fca00078e0203 */
[----:B------:R-:W-:-:S07]  /*1e310*/  VIMNMX R2, R2, R6, PT ;  /* 0x0000000602027248 */ /* 0x000fce0003fe0100 */
.L_x_15156:
[----:B------:R-:W-:Y:S01]  /*1e320*/  VIADD R2, R2, 0x9f ;  /* 0x0000009f02027836 */ /* 0x000fe20000000000 */
[----:B------:R-:W3:Y:S01]  /*1e330*/  @P1 LDC R5, c[0x0][0x450] ;  /* 0x00011400ff051b82 */ /* 0x000ee20000000800 */
[----:B------:R-:W-:Y:S02]  /*1e340*/  ULDC UR4, c[0x0][0x9dc] ;  /* 0x0002770000047ab9 */ /* 0x000fe40000000800 */
[----:B------:R-:W-:-:S05]  /*1e350*/  IMAD.HI R2, R2, 0x66666667, RZ ;  /* 0x6666666702027827 */ /* 0x000fca00078e02ff */
[----:B------:R-:W-:-:S04]  /*1e360*/  SHF.R.U32.HI R4, RZ, 0x1f, R2 ;  /* 0x0000001fff047819 */ /* 0x000fc80000011602 */
[----:B------:R-:W-:Y:S02]  /*1e370*/  LEA.HI.SX32 R4, R2, R4, 0x1a ;  /* 0x0000000402047211 */ /* 0x000fe400078fd2ff */
[----:B------:R-:W4:Y:S02]  /*1e380*/  @P1 LDC R2, c[0x0][0x44c] ;  /* 0x00011300ff021b82 */ /* 0x000f240000000800 */
[----:B0-2---:R-:W-:Y:S01]  /*1e390*/  VIMNMX R6, R26, R4, PT ;  /* 0x000000041a067248 */ /* 0x005fe20003fe0100 */
[----:B------:R-:W-:Y:S02]  /*1e3a0*/  IMAD.MOV.U32 R4, RZ, RZ, R25 ;  /* 0x000000ffff047224 */ /* 0x000fe400078e0019 */
[----:B----4-:R-:W-:-:S05]  /*1e3b0*/  @P1 IMAD.HI.U32 R2, R25, R2, RZ ;  /* 0x0000000219021227 */ /* 0x010fca00078e00ff */
[----:B---3--:R-:W-:-:S05]  /*1e3c0*/  @P1 SHF.R.U32.HI R4, RZ, R5, R2 ;  /* 0x00000005ff041219 */ /* 0x008fca0000011602 */
        /* <DEDUP_REMOVED lines=13> */
.L_x_15162:
[----:B------:R-:W-:-:S13]  /*1e4a0*/  ISETP.NE.AND P0, PT, R3, 0x1, PT ;  /* 0x000000010300780c */ /* 0x000fda0003f05270 */
[----:B------:R-:W0:Y:S02]  /*1e4b0*/  @P0 LDC.64 R4, c[0x0][0x9e8] ;  /* 0x00027a00ff040b82 */ /* 0x000e240000000a00 */
[----:B0-----:R-:W-:-:S05]  /*1e4c0*/  @P0 IMAD.HI.U32 R4, R7, R4, RZ ;  /* 0x0000000407040227 */ /* 0x001fca00078e00ff */
[----:B------:R-:W-:-:S07]  /*1e4d0*/  @P0 SHF.R.U32.HI R7, RZ, R5, R4 ;  /* 0x00000005ff070219 */ /* 0x000fce0000011604 */
.L_x_15163:
[----:B------:R-:W-:Y:S05]  /*1e4e0*/  BSYNC B0 ;  /* 0x0000000000007941 */ /* 0x000fea0003800000 */
.L_x_15161:
[----:B------:R-:W-:-:S05]  /*1e4f0*/  IMAD R3, R7, R3, RZ ;  /* 0x0000000307037224 */ /* 0x000fca00078e02ff */
[----:B------:R-:W-:-:S07]  /*1e500*/  VIMNMX R2, R2, R3, !PT ;  /* 0x0000000302027248 */ /* 0x000fce0007fe0100 */
.L_x_15160:
[----:B------:R-:W-:Y:S01]  /*1e510*/  ISETP.NE.AND P1, PT, R0, RZ, PT ;  /* 0x000000ff0000720c */ /* 0x000fe20003f25270 */
[----:B------:R-:W-:Y:S01]  /*1e520*/  IMAD.HI R2, R2, 0x66666667, RZ ;  /* 0x6666666702027827 */ /* 0x000fe200078e02ff */
[----:B------:R-:W-:Y:S04]  /*1e530*/  BSSY B0, `(.L_x_15164) ;  /* 0x0000023000007945 */ /* 0x000fe80003800000 */
[----:B------:R-:W-:-:S04]  /*1e540*/  SHF.R.U32.HI R3, RZ, 0x1f, R2 ;  /* 0x0000001fff037819 */ /* 0x000fc80000011602 */
[----:B------:R-:W-:Y:S01]  /*1e550*/  LEA.HI.SX32 R3, R2, R3, 0x1a ;  /* 0x0000000302037211 */ /* 0x000fe200078fd2ff */
[----:B------:R-:W-:Y:S02]  /*1e560*/  IMAD.MOV.U32 R2, RZ, RZ, RZ ;  /* 0x000000ffff027224 */ /* 0x000fe400078e00ff */
        /* <DEDUP_REMOVED lines=31> */
.L_x_15165:
[----:B------:R-:W-:Y:S05]  /*1e760*/  BSYNC B0 ;  /* 0x0000000000007941 */ /* 0x000fea0003800000 */
.L_x_15164:
[----:B0-----:R-:W-:-:S05]  /*1e770*/  IMAD R0, R20, R2, R4 ;  /* 0x0000000214007224 */ /* 0x001fca00078e0204 */
        /* <DEDUP_REMOVED lines=22> */
.L_x_15166:
        /* <DEDUP_REMOVED lines=14> */
[----:B-1----:R-:W-:Y:S02]  /*1e9c0*/  IMAD.U32 R11, RZ, RZ, UR5 ;  /* 0x00000005ff0b7e24 */ /* 0x002fe4000f8e00ff */
[----:B------:R-:W-:Y:S02]  /*1e9d0*/  IMAD.MOV.U32 R8, RZ, RZ, 0x70 ;  /* 0x00000070ff087424 */ /* 0x000fe400078e00ff */
[----:B------:R-:W-:Y:S02]  /*1e9e0*/  IMAD.MOV.U32 R12, RZ, RZ, 0x1 ;  /* 0x00000001ff0c7424 */ /* 0x000fe400078e00ff */
[----:B------:R-:W-:-:S07]  /*1e9f0*/  IMAD.MOV.U32 R13, RZ, RZ, RZ ;  /* 0x000000ffff0d7224 */ /* 0x000fce00078e00ff */
[----:B------:R-:W-:-:S07]  /*1ea00*/  LEPC R20, `(.L_x_15169) ;  /* 0x000000001014794e */ /* 0x000fce0000000000 */
[----:B0-----:R-:W-:Y:S05]  /*1ea10*/  CALL.ABS.NOINC R2 ;  /* 0x0000000002007343 */ /* 0x001fea0003c00000 */
.L_x_15169:
[----:B------:R-:W-:Y:S05]  /*1ea20*/  BSYNC B6 ;  /* 0x0000000000067941 */ /* 0x000fea0003800000 */
.L_x_15168:
        /* <DEDUP_REMOVED lines=22> */
.L_x_15171:
[----:B------:R-:W-:Y:S05]  /*1eb90*/  BSYNC B6 ;  /* 0x0000000000067941 */ /* 0x000fea0003800000 */
.L_x_15170:
        /* <DEDUP_REMOVED lines=20> */
.L_x_15173:
[----:B------:R-:W-:Y:S05]  /*1ece0*/  BSYNC B6 ;  /* 0x0000000000067941 */ /* 0x000fea0003800000 */
.L_x_15172:
        /* <DEDUP_REMOVED lines=19> */
.L_x_15175:
[----:B------:R-:W-:Y:S05]  /*1ee20*/  BSYNC B6 ;  /* 0x0000000000067941 */ /* 0x000fea0003800000 */
.L_x_15174:
[----:B------:R-:W-:Y:S01]  /*1ee30*/  ULDC.64 UR4, c[0x0][0x9f8] ;  /* 0x00027e0000047ab9 */ /* 0x000fe20000000a00 */
[----:B------:R-:W2:Y:S01]  /*1ee40*/  LDL R9, [R1+0x24] ;  /* 0x0000240001097983 */ /* 0x000ea20000100800 */
[----:B------:R-:W-:Y:S01]  /*1ee50*/  ISETP.NE.U32.AND P0, PT, RZ, UR4, PT ;  /* 0x00000004ff007c0c */ /* 0x000fe2000bf05070 */
[----:B------:R-:W-:Y:S01]  /*1ee60*/  IMAD.MOV.U32 R13, RZ, RZ, R27 ;  /* 0x000000ffff0d7224 */ /* 0x000fe200078e001b */
[----:B------:R-:W0:Y:S01]  /*1ee70*/  LDC R12, c[0x0][0x430] ;  /* 0x00010c00ff0c7b82 */ /* 0x000e220000000800 */
[----:B------:R-:W3:Y:S01]  /*1ee80*/  LDL R14, [R1+0x68] ;  /* 0x00006800010e7983 */ /* 0x000ee20000100800 */
[----:B------:R-:W-:Y:S01]  /*1ee90*/  ISETP.NE.AND.EX P0, PT, RZ, UR5, PT, P0 ;  /* 0x00000005ff007c0c */ /* 0x000fe2000bf05300 */
[----:B------:R-:W4:-:S12]  /*1eea0*/  S2R R20, SR_TID.X ;  /* 0x0000000000147919 */ /* 0x000f180000002100 */
[----:B------:R-:W1:Y:S02]  /*1eeb0*/  @P0 LDC.64 R2, c[0x0][0x9f8] ;  /* 0x00027e00ff020b82 */ /* 0x000e640000000a00 */
[----:B-1----:R-:W-:-:S05]  /*1eec0*/  @P0 IMAD.WIDE R2, R27, 0x4, R2 ;  /* 0x000000041b020825 */ /* 0x002fca00078e0202 */
[----:B------:R1:W3:Y:S01]  /*1eed0*/  @P0 LDG.E R13, desc[UR40][R2.64] ;  /* 0x00000028020d0981 */ /* 0x0002e2000c1e1900 */
[----:B----4-:R-:W-:Y:S01]  /*1eee0*/  LOP3.LUT R20, R20, 0x7f, RZ, 0xc0, !PT ;  /* 0x0000007f14147812 */ /* 0x010fe200078ec0ff */
[----:B------:R-:W-:Y:S01]  /*1eef0*/  IMAD.MOV.U32 R5, RZ, RZ, 0xa0 ;  /* 0x000000a0ff057424 */ /* 0x000fe200078e00ff */
[----:B0-----:R-:W-:Y:S01]  /*1ef00*/  ISETP.NE.AND P0, PT, R12, 0x1, PT ;  /* 0x000000010c00780c */ /* 0x001fe20003f05270 */
[----:B------:R-:W0:Y:S01]  /*1ef10*/  S2R R21, SR_TID.X ;  /* 0x0000000000157919 */ /* 0x000e220000002100 */
[----:B------:R-:W-:Y:S01]  /*1ef20*/  SHF.R.U32.HI R20, RZ, 0x2, R20 ;  /* 0x00000002ff147819 */ /* 0x000fe20000011614 */
[----:B------:R-:W-:-:S10]  /*1ef30*/  IMAD R5, R26, R5, -0xa0 ;  /* 0xffffff601a057424 */ /* 0x000fd400078e0205 */
[----:B-1----:R-:W1:Y:S08]  /*1ef40*/  @P0 LDC R2, c[0x0][0x434] ;  /* 0x00010d00ff020b82 */ /* 0x002e700000000800 */
[----:B------:R-:W4:Y:S08]  /*1ef50*/  @P0 LDC R3, c[0x0][0x438] ;  /* 0x00010e00ff030b82 */ /* 0x000f300000000800 */
[----:B------:R-:W4:Y:S01]  /*1ef60*/  @P0 LDC R7, c[0x0][0x438] ;  /* 0x00010e00ff070b82 */ /* 0x000f220000000800 */
[----:B0-----:R-:W-:-:S05]  /*1ef70*/  IMAD.SHL.U32 R21, R21, 0x20, RZ ;  /* 0x0000002015157824 */ /* 0x001fca00078e00ff */
[----:B------:R-:W-:Y:S02]  /*1ef80*/  LOP3.LUT R21, R20, 0x60, R21, 0xf8, !PT ;  /* 0x0000006014157812 */ /* 0x000fe400078ef815 */
[----:B------:R-:W0:Y:S03]  /*1ef90*/  S2R R20, SR_TID.X ;  /* 0x0000000000147919 */ /* 0x000e260000002100 */
[----:B------:R-:W-:Y:S02]  /*1efa0*/  IMAD.IADD R0, R21, 0x1, R5 ;  /* 0x0000000115007824 */ /* 0x000fe400078e0205 */
[----:B------:R-:W1:Y:S03]  /*1efb0*/  S2R R21, SR_TID.X ;  /* 0x0000000000157919 */ /* 0x000e660000002100 */
[----:B------:R-:W-:-:S02]  /*1efc0*/  ISETP.GE.AND P1, PT, R0, R19, PT ;  /* 0x000000130000720c */ /* 0x000fc40003f26270 */
[----:B0-----:R-:W-:-:S04]  /*1efd0*/  LOP3.LUT R20, R20, 0x7f, RZ, 0xc0, !PT ;  /* 0x0000007f14147812 */ /* 0x001fc800078ec0ff */
[----:B------:R-:W-:Y:S01]  /*1efe0*/  SHF.R.U32.HI R6, RZ, 0x2, R20 ;  /* 0x00000002ff067819 */ /* 0x000fe20000011614 */
[----:B-1----:R-:W-:-:S05]  /*1eff0*/  IMAD.SHL.U32 R20, R21, 0x20, RZ ;  /* 0x0000002015147824 */ /* 0x002fca00078e00ff */
[----:B------:R-:W-:Y:S02]  /*1f000*/  LOP3.LUT R20, R6, 0x60, R20, 0xf8, !PT ;  /* 0x0000006006147812 */ /* 0x000fe400078ef814 */
[----:B------:R-:W0:Y:S02]  /*1f010*/  @P0 LDC R6, c[0x0][0x434] ;  /* 0x00010d00ff060b82 */ /* 0x000e240000000800 */
        /* <DEDUP_REMOVED lines=10> */
[----:B0-----:R-:W-:-:S04]  /*1f0c0*/  @P0 IMAD.HI.U32 R6, R9, R6, RZ ;  /* 0x0000000609060227 */ /* 0x001fc800078e00ff */
[----:B------:R-:W-:Y:S01]  /*1f0d0*/  IMAD.MOV.U32 R0, RZ, RZ, R9 ;  /* 0x000000ffff007224 */ /* 0x000fe200078e0009 */
[----:B------:R-:W-:Y:S02]  /*1f0e0*/  @P0 SHF.R.U32.HI R0, RZ, R7, R6 ;  /* 0x00000007ff000219 */ /* 0x000fe40000011606 */
        /* <DEDUP_REMOVED lines=24> */
[----:B------:R-:W-:Y:S01]  /*1f270*/  @!P0 IMAD.IADD R3, R3, 0x1, R7 ;  /* 0x0000000103038824 */ /* 0x000fe200078e0207 */
[----:B------:R0:W-:Y:S04]  /*1f280*/  STL [R1+0x18], R13 ;  /* 0x0000180d01007387 */ /* 0x0001e80000100800 */
[----:B------:R-:W-:Y:S02]  /*1f290*/  @!P0 LEA.HI.X R5, R6, R5, R3, 0x2, P2 ;  /* 0x0000000506058211 */ /* 0x000fe400010f1403 */
[----:B------:R-:W-:Y:S02]  /*1f2a0*/  ISETP.GT.U32.AND P2, PT, R20, 0x9f, PT ;  /* 0x0000009f1400780c */ /* 0x000fe40003f44070 */
[----:B------:R-:W-:Y:S01]  /*1f2b0*/  CS2R R6, SRZ ;  /* 0x0000000000067805 */ /* 0x000fe2000001ff00 */
[----:B0-----:R-:W-:Y:S01]  /*1f2c0*/  IMAD.SHL.U32 R13, R21, 0x10, RZ ;  /* 0x00000010150d7824 */ /* 0x001fe200078e00ff */
[----:B------:R0:W-:Y:S04]  /*1f2d0*/  STL [R1+0x28], R15 ;  /* 0x0000280f01007387 */ /* 0x0001e80000100800 */
[----:B------:R-:W-:Y:S01]  /*1f2e0*/  LOP3.LUT R13, R13, 0x30, RZ, 0xc0, !PT ;  /* 0x000000300d0d7812 */ /* 0x000fe200078ec0ff */
[----:B------:R0:W5:Y:S03]  /*1f2f0*/  @!P1 LDG.E R7, desc[UR40][R10.64] ;  /* 0x000000280a079981 */ /* 0x000166000c1e1900 */
[----:B--2---:R-:W-:Y:S01]  /*1f300*/  ISETP.GE.AND P1, PT, R13, R0, PT ;  /* 0x000000000d00720c */ /* 0x004fe20003f26270 */
[----:B------:R0:W5:Y:S01]  /*1f310*/  @!P0 LDG.E R6, desc[UR40][R4.64] ;  /* 0x0000002804068981 */ /* 0x000162000c1e1900 */
[----:B------:R-:W-:-:S02]  /*1f320*/  @P2 LOP3.LUT R16, R16, 0x2, RZ, 0xfc, !PT ;  /* 0x0000000210102812 */ /* 0x000fc400078efcff */
[----:B------:R-:W-:Y:S02]  /*1f330*/  ISETP.NE.AND P0, PT, R14, 0x3, PT ;  /* 0x000000030e00780c */ /* 0x000fe40003f05270 */
[----:B------:R-:W-:-:S04]  /*1f340*/  LOP3.LUT R16, R16, 0xfffffffb, RZ, 0xc0, !PT ;  /* 0xfffffffb10107812 */ /* 0x000fc800078ec0ff */
[----:B------:R-:W-:-:S04]  /*1f350*/  LOP3.LUT R16, R16, 0xfffffffe, RZ, 0xc0, !PT ;  /* 0xfffffffe10107812 */ /* 0x000fc800078ec0ff */
[----:B------:R-:W-:-:S04]  /*1f360*/  @P1 LOP3.LUT R16, R16, 0x1, RZ, 0xfc, !PT ;  /* 0x0000000110101812 */ /* 0x000fc800078efcff */
[----:B------:R-:W-:Y:S01]  /*1f370*/  @P0 LOP3.LUT R16, R16, 0x4, RZ, 0xfc, !PT ;  /* 0x0000000410100812 */ /* 0x000fe200078efcff */
[----:B0-----:R-:W-:Y:S06]  /*1f380*/  BRA.DIV UR4, `(.L_x_15176) ;  /* 0x0000005a049c7947 */ /* 0x001fec000b800000 */
.L_x_15298:
[----:B------:R-:W-:Y:S01]  /*1f390*/  VIADD R5, R26, 0xffffffff ;  /* 0xffffffff1a057836 */ /* 0x000fe20000000000 */
[----:B------:R-:W-:Y:S06]  /*1f3a0*/  @!P0 BRA `(.L_x_15177) ;  /* 0x0000000000048947 */ /* 0x000fec0003800000 */
[----:B------:R-:W-:Y:S01]  /*1f3b0*/  BPT.TRAP 0x1 ;  /* 0x000000040000795c */ /* 0x000fe20000300000 */
.L_x_15177:
        /* <DEDUP_REMOVED lines=10> */
.L_x_15299:
[----:B------:R-:W-:Y:S05]  /*1f460*/  BSYNC B0 ;  /* 0x0000000000007941 */ /* 0x000fea0003800000 */
.L_x_15178:
        /* <DEDUP_REMOVED lines=40> */
[C---:B------:R-:W-:Y:S01]  /*1f6f0*/  IMAD R12, R17.reuse, UR5, RZ ;  /* 0x00000005110c7c24 */ /* 0x040fe2000f8e02ff */
        /* <DEDUP_REMOVED lines=10> */
[----:B------:R-:W0:Y:S01]  /*1f7a0*/  S2R R11, SR_TID.X ;  /* 0x00000000000b7919 */ /* 0x000e220000002100 */
[C---:B------:R-:W-:Y:S02]  /*1f7b0*/  ISETP.GE.AND P3, PT, R5.reuse, 0x81, PT ;  /* 0x000000810500780c */ /* 0x040fe40003f66270 */
        /* <DEDUP_REMOVED lines=8> */
[----:B-1----:R-:W-:Y:S01]  /*1f840*/  IADD3 R12, P1, R14, R3, RZ ;  /* 0x000000030e0c7210 */ /* 0x002fe20007f3e0ff */
[----:B------:R-:W-:Y:S02]  /*1f850*/  IMAD.IADD R3, R18, 0x1, R19 ;  /* 0x0000000112037824 */ /* 0x000fe400078e0213 */
[----:B------:R-:W-:Y:S02]  /*1f860*/  SHFL.IDX PT, R19, R2, 0x1, 0x1c1f ;  /* 0x003c1f0002137f89 */ /* 0x000fe400000e0000 */
[----:B--2---:R-:W-:Y:S01]  /*1f870*/  IMAD.X R13, RZ, RZ, R10, P1 ;  /* 0x000000ffff0d7224 */ /* 0x004fe200008e060a */
[----:B------:R-:W-:Y:S01]  /*1f880*/  ISETP.LT.OR P1, PT, R5, 0x1, P0 ;  /* 0x000000010500780c */ /* 0x000fe20000721670 */
[----:B------:R-:W0:-:S12]  /*1f890*/  SHFL.IDX PT, R10, R0, 0x1, 0x1c1f ;  /* 0x003c1f00000a7f89 */ /* 0x000e1800000e0000 */
[----:B------:R-:W-:Y:S01]  /*1f8a0*/  LDGSTS.E.BYPASS.LTC128B.128 [R3+0x6000], desc[UR40][R12.64], !P1 ;  /* 0x060000000c037fae */ /* 0x000fe2000c901d68 */
        /* <DEDUP_REMOVED lines=10> */
[----:B------:R-:W-:-:S13]  /*1f950*/  ISETP.LT.OR P1, PT, R5, 0x41, P0 ;  /* 0x000000410500780c */ /* 0x000fda0000721670 */
[----:B------:R1:W-:Y:S02]  /*1f960*/  LDGSTS.E.BYPASS.LTC128B.128 [R3+0x7000], desc[UR40][R10.64], !P1 ;  /* 0x070000000a037fae */ /* 0x0003e4000c901d68 */
[----:B-1----:R-:W-:Y:S02]  /*1f970*/  IADD3 R10, P1, R14, R0, RZ ;  /* 0x000000000e0a7210 */ /* 0x002fe40007f3e0ff */
[----:B------:R0:W1:Y:S03]  /*1f980*/  SHFL.IDX PT, R0, R26, RZ, 0x1c1f ;  /* 0x001c1fff1a007589 */ /* 0x00006600000e0000 */
[----:B------:R-:W-:Y:S01]  /*1f990*/  IMAD.X R11, RZ, RZ, R2, P1 ;  /* 0x000000ffff0b7224 */ /* 0x000fe200008e0602 */
[----:B------:R-:W-:-:S13]  /*1f9a0*/  ISETP.LT.OR P1, PT, R5, 0x61, P0 ;  /* 0x000000610500780c */ /* 0x000fda0000721670 */
[----:B------:R2:W-:Y:S01]  /*1f9b0*/  LDGSTS.E.BYPASS.LTC128B.128 [R3+0x7800], desc[UR40][R10.64], !P1 ;  /* 0x078000000a037fae */ /* 0x0005e2000c901d68 */
[----:B------:R-:W-:-:S03]  /*1f9c0*/  ISETP.GE.AND P1, PT, R5, 0x41, PT ;  /* 0x000000410500780c */ /* 0x000fc60003f26270 */
[----:B-12---:R0:W2:Y:S10]  /*1f9d0*/  SHFL.IDX PT, R10, R29, RZ, 0x1c1f ;  /* 0x001c1fff1d0a7589 */ /* 0x0060b400000e0000 */
.L_x_15311:
[----:B------:R-:W1:Y:S01]  /*1f9e0*/  S2R R2, SR_TID.X ;  /* 0x0000000000027919 */ /* 0x000e620000002100 */
[----:B------:R-:W-:Y:S01]  /*1f9f0*/  ISETP.LT.OR P0, PT, R5, 0x81, P0 ;  /* 0x000000810500780c */ /* 0x000fe20000701670 */
[----:B-1----:R-:W-:-:S05]  /*1fa00*/  IMAD.SHL.U32 R2, R2, 0x10, RZ ;  /* 0x0000001002027824 */ /* 0x002fca00078e00ff */
[----:B------:R-:W-:-:S04]  /*1fa10*/  LOP3.LUT R2, R2, 0x30, RZ, 0xc0, !PT ;  /* 0x0000003002027812 */ /* 0x000fc800078ec0ff */
[----:B--2---:R-:W-:-:S05]  /*1fa20*/  IADD3 R10, P3, R2, R10, RZ ;  /* 0x0000000a020a7210 */ /* 0x004fca0007f7e0ff */
[----:B------:R-:W-:-:S05]  /*1fa30*/  IMAD.X R11, RZ, RZ, R0, P3 ;  /* 0x000000ffff0b7224 */ /* 0x000fca00018e0600 */
[----:B------:R-:W-:Y:S01]  /*1fa40*/  @!PT LDS RZ, [RZ] ;  /* 0x00000000fffff984 */ /* 0x000fe20000000800 */
[----:B------:R-:W-:Y:S01]  /*1fa50*/  @!PT LDS RZ, [RZ] ;  /* 0x00000000fffff984 */ /* 0x000fe20000000800 */
[----:B------:R-:W-:Y:S01]  /*1fa60*/  @!PT LDS RZ, [RZ] ;  /* 0x00000000fffff984 */ /* 0x000fe20000000800 */
[----:B------:R1:W-:Y:S01]  /*1fa70*/  LDGSTS.E.BYPASS.LTC128B.128 [R3+0x8000], desc[UR40][R10.64], !P0 ;  /* 0x080000000a037fae */ /* 0x0003e2000c101d68 */
[----:B------:R-:W-:Y:S01]  /*1fa80*/  PLOP3.LUT P0, PT, PT, PT, PT, 0x80, 0x0 ;  /* 0x000000000000781c */ /* 0x000fe20003f0f070 */
[----:B------:R-:W-:-:S12]  /*1fa90*/  NOP ;  /* 0x0000000000007918 */ /* 0x000fd80000000000 */
.L_x_15181:
        /* <DEDUP_REMOVED lines=11> */
.L_x_15182:
[----:B------:R2:W-:Y:S01]  /*1fb50*/  SYNCS.ARRIVE.TRANS64.A1T0 RZ, [R4+URZ+0x13270], RZ ;  /* 0x013270ff04ff79a7 */ /* 0x0005e2000810003f */
[----:B------:R-:W-:Y:S05]  /*1fb60*/  @!P6 BRA `(.L_x_15183) ;  /* 0x000000000004e947 */ /* 0x000fea0003800000 */
[----:B------:R-:W-:Y:S01]  /*1fb70*/  BPT.TRAP 0x1 ;  /* 0x000000040000795c */ /* 0x000fe20000300000 */
.L_x_15183:
[----:B------:R-:W3:Y:S01]  /*1fb80*/  LDL R0, [R1+0x44] ;  /* 0x0000440001007983 */ /* 0x000ee20000100800 */
[----:B------:R-:W-:Y:S01]  /*1fb90*/  BSSY B0, `(.L_x_15184) ;  /* 0x0000003000007945 */ /* 0x000fe20003800000 */
[----:B---3--:R-:W3:Y:S03]  /*1fba0*/  SYNCS.PHASECHK.TRANS64.TRYWAIT P0, [R4+URZ+0x13240], R0 ;  /* 0x01324000040075a7 */ /* 0x008ee6000800017f */
[----:B---3--:R-:W-:Y:S05]  /*1fbb0*/  @!P0 BRA `(.L_x_15185) ;  /* 0x0000005800848947 */ /* 0x008fea0003800000 */
.L_x_15312:
[----:B------:R-:W-:Y:S05]  /*1fbc0*/  BSYNC B0 ;  /* 0x0000000000007941 */ /* 0x000fea0003800000 */
.L_x_15184:
[----:B---3--:R-:W3:Y:S01]  /*1fbd0*/  LDL.LU R0, [R1] ;  /* 0x0000000001007983 */ /* 0x008ee20000300800 */
[----:B------:R-:W-:Y:S01]  /*1fbe0*/  ULDC.64 UR4, c[0x0][0x310] ;  /* 0x0000c40000047ab9 */ /* 0x000fe20000000a00 */
[----:B------:R-:W-:Y:S02]  /*1fbf0*/  ULDC.64 UR6, c[0x0][0x300] ;  /* 0x0000c00000067ab9 */ /* 0x000fe40000000a00 */
[----:B------:R-:W4:Y:S04]  /*1fc00*/  LDL.LU R12, [R1+0x8] ;  /* 0x00000800010c7983 */ /* 0x000f280000300800 */
[----:B------:R-:W5:Y:S04]  /*1fc10*/  LDL.LU R5, [R1+0x4] ;  /* 0x0000040001057983 */ /* 0x000f680000300800 */
[----:B------:R-:W2:Y:S01]  /*1fc20*/  LDL.LU R2, [R1+0x10] ;  /* 0x0000100001027983 */ /* 0x000ea20000300800 */
[----:B-1----:R-:W-:-:S04]  /*1fc30*/  IMAD.WIDE.U32 R10, R7, UR4, RZ ;  /* 0x00000004070a7c25 */ /* 0x002fc8000f8e00ff */
[----:B---3--:R-:W-:-:S04]  /*1fc40*/  IMAD R0, R0, UR4, RZ ;  /* 0x0000000400007c24 */ /* 0x008fc8000f8e02ff */
[----:B------:R-:W-:-:S04]  /*1fc50*/  IMAD R0, R7, UR5, R0 ;  /* 0x0000000507007c24 */ /* 0x000fc8000f8e0200 */
[----:B------:R-:W-:Y:S02]  /*1fc60*/  IMAD.IADD R11, R11, 0x1, R0 ;  /* 0x000000010b0b7824 */ /* 0x000fe400078e0200 */
[----:B----4-:R-:W-:Y:S02]  /*1fc70*/  IMAD R0, R12, UR6, RZ ;  /* 0x000000060c007c24 */ /* 0x010fe4000f8e02ff */
[----:B------:R-:W-:-:S04]  /*1fc80*/  IMAD.WIDE.U32 R10, R8, UR6, R10 ;  /* 0x00000006080a7c25 */ /* 0x000fc8000f8e000a */
[----:B------:R-:W-:Y:S02]  /*1fc90*/  IMAD R8, R8, UR7, R0 ;  /* 0x0000000708087c24 */ /* 0x000fe4000f8e0200 */
[----:B-----5:R-:W-:Y:S02]  /*1fca0*/  IMAD R0, R5, UR4, RZ ;  /* 0x0000000405007c24 */ /* 0x020fe4000f8e02ff */
[----:B------:R-:W-:Y:S02]  /*1fcb0*/  IMAD.IADD R11, R11, 0x1, R8 ;  /* 0x000000010b0b7824 */ /* 0x000fe400078e0208 */
[C---:B------:R-:W-:Y:S02]  /*1fcc0*/  IMAD R0, R6.reuse, UR5, R0 ;  /* 0x0000000506007c24 */ /* 0x040fe4000f8e0200 */
[----:B------:R-:W-:Y:S01]  /*1fcd0*/  IMAD.WIDE.U32 R6, R6, UR4, RZ ;  /* 0x0000000406067c25 */ /* 0x000fe2000f8e00ff */
[----:B------:R-:W-:-:S03]  /*1fce0*/  ULDC.64 UR4, c[0x0][0x308] ;  /* 0x0000c20000047ab9 */ /* 0x000fc60000000a00 */
[----:B------:R-:W-:Y:S02]  /*1fcf0*/  IMAD.IADD R7, R7, 0x1, R0 ;  /* 0x0000000107077824 */ /* 0x000fe400078e0200 */
[----:B--2---:R-:W-:Y:S02]  /*1fd00*/  IMAD R0, R2, UR6, RZ ;  /* 0x0000000602007c24 */ /* 0x004fe4000f8e02ff */
        /* <DEDUP_REMOVED lines=13> */
[----:B------:R-:W1:Y:S01]  /*1fde0*/  S2R R5, SR_TID.X ;  /* 0x0000000000057919 */ /* 0x000e620000002100 */
[----:B------:R-:W2:Y:S01]  /*1fdf0*/  LDC R7, c[0x0][0x2f4] ;  /* 0x0000bd00ff077b82 */ /* 0x000ea20000000800 */
[----:B------:R-:W3:Y:S01]  /*1fe00*/  SHFL.IDX PT, R6, R0, RZ, 0x1c1f ;  /* 0x001c1fff00067589 */ /* 0x000ee200000e0000 */
[----:B-1----:R-:W-:-:S03]  /*1fe10*/  IMAD.SHL.U32 R10, R5, 0x10, RZ ;  /* 0x00000010050a7824 */ /* 0x002fc600078e00ff */
[----:B------:R-:W1:Y:S02]  /*1fe20*/  SHFL.IDX PT, R5, R2, RZ, 0x1c1f ;  /* 0x001c1fff02057589 */ /* 0x000e6400000e0000 */
[----:B------:R-:W-:-:S04]  /*1fe30*/  LOP3.LUT R10, R10, 0x30, RZ, 0xc0, !PT ;  /* 0x000000300a0a7812 */ /* 0x000fc800078ec0ff */
[C---:B---3--:R-:W-:Y:S02]  /*1fe40*/  @P5 IADD3 R6, P0, R10.reuse, R6, RZ ;  /* 0x000000060a065210 */ /* 0x048fe40007f1e0ff */
[----:B--2---:R-:W-:-:S03]  /*1fe50*/  ISETP.GE.AND P3, PT, R10, R7, PT ;  /* 0x000000070a00720c */ /* 0x004fc60003f66270 */
[----:B-1----:R-:W-:-:S04]  /*1fe60*/  @P5 IMAD.X R5, RZ, RZ, R5, P0 ;  /* 0x000000ffff055224 */ /* 0x002fc800000e0605 */
        /* <DEDUP_REMOVED lines=16> */
[----:B------:R-:W-:-:S03]  /*1ff70*/  @P2 IMAD.X R2, RZ, RZ, R2, P0 ;  /* 0x000000ffff022224 */ /* 0x000fc600000e0602 */
[----:B------:R1:W-:Y:S02]  /*1ff80*/  @P1 LDGSTS.E.BYPASS.LTC128B.128 [R3+0xf000], desc[UR40][R6.64], !P3 ;  /* 0x0f00000006031fae */ /* 0x0003e4000d901d68 */
[----:B-1----:R-:W-:Y:S02]  /*1ff90*/  @P2 IMAD.MOV.U32 R6, RZ, RZ, R0 ;  /* 0x000000ffff062224 */ /* 0x002fe400078e0000 */
[----:B------:R-:W-:Y:S01]  /*1ffa0*/  @P2 IMAD.MOV.U32 R7, RZ, RZ, R2 ;  /* 0x000000ffff072224 */ /* 0x000fe200078e0002 */
[----:B------:R1:W2:Y:S04]  /*1ffb0*/  SHFL.IDX PT, R0, R8, RZ, 0x1c1f ;  /* 0x001c1fff08007589 */ /* 0x0002a800000e0000 */
[----:B------:R3:W-:Y:S04]  /*1ffc0*/  @P2 LDGSTS.E.BYPASS.LTC128B.128 [R3+0xf800], desc[UR40][R6.64], !P3 ;  /* 0x0f80000006032fae */ /* 0x0007e8000d901d68 */
[----:B---3--:R1:W3:Y:S02]  /*1ffd0*/  SHFL.IDX PT, R6, R9, RZ, 0x1c1f ;  /* 0x001c1fff09067589 */ /* 0x0082e400000e0000 */
.L_x_15324:
        /* <DEDUP_REMOVED lines=9> */
[----:B--2---:R-:W-:-:S06]  /*20070*/  IMAD.X R7, RZ, RZ, R0, P0 ;  /* 0x000000ffff077224 */ /* 0x004fcc00000e0600 */
[----:B------:R-:W-:Y:S01]  /*20080*/  @!PT LDS RZ, [RZ] ;  /* 0x00000000fffff984 */ /* 0x000fe20000000800 */
[----:B------:R-:W-:Y:S01]  /*20090*/  @!PT LDS RZ, [RZ] ;  /* 0x00000000fffff984 */ /* 0x000fe20000000800 */
[----:B------:R-:W-:Y:S01]  /*200a0*/  @!PT LDS RZ, [RZ] ;  /* 0x00000000fffff984 */ /* 0x000fe20000000800 */
[----:B------:R4:W-:Y:S02]  /*200b0*/  LDGSTS.E.BYPASS.LTC128B.128 [R3+0x10000], desc[UR40][R6.64], !P1 ;  /* 0x1000000006037fae */ /* 0x0009e4000c901d68 */
.L_x_15188:
[----:B------:R-:W-:Y:S05]  /*200c0*/  BSYNC B0 ;  /* 0x0000000000007941 */ /* 0x000fea0003800000 */
.L_x_15187:
[----:B------:R-:W-:Y:S01]  /*200d0*/  NOP ;  /* 0x0000000000007918 */ /* 0x000fe20000000000 */
[----:B------:R-:W-:-:S13]  /*200e0*/  PLOP3.LUT P0, PT, PT, PT, PT, 0x80, 0x0 ;  /* 0x000000000000781c */ /* 0x000fda0003f0f070 */
.L_x_15189:
        /* <DEDUP_REMOVED lines=11> */
.L_x_15190:
[----:B----4-:R2:W5:Y:S01]  /*201a0*/  LDL.LU R3, [R1+0x50] ;  /* 0x0000500001037983 */ /* 0x0105620000300800 */
[----:B------:R2:W-:Y:S02]  /*201b0*/  SYNCS.ARRIVE.TRANS64.A1T0 RZ, [R4+URZ+0x13230], RZ ;  /* 0x013230ff04ff79a7 */ /* 0x0005e4000810003f */
[----:B------:R-:W-:Y:S05]  /*201c0*/  WARPSYNC.ALL ;  /* 0x0000000000007948 */ /* 0x000fea0003800000 */
[----:B------:R-:W-:Y:S01]  /*201d0*/  ULDC.64 UR4, c[0x0][0x298] ;  /* 0x0000a60000047ab9 */ /* 0x000fe20000000a00 */
[----:B------:R-:W-:Y:S01]  /*201e0*/  VIADD R0, R18, 0xb000 ;  /* 0x0000b00012007836 */ /* 0x000fe20000000000 */
[----:B------:R-:W-:Y:S01]  /*201f0*/  ULDC.64 UR6, c[0x0][0xa00] ;  /* 0x0002800000067ab9 */ /* 0x000fe20000000a00 */
[----:B0-----:R-:W-:Y:S01]  /*20200*/  SHF.R.S32.HI R29, RZ, 0x1f, R27 ;  /* 0x0000001fff1d7819 */ /* 0x001fe2000001141b */
[----:B------:R-:W-:Y:S01]  /*20210*/  BSSY B6, `(.L_x_15191) ;  /* 0x000001e000067945 */ /* 0x000fe20003800000 */
[----:B------:R-:W-:Y:S01]  /*20220*/  BAR.SYNC.DEFER_BLOCKING 0x8, 0x200 ;  /* 0x0208000000007b1d */ /* 0x000fe20000010000 */
[----:B------:R-:W-:-:S02]  /*20230*/  LOP3.LUT P1, RZ, R0, 0x1bf, RZ, 0xc0, !PT ;  /* 0x000001bf00ff7812 */ /* 0x000fc4000782c0ff */
[----:B------:R-:W-:-:S04]  /*20240*/  ISETP.NE.U32.AND P0, PT, RZ, UR6, PT ;  /* 0x00000006ff007c0c */ /* 0x000fc8000bf05070 */
[----:B------:R-:W-:-:S04]  /*20250*/  ISETP.NE.AND.EX P0, PT, RZ, UR7, PT, P0 ;  /* 0x00000007ff007c0c */ /* 0x000fc8000bf05300 */
[----:B------:R-:W-:Y:S02]  /*20260*/  SEL R29, R29, RZ, !P0 ;  /* 0x000000ff1d1d7207 */ /* 0x000fe40004000000 */
[----:B------:R-:W-:Y:S01]  /*20270*/  SEL R19, R27, RZ, !P0 ;  /* 0x000000ff1b137207 */ /* 0x000fe20004000000 */
[----:B--2--5:R-:W-:Y:S01]  /*20280*/  IMAD.WIDE.U32 R4, R3, UR4, RZ ;  /* 0x0000000403047c25 */ /* 0x024fe2000f8e00ff */
[----:B------:R-:W-:-:S04]  /*20290*/  SHF.R.S32.HI R2, RZ, 0x1f, R3 ;  /* 0x0000001fff027819 */ /* 0x000fc80000011403 */
[----:B------:R0:W-:Y:S01]  /*202a0*/  STL.64 [R1], R4 ;  /* 0x0000000401007387 */ /* 0x0001e20000100a00 */
[----:B------:R-:W-:-:S04]  /*202b0*/  IMAD R2, R2, UR4, RZ ;  /* 0x0000000402027c24 */ /* 0x000fc8000f8e02ff */
[----:B------:R-:W-:-:S04]  /*202c0*/  IMAD R26, R3, UR5, R2 ;  /* 0x00000005031a7c24 */ /* 0x000fc8000f8e0202 */
[----:B------:R-:W-:Y:S01]  /*202d0*/  IMAD.IADD R26, R5, 0x1, R26 ;  /* 0x00000001051a7824 */ /* 0x000fe200078e021a */
        /* <DEDUP_REMOVED lines=8> */
[----:B---3--:R-:W-:Y:S02]  /*20360*/  IMAD.U32 R6, RZ, RZ, UR6 ;  /* 0x00000006ff067e24 */ /* 0x008fe4000f8e00ff */
[----:B------:R-:W-:-:S02]  /*20370*/  IMAD.U32 R7, RZ, RZ, UR7 ;  /* 0x00000007ff077e24 */ /* 0x000fc4000f8e00ff */
[----:B------:R-:W-:Y:S02]  /*20380*/  IMAD.U32 R10, RZ, RZ, UR8 ;  /* 0x00000008ff0a7e24 */ /* 0x000fe4000f8e00ff */
[----:B------:R-:W-:Y:S02]  /*20390*/  IMAD.U32 R11, RZ, RZ, UR9 ;  /* 0x00000009ff0b7e24 */ /* 0x000fe4000f8e00ff */
[----:B-1----:R-:W-:Y:S02]  /*203a0*/  IMAD.MOV.U32 R8, RZ, RZ, 0x70 ;  /* 0x00000070ff087424 */ /* 0x002fe400078e00ff */
[----:B------:R-:W-:Y:S02]  /*203b0*/  IMAD.MOV.U32 R12, RZ, RZ, 0x1 ;  /* 0x00000001ff0c7424 */ /* 0x000fe400078e00ff */
[----:B------:R-:W-:-:S07]  /*203c0*/  IMAD.MOV.U32 R13, RZ, RZ, RZ ;  /* 0x000000ffff0d7224 */ /* 0x000fce00078e00ff */
[----:B------:R-:W-:-:S07]  /*203d0*/  LEPC R20, `(.L_x_15192) ;  /* 0x000000001014794e */ /* 0x000fce0000000000 */
[----:B0-----:R-:W-:Y:S05]  /*203e0*/  CALL.ABS.NOINC R2 ;  /* 0x0000000002007343 */ /* 0x001fea0003c00000 */
.L_x_15192:
[----:B------:R-:W-:Y:S05]  /*203f0*/  BSYNC B6 ;  /* 0x0000000000067941 */ /* 0x000fea0003800000 */
.L_x_15191:
[----:B------:R-:W2:Y:S01]  /*20400*/  LDL.LU.64 R20, [R1] ;  /* 0x0000000001147983 */ /* 0x000ea20000300a00 */
[----:B-1----:R-:W1:Y:S01]  /*20410*/  LDC R9, c[0x0][0x448] ;  /* 0x00011200ff097b82 */ /* 0x002e620000000800 */
        /* <DEDUP_REMOVED lines=8> */
[----:B0-----:R-:W0:Y:S08]  /*204a0*/  @P1 LDC R4, c[0x0][0x44c] ;  /* 0x00011300ff041b82 */ /* 0x001e300000000800 */
[----:B------:R-:W1:Y:S08]  /*204b0*/  @P1 LDC R5, c[0x0][0x450] ;  /* 0x00011400ff051b82 */ /* 0x000e700000000800 */
[----:B------:R-:W4:Y:S01]  /*204c0*/  @P1 LDC R8, c[0x0][0x450] ;  /* 0x00011400ff081b82 */ /* 0x000f220000000800 */
[----:B--2---:R-:W-:-:S02]  /*204d0*/  IMAD.MOV.U32 R2, RZ, RZ, R20 ;  /* 0x000000ffff027224 */ /* 0x004fc400078e0014 */
[----:B------:R-:W2:Y:S02]  /*204e0*/  S2R R20, SR_TID.X ;  /* 0x0000000000147919 */ /* 0x000ea40000002100 */
[----:B------:R-:W-:-:S04]  /*204f0*/  IMAD.WIDE.U32 R2, R17, UR4, R2 ;  /* 0x0000000411027c25 */ /* 0x000fc8000f8e0002 */
[----:B------:R-:W-:Y:S01]  /*20500*/  IMAD R3, R17, UR5, R3 ;  /* 0x0000000511037c24 */ /* 0x000fe2000f8e0203 */
[----:B------:R-:W-:Y:S01]  /*20510*/  ULDC.64 UR4, c[0x0][0x2d0] ;  /* 0x0000b40000047ab9 */ /* 0x000fe20000000a00 */
[----:B------:R-:W-:Y:S01]  /*20520*/  IMAD.WIDE.U32 R2, R19, UR6, R2 ;  /* 0x0000000613027c25 */ /* 0x000fe2000f8e0002 */
[----:B------:R-:W-:-:S03]  /*20530*/  ULDC.64 UR6, c[0x0][0x2c8] ;  /* 0x0000b20000067ab9 */ /* 0x000fc60000000a00 */
[----:B------:R-:W-:Y:S01]  /*20540*/  IMAD.IADD R3, R3, 0x1, R0 ;  /* 0x0000000103037824 */ /* 0x000fe200078e0200 */
[C---:B--2---:R-:W-:Y:S01]  /*20550*/  LOP3.LUT R21, R20.reuse, 0x7f, RZ, 0xc0, !PT ;  /* 0x0000007f14157812 */ /* 0x044fe200078ec0ff */
[----:B------:R-:W-:-:S03]  /*20560*/  IMAD.SHL.U32 R20, R20, 0x20, RZ ;  /* 0x0000002014147824 */ /* 0x000fc600078e00ff */
[----:B------:R-:W-:-:S04]  /*20570*/  SHF.R.U32.HI R21, RZ, 0x2, R21 ;  /* 0x00000002ff157819 */ /* 0x000fc80000011615 */
[----:B------:R-:W-:Y:S02]  /*20580*/  LOP3.LUT R20, R21, 0x60, R20, 0xf8, !PT ;  /* 0x0000006015147812 */ /* 0x000fe400078ef814 */
[----:B------:R2:W5:Y:S03]  /*20590*/  LDL R21, [R1+0x4c] ;  /* 0x00004c0001157983 */ /* 0x0005660000100800 */
[----:B---3--:R-:W-:-:S04]  /*205a0*/  IMAD.IADD R6, R20, 0x1, R25 ;  /* 0x0000000114067824 */ /* 0x008fc800078e0219 */
[----:B0-----:R-:W-:-:S04]  /*205b0*/  @P1 IMAD.HI.U32 R0, R6, R4, RZ ;  /* 0x0000000406001227 */ /* 0x001fc800078e00ff */
[----:B------:R-:W-:Y:S01]  /*205c0*/  IMAD.MOV.U32 R4, RZ, RZ, R6 ;  /* 0x000000ffff047224 */ /* 0x000fe200078e0006 */
[----:B-1----:R-:W-:-:S04]  /*205d0*/  @P1 SHF.R.U32.HI R4, RZ, R5, R0 ;  /* 0x00000005ff041219 */ /* 0x002fc80000011600 */
[----:B------:R-:W-:-:S05]  /*205e0*/  SHF.R.S32.HI R0, RZ, 0x1f, R4 ;  /* 0x0000001fff007819 */ /* 0x000fca0000011404 */
[----:B------:R-:W-:-:S04]  /*205f0*/  IMAD R0, R0, UR4, RZ ;  /* 0x0000000400007c24 */ /* 0x000fc8000f8e02ff */
[C---:B------:R-:W-:Y:S02]  /*20600*/  IMAD R7, R4.reuse, UR5, R0 ;  /* 0x0000000504077c24 */ /* 0x040fe4000f8e0200 */
[----:B------:R-:W-:Y:S02]  /*20610*/  IMAD.MOV R0, RZ, RZ, -R4 ;  /* 0x000000ffff007224 */ /* 0x000fe400078e0a04 */
        /* <DEDUP_REMOVED lines=14> */
[----:B----4-:R-:W-:-:S05]  /*20700*/  @P1 SHF.R.U32.HI R6, RZ, R8, R7 ;  /* 0x00000008ff061219 */ /* 0x010fca0000011607 */
        /* <DEDUP_REMOVED lines=20> */
[----:B--2---:R-:W-:Y:S06]  /*20850*/  BRA.DIV UR4, `(.L_x_15193) ;  /* 0x0000005204f87947 */ /* 0x004fec000b800000 */
[----:B------:R-:W0:Y:S01]  /*20860*/  SHFL.IDX PT, R6, R4, RZ, 0x1c1f ;  /* 0x001c1fff04067589 */ /* 0x000e2200000e0000 */
[----:B-----5:R-:W-:Y:S02]  /*20870*/  IMAD R2, R21, R9, RZ ;  /* 0x0000000915027224 */ /* 0x020fe400078e02ff */
[----:B------:R-:W-:Y:S01]  /*20880*/  IMAD.IADD R25, R20, 0x1, R25 ;  /* 0x0000000114197824 */ /* 0x000fe200078e0219 */
        /* <DEDUP_REMOVED lines=44> */
.L_x_15337:
        /* <DEDUP_REMOVED lines=10> */
.L_x_15194:
        /* <DEDUP_REMOVED lines=18> */
.L_x_15338:
[----:B------:R-:W-:Y:S05]  /*20d10*/  BSYNC B0 ;  /* 0x0000000000007941 */ /* 0x000fea0003800000 */
.L_x_15195:
        /* <DEDUP_REMOVED lines=8> */
.L_x_15217:
[----:B------:R-:W2:Y:S04]  /*20da0*/  LDL R3, [R1+0x24] ;  /* 0x0000240001037983 */ /* 0x000ea80000100800 */
[----:B---3--:R-:W3:Y:S04]  /*20db0*/  LDL R11, [R1+0x28] ;  /* 0x00002800010b7983 */ /* 0x008ee80000100800 */
[----:B------:R-:W4:Y:S04]  /*20dc0*/  LDL R9, [R1+0x18] ;  /* 0x0000180001097983 */ /* 0x000f280000100800 */
[----:B------:R-:W2:Y:S01]  /*20dd0*/  LDL.LU R12, [R1+0x10] ;  /* 0x00001000010c7983 */ /* 0x000ea20000300800 */
[----:B-1----:R-:W1:Y:S01]  /*20de0*/  S2R R0, SR_TID.X ;  /* 0x0000000000007919 */ /* 0x002e620000002100 */
[----:B------:R-:W1:Y:S01]  /*20df0*/  S2R R4, SR_TID.X ;  /* 0x0000000000047919 */ /* 0x000e620000002100 */
[----:B0-----:R-:W0:Y:S01]  /*20e00*/  S2R R10, SR_TID.X ;  /* 0x00000000000a7919 */ /* 0x001e220000002100 */
        /* <DEDUP_REMOVED lines=8> */
[----:B------:R-:W-:-:S05]  /*20e90*/  IMAD.SHL.U32 R6, R4, 0x20, RZ ;  /* 0x0000002004067824 */ /* 0x000fca00078e00ff */
        /* <DEDUP_REMOVED lines=20> */
[----:B------:R-:W-:Y:S01]  /*20fe0*/  IMAD.MOV.U32 R5, RZ, RZ, R3 ;  /* 0x000000ffff057224 */ /* 0x000fe200078e0003 */
[----:B-1----:R-:W-:Y:S01]  /*20ff0*/  @P0 SHF.R.U32.HI R5, RZ, R4, R7 ;  /* 0x00000004ff050219 */ /* 0x002fe20000011607 */
[----:B------:R-:W-:-:S04]  /*21000*/  IMAD.MOV R7, RZ, RZ, -R2 ;  /* 0x000000ffff077224 */ /* 0x000fc800078e0a02 */
[----:B------:R-:W-:Y:S02]  /*21010*/  IMAD.MOV R4, RZ, RZ, -R5 ;  /* 0x000000ffff047224 */ /* 0x000fe400078e0a05 */
[C---:B------:R-:W-:Y:S02]  /*21020*/  IMAD R7, R0.reuse, R7, R6 ;  /* 0x0000000700077224 */ /* 0x040fe400078e0206 */
        /* <DEDUP_REMOVED lines=19> */
[C---:B------:R-:W-:Y:S02]  /*21160*/  ISETP.NE.AND P0, PT, R3.reuse, 0x2, PT ;  /* 0x000000020300780c */ /* 0x040fe40003f05270 */
        /* <DEDUP_REMOVED lines=10> */
[----:B------:R0:W-:Y:S06]  /*21210*/  STL [R1+0x4], R4 ;  /* 0x0000040401007387 */ /* 0x0001ec0000100800 */
[----:B------:R-:W-:Y:S05]  /*21220*/  @!P2 BRA `(.L_x_15198) ;  /* 0x000000000004a947 */ /* 0x000fea0003800000 */
[----:B------:R-:W-:Y:S01]  /*21230*/  BPT.TRAP 0x1 ;  /* 0x000000040000795c */ /* 0x000fe20000300000 */
.L_x_15198:
[----:B------:R-:W-:Y:S01]  /*21240*/  IMAD R6, R3, 0x8, R18 ;  /* 0x0000000803067824 */ /* 0x000fe200078e0212 */
[----:B0-----:R-:W-:Y:S01]  /*21250*/  SHF.L.U32 R2, R2, 0x1f, RZ ;  /* 0x0000001f02027819 */ /* 0x001fe200000006ff */
[----:B------:R-:W-:Y:S01]  /*21260*/  BSSY B0, `(.L_x_15199) ;  /* 0x0000005000007945 */ /* 0x000fe20003800000 */
[----:B------:R-:W-:Y:S02]  /*21270*/  SHF.R.S32.HI R26, RZ, 0x1f, R7 ;  /* 0x0000001fff1a7819 */ /* 0x000fe40000011407 */
[----:B------:R-:W0:Y:S01]  /*21280*/  SYNCS.PHASECHK.TRANS64.TRYWAIT P0, [R6+URZ+0x13280], R2 ;  /* 0x01328002060075a7 */ /* 0x000e22000800017f */
[----:B------:R1:W-:Y:S02]  /*21290*/  STL [R1+0x8], R2 ;  /* 0x0000080201007387 */ /* 0x0003e40000100800 */
[----:B01----:R-:W-:Y:S05]  /*212a0*/  @!P0 BRA `(.L_x_15200) ;  /* 0x0000005000508947 */ /* 0x003fea0003800000 */
.L_x_15339:
[----:B------:R-:W-:Y:S05]  /*212b0*/  BSYNC B0 ;  /* 0x0000000000007941 */ /* 0x000fea0003800000 */
.L_x_15199:
[----:B------:R-:W2:Y:S01]  /*212c0*/  LDL R5, [R1+0x4] ;  /* 0x0000040001057983 */ /* 0x000ea20000100800 */
[----:B-----5:R-:W-:Y:S01]  /*212d0*/  SHF.R.S32.HI R11, RZ, 0x1f, R9 ;  /* 0x0000001fff0b7819 */ /* 0x020fe20000011409 */
[----:B------:R-:W-:Y:S01]  /*212e0*/  ULDC.64 UR4, c[0x0][0x328] ;  /* 0x0000ca0000047ab9 */ /* 0x000fe20000000a00 */
[----:B------:R-:W-:Y:S01]  /*212f0*/  ULDC.64 UR6, c[0x0][0x338] ;  /* 0x0000ce0000067ab9 */ /* 0x000fe20000000a00 */
[----:B------:R-:W3:Y:S01]  /*21300*/  LDL R13, [R1+0xc] ;  /* 0x00000c00010d7983 */ /* 0x000ee20000100800 */
[----:B------:R-:W-:Y:S01]  /*21310*/  IMAD R4, R26, UR4, RZ ;  /* 0x000000041a047c24 */ /* 0x000fe2000f8e02ff */
[----:B------:R-:W-:Y:S01]  /*21320*/  SHF.R.S32.HI R29, RZ, 0x1f, R0 ;  /* 0x0000001fff1d7819 */ /* 0x000fe20000011400 */
[C---:B0-----:R-:W-:Y:S01]  /*21330*/  IMAD.WIDE.U32 R2, R7.reuse, UR4, RZ ;  /* 0x0000000407027c25 */ /* 0x041fe2000f8e00ff */
[----:B------:R0:W-:Y:S01]  /*21340*/  STL [R1], R11 ;  /* 0x0000000b01007387 */ /* 0x0001e20000100800 */
[----:B------:R-:W1:Y:S02]  /*21350*/  LDC R12, c[0x0][0x2f4] ;  /* 0x0000bd00ff0c7b82 */ /* 0x000e640000000800 */
[----:B------:R-:W-:Y:S01]  /*21360*/  IMAD R4, R7, UR5, R4 ;  /* 0x0000000507047c24 */ /* 0x000fe2000f8e0204 */
[----:B------:R-:W3:Y:S03]  /*21370*/  LDL R14, [R1+0x34] ;  /* 0x00003400010e7983 */ /* 0x000ee60000100800 */
[----:B------:R-:W-:-:S02]  /*21380*/  IMAD.IADD R3, R3, 0x1, R4 ;  /* 0x0000000103037824 */ /* 0x000fc400078e0204 */
[----:B------:R-:W-:Y:S02]  /*21390*/  IMAD R8, R29, UR4, RZ ;  /* 0x000000041d087c24 */ /* 0x000fe4000f8e02ff */
[----:B------:R-:W-:-:S04]  /*213a0*/  IMAD.WIDE.U32 R2, R10, UR6, R2 ;  /* 0x000000060a027c25 */ /* 0x000fc8000f8e0002 */
[----:B------:R-:W-:Y:S02]  /*213b0*/  IMAD R8, R0, UR5, R8 ;  /* 0x0000000500087c24 */ /* 0x000fe4000f8e0208 */
[----:B--2---:R-:W-:-:S04]  /*213c0*/  IMAD R4, R5, UR6, RZ ;  /* 0x0000000605047c24 */ /* 0x004fc8000f8e02ff */
[----:B------:R-:W-:-:S04]  /*213d0*/  IMAD R4, R10, UR7, R4 ;  /* 0x000000070a047c24 */ /* 0x000fc8000f8e0204 */
[----:B------:R-:W-:Y:S02]  /*213e0*/  IMAD.IADD R5, R3, 0x1, R4 ;  /* 0x0000000103057824 */ /* 0x000fe400078e0204 */
[----:B------:R-:W-:Y:S02]  /*213f0*/  IMAD.MOV.U32 R4, RZ, RZ, R2 ;  /* 0x000000ffff047224 */ /* 0x000fe400078e0002 */
[----:B------:R-:W-:Y:S01]  /*21400*/  IMAD.WIDE.U32 R2, R0, UR4, RZ ;  /* 0x0000000400027c25 */ /* 0x000fe2000f8e00ff */
[----:B------:R-:W-:-:S03]  /*21410*/  ULDC.64 UR4, c[0x0][0x330] ;  /* 0x0000cc0000047ab9 */ /* 0x000fc60000000a00 */
[----:B------:R-:W-:Y:S02]  /*21420*/  IMAD.IADD R3, R3, 0x1, R8 ;  /* 0x0000000103037824 */ /* 0x000fe400078e0208 */
[----:B------:R-:W-:Y:S02]  /*21430*/  IMAD R8, R11, UR6, RZ ;  /* 0x000000060b087c24 */ /* 0x000fe4000f8e02ff */
[----:B0-----:R-:W0:Y:S01]  /*21440*/  S2R R11, SR_TID.X ;  /* 0x00000000000b7919 */ /* 0x001e220000002100 */
        /* <DEDUP_REMOVED lines=12> */
[----:B0-----:R-:W-:-:S05]  /*21510*/  IMAD.SHL.U32 R11, R11, 0x10, RZ ;  /* 0x000000100b0b7824 */ /* 0x001fca00078e00ff */
[----:B------:R-:W-:Y:S01]  /*21520*/  LOP3.LUT R11, R11, 0x30, RZ, 0xc0, !PT ;  /* 0x000000300b0b7812 */ /* 0x000fe200078ec0ff */
[----:B---3--:R-:W-:-:S03]  /*21530*/  IMAD R8, R13, 0x2800, R14 ;  /* 0x000028000d087824 */ /* 0x008fc600078e020e */
[----:B-1----:R-:W-:Y:S01]  /*21540*/  ISETP.GE.AND P2, PT, R11, R12, PT ;  /* 0x0000000c0b00720c */ /* 0x002fe20003f46270 */
[----:B------:R-:W-:-:S12]  /*21550*/  BRA.DIV UR4, `(.L_x_15201) ;  /* 0x0000004e04bc7947 */ /* 0x000fd8000b800000 */
        /* <DEDUP_REMOVED lines=22> */
[----:B0-----:R-:W-:-:S05]  /*216c0*/  IADD3 R2, P0, R11, R2, RZ ;  /* 0x000000020b027210 */ /* 0x001fca0007f1e0ff */
[----:B------:R-:W-:-:S05]  /*216d0*/  IMAD.X R3, RZ, RZ, R5, P0 ;  /* 0x000000ffff037224 */ /* 0x000fca00000e0605 */
[----:B------:R0:W-:Y:S04]  /*216e0*/  LDGSTS.E.BYPASS.LTC128B.128 [R8+0x7800], desc[UR40][R2.64], !P2 ;  /* 0x0780000002087fae */ /* 0x0001e8000d101d68 */
[----:B0-----:R0:W1:Y:S02]  /*216f0*/  SHFL.IDX PT, R2, R20, RZ, 0x1c1f ;  /* 0x001c1fff14027589 */ /* 0x00106400000e0000 */
.L_x_15351:
        /* <DEDUP_REMOVED lines=11> */
.L_x_15202:
        /* <DEDUP_REMOVED lines=11> */
.L_x_15203:
[----:B------:R1:W-:Y:S01]  /*21860*/  SYNCS.ARRIVE.TRANS64.A1T0 RZ, [R6+URZ+0x13270], RZ ;  /* 0x013270ff06ff79a7 */ /* 0x0003e2000810003f */
[----:B------:R-:W-:Y:S05]  /*21870*/  @!P3 BRA `(.L_x_15204) ;  /* 0x000000000004b947 */ /* 0x000fea0003800000 */
[----:B------:R-:W-:Y:S01]  /*21880*/  BPT.TRAP 0x1 ;  /* 0x000000040000795c */ /* 0x000fe20000300000 */
.L_x_15204:
[----:B------:R-:W2:Y:S01]  /*21890*/  LDL R2, [R1+0x8] ;  /* 0x0000080001027983 */ /* 0x000ea20000100800 */
[----:B------:R-:W-:Y:S01]  /*218a0*/  BSSY B0, `(.L_x_15205) ;  /* 0x0000003000007945 */ /* 0x000fe20003800000 */
[----:B--2---:R-:W2:Y:S03]  /*218b0*/  SYNCS.PHASECHK.TRANS64.TRYWAIT P0, [R6+URZ+0x13240], R2 ;  /* 0x01324002060075a7 */ /* 0x004ea6000800017f */
[----:B--2---:R-:W-:Y:S05]  /*218c0*/  @!P0 BRA `(.L_x_15206) ;  /* 0x00000050007c8947 */ /* 0x004fea0003800000 */
.L_x_15352:
[----:B------:R-:W-:Y:S05]  /*218d0*/  BSYNC B0 ;  /* 0x0000000000007941 */ /* 0x000fea0003800000 */
.L_x_15205:
[----:B------:R-:W3:Y:S01]  /*218e0*/  LDL.LU R5, [R1+0x4] ;  /* 0x0000040001057983 */ /* 0x000ee20000300800 */
[----:B------:R-:W-:Y:S01]  /*218f0*/  ULDC.64 UR4, c[0x0][0x300] ;  /* 0x0000c00000047ab9 */ /* 0x000fe20000000a00 */
[----:B------:R-:W-:Y:S02]  /*21900*/  ULDC.64 UR6, c[0x0][0x310] ;  /* 0x0000c40000067ab9 */ /* 0x000fe40000000a00 */
[----:B------:R-:W4:Y:S01]  /*21910*/  LDL.LU R11, [R1] ;  /* 0x00000000010b7983 */ /* 0x000f220000300800 */
[----:B------:R-:W-:Y:S02]  /*21920*/  IMAD R4, R26, UR4, RZ ;  /* 0x000000041a047c24 */ /* 0x000fe4000f8e02ff */
[----:B--2---:R-:W-:-:S04]  /*21930*/  IMAD.WIDE.U32 R2, R7, UR4, RZ ;  /* 0x0000000407027c25 */ /* 0x004fc8000f8e00ff */
[----:B------:R-:W-:Y:S02]  /*21940*/  IMAD R4, R7, UR5, R4 ;  /* 0x0000000507047c24 */ /* 0x000fe4000f8e0204 */
[----:B------:R-:W-:Y:S02]  /*21950*/  IMAD R7, R29, UR4, RZ ;  /* 0x000000041d077c24 */ /* 0x000fe4000f8e02ff */
[----:B------:R-:W-:Y:S02]  /*21960*/  IMAD.IADD R3, R3, 0x1, R4 ;  /* 0x0000000103037824 */ /* 0x000fe400078e0204 */
[----:B------:R-:W-:Y:S02]  /*21970*/  IMAD R7, R0, UR5, R7 ;  /* 0x0000000500077c24 */ /* 0x000fe4000f8e0207 */
[----:B------:R-:W-:-:S04]  /*21980*/  IMAD.WIDE.U32 R2, R10, UR6, R2 ;  /* 0x000000060a027c25 */ /* 0x000fc8000f8e0002 */
[----:B---3--:R-:W-:-:S04]  /*21990*/  IMAD R4, R5, UR6, RZ ;  /* 0x0000000605047c24 */ /* 0x008fc8000f8e02ff */
[----:B------:R-:W-:-:S04]  /*219a0*/  IMAD R4, R10, UR7, R4 ;  /* 0x000000070a047c24 */ /* 0x000fc8000f8e0204 */
[----:B------:R-:W-:Y:S02]  /*219b0*/  IMAD.IADD R5, R3, 0x1, R4 ;  /* 0x0000000103057824 */ /* 0x000fe400078e0204 */
[----:B------:R-:W-:Y:S02]  /*219c0*/  IMAD.MOV.U32 R4, RZ, RZ, R2 ;  /* 0x000000ffff047224 */ /* 0x000fe400078e0002 */
[----:B------:R-:W-:Y:S01]  /*219d0*/  IMAD.WIDE.U32 R2, R0, UR4, RZ ;  /* 0x0000000400027c25 */ /* 0x000fe2000f8e00ff */
[----:B------:R-:W-:-:S03]  /*219e0*/  ULDC.64 UR4, c[0x0][0x308] ;  /* 0x0000c20000047ab9 */ /* 0x000fc60000000a00 */
[----:B----4-:R-:W-:Y:S02]  /*219f0*/  IMAD R0, R11, UR6, RZ ;  /* 0x000000060b007c24 */ /* 0x010fe4000f8e02ff */
[----:B------:R-:W2:Y:S01]  /*21a00*/  S2R R11, SR_TID.X ;  /* 0x00000000000b7919 */ /* 0x000ea20000002100 */
        /* <DEDUP_REMOVED lines=13> */
[----:B--2---:R-:W-:Y:S02]  /*21ae0*/  IMAD.SHL.U32 R19, R11, 0x10, RZ ;  /* 0x000000100b137824 */ /* 0x004fe400078e00ff */
[----:B------:R-:W2:Y:S03]  /*21af0*/  LDC R11, c[0x0][0x2f4] ;  /* 0x0000bd00ff0b7b82 */ /* 0x000ea60000000800 */
[----:B------:R-:W-:-:S04]  /*21b00*/  LOP3.LUT R19, R19, 0x30, RZ, 0xc0, !PT ;  /* 0x0000003013137812 */ /* 0x000fc800078ec0ff */
[----:B--2---:R-:W-:Y:S01]  /*21b10*/  ISETP.GE.AND P2, PT, R19, R11, PT ;  /* 0x0000000b1300720c */ /* 0x004fe20003f46270 */
[----:B------:R-:W-:-:S12]  /*21b20*/  BRA.DIV UR4, `(.L_x_15207) ;  /* 0x0000004e04fc7947 */ /* 0x000fd8000b800000 */
        /* <DEDUP_REMOVED lines=8> */
[----:B--2---:R-:W-:-:S05]  /*21bb0*/  IADD3 R2, P0, R19, R2, RZ ;  /* 0x0000000213027210 */ /* 0x004fca0007f1e0ff */
[----:B---3--:R-:W-:-:S05]  /*21bc0*/  IMAD.X R3, RZ, RZ, R3, P0 ;  /* 0x000000ffff037224 */ /* 0x008fca00000e0603 */
        /* <DEDUP_REMOVED lines=12> */
.L_x_15364:
        /* <DEDUP_REMOVED lines=8> */
.L_x_15208:
        /* <DEDUP_REMOVED lines=11> */
.L_x_15209:
[----:B------:R-:W4:Y:S01]  /*21dc0*/  LDL R0, [R1+0x54] ;  /* 0x0000540001007983 */ /* 0x000f220000100800 */
[----:B------:R0:W-:Y:S01]  /*21dd0*/  SYNCS.ARRIVE.TRANS64.A1T0 RZ, [R6+URZ+0x13230], RZ ;  /* 0x013230ff06ff79a7 */ /* 0x0001e2000810003f */
[----:B----4-:R-:W-:-:S13]  /*21de0*/  ISETP.NE.AND P0, PT, R0, 0x3, PT ;  /* 0x000000030000780c */ /* 0x010fda0003f05270 */
[----:B0-----:R-:W-:Y:S05]  /*21df0*/  @!P0 BRA `(.L_x_15210) ;  /* 0x0000000000048947 */ /* 0x001fea0003800000 */
[----:B------:R-:W-:Y:S01]  /*21e00*/  BPT.TRAP 0x1 ;  /* 0x000000040000795c */ /* 0x000fe20000300000 */
.L_x_15210:
[----:B------:R-:W-:Y:S01]  /*21e10*/  LOP3.LUT R0, R25, 0x1, RZ, 0x3c, !PT ;  /* 0x0000000119007812 */ /* 0x000fe200078e3cff */
[----:B---3--:R-:W-:Y:S01]  /*21e20*/  IMAD R2, R21, 0x8, R18 ;  /* 0x0000000815027824 */ /* 0x008fe200078e0212 */
[----:B------:R-:W-:Y:S02]  /*21e30*/  BSSY B0, `(.L_x_15211) ;  /* 0x0000004000007945 */ /* 0x000fe40003800000 */
[----:B------:R-:W-:-:S04]  /*21e40*/  SHF.L.U32 R0, R0, 0x1f, RZ ;  /* 0x0000001f00007819 */ /* 0x000fc800000006ff */
[----:B------:R-:W0:Y:S02]  /*21e50*/  SYNCS.PHASECHK.TRANS64.TRYWAIT P2, [R2+URZ+0x13270], R0 ;  /* 0x01327000020075a7 */ /* 0x000e24000804017f */
[----:B0-----:R-:W-:Y:S05]  /*21e60*/  @!P2 BRA `(.L_x_15212) ;  /* 0x000000500088a947 */ /* 0x001fea0003800000 */
.L_x_15365:
[----:B------:R-:W-:Y:S05]  /*21e70*/  BSYNC B0 ;  /* 0x0000000000007941 */ /* 0x000fea0003800000 */
.L_x_15211:
[----:B------:R-:W3:Y:S02]  /*21e80*/  LDL R3, [R1+0x68] ;  /* 0x0000680001037983 */ /* 0x000ee40000100800 */
[----:B---3--:R-:W-:-:S13]  /*21e90*/  ISETP.NE.AND P2, PT, R3, 0x3, PT ;  /* 0x000000030300780c */ /* 0x008fda0003f45270 */
[----:B------:R-:W-:Y:S05]  /*21ea0*/  @!P2 BRA `(.L_x_15213) ;  /* 0x000000000004a947 */ /* 0x000fea0003800000 */
[----:B------:R-:W-:Y:S01]  /*21eb0*/  BPT.TRAP 0x1 ;  /* 0x000000040000795c */ /* 0x000fe20000300000 */
.L_x_15213:
[----:B------:R-:W-:Y:S01]  /*21ec0*/  SHF.L.U32 R3, R25, 0x1f, RZ ;  /* 0x0000001f19037819 */ /* 0x000fe200000006ff */
[----:B0-----:R-:W-:-:S03]  /*21ed0*/  IMAD R0, R21, 0x2800, RZ ;  /* 0x0000280015007824 */ /* 0x001fc600078e02ff */
[----:B------:R-:W0:Y:S02]  /*21ee0*/  SYNCS.PHASECHK.TRANS64.TRYWAIT P2, [R2+URZ+0x13260], R3 ;  /* 0x01326003020075a7 */ /* 0x000e24000804017f */
[----:B0-----:R-:W-:Y:S05]  /*21ef0*/  @!P2 BRA `(.L_x_15214) ;  /* 0x000000500078a947 */ /* 0x001fea0003800000 */
.L_x_15366:
        /* <DEDUP_REMOVED lines=40> */
[----:B------:R-:W0:Y:S01]  /*22180*/  LDSM.16.MT88.4 R4, [R4+0x6000] ;  /* 0x006000000404783b */ /* 0x000e220000004200 */
[----:B---3--:R-:W-:Y:S02]  /*22190*/  ISETP.NE.AND P2, PT, R12, 0x3, PT ;  /* 0x000000030c00780c */ /* 0x008fe40003f45270 */
        /* <DEDUP_REMOVED lines=23> */
.L_x_15215:
[----:B-1----:R1:W-:Y:S01]  /*22310*/  SYNCS.ARRIVE.TRANS64.A1T0 RZ, [R2+URZ+0x13250], RZ ;  /* 0x013250ff02ff79a7 */ /* 0x0023e2000810003f */
[----:B------:R-:W-:Y:S06]  /*22320*/  BAR.SYNC.DEFER_BLOCKING 0x2, 0x80 ;  /* 0x0082000000007b1d */ /* 0x000fec0000010000 */
[----:B------:R-:W-:Y:S05]  /*22330*/  @!P0 BRA `(.L_x_15216) ;  /* 0x0000000000048947 */ /* 0x000fea0003800000 */
[----:B------:R-:W-:Y:S01]  /*22340*/  BPT.TRAP 0x1 ;  /* 0x000000040000795c */ /* 0x000fe20000300000 */
.L_x_15216:
[----:B0-----:R-:W2:Y:S01]  /*22350*/  LDL R0, [R1+0x30] ;  /* 0x0000300001007983 */ /* 0x001ea20000100800 */
[----:B-1----:R-:W-:-:S03]  /*22360*/  VIADD R2, R2, 0x13280 ;  /* 0x0001328002027836 */ /* 0x002fc60000000000 */
[----:B------:R3:W5:Y:S04]  /*22370*/  LDL R21, [R1+0xc] ;  /* 0x00000c0001157983 */ /* 0x0007680000100800 */
[----:B------:R3:W5:Y:S01]  /*22380*/  LDL R25, [R1+0x1c] ;  /* 0x00001c0001197983 */ /* 0x0007620000100800 */
[----:B--2---:R-:W-:-:S04]  /*22390*/  PRMT R2, R0, 0x654, R2 ;  /* 0x0000065400027816 */ /* 0x004fc80000000002 */
[----:B------:R3:W-:Y:S01]  /*223a0*/  SYNCS.ARRIVE.TRANS64.RED.A1T0 RZ, [R2+URZ], RZ ;  /* 0x000000ff02ff79a7 */ /* 0x0007e2000810043f */
[----:B------:R-:W-:Y:S05]  /*223b0*/  @P1 BRA `(.L_x_15217) ;  /* 0xffffffe800781947 */ /* 0x000fea000383ffff */
.L_x_15197:
        /* <DEDUP_REMOVED lines=19> */
.L_x_15219:
[----:B------:R-:W-:Y:S05]  /*224f0*/  BSYNC B0 ;  /* 0x0000000000007941 */ /* 0x000fea0003800000 */
.L_x_15218:
[----:B------:R-:W-:Y:S05]  /*22500*/  @!P0 BRA `(.L_x_15220) ;  /* 0x0000000000048947 */ /* 0x000fea0003800000 */
[----:B------:R-:W-:Y:S01]  /*22510*/  BPT.TRAP 0x1 ;  /* 0x000000040000795c */ /* 0x000fe20000300000 */
.L_x_15220:
[----:B------:R-:W2:Y:S04]  /*22520*/  LDL R2, [R1+0x1c] ;  /* 0x00001c0001027983 */ /* 0x000ea80000100800 */
[----:B------:R-:W3:Y:S01]  /*22530*/  LDL R0, [R1+0xc] ;  /* 0x00000c0001007983 */ /* 0x000ee20000100800 */
[----:B------:R-:W-:Y:S01]  /*22540*/  BSSY B0, `(.L_x_15221) ;  /* 0x0000006000007945 */ /* 0x000fe20003800000 */
[----:B--2---:R-:W-:-:S04]  /*22550*/  LOP3.LUT R3, R2, 0x1, RZ, 0x3c, !PT ;  /* 0x0000000102037812 */ /* 0x004fc800078e3cff */
[----:B------:R-:W-:Y:S01]  /*22560*/  SHF.L.U32 R3, R3, 0x1f, RZ ;  /* 0x0000001f03037819 */ /* 0x000fe200000006ff */
[----:B---3--:R-:W-:-:S04]  /*22570*/  IMAD R0, R0, 0x8, R18 ;  /* 0x0000000800007824 */ /* 0x008fc800078e0212 */
[----:B------:R-:W1:Y:S02]  /*22580*/  SYNCS.PHASECHK.TRANS64.TRYWAIT P1, [R0+URZ+0x13270], R3 ;  /* 0x01327003000075a7 */ /* 0x000e64000802017f */
[----:B-1----:R-:W-:Y:S05]  /*22590*/  @!P1 BRA `(.L_x_15222) ;  /* 0x0000004800e49947 */ /* 0x002fea0003800000 */
.L_x_15367:
[----:B------:R-:W-:Y:S05]  /*225a0*/  BSYNC B0 ;  /* 0x0000000000007941 */ /* 0x000fea0003800000 */
.L_x_15221:
[----:B------:R-:W2:Y:S02]  /*225b0*/  LDL R2, [R1+0x68] ;  /* 0x0000680001027983 */ /* 0x000ea40000100800 */
[----:B--2---:R-:W-:-:S13]  /*225c0*/  ISETP.NE.AND P1, PT, R2, 0x3, PT ;  /* 0x000000030200780c */ /* 0x004fda0003f25270 */
[----:B------:R-:W-:Y:S05]  /*225d0*/  @!P1 BRA `(.L_x_15223) ;  /* 0x0000000000049947 */ /* 0x000fea0003800000 */
[----:B------:R-:W-:Y:S01]  /*225e0*/  BPT.TRAP 0x1 ;  /* 0x000000040000795c */ /* 0x000fe20000300000 */
.L_x_15223:
[----:B------:R-:W1:Y:S02]  /*225f0*/  LDL R2, [R1+0x1c] ;  /* 0x00001c0001027983 */ /* 0x000e640000100800 */
[----:B-1----:R-:W-:-:S04]  /*22600*/  SHF.L.U32 R3, R2, 0x1f, RZ ;  /* 0x0000001f02037819 */ /* 0x002fc800000006ff */
[----:B------:R-:W1:Y:S02]  /*22610*/  SYNCS.PHASECHK.TRANS64.TRYWAIT P1, [R0+URZ+0x13260], R3 ;  /* 0x01326003000075a7 */ /* 0x000e64000802017f */
[----:B-1----:R-:W-:Y:S05]  /*22620*/  @!P1 BRA `(.L_x_15224) ;  /* 0x0000004800d49947 */ /* 0x002fea0003800000 */
.L_x_15368:
[----:B------:R-:W2:Y:S04]  /*22630*/  LDL R12, [R1+0xc] ;  /* 0x00000c00010c7983 */ /* 0x000ea80000100800 */
[----:B------:R-:W3:Y:S01]  /*22640*/  LDL R13, [R1+0x68] ;  /* 0x00006800010d7983 */ /* 0x000ee20000100800 */
[----:B------:R-:W-:Y:S05]  /*22650*/  WARPSYNC.ALL ;  /* 0x0000000000007948 */ /* 0x000fea0003800000 */
[----:B--2---:R-:W-:-:S05]  /*22660*/  IMAD R2, R12, 0x2800, RZ ;  /* 0x000028000c027824 */ /* 0x004fca00078e02ff */
[----:B-1----:R-:W-:-:S05]  /*22670*/  LOP3.LUT R3, R2, R28, RZ, 0xfc, !PT ;  /* 0x0000001c02037212 */ /* 0x002fca00078efcff */
[----:B------:R-:W-:-:S06]  /*22680*/  IMAD.IADD R4, R18, 0x1, R3 ;  /* 0x0000000112047824 */ /* 0x000fcc00078e0203 */
[----:B0-----:R-:W0:Y:S01]  /*22690*/  LDSM.16.MT88.4 R4, [R4+0x6000] ;  /* 0x006000000404783b */ /* 0x001e220000004200 */
        /* <DEDUP_REMOVED lines=60> */
.L_x_15225:
[----:B-1----:R1:W-:Y:S01]  /*22a60*/  SYNCS.ARRIVE.TRANS64.A1T0 RZ, [R0+URZ+0x13250], RZ ;  /* 0x013250ff00ff79a7 */ /* 0x0023e2000810003f */
[----:B------:R-:W-:Y:S06]  /*22a70*/  BAR.SYNC.DEFER_BLOCKING 0x2, 0x80 ;  /* 0x0082000000007b1d */ /* 0x000fec0000010000 */
[----:B------:R-:W-:Y:S05]  /*22a80*/  @!P0 BRA `(.L_x_15226) ;  /* 0x0000000000048947 */ /* 0x000fea0003800000 */
[----:B------:R-:W-:Y:S01]  /*22a90*/  BPT.TRAP 0x1 ;  /* 0x000000040000795c */ /* 0x000fe20000300000 */
.L_x_15226:
        /* <DEDUP_REMOVED lines=12> */
.L_x_15167:
        /* <DEDUP_REMOVED lines=12> */
.L_x_15227:
[----:B-1----:R-:W0:Y:S01]  /*22c20*/  S2R R0, SR_TID.X ;  /* 0x0000000000007919 */ /* 0x002e220000002100 */
        /* <DEDUP_REMOVED lines=13> */
[----:B-----5:R-:W-:Y:S01]  /*22d00*/  IMAD.MOV.U32 R25, RZ, RZ, RZ ;  /* 0x000000ffff197224 */ /* 0x020fe200078e00ff */
        /* <DEDUP_REMOVED lines=28> */
.L_x_15378:
[----:B------:R-:W-:Y:S02]  /*22ed0*/  ULDC UR4, c[0x0][0xc38] ;  /* 0x00030e0000047ab9 */ /* 0x000fe40000000800 */
[----:B------:R-:W-:-:S04]  /*22ee0*/  IMAD.U32 R7, RZ, RZ, UR4 ;  /* 0x00000004ff077e24 */ /* 0x000fc8000f8e00ff */
[----:B-1----:R-:W-:-:S04]  /*22ef0*/  IMAD R3, R3, R7, RZ ;  /* 0x0000000703037224 */ /* 0x002fc800078e02ff */
[----:B------:R-:W-:-:S05]  /*22f00*/  IMAD.IADD R4, R6, 0x1, R3 ;  /* 0x0000000106047824 */ /* 0x000fca00078e0203 */
[----:B------:R-:W-:-:S13]  /*22f10*/  ISETP.GT.AND P6, PT, R4, R0, PT ;  /* 0x000000000400720c */ /* 0x000fda0003fc4270 */
[----:B------:R-:W-:Y:S05]  /*22f20*/  @P6 BRA `(.L_x_15230) ;  /* 0x0000000000a46947 */ /* 0x000fea0003800000 */
.L_x_15233:
        /* <DEDUP_REMOVED lines=35> */
.L_x_15386:
[----:B------:R-:W-:Y:S02]  /*23160*/  ULDC UR4, c[0x0][0xc38] ;  /* 0x00030e0000047ab9 */ /* 0x000fe40000000800 */
[----:B------:R-:W-:-:S04]  /*23170*/  IMAD.U32 R7, RZ, RZ, UR4 ;  /* 0x00000004ff077e24 */ /* 0x000fc8000f8e00ff */
[----:B-1----:R-:W-:-:S04]  /*23180*/  IMAD R3, R3, R7, RZ ;  /* 0x0000000703037224 */ /* 0x002fc800078e02ff */
[----:B------:R-:W-:-:S05]  /*23190*/  IMAD.IADD R4, R3, 0x1, R4 ;  /* 0x0000000103047824 */ /* 0x000fca00078e0204 */
[----:B------:R-:W-:-:S13]  /*231a0*/  ISETP.GT.AND P6, PT, R4, R0, PT ;  /* 0x000000000400720c */ /* 0x000fda0003fc4270 */
[----:B------:R-:W-:Y:S05]  /*231b0*/  @!P6 BRA `(.L_x_15233) ;  /* 0xfffffffc005ce947 */ /* 0x000fea000383ffff */
.L_x_15230:
        /* <DEDUP_REMOVED lines=10> */
.L_x_15391:
[----:B------:R-:W-:-:S13]  /*23260*/  ISETP.NE.AND P0, PT, R3, RZ, PT ;  /* 0x000000ff0300720c */ /* 0x000fda0003f05270 */
[----:B------:R-:W-:Y:S05]  /*23270*/  @!P0 BRA `(.L_x_15235) ;  /* 0x0000000000108947 */ /* 0x000fea0003800000 */
[----:B------:R-:W-:Y:S01]  /*23280*/  UMOV UR4, 0xffffffff ;  /* 0xffffffff00047882 */ /* 0x000fe20000000000 */
[----:B-1----:R-:W-:Y:S02]  /*23290*/  VIADD R6, R6, 0xffffffff ;  /* 0xffffffff06067836 */ /* 0x002fe40000000000 */
[----:B------:R-:W-:Y:S05]  /*232a0*/  BRA.DIV UR4, `(.L_x_15236) ;  /* 0x0000004a04547947 */ /* 0x000fea000b800000 */
[----:B------:R4:W1:Y:S02]  /*232b0*/  SHFL.IDX PT, R24, R2, R6, 0x1f ;  /* 0x00001f0602187589 */ /* 0x00086400000e0000 */
.L_x_15235:
[----:B---3--:R-:W-:Y:S01]  /*232c0*/  ISETP.NE.AND P0, PT, R5, 0x1, PT ;  /* 0x000000010500780c */ /* 0x008fe20003f05270 */
[----:B-1----:R-:W-:-:S04]  /*232d0*/  IMAD R24, R24, R7, R4 ;  /* 0x0000000718187224 */ /* 0x002fc800078e0204 */
[----:B------:R-:W-:-:S08]  /*232e0*/  IMAD.IADD R0, R0, 0x1, -R24 ;  /* 0x0000000100007824 */ /* 0x000fd000078e0a18 */
[----:B------:R-:W-:Y:S05]  /*232f0*/  @!P0 BRA `(.L_x_15237) ;  /* 0x0000000000e08947 */ /* 0x000fea0003800000 */
[----:B--2---:R-:W-:-:S04]  /*23300*/  IABS R4, R25 ;  /* 0x0000001900047213 */ /* 0x004fc80000000000 */
[----:B----4-:R-:W1:Y:S08]  /*23310*/  I2F.RP R6, R4 ;  /* 0x0000000400067306 */ /* 0x010e700000209400 */
[----:B-1----:R-:W1:Y:S02]  /*23320*/  MUFU.RCP R6, R6 ;  /* 0x0000000600067308 */ /* 0x002e640000001000 */
[----:B-1----:R-:W-:-:S06]  /*23330*/  VIADD R8, R6, 0xffffffe ;  /* 0x0ffffffe06087836 */ /* 0x002fcc0000000000 */
        /* <DEDUP_REMOVED lines=52> */
.L_x_15237:
        /* <DEDUP_REMOVED lines=60> */
[----:B------:R-:W-:-:S07]  /*23a40*/  IMAD.MOV.U32 R0, RZ, RZ, R2 ;  /* 0x000000ffff007224 */ /* 0x000fce00078e0002 */
.L_x_15238:
[----:B------:R-:W-:-:S05]  /*23a50*/  LOP3.LUT R0, RZ, R0, RZ, 0x33, !PT ;  /* 0x00000000ff007212 */ /* 0x000fca00078e33ff */
[----:B------:R-:W-:Y:S01]  /*23a60*/  IMAD.IADD R25, R25, 0x1, R0 ;  /* 0x0000000119197824 */ /* 0x000fe200078e0200 */
[----:B------:R-:W-:Y:S06]  /*23a70*/  BRA `(.L_x_15239) ;  /* 0x00000000001c7947 */ /* 0x000fec0003800000 */
.L_x_15231:
[----:B------:R-:W-:Y:S01]  /*23a80*/  UMOV UR4, URZ ;  /* 0x0000003f00047c82 */ /* 0x000fe20008000000 */
[----:B------:R-:W-:Y:S01]  /*23a90*/  UMOV UR5, URZ ;  /* 0x0000003f00057c82 */ /* 0x000fe20008000000 */
[----:B------:R-:W-:Y:S01]  /*23aa0*/  ULDC UR6, c[0x0][0xc3c] ;  /* 0x00030f0000067ab9 */ /* 0x000fe20000000800 */
[----:B------:R-:W-:Y:S02]  /*23ab0*/  IMAD.MOV.U32 R24, RZ, RZ, R0 ;  /* 0x000000ffff187224 */ /* 0x000fe400078e0000 */
[----:B------:R-:W-:Y:S02]  /*23ac0*/  IMAD.U32 R25, RZ, RZ, UR4 ;  /* 0x00000004ff197e24 */ /* 0x000fe4000f8e00ff */
[----:B------:R-:W-:Y:S02]  /*23ad0*/  IMAD.U32 R26, RZ, RZ, UR5 ;  /* 0x00000005ff1a7e24 */ /* 0x000fe4000f8e00ff */
[----:B------:R-:W-:-:S07]  /*23ae0*/  IMAD.U32 R27, RZ, RZ, UR6 ;  /* 0x00000006ff1b7e24 */ /* 0x000fce000f8e00ff */
.L_x_15239:
        /* <DEDUP_REMOVED lines=12> */
.L_x_15228:
[----:B------:R-:W-:Y:S02]  /*23bb0*/  ULDC UR4, c[0x0][0xc3c] ;  /* 0x00030f0000047ab9 */ /* 0x000fe40000000800 */
[----:B--2---:R-:W-:-:S13]  /*23bc0*/  ISETP.GE.AND P0, PT, R27, UR4, PT ;  /* 0x000000041b007c0c */ /* 0x004fda000bf06270 */
[----:B------:R-:W-:Y:S05]  /*23bd0*/  @!P0 BRA `(.L_x_15240) ;  /* 0xffffff8800d48947 */ /* 0x000fea000383ffff */
[----:B------:R-:W-:Y:S05]  /*23be0*/  BSYNC B7 ;  /* 0x0000000000077941 */ /* 0x000fea0003800000 */
.L_x_15110:
[----:B-1----:R-:W2:Y:S01]  /*23bf0*/  LDL.LU R0, [R1+0x5c] ;  /* 0x00005c0001007983 */ /* 0x002ea20000300800 */
[----:B------:R-:W-:Y:S01]  /*23c00*/  BSSY B0, `(.L_x_15241) ;  /* 0x000000b000007945 */ /* 0x000fe20003800000 */
[----:B------:R-:W1:Y:S01]  /*23c10*/  S2R R5, SR_CgaCtaId ;  /* 0x0000000000057919 */ /* 0x000e620000008800 */
[----:B--2---:R-:W-:-:S05]  /*23c20*/  VIADD R0, R0, 0x1 ;  /* 0x0000000100007836 */ /* 0x004fca0000000000 */
        /* <DEDUP_REMOVED lines=8> */
.L_x_15394:
[----:B------:R-:W-:Y:S05]  /*23cb0*/  BSYNC B0 ;  /* 0x0000000000007941 */ /* 0x000fea0003800000 */
.L_x_15241:
[----:B------:R-:W-:-:S03]  /*23cc0*/  UMOV UR4, 0xffffffff ;  /* 0xffffffff00047882 */ /* 0x000fc60000000000 */
[----:B------:R-:W-:Y:S05]  /*23cd0*/  BRA.DIV UR4, `(.L_x_15243) ;  /* 0x0000004204087947 */ /* 0x000fea000b800000 */
[----:B0-----:R-:W0:Y:S02]  /*23ce0*/  S2R R0, SR_TID.X ;  /* 0x0000000000007919 */ /* 0x001e240000002100 */
[----:B0-----:R-:W-:-:S04]  /*23cf0*/  SHF.R.U32.HI R0, RZ, 0x5, R0 ;  /* 0x00000005ff007819 */ /* 0x001fc80000011600 */
[----:B------:R-:W-:-:S05]  /*23d00*/  LOP3.LUT R0, R0, 0x3, RZ, 0xc0, !PT ;  /* 0x0000000300007812 */ /* 0x000fca00078ec0ff */
[----:B------:R0:W1:Y:S02]  /*23d10*/  SHFL.IDX PT, R14, R0, RZ, 0x1f ;  /* 0x00001fff000e7589 */ /* 0x00006400000e0000 */
.L_x_15397:
[----:B-1----:R-:W-:-:S13]  /*23d20*/  ISETP.NE.AND P0, PT, R14, RZ, PT ;  /* 0x000000ff0e00720c */ /* 0x002fda0003f05270 */
[----:B------:R-:W-:Y:S05]  /*23d30*/  @P0 BRA `(.L_x_14913) ;  /* 0x0000000000b40947 */ /* 0x000fea0003800000 */
[----:B------:R-:W-:-:S03]  /*23d40*/  UMOV UR4, 0xffffffff ;  /* 0xffffffff00047882 */ /* 0x000fc60000000000 */
[----:B------:R-:W-:Y:S05]  /*23d50*/  BRA.DIV UR4, `(.L_x_15244) ;  /* 0x00000042041c7947 */ /* 0x000fea000b800000 */
[----:B------:R-:W-:-:S13]  /*23d60*/  ELECT P6, URZ, PT ;  /* 0x00000000003f782f */ /* 0x000fda00038c0000 */
.L_x_15400:
[----:B------:R-:W-:Y:S05]  /*23d70*/  @!P6 BRA `(.L_x_14913) ;  /* 0x0000000000a4e947 */ /* 0x000fea0003800000 */
[----:B0-----:R-:W2:Y:S02]  /*23d80*/  LDL.LU R0, [R1+0x40] ;  /* 0x0000400001007983 */ /* 0x001ea40000300800 */
[----:B--2---:R-:W-:-:S04]  /*23d90*/  LOP3.LUT R0, R0, 0x2, RZ, 0xfc, !PT ;  /* 0x0000000200007812 */ /* 0x004fc800078efcff */
[----:B------:R-:W-:-:S13]  /*23da0*/  ISETP.NE.AND P0, PT, R0, 0x3, PT ;  /* 0x000000030000780c */ /* 0x000fda0003f05270 */
[----:B------:R-:W-:Y:S05]  /*23db0*/  @!P0 BRA `(.L_x_15245) ;  /* 0x0000000000048947 */ /* 0x000fea0003800000 */
[----:B------:R-:W-:Y:S01]  /*23dc0*/  BPT.TRAP 0x1 ;  /* 0x000000040000795c */ /* 0x000fe20000300000 */
.L_x_15245:
        /* <DEDUP_REMOVED lines=9> */
.L_x_15401:
[----:B------:R-:W2:Y:S01]  /*23e60*/  LDL.LU R6, [R1+0x1c] ;  /* 0x00001c0001067983 */ /* 0x000ea20000300800 */
[----:B------:R-:W-:Y:S02]  /*23e70*/  SEL R0, R0, RZ, P2 ;  /* 0x000000ff00007207 */ /* 0x000fe40001000000 */
[----:B--2---:R-:W-:Y:S01]  /*23e80*/  LOP3.LUT R2, R6, R2, RZ, 0x3c, !PT ;  /* 0x0000000206027212 */ /* 0x004fe200078e3cff */
[----:B------:R-:W-:Y:S06]  /*23e90*/  @!P0 BRA `(.L_x_15247) ;  /* 0x0000000000048947 */ /* 0x000fec0003800000 */
[----:B------:R-:W-:Y:S01]  /*23ea0*/  BPT.TRAP 0x1 ;  /* 0x000000040000795c */ /* 0x000fe20000300000 */
.L_x_15247:
[----:B------:R-:W-:Y:S01]  /*23eb0*/  IMAD R5, R0, 0x8, R5 ;  /* 0x0000000800057824 */ /* 0x000fe200078e0205 */
[----:B------:R-:W-:-:S04]  /*23ec0*/  SHF.L.U32 R0, R2, 0x1f, RZ ;  /* 0x0000001f02007819 */ /* 0x000fc800000006ff */
[----:B------:R-:W1:Y:S02]  /*23ed0*/  SYNCS.PHASECHK.TRANS64.TRYWAIT P1, [R5+URZ+0x13240], R0 ;  /* 0x01324000050075a7 */ /* 0x000e64000802017f */
[----:B-1----:R-:W-:Y:S05]  /*23ee0*/  @!P1 BRA `(.L_x_15248) ;  /* 0x0000003c00ec9947 */ /* 0x002fea0003800000 */
.L_x_15402:
[----:B------:R-:W-:Y:S05]  /*23ef0*/  @!P0 BRA `(.L_x_15249) ;  /* 0x0000000000048947 */ /* 0x000fea0003800000 */
[----:B------:R-:W-:Y:S01]  /*23f00*/  BPT.TRAP 0x1 ;  /* 0x000000040000795c */ /* 0x000fe20000300000 */
.L_x_15249:
[----:B------:R-:W2:Y:S02]  /*23f10*/  SYNCS.PHASECHK.TRANS64.TRYWAIT P1, [R4+URZ+0x13260], R3 ;  /* 0x01326003040075a7 */ /* 0x000ea4000802017f */
[----:B--2---:R-:W-:Y:S05]  /*23f20*/  @!P1 BRA `(.L_x_15250) ;  /* 0x0000003c00f09947 */ /* 0x004fea0003800000 */
.L_x_15403:
[----:B------:R-:W-:Y:S05]  /*23f30*/  @!P0 BRA `(.L_x_15251) ;  /* 0x0000000000048947 */ /* 0x000fea0003800000 */
[----:B------:R-:W-:Y:S01]  /*23f40*/  BPT.TRAP 0x1 ;  /* 0x000000040000795c */ /* 0x000fe20000300000 */
.L_x_15251:
[----:B------:R-:W3:Y:S02]  /*23f50*/  SYNCS.PHASECHK.TRANS64.TRYWAIT P1, [R5+URZ+0x13260], R0 ;  /* 0x01326000050075a7 */ /* 0x000ee4000802017f */
[----:B---3--:R-:W-:Y:S05]  /*23f60*/  @!P1 BRA `(.L_x_15252) ;  /* 0x0000003c00f49947 */ /* 0x008fea0003800000 */
.L_x_15404:
[----:B------:R-:W-:Y:S05]  /*23f70*/  @!P0 BRA `(.L_x_15253) ;  /* 0x0000000000048947 */ /* 0x000fea0003800000 */
[----:B------:R-:W-:Y:S01]  /*23f80*/  BPT.TRAP 0x1 ;  /* 0x000000040000795c */ /* 0x000fe20000300000 */
.L_x_15253:
[----:B------:R-:W4:Y:S02]  /*23f90*/  SYNCS.PHASECHK.TRANS64.TRYWAIT P1, [R4+URZ+0x13280], R3 ;  /* 0x01328003040075a7 */ /* 0x000f24000802017f */
[----:B----4-:R-:W-:Y:S05]  /*23fa0*/  @!P1 BRA `(.L_x_15254) ;  /* 0x0000003c00f89947 */ /* 0x010fea0003800000 */
.L_x_15405:
[----:B------:R-:W-:Y:S05]  /*23fb0*/  @!P0 BRA `(.L_x_15255) ;  /* 0x0000000000048947 */ /* 0x000fea0003800000 */
[----:B------:R-:W-:Y:S01]  /*23fc0*/  BPT.TRAP 0x1 ;  /* 0x000000040000795c */ /* 0x000fe20000300000 */
.L_x_15255:
[----:B------:R0:W0:Y:S02]  /*23fd0*/  SYNCS.PHASECHK.TRANS64.TRYWAIT P0, [R5+URZ+0x13280], R0 ;  /* 0x01328000050075a7 */ /* 0x000024000800017f */
[----:B0-----:R-:W-:Y:S05]  /*23fe0*/  @!P0 NANOSLEEP.SYNCS 0x989680 ;  /* 0x009896800000895d */ /* 0x001fea0003900000 */
[----:B------:R-:W0:Y:S02]  /*23ff0*/  @!P0 SYNCS.PHASECHK.TRANS64 P0, [R5+URZ+0x13280], R0 ;  /* 0x01328000050085a7 */ /* 0x000e24000800007f */
[----:B0-----:R-:W-:Y:S05]  /*24000*/  @!P0 BRA `(.L_x_15255) ;  /* 0xfffffffc00f08947 */ /* 0x001fea000383ffff */
.L_x_14913:
[----:B------:R-:W-:Y:S05]  /*24010*/  BSYNC B8 ;  /* 0x0000000000087941 */ /* 0x000fea0003800000 */
.L_x_14910:
[----:B------:R-:W-:Y:S05]  /*24020*/  EXIT ;  /* 0x000000000000794d */ /* 0x000fea0003800000 */
.L_x_14939:
[----:B-1----:R1:W2:Y:S02]  /*24030*/  SYNCS.PHASECHK.TRANS64.TRYWAIT P5, [R50+URZ+0x13290], R75 ;  /* 0x0132904b320075a7 */ /* 0x0022a400080a017f */
[----:B--2---:R-:W-:Y:S05]  /*24040*/  @!P5 NANOSLEEP.SYNCS 0x989680 ;  /* 0x009896800000d95d */ /* 0x004fea0003900000 */
[----:B------:R-:W2:Y:S02]  /*24050*/  @!P5 SYNCS.PHASECHK.TRANS64 P5, [R50+URZ+0x13290], R75 ;  /* 0x0132904b3200d5a7 */ /* 0x000ea400080a007f */
[----:B--2---:R-:W-:Y:S05]  /*24060*/  @!P5 BRA `(.L_x_14939) ;  /* 0xfffffffc00f0d947 */ /* 0x004fea000383ffff */
[----:B------:R-:W-:Y:S05]  /*24070*/  BRA `(.L_x_15256) ;  /* 0xfffffde800e07947 */ /* 0x000fea000383ffff */
.L_x_14940:
[----:B------:R-:W-:Y:S01]  /*24080*/  BSSY B1, `(.L_x_15257) ;  /* 0x0000007000017945 */ /* 0x000fe20003800000 */
[----:B------:R-:W-:Y:S02]  /*24090*/  IMAD.MOV.U32 R12, RZ, RZ, RZ ;  /* 0x000000ffff0c7224 */ /* 0x000fe400078e00ff */
[----:B------:R-:W-:Y:S02]  /*240a0*/  IMAD.MOV.U32 R11, RZ, RZ, 0x1e1f ;  /* 0x00001e1fff0b7424 */ /* 0x000fe400078e00ff */
[----:B------:R-:W-:-:S07]  /*240b0*/  IMAD.MOV.U32 R15, RZ, RZ, -0x1 ;  /* 0xffffffffff0f7424 */ /* 0x000fce00078e00ff */
[----:B01----:R-:W-:Y:S05]  /*240c0*/  WARPSYNC.COLLECTIVE R15, `(.L_x_15258) ;  /* 0x000000000f087348 */ /* 0x003fea0003c00000 */
[----:B------:R2:W3:Y:S02]  /*240d0*/  SHFL.IDX P6, R14, R13, R12, R11 ;  /* 0x0000000c0d0e7389 */ /* 0x0004e400000c000b */
[----:B0123--:R-:W-:Y:S01]  /*240e0*/  ENDCOLLECTIVE ;  /* 0x000000000000791b */ /* 0x00ffe20003800000 */
.L_x_15258:
[----:B------:R-:W-:Y:S05]  /*240f0*/  BSYNC B1 ;  /* 0x0000000000017941 */ /* 0x000fea0003800000 */
.L_x_15257:
        /* <DEDUP_REMOVED lines=8> */
.L_x_15259:
[----:B------:R-:W-:Y:S05]  /*24180*/  BRA `(.L_x_15260) ;  /* 0xfffffde800b07947 */ /* 0x000fea000383ffff */
.L_x_14950:
[----:B0-----:R0:W1:Y:S02]  /*24190*/  SYNCS.PHASECHK.TRANS64.TRYWAIT P6, [R50+URZ+0x13290], R75 ;  /* 0x0132904b320075a7 */ /* 0x00106400080c017f */
[----:B-1----:R-:W-:Y:S05]  /*241a0*/  @!P6 NANOSLEEP.SYNCS 0x989680 ;  /* 0x009896800000e95d */ /* 0x002fea0003900000 */
[----:B------:R-:W1:Y:S02]  /*241b0*/  @!P6 SYNCS.PHASECHK.TRANS64 P6, [R50+URZ+0x13290], R75 ;  /* 0x0132904b3200e5a7 */ /* 0x000e6400080c007f */
[----:B-1----:R-:W-:Y:S05]  /*241c0*/  @!P6 BRA `(.L_x_14950) ;  /* 0xfffffffc00f0e947 */ /* 0x002fea000383ffff */
[----:B------:R-:W-:Y:S05]  /*241d0*/  BRA `(.L_x_15261) ;  /* 0xfffffdfc00107947 */ /* 0x000fea000383ffff */
.L_x_14951:
[----:B------:R-:W-:Y:S01]  /*241e0*/  BSSY B1, `(.L_x_15262) ;  /* 0x0000007000017945 */ /* 0x000fe20003800000 */
[----:B------:R-:W-:Y:S02]  /*241f0*/  IMAD.MOV.U32 R12, RZ, RZ, RZ ;  /* 0x000000ffff0c7224 */ /* 0x000fe400078e00ff */
[----:B------:R-:W-:Y:S02]  /*24200*/  IMAD.MOV.U32 R11, RZ, RZ, 0x1e1f ;  /* 0x00001e1fff0b7424 */ /* 0x000fe400078e00ff */
[----:B------:R-:W-:-:S07]  /*24210*/  IMAD.MOV.U32 R15, RZ, RZ, -0x1 ;  /* 0xffffffffff0f7424 */ /* 0x000fce00078e00ff */
[----:B0-----:R-:W-:Y:S05]  /*24220*/  WARPSYNC.COLLECTIVE R15, `(.L_x_15263) ;  /* 0x000000000f087348 */ /* 0x001fea0003c00000 */
[----:B------:R1:W2:Y:S02]  /*24230*/  SHFL.IDX P6, R14, R13, R12, R11 ;  /* 0x0000000c0d0e7389 */ /* 0x0002a400000c000b */
[----:B012---:R-:W-:Y:S01]  /*24240*/  ENDCOLLECTIVE ;  /* 0x000000000000791b */ /* 0x007fe20003800000 */
.L_x_15263:
[----:B------:R-:W-:Y:S05]  /*24250*/  BSYNC B1 ;  /* 0x0000000000017941 */ /* 0x000fea0003800000 */
.L_x_15262:
        /* <DEDUP_REMOVED lines=8> */
.L_x_15264:
[----:B------:R-:W-:Y:S05]  /*242e0*/  BRA `(.L_x_15265) ;  /* 0xfffffdf800e07947 */ /* 0x000fea000383ffff */
.L_x_14956:
[----:B0-----:R0:W1:Y:S02]  /*242f0*/  SYNCS.PHASECHK.TRANS64.TRYWAIT P3, [R50+URZ+0x13290], R75 ;  /* 0x0132904b320075a7 */ /* 0x001064000806017f */
[----:B-1----:R-:W-:Y:S05]  /*24300*/  @!P3 NANOSLEEP.SYNCS 0x989680 ;  /* 0x009896800000b95d */ /* 0x002fea0003900000 */
[----:B------:R-:W1:Y:S02]  /*24310*/  @!P3 SYNCS.PHASECHK.TRANS64 P3, [R50+URZ+0x13290], R75 ;  /* 0x0132904b3200b5a7 */ /* 0x000e64000806007f */
[----:B-1----:R-:W-:Y:S05]  /*24320*/  @!P3 BRA `(.L_x_14956) ;  /* 0xfffffffc00f0b947 */ /* 0x002fea000383ffff */
[----:B------:R-:W-:Y:S05]  /*24330*/  BRA `(.L_x_15266) ;  /* 0xfffffe0800c87947 */ /* 0x000fea000383ffff */
.L_x_14957:
[----:B------:R-:W-:Y:S01]  /*24340*/  BSSY B1, `(.L_x_15267) ;  /* 0x0000007000017945 */ /* 0x000fe20003800000 */
[----:B------:R-:W-:Y:S02]  /*24350*/  IMAD.MOV.U32 R12, RZ, RZ, RZ ;  /* 0x000000ffff0c7224 */ /* 0x000fe400078e00ff */
[----:B------:R-:W-:Y:S02]  /*24360*/  IMAD.MOV.U32 R11, RZ, RZ, 0x1e1f ;  /* 0x00001e1fff0b7424 */ /* 0x000fe400078e00ff */
[----:B------:R-:W-:-:S07]  /*24370*/  IMAD.MOV.U32 R15, RZ, RZ, -0x1 ;  /* 0xffffffffff0f7424 */ /* 0x000fce00078e00ff */
[----:B0-----:R-:W-:Y:S05]  /*24380*/  WARPSYNC.COLLECTIVE R15, `(.L_x_15268) ;  /* 0x000000000f087348 */ /* 0x001fea0003c00000 */
[----:B------:R1:W2:Y:S02]  /*24390*/  SHFL.IDX P6, R14, R13, R12, R11 ;  /* 0x0000000c0d0e7389 */ /* 0x0002a400000c000b */
[----:B012---:R-:W-:Y:S01]  /*243a0*/  ENDCOLLECTIVE ;  /* 0x000000000000791b */ /* 0x007fe20003800000 */
.L_x_15268:
[----:B------:R-:W-:Y:S05]  /*243b0*/  BSYNC B1 ;  /* 0x0000000000017941 */ /* 0x000fea0003800000 */
.L_x_15267:
        /* <DEDUP_REMOVED lines=8> */
.L_x_15269:
[----:B------:R-:W-:Y:S05]  /*24440*/  BRA `(.L_x_15270) ;  /* 0xfffffe0c00007947 */ /* 0x000fea000383ffff */
.L_x_14961:
[----:B-1----:R1:W0:Y:S02]  /*24450*/  SYNCS.PHASECHK.TRANS64.TRYWAIT P4, [R50+URZ+0x132b0], R75 ;  /* 0x0132b04b320075a7 */ /* 0x002224000808017f */
[----:B0-----:R-:W-:Y:S05]  /*24460*/  @!P4 NANOSLEEP.SYNCS 0x989680 ;  /* 0x009896800000c95d */ /* 0x001fea0003900000 */
[----:B------:R-:W0:Y:S02]  /*24470*/  @!P4 SYNCS.PHASECHK.TRANS64 P4, [R50+URZ+0x132b0], R75 ;  /* 0x0132b04b3200c5a7 */ /* 0x000e24000808007f */
[----:B0-----:R-:W-:Y:S05]  /*24480*/  @!P4 BRA `(.L_x_14961) ;  /* 0xfffffffc00f0c947 */ /* 0x001fea000383ffff */
[----:B------:R-:W-:Y:S05]  /*24490*/  BRA `(.L_x_15271) ;  /* 0xfffffe0c00787947 */ /* 0x000fea000383ffff */
.L_x_14989:
[----:B------:R-:W-:Y:S01]  /*244a0*/  BSSY B1, `(.L_x_15272) ;  /* 0x0000007000017945 */ /* 0x000fe20003800000 */
[----:B------:R-:W-:Y:S02]  /*244b0*/  IMAD.MOV.U32 R12, RZ, RZ, RZ ;  /* 0x000000ffff0c7224 */ /* 0x000fe400078e00ff */
[----:B------:R-:W-:Y:S02]  /*244c0*/  IMAD.MOV.U32 R11, RZ, RZ, 0x1e1f ;  /* 0x00001e1fff0b7424 */ /* 0x000fe400078e00ff */
[----:B------:R-:W-:-:S07]  /*244d0*/  IMAD.MOV.U32 R15, RZ, RZ, -0x1 ;  /* 0xffffffffff0f7424 */ /* 0x000fce00078e00ff */
[----:B------:R-:W-:Y:S05]  /*244e0*/  WARPSYNC.COLLECTIVE R15, `(.L_x_15273) ;  /* 0x000000000f087348 */ /* 0x000fea0003c00000 */
[----:B------:R0:W1:Y:S02]  /*244f0*/  SHFL.IDX P6, R14, R13, R12, R11 ;  /* 0x0000000c0d0e7389 */ /* 0x00006400000c000b */
[----:B01----:R-:W-:Y:S01]  /*24500*/  ENDCOLLECTIVE ;  /* 0x000000000000791b */ /* 0x003fe20003800000 */
.L_x_15273:
[----:B------:R-:W-:Y:S05]  /*24510*/  BSYNC B1 ;  /* 0x0000000000017941 */ /* 0x000fea0003800000 */
.L_x_15272:
        /* <DEDUP_REMOVED lines=8> */
.L_x_15274:
[----:B------:R-:W-:Y:S02]  /*245a0*/  IMAD.MOV.U32 R13, RZ, RZ, R4 ;  /* 0x000000ffff0d7224 */ /* 0x000fe400078e0004 */
[----:B------:R-:W-:-:S07]  /*245b0*/  IMAD.MOV.U32 R3, RZ, RZ, R14 ;  /* 0x000000ffff037224 */ /* 0x000fce00078e000e */
[----:B------:R-:W-:Y:S05]  /*245c0*/  WARPSYNC.COLLECTIVE R15, `(.L_x_15275) ;  /* 0x000000000f087348 */ /* 0x000fea0003c00000 */
[----:B------:R0:W1:Y:S02]  /*245d0*/  SHFL.IDX P6, R14, R13, R12, R11 ;  /* 0x0000000c0d0e7389 */ /* 0x00006400000c000b */
[----:B01----:R-:W-:Y:S01]  /*245e0*/  ENDCOLLECTIVE ;  /* 0x000000000000791b */ /* 0x003fe20003800000 */
.L_x_15275:
[----:B------:R-:W-:Y:S02]  /*245f0*/  IMAD.MOV.U32 R13, RZ, RZ, R5 ;  /* 0x000000ffff0d7224 */ /* 0x000fe400078e0005 */
[----:B------:R-:W-:-:S07]  /*24600*/  IMAD.MOV.U32 R4, RZ, RZ, R14 ;  /* 0x000000ffff047224 */ /* 0x000fce00078e000e */
[----:B------:R-:W-:Y:S05]  /*24610*/  WARPSYNC.COLLECTIVE R15, `(.L_x_15276) ;  /* 0x000000000f087348 */ /* 0x000fea0003c00000 */
[----:B------:R0:W1:Y:S02]  /*24620*/  SHFL.IDX P6, R14, R13, R12, R11 ;  /* 0x0000000c0d0e7389 */ /* 0x00006400000c000b */
[----:B01----:R-:W-:Y:S01]  /*24630*/  ENDCOLLECTIVE ;  /* 0x000000000000791b */ /* 0x003fe20003800000 */
.L_x_15276:
[----:B------:R-:W-:Y:S05]  /*24640*/  BRA `(.L_x_15277) ;  /* 0xfffffe2000dc7947 */ /* 0x000fea000383ffff */
.L_x_14993:
[----:B-1----:R1:W2:Y:S02]  /*24650*/  SYNCS.PHASECHK.TRANS64.TRYWAIT P0, [R22+URZ+0x13200], R5 ;  /* 0x01320005160075a7 */ /* 0x0022a4000800017f */
[----:B--2---:R-:W-:Y:S05]  /*24660*/  @!P0 NANOSLEEP.SYNCS 0x989680 ;  /* 0x009896800000895d */ /* 0x004fea0003900000 */
[----:B------:R-:W2:Y:S02]  /*24670*/  @!P0 SYNCS.PHASECHK.TRANS64 P0, [R22+URZ+0x13200], R5 ;  /* 0x01320005160085a7 */ /* 0x000ea4000800007f */
[----:B--2---:R-:W-:Y:S05]  /*24680*/  @!P0 BRA `(.L_x_14993) ;  /* 0xfffffffc00f08947 */ /* 0x004fea000383ffff */
[----:B------:R-:W-:Y:S05]  /*24690*/  BRA `(.L_x_15278) ;  /* 0xfffffe2400747947 */ /* 0x000fea000383ffff */
.L_x_14997:
[----:B------:R-:W-:Y:S01]  /*246a0*/  BSSY B1, `(.L_x_15279) ;  /* 0x0000007000017945 */ /* 0x000fe20003800000 */
[----:B------:R-:W-:Y:S02]  /*246b0*/  IMAD.MOV.U32 R12, RZ, RZ, RZ ;  /* 0x000000ffff0c7224 */ /* 0x000fe400078e00ff */
[----:B------:R-:W-:Y:S02]  /*246c0*/  IMAD.MOV.U32 R11, RZ, RZ, 0x1e1f ;  /* 0x00001e1fff0b7424 */ /* 0x000fe400078e00ff */
[----:B------:R-:W-:-:S07]  /*246d0*/  IMAD.MOV.U32 R15, RZ, RZ, -0x1 ;  /* 0xffffffffff0f7424 */ /* 0x000fce00078e00ff */
[----:B------:R-:W-:Y:S05]  /*246e0*/  WARPSYNC.COLLECTIVE R15, `(.L_x_15280) ;  /* 0x000000000f087348 */ /* 0x000fea0003c00000 */
[----:B------:R0:W1:Y:S02]  /*246f0*/  SHFL.IDX P6, R14, R13, R12, R11 ;  /* 0x0000000c0d0e7389 */ /* 0x00006400000c000b */
[----:B01----:R-:W-:Y:S01]  /*24700*/  ENDCOLLECTIVE ;  /* 0x000000000000791b */ /* 0x003fe20003800000 */
.L_x_15280:
[----:B------:R-:W-:Y:S05]  /*24710*/  BSYNC B1 ;  /* 0x0000000000017941 */ /* 0x000fea0003800000 */
.L_x_15279:
        /* <DEDUP_REMOVED lines=8> */
.L_x_15281:
[----:B------:R-:W-:Y:S02]  /*247a0*/  IMAD.MOV.U32 R13, RZ, RZ, R7 ;  /* 0x000000ffff0d7224 */ /* 0x000fe400078e0007 */
[----:B------:R-:W-:-:S07]  /*247b0*/  IMAD.MOV.U32 R5, RZ, RZ, R14 ;  /* 0x000000ffff057224 */ /* 0x000fce00078e000e */
[----:B------:R-:W-:Y:S05]  /*247c0*/  WARPSYNC.COLLECTIVE R15, `(.L_x_15282) ;  /* 0x000000000f087348 */ /* 0x000fea0003c00000 */
[----:B------:R0:W1:Y:S02]  /*247d0*/  SHFL.IDX P6, R14, R13, R12, R11 ;  /* 0x0000000c0d0e7389 */ /* 0x00006400000c000b */
[----:B01----:R-:W-:Y:S01]  /*247e0*/  ENDCOLLECTIVE ;  /* 0x000000000000791b */ /* 0x003fe20003800000 */
.L_x_15282:
[----:B------:R-:W-:Y:S02]  /*247f0*/  IMAD.MOV.U32 R13, RZ, RZ, R0 ;  /* 0x000000ffff0d7224 */ /* 0x000fe400078e0000 */
[----:B------:R-:W-:-:S07]  /*24800*/  IMAD.MOV.U32 R7, RZ, RZ, R14 ;  /* 0x000000ffff077224 */ /* 0x000fce00078e000e */
[----:B------:R-:W-:Y:S05]  /*24810*/  WARPSYNC.COLLECTIVE R15, `(.L_x_15283) ;  /* 0x000000000f087348 */ /* 0x000fea0003c00000 */
[----:B------:R0:W1:Y:S02]  /*24820*/  SHFL.IDX P6, R14, R13, R12, R11 ;  /* 0x0000000c0d0e7389 */ /* 0x00006400000c000b */
[----:B01----:R-:W-:Y:S01]  /*24830*/  ENDCOLLECTIVE ;  /* 0x000000000000791b */ /* 0x003fe20003800000 */
.L_x_15283:
[----:B------:R-:W-:Y:S05]  /*24840*/  BRA `(.L_x_15284) ;  /* 0xfffffe3400887947 */ /* 0x000fea000383ffff */
.L_x_15001:
[----:B0-----:R0:W1:Y:S02]  /*24850*/  SYNCS.PHASECHK.TRANS64.TRYWAIT P1, [R22+URZ+0x13200], R13 ;  /* 0x0132000d160075a7 */ /* 0x001064000802017f */
[----:B-1----:R-:W-:Y:S05]  /*24860*/  @!P1 NANOSLEEP.SYNCS 0x989680 ;  /* 0x009896800000995d */ /* 0x002fea0003900000 */
[----:B------:R-:W1:Y:S02]  /*24870*/  @!P1 SYNCS.PHASECHK.TRANS64 P1, [R22+URZ+0x13200], R13 ;  /* 0x0132000d160095a7 */ /* 0x000e64000802007f */
[----:B-1----:R-:W-:Y:S05]  /*24880*/  @!P1 BRA `(.L_x_15001) ;  /* 0xfffffffc00f09947 */ /* 0x002fea000383ffff */
[----:B------:R-:W-:Y:S05]  /*24890*/  BRA `(.L_x_15285) ;  /* 0xfffffe3800107947 */ /* 0x000fea000383ffff */
.L_x_15005:
[----:B-1----:R1:W3:Y:S02]  /*248a0*/  SYNCS.PHASECHK.TRANS64.TRYWAIT P1, [R12+URZ+0x13230], R3 ;  /* 0x013230030c0075a7 */ /* 0x0022e4000802017f */
[----:B---3--:R-:W-:Y:S05]  /*248b0*/  @!P1 NANOSLEEP.SYNCS 0x989680 ;  /* 0x009896800000995d */ /* 0x008fea0003900000 */
[----:B------:R-:W3:Y:S02]  /*248c0*/  @!P1 SYNCS.PHASECHK.TRANS64 P1, [R12+URZ+0x13230], R3 ;  /* 0x013230030c0095a7 */ /* 0x000ee4000802007f */
[----:B---3--:R-:W-:Y:S05]  /*248d0*/  @!P1 BRA `(.L_x_15005) ;  /* 0xfffffffc00f09947 */ /* 0x008fea000383ffff */
[----:B------:R-:W-:Y:S05]  /*248e0*/  BRA `(.L_x_15004) ;  /* 0xfffffe4800647947 */ /* 0x000fea000383ffff */
.L_x_15026:
[----:B-1----:R1:W2:Y:S02]  /*248f0*/  SYNCS.PHASECHK.TRANS64.TRYWAIT P1, [R9+URZ+0x13230], R10 ;  /* 0x0132300a090075a7 */ /* 0x0022a4000802017f */
[----:B--2---:R-:W-:Y:S05]  /*24900*/  @!P1 NANOSLEEP.SYNCS 0x989680 ;  /* 0x009896800000995d */ /* 0x004fea0003900000 */
[----:B------:R-:W2:Y:S02]  /*24910*/  @!P1 SYNCS.PHASECHK.TRANS64 P1, [R9+URZ+0x13230], R10 ;  /* 0x0132300a090095a7 */ /* 0x000ea4000802007f */
[----:B--2---:R-:W-:Y:S05]  /*24920*/  @!P1 BRA `(.L_x_15026) ;  /* 0xfffffffc00f09947 */ /* 0x004fea000383ffff */
[----:B------:R-:W-:Y:S05]  /*24930*/  BRA `(.L_x_15025) ;  /* 0xfffffe8800687947 */ /* 0x000fea000383ffff */
.L_x_15031:
[----:B-1----:R1:W2:Y:S02]  /*24940*/  SYNCS.PHASECHK.TRANS64.TRYWAIT P1, [R20+URZ+0x13250], R10 ;  /* 0x0132500a140075a7 */ /* 0x0022a4000802017f */
[----:B--2---:R-:W-:Y:S05]  /*24950*/  @!P1 NANOSLEEP.SYNCS 0x989680 ;  /* 0x009896800000995d */ /* 0x004fea0003900000 */
[----:B------:R-:W2:Y:S02]  /*24960*/  @!P1 SYNCS.PHASECHK.TRANS64 P1, [R20+URZ+0x13250], R10 ;  /* 0x0132500a140095a7 */ /* 0x000ea4000802007f */
[----:B--2---:R-:W-:Y:S05]  /*24970*/  @!P1 BRA `(.L_x_15031) ;  /* 0xfffffffc00f09947 */ /* 0x004fea000383ffff */
[----:B------:R-:W-:Y:S05]  /*24980*/  BRA `(.L_x_15030) ;  /* 0xfffffe8c00d87947 */ /* 0x000fea000383ffff */
.L_x_15053:
[----:B-1----:R1:W2:Y:S02]  /*24990*/  SYNCS.PHASECHK.TRANS64.TRYWAIT P1, [R0+URZ+0x13230], R3 ;  /* 0x01323003000075a7 */ /* 0x0022a4000802017f */
[----:B--2---:R-:W-:Y:S05]  /*249a0*/  @!P1 NANOSLEEP.SYNCS 0x989680 ;  /* 0x009896800000995d */ /* 0x004fea0003900000 */
[----:B------:R-:W2:Y:S02]  /*249b0*/  @!P1 SYNCS.PHASECHK.TRANS64 P1, [R0+URZ+0x13230], R3 ;  /* 0x01323003000095a7 */ /* 0x000ea4000802007f */
[----:B--2---:R-:W-:Y:S05]  /*249c0*/  @!P1 BRA `(.L_x_15053) ;  /* 0xfffffffc00f09947 */ /* 0x004fea000383ffff */
[----:B------:R-:W-:Y:S05]  /*249d0*/  BRA `(.L_x_15052) ;  /* 0xfffffecc00d47947 */ /* 0x000fea000383ffff */
.L_x_15058:
[----:B-1----:R1:W2:Y:S02]  /*249e0*/  SYNCS.PHASECHK.TRANS64.TRYWAIT P1, [R13+URZ+0x13250], R3 ;  /* 0x013250030d0075a7 */ /* 0x0022a4000802017f */
[----:B--2---:R-:W-:Y:S05]  /*249f0*/  @!P1 NANOSLEEP.SYNCS 0x989680 ;  /* 0x009896800000995d */ /* 0x004fea0003900000 */
[----:B------:R-:W2:Y:S02]  /*24a00*/  @!P1 SYNCS.PHASECHK.TRANS64 P1, [R13+URZ+0x13250], R3 ;  /* 0x013250030d0095a7 */ /* 0x000ea4000802007f */
[----:B--2---:R-:W-:Y:S05]  /*24a10*/  @!P1 BRA `(.L_x_15058) ;  /* 0xfffffffc00f09947 */ /* 0x004fea000383ffff */
[----:B------:R-:W-:Y:S05]  /*24a20*/  BRA `(.L_x_15057) ;  /* 0xfffffed400447947 */ /* 0x000fea000383ffff */
.L_x_15068:
[----:B-1----:R1:W2:Y:S02]  /*24a30*/  SYNCS.PHASECHK.TRANS64.TRYWAIT P1, [R0+URZ+0x13230], R3 ;  /* 0x01323003000075a7 */ /* 0x0022a4000802017f */
[----:B--2---:R-:W-:Y:S05]  /*24a40*/  @!P1 NANOSLEEP.SYNCS 0x989680 ;  /* 0x009896800000995d */ /* 0x004fea0003900000 */
[----:B------:R-:W2:Y:S02]  /*24a50*/  @!P1 SYNCS.PHASECHK.TRANS64 P1, [R0+URZ+0x13230], R3 ;  /* 0x01323003000095a7 */ /* 0x000ea4000802007f */
[----:B--2---:R-:W-:Y:S05]  /*24a60*/  @!P1 BRA `(.L_x_15068) ;  /* 0xfffffffc00f09947 */ /* 0x004fea000383ffff */
[----:B------:R-:W-:Y:S05]  /*24a70*/  BRA `(.L_x_15067) ;  /* 0xfffffef000fc7947 */ /* 0x000fea000383ffff */
.L_x_15073:
[----:B-1----:R1:W2:Y:S02]  /*24a80*/  SYNCS.PHASECHK.TRANS64.TRYWAIT P1, [R15+URZ+0x13250], R3 ;  /* 0x013250030f0075a7 */ /* 0x0022a4000802017f */
[----:B--2---:R-:W-:Y:S05]  /*24a90*/  @!P1 NANOSLEEP.SYNCS 0x989680 ;  /* 0x009896800000995d */ /* 0x004fea0003900000 */
[----:B------:R-:W2:Y:S02]  /*24aa0*/  @!P1 SYNCS.PHASECHK.TRANS64 P1, [R15+URZ+0x13250], R3 ;  /* 0x013250030f0095a7 */ /* 0x000ea4000802007f */
[----:B--2---:R-:W-:Y:S05]  /*24ab0*/  @!P1 BRA `(.L_x_15073) ;  /* 0xfffffffc00f09947 */ /* 0x004fea000383ffff */
[----:B------:R-:W-:Y:S05]  /*24ac0*/  BRA `(.L_x_15072) ;  /* 0xfffffef8006c7947 */ /* 0x000fea000383ffff */
.L_x_15089:
[----:B-1----:R1:W2:Y:S02]  /*24ad0*/  SYNCS.PHASECHK.TRANS64.TRYWAIT P1, [R13+URZ+0x13250], R4 ;  /* 0x013250040d0075a7 */ /* 0x0022a4000802017f */
[----:B--2---:R-:W-:Y:S05]  /*24ae0*/  @!P1 NANOSLEEP.SYNCS 0x989680 ;  /* 0x009896800000995d */ /* 0x004fea0003900000 */
[----:B------:R-:W2:Y:S02]  /*24af0*/  @!P1 SYNCS.PHASECHK.TRANS64 P1, [R13+URZ+0x13250], R4 ;  /* 0x013250040d0095a7 */ /* 0x000ea4000802007f */
[----:B--2---:R-:W-:Y:S05]  /*24b00*/  @!P1 BRA `(.L_x_15089) ;  /* 0xfffffffc00f09947 */ /* 0x004fea000383ffff */
[----:B------:R-:W-:Y:S05]  /*24b10*/  BRA `(.L_x_15088) ;  /* 0xffffff3400687947 */ /* 0x000fea000383ffff */
.L_x_15126:
        /* <DEDUP_REMOVED lines=11> */
.L_x_15287:
[----:B------:R-:W-:Y:S05]  /*24bd0*/  BSYNC B1 ;  /* 0x0000000000017941 */ /* 0x000fea0003800000 */
.L_x_15286:
[----:B------:R-:W-:Y:S05]  /*24be0*/  BRA `(.L_x_15288) ;  /* 0xffffff88001c7947 */ /* 0x000fea000383ffff */
.L_x_15128:
[----:B------:R-:W-:Y:S01]  /*24bf0*/  BSSY B1, `(.L_x_15289) ;  /* 0x0000006000017945 */ /* 0x000fe20003800000 */
[----:B------:R-:W-:-:S07]  /*24c00*/  IMAD.MOV.U32 R15, RZ, RZ, -0x1 ;  /* 0xffffffffff0f7424 */ /* 0x000fce00078e00ff */
[----:B01----:R-:W-:Y:S05]  /*24c10*/  WARPSYNC.COLLECTIVE R15, `(.L_x_15290) ;  /* 0x000000000f0c7348 */ /* 0x003fea0003c00000 */
[----:B------:R-:W-:Y:S02]  /*24c20*/  ELECT P6, UR62, PT ;  /* 0x00000000003e782f */ /* 0x000fe400038c0000 */
[----:B------:R-:W-:Y:S01]  /*24c30*/  MOV R14, UR62 ;  /* 0x0000003e000e7c02 */ /* 0x000fe20008000f00 */
[----:B01----:R-:W-:Y:S10]  /*24c40*/  ENDCOLLECTIVE ;  /* 0x000000000000791b */ /* 0x003ff40003800000 */
.L_x_15290:
[----:B------:R-:W-:Y:S05]  /*24c50*/  BSYNC B1 ;  /* 0x0000000000017941 */ /* 0x000fea0003800000 */
.L_x_15289:
[----:B------:R-:W-:Y:S05]  /*24c60*/  BRA `(.L_x_15127) ;  /* 0xffffff8800147947 */ /* 0x000fea000383ffff */
.L_x_15130:
[----:B0-----:R0:W2:Y:S02]  /*24c70*/  SYNCS.PHASECHK.TRANS64.TRYWAIT P0, [R18+URZ+0x13220], R6 ;  /* 0x01322006120075a7 */ /* 0x0010a4000800017f */
[----:B--2---:R-:W-:Y:S05]  /*24c80*/  @!P0 NANOSLEEP.SYNCS 0x989680 ;  /* 0x009896800000895d */ /* 0x004fea0003900000 */
[----:B------:R-:W2:Y:S02]  /*24c90*/  @!P0 SYNCS.PHASECHK.TRANS64 P0, [R18+URZ+0x13220], R6 ;  /* 0x01322006120085a7 */ /* 0x000ea4000800007f */
[----:B--2---:R-:W-:Y:S05]  /*24ca0*/  @!P0 BRA `(.L_x_15130) ;  /* 0xfffffffc00f08947 */ /* 0x004fea000383ffff */
[----:B------:R-:W-:Y:S05]  /*24cb0*/  BRA `(.L_x_15291) ;  /* 0xffffff8800247947 */ /* 0x000fea000383ffff */
.L_x_15134:
[----:B0-----:R0:W2:Y:S02]  /*24cc0*/  SYNCS.PHASECHK.TRANS64.TRYWAIT P0, [R6+URZ+0x132a0], R7 ;  /* 0x0132a007060075a7 */ /* 0x0010a4000800017f */
[----:B--2---:R-:W-:Y:S05]  /*24cd0*/  @!P0 NANOSLEEP.SYNCS 0x989680 ;  /* 0x009896800000895d */ /* 0x004fea0003900000 */
[----:B------:R-:W2:Y:S02]  /*24ce0*/  @!P0 SYNCS.PHASECHK.TRANS64 P0, [R6+URZ+0x132a0], R7 ;  /* 0x0132a007060085a7 */ /* 0x000ea4000800007f */
[----:B--2---:R-:W-:Y:S05]  /*24cf0*/  @!P0 BRA `(.L_x_15134) ;  /* 0xfffffffc00f08947 */ /* 0x004fea000383ffff */
[----:B------:R-:W-:Y:S05]  /*24d00*/  BRA `(.L_x_15292) ;  /* 0xffffff8800447947 */ /* 0x000fea000383ffff */
.L_x_15139:
[----:B-1----:R1:W2:Y:S02]  /*24d10*/  SYNCS.PHASECHK.TRANS64.TRYWAIT P0, [R6+URZ+0x132c0], R7 ;  /* 0x0132c007060075a7 */ /* 0x0022a4000800017f */
[----:B--2---:R-:W-:Y:S05]  /*24d20*/  @!P0 NANOSLEEP.SYNCS 0x989680 ;  /* 0x009896800000895d */ /* 0x004fea0003900000 */
[----:B------:R-:W2:Y:S02]  /*24d30*/  @!P0 SYNCS.PHASECHK.TRANS64 P0, [R6+URZ+0x132c0], R7 ;  /* 0x0132c007060085a7 */ /* 0x000ea4000800007f */
[----:B--2---:R-:W-:Y:S05]  /*24d40*/  @!P0 BRA `(.L_x_15139) ;  /* 0xfffffffc00f08947 */ /* 0x004fea000383ffff */
[----:B------:R-:W-:Y:S05]  /*24d50*/  BRA `(.L_x_15293) ;  /* 0xffffff8800c47947 */ /* 0x000fea000383ffff */
.L_x_15146:
[----:B0-----:R0:W2:Y:S02]  /*24d60*/  SYNCS.PHASECHK.TRANS64.TRYWAIT P1, [R6+URZ+0x132a0], R7 ;  /* 0x0132a007060075a7 */ /* 0x0010a4000802017f */
[----:B--2---:R-:W-:Y:S05]  /*24d70*/  @!P1 NANOSLEEP.SYNCS 0x989680 ;  /* 0x009896800000995d */ /* 0x004fea0003900000 */
[----:B------:R-:W2:Y:S02]  /*24d80*/  @!P1 SYNCS.PHASECHK.TRANS64 P1, [R6+URZ+0x132a0], R7 ;  /* 0x0132a007060095a7 */ /* 0x000ea4000802007f */
[----:B--2---:R-:W-:Y:S05]  /*24d90*/  @!P1 BRA `(.L_x_15146) ;  /* 0xfffffffc00f09947 */ /* 0x004fea000383ffff */
[----:B------:R-:W-:Y:S05]  /*24da0*/  BRA `(.L_x_15294) ;  /* 0xffffff8c00987947 */ /* 0x000fea000383ffff */
.L_x_15151:
[----:B-1----:R1:W2:Y:S02]  /*24db0*/  SYNCS.PHASECHK.TRANS64.TRYWAIT P1, [R6+URZ+0x132c0], R7 ;  /* 0x0132c007060075a7 */ /* 0x0022a4000802017f */
[----:B--2---:R-:W-:Y:S05]  /*24dc0*/  @!P1 NANOSLEEP.SYNCS 0x989680 ;  /* 0x009896800000995d */ /* 0x004fea0003900000 */
[----:B------:R-:W2:Y:S02]  /*24dd0*/  @!P1 SYNCS.PHASECHK.TRANS64 P1, [R6+URZ+0x132c0], R7 ;  /* 0x0132c007060095a7 */ /* 0x000ea4000802007f */
[----:B--2---:R-:W-:Y:S05]  /*24de0*/  @!P1 BRA `(.L_x_15151) ;  /* 0xfffffffc00f09947 */ /* 0x004fea000383ffff */
[----:B------:R-:W-:Y:S05]  /*24df0*/  BRA `(.L_x_15295) ;  /* 0xffffff9000147947 */ /* 0x000fea000383ffff */
.L_x_15176:
        /* <DEDUP_REMOVED lines=10> */
.L_x_15297:
[----:B------:R-:W-:Y:S05]  /*24ea0*/  BSYNC B0 ;  /* 0x0000000000007941 */ /* 0x000fea0003800000 */
.L_x_15296:
[----:B------:R-:W-:Y:S05]  /*24eb0*/  BRA `(.L_x_15298) ;  /* 0xffffffa400347947 */ /* 0x000fea000383ffff */
.L_x_15179:
[----:B0-----:R-:W2:Y:S02]  /*24ec0*/  LDL R0, [R1+0x44] ;  /* 0x0000440001007983 */ /* 0x001ea40000100800 */
[----:B--2---:R0:W1:Y:S02]  /*24ed0*/  SYNCS.PHASECHK.TRANS64.TRYWAIT P0, [R4+URZ+0x13280], R0 ;  /* 0x01328000040075a7 */ /* 0x004064000800017f */
[----:B-1----:R-:W-:Y:S05]  /*24ee0*/  @!P0 NANOSLEEP.SYNCS 0x989680 ;  /* 0x009896800000895d */ /* 0x002fea0003900000 */
[----:B------:R-:W1:Y:S02]  /*24ef0*/  @!P0 SYNCS.PHASECHK.TRANS64 P0, [R4+URZ+0x13280], R0 ;  /* 0x01328000040085a7 */ /* 0x000e64000800007f */
[----:B-1----:R-:W-:Y:S05]  /*24f00*/  @!P0 BRA `(.L_x_15179) ;  /* 0xfffffffc00ec8947 */ /* 0x002fea000383ffff */
[----:B------:R-:W-:Y:S05]  /*24f10*/  BRA `(.L_x_15299) ;  /* 0xffffffa400507947 */ /* 0x000fea000383ffff */
.L_x_15180:
        /* <DEDUP_REMOVED lines=8> */
.L_x_15301:
[----:B------:R-:W-:Y:S05]  /*24fa0*/  BSYNC B0 ;  /* 0x0000000000007941 */ /* 0x000fea0003800000 */
.L_x_15300:
        /* <DEDUP_REMOVED lines=12> */
.L_x_15302:
[----:B------:R-:W-:Y:S01]  /*25070*/  @P3 LOP3.LUT R16, R16, 0x8, RZ, 0xfc, !PT ;  /* 0x0000000810103812 */ /* 0x000fe200078efcff */
[----:B------:R-:W-:Y:S02]  /*25080*/  IMAD.MOV.U32 R13, RZ, RZ, R2 ;  /* 0x000000ffff0d7224 */ /* 0x000fe400078e0002 */
[----:B------:R-:W-:Y:S02]  /*25090*/  IMAD.MOV.U32 R12, RZ, RZ, 0x1 ;  /* 0x00000001ff0c7424 */ /* 0x000fe400078e00ff */
[----:B------:R-:W-:-:S07]  /*250a0*/  IMAD.MOV.U32 R3, RZ, RZ, R14 ;  /* 0x000000ffff037224 */ /* 0x000fce00078e000e */
[----:B------:R-:W-:Y:S05]  /*250b0*/  WARPSYNC.COLLECTIVE R15, `(.L_x_15303) ;  /* 0x000000000f087348 */ /* 0x000fea0003c00000 */
[----:B------:R0:W1:Y:S02]  /*250c0*/  SHFL.IDX P6, R14, R13, R12, R11 ;  /* 0x0000000c0d0e7389 */ /* 0x00006400000c000b */
[----:B01----:R-:W-:Y:S01]  /*250d0*/  ENDCOLLECTIVE ;  /* 0x000000000000791b */ /* 0x003fe20003800000 */
.L_x_15303:
        /* <DEDUP_REMOVED lines=14> */
.L_x_15304:
        /* <DEDUP_REMOVED lines=8> */
.L_x_15305:
        /* <DEDUP_REMOVED lines=13> */
.L_x_15306:
[----:B------:R-:W-:Y:S02]  /*25310*/  IMAD.SHL.U32 R21, R10, 0x10, RZ ;  /* 0x000000100a157824 */ /* 0x000fe400078e00ff */
[----:B------:R-:W-:Y:S02]  /*25320*/  IMAD.MOV.U32 R13, RZ, RZ, R2 ;  /* 0x000000ffff0d7224 */ /* 0x000fe400078e0002 */
[----:B------:R-:W-:Y:S01]  /*25330*/  IMAD.MOV.U32 R12, RZ, RZ, 0x3 ;  /* 0x00000003ff0c7424 */ /* 0x000fe200078e00ff */
[----:B------:R-:W-:Y:S01]  /*25340*/  LOP3.LUT R21, R21, 0x30, RZ, 0xc0, !PT ;  /* 0x0000003015157812 */ /* 0x000fe200078ec0ff */
[----:B------:R-:W-:-:S07]  /*25350*/  IMAD.MOV.U32 R10, RZ, RZ, R14 ;  /* 0x000000ffff0a7224 */ /* 0x000fce00078e000e */
[----:B------:R-:W-:Y:S05]  /*25360*/  WARPSYNC.COLLECTIVE R15, `(.L_x_15307) ;  /* 0x000000000f087348 */ /* 0x000fea0003c00000 */
[----:B------:R0:W1:Y:S02]  /*25370*/  SHFL.IDX P6, R14, R13, R12, R11 ;  /* 0x0000000c0d0e7389 */ /* 0x00006400000c000b */
[----:B01----:R-:W-:Y:S01]  /*25380*/  ENDCOLLECTIVE ;  /* 0x000000000000791b */ /* 0x003fe20003800000 */
.L_x_15307:
        /* <DEDUP_REMOVED lines=13> */
.L_x_15308:
[----:B------:R-:W-:Y:S02]  /*25460*/  IMAD.SHL.U32 R10, R10, 0x10, RZ ;  /* 0x000000100a0a7824 */ /* 0x000fe400078e00ff */
[----:B------:R-:W-:Y:S02]  /*25470*/  IMAD.MOV.U32 R13, RZ, RZ, R26 ;  /* 0x000000ffff0d7224 */ /* 0x000fe400078e001a */
[----:B------:R-:W-:Y:S01]  /*25480*/  IMAD.MOV.U32 R12, RZ, RZ, RZ ;  /* 0x000000ffff0c7224 */ /* 0x000fe200078e00ff */
[----:B------:R-:W-:Y:S01]  /*25490*/  LOP3.LUT R10, R10, 0x30, RZ, 0xc0, !PT ;  /* 0x000000300a0a7812 */ /* 0x000fe200078ec0ff */
[----:B------:R-:W-:-:S07]  /*254a0*/  IMAD.MOV.U32 R0, RZ, RZ, R14 ;  /* 0x000000ffff007224 */ /* 0x000fce00078e000e */
[----:B------:R-:W-:Y:S05]  /*254b0*/  WARPSYNC.COLLECTIVE R15, `(.L_x_15309) ;  /* 0x000000000f087348 */ /* 0x000fea0003c00000 */
[----:B------:R0:W1:Y:S02]  /*254c0*/  SHFL.IDX P6, R14, R13, R12, R11 ;  /* 0x0000000c0d0e7389 */ /* 0x00006400000c000b */
[----:B01----:R-:W-:Y:S01]  /*254d0*/  ENDCOLLECTIVE ;  /* 0x000000000000791b */ /* 0x003fe20003800000 */
.L_x_15309:
        /* <DEDUP_REMOVED lines=13> */
.L_x_15310:
[----:B------:R-:W-:Y:S01]  /*255b0*/  IMAD.MOV.U32 R10, RZ, RZ, R14 ;  /* 0x000000ffff0a7224 */ /* 0x000fe200078e000e */
[----:B------:R-:W-:Y:S06]  /*255c0*/  BRA `(.L_x_15311) ;  /* 0xffffffa400047947 */ /* 0x000fec000383ffff */
.L_x_15185:
[----:B---3--:R-:W3:Y:S02]  /*255d0*/  LDL R0, [R1+0x44] ;  /* 0x0000440001007983 */ /* 0x008ee40000100800 */
[----:B---3--:R3:W4:Y:S02]  /*255e0*/  SYNCS.PHASECHK.TRANS64.TRYWAIT P0, [R4+URZ+0x13240], R0 ;  /* 0x01324000040075a7 */ /* 0x008724000800017f */
[----:B----4-:R-:W-:Y:S05]  /*255f0*/  @!P0 NANOSLEEP.SYNCS 0x989680 ;  /* 0x009896800000895d */ /* 0x010fea0003900000 */
[----:B------:R-:W4:Y:S02]  /*25600*/  @!P0 SYNCS.PHASECHK.TRANS64 P0, [R4+URZ+0x13240], R0 ;  /* 0x01324000040085a7 */ /* 0x000f24000800007f */
[----:B----4-:R-:W-:Y:S05]  /*25610*/  @!P0 BRA `(.L_x_15185) ;  /* 0xfffffffc00ec8947 */ /* 0x010fea000383ffff */
[----:B------:R-:W-:Y:S05]  /*25620*/  BRA `(.L_x_15312) ;  /* 0xffffffa400647947 */ /* 0x000fea000383ffff */
.L_x_15186:
        /* <DEDUP_REMOVED lines=8> */
.L_x_15314:
[----:B------:R-:W-:Y:S05]  /*256b0*/  BSYNC B0 ;  /* 0x0000000000007941 */ /* 0x000fea0003800000 */
.L_x_15313:
[----:B------:R-:W-:Y:S01]  /*256c0*/  IMAD.MOV.U32 R13, RZ, RZ, R0 ;  /* 0x000000ffff0d7224 */ /* 0x000fe200078e0000 */
[----:B------:R-:W0:Y:S01]  /*256d0*/  S2R R19, SR_TID.X ;  /* 0x0000000000137919 */ /* 0x000e220000002100 */
[----:B------:R-:W-:Y:S01]  /*256e0*/  IMAD.MOV.U32 R12, RZ, RZ, RZ ;  /* 0x000000ffff0c7224 */ /* 0x000fe200078e00ff */
[----:B------:R-:W1:Y:S01]  /*256f0*/  LDC R20, c[0x0][0x2f4] ;  /* 0x0000bd00ff147b82 */ /* 0x000e620000000800 */
[----:B------:R-:W-:Y:S02]  /*25700*/  IMAD.MOV.U32 R11, RZ, RZ, 0x1c1f ;  /* 0x00001c1fff0b7424 */ /* 0x000fe400078e00ff */
[----:B------:R-:W-:Y:S02]  /*25710*/  IMAD.MOV.U32 R15, RZ, RZ, -0x1 ;  /* 0xffffffffff0f7424 */ /* 0x000fe400078e00ff */
[----:B------:R-:W-:-:S07]  /*25720*/  IMAD.MOV.U32 R5, RZ, RZ, R14 ;  /* 0x000000ffff057224 */ /* 0x000fce00078e000e */
[----:B01----:R-:W-:Y:S05]  /*25730*/  WARPSYNC.COLLECTIVE R15, `(.L_x_15315) ;  /* 0x000000000f087348 */ /* 0x003fea0003c00000 */
[----:B------:R2:W3:Y:S02]  /*25740*/  SHFL.IDX P6, R14, R13, R12, R11 ;  /* 0x0000000c0d0e7389 */ /* 0x0004e400000c000b */
[----:B0123--:R-:W-:Y:S01]  /*25750*/  ENDCOLLECTIVE ;  /* 0x000000000000791b */ /* 0x00ffe20003800000 */
.L_x_15315:
[----:B------:R-:W-:Y:S02]  /*25760*/  IMAD.MOV.U32 R13, RZ, RZ, R2 ;  /* 0x000000ffff0d7224 */ /* 0x000fe400078e0002 */
[----:B------:R-:W-:Y:S02]  /*25770*/  IMAD.MOV.U32 R12, RZ, RZ, 0x1 ;  /* 0x00000001ff0c7424 */ /* 0x000fe400078e00ff */
[----:B------:R-:W-:Y:S02]  /*25780*/  IMAD.SHL.U32 R19, R19, 0x10, RZ ;  /* 0x0000001013137824 */ /* 0x000fe400078e00ff */
[----:B------:R-:W-:-:S07]  /*25790*/  IMAD.MOV.U32 R6, RZ, RZ, R14 ;  /* 0x000000ffff067224 */ /* 0x000fce00078e000e */
[----:B------:R-:W-:Y:S05]  /*257a0*/  WARPSYNC.COLLECTIVE R15, `(.L_x_15316) ;  /* 0x000000000f087348 */ /* 0x000fea0003c00000 */
[----:B------:R0:W1:Y:S02]  /*257b0*/  SHFL.IDX P6, R14, R13, R12, R11 ;  /* 0x0000000c0d0e7389 */ /* 0x00006400000c000b */
[----:B01----:R-:W-:Y:S01]  /*257c0*/  ENDCOLLECTIVE ;  /* 0x000000000000791b */ /* 0x003fe20003800000 */
.L_x_15316:
[----:B------:R-:W-:-:S04]  /*257d0*/  LOP3.LUT R19, R19, 0x30, RZ, 0xc0, !PT ;  /* 0x0000003013137812 */ /* 0x000fc800078ec0ff */
[C---:B------:R-:W-:Y:S02]  /*257e0*/  @P5 IADD3 R6, P0, R19.reuse, R6, RZ ;  /* 0x0000000613065210 */ /* 0x040fe40007f1e0ff */
[----:B------:R-:W-:-:S03]  /*257f0*/  ISETP.GE.AND P3, PT, R19, R20, PT ;  /* 0x000000141300720c */ /* 0x000fc60003f66270 */
[----:B------:R-:W-:Y:S02]  /*25800*/  @P5 IMAD.X R5, RZ, RZ, R5, P0 ;  /* 0x000000ffff055224 */ /* 0x000fe400000e0605 */
[----:B------:R-:W-:Y:S02]  /*25810*/  IMAD.MOV.U32 R13, RZ, RZ, R0 ;  /* 0x000000ffff0d7224 */ /* 0x000fe400078e0000 */
[----:B------:R-:W-:-:S06]  /*25820*/  @P5 IMAD.MOV.U32 R7, RZ, RZ, R5 ;  /* 0x000000ffff075224 */ /* 0x000fcc00078e0005 */
        /* <DEDUP_REMOVED lines=8> */
.L_x_15317:
[----:B------:R-:W-:Y:S02]  /*258b0*/  IMAD.MOV.U32 R13, RZ, RZ, R2 ;  /* 0x000000ffff0d7224 */ /* 0x000fe400078e0002 */
[----:B------:R-:W-:Y:S02]  /*258c0*/  IMAD.MOV.U32 R12, RZ, RZ, 0x2 ;  /* 0x00000002ff0c7424 */ /* 0x000fe400078e00ff */
[----:B------:R-:W-:-:S07]  /*258d0*/  IMAD.MOV.U32 R6, RZ, RZ, R14 ;  /* 0x000000ffff067224 */ /* 0x000fce00078e000e */
[----:B------:R-:W-:Y:S05]  /*258e0*/  WARPSYNC.COLLECTIVE R15, `(.L_x_15318) ;  /* 0x000000000f087348 */ /* 0x000fea0003c00000 */
[----:B------:R0:W1:Y:S02]  /*258f0*/  SHFL.IDX P6, R14, R13, R12, R11 ;  /* 0x0000000c0d0e7389 */ /* 0x00006400000c000b */
[----:B01----:R-:W-:Y:S01]  /*25900*/  ENDCOLLECTIVE ;  /* 0x000000000000791b */ /* 0x003fe20003800000 */
.L_x_15318:
        /* <DEDUP_REMOVED lines=12> */
.L_x_15319:
[----:B------:R-:W-:Y:S02]  /*259d0*/  IMAD.MOV.U32 R13, RZ, RZ, R2 ;  /* 0x000000ffff0d7224 */ /* 0x000fe400078e0002 */
[----:B------:R-:W-:Y:S02]  /*259e0*/  IMAD.MOV.U32 R12, RZ, RZ, 0x3 ;  /* 0x00000003ff0c7424 */ /* 0x000fe400078e00ff */
[----:B------:R-:W-:-:S07]  /*259f0*/  IMAD.MOV.U32 R6, RZ, RZ, R14 ;  /* 0x000000ffff067224 */ /* 0x000fce00078e000e */
[----:B------:R-:W-:Y:S05]  /*25a00*/  WARPSYNC.COLLECTIVE R15, `(.L_x_15320) ;  /* 0x000000000f087348 */ /* 0x000fea0003c00000 */
[----:B------:R0:W1:Y:S02]  /*25a10*/  SHFL.IDX P6, R14, R13, R12, R11 ;  /* 0x0000000c0d0e7389 */ /* 0x00006400000c000b */
[----:B01----:R-:W-:Y:S01]  /*25a20*/  ENDCOLLECTIVE ;  /* 0x000000000000791b */ /* 0x003fe20003800000 */
.L_x_15320:
        /* <DEDUP_REMOVED lines=12> */
.L_x_15321:
[----:B------:R-:W-:Y:S02]  /*25af0*/  IMAD.MOV.U32 R13, RZ, RZ, R8 ;  /* 0x000000ffff0d7224 */ /* 0x000fe400078e0008 */
[----:B------:R-:W-:Y:S02]  /*25b00*/  IMAD.MOV.U32 R12, RZ, RZ, RZ ;  /* 0x000000ffff0c7224 */ /* 0x000fe400078e00ff */
[----:B------:R-:W-:-:S07]  /*25b10*/  IMAD.MOV.U32 R0, RZ, RZ, R14 ;  /* 0x000000ffff007224 */ /* 0x000fce00078e000e */
[----:B------:R-:W-:Y:S05]  /*25b20*/  WARPSYNC.COLLECTIVE R15, `(.L_x_15322) ;  /* 0x000000000f087348 */ /* 0x000fea0003c00000 */
[----:B------:R0:W1:Y:S02]  /*25b30*/  SHFL.IDX P6, R14, R13, R12, R11 ;  /* 0x0000000c0d0e7389 */ /* 0x00006400000c000b */
[----:B01----:R-:W-:Y:S01]  /*25b40*/  ENDCOLLECTIVE ;  /* 0x000000000000791b */ /* 0x003fe20003800000 */
.L_x_15322:
        /* <DEDUP_REMOVED lines=13> */
.L_x_15323:
[----:B------:R-:W-:Y:S01]  /*25c20*/  IMAD.MOV.U32 R6, RZ, RZ, R14 ;  /* 0x000000ffff067224 */ /* 0x000fe200078e000e */
[----:B------:R-:W-:Y:S06]  /*25c30*/  BRA `(.L_x_15324) ;  /* 0xffffffa000e87947 */ /* 0x000fec000383ffff */
.L_x_15193:
        /* <DEDUP_REMOVED lines=9> */
.L_x_15325:
[C---:B------:R-:W-:Y:S01]  /*25cd0*/  VIADD R9, R25.reuse, 0x20 ;  /* 0x0000002019097836 */ /* 0x040fe20000000000 */
[----:B------:R-:W-:Y:S01]  /*25ce0*/  ISETP.GE.AND P2, PT, R25, R2, PT ;  /* 0x000000021900720c */ /* 0x000fe20003f46270 */
[----:B------:R-:W-:Y:S02]  /*25cf0*/  IMAD.MOV.U32 R13, RZ, RZ, R4 ;  /* 0x000000ffff0d7224 */ /* 0x000fe400078e0004 */
[----:B------:R-:W-:-:S10]  /*25d00*/  IMAD.MOV.U32 R7, RZ, RZ, R14 ;  /* 0x000000ffff077224 */ /* 0x000fd400078e000e */
[----:B------:R-:W-:Y:S05]  /*25d10*/  WARPSYNC.COLLECTIVE R15, `(.L_x_15326) ;  /* 0x000000000f087348 */ /* 0x000fea0003c00000 */
[----:B------:R0:W1:Y:S02]  /*25d20*/  SHFL.IDX P6, R14, R13, R12, R11 ;  /* 0x0000000c0d0e7389 */ /* 0x00006400000c000b */
[----:B01----:R-:W-:Y:S01]  /*25d30*/  ENDCOLLECTIVE ;  /* 0x000000000000791b */ /* 0x003fe20003800000 */
.L_x_15326:
[----:B------:R-:W-:Y:S02]  /*25d40*/  IMAD.MOV.U32 R13, RZ, RZ, R0 ;  /* 0x000000ffff0d7224 */ /* 0x000fe400078e0000 */
[----:B------:R-:W-:Y:S02]  /*25d50*/  IMAD.MOV.U32 R12, RZ, RZ, 0x1 ;  /* 0x00000001ff0c7424 */ /* 0x000fe400078e00ff */
[----:B------:R-:W-:-:S07]  /*25d60*/  IMAD.MOV.U32 R6, RZ, RZ, R14 ;  /* 0x000000ffff067224 */ /* 0x000fce00078e000e */
[----:B------:R-:W-:Y:S05]  /*25d70*/  WARPSYNC.COLLECTIVE R15, `(.L_x_15327) ;  /* 0x000000000f087348 */ /* 0x000fea0003c00000 */
[----:B------:R0:W1:Y:S02]  /*25d80*/  SHFL.IDX P6, R14, R13, R12, R11 ;  /* 0x0000000c0d0e7389 */ /* 0x00006400000c000b */
[----:B01----:R-:W-:Y:S01]  /*25d90*/  ENDCOLLECTIVE ;  /* 0x000000000000791b */ /* 0x003fe20003800000 */
.L_x_15327:
        /* <DEDUP_REMOVED lines=12> */
.L_x_15328:
[----:B------:R-:W-:Y:S02]  /*25e60*/  IMAD.MOV.U32 R13, RZ, RZ, R0 ;  /* 0x000000ffff0d7224 */ /* 0x000fe400078e0000 */
[----:B------:R-:W-:Y:S02]  /*25e70*/  IMAD.MOV.U32 R12, RZ, RZ, 0x2 ;  /* 0x00000002ff0c7424 */ /* 0x000fe400078e00ff */
[----:B------:R-:W-:-:S07]  /*25e80*/  IMAD.MOV.U32 R7, RZ, RZ, R14 ;  /* 0x000000ffff077224 */ /* 0x000fce00078e000e */
[----:B------:R-:W-:Y:S05]  /*25e90*/  WARPSYNC.COLLECTIVE R15, `(.L_x_15329) ;  /* 0x000000000f087348 */ /* 0x000fea0003c00000 */
[----:B------:R0:W1:Y:S02]  /*25ea0*/  SHFL.IDX P6, R14, R13, R12, R11 ;  /* 0x0000000c0d0e7389 */ /* 0x00006400000c000b */
[----:B01----:R-:W-:Y:S01]  /*25eb0*/  ENDCOLLECTIVE ;  /* 0x000000000000791b */ /* 0x003fe20003800000 */
.L_x_15329:
        /* <DEDUP_REMOVED lines=16> */
.L_x_15330:
[----:B------:R-:W-:Y:S02]  /*25fc0*/  IMAD.MOV.U32 R13, RZ, RZ, R0 ;  /* 0x000000ffff0d7224 */ /* 0x000fe400078e0000 */
[----:B------:R-:W-:Y:S02]  /*25fd0*/  IMAD.MOV.U32 R12, RZ, RZ, 0x3 ;  /* 0x00000003ff0c7424 */ /* 0x000fe400078e00ff */
[----:B------:R-:W-:-:S07]  /*25fe0*/  IMAD.MOV.U32 R7, RZ, RZ, R14 ;  /* 0x000000ffff077224 */ /* 0x000fce00078e000e */
[----:B------:R-:W-:Y:S05]  /*25ff0*/  WARPSYNC.COLLECTIVE R15, `(.L_x_15331) ;  /* 0x000000000f087348 */ /* 0x000fea0003c00000 */
[----:B------:R0:W1:Y:S02]  /*26000*/  SHFL.IDX P6, R14, R13, R12, R11 ;  /* 0x0000000c0d0e7389 */ /* 0x00006400000c000b */
[----:B01----:R-:W-:Y:S01]  /*26010*/  ENDCOLLECTIVE ;  /* 0x000000000000791b */ /* 0x003fe20003800000 */
.L_x_15331:
        /* <DEDUP_REMOVED lines=11> */
.L_x_15332:
[----:B------:R-:W-:Y:S01]  /*260d0*/  @!PT LDS RZ, [RZ] ;  /* 0x00000000fffff984 */ /* 0x000fe20000000800 */
[----:B------:R-:W-:Y:S01]  /*260e0*/  @!PT LDS RZ, [RZ] ;  /* 0x00000000fffff984 */ /* 0x000fe20000000800 */
[----:B------:R-:W-:Y:S01]  /*260f0*/  @!PT LDS RZ, [RZ] ;  /* 0x00000000fffff984 */ /* 0x000fe20000000800 */
[----:B------:R0:W-:Y:S01]  /*26100*/  @!P1 LDGSTS.E.BYPASS.LTC128B.128 [R10+0xc000], desc[UR40][R6.64], !P0 ;  /* 0x0c000000060a9fae */ /* 0x0001e2000c101d68 */
[----:B------:R-:W-:Y:S01]  /*26110*/  ISETP.GE.AND P1, PT, R4, R2, PT ;  /* 0x000000020400720c */ /* 0x000fe20003f26270 */
[----:B------:R-:W-:Y:S02]  /*26120*/  IMAD.MOV.U32 R13, RZ, RZ, R3 ;  /* 0x000000ffff0d7224 */ /* 0x000fe400078e0003 */
[----:B------:R-:W-:Y:S02]  /*26130*/  IMAD.MOV.U32 R12, RZ, RZ, RZ ;  /* 0x000000ffff0c7224 */ /* 0x000fe400078e00ff */
[----:B0-----:R-:W-:-:S08]  /*26140*/  IMAD.MOV.U32 R6, RZ, RZ, R14 ;  /* 0x000000ffff067224 */ /* 0x001fd000078e000e */
[----:B------:R-:W-:Y:S05]  /*26150*/  WARPSYNC.COLLECTIVE R15, `(.L_x_15333) ;  /* 0x000000000f087348 */ /* 0x000fea0003c00000 */
[----:B------:R0:W1:Y:S02]  /*26160*/  SHFL.IDX P6, R14, R13, R12, R11 ;  /* 0x0000000c0d0e7389 */ /* 0x00006400000c000b */
[----:B01----:R-:W-:Y:S01]  /*26170*/  ENDCOLLECTIVE ;  /* 0x000000000000791b */ /* 0x003fe20003800000 */
.L_x_15333:
        /* <DEDUP_REMOVED lines=11> */
.L_x_15334:
        /* <DEDUP_REMOVED lines=8> */
.L_x_15335:
        /* <DEDUP_REMOVED lines=13> */
.L_x_15336:
[----:B------:R-:W-:Y:S01]  /*26380*/  IMAD.MOV.U32 R5, RZ, RZ, R14 ;  /* 0x000000ffff057224 */ /* 0x000fe200078e000e */
[----:B------:R-:W-:Y:S06]  /*26390*/  BRA `(.L_x_15337) ;  /* 0xffffffa400ec7947 */ /* 0x000fec000383ffff */
.L_x_15196:
[----:B-1----:R1:W2:Y:S02]  /*263a0*/  SYNCS.PHASECHK.TRANS64.TRYWAIT P0, [R18+URZ+0x13220], R0 ;  /* 0x01322000120075a7 */ /* 0x0022a4000800017f */
[----:B--2---:R-:W-:Y:S05]  /*263b0*/  @!P0 NANOSLEEP.SYNCS 0x989680 ;  /* 0x009896800000895d */ /* 0x004fea0003900000 */
[----:B------:R-:W2:Y:S02]  /*263c0*/  @!P0 SYNCS.PHASECHK.TRANS64 P0, [R18+URZ+0x13220], R0 ;  /* 0x01322000120085a7 */ /* 0x000ea4000800007f */
[----:B--2---:R-:W-:Y:S05]  /*263d0*/  @!P0 BRA `(.L_x_15196) ;  /* 0xfffffffc00f08947 */ /* 0x004fea000383ffff */
[----:B------:R-:W-:Y:S05]  /*263e0*/  BRA `(.L_x_15338) ;  /* 0xffffffa800487947 */ /* 0x000fea000383ffff */
.L_x_15200:
[----:B0-----:R-:W2:Y:S02]  /*263f0*/  LDL R2, [R1+0x8] ;  /* 0x0000080001027983 */ /* 0x001ea40000100800 */
[----:B--2---:R0:W1:Y:S02]  /*26400*/  SYNCS.PHASECHK.TRANS64.TRYWAIT P0, [R6+URZ+0x13280], R2 ;  /* 0x01328002060075a7 */ /* 0x004064000800017f */
[----:B-1----:R-:W-:Y:S05]  /*26410*/  @!P0 NANOSLEEP.SYNCS 0x989680 ;  /* 0x009896800000895d */ /* 0x002fea0003900000 */
[----:B------:R-:W1:Y:S02]  /*26420*/  @!P0 SYNCS.PHASECHK.TRANS64 P0, [R6+URZ+0x13280], R2 ;  /* 0x01328002060085a7 */ /* 0x000e64000800007f */
[----:B-1----:R-:W-:Y:S05]  /*26430*/  @!P0 BRA `(.L_x_15200) ;  /* 0xfffffffc00ec8947 */ /* 0x002fea000383ffff */
[----:B------:R-:W-:Y:S05]  /*26440*/  BRA `(.L_x_15339) ;  /* 0xffffffac00987947 */ /* 0x000fea000383ffff */
.L_x_15201:
        /* <DEDUP_REMOVED lines=8> */
.L_x_15341:
[----:B------:R-:W-:Y:S05]  /*264d0*/  BSYNC B0 ;  /* 0x0000000000007941 */ /* 0x000fea0003800000 */
.L_x_15340:
        /* <DEDUP_REMOVED lines=10> */
.L_x_15342:
        /* <DEDUP_REMOVED lines=11> */
.L_x_15343:
        /* <DEDUP_REMOVED lines=10> */
.L_x_15344:
        /* <DEDUP_REMOVED lines=11> */
.L_x_15345:
        /* <DEDUP_REMOVED lines=10> */
.L_x_15346:
        /* <DEDUP_REMOVED lines=11> */
.L_x_15347:
        /* <DEDUP_REMOVED lines=10> */
.L_x_15348:
[----:B------:R-:W-:Y:S02]  /*26970*/  IMAD.MOV.U32 R13, RZ, RZ, R19 ;  /* 0x000000ffff0d7224 */ /* 0x000fe400078e0013 */
[----:B------:R-:W-:Y:S02]  /*26980*/  IMAD.MOV.U32 R12, RZ, RZ, RZ ;  /* 0x000000ffff0c7224 */ /* 0x000fe400078e00ff */
[----:B------:R-:W-:Y:S02]  /*26990*/  IMAD.SHL.U32 R3, R3, 0x10, RZ ;  /* 0x0000001003037824 */ /* 0x000fe400078e00ff */
[----:B------:R-:W-:-:S07]  /*269a0*/  IMAD.MOV.U32 R2, RZ, RZ, R14 ;  /* 0x000000ffff027224 */ /* 0x000fce00078e000e */
[----:B------:R-:W-:Y:S05]  /*269b0*/  WARPSYNC.COLLECTIVE R15, `(.L_x_15349) ;  /* 0x000000000f087348 */ /* 0x000fea0003c00000 */
[----:B------:R0:W1:Y:S02]  /*269c0*/  SHFL.IDX P6, R14, R13, R12, R11 ;  /* 0x0000000c0d0e7389 */ /* 0x00006400000c000b */
[----:B01----:R-:W-:Y:S01]  /*269d0*/  ENDCOLLECTIVE ;  /* 0x000000000000791b */ /* 0x003fe20003800000 */
.L_x_15349:
        /* <DEDUP_REMOVED lines=12> */
.L_x_15350:
[----:B------:R-:W-:Y:S01]  /*26aa0*/  IMAD.MOV.U32 R2, RZ, RZ, R14 ;  /* 0x000000ffff027224 */ /* 0x000fe200078e000e */
[----:B------:R-:W-:Y:S06]  /*26ab0*/  BRA `(.L_x_15351) ;  /* 0xffffffac00107947 */ /* 0x000fec000383ffff */
.L_x_15206:
[----:B--2---:R-:W2:Y:S02]  /*26ac0*/  LDL R2, [R1+0x8] ;  /* 0x0000080001027983 */ /* 0x004ea40000100800 */
[----:B--2---:R2:W3:Y:S02]  /*26ad0*/  SYNCS.PHASECHK.TRANS64.TRYWAIT P0, [R6+URZ+0x13240], R2 ;  /* 0x01324002060075a7 */ /* 0x0044e4000800017f */
[----:B---3--:R-:W-:Y:S05]  /*26ae0*/  @!P0 NANOSLEEP.SYNCS 0x989680 ;  /* 0x009896800000895d */ /* 0x008fea0003900000 */
[----:B------:R-:W3:Y:S02]  /*26af0*/  @!P0 SYNCS.PHASECHK.TRANS64 P0, [R6+URZ+0x13240], R2 ;  /* 0x01324002060085a7 */ /* 0x000ee4000800007f */
[----:B---3--:R-:W-:Y:S05]  /*26b00*/  @!P0 BRA `(.L_x_15206) ;  /* 0xfffffffc00ec8947 */ /* 0x008fea000383ffff */
[----:B------:R-:W-:Y:S05]  /*26b10*/  BRA `(.L_x_15352) ;  /* 0xffffffac006c7947 */ /* 0x000fea000383ffff */
.L_x_15207:
        /* <DEDUP_REMOVED lines=8> */
.L_x_15354:
[----:B------:R-:W-:Y:S05]  /*26ba0*/  BSYNC B0 ;  /* 0x0000000000007941 */ /* 0x000fea0003800000 */
.L_x_15353:
        /* <DEDUP_REMOVED lines=8> */
.L_x_15355:
[----:B------:R-:W-:Y:S02]  /*26c30*/  IMAD.MOV.U32 R13, RZ, RZ, R5 ;  /* 0x000000ffff0d7224 */ /* 0x000fe400078e0005 */
[----:B------:R-:W-:Y:S02]  /*26c40*/  IMAD.MOV.U32 R12, RZ, RZ, 0x1 ;  /* 0x00000001ff0c7424 */ /* 0x000fe400078e00ff */
[----:B------:R-:W-:-:S07]  /*26c50*/  IMAD.MOV.U32 R2, RZ, RZ, R14 ;  /* 0x000000ffff027224 */ /* 0x000fce00078e000e */
[----:B------:R-:W-:Y:S05]  /*26c60*/  WARPSYNC.COLLECTIVE R15, `(.L_x_15356) ;  /* 0x000000000f087348 */ /* 0x000fea0003c00000 */
[----:B------:R0:W1:Y:S02]  /*26c70*/  SHFL.IDX P6, R14, R13, R12, R11 ;  /* 0x0000000c0d0e7389 */ /* 0x00006400000c000b */
[----:B01----:R-:W-:Y:S01]  /*26c80*/  ENDCOLLECTIVE ;  /* 0x000000000000791b */ /* 0x003fe20003800000 */
.L_x_15356:
        /* <DEDUP_REMOVED lines=11> */
.L_x_15357:
[----:B------:R-:W-:Y:S02]  /*26d40*/  IMAD.MOV.U32 R13, RZ, RZ, R5 ;  /* 0x000000ffff0d7224 */ /* 0x000fe400078e0005 */
[----:B------:R-:W-:Y:S02]  /*26d50*/  IMAD.MOV.U32 R12, RZ, RZ, 0x2 ;  /* 0x00000002ff0c7424 */ /* 0x000fe400078e00ff */
[----:B------:R-:W-:-:S07]  /*26d60*/  IMAD.MOV.U32 R2, RZ, RZ, R14 ;  /* 0x000000ffff027224 */ /* 0x000fce00078e000e */
[----:B------:R-:W-:Y:S05]  /*26d70*/  WARPSYNC.COLLECTIVE R15, `(.L_x_15358) ;  /* 0x000000000f087348 */ /* 0x000fea0003c00000 */
[----:B------:R0:W1:Y:S02]  /*26d80*/  SHFL.IDX P6, R14, R13, R12, R11 ;  /* 0x0000000c0d0e7389 */ /* 0x00006400000c000b */
[----:B01----:R-:W-:Y:S01]  /*26d90*/  ENDCOLLECTIVE ;  /* 0x000000000000791b */ /* 0x003fe20003800000 */
.L_x_15358:
        /* <DEDUP_REMOVED lines=11> */
.L_x_15359:
[----:B------:R-:W-:Y:S02]  /*26e50*/  IMAD.MOV.U32 R13, RZ, RZ, R5 ;  /* 0x000000ffff0d7224 */ /* 0x000fe400078e0005 */
[----:B------:R-:W-:Y:S02]  /*26e60*/  IMAD.MOV.U32 R12, RZ, RZ, 0x3 ;  /* 0x00000003ff0c7424 */ /* 0x000fe400078e00ff */
[----:B------:R-:W-:-:S07]  /*26e70*/  IMAD.MOV.U32 R2, RZ, RZ, R14 ;  /* 0x000000ffff027224 */ /* 0x000fce00078e000e */
[----:B------:R-:W-:Y:S05]  /*26e80*/  WARPSYNC.COLLECTIVE R15, `(.L_x_15360) ;  /* 0x000000000f087348 */ /* 0x000fea0003c00000 */
[----:B------:R0:W1:Y:S02]  /*26e90*/  SHFL.IDX P6, R14, R13, R12, R11 ;  /* 0x0000000c0d0e7389 */ /* 0x00006400000c000b */
[----:B01----:R-:W-:Y:S01]  /*26ea0*/  ENDCOLLECTIVE ;  /* 0x000000000000791b */ /* 0x003fe20003800000 */
.L_x_15360:
        /* <DEDUP_REMOVED lines=11> */
.L_x_15361:
[----:B------:R-:W-:Y:S02]  /*26f60*/  IMAD.MOV.U32 R13, RZ, RZ, R4 ;  /* 0x000000ffff0d7224 */ /* 0x000fe400078e0004 */
[----:B------:R-:W-:Y:S02]  /*26f70*/  IMAD.MOV.U32 R12, RZ, RZ, RZ ;  /* 0x000000ffff0c7224 */ /* 0x000fe400078e00ff */
[----:B------:R-:W-:-:S07]  /*26f80*/  IMAD.MOV.U32 R2, RZ, RZ, R14 ;  /* 0x000000ffff027224 */ /* 0x000fce00078e000e */
[----:B------:R-:W-:Y:S05]  /*26f90*/  WARPSYNC.COLLECTIVE R15, `(.L_x_15362) ;  /* 0x000000000f087348 */ /* 0x000fea0003c00000 */
[----:B------:R0:W1:Y:S02]  /*26fa0*/  SHFL.IDX P6, R14, R13, R12, R11 ;  /* 0x0000000c0d0e7389 */ /* 0x00006400000c000b */
[----:B01----:R-:W-:Y:S01]  /*26fb0*/  ENDCOLLECTIVE ;  /* 0x000000000000791b */ /* 0x003fe20003800000 */
.L_x_15362:
        /* <DEDUP_REMOVED lines=11> */
.L_x_15363:
[----:B------:R-:W-:Y:S01]  /*27070*/  IMAD.MOV.U32 R2, RZ, RZ, R14 ;  /* 0x000000ffff027224 */ /* 0x000fe200078e000e */
[----:B------:R-:W-:Y:S06]  /*27080*/  BRA `(.L_x_15364) ;  /* 0xffffffac00007947 */ /* 0x000fec000383ffff */
.L_x_15212:
[----:B0-----:R0:W3:Y:S02]  /*27090*/  SYNCS.PHASECHK.TRANS64.TRYWAIT P2, [R2+URZ+0x13270], R0 ;  /* 0x01327000020075a7 */ /* 0x0010e4000804017f */
[----:B---3--:R-:W-:Y:S05]  /*270a0*/  @!P2 NANOSLEEP.SYNCS 0x989680 ;  /* 0x009896800000a95d */ /* 0x008fea0003900000 */
[----:B------:R-:W3:Y:S02]  /*270b0*/  @!P2 SYNCS.PHASECHK.TRANS64 P2, [R2+URZ+0x13270], R0 ;  /* 0x013270000200a5a7 */ /* 0x000ee4000804007f */
[----:B---3--:R-:W-:Y:S05]  /*270c0*/  @!P2 BRA `(.L_x_15212) ;  /* 0xfffffffc00f0a947 */ /* 0x008fea000383ffff */
[----:B------:R-:W-:Y:S05]  /*270d0*/  BRA `(.L_x_15365) ;  /* 0xffffffac00647947 */ /* 0x000fea000383ffff */
.L_x_15214:
[----:B0-----:R0:W3:Y:S02]  /*270e0*/  SYNCS.PHASECHK.TRANS64.TRYWAIT P2, [R2+URZ+0x13260], R3 ;  /* 0x01326003020075a7 */ /* 0x0010e4000804017f */
[----:B---3--:R-:W-:Y:S05]  /*270f0*/  @!P2 NANOSLEEP.SYNCS 0x989680 ;  /* 0x009896800000a95d */ /* 0x008fea0003900000 */
[----:B------:R-:W3:Y:S02]  /*27100*/  @!P2 SYNCS.PHASECHK.TRANS64 P2, [R2+URZ+0x13260], R3 ;  /* 0x013260030200a5a7 */ /* 0x000ee4000804007f */
[----:B---3--:R-:W-:Y:S05]  /*27110*/  @!P2 BRA `(.L_x_15214) ;  /* 0xfffffffc00f0a947 */ /* 0x008fea000383ffff */
[----:B------:R-:W-:Y:S05]  /*27120*/  BRA `(.L_x_15366) ;  /* 0xffffffac00747947 */ /* 0x000fea000383ffff */
.L_x_15222:
[----:B-1----:R1:W2:Y:S02]  /*27130*/  SYNCS.PHASECHK.TRANS64.TRYWAIT P1, [R0+URZ+0x13270], R3 ;  /* 0x01327003000075a7 */ /* 0x0022a4000802017f */
[----:B--2---:R-:W-:Y:S05]  /*27140*/  @!P1 NANOSLEEP.SYNCS 0x989680 ;  /* 0x009896800000995d */ /* 0x004fea0003900000 */
[----:B------:R-:W2:Y:S02]  /*27150*/  @!P1 SYNCS.PHASECHK.TRANS64 P1, [R0+URZ+0x13270], R3 ;  /* 0x01327003000095a7 */ /* 0x000ea4000802007f */
[----:B--2---:R-:W-:Y:S05]  /*27160*/  @!P1 BRA `(.L_x_15222) ;  /* 0xfffffffc00f09947 */ /* 0x004fea000383ffff */
[----:B------:R-:W-:Y:S05]  /*27170*/  BRA `(.L_x_15367) ;  /* 0xffffffb400087947 */ /* 0x000fea000383ffff */
.L_x_15224:
[----:B-1----:R1:W2:Y:S02]  /*27180*/  SYNCS.PHASECHK.TRANS64.TRYWAIT P1, [R0+URZ+0x13260], R3 ;  /* 0x01326003000075a7 */ /* 0x0022a4000802017f */
[----:B--2---:R-:W-:Y:S05]  /*27190*/  @!P1 NANOSLEEP.SYNCS 0x989680 ;  /* 0x009896800000995d */ /* 0x004fea0003900000 */
[----:B------:R-:W2:Y:S02]  /*271a0*/  @!P1 SYNCS.PHASECHK.TRANS64 P1, [R0+URZ+0x13260], R3 ;  /* 0x01326003000095a7 */ /* 0x000ea4000802007f */
[----:B--2---:R-:W-:Y:S05]  /*271b0*/  @!P1 BRA `(.L_x_15224) ;  /* 0xfffffffc00f09947 */ /* 0x004fea000383ffff */
[----:B------:R-:W-:Y:S05]  /*271c0*/  BRA `(.L_x_15368) ;  /* 0xffffffb400187947 */ /* 0x000fea000383ffff */
.L_x_15229:
        /* <DEDUP_REMOVED lines=8> */
.L_x_15370:
[----:B------:R-:W-:Y:S05]  /*27250*/  BSYNC B0 ;  /* 0x0000000000007941 */ /* 0x000fea0003800000 */
.L_x_15369:
        /* <DEDUP_REMOVED lines=9> */
.L_x_15371:
        /* <DEDUP_REMOVED lines=24> */
.L_x_15372:
        /* <DEDUP_REMOVED lines=8> */
.L_x_15373:
        /* <DEDUP_REMOVED lines=8> */
.L_x_15374:
        /* <DEDUP_REMOVED lines=8> */
.L_x_15375:
        /* <DEDUP_REMOVED lines=8> */
.L_x_15376:
        /* <DEDUP_REMOVED lines=9> */
.L_x_15377:
[----:B------:R-:W-:Y:S01]  /*27700*/  IMAD.MOV.U32 R3, RZ, RZ, R14 ;  /* 0x000000ffff037224 */ /* 0x000fe200078e000e */
[----:B------:R-:W-:Y:S06]  /*27710*/  BRA `(.L_x_15378) ;  /* 0xffffffb400ec7947 */ /* 0x000fec000383ffff */
.L_x_15232:
        /* <DEDUP_REMOVED lines=8> */
.L_x_15380:
[----:B------:R-:W-:Y:S05]  /*277a0*/  BSYNC B0 ;  /* 0x0000000000007941 */ /* 0x000fea0003800000 */
.L_x_15379:
        /* <DEDUP_REMOVED lines=10> */
.L_x_15381:
        /* <DEDUP_REMOVED lines=8> */
.L_x_15382:
        /* <DEDUP_REMOVED lines=8> */
.L_x_15383:
        /* <DEDUP_REMOVED lines=8> */
.L_x_15384:
        /* <DEDUP_REMOVED lines=9> */
.L_x_15385:
[----:B------:R-:W-:Y:S01]  /*27a60*/  IMAD.MOV.U32 R3, RZ, RZ, R14 ;  /* 0x000000ffff037224 */ /* 0x000fe200078e000e */
[----:B------:R-:W-:Y:S06]  /*27a70*/  BRA `(.L_x_15386) ;  /* 0xffffffb400b87947 */ /* 0x000fec000383ffff */
.L_x_15234:
[----:B------:R-:W-:Y:S01]  /*27a80*/  BSSY B0, `(.L_x_15387) ;  /* 0x0000006000007945 */ /* 0x000fe20003800000 */
[----:B------:R-:W-:Y:S01]  /*27a90*/  PLOP3.LUT P6, PT, P6, PT, PT, 0x8, 0x0 ;  /* 0x000000000000781c */ /* 0x000fe200037ce170 */
[----:B------:R-:W-:-:S12]  /*27aa0*/  IMAD.MOV.U32 R15, RZ, RZ, -0x1 ;  /* 0xffffffffff0f7424 */ /* 0x000fd800078e00ff */
[----:B0-----:R-:W-:Y:S05]  /*27ab0*/  WARPSYNC.COLLECTIVE R15, `(.L_x_15388) ;  /* 0x000000000f087348 */ /* 0x001fea0003c00000 */
[----:B------:R-:W-:Y:S01]  /*27ac0*/  VOTE.ANY R14, PT, P6 ;  /* 0x00000000000e7806 */ /* 0x000fe200030e0100 */
[----:B0-----:R-:W-:Y:S06]  /*27ad0*/  ENDCOLLECTIVE ;  /* 0x000000000000791b */ /* 0x001fec0003800000 */
.L_x_15388:
[----:B------:R-:W-:Y:S05]  /*27ae0*/  BSYNC B0 ;  /* 0x0000000000007941 */ /* 0x000fea0003800000 */
.L_x_15387:
        /* <DEDUP_REMOVED lines=10> */
.L_x_15389:
[----:B------:R-:W-:Y:S02]  /*27b90*/  IMAD.MOV.U32 R13, RZ, RZ, R5 ;  /* 0x000000ffff0d7224 */ /* 0x000fe400078e0005 */
[----:B------:R-:W-:-:S07]  /*27ba0*/  IMAD.MOV.U32 R25, RZ, RZ, R14 ;  /* 0x000000ffff197224 */ /* 0x000fce00078e000e */
[----:B------:R-:W-:Y:S05]  /*27bb0*/  WARPSYNC.COLLECTIVE R15, `(.L_x_15390) ;  /* 0x000000000f087348 */ /* 0x000fea0003c00000 */
[----:B------:R0:W1:Y:S02]  /*27bc0*/  SHFL.IDX P6, R14, R13, R12, R11 ;  /* 0x0000000c0d0e7389 */ /* 0x00006400000c000b */
[----:B01----:R-:W-:Y:S01]  /*27bd0*/  ENDCOLLECTIVE ;  /* 0x000000000000791b */ /* 0x003fe20003800000 */
.L_x_15390:
[----:B------:R-:W-:Y:S01]  /*27be0*/  IMAD.MOV.U32 R5, RZ, RZ, R14 ;  /* 0x000000ffff057224 */ /* 0x000fe200078e000e */
[----:B------:R-:W-:Y:S06]  /*27bf0*/  BRA `(.L_x_15391) ;  /* 0xffffffb400987947 */ /* 0x000fec000383ffff */
.L_x_15236:
        /* <DEDUP_REMOVED lines=8> */
.L_x_15393:
[----:B------:R-:W-:Y:S05]  /*27c80*/  BSYNC B0 ;  /* 0x0000000000007941 */ /* 0x000fea0003800000 */
.L_x_15392:
[----:B------:R-:W-:Y:S01]  /*27c90*/  IMAD.MOV.U32 R24, RZ, RZ, R14 ;  /* 0x000000ffff187224 */ /* 0x000fe200078e000e */
[----:B------:R-:W-:Y:S06]  /*27ca0*/  BRA `(.L_x_15235) ;  /* 0xffffffb400847947 */ /* 0x000fec000383ffff */
.L_x_15242:
[----:B0-----:R0:W1:Y:S02]  /*27cb0*/  SYNCS.PHASECHK.TRANS64.TRYWAIT P0, [R5+URZ+0x13220], R0 ;  /* 0x01322000050075a7 */ /* 0x001064000800017f */
[----:B-1----:R-:W-:Y:S05]  /*27cc0*/  @!P0 NANOSLEEP.SYNCS 0x989680 ;  /* 0x009896800000895d */ /* 0x002fea0003900000 */
[----:B------:R-:W1:Y:S02]  /*27cd0*/  @!P0 SYNCS.PHASECHK.TRANS64 P0, [R5+URZ+0x13220], R0 ;  /* 0x01322000050085a7 */ /* 0x000e64000800007f */
[----:B-1----:R-:W-:Y:S05]  /*27ce0*/  @!P0 BRA `(.L_x_15242) ;  /* 0xfffffffc00f08947 */ /* 0x002fea000383ffff */
[----:B------:R-:W-:Y:S05]  /*27cf0*/  BRA `(.L_x_15394) ;  /* 0xffffffbc00ec7947 */ /* 0x000fea000383ffff */
.L_x_15243:
        /* <DEDUP_REMOVED lines=11> */
.L_x_15396:
[----:B------:R-:W-:Y:S05]  /*27db0*/  BSYNC B0 ;  /* 0x0000000000007941 */ /* 0x000fea0003800000 */
.L_x_15395:
[----:B------:R-:W-:Y:S05]  /*27dc0*/  BRA `(.L_x_15397) ;  /* 0xffffffbc00d47947 */ /* 0x000fea000383ffff */
.L_x_15244:
[----:B------:R-:W-:Y:S01]  /*27dd0*/  BSSY B0, `(.L_x_15398) ;  /* 0x0000006000007945 */ /* 0x000fe20003800000 */
[----:B------:R-:W-:-:S07]  /*27de0*/  IMAD.MOV.U32 R15, RZ, RZ, -0x1 ;  /* 0xffffffffff0f7424 */ /* 0x000fce00078e00ff */
[----:B0-----:R-:W-:Y:S05]  /*27df0*/  WARPSYNC.COLLECTIVE R15, `(.L_x_15399) ;  /* 0x000000000f0c7348 */ /* 0x001fea0003c00000 */
[----:B------:R-:W-:Y:S02]  /*27e00*/  ELECT P6, UR62, PT ;  /* 0x00000000003e782f */ /* 0x000fe400038c0000 */
[----:B------:R-:W-:Y:S01]  /*27e10*/  MOV R14, UR62 ;  /* 0x0000003e000e7c02 */ /* 0x000fe20008000f00 */
[----:B0-----:R-:W-:Y:S10]  /*27e20*/  ENDCOLLECTIVE ;  /* 0x000000000000791b */ /* 0x001ff40003800000 */
.L_x_15399:
[----:B------:R-:W-:Y:S05]  /*27e30*/  BSYNC B0 ;  /* 0x0000000000007941 */ /* 0x000fea0003800000 */
.L_x_15398:
[----:B------:R-:W-:Y:S05]  /*27e40*/  BRA `(.L_x_15400) ;  /* 0xffffffbc00c87947 */ /* 0x000fea000383ffff */
.L_x_15246:
[----:B0-----:R0:W1:Y:S02]  /*27e50*/  SYNCS.PHASECHK.TRANS64.TRYWAIT P1, [R4+URZ+0x13240], R3 ;  /* 0x01324003040075a7 */ /* 0x001064000802017f */
[----:B-1----:R-:W-:Y:S05]  /*27e60*/  @!P1 NANOSLEEP.SYNCS 0x989680 ;  /* 0x009896800000995d */ /* 0x002fea0003900000 */
[----:B------:R-:W1:Y:S02]  /*27e70*/  @!P1 SYNCS.PHASECHK.TRANS64 P1, [R4+URZ+0x13240], R3 ;  /* 0x01324003040095a7 */ /* 0x000e64000802007f */
[----:B-1----:R-:W-:Y:S05]  /*27e80*/  @!P1 BRA `(.L_x_15246) ;  /* 0xfffffffc00f09947 */ /* 0x002fea000383ffff */
[----:B------:R-:W-:Y:S05]  /*27e90*/  BRA `(.L_x_15401) ;  /* 0xffffffbc00f07947 */ /* 0x000fea000383ffff */
.L_x_15248:
[----:B-1----:R1:W2:Y:S02]  /*27ea0*/  SYNCS.PHASECHK.TRANS64.TRYWAIT P1, [R5+URZ+0x13240], R0 ;  /* 0x01324000050075a7 */ /* 0x0022a4000802017f */
[----:B--2---:R-:W-:Y:S05]  /*27eb0*/  @!P1 NANOSLEEP.SYNCS 0x989680 ;  /* 0x009896800000995d */ /* 0x004fea0003900000 */
[----:B------:R-:W2:Y:S02]  /*27ec0*/  @!P1 SYNCS.PHASECHK.TRANS64 P1, [R5+URZ+0x13240], R0 ;  /* 0x01324000050095a7 */ /* 0x000ea4000802007f */
[----:B--2---:R-:W-:Y:S05]  /*27ed0*/  @!P1 BRA `(.L_x_15248) ;  /* 0xfffffffc00f09947 */ /* 0x004fea000383ffff */
[----:B------:R-:W-:Y:S05]  /*27ee0*/  BRA `(.L_x_15402) ;  /* 0xffffffc000007947 */ /* 0x000fea000383ffff */
.L_x_15250:
[----:B--2---:R2:W3:Y:S02]  /*27ef0*/  SYNCS.PHASECHK.TRANS64.TRYWAIT P1, [R4+URZ+0x13260], R3 ;  /* 0x01326003040075a7 */ /* 0x0044e4000802017f */
[----:B---3--:R-:W-:Y:S05]  /*27f00*/  @!P1 NANOSLEEP.SYNCS 0x989680 ;  /* 0x009896800000995d */ /* 0x008fea0003900000 */
[----:B------:R-:W3:Y:S02]  /*27f10*/  @!P1 SYNCS.PHASECHK.TRANS64 P1, [R4+URZ+0x13260], R3 ;  /* 0x01326003040095a7 */ /* 0x000ee4000802007f */
[----:B---3--:R-:W-:Y:S05]  /*27f20*/  @!P1 BRA `(.L_x_15250) ;  /* 0xfffffffc00f09947 */ /* 0x008fea000383ffff */
[----:B------:R-:W-:Y:S05]  /*27f30*/  BRA `(.L_x_15403) ;  /* 0xffffffbc00fc7947 */ /* 0x000fea000383ffff */
.L_x_15252:
[----:B---3--:R3:W4:Y:S02]  /*27f40*/  SYNCS.PHASECHK.TRANS64.TRYWAIT P1, [R5+URZ+0x13260], R0 ;  /* 0x01326000050075a7 */ /* 0x008724000802017f */
[----:B----4-:R-:W-:Y:S05]  /*27f50*/  @!P1 NANOSLEEP.SYNCS 0x989680 ;  /* 0x009896800000995d */ /* 0x010fea0003900000 */
[----:B------:R-:W4:Y:S02]  /*27f60*/  @!P1 SYNCS.PHASECHK.TRANS64 P1, [R5+URZ+0x13260], R0 ;  /* 0x01326000050095a7 */ /* 0x000f24000802007f */
[----:B----4-:R-:W-:Y:S05]  /*27f70*/  @!P1 BRA `(.L_x_15252) ;  /* 0xfffffffc00f09947 */ /* 0x010fea000383ffff */
[----:B------:R-:W-:Y:S05]  /*27f80*/  BRA `(.L_x_15404) ;  /* 0xffffffbc00f87947 */ /* 0x000fea000383ffff */
.L_x_15254:
[----:B----4-:R4:W0:Y:S02]  /*27f90*/  SYNCS.PHASECHK.TRANS64.TRYWAIT P1, [R4+URZ+0x13280], R3 ;  /* 0x01328003040075a7 */ /* 0x010824000802017f */
[----:B0-----:R-:W-:Y:S05]  /*27fa0*/  @!P1 NANOSLEEP.SYNCS 0x989680 ;  /* 0x009896800000995d */ /* 0x001fea0003900000 */
[----:B------:R-:W0:Y:S02]  /*27fb0*/  @!P1 SYNCS.PHASECHK.TRANS64 P1, [R4+URZ+0x13280], R3 ;  /* 0x01328003040095a7 */ /* 0x000e24000802007f */
[----:B0-----:R-:W-:Y:S05]  /*27fc0*/  @!P1 BRA `(.L_x_15254) ;  /* 0xfffffffc00f09947 */ /* 0x001fea000383ffff */
[----:B------:R-:W-:Y:S05]  /*27fd0*/  BRA `(.L_x_15405) ;  /* 0xffffffbc00f47947 */ /* 0x000fea000383ffff */
.L_x_15406:
        /* <DEDUP_REMOVED lines=10> */
.L_x_16307:


//--------------------- .text._ZN7cutlass13device_kernelIN5flash11enable_sm90INS1_16FlashAttnFwdSm90INS1_25CollectiveMainloopFwdSm90ILi2EN4cute5tupleIJNS5_1CILi1EEES8_S8_EEENS6_IJNS7_ILi192EEENS7_ILi160EEENS7_ILi64EEEEEELi64ENS_12float_e4m3_tEfNS_4arch4Sm90ELb1ELb0ELb0ELb0ELb1ELb0ELb0ELb1ELb1ELb1ELb1ELb0EEENS1_21CollectiveEpilogueFwdINS6_IJSA_SC_SB_EEES9_NS_10bfloat16_tESG_Li384ELb0ELb1ELb1ELb1EEENS1_19SingleTileSchedulerILb0ELb1ELb1ELi192EEEEEEEEEvNT_6ParamsE --------------------------
	.section	.text._ZN7cutlass13device_kernelIN5flash11enable_sm90INS1_16FlashAttnFwdSm90INS1_25CollectiveMainloopFwdSm90ILi2EN4cute5tupleIJNS5_1CILi1EEES8_S8_EEENS6_IJNS7_ILi192EEENS7_ILi160EEENS7_ILi64EEEEEELi64ENS_12float_e4m3_tEfNS_4arch4Sm90ELb1ELb0ELb0ELb0ELb1ELb0ELb0ELb1ELb1ELb1ELb1ELb0EEENS1_21CollectiveEpilogueFwdINS6_IJSA_SC_SB_EEES9_NS_10bfloat16_tESG_Li384ELb0ELb1ELb1ELb1EEENS1_19SingleTileSchedulerILb0ELb1ELb1ELi192EEEEEEEEEvNT_6ParamsE,"ax",@progbits
	.align	128
.text._ZN7cutlass13device_kernelIN5flash11enable_sm90INS1_16FlashAttnFwdSm90INS1_25CollectiveMainloopFwdSm90ILi2EN4cute5tupleIJNS5_1CILi1EEES8_S8_EEENS6_IJNS7_ILi192EEENS7_ILi160EEENS7_ILi64EEEEEELi64ENS_12float_e4m3_tEfNS_4arch4Sm90ELb1ELb0ELb0ELb0ELb1ELb0ELb0ELb1ELb1ELb1ELb1ELb0EEENS1_21CollectiveEpilogueFwdINS6_IJSA_SC_SB_EEES9_NS_10bfloat16_tESG_Li384ELb0ELb1ELb1ELb1EEENS1_19SingleTileSchedulerILb0ELb1ELb1ELi192EEEEEEEEEvNT_6ParamsE:
        .type           _ZN7cutlass13device_kernelIN5flash11enable_sm90INS1_16FlashAttnFwdSm90INS1_25CollectiveMainloopFwdSm90ILi2EN4cute5tupleIJNS5_1CILi1EEES8_S8_EEENS6_IJNS7_ILi192EEENS7_ILi160EEENS7_ILi64EEEEEELi64ENS_12float_e4m3_tEfNS_4arch4Sm90ELb1ELb0ELb0ELb0ELb1ELb0ELb0ELb1ELb1ELb1ELb1ELb0EEENS1_21CollectiveEpilogueFwdINS6_IJSA_SC_SB_EEES9_NS_10bfloat16_tESG_Li384ELb0ELb1ELb1ELb1EEENS1_19SingleTileSchedulerILb0ELb1ELb1ELi192EEEEEEEEEvNT_6ParamsE,@function
        .size           _ZN7cutlass13device_kernelIN5flash11enable_sm90INS1_16FlashAttnFwdSm90INS1_25CollectiveMainloopFwdSm90ILi2EN4cute5tupleIJNS5_1CILi1EEES8_S8_EEENS6_IJNS7_ILi192EEENS7_ILi160EEENS7_ILi64EEEEEELi64ENS_12float_e4m3_tEfNS_4arch4Sm90ELb1ELb0ELb0ELb0ELb1ELb0ELb0ELb1ELb1ELb1ELb1ELb0EEENS1_21CollectiveEpilogueFwdINS6_IJSA_SC_SB_EEES9_NS_10bfloat16_tESG_Li384ELb0ELb1ELb1ELb1EEENS1_19SingleTileSchedulerILb0ELb1ELb1ELi192EEEEEEEEEvNT_6ParamsE,(.L_x_16308 - _ZN7cutlass13device_kernelIN5flash11enable_sm90INS1_16FlashAttnFwdSm90INS1_25CollectiveMainloopFwdSm90ILi2EN4cute5tupleIJNS5_1CILi1EEES8_S8_EEENS6_IJNS7_ILi192EEENS7_ILi160EEENS7_ILi64EEEEEELi64ENS_12float_e4m3_tEfNS_4arch4Sm90ELb1ELb0ELb0ELb0ELb1ELb0ELb0ELb1ELb1ELb1ELb1ELb0EEENS1_21CollectiveEpilogueFwdINS6_IJSA_SC_SB_EEES9_NS_10bfloat16_tESG_Li384ELb0ELb1ELb1ELb1EEENS1_19SingleTileSchedulerILb0ELb1ELb1ELi192EEEEEEEEEvNT_6ParamsE)
        .other          _ZN7cutlass13device_kernelIN5flash11enable_sm90INS1_16FlashAttnFwdSm90INS1_25CollectiveMainloopFwdSm90ILi2EN4cute5tupleIJNS5_1CILi1EEES8_S8_EEENS6_IJNS7_ILi192EEENS7_ILi160EEENS7_ILi64EEEEEELi64ENS_12float_e4m3_tEfNS_4arch4Sm90ELb1ELb0ELb0ELb0ELb1ELb0ELb0ELb1ELb1ELb1ELb1ELb0EEENS1_21CollectiveEpilogueFwdINS6_IJSA_SC_SB_EEES9_NS_10bfloat16_tESG_Li384ELb0ELb1ELb1ELb1EEENS1_19SingleTileSchedulerILb0ELb1ELb1ELi192EEEEEEEEEvNT_6ParamsE,@"STO_CUDA_ENTRY STV_DEFAULT"
_ZN7cutlass13device_kernelIN5flash11enable_sm90INS1_16FlashAttnFwdSm90INS1_25CollectiveMainloopFwdSm90ILi2EN4cute5tupleIJNS5_1CILi1EEES8_S8_EEENS6_IJNS7_ILi192EEENS7_ILi160EEENS7_ILi64EEEEEELi64ENS_12float_e4m3_tEfNS_4arch4Sm90ELb1ELb0ELb0ELb0ELb1ELb0ELb0ELb1ELb1ELb1ELb1ELb0EEENS1_21CollectiveEpilogueFwdINS6_IJSA_SC_SB_EEES9_NS_10bfloat16_tESG_Li384ELb0ELb1ELb1ELb1EEENS1_19SingleTileSchedulerILb0ELb1ELb1ELi192EEEEEEEEEvNT_6ParamsE:
        /* <DEDUP_REMOVED lines=45> */
.L_x_15407:
        /* <DEDUP_REMOVED lines=22> */
.L_x_15408:
        /* <DEDUP_REMOVED lines=18> */
.L_x_15409:
        /* <DEDUP_REMOVED lines=22> */
.L_x_15410:
        /* <DEDUP_REMOVED lines=23> */
.L_x_15411:
        /* <DEDUP_REMOVED lines=9> */
.L_x_15414:
        /* <DEDUP_REMOVED lines=134> */
.L_x_15416:
        /* <DEDUP_REMOVED lines=8> */
[----:B------:R-:W-:Y:S01]  /*1190*/  VIADDMNMX R2, R3, UR41, R2, PT ;  /* 0x0000002903027c46 */ /* 0x000fe2000b800102 */
[----:B------:R-:W-:Y:S01]  /*11a0*/  IMAD.MOV.U32 R3, RZ, RZ, RZ ;  /* 0x000000ffff037224 */ /* 0x000fe200078e00ff */
[----:B------:R-:W-:Y:S01]  /*11b0*/  R2UR UR40, R0 ;  /* 0x00000000002872ca */ /* 0x000fe200000e0000 */
[----:B------:R-:W-:Y:S01]  /*11c0*/  IMAD.MOV.U32 R4, RZ, RZ, RZ ;  /* 0x000000ffff047224 */ /* 0x000fe200078e00ff */
[----:B------:R-:W-:-:S02]  /*11d0*/  R2UR UR38, R2 ;  /* 0x00000000022672ca */ /* 0x000fc400000e0000 */
        /* <DEDUP_REMOVED lines=12> */
[----:B------:R-:W-:Y:S01]  /*12a0*/  UISETP.GT.AND UP0, UPT, UR38, UR41, UPT ;  /* 0x000000292600728c */ /* 0x000fe2000bf04270 */
[----:B------:R-:W-:-:S02]  /*12b0*/  CS2R R48, SRZ ;  /* 0x0000000000307805 */ /* 0x000fc4000001ff00 */
[----:B------:R-:W-:Y:S02]  /*12c0*/  CS2R R54, SRZ ;  /* 0x0000000000367805 */ /* 0x000fe4000001ff00 */
[----:B------:R-:W-:Y:S02]  /*12d0*/  CS2R R50, SRZ ;  /* 0x0000000000327805 */ /* 0x000fe4000001ff00 */
[----:B------:R-:W-:-:S13]  /*12e0*/  PLOP3.LUT P1, PT, PT, PT, UP0, 0x80, 0x0 ;  /* 0x000000000000781c */ /* 0x000fda0003f2f008 */
[----:B------:R-:W-:Y:S05]  /*12f0*/  @!P1 BRA `(.L_x_15417) ;  /* 0x0000008800249947 */ /* 0x000fea0003800000 */
        /* <DEDUP_REMOVED lines=36> */
.L_x_15418:
[----:B------:R-:W-:-:S04]  /*1540*/  SHF.L.U32 R0, RZ, 0x1f, RZ ;  /* 0x0000001fff007819 */ /* 0x000fc800000006ff */
[----:B------:R-:W0:Y:S02]  /*1550*/  SYNCS.PHASECHK.TRANS64.TRYWAIT P0, [UR47+0x12400], R0 ;  /* 0x01240000ff0075a7 */ /* 0x000e24000800016f */
[----:B0-----:R-:W-:Y:S05]  /*1560*/  @!P0 BRA `(.L_x_15419) ;  /* 0x000000e8003c8947 */ /* 0x001fea0003800000 */
.L_x_15515:
[----:B------:R-:W-:-:S06]  /*1570*/  ULOP3.LUT UR4, UR46, 0x1, URZ, 0xfc, !UPT ;  /* 0x000000012e047892 */ /* 0x000fcc000f8efc3f */
[----:B------:R-:W-:-:S05]  /*1580*/  IMAD.U32 R2, RZ, RZ, UR4 ;  /* 0x00000004ff027e24 */ /* 0x000fca000f8e00ff */
[----:B------:R-:W-:-:S13]  /*1590*/  ISETP.NE.AND P0, PT, R2, 0x3, PT ;  /* 0x000000030200780c */ /* 0x000fda0003f05270 */
[----:B------:R-:W-:Y:S05]  /*15a0*/  @!P0 BRA `(.L_x_15420) ;  /* 0x0000000000048947 */ /* 0x000fea0003800000 */
[----:B------:R-:W-:Y:S01]  /*15b0*/  BPT.TRAP 0x1 ;  /* 0x000000040000795c */ /* 0x000fe20000300000 */
.L_x_15420:
[----:B------:R1:W2:Y:S01]  /*15c0*/  SYNCS.PHASECHK.TRANS64.TRYWAIT P1, [UR47+0x12430], R0 ;  /* 0x01243000ff0075a7 */ /* 0x0002a2000802016f */
[----:B------:R-:W-:Y:S05]  /*15d0*/  @!P0 BRA `(.L_x_15421) ;  /* 0x0000000000048947 */ /* 0x000fea0003800000 */
[----:B------:R-:W-:Y:S01]  /*15e0*/  BPT.TRAP 0x1 ;  /* 0x000000040000795c */ /* 0x000fe20000300000 */
.L_x_15421:
[----:B--2---:R-:W-:Y:S05]  /*15f0*/  @P1 BRA `(.L_x_15422) ;  /* 0x0000000000081947 */ /* 0x004fea0003800000 */
[----:B------:R-:W2:Y:S02]  /*1600*/  SYNCS.PHASECHK.TRANS64.TRYWAIT P1, [UR47+0x12430], R0 ;  /* 0x01243000ff0075a7 */ /* 0x000ea4000802016f */
[----:B--2---:R-:W-:Y:S05]  /*1610*/  @!P1 BRA `(.L_x_15423) ;  /* 0x000000e800289947 */ /* 0x004fea0003800000 */
.L_x_15422:
        /* <DEDUP_REMOVED lines=75> */
.L_x_15424:
[----:B------:R-:W-:Y:S01]  /*1ad0*/  LOP3.LUT R18, R18, 0xffffff80, RZ, 0xc0, !PT ;  /* 0xffffff8012127812 */ /* 0x000fe200078ec0ff */
[----:B------:R-:W-:Y:S01]  /*1ae0*/  IMAD.HI R4, R19, 0x55555556, RZ ;  /* 0x5555555613047827 */ /* 0x000fe200078e02ff */
[----:B------:R-:W-:Y:S01]  /*1af0*/  LEA.HI R16, R16, R17, RZ, 0x2 ;  /* 0x0000001110107211 */ /* 0x000fe200078f10ff */
[----:B------:R-:W-:Y:S01]  /*1b00*/  UISETP.NE.AND UP0, UPT, UR48, URZ, UPT ;  /* 0x0000003f3000728c */ /* 0x000fe2000bf05270 */
[----:B------:R-:W2:Y:S01]  /*1b10*/  S2UR UR12, SR_CgaCtaId ;  /* 0x00000000000c79c3 */ /* 0x000ea20000008800 */
[C---:B------:R-:W-:Y:S01]  /*1b20*/  IMAD.IADD R18, R17.reuse, 0x1, -R18 ;  /* 0x0000000111127824 */ /* 0x040fe200078e0a12 */
[----:B------:R-:W-:Y:S01]  /*1b30*/  LOP3.LUT R16, R16, 0xfffffffc, RZ, 0xc0, !PT ;  /* 0xfffffffc10107812 */ /* 0x000fe200078ec0ff */
[----:B------:R-:W-:Y:S01]  /*1b40*/  UMOV UR7, 0xffffff60 ;  /* 0xffffff6000077882 */ /* 0x000fe20000000000 */
[----:B------:R-:W-:Y:S01]  /*1b50*/  LEA.HI R4, R4, R4, RZ, 0x1 ;  /* 0x0000000404047211 */ /* 0x000fe200078f08ff */
[----:B------:R-:W-:Y:S01]  /*1b60*/  UIMAD UR7, UR38, UR7, 0xa1 ;  /* 0x000000a1260774a4 */ /* 0x000fe2000f8e0207 */
[----:B0-----:R-:W-:Y:S01]  /*1b70*/  SHF.R.S32.HI R3, RZ, 0x1f, R18 ;  /* 0x0000001fff037819 */ /* 0x001fe20000011412 */
[----:B------:R-:W-:Y:S01]  /*1b80*/  IMAD.IADD R16, R17, 0x1, -R16 ;  /* 0x0000000111107824 */ /* 0x000fe200078e0a10 */
[----:B------:R-:W-:Y:S01]  /*1b90*/  PLOP3.LUT P1, PT, PT, PT, UP0, 0x80, 0x0 ;  /* 0x000000000000781c */ /* 0x000fe20003f2f008 */
[----:B------:R-:W-:Y:S01]  /*1ba0*/  IMAD R4, R4, -0x3, R19 ;  /* 0xfffffffd04047824 */ /* 0x000fe200078e0213 */
[CC--:B-1----:R-:W-:Y:S01]  /*1bb0*/  LEA.HI R0, R3.reuse, R18.reuse, RZ, 0x2 ;  /* 0x0000001203007211 */ /* 0x0c2fe200078f10ff */
[----:B------:R-:W-:Y:S01]  /*1bc0*/  @UP0 ULDC UR6, c[0x0][0x44c] ;  /* 0x0001130000060ab9 */ /* 0x000fe20000000800 */
[----:B------:R-:W-:Y:S01]  /*1bd0*/  LEA.HI R3, R3, R18, RZ, 0x5 ;  /* 0x0000001203037211 */ /* 0x000fe200078f28ff */
[----:B------:R-:W-:Y:S01]  /*1be0*/  ULDC UR9, c[0x0][0x288] ;  /* 0x0000a20000097ab9 */ /* 0x000fe20000000800 */
[--C-:B------:R-:W-:Y:S01]  /*1bf0*/  SHF.R.S32.HI R2, RZ, 0x2, R0.reuse ;  /* 0x00000002ff027819 */ /* 0x100fe20000011400 */
[----:B------:R-:W-:Y:S01]  /*1c00*/  @UP0 ULDC UR10, c[0x0][0x450] ;  /* 0x00011400000a0ab9 */ /* 0x000fe20000000800 */
[----:B------:R-:W-:Y:S01]  /*1c10*/  SHF.R.S32.HI R5, RZ, 0x1f, R0 ;  /* 0x0000001fff057819 */ /* 0x000fe20000011400 */
[----:B------:R-:W-:Y:S01]  /*1c20*/  UIADD3 UR15, UR38, -0x2, URZ ;  /* 0xfffffffe260f7890 */ /* 0x000fe2000fffe03f */
[----:B------:R-:W-:Y:S01]  /*1c30*/  SHF.R.S32.HI R3, RZ, 0x5, R3 ;  /* 0x00000005ff037819 */ /* 0x000fe20000011403 */
[----:B------:R-:W-:Y:S01]  /*1c40*/  UIADD3 UR8, UR47, 0x12440, URZ ;  /* 0x000124402f087890 */ /* 0x000fe2000fffe03f */
[----:B------:R-:W-:Y:S01]  /*1c50*/  LEA.HI R5, R5, R2, RZ, 0x3 ;  /* 0x0000000205057211 */ /* 0x000fe200078f18ff */
[----:B------:R-:W-:Y:S01]  /*1c60*/  UMOV UR14, URZ ;  /* 0x0000003f000e7c82 */ /* 0x000fe20008000000 */
[----:B------:R-:W-:Y:S01]  /*1c70*/  LEA.HI R6, R16, R16, RZ, 0x1 ;  /* 0x0000001010067211 */ /* 0x000fe200078f08ff */
[----:B------:R-:W-:Y:S01]  /*1c80*/  UPRMT UR8, UR39, 0x654, UR8 ;  /* 0x0000065427087896 */ /* 0x000fe20008000008 */
[----:B------:R-:W-:Y:S01]  /*1c90*/  LEA R7, R3, UR50, 0x4 ;  /* 0x0000003203077c11 */ /* 0x000fe2000f8e20ff */
[----:B------:R-:W-:Y:S01]  /*1ca0*/  UMOV UR13, URZ ;  /* 0x0000003f000d7c82 */ /* 0x000fe20008000000 */
[----:B------:R-:W-:-:S02]  /*1cb0*/  LOP3.LUT R5, R5, 0xfffffff8, RZ, 0xc0, !PT ;  /* 0xfffffff805057812 */ /* 0x000fc400078ec0ff */
[----:B------:R-:W-:Y:S02]  /*1cc0*/  LOP3.LUT R3, R6, 0x1ffffffe, RZ, 0xc0, !PT ;  /* 0x1ffffffe06037812 */ /* 0x000fe400078ec0ff */
[----:B------:R-:W-:Y:S02]  /*1cd0*/  IADD3 R5, R7, R2, -R5 ;  /* 0x0000000207057210 */ /* 0x000fe40007ffe805 */
[----:B------:R-:W-:Y:S01]  /*1ce0*/  PLOP3.LUT P2, PT, PT, PT, UP0, 0x80, 0x0 ;  /* 0x000000000000781c */ /* 0x000fe20003f4f008 */
[----:B------:R-:W-:Y:S01]  /*1cf0*/  IMAD.IADD R3, R16, 0x1, -R3 ;  /* 0x0000000110037824 */ /* 0x000fe200078e0a03 */
[----:B------:R-:W-:Y:S01]  /*1d00*/  SYNCS.ARRIVE.TRANS64.RED.A1T0 RZ, [UR8], RZ ;  /* 0x000000ffffff79a7 */ /* 0x000fe20008100408 */
[----:B------:R-:W-:-:S04]  /*1d10*/  IMAD R4, R4, 0x40, R5 ;  /* 0x0000004004047824 */ /* 0x000fc800078e0205 */
[----:B------:R-:W-:Y:S01]  /*1d20*/  IMAD R5, R3, 0x8, R4 ;  /* 0x0000000803057824 */ /* 0x000fe200078e0204 */
[----:B------:R-:W-:-:S03]  /*1d30*/  LOP3.LUT R3, R0, 0x7ffffffc, RZ, 0xc0, !PT ;  /* 0x7ffffffc00037812 */ /* 0x000fc600078ec0ff */
[----:B------:R-:W-:Y:S01]  /*1d40*/  @P1 IMAD.HI.U32 R2, R5, UR6, RZ ;  /* 0x0000000605021c27 */ /* 0x000fe2000f8e00ff */
[----:B------:R-:W-:-:S03]  /*1d50*/  @UP0 ULDC UR6, c[0x0][0x450] ;  /* 0x0001140000060ab9 */ /* 0x000fc60000000800 */
[----:B------:R-:W-:Y:S01]  /*1d60*/  IMAD.MOV.U32 R13, RZ, RZ, R5 ;  /* 0x000000ffff0d7224 */ /* 0x000fe200078e0005 */
[----:B------:R-:W-:Y:S01]  /*1d70*/  @P2 SHF.R.U32.HI R13, RZ, UR6, R2 ;  /* 0x00000006ff0d2c19 */ /* 0x000fe20008011602 */
[----:B------:R-:W-:Y:S01]  /*1d80*/  UIMAD UR6, UR38, -0xa0, UR49 ;  /* 0xffffff60260678a4 */ /* 0x000fe2000f8e0231 */
[----:B------:R-:W-:Y:S02]  /*1d90*/  IMAD.IADD R6, R18, 0x1, -R3 ;  /* 0x0000000112067824 */ /* 0x000fe400078e0a03 */
[----:B------:R-:W-:Y:S01]  /*1da0*/  IMAD.U32 R3, RZ, RZ, UR7 ;  /* 0x00000007ff037e24 */ /* 0x000fe2000f8e00ff */
[----:B------:R-:W0:Y:S01]  /*1db0*/  SHFL.IDX PT, R2, R13, 0x1, 0x1c1f ;  /* 0x003c1f000d027f89 */ /* 0x000e2200000e0000 */
[----:B------:R-:W-:Y:S02]  /*1dc0*/  UIADD3 UR6, UR6, 0xa0, URZ ;  /* 0x000000a006067890 */ /* 0x000fe4000fffe03f */
[----:B------:R-:W-:Y:S02]  /*1dd0*/  IMAD R12, R6, -0x2, R3 ;  /* 0xfffffffe060c7824 */ /* 0x000fe400078e0203 */
        /* <DEDUP_REMOVED lines=8> */
[----:B0-----:R-:W-:-:S03]  /*1e60*/  VIADDMNMX R0, R2, R12, R11, PT ;  /* 0x0000000c02007246 */ /* 0x001fc6000380010b */
        /* <DEDUP_REMOVED lines=13> */
[----:B------:R-:W-:Y:S01]  /*1f40*/  ISETP.GT.AND P2, PT, R0, 0x10, PT ;  /* 0x000000100000780c */ /* 0x000fe20003f44270 */
[----:B------:R-:W-:Y:S01]  /*1f50*/  UISETP.GE.AND UP0, UPT, UR15, UR19, UPT ;  /* 0x000000130f00728c */ /* 0x000fe2000bf06270 */
        /* <DEDUP_REMOVED lines=107> */
[----:B------:R-:W-:Y:S02]  /*2610*/  FSEL R4, R39, -INF , P1 ;  /* 0xff80000027047808 */ /* 0x000fe40000800000 */
[----:B------:R-:W-:Y:S01]  /*2620*/  FMNMX.FTZ R3, R38, R3, !PT ;  /* 0x0000000326037209 */ /* 0x000fe20007810000 */
[----:B------:R-:W0:Y:S03]  /*2630*/  SHFL.IDX PT, R39, R13, RZ, 0x1c1f ;  /* 0x001c1fff0d277589 */ /* 0x000e2600000e0000 */
[----:B------:R-:W-:Y:S01]  /*2640*/  FMNMX.FTZ R9, R4, R3, !PT ;  /* 0x0000000304097209 */ /* 0x000fe20007810000 */
[----:B------:R-:W-:-:S04]  /*2650*/  IMAD.U32 R3, RZ, RZ, UR40 ;  /* 0x00000028ff037e24 */ /* 0x000fc8000f8e00ff */
[----:B------:R-:W1:Y:S01]  /*2660*/  SHFL.BFLY PT, R0, R9, 0x2, 0x1f ;  /* 0x0c401f0009007f89 */ /* 0x000e6200000e0000 */
[----:B0-----:R-:W-:-:S04]  /*2670*/  VIADDMNMX R39, R39, R12, R11, PT ;  /* 0x0000000c27277246 */ /* 0x001fc8000380010b */
[C---:B------:R-:W-:Y:S02]  /*2680*/  ISETP.GT.AND P2, PT, R39.reuse, 0x1, PT ;  /* 0x000000012700780c */ /* 0x040fe40003f44270 */
[----:B------:R-:W-:Y:S02]  /*2690*/  ISETP.GT.AND P3, PT, R39, 0x8, PT ;  /* 0x000000082700780c */ /* 0x000fe40003f64270 */
[----:B-1----:R-:W-:Y:S02]  /*26a0*/  FMNMX.FTZ R15, R9, R0, !PT ;  /* 0x00000000090f7209 */ /* 0x002fe40007810000 */
[----:B------:R-:W-:Y:S02]  /*26b0*/  FSEL R89, R89, -INF , P2 ;  /* 0xff80000059597808 */ /* 0x000fe40001000000 */
[----:B------:R-:W-:Y:S01]  /*26c0*/  FSEL R92, R92, -INF , P3 ;  /* 0xff8000005c5c7808 */ /* 0x000fe20001800000 */
[----:B------:R-:W0:Y:S01]  /*26d0*/  SHFL.BFLY PT, R0, R15, 0x1, 0x1f ;  /* 0x0c201f000f007f89 */ /* 0x000e2200000e0000 */
[----:B------:R-:W-:-:S04]  /*26e0*/  ISETP.GT.AND P2, PT, R39, 0x10, PT ;  /* 0x000000102700780c */ /* 0x000fc80003f44270 */
[----:B------:R-:W-:Y:S02]  /*26f0*/  FSEL R96, R96, -INF , P2 ;  /* 0xff80000060607808 */ /* 0x000fe40001000000 */
[----:B------:R-:W-:-:S04]  /*2700*/  ISETP.GT.AND P2, PT, R39, 0x18, PT ;  /* 0x000000182700780c */ /* 0x000fc80003f44270 */
[----:B------:R-:W-:Y:S02]  /*2710*/  FSEL R100, R100, -INF , P2 ;  /* 0xff80000064647808 */ /* 0x000fe40001000000 */
[----:B------:R-:W-:-:S04]  /*2720*/  ISETP.GT.AND P2, PT, R39, 0x21, PT ;  /* 0x000000212700780c */ /* 0x000fc80003f44270 */
[----:B------:R-:W-:Y:S02]  /*2730*/  FSEL R73, R73, -INF , P2 ;  /* 0xff80000049497808 */ /* 0x000fe40001000000 */
[----:B------:R-:W-:-:S04]  /*2740*/  ISETP.GT.AND P2, PT, R39, 0x29, PT ;  /* 0x000000292700780c */ /* 0x000fc80003f44270 */
[----:B------:R-:W-:Y:S02]  /*2750*/  FSEL R77, R77, -INF , P2 ;  /* 0xff8000004d4d7808 */ /* 0x000fe40001000000 */
[----:B0-----:R-:W-:Y:S02]  /*2760*/  FMNMX.FTZ R0, R15, R0, !PT ;  /* 0x000000000f007209 */ /* 0x001fe40007810000 */
[----:B------:R-:W-:Y:S02]  /*2770*/  ISETP.GT.AND P2, PT, R39, 0x31, PT ;  /* 0x000000312700780c */ /* 0x000fe40003f44270 */
[C---:B------:R-:W-:Y:S01]  /*2780*/  FSETP.NEU.FTZ.AND P1, PT, R0.reuse, -INF , PT ;  /* 0xff8000000000780b */ /* 0x040fe20003f3d000 */
[----:B------:R-:W-:Y:S01]  /*2790*/  FFMA.FTZ R3, R0, R3, -8 ;  /* 0xc100000000037423 */ /* 0x000fe20000010003 */
[----:B------:R-:W-:Y:S02]  /*27a0*/  FSEL R81, R81, -INF , P2 ;  /* 0xff80000051517808 */ /* 0x000fe40001000000 */
[----:B------:R-:W-:-:S02]  /*27b0*/  ISETP.GT.AND P2, PT, R39, 0x39, PT ;  /* 0x000000392700780c */ /* 0x000fc40003f44270 */
        /* <DEDUP_REMOVED lines=45> */
[----:B0-----:R-:W-:Y:S01]  /*2a90*/  FADD.FTZ R90, R7, R8 ;  /* 0x00000008075a7221 */ /* 0x001fe20000010000 */
[----:B------:R-:W-:Y:S01]  /*2aa0*/  FMNMX.FTZ R74, R76, R17, !PT ;  /* 0x000000114c4a7209 */ /* 0x000fe20007810000 */
[--C-:B------:R-:W-:Y:S01]  /*2ab0*/  FFMA.FTZ R22, R22, UR40, -R3.reuse ;  /* 0x0000002816167c23 */ /* 0x100fe20008010803 */
[----:B------:R-:W-:Y:S01]  /*2ac0*/  FSEL R80, R80, -INF , P1 ;  /* 0xff80000050507808 */ /* 0x000fe20000800000 */
[--C-:B------:R-:W-:Y:S01]  /*2ad0*/  FFMA.FTZ R63, R63, UR40, -R3.reuse ;  /* 0x000000283f3f7c23 */ /* 0x100fe20008010803 */
[----:B-1----:R-:W-:Y:S01]  /*2ae0*/  FMNMX.FTZ R19, R77, R74, !PT ;  /* 0x0000004a4d137209 */ /* 0x002fe20007810000 */
        /* <DEDUP_REMOVED lines=16> */
[----:B------:R-:W-:Y:S01]  /*2bf0*/  MUFU.EX2 R19, R82 ;  /* 0x0000005200137308 */ /* 0x000fe20000000800 */
[----:B------:R-:W-:Y:S01]  /*2c00*/  FMNMX.FTZ R21, R85, R74, !PT ;  /* 0x0000004a55157209 */ /* 0x000fe20007810000 */
[----:B------:R-:W-:Y:S01]  /*2c10*/  FFMA.FTZ R38, R38, UR40, -R3 ;  /* 0x0000002826267c23 */ /* 0x000fe20008010803 */
        /* <DEDUP_REMOVED lines=22> */
[----:B------:R-:W-:Y:S01]  /*2d80*/  FSEL R69, R69, -INF , P2 ;  /* 0xff80000045457808 */ /* 0x000fe20001000000 */
[----:B------:R-:W1:Y:S01]  /*2d90*/  MUFU.EX2 R14, R14 ;  /* 0x0000000e000e7308 */ /* 0x000e620000000800 */
[----:B------:R-:W-:-:S02]  /*2da0*/  ISETP.GT.AND P1, PT, R39, 0x60, PT ;  /* 0x000000602700780c */ /* 0x000fc40003f24270 */
[----:B------:R-:W-:Y:S02]  /*2db0*/  FMNMX.FTZ R74, R68, R23, !PT ;  /* 0x00000017444a7209 */ /* 0x000fe40007810000 */
[----:B------:R-:W-:Y:S02]  /*2dc0*/  ISETP.GT.AND P2, PT, R39, 0x61, PT ;  /* 0x000000612700780c */ /* 0x000fe40003f44270 */
[----:B------:R-:W-:Y:S01]  /*2dd0*/  FSEL R58, R40, -INF , P1 ;  /* 0xff800000283a7808 */ /* 0x000fe20000800000 */
[--C-:B------:R-:W-:Y:S01]  /*2de0*/  FFMA.FTZ R40, R2, UR40, -R3.reuse ;  /* 0x0000002802287c23 */ /* 0x100fe20008010803 */
[----:B------:R-:W-:Y:S01]  /*2df0*/  FMNMX.FTZ R59, R69, R74, !PT ;  /* 0x0000004a453b7209 */ /* 0x000fe20007810000 */
[----:B------:R3:W-:Y:S01]  /*2e00*/  MUFU.EX2 R23, R75 ;  /* 0x0000004b00177308 */ /* 0x0007e20000000800 */
[----:B------:R-:W-:Y:S01]  /*2e10*/  ISETP.GT.AND P1, PT, R39, 0x68, PT ;  /* 0x000000682700780c */ /* 0x000fe20003f24270 */
[----:B------:R-:W-:Y:S01]  /*2e20*/  FFMA.FTZ R74, R66, UR40, -R3 ;  /* 0x00000028424a7c23 */ /* 0x000fe20008010803 */
[----:B------:R-:W-:-:S02]  /*2e30*/  FSEL R41, R41, -INF , P2 ;  /* 0xff80000029297808 */ /* 0x000fc40001000000 */
[----:B------:R-:W-:Y:S02]  /*2e40*/  FMNMX.FTZ R2, R58, R59, !PT ;  /* 0x0000003b3a027209 */ /* 0x000fe40007810000 */
[----:B------:R-:W-:Y:S01]  /*2e50*/  ISETP.GT.AND P2, PT, R39, 0x69, PT ;  /* 0x000000692700780c */ /* 0x000fe20003f44270 */
[----:B------:R-:W-:Y:S01]  /*2e60*/  MUFU.EX2 R16, R16 ;  /* 0x0000001000107308 */ /* 0x000fe20000000800 */
[----:B------:R-:W-:Y:S02]  /*2e70*/  FSEL R44, R44, -INF , P1 ;  /* 0xff8000002c2c7808 */ /* 0x000fe40000800000 */
        /* <DEDUP_REMOVED lines=8> */
[----:B------:R4:W-:Y:S01]  /*2f00*/  MUFU.EX2 R48, R62 ;  /* 0x0000003e00307308 */ /* 0x0009e20000000800 */
[----:B------:R-:W-:Y:S02]  /*2f10*/  ISETP.GT.AND P1, PT, R39, 0x78, PT ;  /* 0x000000782700780c */ /* 0x000fe40003f24270 */
[----:B------:R-:W-:Y:S02]  /*2f20*/  FSEL R49, R49, -INF , P2 ;  /* 0xff80000031317808 */ /* 0x000fe40001000000 */
[----:B------:R-:W-:-:S02]  /*2f30*/  FMNMX.FTZ R2, R59, R2, !PT ;  /* 0x000000023b027209 */ /* 0x000fc40007810000 */
[----:B------:R-:W-:Y:S01]  /*2f40*/  ISETP.GT.AND P2, PT, R39, 0x79, PT ;  /* 0x000000792700780c */ /* 0x000fe20003f44270 */
[----:B------:R-:W-:Y:S01]  /*2f50*/  MUFU.EX2 R20, R20 ;  /* 0x0000001400147308 */ /* 0x000fe20000000800 */
[----:B------:R-:W-:Y:S02]  /*2f60*/  FSEL R52, R52, -INF , P1 ;  /* 0xff80000034347808 */ /* 0x000fe40000800000 */
[----:B---3--:R-:W-:Y:S02]  /*2f70*/  FMNMX.FTZ R75, R49, R2, !PT ;  /* 0x00000002314b7209 */ /* 0x008fe40007810000 */
[----:B------:R-:W-:Y:S02]  /*2f80*/  FSEL R53, R53, -INF , P2 ;  /* 0xff80000035357808 */ /* 0x000fe40001000000 */
[----:B------:R-:W-:Y:S01]  /*2f90*/  ISETP.GT.AND P1, PT, R39, 0x80, PT ;  /* 0x000000802700780c */ /* 0x000fe20003f24270 */
[----:B------:R-:W-:Y:S01]  /*2fa0*/  MUFU.EX2 R22, R22 ;  /* 0x0000001600167308 */ /* 0x000fe20000000800 */
[----:B------:R-:W-:-:S02]  /*2fb0*/  FMNMX.FTZ R2, R52, R75, !PT ;  /* 0x0000004b34027209 */ /* 0x000fc40007810000 */
[----:B------:R-:W-:Y:S02]  /*2fc0*/  ISETP.GT.AND P2, PT, R39, 0x81, PT ;  /* 0x000000812700780c */ /* 0x000fe40003f44270 */
[----:B----4-:R-:W-:Y:S02]  /*2fd0*/  FSEL R62, R24, -INF , P1 ;  /* 0xff800000183e7808 */ /* 0x010fe40000800000 */
[----:B------:R-:W-:Y:S01]  /*2fe0*/  FMNMX.FTZ R75, R53, R2, !PT ;  /* 0x00000002354b7209 */ /* 0x000fe20007810000 */
[----:B------:R3:W-:Y:S01]  /*2ff0*/  MUFU.EX2 R24, R74 ;  /* 0x0000004a00187308 */ /* 0x0007e20000000800 */
[----:B------:R-:W-:Y:S02]  /*3000*/  ISETP.GT.AND P1, PT, R39, 0x88, PT ;  /* 0x000000882700780c */ /* 0x000fe40003f24270 */
[----:B------:R-:W-:Y:S01]  /*3010*/  FSEL R66, R25, -INF , P2 ;  /* 0xff80000019427808 */ /* 0x000fe20001000000 */
[----:B------:R-:W-:Y:S01]  /*3020*/  FFMA.FTZ R25, R67, UR40, -R3 ;  /* 0x0000002843197c23 */ /* 0x000fe20008010803 */
[----:B------:R-:W-:-:S02]  /*3030*/  FMNMX.FTZ R75, R62, R75, !PT ;  /* 0x0000004b3e4b7209 */ /* 0x000fc40007810000 */
[----:B------:R-:W-:Y:S01]  /*3040*/  ISETP.GT.AND P2, PT, R39, 0x89, PT ;  /* 0x000000892700780c */ /* 0x000fe20003f44270 */
[----:B------:R-:W-:Y:S01]  /*3050*/  MUFU.EX2 R40, R40 ;  /* 0x0000002800287308 */ /* 0x000fe20000000800 */
[----:B------:R-:W-:Y:S01]  /*3060*/  FSEL R28, R28, -INF , P1 ;  /* 0xff8000001c1c7808 */ /* 0x000fe20000800000 */
[--C-:B---3--:R-:W-:Y:S01]  /*3070*/  FFMA.FTZ R74, R71, UR40, -R3.reuse ;  /* 0x00000028474a7c23 */ /* 0x108fe20008010803 */
        /* <DEDUP_REMOVED lines=17> */
[----:B------:R-:W-:Y:S01]  /*3190*/  FSEL R70, R37, -INF , P2 ;  /* 0xff80000025467808 */ /* 0x000fe20001000000 */
[--C-:B------:R-:W-:Y:S01]  /*31a0*/  FFMA.FTZ R37, R42, UR40, -R3.reuse ;  /* 0x000000282a257c23 */ /* 0x100fe20008010803 */
[----:B------:R-:W-:Y:S01]  /*31b0*/  FMNMX.FTZ R71, R39, R2, !PT ;  /* 0x0000000227477209 */ /* 0x000fe20007810000 */
[--C-:B------:R-:W-:Y:S01]  /*31c0*/  FFMA.FTZ R42, R43, UR40, -R3.reuse ;  /* 0x000000282b2a7c23 */ /* 0x100fe20008010803 */
[--C-:B------:R-:W-:Y:S01]  /*31d0*/  FFMA.FTZ R43, R46, UR40, -R3.reuse ;  /* 0x000000282e2b7c23 */ /* 0x100fe20008010803 */
[----:B------:R3:W-:Y:S01]  /*31e0*/  MUFU.EX2 R36, R74 ;  /* 0x0000004a00247308 */ /* 0x0007e20000000800 */
[----:B------:R-:W-:Y:S01]  /*31f0*/  FMNMX.FTZ R71, R70, R71, !PT ;  /* 0x0000004746477209 */ /* 0x000fe20007810000 */
[--C-:B------:R-:W-:Y:S01]  /*3200*/  FFMA.FTZ R46, R47, UR40, -R3.reuse ;  /* 0x000000282f2e7c23 */ /* 0x100fe20008010803 */
[--C-:B------:R-:W-:Y:S01]  /*3210*/  FFMA.FTZ R47, R50, UR40, -R3.reuse ;  /* 0x00000028322f7c23 */ /* 0x100fe20008010803 */
[--C-:B------:R-:W-:Y:S01]  /*3220*/  FFMA.FTZ R50, R51, UR40, -R3.reuse ;  /* 0x0000002833327c23 */ /* 0x100fe20008010803 */
[--C-:B------:R-:W-:Y:S01]  /*3230*/  FFMA.FTZ R51, R54, UR40, -R3.reuse ;  /* 0x0000002836337c23 */ /* 0x100fe20008010803 */
[----:B------:R-:W3:Y:S01]  /*3240*/  SHFL.BFLY PT, R2, R71, 0x2, 0x1f ;  /* 0x0c401f0047027f89 */ /* 0x000ee200000e0000 */
[--C-:B------:R-:W-:Y:S01]  /*3250*/  FFMA.FTZ R54, R55, UR40, -R3.reuse ;  /* 0x0000002837367c23 */ /* 0x100fe20008010803 */
[----:B------:R-:W-:Y:S01]  /*3260*/  FFMA.FTZ R3, R4, UR40, -R3 ;  /* 0x0000002804037c23 */ /* 0x000fe20008010803 */
[----:B0-----:R-:W-:Y:S01]  /*3270*/  F2FP.SATFINITE.E4M3.F32.PACK_AB_MERGE_C R153, R10, R9, RZ ;  /* 0x000000090a99723e */ /* 0x001fe200048070ff */
[----:B------:R-:W-:Y:S01]  /*3280*/  MUFU.EX2 R37, R37 ;  /* 0x0000002500257308 */ /* 0x000fe20000000800 */
[----:B-1----:R-:W-:-:S02]  /*3290*/  F2FP.SATFINITE.E4M3.F32.PACK_AB_MERGE_C R155, R14, R13, RZ ;  /* 0x0000000d0e9b723e */ /* 0x002fc400048070ff */
[----:B------:R-:W-:Y:S02]  /*32a0*/  F2FP.SATFINITE.E4M3.F32.PACK_AB_MERGE_C R153, R8, R7, R153 ;  /* 0x000000070899723e */ /* 0x000fe40004807099 */
[----:B------:R-:W-:-:S03]  /*32b0*/  F2FP.SATFINITE.E4M3.F32.PACK_AB_MERGE_C R155, R12, R11, R155 ;  /* 0x0000000b0c9b723e */ /* 0x000fc6000480709b */
[----:B------:R-:W-:Y:S08]  /*32c0*/  MUFU.EX2 R42, R42 ;  /* 0x0000002a002a7308 */ /* 0x000ff00000000800 */
[----:B------:R-:W-:Y:S01]  /*32d0*/  MUFU.EX2 R43, R43 ;  /* 0x0000002b002b7308 */ /* 0x000fe20000000800 */
[----:B---3--:R-:W-:Y:S01]  /*32e0*/  FMNMX.FTZ R74, R71, R2, !PT ;  /* 0x00000002474a7209 */ /* 0x008fe20007810000 */
        /* <DEDUP_REMOVED lines=42> */
[----:B------:R-:W3:Y:S01]  /*3590*/  MUFU.EX2 R82, R82 ;  /* 0x0000005200527308 */ /* 0x000ee20000000800 */
[----:B0-----:R-:W-:Y:S01]  /*35a0*/  FADD.FTZ R68, R55, R74 ;  /* 0x0000004a37447221 */ /* 0x001fe20000010000 */
[----:B------:R-:W-:Y:S01]  /*35b0*/  FADD.FTZ R89, R11, R90 ;  /* 0x0000005a0b597221 */ /* 0x000fe20000010000 */
[--C-:B------:R-:W-:Y:S01]  /*35c0*/  FFMA.FTZ R58, R58, UR40, -R71.reuse ;  /* 0x000000283a3a7c23 */ /* 0x100fe20008010847 */
[--C-:B------:R-:W-:Y:S01]  /*35d0*/  FFMA.FTZ R41, R41, UR40, -R71.reuse ;  /* 0x0000002829297c23 */ /* 0x100fe20008010847 */
[--C-:B------:R-:W-:Y:S01]  /*35e0*/  FFMA.FTZ R44, R44, UR40, -R71.reuse ;  /* 0x000000282c2c7c23 */ /* 0x100fe20008010847 */
[--C-:B------:R-:W-:Y:S01]  /*35f0*/  FFMA.FTZ R52, R52, UR40, -R71.reuse ;  /* 0x0000002834347c23 */ /* 0x100fe20008010847 */
[--C-:B------:R-:W-:Y:S01]  /*3600*/  FFMA.FTZ R53, R53, UR40, -R71.reuse ;  /* 0x0000002835357c23 */ /* 0x100fe20008010847 */
        /* <DEDUP_REMOVED lines=11> */
[----:B------:R-:W-:Y:S01]  /*36c0*/  FFMA.FTZ R70, R70, UR40, -R71 ;  /* 0x0000002846467c23 */ /* 0x000fe20008010847 */
[----:B------:R-:W-:-:S04]  /*36d0*/  F2FP.SATFINITE.E4M3.F32.PACK_AB_MERGE_C R152, R82, R79, RZ ;  /* 0x0000004f5298723e */ /* 0x000fc800048070ff */
[----:B------:R-:W3:Y:S01]  /*36e0*/  MUFU.EX2 R83, R83 ;  /* 0x0000005300537308 */ /* 0x000ee20000000800 */
[----:B0-----:R-:W-:Y:S01]  /*36f0*/  FADD.FTZ R69, R75, R68 ;  /* 0x000000444b457221 */ /* 0x001fe20000010000 */
[----:B------:R-:W-:Y:S01]  /*3700*/  FADD.FTZ R68, R12, R89 ;  /* 0x000000590c447221 */ /* 0x000fe20000010000 */
[----:B------:R-:W-:-:S03]  /*3710*/  F2FP.SATFINITE.E4M3.F32.PACK_AB_MERGE_C R152, R74, R55, R152 ;  /* 0x000000374a98723e */ /* 0x000fc60004807098 */
[----:B------:R-:W-:Y:S02]  /*3720*/  FADD.FTZ R89, R13, R68 ;  /* 0x000000440d597221 */ /* 0x000fe40000010000 */
[----:B------:R-:W0:Y:S01]  /*3730*/  MUFU.EX2 R86, R86 ;  /* 0x0000005600567308 */ /* 0x000e220000000800 */
[----:B-1----:R-:W-:Y:S01]  /*3740*/  FADD.FTZ R4, R78, R69 ;  /* 0x000000454e047221 */ /* 0x002fe20000010000 */
[----:B------:R-:W-:-:S04]  /*3750*/  FADD.FTZ R68, R14, R89 ;  /* 0x000000590e447221 */ /* 0x000fc80000010000 */
[----:B------:R-:W-:Y:S02]  /*3760*/  FADD.FTZ R89, R15, R68 ;  /* 0x000000440f597221 */ /* 0x000fe40000010000 */
[----:B------:R-:W1:Y:S01]  /*3770*/  MUFU.EX2 R72, R72 ;  /* 0x0000004800487308 */ /* 0x000e620000000800 */
[----:B---3--:R-:W-:Y:S01]  /*3780*/  FADD.FTZ R69, R83, R4 ;  /* 0x0000000453457221 */ /* 0x008fe20000010000 */
[----:B------:R-:W-:Y:S01]  /*3790*/  FADD.FTZ R90, R16, R89 ;  /* 0x00000059105a7221 */ /* 0x000fe20000010000 */
[--C-:B------:R-:W-:Y:S01]  /*37a0*/  FFMA.FTZ R4, R59, UR40, -R71.reuse ;  /* 0x000000283b047c23 */ /* 0x100fe20008010847 */
[----:B------:R-:W-:-:S04]  /*37b0*/  FFMA.FTZ R59, R49, UR40, -R71 ;  /* 0x00000028313b7c23 */ /* 0x000fc80008010847 */
[----:B------:R-:W3:Y:S01]  /*37c0*/  MUFU.EX2 R73, R73 ;  /* 0x0000004900497308 */ /* 0x000ee20000000800 */
[C---:B0-----:R-:W-:Y:S01]  /*37d0*/  FADD.FTZ R69, R86.reuse, R69 ;  /* 0x0000004556457221 */ /* 0x041fe20000010000 */
[----:B------:R-:W-:-:S04]  /*37e0*/  F2FP.SATFINITE.E4M3.F32.PACK_AB_MERGE_C R154, R86, R83, RZ ;  /* 0x00000053569a723e */ /* 0x000fc800048070ff */
[----:B------:R-:W-:Y:S02]  /*37f0*/  F2FP.SATFINITE.E4M3.F32.PACK_AB_MERGE_C R154, R78, R75, R154 ;  /* 0x0000004b4e9a723e */ /* 0x000fe4000480709a */
[----:B------:R-:W0:Y:S01]  /*3800*/  MUFU.EX2 R87, R87 ;  /* 0x0000005700577308 */ /* 0x000e220000000800 */
[----:B-1----:R-:W-:Y:S01]  /*3810*/  FADD.FTZ R68, R72, R69 ;  /* 0x0000004548447221 */ /* 0x002fe20000010000 */
[----:B------:R-:W-:-:S06]  /*3820*/  FADD.FTZ R69, R17, R90 ;  /* 0x0000005a11457221 */ /* 0x000fcc0000010000 */
[----:B------:R-:W1:Y:S01]  /*3830*/  MUFU.EX2 R88, R88 ;  /* 0x0000005800587308 */ /* 0x000e620000000800 */
[----:B---3--:R-:W-:-:S07]  /*3840*/  FADD.FTZ R68, R73, R68 ;  /* 0x0000004449447221 */ /* 0x008fce0000010000 */
[----:B------:R-:W3:Y:S08]  /*3850*/  MUFU.EX2 R76, R76 ;  /* 0x0000004c004c7308 */ /* 0x000ef00000000800 */
[----:B------:R-:W4:Y:S08]  /*3860*/  MUFU.EX2 R77, R77 ;  /* 0x0000004d004d7308 */ /* 0x000f300000000800 */
[----:B------:R-:W5:Y:S08]  /*3870*/  MUFU.EX2 R80, R80 ;  /* 0x0000005000507308 */ /* 0x000f700000000800 */
[----:B------:R0:W-:Y:S08]  /*3880*/  MUFU.EX2 R49, R45 ;  /* 0x0000002d00317308 */ /* 0x0001f00000000800 */
[----:B------:R-:W2:Y:S01]  /*3890*/  MUFU.EX2 R81, R81 ;  /* 0x0000005100517308 */ /* 0x000ea20000000800 */
[----:B0-----:R-:W-:Y:S01]  /*38a0*/  FADD.FTZ R45, R87, R68 ;  /* 0x00000044572d7221 */ /* 0x001fe20000010000 */
[C---:B------:R-:W-:Y:S01]  /*38b0*/  FADD.FTZ R68, R18.reuse, R69 ;  /* 0x0000004512447221 */ /* 0x040fe20000010000 */
[----:B------:R-:W-:-:S02]  /*38c0*/  F2FP.SATFINITE.E4M3.F32.PACK_AB_MERGE_C R18, R18, R17, RZ ;  /* 0x000000111212723e */ /* 0x000fc400048070ff */
[C---:B-1----:R-:W-:Y:S01]  /*38d0*/  FADD.FTZ R69, R88.reuse, R45 ;  /* 0x0000002d58457221 */ /* 0x042fe20000010000 */
[----:B------:R-:W-:Y:S01]  /*38e0*/  FADD.FTZ R89, R19, R68 ;  /* 0x0000004413597221 */ /* 0x000fe20000010000 */
[----:B------:R-:W-:Y:S01]  /*38f0*/  F2FP.SATFINITE.E4M3.F32.PACK_AB_MERGE_C R87, R88, R87, RZ ;  /* 0x000000575857723e */ /* 0x000fe200048070ff */
[----:B------:R-:W0:Y:S01]  /*3900*/  MUFU.EX2 R56, R56 ;  /* 0x0000003800387308 */ /* 0x000e220000000800 */
[----:B---3--:R-:W-:Y:S01]  /*3910*/  FADD.FTZ R68, R76, R69 ;  /* 0x000000454c447221 */ /* 0x008fe20000010000 */
[----:B------:R-:W-:Y:S01]  /*3920*/  FADD.FTZ R90, R20, R89 ;  /* 0x00000059145a7221 */ /* 0x000fe20000010000 */
[----:B------:R-:W-:Y:S02]  /*3930*/  F2FP.SATFINITE.E4M3.F32.PACK_AB_MERGE_C R148, R73, R72, R87 ;  /* 0x000000484994723e */ /* 0x000fe40004807057 */
[----:B----4-:R-:W-:Y:S01]  /*3940*/  FADD.FTZ R69, R77, R68 ;  /* 0x000000444d457221 */ /* 0x010fe20000010000 */
[----:B------:R-:W-:Y:S01]  /*3950*/  FADD.FTZ R89, R21, R90 ;  /* 0x0000005a15597221 */ /* 0x000fe20000010000 */
[----:B------:R-:W-:Y:S01]  /*3960*/  F2FP.SATFINITE.E4M3.F32.PACK_AB_MERGE_C R21, R22, R21, RZ ;  /* 0x000000151615723e */ /* 0x000fe200048070ff */
[----:B------:R-:W1:Y:S01]  /*3970*/  MUFU.EX2 R57, R57 ;  /* 0x0000003900397308 */ /* 0x000e620000000800 */
[----:B-----5:R-:W-:Y:S01]  /*3980*/  FADD.FTZ R68, R80, R69 ;  /* 0x0000004550447221 */ /* 0x020fe20000010000 */
[----:B------:R-:W-:Y:S01]  /*3990*/  FADD.FTZ R10, R22, R89 ;  /* 0x00000059160a7221 */ /* 0x000fe20000010000 */
[----:B--2---:R-:W-:-:S02]  /*39a0*/  F2FP.SATFINITE.E4M3.F32.PACK_AB_MERGE_C R80, R81, R80, RZ ;  /* 0x000000505150723e */ /* 0x004fc400048070ff */
[----:B------:R-:W-:Y:S01]  /*39b0*/  FADD.FTZ R9, R81, R68 ;  /* 0x0000004451097221 */ /* 0x000fe20000010000 */
[----:B------:R-:W-:Y:S02]  /*39c0*/  F2FP.SATFINITE.E4M3.F32.PACK_AB_MERGE_C R149, R16, R15, R18 ;  /* 0x0000000f1095723e */ /* 0x000fe40004807012 */
[----:B------:R-:W2:Y:S01]  /*39d0*/  MUFU.EX2 R84, R84 ;  /* 0x0000005400547308 */ /* 0x000ea20000000800 */
[----:B------:R-:W-:Y:S02]  /*39e0*/  F2FP.SATFINITE.E4M3.F32.PACK_AB_MERGE_C R150, R77, R76, R80 ;  /* 0x0000004c4d96723e */ /* 0x000fe40004807050 */
[----:B------:R-:W-:-:S05]  /*39f0*/  F2FP.SATFINITE.E4M3.F32.PACK_AB_MERGE_C R151, R20, R19, R21 ;  /* 0x000000131497723e */ /* 0x000fca0004807015 */
[----:B------:R-:W3:Y:S08]  /*3a00*/  MUFU.EX2 R85, R85 ;  /* 0x0000005500557308 */ /* 0x000ef00000000800 */
[----:B------:R4:W-:Y:S08]  /*3a10*/  MUFU.EX2 R45, R59 ;  /* 0x0000003b002d7308 */ /* 0x0009f00000000800 */
[----:B------:R-:W5:Y:S01]  /*3a20*/  MUFU.EX2 R60, R60 ;  /* 0x0000003c003c7308 */ /* 0x000f620000000800 */
[----:B----4-:R-:W-:Y:S01]  /*3a30*/  FADD.FTZ R59, R23, R10 ;  /* 0x0000000a173b7221 */ /* 0x010fe20000010000 */
[----:B0-----:R-:W-:-:S03]  /*3a40*/  FADD.FTZ R10, R56, R9 ;  /* 0x00000009380a7221 */ /* 0x001fc60000010000 */
[----:B------:R-:W-:Y:S01]  /*3a50*/  FADD.FTZ R59, R40, R59 ;  /* 0x0000003b283b7221 */ /* 0x000fe20000010000 */
[----:B-1----:R-:W-:Y:S02]  /*3a60*/  FADD.FTZ R9, R57, R10 ;  /* 0x0000000a39097221 */ /* 0x002fe40000010000 */
[----:B------:R-:W0:Y:S01]  /*3a70*/  MUFU.EX2 R61, R61 ;  /* 0x0000003d003d7308 */ /* 0x000e220000000800 */
[----:B------:R-:W-:Y:S01]  /*3a80*/  FADD.FTZ R14, R48, R59 ;  /* 0x0000003b300e7221 */ /* 0x000fe20000010000 */
[----:B--2---:R-:W-:Y:S01]  /*3a90*/  FADD.FTZ R10, R84, R9 ;  /* 0x00000009540a7221 */ /* 0x004fe20000010000 */
[C---:B------:R-:W-:Y:S02]  /*3aa0*/  F2FP.SATFINITE.E4M3.F32.PACK_AB_MERGE_C R48, R63.reuse, R48, RZ ;  /* 0x000000303f30723e */ /* 0x040fe400048070ff */
[----:B------:R-:W-:Y:S01]  /*3ab0*/  FADD.FTZ R17, R63, R14 ;  /* 0x0000000e3f117221 */ /* 0x000fe20000010000 */
[C---:B---3--:R-:W-:Y:S01]  /*3ac0*/  FADD.FTZ R13, R85.reuse, R10 ;  /* 0x0000000a550d7221 */ /* 0x048fe20000010000 */
[----:B------:R-:W-:Y:S01]  /*3ad0*/  F2FP.SATFINITE.E4M3.F32.PACK_AB_MERGE_C R84, R85, R84, RZ ;  /* 0x000000545554723e */ /* 0x000fe200048070ff */
[----:B------:R-:W1:Y:S01]  /*3ae0*/  MUFU.EX2 R64, R64 ;  /* 0x0000004000407308 */ /* 0x000e620000000800 */
[----:B------:R-:W-:Y:S01]  /*3af0*/  FADD.FTZ R14, R24, R17 ;  /* 0x00000011180e7221 */ /* 0x000fe20000010000 */
[----:B-----5:R-:W-:Y:S01]  /*3b00*/  FADD.FTZ R10, R60, R13 ;  /* 0x0000000d3c0a7221 */ /* 0x020fe20000010000 */
[----:B------:R-:W-:-:S02]  /*3b10*/  F2FP.SATFINITE.E4M3.F32.PACK_AB_MERGE_C R145, R40, R23, R48 ;  /* 0x000000172891723e */ /* 0x000fc40004807030 */
[----:B------:R-:W-:Y:S01]  /*3b20*/  FADD.FTZ R14, R25, R14 ;  /* 0x0000000e190e7221 */ /* 0x000fe20000010000 */
[----:B------:R-:W-:Y:S02]  /*3b30*/  F2FP.SATFINITE.E4M3.F32.PACK_AB_MERGE_C R144, R57, R56, R84 ;  /* 0x000000383990723e */ /* 0x000fe40004807054 */
[----:B------:R-:W2:Y:S01]  /*3b40*/  MUFU.EX2 R65, R65 ;  /* 0x0000004100417308 */ /* 0x000ea20000000800 */
[----:B0-----:R-:W-:Y:S01]  /*3b50*/  FADD.FTZ R7, R61, R10 ;  /* 0x0000000a3d077221 */ /* 0x001fe20000010000 */
[----:B------:R-:W-:Y:S01]  /*3b60*/  FADD.FTZ R13, R29, R14 ;  /* 0x0000000e1d0d7221 */ /* 0x000fe20000010000 */
[----:B------:R-:W-:-:S03]  /*3b70*/  F2FP.SATFINITE.E4M3.F32.PACK_AB_MERGE_C R29, R36, R29, RZ ;  /* 0x0000001d241d723e */ /* 0x000fc600048070ff */
[----:B------:R-:W-:Y:S01]  /*3b80*/  FADD.FTZ R36, R36, R13 ;  /* 0x0000000d24247221 */ /* 0x000fe20000010000 */
[----:B------:R-:W-:Y:S01]  /*3b90*/  F2FP.SATFINITE.E4M3.F32.PACK_AB_MERGE_C R147, R25, R24, R29 ;  /* 0x000000181993723e */ /* 0x000fe2000480701d */
[----:B------:R-:W0:Y:S01]  /*3ba0*/  MUFU.EX2 R58, R58 ;  /* 0x0000003a003a7308 */ /* 0x000e220000000800 */
[----:B-1----:R-:W-:Y:S01]  /*3bb0*/  FADD.FTZ R8, R64, R7 ;  /* 0x0000000740087221 */ /* 0x002fe20000010000 */
[----:B------:R-:W-:Y:S01]  /*3bc0*/  FADD.FTZ R7, R37, R36 ;  /* 0x0000002425077221 */ /* 0x000fe20000010000 */
[----:B------:R-:W-:-:S03]  /*3bd0*/  CS2R R24, SRZ ;  /* 0x0000000000187805 */ /* 0x000fc6000001ff00 */
[----:B------:R-:W-:Y:S02]  /*3be0*/  FADD.FTZ R10, R42, R7 ;  /* 0x000000072a0a7221 */ /* 0x000fe40000010000 */
[----:B------:R-:W1:Y:S01]  /*3bf0*/  MUFU.EX2 R41, R41 ;  /* 0x0000002900297308 */ /* 0x000e620000000800 */
[C---:B--2---:R-:W-:Y:S01]  /*3c00*/  F2FP.SATFINITE.E4M3.F32.PACK_AB_MERGE_C R64, R65.reuse, R64, RZ ;  /* 0x000000404140723e */ /* 0x044fe200048070ff */
[----:B------:R-:W-:Y:S01]  /*3c10*/  FADD.FTZ R65, R65, R8 ;  /* 0x0000000841417221 */ /* 0x000fe20000010000 */
[----:B------:R-:W-:Y:S01]  /*3c20*/  FADD.FTZ R11, R43, R10 ;  /* 0x0000000a2b0b7221 */ /* 0x000fe20000010000 */
[C---:B------:R-:W-:Y:S02]  /*3c30*/  F2FP.SATFINITE.E4M3.F32.PACK_AB_MERGE_C R43, R46.reuse, R43, RZ ;  /* 0x0000002b2e2b723e */ /* 0x040fe400048070ff */
[----:B------:R-:W-:Y:S01]  /*3c40*/  F2FP.SATFINITE.E4M3.F32.PACK_AB_MERGE_C R146, R61, R60, R64 ;  /* 0x0000003c3d92723e */ /* 0x000fe20004807040 */
[----:B------:R-:W-:Y:S01]  /*3c50*/  FADD.FTZ R46, R46, R11 ;  /* 0x0000000b2e2e7221 */ /* 0x000fe20000010000 */
[----:B------:R-:W2:Y:S01]  /*3c60*/  MUFU.EX2 R44, R44 ;  /* 0x0000002c002c7308 */ /* 0x000ea20000000800 */
[----:B0-----:R-:W-:Y:S01]  /*3c70*/  FADD.FTZ R8, R58, R65 ;  /* 0x000000413a087221 */ /* 0x001fe20000010000 */
[----:B------:R-:W-:-:S02]  /*3c80*/  F2FP.SATFINITE.E4M3.F32.PACK_AB_MERGE_C R141, R42, R37, R43 ;  /* 0x000000252a8d723e */ /* 0x000fc4000480702b */
[----:B------:R-:W-:Y:S02]  /*3c90*/  CS2R R36, SRZ ;  /* 0x0000000000247805 */ /* 0x000fe4000001ff00 */
[----:B------:R-:W-:Y:S02]  /*3ca0*/  CS2R R42, SRZ ;  /* 0x00000000002a7805 */ /* 0x000fe4000001ff00 */
[----:B------:R-:W0:Y:S01]  /*3cb0*/  MUFU.EX2 R4, R4 ;  /* 0x0000000400047308 */ /* 0x000e220000000800 */
[----:B-1----:R-:W-:-:S07]  /*3cc0*/  FADD.FTZ R7, R41, R8 ;  /* 0x0000000829077221 */ /* 0x002fce0000010000 */
[----:B------:R-:W1:Y:S01]  /*3cd0*/  MUFU.EX2 R52, R52 ;  /* 0x0000003400347308 */ /* 0x000e620000000800 */
[----:B--2---:R-:W-:Y:S01]  /*3ce0*/  FADD.FTZ R8, R44, R7 ;  /* 0x000000072c087221 */ /* 0x004fe20000010000 */
[----:B------:R-:W-:Y:S01]  /*3cf0*/  F2FP.SATFINITE.E4M3.F32.PACK_AB_MERGE_C R44, R49, R44, RZ ;  /* 0x0000002c312c723e */ /* 0x000fe200048070ff */
[----:B------:R-:W-:Y:S02]  /*3d00*/  FADD.FTZ R7, R47, R46 ;  /* 0x0000002e2f077221 */ /* 0x000fe40000010000 */
[----:B------:R-:W-:Y:S01]  /*3d10*/  FADD.FTZ R49, R49, R8 ;  /* 0x0000000831317221 */ /* 0x000fe20000010000 */
[----:B------:R-:W-:Y:S01]  /*3d20*/  F2FP.SATFINITE.E4M3.F32.PACK_AB_MERGE_C R140, R41, R58, R44 ;  /* 0x0000003a298c723e */ /* 0x000fe2000480702c */
[----:B------:R-:W-:Y:S01]  /*3d30*/  FADD.FTZ R10, R50, R7 ;  /* 0x00000007320a7221 */ /* 0x000fe20000010000 */
[----:B------:R-:W2:Y:S01]  /*3d40*/  MUFU.EX2 R53, R53 ;  /* 0x0000003500357308 */ /* 0x000ea20000000800 */
[----:B0-----:R-:W-:Y:S01]  /*3d50*/  FADD.FTZ R8, R4, R49 ;  /* 0x0000003104087221 */ /* 0x001fe20000010000 */
[----:B------:R-:W-:Y:S01]  /*3d60*/  CS2R R40, SRZ ;  /* 0x0000000000287805 */ /* 0x000fe2000001ff00 */
[----:B------:R-:W-:Y:S01]  /*3d70*/  FADD.FTZ R11, R51, R10 ;  /* 0x0000000a330b7221 */ /* 0x000fe20000010000 */
[C---:B------:R-:W-:Y:S01]  /*3d80*/  F2FP.SATFINITE.E4M3.F32.PACK_AB_MERGE_C R51, R54.reuse, R51, RZ ;  /* 0x000000333633723e */ /* 0x040fe200048070ff */
[----:B------:R-:W-:Y:S01]  /*3d90*/  FADD.FTZ R7, R45, R8 ;  /* 0x000000082d077221 */ /* 0x000fe20000010000 */
[----:B------:R-:W-:Y:S01]  /*3da0*/  CS2R R48, SRZ ;  /* 0x0000000000307805 */ /* 0x000fe2000001ff00 */
[----:B------:R-:W-:Y:S01]  /*3db0*/  FADD.FTZ R11, R54, R11 ;  /* 0x0000000b360b7221 */ /* 0x000fe20000010000 */
[----:B------:R-:W0:Y:S01]  /*3dc0*/  MUFU.EX2 R26, R26 ;  /* 0x0000001a001a7308 */ /* 0x000e220000000800 */
[----:B-1----:R-:W-:Y:S01]  /*3dd0*/  FADD.FTZ R8, R52, R7 ;  /* 0x0000000734087221 */ /* 0x002fe20000010000 */
[----:B------:R-:W-:-:S02]  /*3de0*/  F2FP.SATFINITE.E4M3.F32.PACK_AB_MERGE_C R143, R50, R47, R51 ;  /* 0x0000002f328f723e */ /* 0x000fc40004807033 */
[----:B------:R-:W-:Y:S02]  /*3df0*/  CS2R R46, SRZ ;  /* 0x00000000002e7805 */ /* 0x000fe4000001ff00 */
[----:B------:R-:W-:Y:S02]  /*3e00*/  CS2R R50, SRZ ;  /* 0x0000000000327805 */ /* 0x000fe4000001ff00 */
[----:B------:R-:W-:Y:S01]  /*3e10*/  CS2R R54, SRZ ;  /* 0x0000000000367805 */ /* 0x000fe2000001ff00 */
[----:B------:R-:W1:Y:S01]  /*3e20*/  MUFU.EX2 R62, R62 ;  /* 0x0000003e003e7308 */ /* 0x000e620000000800 */
[C---:B--2---:R-:W-:Y:S01]  /*3e30*/  F2FP.SATFINITE.E4M3.F32.PACK_AB_MERGE_C R52, R53.reuse, R52, RZ ;  /* 0x000000343534723e */ /* 0x044fe200048070ff */
[----:B------:R-:W-:-:S03]  /*3e40*/  FADD.FTZ R53, R53, R8 ;  /* 0x0000000835357221 */ /* 0x000fc60000010000 */
[----:B------:R-:W-:Y:S02]  /*3e50*/  F2FP.SATFINITE.E4M3.F32.PACK_AB_MERGE_C R142, R45, R4, R52 ;  /* 0x000000042d8e723e */ /* 0x000fe40004807034 */
[----:B------:R-:W-:Y:S01]  /*3e60*/  CS2R R44, SRZ ;  /* 0x00000000002c7805 */ /* 0x000fe2000001ff00 */
[----:B------:R-:W2:Y:S01]  /*3e70*/  MUFU.EX2 R27, R27 ;  /* 0x0000001b001b7308 */ /* 0x000ea20000000800 */
[----:B0-----:R-:W-:-:S07]  /*3e80*/  FADD.FTZ R10, R26, R11 ;  /* 0x0000000b1a0a7221 */ /* 0x001fce0000010000 */
[----:B------:R-:W0:Y:S01]  /*3e90*/  MUFU.EX2 R9, R66 ;  /* 0x0000004200097308 */ /* 0x000e220000000800 */
[----:B-1----:R-:W-:Y:S01]  /*3ea0*/  FADD.FTZ R8, R62, R53 ;  /* 0x000000353e087221 */ /* 0x002fe20000010000 */
[----:B------:R-:W-:-:S06]  /*3eb0*/  CS2R R52, SRZ ;  /* 0x0000000000347805 */ /* 0x000fcc000001ff00 */
        /* <DEDUP_REMOVED lines=11> */
[----:B------:R-:W-:Y:S02]  /*3f70*/  F2FP.SATFINITE.E4M3.F32.PACK_AB_MERGE_C R137, R27, R26, R30 ;  /* 0x0000001a1b89723e */ /* 0x000fe4000480701e */
[----:B------:R-:W-:Y:S01]  /*3f80*/  CS2R R26, SRZ ;  /* 0x00000000001a7805 */ /* 0x000fe2000001ff00 */
[----:B------:R-:W0:Y:S01]  /*3f90*/  MUFU.EX2 R32, R32 ;  /* 0x0000002000207308 */ /* 0x000e220000000800 */
[C---:B-1----:R-:W-:Y:S01]  /*3fa0*/  F2FP.SATFINITE.E4M3.F32.PACK_AB_MERGE_C R28, R67.reuse, R28, RZ ;  /* 0x0000001c431c723e */ /* 0x042fe200048070ff */
[----:B------:R-:W-:-:S03]  /*3fb0*/  FADD.FTZ R67, R67, R8 ;  /* 0x0000000843437221 */ /* 0x000fc60000010000 */
[----:B------:R-:W-:Y:S02]  /*3fc0*/  F2FP.SATFINITE.E4M3.F32.PACK_AB_MERGE_C R136, R9, R62, R28 ;  /* 0x0000003e0988723e */ /* 0x000fe4000480701c */
[----:B------:R-:W-:Y:S01]  /*3fd0*/  CS2R R28, SRZ ;  /* 0x00000000001c7805 */ /* 0x000fe2000001ff00 */
[----:B------:R-:W1:Y:S01]  /*3fe0*/  MUFU.EX2 R35, R35 ;  /* 0x0000002300237308 */ /* 0x000e620000000800 */
[----:B--2---:R-:W-:Y:S01]  /*3ff0*/  FADD.FTZ R8, R34, R31 ;  /* 0x0000001f22087221 */ /* 0x004fe20000010000 */
[----:B------:R-:W-:-:S06]  /*4000*/  CS2R R30, SRZ ;  /* 0x00000000001e7805 */ /* 0x000fcc000001ff00 */
        /* <DEDUP_REMOVED lines=11> */
[----:B------:R-:W-:Y:S01]  /*40c0*/  FADD.FTZ R4, R70, R39 ;  /* 0x0000002746047221 */ /* 0x000fe20000010000 */
[----:B------:R-:W-:Y:S02]  /*40d0*/  CS2R R32, SRZ ;  /* 0x0000000000207805 */ /* 0x000fe4000001ff00 */
[----:B-1----:R-:W-:Y:S01]  /*40e0*/  F2FP.SATFINITE.E4M3.F32.PACK_AB_MERGE_C R9, R3, R38, RZ ;  /* 0x000000260309723e */ /* 0x002fe200048070ff */
[----:B------:R-:W-:-:S03]  /*40f0*/  FADD.FTZ R38, R38, R7 ;  /* 0x0000000726267221 */ /* 0x000fc60000010000 */
[----:B------:R-:W-:Y:S01]  /*4100*/  F2FP.SATFINITE.E4M3.F32.PACK_AB_MERGE_C R139, R35, R34, R9 ;  /* 0x00000022238b723e */ /* 0x000fe20004807009 */
[----:B------:R-:W-:Y:S01]  /*4110*/  FADD.FTZ R3, R3, R38 ;  /* 0x0000002603037221 */ /* 0x000fe20000010000 */
        /* <DEDUP_REMOVED lines=22> */
[----:B------:R-:W-:Y:S01]  /*4280*/  UMOV UR21, URZ ;  /* 0x0000003f00157c82 */ /* 0x000fe20008000000 */
[----:B------:R-:W-:Y:S01]  /*4290*/  UMOV UR22, URZ ;  /* 0x0000003f00167c82 */ /* 0x000fe20008000000 */
[----:B------:R-:W-:Y:S01]  /*42a0*/  ULDC UR15, c[0x0][0x288] ;  /* 0x0000a200000f7ab9 */ /* 0x000fe20000000800 */
[----:B------:R-:W-:-:S05]  /*42b0*/  ULDC UR17, c[0x0][0x2f0] ;  /* 0x0000bc0000117ab9 */ /* 0x000fca0000000800 */
.L_x_15436:
[----:B------:R-:W-:-:S04]  /*42c0*/  UISETP.NE.AND UP0, UPT, UR22, 0x1, UPT ;  /* 0x000000011600788c */ /* 0x000fc8000bf05270 */
[----:B------:R-:W-:-:S04]  /*42d0*/  USEL UR13, URZ, 0x1, UP0 ;  /* 0x000000013f0d7887 */ /* 0x000fc80008000000 */
[----:B------:R-:W-:Y:S01]  /*42e0*/  ULOP3.LUT UR13, UR21, UR13, URZ, 0x3c, !UPT ;  /* 0x0000000d150d7292 */ /* 0x000fe2000f8e3c3f */
[----:B------:R-:W-:Y:S11]  /*42f0*/  @!P0 BRA `(.L_x_15426) ;  /* 0x0000000000048947 */ /* 0x000ff60003800000 */
[----:B------:R-:W-:Y:S01]  /*4300*/  BPT.TRAP 0x1 ;  /* 0x000000040000795c */ /* 0x000fe20000300000 */
.L_x_15426:
        /* <DEDUP_REMOVED lines=9> */
.L_x_15427:
[----:B-1----:R-:W-:Y:S05]  /*43a0*/  @P1 BRA `(.L_x_15428) ;  /* 0x0000000000081947 */ /* 0x002fea0003800000 */
[----:B------:R-:W1:Y:S02]  /*43b0*/  SYNCS.PHASECHK.TRANS64.TRYWAIT P1, [UR18+0x12430], R0 ;  /* 0x01243000ff0075a7 */ /* 0x000e640008020152 */
[----:B-1----:R-:W-:Y:S05]  /*43c0*/  @!P1 BRA `(.L_x_15429) ;  /* 0x000000b800d49947 */ /* 0x002fea0003800000 */
.L_x_15428:
        /* <DEDUP_REMOVED lines=64> */
.L_x_15430:
[----:B------:R-:W-:Y:S01]  /*47d0*/  ULEA UR9, UR22, UR47, 0x3 ;  /* 0x0000002f16097291 */ /* 0x000fe2000f8e183f */
[----:B01----:R-:W-:-:S05]  /*47e0*/  IMAD.U32 R0, RZ, RZ, UR21 ;  /* 0x00000015ff007e24 */ /* 0x003fca000f8e00ff */
[----:B------:R-:W-:-:S04]  /*47f0*/  SHF.L.U32 R0, R0, 0x1f, RZ ;  /* 0x0000001f00007819 */ /* 0x000fc800000006ff */
[----:B------:R0:W1:Y:S01]  /*4800*/  SYNCS.PHASECHK.TRANS64.TRYWAIT P1, [UR9+0x12450], R0 ;  /* 0x01245000ff0075a7 */ /* 0x0000620008020149 */
[----:B------:R-:W-:Y:S05]  /*4810*/  @!P0 BRA `(.L_x_15431) ;  /* 0x0000000000048947 */ /* 0x000fea0003800000 */
[----:B------:R-:W-:Y:S01]  /*4820*/  BPT.TRAP 0x1 ;  /* 0x000000040000795c */ /* 0x000fe20000300000 */
.L_x_15431:
[----:B-1----:R-:W-:Y:S05]  /*4830*/  @P1 BRA `(.L_x_15432) ;  /* 0x0000000000081947 */ /* 0x002fea0003800000 */
[----:B------:R-:W1:Y:S02]  /*4840*/  SYNCS.PHASECHK.TRANS64.TRYWAIT P1, [UR9+0x12450], R0 ;  /* 0x01245000ff0075a7 */ /* 0x000e640008020149 */
[----:B-1----:R-:W-:Y:S05]  /*4850*/  @!P1 BRA `(.L_x_15433) ;  /* 0x000000b400c89947 */ /* 0x002fea0003800000 */
.L_x_15432:
        /* <DEDUP_REMOVED lines=32> */
.L_x_15434:
[----:B------:R-:W-:Y:S01]  /*4a60*/  UISETP.NE.AND UP0, UPT, UR48, URZ, UPT ;  /* 0x0000003f3000728c */ /* 0x000fe2000bf05270 */
[----:B01----:R-:W-:Y:S01]  /*4a70*/  IMAD.MOV.U32 R0, RZ, RZ, R5 ;  /* 0x000000ffff007224 */ /* 0x003fe200078e0005 */
[----:B------:R-:W-:Y:S01]  /*4a80*/  UIADD3 UR18, UR18, 0x12440, URZ ;  /* 0x0001244012127890 */ /* 0x000fe2000fffe03f */
[----:B------:R-:W-:-:S03]  /*4a90*/  IMAD.U32 R10, RZ, RZ, UR17 ;  /* 0x00000011ff0a7e24 */ /* 0x000fc6000f8e00ff */
[----:B------:R-:W-:Y:S01]  /*4aa0*/  PLOP3.LUT P1, PT, PT, PT, UP0, 0x80, 0x0 ;  /* 0x000000000000781c */ /* 0x000fe20003f2f008 */
[----:B------:R-:W-:Y:S01]  /*4ab0*/  UPRMT UR18, UR12, 0x654, UR18 ;  /* 0x000006540c127896 */ /* 0x000fe20008000012 */
[----:B------:R-:W-:-:S03]  /*4ac0*/  PLOP3.LUT P2, PT, PT, PT, UP0, 0x80, 0x0 ;  /* 0x000000000000781c */ /* 0x000fc60003f4f008 */
[----:B------:R-:W-:-:S05]  /*4ad0*/  @UP0 ULDC UR6, c[0x0][0x44c] ;  /* 0x0001130000060ab9 */ /* 0x000fca0000000800 */
[----:B------:R-:W-:Y:S03]  /*4ae0*/  SYNCS.ARRIVE.TRANS64.RED.A1T0 RZ, [UR18], RZ ;  /* 0x000000ffffff79a7 */ /* 0x000fe60008100412 */
[----:B------:R-:W-:Y:S01]  /*4af0*/  @P1 IMAD.HI.U32 R2, R5, UR6, RZ ;  /* 0x0000000605021c27 */ /* 0x000fe2000f8e00ff */
[----:B------:R-:W-:-:S04]  /*4b00*/  @UP0 ULDC UR6, c[0x0][0x450] ;  /* 0x0001140000060ab9 */ /* 0x000fc80000000800 */
[----:B------:R-:W-:Y:S01]  /*4b10*/  @P2 SHF.R.U32.HI R0, RZ, UR6, R2 ;  /* 0x00000006ff002c19 */ /* 0x000fe20008011602 */
[----:B------:R-:W-:Y:S02]  /*4b20*/  UMOV UR6, 0x1 ;  /* 0x0000000100067882 */ /* 0x000fe40000000000 */
[----:B------:R-:W-:Y:S02]  /*4b30*/  UIMAD UR6, UR20, -0xa0, UR6 ;  /* 0xffffff60140678a4 */ /* 0x000fe4000f8e0206 */
[----:B------:R-:W0:Y:S04]  /*4b40*/  SHFL.IDX PT, R2, R0, RZ, 0x1c1f ;  /* 0x001c1fff00027589 */ /* 0x000e2800000e0000 */
[----:B------:R-:W-:Y:S01]  /*4b50*/  IMAD.U32 R9, RZ, RZ, UR6 ;  /* 0x00000006ff097e24 */ /* 0x000fe2000f8e00ff */
[----:B------:R-:W1:Y:S03]  /*4b60*/  SHFL.IDX PT, R0, R0, 0x1, 0x1c1f ;  /* 0x003c1f0000007f89 */ /* 0x000e6600000e0000 */
[----:B------:R-:W-:-:S04]  /*4b70*/  IMAD R9, R6, -0x2, R9 ;  /* 0xfffffffe06097824 */ /* 0x000fc800078e0209 */
[----:B------:R-:W-:-:S05]  /*4b80*/  IMAD R9, R10, UR42, R9 ;  /* 0x0000002a0a097c24 */ /* 0x000fca000f8e0209 */
        /* <DEDUP_REMOVED lines=137> */
[----:B0-----:R-:W-:Y:S01]  /*5420*/  FMNMX.FTZ R13, R12, R11, !PT ;  /* 0x0000000b0c0d7209 */ /* 0x001fe20007810000 */
[----:B------:R-:W-:Y:S01]  /*5430*/  IMAD.U32 R11, RZ, RZ, UR40 ;  /* 0x00000028ff0b7e24 */ /* 0x000fe2000f8e00ff */
[----:B------:R-:W-:Y:S02]  /*5440*/  FMNMX.FTZ R21, R127, R0, !PT ;  /* 0x000000007f157209 */ /* 0x000fe40007810000 */
[----:B------:R-:W-:Y:S01]  /*5450*/  ISETP.GT.AND P2, PT, R9, 0x18, PT ;  /* 0x000000180900780c */ /* 0x000fe20003f44270 */
[----:B------:R-:W0:Y:S01]  /*5460*/  SHFL.BFLY PT, R2, R13, 0x1, 0x1f ;  /* 0x0c201f000d027f89 */ /* 0x000e2200000e0000 */
        /* <DEDUP_REMOVED lines=12> */
[----:B0-----:R-:W-:-:S02]  /*5530*/  FMNMX.FTZ R2, R13, R2, !PT ;  /* 0x000000020d027209 */ /* 0x001fc40007810000 */
[----:B------:R-:W-:Y:S02]  /*5540*/  FSEL R107, R107, -INF , P3 ;  /* 0xff8000006b6b7808 */ /* 0x000fe40001800000 */
[C---:B------:R-:W-:Y:S01]  /*5550*/  FSETP.NEU.FTZ.AND P1, PT, R2.reuse, -INF , PT ;  /* 0xff8000000200780b */ /* 0x040fe20003f3d000 */
[----:B------:R-:W-:-:S01]  /*5560*/  FFMA.FTZ R10, R2, R11, -8 ;  /* 0xc1000000020a7423 */ /* 0x000fc2000001000b */
[----:B------:R-:W-:Y:S02]  /*5570*/  FMNMX.FTZ R0, R106, R23, !PT ;  /* 0x000000176a007209 */ /* 0x000fe40007810000 */
[----:B------:R-:W-:Y:S02]  /*5580*/  ISETP.GT.AND P3, PT, R9, 0x29, PT ;  /* 0x000000290900780c */ /* 0x000fe40003f64270 */
[----:B------:R-:W-:Y:S02]  /*5590*/  FSEL R10, R10, RZ, P1 ;  /* 0x000000ff0a0a7208 */ /* 0x000fe40000800000 */
[----:B------:R-:W-:-:S02]  /*55a0*/  FSEL R110, R110, -INF , P2 ;  /* 0xff8000006e6e7808 */ /* 0x000fc40001000000 */
[----:B------:R-:W-:Y:S01]  /*55b0*/  FMNMX.FTZ R23, R107, R0, !PT ;  /* 0x000000006b177209 */ /* 0x000fe20007810000 */
[----:B------:R-:W-:-:S01]  /*55c0*/  FFMA.FTZ R105, R105, UR40, -R10 ;  /* 0x0000002869697c23 */ /* 0x000fc2000801080a */
[----:B------:R-:W-:Y:S01]  /*55d0*/  ISETP.GT.AND P2, PT, R9, 0x30, PT ;  /* 0x000000300900780c */ /* 0x000fe20003f44270 */
[----:B------:R-:W-:-:S01]  /*55e0*/  FFMA.FTZ R109, R109, UR40, -R10 ;  /* 0x000000286d6d7c23 */ /* 0x000fc2000801080a */
[----:B------:R-:W-:Y:S01]  /*55f0*/  FSEL R111, R111, -INF , P3 ;  /* 0xff8000006f6f7808 */ /* 0x000fe20001800000 */
[----:B------:R0:W-:Y:S01]  /*5600*/  MUFU.EX2 R21, R105 ;  /* 0x0000006900157308 */ /* 0x0001e20000000800 */
[----:B------:R-:W-:Y:S01]  /*5610*/  FMNMX.FTZ R0, R110, R23, !PT ;  /* 0x000000176e007209 */ /* 0x000fe20007810000 */
[--C-:B------:R-:W-:Y:S01]  /*5620*/  FFMA.FTZ R22, R108, UR40, -R10.reuse ;  /* 0x000000286c167c23 */ /* 0x100fe2000801080a */
[----:B------:R-:W-:Y:S01]  /*5630*/  ISETP.GT.AND P3, PT, R9, 0x31, PT ;  /* 0x000000310900780c */ /* 0x000fe20003f64270 */
[--C-:B------:R-:W-:Y:S01]  /*5640*/  FFMA.FTZ R113, R113, UR40, -R10.reuse ;  /* 0x0000002871717c23 */ /* 0x100fe2000801080a */
[----:B------:R-:W-:Y:S01]  /*5650*/  FSEL R114, R114, -INF , P2 ;  /* 0xff80000072727808 */ /* 0x000fe20001000000 */
[--C-:B------:R-:W-:Y:S01]  /*5660*/  FFMA.FTZ R20, R104, UR40, -R10.reuse ;  /* 0x0000002868147c23 */ /* 0x100fe2000801080a */
[----:B------:R-:W-:Y:S01]  /*5670*/  ISETP.GT.AND P2, PT, R9, 0x38, PT ;  /* 0x000000380900780c */ /* 0x000fe20003f44270 */
[----:B------:R1:W-:Y:S01]  /*5680*/  MUFU.EX2 R23, R109 ;  /* 0x0000006d00177308 */ /* 0x0003e20000000800 */
[----:B0-----:R-:W-:Y:S01]  /*5690*/  FMNMX.FTZ R105, R111, R0, !PT ;  /* 0x000000006f697209 */ /* 0x001fe20007810000 */
        /* <DEDUP_REMOVED lines=18> */
[----:B------:R0:W-:Y:S01]  /*57c0*/  MUFU.EX2 R105, R113 ;  /* 0x0000007100697308 */ /* 0x0001e20000000800 */
[----:B------:R-:W-:Y:S01]  /*57d0*/  FSEL R90, R90, -INF , P2 ;  /* 0xff8000005a5a7808 */ /* 0x000fe20001000000 */
[--C-:B------:R-:W-:Y:S01]  /*57e0*/  FFMA.FTZ R133, R133, UR40, -R10.reuse ;  /* 0x0000002885857c23 */ /* 0x100fe2000801080a */
[----:B-1----:R-:W-:Y:S01]  /*57f0*/  FMNMX.FTZ R109, R119, R0, !PT ;  /* 0x00000000776d7209 */ /* 0x002fe20007810000 */
        /* <DEDUP_REMOVED lines=23> */
[----:B0-----:R-:W-:Y:S01]  /*5970*/  FMNMX.FTZ R113, R95, R0, !PT ;  /* 0x000000005f717209 */ /* 0x001fe20007810000 */
[--C-:B------:R-:W-:Y:S01]  /*5980*/  FFMA.FTZ R65, R65, UR40, -R10.reuse ;  /* 0x0000002841417c23 */ /* 0x100fe2000801080a */
[----:B------:R-:W-:Y:S01]  /*5990*/  ISETP.GT.AND P2, PT, R9, 0x58, PT ;  /* 0x000000580900780c */ /* 0x000fe20003f44270 */
[--C-:B------:R-:W-:Y:S01]  /*59a0*/  FFMA.FTZ R68, R68, UR40, -R10.reuse ;  /* 0x0000002844447c23 */ /* 0x100fe2000801080a */
        /* <DEDUP_REMOVED lines=9> */
[C---:B------:R-:W-:Y:S02]  /*5a40*/  ISETP.GT.AND P2, PT, R9.reuse, 0x60, PT ;  /* 0x000000600900780c */ /* 0x040fe40003f44270 */
        /* <DEDUP_REMOVED lines=20> */
[----:B0-----:R-:W-:Y:S01]  /*5b90*/  FFMA.FTZ R112, R96, UR40, -R10 ;  /* 0x0000002860707c23 */ /* 0x001fe2000801080a */
[----:B------:R-:W-:Y:S02]  /*5ba0*/  ISETP.GT.AND P2, PT, R9, 0x78, PT ;  /* 0x000000780900780c */ /* 0x000fe40003f44270 */
[----:B------:R-:W-:Y:S02]  /*5bb0*/  FSEL R83, R83, -INF , P3 ;  /* 0xff80000053537808 */ /* 0x000fe40001800000 */
[----:B------:R-:W-:Y:S01]  /*5bc0*/  FMNMX.FTZ R0, R82, R113, !PT ;  /* 0x0000007152007209 */ /* 0x000fe20007810000 */
[----:B------:R-:W-:Y:S01]  /*5bd0*/  MUFU.EX2 R15, R15 ;  /* 0x0000000f000f7308 */ /* 0x000fe20000000800 */
[----:B------:R-:W-:-:S02]  /*5be0*/  ISETP.GT.AND P3, PT, R9, 0x79, PT ;  /* 0x000000790900780c */ /* 0x000fc40003f64270 */
[----:B------:R-:W-:Y:S02]  /*5bf0*/  FSEL R96, R86, -INF , P2 ;  /* 0xff80000056607808 */ /* 0x000fe40001000000 */
[----:B------:R-:W-:Y:S02]  /*5c00*/  FMNMX.FTZ R113, R83, R0, !PT ;  /* 0x0000000053717209 */ /* 0x000fe40007810000 */
[----:B------:R-:W-:Y:S01]  /*5c10*/  FSEL R87, R87, -INF , P3 ;  /* 0xff80000057577808 */ /* 0x000fe20001800000 */
[----:B------:R0:W-:Y:S01]  /*5c20*/  MUFU.EX2 R86, R112 ;  /* 0x0000007000567308 */ /* 0x0001e20000000800 */
[C---:B------:R-:W-:Y:S02]  /*5c30*/  ISETP.GT.AND P2, PT, R9.reuse, 0x80, PT ;  /* 0x000000800900780c */ /* 0x040fe40003f44270 */
        /* <DEDUP_REMOVED lines=35> */
[----:B------:R-:W-:Y:S01]  /*5e70*/  FFMA.FTZ R84, R85, UR40, -R10 ;  /* 0x0000002855547c23 */ /* 0x000fe2000801080a */
[----:B------:R-:W-:Y:S01]  /*5e80*/  FMNMX.FTZ R0, R70, R113, !PT ;  /* 0x0000007146007209 */ /* 0x000fe20007810000 */
[----:B------:R-:W-:Y:S01]  /*5e90*/  IMAD.U32 R85, RZ, RZ, UR40 ;  /* 0x00000028ff557e24 */ /* 0x000fe2000f8e00ff */
[----:B------:R-:W-:Y:S01]  /*5ea0*/  FSEL R124, R2, RZ, P1 ;  /* 0x000000ff027c7208 */ /* 0x000fe20000800000 */
[----:B------:R0:W-:Y:S01]  /*5eb0*/  MUFU.EX2 R9, R112 ;  /* 0x0000007000097308 */ /* 0x0001e20000000800 */
[----:B------:R-:W-:-:S03]  /*5ec0*/  FMNMX.FTZ R0, R71, R0, !PT ;  /* 0x0000000047007209 */ /* 0x000fc60007810000 */
[----:B------:R-:W-:Y:S02]  /*5ed0*/  FADD.FTZ R124, -R124, R7 ;  /* 0x000000077c7c7221 */ /* 0x000fe40000010100 */
[----:B------:R-:W1:Y:S02]  /*5ee0*/  SHFL.BFLY PT, R113, R0, 0x2, 0x1f ;  /* 0x0c401f0000717f89 */ /* 0x000e6400000e0000 */
[----:B------:R-:W-:Y:S01]  /*5ef0*/  FMUL.FTZ R124, R124, UR40 ;  /* 0x000000287c7c7c20 */ /* 0x000fe20008410000 */
        /* <DEDUP_REMOVED lines=18> */
[--C-:B------:R-:W-:Y:S01]  /*6020*/  FFMA.FTZ R17, R123, UR40, -R10.reuse ;  /* 0x000000287b117c23 */ /* 0x100fe2000801080a */
[----:B------:R-:W-:Y:S01]  /*6030*/  FMUL.FTZ R121, R121, UR40 ;  /* 0x0000002879797c20 */ /* 0x000fe20008410000 */
        /* <DEDUP_REMOVED lines=160> */
[----:B0-----:R-:W-:-:S07]  /*6a40*/  FADD.FTZ R71, R63, R124 ;  /* 0x0000007c3f477221 */ /* 0x001fce0000010000 */
[----:B------:R-:W0:Y:S01]  /*6a50*/  MUFU.EX2 R65, R65 ;  /* 0x0000004100417308 */ /* 0x000e220000000800 */
[----:B--2---:R-:W-:-:S07]  /*6a60*/  FADD.FTZ R4, R64, R3 ;  /* 0x0000000340047221 */ /* 0x004fce0000010000 */
        /* <DEDUP_REMOVED lines=14> */
.L_x_15435:
        /* <DEDUP_REMOVED lines=83> */
[----:B------:R-:W-:-:S05]  /*7080*/  UMOV UR15, UR20 ;  /* 0x00000014000f7c82 */ /* 0x000fca0008000000 */
.L_x_15425:
[----:B------:R-:W-:-:S06]  /*7090*/  UISETP.GE.AND UP0, UPT, UR15, UR41, UPT ;  /* 0x000000290f00728c */ /* 0x000fcc000bf06270 */
[----:B------:R-:W-:-:S13]  /*70a0*/  PLOP3.LUT P1, PT, PT, PT, UP0, 0x80, 0x0 ;  /* 0x000000000000781c */ /* 0x000fda0003f2f008 */
[----:B------:R-:W-:Y:S05]  /*70b0*/  @!P1 BRA `(.L_x_15437) ;  /* 0x0000002000989947 */ /* 0x000fea0003800000 */
[----:B------:R-:W-:Y:S01]  /*70c0*/  IMAD.MOV.U32 R7, RZ, RZ, R0 ;  /* 0x000000ffff077224 */ /* 0x000fe200078e0000 */
[----:B------:R-:W-:Y:S01]  /*70d0*/  UMOV UR19, UR13 ;  /* 0x0000000d00137c82 */ /* 0x000fe20008000000 */
[----:B------:R-:W-:Y:S01]  /*70e0*/  IMAD.MOV.U32 R5, RZ, RZ, R2 ;  /* 0x000000ffff057224 */ /* 0x000fe200078e0002 */
[----:B------:R-:W-:-:S06]  /*70f0*/  UMOV UR18, UR14 ;  /* 0x0000000e00127c82 */ /* 0x000fcc0008000000 */
.L_x_15448:
[----:B------:R-:W-:-:S04]  /*7100*/  UIADD3 UR14, UR18, 0x1, URZ ;  /* 0x00000001120e7890 */ /* 0x000fc8000fffe03f */
[----:B------:R-:W-:-:S04]  /*7110*/  UISETP.NE.AND UP0, UPT, UR14, 0x2, UPT ;  /* 0x000000020e00788c */ /* 0x000fc8000bf05270 */
[----:B------:R-:W-:Y:S02]  /*7120*/  USEL UR13, URZ, 0x1, UP0 ;  /* 0x000000013f0d7887 */ /* 0x000fe40008000000 */
[----:B------:R-:W-:Y:S02]  /*7130*/  USEL UR14, UR14, URZ, UP0 ;  /* 0x0000003f0e0e7287 */ /* 0x000fe40008000000 */
[----:B------:R-:W-:Y:S01]  /*7140*/  ULOP3.LUT UR13, UR19, UR13, URZ, 0x3c, !UPT ;  /* 0x0000000d130d7292 */ /* 0x000fe2000f8e3c3f */
[----:B------:R-:W-:Y:S11]  /*7150*/  @!P0 BRA `(.L_x_15438) ;  /* 0x0000000000048947 */ /* 0x000ff60003800000 */
[----:B------:R-:W-:Y:S01]  /*7160*/  BPT.TRAP 0x1 ;  /* 0x000000040000795c */ /* 0x000fe20000300000 */
.L_x_15438:
[----:B------:R-:W-:Y:S01]  /*7170*/  ULEA UR17, UR14, UR47, 0x3 ;  /* 0x0000002f0e117291 */ /* 0x000fe2000f8e183f */
[----:B------:R-:W-:-:S05]  /*7180*/  IMAD.U32 R0, RZ, RZ, UR13 ;  /* 0x0000000dff007e24 */ /* 0x000fca000f8e00ff */
[----:B------:R-:W-:-:S04]  /*7190*/  SHF.L.U32 R0, R0, 0x1f, RZ ;  /* 0x0000001f00007819 */ /* 0x000fc800000006ff */
[----:B------:R0:W1:Y:S01]  /*71a0*/  SYNCS.PHASECHK.TRANS64.TRYWAIT P1, [UR17+0x12430], R0 ;  /* 0x01243000ff0075a7 */ /* 0x0000620008020151 */
[----:B------:R-:W-:Y:S05]  /*71b0*/  @!P0 BRA `(.L_x_15439) ;  /* 0x0000000000048947 */ /* 0x000fea0003800000 */
[----:B------:R-:W-:Y:S01]  /*71c0*/  BPT.TRAP 0x1 ;  /* 0x000000040000795c */ /* 0x000fe20000300000 */
.L_x_15439:
[----:B-1----:R-:W-:Y:S05]  /*71d0*/  @P1 BRA `(.L_x_15440) ;  /* 0x0000000000081947 */ /* 0x002fea0003800000 */
[----:B------:R-:W1:Y:S02]  /*71e0*/  SYNCS.PHASECHK.TRANS64.TRYWAIT P1, [UR17+0x12430], R0 ;  /* 0x01243000ff0075a7 */ /* 0x000e640008020151 */
[----:B-1----:R-:W-:Y:S05]  /*71f0*/  @!P1 BRA `(.L_x_15441) ;  /* 0x0000008c00789947 */ /* 0x002fea0003800000 */
.L_x_15440:
        /* <DEDUP_REMOVED lines=63> */
.L_x_15442:
[----:B------:R-:W-:Y:S01]  /*75f0*/  ULEA UR9, UR18, UR47, 0x3 ;  /* 0x0000002f12097291 */ /* 0x000fe2000f8e183f */
[----:B01----:R-:W-:-:S05]  /*7600*/  IMAD.U32 R0, RZ, RZ, UR19 ;  /* 0x00000013ff007e24 */ /* 0x003fca000f8e00ff */
[----:B------:R-:W-:-:S04]  /*7610*/  SHF.L.U32 R0, R0, 0x1f, RZ ;  /* 0x0000001f00007819 */ /* 0x000fc800000006ff */
[----:B------:R0:W1:Y:S01]  /*7620*/  SYNCS.PHASECHK.TRANS64.TRYWAIT P1, [UR9+0x12450], R0 ;  /* 0x01245000ff0075a7 */ /* 0x0000620008020149 */
[----:B------:R-:W-:Y:S05]  /*7630*/  @!P0 BRA `(.L_x_15443) ;  /* 0x0000000000048947 */ /* 0x000fea0003800000 */
[----:B------:R-:W-:Y:S01]  /*7640*/  BPT.TRAP 0x1 ;  /* 0x000000040000795c */ /* 0x000fe20000300000 */
.L_x_15443:
[----:B-1----:R-:W-:Y:S05]  /*7650*/  @P1 BRA `(.L_x_15444) ;  /* 0x0000000000081947 */ /* 0x002fea0003800000 */
[----:B------:R-:W1:Y:S02]  /*7660*/  SYNCS.PHASECHK.TRANS64.TRYWAIT P1, [UR9+0x12450], R0 ;  /* 0x01245000ff0075a7 */ /* 0x000e640008020149 */
[----:B-1----:R-:W-:Y:S05]  /*7670*/  @!P1 BRA `(.L_x_15445) ;  /* 0x0000008800709947 */ /* 0x002fea0003800000 */
.L_x_15444:
        /* <DEDUP_REMOVED lines=32> */
.L_x_15446:
        /* <DEDUP_REMOVED lines=343> */
.L_x_15447:
        /* <DEDUP_REMOVED lines=83> */
.L_x_15437:
[----:B------:R-:W-:Y:S06]  /*9320*/  BAR.ARV 0x8, 0x200 ;  /* 0x0208000000007b1d */ /* 0x000fec0000002000 */
[----:B------:R-:W-:Y:S05]  /*9330*/  @!P0 BRA `(.L_x_15449) ;  /* 0x0000000000048947 */ /* 0x000fea0003800000 */
[----:B------:R-:W-:Y:S01]  /*9340*/  BPT.TRAP 0x1 ;  /* 0x000000040000795c */ /* 0x000fe20000300000 */
.L_x_15449:
[----:B------:R-:W-:Y:S01]  /*9350*/  ULEA UR16, UR14, UR47, 0x3 ;  /* 0x0000002f0e107291 */ /* 0x000fe2000f8e183f */
[----:B------:R-:W-:-:S05]  /*9360*/  IMAD.U32 R5, RZ, RZ, UR13 ;  /* 0x0000000dff057e24 */ /* 0x000fca000f8e00ff */
[----:B------:R-:W-:-:S04]  /*9370*/  SHF.L.U32 R5, R5, 0x1f, RZ ;  /* 0x0000001f05057819 */ /* 0x000fc800000006ff */
[----:B------:R0:W1:Y:S01]  /*9380*/  SYNCS.PHASECHK.TRANS64.TRYWAIT P1, [UR16+0x12450], R5 ;  /* 0x01245005ff0075a7 */ /* 0x0000620008020150 */
[----:B------:R-:W-:Y:S05]  /*9390*/  @!P0 BRA `(.L_x_15450) ;  /* 0x0000000000048947 */ /* 0x000fea0003800000 */
[----:B------:R-:W-:Y:S01]  /*93a0*/  BPT.TRAP 0x1 ;  /* 0x000000040000795c */ /* 0x000fe20000300000 */
.L_x_15450:
[----:B-1----:R-:W-:Y:S05]  /*93b0*/  @P1 BRA `(.L_x_15451) ;  /* 0x0000000000081947 */ /* 0x002fea0003800000 */
[----:B------:R-:W1:Y:S02]  /*93c0*/  SYNCS.PHASECHK.TRANS64.TRYWAIT P1, [UR16+0x12450], R5 ;  /* 0x01245005ff0075a7 */ /* 0x000e640008020150 */
[----:B-1----:R-:W-:Y:S05]  /*93d0*/  @!P1 BRA `(.L_x_15452) ;  /* 0x0000006c00309947 */ /* 0x002fea0003800000 */
.L_x_15451:
        /* <DEDUP_REMOVED lines=12> */
[----:B------:R-:W-:Y:S01]  /*94a0*/  @UP0 ULDC.64 UR10, c[0x0][0x9c8] ;  /* 0x00027200000a0ab9 */ /* 0x000fe20000000a00 */
[----:B------:R-:W-:Y:S02]  /*94b0*/  @UP0 USHF.R.S32.HI UR7, URZ, 0x1f, UR44 ;  /* 0x0000001f3f070899 */ /* 0x000fe4000801142c */
[----:B------:R-:W-:Y:S01]  /*94c0*/  @UP0 UIMAD UR6, UR43, UR10, URZ ;  /* 0x0000000a2b0602a4 */ /* 0x000fe2000f8e023f */
[----:B------:R-:W-:Y:S01]  /*94d0*/  QGMMA.64x64x32.F32.E4M3.E4M3 R24, R152, gdesc[UR12], R24, gsb0 ;  /* 0x00e0000c98187df3 */ /* 0x000fe20008000818 */
[----:B------:R-:W-:Y:S02]  /*94e0*/  @UP0 UIMAD.WIDE.U32 UR4, UR45, UR10, URZ ;  /* 0x0000000a2d0402a5 */ /* 0x000fe4000f8e003f */
[----:B------:R-:W-:-:S03]  /*94f0*/  @UP0 UIMAD UR6, UR45, UR11, UR6 ;  /* 0x0000000b2d0602a4 */ /* 0x000fc6000f8e0206 */
[----:B------:R-:W-:Y:S01]  /*9500*/  @UP0 ULDC.64 UR10, c[0x0][0x9d0] ;  /* 0x00027400000a0ab9 */ /* 0x000fe20000000a00 */
[----:B------:R-:W-:Y:S02]  /*9510*/  @UP0 UIADD3 UR5, UR5, UR6, URZ ;  /* 0x0000000605050290 */ /* 0x000fe4000fffe03f */
[----:B------:R-:W-:Y:S02]  /*9520*/  @UP0 UIMAD UR7, UR7, UR10, URZ ;  /* 0x0000000a070702a4 */ /* 0x000fe4000f8e023f */
[----:B------:R-:W-:Y:S02]  /*9530*/  @UP0 UIMAD.WIDE.U32 UR4, UR44, UR10, UR4 ;  /* 0x0000000a2c0402a5 */ /* 0x000fe4000f8e0004 */
[----:B------:R-:W-:Y:S02]  /*9540*/  @UP0 UIMAD UR7, UR44, UR11, UR7 ;  /* 0x0000000b2c0702a4 */ /* 0x000fe4000f8e0207 */
[----:B------:R-:W-:Y:S02]  /*9550*/  @UP0 ULEA UR6, UP1, UR4, UR8, 0x2 ;  /* 0x0000000804060291 */ /* 0x000fe4000f82103f */
[----:B------:R-:W-:-:S04]  /*9560*/  @UP0 UIADD3 UR5, UR5, UR7, URZ ;  /* 0x0000000705050290 */ /* 0x000fc8000fffe03f */
[----:B------:R-:W-:Y:S01]  /*9570*/  @UP0 ULEA.HI.X UR7, UR4, UR9, UR5, 0x2, UP1 ;  /* 0x0000000904070291 */ /* 0x000fe200088f1405 */
[----:B------:R-:W-:-:S05]  /*9580*/  IMAD.U32 R6, RZ, RZ, UR6 ;  /* 0x00000006ff067e24 */ /* 0x000fca000f8e00ff */
        /* <DEDUP_REMOVED lines=33> */
[----:B------:R-:W-:Y:S01]  /*97a0*/  IMAD.MOV.U32 R6, RZ, RZ, RZ ;  /* 0x000000ffff067224 */ /* 0x000fe200078e00ff */
        /* <DEDUP_REMOVED lines=26> */
.L_x_15453:
        /* <DEDUP_REMOVED lines=36> */
.L_x_15417:
        /* <DEDUP_REMOVED lines=32> */
[----:B------:R-:W-:Y:S01]  /*9d90*/  LEA.HI R16, R5, R2, RZ, 0x2 ;  /* 0x0000000205107211 */ /* 0x000fe200078f10ff */
[----:B------:R-:W0:Y:S01]  /*9da0*/  LDC R29, c[0x0][0xbe8] ;  /* 0x0002fa00ff1d7b82 */ /* 0x000e220000000800 */
[----:B------:R-:W3:Y:S01]  /*9db0*/  S2R R31, SR_CTAID.X ;  /* 0x00000000001f7919 */ /* 0x000ee20000002500 */
[----:B------:R-:W-:Y:S01]  /*9dc0*/  SHF.R.S32.HI R6, RZ, 0x7, R0 ;  /* 0x00000007ff067819 */ /* 0x000fe20000011400 */
[----:B------:R-:W-:Y:S01]  /*9dd0*/  IMAD.U32 R21, RZ, RZ, UR9 ;  /* 0x00000009ff157e24 */ /* 0x000fe2000f8e00ff */
[----:B------:R-:W-:Y:S01]  /*9de0*/  SHF.R.S32.HI R11, RZ, 0x1f, R12 ;  /* 0x0000001fff0b7819 */ /* 0x000fe2000001140c */
[----:B------:R-:W-:Y:S01]  /*9df0*/  UIMAD.WIDE.U32 UR6, UR44, UR10, URZ ;  /* 0x0000000a2c0672a5 */ /* 0x000fe2000f8e003f */
[----:B------:R-:W-:Y:S01]  /*9e00*/  LOP3.LUT R19, R16, 0xfffffffc, RZ, 0xc0, !PT ;  /* 0xfffffffc10137812 */ /* 0x000fe200078ec0ff */
[----:B------:R-:W-:Y:S01]  /*9e10*/  UIMAD UR8, UR44, UR11, UR8 ;  /* 0x0000000b2c0872a4 */ /* 0x000fe2000f8e0208 */
[----:B------:R-:W-:-:S02]  /*9e20*/  LEA.HI R14, R11, R12, RZ, 0x2 ;  /* 0x0000000c0b0e7211 */ /* 0x000fc400078f10ff */
[----:B------:R-:W-:Y:S01]  /*9e30*/  LEA.HI R11, R11, R12, RZ, 0x5 ;  /* 0x0000000c0b0b7211 */ /* 0x000fe200078f28ff */
[----:B------:R-:W-:Y:S01]  /*9e40*/  IMAD.IADD R2, R2, 0x1, -R19 ;  /* 0x0000000102027824 */ /* 0x000fe200078e0a13 */
[--C-:B------:R-:W-:Y:S01]  /*9e50*/  SHF.R.S32.HI R10, RZ, 0x2, R14.reuse ;  /* 0x00000002ff0a7819 */ /* 0x100fe2000001140e */
[----:B------:R-:W-:Y:S01]  /*9e60*/  UIADD3 UR8, UR7, UR8, URZ ;  /* 0x0000000807087290 */ /* 0x000fe2000fffe03f */
[----:B------:R-:W-:Y:S02]  /*9e70*/  SHF.R.S32.HI R7, RZ, 0x1f, R14 ;  /* 0x0000001fff077819 */ /* 0x000fe4000001140e */
[----:B------:R-:W-:Y:S02]  /*9e80*/  SEL R81, R32, R33, P0 ;  /* 0x0000002120517207 */ /* 0x000fe40000000000 */
[----:B------:R-:W-:Y:S02]  /*9e90*/  LEA.HI R7, R7, R10, RZ, 0x3 ;  /* 0x0000000a07077211 */ /* 0x000fe400078f18ff */
[----:B------:R-:W-:-:S02]  /*9ea0*/  SEL R77, R33, R32, P0 ;  /* 0x00000020214d7207 */ /* 0x000fc40000000000 */
[----:B------:R-:W-:Y:S01]  /*9eb0*/  LOP3.LUT R17, R7, 0xfffffff8, RZ, 0xc0, !PT ;  /* 0xfffffff807117812 */ /* 0x000fe200078ec0ff */
[----:B------:R-:W-:Y:S01]  /*9ec0*/  IMAD.HI R7, R6, 0x55555556, RZ ;  /* 0x5555555606077827 */ /* 0x000fe200078e02ff */
[----:B0-----:R-:W-:Y:S02]  /*9ed0*/  ISETP.NE.AND P2, PT, R29, 0x1, PT ;  /* 0x000000011d00780c */ /* 0x001fe40003f45270 */
[----:B------:R-:W-:Y:S01]  /*9ee0*/  SEL R73, R40, R41, P0 ;  /* 0x0000002928497207 */ /* 0x000fe20000000000 */
[----:B------:R-:W-:Y:S01]  /*9ef0*/  IMAD.IADD R0, R10, 0x1, -R17 ;  /* 0x000000010a007824 */ /* 0x000fe200078e0a11 */
[----:B------:R-:W-:Y:S02]  /*9f00*/  SHF.R.S32.HI R17, RZ, 0x5, R11 ;  /* 0x00000005ff117819 */ /* 0x000fe4000001140b */
[----:B------:R-:W-:Y:S02]  /*9f10*/  LEA.HI R10, R2, R2, RZ, 0x1 ;  /* 0x00000002020a7211 */ /* 0x000fe400078f08ff */
[----:B------:R-:W-:Y:S01]  /*9f20*/  LEA.HI R7, R7, R7, RZ, 0x1 ;  /* 0x0000000707077211 */ /* 0x000fe200078f08ff */
[----:B------:R-:W-:Y:S01]  /*9f30*/  IMAD R0, R17, 0x10, R0 ;  /* 0x0000001011007824 */ /* 0x000fe200078e0200 */
[----:B------:R-:W-:Y:S01]  /*9f40*/  LOP3.LUT R17, R10, 0x1ffffffe, RZ, 0xc0, !PT ;  /* 0x1ffffffe0a117812 */ /* 0x000fe200078ec0ff */
[----:B------:R-:W-:Y:S01]  /*9f50*/  IMAD.U32 R10, RZ, RZ, UR6 ;  /* 0x00000006ff0a7e24 */ /* 0x000fe2000f8e00ff */
[----:B------:R-:W-:Y:S01]  /*9f60*/  SEL R69, R41, R40, P0 ;  /* 0x0000002829457207 */ /* 0x000fe20000000000 */
[----:B------:R-:W-:Y:S01]  /*9f70*/  IMAD R11, R7, -0x3, R6 ;  /* 0xfffffffd070b7824 */ /* 0x000fe200078e0206 */
[----:B------:R-:W-:Y:S01]  /*9f80*/  SEL R75, R44, R45, P0 ;  /* 0x0000002d2c4b7207 */ /* 0x000fe20000000000 */
[----:B------:R-:W-:Y:S01]  /*9f90*/  IMAD.IADD R33, R2, 0x1, -R17 ;  /* 0x0000000102217824 */ /* 0x000fe200078e0a11 */
[----:B------:R-:W-:Y:S01]  /*9fa0*/  SEL R71, R45, R44, P0 ;  /* 0x0000002c2d477207 */ /* 0x000fe20000000000 */
[----:B------:R-:W0:Y:S01]  /*9fb0*/  LDC.64 R6, c[0x0][0xbd8] ;  /* 0x0002f600ff067b82 */ /* 0x000e220000000a00 */
[----:B------:R-:W-:Y:S01]  /*9fc0*/  SEL R41, R34, R35, P0 ;  /* 0x0000002322297207 */ /* 0x000fe20000000000 */
[----:B------:R-:W-:Y:S01]  /*9fd0*/  IMAD R0, R11, 0x40, R0 ;  /* 0x000000400b007824 */ /* 0x000fe200078e0200 */
[----:B------:R-:W-:Y:S01]  /*9fe0*/  SEL R45, R35, R34, P0 ;  /* 0x00000022232d7207 */ /* 0x000fe20000000000 */
[----:B------:R-:W-:Y:S01]  /*9ff0*/  IMAD.U32 R11, RZ, RZ, UR7 ;  /* 0x00000007ff0b7e24 */ /* 0x000fe2000f8e00ff */
[----:B------:R-:W-:Y:S01]  /*a000*/  SEL R89, R24, R25, P0 ;  /* 0x0000001918597207 */ /* 0x000fe20000000000 */
[--C-:B------:R-:W-:Y:S01]  /*a010*/  IMAD R2, R33, 0x8, R0.reuse ;  /* 0x0000000821027824 */ /* 0x100fe200078e0200 */
[----:B------:R-:W-:Y:S01]  /*a020*/  SEL R85, R25, R24, P0 ;  /* 0x0000001819557207 */ /* 0x000fe20000000000 */
[C---:B---3--:R-:W-:Y:S01]  /*a030*/  IMAD R28, R31.reuse, 0xc0, R0 ;  /* 0x000000c01f1c7824 */ /* 0x048fe200078e0200 */
[----:B------:R-:W-:Y:S01]  /*a040*/  SEL R67, R52, R53, P0 ;  /* 0x0000003534437207 */ /* 0x000fe20000000000 */
[----:B------:R-:W-:Y:S01]  /*a050*/  IMAD R44, R31, 0xc0, R2 ;  /* 0x000000c01f2c7824 */ /* 0x000fe200078e0202 */
[----:B------:R-:W-:Y:S01]  /*a060*/  SEL R63, R53, R52, P0 ;  /* 0x00000034353f7207 */ /* 0x000fe20000000000 */
[----:B------:R-:W-:Y:S01]  /*a070*/  IMAD.U32 R11, RZ, RZ, UR8 ;  /* 0x00000008ff0b7e24 */ /* 0x000fe2000f8e00ff */
[----:B------:R-:W-:Y:S01]  /*a080*/  LOP3.LUT R35, R14, 0x7ffffffc, RZ, 0xc0, !PT ;  /* 0x7ffffffc0e237812 */ /* 0x000fe200078ec0ff */
[----:B------:R-:W3:Y:S01]  /*a090*/  @P2 LDC R52, c[0x0][0xbf0] ;  /* 0x0002fc00ff342b82 */ /* 0x000ee20000000800 */
[----:B------:R-:W-:Y:S01]  /*a0a0*/  SEL R65, R48, R49, P0 ;  /* 0x0000003130417207 */ /* 0x000fe20000000000 */
[----:B------:R-:W-:Y:S01]  /*a0b0*/  ULDC.64 UR6, c[0x0][0xb48] ;  /* 0x0002d20000067ab9 */ /* 0x000fe20000000a00 */
[----:B------:R-:W-:Y:S01]  /*a0c0*/  SEL R13, R38, R39, P0 ;  /* 0x00000027260d7207 */ /* 0x000fe20000000000 */
[----:B------:R-:W-:Y:S01]  /*a0d0*/  ULDC.64 UR8, c[0x0][0xb28] ;  /* 0x0002ca0000087ab9 */ /* 0x000fe20000000a00 */
[----:B------:R-:W-:-:S02]  /*a0e0*/  SEL R53, R39, R38, P0 ;  /* 0x0000002627357207 */ /* 0x000fc40000000000 */
[----:B------:R-:W-:Y:S02]  /*a0f0*/  SEL R61, R49, R48, P0 ;  /* 0x00000030313d7207 */ /* 0x000fe40000000000 */
[----:B------:R-:W-:Y:S01]  /*a100*/  SEL R49, R26, R27, P0 ;  /* 0x0000001b1a317207 */ /* 0x000fe20000000000 */
[----:B0-----:R-:W-:Y:S01]  /*a110*/  IMAD R18, R6, UR43, RZ ;  /* 0x0000002b06127c24 */ /* 0x001fe2000f8e02ff */
[----:B------:R-:W-:Y:S01]  /*a120*/  SEL R57, R27, R26, P0 ;  /* 0x0000001a1b397207 */ /* 0x000fe20000000000 */
[----:B------:R-:W-:Y:S01]  /*a130*/  IMAD.IADD R26, R12, 0x1, -R35 ;  /* 0x000000010c1a7824 */ /* 0x000fe200078e0a23 */
[----:B------:R-:W-:Y:S01]  /*a140*/  SEL R83, R36, R37, P0 ;  /* 0x0000002524537207 */ /* 0x000fe20000000000 */
[----:B------:R-:W0:Y:S01]  /*a150*/  @P2 LDC R35, c[0x0][0xbec] ;  /* 0x0002fb00ff232b82 */ /* 0x000e220000000800 */
[----:B------:R-:W-:Y:S01]  /*a160*/  SEL R79, R37, R36, P0 ;  /* 0x00000024254f7207 */ /* 0x000fe20000000000 */
[----:B------:R-:W-:Y:S01]  /*a170*/  IMAD R7, R7, UR45, R18 ;  /* 0x0000002d07077c24 */ /* 0x000fe2000f8e0212 */
[----:B------:R-:W-:Y:S01]  /*a180*/  SEL R25, R54, R55, P0 ;  /* 0x0000003736197207 */ /* 0x000fe20000000000 */
[----:B------:R-:W-:Y:S01]  /*a190*/  IMAD.WIDE.U32 R20, R6, UR45, R20 ;  /* 0x0000002d06147c25 */ /* 0x000fe2000f8e0014 */
[----:B------:R-:W-:-:S02]  /*a1a0*/  SEL R17, R55, R54, P0 ;  /* 0x0000003637117207 */ /* 0x000fc40000000000 */
[----:B------:R-:W-:Y:S01]  /*a1b0*/  SEL R5, R46, R47, P0 ;  /* 0x0000002f2e057207 */ /* 0x000fe20000000000 */
[----:B------:R-:W4:Y:S01]  /*a1c0*/  LDC.64 R54, c[0x0][0xb40] ;  /* 0x0002d000ff367b82 */ /* 0x000f220000000a00 */
[----:B------:R-:W-:Y:S01]  /*a1d0*/  SEL R47, R47, R46, P0 ;  /* 0x0000002e2f2f7207 */ /* 0x000fe20000000000 */
[----:B------:R-:W-:Y:S01]  /*a1e0*/  IMAD.IADD R21, R21, 0x1, R7 ;  /* 0x0000000115157824 */ /* 0x000fe200078e0207 */
[----:B------:R-:W-:Y:S02]  /*a1f0*/  SEL R27, R42, R43, P0 ;  /* 0x0000002b2a1b7207 */ /* 0x000fe40000000000 */
[----:B------:R-:W-:Y:S02]  /*a200*/  SEL R23, R50, R51, P0 ;  /* 0x0000003332177207 */ /* 0x000fe40000000000 */
[----:B------:R-:W-:Y:S01]  /*a210*/  SEL R37, R43, R42, P0 ;  /* 0x0000002a2b257207 */ /* 0x000fe20000000000 */
[----:B------:R-:W5:Y:S01]  /*a220*/  @P2 LDC R46, c[0x0][0xbf0] ;  /* 0x0002fc00ff2e2b82 */ /* 0x000f620000000800 */
[----:B------:R-:W-:-:S02]  /*a230*/  LOP3.LUT P1, RZ, R12, 0x3, RZ, 0xc0, !PT ;  /* 0x000000030cff7812 */ /* 0x000fc4000782c0ff */
[----:B------:R-:W-:Y:S01]  /*a240*/  SEL R19, R51, R50, P0 ;  /* 0x0000003233137207 */ /* 0x000fe20000000000 */
[----:B0-----:R-:W-:-:S04]  /*a250*/  @P2 IMAD.HI.U32 R35, R44, R35, RZ ;  /* 0x000000232c232227 */ /* 0x001fc800078e00ff */
[----:B----4-:R-:W-:Y:S01]  /*a260*/  IMAD.WIDE.U32 R10, R54, UR45, R10 ;  /* 0x0000002d360a7c25 */ /* 0x010fe2000f8e000a */
[----:B--2---:R-:W-:Y:S01]  /*a270*/  LOP3.LUT R34, R8, 0x2, RZ, 0x3c, !PT ;  /* 0x0000000208227812 */ /* 0x004fe200078e3cff */
[----:B------:R-:W-:Y:S04]  /*a280*/  SHFL.IDX PT, R33, R89, R8, 0x1c1f ;  /* 0x001c1f0859217589 */ /* 0x000fe800000e0000 */
[----:B------:R-:W0:Y:S04]  /*a290*/  SHFL.IDX PT, R38, R85, R34, 0x1c1f ;  /* 0x001c1f2255267589 */ /* 0x000e2800000e0000 */
[----:B------:R-:W-:Y:S04]  /*a2a0*/  SHFL.IDX PT, R9, R9, R8, 0x1c1f ;  /* 0x001c1f0809097589 */ /* 0x000fe800000e0000 */
[----:B------:R2:W-:Y:S04]  /*a2b0*/  SHFL.IDX PT, R31, R65, R8, 0x1c1f ;  /* 0x001c1f08411f7589 */ /* 0x0005e800000e0000 */
[----:B------:R-:W4:Y:S04]  /*a2c0*/  SHFL.IDX PT, R36, R87, R34, 0x1c1f ;  /* 0x001c1f2257247589 */ /* 0x000f2800000e0000 */
[----:B------:R1:W-:Y:S01]  /*a2d0*/  SHFL.IDX PT, R30, R67, R8, 0x1c1f ;  /* 0x001c1f08431e7589 */ /* 0x0003e200000e0000 */
[----:B--2---:R-:W2:Y:S03]  /*a2e0*/  LDC R65, c[0x0][0xc50] ;  /* 0x00031400ff417b82 */ /* 0x004ea60000000800 */
[----:B------:R-:W-:Y:S04]  /*a2f0*/  SHFL.IDX PT, R40, R81, R8, 0x1c1f ;  /* 0x001c1f0851287589 */ /* 0x000fe800000e0000 */
[----:B------:R-:W-:Y:S01]  /*a300*/  SHFL.IDX PT, R39, R83, R8, 0x1c1f ;  /* 0x001c1f0853277589 */ /* 0x000fe200000e0000 */
[----:B0-----:R-:W-:Y:S01]  /*a310*/  SEL R6, R33, R38, P0 ;  /* 0x0000002621067207 */ /* 0x001fe20000000000 */
[----:B-1----:R-:W0:Y:S02]  /*a320*/  @P2 LDC R67, c[0x0][0xbec] ;  /* 0x0002fb00ff432b82 */ /* 0x002e240000000800 */
[----:B------:R-:W-:Y:S04]  /*a330*/  SHFL.IDX PT, R43, R73, R8, 0x1c1f ;  /* 0x001c1f08492b7589 */ /* 0x000fe800000e0000 */
[----:B------:R-:W-:Y:S04]  /*a340*/  SHFL.IDX PT, R32, R75, R8, 0x1c1f ;  /* 0x001c1f084b207589 */ /* 0x000fe800000e0000 */
[----:B------:R-:W-:Y:S01]  /*a350*/  SHFL.IDX PT, R16, R49, R8, 0x1c1f ;  /* 0x001c1f0831107589 */ /* 0x000fe200000e0000 */
[----:B----4-:R-:W-:-:S02]  /*a360*/  SEL R7, R9, R36, P0 ;  /* 0x0000002409077207 */ /* 0x010fc40000000000 */
[----:B------:R-:W-:Y:S01]  /*a370*/  SEL R9, R36, R9, P0 ;  /* 0x0000000924097207 */ /* 0x000fe20000000000 */
[----:B------:R-:W-:Y:S01]  /*a380*/  SHFL.IDX PT, R15, R15, R8, 0x1c1f ;  /* 0x001c1f080f0f7589 */ /* 0x000fe200000e0000 */
[----:B------:R-:W-:-:S03]  /*a390*/  IMAD R36, R54, UR43, RZ ;  /* 0x0000002b36247c24 */ /* 0x000fc6000f8e02ff */
[----:B------:R-:W-:Y:S04]  /*a3a0*/  SHFL.IDX PT, R14, R41, R8, 0x1c1f ;  /* 0x001c1f08290e7589 */ /* 0x000fe800000e0000 */
[----:B------:R-:W-:Y:S01]  /*a3b0*/  SHFL.IDX PT, R13, R13, R8, 0x1c1f ;  /* 0x001c1f080d0d7589 */ /* 0x000fe200000e0000 */
[----:B0-----:R-:W-:-:S03]  /*a3c0*/  @P2 IMAD.HI.U32 R67, R44, R67, RZ ;  /* 0x000000432c432227 */ /* 0x001fc600078e00ff */
[----:B------:R-:W-:Y:S04]  /*a3d0*/  SHFL.IDX PT, R12, R27, R8, 0x1c1f ;  /* 0x001c1f081b0c7589 */ /* 0x000fe800000e0000 */
[----:B------:R-:W-:Y:S04]  /*a3e0*/  SHFL.IDX PT, R5, R5, R8, 0x1c1f ;  /* 0x001c1f0805057589 */ /* 0x000fe800000e0000 */
        /* <DEDUP_REMOVED lines=8> */
[----:B-----5:R-:W-:Y:S01]  /*a470*/  @P2 SHF.R.U32.HI R33, RZ, R46, R35 ;  /* 0x0000002eff212219 */ /* 0x020fe20000011623 */
        /* <DEDUP_REMOVED lines=20> */
[----:B----4-:R-:W-:Y:S01]  /*a5c0*/  IMAD.MOV.U32 R37, RZ, RZ, R44 ;  /* 0x000000ffff257224 */ /* 0x010fe200078e002c */
[----:B---3--:R-:W-:Y:S01]  /*a5d0*/  @P2 SHF.R.U32.HI R37, RZ, R52, R67 ;  /* 0x00000034ff252219 */ /* 0x008fe20000011643 */
        /* <DEDUP_REMOVED lines=74> */
[C---:B------:R-:W-:Y:S02]  /*aa80*/  VIADD R32, R49.reuse, 0x28 ;  /* 0x0000002831207836 */ /* 0x040fe40000000000 */
[C---:B------:R-:W-:Y:S01]  /*aa90*/  VIADD R33, R49.reuse, 0x30 ;  /* 0x0000003031217836 */ /* 0x040fe20000000000 */
        /* <DEDUP_REMOVED lines=23> */
[----:B------:R-:W-:-:S02]  /*ac10*/  @!P6 LOP3.LUT R35, R34, 0xfffffffe, RZ, 0xc0, !PT ;  /* 0xfffffffe2223e812 */ /* 0x000fc400078ec0ff */
[----:B-1----:R-:W-:Y:S01]  /*ac20*/  @!P4 LOP3.LUT R31, R32, 0xfffffffe, RZ, 0xc0, !PT ;  /* 0xfffffffe201fc812 */ /* 0x002fe200078ec0ff */
[--C-:B------:R-:W-:Y:S02]  /*ac30*/  @!P1 IMAD.WIDE R6, R7, 0x4, R46.reuse ;  /* 0x0000000407069825 */ /* 0x100fe400078e022e */
[----:B------:R-:W-:Y:S02]  /*ac40*/  @!P2 LEA.HI R3, R3, R3, RZ, 0x1 ;  /* 0x000000030303a211 */ /* 0x000fe400078f08ff */
[--C-:B------:R-:W-:Y:S01]  /*ac50*/  @!P4 IMAD.WIDE R30, R31, 0x4, R46.reuse ;  /* 0x000000041f1ec825 */ /* 0x100fe200078e022e */
[----:B------:R1:W-:Y:S01]  /*ac60*/  @!P1 ST.E.64 desc[UR52][R6.64], R10 ;  /* 0x0000000a06009985 */ /* 0x0003e2000c101b34 */
[----:B------:R-:W-:Y:S02]  /*ac70*/  @!P2 LOP3.LUT R3, R3, 0xfffffffe, RZ, 0xc0, !PT ;  /* 0xfffffffe0303a812 */ /* 0x000fe400078ec0ff */
        /* <DEDUP_REMOVED lines=8> */
.L_x_15456:
[----:B------:R-:W-:Y:S05]  /*ad00*/  BSYNC B0 ;  /* 0x0000000000007941 */ /* 0x000fea0003800000 */
.L_x_15455:
        /* <DEDUP_REMOVED lines=68> */
.L_x_15454:
        /* <DEDUP_REMOVED lines=58> */
.L_x_15413:
        /* <DEDUP_REMOVED lines=18> */
.L_x_15457:
[----:B------:R-:W-:Y:S01]  /*b610*/  ULDC UR41, c[0x0][0xc50] ;  /* 0x0003140000297ab9 */ /* 0x000fe20000000800 */
[----:B------:R-:W-:Y:S01]  /*b620*/  UMOV UR39, UR6 ;  /* 0x0000000600277c82 */ /* 0x000fe20008000000 */
[----:B------:R-:W-:-:S11]  /*b630*/  UISETP.NE.AND UP0, UPT, UR41, 0x1, UPT ;  /* 0x000000012900788c */ /* 0x000fd6000bf05270 */
[----:B------:R-:W-:Y:S01]  /*b640*/  @UP0 ULDC UR4, c[0x0][0xc54] ;  /* 0x0003150000040ab9 */ /* 0x000fe20000000800 */
[----:B------:R-:W-:Y:S01]  /*b650*/  @UP0 ULDC UR7, c[0x0][0xc58] ;  /* 0x0003160000070ab9 */ /* 0x000fe20000000800 */
[----:B------:R-:W-:-:S04]  /*b660*/  UIMAD.WIDE.U32 UR4, UR6, UR4, URZ ;  /* 0x00000004060472a5 */ /* 0x000fc8000f8e003f */
[----:B------:R-:W-:-:S12]  /*b670*/  @UP0 USHF.R.U32.HI UR39, URZ, UR7, UR5 ;  /* 0x000000073f270299 */ /* 0x000fd80008011605 */
.L_x_15458:
        /* <DEDUP_REMOVED lines=81> */
.L_x_15460:
        /* <DEDUP_REMOVED lines=34> */
.L_x_15461:
        /* <DEDUP_REMOVED lines=20> */
.L_x_15462:
        /* <DEDUP_REMOVED lines=20> */
.L_x_15463:
        /* <DEDUP_REMOVED lines=18> */
.L_x_15464:
        /* <DEDUP_REMOVED lines=17> */
.L_x_15517:
        /* <DEDUP_REMOVED lines=85> */
.L_x_15466:
        /* <DEDUP_REMOVED lines=13> */
.L_x_15518:
        /* <DEDUP_REMOVED lines=32> */
[----:B------:R-:W-:-:S04]  /*ca80*/  IMAD.WIDE.U32 R10, R13, UR39, R8 ;  /* 0x000000270d0a7c25 */ /* 0x000fc8000f8e0008 */
[----:B------:R-:W-:-:S04]  /*ca90*/  IMAD.MOV.U32 R8, RZ, RZ, -0xa0 ;  /* 0xffffff60ff087424 */ /* 0x000fc800078e00ff */
[----:B------:R-:W-:-:S04]  /*caa0*/  IMAD R8, R12, R8, UR36 ;  /* 0x000000240c087e24 */ /* 0x000fc8000f8e0208 */
[----:B------:R-:W-:Y:S01]  /*cab0*/  UIMAD UR4, UR6, UR4, URZ ;  /* 0x00000004060472a4 */ /* 0x000fe2000f8e023f */
[----:B------:R-:W-:Y:S02]  /*cac0*/  IMAD.IADD R8, R8, 0x1, -R28 ;  /* 0x0000000108087824 */ /* 0x000fe400078e0a1c */
[----:B------:R-:W-:Y:S01]  /*cad0*/  ULDC.64 UR6, c[0x0][0x318] ;  /* 0x0000c60000067ab9 */ /* 0x000fe20000000a00 */
[----:B------:R-:W-:Y:S01]  /*cae0*/  UIMAD UR4, UR39, UR5, UR4 ;  /* 0x00000005270472a4 */ /* 0x000fe2000f8e0204 */
[----:B------:R-:W-:Y:S01]  /*caf0*/  IMAD.U32 R17, RZ, RZ, UR7 ;  /* 0x00000007ff117e24 */ /* 0x000fe2000f8e00ff */
[----:B------:R-:W-:Y:S02]  /*cb00*/  IADD3 R9, P0, R10, UR6, RZ ;  /* 0x000000060a097c10 */ /* 0x000fe4000ff1e0ff */
[----:B------:R-:W-:Y:S02]  /*cb10*/  ISETP.GE.AND P4, PT, R8, 0x1, PT ;  /* 0x000000010800780c */ /* 0x000fe40003f86270 */
[----:B------:R-:W-:-:S02]  /*cb20*/  IADD3.X R10, R17, UR4, R11, P0, !PT ;  /* 0x00000004110a7c10 */ /* 0x000fc400087fe40b */
[----:B------:R-:W-:-:S04]  /*cb30*/  IADD3 R18, P0, R2, UR6, RZ ;  /* 0x0000000602127c10 */ /* 0x000fc8000ff1e0ff */
[----:B------:R-:W-:Y:S01]  /*cb40*/  IADD3.X R17, R17, UR4, R3, P0, !PT ;  /* 0x0000000411117c10 */ /* 0x000fe200087fe403 */
[----:B------:R-:W-:-:S03]  /*cb50*/  UMOV UR4, 0xffffffff ;  /* 0xffffffff00047882 */ /* 0x000fc60000000000 */
[----:B------:R-:W-:Y:S05]  /*cb60*/  BRA.DIV UR4, `(.L_x_15468) ;  /* 0x0000003604a07947 */ /* 0x000fea000b800000 */
        /* <DEDUP_REMOVED lines=38> */
.L_x_15530:
        /* <DEDUP_REMOVED lines=20> */
.L_x_15469:
[----:B------:R-:W-:Y:S01]  /*cf10*/  SYNCS.ARRIVE.TRANS64.A1T0 RZ, [UR43+0x12470], RZ ;  /* 0x012470ffffff79a7 */ /* 0x000fe2000810002b */
[----:B------:R-:W-:Y:S05]  /*cf20*/  @!P6 BRA `(.L_x_15470) ;  /* 0x000000000004e947 */ /* 0x000fea0003800000 */
[----:B------:R-:W-:Y:S01]  /*cf30*/  BPT.TRAP 0x1 ;  /* 0x000000040000795c */ /* 0x000fe20000300000 */
.L_x_15470:
[----:B------:R-:W-:-:S05]  /*cf40*/  IMAD.MOV.U32 R2, RZ, RZ, 0x1 ;  /* 0x00000001ff027424 */ /* 0x000fca00078e00ff */
[----:B------:R-:W-:-:S04]  /*cf50*/  SHF.L.U32 R2, R2, 0x1f, RZ ;  /* 0x0000001f02027819 */ /* 0x000fc800000006ff */
[----:B------:R-:W1:Y:S02]  /*cf60*/  SYNCS.PHASECHK.TRANS64.TRYWAIT P2, [UR43+0x12440], R2 ;  /* 0x01244002ff0075a7 */ /* 0x000e64000804016b */
[----:B-1----:R-:W-:Y:S05]  /*cf70*/  @!P2 BRA `(.L_x_15471) ;  /* 0x000000380070a947 */ /* 0x002fea0003800000 */
.L_x_15531:
        /* <DEDUP_REMOVED lines=71> */
.L_x_15543:
        /* <DEDUP_REMOVED lines=9> */
.L_x_15474:
[----:B------:R-:W-:Y:S05]  /*d480*/  BSYNC B0 ;  /* 0x0000000000007941 */ /* 0x000fea0003800000 */
.L_x_15473:
        /* <DEDUP_REMOVED lines=9> */
.L_x_15475:
        /* <DEDUP_REMOVED lines=30> */
.L_x_15476:
[----:B------:R-:W-:Y:S01]  /*d700*/  UISETP.NE.AND UP0, UPT, UR47, URZ, UPT ;  /* 0x0000003f2f00728c */ /* 0x000fe2000bf05270 */
[----:B------:R-:W-:Y:S01]  /*d710*/  IMAD.U32 R3, RZ, RZ, UR45 ;  /* 0x0000002dff037e24 */ /* 0x000fe2000f8e00ff */
[----:B------:R-:W0:Y:S01]  /*d720*/  LDC R6, c[0x0][0x448] ;  /* 0x00011200ff067b82 */ /* 0x000e220000000800 */
[----:B------:R-:W-:Y:S01]  /*d730*/  IMAD.U32 R4, RZ, RZ, UR36 ;  /* 0x00000024ff047e24 */ /* 0x000fe2000f8e00ff */
[----:B------:R-:W-:Y:S01]  /*d740*/  ULDC.64 UR6, c[0x0][0x2c8] ;  /* 0x0000b20000067ab9 */ /* 0x000fe20000000a00 */
[----:B------:R-:W-:Y:S01]  /*d750*/  IMAD R26, R3, 0xc0, R26 ;  /* 0x000000c0031a7824 */ /* 0x000fe200078e021a */
[----:B------:R-:W-:Y:S01]  /*d760*/  PLOP3.LUT P0, PT, PT, PT, UP0, 0x80, 0x0 ;  /* 0x000000000000781c */ /* 0x000fe20003f0f008 */
[----:B------:R-:W-:Y:S01]  /*d770*/  IMAD.MOV.U32 R2, RZ, RZ, R4 ;  /* 0x000000ffff027224 */ /* 0x000fe200078e0004 */
[----:B------:R-:W-:Y:S01]  /*d780*/  PLOP3.LUT P1, PT, PT, PT, UP0, 0x80, 0x0 ;  /* 0x000000000000781c */ /* 0x000fe20003f2f008 */
[----:B------:R-:W-:Y:S02]  /*d790*/  IMAD.MOV.U32 R0, RZ, RZ, R26 ;  /* 0x000000ffff007224 */ /* 0x000fe400078e001a */
[----:B------:R-:W-:Y:S01]  /*d7a0*/  @UP0 ULDC UR4, c[0x0][0x44c] ;  /* 0x0001130000040ab9 */ /* 0x000fe20000000800 */
[----:B------:R-:W-:Y:S01]  /*d7b0*/  IMAD.U32 R3, RZ, RZ, UR44 ;  /* 0x0000002cff037e24 */ /* 0x000fe2000f8e00ff */
[----:B------:R-:W-:Y:S01]  /*d7c0*/  @UP0 ULDC UR8, c[0x0][0x44c] ;  /* 0x0001130000080ab9 */ /* 0x000fe20000000800 */
[----:B------:R-:W-:-:S05]  /*d7d0*/  IMAD.U32 R5, RZ, RZ, UR37 ;  /* 0x00000025ff057e24 */ /* 0x000fca000f8e00ff */
        /* <DEDUP_REMOVED lines=48> */
[----:B------:R-:W-:Y:S01]  /*dae0*/  IMAD.U32 R7, RZ, RZ, UR45 ;  /* 0x0000002dff077e24 */ /* 0x000fe2000f8e00ff */
[----:B------:R-:W-:Y:S02]  /*daf0*/  ULDC UR4, c[0x0][0x288] ;  /* 0x0000a20000047ab9 */ /* 0x000fe40000000800 */
[----:B------:R-:W1:Y:S01]  /*db00*/  SHFL.IDX PT, R2, R4, RZ, 0x1c1f ;  /* 0x001c1fff04027589 */ /* 0x000e6200000e0000 */
[----:B------:R-:W-:Y:S02]  /*db10*/  IMAD R6, R6, UR4, RZ ;  /* 0x0000000406067c24 */ /* 0x000fe4000f8e02ff */
[----:B------:R-:W-:Y:S01]  /*db20*/  IMAD R7, R7, 0xc0, R28 ;  /* 0x000000c007077824 */ /* 0x000fe200078e021c */
[----:B------:R-:W2:Y:S03]  /*db30*/  SHFL.IDX PT, R11, R0, 0x1, 0x1c1f ;  /* 0x003c1f00000b7f89 */ /* 0x000ea600000e0000 */
[C---:B------:R-:W-:Y:S01]  /*db40*/  VIADD R10, R7.reuse, 0x20 ;  /* 0x00000020070a7836 */ /* 0x040fe20000000000 */
[-C--:B------:R-:W-:Y:S01]  /*db50*/  ISETP.GE.AND P2, PT, R7, R6.reuse, PT ;  /* 0x000000060700720c */ /* 0x080fe20003f46270 */
[----:B------:R-:W3:Y:S04]  /*db60*/  SHFL.IDX PT, R9, R4, 0x1, 0x1c1f ;  /* 0x003c1f0004097f89 */ /* 0x000ee800000e0000 */
[----:B------:R-:W4:Y:S04]  /*db70*/  SHFL.IDX PT, R12, R0, 0x2, 0x1c1f ;  /* 0x005c1f00000c7f89 */ /* 0x000f2800000e0000 */
[----:B------:R-:W-:Y:S04]  /*db80*/  SHFL.IDX PT, R0, R0, 0x3, 0x1c1f ;  /* 0x007c1f0000007f89 */ /* 0x000fe800000e0000 */
        /* <DEDUP_REMOVED lines=15> */
[----:B------:R-:W-:Y:S02]  /*dc80*/  @!P1 IMAD.MOV.U32 R3, RZ, RZ, R9 ;  /* 0x000000ffff039224 */ /* 0x000fe400078e0009 */
[----:B------:R-:W-:-:S03]  /*dc90*/  VIADD R9, R7, 0x60 ;  /* 0x0000006007097836 */ /* 0x000fc60000000000 */
        /* <DEDUP_REMOVED lines=18> */
.L_x_15556:
        /* <DEDUP_REMOVED lines=17> */
.L_x_15557:
[----:B------:R-:W-:-:S04]  /*ded0*/  UIADD3 UR4, UR49, -0x2, URZ ;  /* 0xfffffffe31047890 */ /* 0x000fc8000fffe03f */
[----:B------:R-:W-:-:S06]  /*dee0*/  UISETP.GE.AND UP0, UPT, UR4, UR48, UPT ;  /* 0x000000300400728c */ /* 0x000fcc000bf06270 */
[----:B------:R-:W-:-:S13]  /*def0*/  PLOP3.LUT P0, PT, PT, PT, UP0, 0x80, 0x0 ;  /* 0x000000000000781c */ /* 0x000fda0003f0f008 */
[----:B------:R-:W-:Y:S05]  /*df00*/  @!P0 BRA `(.L_x_15479) ;  /* 0x0000001400648947 */ /* 0x000fea0003800000 */
[----:B------:R-:W1:Y:S01]  /*df10*/  S2R R2, SR_TID.X ;  /* 0x0000000000027919 */ /* 0x000e620000002100 */
[----:B------:R-:W-:Y:S01]  /*df20*/  UIADD3 UR4, UR41, 0x1, URZ ;  /* 0x0000000129047890 */ /* 0x000fe2000fffe03f */
[----:B0-----:R-:W-:Y:S01]  /*df30*/  LOP3.LUT R0, RZ, UR40, RZ, 0x33, !PT ;  /* 0x00000028ff007c12 */ /* 0x001fe2000f8e33ff */
[----:B------:R-:W-:Y:S01]  /*df40*/  ULOP3.LUT UR5, URZ, UR42, URZ, 0x33, !UPT ;  /* 0x0000002a3f057292 */ /* 0x000fe2000f8e333f */
[----:B------:R-:W-:Y:S01]  /*df50*/  IMAD.MOV.U32 R24, RZ, RZ, 0x1 ;  /* 0x00000001ff187424 */ /* 0x000fe200078e00ff */
[----:B------:R-:W-:Y:S01]  /*df60*/  UIMAD UR4, UR4, UR38, URZ ;  /* 0x00000026040472a4 */ /* 0x000fe2000f8e023f */
[----:B------:R-:W-:-:S05]  /*df70*/  IMAD.MOV.U32 R21, RZ, RZ, RZ ;  /* 0x000000ffff157224 */ /* 0x000fca00078e00ff */
[----:B------:R-:W-:-:S04]  /*df80*/  LOP3.LUT R3, RZ, UR4, RZ, 0x33, !PT ;  /* 0x00000004ff037c12 */ /* 0x000fc8000f8e33ff */
[----:B------:R-:W-:Y:S01]  /*df90*/  VIMNMX3 R3, R0, UR5, R3, !PT ;  /* 0x0000000500037c0f */ /* 0x000fe2000f800103 */
[----:B-1----:R-:W-:-:S05]  /*dfa0*/  IMAD.SHL.U32 R2, R2, 0x20, RZ ;  /* 0x0000002002027824 */ /* 0x002fca00078e00ff */
[----:B------:R-:W-:-:S04]  /*dfb0*/  LOP3.LUT R2, R2, 0x60, RZ, 0xc0, !PT ;  /* 0x0000006002027812 */ /* 0x000fc800078ec0ff */
[----:B------:R-:W-:Y:S02]  /*dfc0*/  IADD3 R16, R2, R16, R28 ;  /* 0x0000001002107210 */ /* 0x000fe40007ffe01c */
[----:B------:R-:W-:-:S03]  /*dfd0*/  IADD3 R2, -R3, -0x2, RZ ;  /* 0xfffffffe03027810 */ /* 0x000fc60007ffe1ff */
[----:B------:R-:W-:Y:S02]  /*dfe0*/  VIADD R16, R16, 0xfffffe20 ;  /* 0xfffffe2010107836 */ /* 0x000fe40000000000 */
[----:B------:R0:W-:Y:S02]  /*dff0*/  STL [R1+0xc], R2 ;  /* 0x00000c0201007387 */ /* 0x0001e40000100800 */
[----:B------:R-:W-:-:S07]  /*e000*/  IMAD R0, R3, -0xa0, R16 ;  /* 0xffffff6003007824 */ /* 0x000fce00078e0210 */
.L_x_15494:
        /* <DEDUP_REMOVED lines=51> */
.L_x_15480:
[----:B------:R-:W-:Y:S02]  /*e340*/  LEA R5, R4, UR43, 0x3 ;  /* 0x0000002b04057c11 */ /* 0x000fe4000f8e18ff */
[----:B------:R-:W-:-:S04]  /*e350*/  SHF.L.U32 R29, R3, 0x1f, RZ ;  /* 0x0000001f031d7819 */ /* 0x000fc800000006ff */
[----:B------:R-:W0:Y:S02]  /*e360*/  SYNCS.PHASECHK.TRANS64.TRYWAIT P1, [R5+URZ+0x12480], R29 ;  /* 0x0124801d050075a7 */ /* 0x000e24000802017f */
[----:B0-----:R-:W-:Y:S05]  /*e370*/  @!P1 BRA `(.L_x_15481) ;  /* 0x0000003000e09947 */ /* 0x001fea0003800000 */
.L_x_15558:
        /* <DEDUP_REMOVED lines=75> */
.L_x_15570:
        /* <DEDUP_REMOVED lines=19> */
.L_x_15483:
[----:B------:R2:W-:Y:S01]  /*e960*/  SYNCS.ARRIVE.TRANS64.A1T0 RZ, [R5+URZ+0x12470], RZ ;  /* 0x012470ff05ff79a7 */ /* 0x0005e2000810003f */
[----:B------:R-:W-:Y:S05]  /*e970*/  @!P2 BRA `(.L_x_15484) ;  /* 0x000000000004a947 */ /* 0x000fea0003800000 */
[----:B------:R-:W-:Y:S01]  /*e980*/  BPT.TRAP 0x1 ;  /* 0x000000040000795c */ /* 0x000fe20000300000 */
.L_x_15484:
[----:B------:R-:W3:Y:S02]  /*e990*/  SYNCS.PHASECHK.TRANS64.TRYWAIT P1, [R5+URZ+0x12440], R29 ;  /* 0x0124401d050075a7 */ /* 0x000ee4000802017f */
[----:B---3--:R-:W-:Y:S05]  /*e9a0*/  @!P1 BRA `(.L_x_15485) ;  /* 0x0000003400089947 */ /* 0x008fea0003800000 */
.L_x_15571:
        /* <DEDUP_REMOVED lines=65> */
.L_x_15583:
        /* <DEDUP_REMOVED lines=16> */
.L_x_15487:
[----:B------:R-:W-:Y:S01]  /*eec0*/  IMAD.U32 R2, RZ, RZ, UR46 ;  /* 0x0000002eff027e24 */ /* 0x000fe2000f8e00ff */
[----:B------:R0:W-:Y:S04]  /*eed0*/  SYNCS.ARRIVE.TRANS64.A1T0 RZ, [R5+URZ+0x12430], RZ ;  /* 0x012430ff05ff79a7 */ /* 0x0001e8000810003f */
[----:B------:R-:W-:-:S04]  /*eee0*/  LOP3.LUT R2, R2, 0x1, RZ, 0xfc, !PT ;  /* 0x0000000102027812 */ /* 0x000fc800078efcff */
[----:B------:R-:W-:-:S13]  /*eef0*/  ISETP.NE.AND P1, PT, R2, 0x3, PT ;  /* 0x000000030200780c */ /* 0x000fda0003f25270 */
[----:B0-----:R-:W-:Y:S05]  /*ef00*/  @!P1 BRA `(.L_x_15488) ;  /* 0x0000000000049947 */ /* 0x001fea0003800000 */
[----:B------:R-:W-:Y:S01]  /*ef10*/  BPT.TRAP 0x1 ;  /* 0x000000040000795c */ /* 0x000fe20000300000 */
.L_x_15488:
[----:B------:R-:W-:Y:S02]  /*ef20*/  LOP3.LUT R2, R24, 0x1, RZ, 0x3c, !PT ;  /* 0x0000000118027812 */ /* 0x000fe400078e3cff */
[----:B------:R-:W-:Y:S02]  /*ef30*/  LEA R3, R21, UR43, 0x3 ;  /* 0x0000002b15037c11 */ /* 0x000fe4000f8e18ff */
[----:B------:R-:W-:-:S04]  /*ef40*/  SHF.L.U32 R2, R2, 0x1f, RZ ;  /* 0x0000001f02027819 */ /* 0x000fc800000006ff */
[----:B------:R-:W0:Y:S02]  /*ef50*/  SYNCS.PHASECHK.TRANS64.TRYWAIT P2, [R3+URZ+0x12470], R2 ;  /* 0x01247002030075a7 */ /* 0x000e24000804017f */
[----:B0-----:R-:W-:Y:S05]  /*ef60*/  @!P2 BRA `(.L_x_15489) ;  /* 0x00000034000ca947 */ /* 0x001fea0003800000 */
.L_x_15584:
[----:B------:R-:W-:-:S06]  /*ef70*/  ULOP3.LUT UR4, UR46, 0x2, URZ, 0xfc, !UPT ;  /* 0x000000022e047892 */ /* 0x000fcc000f8efc3f */
[----:B--23--:R-:W-:-:S05]  /*ef80*/  IMAD.U32 R5, RZ, RZ, UR4 ;  /* 0x00000004ff057e24 */ /* 0x00cfca000f8e00ff */
[----:B------:R-:W-:-:S13]  /*ef90*/  ISETP.NE.AND P2, PT, R5, 0x3, PT ;  /* 0x000000030500780c */ /* 0x000fda0003f45270 */
[----:B------:R-:W-:Y:S05]  /*efa0*/  @!P2 BRA `(.L_x_15490) ;  /* 0x000000000004a947 */ /* 0x000fea0003800000 */
[----:B------:R-:W-:Y:S01]  /*efb0*/  BPT.TRAP 0x1 ;  /* 0x000000040000795c */ /* 0x000fe20000300000 */
.L_x_15490:
[----:B------:R-:W-:Y:S01]  /*efc0*/  SHF.L.U32 R6, R24, 0x1f, RZ ;  /* 0x0000001f18067819 */ /* 0x000fe200000006ff */
[----:B0-----:R-:W-:-:S03]  /*efd0*/  IMAD R2, R21, 0x2800, RZ ;  /* 0x0000280015027824 */ /* 0x001fc600078e02ff */
[----:B------:R-:W0:Y:S02]  /*efe0*/  SYNCS.PHASECHK.TRANS64.TRYWAIT P2, [R3+URZ+0x12460], R6 ;  /* 0x01246006030075a7 */ /* 0x000e24000804017f */
[----:B0-----:R-:W-:Y:S05]  /*eff0*/  @!P2 BRA `(.L_x_15491) ;  /* 0x0000003000fca947 */ /* 0x001fea0003800000 */
.L_x_15585:
        /* <DEDUP_REMOVED lines=61> */
.L_x_15492:
[----:B-1----:R1:W-:Y:S01]  /*f3d0*/  SYNCS.ARRIVE.TRANS64.A1T0 RZ, [R3+URZ+0x12450], RZ ;  /* 0x012450ff03ff79a7 */ /* 0x0023e2000810003f */
[----:B------:R-:W-:Y:S06]  /*f3e0*/  BAR.SYNC.DEFER_BLOCKING 0x2, 0x80 ;  /* 0x0082000000007b1d */ /* 0x000fec0000010000 */
[----:B------:R-:W-:Y:S05]  /*f3f0*/  @!P1 BRA `(.L_x_15493) ;  /* 0x0000000000049947 */ /* 0x000fea0003800000 */
[----:B------:R-:W-:Y:S01]  /*f400*/  BPT.TRAP 0x1 ;  /* 0x000000040000795c */ /* 0x000fe20000300000 */
.L_x_15493:
        /* <DEDUP_REMOVED lines=9> */
.L_x_15479:
[----:B0-----:R-:W-:Y:S02]  /*f4a0*/  IMAD.MOV.U32 R0, RZ, RZ, 0x1 ;  /* 0x00000001ff007424 */ /* 0x001fe400078e00ff */
[----:B------:R-:W-:-:S03]  /*f4b0*/  IMAD.MOV.U32 R4, RZ, RZ, RZ ;  /* 0x000000ffff047224 */ /* 0x000fc600078e00ff */
[----:B------:R0:W-:Y:S04]  /*f4c0*/  STL [R1+0x4], R0 ;  /* 0x0000040001007387 */ /* 0x0001e80000100800 */
.L_x_15495:
[----:B------:R-:W-:-:S06]  /*f4d0*/  ULOP3.LUT UR4, UR46, 0x1, URZ, 0xfc, !UPT ;  /* 0x000000012e047892 */ /* 0x000fcc000f8efc3f */
[----:B0-----:R-:W-:-:S05]  /*f4e0*/  IMAD.U32 R0, RZ, RZ, UR4 ;  /* 0x00000004ff007e24 */ /* 0x001fca000f8e00ff */
[----:B------:R-:W-:-:S13]  /*f4f0*/  ISETP.NE.AND P1, PT, R0, 0x3, PT ;  /* 0x000000030000780c */ /* 0x000fda0003f25270 */
[----:B------:R-:W-:Y:S05]  /*f500*/  @!P1 BRA `(.L_x_15496) ;  /* 0x0000000000049947 */ /* 0x000fea0003800000 */
[----:B------:R-:W-:Y:S01]  /*f510*/  BPT.TRAP 0x1 ;  /* 0x000000040000795c */ /* 0x000fe20000300000 */
.L_x_15496:
[----:B------:R-:W2:Y:S01]  /*f520*/  LDL R0, [R1+0x4] ;  /* 0x0000040001007983 */ /* 0x000ea20000100800 */
[----:B------:R-:W-:Y:S01]  /*f530*/  LEA R2, R4, UR43, 0x3 ;  /* 0x0000002b04027c11 */ /* 0x000fe2000f8e18ff */
[----:B------:R-:W-:Y:S01]  /*f540*/  BSSY B0, `(.L_x_15497) ;  /* 0x0000005000007945 */ /* 0x000fe20003800000 */
[----:B--2---:R-:W-:-:S04]  /*f550*/  LOP3.LUT R3, R0, 0x1, RZ, 0x3c, !PT ;  /* 0x0000000100037812 */ /* 0x004fc800078e3cff */
[----:B------:R-:W-:-:S04]  /*f560*/  SHF.L.U32 R3, R3, 0x1f, RZ ;  /* 0x0000001f03037819 */ /* 0x000fc800000006ff */
[----:B------:R-:W0:Y:S02]  /*f570*/  SYNCS.PHASECHK.TRANS64.TRYWAIT P0, [R2+URZ+0x12470], R3 ;  /* 0x01247003020075a7 */ /* 0x000e24000800017f */
[----:B0-----:R-:W-:Y:S05]  /*f580*/  @!P0 BRA `(.L_x_15498) ;  /* 0x0000002c00ac8947 */ /* 0x001fea0003800000 */
.L_x_15586:
[----:B------:R-:W-:Y:S05]  /*f590*/  BSYNC B0 ;  /* 0x0000000000007941 */ /* 0x000fea0003800000 */
.L_x_15497:
[----:B------:R-:W-:-:S06]  /*f5a0*/  ULOP3.LUT UR4, UR46, 0x2, URZ, 0xfc, !UPT ;  /* 0x000000022e047892 */ /* 0x000fcc000f8efc3f */
[----:B------:R-:W-:-:S05]  /*f5b0*/  IMAD.U32 R0, RZ, RZ, UR4 ;  /* 0x00000004ff007e24 */ /* 0x000fca000f8e00ff */
[----:B------:R-:W-:-:S13]  /*f5c0*/  ISETP.NE.AND P0, PT, R0, 0x3, PT ;  /* 0x000000030000780c */ /* 0x000fda0003f05270 */
[----:B------:R-:W-:Y:S05]  /*f5d0*/  @!P0 BRA `(.L_x_15499) ;  /* 0x0000000000048947 */ /* 0x000fea0003800000 */
[----:B------:R-:W-:Y:S01]  /*f5e0*/  BPT.TRAP 0x1 ;  /* 0x000000040000795c */ /* 0x000fe20000300000 */
.L_x_15499:
[----:B------:R-:W2:Y:S02]  /*f5f0*/  LDL R0, [R1+0x4] ;  /* 0x0000040001007983 */ /* 0x000ea40000100800 */
[----:B--2---:R-:W-:Y:S01]  /*f600*/  SHF.L.U32 R5, R0, 0x1f, RZ ;  /* 0x0000001f00057819 */ /* 0x004fe200000006ff */
[----:B------:R-:W-:-:S03]  /*f610*/  IMAD R0, R4, 0x2800, RZ ;  /* 0x0000280004007824 */ /* 0x000fc600078e02ff */
[----:B------:R-:W1:Y:S02]  /*f620*/  SYNCS.PHASECHK.TRANS64.TRYWAIT P0, [R2+URZ+0x12460], R5 ;  /* 0x01246005020075a7 */ /* 0x000e64000800017f */
[----:B0-----:R-:W-:Y:S01]  /*f630*/  LOP3.LUT R3, R0, R22, RZ, 0xfc, !PT ;  /* 0x0000001600037212 */ /* 0x001fe200078efcff */
[----:B-1----:R-:W-:Y:S06]  /*f640*/  @!P0 BRA `(.L_x_15500) ;  /* 0x0000002c00908947 */ /* 0x002fec0003800000 */
.L_x_15587:
        /* <DEDUP_REMOVED lines=60> */
.L_x_15501:
[----:B-1----:R1:W-:Y:S01]  /*fa10*/  SYNCS.ARRIVE.TRANS64.A1T0 RZ, [R2+URZ+0x12450], RZ ;  /* 0x012450ff02ff79a7 */ /* 0x0023e2000810003f */
[----:B------:R-:W-:Y:S06]  /*fa20*/  BAR.SYNC.DEFER_BLOCKING 0x2, 0x80 ;  /* 0x0082000000007b1d */ /* 0x000fec0000010000 */
[----:B------:R-:W-:Y:S05]  /*fa30*/  @!P1 BRA `(.L_x_15502) ;  /* 0x0000000000049947 */ /* 0x000fea0003800000 */
[----:B------:R-:W-:Y:S01]  /*fa40*/  BPT.TRAP 0x1 ;  /* 0x000000040000795c */ /* 0x000fe20000300000 */
.L_x_15502:
        /* <DEDUP_REMOVED lines=11> */
.L_x_15459:
[----:B------:R-:W0:Y:S01]  /*fb00*/  S2R R5, SR_CgaCtaId ;  /* 0x0000000000057919 */ /* 0x000e220000008800 */
[----:B------:R-:W-:Y:S02]  /*fb10*/  MOV R4, 0x400 ;  /* 0x0000040000047802 */ /* 0x000fe40000000f00 */
[----:B------:R-:W-:Y:S02]  /*fb20*/  SHF.L.U32 R3, R3, 0x1f, RZ ;  /* 0x0000001f03037819 */ /* 0x000fe400000006ff */
[----:B0-----:R-:W-:-:S04]  /*fb30*/  LEA R6, R5, R4, 0x18 ;  /* 0x0000000405067211 */ /* 0x001fc800078ec0ff */
[----:B------:R-:W0:Y:S02]  /*fb40*/  SYNCS.PHASECHK.TRANS64.TRYWAIT P0, [R6+URZ+0x12420], R3 ;  /* 0x01242003060075a7 */ /* 0x000e24000800017f */
[----:B0-----:R-:W-:Y:S05]  /*fb50*/  @!P0 BRA `(.L_x_15503) ;  /* 0x0000002800608947 */ /* 0x001fea0003800000 */
.L_x_15588:
        /* <DEDUP_REMOVED lines=13> */
.L_x_15504:
[----:B------:R-:W-:Y:S01]  /*fc30*/  IMAD R5, R2, 0x8, R6 ;  /* 0x0000000802057824 */ /* 0x000fe200078e0206 */
[----:B------:R-:W-:Y:S01]  /*fc40*/  SHF.L.U32 R4, R0, 0x1f, RZ ;  /* 0x0000001f00047819 */ /* 0x000fe200000006ff */
[----:B------:R-:W-:-:S03]  /*fc50*/  VIADD R2, R2, 0x1 ;  /* 0x0000000102027836 */ /* 0x000fc60000000000 */
[----:B------:R-:W0:Y:S02]  /*fc60*/  SYNCS.PHASECHK.TRANS64.TRYWAIT P1, [R5+URZ+0x12440], R4 ;  /* 0x01244004050075a7 */ /* 0x000e24000802017f */
[----:B------:R-:W-:-:S04]  /*fc70*/  ISETP.NE.AND P2, PT, R2, 0x2, PT ;  /* 0x000000020200780c */ /* 0x000fc80003f45270 */
[----:B------:R-:W-:Y:S01]  /*fc80*/  SEL R3, RZ, 0x1, P2 ;  /* 0x00000001ff037807 */ /* 0x000fe20001000000 */
[----:B0-----:R-:W-:Y:S08]  /*fc90*/  @!P1 BRA `(.L_x_15505) ;  /* 0x0000002800249947 */ /* 0x001ff00003800000 */
.L_x_15589:
[----:B------:R-:W-:Y:S02]  /*fca0*/  SEL R2, R2, RZ, P2 ;  /* 0x000000ff02027207 */ /* 0x000fe40001000000 */
[----:B------:R-:W-:Y:S01]  /*fcb0*/  LOP3.LUT R0, R0, R3, RZ, 0x3c, !PT ;  /* 0x0000000300007212 */ /* 0x000fe200078e3cff */
[----:B------:R-:W-:Y:S06]  /*fcc0*/  @!P0 BRA `(.L_x_15506) ;  /* 0x0000000000048947 */ /* 0x000fec0003800000 */
[----:B------:R-:W-:Y:S01]  /*fcd0*/  BPT.TRAP 0x1 ;  /* 0x000000040000795c */ /* 0x000fe20000300000 */
.L_x_15506:
[----:B------:R-:W-:Y:S01]  /*fce0*/  IMAD R3, R2, 0x8, R6 ;  /* 0x0000000802037824 */ /* 0x000fe200078e0206 */
[----:B------:R-:W-:-:S04]  /*fcf0*/  SHF.L.U32 R0, R0, 0x1f, RZ ;  /* 0x0000001f00007819 */ /* 0x000fc800000006ff */
[----:B------:R-:W1:Y:S02]  /*fd00*/  SYNCS.PHASECHK.TRANS64.TRYWAIT P1, [R3+URZ+0x12440], R0 ;  /* 0x01244000030075a7 */ /* 0x000e64000802017f */
[----:B-1----:R-:W-:Y:S05]  /*fd10*/  @!P1 BRA `(.L_x_15507) ;  /* 0x0000002800189947 */ /* 0x002fea0003800000 */
.L_x_15590:
[----:B------:R-:W-:Y:S05]  /*fd20*/  @!P0 BRA `(.L_x_15508) ;  /* 0x0000000000048947 */ /* 0x000fea0003800000 */
[----:B------:R-:W-:Y:S01]  /*fd30*/  BPT.TRAP 0x1 ;  /* 0x000000040000795c */ /* 0x000fe20000300000 */
.L_x_15508:
[----:B------:R-:W2:Y:S02]  /*fd40*/  SYNCS.PHASECHK.TRANS64.TRYWAIT P1, [R5+URZ+0x12460], R4 ;  /* 0x01246004050075a7 */ /* 0x000ea4000802017f */
[----:B--2---:R-:W-:Y:S05]  /*fd50*/  @!P1 BRA `(.L_x_15509) ;  /* 0x00000028001c9947 */ /* 0x004fea0003800000 */
.L_x_15591:
[----:B------:R-:W-:Y:S05]  /*fd60*/  @!P0 BRA `(.L_x_15510) ;  /* 0x0000000000048947 */ /* 0x000fea0003800000 */
[----:B------:R-:W-:Y:S01]  /*fd70*/  BPT.TRAP 0x1 ;  /* 0x000000040000795c */ /* 0x000fe20000300000 */
.L_x_15510:
[----:B------:R-:W3:Y:S02]  /*fd80*/  SYNCS.PHASECHK.TRANS64.TRYWAIT P1, [R3+URZ+0x12460], R0 ;  /* 0x01246000030075a7 */ /* 0x000ee4000802017f */
[----:B---3--:R-:W-:Y:S05]  /*fd90*/  @!P1 BRA `(.L_x_15511) ;  /* 0x0000002800209947 */ /* 0x008fea0003800000 */
.L_x_15592:
[----:B------:R-:W-:Y:S05]  /*fda0*/  @!P0 BRA `(.L_x_15512) ;  /* 0x0000000000048947 */ /* 0x000fea0003800000 */
[----:B------:R-:W-:Y:S01]  /*fdb0*/  BPT.TRAP 0x1 ;  /* 0x000000040000795c */ /* 0x000fe20000300000 */
.L_x_15512:
[----:B------:R-:W4:Y:S02]  /*fdc0*/  SYNCS.PHASECHK.TRANS64.TRYWAIT P1, [R5+URZ+0x12480], R4 ;  /* 0x01248004050075a7 */ /* 0x000f24000802017f */
[----:B----4-:R-:W-:Y:S05]  /*fdd0*/  @!P1 BRA `(.L_x_15513) ;  /* 0x0000002800249947 */ /* 0x010fea0003800000 */
.L_x_15593:
[----:B------:R-:W-:Y:S05]  /*fde0*/  @!P0 BRA `(.L_x_15514) ;  /* 0x0000000000048947 */ /* 0x000fea0003800000 */
[----:B------:R-:W-:Y:S01]  /*fdf0*/  BPT.TRAP 0x1 ;  /* 0x000000040000795c */ /* 0x000fe20000300000 */
.L_x_15514:
[----:B------:R0:W0:Y:S02]  /*fe00*/  SYNCS.PHASECHK.TRANS64.TRYWAIT P0, [R3+URZ+0x12480], R0 ;  /* 0x01248000030075a7 */ /* 0x000024000800017f */
[----:B0-----:R-:W-:Y:S05]  /*fe10*/  @!P0 NANOSLEEP.SYNCS 0x989680 ;  /* 0x009896800000895d */ /* 0x001fea0003900000 */
[----:B------:R-:W0:Y:S02]  /*fe20*/  @!P0 SYNCS.PHASECHK.TRANS64 P0, [R3+URZ+0x12480], R0 ;  /* 0x01248000030085a7 */ /* 0x000e24000800007f */
[----:B0-----:R-:W-:Y:S05]  /*fe30*/  @!P0 BRA `(.L_x_15514) ;  /* 0xfffffffc00f08947 */ /* 0x001fea000383ffff */
.L_x_15415:
[----:B------:R-:W-:Y:S05]  /*fe40*/  BSYNC B6 ;  /* 0x0000000000067941 */ /* 0x000fea0003800000 */
.L_x_15412:
[----:B------:R-:W-:Y:S05]  /*fe50*/  EXIT ;  /* 0x000000000000794d */ /* 0x000fea0003800000 */
.L_x_15419:
[----:B0-----:R-:W-:-:S04]  /*fe60*/  IMAD.U32 R3, RZ, RZ, UR47 ;  /* 0x0000002fff037e24 */ /* 0x001fc8000f8e00ff */
[----:B------:R0:W1:Y:S03]  /*fe70*/  SYNCS.PHASECHK.TRANS64.TRYWAIT P0, [R3+URZ+0x12400], R0 ;  /* 0x01240000030075a7 */ /* 0x000066000800017f */
[----:B-1----:R-:W-:Y:S05]  /*fe80*/  @!P0 NANOSLEEP.SYNCS 0x989680 ;  /* 0x009896800000895d */ /* 0x002fea0003900000 */
[----:B------:R-:W1:Y:S02]  /*fe90*/  @!P0 SYNCS.PHASECHK.TRANS64 P0, [R3+URZ+0x12400], R0 ;  /* 0x01240000030085a7 */ /* 0x000e64000800007f */
[----:B-1----:R-:W-:Y:S05]  /*fea0*/  @!P0 BRA `(.L_x_15419) ;  /* 0xfffffffc00ec8947 */ /* 0x002fea000383ffff */
[----:B------:R-:W-:Y:S05]  /*feb0*/  BRA `(.L_x_15515) ;  /* 0xffffff1400ac7947 */ /* 0x000fea000383ffff */
.L_x_15423:
[----:B0-----:R-:W-:-:S04]  /*fec0*/  IMAD.U32 R3, RZ, RZ, UR47 ;  /* 0x0000002fff037e24 */ /* 0x001fc8000f8e00ff */
[----:B------:R0:W2:Y:S03]  /*fed0*/  SYNCS.PHASECHK.TRANS64.TRYWAIT P1, [R3+URZ+0x12430], R0 ;  /* 0x01243000030075a7 */ /* 0x0000a6000802017f */
[----:B--2---:R-:W-:Y:S05]  /*fee0*/  @!P1 NANOSLEEP.SYNCS 0x989680 ;  /* 0x009896800000995d */ /* 0x004fea0003900000 */
[----:B------:R-:W2:Y:S02]  /*fef0*/  @!P1 SYNCS.PHASECHK.TRANS64 P1, [R3+URZ+0x12430], R0 ;  /* 0x01243000030095a7 */ /* 0x000ea4000802007f */
[----:B--2---:R-:W-:Y:S05]  /*ff00*/  @!P1 BRA `(.L_x_15423) ;  /* 0xfffffffc00ec9947 */ /* 0x004fea000383ffff */
[----:B------:R-:W-:Y:S05]  /*ff10*/  BRA `(.L_x_15422) ;  /* 0xffffff1400c07947 */ /* 0x000fea000383ffff */
.L_x_15429:
[----:B-1----:R-:W-:-:S04]  /*ff20*/  IMAD.U32 R9, RZ, RZ, UR18 ;  /* 0x00000012ff097e24 */ /* 0x002fc8000f8e00ff */
[----:B------:R1:W2:Y:S03]  /*ff30*/  SYNCS.PHASECHK.TRANS64.TRYWAIT P1, [R9+URZ+0x12430], R0 ;  /* 0x01243000090075a7 */ /* 0x0002a6000802017f */
[----:B--2---:R-:W-:Y:S05]  /*ff40*/  @!P1 NANOSLEEP.SYNCS 0x989680 ;  /* 0x009896800000995d */ /* 0x004fea0003900000 */
[----:B------:R-:W2:Y:S02]  /*ff50*/  @!P1 SYNCS.PHASECHK.TRANS64 P1, [R9+URZ+0x12430], R0 ;  /* 0x01243000090095a7 */ /* 0x000ea4000802007f */
[----:B--2---:R-:W-:Y:S05]  /*ff60*/  @!P1 BRA `(.L_x_15429) ;  /* 0xfffffffc00ec9947 */ /* 0x004fea000383ffff */
[----:B------:R-:W-:Y:S05]  /*ff70*/  BRA `(.L_x_15428) ;  /* 0xffffff4400147947 */ /* 0x000fea000383ffff */
.L_x_15433:
[----:B-1----:R-:W-:-:S04]  /*ff80*/  IMAD.U32 R9, RZ, RZ, UR9 ;  /* 0x00000009ff097e24 */ /* 0x002fc8000f8e00ff */
[----:B------:R1:W2:Y:S03]  /*ff90*/  SYNCS.PHASECHK.TRANS64.TRYWAIT P1, [R9+URZ+0x12450], R0 ;  /* 0x01245000090075a7 */ /* 0x0002a6000802017f */
[----:B--2---:R-:W-:Y:S05]  /*ffa0*/  @!P1 NANOSLEEP.SYNCS 0x989680 ;  /* 0x009896800000995d */ /* 0x004fea0003900000 */
[----:B------:R-:W2:Y:S02]  /*ffb0*/  @!P1 SYNCS.PHASECHK.TRANS64 P1, [R9+URZ+0x12450], R0 ;  /* 0x01245000090095a7 */ /* 0x000ea4000802007f */
[----:B--2---:R-:W-:Y:S05]  /*ffc0*/  @!P1 BRA `(.L_x_15433) ;  /* 0xfffffffc00ec9947 */ /* 0x004fea000383ffff */
[----:B------:R-:W-:Y:S05]  /*ffd0*/  BRA `(.L_x_15432) ;  /* 0xffffff4800207947 */ /* 0x000fea000383ffff */
.L_x_15441:
[----:B-1----:R-:W-:-:S04]  /*ffe0*/  IMAD.U32 R9, RZ, RZ, UR17 ;  /* 0x00000011ff097e24 */ /* 0x002fc8000f8e00ff */
[----:B------:R1:W2:Y:S03]  /*fff0*/  SYNCS.PHASECHK.TRANS64.TRYWAIT P1, [R9+URZ+0x12430], R0 ;  /* 0x01243000090075a7 */ /* 0x0002a6000802017f */
[----:B--2---:R-:W-:Y:S05]  /*10000*/  @!P1 NANOSLEEP.SYNCS 0x989680 ;  /* 0x009896800000995d */ /* 0x004fea0003900000 */
[----:B------:R-:W2:Y:S02]  /*10010*/  @!P1 SYNCS.PHASECHK.TRANS64 P1, [R9+URZ+0x12430], R0 ;  /* 0x01243000090095a7 */ /* 0x000ea4000802007f */
[----:B--2---:R-:W-:Y:S05]  /*10020*/  @!P1 BRA `(.L_x_15441) ;  /* 0xfffffffc00ec9947 */ /* 0x004fea000383ffff */
[----:B------:R-:W-:Y:S05]  /*10030*/  BRA `(.L_x_15440) ;  /* 0xffffff7000707947 */ /* 0x000fea000383ffff */
.L_x_15445:
[----:B-1----:R-:W-:-:S04]  /*10040*/  IMAD.U32 R9, RZ, RZ, UR9 ;  /* 0x00000009ff097e24 */ /* 0x002fc8000f8e00ff */
[----:B------:R1:W2:Y:S03]  /*10050*/  SYNCS.PHASECHK.TRANS64.TRYWAIT P1, [R9+URZ+0x12450], R0 ;  /* 0x01245000090075a7 */ /* 0x0002a6000802017f */
[----:B--2---:R-:W-:Y:S05]  /*10060*/  @!P1 NANOSLEEP.SYNCS 0x989680 ;  /* 0x009896800000995d */ /* 0x004fea0003900000 */
[----:B------:R-:W2:Y:S02]  /*10070*/  @!P1 SYNCS.PHASECHK.TRANS64 P1, [R9+URZ+0x12450], R0 ;  /* 0x01245000090095a7 */ /* 0x000ea4000802007f */
[----:B--2---:R-:W-:Y:S05]  /*10080*/  @!P1 BRA `(.L_x_15445) ;  /* 0xfffffffc00ec9947 */ /* 0x004fea000383ffff */
[----:B------:R-:W-:Y:S05]  /*10090*/  BRA `(.L_x_15444) ;  /* 0xffffff7400787947 */ /* 0x000fea000383ffff */
.L_x_15452:
[----:B-1----:R-:W-:-:S04]  /*100a0*/  IMAD.U32 R6, RZ, RZ, UR16 ;  /* 0x00000010ff067e24 */ /* 0x002fc8000f8e00ff */
[----:B------:R1:W2:Y:S03]  /*100b0*/  SYNCS.PHASECHK.TRANS64.TRYWAIT P1, [R6+URZ+0x12450], R5 ;  /* 0x01245005060075a7 */ /* 0x0002a6000802017f */
[----:B--2---:R-:W-:Y:S05]  /*100c0*/  @!P1 NANOSLEEP.SYNCS 0x989680 ;  /* 0x009896800000995d */ /* 0x004fea0003900000 */
[----:B------:R-:W2:Y:S02]  /*100d0*/  @!P1 SYNCS.PHASECHK.TRANS64 P1, [R6+URZ+0x12450], R5 ;  /* 0x01245005060095a7 */ /* 0x000ea4000802007f */
[----:B--2---:R-:W-:Y:S05]  /*100e0*/  @!P1 BRA `(.L_x_15452) ;  /* 0xfffffffc00ec9947 */ /* 0x004fea000383ffff */
[----:B------:R-:W-:Y:S05]  /*100f0*/  BRA `(.L_x_15451) ;  /* 0xffffff9000b87947 */ /* 0x000fea000383ffff */
.L_x_15465:
[----:B------:R-:W-:Y:S02]  /*10100*/  IMAD.MOV.U32 R13, RZ, RZ, R22 ;  /* 0x000000ffff0d7224 */ /* 0x000fe400078e0016 */
[----:B------:R-:W-:Y:S02]  /*10110*/  IMAD.MOV.U32 R12, RZ, RZ, RZ ;  /* 0x000000ffff0c7224 */ /* 0x000fe400078e00ff */
[----:B------:R-:W-:Y:S02]  /*10120*/  IMAD.MOV.U32 R11, RZ, RZ, 0x1f ;  /* 0x0000001fff0b7424 */ /* 0x000fe400078e00ff */
[----:B------:R-:W-:-:S07]  /*10130*/  IMAD.MOV.U32 R15, RZ, RZ, -0x1 ;  /* 0xffffffffff0f7424 */ /* 0x000fce00078e00ff */
[----:B0----5:R-:W-:Y:S05]  /*10140*/  WARPSYNC.COLLECTIVE R15, `(.L_x_15516) ;  /* 0x000000000f087348 */ /* 0x021fea0003c00000 */
[----:B------:R1:W2:Y:S02]  /*10150*/  SHFL.IDX P6, R14, R13, R12, R11 ;  /* 0x0000000c0d0e7389 */ /* 0x0002a400000c000b */
[----:B012--5:R-:W-:Y:S01]  /*10160*/  ENDCOLLECTIVE ;  /* 0x000000000000791b */ /* 0x027fe20003800000 */
.L_x_15516:
[----:B------:R-:W-:Y:S05]  /*10170*/  BRA `(.L_x_15517) ;  /* 0xffffffc000387947 */ /* 0x000fea000383ffff */
.L_x_15467:
[----:B-1----:R-:W-:-:S05]  /*10180*/  IMAD.MOV.U32 R2, RZ, RZ, 0x1 ;  /* 0x00000001ff027424 */ /* 0x002fca00078e00ff */
[----:B------:R-:W-:-:S04]  /*10190*/  SHF.L.U32 R2, R2, 0x1f, RZ ;  /* 0x0000001f02027819 */ /* 0x000fc800000006ff */
[----:B------:R1:W2:Y:S03]  /*101a0*/  SYNCS.PHASECHK.TRANS64.TRYWAIT P0, [R27+URZ+0x12480], R2 ;  /* 0x012480021b0075a7 */ /* 0x0002a6000800017f */
[----:B--2---:R-:W-:Y:S05]  /*101b0*/  @!P0 NANOSLEEP.SYNCS 0x989680 ;  /* 0x009896800000895d */ /* 0x004fea0003900000 */
[----:B------:R-:W2:Y:S02]  /*101c0*/  @!P0 SYNCS.PHASECHK.TRANS64 P0, [R27+URZ+0x12480], R2 ;  /* 0x012480021b0085a7 */ /* 0x000ea4000800007f */
[----:B--2---:R-:W-:Y:S05]  /*101d0*/  @!P0 BRA `(.L_x_15467) ;  /* 0xfffffffc00e88947 */ /* 0x004fea000383ffff */
[----:B------:R-:W-:Y:S05]  /*101e0*/  BRA `(.L_x_15518) ;  /* 0xffffffc400a47947 */ /* 0x000fea000383ffff */
.L_x_15468:
        /* <DEDUP_REMOVED lines=8> */
.L_x_15520:
[----:B------:R-:W-:Y:S05]  /*10270*/  BSYNC B0 ;  /* 0x0000000000007941 */ /* 0x000fea0003800000 */
.L_x_15519:
        /* <DEDUP_REMOVED lines=11> */
.L_x_15521:
        /* <DEDUP_REMOVED lines=12> */
.L_x_15522:
        /* <DEDUP_REMOVED lines=12> */
.L_x_15523:
        /* <DEDUP_REMOVED lines=12> */
.L_x_15524:
        /* <DEDUP_REMOVED lines=10> */
.L_x_15525:
        /* <DEDUP_REMOVED lines=12> */
.L_x_15526:
        /* <DEDUP_REMOVED lines=11> */
.L_x_15527:
        /* <DEDUP_REMOVED lines=18> */
.L_x_15528:
        /* <DEDUP_REMOVED lines=8> */
.L_x_15529:
[----:B------:R-:W-:Y:S01]  /*10920*/  IMAD.MOV.U32 R2, RZ, RZ, R14 ;  /* 0x000000ffff027224 */ /* 0x000fe200078e000e */
[----:B------:R-:W-:Y:S06]  /*10930*/  BRA `(.L_x_15530) ;  /* 0xffffffc400247947 */ /* 0x000fec000383ffff */
.L_x_15471:
[----:B-1----:R-:W-:-:S05]  /*10940*/  IMAD.MOV.U32 R2, RZ, RZ, 0x1 ;  /* 0x00000001ff027424 */ /* 0x002fca00078e00ff */
[----:B------:R-:W-:-:S04]  /*10950*/  SHF.L.U32 R2, R2, 0x1f, RZ ;  /* 0x0000001f02027819 */ /* 0x000fc800000006ff */
[----:B------:R1:W2:Y:S03]  /*10960*/  SYNCS.PHASECHK.TRANS64.TRYWAIT P2, [R27+URZ+0x12440], R2 ;  /* 0x012440021b0075a7 */ /* 0x0002a6000804017f */
[----:B--2---:R-:W-:Y:S05]  /*10970*/  @!P2 NANOSLEEP.SYNCS 0x989680 ;  /* 0x009896800000a95d */ /* 0x004fea0003900000 */
[----:B------:R-:W2:Y:S02]  /*10980*/  @!P2 SYNCS.PHASECHK.TRANS64 P2, [R27+URZ+0x12440], R2 ;  /* 0x012440021b00a5a7 */ /* 0x000ea4000804007f */
[----:B--2---:R-:W-:Y:S05]  /*10990*/  @!P2 BRA `(.L_x_15471) ;  /* 0xfffffffc00e8a947 */ /* 0x004fea000383ffff */
[----:B------:R-:W-:Y:S05]  /*109a0*/  BRA `(.L_x_15531) ;  /* 0xffffffc400747947 */ /* 0x000fea000383ffff */
.L_x_15472:
        /* <DEDUP_REMOVED lines=8> */
.L_x_15533:
[----:B------:R-:W-:Y:S05]  /*10a30*/  BSYNC B0 ;  /* 0x0000000000007941 */ /* 0x000fea0003800000 */
.L_x_15532:
        /* <DEDUP_REMOVED lines=8> */
.L_x_15534:
        /* <DEDUP_REMOVED lines=8> */
.L_x_15535:
        /* <DEDUP_REMOVED lines=9> */
.L_x_15536:
        /* <DEDUP_REMOVED lines=8> */
.L_x_15537:
        /* <DEDUP_REMOVED lines=9> */
.L_x_15538:
[----:B------:R-:W-:Y:S02]  /*10ce0*/  IMAD.MOV.U32 R13, RZ, RZ, R5 ;  /* 0x000000ffff0d7224 */ /* 0x000fe400078e0005 */
[----:B------:R-:W-:Y:S01]  /*10cf0*/  IMAD.MOV.U32 R12, RZ, RZ, 0x3 ;  /* 0x00000003ff0c7424 */ /* 0x000fe200078e00ff */
[----:B------:R-:W-:-:S13]  /*10d00*/  @P0 IADD3 R3, P2, R24, R14, RZ ;  /* 0x0000000e18030210 */ /* 0x000fda0007f5e0ff */
[----:B------:R-:W-:Y:S05]  /*10d10*/  WARPSYNC.COLLECTIVE R15, `(.L_x_15539) ;  /* 0x000000000f087348 */ /* 0x000fea0003c00000 */
[----:B------:R0:W1:Y:S02]  /*10d20*/  SHFL.IDX P6, R14, R13, R12, R11 ;  /* 0x0000000c0d0e7389 */ /* 0x00006400000c000b */
[----:B01----:R-:W-:Y:S01]  /*10d30*/  ENDCOLLECTIVE ;  /* 0x000000000000791b */ /* 0x003fe20003800000 */
.L_x_15539:
        /* <DEDUP_REMOVED lines=13> */
.L_x_15540:
[----:B------:R-:W-:Y:S02]  /*10e10*/  IMAD.MOV.U32 R13, RZ, RZ, R7 ;  /* 0x000000ffff0d7224 */ /* 0x000fe400078e0007 */
[----:B------:R-:W-:Y:S02]  /*10e20*/  IMAD.MOV.U32 R12, RZ, RZ, RZ ;  /* 0x000000ffff0c7224 */ /* 0x000fe400078e00ff */
[----:B------:R-:W-:-:S07]  /*10e30*/  IMAD.MOV.U32 R4, RZ, RZ, R14 ;  /* 0x000000ffff047224 */ /* 0x000fce00078e000e */
[----:B------:R-:W-:Y:S05]  /*10e40*/  WARPSYNC.COLLECTIVE R15, `(.L_x_15541) ;  /* 0x000000000f087348 */ /* 0x000fea0003c00000 */
[----:B------:R0:W1:Y:S02]  /*10e50*/  SHFL.IDX P6, R14, R13, R12, R11 ;  /* 0x0000000c0d0e7389 */ /* 0x00006400000c000b */
[----:B01----:R-:W-:Y:S01]  /*10e60*/  ENDCOLLECTIVE ;  /* 0x000000000000791b */ /* 0x003fe20003800000 */
.L_x_15541:
        /* <DEDUP_REMOVED lines=13> */
.L_x_15542:
[----:B------:R-:W-:Y:S05]  /*10f40*/  BRA `(.L_x_15543) ;  /* 0xffffffc400287947 */ /* 0x000fea000383ffff */
.L_x_15477:
[----:B------:R-:W-:Y:S02]  /*10f50*/  IMAD.MOV.U32 R13, RZ, RZ, R4 ;  /* 0x000000ffff0d7224 */ /* 0x000fe400078e0004 */
[----:B------:R-:W-:Y:S02]  /*10f60*/  IMAD.MOV.U32 R12, RZ, RZ, RZ ;  /* 0x000000ffff0c7224 */ /* 0x000fe400078e00ff */
[----:B------:R-:W-:Y:S02]  /*10f70*/  IMAD.MOV.U32 R11, RZ, RZ, 0x1c1f ;  /* 0x00001c1fff0b7424 */ /* 0x000fe400078e00ff */
[----:B------:R-:W-:Y:S02]  /*10f80*/  IMAD.MOV.U32 R15, RZ, RZ, -0x1 ;  /* 0xffffffffff0f7424 */ /* 0x000fe400078e00ff */
[----:B------:R-:W-:-:S07]  /*10f90*/  IMAD.U32 R7, RZ, RZ, UR45 ;  /* 0x0000002dff077e24 */ /* 0x000fce000f8e00ff */
[----:B------:R-:W-:Y:S05]  /*10fa0*/  WARPSYNC.COLLECTIVE R15, `(.L_x_15544) ;  /* 0x000000000f087348 */ /* 0x000fea0003c00000 */
[----:B------:R0:W1:Y:S02]  /*10fb0*/  SHFL.IDX P6, R14, R13, R12, R11 ;  /* 0x0000000c0d0e7389 */ /* 0x00006400000c000b */
[----:B01----:R-:W-:Y:S01]  /*10fc0*/  ENDCOLLECTIVE ;  /* 0x000000000000791b */ /* 0x003fe20003800000 */
.L_x_15544:
[----:B------:R-:W-:-:S04]  /*10fd0*/  IMAD R7, R7, 0xc0, R28 ;  /* 0x000000c007077824 */ /* 0x000fc800078e021c */
[----:B------:R-:W-:Y:S02]  /*10fe0*/  VIADD R9, R7, 0x20 ;  /* 0x0000002007097836 */ /* 0x000fe40000000000 */
[----:B------:R-:W-:Y:S02]  /*10ff0*/  IMAD.MOV.U32 R13, RZ, RZ, R0 ;  /* 0x000000ffff0d7224 */ /* 0x000fe400078e0000 */
[----:B------:R-:W-:-:S07]  /*11000*/  IMAD.MOV.U32 R2, RZ, RZ, R14 ;  /* 0x000000ffff027224 */ /* 0x000fce00078e000e */
[----:B------:R-:W-:Y:S05]  /*11010*/  WARPSYNC.COLLECTIVE R15, `(.L_x_15545) ;  /* 0x000000000f087348 */ /* 0x000fea0003c00000 */
[----:B------:R0:W1:Y:S02]  /*11020*/  SHFL.IDX P6, R14, R13, R12, R11 ;  /* 0x0000000c0d0e7389 */ /* 0x00006400000c000b */
[----:B01----:R-:W-:Y:S01]  /*11030*/  ENDCOLLECTIVE ;  /* 0x000000000000791b */ /* 0x003fe20003800000 */
.L_x_15545:
        /* <DEDUP_REMOVED lines=9> */
.L_x_15546:
        /* <DEDUP_REMOVED lines=11> */
.L_x_15547:
        /* <DEDUP_REMOVED lines=13> */
.L_x_15548:
[----:B------:R-:W-:Y:S02]  /*11250*/  @!P1 IMAD.MOV.U32 R3, RZ, RZ, R9 ;  /* 0x000000ffff039224 */ /* 0x000fe400078e0009 */
        /* <DEDUP_REMOVED lines=11> */
.L_x_15549:
        /* <DEDUP_REMOVED lines=8> */
.L_x_15550:
        /* <DEDUP_REMOVED lines=11> */
.L_x_15551:
[----:B------:R-:W-:Y:S02]  /*11440*/  IMAD.MOV.U32 R13, RZ, RZ, R8 ;  /* 0x000000ffff0d7224 */ /* 0x000fe400078e0008 */
[----:B------:R-:W-:Y:S02]  /*11450*/  IMAD.MOV.U32 R12, RZ, RZ, RZ ;  /* 0x000000ffff0c7224 */ /* 0x000fe400078e00ff */
[----:B------:R-:W-:-:S07]  /*11460*/  IMAD.MOV.U32 R0, RZ, RZ, R14 ;  /* 0x000000ffff007224 */ /* 0x000fce00078e000e */
[----:B------:R-:W-:Y:S05]  /*11470*/  WARPSYNC.COLLECTIVE R15, `(.L_x_15552) ;  /* 0x000000000f087348 */ /* 0x000fea0003c00000 */
[----:B------:R0:W1:Y:S02]  /*11480*/  SHFL.IDX P6, R14, R13, R12, R11 ;  /* 0x0000000c0d0e7389 */ /* 0x00006400000c000b */
[----:B01----:R-:W-:Y:S01]  /*11490*/  ENDCOLLECTIVE ;  /* 0x000000000000791b */ /* 0x003fe20003800000 */
.L_x_15552:
[----:B------:R-:W-:-:S05]  /*114a0*/  @!P1 IADD3 R9, P2, R24, R0, RZ ;  /* 0x0000000018099210 */ /* 0x000fca0007f5e0ff */
[----:B------:R-:W-:Y:S02]  /*114b0*/  @!P1 IMAD.X R3, RZ, RZ, R4, P2 ;  /* 0x000000ffff039224 */ /* 0x000fe400010e0604 */
[----:B------:R-:W-:Y:S02]  /*114c0*/  @!P1 IMAD.MOV.U32 R2, RZ, RZ, R9 ;  /* 0x000000ffff029224 */ /* 0x000fe400078e0009 */
[----:B------:R-:W-:-:S03]  /*114d0*/  IMAD.MOV.U32 R13, RZ, RZ, R5 ;  /* 0x000000ffff0d7224 */ /* 0x000fc600078e0005 */
        /* <DEDUP_REMOVED lines=8> */
.L_x_15553:
        /* <DEDUP_REMOVED lines=8> */
.L_x_15554:
        /* <DEDUP_REMOVED lines=12> */
.L_x_15555:
[----:B------:R-:W-:Y:S05]  /*116a0*/  BRA `(.L_x_15556) ;  /* 0xffffffc400c47947 */ /* 0x000fea000383ffff */
.L_x_15478:
[----:B0-----:R0:W1:Y:S02]  /*116b0*/  SYNCS.PHASECHK.TRANS64.TRYWAIT P0, [R27+URZ+0x12420], R0 ;  /* 0x012420001b0075a7 */ /* 0x001064000800017f */
[----:B-1----:R-:W-:Y:S05]  /*116c0*/  @!P0 NANOSLEEP.SYNCS 0x989680 ;  /* 0x009896800000895d */ /* 0x002fea0003900000 */
[----:B------:R-:W1:Y:S02]  /*116d0*/  @!P0 SYNCS.PHASECHK.TRANS64 P0, [R27+URZ+0x12420], R0 ;  /* 0x012420001b0085a7 */ /* 0x000e64000800007f */
[----:B-1----:R-:W-:Y:S05]  /*116e0*/  @!P0 BRA `(.L_x_15478) ;  /* 0xfffffffc00f08947 */ /* 0x002fea000383ffff */
[----:B------:R-:W-:Y:S05]  /*116f0*/  BRA `(.L_x_15557) ;  /* 0xffffffc400f47947 */ /* 0x000fea000383ffff */
.L_x_15481:
[----:B0-----:R0:W1:Y:S02]  /*11700*/  SYNCS.PHASECHK.TRANS64.TRYWAIT P1, [R5+URZ+0x12480], R29 ;  /* 0x0124801d050075a7 */ /* 0x001064000802017f */
[----:B-1----:R-:W-:Y:S05]  /*11710*/  @!P1 NANOSLEEP.SYNCS 0x989680 ;  /* 0x009896800000995d */ /* 0x002fea0003900000 */
[----:B------:R-:W1:Y:S02]  /*11720*/  @!P1 SYNCS.PHASECHK.TRANS64 P1, [R5+URZ+0x12480], R29 ;  /* 0x0124801d050095a7 */ /* 0x000e64000802007f */
[----:B-1----:R-:W-:Y:S05]  /*11730*/  @!P1 BRA `(.L_x_15481) ;  /* 0xfffffffc00f09947 */ /* 0x002fea000383ffff */
[----:B------:R-:W-:Y:S05]  /*11740*/  BRA `(.L_x_15558) ;  /* 0xffffffcc000c7947 */ /* 0x000fea000383ffff */
.L_x_15482:
        /* <DEDUP_REMOVED lines=8> */
.L_x_15560:
[----:B------:R-:W-:Y:S05]  /*117d0*/  BSYNC B0 ;  /* 0x0000000000007941 */ /* 0x000fea0003800000 */
.L_x_15559:
        /* <DEDUP_REMOVED lines=9> */
.L_x_15561:
        /* <DEDUP_REMOVED lines=12> */
.L_x_15562:
        /* <DEDUP_REMOVED lines=10> */
.L_x_15563:
        /* <DEDUP_REMOVED lines=12> */
.L_x_15564:
        /* <DEDUP_REMOVED lines=9> */
.L_x_15565:
        /* <DEDUP_REMOVED lines=12> */
.L_x_15566:
        /* <DEDUP_REMOVED lines=10> */
.L_x_15567:
[----:B------:R-:W-:Y:S02]  /*11c80*/  IMAD.MOV.U32 R13, RZ, RZ, R18 ;  /* 0x000000ffff0d7224 */ /* 0x000fe400078e0012 */
[----:B------:R-:W-:Y:S02]  /*11c90*/  IMAD.MOV.U32 R12, RZ, RZ, RZ ;  /* 0x000000ffff0c7224 */ /* 0x000fe400078e00ff */
[----:B------:R-:W-:Y:S02]  /*11ca0*/  IMAD.SHL.U32 R3, R3, 0x10, RZ ;  /* 0x0000001003037824 */ /* 0x000fe400078e00ff */
[----:B------:R-:W-:-:S07]  /*11cb0*/  IMAD.MOV.U32 R2, RZ, RZ, R14 ;  /* 0x000000ffff027224 */ /* 0x000fce00078e000e */
[----:B------:R-:W-:Y:S05]  /*11cc0*/  WARPSYNC.COLLECTIVE R15, `(.L_x_15568) ;  /* 0x000000000f087348 */ /* 0x000fea0003c00000 */
[----:B------:R0:W1:Y:S02]  /*11cd0*/  SHFL.IDX P6, R14, R13, R12, R11 ;  /* 0x0000000c0d0e7389 */ /* 0x00006400000c000b */
[----:B01----:R-:W-:Y:S01]  /*11ce0*/  ENDCOLLECTIVE ;  /* 0x000000000000791b */ /* 0x003fe20003800000 */
.L_x_15568:
        /* <DEDUP_REMOVED lines=12> */
.L_x_15569:
[----:B------:R-:W-:Y:S01]  /*11db0*/  IMAD.MOV.U32 R2, RZ, RZ, R14 ;  /* 0x000000ffff027224 */ /* 0x000fe200078e000e */
[----:B------:R-:W-:Y:S06]  /*11dc0*/  BRA `(.L_x_15570) ;  /* 0xffffffc800987947 */ /* 0x000fec000383ffff */
.L_x_15485:
[----:B---3--:R3:W4:Y:S02]  /*11dd0*/  SYNCS.PHASECHK.TRANS64.TRYWAIT P1, [R5+URZ+0x12440], R29 ;  /* 0x0124401d050075a7 */ /* 0x008724000802017f */
[----:B----4-:R-:W-:Y:S05]  /*11de0*/  @!P1 NANOSLEEP.SYNCS 0x989680 ;  /* 0x009896800000995d */ /* 0x010fea0003900000 */
[----:B------:R-:W4:Y:S02]  /*11df0*/  @!P1 SYNCS.PHASECHK.TRANS64 P1, [R5+URZ+0x12440], R29 ;  /* 0x0124401d050095a7 */ /* 0x000f24000802007f */
[----:B----4-:R-:W-:Y:S05]  /*11e00*/  @!P1 BRA `(.L_x_15485) ;  /* 0xfffffffc00f09947 */ /* 0x010fea000383ffff */
[----:B------:R-:W-:Y:S05]  /*11e10*/  BRA `(.L_x_15571) ;  /* 0xffffffc800e47947 */ /* 0x000fea000383ffff */
.L_x_15486:
        /* <DEDUP_REMOVED lines=8> */
.L_x_15573:
[----:B------:R-:W-:Y:S05]  /*11ea0*/  BSYNC B0 ;  /* 0x0000000000007941 */ /* 0x000fea0003800000 */
.L_x_15572:
        /* <DEDUP_REMOVED lines=9> */
.L_x_15574:
[----:B------:R-:W-:Y:S02]  /*11f40*/  IMAD.MOV.U32 R13, RZ, RZ, R10 ;  /* 0x000000ffff0d7224 */ /* 0x000fe400078e000a */
[----:B------:R-:W-:Y:S01]  /*11f50*/  IMAD.MOV.U32 R12, RZ, RZ, 0x1 ;  /* 0x00000001ff0c7424 */ /* 0x000fe200078e00ff */
[----:B------:R-:W-:-:S13]  /*11f60*/  IADD3 R2, P1, R17, R14, RZ ;  /* 0x0000000e11027210 */ /* 0x000fda0007f3e0ff */
[----:B------:R-:W-:Y:S05]  /*11f70*/  WARPSYNC.COLLECTIVE R15, `(.L_x_15575) ;  /* 0x000000000f087348 */ /* 0x000fea0003c00000 */
[----:B------:R0:W1:Y:S02]  /*11f80*/  SHFL.IDX P6, R14, R13, R12, R11 ;  /* 0x0000000c0d0e7389 */ /* 0x00006400000c000b */
[----:B01----:R-:W-:Y:S01]  /*11f90*/  ENDCOLLECTIVE ;  /* 0x000000000000791b */ /* 0x003fe20003800000 */
.L_x_15575:
        /* <DEDUP_REMOVED lines=12> */
.L_x_15576:
[----:B------:R-:W-:Y:S02]  /*12060*/  IMAD.MOV.U32 R13, RZ, RZ, R10 ;  /* 0x000000ffff0d7224 */ /* 0x000fe400078e000a */
[----:B------:R-:W-:Y:S02]  /*12070*/  IMAD.MOV.U32 R12, RZ, RZ, 0x2 ;  /* 0x00000002ff0c7424 */ /* 0x000fe400078e00ff */
[----:B------:R-:W-:-:S07]  /*12080*/  IMAD.MOV.U32 R2, RZ, RZ, R14 ;  /* 0x000000ffff027224 */ /* 0x000fce00078e000e */
[----:B------:R-:W-:Y:S05]  /*12090*/  WARPSYNC.COLLECTIVE R15, `(.L_x_15577) ;  /* 0x000000000f087348 */ /* 0x000fea0003c00000 */
[----:B------:R0:W1:Y:S02]  /*120a0*/  SHFL.IDX P6, R14, R13, R12, R11 ;  /* 0x0000000c0d0e7389 */ /* 0x00006400000c000b */
[----:B01----:R-:W-:Y:S01]  /*120b0*/  ENDCOLLECTIVE ;  /* 0x000000000000791b */ /* 0x003fe20003800000 */
.L_x_15577:
        /* <DEDUP_REMOVED lines=11> */
.L_x_15578:
[----:B------:R-:W-:Y:S02]  /*12170*/  IMAD.MOV.U32 R13, RZ, RZ, R10 ;  /* 0x000000ffff0d7224 */ /* 0x000fe400078e000a */
[----:B------:R-:W-:Y:S02]  /*12180*/  IMAD.MOV.U32 R12, RZ, RZ, 0x3 ;  /* 0x00000003ff0c7424 */ /* 0x000fe400078e00ff */
[----:B------:R-:W-:-:S07]  /*12190*/  IMAD.MOV.U32 R2, RZ, RZ, R14 ;  /* 0x000000ffff027224 */ /* 0x000fce00078e000e */
[----:B------:R-:W-:Y:S05]  /*121a0*/  WARPSYNC.COLLECTIVE R15, `(.L_x_15579) ;  /* 0x000000000f087348 */ /* 0x000fea0003c00000 */
[----:B------:R0:W1:Y:S02]  /*121b0*/  SHFL.IDX P6, R14, R13, R12, R11 ;  /* 0x0000000c0d0e7389 */ /* 0x00006400000c000b */
[----:B01----:R-:W-:Y:S01]  /*121c0*/  ENDCOLLECTIVE ;  /* 0x000000000000791b */ /* 0x003fe20003800000 */
.L_x_15579:
        /* <DEDUP_REMOVED lines=11> */
.L_x_15580:
[----:B------:R-:W-:Y:S02]  /*12280*/  IMAD.MOV.U32 R13, RZ, RZ, R8 ;  /* 0x000000ffff0d7224 */ /* 0x000fe400078e0008 */
[----:B------:R-:W-:Y:S02]  /*12290*/  IMAD.MOV.U32 R12, RZ, RZ, RZ ;  /* 0x000000ffff0c7224 */ /* 0x000fe400078e00ff */
[----:B------:R-:W-:-:S07]  /*122a0*/  IMAD.MOV.U32 R9, RZ, RZ, R14 ;  /* 0x000000ffff097224 */ /* 0x000fce00078e000e */
[----:B------:R-:W-:Y:S05]  /*122b0*/  WARPSYNC.COLLECTIVE R15, `(.L_x_15581) ;  /* 0x000000000f087348 */ /* 0x000fea0003c00000 */
[----:B------:R0:W1:Y:S02]  /*122c0*/  SHFL.IDX P6, R14, R13, R12, R11 ;  /* 0x0000000c0d0e7389 */ /* 0x00006400000c000b */
[----:B01----:R-:W-:Y:S01]  /*122d0*/  ENDCOLLECTIVE ;  /* 0x000000000000791b */ /* 0x003fe20003800000 */
.L_x_15581:
        /* <DEDUP_REMOVED lines=11> */
.L_x_15582:
[----:B------:R-:W-:Y:S05]  /*12390*/  BRA `(.L_x_15583) ;  /* 0xffffffc800887947 */ /* 0x000fea000383ffff */
.L_x_15489:
[----:B0-----:R0:W1:Y:S02]  /*123a0*/  SYNCS.PHASECHK.TRANS64.TRYWAIT P2, [R3+URZ+0x12470], R2 ;  /* 0x01247002030075a7 */ /* 0x001064000804017f */
[----:B-1----:R-:W-:Y:S05]  /*123b0*/  @!P2 NANOSLEEP.SYNCS 0x989680 ;  /* 0x009896800000a95d */ /* 0x002fea0003900000 */
[----:B------:R-:W1:Y:S02]  /*123c0*/  @!P2 SYNCS.PHASECHK.TRANS64 P2, [R3+URZ+0x12470], R2 ;  /* 0x012470020300a5a7 */ /* 0x000e64000804007f */
[----:B-1----:R-:W-:Y:S05]  /*123d0*/  @!P2 BRA `(.L_x_15489) ;  /* 0xfffffffc00f0a947 */ /* 0x002fea000383ffff */
[----:B------:R-:W-:Y:S05]  /*123e0*/  BRA `(.L_x_15584) ;  /* 0xffffffc800e07947 */ /* 0x000fea000383ffff */
.L_x_15491:
[----:B0-----:R0:W1:Y:S02]  /*123f0*/  SYNCS.PHASECHK.TRANS64.TRYWAIT P2, [R3+URZ+0x12460], R6 ;  /* 0x01246006030075a7 */ /* 0x001064000804017f */
[----:B-1----:R-:W-:Y:S05]  /*12400*/  @!P2 NANOSLEEP.SYNCS 0x989680 ;  /* 0x009896800000a95d */ /* 0x002fea0003900000 */
[----:B------:R-:W1:Y:S02]  /*12410*/  @!P2 SYNCS.PHASECHK.TRANS64 P2, [R3+URZ+0x12460], R6 ;  /* 0x012460060300a5a7 */ /* 0x000e64000804007f */
[----:B-1----:R-:W-:Y:S05]  /*12420*/  @!P2 BRA `(.L_x_15491) ;  /* 0xfffffffc00f0a947 */ /* 0x002fea000383ffff */
[----:B------:R-:W-:Y:S05]  /*12430*/  BRA `(.L_x_15585) ;  /* 0xffffffc800f07947 */ /* 0x000fea000383ffff */
.L_x_15498:
[----:B0-----:R0:W1:Y:S02]  /*12440*/  SYNCS.PHASECHK.TRANS64.TRYWAIT P0, [R2+URZ+0x12470], R3 ;  /* 0x01247003020075a7 */ /* 0x001064000800017f */
[----:B-1----:R-:W-:Y:S05]  /*12450*/  @!P0 NANOSLEEP.SYNCS 0x989680 ;  /* 0x009896800000895d */ /* 0x002fea0003900000 */
[----:B------:R-:W1:Y:S02]  /*12460*/  @!P0 SYNCS.PHASECHK.TRANS64 P0, [R2+URZ+0x12470], R3 ;  /* 0x01247003020085a7 */ /* 0x000e64000800007f */
[----:B-1----:R-:W-:Y:S05]  /*12470*/  @!P0 BRA `(.L_x_15498) ;  /* 0xfffffffc00f08947 */ /* 0x002fea000383ffff */
[----:B------:R-:W-:Y:S05]  /*12480*/  BRA `(.L_x_15586) ;  /* 0xffffffd000407947 */ /* 0x000fea000383ffff */
.L_x_15500:
[----:B0-----:R0:W1:Y:S02]  /*12490*/  SYNCS.PHASECHK.TRANS64.TRYWAIT P0, [R2+URZ+0x12460], R5 ;  /* 0x01246005020075a7 */ /* 0x001064000800017f */
[----:B-1----:R-:W-:Y:S05]  /*124a0*/  @!P0 NANOSLEEP.SYNCS 0x989680 ;  /* 0x009896800000895d */ /* 0x002fea0003900000 */
[----:B------:R-:W1:Y:S02]  /*124b0*/  @!P0 SYNCS.PHASECHK.TRANS64 P0, [R2+URZ+0x12460], R5 ;  /* 0x01246005020085a7 */ /* 0x000e64000800007f */
[----:B-1----:R-:W-:Y:S05]  /*124c0*/  @!P0 BRA `(.L_x_15500) ;  /* 0xfffffffc00f08947 */ /* 0x002fea000383ffff */
[----:B------:R-:W-:Y:S05]  /*124d0*/  BRA `(.L_x_15587) ;  /* 0xffffffd0005c7947 */ /* 0x000fea000383ffff */
.L_x_15503:
[----:B0-----:R0:W1:Y:S02]  /*124e0*/  SYNCS.PHASECHK.TRANS64.TRYWAIT P0, [R6+URZ+0x12420], R3 ;  /* 0x01242003060075a7 */ /* 0x001064000800017f */
[----:B-1----:R-:W-:Y:S05]  /*124f0*/  @!P0 NANOSLEEP.SYNCS 0x989680 ;  /* 0x009896800000895d */ /* 0x002fea0003900000 */
[----:B------:R-:W1:Y:S02]  /*12500*/  @!P0 SYNCS.PHASECHK.TRANS64 P0, [R6+URZ+0x12420], R3 ;  /* 0x01242003060085a7 */ /* 0x000e64000800007f */
[----:B-1----:R-:W-:Y:S05]  /*12510*/  @!P0 BRA `(.L_x_15503) ;  /* 0xfffffffc00f08947 */ /* 0x002fea000383ffff */
[----:B------:R-:W-:Y:S05]  /*12520*/  BRA `(.L_x_15588) ;  /* 0xffffffd4008c7947 */ /* 0x000fea000383ffff */
.L_x_15505:
[----:B0-----:R0:W1:Y:S02]  /*12530*/  SYNCS.PHASECHK.TRANS64.TRYWAIT P1, [R5+URZ+0x12440], R4 ;  /* 0x01244004050075a7 */ /* 0x001064000802017f */
[----:B-1----:R-:W-:Y:S05]  /*12540*/  @!P1 NANOSLEEP.SYNCS 0x989680 ;  /* 0x009896800000995d */ /* 0x002fea0003900000 */
[----:B------:R-:W1:Y:S02]  /*12550*/  @!P1 SYNCS.PHASECHK.TRANS64 P1, [R5+URZ+0x12440], R4 ;  /* 0x01244004050095a7 */ /* 0x000e64000802007f */
[----:B-1----:R-:W-:Y:S05]  /*12560*/  @!P1 BRA `(.L_x_15505) ;  /* 0xfffffffc00f09947 */ /* 0x002fea000383ffff */
[----:B------:R-:W-:Y:S05]  /*12570*/  BRA `(.L_x_15589) ;  /* 0xffffffd400c87947 */ /* 0x000fea000383ffff */
.L_x_15507:
[----:B-1----:R1:W2:Y:S02]  /*12580*/  SYNCS.PHASECHK.TRANS64.TRYWAIT P1, [R3+URZ+0x12440], R0 ;  /* 0x01244000030075a7 */ /* 0x0022a4000802017f */
[----:B--2---:R-:W-:Y:S05]  /*12590*/  @!P1 NANOSLEEP.SYNCS 0x989680 ;  /* 0x009896800000995d */ /* 0x004fea0003900000 */
[----:B------:R-:W2:Y:S02]  /*125a0*/  @!P1 SYNCS.PHASECHK.TRANS64 P1, [R3+URZ+0x12440], R0 ;  /* 0x01244000030095a7 */ /* 0x000ea4000802007f */
[----:B--2---:R-:W-:Y:S05]  /*125b0*/  @!P1 BRA `(.L_x_15507) ;  /* 0xfffffffc00f09947 */ /* 0x004fea000383ffff */
[----:B------:R-:W-:Y:S05]  /*125c0*/  BRA `(.L_x_15590) ;  /* 0xffffffd400d47947 */ /* 0x000fea000383ffff */
.L_x_15509:
[----:B--2---:R2:W3:Y:S02]  /*125d0*/  SYNCS.PHASECHK.TRANS64.TRYWAIT P1, [R5+URZ+0x12460], R4 ;  /* 0x01246004050075a7 */ /* 0x0044e4000802017f */
[----:B---3--:R-:W-:Y:S05]  /*125e0*/  @!P1 NANOSLEEP.SYNCS 0x989680 ;  /* 0x009896800000995d */ /* 0x008fea0003900000 */
[----:B------:R-:W3:Y:S02]  /*125f0*/  @!P1 SYNCS.PHASECHK.TRANS64 P1, [R5+URZ+0x12460], R4 ;  /* 0x01246004050095a7 */ /* 0x000ee4000802007f */
[----:B---3--:R-:W-:Y:S05]  /*12600*/  @!P1 BRA `(.L_x_15509) ;  /* 0xfffffffc00f09947 */ /* 0x008fea000383ffff */
[----:B------:R-:W-:Y:S05]  /*12610*/  BRA `(.L_x_15591) ;  /* 0xffffffd400d07947 */ /* 0x000fea000383ffff */
.L_x_15511:
[----:B---3--:R3:W4:Y:S02]  /*12620*/  SYNCS.PHASECHK.TRANS64.TRYWAIT P1, [R3+URZ+0x12460], R0 ;  /* 0x01246000030075a7 */ /* 0x008724000802017f */
[----:B----4-:R-:W-:Y:S05]  /*12630*/  @!P1 NANOSLEEP.SYNCS 0x989680 ;  /* 0x009896800000995d */ /* 0x010fea0003900000 */
[----:B------:R-:W4:Y:S02]  /*12640*/  @!P1 SYNCS.PHASECHK.TRANS64 P1, [R3+URZ+0x12460], R0 ;  /* 0x01246000030095a7 */ /* 0x000f24000802007f */
[----:B----4-:R-:W-:Y:S05]  /*12650*/  @!P1 BRA `(.L_x_15511) ;  /* 0xfffffffc00f09947 */ /* 0x010fea000383ffff */
[----:B------:R-:W-:Y:S05]  /*12660*/  BRA `(.L_x_15592) ;  /* 0xffffffd400cc7947 */ /* 0x000fea000383ffff */
.L_x_15513:
[----:B----4-:R4:W0:Y:S02]  /*12670*/  SYNCS.PHASECHK.TRANS64.TRYWAIT P1, [R5+URZ+0x12480], R4 ;  /* 0x01248004050075a7 */ /* 0x010824000802017f */
[----:B0-----:R-:W-:Y:S05]  /*12680*/  @!P1 NANOSLEEP.SYNCS 0x989680 ;  /* 0x009896800000995d */ /* 0x001fea0003900000 */
[----:B------:R-:W0:Y:S02]  /*12690*/  @!P1 SYNCS.PHASECHK.TRANS64 P1, [R5+URZ+0x12480], R4 ;  /* 0x01248004050095a7 */ /* 0x000e24000802007f */
[----:B0-----:R-:W-:Y:S05]  /*126a0*/  @!P1 BRA `(.L_x_15513) ;  /* 0xfffffffc00f09947 */ /* 0x001fea000383ffff */
[----:B------:R-:W-:Y:S05]  /*126b0*/  BRA `(.L_x_15593) ;  /* 0xffffffd400c87947 */ /* 0x000fea000383ffff */
.L_x_15594:
        /* <DEDUP_REMOVED lines=12> */
.L_x_16308:


//--------------------- .text._ZN7cutlass13device_kernelIN5flash11enable_sm90INS1_16FlashAttnFwdSm90INS1_25CollectiveMainloopFwdSm90ILi2EN4cute5tupleIJNS5_1CILi1EEES8_S8_EEENS6_IJNS7_ILi192EEENS7_ILi160EEENS7_ILi64EEEEEELi64ENS_12float_e4m3_tEfNS_4arch4Sm90ELb1ELb0ELb0ELb1ELb1ELb0ELb0ELb1ELb1ELb1ELb1ELb0EEENS1_21CollectiveEpilogueFwdINS6_IJSA_SC_SB_EEES9_NS_10bfloat16_tESG_Li384ELb1ELb1ELb1ELb1EEENS1_36VarlenDynamicPersistentTileSchedulerILi192ELi160ELi384ELi128ELb1ELb1ELb1ELb1ELb1ELb1EEEEEEEEEvNT_6ParamsE --------------------------
	.section	.text._ZN7cutlass13device_kernelIN5flash11enable_sm90INS1_16FlashAttnFwdSm90INS1_25CollectiveMainloopFwdSm90ILi2EN4cute5tupleIJNS5_1CILi1EEES8_S8_EEENS6_IJNS7_ILi192EEENS7_ILi160EEENS7_ILi64EEEEEELi64ENS_12float_e4m3_tEfNS_4arch4Sm90ELb1ELb0ELb0ELb1ELb1ELb0ELb0ELb1ELb1ELb1ELb1ELb0EEENS1_21CollectiveEpilogueFwdINS6_IJSA_SC_SB_EEES9_NS_10bfloat16_tESG_Li384ELb1ELb1ELb1ELb1EEENS1_36VarlenDynamicPersistentTileSchedulerILi192ELi160ELi384ELi128ELb1ELb1ELb1ELb1ELb1ELb1EEEEEEEEEvNT_6ParamsE,"ax",@progbits
	.align	128
.text._ZN7cutlass13device_kernelIN5flash11enable_sm90INS1_16FlashAttnFwdSm90INS1_25CollectiveMainloopFwdSm90ILi2EN4cute5tupleIJNS5_1CILi1EEES8_S8_EEENS6_IJNS7_ILi192EEENS7_ILi160EEENS7_ILi64EEEEEELi64ENS_12float_e4m3_tEfNS_4arch4Sm90ELb1ELb0ELb0ELb1ELb1ELb0ELb0ELb1ELb1ELb1ELb1ELb0EEENS1_21CollectiveEpilogueFwdINS6_IJSA_SC_SB_EEES9_NS_10bfloat16_tESG_Li384ELb1ELb1ELb1ELb1EEENS1_36VarlenDynamicPersistentTileSchedulerILi192ELi160ELi384ELi128ELb1ELb1ELb1ELb1ELb1ELb1EEEEEEEEEvNT_6ParamsE:
        .type           _ZN7cutlass13device_kernelIN5flash11enable_sm90INS1_16FlashAttnFwdSm90INS1_25CollectiveMainloopFwdSm90ILi2EN4cute5tupleIJNS5_1CILi1EEES8_S8_EEENS6_IJNS7_ILi192EEENS7_ILi160EEENS7_ILi64EEEEEELi64ENS_12float_e4m3_tEfNS_4arch4Sm90ELb1ELb0ELb0ELb1ELb1ELb0ELb0ELb1ELb1ELb1ELb1ELb0EEENS1_21CollectiveEpilogueFwdINS6_IJSA_SC_SB_EEES9_NS_10bfloat16_tESG_Li384ELb1ELb1ELb1ELb1EEENS1_36VarlenDynamicPersistentTileSchedulerILi192ELi160ELi384ELi128ELb1ELb1ELb1ELb1ELb1ELb1EEEEEEEEEvNT_6ParamsE,@function
        .size           _ZN7cutlass13device_kernelIN5flash11enable_sm90INS1_16FlashAttnFwdSm90INS1_25CollectiveMainloopFwdSm90ILi2EN4cute5tupleIJNS5_1CILi1EEES8_S8_EEENS6_IJNS7_ILi192EEENS7_ILi160EEENS7_ILi64EEEEEELi64ENS_12float_e4m3_tEfNS_4arch4Sm90ELb1ELb0ELb0ELb1ELb1ELb0ELb0ELb1ELb1ELb1ELb1ELb0EEENS1_21CollectiveEpilogueFwdINS6_IJSA_SC_SB_EEES9_NS_10bfloat16_tESG_Li384ELb1ELb1ELb1ELb1EEENS1_36VarlenDynamicPersistentTileSchedulerILi192ELi160ELi384ELi128ELb1ELb1ELb1ELb1ELb1ELb1EEEEEEEEEvNT_6ParamsE,(.L_x_16309 - _ZN7cutlass13device_kernelIN5flash11enable_sm90INS1_16FlashAttnFwdSm90INS1_25CollectiveMainloopFwdSm90ILi2EN4cute5tupleIJNS5_1CILi1EEES8_S8_EEENS6_IJNS7_ILi192EEENS7_ILi160EEENS7_ILi64EEEEEELi64ENS_12float_e4m3_tEfNS_4arch4Sm90ELb1ELb0ELb0ELb1ELb1ELb0ELb0ELb1ELb1ELb1ELb1ELb0EEENS1_21CollectiveEpilogueFwdINS6_IJSA_SC_SB_EEES9_NS_10bfloat16_tESG_Li384ELb1ELb1ELb1ELb1EEENS1_36VarlenDynamicPersistentTileSchedulerILi192ELi160ELi384ELi128ELb1ELb1ELb1ELb1ELb1ELb1EEEEEEEEEvNT_6ParamsE)
        .other          _ZN7cutlass13device_kernelIN5flash11enable_sm90INS1_16FlashAttnFwdSm90INS1_25CollectiveMainloopFwdSm90ILi2EN4cute5tupleIJNS5_1CILi1EEES8_S8_EEENS6_IJNS7_ILi192EEENS7_ILi160EEENS7_ILi64EEEEEELi64ENS_12float_e4m3_tEfNS_4arch4Sm90ELb1ELb0ELb0ELb1ELb1ELb0ELb0ELb1ELb1ELb1ELb1ELb0EEENS1_21CollectiveEpilogueFwdINS6_IJSA_SC_SB_EEES9_NS_10bfloat16_tESG_Li384ELb1ELb1ELb1ELb1EEENS1_36VarlenDynamicPersistentTileSchedulerILi192ELi160ELi384ELi128ELb1ELb1ELb1ELb1ELb1ELb1EEEEEEEEEvNT_6ParamsE,@"STO_CUDA_ENTRY STV_DEFAULT"
_ZN7cutlass13device_kernelIN5flash11enable_sm90INS1_16FlashAttnFwdSm90INS1_25CollectiveMainloopFwdSm90ILi2EN4cute5tupleIJNS5_1CILi1EEES8_S8_EEENS6_IJNS7_ILi192EEENS7_ILi160EEENS7_ILi64EEEEEELi64ENS_12float_e4m3_tEfNS_4arch4Sm90ELb1ELb0ELb0ELb1ELb1ELb0ELb0ELb1ELb1ELb1ELb1ELb0EEENS1_21CollectiveEpilogueFwdINS6_IJSA_SC_SB_EEES9_NS_10bfloat16_tESG_Li384ELb1ELb1ELb1ELb1EEENS1_36VarlenDynamicPersistentTileSchedulerILi192ELi160ELi384ELi128ELb1ELb1ELb1ELb1ELb1ELb1EEEEEEEEEvNT_6ParamsE:
        /* <DEDUP_REMOVED lines=45> */
.L_x_15595:
        /* <DEDUP_REMOVED lines=22> */
.L_x_15596:
        /* <DEDUP_REMOVED lines=18> */
.L_x_15597:
        /* <DEDUP_REMOVED lines=22> */
.L_x_15598:
        /* <DEDUP_REMOVED lines=24> */
.L_x_15599:
        /* <DEDUP_REMOVED lines=8> */
.L_x_15601:
        /* <DEDUP_REMOVED lines=29> */
[-C--:B------:R-:W-:Y:S01]  /*0a80*/  LEA.HI R4, R0, R13.reuse, RZ, 0x5 ;  /* 0x0000000d00047211 */ /* 0x080fe200078f28ff */
[----:B------:R-:W-:Y:S01]  /*0a90*/  IMAD.HI R2, R14, 0x55555556, RZ ;  /* 0x555555560e027827 */ /* 0x000fe200078e02ff */
[----:B------:R-:W-:-:S02]  /*0aa0*/  LEA.HI R11, R0, R13, RZ, 0x2 ;  /* 0x0000000d000b7211 */ /* 0x000fc400078f10ff */
[----:B------:R-:W-:Y:S01]  /*0ab0*/  SHF.R.S32.HI R7, RZ, 0x1f, R12 ;  /* 0x0000001fff077819 */ /* 0x000fe2000001140c */
[----:B------:R-:W-:Y:S01]  /*0ac0*/  IMAD.SHL.U32 R5, R4, 0x20, RZ ;  /* 0x0000002004057824 */ /* 0x000fe200078e00ff */
[----:B------:R-:W-:Y:S02]  /*0ad0*/  LOP3.LUT R4, R3, 0x3fffff0, RZ, 0xc0, !PT ;  /* 0x03fffff003047812 */ /* 0x000fe400078ec0ff */
[----:B------:R-:W-:Y:S02]  /*0ae0*/  LEA.HI R8, R7, R12, RZ, 0x2 ;  /* 0x0000000c07087211 */ /* 0x000fe400078f10ff */
[----:B------:R-:W-:Y:S01]  /*0af0*/  LEA.HI R3, R3, R6, RZ, 0x1 ;  /* 0x0000000603037211 */ /* 0x000fe200078f08ff */
[----:B------:R-:W-:Y:S01]  /*0b00*/  IMAD.IADD R4, R13, 0x1, -R4 ;  /* 0x000000010d047824 */ /* 0x000fe200078e0a04 */
[--C-:B------:R-:W-:Y:S02]  /*0b10*/  SHF.R.S32.HI R9, RZ, 0x2, R8.reuse ;  /* 0x00000002ff097819 */ /* 0x100fe40000011408 */
        /* <DEDUP_REMOVED lines=17> */
[----:B------:R-:W-:Y:S01]  /*0c30*/  LOP3.LUT R8, R8, 0x7ffffffc, RZ, 0xc0, !PT ;  /* 0x7ffffffc08087812 */ /* 0x000fe200078ec0ff */
[----:B------:R-:W-:Y:S01]  /*0c40*/  IMAD R5, R2, 0x40, R7 ;  /* 0x0000004002057824 */ /* 0x000fe200078e0207 */
[----:B------:R-:W-:Y:S01]  /*0c50*/  SHF.R.S32.HI R2, RZ, 0x3, R0 ;  /* 0x00000003ff027819 */ /* 0x000fe20000011400 */
[C---:B------:R-:W-:Y:S01]  /*0c60*/  IMAD.IADD R11, R13.reuse, 0x1, -R11 ;  /* 0x000000010d0b7824 */ /* 0x040fe200078e0a0b */
[----:B------:R0:W-:Y:S01]  /*0c70*/  STL [R1+0x38], R3 ;  /* 0x0000380301007387 */ /* 0x0001e20000100800 */
[----:B------:R-:W-:-:S02]  /*0c80*/  IMAD.IADD R18, R13, 0x1, -R18 ;  /* 0x000000010d127824 */ /* 0x000fc400078e0a12 */
[----:B------:R-:W-:Y:S01]  /*0c90*/  IMAD.IADD R8, R12, 0x1, -R8 ;  /* 0x000000010c087824 */ /* 0x000fe200078e0a08 */
[----:B------:R1:W-:Y:S01]  /*0ca0*/  STL [R1+0x34], R5 ;  /* 0x0000340501007387 */ /* 0x0003e20000100800 */
[----:B------:R-:W-:Y:S02]  /*0cb0*/  IMAD.SHL.U32 R19, R18, 0x8, RZ ;  /* 0x0000000812137824 */ /* 0x000fe400078e00ff */
[----:B------:R-:W-:Y:S01]  /*0cc0*/  IMAD.SHL.U32 R16, R8, 0x2, RZ ;  /* 0x0000000208107824 */ /* 0x000fe200078e00ff */
[----:B0-----:R-:W-:-:S03]  /*0cd0*/  LEA.HI R3, R11, R11, RZ, 0x1 ;  /* 0x0000000b0b037211 */ /* 0x001fc600078f08ff */
[C---:B------:R-:W-:Y:S01]  /*0ce0*/  VIADD R2, R16.reuse, 0x10 ;  /* 0x0000001010027836 */ /* 0x040fe20000000000 */
[----:B------:R-:W-:Y:S01]  /*0cf0*/  SHF.R.S32.HI R0, RZ, 0x1f, R19 ;  /* 0x0000001fff007819 */ /* 0x000fe20000011413 */
[C---:B------:R-:W-:Y:S01]  /*0d00*/  VIADD R0, R16.reuse, 0x18 ;  /* 0x0000001810007836 */ /* 0x040fe20000000000 */
[----:B------:R-:W-:Y:S01]  /*0d10*/  LOP3.LUT R4, R3, 0x1ffffffe, RZ, 0xc0, !PT ;  /* 0x1ffffffe03047812 */ /* 0x000fe200078ec0ff */
        /* <DEDUP_REMOVED lines=11> */
[----:B------:R-:W-:Y:S01]  /*0dd0*/  IMAD R17, R4, 0x8, R5 ;  /* 0x0000000804117824 */ /* 0x000fe200078e0205 */
[----:B------:R-:W-:Y:S02]  /*0de0*/  SHF.R.S32.HI R2, RZ, 0x1f, R23 ;  /* 0x0000001fff027819 */ /* 0x000fe40000011417 */
[----:B-1----:R-:W-:-:S07]  /*0df0*/  SHF.R.S32.HI R0, RZ, 0x1f, R22 ;  /* 0x0000001fff007819 */ /* 0x002fce0000011416 */
.L_x_15653:
[----:B01----:R-:W0:Y:S01]  /*0e00*/  LDC.64 R2, c[0x0][0xc88] ;  /* 0x00032200ff027b82 */ /* 0x003e220000000a00 */
        /* <DEDUP_REMOVED lines=26> */
[----:B---3--:R-:W3:Y:S01]  /*0fb0*/  @P2 LDG.E R4, desc[UR54][R4.64] ;  /* 0x0000003604042981 */ /* 0x008ee2000c1e1900 */
        /* <DEDUP_REMOVED lines=24> */
.L_x_15602:
        /* <DEDUP_REMOVED lines=8> */
.L_x_15603:
        /* <DEDUP_REMOVED lines=13> */
.L_x_15604:
        /* <DEDUP_REMOVED lines=99> */
.L_x_15605:
        /* <DEDUP_REMOVED lines=25> */
[----:B------:R-:W-:-:S06]  /*1a50*/  UISETP.GT.AND UP0, UPT, UR56, UR42, UPT ;  /* 0x0000002a3800728c */ /* 0x000fcc000bf04270 */
[----:B------:R-:W-:-:S13]  /*1a60*/  PLOP3.LUT P1, PT, PT, PT, UP0, 0x80, 0x0 ;  /* 0x000000000000781c */ /* 0x000fda0003f2f008 */
[----:B------:R-:W-:Y:S05]  /*1a70*/  @!P1 BRA `(.L_x_15606) ;  /* 0x0000008400b09947 */ /* 0x000fea0003800000 */
        /* <DEDUP_REMOVED lines=36> */
.L_x_15607:
        /* <DEDUP_REMOVED lines=9> */
.L_x_15756:
[----:B------:R-:W-:Y:S05]  /*1d50*/  @!P1 BRA `(.L_x_15609) ;  /* 0x0000000000049947 */ /* 0x000fea0003800000 */
[----:B------:R-:W-:Y:S01]  /*1d60*/  BPT.TRAP 0x1 ;  /* 0x000000040000795c */ /* 0x000fe20000300000 */
.L_x_15609:
[----:B0-----:R-:W-:Y:S02]  /*1d70*/  IMAD.U32 R3, RZ, RZ, UR47 ;  /* 0x0000002fff037e24 */ /* 0x001fe4000f8e00ff */
[----:B------:R-:W-:-:S03]  /*1d80*/  IMAD.U32 R0, RZ, RZ, UR48 ;  /* 0x00000030ff007e24 */ /* 0x000fc6000f8e00ff */
[----:B------:R-:W-:Y:S02]  /*1d90*/  LEA R3, R3, UR45, 0x3 ;  /* 0x0000002d03037c11 */ /* 0x000fe4000f8e18ff */
[----:B------:R-:W-:-:S04]  /*1da0*/  SHF.L.U32 R0, R0, 0x1f, RZ ;  /* 0x0000001f00007819 */ /* 0x000fc800000006ff */
[----:B------:R0:W1:Y:S01]  /*1db0*/  SYNCS.PHASECHK.TRANS64.TRYWAIT P0, [R3+URZ+0x13230], R0 ;  /* 0x01323000030075a7 */ /* 0x000062000800017f */
[----:B------:R-:W-:Y:S05]  /*1dc0*/  @!P1 BRA `(.L_x_15610) ;  /* 0x0000000000049947 */ /* 0x000fea0003800000 */
[----:B------:R-:W-:Y:S01]  /*1dd0*/  BPT.TRAP 0x1 ;  /* 0x000000040000795c */ /* 0x000fe20000300000 */
.L_x_15610:
[----:B-1----:R-:W-:Y:S05]  /*1de0*/  @P0 BRA `(.L_x_15611) ;  /* 0x0000000000080947 */ /* 0x002fea0003800000 */
[----:B------:R-:W1:Y:S02]  /*1df0*/  SYNCS.PHASECHK.TRANS64.TRYWAIT P0, [R3+URZ+0x13230], R0 ;  /* 0x01323000030075a7 */ /* 0x000e64000800017f */
[----:B-1----:R-:W-:Y:S05]  /*1e00*/  @!P0 BRA `(.L_x_15612) ;  /* 0x0000012400188947 */ /* 0x002fea0003800000 */
.L_x_15611:
        /* <DEDUP_REMOVED lines=73> */
.L_x_15613:
[----:B------:R-:W-:Y:S01]  /*22a0*/  UISETP.NE.AND UP0, UPT, UR53, URZ, UPT ;  /* 0x0000003f3500728c */ /* 0x000fe2000bf05270 */
[----:B------:R-:W-:Y:S01]  /*22b0*/  VIADD R10, R17, UR40 ;  /* 0x00000028110a7c36 */ /* 0x000fe20008000000 */
[----:B------:R-:W-:Y:S01]  /*22c0*/  UIMAD UR7, UR56, -0xa0, UR51 ;  /* 0xffffff60380778a4 */ /* 0x000fe2000f8e0233 */
[----:B------:R-:W-:Y:S01]  /*22d0*/  IMAD.U32 R9, RZ, RZ, UR52 ;  /* 0x00000034ff097e24 */ /* 0x000fe2000f8e00ff */
[----:B------:R-:W-:Y:S01]  /*22e0*/  R2UR UR11, R3 ;  /* 0x00000000030b72ca */ /* 0x000fe200000e0000 */
[----:B------:R-:W-:Y:S01]  /*22f0*/  UMOV UR10, UR40 ;  /* 0x00000028000a7c82 */ /* 0x000fe20008000000 */
[----:B------:R-:W-:Y:S01]  /*2300*/  PLOP3.LUT P0, PT, PT, PT, UP0, 0x80, 0x0 ;  /* 0x000000000000781c */ /* 0x000fe20003f0f008 */
[----:B------:R-:W-:Y:S01]  /*2310*/  UIADD3 UR22, UR56, -0x2, URZ ;  /* 0xfffffffe38167890 */ /* 0x000fe2000fffe03f */
[----:B------:R-:W-:Y:S01]  /*2320*/  PLOP3.LUT P2, PT, PT, PT, UP0, 0x80, 0x0 ;  /* 0x000000000000781c */ /* 0x000fe20003f4f008 */
[----:B------:R-:W-:Y:S02]  /*2330*/  IMAD.U32 R13, RZ, RZ, UR7 ;  /* 0x00000007ff0d7e24 */ /* 0x000fe4000f8e00ff */
        /* <DEDUP_REMOVED lines=145> */
[----:B------:R-:W-:Y:S01]  /*2c50*/  FMNMX.FTZ R11, R6, R7, !PT ;  /* 0x00000007060b7209 */ /* 0x000fe20007810000 */
[----:B------:R-:W-:Y:S01]  /*2c60*/  IMAD.U32 R7, RZ, RZ, UR43 ;  /* 0x0000002bff077e24 */ /* 0x000fe2000f8e00ff */
[----:B------:R-:W-:-:S02]  /*2c70*/  ISETP.GT.AND P2, PT, R2, 0x1, PT ;  /* 0x000000010200780c */ /* 0x000fc40003f44270 */
        /* <DEDUP_REMOVED lines=10> */
[C---:B------:R-:W-:Y:S02]  /*2d20*/  ISETP.GT.AND P2, PT, R2.reuse, 0x29, PT ;  /* 0x000000290200780c */ /* 0x040fe40003f44270 */
        /* <DEDUP_REMOVED lines=55> */
[----:B------:R-:W-:Y:S01]  /*30a0*/  FMNMX.FTZ R20, R72, R21, !PT ;  /* 0x0000001548147209 */ /* 0x000fe20007810000 */
[----:B------:R-:W1:Y:S01]  /*30b0*/  MUFU.EX2 R8, R8 ;  /* 0x0000000800087308 */ /* 0x000e620000000800 */
[----:B------:R-:W-:Y:S01]  /*30c0*/  FSEL R76, R76, -INF , P0 ;  /* 0xff8000004c4c7808 */ /* 0x000fe20000000000 */
[--C-:B------:R-:W-:Y:S01]  /*30d0*/  FFMA.FTZ R63, R63, UR43, -R7.reuse ;  /* 0x0000002b3f3f7c23 */ /* 0x100fe20008010807 */
[----:B0-----:R-:W-:Y:S01]  /*30e0*/  FMNMX.FTZ R39, R73, R20, !PT ;  /* 0x0000001449277209 */ /* 0x001fe20007810000 */
[--C-:B------:R-:W-:Y:S01]  /*30f0*/  FFMA.FTZ R20, R78, UR43, -R7.reuse ;  /* 0x0000002b4e147c23 */ /* 0x100fe20008010807 */
[----:B------:R-:W-:Y:S01]  /*3100*/  ISETP.GT.AND P0, PT, R2, 0x30, PT ;  /* 0x000000300200780c */ /* 0x000fe20003f04270 */
[--C-:B------:R-:W-:Y:S01]  /*3110*/  FFMA.FTZ R66, R66, UR43, -R7.reuse ;  /* 0x0000002b42427c23 */ /* 0x100fe20008010807 */
[----:B------:R-:W-:Y:S01]  /*3120*/  FMNMX.FTZ R74, R76, R39, !PT ;  /* 0x000000274c4a7209 */ /* 0x000fe20007810000 */
        /* <DEDUP_REMOVED lines=8> */
[----:B------:R-:W-:Y:S01]  /*31b0*/  MUFU.EX2 R4, R4 ;  /* 0x0000000400047308 */ /* 0x000fe20000000800 */
[----:B------:R-:W-:Y:S01]  /*31c0*/  FSEL R84, R84, -INF , P0 ;  /* 0xff80000054547808 */ /* 0x000fe20000000000 */
[----:B-1----:R-:W-:Y:S01]  /*31d0*/  FADD.FTZ R95, R9, R8 ;  /* 0x00000008095f7221 */ /* 0x002fe20000010000 */
        /* <DEDUP_REMOVED lines=13> */
[----:B------:R1:W-:Y:S01]  /*32b0*/  MUFU.EX2 R56, R82 ;  /* 0x0000005200387308 */ /* 0x0003e20000000800 */
[----:B------:R-:W-:Y:S01]  /*32c0*/  FSEL R60, R60, -INF , P0 ;  /* 0xff8000003c3c7808 */ /* 0x000fe20000000000 */
[--C-:B------:R-:W-:Y:S01]  /*32d0*/  FFMA.FTZ R54, R54, UR43, -R7.reuse ;  /* 0x0000002b36367c23 */ /* 0x100fe20008010807 */
[----:B0-----:R-:W-:Y:S01]  /*32e0*/  FMNMX.FTZ R79, R57, R78, !PT ;  /* 0x0000004e394f7209 */ /* 0x001fe20007810000 */
[--C-:B------:R-:W-:Y:S01]  /*32f0*/  FFMA.FTZ R55, R55, UR43, -R7.reuse ;  /* 0x0000002b37377c23 */ /* 0x100fe20008010807 */
[----:B------:R-:W-:Y:S01]  /*3300*/  ISETP.GT.AND P0, PT, R2, 0x50, PT ;  /* 0x000000500200780c */ /* 0x000fe20003f04270 */
[--C-:B------:R-:W-:Y:S01]  /*3310*/  FFMA.FTZ R26, R26, UR43, -R7.reuse ;  /* 0x0000002b1a1a7c23 */ /* 0x100fe20008010807 */
[----:B------:R-:W-:Y:S01]  /*3320*/  ISETP.GT.AND P2, PT, R2, 0x61, PT ;  /* 0x000000610200780c */ /* 0x000fe20003f44270 */
[----:B------:R0:W-:Y:S01]  /*3330*/  MUFU.EX2 R75, R83 ;  /* 0x00000053004b7308 */ /* 0x0001e20000000800 */
[----:B-1----:R-:W-:Y:S01]  /*3340*/  FMNMX.FTZ R82, R60, R79, !PT ;  /* 0x0000004f3c527209 */ /* 0x002fe20007810000 */
        /* <DEDUP_REMOVED lines=11> */
[----:B0-----:R-:W-:Y:S01]  /*3400*/  FMNMX.FTZ R83, R65, R82, !PT ;  /* 0x0000005241537209 */ /* 0x001fe20007810000 */
[--C-:B------:R-:W-:Y:S01]  /*3410*/  FFMA.FTZ R38, R38, UR43, -R7.reuse ;  /* 0x0000002b26267c23 */ /* 0x100fe20008010807 */
[----:B------:R-:W-:Y:S01]  /*3420*/  ISETP.GT.AND P0, PT, R2, 0x60, PT ;  /* 0x000000600200780c */ /* 0x000fe20003f04270 */
[----:B------:R-:W-:Y:S01]  /*3430*/  MUFU.EX2 R79, R87 ;  /* 0x00000057004f7308 */ /* 0x000fe20000000800 */
[----:B------:R-:W-:Y:S01]  /*3440*/  FMNMX.FTZ R82, R68, R83, !PT ;  /* 0x0000005344527209 */ /* 0x000fe20007810000 */
[--C-:B-1----:R-:W-:Y:S01]  /*3450*/  FFMA.FTZ R86, R58, UR43, -R7.reuse ;  /* 0x0000002b3a567c23 */ /* 0x102fe20008010807 */
[----:B------:R-:W-:Y:S01]  /*3460*/  FSEL R58, R40, -INF , P0 ;  /* 0xff800000283a7808 */ /* 0x000fe20000000000 */
[----:B------:R-:W-:Y:S01]  /*3470*/  FFMA.FTZ R6, R6, UR43, -R7 ;  /* 0x0000002b06067c23 */ /* 0x000fe20008010807 */
[----:B------:R-:W-:-:S02]  /*3480*/  FMNMX.FTZ R83, R69, R82, !PT ;  /* 0x0000005245537209 */ /* 0x000fc40007810000 */
[----:B------:R-:W-:Y:S01]  /*3490*/  ISETP.GT.AND P0, PT, R2, 0x68, PT ;  /* 0x000000680200780c */ /* 0x000fe20003f04270 */
[----:B------:R0:W-:Y:S01]  /*34a0*/  MUFU.EX2 R40, R86 ;  /* 0x0000005600287308 */ /* 0x0001e20000000800 */
[----:B------:R-:W-:Y:S02]  /*34b0*/  FSEL R41, R41, -INF , P2 ;  /* 0xff80000029297808 */ /* 0x000fe40001000000 */
[----:B------:R-:W-:Y:S02]  /*34c0*/  FMNMX.FTZ R82, R58, R83, !PT ;  /* 0x000000533a527209 */ /* 0x000fe40007810000 */
[----:B------:R-:W-:Y:S02]  /*34d0*/  ISETP.GT.AND P2, PT, R2, 0x69, PT ;  /* 0x000000690200780c */ /* 0x000fe40003f44270 */
[----:B------:R-:W-:Y:S01]  /*34e0*/  FSEL R44, R44, -INF , P0 ;  /* 0xff8000002c2c7808 */ /* 0x000fe20000000000 */
[----:B------:R-:W1:Y:S01]  /*34f0*/  MUFU.EX2 R11, R11 ;  /* 0x0000000b000b7308 */ /* 0x000e620000000800 */
[----:B------:R-:W-:Y:S01]  /*3500*/  FMNMX.FTZ R83, R41, R82, !PT ;  /* 0x0000005229537209 */ /* 0x000fe20007810000 */
[----:B0-----:R-:W-:Y:S01]  /*3510*/  FFMA.FTZ R86, R62, UR43, -R7 ;  /* 0x0000002b3e567c23 */ /* 0x001fe20008010807 */
        /* <DEDUP_REMOVED lines=16> */
[----:B------:R-:W-:Y:S02]  /*3620*/  FSEL R53, R53, -INF , P2 ;  /* 0xff80000035357808 */ /* 0x000fe40001000000 */
[----:B------:R-:W-:-:S02]  /*3630*/  ISETP.GT.AND P0, PT, R2, 0x80, PT ;  /* 0x000000800200780c */ /* 0x000fc40003f04270 */
        /* <DEDUP_REMOVED lines=11> */
[----:B------:R-:W2:Y:S01]  /*36f0*/  MUFU.EX2 R20, R20 ;  /* 0x0000001400147308 */ /* 0x000ea20000000800 */
        /* <DEDUP_REMOVED lines=15> */
[----:B------:R-:W-:Y:S02]  /*37f0*/  FMNMX.FTZ R83, R33, R82, !PT ;  /* 0x0000005221537209 */ /* 0x000fe40007810000 */
[----:B------:R-:W-:Y:S02]  /*3800*/  FSEL R37, R37, -INF , P2 ;  /* 0xff80000025257808 */ /* 0x000fe40001000000 */
[----:B------:R-:W-:-:S02]  /*3810*/  FMNMX.FTZ R2, R36, R83, !PT ;  /* 0x0000005324027209 */ /* 0x000fc40007810000 */
[----:B-1----:R-:W-:Y:S01]  /*3820*/  F2FP.SATFINITE.E4M3.F32.PACK_AB_MERGE_C R153, R11, R4, RZ ;  /* 0x000000040b99723e */ /* 0x002fe200048070ff */
[----:B------:R-:W-:Y:S01]  /*3830*/  MUFU.EX2 R66, R66 ;  /* 0x0000004200427308 */ /* 0x000fe20000000800 */
[----:B------:R-:W-:Y:S02]  /*3840*/  FMNMX.FTZ R2, R37, R2, !PT ;  /* 0x0000000225027209 */ /* 0x000fe40007810000 */
[----:B0-----:R-:W-:Y:S02]  /*3850*/  F2FP.SATFINITE.E4M3.F32.PACK_AB_MERGE_C R155, R15, R12, RZ ;  /* 0x0000000c0f9b723e */ /* 0x001fe400048070ff */
[----:B--2---:R-:W-:Y:S01]  /*3860*/  F2FP.SATFINITE.E4M3.F32.PACK_AB_MERGE_C R149, R39, R20, RZ ;  /* 0x000000142795723e */ /* 0x004fe200048070ff */
[----:B------:R-:W0:Y:S01]  /*3870*/  SHFL.BFLY PT, R83, R2, 0x2, 0x1f ;  /* 0x0c401f0002537f89 */ /* 0x000e2200000e0000 */
[----:B------:R-:W-:Y:S01]  /*3880*/  F2FP.SATFINITE.E4M3.F32.PACK_AB_MERGE_C R153, R8, R9, R153 ;  /* 0x000000090899723e */ /* 0x000fe20004807099 */
[----:B------:R-:W-:Y:S01]  /*3890*/  MUFU.EX2 R67, R67 ;  /* 0x0000004300437308 */ /* 0x000fe20000000800 */
[----:B------:R-:W-:-:S02]  /*38a0*/  F2FP.SATFINITE.E4M3.F32.PACK_AB_MERGE_C R155, R13, R10, R155 ;  /* 0x0000000a0d9b723e */ /* 0x000fc4000480709b */
[----:B------:R-:W-:Y:S02]  /*38b0*/  F2FP.SATFINITE.E4M3.F32.PACK_AB_MERGE_C R149, R21, R14, R149 ;  /* 0x0000000e1595723e */ /* 0x000fe40004807095 */
[----:B------:R-:W-:-:S03]  /*38c0*/  F2FP.SATFINITE.E4M3.F32.PACK_AB_MERGE_C R151, R79, R64, RZ ;  /* 0x000000404f97723e */ /* 0x000fc600048070ff */
[----:B------:R-:W-:Y:S01]  /*38d0*/  MUFU.EX2 R71, R71 ;  /* 0x0000004700477308 */ /* 0x000fe20000000800 */
[----:B------:R-:W-:-:S07]  /*38e0*/  F2FP.SATFINITE.E4M3.F32.PACK_AB_MERGE_C R151, R75, R56, R151 ;  /* 0x000000384b97723e */ /* 0x000fce0004807097 */
        /* <DEDUP_REMOVED lines=10> */
[----:B---3--:R-:W-:-:S02]  /*3990*/  FFMA.FTZ R86, R2, R83, -8 ;  /* 0xc100000002567423 */ /* 0x008fc40000010053 */
        /* <DEDUP_REMOVED lines=55> */
[----:B------:R-:W-:-:S02]  /*3d10*/  F2FP.SATFINITE.E4M3.F32.PACK_AB_MERGE_C R152, R89, R88, RZ ;  /* 0x000000585998723e */ /* 0x000fc400048070ff */
[----:B------:R-:W-:-:S02]  /*3d20*/  FADD.FTZ R96, R12, R95 ;  /* 0x0000005f0c607221 */ /* 0x000fc40000010000 */
[----:B------:R-:W2:Y:S01]  /*3d30*/  MUFU.EX2 R91, R91 ;  /* 0x0000005b005b7308 */ /* 0x000ea20000000800 */
[----:B0-----:R-:W-:-:S01]  /*3d40*/  FADD.FTZ R69, R87, R78 ;  /* 0x0000004e57457221 */ /* 0x001fc20000010000 */
[----:B------:R-:W-:-:S06]  /*3d50*/  F2FP.SATFINITE.E4M3.F32.PACK_AB_MERGE_C R152, R83, R82, R152 ;  /* 0x000000525398723e */ /* 0x000fcc0004807098 */
        /* <DEDUP_REMOVED lines=47> */
[----:B------:R-:W-:-:S07]  /*4050*/  FADD.FTZ R15, R59, R78 ;  /* 0x0000004e3b0f7221 */ /* 0x000fce0000010000 */
[----:B------:R-:W2:Y:S01]  /*4060*/  MUFU.EX2 R61, R61 ;  /* 0x0000003d003d7308 */ /* 0x000ea20000000800 */
[----:B-1----:R-:W-:-:S04]  /*4070*/  F2FP.SATFINITE.E4M3.F32.PACK_AB_MERGE_C R144, R85, R84, RZ ;  /* 0x000000545590723e */ /* 0x002fc800048070ff */
[----:B------:R-:W-:-:S03]  /*4080*/  F2FP.SATFINITE.E4M3.F32.PACK_AB_MERGE_C R144, R57, R74, R144 ;  /* 0x0000004a3990723e */ /* 0x000fc60004807090 */
[----:B------:R1:W-:Y:S08]  /*4090*/  MUFU.EX2 R25, R52 ;  /* 0x0000003400197308 */ /* 0x0003f00000000800 */
[----:B------:R-:W3:Y:S01]  /*40a0*/  MUFU.EX2 R65, R65 ;  /* 0x0000004100417308 */ /* 0x000ee20000000800 */
[----:B-1----:R-:W-:-:S01]  /*40b0*/  FADD.FTZ R52, R48, R15 ;  /* 0x0000000f30347221 */ /* 0x002fc20000010000 */
[----:B------:R-:W-:Y:S01]  /*40c0*/  FADD.FTZ R15, R85, R20 ;  /* 0x00000014550f7221 */ /* 0x000fe20000010000 */
[----:B------:R-:W-:-:S02]  /*40d0*/  F2FP.SATFINITE.E4M3.F32.PACK_AB_MERGE_C R48, R63, R48, RZ ;  /* 0x000000303f30723e */ /* 0x000fc400048070ff */
[----:B------:R-:W-:Y:S01]  /*40e0*/  FADD.FTZ R39, R63, R52 ;  /* 0x000000343f277221 */ /* 0x000fe20000010000 */
[----:B0-----:R-:W-:-:S01]  /*40f0*/  FADD.FTZ R20, R60, R15 ;  /* 0x0000000f3c147221 */ /* 0x001fc20000010000 */
[----:B------:R-:W-:Y:S01]  /*4100*/  F2FP.SATFINITE.E4M3.F32.PACK_AB_MERGE_C R145, R59, R40, R48 ;  /* 0x000000283b91723e */ /* 0x000fe20004807030 */
[----:B------:R-:W0:Y:S01]  /*4110*/  MUFU.EX2 R68, R68 ;  /* 0x0000004400447308 */ /* 0x000e220000000800 */
[----:B------:R-:W-:-:S01]  /*4120*/  FADD.FTZ R52, R66, R39 ;  /* 0x0000002742347221 */ /* 0x000fc20000010000 */
[----:B--2---:R-:W-:Y:S01]  /*4130*/  FADD.FTZ R20, R61, R20 ;  /* 0x000000143d147221 */ /* 0x004fe20000010000 */
[----:B------:R-:W-:Y:S02]  /*4140*/  CS2R R48, SRZ ;  /* 0x0000000000307805 */ /* 0x000fe4000001ff00 */
[----:B------:R-:W-:-:S03]  /*4150*/  FADD.FTZ R15, R67, R52 ;  /* 0x00000034430f7221 */ /* 0x000fc60000010000 */
[----:B------:R-:W1:Y:S01]  /*4160*/  MUFU.EX2 R58, R58 ;  /* 0x0000003a003a7308 */ /* 0x000e620000000800 */
[----:B------:R-:W-:-:S01]  /*4170*/  FADD.FTZ R8, R32, R15 ;  /* 0x0000000f20087221 */ /* 0x000fc20000010000 */
[----:B---3--:R-:W-:Y:S01]  /*4180*/  FADD.FTZ R9, R65, R20 ;  /* 0x0000001441097221 */ /* 0x008fe20000010000 */
[C---:B------:R-:W-:Y:S02]  /*4190*/  F2FP.SATFINITE.E4M3.F32.PACK_AB_MERGE_C R32, R71.reuse, R32, RZ ;  /* 0x000000204720723e */ /* 0x040fe400048070ff */
[----:B------:R-:W-:Y:S02]  /*41a0*/  FADD.FTZ R71, R71, R8 ;  /* 0x0000000847477221 */ /* 0x000fe40000010000 */
[----:B------:R-:W-:Y:S01]  /*41b0*/  F2FP.SATFINITE.E4M3.F32.PACK_AB_MERGE_C R147, R67, R66, R32 ;  /* 0x000000424393723e */ /* 0x000fe20004807020 */
[----:B------:R-:W2:Y:S01]  /*41c0*/  MUFU.EX2 R41, R41 ;  /* 0x0000002900297308 */ /* 0x000ea20000000800 */
[----:B0-----:R-:W-:-:S01]  /*41d0*/  FADD.FTZ R9, R68, R9 ;  /* 0x0000000944097221 */ /* 0x001fc20000010000 */
[----:B------:R-:W-:Y:S01]  /*41e0*/  FADD.FTZ R10, R42, R71 ;  /* 0x000000472a0a7221 */ /* 0x000fe20000010000 */
[----:B------:R-:W-:-:S04]  /*41f0*/  F2FP.SATFINITE.E4M3.F32.PACK_AB_MERGE_C R65, R68, R65, RZ ;  /* 0x000000414441723e */ /* 0x000fc800048070ff */
[----:B------:R-:W-:Y:S01]  /*4200*/  F2FP.SATFINITE.E4M3.F32.PACK_AB_MERGE_C R146, R61, R60, R65 ;  /* 0x0000003c3d92723e */ /* 0x000fe20004807041 */
        /* <DEDUP_REMOVED lines=8> */
[----:B------:R-:W-:Y:S02]  /*4290*/  F2FP.SATFINITE.E4M3.F32.PACK_AB_MERGE_C R141, R43, R42, R46 ;  /* 0x0000002a2b8d723e */ /* 0x000fe4000480702e */
[----:B------:R-:W-:-:S03]  /*42a0*/  CS2R R42, SRZ ;  /* 0x00000000002a7805 */ /* 0x000fc6000001ff00 */
[----:B------:R-:W2:Y:S01]  /*42b0*/  MUFU.EX2 R7, R7 ;  /* 0x0000000700077308 */ /* 0x000ea20000000800 */
[----:B0-----:R-:W-:-:S01]  /*42c0*/  FADD.FTZ R9, R3, R8 ;  /* 0x0000000803097221 */ /* 0x001fc20000010000 */
[----:B------:R-:W-:Y:S01]  /*42d0*/  FADD.FTZ R8, R50, R47 ;  /* 0x0000002f32087221 */ /* 0x000fe20000010000 */
[----:B------:R-:W-:-:S05]  /*42e0*/  CS2R R46, SRZ ;  /* 0x00000000002e7805 */ /* 0x000fca000001ff00 */
[----:B------:R-:W0:Y:S01]  /*42f0*/  MUFU.EX2 R55, R55 ;  /* 0x0000003700377308 */ /* 0x000e220000000800 */
[C---:B-1----:R-:W-:Y:S01]  /*4300*/  F2FP.SATFINITE.E4M3.F32.PACK_AB_MERGE_C R14, R44.reuse, R3, RZ ;  /* 0x000000032c0e723e */ /* 0x042fe200048070ff */
[----:B------:R-:W-:Y:S01]  /*4310*/  FADD.FTZ R44, R44, R9 ;  /* 0x000000092c2c7221 */ /* 0x000fe20000010000 */
[----:B------:R-:W-:-:S02]  /*4320*/  FADD.FTZ R9, R51, R8 ;  /* 0x0000000833097221 */ /* 0x000fc40000010000 */
[----:B------:R-:W-:Y:S02]  /*4330*/  F2FP.SATFINITE.E4M3.F32.PACK_AB_MERGE_C R140, R41, R58, R14 ;  /* 0x0000003a298c723e */ /* 0x000fe4000480700e */
[----:B------:R-:W-:Y:S01]  /*4340*/  CS2R R40, SRZ ;  /* 0x0000000000287805 */ /* 0x000fe2000001ff00 */
[----:B------:R-:W-:Y:S01]  /*4350*/  FADD.FTZ R10, R54, R9 ;  /* 0x00000009360a7221 */ /* 0x000fe20000010000 */
[----:B------:R1:W3:Y:S01]  /*4360*/  MUFU.EX2 R12, R53 ;  /* 0x00000035000c7308 */ /* 0x0002e20000000800 */
[----:B--2---:R-:W-:-:S04]  /*4370*/  FADD.FTZ R3, R7, R44 ;  /* 0x0000002c07037221 */ /* 0x004fc80000010000 */
[----:B------:R-:W-:-:S03]  /*4380*/  FADD.FTZ R8, R24, R3 ;  /* 0x0000000318087221 */ /* 0x000fc60000010000 */
[----:B------:R-:W2:Y:S01]  /*4390*/  MUFU.EX2 R26, R26 ;  /* 0x0000001a001a7308 */ /* 0x000ea20000000800 */
[----:B------:R-:W-:-:S01]  /*43a0*/  FADD.FTZ R3, R25, R8 ;  /* 0x0000000819037221 */ /* 0x000fc20000010000 */
[C---:B0-----:R-:W-:Y:S01]  /*43b0*/  F2FP.SATFINITE.E4M3.F32.PACK_AB_MERGE_C R54, R55.reuse, R54, RZ ;  /* 0x000000363736723e */ /* 0x041fe200048070ff */
[----:B------:R-:W-:-:S01]  /*43c0*/  FADD.FTZ R55, R55, R10 ;  /* 0x0000000a37377221 */ /* 0x000fc20000010000 */
[----:B-1----:R-:W-:Y:S02]  /*43d0*/  CS2R R52, SRZ ;  /* 0x0000000000347805 */ /* 0x002fe4000001ff00 */
[----:B------:R-:W-:Y:S02]  /*43e0*/  F2FP.SATFINITE.E4M3.F32.PACK_AB_MERGE_C R143, R51, R50, R54 ;  /* 0x00000032338f723e */ /* 0x000fe40004807036 */
[----:B------:R-:W-:Y:S01]  /*43f0*/  CS2R R50, SRZ ;  /* 0x0000000000327805 */ /* 0x000fe2000001ff00 */
[----:B------:R0:W1:Y:S01]  /*4400*/  MUFU.EX2 R4, R45 ;  /* 0x0000002d00047308 */ /* 0x0000620000000800 */
[----:B---3--:R-:W-:-:S01]  /*4410*/  FADD.FTZ R3, R12, R3 ;  /* 0x000000030c037221 */ /* 0x008fc20000010000 */
[----:B------:R-:W-:-:S04]  /*4420*/  F2FP.SATFINITE.E4M3.F32.PACK_AB_MERGE_C R25, R12, R25, RZ ;  /* 0x000000190c19723e */ /* 0x000fc800048070ff */
[----:B------:R-:W-:Y:S02]  /*4430*/  F2FP.SATFINITE.E4M3.F32.PACK_AB_MERGE_C R142, R24, R7, R25 ;  /* 0x00000007188e723e */ /* 0x000fe40004807019 */
[----:B------:R-:W-:Y:S01]  /*4440*/  CS2R R24, SRZ ;  /* 0x0000000000187805 */ /* 0x000fe2000001ff00 */
[----:B------:R-:W3:Y:S01]  /*4450*/  MUFU.EX2 R27, R27 ;  /* 0x0000001b001b7308 */ /* 0x000ee20000000800 */
[----:B--2---:R-:W-:-:S01]  /*4460*/  FADD.FTZ R10, R26, R55 ;  /* 0x000000371a0a7221 */ /* 0x004fc20000010000 */
[----:B0-----:R-:W-:Y:S02]  /*4470*/  CS2R R44, SRZ ;  /* 0x00000000002c7805 */ /* 0x001fe4000001ff00 */
[----:B------:R-:W-:-:S04]  /*4480*/  CS2R R54, SRZ ;  /* 0x0000000000367805 */ /* 0x000fc8000001ff00 */
        /* <DEDUP_REMOVED lines=15> */
[----:B------:R-:W-:Y:S01]  /*4580*/  MUFU.EX2 R70, R70 ;  /* 0x0000004600467308 */ /* 0x000fe20000000800 */
[C---:B-1----:R-:W-:Y:S01]  /*4590*/  F2FP.SATFINITE.E4M3.F32.PACK_AB_MERGE_C R28, R29.reuse, R28, RZ ;  /* 0x0000001c1d1c723e */ /* 0x042fe200048070ff */
[----:B------:R-:W-:-:S03]  /*45a0*/  FADD.FTZ R29, R29, R8 ;  /* 0x000000081d1d7221 */ /* 0x000fc60000010000 */
[----:B------:R-:W-:-:S03]  /*45b0*/  F2FP.SATFINITE.E4M3.F32.PACK_AB_MERGE_C R136, R11, R4, R28 ;  /* 0x000000040b88723e */ /* 0x000fc6000480701c */
[----:B------:R-:W0:Y:S01]  /*45c0*/  MUFU.EX2 R35, R35 ;  /* 0x0000002300237308 */ /* 0x000e220000000800 */
[----:B--2---:R-:W-:-:S01]  /*45d0*/  FADD.FTZ R8, R34, R31 ;  /* 0x0000001f22087221 */ /* 0x004fc20000010000 */
[----:B------:R-:W-:-:S06]  /*45e0*/  CS2R R30, SRZ ;  /* 0x00000000001e7805 */ /* 0x000fcc000001ff00 */
[----:B------:R-:W1:Y:S08]  /*45f0*/  MUFU.EX2 R33, R33 ;  /* 0x0000002100217308 */ /* 0x000e700000000800 */
[----:B------:R-:W-:Y:S01]  /*4600*/  MUFU.EX2 R38, R38 ;  /* 0x0000002600267308 */ /* 0x000fe20000000800 */
[----:B0-----:R-:W-:-:S07]  /*4610*/  FADD.FTZ R9, R35, R8 ;  /* 0x0000000823097221 */ /* 0x001fce0000010000 */
[----:B------:R0:W2:Y:S08]  /*4620*/  MUFU.EX2 R3, R6 ;  /* 0x0000000600037308 */ /* 0x0000b00000000800 */
[----:B------:R-:W3:Y:S01]  /*4630*/  MUFU.EX2 R36, R36 ;  /* 0x0000002400247308 */ /* 0x000ee20000000800 */
[----:B0-----:R-:W-:-:S01]  /*4640*/  FADD.FTZ R6, R70, R29 ;  /* 0x0000001d46067221 */ /* 0x001fc20000010000 */
[----:B------:R-:W-:-:S03]  /*4650*/  CS2R R28, SRZ ;  /* 0x00000000001c7805 */ /* 0x000fc6000001ff00 */
[----:B-1----:R-:W-:-:S03]  /*4660*/  FADD.FTZ R7, R33, R6 ;  /* 0x0000000621077221 */ /* 0x002fc60000010000 */
[----:B------:R-:W0:Y:S01]  /*4670*/  MUFU.EX2 R37, R37 ;  /* 0x0000002500257308 */ /* 0x000e220000000800 */
[----:B--2---:R-:W-:Y:S01]  /*4680*/  F2FP.SATFINITE.E4M3.F32.PACK_AB_MERGE_C R8, R3, R38, RZ ;  /* 0x000000260308723e */ /* 0x004fe200048070ff */
[----:B------:R-:W-:-:S03]  /*4690*/  FADD.FTZ R38, R38, R9 ;  /* 0x0000000926267221 */ /* 0x000fc60000010000 */
[----:B------:R-:W-:Y:S01]  /*46a0*/  F2FP.SATFINITE.E4M3.F32.PACK_AB_MERGE_C R139, R35, R34, R8 ;  /* 0x00000022238b723e */ /* 0x000fe20004807008 */
[----:B------:R-:W-:-:S01]  /*46b0*/  FADD.FTZ R3, R3, R38 ;  /* 0x0000002603037221 */ /* 0x000fc20000010000 */
[----:B------:R-:W-:Y:S02]  /*46c0*/  CS2R R34, SRZ ;  /* 0x0000000000227805 */ /* 0x000fe4000001ff00 */
[----:B------:R-:W-:Y:S01]  /*46d0*/  CS2R R38, SRZ ;  /* 0x0000000000267805 */ /* 0x000fe2000001ff00 */
[----:B---3--:R-:W-:Y:S01]  /*46e0*/  FADD.FTZ R4, R36, R7 ;  /* 0x0000000724047221 */ /* 0x008fe20000010000 */
[----:B0-----:R-:W-:-:S03]  /*46f0*/  F2FP.SATFINITE.E4M3.F32.PACK_AB_MERGE_C R6, R37, R36, RZ ;  /* 0x000000242506723e */ /* 0x001fc600048070ff */
[----:B------:R-:W-:Y:S01]  /*4700*/  FADD.FTZ R4, R37, R4 ;  /* 0x0000000425047221 */ /* 0x000fe20000010000 */
[----:B------:R-:W-:Y:S02]  /*4710*/  CS2R R36, SRZ ;  /* 0x0000000000247805 */ /* 0x000fe4000001ff00 */
[----:B------:R-:W-:Y:S02]  /*4720*/  F2FP.SATFINITE.E4M3.F32.PACK_AB_MERGE_C R138, R33, R70, R6 ;  /* 0x00000046218a723e */ /* 0x000fe40004807006 */
        /* <DEDUP_REMOVED lines=22> */
.L_x_15625:
[----:B------:R-:W-:-:S04]  /*4890*/  UISETP.NE.AND UP0, UPT, UR23, 0x1, UPT ;  /* 0x000000011700788c */ /* 0x000fc8000bf05270 */
[----:B------:R-:W-:-:S04]  /*48a0*/  USEL UR48, URZ, 0x1, UP0 ;  /* 0x000000013f307887 */ /* 0x000fc80008000000 */
[----:B------:R-:W-:Y:S01]  /*48b0*/  ULOP3.LUT UR48, UR24, UR48, URZ, 0x3c, !UPT ;  /* 0x0000003018307292 */ /* 0x000fe2000f8e3c3f */
[----:B------:R-:W-:Y:S11]  /*48c0*/  @!P1 BRA `(.L_x_15615) ;  /* 0x0000000000049947 */ /* 0x000ff60003800000 */
[----:B------:R-:W-:Y:S01]  /*48d0*/  BPT.TRAP 0x1 ;  /* 0x000000040000795c */ /* 0x000fe20000300000 */
.L_x_15615:
        /* <DEDUP_REMOVED lines=9> */
.L_x_15616:
[----:B-1----:R-:W-:Y:S05]  /*4970*/  @P0 BRA `(.L_x_15617) ;  /* 0x0000000000080947 */ /* 0x002fea0003800000 */
[----:B------:R-:W1:Y:S02]  /*4980*/  SYNCS.PHASECHK.TRANS64.TRYWAIT P0, [UR20+0x13230], R0 ;  /* 0x01323000ff0075a7 */ /* 0x000e640008000154 */
[----:B-1----:R-:W-:Y:S05]  /*4990*/  @!P0 BRA `(.L_x_15618) ;  /* 0x000000f800488947 */ /* 0x002fea0003800000 */
.L_x_15617:
        /* <DEDUP_REMOVED lines=64> */
.L_x_15619:
[----:B------:R-:W-:Y:S01]  /*4da0*/  ULEA UR11, UR23, UR45, 0x3 ;  /* 0x0000002d170b7291 */ /* 0x000fe2000f8e183f */
[----:B01----:R-:W-:-:S05]  /*4db0*/  IMAD.U32 R0, RZ, RZ, UR24 ;  /* 0x00000018ff007e24 */ /* 0x003fca000f8e00ff */
[----:B------:R-:W-:-:S04]  /*4dc0*/  SHF.L.U32 R0, R0, 0x1f, RZ ;  /* 0x0000001f00007819 */ /* 0x000fc800000006ff */
[----:B------:R0:W1:Y:S01]  /*4dd0*/  SYNCS.PHASECHK.TRANS64.TRYWAIT P0, [UR11+0x13250], R0 ;  /* 0x01325000ff0075a7 */ /* 0x000062000800014b */
[----:B------:R-:W-:Y:S05]  /*4de0*/  @!P1 BRA `(.L_x_15620) ;  /* 0x0000000000049947 */ /* 0x000fea0003800000 */
[----:B------:R-:W-:Y:S01]  /*4df0*/  BPT.TRAP 0x1 ;  /* 0x000000040000795c */ /* 0x000fe20000300000 */
.L_x_15620:
[----:B-1----:R-:W-:Y:S05]  /*4e00*/  @P0 BRA `(.L_x_15621) ;  /* 0x0000000000080947 */ /* 0x002fea0003800000 */
[----:B------:R-:W1:Y:S02]  /*4e10*/  SYNCS.PHASECHK.TRANS64.TRYWAIT P0, [UR11+0x13250], R0 ;  /* 0x01325000ff0075a7 */ /* 0x000e64000800014b */
[----:B-1----:R-:W-:Y:S05]  /*4e20*/  @!P0 BRA `(.L_x_15622) ;  /* 0x000000f4003c8947 */ /* 0x002fea0003800000 */
.L_x_15621:
        /* <DEDUP_REMOVED lines=32> */
.L_x_15623:
[----:B------:R-:W-:Y:S01]  /*5030*/  UISETP.NE.AND UP0, UPT, UR53, URZ, UPT ;  /* 0x0000003f3500728c */ /* 0x000fe2000bf05270 */
[----:B------:R-:W-:Y:S01]  /*5040*/  VIADD R8, R17, UR40 ;  /* 0x0000002811087c36 */ /* 0x000fe20008000000 */
[----:B------:R-:W-:-:S04]  /*5050*/  UIADD3 UR20, UR20, 0x13240, URZ ;  /* 0x0001324014147890 */ /* 0x000fc8000fffe03f */
[----:B------:R-:W-:Y:S01]  /*5060*/  PLOP3.LUT P0, PT, PT, PT, UP0, 0x80, 0x0 ;  /* 0x000000000000781c */ /* 0x000fe20003f0f008 */
[----:B------:R-:W-:Y:S01]  /*5070*/  UPRMT UR20, UR44, 0x654, UR20 ;  /* 0x000006542c147896 */ /* 0x000fe20008000014 */
[----:B------:R-:W-:-:S03]  /*5080*/  PLOP3.LUT P2, PT, PT, PT, UP0, 0x80, 0x0 ;  /* 0x000000000000781c */ /* 0x000fc60003f4f008 */
[----:B------:R-:W-:-:S05]  /*5090*/  @UP0 ULDC UR6, c[0x0][0x44c] ;  /* 0x0001130000060ab9 */ /* 0x000fca0000000800 */
[----:B------:R-:W-:Y:S03]  /*50a0*/  SYNCS.ARRIVE.TRANS64.RED.A1T0 RZ, [UR20], RZ ;  /* 0x000000ffffff79a7 */ /* 0x000fe60008100414 */
[----:B01----:R-:W-:Y:S01]  /*50b0*/  @P0 IMAD.HI.U32 R0, R8, UR6, RZ ;  /* 0x0000000608000c27 */ /* 0x003fe2000f8e00ff */
[----:B------:R-:W-:-:S04]  /*50c0*/  @UP0 ULDC UR6, c[0x0][0x450] ;  /* 0x0001140000060ab9 */ /* 0x000fc80000000800 */
[----:B------:R-:W-:Y:S01]  /*50d0*/  @P2 SHF.R.U32.HI R8, RZ, UR6, R0 ;  /* 0x00000006ff082c19 */ /* 0x000fe20008011600 */
[----:B------:R-:W-:-:S04]  /*50e0*/  UIMAD UR6, UR22, -0xa0, URZ ;  /* 0xffffff60160678a4 */ /* 0x000fc8000f8e023f */
[----:B------:R-:W0:Y:S02]  /*50f0*/  SHFL.IDX PT, R9, R8, RZ, 0x1c1f ;  /* 0x001c1fff08097589 */ /* 0x000e2400000e0000 */
[----:B------:R-:W-:-:S05]  /*5100*/  IMAD.U32 R11, RZ, RZ, UR6 ;  /* 0x00000006ff0b7e24 */ /* 0x000fca000f8e00ff */
[----:B------:R-:W-:Y:S01]  /*5110*/  IADD3 R2, -R16, 0x1, R11 ;  /* 0x0000000110027810 */ /* 0x000fe20007ffe10b */
[----:B------:R-:W-:-:S05]  /*5120*/  IMAD.U32 R11, RZ, RZ, UR52 ;  /* 0x00000034ff0b7e24 */ /* 0x000fca000f8e00ff */
[----:B------:R-:W-:-:S05]  /*5130*/  IADD3 R2, -R11, UR51, R2 ;  /* 0x000000330b027c10 */ /* 0x000fca000fffe102 */
        /* <DEDUP_REMOVED lines=125> */
[----:B0-----:R-:W-:Y:S01]  /*5910*/  IMAD.IADD R0, R2, 0x1, R9 ;  /* 0x0000000102007824 */ /* 0x001fe200078e0209 */
[----:B-1----:R-:W-:Y:S01]  /*5920*/  FMNMX.FTZ R2, R11, R12, !PT ;  /* 0x0000000c0b027209 */ /* 0x002fe20007810000 */
[----:B------:R-:W-:-:S03]  /*5930*/  IMAD.U32 R11, RZ, RZ, UR43 ;  /* 0x0000002bff0b7e24 */ /* 0x000fc6000f8e00ff */
        /* <DEDUP_REMOVED lines=61> */
[----:B------:R-:W-:Y:S02]  /*5d10*/  FSETP.NEU.FTZ.AND P0, PT, R2, -INF , PT ;  /* 0xff8000000200780b */ /* 0x000fe40003f1d000 */
[C---:B------:R-:W-:Y:S02]  /*5d20*/  ISETP.GT.AND P2, PT, R0.reuse, 0x69, PT ;  /* 0x000000690000780c */ /* 0x040fe40003f44270 */
[C---:B------:R-:W-:Y:S02]  /*5d30*/  ISETP.GT.AND P4, PT, R0.reuse, 0x70, PT ;  /* 0x000000700000780c */ /* 0x040fe40003f84270 */
[C---:B------:R-:W-:Y:S02]  /*5d40*/  ISETP.GT.AND P3, PT, R0.reuse, 0x80, PT ;  /* 0x000000800000780c */ /* 0x040fe40003f64270 */
[C---:B------:R-:W-:Y:S02]  /*5d50*/  ISETP.GT.AND P6, PT, R0.reuse, 0x81, PT ;  /* 0x000000810000780c */ /* 0x040fe40003fc4270 */
[----:B------:R-:W-:-:S02]  /*5d60*/  ISETP.GT.AND P5, PT, R0, 0x88, PT ;  /* 0x000000880000780c */ /* 0x000fc40003fa4270 */
[----:B------:R-:W-:Y:S02]  /*5d70*/  FSEL R8, R8, RZ, P0 ;  /* 0x000000ff08087208 */ /* 0x000fe40000000000 */
[----:B------:R-:W-:Y:S02]  /*5d80*/  FSEL R79, R79, -INF , P2 ;  /* 0xff8000004f4f7808 */ /* 0x000fe40001000000 */
[----:B------:R-:W-:Y:S01]  /*5d90*/  FSEL R82, R82, -INF , P4 ;  /* 0xff80000052527808 */ /* 0x000fe20002000000 */
[----:B------:R-:W-:-:S01]  /*5da0*/  FFMA.FTZ R10, R121, UR43, -R8 ;  /* 0x0000002b790a7c23 */ /* 0x000fc20008010808 */
[----:B------:R-:W-:Y:S01]  /*5db0*/  FSEL R58, R58, -INF , P3 ;  /* 0xff8000003a3a7808 */ /* 0x000fe20001800000 */
[----:B------:R-:W-:-:S01]  /*5dc0*/  FFMA.FTZ R11, R120, UR43, -R8 ;  /* 0x0000002b780b7c23 */ /* 0x000fc20008010808 */
[----:B------:R-:W-:Y:S01]  /*5dd0*/  FSEL R59, R59, -INF , P6 ;  /* 0xff8000003b3b7808 */ /* 0x000fe20003000000 */
[----:B------:R-:W-:-:S01]  /*5de0*/  FFMA.FTZ R120, R72, UR43, -R8 ;  /* 0x0000002b48787c23 */ /* 0x000fc20008010808 */
[----:B------:R-:W-:Y:S01]  /*5df0*/  FSEL R62, R62, -INF , P5 ;  /* 0xff8000003e3e7808 */ /* 0x000fe20002800000 */
[----:B------:R-:W-:-:S01]  /*5e00*/  FFMA.FTZ R14, R128, UR43, -R8 ;  /* 0x0000002b800e7c23 */ /* 0x000fc20008010808 */
[----:B------:R-:W-:Y:S01]  /*5e10*/  ISETP.GT.AND P2, PT, R0, 0x89, PT ;  /* 0x000000890000780c */ /* 0x000fe20003f44270 */
        /* <DEDUP_REMOVED lines=117> */
[----:B------:R-:W-:-:S05]  /*6570*/  FSEL R8, R120, RZ, P2 ;  /* 0x000000ff78087208 */ /* 0x000fca0001000000 */
[----:B------:R-:W-:Y:S01]  /*6580*/  MUFU.EX2 R100, R100 ;  /* 0x0000006400647308 */ /* 0x000fe20000000800 */
[----:B------:R-:W-:-:S01]  /*6590*/  FFMA.FTZ R7, R95, UR43, -R8 ;  /* 0x0000002b5f077c23 */ /* 0x000fc20008010808 */
[----:B------:R-:W-:Y:S01]  /*65a0*/  FSEL R95, R0, RZ, P2 ;  /* 0x000000ff005f7208 */ /* 0x000fe20001000000 */
[----:B------:R-:W-:-:S01]  /*65b0*/  FFMA.FTZ R120, R9, UR43, -R8 ;  /* 0x0000002b09787c23 */ /* 0x000fc20008010808 */
[--C-:B------:R-:W-:Y:S01]  /*65c0*/  FFMA.FTZ R9, R123, UR43, -R8.reuse ;  /* 0x0000002b7b097c23 */ /* 0x100fe20008010808 */
[----:B------:R-:W-:-:S01]  /*65d0*/  FFMA.FTZ R121, R126, UR43, -R8 ;  /* 0x0000002b7e797c23 */ /* 0x000fc20008010808 */
[----:B------:R-:W-:Y:S01]  /*65e0*/  FFMA.FTZ R122, R127, UR43, -R8 ;  /* 0x0000002b7f7a7c23 */ /* 0x000fe20008010808 */
[----:B------:R-:W-:-:S01]  /*65f0*/  FADD.FTZ R95, -R95, R6 ;  /* 0x000000065f5f7221 */ /* 0x000fc20000010100 */
[----:B------:R-:W-:Y:S01]  /*6600*/  FMUL.FTZ R6, R128, UR43 ;  /* 0x0000002b80067c20 */ /* 0x000fe20008410000 */
        /* <DEDUP_REMOVED lines=176> */
.L_x_15624:
        /* <DEDUP_REMOVED lines=83> */
.L_x_15614:
[----:B------:R-:W-:-:S06]  /*7640*/  UISETP.GE.AND UP0, UPT, UR22, UR42, UPT ;  /* 0x0000002a1600728c */ /* 0x000fcc000bf06270 */
[----:B------:R-:W-:-:S13]  /*7650*/  PLOP3.LUT P0, PT, PT, PT, UP0, 0x80, 0x0 ;  /* 0x000000000000781c */ /* 0x000fda0003f0f008 */
[----:B------:R-:W-:Y:S05]  /*7660*/  @!P0 BRA `(.L_x_15626) ;  /* 0x0000002000a08947 */ /* 0x000fea0003800000 */
[----:B------:R-:W-:Y:S01]  /*7670*/  IMAD.MOV.U32 R6, RZ, RZ, R0 ;  /* 0x000000ffff067224 */ /* 0x000fe200078e0000 */
[----:B------:R-:W-:Y:S01]  /*7680*/  UMOV UR21, UR48 ;  /* 0x0000003000157c82 */ /* 0x000fe20008000000 */
[----:B------:R-:W-:Y:S01]  /*7690*/  IMAD.MOV.U32 R7, RZ, RZ, R2 ;  /* 0x000000ffff077224 */ /* 0x000fe200078e0002 */
[----:B------:R-:W-:-:S06]  /*76a0*/  UMOV UR20, UR47 ;  /* 0x0000002f00147c82 */ /* 0x000fcc0008000000 */
.L_x_15637:
[----:B------:R-:W-:-:S04]  /*76b0*/  UIADD3 UR47, UR20, 0x1, URZ ;  /* 0x00000001142f7890 */ /* 0x000fc8000fffe03f */
[----:B------:R-:W-:-:S04]  /*76c0*/  UISETP.NE.AND UP0, UPT, UR47, 0x2, UPT ;  /* 0x000000022f00788c */ /* 0x000fc8000bf05270 */
[----:B------:R-:W-:Y:S02]  /*76d0*/  USEL UR48, URZ, 0x1, UP0 ;  /* 0x000000013f307887 */ /* 0x000fe40008000000 */
[----:B------:R-:W-:Y:S02]  /*76e0*/  USEL UR47, UR47, URZ, UP0 ;  /* 0x0000003f2f2f7287 */ /* 0x000fe40008000000 */
[----:B------:R-:W-:Y:S01]  /*76f0*/  ULOP3.LUT UR48, UR21, UR48, URZ, 0x3c, !UPT ;  /* 0x0000003015307292 */ /* 0x000fe2000f8e3c3f */
[----:B------:R-:W-:Y:S11]  /*7700*/  @!P1 BRA `(.L_x_15627) ;  /* 0x0000000000049947 */ /* 0x000ff60003800000 */
[----:B------:R-:W-:Y:S01]  /*7710*/  BPT.TRAP 0x1 ;  /* 0x000000040000795c */ /* 0x000fe20000300000 */
.L_x_15627:
[----:B------:R-:W-:Y:S01]  /*7720*/  ULEA UR6, UR47, UR45, 0x3 ;  /* 0x0000002d2f067291 */ /* 0x000fe2000f8e183f */
[----:B------:R-:W-:-:S05]  /*7730*/  IMAD.U32 R0, RZ, RZ, UR48 ;  /* 0x00000030ff007e24 */ /* 0x000fca000f8e00ff */
[----:B------:R-:W-:-:S04]  /*7740*/  SHF.L.U32 R0, R0, 0x1f, RZ ;  /* 0x0000001f00007819 */ /* 0x000fc800000006ff */
[----:B------:R0:W1:Y:S01]  /*7750*/  SYNCS.PHASECHK.TRANS64.TRYWAIT P0, [UR6+0x13230], R0 ;  /* 0x01323000ff0075a7 */ /* 0x0000620008000146 */
[----:B------:R-:W-:Y:S05]  /*7760*/  @!P1 BRA `(.L_x_15628) ;  /* 0x0000000000049947 */ /* 0x000fea0003800000 */
[----:B------:R-:W-:Y:S01]  /*7770*/  BPT.TRAP 0x1 ;  /* 0x000000040000795c */ /* 0x000fe20000300000 */
.L_x_15628:
[----:B-1----:R-:W-:Y:S05]  /*7780*/  @P0 BRA `(.L_x_15629) ;  /* 0x0000000000080947 */ /* 0x002fea0003800000 */
[----:B------:R-:W1:Y:S02]  /*7790*/  SYNCS.PHASECHK.TRANS64.TRYWAIT P0, [UR6+0x13230], R0 ;  /* 0x01323000ff0075a7 */ /* 0x000e640008000146 */
[----:B-1----:R-:W-:Y:S05]  /*77a0*/  @!P0 BRA `(.L_x_15630) ;  /* 0x000000c800f48947 */ /* 0x002fea0003800000 */
.L_x_15629:
        /* <DEDUP_REMOVED lines=64> */
.L_x_15631:
[----:B------:R-:W-:Y:S01]  /*7bb0*/  ULEA UR11, UR20, UR45, 0x3 ;  /* 0x0000002d140b7291 */ /* 0x000fe2000f8e183f */
[----:B01----:R-:W-:-:S05]  /*7bc0*/  IMAD.U32 R0, RZ, RZ, UR21 ;  /* 0x00000015ff007e24 */ /* 0x003fca000f8e00ff */
[----:B------:R-:W-:-:S04]  /*7bd0*/  SHF.L.U32 R0, R0, 0x1f, RZ ;  /* 0x0000001f00007819 */ /* 0x000fc800000006ff */
[----:B------:R0:W1:Y:S01]  /*7be0*/  SYNCS.PHASECHK.TRANS64.TRYWAIT P0, [UR11+0x13250], R0 ;  /* 0x01325000ff0075a7 */ /* 0x000062000800014b */
[----:B------:R-:W-:Y:S05]  /*7bf0*/  @!P1 BRA `(.L_x_15632) ;  /* 0x0000000000049947 */ /* 0x000fea0003800000 */
[----:B------:R-:W-:Y:S01]  /*7c00*/  BPT.TRAP 0x1 ;  /* 0x000000040000795c */ /* 0x000fe20000300000 */
.L_x_15632:
[----:B-1----:R-:W-:Y:S05]  /*7c10*/  @P0 BRA `(.L_x_15633) ;  /* 0x0000000000080947 */ /* 0x002fea0003800000 */
[----:B------:R-:W1:Y:S02]  /*7c20*/  SYNCS.PHASECHK.TRANS64.TRYWAIT P0, [UR11+0x13250], R0 ;  /* 0x01325000ff0075a7 */ /* 0x000e64000800014b */
[----:B-1----:R-:W-:Y:S05]  /*7c30*/  @!P0 BRA `(.L_x_15634) ;  /* 0x000000c400e88947 */ /* 0x002fea0003800000 */
.L_x_15633:
        /* <DEDUP_REMOVED lines=32> */
.L_x_15635:
[----:B01----:R-:W-:Y:S01]  /*7e40*/  FMNMX.FTZ R0, R120, R7, !PT ;  /* 0x0000000778007209 */ /* 0x003fe20007810000 */
        /* <DEDUP_REMOVED lines=343> */
.L_x_15636:
        /* <DEDUP_REMOVED lines=83> */
.L_x_15626:
[----:B------:R-:W-:Y:S06]  /*98f0*/  BAR.ARV 0x8, 0x200 ;  /* 0x0208000000007b1d */ /* 0x000fec0000002000 */
[----:B------:R-:W-:Y:S05]  /*9900*/  @!P1 BRA `(.L_x_15638) ;  /* 0x0000000000049947 */ /* 0x000fea0003800000 */
[----:B------:R-:W-:Y:S01]  /*9910*/  BPT.TRAP 0x1 ;  /* 0x000000040000795c */ /* 0x000fe20000300000 */
.L_x_15638:
[----:B------:R-:W-:Y:S01]  /*9920*/  ULEA UR5, UR47, UR45, 0x3 ;  /* 0x0000002d2f057291 */ /* 0x000fe2000f8e183f */
[----:B------:R-:W-:-:S05]  /*9930*/  IMAD.U32 R5, RZ, RZ, UR48 ;  /* 0x00000030ff057e24 */ /* 0x000fca000f8e00ff */
[----:B------:R-:W-:-:S04]  /*9940*/  SHF.L.U32 R5, R5, 0x1f, RZ ;  /* 0x0000001f05057819 */ /* 0x000fc800000006ff */
[----:B------:R0:W1:Y:S01]  /*9950*/  SYNCS.PHASECHK.TRANS64.TRYWAIT P0, [UR5+0x13250], R5 ;  /* 0x01325005ff0075a7 */ /* 0x0000620008000145 */
[----:B------:R-:W-:Y:S05]  /*9960*/  @!P1 BRA `(.L_x_15639) ;  /* 0x0000000000049947 */ /* 0x000fea0003800000 */
[----:B------:R-:W-:Y:S01]  /*9970*/  BPT.TRAP 0x1 ;  /* 0x000000040000795c */ /* 0x000fe20000300000 */
.L_x_15639:
[----:B-1----:R-:W-:Y:S05]  /*9980*/  @P0 BRA `(.L_x_15640) ;  /* 0x0000000000080947 */ /* 0x002fea0003800000 */
[----:B------:R-:W1:Y:S02]  /*9990*/  SYNCS.PHASECHK.TRANS64.TRYWAIT P0, [UR5+0x13250], R5 ;  /* 0x01325005ff0075a7 */ /* 0x000e640008000145 */
[----:B-1----:R-:W-:Y:S05]  /*99a0*/  @!P0 BRA `(.L_x_15641) ;  /* 0x000000a800a48947 */ /* 0x002fea0003800000 */
.L_x_15640:
        /* <DEDUP_REMOVED lines=10> */
[----:B------:R-:W1:Y:S01]  /*9a50*/  @P0 LDC.64 R8, c[0x0][0x9c8] ;  /* 0x00027200ff080b82 */ /* 0x000e620000000a00 */
[----:B------:R-:W-:Y:S02]  /*9a60*/  UMOV UR6, UR4 ;  /* 0x0000000400067c82 */ /* 0x000fe40008000000 */
[----:B------:R-:W-:Y:S05]  /*9a70*/  QGMMA.64x64x32.F32.E4M3.E4M3 R24, R152, gdesc[UR4], R24, gsb0 ;  /* 0x00e0000498187df3 */ /* 0x000fea0008000818 */
        /* <DEDUP_REMOVED lines=9> */
[----:B------:R-:W-:Y:S01]  /*9b10*/  IMAD.MOV.U32 R5, RZ, RZ, 0x3f800000 ;  /* 0x3f800000ff057424 */ /* 0x000fe200078e00ff */
[----:B------:R-:W-:-:S05]  /*9b20*/  UIADD3 UR6, UR4, 0x80, URZ ;  /* 0x0000008004067890 */ /* 0x000fca000fffe03f */
        /* <DEDUP_REMOVED lines=13> */
[----:B0-----:R-:W0:Y:S01]  /*9c00*/  SHFL.BFLY PT, R8, R3, 0x2, 0x1f ;  /* 0x0c401f0003087f89 */ /* 0x001e2200000e0000 */
[----:B------:R-:W-:Y:S02]  /*9c10*/  WARPGROUP.DEPBAR.LE gsb0, 0x0 ;  /* 0x00008000000079c5 */ /* 0x000fe40000010000 */
[----:B------:R-:W-:-:S06]  /*9c20*/  WARPGROUP.ARRIVE ;  /* 0x00000000000079c5 */ /* 0x000fcc0000000000 */
[----:B------:R-:W-:Y:S01]  /*9c30*/  QGMMA.64x64x32.F32.E4M3.E4M3 R24, R140, gdesc[UR4], R24, gsb0 ;  /* 0x00e000048c187df3 */ /* 0x000fe20008000818 */
[----:B-1----:R-:W-:-:S01]  /*9c40*/  FADD.FTZ R7, R7, R4 ;  /* 0x0000000407077221 */ /* 0x002fc20000010000 */
[----:B------:R-:W-:Y:S01]  /*9c50*/  UIADD3 UR6, UR4, 0x200, URZ ;  /* 0x0000020004067890 */ /* 0x000fe2000fffe03f */
[----:B0-----:R-:W-:-:S01]  /*9c60*/  FADD.FTZ R8, R8, R3 ;  /* 0x0000000308087221 */ /* 0x001fc20000010000 */
[----:B------:R-:W-:Y:S02]  /*9c70*/  UMOV UR7, 0xc0000010 ;  /* 0xc000001000077882 */ /* 0x000fe40000000000 */
[----:B------:R-:W0:Y:S04]  /*9c80*/  SHFL.BFLY PT, R6, R7, 0x1, 0x1f ;  /* 0x0c201f0007067f89 */ /* 0x000e2800000e0000 */
        /* <DEDUP_REMOVED lines=33> */
.L_x_15642:
        /* <DEDUP_REMOVED lines=42> */
.L_x_15606:
        /* <DEDUP_REMOVED lines=60> */
[----:B--2---:R-:W-:Y:S01]  /*a500*/  IMAD.WIDE R2, R12, 0x2, R42 ;  /* 0x000000020c027825 */ /* 0x004fe200078e022a */
[----:B------:R-:W-:Y:S02]  /*a510*/  SEL R12, R38, R39, P0 ;  /* 0x00000027260c7207 */ /* 0x000fe40000000000 */
[C---:B------:R-:W-:Y:S02]  /*a520*/  IADD3 R9, P3, R2.reuse, 0x20, RZ ;  /* 0x0000002002097810 */ /* 0x040fe40007f7e0ff */
[----:B------:R-:W-:-:S02]  /*a530*/  LOP3.LUT R7, R2, 0x380, RZ, 0xc0, !PT ;  /* 0x0000038002077812 */ /* 0x000fc400078ec0ff */
[C---:B------:R-:W-:Y:S02]  /*a540*/  IADD3 R13, P2, R2.reuse, 0x40, RZ ;  /* 0x00000040020d7810 */ /* 0x040fe40007f5e0ff */
[----:B------:R-:W-:Y:S02]  /*a550*/  LOP3.LUT R8, R9, 0x380, RZ, 0xc0, !PT ;  /* 0x0000038009087812 */ /* 0x000fe400078ec0ff */
[----:B------:R-:W-:Y:S02]  /*a560*/  IADD3 R30, P1, R2, 0x60, RZ ;  /* 0x00000060021e7810 */ /* 0x000fe40007f3e0ff */
[----:B------:R-:W-:Y:S02]  /*a570*/  SHF.R.U64 R7, R7, 0x3, RZ ;  /* 0x0000000307077819 */ /* 0x000fe400000012ff */
[----:B------:R-:W-:Y:S01]  /*a580*/  LOP3.LUT R4, R13, 0x380, RZ, 0xc0, !PT ;  /* 0x000003800d047812 */ /* 0x000fe200078ec0ff */
[----:B------:R-:W-:Y:S01]  /*a590*/  IMAD.X R5, RZ, RZ, R3, P1 ;  /* 0x000000ffff057224 */ /* 0x000fe200008e0603 */
[----:B------:R-:W-:-:S02]  /*a5a0*/  SHF.R.U64 R8, R8, 0x3, RZ ;  /* 0x0000000308087819 */ /* 0x000fc400000012ff */
[----:B------:R-:W-:Y:S02]  /*a5b0*/  LOP3.LUT R15, R30, 0x380, RZ, 0xc0, !PT ;  /* 0x000003801e0f7812 */ /* 0x000fe400078ec0ff */
[----:B------:R-:W-:Y:S01]  /*a5c0*/  LOP3.LUT R2, R7, R2, RZ, 0x3c, !PT ;  /* 0x0000000207027212 */ /* 0x000fe200078e3cff */
[--C-:B------:R-:W-:Y:S01]  /*a5d0*/  IMAD.X R7, RZ, RZ, R3.reuse, P2 ;  /* 0x000000ffff077224 */ /* 0x100fe200010e0603 */
[----:B------:R-:W-:Y:S02]  /*a5e0*/  SHF.R.U64 R4, R4, 0x3, RZ ;  /* 0x0000000304047819 */ /* 0x000fe400000012ff */
[----:B------:R-:W-:Y:S01]  /*a5f0*/  LOP3.LUT R8, R8, R9, RZ, 0x3c, !PT ;  /* 0x0000000908087212 */ /* 0x000fe200078e3cff */
[----:B------:R-:W-:Y:S01]  /*a600*/  IMAD.X R9, RZ, RZ, R3, P3 ;  /* 0x000000ffff097224 */ /* 0x000fe200018e0603 */
[----:B------:R-:W-:Y:S02]  /*a610*/  SHF.R.U64 R15, R15, 0x3, RZ ;  /* 0x000000030f0f7819 */ /* 0x000fe400000012ff */
[----:B------:R-:W-:-:S02]  /*a620*/  MOV R67, R2 ;  /* 0x0000000200437202 */ /* 0x000fc40000000f00 */
[----:B------:R-:W-:Y:S02]  /*a630*/  LOP3.LUT R6, R4, R13, RZ, 0x3c, !PT ;  /* 0x0000000d04067212 */ /* 0x000fe400078e3cff */
[----:B------:R-:W-:Y:S02]  /*a640*/  LOP3.LUT R4, R15, R30, RZ, 0x3c, !PT ;  /* 0x0000001e0f047212 */ /* 0x000fe400078e3cff */
[----:B------:R-:W-:Y:S02]  /*a650*/  MOV R30, R6 ;  /* 0x00000006001e7202 */ /* 0x000fe40000000f00 */
[----:B------:R-:W-:Y:S02]  /*a660*/  MOV R65, R4 ;  /* 0x0000000400417202 */ /* 0x000fe40000000f00 */
[----:B------:R-:W-:Y:S02]  /*a670*/  MOV R66, R8 ;  /* 0x0000000800427202 */ /* 0x000fe40000000f00 */
[----:B---3--:R-:W-:Y:S01]  /*a680*/  LOP3.LUT R3, R11, 0x2, RZ, 0x3c, !PT ;  /* 0x000000020b037812 */ /* 0x008fe200078e3cff */
[----:B------:R-:W-:Y:S04]  /*a690*/  SHFL.IDX PT, R46, R96, R11, 0x1c1f ;  /* 0x001c1f0b602e7589 */ /* 0x000fe800000e0000 */
[----:B------:R-:W0:Y:S04]  /*a6a0*/  SHFL.IDX PT, R47, R92, R3, 0x1c1f ;  /* 0x001c1f035c2f7589 */ /* 0x000e2800000e0000 */
[----:B------:R-:W-:Y:S04]  /*a6b0*/  SHFL.IDX PT, R38, R68, R11, 0x1c1f ;  /* 0x001c1f0b44267589 */ /* 0x000fe800000e0000 */
[----:B------:R-:W-:Y:S04]  /*a6c0*/  SHFL.IDX PT, R39, R48, R3, 0x1c1f ;  /* 0x001c1f0330277589 */ /* 0x000fe800000e0000 */
[----:B------:R-:W-:Y:S04]  /*a6d0*/  SHFL.IDX PT, R52, R88, R11, 0x1c1f ;  /* 0x001c1f0b58347589 */ /* 0x000fe800000e0000 */
[----:B------:R-:W1:Y:S04]  /*a6e0*/  SHFL.IDX PT, R53, R84, R3, 0x1c1f ;  /* 0x001c1f0354357589 */ /* 0x000e6800000e0000 */
[----:B------:R0:W-:Y:S04]  /*a6f0*/  SHFL.IDX PT, R34, R44, R11, 0x1c1f ;  /* 0x001c1f0b2c227589 */ /* 0x0001e800000e0000 */
[----:B------:R-:W-:Y:S04]  /*a700*/  SHFL.IDX PT, R35, R58, R3, 0x1c1f ;  /* 0x001c1f033a237589 */ /* 0x000fe800000e0000 */
[----:B------:R-:W-:Y:S01]  /*a710*/  SHFL.IDX PT, R2, R98, R11, 0x1c1f ;  /* 0x001c1f0b62027589 */ /* 0x000fe200000e0000 */
[----:B0-----:R-:W-:-:S03]  /*a720*/  SEL R44, R46, R47, P0 ;  /* 0x0000002f2e2c7207 */ /* 0x001fc60000000000 */
[----:B------:R-:W-:Y:S01]  /*a730*/  SHFL.IDX PT, R50, R80, R11, 0x1c1f ;  /* 0x001c1f0b50327589 */ /* 0x000fe200000e0000 */
[----:B------:R-:W-:-:S03]  /*a740*/  SEL R46, R47, R46, P0 ;  /* 0x0000002e2f2e7207 */ /* 0x000fc60000000000 */
[----:B------:R-:W0:Y:S04]  /*a750*/  SHFL.IDX PT, R5, R94, R3, 0x1c1f ;  /* 0x001c1f035e057589 */ /* 0x000e2800000e0000 */
[----:B------:R-:W-:Y:S01]  /*a760*/  SHFL.IDX PT, R10, R10, R11, 0x1c1f ;  /* 0x001c1f0b0a0a7589 */ /* 0x000fe200000e0000 */
[----:B-1----:R-:W-:Y:S02]  /*a770*/  SEL R48, R52, R53, P0 ;  /* 0x0000003534307207 */ /* 0x002fe40000000000 */
[----:B------:R-:W-:Y:S01]  /*a780*/  SEL R52, R53, R52, P0 ;  /* 0x0000003435347207 */ /* 0x000fe20000000000 */
[----:B------:R-:W1:Y:S04]  /*a790*/  SHFL.IDX PT, R51, R76, R3, 0x1c1f ;  /* 0x001c1f034c337589 */ /* 0x000e6800000e0000 */
[----:B------:R-:W-:Y:S04]  /*a7a0*/  SHFL.IDX PT, R28, R28, R11, 0x1c1f ;  /* 0x001c1f0b1c1c7589 */ /* 0x000fe800000e0000 */
[----:B------:R-:W2:Y:S04]  /*a7b0*/  SHFL.IDX PT, R15, R64, R3, 0x1c1f ;  /* 0x001c1f03400f7589 */ /* 0x000ea800000e0000 */
[----:B------:R3:W-:Y:S04]  /*a7c0*/  SHFL.IDX PT, R29, R36, R3, 0x1c1f ;  /* 0x001c1f03241d7589 */ /* 0x0007e800000e0000 */
[----:B------:R-:W-:Y:S01]  /*a7d0*/  SHFL.IDX PT, R4, R90, R11, 0x1c1f ;  /* 0x001c1f0b5a047589 */ /* 0x000fe200000e0000 */
[----:B0-----:R-:W-:-:S02]  /*a7e0*/  SEL R45, R2, R5, P0 ;  /* 0x00000005022d7207 */ /* 0x001fc40000000000 */
[----:B------:R-:W-:Y:S01]  /*a7f0*/  SEL R47, R5, R2, P0 ;  /* 0x00000002052f7207 */ /* 0x000fe20000000000 */
[----:B------:R-:W-:Y:S01]  /*a800*/  SHFL.IDX PT, R60, R60, R11, 0x1c1f ;  /* 0x001c1f0b3c3c7589 */ /* 0x000fe200000e0000 */
[----:B---3--:R-:W-:-:S03]  /*a810*/  SEL R36, R34, R35, P0 ;  /* 0x0000002322247207 */ /* 0x008fc60000000000 */
[----:B------:R-:W0:Y:S01]  /*a820*/  SHFL.IDX PT, R7, R86, R3, 0x1c1f ;  /* 0x001c1f0356077589 */ /* 0x000e2200000e0000 */
[----:B-1----:R-:W-:Y:S02]  /*a830*/  SEL R54, R50, R51, P0 ;  /* 0x0000003332367207 */ /* 0x002fe40000000000 */
[----:B------:R-:W-:Y:S01]  /*a840*/  SEL R34, R35, R34, P0 ;  /* 0x0000002223227207 */ /* 0x000fe20000000000 */
[----:B------:R-:W-:Y:S01]  /*a850*/  SHFL.IDX PT, R12, R12, R11, 0x1c1f ;  /* 0x001c1f0b0c0c7589 */ /* 0x000fe200000e0000 */
[----:B------:R-:W-:-:S03]  /*a860*/  SEL R50, R51, R50, P0 ;  /* 0x0000003233327207 */ /* 0x000fc60000000000 */
[----:B------:R-:W1:Y:S01]  /*a870*/  SHFL.IDX PT, R61, R70, R3, 0x1c1f ;  /* 0x001c1f03463d7589 */ /* 0x000e6200000e0000 */
[----:B--2---:R-:W-:-:S03]  /*a880*/  SEL R41, R10, R15, P0 ;  /* 0x0000000f0a297207 */ /* 0x004fc60000000000 */
[----:B------:R2:W3:Y:S04]  /*a890*/  SHFL.IDX PT, R21, R62, R3, 0x1c1f ;  /* 0x001c1f033e157589 */ /* 0x0004e800000e0000 */
[----:B------:R-:W-:Y:S04]  /*a8a0*/  SHFL.IDX PT, R6, R82, R11, 0x1c1f ;  /* 0x001c1f0b52067589 */ /* 0x000fe800000e0000 */
[----:B------:R-:W4:Y:S01]  /*a8b0*/  SHFL.IDX PT, R9, R78, R3, 0x1c1f ;  /* 0x001c1f034e097589 */ /* 0x000f2200000e0000 */
[----:B--2---:R-:W-:-:S03]  /*a8c0*/  IMAD.U32 R62, RZ, RZ, UR8 ;  /* 0x00000008ff3e7e24 */ /* 0x004fc6000f8e00ff */
[----:B------:R-:W-:Y:S01]  /*a8d0*/  SHFL.IDX PT, R14, R14, R11, 0x1c1f ;  /* 0x001c1f0b0e0e7589 */ /* 0x000fe200000e0000 */
[----:B0-----:R-:W-:Y:S02]  /*a8e0*/  SEL R49, R4, R7, P0 ;  /* 0x0000000704317207 */ /* 0x001fe40000000000 */
[----:B------:R-:W-:Y:S01]  /*a8f0*/  SEL R53, R7, R4, P0 ;  /* 0x0000000407357207 */ /* 0x000fe20000000000 */
[----:B------:R0:W2:Y:S01]  /*a900*/  SHFL.IDX PT, R25, R40, R3, 0x1c1f ;  /* 0x001c1f0328197589 */ /* 0x0000a200000e0000 */
[----:B------:R-:W-:-:S03]  /*a910*/  F2FP.BF16.F32.PACK_AB R4, R45, R44 ;  /* 0x0000002c2d04723e */ /* 0x000fc600000010ff */
[----:B------:R-:W-:Y:S01]  /*a920*/  SHFL.IDX PT, R8, R74, R11, 0x1c1f ;  /* 0x001c1f0b4a087589 */ /* 0x000fe200000e0000 */
[----:B-1----:R-:W-:Y:S02]  /*a930*/  SEL R58, R60, R61, P0 ;  /* 0x0000003d3c3a7207 */ /* 0x002fe40000000000 */
[----:B------:R-:W-:Y:S01]  /*a940*/  SEL R60, R61, R60, P0 ;  /* 0x0000003c3d3c7207 */ /* 0x000fe20000000000 */
        /* <DEDUP_REMOVED lines=8> */
[----:B----4-:R-:W-:Y:S01]  /*a9d0*/  SEL R55, R6, R9, P0 ;  /* 0x0000000906377207 */ /* 0x010fe20000000000 */
[----:B------:R1:W3:Y:S01]  /*a9e0*/  SHFL.IDX PT, R27, R32, R3, 0x1c1f ;  /* 0x001c1f03201b7589 */ /* 0x0002e200000e0000 */
[----:B------:R-:W-:Y:S02]  /*a9f0*/  SEL R51, R9, R6, P0 ;  /* 0x0000000609337207 */ /* 0x000fe40000000000 */
[----:B------:R-:W-:Y:S01]  /*aa00*/  F2FP.BF16.F32.PACK_AB R5, R41, R40 ;  /* 0x000000282905723e */ /* 0x000fe200000010ff */
[----:B------:R4:W4:Y:S01]  /*aa10*/  SHFL.IDX PT, R63, R20, R3, 0x1c1f ;  /* 0x001c1f03143f7589 */ /* 0x00092200000e0000 */
[----:B--2---:R-:W-:Y:S02]  /*aa20*/  SEL R33, R14, R25, P0 ;  /* 0x000000190e217207 */ /* 0x004fe40000000000 */
[----:B------:R-:W-:Y:S02]  /*aa30*/  F2FP.BF16.F32.PACK_AB R6, R47, R46 ;  /* 0x0000002e2f06723e */ /* 0x000fe400000010ff */
[----:B------:R-:W-:-:S02]  /*aa40*/  F2FP.BF16.F32.PACK_AB R7, R39, R38 ;  /* 0x000000262707723e */ /* 0x000fc400000010ff */
[----:B-1----:R-:W-:Y:S02]  /*aa50*/  SEL R32, R28, R29, P0 ;  /* 0x0000001d1c207207 */ /* 0x002fe40000000000 */
[----:B------:R-:W-:Y:S01]  /*aa60*/  SEL R28, R29, R28, P0 ;  /* 0x0000001c1d1c7207 */ /* 0x000fe20000000000 */
[----:B------:R-:W-:Y:S01]  /*aa70*/  STSM.16.M88.4 [R67], R4 ;  /* 0x0000000443007844 */ /* 0x000fe20000000200 */
[----:B------:R-:W-:Y:S02]  /*aa80*/  SEL R29, R25, R14, P0 ;  /* 0x0000000e191d7207 */ /* 0x000fe40000000000 */
[----:B0-----:R-:W-:Y:S02]  /*aa90*/  SEL R59, R8, R13, P0 ;  /* 0x0000000d083b7207 */ /* 0x001fe40000000000 */
[----:B------:R-:W-:Y:S02]  /*aaa0*/  SEL R61, R13, R8, P0 ;  /* 0x000000080d3d7207 */ /* 0x000fe40000000000 */
[----:B------:R-:W-:-:S02]  /*aab0*/  F2FP.BF16.F32.PACK_AB R8, R49, R48 ;  /* 0x000000303108723e */ /* 0x000fc400000010ff */
[----:B------:R-:W-:Y:S02]  /*aac0*/  F2FP.BF16.F32.PACK_AB R9, R37, R36 ;  /* 0x000000242509723e */ /* 0x000fe400000010ff */
[----:B---3--:R-:W-:Y:S02]  /*aad0*/  SEL R21, R24, R27, P0 ;  /* 0x0000001b18157207 */ /* 0x008fe40000000000 */
[----:B----4-:R-:W-:Y:S02]  /*aae0*/  SEL R3, R27, R24, P0 ;  /* 0x000000181b037207 */ /* 0x010fe40000000000 */
[----:B------:R-:W-:Y:S02]  /*aaf0*/  SEL R20, R26, R63, P0 ;  /* 0x0000003f1a147207 */ /* 0x000fe40000000000 */
[----:B------:R-:W-:Y:S01]  /*ab00*/  SEL R2, R63, R26, P0 ;  /* 0x0000001a3f027207 */ /* 0x000fe20000000000 */
[----:B------:R-:W-:Y:S01]  /*ab10*/  IMAD.U32 R63, RZ, RZ, UR9 ;  /* 0x00000009ff3f7e24 */ /* 0x000fe2000f8e00ff */
[----:B------:R-:W-:Y:S01]  /*ab20*/  F2FP.BF16.F32.PACK_AB R10, R53, R52 ;  /* 0x00000034350a723e */ /* 0x000fe200000010ff */
[----:B------:R-:W-:Y:S01]  /*ab30*/  ULDC.64 UR8, c[0x0][0xc08] ;  /* 0x0003020000087ab9 */ /* 0x000fe20000000a00 */
        /* <DEDUP_REMOVED lines=18> */
[----:B------:R-:W-:-:S03]  /*ac60*/  ULDC UR4, c[0x0][0xa88] ;  /* 0x0002a20000047ab9 */ /* 0x000fc60000000800 */
[----:B------:R-:W-:Y:S01]  /*ac70*/  UISETP.NE.AND.EX UP0, UPT, UR9, URZ, UPT, UP0 ;  /* 0x0000003f0900728c */ /* 0x000fe2000bf05300 */
[----:B------:R-:W-:Y:S01]  /*ac80*/  IMAD.U32 R30, RZ, RZ, UR4 ;  /* 0x00000004ff1e7e24 */ /* 0x000fe2000f8e00ff */
[----:B------:R-:W-:-:S04]  /*ac90*/  UMOV UR16, 0x9b8 ;  /* 0x000009b800107882 */ /* 0x000fc80000000000 */
[----:B------:R-:W-:Y:S02]  /*aca0*/  PLOP3.LUT P4, PT, PT, PT, UP0, 0x80, 0x0 ;  /* 0x000000000000781c */ /* 0x000fe40003f8f008 */
[----:B0-----:R-:W-:-:S03]  /*acb0*/  ISETP.NE.AND P1, PT, R65, 0x1, PT ;  /* 0x000000014100780c */ /* 0x001fc60003f25270 */
[----:B------:R-:W-:-:S04]  /*acc0*/  @UP0 ULEA UR8, UP1, UR37, UR8, 0x2 ;  /* 0x0000000825080291 */ /* 0x000fc8000f82103f */
[----:B------:R-:W-:-:S06]  /*acd0*/  @UP0 ULEA.HI.X UR9, UR37, UR9, UR38, 0x2, UP1 ;  /* 0x0000000925090291 */ /* 0x000fcc00088f1426 */
[----:B------:R-:W0:Y:S01]  /*ace0*/  @P1 LDC R6, c[0x0][0xbec] ;  /* 0x0002fb00ff061b82 */ /* 0x000e220000000800 */
[----:B------:R-:W-:Y:S01]  /*acf0*/  UISETP.GT.AND UP1, UPT, UR46, 0x1, UPT ;  /* 0x000000012e00788c */ /* 0x000fe2000bf24270 */
[----:B------:R-:W-:-:S06]  /*ad00*/  IMAD.U32 R4, RZ, RZ, UR8 ;  /* 0x00000008ff047e24 */ /* 0x000fcc000f8e00ff */
[----:B------:R-:W1:Y:S01]  /*ad10*/  @P1 LDC R9, c[0x0][0xbf0] ;  /* 0x0002fc00ff091b82 */ /* 0x000e620000000800 */
[----:B------:R-:W-:Y:S01]  /*ad20*/  USEL UR16, UR16, 0x978, UP1 ;  /* 0x0000097810107887 */ /* 0x000fe20008800000 */
[----:B------:R-:W-:Y:S01]  /*ad30*/  IMAD.U32 R5, RZ, RZ, UR9 ;  /* 0x00000009ff057e24 */ /* 0x000fe2000f8e00ff */
[----:B------:R-:W-:Y:S01]  /*ad40*/  UISETP.NE.U32.AND UP0, UPT, UR10, URZ, UPT ;  /* 0x0000003f0a00728c */ /* 0x000fe2000bf05070 */
[----:B------:R-:W-:Y:S01]  /*ad50*/  VIADD R13, R17, UR40 ;  /* 0x00000028110d7c36 */ /* 0x000fe20008000000 */
[----:B------:R-:W-:Y:S02]  /*ad60*/  UMOV UR4, URZ ;  /* 0x0000003f00047c82 */ /* 0x000fe40008000000 */
[----:B------:R-:W-:Y:S01]  /*ad70*/  UISETP.NE.AND.EX UP0, UPT, UR11, URZ, UPT, UP0 ;  /* 0x0000003f0b00728c */ /* 0x000fe2000bf05300 */
[----:B------:R0:W5:Y:S01]  /*ad80*/  @P4 LDG.E R30, desc[UR54][R4.64] ;  /* 0x00000036041e4981 */ /* 0x000162000c1e1900 */
[----:B------:R-:W-:Y:S01]  /*ad90*/  USEL UR7, UR41, URZ, UP1 ;  /* 0x0000003f29077287 */ /* 0x000fe20008800000 */
[----:B------:R-:W-:Y:S01]  /*ada0*/  IMAD.MOV.U32 R7, RZ, RZ, R13 ;  /* 0x000000ffff077224 */ /* 0x000fe200078e000d */
[----:B------:R-:W-:-:S02]  /*adb0*/  USEL UR37, UR37, URZ, !UP0 ;  /* 0x0000003f25257287 */ /* 0x000fc4000c000000 */
[----:B------:R-:W-:Y:S01]  /*adc0*/  ULDC.64 UR10, c[0x0][UR16+0x218] ;  /* 0x00008600100a7abb */ /* 0x000fe20008000a00 */
[----:B------:R-:W-:Y:S01]  /*add0*/  ULDC.64 UR14, c[0x0][UR16+0x228] ;  /* 0x00008a00100e7abb */ /* 0x000fe20008000a00 */
[----:B------:R-:W-:Y:S01]  /*ade0*/  ULDC.64 UR12, c[0x0][UR16+0x220] ;  /* 0x00008800100c7abb */ /* 0x000fe20008000a00 */
[----:B------:R-:W-:Y:S02]  /*adf0*/  UIMAD.WIDE.U32 UR8, UR10, UR39, URZ ;  /* 0x000000270a0872a5 */ /* 0x000fe4000f8e003f */
[----:B------:R-:W-:Y:S01]  /*ae00*/  UIMAD.WIDE.U32 UR18, UR14, UR7, URZ ;  /* 0x000000070e1272a5 */ /* 0x000fe2000f8e003f */
[----:B0-----:R-:W-:Y:S01]  /*ae10*/  @P1 IMAD.HI.U32 R4, R13, R6, RZ ;  /* 0x000000060d041227 */ /* 0x001fe200078e00ff */
[----:B------:R-:W-:Y:S02]  /*ae20*/  UIMAD UR10, UR11, UR39, URZ ;  /* 0x000000270b0a72a4 */ /* 0x000fe4000f8e023f */
        /* <DEDUP_REMOVED lines=37> */
.L_x_15645:
        /* <DEDUP_REMOVED lines=30> */
[----:B------:R-:W-:-:S04]  /*b260*/  IMAD R3, R62, 0x40, R19 ;  /* 0x000000403e037824 */ /* 0x000fc800078e0213 */
[----:B------:R-:W-:-:S03]  /*b270*/  IMAD.WIDE R42, R3, 0x2, R42 ;  /* 0x00000002032a7825 */ /* 0x000fc600078e022a */
[C---:B------:R-:W-:Y:S02]  /*b280*/  IADD3 R9, P0, R42.reuse, 0x1800, RZ ;  /* 0x000018002a097810 */ /* 0x040fe40007f1e0ff */
[C---:B------:R-:W-:Y:S02]  /*b290*/  IADD3 R13, P2, R42.reuse, 0x3000, RZ ;  /* 0x000030002a0d7810 */ /* 0x040fe40007f5e0ff */
[----:B0-----:R-:W-:Y:S02]  /*b2a0*/  LOP3.LUT R5, R42, 0x380, RZ, 0xc0, !PT ;  /* 0x000003802a057812 */ /* 0x001fe400078ec0ff */
        /* <DEDUP_REMOVED lines=17> */
[----:B------:R-:W-:Y:S02]  /*b3c0*/  IMAD.X R25, RZ, RZ, R43, P0 ;  /* 0x000000ffff197224 */ /* 0x000fe400000e062b */
[----:B------:R-:W-:-:S04]  /*b3d0*/  SHF.R.U64 R2, R2, 0x3, RZ ;  /* 0x0000000302027819 */ /* 0x000fc800000012ff */
[----:B------:R-:W-:Y:S02]  /*b3e0*/  LOP3.LUT R24, R2, R3, RZ, 0x3c, !PT ;  /* 0x0000000302187212 */ /* 0x000fe400078e3cff */
[----:B------:R-:W0:Y:S01]  /*b3f0*/  @P1 LDC R3, c[0x0][0xbf0] ;  /* 0x0002fc00ff031b82 */ /* 0x000e220000000800 */
[----:B------:R-:W-:Y:S02]  /*b400*/  UIMAD.WIDE.U32 UR8, UR4, UR10, URZ ;  /* 0x0000000a040872a5 */ /* 0x000fe4000f8e003f */
[----:B------:R-:W-:Y:S01]  /*b410*/  UIMAD UR7, UR4, UR11, UR7 ;  /* 0x0000000b040772a4 */ /* 0x000fe2000f8e0207 */
[----:B------:R-:W-:Y:S01]  /*b420*/  IMAD R2, R18, 0x30, R62 ;  /* 0x0000003012027824 */ /* 0x000fe200078e023e */
[----:B------:R-:W5:Y:S01]  /*b430*/  LD.E.128 R24, desc[UR54][R24.64] ;  /* 0x0000003618187980 */ /* 0x000f62000c101d00 */
[----:B------:R-:W-:Y:S01]  /*b440*/  ULDC.64 UR10, c[0x0][0xae8] ;  /* 0x0002ba00000a7ab9 */ /* 0x000fe20000000a00 */
[----:B------:R-:W-:Y:S01]  /*b450*/  UIADD3 UR9, UR9, UR7, URZ ;  /* 0x0000000709097290 */ /* 0x000fe2000fffe03f */
[----:B------:R-:W-:Y:S01]  /*b460*/  VIADD R29, R2, UR40 ;  /* 0x00000028021d7c36 */ /* 0x000fe20008000000 */
[----:B------:R-:W-:Y:S01]  /*b470*/  USHF.R.S32.HI UR4, URZ, 0x1f, UR37 ;  /* 0x0000001f3f047899 */ /* 0x000fe20008011425 */
[----:B------:R-:W-:Y:S01]  /*b480*/  @!PT LDS RZ, [RZ] ;  /* 0x00000000fffff984 */ /* 0x000fe20000000800 */
[----:B------:R-:W-:Y:S01]  /*b490*/  @!PT LDS RZ, [RZ] ;  /* 0x00000000fffff984 */ /* 0x000fe20000000800 */
[----:B------:R-:W-:Y:S01]  /*b4a0*/  @!PT LDS RZ, [RZ] ;  /* 0x00000000fffff984 */ /* 0x000fe20000000800 */
[----:B------:R-:W-:Y:S01]  /*b4b0*/  @!PT LDS RZ, [RZ] ;  /* 0x00000000fffff984 */ /* 0x000fe20000000800 */
[----:B------:R1:W-:Y:S06]  /*b4c0*/  MEMBAR.ALL.CTA ;  /* 0x0000000000007992 */ /* 0x0003ec0000008000 */
[----:B-1----:R-:W1:Y:S01]  /*b4d0*/  FENCE.VIEW.ASYNC.S ;  /* 0x00000000000073c6 */ /* 0x002e620000000000 */
[----:B------:R-:W-:Y:S01]  /*b4e0*/  UIMAD.WIDE.U32 UR8, UR39, UR10, UR8 ;  /* 0x0000000a270872a5 */ /* 0x000fe2000f8e0008 */
[----:B--2---:R-:W-:-:S03]  /*b4f0*/  @P1 IMAD.HI.U32 R2, R29, R20, RZ ;  /* 0x000000141d021227 */ /* 0x004fc600078e00ff */
[----:B------:R-:W-:Y:S01]  /*b500*/  UIMAD UR9, UR39, UR11, UR9 ;  /* 0x0000000b270972a4 */ /* 0x000fe2000f8e0209 */
[----:B------:R-:W-:Y:S02]  /*b510*/  IMAD.MOV.U32 R21, RZ, RZ, R29 ;  /* 0x000000ffff157224 */ /* 0x000fe400078e001d */
[----:B------:R-:W-:Y:S01]  /*b520*/  ULDC.64 UR10, c[0x0][0xaf0] ;  /* 0x0002bc00000a7ab9 */ /* 0x000fe20000000a00 */
[----:B------:R-:W-:Y:S01]  /*b530*/  VIADD R0, R0, 0x13220 ;  /* 0x0001322000007836 */ /* 0x000fe20000000000 */
[----:B------:R-:W-:Y:S02]  /*b540*/  UIMAD UR4, UR4, UR10, URZ ;  /* 0x0000000a040472a4 */ /* 0x000fe4000f8e023f */
[----:B------:R-:W-:Y:S01]  /*b550*/  UIMAD.WIDE.U32 UR8, UR37, UR10, UR8 ;  /* 0x0000000a250872a5 */ /* 0x000fe2000f8e0008 */
[----:B0-----:R-:W-:Y:S01]  /*b560*/  @P1 SHF.R.U32.HI R21, RZ, R3, R2 ;  /* 0x00000003ff151219 */ /* 0x001fe20000011602 */
[----:B------:R-:W-:Y:S01]  /*b570*/  UIMAD UR4, UR37, UR11, UR4 ;  /* 0x0000000b250472a4 */ /* 0x000fe2000f8e0204 */
[----:B------:R-:W-:-:S02]  /*b580*/  PRMT R0, RZ, 0x654, R0 ;  /* 0x00000654ff007816 */ /* 0x000fc40000000000 */
[--C-:B------:R-:W-:Y:S01]  /*b590*/  SHF.R.S32.HI R20, RZ, 0x1f, R21.reuse ;  /* 0x0000001fff147819 */ /* 0x100fe20000011415 */
[----:B------:R-:W-:Y:S01]  /*b5a0*/  UIADD3 UR4, UR9, UR4, URZ ;  /* 0x0000000409047290 */ /* 0x000fe2000fffe03f */
[----:B------:R-:W-:Y:S01]  /*b5b0*/  IMAD.MOV R28, RZ, RZ, -R21 ;  /* 0x000000ffff1c7224 */ /* 0x000fe200078e0a15 */
[----:B------:R-:W-:Y:S01]  /*b5c0*/  ULDC.64 UR10, c[0x0][0xae0] ;  /* 0x0002b800000a7ab9 */ /* 0x000fe20000000a00 */
[----:B------:R-:W-:Y:S02]  /*b5d0*/  IMAD.U32 R3, RZ, RZ, UR9 ;  /* 0x00000009ff037e24 */ /* 0x000fe4000f8e00ff */
[----:B------:R-:W-:Y:S01]  /*b5e0*/  IMAD R20, R20, UR10, RZ ;  /* 0x0000000a14147c24 */ /* 0x000fe2000f8e02ff */
[----:B-1----:R0:W-:Y:S01]  /*b5f0*/  SYNCS.ARRIVE.TRANS64.RED.A1T0 RZ, [R0+URZ], RZ ;  /* 0x000000ff00ff79a7 */ /* 0x0021e2000810043f */
[----:B------:R-:W-:Y:S02]  /*b600*/  IMAD R29, R65, R28, R29 ;  /* 0x0000001c411d7224 */ /* 0x000fe400078e021d */
        /* <DEDUP_REMOVED lines=12> */
[----:B------:R-:W-:Y:S01]  /*b6d0*/  VIADD R33, R62, UR40 ;  /* 0x000000283e217c36 */ /* 0x000fe20008000000 */
[C---:B------:R-:W-:Y:S01]  /*b6e0*/  LEA R32, P0, R2.reuse, UR8, 0x1 ;  /* 0x0000000802207c11 */ /* 0x040fe2000f8008ff */
[----:B------:R-:W-:Y:S01]  /*b6f0*/  IMAD.IADD R3, R3, 0x1, R21 ;  /* 0x0000000103037824 */ /* 0x000fe200078e0215 */
[----:B------:R-:W-:Y:S01]  /*b700*/  SHF.R.S32.HI R62, RZ, 0x1f, R19 ;  /* 0x0000001fff3e7819 */ /* 0x000fe20000011413 */
[C---:B------:R-:W-:Y:S02]  /*b710*/  VIADD R21, R33.reuse, 0x60 ;  /* 0x0000006021157836 */ /* 0x040fe40000000000 */
[----:B------:R-:W1:Y:S01]  /*b720*/  SHFL.IDX PT, R20, R32, 0x1, 0x181f ;  /* 0x00381f0020147f89 */ /* 0x000e6200000e0000 */
[----:B------:R-:W-:Y:S01]  /*b730*/  LEA.HI.X R34, R2, UR9, R3, 0x1, P0 ;  /* 0x0000000902227c11 */ /* 0x000fe200080f0c03 */
[----:B------:R-:W-:Y:S01]  /*b740*/  VIADD R3, R33, 0x30 ;  /* 0x0000003021037836 */ /* 0x000fe20000000000 */
[----:B------:R-:W-:Y:S01]  /*b750*/  ISETP.GE.AND P0, PT, R19, UR4, PT ;  /* 0x0000000413007c0c */ /* 0x000fe2000bf06270 */
[----:B------:R-:W2:Y:S03]  /*b760*/  SHFL.IDX PT, R2, R32, RZ, 0x181f ;  /* 0x00181fff20027589 */ /* 0x000ea600000e0000 */
[-C--:B------:R-:W-:Y:S01]  /*b770*/  ISETP.GE.OR P1, PT, R33, R30.reuse, P0 ;  /* 0x0000001e2100720c */ /* 0x080fe20000726670 */
[----:B------:R-:W0:Y:S01]  /*b780*/  SHFL.IDX PT, R28, R32, 0x2, 0x181f ;  /* 0x00581f00201c7f89 */ /* 0x000e2200000e0000 */
[-C--:B------:R-:W-:Y:S01]  /*b790*/  ISETP.GE.OR P2, PT, R3, R30.reuse, P0 ;  /* 0x0000001e0300720c */ /* 0x080fe20000746670 */
[----:B------:R-:W-:Y:S01]  /*b7a0*/  VIADD R33, R33, 0x90 ;  /* 0x0000009021217836 */ /* 0x000fe20000000000 */
[-C--:B------:R-:W-:Y:S01]  /*b7b0*/  ISETP.GE.OR P3, PT, R21, R30.reuse, P0 ;  /* 0x0000001e1500720c */ /* 0x080fe20000766670 */
[----:B------:R-:W0:Y:S03]  /*b7c0*/  SHFL.IDX PT, R36, R34, RZ, 0x181f ;  /* 0x00181fff22247589 */ /* 0x000e2600000e0000 */
[----:B------:R-:W-:Y:S01]  /*b7d0*/  ISETP.GE.OR P0, PT, R33, R30, P0 ;  /* 0x0000001e2100720c */ /* 0x000fe20000706670 */
[----:B------:R-:W0:Y:S04]  /*b7e0*/  SHFL.IDX PT, R38, R34, 0x1, 0x181f ;  /* 0x00381f0022267f89 */ /* 0x000e2800000e0000 */
[----:B------:R-:W0:Y:S02]  /*b7f0*/  SHFL.IDX PT, R40, R34, 0x2, 0x181f ;  /* 0x00581f0022287f89 */ /* 0x000e2400000e0000 */
[----:B-1----:R-:W-:-:S02]  /*b800*/  @!P2 LEA R20, P5, R19, R20, 0x1 ;  /* 0x000000141314a211 */ /* 0x002fc400078a08ff */
[----:B------:R-:W1:Y:S01]  /*b810*/  SHFL.IDX PT, R32, R32, 0x3, 0x181f ;  /* 0x00781f0020207f89 */ /* 0x000e6200000e0000 */
[----:B--2---:R-:W-:-:S03]  /*b820*/  @!P1 LEA R2, P4, R19, R2, 0x1 ;  /* 0x0000000213029211 */ /* 0x004fc600078808ff */
[----:B------:R-:W2:Y:S01]  /*b830*/  SHFL.IDX PT, R34, R34, 0x3, 0x181f ;  /* 0x00781f0022227f89 */ /* 0x000ea200000e0000 */
[C---:B0-----:R-:W-:Y:S02]  /*b840*/  @!P3 LEA R28, P6, R19.reuse, R28, 0x1 ;  /* 0x0000001c131cb211 */ /* 0x041fe400078c08ff */
[C-C-:B------:R-:W-:Y:S02]  /*b850*/  @!P1 LEA.HI.X R3, R19.reuse, R36, R62.reuse, 0x1, P4 ;  /* 0x0000002413039211 */ /* 0x140fe400020f0c3e */
[C-C-:B------:R-:W-:Y:S02]  /*b860*/  @!P2 LEA.HI.X R21, R19.reuse, R38, R62.reuse, 0x1, P5 ;  /* 0x000000261315a211 */ /* 0x140fe400028f0c3e */
[----:B------:R-:W-:Y:S01]  /*b870*/  @!P3 LEA.HI.X R29, R19, R40, R62, 0x1, P6 ;  /* 0x00000028131db211 */ /* 0x000fe200030f0c3e */
[----:B---3--:R0:W-:Y:S04]  /*b880*/  @!P1 ST.E.128 desc[UR54][R2.64], R4 ;  /* 0x0000000402009985 */ /* 0x0081e8000c101d36 */
[----:B----4-:R0:W-:Y:S04]  /*b890*/  @!P2 ST.E.128 desc[UR54][R20.64], R8 ;  /* 0x000000081400a985 */ /* 0x0101e8000c101d36 */
[----:B------:R0:W-:Y:S01]  /*b8a0*/  @!P3 ST.E.128 desc[UR54][R28.64], R12 ;  /* 0x0000000c1c00b985 */ /* 0x0001e2000c101d36 */
[----:B-12---:R-:W-:Y:S05]  /*b8b0*/  @P0 BRA `(.L_x_15647) ;  /* 0x0000001000c00947 */ /* 0x006fea0003800000 */
[----:B0-----:R-:W-:-:S04]  /*b8c0*/  LEA R2, P0, R19, R32, 0x1 ;  /* 0x0000002013027211 */ /* 0x001fc800078008ff */
[----:B------:R-:W-:-:S05]  /*b8d0*/  LEA.HI.X R3, R19, R34, R62, 0x1, P0 ;  /* 0x0000002213037211 */ /* 0x000fca00000f0c3e */
[----:B-----5:R0:W-:Y:S01]  /*b8e0*/  ST.E.128 desc[UR54][R2.64], R24 ;  /* 0x0000001802007985 */ /* 0x0201e2000c101d36 */
[----:B------:R-:W-:Y:S05]  /*b8f0*/  BRA `(.L_x_15647) ;  /* 0x0000001000b07947 */ /* 0x000fea0003800000 */
.L_x_15646:
        /* <DEDUP_REMOVED lines=13> */
[----:B------:R-:W-:Y:S01]  /*b9d0*/  BSSY B1, `(.L_x_15648) ;  /* 0x0000051000017945 */ /* 0x000fe20003800000 */
[----:B------:R-:W-:Y:S01]  /*b9e0*/  UIMAD.WIDE.U32 UR8, UR39, UR10, UR8 ;  /* 0x0000000a270872a5 */ /* 0x000fe2000f8e0008 */
[----:B------:R-:W-:Y:S01]  /*b9f0*/  SHF.R.S32.HI R26, RZ, 0x1f, R22 ;  /* 0x0000001fff1a7819 */ /* 0x000fe20000011416 */
[C---:B------:R-:W-:Y:S01]  /*ba00*/  VIADD R25, R16.reuse, 0x18 ;  /* 0x0000001810197836 */ /* 0x040fe20000000000 */
        /* <DEDUP_REMOVED lines=14> */
[----:B------:R-:W-:Y:S01]  /*baf0*/  VIADD R62, R16, 0x8 ;  /* 0x00000008103e7836 */ /* 0x000fe20000000000 */
[----:B-1----:R-:W-:Y:S02]  /*bb00*/  @P1 SHF.R.U32.HI R7, RZ, R5, R4 ;  /* 0x00000005ff071219 */ /* 0x002fe40000011604 */
[----:B------:R-:W-:Y:S01]  /*bb10*/  UIMAD.WIDE.U32 UR8, UR41, UR10, UR8 ;  /* 0x0000000a290872a5 */ /* 0x000fe2000f8e0008 */
[----:B------:R-:W-:Y:S02]  /*bb20*/  SHF.R.S32.HI R63, RZ, 0x1f, R63 ;  /* 0x0000001fff3f7819 */ /* 0x000fe4000001143f */
[--C-:B------:R-:W-:Y:S01]  /*bb30*/  IMAD.MOV R6, RZ, RZ, -R7.reuse ;  /* 0x000000ffff067224 */ /* 0x100fe200078e0a07 */
[----:B------:R-:W-:Y:S01]  /*bb40*/  SHF.R.S32.HI R4, RZ, 0x1f, R7 ;  /* 0x0000001fff047819 */ /* 0x000fe20000011407 */
[----:B------:R-:W-:-:S02]  /*bb50*/  UIMAD UR41, UR41, UR11, UR9 ;  /* 0x0000000b292972a4 */ /* 0x000fc4000f8e0209 */
[----:B------:R-:W-:Y:S01]  /*bb60*/  IMAD.U32 R5, RZ, RZ, UR9 ;  /* 0x00000009ff057e24 */ /* 0x000fe2000f8e00ff */
[----:B------:R-:W-:Y:S01]  /*bb70*/  ULDC.64 UR10, c[0x0][0xb30] ;  /* 0x0002cc00000a7ab9 */ /* 0x000fe20000000a00 */
[----:B------:R-:W-:Y:S02]  /*bb80*/  IMAD R9, R65, R6, R13 ;  /* 0x0000000641097224 */ /* 0x000fe400078e020d */
        /* <DEDUP_REMOVED lines=53> */
.L_x_15649:
[----:B------:R-:W-:Y:S05]  /*bee0*/  BSYNC B1 ;  /* 0x0000000000017941 */ /* 0x000fea0003800000 */
.L_x_15648:
[----:B--23--:R2:W3:Y:S04]  /*bef0*/  SHFL.IDX PT, R7, R24, 0x1, 0x1c1f ;  /* 0x003c1f0018077f89 */ /* 0x00c4e800000e0000 */
[----:B0-----:R2:W4:Y:S01]  /*bf00*/  SHFL.IDX PT, R6, R0, 0x1, 0x1c1f ;  /* 0x003c1f0000067f89 */ /* 0x00152200000e0000 */
[----:B------:R-:W-:Y:S05]  /*bf10*/  @P0 BRA `(.L_x_15647) ;  /* 0x0000000c00280947 */ /* 0x000fea0003800000 */
[----:B------:R-:W-:Y:S02]  /*bf20*/  ULDC UR4, c[0x0][0xac8] ;  /* 0x0002b20000047ab9 */ /* 0x000fe40000000800 */
[----:B------:R-:W-:Y:S02]  /*bf30*/  ISETP.GE.AND P1, PT, R16, UR4, PT ;  /* 0x0000000410007c0c */ /* 0x000fe4000bf26270 */
[----:B------:R-:W-:Y:S02]  /*bf40*/  ISETP.GE.AND P4, PT, R62, UR4, PT ;  /* 0x000000043e007c0c */ /* 0x000fe4000bf86270 */
[----:B------:R-:W-:Y:S02]  /*bf50*/  ISETP.GE.AND P5, PT, R56, UR4, PT ;  /* 0x0000000438007c0c */ /* 0x000fe4000bfa6270 */
[----:B------:R-:W-:Y:S02]  /*bf60*/  ISETP.GE.AND P3, PT, R25, UR4, PT ;  /* 0x0000000419007c0c */ /* 0x000fe4000bf66270 */
[----:B------:R-:W-:-:S05]  /*bf70*/  ISETP.GE.AND P2, PT, R157, UR4, PT ;  /* 0x000000049d007c0c */ /* 0x000fca000bf46270 */
[----:B---34-:R-:W-:Y:S02]  /*bf80*/  @!P1 IMAD.WIDE R4, R16, 0x4, R6 ;  /* 0x0000000410049825 */ /* 0x018fe400078e0206 */
[-C--:B------:R-:W-:Y:S02]  /*bf90*/  @!P4 LEA R8, P0, R62, R6.reuse, 0x2 ;  /* 0x000000063e08c211 */ /* 0x080fe400078010ff */
[----:B------:R-:W-:Y:S01]  /*bfa0*/  @!P5 LEA R10, P6, R56, R6, 0x2 ;  /* 0x00000006380ad211 */ /* 0x000fe200078c10ff */
[----:B------:R0:W-:Y:S01]  /*bfb0*/  @!P1 ST.E.64 desc[UR54][R4.64], R40 ;  /* 0x0000002804009985 */ /* 0x0001e2000c101b36 */
[-C--:B------:R-:W-:Y:S02]  /*bfc0*/  @!P4 LEA.HI.X R9, R62, R7.reuse, R63, 0x2, P0 ;  /* 0x000000073e09c211 */ /* 0x080fe400000f143f */
[----:B------:R-:W-:Y:S02]  /*bfd0*/  ISETP.GE.AND P1, PT, R156, UR4, PT ;  /* 0x000000049c007c0c */ /* 0x000fe4000bf26270 */
[----:B------:R-:W-:Y:S01]  /*bfe0*/  ISETP.GE.AND P0, PT, R23, UR4, PT ;  /* 0x0000000417007c0c */ /* 0x000fe2000bf06270 */
[----:B------:R3:W-:Y:S01]  /*bff0*/  @!P4 ST.E.64 desc[UR54][R8.64], R38 ;  /* 0x000000260800c985 */ /* 0x0007e2000c101b36 */
[----:B------:R-:W-:-:S02]  /*c000*/  @!P5 LEA.HI.X R11, R56, R7, R57, 0x2, P6 ;  /* 0x00000007380bd211 */ /* 0x000fc400030f1439 */
[-C--:B------:R-:W-:Y:S02]  /*c010*/  @!P3 LEA R12, P6, R25, R6.reuse, 0x2 ;  /* 0x00000006190cb211 */ /* 0x080fe400078c10ff */
[-C--:B------:R-:W-:Y:S01]  /*c020*/  @!P2 LEA R14, P4, R157, R6.reuse, 0x2 ;  /* 0x000000069d0ea211 */ /* 0x080fe200078810ff */
[----:B------:R3:W-:Y:S01]  /*c030*/  @!P5 ST.E.64 desc[UR54][R10.64], R36 ;  /* 0x000000240a00d985 */ /* 0x0007e2000c101b36 */
[-C--:B------:R-:W-:Y:S02]  /*c040*/  @!P3 LEA.HI.X R13, R25, R7.reuse, R43, 0x2, P6 ;  /* 0x00000007190db211 */ /* 0x080fe400030f142b */
[----:B------:R-:W-:Y:S02]  /*c050*/  @!P2 LEA.HI.X R15, R157, R7, R42, 0x2, P4 ;  /* 0x000000079d0fa211 */ /* 0x000fe400020f142a */
[-C--:B0-----:R-:W-:Y:S01]  /*c060*/  @!P1 LEA R4, P5, R156, R6.reuse, 0x2 ;  /* 0x000000069c049211 */ /* 0x081fe200078a10ff */
[----:B------:R3:W-:Y:S01]  /*c070*/  @!P3 ST.E.64 desc[UR54][R12.64], R34 ;  /* 0x000000220c00b985 */ /* 0x0007e2000c101b36 */
[----:B-12---:R-:W-:-:S02]  /*c080*/  @!P0 LEA R24, P6, R23, R6, 0x2 ;  /* 0x0000000617188211 */ /* 0x006fc400078c10ff */
[-C--:B------:R-:W-:Y:S01]  /*c090*/  @!P1 LEA.HI.X R5, R156, R7.reuse, R30, 0x2, P5 ;  /* 0x000000079c059211 */ /* 0x080fe200028f141e */
[----:B------:R3:W-:Y:S01]  /*c0a0*/  @!P2 ST.E.64 desc[UR54][R14.64], R32 ;  /* 0x000000200e00a985 */ /* 0x0007e2000c101b36 */
[----:B------:R-:W-:-:S03]  /*c0b0*/  @!P0 LEA.HI.X R25, R23, R7, R27, 0x2, P6 ;  /* 0x0000000717198211 */ /* 0x000fc600030f141b */
[----:B------:R3:W-:Y:S04]  /*c0c0*/  @!P1 ST.E.64 desc[UR54][R4.64], R28 ;  /* 0x0000001c04009985 */ /* 0x0007e8000c101b36 */
[----:B------:R3:W-:Y:S01]  /*c0d0*/  @!P0 ST.E.64 desc[UR54][R24.64], R20 ;  /* 0x0000001418008985 */ /* 0x0007e2000c101b36 */
[----:B------:R-:W-:-:S13]  /*c0e0*/  ISETP.GE.AND P0, PT, R22, UR4, PT ;  /* 0x0000000416007c0c */ /* 0x000fda000bf06270 */
[----:B---3--:R-:W-:Y:S05]  /*c0f0*/  @P0 BRA `(.L_x_15647) ;  /* 0x0000000800b00947 */ /* 0x008fea0003800000 */
[----:B------:R-:W-:-:S04]  /*c100*/  LEA R4, P0, R22, R6, 0x2 ;  /* 0x0000000616047211 */ /* 0x000fc800078010ff */
[----:B------:R-:W-:-:S05]  /*c110*/  LEA.HI.X R5, R22, R7, R26, 0x2, P0 ;  /* 0x0000000716057211 */ /* 0x000fca00000f141a */
[----:B------:R0:W-:Y:S01]  /*c120*/  ST.E.64 desc[UR54][R4.64], R2 ;  /* 0x0000000204007985 */ /* 0x0001e2000c101b36 */
[----:B------:R-:W-:Y:S05]  /*c130*/  BRA `(.L_x_15647) ;  /* 0x0000000800a07947 */ /* 0x000fea0003800000 */
.L_x_15644:
        /* <DEDUP_REMOVED lines=31> */
.L_x_15650:
        /* <DEDUP_REMOVED lines=56> */
.L_x_15652:
[----:B------:R-:W-:Y:S05]  /*c6b0*/  BSYNC B1 ;  /* 0x0000000000017941 */ /* 0x000fea0003800000 */
.L_x_15651:
[----:B------:R-:W-:-:S06]  /*c6c0*/  UISETP.GT.AND UP0, UPT, UR46, 0x1, UPT ;  /* 0x000000012e00788c */ /* 0x000fcc000bf04270 */
[----:B------:R-:W-:-:S13]  /*c6d0*/  PLOP3.LUT P0, PT, PT, PT, UP0, 0x80, 0x0 ;  /* 0x000000000000781c */ /* 0x000fda0003f0f008 */
[----:B------:R-:W-:Y:S05]  /*c6e0*/  @P0 BRA `(.L_x_15647) ;  /* 0x0000000400340947 */ /* 0x000fea0003800000 */
[----:B------:R-:W1:Y:S01]  /*c6f0*/  LDC R11, c[0x0][0xbe8] ;  /* 0x0002fa00ff0b7b82 */ /* 0x000e620000000800 */
[----:B------:R-:W-:Y:S01]  /*c700*/  SHF.R.S32.HI R6, RZ, 0x1f, R8 ;  /* 0x0000001fff067819 */ /* 0x000fe20000011408 */
[----:B------:R-:W-:Y:S01]  /*c710*/  ULDC.64 UR10, c[0x0][0xaa0] ;  /* 0x0002a800000a7ab9 */ /* 0x000fe20000000a00 */
[----:B------:R-:W-:Y:S01]  /*c720*/  SHF.R.S32.HI R13, RZ, 0x1f, R19 ;  /* 0x0000001fff0d7819 */ /* 0x000fe20000011413 */
[----:B------:R-:W-:Y:S01]  /*c730*/  UIMAD UR7, UR16, UR10, URZ ;  /* 0x0000000a100772a4 */ /* 0x000fe2000f8e023f */
[----:B------:R-:W-:Y:S01]  /*c740*/  LEA.HI R6, R6, R8, RZ, 0x3 ;  /* 0x0000000806067211 */ /* 0x000fe200078f18ff */
[----:B------:R-:W-:Y:S02]  /*c750*/  UIMAD.WIDE.U32 UR8, UR4, UR10, URZ ;  /* 0x0000000a040872a5 */ /* 0x000fe4000f8e003f */
[----:B------:R-:W-:Y:S01]  /*c760*/  UIMAD UR7, UR4, UR11, UR7 ;  /* 0x0000000b040772a4 */ /* 0x000fe2000f8e0207 */
[----:B------:R-:W-:Y:S02]  /*c770*/  SHF.R.S32.HI R6, RZ, 0x3, R6 ;  /* 0x00000003ff067819 */ /* 0x000fe40000011406 */
[----:B------:R-:W-:Y:S01]  /*c780*/  ULDC.64 UR10, c[0x0][0xae8] ;  /* 0x0002ba00000a7ab9 */ /* 0x000fe20000000a00 */
[----:B------:R-:W-:-:S02]  /*c790*/  UIADD3 UR9, UR9, UR7, URZ ;  /* 0x0000000709097290 */ /* 0x000fc4000fffe03f */
[----:B------:R-:W-:Y:S02]  /*c7a0*/  IMAD R2, R18, 0x30, R6 ;  /* 0x0000003012027824 */ /* 0x000fe400078e0206 */
[----:B------:R-:W-:Y:S01]  /*c7b0*/  UIMAD.WIDE.U32 UR8, UR39, UR10, UR8 ;  /* 0x0000000a270872a5 */ /* 0x000fe2000f8e0008 */
[----:B------:R-:W-:Y:S02]  /*c7c0*/  VIADD R30, R6, UR40 ;  /* 0x00000028061e7c36 */ /* 0x000fe40008000000 */
[----:B0-----:R-:W-:Y:S01]  /*c7d0*/  VIADD R4, R2, UR40 ;  /* 0x0000002802047c36 */ /* 0x001fe20008000000 */
[----:B------:R-:W-:-:S03]  /*c7e0*/  UIMAD UR9, UR39, UR11, UR9 ;  /* 0x0000000b270972a4 */ /* 0x000fc6000f8e0209 */
[----:B------:R-:W-:Y:S01]  /*c7f0*/  ULDC.64 UR10, c[0x0][0xaf0] ;  /* 0x0002bc00000a7ab9 */ /* 0x000fe20000000a00 */
[----:B-1----:R-:W-:Y:S01]  /*c800*/  ISETP.NE.AND P0, PT, R11, 0x1, PT ;  /* 0x000000010b00780c */ /* 0x002fe20003f05270 */
[----:B------:R-:W-:Y:S01]  /*c810*/  UIMAD UR38, UR38, UR10, URZ ;  /* 0x0000000a262672a4 */ /* 0x000fe2000f8e023f */
[----:B------:R-:W-:Y:S01]  /*c820*/  IMAD.MOV.U32 R5, RZ, RZ, R4 ;  /* 0x000000ffff057224 */ /* 0x000fe200078e0004 */
        /* <DEDUP_REMOVED lines=27> */
[----:B-----5:R-:W-:Y:S02]  /*c9e0*/  IMAD R11, R0, R11, RZ ;  /* 0x0000000b000b7224 */ /* 0x020fe400078e02ff */
[----:B------:R-:W-:Y:S01]  /*c9f0*/  VIADD R0, R30, 0x30 ;  /* 0x000000301e007836 */ /* 0x000fe20000000000 */
[----:B------:R-:W-:Y:S01]  /*ca00*/  LEA.HI.X R8, R2, UR9, R3, 0x1, P0 ;  /* 0x0000000902087c11 */ /* 0x000fe200080f0c03 */
[----:B------:R-:W0:Y:S01]  /*ca10*/  SHFL.IDX PT, R6, R4, RZ, 0x181f ;  /* 0x00181fff04067589 */ /* 0x000e2200000e0000 */
[----:B------:R-:W-:Y:S01]  /*ca20*/  ISETP.GE.AND P0, PT, R19, UR4, PT ;  /* 0x0000000413007c0c */ /* 0x000fe2000bf06270 */
[C---:B------:R-:W-:Y:S02]  /*ca30*/  VIADD R2, R30.reuse, 0x60 ;  /* 0x000000601e027836 */ /* 0x040fe40000000000 */
[----:B------:R-:W1:Y:S01]  /*ca40*/  SHFL.IDX PT, R14, R4, 0x1, 0x181f ;  /* 0x00381f00040e7f89 */ /* 0x000e6200000e0000 */
[CC--:B------:R-:W-:Y:S01]  /*ca50*/  ISETP.GE.OR P3, PT, R30.reuse, R11.reuse, P0 ;  /* 0x0000000b1e00720c */ /* 0x0c0fe20000766670 */
[----:B------:R-:W-:Y:S01]  /*ca60*/  VIADD R3, R30, 0x90 ;  /* 0x000000901e037836 */ /* 0x000fe20000000000 */
[-C--:B------:R-:W-:Y:S01]  /*ca70*/  ISETP.GE.OR P2, PT, R0, R11.reuse, P0 ;  /* 0x0000000b0000720c */ /* 0x080fe20000746670 */
[----:B------:R-:W2:Y:S01]  /*ca80*/  SHFL.IDX PT, R24, R4, 0x2, 0x181f ;  /* 0x00581f0004187f89 */ /* 0x000ea200000e0000 */
[----:B------:R-:W-:-:S02]  /*ca90*/  ISETP.GE.OR P1, PT, R2, R11, P0 ;  /* 0x0000000b0200720c */ /* 0x000fc40000726670 */
[----:B------:R-:W-:Y:S01]  /*caa0*/  ISETP.GE.OR P0, PT, R3, R11, P0 ;  /* 0x0000000b0300720c */ /* 0x000fe20000706670 */
[----:B------:R-:W3:Y:S04]  /*cab0*/  SHFL.IDX PT, R10, R8, RZ, 0x181f ;  /* 0x00181fff080a7589 */ /* 0x000ee800000e0000 */
        /* <DEDUP_REMOVED lines=16> */
.L_x_15647:
[----:B------:R-:W-:Y:S05]  /*cbc0*/  BSYNC B0 ;  /* 0x0000000000007941 */ /* 0x000fea0003800000 */
.L_x_15643:
[----:B------:R-:W-:Y:S02]  /*cbd0*/  ULDC UR4, c[0x0][0xc3c] ;  /* 0x00030f0000047ab9 */ /* 0x000fe40000000800 */
[----:B------:R-:W-:-:S13]  /*cbe0*/  ISETP.GE.AND P0, PT, R31, UR4, PT ;  /* 0x000000041f007c0c */ /* 0x000fda000bf06270 */
[----:B------:R-:W-:Y:S05]  /*cbf0*/  @!P0 BRA `(.L_x_15653) ;  /* 0xffffff4000808947 */ /* 0x000fea000383ffff */
[----:B------:R-:W-:Y:S05]  /*cc00*/  EXIT ;  /* 0x000000000000794d */ /* 0x000fea0003800000 */
.L_x_15600:
        /* <DEDUP_REMOVED lines=63> */
.L_x_15657:
        /* <DEDUP_REMOVED lines=35> */
.L_x_15655:
        /* <DEDUP_REMOVED lines=17> */
.L_x_15658:
        /* <DEDUP_REMOVED lines=63> */
.L_x_15659:
        /* <DEDUP_REMOVED lines=64> */
.L_x_15660:
[----:B01----:R-:W-:-:S05]  /*db30*/  LOP3.LUT R3, RZ, R2, RZ, 0x33, !PT ;  /* 0x00000002ff037212 */ /* 0x003fca00078e33ff */
[----:B------:R-:W-:-:S05]  /*db40*/  IMAD.IADD R2, R6, 0x1, R3 ;  /* 0x0000000106027824 */ /* 0x000fca00078e0203 */
[----:B------:R1:W-:Y:S01]  /*db50*/  STL [R1+0x24], R2 ;  /* 0x0000240201007387 */ /* 0x0003e20000100800 */
[----:B------:R-:W-:Y:S05]  /*db60*/  BRA `(.L_x_15661) ;  /* 0x0000000000107947 */ /* 0x000fea0003800000 */
.L_x_15656:
[----:B------:R0:W-:Y:S01]  /*db70*/  STL [R1+0x20], R8 ;  /* 0x0000200801007387 */ /* 0x0001e20000100800 */
[----:B------:R-:W-:-:S03]  /*db80*/  ULDC UR40, c[0x0][0xc3c] ;  /* 0x00030f0000287ab9 */ /* 0x000fc60000000800 */
[----:B------:R0:W-:Y:S04]  /*db90*/  STL [R1+0x24], RZ ;  /* 0x000024ff01007387 */ /* 0x0001e80000100800 */
[----:B------:R0:W-:Y:S02]  /*dba0*/  STL [R1+0x28], RZ ;  /* 0x000028ff01007387 */ /* 0x0001e40000100800 */
.L_x_15661:
        /* <DEDUP_REMOVED lines=11> */
.L_x_15654:
[----:B-1----:R-:W-:Y:S01]  /*dc60*/  IMAD.MOV.U32 R0, RZ, RZ, 0x1 ;  /* 0x00000001ff007424 */ /* 0x002fe200078e00ff */
[----:B------:R-:W-:Y:S01]  /*dc70*/  ULDC UR4, c[0x0][0xc3c] ;  /* 0x00030f0000047ab9 */ /* 0x000fe20000000800 */
[----:B------:R1:W-:Y:S01]  /*dc80*/  STL [R1], RZ ;  /* 0x000000ff01007387 */ /* 0x0003e20000100800 */
[----:B------:R-:W-:-:S03]  /*dc90*/  UISETP.GE.AND UP0, UPT, UR40, UR4, UPT ;  /* 0x000000042800728c */ /* 0x000fc6000bf06270 */
[----:B------:R1:W-:Y:S03]  /*dca0*/  STL [R1+0xc], R0 ;  /* 0x00000c0001007387 */ /* 0x0003e60000100800 */
[----:B------:R-:W-:Y:S01]  /*dcb0*/  PLOP3.LUT P0, PT, PT, PT, UP0, 0x80, 0x0 ;  /* 0x000000000000781c */ /* 0x000fe20003f0f008 */
[----:B------:R1:W-:-:S12]  /*dcc0*/  STL [R1+0x40], RZ ;  /* 0x000040ff01007387 */ /* 0x0003d80000100800 */
[----:B-1----:R-:W-:Y:S05]  /*dcd0*/  @P0 BRA `(.L_x_15662) ;  /* 0x0000006000380947 */ /* 0x002fea0003800000 */
[----:B------:R-:W1:Y:S01]  /*dce0*/  S2R R9, SR_TID.X ;  /* 0x0000000000097919 */ /* 0x000e620000002100 */
[----:B------:R-:W2:Y:S01]  /*dcf0*/  S2UR UR4, SR_CgaCtaId ;  /* 0x00000000000479c3 */ /* 0x000ea20000008800 */
[----:B------:R-:W-:Y:S01]  /*dd00*/  MOV R16, 0x400 ;  /* 0x0000040000107802 */ /* 0x000fe20000000f00 */
[----:B------:R-:W-:Y:S01]  /*dd10*/  ULOP3.LUT UR44, UR36, 0x2, URZ, 0xfc, !UPT ;  /* 0x00000002242c7892 */ /* 0x000fe2000f8efc3f */
[----:B------:R3:W-:Y:S01]  /*dd20*/  STL [R1+0x40], RZ ;  /* 0x000040ff01007387 */ /* 0x0007e20000100800 */
[----:B------:R-:W-:Y:S01]  /*dd30*/  ULOP3.LUT UR45, UR36, 0x1, URZ, 0xfc, !UPT ;  /* 0x00000001242d7892 */ /* 0x000fe2000f8efc3f */
[----:B------:R-:W-:Y:S01]  /*dd40*/  ULDC UR46, c[0x0][0xc] ;  /* 0x00000300002e7ab9 */ /* 0x000fe20000000800 */
[C---:B-1----:R-:W-:Y:S01]  /*dd50*/  IMAD.SHL.U32 R23, R9.reuse, 0x40, RZ ;  /* 0x0000004009177824 */ /* 0x042fe200078e00ff */
[--C-:B------:R-:W-:Y:S01]  /*dd60*/  SHF.R.U32.HI R0, RZ, 0x1, R9.reuse ;  /* 0x00000001ff007819 */ /* 0x100fe20000011609 */
[C---:B------:R-:W-:Y:S02]  /*dd70*/  IMAD.SHL.U32 R2, R9.reuse, 0x20, RZ ;  /* 0x0000002009027824 */ /* 0x040fe400078e00ff */
[----:B0-----:R-:W-:Y:S01]  /*dd80*/  IMAD.SHL.U32 R4, R9, 0x8, RZ ;  /* 0x0000000809047824 */ /* 0x001fe200078e00ff */
[----:B------:R-:W-:Y:S01]  /*dd90*/  LOP3.LUT R3, R23, 0x180, RZ, 0xc0, !PT ;  /* 0x0000018017037812 */ /* 0x000fe200078ec0ff */
[C---:B------:R-:W-:Y:S01]  /*dda0*/  IMAD.SHL.U32 R8, R9.reuse, 0x4, RZ ;  /* 0x0000000409087824 */ /* 0x040fe200078e00ff */
[----:B------:R-:W-:Y:S01]  /*ddb0*/  LOP3.LUT R5, R2, 0x80, RZ, 0xc0, !PT ;  /* 0x0000008002057812 */ /* 0x000fe200078ec0ff */
[----:B------:R-:W-:Y:S01]  /*ddc0*/  IMAD.SHL.U32 R6, R9, 0x2, RZ ;  /* 0x0000000209067824 */ /* 0x000fe200078e00ff */
        /* <DEDUP_REMOVED lines=12> */
[----:B--2---:R-:W-:Y:S01]  /*de90*/  IMAD.U32 R5, RZ, RZ, UR4 ;  /* 0x00000004ff057e24 */ /* 0x004fe2000f8e00ff */
        /* <DEDUP_REMOVED lines=13> */
.L_x_15738:
[----:B------:R-:W-:Y:S01]  /*df70*/  ULDC.64 UR4, c[0x0][0xc88] ;  /* 0x0003220000047ab9 */ /* 0x000fe20000000a00 */
[----:B------:R-:W-:Y:S01]  /*df80*/  ULDC.64 UR8, c[0x0][0xa28] ;  /* 0x00028a0000087ab9 */ /* 0x000fe20000000a00 */
[----:B------:R-:W-:Y:S01]  /*df90*/  UIMAD.WIDE UR4, UR40, 0x4, UR4 ;  /* 0x00000004280478a5 */ /* 0x000fe2000f8e0204 */
[----:B------:R-:W-:-:S05]  /*dfa0*/  ULDC.64 UR6, c[0x0][0xa00] ;  /* 0x0002800000067ab9 */ /* 0x000fca0000000a00 */
[----:B--23--:R-:W-:Y:S02]  /*dfb0*/  IMAD.U32 R2, RZ, RZ, UR4 ;  /* 0x00000004ff027e24 */ /* 0x00cfe4000f8e00ff */
[----:B------:R-:W-:-:S05]  /*dfc0*/  IMAD.U32 R3, RZ, RZ, UR5 ;  /* 0x00000005ff037e24 */ /* 0x000fca000f8e00ff */
[----:B------:R-:W2:Y:S01]  /*dfd0*/  LDG.E R2, desc[UR54][R2.64] ;  /* 0x0000003602027981 */ /* 0x000ea2000c1e1900 */
[----:B------:R-:W-:Y:S02]  /*dfe0*/  UISETP.NE.U32.AND UP0, UPT, UR8, URZ, UPT ;  /* 0x0000003f0800728c */ /* 0x000fe4000bf05070 */
[----:B------:R-:W-:Y:S02]  /*dff0*/  UISETP.NE.U32.AND UP1, UPT, UR6, URZ, UPT ;  /* 0x0000003f0600728c */ /* 0x000fe4000bf25070 */
[----:B------:R-:W-:Y:S02]  /*e000*/  UISETP.NE.AND.EX UP0, UPT, UR9, URZ, UPT, UP0 ;  /* 0x0000003f0900728c */ /* 0x000fe4000bf05300 */
[----:B------:R-:W-:-:S04]  /*e010*/  UISETP.NE.AND.EX UP2, UPT, UR7, URZ, UPT, UP1 ;  /* 0x0000003f0700728c */ /* 0x000fc8000bf45310 */
[----:B------:R-:W-:Y:S01]  /*e020*/  PLOP3.LUT P0, PT, PT, PT, UP0, 0x80, 0x0 ;  /* 0x000000000000781c */ /* 0x000fe20003f0f008 */
[----:B-----5:R-:W-:Y:S01]  /*e030*/  IMAD.MOV.U32 R24, RZ, RZ, RZ ;  /* 0x000000ffff187224 */ /* 0x020fe200078e00ff */
[----:B------:R-:W-:Y:S01]  /*e040*/  PLOP3.LUT P1, PT, PT, PT, UP2, 0x80, 0x0 ;  /* 0x000000000000781c */ /* 0x000fe20003f2f028 */
[----:B------:R-:W-:Y:S01]  /*e050*/  UMOV UR37, URZ ;  /* 0x0000003f00257c82 */ /* 0x000fe20008000000 */
[----:B--2---:R-:W-:Y:S01]  /*e060*/  R2UR UR42, R2 ;  /* 0x00000000022a72ca */ /* 0x004fe200000e0000 */
[----:B------:R-:W-:-:S12]  /*e070*/  UP2UR UR43, UPR, URZ, 0x4 ;  /* 0x000000043f2b7883 */ /* 0x000fd80008000000 */
        /* <DEDUP_REMOVED lines=9> */
[----:B0-----:R-:W-:-:S03]  /*e110*/  IMAD.U32 R4, RZ, RZ, UR4 ;  /* 0x00000004ff047e24 */ /* 0x001fc6000f8e00ff */
[----:B------:R-:W-:Y:S01]  /*e120*/  IMAD.U32 R5, RZ, RZ, UR5 ;  /* 0x00000005ff057e24 */ /* 0x000fe2000f8e00ff */
[----:B------:R-:W-:Y:S01]  /*e130*/  ULDC.64 UR4, c[0x0][0xa18] ;  /* 0x0002860000047ab9 */ /* 0x000fe20000000a00 */
[----:B------:R-:W2:Y:S01]  /*e140*/  @P1 LDG.E R0, desc[UR54][R2.64] ;  /* 0x0000003602001981 */ /* 0x000ea2000c1e1900 */
[----:B------:R-:W-:-:S03]  /*e150*/  UISETP.NE.U32.AND UP0, UPT, UR4, URZ, UPT ;  /* 0x0000003f0400728c */ /* 0x000fc6000bf05070 */
[----:B------:R0:W3:Y:S01]  /*e160*/  @P0 LDG.E R24, desc[UR54][R4.64] ;  /* 0x0000003604180981 */ /* 0x0000e2000c1e1900 */
[----:B------:R-:W-:-:S06]  /*e170*/  UISETP.NE.AND.EX UP0, UPT, UR5, URZ, UPT, UP0 ;  /* 0x0000003f0500728c */ /* 0x000fcc000bf05300 */
[----:B------:R-:W-:Y:S01]  /*e180*/  PLOP3.LUT P1, PT, PT, PT, UP0, 0x80, 0x0 ;  /* 0x000000000000781c */ /* 0x000fe20003f2f008 */
[----:B0-----:R-:W0:Y:S04]  /*e190*/  LDC.64 R4, c[0x0][0x418] ;  /* 0x00010600ff047b82 */ /* 0x001e280000000a00 */
[----:B------:R-:W-:-:S04]  /*e1a0*/  @UP0 UIADD3 UR4, UP1, UR38, UR4, URZ ;  /* 0x0000000426040290 */ /* 0x000fc8000ff3e03f */
[----:B------:R-:W-:Y:S02]  /*e1b0*/  @UP0 UIADD3.X UR5, UR39, UR5, URZ, UP1, !UPT ;  /* 0x0000000527050290 */ /* 0x000fe40008ffe43f */
[----:B------:R-:W-:-:S04]  /*e1c0*/  IMAD.U32 R6, RZ, RZ, UR4 ;  /* 0x00000004ff067e24 */ /* 0x000fc8000f8e00ff */
[----:B------:R-:W-:-:S05]  /*e1d0*/  IMAD.U32 R7, RZ, RZ, UR5 ;  /* 0x00000005ff077e24 */ /* 0x000fca000f8e00ff */
[----:B------:R1:W5:Y:S01]  /*e1e0*/  @P1 LDG.E R25, desc[UR54][R6.64] ;  /* 0x0000003606191981 */ /* 0x000362000c1e1900 */
[----:B------:R-:W-:Y:S02]  /*e1f0*/  PLOP3.LUT P2, PT, PT, PT, UP2, 0x80, 0x0 ;  /* 0x000000000000781c */ /* 0x000fe40003f4f028 */
[----:B0-----:R-:W-:-:S04]  /*e200*/  ISETP.NE.U32.AND P0, PT, R4, RZ, PT ;  /* 0x000000ff0400720c */ /* 0x001fc80003f05070 */
[----:B------:R-:W-:Y:S02]  /*e210*/  ISETP.NE.AND.EX P0, PT, R5, RZ, PT, P0 ;  /* 0x000000ff0500720c */ /* 0x000fe40003f05300 */
[----:B------:R-:W0:Y:S05]  /*e220*/  LDC R5, c[0x0][0x2f0] ;  /* 0x0000bc00ff057b82 */ /* 0x000e2a0000000800 */
[----:B--2---:R-:W-:-:S03]  /*e230*/  @P2 R2UR UR37, R0 ;  /* 0x00000000002522ca */ /* 0x004fc600000e0000 */
[----:B------:R-:W2:Y:S01]  /*e240*/  LDC R0, c[0x0][0x424] ;  /* 0x00010900ff007b82 */ /* 0x000ea20000000800 */
[----:B---3--:R1:W-:Y:S01]  /*e250*/  STL [R1+0x14], R24 ;  /* 0x0000141801007387 */ /* 0x0083e20000100800 */
[----:B0-----:R-:W-:Y:S10]  /*e260*/  @P1 BRA `(.L_x_15663) ;  /* 0x00000000001c1947 */ /* 0x001ff40003800000 */
[----:B------:R-:W-:Y:S01]  /*e270*/  UISETP.NE.AND UP0, UPT, UR43, URZ, UPT ;  /* 0x0000003f2b00728c */ /* 0x000fe2000bf05270 */
[----:B-----5:R-:W0:Y:S05]  /*e280*/  LDC R25, c[0x0][0x288] ;  /* 0x0000a200ff197b82 */ /* 0x020e2a0000000800 */
[----:B------:R-:W-:-:S13]  /*e290*/  PLOP3.LUT P1, PT, PT, PT, UP0, 0x40, 0x0 ;  /* 0x000000000000781c */ /* 0x000fda0003f2e808 */
[----:B------:R-:W-:Y:S05]  /*e2a0*/  @P1 BRA `(.L_x_15663) ;  /* 0x00000000000c1947 */ /* 0x000fea0003800000 */
[----:B------:R-:W3:Y:S04]  /*e2b0*/  LDG.E R4, desc[UR54][R2.64] ;  /* 0x0000003602047981 */ /* 0x000ee8000c1e1900 */
[----:B0-----:R-:W3:Y:S02]  /*e2c0*/  LDG.E R25, desc[UR54][R2.64+0x4] ;  /* 0x0000043602197981 */ /* 0x001ee4000c1e1900 */
[----:B---3--:R-:W-:-:S07]  /*e2d0*/  IMAD.IADD R25, R25, 0x1, -R4 ;  /* 0x0000000119197824 */ /* 0x008fce00078e0a04 */
.L_x_15663:
[----:B------:R-:W-:Y:S01]  /*e2e0*/  IMAD.U32 R4, RZ, RZ, UR42 ;  /* 0x0000002aff047e24 */ /* 0x000fe2000f8e00ff */
[----:B------:R-:W-:Y:S01]  /*e2f0*/  ULDC.64 UR4, c[0x0][0xa20] ;  /* 0x0002880000047ab9 */ /* 0x000fe20000000a00 */
[----:B--2---:R-:W-:Y:S02]  /*e300*/  SEL R0, R0, 0x1, P0 ;  /* 0x0000000100007807 */ /* 0x004fe40000000000 */
[----:B------:R-:W-:Y:S01]  /*e310*/  ISETP.NE.U32.AND P1, PT, RZ, UR4, PT ;  /* 0x00000004ff007c0c */ /* 0x000fe2000bf25070 */
[----:B------:R2:W-:Y:S02]  /*e320*/  STL [R1+0x8], R4 ;  /* 0x0000080401007387 */ /* 0x0005e40000100800 */
        /* <DEDUP_REMOVED lines=9> */
.L_x_15664:
[----:B------:R-:W-:Y:S02]  /*e3c0*/  ULDC.64 UR4, c[0x0][0xa08] ;  /* 0x0002820000047ab9 */ /* 0x000fe40000000a00 */
[----:B------:R-:W-:-:S04]  /*e3d0*/  ISETP.NE.U32.AND P0, PT, RZ, UR4, PT ;  /* 0x00000004ff007c0c */ /* 0x000fc8000bf05070 */
[----:B------:R-:W-:-:S13]  /*e3e0*/  ISETP.NE.AND.EX P0, PT, RZ, UR5, PT, P0 ;  /* 0x00000005ff007c0c */ /* 0x000fda000bf05300 */
[----:B------:R-:W-:Y:S05]  /*e3f0*/  @!P0 BRA `(.L_x_15665) ;  /* 0x0000000000148947 */ /* 0x000fea0003800000 */
[----:B------:R-:W3:Y:S02]  /*e400*/  LDC.64 R2, c[0x0][0xa08] ;  /* 0x00028200ff027b82 */ /* 0x000ee40000000a00 */
[----:B---3--:R-:W-:-:S05]  /*e410*/  IMAD.WIDE R2, R4, 0x4, R2 ;  /* 0x0000000404027825 */ /* 0x008fca00078e0202 */
[----:B------:R-:W3:Y:S04]  /*e420*/  LDG.E R18, desc[UR54][R2.64] ;  /* 0x0000003602127981 */ /* 0x000ee8000c1e1900 */
[----:B------:R-:W3:Y:S02]  /*e430*/  LDG.E R5, desc[UR54][R2.64+0x4] ;  /* 0x0000043602057981 */ /* 0x000ee4000c1e1900 */
[----:B---3--:R-:W-:-:S07]  /*e440*/  IMAD.IADD R18, R5, 0x1, -R18 ;  /* 0x0000000105127824 */ /* 0x008fce00078e0a12 */
.L_x_15665:
[----:B------:R-:W4:Y:S01]  /*e450*/  LDL R0, [R1+0x24] ;  /* 0x0000240001007983 */ /* 0x000f220000100800 */
[----:B---3--:R-:W3:Y:S03]  /*e460*/  LDC R2, c[0x0][0x448] ;  /* 0x00011200ff027b82 */ /* 0x008ee60000000800 */
[----:B------:R-:W2:Y:S04]  /*e470*/  LDL.LU R19, [R1+0x10] ;  /* 0x0000100001137983 */ /* 0x000ea80000300800 */
[----:B------:R-:W2:Y:S01]  /*e480*/  LDL R17, [R1+0x28] ;  /* 0x0000280001117983 */ /* 0x000ea20000100800 */
[----:B---3--:R-:W-:-:S13]  /*e490*/  ISETP.NE.AND P0, PT, R2, 0x1, PT ;  /* 0x000000010200780c */ /* 0x008fda0003f05270 */
[----:B------:R-:W3:Y:S08]  /*e4a0*/  @P0 LDC R3, c[0x0][0x44c] ;  /* 0x00011300ff030b82 */ /* 0x000ef00000000800 */
[----:B------:R-:W0:Y:S01]  /*e4b0*/  @P0 LDC R2, c[0x0][0x450] ;  /* 0x00011400ff020b82 */ /* 0x000e220000000800 */
[----:B-----5:R-:W-:Y:S02]  /*e4c0*/  IMAD.IADD R18, R18, 0x1, -R24 ;  /* 0x0000000112127824 */ /* 0x020fe400078e0a18 */
[----:B----4-:R-:W-:-:S04]  /*e4d0*/  IMAD R0, R0, 0xc0, RZ ;  /* 0x000000c000007824 */ /* 0x010fc800078e02ff */
[----:B------:R-:W-:-:S04]  /*e4e0*/  VIADD R0, R0, 0xbf ;  /* 0x000000bf00007836 */ /* 0x000fc80000000000 */
[----:B---3--:R-:W-:-:S05]  /*e4f0*/  @P0 IMAD.HI.U32 R3, R0, R3, RZ ;  /* 0x0000000300030227 */ /* 0x008fca00078e00ff */
[----:B0-----:R-:W-:Y:S02]  /*e500*/  @P0 SHF.R.U32.HI R0, RZ, R2, R3 ;  /* 0x00000002ff000219 */ /* 0x001fe40000011603 */
[----:B------:R-:W-:-:S05]  /*e510*/  IADD3 R3, R18, 0xa0, -R25 ;  /* 0x000000a012037810 */ /* 0x000fca0007ffe819 */
[----:B------:R-:W-:-:S04]  /*e520*/  IMAD.IADD R0, R3, 0x1, R0 ;  /* 0x0000000103007824 */ /* 0x000fc800078e0200 */
[----:B------:R-:W-:-:S04]  /*e530*/  IMAD.HI R2, R0, 0x66666667, RZ ;  /* 0x6666666700027827 */ /* 0x000fc800078e02ff */
[----:B------:R-:W-:Y:S01]  /*e540*/  VIADD R0, R18, 0x9f ;  /* 0x0000009f12007836 */ /* 0x000fe20000000000 */
[----:B------:R-:W-:-:S03]  /*e550*/  SHF.R.U32.HI R3, RZ, 0x1f, R2 ;  /* 0x0000001fff037819 */ /* 0x000fc60000011602 */
[----:B------:R-:W-:Y:S01]  /*e560*/  IMAD.HI R0, R0, 0x66666667, RZ ;  /* 0x6666666700007827 */ /* 0x000fe200078e02ff */
[----:B--2---:R-:W-:Y:S02]  /*e570*/  LOP3.LUT R19, R19, 0xffffffdf, RZ, 0xc0, !PT ;  /* 0xffffffdf13137812 */ /* 0x004fe400078ec0ff */
[----:B------:R-:W-:Y:S02]  /*e580*/  LEA.HI.SX32 R5, R2, R3, 0x1a ;  /* 0x0000000302057211 */ /* 0x000fe400078fd2ff */
[----:B------:R-:W-:Y:S02]  /*e590*/  SHF.R.U32.HI R3, RZ, 0x1f, R0 ;  /* 0x0000001fff037819 */ /* 0x000fe40000011600 */
[----:B------:R-:W-:Y:S02]  /*e5a0*/  @P0 LOP3.LUT R19, R19, 0x20, RZ, 0xfc, !PT ;  /* 0x0000002013130812 */ /* 0x000fe400078efcff */
[----:B------:R-:W-:-:S03]  /*e5b0*/  LEA.HI.SX32 R0, R0, R3, 0x1a ;  /* 0x0000000300007211 */ /* 0x000fc600078fd2ff */
[----:B------:R0:W-:Y:S01]  /*e5c0*/  STL [R1+0x10], R19 ;  /* 0x0000101301007387 */ /* 0x0001e20000100800 */
[----:B------:R-:W-:-:S04]  /*e5d0*/  VIMNMX R0, R0, R5, PT ;  /* 0x0000000500007248 */ /* 0x000fc80003fe0100 */
[----:B------:R-:W-:Y:S02]  /*e5e0*/  ISETP.GE.AND P0, PT, R0, 0x1, PT ;  /* 0x000000010000780c */ /* 0x000fe40003f06270 */
[C---:B------:R-:W-:Y:S02]  /*e5f0*/  LOP3.LUT R2, R17.reuse, 0xff000000, RZ, 0xc0, !PT ;  /* 0xff00000011027812 */ /* 0x040fe400078ec0ff */
[----:B------:R-:W-:Y:S02]  /*e600*/  LOP3.LUT R3, R17, 0xff0000, RZ, 0xc0, !PT ;  /* 0x00ff000011037812 */ /* 0x000fe400078ec0ff */
[----:B------:R-:W-:-:S04]  /*e610*/  SHF.R.U32.HI R2, RZ, 0x8, R2 ;  /* 0x00000008ff027819 */ /* 0x000fc80000011602 */
[----:B------:R-:W-:Y:S01]  /*e620*/  LEA.HI R4, R3, R2, RZ, 0x10 ;  /* 0x0000000203047211 */ /* 0x000fe200078f80ff */
[----:B------:R-:W-:Y:S02]  /*e630*/  IMAD.MOV.U32 R3, RZ, RZ, RZ ;  /* 0x000000ffff037224 */ /* 0x000fe400078e00ff */
[----:B0-----:R-:W-:Y:S05]  /*e640*/  @!P0 BRA `(.L_x_15666) ;  /* 0x0000000000748947 */ /* 0x001fea0003800000 */
[----:B------:R-:W-:-:S04]  /*e650*/  SHF.R.U32.HI R5, RZ, 0x10, R4 ;  /* 0x00000010ff057819 */ /* 0x000fc80000011604 */
[----:B------:R-:W-:-:S13]  /*e660*/  ISETP.NE.AND P0, PT, R5, RZ, PT ;  /* 0x000000ff0500720c */ /* 0x000fda0003f05270 */
[----:B------:R-:W1:Y:S02]  /*e670*/  @!P0 LDC R5, c[0x0][0x9f0] ;  /* 0x00027c00ff058b82 */ /* 0x000e640000000800 */
[----:B-1----:R-:W-:Y:S02]  /*e680*/  IABS R7, R5 ;  /* 0x0000000500077213 */ /* 0x002fe40000000000 */
        /* <DEDUP_REMOVED lines=25> */
.L_x_15666:
[----:B------:R-:W-:Y:S01]  /*e820*/  LOP3.LUT R4, R4, 0xff, RZ, 0xc0, !PT ;  /* 0x000000ff04047812 */ /* 0x000fe200078ec0ff */
[----:B------:R-:W-:Y:S04]  /*e830*/  BSSY B7, `(.L_x_15667) ;  /* 0x0000446000077945 */ /* 0x000fe80003800000 */
[----:B------:R-:W-:-:S05]  /*e840*/  IMAD R2, R4, R3, RZ ;  /* 0x0000000304027224 */ /* 0x000fca00078e02ff */
        /* <DEDUP_REMOVED lines=18> */
[----:B-1----:R-:W0:Y:S01]  /*e970*/  POPC R7, R4 ;  /* 0x0000000400077309 */ /* 0x002e220000000000 */
[----:B--2---:R-:W0:Y:S02]  /*e980*/  SHFL.IDX PT, R0, R3, R0, 0x1f ;  /* 0x00001f0003007589 */ /* 0x004e2400000e0000 */
[----:B0-----:R-:W-:-:S05]  /*e990*/  IADD3 R0, R0, UR46, R7 ;  /* 0x0000002e00007c10 */ /* 0x001fca000fffe007 */
[----:B------:R2:W-:Y:S01]  /*e9a0*/  STL [R1+0x20], R0 ;  /* 0x0000200001007387 */ /* 0x0005e20000100800 */
[----:B------:R-:W-:Y:S05]  /*e9b0*/  BRA `(.L_x_15669) ;  /* 0x0000004000b47947 */ /* 0x000fea0003800000 */
.L_x_15668:
        /* <DEDUP_REMOVED lines=20> */
.L_x_15671:
[----:B------:R-:W-:Y:S05]  /*eb00*/  BSYNC B6 ;  /* 0x0000000000067941 */ /* 0x000fea0003800000 */
.L_x_15670:
[----:B------:R-:W-:Y:S01]  /*eb10*/  VIADD R0, R16, 0x6000 ;  /* 0x0000600010007836 */ /* 0x000fe20000000000 */
[----:B------:R-:W-:Y:S01]  /*eb20*/  BSSY B6, `(.L_x_15672) ;  /* 0x0000017000067945 */ /* 0x000fe20003800000 */
[----:B------:R-:W-:-:S03]  /*eb30*/  IMAD.MOV.U32 R26, RZ, RZ, R19 ;  /* 0x000000ffff1a7224 */ /* 0x000fc600078e0013 */
[----:B------:R-:W-:Y:S02]  /*eb40*/  LOP3.LUT P0, RZ, R0, 0x1bf, RZ, 0xc0, !PT ;  /* 0x000001bf00ff7812 */ /* 0x000fe4000780c0ff */
[----:B------:R-:W-:-:S11]  /*eb50*/  LOP3.LUT R26, R26, 0xfffffffe, RZ, 0xc0, !PT ;  /* 0xfffffffe1a1a7812 */ /* 0x000fd600078ec0ff */
        /* <DEDUP_REMOVED lines=18> */
[----:B0-2---:R-:W-:Y:S05]  /*ec80*/  CALL.ABS.NOINC R2 ;  /* 0x0000000002007343 */ /* 0x005fea0003c00000 */
.L_x_15673:
[----:B------:R-:W-:Y:S05]  /*ec90*/  BSYNC B6 ;  /* 0x0000000000067941 */ /* 0x000fea0003800000 */
.L_x_15672:
        /* <DEDUP_REMOVED lines=20> */
.L_x_15675:
[----:B------:R-:W-:Y:S05]  /*ede0*/  BSYNC B6 ;  /* 0x0000000000067941 */ /* 0x000fea0003800000 */
.L_x_15674:
        /* <DEDUP_REMOVED lines=19> */
.L_x_15677:
[----:B------:R-:W-:Y:S05]  /*ef20*/  BSYNC B6 ;  /* 0x0000000000067941 */ /* 0x000fea0003800000 */
.L_x_15676:
        /* <DEDUP_REMOVED lines=18> */
.L_x_15758:
[----:B------:R-:W0:Y:S01]  /*f050*/  S2R R0, SR_TID.X ;  /* 0x0000000000007919 */ /* 0x000e220000002100 */
[----:B------:R-:W-:Y:S01]  /*f060*/  UMOV UR4, 0xa0 ;  /* 0x000000a000047882 */ /* 0x000fe20000000000 */
[----:B------:R-:W3:Y:S01]  /*f070*/  @P2 LDC R5, c[0x0][0x434] ;  /* 0x00010d00ff052b82 */ /* 0x000ee20000000800 */
[----:B------:R-:W-:Y:S01]  /*f080*/  UIMAD UR4, UR47, UR4, -0xa0 ;  /* 0xffffff602f0474a4 */ /* 0x000fe2000f8e0204 */
[----:B------:R-:W4:Y:S01]  /*f090*/  S2R R11, SR_TID.X ;  /* 0x00000000000b7919 */ /* 0x000f220000002100 */
[----:B------:R-:W-:Y:S01]  /*f0a0*/  SHF.R.S32.HI R10, RZ, 0x1f, R21 ;  /* 0x0000001fff0a7819 */ /* 0x000fe20000011415 */
[----:B------:R-:W-:-:S04]  /*f0b0*/  IMAD.MOV.U32 R12, RZ, RZ, R26 ;  /* 0x000000ffff0c7224 */ /* 0x000fc800078e001a */
[----:B------:R-:W1:Y:S01]  /*f0c0*/  @P2 LDC R4, c[0x0][0x438] ;  /* 0x00010e00ff042b82 */ /* 0x000e620000000800 */
[----:B------:R2:W-:Y:S01]  /*f0d0*/  STL [R1+0x18], R10 ;  /* 0x0000180a01007387 */ /* 0x0005e20000100800 */
[----:B0-----:R-:W-:Y:S01]  /*f0e0*/  LOP3.LUT R0, R0, 0x7f, RZ, 0xc0, !PT ;  /* 0x0000007f00007812 */ /* 0x001fe200078ec0ff */
[----:B----4-:R-:W-:-:S03]  /*f0f0*/  IMAD.SHL.U32 R13, R11, 0x20, RZ ;  /* 0x000000200b0d7824 */ /* 0x010fc600078e00ff */
[----:B------:R-:W-:Y:S01]  /*f100*/  SHF.R.U32.HI R14, RZ, 0x2, R0 ;  /* 0x00000002ff0e7819 */ /* 0x000fe20000011600 */
[----:B------:R-:W-:-:S03]  /*f110*/  IMAD.SHL.U32 R11, R11, 0x20, RZ ;  /* 0x000000200b0b7824 */ /* 0x000fc600078e00ff */
[C---:B------:R-:W-:Y:S02]  /*f120*/  LOP3.LUT R13, R14.reuse, 0x60, R13, 0xf8, !PT ;  /* 0x000000600e0d7812 */ /* 0x040fe400078ef80d */
[----:B------:R-:W-:Y:S02]  /*f130*/  LOP3.LUT R11, R14, 0x60, R11, 0xf8, !PT ;  /* 0x000000600e0b7812 */ /* 0x000fe400078ef80b */
[----:B------:R-:W-:-:S05]  /*f140*/  LOP3.LUT R13, R13, 0x80, RZ, 0xfc, !PT ;  /* 0x000000800d0d7812 */ /* 0x000fca00078efcff */
[----:B------:R-:W-:-:S05]  /*f150*/  VIADD R9, R13, UR4 ;  /* 0x000000040d097c36 */ /* 0x000fca0008000000 */
[C---:B------:R-:W-:Y:S01]  /*f160*/  ISETP.GE.AND P0, PT, R9.reuse, R18, PT ;  /* 0x000000120900720c */ /* 0x040fe20003f06270 */
[----:B------:R-:W-:-:S03]  /*f170*/  IMAD.IADD R9, R9, 0x1, R24 ;  /* 0x0000000109097824 */ /* 0x000fc600078e0218 */
[----:B------:R-:W-:Y:S01]  /*f180*/  ISETP.GT.U32.OR P0, PT, R13, 0x9f, P0 ;  /* 0x0000009f0d00780c */ /* 0x000fe20000704470 */
[----:B---3--:R-:W-:-:S04]  /*f190*/  @P2 IMAD.HI.U32 R5, R9, R5, RZ ;  /* 0x0000000509052227 */ /* 0x008fc800078e00ff */
[----:B------:R-:W-:Y:S01]  /*f1a0*/  IMAD.MOV.U32 R0, RZ, RZ, R9 ;  /* 0x000000ffff007224 */ /* 0x000fe200078e0009 */
[----:B-1----:R-:W-:-:S07]  /*f1b0*/  @P2 SHF.R.U32.HI R0, RZ, R4, R5 ;  /* 0x00000004ff002219 */ /* 0x002fce0000011605 */
        /* <DEDUP_REMOVED lines=10> */
[----:B------:R-:W-:Y:S01]  /*f260*/  @!P0 LEA.HI.X R7, R2, R5, R8, 0x2, P1 ;  /* 0x0000000502078211 */ /* 0x000fe200008f1408 */
[----:B------:R-:W-:Y:S01]  /*f270*/  VIADD R8, R11, UR4 ;  /* 0x000000040b087c36 */ /* 0x000fe20008000000 */
[----:B------:R-:W0:Y:S03]  /*f280*/  @P2 LDC R5, c[0x0][0x438] ;  /* 0x00010e00ff052b82 */ /* 0x000e260000000800 */
[----:B------:R1:W5:Y:S01]  /*f290*/  @!P0 LDG.E R4, desc[UR54][R6.64] ;  /* 0x0000003606048981 */ /* 0x000362000c1e1900 */
[C---:B------:R-:W-:Y:S01]  /*f2a0*/  ISETP.GE.AND P0, PT, R8.reuse, R18, PT ;  /* 0x000000120800720c */ /* 0x040fe20003f06270 */
[----:B------:R-:W-:Y:S02]  /*f2b0*/  IMAD.IADD R8, R8, 0x1, R24 ;  /* 0x0000000108087824 */ /* 0x000fe400078e0218 */
[----:B------:R-:W-:-:S04]  /*f2c0*/  IMAD.MOV R0, RZ, RZ, -R0 ;  /* 0x000000ffff007224 */ /* 0x000fc800078e0a00 */
[----:B------:R-:W-:Y:S01]  /*f2d0*/  IMAD R9, R20, R0, R9 ;  /* 0x0000000014097224 */ /* 0x000fe200078e0209 */
[----:B-1----:R-:W1:Y:S01]  /*f2e0*/  @P2 LDC R7, c[0x0][0x434] ;  /* 0x00010d00ff072b82 */ /* 0x002e620000000800 */
[----:B------:R-:W-:-:S07]  /*f2f0*/  IMAD.MOV.U32 R6, RZ, RZ, R8 ;  /* 0x000000ffff067224 */ /* 0x000fce00078e0008 */
[----:B------:R-:W3:Y:S01]  /*f300*/  @!P0 LDC.64 R2, c[0x0][0x428] ;  /* 0x00010a00ff028b82 */ /* 0x000ee20000000a00 */
[----:B-1----:R-:W-:-:S05]  /*f310*/  @P2 IMAD.HI.U32 R7, R8, R7, RZ ;  /* 0x0000000708072227 */ /* 0x002fca00078e00ff */
[----:B0-----:R-:W-:Y:S01]  /*f320*/  @P2 SHF.R.U32.HI R6, RZ, R5, R7 ;  /* 0x00000005ff062219 */ /* 0x001fe20000011607 */
[----:B------:R-:W-:Y:S02]  /*f330*/  IMAD.MOV.U32 R5, RZ, RZ, RZ ;  /* 0x000000ffff057224 */ /* 0x000fe400078e00ff */
[----:B---3--:R-:W-:Y:S01]  /*f340*/  @!P0 IMAD R0, R10, R2, RZ ;  /* 0x000000020a008224 */ /* 0x008fe200078e02ff */
[----:B------:R-:W-:-:S03]  /*f350*/  @!P0 SHF.R.S32.HI R7, RZ, 0x1f, R6 ;  /* 0x0000001fff078819 */ /* 0x000fc60000011406 */
[C---:B------:R-:W-:Y:S02]  /*f360*/  @!P0 IMAD R0, R21.reuse, R3, R0 ;  /* 0x0000000315008224 */ /* 0x040fe400078e0200 */
[----:B--2---:R-:W-:Y:S02]  /*f370*/  @!P0 IMAD.WIDE.U32 R10, R21, R2, R6 ;  /* 0x00000002150a8225 */ /* 0x004fe400078e0006 */
[----:B------:R-:W0:Y:S02]  /*f380*/  @!P0 LDC.64 R2, c[0x0][0x418] ;  /* 0x00010600ff028b82 */ /* 0x000e240000000a00 */
[----:B------:R-:W-:Y:S01]  /*f390*/  @!P0 IMAD.IADD R0, R11, 0x1, R0 ;  /* 0x000000010b008824 */ /* 0x000fe200078e0200 */
[----:B------:R-:W-:Y:S02]  /*f3a0*/  LOP3.LUT R12, R12, 0xfffffffd, RZ, 0xc0, !PT ;  /* 0xfffffffd0c0c7812 */ /* 0x000fe400078ec0ff */
[----:B0-----:R-:W-:-:S04]  /*f3b0*/  @!P0 LEA R2, P1, R10, R2, 0x2 ;  /* 0x000000020a028211 */ /* 0x001fc800078210ff */
[----:B------:R-:W-:-:S05]  /*f3c0*/  @!P0 LEA.HI.X R3, R10, R3, R0, 0x2, P1 ;  /* 0x000000030a038211 */ /* 0x000fca00008f1400 */
[----:B------:R0:W5:Y:S01]  /*f3d0*/  @!P0 LDG.E R5, desc[UR54][R2.64] ;  /* 0x0000003602058981 */ /* 0x000162000c1e1900 */
[----:B------:R-:W-:Y:S01]  /*f3e0*/  ISETP.GT.U32.AND P0, PT, R13, 0x9f, PT ;  /* 0x0000009f0d00780c */ /* 0x000fe20003f04070 */
[----:B------:R-:W-:Y:S01]  /*f3f0*/  IMAD.MOV R0, RZ, RZ, -R6 ;  /* 0x000000ffff007224 */ /* 0x000fe200078e0a06 */
[----:B------:R-:W-:Y:S01]  /*f400*/  LOP3.LUT R17, R17, 0xffff, RZ, 0xc0, !PT ;  /* 0x0000ffff11117812 */ /* 0x000fe200078ec0ff */
[----:B------:R-:W-:Y:S02]  /*f410*/  IMAD.U32 R7, RZ, RZ, UR47 ;  /* 0x0000002fff077e24 */ /* 0x000fe4000f8e00ff */
[----:B------:R-:W-:Y:S02]  /*f420*/  IMAD R8, R20, R0, R8 ;  /* 0x0000000014087224 */ /* 0x000fe400078e0208 */
[----:B------:R-:W-:Y:S02]  /*f430*/  VIADD R7, R7, 0xffffffff ;  /* 0xffffffff07077836 */ /* 0x000fe40000000000 */
[----:B0-----:R-:W-:-:S04]  /*f440*/  IMAD.U32 R2, RZ, RZ, UR44 ;  /* 0x0000002cff027e24 */ /* 0x001fc8000f8e00ff */
[----:B------:R-:W-:Y:S02]  /*f450*/  @P0 LOP3.LUT R12, R12, 0x2, RZ, 0xfc, !PT ;  /* 0x000000020c0c0812 */ /* 0x000fe400078efcff */
[----:B------:R-:W-:Y:S02]  /*f460*/  ISETP.NE.AND P2, PT, R2, 0x3, PT ;  /* 0x000000030200780c */ /* 0x000fe40003f45270 */
[----:B------:R-:W-:-:S11]  /*f470*/  LOP3.LUT R12, R12, 0xfffffffb, RZ, 0xc0, !PT ;  /* 0xfffffffb0c0c7812 */ /* 0x000fd600078ec0ff */
[----:B------:R-:W-:-:S05]  /*f480*/  @P2 LOP3.LUT R12, R12, 0x4, RZ, 0xfc, !PT ;  /* 0x000000040c0c2812 */ /* 0x000fca00078efcff */
[----:B------:R0:W-:Y:S01]  /*f490*/  STL [R1+0x10], R12 ;  /* 0x0000100c01007387 */ /* 0x0001e20000100800 */
[----:B------:R-:W-:Y:S05]  /*f4a0*/  @!P2 BRA `(.L_x_15679) ;  /* 0x000000000004a947 */ /* 0x000fea0003800000 */
[----:B------:R-:W-:Y:S01]  /*f4b0*/  BPT.TRAP 0x1 ;  /* 0x000000040000795c */ /* 0x000fe20000300000 */
.L_x_15679:
        /* <DEDUP_REMOVED lines=9> */
.L_x_15759:
[----:B------:R-:W-:Y:S05]  /*f550*/  BSYNC B0 ;  /* 0x0000000000007941 */ /* 0x000fea0003800000 */
.L_x_15680:
[----:B------:R-:W2:Y:S01]  /*f560*/  LDL.LU R11, [R1+0x10] ;  /* 0x00001000010b7983 */ /* 0x000ea20000300800 */
[----:B------:R-:W3:Y:S01]  /*f570*/  LDC R14, c[0x0][0x2f4] ;  /* 0x0000bd00ff0e7b82 */ /* 0x000ee20000000800 */
[----:B------:R-:W-:Y:S01]  /*f580*/  IMAD R18, R7, -0xa0, R18 ;  /* 0xffffff6007127824 */ /* 0x000fe200078e0212 */
[----:B------:R-:W-:Y:S01]  /*f590*/  ULDC.64 UR4, c[0x0][0x328] ;  /* 0x0000ca0000047ab9 */ /* 0x000fe20000000a00 */
[----:B------:R-:W4:Y:S01]  /*f5a0*/  S2R R21, SR_TID.X ;  /* 0x0000000000157919 */ /* 0x000f220000002100 */
[----:B-----5:R-:W-:Y:S01]  /*f5b0*/  SHF.R.S32.HI R7, RZ, 0x1f, R4 ;  /* 0x0000001fff077819 */ /* 0x020fe20000011404 */
[----:B-1----:R-:W-:Y:S01]  /*f5c0*/  IMAD R0, R27, UR4, RZ ;  /* 0x000000041b007c24 */ /* 0x002fe2000f8e02ff */
[----:B------:R-:W-:Y:S01]  /*f5d0*/  SHF.R.S32.HI R29, RZ, 0x1f, R5 ;  /* 0x0000001fff1d7819 */ /* 0x000fe20000011405 */
[----:B------:R-:W-:Y:S01]  /*f5e0*/  IMAD.WIDE.U32 R2, R8, UR4, RZ ;  /* 0x0000000408027c25 */ /* 0x000fe2000f8e00ff */
[----:B------:R-:W-:Y:S01]  /*f5f0*/  ULDC.64 UR6, c[0x0][0x338] ;  /* 0x0000ce0000067ab9 */ /* 0x000fe20000000a00 */
[----:B------:R-:W-:-:S02]  /*f600*/  SHF.R.S32.HI R28, RZ, 0x1f, R9 ;  /* 0x0000001fff1c7819 */ /* 0x000fc40000011409 */
[----:B------:R-:W-:-:S04]  /*f610*/  IMAD R0, R8, UR5, R0 ;  /* 0x0000000508007c24 */ /* 0x000fc8000f8e0200 */
[----:B------:R-:W-:Y:S02]  /*f620*/  IMAD.IADD R3, R3, 0x1, R0 ;  /* 0x0000000103037824 */ /* 0x000fe400078e0200 */
[----:B------:R-:W-:Y:S02]  /*f630*/  IMAD R0, R29, UR6, RZ ;  /* 0x000000061d007c24 */ /* 0x000fe4000f8e02ff */
[----:B------:R-:W-:-:S04]  /*f640*/  IMAD.WIDE.U32 R2, R5, UR6, R2 ;  /* 0x0000000605027c25 */ /* 0x000fc8000f8e0002 */
[----:B------:R-:W-:Y:S02]  /*f650*/  IMAD R0, R5, UR7, R0 ;  /* 0x0000000705007c24 */ /* 0x000fe4000f8e0200 */
[----:B0-----:R-:W-:Y:S02]  /*f660*/  IMAD.MOV.U32 R12, RZ, RZ, R2 ;  /* 0x000000ffff0c7224 */ /* 0x001fe400078e0002 */
[----:B------:R-:W-:Y:S02]  /*f670*/  IMAD.IADD R13, R3, 0x1, R0 ;  /* 0x00000001030d7824 */ /* 0x000fe400078e0200 */
[----:B----4-:R-:W-:-:S05]  /*f680*/  IMAD.SHL.U32 R20, R21, 0x10, RZ ;  /* 0x0000001015147824 */ /* 0x010fca00078e00ff */
[----:B------:R-:W-:-:S04]  /*f690*/  LOP3.LUT R20, R20, 0x30, RZ, 0xc0, !PT ;  /* 0x0000003014147812 */ /* 0x000fc800078ec0ff */
[CC--:B---3--:R-:W-:Y:S02]  /*f6a0*/  ISETP.GE.AND P1, PT, R20.reuse, R14.reuse, PT ;  /* 0x0000000e1400720c */ /* 0x0c8fe40003f26270 */
[----:B------:R-:W-:Y:S02]  /*f6b0*/  ISETP.GE.AND P0, PT, R20, R14, PT ;  /* 0x0000000e1400720c */ /* 0x000fe40003f06270 */
[----:B------:R-:W3:Y:S01]  /*f6c0*/  LDL R14, [R1] ;  /* 0x00000000010e7983 */ /* 0x000ee20000100800 */
[----:B--2---:R-:W-:-:S08]  /*f6d0*/  LOP3.LUT R11, R11, 0xfffffffe, RZ, 0xc0, !PT ;  /* 0xfffffffe0b0b7812 */ /* 0x004fd000078ec0ff */
[----:B------:R-:W-:-:S05]  /*f6e0*/  @P1 LOP3.LUT R11, R11, 0x1, RZ, 0xfc, !PT ;  /* 0x000000010b0b1812 */ /* 0x000fca00078efcff */
[----:B------:R0:W-:Y:S04]  /*f6f0*/  STL [R1+0x10], R11 ;  /* 0x0000100b01007387 */ /* 0x0001e80000100800 */
[----:B------:R1:W-:Y:S04]  /*f700*/  STL [R1+0x4], R7 ;  /* 0x0000040701007387 */ /* 0x0003e80000100800 */
[----:B------:R-:W3:Y:S01]  /*f710*/  LDL R15, [R1+0x34] ;  /* 0x00003400010f7983 */ /* 0x000ee20000100800 */
        /* <DEDUP_REMOVED lines=10> */
[----:B0-----:R-:W-:Y:S02]  /*f7c0*/  IMAD.IADD R11, R3, 0x1, R0 ;  /* 0x00000001030b7824 */ /* 0x001fe400078e0200 */
[----:B------:R-:W-:Y:S01]  /*f7d0*/  IMAD.WIDE.U32 R2, R17, UR4, R12 ;  /* 0x0000000411027c25 */ /* 0x000fe2000f8e000c */
[----:B------:R-:W-:-:S03]  /*f7e0*/  LOP3.LUT R21, R21, 0x7f, RZ, 0xc0, !PT ;  /* 0x0000007f15157812 */ /* 0x000fc600078ec0ff */
[C---:B-1----:R-:W-:Y:S01]  /*f7f0*/  IMAD R7, R17.reuse, UR5, RZ ;  /* 0x0000000511077c24 */ /* 0x042fe2000f8e02ff */
[----:B------:R-:W-:Y:S01]  /*f800*/  IADD3 R0, P1, R2, UR6, RZ ;  /* 0x0000000602007c10 */ /* 0x000fe2000ff3e0ff */
[----:B------:R-:W-:Y:S01]  /*f810*/  IMAD.WIDE.U32 R10, R17, UR4, R10 ;  /* 0x00000004110a7c25 */ /* 0x000fe2000f8e000a */
[----:B------:R-:W-:Y:S02]  /*f820*/  SHF.R.U32.HI R21, RZ, 0x2, R21 ;  /* 0x00000002ff157819 */ /* 0x000fe40000011615 */
[----:B------:R-:W-:Y:S02]  /*f830*/  IADD3.X R2, R3, UR7, R7, P1, !PT ;  /* 0x0000000703027c10 */ /* 0x000fe40008ffe407 */
[----:B------:R-:W-:Y:S01]  /*f840*/  IADD3 R26, P1, R10, UR6, RZ ;  /* 0x000000060a1a7c10 */ /* 0x000fe2000ff3e0ff */
[----:B------:R-:W-:-:S03]  /*f850*/  UMOV UR4, 0xffffffff ;  /* 0xffffffff00047882 */ /* 0x000fc60000000000 */
[----:B------:R-:W-:Y:S01]  /*f860*/  IADD3.X R24, R7, UR7, R11, P1, !PT ;  /* 0x0000000707187c10 */ /* 0x000fe20008ffe40b */
[----:B------:R-:W-:-:S05]  /*f870*/  IMAD.IADD R7, R18, 0x1, -R21 ;  /* 0x0000000112077824 */ /* 0x000fca00078e0a15 */
[----:B------:R-:W-:Y:S01]  /*f880*/  ISETP.GE.AND P5, PT, R7, 0x1, PT ;  /* 0x000000010700780c */ /* 0x000fe20003fa6270 */
[----:B---3--:R-:W-:Y:S01]  /*f890*/  IMAD R18, R14, 0x2800, R15 ;  /* 0x000028000e127824 */ /* 0x008fe200078e020f */
[----:B------:R-:W-:Y:S11]  /*f8a0*/  BRA.DIV UR4, `(.L_x_15682) ;  /* 0x0000004e04407947 */ /* 0x000ff6000b800000 */
        /* <DEDUP_REMOVED lines=29> */
[----:B------:R1:W3:-:S12]  /*fa80*/  SHFL.IDX PT, R0, R24, RZ, 0x1c1f ;  /* 0x001c1fff18007589 */ /* 0x0002d800000e0000 */
[----:B------:R0:W-:Y:S04]  /*fa90*/  LDGSTS.E.BYPASS.LTC128B.128 [R3+0x7800], desc[UR54][R10.64], !P1 ;  /* 0x078000000a037fae */ /* 0x0001e8000c901d76 */
[----:B0-----:R1:W4:Y:S01]  /*faa0*/  SHFL.IDX PT, R10, R26, RZ, 0x1c1f ;  /* 0x001c1fff1a0a7589 */ /* 0x00132200000e0000 */
[C---:B------:R-:W-:Y:S02]  /*fab0*/  ISETP.GE.AND P4, PT, R7.reuse, 0x21, PT ;  /* 0x000000210700780c */ /* 0x040fe40003f86270 */
[C---:B------:R-:W-:Y:S02]  /*fac0*/  ISETP.GE.AND P3, PT, R7.reuse, 0x41, PT ;  /* 0x000000410700780c */ /* 0x040fe40003f66270 */
[----:B------:R-:W-:Y:S02]  /*fad0*/  ISETP.GE.AND P1, PT, R7, 0x61, PT ;  /* 0x000000610700780c */ /* 0x000fe40003f26270 */
[----:B--2---:R-:W-:-:S04]  /*fae0*/  LOP3.LUT R14, R14, 0xffffffef, RZ, 0xc0, !PT ;  /* 0xffffffef0e0e7812 */ /* 0x004fc800078ec0ff */
[----:B------:R-:W-:-:S05]  /*faf0*/  @P2 LOP3.LUT R14, R14, 0x10, RZ, 0xfc, !PT ;  /* 0x000000100e0e2812 */ /* 0x000fca00078efcff */
[----:B---34-:R1:W-:Y:S02]  /*fb00*/  STL [R1+0x10], R14 ;  /* 0x0000100e01007387 */ /* 0x0183e40000100800 */
.L_x_15771:
        /* <DEDUP_REMOVED lines=12> */
.L_x_15683:
        /* <DEDUP_REMOVED lines=11> */
.L_x_15684:
[----:B------:R3:W-:Y:S01]  /*fc80*/  SYNCS.ARRIVE.TRANS64.A1T0 RZ, [R6+URZ+0x13270], RZ ;  /* 0x013270ff06ff79a7 */ /* 0x0007e2000810003f */
[----:B------:R-:W-:Y:S05]  /*fc90*/  @!P6 BRA `(.L_x_15685) ;  /* 0x000000000004e947 */ /* 0x000fea0003800000 */
[----:B------:R-:W-:Y:S01]  /*fca0*/  BPT.TRAP 0x1 ;  /* 0x000000040000795c */ /* 0x000fe20000300000 */
.L_x_15685:
[----:B------:R-:W4:Y:S01]  /*fcb0*/  LDL R0, [R1+0x28] ;  /* 0x0000280001007983 */ /* 0x000f220000100800 */
[----:B------:R-:W-:Y:S01]  /*fcc0*/  BSSY B0, `(.L_x_15686) ;  /* 0x0000003000007945 */ /* 0x000fe20003800000 */
[----:B----4-:R-:W4:Y:S03]  /*fcd0*/  SYNCS.PHASECHK.TRANS64.TRYWAIT P0, [R6+URZ+0x13240], R0 ;  /* 0x01324000060075a7 */ /* 0x010f26000800017f */
[----:B----4-:R-:W-:Y:S05]  /*fce0*/  @!P0 BRA `(.L_x_15687) ;  /* 0x0000004c00e48947 */ /* 0x010fea0003800000 */
.L_x_15772:
[----:B------:R-:W-:Y:S05]  /*fcf0*/  BSYNC B0 ;  /* 0x0000000000007941 */ /* 0x000fea0003800000 */
.L_x_15686:
[----:B------:R-:W5:Y:S01]  /*fd00*/  LDL.LU R2, [R1+0x4] ;  /* 0x0000040001027983 */ /* 0x000f620000300800 */
[----:B------:R-:W-:Y:S01]  /*fd10*/  ULDC.64 UR4, c[0x0][0x300] ;  /* 0x0000c00000047ab9 */ /* 0x000fe20000000a00 */
[----:B------:R-:W-:Y:S01]  /*fd20*/  ULDC.64 UR6, c[0x0][0x310] ;  /* 0x0000c40000067ab9 */ /* 0x000fe20000000a00 */
[----:B----4-:R-:W-:Y:S02]  /*fd30*/  IMAD R0, R27, UR4, RZ ;  /* 0x000000041b007c24 */ /* 0x010fe4000f8e02ff */
[----:B--2---:R-:W-:-:S04]  /*fd40*/  IMAD.WIDE.U32 R10, R8, UR4, RZ ;  /* 0x00000004080a7c25 */ /* 0x004fc8000f8e00ff */
[----:B------:R-:W-:Y:S02]  /*fd50*/  IMAD R0, R8, UR5, R0 ;  /* 0x0000000508007c24 */ /* 0x000fe4000f8e0200 */
[----:B------:R-:W-:Y:S02]  /*fd60*/  IMAD R29, R29, UR6, RZ ;  /* 0x000000061d1d7c24 */ /* 0x000fe4000f8e02ff */
[----:B------:R-:W-:Y:S02]  /*fd70*/  IMAD.IADD R11, R11, 0x1, R0 ;  /* 0x000000010b0b7824 */ /* 0x000fe400078e0200 */
[----:B------:R-:W-:Y:S02]  /*fd80*/  IMAD R0, R28, UR4, RZ ;  /* 0x000000041c007c24 */ /* 0x000fe4000f8e02ff */
[----:B------:R-:W-:-:S04]  /*fd90*/  IMAD.WIDE.U32 R10, R5, UR6, R10 ;  /* 0x00000006050a7c25 */ /* 0x000fc8000f8e000a */
[C---:B------:R-:W-:Y:S02]  /*fda0*/  IMAD R0, R9.reuse, UR5, R0 ;  /* 0x0000000509007c24 */ /* 0x040fe4000f8e0200 */
[----:B------:R-:W-:Y:S01]  /*fdb0*/  IMAD.WIDE.U32 R8, R9, UR4, RZ ;  /* 0x0000000409087c25 */ /* 0x000fe2000f8e00ff */
[----:B------:R-:W-:-:S03]  /*fdc0*/  ULDC.64 UR4, c[0x0][0x308] ;  /* 0x0000c20000047ab9 */ /* 0x000fc60000000a00 */
[----:B------:R-:W-:Y:S02]  /*fdd0*/  IMAD R29, R5, UR7, R29 ;  /* 0x00000007051d7c24 */ /* 0x000fe4000f8e021d */
[----:B------:R-:W-:Y:S02]  /*fde0*/  IMAD.IADD R9, R9, 0x1, R0 ;  /* 0x0000000109097824 */ /* 0x000fe400078e0200 */
[----:B------:R-:W-:Y:S02]  /*fdf0*/  IMAD.IADD R11, R11, 0x1, R29 ;  /* 0x000000010b0b7824 */ /* 0x000fe400078e021d */
[C---:B------:R-:W-:Y:S02]  /*fe00*/  IMAD R7, R17.reuse, UR5, RZ ;  /* 0x0000000511077c24 */ /* 0x040fe4000f8e02ff */
[----:B------:R-:W-:-:S04]  /*fe10*/  IMAD.WIDE.U32 R10, R17, UR4, R10 ;  /* 0x00000004110a7c25 */ /* 0x000fc8000f8e000a */
[----:B-----5:R-:W-:-:S04]  /*fe20*/  IMAD R12, R2, UR6, RZ ;  /* 0x00000006020c7c24 */ /* 0x020fc8000f8e02ff */
[C---:B------:R-:W-:Y:S02]  /*fe30*/  IMAD R12, R4.reuse, UR7, R12 ;  /* 0x00000007040c7c24 */ /* 0x040fe4000f8e020c */
[----:B------:R-:W-:Y:S01]  /*fe40*/  IMAD.WIDE.U32 R4, R4, UR6, R8 ;  /* 0x0000000604047c25 */ /* 0x000fe2000f8e0008 */
        /* <DEDUP_REMOVED lines=47> */
.L_x_15784:
        /* <DEDUP_REMOVED lines=15> */
.L_x_15690:
[----:B------:R-:W-:Y:S05]  /*10230*/  BSYNC B0 ;  /* 0x0000000000007941 */ /* 0x000fea0003800000 */
.L_x_15689:
[----:B------:R-:W-:Y:S01]  /*10240*/  NOP ;  /* 0x0000000000007918 */ /* 0x000fe20000000000 */
[----:B------:R-:W-:-:S13]  /*10250*/  PLOP3.LUT P0, PT, PT, PT, PT, 0x80, 0x0 ;  /* 0x000000000000781c */ /* 0x000fda0003f0f070 */
.L_x_15691:
        /* <DEDUP_REMOVED lines=11> */
.L_x_15692:
        /* <DEDUP_REMOVED lines=32> */
.L_x_15694:
[----:B------:R-:W-:Y:S05]  /*10510*/  BSYNC B6 ;  /* 0x0000000000067941 */ /* 0x000fea0003800000 */
.L_x_15693:
[----:B------:R-:W1:Y:S01]  /*10520*/  S2R R2, SR_TID.X ;  /* 0x0000000000027919 */ /* 0x000e620000002100 */
[----:B------:R-:W2:Y:S01]  /*10530*/  LDC R21, c[0x0][0x448] ;  /* 0x00011200ff157b82 */ /* 0x000ea20000000800 */
[----:B------:R1:W5:Y:S01]  /*10540*/  LDL R9, [R1+0x3c] ;  /* 0x00003c0001097983 */ /* 0x0003620000100800 */
[C---:B------:R-:W-:Y:S01]  /*10550*/  R2UR UR4, R17.reuse ;  /* 0x00000000110472ca */ /* 0x040fe200000e0000 */
[----:B------:R-:W-:Y:S01]  /*10560*/  ULDC.64 UR6, c[0x0][0x2d8] ;  /* 0x0000b60000067ab9 */ /* 0x000fe20000000a00 */
[----:B------:R-:W-:Y:S01]  /*10570*/  R2UR UR10, R17 ;  /* 0x00000000110a72ca */ /* 0x000fe200000e0000 */
[----:B------:R-:W-:-:S03]  /*10580*/  UMOV UR42, UR38 ;  /* 0x00000026002a7c82 */ /* 0x000fc60008000000 */
[----:B0-----:R-:W0:Y:S01]  /*10590*/  LDC R8, c[0x0][0x448] ;  /* 0x00011200ff087b82 */ /* 0x001e220000000800 */
[----:B------:R-:W-:Y:S01]  /*105a0*/  ULDC.64 UR8, c[0x0][0x2e0] ;  /* 0x0000b80000087ab9 */ /* 0x000fe20000000a00 */
[----:B-1----:R-:W-:-:S04]  /*105b0*/  LOP3.LUT R18, R2, 0x7f, RZ, 0xc0, !PT ;  /* 0x0000007f02127812 */ /* 0x002fc800078ec0ff */
[----:B------:R-:W-:Y:S02]  /*105c0*/  SHF.R.U32.HI R20, RZ, 0x2, R18 ;  /* 0x00000002ff147819 */ /* 0x000fe40000011612 */
[----:B------:R-:W3:Y:S01]  /*105d0*/  LDL R18, [R1+0x24] ;  /* 0x0000240001127983 */ /* 0x000ee20000100800 */
[----:B--2---:R-:W-:Y:S01]  /*105e0*/  ISETP.NE.AND P6, PT, R21, 0x1, PT ;  /* 0x000000011500780c */ /* 0x004fe20003fc5270 */
[----:B------:R-:W-:-:S05]  /*105f0*/  IMAD.SHL.U32 R2, R2, 0x20, RZ ;  /* 0x0000002002027824 */ /* 0x000fca00078e00ff */
[----:B------:R-:W-:-:S07]  /*10600*/  LOP3.LUT R2, R20, 0x60, R2, 0xf8, !PT ;  /* 0x0000006014027812 */ /* 0x000fce00078ef802 */
[----:B----4-:R-:W1:Y:S08]  /*10610*/  @P6 LDC R3, c[0x0][0x44c] ;  /* 0x00011300ff036b82 */ /* 0x010e700000000800 */
[----:B------:R-:W2:Y:S01]  /*10620*/  @P6 LDC R0, c[0x0][0x450] ;  /* 0x00011400ff006b82 */ /* 0x000ea20000000800 */
[----:B------:R-:W-:Y:S02]  /*10630*/  UIMAD.WIDE.U32 UR4, UR4, UR6, UR42 ;  /* 0x00000006040472a5 */ /* 0x000fe4000f8e002a */
[----:B------:R-:W-:-:S02]  /*10640*/  UIMAD UR6, UR41, UR8, URZ ;  /* 0x00000008290672a4 */ /* 0x000fc4000f8e023f */
[----:B------:R-:W-:Y:S02]  /*10650*/  UIMAD UR5, UR10, UR7, UR5 ;  /* 0x000000070a0572a4 */ /* 0x000fe4000f8e0205 */
[----:B------:R-:W-:Y:S02]  /*10660*/  UIMAD UR6, UR37, UR9, UR6 ;  /* 0x00000009250672a4 */ /* 0x000fe4000f8e0206 */
[----:B------:R-:W-:Y:S01]  /*10670*/  UIMAD.WIDE.U32 UR4, UR37, UR8, UR4 ;  /* 0x00000008250472a5 */ /* 0x000fe2000f8e0004 */
[----:B------:R-:W-:Y:S02]  /*10680*/  ULDC.64 UR10, c[0x0][0x280] ;  /* 0x0000a000000a7ab9 */ /* 0x000fe40000000a00 */
[----:B------:R-:W-:Y:S01]  /*10690*/  ULDC.64 UR8, c[0x0][0x2d0] ;  /* 0x0000b40000087ab9 */ /* 0x000fe20000000a00 */
[----:B------:R-:W-:Y:S01]  /*106a0*/  UIADD3 UR5, UR5, UR6, URZ ;  /* 0x0000000605057290 */ /* 0x000fe2000fffe03f */
[----:B------:R-:W-:Y:S02]  /*106b0*/  IMAD.U32 R5, RZ, RZ, UR8 ;  /* 0x00000008ff057e24 */ /* 0x000fe4000f8e00ff */
[----:B------:R-:W-:Y:S01]  /*106c0*/  ULDC.64 UR6, c[0x0][0x2c8] ;  /* 0x0000b20000067ab9 */ /* 0x000fe20000000a00 */
[----:B------:R-:W4:Y:S02]  /*106d0*/  S2R R20, SR_TID.X ;  /* 0x0000000000147919 */ /* 0x000f240000002100 */
[----:B----4-:R-:W-:-:S05]  /*106e0*/  IMAD.SHL.U32 R10, R20, 0x10, RZ ;  /* 0x00000010140a7824 */ /* 0x010fca00078e00ff */
[----:B------:R-:W-:Y:S02]  /*106f0*/  LOP3.LUT R10, R10, 0x30, RZ, 0xc0, !PT ;  /* 0x000000300a0a7812 */ /* 0x000fe400078ec0ff */
[----:B------:R-:W-:-:S04]  /*10700*/  LOP3.LUT R20, R20, 0x7f, RZ, 0xc0, !PT ;  /* 0x0000007f14147812 */ /* 0x000fc800078ec0ff */
[----:B------:R-:W-:Y:S01]  /*10710*/  SHF.R.U32.HI R20, RZ, 0x2, R20 ;  /* 0x00000002ff147819 */ /* 0x000fe20000011614 */
[----:B---3--:R-:W-:-:S04]  /*10720*/  IMAD R6, R18, 0xc0, R2 ;  /* 0x000000c012067824 */ /* 0x008fc800078e0202 */
[----:B-1----:R-:W-:-:S04]  /*10730*/  @P6 IMAD.HI.U32 R3, R6, R3, RZ ;  /* 0x0000000306036227 */ /* 0x002fc800078e00ff */
[----:B------:R-:W-:Y:S01]  /*10740*/  IMAD.MOV.U32 R2, RZ, RZ, R6 ;  /* 0x000000ffff027224 */ /* 0x000fe200078e0006 */
[----:B--2---:R-:W-:-:S04]  /*10750*/  @P6 SHF.R.U32.HI R2, RZ, R0, R3 ;  /* 0x00000000ff026219 */ /* 0x004fc80000011603 */
[--C-:B------:R-:W-:Y:S01]  /*10760*/  SHF.R.S32.HI R4, RZ, 0x1f, R2.reuse ;  /* 0x0000001fff047819 */ /* 0x100fe20000011402 */
[----:B------:R-:W-:-:S04]  /*10770*/  IMAD.MOV R0, RZ, RZ, -R2 ;  /* 0x000000ffff007224 */ /* 0x000fc800078e0a02 */
[----:B------:R-:W-:Y:S02]  /*10780*/  IMAD R4, R4, UR8, RZ ;  /* 0x0000000804047c24 */ /* 0x000fe4000f8e02ff */
[----:B0-----:R-:W-:Y:S02]  /*10790*/  IMAD R0, R8, R0, R6 ;  /* 0x0000000008007224 */ /* 0x001fe400078e0206 */
        /* <DEDUP_REMOVED lines=31> */
[----:B------:R-:W-:Y:S09]  /*10990*/  BRA.DIV UR4, `(.L_x_15695) ;  /* 0x0000004a046c7947 */ /* 0x000ff2000b800000 */
[----:B------:R-:W0:Y:S01]  /*109a0*/  SHFL.IDX PT, R7, R0, RZ, 0x1c1f ;  /* 0x001c1fff00077589 */ /* 0x000e2200000e0000 */
[----:B------:R-:W-:Y:S02]  /*109b0*/  IMAD R25, R25, R8, RZ ;  /* 0x0000000819197224 */ /* 0x000fe400078e02ff */
        /* <DEDUP_REMOVED lines=35> */
[----:B--2---:R-:W-:Y:S02]  /*10bf0*/  @!P2 IMAD.X R4, RZ, RZ, R4, P1 ;  /* 0x000000ffff04a224 */ /* 0x004fe400008e0604 */
[----:B------:R-:W-:Y:S02]  /*10c00*/  @!P2 IMAD.MOV.U32 R6, RZ, RZ, R0 ;  /* 0x000000ffff06a224 */ /* 0x000fe400078e0000 */
        /* <DEDUP_REMOVED lines=9> */
[----:B------:R-:W-:-:S04]  /*10ca0*/  @!P2 IMAD.X R0, RZ, RZ, R0, P1 ;  /* 0x000000ffff00a224 */ /* 0x000fc800008e0600 */
[----:B------:R-:W-:-:S05]  /*10cb0*/  @!P2 IMAD.MOV.U32 R7, RZ, RZ, R0 ;  /* 0x000000ffff07a224 */ /* 0x000fca00078e0000 */
[----:B-1----:R0:W-:Y:S02]  /*10cc0*/  @!P2 LDGSTS.E.BYPASS.LTC128B.128 [R9+0xd000], desc[UR54][R6.64], !P0 ;  /* 0x0d0000000609afae */ /* 0x0021e4000c101d76 */
.L_x_15797:
        /* <DEDUP_REMOVED lines=10> */
.L_x_15696:
        /* <DEDUP_REMOVED lines=18> */
.L_x_15798:
[----:B------:R-:W-:Y:S05]  /*10e90*/  BSYNC B0 ;  /* 0x0000000000007941 */ /* 0x000fea0003800000 */
.L_x_15697:
        /* <DEDUP_REMOVED lines=8> */
.L_x_15719:
[----:B0--3--:R-:W3:Y:S01]  /*10f20*/  LDL R6, [R1+0x14] ;  /* 0x0000140001067983 */ /* 0x009ee20000100800 */
[----:B------:R-:W0:Y:S03]  /*10f30*/  LDC R2, c[0x0][0x430] ;  /* 0x00010c00ff027b82 */ /* 0x000e260000000800 */
[----:B------:R-:W4:Y:S04]  /*10f40*/  LDL R12, [R1+0x18] ;  /* 0x00001800010c7983 */ /* 0x000f280000100800 */
[----:B------:R-:W4:Y:S04]  /*10f50*/  LDL R7, [R1+0x8] ;  /* 0x0000080001077983 */ /* 0x000f280000100800 */
[----:B------:R-:W3:Y:S01]  /*10f60*/  LDL.LU R11, [R1+0x4] ;  /* 0x00000400010b7983 */ /* 0x000ee20000300800 */
[----:B--2---:R-:W2:Y:S03]  /*10f70*/  S2R R0, SR_TID.X ;  /* 0x0000000000007919 */ /* 0x004ea60000002100 */
[----:B------:R-:W4:Y:S01]  /*10f80*/  LDL R13, [R1+0x2c] ;  /* 0x00002c00010d7983 */ /* 0x000f220000100800 */
[----:B0-----:R-:W-:-:S02]  /*10f90*/  ISETP.NE.AND P0, PT, R2, 0x1, PT ;  /* 0x000000010200780c */ /* 0x001fc40003f05270 */
[----:B------:R-:W0:Y:S11]  /*10fa0*/  S2R R2, SR_TID.X ;  /* 0x0000000000027919 */ /* 0x000e360000002100 */
[----:B------:R-:W3:Y:S08]  /*10fb0*/  @P0 LDC R5, c[0x0][0x434] ;  /* 0x00010d00ff050b82 */ /* 0x000ef00000000800 */
        /* <DEDUP_REMOVED lines=16> */
[----:B------:R-:W-:-:S04]  /*110c0*/  @P0 IMAD.HI.U32 R5, R10, R5, RZ ;  /* 0x000000050a050227 */ /* 0x000fc800078e00ff */
        /* <DEDUP_REMOVED lines=9> */
[----:B----4-:R-:W-:Y:S01]  /*11160*/  IMAD R0, R12, UR6, RZ ;  /* 0x000000060c007c24 */ /* 0x010fe2000f8e02ff */
        /* <DEDUP_REMOVED lines=36> */
.L_x_15700:
[----:B------:R-:W-:Y:S01]  /*113b0*/  IMAD R0, R3, 0x8, R16 ;  /* 0x0000000803007824 */ /* 0x000fe200078e0210 */
[----:B------:R-:W-:Y:S01]  /*113c0*/  SHF.L.U32 R29, R2, 0x1f, RZ ;  /* 0x0000001f021d7819 */ /* 0x000fe200000006ff */
[----:B------:R-:W-:Y:S01]  /*113d0*/  BSSY B0, `(.L_x_15701) ;  /* 0x0000004000007945 */ /* 0x000fe20003800000 */
[----:B------:R-:W-:Y:S02]  /*113e0*/  SHF.R.S32.HI R25, RZ, 0x1f, R10 ;  /* 0x0000001fff197819 */ /* 0x000fe4000001140a */
[----:B------:R-:W0:Y:S02]  /*113f0*/  SYNCS.PHASECHK.TRANS64.TRYWAIT P0, [R0+URZ+0x13280], R29 ;  /* 0x0132801d000075a7 */ /* 0x000e24000800017f */
[----:B0-----:R-:W-:Y:S05]  /*11400*/  @!P0 BRA `(.L_x_15702) ;  /* 0x0000004400cc8947 */ /* 0x001fea0003800000 */
.L_x_15799:
[----:B------:R-:W-:Y:S05]  /*11410*/  BSYNC B0 ;  /* 0x0000000000007941 */ /* 0x000fea0003800000 */
.L_x_15701:
        /* <DEDUP_REMOVED lines=67> */
.L_x_15811:
        /* <DEDUP_REMOVED lines=11> */
.L_x_15704:
        /* <DEDUP_REMOVED lines=11> */
.L_x_15705:
[----:B------:R2:W-:Y:S01]  /*119b0*/  SYNCS.ARRIVE.TRANS64.A1T0 RZ, [R0+URZ+0x13270], RZ ;  /* 0x013270ff00ff79a7 */ /* 0x0005e2000810003f */
[----:B------:R-:W-:Y:S05]  /*119c0*/  @!P3 BRA `(.L_x_15706) ;  /* 0x000000000004b947 */ /* 0x000fea0003800000 */
[----:B------:R-:W-:Y:S01]  /*119d0*/  BPT.TRAP 0x1 ;  /* 0x000000040000795c */ /* 0x000fe20000300000 */
.L_x_15706:
[----:B------:R-:W3:Y:S01]  /*119e0*/  SYNCS.PHASECHK.TRANS64.TRYWAIT P0, [R0+URZ+0x13240], R29 ;  /* 0x0132401d000075a7 */ /* 0x000ee2000800017f */
[----:B------:R-:W-:Y:S04]  /*119f0*/  BSSY B0, `(.L_x_15707) ;  /* 0x0000002000007945 */ /* 0x000fe80003800000 */
[----:B---3--:R-:W-:Y:S05]  /*11a00*/  @!P0 BRA `(.L_x_15708) ;  /* 0x0000004400fc8947 */ /* 0x008fea0003800000 */
.L_x_15812:
[----:B------:R-:W-:Y:S05]  /*11a10*/  BSYNC B0 ;  /* 0x0000000000007941 */ /* 0x000fea0003800000 */
.L_x_15707:
        /* <DEDUP_REMOVED lines=57> */
.L_x_15824:
[----:B----4-:R-:W-:-:S05]  /*11db0*/  IADD3 R2, P0, R18, R2, RZ ;  /* 0x0000000212027210 */ /* 0x010fca0007f1e0ff */
[----:B------:R-:W-:Y:S01]  /*11dc0*/  IMAD.X R3, RZ, RZ, R5, P0 ;  /* 0x000000ffff037224 */ /* 0x000fe200000e0605 */
[----:B------:R-:W-:-:S04]  /*11dd0*/  PLOP3.LUT P0, PT, PT, PT, PT, 0x80, 0x0 ;  /* 0x000000000000781c */ /* 0x000fc80003f0f070 */
[----:B------:R-:W-:Y:S01]  /*11de0*/  @!PT LDS RZ, [RZ] ;  /* 0x00000000fffff984 */ /* 0x000fe20000000800 */
[----:B------:R-:W-:Y:S01]  /*11df0*/  @!PT LDS RZ, [RZ] ;  /* 0x00000000fffff984 */ /* 0x000fe20000000800 */
[----:B------:R-:W-:Y:S01]  /*11e00*/  @!PT LDS RZ, [RZ] ;  /* 0x00000000fffff984 */ /* 0x000fe20000000800 */
[----:B------:R4:W-:Y:S01]  /*11e10*/  LDGSTS.E.BYPASS.LTC128B.128 [R6+0x10000], desc[UR54][R2.64], !P2 ;  /* 0x1000000002067fae */ /* 0x0009e2000d101d76 */
[----:B------:R-:W-:-:S08]  /*11e20*/  NOP ;  /* 0x0000000000007918 */ /* 0x000fd00000000000 */
.L_x_15710:
        /* <DEDUP_REMOVED lines=11> */
.L_x_15711:
[----:B------:R0:W-:Y:S02]  /*11ee0*/  SYNCS.ARRIVE.TRANS64.A1T0 RZ, [R0+URZ+0x13230], RZ ;  /* 0x013230ff00ff79a7 */ /* 0x0001e4000810003f */
[----:B0-23--:R-:W-:-:S05]  /*11ef0*/  IMAD.U32 R0, RZ, RZ, UR45 ;  /* 0x0000002dff007e24 */ /* 0x00dfca000f8e00ff */
[----:B------:R-:W-:-:S13]  /*11f00*/  ISETP.NE.AND P0, PT, R0, 0x3, PT ;  /* 0x000000030000780c */ /* 0x000fda0003f05270 */
[----:B------:R-:W-:Y:S05]  /*11f10*/  @!P0 BRA `(.L_x_15712) ;  /* 0x0000000000048947 */ /* 0x000fea0003800000 */
[----:B------:R-:W-:Y:S01]  /*11f20*/  BPT.TRAP 0x1 ;  /* 0x000000040000795c */ /* 0x000fe20000300000 */
.L_x_15712:
[----:B------:R-:W-:Y:S01]  /*11f30*/  LOP3.LUT R0, R24, 0x1, RZ, 0x3c, !PT ;  /* 0x0000000118007812 */ /* 0x000fe200078e3cff */
[----:B------:R-:W-:Y:S01]  /*11f40*/  IMAD R2, R21, 0x8, R16 ;  /* 0x0000000815027824 */ /* 0x000fe200078e0210 */
[----:B------:R-:W-:Y:S02]  /*11f50*/  BSSY B0, `(.L_x_15713) ;  /* 0x0000004000007945 */ /* 0x000fe40003800000 */
[----:B------:R-:W-:-:S04]  /*11f60*/  SHF.L.U32 R0, R0, 0x1f, RZ ;  /* 0x0000001f00007819 */ /* 0x000fc800000006ff */
[----:B------:R-:W0:Y:S02]  /*11f70*/  SYNCS.PHASECHK.TRANS64.TRYWAIT P2, [R2+URZ+0x13270], R0 ;  /* 0x01327000020075a7 */ /* 0x000e24000804017f */
[----:B0-----:R-:W-:Y:S05]  /*11f80*/  @!P2 BRA `(.L_x_15714) ;  /* 0x00000048000ca947 */ /* 0x001fea0003800000 */
.L_x_15825:
[----:B------:R-:W-:Y:S05]  /*11f90*/  BSYNC B0 ;  /* 0x0000000000007941 */ /* 0x000fea0003800000 */
.L_x_15713:
[----:B------:R-:W-:-:S05]  /*11fa0*/  IMAD.U32 R3, RZ, RZ, UR44 ;  /* 0x0000002cff037e24 */ /* 0x000fca000f8e00ff */
[----:B------:R-:W-:-:S13]  /*11fb0*/  ISETP.NE.AND P2, PT, R3, 0x3, PT ;  /* 0x000000030300780c */ /* 0x000fda0003f45270 */
[----:B------:R-:W-:Y:S05]  /*11fc0*/  @!P2 BRA `(.L_x_15715) ;  /* 0x000000000004a947 */ /* 0x000fea0003800000 */
[----:B------:R-:W-:Y:S01]  /*11fd0*/  BPT.TRAP 0x1 ;  /* 0x000000040000795c */ /* 0x000fe20000300000 */
.L_x_15715:
[----:B------:R-:W-:Y:S01]  /*11fe0*/  SHF.L.U32 R3, R24, 0x1f, RZ ;  /* 0x0000001f18037819 */ /* 0x000fe200000006ff */
[----:B0-----:R-:W-:-:S03]  /*11ff0*/  IMAD R0, R21, 0x2800, RZ ;  /* 0x0000280015007824 */ /* 0x001fc600078e02ff */
[----:B------:R-:W0:Y:S02]  /*12000*/  SYNCS.PHASECHK.TRANS64.TRYWAIT P2, [R2+URZ+0x13260], R3 ;  /* 0x01326003020075a7 */ /* 0x000e24000804017f */
[----:B0-----:R-:W-:Y:S05]  /*12010*/  @!P2 BRA `(.L_x_15716) ;  /* 0x0000004400fca947 */ /* 0x001fea0003800000 */
.L_x_15826:
        /* <DEDUP_REMOVED lines=65> */
.L_x_15717:
[----:B-1----:R1:W-:Y:S01]  /*12430*/  SYNCS.ARRIVE.TRANS64.A1T0 RZ, [R2+URZ+0x13250], RZ ;  /* 0x013250ff02ff79a7 */ /* 0x0023e2000810003f */
[----:B------:R-:W-:Y:S06]  /*12440*/  BAR.SYNC.DEFER_BLOCKING 0x2, 0x80 ;  /* 0x0082000000007b1d */ /* 0x000fec0000010000 */
[----:B------:R-:W-:Y:S05]  /*12450*/  @!P0 BRA `(.L_x_15718) ;  /* 0x0000000000048947 */ /* 0x000fea0003800000 */
[----:B------:R-:W-:Y:S01]  /*12460*/  BPT.TRAP 0x1 ;  /* 0x000000040000795c */ /* 0x000fe20000300000 */
.L_x_15718:
[----:B0-----:R-:W2:Y:S01]  /*12470*/  LDL R0, [R1+0x30] ;  /* 0x0000300001007983 */ /* 0x001ea20000100800 */
[----:B-1----:R-:W-:-:S03]  /*12480*/  VIADD R2, R2, 0x13280 ;  /* 0x0001328002027836 */ /* 0x002fc60000000000 */
[----:B------:R3:W5:Y:S04]  /*12490*/  LDL R24, [R1+0xc] ;  /* 0x00000c0001187983 */ /* 0x0007680000100800 */
[----:B------:R3:W5:Y:S01]  /*124a0*/  LDL R21, [R1] ;  /* 0x0000000001157983 */ /* 0x0007620000100800 */
[----:B--2---:R-:W-:-:S04]  /*124b0*/  PRMT R2, R0, 0x654, R2 ;  /* 0x0000065400027816 */ /* 0x004fc80000000002 */
[----:B------:R3:W-:Y:S01]  /*124c0*/  SYNCS.ARRIVE.TRANS64.RED.A1T0 RZ, [R2+URZ], RZ ;  /* 0x000000ff02ff79a7 */ /* 0x0007e2000810043f */
[----:B------:R-:W-:Y:S05]  /*124d0*/  @P1 BRA `(.L_x_15719) ;  /* 0xffffffe800901947 */ /* 0x000fea000383ffff */
.L_x_15699:
        /* <DEDUP_REMOVED lines=16> */
[----:B0-----:R-:W0:Y:S01]  /*125e0*/  POPC R7, R4 ;  /* 0x0000000400077309 */ /* 0x001e220000000000 */
[----:B--2---:R-:W0:Y:S02]  /*125f0*/  SHFL.IDX PT, R0, R3, R0, 0x1f ;  /* 0x00001f0003007589 */ /* 0x004e2400000e0000 */
[----:B0-----:R-:W-:-:S05]  /*12600*/  IADD3 R0, R0, UR46, R7 ;  /* 0x0000002e00007c10 */ /* 0x001fca000fffe007 */
[----:B------:R2:W-:Y:S02]  /*12610*/  STL [R1+0x20], R0 ;  /* 0x0000200001007387 */ /* 0x0005e40000100800 */
.L_x_15721:
[----:B------:R-:W-:Y:S05]  /*12620*/  BSYNC B0 ;  /* 0x0000000000007941 */ /* 0x000fea0003800000 */
.L_x_15720:
[----:B------:R-:W-:Y:S05]  /*12630*/  @!P0 BRA `(.L_x_15722) ;  /* 0x0000000000048947 */ /* 0x000fea0003800000 */
[----:B------:R-:W-:Y:S01]  /*12640*/  BPT.TRAP 0x1 ;  /* 0x000000040000795c */ /* 0x000fe20000300000 */
.L_x_15722:
        /* <DEDUP_REMOVED lines=8> */
.L_x_15827:
[----:B------:R-:W-:Y:S05]  /*126d0*/  BSYNC B0 ;  /* 0x0000000000007941 */ /* 0x000fea0003800000 */
.L_x_15723:
[----:B------:R-:W-:-:S05]  /*126e0*/  IMAD.U32 R2, RZ, RZ, UR44 ;  /* 0x0000002cff027e24 */ /* 0x000fca000f8e00ff */
[----:B------:R-:W-:-:S13]  /*126f0*/  ISETP.NE.AND P1, PT, R2, 0x3, PT ;  /* 0x000000030200780c */ /* 0x000fda0003f25270 */
[----:B------:R-:W-:Y:S05]  /*12700*/  @!P1 BRA `(.L_x_15725) ;  /* 0x0000000000049947 */ /* 0x000fea0003800000 */
[----:B------:R-:W-:Y:S01]  /*12710*/  BPT.TRAP 0x1 ;  /* 0x000000040000795c */ /* 0x000fe20000300000 */
.L_x_15725:
[----:B------:R-:W1:Y:S02]  /*12720*/  LDL R2, [R1+0xc] ;  /* 0x00000c0001027983 */ /* 0x000e640000100800 */
[----:B-1----:R-:W-:-:S04]  /*12730*/  SHF.L.U32 R3, R2, 0x1f, RZ ;  /* 0x0000001f02037819 */ /* 0x002fc800000006ff */
[----:B------:R-:W1:Y:S02]  /*12740*/  SYNCS.PHASECHK.TRANS64.TRYWAIT P1, [R0+URZ+0x13260], R3 ;  /* 0x01326003000075a7 */ /* 0x000e64000802017f */
[----:B-1----:R-:W-:Y:S05]  /*12750*/  @!P1 BRA `(.L_x_15726) ;  /* 0x0000004000549947 */ /* 0x002fea0003800000 */
.L_x_15828:
[----:B------:R-:W2:Y:S01]  /*12760*/  LDL R14, [R1] ;  /* 0x00000000010e7983 */ /* 0x000ea20000100800 */
[----:B------:R-:W-:Y:S05]  /*12770*/  WARPSYNC.ALL ;  /* 0x0000000000007948 */ /* 0x000fea0003800000 */
[----:B------:R-:W-:-:S05]  /*12780*/  IMAD.U32 R15, RZ, RZ, UR44 ;  /* 0x0000002cff0f7e24 */ /* 0x000fca000f8e00ff */
[----:B------:R-:W-:Y:S01]  /*12790*/  ISETP.NE.AND P1, PT, R15, 0x3, PT ;  /* 0x000000030f00780c */ /* 0x000fe20003f25270 */
[----:B--2---:R-:W-:-:S05]  /*127a0*/  IMAD R2, R14, 0x2800, RZ ;  /* 0x000028000e027824 */ /* 0x004fca00078e02ff */
[----:B-1----:R-:W-:-:S05]  /*127b0*/  LOP3.LUT R3, R2, R23, RZ, 0xfc, !PT ;  /* 0x0000001702037212 */ /* 0x002fca00078efcff */
[----:B0-----:R-:W-:Y:S02]  /*127c0*/  IMAD.IADD R6, R16, 0x1, R3 ;  /* 0x0000000110067824 */ /* 0x001fe400078e0203 */
[----:B------:R-:W-:-:S04]  /*127d0*/  VIADD R3, R2, 0x800 ;  /* 0x0000080002037836 */ /* 0x000fc80000000000 */
        /* <DEDUP_REMOVED lines=59> */
.L_x_15727:
[----:B-1----:R1:W-:Y:S01]  /*12b90*/  SYNCS.ARRIVE.TRANS64.A1T0 RZ, [R0+URZ+0x13250], RZ ;  /* 0x013250ff00ff79a7 */ /* 0x0023e2000810003f */
[----:B------:R-:W-:Y:S06]  /*12ba0*/  BAR.SYNC.DEFER_BLOCKING 0x2, 0x80 ;  /* 0x0082000000007b1d */ /* 0x000fec0000010000 */
[----:B------:R-:W-:Y:S05]  /*12bb0*/  @!P0 BRA `(.L_x_15728) ;  /* 0x0000000000048947 */ /* 0x000fea0003800000 */
[----:B------:R-:W-:Y:S01]  /*12bc0*/  BPT.TRAP 0x1 ;  /* 0x000000040000795c */ /* 0x000fe20000300000 */
.L_x_15728:
        /* <DEDUP_REMOVED lines=12> */
.L_x_15669:
[----:B------:R-:W-:Y:S05]  /*12c90*/  BSYNC B7 ;  /* 0x0000000000077941 */ /* 0x000fea0003800000 */
.L_x_15667:
[----:B0-2---:R-:W2:Y:S02]  /*12ca0*/  LDL R0, [R1+0x10] ;  /* 0x0000100001007983 */ /* 0x005ea40000100800 */
[----:B--2---:R-:W-:-:S13]  /*12cb0*/  LOP3.LUT P0, RZ, R0, 0x40, RZ, 0xc0, !PT ;  /* 0x0000004000ff7812 */ /* 0x004fda000780c0ff */
[----:B------:R-:W-:Y:S05]  /*12cc0*/  @!P0 BRA `(.L_x_15729) ;  /* 0x0000000000348947 */ /* 0x000fea0003800000 */
[----:B------:R-:W0:Y:S08]  /*12cd0*/  S2UR UR4, SR_CgaCtaId ;  /* 0x00000000000479c3 */ /* 0x000e300000008800 */
[----:B------:R-:W-:Y:S01]  /*12ce0*/  BAR.SYNC.DEFER_BLOCKING 0x5, 0x200 ;  /* 0x0148000000007b1d */ /* 0x000fe20000010000 */
[----:B------:R-:W-:Y:S01]  /*12cf0*/  MOV R16, 0x400 ;  /* 0x0000040000107802 */ /* 0x000fe20000000f00 */
[----:B0-----:R-:W-:-:S05]  /*12d00*/  IMAD.U32 R0, RZ, RZ, UR4 ;  /* 0x00000004ff007e24 */ /* 0x001fca000f8e00ff */
[----:B------:R-:W-:Y:S01]  /*12d10*/  LEA R16, R0, R16, 0x18 ;  /* 0x0000001000107211 */ /* 0x000fe200078ec0ff */
[----:B------:R-:W-:Y:S04]  /*12d20*/  STL [R1+0x30], R0 ;  /* 0x0000300001007387 */ /* 0x000fe80000100800 */
[----:B-1----:R-:W0:Y:S04]  /*12d30*/  LDS.128 R4, [R16+0x132d0] ;  /* 0x0132d00010047984 */ /* 0x002e280000000c00 */
[----:B0-----:R0:W-:Y:S01]  /*12d40*/  STL.64 [R1+0x20], R4 ;  /* 0x0000200401007387 */ /* 0x0011e20000100a00 */
[----:B------:R-:W-:-:S03]  /*12d50*/  IMAD.MOV.U32 R0, RZ, RZ, R7 ;  /* 0x000000ffff007224 */ /* 0x000fc600078e0007 */
[----:B------:R0:W-:Y:S02]  /*12d60*/  STL [R1+0x28], R6 ;  /* 0x0000280601007387 */ /* 0x0001e40000100800 */
[----:B------:R-:W-:Y:S01]  /*12d70*/  R2UR UR40, R0 ;  /* 0x00000000002872ca */ /* 0x000fe200000e0000 */
[----:B------:R-:W-:Y:S06]  /*12d80*/  BAR.ARV 0x4, 0x200 ;  /* 0x0108000000007b1d */ /* 0x000fec0000002000 */
[----:B------:R-:W-:Y:S08]  /*12d90*/  BRA `(.L_x_15730) ;  /* 0x0000000c00f87947 */ /* 0x000ff00003800000 */
.L_x_15729:
[----:B------:R-:W2:Y:S01]  /*12da0*/  LDL.LU R0, [R1+0x20] ;  /* 0x0000200001007983 */ /* 0x000ea20000300800 */
[----:B------:R-:W-:Y:S01]  /*12db0*/  ULDC UR4, c[0x0][0xc3c] ;  /* 0x00030f0000047ab9 */ /* 0x000fe20000000800 */
[----:B------:R-:W0:Y:S02]  /*12dc0*/  S2R R2, SR_TID.X ;  /* 0x0000000000027919 */ /* 0x000e240000002100 */
[----:B0-----:R-:W-:-:S04]  /*12dd0*/  LOP3.LUT R9, R2, 0x1f, RZ, 0xc0, !PT ;  /* 0x0000001f02097812 */ /* 0x001fc800078ec0ff */
[C---:B------:R-:W-:Y:S01]  /*12de0*/  ISETP.NE.AND P0, PT, R9.reuse, 0x1f, PT ;  /* 0x0000001f0900780c */ /* 0x040fe20003f05270 */
[----:B-1----:R-:W-:-:S05]  /*12df0*/  VIADD R7, R9, UR40 ;  /* 0x0000002809077c36 */ /* 0x002fca0008000000 */
        /* <DEDUP_REMOVED lines=41> */
.L_x_15733:
        /* <DEDUP_REMOVED lines=40> */
.L_x_15731:
        /* <DEDUP_REMOVED lines=14> */
.L_x_15734:
        /* <DEDUP_REMOVED lines=62> */
.L_x_15735:
        /* <DEDUP_REMOVED lines=64> */
.L_x_15736:
[----:B01----:R-:W-:-:S05]  /*13bd0*/  LOP3.LUT R3, RZ, R2, RZ, 0x33, !PT ;  /* 0x00000002ff037212 */ /* 0x003fca00078e33ff */
[----:B------:R-:W-:-:S05]  /*13be0*/  IMAD.IADD R0, R0, 0x1, R3 ;  /* 0x0000000100007824 */ /* 0x000fca00078e0203 */
[----:B------:R1:W-:Y:S01]  /*13bf0*/  STL [R1+0x24], R0 ;  /* 0x0000240001007387 */ /* 0x0003e20000100800 */
[----:B------:R-:W-:Y:S05]  /*13c00*/  BRA `(.L_x_15737) ;  /* 0x0000000000107947 */ /* 0x000fea0003800000 */
.L_x_15732:
[----:B------:R0:W-:Y:S01]  /*13c10*/  STL [R1+0x20], R6 ;  /* 0x0000200601007387 */ /* 0x0001e20000100800 */
[----:B------:R-:W-:-:S03]  /*13c20*/  ULDC UR40, c[0x0][0xc3c] ;  /* 0x00030f0000287ab9 */ /* 0x000fc60000000800 */
[----:B------:R0:W-:Y:S04]  /*13c30*/  STL [R1+0x24], RZ ;  /* 0x000024ff01007387 */ /* 0x0001e80000100800 */
[----:B------:R0:W-:Y:S02]  /*13c40*/  STL [R1+0x28], RZ ;  /* 0x000028ff01007387 */ /* 0x0001e40000100800 */
.L_x_15737:
        /* <DEDUP_REMOVED lines=19> */
.L_x_15730:
[----:B------:R-:W-:Y:S02]  /*13d80*/  ULDC UR4, c[0x0][0xc3c] ;  /* 0x00030f0000047ab9 */ /* 0x000fe40000000800 */
[----:B------:R-:W-:-:S06]  /*13d90*/  UISETP.GE.AND UP0, UPT, UR40, UR4, UPT ;  /* 0x000000042800728c */ /* 0x000fcc000bf06270 */
[----:B------:R-:W-:-:S13]  /*13da0*/  PLOP3.LUT P0, PT, PT, PT, UP0, 0x80, 0x0 ;  /* 0x000000000000781c */ /* 0x000fda0003f0f008 */
[----:B------:R-:W-:Y:S05]  /*13db0*/  @!P0 BRA `(.L_x_15738) ;  /* 0xffffffa0006c8947 */ /* 0x000fea000383ffff */
.L_x_15662:
        /* <DEDUP_REMOVED lines=12> */
.L_x_15829:
[----:B------:R-:W-:Y:S05]  /*13e80*/  BSYNC B0 ;  /* 0x0000000000007941 */ /* 0x000fea0003800000 */
.L_x_15739:
[----:B------:R-:W-:-:S03]  /*13e90*/  UMOV UR4, 0xffffffff ;  /* 0xffffffff00047882 */ /* 0x000fc60000000000 */
[----:B------:R-:W-:Y:S05]  /*13ea0*/  BRA.DIV UR4, `(.L_x_15741) ;  /* 0x0000002a04a87947 */ /* 0x000fea000b800000 */
[----:B0-----:R-:W0:Y:S02]  /*13eb0*/  S2R R0, SR_TID.X ;  /* 0x0000000000007919 */ /* 0x001e240000002100 */
[----:B0-----:R-:W-:-:S04]  /*13ec0*/  SHF.R.U32.HI R0, RZ, 0x5, R0 ;  /* 0x00000005ff007819 */ /* 0x001fc80000011600 */
[----:B------:R-:W-:-:S05]  /*13ed0*/  LOP3.LUT R0, R0, 0x3, RZ, 0xc0, !PT ;  /* 0x0000000300007812 */ /* 0x000fca00078ec0ff */
[----:B------:R0:W1:Y:S02]  /*13ee0*/  SHFL.IDX PT, R14, R0, RZ, 0x1f ;  /* 0x00001fff000e7589 */ /* 0x00006400000e0000 */
.L_x_15832:
[----:B-1----:R-:W-:Y:S01]  /*13ef0*/  ISETP.NE.AND P0, PT, R14, RZ, PT ;  /* 0x000000ff0e00720c */ /* 0x002fe20003f05270 */
[----:B------:R-:W-:-:S12]  /*13f00*/  BSSY B0, `(.L_x_15742) ;  /* 0x000002f000007945 */ /* 0x000fd80003800000 */
[----:B------:R-:W-:Y:S05]  /*13f10*/  @P0 BRA `(.L_x_15743) ;  /* 0x0000000000b40947 */ /* 0x000fea0003800000 */
[----:B------:R-:W-:-:S03]  /*13f20*/  UMOV UR4, 0xffffffff ;  /* 0xffffffff00047882 */ /* 0x000fc60000000000 */
[----:B------:R-:W-:Y:S05]  /*13f30*/  BRA.DIV UR4, `(.L_x_15744) ;  /* 0x0000002a04b87947 */ /* 0x000fea000b800000 */
[----:B------:R-:W-:-:S13]  /*13f40*/  ELECT P6, URZ, PT ;  /* 0x00000000003f782f */ /* 0x000fda00038c0000 */
.L_x_15835:
[----:B------:R-:W-:Y:S05]  /*13f50*/  @!P6 BRA `(.L_x_15743) ;  /* 0x0000000000a4e947 */ /* 0x000fea0003800000 */
[----:B------:R-:W-:-:S06]  /*13f60*/  ULOP3.LUT UR4, UR36, 0x2, URZ, 0xfc, !UPT ;  /* 0x0000000224047892 */ /* 0x000fcc000f8efc3f */
[----:B0-----:R-:W-:-:S05]  /*13f70*/  IMAD.U32 R0, RZ, RZ, UR4 ;  /* 0x00000004ff007e24 */ /* 0x001fca000f8e00ff */
[----:B------:R-:W-:-:S13]  /*13f80*/  ISETP.NE.AND P0, PT, R0, 0x3, PT ;  /* 0x000000030000780c */ /* 0x000fda0003f05270 */
[----:B------:R-:W-:Y:S05]  /*13f90*/  @!P0 BRA `(.L_x_15745) ;  /* 0x0000000000048947 */ /* 0x000fea0003800000 */
[----:B------:R-:W-:Y:S01]  /*13fa0*/  BPT.TRAP 0x1 ;  /* 0x000000040000795c */ /* 0x000fe20000300000 */
.L_x_15745:
[----:B------:R-:W2:Y:S04]  /*13fb0*/  LDL R2, [R1+0xc] ;  /* 0x00000c0001027983 */ /* 0x000ea80000100800 */
[----:B------:R-:W3:Y:S01]  /*13fc0*/  LDL.LU R0, [R1] ;  /* 0x0000000001007983 */ /* 0x000ee20000300800 */
[----:B--2---:R-:W-:Y:S01]  /*13fd0*/  SHF.L.U32 R3, R2, 0x1f, RZ ;  /* 0x0000001f02037819 */ /* 0x004fe200000006ff */
[C---:B---3--:R-:W-:Y:S02]  /*13fe0*/  IMAD R4, R0.reuse, 0x8, R5 ;  /* 0x0000000800047824 */ /* 0x048fe400078e0205 */
[----:B------:R-:W-:Y:S02]  /*13ff0*/  VIADD R0, R0, 0x1 ;  /* 0x0000000100007836 */ /* 0x000fe40000000000 */
[----:B------:R-:W0:Y:S03]  /*14000*/  SYNCS.PHASECHK.TRANS64.TRYWAIT P1, [R4+URZ+0x13240], R3 ;  /* 0x01324003040075a7 */ /* 0x000e26000802017f */
[----:B------:R-:W-:-:S04]  /*14010*/  ISETP.NE.AND P2, PT, R0, 0x2, PT ;  /* 0x000000020000780c */ /* 0x000fc80003f45270 */
[----:B------:R-:W-:Y:S01]  /*14020*/  SEL R2, RZ, 0x1, P2 ;  /* 0x00000001ff027807 */ /* 0x000fe20001000000 */
[----:B0-----:R-:W-:Y:S08]  /*14030*/  @!P1 BRA `(.L_x_15746) ;  /* 0x0000002800989947 */ /* 0x001ff00003800000 */
.L_x_15836:
[----:B------:R-:W2:Y:S01]  /*14040*/  LDL.LU R6, [R1+0xc] ;  /* 0x00000c0001067983 */ /* 0x000ea20000300800 */
[----:B------:R-:W-:Y:S02]  /*14050*/  SEL R0, R0, RZ, P2 ;  /* 0x000000ff00007207 */ /* 0x000fe40001000000 */
[----:B--2---:R-:W-:Y:S01]  /*14060*/  LOP3.LUT R2, R6, R2, RZ, 0x3c, !PT ;  /* 0x0000000206027212 */ /* 0x004fe200078e3cff */
[----:B------:R-:W-:Y:S06]  /*14070*/  @!P0 BRA `(.L_x_15747) ;  /* 0x0000000000048947 */ /* 0x000fec0003800000 */
[----:B------:R-:W-:Y:S01]  /*14080*/  BPT.TRAP 0x1 ;  /* 0x000000040000795c */ /* 0x000fe20000300000 */
.L_x_15747:
[----:B------:R-:W-:Y:S01]  /*14090*/  IMAD R5, R0, 0x8, R5 ;  /* 0x0000000800057824 */ /* 0x000fe200078e0205 */
[----:B------:R-:W-:-:S04]  /*140a0*/  SHF.L.U32 R0, R2, 0x1f, RZ ;  /* 0x0000001f02007819 */ /* 0x000fc800000006ff */
[----:B------:R-:W1:Y:S02]  /*140b0*/  SYNCS.PHASECHK.TRANS64.TRYWAIT P1, [R5+URZ+0x13240], R0 ;  /* 0x01324000050075a7 */ /* 0x000e64000802017f */
[----:B-1----:R-:W-:Y:S05]  /*140c0*/  @!P1 BRA `(.L_x_15748) ;  /* 0x0000002800889947 */ /* 0x002fea0003800000 */
.L_x_15837:
[----:B------:R-:W-:Y:S05]  /*140d0*/  @!P0 BRA `(.L_x_15749) ;  /* 0x0000000000048947 */ /* 0x000fea0003800000 */
[----:B------:R-:W-:Y:S01]  /*140e0*/  BPT.TRAP 0x1 ;  /* 0x000000040000795c */ /* 0x000fe20000300000 */
.L_x_15749:
[----:B------:R-:W2:Y:S02]  /*140f0*/  SYNCS.PHASECHK.TRANS64.TRYWAIT P1, [R4+URZ+0x13260], R3 ;  /* 0x01326003040075a7 */ /* 0x000ea4000802017f */
[----:B--2---:R-:W-:Y:S05]  /*14100*/  @!P1 BRA `(.L_x_15750) ;  /* 0x00000028008c9947 */ /* 0x004fea0003800000 */
.L_x_15838:
[----:B------:R-:W-:Y:S05]  /*14110*/  @!P0 BRA `(.L_x_15751) ;  /* 0x0000000000048947 */ /* 0x000fea0003800000 */
[----:B------:R-:W-:Y:S01]  /*14120*/  BPT.TRAP 0x1 ;  /* 0x000000040000795c */ /* 0x000fe20000300000 */
.L_x_15751:
[----:B------:R-:W3:Y:S02]  /*14130*/  SYNCS.PHASECHK.TRANS64.TRYWAIT P1, [R5+URZ+0x13260], R0 ;  /* 0x01326000050075a7 */ /* 0x000ee4000802017f */
[----:B---3--:R-:W-:Y:S05]  /*14140*/  @!P1 BRA `(.L_x_15752) ;  /* 0x0000002800909947 */ /* 0x008fea0003800000 */
.L_x_15839:
[----:B------:R-:W-:Y:S05]  /*14150*/  @!P0 BRA `(.L_x_15753) ;  /* 0x0000000000048947 */ /* 0x000fea0003800000 */
[----:B------:R-:W-:Y:S01]  /*14160*/  BPT.TRAP 0x1 ;  /* 0x000000040000795c */ /* 0x000fe20000300000 */
.L_x_15753:
[----:B------:R-:W4:Y:S02]  /*14170*/  SYNCS.PHASECHK.TRANS64.TRYWAIT P1, [R4+URZ+0x13280], R3 ;  /* 0x01328003040075a7 */ /* 0x000f24000802017f */
[----:B----4-:R-:W-:Y:S05]  /*14180*/  @!P1 BRA `(.L_x_15754) ;  /* 0x0000002800949947 */ /* 0x010fea0003800000 */
.L_x_15840:
[----:B------:R-:W-:Y:S05]  /*14190*/  @!P0 BRA `(.L_x_15755) ;  /* 0x0000000000048947 */ /* 0x000fea0003800000 */
[----:B------:R-:W-:Y:S01]  /*141a0*/  BPT.TRAP 0x1 ;  /* 0x000000040000795c */ /* 0x000fe20000300000 */
.L_x_15755:
[----:B------:R0:W0:Y:S02]  /*141b0*/  SYNCS.PHASECHK.TRANS64.TRYWAIT P0, [R5+URZ+0x13280], R0 ;  /* 0x01328000050075a7 */ /* 0x000024000800017f */
[----:B0-----:R-:W-:Y:S05]  /*141c0*/  @!P0 NANOSLEEP.SYNCS 0x989680 ;  /* 0x009896800000895d */ /* 0x001fea0003900000 */
[----:B------:R-:W0:Y:S02]  /*141d0*/  @!P0 SYNCS.PHASECHK.TRANS64 P0, [R5+URZ+0x13280], R0 ;  /* 0x01328000050085a7 */ /* 0x000e24000800007f */
[----:B0-----:R-:W-:Y:S05]  /*141e0*/  @!P0 BRA `(.L_x_15755) ;  /* 0xfffffffc00f08947 */ /* 0x001fea000383ffff */
.L_x_15743:
[----:B------:R-:W-:Y:S05]  /*141f0*/  BSYNC B0 ;  /* 0x0000000000007941 */ /* 0x000fea0003800000 */
.L_x_15742:
[----:B------:R-:W-:Y:S05]  /*14200*/  EXIT ;  /* 0x000000000000794d */ /* 0x000fea0003800000 */
.L_x_15608:
[----:B0-----:R-:W-:-:S04]  /*14210*/  IMAD.U32 R3, RZ, RZ, UR45 ;  /* 0x0000002dff037e24 */ /* 0x001fc8000f8e00ff */
[----:B------:R0:W1:Y:S03]  /*14220*/  SYNCS.PHASECHK.TRANS64.TRYWAIT P0, [R3+URZ+0x13200], R0 ;  /* 0x01320000030075a7 */ /* 0x000066000800017f */
[----:B-1----:R-:W-:Y:S05]  /*14230*/  @!P0 NANOSLEEP.SYNCS 0x989680 ;  /* 0x009896800000895d */ /* 0x002fea0003900000 */
[----:B------:R-:W1:Y:S02]  /*14240*/  @!P0 SYNCS.PHASECHK.TRANS64 P0, [R3+URZ+0x13200], R0 ;  /* 0x01320000030085a7 */ /* 0x000e64000800007f */
[----:B-1----:R-:W-:Y:S05]  /*14250*/  @!P0 BRA `(.L_x_15608) ;  /* 0xfffffffc00ec8947 */ /* 0x002fea000383ffff */
[----:B------:R-:W-:Y:S05]  /*14260*/  BRA `(.L_x_15756) ;  /* 0xfffffed800b87947 */ /* 0x000fea000383ffff */
.L_x_15612:
[----:B-1----:R1:W2:Y:S02]  /*14270*/  SYNCS.PHASECHK.TRANS64.TRYWAIT P0, [R3+URZ+0x13230], R0 ;  /* 0x01323000030075a7 */ /* 0x0022a4000800017f */
[----:B--2---:R-:W-:Y:S05]  /*14280*/  @!P0 NANOSLEEP.SYNCS 0x989680 ;  /* 0x009896800000895d */ /* 0x004fea0003900000 */
[----:B------:R-:W2:Y:S02]  /*14290*/  @!P0 SYNCS.PHASECHK.TRANS64 P0, [R3+URZ+0x13230], R0 ;  /* 0x01323000030085a7 */ /* 0x000ea4000800007f */
[----:B--2---:R-:W-:Y:S05]  /*142a0*/  @!P0 BRA `(.L_x_15612) ;  /* 0xfffffffc00f08947 */ /* 0x004fea000383ffff */
[----:B------:R-:W-:Y:S05]  /*142b0*/  BRA `(.L_x_15611) ;  /* 0xfffffed800d47947 */ /* 0x000fea000383ffff */
.L_x_15618:
[----:B-1----:R-:W-:-:S04]  /*142c0*/  IMAD.U32 R9, RZ, RZ, UR20 ;  /* 0x00000014ff097e24 */ /* 0x002fc8000f8e00ff */
[----:B------:R1:W2:Y:S03]  /*142d0*/  SYNCS.PHASECHK.TRANS64.TRYWAIT P0, [R9+URZ+0x13230], R0 ;  /* 0x01323000090075a7 */ /* 0x0002a6000800017f */
[----:B--2---:R-:W-:Y:S05]  /*142e0*/  @!P0 NANOSLEEP.SYNCS 0x989680 ;  /* 0x009896800000895d */ /* 0x004fea0003900000 */
[----:B------:R-:W2:Y:S02]  /*142f0*/  @!P0 SYNCS.PHASECHK.TRANS64 P0, [R9+URZ+0x13230], R0 ;  /* 0x01323000090085a7 */ /* 0x000ea4000800007f */
[----:B--2---:R-:W-:Y:S05]  /*14300*/  @!P0 BRA `(.L_x_15618) ;  /* 0xfffffffc00ec8947 */ /* 0x004fea000383ffff */
[----:B------:R-:W-:Y:S05]  /*14310*/  BRA `(.L_x_15617) ;  /* 0xffffff0400a07947 */ /* 0x000fea000383ffff */
.L_x_15622:
[----:B-1----:R-:W-:-:S04]  /*14320*/  IMAD.U32 R2, RZ, RZ, UR11 ;  /* 0x0000000bff027e24 */ /* 0x002fc8000f8e00ff */
[----:B------:R1:W2:Y:S03]  /*14330*/  SYNCS.PHASECHK.TRANS64.TRYWAIT P0, [R2+URZ+0x13250], R0 ;  /* 0x01325000020075a7 */ /* 0x0002a6000800017f */
[----:B--2---:R-:W-:Y:S05]  /*14340*/  @!P0 NANOSLEEP.SYNCS 0x989680 ;  /* 0x009896800000895d */ /* 0x004fea0003900000 */
[----:B------:R-:W2:Y:S02]  /*14350*/  @!P0 SYNCS.PHASECHK.TRANS64 P0, [R2+URZ+0x13250], R0 ;  /* 0x01325000020085a7 */ /* 0x000ea4000800007f */
[----:B--2---:R-:W-:Y:S05]  /*14360*/  @!P0 BRA `(.L_x_15622) ;  /* 0xfffffffc00ec8947 */ /* 0x004fea000383ffff */
[----:B------:R-:W-:Y:S05]  /*14370*/  BRA `(.L_x_15621) ;  /* 0xffffff0800ac7947 */ /* 0x000fea000383ffff */
.L_x_15630:
[----:B-1----:R-:W-:-:S04]  /*14380*/  IMAD.U32 R9, RZ, RZ, UR6 ;  /* 0x00000006ff097e24 */ /* 0x002fc8000f8e00ff */
[----:B------:R1:W2:Y:S03]  /*14390*/  SYNCS.PHASECHK.TRANS64.TRYWAIT P0, [R9+URZ+0x13230], R0 ;  /* 0x01323000090075a7 */ /* 0x0002a6000800017f */
[----:B--2---:R-:W-:Y:S05]  /*143a0*/  @!P0 NANOSLEEP.SYNCS 0x989680 ;  /* 0x009896800000895d */ /* 0x004fea0003900000 */
[----:B------:R-:W2:Y:S02]  /*143b0*/  @!P0 SYNCS.PHASECHK.TRANS64 P0, [R9+URZ+0x13230], R0 ;  /* 0x01323000090085a7 */ /* 0x000ea4000800007f */
[----:B--2---:R-:W-:Y:S05]  /*143c0*/  @!P0 BRA `(.L_x_15630) ;  /* 0xfffffffc00ec8947 */ /* 0x004fea000383ffff */
[----:B------:R-:W-:Y:S05]  /*143d0*/  BRA `(.L_x_15629) ;  /* 0xffffff3000f47947 */ /* 0x000fea000383ffff */
.L_x_15634:
[----:B-1----:R-:W-:-:S04]  /*143e0*/  IMAD.U32 R2, RZ, RZ, UR11 ;  /* 0x0000000bff027e24 */ /* 0x002fc8000f8e00ff */
[----:B------:R1:W2:Y:S03]  /*143f0*/  SYNCS.PHASECHK.TRANS64.TRYWAIT P0, [R2+URZ+0x13250], R0 ;  /* 0x01325000020075a7 */ /* 0x0002a6000800017f */
[----:B--2---:R-:W-:Y:S05]  /*14400*/  @!P0 NANOSLEEP.SYNCS 0x989680 ;  /* 0x009896800000895d */ /* 0x004fea0003900000 */
[----:B------:R-:W2:Y:S02]  /*14410*/  @!P0 SYNCS.PHASECHK.TRANS64 P0, [R2+URZ+0x13250], R0 ;  /* 0x01325000020085a7 */ /* 0x000ea4000800007f */
[----:B--2---:R-:W-:Y:S05]  /*14420*/  @!P0 BRA `(.L_x_15634) ;  /* 0xfffffffc00ec8947 */ /* 0x004fea000383ffff */
[----:B------:R-:W-:Y:S05]  /*14430*/  BRA `(.L_x_15633) ;  /* 0xffffff3800007947 */ /* 0x000fea000383ffff */
.L_x_15641:
[----:B-1----:R-:W-:-:S04]  /*14440*/  IMAD.U32 R6, RZ, RZ, UR5 ;  /* 0x00000005ff067e24 */ /* 0x002fc8000f8e00ff */
[----:B------:R1:W2:Y:S03]  /*14450*/  SYNCS.PHASECHK.TRANS64.TRYWAIT P0, [R6+URZ+0x13250], R5 ;  /* 0x01325005060075a7 */ /* 0x0002a6000800017f */
[----:B--2---:R-:W-:Y:S05]  /*14460*/  @!P0 NANOSLEEP.SYNCS 0x989680 ;  /* 0x009896800000895d */ /* 0x004fea0003900000 */
[----:B------:R-:W2:Y:S02]  /*14470*/  @!P0 SYNCS.PHASECHK.TRANS64 P0, [R6+URZ+0x13250], R5 ;  /* 0x01325005060085a7 */ /* 0x000ea4000800007f */
[----:B--2---:R-:W-:Y:S05]  /*14480*/  @!P0 BRA `(.L_x_15641) ;  /* 0xfffffffc00ec8947 */ /* 0x004fea000383ffff */
[----:B------:R-:W-:Y:S05]  /*14490*/  BRA `(.L_x_15640) ;  /* 0xffffff5400447947 */ /* 0x000fea000383ffff */
.L_x_15678:
        /* <DEDUP_REMOVED lines=10> */
.L_x_15757:
[----:B------:R-:W-:Y:S05]  /*14540*/  BRA `(.L_x_15758) ;  /* 0xffffffa800c07947 */ /* 0x000fea000383ffff */
.L_x_15681:
[----:B-1----:R-:W2:Y:S02]  /*14550*/  LDL R0, [R1+0x28] ;  /* 0x0000280001007983 */ /* 0x002ea40000100800 */
[----:B--2---:R1:W2:Y:S02]  /*14560*/  SYNCS.PHASECHK.TRANS64.TRYWAIT P0, [R6+URZ+0x13280], R0 ;  /* 0x01328000060075a7 */ /* 0x0042a4000800017f */
[----:B--2---:R-:W-:Y:S05]  /*14570*/  @!P0 NANOSLEEP.SYNCS 0x989680 ;  /* 0x009896800000895d */ /* 0x004fea0003900000 */
[----:B------:R-:W2:Y:S02]  /*14580*/  @!P0 SYNCS.PHASECHK.TRANS64 P0, [R6+URZ+0x13280], R0 ;  /* 0x01328000060085a7 */ /* 0x000ea4000800007f */
[----:B--2---:R-:W-:Y:S05]  /*14590*/  @!P0 BRA `(.L_x_15681) ;  /* 0xfffffffc00ec8947 */ /* 0x004fea000383ffff */
[----:B------:R-:W-:Y:S05]  /*145a0*/  BRA `(.L_x_15759) ;  /* 0xffffffac00e87947 */ /* 0x000fea000383ffff */
.L_x_15682:
        /* <DEDUP_REMOVED lines=8> */
.L_x_15761:
[----:B------:R-:W-:Y:S05]  /*14630*/  BSYNC B0 ;  /* 0x0000000000007941 */ /* 0x000fea0003800000 */
.L_x_15760:
        /* <DEDUP_REMOVED lines=8> */
.L_x_15762:
[----:B------:R-:W-:-:S05]  /*146c0*/  IMAD.MOV.U32 R10, RZ, RZ, R14 ;  /* 0x000000ffff0a7224 */ /* 0x000fca00078e000e */
[----:B------:R-:W-:-:S05]  /*146d0*/  IADD3 R20, P1, R20, R10, RZ ;  /* 0x0000000a14147210 */ /* 0x000fca0007f3e0ff */
[----:B------:R-:W-:Y:S02]  /*146e0*/  IMAD.X R21, RZ, RZ, R3, P1 ;  /* 0x000000ffff157224 */ /* 0x000fe400008e0603 */
[----:B------:R-:W-:Y:S02]  /*146f0*/  IMAD.IADD R3, R16, 0x1, R18 ;  /* 0x0000000110037824 */ /* 0x000fe400078e0212 */
[----:B------:R0:W5:Y:S01]  /*14700*/  LDL.LU R18, [R1+0x10] ;  /* 0x0000100001127983 */ /* 0x0001620000300800 */
[----:B------:R-:W-:Y:S01]  /*14710*/  IMAD.MOV.U32 R13, RZ, RZ, R2 ;  /* 0x000000ffff0d7224 */ /* 0x000fe200078e0002 */
[C---:B------:R-:W-:Y:S01]  /*14720*/  ISETP.LT.OR P1, PT, R7.reuse, 0x1, P0 ;  /* 0x000000010700780c */ /* 0x040fe20000721670 */
[----:B------:R-:W-:Y:S01]  /*14730*/  IMAD.MOV.U32 R12, RZ, RZ, 0x1 ;  /* 0x00000001ff0c7424 */ /* 0x000fe200078e00ff */
[C---:B------:R-:W-:Y:S02]  /*14740*/  ISETP.GE.AND P2, PT, R7.reuse, 0x81, PT ;  /* 0x000000810700780c */ /* 0x040fe40003f46270 */
[----:B------:R-:W-:-:S13]  /*14750*/  ISETP.GE.AND P4, PT, R7, 0x21, PT ;  /* 0x000000210700780c */ /* 0x000fda0003f86270 */
[----:B0----5:R-:W-:Y:S05]  /*14760*/  WARPSYNC.COLLECTIVE R15, `(.L_x_15763) ;  /* 0x000000000f087348 */ /* 0x021fea0003c00000 */
[----:B------:R1:W2:Y:S02]  /*14770*/  SHFL.IDX P6, R14, R13, R12, R11 ;  /* 0x0000000c0d0e7389 */ /* 0x0002a400000c000b */
[----:B012--5:R-:W-:Y:S01]  /*14780*/  ENDCOLLECTIVE ;  /* 0x000000000000791b */ /* 0x027fe20003800000 */
.L_x_15763:
        /* <DEDUP_REMOVED lines=11> */
.L_x_15764:
        /* <DEDUP_REMOVED lines=11> */
.L_x_15765:
        /* <DEDUP_REMOVED lines=10> */
.L_x_15766:
        /* <DEDUP_REMOVED lines=10> */
.L_x_15767:
        /* <DEDUP_REMOVED lines=11> */
.L_x_15768:
        /* <DEDUP_REMOVED lines=8> */
.L_x_15769:
        /* <DEDUP_REMOVED lines=13> */
.L_x_15770:
[----:B------:R-:W-:Y:S01]  /*14c30*/  IMAD.MOV.U32 R10, RZ, RZ, R14 ;  /* 0x000000ffff0a7224 */ /* 0x000fe200078e000e */
[----:B------:R-:W-:-:S04]  /*14c40*/  LOP3.LUT R18, R18, 0xffffffef, RZ, 0xc0, !PT ;  /* 0xffffffef12127812 */ /* 0x000fc800078ec0ff */
[----:B------:R-:W-:-:S05]  /*14c50*/  @P2 LOP3.LUT R18, R18, 0x10, RZ, 0xfc, !PT ;  /* 0x0000001012122812 */ /* 0x000fca00078efcff */
[----:B------:R0:W-:Y:S01]  /*14c60*/  STL [R1+0x10], R18 ;  /* 0x0000101201007387 */ /* 0x0001e20000100800 */
[----:B------:R-:W-:Y:S05]  /*14c70*/  BRA `(.L_x_15771) ;  /* 0xffffffac00a47947 */ /* 0x000fea000383ffff */
.L_x_15687:
[----:B----4-:R-:W4:Y:S02]  /*14c80*/  LDL R0, [R1+0x28] ;  /* 0x0000280001007983 */ /* 0x010f240000100800 */
[----:B----4-:R4:W0:Y:S02]  /*14c90*/  SYNCS.PHASECHK.TRANS64.TRYWAIT P0, [R6+URZ+0x13240], R0 ;  /* 0x01324000060075a7 */ /* 0x010824000800017f */
[----:B0-----:R-:W-:Y:S05]  /*14ca0*/  @!P0 NANOSLEEP.SYNCS 0x989680 ;  /* 0x009896800000895d */ /* 0x001fea0003900000 */
[----:B------:R-:W0:Y:S02]  /*14cb0*/  @!P0 SYNCS.PHASECHK.TRANS64 P0, [R6+URZ+0x13240], R0 ;  /* 0x01324000060085a7 */ /* 0x000e24000800007f */
[----:B0-----:R-:W-:Y:S05]  /*14cc0*/  @!P0 BRA `(.L_x_15687) ;  /* 0xfffffffc00ec8947 */ /* 0x001fea000383ffff */
[----:B------:R-:W-:Y:S05]  /*14cd0*/  BRA `(.L_x_15772) ;  /* 0xffffffb000047947 */ /* 0x000fea000383ffff */
.L_x_15688:
        /* <DEDUP_REMOVED lines=8> */
.L_x_15774:
[----:B------:R-:W-:Y:S05]  /*14d60*/  BSYNC B0 ;  /* 0x0000000000007941 */ /* 0x000fea0003800000 */
.L_x_15773:
        /* <DEDUP_REMOVED lines=10> */
.L_x_15775:
        /* <DEDUP_REMOVED lines=8> */
.L_x_15776:
        /* <DEDUP_REMOVED lines=15> */
.L_x_15777:
[----:B------:R-:W-:Y:S02]  /*14f80*/  IMAD.MOV.U32 R13, RZ, RZ, R0 ;  /* 0x000000ffff0d7224 */ /* 0x000fe400078e0000 */
[----:B------:R-:W-:Y:S02]  /*14f90*/  IMAD.MOV.U32 R12, RZ, RZ, 0x2 ;  /* 0x00000002ff0c7424 */ /* 0x000fe400078e00ff */
[----:B------:R-:W-:-:S07]  /*14fa0*/  IMAD.MOV.U32 R5, RZ, RZ, R14 ;  /* 0x000000ffff057224 */ /* 0x000fce00078e000e */
[----:B------:R-:W-:Y:S05]  /*14fb0*/  WARPSYNC.COLLECTIVE R15, `(.L_x_15778) ;  /* 0x000000000f087348 */ /* 0x000fea0003c00000 */
[----:B------:R0:W1:Y:S02]  /*14fc0*/  SHFL.IDX P6, R14, R13, R12, R11 ;  /* 0x0000000c0d0e7389 */ /* 0x00006400000c000b */
[----:B01----:R-:W-:Y:S01]  /*14fd0*/  ENDCOLLECTIVE ;  /* 0x000000000000791b */ /* 0x003fe20003800000 */
.L_x_15778:
        /* <DEDUP_REMOVED lines=14> */
.L_x_15779:
[----:B------:R-:W-:Y:S02]  /*150c0*/  IMAD.MOV.U32 R13, RZ, RZ, R0 ;  /* 0x000000ffff0d7224 */ /* 0x000fe400078e0000 */
[----:B------:R-:W-:Y:S02]  /*150d0*/  IMAD.MOV.U32 R12, RZ, RZ, 0x3 ;  /* 0x00000003ff0c7424 */ /* 0x000fe400078e00ff */
[----:B------:R-:W-:-:S07]  /*150e0*/  IMAD.MOV.U32 R5, RZ, RZ, R14 ;  /* 0x000000ffff057224 */ /* 0x000fce00078e000e */
[----:B------:R-:W-:Y:S05]  /*150f0*/  WARPSYNC.COLLECTIVE R15, `(.L_x_15780) ;  /* 0x000000000f087348 */ /* 0x000fea0003c00000 */
[----:B------:R0:W1:Y:S02]  /*15100*/  SHFL.IDX P6, R14, R13, R12, R11 ;  /* 0x0000000c0d0e7389 */ /* 0x00006400000c000b */
[----:B01----:R-:W-:Y:S01]  /*15110*/  ENDCOLLECTIVE ;  /* 0x000000000000791b */ /* 0x003fe20003800000 */
.L_x_15780:
        /* <DEDUP_REMOVED lines=10> */
.L_x_15781:
        /* <DEDUP_REMOVED lines=10> */
.L_x_15782:
        /* <DEDUP_REMOVED lines=13> */
.L_x_15783:
[----:B------:R-:W-:Y:S01]  /*15330*/  IMAD.MOV.U32 R4, RZ, RZ, R14 ;  /* 0x000000ffff047224 */ /* 0x000fe200078e000e */
[----:B------:R-:W-:Y:S06]  /*15340*/  BRA `(.L_x_15784) ;  /* 0xffffffac007c7947 */ /* 0x000fec000383ffff */
.L_x_15695:
        /* <DEDUP_REMOVED lines=9> */
.L_x_15785:
[C---:B------:R-:W-:Y:S01]  /*153e0*/  VIADD R8, R5.reuse, 0x20 ;  /* 0x0000002005087836 */ /* 0x040fe20000000000 */
[----:B------:R-:W-:Y:S01]  /*153f0*/  ISETP.GE.AND P2, PT, R5, R25, PT ;  /* 0x000000190500720c */ /* 0x000fe20003f46270 */
[----:B------:R-:W-:Y:S02]  /*15400*/  IMAD.MOV.U32 R13, RZ, RZ, R0 ;  /* 0x000000ffff0d7224 */ /* 0x000fe400078e0000 */
[----:B------:R-:W-:-:S10]  /*15410*/  IMAD.MOV.U32 R6, RZ, RZ, R14 ;  /* 0x000000ffff067224 */ /* 0x000fd400078e000e */
[----:B------:R-:W-:Y:S05]  /*15420*/  WARPSYNC.COLLECTIVE R15, `(.L_x_15786) ;  /* 0x000000000f087348 */ /* 0x000fea0003c00000 */
[----:B------:R0:W1:Y:S02]  /*15430*/  SHFL.IDX P6, R14, R13, R12, R11 ;  /* 0x0000000c0d0e7389 */ /* 0x00006400000c000b */
[----:B01----:R-:W-:Y:S01]  /*15440*/  ENDCOLLECTIVE ;  /* 0x000000000000791b */ /* 0x003fe20003800000 */
.L_x_15786:
[----:B------:R-:W-:Y:S02]  /*15450*/  IMAD.MOV.U32 R13, RZ, RZ, R4 ;  /* 0x000000ffff0d7224 */ /* 0x000fe400078e0004 */
[----:B------:R-:W-:Y:S02]  /*15460*/  IMAD.MOV.U32 R12, RZ, RZ, 0x1 ;  /* 0x00000001ff0c7424 */ /* 0x000fe400078e00ff */
[----:B------:R-:W-:-:S07]  /*15470*/  IMAD.MOV.U32 R7, RZ, RZ, R14 ;  /* 0x000000ffff077224 */ /* 0x000fce00078e000e */
[----:B------:R-:W-:Y:S05]  /*15480*/  WARPSYNC.COLLECTIVE R15, `(.L_x_15787) ;  /* 0x000000000f087348 */ /* 0x000fea0003c00000 */
[----:B------:R0:W1:Y:S02]  /*15490*/  SHFL.IDX P6, R14, R13, R12, R11 ;  /* 0x0000000c0d0e7389 */ /* 0x00006400000c000b */
[----:B01----:R-:W-:Y:S01]  /*154a0*/  ENDCOLLECTIVE ;  /* 0x000000000000791b */ /* 0x003fe20003800000 */
.L_x_15787:
        /* <DEDUP_REMOVED lines=15> */
.L_x_15788:
[----:B------:R-:W-:Y:S02]  /*155a0*/  IMAD.MOV.U32 R13, RZ, RZ, R4 ;  /* 0x000000ffff0d7224 */ /* 0x000fe400078e0004 */
[----:B------:R-:W-:Y:S02]  /*155b0*/  IMAD.MOV.U32 R12, RZ, RZ, 0x2 ;  /* 0x00000002ff0c7424 */ /* 0x000fe400078e00ff */
[----:B------:R-:W-:-:S07]  /*155c0*/  IMAD.MOV.U32 R7, RZ, RZ, R14 ;  /* 0x000000ffff077224 */ /* 0x000fce00078e000e */
[----:B------:R-:W-:Y:S05]  /*155d0*/  WARPSYNC.COLLECTIVE R15, `(.L_x_15789) ;  /* 0x000000000f087348 */ /* 0x000fea0003c00000 */
[----:B------:R0:W1:Y:S02]  /*155e0*/  SHFL.IDX P6, R14, R13, R12, R11 ;  /* 0x0000000c0d0e7389 */ /* 0x00006400000c000b */
[----:B01----:R-:W-:Y:S01]  /*155f0*/  ENDCOLLECTIVE ;  /* 0x000000000000791b */ /* 0x003fe20003800000 */
.L_x_15789:
        /* <DEDUP_REMOVED lines=16> */
.L_x_15790:
[----:B------:R-:W-:Y:S02]  /*15700*/  IMAD.MOV.U32 R13, RZ, RZ, R4 ;  /* 0x000000ffff0d7224 */ /* 0x000fe400078e0004 */
[----:B------:R-:W-:Y:S02]  /*15710*/  IMAD.MOV.U32 R12, RZ, RZ, 0x3 ;  /* 0x00000003ff0c7424 */ /* 0x000fe400078e00ff */
[----:B------:R-:W-:-:S07]  /*15720*/  IMAD.MOV.U32 R7, RZ, RZ, R14 ;  /* 0x000000ffff077224 */ /* 0x000fce00078e000e */
[----:B------:R-:W-:Y:S05]  /*15730*/  WARPSYNC.COLLECTIVE R15, `(.L_x_15791) ;  /* 0x000000000f087348 */ /* 0x000fea0003c00000 */
[----:B------:R0:W1:Y:S02]  /*15740*/  SHFL.IDX P6, R14, R13, R12, R11 ;  /* 0x0000000c0d0e7389 */ /* 0x00006400000c000b */
[----:B01----:R-:W-:Y:S01]  /*15750*/  ENDCOLLECTIVE ;  /* 0x000000000000791b */ /* 0x003fe20003800000 */
.L_x_15791:
        /* <DEDUP_REMOVED lines=10> */
.L_x_15792:
[----:B------:R-:W-:Y:S01]  /*15800*/  @!PT LDS RZ, [RZ] ;  /* 0x00000000fffff984 */ /* 0x000fe20000000800 */
[----:B------:R-:W-:Y:S01]  /*15810*/  @!PT LDS RZ, [RZ] ;  /* 0x00000000fffff984 */ /* 0x000fe20000000800 */
[----:B------:R-:W-:Y:S01]  /*15820*/  @!PT LDS RZ, [RZ] ;  /* 0x00000000fffff984 */ /* 0x000fe20000000800 */
[----:B------:R0:W-:Y:S01]  /*15830*/  @!P2 LDGSTS.E.BYPASS.LTC128B.128 [R9+0xc000], desc[UR54][R6.64], !P0 ;  /* 0x0c0000000609afae */ /* 0x0001e2000c101d76 */
[----:B------:R-:W-:Y:S02]  /*15840*/  IMAD.MOV.U32 R13, RZ, RZ, R3 ;  /* 0x000000ffff0d7224 */ /* 0x000fe400078e0003 */
[----:B------:R-:W-:Y:S02]  /*15850*/  IMAD.MOV.U32 R12, RZ, RZ, RZ ;  /* 0x000000ffff0c7224 */ /* 0x000fe400078e00ff */
[----:B0-----:R-:W-:-:S05]  /*15860*/  VIADD R6, R5, 0x60 ;  /* 0x0000006005067836 */ /* 0x001fca0000000000 */
[----:B------:R-:W-:Y:S01]  /*15870*/  ISETP.GE.AND P2, PT, R6, R25, PT ;  /* 0x000000190600720c */ /* 0x000fe20003f46270 */
[----:B------:R-:W-:-:S12]  /*15880*/  IMAD.MOV.U32 R0, RZ, RZ, R14 ;  /* 0x000000ffff007224 */ /* 0x000fd800078e000e */
[----:B------:R-:W-:Y:S05]  /*15890*/  WARPSYNC.COLLECTIVE R15, `(.L_x_15793) ;  /* 0x000000000f087348 */ /* 0x000fea0003c00000 */
[----:B------:R0:W1:Y:S02]  /*158a0*/  SHFL.IDX P6, R14, R13, R12, R11 ;  /* 0x0000000c0d0e7389 */ /* 0x00006400000c000b */
[----:B01----:R-:W-:Y:S01]  /*158b0*/  ENDCOLLECTIVE ;  /* 0x000000000000791b */ /* 0x003fe20003800000 */
.L_x_15793:
[----:B------:R-:W-:Y:S01]  /*158c0*/  @!P2 IADD3 R0, P1, R10, R0, RZ ;  /* 0x000000000a00a210 */ /* 0x000fe20007f3e0ff */
[----:B------:R-:W-:-:S04]  /*158d0*/  IMAD.MOV.U32 R13, RZ, RZ, R2 ;  /* 0x000000ffff0d7224 */ /* 0x000fc800078e0002 */
[----:B------:R-:W-:Y:S02]  /*158e0*/  @!P2 IMAD.MOV.U32 R6, RZ, RZ, R0 ;  /* 0x000000ffff06a224 */ /* 0x000fe400078e0000 */
[----:B------:R-:W-:-:S04]  /*158f0*/  @!P2 IMAD.X R4, RZ, RZ, R4, P1 ;  /* 0x000000ffff04a224 */ /* 0x000fc800008e0604 */
[----:B------:R-:W-:Y:S02]  /*15900*/  @!P2 IMAD.MOV.U32 R7, RZ, RZ, R4 ;  /* 0x000000ffff07a224 */ /* 0x000fe400078e0004 */
[----:B------:R-:W-:-:S07]  /*15910*/  IMAD.MOV.U32 R0, RZ, RZ, R14 ;  /* 0x000000ffff007224 */ /* 0x000fce00078e000e */
[----:B------:R-:W-:Y:S05]  /*15920*/  WARPSYNC.COLLECTIVE R15, `(.L_x_15794) ;  /* 0x000000000f087348 */ /* 0x000fea0003c00000 */
[----:B------:R0:W1:Y:S02]  /*15930*/  SHFL.IDX P6, R14, R13, R12, R11 ;  /* 0x0000000c0d0e7389 */ /* 0x00006400000c000b */
[----:B01----:R-:W-:Y:S01]  /*15940*/  ENDCOLLECTIVE ;  /* 0x000000000000791b */ /* 0x003fe20003800000 */
.L_x_15794:
[----:B------:R-:W-:Y:S01]  /*15950*/  VIADD R4, R5, 0x80 ;  /* 0x0000008005047836 */ /* 0x000fe20000000000 */
[----:B------:R-:W-:Y:S01]  /*15960*/  @!PT LDS RZ, [RZ] ;  /* 0x00000000fffff984 */ /* 0x000fe20000000800 */
[----:B------:R-:W-:Y:S01]  /*15970*/  @!PT LDS RZ, [RZ] ;  /* 0x00000000fffff984 */ /* 0x000fe20000000800 */
[----:B------:R-:W-:Y:S01]  /*15980*/  @!PT LDS RZ, [RZ] ;  /* 0x00000000fffff984 */ /* 0x000fe20000000800 */
[----:B------:R0:W-:Y:S04]  /*15990*/  @!P2 LDGSTS.E.BYPASS.LTC128B.128 [R9+0xc800], desc[UR54][R6.64], !P0 ;  /* 0x0c8000000609afae */ /* 0x0001e8000c101d76 */
[----:B------:R-:W-:Y:S01]  /*159a0*/  ISETP.GE.AND P2, PT, R4, R25, PT ;  /* 0x000000190400720c */ /* 0x000fe20003f46270 */
[----:B------:R-:W-:Y:S02]  /*159b0*/  IMAD.MOV.U32 R13, RZ, RZ, R3 ;  /* 0x000000ffff0d7224 */ /* 0x000fe400078e0003 */
[----:B------:R-:W-:Y:S02]  /*159c0*/  IMAD.MOV.U32 R12, RZ, RZ, 0x1 ;  /* 0x00000001ff0c7424 */ /* 0x000fe400078e00ff */
[----:B0-----:R-:W-:-:S08]  /*159d0*/  IMAD.MOV.U32 R6, RZ, RZ, R14 ;  /* 0x000000ffff067224 */ /* 0x001fd000078e000e */
[----:B------:R-:W-:Y:S05]  /*159e0*/  WARPSYNC.COLLECTIVE R15, `(.L_x_15795) ;  /* 0x000000000f087348 */ /* 0x000fea0003c00000 */
[----:B------:R0:W1:Y:S02]  /*159f0*/  SHFL.IDX P6, R14, R13, R12, R11 ;  /* 0x0000000c0d0e7389 */ /* 0x00006400000c000b */
[----:B01----:R-:W-:Y:S01]  /*15a00*/  ENDCOLLECTIVE ;  /* 0x000000000000791b */ /* 0x003fe20003800000 */
.L_x_15795:
        /* <DEDUP_REMOVED lines=12> */
.L_x_15796:
[----:B------:R-:W-:Y:S01]  /*15ad0*/  IMAD.MOV.U32 R2, RZ, RZ, R14 ;  /* 0x000000ffff027224 */ /* 0x000fe200078e000e */
[----:B------:R-:W-:Y:S06]  /*15ae0*/  BRA `(.L_x_15797) ;  /* 0xffffffb000787947 */ /* 0x000fec000383ffff */
.L_x_15698:
[----:B-1----:R1:W2:Y:S02]  /*15af0*/  SYNCS.PHASECHK.TRANS64.TRYWAIT P0, [R16+URZ+0x13220], R3 ;  /* 0x01322003100075a7 */ /* 0x0022a4000800017f */
[----:B--2---:R-:W-:Y:S05]  /*15b00*/  @!P0 NANOSLEEP.SYNCS 0x989680 ;  /* 0x009896800000895d */ /* 0x004fea0003900000 */
[----:B------:R-:W2:Y:S02]  /*15b10*/  @!P0 SYNCS.PHASECHK.TRANS64 P0, [R16+URZ+0x13220], R3 ;  /* 0x01322003100085a7 */ /* 0x000ea4000800007f */
[----:B--2---:R-:W-:Y:S05]  /*15b20*/  @!P0 BRA `(.L_x_15698) ;  /* 0xfffffffc00f08947 */ /* 0x004fea000383ffff */
[----:B------:R-:W-:Y:S05]  /*15b30*/  BRA `(.L_x_15798) ;  /* 0xffffffb000d47947 */ /* 0x000fea000383ffff */
.L_x_15702:
[----:B0-----:R0:W1:Y:S02]  /*15b40*/  SYNCS.PHASECHK.TRANS64.TRYWAIT P0, [R0+URZ+0x13280], R29 ;  /* 0x0132801d000075a7 */ /* 0x001064000800017f */
[----:B-1----:R-:W-:Y:S05]  /*15b50*/  @!P0 NANOSLEEP.SYNCS 0x989680 ;  /* 0x009896800000895d */ /* 0x002fea0003900000 */
[----:B------:R-:W1:Y:S02]  /*15b60*/  @!P0 SYNCS.PHASECHK.TRANS64 P0, [R0+URZ+0x13280], R29 ;  /* 0x0132801d000085a7 */ /* 0x000e64000800007f */
[----:B-1----:R-:W-:Y:S05]  /*15b70*/  @!P0 BRA `(.L_x_15702) ;  /* 0xfffffffc00f08947 */ /* 0x002fea000383ffff */
[----:B------:R-:W-:Y:S05]  /*15b80*/  BRA `(.L_x_15799) ;  /* 0xffffffb800207947 */ /* 0x000fea000383ffff */
.L_x_15703:
        /* <DEDUP_REMOVED lines=8> */
.L_x_15801:
[----:B------:R-:W-:Y:S05]  /*15c10*/  BSYNC B0 ;  /* 0x0000000000007941 */ /* 0x000fea0003800000 */
.L_x_15800:
        /* <DEDUP_REMOVED lines=10> */
.L_x_15802:
        /* <DEDUP_REMOVED lines=11> */
.L_x_15803:
        /* <DEDUP_REMOVED lines=10> */
.L_x_15804:
        /* <DEDUP_REMOVED lines=11> */
.L_x_15805:
        /* <DEDUP_REMOVED lines=10> */
.L_x_15806:
        /* <DEDUP_REMOVED lines=11> */
.L_x_15807:
        /* <DEDUP_REMOVED lines=10> */
.L_x_15808:
[----:B------:R-:W-:Y:S02]  /*160b0*/  IMAD.MOV.U32 R13, RZ, RZ, R18 ;  /* 0x000000ffff0d7224 */ /* 0x000fe400078e0012 */
[----:B------:R-:W-:Y:S02]  /*160c0*/  IMAD.MOV.U32 R12, RZ, RZ, RZ ;  /* 0x000000ffff0c7224 */ /* 0x000fe400078e00ff */
[----:B------:R-:W-:Y:S02]  /*160d0*/  IMAD.SHL.U32 R5, R2, 0x10, RZ ;  /* 0x0000001002057824 */ /* 0x000fe400078e00ff */
[----:B------:R-:W-:-:S07]  /*160e0*/  IMAD.MOV.U32 R2, RZ, RZ, R14 ;  /* 0x000000ffff027224 */ /* 0x000fce00078e000e */
[----:B------:R-:W-:Y:S05]  /*160f0*/  WARPSYNC.COLLECTIVE R15, `(.L_x_15809) ;  /* 0x000000000f087348 */ /* 0x000fea0003c00000 */
[----:B------:R0:W1:Y:S02]  /*16100*/  SHFL.IDX P6, R14, R13, R12, R11 ;  /* 0x0000000c0d0e7389 */ /* 0x00006400000c000b */
[----:B01----:R-:W-:Y:S01]  /*16110*/  ENDCOLLECTIVE ;  /* 0x000000000000791b */ /* 0x003fe20003800000 */
.L_x_15809:
        /* <DEDUP_REMOVED lines=12> */
.L_x_15810:
[----:B------:R-:W-:Y:S01]  /*161e0*/  IMAD.MOV.U32 R2, RZ, RZ, R14 ;  /* 0x000000ffff027224 */ /* 0x000fe200078e000e */
[----:B------:R-:W-:Y:S06]  /*161f0*/  BRA `(.L_x_15811) ;  /* 0xffffffb400947947 */ /* 0x000fec000383ffff */
.L_x_15708:
[----:B---3--:R3:W4:Y:S02]  /*16200*/  SYNCS.PHASECHK.TRANS64.TRYWAIT P0, [R0+URZ+0x13240], R29 ;  /* 0x0132401d000075a7 */ /* 0x008724000800017f */
[----:B----4-:R-:W-:Y:S05]  /*16210*/  @!P0 NANOSLEEP.SYNCS 0x989680 ;  /* 0x009896800000895d */ /* 0x010fea0003900000 */
[----:B------:R-:W4:Y:S02]  /*16220*/  @!P0 SYNCS.PHASECHK.TRANS64 P0, [R0+URZ+0x13240], R29 ;  /* 0x0132401d000085a7 */ /* 0x000f24000800007f */
[----:B----4-:R-:W-:Y:S05]  /*16230*/  @!P0 BRA `(.L_x_15708) ;  /* 0xfffffffc00f08947 */ /* 0x010fea000383ffff */
[----:B------:R-:W-:Y:S05]  /*16240*/  BRA `(.L_x_15812) ;  /* 0xffffffb400f07947 */ /* 0x000fea000383ffff */
.L_x_15709:
        /* <DEDUP_REMOVED lines=8> */
.L_x_15814:
[----:B------:R-:W-:Y:S05]  /*162d0*/  BSYNC B0 ;  /* 0x0000000000007941 */ /* 0x000fea0003800000 */
.L_x_15813:
        /* <DEDUP_REMOVED lines=8> */
.L_x_15815:
[----:B------:R-:W-:Y:S02]  /*16360*/  IMAD.MOV.U32 R13, RZ, RZ, R8 ;  /* 0x000000ffff0d7224 */ /* 0x000fe400078e0008 */
[----:B------:R-:W-:Y:S02]  /*16370*/  IMAD.MOV.U32 R12, RZ, RZ, 0x1 ;  /* 0x00000001ff0c7424 */ /* 0x000fe400078e00ff */
[----:B------:R-:W-:-:S07]  /*16380*/  IMAD.MOV.U32 R2, RZ, RZ, R14 ;  /* 0x000000ffff027224 */ /* 0x000fce00078e000e */
[----:B------:R-:W-:Y:S05]  /*16390*/  WARPSYNC.COLLECTIVE R15, `(.L_x_15816) ;  /* 0x000000000f087348 */ /* 0x000fea0003c00000 */
[----:B------:R0:W1:Y:S02]  /*163a0*/  SHFL.IDX P6, R14, R13, R12, R11 ;  /* 0x0000000c0d0e7389 */ /* 0x00006400000c000b */
[----:B01----:R-:W-:Y:S01]  /*163b0*/  ENDCOLLECTIVE ;  /* 0x000000000000791b */ /* 0x003fe20003800000 */
.L_x_15816:
        /* <DEDUP_REMOVED lines=11> */
.L_x_15817:
[----:B------:R-:W-:Y:S02]  /*16470*/  IMAD.MOV.U32 R13, RZ, RZ, R8 ;  /* 0x000000ffff0d7224 */ /* 0x000fe400078e0008 */
[----:B------:R-:W-:Y:S02]  /*16480*/  IMAD.MOV.U32 R12, RZ, RZ, 0x2 ;  /* 0x00000002ff0c7424 */ /* 0x000fe400078e00ff */
[----:B------:R-:W-:-:S07]  /*16490*/  IMAD.MOV.U32 R2, RZ, RZ, R14 ;  /* 0x000000ffff027224 */ /* 0x000fce00078e000e */
[----:B------:R-:W-:Y:S05]  /*164a0*/  WARPSYNC.COLLECTIVE R15, `(.L_x_15818) ;  /* 0x000000000f087348 */ /* 0x000fea0003c00000 */
[----:B------:R0:W1:Y:S02]  /*164b0*/  SHFL.IDX P6, R14, R13, R12, R11 ;  /* 0x0000000c0d0e7389 */ /* 0x00006400000c000b */
[----:B01----:R-:W-:Y:S01]  /*164c0*/  ENDCOLLECTIVE ;  /* 0x000000000000791b */ /* 0x003fe20003800000 */
.L_x_15818:
        /* <DEDUP_REMOVED lines=11> */
.L_x_15819:
[----:B------:R-:W-:Y:S02]  /*16580*/  IMAD.MOV.U32 R13, RZ, RZ, R8 ;  /* 0x000000ffff0d7224 */ /* 0x000fe400078e0008 */
[----:B------:R-:W-:Y:S02]  /*16590*/  IMAD.MOV.U32 R12, RZ, RZ, 0x3 ;  /* 0x00000003ff0c7424 */ /* 0x000fe400078e00ff */
[----:B------:R-:W-:-:S07]  /*165a0*/  IMAD.MOV.U32 R2, RZ, RZ, R14 ;  /* 0x000000ffff027224 */ /* 0x000fce00078e000e */
[----:B------:R-:W-:Y:S05]  /*165b0*/  WARPSYNC.COLLECTIVE R15, `(.L_x_15820) ;  /* 0x000000000f087348 */ /* 0x000fea0003c00000 */
[----:B------:R0:W1:Y:S02]  /*165c0*/  SHFL.IDX P6, R14, R13, R12, R11 ;  /* 0x0000000c0d0e7389 */ /* 0x00006400000c000b */
[----:B01----:R-:W-:Y:S01]  /*165d0*/  ENDCOLLECTIVE ;  /* 0x000000000000791b */ /* 0x003fe20003800000 */
.L_x_15820:
        /* <DEDUP_REMOVED lines=11> */
.L_x_15821:
[----:B------:R-:W-:Y:S02]  /*16690*/  IMAD.MOV.U32 R13, RZ, RZ, R5 ;  /* 0x000000ffff0d7224 */ /* 0x000fe400078e0005 */
[----:B------:R-:W-:Y:S02]  /*166a0*/  IMAD.MOV.U32 R12, RZ, RZ, RZ ;  /* 0x000000ffff0c7224 */ /* 0x000fe400078e00ff */
[----:B------:R-:W-:-:S07]  /*166b0*/  IMAD.MOV.U32 R2, RZ, RZ, R14 ;  /* 0x000000ffff027224 */ /* 0x000fce00078e000e */
[----:B------:R-:W-:Y:S05]  /*166c0*/  WARPSYNC.COLLECTIVE R15, `(.L_x_15822) ;  /* 0x000000000f087348 */ /* 0x000fea0003c00000 */
[----:B------:R0:W1:Y:S02]  /*166d0*/  SHFL.IDX P6, R14, R13, R12, R11 ;  /* 0x0000000c0d0e7389 */ /* 0x00006400000c000b */
[----:B01----:R-:W-:Y:S01]  /*166e0*/  ENDCOLLECTIVE ;  /* 0x000000000000791b */ /* 0x003fe20003800000 */
.L_x_15822:
        /* <DEDUP_REMOVED lines=11> */
.L_x_15823:
[----:B------:R-:W-:Y:S01]  /*167a0*/  IMAD.MOV.U32 R2, RZ, RZ, R14 ;  /* 0x000000ffff027224 */ /* 0x000fe200078e000e */
[----:B------:R-:W-:Y:S06]  /*167b0*/  BRA `(.L_x_15824) ;  /* 0xffffffb4007c7947 */ /* 0x000fec000383ffff */
.L_x_15714:
[----:B0-----:R0:W2:Y:S02]  /*167c0*/  SYNCS.PHASECHK.TRANS64.TRYWAIT P2, [R2+URZ+0x13270], R0 ;  /* 0x01327000020075a7 */ /* 0x0010a4000804017f */
[----:B--2---:R-:W-:Y:S05]  /*167d0*/  @!P2 NANOSLEEP.SYNCS 0x989680 ;  /* 0x009896800000a95d */ /* 0x004fea0003900000 */
[----:B------:R-:W2:Y:S02]  /*167e0*/  @!P2 SYNCS.PHASECHK.TRANS64 P2, [R2+URZ+0x13270], R0 ;  /* 0x013270000200a5a7 */ /* 0x000ea4000804007f */
[----:B--2---:R-:W-:Y:S05]  /*167f0*/  @!P2 BRA `(.L_x_15714) ;  /* 0xfffffffc00f0a947 */ /* 0x004fea000383ffff */
[----:B------:R-:W-:Y:S05]  /*16800*/  BRA `(.L_x_15825) ;  /* 0xffffffb400e07947 */ /* 0x000fea000383ffff */
.L_x_15716:
[----:B0-----:R0:W2:Y:S02]  /*16810*/  SYNCS.PHASECHK.TRANS64.TRYWAIT P2, [R2+URZ+0x13260], R3 ;  /* 0x01326003020075a7 */ /* 0x0010a4000804017f */
[----:B--2---:R-:W-:Y:S05]  /*16820*/  @!P2 NANOSLEEP.SYNCS 0x989680 ;  /* 0x009896800000a95d */ /* 0x004fea0003900000 */
[----:B------:R-:W2:Y:S02]  /*16830*/  @!P2 SYNCS.PHASECHK.TRANS64 P2, [R2+URZ+0x13260], R3 ;  /* 0x013260030200a5a7 */ /* 0x000ea4000804007f */
[----:B--2---:R-:W-:Y:S05]  /*16840*/  @!P2 BRA `(.L_x_15716) ;  /* 0xfffffffc00f0a947 */ /* 0x004fea000383ffff */
[----:B------:R-:W-:Y:S05]  /*16850*/  BRA `(.L_x_15826) ;  /* 0xffffffb400f07947 */ /* 0x000fea000383ffff */
.L_x_15724:
[----:B-1----:R1:W2:Y:S02]  /*16860*/  SYNCS.PHASECHK.TRANS64.TRYWAIT P1, [R0+URZ+0x13270], R3 ;  /* 0x01327003000075a7 */ /* 0x0022a4000802017f */
[----:B--2---:R-:W-:Y:S05]  /*16870*/  @!P1 NANOSLEEP.SYNCS 0x989680 ;  /* 0x009896800000995d */ /* 0x004fea0003900000 */
[----:B------:R-:W2:Y:S02]  /*16880*/  @!P1 SYNCS.PHASECHK.TRANS64 P1, [R0+URZ+0x13270], R3 ;  /* 0x01327003000095a7 */ /* 0x000ea4000802007f */
[----:B--2---:R-:W-:Y:S05]  /*16890*/  @!P1 BRA `(.L_x_15724) ;  /* 0xfffffffc00f09947 */ /* 0x004fea000383ffff */
[----:B------:R-:W-:Y:S05]  /*168a0*/  BRA `(.L_x_15827) ;  /* 0xffffffbc00887947 */ /* 0x000fea000383ffff */
.L_x_15726:
[----:B-1----:R1:W2:Y:S02]  /*168b0*/  SYNCS.PHASECHK.TRANS64.TRYWAIT P1, [R0+URZ+0x13260], R3 ;  /* 0x01326003000075a7 */ /* 0x0022a4000802017f */
[----:B--2---:R-:W-:Y:S05]  /*168c0*/  @!P1 NANOSLEEP.SYNCS 0x989680 ;  /* 0x009896800000995d */ /* 0x004fea0003900000 */
[----:B------:R-:W2:Y:S02]  /*168d0*/  @!P1 SYNCS.PHASECHK.TRANS64 P1, [R0+URZ+0x13260], R3 ;  /* 0x01326003000095a7 */ /* 0x000ea4000802007f */
[----:B--2---:R-:W-:Y:S05]  /*168e0*/  @!P1 BRA `(.L_x_15726) ;  /* 0xfffffffc00f09947 */ /* 0x004fea000383ffff */
[----:B------:R-:W-:Y:S05]  /*168f0*/  BRA `(.L_x_15828) ;  /* 0xffffffbc00987947 */ /* 0x000fea000383ffff */
.L_x_15740:
[----:B0-----:R0:W1:Y:S02]  /*16900*/  SYNCS.PHASECHK.TRANS64.TRYWAIT P0, [R5+URZ+0x13220], R0 ;  /* 0x01322000050075a7 */ /* 0x001064000800017f */
[----:B-1----:R-:W-:Y:S05]  /*16910*/  @!P0 NANOSLEEP.SYNCS 0x989680 ;  /* 0x009896800000895d */ /* 0x002fea0003900000 */
[----:B------:R-:W1:Y:S02]  /*16920*/  @!P0 SYNCS.PHASECHK.TRANS64 P0, [R5+URZ+0x13220], R0 ;  /* 0x01322000050085a7 */ /* 0x000e64000800007f */
[----:B-1----:R-:W-:Y:S05]  /*16930*/  @!P0 BRA `(.L_x_15740) ;  /* 0xfffffffc00f08947 */ /* 0x002fea000383ffff */
[----:B------:R-:W-:Y:S05]  /*16940*/  BRA `(.L_x_15829) ;  /* 0xffffffd4004c7947 */ /* 0x000fea000383ffff */
.L_x_15741:
        /* <DEDUP_REMOVED lines=11> */
.L_x_15831:
[----:B------:R-:W-:Y:S05]  /*16a00*/  BSYNC B0 ;  /* 0x0000000000007941 */ /* 0x000fea0003800000 */
.L_x_15830:
[----:B------:R-:W-:Y:S05]  /*16a10*/  BRA `(.L_x_15832) ;  /* 0xffffffd400347947 */ /* 0x000fea000383ffff */
.L_x_15744:
[----:B------:R-:W-:Y:S01]  /*16a20*/  BSSY B1, `(.L_x_15833) ;  /* 0x0000006000017945 */ /* 0x000fe20003800000 */
[----:B------:R-:W-:-:S07]  /*16a30*/  IMAD.MOV.U32 R15, RZ, RZ, -0x1 ;  /* 0xffffffffff0f7424 */ /* 0x000fce00078e00ff */
[----:B0----5:R-:W-:Y:S05]  /*16a40*/  WARPSYNC.COLLECTIVE R15, `(.L_x_15834) ;  /* 0x000000000f0c7348 */ /* 0x021fea0003c00000 */
[----:B------:R-:W-:Y:S02]  /*16a50*/  ELECT P6, UR62, PT ;  /* 0x00000000003e782f */ /* 0x000fe400038c0000 */
[----:B------:R-:W-:Y:S01]  /*16a60*/  MOV R14, UR62 ;  /* 0x0000003e000e7c02 */ /* 0x000fe20008000f00 */
[----:B0----5:R-:W-:Y:S10]  /*16a70*/  ENDCOLLECTIVE ;  /* 0x000000000000791b */ /* 0x021ff40003800000 */
.L_x_15834:
[----:B------:R-:W-:Y:S05]  /*16a80*/  BSYNC B1 ;  /* 0x0000000000017941 */ /* 0x000fea0003800000 */
.L_x_15833:
[----:B------:R-:W-:Y:S05]  /*16a90*/  BRA `(.L_x_15835) ;  /* 0xffffffd4002c7947 */ /* 0x000fea000383ffff */
.L_x_15746:
[----:B0-----:R0:W1:Y:S02]  /*16aa0*/  SYNCS.PHASECHK.TRANS64.TRYWAIT P1, [R4+URZ+0x13240], R3 ;  /* 0x01324003040075a7 */ /* 0x001064000802017f */
[----:B-1----:R-:W-:Y:S05]  /*16ab0*/  @!P1 NANOSLEEP.SYNCS 0x989680 ;  /* 0x009896800000995d */ /* 0x002fea0003900000 */
[----:B------:R-:W1:Y:S02]  /*16ac0*/  @!P1 SYNCS.PHASECHK.TRANS64 P1, [R4+URZ+0x13240], R3 ;  /* 0x01324003040095a7 */ /* 0x000e64000802007f */
[----:B-1----:R-:W-:Y:S05]  /*16ad0*/  @!P1 BRA `(.L_x_15746) ;  /* 0xfffffffc00f09947 */ /* 0x002fea000383ffff */
[----:B------:R-:W-:Y:S05]  /*16ae0*/  BRA `(.L_x_15836) ;  /* 0xffffffd400547947 */ /* 0x000fea000383ffff */
.L_x_15748:
[----:B-1----:R1:W2:Y:S02]  /*16af0*/  SYNCS.PHASECHK.TRANS64.TRYWAIT P1, [R5+URZ+0x13240], R0 ;  /* 0x01324000050075a7 */ /* 0x0022a4000802017f */
[----:B--2---:R-:W-:Y:S05]  /*16b00*/  @!P1 NANOSLEEP.SYNCS 0x989680 ;  /* 0x009896800000995d */ /* 0x004fea0003900000 */
[----:B------:R-:W2:Y:S02]  /*16b10*/  @!P1 SYNCS.PHASECHK.TRANS64 P1, [R5+URZ+0x13240], R0 ;  /* 0x01324000050095a7 */ /* 0x000ea4000802007f */
[----:B--2---:R-:W-:Y:S05]  /*16b20*/  @!P1 BRA `(.L_x_15748) ;  /* 0xfffffffc00f09947 */ /* 0x004fea000383ffff */
[----:B------:R-:W-:Y:S05]  /*16b30*/  BRA `(.L_x_15837) ;  /* 0xffffffd400647947 */ /* 0x000fea000383ffff */
.L_x_15750:
[----:B--2---:R2:W3:Y:S02]  /*16b40*/  SYNCS.PHASECHK.TRANS64.TRYWAIT P1, [R4+URZ+0x13260], R3 ;  /* 0x01326003040075a7 */ /* 0x0044e4000802017f */
[----:B---3--:R-:W-:Y:S05]  /*16b50*/  @!P1 NANOSLEEP.SYNCS 0x989680 ;  /* 0x009896800000995d */ /* 0x008fea0003900000 */
[----:B------:R-:W3:Y:S02]  /*16b60*/  @!P1 SYNCS.PHASECHK.TRANS64 P1, [R4+URZ+0x13260], R3 ;  /* 0x01326003040095a7 */ /* 0x000ee4000802007f */
[----:B---3--:R-:W-:Y:S05]  /*16b70*/  @!P1 BRA `(.L_x_15750) ;  /* 0xfffffffc00f09947 */ /* 0x008fea000383ffff */
[----:B------:R-:W-:Y:S05]  /*16b80*/  BRA `(.L_x_15838) ;  /* 0xffffffd400607947 */ /* 0x000fea000383ffff */
.L_x_15752:
[----:B---3--:R3:W4:Y:S02]  /*16b90*/  SYNCS.PHASECHK.TRANS64.TRYWAIT P1, [R5+URZ+0x13260], R0 ;  /* 0x01326000050075a7 */ /* 0x008724000802017f */
[----:B----4-:R-:W-:Y:S05]  /*16ba0*/  @!P1 NANOSLEEP.SYNCS 0x989680 ;  /* 0x009896800000995d */ /* 0x010fea0003900000 */
[----:B------:R-:W4:Y:S02]  /*16bb0*/  @!P1 SYNCS.PHASECHK.TRANS64 P1, [R5+URZ+0x13260], R0 ;  /* 0x01326000050095a7 */ /* 0x000f24000802007f */
[----:B----4-:R-:W-:Y:S05]  /*16bc0*/  @!P1 BRA `(.L_x_15752) ;  /* 0xfffffffc00f09947 */ /* 0x010fea000383ffff */
[----:B------:R-:W-:Y:S05]  /*16bd0*/  BRA `(.L_x_15839) ;  /* 0xffffffd4005c7947 */ /* 0x000fea000383ffff */
.L_x_15754:
[----:B----4-:R4:W0:Y:S02]  /*16be0*/  SYNCS.PHASECHK.TRANS64.TRYWAIT P1, [R4+URZ+0x13280], R3 ;  /* 0x01328003040075a7 */ /* 0x010824000802017f */
[----:B0-----:R-:W-:Y:S05]  /*16bf0*/  @!P1 NANOSLEEP.SYNCS 0x989680 ;  /* 0x009896800000995d */ /* 0x001fea0003900000 */
[----:B------:R-:W0:Y:S02]  /*16c00*/  @!P1 SYNCS.PHASECHK.TRANS64 P1, [R4+URZ+0x13280], R3 ;  /* 0x01328003040095a7 */ /* 0x000e24000802007f */
[----:B0-----:R-:W-:Y:S05]  /*16c10*/  @!P1 BRA `(.L_x_15754) ;  /* 0xfffffffc00f09947 */ /* 0x001fea000383ffff */
[----:B------:R-:W-:Y:S05]  /*16c20*/  BRA `(.L_x_15840) ;  /* 0xffffffd400587947 */ /* 0x000fea000383ffff */
.L_x_15841:
        /* <DEDUP_REMOVED lines=13> */
.L_x_16309:


//--------------------- .text._ZN7cutlass13device_kernelIN5flash11enable_sm90INS1_16FlashAttnFwdSm90INS1_25CollectiveMainloopFwdSm90ILi2EN4cute5tupleIJNS5_1CILi1EEES8_S8_EEENS6_IJNS7_ILi192EEENS7_ILi160EEENS7_ILi64EEEEEELi64ENS_12float_e4m3_tEfNS_4arch4Sm90ELb1ELb0ELb0ELb1ELb1ELb1ELb0ELb1ELb1ELb1ELb1ELb0EEENS1_21CollectiveEpilogueFwdINS6_IJSA_SC_SB_EEES9_NS_10bfloat16_tESG_Li384ELb1ELb1ELb1ELb1EEENS1_36VarlenDynamicPersistentTileSchedulerILi192ELi160ELi384ELi128ELb1ELb1ELb1ELb1ELb1ELb1EEEEEEEEEvNT_6ParamsE --------------------------
	.section	.text._ZN7cutlass13device_kernelIN5flash11enable_sm90INS1_16FlashAttnFwdSm90INS1_25CollectiveMainloopFwdSm90ILi2EN4cute5tupleIJNS5_1CILi1EEES8_S8_EEENS6_IJNS7_ILi192EEENS7_ILi160EEENS7_ILi64EEEEEELi64ENS_12float_e4m3_tEfNS_4arch4Sm90ELb1ELb0ELb0ELb1ELb1ELb1ELb0ELb1ELb1ELb1ELb1ELb0EEENS1_21CollectiveEpilogueFwdINS6_IJSA_SC_SB_EEES9_NS_10bfloat16_tESG_Li384ELb1ELb1ELb1ELb1EEENS1_36VarlenDynamicPersistentTileSchedulerILi192ELi160ELi384ELi128ELb1ELb1ELb1ELb1ELb1ELb1EEEEEEEEEvNT_6ParamsE,"ax",@progbits
	.align	128
.text._ZN7cutlass13device_kernelIN5flash11enable_sm90INS1_16FlashAttnFwdSm90INS1_25CollectiveMainloopFwdSm90ILi2EN4cute5tupleIJNS5_1CILi1EEES8_S8_EEENS6_IJNS7_ILi192EEENS7_ILi160EEENS7_ILi64EEEEEELi64ENS_12float_e4m3_tEfNS_4arch4Sm90ELb1ELb0ELb0ELb1ELb1ELb1ELb0ELb1ELb1ELb1ELb1ELb0EEENS1_21CollectiveEpilogueFwdINS6_IJSA_SC_SB_EEES9_NS_10bfloat16_tESG_Li384ELb1ELb1ELb1ELb1EEENS1_36VarlenDynamicPersistentTileSchedulerILi192ELi160ELi384ELi128ELb1ELb1ELb1ELb1ELb1ELb1EEEEEEEEEvNT_6ParamsE:
        .type           _ZN7cutlass13device_kernelIN5flash11enable_sm90INS1_16FlashAttnFwdSm90INS1_25CollectiveMainloopFwdSm90ILi2EN4cute5tupleIJNS5_1CILi1EEES8_S8_EEENS6_IJNS7_ILi192EEENS7_ILi160EEENS7_ILi64EEEEEELi64ENS_12float_e4m3_tEfNS_4arch4Sm90ELb1ELb0ELb0ELb1ELb1ELb1ELb0ELb1ELb1ELb1ELb1ELb0EEENS1_21CollectiveEpilogueFwdINS6_IJSA_SC_SB_EEES9_NS_10bfloat16_tESG_Li384ELb1ELb1ELb1ELb1EEENS1_36VarlenDynamicPersistentTileSchedulerILi192ELi160ELi384ELi128ELb1ELb1ELb1ELb1ELb1ELb1EEEEEEEEEvNT_6ParamsE,@function
        .size           _ZN7cutlass13device_kernelIN5flash11enable_sm90INS1_16FlashAttnFwdSm90INS1_25CollectiveMainloopFwdSm90ILi2EN4cute5tupleIJNS5_1CILi1EEES8_S8_EEENS6_IJNS7_ILi192EEENS7_ILi160EEENS7_ILi64EEEEEELi64ENS_12float_e4m3_tEfNS_4arch4Sm90ELb1ELb0ELb0ELb1ELb1ELb1ELb0ELb1ELb1ELb1ELb1ELb0EEENS1_21CollectiveEpilogueFwdINS6_IJSA_SC_SB_EEES9_NS_10bfloat16_tESG_Li384ELb1ELb1ELb1ELb1EEENS1_36VarlenDynamicPersistentTileSchedulerILi192ELi160ELi384ELi128ELb1ELb1ELb1ELb1ELb1ELb1EEEEEEEEEvNT_6ParamsE,(.L_x_16310 - _ZN7cutlass13device_kernelIN5flash11enable_sm90INS1_16FlashAttnFwdSm90INS1_25CollectiveMainloopFwdSm90ILi2EN4cute5tupleIJNS5_1CILi1EEES8_S8_EEENS6_IJNS7_ILi192EEENS7_ILi160EEENS7_ILi64EEEEEELi64ENS_12float_e4m3_tEfNS_4arch4Sm90ELb1ELb0ELb0ELb1ELb1ELb1ELb0ELb1ELb1ELb1ELb1ELb0EEENS1_21CollectiveEpilogueFwdINS6_IJSA_SC_SB_EEES9_NS_10bfloat16_tESG_Li384ELb1ELb1ELb1ELb1EEENS1_36VarlenDynamicPersistentTileSchedulerILi192ELi160ELi384ELi128ELb1ELb1ELb1ELb1ELb1ELb1EEEEEEEEEvNT_6ParamsE)
        .other          _ZN7cutlass13device_kernelIN5flash11enable_sm90INS1_16FlashAttnFwdSm90INS1_25CollectiveMainloopFwdSm90ILi2EN4cute5tupleIJNS5_1CILi1EEES8_S8_EEENS6_IJNS7_ILi192EEENS7_ILi160EEENS7_ILi64EEEEEELi64ENS_12float_e4m3_tEfNS_4arch4Sm90ELb1ELb0ELb0ELb1ELb1ELb1ELb0ELb1ELb1ELb1ELb1ELb0EEENS1_21CollectiveEpilogueFwdINS6_IJSA_SC_SB_EEES9_NS_10bfloat16_tESG_Li384ELb1ELb1ELb1ELb1EEENS1_36VarlenDynamicPersistentTileSchedulerILi192ELi160ELi384ELi128ELb1ELb1ELb1ELb1ELb1ELb1EEEEEEEEEvNT_6ParamsE,@"STO_CUDA_ENTRY STV_DEFAULT"
_ZN7cutlass13device_kernelIN5flash11enable_sm90INS1_16FlashAttnFwdSm90INS1_25CollectiveMainloopFwdSm90ILi2EN4cute5tupleIJNS5_1CILi1EEES8_S8_EEENS6_IJNS7_ILi192EEENS7_ILi160EEENS7_ILi64EEEEEELi64ENS_12float_e4m3_tEfNS_4arch4Sm90ELb1ELb0ELb0ELb1ELb1ELb1ELb0ELb1ELb1ELb1ELb1ELb0EEENS1_21CollectiveEpilogueFwdINS6_IJSA_SC_SB_EEES9_NS_10bfloat16_tESG_Li384ELb1ELb1ELb1ELb1EEENS1_36VarlenDynamicPersistentTileSchedulerILi192ELi160ELi384ELi128ELb1ELb1ELb1ELb1ELb1ELb1EEEEEEEEEvNT_6ParamsE:
        /* <DEDUP_REMOVED lines=17> */
.L_x_15843:
[----:B------:R-:W-:Y:S05]  /*0110*/  BSYNC B0 ;  /* 0x0000000000007941 */ /* 0x000fea0003800000 */
.L_x_15842:
        /* <DEDUP_REMOVED lines=40> */
.L_x_15844:
        /* <DEDUP_REMOVED lines=22> */
.L_x_15845:
        /* <DEDUP_REMOVED lines=18> */
.L_x_15846:
        /* <DEDUP_REMOVED lines=22> */
.L_x_15847:
        /* <DEDUP_REMOVED lines=23> */
.L_x_15848:
        /* <DEDUP_REMOVED lines=9> */
.L_x_15851:
        /* <DEDUP_REMOVED lines=30> */
[----:B------:R-:W-:Y:S02]  /*0b60*/  SHF.R.S32.HI R6, RZ, 0x4, R5 ;  /* 0x00000004ff067819 */ /* 0x000fe40000011405 */
[----:B------:R-:W-:Y:S01]  /*0b70*/  LOP3.LUT R4, R4, 0x3fffffe, RZ, 0xc0, !PT ;  /* 0x03fffffe04047812 */ /* 0x000fe200078ec0ff */
[----:B------:R-:W-:Y:S01]  /*0b80*/  IMAD.IADD R7, R15, 0x1, -R7 ;  /* 0x000000010f077824 */ /* 0x000fe200078e0a07 */
[----:B------:R-:W-:Y:S02]  /*0b90*/  LOP3.LUT R8, R8, 0xfffffc00, RZ, 0xc0, !PT ;  /* 0xfffffc0008087812 */ /* 0x000fe400078ec0ff */
[----:B------:R-:W-:Y:S01]  /*0ba0*/  SHF.R.S32.HI R9, RZ, 0x1f, R14 ;  /* 0x0000001fff097819 */ /* 0x000fe2000001140e */
[----:B------:R-:W-:Y:S01]  /*0bb0*/  IMAD.IADD R4, R10, 0x1, -R4 ;  /* 0x000000010a047824 */ /* 0x000fe200078e0a04 */
[----:B------:R-:W-:Y:S01]  /*0bc0*/  LEA.HI R5, R5, R6, RZ, 0x1 ;  /* 0x0000000605057211 */ /* 0x000fe200078f08ff */
[----:B------:R-:W-:Y:S01]  /*0bd0*/  IMAD R7, R7, 0x40, R8 ;  /* 0x0000004007077824 */ /* 0x000fe200078e0208 */
[----:B------:R-:W-:Y:S01]  /*0be0*/  LEA.HI R8, R9, R14, RZ, 0x2 ;  /* 0x0000000e09087211 */ /* 0x000fe200078f10ff */
[----:B------:R-:W-:Y:S01]  /*0bf0*/  IMAD R13, R6, 0x8, R4 ;  /* 0x00000008060d7824 */ /* 0x000fe200078e0204 */
[----:B------:R-:W-:-:S02]  /*0c00*/  LOP3.LUT R5, R5, 0x1ffffffe, RZ, 0xc0, !PT ;  /* 0x1ffffffe05057812 */ /* 0x000fc400078ec0ff */
[----:B------:R-:W-:Y:S02]  /*0c10*/  LEA.HI R4, R0, R15, RZ, 0x2 ;  /* 0x0000000f00047211 */ /* 0x000fe400078f10ff */
[--C-:B------:R-:W-:Y:S02]  /*0c20*/  SHF.R.S32.HI R10, RZ, 0x2, R8.reuse ;  /* 0x00000002ff0a7819 */ /* 0x100fe40000011408 */
[----:B------:R-:W-:Y:S01]  /*0c30*/  SHF.R.S32.HI R11, RZ, 0x1f, R8 ;  /* 0x0000001fff0b7819 */ /* 0x000fe20000011408 */
[----:B------:R-:W-:Y:S01]  /*0c40*/  IMAD.IADD R6, R6, 0x1, -R5 ;  /* 0x0000000106067824 */ /* 0x000fe200078e0a05 */
[----:B------:R-:W-:Y:S02]  /*0c50*/  SHF.R.S32.HI R19, RZ, 0x7, R2 ;  /* 0x00000007ff137819 */ /* 0x000fe40000011402 */
[--C-:B------:R-:W-:Y:S02]  /*0c60*/  SHF.R.S32.HI R2, RZ, 0x2, R4.reuse ;  /* 0x00000002ff027819 */ /* 0x100fe40000011404 */
[----:B------:R-:W-:-:S02]  /*0c70*/  SHF.R.S32.HI R5, RZ, 0x1f, R4 ;  /* 0x0000001fff057819 */ /* 0x000fc40000011404 */
[----:B------:R-:W-:Y:S02]  /*0c80*/  LEA.HI R11, R11, R10, RZ, 0x3 ;  /* 0x0000000a0b0b7211 */ /* 0x000fe400078f18ff */
[----:B------:R-:W-:Y:S01]  /*0c90*/  LOP3.LUT R12, R4, 0xfffffffc, RZ, 0xc0, !PT ;  /* 0xfffffffc040c7812 */ /* 0x000fe200078ec0ff */
[----:B------:R-:W-:Y:S01]  /*0ca0*/  IMAD.HI R4, R19, 0x55555556, RZ ;  /* 0x5555555613047827 */ /* 0x000fe200078e02ff */
[----:B------:R-:W-:Y:S02]  /*0cb0*/  LEA.HI R5, R5, R2, RZ, 0x2 ;  /* 0x0000000205057211 */ /* 0x000fe400078f10ff */
[----:B------:R-:W-:Y:S02]  /*0cc0*/  LOP3.LUT R11, R11, 0xfffffff8, RZ, 0xc0, !PT ;  /* 0xfffffff80b0b7812 */ /* 0x000fe400078ec0ff */
[----:B------:R-:W-:Y:S02]  /*0cd0*/  LEA.HI R9, R9, R14, RZ, 0x5 ;  /* 0x0000000e09097211 */ /* 0x000fe400078f28ff */
[----:B------:R-:W-:Y:S01]  /*0ce0*/  LOP3.LUT R5, R5, 0xfffffffc, RZ, 0xc0, !PT ;  /* 0xfffffffc05057812 */ /* 0x000fe200078ec0ff */
[----:B------:R-:W-:Y:S01]  /*0cf0*/  IMAD.IADD R10, R10, 0x1, -R11 ;  /* 0x000000010a0a7824 */ /* 0x000fe200078e0a0b */
[----:B------:R-:W-:-:S02]  /*0d00*/  LEA.HI R4, R4, R4, RZ, 0x1 ;  /* 0x0000000404047211 */ /* 0x000fc400078f08ff */
[----:B------:R-:W-:Y:S01]  /*0d10*/  SHF.R.S32.HI R9, RZ, 0x5, R9 ;  /* 0x00000005ff097819 */ /* 0x000fe20000011409 */
[----:B------:R-:W-:Y:S02]  /*0d20*/  IMAD.IADD R5, R2, 0x1, -R5 ;  /* 0x0000000102057824 */ /* 0x000fe400078e0a05 */
[----:B------:R-:W-:Y:S02]  /*0d30*/  IMAD R4, R4, -0x3, R19 ;  /* 0xfffffffd04047824 */ /* 0x000fe400078e0213 */
[----:B------:R-:W-:Y:S02]  /*0d40*/  IMAD R9, R9, 0x10, R10 ;  /* 0x0000001009097824 */ /* 0x000fe400078e020a */
[----:B------:R-:W-:Y:S01]  /*0d50*/  IMAD R2, R6, 0x8, R7 ;  /* 0x0000000806027824 */ /* 0x000fe200078e0207 */
[----:B------:R-:W-:Y:S01]  /*0d60*/  LOP3.LUT R3, R3, 0xfffffffe, RZ, 0xc0, !PT ;  /* 0xfffffffe03037812 */ /* 0x000fe200078ec0ff */
[----:B------:R-:W-:-:S03]  /*0d70*/  IMAD R4, R4, 0x40, R9 ;  /* 0x0000004004047824 */ /* 0x000fc600078e0209 */
[----:B------:R3:W-:Y:S01]  /*0d80*/  STL [R1+0xa0], R2 ;  /* 0x0000a00201007387 */ /* 0x0007e20000100800 */
[----:B------:R-:W-:Y:S01]  /*0d90*/  IMAD.IADD R3, R15, 0x1, -R3 ;  /* 0x000000010f037824 */ /* 0x000fe200078e0a03 */
[----:B------:R-:W-:Y:S02]  /*0da0*/  LEA.HI R0, R0, R15, RZ, 0x3 ;  /* 0x0000000f00007211 */ /* 0x000fe400078f18ff */
[----:B------:R-:W-:Y:S04]  /*0db0*/  STL [R1+0x84], R5 ;  /* 0x0000840501007387 */ /* 0x000fe80000100800 */
[----:B------:R-:W-:Y:S04]  /*0dc0*/  STL [R1+0x9c], R4 ;  /* 0x00009c0401007387 */ /* 0x000fe80000100800 */
[----:B------:R-:W-:Y:S01]  /*0dd0*/  STL [R1+0x68], RZ ;  /* 0x000068ff01007387 */ /* 0x000fe20000100800 */
[----:B------:R-:W-:Y:S01]  /*0de0*/  IMAD.SHL.U32 R6, R3, 0x8, RZ ;  /* 0x0000000803067824 */ /* 0x000fe200078e00ff */
[----:B------:R-:W-:-:S05]  /*0df0*/  LOP3.LUT R8, R8, 0x7ffffffc, RZ, 0xc0, !PT ;  /* 0x7ffffffc08087812 */ /* 0x000fca00078ec0ff */
[----:B------:R-:W-:Y:S02]  /*0e00*/  IMAD.IADD R8, R14, 0x1, -R8 ;  /* 0x000000010e087824 */ /* 0x000fe400078e0a08 */
[----:B------:R-:W-:Y:S02]  /*0e10*/  IMAD.IADD R12, R15, 0x1, -R12 ;  /* 0x000000010f0c7824 */ /* 0x000fe400078e0a0c */
[----:B------:R-:W-:Y:S02]  /*0e20*/  IMAD.SHL.U32 R8, R8, 0x2, RZ ;  /* 0x0000000208087824 */ /* 0x000fe400078e00ff */
[----:B------:R-:W-:Y:S02]  /*0e30*/  IMAD.SHL.U32 R9, R13, 0x40, RZ ;  /* 0x000000400d097824 */ /* 0x000fe400078e00ff */
[----:B------:R-:W-:Y:S01]  /*0e40*/  VIADD R7, R8, 0x20 ;  /* 0x0000002008077836 */ /* 0x000fe20000000000 */
[----:B------:R-:W-:-:S04]  /*0e50*/  LEA.HI R11, R12, R12, RZ, 0x1 ;  /* 0x0000000c0c0b7211 */ /* 0x000fc800078f08ff */
[----:B------:R-:W-:-:S05]  /*0e60*/  LOP3.LUT R11, R11, 0x1ffffffe, RZ, 0xc0, !PT ;  /* 0x1ffffffe0b0b7812 */ /* 0x000fca00078ec0ff */
[----:B------:R-:W-:Y:S01]  /*0e70*/  IMAD.IADD R11, R12, 0x1, -R11 ;  /* 0x000000010c0b7824 */ /* 0x000fe200078e0a0b */
[----:B------:R-:W-:Y:S01]  /*0e80*/  CS2R R22, SRZ ;  /* 0x0000000000167805 */ /* 0x000fe2000001ff00 */
[----:B------:R-:W-:Y:S01]  /*0e90*/  IMAD.MOV.U32 R157, RZ, RZ, RZ ;  /* 0x000000ffff9d7224 */ /* 0x000fe200078e00ff */
[----:B---3--:R-:W-:Y:S01]  /*0ea0*/  LOP3.LUT R2, R16, 0x1, RZ, 0xfc, !PT ;  /* 0x0000000110027812 */ /* 0x008fe200078efcff */
[----:B------:R-:W-:-:S04]  /*0eb0*/  IMAD.SHL.U32 R16, R3, 0x10, RZ ;  /* 0x0000001003107824 */ /* 0x000fc800078e00ff */
[----:B------:R0:W-:Y:S01]  /*0ec0*/  STL [R1], R2 ;  /* 0x0000000201007387 */ /* 0x0001e20000100800 */
[----:B------:R-:W-:Y:S01]  /*0ed0*/  VIADD R3, R16, 0x20 ;  /* 0x0000002010037836 */ /* 0x000fe20000000000 */
[----:B0-----:R-:W-:Y:S02]  /*0ee0*/  LOP3.LUT R2, R0, 0xfffffff8, RZ, 0xc0, !PT ;  /* 0xfffffff800027812 */ /* 0x001fe400078ec0ff */
[----:B------:R-:W-:Y:S01]  /*0ef0*/  SHF.R.S32.HI R0, RZ, 0x3, R0 ;  /* 0x00000003ff007819 */ /* 0x000fe20000011400 */
[----:B------:R-:W-:Y:S02]  /*0f00*/  IMAD.SHL.U32 R0, R5, 0x80, RZ ;  /* 0x0000008005007824 */ /* 0x000fe400078e00ff */
[----:B------:R-:W-:Y:S02]  /*0f10*/  IMAD.IADD R2, R15, 0x1, -R2 ;  /* 0x000000010f027824 */ /* 0x000fe400078e0a02 */
[----:B------:R-:W-:Y:S01]  /*0f20*/  VIADD R5, R6, 0x10 ;  /* 0x0000001006057836 */ /* 0x000fe20000000000 */
[----:B------:R-:W-:Y:S01]  /*0f30*/  LOP3.LUT R2, R0, 0x180, RZ, 0xc0, !PT ;  /* 0x0000018000027812 */ /* 0x000fe200078ec0ff */
[----:B------:R-:W-:Y:S01]  /*0f40*/  STL [R1+0x8], RZ ;  /* 0x000008ff01007387 */ /* 0x000fe20000100800 */
[----:B------:R-:W-:-:S03]  /*0f50*/  SHF.R.S32.HI R0, RZ, 0x1f, R3 ;  /* 0x0000001fff007819 */ /* 0x000fc60000011403 */
[----:B------:R-:W-:Y:S04]  /*0f60*/  STL [R1+0x10], R6 ;  /* 0x0000100601007387 */ /* 0x000fe80000100800 */
[----:B------:R0:W-:Y:S04]  /*0f70*/  STL [R1+0x4], R3 ;  /* 0x0000040301007387 */ /* 0x0001e80000100800 */
[----:B------:R-:W-:Y:S04]  /*0f80*/  STL [R1+0x20], R5 ;  /* 0x0000200501007387 */ /* 0x000fe80000100800 */
[----:B------:R-:W-:Y:S01]  /*0f90*/  STL [R1+0x44], R2 ;  /* 0x0000440201007387 */ /* 0x000fe20000100800 */
[----:B0-----:R-:W-:-:S03]  /*0fa0*/  SHF.R.U32.HI R3, RZ, 0x3, R2 ;  /* 0x00000003ff037819 */ /* 0x001fc60000011602 */
[----:B------:R0:W-:Y:S01]  /*0fb0*/  STL [R1+0x1c], R0 ;  /* 0x00001c0001007387 */ /* 0x0001e20000100800 */
[----:B------:R-:W-:-:S03]  /*0fc0*/  VIADD R6, R8, 0x28 ;  /* 0x0000002808067836 */ /* 0x000fc60000000000 */
[----:B------:R1:W-:Y:S01]  /*0fd0*/  STL [R1+0x48], R3 ;  /* 0x0000480301007387 */ /* 0x0003e20000100800 */
[C-C-:B0-----:R-:W-:Y:S02]  /*0fe0*/  LOP3.LUT R0, R2.reuse, 0x10, R16.reuse, 0xf8, !PT ;  /* 0x0000001002007812 */ /* 0x141fe400078ef810 */
[----:B------:R-:W-:Y:S02]  /*0ff0*/  LOP3.LUT R2, R2, 0x30, R16, 0xf8, !PT ;  /* 0x0000003002027812 */ /* 0x000fe400078ef810 */
[-C--:B------:R-:W-:Y:S01]  /*1000*/  LOP3.LUT R0, R0, R3.reuse, RZ, 0x3c, !PT ;  /* 0x0000000300007212 */ /* 0x080fe200078e3cff */
[----:B------:R0:W-:Y:S01]  /*1010*/  STL [R1+0x3c], R8 ;  /* 0x00003c0801007387 */ /* 0x0001e20000100800 */
[----:B-1----:R-:W-:Y:S01]  /*1020*/  LOP3.LUT R3, R2, R3, RZ, 0x3c, !PT ;  /* 0x0000000302037212 */ /* 0x002fe200078e3cff */
[C---:B------:R-:W-:Y:S02]  /*1030*/  VIADD R5, R8.reuse, 0x30 ;  /* 0x0000003008057836 */ /* 0x040fe40000000000 */
[----:B------:R-:W-:Y:S01]  /*1040*/  VIADD R2, R8, 0x38 ;  /* 0x0000003808027836 */ /* 0x000fe20000000000 */
[----:B------:R-:W-:Y:S01]  /*1050*/  STL [R1+0x4c], R9 ;  /* 0x00004c0901007387 */ /* 0x000fe20000100800 */
[----:B0-----:R-:W-:Y:S01]  /*1060*/  IMAD.IADD R8, R9, 0x1, R0 ;  /* 0x0000000109087824 */ /* 0x001fe200078e0200 */
[----:B------:R-:W-:-:S02]  /*1070*/  IADD3 R0, R18, R9, R3 ;  /* 0x0000000912007210 */ /* 0x000fc40007ffe003 */
[----:B------:R-:W-:Y:S01]  /*1080*/  STL [R1+0x80], R7 ;  /* 0x0000800701007387 */ /* 0x000fe20000100800 */
[----:B------:R-:W-:-:S03]  /*1090*/  SHF.R.S32.HI R3, RZ, 0x1f, R7 ;  /* 0x0000001fff037819 */ /* 0x000fc60000011407 */
[----:B------:R-:W-:Y:S04]  /*10a0*/  STL [R1+0x7c], R6 ;  /* 0x00007c0601007387 */ /* 0x000fe80000100800 */
[----:B------:R-:W-:Y:S04]  /*10b0*/  STL [R1+0x28], R8 ;  /* 0x0000280801007387 */ /* 0x000fe80000100800 */
[----:B------:R-:W-:Y:S04]  /*10c0*/  STL [R1+0x78], R5 ;  /* 0x0000780501007387 */ /* 0x000fe80000100800 */
[----:B------:R0:W-:Y:S04]  /*10d0*/  STL [R1+0x98], R0 ;  /* 0x0000980001007387 */ /* 0x0001e80000100800 */
[----:B------:R1:W-:Y:S01]  /*10e0*/  STL [R1+0x74], R2 ;  /* 0x0000740201007387 */ /* 0x0003e20000100800 */
[----:B0-----:R-:W-:-:S03]  /*10f0*/  SHF.R.S32.HI R0, RZ, 0x1f, R6 ;  /* 0x0000001fff007819 */ /* 0x001fc60000011406 */
[----:B------:R0:W-:Y:S04]  /*1100*/  STL [R1+0x94], R3 ;  /* 0x0000940301007387 */ /* 0x0001e80000100800 */
[----:B------:R2:W-:Y:S01]  /*1110*/  STL [R1+0x90], R0 ;  /* 0x0000900001007387 */ /* 0x0005e20000100800 */
[----:B-1----:R-:W-:Y:S02]  /*1120*/  SHF.R.S32.HI R2, RZ, 0x1f, R2 ;  /* 0x0000001fff027819 */ /* 0x002fe40000011402 */
[----:B0-----:R-:W-:Y:S01]  /*1130*/  SHF.R.S32.HI R3, RZ, 0x1f, R5 ;  /* 0x0000001fff037819 */ /* 0x001fe20000011405 */
[----:B--2---:R-:W-:-:S04]  /*1140*/  IMAD R0, R11, 0x8, R4 ;  /* 0x000000080b007824 */ /* 0x004fc800078e0204 */
[----:B------:R0:W-:Y:S04]  /*1150*/  STL [R1+0x8c], R3 ;  /* 0x00008c0301007387 */ /* 0x0001e80000100800 */
[----:B------:R0:W-:Y:S04]  /*1160*/  STL [R1+0x50], R0 ;  /* 0x0000500001007387 */ /* 0x0001e80000100800 */
[----:B------:R0:W-:Y:S01]  /*1170*/  STL [R1+0x88], R2 ;  /* 0x0000880201007387 */ /* 0x0001e20000100800 */
[----:B------:R-:W-:-:S07]  /*1180*/  SHF.R.S32.HI R17, RZ, 0x1f, R16 ;  /* 0x0000001fff117819 */ /* 0x000fce0000011410 */
.L_x_15976:
        /* <DEDUP_REMOVED lines=22> */
[----:B-----5:R-:W-:-:S03]  /*12f0*/  IADD3 R6, P4, R31, UR6, RZ ;  /* 0x000000061f067c10 */ /* 0x020fc6000ff9e0ff */
[----:B------:R1:W5:Y:S01]  /*1300*/  @P2 LDG.E R8, desc[UR40][R2.64] ;  /* 0x0000002802082981 */ /* 0x000362000c1e1900 */
        /* <DEDUP_REMOVED lines=37> */
.L_x_15853:
[----:B------:R-:W-:Y:S01]  /*1560*/  MOV R2, UR5 ;  /* 0x0000000500027c02 */ /* 0x000fe20008000f00 */
[----:B------:R-:W-:Y:S01]  /*1570*/  IMAD.U32 R29, RZ, RZ, UR4 ;  /* 0x00000004ff1d7e24 */ /* 0x000fe2000f8e00ff */
[----:B------:R-:W-:Y:S06]  /*1580*/  @!P2 BRA `(.L_x_15854) ;  /* 0x000000000010a947 */ /* 0x000fec0003800000 */
[----:B------:R-:W-:-:S04]  /*1590*/  IADD3 R4, P0, R31, UR8, RZ ;  /* 0x000000081f047c10 */ /* 0x000fc8000ff1e0ff */
[----:B------:R-:W-:-:S05]  /*15a0*/  IADD3.X R5, R34, UR9, RZ, P0, !PT ;  /* 0x0000000922057c10 */ /* 0x000fca00087fe4ff */
[----:B------:R1:W5:Y:S01]  /*15b0*/  LDG.E R29, desc[UR40][R4.64] ;  /* 0x00000028041d7981 */ /* 0x000362000c1e1900 */
[----:B------:R-:W-:Y:S05]  /*15c0*/  BRA `(.L_x_15855) ;  /* 0x0000000000107947 */ /* 0x000fea0003800000 */
.L_x_15854:
[----:B------:R-:W-:Y:S05]  /*15d0*/  @!P0 BRA `(.L_x_15855) ;  /* 0x00000000000c8947 */ /* 0x000fea0003800000 */
[----:B------:R-:W2:Y:S04]  /*15e0*/  LDG.E R0, desc[UR40][R6.64] ;  /* 0x0000002806007981 */ /* 0x000ea8000c1e1900 */
[----:B------:R-:W2:Y:S02]  /*15f0*/  LDG.E R29, desc[UR40][R6.64+0x4] ;  /* 0x00000428061d7981 */ /* 0x000ea4000c1e1900 */
[----:B--2---:R-:W-:-:S07]  /*1600*/  IMAD.IADD R29, R29, 0x1, -R0 ;  /* 0x000000011d1d7824 */ /* 0x004fce00078e0a00 */
.L_x_15855:
        /* <DEDUP_REMOVED lines=17> */
[----:B------:R-:W-:Y:S01]  /*1720*/  LOP3.LUT R13, R10, 0xff, RZ, 0xc0, !PT ;  /* 0x000000ff0a0d7812 */ /* 0x000fe200078ec0ff */
[----:B------:R-:W-:Y:S02]  /*1730*/  BSSY B0, `(.L_x_15856) ;  /* 0x0000038000007945 */ /* 0x000fe40003800000 */
[----:B-1----:R-:W-:Y:S01]  /*1740*/  VIADD R4, R11, 0xbf ;  /* 0x000000bf0b047836 */ /* 0x002fe20000000000 */
[----:B------:R1:W-:Y:S07]  /*1750*/  STL [R1+0x34], R11 ;  /* 0x0000340b01007387 */ /* 0x0003ee0000100800 */
[----:B------:R-:W2:Y:S01]  /*1760*/  @P1 LDC R9, c[0x0][0x44c] ;  /* 0x00011300ff091b82 */ /* 0x000ea20000000800 */
[----:B-1----:R-:W-:-:S07]  /*1770*/  IMAD.IADD R11, R29, 0x1, -R8 ;  /* 0x000000011d0b7824 */ /* 0x002fce00078e0a08 */
[----:B------:R-:W1:Y:S01]  /*1780*/  @P1 LDC R5, c[0x0][0x450] ;  /* 0x00011400ff051b82 */ /* 0x000e620000000800 */
[----:B---3--:R-:W-:Y:S02]  /*1790*/  @P0 IMAD.IADD R2, R3, 0x1, -R0 ;  /* 0x0000000103020824 */ /* 0x008fe400078e0a00 */
[----:B--2---:R-:W-:-:S04]  /*17a0*/  @P1 IMAD.HI.U32 R0, R4, R9, RZ ;  /* 0x0000000904001227 */ /* 0x004fc800078e00ff */
[----:B----4-:R-:W-:Y:S01]  /*17b0*/  IMAD.IADD R6, R11, 0x1, R2 ;  /* 0x000000010b067824 */ /* 0x010fe200078e0202 */
[----:B-1----:R-:W-:Y:S02]  /*17c0*/  @P1 SHF.R.U32.HI R4, RZ, R5, R0 ;  /* 0x00000005ff041219 */ /* 0x002fe40000011600 */
[----:B------:R-:W-:Y:S01]  /*17d0*/  SHF.R.U32.HI R5, RZ, 0x10, R10 ;  /* 0x00000010ff057819 */ /* 0x000fe2000001160a */
[C---:B------:R-:W-:Y:S01]  /*17e0*/  VIADD R0, R6.reuse, 0x9f ;  /* 0x0000009f06007836 */ /* 0x040fe20000000000 */
[----:B------:R-:W-:Y:S01]  /*17f0*/  IADD3 R26, R6, 0xa0, -R12 ;  /* 0x000000a0061a7810 */ /* 0x000fe20007ffe80c */
[----:B------:R1:W-:Y:S02]  /*1800*/  STL [R1+0x38], R6 ;  /* 0x0000380601007387 */ /* 0x0003e40000100800 */
[----:B------:R-:W-:Y:S02]  /*1810*/  IMAD.HI R0, R0, 0x66666667, RZ ;  /* 0x6666666700007827 */ /* 0x000fe400078e02ff */
[----:B------:R1:W-:Y:S02]  /*1820*/  STL [R1+0x70], R13 ;  /* 0x0000700d01007387 */ /* 0x0003e40000100800 */
[----:B------:R-:W-:Y:S01]  /*1830*/  IMAD.IADD R4, R26, 0x1, R4 ;  /* 0x000000011a047824 */ /* 0x000fe200078e0204 */
[----:B------:R-:W-:Y:S01]  /*1840*/  SHF.R.U32.HI R27, RZ, 0x1f, R0 ;  /* 0x0000001fff1b7819 */ /* 0x000fe20000011600 */
[----:B------:R1:W-:Y:S02]  /*1850*/  STL [R1+0x5c], R5 ;  /* 0x00005c0501007387 */ /* 0x0003e40000100800 */
[----:B------:R-:W-:Y:S01]  /*1860*/  IMAD.HI R4, R4, 0x66666667, RZ ;  /* 0x6666666704047827 */ /* 0x000fe200078e02ff */
[----:B------:R-:W-:-:S03]  /*1870*/  LEA.HI.SX32 R27, R0, R27, 0x1a ;  /* 0x0000001b001b7211 */ /* 0x000fc600078fd2ff */
        /* <DEDUP_REMOVED lines=11> */
[----:B------:R-:W1:Y:S01]  /*1930*/  I2F.RP R3, R6 ;  /* 0x0000000600037306 */ /* 0x000e620000209400 */
[----:B0-----:R-:W-:Y:S02]  /*1940*/  IABS R12, R10 ;  /* 0x0000000a000c7213 */ /* 0x001fe40000000000 */
[----:B------:R-:W-:Y:S02]  /*1950*/  IABS R8, R0 ;  /* 0x0000000000087213 */ /* 0x000fe40000000000 */
[----:B------:R-:W-:-:S04]  /*1960*/  LOP3.LUT R0, R0, R10, RZ, 0x3c, !PT ;  /* 0x0000000a00007212 */ /* 0x000fc800078e3cff */
[----:B------:R-:W-:Y:S01]  /*1970*/  ISETP.GE.AND P2, PT, R0, RZ, PT ;  /* 0x000000ff0000720c */ /* 0x000fe20003f46270 */
[----:B-1----:R-:W0:Y:S02]  /*1980*/  MUFU.RCP R3, R3 ;  /* 0x0000000300037308 */ /* 0x002e240000001000 */
        /* <DEDUP_REMOVED lines=18> */
.L_x_15857:
[----:B------:R-:W-:Y:S05]  /*1ab0*/  BSYNC B0 ;  /* 0x0000000000007941 */ /* 0x000fea0003800000 */
.L_x_15856:
        /* <DEDUP_REMOVED lines=33> */
[----:B0-----:R-:W-:Y:S02]  /*1cd0*/  IMAD.MOV.U32 R12, RZ, RZ, 0x1 ;  /* 0x00000001ff0c7424 */ /* 0x001fe400078e00ff */
[----:B-1----:R-:W-:-:S07]  /*1ce0*/  IMAD.MOV.U32 R13, RZ, RZ, RZ ;  /* 0x000000ffff0d7224 */ /* 0x002fce00078e00ff */
[----:B------:R-:W-:-:S07]  /*1cf0*/  LEPC R20, `(.L_x_15860) ;  /* 0x000000001014794e */ /* 0x000fce0000000000 */
[----:B--2--5:R-:W-:Y:S05]  /*1d00*/  CALL.ABS.NOINC R14 ;  /* 0x000000000e007343 */ /* 0x024fea0003c00000 */
.L_x_15860:
[----:B------:R-:W-:Y:S05]  /*1d10*/  BSYNC B6 ;  /* 0x0000000000067941 */ /* 0x000fea0003800000 */
.L_x_15859:
        /* <DEDUP_REMOVED lines=11> */
[----:B------:R-:W-:Y:S01]  /*1dd0*/  IMAD.U32 R10, RZ, RZ, UR6 ;  /* 0x00000006ff0a7e24 */ /* 0x000fe2000f8e00ff */
[----:B0-----:R-:W-:Y:S01]  /*1de0*/  MOV R12, 0x1 ;  /* 0x00000001000c7802 */ /* 0x001fe20000000f00 */
[----:B------:R-:W-:Y:S02]  /*1df0*/  IMAD.U32 R6, RZ, RZ, UR4 ;  /* 0x00000004ff067e24 */ /* 0x000fe4000f8e00ff */
[----:B------:R-:W-:-:S02]  /*1e00*/  IMAD.U32 R7, RZ, RZ, UR5 ;  /* 0x00000005ff077e24 */ /* 0x000fc4000f8e00ff */
[----:B------:R-:W-:Y:S02]  /*1e10*/  IMAD.U32 R11, RZ, RZ, UR7 ;  /* 0x00000007ff0b7e24 */ /* 0x000fe4000f8e00ff */
[----:B------:R-:W-:Y:S02]  /*1e20*/  IMAD.MOV.U32 R8, RZ, RZ, 0x70 ;  /* 0x00000070ff087424 */ /* 0x000fe400078e00ff */
[----:B-1----:R-:W-:-:S07]  /*1e30*/  IMAD.MOV.U32 R13, RZ, RZ, RZ ;  /* 0x000000ffff0d7224 */ /* 0x002fce00078e00ff */
[----:B------:R-:W-:-:S07]  /*1e40*/  LEPC R20, `(.L_x_15862) ;  /* 0x000000001014794e */ /* 0x000fce0000000000 */
[----:B--2--5:R-:W-:Y:S05]  /*1e50*/  CALL.ABS.NOINC R14 ;  /* 0x000000000e007343 */ /* 0x024fea0003c00000 */
.L_x_15862:
[----:B------:R-:W-:Y:S05]  /*1e60*/  BSYNC B6 ;  /* 0x0000000000067941 */ /* 0x000fea0003800000 */
.L_x_15861:
[----:B------:R-:W2:Y:S01]  /*1e70*/  LDL.64 R20, [R1+0x10] ;  /* 0x0000100001147983 */ /* 0x000ea20000100a00 */
[----:B------:R-:W-:Y:S01]  /*1e80*/  ULDC.64 UR4, c[0x0][0x9f8] ;  /* 0x00027e0000047ab9 */ /* 0x000fe20000000a00 */
[----:B------:R-:W1:Y:S02]  /*1e90*/  LDC.64 R36, c[0x0][0x3f8] ;  /* 0x0000fe00ff247b82 */ /* 0x000e640000000a00 */
[----:B------:R-:W2:Y:S01]  /*1ea0*/  LDL.64 R38, [R1+0x10] ;  /* 0x0000100001267983 */ /* 0x000ea20000100a00 */
[----:B------:R-:W-:Y:S01]  /*1eb0*/  ISETP.NE.U32.AND P0, PT, RZ, UR4, PT ;  /* 0x00000004ff007c0c */ /* 0x000fe2000bf05070 */
[----:B------:R-:W-:Y:S01]  /*1ec0*/  IMAD.MOV.U32 R0, RZ, RZ, R30 ;  /* 0x000000ffff007224 */ /* 0x000fe200078e001e */
[----:B------:R-:W3:Y:S02]  /*1ed0*/  S2R R45, SR_TID.X ;  /* 0x00000000002d7919 */ /* 0x000ee40000002100 */
[----:B------:R-:W-:Y:S01]  /*1ee0*/  ISETP.NE.AND.EX P0, PT, RZ, UR5, PT, P0 ;  /* 0x00000005ff007c0c */ /* 0x000fe2000bf05300 */
[----:B------:R-:W4:Y:S08]  /*1ef0*/  LDC R47, c[0x0][0x3f4] ;  /* 0x0000fd00ff2f7b82 */ /* 0x000f300000000800 */
[----:B------:R-:W4:Y:S04]  /*1f00*/  LDC.64 R42, c[0x0][0x408] ;  /* 0x00010200ff2a7b82 */ /* 0x000f280000000a00 */
[----:B------:R-:W-:Y:S01]  /*1f10*/  @P0 IADD3 R4, P1, R31, UR4, RZ ;  /* 0x000000041f040c10 */ /* 0x000fe2000ff3e0ff */
[----:B------:R-:W-:-:S03]  /*1f20*/  ULDC UR4, c[0x0][0x2f4] ;  /* 0x0000bd0000047ab9 */ /* 0x000fc60000000800 */
[----:B------:R-:W-:-:S05]  /*1f30*/  @P0 IADD3.X R5, R34, UR5, RZ, P1, !PT ;  /* 0x0000000522050c10 */ /* 0x000fca0008ffe4ff */
[----:B------:R4:W4:Y:S01]  /*1f40*/  @P0 LDG.E R0, desc[UR40][R4.64] ;  /* 0x0000002804000981 */ /* 0x000922000c1e1900 */
[----:B---3--:R-:W-:-:S05]  /*1f50*/  VIADD R31, R45, 0xffffff80 ;  /* 0xffffff802d1f7836 */ /* 0x008fca0000000000 */
[----:B------:R-:W-:-:S04]  /*1f60*/  LEA.HI R30, R31, R31, RZ, 0x1 ;  /* 0x0000001f1f1e7211 */ /* 0x000fc800078f08ff */
[----:B------:R-:W-:-:S04]  /*1f70*/  SHF.R.S32.HI R30, RZ, 0x1, R30 ;  /* 0x00000001ff1e7819 */ /* 0x000fc8000001141e */
[----:B------:R-:W-:-:S05]  /*1f80*/  SHF.R.S32.HI R7, RZ, 0x1f, R30 ;  /* 0x0000001fff077819 */ /* 0x000fca000001141e */
[----:B-1----:R-:W-:-:S04]  /*1f90*/  IMAD R6, R7, R36, RZ ;  /* 0x0000002407067224 */ /* 0x002fc800078e02ff */
[----:B------:R-:W-:Y:S02]  /*1fa0*/  IMAD R9, R30, R37, R6 ;  /* 0x000000251e097224 */ /* 0x000fe400078e0206 */
[----:B--2---:R-:W-:-:S05]  /*1fb0*/  IMAD.MOV.U32 R38, RZ, RZ, R20 ;  /* 0x000000ffff267224 */ /* 0x004fca00078e0014 */
[----:B------:R-:W-:-:S05]  /*1fc0*/  SHF.R.S32.HI R39, RZ, 0x1f, R38 ;  /* 0x0000001fff277819 */ /* 0x000fca0000011426 */
[----:B------:R1:W-:Y:S04]  /*1fd0*/  STL [R1+0x14], R39 ;  /* 0x0000142701007387 */ /* 0x0003e80000100800 */
[----:B0-----:R-:W2:Y:S04]  /*1fe0*/  LDL R12, [R1+0x4] ;  /* 0x00000400010c7983 */ /* 0x001ea80000100800 */
[----:B------:R-:W3:Y:S04]  /*1ff0*/  LDL R10, [R1+0x44] ;  /* 0x00004400010a7983 */ /* 0x000ee80000100800 */
[----:B------:R-:W3:Y:S04]  /*2000*/  LDL R8, [R1+0x48] ;  /* 0x0000480001087983 */ /* 0x000ee80000100800 */
[----:B------:R-:W3:Y:S04]  /*2010*/  LDL R15, [R1+0x84] ;  /* 0x00008400010f7983 */ /* 0x000ee80000100800 */
[----:B------:R-:W3:Y:S01]  /*2020*/  LDL R6, [R1+0x4c] ;  /* 0x00004c0001067983 */ /* 0x000ee20000100800 */
[----:B----4-:R-:W-:-:S04]  /*2030*/  ISETP.GE.AND P0, PT, R16, R47, PT ;  /* 0x0000002f1000720c */ /* 0x010fc80003f06270 */
[----:B------:R-:W-:Y:S01]  /*2040*/  SEL R5, R47, RZ, P0 ;  /* 0x000000ff2f057207 */ /* 0x000fe20000000000 */
[----:B------:R-:W-:Y:S01]  /*2050*/  IMAD R4, R7, R42, RZ ;  /* 0x0000002a07047224 */ /* 0x000fe200078e02ff */
[----:B------:R-:W-:-:S03]  /*2060*/  ISETP.GE.AND P3, PT, R16, UR4, PT ;  /* 0x0000000410007c0c */ /* 0x000fc6000bf66270 */
[----:B------:R-:W-:Y:S01]  /*2070*/  IMAD.IADD R5, R16, 0x1, R5 ;  /* 0x0000000110057824 */ /* 0x000fe200078e0205 */
[----:B-----5:R-:W-:Y:S01]  /*2080*/  SHF.R.S32.HI R7, RZ, 0x1f, R24 ;  /* 0x0000001fff077819 */ /* 0x020fe20000011418 */
[----:B------:R-:W-:-:S03]  /*2090*/  IMAD R11, R30, R43, R4 ;  /* 0x0000002b1e0b7224 */ /* 0x000fc600078e0204 */
[----:B------:R-:W-:Y:S01]  /*20a0*/  SHF.R.S32.HI R44, RZ, 0x1f, R5 ;  /* 0x0000001fff2c7819 */ /* 0x000fe20000011405 */
[-C--:B------:R-:W-:Y:S01]  /*20b0*/  IMAD.WIDE.U32 R20, R30, R36.reuse, R38 ;  /* 0x000000241e147225 */ /* 0x080fe200078e0026 */
[----:B------:R-:W-:Y:S02]  /*20c0*/  LEA.HI R13, R31, R31, RZ, 0x1 ;  /* 0x0000001f1f0d7211 */ /* 0x000fe400078f08ff */
[----:B------:R-:W-:Y:S01]  /*20d0*/  LEA.HI R44, R44, R5, RZ, 0x4 ;  /* 0x000000052c2c7211 */ /* 0x000fe200078f20ff */
[-C--:B------:R-:W-:Y:S01]  /*20e0*/  IMAD R4, R7, R36.reuse, RZ ;  /* 0x0000002407047224 */ /* 0x080fe200078e02ff */
[----:B------:R-:W-:Y:S01]  /*20f0*/  LOP3.LUT R19, R19, 0xfffffffd, RZ, 0xc0, !PT ;  /* 0xfffffffd13137812 */ /* 0x000fe200078ec0ff */
[----:B------:R-:W-:-:S04]  /*2100*/  IMAD.WIDE.U32 R34, R30, R36, R16 ;  /* 0x000000241e227225 */ /* 0x000fc800078e0010 */
[----:B-1----:R-:W-:-:S04]  /*2110*/  IMAD.WIDE.U32 R38, R30, R42, R38 ;  /* 0x0000002a1e267225 */ /* 0x002fc800078e0026 */
[----:B------:R-:W-:Y:S01]  /*2120*/  IMAD.WIDE.U32 R40, R30, R42, R16 ;  /* 0x0000002a1e287225 */ /* 0x000fe200078e0010 */
[----:B------:R-:W-:-:S03]  /*2130*/  LOP3.LUT R13, R13, 0xfffffffe, RZ, 0xc0, !PT ;  /* 0xfffffffe0d0d7812 */ /* 0x000fc600078ec0ff */
[C---:B------:R-:W-:Y:S01]  /*2140*/  IMAD R51, R24.reuse, R37, R4 ;  /* 0x0000002518337224 */ /* 0x040fe200078e0204 */
[----:B------:R-:W-:Y:S01]  /*2150*/  @P3 LOP3.LUT R19, R19, 0x2, RZ, 0xfc, !PT ;  /* 0x0000000213133812 */ /* 0x000fe200078efcff */
[----:B------:R-:W-:Y:S02]  /*2160*/  IMAD.IADD R21, R21, 0x1, R9 ;  /* 0x0000000115157824 */ /* 0x000fe400078e0209 */
[----:B------:R-:W-:Y:S02]  /*2170*/  IMAD.IADD R35, R9, 0x1, R35 ;  /* 0x0000000109237824 */ /* 0x000fe400078e0223 */
[----:B------:R-:W-:Y:S02]  /*2180*/  IMAD.IADD R39, R39, 0x1, R11 ;  /* 0x0000000127277824 */ /* 0x000fe400078e020b */
[----:B------:R-:W-:Y:S02]  /*2190*/  IMAD.IADD R41, R11, 0x1, R41 ;  /* 0x000000010b297824 */ /* 0x000fe400078e0229 */
[----:B------:R-:W-:Y:S01]  /*21a0*/  IMAD R7, R7, R42, RZ ;  /* 0x0000002a07077224 */ /* 0x000fe200078e02ff */
[----:B------:R-:W-:Y:S01]  /*21b0*/  SHF.R.U32.HI R14, RZ, 0x7, R45 ;  /* 0x00000007ff0e7819 */ /* 0x000fe2000001162d */
[----:B------:R-:W-:Y:S01]  /*21c0*/  IMAD R5, R37, 0xa0, RZ ;  /* 0x000000a025057824 */ /* 0x000fe200078e02ff */
[----:B------:R-:W-:Y:S01]  /*21d0*/  LOP3.LUT R19, R19, 0xfffffffe, RZ, 0xc0, !PT ;  /* 0xfffffffe13137812 */ /* 0x000fe200078ec0ff */
        /* <DEDUP_REMOVED lines=9> */
[----:B------:R-:W-:Y:S01]  /*2270*/  LOP3.LUT R54, R44, 0xfffffff0, RZ, 0xc0, !PT ;  /* 0xfffffff02c367812 */ /* 0x000fe200078ec0ff */
[----:B------:R-:W-:Y:S01]  /*2280*/  IMAD.IADD R50, R21, 0x1, R51 ;  /* 0x0000000115327824 */ /* 0x000fe200078e0233 */
[----:B------:R-:W-:Y:S01]  /*2290*/  SHF.R.S32.HI R55, RZ, 0x1f, R0 ;  /* 0x0000001fff377819 */ /* 0x000fe20000011400 */
[----:B------:R-:W-:Y:S02]  /*22a0*/  IMAD.IADD R3, R28, 0x1, R29 ;  /* 0x000000011c037824 */ /* 0x000fe400078e021d */
[----:B------:R-:W-:Y:S02]  /*22b0*/  VIADD R45, R14, 0x8 ;  /* 0x000000080e2d7836 */ /* 0x000fe40000000000 */
[----:B------:R-:W-:Y:S02]  /*22c0*/  IMAD R46, R13, 0xc0, R30 ;  /* 0x000000c00d2e7824 */ /* 0x000fe400078e021e */
[----:B------:R-:W-:-:S02]  /*22d0*/  IMAD.SHL.U32 R47, R47, 0x2, RZ ;  /* 0x000000022f2f7824 */ /* 0x000fc400078e00ff */
[----:B------:R-:W-:Y:S02]  /*22e0*/  IMAD.IADD R48, R37, 0x1, R5 ;  /* 0x0000000125307824 */ /* 0x000fe400078e0205 */
[----:B------:R-:W-:Y:S02]  /*22f0*/  IMAD.IADD R49, R43, 0x1, R49 ;  /* 0x000000012b317824 */ /* 0x000fe400078e0231 */
[----:B------:R-:W-:Y:S02]  /*2300*/  IMAD.IADD R51, R51, 0x1, R35 ;  /* 0x0000000133337824 */ /* 0x000fe400078e0223 */
[----:B------:R-:W-:Y:S02]  /*2310*/  IMAD.IADD R52, R39, 0x1, R7 ;  /* 0x0000000127347824 */ /* 0x000fe400078e0207 */
[----:B------:R-:W-:Y:S01]  /*2320*/  IMAD.IADD R53, R7, 0x1, R41 ;  /* 0x0000000107357824 */ /* 0x000fe200078e0229 */
[----:B--2---:R-:W-:Y:S02]  /*2330*/  ISETP.GE.AND P2, PT, R12, UR4, PT ;  /* 0x000000040c007c0c */ /* 0x004fe4000bf46270 */
[----:B---3--:R-:W-:-:S04]  /*2340*/  LOP3.LUT R4, R10, 0x30, R44, 0xf8, !PT ;  /* 0x000000300a047812 */ /* 0x008fc800078ef82c */
[----:B------:R-:W-:Y:S02]  /*2350*/  LOP3.LUT R4, R4, R8, RZ, 0x3c, !PT ;  /* 0x0000000804047212 */ /* 0x000fe400078e3cff */
[----:B------:R-:W-:-:S05]  /*2360*/  LOP3.LUT P1, RZ, R15, 0x2, RZ, 0xc0, !PT ;  /* 0x000000020fff7812 */ /* 0x000fca000782c0ff */
[----:B------:R-:W-:Y:S01]  /*2370*/  @P2 LOP3.LUT R19, R19, 0x1, RZ, 0xfc, !PT ;  /* 0x0000000113132812 */ /* 0x000fe200078efcff */
[----:B------:R-:W-:-:S07]  /*2380*/  IMAD.IADD R58, R6, 0x1, R4 ;  /* 0x00000001063a7824 */ /* 0x000fce00078e0204 */
.L_x_15895:
        /* <DEDUP_REMOVED lines=55> */
[----:B------:R-:W-:-:S04]  /*2700*/  IMAD.WIDE.U32 R6, R156, UR4, R4 ;  /* 0x000000049c067c25 */ /* 0x000fc8000f8e0004 */
[----:B------:R-:W-:Y:S01]  /*2710*/  IMAD R13, R156, UR5, R7 ;  /* 0x000000059c0d7c24 */ /* 0x000fe2000f8e0207 */
[----:B------:R-:W-:Y:S01]  /*2720*/  IADD3 R71, P4, R6, UR6, RZ ;  /* 0x0000000606477c10 */ /* 0x000fe2000ff9e0ff */
[----:B------:R-:W-:-:S03]  /*2730*/  IMAD.WIDE.U32 R4, R36, R33, RZ ;  /* 0x0000002124047225 */ /* 0x000fc600078e00ff */
[----:B------:R-:W-:Y:S01]  /*2740*/  IADD3.X R13, R13, UR7, RZ, P4, !PT ;  /* 0x000000070d0d7c10 */ /* 0x000fe2000a7fe4ff */
[----:B------:R-:W-:-:S04]  /*2750*/  IMAD R9, R15, R36, R9 ;  /* 0x000000240f097224 */ /* 0x000fc800078e0209 */
[----:B------:R-:W-:Y:S01]  /*2760*/  IMAD.IADD R6, R5, 0x1, R9 ;  /* 0x0000000105067824 */ /* 0x000fe200078e0209 */
[----:B------:R-:W-:Y:S06]  /*2770*/  @!P3 BRA `(.L_x_15865) ;  /* 0x0000001000b0b947 */ /* 0x000fec0003800000 */
        /* <DEDUP_REMOVED lines=13> */
[----:B------:R-:W2:Y:S01]  /*2850*/  LDL.64 R66, [R1+0x10] ;  /* 0x0000100001427983 */ /* 0x000ea20000100a00 */
[----:B------:R-:W-:-:S03]  /*2860*/  ULDC.64 UR4, c[0x0][0x3e8] ;  /* 0x0000fa0000047ab9 */ /* 0x000fc60000000a00 */
[----:B------:R-:W3:Y:S01]  /*2870*/  LDL R10, [R1+0x20] ;  /* 0x00002000010a7983 */ /* 0x000ee20000100800 */
[----:B------:R-:W-:Y:S01]  /*2880*/  IADD3 R4, P4, P5, R20, UR4, R4 ;  /* 0x0000000414047c10 */ /* 0x000fe2000fd9e004 */
[----:B------:R-:W-:Y:S02]  /*2890*/  IMAD.MOV.U32 R7, RZ, RZ, R52 ;  /* 0x000000ffff077224 */ /* 0x000fe400078e0034 */
[----:B------:R-:W-:Y:S01]  /*28a0*/  IMAD R9, R49, R33, RZ ;  /* 0x0000002131097224 */ /* 0x000fe200078e02ff */
[----:B------:R-:W-:Y:S01]  /*28b0*/  IADD3.X R5, R50, UR5, R6, P4, P5 ;  /* 0x0000000532057c10 */ /* 0x000fe2000a7ea406 */
[----:B------:R-:W-:Y:S01]  /*28c0*/  IMAD.MOV.U32 R6, RZ, RZ, R38 ;  /* 0x000000ffff067224 */ /* 0x000fe200078e0026 */
[----:B------:R-:W-:Y:S01]  /*28d0*/  ULDC.64 UR4, c[0x0][0x400] ;  /* 0x0001000000047ab9 */ /* 0x000fe20000000a00 */
[-C--:B------:R-:W-:Y:S02]  /*28e0*/  IMAD R9, R15, R42.reuse, R9 ;  /* 0x0000002a0f097224 */ /* 0x080fe400078e0209 */
[----:B------:R-:W-:-:S03]  /*28f0*/  IMAD.WIDE.U32 R6, R33, R42, R6 ;  /* 0x0000002a21067225 */ /* 0x000fc600078e0006 */
[----:B------:R-:W-:-:S04]  /*2900*/  IADD3 R6, P4, R6, UR4, RZ ;  /* 0x0000000406067c10 */ /* 0x000fc8000ff9e0ff */
[----:B------:R-:W-:Y:S02]  /*2910*/  IADD3.X R7, R7, UR5, R9, P4, !PT ;  /* 0x0000000507077c10 */ /* 0x000fe4000a7fe409 */
        /* <DEDUP_REMOVED lines=8> */
.L_x_15867:
[----:B------:R-:W-:Y:S05]  /*29a0*/  BSYNC B1 ;  /* 0x0000000000017941 */ /* 0x000fea0003800000 */
.L_x_15866:
[----:B0-----:R-:W2:Y:S01]  /*29b0*/  LDL R4, [R1] ;  /* 0x0000000001047983 */ /* 0x001ea20000100800 */
[----:B-----5:R-:W-:Y:S01]  /*29c0*/  IMAD.MOV.U32 R70, RZ, RZ, R8 ;  /* 0x000000ffff467224 */ /* 0x020fe200078e0008 */
[----:B------:R-:W-:Y:S01]  /*29d0*/  MOV R74, R56 ;  /* 0x00000038004a7202 */ /* 0x000fe20000000f00 */
[----:B------:R-:W-:Y:S02]  /*29e0*/  IMAD.MOV.U32 R73, RZ, RZ, R30 ;  /* 0x000000ffff497224 */ /* 0x000fe400078e001e */
[----:B------:R-:W-:Y:S01]  /*29f0*/  IMAD.MOV.U32 R72, RZ, RZ, R28 ;  /* 0x000000ffff487224 */ /* 0x000fe200078e001c */
[----:B--2---:R-:W-:-:S13]  /*2a00*/  ISETP.NE.AND P4, PT, R4, 0x3, PT ;  /* 0x000000030400780c */ /* 0x004fda0003f85270 */
[----:B------:R-:W-:Y:S05]  /*2a10*/  @!P4 BRA `(.L_x_15868) ;  /* 0x000000000004c947 */ /* 0x000fea0003800000 */
[----:B------:R-:W-:Y:S01]  /*2a20*/  BPT.TRAP 0x1 ;  /* 0x000000040000795c */ /* 0x000fe20000300000 */
.L_x_15868:
[----:B------:R-:W2:Y:S01]  /*2a30*/  LDL R4, [R1+0x8] ;  /* 0x0000080001047983 */ /* 0x000ea20000100800 */
[----:B------:R-:W-:Y:S01]  /*2a40*/  IMAD R66, R22, 0x8, R18 ;  /* 0x0000000816427824 */ /* 0x000fe200078e0212 */
[----:B------:R-:W-:Y:S01]  /*2a50*/  BSSY B1, `(.L_x_15869) ;  /* 0x0000004000017945 */ /* 0x000fe20003800000 */
[----:B--2---:R-:W-:-:S04]  /*2a60*/  SHF.L.U32 R67, R4, 0x1f, RZ ;  /* 0x0000001f04437819 */ /* 0x004fc800000006ff */
[----:B------:R-:W0:Y:S02]  /*2a70*/  SYNCS.PHASECHK.TRANS64.TRYWAIT P5, [R66+URZ+0x13290], R67 ;  /* 0x01329043420075a7 */ /* 0x000e2400080a017f */
[----:B0-----:R-:W-:Y:S05]  /*2a80*/  @!P5 BRA `(.L_x_15870) ;  /* 0x0000019c0084d947 */ /* 0x001fea0003800000 */
.L_x_16115:
[----:B------:R-:W-:Y:S05]  /*2a90*/  BSYNC B1 ;  /* 0x0000000000017941 */ /* 0x000fea0003800000 */
.L_x_15869:
[----:B------:R-:W-:-:S03]  /*2aa0*/  UMOV UR4, 0xffffffff ;  /* 0xffffffff00047882 */ /* 0x000fc60000000000 */
[----:B------:R-:W-:Y:S05]  /*2ab0*/  BRA.DIV UR4, `(.L_x_15871) ;  /* 0x0000019e048c7947 */ /* 0x000fea000b800000 */
[----:B------:R1:W2:Y:S04]  /*2ac0*/  SHFL.IDX PT, R69, R13, RZ, 0x1e1f ;  /* 0x001e1fff0d457589 */ /* 0x0002a800000e0000 */
[----:B------:R1:W3:Y:S02]  /*2ad0*/  SHFL.IDX PT, R14, R71, RZ, 0x1e1f ;  /* 0x001e1fff470e7589 */ /* 0x0002e400000e0000 */
.L_x_16119:
[----:B------:R-:W-:Y:S05]  /*2ae0*/  @P3 BRA `(.L_x_15872) ;  /* 0x0000002400383947 */ /* 0x000fea0003800000 */
[----:B------:R-:W-:Y:S01]  /*2af0*/  LOP3.LUT P5, RZ, R19, 0x2, RZ, 0xc0, !PT ;  /* 0x0000000213ff7812 */ /* 0x000fe200078ac0ff */
[----:B------:R-:W-:-:S12]  /*2b00*/  BSSY B1, `(.L_x_15873) ;  /* 0x0000076000017945 */ /* 0x000fd80003800000 */
[----:B------:R-:W-:Y:S05]  /*2b10*/  @P5 BRA `(.L_x_15874) ;  /* 0x0000000400d05947 */ /* 0x000fea0003800000 */
[----:B-1----:R-:W4:Y:S01]  /*2b20*/  LDL.64 R12, [R1+0x10] ;  /* 0x00001000010c7983 */ /* 0x002f220000100a00 */
[----:B---3--:R-:W-:Y:S01]  /*2b30*/  IADD3 R10, P3, R16, R14, RZ ;  /* 0x0000000e100a7210 */ /* 0x008fe20007f7e0ff */
[----:B------:R-:W-:Y:S02]  /*2b40*/  BSSY B2, `(.L_x_15875) ;  /* 0x0000070000027945 */ /* 0x000fe40003800000 */
[----:B------:R1:W3:Y:S02]  /*2b50*/  LDS.128 R4, [R62+0xe000] ;  /* 0x00e000003e047984 */ /* 0x0002e40000000c00 */
[----:B--2---:R-:W-:Y:S01]  /*2b60*/  IMAD.X R11, R69, 0x1, R17, P3 ;  /* 0x00000001450b7824 */ /* 0x004fe200018e0611 */
[----:B----4-:R-:W-:-:S13]  /*2b70*/  ISETP.GE.AND P3, PT, R12, R68, PT ;  /* 0x000000440c00720c */ /* 0x010fda0003f66270 */
[----:B-1-3--:R-:W-:Y:S05]  /*2b80*/  @P3 BRA `(.L_x_15876) ;  /* 0x0000000400ac3947 */ /* 0x00afea0003800000 */
        /* <DEDUP_REMOVED lines=107> */
.L_x_15876:
[----:B------:R-:W-:Y:S05]  /*3240*/  BSYNC B2 ;  /* 0x0000000000027941 */ /* 0x000fea0003800000 */
.L_x_15875:
[----:B------:R4:W-:Y:S02]  /*3250*/  ST.E.128 desc[UR40][R10.64], R4 ;  /* 0x000000040a007985 */ /* 0x0009e4000c101d28 */
.L_x_15874:
[----:B------:R-:W-:Y:S05]  /*3260*/  BSYNC B1 ;  /* 0x0000000000017941 */ /* 0x000fea0003800000 */
.L_x_15873:
[----:B------:R-:W-:-:S13]  /*3270*/  LOP3.LUT P3, RZ, R19, 0x1, RZ, 0xc0, !PT ;  /* 0x0000000113ff7812 */ /* 0x000fda000786c0ff */
[----:B------:R-:W-:Y:S05]  /*3280*/  @P3 BRA `(.L_x_15872) ;  /* 0x0000001c00503947 */ /* 0x000fea0003800000 */
[----:B----4-:R-:W4:Y:S04]  /*3290*/  LDL R10, [R1+0x28] ;  /* 0x00002800010a7983 */ /* 0x010f280000100800 */
[----:B------:R-:W3:Y:S04]  /*32a0*/  LDL R7, [R1+0x4] ;  /* 0x0000040001077983 */ /* 0x000ee80000100800 */
[----:B------:R-:W2:Y:S04]  /*32b0*/  LDL R6, [R1+0x1c] ;  /* 0x00001c0001067983 */ /* 0x000ea80000100800 */
[----:B------:R-:W5:Y:S01]  /*32c0*/  LDL R12, [R1+0x20] ;  /* 0x00002000010c7983 */ /* 0x000f620000100800 */
[----:B------:R-:W-:Y:S01]  /*32d0*/  IMAD.MOV.U32 R5, RZ, RZ, 0x20 ;  /* 0x00000020ff057424 */ /* 0x000fe200078e00ff */
[----:B------:R-:W-:Y:S01]  /*32e0*/  BSSY B1, `(.L_x_15877) ;  /* 0x0000073000017945 */ /* 0x000fe20003800000 */
[----:B------:R-:W-:-:S03]  /*32f0*/  IMAD R4, R22, 0x2800, RZ ;  /* 0x0000280016047824 */ /* 0x000fc600078e02ff */
[----:B------:R-:W-:-:S04]  /*3300*/  SEL R5, R5, 0xffffffe0, !P1 ;  /* 0xffffffe005057807 */ /* 0x000fc80004800000 */
[----:B----4-:R-:W-:Y:S02]  /*3310*/  IADD3 R5, R5, R10, R4 ;  /* 0x0000000a05057210 */ /* 0x010fe40007ffe004 */
[----:B---3--:R-:W-:-:S03]  /*3320*/  IADD3 R10, P3, R7, R14, RZ ;  /* 0x0000000e070a7210 */ /* 0x008fc60007f7e0ff */
[----:B------:R-:W-:Y:S02]  /*3330*/  IMAD.IADD R4, R18, 0x1, R5 ;  /* 0x0000000112047824 */ /* 0x000fe400078e0205 */
[----:B--2---:R-:W-:-:S04]  /*3340*/  IMAD.X R11, R69, 0x1, R6, P3 ;  /* 0x00000001450b7824 */ /* 0x004fc800018e0606 */
[----:B------:R-:W2:Y:S01]  /*3350*/  LDS.128 R4, [R4+0xe000] ;  /* 0x00e0000004047984 */ /* 0x000ea20000000c00 */
[----:B-----5:R-:W-:-:S13]  /*3360*/  ISETP.GE.AND P3, PT, R12, R68, PT ;  /* 0x000000440c00720c */ /* 0x020fda0003f66270 */
[----:B------:R-:W-:Y:S05]  /*3370*/  @P3 BRA `(.L_x_15878) ;  /* 0x0000000400a43947 */ /* 0x000fea0003800000 */
[----:B------:R-:W-:Y:S02]  /*3380*/  SHF.R.U32.HI R15, RZ, 0x8, R29 ;  /* 0x00000008ff0f7819 */ /* 0x000fe4000001161d */
[----:B-1----:R-:W-:Y:S02]  /*3390*/  SHF.R.U32.HI R13, RZ, 0x8, R9 ;  /* 0x00000008ff0d7819 */ /* 0x002fe40000011609 */
[----:B------:R-:W-:Y:S01]  /*33a0*/  LOP3.LUT R12, R29, 0xff0000ff, RZ, 0xc0, !PT ;  /* 0xff0000ff1d0c7812 */ /* 0x000fe200078ec0ff */
[----:B------:R-:W-:Y:S01]  /*33b0*/  IMAD.SHL.U32 R15, R15, 0x100, RZ ;  /* 0x000001000f0f7824 */ /* 0x000fe200078e00ff */
[----:B------:R-:W-:Y:S01]  /*33c0*/  SHF.R.U32.HI R14, RZ, 0x10, R29 ;  /* 0x00000010ff0e7819 */ /* 0x000fe2000001161d */
[----:B------:R-:W-:Y:S01]  /*33d0*/  IMAD.SHL.U32 R13, R13, 0x100, RZ ;  /* 0x000001000d0d7824 */ /* 0x000fe200078e00ff */
[----:B------:R-:W-:Y:S02]  /*33e0*/  SHF.R.U32.HI R31, RZ, 0x18, R9 ;  /* 0x00000018ff1f7819 */ /* 0x000fe40000011609 */
[----:B------:R-:W-:-:S02]  /*33f0*/  LOP3.LUT R8, R9, 0xff, RZ, 0xc0, !PT ;  /* 0x000000ff09087812 */ /* 0x000fc400078ec0ff */
[----:B------:R-:W-:Y:S01]  /*3400*/  SHF.R.U32.HI R28, RZ, 0x10, R9 ;  /* 0x00000010ff1c7819 */ /* 0x000fe20000011609 */
[----:B--2---:R-:W-:Y:S01]  /*3410*/  IMAD.MOV.U32 R9, RZ, RZ, R4 ;  /* 0x000000ffff097224 */ /* 0x004fe200078e0004 */
[----:B------:R-:W-:Y:S01]  /*3420*/  LOP3.LUT R12, R12, 0xff00, R15, 0xf8, !PT ;  /* 0x0000ff000c0c7812 */ /* 0x000fe200078ef80f */
[----:B------:R-:W-:Y:S01]  /*3430*/  IMAD.U32 R15, R14, 0x10000, RZ ;  /* 0x000100000e0f7824 */ /* 0x000fe200078e00ff */
        /* <DEDUP_REMOVED lines=93> */
.L_x_15878:
[----:B------:R-:W-:Y:S05]  /*3a10*/  BSYNC B1 ;  /* 0x0000000000017941 */ /* 0x000fea0003800000 */
.L_x_15877:
[----:B--2---:R2:W-:Y:S01]  /*3a20*/  ST.E.128 desc[UR40][R10.64], R4 ;  /* 0x000000040a007985 */ /* 0x0045e2000c101d28 */
[----:B------:R-:W-:Y:S05]  /*3a30*/  BRA `(.L_x_15872) ;  /* 0x0000001400647947 */ /* 0x000fea0003800000 */
.L_x_15865:
[----:B------:R-:W0:Y:S01]  /*3a40*/  S2R R7, SR_TID.X ;  /* 0x0000000000077919 */ /* 0x000e220000002100 */
[----:B------:R-:W-:Y:S01]  /*3a50*/  IMAD R65, R33, -0xa0, R2 ;  /* 0xffffff6021417824 */ /* 0x000fe200078e0202 */
[----:B------:R-:W2:Y:S04]  /*3a60*/  LDL R12, [R1] ;  /* 0x00000000010c7983 */ /* 0x000ea80000100800 */
        /* <DEDUP_REMOVED lines=31> */
.L_x_15879:
[----:B------:R-:W2:Y:S01]  /*3c60*/  LDL R8, [R1+0x8] ;  /* 0x0000080001087983 */ /* 0x000ea20000100800 */
[----:B------:R-:W-:Y:S01]  /*3c70*/  IMAD R66, R22, 0x8, R18 ;  /* 0x0000000816427824 */ /* 0x000fe200078e0212 */
[----:B------:R-:W-:Y:S01]  /*3c80*/  BSSY B1, `(.L_x_15880) ;  /* 0x0000004000017945 */ /* 0x000fe20003800000 */
[----:B--2---:R-:W-:-:S04]  /*3c90*/  SHF.L.U32 R67, R8, 0x1f, RZ ;  /* 0x0000001f08437819 */ /* 0x004fc800000006ff */
[----:B------:R-:W0:Y:S02]  /*3ca0*/  SYNCS.PHASECHK.TRANS64.TRYWAIT P6, [R66+URZ+0x13290], R67 ;  /* 0x01329043420075a7 */ /* 0x000e2400080c017f */
[----:B0-----:R-:W-:Y:S05]  /*3cb0*/  @!P6 BRA `(.L_x_15881) ;  /* 0x0000018c0050e947 */ /* 0x001fea0003800000 */
.L_x_16120:
[----:B------:R-:W-:Y:S05]  /*3cc0*/  BSYNC B1 ;  /* 0x0000000000017941 */ /* 0x000fea0003800000 */
.L_x_15880:
[----:B------:R-:W-:-:S03]  /*3cd0*/  UMOV UR4, 0xffffffff ;  /* 0xffffffff00047882 */ /* 0x000fc60000000000 */
[----:B------:R-:W-:Y:S05]  /*3ce0*/  BRA.DIV UR4, `(.L_x_15882) ;  /* 0x0000018e04587947 */ /* 0x000fea000b800000 */
[----:B------:R1:W2:Y:S04]  /*3cf0*/  SHFL.IDX PT, R69, R13, RZ, 0x1e1f ;  /* 0x001e1fff0d457589 */ /* 0x0002a800000e0000 */
[----:B------:R-:W3:Y:S02]  /*3d00*/  SHFL.IDX PT, R71, R71, RZ, 0x1e1f ;  /* 0x001e1fff47477589 */ /* 0x000ee400000e0000 */
.L_x_16124:
        /* <DEDUP_REMOVED lines=12> */
[----:B------:R-:W-:-:S04]  /*3dd0*/  LEA.HI R9, R9, R8, RZ, 0x5 ;  /* 0x0000000809097211 */ /* 0x000fc800078f28ff */
[----:B------:R-:W-:-:S04]  /*3de0*/  SHF.R.S32.HI R9, RZ, 0x5, R9 ;  /* 0x00000005ff097819 */ /* 0x000fc80000011409 */
[----:B------:R-:W-:-:S05]  /*3df0*/  LEA.HI.SX32 R9, R44, R9, 0x1c ;  /* 0x000000092c097211 */ /* 0x000fca00078fe2ff */
[----:B------:R-:W-:Y:S02]  /*3e00*/  IMAD.SHL.U32 R68, R9, 0x10, RZ ;  /* 0x0000001009447824 */ /* 0x000fe400078e00ff */
[----:B------:R-:W-:-:S04]  /*3e10*/  IMAD R9, R22, 0x2800, R58 ;  /* 0x0000280016097824 */ /* 0x000fc800078e023a */
[----:B------:R-:W-:Y:S01]  /*3e20*/  IMAD.IADD R9, R18, 0x1, R9 ;  /* 0x0000000112097824 */ /* 0x000fe200078e0209 */
        /* <DEDUP_REMOVED lines=22> */
[----:B------:R-:W-:-:S02]  /*3f90*/  LOP3.LUT R30, R29, 0xff, RZ, 0xc0, !PT ;  /* 0x000000ff1d1e7812 */ /* 0x000fc400078ec0ff */
[----:B------:R-:W-:Y:S02]  /*3fa0*/  SHF.R.U32.HI R82, RZ, 0x10, R5 ;  /* 0x00000010ff527819 */ /* 0x000fe40000011605 */
[----:B------:R-:W-:Y:S02]  /*3fb0*/  PRMT R4, R85, 0x654, R4 ;  /* 0x0000065455047816 */ /* 0x000fe40000000004 */
[----:B------:R-:W-:Y:S02]  /*3fc0*/  SHF.R.U32.HI R79, RZ, 0x8, R29 ;  /* 0x00000008ff4f7819 */ /* 0x000fe4000001161d */
[----:B------:R-:W-:Y:S01]  /*3fd0*/  PRMT R30, R77, 0x654, R30 ;  /* 0x000006544d1e7816 */ /* 0x000fe2000000001e */
[----:B------:R-:W-:Y:S01]  /*3fe0*/  IMAD.SHL.U32 R77, R80, 0x100, RZ ;  /* 0x00000100504d7824 */ /* 0x000fe200078e00ff */
[----:B------:R-:W-:Y:S01]  /*3ff0*/  LOP3.LUT R4, R4, 0xff00, R31, 0xf8, !PT ;  /* 0x0000ff0004047812 */ /* 0x000fe200078ef81f */
[----:B------:R-:W-:Y:S01]  /*4000*/  IMAD.U32 R31, R82, 0x10000, RZ ;  /* 0x00010000521f7824 */ /* 0x000fe200078e00ff */
[----:B------:R-:W-:Y:S01]  /*4010*/  PRMT R6, R83, 0x654, R6 ;  /* 0x0000065453067816 */ /* 0x000fe20000000006 */
[----:B------:R-:W-:Y:S01]  /*4020*/  IMAD.SHL.U32 R79, R79, 0x100, RZ ;  /* 0x000001004f4f7824 */ /* 0x000fe200078e00ff */
[----:B------:R-:W-:Y:S01]  /*4030*/  SHF.R.U32.HI R5, RZ, 0x10, R29 ;  /* 0x00000010ff057819 */ /* 0x000fe2000001161d */
[----:B-1----:R-:W-:Y:S01]  /*4040*/  IMAD.MOV.U32 R29, RZ, RZ, R12 ;  /* 0x000000ffff1d7224 */ /* 0x002fe200078e000c */
        /* <DEDUP_REMOVED lines=70> */
[----:B------:R-:W-:Y:S01]  /*44b0*/  F2FP.F16.E4M3.UNPACK_B R72, R14 ;  /* 0x0000000eff48723e */ /* 0x000fe200020006ff */
[-C--:B------:R-:W-:Y:S01]  /*44c0*/  FFMA.FTZ R91, R78, R81.reuse, -R83 ;  /* 0x000000514e5b7223 */ /* 0x080fe20000010853 */
[----:B------:R-:W-:Y:S02]  /*44d0*/  HADD2.F32 R14, -RZ, R10.H0_H0 ;  /* 0x2000000aff0e7230 */ /* 0x000fe40000004100 */
[----:B------:R-:W-:Y:S01]  /*44e0*/  FFMA.FTZ R93, R80, R81, R85 ;  /* 0x00000051505d7223 */ /* 0x000fe20000010055 */
[----:B------:R-:W-:-:S02]  /*44f0*/  HADD2.F32 R83, -RZ, R76.H0_H0 ;  /* 0x2000004cff537230 */ /* 0x000fc40000004100 */
[----:B------:R-:W-:Y:S01]  /*4500*/  FFMA.FTZ R84, R79, R82, R84 ;  /* 0x000000524f547223 */ /* 0x000fe20000010054 */
[----:B------:R-:W-:Y:S01]  /*4510*/  HADD2.F32 R85, -RZ, R76.H1_H1 ;  /* 0x3000004cff557230 */ /* 0x000fe20000004100 */
[----:B------:R-:W-:Y:S01]  /*4520*/  F2FP.F16.E4M3.UNPACK_B R76, R70 ;  /* 0x00000046ff4c723e */ /* 0x000fe200020006ff */
[--C-:B------:R-:W-:Y:S01]  /*4530*/  HADD2.F32 R70, -RZ, R72.reuse.H0_H0 ;  /* 0x20000048ff467230 */ /* 0x100fe20000004100 */
[----:B------:R-:W-:Y:S01]  /*4540*/  F2FP.SATFINITE.E4M3.F32.PACK_AB_MERGE_C R12, R31, R12, RZ ;  /* 0x0000000c1f0c723e */ /* 0x000fe200048070ff */
[----:B------:R-:W-:Y:S01]  /*4550*/  HADD2.F32 R72, -RZ, R72.H1_H1 ;  /* 0x30000048ff487230 */ /* 0x000fe20000004100 */
[----:B------:R-:W-:Y:S01]  /*4560*/  F2FP.F16.E4M3.UNPACK_B R31, R13 ;  /* 0x0000000dff1f723e */ /* 0x000fe200020006ff */
[----:B------:R-:W-:Y:S02]  /*4570*/  HADD2.F32 R79, -RZ, R76.H0_H0 ;  /* 0x2000004cff4f7230 */ /* 0x000fe40000004100 */
[----:B------:R-:W-:Y:S01]  /*4580*/  FMUL.FTZ R87, R70, R83 ;  /* 0x0000005346577220 */ /* 0x000fe20000410000 */
[----:B------:R-:W-:-:S02]  /*4590*/  HADD2.F32 R10, -RZ, R10.H1_H1 ;  /* 0x3000000aff0a7230 */ /* 0x000fc40000004100 */
[----:B------:R-:W-:Y:S01]  /*45a0*/  FMUL.FTZ R83, R14, R83 ;  /* 0x000000530e537220 */ /* 0x000fe20000410000 */
[----:B------:R-:W-:Y:S01]  /*45b0*/  HADD2.F32 R81, -RZ, R76.H1_H1 ;  /* 0x3000004cff517230 */ /* 0x000fe20000004100 */
[----:B------:R-:W-:Y:S01]  /*45c0*/  F2FP.F16.E4M3.UNPACK_B R76, R7 ;  /* 0x00000007ff4c723e */ /* 0x000fe200020006ff */
[----:B------:R-:W-:Y:S01]  /*45d0*/  FMUL.FTZ R89, R72, R85 ;  /* 0x0000005548597220 */ /* 0x000fe20000410000 */
[----:B------:R-:W-:Y:S01]  /*45e0*/  F2FP.F16.E4M3.UNPACK_B R29, R9 ;  /* 0x00000009ff1d723e */ /* 0x000fe200020006ff */
[----:B------:R-:W-:Y:S01]  /*45f0*/  FFMA.FTZ R87, R14, R79, -R87 ;  /* 0x0000004f0e577223 */ /* 0x000fe20000010857 */
[----:B------:R-:W-:Y:S01]  /*4600*/  F2FP.SATFINITE.E4M3.F32.PACK_AB_MERGE_C R91, R91, R74, RZ ;  /* 0x0000004a5b5b723e */ /* 0x000fe200048070ff */
[----:B------:R-:W-:Y:S01]  /*4610*/  FMUL.FTZ R85, R10, R85 ;  /* 0x000000550a557220 */ /* 0x000fe20000410000 */
[----:B------:R-:W-:Y:S01]  /*4620*/  FFMA.FTZ R14, R70, R79, R83 ;  /* 0x0000004f460e7223 */ /* 0x000fe20000010053 */
[----:B------:R-:W-:Y:S01]  /*4630*/  F2FP.SATFINITE.E4M3.F32.PACK_AB_MERGE_C R8, R75, R28, R8 ;  /* 0x0000001c4b08723e */ /* 0x000fe20004807008 */
[----:B------:R-:W-:Y:S01]  /*4640*/  HADD2.F32 R70, -RZ, R31.H0_H0 ;  /* 0x2000001fff467230 */ /* 0x000fe20000004100 */
[----:B------:R-:W-:Y:S01]  /*4650*/  F2FP.SATFINITE.E4M3.F32.PACK_AB_MERGE_C R12, R77, R30, R12 ;  /* 0x0000001e4d0c723e */ /* 0x000fe2000480700c */
[----:B------:R-:W-:Y:S01]  /*4660*/  HADD2.F32 R77, -RZ, R76.H0_H0 ;  /* 0x2000004cff4d7230 */ /* 0x000fe20000004100 */
[----:B------:R-:W-:Y:S01]  /*4670*/  F2FP.F16.E4M3.UNPACK_B R74, R6 ;  /* 0x00000006ff4a723e */ /* 0x000fe200020006ff */
[----:B------:R-:W-:-:S02]  /*4680*/  HADD2.F32 R28, -RZ, R29.H0_H0 ;  /* 0x2000001dff1c7230 */ /* 0x000fc40000004100 */
[----:B------:R-:W-:Y:S01]  /*4690*/  FFMA.FTZ R85, R72, R81, R85 ;  /* 0x0000005148557223 */ /* 0x000fe20000010055 */
[----:B------:R-:W-:Y:S02]  /*46a0*/  HADD2.F32 R72, -RZ, R31.H1_H1 ;  /* 0x3000001fff487230 */ /* 0x000fe40000004100 */
        /* <DEDUP_REMOVED lines=8> */
[----:B------:R-:W-:-:S02]  /*4730*/  HADD2.F32 R75, -RZ, R74.H1_H1 ;  /* 0x3000004aff4b7230 */ /* 0x000fc40000004100 */
        /* <DEDUP_REMOVED lines=8> */
[----:B------:R-:W-:Y:S02]  /*47c0*/  HADD2.F32 R75, -RZ, R74.H0_H0 ;  /* 0x2000004aff4b7230 */ /* 0x000fe40000004100 */
[----:B------:R-:W-:Y:S01]  /*47d0*/  FFMA.FTZ R10, R10, R81, -R89 ;  /* 0x000000510a0a7223 */ /* 0x000fe20000010859 */
[----:B------:R-:W-:Y:S01]  /*47e0*/  HADD2.F32 R7, -RZ, R31.H0_H0 ;  /* 0x2000001fff077230 */ /* 0x000fe20000004100 */
[----:B------:R-:W-:Y:S01]  /*47f0*/  F2FP.F16.E4M3.UNPACK_B R81, R5.H1 ;  /* 0x00000005ff51723e */ /* 0x000fe200030006ff */
[----:B------:R-:W-:-:S02]  /*4800*/  HADD2.F32 R72, -RZ, R13.H1_H1 ;  /* 0x3000000dff487230 */ /* 0x000fc40000004100 */
[CC--:B------:R-:W-:Y:S01]  /*4810*/  FMUL.FTZ R76, R70.reuse, R75.reuse ;  /* 0x0000004b464c7220 */ /* 0x0c0fe20000410000 */
[----:B------:R-:W-:Y:S02]  /*4820*/  HADD2.F32 R13, -RZ, R6.H0_H0 ;  /* 0x20000006ff0d7230 */ /* 0x000fe40000004100 */
[C---:B------:R-:W-:Y:S01]  /*4830*/  FMUL.FTZ R77, R7.reuse, R75 ;  /* 0x0000004b074d7220 */ /* 0x040fe20000410000 */
[----:B------:R-:W-:Y:S01]  /*4840*/  HADD2.F32 R31, -RZ, R31.H1_H1 ;  /* 0x3000001fff1f7230 */ /* 0x000fe20000004100 */
[----:B------:R-:W-:Y:S01]  /*4850*/  F2FP.F16.E4M3.UNPACK_B R80, R5 ;  /* 0x00000005ff50723e */ /* 0x000fe200020006ff */
[----:B------:R-:W-:Y:S01]  /*4860*/  HADD2.F32 R74, -RZ, R74.H1_H1 ;  /* 0x3000004aff4a7230 */ /* 0x000fe20000004100 */
[----:B------:R-:W-:Y:S01]  /*4870*/  F2FP.F16.E4M3.UNPACK_B R5, R4 ;  /* 0x00000004ff05723e */ /* 0x000fe200020006ff */
        /* <DEDUP_REMOVED lines=17> */
[----:B------:R-:W-:Y:S01]  /*4990*/  F2FP.SATFINITE.E4M3.F32.PACK_AB_MERGE_C R10, R10, R87, R91 ;  /* 0x000000570a0a723e */ /* 0x000fe2000480705b */
[----:B------:R-:W-:Y:S01]  /*49a0*/  HADD2.F32 R72, -RZ, R11.H0_H0 ;  /* 0x2000000bff487230 */ /* 0x000fe20000004100 */
[----:B------:R-:W-:Y:S01]  /*49b0*/  F2FP.SATFINITE.E4M3.F32.PACK_AB_MERGE_C R84, R93, R84, RZ ;  /* 0x000000545d54723e */ /* 0x000fe200048070ff */
[----:B------:R-:W-:-:S02]  /*49c0*/  HADD2.F32 R79, -RZ, R77.H0_H0 ;  /* 0x2000004dff4f7230 */ /* 0x000fc40000004100 */
[-C--:B------:R-:W-:Y:S01]  /*49d0*/  FMUL.FTZ R87, R4, R83.reuse ;  /* 0x0000005304577220 */ /* 0x080fe20000410000 */
[----:B------:R-:W-:Y:S01]  /*49e0*/  HADD2.F32 R15, -RZ, R31.H0_H0 ;  /* 0x2000001fff0f7230 */ /* 0x000fe20000004100 */
[----:B------:R-:W-:Y:S01]  /*49f0*/  F2FP.SATFINITE.E4M3.F32.PACK_AB_MERGE_C R14, R85, R14, R84 ;  /* 0x0000000e550e723e */ /* 0x000fe20004807054 */
[C---:B------:R-:W-:Y:S01]  /*4a00*/  FMUL.FTZ R83, R72.reuse, R83 ;  /* 0x0000005348537220 */ /* 0x040fe20000410000 */
[-C--:B------:R-:W-:Y:S01]  /*4a10*/  FFMA.FTZ R87, R72, R79.reuse, -R87 ;  /* 0x0000004f48577223 */ /* 0x080fe20000010857 */
        /* <DEDUP_REMOVED lines=12> */
[----:B------:R-:W-:Y:S01]  /*4ae0*/  HADD2.F32 R80, -RZ, R80.H1_H1 ;  /* 0x30000050ff507230 */ /* 0x000fe20000004100 */
[----:B------:R-:W-:Y:S01]  /*4af0*/  F2FP.SATFINITE.E4M3.F32.PACK_AB_MERGE_C R6, R13, R6, RZ ;  /* 0x000000060d06723e */ /* 0x000fe200048070ff */
[----:B------:R-:W-:Y:S01]  /*4b00*/  HADD2.F32 R4, -RZ, R77.H1_H1 ;  /* 0x3000004dff047230 */ /* 0x000fe20000004100 */
[----:B------:R-:W-:Y:S01]  /*4b10*/  F2FP.SATFINITE.E4M3.F32.PACK_AB_MERGE_C R7, R70, R7, RZ ;  /* 0x000000074607723e */ /* 0x000fe200048070ff */
[----:B------:R-:W-:-:S02]  /*4b20*/  HADD2.F32 R5, -RZ, R5.H1_H1 ;  /* 0x30000005ff057230 */ /* 0x000fc40000004100 */
[CC--:B------:R-:W-:Y:S01]  /*4b30*/  FMUL.FTZ R72, R74.reuse, R80.reuse ;  /* 0x000000504a487220 */ /* 0x0c0fe20000410000 */
[----:B------:R-:W-:Y:S01]  /*4b40*/  FMUL.FTZ R15, R31, R80 ;  /* 0x000000501f0f7220 */ /* 0x000fe20000410000 */
[-C--:B------:R-:W-:Y:S01]  /*4b50*/  FFMA.FTZ R76, R11, R4.reuse, -R76 ;  /* 0x000000040b4c7223 */ /* 0x080fe2000001084c */
[----:B------:R-:W-:Y:S01]  /*4b60*/  FFMA.FTZ R78, R75, R4, R78 ;  /* 0x000000044b4e7223 */ /* 0x000fe2000001004e */
[-C--:B------:R-:W-:Y:S01]  /*4b70*/  FFMA.FTZ R31, R31, R5.reuse, -R72 ;  /* 0x000000051f1f7223 */ /* 0x080fe20000010848 */
[----:B------:R-:W-:Y:S01]  /*4b80*/  FFMA.FTZ R74, R74, R5, R15 ;  /* 0x000000054a4a7223 */ /* 0x000fe2000001000f */
[----:B------:R-:W-:Y:S02]  /*4b90*/  F2FP.SATFINITE.E4M3.F32.PACK_AB_MERGE_C R9, R9, R28, R6 ;  /* 0x0000001c0909723e */ /* 0x000fe40004807006 */
[----:B------:R-:W-:Y:S02]  /*4ba0*/  F2FP.SATFINITE.E4M3.F32.PACK_AB_MERGE_C R76, R76, R87, RZ ;  /* 0x000000574c4c723e */ /* 0x000fe400048070ff */
[----:B------:R-:W-:-:S02]  /*4bb0*/  F2FP.SATFINITE.E4M3.F32.PACK_AB_MERGE_C R78, R78, R83, RZ ;  /* 0x000000534e4e723e */ /* 0x000fc400048070ff */
[----:B------:R-:W-:Y:S02]  /*4bc0*/  F2FP.SATFINITE.E4M3.F32.PACK_AB_MERGE_C R11, R31, R84, R76 ;  /* 0x000000541f0b723e */ /* 0x000fe4000480704c */
[----:B------:R-:W-:Y:S02]  /*4bd0*/  F2FP.SATFINITE.E4M3.F32.PACK_AB_MERGE_C R13, R30, R29, R7 ;  /* 0x0000001d1e0d723e */ /* 0x000fe40004807007 */
[----:B------:R-:W-:-:S07]  /*4be0*/  F2FP.SATFINITE.E4M3.F32.PACK_AB_MERGE_C R15, R74, R85, R78 ;  /* 0x000000554a0f723e */ /* 0x000fce000480704e */
.L_x_15884:
[----:B------:R-:W-:Y:S05]  /*4bf0*/  BSYNC B1 ;  /* 0x0000000000017941 */ /* 0x000fea0003800000 */
.L_x_15883:
[----:B--2---:R2:W-:Y:S01]  /*4c00*/  ST.E.128 desc[UR40][R56.64], R8 ;  /* 0x0000000838007985 */ /* 0x0045e2000c101d28 */
[----:B------:R-:W-:-:S13]  /*4c10*/  ISETP.GE.AND P3, PT, R68, R73, PT ;  /* 0x000000494400720c */ /* 0x000fda0003f66270 */
[----:B------:R-:W-:Y:S05]  /*4c20*/  @P3 BRA `(.L_x_15872) ;  /* 0x0000000000e83947 */ /* 0x000fea0003800000 */
[----:B------:R-:W-:-:S04]  /*4c30*/  IADD3 R4, P3, R71, R68, RZ ;  /* 0x0000004447047210 */ /* 0x000fc80007f7e0ff */
[----:B------:R-:W-:-:S05]  /*4c40*/  LEA.HI.X.SX32 R5, R68, R69, 0x1, P3 ;  /* 0x0000004544057211 */ /* 0x000fca00018f0eff */
[----:B-1----:R1:W-:Y:S01]  /*4c50*/  ST.E.128 desc[UR40][R4.64], R12 ;  /* 0x0000000c04007985 */ /* 0x0023e2000c101d28 */
[----:B------:R-:W-:Y:S05]  /*4c60*/  BRA `(.L_x_15872) ;  /* 0x0000000000d87947 */ /* 0x000fea0003800000 */
.L_x_15864:
[----:B------:R-:W2:Y:S02]  /*4c70*/  LDL R4, [R1] ;  /* 0x0000000001047983 */ /* 0x000ea40000100800 */
[----:B--2---:R-:W-:-:S13]  /*4c80*/  ISETP.NE.AND P4, PT, R4, 0x3, PT ;  /* 0x000000030400780c */ /* 0x004fda0003f85270 */
[----:B------:R-:W-:Y:S05]  /*4c90*/  @!P4 BRA `(.L_x_15885) ;  /* 0x000000000004c947 */ /* 0x000fea0003800000 */
[----:B------:R-:W-:Y:S01]  /*4ca0*/  BPT.TRAP 0x1 ;  /* 0x000000040000795c */ /* 0x000fe20000300000 */
.L_x_15885:
[----:B------:R-:W2:Y:S01]  /*4cb0*/  LDL R4, [R1+0x8] ;  /* 0x0000080001047983 */ /* 0x000ea20000100800 */
[----:B------:R-:W-:Y:S01]  /*4cc0*/  IMAD R66, R22, 0x8, R18 ;  /* 0x0000000816427824 */ /* 0x000fe200078e0212 */
[----:B------:R-:W-:Y:S01]  /*4cd0*/  BSSY B1, `(.L_x_15886) ;  /* 0x0000005000017945 */ /* 0x000fe20003800000 */
[----:B------:R-:W-:Y:S02]  /*4ce0*/  SHF.R.S32.HI R63, RZ, 0x1f, R61 ;  /* 0x0000001fff3f7819 */ /* 0x000fe4000001143d */
[----:B--2---:R-:W-:-:S04]  /*4cf0*/  SHF.L.U32 R67, R4, 0x1f, RZ ;  /* 0x0000001f04437819 */ /* 0x004fc800000006ff */
[----:B------:R-:W0:Y:S02]  /*4d00*/  SYNCS.PHASECHK.TRANS64.TRYWAIT P3, [R66+URZ+0x13290], R67 ;  /* 0x01329043420075a7 */ /* 0x000e24000806017f */
[----:B0-----:R-:W-:Y:S05]  /*4d10*/  @!P3 BRA `(.L_x_15887) ;  /* 0x0000017c0094b947 */ /* 0x001fea0003800000 */
.L_x_16125:
[----:B------:R-:W-:Y:S05]  /*4d20*/  BSYNC B1 ;  /* 0x0000000000017941 */ /* 0x000fea0003800000 */
.L_x_15886:
        /* <DEDUP_REMOVED lines=28> */
.L_x_16129:
[----:B------:R-:W-:Y:S05]  /*4ef0*/  @!P3 BRA `(.L_x_15872) ;  /* 0x000000000034b947 */ /* 0x000fea0003800000 */
[----:B------:R-:W4:Y:S01]  /*4f00*/  LDL R6, [R1+0x4] ;  /* 0x0000040001067983 */ /* 0x000f220000100800 */
[----:B------:R-:W-:-:S03]  /*4f10*/  ULDC UR4, c[0x0][0x2f4] ;  /* 0x0000bd0000047ab9 */ /* 0x000fc60000000800 */
[----:B-1----:R-:W5:Y:S01]  /*4f20*/  LDL R4, [R1+0x1c] ;  /* 0x00001c0001047983 */ /* 0x002f620000100800 */
[----:B------:R-:W-:-:S13]  /*4f30*/  ISETP.GE.AND P3, PT, R16, UR4, PT ;  /* 0x0000000410007c0c */ /* 0x000fda000bf66270 */
[----:B---3--:R-:W-:-:S05]  /*4f40*/  @!P3 IADD3 R10, P5, R16, R14, RZ ;  /* 0x0000000e100ab210 */ /* 0x008fca0007fbe0ff */
[----:B--2---:R-:W-:Y:S01]  /*4f50*/  @!P3 IMAD.X R11, R5, 0x1, R17, P5 ;  /* 0x00000001050bb824 */ /* 0x004fe200028e0611 */
[----:B----4-:R-:W-:-:S13]  /*4f60*/  ISETP.GE.AND P5, PT, R6, UR4, PT ;  /* 0x0000000406007c0c */ /* 0x010fda000bfa6270 */
[----:B------:R-:W-:-:S05]  /*4f70*/  @!P5 IADD3 R8, P6, R6, R14, RZ ;  /* 0x0000000e0608d210 */ /* 0x000fca0007fde0ff */
[----:B-----5:R-:W-:Y:S02]  /*4f80*/  @!P5 IMAD.X R9, R5, 0x1, R4, P6 ;  /* 0x000000010509d824 */ /* 0x020fe400030e0604 */
[----:B------:R-:W1:Y:S04]  /*4f90*/  @!P3 LDS.128 R4, [R62+0xe000] ;  /* 0x00e000003e04b984 */ /* 0x000e680000000c00 */
[----:B-1----:R-:W-:Y:S04]  /*4fa0*/  @!P3 ST.E.128 desc[UR40][R10.64], R4 ;  /* 0x000000040a00b985 */ /* 0x002fe8000c101d28 */
[----:B------:R-:W1:Y:S04]  /*4fb0*/  @!P5 LDS.128 R4, [R59+0xe000] ;  /* 0x00e000003b04d984 */ /* 0x000e680000000c00 */
[----:B-1----:R4:W-:Y:S02]  /*4fc0*/  @!P5 ST.E.128 desc[UR40][R8.64], R4 ;  /* 0x000000040800d985 */ /* 0x0029e4000c101d28 */
.L_x_15872:
[----:B------:R-:W-:Y:S05]  /*4fd0*/  BSYNC B0 ;  /* 0x0000000000007941 */ /* 0x000fea0003800000 */
.L_x_15863:
        /* <DEDUP_REMOVED lines=16> */
.L_x_15890:
[----:B------:R-:W-:Y:S05]  /*50e0*/  BSYNC B0 ;  /* 0x0000000000007941 */ /* 0x000fea0003800000 */
.L_x_15889:
[----:B------:R-:W1:Y:S01]  /*50f0*/  SYNCS.PHASECHK.TRANS64.TRYWAIT P4, [R66+URZ+0x132b0], R67 ;  /* 0x0132b043420075a7 */ /* 0x000e62000808017f */
[----:B------:R-:W-:Y:S04]  /*5100*/  BSSY B0, `(.L_x_15891) ;  /* 0x0000002000007945 */ /* 0x000fe80003800000 */
[----:B-1----:R-:W-:Y:S05]  /*5110*/  @!P4 BRA `(.L_x_15892) ;  /* 0x0000017800ecc947 */ /* 0x002fea0003800000 */
.L_x_16130:
[----:B------:R-:W-:Y:S05]  /*5120*/  BSYNC B0 ;  /* 0x0000000000007941 */ /* 0x000fea0003800000 */
.L_x_15891:
        /* <DEDUP_REMOVED lines=18> */
[----:B------:R-:W-:Y:S01]  /*5250*/  IADD3.X R5, R5, UR7, RZ, P4, !PT ;  /* 0x0000000705057c10 */ /* 0x000fe2000a7fe4ff */
[----:B------:R2:W4:Y:S01]  /*5260*/  SHFL.IDX PT, R9, R4, RZ, 0x1e1f ;  /* 0x001e1fff04097589 */ /* 0x00052200000e0000 */
[----:B------:R-:W-:-:S04]  /*5270*/  LEA.HI R8, R8, R8, RZ, 0x1 ;  /* 0x0000000808087211 */ /* 0x000fc800078f08ff */
[----:B------:R-:W-:Y:S01]  /*5280*/  SHF.R.S32.HI R8, RZ, 0x1, R8 ;  /* 0x00000001ff087819 */ /* 0x000fe20000011408 */
[----:B------:R-:W0:Y:S03]  /*5290*/  SHFL.IDX PT, R5, R5, RZ, 0x1e1f ;  /* 0x001e1fff05057589 */ /* 0x000e2600000e0000 */
[----:B------:R-:W-:-:S13]  /*52a0*/  ISETP.GT.AND P4, PT, R65, R8, PT ;  /* 0x000000084100720c */ /* 0x000fda0003f84270 */
[----:B--2-4-:R-:W-:Y:S05]  /*52b0*/  @!P4 BRA `(.L_x_15894) ;  /* 0x000000000034c947 */ /* 0x014fea0003800000 */
[----:B------:R-:W2:Y:S01]  /*52c0*/  LDL R8, [R1+0x4] ;  /* 0x0000040001087983 */ /* 0x000ea20000100800 */
[----:B------:R-:W-:-:S03]  /*52d0*/  ULDC UR4, c[0x0][0x2f4] ;  /* 0x0000bd0000047ab9 */ /* 0x000fc60000000800 */
[----:B------:R-:W4:Y:S01]  /*52e0*/  LDL R12, [R1+0x1c] ;  /* 0x00001c00010c7983 */ /* 0x000f220000100800 */
[----:B------:R-:W-:-:S13]  /*52f0*/  ISETP.GE.AND P4, PT, R16, UR4, PT ;  /* 0x0000000410007c0c */ /* 0x000fda000bf86270 */
[----:B------:R-:W-:-:S05]  /*5300*/  @!P4 IADD3 R10, P5, R16, R9, RZ ;  /* 0x00000009100ac210 */ /* 0x000fca0007fbe0ff */
[----:B0-----:R-:W-:Y:S01]  /*5310*/  @!P4 IMAD.X R11, R5, 0x1, R17, P5 ;  /* 0x00000001050bc824 */ /* 0x001fe200028e0611 */
[----:B--2---:R-:W-:-:S13]  /*5320*/  ISETP.GE.AND P5, PT, R8, UR4, PT ;  /* 0x0000000408007c0c */ /* 0x004fda000bfa6270 */
[----:B------:R-:W-:-:S05]  /*5330*/  @!P5 IADD3 R8, P6, R8, R9, RZ ;  /* 0x000000090808d210 */ /* 0x000fca0007fde0ff */
[----:B----4-:R-:W-:Y:S02]  /*5340*/  @!P5 IMAD.X R9, R5, 0x1, R12, P6 ;  /* 0x000000010509d824 */ /* 0x010fe400030e060c */
[----:B------:R-:W0:Y:S04]  /*5350*/  @!P4 LDS.128 R4, [R62+0x6000] ;  /* 0x006000003e04c984 */ /* 0x000e280000000c00 */
[----:B0-----:R-:W-:Y:S04]  /*5360*/  @!P4 ST.E.128 desc[UR40][R10.64], R4 ;  /* 0x000000040a00c985 */ /* 0x001fe8000c101d28 */
[----:B------:R-:W0:Y:S04]  /*5370*/  @!P5 LDS.128 R4, [R59+0x6000] ;  /* 0x006000003b04d984 */ /* 0x000e280000000c00 */
[----:B0-----:R2:W-:Y:S02]  /*5380*/  @!P5 ST.E.128 desc[UR40][R8.64], R4 ;  /* 0x000000040800d985 */ /* 0x0015e4000c101d28 */
.L_x_15894:
[----:B------:R-:W-:Y:S05]  /*5390*/  BSYNC B0 ;  /* 0x0000000000007941 */ /* 0x000fea0003800000 */
.L_x_15893:
[----:B0-2---:R-:W2:Y:S01]  /*53a0*/  LDL.LU R5, [R1+0x8] ;  /* 0x0000080001057983 */ /* 0x005ea20000300800 */
[----:B------:R-:W-:Y:S02]  /*53b0*/  VIADD R22, R22, 0x1 ;  /* 0x0000000116167836 */ /* 0x000fe40000000000 */
[----:B-1----:R-:W-:Y:S01]  /*53c0*/  @!P3 VIADD R66, R66, 0x132c0 ;  /* 0x000132c04242b836 */ /* 0x002fe20000000000 */
        /* <DEDUP_REMOVED lines=16> */
.L_x_15858:
[----:B------:R-:W-:Y:S04]  /*54d0*/  BSSY B0, `(.L_x_15896) ;  /* 0x0000004000007945 */ /* 0x000fe80003800000 */
[----:B------:R-:W-:Y:S05]  /*54e0*/  @P3 BRA `(.L_x_15897) ;  /* 0x0000000000083947 */ /* 0x000fea0003800000 */
[----:B------:R-:W2:Y:S02]  /*54f0*/  FENCE.VIEW.ASYNC.G ;  /* 0x00000000000073c6 */ /* 0x000ea40000000100 */
[----:B--2---:R-:W-:Y:S06]  /*5500*/  BAR.ARV 0xc, 0x200 ;  /* 0x0308000000007b1d */ /* 0x004fec0000002000 */
.L_x_15897:
[----:B------:R-:W-:Y:S05]  /*5510*/  BSYNC B0 ;  /* 0x0000000000007941 */ /* 0x000fea0003800000 */
.L_x_15896:
[----:B------:R-:W2:Y:S01]  /*5520*/  LDL R2, [R1+0x6c] ;  /* 0x00006c0001027983 */ /* 0x000ea20000100800 */
[----:B------:R-:W-:Y:S01]  /*5530*/  ULDC.64 UR4, c[0x0][0x990] ;  /* 0x0002640000047ab9 */ /* 0x000fe20000000a00 */
[----:B------:R-:W-:Y:S02]  /*5540*/  ULDC.64 UR6, c[0x0][0x998] ;  /* 0x0002660000067ab9 */ /* 0x000fe40000000a00 */
[----:B------:R-:W4:Y:S01]  /*5550*/  LDL R4, [R1+0x54] ;  /* 0x0000540001047983 */ /* 0x000f220000100800 */
[----:B------:R-:W-:Y:S02]  /*5560*/  ISETP.NE.U32.AND P0, PT, RZ, UR4, PT ;  /* 0x00000004ff007c0c */ /* 0x000fe4000bf05070 */
[----:B------:R-:W-:Y:S01]  /*5570*/  ISETP.NE.U32.AND P1, PT, RZ, UR6, PT ;  /* 0x00000006ff007c0c */ /* 0x000fe2000bf25070 */
[----:B---3--:R-:W3:Y:S01]  /*5580*/  LDL R14, [R1+0x34] ;  /* 0x00003400010e7983 */ /* 0x008ee20000100800 */
[----:B------:R-:W-:Y:S02]  /*5590*/  ISETP.NE.AND.EX P0, PT, RZ, UR5, PT, P0 ;  /* 0x00000005ff007c0c */ /* 0x000fe4000bf05300 */
[----:B------:R-:W-:-:S11]  /*55a0*/  ISETP.NE.AND.EX P1, PT, RZ, UR7, PT, P1 ;  /* 0x00000007ff007c0c */ /* 0x000fd6000bf25310 */
[----:B------:R-:W2:Y:S08]  /*55b0*/  @P0 LDC.64 R6, c[0x0][0x9a8] ;  /* 0x00026a00ff060b82 */ /* 0x000eb00000000a00 */
[----:B------:R-:W1:Y:S08]  /*55c0*/  @P1 LDC.64 R8, c[0x0][0x9b8] ;  /* 0x00026e00ff081b82 */ /* 0x000e700000000a00 */
[----:B------:R-:W4:Y:S08]  /*55d0*/  @P0 LDC.64 R10, c[0x0][0x9b0] ;  /* 0x00026c00ff0a0b82 */ /* 0x000f300000000a00 */
[----:B0-----:R-:W0:Y:S01]  /*55e0*/  @P1 LDC.64 R12, c[0x0][0x9c0] ;  /* 0x00027000ff0c1b82 */ /* 0x001e220000000a00 */
[----:B--2---:R-:W-:-:S02]  /*55f0*/  @P0 IMAD R0, R2, R6, RZ ;  /* 0x0000000602000224 */ /* 0x004fc400078e02ff */
[----:B-1----:R-:W-:Y:S02]  /*5600*/  @P1 IMAD R2, R2, R8, RZ ;  /* 0x0000000802021224 */ /* 0x002fe400078e02ff */
[C---:B----4-:R-:W-:Y:S02]  /*5610*/  @P0 IMAD R7, R4.reuse, R7, R0 ;  /* 0x0000000704070224 */ /* 0x050fe400078e0200 */
[C---:B------:R-:W-:Y:S02]  /*5620*/  @P1 IMAD R9, R4.reuse, R9, R2 ;  /* 0x0000000904091224 */ /* 0x040fe400078e0202 */
[----:B------:R-:W-:-:S04]  /*5630*/  @P0 IMAD.WIDE.U32 R2, R4, R6, RZ ;  /* 0x0000000604020225 */ /* 0x000fc800078e00ff */
[----:B------:R-:W-:-:S04]  /*5640*/  @P1 IMAD.WIDE.U32 R4, R4, R8, RZ ;  /* 0x0000000804041225 */ /* 0x000fc800078e00ff */
[----:B------:R-:W-:Y:S02]  /*5650*/  @P0 IMAD.IADD R3, R3, 0x1, R7 ;  /* 0x0000000103030824 */ /* 0x000fe400078e0207 */
[----:B------:R-:W-:Y:S02]  /*5660*/  @P1 IMAD.IADD R5, R5, 0x1, R9 ;  /* 0x0000000105051824 */ /* 0x000fe400078e0209 */
[----:B------:R-:W-:-:S04]  /*5670*/  @P0 IMAD.WIDE.U32 R2, R156, R10, R2 ;  /* 0x0000000a9c020225 */ /* 0x000fc800078e0002 */
[----:B0-----:R-:W-:Y:S01]  /*5680*/  @P1 IMAD.WIDE.U32 R6, R156, R12, R4 ;  /* 0x0000000c9c061225 */ /* 0x001fe200078e0004 */
        /* <DEDUP_REMOVED lines=11> */
[----:B------:R-:W2:Y:S01]  /*5740*/  @P0 LDG.E R3, desc[UR40][R4.64] ;  /* 0x0000002804030981 */ /* 0x000ea2000c1e1900 */
[----:B0-----:R-:W-:-:S13]  /*5750*/  ISETP.NE.AND P0, PT, R2, 0x1, PT ;  /* 0x000000010200780c */ /* 0x001fda0003f05270 */
[----:B------:R-:W0:Y:S08]  /*5760*/  @P0 LDC R2, c[0x0][0x44c] ;  /* 0x00011300ff020b82 */ /* 0x000e300000000800 */
[----:B------:R-:W1:Y:S01]  /*5770*/  @P0 LDC R11, c[0x0][0x450] ;  /* 0x00011400ff0b0b82 */ /* 0x000e620000000800 */
[----:B---3--:R-:W-:-:S04]  /*5780*/  VIADD R7, R14, 0xbf ;  /* 0x000000bf0e077836 */ /* 0x008fc80000000000 */
[----:B0-----:R-:W-:-:S05]  /*5790*/  @P0 IMAD.HI.U32 R2, R7, R2, RZ ;  /* 0x0000000207020227 */ /* 0x001fca00078e00ff */
[----:B-1----:R-:W-:-:S05]  /*57a0*/  @P0 SHF.R.U32.HI R7, RZ, R11, R2 ;  /* 0x0000000bff070219 */ /* 0x002fca0000011602 */
[----:B------:R-:W-:-:S04]  /*57b0*/  IMAD.IADD R7, R26, 0x1, R7 ;  /* 0x000000011a077824 */ /* 0x000fc800078e0207 */
[----:B------:R-:W-:-:S05]  /*57c0*/  IMAD.HI R7, R7, 0x66666667, RZ ;  /* 0x6666666707077827 */ /* 0x000fca00078e02ff */
[----:B------:R-:W-:-:S04]  /*57d0*/  SHF.R.U32.HI R2, RZ, 0x1f, R7 ;  /* 0x0000001fff027819 */ /* 0x000fc80000011607 */
[----:B------:R-:W-:-:S04]  /*57e0*/  LEA.HI.SX32 R2, R7, R2, 0x1a ;  /* 0x0000000207027211 */ /* 0x000fc800078fd2ff */
        /* <DEDUP_REMOVED lines=37> */
.L_x_15899:
[----:B------:R-:W-:Y:S05]  /*5a40*/  BSYNC B0 ;  /* 0x0000000000007941 */ /* 0x000fea0003800000 */
.L_x_15898:
[----:B------:R-:W2:Y:S01]  /*5a50*/  LDL R0, [R1+0x70] ;  /* 0x0000700001007983 */ /* 0x000ea20000100800 */
[----:B------:R-:W-:Y:S02]  /*5a60*/  PLOP3.LUT P0, PT, PT, PT, PT, 0x80, 0x0 ;  /* 0x000000000000781c */ /* 0x000fe40003f0f070 */
        /* <DEDUP_REMOVED lines=57> */
.L_x_15902:
[----:B------:R-:W-:Y:S05]  /*5e00*/  BSYNC B6 ;  /* 0x0000000000067941 */ /* 0x000fea0003800000 */
.L_x_15901:
        /* <DEDUP_REMOVED lines=13> */
.L_x_15906:
[----:B-1----:R1:W2:Y:S02]  /*5ee0*/  SYNCS.PHASECHK.TRANS64.TRYWAIT P0, [R18+URZ+0x13200], R3 ;  /* 0x01320003120075a7 */ /* 0x0022a4000800017f */
[----:B--2---:R-:W-:Y:S05]  /*5ef0*/  @!P0 NANOSLEEP.SYNCS 0x989680 ;  /* 0x009896800000895d */ /* 0x004fea0003900000 */
[----:B------:R-:W2:Y:S02]  /*5f00*/  @!P0 SYNCS.PHASECHK.TRANS64 P0, [R18+URZ+0x13200], R3 ;  /* 0x01320003120085a7 */ /* 0x000ea4000800007f */
[----:B--2---:R-:W-:Y:S05]  /*5f10*/  @!P0 BRA `(.L_x_15906) ;  /* 0xfffffffc00f08947 */ /* 0x004fea000383ffff */
.L_x_15905:
[----:B------:R-:W-:Y:S05]  /*5f20*/  BSYNC B0 ;  /* 0x0000000000007941 */ /* 0x000fea0003800000 */
.L_x_15904:
[----:B------:R-:W-:Y:S05]  /*5f30*/  BRA `(.L_x_15907) ;  /* 0x0000002c00107947 */ /* 0x000fea0003800000 */
.L_x_15903:
        /* <DEDUP_REMOVED lines=30> */
.L_x_15909:
[----:B------:R-:W-:Y:S05]  /*6120*/  BSYNC B6 ;  /* 0x0000000000067941 */ /* 0x000fea0003800000 */
.L_x_15908:
[----:B------:R-:W0:Y:S01]  /*6130*/  S2R R20, SR_TID.X ;  /* 0x0000000000147919 */ /* 0x000e220000002100 */
[----:B------:R-:W-:Y:S01]  /*6140*/  ULDC.U8 UR4, c[0x0][0x410] ;  /* 0x0001040000047ab9 */ /* 0x000fe20000000000 */
[----:B0-----:R-:W-:Y:S02]  /*6150*/  VIADD R21, R20, 0xffffff80 ;  /* 0xffffff8014157836 */ /* 0x001fe40000000000 */
[----:B------:R-:W2:Y:S01]  /*6160*/  LDL R20, [R1+0x34] ;  /* 0x0000340001147983 */ /* 0x000ea20000100800 */
[----:B------:R-:W-:Y:S01]  /*6170*/  ISETP.NE.AND P0, PT, RZ, UR4, PT ;  /* 0x00000004ff007c0c */ /* 0x000fe2000bf05270 */
[----:B------:R-:W-:Y:S01]  /*6180*/  BSSY B0, `(.L_x_15910) ;  /* 0x0000297000007945 */ /* 0x000fe20003800000 */
[----:B------:R-:W-:-:S04]  /*6190*/  LEA.HI R32, R21, R21, RZ, 0x1 ;  /* 0x0000001515207211 */ /* 0x000fc800078f08ff */
[----:B------:R-:W-:-:S05]  /*61a0*/  SHF.R.S32.HI R32, RZ, 0x1, R32 ;  /* 0x00000001ff207819 */ /* 0x000fca0000011420 */
[----:B--2---:R-:W-:Y:S02]  /*61b0*/  IMAD.IADD R10, R32, 0x1, R20 ;  /* 0x00000001200a7824 */ /* 0x004fe400078e0214 */
        /* <DEDUP_REMOVED lines=32> */
[----:B------:R0:W4:Y:S02]  /*63c0*/  SHFL.IDX PT, R14, R5, RZ, 0x1e1f ;  /* 0x001e1fff050e7589 */ /* 0x00012400000e0000 */
.L_x_16136:
        /* <DEDUP_REMOVED lines=14> */
[----:B------:R-:W2:Y:S01]  /*64b0*/  LDL.64 R30, [R1+0x10] ;  /* 0x00001000011e7983 */ /* 0x000ea20000100a00 */
[----:B------:R-:W-:-:S03]  /*64c0*/  ULDC UR4, c[0x0][0x3f4] ;  /* 0x0000fd0000047ab9 */ /* 0x000fc60000000800 */
[----:B------:R-:W3:Y:S01]  /*64d0*/  LDL R15, [R1+0x20] ;  /* 0x00002000010f7983 */ /* 0x000ee20000100800 */
[----:B------:R-:W-:Y:S02]  /*64e0*/  CS2R R10, SRZ ;  /* 0x00000000000a7805 */ /* 0x000fe4000001ff00 */
[----:B------:R-:W-:Y:S02]  /*64f0*/  CS2R R20, SRZ ;  /* 0x0000000000147805 */ /* 0x000fe4000001ff00 */
[----:B------:R-:W-:Y:S02]  /*6500*/  CS2R R12, SRZ ;  /* 0x00000000000c7805 */ /* 0x000fe4000001ff00 */
[----:B--2---:R-:W-:Y:S02]  /*6510*/  ISETP.GE.AND P4, PT, R30, UR4, PT ;  /* 0x000000041e007c0c */ /* 0x004fe4000bf86270 */
[----:B---3--:R-:W-:Y:S02]  /*6520*/  ISETP.GE.AND P5, PT, R15, UR4, PT ;  /* 0x000000040f007c0c */ /* 0x008fe4000bfa6270 */
[----:B------:R-:W-:-:S09]  /*6530*/  SHF.R.S32.HI R9, RZ, 0x1f, R15 ;  /* 0x0000001fff097819 */ /* 0x000fd2000001140f */
[CC--:B------:R-:W-:Y:S02]  /*6540*/  @!P4 IADD3 R6, P0, R30.reuse, R3.reuse, RZ ;  /* 0x000000031e06c210 */ /* 0x0c0fe40007f1e0ff */
[C---:B------:R-:W-:Y:S02]  /*6550*/  @!P5 IADD3 R26, P2, R15.reuse, R3, RZ ;  /* 0x000000030f1ad210 */ /* 0x040fe40007f5e0ff */
[----:B------:R-:W-:Y:S02]  /*6560*/  @!P4 SHF.R.S32.HI R3, RZ, 0x1f, R30 ;  /* 0x0000001fff03c819 */ /* 0x000fe4000001141e */
[-C--:B----4-:R-:W-:Y:S01]  /*6570*/  @!P4 IADD3 R30, P1, R30, R14.reuse, RZ ;  /* 0x0000000e1e1ec210 */ /* 0x090fe20007f3e0ff */
[C---:B-1----:R-:W-:Y:S01]  /*6580*/  @!P5 IMAD.X R27, R0.reuse, 0x1, R9, P2 ;  /* 0x00000001001bd824 */ /* 0x042fe200010e0609 */
[----:B------:R-:W-:Y:S01]  /*6590*/  @!P5 IADD3 R14, P3, R15, R14, RZ ;  /* 0x0000000e0f0ed210 */ /* 0x000fe20007f7e0ff */
[--C-:B------:R-:W-:Y:S02]  /*65a0*/  @!P4 IMAD.X R7, R0, 0x1, R3.reuse, P0 ;  /* 0x000000010007c824 */ /* 0x100fe400000e0603 */
[C---:B------:R-:W-:Y:S01]  /*65b0*/  @!P4 IMAD.X R31, R4.reuse, 0x1, R3, P1 ;  /* 0x00000001041fc824 */ /* 0x040fe200008e0603 */
[----:B------:R0:W5:Y:S01]  /*65c0*/  @!P5 LD.E.64 R10, desc[UR40][R26.64] ;  /* 0x000000281a0ad980 */ /* 0x000162000c101b00 */
[----:B------:R-:W-:Y:S01]  /*65d0*/  @!P5 IMAD.X R15, R4, 0x1, R9, P3 ;  /* 0x00000001040fd824 */ /* 0x000fe200018e0609 */
[----:B------:R-:W-:-:S02]  /*65e0*/  CS2R R8, SRZ ;  /* 0x0000000000087805 */ /* 0x000fc4000001ff00 */
[----:B------:R0:W5:Y:S04]  /*65f0*/  @!P4 LD.E.64 R20, desc[UR40][R6.64] ;  /* 0x000000280614c980 */ /* 0x000168000c101b00 */
[----:B------:R0:W5:Y:S04]  /*6600*/  @!P5 LD.E.64 R8, desc[UR40][R14.64] ;  /* 0x000000280e08d980 */ /* 0x000168000c101b00 */
[----:B------:R0:W5:Y:S02]  /*6610*/  @!P4 LD.E.64 R12, desc[UR40][R30.64] ;  /* 0x000000281e0cc980 */ /* 0x000164000c101b00 */
.L_x_15914:
[----:B------:R-:W-:Y:S05]  /*6620*/  BSYNC B1 ;  /* 0x0000000000017941 */ /* 0x000fea0003800000 */
.L_x_15913:
[----:B------:R-:W2:Y:S01]  /*6630*/  SYNCS.PHASECHK.TRANS64.TRYWAIT P0, [R18+URZ+0x13200], R5 ;  /* 0x01320005120075a7 */ /* 0x000ea2000800017f */
[----:B------:R-:W-:Y:S01]  /*6640*/  IMAD R25, R25, -0xc0, R24 ;  /* 0xffffff4019197824 */ /* 0x000fe200078e0218 */
[----:B------:R-:W-:Y:S04]  /*6650*/  BSSY B1, `(.L_x_15915) ;  /* 0x0000004000017945 */ /* 0x000fe80003800000 */
[----:B------:R-:W-:-:S04]  /*6660*/  VIMNMX R25, R25, 0xc0, PT ;  /* 0x000000c019197848 */ /* 0x000fc80003fe0100 */
[----:B------:R-:W-:Y:S01]  /*6670*/  ISETP.GE.AND P1, PT, R32, R25, PT ;  /* 0x000000192000720c */ /* 0x000fe20003f26270 */
[----:B--2---:R-:W-:-:S12]  /*6680*/  @!P0 BRA `(.L_x_15916) ;  /* 0x0000016800108947 */ /* 0x004fd80003800000 */
.L_x_16137:
[----:B------:R-:W-:Y:S05]  /*6690*/  BSYNC B1 ;  /* 0x0000000000017941 */ /* 0x000fea0003800000 */
.L_x_15915:
[----:B------:R-:W-:Y:S05]  /*66a0*/  @P1 BRA `(.L_x_15917) ;  /* 0x0000002400101947 */ /* 0x000fea0003800000 */
[----:B0-----:R-:W2:Y:S01]  /*66b0*/  LDL.64 R6, [R1+0x10] ;  /* 0x0000100001067983 */ /* 0x001ea20000100a00 */
[----:B-1----:R-:W2:Y:S03]  /*66c0*/  LDC R0, c[0x0][0x3f4] ;  /* 0x0000fd00ff007b82 */ /* 0x002ea60000000800 */
[----:B------:R-:W3:Y:S04]  /*66d0*/  LDL R3, [R1+0x20] ;  /* 0x0000200001037983 */ /* 0x000ee80000100800 */
[----:B------:R0:W5:Y:S01]  /*66e0*/  LDL R37, [R1+0x28] ;  /* 0x0000280001257983 */ /* 0x0001620000100800 */
[----:B------:R-:W-:Y:S01]  /*66f0*/  BSSY B1, `(.L_x_15918) ;  /* 0x000007b000017945 */ /* 0x000fe20003800000 */
[----:B--2---:R-:W-:-:S02]  /*6700*/  ISETP.GE.AND P0, PT, R6, R0, PT ;  /* 0x000000000600720c */ /* 0x004fc40003f06270 */
[----:B---3--:R-:W-:-:S11]  /*6710*/  ISETP.GE.AND P1, PT, R3, R0, PT ;  /* 0x000000000300720c */ /* 0x008fd60003f26270 */
[----:B0-----:R-:W-:Y:S05]  /*6720*/  @P0 BRA `(.L_x_15919) ;  /* 0x0000000400dc0947 */ /* 0x001fea0003800000 */
[----:B-----5:R-:W-:Y:S01]  /*6730*/  IMAD.IADD R0, R18, 0x1, R37 ;  /* 0x0000000112007824 */ /* 0x020fe200078e0225 */
[----:B----4-:R-:W-:Y:S02]  /*6740*/  SHF.R.U32.HI R14, RZ, 0x8, R20 ;  /* 0x00000008ff0e7819 */ /* 0x010fe40000011614 */
[----:B------:R-:W-:Y:S02]  /*6750*/  LOP3.LUT R3, R20, 0xff, RZ, 0xc0, !PT ;  /* 0x000000ff14037812 */ /* 0x000fe400078ec0ff */
[----:B------:R-:W0:Y:S01]  /*6760*/  LDS.128 R4, [R0+0xb000] ;  /* 0x00b0000000047984 */ /* 0x000e220000000c00 */
[----:B------:R-:W-:Y:S02]  /*6770*/  LOP3.LUT R14, R14, 0xff, RZ, 0xc0, !PT ;  /* 0x000000ff0e0e7812 */ /* 0x000fe400078ec0ff */
[----:B------:R-:W-:Y:S02]  /*6780*/  SHF.R.U32.HI R24, RZ, 0x8, R21 ;  /* 0x00000008ff187819 */ /* 0x000fe40000011615 */
[----:B------:R-:W-:-:S02]  /*6790*/  SHF.R.U32.HI R27, RZ, 0x8, R13 ;  /* 0x00000008ff1b7819 */ /* 0x000fc4000001160d */
[----:B------:R-:W-:Y:S02]  /*67a0*/  PRMT R3, R14, 0x7604, R3 ;  /* 0x000076040e037816 */ /* 0x000fe40000000003 */
[----:B------:R-:W-:Y:S02]  /*67b0*/  LOP3.LUT R15, R21, 0xff, RZ, 0xc0, !PT ;  /* 0x000000ff150f7812 */ /* 0x000fe400078ec0ff */
[----:B------:R-:W-:Y:S02]  /*67c0*/  LOP3.LUT R24, R24, 0xff, RZ, 0xc0, !PT ;  /* 0x000000ff18187812 */ /* 0x000fe400078ec0ff */
        /* <DEDUP_REMOVED lines=88> */
[--C-:B------:R-:W-:Y:S02]  /*6d50*/  HADD2.F32 R3, -RZ, R7.reuse.H1_H1 ;  /* 0x30000007ff037230 */ /* 0x100fe40000004100 */
[C---:B------:R-:W-:Y:S01]  /*6d60*/  FMUL.FTZ R25, R4.reuse, R13 ;  /* 0x0000000d04197220 */ /* 0x040fe20000410000 */
        /* <DEDUP_REMOVED lines=19> */
.L_x_15919:
[----:B------:R-:W-:Y:S05]  /*6ea0*/  BSYNC B1 ;  /* 0x0000000000017941 */ /* 0x000fea0003800000 */
.L_x_15918:
[----:B------:R-:W-:Y:S05]  /*6eb0*/  @P1 BRA `(.L_x_15917) ;  /* 0x0000001c000c1947 */ /* 0x000fea0003800000 */
[----:B0-----:R-:W2:Y:S01]  /*6ec0*/  LDL R0, [R1+0x84] ;  /* 0x0000840001007983 */ /* 0x001ea20000100800 */
[----:B-----5:R-:W-:Y:S01]  /*6ed0*/  IMAD.IADD R3, R18, 0x1, R37 ;  /* 0x0000000112037824 */ /* 0x020fe200078e0225 */
[----:B------:R-:W-:Y:S02]  /*6ee0*/  SHF.R.U32.HI R13, RZ, 0x8, R11 ;  /* 0x00000008ff0d7819 */ /* 0x000fe4000001160b */
[----:B------:R-:W-:Y:S02]  /*6ef0*/  SHF.R.U32.HI R24, RZ, 0x8, R9 ;  /* 0x00000008ff187819 */ /* 0x000fe40000011609 */
[----:B------:R-:W-:Y:S02]  /*6f00*/  SHF.R.U32.HI R15, RZ, 0x8, R8 ;  /* 0x00000008ff0f7819 */ /* 0x000fe40000011608 */
[----:B----4-:R-:W-:Y:S02]  /*6f10*/  LOP3.LUT R14, R11, 0xff, RZ, 0xc0, !PT ;  /* 0x000000ff0b0e7812 */ /* 0x010fe400078ec0ff */
        /* <DEDUP_REMOVED lines=23> */
[--C-:B------:R-:W-:Y:S02]  /*7090*/  HADD2.F32 R24, -RZ, R20.reuse.H1_H1 ;  /* 0x30000014ff187230 */ /* 0x100fe40000004100 */
[----:B------:R-:W-:Y:S01]  /*70a0*/  HADD2.F32 R20, -RZ, R20.H0_H0 ;  /* 0x20000014ff147230 */ /* 0x000fe20000004100 */
[----:B--2---:R-:W-:Y:S01]  /*70b0*/  LOP3.LUT P0, RZ, R0, 0x2, RZ, 0xc0, !PT ;  /* 0x0000000200ff7812 */ /* 0x004fe2000780c0ff */
        /* <DEDUP_REMOVED lines=20> */
[-C--:B------:R-:W-:Y:S02]  /*7200*/  F2FP.F16.E4M3.UNPACK_B R7, R5.reuse ;  /* 0x00000005ff07723e */ /* 0x080fe400020006ff */
        /* <DEDUP_REMOVED lines=75> */
.L_x_15911:
[----:B------:R-:W0:Y:S01]  /*76c0*/  LDC R9, c[0x0][0x448] ;  /* 0x00011200ff097b82 */ /* 0x000e220000000800 */
[----:B------:R-:W-:Y:S01]  /*76d0*/  ULDC.64 UR4, c[0x0][0x3f8] ;  /* 0x0000fe0000047ab9 */ /* 0x000fe20000000a00 */
[----:B------:R-:W-:Y:S01]  /*76e0*/  MOV R6, R26 ;  /* 0x0000001a00067202 */ /* 0x000fe20000000f00 */
[----:B------:R-:W-:Y:S01]  /*76f0*/  IMAD.MOV.U32 R4, RZ, RZ, R30 ;  /* 0x000000ffff047224 */ /* 0x000fe200078e001e */
[----:B------:R-:W-:Y:S01]  /*7700*/  ULDC.64 UR6, c[0x0][0x408] ;  /* 0x0001020000067ab9 */ /* 0x000fe20000000a00 */
[----:B------:R-:W-:Y:S01]  /*7710*/  IMAD.MOV.U32 R7, RZ, RZ, R33 ;  /* 0x000000ffff077224 */ /* 0x000fe200078e0021 */
[----:B------:R-:W-:Y:S01]  /*7720*/  ULDC.64 UR8, c[0x0][0x400] ;  /* 0x0001000000087ab9 */ /* 0x000fe20000000a00 */
[----:B0-----:R-:W-:-:S13]  /*7730*/  ISETP.NE.AND P0, PT, R9, 0x1, PT ;  /* 0x000000010900780c */ /* 0x001fda0003f05270 */
[----:B------:R-:W0:Y:S08]  /*7740*/  @P0 LDC R3, c[0x0][0x44c] ;  /* 0x00011300ff030b82 */ /* 0x000e300000000800 */
[----:B------:R-:W1:Y:S01]  /*7750*/  @P0 LDC R5, c[0x0][0x450] ;  /* 0x00011400ff050b82 */ /* 0x000e620000000800 */
[----:B0-----:R-:W-:-:S04]  /*7760*/  @P0 IMAD.HI.U32 R0, R10, R3, RZ ;  /* 0x000000030a000227 */ /* 0x001fc800078e00ff */
[----:B------:R-:W-:Y:S01]  /*7770*/  IMAD.MOV.U32 R3, RZ, RZ, R10 ;  /* 0x000000ffff037224 */ /* 0x000fe200078e000a */
[----:B-1----:R-:W-:Y:S01]  /*7780*/  @P0 SHF.R.U32.HI R3, RZ, R5, R0 ;  /* 0x00000005ff030219 */ /* 0x002fe20000011600 */
[----:B------:R-:W-:-:S03]  /*7790*/  IMAD.MOV.U32 R5, RZ, RZ, R29 ;  /* 0x000000ffff057224 */ /* 0x000fc600078e001d */
        /* <DEDUP_REMOVED lines=14> */
[----:B------:R0:W1:Y:S04]  /*7880*/  SHFL.IDX PT, R3, R13, RZ, 0x1e1f ;  /* 0x001e1fff0d037589 */ /* 0x00006800000e0000 */
[----:B------:R-:W2:Y:S04]  /*7890*/  SHFL.IDX PT, R21, R21, RZ, 0x1e1f ;  /* 0x001e1fff15157589 */ /* 0x000ea800000e0000 */
[----:B------:R-:W3:Y:S04]  /*78a0*/  SHFL.IDX PT, R27, R27, RZ, 0x1e1f ;  /* 0x001e1fff1b1b7589 */ /* 0x000ee800000e0000 */
[----:B------:R0:W4:Y:S02]  /*78b0*/  SHFL.IDX PT, R14, R0, RZ, 0x1e1f ;  /* 0x001e1fff000e7589 */ /* 0x00012400000e0000 */
.L_x_16143:
[----:B0-----:R-:W5:Y:S01]  /*78c0*/  LDL R0, [R1+0x30] ;  /* 0x0000300001007983 */ /* 0x001f620000100800 */
[----:B------:R-:W0:Y:S03]  /*78d0*/  LDC R31, c[0x0][0x3f4] ;  /* 0x0000fd00ff1f7b82 */ /* 0x000e260000000800 */
[----:B------:R-:W2:Y:S01]  /*78e0*/  LDL R5, [R1+0x68] ;  /* 0x0000680001057983 */ /* 0x000ea20000100800 */
[----:B------:R-:W-:Y:S01]  /*78f0*/  BSSY B1, `(.L_x_15921) ;  /* 0x0000016000017945 */ /* 0x000fe20003800000 */
[----:B------:R-:W-:Y:S01]  /*7900*/  CS2R R6, SRZ ;  /* 0x0000000000067805 */ /* 0x000fe2000001ff00 */
[----:B-----5:R-:W-:Y:S01]  /*7910*/  IMAD R0, R0, R9, RZ ;  /* 0x0000000900007224 */ /* 0x020fe200078e02ff */
[----:B------:R-:W-:Y:S02]  /*7920*/  CS2R R8, SRZ ;  /* 0x0000000000087805 */ /* 0x000fe4000001ff00 */
[----:B--2---:R-:W-:-:S02]  /*7930*/  LEA.HI R4, R5, R5, RZ, 0x1 ;  /* 0x0000000505047211 */ /* 0x004fc400078f08ff */
[----:B------:R-:W-:Y:S02]  /*7940*/  ISETP.GE.AND P0, PT, R10, R0, PT ;  /* 0x000000000a00720c */ /* 0x000fe40003f06270 */
[----:B------:R-:W-:Y:S02]  /*7950*/  CS2R R10, SRZ ;  /* 0x00000000000a7805 */ /* 0x000fe4000001ff00 */
[----:B------:R-:W-:-:S05]  /*7960*/  LOP3.LUT R4, R4, 0xfffffffe, RZ, 0xc0, !PT ;  /* 0xfffffffe04047812 */ /* 0x000fca00078ec0ff */
[----:B------:R-:W-:Y:S01]  /*7970*/  IMAD.IADD R29, R5, 0x1, -R4 ;  /* 0x00000001051d7824 */ /* 0x000fe200078e0a04 */
[----:B------:R-:W-:-:S04]  /*7980*/  CS2R R4, SRZ ;  /* 0x0000000000047805 */ /* 0x000fc8000001ff00 */
        /* <DEDUP_REMOVED lines=12> */
.L_x_15922:
[----:B------:R-:W-:Y:S05]  /*7a50*/  BSYNC B1 ;  /* 0x0000000000017941 */ /* 0x000fea0003800000 */
.L_x_15921:
[----:B-1----:R-:W1:Y:S01]  /*7a60*/  S2R R3, SR_TID.X ;  /* 0x0000000000037919 */ /* 0x002e620000002100 */
[----:B------:R-:W2:Y:S01]  /*7a70*/  SYNCS.PHASECHK.TRANS64.TRYWAIT P1, [R18+URZ+0x13200], R29 ;  /* 0x0132001d120075a7 */ /* 0x000ea2000802017f */
[----:B------:R-:W-:Y:S01]  /*7a80*/  IMAD R25, R25, -0xc0, R0 ;  /* 0xffffff4019197824 */ /* 0x000fe200078e0200 */
[----:B------:R-:W-:Y:S01]  /*7a90*/  ISETP.GE.AND P0, PT, R16, R31, PT ;  /* 0x0000001f1000720c */ /* 0x000fe20003f06270 */
[----:B------:R-:W-:Y:S03]  /*7aa0*/  BSSY B1, `(.L_x_15923) ;  /* 0x0000007000017945 */ /* 0x000fe60003800000 */
[----:B------:R-:W-:Y:S01]  /*7ab0*/  VIMNMX R25, R25, 0xc0, PT ;  /* 0x000000c019197848 */ /* 0x000fe20003fe0100 */
[----:B-1----:R-:W-:-:S05]  /*7ac0*/  VIADD R3, R3, 0xffffff80 ;  /* 0xffffff8003037836 */ /* 0x002fca0000000000 */
[----:B------:R-:W-:-:S04]  /*7ad0*/  LEA.HI R3, R3, R3, RZ, 0x1 ;  /* 0x0000000303037211 */ /* 0x000fc800078f08ff */
[----:B------:R-:W-:-:S04]  /*7ae0*/  SHF.R.S32.HI R3, RZ, 0x1, R3 ;  /* 0x00000001ff037819 */ /* 0x000fc80000011403 */
[----:B------:R-:W-:Y:S01]  /*7af0*/  ISETP.GE.OR P0, PT, R3, R25, P0 ;  /* 0x000000190300720c */ /* 0x000fe20000706670 */
[----:B--2---:R-:W-:-:S12]  /*7b00*/  @!P1 BRA `(.L_x_15924) ;  /* 0x0000015400709947 */ /* 0x004fd80003800000 */
.L_x_16144:
[----:B------:R-:W-:Y:S05]  /*7b10*/  BSYNC B1 ;  /* 0x0000000000017941 */ /* 0x000fea0003800000 */
.L_x_15923:
[----:B------:R-:W-:Y:S05]  /*7b20*/  @P0 BRA `(.L_x_15917) ;  /* 0x0000000c00f00947 */ /* 0x000fea0003800000 */
[----:B------:R-:W2:Y:S04]  /*7b30*/  LDL R39, [R1+0x44] ;  /* 0x0000440001277983 */ /* 0x000ea80000100800 */
[----:B------:R-:W2:Y:S04]  /*7b40*/  LDL R35, [R1+0x48] ;  /* 0x0000480001237983 */ /* 0x000ea80000100800 */
[----:B------:R-:W2:Y:S04]  /*7b50*/  LDL R37, [R1+0x4c] ;  /* 0x00004c0001257983 */ /* 0x000ea80000100800 */
[----:B------:R-:W2:Y:S01]  /*7b60*/  LDL R52, [R1+0x98] ;  /* 0x0000980001347983 */ /* 0x000ea20000100800 */
        /* <DEDUP_REMOVED lines=12> */
[----:B------:R-:W-:Y:S02]  /*7c30*/  SHF.R.U32.HI R21, RZ, 0x8, R4 ;  /* 0x00000008ff157819 */ /* 0x000fe40000011604 */
[----:B------:R-:W-:-:S02]  /*7c40*/  PRMT R32, R3, 0x7604, R12 ;  /* 0x0000760403207816 */ /* 0x000fc4000000000c */
[----:B------:R-:W-:Y:S02]  /*7c50*/  LOP3.LUT R24, R4, 0xff, RZ, 0xc0, !PT ;  /* 0x000000ff04187812 */ /* 0x000fe400078ec0ff */
[----:B------:R-:W-:Y:S02]  /*7c60*/  LOP3.LUT R21, R21, 0xff, RZ, 0xc0, !PT ;  /* 0x000000ff15157812 */ /* 0x000fe400078ec0ff */
[----:B------:R-:W-:Y:S02]  /*7c70*/  SHF.R.U32.HI R3, RZ, 0x8, R6 ;  /* 0x00000008ff037819 */ /* 0x000fe40000011606 */
[----:B------:R-:W-:Y:S02]  /*7c80*/  PRMT R33, R21, 0x7604, R24 ;  /* 0x0000760415217816 */ /* 0x000fe40000000018 */
[----:B---3--:R-:W-:Y:S02]  /*7c90*/  SHF.R.U32.HI R27, RZ, 0x8, R7 ;  /* 0x00000008ff1b7819 */ /* 0x008fe40000011607 */
[----:B------:R-:W-:-:S02]  /*7ca0*/  LOP3.LUT R25, R3, 0xff, RZ, 0xc0, !PT ;  /* 0x000000ff03197812 */ /* 0x000fc400078ec0ff */
[----:B----4-:R-:W-:Y:S02]  /*7cb0*/  SHF.R.U32.HI R14, RZ, 0x8, R11 ;  /* 0x00000008ff0e7819 */ /* 0x010fe4000001160b */
[----:B------:R-:W-:Y:S02]  /*7cc0*/  SHF.R.U32.HI R21, RZ, 0x8, R5 ;  /* 0x00000008ff157819 */ /* 0x000fe40000011605 */
        /* <DEDUP_REMOVED lines=10> */
[----:B-1----:R-:W-:Y:S02]  /*7d70*/  SHF.R.U32.HI R29, RZ, 0x10, R10 ;  /* 0x00000010ff1d7819 */ /* 0x002fe4000001160a */
[----:B------:R-:W-:Y:S02]  /*7d80*/  SHF.R.U32.HI R31, RZ, 0x10, R11 ;  /* 0x00000010ff1f7819 */ /* 0x000fe4000001160b */
[----:B------:R-:W-:Y:S02]  /*7d90*/  LOP3.LUT R29, R29, 0xff, RZ, 0xc0, !PT ;  /* 0x000000ff1d1d7812 */ /* 0x000fe400078ec0ff */
[----:B------:R-:W-:Y:S02]  /*7da0*/  LOP3.LUT R31, R31, 0xff, RZ, 0xc0, !PT ;  /* 0x000000ff1f1f7812 */ /* 0x000fe400078ec0ff */
[----:B------:R-:W-:Y:S02]  /*7db0*/  PRMT R29, R29, 0x7054, R32 ;  /* 0x000070541d1d7816 */ /* 0x000fe40000000020 */
[----:B------:R-:W-:-:S02]  /*7dc0*/  SHF.R.U32.HI R32, RZ, 0x10, R6 ;  /* 0x00000010ff207819 */ /* 0x000fc40000011606 */
[----:B------:R-:W-:Y:S02]  /*7dd0*/  PRMT R31, R31, 0x7054, R34 ;  /* 0x000070541f1f7816 */ /* 0x000fe40000000022 */
[----:B------:R-:W-:Y:S02]  /*7de0*/  LOP3.LUT R32, R32, 0xff, RZ, 0xc0, !PT ;  /* 0x000000ff20207812 */ /* 0x000fe400078ec0ff */
[----:B------:R-:W-:Y:S02]  /*7df0*/  SHF.R.U32.HI R34, RZ, 0x10, R7 ;  /* 0x00000010ff227819 */ /* 0x000fe40000011607 */
[----:B------:R-:W-:Y:S02]  /*7e00*/  PRMT R41, R32, 0x7054, R41 ;  /* 0x0000705420297816 */ /* 0x000fe40000000029 */
[----:B------:R-:W-:-:S04]  /*7e10*/  LOP3.LUT R34, R34, 0xff, RZ, 0xc0, !PT ;  /* 0x000000ff22227812 */ /* 0x000fc800078ec0ff */
[----:B------:R-:W-:-:S04]  /*7e20*/  PRMT R43, R34, 0x7054, R43 ;  /* 0x00007054222b7816 */ /* 0x000fc8000000002b */
[----:B------:R-:W-:Y:S02]  /*7e30*/  LOP3.LUT R43, R43, 0xff000000, R7, 0xf8, !PT ;  /* 0xff0000002b2b7812 */ /* 0x000fe400078ef807 */
[----:B--2---:R-:W-:-:S04]  /*7e40*/  LOP3.LUT R0, R39, 0x30, R0, 0xf8, !PT ;  /* 0x0000003027007812 */ /* 0x004fc800078ef800 */
[----:B------:R-:W-:Y:S02]  /*7e50*/  LOP3.LUT R3, R0, R35, RZ, 0x3c, !PT ;  /* 0x0000002300037212 */ /* 0x000fe400078e3cff */
[----:B------:R-:W-:Y:S02]  /*7e60*/  PRMT R35, R21, 0x7604, R24 ;  /* 0x0000760415237816 */ /* 0x000fe40000000018 */
[----:B------:R-:W-:Y:S02]  /*7e70*/  IADD3 R0, R18, R37, R3 ;  /* 0x0000002512007210 */ /* 0x000fe40007ffe003 */
[----:B------:R-:W-:Y:S01]  /*7e80*/  SHF.R.U32.HI R21, RZ, 0x10, R9 ;  /* 0x00000010ff157819 */ /* 0x000fe20000011609 */
[----:B------:R-:W0:Y:S01]  /*7e90*/  LDS.128 R12, [R52+0xb000] ;  /* 0x00b00000340c7984 */ /* 0x000e220000000c00 */
[----:B------:R-:W-:Y:S02]  /*7ea0*/  SHF.R.U32.HI R3, RZ, 0x10, R8 ;  /* 0x00000010ff037819 */ /* 0x000fe40000011608 */
[----:B------:R-:W-:Y:S01]  /*7eb0*/  LOP3.LUT R21, R21, 0xff, RZ, 0xc0, !PT ;  /* 0x000000ff15157812 */ /* 0x000fe200078ec0ff */
[----:B------:R-:W1:Y:S01]  /*7ec0*/  LDS.128 R24, [R0+0xb000] ;  /* 0x00b0000000187984 */ /* 0x000e620000000c00 */
[----:B------:R-:W-:-:S02]  /*7ed0*/  LOP3.LUT R3, R3, 0xff, RZ, 0xc0, !PT ;  /* 0x000000ff03037812 */ /* 0x000fc400078ec0ff */
[----:B------:R-:W-:Y:S02]  /*7ee0*/  PRMT R21, R21, 0x7054, R30 ;  /* 0x0000705415157816 */ /* 0x000fe4000000001e */
[----:B------:R-:W-:Y:S02]  /*7ef0*/  SHF.R.U32.HI R30, RZ, 0x10, R5 ;  /* 0x00000010ff1e7819 */ /* 0x000fe40000011605 */
[----:B------:R-:W-:Y:S02]  /*7f00*/  PRMT R3, R3, 0x7054, R20 ;  /* 0x0000705403037816 */ /* 0x000fe40000000014 */
[----:B------:R-:W-:Y:S02]  /*7f10*/  LOP3.LUT R30, R30, 0xff, RZ, 0xc0, !PT ;  /* 0x000000ff1e1e7812 */ /* 0x000fe400078ec0ff */
[----:B------:R-:W-:Y:S02]  /*7f20*/  SHF.R.U32.HI R20, RZ, 0x10, R4 ;  /* 0x00000010ff147819 */ /* 0x000fe40000011604 */
[----:B------:R-:W-:-:S02]  /*7f30*/  PRMT R39, R30, 0x7054, R35 ;  /* 0x000070541e277816 */ /* 0x000fc40000000023 */
[----:B------:R-:W-:Y:S02]  /*7f40*/  LOP3.LUT R20, R20, 0xff, RZ, 0xc0, !PT ;  /* 0x000000ff14147812 */ /* 0x000fe400078ec0ff */
[----:B------:R-:W-:Y:S02]  /*7f50*/  LOP3.LUT R39, R39, 0xff000000, R5, 0xf8, !PT ;  /* 0xff00000027277812 */ /* 0x000fe400078ef805 */
[----:B------:R-:W-:Y:S02]  /*7f60*/  PRMT R37, R20, 0x7054, R33 ;  /* 0x0000705414257816 */ /* 0x000fe40000000021 */
[----:B------:R-:W-:Y:S02]  /*7f70*/  LOP3.LUT R8, R3, 0xff000000, R8, 0xf8, !PT ;  /* 0xff00000003087812 */ /* 0x000fe400078ef808 */
[----:B------:R-:W-:Y:S02]  /*7f80*/  LOP3.LUT R33, R21, 0xff000000, R9, 0xf8, !PT ;  /* 0xff00000015217812 */ /* 0x000fe400078ef809 */
[----:B------:R-:W-:-:S02]  /*7f90*/  LOP3.LUT R35, R31, 0xff000000, R11, 0xf8, !PT ;  /* 0xff0000001f237812 */ /* 0x000fc400078ef80b */
[----:B------:R-:W-:Y:S02]  /*7fa0*/  LOP3.LUT R3, R29, 0xff000000, R10, 0xf8, !PT ;  /* 0xff0000001d037812 */ /* 0x000fe400078ef80a */
[-C--:B------:R-:W-:Y:S02]  /*7fb0*/  F2FP.F16.E4M3.UNPACK_B R38, R39.reuse ;  /* 0x00000027ff26723e */ /* 0x080fe400020006ff */
[----:B------:R-:W-:Y:S02]  /*7fc0*/  LOP3.LUT R20, R37, 0xff000000, R4, 0xf8, !PT ;  /* 0xff00000025147812 */ /* 0x000fe400078ef804 */
[----:B------:R-:W-:Y:S01]  /*7fd0*/  LOP3.LUT R4, R41, 0xff000000, R6, 0xf8, !PT ;  /* 0xff00000029047812 */ /* 0x000fe200078ef806 */
[--C-:B------:R-:W-:Y:S01]  /*7fe0*/  HADD2.F32 R40, -RZ, R38.reuse.H0_H0 ;  /* 0x20000026ff287230 */ /* 0x100fe20000004100 */
[----:B------:R-:W-:Y:S01]  /*7ff0*/  F2FP.F16.E4M3.UNPACK_B R39, R39.H1 ;  /* 0x00000027ff27723e */ /* 0x000fe200030006ff */
[----:B------:R-:W-:Y:S01]  /*8000*/  HADD2.F32 R38, -RZ, R38.H1_H1 ;  /* 0x30000026ff267230 */ /* 0x000fe20000004100 */
[----:B0-----:R-:W-:-:S02]  /*8010*/  F2FP.F16.E4M3.UNPACK_B R10, R13 ;  /* 0x0000000dff0a723e */ /* 0x001fc400020006ff */
[----:B------:R-:W-:Y:S02]  /*8020*/  F2FP.F16.E4M3.UNPACK_B R30, R13.H1 ;  /* 0x0000000dff1e723e */ /* 0x000fe400030006ff */
[----:B-1----:R-:W-:Y:S01]  /*8030*/  F2FP.F16.E4M3.UNPACK_B R11, R25 ;  /* 0x00000019ff0b723e */ /* 0x002fe200020006ff */
[--C-:B------:R-:W-:Y:S01]  /*8040*/  HADD2.F32 R9, -RZ, R10.reuse.H0_H0 ;  /* 0x2000000aff097230 */ /* 0x100fe20000004100 */
[-C--:B------:R-:W-:Y:S01]  /*8050*/  F2FP.F16.E4M3.UNPACK_B R13, R12.reuse ;  /* 0x0000000cff0d723e */ /* 0x080fe200020006ff */
[----:B------:R-:W-:Y:S01]  /*8060*/  HADD2.F32 R10, -RZ, R10.H1_H1 ;  /* 0x3000000aff0a7230 */ /* 0x000fe20000004100 */
[----:B------:R-:W-:Y:S01]  /*8070*/  F2FP.F16.E4M3.UNPACK_B R29, R12.H1 ;  /* 0x0000000cff1d723e */ /* 0x000fe200030006ff */
[--C-:B------:R-:W-:Y:S01]  /*8080*/  HADD2.F32 R6, -RZ, R11.reuse.H0_H0 ;  /* 0x2000000bff067230 */ /* 0x100fe20000004100 */
[----:B------:R-:W-:Y:S01]  /*8090*/  F2FP.F16.E4M3.UNPACK_B R12, R33 ;  /* 0x00000021ff0c723e */ /* 0x000fe200020006ff */
[----:B------:R-:W-:Y:S01]  /*80a0*/  HADD2.F32 R11, -RZ, R11.H1_H1 ;  /* 0x3000000bff0b7230 */ /* 0x000fe20000004100 */
[----:B------:R-:W-:-:S02]  /*80b0*/  F2FP.F16.E4M3.UNPACK_B R32, R15 ;  /* 0x0000000fff20723e */ /* 0x000fc400020006ff */
[----:B------:R-:W-:Y:S01]  /*80c0*/  F2FP.F16.E4M3.UNPACK_B R36, R15.H1 ;  /* 0x0000000fff24723e */ /* 0x000fe200030006ff */
[--C-:B------:R-:W-:Y:S01]  /*80d0*/  HADD2.F32 R15, -RZ, R12.reuse.H0_H0 ;  /* 0x2000000cff0f7230 */ /* 0x100fe20000004100 */
[----:B------:R-:W-:Y:S01]  /*80e0*/  F2FP.F16.E4M3.UNPACK_B R21, R24 ;  /* 0x00000018ff15723e */ /* 0x000fe200020006ff */
[----:B------:R-:W-:Y:S01]  /*80f0*/  FMUL.FTZ R41, R11, R38 ;  /* 0x000000260b297220 */ /* 0x000fe20000410000 */
[----:B------:R-:W-:Y:S01]  /*8100*/  F2FP.F16.E4M3.UNPACK_B R31, R24.H1 ;  /* 0x00000018ff1f723e */ /* 0x000fe200030006ff */
[C---:B------:R-:W-:Y:S01]  /*8110*/  FMUL.FTZ R24, R6.reuse, R40 ;  /* 0x0000002806187220 */ /* 0x040fe20000410000 */
[-C--:B------:R-:W-:Y:S02]  /*8120*/  F2FP.F16.E4M3.UNPACK_B R34, R27.reuse ;  /* 0x0000001bff22723e */ /* 0x080fe400020006ff */
[----:B------:R-:W-:Y:S01]  /*8130*/  F2FP.F16.E4M3.UNPACK_B R37, R27.H1 ;  /* 0x0000001bff25723e */ /* 0x000fe200030006ff */
[----:B------:R-:W-:Y:S01]  /*8140*/  FMUL.FTZ R27, R6, R15 ;  /* 0x0000000f061b7220 */ /* 0x000fe20000410000 */
[----:B------:R-:W-:Y:S01]  /*8150*/  F2FP.F16.E4M3.UNPACK_B R25, R25.H1 ;  /* 0x00000019ff19723e */ /* 0x000fe200030006ff */
[----:B------:R-:W-:Y:S01]  /*8160*/  FFMA.FTZ R6, R9, R15, -R24 ;  /* 0x0000000f09067223 */ /* 0x000fe20000010818 */
[----:B------:R-:W-:Y:S01]  /*8170*/  F2FP.F16.E4M3.UNPACK_B R33, R33.H1 ;  /* 0x00000021ff21723e */ /* 0x000fe200030006ff */
[----:B------:R-:W-:-:S02]  /*8180*/  HADD2.F32 R24, -RZ, R12.H1_H1 ;  /* 0x3000000cff187230 */ /* 0x000fc40000004100 */
[----:B------:R-:W-:Y:S01]  /*8190*/  FFMA.FTZ R9, R9, R40, R27 ;  /* 0x0000002809097223 */ /* 0x000fe2000001001b */
[----:B------:R-:W-:Y:S01]  /*81a0*/  HADD2.F32 R40, -RZ, R39.H0_H0 ;  /* 0x20000027ff287230 */ /* 0x000fe20000004100 */
[----:B------:R-:W-:Y:S01]  /*81b0*/  F2FP.F16.E4M3.UNPACK_B R7, R26 ;  /* 0x0000001aff07723e */ /* 0x000fe200020006ff */
        /* <DEDUP_REMOVED lines=8> */
[----:B------:R-:W-:Y:S01]  /*8240*/  F2FP.F16.E4M3.UNPACK_B R41, R43 ;  /* 0x0000002bff29723e */ /* 0x000fe200020006ff */
[C---:B------:R-:W-:Y:S01]  /*8250*/  FFMA.FTZ R12, R15.reuse, R27, -R42 ;  /* 0x0000001b0f0c7223 */ /* 0x040fe2000001082a */
[----:B------:R-:W-:Y:S01]  /*8260*/  F2FP.F16.E4M3.UNPACK_B R38, R35 ;  /* 0x00000023ff26723e */ /* 0x000fe200020006ff */
[----:B------:R-:W-:Y:S01]  /*8270*/  FFMA.FTZ R15, R15, R40, R47 ;  /* 0x000000280f0f7223 */ /* 0x000fe2000001002f */
[----:B------:R-:W-:Y:S01]  /*8280*/  HADD2.F32 R40, -RZ, R39.H1_H1 ;  /* 0x30000027ff287230 */ /* 0x000fe20000004100 */
[----:B------:R-:W-:Y:S01]  /*8290*/  F2FP.F16.E4M3.UNPACK_B R26, R26.H1 ;  /* 0x0000001aff1a723e */ /* 0x000fe200030006ff */
[----:B------:R-:W-:Y:S01]  /*82a0*/  HADD2.F32 R42, -RZ, R41.H0_H0 ;  /* 0x20000029ff2a7230 */ /* 0x000fe20000004100 */
[-C--:B------:R-:W-:Y:S01]  /*82b0*/  F2FP.F16.E4M3.UNPACK_B R5, R14.reuse ;  /* 0x0000000eff05723e */ /* 0x080fe200020006ff */
[----:B------:R-:W-:Y:S01]  /*82c0*/  HADD2.F32 R27, -RZ, R34.H0_H0 ;  /* 0x20000022ff1b7230 */ /* 0x000fe20000004100 */
[----:B------:R-:W-:Y:S01]  /*82d0*/  F2FP.F16.E4M3.UNPACK_B R14, R14.H1 ;  /* 0x0000000eff0e723e */ /* 0x000fe200030006ff */
[----:B------:R-:W-:-:S02]  /*82e0*/  HADD2.F32 R39, -RZ, R38.H0_H0 ;  /* 0x20000026ff277230 */ /* 0x000fc40000004100 */
[----:B------:R-:W-:Y:S02]  /*82f0*/  HADD2.F32 R24, -RZ, R32.H0_H0 ;  /* 0x20000020ff187230 */ /* 0x000fe40000004100 */
[C---:B------:R-:W-:Y:S01]  /*8300*/  FMUL.FTZ R49, R27.reuse, R42 ;  /* 0x0000002a1b317220 */ /* 0x040fe20000410000 */
[----:B------:R-:W-:Y:S02]  /*8310*/  HADD2.F32 R25, -RZ, R25.H1_H1 ;  /* 0x30000019ff197230 */ /* 0x000fe40000004100 */
[-C--:B------:R-:W-:Y:S01]  /*8320*/  FMUL.FTZ R51, R27, R39.reuse ;  /* 0x000000271b337220 */ /* 0x080fe20000410000 */
[----:B------:R-:W-:Y:S02]  /*8330*/  HADD2.F32 R33, -RZ, R33.H1_H1 ;  /* 0x30000021ff217230 */ /* 0x000fe40000004100 */
[C---:B------:R-:W-:Y:S01]  /*8340*/  FFMA.FTZ R27, R24.reuse, R39, -R49 ;  /* 0x00000027181b7223 */ /* 0x040fe20000010831 */
[----:B------:R-:W-:Y:S02]  /*8350*/  HADD2.F32 R30, -RZ, R30.H1_H1 ;  /* 0x3000001eff1e7230 */ /* 0x000fe40000004100 */
[C---:B------:R-:W-:Y:S01]  /*8360*/  FMUL.FTZ R45, R25.reuse, R40 ;  /* 0x00000028192d7220 */ /* 0x040fe20000410000 */
[----:B------:R-:W-:Y:S01]  /*8370*/  FFMA.FTZ R24, R24, R42, R51 ;  /* 0x0000002a18187223 */ /* 0x000fe20000010033 */
[----:B------:R-:W-:Y:S01]  /*8380*/  HADD2.F32 R39, -RZ, R38.H1_H1 ;  /* 0x30000026ff277230 */ /* 0x000fe20000004100 */
[----:B------:R-:W-:Y:S01]  /*8390*/  F2FP.F16.E4M3.UNPACK_B R42, R43.H1 ;  /* 0x0000002bff2a723e */ /* 0x000fe200030006ff */
[----:B------:R-:W-:Y:S01]  /*83a0*/  FMUL.FTZ R47, R25, R33 ;  /* 0x00000021192f7220 */ /* 0x000fe20000410000 */
[----:B------:R-:W-:Y:S01]  /*83b0*/  F2FP.F16.E4M3.UNPACK_B R38, R35.H1 ;  /* 0x00000023ff26723e */ /* 0x000fe200030006ff */
[----:B------:R-:W-:Y:S01]  /*83c0*/  FFMA.FTZ R25, R30, R33, -R45 ;  /* 0x000000211e197223 */ /* 0x000fe2000001082d */
[----:B------:R-:W-:-:S02]  /*83d0*/  HADD2.F32 R41, -RZ, R41.H1_H1 ;  /* 0x30000029ff297230 */ /* 0x000fc40000004100 */
[----:B------:R-:W-:Y:S01]  /*83e0*/  FFMA.FTZ R30, R30, R40, R47 ;  /* 0x000000281e1e7223 */ /* 0x000fe2000001002f */
[----:B------:R-:W-:Y:S02]  /*83f0*/  HADD2.F32 R34, -RZ, R34.H1_H1 ;  /* 0x30000022ff227230 */ /* 0x000fe40000004100 */
[----:B------:R-:W-:Y:S02]  /*8400*/  HADD2.F32 R33, -RZ, R32.H1_H1 ;  /* 0x30000020ff217230 */ /* 0x000fe40000004100 */
[----:B------:R-:W-:Y:S02]  /*8410*/  HADD2.F32 R43, -RZ, R42.H0_H0 ;  /* 0x2000002aff2b7230 */ /* 0x000fe40000004100 */
[C---:B------:R-:W-:Y:S01]  /*8420*/  FMUL.FTZ R44, R34.reuse, R41 ;  /* 0x00000029222c7220 */ /* 0x040fe20000410000 */
[----:B------:R-:W-:Y:S02]  /*8430*/  HADD2.F32 R32, -RZ, R37.H0_H0 ;  /* 0x20000025ff207230 */ /* 0x000fe40000004100 */
[----:B------:R-:W-:Y:S01]  /*8440*/  FMUL.FTZ R34, R34, R39 ;  /* 0x0000002722227220 */ /* 0x000fe20000410000 */
[----:B------:R-:W-:Y:S01]  /*8450*/  HADD2.F32 R40, -RZ, R38.H0_H0 ;  /* 0x20000026ff287230 */ /* 0x000fe20000004100 */
        /* <DEDUP_REMOVED lines=27> */
[----:B------:R-:W-:Y:S02]  /*8610*/  HADD2.F32 R40, -RZ, R40.H1_H1 ;  /* 0x30000028ff287230 */ /* 0x000fe40000004100 */
[----:B------:R-:W-:Y:S01]  /*8620*/  FFMA.FTZ R47, R39, R44, R47 ;  /* 0x0000002c272f7223 */ /* 0x000fe2000001002f */
[----:B------:R-:W-:Y:S01]  /*8630*/  F2FP.F16.E4M3.UNPACK_B R41, R20 ;  /* 0x00000014ff29723e */ /* 0x000fe200020006ff */
[----:B------:R-:W-:Y:S01]  /*8640*/  HADD2.F32 R29, -RZ, R29.H1_H1 ;  /* 0x3000001dff1d7230 */ /* 0x000fe20000004100 */
[----:B------:R-:W-:Y:S01]  /*8650*/  F2FP.F16.E4M3.UNPACK_B R39, R8 ;  /* 0x00000008ff27723e */ /* 0x000fe200020006ff */
        /* <DEDUP_REMOVED lines=27> */
[--C-:B------:R-:W-:Y:S02]  /*8810*/  HADD2.F32 R13, -RZ, R8.reuse.H0_H0 ;  /* 0x20000008ff0d7230 */ /* 0x100fe40000004100 */
[----:B------:R-:W-:Y:S02]  /*8820*/  HADD2.F32 R21, -RZ, R8.H1_H1 ;  /* 0x30000008ff157230 */ /* 0x000fe40000004100 */
[C---:B------:R-:W-:Y:S01]  /*8830*/  FMUL.FTZ R39, R20.reuse, R31 ;  /* 0x0000001f14277220 */ /* 0x040fe20000410000 */
[----:B------:R-:W-:Y:S02]  /*8840*/  HADD2.F32 R8, -RZ, R14.H0_H0 ;  /* 0x2000000eff087230 */ /* 0x000fe40000004100 */
[----:B------:R-:W-:Y:S01]  /*8850*/  FMUL.FTZ R49, R20, R13 ;  /* 0x0000000d14317220 */ /* 0x000fe20000410000 */
[----:B------:R-:W-:Y:S02]  /*8860*/  HADD2.F32 R29, -RZ, R29.H1_H1 ;  /* 0x3000001dff1d7230 */ /* 0x000fe40000004100 */
[----:B------:R-:W-:-:S02]  /*8870*/  HADD2.F32 R26, -RZ, R26.H1_H1 ;  /* 0x3000001aff1a7230 */ /* 0x000fc40000004100 */
[C---:B------:R-:W-:Y:S01]  /*8880*/  FFMA.FTZ R39, R8.reuse, R13, -R39 ;  /* 0x0000000d08277223 */ /* 0x040fe20000010827 */
[----:B------:R-:W-:Y:S01]  /*8890*/  HADD2.F32 R14, -RZ, R14.H1_H1 ;  /* 0x3000000eff0e7230 */ /* 0x000fe20000004100 */
[----:B------:R-:W-:Y:S01]  /*88a0*/  F2FP.F16.E4M3.UNPACK_B R13, R4 ;  /* 0x00000004ff0d723e */ /* 0x000fe200020006ff */
[----:B------:R-:W-:Y:S01]  /*88b0*/  FFMA.FTZ R49, R8, R31, R49 ;  /* 0x0000001f08317223 */ /* 0x000fe20000010031 */
[C---:B------:R-:W-:Y:S01]  /*88c0*/  FMUL.FTZ R51, R26.reuse, R29 ;  /* 0x0000001d1a337220 */ /* 0x040fe20000410000 */
[----:B------:R-:W-:Y:S01]  /*88d0*/  FMUL.FTZ R26, R26, R21 ;  /* 0x000000151a1a7220 */ /* 0x000fe20000410000 */
[----:B------:R-:W-:Y:S02]  /*88e0*/  HADD2.F32 R8, -RZ, R3.H0_H0 ;  /* 0x20000003ff087230 */ /* 0x000fe40000004100 */
[----:B------:R-:W-:Y:S02]  /*88f0*/  HADD2.F32 R20, -RZ, R13.H0_H0 ;  /* 0x2000000dff147230 */ /* 0x000fe40000004100 */
[----:B------:R-:W-:Y:S01]  /*8900*/  FFMA.FTZ R50, R14, R29, R26 ;  /* 0x0000001d0e327223 */ /* 0x000fe2000001001a */
[----:B------:R-:W-:-:S02]  /*8910*/  HADD2.F32 R4, -RZ, R7.H0_H0 ;  /* 0x20000007ff047230 */ /* 0x000fc40000004100 */
[----:B------:R-:W-:Y:S01]  /*8920*/  FFMA.FTZ R48, R14, R21, -R51 ;  /* 0x000000150e307223 */ /* 0x000fe20000010833 */
[----:B------:R-:W-:Y:S02]  /*8930*/  HADD2.F32 R26, -RZ, R13.H1_H1 ;  /* 0x3000000dff1a7230 */ /* 0x000fe40000004100 */
[----:B------:R-:W-:Y:S02]  /*8940*/  HADD2.F32 R7, -RZ, R7.H1_H1 ;  /* 0x30000007ff077230 */ /* 0x000fe40000004100 */
[C---:B------:R-:W-:Y:S01]  /*8950*/  FMUL.FTZ R46, R4.reuse, R20 ;  /* 0x00000014042e7220 */ /* 0x040fe20000410000 */
[----:B------:R-:W-:Y:S02]  /*8960*/  HADD2.F32 R14, -RZ, R3.H1_H1 ;  /* 0x30000003ff0e7230 */ /* 0x000fe40000004100 */
[----:B------:R-:W-:Y:S01]  /*8970*/  FMUL.FTZ R13, R4, R8 ;  /* 0x00000008040d7220 */ /* 0x000fe20000410000 */
[--C-:B------:R-:W-:Y:S02]  /*8980*/  HADD2.F32 R3, -RZ, R5.reuse.H0_H0 ;  /* 0x20000005ff037230 */ /* 0x100fe40000004100 */
[----:B------:R-:W-:Y:S01]  /*8990*/  FMUL.FTZ R4, R7, R26 ;  /* 0x0000001a07047220 */ /* 0x000fe20000410000 */
[----:B------:R-:W-:-:S02]  /*89a0*/  HADD2.F32 R5, -RZ, R5.H1_H1 ;  /* 0x30000005ff057230 */ /* 0x000fc40000004100 */
[----:B------:R-:W-:Y:S01]  /*89b0*/  FMUL.FTZ R7, R7, R14 ;  /* 0x0000000e07077220 */ /* 0x000fe20000410000 */
[----:B------:R-:W-:Y:S01]  /*89c0*/  F2FP.SATFINITE.E4M3.F32.PACK_AB_MERGE_C R39, R48, R39, RZ ;  /* 0x000000273027723e */ /* 0x000fe200048070ff */
        /* <DEDUP_REMOVED lines=18> */
.L_x_15917:
[----:B------:R-:W-:Y:S05]  /*8af0*/  BSYNC B0 ;  /* 0x0000000000007941 */ /* 0x000fea0003800000 */
.L_x_15910:
        /* <DEDUP_REMOVED lines=8> */
.L_x_15907:
[----:B0-2---:R-:W2:Y:S02]  /*8b80*/  LDL R0, [R1] ;  /* 0x0000000001007983 */ /* 0x005ea40000100800 */
[----:B--2---:R-:W-:-:S13]  /*8b90*/  ISETP.NE.AND P0, PT, R0, 0x3, PT ;  /* 0x000000030000780c */ /* 0x004fda0003f05270 */
[----:B------:R-:W-:Y:S05]  /*8ba0*/  @!P0 BRA `(.L_x_15925) ;  /* 0x0000000000048947 */ /* 0x000fea0003800000 */
[----:B------:R-:W-:Y:S01]  /*8bb0*/  BPT.TRAP 0x1 ;  /* 0x000000040000795c */ /* 0x000fe20000300000 */
.L_x_15925:
[----:B-----5:R-:W-:Y:S01]  /*8bc0*/  IMAD R12, R23, 0x8, R18 ;  /* 0x00000008170c7824 */ /* 0x020fe200078e0212 */
[----:B-1----:R-:W-:-:S04]  /*8bd0*/  SHF.L.U32 R3, R157, 0x1f, RZ ;  /* 0x0000001f9d037819 */ /* 0x002fc800000006ff */
[----:B------:R0:W1:Y:S01]  /*8be0*/  SYNCS.PHASECHK.TRANS64.TRYWAIT P1, [R12+URZ+0x13230], R3 ;  /* 0x013230030c0075a7 */ /* 0x000062000802017f */
[----:B------:R-:W-:Y:S05]  /*8bf0*/  @!P0 BRA `(.L_x_15926) ;  /* 0x0000000000048947 */ /* 0x000fea0003800000 */
[----:B------:R-:W-:Y:S01]  /*8c00*/  BPT.TRAP 0x1 ;  /* 0x000000040000795c */ /* 0x000fe20000300000 */
.L_x_15926:
        /* <DEDUP_REMOVED lines=9> */
.L_x_15927:
[----:B--2---:R-:W-:Y:S01]  /*8ca0*/  VIADD R4, R10, 0x80 ;  /* 0x000000800a047836 */ /* 0x004fe20000000000 */
[----:B------:R-:W-:Y:S05]  /*8cb0*/  WARPSYNC.ALL ;  /* 0x0000000000007948 */ /* 0x000fea0003800000 */
[----:B------:R-:W-:Y:S01]  /*8cc0*/  IMAD.MOV.U32 R11, RZ, RZ, -0x7fffffe0 ;  /* 0x80000020ff0b7424 */ /* 0x000fe200078e00ff */
[----:B------:R-:W-:Y:S01]  /*8cd0*/  R2UR UR10, R4 ;  /* 0x00000000040a72ca */ /* 0x000fe200000e0000 */
[----:B------:R-:W-:Y:S01]  /*8ce0*/  IMAD.MOV.U32 R5, RZ, RZ, -0x7fffffe0 ;  /* 0x80000020ff057424 */ /* 0x000fe200078e00ff */
[----:B------:R-:W-:Y:S01]  /*8cf0*/  LOP3.LUT R4, R28, 0x10000, RZ, 0xfc, !PT ;  /* 0x000100001c047812 */ /* 0x000fe200078efcff */
[----:B------:R-:W-:Y:S01]  /*8d00*/  WARPGROUP.ARRIVE ;  /* 0x00000000000079c5 */ /* 0x000fe20000000000 */
[C---:B------:R-:W-:Y:S01]  /*8d10*/  R2UR UR6, R10.reuse ;  /* 0x000000000a0672ca */ /* 0x040fe200000e0000 */
[----:B------:R-:W-:Y:S01]  /*8d20*/  VIADD R6, R10, 0x100 ;  /* 0x000001000a067836 */ /* 0x000fe20000000000 */
[----:B------:R-:W-:Y:S01]  /*8d30*/  R2UR UR7, R11 ;  /* 0x000000000b0772ca */ /* 0x000fe200000e0000 */
[----:B------:R-:W-:Y:S01]  /*8d40*/  IMAD.MOV.U32 R7, RZ, RZ, -0x7fffffe0 ;  /* 0x80000020ff077424 */ /* 0x000fe200078e00ff */
[----:B------:R-:W-:Y:S01]  /*8d50*/  R2UR UR4, R4 ;  /* 0x00000000040472ca */ /* 0x000fe200000e0000 */
[C---:B------:R-:W-:Y:S01]  /*8d60*/  VIADD R8, R10.reuse, 0x180 ;  /* 0x000001800a087836 */ /* 0x040fe20000000000 */
[C---:B------:R-:W-:Y:S01]  /*8d70*/  R2UR UR5, R5.reuse ;  /* 0x00000000050572ca */ /* 0x040fe200000e0000 */
[----:B------:R-:W-:Y:S01]  /*8d80*/  IMAD.MOV.U32 R9, RZ, RZ, -0x7fffffe0 ;  /* 0x80000020ff097424 */ /* 0x000fe200078e00ff */
[C---:B------:R-:W-:Y:S01]  /*8d90*/  R2UR UR11, R5.reuse ;  /* 0x00000000050b72ca */ /* 0x040fe200000e0000 */
        /* <DEDUP_REMOVED lines=8> */
[----:B------:R-:W-:Y:S01]  /*8e20*/  IMAD.MOV.U32 R7, RZ, RZ, -0x7fffffe0 ;  /* 0x80000020ff077424 */ /* 0x000fe200078e00ff */
[----:B------:R-:W-:Y:S01]  /*8e30*/  R2UR UR12, R4 ;  /* 0x00000000040c72ca */ /* 0x000fe200000e0000 */
[----:B------:R-:W-:Y:S01]  /*8e40*/  QGMMA.64x32x32.F32.E4M3.E4M3 R88, gdesc[UR4], RZ, !UPT, gsb0 ;  /* 0x00600000045879f3 */ /* 0x000fe2000c0008ff */
        /* <DEDUP_REMOVED lines=68> */
.L_x_15929:
[----:B------:R-:W2:Y:S01]  /*9290*/  LDL R0, [R1+0x50] ;  /* 0x0000500001007983 */ /* 0x000ea20000100800 */
[----:B01----:R-:W0:Y:S03]  /*92a0*/  LDC R3, c[0x0][0x448] ;  /* 0x00011200ff037b82 */ /* 0x003e260000000800 */
        /* <DEDUP_REMOVED lines=8> */
[----:B--2---:R-:W-:-:S04]  /*9330*/  IMAD.IADD R8, R0, 0x1, R110 ;  /* 0x0000000100087824 */ /* 0x004fc800078e026e */
        /* <DEDUP_REMOVED lines=148> */
[----:B0-----:R-:W-:Y:S01]  /*9c80*/  FSEL R91, R92, -INF , P3 ;  /* 0xff8000005c5b7808 */ /* 0x001fe20001800000 */
[----:B------:R0:W-:Y:S01]  /*9c90*/  MUFU.EX2 R8, R30 ;  /* 0x0000001e00087308 */ /* 0x0001e20000000800 */
[----:B------:R-:W-:Y:S01]  /*9ca0*/  FSEL R93, R93, -INF , P1 ;  /* 0xff8000005d5d7808 */ /* 0x000fe20000800000 */
[----:B------:R-:W-:Y:S01]  /*9cb0*/  FFMA.FTZ R34, R2, R15, -R39 ;  /* 0x0000000f02227223 */ /* 0x000fe20000010827 */
[----:B------:R-:W-:Y:S02]  /*9cc0*/  ISETP.GT.AND P1, PT, R3, 0x11, PT ;  /* 0x000000110300780c */ /* 0x000fe40003f24270 */
[----:B------:R-:W-:-:S02]  /*9cd0*/  FSEL R15, R96, -INF , P2 ;  /* 0xff800000600f7808 */ /* 0x000fc40001000000 */
[----:B0-----:R-:W-:-:S04]  /*9ce0*/  FMNMX.FTZ R30, R91, R10, !PT ;  /* 0x0000000a5b1e7209 */ /* 0x001fc80007810000 */
[----:B------:R-:W-:Y:S02]  /*9cf0*/  FMNMX.FTZ R30, R93, R30, !PT ;  /* 0x0000001e5d1e7209 */ /* 0x000fe40007810000 */
[----:B------:R-:W-:Y:S02]  /*9d00*/  ISETP.GT.AND P2, PT, R3, 0x18, PT ;  /* 0x000000180300780c */ /* 0x000fe40003f44270 */
[----:B------:R-:W-:Y:S02]  /*9d10*/  FSEL R97, R97, -INF , P1 ;  /* 0xff80000061617808 */ /* 0x000fe40000800000 */
[----:B------:R-:W-:Y:S01]  /*9d20*/  FMNMX.FTZ R30, R15, R30, !PT ;  /* 0x0000001e0f1e7209 */ /* 0x000fe20007810000 */
[C-C-:B------:R-:W-:Y:S01]  /*9d30*/  FFMA.FTZ R26, R2.reuse, R95, -R39.reuse ;  /* 0x0000005f021a7223 */ /* 0x140fe20000010827 */
[----:B------:R-:W-:-:S01]  /*9d40*/  FFMA.FTZ R95, R2, R99, -R39 ;  /* 0x00000063025f7223 */ /* 0x000fc20000010827 */
[----:B------:R-:W-:Y:S02]  /*9d50*/  ISETP.GT.AND P1, PT, R3, 0x19, PT ;  /* 0x000000190300780c */ /* 0x000fe40003f24270 */
[----:B------:R-:W-:-:S02]  /*9d60*/  FSEL R99, R100, -INF , P2 ;  /* 0xff80000064637808 */ /* 0x000fc40001000000 */
[----:B------:R-:W-:Y:S02]  /*9d70*/  FMNMX.FTZ R30, R97, R30, !PT ;  /* 0x0000001e611e7209 */ /* 0x000fe40007810000 */
[----:B------:R-:W-:Y:S02]  /*9d80*/  FSEL R101, R101, -INF , P1 ;  /* 0xff80000065657808 */ /* 0x000fe40000800000 */
[----:B------:R-:W-:Y:S02]  /*9d90*/  ISETP.GT.AND P1, PT, R3, 0x20, PT ;  /* 0x000000200300780c */ /* 0x000fe40003f24270 */
[----:B------:R-:W-:Y:S02]  /*9da0*/  FMNMX.FTZ R30, R99, R30, !PT ;  /* 0x0000001e631e7209 */ /* 0x000fe40007810000 */
[----:B------:R-:W-:Y:S02]  /*9db0*/  ISETP.GT.AND P2, PT, R3, 0x21, PT ;  /* 0x000000210300780c */ /* 0x000fe40003f44270 */
[----:B------:R-:W-:-:S02]  /*9dc0*/  FSEL R135, R72, -INF , P1 ;  /* 0xff80000048877808 */ /* 0x000fc40000800000 */
[----:B------:R-:W-:Y:S01]  /*9dd0*/  FMNMX.FTZ R30, R101, R30, !PT ;  /* 0x0000001e651e7209 */ /* 0x000fe20007810000 */
[----:B------:R0:W-:Y:S01]  /*9de0*/  MUFU.EX2 R10, R34 ;  /* 0x00000022000a7308 */ /* 0x0001e20000000800 */
[----:B------:R-:W-:Y:S02]  /*9df0*/  ISETP.GT.AND P1, PT, R3, 0x28, PT ;  /* 0x000000280300780c */ /* 0x000fe40003f24270 */
[----:B------:R-:W-:Y:S01]  /*9e00*/  FSEL R73, R73, -INF , P2 ;  /* 0xff80000049497808 */ /* 0x000fe20001000000 */
[----:B------:R-:W-:-:S01]  /*9e10*/  FFMA.FTZ R42, R2, R75, -R39 ;  /* 0x0000004b022a7223 */ /* 0x000fc20000010827 */
[----:B------:R-:W-:Y:S02]  /*9e20*/  ISETP.GT.AND P2, PT, R3, 0x29, PT ;  /* 0x000000290300780c */ /* 0x000fe40003f44270 */
[----:B0-----:R-:W-:Y:S02]  /*9e30*/  FMNMX.FTZ R34, R135, R30, !PT ;  /* 0x0000001e87227209 */ /* 0x001fe40007810000 */
[----:B------:R-:W-:-:S02]  /*9e40*/  FSEL R75, R76, -INF , P1 ;  /* 0xff8000004c4b7808 */ /* 0x000fc40000800000 */
[----:B------:R-:W-:Y:S02]  /*9e50*/  FMNMX.FTZ R34, R73, R34, !PT ;  /* 0x0000002249227209 */ /* 0x000fe40007810000 */
[----:B------:R-:W-:Y:S02]  /*9e60*/  ISETP.GT.AND P1, PT, R3, 0x30, PT ;  /* 0x000000300300780c */ /* 0x000fe40003f24270 */
[----:B------:R-:W-:Y:S02]  /*9e70*/  FSEL R77, R77, -INF , P2 ;  /* 0xff8000004d4d7808 */ /* 0x000fe40001000000 */
[----:B------:R-:W-:Y:S01]  /*9e80*/  FMNMX.FTZ R38, R75, R34, !PT ;  /* 0x000000224b267209 */ /* 0x000fe20007810000 */
[----:B------:R-:W-:-:S01]  /*9e90*/  FFMA.FTZ R46, R2, R105, -R39 ;  /* 0x00000069022e7223 */ /* 0x000fc20000010827 */
[----:B------:R-:W-:Y:S02]  /*9ea0*/  ISETP.GT.AND P2, PT, R3, 0x31, PT ;  /* 0x000000310300780c */ /* 0x000fe40003f44270 */
[----:B------:R-:W-:-:S02]  /*9eb0*/  FSEL R105, R80, -INF , P1 ;  /* 0xff80000050697808 */ /* 0x000fc40000800000 */
[----:B------:R-:W-:Y:S02]  /*9ec0*/  FMNMX.FTZ R38, R77, R38, !PT ;  /* 0x000000264d267209 */ /* 0x000fe40007810000 */
[----:B------:R-:W-:Y:S02]  /*9ed0*/  ISETP.GT.AND P1, PT, R3, 0x38, PT ;  /* 0x000000380300780c */ /* 0x000fe40003f24270 */
[----:B------:R-:W-:Y:S02]  /*9ee0*/  FSEL R81, R81, -INF , P2 ;  /* 0xff80000051517808 */ /* 0x000fe40001000000 */
[----:B------:R-:W-:Y:S01]  /*9ef0*/  FMNMX.FTZ R38, R105, R38, !PT ;  /* 0x0000002669267209 */ /* 0x000fe20007810000 */
[----:B------:R-:W-:Y:S01]  /*9f00*/  FFMA.FTZ R137, R2, R79, -R39 ;  /* 0x0000004f02897223 */ /* 0x000fe20000010827 */
[----:B------:R-:W-:Y:S02]  /*9f10*/  ISETP.GT.AND P2, PT, R3, 0x39, PT ;  /* 0x000000390300780c */ /* 0x000fe40003f44270 */
[----:B------:R-:W-:-:S02]  /*9f20*/  FSEL R79, R84, -INF , P1 ;  /* 0xff800000544f7808 */ /* 0x000fc40000800000 */
[----:B------:R-:W-:Y:S01]  /*9f30*/  FMNMX.FTZ R38, R81, R38, !PT ;  /* 0x0000002651267209 */ /* 0x000fe20007810000 */
[----:B------:R0:W-:Y:S01]  /*9f40*/  MUFU.EX2 R30, R42 ;  /* 0x0000002a001e7308 */ /* 0x0001e20000000800 */
[----:B------:R-:W-:Y:S02]  /*9f50*/  FSEL R85, R85, -INF , P2 ;  /* 0xff80000055557808 */ /* 0x000fe40001000000 */
[C---:B------:R-:W-:Y:S02]  /*9f60*/  ISETP.GT.AND P1, PT, R3.reuse, 0x40, PT ;  /* 0x000000400300780c */ /* 0x040fe40003f24270 */
[----:B------:R-:W-:Y:S02]  /*9f70*/  ISETP.GT.AND P2, PT, R3, 0x41, PT ;  /* 0x000000410300780c */ /* 0x000fe40003f44270 */
[----:B0-----:R-:W-:Y:S01]  /*9f80*/  FMNMX.FTZ R42, R79, R38, !PT ;  /* 0x000000264f2a7209 */ /* 0x001fe20007810000 */
[----:B------:R0:W-:Y:S03]  /*9f90*/  MUFU.EX2 R34, R46 ;  /* 0x0000002e00227308 */ /* 0x0001e60000000800 */
[----:B------:R-:W-:Y:S01]  /*9fa0*/  FMNMX.FTZ R42, R85, R42, !PT ;  /* 0x0000002a552a7209 */ /* 0x000fe20007810000 */
[----:B0-----:R-:W-:Y:S01]  /*9fb0*/  FFMA.FTZ R46, R2, R107, -R39 ;  /* 0x0000006b022e7223 */ /* 0x001fe20000010827 */
[----:B------:R-:W-:-:S02]  /*9fc0*/  FSEL R107, R56, -INF , P1 ;  /* 0xff800000386b7808 */ /* 0x000fc40000800000 */
[----:B------:R-:W-:Y:S02]  /*9fd0*/  ISETP.GT.AND P1, PT, R3, 0x48, PT ;  /* 0x000000480300780c */ /* 0x000fe40003f24270 */
[----:B------:R-:W-:Y:S02]  /*9fe0*/  FSEL R57, R57, -INF , P2 ;  /* 0xff80000039397808 */ /* 0x000fe40001000000 */
[----:B------:R-:W-:Y:S01]  /*9ff0*/  FMNMX.FTZ R42, R107, R42, !PT ;  /* 0x0000002a6b2a7209 */ /* 0x000fe20007810000 */
[----:B------:R-:W-:-:S01]  /*a000*/  FFMA.FTZ R139, R2, R83, -R39 ;  /* 0x00000053028b7223 */ /* 0x000fc20000010827 */
[----:B------:R-:W-:Y:S02]  /*a010*/  ISETP.GT.AND P2, PT, R3, 0x49, PT ;  /* 0x000000490300780c */ /* 0x000fe40003f44270 */
[----:B------:R-:W-:Y:S02]  /*a020*/  FSEL R83, R60, -INF , P1 ;  /* 0xff8000003c537808 */ /* 0x000fe40000800000 */
[----:B------:R-:W-:Y:S01]  /*a030*/  FMNMX.FTZ R42, R57, R42, !PT ;  /* 0x0000002a392a7209 */ /* 0x000fe20007810000 */
[----:B------:R0:W-:Y:S01]  /*a040*/  MUFU.EX2 R38, R46 ;  /* 0x0000002e00267308 */ /* 0x0001e20000000800 */
[----:B------:R-:W-:-:S02]  /*a050*/  ISETP.GT.AND P1, PT, R3, 0x50, PT ;  /* 0x000000500300780c */ /* 0x000fc40003f24270 */
[----:B------:R-:W-:Y:S01]  /*a060*/  FSEL R61, R61, -INF , P2 ;  /* 0xff8000003d3d7808 */ /* 0x000fe20001000000 */
[----:B------:R-:W-:-:S01]  /*a070*/  FFMA.FTZ R50, R2, R109, -R39 ;  /* 0x0000006d02327223 */ /* 0x000fc20000010827 */
[----:B------:R-:W-:Y:S02]  /*a080*/  ISETP.GT.AND P2, PT, R3, 0x51, PT ;  /* 0x000000510300780c */ /* 0x000fe40003f44270 */
[----:B0-----:R-:W-:Y:S02]  /*a090*/  FMNMX.FTZ R46, R83, R42, !PT ;  /* 0x0000002a532e7209 */ /* 0x001fe40007810000 */
[----:B------:R-:W-:Y:S02]  /*a0a0*/  FSEL R109, R64, -INF , P1 ;  /* 0xff800000406d7808 */ /* 0x000fe40000800000 */
[----:B------:R-:W-:Y:S02]  /*a0b0*/  FMNMX.FTZ R46, R61, R46, !PT ;  /* 0x0000002e3d2e7209 */ /* 0x000fe40007810000 */
[----:B------:R-:W-:-:S02]  /*a0c0*/  ISETP.GT.AND P1, PT, R3, 0x58, PT ;  /* 0x000000580300780c */ /* 0x000fc40003f24270 */
[----:B------:R-:W-:Y:S02]  /*a0d0*/  FSEL R65, R65, -INF , P2 ;  /* 0xff80000041417808 */ /* 0x000fe40001000000 */
[----:B------:R-:W-:Y:S01]  /*a0e0*/  FMNMX.FTZ R46, R109, R46, !PT ;  /* 0x0000002e6d2e7209 */ /* 0x000fe20007810000 */
[----:B------:R-:W-:-:S01]  /*a0f0*/  FFMA.FTZ R141, R2, R87, -R39 ;  /* 0x00000057028d7223 */ /* 0x000fc20000010827 */
[----:B------:R-:W-:Y:S02]  /*a100*/  ISETP.GT.AND P2, PT, R3, 0x59, PT ;  /* 0x000000590300780c */ /* 0x000fe40003f44270 */
[----:B------:R-:W-:Y:S02]  /*a110*/  FSEL R87, R68, -INF , P1 ;  /* 0xff80000044577808 */ /* 0x000fe40000800000 */
[----:B------:R-:W-:Y:S02]  /*a120*/  FMNMX.FTZ R46, R65, R46, !PT ;  /* 0x0000002e412e7209 */ /* 0x000fe40007810000 */
[----:B------:R-:W-:-:S02]  /*a130*/  FSEL R69, R69, -INF , P2 ;  /* 0xff80000045457808 */ /* 0x000fc40001000000 */
[----:B------:R-:W-:Y:S02]  /*a140*/  ISETP.GT.AND P1, PT, R3, 0x60, PT ;  /* 0x000000600300780c */ /* 0x000fe40003f24270 */
[----:B------:R-:W-:Y:S01]  /*a150*/  FMNMX.FTZ R46, R87, R46, !PT ;  /* 0x0000002e572e7209 */ /* 0x000fe20007810000 */
[----:B------:R0:W-:Y:S01]  /*a160*/  MUFU.EX2 R42, R50 ;  /* 0x00000032002a7308 */ /* 0x0001e20000000800 */
[----:B------:R-:W-:Y:S02]  /*a170*/  ISETP.GT.AND P2, PT, R3, 0x61, PT ;  /* 0x000000610300780c */ /* 0x000fe40003f44270 */
[----:B------:R-:W-:Y:S01]  /*a180*/  FMNMX.FTZ R46, R69, R46, !PT ;  /* 0x0000002e452e7209 */ /* 0x000fe20007810000 */
[----:B0-----:R-:W-:-:S01]  /*a190*/  FFMA.FTZ R50, R2, R111, -R39 ;  /* 0x0000006f02327223 */ /* 0x001fc20000010827 */
[----:B------:R-:W-:Y:S02]  /*a1a0*/  FSEL R111, R40, -INF , P1 ;  /* 0xff800000286f7808 */ /* 0x000fe40000800000 */
[----:B------:R-:W-:-:S02]  /*a1b0*/  ISETP.GT.AND P1, PT, R3, 0x68, PT ;  /* 0x000000680300780c */ /* 0x000fc40003f24270 */
[----:B------:R-:W-:Y:S02]  /*a1c0*/  FSEL R41, R41, -INF , P2 ;  /* 0xff80000029297808 */ /* 0x000fe40001000000 */
[----:B------:R-:W-:Y:S01]  /*a1d0*/  FMNMX.FTZ R46, R111, R46, !PT ;  /* 0x0000002e6f2e7209 */ /* 0x000fe20007810000 */
[----:B------:R-:W-:Y:S01]  /*a1e0*/  FFMA.FTZ R143, R2, R59, -R39 ;  /* 0x0000003b028f7223 */ /* 0x000fe20000010827 */
[----:B------:R-:W-:Y:S02]  /*a1f0*/  ISETP.GT.AND P2, PT, R3, 0x69, PT ;  /* 0x000000690300780c */ /* 0x000fe40003f44270 */
        /* <DEDUP_REMOVED lines=9> */
[----:B------:R-:W-:-:S02]  /*a290*/  ISETP.GT.AND P1, PT, R3, 0x78, PT ;  /* 0x000000780300780c */ /* 0x000fc40003f24270 */
[----:B------:R-:W-:Y:S02]  /*a2a0*/  FSEL R49, R49, -INF , P2 ;  /* 0xff80000031317808 */ /* 0x000fe40001000000 */
[----:B------:R-:W-:Y:S01]  /*a2b0*/  FMNMX.FTZ R46, R113, R46, !PT ;  /* 0x0000002e712e7209 */ /* 0x000fe20007810000 */
[----:B------:R-:W-:Y:S01]  /*a2c0*/  FFMA.FTZ R145, R2, R63, -R39 ;  /* 0x0000003f02917223 */ /* 0x000fe20000010827 */
[----:B------:R-:W-:Y:S02]  /*a2d0*/  ISETP.GT.AND P2, PT, R3, 0x79, PT ;  /* 0x000000790300780c */ /* 0x000fe40003f44270 */
[----:B------:R-:W-:Y:S02]  /*a2e0*/  FSEL R63, R52, -INF , P1 ;  /* 0xff800000343f7808 */ /* 0x000fe40000800000 */
[----:B------:R-:W-:Y:S02]  /*a2f0*/  FMNMX.FTZ R46, R49, R46, !PT ;  /* 0x0000002e312e7209 */ /* 0x000fe40007810000 */
[----:B------:R-:W-:-:S02]  /*a300*/  FSEL R53, R53, -INF , P2 ;  /* 0xff80000035357808 */ /* 0x000fc40001000000 */
[----:B------:R-:W-:Y:S02]  /*a310*/  ISETP.GT.AND P1, PT, R3, 0x80, PT ;  /* 0x000000800300780c */ /* 0x000fe40003f24270 */
        /* <DEDUP_REMOVED lines=27> */
[----:B------:R-:W-:-:S04]  /*a4d0*/  FMNMX.FTZ R46, R71, R46, !PT ;  /* 0x0000002e472e7209 */ /* 0x000fc80007810000 */
[----:B------:R-:W-:-:S05]  /*a4e0*/  FMNMX.FTZ R3, R37, R46, !PT ;  /* 0x0000002e25037209 */ /* 0x000fca0007810000 */
[----:B------:R-:W0:Y:S02]  /*a4f0*/  SHFL.BFLY PT, R54, R3, 0x2, 0x1f ;  /* 0x0c401f0003367f89 */ /* 0x000e2400000e0000 */
[----:B0-----:R-:W-:-:S05]  /*a500*/  FMNMX.FTZ R54, R3, R54, !PT ;  /* 0x0000003603367209 */ /* 0x001fca0007810000 */
[----:B------:R-:W0:Y:S01]  /*a510*/  SHFL.BFLY PT, R3, R54, 0x1, 0x1f ;  /* 0x0c201f0036037f89 */ /* 0x000e2200000e0000 */
[----:B------:R-:W-:-:S01]  /*a520*/  FFMA.FTZ R9, R2, R9, -R39 ;  /* 0x0000000902097223 */ /* 0x000fc20000010827 */
[----:B------:R-:W-:Y:S01]  /*a530*/  FFMA.FTZ R11, R2, R11, -R39 ;  /* 0x0000000b020b7223 */ /* 0x000fe20000010827 */
        /* <DEDUP_REMOVED lines=8> */
[C-C-:B------:R-:W-:Y:S01]  /*a5c0*/  FFMA.FTZ R89, R2.reuse, R93, -R56.reuse ;  /* 0x0000005d02597223 */ /* 0x140fe20000010838 */
[----:B------:R-:W-:Y:S01]  /*a5d0*/  MUFU.EX2 R11, R11 ;  /* 0x0000000b000b7308 */ /* 0x000fe20000000800 */
[----:B------:R-:W-:-:S07]  /*a5e0*/  FFMA.FTZ R15, R2, R15, -R56 ;  /* 0x0000000f020f7223 */ /* 0x000fce0000010838 */
[----:B------:R-:W-:Y:S08]  /*a5f0*/  MUFU.EX2 R13, R13 ;  /* 0x0000000d000d7308 */ /* 0x000ff00000000800 */
[----:B------:R-:W1:Y:S01]  /*a600*/  MUFU.EX2 R58, R58 ;  /* 0x0000003a003a7308 */ /* 0x000e620000000800 */
[----:B------:R-:W-:-:S07]  /*a610*/  FFMA.FTZ R62, R2, R97, -R56 ;  /* 0x00000061023e7223 */ /* 0x000fce0000010838 */
[----:B------:R-:W2:Y:S08]  /*a620*/  MUFU.EX2 R60, R60 ;  /* 0x0000003c003c7308 */ /* 0x000eb00000000800 */
[----:B------:R-:W3:Y:S01]  /*a630*/  MUFU.EX2 R26, R26 ;  /* 0x0000001a001a7308 */ /* 0x000ee20000000800 */
[----:B------:R-:W-:-:S07]  /*a640*/  FFMA.FTZ R64, R2, R99, -R56 ;  /* 0x0000006302407223 */ /* 0x000fce0000010838 */
[----:B------:R-:W4:Y:S01]  /*a650*/  MUFU.EX2 R89, R89 ;  /* 0x0000005900597308 */ /* 0x000f220000000800 */
[----:B------:R-:W-:-:S01]  /*a660*/  FFMA.FTZ R32, R2, R119, -R39 ;  /* 0x0000007702207223 */ /* 0x000fc20000010827 */
[----:B------:R-:W-:Y:S01]  /*a670*/  FFMA.FTZ R54, R2, R35, -R39 ;  /* 0x0000002302367223 */ /* 0x000fe20000010827 */
[----:B0-----:R-:W-:-:S01]  /*a680*/  FADD.FTZ R84, R9, R20 ;  /* 0x0000001409547221 */ /* 0x001fc20000010000 */
[----:B------:R-:W-:-:S04]  /*a690*/  FFMA.FTZ R103, R2, R103, -R39 ;  /* 0x0000006702677223 */ /* 0x000fc80000010827 */
[----:B------:R-:W0:Y:S01]  /*a6a0*/  MUFU.EX2 R15, R15 ;  /* 0x0000000f000f7308 */ /* 0x000e220000000800 */
[----:B------:R-:W-:-:S01]  /*a6b0*/  FFMA.FTZ R21, R2, R21, -R39 ;  /* 0x0000001502157223 */ /* 0x000fc20000010827 */
[C-C-:B------:R-:W-:Y:S01]  /*a6c0*/  FFMA.FTZ R43, R2.reuse, R43, -R39.reuse ;  /* 0x0000002b022b7223 */ /* 0x140fe20000010827 */
[----:B------:R-:W-:-:S01]  /*a6d0*/  FFMA.FTZ R36, R2, R121, -R39 ;  /* 0x0000007902247223 */ /* 0x000fc20000010827 */
[C-C-:B------:R-:W-:Y:S01]  /*a6e0*/  FFMA.FTZ R47, R2.reuse, R47, -R39.reuse ;  /* 0x0000002f022f7223 */ /* 0x140fe20000010827 */
[----:B------:R-:W-:-:S01]  /*a6f0*/  FFMA.FTZ R46, R2, R123, -R39 ;  /* 0x0000007b022e7223 */ /* 0x000fc20000010827 */
[C-C-:B------:R-:W-:Y:S02]  /*a700*/  FFMA.FTZ R51, R2.reuse, R51, -R39.reuse ;  /* 0x0000003302337223 */ /* 0x140fe40000010827 */
        /* <DEDUP_REMOVED lines=10> */
[----:B-1----:R-:W-:Y:S01]  /*a7b0*/  FADD.FTZ R45, R13, R58 ;  /* 0x0000003a0d2d7221 */ /* 0x002fe20000010000 */
[----:B------:R-:W-:-:S05]  /*a7c0*/  FFMA.FTZ R91, R2, R101, -R56 ;  /* 0x00000065025b7223 */ /* 0x000fca0000010838 */
[----:B------:R1:W-:Y:S01]  /*a7d0*/  MUFU.EX2 R24, R48 ;  /* 0x0000003000187308 */ /* 0x0003e20000000800 */
[----:B--2---:R-:W-:-:S01]  /*a7e0*/  FFMA.FTZ R50, R2, R127, -R39 ;  /* 0x0000007f02327223 */ /* 0x004fc20000010827 */
[----:B------:R-:W-:-:S06]  /*a7f0*/  VIADD R12, R12, 0x13240 ;  /* 0x000132400c0c7836 */ /* 0x000fcc0000000000 */
[----:B------:R-:W2:Y:S01]  /*a800*/  MUFU.EX2 R62, R62 ;  /* 0x0000003e003e7308 */ /* 0x000ea20000000800 */
[----:B-1----:R-:W-:-:S01]  /*a810*/  FFMA.FTZ R48, R2, R125, -R39 ;  /* 0x0000007d02307223 */ /* 0x002fc20000010827 */
[C-C-:B------:R-:W-:Y:S01]  /*a820*/  FFMA.FTZ R39, R2.reuse, R41, -R56.reuse ;  /* 0x0000002902277223 */ /* 0x140fe20000010838 */
[----:B------:R-:W-:-:S01]  /*a830*/  FFMA.FTZ R41, R2, R59, -R56 ;  /* 0x0000003b02297223 */ /* 0x000fc20000010838 */
[----:B------:R-:W-:Y:S01]  /*a840*/  FADD.FTZ R59, R11, R84 ;  /* 0x000000540b3b7221 */ /* 0x000fe20000010000 */
[----:B------:R-:W-:-:S01]  /*a850*/  FADD.FTZ R84, R60, R45 ;  /* 0x0000002d3c547221 */ /* 0x000fc20000010000 */
[C-C-:B------:R-:W-:Y:S02]  /*a860*/  FFMA.FTZ R66, R2.reuse, R135, -R56.reuse ;  /* 0x0000008702427223 */ /* 0x140fe40000010838 */
[----:B------:R-:W1:Y:S01]  /*a870*/  MUFU.EX2 R64, R64 ;  /* 0x0000004000407308 */ /* 0x000e620000000800 */
[----:B------:R-:W-:-:S01]  /*a880*/  FFMA.FTZ R68, R2, R75, -R56 ;  /* 0x0000004b02447223 */ /* 0x000fc20000010838 */
[----:B---3--:R-:W-:Y:S01]  /*a890*/  FADD.FTZ R59, R26, R59 ;  /* 0x0000003b1a3b7221 */ /* 0x008fe20000010000 */
[----:B------:R-:W-:-:S01]  /*a8a0*/  FFMA.FTZ R75, R2, R77, -R56 ;  /* 0x0000004d024b7223 */ /* 0x000fc20000010838 */
[----:B------:R-:W-:Y:S01]  /*a8b0*/  FFMA.FTZ R77, R2, R81, -R56 ;  /* 0x00000051024d7223 */ /* 0x000fe20000010838 */
[----:B----4-:R-:W-:-:S03]  /*a8c0*/  FADD.FTZ R84, R89, R84 ;  /* 0x0000005459547221 */ /* 0x010fc60000010000 */
[----:B------:R-:W3:Y:S01]  /*a8d0*/  MUFU.EX2 R103, R103 ;  /* 0x0000006700677308 */ /* 0x000ee20000000800 */
[----:B------:R-:W-:-:S01]  /*a8e0*/  FFMA.FTZ R73, R2, R73, -R56 ;  /* 0x0000004902497223 */ /* 0x000fc20000010838 */
[----:B------:R-:W-:Y:S01]  /*a8f0*/  PRMT R81, R112, 0x654, R12 ;  /* 0x0000065470517816 */ /* 0x000fe2000000000c */
[----:B------:R-:W-:-:S05]  /*a900*/  FADD.FTZ R86, R8, R59 ;  /* 0x0000003b08567221 */ /* 0x000fca0000010000 */
[----:B------:R-:W4:Y:S01]  /*a910*/  MUFU.EX2 R91, R91 ;  /* 0x0000005b005b7308 */ /* 0x000f220000000800 */
[----:B0-----:R-:W-:-:S01]  /*a920*/  FADD.FTZ R59, R15, R84 ;  /* 0x000000540f3b7221 */ /* 0x001fc20000010000 */
[----:B------:R5:W-:Y:S06]  /*a930*/  SYNCS.ARRIVE.TRANS64.RED.A1T0 RZ, [R81+URZ], RZ ;  /* 0x000000ff51ff79a7 */ /* 0x000bec000810043f */
[----:B------:R-:W0:Y:S01]  /*a940*/  MUFU.EX2 R21, R21 ;  /* 0x0000001500157308 */ /* 0x000e220000000800 */
[----:B-----5:R-:W-:-:S01]  /*a950*/  FADD.FTZ R81, R95, R86 ;  /* 0x000000565f517221 */ /* 0x020fc20000010000 */
[----:B--2---:R-:W-:-:S06]  /*a960*/  FADD.FTZ R59, R62, R59 ;  /* 0x0000003b3e3b7221 */ /* 0x004fcc0000010000 */
[----:B------:R-:W2:Y:S01]  /*a970*/  MUFU.EX2 R66, R66 ;  /* 0x0000004200427308 */ /* 0x000ea20000000800 */
[----:B------:R-:W-:-:S01]  /*a980*/  FADD.FTZ R86, R10, R81 ;  /* 0x000000510a567221 */ /* 0x000fc20000010000 */
[----:B-1----:R-:W-:-:S06]  /*a990*/  FADD.FTZ R84, R64, R59 ;  /* 0x0000003b40547221 */ /* 0x002fcc0000010000 */
[----:B------:R-:W1:Y:S01]  /*a9a0*/  MUFU.EX2 R73, R73 ;  /* 0x0000004900497308 */ /* 0x000e620000000800 */
[----:B------:R-:W-:-:S01]  /*a9b0*/  FFMA.FTZ R70, R2, R105, -R56 ;  /* 0x0000006902467223 */ /* 0x000fc20000010838 */
[----:B---3--:R-:W-:Y:S01]  /*a9c0*/  FADD.FTZ R86, R103, R86 ;  /* 0x0000005667567221 */ /* 0x008fe20000010000 */
[----:B----4-:R-:W-:-:S05]  /*a9d0*/  FADD.FTZ R59, R91, R84 ;  /* 0x000000545b3b7221 */ /* 0x010fca0000010000 */
[----:B------:R-:W3:Y:S01]  /*a9e0*/  MUFU.EX2 R68, R68 ;  /* 0x0000004400447308 */ /* 0x000ee20000000800 */
[----:B0-----:R-:W-:-:S07]  /*a9f0*/  FADD.FTZ R81, R21, R86 ;  /* 0x0000005615517221 */ /* 0x001fce0000010000 */
[----:B------:R-:W0:Y:S01]  /*aa00*/  MUFU.EX2 R137, R137 ;  /* 0x0000008900897308 */ /* 0x000e220000000800 */
[----:B--2---:R-:W-:-:S01]  /*aa10*/  FADD.FTZ R84, R66, R59 ;  /* 0x0000003b42547221 */ /* 0x004fc20000010000 */
[----:B------:R-:W-:-:S06]  /*aa20*/  FFMA.FTZ R72, R2, R79, -R56 ;  /* 0x0000004f02487223 */ /* 0x000fcc0000010838 */
[----:B------:R-:W2:Y:S01]  /*aa30*/  MUFU.EX2 R75, R75 ;  /* 0x0000004b004b7308 */ /* 0x000ea20000000800 */
[----:B------:R-:W-:-:S01]  /*aa40*/  FADD.FTZ R81, R30, R81 ;  /* 0x000000511e517221 */ /* 0x000fc20000010000 */
[----:B------:R-:W-:Y:S01]  /*aa50*/  FFMA.FTZ R79, R2, R85, -R56 ;  /* 0x00000055024f7223 */ /* 0x000fe20000010838 */
[----:B-1----:R-:W-:-:S05]  /*aa60*/  FADD.FTZ R59, R73, R84 ;  /* 0x00000054493b7221 */ /* 0x002fca0000010000 */
[----:B------:R-:W1:Y:S01]  /*aa70*/  MUFU.EX2 R70, R70 ;  /* 0x0000004600467308 */ /* 0x000e620000000800 */
[----:B------:R-:W-:-:S01]  /*aa80*/  FADD.FTZ R84, R34, R81 ;  /* 0x0000005122547221 */ /* 0x000fc20000010000 */
[----:B------:R-:W-:-:S06]  /*aa90*/  F2FP.SATFINITE.E4M3.F32.PACK_AB_MERGE_C R153, R26, R11, RZ ;  /* 0x0000000b1a99723e */ /* 0x000fcc00048070ff */
[----:B------:R-:W-:Y:S01]  /*aaa0*/  MUFU.EX2 R139, R139 ;  /* 0x0000008b008b7308 */ /* 0x000fe20000000800 */
[----:B---3--:R-:W-:-:S01]  /*aab0*/  FADD.FTZ R26, R68, R59 ;  /* 0x0000003b441a7221 */ /* 0x008fc20000010000 */
[----:B------:R-:W-:-:S06]  /*aac0*/  FFMA.FTZ R74, R2, R107, -R56 ;  /* 0x0000006b024a7223 */ /* 0x000fcc0000010838 */
[----:B------:R-:W3:Y:S01]  /*aad0*/  MUFU.EX2 R77, R77 ;  /* 0x0000004d004d7308 */ /* 0x000ee20000000800 */
[----:B0-----:R-:W-:-:S01]  /*aae0*/  FADD.FTZ R59, R137, R84 ;  /* 0x00000054893b7221 */ /* 0x001fc20000010000 */
[----:B--2---:R-:W-:-:S06]  /*aaf0*/  FADD.FTZ R11, R75, R26 ;  /* 0x0000001a4b0b7221 */ /* 0x004fcc0000010000 */
[----:B------:R-:W0:Y:S01]  /*ab00*/  MUFU.EX2 R72, R72 ;  /* 0x0000004800487308 */ /* 0x000e220000000800 */
[----:B------:R-:W-:-:S01]  /*ab10*/  FFMA.FTZ R57, R2, R57, -R56 ;  /* 0x0000003902397223 */ /* 0x000fc20000010838 */
[----:B------:R-:W-:-:S06]  /*ab20*/  FFMA.FTZ R49, R2, R49, -R56 ;  /* 0x0000003102317223 */ /* 0x000fcc0000010838 */
[----:B------:R-:W2:Y:S01]  /*ab30*/  MUFU.EX2 R141, R141 ;  /* 0x0000008d008d7308 */ /* 0x000ea20000000800 */
[----:B------:R-:W-:-:S01]  /*ab40*/  FADD.FTZ R26, R38, R59 ;  /* 0x0000003b261a7221 */ /* 0x000fc20000010000 */
[----:B------:R-:W-:-:S06]  /*ab50*/  F2FP.SATFINITE.E4M3.F32.PACK_AB_MERGE_C R155, R103, R10, RZ ;  /* 0x0000000a679b723e */ /* 0x000fcc00048070ff */
        /* <DEDUP_REMOVED lines=20> */
[----:B-1----:R-:W-:Y:S01]  /*aca0*/  FADD.FTZ R10, R70, R11 ;  /* 0x0000000b460a7221 */ /* 0x002fe20000010000 */
[----:B------:R-:W1:Y:S03]  /*acb0*/  MUFU.EX2 R143, R143 ;  /* 0x0000008f008f7308 */ /* 0x000e660000000800 */
[----:B---3--:R-:W-:-:S05]  /*acc0*/  FADD.FTZ R11, R77, R10 ;  /* 0x0000000a4d0b7221 */ /* 0x008fca0000010000 */
[----:B------:R3:W-:Y:S01]  /*acd0*/  MUFU.EX2 R56, R49 ;  /* 0x0000003100387308 */ /* 0x0007e20000000800 */
[----:B------:R-:W-:Y:S01]  /*ace0*/  F2FP.SATFINITE.E4M3.F32.PACK_AB_MERGE_C R153, R20, R9, R153 ;  /* 0x000000091499723e */ /* 0x000fe20004807099 */
[----:B0-----:R-:W-:-:S06]  /*acf0*/  FADD.FTZ R20, R72, R11 ;  /* 0x0000000b48147221 */ /* 0x001fcc0000010000 */
[----:B------:R-:W0:Y:S01]  /*ad00*/  MUFU.EX2 R57, R57 ;  /* 0x0000003900397308 */ /* 0x000e220000000800 */
[----:B---3--:R-:W-:-:S01]  /*ad10*/  FADD.FTZ R49, R139, R26 ;  /* 0x0000001a8b317221 */ /* 0x008fc20000010000 */
[----:B--2---:R-:W-:-:S03]  /*ad20*/  F2FP.SATFINITE.E4M3.F32.PACK_AB_MERGE_C R151, R141, R42, RZ ;  /* 0x0000002a8d97723e */ /* 0x004fc600048070ff */
[----:B------:R-:W-:-:S03]  /*ad30*/  FADD.FTZ R26, R42, R49 ;  /* 0x000000312a1a7221 */ /* 0x000fc60000010000 */
[----:B------:R-:W2:Y:S01]  /*ad40*/  MUFU.EX2 R44, R44 ;  /* 0x0000002c002c7308 */ /* 0x000ea20000000800 */
[----:B------:R-:W-:-:S01]  /*ad50*/  FADD.FTZ R141, R141, R26 ;  /* 0x0000001a8d8d7221 */ /* 0x000fc20000010000 */
[C---:B----4-:R-:W-:Y:S01]  /*ad60*/  F2FP.SATFINITE.E4M3.F32.PACK_AB_MERGE_C R150, R79.reuse, R72, RZ ;  /* 0x000000484f96723e */ /* 0x050fe200048070ff */
[----:B------:R-:W-:-:S05]  /*ad70*/  FADD.FTZ R79, R79, R20 ;  /* 0x000000144f4f7221 */ /* 0x000fca0000010000 */
[----:B------:R-:W3:Y:S01]  /*ad80*/  MUFU.EX2 R76, R76 ;  /* 0x0000004c004c7308 */ /* 0x000ee20000000800 */
[----:B------:R-:W-:-:S07]  /*ad90*/  FADD.FTZ R20, R40, R141 ;  /* 0x0000008d28147221 */ /* 0x000fce0000010000 */
[----:B------:R-:W4:Y:S01]  /*ada0*/  MUFU.EX2 R145, R145 ;  /* 0x0000009100917308 */ /* 0x000f220000000800 */
[----:B------:R-:W-:Y:S01]  /*adb0*/  F2FP.SATFINITE.E4M3.F32.PACK_AB_MERGE_C R155, R95, R8, R155 ;  /* 0x000000085f9b723e */ /* 0x000fe2000480709b */
[----:B-----5:R-:W-:-:S06]  /*adc0*/  FADD.FTZ R8, R74, R79 ;  /* 0x0000004f4a087221 */ /* 0x020fcc0000010000 */
[----:B------:R-:W5:Y:S01]  /*add0*/  MUFU.EX2 R61, R61 ;  /* 0x0000003d003d7308 */ /* 0x000f620000000800 */
[----:B-1----:R-:W-:-:S01]  /*ade0*/  FADD.FTZ R11, R143, R20 ;  /* 0x000000148f0b7221 */ /* 0x002fc20000010000 */
[----:B0-----:R-:W-:-:S06]  /*adf0*/  FADD.FTZ R9, R57, R8 ;  /* 0x0000000839097221 */ /* 0x001fcc0000010000 */
[----:B------:R-:W0:Y:S01]  /*ae00*/  MUFU.EX2 R78, R78 ;  /* 0x0000004e004e7308 */ /* 0x000e220000000800 */
[----:B--2---:R-:W-:-:S07]  /*ae10*/  FADD.FTZ R26, R44, R11 ;  /* 0x0000000b2c1a7221 */ /* 0x004fce0000010000 */
[----:B------:R-:W1:Y:S01]  /*ae20*/  MUFU.EX2 R147, R147 ;  /* 0x0000009300937308 */ /* 0x000e620000000800 */
[----:B---3--:R-:W-:-:S01]  /*ae30*/  FADD.FTZ R8, R76, R9 ;  /* 0x000000094c087221 */ /* 0x008fc20000010000 */
[----:B----4-:R-:W-:-:S06]  /*ae40*/  F2FP.SATFINITE.E4M3.F32.PACK_AB_MERGE_C R44, R145, R44, RZ ;  /* 0x0000002c912c723e */ /* 0x010fcc00048070ff */
[----:B------:R-:W2:Y:S01]  /*ae50*/  MUFU.EX2 R65, R65 ;  /* 0x0000004100417308 */ /* 0x000ea20000000800 */
[----:B------:R-:W-:-:S01]  /*ae60*/  FADD.FTZ R145, R145, R26 ;  /* 0x0000001a91917221 */ /* 0x000fc20000010000 */
[----:B-----5:R-:W-:-:S06]  /*ae70*/  F2FP.SATFINITE.E4M3.F32.PACK_AB_MERGE_C R144, R61, R76, RZ ;  /* 0x0000004c3d90723e */ /* 0x020fcc00048070ff */
[----:B------:R-:W3:Y:S01]  /*ae80*/  MUFU.EX2 R28, R28 ;  /* 0x0000001c001c7308 */ /* 0x000ee20000000800 */
[----:B------:R-:W-:-:S07]  /*ae90*/  FADD.FTZ R61, R61, R8 ;  /* 0x000000083d3d7221 */ /* 0x000fce0000010000 */
[----:B------:R-:W4:Y:S01]  /*aea0*/  MUFU.EX2 R80, R80 ;  /* 0x0000005000507308 */ /* 0x000f220000000800 */
[----:B------:R-:W-:-:S07]  /*aeb0*/  FADD.FTZ R42, R24, R145 ;  /* 0x00000091182a7221 */ /* 0x000fce0000010000 */
[----:B------:R-:W5:Y:S01]  /*aec0*/  MUFU.EX2 R149, R149 ;  /* 0x0000009500957308 */ /* 0x000f620000000800 */
[----:B0-----:R-:W-:-:S01]  /*aed0*/  FADD.FTZ R26, R78, R61 ;  /* 0x0000003d4e1a7221 */ /* 0x001fc20000010000 */
[----:B------:R-:W-:-:S06]  /*aee0*/  F2FP.SATFINITE.E4M3.F32.PACK_AB_MERGE_C R34, R137, R34, RZ ;  /* 0x000000228922723e */ /* 0x000fcc00048070ff */
[----:B------:R-:W0:Y:S01]  /*aef0*/  MUFU.EX2 R69, R69 ;  /* 0x0000004500457308 */ /* 0x000e220000000800 */
[----:B-1----:R-:W-:-:S07]  /*af00*/  FADD.FTZ R11, R147, R42 ;  /* 0x0000002a930b7221 */ /* 0x002fce0000010000 */
[----:B------:R-:W1:Y:S01]  /*af10*/  MUFU.EX2 R32, R32 ;  /* 0x0000002000207308 */ /* 0x000e620000000800 */
[----:B--2---:R-:W-:-:S01]  /*af20*/  FADD.FTZ R9, R65, R26 ;  /* 0x0000001a41097221 */ /* 0x004fc20000010000 */
[----:B------:R-:W-:-:S06]  /*af30*/  F2FP.SATFINITE.E4M3.F32.PACK_AB_MERGE_C R8, R30, R21, R34 ;  /* 0x000000151e08723e */ /* 0x000fcc0004807022 */
[----:B------:R-:W2:Y:S01]  /*af40*/  MUFU.EX2 R12, R111 ;  /* 0x0000006f000c7308 */ /* 0x000ea20000000800 */
[----:B---3--:R-:W-:-:S07]  /*af50*/  FADD.FTZ R34, R28, R11 ;  /* 0x0000000b1c227221 */ /* 0x008fce0000010000 */
[----:B------:R-:W3:Y:S01]  /*af60*/  MUFU.EX2 R43, R43 ;  /* 0x0000002b002b7308 */ /* 0x000ee20000000800 */
[----:B----4-:R-:W-:-:S01]  /*af70*/  FADD.FTZ R30, R80, R9 ;  /* 0x00000009501e7221 */ /* 0x010fc20000010000 */
[----:B-----5:R-:W-:-:S06]  /*af80*/  F2FP.SATFINITE.E4M3.F32.PACK_AB_MERGE_C R9, R149, R28, RZ ;  /* 0x0000001c9509723e */ /* 0x020fcc00048070ff */
[----:B------:R-:W4:Y:S01]  /*af90*/  MUFU.EX2 R39, R39 ;  /* 0x0000002700277308 */ /* 0x000f220000000800 */
[----:B------:R-:W-:-:S07]  /*afa0*/  FADD.FTZ R149, R149, R34 ;  /* 0x0000002295957221 */ /* 0x000fce0000010000 */
[----:B------:R-:W5:Y:S01]  /*afb0*/  MUFU.EX2 R36, R36 ;  /* 0x0000002400247308 */ /* 0x000f620000000800 */
[C---:B0-----:R-:W-:Y:S01]  /*afc0*/  F2FP.SATFINITE.E4M3.F32.PACK_AB_MERGE_C R146, R69.reuse, R80, RZ ;  /* 0x000000504592723e */ /* 0x041fe200048070ff */
[----:B------:R-:W-:-:S06]  /*afd0*/  FADD.FTZ R69, R69, R30 ;  /* 0x0000001e45457221 */ /* 0x000fcc0000010000 */
[----:B------:R-:W-:Y:S01]  /*afe0*/  MUFU.EX2 R47, R47 ;  /* 0x0000002f002f7308 */ /* 0x000fe20000000800 */
[----:B-1----:R-:W-:-:S07]  /*aff0*/  FADD.FTZ R30, R32, R149 ;  /* 0x00000095201e7221 */ /* 0x002fce0000010000 */
[----:B------:R-:W0:Y:S08]  /*b000*/  MUFU.EX2 R41, R41 ;  /* 0x0000002900297308 */ /* 0x000e300000000800 */
[----:B------:R-:W1:Y:S01]  /*b010*/  MUFU.EX2 R82, R82 ;  /* 0x0000005200527308 */ /* 0x000e620000000800 */
[----:B--2---:R-:W-:-:S01]  /*b020*/  FADD.FTZ R28, R12, R69 ;  /* 0x000000450c1c7221 */ /* 0x004fc20000010000 */
[----:B------:R-:W-:Y:S01]  /*b030*/  F2FP.SATFINITE.E4M3.F32.PACK_AB_MERGE_C R147, R147, R24, R9 ;  /* 0x000000189393723e */ /* 0x000fe20004807009 */
[----:B---3--:R-:W-:-:S05]  /*b040*/  FADD.FTZ R9, R43, R30 ;  /* 0x0000001e2b097221 */ /* 0x008fca0000010000 */
[----:B------:R-:W2:Y:S01]  /*b050*/  MUFU.EX2 R46, R46 ;  /* 0x0000002e002e7308 */ /* 0x000ea20000000800 */
[----:B----4-:R-:W-:-:S01]  /*b060*/  FADD.FTZ R28, R39, R28 ;  /* 0x0000001c271c7221 */ /* 0x010fc20000010000 */
[----:B-----5:R-:W-:-:S06]  /*b070*/  FADD.FTZ R30, R36, R9 ;  /* 0x00000009241e7221 */ /* 0x020fcc0000010000 */
[----:B------:R-:W3:Y:S08]  /*b080*/  MUFU.EX2 R25, R113 ;  /* 0x0000007100197308 */ /* 0x000ef00000000800 */
[----:B------:R-:W4:Y:S01]  /*b090*/  MUFU.EX2 R51, R51 ;  /* 0x0000003300337308 */ /* 0x000f220000000800 */
[----:B0-----:R-:W-:-:S01]  /*b0a0*/  FADD.FTZ R9, R41, R28 ;  /* 0x0000001c29097221 */ /* 0x001fc20000010000 */
[----:B-1----:R-:W-:-:S06]  /*b0b0*/  F2FP.SATFINITE.E4M3.F32.PACK_AB_MERGE_C R140, R82, R41, RZ ;  /* 0x00000029528c723e */ /* 0x002fcc00048070ff */
[----:B------:R-:W-:Y:S01]  /*b0c0*/  MUFU.EX2 R48, R48 ;  /* 0x0000003000307308 */ /* 0x000fe20000000800 */
[C---:B------:R-:W-:Y:S01]  /*b0d0*/  F2FP.SATFINITE.E4M3.F32.PACK_AB_MERGE_C R141, R47.reuse, R36, RZ ;  /* 0x000000242f8d723e */ /* 0x040fe200048070ff */
[----:B------:R-:W-:-:S06]  /*b0e0*/  FADD.FTZ R47, R47, R30 ;  /* 0x0000001e2f2f7221 */ /* 0x000fcc0000010000 */
[----:B------:R-:W0:Y:S01]  /*b0f0*/  MUFU.EX2 R55, R55 ;  /* 0x0000003700377308 */ /* 0x000e220000000800 */
[----:B------:R-:W-:-:S01]  /*b100*/  FADD.FTZ R82, R82, R9 ;  /* 0x0000000952527221 */ /* 0x000fc20000010000 */
[----:B------:R-:W-:-:S06]  /*b110*/  F2FP.SATFINITE.E4M3.F32.PACK_AB_MERGE_C R140, R39, R12, R140 ;  /* 0x0000000c278c723e */ /* 0x000fcc000480708c */
[----:B------:R-:W-:Y:S01]  /*b120*/  MUFU.EX2 R63, R63 ;  /* 0x0000003f003f7308 */ /* 0x000fe20000000800 */
[----:B--2---:R-:W-:-:S07]  /*b130*/  FADD.FTZ R12, R46, R47 ;  /* 0x0000002f2e0c7221 */ /* 0x004fce0000010000 */
[----:B------:R-:W1:Y:S01]  /*b140*/  MUFU.EX2 R10, R53 ;  /* 0x00000035000a7308 */ /* 0x000e620000000800 */
[----:B---3--:R-:W-:-:S01]  /*b150*/  FADD.FTZ R9, R25, R82 ;  /* 0x0000005219097221 */ /* 0x008fc20000010000 */
[----:B----4-:R-:W-:-:S06]  /*b160*/  FADD.FTZ R11, R51, R12 ;  /* 0x0000000c330b7221 */ /* 0x010fcc0000010000 */
[----:B------:R-:W2:Y:S01]  /*b170*/  MUFU.EX2 R50, R50 ;  /* 0x0000003200327308 */ /* 0x000ea20000000800 */
[----:B------:R-:W-:Y:S01]  /*b180*/  F2FP.SATFINITE.E4M3.F32.PACK_AB_MERGE_C R145, R143, R40, R44 ;  /* 0x000000288f91723e */ /* 0x000fe2000480702c */
[----:B------:R-:W-:Y:S01]  /*b190*/  FADD.FTZ R12, R56, R9 ;  /* 0x00000009380c7221 */ /* 0x000fe20000010000 */
[----:B0-----:R-:W-:-:S05]  /*b1a0*/  F2FP.SATFINITE.E4M3.F32.PACK_AB_MERGE_C R143, R55, R48, RZ ;  /* 0x00000030378f723e */ /* 0x001fca00048070ff */
[----:B------:R-:W-:Y:S01]  /*b1b0*/  MUFU.EX2 R115, R115 ;  /* 0x0000007300737308 */ /* 0x000fe20000000800 */
[----:B------:R-:W-:-:S07]  /*b1c0*/  FADD.FTZ R48, R48, R11 ;  /* 0x0000000b30307221 */ /* 0x000fce0000010000 */
[----:B------:R-:W-:Y:S08]  /*b1d0*/  MUFU.EX2 R67, R67 ;  /* 0x0000004300437308 */ /* 0x000ff00000000800 */
[----:B------:R-:W0:Y:S01]  /*b1e0*/  MUFU.EX2 R26, R29 ;  /* 0x0000001d001a7308 */ /* 0x000e220000000800 */
[----:B-1----:R-:W-:-:S07]  /*b1f0*/  F2FP.SATFINITE.E4M3.F32.PACK_AB_MERGE_C R142, R10, R63, RZ ;  /* 0x0000003f0a8e723e */ /* 0x002fce00048070ff */
[----:B------:R-:W1:Y:S01]  /*b200*/  MUFU.EX2 R27, R27 ;  /* 0x0000001b001b7308 */ /* 0x000e620000000800 */
[----:B------:R-:W-:-:S01]  /*b210*/  FADD.FTZ R63, R63, R12 ;  /* 0x0000000c3f3f7221 */ /* 0x000fc20000010000 */
[----:B------:R-:W-:-:S06]  /*b220*/  FADD.FTZ R55, R55, R48 ;  /* 0x0000003037377221 */ /* 0x000fcc0000010000 */
[----:B------:R-:W-:Y:S08]  /*b230*/  MUFU.EX2 R52, R52 ;  /* 0x0000003400347308 */ /* 0x000ff00000000800 */
[----:B------:R-:W3:Y:S08]  /*b240*/  MUFU.EX2 R20, R45 ;  /* 0x0000002d00147308 */ /* 0x000ef00000000800 */
[----:B------:R-:W4:Y:S01]  /*b250*/  MUFU.EX2 R119, R119 ;  /* 0x0000007700777308 */ /* 0x000f220000000800 */
[----:B------:R-:W-:-:S01]  /*b260*/  FADD.FTZ R12, R10, R63 ;  /* 0x0000003f0a0c7221 */ /* 0x000fc20000010000 */
[----:B--2---:R-:W-:Y:S01]  /*b270*/  FADD.FTZ R28, R50, R55 ;  /* 0x00000037321c7221 */ /* 0x004fe20000010000 */
[----:B0-----:R-:W-:Y:S01]  /*b280*/  F2FP.SATFINITE.E4M3.F32.PACK_AB_MERGE_C R136, R26, R67, RZ ;  /* 0x000000431a88723e */ /* 0x001fe200048070ff */
[----:B------:R-:W0:Y:S01]  /*b290*/  @P4 LDC R30, c[0x0][0x450] ;  /* 0x00011400ff1e4b82 */ /* 0x000e220000000800 */
[----:B------:R-:W-:-:S01]  /*b2a0*/  FADD.FTZ R9, R115, R12 ;  /* 0x0000000c73097221 */ /* 0x000fc20000010000 */
[----:B-1----:R-:W-:-:S03]  /*b2b0*/  FADD.FTZ R11, R27, R28 ;  /* 0x0000001c1b0b7221 */ /* 0x002fc60000010000 */
[C---:B---3--:R-:W-:Y:S01]  /*b2c0*/  FADD.FTZ R12, R20.reuse, R9 ;  /* 0x00000009140c7221 */ /* 0x048fe20000010000 */
[----:B------:R-:W-:Y:S01]  /*b2d0*/  F2FP.SATFINITE.E4M3.F32.PACK_AB_MERGE_C R136, R20, R115, R136 ;  /* 0x000000731488723e */ /* 0x000fe20004807088 */
[----:B------:R-:W-:Y:S01]  /*b2e0*/  FADD.FTZ R20, R52, R11 ;  /* 0x0000000b34147221 */ /* 0x000fe20000010000 */
[----:B----4-:R-:W-:Y:S02]  /*b2f0*/  F2FP.SATFINITE.E4M3.F32.PACK_AB_MERGE_C R137, R119, R52, RZ ;  /* 0x000000347789723e */ /* 0x010fe400048070ff */
[----:B------:R-:W2:Y:S01]  /*b300*/  LDL R52, [R1+0x40] ;  /* 0x0000400001347983 */ /* 0x000ea20000100800 */
[----:B------:R-:W-:-:S04]  /*b310*/  F2FP.SATFINITE.E4M3.F32.PACK_AB_MERGE_C R154, R91, R64, RZ ;  /* 0x000000405b9a723e */ /* 0x000fc800048070ff */
[----:B------:R-:W-:Y:S02]  /*b320*/  F2FP.SATFINITE.E4M3.F32.PACK_AB_MERGE_C R154, R62, R15, R154 ;  /* 0x0000000f3e9a723e */ /* 0x000fe4000480709a */
[----:B------:R-:W1:Y:S01]  /*b330*/  @P4 LDC R15, c[0x0][0x44c] ;  /* 0x00011300ff0f4b82 */ /* 0x000e620000000800 */
[----:B------:R-:W3:Y:S01]  /*b340*/  MUFU.EX2 R117, R117 ;  /* 0x0000007500757308 */ /* 0x000ee20000000800 */
[----:B------:R-:W-:Y:S01]  /*b350*/  F2FP.SATFINITE.E4M3.F32.PACK_AB_MERGE_C R152, R89, R60, RZ ;  /* 0x0000003c5998723e */ /* 0x000fe200048070ff */
[----:B------:R-:W-:-:S06]  /*b360*/  FADD.FTZ R67, R67, R12 ;  /* 0x0000000c43437221 */ /* 0x000fcc0000010000 */
[----:B------:R-:W4:Y:S01]  /*b370*/  MUFU.EX2 R24, R33 ;  /* 0x0000002100187308 */ /* 0x000f220000000800 */
[----:B------:R-:W-:Y:S01]  /*b380*/  F2FP.SATFINITE.E4M3.F32.PACK_AB_MERGE_C R152, R58, R13, R152 ;  /* 0x0000000d3a98723e */ /* 0x000fe20004807098 */
[----:B------:R-:W-:Y:S02]  /*b390*/  IMAD.MOV.U32 R13, RZ, RZ, R110 ;  /* 0x000000ffff0d7224 */ /* 0x000fe400078e006e */
[----:B------:R-:W-:-:S04]  /*b3a0*/  FADD.FTZ R26, R26, R67 ;  /* 0x000000431a1a7221 */ /* 0x000fc80000010000 */
[----:B------:R-:W5:Y:S01]  /*b3b0*/  MUFU.EX2 R71, R71 ;  /* 0x0000004700477308 */ /* 0x000f620000000800 */
[----:B-1----:R-:W-:-:S07]  /*b3c0*/  @P4 IMAD.HI.U32 R15, R110, R15, RZ ;  /* 0x0000000f6e0f4227 */ /* 0x002fce00078e00ff */
[----:B------:R-:W1:Y:S01]  /*b3d0*/  MUFU.EX2 R31, R31 ;  /* 0x0000001f001f7308 */ /* 0x000e620000000800 */
[----:B0-----:R-:W-:-:S07]  /*b3e0*/  @P4 SHF.R.U32.HI R13, RZ, R30, R15 ;  /* 0x0000001eff0d4219 */ /* 0x001fce000001160f */
[----:B------:R-:W0:Y:S01]  /*b3f0*/  MUFU.EX2 R54, R54 ;  /* 0x0000003600367308 */ /* 0x000e220000000800 */
[----:B------:R-:W-:Y:S01]  /*b400*/  IADD3 R12, R13, R106, -R108 ;  /* 0x0000006a0d0c7210 */ /* 0x000fe20007ffe86c */
[----:B---3--:R-:W-:-:S06]  /*b410*/  FADD.FTZ R9, R117, R26 ;  /* 0x0000001a75097221 */ /* 0x008fcc0000010000 */
[----:B------:R-:W-:Y:S01]  /*b420*/  MUFU.EX2 R35, R35 ;  /* 0x0000002300237308 */ /* 0x000fe20000000800 */
[----:B------:R-:W-:-:S04]  /*b430*/  IMAD.HI R15, R12, 0x66666667, RZ ;  /* 0x666666670c0f7827 */ /* 0x000fc800078e02ff */
[----:B----4-:R-:W-:-:S03]  /*b440*/  FADD.FTZ R12, R24, R9 ;  /* 0x00000009180c7221 */ /* 0x010fc60000010000 */
[----:B------:R-:W3:Y:S01]  /*b450*/  MUFU.EX2 R14, R14 ;  /* 0x0000000e000e7308 */ /* 0x000ee20000000800 */
[----:B------:R-:W-:-:S01]  /*b460*/  FADD.FTZ R20, R119, R20 ;  /* 0x0000001477147221 */ /* 0x000fc20000010000 */
[----:B-----5:R-:W-:Y:S01]  /*b470*/  FADD.FTZ R21, R71, R12 ;  /* 0x0000000c47157221 */ /* 0x020fe20000010000 */
[----:B------:R-:W-:Y:S02]  /*b480*/  SHF.R.U32.HI R12, RZ, 0x1f, R15 ;  /* 0x0000001fff0c7819 */ /* 0x000fe4000001160f */
[----:B-1----:R-:W-:Y:S02]  /*b490*/  FADD.FTZ R11, R31, R20 ;  /* 0x000000141f0b7221 */ /* 0x002fe40000010000 */
[----:B------:R-:W-:Y:S02]  /*b4a0*/  LEA.HI.SX32 R12, R15, R12, 0x1a ;  /* 0x0000000c0f0c7211 */ /* 0x000fe400078fd2ff */
[----:B0-----:R-:W-:Y:S01]  /*b4b0*/  FADD.FTZ R20, R54, R11 ;  /* 0x0000000b36147221 */ /* 0x001fe20000010000 */
[----:B------:R-:W-:Y:S01]  /*b4c0*/  F2FP.SATFINITE.E4M3.F32.PACK_AB_MERGE_C R142, R56, R25, R142 ;  /* 0x00000019388e723e */ /* 0x000fe2000480708e */
[----:B------:R-:W0:Y:S01]  /*b4d0*/  MUFU.EX2 R10, R37 ;  /* 0x00000025000a7308 */ /* 0x000e220000000800 */
[----:B---3--:R-:W-:Y:S01]  /*b4e0*/  F2FP.SATFINITE.E4M3.F32.PACK_AB_MERGE_C R9, R14, R35, RZ ;  /* 0x000000230e09723e */ /* 0x008fe200048070ff */
[----:B------:R-:W-:-:S04]  /*b4f0*/  FADD.FTZ R35, R35, R20 ;  /* 0x0000001423237221 */ /* 0x000fc80000010000 */
[----:B------:R-:W-:Y:S01]  /*b500*/  FADD.FTZ R20, R14, R35 ;  /* 0x000000230e147221 */ /* 0x000fe20000010000 */
[----:B------:R-:W-:Y:S01]  /*b510*/  VIADD R14, R104, 0xfffffffe ;  /* 0xfffffffe680e7836 */ /* 0x000fe20000000000 */
[----:B------:R-:W-:Y:S01]  /*b520*/  LOP3.LUT R19, R19, 0xffffffef, RZ, 0xc0, !PT ;  /* 0xffffffef13137812 */ /* 0x000fe200078ec0ff */
[----:B------:R-:W-:Y:S01]  /*b530*/  BSSY B0, `(.L_x_15930) ;  /* 0x000034b000007945 */ /* 0x000fe20003800000 */
[----:B------:R-:W-:Y:S02]  /*b540*/  F2FP.SATFINITE.E4M3.F32.PACK_AB_MERGE_C R148, R75, R68, RZ ;  /* 0x000000444b94723e */ /* 0x000fe400048070ff */
[C---:B0-----:R-:W-:Y:S02]  /*b550*/  F2FP.SATFINITE.E4M3.F32.PACK_AB_MERGE_C R13, R10.reuse, R71, RZ ;  /* 0x000000470a0d723e */ /* 0x041fe400048070ff */
[----:B------:R-:W-:Y:S01]  /*b560*/  F2FP.SATFINITE.E4M3.F32.PACK_AB_MERGE_C R151, R139, R38, R151 ;  /* 0x000000268b97723e */ /* 0x000fe20004807097 */
[----:B------:R-:W-:Y:S01]  /*b570*/  FADD.FTZ R21, R10, R21 ;  /* 0x000000150a157221 */ /* 0x000fe20000010000 */
[----:B------:R-:W-:-:S02]  /*b580*/  F2FP.SATFINITE.E4M3.F32.PACK_AB_MERGE_C R141, R43, R32, R141 ;  /* 0x000000202b8d723e */ /* 0x000fc4000480708d */
[----:B------:R-:W-:Y:S02]  /*b590*/  CS2R R28, SRZ ;  /* 0x00000000001c7805 */ /* 0x000fe4000001ff00 */
[----:B------:R-:W-:Y:S02]  /*b5a0*/  F2FP.SATFINITE.E4M3.F32.PACK_AB_MERGE_C R143, R51, R46, R143 ;  /* 0x0000002e338f723e */ /* 0x000fe4000480708f */
[----:B------:R-:W-:Y:S02]  /*b5b0*/  CS2R R32, SRZ ;  /* 0x0000000000207805 */ /* 0x000fe4000001ff00 */
[----:B------:R-:W-:Y:S02]  /*b5c0*/  F2FP.SATFINITE.E4M3.F32.PACK_AB_MERGE_C R137, R27, R50, R137 ;  /* 0x000000321b89723e */ /* 0x000fe40004807089 */
[----:B------:R-:W-:Y:S02]  /*b5d0*/  CS2R R26, SRZ ;  /* 0x00000000001a7805 */ /* 0x000fe4000001ff00 */
[----:B------:R-:W-:-:S02]  /*b5e0*/  F2FP.SATFINITE.E4M3.F32.PACK_AB_MERGE_C R138, R24, R117, R13 ;  /* 0x00000075188a723e */ /* 0x000fc4000480700d */
[----:B------:R-:W-:Y:S02]  /*b5f0*/  CS2R R24, SRZ ;  /* 0x0000000000187805 */ /* 0x000fe4000001ff00 */
[----:B------:R-:W-:Y:S02]  /*b600*/  F2FP.SATFINITE.E4M3.F32.PACK_AB_MERGE_C R139, R54, R31, R9 ;  /* 0x0000001f368b723e */ /* 0x000fe40004807009 */
[----:B------:R-:W-:Y:S02]  /*b610*/  CS2R R30, SRZ ;  /* 0x00000000001e7805 */ /* 0x000fe4000001ff00 */
[----:B------:R-:W-:Y:S02]  /*b620*/  @P4 LOP3.LUT R19, R19, 0x10, RZ, 0xfc, !PT ;  /* 0x0000001013134812 */ /* 0x000fe400078efcff */
[----:B------:R-:W-:Y:S02]  /*b630*/  CS2R R34, SRZ ;  /* 0x0000000000227805 */ /* 0x000fe4000001ff00 */
        /* <DEDUP_REMOVED lines=8> */
[----:B------:R-:W-:Y:S02]  /*b6c0*/  CS2R R44, SRZ ;  /* 0x00000000002c7805 */ /* 0x000fe4000001ff00 */
[----:B------:R-:W-:Y:S02]  /*b6d0*/  CS2R R46, SRZ ;  /* 0x00000000002e7805 */ /* 0x000fe4000001ff00 */
[----:B------:R-:W-:Y:S02]  /*b6e0*/  CS2R R48, SRZ ;  /* 0x0000000000307805 */ /* 0x000fe4000001ff00 */
[----:B------:R-:W-:Y:S02]  /*b6f0*/  CS2R R50, SRZ ;  /* 0x0000000000327805 */ /* 0x000fe4000001ff00 */
[----:B------:R-:W-:Y:S01]  /*b700*/  CS2R R54, SRZ ;  /* 0x0000000000367805 */ /* 0x000fe2000001ff00 */
[----:B------:R-:W-:Y:S01]  /*b710*/  IMAD.MOV.U32 R149, RZ, RZ, R8 ;  /* 0x000000ffff957224 */ /* 0x000fe200078e0008 */
[----:B--2---:R-:W-:-:S05]  /*b720*/  VIMNMX R56, R52, R12, !PT ;  /* 0x0000000c34387248 */ /* 0x004fca0007fe0100 */
[----:B------:R0:W-:Y:S01]  /*b730*/  STL [R1+0x24], R56 ;  /* 0x0000243801007387 */ /* 0x0001e20000100800 */
[----:B------:R-:W-:Y:S02]  /*b740*/  ISETP.GE.AND P1, PT, R14, R56, PT ;  /* 0x000000380e00720c */ /* 0x000fe40003f26270 */
[----:B------:R-:W-:-:S11]  /*b750*/  CS2R R52, SRZ ;  /* 0x0000000000347805 */ /* 0x000fd6000001ff00 */
        /* <DEDUP_REMOVED lines=21> */
[----:B------:R-:W-:-:S07]  /*b8b0*/  CS2R R24, SRZ ;  /* 0x0000000000187805 */ /* 0x000fce000001ff00 */
.L_x_15944:
[----:B------:R-:W-:-:S04]  /*b8c0*/  ISETP.NE.AND P1, PT, R10, 0x1, PT ;  /* 0x000000010a00780c */ /* 0x000fc80003f25270 */
[----:B------:R-:W-:-:S04]  /*b8d0*/  SEL R0, RZ, 0x1, P1 ;  /* 0x00000001ff007807 */ /* 0x000fc80000800000 */
[----:B------:R-:W-:Y:S01]  /*b8e0*/  LOP3.LUT R157, R11, R0, RZ, 0x3c, !PT ;  /* 0x000000000b9d7212 */ /* 0x000fe200078e3cff */
[----:B------:R-:W-:Y:S06]  /*b8f0*/  @!P0 BRA `(.L_x_15932) ;  /* 0x0000000000048947 */ /* 0x000fec0003800000 */
[----:B------:R-:W-:Y:S01]  /*b900*/  BPT.TRAP 0x1 ;  /* 0x000000040000795c */ /* 0x000fe20000300000 */
.L_x_15932:
[----:B------:R-:W-:Y:S01]  /*b910*/  VIADD R23, R10, 0x1 ;  /* 0x000000010a177836 */ /* 0x000fe20000000000 */
[----:B------:R-:W-:-:S04]  /*b920*/  SHF.L.U32 R13, R157, 0x1f, RZ ;  /* 0x0000001f9d0d7819 */ /* 0x000fc800000006ff */
[----:B------:R-:W-:-:S04]  /*b930*/  ISETP.NE.AND P1, PT, R23, 0x2, PT ;  /* 0x000000021700780c */ /* 0x000fc80003f25270 */
[----:B------:R-:W-:-:S04]  /*b940*/  SEL R23, R23, RZ, P1 ;  /* 0x000000ff17177207 */ /* 0x000fc80000800000 */
[----:B------:R-:W-:-:S04]  /*b950*/  LEA R0, R23, R18, 0x3 ;  /* 0x0000001217007211 */ /* 0x000fc800078e18ff */
[----:B------:R0:W1:Y:S01]  /*b960*/  SYNCS.PHASECHK.TRANS64.TRYWAIT P1, [R0+URZ+0x13230], R13 ;  /* 0x0132300d000075a7 */ /* 0x000062000802017f */
[----:B------:R-:W-:Y:S05]  /*b970*/  @!P0 BRA `(.L_x_15933) ;  /* 0x0000000000048947 */ /* 0x000fea0003800000 */
[----:B------:R-:W-:Y:S01]  /*b980*/  BPT.TRAP 0x1 ;  /* 0x000000040000795c */ /* 0x000fe20000300000 */
.L_x_15933:
        /* <DEDUP_REMOVED lines=8> */
.L_x_15935:
[----:B------:R-:W-:Y:S05]  /*ba10*/  BSYNC B2 ;  /* 0x0000000000027941 */ /* 0x000fea0003800000 */
.L_x_15934:
[----:B------:R-:W-:Y:S01]  /*ba20*/  IMAD.MOV.U32 R12, RZ, RZ, R3 ;  /* 0x000000ffff0c7224 */ /* 0x000fe200078e0003 */
[----:B------:R-:W-:Y:S01]  /*ba30*/  R2UR UR4, R4 ;  /* 0x00000000040472ca */ /* 0x000fe200000e0000 */
[----:B01----:R-:W-:Y:S01]  /*ba40*/  IMAD.MOV.U32 R13, RZ, RZ, -0x7fffffe0 ;  /* 0x80000020ff0d7424 */ /* 0x003fe200078e00ff */
[----:B------:R-:W-:Y:S01]  /*ba50*/  R2UR UR5, R5 ;  /* 0x00000000050572ca */ /* 0x000fe200000e0000 */
[----:B------:R-:W-:Y:S01]  /*ba60*/  WARPGROUP.ARRIVE ;  /* 0x00000000000079c5 */ /* 0x000fe20000000000 */
[----:B------:R-:W-:Y:S01]  /*ba70*/  R2UR UR6, R12 ;  /* 0x000000000c0672ca */ /* 0x000fe200000e0000 */
[----:B------:R-:W-:Y:S01]  /*ba80*/  IMAD.MOV.U32 R12, RZ, RZ, R15 ;  /* 0x000000ffff0c7224 */ /* 0x000fe200078e000f */
[----:B------:R-:W-:Y:S01]  /*ba90*/  R2UR UR7, R13 ;  /* 0x000000000d0772ca */ /* 0x000fe200000e0000 */
[----:B------:R-:W-:Y:S01]  /*baa0*/  VIADD R56, R3, 0x180 ;  /* 0x0000018003387836 */ /* 0x000fe20000000000 */
[----:B------:R-:W-:Y:S01]  /*bab0*/  R2UR UR11, R13 ;  /* 0x000000000d0b72ca */ /* 0x000fe200000e0000 */
[----:B------:R-:W-:Y:S01]  /*bac0*/  VIADD R58, R3, 0x102 ;  /* 0x00000102033a7836 */ /* 0x000fe20000000000 */
[----:B------:R-:W-:Y:S01]  /*bad0*/  R2UR UR10, R12 ;  /* 0x000000000c0a72ca */ /* 0x000fe200000e0000 */
[----:B------:R-:W-:Y:S01]  /*bae0*/  IMAD.MOV.U32 R12, RZ, RZ, R57 ;  /* 0x000000ffff0c7224 */ /* 0x000fe200078e0039 */
        /* <DEDUP_REMOVED lines=8> */
[----:B------:R-:W-:-:S02]  /*bb70*/  R2UR UR12, R4 ;  /* 0x00000000040c72ca */ /* 0x000fc400000e0000 */
[----:B------:R-:W-:Y:S02]  /*bb80*/  R2UR UR13, R5 ;  /* 0x00000000050d72ca */ /* 0x000fe400000e0000 */
[----:B------:R-:W-:Y:S01]  /*bb90*/  R2UR UR18, R56 ;  /* 0x00000000381272ca */ /* 0x000fe200000e0000 */
[----:B------:R-:W-:Y:S01]  /*bba0*/  VIADD R56, R3, 0x2 ;  /* 0x0000000203387836 */ /* 0x000fe20000000000 */
[----:B------:R-:W-:Y:S02]  /*bbb0*/  R2UR UR19, R57 ;  /* 0x00000000391372ca */ /* 0x000fe400000e0000 */
[----:B------:R-:W-:Y:S02]  /*bbc0*/  R2UR UR16, R4 ;  /* 0x00000000041072ca */ /* 0x000fe400000e0000 */
[----:B------:R-:W-:Y:S02]  /*bbd0*/  R2UR UR17, R5 ;  /* 0x00000000051172ca */ /* 0x000fe400000e0000 */
[----:B------:R-:W-:Y:S01]  /*bbe0*/  R2UR UR22, R12 ;  /* 0x000000000c1672ca */ /* 0x000fe200000e0000 */
[----:B------:R-:W-:Y:S01]  /*bbf0*/  VIADD R12, R3, 0x82 ;  /* 0x00000082030c7836 */ /* 0x000fe20000000000 */
        /* <DEDUP_REMOVED lines=57> */
.L_x_15937:
[----:B------:R-:W-:Y:S01]  /*bf90*/  SHF.L.U32 R3, R11, 0x1f, RZ ;  /* 0x0000001f0b037819 */ /* 0x000fe200000006ff */
[----:B------:R-:W-:-:S04]  /*bfa0*/  IMAD R15, R10, 0x8, R18 ;  /* 0x000000080a0f7824 */ /* 0x000fc800078e0212 */
[----:B------:R0:W1:Y:S01]  /*bfb0*/  SYNCS.PHASECHK.TRANS64.TRYWAIT P1, [R15+URZ+0x13250], R3 ;  /* 0x013250030f0075a7 */ /* 0x000062000802017f */
[----:B------:R-:W-:Y:S05]  /*bfc0*/  @!P0 BRA `(.L_x_15938) ;  /* 0x0000000000048947 */ /* 0x000fea0003800000 */
[----:B------:R-:W-:Y:S01]  /*bfd0*/  BPT.TRAP 0x1 ;  /* 0x000000040000795c */ /* 0x000fe20000300000 */
.L_x_15938:
[----:B------:R-:W-:Y:S04]  /*bfe0*/  BSSY B2, `(.L_x_15939) ;  /* 0x0000004000027945 */ /* 0x000fe80003800000 */
[----:B-1----:R-:W-:Y:S05]  /*bff0*/  @P1 BRA `(.L_x_15940) ;  /* 0x0000000000081947 */ /* 0x002fea0003800000 */
[----:B------:R-:W1:Y:S02]  /*c000*/  SYNCS.PHASECHK.TRANS64.TRYWAIT P1, [R15+URZ+0x13250], R3 ;  /* 0x013250030f0075a7 */ /* 0x000e64000802017f */
[----:B-1----:R-:W-:Y:S05]  /*c010*/  @!P1 BRA `(.L_x_15941) ;  /* 0x0000011000689947 */ /* 0x002fea0003800000 */
.L_x_15940:
[----:B------:R-:W-:Y:S05]  /*c020*/  BSYNC B2 ;  /* 0x0000000000027941 */ /* 0x000fea0003800000 */
.L_x_15939:
        /* <DEDUP_REMOVED lines=41> */
.L_x_15942:
[----:B------:R-:W2:Y:S01]  /*c2c0*/  LDL R136, [R1+0x18] ;  /* 0x0000180001887983 */ /* 0x000ea20000100800 */
[----:B01----:R-:W0:Y:S03]  /*c2d0*/  LDC R3, c[0x0][0x448] ;  /* 0x00011200ff037b82 */ /* 0x003e260000000800 */
[----:B------:R-:W3:Y:S04]  /*c2e0*/  LDL R138, [R1+0x34] ;  /* 0x00003400018a7983 */ /* 0x000ee80000100800 */
[----:B------:R-:W3:Y:S04]  /*c2f0*/  LDL R137, [R1+0x50] ;  /* 0x0000500001897983 */ /* 0x000ee80000100800 */
[----:B------:R-:W4:Y:S04]  /*c300*/  LDL R13, [R1+0x3c] ;  /* 0x00003c00010d7983 */ /* 0x000f280000100800 */
[----:B------:R-:W5:Y:S04]  /*c310*/  LDL R12, [R1+0x38] ;  /* 0x00003800010c7983 */ /* 0x000f680000100800 */
[----:B------:R-:W5:Y:S01]  /*c320*/  LDL R11, [R1+0x30] ;  /* 0x00003000010b7983 */ /* 0x000f620000100800 */
[----:B0-----:R-:W-:Y:S01]  /*c330*/  ISETP.NE.AND P1, PT, R3, 0x1, PT ;  /* 0x000000010300780c */ /* 0x001fe20003f25270 */
[----:B------:R-:W-:-:S12]  /*c340*/  VIADD R0, R0, 0x13240 ;  /* 0x0001324000007836 */ /* 0x000fd80000000000 */
[----:B------:R-:W0:Y:S08]  /*c350*/  @P1 LDC R10, c[0x0][0x44c] ;  /* 0x00011300ff0a1b82 */ /* 0x000e300000000800 */
[----:B------:R-:W1:Y:S01]  /*c360*/  @P1 LDC R3, c[0x0][0x450] ;  /* 0x00011400ff031b82 */ /* 0x000e620000000800 */
[----:B--2---:R-:W-:-:S04]  /*c370*/  PRMT R0, R136, 0x654, R0 ;  /* 0x0000065488007816 */ /* 0x004fc80000000000 */
[----:B------:R3:W-:Y:S02]  /*c380*/  SYNCS.ARRIVE.TRANS64.RED.A1T0 RZ, [R0+URZ], RZ ;  /* 0x000000ff00ff79a7 */ /* 0x0007e4000810043f */
[----:B---3--:R-:W-:-:S04]  /*c390*/  IMAD.IADD R0, R137, 0x1, R138 ;  /* 0x0000000189007824 */ /* 0x008fc800078e028a */
[----:B0-----:R-:W-:-:S05]  /*c3a0*/  @P1 IMAD.HI.U32 R10, R0, R10, RZ ;  /* 0x0000000a000a1227 */ /* 0x001fca00078e00ff */
[----:B-1----:R-:W-:-:S05]  /*c3b0*/  @P1 SHF.R.U32.HI R0, RZ, R3, R10 ;  /* 0x00000003ff001219 */ /* 0x002fca000001160a */
[----:B------:R-:W0:Y:S01]  /*c3c0*/  SHFL.IDX PT, R3, R0, RZ, 0x1c1f ;  /* 0x001c1fff00037589 */ /* 0x000e2200000e0000 */
[----:B------:R-:W-:-:S05]  /*c3d0*/  IMAD R10, R14, -0xa0, RZ ;  /* 0xffffff600e0a7824 */ /* 0x000fca00078e02ff */
[----:B----4-:R-:W-:-:S04]  /*c3e0*/  IADD3 R10, -R13, 0x1, R10 ;  /* 0x000000010d0a7810 */ /* 0x010fc80007ffe10a */
[----:B-----5:R-:W-:-:S05]  /*c3f0*/  IADD3 R10, -R11, R10, R12 ;  /* 0x0000000a0b0a7210 */ /* 0x020fca0007ffe10c */
[----:B0-----:R-:W-:-:S05]  /*c400*/  IMAD.IADD R3, R10, 0x1, R3 ;  /* 0x000000010a037824 */ /* 0x001fca00078e0203 */
[C---:B------:R-:W-:Y:S02]  /*c410*/  ISETP.GT.AND P2, PT, R3.reuse, RZ, PT ;  /* 0x000000ff0300720c */ /* 0x040fe40003f44270 */
        /* <DEDUP_REMOVED lines=90> */
[----:B------:R-:W0:Y:S03]  /*c9c0*/  SHFL.IDX PT, R0, R0, 0x1, 0x1c1f ;  /* 0x003c1f0000007f89 */ /* 0x000e2600000e0000 */
[----:B------:R-:W-:-:S04]  /*c9d0*/  FMNMX.FTZ R3, R88, R3, !PT ;  /* 0x0000000358037209 */ /* 0x000fc80007810000 */
[----:B------:R-:W-:-:S04]  /*c9e0*/  FMNMX.FTZ R3, R89, R3, !PT ;  /* 0x0000000359037209 */ /* 0x000fc80007810000 */
[----:B------:R-:W-:-:S04]  /*c9f0*/  FMNMX.FTZ R3, R92, R3, !PT ;  /* 0x000000035c037209 */ /* 0x000fc80007810000 */
[----:B------:R-:W-:-:S04]  /*ca00*/  FMNMX.FTZ R3, R93, R3, !PT ;  /* 0x000000035d037209 */ /* 0x000fc80007810000 */
[----:B------:R-:W-:-:S04]  /*ca10*/  FMNMX.FTZ R3, R96, R3, !PT ;  /* 0x0000000360037209 */ /* 0x000fc80007810000 */
[----:B------:R-:W-:Y:S01]  /*ca20*/  FMNMX.FTZ R3, R97, R3, !PT ;  /* 0x0000000361037209 */ /* 0x000fe20007810000 */
[----:B0-----:R-:W-:-:S03]  /*ca30*/  IMAD.IADD R0, R10, 0x1, R0 ;  /* 0x000000010a007824 */ /* 0x001fc600078e0200 */
[----:B------:R-:W-:Y:S02]  /*ca40*/  FMNMX.FTZ R3, R100, R3, !PT ;  /* 0x0000000364037209 */ /* 0x000fe40007810000 */
[----:B------:R-:W-:Y:S02]  /*ca50*/  FSEL R61, R61, -INF , P2 ;  /* 0xff8000003d3d7808 */ /* 0x000fe40001000000 */
[----:B------:R-:W-:Y:S02]  /*ca60*/  FMNMX.FTZ R3, R101, R3, !PT ;  /* 0x0000000365037209 */ /* 0x000fe40007810000 */
[----:B------:R-:W-:Y:S02]  /*ca70*/  ISETP.GT.AND P2, PT, R0, RZ, PT ;  /* 0x000000ff0000720c */ /* 0x000fe40003f44270 */
[----:B------:R-:W-:Y:S02]  /*ca80*/  FMNMX.FTZ R3, R72, R3, !PT ;  /* 0x0000000348037209 */ /* 0x000fe40007810000 */
[----:B------:R-:W-:-:S02]  /*ca90*/  FSEL R122, R122, -INF , P2 ;  /* 0xff8000007a7a7808 */ /* 0x000fc40001000000 */
[----:B------:R-:W-:Y:S02]  /*caa0*/  ISETP.GT.AND P2, PT, R0, 0x1, PT ;  /* 0x000000010000780c */ /* 0x000fe40003f44270 */
[----:B------:R-:W-:Y:S02]  /*cab0*/  FMNMX.FTZ R3, R73, R3, !PT ;  /* 0x0000000349037209 */ /* 0x000fe40007810000 */
[----:B------:R-:W-:Y:S02]  /*cac0*/  FSEL R123, R123, -INF , P2 ;  /* 0xff8000007b7b7808 */ /* 0x000fe40001000000 */
[----:B------:R-:W-:Y:S02]  /*cad0*/  FMNMX.FTZ R3, R76, R3, !PT ;  /* 0x000000034c037209 */ /* 0x000fe40007810000 */
[----:B------:R-:W-:Y:S02]  /*cae0*/  ISETP.GT.AND P2, PT, R0, 0x8, PT ;  /* 0x000000080000780c */ /* 0x000fe40003f44270 */
[----:B------:R-:W-:-:S02]  /*caf0*/  FMNMX.FTZ R3, R77, R3, !PT ;  /* 0x000000034d037209 */ /* 0x000fc40007810000 */
[----:B------:R-:W-:Y:S02]  /*cb00*/  FSEL R126, R126, -INF , P2 ;  /* 0xff8000007e7e7808 */ /* 0x000fe40001000000 */
        /* <DEDUP_REMOVED lines=10> */
[----:B------:R-:W-:-:S02]  /*cbb0*/  ISETP.GT.AND P2, PT, R0, 0x18, PT ;  /* 0x000000180000780c */ /* 0x000fc40003f44270 */
[----:B------:R-:W-:Y:S02]  /*cbc0*/  FMNMX.FTZ R3, R56, R3, !PT ;  /* 0x0000000338037209 */ /* 0x000fe40007810000 */
[----:B------:R-:W-:Y:S02]  /*cbd0*/  FSEL R134, R134, -INF , P2 ;  /* 0xff80000086867808 */ /* 0x000fe40001000000 */
[C---:B------:R-:W-:Y:S02]  /*cbe0*/  ISETP.GT.AND P2, PT, R0.reuse, 0x19, PT ;  /* 0x000000190000780c */ /* 0x040fe40003f44270 */
[----:B------:R-:W-:Y:S02]  /*cbf0*/  FMNMX.FTZ R3, R57, R3, !PT ;  /* 0x0000000339037209 */ /* 0x000fe40007810000 */
[----:B------:R-:W-:Y:S02]  /*cc00*/  FSEL R135, R135, -INF , P2 ;  /* 0xff80000087877808 */ /* 0x000fe40001000000 */
[----:B------:R-:W-:-:S02]  /*cc10*/  ISETP.GT.AND P2, PT, R0, 0x20, PT ;  /* 0x000000200000780c */ /* 0x000fc40003f44270 */
        /* <DEDUP_REMOVED lines=17> */
[----:B------:R-:W-:-:S02]  /*cd30*/  FMNMX.FTZ R3, R69, R3, !PT ;  /* 0x0000000345037209 */ /* 0x000fc40007810000 */
[----:B------:R-:W-:Y:S02]  /*cd40*/  FSEL R114, R114, -INF , P2 ;  /* 0xff80000072727808 */ /* 0x000fe40001000000 */
        /* <DEDUP_REMOVED lines=17> */
[----:B------:R-:W-:Y:S02]  /*ce60*/  ISETP.GT.AND P2, PT, R0, 0x50, PT ;  /* 0x000000500000780c */ /* 0x000fe40003f44270 */
[----:B------:R-:W-:Y:S02]  /*ce70*/  LOP3.LUT R19, R19, 0xffffffdf, RZ, 0xc0, !PT ;  /* 0xffffffdf13137812 */ /* 0x000fe400078ec0ff */
[----:B------:R-:W-:Y:S02]  /*ce80*/  FSEL R98, R98, -INF , P2 ;  /* 0xff80000062627808 */ /* 0x000fe40001000000 */
[C---:B------:R-:W-:Y:S02]  /*ce90*/  ISETP.GT.AND P2, PT, R0.reuse, 0x51, PT ;  /* 0x000000510000780c */ /* 0x040fe40003f44270 */
[----:B------:R-:W-:-:S02]  /*cea0*/  ISETP.GT.AND P1, PT, R0, 0x61, PT ;  /* 0x000000610000780c */ /* 0x000fc40003f24270 */
[----:B------:R-:W-:Y:S02]  /*ceb0*/  @P0 LOP3.LUT R19, R19, 0x20, RZ, 0xfc, !PT ;  /* 0x0000002013130812 */ /* 0x000fe400078efcff */
[C---:B------:R-:W-:Y:S02]  /*cec0*/  ISETP.GT.AND P0, PT, R0.reuse, 0x81, PT ;  /* 0x000000810000780c */ /* 0x040fe40003f04270 */
[----:B------:R-:W-:Y:S02]  /*ced0*/  FSEL R99, R99, -INF , P2 ;  /* 0xff80000063637808 */ /* 0x000fe40001000000 */
[C---:B------:R-:W-:Y:S02]  /*cee0*/  ISETP.GT.AND P2, PT, R0.reuse, 0x58, PT ;  /* 0x000000580000780c */ /* 0x040fe40003f44270 */
[----:B------:R-:W-:Y:S02]  /*cef0*/  FSEL R75, R75, -INF , P1 ;  /* 0xff8000004b4b7808 */ /* 0x000fe40000800000 */
[----:B------:R-:W-:-:S02]  /*cf00*/  ISETP.GT.AND P1, PT, R0, 0x78, PT ;  /* 0x000000780000780c */ /* 0x000fc40003f24270 */
[----:B------:R-:W-:Y:S02]  /*cf10*/  FSEL R102, R102, -INF , P2 ;  /* 0xff80000066667808 */ /* 0x000fe40001000000 */
[----:B------:R-:W-:Y:S02]  /*cf20*/  ISETP.GT.AND P2, PT, R0, 0x59, PT ;  /* 0x000000590000780c */ /* 0x000fe40003f44270 */
[----:B------:R-:W-:Y:S02]  /*cf30*/  FSEL R86, R86, -INF , P1 ;  /* 0xff80000056567808 */ /* 0x000fe40000800000 */
[----:B------:R-:W-:Y:S02]  /*cf40*/  ISETP.GT.AND P1, PT, R0, 0x89, PT ;  /* 0x000000890000780c */ /* 0x000fe40003f24270 */
[----:B------:R-:W-:Y:S02]  /*cf50*/  LOP3.LUT R19, R19, 0xffffffbf, RZ, 0xc0, !PT ;  /* 0xffffffbf13137812 */ /* 0x000fe400078ec0ff */
[----:B------:R-:W-:-:S02]  /*cf60*/  FSEL R103, R103, -INF , P2 ;  /* 0xff80000067677808 */ /* 0x000fc40001000000 */
[----:B0-----:R-:W-:Y:S02]  /*cf70*/  FMNMX.FTZ R3, R3, R10, !PT ;  /* 0x0000000a03037209 */ /* 0x001fe40007810000 */
[----:B------:R-:W-:Y:S02]  /*cf80*/  ISETP.GT.AND P2, PT, R0, 0x60, PT ;  /* 0x000000600000780c */ /* 0x000fe40003f44270 */
[----:B------:R-:W-:Y:S01]  /*cf90*/  @P0 LOP3.LUT R19, R19, 0x40, RZ, 0xfc, !PT ;  /* 0x0000004013130812 */ /* 0x000fe200078efcff */
[----:B------:R-:W-:-:S01]  /*cfa0*/  FFMA.FTZ R11, R2, R3, -8 ;  /* 0xc1000000020b7423 */ /* 0x000fc20000010003 */
[----:B------:R-:W-:Y:S02]  /*cfb0*/  FSEL R74, R74, -INF , P2 ;  /* 0xff8000004a4a7808 */ /* 0x000fe40001000000 */
[C---:B------:R-:W-:Y:S02]  /*cfc0*/  ISETP.GT.AND P5, PT, R0.reuse, 0x68, PT ;  /* 0x000000680000780c */ /* 0x040fe40003fa4270 */
[----:B------:R-:W-:-:S02]  /*cfd0*/  ISETP.GT.AND P4, PT, R0, 0x69, PT ;  /* 0x000000690000780c */ /* 0x000fc40003f84270 */
[C---:B------:R-:W-:Y:S02]  /*cfe0*/  ISETP.GT.AND P3, PT, R0.reuse, 0x70, PT ;  /* 0x000000700000780c */ /* 0x040fe40003f64270 */
[----:B------:R-:W-:Y:S02]  /*cff0*/  ISETP.GT.AND P2, PT, R0, 0x71, PT ;  /* 0x000000710000780c */ /* 0x000fe40003f44270 */
[----:B------:R-:W-:Y:S02]  /*d000*/  LOP3.LUT R19, R19, 0xffffff7f, RZ, 0xc0, !PT ;  /* 0xffffff7f13137812 */ /* 0x000fe400078ec0ff */
[----:B------:R-:W-:Y:S02]  /*d010*/  FSETP.NEU.FTZ.AND P6, PT, R3, -INF , PT ;  /* 0xff8000000300780b */ /* 0x000fe40003fdd000 */
[----:B------:R-:W-:Y:S02]  /*d020*/  FSEL R78, R78, -INF , P5 ;  /* 0xff8000004e4e7808 */ /* 0x000fe40002800000 */
[----:B------:R-:W-:-:S02]  /*d030*/  FSEL R79, R79, -INF , P4 ;  /* 0xff8000004f4f7808 */ /* 0x000fc40002000000 */
[----:B------:R-:W-:Y:S02]  /*d040*/  FSEL R82, R82, -INF , P3 ;  /* 0xff80000052527808 */ /* 0x000fe40001800000 */
[----:B------:R-:W-:Y:S02]  /*d050*/  FSEL R83, R83, -INF , P2 ;  /* 0xff80000053537808 */ /* 0x000fe40001000000 */
[----:B------:R-:W-:Y:S02]  /*d060*/  @P1 LOP3.LUT R19, R19, 0x80, RZ, 0xfc, !PT ;  /* 0x0000008013131812 */ /* 0x000fe400078efcff */
[----:B------:R-:W-:Y:S02]  /*d070*/  FSEL R10, R3, RZ, P6 ;  /* 0x000000ff030a7208 */ /* 0x000fe40003000000 */
[----:B------:R-:W-:Y:S02]  /*d080*/  FSEL R11, R11, RZ, P6 ;  /* 0x000000ff0b0b7208 */ /* 0x000fe40003000000 */
[----:B------:R-:W-:-:S02]  /*d090*/  ISETP.GT.AND P2, PT, R0, 0x90, PT ;  /* 0x000000900000780c */ /* 0x000fc40003f44270 */
[C---:B------:R-:W-:Y:S02]  /*d0a0*/  ISETP.GT.AND P3, PT, R0.reuse, 0x91, PT ;  /* 0x000000910000780c */ /* 0x040fe40003f64270 */
[C---:B------:R-:W-:Y:S02]  /*d0b0*/  ISETP.GT.AND P4, PT, R0.reuse, 0x98, PT ;  /* 0x000000980000780c */ /* 0x040fe40003f84270 */
        /* <DEDUP_REMOVED lines=54> */
[----:B------:R-:W-:Y:S01]  /*d420*/  FMNMX.FTZ R0, R71, R0, !PT ;  /* 0x0000000047007209 */ /* 0x000fe20007810000 */
[----:B------:R-:W-:-:S04]  /*d430*/  FADD.FTZ R9, -R10, R9 ;  /* 0x000000090a097221 */ /* 0x000fc80000010100 */
[----:B------:R-:W0:Y:S02]  /*d440*/  SHFL.BFLY PT, R10, R0, 0x2, 0x1f ;  /* 0x0c401f00000a7f89 */ /* 0x000e2400000e0000 */
[----:B0-----:R-:W-:-:S05]  /*d450*/  FMNMX.FTZ R0, R0, R10, !PT ;  /* 0x0000000a00007209 */ /* 0x001fca0007810000 */
[----:B------:R-:W0:Y:S01]  /*d460*/  SHFL.BFLY PT, R10, R0, 0x1, 0x1f ;  /* 0x0c201f00000a7f89 */ /* 0x000e2200000e0000 */
[----:B------:R-:W-:-:S01]  /*d470*/  FFMA.FTZ R120, R2, R120, -R11 ;  /* 0x0000007802787223 */ /* 0x000fc2000001080b */
[C---:B------:R-:W-:Y:S01]  /*d480*/  FMUL.FTZ R9, R2.reuse, R9 ;  /* 0x0000000902097220 */ /* 0x040fe20000410000 */
[----:B------:R-:W-:-:S01]  /*d490*/  FFMA.FTZ R121, R2, R121, -R11 ;  /* 0x0000007902797223 */ /* 0x000fc2000001080b */
        /* <DEDUP_REMOVED lines=9> */
[----:B------:R-:W-:Y:S01]  /*d530*/  MUFU.EX2 R120, R120 ;  /* 0x0000007800787308 */ /* 0x000fe20000000800 */
[----:B------:R-:W-:-:S01]  /*d540*/  FFMA.FTZ R124, R2, R124, -R11 ;  /* 0x0000007c027c7223 */ /* 0x000fc2000001080b */
[----:B------:R-:W-:-:S06]  /*d550*/  FFMA.FTZ R126, R2, R126, -R13 ;  /* 0x0000007e027e7223 */ /* 0x000fcc000001080d */
[----:B------:R-:W-:Y:S01]  /*d560*/  MUFU.EX2 R122, R122 ;  /* 0x0000007a007a7308 */ /* 0x000fe20000000800 */
[----:B------:R-:W-:-:S01]  /*d570*/  FFMA.FTZ R125, R2, R125, -R11 ;  /* 0x0000007d027d7223 */ /* 0x000fc2000001080b */
[----:B------:R-:W-:-:S06]  /*d580*/  FFMA.FTZ R127, R2, R127, -R13 ;  /* 0x0000007f027f7223 */ /* 0x000fcc000001080d */
[----:B------:R-:W0:Y:S08]  /*d590*/  MUFU.EX2 R9, R9 ;  /* 0x0000000900097308 */ /* 0x000e300000000800 */
[----:B------:R-:W1:Y:S01]  /*d5a0*/  MUFU.EX2 R8, R8 ;  /* 0x0000000800087308 */ /* 0x000e620000000800 */
[----:B------:R-:W-:-:S01]  /*d5b0*/  FFMA.FTZ R128, R2, R128, -R11 ;  /* 0x0000008002807223 */ /* 0x000fc2000001080b */
[----:B------:R-:W-:-:S06]  /*d5c0*/  FFMA.FTZ R130, R2, R130, -R13 ;  /* 0x0000008202827223 */ /* 0x000fcc000001080d */
[----:B------:R-:W2:Y:S08]  /*d5d0*/  MUFU.EX2 R121, R121 ;  /* 0x0000007900797308 */ /* 0x000eb00000000800 */
[----:B------:R-:W3:Y:S01]  /*d5e0*/  MUFU.EX2 R123, R123 ;  /* 0x0000007b007b7308 */ /* 0x000ee20000000800 */
[----:B------:R-:W-:-:S01]  /*d5f0*/  FFMA.FTZ R129, R2, R129, -R11 ;  /* 0x0000008102817223 */ /* 0x000fc2000001080b */
[----:B------:R-:W-:-:S06]  /*d600*/  FFMA.FTZ R131, R2, R131, -R13 ;  /* 0x0000008302837223 */ /* 0x000fcc000001080d */
[----:B------:R-:W4:Y:S08]  /*d610*/  MUFU.EX2 R124, R124 ;  /* 0x0000007c007c7308 */ /* 0x000f300000000800 */
[----:B------:R-:W5:Y:S01]  /*d620*/  MUFU.EX2 R126, R126 ;  /* 0x0000007e007e7308 */ /* 0x000f620000000800 */
[----:B0-----:R-:W-:-:S01]  /*d630*/  FFMA.FTZ R21, R9, R21, R120 ;  /* 0x0000001509157223 */ /* 0x001fc20000010078 */
[----:B-1----:R-:W-:-:S06]  /*d640*/  FFMA.FTZ R20, R8, R20, R122 ;  /* 0x0000001408147223 */ /* 0x002fcc000001007a */
[----:B------:R-:W0:Y:S01]  /*d650*/  MUFU.EX2 R125, R125 ;  /* 0x0000007d007d7308 */ /* 0x000e220000000800 */
[----:B------:R-:W-:-:S01]  /*d660*/  FFMA.FTZ R132, R2, R132, -R11 ;  /* 0x0000008402847223 */ /* 0x000fc2000001080b */
[----:B------:R-:W-:-:S06]  /*d670*/  FFMA.FTZ R134, R2, R134, -R13 ;  /* 0x0000008602867223 */ /* 0x000fcc000001080d */
[----:B------:R-:W1:Y:S01]  /*d680*/  MUFU.EX2 R127, R127 ;  /* 0x0000007f007f7308 */ /* 0x000e620000000800 */
[----:B--2---:R-:W-:-:S01]  /*d690*/  FADD.FTZ R10, R121, R21 ;  /* 0x00000015790a7221 */ /* 0x004fc20000010000 */
[----:B---3--:R-:W-:-:S06]  /*d6a0*/  FADD.FTZ R12, R123, R20 ;  /* 0x000000147b0c7221 */ /* 0x008fcc0000010000 */
[----:B------:R-:W2:Y:S01]  /*d6b0*/  MUFU.EX2 R128, R128 ;  /* 0x0000008000807308 */ /* 0x000ea20000000800 */
[----:B------:R-:W-:-:S01]  /*d6c0*/  FFMA.FTZ R133, R2, R133, -R11 ;  /* 0x0000008502857223 */ /* 0x000fc2000001080b */
[----:B------:R-:W-:-:S06]  /*d6d0*/  FFMA.FTZ R135, R2, R135, -R13 ;  /* 0x0000008702877223 */ /* 0x000fcc000001080d */
[----:B------:R-:W3:Y:S01]  /*d6e0*/  MUFU.EX2 R130, R130 ;  /* 0x0000008200827308 */ /* 0x000ee20000000800 */
[----:B----4-:R-:W-:-:S01]  /*d6f0*/  FADD.FTZ R10, R124, R10 ;  /* 0x0000000a7c0a7221 */ /* 0x010fc20000010000 */
[----:B-----5:R-:W-:-:S06]  /*d700*/  FADD.FTZ R12, R126, R12 ;  /* 0x0000000c7e0c7221 */ /* 0x020fcc0000010000 */
[----:B------:R-:W4:Y:S01]  /*d710*/  MUFU.EX2 R129, R129 ;  /* 0x0000008100817308 */ /* 0x000f220000000800 */
[----:B------:R-:W-:-:S01]  /*d720*/  FFMA.FTZ R104, R2, R104, -R11 ;  /* 0x0000006802687223 */ /* 0x000fc2000001080b */
[----:B------:R-:W-:-:S06]  /*d730*/  FFMA.FTZ R106, R2, R106, -R13 ;  /* 0x0000006a026a7223 */ /* 0x000fcc000001080d */
[----:B------:R-:W5:Y:S01]  /*d740*/  MUFU.EX2 R131, R131 ;  /* 0x0000008300837308 */ /* 0x000f620000000800 */
[----:B0-----:R-:W-:-:S01]  /*d750*/  FADD.FTZ R10, R125, R10 ;  /* 0x0000000a7d0a7221 */ /* 0x001fc20000010000 */
[----:B-1----:R-:W-:-:S06]  /*d760*/  FADD.FTZ R12, R127, R12 ;  /* 0x0000000c7f0c7221 */ /* 0x002fcc0000010000 */
        /* <DEDUP_REMOVED lines=186> */
[----:B------:R-:W2:Y:S08]  /*e310*/  MUFU.EX2 R65, R65 ;  /* 0x0000004100417308 */ /* 0x000eb00000000800 */
[----:B------:R-:W3:Y:S01]  /*e320*/  MUFU.EX2 R67, R67 ;  /* 0x0000004300437308 */ /* 0x000ee20000000800 */
[----:B----4-:R-:W-:-:S01]  /*e330*/  FADD.FTZ R10, R61, R10 ;  /* 0x0000000a3d0a7221 */ /* 0x010fc20000010000 */
[----:B-----5:R-:W-:-:S06]  /*e340*/  FADD.FTZ R12, R63, R12 ;  /* 0x0000000c3f0c7221 */ /* 0x020fcc0000010000 */
[----:B------:R-:W4:Y:S01]  /*e350*/  MUFU.EX2 R68, R68 ;  /* 0x0000004400447308 */ /* 0x000f220000000800 */
[----:B------:R-:W-:-:S07]  /*e360*/  LOP3.LUT P0, RZ, R19, 0x20, RZ, 0xc0, !PT ;  /* 0x0000002013ff7812 */ /* 0x000fce000780c0ff */
[----:B------:R-:W5:Y:S01]  /*e370*/  MUFU.EX2 R70, R70 ;  /* 0x0000004600467308 */ /* 0x000f620000000800 */
[----:B0-----:R-:W-:-:S01]  /*e380*/  FADD.FTZ R10, R64, R10 ;  /* 0x0000000a400a7221 */ /* 0x001fc20000010000 */
[----:B-1----:R-:W-:-:S06]  /*e390*/  FADD.FTZ R12, R66, R12 ;  /* 0x0000000c420c7221 */ /* 0x002fcc0000010000 */
[----:B------:R-:W0:Y:S08]  /*e3a0*/  MUFU.EX2 R11, R11 ;  /* 0x0000000b000b7308 */ /* 0x000e300000000800 */
[----:B------:R-:W1:Y:S01]  /*e3b0*/  MUFU.EX2 R13, R13 ;  /* 0x0000000d000d7308 */ /* 0x000e620000000800 */
[----:B--2---:R-:W-:-:S01]  /*e3c0*/  FADD.FTZ R10, R65, R10 ;  /* 0x0000000a410a7221 */ /* 0x004fc20000010000 */
[----:B---3--:R-:W-:-:S03]  /*e3d0*/  FADD.FTZ R12, R67, R12 ;  /* 0x0000000c430c7221 */ /* 0x008fc60000010000 */
[----:B----4-:R-:W-:Y:S01]  /*e3e0*/  FADD.FTZ R10, R68, R10 ;  /* 0x0000000a440a7221 */ /* 0x010fe20000010000 */
[----:B-----5:R-:W-:-:S03]  /*e3f0*/  FADD.FTZ R12, R70, R12 ;  /* 0x0000000c460c7221 */ /* 0x020fc60000010000 */
[----:B0-----:R-:W-:Y:S01]  /*e400*/  FADD.FTZ R21, R11, R10 ;  /* 0x0000000a0b157221 */ /* 0x001fe20000010000 */
[----:B-1----:R-:W-:-:S01]  /*e410*/  FADD.FTZ R20, R13, R12 ;  /* 0x0000000c0d147221 */ /* 0x002fc20000010000 */
[----:B------:R-:W-:Y:S06]  /*e420*/  @!P0 BRA `(.L_x_15943) ;  /* 0x0000000000048947 */ /* 0x000fec0003800000 */
[----:B------:R-:W-:Y:S01]  /*e430*/  BPT.TRAP 0x1 ;  /* 0x000000040000795c */ /* 0x000fe20000300000 */
.L_x_15943:
        /* <DEDUP_REMOVED lines=8> */
[----:B------:R-:W-:Y:S02]  /*e4c0*/  PRMT R15, R136, 0x654, R15 ;  /* 0x00000654880f7816 */ /* 0x000fe4000000000f */
[----:B------:R-:W-:Y:S02]  /*e4d0*/  F2FP.SATFINITE.E4M3.F32.PACK_AB_MERGE_C R11, R11, R68, RZ ;  /* 0x000000440b0b723e */ /* 0x000fe400048070ff */
[----:B------:R-:W-:Y:S01]  /*e4e0*/  F2FP.SATFINITE.E4M3.F32.PACK_AB_MERGE_C R124, R121, R120, R124 ;  /* 0x00000078797c723e */ /* 0x000fe2000480707c */
[----:B------:R0:W-:Y:S01]  /*e4f0*/  SYNCS.ARRIVE.TRANS64.RED.A1T0 RZ, [R15+URZ], RZ ;  /* 0x000000ff0fff79a7 */ /* 0x0001e2000810043f */
[----:B------:R-:W-:Y:S02]  /*e500*/  F2FP.SATFINITE.E4M3.F32.PACK_AB_MERGE_C R132, R129, R128, R132 ;  /* 0x000000808184723e */ /* 0x000fe40004807084 */
[----:B------:R-:W-:-:S02]  /*e510*/  F2FP.SATFINITE.E4M3.F32.PACK_AB_MERGE_C R134, R131, R130, R134 ;  /* 0x000000828386723e */ /* 0x000fc40004807086 */
[----:B------:R-:W-:Y:S02]  /*e520*/  F2FP.SATFINITE.E4M3.F32.PACK_AB_MERGE_C R108, R105, R104, R108 ;  /* 0x00000068696c723e */ /* 0x000fe4000480706c */
[----:B------:R-:W-:Y:S02]  /*e530*/  F2FP.SATFINITE.E4M3.F32.PACK_AB_MERGE_C R110, R107, R106, R110 ;  /* 0x0000006a6b6e723e */ /* 0x000fe4000480706e */
        /* <DEDUP_REMOVED lines=68> */
[----:B------:R-:W-:Y:S02]  /*e980*/  MOV R153, R126 ;  /* 0x0000007e00997202 */ /* 0x000fe40000000f00 */
[C---:B--2---:R-:W-:Y:S01]  /*e990*/  ISETP.GT.AND P1, PT, R14.reuse, R10, PT ;  /* 0x0000000a0e00720c */ /* 0x044fe20003f24270 */
[----:B------:R-:W-:-:S02]  /*e9a0*/  VIADD R14, R14, 0xffffffff ;  /* 0xffffffff0e0e7836 */ /* 0x000fc40000000000 */
[----:B------:R-:W-:-:S10]  /*e9b0*/  IMAD.MOV.U32 R10, RZ, RZ, R23 ;  /* 0x000000ffff0a7224 */ /* 0x000fd400078e0017 */
[----:B0-----:R-:W-:Y:S05]  /*e9c0*/  @P1 BRA `(.L_x_15944) ;  /* 0xffffffcc00bc1947 */ /* 0x001fea000383ffff */
[----:B------:R-:W-:Y:S05]  /*e9d0*/  BSYNC B1 ;  /* 0x0000000000017941 */ /* 0x000fea0003800000 */
.L_x_15931:
[----:B------:R-:W-:Y:S05]  /*e9e0*/  BSYNC B0 ;  /* 0x0000000000007941 */ /* 0x000fea0003800000 */
.L_x_15930:
        /* <DEDUP_REMOVED lines=8> */
.L_x_15959:
        /* <DEDUP_REMOVED lines=8> */
.L_x_15947:
[----:B------:R-:W-:Y:S01]  /*eaf0*/  IMAD R3, R23, 0x8, R18 ;  /* 0x0000000817037824 */ /* 0x000fe200078e0212 */
[----:B------:R-:W-:-:S04]  /*eb00*/  SHF.L.U32 R12, R157, 0x1f, RZ ;  /* 0x0000001f9d0c7819 */ /* 0x000fc800000006ff */
[----:B------:R0:W1:Y:S01]  /*eb10*/  SYNCS.PHASECHK.TRANS64.TRYWAIT P1, [R3+URZ+0x13230], R12 ;  /* 0x0132300c030075a7 */ /* 0x000062000802017f */
[----:B------:R-:W-:Y:S05]  /*eb20*/  @!P0 BRA `(.L_x_15948) ;  /* 0x0000000000048947 */ /* 0x000fea0003800000 */
[----:B------:R-:W-:Y:S01]  /*eb30*/  BPT.TRAP 0x1 ;  /* 0x000000040000795c */ /* 0x000fe20000300000 */
.L_x_15948:
        /* <DEDUP_REMOVED lines=8> */
.L_x_15950:
[----:B------:R-:W-:Y:S05]  /*ebc0*/  BSYNC B1 ;  /* 0x0000000000017941 */ /* 0x000fea0003800000 */
.L_x_15949:
[----:B01----:R-:W-:Y:S01]  /*ebd0*/  IMAD.MOV.U32 R12, RZ, RZ, R15 ;  /* 0x000000ffff0c7224 */ /* 0x003fe200078e000f */
        /* <DEDUP_REMOVED lines=13> */
[----:B------:R-:W-:Y:S01]  /*ecb0*/  VIADD R58, R15, 0x102 ;  /* 0x000001020f3a7836 */ /* 0x000fe20000000000 */
        /* <DEDUP_REMOVED lines=72> */
.L_x_15952:
[----:B------:R-:W-:Y:S01]  /*f140*/  SHF.L.U32 R3, R9, 0x1f, RZ ;  /* 0x0000001f09037819 */ /* 0x000fe200000006ff */
[----:B------:R-:W-:-:S04]  /*f150*/  IMAD R15, R8, 0x8, R18 ;  /* 0x00000008080f7824 */ /* 0x000fc800078e0212 */
[----:B------:R0:W1:Y:S01]  /*f160*/  SYNCS.PHASECHK.TRANS64.TRYWAIT P1, [R15+URZ+0x13250], R3 ;  /* 0x013250030f0075a7 */ /* 0x000062000802017f */
[----:B------:R-:W-:Y:S05]  /*f170*/  @!P0 BRA `(.L_x_15953) ;  /* 0x0000000000048947 */ /* 0x000fea0003800000 */
[----:B------:R-:W-:Y:S01]  /*f180*/  BPT.TRAP 0x1 ;  /* 0x000000040000795c */ /* 0x000fe20000300000 */
.L_x_15953:
[----:B------:R-:W-:Y:S04]  /*f190*/  BSSY B1, `(.L_x_15954) ;  /* 0x0000004000017945 */ /* 0x000fe80003800000 */
[----:B-1----:R-:W-:Y:S05]  /*f1a0*/  @P1 BRA `(.L_x_15955) ;  /* 0x0000000000081947 */ /* 0x002fea0003800000 */
[----:B------:R-:W1:Y:S02]  /*f1b0*/  SYNCS.PHASECHK.TRANS64.TRYWAIT P1, [R15+URZ+0x13250], R3 ;  /* 0x013250030f0075a7 */ /* 0x000e64000802017f */
[----:B-1----:R-:W-:Y:S05]  /*f1c0*/  @!P1 BRA `(.L_x_15956) ;  /* 0x000000e000249947 */ /* 0x002fea0003800000 */
.L_x_15955:
[----:B------:R-:W-:Y:S05]  /*f1d0*/  BSYNC B1 ;  /* 0x0000000000017941 */ /* 0x000fea0003800000 */
.L_x_15954:
        /* <DEDUP_REMOVED lines=41> */
.L_x_15957:
[----:B------:R-:W2:Y:S01]  /*f470*/  LDL R136, [R1+0x18] ;  /* 0x0000180001887983 */ /* 0x000ea20000100800 */
[----:B------:R-:W-:-:S05]  /*f480*/  LEA R0, R0, R18, 0x3 ;  /* 0x0000001200007211 */ /* 0x000fca00078e18ff */
        /* <DEDUP_REMOVED lines=341> */
.L_x_15958:
[----:B------:R-:W2:Y:S01]  /*109e0*/  LDL R12, [R1+0x40] ;  /* 0x00004000010c7983 */ /* 0x000ea20000100800 */
[----:B------:R-:W-:Y:S01]  /*109f0*/  VIADD R15, R15, 0x13260 ;  /* 0x000132600f0f7836 */ /* 0x000fe20000000000 */
[----:B------:R-:W-:Y:S02]  /*10a00*/  F2FP.SATFINITE.E4M3.F32.PACK_AB_MERGE_C R124, R125, R124, RZ ;  /* 0x0000007c7d7c723e */ /* 0x000fe400048070ff */
[----:B------:R-:W-:Y:S02]  /*10a10*/  F2FP.SATFINITE.E4M3.F32.PACK_AB_MERGE_C R126, R127, R126, RZ ;  /* 0x0000007e7f7e723e */ /* 0x000fe400048070ff */
[----:B------:R-:W-:Y:S02]  /*10a20*/  PRMT R15, R136, 0x654, R15 ;  /* 0x00000654880f7816 */ /* 0x000fe4000000000f */
[----:B------:R-:W-:Y:S02]  /*10a30*/  F2FP.SATFINITE.E4M3.F32.PACK_AB_MERGE_C R9, R9, R68, RZ ;  /* 0x000000440909723e */ /* 0x000fe400048070ff */
[----:B------:R-:W-:Y:S01]  /*10a40*/  F2FP.SATFINITE.E4M3.F32.PACK_AB_MERGE_C R11, R11, R70, RZ ;  /* 0x000000460b0b723e */ /* 0x000fe200048070ff */
[----:B------:R0:W-:Y:S01]  /*10a50*/  SYNCS.ARRIVE.TRANS64.RED.A1T0 RZ, [R15+URZ], RZ ;  /* 0x000000ff0fff79a7 */ /* 0x0001e2000810043f */
[----:B------:R-:W-:-:S02]  /*10a60*/  F2FP.SATFINITE.E4M3.F32.PACK_AB_MERGE_C R124, R121, R120, R124 ;  /* 0x00000078797c723e */ /* 0x000fc4000480707c */
[----:B------:R-:W-:Y:S02]  /*10a70*/  F2FP.SATFINITE.E4M3.F32.PACK_AB_MERGE_C R126, R123, R122, R126 ;  /* 0x0000007a7b7e723e */ /* 0x000fe4000480707e */
        /* <DEDUP_REMOVED lines=72> */
[C---:B--2---:R-:W-:Y:S01]  /*10f00*/  ISETP.GT.AND P1, PT, R14.reuse, R12, PT ;  /* 0x0000000c0e00720c */ /* 0x044fe20003f24270 */
[----:B------:R-:W-:-:S12]  /*10f10*/  VIADD R14, R14, 0xffffffff ;  /* 0xffffffff0e0e7836 */ /* 0x000fd80000000000 */
[----:B0-----:R-:W-:Y:S05]  /*10f20*/  @P1 BRA `(.L_x_15959) ;  /* 0xffffffd800d01947 */ /* 0x001fea000383ffff */
.L_x_15946:
[----:B------:R-:W-:Y:S05]  /*10f30*/  BSYNC B0 ;  /* 0x0000000000007941 */ /* 0x000fea0003800000 */
.L_x_15945:
[----:B------:R-:W-:Y:S06]  /*10f40*/  BAR.ARV 0x8, 0x200 ;  /* 0x0208000000007b1d */ /* 0x000fec0000002000 */
[----:B------:R-:W-:Y:S05]  /*10f50*/  @!P0 BRA `(.L_x_15960) ;  /* 0x0000000000048947 */ /* 0x000fea0003800000 */
[----:B------:R-:W-:Y:S01]  /*10f60*/  BPT.TRAP 0x1 ;  /* 0x000000040000795c */ /* 0x000fe20000300000 */
.L_x_15960:
[----:B------:R-:W-:Y:S01]  /*10f70*/  IMAD R10, R23, 0x8, R18 ;  /* 0x00000008170a7824 */ /* 0x000fe200078e0212 */
[----:B------:R-:W-:-:S04]  /*10f80*/  SHF.L.U32 R5, R157, 0x1f, RZ ;  /* 0x0000001f9d057819 */ /* 0x000fc800000006ff */
[----:B------:R0:W1:Y:S01]  /*10f90*/  SYNCS.PHASECHK.TRANS64.TRYWAIT P1, [R10+URZ+0x13250], R5 ;  /* 0x013250050a0075a7 */ /* 0x000062000802017f */
[----:B------:R-:W-:Y:S05]  /*10fa0*/  @!P0 BRA `(.L_x_15961) ;  /* 0x0000000000048947 */ /* 0x000fea0003800000 */
[----:B------:R-:W-:Y:S01]  /*10fb0*/  BPT.TRAP 0x1 ;  /* 0x000000040000795c */ /* 0x000fe20000300000 */
.L_x_15961:
[----:B------:R-:W-:Y:S04]  /*10fc0*/  BSSY B0, `(.L_x_15962) ;  /* 0x0000004000007945 */ /* 0x000fe80003800000 */
[----:B-1----:R-:W-:Y:S05]  /*10fd0*/  @P1 BRA `(.L_x_15963) ;  /* 0x0000000000081947 */ /* 0x002fea0003800000 */
[----:B------:R-:W1:Y:S02]  /*10fe0*/  SYNCS.PHASECHK.TRANS64.TRYWAIT P1, [R10+URZ+0x13250], R5 ;  /* 0x013250050a0075a7 */ /* 0x000e64000802017f */
[----:B-1----:R-:W-:Y:S05]  /*10ff0*/  @!P1 BRA `(.L_x_15964) ;  /* 0x000000c000ac9947 */ /* 0x002fea0003800000 */
.L_x_15963:
[----:B------:R-:W-:Y:S05]  /*11000*/  BSYNC B0 ;  /* 0x0000000000007941 */ /* 0x000fea0003800000 */
.L_x_15962:
[----:B------:R-:W2:Y:S04]  /*11010*/  LDL R12, [R1+0x6c] ;  /* 0x00006c00010c7983 */ /* 0x000ea80000100800 */
[----:B------:R-:W3:Y:S01]  /*11020*/  LDL R11, [R1+0x54] ;  /* 0x00005400010b7983 */ /* 0x000ee20000100800 */
[----:B------:R-:W-:Y:S01]  /*11030*/  VIADD R18, R18, 0x1000 ;  /* 0x0000100012127836 */ /* 0x000fe20000000000 */
[----:B------:R-:W-:Y:S01]  /*11040*/  ULDC.64 UR4, c[0x0][0x9a0] ;  /* 0x0002680000047ab9 */ /* 0x000fe20000000a00 */
[----:B01----:R-:W-:Y:S01]  /*11050*/  IMAD.MOV.U32 R5, RZ, RZ, -0x3ffffff0 ;  /* 0xc0000010ff057424 */ /* 0x003fe200078e00ff */
[----:B------:R-:W-:Y:S01]  /*11060*/  ISETP.NE.U32.AND P1, PT, RZ, UR4, PT ;  /* 0x00000004ff007c0c */ /* 0x000fe2000bf25070 */
[----:B------:R-:W-:Y:S01]  /*11070*/  WARPGROUP.ARRIVE ;  /* 0x00000000000079c5 */ /* 0x000fe20000000000 */
[----:B------:R-:W-:-:S02]  /*11080*/  SHF.R.U32.HI R18, RZ, 0x4, R18 ;  /* 0x00000004ff127819 */ /* 0x000fc40000011612 */
[----:B------:R-:W-:Y:S02]  /*11090*/  R2UR UR7, R5 ;  /* 0x00000000050772ca */ /* 0x000fe400000e0000 */
[----:B------:R-:W-:Y:S02]  /*110a0*/  LOP3.LUT R18, R18, 0x3fff, RZ, 0xc0, !PT ;  /* 0x00003fff12127812 */ /* 0x000fe400078ec0ff */
[----:B------:R-:W-:Y:S02]  /*110b0*/  ISETP.NE.AND.EX P1, PT, RZ, UR5, PT, P1 ;  /* 0x00000005ff007c0c */ /* 0x000fe4000bf25310 */
[----:B------:R-:W-:-:S05]  /*110c0*/  LOP3.LUT R18, R18, 0x10000, RZ, 0xfc, !PT ;  /* 0x0001000012127812 */ /* 0x000fca00078efcff */
[----:B------:R-:W-:-:S05]  /*110d0*/  IMAD R4, R23, 0x280, R18 ;  /* 0x0000028017047824 */ /* 0x000fca00078e0212 */
[----:B------:R-:W-:Y:S01]  /*110e0*/  R2UR UR6, R4 ;  /* 0x00000000040672ca */ /* 0x000fe200000e0000 */
[----:B------:R-:W2:Y:S08]  /*110f0*/  @P1 LDC.64 R8, c[0x0][0x9c8] ;  /* 0x00027200ff081b82 */ /* 0x000eb00000000a00 */
[----:B------:R-:W0:Y:S04]  /*11100*/  @P1 LDC.64 R6, c[0x0][0x9d0] ;  /* 0x00027400ff061b82 */ /* 0x000e280000000a00 */
[----:B------:R-:W-:Y:S03]  /*11110*/  QGMMA.64x64x32.F32.E4M3.E4M3 R24, R152, gdesc[UR4], R24, gsb0 ;  /* 0x00e0000498187df3 */ /* 0x000fe60008000818 */
[----:B------:R-:W-:-:S02]  /*11120*/  WARPGROUP.DEPBAR.LE gsb0, 0x0 ;  /* 0x00008000000079c5 */ /* 0x000fc40000010000 */
[----:B------:R-:W-:Y:S01]  /*11130*/  WARPGROUP.ARRIVE ;  /* 0x00000000000079c5 */ /* 0x000fe20000000000 */
[----:B--2---:R-:W-:-:S04]  /*11140*/  @P1 IMAD R12, R12, R8, RZ ;  /* 0x000000080c0c1224 */ /* 0x004fc800078e02ff */
[C---:B---3--:R-:W-:Y:S02]  /*11150*/  @P1 IMAD R5, R11.reuse, R9, R12 ;  /* 0x000000090b051224 */ /* 0x048fe400078e020c */
        /* <DEDUP_REMOVED lines=8> */
[C---:B------:R-:W-:Y:S02]  /*111e0*/  VIADD R8, R4.reuse, 0x100 ;  /* 0x0000010004087836 */ /* 0x040fe40000000000 */
[----:B------:R-:W-:Y:S01]  /*111f0*/  IMAD.MOV.U32 R9, RZ, RZ, -0x3ffffff0 ;  /* 0xc0000010ff097424 */ /* 0x000fe200078e00ff */
[----:B------:R-:W-:Y:S01]  /*11200*/  SHFL.BFLY PT, R5, R20, 0x2, 0x1f ;  /* 0x0c401f0014057f89 */ /* 0x000fe200000e0000 */
[----:B------:R-:W-:Y:S02]  /*11210*/  IMAD.MOV.U32 R61, RZ, RZ, -0x800000 ;  /* 0xff800000ff3d7424 */ /* 0x000fe400078e00ff */
[----:B------:R-:W-:Y:S02]  /*11220*/  IMAD.MOV.U32 R60, RZ, RZ, -0x800000 ;  /* 0xff800000ff3c7424 */ /* 0x000fe400078e00ff */
[----:B0-----:R-:W-:Y:S02]  /*11230*/  VIADD R6, R4, 0x80 ;  /* 0x0000008004067836 */ /* 0x001fe40000000000 */
[----:B------:R-:W-:-:S03]  /*11240*/  IMAD.MOV.U32 R7, RZ, RZ, -0x3ffffff0 ;  /* 0xc0000010ff077424 */ /* 0x000fc600078e00ff */
[----:B------:R-:W-:Y:S02]  /*11250*/  R2UR UR6, R6 ;  /* 0x00000000060672ca */ /* 0x000fe400000e0000 */
[----:B------:R-:W-:Y:S01]  /*11260*/  R2UR UR7, R7 ;  /* 0x00000000070772ca */ /* 0x000fe200000e0000 */
[----:B------:R-:W0:-:S12]  /*11270*/  SHFL.BFLY PT, R6, R21, 0x2, 0x1f ;  /* 0x0c401f0015067f89 */ /* 0x000e1800000e0000 */
[----:B------:R-:W-:Y:S01]  /*11280*/  QGMMA.64x64x32.F32.E4M3.E4M3 R24, R148, gdesc[UR4], R24, gsb0 ;  /* 0x00e0000494187df3 */ /* 0x000fe20008000818 */
[----:B------:R-:W-:Y:S01]  /*11290*/  R2UR UR6, R8 ;  /* 0x00000000080672ca */ /* 0x000fe200000e0000 */
[C---:B------:R-:W-:Y:S01]  /*112a0*/  VIADD R8, R4.reuse, 0x180 ;  /* 0x0000018004087836 */ /* 0x040fe20000000000 */
[----:B------:R-:W-:Y:S01]  /*112b0*/  R2UR UR7, R9 ;  /* 0x00000000090772ca */ /* 0x000fe200000e0000 */
[----:B------:R-:W-:Y:S02]  /*112c0*/  IMAD.MOV.U32 R9, RZ, RZ, -0x3ffffff0 ;  /* 0xc0000010ff097424 */ /* 0x000fe400078e00ff */
[----:B------:R-:W-:Y:S02]  /*112d0*/  VIADD R4, R4, 0x200 ;  /* 0x0000020004047836 */ /* 0x000fe40000000000 */
[----:B0-----:R-:W-:-:S05]  /*112e0*/  FADD.FTZ R6, R6, R21 ;  /* 0x0000001506067221 */ /* 0x001fca0000010000 */
[----:B------:R-:W0:Y:S01]  /*112f0*/  SHFL.BFLY PT, R7, R6, 0x1, 0x1f ;  /* 0x0c201f0006077f89 */ /* 0x000e2200000e0000 */
[----:B------:R-:W-:Y:S02]  /*11300*/  WARPGROUP.DEPBAR.LE gsb0, 0x0 ;  /* 0x00008000000079c5 */ /* 0x000fe40000010000 */
[----:B------:R-:W-:-:S06]  /*11310*/  WARPGROUP.ARRIVE ;  /* 0x00000000000079c5 */ /* 0x000fcc0000000000 */
[----:B------:R-:W-:Y:S01]  /*11320*/  QGMMA.64x64x32.F32.E4M3.E4M3 R24, R144, gdesc[UR4], R24, gsb0 ;  /* 0x00e0000490187df3 */ /* 0x000fe20008000818 */
[----:B------:R-:W-:Y:S01]  /*11330*/  R2UR UR6, R8 ;  /* 0x00000000080672ca */ /* 0x000fe200000e0000 */
[----:B------:R-:W-:Y:S01]  /*11340*/  FADD.FTZ R8, R5, R20 ;  /* 0x0000001405087221 */ /* 0x000fe20000010000 */
[----:B------:R-:W-:Y:S01]  /*11350*/  R2UR UR7, R9 ;  /* 0x00000000090772ca */ /* 0x000fe200000e0000 */
[----:B------:R-:W-:Y:S02]  /*11360*/  IMAD.MOV.U32 R5, RZ, RZ, -0x3ffffff0 ;  /* 0xc0000010ff057424 */ /* 0x000fe400078e00ff */
[----:B0-----:R-:W-:-:S04]  /*11370*/  FADD.FTZ R9, R6, R7 ;  /* 0x0000000706097221 */ /* 0x001fc80000010000 */
[C---:B------:R-:W-:Y:S01]  /*11380*/  FMUL.FTZ R13, R9.reuse, 0.00390625 ;  /* 0x3b800000090d7820 */ /* 0x040fe20000410000 */
[----:B------:R-:W-:-:S04]  /*11390*/  FSETP.NE.FTZ.AND P1, PT, R9, RZ, PT ;  /* 0x000000ff0900720b */ /* 0x000fc80003f35000 */
[----:B------:R-:W-:-:S13]  /*113a0*/  FSETP.NE.FTZ.AND P2, PT, R13, RZ, PT ;  /* 0x000000ff0d00720b */ /* 0x000fda0003f55000 */
[----:B------:R-:W-:Y:S01]  /*113b0*/  @P2 FMUL.FTZ R6, R2, 0.69314718246459960938 ;  /* 0x3f31721802062820 */ /* 0x000fe20000410000 */
[----:B------:R-:W-:Y:S02]  /*113c0*/  WARPGROUP.DEPBAR.LE gsb0, 0x0 ;  /* 0x00008000000079c5 */ /* 0x000fe40000010000 */
[----:B------:R-:W-:-:S06]  /*113d0*/  WARPGROUP.ARRIVE ;  /* 0x00000000000079c5 */ /* 0x000fcc0000000000 */
[----:B------:R-:W-:Y:S01]  /*113e0*/  QGMMA.64x64x32.F32.E4M3.E4M3 R24, R140, gdesc[UR4], R24, gsb0 ;  /* 0x00e000048c187df3 */ /* 0x000fe20008000818 */
[----:B------:R-:W-:Y:S01]  /*113f0*/  R2UR UR6, R4 ;  /* 0x00000000040672ca */ /* 0x000fe200000e0000 */
[----:B------:R-:W-:Y:S01]  /*11400*/  IMAD.MOV.U32 R4, RZ, RZ, RZ ;  /* 0x000000ffff047224 */ /* 0x000fe200078e00ff */
[----:B------:R-:W-:Y:S02]  /*11410*/  R2UR UR7, R5 ;  /* 0x00000000050772ca */ /* 0x000fe400000e0000 */
[----:B------:R-:W0:Y:S03]  /*11420*/  SHFL.BFLY PT, R5, R8, 0x1, 0x1f ;  /* 0x0c201f0008057f89 */ /* 0x000e2600000e0000 */
[----:B------:R-:W-:Y:S01]  /*11430*/  @P1 MUFU.RCP R4, R9 ;  /* 0x0000000900041308 */ /* 0x000fe20000001000 */
[----:B0-----:R-:W-:-:S01]  /*11440*/  FADD.FTZ R12, R8, R5 ;  /* 0x00000005080c7221 */ /* 0x001fc20000010000 */
[----:B------:R-:W-:-:S06]  /*11450*/  IMAD.MOV.U32 R8, RZ, RZ, RZ ;  /* 0x000000ffff087224 */ /* 0x000fcc00078e00ff */
[----:B------:R-:W0:Y:S01]  /*11460*/  @P2 MUFU.LG2 R5, R13 ;  /* 0x0000000d00052308 */ /* 0x000e220000000c00 */
[C---:B------:R-:W-:Y:S01]  /*11470*/  FMUL.FTZ R14, R12.reuse, 0.00390625 ;  /* 0x3b8000000c0e7820 */ /* 0x040fe20000410000 */
[----:B------:R-:W-:-:S04]  /*11480*/  FSETP.NE.FTZ.AND P1, PT, R12, RZ, PT ;  /* 0x000000ff0c00720b */ /* 0x000fc80003f35000 */
[----:B------:R-:W-:-:S09]  /*11490*/  FSETP.NE.FTZ.AND P3, PT, R14, RZ, PT ;  /* 0x000000ff0e00720b */ /* 0x000fd20003f75000 */
[----:B------:R-:W-:Y:S01]  /*114a0*/  @P1 MUFU.RCP R8, R12 ;  /* 0x0000000c00081308 */ /* 0x000fe20000001000 */
[----:B0-----:R-:W-:-:S03]  /*114b0*/  @P2 FMUL.FTZ R5, R5, 0.69314718246459960938 ;  /* 0x3f31721805052820 */ /* 0x001fc60000410000 */
[----:B------:R-:W-:Y:S01]  /*114c0*/  @P3 FMUL.FTZ R2, R2, 0.69314718246459960938 ;  /* 0x3f31721802023820 */ /* 0x000fe20000410000 */
[----:B------:R-:W-:-:S03]  /*114d0*/  @P2 FFMA.FTZ R60, R6, R3, R5 ;  /* 0x00000003063c2223 */ /* 0x000fc60000010005 */
[----:B------:R-:W0:Y:S02]  /*114e0*/  @P3 MUFU.LG2 R7, R14 ;  /* 0x0000000e00073308 */ /* 0x000e240000000c00 */
[----:B0-----:R-:W-:-:S04]  /*114f0*/  @P3 FMUL.FTZ R7, R7, 0.69314718246459960938 ;  /* 0x3f31721807073820 */ /* 0x001fc80000410000 */
[----:B------:R-:W-:Y:S01]  /*11500*/  @P3 FFMA.FTZ R61, R2, R0, R7 ;  /* 0x00000000023d3223 */ /* 0x000fe20000010007 */
[----:B------:R-:W-:Y:S02]  /*11510*/  WARPGROUP.DEPBAR.LE gsb0, 0x0 ;  /* 0x00008000000079c5 */ /* 0x000fe40000010000 */
[----:B------:R-:W-:-:S06]  /*11520*/  WARPGROUP.ARRIVE ;  /* 0x00000000000079c5 */ /* 0x000fcc0000000000 */
[----:B------:R-:W-:Y:S01]  /*11530*/  QGMMA.64x64x32.F32.E4M3.E4M3 R24, R136, gdesc[UR4], R24, gsb0 ;  /* 0x00e0000488187df3 */ /* 0x000fe20008000818 */
[-C--:B--2---:R-:W-:Y:S01]  /*11540*/  FMUL.FTZ R4, R4, R11.reuse ;  /* 0x0000000b04047220 */ /* 0x084fe20000410000 */
[----:B------:R-:W-:Y:S01]  /*11550*/  FMUL.FTZ R2, R8, R11 ;  /* 0x0000000b08027220 */ /* 0x000fe20000410000 */
[----:B------:R-:W-:Y:S02]  /*11560*/  WARPGROUP.DEPBAR.LE gsb0, 0x0 ;  /* 0x00008000000079c5 */ /* 0x000fe40000010000 */
[----:B------:R-:W-:Y:S05]  /*11570*/  @!P0 BRA `(.L_x_15965) ;  /* 0x0000000000048947 */ /* 0x000fea0003800000 */
[----:B------:R-:W-:Y:S01]  /*11580*/  BPT.TRAP 0x1 ;  /* 0x000000040000795c */ /* 0x000fe20000300000 */
.L_x_15965:
        /* <DEDUP_REMOVED lines=45> */
.L_x_15900:
[----:B------:R-:W2:Y:S01]  /*11860*/  LDL R74, [R1+0x5c] ;  /* 0x00005c00014a7983 */ /* 0x000ea20000100800 */
[----:B------:R-:W1:Y:S01]  /*11870*/  S2UR UR4, SR_CgaCtaId ;  /* 0x00000000000479c3 */ /* 0x000e620000008800 */
[----:B------:R-:W-:Y:S01]  /*11880*/  MOV R18, 0x400 ;  /* 0x0000040000127802 */ /* 0x000fe20000000f00 */
[----:B------:R-:W-:Y:S01]  /*11890*/  BSSY B0, `(.L_x_15966) ;  /* 0x000029d000007945 */ /* 0x000fe20003800000 */
[----:B------:R-:W3:Y:S01]  /*118a0*/  S2R R7, SR_TID.X ;  /* 0x0000000000077919 */ /* 0x000ee20000002100 */
[----:B-1----:R-:W-:-:S05]  /*118b0*/  IMAD.U32 R0, RZ, RZ, UR4 ;  /* 0x00000004ff007e24 */ /* 0x002fca000f8e00ff */
[----:B------:R1:W-:Y:S01]  /*118c0*/  STL [R1+0x18], R0 ;  /* 0x0000180001007387 */ /* 0x0003e20000100800 */
[----:B------:R-:W-:Y:S01]  /*118d0*/  LEA R18, R0, R18, 0x18 ;  /* 0x0000001200127211 */ /* 0x000fe200078ec0ff */
[----:B------:R-:W-:Y:S01]  /*118e0*/  BAR.SYNC.DEFER_BLOCKING 0x5, 0x200 ;  /* 0x0148000000007b1d */ /* 0x000fe20000010000 */
[----:B---3--:R-:W-:-:S05]  /*118f0*/  VIADD R80, R7, 0xffffff80 ;  /* 0xffffff8007507836 */ /* 0x008fca0000000000 */
[----:B------:R-:W-:-:S04]  /*11900*/  SHF.R.S32.HI R72, RZ, 0x1f, R80 ;  /* 0x0000001fff487819 */ /* 0x000fc80000011450 */
[----:B------:R-:W-:-:S04]  /*11910*/  LEA.HI R72, R72, R80, RZ, 0x3 ;  /* 0x0000005048487211 */ /* 0x000fc800078f18ff */
[----:B------:R-:W-:-:S05]  /*11920*/  LOP3.LUT R72, R72, 0xfffffff8, RZ, 0xc0, !PT ;  /* 0xfffffff848487812 */ /* 0x000fca00078ec0ff */
[----:B------:R-:W-:-:S04]  /*11930*/  IMAD.IADD R72, R80, 0x1, -R72 ;  /* 0x0000000150487824 */ /* 0x000fc800078e0a48 */
[----:B-1----:R-:W-:Y:S01]  /*11940*/  IMAD.SHL.U32 R0, R72, 0x8, RZ ;  /* 0x0000000848007824 */ /* 0x002fe200078e00ff */
[----:B-----5:R1:W3:Y:S04]  /*11950*/  LDS.128 R24, [R18+0x132d0] ;  /* 0x0132d00012187984 */ /* 0x0202e80000000c00 */
[----:B------:R-:W-:Y:S01]  /*11960*/  SHF.R.S32.HI R63, RZ, 0x1f, R0 ;  /* 0x0000001fff3f7819 */ /* 0x000fe20000011400 */
[----:B------:R-:W-:Y:S06]  /*11970*/  BAR.ARV 0x4, 0x200 ;  /* 0x0108000000007b1d */ /* 0x000fec0000002000 */
[----:B--2---:R-:W-:-:S13]  /*11980*/  ISETP.NE.AND P1, PT, R74, RZ, PT ;  /* 0x000000ff4a00720c */ /* 0x004fda0003f25270 */
[----:B------:R-:W2:Y:S02]  /*11990*/  @!P1 LDC R74, c[0x0][0xad4] ;  /* 0x0002b500ff4a9b82 */ /* 0x000ea40000000800 */
[----:B--2---:R1:W-:Y:S01]  /*119a0*/  @!P1 STL [R1+0x5c], R74 ;  /* 0x00005c4a01009387 */ /* 0x0043e20000100800 */
[----:B---3--:R-:W-:Y:S05]  /*119b0*/  @P0 BRA `(.L_x_15967) ;  /* 0x0000001c00ac0947 */ /* 0x008fea0003800000 */
[----:B------:R-:W2:Y:S01]  /*119c0*/  LDL.LU R33, [R1+0x54] ;  /* 0x0000540001217983 */ /* 0x000ea20000300800 */
[----:B------:R-:W-:Y:S01]  /*119d0*/  IMAD.SHL.U32 R2, R7, 0x4, RZ ;  /* 0x0000000407027824 */ /* 0x000fe200078e00ff */
        /* <DEDUP_REMOVED lines=8> */
[----:B0-----:R-:W-:Y:S01]  /*11a60*/  IMAD.X R3, RZ, RZ, UR5, P0 ;  /* 0x00000005ff037e24 */ /* 0x001fe200080e06ff */
[----:B------:R-:W-:Y:S01]  /*11a70*/  ULDC.64 UR4, c[0x0][0xc00] ;  /* 0x0003000000047ab9 */ /* 0x000fe20000000a00 */
[----:B------:R-:W4:Y:S04]  /*11a80*/  LDL.LU R84, [R1+0x64] ;  /* 0x0000640001547983 */ /* 0x000f280000300800 */
[----:B------:R0:W4:Y:S01]  /*11a90*/  LDG.E.CONSTANT R10, desc[UR40][R2.64] ;  /* 0x00000028020a7981 */ /* 0x000122000c1e9900 */
[----:B------:R-:W-:Y:S01]  /*11aa0*/  LOP3.LUT P0, R7, R7, 0x3, RZ, 0xc0, !PT ;  /* 0x0000000307077812 */ /* 0x000fe2000780c0ff */
[----:B------:R-:W1:Y:S03]  /*11ab0*/  S2R R9, SR_SWINHI ;  /* 0x0000000000097919 */ /* 0x000e660000002f00 */
        /* <DEDUP_REMOVED lines=18> */
[----:B0-----:R-:W-:Y:S02]  /*11be0*/  MOV R2, R18 ;  /* 0x0000001200027202 */ /* 0x001fe40000000f00 */
[----:B-1----:R-:W-:Y:S02]  /*11bf0*/  MOV R3, R9 ;  /* 0x0000000900037202 */ /* 0x002fe40000000f00 */
        /* <DEDUP_REMOVED lines=16> */
[----:B--2---:R-:W-:Y:S02]  /*11d00*/  IMAD.MOV.U32 R83, RZ, RZ, R33 ;  /* 0x000000ffff537224 */ /* 0x004fe400078e0021 */
[----:B---3--:R-:W-:Y:S02]  /*11d10*/  IMAD.MOV.U32 R82, RZ, RZ, R36 ;  /* 0x000000ffff527224 */ /* 0x008fe400078e0024 */
[----:B----4-:R-:W-:-:S03]  /*11d20*/  IMAD.WIDE R4, R24, 0x2, R2 ;  /* 0x0000000218047825 */ /* 0x010fc600078e0202 */
[C---:B------:R-:W-:Y:S02]  /*11d30*/  IADD3 R29, P2, R4.reuse, 0x40, RZ ;  /* 0x00000040041d7810 */ /* 0x040fe40007f5e0ff */
[C---:B------:R-:W-:Y:S02]  /*11d40*/  IADD3 R7, P3, R4.reuse, 0x20, RZ ;  /* 0x0000002004077810 */ /* 0x040fe40007f7e0ff */
[C---:B------:R-:W-:Y:S02]  /*11d50*/  IADD3 R35, P1, R4.reuse, 0x60, RZ ;  /* 0x0000006004237810 */ /* 0x040fe40007f3e0ff */
        /* <DEDUP_REMOVED lines=8> */
[----:B------:R-:W-:-:S02]  /*11de0*/  LOP3.LUT R4, R9, R4, RZ, 0x3c, !PT ;  /* 0x0000000409047212 */ /* 0x000fc400078e3cff */
[----:B------:R-:W-:Y:S01]  /*11df0*/  LOP3.LUT R64, R6, R29, RZ, 0x3c, !PT ;  /* 0x0000001d06407212 */ /* 0x000fe200078e3cff */
[--C-:B------:R-:W-:Y:S01]  /*11e00*/  IMAD.X R65, RZ, RZ, R5.reuse, P2 ;  /* 0x000000ffff417224 */ /* 0x100fe200010e0605 */
[----:B------:R-:W-:Y:S01]  /*11e10*/  LOP3.LUT R8, R8, R7, RZ, 0x3c, !PT ;  /* 0x0000000708087212 */ /* 0x000fe200078e3cff */
[----:B------:R-:W-:Y:S01]  /*11e20*/  IMAD.X R7, RZ, RZ, R5, P1 ;  /* 0x000000ffff077224 */ /* 0x000fe200008e0605 */
[----:B------:R-:W-:Y:S02]  /*11e30*/  LOP3.LUT R6, R24, R35, RZ, 0x3c, !PT ;  /* 0x0000002318067212 */ /* 0x000fe400078e3cff */
[-C--:B------:R-:W-:Y:S02]  /*11e40*/  IADD3.X R9, RZ, R5.reuse, RZ, P3, !PT ;  /* 0x00000005ff097210 */ /* 0x080fe40001ffe4ff */
[----:B------:R-:W-:Y:S02]  /*11e50*/  MOV R24, R4 ;  /* 0x0000000400187202 */ /* 0x000fe40000000f00 */
[----:B------:R-:W-:Y:S01]  /*11e60*/  LOP3.LUT R5, R10, 0x2, RZ, 0x3c, !PT ;  /* 0x000000020a057812 */ /* 0x000fe200078e3cff */
[----:B------:R-:W-:Y:S01]  /*11e70*/  SHFL.IDX PT, R48, R59, R10, 0x1c1f ;  /* 0x001c1f0a3b307589 */ /* 0x000fe200000e0000 */
[----:B------:R-:W-:-:S02]  /*11e80*/  SEL R33, R42, R43, P0 ;  /* 0x0000002b2a217207 */ /* 0x000fc40000000000 */
[----:B------:R-:W-:Y:S01]  /*11e90*/  SEL R42, R51, R50, P0 ;  /* 0x00000032332a7207 */ /* 0x000fe20000000000 */
[----:B------:R-:W0:Y:S01]  /*11ea0*/  SHFL.IDX PT, R47, R66, R5, 0x1c1f ;  /* 0x001c1f05422f7589 */ /* 0x000e2200000e0000 */
[----:B------:R-:W-:Y:S02]  /*11eb0*/  MOV R62, R8 ;  /* 0x00000008003e7202 */ /* 0x000fe40000000f00 */
[----:B------:R-:W-:Y:S01]  /*11ec0*/  MOV R64, R64 ;  /* 0x0000004000407202 */ /* 0x000fe20000000f00 */
[----:B------:R-:W-:Y:S01]  /*11ed0*/  SHFL.IDX PT, R44, R67, R10, 0x1c1f ;  /* 0x001c1f0a432c7589 */ /* 0x000fe200000e0000 */
[----:B------:R-:W-:-:S03]  /*11ee0*/  MOV R65, R6 ;  /* 0x0000000600417202 */ /* 0x000fc60000000f00 */
[----:B------:R-:W-:Y:S04]  /*11ef0*/  SHFL.IDX PT, R49, R49, R10, 0x1c1f ;  /* 0x001c1f0a31317589 */ /* 0x000fe800000e0000 */
[----:B------:R-:W1:Y:S04]  /*11f00*/  SHFL.IDX PT, R43, R30, R5, 0x1c1f ;  /* 0x001c1f051e2b7589 */ /* 0x000e6800000e0000 */
[----:B------:R-:W2:Y:S04]  /*11f10*/  SHFL.IDX PT, R50, R68, R5, 0x1c1f ;  /* 0x001c1f0544327589 */ /* 0x000ea800000e0000 */
[----:B------:R-:W-:Y:S04]  /*11f20*/  SHFL.IDX PT, R9, R14, R5, 0x1c1f ;  /* 0x001c1f050e097589 */ /* 0x000fe800000e0000 */
[----:B------:R-:W-:Y:S04]  /*11f30*/  SHFL.IDX PT, R29, R77, R10, 0x1c1f ;  /* 0x001c1f0a4d1d7589 */ /* 0x000fe800000e0000 */
[----:B------:R-:W3:Y:S04]  /*11f40*/  SHFL.IDX PT, R6, R11, R5, 0x1c1f ;  /* 0x001c1f050b067589 */ /* 0x000ee800000e0000 */
[----:B------:R-:W-:Y:S04]  /*11f50*/  SHFL.IDX PT, R45, R45, R10, 0x1c1f ;  /* 0x001c1f0a2d2d7589 */ /* 0x000fe800000e0000 */
[----:B------:R-:W-:Y:S04]  /*11f60*/  SHFL.IDX PT, R52, R33, R10, 0x1c1f ;  /* 0x001c1f0a21347589 */ /* 0x000fe800000e0000 */
[----:B------:R-:W4:Y:S04]  /*11f70*/  SHFL.IDX PT, R14, R70, R5, 0x1c1f ;  /* 0x001c1f05460e7589 */ /* 0x000f2800000e0000 */
[----:B------:R-:W4:Y:S04]  /*11f80*/  SHFL.IDX PT, R51, R34, R5, 0x1c1f ;  /* 0x001c1f0522337589 */ /* 0x000f2800000e0000 */
[----:B------:R-:W-:Y:S04]  /*11f90*/  SHFL.IDX PT, R4, R79, R10, 0x1c1f ;  /* 0x001c1f0a4f047589 */ /* 0x000fe800000e0000 */
[----:B------:R-:W4:Y:S04]  /*11fa0*/  SHFL.IDX PT, R7, R12, R5, 0x1c1f ;  /* 0x001c1f050c077589 */ /* 0x000f2800000e0000 */
[----:B------:R-:W-:Y:S04]  /*11fb0*/  SHFL.IDX PT, R53, R53, R10, 0x1c1f ;  /* 0x001c1f0a35357589 */ /* 0x000fe800000e0000 */
[----:B------:R0:W4:Y:S04]  /*11fc0*/  SHFL.IDX PT, R54, R46, R5, 0x1c1f ;  /* 0x001c1f052e367589 */ /* 0x00012800000e0000 */
[----:B------:R-:W-:Y:S04]  /*11fd0*/  SHFL.IDX PT, R32, R73, R10, 0x1c1f ;  /* 0x001c1f0a49207589 */ /* 0x000fe800000e0000 */
[----:B------:R-:W-:Y:S04]  /*11fe0*/  SHFL.IDX PT, R36, R71, R10, 0x1c1f ;  /* 0x001c1f0a47247589 */ /* 0x000fe800000e0000 */
[----:B------:R-:W-:Y:S04]  /*11ff0*/  SHFL.IDX PT, R41, R41, R10, 0x1c1f ;  /* 0x001c1f0a29297589 */ /* 0x000fe800000e0000 */
[----:B------:R-:W4:Y:S04]  /*12000*/  SHFL.IDX PT, R13, R13, R5, 0x1c1f ;  /* 0x001c1f050d0d7589 */ /* 0x000f2800000e0000 */
[----:B------:R-:W4:Y:S04]  /*12010*/  SHFL.IDX PT, R15, R15, R5, 0x1c1f ;  /* 0x001c1f050f0f7589 */ /* 0x000f2800000e0000 */
[----:B------:R-:W4:Y:S04]  /*12020*/  SHFL.IDX PT, R12, R28, R5, 0x1c1f ;  /* 0x001c1f051c0c7589 */ /* 0x000f2800000e0000 */
[----:B------:R-:W-:Y:S04]  /*12030*/  SHFL.IDX PT, R37, R37, R10, 0x1c1f ;  /* 0x001c1f0a25257589 */ /* 0x000fe800000e0000 */
[----:B------:R-:W4:Y:S04]  /*12040*/  SHFL.IDX PT, R38, R20, R5, 0x1c1f ;  /* 0x001c1f0514267589 */ /* 0x000f2800000e0000 */
[----:B------:R-:W-:Y:S04]  /*12050*/  SHFL.IDX PT, R56, R31, R10, 0x1c1f ;  /* 0x001c1f0a1f387589 */ /* 0x000fe800000e0000 */
[----:B------:R1:W4:Y:S04]  /*12060*/  SHFL.IDX PT, R55, R42, R5, 0x1c1f ;  /* 0x001c1f052a377589 */ /* 0x00032800000e0000 */
[----:B------:R-:W4:Y:S04]  /*12070*/  SHFL.IDX PT, R8, R75, R10, 0x1c1f ;  /* 0x001c1f0a4b087589 */ /* 0x000f2800000e0000 */
[----:B------:R-:W-:Y:S04]  /*12080*/  SHFL.IDX PT, R40, R69, R10, 0x1c1f ;  /* 0x001c1f0a45287589 */ /* 0x000fe800000e0000 */
[----:B------:R4:W4:Y:S04]  /*12090*/  SHFL.IDX PT, R11, R21, R5, 0x1c1f ;  /* 0x001c1f05150b7589 */ /* 0x00092800000e0000 */
[----:B------:R-:W-:Y:S04]  /*120a0*/  SHFL.IDX PT, R57, R57, R10, 0x1c1f ;  /* 0x001c1f0a39397589 */ /* 0x000fe800000e0000 */
        /* <DEDUP_REMOVED lines=51> */
[----:B------:R1:W-:Y:S04]  /*123e0*/  STSM.16.M88.4 [R64], R8 ;  /* 0x0000000840007844 */ /* 0x0003e80000000200 */
        /* <DEDUP_REMOVED lines=10> */
[----:B------:R-:W3:Y:S01]  /*12490*/  @P0 LDG.E R24, desc[UR40][R58.64] ;  /* 0x000000283a180981 */ /* 0x000ee2000c1e1900 */
[----:B--2---:R-:W-:-:S05]  /*124a0*/  IMAD.MOV.U32 R14, RZ, RZ, 0x9b8 ;  /* 0x000009b8ff0e7424 */ /* 0x004fca00078e00ff */
[----:B------:R-:W-:-:S04]  /*124b0*/  SEL R14, R14, 0x978, P3 ;  /* 0x000009780e0e7807 */ /* 0x000fc80001800000 */
[----:B------:R-:W2:Y:S08]  /*124c0*/  LDC.64 R8, c[0x0][R14+0x220] ;  /* 0x000088000e087b82 */ /* 0x000eb00000000a00 */
[----:B------:R-:W4:Y:S01]  /*124d0*/  LDC.64 R12, c[0x0][R14+0x218] ;  /* 0x000086000e0c7b82 */ /* 0x000f220000000a00 */
[----:B------:R-:W-:-:S04]  /*124e0*/  ISETP.NE.U32.AND P1, PT, RZ, UR6, PT ;  /* 0x00000006ff007c0c */ /* 0x000fc8000bf25070 */
[----:B------:R-:W-:-:S03]  /*124f0*/  ISETP.NE.AND.EX P1, PT, RZ, UR7, PT, P1 ;  /* 0x00000007ff007c0c */ /* 0x000fc6000bf25310 */
[----:B------:R-:W4:Y:S01]  /*12500*/  LDC.64 R6, c[0x0][R14+0x228] ;  /* 0x00008a000e067b82 */ /* 0x000f220000000a00 */
[----:B0-----:R-:W-:-:S07]  /*12510*/  ISETP.NE.AND P4, PT, R62, 0x1, PT ;  /* 0x000000013e00780c */ /* 0x001fce0003f85270 */
[----:B------:R0:W0:Y:S02]  /*12520*/  LDC.64 R4, c[0x0][R14+0x210] ;  /* 0x000084000e047b82 */ /* 0x0000240000000a00 */
[----:B------:R-:W-:-:S04]  /*12530*/  @P1 IADD3 R66, P2, R85, UR6, RZ ;  /* 0x0000000655421c10 */ /* 0x000fc8000ff5e0ff */
[----:B------:R-:W-:Y:S02]  /*12540*/  @P1 IADD3.X R67, R84, UR7, RZ, P2, !PT ;  /* 0x0000000754431c10 */ /* 0x000fe400097fe4ff */
[----:B------:R-:W-:Y:S01]  /*12550*/  ISETP.NE.U32.AND P2, PT, RZ, UR4, PT ;  /* 0x00000004ff007c0c */ /* 0x000fe2000bf45070 */
[----:B------:R-:W0:Y:S03]  /*12560*/  @P4 LDC R64, c[0x0][0xbec] ;  /* 0x0002fb00ff404b82 */ /* 0x000e260000000800 */
[----:B------:R-:W-:-:S05]  /*12570*/  ISETP.NE.AND.EX P2, PT, RZ, UR5, PT, P2 ;  /* 0x00000005ff007c0c */ /* 0x000fca000bf45320 */
[----:B------:R-:W0:Y:S01]  /*12580*/  @P4 LDC R75, c[0x0][0xbf0] ;  /* 0x0002fc00ff4b4b82 */ /* 0x000e220000000800 */
[----:B------:R-:W-:Y:S02]  /*12590*/  SEL R65, R83, RZ, !P2 ;  /* 0x000000ff53417207 */ /* 0x000fe40005000000 */
[----:B------:R-:W-:-:S03]  /*125a0*/  SEL R15, R82, RZ, !P2 ;  /* 0x000000ff520f7207 */ /* 0x000fc60005000000 */
[----:B--2---:R-:W-:Y:S01]  /*125b0*/  IMAD R9, R9, R65, RZ ;  /* 0x0000004109097224 */ /* 0x004fe200078e02ff */
[----:B------:R-:W-:Y:S01]  /*125c0*/  ULDC UR6, c[0x0][0xa88] ;  /* 0x0002a20000067ab9 */ /* 0x000fe20000000800 */
[----:B-1----:R-:W1:Y:S02]  /*125d0*/  @!P3 LDC R10, c[0x0][0xb50] ;  /* 0x0002d400ff0abb82 */ /* 0x002e640000000800 */
[C---:B------:R-:W-:Y:S02]  /*125e0*/  IMAD R73, R8.reuse, R15, R9 ;  /* 0x0000000f08497224 */ /* 0x040fe400078e0209 */
[----:B------:R-:W-:-:S04]  /*125f0*/  IMAD.WIDE.U32 R8, R8, R65, RZ ;  /* 0x0000004108087225 */ /* 0x000fc800078e00ff */
[-C--:B----4-:R-:W-:Y:S01]  /*12600*/  IMAD R71, R13, R156.reuse, RZ ;  /* 0x0000009c0d477224 */ /* 0x090fe200078e02ff */
[----:B------:R-:W2:Y:S01]  /*12610*/  @!P3 LDC R11, c[0x0][0xb54] ;  /* 0x0002d500ff0bbb82 */ /* 0x000ea20000000800 */
[----:B------:R-:W-:-:S04]  /*12620*/  IMAD.WIDE.U32 R12, R12, R156, RZ ;  /* 0x0000009c0c0c7225 */ /* 0x000fc800078e00ff */
[----:B------:R-:W-:Y:S02]  /*12630*/  IMAD.U32 R69, RZ, RZ, UR6 ;  /* 0x00000006ff457e24 */ /* 0x000fe4000f8e00ff */
[----:B------:R-:W-:Y:S02]  /*12640*/  IMAD.IADD R15, R81, 0x1, R78 ;  /* 0x00000001510f7824 */ /* 0x000fe400078e024e */
[----:B------:R-:W-:Y:S02]  /*12650*/  IMAD.IADD R73, R9, 0x1, R73 ;  /* 0x0000000109497824 */ /* 0x000fe400078e0249 */
[----:B------:R4:W5:Y:S01]  /*12660*/  @P1 LDG.E R69, desc[UR40][R66.64] ;  /* 0x0000002842451981 */ /* 0x000962000c1e1900 */
[----:B------:R-:W-:Y:S02]  /*12670*/  IMAD.MOV.U32 R9, RZ, RZ, R15 ;  /* 0x000000ffff097224 */ /* 0x000fe400078e000f */
[----:B------:R-:W-:Y:S01]  /*12680*/  IMAD.IADD R71, R13, 0x1, R71 ;  /* 0x000000010d477824 */ /* 0x000fe200078e0247 */
[----:B----4-:R-:W-:-:S05]  /*12690*/  SEL R67, R76, RZ, P3 ;  /* 0x000000ff4c437207 */ /* 0x010fca0001800000 */
[-C--:B------:R-:W-:Y:S02]  /*126a0*/  IMAD R13, R7, R67.reuse, RZ ;  /* 0x00000043070d7224 */ /* 0x080fe400078e02ff */
[----:B------:R-:W-:-:S04]  /*126b0*/  IMAD.WIDE.U32 R6, R6, R67, RZ ;  /* 0x0000004306067225 */ /* 0x000fc800078e00ff */
[----:B------:R-:W-:Y:S01]  /*126c0*/  IMAD.IADD R13, R7, 0x1, R13 ;  /* 0x00000001070d7824 */ /* 0x000fe200078e020d */
[--C-:B---3--:R-:W-:Y:S01]  /*126d0*/  IADD3 R12, P2, P5, R8, R12, R24.reuse ;  /* 0x0000000c080c7210 */ /* 0x108fe20007d5e018 */
        /* <DEDUP_REMOVED lines=15> */
[----:B--2---:R-:W-:Y:S01]  /*127d0*/  LEA.HI.X R11, R6, R11, R4, 0x2, P2 ;  /* 0x0000000b060b7211 */ /* 0x004fe200010f1404 */
[----:B------:R-:W-:Y:S06]  /*127e0*/  @P1 BRA `(.L_x_15968) ;  /* 0x0000000000101947 */ /* 0x000fec0003800000 */
[----:B------:R-:W-:Y:S05]  /*127f0*/  @!P0 BRA `(.L_x_15968) ;  /* 0x00000000000c8947 */ /* 0x000fea0003800000 */
[----:B------:R-:W2:Y:S04]  /*12800*/  LDG.E R4, desc[UR40][R58.64] ;  /* 0x000000283a047981 */ /* 0x000ea8000c1e1900 */
[----:B-----5:R-:W2:Y:S02]  /*12810*/  LDG.E R69, desc[UR40][R58.64+0x4] ;  /* 0x000004283a457981 */ /* 0x020ea4000c1e1900 */
[----:B--2---:R-:W-:-:S07]  /*12820*/  IMAD.IADD R69, R69, 0x1, -R4 ;  /* 0x0000000145457824 */ /* 0x004fce00078e0a04 */
.L_x_15968:
        /* <DEDUP_REMOVED lines=25> */
[----:B------:R-:W2:Y:S04]  /*129c0*/  @P4 LDC R35, c[0x0][0xbf0] ;  /* 0x0002fc00ff234b82 */ /* 0x000ea80000000800 */
        /* <DEDUP_REMOVED lines=21> */
[----:B------:R-:W-:Y:S02]  /*12b20*/  IMAD.X R5, RZ, RZ, R3, P0 ;  /* 0x000000ffff057224 */ /* 0x000fe400000e0603 */
[----:B------:R-:W-:Y:S01]  /*12b30*/  IMAD R3, R64, UR4, RZ ;  /* 0x0000000440037c24 */ /* 0x000fe2000f8e02ff */
[----:B------:R-:W-:-:S03]  /*12b40*/  SHF.R.U64 R2, R2, 0x3, RZ ;  /* 0x0000000302027819 */ /* 0x000fc600000012ff */
[----:B------:R-:W-:Y:S01]  /*12b50*/  IMAD R21, R24, UR5, R3 ;  /* 0x0000000518157c24 */ /* 0x000fe2000f8e0203 */
[----:B------:R-:W-:Y:S01]  /*12b60*/  LOP3.LUT R4, R2, R7, RZ, 0x3c, !PT ;  /* 0x0000000702047212 */ /* 0x000fe200078e3cff */
[----:B------:R-:W-:Y:S01]  /*12b70*/  IMAD.WIDE.U32 R2, R24, UR4, RZ ;  /* 0x0000000418027c25 */ /* 0x000fe2000f8e00ff */
[----:B------:R-:W-:-:S03]  /*12b80*/  ULDC.64 UR4, c[0x0][0xae8] ;  /* 0x0002ba0000047ab9 */ /* 0x000fc60000000a00 */
[----:B------:R-:W-:Y:S01]  /*12b90*/  IMAD R20, R72, 0x30, R59 ;  /* 0x0000003048147824 */ /* 0x000fe200078e023b */
[----:B------:R-:W5:Y:S01]  /*12ba0*/  LD.E.128 R4, desc[UR40][R4.64] ;  /* 0x0000002804047980 */ /* 0x000f62000c101d00 */
[----:B------:R-:W-:Y:S01]  /*12bb0*/  IMAD.IADD R3, R3, 0x1, R21 ;  /* 0x0000000103037824 */ /* 0x000fe200078e0215 */
[----:B------:R-:W-:Y:S01]  /*12bc0*/  SHF.R.S32.HI R24, RZ, 0x1f, R65 ;  /* 0x0000001fff187819 */ /* 0x000fe20000011441 */
[----:B------:R-:W-:Y:S01]  /*12bd0*/  IMAD.IADD R32, R78, 0x1, R20 ;  /* 0x000000014e207824 */ /* 0x000fe200078e0214 */
[----:B------:R-:W-:Y:S01]  /*12be0*/  @!PT LDS RZ, [RZ] ;  /* 0x00000000fffff984 */ /* 0x000fe20000000800 */
[----:B------:R-:W-:Y:S01]  /*12bf0*/  @!PT LDS RZ, [RZ] ;  /* 0x00000000fffff984 */ /* 0x000fe20000000800 */
[----:B------:R-:W-:Y:S01]  /*12c00*/  @!PT LDS RZ, [RZ] ;  /* 0x00000000fffff984 */ /* 0x000fe20000000800 */
[----:B------:R-:W-:Y:S01]  /*12c10*/  @!PT LDS RZ, [RZ] ;  /* 0x00000000fffff984 */ /* 0x000fe20000000800 */
[----:B------:R0:W-:Y:S06]  /*12c20*/  MEMBAR.ALL.CTA ;  /* 0x0000000000007992 */ /* 0x0001ec0000008000 */
[----:B0-----:R-:W0:Y:S01]  /*12c30*/  FENCE.VIEW.ASYNC.S ;  /* 0x00000000000073c6 */ /* 0x001e220000000000 */
[----:B------:R-:W-:-:S04]  /*12c40*/  IMAD.WIDE.U32 R2, R156, UR4, R2 ;  /* 0x000000049c027c25 */ /* 0x000fc8000f8e0002 */
        /* <DEDUP_REMOVED lines=23> */
[----:B------:R-:W-:Y:S01]  /*12dc0*/  IMAD.IADD R37, R59, 0x1, R78 ;  /* 0x000000013b257824 */ /* 0x000fe200078e024e */
        /* <DEDUP_REMOVED lines=37> */
.L_x_15969:
[----:B------:R-:W-:Y:S01]  /*13020*/  ULDC.64 UR4, c[0x0][0xb08] ;  /* 0x0002c20000047ab9 */ /* 0x000fe20000000a00 */
[----:B------:R-:W-:Y:S01]  /*13030*/  SHF.R.S32.HI R0, RZ, 0x1f, R65 ;  /* 0x0000001fff007819 */ /* 0x000fe20000011441 */
[----:B0-----:R-:W-:Y:S01]  /*13040*/  IMAD R5, R64, UR4, RZ ;  /* 0x0000000440057c24 */ /* 0x001fe2000f8e02ff */
[----:B------:R-:W2:Y:S01]  /*13050*/  LDL R72, [R1+0x3c] ;  /* 0x00003c0001487983 */ /* 0x000ea20000100800 */
[C---:B------:R-:W-:Y:S01]  /*13060*/  IMAD.WIDE.U32 R2, R24.reuse, UR4, RZ ;  /* 0x0000000418027c25 */ /* 0x040fe2000f8e00ff */
[----:B------:R-:W0:Y:S01]  /*13070*/  @P4 LDC R4, c[0x0][0xbec] ;  /* 0x0002fb00ff044b82 */ /* 0x000e220000000800 */
[----:B------:R-:W-:Y:S01]  /*13080*/  ULDC.64 UR6, c[0x0][0xb30] ;  /* 0x0002cc0000067ab9 */ /* 0x000fe20000000a00 */
[----:B------:R1:W5:Y:S01]  /*13090*/  LDL R71, [R1+0x94] ;  /* 0x0000940001477983 */ /* 0x0003620000100800 */
[----:B------:R-:W-:Y:S01]  /*130a0*/  IMAD R5, R24, UR5, R5 ;  /* 0x0000000518057c24 */ /* 0x000fe2000f8e0205 */
[----:B------:R-:W-:Y:S02]  /*130b0*/  ULDC.64 UR4, c[0x0][0xb38] ;  /* 0x0002ce0000047ab9 */ /* 0x000fe40000000a00 */
[----:B------:R1:W5:Y:S01]  /*130c0*/  LDL R70, [R1+0x80] ;  /* 0x0000800001467983 */ /* 0x0003620000100800 */
[----:B------:R-:W-:Y:S01]  /*130d0*/  IMAD.IADD R3, R3, 0x1, R5 ;  /* 0x0000000103037824 */ /* 0x000fe200078e0205 */
[----:B------:R-:W3:Y:S01]  /*130e0*/  @P4 LDC R11, c[0x0][0xbf0] ;  /* 0x0002fc00ff0b4b82 */ /* 0x000ee20000000800 */
        /* <DEDUP_REMOVED lines=16> */
[----:B---3--:R-:W-:Y:S01]  /*131f0*/  @P4 SHF.R.U32.HI R5, RZ, R11, R4 ;  /* 0x0000000bff054219 */ /* 0x008fe20000011604 */
        /* <DEDUP_REMOVED lines=25> */
[C---:B--2---:R-:W-:Y:S01]  /*13390*/  VIADD R61, R72.reuse, 0x10 ;  /* 0x00000010483d7836 */ /* 0x044fe20000000000 */
[C---:B------:R-:W-:Y:S01]  /*133a0*/  IADD3 R59, R72.reuse, 0x8, RZ ;  /* 0x00000008483b7810 */ /* 0x040fe20007ffe0ff */
[----:B------:R-:W-:-:S03]  /*133b0*/  VIADD R63, R72, 0x18 ;  /* 0x00000018483f7836 */ /* 0x000fc60000000000 */
        /* <DEDUP_REMOVED lines=9> */
[----:B-----5:R-:W-:-:S05]  /*13450*/  ISETP.GE.AND P3, PT, R70, UR4, PT ;  /* 0x0000000446007c0c */ /* 0x020fca000bf66270 */
[CC--:B------:R-:W-:Y:S02]  /*13460*/  @!P1 LEA R6, P2, R59.reuse, R4.reuse, 0x2 ;  /* 0x000000043b069211 */ /* 0x0c0fe400078410ff */
        /* <DEDUP_REMOVED lines=25> */
.L_x_15972:
[----:B------:R-:W-:Y:S05]  /*13600*/  BSYNC B1 ;  /* 0x0000000000017941 */ /* 0x000fea0003800000 */
.L_x_15971:
[----:B------:R-:W-:Y:S01]  /*13610*/  ISETP.GE.AND P0, PT, R9, R58, PT ;  /* 0x0000003a0900720c */ /* 0x000fe20003f06270 */
[----:B--2---:R4:W0:Y:S04]  /*13620*/  SHFL.IDX PT, R5, R8, 0x1, 0x1c1f ;  /* 0x003c1f0008057f89 */ /* 0x00482800000e0000 */
[----:B------:R4:W1:Y:S08]  /*13630*/  SHFL.IDX PT, R4, R0, 0x1, 0x1c1f ;  /* 0x003c1f0000047f89 */ /* 0x00087000000e0000 */
[----:B----4-:R-:W-:Y:S05]  /*13640*/  @P0 BRA `(.L_x_15970) ;  /* 0x0000000c00040947 */ /* 0x010fea0003800000 */
[----:B------:R-:W-:Y:S02]  /*13650*/  ULDC UR4, c[0x0][0xac8] ;  /* 0x0002b20000047ab9 */ /* 0x000fe40000000800 */
[----:B------:R-:W-:Y:S02]  /*13660*/  ISETP.GE.AND P5, PT, R72, UR4, PT ;  /* 0x0000000448007c0c */ /* 0x000fe4000bfa6270 */
[----:B------:R-:W-:Y:S02]  /*13670*/  ISETP.GE.AND P1, PT, R61, UR4, PT ;  /* 0x000000043d007c0c */ /* 0x000fe4000bf26270 */
[----:B------:R-:W-:Y:S02]  /*13680*/  ISETP.GE.AND P0, PT, R59, UR4, PT ;  /* 0x000000043b007c0c */ /* 0x000fe4000bf06270 */
[----:B------:R-:W-:-:S07]  /*13690*/  ISETP.GE.AND P2, PT, R63, UR4, PT ;  /* 0x000000043f007c0c */ /* 0x000fce000bf46270 */
[----:B01----:R-:W-:Y:S02]  /*136a0*/  @!P5 IMAD.WIDE R2, R72, 0x4, R4 ;  /* 0x000000044802d825 */ /* 0x003fe400078e0204 */
[-C--:B------:R-:W-:Y:S02]  /*136b0*/  @!P1 LEA R8, P4, R61, R4.reuse, 0x2 ;  /* 0x000000043d089211 */ /* 0x080fe400078810ff */
[----:B------:R-:W-:Y:S01]  /*136c0*/  @!P0 LEA R6, P3, R59, R4, 0x2 ;  /* 0x000000043b068211 */ /* 0x000fe200078610ff */
[----:B------:R4:W-:Y:S01]  /*136d0*/  @!P5 ST.E.64 desc[UR40][R2.64], R42 ;  /* 0x0000002a0200d985 */ /* 0x0009e2000c101b28 */
[-C--:B------:R-:W-:Y:S02]  /*136e0*/  @!P1 LEA.HI.X R9, R61, R5.reuse, R60, 0x2, P4 ;  /* 0x000000053d099211 */ /* 0x080fe400020f143c */
[----:B-----5:R-:W-:Y:S02]  /*136f0*/  ISETP.GE.AND P5, PT, R70, UR4, PT ;  /* 0x0000000446007c0c */ /* 0x020fe4000bfa6270 */
[----:B------:R-:W-:-:S02]  /*13700*/  @!P0 LEA.HI.X R7, R59, R5, R24, 0x2, P3 ;  /* 0x000000053b078211 */ /* 0x000fc400018f1418 */
[----:B------:R-:W-:Y:S02]  /*13710*/  ISETP.GE.AND P4, PT, R68, UR4, PT ;  /* 0x0000000444007c0c */ /* 0x000fe4000bf86270 */
[----:B------:R-:W-:Y:S01]  /*13720*/  ISETP.GE.AND P3, PT, R66, UR4, PT ;  /* 0x0000000442007c0c */ /* 0x000fe2000bf66270 */
[----:B------:R4:W-:Y:S01]  /*13730*/  @!P0 ST.E.64 desc[UR40][R6.64], R44 ;  /* 0x0000002c06008985 */ /* 0x0009e2000c101b28 */
[----:B------:R-:W-:-:S03]  /*13740*/  @!P2 LEA R10, P6, R63, R4, 0x2 ;  /* 0x000000043f0aa211 */ /* 0x000fc600078c10ff */
[----:B------:R4:W-:Y:S01]  /*13750*/  @!P1 ST.E.64 desc[UR40][R8.64], R46 ;  /* 0x0000002e08009985 */ /* 0x0009e2000c101b28 */
[----:B------:R-:W-:Y:S02]  /*13760*/  @!P2 LEA.HI.X R11, R63, R5, R62, 0x2, P6 ;  /* 0x000000053f0ba211 */ /* 0x000fe400030f143e */
[----:B------:R-:W-:-:S03]  /*13770*/  @!P5 LEA R12, P0, R70, R4, 0x2 ;  /* 0x00000004460cd211 */ /* 0x000fc600078010ff */
[-C--:B------:R-:W-:Y:S01]  /*13780*/  @!P4 LEA R14, P1, R68, R4.reuse, 0x2 ;  /* 0x00000004440ec211 */ /* 0x080fe200078210ff */
        /* <DEDUP_REMOVED lines=14> */
.L_x_15967:
[----:B------:R-:W2:Y:S01]  /*13870*/  LDL.LU R4, [R1+0x60] ;  /* 0x0000600001047983 */ /* 0x000ea20000300800 */
[----:B------:R-:W-:Y:S01]  /*13880*/  ULDC.64 UR6, c[0x0][0xc08] ;  /* 0x0003020000067ab9 */ /* 0x000fe20000000a00 */
[----:B------:R-:W-:Y:S02]  /*13890*/  ULDC.64 UR4, c[0x0][0xc00] ;  /* 0x0003000000047ab9 */ /* 0x000fe40000000a00 */
[----:B------:R-:W0:Y:S01]  /*138a0*/  LDL.LU R7, [R1+0x64] ;  /* 0x0000640001077983 */ /* 0x000e220000300800 */
[----:B------:R-:W-:Y:S01]  /*138b0*/  ISETP.NE.U32.AND P1, PT, RZ, UR6, PT ;  /* 0x00000006ff007c0c */ /* 0x000fe2000bf25070 */
[----:B------:R-:W-:Y:S01]  /*138c0*/  IMAD.MOV.U32 R15, RZ, RZ, RZ ;  /* 0x000000ffff0f7224 */ /* 0x000fe200078e00ff */
[----:B------:R-:W-:Y:S01]  /*138d0*/  ISETP.NE.U32.AND P0, PT, RZ, UR4, PT ;  /* 0x00000004ff007c0c */ /* 0x000fe2000bf05070 */
[----:B------:R-:W3:Y:S01]  /*138e0*/  S2R R6, SR_TID.X ;  /* 0x0000000000067919 */ /* 0x000ee20000002100 */
[----:B------:R-:W-:Y:S02]  /*138f0*/  ISETP.NE.AND.EX P1, PT, RZ, UR7, PT, P1 ;  /* 0x00000007ff007c0c */ /* 0x000fe4000bf25310 */
[----:B------:R-:W-:-:S02]  /*13900*/  ISETP.NE.AND.EX P0, PT, RZ, UR5, PT, P0 ;  /* 0x00000005ff007c0c */ /* 0x000fc4000bf05300 */
[----:B--2---:R-:W-:Y:S01]  /*13910*/  IADD3 R2, P2, R4, UR4, RZ ;  /* 0x0000000404027c10 */ /* 0x004fe2000ff5e0ff */
[----:B------:R-:W-:-:S03]  /*13920*/  ULDC UR4, c[0x0][0xa88] ;  /* 0x0002a20000047ab9 */ /* 0x000fc60000000800 */
[----:B0-----:R-:W-:-:S05]  /*13930*/  IADD3.X R3, R7, UR5, RZ, P2, !PT ;  /* 0x0000000507037c10 */ /* 0x001fca00097fe4ff */
[----:B------:R-:W-:Y:S01]  /*13940*/  @P1 IADD3 R4, P2, R4, UR6, RZ ;  /* 0x0000000604041c10 */ /* 0x000fe2000ff5e0ff */
[----:B------:R-:W-:Y:S01]  /*13950*/  IMAD.U32 R14, RZ, RZ, UR4 ;  /* 0x00000004ff0e7e24 */ /* 0x000fe2000f8e00ff */
[----:B------:R0:W5:Y:S02]  /*13960*/  @P0 LDG.E R15, desc[UR40][R2.64] ;  /* 0x00000028020f0981 */ /* 0x000164000c1e1900 */
[----:B------:R-:W-:Y:S01]  /*13970*/  @P1 IADD3.X R5, R7, UR7, RZ, P2, !PT ;  /* 0x0000000707051c10 */ /* 0x000fe200097fe4ff */
[----:B---3--:R-:W-:-:S04]  /*13980*/  VIADD R32, R6, 0xffffff80 ;  /* 0xffffff8006207836 */ /* 0x008fc80000000000 */
        /* <DEDUP_REMOVED lines=8> */
.L_x_15973:
        /* <DEDUP_REMOVED lines=20> */
[----:B------:R-:W3:Y:S08]  /*13b50*/  LDC.64 R8, c[0x0][R30+0x220] ;  /* 0x000088001e087b82 */ /* 0x000ef00000000a00 */
[----:B------:R-:W4:Y:S08]  /*13b60*/  LDC.64 R6, c[0x0][R30+0x218] ;  /* 0x000086001e067b82 */ /* 0x000f300000000a00 */
[----:B------:R-:W5:Y:S08]  /*13b70*/  LDC.64 R10, c[0x0][R30+0x228] ;  /* 0x00008a001e0a7b82 */ /* 0x000f700000000a00 */
[----:B------:R-:W1:Y:S08]  /*13b80*/  LDC.64 R4, c[0x0][R30+0x210] ;  /* 0x000084001e047b82 */ /* 0x000e700000000a00 */
[----:B------:R-:W4:Y:S08]  /*13b90*/  @P0 LDC R20, c[0x0][0xbec] ;  /* 0x0002fb00ff140b82 */ /* 0x000f300000000800 */
[----:B------:R-:W5:Y:S01]  /*13ba0*/  @P0 LDC R37, c[0x0][0xbf0] ;  /* 0x0002fc00ff250b82 */ /* 0x000f620000000800 */
[----:B---3--:R-:W-:-:S07]  /*13bb0*/  IMAD R9, R9, R29, RZ ;  /* 0x0000001d09097224 */ /* 0x008fce00078e02ff */
[----:B0-----:R-:W0:Y:S01]  /*13bc0*/  @!P3 LDC R2, c[0x0][0xb50] ;  /* 0x0002d400ff02bb82 */ /* 0x001e220000000800 */
        /* <DEDUP_REMOVED lines=12> */
[----:B------:R-:W-:Y:S01]  /*13c90*/  IADD3.X R8, R20, R13, R24, P0, P1 ;  /* 0x0000000d14087210 */ /* 0x000fe200007e2418 */
[----:B-1----:R-:W-:Y:S01]  /*13ca0*/  IMAD R5, R5, R9, RZ ;  /* 0x0000000905057224 */ /* 0x002fe200078e02ff */
        /* <DEDUP_REMOVED lines=8> */
[C---:B------:R-:W-:Y:S02]  /*13d30*/  IMAD R11, R4.reuse, R11, R5 ;  /* 0x0000000b040b7224 */ /* 0x040fe400078e0205 */
[----:B------:R-:W-:-:S04]  /*13d40*/  IMAD.WIDE.U32 R4, R4, R9, R6 ;  /* 0x0000000904047225 */ /* 0x000fc800078e0006 */
[----:B------:R-:W-:Y:S01]  /*13d50*/  IMAD.IADD R5, R5, 0x1, R11 ;  /* 0x0000000105057824 */ /* 0x000fe200078e020b */
[----:B0-----:R-:W-:-:S04]  /*13d60*/  LEA R2, P0, R4, R2, 0x2 ;  /* 0x0000000204027211 */ /* 0x001fc800078010ff */
[----:B---3--:R-:W-:Y:S01]  /*13d70*/  LEA.HI.X R3, R4, R3, R5, 0x2, P0 ;  /* 0x0000000304037211 */ /* 0x008fe200000f1405 */
[----:B------:R-:W-:-:S05]  /*13d80*/  IMAD.MOV.U32 R5, RZ, RZ, -0x800000 ;  /* 0xff800000ff057424 */ /* 0x000fca00078e00ff */
[----:B------:R0:W-:Y:S03]  /*13d90*/  STG.E desc[UR40][R2.64], R5 ;  /* 0x0000000502007986 */ /* 0x0001e6000c101928 */
.L_x_15975:
[----:B------:R-:W-:Y:S05]  /*13da0*/  BSYNC B1 ;  /* 0x0000000000017941 */ /* 0x000fea0003800000 */
.L_x_15974:
[----:B------:R-:W-:Y:S05]  /*13db0*/  @P2 BRA `(.L_x_15970) ;  /* 0x0000000400282947 */ /* 0x000fea0003800000 */
[----:B------:R-:W2:Y:S01]  /*13dc0*/  LDL.LU R12, [R1+0x34] ;  /* 0x00003400010c7983 */ /* 0x000ea20000300800 */
[----:B------:R-:W3:Y:S01]  /*13dd0*/  LDC R11, c[0x0][0xbe8] ;  /* 0x0002fa00ff0b7b82 */ /* 0x000ee20000000800 */
[----:B------:R-:W-:Y:S01]  /*13de0*/  SHF.R.S32.HI R10, RZ, 0x1f, R32 ;  /* 0x0000001fff0a7819 */ /* 0x000fe20000011420 */
[----:B------:R-:W-:Y:S01]  /*13df0*/  ULDC.64 UR4, c[0x0][0xaa0] ;  /* 0x0002a80000047ab9 */ /* 0x000fe20000000a00 */
[----:B------:R-:W-:Y:S01]  /*13e00*/  ULDC.64 UR6, c[0x0][0xaf0] ;  /* 0x0002bc0000067ab9 */ /* 0x000fe20000000a00 */
[----:B0-----:R-:W-:Y:S01]  /*13e10*/  IMAD R2, R24, UR4, RZ ;  /* 0x0000000418027c24 */ /* 0x001fe2000f8e02ff */
        /* <DEDUP_REMOVED lines=14> */
[----:B------:R-:W0:Y:S08]  /*13f00*/  @P0 LDC R7, c[0x0][0xbec] ;  /* 0x0002fb00ff070b82 */ /* 0x000e300000000800 */
[----:B------:R-:W3:Y:S01]  /*13f10*/  @P0 LDC R9, c[0x0][0xbf0] ;  /* 0x0002fc00ff090b82 */ /* 0x000ee20000000800 */
[----:B--2---:R-:W-:-:S04]  /*13f20*/  IMAD.IADD R8, R12, 0x1, R4 ;  /* 0x000000010c087824 */ /* 0x004fc800078e0204 */
[----:B0-----:R-:W-:-:S04]  /*13f30*/  @P0 IMAD.HI.U32 R4, R8, R7, RZ ;  /* 0x0000000708040227 */ /* 0x001fc800078e00ff */
        /* <DEDUP_REMOVED lines=16> */
[----:B------:R-:W-:Y:S01]  /*14040*/  ULDC.64 UR4, c[0x0][0xa80] ;  /* 0x0002a00000047ab9 */ /* 0x000fe20000000a00 */
[----:B------:R-:W-:Y:S02]  /*14050*/  IMAD.IADD R4, R10, 0x1, R12 ;  /* 0x000000010a047824 */ /* 0x000fe400078e020c */
[----:B------:R-:W-:Y:S01]  /*14060*/  IMAD.IADD R3, R3, 0x1, R5 ;  /* 0x0000000103037824 */ /* 0x000fe200078e0205 */
[----:B------:R-:W-:Y:S01]  /*14070*/  LEA R5, P0, R2, UR4, 0x1 ;  /* 0x0000000402057c11 */ /* 0x000fe2000f8008ff */
[----:B------:R-:W-:-:S03]  /*14080*/  ULDC UR4, c[0x0][0xac8] ;  /* 0x0002b20000047ab9 */ /* 0x000fc60000000800 */
[----:B------:R-:W-:Y:S01]  /*14090*/  LEA.HI.X R8, R2, UR5, R3, 0x1, P0 ;  /* 0x0000000502087c11 */ /* 0x000fe200080f0c03 */
[----:B------:R-:W0:Y:S01]  /*140a0*/  SHFL.IDX PT, R9, R5, RZ, 0x181f ;  /* 0x00181fff05097589 */ /* 0x000e2200000e0000 */
        /* <DEDUP_REMOVED lines=12> */
[----:B------:R-:W1:Y:S04]  /*14170*/  SHFL.IDX PT, R10, R8, 0x1, 0x181f ;  /* 0x00381f00080a7f89 */ /* 0x000e6800000e0000 */
[----:B------:R-:W1:Y:S01]  /*14180*/  SHFL.IDX PT, R12, R8, 0x2, 0x181f ;  /* 0x00581f00080c7f89 */ /* 0x000e6200000e0000 */
[----:B0-----:R-:W-:-:S03]  /*14190*/  @!P3 LEA R2, P6, R0, R9, 0x1 ;  /* 0x000000090002b211 */ /* 0x001fc600078c08ff */
[----:B------:R5:W0:Y:S01]  /*141a0*/  SHFL.IDX PT, R14, R8, 0x3, 0x181f ;  /* 0x00781f00080e7f89 */ /* 0x000a2200000e0000 */
[C---:B--2---:R-:W-:Y:S02]  /*141b0*/  @!P2 LEA R4, P5, R0.reuse, R11, 0x1 ;  /* 0x0000000b0004a211 */ /* 0x044fe400078a08ff */
[C---:B---3--:R-:W-:Y:S02]  /*141c0*/  @!P1 LEA R6, P4, R0.reuse, R13, 0x1 ;  /* 0x0000000d00069211 */ /* 0x048fe400078808ff */
[C---:B----4-:R-:W-:Y:S02]  /*141d0*/  @!P3 LEA.HI.X R3, R0.reuse, R7, R63, 0x1, P6 ;  /* 0x000000070003b211 */ /* 0x050fe400030f0c3f */
[----:B-----5:R-:W-:-:S03]  /*141e0*/  @!P0 LEA R8, P6, R0, R15, 0x1 ;  /* 0x0000000f00088211 */ /* 0x020fc600078c08ff */
[----:B------:R2:W-:Y:S01]  /*141f0*/  @!P3 ST.E.128 desc[UR40][R2.64], RZ ;  /* 0x000000ff0200b985 */ /* 0x0005e2000c101d28 */
[C-C-:B-1----:R-:W-:Y:S02]  /*14200*/  @!P2 LEA.HI.X R5, R0.reuse, R10, R63.reuse, 0x1, P5 ;  /* 0x0000000a0005a211 */ /* 0x142fe400028f0c3f */
[----:B------:R-:W-:-:S03]  /*14210*/  @!P1 LEA.HI.X R7, R0, R12, R63, 0x1, P4 ;  /* 0x0000000c00079211 */ /* 0x000fc600020f0c3f */
[----:B------:R2:W-:Y:S01]  /*14220*/  @!P2 ST.E.128 desc[UR40][R4.64], RZ ;  /* 0x000000ff0400a985 */ /* 0x0005e2000c101d28 */
[----:B0-----:R-:W-:-:S03]  /*14230*/  @!P0 LEA.HI.X R9, R0, R14, R63, 0x1, P6 ;  /* 0x0000000e00098211 */ /* 0x001fc600030f0c3f */
[----:B------:R2:W-:Y:S04]  /*14240*/  @!P1 ST.E.128 desc[UR40][R6.64], RZ ;  /* 0x000000ff06009985 */ /* 0x0005e8000c101d28 */
[----:B------:R2:W-:Y:S02]  /*14250*/  @!P0 ST.E.128 desc[UR40][R8.64], RZ ;  /* 0x000000ff08008985 */ /* 0x0005e4000c101d28 */
.L_x_15970:
[----:B------:R-:W-:Y:S05]  /*14260*/  BSYNC B0 ;  /* 0x0000000000007941 */ /* 0x000fea0003800000 */
.L_x_15966:
[----:B------:R-:W-:Y:S02]  /*14270*/  ULDC UR4, c[0x0][0xc3c] ;  /* 0x00030f0000047ab9 */ /* 0x000fe40000000800 */
[----:B------:R-:W-:-:S13]  /*14280*/  ISETP.GE.AND P0, PT, R27, UR4, PT ;  /* 0x000000041b007c0c */ /* 0x000fda000bf06270 */
[----:B------:R-:W-:Y:S05]  /*14290*/  @!P0 BRA `(.L_x_15976) ;  /* 0xfffffecc00bc8947 */ /* 0x000fea000383ffff */
[----:B------:R-:W-:Y:S05]  /*142a0*/  BRA `(.L_x_15852) ;  /* 0x0000008400747947 */ /* 0x000fea0003800000 */
.L_x_15850:
        /* <DEDUP_REMOVED lines=58> */
.L_x_15980:
        /* <DEDUP_REMOVED lines=37> */
.L_x_15978:
        /* <DEDUP_REMOVED lines=13> */
.L_x_15981:
        /* <DEDUP_REMOVED lines=61> */
.L_x_15982:
        /* <DEDUP_REMOVED lines=38> */
[----:B0-----:R-:W-:-:S02]  /*14fa0*/  IADD3 R3, R9, 0xffffffe, RZ ;  /* 0x0ffffffe09037810 */ /* 0x001fc40007ffe0ff */
[----:B------:R-:W-:-:S04]  /*14fb0*/  IABS R9, R7 ;  /* 0x0000000700097213 */ /* 0x000fc80000000000 */
        /* <DEDUP_REMOVED lines=20> */
.L_x_15983:
[----:B------:R-:W-:-:S05]  /*15100*/  LOP3.LUT R2, RZ, R2, RZ, 0x33, !PT ;  /* 0x00000002ff027212 */ /* 0x000fca00078e33ff */
[----:B------:R-:W-:Y:S01]  /*15110*/  IMAD.IADD R25, R25, 0x1, R2 ;  /* 0x0000000119197824 */ /* 0x000fe200078e0202 */
[----:B------:R-:W-:Y:S06]  /*15120*/  BRA `(.L_x_15984) ;  /* 0x00000000000c7947 */ /* 0x000fec0003800000 */
.L_x_15979:
[----:B------:R-:W-:Y:S02]  /*15130*/  IMAD.MOV.U32 R25, RZ, RZ, RZ ;  /* 0x000000ffff197224 */ /* 0x000fe400078e00ff */
[----:B------:R-:W-:Y:S02]  /*15140*/  IMAD.U32 R24, RZ, RZ, UR6 ;  /* 0x00000006ff187e24 */ /* 0x000fe4000f8e00ff */
[----:B------:R-:W-:-:S07]  /*15150*/  IMAD.MOV.U32 R26, RZ, RZ, RZ ;  /* 0x000000ffff1a7224 */ /* 0x000fce00078e00ff */
.L_x_15984:
[----:B------:R-:W-:-:S13]  /*15160*/  ISETP.NE.AND P0, PT, R0, RZ, PT ;  /* 0x000000ff0000720c */ /* 0x000fda0003f05270 */
[----:B------:R-:W0:Y:S01]  /*15170*/  @!P0 S2R R3, SR_CgaCtaId ;  /* 0x0000000000038919 */ /* 0x000e220000008800 */
[----:B------:R-:W-:-:S04]  /*15180*/  @!P0 MOV R0, 0x400 ;  /* 0x0000040000008802 */ /* 0x000fc80000000f00 */
[----:B0-----:R-:W-:-:S05]  /*15190*/  @!P0 LEA R0, R3, R0, 0x18 ;  /* 0x0000000003008211 */ /* 0x001fca00078ec0ff */
[----:B------:R2:W-:Y:S01]  /*151a0*/  @!P0 STS.128 [R0+0x132d0], R24 ;  /* 0x0132d01800008388 */ /* 0x0005e20000000c00 */
[----:B------:R-:W-:Y:S06]  /*151b0*/  BAR.ARV 0x5, 0x200 ;  /* 0x0148000000007b1d */ /* 0x000fec0000002000 */
.L_x_15977:
        /* <DEDUP_REMOVED lines=58> */
.L_x_16099:
[----:B01----:R-:W0:Y:S02]  /*15560*/  LDC.64 R2, c[0x0][0xc88] ;  /* 0x00032200ff027b82 */ /* 0x003e240000000a00 */
        /* <DEDUP_REMOVED lines=20> */
[----:B------:R-:W-:Y:S01]  /*156b0*/  STL [R1], R11 ;  /* 0x0000000b01007387 */ /* 0x000fe20000100800 */
[----:B------:R-:W-:Y:S01]  /*156c0*/  ISETP.NE.AND.EX P0, PT, RZ, UR5, PT, P0 ;  /* 0x00000005ff007c0c */ /* 0x000fe2000bf05300 */
[----:B0-----:R-:W-:Y:S01]  /*156d0*/  IMAD.MOV.U32 R0, RZ, RZ, RZ ;  /* 0x000000ffff007224 */ /* 0x001fe200078e00ff */
        /* <DEDUP_REMOVED lines=11> */
[----:B------:R0:W5:Y:S04]  /*15790*/  @P1 LDG.E R0, desc[UR40][R4.64] ;  /* 0x0000002804001981 */ /* 0x000168000c1e1900 */
[----:B---3--:R1:W-:Y:S02]  /*157a0*/  STL [R1+0x50], R6 ;  /* 0x0000500601007387 */ /* 0x0083e40000100800 */
[----:B-1----:R-:W-:-:S04]  /*157b0*/  @P2 IADD3 R6, P3, R29, UR8, RZ ;  /* 0x000000081d062c10 */ /* 0x002fc8000ff7e0ff */
[----:B------:R-:W-:-:S05]  /*157c0*/  @P2 IADD3.X R7, R11, UR9, RZ, P3, !PT ;  /* 0x000000090b072c10 */ /* 0x000fca0009ffe4ff */
        /* <DEDUP_REMOVED lines=19> */
.L_x_15986:
[----:B------:R-:W-:Y:S01]  /*15900*/  IMAD.MOV.U32 R12, RZ, RZ, R18 ;  /* 0x000000ffff0c7224 */ /* 0x000fe200078e0012 */
[----:B------:R-:W-:Y:S01]  /*15910*/  ULDC.64 UR4, c[0x0][0xa20] ;  /* 0x0002880000047ab9 */ /* 0x000fe20000000a00 */
[C---:B------:R-:W-:Y:S02]  /*15920*/  LOP3.LUT R6, R26.reuse, 0xff000000, RZ, 0xc0, !PT ;  /* 0xff0000001a067812 */ /* 0x040fe400078ec0ff */
[----:B------:R-:W-:Y:S01]  /*15930*/  ISETP.NE.U32.AND P0, PT, RZ, UR4, PT ;  /* 0x00000004ff007c0c */ /* 0x000fe2000bf05070 */
[----:B------:R2:W-:Y:S01]  /*15940*/  STL [R1+0x18], R12 ;  /* 0x0000180c01007387 */ /* 0x0005e20000100800 */
        /* <DEDUP_REMOVED lines=10> */
.L_x_15987:
        /* <DEDUP_REMOVED lines=9> */
.L_x_15988:
[----:B--2---:R-:W2:Y:S01]  /*15a80*/  @P1 LDG.E R2, desc[UR40][R4.64] ;  /* 0x0000002804021981 */ /* 0x004ea2000c1e1900 */
[----:B------:R-:W3:Y:S03]  /*15a90*/  LDC R3, c[0x0][0x448] ;  /* 0x00011200ff037b82 */ /* 0x000ee60000000800 */
[----:B0-----:R0:W2:Y:S01]  /*15aa0*/  @P1 LDG.E R4, desc[UR40][R4.64+0x4] ;  /* 0x0000042804041981 */ /* 0x0010a2000c1e1900 */
[----:B-----5:R-:W-:Y:S01]  /*15ab0*/  IMAD.IADD R8, R8, 0x1, -R10 ;  /* 0x0000000108087824 */ /* 0x020fe200078e0a0a */
[----:B------:R-:W-:Y:S01]  /*15ac0*/  BSSY B0, `(.L_x_15989) ;  /* 0x0000036000007945 */ /* 0x000fe20003800000 */
[----:B------:R-:W-:Y:S02]  /*15ad0*/  LOP3.LUT R22, R6, 0xff, RZ, 0xc0, !PT ;  /* 0x000000ff06167812 */ /* 0x000fe400078ec0ff */
[----:B---3--:R-:W-:-:S13]  /*15ae0*/  ISETP.NE.AND P0, PT, R3, 0x1, PT ;  /* 0x000000010300780c */ /* 0x008fda0003f05270 */
[----:B------:R-:W3:Y:S08]  /*15af0*/  @P0 LDC R3, c[0x0][0x44c] ;  /* 0x00011300ff030b82 */ /* 0x000ef00000000800 */
[----:B0-----:R-:W0:Y:S01]  /*15b00*/  @P0 LDC R5, c[0x0][0x450] ;  /* 0x00011400ff050b82 */ /* 0x001e220000000800 */
[----:B--2---:R-:W-:Y:S01]  /*15b10*/  @P1 IMAD.IADD R9, R4, 0x1, -R2 ;  /* 0x0000000104091824 */ /* 0x004fe200078e0a02 */
[----:B------:R-:W-:Y:S01]  /*15b20*/  SHF.R.U32.HI R4, RZ, 0x10, R6 ;  /* 0x00000010ff047819 */ /* 0x000fe20000011606 */
[----:B------:R-:W-:-:S03]  /*15b30*/  IMAD R2, R25, 0xc0, RZ ;  /* 0x000000c019027824 */ /* 0x000fc600078e02ff */
[----:B------:R-:W-:Y:S01]  /*15b40*/  IADD3 R26, R8, R9, RZ ;  /* 0x00000009081a7210 */ /* 0x000fe20007ffe0ff */
[----:B------:R-:W-:-:S03]  /*15b50*/  VIADD R2, R2, 0xbf ;  /* 0x000000bf02027836 */ /* 0x000fc60000000000 */
[----:B------:R-:W-:Y:S01]  /*15b60*/  IADD3 R20, R26, 0xa0, -R7 ;  /* 0x000000a01a147810 */ /* 0x000fe20007ffe807 */
[----:B---3--:R-:W-:-:S04]  /*15b70*/  @P0 IMAD.HI.U32 R3, R2, R3, RZ ;  /* 0x0000000302030227 */ /* 0x008fc800078e00ff */
[----:B------:R-:W-:Y:S01]  /*15b80*/  VIADD R21, R26, 0x9f ;  /* 0x0000009f1a157836 */ /* 0x000fe20000000000 */
[----:B0-----:R-:W-:-:S03]  /*15b90*/  @P0 SHF.R.U32.HI R2, RZ, R5, R3 ;  /* 0x00000005ff020219 */ /* 0x001fc60000011603 */
[----:B------:R-:W-:-:S04]  /*15ba0*/  IMAD.HI R21, R21, 0x66666667, RZ ;  /* 0x6666666715157827 */ /* 0x000fc800078e02ff */
[----:B------:R-:W-:-:S04]  /*15bb0*/  IMAD.IADD R2, R20, 0x1, R2 ;  /* 0x0000000114027824 */ /* 0x000fc800078e0202 */
[----:B------:R-:W-:Y:S01]  /*15bc0*/  IMAD.HI R5, R2, 0x66666667, RZ ;  /* 0x6666666702057827 */ /* 0x000fe200078e02ff */
[----:B------:R-:W-:-:S04]  /*15bd0*/  SHF.R.U32.HI R2, RZ, 0x1f, R21 ;  /* 0x0000001fff027819 */ /* 0x000fc80000011615 */
[----:B------:R-:W-:Y:S02]  /*15be0*/  LEA.HI.SX32 R21, R21, R2, 0x1a ;  /* 0x0000000215157211 */ /* 0x000fe400078fd2ff */
        /* <DEDUP_REMOVED lines=35> */
.L_x_15990:
[----:B------:R-:W-:Y:S05]  /*15e20*/  BSYNC B0 ;  /* 0x0000000000007941 */ /* 0x000fea0003800000 */
.L_x_15989:
[-C--:B------:R-:W-:Y:S01]  /*15e30*/  IMAD R3, R22, R2.reuse, RZ ;  /* 0x0000000216037224 */ /* 0x080fe200078e02ff */
[----:B------:R-:W-:Y:S04]  /*15e40*/  BSSY B0, `(.L_x_15991) ;  /* 0x00000e3000007945 */ /* 0x000fe80003800000 */
[----:B------:R-:W-:-:S05]  /*15e50*/  VIADDMNMX R2, R3, R2, R5, PT ;  /* 0x0000000203027246 */ /* 0x000fca0003800105 */
[--C-:B------:R-:W-:Y:S02]  /*15e60*/  IMAD R5, R2, 0xa0, -R8.reuse ;  /* 0x000000a002057824 */ /* 0x100fe400078e0a08 */
[----:B------:R-:W-:-:S03]  /*15e70*/  IMAD R2, R3, 0xa0, -R8 ;  /* 0x000000a003027824 */ /* 0x000fc600078e0a08 */
[----:B------:R-:W-:Y:S02]  /*15e80*/  VIMNMX R9, R5, R9, PT ;  /* 0x0000000905097248 */ /* 0x000fe40003fe0100 */
[----:B------:R-:W-:-:S04]  /*15e90*/  VIMNMX R2, RZ, R2, !PT ;  /* 0x00000002ff027248 */ /* 0x000fc80007fe0100 */
[----:B------:R-:W-:Y:S01]  /*15ea0*/  ISETP.GT.AND P0, PT, R9, R2, PT ;  /* 0x000000020900720c */ /* 0x000fe20003f04270 */
[----:B------:R-:W-:-:S05]  /*15eb0*/  IMAD.WIDE.U32 R2, R2, -0x33333333, RZ ;  /* 0xcccccccd02027825 */ /* 0x000fca00078e00ff */
[----:B------:R-:W-:-:S05]  /*15ec0*/  SHF.R.U32.HI R3, RZ, 0x7, R3 ;  /* 0x00000007ff037819 */ /* 0x000fca0000011603 */
[----:B------:R-:W-:Y:S02]  /*15ed0*/  IMAD.MOV.U32 R5, RZ, RZ, R3 ;  /* 0x000000ffff057224 */ /* 0x000fe400078e0003 */
        /* <DEDUP_REMOVED lines=14> */
.L_x_16147:
[----:B--2---:R-:W-:Y:S02]  /*15fc0*/  ISETP.NE.AND P0, PT, R14, RZ, PT ;  /* 0x000000ff0e00720c */ /* 0x004fe40003f05270 */
[----:B------:R-:W-:-:S11]  /*15fd0*/  PLOP3.LUT P6, PT, PT, PT, PT, 0x8, 0x0 ;  /* 0x000000000000781c */ /* 0x000fd60003fce170 */
[----:B------:R-:W-:Y:S05]  /*15fe0*/  @P0 BRA `(.L_x_15994) ;  /* 0x00000000000c0947 */ /* 0x000fea0003800000 */
[----:B------:R-:W-:-:S03]  /*15ff0*/  UMOV UR4, 0xffffffff ;  /* 0xffffffff00047882 */ /* 0x000fc60000000000 */
[----:B------:R-:W-:Y:S05]  /*16000*/  BRA.DIV UR4, `(.L_x_15995) ;  /* 0x0000007204f07947 */ /* 0x000fea000b800000 */
[----:B------:R-:W-:-:S13]  /*16010*/  ELECT P6, URZ, PT ;  /* 0x00000000003f782f */ /* 0x000fda00038c0000 */
.L_x_15994:
[----:B0-----:R-:W2:Y:S01]  /*16020*/  LDL R6, [R1+0x64] ;  /* 0x0000640001067983 */ /* 0x001ea20000100800 */
[----:B------:R-:W-:Y:S01]  /*16030*/  BSSY B1, `(.L_x_15996) ;  /* 0x0000008000017945 */ /* 0x000fe20003800000 */
[----:B--2---:R-:W-:-:S05]  /*16040*/  VIADD R6, R6, 0x1 ;  /* 0x0000000106067836 */ /* 0x004fca0000000000 */
[----:B-1----:R-:W-:-:S04]  /*16050*/  LEA.HI R7, R6, R6, RZ, 0x1 ;  /* 0x0000000606077211 */ /* 0x002fc800078f08ff */
[----:B------:R-:W-:-:S05]  /*16060*/  LOP3.LUT R7, R7, 0xfffffffe, RZ, 0xc0, !PT ;  /* 0xfffffffe07077812 */ /* 0x000fca00078ec0ff */
[----:B------:R-:W-:-:S05]  /*16070*/  IMAD.IADD R6, R6, 0x1, -R7 ;  /* 0x0000000106067824 */ /* 0x000fca00078e0a07 */
[----:B------:R-:W-:-:S04]  /*16080*/  SHF.L.U32 R6, R6, 0x1f, RZ ;  /* 0x0000001f06067819 */ /* 0x000fc800000006ff */
[----:B------:R-:W0:Y:S02]  /*16090*/  SYNCS.PHASECHK.TRANS64.TRYWAIT P0, [R17+URZ+0x13220], R6 ;  /* 0x01322006110075a7 */ /* 0x000e24000800017f */
[----:B0-----:R-:W-:Y:S05]  /*160a0*/  @!P0 BRA `(.L_x_15997) ;  /* 0x0000007000e88947 */ /* 0x001fea0003800000 */
.L_x_16150:
[----:B------:R-:W-:Y:S05]  /*160b0*/  BSYNC B1 ;  /* 0x0000000000017941 */ /* 0x000fea0003800000 */
.L_x_15996:
[----:B------:R-:W-:Y:S04]  /*160c0*/  BSSY B1, `(.L_x_15998) ;  /* 0x0000050000017945 */ /* 0x000fe80003800000 */
[----:B------:R-:W-:Y:S05]  /*160d0*/  @!P6 BRA `(.L_x_15999) ;  /* 0x000000040038e947 */ /* 0x000fea0003800000 */
[----:B------:R-:W0:Y:S04]  /*160e0*/  LDL R9, [R1+0x14] ;  /* 0x0000140001097983 */ /* 0x000e280000100800 */
        /* <DEDUP_REMOVED lines=9> */
.L_x_16151:
[----:B------:R-:W-:Y:S05]  /*16180*/  BSYNC B2 ;  /* 0x0000000000027941 */ /* 0x000fea0003800000 */
.L_x_16000:
        /* <DEDUP_REMOVED lines=9> */
.L_x_16003:
[----:B------:R-:W-:Y:S05]  /*16220*/  BSYNC B2 ;  /* 0x0000000000027941 */ /* 0x000fea0003800000 */
.L_x_16002:
        /* <DEDUP_REMOVED lines=13> */
.L_x_16004:
        /* <DEDUP_REMOVED lines=13> */
.L_x_16152:
[----:B------:R-:W-:Y:S05]  /*163d0*/  BSYNC B2 ;  /* 0x0000000000027941 */ /* 0x000fea0003800000 */
.L_x_16005:
        /* <DEDUP_REMOVED lines=11> */
.L_x_16008:
[----:B------:R-:W-:Y:S05]  /*16490*/  BSYNC B2 ;  /* 0x0000000000027941 */ /* 0x000fea0003800000 */
.L_x_16007:
        /* <DEDUP_REMOVED lines=8> */
.L_x_16009:
        /* <DEDUP_REMOVED lines=10> */
.L_x_15999:
[----:B------:R-:W-:Y:S05]  /*165c0*/  BSYNC B1 ;  /* 0x0000000000017941 */ /* 0x000fea0003800000 */
.L_x_15998:
        /* <DEDUP_REMOVED lines=13> */
.L_x_16022:
        /* <DEDUP_REMOVED lines=13> */
.L_x_16153:
[----:B------:R-:W-:Y:S05]  /*16770*/  BSYNC B2 ;  /* 0x0000000000027941 */ /* 0x000fea0003800000 */
.L_x_16012:
        /* <DEDUP_REMOVED lines=9> */
.L_x_16015:
[----:B------:R-:W-:Y:S05]  /*16810*/  BSYNC B2 ;  /* 0x0000000000027941 */ /* 0x000fea0003800000 */
.L_x_16014:
        /* <DEDUP_REMOVED lines=12> */
.L_x_16016:
        /* <DEDUP_REMOVED lines=13> */
.L_x_16154:
[----:B------:R-:W-:Y:S05]  /*169b0*/  BSYNC B2 ;  /* 0x0000000000027941 */ /* 0x000fea0003800000 */
.L_x_16017:
        /* <DEDUP_REMOVED lines=11> */
.L_x_16020:
[----:B------:R-:W-:Y:S05]  /*16a70*/  BSYNC B2 ;  /* 0x0000000000027941 */ /* 0x000fea0003800000 */
.L_x_16019:
        /* <DEDUP_REMOVED lines=8> */
.L_x_16021:
        /* <DEDUP_REMOVED lines=10> */
.L_x_16011:
[----:B------:R-:W-:Y:S05]  /*16ba0*/  BSYNC B1 ;  /* 0x0000000000017941 */ /* 0x000fea0003800000 */
.L_x_16010:
[----:B------:R-:W0:Y:S04]  /*16bb0*/  LDL.LU R7, [R1+0x14] ;  /* 0x0000140001077983 */ /* 0x000e280000300800 */
[----:B------:R-:W2:Y:S01]  /*16bc0*/  LDL.LU R10, [R1+0x20] ;  /* 0x00002000010a7983 */ /* 0x000ea20000300800 */
[C---:B------:R-:W-:Y:S01]  /*16bd0*/  ISETP.GT.AND P2, PT, R5.reuse, R3, PT ;  /* 0x000000030500720c */ /* 0x040fe20003f44270 */
[----:B------:R-:W-:Y:S01]  /*16be0*/  VIADD R5, R5, 0xffffffff ;  /* 0xffffffff05057836 */ /* 0x000fe20000000000 */
[----:B0-----:R-:W-:-:S04]  /*16bf0*/  IADD3 R6, R7, 0x1, RZ ;  /* 0x0000000107067810 */ /* 0x001fc80007ffe0ff */
[----:B------:R-:W-:-:S04]  /*16c00*/  ISETP.NE.AND P1, PT, R6, 0x2, PT ;  /* 0x000000020600780c */ /* 0x000fc80003f25270 */
[----:B------:R-:W-:Y:S02]  /*16c10*/  SEL R7, RZ, 0x1, P1 ;  /* 0x00000001ff077807 */ /* 0x000fe40000800000 */
[----:B------:R-:W-:Y:S02]  /*16c20*/  SEL R6, R6, RZ, P1 ;  /* 0x000000ff06067207 */ /* 0x000fe40000800000 */
[----:B--2---:R-:W-:-:S05]  /*16c30*/  LOP3.LUT R10, R10, R7, RZ, 0x3c, !PT ;  /* 0x000000070a0a7212 */ /* 0x004fca00078e3cff */
[----:B------:R2:W-:Y:S04]  /*16c40*/  STL [R1+0x20], R10 ;  /* 0x0000200a01007387 */ /* 0x0005e80000100800 */
[----:B------:R2:W-:Y:S01]  /*16c50*/  STL [R1+0x14], R6 ;  /* 0x0000140601007387 */ /* 0x0005e20000100800 */
[----:B------:R-:W-:Y:S05]  /*16c60*/  @P2 BRA `(.L_x_16022) ;  /* 0xfffffff8008c2947 */ /* 0x000fea000383ffff */
.L_x_15992:
[----:B------:R-:W-:Y:S05]  /*16c70*/  BSYNC B0 ;  /* 0x0000000000007941 */ /* 0x000fea0003800000 */
.L_x_15991:
[----:B------:R-:W3:Y:S01]  /*16c80*/  LDC R0, c[0x0][0x448] ;  /* 0x00011200ff007b82 */ /* 0x000ee20000000800 */
[----:B------:R-:W-:Y:S01]  /*16c90*/  IMAD.MOV.U32 R2, RZ, RZ, 0xc0 ;  /* 0x000000c0ff027424 */ /* 0x000fe200078e00ff */
[----:B------:R-:W-:Y:S01]  /*16ca0*/  ISETP.NE.AND P2, PT, R4, RZ, PT ;  /* 0x000000ff0400720c */ /* 0x000fe20003f45270 */
[----:B------:R-:W-:Y:S05]  /*16cb0*/  @!P0 WARPSYNC.ALL ;  /* 0x0000000000008948 */ /* 0x000fea0003800000 */
[----:B------:R-:W-:Y:S01]  /*16cc0*/  IMAD R2, R25, R2, 0xbf ;  /* 0x000000bf19027424 */ /* 0x000fe200078e0202 */
[----:B------:R-:W-:Y:S06]  /*16cd0*/  BSSY B0, `(.L_x_16023) ;  /* 0x000002b000007945 */ /* 0x000fec0003800000 */
[----:B------:R-:W4:Y:S08]  /*16ce0*/  @!P2 LDC R4, c[0x0][0x9f0] ;  /* 0x00027c00ff04ab82 */ /* 0x000f300000000800 */
[----:B------:R-:W-:Y:S01]  /*16cf0*/  @!P0 BAR.SYNC.DEFER_BLOCKING 0xc, 0x200 ;  /* 0x0308000000008b1d */ /* 0x000fe20000010000 */
[----:B---3--:R-:W-:-:S13]  /*16d00*/  ISETP.NE.AND P1, PT, R0, 0x1, PT ;  /* 0x000000010000780c */ /* 0x008fda0003f25270 */
[----:B------:R-:W3:Y:S08]  /*16d10*/  @P1 LDC R0, c[0x0][0x44c] ;  /* 0x00011300ff001b82 */ /* 0x000ef00000000800 */
[----:B------:R-:W5:Y:S01]  /*16d20*/  @P1 LDC R3, c[0x0][0x450] ;  /* 0x00011400ff031b82 */ /* 0x000f620000000800 */
[----:B---3--:R-:W-:-:S05]  /*16d30*/  @P1 IMAD.HI.U32 R0, R2, R0, RZ ;  /* 0x0000000002001227 */ /* 0x008fca00078e00ff */
[----:B-----5:R-:W-:-:S05]  /*16d40*/  @P1 SHF.R.U32.HI R2, RZ, R3, R0 ;  /* 0x00000003ff021219 */ /* 0x020fca0000011600 */
[----:B------:R-:W-:-:S04]  /*16d50*/  IMAD.IADD R2, R20, 0x1, R2 ;  /* 0x0000000114027824 */ /* 0x000fc800078e0202 */
[----:B------:R-:W-:-:S05]  /*16d60*/  IMAD.HI R2, R2, 0x66666667, RZ ;  /* 0x6666666702027827 */ /* 0x000fca00078e02ff */
[----:B------:R-:W-:-:S04]  /*16d70*/  SHF.R.U32.HI R0, RZ, 0x1f, R2 ;  /* 0x0000001fff007819 */ /* 0x000fc80000011602 */
[----:B------:R-:W-:-:S04]  /*16d80*/  LEA.HI.SX32 R0, R2, R0, 0x1a ;  /* 0x0000000002007211 */ /* 0x000fc800078fd2ff */
[----:B------:R-:W-:Y:S01]  /*16d90*/  VIMNMX R21, R21, R0, PT ;  /* 0x0000000015157248 */ /* 0x000fe20003fe0100 */
[----:B------:R-:W-:-:S03]  /*16da0*/  IMAD.MOV.U32 R0, RZ, RZ, RZ ;  /* 0x000000ffff007224 */ /* 0x000fc600078e00ff */
[----:B------:R-:W-:-:S13]  /*16db0*/  ISETP.GE.AND P1, PT, R21, 0x1, PT ;  /* 0x000000011500780c */ /* 0x000fda0003f26270 */
[----:B----4-:R-:W-:Y:S05]  /*16dc0*/  @!P1 BRA `(.L_x_16024) ;  /* 0x00000000006c9947 */ /* 0x010fea0003800000 */
[----:B------:R-:W-:-:S04]  /*16dd0*/  IABS R0, R4 ;  /* 0x0000000400007213 */ /* 0x000fc80000000000 */
[----:B------:R-:W3:Y:S08]  /*16de0*/  I2F.RP R2, R0 ;  /* 0x0000000000027306 */ /* 0x000ef00000209400 */
[----:B---3--:R-:W3:Y:S02]  /*16df0*/  MUFU.RCP R2, R2 ;  /* 0x0000000200027308 */ /* 0x008ee40000001000 */
[----:B---3--:R-:W-:-:S06]  /*16e00*/  VIADD R2, R2, 0xffffffe ;  /* 0x0ffffffe02027836 */ /* 0x008fcc0000000000 */
[----:B------:R-:W3:Y:S02]  /*16e10*/  F2I.FTZ.U32.TRUNC.NTZ R3, R2 ;  /* 0x0000000200037305 */ /* 0x000ee4000021f000 */
[----:B---3--:R-:W-:-:S04]  /*16e20*/  IMAD.MOV R2, RZ, RZ, -R3 ;  /* 0x000000ffff027224 */ /* 0x008fc800078e0a03 */
        /* <DEDUP_REMOVED lines=8> */
[----:B0-2---:R-:W-:Y:S02]  /*16eb0*/  IMAD.MOV.U32 R6, RZ, RZ, R2 ;  /* 0x000000ffff067224 */ /* 0x005fe400078e0002 */
        /* <DEDUP_REMOVED lines=12> */
.L_x_16024:
[----:B------:R-:W-:Y:S05]  /*16f80*/  BSYNC B0 ;  /* 0x0000000000007941 */ /* 0x000fea0003800000 */
.L_x_16023:
        /* <DEDUP_REMOVED lines=19> */
[----:B-1----:R-:W1:Y:S01]  /*170c0*/  POPC R7, R4 ;  /* 0x0000000400077309 */ /* 0x002e620000000000 */
[----:B---3--:R-:W1:Y:S02]  /*170d0*/  SHFL.IDX PT, R0, R3, R0, 0x1f ;  /* 0x00001f0003007589 */ /* 0x008e6400000e0000 */
[----:B-1----:R-:W-:Y:S01]  /*170e0*/  IADD3 R24, R0, UR36, R7 ;  /* 0x0000002400187c10 */ /* 0x002fe2000fffe007 */
[----:B------:R-:W-:Y:S06]  /*170f0*/  BRA `(.L_x_16026) ;  /* 0x0000004000b47947 */ /* 0x000fec0003800000 */
.L_x_16025:
        /* <DEDUP_REMOVED lines=9> */
[----:B------:R-:W3:Y:S01]  /*17190*/  LDC.64 R2, c[0x4][R2] ;  /* 0x0100000002027b82 */ /* 0x000ee20000000a00 */
[----:B------:R-:W-:Y:S02]  /*171a0*/  IMAD.U32 R5, RZ, RZ, UR7 ;  /* 0x00000007ff057e24 */ /* 0x000fe4000f8e00ff */
[----:B0-2---:R-:W-:Y:S02]  /*171b0*/  IMAD.U32 R6, RZ, RZ, UR8 ;  /* 0x00000008ff067e24 */ /* 0x005fe4000f8e00ff */
[----:B-1----:R-:W-:-:S02]  /*171c0*/  IMAD.U32 R7, RZ, RZ, UR9 ;  /* 0x00000009ff077e24 */ /* 0x002fc4000f8e00ff */
[----:B------:R-:W-:Y:S02]  /*171d0*/  IMAD.U32 R10, RZ, RZ, UR4 ;  /* 0x00000004ff0a7e24 */ /* 0x000fe4000f8e00ff */
[----:B------:R-:W-:Y:S02]  /*171e0*/  IMAD.U32 R11, RZ, RZ, UR5 ;  /* 0x00000005ff0b7e24 */ /* 0x000fe4000f8e00ff */
[----:B------:R-:W-:Y:S02]  /*171f0*/  IMAD.MOV.U32 R8, RZ, RZ, 0x70 ;  /* 0x00000070ff087424 */ /* 0x000fe400078e00ff */
[----:B------:R-:W-:Y:S02]  /*17200*/  IMAD.MOV.U32 R12, RZ, RZ, 0x1 ;  /* 0x00000001ff0c7424 */ /* 0x000fe400078e00ff */
[----:B------:R-:W-:-:S07]  /*17210*/  IMAD.MOV.U32 R13, RZ, RZ, RZ ;  /* 0x000000ffff0d7224 */ /* 0x000fce00078e00ff */
[----:B------:R-:W-:-:S07]  /*17220*/  LEPC R20, `(.L_x_16028) ;  /* 0x000000001014794e */ /* 0x000fce0000000000 */
[----:B---3--:R-:W-:Y:S05]  /*17230*/  CALL.ABS.NOINC R2 ;  /* 0x0000000002007343 */ /* 0x008fea0003c00000 */
.L_x_16028:
[----:B------:R-:W-:Y:S05]  /*17240*/  BSYNC B6 ;  /* 0x0000000000067941 */ /* 0x000fea0003800000 */
.L_x_16027:
        /* <DEDUP_REMOVED lines=22> */
.L_x_16030:
[----:B------:R-:W-:Y:S05]  /*173b0*/  BSYNC B6 ;  /* 0x0000000000067941 */ /* 0x000fea0003800000 */
.L_x_16029:
        /* <DEDUP_REMOVED lines=13> */
[----:B-1----:R-:W-:-:S02]  /*17490*/  IMAD.U32 R7, RZ, RZ, UR9 ;  /* 0x00000009ff077e24 */ /* 0x002fc4000f8e00ff */
[----:B------:R-:W-:Y:S02]  /*174a0*/  IMAD.U32 R11, RZ, RZ, UR5 ;  /* 0x00000005ff0b7e24 */ /* 0x000fe4000f8e00ff */
[----:B------:R-:W-:Y:S02]  /*174b0*/  IMAD.MOV.U32 R8, RZ, RZ, 0x70 ;  /* 0x00000070ff087424 */ /* 0x000fe400078e00ff */
[----:B------:R-:W-:Y:S02]  /*174c0*/  IMAD.MOV.U32 R12, RZ, RZ, 0x1 ;  /* 0x00000001ff0c7424 */ /* 0x000fe400078e00ff */
[----:B------:R-:W-:-:S07]  /*174d0*/  IMAD.MOV.U32 R13, RZ, RZ, RZ ;  /* 0x000000ffff0d7224 */ /* 0x000fce00078e00ff */
[----:B------:R-:W-:-:S07]  /*174e0*/  LEPC R20, `(.L_x_16032) ;  /* 0x000000001014794e */ /* 0x000fce0000000000 */
[----:B--2---:R-:W-:Y:S05]  /*174f0*/  CALL.ABS.NOINC R2 ;  /* 0x0000000002007343 */ /* 0x004fea0003c00000 */
.L_x_16032:
[----:B------:R-:W-:Y:S05]  /*17500*/  BSYNC B6 ;  /* 0x0000000000067941 */ /* 0x000fea0003800000 */
.L_x_16031:
        /* <DEDUP_REMOVED lines=19> */
.L_x_16034:
[----:B------:R-:W-:Y:S05]  /*17640*/  BSYNC B6 ;  /* 0x0000000000067941 */ /* 0x000fea0003800000 */
.L_x_16033:
[----:B------:R-:W3:Y:S01]  /*17650*/  LDL.LU R0, [R1] ;  /* 0x0000000001007983 */ /* 0x000ee20000300800 */
[----:B------:R-:W-:Y:S01]  /*17660*/  ULDC.64 UR4, c[0x0][0x9f8] ;  /* 0x00027e0000047ab9 */ /* 0x000fe20000000a00 */
[----:B------:R-:W4:Y:S02]  /*17670*/  LDC R12, c[0x0][0x430] ;  /* 0x00010c00ff0c7b82 */ /* 0x000f240000000800 */
[----:B0-----:R-:W2:Y:S04]  /*17680*/  LDL R9, [R1+0x28] ;  /* 0x0000280001097983 */ /* 0x001ea80000100800 */
[----:B------:R0:W-:Y:S04]  /*17690*/  STL [R1+0xa4], R16 ;  /* 0x0000a41001007387 */ /* 0x0001e80000100800 */
[----:B------:R0:W4:Y:S01]  /*176a0*/  LDL R13, [R1+0x18] ;  /* 0x00001800010d7983 */ /* 0x0001220000100800 */
[----:B------:R-:W-:-:S03]  /*176b0*/  ISETP.NE.U32.AND P0, PT, RZ, UR4, PT ;  /* 0x00000004ff007c0c */ /* 0x000fc6000bf05070 */
[----:B------:R-:W2:Y:S01]  /*176c0*/  LDL R20, [R1+0x4c] ;  /* 0x00004c0001147983 */ /* 0x000ea20000100800 */
[----:B------:R-:W-:Y:S01]  /*176d0*/  ISETP.NE.AND.EX P0, PT, RZ, UR5, PT, P0 ;  /* 0x00000005ff007c0c */ /* 0x000fe2000bf05300 */
[----:B------:R-:W1:-:S12]  /*176e0*/  S2R R21, SR_TID.X ;  /* 0x0000000000157919 */ /* 0x000e580000002100 */
[----:B------:R-:W-:-:S04]  /*176f0*/  @P0 IADD3 R2, P1, R29, UR4, RZ ;  /* 0x000000041d020c10 */ /* 0x000fc8000ff3e0ff */
[----:B---3--:R-:W-:-:S05]  /*17700*/  @P0 IADD3.X R3, R0, UR5, RZ, P1, !PT ;  /* 0x0000000500030c10 */ /* 0x008fca0008ffe4ff */
[----:B----4-:R-:W3:Y:S01]  /*17710*/  @P0 LDG.E R13, desc[UR40][R2.64] ;  /* 0x00000028020d0981 */ /* 0x010ee2000c1e1900 */
[----:B-1----:R-:W-:Y:S01]  /*17720*/  LOP3.LUT R21, R21, 0x7f, RZ, 0xc0, !PT ;  /* 0x0000007f15157812 */ /* 0x002fe200078ec0ff */
[----:B------:R-:W-:Y:S01]  /*17730*/  IMAD.MOV.U32 R5, RZ, RZ, 0xa0 ;  /* 0x000000a0ff057424 */ /* 0x000fe200078e00ff */
[----:B------:R-:W1:Y:S02]  /*17740*/  S2R R0, SR_TID.X ;  /* 0x0000000000007919 */ /* 0x000e640000002100 */
[----:B------:R-:W-:Y:S01]  /*17750*/  SHF.R.U32.HI R21, RZ, 0x2, R21 ;  /* 0x00000002ff157819 */ /* 0x000fe20000011615 */
[----:B--2---:R-:W-:Y:S02]  /*17760*/  IMAD R5, R20, R5, -0xa0 ;  /* 0xffffff6014057424 */ /* 0x004fe400078e0205 */
[----:B-1----:R-:W-:-:S05]  /*17770*/  IMAD.SHL.U32 R0, R0, 0x20, RZ ;  /* 0x0000002000007824 */ /* 0x002fca00078e00ff */
[----:B------:R-:W-:Y:S02]  /*17780*/  LOP3.LUT R0, R21, 0x60, R0, 0xf8, !PT ;  /* 0x0000006015007812 */ /* 0x000fe400078ef800 */
[----:B------:R-:W1:Y:S03]  /*17790*/  S2R R21, SR_TID.X ;  /* 0x0000000000157919 */ /* 0x000e660000002100 */
[----:B------:R-:W-:-:S04]  /*177a0*/  IMAD.IADD R0, R0, 0x1, R5 ;  /* 0x0000000100007824 */ /* 0x000fc800078e0205 */
[C---:B------:R-:W-:Y:S01]  /*177b0*/  IMAD.IADD R8, R0.reuse, 0x1, R9 ;  /* 0x0000000100087824 */ /* 0x040fe200078e0209 */
[----:B------:R-:W-:Y:S02]  /*177c0*/  ISETP.GE.AND P1, PT, R0, R26, PT ;  /* 0x0000001a0000720c */ /* 0x000fe40003f26270 */
[C---:B-1----:R-:W-:Y:S01]  /*177d0*/  LOP3.LUT R4, R21.reuse, 0x7f, RZ, 0xc0, !PT ;  /* 0x0000007f15047812 */ /* 0x042fe200078ec0ff */
[----:B------:R-:W-:-:S03]  /*177e0*/  IMAD.SHL.U32 R15, R21, 0x20, RZ ;  /* 0x00000020150f7824 */ /* 0x000fc600078e00ff */
[----:B------:R-:W-:Y:S01]  /*177f0*/  SHF.R.U32.HI R6, RZ, 0x2, R4 ;  /* 0x00000002ff067819 */ /* 0x000fe20000011604 */
[----:B------:R-:W-:-:S03]  /*17800*/  IMAD.MOV.U32 R4, RZ, RZ, R8 ;  /* 0x000000ffff047224 */ /* 0x000fc600078e0008 */
[----:B------:R-:W-:-:S04]  /*17810*/  LOP3.LUT R15, R6, 0x60, R15, 0xf8, !PT ;  /* 0x00000060060f7812 */ /* 0x000fc800078ef80f */
[----:B------:R-:W-:-:S05]  /*17820*/  LOP3.LUT R15, R15, 0x80, RZ, 0xfc, !PT ;  /* 0x000000800f0f7812 */ /* 0x000fca00078efcff */
[----:B------:R-:W-:-:S04]  /*17830*/  IMAD.IADD R5, R15, 0x1, R5 ;  /* 0x000000010f057824 */ /* 0x000fc800078e0205 */
[----:B------:R-:W-:-:S04]  /*17840*/  IMAD.IADD R9, R5, 0x1, R9 ;  /* 0x0000000105097824 */ /* 0x000fc800078e0209 */
[----:B------:R-:W-:Y:S01]  /*17850*/  IMAD.MOV.U32 R0, RZ, RZ, R9 ;  /* 0x000000ffff007224 */ /* 0x000fe200078e0009 */
[----:B---3--:R-:W-:Y:S01]  /*17860*/  @P0 STL [R1+0x18], R13 ;  /* 0x0000180d01000387 */ /* 0x008fe20000100800 */
[----:B------:R-:W-:Y:S02]  /*17870*/  ISETP.NE.AND P0, PT, R12, 0x1, PT ;  /* 0x000000010c00780c */ /* 0x000fe40003f05270 */
[----:B0-----:R-:W-:Y:S01]  /*17880*/  SHF.R.S32.HI R16, RZ, 0x1f, R13 ;  /* 0x0000001fff107819 */ /* 0x001fe2000001140d */
[----:B------:R-:W2:Y:S10]  /*17890*/  LDL R14, [R1+0x74] ;  /* 0x00007400010e7983 */ /* 0x000eb40000100800 */
[----:B------:R-:W0:Y:S08]  /*178a0*/  @P0 LDC R2, c[0x0][0x434] ;  /* 0x00010d00ff020b82 */ /* 0x000e300000000800 */
[----:B------:R-:W1:Y:S08]  /*178b0*/  @P0 LDC R3, c[0x0][0x438] ;  /* 0x00010e00ff030b82 */ /* 0x000e700000000800 */
[----:B------:R-:W3:Y:S01]  /*178c0*/  @P0 LDC R6, c[0x0][0x434] ;  /* 0x00010d00ff060b82 */ /* 0x000ee20000000800 */
[----:B0-----:R-:W-:-:S07]  /*178d0*/  @P0 IMAD.HI.U32 R2, R8, R2, RZ ;  /* 0x0000000208020227 */ /* 0x001fce00078e00ff */
[----:B------:R-:W0:Y:S01]  /*178e0*/  @P0 LDC R7, c[0x0][0x438] ;  /* 0x00010e00ff070b82 */ /* 0x000e220000000800 */
[----:B-1----:R-:W-:-:S07]  /*178f0*/  @P0 SHF.R.U32.HI R4, RZ, R3, R2 ;  /* 0x00000003ff040219 */ /* 0x002fce0000011602 */
[----:B------:R-:W1:Y:S01]  /*17900*/  @!P1 LDC.64 R2, c[0x0][0x428] ;  /* 0x00010a00ff029b82 */ /* 0x000e620000000a00 */
[----:B---3--:R-:W-:-:S05]  /*17910*/  @P0 IMAD.HI.U32 R6, R9, R6, RZ ;  /* 0x0000000609060227 */ /* 0x008fca00078e00ff */
        /* <DEDUP_REMOVED lines=12> */
[--C-:B------:R-:W-:Y:S01]  /*179e0*/  @!P0 SHF.R.S32.HI R7, RZ, 0x1f, R0.reuse ;  /* 0x0000001fff078819 */ /* 0x100fe20000011400 */
[----:B------:R-:W-:Y:S01]  /*179f0*/  @!P0 IMAD.MOV.U32 R6, RZ, RZ, R0 ;  /* 0x000000ffff068224 */ /* 0x000fe200078e0000 */
[----:B------:R0:W-:Y:S01]  /*17a00*/  STL [R1+0x2c], R16 ;  /* 0x00002c1001007387 */ /* 0x0001e20000100800 */
[----:B------:R-:W-:Y:S01]  /*17a10*/  IMAD R8, R12, R2, R8 ;  /* 0x000000020c087224 */ /* 0x000fe200078e0208 */
[----:B------:R-:W1:Y:S01]  /*17a20*/  @!P0 LDC.64 R4, c[0x0][0x418] ;  /* 0x00010600ff048b82 */ /* 0x000e620000000a00 */
[----:B------:R-:W-:-:S04]  /*17a30*/  IMAD.MOV R2, RZ, RZ, -R0 ;  /* 0x000000ffff027224 */ /* 0x000fc800078e0a00 */
[----:B------:R-:W-:-:S03]  /*17a40*/  IMAD R9, R12, R2, R9 ;  /* 0x000000020c097224 */ /* 0x000fc600078e0209 */
[----:B------:R-:W3:Y:S02]  /*17a50*/  @!P0 LDC.64 R2, c[0x0][0x428] ;  /* 0x00010a00ff028b82 */ /* 0x000ee40000000a00 */
[----:B---3--:R-:W-:-:S04]  /*17a60*/  @!P0 IMAD.WIDE.U32 R6, R13, R2, R6 ;  /* 0x000000020d068225 */ /* 0x008fc800078e0006 */
[----:B------:R-:W-:Y:S02]  /*17a70*/  @!P0 IMAD R2, R16, R2, RZ ;  /* 0x0000000210028224 */ /* 0x000fe400078e02ff */
[----:B0-----:R0:W5:Y:S02]  /*17a80*/  LDL.LU R16, [R1+0xa4] ;  /* 0x0000a40001107983 */ /* 0x0011640000300800 */
[----:B------:R-:W-:Y:S01]  /*17a90*/  @!P0 IMAD R0, R13, R3, R2 ;  /* 0x000000030d008224 */ /* 0x000fe200078e0202 */
[----:B-1----:R-:W-:-:S03]  /*17aa0*/  @!P0 LEA R4, P2, R6, R4, 0x2 ;  /* 0x0000000406048211 */ /* 0x002fc600078410ff */
[----:B------:R-:W-:-:S05]  /*17ab0*/  @!P0 IMAD.IADD R0, R0, 0x1, R7 ;  /* 0x0000000100008824 */ /* 0x000fca00078e0207 */
[----:B------:R-:W-:Y:S02]  /*17ac0*/  @!P0 LEA.HI.X R5, R6, R5, R0, 0x2, P2 ;  /* 0x0000000506058211 */ /* 0x000fe400010f1400 */
[----:B------:R-:W1:Y:S01]  /*17ad0*/  LDC R0, c[0x0][0x2f4] ;  /* 0x0000bd00ff007b82 */ /* 0x000e620000000800 */
[----:B------:R-:W-:Y:S01]  /*17ae0*/  ISETP.GT.U32.AND P2, PT, R15, 0x9f, PT ;  /* 0x0000009f0f00780c */ /* 0x000fe20003f44070 */
[----:B------:R-:W-:Y:S01]  /*17af0*/  IMAD.SHL.U32 R13, R21, 0x10, RZ ;  /* 0x00000010150d7824 */ /* 0x000fe200078e00ff */
[----:B------:R-:W-:Y:S02]  /*17b00*/  CS2R R6, SRZ ;  /* 0x0000000000067805 */ /* 0x000fe4000001ff00 */
[----:B------:R-:W-:Y:S02]  /*17b10*/  LOP3.LUT R19, R19, 0xfffffffd, RZ, 0xc0, !PT ;  /* 0xfffffffd13137812 */ /* 0x000fe400078ec0ff */
[----:B------:R-:W-:Y:S02]  /*17b20*/  LOP3.LUT R13, R13, 0x30, RZ, 0xc0, !PT ;  /* 0x000000300d0d7812 */ /* 0x000fe400078ec0ff */
[----:B------:R0:W5:Y:S04]  /*17b30*/  @!P1 LDG.E R7, desc[UR40][R10.64] ;  /* 0x000000280a079981 */ /* 0x000168000c1e1900 */
[----:B------:R0:W5:Y:S01]  /*17b40*/  @!P0 LDG.E R6, desc[UR40][R4.64] ;  /* 0x0000002804068981 */ /* 0x000162000c1e1900 */
[----:B------:R-:W-:-:S04]  /*17b50*/  @P2 LOP3.LUT R19, R19, 0x2, RZ, 0xfc, !PT ;  /* 0x0000000213132812 */ /* 0x000fc800078efcff */
[----:B------:R-:W-:Y:S02]  /*17b60*/  LOP3.LUT R19, R19, 0xfffffffb, RZ, 0xc0, !PT ;  /* 0xfffffffb13137812 */ /* 0x000fe400078ec0ff */
[----:B-1----:R-:W-:Y:S02]  /*17b70*/  ISETP.GE.AND P1, PT, R13, R0, PT ;  /* 0x000000000d00720c */ /* 0x002fe40003f26270 */
[----:B------:R-:W-:Y:S01]  /*17b80*/  LOP3.LUT R19, R19, 0xfffffffe, RZ, 0xc0, !PT ;  /* 0xfffffffe13137812 */ /* 0x000fe200078ec0ff */
[----:B------:R-:W-:-:S10]  /*17b90*/  UMOV UR4, 0xffffffff ;  /* 0xffffffff00047882 */ /* 0x000fd40000000000 */
[----:B------:R-:W-:Y:S02]  /*17ba0*/  @P1 LOP3.LUT R19, R19, 0x1, RZ, 0xfc, !PT ;  /* 0x0000000113131812 */ /* 0x000fe400078efcff */
[----:B--2---:R-:W-:-:S13]  /*17bb0*/  ISETP.NE.AND P0, PT, R14, 0x3, PT ;  /* 0x000000030e00780c */ /* 0x004fda0003f05270 */
[----:B------:R-:W-:Y:S01]  /*17bc0*/  @P0 LOP3.LUT R19, R19, 0x4, RZ, 0xfc, !PT ;  /* 0x0000000413130812 */ /* 0x000fe200078efcff */
[----:B0-----:R-:W-:Y:S06]  /*17bd0*/  BRA.DIV UR4, `(.L_x_16035) ;  /* 0x0000005a04807947 */ /* 0x001fec000b800000 */
.L_x_16157:
[----:B------:R-:W-:Y:S01]  /*17be0*/  VIADD R5, R20, 0xffffffff ;  /* 0xffffffff14057836 */ /* 0x000fe20000000000 */
[----:B------:R-:W-:Y:S06]  /*17bf0*/  @!P0 BRA `(.L_x_16036) ;  /* 0x0000000000048947 */ /* 0x000fec0003800000 */
[----:B------:R-:W-:Y:S01]  /*17c00*/  BPT.TRAP 0x1 ;  /* 0x000000040000795c */ /* 0x000fe20000300000 */
.L_x_16036:
        /* <DEDUP_REMOVED lines=10> */
.L_x_16158:
[----:B------:R-:W-:Y:S05]  /*17cb0*/  BSYNC B0 ;  /* 0x0000000000007941 */ /* 0x000fea0003800000 */
.L_x_16037:
[----:B0-----:R-:W2:Y:S01]  /*17cc0*/  LDL R0, [R1+0x10] ;  /* 0x0000100001007983 */ /* 0x001ea20000100800 */
[----:B------:R-:W-:Y:S01]  /*17cd0*/  ULDC.64 UR4, c[0x0][0x328] ;  /* 0x0000ca0000047ab9 */ /* 0x000fe20000000a00 */
[----:B-----5:R-:W-:Y:S01]  /*17ce0*/  SHF.R.S32.HI R11, RZ, 0x1f, R7 ;  /* 0x0000001fff0b7819 */ /* 0x020fe20000011407 */
[----:B------:R-:W-:Y:S01]  /*17cf0*/  IMAD.WIDE.U32 R2, R8, UR4, RZ ;  /* 0x0000000408027c25 */ /* 0x000fe2000f8e00ff */
[----:B------:R-:W-:Y:S01]  /*17d00*/  ULDC.64 UR6, c[0x0][0x338] ;  /* 0x0000ce0000067ab9 */ /* 0x000fe20000000a00 */
[----:B------:R-:W0:Y:S02]  /*17d10*/  S2R R21, SR_TID.X ;  /* 0x0000000000157919 */ /* 0x000e240000002100 */
[----:B------:R-:W-:Y:S01]  /*17d20*/  IMAD R5, R5, -0xa0, R26 ;  /* 0xffffff6005057824 */ /* 0x000fe200078e021a */
[----:B------:R1:W-:Y:S01]  /*17d30*/  STL [R1+0x4], R11 ;  /* 0x0000040b01007387 */ /* 0x0003e20000100800 */
        /* <DEDUP_REMOVED lines=8> */
[----:B------:R-:W-:Y:S02]  /*17dc0*/  IMAD R0, R7, UR7, R0 ;  /* 0x0000000707007c24 */ /* 0x000fe4000f8e0200 */
[----:B------:R-:W-:-:S02]  /*17dd0*/  IMAD.MOV.U32 R12, RZ, RZ, R2 ;  /* 0x000000ffff0c7224 */ /* 0x000fc400078e0002 */
[----:B------:R-:W-:Y:S01]  /*17de0*/  IMAD.IADD R13, R3, 0x1, R0 ;  /* 0x00000001030d7824 */ /* 0x000fe200078e0200 */
[----:B------:R-:W-:-:S05]  /*17df0*/  SHF.R.S32.HI R0, RZ, 0x1f, R9 ;  /* 0x0000001fff007819 */ /* 0x000fca0000011409 */
[----:B------:R1:W-:Y:S04]  /*17e00*/  STL [R1+0x48], R0 ;  /* 0x0000480001007387 */ /* 0x0003e80000100800 */
[----:B------:R-:W2:Y:S04]  /*17e10*/  LDL R15, [R1+0x3c] ;  /* 0x00003c00010f7983 */ /* 0x000ea80000100800 */
[----:B------:R-:W2:Y:S01]  /*17e20*/  LDL R14, [R1+0xc] ;  /* 0x00000c00010e7983 */ /* 0x000ea20000100800 */
        /* <DEDUP_REMOVED lines=11> */
[----:B------:R-:W-:Y:S01]  /*17ee0*/  ULDC.64 UR6, c[0x0][0x318] ;  /* 0x0000c60000067ab9 */ /* 0x000fe20000000a00 */
[----:B------:R-:W-:-:S02]  /*17ef0*/  IMAD.MOV.U32 R10, RZ, RZ, R2 ;  /* 0x000000ffff0a7224 */ /* 0x000fc400078e0002 */
[----:B0-----:R-:W-:Y:S02]  /*17f00*/  IMAD.IADD R11, R3, 0x1, R0 ;  /* 0x00000001030b7824 */ /* 0x001fe400078e0200 */
[----:B------:R-:W-:-:S04]  /*17f10*/  IMAD.WIDE.U32 R2, R16, UR4, R12 ;  /* 0x0000000410027c25 */ /* 0x000fc8000f8e000c */
[----:B------:R-:W-:Y:S01]  /*17f20*/  IMAD R12, R16, UR5, RZ ;  /* 0x00000005100c7c24 */ /* 0x000fe2000f8e02ff */
[----:B------:R-:W-:Y:S01]  /*17f30*/  IADD3 R0, P1, R2, UR6, RZ ;  /* 0x0000000602007c10 */ /* 0x000fe2000ff3e0ff */
[----:B------:R-:W-:-:S03]  /*17f40*/  IMAD.WIDE.U32 R10, R16, UR4, R10 ;  /* 0x00000004100a7c25 */ /* 0x000fc6000f8e000a */
[----:B------:R-:W-:Y:S02]  /*17f50*/  IADD3.X R2, R3, UR7, R12, P1, !PT ;  /* 0x0000000703027c10 */ /* 0x000fe40008ffe40c */
[----:B------:R-:W-:-:S05]  /*17f60*/  IADD3 R3, P1, R10, UR6, RZ ;  /* 0x000000060a037c10 */ /* 0x000fca000ff3e0ff */
[----:B------:R0:W-:Y:S01]  /*17f70*/  STL [R1], R3 ;  /* 0x0000000301007387 */ /* 0x0001e20000100800 */
[----:B------:R-:W-:-:S04]  /*17f80*/  LOP3.LUT R21, R21, 0x7f, RZ, 0xc0, !PT ;  /* 0x0000007f15157812 */ /* 0x000fc800078ec0ff */
[----:B------:R-:W-:Y:S01]  /*17f90*/  SHF.R.U32.HI R21, RZ, 0x2, R21 ;  /* 0x00000002ff157819 */ /* 0x000fe20000011615 */
[----:B------:R-:W-:Y:S01]  /*17fa0*/  UMOV UR4, 0xffffffff ;  /* 0xffffffff00047882 */ /* 0x000fe20000000000 */
[----:B------:R-:W-:-:S03]  /*17fb0*/  IADD3.X R29, R12, UR7, R11, P1, !PT ;  /* 0x000000070c1d7c10 */ /* 0x000fc60008ffe40b */
[----:B------:R-:W-:-:S05]  /*17fc0*/  IMAD.IADD R5, R5, 0x1, -R21 ;  /* 0x0000000105057824 */ /* 0x000fca00078e0a15 */
[----:B------:R-:W-:Y:S01]  /*17fd0*/  ISETP.GE.AND P5, PT, R5, 0x1, PT ;  /* 0x000000010500780c */ /* 0x000fe20003fa6270 */
[----:B--2---:R-:W-:Y:S01]  /*17fe0*/  IMAD R26, R14, 0x2800, R15 ;  /* 0x000028000e1a7824 */ /* 0x004fe200078e020f */
[----:B0-----:R-:W-:Y:S11]  /*17ff0*/  BRA.DIV UR4, `(.L_x_16039) ;  /* 0x0000005604c47947 */ /* 0x001ff6000b800000 */
[----:B------:R-:W2:Y:S01]  /*18000*/  LDL.LU R14, [R1] ;  /* 0x00000000010e7983 */ /* 0x000ea20000300800 */
[----:B------:R-:W0:Y:S03]  /*18010*/  S2R R11, SR_TID.X ;  /* 0x00000000000b7919 */ /* 0x000e260000002100 */
[----:B------:R-:W1:Y:S04]  /*18020*/  SHFL.IDX PT, R3, R0, RZ, 0x1c1f ;  /* 0x001c1fff00037589 */ /* 0x000e6800000e0000 */
[----:B------:R-:W3:Y:S04]  /*18030*/  SHFL.IDX PT, R10, R2, RZ, 0x1c1f ;  /* 0x001c1fff020a7589 */ /* 0x000ee800000e0000 */
[----:B------:R-:W-:Y:S01]  /*18040*/  SHFL.IDX PT, R20, R2, 0x1, 0x1c1f ;  /* 0x003c1f0002147f89 */ /* 0x000fe200000e0000 */
[----:B0-----:R-:W-:-:S05]  /*18050*/  IMAD.SHL.U32 R15, R11, 0x10, RZ ;  /* 0x000000100b0f7824 */ /* 0x001fca00078e00ff */
[----:B------:R-:W-:-:S04]  /*18060*/  LOP3.LUT R15, R15, 0x30, RZ, 0xc0, !PT ;  /* 0x000000300f0f7812 */ /* 0x000fc800078ec0ff */
[----:B-1----:R-:W-:-:S04]  /*18070*/  IADD3 R12, P1, R15, R3, RZ ;  /* 0x000000030f0c7210 */ /* 0x002fc80007f3e0ff */
[----:B---3--:R-:W-:Y:S02]  /*18080*/  IADD3.X R13, RZ, R10, RZ, P1, !PT ;  /* 0x0000000aff0d7210 */ /* 0x008fe40000ffe4ff */
[----:B------:R-:W0:Y:S01]  /*18090*/  SHFL.IDX PT, R10, R0, 0x1, 0x1c1f ;  /* 0x003c1f00000a7f89 */ /* 0x000e2200000e0000 */
[----:B------:R-:W-:Y:S01]  /*180a0*/  ISETP.LT.OR P1, PT, R5, 0x1, P0 ;  /* 0x000000010500780c */ /* 0x000fe20000721670 */
[----:B------:R-:W-:-:S12]  /*180b0*/  IMAD.IADD R3, R17, 0x1, R26 ;  /* 0x0000000111037824 */ /* 0x000fd800078e021a */
[----:B------:R-:W-:Y:S01]  /*180c0*/  LDGSTS.E.BYPASS.LTC128B.128 [R3+0x6000], desc[UR40][R12.64], !P1 ;  /* 0x060000000c037fae */ /* 0x000fe2000c901d68 */
[----:B0-----:R-:W-:-:S05]  /*180d0*/  IADD3 R10, P1, R15, R10, RZ ;  /* 0x0000000a0f0a7210 */ /* 0x001fca0007f3e0ff */
[----:B------:R-:W-:Y:S01]  /*180e0*/  IMAD.X R11, RZ, RZ, R20, P1 ;  /* 0x000000ffff0b7224 */ /* 0x000fe200008e0614 */
        /* <DEDUP_REMOVED lines=8> */
[----:B------:R-:W-:-:S13]  /*18170*/  ISETP.LT.OR P1, PT, R5, 0x41, P0 ;  /* 0x000000410500780c */ /* 0x000fda0000721670 */
[----:B------:R1:W-:Y:S02]  /*18180*/  LDGSTS.E.BYPASS.LTC128B.128 [R3+0x7000], desc[UR40][R10.64], !P1 ;  /* 0x070000000a037fae */ /* 0x0003e4000c901d68 */
[----:B-1----:R-:W-:-:S05]  /*18190*/  IADD3 R10, P1, R15, R0, RZ ;  /* 0x000000000f0a7210 */ /* 0x002fca0007f3e0ff */
[----:B---3--:R-:W-:Y:S01]  /*181a0*/  IMAD.X R11, RZ, RZ, R2, P1 ;  /* 0x000000ffff0b7224 */ /* 0x008fe200008e0602 */
[C---:B------:R-:W-:Y:S01]  /*181b0*/  ISETP.LT.OR P1, PT, R5.reuse, 0x61, P0 ;  /* 0x000000610500780c */ /* 0x040fe20000721670 */
[----:B------:R0:W1:Y:S01]  /*181c0*/  SHFL.IDX PT, R0, R29, RZ, 0x1c1f ;  /* 0x001c1fff1d007589 */ /* 0x00006200000e0000 */
[----:B------:R-:W-:-:S11]  /*181d0*/  ISETP.GE.AND P3, PT, R5, 0x81, PT ;  /* 0x000000810500780c */ /* 0x000fd60003f66270 */
[----:B------:R2:W-:Y:S01]  /*181e0*/  LDGSTS.E.BYPASS.LTC128B.128 [R3+0x7800], desc[UR40][R10.64], !P1 ;  /* 0x078000000a037fae */ /* 0x0005e2000c901d68 */
[----:B------:R-:W-:Y:S02]  /*181f0*/  LOP3.LUT R19, R19, 0xfffffff7, RZ, 0xc0, !PT ;  /* 0xfffffff713137812 */ /* 0x000fe400078ec0ff */
[C---:B------:R-:W-:Y:S02]  /*18200*/  ISETP.GE.AND P4, PT, R5.reuse, 0x21, PT ;  /* 0x000000210500780c */ /* 0x040fe40003f86270 */
[C---:B------:R-:W-:Y:S02]  /*18210*/  ISETP.GE.AND P1, PT, R5.reuse, 0x41, PT ;  /* 0x000000410500780c */ /* 0x040fe40003f26270 */
[----:B------:R-:W-:Y:S02]  /*18220*/  ISETP.GE.AND P2, PT, R5, 0x61, PT ;  /* 0x000000610500780c */ /* 0x000fe40003f46270 */
[----:B------:R-:W-:Y:S01]  /*18230*/  @P3 LOP3.LUT R19, R19, 0x8, RZ, 0xfc, !PT ;  /* 0x0000000813133812 */ /* 0x000fe200078efcff */
[----:B-12---:R0:W2:Y:S10]  /*18240*/  SHFL.IDX PT, R10, R14, RZ, 0x1c1f ;  /* 0x001c1fff0e0a7589 */ /* 0x0060b400000e0000 */
.L_x_16170:
        /* <DEDUP_REMOVED lines=12> */
.L_x_16040:
        /* <DEDUP_REMOVED lines=11> */
.L_x_16041:
[----:B------:R2:W-:Y:S01]  /*183c0*/  SYNCS.ARRIVE.TRANS64.A1T0 RZ, [R4+URZ+0x13270], RZ ;  /* 0x013270ff04ff79a7 */ /* 0x0005e2000810003f */
[----:B------:R-:W-:Y:S05]  /*183d0*/  @!P6 BRA `(.L_x_16042) ;  /* 0x000000000004e947 */ /* 0x000fea0003800000 */
[----:B------:R-:W-:Y:S01]  /*183e0*/  BPT.TRAP 0x1 ;  /* 0x000000040000795c */ /* 0x000fe20000300000 */
.L_x_16042:
[----:B------:R-:W3:Y:S01]  /*183f0*/  LDL R0, [R1+0x44] ;  /* 0x0000440001007983 */ /* 0x000ee20000100800 */
[----:B------:R-:W-:Y:S01]  /*18400*/  BSSY B0, `(.L_x_16043) ;  /* 0x0000003000007945 */ /* 0x000fe20003800000 */
[----:B---3--:R-:W3:Y:S03]  /*18410*/  SYNCS.PHASECHK.TRANS64.TRYWAIT P0, [R4+URZ+0x13240], R0 ;  /* 0x01324000040075a7 */ /* 0x008ee6000800017f */
[----:B---3--:R-:W-:Y:S05]  /*18420*/  @!P0 BRA `(.L_x_16044) ;  /* 0x0000005800548947 */ /* 0x008fea0003800000 */
.L_x_16171:
[----:B------:R-:W-:Y:S05]  /*18430*/  BSYNC B0 ;  /* 0x0000000000007941 */ /* 0x000fea0003800000 */
.L_x_16043:
[----:B---3--:R-:W3:Y:S01]  /*18440*/  LDL.LU R0, [R1+0x4] ;  /* 0x0000040001007983 */ /* 0x008ee20000300800 */
        /* <DEDUP_REMOVED lines=64> */
.L_x_16183:
        /* <DEDUP_REMOVED lines=14> */
.L_x_16047:
[----:B------:R-:W-:Y:S05]  /*18930*/  BSYNC B0 ;  /* 0x0000000000007941 */ /* 0x000fea0003800000 */
.L_x_16046:
[----:B------:R-:W-:Y:S01]  /*18940*/  NOP ;  /* 0x0000000000007918 */ /* 0x000fe20000000000 */
[----:B------:R-:W-:-:S13]  /*18950*/  PLOP3.LUT P0, PT, PT, PT, PT, 0x80, 0x0 ;  /* 0x000000000000781c */ /* 0x000fda0003f0f070 */
.L_x_16048:
        /* <DEDUP_REMOVED lines=11> */
.L_x_16049:
[----:B------:R2:W5:Y:S01]  /*18a10*/  LDL.LU R5, [R1+0x50] ;  /* 0x0000500001057983 */ /* 0x0005620000300800 */
[----:B------:R2:W-:Y:S03]  /*18a20*/  SYNCS.ARRIVE.TRANS64.A1T0 RZ, [R4+URZ+0x13230], RZ ;  /* 0x013230ff04ff79a7 */ /* 0x0005e6000810003f */
[----:B----4-:R2:W5:Y:S02]  /*18a30*/  LDL.LU R3, [R1+0x5c] ;  /* 0x00005c0001037983 */ /* 0x0105640000300800 */
        /* <DEDUP_REMOVED lines=11> */
[----:B0-----:R-:W-:-:S03]  /*18af0*/  SEL R29, R3, RZ, !P0 ;  /* 0x000000ff031d7207 */ /* 0x001fc60004000000 */
[----:B------:R-:W-:-:S04]  /*18b00*/  IMAD R2, R2, UR4, RZ ;  /* 0x0000000402027c24 */ /* 0x000fc8000f8e02ff */
[C---:B------:R-:W-:Y:S02]  /*18b10*/  IMAD R26, R5.reuse, UR5, R2 ;  /* 0x00000005051a7c24 */ /* 0x040fe4000f8e0202 */
[----:B--2---:R-:W-:-:S04]  /*18b20*/  IMAD.WIDE.U32 R4, R5, UR4, RZ ;  /* 0x0000000405047c25 */ /* 0x004fc8000f8e00ff */
[----:B------:R-:W-:Y:S01]  /*18b30*/  IMAD.IADD R26, R5, 0x1, R26 ;  /* 0x00000001051a7824 */ /* 0x000fe200078e021a */
[----:B------:R0:W-:Y:S01]  /*18b40*/  STL.64 [R1], R4 ;  /* 0x0000000401007387 */ /* 0x0001e20000100a00 */
        /* <DEDUP_REMOVED lines=17> */
.L_x_16051:
[----:B------:R-:W-:Y:S05]  /*18c60*/  BSYNC B6 ;  /* 0x0000000000067941 */ /* 0x000fea0003800000 */
.L_x_16050:
        /* <DEDUP_REMOVED lines=26> */
[----:B---3--:R-:W-:-:S04]  /*18e10*/  IMAD R6, R25, 0xc0, R20 ;  /* 0x000000c019067824 */ /* 0x008fc800078e0214 */
[----:B-1----:R-:W-:-:S04]  /*18e20*/  @P1 IMAD.HI.U32 R0, R6, R0, RZ ;  /* 0x0000000006001227 */ /* 0x002fc800078e00ff */
[----:B------:R-:W-:Y:S01]  /*18e30*/  IMAD.MOV.U32 R4, RZ, RZ, R6 ;  /* 0x000000ffff047224 */ /* 0x000fe200078e0006 */
[----:B0-----:R-:W-:-:S04]  /*18e40*/  @P1 SHF.R.U32.HI R4, RZ, R5, R0 ;  /* 0x00000005ff041219 */ /* 0x001fc80000011600 */
[----:B------:R-:W-:-:S05]  /*18e50*/  SHF.R.S32.HI R0, RZ, 0x1f, R4 ;  /* 0x0000001fff007819 */ /* 0x000fca0000011404 */
[----:B------:R-:W-:-:S04]  /*18e60*/  IMAD R0, R0, UR4, RZ ;  /* 0x0000000400007c24 */ /* 0x000fc8000f8e02ff */
[C---:B------:R-:W-:Y:S02]  /*18e70*/  IMAD R7, R4.reuse, UR5, R0 ;  /* 0x0000000504077c24 */ /* 0x040fe4000f8e0200 */
[----:B------:R-:W-:Y:S02]  /*18e80*/  IMAD.MOV R0, RZ, RZ, -R4 ;  /* 0x000000ffff007224 */ /* 0x000fe400078e0a04 */
[----:B------:R-:W-:-:S04]  /*18e90*/  IMAD.WIDE.U32 R4, R4, UR4, R2 ;  /* 0x0000000404047c25 */ /* 0x000fc8000f8e0002 */
[----:B------:R-:W-:Y:S01]  /*18ea0*/  IMAD R0, R9, R0, R6 ;  /* 0x0000000009007224 */ /* 0x000fe200078e0206 */
[----:B------:R-:W-:-:S04]  /*18eb0*/  IADD3 R5, R5, R7, RZ ;  /* 0x0000000705057210 */ /* 0x000fc80007ffe0ff */
        /* <DEDUP_REMOVED lines=80> */
.L_x_16196:
        /* <DEDUP_REMOVED lines=10> */
.L_x_16053:
        /* <DEDUP_REMOVED lines=18> */
.L_x_16197:
[----:B------:R-:W-:Y:S05]  /*19580*/  BSYNC B0 ;  /* 0x0000000000007941 */ /* 0x000fea0003800000 */
.L_x_16054:
        /* <DEDUP_REMOVED lines=8> */
.L_x_16076:
        /* <DEDUP_REMOVED lines=74> */
.L_x_16057:
[----:B------:R-:W-:Y:S01]  /*19ab0*/  IMAD R6, R3, 0x8, R17 ;  /* 0x0000000803067824 */ /* 0x000fe200078e0211 */
[----:B0-----:R-:W-:Y:S01]  /*19ac0*/  SHF.L.U32 R2, R2, 0x1f, RZ ;  /* 0x0000001f02027819 */ /* 0x001fe200000006ff */
[----:B------:R-:W-:Y:S01]  /*19ad0*/  BSSY B0, `(.L_x_16058) ;  /* 0x0000005000007945 */ /* 0x000fe20003800000 */
[----:B------:R-:W-:Y:S02]  /*19ae0*/  SHF.R.S32.HI R26, RZ, 0x1f, R7 ;  /* 0x0000001fff1a7819 */ /* 0x000fe40000011407 */
[----:B------:R-:W0:Y:S01]  /*19af0*/  SYNCS.PHASECHK.TRANS64.TRYWAIT P0, [R6+URZ+0x13280], R2 ;  /* 0x01328002060075a7 */ /* 0x000e22000800017f */
[----:B------:R1:W-:Y:S02]  /*19b00*/  STL [R1+0x8], R2 ;  /* 0x0000080201007387 */ /* 0x0003e40000100800 */
[----:B01----:R-:W-:Y:S05]  /*19b10*/  @!P0 BRA `(.L_x_16059) ;  /* 0x0000005000208947 */ /* 0x003fea0003800000 */
.L_x_16198:
[----:B------:R-:W-:Y:S05]  /*19b20*/  BSYNC B0 ;  /* 0x0000000000007941 */ /* 0x000fea0003800000 */
.L_x_16058:
        /* <DEDUP_REMOVED lines=18> */
[----:B------:R-:W-:Y:S01]  /*19c50*/  IMAD.IADD R5, R3, 0x1, R4 ;  /* 0x0000000103057824 */ /* 0x000fe200078e0204 */
[----:B------:R-:W-:Y:S01]  /*19c60*/  MOV R4, R2 ;  /* 0x0000000200047202 */ /* 0x000fe20000000f00 */
        /* <DEDUP_REMOVED lines=48> */
.L_x_16210:
        /* <DEDUP_REMOVED lines=11> */
.L_x_16061:
        /* <DEDUP_REMOVED lines=11> */
.L_x_16062:
[----:B------:R1:W-:Y:S01]  /*1a0d0*/  SYNCS.ARRIVE.TRANS64.A1T0 RZ, [R6+URZ+0x13270], RZ ;  /* 0x013270ff06ff79a7 */ /* 0x0003e2000810003f */
[----:B------:R-:W-:Y:S05]  /*1a0e0*/  @!P3 BRA `(.L_x_16063) ;  /* 0x000000000004b947 */ /* 0x000fea0003800000 */
[----:B------:R-:W-:Y:S01]  /*1a0f0*/  BPT.TRAP 0x1 ;  /* 0x000000040000795c */ /* 0x000fe20000300000 */
.L_x_16063:
[----:B------:R-:W2:Y:S01]  /*1a100*/  LDL R2, [R1+0x8] ;  /* 0x0000080001027983 */ /* 0x000ea20000100800 */
[----:B------:R-:W-:Y:S01]  /*1a110*/  BSSY B0, `(.L_x_16064) ;  /* 0x0000003000007945 */ /* 0x000fe20003800000 */
[----:B--2---:R-:W2:Y:S03]  /*1a120*/  SYNCS.PHASECHK.TRANS64.TRYWAIT P0, [R6+URZ+0x13240], R2 ;  /* 0x01324002060075a7 */ /* 0x004ea6000800017f */
[----:B--2---:R-:W-:Y:S05]  /*1a130*/  @!P0 BRA `(.L_x_16065) ;  /* 0x00000050004c8947 */ /* 0x004fea0003800000 */
.L_x_16211:
[----:B------:R-:W-:Y:S05]  /*1a140*/  BSYNC B0 ;  /* 0x0000000000007941 */ /* 0x000fea0003800000 */
.L_x_16064:
        /* <DEDUP_REMOVED lines=59> */
.L_x_16223:
        /* <DEDUP_REMOVED lines=8> */
.L_x_16067:
        /* <DEDUP_REMOVED lines=11> */
.L_x_16068:
[----:B------:R-:W4:Y:S01]  /*1a630*/  LDL R0, [R1+0x58] ;  /* 0x0000580001007983 */ /* 0x000f220000100800 */
[----:B------:R0:W-:Y:S01]  /*1a640*/  SYNCS.ARRIVE.TRANS64.A1T0 RZ, [R6+URZ+0x13230], RZ ;  /* 0x013230ff06ff79a7 */ /* 0x0001e2000810003f */
[----:B----4-:R-:W-:-:S13]  /*1a650*/  ISETP.NE.AND P0, PT, R0, 0x3, PT ;  /* 0x000000030000780c */ /* 0x010fda0003f05270 */
[----:B0-----:R-:W-:Y:S05]  /*1a660*/  @!P0 BRA `(.L_x_16069) ;  /* 0x0000000000048947 */ /* 0x001fea0003800000 */
[----:B------:R-:W-:Y:S01]  /*1a670*/  BPT.TRAP 0x1 ;  /* 0x000000040000795c */ /* 0x000fe20000300000 */
.L_x_16069:
[----:B------:R-:W-:Y:S01]  /*1a680*/  LOP3.LUT R0, R25, 0x1, RZ, 0x3c, !PT ;  /* 0x0000000119007812 */ /* 0x000fe200078e3cff */
[----:B---3--:R-:W-:Y:S01]  /*1a690*/  IMAD R2, R21, 0x8, R17 ;  /* 0x0000000815027824 */ /* 0x008fe200078e0211 */
[----:B------:R-:W-:Y:S02]  /*1a6a0*/  BSSY B0, `(.L_x_16070) ;  /* 0x0000004000007945 */ /* 0x000fe40003800000 */
[----:B------:R-:W-:-:S04]  /*1a6b0*/  SHF.L.U32 R0, R0, 0x1f, RZ ;  /* 0x0000001f00007819 */ /* 0x000fc800000006ff */
[----:B------:R-:W0:Y:S02]  /*1a6c0*/  SYNCS.PHASECHK.TRANS64.TRYWAIT P2, [R2+URZ+0x13270], R0 ;  /* 0x01327000020075a7 */ /* 0x000e24000804017f */
[----:B0-----:R-:W-:Y:S05]  /*1a6d0*/  @!P2 BRA `(.L_x_16071) ;  /* 0x000000500058a947 */ /* 0x001fea0003800000 */
.L_x_16224:
[----:B------:R-:W-:Y:S05]  /*1a6e0*/  BSYNC B0 ;  /* 0x0000000000007941 */ /* 0x000fea0003800000 */
.L_x_16070:
[----:B------:R-:W3:Y:S02]  /*1a6f0*/  LDL R3, [R1+0x74] ;  /* 0x0000740001037983 */ /* 0x000ee40000100800 */
[----:B---3--:R-:W-:-:S13]  /*1a700*/  ISETP.NE.AND P2, PT, R3, 0x3, PT ;  /* 0x000000030300780c */ /* 0x008fda0003f45270 */
[----:B------:R-:W-:Y:S05]  /*1a710*/  @!P2 BRA `(.L_x_16072) ;  /* 0x000000000004a947 */ /* 0x000fea0003800000 */
[----:B------:R-:W-:Y:S01]  /*1a720*/  BPT.TRAP 0x1 ;  /* 0x000000040000795c */ /* 0x000fe20000300000 */
.L_x_16072:
[----:B------:R-:W-:Y:S01]  /*1a730*/  SHF.L.U32 R3, R25, 0x1f, RZ ;  /* 0x0000001f19037819 */ /* 0x000fe200000006ff */
[----:B0-----:R-:W-:-:S03]  /*1a740*/  IMAD R0, R21, 0x2800, RZ ;  /* 0x0000280015007824 */ /* 0x001fc600078e02ff */
[----:B------:R-:W0:Y:S02]  /*1a750*/  SYNCS.PHASECHK.TRANS64.TRYWAIT P2, [R2+URZ+0x13260], R3 ;  /* 0x01326003020075a7 */ /* 0x000e24000804017f */
[----:B0-----:R-:W-:Y:S05]  /*1a760*/  @!P2 BRA `(.L_x_16073) ;  /* 0x000000500048a947 */ /* 0x001fea0003800000 */
.L_x_16225:
        /* <DEDUP_REMOVED lines=65> */
.L_x_16074:
[----:B-1----:R1:W-:Y:S01]  /*1ab80*/  SYNCS.ARRIVE.TRANS64.A1T0 RZ, [R2+URZ+0x13250], RZ ;  /* 0x013250ff02ff79a7 */ /* 0x0023e2000810003f */
[----:B------:R-:W-:Y:S06]  /*1ab90*/  BAR.SYNC.DEFER_BLOCKING 0x2, 0x80 ;  /* 0x0082000000007b1d */ /* 0x000fec0000010000 */
[----:B------:R-:W-:Y:S05]  /*1aba0*/  @!P0 BRA `(.L_x_16075) ;  /* 0x0000000000048947 */ /* 0x000fea0003800000 */
[----:B------:R-:W-:Y:S01]  /*1abb0*/  BPT.TRAP 0x1 ;  /* 0x000000040000795c */ /* 0x000fe20000300000 */
.L_x_16075:
[----:B0-----:R-:W2:Y:S01]  /*1abc0*/  LDL R0, [R1+0x34] ;  /* 0x0000340001007983 */ /* 0x001ea20000100800 */
[----:B-1----:R-:W-:-:S03]  /*1abd0*/  VIADD R2, R2, 0x13280 ;  /* 0x0001328002027836 */ /* 0x002fc60000000000 */
[----:B------:R3:W5:Y:S04]  /*1abe0*/  LDL R21, [R1+0xc] ;  /* 0x00000c0001157983 */ /* 0x0007680000100800 */
[----:B------:R3:W5:Y:S01]  /*1abf0*/  LDL R25, [R1+0x1c] ;  /* 0x00001c0001197983 */ /* 0x0007620000100800 */
[----:B--2---:R-:W-:-:S04]  /*1ac00*/  PRMT R2, R0, 0x654, R2 ;  /* 0x0000065400027816 */ /* 0x004fc80000000002 */
[----:B------:R3:W-:Y:S01]  /*1ac10*/  SYNCS.ARRIVE.TRANS64.RED.A1T0 RZ, [R2+URZ], RZ ;  /* 0x000000ff02ff79a7 */ /* 0x0007e2000810043f */
[----:B------:R-:W-:Y:S05]  /*1ac20*/  @P1 BRA `(.L_x_16076) ;  /* 0xffffffe800781947 */ /* 0x000fea000383ffff */
.L_x_16056:
        /* <DEDUP_REMOVED lines=19> */
.L_x_16078:
[----:B------:R-:W-:Y:S05]  /*1ad60*/  BSYNC B0 ;  /* 0x0000000000007941 */ /* 0x000fea0003800000 */
.L_x_16077:
[----:B------:R-:W-:Y:S05]  /*1ad70*/  @!P0 BRA `(.L_x_16079) ;  /* 0x0000000000048947 */ /* 0x000fea0003800000 */
[----:B------:R-:W-:Y:S01]  /*1ad80*/  BPT.TRAP 0x1 ;  /* 0x000000040000795c */ /* 0x000fe20000300000 */
.L_x_16079:
        /* <DEDUP_REMOVED lines=8> */
.L_x_16226:
[----:B------:R-:W-:Y:S05]  /*1ae10*/  BSYNC B0 ;  /* 0x0000000000007941 */ /* 0x000fea0003800000 */
.L_x_16080:
[----:B------:R-:W2:Y:S02]  /*1ae20*/  LDL R2, [R1+0x74] ;  /* 0x0000740001027983 */ /* 0x000ea40000100800 */
[----:B--2---:R-:W-:-:S13]  /*1ae30*/  ISETP.NE.AND P1, PT, R2, 0x3, PT ;  /* 0x000000030200780c */ /* 0x004fda0003f25270 */
[----:B------:R-:W-:Y:S05]  /*1ae40*/  @!P1 BRA `(.L_x_16082) ;  /* 0x0000000000049947 */ /* 0x000fea0003800000 */
[----:B------:R-:W-:Y:S01]  /*1ae50*/  BPT.TRAP 0x1 ;  /* 0x000000040000795c */ /* 0x000fe20000300000 */
.L_x_16082:
[----:B------:R-:W1:Y:S02]  /*1ae60*/  LDL R2, [R1+0x1c] ;  /* 0x00001c0001027983 */ /* 0x000e640000100800 */
[----:B-1----:R-:W-:-:S04]  /*1ae70*/  SHF.L.U32 R3, R2, 0x1f, RZ ;  /* 0x0000001f02037819 */ /* 0x002fc800000006ff */
[----:B------:R-:W1:Y:S02]  /*1ae80*/  SYNCS.PHASECHK.TRANS64.TRYWAIT P1, [R0+URZ+0x13260], R3 ;  /* 0x01326003000075a7 */ /* 0x000e64000802017f */
[----:B-1----:R-:W-:Y:S05]  /*1ae90*/  @!P1 BRA `(.L_x_16083) ;  /* 0x0000004800a49947 */ /* 0x002fea0003800000 */
.L_x_16227:
[----:B------:R-:W2:Y:S04]  /*1aea0*/  LDL R12, [R1+0xc] ;  /* 0x00000c00010c7983 */ /* 0x000ea80000100800 */
[----:B------:R-:W3:Y:S01]  /*1aeb0*/  LDL R13, [R1+0x74] ;  /* 0x00007400010d7983 */ /* 0x000ee20000100800 */
[----:B------:R-:W-:Y:S05]  /*1aec0*/  WARPSYNC.ALL ;  /* 0x0000000000007948 */ /* 0x000fea0003800000 */
[----:B--2---:R-:W-:-:S05]  /*1aed0*/  IMAD R2, R12, 0x2800, RZ ;  /* 0x000028000c027824 */ /* 0x004fca00078e02ff */
[----:B------:R-:W-:-:S04]  /*1aee0*/  LOP3.LUT R4, R2, R28, RZ, 0xfc, !PT ;  /* 0x0000001c02047212 */ /* 0x000fc800078efcff */
[----:B------:R-:W-:-:S06]  /*1aef0*/  IADD3 R5, R17, R4, RZ ;  /* 0x0000000411057210 */ /* 0x000fcc0007ffe0ff */
        /* <DEDUP_REMOVED lines=61> */
.L_x_16084:
[----:B-1----:R1:W-:Y:S01]  /*1b2d0*/  SYNCS.ARRIVE.TRANS64.A1T0 RZ, [R0+URZ+0x13250], RZ ;  /* 0x013250ff00ff79a7 */ /* 0x0023e2000810003f */
[----:B------:R-:W-:Y:S06]  /*1b2e0*/  BAR.SYNC.DEFER_BLOCKING 0x2, 0x80 ;  /* 0x0082000000007b1d */ /* 0x000fec0000010000 */
[----:B------:R-:W-:Y:S05]  /*1b2f0*/  @!P0 BRA `(.L_x_16085) ;  /* 0x0000000000048947 */ /* 0x000fea0003800000 */
[----:B------:R-:W-:Y:S01]  /*1b300*/  BPT.TRAP 0x1 ;  /* 0x000000040000795c */ /* 0x000fe20000300000 */
.L_x_16085:
        /* <DEDUP_REMOVED lines=12> */
.L_x_16026:
        /* <DEDUP_REMOVED lines=9> */
[----:B-----5:R1:W3:Y:S01]  /*1b460*/  LDS.128 R24, [R17+0x132d0] ;  /* 0x0132d00011187984 */ /* 0x0202e20000000c00 */
[----:B------:R-:W-:Y:S06]  /*1b470*/  BAR.ARV 0x4, 0x200 ;  /* 0x0108000000007b1d */ /* 0x000fec0000002000 */
[----:B------:R-:W-:Y:S05]  /*1b480*/  BRA `(.L_x_16087) ;  /* 0x0000000c00e47947 */ /* 0x000fea0003800000 */
.L_x_16086:
        /* <DEDUP_REMOVED lines=11> */
[----:B------:R1:W3:Y:S02]  /*1b540*/  @!P1 LDG.E R7, desc[UR40][R2.64] ;  /* 0x0000002802079981 */ /* 0x0002e4000c1e1900 */
[----:B-1----:R-:W-:-:S06]  /*1b550*/  @!P1 IMAD.WIDE R2, R0, 0x4, R4 ;  /* 0x0000000400029825 */ /* 0x002fcc00078e0204 */
[----:B------:R-:W4:Y:S01]  /*1b560*/  @!P1 LDG.E R2, desc[UR40][R2.64] ;  /* 0x0000002802029981 */ /* 0x000f22000c1e1900 */
[----:B-----5:R-:W-:Y:S01]  /*1b570*/  IMAD.MOV.U32 R25, RZ, RZ, RZ ;  /* 0x000000ffff197224 */ /* 0x020fe200078e00ff */
[C---:B------:R-:W-:Y:S01]  /*1b580*/  ISETP.GE.U32.AND P2, PT, R9.reuse, 0x2, PT ;  /* 0x000000020900780c */ /* 0x040fe20003f46070 */
[----:B------:R-:W-:Y:S01]  /*1b590*/  IMAD.MOV.U32 R5, RZ, RZ, RZ ;  /* 0x000000ffff057224 */ /* 0x000fe200078e00ff */
[C---:B------:R-:W-:Y:S01]  /*1b5a0*/  ISETP.GE.U32.AND P3, PT, R9.reuse, 0x4, PT ;  /* 0x000000040900780c */ /* 0x040fe20003f66070 */
[----:B------:R-:W-:Y:S01]  /*1b5b0*/  SHFL.IDX PT, R0, R24, RZ, 0x1f ;  /* 0x00001fff18007589 */ /* 0x000fe200000e0000 */
[C---:B------:R-:W-:Y:S02]  /*1b5c0*/  ISETP.GE.U32.AND P4, PT, R9.reuse, 0x8, PT ;  /* 0x000000080900780c */ /* 0x040fe40003f86070 */
[----:B------:R-:W-:Y:S01]  /*1b5d0*/  ISETP.GE.U32.AND P5, PT, R9, 0x10, PT ;  /* 0x000000100900780c */ /* 0x000fe20003fa6070 */
[----:B--2---:R0:W-:Y:S02]  /*1b5e0*/  SHFL.IDX PT, R6, R24, 0x1, 0x1f ;  /* 0x00201f0018067f89 */ /* 0x0041e400000e0000 */
[----:B0-----:R-:W-:-:S02]  /*1b5f0*/  IMAD.MOV.U32 R24, RZ, RZ, RZ ;  /* 0x000000ffff187224 */ /* 0x001fc400078e00ff */
[----:B---3--:R-:W-:Y:S02]  /*1b600*/  @!P1 IMAD.MOV.U32 R25, RZ, RZ, R7 ;  /* 0x000000ffff199224 */ /* 0x008fe400078e0007 */
        /* <DEDUP_REMOVED lines=19> */
.L_x_16237:
[----:B------:R-:W-:Y:S02]  /*1b740*/  ULDC UR4, c[0x0][0xc38] ;  /* 0x00030e0000047ab9 */ /* 0x000fe40000000800 */
[----:B------:R-:W-:-:S04]  /*1b750*/  IMAD.U32 R7, RZ, RZ, UR4 ;  /* 0x00000004ff077e24 */ /* 0x000fc8000f8e00ff */
[----:B-1----:R-:W-:-:S04]  /*1b760*/  IMAD R3, R3, R7, RZ ;  /* 0x0000000703037224 */ /* 0x002fc800078e02ff */
[----:B------:R-:W-:-:S05]  /*1b770*/  IMAD.IADD R4, R6, 0x1, R3 ;  /* 0x0000000106047824 */ /* 0x000fca00078e0203 */
[----:B------:R-:W-:-:S13]  /*1b780*/  ISETP.GT.AND P6, PT, R4, R0, PT ;  /* 0x000000000400720c */ /* 0x000fda0003fc4270 */
[----:B------:R-:W-:Y:S05]  /*1b790*/  @P6 BRA `(.L_x_16089) ;  /* 0x0000000000a46947 */ /* 0x000fea0003800000 */
.L_x_16092:
        /* <DEDUP_REMOVED lines=35> */
.L_x_16245:
[----:B------:R-:W-:Y:S02]  /*1b9d0*/  ULDC UR4, c[0x0][0xc38] ;  /* 0x00030e0000047ab9 */ /* 0x000fe40000000800 */
[----:B------:R-:W-:-:S04]  /*1b9e0*/  IMAD.U32 R7, RZ, RZ, UR4 ;  /* 0x00000004ff077e24 */ /* 0x000fc8000f8e00ff */
[----:B-1----:R-:W-:-:S05]  /*1b9f0*/  IMAD R3, R3, R7, RZ ;  /* 0x0000000703037224 */ /* 0x002fca00078e02ff */
[----:B------:R-:W-:-:S04]  /*1ba00*/  IADD3 R4, R3, R4, RZ ;  /* 0x0000000403047210 */ /* 0x000fc80007ffe0ff */
[----:B------:R-:W-:-:S13]  /*1ba10*/  ISETP.GT.AND P6, PT, R4, R0, PT ;  /* 0x000000000400720c */ /* 0x000fda0003fc4270 */
[----:B------:R-:W-:Y:S05]  /*1ba20*/  @!P6 BRA `(.L_x_16092) ;  /* 0xfffffffc005ce947 */ /* 0x000fea000383ffff */
.L_x_16089:
        /* <DEDUP_REMOVED lines=10> */
.L_x_16250:
[----:B------:R-:W-:-:S13]  /*1bad0*/  ISETP.NE.AND P0, PT, R3, RZ, PT ;  /* 0x000000ff0300720c */ /* 0x000fda0003f05270 */
[----:B------:R-:W-:Y:S05]  /*1bae0*/  @!P0 BRA `(.L_x_16094) ;  /* 0x0000000000108947 */ /* 0x000fea0003800000 */
[----:B------:R-:W-:Y:S01]  /*1baf0*/  UMOV UR4, 0xffffffff ;  /* 0xffffffff00047882 */ /* 0x000fe20000000000 */
[----:B-1----:R-:W-:Y:S02]  /*1bb00*/  VIADD R6, R6, 0xffffffff ;  /* 0xffffffff06067836 */ /* 0x002fe40000000000 */
[----:B------:R-:W-:Y:S05]  /*1bb10*/  BRA.DIV UR4, `(.L_x_16095) ;  /* 0x0000004a04247947 */ /* 0x000fea000b800000 */
[----:B------:R4:W1:Y:S02]  /*1bb20*/  SHFL.IDX PT, R24, R2, R6, 0x1f ;  /* 0x00001f0602187589 */ /* 0x00086400000e0000 */
.L_x_16094:
        /* <DEDUP_REMOVED lines=60> */
.L_x_16096:
        /* <DEDUP_REMOVED lines=48> */
[-C--:B------:R-:W-:Y:S01]  /*1c1f0*/  @!P1 IADD3 R3, R3, -R7.reuse, RZ ;  /* 0x8000000703039210 */ /* 0x080fe20007ffe0ff */
        /* <DEDUP_REMOVED lines=12> */
.L_x_16097:
[----:B------:R-:W-:-:S05]  /*1c2c0*/  LOP3.LUT R0, RZ, R0, RZ, 0x33, !PT ;  /* 0x00000000ff007212 */ /* 0x000fca00078e33ff */
[----:B------:R-:W-:Y:S01]  /*1c2d0*/  IMAD.IADD R25, R25, 0x1, R0 ;  /* 0x0000000119197824 */ /* 0x000fe200078e0200 */
[----:B------:R-:W-:Y:S06]  /*1c2e0*/  BRA `(.L_x_16098) ;  /* 0x00000000001c7947 */ /* 0x000fec0003800000 */
.L_x_16090:
[----:B------:R-:W-:Y:S01]  /*1c2f0*/  UMOV UR4, URZ ;  /* 0x0000003f00047c82 */ /* 0x000fe20008000000 */
[----:B------:R-:W-:Y:S01]  /*1c300*/  UMOV UR5, URZ ;  /* 0x0000003f00057c82 */ /* 0x000fe20008000000 */
[----:B------:R-:W-:Y:S01]  /*1c310*/  ULDC UR6, c[0x0][0xc3c] ;  /* 0x00030f0000067ab9 */ /* 0x000fe20000000800 */
[----:B------:R-:W-:Y:S02]  /*1c320*/  IMAD.MOV.U32 R24, RZ, RZ, R0 ;  /* 0x000000ffff187224 */ /* 0x000fe400078e0000 */
[----:B------:R-:W-:Y:S02]  /*1c330*/  IMAD.U32 R25, RZ, RZ, UR4 ;  /* 0x00000004ff197e24 */ /* 0x000fe4000f8e00ff */
[----:B------:R-:W-:Y:S02]  /*1c340*/  IMAD.U32 R26, RZ, RZ, UR5 ;  /* 0x00000005ff1a7e24 */ /* 0x000fe4000f8e00ff */
[----:B------:R-:W-:-:S07]  /*1c350*/  IMAD.U32 R27, RZ, RZ, UR6 ;  /* 0x00000006ff1b7e24 */ /* 0x000fce000f8e00ff */
.L_x_16098:
        /* <DEDUP_REMOVED lines=12> */
.L_x_16087:
[----:B------:R-:W-:Y:S02]  /*1c420*/  ULDC UR4, c[0x0][0xc3c] ;  /* 0x00030f0000047ab9 */ /* 0x000fe40000000800 */
[----:B---3--:R-:W-:-:S13]  /*1c430*/  ISETP.GE.AND P0, PT, R27, UR4, PT ;  /* 0x000000041b007c0c */ /* 0x008fda000bf06270 */
[----:B------:R-:W-:Y:S05]  /*1c440*/  @!P0 BRA `(.L_x_16099) ;  /* 0xffffff9000448947 */ /* 0x000fea000383ffff */
[----:B------:R-:W-:Y:S05]  /*1c450*/  BSYNC B7 ;  /* 0x0000000000077941 */ /* 0x000fea0003800000 */
.L_x_15985:
[----:B-1----:R-:W3:Y:S01]  /*1c460*/  LDL.LU R0, [R1+0x64] ;  /* 0x0000640001007983 */ /* 0x002ee20000300800 */
[----:B------:R-:W-:Y:S01]  /*1c470*/  BSSY B0, `(.L_x_16100) ;  /* 0x000000b000007945 */ /* 0x000fe20003800000 */
[----:B------:R-:W1:Y:S01]  /*1c480*/  S2R R5, SR_CgaCtaId ;  /* 0x0000000000057919 */ /* 0x000e620000008800 */
[----:B---3--:R-:W-:-:S05]  /*1c490*/  VIADD R0, R0, 0x1 ;  /* 0x0000000100007836 */ /* 0x008fca0000000000 */
        /* <DEDUP_REMOVED lines=8> */
.L_x_16253:
[----:B------:R-:W-:Y:S05]  /*1c520*/  BSYNC B0 ;  /* 0x0000000000007941 */ /* 0x000fea0003800000 */
.L_x_16100:
[----:B------:R-:W-:-:S03]  /*1c530*/  UMOV UR4, 0xffffffff ;  /* 0xffffffff00047882 */ /* 0x000fc60000000000 */
[----:B------:R-:W-:Y:S05]  /*1c540*/  BRA.DIV UR4, `(.L_x_16102) ;  /* 0x0000003e04d87947 */ /* 0x000fea000b800000 */
[----:B0-----:R-:W0:Y:S02]  /*1c550*/  S2R R0, SR_TID.X ;  /* 0x0000000000007919 */ /* 0x001e240000002100 */
[----:B0-----:R-:W-:-:S04]  /*1c560*/  SHF.R.U32.HI R0, RZ, 0x5, R0 ;  /* 0x00000005ff007819 */ /* 0x001fc80000011600 */
[----:B------:R-:W-:-:S05]  /*1c570*/  LOP3.LUT R0, R0, 0x3, RZ, 0xc0, !PT ;  /* 0x0000000300007812 */ /* 0x000fca00078ec0ff */
[----:B------:R0:W1:Y:S02]  /*1c580*/  SHFL.IDX PT, R14, R0, RZ, 0x1f ;  /* 0x00001fff000e7589 */ /* 0x00006400000e0000 */
.L_x_16256:
[----:B-1----:R-:W-:-:S13]  /*1c590*/  ISETP.NE.AND P0, PT, R14, RZ, PT ;  /* 0x000000ff0e00720c */ /* 0x002fda0003f05270 */
[----:B------:R-:W-:Y:S05]  /*1c5a0*/  @P0 BRA `(.L_x_15852) ;  /* 0x0000000000b40947 */ /* 0x000fea0003800000 */
[----:B------:R-:W-:-:S03]  /*1c5b0*/  UMOV UR4, 0xffffffff ;  /* 0xffffffff00047882 */ /* 0x000fc60000000000 */
[----:B------:R-:W-:Y:S05]  /*1c5c0*/  BRA.DIV UR4, `(.L_x_16103) ;  /* 0x0000003e04ec7947 */ /* 0x000fea000b800000 */
[----:B------:R-:W-:-:S13]  /*1c5d0*/  ELECT P6, URZ, PT ;  /* 0x00000000003f782f */ /* 0x000fda00038c0000 */
.L_x_16259:
[----:B------:R-:W-:Y:S05]  /*1c5e0*/  @!P6 BRA `(.L_x_15852) ;  /* 0x0000000000a4e947 */ /* 0x000fea0003800000 */
[----:B0-----:R-:W3:Y:S02]  /*1c5f0*/  LDL.LU R0, [R1+0x38] ;  /* 0x0000380001007983 */ /* 0x001ee40000300800 */
[----:B---3--:R-:W-:-:S04]  /*1c600*/  LOP3.LUT R0, R0, 0x2, RZ, 0xfc, !PT ;  /* 0x0000000200007812 */ /* 0x008fc800078efcff */
[----:B------:R-:W-:-:S13]  /*1c610*/  ISETP.NE.AND P0, PT, R0, 0x3, PT ;  /* 0x000000030000780c */ /* 0x000fda0003f05270 */
[----:B------:R-:W-:Y:S05]  /*1c620*/  @!P0 BRA `(.L_x_16104) ;  /* 0x0000000000048947 */ /* 0x000fea0003800000 */
[----:B------:R-:W-:Y:S01]  /*1c630*/  BPT.TRAP 0x1 ;  /* 0x000000040000795c */ /* 0x000fe20000300000 */
.L_x_16104:
[----:B------:R-:W3:Y:S04]  /*1c640*/  LDL R2, [R1+0x1c] ;  /* 0x00001c0001027983 */ /* 0x000ee80000100800 */
[----:B------:R-:W4:Y:S01]  /*1c650*/  LDL.LU R0, [R1+0xc] ;  /* 0x00000c0001007983 */ /* 0x000f220000300800 */
[----:B---3--:R-:W-:Y:S01]  /*1c660*/  SHF.L.U32 R3, R2, 0x1f, RZ ;  /* 0x0000001f02037819 */ /* 0x008fe200000006ff */
[C---:B----4-:R-:W-:Y:S02]  /*1c670*/  IMAD R4, R0.reuse, 0x8, R5 ;  /* 0x0000000800047824 */ /* 0x050fe400078e0205 */
[----:B------:R-:W-:Y:S02]  /*1c680*/  VIADD R0, R0, 0x1 ;  /* 0x0000000100007836 */ /* 0x000fe40000000000 */
[----:B------:R-:W0:Y:S03]  /*1c690*/  SYNCS.PHASECHK.TRANS64.TRYWAIT P1, [R4+URZ+0x13240], R3 ;  /* 0x01324003040075a7 */ /* 0x000e26000802017f */
[----:B------:R-:W-:-:S04]  /*1c6a0*/  ISETP.NE.AND P2, PT, R0, 0x2, PT ;  /* 0x000000020000780c */ /* 0x000fc80003f45270 */
[----:B------:R-:W-:Y:S01]  /*1c6b0*/  SEL R2, RZ, 0x1, P2 ;  /* 0x00000001ff027807 */ /* 0x000fe20001000000 */
[----:B0-----:R-:W-:Y:S08]  /*1c6c0*/  @!P1 BRA `(.L_x_16105) ;  /* 0x0000003c00cc9947 */ /* 0x001ff00003800000 */
.L_x_16260:
[----:B--2---:R-:W2:Y:S01]  /*1c6d0*/  LDL.LU R6, [R1+0x1c] ;  /* 0x00001c0001067983 */ /* 0x004ea20000300800 */
[----:B------:R-:W-:Y:S02]  /*1c6e0*/  SEL R0, R0, RZ, P2 ;  /* 0x000000ff00007207 */ /* 0x000fe40001000000 */
[----:B--2---:R-:W-:Y:S01]  /*1c6f0*/  LOP3.LUT R2, R6, R2, RZ, 0x3c, !PT ;  /* 0x0000000206027212 */ /* 0x004fe200078e3cff */
[----:B------:R-:W-:Y:S06]  /*1c700*/  @!P0 BRA `(.L_x_16106) ;  /* 0x0000000000048947 */ /* 0x000fec0003800000 */
[----:B------:R-:W-:Y:S01]  /*1c710*/  BPT.TRAP 0x1 ;  /* 0x000000040000795c */ /* 0x000fe20000300000 */
.L_x_16106:
[----:B------:R-:W-:Y:S01]  /*1c720*/  IMAD R5, R0, 0x8, R5 ;  /* 0x0000000800057824 */ /* 0x000fe200078e0205 */
[----:B------:R-:W-:-:S04]  /*1c730*/  SHF.L.U32 R0, R2, 0x1f, RZ ;  /* 0x0000001f02007819 */ /* 0x000fc800000006ff */
[----:B------:R-:W1:Y:S02]  /*1c740*/  SYNCS.PHASECHK.TRANS64.TRYWAIT P1, [R5+URZ+0x13240], R0 ;  /* 0x01324000050075a7 */ /* 0x000e64000802017f */
[----:B-1----:R-:W-:Y:S05]  /*1c750*/  @!P1 BRA `(.L_x_16107) ;  /* 0x0000003c00bc9947 */ /* 0x002fea0003800000 */
.L_x_16261:
[----:B------:R-:W-:Y:S05]  /*1c760*/  @!P0 BRA `(.L_x_16108) ;  /* 0x0000000000048947 */ /* 0x000fea0003800000 */
[----:B------:R-:W-:Y:S01]  /*1c770*/  BPT.TRAP 0x1 ;  /* 0x000000040000795c */ /* 0x000fe20000300000 */
.L_x_16108:
[----:B------:R-:W2:Y:S02]  /*1c780*/  SYNCS.PHASECHK.TRANS64.TRYWAIT P1, [R4+URZ+0x13260], R3 ;  /* 0x01326003040075a7 */ /* 0x000ea4000802017f */
[----:B--2---:R-:W-:Y:S05]  /*1c790*/  @!P1 BRA `(.L_x_16109) ;  /* 0x0000003c00c09947 */ /* 0x004fea0003800000 */
.L_x_16262:
[----:B------:R-:W-:Y:S05]  /*1c7a0*/  @!P0 BRA `(.L_x_16110) ;  /* 0x0000000000048947 */ /* 0x000fea0003800000 */
[----:B------:R-:W-:Y:S01]  /*1c7b0*/  BPT.TRAP 0x1 ;  /* 0x000000040000795c */ /* 0x000fe20000300000 */
.L_x_16110:
[----:B------:R-:W3:Y:S02]  /*1c7c0*/  SYNCS.PHASECHK.TRANS64.TRYWAIT P1, [R5+URZ+0x13260], R0 ;  /* 0x01326000050075a7 */ /* 0x000ee4000802017f */
[----:B---3--:R-:W-:Y:S05]  /*1c7d0*/  @!P1 BRA `(.L_x_16111) ;  /* 0x0000003c00c49947 */ /* 0x008fea0003800000 */
.L_x_16263:
[----:B------:R-:W-:Y:S05]  /*1c7e0*/  @!P0 BRA `(.L_x_16112) ;  /* 0x0000000000048947 */ /* 0x000fea0003800000 */
[----:B------:R-:W-:Y:S01]  /*1c7f0*/  BPT.TRAP 0x1 ;  /* 0x000000040000795c */ /* 0x000fe20000300000 */
.L_x_16112:
[----:B------:R-:W4:Y:S02]  /*1c800*/  SYNCS.PHASECHK.TRANS64.TRYWAIT P1, [R4+URZ+0x13280], R3 ;  /* 0x01328003040075a7 */ /* 0x000f24000802017f */
[----:B----4-:R-:W-:Y:S05]  /*1c810*/  @!P1 BRA `(.L_x_16113) ;  /* 0x0000003c00c89947 */ /* 0x010fea0003800000 */
.L_x_16264:
[----:B------:R-:W-:Y:S05]  /*1c820*/  @!P0 BRA `(.L_x_16114) ;  /* 0x0000000000048947 */ /* 0x000fea0003800000 */
[----:B------:R-:W-:Y:S01]  /*1c830*/  BPT.TRAP 0x1 ;  /* 0x000000040000795c */ /* 0x000fe20000300000 */
.L_x_16114:
[----:B------:R0:W0:Y:S02]  /*1c840*/  SYNCS.PHASECHK.TRANS64.TRYWAIT P0, [R5+URZ+0x13280], R0 ;  /* 0x01328000050075a7 */ /* 0x000024000800017f */
[----:B0-----:R-:W-:Y:S05]  /*1c850*/  @!P0 NANOSLEEP.SYNCS 0x989680 ;  /* 0x009896800000895d */ /* 0x001fea0003900000 */
[----:B------:R-:W0:Y:S02]  /*1c860*/  @!P0 SYNCS.PHASECHK.TRANS64 P0, [R5+URZ+0x13280], R0 ;  /* 0x01328000050085a7 */ /* 0x000e24000800007f */
[----:B0-----:R-:W-:Y:S05]  /*1c870*/  @!P0 BRA `(.L_x_16114) ;  /* 0xfffffffc00f08947 */ /* 0x001fea000383ffff */
.L_x_15852:
[----:B------:R-:W-:Y:S05]  /*1c880*/  BSYNC B8 ;  /* 0x0000000000087941 */ /* 0x000fea0003800000 */
.L_x_15849:
[----:B------:R-:W-:Y:S05]  /*1c890*/  EXIT ;  /* 0x000000000000794d */ /* 0x000fea0003800000 */
.L_x_15870:
[----:B0-----:R0:W1:Y:S02]  /*1c8a0*/  SYNCS.PHASECHK.TRANS64.TRYWAIT P5, [R66+URZ+0x13290], R67 ;  /* 0x01329043420075a7 */ /* 0x00106400080a017f */
[----:B-1----:R-:W-:Y:S05]  /*1c8b0*/  @!P5 NANOSLEEP.SYNCS 0x989680 ;  /* 0x009896800000d95d */ /* 0x002fea0003900000 */
[----:B------:R-:W1:Y:S02]  /*1c8c0*/  @!P5 SYNCS.PHASECHK.TRANS64 P5, [R66+URZ+0x13290], R67 ;  /* 0x013290434200d5a7 */ /* 0x000e6400080a007f */
[----:B-1----:R-:W-:Y:S05]  /*1c8d0*/  @!P5 BRA `(.L_x_15870) ;  /* 0xfffffffc00f0d947 */ /* 0x002fea000383ffff */
[----:B------:R-:W-:Y:S05]  /*1c8e0*/  BRA `(.L_x_16115) ;  /* 0xfffffe6000687947 */ /* 0x000fea000383ffff */
.L_x_15871:
[----:B------:R-:W-:Y:S01]  /*1c8f0*/  BSSY B1, `(.L_x_16116) ;  /* 0x0000007000017945 */ /* 0x000fe20003800000 */
[----:B------:R-:W-:Y:S02]  /*1c900*/  IMAD.MOV.U32 R12, RZ, RZ, RZ ;  /* 0x000000ffff0c7224 */ /* 0x000fe400078e00ff */
[----:B------:R-:W-:Y:S02]  /*1c910*/  IMAD.MOV.U32 R11, RZ, RZ, 0x1e1f ;  /* 0x00001e1fff0b7424 */ /* 0x000fe400078e00ff */
[----:B------:R-:W-:-:S07]  /*1c920*/  IMAD.MOV.U32 R15, RZ, RZ, -0x1 ;  /* 0xffffffffff0f7424 */ /* 0x000fce00078e00ff */
[----:B0-----:R-:W-:Y:S05]  /*1c930*/  WARPSYNC.COLLECTIVE R15, `(.L_x_16117) ;  /* 0x000000000f087348 */ /* 0x001fea0003c00000 */
[----:B------:R1:W2:Y:S02]  /*1c940*/  SHFL.IDX P6, R14, R13, R12, R11 ;  /* 0x0000000c0d0e7389 */ /* 0x0002a400000c000b */
[----:B012---:R-:W-:Y:S01]  /*1c950*/  ENDCOLLECTIVE ;  /* 0x000000000000791b */ /* 0x007fe20003800000 */
.L_x_16117:
[----:B------:R-:W-:Y:S05]  /*1c960*/  BSYNC B1 ;  /* 0x0000000000017941 */ /* 0x000fea0003800000 */
.L_x_16116:
        /* <DEDUP_REMOVED lines=8> */
.L_x_16118:
[----:B------:R-:W-:Y:S05]  /*1c9f0*/  BRA `(.L_x_16119) ;  /* 0xfffffe6000387947 */ /* 0x000fea000383ffff */
.L_x_15881:
[----:B0-----:R0:W1:Y:S02]  /*1ca00*/  SYNCS.PHASECHK.TRANS64.TRYWAIT P6, [R66+URZ+0x13290], R67 ;  /* 0x01329043420075a7 */ /* 0x00106400080c017f */
[----:B-1----:R-:W-:Y:S05]  /*1ca10*/  @!P6 NANOSLEEP.SYNCS 0x989680 ;  /* 0x009896800000e95d */ /* 0x002fea0003900000 */
[----:B------:R-:W1:Y:S02]  /*1ca20*/  @!P6 SYNCS.PHASECHK.TRANS64 P6, [R66+URZ+0x13290], R67 ;  /* 0x013290434200e5a7 */ /* 0x000e6400080c007f */
[----:B-1----:R-:W-:Y:S05]  /*1ca30*/  @!P6 BRA `(.L_x_15881) ;  /* 0xfffffffc00f0e947 */ /* 0x002fea000383ffff */
[----:B------:R-:W-:Y:S05]  /*1ca40*/  BRA `(.L_x_16120) ;  /* 0xfffffe70009c7947 */ /* 0x000fea000383ffff */
.L_x_15882:
[----:B------:R-:W-:Y:S01]  /*1ca50*/  BSSY B1, `(.L_x_16121) ;  /* 0x0000007000017945 */ /* 0x000fe20003800000 */
[----:B------:R-:W-:Y:S02]  /*1ca60*/  IMAD.MOV.U32 R12, RZ, RZ, RZ ;  /* 0x000000ffff0c7224 */ /* 0x000fe400078e00ff */
[----:B------:R-:W-:Y:S02]  /*1ca70*/  IMAD.MOV.U32 R11, RZ, RZ, 0x1e1f ;  /* 0x00001e1fff0b7424 */ /* 0x000fe400078e00ff */
[----:B------:R-:W-:-:S07]  /*1ca80*/  IMAD.MOV.U32 R15, RZ, RZ, -0x1 ;  /* 0xffffffffff0f7424 */ /* 0x000fce00078e00ff */
[----:B0-----:R-:W-:Y:S05]  /*1ca90*/  WARPSYNC.COLLECTIVE R15, `(.L_x_16122) ;  /* 0x000000000f087348 */ /* 0x001fea0003c00000 */
[----:B------:R1:W2:Y:S02]  /*1caa0*/  SHFL.IDX P6, R14, R13, R12, R11 ;  /* 0x0000000c0d0e7389 */ /* 0x0002a400000c000b */
[----:B012---:R-:W-:Y:S01]  /*1cab0*/  ENDCOLLECTIVE ;  /* 0x000000000000791b */ /* 0x007fe20003800000 */
.L_x_16122:
[----:B------:R-:W-:Y:S05]  /*1cac0*/  BSYNC B1 ;  /* 0x0000000000017941 */ /* 0x000fea0003800000 */
.L_x_16121:
        /* <DEDUP_REMOVED lines=8> */
.L_x_16123:
[----:B------:R-:W-:Y:S01]  /*1cb50*/  IMAD.MOV.U32 R71, RZ, RZ, R14 ;  /* 0x000000ffff477224 */ /* 0x000fe200078e000e */
[----:B------:R-:W-:Y:S06]  /*1cb60*/  BRA `(.L_x_16124) ;  /* 0xfffffe7000687947 */ /* 0x000fec000383ffff */
.L_x_15887:
[----:B0-----:R0:W1:Y:S02]  /*1cb70*/  SYNCS.PHASECHK.TRANS64.TRYWAIT P3, [R66+URZ+0x13290], R67 ;  /* 0x01329043420075a7 */ /* 0x001064000806017f */
[----:B-1----:R-:W-:Y:S05]  /*1cb80*/  @!P3 NANOSLEEP.SYNCS 0x989680 ;  /* 0x009896800000b95d */ /* 0x002fea0003900000 */
[----:B------:R-:W1:Y:S02]  /*1cb90*/  @!P3 SYNCS.PHASECHK.TRANS64 P3, [R66+URZ+0x13290], R67 ;  /* 0x013290434200b5a7 */ /* 0x000e64000806007f */
[----:B-1----:R-:W-:Y:S05]  /*1cba0*/  @!P3 BRA `(.L_x_15887) ;  /* 0xfffffffc00f0b947 */ /* 0x002fea000383ffff */
[----:B------:R-:W-:Y:S05]  /*1cbb0*/  BRA `(.L_x_16125) ;  /* 0xfffffe8000587947 */ /* 0x000fea000383ffff */
.L_x_15888:
[----:B------:R-:W-:Y:S01]  /*1cbc0*/  BSSY B1, `(.L_x_16126) ;  /* 0x0000007000017945 */ /* 0x000fe20003800000 */
[----:B------:R-:W-:Y:S02]  /*1cbd0*/  IMAD.MOV.U32 R12, RZ, RZ, RZ ;  /* 0x000000ffff0c7224 */ /* 0x000fe400078e00ff */
[----:B------:R-:W-:Y:S02]  /*1cbe0*/  IMAD.MOV.U32 R11, RZ, RZ, 0x1e1f ;  /* 0x00001e1fff0b7424 */ /* 0x000fe400078e00ff */
[----:B------:R-:W-:-:S07]  /*1cbf0*/  IMAD.MOV.U32 R15, RZ, RZ, -0x1 ;  /* 0xffffffffff0f7424 */ /* 0x000fce00078e00ff */
[----:B0-----:R-:W-:Y:S05]  /*1cc00*/  WARPSYNC.COLLECTIVE R15, `(.L_x_16127) ;  /* 0x000000000f087348 */ /* 0x001fea0003c00000 */
[----:B------:R1:W2:Y:S02]  /*1cc10*/  SHFL.IDX P6, R14, R13, R12, R11 ;  /* 0x0000000c0d0e7389 */ /* 0x0002a400000c000b */
[----:B012---:R-:W-:Y:S01]  /*1cc20*/  ENDCOLLECTIVE ;  /* 0x000000000000791b */ /* 0x007fe20003800000 */
.L_x_16127:
[----:B------:R-:W-:Y:S05]  /*1cc30*/  BSYNC B1 ;  /* 0x0000000000017941 */ /* 0x000fea0003800000 */
.L_x_16126:
        /* <DEDUP_REMOVED lines=8> */
.L_x_16128:
[----:B------:R-:W-:Y:S05]  /*1ccc0*/  BRA `(.L_x_16129) ;  /* 0xfffffe8000887947 */ /* 0x000fea000383ffff */
.L_x_15892:
[----:B-1----:R1:W4:Y:S02]  /*1ccd0*/  SYNCS.PHASECHK.TRANS64.TRYWAIT P4, [R66+URZ+0x132b0], R67 ;  /* 0x0132b043420075a7 */ /* 0x002324000808017f */
[----:B----4-:R-:W-:Y:S05]  /*1cce0*/  @!P4 NANOSLEEP.SYNCS 0x989680 ;  /* 0x009896800000c95d */ /* 0x010fea0003900000 */
[----:B------:R-:W4:Y:S02]  /*1ccf0*/  @!P4 SYNCS.PHASECHK.TRANS64 P4, [R66+URZ+0x132b0], R67 ;  /* 0x0132b0434200c5a7 */ /* 0x000f24000808007f */
[----:B----4-:R-:W-:Y:S05]  /*1cd00*/  @!P4 BRA `(.L_x_15892) ;  /* 0xfffffffc00f0c947 */ /* 0x010fea000383ffff */
[----:B------:R-:W-:Y:S05]  /*1cd10*/  BRA `(.L_x_16130) ;  /* 0xfffffe8400007947 */ /* 0x000fea000383ffff */
.L_x_15912:
[----:B------:R-:W-:Y:S01]  /*1cd20*/  BSSY B1, `(.L_x_16131) ;  /* 0x0000007000017945 */ /* 0x000fe20003800000 */
[----:B------:R-:W-:Y:S02]  /*1cd30*/  IMAD.MOV.U32 R12, RZ, RZ, RZ ;  /* 0x000000ffff0c7224 */ /* 0x000fe400078e00ff */
[----:B------:R-:W-:Y:S02]  /*1cd40*/  IMAD.MOV.U32 R11, RZ, RZ, 0x1e1f ;  /* 0x00001e1fff0b7424 */ /* 0x000fe400078e00ff */
[----:B------:R-:W-:-:S07]  /*1cd50*/  IMAD.MOV.U32 R15, RZ, RZ, -0x1 ;  /* 0xffffffffff0f7424 */ /* 0x000fce00078e00ff */
[----:B------:R-:W-:Y:S05]  /*1cd60*/  WARPSYNC.COLLECTIVE R15, `(.L_x_16132) ;  /* 0x000000000f087348 */ /* 0x000fea0003c00000 */
[----:B------:R0:W1:Y:S02]  /*1cd70*/  SHFL.IDX P6, R14, R13, R12, R11 ;  /* 0x0000000c0d0e7389 */ /* 0x00006400000c000b */
[----:B01----:R-:W-:Y:S01]  /*1cd80*/  ENDCOLLECTIVE ;  /* 0x000000000000791b */ /* 0x003fe20003800000 */
.L_x_16132:
[----:B------:R-:W-:Y:S05]  /*1cd90*/  BSYNC B1 ;  /* 0x0000000000017941 */ /* 0x000fea0003800000 */
.L_x_16131:
        /* <DEDUP_REMOVED lines=8> */
.L_x_16133:
[----:B------:R-:W-:Y:S02]  /*1ce20*/  IMAD.MOV.U32 R13, RZ, RZ, R4 ;  /* 0x000000ffff0d7224 */ /* 0x000fe400078e0004 */
[----:B------:R-:W-:-:S07]  /*1ce30*/  IMAD.MOV.U32 R3, RZ, RZ, R14 ;  /* 0x000000ffff037224 */ /* 0x000fce00078e000e */
[----:B------:R-:W-:Y:S05]  /*1ce40*/  WARPSYNC.COLLECTIVE R15, `(.L_x_16134) ;  /* 0x000000000f087348 */ /* 0x000fea0003c00000 */
[----:B------:R0:W1:Y:S02]  /*1ce50*/  SHFL.IDX P6, R14, R13, R12, R11 ;  /* 0x0000000c0d0e7389 */ /* 0x00006400000c000b */
[----:B01----:R-:W-:Y:S01]  /*1ce60*/  ENDCOLLECTIVE ;  /* 0x000000000000791b */ /* 0x003fe20003800000 */
.L_x_16134:
[----:B------:R-:W-:Y:S02]  /*1ce70*/  IMAD.MOV.U32 R13, RZ, RZ, R5 ;  /* 0x000000ffff0d7224 */ /* 0x000fe400078e0005 */
[----:B------:R-:W-:-:S07]  /*1ce80*/  IMAD.MOV.U32 R4, RZ, RZ, R14 ;  /* 0x000000ffff047224 */ /* 0x000fce00078e000e */
[----:B------:R-:W-:Y:S05]  /*1ce90*/  WARPSYNC.COLLECTIVE R15, `(.L_x_16135) ;  /* 0x000000000f087348 */ /* 0x000fea0003c00000 */
[----:B------:R0:W1:Y:S02]  /*1cea0*/  SHFL.IDX P6, R14, R13, R12, R11 ;  /* 0x0000000c0d0e7389 */ /* 0x00006400000c000b */
[----:B01----:R-:W-:Y:S01]  /*1ceb0*/  ENDCOLLECTIVE ;  /* 0x000000000000791b */ /* 0x003fe20003800000 */
.L_x_16135:
[----:B------:R-:W-:Y:S05]  /*1cec0*/  BRA `(.L_x_16136) ;  /* 0xfffffe9400407947 */ /* 0x000fea000383ffff */
.L_x_15916:
[----:B--2---:R2:W0:Y:S02]  /*1ced0*/  SYNCS.PHASECHK.TRANS64.TRYWAIT P0, [R18+URZ+0x13200], R5 ;  /* 0x01320005120075a7 */ /* 0x004424000800017f */
[----:B0-----:R-:W-:Y:S05]  /*1cee0*/  @!P0 NANOSLEEP.SYNCS 0x989680 ;  /* 0x009896800000895d */ /* 0x001fea0003900000 */
[----:B------:R-:W0:Y:S02]  /*1cef0*/  @!P0 SYNCS.PHASECHK.TRANS64 P0, [R18+URZ+0x13200], R5 ;  /* 0x01320005120085a7 */ /* 0x000e24000800007f */
[----:B0-----:R-:W-:Y:S05]  /*1cf00*/  @!P0 BRA `(.L_x_15916) ;  /* 0xfffffffc00f08947 */ /* 0x001fea000383ffff */
[----:B------:R-:W-:Y:S05]  /*1cf10*/  BRA `(.L_x_16137) ;  /* 0xfffffe9400dc7947 */ /* 0x000fea000383ffff */
.L_x_15920:
[----:B------:R-:W-:Y:S01]  /*1cf20*/  BSSY B1, `(.L_x_16138) ;  /* 0x0000007000017945 */ /* 0x000fe20003800000 */
[----:B------:R-:W-:Y:S02]  /*1cf30*/  IMAD.MOV.U32 R12, RZ, RZ, RZ ;  /* 0x000000ffff0c7224 */ /* 0x000fe400078e00ff */
[----:B------:R-:W-:Y:S02]  /*1cf40*/  IMAD.MOV.U32 R11, RZ, RZ, 0x1e1f ;  /* 0x00001e1fff0b7424 */ /* 0x000fe400078e00ff */
[----:B------:R-:W-:-:S07]  /*1cf50*/  IMAD.MOV.U32 R15, RZ, RZ, -0x1 ;  /* 0xffffffffff0f7424 */ /* 0x000fce00078e00ff */
[----:B------:R-:W-:Y:S05]  /*1cf60*/  WARPSYNC.COLLECTIVE R15, `(.L_x_16139) ;  /* 0x000000000f087348 */ /* 0x000fea0003c00000 */
[----:B------:R0:W1:Y:S02]  /*1cf70*/  SHFL.IDX P6, R14, R13, R12, R11 ;  /* 0x0000000c0d0e7389 */ /* 0x00006400000c000b */
[----:B01----:R-:W-:Y:S01]  /*1cf80*/  ENDCOLLECTIVE ;  /* 0x000000000000791b */ /* 0x003fe20003800000 */
.L_x_16139:
[----:B------:R-:W-:Y:S05]  /*1cf90*/  BSYNC B1 ;  /* 0x0000000000017941 */ /* 0x000fea0003800000 */
.L_x_16138:
        /* <DEDUP_REMOVED lines=8> */
.L_x_16140:
[----:B------:R-:W-:Y:S02]  /*1d020*/  IMAD.MOV.U32 R13, RZ, RZ, R27 ;  /* 0x000000ffff0d7224 */ /* 0x000fe400078e001b */
[----:B------:R-:W-:-:S07]  /*1d030*/  IMAD.MOV.U32 R21, RZ, RZ, R14 ;  /* 0x000000ffff157224 */ /* 0x000fce00078e000e */
[----:B------:R-:W-:Y:S05]  /*1d040*/  WARPSYNC.COLLECTIVE R15, `(.L_x_16141) ;  /* 0x000000000f087348 */ /* 0x000fea0003c00000 */
[----:B------:R0:W1:Y:S02]  /*1d050*/  SHFL.IDX P6, R14, R13, R12, R11 ;  /* 0x0000000c0d0e7389 */ /* 0x00006400000c000b */
[----:B01----:R-:W-:Y:S01]  /*1d060*/  ENDCOLLECTIVE ;  /* 0x000000000000791b */ /* 0x003fe20003800000 */
.L_x_16141:
[----:B------:R-:W-:Y:S02]  /*1d070*/  IMAD.MOV.U32 R13, RZ, RZ, R0 ;  /* 0x000000ffff0d7224 */ /* 0x000fe400078e0000 */
[----:B------:R-:W-:-:S07]  /*1d080*/  IMAD.MOV.U32 R27, RZ, RZ, R14 ;  /* 0x000000ffff1b7224 */ /* 0x000fce00078e000e */
[----:B------:R-:W-:Y:S05]  /*1d090*/  WARPSYNC.COLLECTIVE R15, `(.L_x_16142) ;  /* 0x000000000f087348 */ /* 0x000fea0003c00000 */
[----:B------:R0:W1:Y:S02]  /*1d0a0*/  SHFL.IDX P6, R14, R13, R12, R11 ;  /* 0x0000000c0d0e7389 */ /* 0x00006400000c000b */
[----:B01----:R-:W-:Y:S01]  /*1d0b0*/  ENDCOLLECTIVE ;  /* 0x000000000000791b */ /* 0x003fe20003800000 */
.L_x_16142:
[----:B------:R-:W-:Y:S05]  /*1d0c0*/  BRA `(.L_x_16143) ;  /* 0xfffffea400fc7947 */ /* 0x000fea000383ffff */
.L_x_15924:
[----:B-1----:R1:W2:Y:S02]  /*1d0d0*/  SYNCS.PHASECHK.TRANS64.TRYWAIT P1, [R18+URZ+0x13200], R29 ;  /* 0x0132001d120075a7 */ /* 0x0022a4000802017f */
[----:B--2---:R-:W-:Y:S05]  /*1d0e0*/  @!P1 NANOSLEEP.SYNCS 0x989680 ;  /* 0x009896800000995d */ /* 0x004fea0003900000 */
[----:B------:R-:W2:Y:S02]  /*1d0f0*/  @!P1 SYNCS.PHASECHK.TRANS64 P1, [R18+URZ+0x13200], R29 ;  /* 0x0132001d120095a7 */ /* 0x000ea4000802007f */
[----:B--2---:R-:W-:Y:S05]  /*1d100*/  @!P1 BRA `(.L_x_15924) ;  /* 0xfffffffc00f09947 */ /* 0x004fea000383ffff */
[----:B------:R-:W-:Y:S05]  /*1d110*/  BRA `(.L_x_16144) ;  /* 0xfffffea8007c7947 */ /* 0x000fea000383ffff */
.L_x_15928:
[----:B-1----:R1:W3:Y:S02]  /*1d120*/  SYNCS.PHASECHK.TRANS64.TRYWAIT P1, [R12+URZ+0x13230], R3 ;  /* 0x013230030c0075a7 */ /* 0x0022e4000802017f */
[----:B---3--:R-:W-:Y:S05]  /*1d130*/  @!P1 NANOSLEEP.SYNCS 0x989680 ;  /* 0x009896800000995d */ /* 0x008fea0003900000 */
[----:B------:R-:W3:Y:S02]  /*1d140*/  @!P1 SYNCS.PHASECHK.TRANS64 P1, [R12+URZ+0x13230], R3 ;  /* 0x013230030c0095a7 */ /* 0x000ee4000802007f */
[----:B---3--:R-:W-:Y:S05]  /*1d150*/  @!P1 BRA `(.L_x_15928) ;  /* 0xfffffffc00f09947 */ /* 0x008fea000383ffff */
[----:B------:R-:W-:Y:S05]  /*1d160*/  BRA `(.L_x_15927) ;  /* 0xfffffeb800cc7947 */ /* 0x000fea000383ffff */
.L_x_15936:
[----:B-1----:R1:W2:Y:S02]  /*1d170*/  SYNCS.PHASECHK.TRANS64.TRYWAIT P1, [R0+URZ+0x13230], R13 ;  /* 0x0132300d000075a7 */ /* 0x0022a4000802017f */
[----:B--2---:R-:W-:Y:S05]  /*1d180*/  @!P1 NANOSLEEP.SYNCS 0x989680 ;  /* 0x009896800000995d */ /* 0x004fea0003900000 */
[----:B------:R-:W2:Y:S02]  /*1d190*/  @!P1 SYNCS.PHASECHK.TRANS64 P1, [R0+URZ+0x13230], R13 ;  /* 0x0132300d000095a7 */ /* 0x000ea4000802007f */
[----:B--2---:R-:W-:Y:S05]  /*1d1a0*/  @!P1 BRA `(.L_x_15936) ;  /* 0xfffffffc00f09947 */ /* 0x004fea000383ffff */
[----:B------:R-:W-:Y:S05]  /*1d1b0*/  BRA `(.L_x_15935) ;  /* 0xfffffee800147947 */ /* 0x000fea000383ffff */
.L_x_15941:
[----:B-1----:R1:W2:Y:S02]  /*1d1c0*/  SYNCS.PHASECHK.TRANS64.TRYWAIT P1, [R15+URZ+0x13250], R3 ;  /* 0x013250030f0075a7 */ /* 0x0022a4000802017f */
[----:B--2---:R-:W-:Y:S05]  /*1d1d0*/  @!P1 NANOSLEEP.SYNCS 0x989680 ;  /* 0x009896800000995d */ /* 0x004fea0003900000 */
[----:B------:R-:W2:Y:S02]  /*1d1e0*/  @!P1 SYNCS.PHASECHK.TRANS64 P1, [R15+URZ+0x13250], R3 ;  /* 0x013250030f0095a7 */ /* 0x000ea4000802007f */
[----:B--2---:R-:W-:Y:S05]  /*1d1f0*/  @!P1 BRA `(.L_x_15941) ;  /* 0xfffffffc00f09947 */ /* 0x004fea000383ffff */
[----:B------:R-:W-:Y:S05]  /*1d200*/  BRA `(.L_x_15940) ;  /* 0xfffffeec00847947 */ /* 0x000fea000383ffff */
.L_x_15951:
[----:B-1----:R1:W2:Y:S02]  /*1d210*/  SYNCS.PHASECHK.TRANS64.TRYWAIT P1, [R3+URZ+0x13230], R12 ;  /* 0x0132300c030075a7 */ /* 0x0022a4000802017f */
[----:B--2---:R-:W-:Y:S05]  /*1d220*/  @!P1 NANOSLEEP.SYNCS 0x989680 ;  /* 0x009896800000995d */ /* 0x004fea0003900000 */
[----:B------:R-:W2:Y:S02]  /*1d230*/  @!P1 SYNCS.PHASECHK.TRANS64 P1, [R3+URZ+0x13230], R12 ;  /* 0x0132300c030095a7 */ /* 0x000ea4000802007f */
[----:B--2---:R-:W-:Y:S05]  /*1d240*/  @!P1 BRA `(.L_x_15951) ;  /* 0xfffffffc00f09947 */ /* 0x004fea000383ffff */
[----:B------:R-:W-:Y:S05]  /*1d250*/  BRA `(.L_x_15950) ;  /* 0xffffff1800587947 */ /* 0x000fea000383ffff */
.L_x_15956:
[----:B-1----:R1:W2:Y:S02]  /*1d260*/  SYNCS.PHASECHK.TRANS64.TRYWAIT P1, [R15+URZ+0x13250], R3 ;  /* 0x013250030f0075a7 */ /* 0x0022a4000802017f */
[----:B--2---:R-:W-:Y:S05]  /*1d270*/  @!P1 NANOSLEEP.SYNCS 0x989680 ;  /* 0x009896800000995d */ /* 0x004fea0003900000 */
[----:B------:R-:W2:Y:S02]  /*1d280*/  @!P1 SYNCS.PHASECHK.TRANS64 P1, [R15+URZ+0x13250], R3 ;  /* 0x013250030f0095a7 */ /* 0x000ea4000802007f */
[----:B--2---:R-:W-:Y:S05]  /*1d290*/  @!P1 BRA `(.L_x_15956) ;  /* 0xfffffffc00f09947 */ /* 0x004fea000383ffff */
[----:B------:R-:W-:Y:S05]  /*1d2a0*/  BRA `(.L_x_15955) ;  /* 0xffffff1c00c87947 */ /* 0x000fea000383ffff */
.L_x_15964:
[----:B-1----:R1:W2:Y:S02]  /*1d2b0*/  SYNCS.PHASECHK.TRANS64.TRYWAIT P1, [R10+URZ+0x13250], R5 ;  /* 0x013250050a0075a7 */ /* 0x0022a4000802017f */
[----:B--2---:R-:W-:Y:S05]  /*1d2c0*/  @!P1 NANOSLEEP.SYNCS 0x989680 ;  /* 0x009896800000995d */ /* 0x004fea0003900000 */
[----:B------:R-:W2:Y:S02]  /*1d2d0*/  @!P1 SYNCS.PHASECHK.TRANS64 P1, [R10+URZ+0x13250], R5 ;  /* 0x013250050a0095a7 */ /* 0x000ea4000802007f */
[----:B--2---:R-:W-:Y:S05]  /*1d2e0*/  @!P1 BRA `(.L_x_15964) ;  /* 0xfffffffc00f09947 */ /* 0x004fea000383ffff */
[----:B------:R-:W-:Y:S05]  /*1d2f0*/  BRA `(.L_x_15963) ;  /* 0xffffff3c00407947 */ /* 0x000fea000383ffff */
.L_x_15993:
[----:B-1----:R-:W0:Y:S01]  /*1d300*/  S2R R7, SR_TID.X ;  /* 0x0000000000077919 */ /* 0x002e220000002100 */
        /* <DEDUP_REMOVED lines=10> */
.L_x_16146:
[----:B------:R-:W-:Y:S05]  /*1d3b0*/  BSYNC B1 ;  /* 0x0000000000017941 */ /* 0x000fea0003800000 */
.L_x_16145:
[----:B------:R-:W-:Y:S05]  /*1d3c0*/  BRA `(.L_x_16147) ;  /* 0xffffff8800fc7947 */ /* 0x000fea000383ffff */
.L_x_15995:
[----:B------:R-:W-:Y:S01]  /*1d3d0*/  BSSY B1, `(.L_x_16148) ;  /* 0x0000006000017945 */ /* 0x000fe20003800000 */
[----:B------:R-:W-:-:S07]  /*1d3e0*/  IMAD.MOV.U32 R15, RZ, RZ, -0x1 ;  /* 0xffffffffff0f7424 */ /* 0x000fce00078e00ff */
[----:B01----:R-:W-:Y:S05]  /*1d3f0*/  WARPSYNC.COLLECTIVE R15, `(.L_x_16149) ;  /* 0x000000000f0c7348 */ /* 0x003fea0003c00000 */
[----:B------:R-:W-:Y:S02]  /*1d400*/  ELECT P6, UR62, PT ;  /* 0x00000000003e782f */ /* 0x000fe400038c0000 */
[----:B------:R-:W-:Y:S01]  /*1d410*/  MOV R14, UR62 ;  /* 0x0000003e000e7c02 */ /* 0x000fe20008000f00 */
[----:B01----:R-:W-:Y:S10]  /*1d420*/  ENDCOLLECTIVE ;  /* 0x000000000000791b */ /* 0x003ff40003800000 */
.L_x_16149:
[----:B------:R-:W-:Y:S05]  /*1d430*/  BSYNC B1 ;  /* 0x0000000000017941 */ /* 0x000fea0003800000 */
.L_x_16148:
[----:B------:R-:W-:Y:S05]  /*1d440*/  BRA `(.L_x_15994) ;  /* 0xffffff8800f47947 */ /* 0x000fea000383ffff */
.L_x_15997:
[----:B0-----:R0:W1:Y:S02]  /*1d450*/  SYNCS.PHASECHK.TRANS64.TRYWAIT P0, [R17+URZ+0x13220], R6 ;  /* 0x01322006110075a7 */ /* 0x001064000800017f */
[----:B-1----:R-:W-:Y:S05]  /*1d460*/  @!P0 NANOSLEEP.SYNCS 0x989680 ;  /* 0x009896800000895d */ /* 0x002fea0003900000 */
[----:B------:R-:W1:Y:S02]  /*1d470*/  @!P0 SYNCS.PHASECHK.TRANS64 P0, [R17+URZ+0x13220], R6 ;  /* 0x01322006110085a7 */ /* 0x000e64000800007f */
[----:B-1----:R-:W-:Y:S05]  /*1d480*/  @!P0 BRA `(.L_x_15997) ;  /* 0xfffffffc00f08947 */ /* 0x002fea000383ffff */
[----:B------:R-:W-:Y:S05]  /*1d490*/  BRA `(.L_x_16150) ;  /* 0xffffff8c00047947 */ /* 0x000fea000383ffff */
.L_x_16001:
[----:B0-----:R0:W1:Y:S02]  /*1d4a0*/  SYNCS.PHASECHK.TRANS64.TRYWAIT P0, [R6+URZ+0x132a0], R10 ;  /* 0x0132a00a060075a7 */ /* 0x001064000800017f */
[----:B-1----:R-:W-:Y:S05]  /*1d4b0*/  @!P0 NANOSLEEP.SYNCS 0x989680 ;  /* 0x009896800000895d */ /* 0x002fea0003900000 */
[----:B------:R-:W1:Y:S02]  /*1d4c0*/  @!P0 SYNCS.PHASECHK.TRANS64 P0, [R6+URZ+0x132a0], R10 ;  /* 0x0132a00a060085a7 */ /* 0x000e64000800007f */
[----:B-1----:R-:W-:Y:S05]  /*1d4d0*/  @!P0 BRA `(.L_x_16001) ;  /* 0xfffffffc00f08947 */ /* 0x002fea000383ffff */
[----:B------:R-:W-:Y:S05]  /*1d4e0*/  BRA `(.L_x_16151) ;  /* 0xffffff8c00247947 */ /* 0x000fea000383ffff */
.L_x_16006:
[----:B-1----:R1:W2:Y:S02]  /*1d4f0*/  SYNCS.PHASECHK.TRANS64.TRYWAIT P0, [R6+URZ+0x132c0], R10 ;  /* 0x0132c00a060075a7 */ /* 0x0022a4000800017f */
[----:B--2---:R-:W-:Y:S05]  /*1d500*/  @!P0 NANOSLEEP.SYNCS 0x989680 ;  /* 0x009896800000895d */ /* 0x004fea0003900000 */
[----:B------:R-:W2:Y:S02]  /*1d510*/  @!P0 SYNCS.PHASECHK.TRANS64 P0, [R6+URZ+0x132c0], R10 ;  /* 0x0132c00a060085a7 */ /* 0x000ea4000800007f */
[----:B--2---:R-:W-:Y:S05]  /*1d520*/  @!P0 BRA `(.L_x_16006) ;  /* 0xfffffffc00f08947 */ /* 0x004fea000383ffff */
[----:B------:R-:W-:Y:S05]  /*1d530*/  BRA `(.L_x_16152) ;  /* 0xffffff8c00a47947 */ /* 0x000fea000383ffff */
.L_x_16013:
[----:B0-----:R0:W1:Y:S02]  /*1d540*/  SYNCS.PHASECHK.TRANS64.TRYWAIT P1, [R6+URZ+0x132a0], R7 ;  /* 0x0132a007060075a7 */ /* 0x001064000802017f */
[----:B-1----:R-:W-:Y:S05]  /*1d550*/  @!P1 NANOSLEEP.SYNCS 0x989680 ;  /* 0x009896800000995d */ /* 0x002fea0003900000 */
[----:B------:R-:W1:Y:S02]  /*1d560*/  @!P1 SYNCS.PHASECHK.TRANS64 P1, [R6+URZ+0x132a0], R7 ;  /* 0x0132a007060095a7 */ /* 0x000e64000802007f */
[----:B-1----:R-:W-:Y:S05]  /*1d570*/  @!P1 BRA `(.L_x_16013) ;  /* 0xfffffffc00f09947 */ /* 0x002fea000383ffff */
[----:B------:R-:W-:Y:S05]  /*1d580*/  BRA `(.L_x_16153) ;  /* 0xffffff9000787947 */ /* 0x000fea000383ffff */
.L_x_16018:
[----:B-1----:R1:W2:Y:S02]  /*1d590*/  SYNCS.PHASECHK.TRANS64.TRYWAIT P1, [R6+URZ+0x132c0], R7 ;  /* 0x0132c007060075a7 */ /* 0x0022a4000802017f */
[----:B--2---:R-:W-:Y:S05]  /*1d5a0*/  @!P1 NANOSLEEP.SYNCS 0x989680 ;  /* 0x009896800000995d */ /* 0x004fea0003900000 */
[----:B------:R-:W2:Y:S02]  /*1d5b0*/  @!P1 SYNCS.PHASECHK.TRANS64 P1, [R6+URZ+0x132c0], R7 ;  /* 0x0132c007060095a7 */ /* 0x000ea4000802007f */
[----:B--2---:R-:W-:Y:S05]  /*1d5c0*/  @!P1 BRA `(.L_x_16018) ;  /* 0xfffffffc00f09947 */ /* 0x004fea000383ffff */
[----:B------:R-:W-:Y:S05]  /*1d5d0*/  BRA `(.L_x_16154) ;  /* 0xffffff9000f47947 */ /* 0x000fea000383ffff */
.L_x_16035:
[----:B------:R-:W0:Y:S01]  /*1d5e0*/  S2R R21, SR_TID.X ;  /* 0x0000000000157919 */ /* 0x000e220000002100 */
        /* <DEDUP_REMOVED lines=10> */
.L_x_16156:
[----:B------:R-:W-:Y:S05]  /*1d690*/  BSYNC B0 ;  /* 0x0000000000007941 */ /* 0x000fea0003800000 */
.L_x_16155:
[----:B------:R-:W-:Y:S05]  /*1d6a0*/  BRA `(.L_x_16157) ;  /* 0xffffffa4004c7947 */ /* 0x000fea000383ffff */
.L_x_16038:
[----:B0-----:R-:W2:Y:S02]  /*1d6b0*/  LDL R0, [R1+0x44] ;  /* 0x0000440001007983 */ /* 0x001ea40000100800 */
[----:B--2---:R0:W1:Y:S02]  /*1d6c0*/  SYNCS.PHASECHK.TRANS64.TRYWAIT P0, [R4+URZ+0x13280], R0 ;  /* 0x01328000040075a7 */ /* 0x004064000800017f */
[----:B-1----:R-:W-:Y:S05]  /*1d6d0*/  @!P0 NANOSLEEP.SYNCS 0x989680 ;  /* 0x009896800000895d */ /* 0x002fea0003900000 */
[----:B------:R-:W1:Y:S02]  /*1d6e0*/  @!P0 SYNCS.PHASECHK.TRANS64 P0, [R4+URZ+0x13280], R0 ;  /* 0x01328000040085a7 */ /* 0x000e64000800007f */
[----:B-1----:R-:W-:Y:S05]  /*1d6f0*/  @!P0 BRA `(.L_x_16038) ;  /* 0xfffffffc00ec8947 */ /* 0x002fea000383ffff */
[----:B------:R-:W-:Y:S05]  /*1d700*/  BRA `(.L_x_16158) ;  /* 0xffffffa400687947 */ /* 0x000fea000383ffff */
.L_x_16039:
        /* <DEDUP_REMOVED lines=8> */
.L_x_16160:
[----:B------:R-:W-:Y:S05]  /*1d790*/  BSYNC B0 ;  /* 0x0000000000007941 */ /* 0x000fea0003800000 */
.L_x_16159:
        /* <DEDUP_REMOVED lines=8> */
.L_x_16161:
[----:B------:R-:W-:Y:S02]  /*1d820*/  IMAD.MOV.U32 R13, RZ, RZ, R2 ;  /* 0x000000ffff0d7224 */ /* 0x000fe400078e0002 */
[----:B------:R-:W-:Y:S02]  /*1d830*/  IMAD.MOV.U32 R12, RZ, RZ, 0x1 ;  /* 0x00000001ff0c7424 */ /* 0x000fe400078e00ff */
[----:B------:R-:W-:-:S07]  /*1d840*/  IMAD.MOV.U32 R3, RZ, RZ, R14 ;  /* 0x000000ffff037224 */ /* 0x000fce00078e000e */
[----:B------:R-:W-:Y:S05]  /*1d850*/  WARPSYNC.COLLECTIVE R15, `(.L_x_16162) ;  /* 0x000000000f087348 */ /* 0x000fea0003c00000 */
[----:B------:R0:W1:Y:S02]  /*1d860*/  SHFL.IDX P6, R14, R13, R12, R11 ;  /* 0x0000000c0d0e7389 */ /* 0x00006400000c000b */
[----:B01----:R-:W-:Y:S01]  /*1d870*/  ENDCOLLECTIVE ;  /* 0x000000000000791b */ /* 0x003fe20003800000 */
.L_x_16162:
        /* <DEDUP_REMOVED lines=9> */
[----:B------:R1:W-:Y:S02]  /*1d910*/  LDGSTS.E.BYPASS.LTC128B.128 [R3+0x6000], desc[UR40][R20.64], !P1 ;  /* 0x0600000014037fae */ /* 0x0003e4000c901d68 */
[----:B-1----:R-:W-:-:S07]  /*1d920*/  IMAD.MOV.U32 R20, RZ, RZ, R14 ;  /* 0x000000ffff147224 */ /* 0x002fce00078e000e */
[----:B0-----:R-:W-:Y:S05]  /*1d930*/  WARPSYNC.COLLECTIVE R15, `(.L_x_16163) ;  /* 0x000000000f087348 */ /* 0x001fea0003c00000 */
[----:B------:R1:W2:Y:S02]  /*1d940*/  SHFL.IDX P6, R14, R13, R12, R11 ;  /* 0x0000000c0d0e7389 */ /* 0x0002a400000c000b */
[----:B012---:R-:W-:Y:S01]  /*1d950*/  ENDCOLLECTIVE ;  /* 0x000000000000791b */ /* 0x007fe20003800000 */
.L_x_16163:
[----:B------:R-:W-:-:S05]  /*1d960*/  IMAD.SHL.U32 R26, R10, 0x10, RZ ;  /* 0x000000100a1a7824 */ /* 0x000fca00078e00ff */
[----:B------:R-:W-:Y:S01]  /*1d970*/  LOP3.LUT R26, R26, 0x30, RZ, 0xc0, !PT ;  /* 0x000000301a1a7812 */ /* 0x000fe200078ec0ff */
[----:B------:R-:W-:Y:S02]  /*1d980*/  IMAD.MOV.U32 R13, RZ, RZ, R2 ;  /* 0x000000ffff0d7224 */ /* 0x000fe400078e0002 */
[----:B------:R-:W-:Y:S02]  /*1d990*/  IMAD.MOV.U32 R12, RZ, RZ, 0x2 ;  /* 0x00000002ff0c7424 */ /* 0x000fe400078e00ff */
[----:B------:R-:W-:-:S05]  /*1d9a0*/  IMAD.MOV.U32 R10, RZ, RZ, R14 ;  /* 0x000000ffff0a7224 */ /* 0x000fca00078e000e */
[----:B------:R-:W-:-:S05]  /*1d9b0*/  IADD3 R10, P1, R26, R10, RZ ;  /* 0x0000000a1a0a7210 */ /* 0x000fca0007f3e0ff */
[----:B------:R-:W-:Y:S01]  /*1d9c0*/  IMAD.X R11, RZ, RZ, R20, P1 ;  /* 0x000000ffff0b7224 */ /* 0x000fe200008e0614 */
[----:B------:R-:W-:-:S13]  /*1d9d0*/  ISETP.LT.OR P1, PT, R5, 0x21, P0 ;  /* 0x000000210500780c */ /* 0x000fda0000721670 */
[----:B------:R-:W-:Y:S01]  /*1d9e0*/  @!PT LDS RZ, [RZ] ;  /* 0x00000000fffff984 */ /* 0x000fe20000000800 */
[----:B------:R-:W-:Y:S01]  /*1d9f0*/  @!PT LDS RZ, [RZ] ;  /* 0x00000000fffff984 */ /* 0x000fe20000000800 */
[----:B------:R-:W-:Y:S01]  /*1da00*/  @!PT LDS RZ, [RZ] ;  /* 0x00000000fffff984 */ /* 0x000fe20000000800 */
[----:B------:R0:W-:Y:S02]  /*1da10*/  LDGSTS.E.BYPASS.LTC128B.128 [R3+0x6800], desc[UR40][R10.64], !P1 ;  /* 0x068000000a037fae */ /* 0x0001e4000c901d68 */
[----:B0-----:R-:W-:-:S07]  /*1da20*/  IMAD.MOV.U32 R11, RZ, RZ, 0x1c1f ;  /* 0x00001c1fff0b7424 */ /* 0x001fce00078e00ff */
[----:B------:R-:W-:Y:S05]  /*1da30*/  WARPSYNC.COLLECTIVE R15, `(.L_x_16164) ;  /* 0x000000000f087348 */ /* 0x000fea0003c00000 */
[----:B------:R0:W1:Y:S02]  /*1da40*/  SHFL.IDX P6, R14, R13, R12, R11 ;  /* 0x0000000c0d0e7389 */ /* 0x00006400000c000b */
[----:B01----:R-:W-:Y:S01]  /*1da50*/  ENDCOLLECTIVE ;  /* 0x000000000000791b */ /* 0x003fe20003800000 */
.L_x_16164:
[----:B------:R-:W-:Y:S02]  /*1da60*/  IMAD.MOV.U32 R13, RZ, RZ, R0 ;  /* 0x000000ffff0d7224 */ /* 0x000fe400078e0000 */
[----:B------:R-:W-:-:S07]  /*1da70*/  IMAD.MOV.U32 R20, RZ, RZ, R14 ;  /* 0x000000ffff147224 */ /* 0x000fce00078e000e */
[----:B------:R-:W-:Y:S05]  /*1da80*/  WARPSYNC.COLLECTIVE R15, `(.L_x_16165) ;  /* 0x000000000f087348 */ /* 0x000fea0003c00000 */
[----:B------:R0:W1:Y:S02]  /*1da90*/  SHFL.IDX P6, R14, R13, R12, R11 ;  /* 0x0000000c0d0e7389 */ /* 0x00006400000c000b */
[----:B01----:R-:W-:Y:S01]  /*1daa0*/  ENDCOLLECTIVE ;  /* 0x000000000000791b */ /* 0x003fe20003800000 */
.L_x_16165:
        /* <DEDUP_REMOVED lines=14> */
.L_x_16166:
[----:B------:R-:W-:Y:S02]  /*1db90*/  IMAD.MOV.U32 R13, RZ, RZ, R0 ;  /* 0x000000ffff0d7224 */ /* 0x000fe400078e0000 */
[----:B------:R-:W-:-:S07]  /*1dba0*/  IMAD.MOV.U32 R2, RZ, RZ, R14 ;  /* 0x000000ffff027224 */ /* 0x000fce00078e000e */
[----:B------:R-:W-:Y:S05]  /*1dbb0*/  WARPSYNC.COLLECTIVE R15, `(.L_x_16167) ;  /* 0x000000000f087348 */ /* 0x000fea0003c00000 */
[----:B------:R0:W1:Y:S02]  /*1dbc0*/  SHFL.IDX P6, R14, R13, R12, R11 ;  /* 0x0000000c0d0e7389 */ /* 0x00006400000c000b */
[----:B01----:R-:W-:Y:S01]  /*1dbd0*/  ENDCOLLECTIVE ;  /* 0x000000000000791b */ /* 0x003fe20003800000 */
.L_x_16167:
[----:B------:R-:W-:Y:S02]  /*1dbe0*/  IMAD.MOV.U32 R13, RZ, RZ, R29 ;  /* 0x000000ffff0d7224 */ /* 0x000fe400078e001d */
[----:B------:R-:W-:Y:S02]  /*1dbf0*/  IMAD.MOV.U32 R12, RZ, RZ, RZ ;  /* 0x000000ffff0c7224 */ /* 0x000fe400078e00ff */
[----:B------:R-:W-:-:S07]  /*1dc00*/  IMAD.MOV.U32 R0, RZ, RZ, R14 ;  /* 0x000000ffff007224 */ /* 0x000fce00078e000e */
[----:B------:R-:W-:Y:S05]  /*1dc10*/  WARPSYNC.COLLECTIVE R15, `(.L_x_16168) ;  /* 0x000000000f087348 */ /* 0x000fea0003c00000 */
[----:B------:R0:W1:Y:S02]  /*1dc20*/  SHFL.IDX P6, R14, R13, R12, R11 ;  /* 0x0000000c0d0e7389 */ /* 0x00006400000c000b */
[----:B01----:R-:W-:Y:S01]  /*1dc30*/  ENDCOLLECTIVE ;  /* 0x000000000000791b */ /* 0x003fe20003800000 */
.L_x_16168:
[----:B------:R-:W-:Y:S02]  /*1dc40*/  IADD3 R20, P1, R26, R0, RZ ;  /* 0x000000001a147210 */ /* 0x000fe40007f3e0ff */
[----:B------:R-:W-:-:S03]  /*1dc50*/  ISETP.GE.AND P3, PT, R5, 0x81, PT ;  /* 0x000000810500780c */ /* 0x000fc60003f66270 */
[----:B------:R-:W-:Y:S01]  /*1dc60*/  IMAD.X R21, RZ, RZ, R2, P1 ;  /* 0x000000ffff157224 */ /* 0x000fe200008e0602 */
[----:B------:R-:W-:Y:S01]  /*1dc70*/  ISETP.LT.OR P1, PT, R5, 0x61, P0 ;  /* 0x000000610500780c */ /* 0x000fe20000721670 */
[----:B------:R0:W5:Y:S01]  /*1dc80*/  LDL.LU R13, [R1] ;  /* 0x00000000010d7983 */ /* 0x0001620000300800 */
[----:B------:R-:W-:Y:S01]  /*1dc90*/  LOP3.LUT R19, R19, 0xfffffff7, RZ, 0xc0, !PT ;  /* 0xfffffff713137812 */ /* 0x000fe200078ec0ff */
[----:B------:R-:W-:-:S10]  /*1dca0*/  IMAD.MOV.U32 R0, RZ, RZ, R14 ;  /* 0x000000ffff007224 */ /* 0x000fd400078e000e */
[----:B------:R-:W-:Y:S01]  /*1dcb0*/  @!PT LDS RZ, [RZ] ;  /* 0x00000000fffff984 */ /* 0x000fe20000000800 */
[----:B------:R-:W-:Y:S01]  /*1dcc0*/  @!PT LDS RZ, [RZ] ;  /* 0x00000000fffff984 */ /* 0x000fe20000000800 */
[----:B------:R-:W-:Y:S01]  /*1dcd0*/  @!PT LDS RZ, [RZ] ;  /* 0x00000000fffff984 */ /* 0x000fe20000000800 */
[----:B------:R0:W-:Y:S01]  /*1dce0*/  LDGSTS.E.BYPASS.LTC128B.128 [R3+0x7800], desc[UR40][R20.64], !P1 ;  /* 0x0780000014037fae */ /* 0x0001e2000c901d68 */
[C---:B------:R-:W-:Y:S02]  /*1dcf0*/  ISETP.GE.AND P4, PT, R5.reuse, 0x21, PT ;  /* 0x000000210500780c */ /* 0x040fe40003f86270 */
[C---:B------:R-:W-:Y:S02]  /*1dd00*/  ISETP.GE.AND P1, PT, R5.reuse, 0x41, PT ;  /* 0x000000410500780c */ /* 0x040fe40003f26270 */
[----:B------:R-:W-:Y:S02]  /*1dd10*/  ISETP.GE.AND P2, PT, R5, 0x61, PT ;  /* 0x000000610500780c */ /* 0x000fe40003f46270 */
[----:B------:R-:W-:-:S11]  /*1dd20*/  @P3 LOP3.LUT R19, R19, 0x8, RZ, 0xfc, !PT ;  /* 0x0000000813133812 */ /* 0x000fd600078efcff */
[----:B0----5:R-:W-:Y:S05]  /*1dd30*/  WARPSYNC.COLLECTIVE R15, `(.L_x_16169) ;  /* 0x000000000f087348 */ /* 0x021fea0003c00000 */
[----:B-----5:R1:W2:Y:S02]  /*1dd40*/  SHFL.IDX P6, R14, R13, R12, R11 ;  /* 0x0000000c0d0e7389 */ /* 0x0202a400000c000b */
[----:B012---:R-:W-:Y:S01]  /*1dd50*/  ENDCOLLECTIVE ;  /* 0x000000000000791b */ /* 0x007fe20003800000 */
.L_x_16169:
[----:B------:R-:W-:Y:S01]  /*1dd60*/  IMAD.MOV.U32 R10, RZ, RZ, R14 ;  /* 0x000000ffff0a7224 */ /* 0x000fe200078e000e */
[----:B------:R-:W-:Y:S06]  /*1dd70*/  BRA `(.L_x_16170) ;  /* 0xffffffa400347947 */ /* 0x000fec000383ffff */
.L_x_16044:
[----:B---3--:R-:W3:Y:S02]  /*1dd80*/  LDL R0, [R1+0x44] ;  /* 0x0000440001007983 */ /* 0x008ee40000100800 */
[----:B---3--:R3:W4:Y:S02]  /*1dd90*/  SYNCS.PHASECHK.TRANS64.TRYWAIT P0, [R4+URZ+0x13240], R0 ;  /* 0x01324000040075a7 */ /* 0x008724000800017f */
[----:B----4-:R-:W-:Y:S05]  /*1dda0*/  @!P0 NANOSLEEP.SYNCS 0x989680 ;  /* 0x009896800000895d */ /* 0x010fea0003900000 */
[----:B------:R-:W4:Y:S02]  /*1ddb0*/  @!P0 SYNCS.PHASECHK.TRANS64 P0, [R4+URZ+0x13240], R0 ;  /* 0x01324000040085a7 */ /* 0x000f24000800007f */
[----:B----4-:R-:W-:Y:S05]  /*1ddc0*/  @!P0 BRA `(.L_x_16044) ;  /* 0xfffffffc00ec8947 */ /* 0x010fea000383ffff */
[----:B------:R-:W-:Y:S05]  /*1ddd0*/  BRA `(.L_x_16171) ;  /* 0xffffffa400947947 */ /* 0x000fea000383ffff */
.L_x_16045:
[----:B------:R-:W-:Y:S01]  /*1dde0*/  BSSY B0, `(.L_x_16172) ;  /* 0x0000008000007945 */ /* 0x000fe20003800000 */
[----:B------:R-:W-:Y:S02]  /*1ddf0*/  IMAD.MOV.U32 R13, RZ, RZ, R2 ;  /* 0x000000ffff0d7224 */ /* 0x000fe400078e0002 */
[----:B------:R-:W-:Y:S02]  /*1de00*/  IMAD.MOV.U32 R12, RZ, RZ, RZ ;  /* 0x000000ffff0c7224 */ /* 0x000fe400078e00ff */
[----:B------:R-:W-:Y:S02]  /*1de10*/  IMAD.MOV.U32 R11, RZ, RZ, 0x1c1f ;  /* 0x00001c1fff0b7424 */ /* 0x000fe400078e00ff */
[----:B------:R-:W-:-:S07]  /*1de20*/  IMAD.MOV.U32 R15, RZ, RZ, -0x1 ;  /* 0xffffffffff0f7424 */ /* 0x000fce00078e00ff */
[----:B0-----:R-:W-:Y:S05]  /*1de30*/  WARPSYNC.COLLECTIVE R15, `(.L_x_16173) ;  /* 0x000000000f087348 */ /* 0x001fea0003c00000 */
[----:B0-----:R0:W1:Y:S02]  /*1de40*/  SHFL.IDX P6, R14, R13, R12, R11 ;  /* 0x0000000c0d0e7389 */ /* 0x00106400000c000b */
[----:B01----:R-:W-:Y:S01]  /*1de50*/  ENDCOLLECTIVE ;  /* 0x000000000000791b */ /* 0x003fe20003800000 */
.L_x_16173:
[----:B------:R-:W-:Y:S05]  /*1de60*/  BSYNC B0 ;  /* 0x0000000000007941 */ /* 0x000fea0003800000 */
.L_x_16172:
[----:B------:R-:W-:Y:S01]  /*1de70*/  IMAD.MOV.U32 R13, RZ, RZ, R0 ;  /* 0x000000ffff0d7224 */ /* 0x000fe200078e0000 */
[----:B------:R-:W-:Y:S01]  /*1de80*/  MOV R15, 0xffffffff ;  /* 0xffffffff000f7802 */ /* 0x000fe20000000f00 */
[----:B------:R-:W-:Y:S01]  /*1de90*/  IMAD.MOV.U32 R12, RZ, RZ, RZ ;  /* 0x000000ffff0c7224 */ /* 0x000fe200078e00ff */
[----:B------:R-:W0:Y:S01]  /*1dea0*/  S2R R20, SR_TID.X ;  /* 0x0000000000147919 */ /* 0x000e220000002100 */
[----:B------:R-:W-:Y:S01]  /*1deb0*/  IMAD.MOV.U32 R11, RZ, RZ, 0x1c1f ;  /* 0x00001c1fff0b7424 */ /* 0x000fe200078e00ff */
[----:B------:R-:W1:Y:S01]  /*1dec0*/  LDC R21, c[0x0][0x2f4] ;  /* 0x0000bd00ff157b82 */ /* 0x000e620000000800 */
[----:B------:R-:W-:-:S07]  /*1ded0*/  IMAD.MOV.U32 R5, RZ, RZ, R14 ;  /* 0x000000ffff057224 */ /* 0x000fce00078e000e */
[----:B01----:R-:W-:Y:S05]  /*1dee0*/  WARPSYNC.COLLECTIVE R15, `(.L_x_16174) ;  /* 0x000000000f087348 */ /* 0x003fea0003c00000 */
[----:B------:R2:W3:Y:S02]  /*1def0*/  SHFL.IDX P6, R14, R13, R12, R11 ;  /* 0x0000000c0d0e7389 */ /* 0x0004e400000c000b */
[----:B0123--:R-:W-:Y:S01]  /*1df00*/  ENDCOLLECTIVE ;  /* 0x000000000000791b */ /* 0x00ffe20003800000 */
.L_x_16174:
[----:B------:R-:W-:Y:S02]  /*1df10*/  IMAD.MOV.U32 R13, RZ, RZ, R2 ;  /* 0x000000ffff0d7224 */ /* 0x000fe400078e0002 */
[----:B------:R-:W-:Y:S02]  /*1df20*/  IMAD.MOV.U32 R12, RZ, RZ, 0x1 ;  /* 0x00000001ff0c7424 */ /* 0x000fe400078e00ff */
[----:B------:R-:W-:-:S07]  /*1df30*/  IMAD.MOV.U32 R6, RZ, RZ, R14 ;  /* 0x000000ffff067224 */ /* 0x000fce00078e000e */
[----:B------:R-:W-:Y:S05]  /*1df40*/  WARPSYNC.COLLECTIVE R15, `(.L_x_16175) ;  /* 0x000000000f087348 */ /* 0x000fea0003c00000 */
[----:B------:R0:W1:Y:S02]  /*1df50*/  SHFL.IDX P6, R14, R13, R12, R11 ;  /* 0x0000000c0d0e7389 */ /* 0x00006400000c000b */
[----:B01----:R-:W-:Y:S01]  /*1df60*/  ENDCOLLECTIVE ;  /* 0x000000000000791b */ /* 0x003fe20003800000 */
.L_x_16175:
[----:B------:R-:W-:-:S05]  /*1df70*/  IMAD.SHL.U32 R20, R20, 0x10, RZ ;  /* 0x0000001014147824 */ /* 0x000fca00078e00ff */
[----:B------:R-:W-:-:S04]  /*1df80*/  LOP3.LUT R20, R20, 0x30, RZ, 0xc0, !PT ;  /* 0x0000003014147812 */ /* 0x000fc800078ec0ff */
[C---:B------:R-:W-:Y:S02]  /*1df90*/  @P5 IADD3 R6, P0, R20.reuse, R6, RZ ;  /* 0x0000000614065210 */ /* 0x040fe40007f1e0ff */
[----:B------:R-:W-:Y:S01]  /*1dfa0*/  ISETP.GE.AND P3, PT, R20, R21, PT ;  /* 0x000000151400720c */ /* 0x000fe20003f66270 */
[----:B------:R-:W-:Y:S02]  /*1dfb0*/  IMAD.MOV.U32 R13, RZ, RZ, R0 ;  /* 0x000000ffff0d7224 */ /* 0x000fe400078e0000 */
        /* <DEDUP_REMOVED lines=10> */
.L_x_16176:
[----:B------:R-:W-:Y:S02]  /*1e060*/  IMAD.MOV.U32 R13, RZ, RZ, R2 ;  /* 0x000000ffff0d7224 */ /* 0x000fe400078e0002 */
[----:B------:R-:W-:Y:S02]  /*1e070*/  IMAD.MOV.U32 R12, RZ, RZ, 0x2 ;  /* 0x00000002ff0c7424 */ /* 0x000fe400078e00ff */
[----:B------:R-:W-:-:S07]  /*1e080*/  IMAD.MOV.U32 R6, RZ, RZ, R14 ;  /* 0x000000ffff067224 */ /* 0x000fce00078e000e */
[----:B------:R-:W-:Y:S05]  /*1e090*/  WARPSYNC.COLLECTIVE R15, `(.L_x_16177) ;  /* 0x000000000f087348 */ /* 0x000fea0003c00000 */
[----:B------:R0:W1:Y:S02]  /*1e0a0*/  SHFL.IDX P6, R14, R13, R12, R11 ;  /* 0x0000000c0d0e7389 */ /* 0x00006400000c000b */
[----:B01----:R-:W-:Y:S01]  /*1e0b0*/  ENDCOLLECTIVE ;  /* 0x000000000000791b */ /* 0x003fe20003800000 */
.L_x_16177:
        /* <DEDUP_REMOVED lines=12> */
.L_x_16178:
[----:B------:R-:W-:Y:S02]  /*1e180*/  IMAD.MOV.U32 R13, RZ, RZ, R2 ;  /* 0x000000ffff0d7224 */ /* 0x000fe400078e0002 */
[----:B------:R-:W-:Y:S02]  /*1e190*/  IMAD.MOV.U32 R12, RZ, RZ, 0x3 ;  /* 0x00000003ff0c7424 */ /* 0x000fe400078e00ff */
[----:B------:R-:W-:-:S07]  /*1e1a0*/  IMAD.MOV.U32 R6, RZ, RZ, R14 ;  /* 0x000000ffff067224 */ /* 0x000fce00078e000e */
[----:B------:R-:W-:Y:S05]  /*1e1b0*/  WARPSYNC.COLLECTIVE R15, `(.L_x_16179) ;  /* 0x000000000f087348 */ /* 0x000fea0003c00000 */
[----:B------:R0:W1:Y:S02]  /*1e1c0*/  SHFL.IDX P6, R14, R13, R12, R11 ;  /* 0x0000000c0d0e7389 */ /* 0x00006400000c000b */
[----:B01----:R-:W-:Y:S01]  /*1e1d0*/  ENDCOLLECTIVE ;  /* 0x000000000000791b */ /* 0x003fe20003800000 */
.L_x_16179:
        /* <DEDUP_REMOVED lines=12> */
.L_x_16180:
[----:B------:R-:W-:Y:S02]  /*1e2a0*/  IMAD.MOV.U32 R13, RZ, RZ, R8 ;  /* 0x000000ffff0d7224 */ /* 0x000fe400078e0008 */
[----:B------:R-:W-:Y:S02]  /*1e2b0*/  IMAD.MOV.U32 R12, RZ, RZ, RZ ;  /* 0x000000ffff0c7224 */ /* 0x000fe400078e00ff */
[----:B------:R-:W-:-:S07]  /*1e2c0*/  IMAD.MOV.U32 R0, RZ, RZ, R14 ;  /* 0x000000ffff007224 */ /* 0x000fce00078e000e */
[----:B------:R-:W-:Y:S05]  /*1e2d0*/  WARPSYNC.COLLECTIVE R15, `(.L_x_16181) ;  /* 0x000000000f087348 */ /* 0x000fea0003c00000 */
[----:B------:R0:W1:Y:S02]  /*1e2e0*/  SHFL.IDX P6, R14, R13, R12, R11 ;  /* 0x0000000c0d0e7389 */ /* 0x00006400000c000b */
[----:B01----:R-:W-:Y:S01]  /*1e2f0*/  ENDCOLLECTIVE ;  /* 0x000000000000791b */ /* 0x003fe20003800000 */
.L_x_16181:
        /* <DEDUP_REMOVED lines=13> */
.L_x_16182:
[----:B------:R-:W-:Y:S01]  /*1e3d0*/  IMAD.MOV.U32 R6, RZ, RZ, R14 ;  /* 0x000000ffff067224 */ /* 0x000fe200078e000e */
[----:B------:R-:W-:Y:S06]  /*1e3e0*/  BRA `(.L_x_16183) ;  /* 0xffffffa400187947 */ /* 0x000fec000383ffff */
.L_x_16052:
        /* <DEDUP_REMOVED lines=9> */
.L_x_16184:
[C---:B------:R-:W-:Y:S01]  /*1e480*/  VIADD R9, R25.reuse, 0x20 ;  /* 0x0000002019097836 */ /* 0x040fe20000000000 */
[----:B------:R-:W-:Y:S01]  /*1e490*/  ISETP.GE.AND P2, PT, R25, R2, PT ;  /* 0x000000021900720c */ /* 0x000fe20003f46270 */
[----:B------:R-:W-:Y:S02]  /*1e4a0*/  IMAD.MOV.U32 R13, RZ, RZ, R4 ;  /* 0x000000ffff0d7224 */ /* 0x000fe400078e0004 */
[----:B------:R-:W-:-:S10]  /*1e4b0*/  IMAD.MOV.U32 R7, RZ, RZ, R14 ;  /* 0x000000ffff077224 */ /* 0x000fd400078e000e */
[----:B------:R-:W-:Y:S05]  /*1e4c0*/  WARPSYNC.COLLECTIVE R15, `(.L_x_16185) ;  /* 0x000000000f087348 */ /* 0x000fea0003c00000 */
[----:B------:R0:W1:Y:S02]  /*1e4d0*/  SHFL.IDX P6, R14, R13, R12, R11 ;  /* 0x0000000c0d0e7389 */ /* 0x00006400000c000b */
[----:B01----:R-:W-:Y:S01]  /*1e4e0*/  ENDCOLLECTIVE ;  /* 0x000000000000791b */ /* 0x003fe20003800000 */
.L_x_16185:
[----:B------:R-:W-:Y:S01]  /*1e4f0*/  MOV R13, R0 ;  /* 0x00000000000d7202 */ /* 0x000fe20000000f00 */
[----:B------:R-:W-:Y:S02]  /*1e500*/  IMAD.MOV.U32 R12, RZ, RZ, 0x1 ;  /* 0x00000001ff0c7424 */ /* 0x000fe400078e00ff */
[----:B------:R-:W-:-:S07]  /*1e510*/  IMAD.MOV.U32 R6, RZ, RZ, R14 ;  /* 0x000000ffff067224 */ /* 0x000fce00078e000e */
[----:B------:R-:W-:Y:S05]  /*1e520*/  WARPSYNC.COLLECTIVE R15, `(.L_x_16186) ;  /* 0x000000000f087348 */ /* 0x000fea0003c00000 */
[----:B------:R0:W1:Y:S02]  /*1e530*/  SHFL.IDX P6, R14, R13, R12, R11 ;  /* 0x0000000c0d0e7389 */ /* 0x00006400000c000b */
[----:B01----:R-:W-:Y:S01]  /*1e540*/  ENDCOLLECTIVE ;  /* 0x000000000000791b */ /* 0x003fe20003800000 */
.L_x_16186:
        /* <DEDUP_REMOVED lines=12> */
.L_x_16187:
[----:B------:R-:W-:Y:S02]  /*1e610*/  IMAD.MOV.U32 R13, RZ, RZ, R0 ;  /* 0x000000ffff0d7224 */ /* 0x000fe400078e0000 */
[----:B------:R-:W-:Y:S02]  /*1e620*/  IMAD.MOV.U32 R12, RZ, RZ, 0x2 ;  /* 0x00000002ff0c7424 */ /* 0x000fe400078e00ff */
[----:B------:R-:W-:-:S07]  /*1e630*/  IMAD.MOV.U32 R7, RZ, RZ, R14 ;  /* 0x000000ffff077224 */ /* 0x000fce00078e000e */
[----:B------:R-:W-:Y:S05]  /*1e640*/  WARPSYNC.COLLECTIVE R15, `(.L_x_16188) ;  /* 0x000000000f087348 */ /* 0x000fea0003c00000 */
[----:B------:R0:W1:Y:S02]  /*1e650*/  SHFL.IDX P6, R14, R13, R12, R11 ;  /* 0x0000000c0d0e7389 */ /* 0x00006400000c000b */
[----:B01----:R-:W-:Y:S01]  /*1e660*/  ENDCOLLECTIVE ;  /* 0x000000000000791b */ /* 0x003fe20003800000 */
.L_x_16188:
        /* <DEDUP_REMOVED lines=16> */
.L_x_16189:
[----:B------:R-:W-:Y:S02]  /*1e770*/  IMAD.MOV.U32 R13, RZ, RZ, R0 ;  /* 0x000000ffff0d7224 */ /* 0x000fe400078e0000 */
[----:B------:R-:W-:Y:S02]  /*1e780*/  IMAD.MOV.U32 R12, RZ, RZ, 0x3 ;  /* 0x00000003ff0c7424 */ /* 0x000fe400078e00ff */
[----:B------:R-:W-:-:S07]  /*1e790*/  IMAD.MOV.U32 R7, RZ, RZ, R14 ;  /* 0x000000ffff077224 */ /* 0x000fce00078e000e */
[----:B------:R-:W-:Y:S05]  /*1e7a0*/  WARPSYNC.COLLECTIVE R15, `(.L_x_16190) ;  /* 0x000000000f087348 */ /* 0x000fea0003c00000 */
[----:B------:R0:W1:Y:S02]  /*1e7b0*/  SHFL.IDX P6, R14, R13, R12, R11 ;  /* 0x0000000c0d0e7389 */ /* 0x00006400000c000b */
[----:B01----:R-:W-:Y:S01]  /*1e7c0*/  ENDCOLLECTIVE ;  /* 0x000000000000791b */ /* 0x003fe20003800000 */
.L_x_16190:
        /* <DEDUP_REMOVED lines=11> */
.L_x_16191:
        /* <DEDUP_REMOVED lines=11> */
.L_x_16192:
        /* <DEDUP_REMOVED lines=11> */
.L_x_16193:
        /* <DEDUP_REMOVED lines=8> */
.L_x_16194:
        /* <DEDUP_REMOVED lines=13> */
.L_x_16195:
[----:B------:R-:W-:Y:S01]  /*1eb30*/  IMAD.MOV.U32 R5, RZ, RZ, R14 ;  /* 0x000000ffff057224 */ /* 0x000fe200078e000e */
[----:B------:R-:W-:Y:S06]  /*1eb40*/  BRA `(.L_x_16196) ;  /* 0xffffffa8001c7947 */ /* 0x000fec000383ffff */
.L_x_16055:
[----:B-1----:R1:W2:Y:S02]  /*1eb50*/  SYNCS.PHASECHK.TRANS64.TRYWAIT P0, [R17+URZ+0x13220], R0 ;  /* 0x01322000110075a7 */ /* 0x0022a4000800017f */
[----:B--2---:R-:W-:Y:S05]  /*1eb60*/  @!P0 NANOSLEEP.SYNCS 0x989680 ;  /* 0x009896800000895d */ /* 0x004fea0003900000 */
[----:B------:R-:W2:Y:S02]  /*1eb70*/  @!P0 SYNCS.PHASECHK.TRANS64 P0, [R17+URZ+0x13220], R0 ;  /* 0x01322000110085a7 */ /* 0x000ea4000800007f */
[----:B--2---:R-:W-:Y:S05]  /*1eb80*/  @!P0 BRA `(.L_x_16055) ;  /* 0xfffffffc00f08947 */ /* 0x004fea000383ffff */
[----:B------:R-:W-:Y:S05]  /*1eb90*/  BRA `(.L_x_16197) ;  /* 0xffffffa800787947 */ /* 0x000fea000383ffff */
.L_x_16059:
[----:B0-----:R-:W2:Y:S02]  /*1eba0*/  LDL R2, [R1+0x8] ;  /* 0x0000080001027983 */ /* 0x001ea40000100800 */
[----:B--2---:R0:W1:Y:S02]  /*1ebb0*/  SYNCS.PHASECHK.TRANS64.TRYWAIT P0, [R6+URZ+0x13280], R2 ;  /* 0x01328002060075a7 */ /* 0x004064000800017f */
[----:B-1----:R-:W-:Y:S05]  /*1ebc0*/  @!P0 NANOSLEEP.SYNCS 0x989680 ;  /* 0x009896800000895d */ /* 0x002fea0003900000 */
[----:B------:R-:W1:Y:S02]  /*1ebd0*/  @!P0 SYNCS.PHASECHK.TRANS64 P0, [R6+URZ+0x13280], R2 ;  /* 0x01328002060085a7 */ /* 0x000e64000800007f */
[----:B-1----:R-:W-:Y:S05]  /*1ebe0*/  @!P0 BRA `(.L_x_16059) ;  /* 0xfffffffc00ec8947 */ /* 0x002fea000383ffff */
[----:B------:R-:W-:Y:S05]  /*1ebf0*/  BRA `(.L_x_16198) ;  /* 0xffffffac00c87947 */ /* 0x000fea000383ffff */
.L_x_16060:
        /* <DEDUP_REMOVED lines=8> */
.L_x_16200:
[----:B------:R-:W-:Y:S05]  /*1ec80*/  BSYNC B0 ;  /* 0x0000000000007941 */ /* 0x000fea0003800000 */
.L_x_16199:
[----:B------:R-:W0:Y:S01]  /*1ec90*/  S2R R2, SR_TID.X ;  /* 0x0000000000027919 */ /* 0x000e220000002100 */
[----:B------:R-:W-:Y:S01]  /*1eca0*/  IMAD.MOV.U32 R13, RZ, RZ, R4 ;  /* 0x000000ffff0d7224 */ /* 0x000fe200078e0004 */
[----:B------:R-:W-:Y:S01]  /*1ecb0*/  MOV R12, RZ ;  /* 0x000000ff000c7202 */ /* 0x000fe20000000f00 */
[----:B------:R-:W-:Y:S02]  /*1ecc0*/  IMAD.MOV.U32 R11, RZ, RZ, 0x1c1f ;  /* 0x00001c1fff0b7424 */ /* 0x000fe400078e00ff */
[----:B------:R-:W-:Y:S02]  /*1ecd0*/  IMAD.MOV.U32 R15, RZ, RZ, -0x1 ;  /* 0xffffffffff0f7424 */ /* 0x000fe400078e00ff */
[----:B------:R-:W-:Y:S02]  /*1ece0*/  IMAD.MOV.U32 R3, RZ, RZ, R14 ;  /* 0x000000ffff037224 */ /* 0x000fe400078e000e */
[----:B------:R-:W-:-:S07]  /*1ecf0*/  IMAD.IADD R8, R17, 0x1, R8 ;  /* 0x0000000111087824 */ /* 0x000fce00078e0208 */
[----:B0-----:R-:W-:Y:S05]  /*1ed00*/  WARPSYNC.COLLECTIVE R15, `(.L_x_16201) ;  /* 0x000000000f087348 */ /* 0x001fea0003c00000 */
[----:B------:R1:W2:Y:S02]  /*1ed10*/  SHFL.IDX P6, R14, R13, R12, R11 ;  /* 0x0000000c0d0e7389 */ /* 0x0002a400000c000b */
[----:B012---:R-:W-:Y:S01]  /*1ed20*/  ENDCOLLECTIVE ;  /* 0x000000000000791b */ /* 0x007fe20003800000 */
.L_x_16201:
        /* <DEDUP_REMOVED lines=11> */
.L_x_16202:
        /* <DEDUP_REMOVED lines=10> */
.L_x_16203:
        /* <DEDUP_REMOVED lines=11> */
.L_x_16204:
        /* <DEDUP_REMOVED lines=10> */
.L_x_16205:
        /* <DEDUP_REMOVED lines=11> */
.L_x_16206:
        /* <DEDUP_REMOVED lines=10> */
.L_x_16207:
[----:B------:R-:W-:Y:S02]  /*1f120*/  IMAD.MOV.U32 R13, RZ, RZ, R18 ;  /* 0x000000ffff0d7224 */ /* 0x000fe400078e0012 */
[----:B------:R-:W-:Y:S02]  /*1f130*/  IMAD.MOV.U32 R12, RZ, RZ, RZ ;  /* 0x000000ffff0c7224 */ /* 0x000fe400078e00ff */
[----:B------:R-:W-:Y:S02]  /*1f140*/  IMAD.SHL.U32 R3, R3, 0x10, RZ ;  /* 0x0000001003037824 */ /* 0x000fe400078e00ff */
[----:B------:R-:W-:-:S07]  /*1f150*/  IMAD.MOV.U32 R2, RZ, RZ, R14 ;  /* 0x000000ffff027224 */ /* 0x000fce00078e000e */
[----:B------:R-:W-:Y:S05]  /*1f160*/  WARPSYNC.COLLECTIVE R15, `(.L_x_16208) ;  /* 0x000000000f087348 */ /* 0x000fea0003c00000 */
[----:B------:R0:W1:Y:S02]  /*1f170*/  SHFL.IDX P6, R14, R13, R12, R11 ;  /* 0x0000000c0d0e7389 */ /* 0x00006400000c000b */
[----:B01----:R-:W-:Y:S01]  /*1f180*/  ENDCOLLECTIVE ;  /* 0x000000000000791b */ /* 0x003fe20003800000 */
.L_x_16208:
        /* <DEDUP_REMOVED lines=12> */
.L_x_16209:
[----:B------:R-:W-:Y:S01]  /*1f250*/  IMAD.MOV.U32 R2, RZ, RZ, R14 ;  /* 0x000000ffff027224 */ /* 0x000fe200078e000e */
[----:B------:R-:W-:Y:S06]  /*1f260*/  BRA `(.L_x_16210) ;  /* 0xffffffac00407947 */ /* 0x000fec000383ffff */
.L_x_16065:
[----:B--2---:R-:W2:Y:S02]  /*1f270*/  LDL R2, [R1+0x8] ;  /* 0x0000080001027983 */ /* 0x004ea40000100800 */
[----:B--2---:R2:W3:Y:S02]  /*1f280*/  SYNCS.PHASECHK.TRANS64.TRYWAIT P0, [R6+URZ+0x13240], R2 ;  /* 0x01324002060075a7 */ /* 0x0044e4000800017f */
[----:B---3--:R-:W-:Y:S05]  /*1f290*/  @!P0 NANOSLEEP.SYNCS 0x989680 ;  /* 0x009896800000895d */ /* 0x008fea0003900000 */
[----:B------:R-:W3:Y:S02]  /*1f2a0*/  @!P0 SYNCS.PHASECHK.TRANS64 P0, [R6+URZ+0x13240], R2 ;  /* 0x01324002060085a7 */ /* 0x000ee4000800007f */
[----:B---3--:R-:W-:Y:S05]  /*1f2b0*/  @!P0 BRA `(.L_x_16065) ;  /* 0xfffffffc00ec8947 */ /* 0x008fea000383ffff */
[----:B------:R-:W-:Y:S05]  /*1f2c0*/  BRA `(.L_x_16211) ;  /* 0xffffffac009c7947 */ /* 0x000fea000383ffff */
.L_x_16066:
        /* <DEDUP_REMOVED lines=8> */
.L_x_16213:
[----:B------:R-:W-:Y:S05]  /*1f350*/  BSYNC B0 ;  /* 0x0000000000007941 */ /* 0x000fea0003800000 */
.L_x_16212:
        /* <DEDUP_REMOVED lines=8> */
.L_x_16214:
[----:B------:R-:W-:Y:S02]  /*1f3e0*/  IMAD.MOV.U32 R13, RZ, RZ, R5 ;  /* 0x000000ffff0d7224 */ /* 0x000fe400078e0005 */
[----:B------:R-:W-:Y:S02]  /*1f3f0*/  IMAD.MOV.U32 R12, RZ, RZ, 0x1 ;  /* 0x00000001ff0c7424 */ /* 0x000fe400078e00ff */
[----:B------:R-:W-:-:S07]  /*1f400*/  IMAD.MOV.U32 R2, RZ, RZ, R14 ;  /* 0x000000ffff027224 */ /* 0x000fce00078e000e */
[----:B------:R-:W-:Y:S05]  /*1f410*/  WARPSYNC.COLLECTIVE R15, `(.L_x_16215) ;  /* 0x000000000f087348 */ /* 0x000fea0003c00000 */
[----:B------:R0:W1:Y:S02]  /*1f420*/  SHFL.IDX P6, R14, R13, R12, R11 ;  /* 0x0000000c0d0e7389 */ /* 0x00006400000c000b */
[----:B01----:R-:W-:Y:S01]  /*1f430*/  ENDCOLLECTIVE ;  /* 0x000000000000791b */ /* 0x003fe20003800000 */
.L_x_16215:
        /* <DEDUP_REMOVED lines=11> */
.L_x_16216:
[----:B------:R-:W-:Y:S02]  /*1f4f0*/  IMAD.MOV.U32 R13, RZ, RZ, R5 ;  /* 0x000000ffff0d7224 */ /* 0x000fe400078e0005 */
[----:B------:R-:W-:Y:S02]  /*1f500*/  IMAD.MOV.U32 R12, RZ, RZ, 0x2 ;  /* 0x00000002ff0c7424 */ /* 0x000fe400078e00ff */
[----:B------:R-:W-:-:S07]  /*1f510*/  IMAD.MOV.U32 R2, RZ, RZ, R14 ;  /* 0x000000ffff027224 */ /* 0x000fce00078e000e */
[----:B------:R-:W-:Y:S05]  /*1f520*/  WARPSYNC.COLLECTIVE R15, `(.L_x_16217) ;  /* 0x000000000f087348 */ /* 0x000fea0003c00000 */
[----:B------:R0:W1:Y:S02]  /*1f530*/  SHFL.IDX P6, R14, R13, R12, R11 ;  /* 0x0000000c0d0e7389 */ /* 0x00006400000c000b */
[----:B01----:R-:W-:Y:S01]  /*1f540*/  ENDCOLLECTIVE ;  /* 0x000000000000791b */ /* 0x003fe20003800000 */
.L_x_16217:
        /* <DEDUP_REMOVED lines=11> */
.L_x_16218:
[----:B------:R-:W-:Y:S02]  /*1f600*/  IMAD.MOV.U32 R13, RZ, RZ, R5 ;  /* 0x000000ffff0d7224 */ /* 0x000fe400078e0005 */
[----:B------:R-:W-:Y:S02]  /*1f610*/  IMAD.MOV.U32 R12, RZ, RZ, 0x3 ;  /* 0x00000003ff0c7424 */ /* 0x000fe400078e00ff */
[----:B------:R-:W-:-:S07]  /*1f620*/  IMAD.MOV.U32 R2, RZ, RZ, R14 ;  /* 0x000000ffff027224 */ /* 0x000fce00078e000e */
[----:B------:R-:W-:Y:S05]  /*1f630*/  WARPSYNC.COLLECTIVE R15, `(.L_x_16219) ;  /* 0x000000000f087348 */ /* 0x000fea0003c00000 */
[----:B------:R0:W1:Y:S02]  /*1f640*/  SHFL.IDX P6, R14, R13, R12, R11 ;  /* 0x0000000c0d0e7389 */ /* 0x00006400000c000b */
[----:B01----:R-:W-:Y:S01]  /*1f650*/  ENDCOLLECTIVE ;  /* 0x000000000000791b */ /* 0x003fe20003800000 */
.L_x_16219:
        /* <DEDUP_REMOVED lines=11> */
.L_x_16220:
[----:B------:R-:W-:Y:S02]  /*1f710*/  IMAD.MOV.U32 R13, RZ, RZ, R4 ;  /* 0x000000ffff0d7224 */ /* 0x000fe400078e0004 */
[----:B------:R-:W-:Y:S02]  /*1f720*/  IMAD.MOV.U32 R12, RZ, RZ, RZ ;  /* 0x000000ffff0c7224 */ /* 0x000fe400078e00ff */
[----:B------:R-:W-:-:S07]  /*1f730*/  IMAD.MOV.U32 R2, RZ, RZ, R14 ;  /* 0x000000ffff027224 */ /* 0x000fce00078e000e */
[----:B------:R-:W-:Y:S05]  /*1f740*/  WARPSYNC.COLLECTIVE R15, `(.L_x_16221) ;  /* 0x000000000f087348 */ /* 0x000fea0003c00000 */
[----:B------:R0:W1:Y:S02]  /*1f750*/  SHFL.IDX P6, R14, R13, R12, R11 ;  /* 0x0000000c0d0e7389 */ /* 0x00006400000c000b */
[----:B01----:R-:W-:Y:S01]  /*1f760*/  ENDCOLLECTIVE ;  /* 0x000000000000791b */ /* 0x003fe20003800000 */
.L_x_16221:
        /* <DEDUP_REMOVED lines=11> */
.L_x_16222:
[----:B------:R-:W-:Y:S01]  /*1f820*/  IMAD.MOV.U32 R2, RZ, RZ, R14 ;  /* 0x000000ffff027224 */ /* 0x000fe200078e000e */
[----:B------:R-:W-:Y:S06]  /*1f830*/  BRA `(.L_x_16223) ;  /* 0xffffffac00307947 */ /* 0x000fec000383ffff */
.L_x_16071:
[----:B0-----:R0:W3:Y:S02]  /*1f840*/  SYNCS.PHASECHK.TRANS64.TRYWAIT P2, [R2+URZ+0x13270], R0 ;  /* 0x01327000020075a7 */ /* 0x0010e4000804017f */
[----:B---3--:R-:W-:Y:S05]  /*1f850*/  @!P2 NANOSLEEP.SYNCS 0x989680 ;  /* 0x009896800000a95d */ /* 0x008fea0003900000 */
[----:B------:R-:W3:Y:S02]  /*1f860*/  @!P2 SYNCS.PHASECHK.TRANS64 P2, [R2+URZ+0x13270], R0 ;  /* 0x013270000200a5a7 */ /* 0x000ee4000804007f */
[----:B---3--:R-:W-:Y:S05]  /*1f870*/  @!P2 BRA `(.L_x_16071) ;  /* 0xfffffffc00f0a947 */ /* 0x008fea000383ffff */
[----:B------:R-:W-:Y:S05]  /*1f880*/  BRA `(.L_x_16224) ;  /* 0xffffffac00947947 */ /* 0x000fea000383ffff */
.L_x_16073:
[----:B0-----:R0:W3:Y:S02]  /*1f890*/  SYNCS.PHASECHK.TRANS64.TRYWAIT P2, [R2+URZ+0x13260], R3 ;  /* 0x01326003020075a7 */ /* 0x0010e4000804017f */
[----:B---3--:R-:W-:Y:S05]  /*1f8a0*/  @!P2 NANOSLEEP.SYNCS 0x989680 ;  /* 0x009896800000a95d */ /* 0x008fea0003900000 */
[----:B------:R-:W3:Y:S02]  /*1f8b0*/  @!P2 SYNCS.PHASECHK.TRANS64 P2, [R2+URZ+0x13260], R3 ;  /* 0x013260030200a5a7 */ /* 0x000ee4000804007f */
[----:B---3--:R-:W-:Y:S05]  /*1f8c0*/  @!P2 BRA `(.L_x_16073) ;  /* 0xfffffffc00f0a947 */ /* 0x008fea000383ffff */
[----:B------:R-:W-:Y:S05]  /*1f8d0*/  BRA `(.L_x_16225) ;  /* 0xffffffac00a47947 */ /* 0x000fea000383ffff */
.L_x_16081:
[----:B-1----:R1:W2:Y:S02]  /*1f8e0*/  SYNCS.PHASECHK.TRANS64.TRYWAIT P1, [R0+URZ+0x13270], R3 ;  /* 0x01327003000075a7 */ /* 0x0022a4000802017f */
[----:B--2---:R-:W-:Y:S05]  /*1f8f0*/  @!P1 NANOSLEEP.SYNCS 0x989680 ;  /* 0x009896800000995d */ /* 0x004fea0003900000 */
[----:B------:R-:W2:Y:S02]  /*1f900*/  @!P1 SYNCS.PHASECHK.TRANS64 P1, [R0+URZ+0x13270], R3 ;  /* 0x01327003000095a7 */ /* 0x000ea4000802007f */
[----:B--2---:R-:W-:Y:S05]  /*1f910*/  @!P1 BRA `(.L_x_16081) ;  /* 0xfffffffc00f09947 */ /* 0x004fea000383ffff */
[----:B------:R-:W-:Y:S05]  /*1f920*/  BRA `(.L_x_16226) ;  /* 0xffffffb400387947 */ /* 0x000fea000383ffff */
.L_x_16083:
[----:B-1----:R1:W2:Y:S02]  /*1f930*/  SYNCS.PHASECHK.TRANS64.TRYWAIT P1, [R0+URZ+0x13260], R3 ;  /* 0x01326003000075a7 */ /* 0x0022a4000802017f */
[----:B--2---:R-:W-:Y:S05]  /*1f940*/  @!P1 NANOSLEEP.SYNCS 0x989680 ;  /* 0x009896800000995d */ /* 0x004fea0003900000 */
[----:B------:R-:W2:Y:S02]  /*1f950*/  @!P1 SYNCS.PHASECHK.TRANS64 P1, [R0+URZ+0x13260], R3 ;  /* 0x01326003000095a7 */ /* 0x000ea4000802007f */
[----:B--2---:R-:W-:Y:S05]  /*1f960*/  @!P1 BRA `(.L_x_16083) ;  /* 0xfffffffc00f09947 */ /* 0x004fea000383ffff */
[----:B------:R-:W-:Y:S05]  /*1f970*/  BRA `(.L_x_16227) ;  /* 0xffffffb400487947 */ /* 0x000fea000383ffff */
.L_x_16088:
[----:B------:R-:W-:Y:S01]  /*1f980*/  BSSY B0, `(.L_x_16228) ;  /* 0x0000008000007945 */ /* 0x000fe20003800000 */
[----:B------:R-:W-:Y:S02]  /*1f990*/  IMAD.MOV.U32 R13, RZ, RZ, R24 ;  /* 0x000000ffff0d7224 */ /* 0x000fe400078e0018 */
[----:B------:R-:W-:Y:S02]  /*1f9a0*/  IMAD.MOV.U32 R12, RZ, RZ, RZ ;  /* 0x000000ffff0c7224 */ /* 0x000fe400078e00ff */
[----:B------:R-:W-:Y:S02]  /*1f9b0*/  IMAD.MOV.U32 R11, RZ, RZ, 0x1f ;  /* 0x0000001fff0b7424 */ /* 0x000fe400078e00ff */
[----:B------:R-:W-:-:S07]  /*1f9c0*/  IMAD.MOV.U32 R15, RZ, RZ, -0x1 ;  /* 0xffffffffff0f7424 */ /* 0x000fce00078e00ff */
[----:B--2--5:R-:W-:Y:S05]  /*1f9d0*/  WARPSYNC.COLLECTIVE R15, `(.L_x_16229) ;  /* 0x000000000f087348 */ /* 0x024fea0003c00000 */
[----:B------:R0:W1:Y:S02]  /*1f9e0*/  SHFL.IDX P6, R14, R13, R12, R11 ;  /* 0x0000000c0d0e7389 */ /* 0x00006400000c000b */
[----:B012--5:R-:W-:Y:S01]  /*1f9f0*/  ENDCOLLECTIVE ;  /* 0x000000000000791b */ /* 0x027fe20003800000 */
.L_x_16229:
[----:B------:R-:W-:Y:S05]  /*1fa00*/  BSYNC B0 ;  /* 0x0000000000007941 */ /* 0x000fea0003800000 */
.L_x_16228:
        /* <DEDUP_REMOVED lines=9> */
.L_x_16230:
[----:B------:R-:W-:Y:S02]  /*1faa0*/  ULDC UR4, c[0x0][0xc3c] ;  /* 0x00030f0000047ab9 */ /* 0x000fe40000000800 */
[----:B------:R-:W-:-:S13]  /*1fab0*/  ISETP.GE.OR P1, PT, R8, UR4, !P0 ;  /* 0x0000000408007c0c */ /* 0x000fda000c726670 */
[----:B------:R-:W0:Y:S08]  /*1fac0*/  @!P1 LDC.64 R2, c[0x0][0xc80] ;  /* 0x00032000ff029b82 */ /* 0x000e300000000a00 */
[----:B------:R-:W1:Y:S01]  /*1fad0*/  @!P1 LDC.64 R4, c[0x0][0xc78] ;  /* 0x00031e00ff049b82 */ /* 0x000e620000000a00 */
[----:B------:R-:W-:Y:S01]  /*1fae0*/  CS2R R24, SRZ ;  /* 0x0000000000187805 */ /* 0x000fe2000001ff00 */
[----:B------:R-:W-:Y:S01]  /*1faf0*/  IMAD.MOV.U32 R11, RZ, RZ, RZ ;  /* 0x000000ffff0b7224 */ /* 0x000fe200078e00ff */
[----:B------:R-:W-:Y:S01]  /*1fb00*/  MOV R6, R14 ;  /* 0x0000000e00067202 */ /* 0x000fe20000000f00 */
        /* <DEDUP_REMOVED lines=17> */
.L_x_16231:
        /* <DEDUP_REMOVED lines=8> */
.L_x_16232:
        /* <DEDUP_REMOVED lines=8> */
.L_x_16233:
        /* <DEDUP_REMOVED lines=8> */
.L_x_16234:
        /* <DEDUP_REMOVED lines=8> */
.L_x_16235:
        /* <DEDUP_REMOVED lines=9> */
.L_x_16236:
[----:B------:R-:W-:Y:S01]  /*1feb0*/  IMAD.MOV.U32 R3, RZ, RZ, R14 ;  /* 0x000000ffff037224 */ /* 0x000fe200078e000e */
[----:B------:R-:W-:Y:S06]  /*1fec0*/  BRA `(.L_x_16237) ;  /* 0xffffffb8001c7947 */ /* 0x000fec000383ffff */
.L_x_16091:
        /* <DEDUP_REMOVED lines=8> */
.L_x_16239:
[----:B------:R-:W-:Y:S05]  /*1ff50*/  BSYNC B0 ;  /* 0x0000000000007941 */ /* 0x000fea0003800000 */
.L_x_16238:
        /* <DEDUP_REMOVED lines=10> */
.L_x_16240:
        /* <DEDUP_REMOVED lines=8> */
.L_x_16241:
        /* <DEDUP_REMOVED lines=8> */
.L_x_16242:
        /* <DEDUP_REMOVED lines=8> */
.L_x_16243:
        /* <DEDUP_REMOVED lines=9> */
.L_x_16244:
[----:B------:R-:W-:Y:S01]  /*20210*/  IMAD.MOV.U32 R3, RZ, RZ, R14 ;  /* 0x000000ffff037224 */ /* 0x000fe200078e000e */
[----:B------:R-:W-:Y:S06]  /*20220*/  BRA `(.L_x_16245) ;  /* 0xffffffb400e87947 */ /* 0x000fec000383ffff */
.L_x_16093:
[----:B------:R-:W-:Y:S01]  /*20230*/  BSSY B0, `(.L_x_16246) ;  /* 0x0000006000007945 */ /* 0x000fe20003800000 */
[----:B------:R-:W-:Y:S01]  /*20240*/  PLOP3.LUT P6, PT, P6, PT, PT, 0x8, 0x0 ;  /* 0x000000000000781c */ /* 0x000fe200037ce170 */
[----:B------:R-:W-:-:S12]  /*20250*/  IMAD.MOV.U32 R15, RZ, RZ, -0x1 ;  /* 0xffffffffff0f7424 */ /* 0x000fd800078e00ff */
[----:B0-----:R-:W-:Y:S05]  /*20260*/  WARPSYNC.COLLECTIVE R15, `(.L_x_16247) ;  /* 0x000000000f087348 */ /* 0x001fea0003c00000 */
[----:B------:R-:W-:Y:S01]  /*20270*/  VOTE.ANY R14, PT, P6 ;  /* 0x00000000000e7806 */ /* 0x000fe200030e0100 */
[----:B0-----:R-:W-:Y:S06]  /*20280*/  ENDCOLLECTIVE ;  /* 0x000000000000791b */ /* 0x001fec0003800000 */
.L_x_16247:
[----:B------:R-:W-:Y:S05]  /*20290*/  BSYNC B0 ;  /* 0x0000000000007941 */ /* 0x000fea0003800000 */
.L_x_16246:
        /* <DEDUP_REMOVED lines=10> */
.L_x_16248:
[----:B------:R-:W-:Y:S02]  /*20340*/  IMAD.MOV.U32 R13, RZ, RZ, R5 ;  /* 0x000000ffff0d7224 */ /* 0x000fe400078e0005 */
[----:B------:R-:W-:-:S07]  /*20350*/  IMAD.MOV.U32 R25, RZ, RZ, R14 ;  /* 0x000000ffff197224 */ /* 0x000fce00078e000e */
[----:B------:R-:W-:Y:S05]  /*20360*/  WARPSYNC.COLLECTIVE R15, `(.L_x_16249) ;  /* 0x000000000f087348 */ /* 0x000fea0003c00000 */
[----:B------:R0:W1:Y:S02]  /*20370*/  SHFL.IDX P6, R14, R13, R12, R11 ;  /* 0x0000000c0d0e7389 */ /* 0x00006400000c000b */
[----:B01----:R-:W-:Y:S01]  /*20380*/  ENDCOLLECTIVE ;  /* 0x000000000000791b */ /* 0x003fe20003800000 */
.L_x_16249:
[----:B------:R-:W-:Y:S01]  /*20390*/  IMAD.MOV.U32 R5, RZ, RZ, R14 ;  /* 0x000000ffff057224 */ /* 0x000fe200078e000e */
[----:B------:R-:W-:Y:S06]  /*203a0*/  BRA `(.L_x_16250) ;  /* 0xffffffb400c87947 */ /* 0x000fec000383ffff */
.L_x_16095:
        /* <DEDUP_REMOVED lines=8> */
.L_x_16252:
[----:B------:R-:W-:Y:S05]  /*20430*/  BSYNC B0 ;  /* 0x0000000000007941 */ /* 0x000fea0003800000 */
.L_x_16251:
[----:B------:R-:W-:Y:S01]  /*20440*/  IMAD.MOV.U32 R24, RZ, RZ, R14 ;  /* 0x000000ffff187224 */ /* 0x000fe200078e000e */
[----:B------:R-:W-:Y:S06]  /*20450*/  BRA `(.L_x_16094) ;  /* 0xffffffb400b47947 */ /* 0x000fec000383ffff */
.L_x_16101:
[----:B0-----:R0:W1:Y:S02]  /*20460*/  SYNCS.PHASECHK.TRANS64.TRYWAIT P0, [R5+URZ+0x13220], R0 ;  /* 0x01322000050075a7 */ /* 0x001064000800017f */
[----:B-1----:R-:W-:Y:S05]  /*20470*/  @!P0 NANOSLEEP.SYNCS 0x989680 ;  /* 0x009896800000895d */ /* 0x002fea0003900000 */
[----:B------:R-:W1:Y:S02]  /*20480*/  @!P0 SYNCS.PHASECHK.TRANS64 P0, [R5+URZ+0x13220], R0 ;  /* 0x01322000050085a7 */ /* 0x000e64000800007f */
[----:B-1----:R-:W-:Y:S05]  /*20490*/  @!P0 BRA `(.L_x_16101) ;  /* 0xfffffffc00f08947 */ /* 0x002fea000383ffff */
[----:B------:R-:W-:Y:S05]  /*204a0*/  BRA `(.L_x_16253) ;  /* 0xffffffc0001c7947 */ /* 0x000fea000383ffff */
.L_x_16102:
        /* <DEDUP_REMOVED lines=11> */
.L_x_16255:
[----:B------:R-:W-:Y:S05]  /*20560*/  BSYNC B0 ;  /* 0x0000000000007941 */ /* 0x000fea0003800000 */
.L_x_16254:
[----:B------:R-:W-:Y:S05]  /*20570*/  BRA `(.L_x_16256) ;  /* 0xffffffc000047947 */ /* 0x000fea000383ffff */
.L_x_16103:
[----:B------:R-:W-:Y:S01]  /*20580*/  BSSY B0, `(.L_x_16257) ;  /* 0x0000006000007945 */ /* 0x000fe20003800000 */
[----:B------:R-:W-:-:S07]  /*20590*/  IMAD.MOV.U32 R15, RZ, RZ, -0x1 ;  /* 0xffffffffff0f7424 */ /* 0x000fce00078e00ff */
[----:B0-2---:R-:W-:Y:S05]  /*205a0*/  WARPSYNC.COLLECTIVE R15, `(.L_x_16258) ;  /* 0x000000000f0c7348 */ /* 0x005fea0003c00000 */
[----:B------:R-:W-:Y:S02]  /*205b0*/  ELECT P6, UR62, PT ;  /* 0x00000000003e782f */ /* 0x000fe400038c0000 */
[----:B------:R-:W-:Y:S01]  /*205c0*/  MOV R14, UR62 ;  /* 0x0000003e000e7c02 */ /* 0x000fe20008000f00 */
[----:B0-2---:R-:W-:Y:S10]  /*205d0*/  ENDCOLLECTIVE ;  /* 0x000000000000791b */ /* 0x005ff40003800000 */
.L_x_16258:
[----:B------:R-:W-:Y:S05]  /*205e0*/  BSYNC B0 ;  /* 0x0000000000007941 */ /* 0x000fea0003800000 */
.L_x_16257:
[----:B------:R-:W-:Y:S05]  /*205f0*/  BRA `(.L_x_16259) ;  /* 0xffffffbc00f87947 */ /* 0x000fea000383ffff */
.L_x_16105:
[----:B0-----:R0:W1:Y:S02]  /*20600*/  SYNCS.PHASECHK.TRANS64.TRYWAIT P1, [R4+URZ+0x13240], R3 ;  /* 0x01324003040075a7 */ /* 0x001064000802017f */
[----:B-1----:R-:W-:Y:S05]  /*20610*/  @!P1 NANOSLEEP.SYNCS 0x989680 ;  /* 0x009896800000995d */ /* 0x002fea0003900000 */
[----:B------:R-:W1:Y:S02]  /*20620*/  @!P1 SYNCS.PHASECHK.TRANS64 P1, [R4+URZ+0x13240], R3 ;  /* 0x01324003040095a7 */ /* 0x000e64000802007f */
[----:B-1----:R-:W-:Y:S05]  /*20630*/  @!P1 BRA `(.L_x_16105) ;  /* 0xfffffffc00f09947 */ /* 0x002fea000383ffff */
[----:B------:R-:W-:Y:S05]  /*20640*/  BRA `(.L_x_16260) ;  /* 0xffffffc000207947 */ /* 0x000fea000383ffff */
.L_x_16107:
[----:B-1----:R1:W2:Y:S02]  /*20650*/  SYNCS.PHASECHK.TRANS64.TRYWAIT P1, [R5+URZ+0x13240], R0 ;  /* 0x01324000050075a7 */ /* 0x0022a4000802017f */
[----:B--2---:R-:W-:Y:S05]  /*20660*/  @!P1 NANOSLEEP.SYNCS 0x989680 ;  /* 0x009896800000995d */ /* 0x004fea0003900000 */
[----:B------:R-:W2:Y:S02]  /*20670*/  @!P1 SYNCS.PHASECHK.TRANS64 P1, [R5+URZ+0x13240], R0 ;  /* 0x01324000050095a7 */ /* 0x000ea4000802007f */
[----:B--2---:R-:W-:Y:S05]  /*20680*/  @!P1 BRA `(.L_x_16107) ;  /* 0xfffffffc00f09947 */ /* 0x004fea000383ffff */
[----:B------:R-:W-:Y:S05]  /*20690*/  BRA `(.L_x_16261) ;  /* 0xffffffc000307947 */ /* 0x000fea000383ffff */
.L_x_16109:
[----:B--2---:R2:W3:Y:S02]  /*206a0*/  SYNCS.PHASECHK.TRANS64.TRYWAIT P1, [R4+URZ+0x13260], R3 ;  /* 0x01326003040075a7 */ /* 0x0044e4000802017f */
[----:B---3--:R-:W-:Y:S05]  /*206b0*/  @!P1 NANOSLEEP.SYNCS 0x989680 ;  /* 0x009896800000995d */ /* 0x008fea0003900000 */
[----:B------:R-:W3:Y:S02]  /*206c0*/  @!P1 SYNCS.PHASECHK.TRANS64 P1, [R4+URZ+0x13260], R3 ;  /* 0x01326003040095a7 */ /* 0x000ee4000802007f */
[----:B---3--:R-:W-:Y:S05]  /*206d0*/  @!P1 BRA `(.L_x_16109) ;  /* 0xfffffffc00f09947 */ /* 0x008fea000383ffff */
[----:B------:R-:W-:Y:S05]  /*206e0*/  BRA `(.L_x_16262) ;  /* 0xffffffc0002c7947 */ /* 0x000fea000383ffff */
.L_x_16111:
[----:B---3--:R3:W4:Y:S02]  /*206f0*/  SYNCS.PHASECHK.TRANS64.TRYWAIT P1, [R5+URZ+0x13260], R0 ;  /* 0x01326000050075a7 */ /* 0x008724000802017f */
[----:B----4-:R-:W-:Y:S05]  /*20700*/  @!P1 NANOSLEEP.SYNCS 0x989680 ;  /* 0x009896800000995d */ /* 0x010fea0003900000 */
[----:B------:R-:W4:Y:S02]  /*20710*/  @!P1 SYNCS.PHASECHK.TRANS64 P1, [R5+URZ+0x13260], R0 ;  /* 0x01326000050095a7 */ /* 0x000f24000802007f */
[----:B----4-:R-:W-:Y:S05]  /*20720*/  @!P1 BRA `(.L_x_16111) ;  /* 0xfffffffc00f09947 */ /* 0x010fea000383ffff */
[----:B------:R-:W-:Y:S05]  /*20730*/  BRA `(.L_x_16263) ;  /* 0xffffffc000287947 */ /* 0x000fea000383ffff */
.L_x_16113:
[----:B----4-:R4:W0:Y:S02]  /*20740*/  SYNCS.PHASECHK.TRANS64.TRYWAIT P1, [R4+URZ+0x13280], R3 ;  /* 0x01328003040075a7 */ /* 0x010824000802017f */
[----:B0-----:R-:W-:Y:S05]  /*20750*/  @!P1 NANOSLEEP.SYNCS 0x989680 ;  /* 0x009896800000995d */ /* 0x001fea0003900000 */
[----:B------:R-:W0:Y:S02]  /*20760*/  @!P1 SYNCS.PHASECHK.TRANS64 P1, [R4+URZ+0x13280], R3 ;  /* 0x01328003040095a7 */ /* 0x000e24000802007f */
[----:B0-----:R-:W-:Y:S05]  /*20770*/  @!P1 BRA `(.L_x_16113) ;  /* 0xfffffffc00f09947 */ /* 0x001fea000383ffff */
[----:B------:R-:W-:Y:S05]  /*20780*/  BRA `(.L_x_16264) ;  /* 0xffffffc000247947 */ /* 0x000fea000383ffff */
.L_x_16265:
        /* <DEDUP_REMOVED lines=15> */
.L_x_16310:


//--------------------- .nv.global.init           --------------------------
	.section	.nv.global.init,"aw",@progbits
	.align	4
.nv.global.init:
	.type		_ZZN5flash28permute_output_fp8_VcolmajorIN4cute6TensorINS1_11ArrayEngineIfLm96EEENS1_6LayoutINS1_5tupleIJNS6_IJNS1_1CILi2EEES8_NS7_ILi24EEEEEENS7_ILi1EEESB_EEENS6_IJNS6_IJSB_S8_NS7_ILi4EEEEEENS7_ILi0EEESF_EEEEEEEEEvRT_E9upper_map,@object
	.size		_ZZN5flash28permute_output_fp8_VcolmajorIN4cute6TensorINS1_11ArrayEngineIfLm96EEENS1_6LayoutINS1_5tupleIJNS6_IJNS1_1CILi2EEES8_NS7_ILi24EEEEEENS7_ILi1EEESB_EEENS6_IJNS6_IJSB_S8_NS7_ILi4EEEEEENS7_ILi0EEESF_EEEEEEEEEvRT_E9upper_map,(_ZZN5flash28permute_output_fp8_VcolmajorIN4cute6TensorINS1_11ArrayEngineIfLm32EEENS1_6LayoutINS1_5tupleIJNS6_IJNS1_1CILi2EEES8_NS7_ILi8EEEEEENS7_ILi1EEESB_EEENS6_IJNS6_IJSB_S8_NS7_ILi4EEEEEENS7_ILi0EEESF_EEEEEEEEEvRT_E9upper_map - _ZZN5flash28permute_output_fp8_VcolmajorIN4cute6TensorINS1_11ArrayEngineIfLm96EEENS1_6LayoutINS1_5tupleIJNS6_IJNS1_1CILi2EEES8_NS7_ILi24EEEEEENS7_ILi1EEESB_EEENS6_IJNS6_IJSB_S8_NS7_ILi4EEEEEENS7_ILi0EEESF_EEEEEEEEEvRT_E9upper_map)
_ZZN5flash28permute_output_fp8_VcolmajorIN4cute6TensorINS1_11ArrayEngineIfLm96EEENS1_6LayoutINS1_5tupleIJNS6_IJNS1_1CILi2EEES8_NS7_ILi24EEEEEENS7_ILi1EEESB_EEENS6_IJNS6_IJSB_S8_NS7_ILi4EEEEEENS7_ILi0EEESF_EEEEEEEEEvRT_E9upper_map:
        /*0000*/ 	.byte	0x00, 0x00, 0x00, 0x00, 0x02, 0x00, 0x00, 0x00, 0x03, 0x00, 0x00, 0x00, 0x01, 0x00, 0x00, 0x00
	.type		_ZZN5flash28permute_output_fp8_VcolmajorIN4cute6TensorINS1_11ArrayEngineIfLm32EEENS1_6LayoutINS1_5tupleIJNS6_IJNS1_1CILi2EEES8_NS7_ILi8EEEEEENS7_ILi1EEESB_EEENS6_IJNS6_IJSB_S8_NS7_ILi4EEEEEENS7_ILi0EEESF_EEEEEEEEEvRT_E9upper_map,@object
	.size		_ZZN5flash28permute_output_fp8_VcolmajorIN4cute6TensorINS1_11ArrayEngineIfLm32EEENS1_6LayoutINS1_5tupleIJNS6_IJNS1_1CILi2EEES8_NS7_ILi8EEEEEENS7_ILi1EEESB_EEENS6_IJNS6_IJSB_S8_NS7_ILi4EEEEEENS7_ILi0EEESF_EEEEEEEEEvRT_E9upper_map,(_ZZN5flash28permute_output_fp8_VcolmajorIN4cute6TensorINS1_11ArrayEngineIfLm128EEENS1_6LayoutINS1_5tupleIJNS6_IJNS1_1CILi2EEES8_NS7_ILi32EEEEEENS7_ILi1EEESB_EEENS6_IJNS6_IJSB_S8_NS7_ILi4EEEEEENS7_ILi0EEESF_EEEEEEEEEvRT_E9upper_map - _ZZN5flash28permute_output_fp8_VcolmajorIN4cute6TensorINS1_11ArrayEngineIfLm32EEENS1_6LayoutINS1_5tupleIJNS6_IJNS1_1CILi2EEES8_NS7_ILi8EEEEEENS7_ILi1EEESB_EEENS6_IJNS6_IJSB_S8_NS7_ILi4EEEEEENS7_ILi0EEESF_EEEEEEEEEvRT_E9upper_map)
_ZZN5flash28permute_output_fp8_VcolmajorIN4cute6TensorINS1_11ArrayEngineIfLm32EEENS1_6LayoutINS1_5tupleIJNS6_IJNS1_1CILi2EEES8_NS7_ILi8EEEEEENS7_ILi1EEESB_EEENS6_IJNS6_IJSB_S8_NS7_ILi4EEEEEENS7_ILi0EEESF_EEEEEEEEEvRT_E9upper_map:
        /*0010*/ 	.byte	0x00, 0x00, 0x00, 0x00, 0x02, 0x00, 0x00, 0x00, 0x03, 0x00, 0x00, 0x00, 0x01, 0x00, 0x00, 0x00
	.type		_ZZN5flash28permute_output_fp8_VcolmajorIN4cute6TensorINS1_11ArrayEngineIfLm128EEENS1_6LayoutINS1_5tupleIJNS6_IJNS1_1CILi2EEES8_NS7_ILi32EEEEEENS7_ILi1EEESB_EEENS6_IJNS6_IJSB_S8_NS7_ILi4EEEEEENS7_ILi0EEESF_EEEEEEEEEvRT_E9upper_map,@object
	.size		_ZZN5flash28permute_output_fp8_VcolmajorIN4cute6TensorINS1_11ArrayEngineIfLm128EEENS1_6LayoutINS1_5tupleIJNS6_IJNS1_1CILi2EEES8_NS7_ILi32EEEEEENS7_ILi1EEESB_EEENS6_IJNS6_IJSB_S8_NS7_ILi4EEEEEENS7_ILi0EEESF_EEEEEEEEEvRT_E9upper_map,(_ZZN5flash28permute_output_fp8_VcolmajorIN4cute6TensorINS1_11ArrayEngineIfLm64EEENS1_6LayoutINS1_5tupleIJNS6_IJNS1_1CILi2EEES8_NS7_ILi16EEEEEENS7_ILi1EEESB_EEENS6_IJNS6_IJSB_S8_NS7_ILi4EEEEEENS7_ILi0EEESF_EEEEEEEEEvRT_E9upper_map - _ZZN5flash28permute_output_fp8_VcolmajorIN4cute6TensorINS1_11ArrayEngineIfLm128EEENS1_6LayoutINS1_5tupleIJNS6_IJNS1_1CILi2EEES8_NS7_ILi32EEEEEENS7_ILi1EEESB_EEENS6_IJNS6_IJSB_S8_NS7_ILi4EEEEEENS7_ILi0EEESF_EEEEEEEEEvRT_E9upper_map)
_ZZN5flash28permute_output_fp8_VcolmajorIN4cute6TensorINS1_11ArrayEngineIfLm128EEENS1_6LayoutINS1_5tupleIJNS6_IJNS1_1CILi2EEES8_NS7_ILi32EEEEEENS7_ILi1EEESB_EEENS6_IJNS6_IJSB_S8_NS7_ILi4EEEEEENS7_ILi0EEESF_EEEEEEEEEvRT_E9upper_map:
        /*0020*/ 	.byte	0x00, 0x00, 0x00, 0x00, 0x02, 0x00, 0x00, 0x00, 0x03, 0x00, 0x00, 0x00, 0x01, 0x00, 0x00, 0x00
	.type		_ZZN5flash28permute_output_fp8_VcolmajorIN4cute6TensorINS1_11ArrayEngineIfLm64EEENS1_6LayoutINS1_5tupleIJNS6_IJNS1_1CILi2EEES8_NS7_ILi16EEEEEENS7_ILi1EEESB_EEENS6_IJNS6_IJSB_S8_NS7_ILi4EEEEEENS7_ILi0EEESF_EEEEEEEEEvRT_E9upper_map,@object
	.size		_ZZN5flash28permute_output_fp8_VcolmajorIN4cute6TensorINS1_11ArrayEngineIfLm64EEENS1_6LayoutINS1_5tupleIJNS6_IJNS1_1CILi2EEES8_NS7_ILi16EEEEEENS7_ILi1EEESB_EEENS6_IJNS6_IJSB_S8_NS7_ILi4EEEEEENS7_ILi0EEESF_EEEEEEEEEvRT_E9upper_map,(_ZZN5flash28permute_output_fp8_VcolmajorIN4cute6TensorINS1_11ArrayEngineIfLm48EEENS1_6LayoutINS1_5tupleIJNS6_IJNS1_1CILi2EEES8_NS7_ILi12EEEEEENS7_ILi1EEESB_EEENS6_IJNS6_IJSB_S8_NS7_ILi4EEEEEENS7_ILi0EEESF_EEEEEEEEEvRT_E9upper_map - _ZZN5flash28permute_output_fp8_VcolmajorIN4cute6TensorINS1_11ArrayEngineIfLm64EEENS1_6LayoutINS1_5tupleIJNS6_IJNS1_1CILi2EEES8_NS7_ILi16EEEEEENS7_ILi1EEESB_EEENS6_IJNS6_IJSB_S8_NS7_ILi4EEEEEENS7_ILi0EEESF_EEEEEEEEEvRT_E9upper_map)
_ZZN5flash28permute_output_fp8_VcolmajorIN4cute6TensorINS1_11ArrayEngineIfLm64EEENS1_6LayoutINS1_5tupleIJNS6_IJNS1_1CILi2EEES8_NS7_ILi16EEEEEENS7_ILi1EEESB_EEENS6_IJNS6_IJSB_S8_NS7_ILi4EEEEEENS7_ILi0EEESF_EEEEEEEEEvRT_E9upper_map:
        /*0030*/ 	.byte	0x00, 0x00, 0x00, 0x00, 0x02, 0x00, 0x00, 0x00, 0x03, 0x00, 0x00, 0x00, 0x01, 0x00, 0x00, 0x00
	.type		_ZZN5flash28permute_output_fp8_VcolmajorIN4cute6TensorINS1_11ArrayEngineIfLm48EEENS1_6LayoutINS1_5tupleIJNS6_IJNS1_1CILi2EEES8_NS7_ILi12EEEEEENS7_ILi1EEESB_EEENS6_IJNS6_IJSB_S8_NS7_ILi4EEEEEENS7_ILi0EEESF_EEEEEEEEEvRT_E9upper_map,@object
	.size		_ZZN5flash28permute_output_fp8_VcolmajorIN4cute6TensorINS1_11ArrayEngineIfLm48EEENS1_6LayoutINS1_5tupleIJNS6_IJNS1_1CILi2EEES8_NS7_ILi12EEEEEENS7_ILi1EEESB_EEENS6_IJNS6_IJSB_S8_NS7_ILi4EEEEEENS7_ILi0EEESF_EEEEEEEEEvRT_E9upper_map,($str$23 - _ZZN5flash28permute_output_fp8_VcolmajorIN4cute6TensorINS1_11ArrayEngineIfLm48EEENS1_6LayoutINS1_5tupleIJNS6_IJNS1_1CILi2EEES8_NS7_ILi12EEEEEENS7_ILi1EEESB_EEENS6_IJNS6_IJSB_S8_NS7_ILi4EEEEEENS7_ILi0EEESF_EEEEEEEEEvRT_E9upper_map)
_ZZN5flash28permute_output_fp8_VcolmajorIN4cute6TensorINS1_11ArrayEngineIfLm48EEENS1_6LayoutINS1_5tupleIJNS6_IJNS1_1CILi2EEES8_NS7_ILi12EEEEEENS7_ILi1EEESB_EEENS6_IJNS6_IJSB_S8_NS7_ILi4EEEEEENS7_ILi0EEESF_EEEEEEEEEvRT_E9upper_map:
        /*0040*/ 	.byte	0x00, 0x00, 0x00, 0x00, 0x02, 0x00, 0x00, 0x00, 0x03, 0x00, 0x00, 0x00, 0x01, 0x00, 0x00, 0x00
	.type		$str$23,@object
	.size		$str$23,($str$24 - $str$23)
$str$23:
        /*0050*/ 	.byte	0x28, 0x61, 0x64, 0x64, 0x72, 0x65, 0x73, 0x73, 0x20, 0x26, 0x20, 0x6d, 0x61, 0x73, 0x6b, 0x29
        /*0060*/ 	.byte	0x20, 0x3d, 0x3d, 0x20, 0x30, 0x00
	.type		$str$24,@object
	.size		$str$24,(__unnamed_5 - $str$24)
$str$24:
        /*0066*/ 	.byte	0x2f, 0x74, 0x6d, 0x70, 0x2f, 0x6f, 0x73, 0x73, 0x5f, 0x6b, 0x65, 0x72, 0x6e, 0x65, 0x6c, 0x73
        /*0076*/ 	.byte	0x5f, 0x73, 0x72, 0x63, 0x2f, 0x66, 0x6c, 0x61, 0x73, 0x68, 0x5f, 0x61, 0x74, 0x74, 0x65, 0x6e
        /*0086*/ 	.byte	0x74, 0x69, 0x6f, 0x6e, 0x2f, 0x63, 0x73, 0x72, 0x63, 0x2f, 0x63, 0x75, 0x74, 0x6c, 0x61, 0x73
        /*0096*/ 	.byte	0x73, 0x2f, 0x69, 0x6e, 0x63, 0x6c, 0x75, 0x64, 0x65, 0x2f, 0x63, 0x75, 0x74, 0x65, 0x2f, 0x70
        /*00a6*/ 	.byte	0x6f, 0x69, 0x6e, 0x74, 0x65, 0x72, 0x5f, 0x66, 0x6c, 0x61, 0x67, 0x67, 0x65, 0x64, 0x2e, 0x68
        /*00b6*/ 	.byte	0x70, 0x70, 0x00
	.type		__unnamed_5,@object
	.size		__unnamed_5,(__unnamed_37 - __unnamed_5)
__unnamed_5:
        /* <DEDUP_REMOVED lines=24> */
        /*0239*/ 	.byte	0x26, 0x5d, 0x00
	.type		__unnamed_37,@object
	.size		__unnamed_37,(__unnamed_17 - __unnamed_37)
__unnamed_37:
        /* <DEDUP_REMOVED lines=25> */
	.type		__unnamed_17,@object
	.size		__unnamed_17,(__unnamed_12 - __unnamed_17)
__unnamed_17:
        /* <DEDUP_REMOVED lines=24> */
        /*053f*/ 	.byte	0x3e, 0x3e, 0x20, 0x26, 0x5d, 0x00
	.type		__unnamed_12,@object
	.size		__unnamed_12,(__unnamed_11 - __unnamed_12)
__unnamed_12:
        /* <DEDUP_REMOVED lines=25> */
	.type		__unnamed_11,@object
	.size		__unnamed_11,(__unnamed_18 - __unnamed_11)
__unnamed_11:
        /* <DEDUP_REMOVED lines=25> */
	.type		__unnamed_18,@object
	.size		__unnamed_18,(__unnamed_23 - __unnamed_18)
__unnamed_18:
        /* <DEDUP_REMOVED lines=25> */
	.type		__unnamed_23,@object
	.size		__unnamed_23,(__unnamed_6 - __unnamed_23)
__unnamed_23:
        /* <DEDUP_REMOVED lines=25> */
	.type		__unnamed_6,@object
	.size		__unnamed_6,(__unnamed_32 - __unnamed_6)
__unnamed_6:
        /* <DEDUP_REMOVED lines=25> */
	.type		__unnamed_32,@object
	.size		__unnamed_32,(__unnamed_4 - __unnamed_32)
__unnamed_32:
        /* <DEDUP_REMOVED lines=24> */
        /*0e63*/ 	.byte	0x34, 0x3e, 0x3e, 0x3e, 0x3e, 0x3e, 0x20, 0x26, 0x5d, 0x00
	.type		__unnamed_4,@object
	.size		__unnamed_4,(__unnamed_35 - __unnamed_4)
__unnamed_4:
        /* <DEDUP_REMOVED lines=28> */
        /*102d*/ 	.byte	0x3a, 0x43, 0x3c, 0x31, 0x30, 0x32, 0x34, 0x30, 0x3e, 0x3e, 0x3e, 0x3e, 0x3e, 0x5d, 0x00
	.type		__unnamed_35,@object
	.size		__unnamed_35,(__unnamed_2 - __unnamed_35)
__unnamed_35:
        /* <DEDUP_REMOVED lines=29> */
	.type		__unnamed_2,@object
	.size		__unnamed_2,(__unnamed_3 - __unnamed_2)
__unnamed_2:
        /* <DEDUP_REMOVED lines=29> */
	.type		__unnamed_3,@object
	.size		__unnamed_3,(__unnamed_1 - __unnamed_3)
__unnamed_3:
        /* <DEDUP_REMOVED lines=29> */
        /*15aa*/ 	.byte	0x00
	.type		__unnamed_1,@object
	.size		__unnamed_1,(__unnamed_10 - __unnamed_1)
__unnamed_1:
        /* <DEDUP_REMOVED lines=30> */
	.type		__unnamed_10,@object
	.size		__unnamed_10,(__unnamed_27 - __unnamed_10)
__unnamed_10:
        /* <DEDUP_REMOVED lines=29> */
        /*194c*/ 	.byte	0x5d, 0x00
	.type		__unnamed_27,@object
	.size		__unnamed_27,(__unnamed_8 - __unnamed_27)
__unnamed_27:
        /* <DEDUP_REMOVED lines=30> */
	.type		__unnamed_8,@object
	.size		__unnamed_8,(__unnamed_15 - __unnamed_8)
__unnamed_8:
        /* <DEDUP_REMOVED lines=30> */
	.type		__unnamed_15,@object
	.size		__unnamed_15,(__unnamed_25 - __unnamed_15)
__unnamed_15:
        /* <DEDUP_REMOVED lines=30> */
	.type		__unnamed_25,@object
	.size		__unnamed_25,(__unnamed_21 - __unnamed_25)
__unnamed_25:
        /* <DEDUP_REMOVED lines=30> */
	.type		__unnamed_21,@object
	.size		__unnamed_21,(__unnamed_14 - __unnamed_21)
__unnamed_21:
        /* <DEDUP_REMOVED lines=30> */
	.type		__unnamed_14,@object
	.size		__unnamed_14,(__unnamed_9 - __unnamed_14)
__unnamed_14:
        /* <DEDUP_REMOVED lines=30> */
	.type		__unnamed_9,@object
	.size		__unnamed_9,(__unnamed_30 - __unnamed_9)
__unnamed_9:
        /* <DEDUP_REMOVED lines=30> */
	.type		__unnamed_30,@object
	.size		__unnamed_30,(__unnamed_16 - __unnamed_30)
__unnamed_30:
        /* <DEDUP_REMOVED lines=30> */
	.type		__unnamed_16,@object
	.size		__unnamed_16,(__unnamed_26 - __unnamed_16)
__unnamed_16:
        /* <DEDUP_REMOVED lines=30> */
	.type		__unnamed_26,@object
	.size		__unnamed_26,(__unnamed_20 - __unnamed_26)
__unnamed_26:
        /* <DEDUP_REMOVED lines=30> */
	.type		__unnamed_20,@object
	.size		__unnamed_20,(__unnamed_22 - __unnamed_20)
__unnamed_20:
        /* <DEDUP_REMOVED lines=30> */
	.type		__unnamed_22,@object
	.size		__unnamed_22,(__unnamed_34 - __unnamed_22)
__unnamed_22:
        /* <DEDUP_REMOVED lines=30> */
	.type		__unnamed_34,@object
	.size		__unnamed_34,(__unnamed_13 - __unnamed_34)
__unnamed_34:
        /* <DEDUP_REMOVED lines=30> */
	.type		__unnamed_13,@object
	.size		__unnamed_13,(__unnamed_36 - __unnamed_13)
__unnamed_13:
        /* <DEDUP_REMOVED lines=30> */
	.type		__unnamed_36,@object
	.size		__unnamed_36,(__unnamed_24 - __unnamed_36)
__unnamed_36:
        /* <DEDUP_REMOVED lines=30> */
	.type		__unnamed_24,@object
	.size		__unnamed_24,(__unnamed_7 - __unnamed_24)
__unnamed_24:
        /* <DEDUP_REMOVED lines=30> */
	.type		__unnamed_7,@object
	.size		__unnamed_7,(__unnamed_19 - __unnamed_7)
__unnamed_7:
        /* <DEDUP_REMOVED lines=30> */
	.type		__unnamed_19,@object
	.size		__unnamed_19,(__unnamed_31 - __unnamed_19)
__unnamed_19:
        /* <DEDUP_REMOVED lines=29> */
        /*3a1c*/ 	.byte	0x3e, 0x20, 0x26, 0x5d, 0x00
	.type		__unnamed_31,@object
	.size		__unnamed_31,(__unnamed_29 - __unnamed_31)
__unnamed_31:
        /* <DEDUP_REMOVED lines=30> */
	.type		__unnamed_29,@object
	.size		__unnamed_29,(__unnamed_33 - __unnamed_29)
__unnamed_29:
        /* <DEDUP_REMOVED lines=30> */
	.type		__unnamed_33,@object
	.size		__unnamed_33,(__unnamed_28 - __unnamed_33)
__unnamed_33:
        /* <DEDUP_REMOVED lines=30> */
	.type		__unnamed_28,@object
	.size		__unnamed_28,(.L_31 - __unnamed_28)
__unnamed_28:
        /* <DEDUP_REMOVED lines=29> */
        /*4173*/ 	.byte	0x3e, 0x3e, 0x3e, 0x3e, 0x20, 0x26, 0x5d, 0x00
.L_31:


//--------------------- .nv.shared._ZN7cutlass13device_kernelIN5flash11enable_sm90INS1_16FlashAttnFwdSm90INS1_25CollectiveMainloopFwdSm90ILi2EN4cute5tupleIJNS5_1CILi1EEES8_S8_EEENS6_IJNS7_ILi128EEESA_NS7_ILi256EEEEEELi256ENS_12float_e4m3_tEfNS_4arch4Sm90ELb0ELb0ELb0ELb0ELb1ELb0ELb0ELb1ELb0ELb1ELb1ELb0EEENS1_21CollectiveEpilogueFwdINS6_IJSA_SB_SA_EEES9_NS_10bfloat16_tESF_Li256ELb0ELb1ELb1ELb1EEENS1_19SingleTileSchedulerILb0ELb1ELb1ELi128EEEEEEEEEvNT_6ParamsE --------------------------
	.section	.nv.shared._ZN7cutlass13device_kernelIN5flash11enable_sm90INS1_16FlashAttnFwdSm90INS1_25CollectiveMainloopFwdSm90ILi2EN4cute5tupleIJNS5_1CILi1EEES8_S8_EEENS6_IJNS7_ILi128EEESA_NS7_ILi256EEEEEELi256ENS_12float_e4m3_tEfNS_4arch4Sm90ELb0ELb0ELb0ELb0ELb1ELb0ELb0ELb1ELb0ELb1ELb1ELb0EEENS1_21CollectiveEpilogueFwdINS6_IJSA_SB_SA_EEES9_NS_10bfloat16_tESF_Li256ELb0ELb1ELb1ELb1EEENS1_19SingleTileSchedulerILb0ELb1ELb1ELi128EEEEEEEEEvNT_6ParamsE,"aw",@nobits
	.sectionflags	@""
	.align	16
	.zero		1024


//--------------------- .nv.shared.reserved.0     --------------------------
	.section	.nv.shared.reserved.0,"aw",@nobits
	.weak		__nv_reservedSMEM_offset_0_alias
	.size		__nv_reservedSMEM_offset_0_alias, 0, 0
	.other		__nv_reservedSMEM_offset_0_alias,@"STO_CUDA_RESERVED_SHARED STV_DEFAULT"
__nv_reservedSMEM_offset_0_alias:
	.zero		0


//--------------------- .nv.global                --------------------------
	.section	.nv.global,"aw",@nobits
.nv.global:
	.type		_ZN78_INTERNAL_1f62f79f_42_flash_fwd_hdimall_e4m3_paged_split_sm90_cu_526fb41a_35714cute1_E,@object
	.size		_ZN78_INTERNAL_1f62f79f_42_flash_fwd_hdimall_e4m3_paged_split_sm90_cu_526fb41a_35714cute1_E,(_ZN78_INTERNAL_1f62f79f_42_flash_fwd_hdimall_e4m3_paged_split_sm90_cu_526fb41a_35714cuda3std3__45__cpo6cbeginE - _ZN78_INTERNAL_1f62f79f_42_flash_fwd_hdimall_e4m3_paged_split_sm90_cu_526fb41a_35714cute1_E)
_ZN78_INTERNAL_1f62f79f_42_flash_fwd_hdimall_e4m3_paged_split_sm90_cu_526fb41a_35714cute1_E:
	.zero		1
	.type		_ZN78_INTERNAL_1f62f79f_42_flash_fwd_hdimall_e4m3_paged_split_sm90_cu_526fb41a_35714cuda3std3__45__cpo6cbeginE,@object
	.size		_ZN78_INTERNAL_1f62f79f_42_flash_fwd_hdimall_e4m3_paged_split_sm90_cu_526fb41a_35714cuda3std3__45__cpo6cbeginE,(_ZN78_INTERNAL_1f62f79f_42_flash_fwd_hdimall_e4m3_paged_split_sm90_cu_526fb41a_35714cuda3std3__48in_placeE - _ZN78_INTERNAL_1f62f79f_42_flash_fwd_hdimall_e4m3_paged_split_sm90_cu_526fb41a_35714cuda3std3__45__cpo6cbeginE)
_ZN78_INTERNAL_1f62f79f_42_flash_fwd_hdimall_e4m3_paged_split_sm90_cu_526fb41a_35714cuda3std3__45__cpo6cbeginE:
	.zero		1
	.type		_ZN78_INTERNAL_1f62f79f_42_flash_fwd_hdimall_e4m3_paged_split_sm90_cu_526fb41a_35714cuda3std3__48in_placeE,@object
	.size		_ZN78_INTERNAL_1f62f79f_42_flash_fwd_hdimall_e4m3_paged_split_sm90_cu_526fb41a_35714cuda3std3__48in_placeE,(_ZN78_INTERNAL_1f62f79f_42_flash_fwd_hdimall_e4m3_paged_split_sm90_cu_526fb41a_35714cuda3std6ranges3__45__cpo9iter_moveE - _ZN78_INTERNAL_1f62f79f_42_flash_fwd_hdimall_e4m3_paged_split_sm90_cu_526fb41a_35714cuda3std3__48in_placeE)
_ZN78_INTERNAL_1f62f79f_42_flash_fwd_hdimall_e4m3_paged_split_sm90_cu_526fb41a_35714cuda3std3__48in_placeE:
	.zero		1
	.type		_ZN78_INTERNAL_1f62f79f_42_flash_fwd_hdimall_e4m3_paged_split_sm90_cu_526fb41a_35714cuda3std6ranges3__45__cpo9iter_moveE,@object
	.size		_ZN78_INTERNAL_1f62f79f_42_flash_fwd_hdimall_e4m3_paged_split_sm90_cu_526fb41a_35714cuda3std6ranges3__45__cpo9iter_moveE,(_ZN78_INTERNAL_1f62f79f_42_flash_fwd_hdimall_e4m3_paged_split_sm90_cu_526fb41a_35714cuda3std3__45__cpo5beginE - _ZN78_INTERNAL_1f62f79f_42_flash_fwd_hdimall_e4m3_paged_split_sm90_cu_526fb41a_35714cuda3std6ranges3__45__cpo9iter_moveE)
_ZN78_INTERNAL_1f62f79f_42_flash_fwd_hdimall_e4m3_paged_split_sm90_cu_526fb41a_35714cuda3std6ranges3__45__cpo9iter_moveE:
	.zero		1
	.type		_ZN78_INTERNAL_1f62f79f_42_flash_fwd_hdimall_e4m3_paged_split_sm90_cu_526fb41a_35714cuda3std3__45__cpo5beginE,@object
	.size		_ZN78_INTERNAL_1f62f79f_42_flash_fwd_hdimall_e4m3_paged_split_sm90_cu_526fb41a_35714cuda3std3__45__cpo5beginE,(_ZN78_INTERNAL_1f62f79f_42_flash_fwd_hdimall_e4m3_paged_split_sm90_cu_526fb41a_35714cuda3std3__480_GLOBAL__N__1f62f79f_42_flash_fwd_hdimall_e4m3_paged_split_sm90_cu_526fb41a_35716ignoreE - _ZN78_INTERNAL_1f62f79f_42_flash_fwd_hdimall_e4m3_paged_split_sm90_cu_526fb41a_35714cuda3std3__45__cpo5beginE)
_ZN78_INTERNAL_1f62f79f_42_flash_fwd_hdimall_e4m3_paged_split_sm90_cu_526fb41a_35714cuda3std3__45__cpo5beginE:
	.zero		1
	.type		_ZN78_INTERNAL_1f62f79f_42_flash_fwd_hdimall_e4m3_paged_split_sm90_cu_526fb41a_35714cuda3std3__480_GLOBAL__N__1f62f79f_42_flash_fwd_hdimall_e4m3_paged_split_sm90_cu_526fb41a_35716ignoreE,@object
	.size		_ZN78_INTERNAL_1f62f79f_42_flash_fwd_hdimall_e4m3_paged_split_sm90_cu_526fb41a_35714cuda3std3__480_GLOBAL__N__1f62f79f_42_flash_fwd_hdimall_e4m3_paged_split_sm90_cu_526fb41a_35716ignoreE,(_ZN78_INTERNAL_1f62f79f_42_flash_fwd_hdimall_e4m3_paged_split_sm90_cu_526fb41a_35714cute7productE - _ZN78_INTERNAL_1f62f79f_42_flash_fwd_hdimall_e4m3_paged_split_sm90_cu_526fb41a_35714cuda3std3__480_GLOBAL__N__1f62f79f_42_flash_fwd_hdimall_e4m3_paged_split_sm90_cu_526fb41a_35716ignoreE)
_ZN78_INTERNAL_1f62f79f_42_flash_fwd_hdimall_e4m3_paged_split_sm90_cu_526fb41a_35714cuda3std3__480_GLOBAL__N__1f62f79f_42_flash_fwd_hdimall_e4m3_paged_split_sm90_cu_526fb41a_35716ignoreE:
	.zero		1
	.type		_ZN78_INTERNAL_1f62f79f_42_flash_fwd_hdimall_e4m3_paged_split_sm90_cu_526fb41a_35714cute7productE,@object
	.size		_ZN78_INTERNAL_1f62f79f_42_flash_fwd_hdimall_e4m3_paged_split_sm90_cu_526fb41a_35714cute7productE,(_ZN78_INTERNAL_1f62f79f_42_flash_fwd_hdimall_e4m3_paged_split_sm90_cu_526fb41a_35714cuda3std3__45__cpo3endE - _ZN78_INTERNAL_1f62f79f_42_flash_fwd_hdimall_e4m3_paged_split_sm90_cu_526fb41a_35714cute7productE)
_ZN78_INTERNAL_1f62f79f_42_flash_fwd_hdimall_e4m3_paged_split_sm90_cu_526fb41a_35714cute7productE:
	.zero		1
	.type		_ZN78_INTERNAL_1f62f79f_42_flash_fwd_hdimall_e4m3_paged_split_sm90_cu_526fb41a_35714cuda3std3__45__cpo3endE,@object
	.size		_ZN78_INTERNAL_1f62f79f_42_flash_fwd_hdimall_e4m3_paged_split_sm90_cu_526fb41a_35714cuda3std3__45__cpo3endE,(_ZN78_INTERNAL_1f62f79f_42_flash_fwd_hdimall_e4m3_paged_split_sm90_cu_526fb41a_35714cuda3std3__419piecewise_constructE - _ZN78_INTERNAL_1f62f79f_42_flash_fwd_hdimall_e4m3_paged_split_sm90_cu_526fb41a_35714cuda3std3__45__cpo3endE)
_ZN78_INTERNAL_1f62f79f_42_flash_fwd_hdimall_e4m3_paged_split_sm90_cu_526fb41a_35714cuda3std3__45__cpo3endE:
	.zero		1
	.type		_ZN78_INTERNAL_1f62f79f_42_flash_fwd_hdimall_e4m3_paged_split_sm90_cu_526fb41a_35714cuda3std3__419piecewise_constructE,@object
	.size		_ZN78_INTERNAL_1f62f79f_42_flash_fwd_hdimall_e4m3_paged_split_sm90_cu_526fb41a_35714cuda3std3__419piecewise_constructE,(_ZN78_INTERNAL_1f62f79f_42_flash_fwd_hdimall_e4m3_paged_split_sm90_cu_526fb41a_35714cuda3std3__45__cpo4cendE - _ZN78_INTERNAL_1f62f79f_42_flash_fwd_hdimall_e4m3_paged_split_sm90_cu_526fb41a_35714cuda3std3__419piecewise_constructE)
_ZN78_INTERNAL_1f62f79f_42_flash_fwd_hdimall_e4m3_paged_split_sm90_cu_526fb41a_35714cuda3std3__419piecewise_constructE:
	.zero		1
	.type		_ZN78_INTERNAL_1f62f79f_42_flash_fwd_hdimall_e4m3_paged_split_sm90_cu_526fb41a_35714cuda3std3__45__cpo4cendE,@object
	.size		_ZN78_INTERNAL_1f62f79f_42_flash_fwd_hdimall_e4m3_paged_split_sm90_cu_526fb41a_35714cuda3std3__45__cpo4cendE,(_ZN78_INTERNAL_1f62f79f_42_flash_fwd_hdimall_e4m3_paged_split_sm90_cu_526fb41a_35714cuda3std6ranges3__45__cpo4swapE - _ZN78_INTERNAL_1f62f79f_42_flash_fwd_hdimall_e4m3_paged_split_sm90_cu_526fb41a_35714cuda3std3__45__cpo4cendE)
_ZN78_INTERNAL_1f62f79f_42_flash_fwd_hdimall_e4m3_paged_split_sm90_cu_526fb41a_35714cuda3std3__45__cpo4cendE:
	.zero		1
	.type		_ZN78_INTERNAL_1f62f79f_42_flash_fwd_hdimall_e4m3_paged_split_sm90_cu_526fb41a_35714cuda3std6ranges3__45__cpo4swapE,@object
	.size		_ZN78_INTERNAL_1f62f79f_42_flash_fwd_hdimall_e4m3_paged_split_sm90_cu_526fb41a_35714cuda3std6ranges3__45__cpo4swapE,(.L_49 - _ZN78_INTERNAL_1f62f79f_42_flash_fwd_hdimall_e4m3_paged_split_sm90_cu_526fb41a_35714cuda3std6ranges3__45__cpo4swapE)
_ZN78_INTERNAL_1f62f79f_42_flash_fwd_hdimall_e4m3_paged_split_sm90_cu_526fb41a_35714cuda3std6ranges3__45__cpo4swapE:
	.zero		1
.L_49:


//--------------------- .nv.shared._ZN7cutlass13device_kernelIN5flash11enable_sm90INS1_16FlashAttnFwdSm90INS1_25CollectiveMainloopFwdSm90ILi2EN4cute5tupleIJNS5_1CILi1EEES8_S8_EEENS6_IJNS7_ILi128EEESA_NS7_ILi256EEEEEELi256ENS_12float_e4m3_tEfNS_4arch4Sm90ELb0ELb0ELb0ELb1ELb1ELb0ELb0ELb1ELb0ELb1ELb1ELb0EEENS1_21CollectiveEpilogueFwdINS6_IJSA_SB_SA_EEES9_NS_10bfloat16_tESF_Li256ELb1ELb1ELb1ELb1EEENS1_36VarlenDynamicPersistentTileSchedulerILi128ELi128ELi256ELi128ELb1ELb1ELb1ELb0ELb1ELb1EEEEEEEEEvNT_6ParamsE --------------------------
	.section	.nv.shared._ZN7cutlass13device_kernelIN5flash11enable_sm90INS1_16FlashAttnFwdSm90INS1_25CollectiveMainloopFwdSm90ILi2EN4cute5tupleIJNS5_1CILi1EEES8_S8_EEENS6_IJNS7_ILi128EEESA_NS7_ILi256EEEEEELi256ENS_12float_e4m3_tEfNS_4arch4Sm90ELb0ELb0ELb0ELb1ELb1ELb0ELb0ELb1ELb0ELb1ELb1ELb0EEENS1_21CollectiveEpilogueFwdINS6_IJSA_SB_SA_EEES9_NS_10bfloat16_tESF_Li256ELb1ELb1ELb1ELb1EEENS1_36VarlenDynamicPersistentTileSchedulerILi128ELi128ELi256ELi128ELb1ELb1ELb1ELb0ELb1ELb1EEEEEEEEEvNT_6ParamsE,"aw",@nobits
	.sectionflags	@""
	.align	16
	.zero		1024


//--------------------- .nv.shared._ZN7cutlass13device_kernelIN5flash11enable_sm90INS1_16FlashAttnFwdSm90INS1_25CollectiveMainloopFwdSm90ILi2EN4cute5tupleIJNS5_1CILi1EEES8_S8_EEENS6_IJNS7_ILi128EEESA_NS7_ILi256EEEEEELi256ENS_12float_e4m3_tEfNS_4arch4Sm90ELb0ELb0ELb0ELb1ELb1ELb1ELb0ELb1ELb0ELb1ELb1ELb0EEENS1_21CollectiveEpilogueFwdINS6_IJSA_SB_SA_EEES9_NS_10bfloat16_tESF_Li256ELb1ELb1ELb1ELb1EEENS1_36VarlenDynamicPersistentTileSchedulerILi128ELi128ELi256ELi128ELb1ELb1ELb1ELb0ELb1ELb1EEEEEEEEEvNT_6ParamsE --------------------------
	.section	.nv.shared._ZN7cutlass13device_kernelIN5flash11enable_sm90INS1_16FlashAttnFwdSm90INS1_25CollectiveMainloopFwdSm90ILi2EN4cute5tupleIJNS5_1CILi1EEES8_S8_EEENS6_IJNS7_ILi128EEESA_NS7_ILi256EEEEEELi256ENS_12float_e4m3_tEfNS_4arch4Sm90ELb0ELb0ELb0ELb1ELb1ELb1ELb0ELb1ELb0ELb1ELb1ELb0EEENS1_21CollectiveEpilogueFwdINS6_IJSA_SB_SA_EEES9_NS_10bfloat16_tESF_Li256ELb1ELb1ELb1ELb1EEENS1_36VarlenDynamicPersistentTileSchedulerILi128ELi128ELi256ELi128ELb1ELb1ELb1ELb0ELb1ELb1EEEEEEEEEvNT_6ParamsE,"aw",@nobits
	.sectionflags	@""
	.align	16
	.zero		1024


//--------------------- .nv.shared._ZN7cutlass13device_kernelIN5flash11enable_sm90INS1_16FlashAttnFwdSm90INS1_25CollectiveMainloopFwdSm90ILi2EN4cute5tupleIJNS5_1CILi1EEES8_S8_EEENS6_IJNS7_ILi128EEENS7_ILi64EEENS7_ILi256EEEEEELi256ENS_12float_e4m3_tEfNS_4arch4Sm90ELb0ELb1ELb0ELb0ELb1ELb0ELb0ELb1ELb0ELb1ELb1ELb0EEENS1_21CollectiveEpilogueFwdINS6_IJSA_SC_SB_EEES9_NS_10bfloat16_tESG_Li256ELb0ELb1ELb1ELb1EEENS1_19SingleTileSchedulerILb0ELb1ELb1ELi128EEEEEEEEEvNT_6ParamsE --------------------------
	.section	.nv.shared._ZN7cutlass13device_kernelIN5flash11enable_sm90INS1_16FlashAttnFwdSm90INS1_25CollectiveMainloopFwdSm90ILi2EN4cute5tupleIJNS5_1CILi1EEES8_S8_EEENS6_IJNS7_ILi128EEENS7_ILi64EEENS7_ILi256EEEEEELi256ENS_12float_e4m3_tEfNS_4arch4Sm90ELb0ELb1ELb0ELb0ELb1ELb0ELb0ELb1ELb0ELb1ELb1ELb0EEENS1_21CollectiveEpilogueFwdINS6_IJSA_SC_SB_EEES9_NS_10bfloat16_tESG_Li256ELb0ELb1ELb1ELb1EEENS1_19SingleTileSchedulerILb0ELb1ELb1ELi128EEEEEEEEEvNT_6ParamsE,"aw",@nobits
	.sectionflags	@""
	.align	16
	.zero		1024


//--------------------- .nv.shared._ZN7cutlass13device_kernelIN5flash11enable_sm90INS1_16FlashAttnFwdSm90INS1_25CollectiveMainloopFwdSm90ILi2EN4cute5tupleIJNS5_1CILi1EEES8_S8_EEENS6_IJNS7_ILi128EEENS7_ILi64EEENS7_ILi256EEEEEELi256ENS_12float_e4m3_tEfNS_4arch4Sm90ELb0ELb1ELb0ELb1ELb1ELb0ELb0ELb1ELb0ELb1ELb1ELb0EEENS1_21CollectiveEpilogueFwdINS6_IJSA_SC_SB_EEES9_NS_10bfloat16_tESG_Li256ELb1ELb1ELb1ELb1EEENS1_36VarlenDynamicPersistentTileSchedulerILi128ELi64ELi256ELi128ELb1ELb1ELb1ELb1ELb0ELb1EEEEEEEEEvNT_6ParamsE --------------------------
	.section	.nv.shared._ZN7cutlass13device_kernelIN5flash11enable_sm90INS1_16FlashAttnFwdSm90INS1_25CollectiveMainloopFwdSm90ILi2EN4cute5tupleIJNS5_1CILi1EEES8_S8_EEENS6_IJNS7_ILi128EEENS7_ILi64EEENS7_ILi256EEEEEELi256ENS_12float_e4m3_tEfNS_4arch4Sm90ELb0ELb1ELb0ELb1ELb1ELb0ELb0ELb1ELb0ELb1ELb1ELb0EEENS1_21CollectiveEpilogueFwdINS6_IJSA_SC_SB_EEES9_NS_10bfloat16_tESG_Li256ELb1ELb1ELb1ELb1EEENS1_36VarlenDynamicPersistentTileSchedulerILi128ELi64ELi256ELi128ELb1ELb1ELb1ELb1ELb0ELb1EEEEEEEEEvNT_6ParamsE,"aw",@nobits
	.sectionflags	@""
	.align	16
	.zero		1024


//--------------------- .nv.shared._ZN7cutlass13device_kernelIN5flash11enable_sm90INS1_16FlashAttnFwdSm90INS1_25CollectiveMainloopFwdSm90ILi2EN4cute5tupleIJNS5_1CILi1EEES8_S8_EEENS6_IJNS7_ILi128EEENS7_ILi64EEENS7_ILi256EEEEEELi256ENS_12float_e4m3_tEfNS_4arch4Sm90ELb0ELb1ELb0ELb1ELb1ELb1ELb0ELb1ELb0ELb1ELb1ELb0EEENS1_21CollectiveEpilogueFwdINS6_IJSA_SC_SB_EEES9_NS_10bfloat16_tESG_Li256ELb1ELb1ELb1ELb1EEENS1_36VarlenDynamicPersistentTileSchedulerILi128ELi64ELi256ELi128ELb1ELb1ELb1ELb1ELb0ELb1EEEEEEEEEvNT_6ParamsE --------------------------
	.section	.nv.shared._ZN7cutlass13device_kernelIN5flash11enable_sm90INS1_16FlashAttnFwdSm90INS1_25CollectiveMainloopFwdSm90ILi2EN4cute5tupleIJNS5_1CILi1EEES8_S8_EEENS6_IJNS7_ILi128EEENS7_ILi64EEENS7_ILi256EEEEEELi256ENS_12float_e4m3_tEfNS_4arch4Sm90ELb0ELb1ELb0ELb1ELb1ELb1ELb0ELb1ELb0ELb1ELb1ELb0EEENS1_21CollectiveEpilogueFwdINS6_IJSA_SC_SB_EEES9_NS_10bfloat16_tESG_Li256ELb1ELb1ELb1ELb1EEENS1_36VarlenDynamicPersistentTileSchedulerILi128ELi64ELi256ELi128ELb1ELb1ELb1ELb1ELb0ELb1EEEEEEEEEvNT_6ParamsE,"aw",@nobits
	.sectionflags	@""
	.align	16
	.zero		1024


//--------------------- .nv.shared._ZN7cutlass13device_kernelIN5flash11enable_sm90INS1_16FlashAttnFwdSm90INS1_25CollectiveMainloopFwdSm90ILi2EN4cute5tupleIJNS5_1CILi1EEES8_S8_EEENS6_IJNS7_ILi128EEESA_NS7_ILi256EEEEEELi256ENS_12float_e4m3_tEfNS_4arch4Sm90ELb1ELb0ELb0ELb0ELb1ELb0ELb0ELb1ELb0ELb1ELb1ELb0EEENS1_21CollectiveEpilogueFwdINS6_IJSA_SB_SA_EEES9_NS_10bfloat16_tESF_Li256ELb0ELb1ELb1ELb1EEENS1_19SingleTileSchedulerILb0ELb1ELb1ELi128EEEEEEEEEvNT_6ParamsE --------------------------
	.section	.nv.shared._ZN7cutlass13device_kernelIN5flash11enable_sm90INS1_16FlashAttnFwdSm90INS1_25CollectiveMainloopFwdSm90ILi2EN4cute5tupleIJNS5_1CILi1EEES8_S8_EEENS6_IJNS7_ILi128EEESA_NS7_ILi256EEEEEELi256ENS_12float_e4m3_tEfNS_4arch4Sm90ELb1ELb0ELb0ELb0ELb1ELb0ELb0ELb1ELb0ELb1ELb1ELb0EEENS1_21CollectiveEpilogueFwdINS6_IJSA_SB_SA_EEES9_NS_10bfloat16_tESF_Li256ELb0ELb1ELb1ELb1EEENS1_19SingleTileSchedulerILb0ELb1ELb1ELi128EEEEEEEEEvNT_6ParamsE,"aw",@nobits
	.sectionflags	@""
	.align	16
	.zero		1024


//--------------------- .nv.shared._ZN7cutlass13device_kernelIN5flash11enable_sm90INS1_16FlashAttnFwdSm90INS1_25CollectiveMainloopFwdSm90ILi2EN4cute5tupleIJNS5_1CILi1EEES8_S8_EEENS6_IJNS7_ILi128EEESA_NS7_ILi256EEEEEELi256ENS_12float_e4m3_tEfNS_4arch4Sm90ELb1ELb0ELb0ELb1ELb1ELb0ELb0ELb1ELb0ELb1ELb1ELb0EEENS1_21CollectiveEpilogueFwdINS6_IJSA_SB_SA_EEES9_NS_10bfloat16_tESF_Li256ELb1ELb1ELb1ELb1EEENS1_36VarlenDynamicPersistentTileSchedulerILi128ELi128ELi256ELi128ELb1ELb1ELb1ELb1ELb1ELb1EEEEEEEEEvNT_6ParamsE --------------------------
	.section	.nv.shared._ZN7cutlass13device_kernelIN5flash11enable_sm90INS1_16FlashAttnFwdSm90INS1_25CollectiveMainloopFwdSm90ILi2EN4cute5tupleIJNS5_1CILi1EEES8_S8_EEENS6_IJNS7_ILi128EEESA_NS7_ILi256EEEEEELi256ENS_12float_e4m3_tEfNS_4arch4Sm90ELb1ELb0ELb0ELb1ELb1ELb0ELb0ELb1ELb0ELb1ELb1ELb0EEENS1_21CollectiveEpilogueFwdINS6_IJSA_SB_SA_EEES9_NS_10bfloat16_tESF_Li256ELb1ELb1ELb1ELb1EEENS1_36VarlenDynamicPersistentTileSchedulerILi128ELi128ELi256ELi128ELb1ELb1ELb1ELb1ELb1ELb1EEEEEEEEEvNT_6ParamsE,"aw",@nobits
	.sectionflags	@""
	.align	16
	.zero		1024


//--------------------- .nv.shared._ZN7cutlass13device_kernelIN5flash11enable_sm90INS1_16FlashAttnFwdSm90INS1_25CollectiveMainloopFwdSm90ILi2EN4cute5tupleIJNS5_1CILi1EEES8_S8_EEENS6_IJNS7_ILi128EEESA_NS7_ILi256EEEEEELi256ENS_12float_e4m3_tEfNS_4arch4Sm90ELb1ELb0ELb0ELb1ELb1ELb1ELb0ELb1ELb0ELb1ELb1ELb0EEENS1_21CollectiveEpilogueFwdINS6_IJSA_SB_SA_EEES9_NS_10bfloat16_tESF_Li256ELb1ELb1ELb1ELb1EEENS1_36VarlenDynamicPersistentTileSchedulerILi128ELi128ELi256ELi128ELb1ELb1ELb1ELb1ELb1ELb1EEEEEEEEEvNT_6ParamsE --------------------------
	.section	.nv.shared._ZN7cutlass13device_kernelIN5flash11enable_sm90INS1_16FlashAttnFwdSm90INS1_25CollectiveMainloopFwdSm90ILi2EN4cute5tupleIJNS5_1CILi1EEES8_S8_EEENS6_IJNS7_ILi128EEESA_NS7_ILi256EEEEEELi256ENS_12float_e4m3_tEfNS_4arch4Sm90ELb1ELb0ELb0ELb1ELb1ELb1ELb0ELb1ELb0ELb1ELb1ELb0EEENS1_21CollectiveEpilogueFwdINS6_IJSA_SB_SA_EEES9_NS_10bfloat16_tESF_Li256ELb1ELb1ELb1ELb1EEENS1_36VarlenDynamicPersistentTileSchedulerILi128ELi128ELi256ELi128ELb1ELb1ELb1ELb1ELb1ELb1EEEEEEEEEvNT_6ParamsE,"aw",@nobits
	.sectionflags	@""
	.align	16
	.zero		1024


//--------------------- .nv.shared._ZN7cutlass13device_kernelIN5flash11enable_sm90INS1_16FlashAttnFwdSm90INS1_25CollectiveMainloopFwdSm90ILi2EN4cute5tupleIJNS5_1CILi1EEES8_S8_EEENS6_IJNS7_ILi128EEENS7_ILi160EEENS7_ILi192EEEEEELi192ENS_12float_e4m3_tEfNS_4arch4Sm90ELb0ELb0ELb0ELb0ELb1ELb0ELb0ELb1ELb1ELb1ELb1ELb0EEENS1_21CollectiveEpilogueFwdINS6_IJSA_SC_SB_EEES9_NS_10bfloat16_tESG_Li256ELb0ELb1ELb1ELb1EEENS1_19SingleTileSchedulerILb0ELb1ELb1ELi128EEEEEEEEEvNT_6ParamsE --------------------------
	.section	.nv.shared._ZN7cutlass13device_kernelIN5flash11enable_sm90INS1_16FlashAttnFwdSm90INS1_25CollectiveMainloopFwdSm90ILi2EN4cute5tupleIJNS5_1CILi1EEES8_S8_EEENS6_IJNS7_ILi128EEENS7_ILi160EEENS7_ILi192EEEEEELi192ENS_12float_e4m3_tEfNS_4arch4Sm90ELb0ELb0ELb0ELb0ELb1ELb0ELb0ELb1ELb1ELb1ELb1ELb0EEENS1_21CollectiveEpilogueFwdINS6_IJSA_SC_SB_EEES9_NS_10bfloat16_tESG_Li256ELb0ELb1ELb1ELb1EEENS1_19SingleTileSchedulerILb0ELb1ELb1ELi128EEEEEEEEEvNT_6ParamsE,"aw",@nobits
	.sectionflags	@""
	.align	16
	.zero		1024


//--------------------- .nv.shared._ZN7cutlass13device_kernelIN5flash11enable_sm90INS1_16FlashAttnFwdSm90INS1_25CollectiveMainloopFwdSm90ILi2EN4cute5tupleIJNS5_1CILi1EEES8_S8_EEENS6_IJNS7_ILi128EEENS7_ILi160EEENS7_ILi192EEEEEELi192ENS_12float_e4m3_tEfNS_4arch4Sm90ELb0ELb0ELb0ELb1ELb1ELb0ELb0ELb1ELb1ELb1ELb1ELb0EEENS1_21CollectiveEpilogueFwdINS6_IJSA_SC_SB_EEES9_NS_10bfloat16_tESG_Li256ELb1ELb1ELb1ELb1EEENS1_36VarlenDynamicPersistentTileSchedulerILi128ELi160ELi256ELi128ELb1ELb1ELb1ELb0ELb1ELb1EEEEEEEEEvNT_6ParamsE --------------------------
	.section	.nv.shared._ZN7cutlass13device_kernelIN5flash11enable_sm90INS1_16FlashAttnFwdSm90INS1_25CollectiveMainloopFwdSm90ILi2EN4cute5tupleIJNS5_1CILi1EEES8_S8_EEENS6_IJNS7_ILi128EEENS7_ILi160EEENS7_ILi192EEEEEELi192ENS_12float_e4m3_tEfNS_4arch4Sm90ELb0ELb0ELb0ELb1ELb1ELb0ELb0ELb1ELb1ELb1ELb1ELb0EEENS1_21CollectiveEpilogueFwdINS6_IJSA_SC_SB_EEES9_NS_10bfloat16_tESG_Li256ELb1ELb1ELb1ELb1EEENS1_36VarlenDynamicPersistentTileSchedulerILi128ELi160ELi256ELi128ELb1ELb1ELb1ELb0ELb1ELb1EEEEEEEEEvNT_6ParamsE,"aw",@nobits
	.sectionflags	@""
	.align	16
	.zero		1024


//--------------------- .nv.shared._ZN7cutlass13device_kernelIN5flash11enable_sm90INS1_16FlashAttnFwdSm90INS1_25CollectiveMainloopFwdSm90ILi2EN4cute5tupleIJNS5_1CILi1EEES8_S8_EEENS6_IJNS7_ILi128EEENS7_ILi160EEENS7_ILi192EEEEEELi192ENS_12float_e4m3_tEfNS_4arch4Sm90ELb0ELb0ELb0ELb1ELb1ELb1ELb0ELb1ELb1ELb1ELb1ELb0EEENS1_21CollectiveEpilogueFwdINS6_IJSA_SC_SB_EEES9_NS_10bfloat16_tESG_Li256ELb1ELb1ELb1ELb1EEENS1_36VarlenDynamicPersistentTileSchedulerILi128ELi160ELi256ELi128ELb1ELb1ELb1ELb0ELb1ELb1EEEEEEEEEvNT_6ParamsE --------------------------
	.section	.nv.shared._ZN7cutlass13device_kernelIN5flash11enable_sm90INS1_16FlashAttnFwdSm90INS1_25CollectiveMainloopFwdSm90ILi2EN4cute5tupleIJNS5_1CILi1EEES8_S8_EEENS6_IJNS7_ILi128EEENS7_ILi160EEENS7_ILi192EEEEEELi192ENS_12float_e4m3_tEfNS_4arch4Sm90ELb0ELb0ELb0ELb1ELb1ELb1ELb0ELb1ELb1ELb1ELb1ELb0EEENS1_21CollectiveEpilogueFwdINS6_IJSA_SC_SB_EEES9_NS_10bfloat16_tESG_Li256ELb1ELb1ELb1ELb1EEENS1_36VarlenDynamicPersistentTileSchedulerILi128ELi160ELi256ELi128ELb1ELb1ELb1ELb0ELb1ELb1EEEEEEEEEvNT_6ParamsE,"aw",@nobits
	.sectionflags	@""
	.align	16
	.zero		1024


//--------------------- .nv.shared._ZN7cutlass13device_kernelIN5flash11enable_sm90INS1_16FlashAttnFwdSm90INS1_25CollectiveMainloopFwdSm90ILi2EN4cute5tupleIJNS5_1CILi1EEES8_S8_EEENS6_IJNS7_ILi128EEESA_NS7_ILi192EEEEEELi192ENS_12float_e4m3_tEfNS_4arch4Sm90ELb0ELb1ELb0ELb0ELb1ELb0ELb0ELb1ELb1ELb1ELb1ELb0EEENS1_21CollectiveEpilogueFwdINS6_IJSA_SB_SA_EEES9_NS_10bfloat16_tESF_Li256ELb0ELb1ELb1ELb1EEENS1_19SingleTileSchedulerILb0ELb1ELb1ELi128EEEEEEEEEvNT_6ParamsE --------------------------
	.section	.nv.shared._ZN7cutlass13device_kernelIN5flash11enable_sm90INS1_16FlashAttnFwdSm90INS1_25CollectiveMainloopFwdSm90ILi2EN4cute5tupleIJNS5_1CILi1EEES8_S8_EEENS6_IJNS7_ILi128EEESA_NS7_ILi192EEEEEELi192ENS_12float_e4m3_tEfNS_4arch4Sm90ELb0ELb1ELb0ELb0ELb1ELb0ELb0ELb1ELb1ELb1ELb1ELb0EEENS1_21CollectiveEpilogueFwdINS6_IJSA_SB_SA_EEES9_NS_10bfloat16_tESF_Li256ELb0ELb1ELb1ELb1EEENS1_19SingleTileSchedulerILb0ELb1ELb1ELi128EEEEEEEEEvNT_6ParamsE,"aw",@nobits
	.sectionflags	@""
	.align	16
	.zero		1024


//--------------------- .nv.shared._ZN7cutlass13device_kernelIN5flash11enable_sm90INS1_16FlashAttnFwdSm90INS1_25CollectiveMainloopFwdSm90ILi2EN4cute5tupleIJNS5_1CILi1EEES8_S8_EEENS6_IJNS7_ILi128EEESA_NS7_ILi192EEEEEELi192ENS_12float_e4m3_tEfNS_4arch4Sm90ELb0ELb1ELb0ELb1ELb1ELb0ELb0ELb1ELb1ELb1ELb1ELb0EEENS1_21CollectiveEpilogueFwdINS6_IJSA_SB_SA_EEES9_NS_10bfloat16_tESF_Li256ELb1ELb1ELb1ELb1EEENS1_36VarlenDynamicPersistentTileSchedulerILi128ELi128ELi256ELi128ELb1ELb1ELb1ELb1ELb0ELb1EEEEEEEEEvNT_6ParamsE --------------------------
	.section	.nv.shared._ZN7cutlass13device_kernelIN5flash11enable_sm90INS1_16FlashAttnFwdSm90INS1_25CollectiveMainloopFwdSm90ILi2EN4cute5tupleIJNS5_1CILi1EEES8_S8_EEENS6_IJNS7_ILi128EEESA_NS7_ILi192EEEEEELi192ENS_12float_e4m3_tEfNS_4arch4Sm90ELb0ELb1ELb0ELb1ELb1ELb0ELb0ELb1ELb1ELb1ELb1ELb0EEENS1_21CollectiveEpilogueFwdINS6_IJSA_SB_SA_EEES9_NS_10bfloat16_tESF_Li256ELb1ELb1ELb1ELb1EEENS1_36VarlenDynamicPersistentTileSchedulerILi128ELi128ELi256ELi128ELb1ELb1ELb1ELb1ELb0ELb1EEEEEEEEEvNT_6ParamsE,"aw",@nobits
	.sectionflags	@""
	.align	16
	.zero		1024


//--------------------- .nv.shared._ZN7cutlass13device_kernelIN5flash11enable_sm90INS1_16FlashAttnFwdSm90INS1_25CollectiveMainloopFwdSm90ILi2EN4cute5tupleIJNS5_1CILi1EEES8_S8_EEENS6_IJNS7_ILi128EEESA_NS7_ILi192EEEEEELi192ENS_12float_e4m3_tEfNS_4arch4Sm90ELb0ELb1ELb0ELb1ELb1ELb1ELb0ELb1ELb1ELb1ELb1ELb0EEENS1_21CollectiveEpilogueFwdINS6_IJSA_SB_SA_EEES9_NS_10bfloat16_tESF_Li256ELb1ELb1ELb1ELb1EEENS1_36VarlenDynamicPersistentTileSchedulerILi128ELi128ELi256ELi128ELb1ELb1ELb1ELb1ELb0ELb1EEEEEEEEEvNT_6ParamsE --------------------------
	.section	.nv.shared._ZN7cutlass13device_kernelIN5flash11enable_sm90INS1_16FlashAttnFwdSm90INS1_25CollectiveMainloopFwdSm90ILi2EN4cute5tupleIJNS5_1CILi1EEES8_S8_EEENS6_IJNS7_ILi128EEESA_NS7_ILi192EEEEEELi192ENS_12float_e4m3_tEfNS_4arch4Sm90ELb0ELb1ELb0ELb1ELb1ELb1ELb0ELb1ELb1ELb1ELb1ELb0EEENS1_21CollectiveEpilogueFwdINS6_IJSA_SB_SA_EEES9_NS_10bfloat16_tESF_Li256ELb1ELb1ELb1ELb1EEENS1_36VarlenDynamicPersistentTileSchedulerILi128ELi128ELi256ELi128ELb1ELb1ELb1ELb1ELb0ELb1EEEEEEEEEvNT_6ParamsE,"aw",@nobits
	.sectionflags	@""
	.align	16
	.zero		1024


//--------------------- .nv.shared._ZN7cutlass13device_kernelIN5flash11enable_sm90INS1_16FlashAttnFwdSm90INS1_25CollectiveMainloopFwdSm90ILi2EN4cute5tupleIJNS5_1CILi1EEES8_S8_EEENS6_IJNS7_ILi128EEENS7_ILi160EEENS7_ILi192EEEEEELi192ENS_12float_e4m3_tEfNS_4arch4Sm90ELb1ELb0ELb0ELb0ELb1ELb0ELb0ELb1ELb1ELb1ELb1ELb0EEENS1_21CollectiveEpilogueFwdINS6_IJSA_SC_SB_EEES9_NS_10bfloat16_tESG_Li256ELb0ELb1ELb1ELb1EEENS1_19SingleTileSchedulerILb0ELb1ELb1ELi128EEEEEEEEEvNT_6ParamsE --------------------------
	.section	.nv.shared._ZN7cutlass13device_kernelIN5flash11enable_sm90INS1_16FlashAttnFwdSm90INS1_25CollectiveMainloopFwdSm90ILi2EN4cute5tupleIJNS5_1CILi1EEES8_S8_EEENS6_IJNS7_ILi128EEENS7_ILi160EEENS7_ILi192EEEEEELi192ENS_12float_e4m3_tEfNS_4arch4Sm90ELb1ELb0ELb0ELb0ELb1ELb0ELb0ELb1ELb1ELb1ELb1ELb0EEENS1_21CollectiveEpilogueFwdINS6_IJSA_SC_SB_EEES9_NS_10bfloat16_tESG_Li256ELb0ELb1ELb1ELb1EEENS1_19SingleTileSchedulerILb0ELb1ELb1ELi128EEEEEEEEEvNT_6ParamsE,"aw",@nobits
	.sectionflags	@""
	.align	16
	.zero		1024


//--------------------- .nv.shared._ZN7cutlass13device_kernelIN5flash11enable_sm90INS1_16FlashAttnFwdSm90INS1_25CollectiveMainloopFwdSm90ILi2EN4cute5tupleIJNS5_1CILi1EEES8_S8_EEENS6_IJNS7_ILi128EEENS7_ILi160EEENS7_ILi192EEEEEELi192ENS_12float_e4m3_tEfNS_4arch4Sm90ELb1ELb0ELb0ELb1ELb1ELb0ELb0ELb1ELb1ELb1ELb1ELb0EEENS1_21CollectiveEpilogueFwdINS6_IJSA_SC_SB_EEES9_NS_10bfloat16_tESG_Li256ELb1ELb1ELb1ELb1EEENS1_36VarlenDynamicPersistentTileSchedulerILi128ELi160ELi256ELi128ELb1ELb1ELb1ELb1ELb1ELb1EEEEEEEEEvNT_6ParamsE --------------------------
	.section	.nv.shared._ZN7cutlass13device_kernelIN5flash11enable_sm90INS1_16FlashAttnFwdSm90INS1_25CollectiveMainloopFwdSm90ILi2EN4cute5tupleIJNS5_1CILi1EEES8_S8_EEENS6_IJNS7_ILi128EEENS7_ILi160EEENS7_ILi192EEEEEELi192ENS_12float_e4m3_tEfNS_4arch4Sm90ELb1ELb0ELb0ELb1ELb1ELb0ELb0ELb1ELb1ELb1ELb1ELb0EEENS1_21CollectiveEpilogueFwdINS6_IJSA_SC_SB_EEES9_NS_10bfloat16_tESG_Li256ELb1ELb1ELb1ELb1EEENS1_36VarlenDynamicPersistentTileSchedulerILi128ELi160ELi256ELi128ELb1ELb1ELb1ELb1ELb1ELb1EEEEEEEEEvNT_6ParamsE,"aw",@nobits
	.sectionflags	@""
	.align	16
	.zero		1024


//--------------------- .nv.shared._ZN7cutlass13device_kernelIN5flash11enable_sm90INS1_16FlashAttnFwdSm90INS1_25CollectiveMainloopFwdSm90ILi2EN4cute5tupleIJNS5_1CILi1EEES8_S8_EEENS6_IJNS7_ILi128EEENS7_ILi160EEENS7_ILi192EEEEEELi192ENS_12float_e4m3_tEfNS_4arch4Sm90ELb1ELb0ELb0ELb1ELb1ELb1ELb0ELb1ELb1ELb1ELb1ELb0EEENS1_21CollectiveEpilogueFwdINS6_IJSA_SC_SB_EEES9_NS_10bfloat16_tESG_Li256ELb1ELb1ELb1ELb1EEENS1_36VarlenDynamicPersistentTileSchedulerILi128ELi160ELi256ELi128ELb1ELb1ELb1ELb1ELb1ELb1EEEEEEEEEvNT_6ParamsE --------------------------
	.section	.nv.shared._ZN7cutlass13device_kernelIN5flash11enable_sm90INS1_16FlashAttnFwdSm90INS1_25CollectiveMainloopFwdSm90ILi2EN4cute5tupleIJNS5_1CILi1EEES8_S8_EEENS6_IJNS7_ILi128EEENS7_ILi160EEENS7_ILi192EEEEEELi192ENS_12float_e4m3_tEfNS_4arch4Sm90ELb1ELb0ELb0ELb1ELb1ELb1ELb0ELb1ELb1ELb1ELb1ELb0EEENS1_21CollectiveEpilogueFwdINS6_IJSA_SC_SB_EEES9_NS_10bfloat16_tESG_Li256ELb1ELb1ELb1ELb1EEENS1_36VarlenDynamicPersistentTileSchedulerILi128ELi160ELi256ELi128ELb1ELb1ELb1ELb1ELb1ELb1EEEEEEEEEvNT_6ParamsE,"aw",@nobits
	.sectionflags	@""
	.align	16
	.zero		1024


//--------------------- .nv.shared._ZN7cutlass13device_kernelIN5flash11enable_sm90INS1_16FlashAttnFwdSm90INS1_25CollectiveMainloopFwdSm90ILi2EN4cute5tupleIJNS5_1CILi1EEES8_S8_EEENS6_IJNS7_ILi128EEENS7_ILi160EEESA_EEELi128ENS_12float_e4m3_tEfNS_4arch4Sm90ELb0ELb0ELb0ELb0ELb1ELb0ELb0ELb1ELb1ELb1ELb1ELb0EEENS1_21CollectiveEpilogueFwdINS6_IJSA_SA_SB_EEES9_NS_10bfloat16_tESF_Li256ELb0ELb1ELb1ELb1EEENS1_19SingleTileSchedulerILb0ELb1ELb1ELi128EEEEEEEEEvNT_6ParamsE --------------------------
	.section	.nv.shared._ZN7cutlass13device_kernelIN5flash11enable_sm90INS1_16FlashAttnFwdSm90INS1_25CollectiveMainloopFwdSm90ILi2EN4cute5tupleIJNS5_1CILi1EEES8_S8_EEENS6_IJNS7_ILi128EEENS7_ILi160EEESA_EEELi128ENS_12float_e4m3_tEfNS_4arch4Sm90ELb0ELb0ELb0ELb0ELb1ELb0ELb0ELb1ELb1ELb1ELb1ELb0EEENS1_21CollectiveEpilogueFwdINS6_IJSA_SA_SB_EEES9_NS_10bfloat16_tESF_Li256ELb0ELb1ELb1ELb1EEENS1_19SingleTileSchedulerILb0ELb1ELb1ELi128EEEEEEEEEvNT_6ParamsE,"aw",@nobits
	.sectionflags	@""
	.align	16
	.zero		1024


//--------------------- .nv.shared._ZN7cutlass13device_kernelIN5flash11enable_sm90INS1_16FlashAttnFwdSm90INS1_25CollectiveMainloopFwdSm90ILi2EN4cute5tupleIJNS5_1CILi1EEES8_S8_EEENS6_IJNS7_ILi128EEENS7_ILi160EEESA_EEELi128ENS_12float_e4m3_tEfNS_4arch4Sm90ELb0ELb0ELb0ELb1ELb1ELb0ELb0ELb1ELb1ELb1ELb1ELb0EEENS1_21CollectiveEpilogueFwdINS6_IJSA_SA_SB_EEES9_NS_10bfloat16_tESF_Li256ELb1ELb1ELb1ELb1EEENS1_36VarlenDynamicPersistentTileSchedulerILi128ELi160ELi256ELi128ELb1ELb1ELb1ELb0ELb1ELb1EEEEEEEEEvNT_6ParamsE --------------------------
	.section	.nv.shared._ZN7cutlass13device_kernelIN5flash11enable_sm90INS1_16FlashAttnFwdSm90INS1_25CollectiveMainloopFwdSm90ILi2EN4cute5tupleIJNS5_1CILi1EEES8_S8_EEENS6_IJNS7_ILi128EEENS7_ILi160EEESA_EEELi128ENS_12float_e4m3_tEfNS_4arch4Sm90ELb0ELb0ELb0ELb1ELb1ELb0ELb0ELb1ELb1ELb1ELb1ELb0EEENS1_21CollectiveEpilogueFwdINS6_IJSA_SA_SB_EEES9_NS_10bfloat16_tESF_Li256ELb1ELb1ELb1ELb1EEENS1_36VarlenDynamicPersistentTileSchedulerILi128ELi160ELi256ELi128ELb1ELb1ELb1ELb0ELb1ELb1EEEEEEEEEvNT_6ParamsE,"aw",@nobits
	.sectionflags	@""
	.align	16
	.zero		1024


//--------------------- .nv.shared._ZN7cutlass13device_kernelIN5flash11enable_sm90INS1_16FlashAttnFwdSm90INS1_25CollectiveMainloopFwdSm90ILi2EN4cute5tupleIJNS5_1CILi1EEES8_S8_EEENS6_IJNS7_ILi128EEENS7_ILi160EEESA_EEELi128ENS_12float_e4m3_tEfNS_4arch4Sm90ELb0ELb0ELb0ELb1ELb1ELb1ELb0ELb1ELb1ELb1ELb1ELb0EEENS1_21CollectiveEpilogueFwdINS6_IJSA_SA_SB_EEES9_NS_10bfloat16_tESF_Li256ELb1ELb1ELb1ELb1EEENS1_36VarlenDynamicPersistentTileSchedulerILi128ELi160ELi256ELi128ELb1ELb1ELb1ELb0ELb1ELb1EEEEEEEEEvNT_6ParamsE --------------------------
	.section	.nv.shared._ZN7cutlass13device_kernelIN5flash11enable_sm90INS1_16FlashAttnFwdSm90INS1_25CollectiveMainloopFwdSm90ILi2EN4cute5tupleIJNS5_1CILi1EEES8_S8_EEENS6_IJNS7_ILi128EEENS7_ILi160EEESA_EEELi128ENS_12float_e4m3_tEfNS_4arch4Sm90ELb0ELb0ELb0ELb1ELb1ELb1ELb0ELb1ELb1ELb1ELb1ELb0EEENS1_21CollectiveEpilogueFwdINS6_IJSA_SA_SB_EEES9_NS_10bfloat16_tESF_Li256ELb1ELb1ELb1ELb1EEENS1_36VarlenDynamicPersistentTileSchedulerILi128ELi160ELi256ELi128ELb1ELb1ELb1ELb0ELb1ELb1EEEEEEEEEvNT_6ParamsE,"aw",@nobits
	.sectionflags	@""
	.align	16
	.zero		1024


//--------------------- .nv.shared._ZN7cutlass13device_kernelIN5flash11enable_sm90INS1_16FlashAttnFwdSm90INS1_25CollectiveMainloopFwdSm90ILi2EN4cute5tupleIJNS5_1CILi1EEES8_S8_EEENS6_IJNS7_ILi128EEENS7_ILi160EEESA_EEELi128ENS_12float_e4m3_tEfNS_4arch4Sm90ELb0ELb1ELb0ELb0ELb1ELb0ELb0ELb1ELb1ELb1ELb1ELb0EEENS1_21CollectiveEpilogueFwdINS6_IJSA_SA_SB_EEES9_NS_10bfloat16_tESF_Li256ELb0ELb1ELb1ELb1EEENS1_19SingleTileSchedulerILb0ELb1ELb1ELi128EEEEEEEEEvNT_6ParamsE --------------------------
	.section	.nv.shared._ZN7cutlass13device_kernelIN5flash11enable_sm90INS1_16FlashAttnFwdSm90INS1_25CollectiveMainloopFwdSm90ILi2EN4cute5tupleIJNS5_1CILi1EEES8_S8_EEENS6_IJNS7_ILi128EEENS7_ILi160EEESA_EEELi128ENS_12float_e4m3_tEfNS_4arch4Sm90ELb0ELb1ELb0ELb0ELb1ELb0ELb0ELb1ELb1ELb1ELb1ELb0EEENS1_21CollectiveEpilogueFwdINS6_IJSA_SA_SB_EEES9_NS_10bfloat16_tESF_Li256ELb0ELb1ELb1ELb1EEENS1_19SingleTileSchedulerILb0ELb1ELb1ELi128EEEEEEEEEvNT_6ParamsE,"aw",@nobits
	.sectionflags	@""
	.align	16
	.zero		1024


//--------------------- .nv.shared._ZN7cutlass13device_kernelIN5flash11enable_sm90INS1_16FlashAttnFwdSm90INS1_25CollectiveMainloopFwdSm90ILi2EN4cute5tupleIJNS5_1CILi1EEES8_S8_EEENS6_IJNS7_ILi128EEENS7_ILi160EEESA_EEELi128ENS_12float_e4m3_tEfNS_4arch4Sm90ELb0ELb1ELb0ELb1ELb1ELb0ELb0ELb1ELb1ELb1ELb1ELb0EEENS1_21CollectiveEpilogueFwdINS6_IJSA_SA_SB_EEES9_NS_10bfloat16_tESF_Li256ELb1ELb1ELb1ELb1EEENS1_36VarlenDynamicPersistentTileSchedulerILi128ELi160ELi256ELi128ELb1ELb1ELb1ELb1ELb0ELb1EEEEEEEEEvNT_6ParamsE --------------------------
	.section	.nv.shared._ZN7cutlass13device_kernelIN5flash11enable_sm90INS1_16FlashAttnFwdSm90INS1_25CollectiveMainloopFwdSm90ILi2EN4cute5tupleIJNS5_1CILi1EEES8_S8_EEENS6_IJNS7_ILi128EEENS7_ILi160EEESA_EEELi128ENS_12float_e4m3_tEfNS_4arch4Sm90ELb0ELb1ELb0ELb1ELb1ELb0ELb0ELb1ELb1ELb1ELb1ELb0EEENS1_21CollectiveEpilogueFwdINS6_IJSA_SA_SB_EEES9_NS_10bfloat16_tESF_Li256ELb1ELb1ELb1ELb1EEENS1_36VarlenDynamicPersistentTileSchedulerILi128ELi160ELi256ELi128ELb1ELb1ELb1ELb1ELb0ELb1EEEEEEEEEvNT_6ParamsE,"aw",@nobits
	.sectionflags	@""
	.align	16
	.zero		1024


//--------------------- .nv.shared._ZN7cutlass13device_kernelIN5flash11enable_sm90INS1_16FlashAttnFwdSm90INS1_25CollectiveMainloopFwdSm90ILi2EN4cute5tupleIJNS5_1CILi1EEES8_S8_EEENS6_IJNS7_ILi128EEENS7_ILi160EEESA_EEELi128ENS_12float_e4m3_tEfNS_4arch4Sm90ELb0ELb1ELb0ELb1ELb1ELb1ELb0ELb1ELb1ELb1ELb1ELb0EEENS1_21CollectiveEpilogueFwdINS6_IJSA_SA_SB_EEES9_NS_10bfloat16_tESF_Li256ELb1ELb1ELb1ELb1EEENS1_36VarlenDynamicPersistentTileSchedulerILi128ELi160ELi256ELi128ELb1ELb1ELb1ELb1ELb0ELb1EEEEEEEEEvNT_6ParamsE --------------------------
	.section	.nv.shared._ZN7cutlass13device_kernelIN5flash11enable_sm90INS1_16FlashAttnFwdSm90INS1_25CollectiveMainloopFwdSm90ILi2EN4cute5tupleIJNS5_1CILi1EEES8_S8_EEENS6_IJNS7_ILi128EEENS7_ILi160EEESA_EEELi128ENS_12float_e4m3_tEfNS_4arch4Sm90ELb0ELb1ELb0ELb1ELb1ELb1ELb0ELb1ELb1ELb1ELb1ELb0EEENS1_21CollectiveEpilogueFwdINS6_IJSA_SA_SB_EEES9_NS_10bfloat16_tESF_Li256ELb1ELb1ELb1ELb1EEENS1_36VarlenDynamicPersistentTileSchedulerILi128ELi160ELi256ELi128ELb1ELb1ELb1ELb1ELb0ELb1EEEEEEEEEvNT_6ParamsE,"aw",@nobits
	.sectionflags	@""
	.align	16
	.zero		1024


//--------------------- .nv.shared._ZN7cutlass13device_kernelIN5flash11enable_sm90INS1_16FlashAttnFwdSm90INS1_25CollectiveMainloopFwdSm90ILi2EN4cute5tupleIJNS5_1CILi1EEES8_S8_EEENS6_IJNS7_ILi128EEENS7_ILi160EEESA_EEELi128ENS_12float_e4m3_tEfNS_4arch4Sm90ELb1ELb0ELb0ELb0ELb1ELb0ELb0ELb1ELb1ELb1ELb1ELb0EEENS1_21CollectiveEpilogueFwdINS6_IJSA_SA_SB_EEES9_NS_10bfloat16_tESF_Li256ELb0ELb1ELb1ELb1EEENS1_19SingleTileSchedulerILb0ELb1ELb1ELi128EEEEEEEEEvNT_6ParamsE --------------------------
	.section	.nv.shared._ZN7cutlass13device_kernelIN5flash11enable_sm90INS1_16FlashAttnFwdSm90INS1_25CollectiveMainloopFwdSm90ILi2EN4cute5tupleIJNS5_1CILi1EEES8_S8_EEENS6_IJNS7_ILi128EEENS7_ILi160EEESA_EEELi128ENS_12float_e4m3_tEfNS_4arch4Sm90ELb1ELb0ELb0ELb0ELb1ELb0ELb0ELb1ELb1ELb1ELb1ELb0EEENS1_21CollectiveEpilogueFwdINS6_IJSA_SA_SB_EEES9_NS_10bfloat16_tESF_Li256ELb0ELb1ELb1ELb1EEENS1_19SingleTileSchedulerILb0ELb1ELb1ELi128EEEEEEEEEvNT_6ParamsE,"aw",@nobits
	.sectionflags	@""
	.align	16
	.zero		1024


//--------------------- .nv.shared._ZN7cutlass13device_kernelIN5flash11enable_sm90INS1_16FlashAttnFwdSm90INS1_25CollectiveMainloopFwdSm90ILi2EN4cute5tupleIJNS5_1CILi1EEES8_S8_EEENS6_IJNS7_ILi128EEENS7_ILi160EEESA_EEELi128ENS_12float_e4m3_tEfNS_4arch4Sm90ELb1ELb0ELb0ELb1ELb1ELb0ELb0ELb1ELb1ELb1ELb1ELb0EEENS1_21CollectiveEpilogueFwdINS6_IJSA_SA_SB_EEES9_NS_10bfloat16_tESF_Li256ELb1ELb1ELb1ELb1EEENS1_36VarlenDynamicPersistentTileSchedulerILi128ELi160ELi256ELi128ELb1ELb1ELb1ELb1ELb1ELb1EEEEEEEEEvNT_6ParamsE --------------------------
	.section	.nv.shared._ZN7cutlass13device_kernelIN5flash11enable_sm90INS1_16FlashAttnFwdSm90INS1_25CollectiveMainloopFwdSm90ILi2EN4cute5tupleIJNS5_1CILi1EEES8_S8_EEENS6_IJNS7_ILi128EEENS7_ILi160EEESA_EEELi128ENS_12float_e4m3_tEfNS_4arch4Sm90ELb1ELb0ELb0ELb1ELb1ELb0ELb0ELb1ELb1ELb1ELb1ELb0EEENS1_21CollectiveEpilogueFwdINS6_IJSA_SA_SB_EEES9_NS_10bfloat16_tESF_Li256ELb1ELb1ELb1ELb1EEENS1_36VarlenDynamicPersistentTileSchedulerILi128ELi160ELi256ELi128ELb1ELb1ELb1ELb1ELb1ELb1EEEEEEEEEvNT_6ParamsE,"aw",@nobits
	.sectionflags	@""
	.align	16
	.zero		1024


//--------------------- .nv.shared._ZN7cutlass13device_kernelIN5flash11enable_sm90INS1_16FlashAttnFwdSm90INS1_25CollectiveMainloopFwdSm90ILi2EN4cute5tupleIJNS5_1CILi1EEES8_S8_EEENS6_IJNS7_ILi128EEENS7_ILi160EEESA_EEELi128ENS_12float_e4m3_tEfNS_4arch4Sm90ELb1ELb0ELb0ELb1ELb1ELb1ELb0ELb1ELb1ELb1ELb1ELb0EEENS1_21CollectiveEpilogueFwdINS6_IJSA_SA_SB_EEES9_NS_10bfloat16_tESF_Li256ELb1ELb1ELb1ELb1EEENS1_36VarlenDynamicPersistentTileSchedulerILi128ELi160ELi256ELi128ELb1ELb1ELb1ELb1ELb1ELb1EEEEEEEEEvNT_6ParamsE --------------------------
	.section	.nv.shared._ZN7cutlass13device_kernelIN5flash11enable_sm90INS1_16FlashAttnFwdSm90INS1_25CollectiveMainloopFwdSm90ILi2EN4cute5tupleIJNS5_1CILi1EEES8_S8_EEENS6_IJNS7_ILi128EEENS7_ILi160EEESA_EEELi128ENS_12float_e4m3_tEfNS_4arch4Sm90ELb1ELb0ELb0ELb1ELb1ELb1ELb0ELb1ELb1ELb1ELb1ELb0EEENS1_21CollectiveEpilogueFwdINS6_IJSA_SA_SB_EEES9_NS_10bfloat16_tESF_Li256ELb1ELb1ELb1ELb1EEENS1_36VarlenDynamicPersistentTileSchedulerILi128ELi160ELi256ELi128ELb1ELb1ELb1ELb1ELb1ELb1EEEEEEEEEvNT_6ParamsE,"aw",@nobits
	.sectionflags	@""
	.align	16
	.zero		1024


//--------------------- .nv.shared._ZN7cutlass13device_kernelIN5flash11enable_sm90INS1_16FlashAttnFwdSm90INS1_25CollectiveMainloopFwdSm90ILi2EN4cute5tupleIJNS5_1CILi1EEES8_S8_EEENS6_IJNS7_ILi192EEENS7_ILi128EEENS7_ILi96EEEEEELi96ENS_12float_e4m3_tEfNS_4arch4Sm90ELb0ELb0ELb0ELb0ELb1ELb0ELb0ELb1ELb1ELb1ELb1ELb0EEENS1_21CollectiveEpilogueFwdINS6_IJSA_SC_SB_EEES9_NS_10bfloat16_tESG_Li384ELb0ELb1ELb1ELb1EEENS1_19SingleTileSchedulerILb0ELb1ELb1ELi192EEEEEEEEEvNT_6ParamsE --------------------------
	.section	.nv.shared._ZN7cutlass13device_kernelIN5flash11enable_sm90INS1_16FlashAttnFwdSm90INS1_25CollectiveMainloopFwdSm90ILi2EN4cute5tupleIJNS5_1CILi1EEES8_S8_EEENS6_IJNS7_ILi192EEENS7_ILi128EEENS7_ILi96EEEEEELi96ENS_12float_e4m3_tEfNS_4arch4Sm90ELb0ELb0ELb0ELb0ELb1ELb0ELb0ELb1ELb1ELb1ELb1ELb0EEENS1_21CollectiveEpilogueFwdINS6_IJSA_SC_SB_EEES9_NS_10bfloat16_tESG_Li384ELb0ELb1ELb1ELb1EEENS1_19SingleTileSchedulerILb0ELb1ELb1ELi192EEEEEEEEEvNT_6ParamsE,"aw",@nobits
	.sectionflags	@""
	.align	16
	.zero		1024


//--------------------- .nv.shared._ZN7cutlass13device_kernelIN5flash11enable_sm90INS1_16FlashAttnFwdSm90INS1_25CollectiveMainloopFwdSm90ILi2EN4cute5tupleIJNS5_1CILi1EEES8_S8_EEENS6_IJNS7_ILi192EEENS7_ILi128EEENS7_ILi96EEEEEELi96ENS_12float_e4m3_tEfNS_4arch4Sm90ELb0ELb0ELb0ELb1ELb1ELb0ELb0ELb1ELb1ELb1ELb1ELb0EEENS1_21CollectiveEpilogueFwdINS6_IJSA_SC_SB_EEES9_NS_10bfloat16_tESG_Li384ELb1ELb1ELb1ELb1EEENS1_36VarlenDynamicPersistentTileSchedulerILi192ELi128ELi384ELi128ELb1ELb1ELb1ELb0ELb1ELb1EEEEEEEEEvNT_6ParamsE --------------------------
	.section	.nv.shared._ZN7cutlass13device_kernelIN5flash11enable_sm90INS1_16FlashAttnFwdSm90INS1_25CollectiveMainloopFwdSm90ILi2EN4cute5tupleIJNS5_1CILi1EEES8_S8_EEENS6_IJNS7_ILi192EEENS7_ILi128EEENS7_ILi96EEEEEELi96ENS_12float_e4m3_tEfNS_4arch4Sm90ELb0ELb0ELb0ELb1ELb1ELb0ELb0ELb1ELb1ELb1ELb1ELb0EEENS1_21CollectiveEpilogueFwdINS6_IJSA_SC_SB_EEES9_NS_10bfloat16_tESG_Li384ELb1ELb1ELb1ELb1EEENS1_36VarlenDynamicPersistentTileSchedulerILi192ELi128ELi384ELi128ELb1ELb1ELb1ELb0ELb1ELb1EEEEEEEEEvNT_6ParamsE,"aw",@nobits
	.sectionflags	@""
	.align	16
	.zero		1024


//--------------------- .nv.shared._ZN7cutlass13device_kernelIN5flash11enable_sm90INS1_16FlashAttnFwdSm90INS1_25CollectiveMainloopFwdSm90ILi2EN4cute5tupleIJNS5_1CILi1EEES8_S8_EEENS6_IJNS7_ILi192EEENS7_ILi128EEENS7_ILi96EEEEEELi96ENS_12float_e4m3_tEfNS_4arch4Sm90ELb0ELb0ELb0ELb1ELb1ELb1ELb0ELb1ELb1ELb1ELb1ELb0EEENS1_21CollectiveEpilogueFwdINS6_IJSA_SC_SB_EEES9_NS_10bfloat16_tESG_Li384ELb1ELb1ELb1ELb1EEENS1_36VarlenDynamicPersistentTileSchedulerILi192ELi128ELi384ELi128ELb1ELb1ELb1ELb0ELb1ELb1EEEEEEEEEvNT_6ParamsE --------------------------
	.section	.nv.shared._ZN7cutlass13device_kernelIN5flash11enable_sm90INS1_16FlashAttnFwdSm90INS1_25CollectiveMainloopFwdSm90ILi2EN4cute5tupleIJNS5_1CILi1EEES8_S8_EEENS6_IJNS7_ILi192EEENS7_ILi128EEENS7_ILi96EEEEEELi96ENS_12float_e4m3_tEfNS_4arch4Sm90ELb0ELb0ELb0ELb1ELb1ELb1ELb0ELb1ELb1ELb1ELb1ELb0EEENS1_21CollectiveEpilogueFwdINS6_IJSA_SC_SB_EEES9_NS_10bfloat16_tESG_Li384ELb1ELb1ELb1ELb1EEENS1_36VarlenDynamicPersistentTileSchedulerILi192ELi128ELi384ELi128ELb1ELb1ELb1ELb0ELb1ELb1EEEEEEEEEvNT_6ParamsE,"aw",@nobits
	.sectionflags	@""
	.align	16
	.zero		1024


//--------------------- .nv.shared._ZN7cutlass13device_kernelIN5flash11enable_sm90INS1_16FlashAttnFwdSm90INS1_25CollectiveMainloopFwdSm90ILi2EN4cute5tupleIJNS5_1CILi1EEES8_S8_EEENS6_IJNS7_ILi192EEENS7_ILi128EEENS7_ILi96EEEEEELi96ENS_12float_e4m3_tEfNS_4arch4Sm90ELb0ELb1ELb0ELb0ELb1ELb0ELb0ELb1ELb1ELb1ELb1ELb0EEENS1_21CollectiveEpilogueFwdINS6_IJSA_SC_SB_EEES9_NS_10bfloat16_tESG_Li384ELb0ELb1ELb1ELb1EEENS1_19SingleTileSchedulerILb0ELb1ELb1ELi192EEEEEEEEEvNT_6ParamsE --------------------------
	.section	.nv.shared._ZN7cutlass13device_kernelIN5flash11enable_sm90INS1_16FlashAttnFwdSm90INS1_25CollectiveMainloopFwdSm90ILi2EN4cute5tupleIJNS5_1CILi1EEES8_S8_EEENS6_IJNS7_ILi192EEENS7_ILi128EEENS7_ILi96EEEEEELi96ENS_12float_e4m3_tEfNS_4arch4Sm90ELb0ELb1ELb0ELb0ELb1ELb0ELb0ELb1ELb1ELb1ELb1ELb0EEENS1_21CollectiveEpilogueFwdINS6_IJSA_SC_SB_EEES9_NS_10bfloat16_tESG_Li384ELb0ELb1ELb1ELb1EEENS1_19SingleTileSchedulerILb0ELb1ELb1ELi192EEEEEEEEEvNT_6ParamsE,"aw",@nobits
	.sectionflags	@""
	.align	16
	.zero		1024


//--------------------- .nv.shared._ZN7cutlass13device_kernelIN5flash11enable_sm90INS1_16FlashAttnFwdSm90INS1_25CollectiveMainloopFwdSm90ILi2EN4cute5tupleIJNS5_1CILi1EEES8_S8_EEENS6_IJNS7_ILi192EEENS7_ILi128EEENS7_ILi96EEEEEELi96ENS_12float_e4m3_tEfNS_4arch4Sm90ELb0ELb1ELb0ELb1ELb1ELb0ELb0ELb1ELb1ELb1ELb1ELb0EEENS1_21CollectiveEpilogueFwdINS6_IJSA_SC_SB_EEES9_NS_10bfloat16_tESG_Li384ELb1ELb1ELb1ELb1EEENS1_36VarlenDynamicPersistentTileSchedulerILi192ELi128ELi384ELi128ELb1ELb1ELb1ELb1ELb0ELb1EEEEEEEEEvNT_6ParamsE --------------------------
	.section	.nv.shared._ZN7cutlass13device_kernelIN5flash11enable_sm90INS1_16FlashAttnFwdSm90INS1_25CollectiveMainloopFwdSm90ILi2EN4cute5tupleIJNS5_1CILi1EEES8_S8_EEENS6_IJNS7_ILi192EEENS7_ILi128EEENS7_ILi96EEEEEELi96ENS_12float_e4m3_tEfNS_4arch4Sm90ELb0ELb1ELb0ELb1ELb1ELb0ELb0ELb1ELb1ELb1ELb1ELb0EEENS1_21CollectiveEpilogueFwdINS6_IJSA_SC_SB_EEES9_NS_10bfloat16_tESG_Li384ELb1ELb1ELb1ELb1EEENS1_36VarlenDynamicPersistentTileSchedulerILi192ELi128ELi384ELi128ELb1ELb1ELb1ELb1ELb0ELb1EEEEEEEEEvNT_6ParamsE,"aw",@nobits
	.sectionflags	@""
	.align	16
	.zero		1024


//--------------------- .nv.shared._ZN7cutlass13device_kernelIN5flash11enable_sm90INS1_16FlashAttnFwdSm90INS1_25CollectiveMainloopFwdSm90ILi2EN4cute5tupleIJNS5_1CILi1EEES8_S8_EEENS6_IJNS7_ILi192EEENS7_ILi128EEENS7_ILi96EEEEEELi96ENS_12float_e4m3_tEfNS_4arch4Sm90ELb0ELb1ELb0ELb1ELb1ELb1ELb0ELb1ELb1ELb1ELb1ELb0EEENS1_21CollectiveEpilogueFwdINS6_IJSA_SC_SB_EEES9_NS_10bfloat16_tESG_Li384ELb1ELb1ELb1ELb1EEENS1_36VarlenDynamicPersistentTileSchedulerILi192ELi128ELi384ELi128ELb1ELb1ELb1ELb1ELb0ELb1EEEEEEEEEvNT_6ParamsE --------------------------
	.section	.nv.shared._ZN7cutlass13device_kernelIN5flash11enable_sm90INS1_16FlashAttnFwdSm90INS1_25CollectiveMainloopFwdSm90ILi2EN4cute5tupleIJNS5_1CILi1EEES8_S8_EEENS6_IJNS7_ILi192EEENS7_ILi128EEENS7_ILi96EEEEEELi96ENS_12float_e4m3_tEfNS_4arch4Sm90ELb0ELb1ELb0ELb1ELb1ELb1ELb0ELb1ELb1ELb1ELb1ELb0EEENS1_21CollectiveEpilogueFwdINS6_IJSA_SC_SB_EEES9_NS_10bfloat16_tESG_Li384ELb1ELb1ELb1ELb1EEENS1_36VarlenDynamicPersistentTileSchedulerILi192ELi128ELi384ELi128ELb1ELb1ELb1ELb1ELb0ELb1EEEEEEEEEvNT_6ParamsE,"aw",@nobits
	.sectionflags	@""
	.align	16
	.zero		1024


//--------------------- .nv.shared._ZN7cutlass13device_kernelIN5flash11enable_sm90INS1_16FlashAttnFwdSm90INS1_25CollectiveMainloopFwdSm90ILi2EN4cute5tupleIJNS5_1CILi1EEES8_S8_EEENS6_IJNS7_ILi192EEENS7_ILi128EEENS7_ILi96EEEEEELi96ENS_12float_e4m3_tEfNS_4arch4Sm90ELb1ELb0ELb0ELb0ELb1ELb0ELb0ELb1ELb1ELb1ELb1ELb0EEENS1_21CollectiveEpilogueFwdINS6_IJSA_SC_SB_EEES9_NS_10bfloat16_tESG_Li384ELb0ELb1ELb1ELb1EEENS1_19SingleTileSchedulerILb0ELb1ELb1ELi192EEEEEEEEEvNT_6ParamsE --------------------------
	.section	.nv.shared._ZN7cutlass13device_kernelIN5flash11enable_sm90INS1_16FlashAttnFwdSm90INS1_25CollectiveMainloopFwdSm90ILi2EN4cute5tupleIJNS5_1CILi1EEES8_S8_EEENS6_IJNS7_ILi192EEENS7_ILi128EEENS7_ILi96EEEEEELi96ENS_12float_e4m3_tEfNS_4arch4Sm90ELb1ELb0ELb0ELb0ELb1ELb0ELb0ELb1ELb1ELb1ELb1ELb0EEENS1_21CollectiveEpilogueFwdINS6_IJSA_SC_SB_EEES9_NS_10bfloat16_tESG_Li384ELb0ELb1ELb1ELb1EEENS1_19SingleTileSchedulerILb0ELb1ELb1ELi192EEEEEEEEEvNT_6ParamsE,"aw",@nobits
	.sectionflags	@""
	.align	16
	.zero		1024


//--------------------- .nv.shared._ZN7cutlass13device_kernelIN5flash11enable_sm90INS1_16FlashAttnFwdSm90INS1_25CollectiveMainloopFwdSm90ILi2EN4cute5tupleIJNS5_1CILi1EEES8_S8_EEENS6_IJNS7_ILi192EEENS7_ILi128EEENS7_ILi96EEEEEELi96ENS_12float_e4m3_tEfNS_4arch4Sm90ELb1ELb0ELb0ELb1ELb1ELb0ELb0ELb1ELb1ELb1ELb1ELb0EEENS1_21CollectiveEpilogueFwdINS6_IJSA_SC_SB_EEES9_NS_10bfloat16_tESG_Li384ELb1ELb1ELb1ELb1EEENS1_36VarlenDynamicPersistentTileSchedulerILi192ELi128ELi384ELi128ELb1ELb1ELb1ELb1ELb1ELb1EEEEEEEEEvNT_6ParamsE --------------------------
	.section	.nv.shared._ZN7cutlass13device_kernelIN5flash11enable_sm90INS1_16FlashAttnFwdSm90INS1_25CollectiveMainloopFwdSm90ILi2EN4cute5tupleIJNS5_1CILi1EEES8_S8_EEENS6_IJNS7_ILi192EEENS7_ILi128EEENS7_ILi96EEEEEELi96ENS_12float_e4m3_tEfNS_4arch4Sm90ELb1ELb0ELb0ELb1ELb1ELb0ELb0ELb1ELb1ELb1ELb1ELb0EEENS1_21CollectiveEpilogueFwdINS6_IJSA_SC_SB_EEES9_NS_10bfloat16_tESG_Li384ELb1ELb1ELb1ELb1EEENS1_36VarlenDynamicPersistentTileSchedulerILi192ELi128ELi384ELi128ELb1ELb1ELb1ELb1ELb1ELb1EEEEEEEEEvNT_6ParamsE,"aw",@nobits
	.sectionflags	@""
	.align	16
	.zero		1024


//--------------------- .nv.shared._ZN7cutlass13device_kernelIN5flash11enable_sm90INS1_16FlashAttnFwdSm90INS1_25CollectiveMainloopFwdSm90ILi2EN4cute5tupleIJNS5_1CILi1EEES8_S8_EEENS6_IJNS7_ILi192EEENS7_ILi128EEENS7_ILi96EEEEEELi96ENS_12float_e4m3_tEfNS_4arch4Sm90ELb1ELb0ELb0ELb1ELb1ELb1ELb0ELb1ELb1ELb1ELb1ELb0EEENS1_21CollectiveEpilogueFwdINS6_IJSA_SC_SB_EEES9_NS_10bfloat16_tESG_Li384ELb1ELb1ELb1ELb1EEENS1_36VarlenDynamicPersistentTileSchedulerILi192ELi128ELi384ELi128ELb1ELb1ELb1ELb1ELb1ELb1EEEEEEEEEvNT_6ParamsE --------------------------
	.section	.nv.shared._ZN7cutlass13device_kernelIN5flash11enable_sm90INS1_16FlashAttnFwdSm90INS1_25CollectiveMainloopFwdSm90ILi2EN4cute5tupleIJNS5_1CILi1EEES8_S8_EEENS6_IJNS7_ILi192EEENS7_ILi128EEENS7_ILi96EEEEEELi96ENS_12float_e4m3_tEfNS_4arch4Sm90ELb1ELb0ELb0ELb1ELb1ELb1ELb0ELb1ELb1ELb1ELb1ELb0EEENS1_21CollectiveEpilogueFwdINS6_IJSA_SC_SB_EEES9_NS_10bfloat16_tESG_Li384ELb1ELb1ELb1ELb1EEENS1_36VarlenDynamicPersistentTileSchedulerILi192ELi128ELi384ELi128ELb1ELb1ELb1ELb1ELb1ELb1EEEEEEEEEvNT_6ParamsE,"aw",@nobits
	.sectionflags	@""
	.align	16
	.zero		1024


//--------------------- .nv.shared._ZN7cutlass13device_kernelIN5flash11enable_sm90INS1_16FlashAttnFwdSm90INS1_25CollectiveMainloopFwdSm90ILi2EN4cute5tupleIJNS5_1CILi1EEES8_S8_EEENS6_IJNS7_ILi192EEENS7_ILi160EEENS7_ILi64EEEEEELi64ENS_12float_e4m3_tEfNS_4arch4Sm90ELb0ELb0ELb0ELb0ELb1ELb0ELb0ELb1ELb1ELb1ELb1ELb0EEENS1_21CollectiveEpilogueFwdINS6_IJSA_SC_SB_EEES9_NS_10bfloat16_tESG_Li384ELb0ELb1ELb1ELb1EEENS1_19SingleTileSchedulerILb0ELb1ELb1ELi192EEEEEEEEEvNT_6ParamsE --------------------------
	.section	.nv.shared._ZN7cutlass13device_kernelIN5flash11enable_sm90INS1_16FlashAttnFwdSm90INS1_25CollectiveMainloopFwdSm90ILi2EN4cute5tupleIJNS5_1CILi1EEES8_S8_EEENS6_IJNS7_ILi192EEENS7_ILi160EEENS7_ILi64EEEEEELi64ENS_12float_e4m3_tEfNS_4arch4Sm90ELb0ELb0ELb0ELb0ELb1ELb0ELb0ELb1ELb1ELb1ELb1ELb0EEENS1_21CollectiveEpilogueFwdINS6_IJSA_SC_SB_EEES9_NS_10bfloat16_tESG_Li384ELb0ELb1ELb1ELb1EEENS1_19SingleTileSchedulerILb0ELb1ELb1ELi192EEEEEEEEEvNT_6ParamsE,"aw",@nobits
	.sectionflags	@""
	.align	16
	.zero		1024


//--------------------- .nv.shared._ZN7cutlass13device_kernelIN5flash11enable_sm90INS1_16FlashAttnFwdSm90INS1_25CollectiveMainloopFwdSm90ILi2EN4cute5tupleIJNS5_1CILi1EEES8_S8_EEENS6_IJNS7_ILi192EEENS7_ILi160EEENS7_ILi64EEEEEELi64ENS_12float_e4m3_tEfNS_4arch4Sm90ELb0ELb0ELb0ELb1ELb1ELb0ELb0ELb1ELb1ELb1ELb1ELb0EEENS1_21CollectiveEpilogueFwdINS6_IJSA_SC_SB_EEES9_NS_10bfloat16_tESG_Li384ELb1ELb1ELb1ELb1EEENS1_36VarlenDynamicPersistentTileSchedulerILi192ELi160ELi384ELi128ELb1ELb1ELb1ELb0ELb1ELb1EEEEEEEEEvNT_6ParamsE --------------------------
	.section	.nv.shared._ZN7cutlass13device_kernelIN5flash11enable_sm90INS1_16FlashAttnFwdSm90INS1_25CollectiveMainloopFwdSm90ILi2EN4cute5tupleIJNS5_1CILi1EEES8_S8_EEENS6_IJNS7_ILi192EEENS7_ILi160EEENS7_ILi64EEEEEELi64ENS_12float_e4m3_tEfNS_4arch4Sm90ELb0ELb0ELb0ELb1ELb1ELb0ELb0ELb1ELb1ELb1ELb1ELb0EEENS1_21CollectiveEpilogueFwdINS6_IJSA_SC_SB_EEES9_NS_10bfloat16_tESG_Li384ELb1ELb1ELb1ELb1EEENS1_36VarlenDynamicPersistentTileSchedulerILi192ELi160ELi384ELi128ELb1ELb1ELb1ELb0ELb1ELb1EEEEEEEEEvNT_6ParamsE,"aw",@nobits
	.sectionflags	@""
	.align	16
	.zero		1024


//--------------------- .nv.shared._ZN7cutlass13device_kernelIN5flash11enable_sm90INS1_16FlashAttnFwdSm90INS1_25CollectiveMainloopFwdSm90ILi2EN4cute5tupleIJNS5_1CILi1EEES8_S8_EEENS6_IJNS7_ILi192EEENS7_ILi160EEENS7_ILi64EEEEEELi64ENS_12float_e4m3_tEfNS_4arch4Sm90ELb0ELb0ELb0ELb1ELb1ELb1ELb0ELb1ELb1ELb1ELb1ELb0EEENS1_21CollectiveEpilogueFwdINS6_IJSA_SC_SB_EEES9_NS_10bfloat16_tESG_Li384ELb1ELb1ELb1ELb1EEENS1_36VarlenDynamicPersistentTileSchedulerILi192ELi160ELi384ELi128ELb1ELb1ELb1ELb0ELb1ELb1EEEEEEEEEvNT_6ParamsE --------------------------
	.section	.nv.shared._ZN7cutlass13device_kernelIN5flash11enable_sm90INS1_16FlashAttnFwdSm90INS1_25CollectiveMainloopFwdSm90ILi2EN4cute5tupleIJNS5_1CILi1EEES8_S8_EEENS6_IJNS7_ILi192EEENS7_ILi160EEENS7_ILi64EEEEEELi64ENS_12float_e4m3_tEfNS_4arch4Sm90ELb0ELb0ELb0ELb1ELb1ELb1ELb0ELb1ELb1ELb1ELb1ELb0EEENS1_21CollectiveEpilogueFwdINS6_IJSA_SC_SB_EEES9_NS_10bfloat16_tESG_Li384ELb1ELb1ELb1ELb1EEENS1_36VarlenDynamicPersistentTileSchedulerILi192ELi160ELi384ELi128ELb1ELb1ELb1ELb0ELb1ELb1EEEEEEEEEvNT_6ParamsE,"aw",@nobits
	.sectionflags	@""
	.align	16
	.zero		1024


//--------------------- .nv.shared._ZN7cutlass13device_kernelIN5flash11enable_sm90INS1_16FlashAttnFwdSm90INS1_25CollectiveMainloopFwdSm90ILi2EN4cute5tupleIJNS5_1CILi1EEES8_S8_EEENS6_IJNS7_ILi192EEENS7_ILi160EEENS7_ILi64EEEEEELi64ENS_12float_e4m3_tEfNS_4arch4Sm90ELb0ELb1ELb0ELb0ELb1ELb0ELb0ELb1ELb1ELb1ELb1ELb0EEENS1_21CollectiveEpilogueFwdINS6_IJSA_SC_SB_EEES9_NS_10bfloat16_tESG_Li384ELb0ELb1ELb1ELb1EEENS1_19SingleTileSchedulerILb0ELb1ELb1ELi192EEEEEEEEEvNT_6ParamsE --------------------------
	.section	.nv.shared._ZN7cutlass13device_kernelIN5flash11enable_sm90INS1_16FlashAttnFwdSm90INS1_25CollectiveMainloopFwdSm90ILi2EN4cute5tupleIJNS5_1CILi1EEES8_S8_EEENS6_IJNS7_ILi192EEENS7_ILi160EEENS7_ILi64EEEEEELi64ENS_12float_e4m3_tEfNS_4arch4Sm90ELb0ELb1ELb0ELb0ELb1ELb0ELb0ELb1ELb1ELb1ELb1ELb0EEENS1_21CollectiveEpilogueFwdINS6_IJSA_SC_SB_EEES9_NS_10bfloat16_tESG_Li384ELb0ELb1ELb1ELb1EEENS1_19SingleTileSchedulerILb0ELb1ELb1ELi192EEEEEEEEEvNT_6ParamsE,"aw",@nobits
	.sectionflags	@""
	.align	16
	.zero		1024


//--------------------- .nv.shared._ZN7cutlass13device_kernelIN5flash11enable_sm90INS1_16FlashAttnFwdSm90INS1_25CollectiveMainloopFwdSm90ILi2EN4cute5tupleIJNS5_1CILi1EEES8_S8_EEENS6_IJNS7_ILi192EEENS7_ILi160EEENS7_ILi64EEEEEELi64ENS_12float_e4m3_tEfNS_4arch4Sm90ELb0ELb1ELb0ELb1ELb1ELb0ELb0ELb1ELb1ELb1ELb1ELb0EEENS1_21CollectiveEpilogueFwdINS6_IJSA_SC_SB_EEES9_NS_10bfloat16_tESG_Li384ELb1ELb1ELb1ELb1EEENS1_36VarlenDynamicPersistentTileSchedulerILi192ELi160ELi384ELi128ELb1ELb1ELb1ELb1ELb0ELb1EEEEEEEEEvNT_6ParamsE --------------------------
	.section	.nv.shared._ZN7cutlass13device_kernelIN5flash11enable_sm90INS1_16FlashAttnFwdSm90INS1_25CollectiveMainloopFwdSm90ILi2EN4cute5tupleIJNS5_1CILi1EEES8_S8_EEENS6_IJNS7_ILi192EEENS7_ILi160EEENS7_ILi64EEEEEELi64ENS_12float_e4m3_tEfNS_4arch4Sm90ELb0ELb1ELb0ELb1ELb1ELb0ELb0ELb1ELb1ELb1ELb1ELb0EEENS1_21CollectiveEpilogueFwdINS6_IJSA_SC_SB_EEES9_NS_10bfloat16_tESG_Li384ELb1ELb1ELb1ELb1EEENS1_36VarlenDynamicPersistentTileSchedulerILi192ELi160ELi384ELi128ELb1ELb1ELb1ELb1ELb0ELb1EEEEEEEEEvNT_6ParamsE,"aw",@nobits
	.sectionflags	@""
	.align	16
	.zero		1024


//--------------------- .nv.shared._ZN7cutlass13device_kernelIN5flash11enable_sm90INS1_16FlashAttnFwdSm90INS1_25CollectiveMainloopFwdSm90ILi2EN4cute5tupleIJNS5_1CILi1EEES8_S8_EEENS6_IJNS7_ILi192EEENS7_ILi160EEENS7_ILi64EEEEEELi64ENS_12float_e4m3_tEfNS_4arch4Sm90ELb0ELb1ELb0ELb1ELb1ELb1ELb0ELb1ELb1ELb1ELb1ELb0EEENS1_21CollectiveEpilogueFwdINS6_IJSA_SC_SB_EEES9_NS_10bfloat16_tESG_Li384ELb1ELb1ELb1ELb1EEENS1_36VarlenDynamicPersistentTileSchedulerILi192ELi160ELi384ELi128ELb1ELb1ELb1ELb1ELb0ELb1EEEEEEEEEvNT_6ParamsE --------------------------
	.section	.nv.shared._ZN7cutlass13device_kernelIN5flash11enable_sm90INS1_16FlashAttnFwdSm90INS1_25CollectiveMainloopFwdSm90ILi2EN4cute5tupleIJNS5_1CILi1EEES8_S8_EEENS6_IJNS7_ILi192EEENS7_ILi160EEENS7_ILi64EEEEEELi64ENS_12float_e4m3_tEfNS_4arch4Sm90ELb0ELb1ELb0ELb1ELb1ELb1ELb0ELb1ELb1ELb1ELb1ELb0EEENS1_21CollectiveEpilogueFwdINS6_IJSA_SC_SB_EEES9_NS_10bfloat16_tESG_Li384ELb1ELb1ELb1ELb1EEENS1_36VarlenDynamicPersistentTileSchedulerILi192ELi160ELi384ELi128ELb1ELb1ELb1ELb1ELb0ELb1EEEEEEEEEvNT_6ParamsE,"aw",@nobits
	.sectionflags	@""
	.align	16
	.zero		1024


//--------------------- .nv.shared._ZN7cutlass13device_kernelIN5flash11enable_sm90INS1_16FlashAttnFwdSm90INS1_25CollectiveMainloopFwdSm90ILi2EN4cute5tupleIJNS5_1CILi1EEES8_S8_EEENS6_IJNS7_ILi192EEENS7_ILi160EEENS7_ILi64EEEEEELi64ENS_12float_e4m3_tEfNS_4arch4Sm90ELb1ELb0ELb0ELb0ELb1ELb0ELb0ELb1ELb1ELb1ELb1ELb0EEENS1_21CollectiveEpilogueFwdINS6_IJSA_SC_SB_EEES9_NS_10bfloat16_tESG_Li384ELb0ELb1ELb1ELb1EEENS1_19SingleTileSchedulerILb0ELb1ELb1ELi192EEEEEEEEEvNT_6ParamsE --------------------------
	.section	.nv.shared._ZN7cutlass13device_kernelIN5flash11enable_sm90INS1_16FlashAttnFwdSm90INS1_25CollectiveMainloopFwdSm90ILi2EN4cute5tupleIJNS5_1CILi1EEES8_S8_EEENS6_IJNS7_ILi192EEENS7_ILi160EEENS7_ILi64EEEEEELi64ENS_12float_e4m3_tEfNS_4arch4Sm90ELb1ELb0ELb0ELb0ELb1ELb0ELb0ELb1ELb1ELb1ELb1ELb0EEENS1_21CollectiveEpilogueFwdINS6_IJSA_SC_SB_EEES9_NS_10bfloat16_tESG_Li384ELb0ELb1ELb1ELb1EEENS1_19SingleTileSchedulerILb0ELb1ELb1ELi192EEEEEEEEEvNT_6ParamsE,"aw",@nobits
	.sectionflags	@""
	.align	16
	.zero		1024


//--------------------- .nv.shared._ZN7cutlass13device_kernelIN5flash11enable_sm90INS1_16FlashAttnFwdSm90INS1_25CollectiveMainloopFwdSm90ILi2EN4cute5tupleIJNS5_1CILi1EEES8_S8_EEENS6_IJNS7_ILi192EEENS7_ILi160EEENS7_ILi64EEEEEELi64ENS_12float_e4m3_tEfNS_4arch4Sm90ELb1ELb0ELb0ELb1ELb1ELb0ELb0ELb1ELb1ELb1ELb1ELb0EEENS1_21CollectiveEpilogueFwdINS6_IJSA_SC_SB_EEES9_NS_10bfloat16_tESG_Li384ELb1ELb1ELb1ELb1EEENS1_36VarlenDynamicPersistentTileSchedulerILi192ELi160ELi384ELi128ELb1ELb1ELb1ELb1ELb1ELb1EEEEEEEEEvNT_6ParamsE --------------------------
	.section	.nv.shared._ZN7cutlass13device_kernelIN5flash11enable_sm90INS1_16FlashAttnFwdSm90INS1_25CollectiveMainloopFwdSm90ILi2EN4cute5tupleIJNS5_1CILi1EEES8_S8_EEENS6_IJNS7_ILi192EEENS7_ILi160EEENS7_ILi64EEEEEELi64ENS_12float_e4m3_tEfNS_4arch4Sm90ELb1ELb0ELb0ELb1ELb1ELb0ELb0ELb1ELb1ELb1ELb1ELb0EEENS1_21CollectiveEpilogueFwdINS6_IJSA_SC_SB_EEES9_NS_10bfloat16_tESG_Li384ELb1ELb1ELb1ELb1EEENS1_36VarlenDynamicPersistentTileSchedulerILi192ELi160ELi384ELi128ELb1ELb1ELb1ELb1ELb1ELb1EEEEEEEEEvNT_6ParamsE,"aw",@nobits
	.sectionflags	@""
	.align	16
	.zero		1024


//--------------------- .nv.shared._ZN7cutlass13device_kernelIN5flash11enable_sm90INS1_16FlashAttnFwdSm90INS1_25CollectiveMainloopFwdSm90ILi2EN4cute5tupleIJNS5_1CILi1EEES8_S8_EEENS6_IJNS7_ILi192EEENS7_ILi160EEENS7_ILi64EEEEEELi64ENS_12float_e4m3_tEfNS_4arch4Sm90ELb1ELb0ELb0ELb1ELb1ELb1ELb0ELb1ELb1ELb1ELb1ELb0EEENS1_21CollectiveEpilogueFwdINS6_IJSA_SC_SB_EEES9_NS_10bfloat16_tESG_Li384ELb1ELb1ELb1ELb1EEENS1_36VarlenDynamicPersistentTileSchedulerILi192ELi160ELi384ELi128ELb1ELb1ELb1ELb1ELb1ELb1EEEEEEEEEvNT_6ParamsE --------------------------
	.section	.nv.shared._ZN7cutlass13device_kernelIN5flash11enable_sm90INS1_16FlashAttnFwdSm90INS1_25CollectiveMainloopFwdSm90ILi2EN4cute5tupleIJNS5_1CILi1EEES8_S8_EEENS6_IJNS7_ILi192EEENS7_ILi160EEENS7_ILi64EEEEEELi64ENS_12float_e4m3_tEfNS_4arch4Sm90ELb1ELb0ELb0ELb1ELb1ELb1ELb0ELb1ELb1ELb1ELb1ELb0EEENS1_21CollectiveEpilogueFwdINS6_IJSA_SC_SB_EEES9_NS_10bfloat16_tESG_Li384ELb1ELb1ELb1ELb1EEENS1_36VarlenDynamicPersistentTileSchedulerILi192ELi160ELi384ELi128ELb1ELb1ELb1ELb1ELb1ELb1EEEEEEEEEvNT_6ParamsE,"aw",@nobits
	.sectionflags	@""
	.align	16
	.zero		1024


//--------------------- .nv.constant0._ZN7cutlass13device_kernelIN5flash11enable_sm90INS1_16FlashAttnFwdSm90INS1_25CollectiveMainloopFwdSm90ILi2EN4cute5tupleIJNS5_1CILi1EEES8_S8_EEENS6_IJNS7_ILi128EEESA_NS7_ILi256EEEEEELi256ENS_12float_e4m3_tEfNS_4arch4Sm90ELb0ELb0ELb0ELb0ELb1ELb0ELb0ELb1ELb0ELb1ELb1ELb0EEENS1_21CollectiveEpilogueFwdINS6_IJSA_SB_SA_EEES9_NS_10bfloat16_tESF_Li256ELb0ELb1ELb1ELb1EEENS1_19SingleTileSchedulerILb0ELb1ELb1ELi128EEEEEEEEEvNT_6ParamsE --------------------------
	.section	.nv.constant0._ZN7cutlass13device_kernelIN5flash11enable_sm90INS1_16FlashAttnFwdSm90INS1_25CollectiveMainloopFwdSm90ILi2EN4cute5tupleIJNS5_1CILi1EEES8_S8_EEENS6_IJNS7_ILi128EEESA_NS7_ILi256EEEEEELi256ENS_12float_e4m3_tEfNS_4arch4Sm90ELb0ELb0ELb0ELb0ELb1ELb0ELb0ELb1ELb0ELb1ELb1ELb0EEENS1_21CollectiveEpilogueFwdINS6_IJSA_SB_SA_EEES9_NS_10bfloat16_tESF_Li256ELb0ELb1ELb1ELb1EEENS1_19SingleTileSchedulerILb0ELb1ELb1ELi128EEEEEEEEEvNT_6ParamsE,"a",@progbits
	.sectionflags	@""
	.align	4
.nv.constant0._ZN7cutlass13device_kernelIN5flash11enable_sm90INS1_16FlashAttnFwdSm90INS1_25CollectiveMainloopFwdSm90ILi2EN4cute5tupleIJNS5_1CILi1EEES8_S8_EEENS6_IJNS7_ILi128EEESA_NS7_ILi256EEEEEELi256ENS_12float_e4m3_tEfNS_4arch4Sm90ELb0ELb0ELb0ELb0ELb1ELb0ELb0ELb1ELb0ELb1ELb1ELb0EEENS1_21CollectiveEpilogueFwdINS6_IJSA_SB_SA_EEES9_NS_10bfloat16_tESF_Li256ELb0ELb1ELb1ELb1EEENS1_19SingleTileSchedulerILb0ELb1ELb1ELi128EEEEEEEEEvNT_6ParamsE:
	.zero		3200


//--------------------- .nv.constant0._ZN7cutlass13device_kernelIN5flash11enable_sm90INS1_16FlashAttnFwdSm90INS1_25CollectiveMainloopFwdSm90ILi2EN4cute5tupleIJNS5_1CILi1EEES8_S8_EEENS6_IJNS7_ILi128EEESA_NS7_ILi256EEEEEELi256ENS_12float_e4m3_tEfNS_4arch4Sm90ELb0ELb0ELb0ELb1ELb1ELb0ELb0ELb1ELb0ELb1ELb1ELb0EEENS1_21CollectiveEpilogueFwdINS6_IJSA_SB_SA_EEES9_NS_10bfloat16_tESF_Li256ELb1ELb1ELb1ELb1EEENS1_36VarlenDynamicPersistentTileSchedulerILi128ELi128ELi256ELi128ELb1ELb1ELb1ELb0ELb1ELb1EEEEEEEEEvNT_6ParamsE --------------------------
	.section	.nv.constant0._ZN7cutlass13device_kernelIN5flash11enable_sm90INS1_16FlashAttnFwdSm90INS1_25CollectiveMainloopFwdSm90ILi2EN4cute5tupleIJNS5_1CILi1EEES8_S8_EEENS6_IJNS7_ILi128EEESA_NS7_ILi256EEEEEELi256ENS_12float_e4m3_tEfNS_4arch4Sm90ELb0ELb0ELb0ELb1ELb1ELb0ELb0ELb1ELb0ELb1ELb1ELb0EEENS1_21CollectiveEpilogueFwdINS6_IJSA_SB_SA_EEES9_NS_10bfloat16_tESF_Li256ELb1ELb1ELb1ELb1EEENS1_36VarlenDynamicPersistentTileSchedulerILi128ELi128ELi256ELi128ELb1ELb1ELb1ELb0ELb1ELb1EEEEEEEEEvNT_6ParamsE,"a",@progbits
	.sectionflags	@""
	.align	4
.nv.constant0._ZN7cutlass13device_kernelIN5flash11enable_sm90INS1_16FlashAttnFwdSm90INS1_25CollectiveMainloopFwdSm90ILi2EN4cute5tupleIJNS5_1CILi1EEES8_S8_EEENS6_IJNS7_ILi128EEESA_NS7_ILi256EEEEEELi256ENS_12float_e4m3_tEfNS_4arch4Sm90ELb0ELb0ELb0ELb1ELb1ELb0ELb0ELb1ELb0ELb1ELb1ELb0EEENS1_21CollectiveEpilogueFwdINS6_IJSA_SB_SA_EEES9_NS_10bfloat16_tESF_Li256ELb1ELb1ELb1ELb1EEENS1_36VarlenDynamicPersistentTileSchedulerILi128ELi128ELi256ELi128ELb1ELb1ELb1ELb0ELb1ELb1EEEEEEEEEvNT_6ParamsE:
	.zero		3328


//--------------------- .nv.constant0._ZN7cutlass13device_kernelIN5flash11enable_sm90INS1_16FlashAttnFwdSm90INS1_25CollectiveMainloopFwdSm90ILi2EN4cute5tupleIJNS5_1CILi1EEES8_S8_EEENS6_IJNS7_ILi128EEESA_NS7_ILi256EEEEEELi256ENS_12float_e4m3_tEfNS_4arch4Sm90ELb0ELb0ELb0ELb1ELb1ELb1ELb0ELb1ELb0ELb1ELb1ELb0EEENS1_21CollectiveEpilogueFwdINS6_IJSA_SB_SA_EEES9_NS_10bfloat16_tESF_Li256ELb1ELb1ELb1ELb1EEENS1_36VarlenDynamicPersistentTileSchedulerILi128ELi128ELi256ELi128ELb1ELb1ELb1ELb0ELb1ELb1EEEEEEEEEvNT_6ParamsE --------------------------
	.section	.nv.constant0._ZN7cutlass13device_kernelIN5flash11enable_sm90INS1_16FlashAttnFwdSm90INS1_25CollectiveMainloopFwdSm90ILi2EN4cute5tupleIJNS5_1CILi1EEES8_S8_EEENS6_IJNS7_ILi128EEESA_NS7_ILi256EEEEEELi256ENS_12float_e4m3_tEfNS_4arch4Sm90ELb0ELb0ELb0ELb1ELb1ELb1ELb0ELb1ELb0ELb1ELb1ELb0EEENS1_21CollectiveEpilogueFwdINS6_IJSA_SB_SA_EEES9_NS_10bfloat16_tESF_Li256ELb1ELb1ELb1ELb1EEENS1_36VarlenDynamicPersistentTileSchedulerILi128ELi128ELi256ELi128ELb1ELb1ELb1ELb0ELb1ELb1EEEEEEEEEvNT_6ParamsE,"a",@progbits
	.sectionflags	@""
	.align	4
.nv.constant0._ZN7cutlass13device_kernelIN5flash11enable_sm90INS1_16FlashAttnFwdSm90INS1_25CollectiveMainloopFwdSm90ILi2EN4cute5tupleIJNS5_1CILi1EEES8_S8_EEENS6_IJNS7_ILi128EEESA_NS7_ILi256EEEEEELi256ENS_12float_e4m3_tEfNS_4arch4Sm90ELb0ELb0ELb0ELb1ELb1ELb1ELb0ELb1ELb0ELb1ELb1ELb0EEENS1_21CollectiveEpilogueFwdINS6_IJSA_SB_SA_EEES9_NS_10bfloat16_tESF_Li256ELb1ELb1ELb1ELb1EEENS1_36VarlenDynamicPersistentTileSchedulerILi128ELi128ELi256ELi128ELb1ELb1ELb1ELb0ELb1ELb1EEEEEEEEEvNT_6ParamsE:
	.zero		3328


//--------------------- .nv.constant0._ZN7cutlass13device_kernelIN5flash11enable_sm90INS1_16FlashAttnFwdSm90INS1_25CollectiveMainloopFwdSm90ILi2EN4cute5tupleIJNS5_1CILi1EEES8_S8_EEENS6_IJNS7_ILi128EEENS7_ILi64EEENS7_ILi256EEEEEELi256ENS_12float_e4m3_tEfNS_4arch4Sm90ELb0ELb1ELb0ELb0ELb1ELb0ELb0ELb1ELb0ELb1ELb1ELb0EEENS1_21CollectiveEpilogueFwdINS6_IJSA_SC_SB_EEES9_NS_10bfloat16_tESG_Li256ELb0ELb1ELb1ELb1EEENS1_19SingleTileSchedulerILb0ELb1ELb1ELi128EEEEEEEEEvNT_6ParamsE --------------------------
	.section	.nv.constant0._ZN7cutlass13device_kernelIN5flash11enable_sm90INS1_16FlashAttnFwdSm90INS1_25CollectiveMainloopFwdSm90ILi2EN4cute5tupleIJNS5_1CILi1EEES8_S8_EEENS6_IJNS7_ILi128EEENS7_ILi64EEENS7_ILi256EEEEEELi256ENS_12float_e4m3_tEfNS_4arch4Sm90ELb0ELb1ELb0ELb0ELb1ELb0ELb0ELb1ELb0ELb1ELb1ELb0EEENS1_21CollectiveEpilogueFwdINS6_IJSA_SC_SB_EEES9_NS_10bfloat16_tESG_Li256ELb0ELb1ELb1ELb1EEENS1_19SingleTileSchedulerILb0ELb1ELb1ELi128EEEEEEEEEvNT_6ParamsE,"a",@progbits
	.sectionflags	@""
	.align	4
.nv.constant0._ZN7cutlass13device_kernelIN5flash11enable_sm90INS1_16FlashAttnFwdSm90INS1_25CollectiveMainloopFwdSm90ILi2EN4cute5tupleIJNS5_1CILi1EEES8_S8_EEENS6_IJNS7_ILi128EEENS7_ILi64EEENS7_ILi256EEEEEELi256ENS_12float_e4m3_tEfNS_4arch4Sm90ELb0ELb1ELb0ELb0ELb1ELb0ELb0ELb1ELb0ELb1ELb1ELb0EEENS1_21CollectiveEpilogueFwdINS6_IJSA_SC_SB_EEES9_NS_10bfloat16_tESG_Li256ELb0ELb1ELb1ELb1EEENS1_19SingleTileSchedulerILb0ELb1ELb1ELi128EEEEEEEEEvNT_6ParamsE:
	.zero		3200


//--------------------- .nv.constant0._ZN7cutlass13device_kernelIN5flash11enable_sm90INS1_16FlashAttnFwdSm90INS1_25CollectiveMainloopFwdSm90ILi2EN4cute5tupleIJNS5_1CILi1EEES8_S8_EEENS6_IJNS7_ILi128EEENS7_ILi64EEENS7_ILi256EEEEEELi256ENS_12float_e4m3_tEfNS_4arch4Sm90ELb0ELb1ELb0ELb1ELb1ELb0ELb0ELb1ELb0ELb1ELb1ELb0EEENS1_21CollectiveEpilogueFwdINS6_IJSA_SC_SB_EEES9_NS_10bfloat16_tESG_Li256ELb1ELb1ELb1ELb1EEENS1_36VarlenDynamicPersistentTileSchedulerILi128ELi64ELi256ELi128ELb1ELb1ELb1ELb1ELb0ELb1EEEEEEEEEvNT_6ParamsE --------------------------
	.section	.nv.constant0._ZN7cutlass13device_kernelIN5flash11enable_sm90INS1_16FlashAttnFwdSm90INS1_25CollectiveMainloopFwdSm90ILi2EN4cute5tupleIJNS5_1CILi1EEES8_S8_EEENS6_IJNS7_ILi128EEENS7_ILi64EEENS7_ILi256EEEEEELi256ENS_12float_e4m3_tEfNS_4arch4Sm90ELb0ELb1ELb0ELb1ELb1ELb0ELb0ELb1ELb0ELb1ELb1ELb0EEENS1_21CollectiveEpilogueFwdINS6_IJSA_SC_SB_EEES9_NS_10bfloat16_tESG_Li256ELb1ELb1ELb1ELb1EEENS1_36VarlenDynamicPersistentTileSchedulerILi128ELi64ELi256ELi128ELb1ELb1ELb1ELb1ELb0ELb1EEEEEEEEEvNT_6ParamsE,"a",@progbits
	.sectionflags	@""
	.align	4
.nv.constant0._ZN7cutlass13device_kernelIN5flash11enable_sm90INS1_16FlashAttnFwdSm90INS1_25CollectiveMainloopFwdSm90ILi2EN4cute5tupleIJNS5_1CILi1EEES8_S8_EEENS6_IJNS7_ILi128EEENS7_ILi64EEENS7_ILi256EEEEEELi256ENS_12float_e4m3_tEfNS_4arch4Sm90ELb0ELb1ELb0ELb1ELb1ELb0ELb0ELb1ELb0ELb1ELb1ELb0EEENS1_21CollectiveEpilogueFwdINS6_IJSA_SC_SB_EEES9_NS_10bfloat16_tESG_Li256ELb1ELb1ELb1ELb1EEENS1_36VarlenDynamicPersistentTileSchedulerILi128ELi64ELi256ELi128ELb1ELb1ELb1ELb1ELb0ELb1EEEEEEEEEvNT_6ParamsE:
	.zero		3328


//--------------------- .nv.constant0._ZN7cutlass13device_kernelIN5flash11enable_sm90INS1_16FlashAttnFwdSm90INS1_25CollectiveMainloopFwdSm90ILi2EN4cute5tupleIJNS5_1CILi1EEES8_S8_EEENS6_IJNS7_ILi128EEENS7_ILi64EEENS7_ILi256EEEEEELi256ENS_12float_e4m3_tEfNS_4arch4Sm90ELb0ELb1ELb0ELb1ELb1ELb1ELb0ELb1ELb0ELb1ELb1ELb0EEENS1_21CollectiveEpilogueFwdINS6_IJSA_SC_SB_EEES9_NS_10bfloat16_tESG_Li256ELb1ELb1ELb1ELb1EEENS1_36VarlenDynamicPersistentTileSchedulerILi128ELi64ELi256ELi128ELb1ELb1ELb1ELb1ELb0ELb1EEEEEEEEEvNT_6ParamsE --------------------------
	.section	.nv.constant0._ZN7cutlass13device_kernelIN5flash11enable_sm90INS1_16FlashAttnFwdSm90INS1_25CollectiveMainloopFwdSm90ILi2EN4cute5tupleIJNS5_1CILi1EEES8_S8_EEENS6_IJNS7_ILi128EEENS7_ILi64EEENS7_ILi256EEEEEELi256ENS_12float_e4m3_tEfNS_4arch4Sm90ELb0ELb1ELb0ELb1ELb1ELb1ELb0ELb1ELb0ELb1ELb1ELb0EEENS1_21CollectiveEpilogueFwdINS6_IJSA_SC_SB_EEES9_NS_10bfloat16_tESG_Li256ELb1ELb1ELb1ELb1EEENS1_36VarlenDynamicPersistentTileSchedulerILi128ELi64ELi256ELi128ELb1ELb1ELb1ELb1ELb0ELb1EEEEEEEEEvNT_6ParamsE,"a",@progbits
	.sectionflags	@""
	.align	4
.nv.constant0._ZN7cutlass13device_kernelIN5flash11enable_sm90INS1_16FlashAttnFwdSm90INS1_25CollectiveMainloopFwdSm90ILi2EN4cute5tupleIJNS5_1CILi1EEES8_S8_EEENS6_IJNS7_ILi128EEENS7_ILi64EEENS7_ILi256EEEEEELi256ENS_12float_e4m3_tEfNS_4arch4Sm90ELb0ELb1ELb0ELb1ELb1ELb1ELb0ELb1ELb0ELb1ELb1ELb0EEENS1_21CollectiveEpilogueFwdINS6_IJSA_SC_SB_EEES9_NS_10bfloat16_tESG_Li256ELb1ELb1ELb1ELb1EEENS1_36VarlenDynamicPersistentTileSchedulerILi128ELi64ELi256ELi128ELb1ELb1ELb1ELb1ELb0ELb1EEEEEEEEEvNT_6ParamsE:
	.zero		3328


//--------------------- .nv.constant0._ZN7cutlass13device_kernelIN5flash11enable_sm90INS1_16FlashAttnFwdSm90INS1_25CollectiveMainloopFwdSm90ILi2EN4cute5tupleIJNS5_1CILi1EEES8_S8_EEENS6_IJNS7_ILi128EEESA_NS7_ILi256EEEEEELi256ENS_12float_e4m3_tEfNS_4arch4Sm90ELb1ELb0ELb0ELb0ELb1ELb0ELb0ELb1ELb0ELb1ELb1ELb0EEENS1_21CollectiveEpilogueFwdINS6_IJSA_SB_SA_EEES9_NS_10bfloat16_tESF_Li256ELb0ELb1ELb1ELb1EEENS1_19SingleTileSchedulerILb0ELb1ELb1ELi128EEEEEEEEEvNT_6ParamsE --------------------------
	.section	.nv.constant0._ZN7cutlass13device_kernelIN5flash11enable_sm90INS1_16FlashAttnFwdSm90INS1_25CollectiveMainloopFwdSm90ILi2EN4cute5tupleIJNS5_1CILi1EEES8_S8_EEENS6_IJNS7_ILi128EEESA_NS7_ILi256EEEEEELi256ENS_12float_e4m3_tEfNS_4arch4Sm90ELb1ELb0ELb0ELb0ELb1ELb0ELb0ELb1ELb0ELb1ELb1ELb0EEENS1_21CollectiveEpilogueFwdINS6_IJSA_SB_SA_EEES9_NS_10bfloat16_tESF_Li256ELb0ELb1ELb1ELb1EEENS1_19SingleTileSchedulerILb0ELb1ELb1ELi128EEEEEEEEEvNT_6ParamsE,"a",@progbits
	.sectionflags	@""
	.align	4
.nv.constant0._ZN7cutlass13device_kernelIN5flash11enable_sm90INS1_16FlashAttnFwdSm90INS1_25CollectiveMainloopFwdSm90ILi2EN4cute5tupleIJNS5_1CILi1EEES8_S8_EEENS6_IJNS7_ILi128EEESA_NS7_ILi256EEEEEELi256ENS_12float_e4m3_tEfNS_4arch4Sm90ELb1ELb0ELb0ELb0ELb1ELb0ELb0ELb1ELb0ELb1ELb1ELb0EEENS1_21CollectiveEpilogueFwdINS6_IJSA_SB_SA_EEES9_NS_10bfloat16_tESF_Li256ELb0ELb1ELb1ELb1EEENS1_19SingleTileSchedulerILb0ELb1ELb1ELi128EEEEEEEEEvNT_6ParamsE:
	.zero		3200


//--------------------- .nv.constant0._ZN7cutlass13device_kernelIN5flash11enable_sm90INS1_16FlashAttnFwdSm90INS1_25CollectiveMainloopFwdSm90ILi2EN4cute5tupleIJNS5_1CILi1EEES8_S8_EEENS6_IJNS7_ILi128EEESA_NS7_ILi256EEEEEELi256ENS_12float_e4m3_tEfNS_4arch4Sm90ELb1ELb0ELb0ELb1ELb1ELb0ELb0ELb1ELb0ELb1ELb1ELb0EEENS1_21CollectiveEpilogueFwdINS6_IJSA_SB_SA_EEES9_NS_10bfloat16_tESF_Li256ELb1ELb1ELb1ELb1EEENS1_36VarlenDynamicPersistentTileSchedulerILi128ELi128ELi256ELi128ELb1ELb1ELb1ELb1ELb1ELb1EEEEEEEEEvNT_6ParamsE --------------------------
	.section	.nv.constant0._ZN7cutlass13device_kernelIN5flash11enable_sm90INS1_16FlashAttnFwdSm90INS1_25CollectiveMainloopFwdSm90ILi2EN4cute5tupleIJNS5_1CILi1EEES8_S8_EEENS6_IJNS7_ILi128EEESA_NS7_ILi256EEEEEELi256ENS_12float_e4m3_tEfNS_4arch4Sm90ELb1ELb0ELb0ELb1ELb1ELb0ELb0ELb1ELb0ELb1ELb1ELb0EEENS1_21CollectiveEpilogueFwdINS6_IJSA_SB_SA_EEES9_NS_10bfloat16_tESF_Li256ELb1ELb1ELb1ELb1EEENS1_36VarlenDynamicPersistentTileSchedulerILi128ELi128ELi256ELi128ELb1ELb1ELb1ELb1ELb1ELb1EEEEEEEEEvNT_6ParamsE,"a",@progbits
	.sectionflags	@""
	.align	4
.nv.constant0._ZN7cutlass13device_kernelIN5flash11enable_sm90INS1_16FlashAttnFwdSm90INS1_25CollectiveMainloopFwdSm90ILi2EN4cute5tupleIJNS5_1CILi1EEES8_S8_EEENS6_IJNS7_ILi128EEESA_NS7_ILi256EEEEEELi256ENS_12float_e4m3_tEfNS_4arch4Sm90ELb1ELb0ELb0ELb1ELb1ELb0ELb0ELb1ELb0ELb1ELb1ELb0EEENS1_21CollectiveEpilogueFwdINS6_IJSA_SB_SA_EEES9_NS_10bfloat16_tESF_Li256ELb1ELb1ELb1ELb1EEENS1_36VarlenDynamicPersistentTileSchedulerILi128ELi128ELi256ELi128ELb1ELb1ELb1ELb1ELb1ELb1EEEEEEEEEvNT_6ParamsE:
	.zero		3328


//--------------------- .nv.constant0._ZN7cutlass13device_kernelIN5flash11enable_sm90INS1_16FlashAttnFwdSm90INS1_25CollectiveMainloopFwdSm90ILi2EN4cute5tupleIJNS5_1CILi1EEES8_S8_EEENS6_IJNS7_ILi128EEESA_NS7_ILi256EEEEEELi256ENS_12float_e4m3_tEfNS_4arch4Sm90ELb1ELb0ELb0ELb1ELb1ELb1ELb0ELb1ELb0ELb1ELb1ELb0EEENS1_21CollectiveEpilogueFwdINS6_IJSA_SB_SA_EEES9_NS_10bfloat16_tESF_Li256ELb1ELb1ELb1ELb1EEENS1_36VarlenDynamicPersistentTileSchedulerILi128ELi128ELi256ELi128ELb1ELb1ELb1ELb1ELb1ELb1EEEEEEEEEvNT_6ParamsE --------------------------
	.section	.nv.constant0._ZN7cutlass13device_kernelIN5flash11enable_sm90INS1_16FlashAttnFwdSm90INS1_25CollectiveMainloopFwdSm90ILi2EN4cute5tupleIJNS5_1CILi1EEES8_S8_EEENS6_IJNS7_ILi128EEESA_NS7_ILi256EEEEEELi256ENS_12float_e4m3_tEfNS_4arch4Sm90ELb1ELb0ELb0ELb1ELb1ELb1ELb0ELb1ELb0ELb1ELb1ELb0EEENS1_21CollectiveEpilogueFwdINS6_IJSA_SB_SA_EEES9_NS_10bfloat16_tESF_Li256ELb1ELb1ELb1ELb1EEENS1_36VarlenDynamicPersistentTileSchedulerILi128ELi128ELi256ELi128ELb1ELb1ELb1ELb1ELb1ELb1EEEEEEEEEvNT_6ParamsE,"a",@progbits
	.sectionflags	@""
	.align	4
.nv.constant0._ZN7cutlass13device_kernelIN5flash11enable_sm90INS1_16FlashAttnFwdSm90INS1_25CollectiveMainloopFwdSm90ILi2EN4cute5tupleIJNS5_1CILi1EEES8_S8_EEENS6_IJNS7_ILi128EEESA_NS7_ILi256EEEEEELi256ENS_12float_e4m3_tEfNS_4arch4Sm90ELb1ELb0ELb0ELb1ELb1ELb1ELb0ELb1ELb0ELb1ELb1ELb0EEENS1_21CollectiveEpilogueFwdINS6_IJSA_SB_SA_EEES9_NS_10bfloat16_tESF_Li256ELb1ELb1ELb1ELb1EEENS1_36VarlenDynamicPersistentTileSchedulerILi128ELi128ELi256ELi128ELb1ELb1ELb1ELb1ELb1ELb1EEEEEEEEEvNT_6ParamsE:
	.zero		3328


//--------------------- .nv.constant0._ZN7cutlass13device_kernelIN5flash11enable_sm90INS1_16FlashAttnFwdSm90INS1_25CollectiveMainloopFwdSm90ILi2EN4cute5tupleIJNS5_1CILi1EEES8_S8_EEENS6_IJNS7_ILi128EEENS7_ILi160EEENS7_ILi192EEEEEELi192ENS_12float_e4m3_tEfNS_4arch4Sm90ELb0ELb0ELb0ELb0ELb1ELb0ELb0ELb1ELb1ELb1ELb1ELb0EEENS1_21CollectiveEpilogueFwdINS6_IJSA_SC_SB_EEES9_NS_10bfloat16_tESG_Li256ELb0ELb1ELb1ELb1EEENS1_19SingleTileSchedulerILb0ELb1ELb1ELi128EEEEEEEEEvNT_6ParamsE --------------------------
	.section	.nv.constant0._ZN7cutlass13device_kernelIN5flash11enable_sm90INS1_16FlashAttnFwdSm90INS1_25CollectiveMainloopFwdSm90ILi2EN4cute5tupleIJNS5_1CILi1EEES8_S8_EEENS6_IJNS7_ILi128EEENS7_ILi160EEENS7_ILi192EEEEEELi192ENS_12float_e4m3_tEfNS_4arch4Sm90ELb0ELb0ELb0ELb0ELb1ELb0ELb0ELb1ELb1ELb1ELb1ELb0EEENS1_21CollectiveEpilogueFwdINS6_IJSA_SC_SB_EEES9_NS_10bfloat16_tESG_Li256ELb0ELb1ELb1ELb1EEENS1_19SingleTileSchedulerILb0ELb1ELb1ELi128EEEEEEEEEvNT_6ParamsE,"a",@progbits
	.sectionflags	@""
	.align	4
.nv.constant0._ZN7cutlass13device_kernelIN5flash11enable_sm90INS1_16FlashAttnFwdSm90INS1_25CollectiveMainloopFwdSm90ILi2EN4cute5tupleIJNS5_1CILi1EEES8_S8_EEENS6_IJNS7_ILi128EEENS7_ILi160EEENS7_ILi192EEEEEELi192ENS_12float_e4m3_tEfNS_4arch4Sm90ELb0ELb0ELb0ELb0ELb1ELb0ELb0ELb1ELb1ELb1ELb1ELb0EEENS1_21CollectiveEpilogueFwdINS6_IJSA_SC_SB_EEES9_NS_10bfloat16_tESG_Li256ELb0ELb1ELb1ELb1EEENS1_19SingleTileSchedulerILb0ELb1ELb1ELi128EEEEEEEEEvNT_6ParamsE:
	.zero		3200


//--------------------- .nv.constant0._ZN7cutlass13device_kernelIN5flash11enable_sm90INS1_16FlashAttnFwdSm90INS1_25CollectiveMainloopFwdSm90ILi2EN4cute5tupleIJNS5_1CILi1EEES8_S8_EEENS6_IJNS7_ILi128EEENS7_ILi160EEENS7_ILi192EEEEEELi192ENS_12float_e4m3_tEfNS_4arch4Sm90ELb0ELb0ELb0ELb1ELb1ELb0ELb0ELb1ELb1ELb1ELb1ELb0EEENS1_21CollectiveEpilogueFwdINS6_IJSA_SC_SB_EEES9_NS_10bfloat16_tESG_Li256ELb1ELb1ELb1ELb1EEENS1_36VarlenDynamicPersistentTileSchedulerILi128ELi160ELi256ELi128ELb1ELb1ELb1ELb0ELb1ELb1EEEEEEEEEvNT_6ParamsE --------------------------
	.section	.nv.constant0._ZN7cutlass13device_kernelIN5flash11enable_sm90INS1_16FlashAttnFwdSm90INS1_25CollectiveMainloopFwdSm90ILi2EN4cute5tupleIJNS5_1CILi1EEES8_S8_EEENS6_IJNS7_ILi128EEENS7_ILi160EEENS7_ILi192EEEEEELi192ENS_12float_e4m3_tEfNS_4arch4Sm90ELb0ELb0ELb0ELb1ELb1ELb0ELb0ELb1ELb1ELb1ELb1ELb0EEENS1_21CollectiveEpilogueFwdINS6_IJSA_SC_SB_EEES9_NS_10bfloat16_tESG_Li256ELb1ELb1ELb1ELb1EEENS1_36VarlenDynamicPersistentTileSchedulerILi128ELi160ELi256ELi128ELb1ELb1ELb1ELb0ELb1ELb1EEEEEEEEEvNT_6ParamsE,"a",@progbits
	.sectionflags	@""
	.align	4
.nv.constant0._ZN7cutlass13device_kernelIN5flash11enable_sm90INS1_16FlashAttnFwdSm90INS1_25CollectiveMainloopFwdSm90ILi2EN4cute5tupleIJNS5_1CILi1EEES8_S8_EEENS6_IJNS7_ILi128EEENS7_ILi160EEENS7_ILi192EEEEEELi192ENS_12float_e4m3_tEfNS_4arch4Sm90ELb0ELb0ELb0ELb1ELb1ELb0ELb0ELb1ELb1ELb1ELb1ELb0EEENS1_21CollectiveEpilogueFwdINS6_IJSA_SC_SB_EEES9_NS_10bfloat16_tESG_Li256ELb1ELb1ELb1ELb1EEENS1_36VarlenDynamicPersistentTileSchedulerILi128ELi160ELi256ELi128ELb1ELb1ELb1ELb0ELb1ELb1EEEEEEEEEvNT_6ParamsE:
	.zero		3328


//--------------------- .nv.constant0._ZN7cutlass13device_kernelIN5flash11enable_sm90INS1_16FlashAttnFwdSm90INS1_25CollectiveMainloopFwdSm90ILi2EN4cute5tupleIJNS5_1CILi1EEES8_S8_EEENS6_IJNS7_ILi128EEENS7_ILi160EEENS7_ILi192EEEEEELi192ENS_12float_e4m3_tEfNS_4arch4Sm90ELb0ELb0ELb0ELb1ELb1ELb1ELb0ELb1ELb1ELb1ELb1ELb0EEENS1_21CollectiveEpilogueFwdINS6_IJSA_SC_SB_EEES9_NS_10bfloat16_tESG_Li256ELb1ELb1ELb1ELb1EEENS1_36VarlenDynamicPersistentTileSchedulerILi128ELi160ELi256ELi128ELb1ELb1ELb1ELb0ELb1ELb1EEEEEEEEEvNT_6ParamsE --------------------------
	.section	.nv.constant0._ZN7cutlass13device_kernelIN5flash11enable_sm90INS1_16FlashAttnFwdSm90INS1_25CollectiveMainloopFwdSm90ILi2EN4cute5tupleIJNS5_1CILi1EEES8_S8_EEENS6_IJNS7_ILi128EEENS7_ILi160EEENS7_ILi192EEEEEELi192ENS_12float_e4m3_tEfNS_4arch4Sm90ELb0ELb0ELb0ELb1ELb1ELb1ELb0ELb1ELb1ELb1ELb1ELb0EEENS1_21CollectiveEpilogueFwdINS6_IJSA_SC_SB_EEES9_NS_10bfloat16_tESG_Li256ELb1ELb1ELb1ELb1EEENS1_36VarlenDynamicPersistentTileSchedulerILi128ELi160ELi256ELi128ELb1ELb1ELb1ELb0ELb1ELb1EEEEEEEEEvNT_6ParamsE,"a",@progbits
	.sectionflags	@""
	.align	4
.nv.constant0._ZN7cutlass13device_kernelIN5flash11enable_sm90INS1_16FlashAttnFwdSm90INS1_25CollectiveMainloopFwdSm90ILi2EN4cute5tupleIJNS5_1CILi1EEES8_S8_EEENS6_IJNS7_ILi128EEENS7_ILi160EEENS7_ILi192EEEEEELi192ENS_12float_e4m3_tEfNS_4arch4Sm90ELb0ELb0ELb0ELb1ELb1ELb1ELb0ELb1ELb1ELb1ELb1ELb0EEENS1_21CollectiveEpilogueFwdINS6_IJSA_SC_SB_EEES9_NS_10bfloat16_tESG_Li256ELb1ELb1ELb1ELb1EEENS1_36VarlenDynamicPersistentTileSchedulerILi128ELi160ELi256ELi128ELb1ELb1ELb1ELb0ELb1ELb1EEEEEEEEEvNT_6ParamsE:
	.zero		3328


//--------------------- .nv.constant0._ZN7cutlass13device_kernelIN5flash11enable_sm90INS1_16FlashAttnFwdSm90INS1_25CollectiveMainloopFwdSm90ILi2EN4cute5tupleIJNS5_1CILi1EEES8_S8_EEENS6_IJNS7_ILi128EEESA_NS7_ILi192EEEEEELi192ENS_12float_e4m3_tEfNS_4arch4Sm90ELb0ELb1ELb0ELb0ELb1ELb0ELb0ELb1ELb1ELb1ELb1ELb0EEENS1_21CollectiveEpilogueFwdINS6_IJSA_SB_SA_EEES9_NS_10bfloat16_tESF_Li256ELb0ELb1ELb1ELb1EEENS1_19SingleTileSchedulerILb0ELb1ELb1ELi128EEEEEEEEEvNT_6ParamsE --------------------------
	.section	.nv.constant0._ZN7cutlass13device_kernelIN5flash11enable_sm90INS1_16FlashAttnFwdSm90INS1_25CollectiveMainloopFwdSm90ILi2EN4cute5tupleIJNS5_1CILi1EEES8_S8_EEENS6_IJNS7_ILi128EEESA_NS7_ILi192EEEEEELi192ENS_12float_e4m3_tEfNS_4arch4Sm90ELb0ELb1ELb0ELb0ELb1ELb0ELb0ELb1ELb1ELb1ELb1ELb0EEENS1_21CollectiveEpilogueFwdINS6_IJSA_SB_SA_EEES9_NS_10bfloat16_tESF_Li256ELb0ELb1ELb1ELb1EEENS1_19SingleTileSchedulerILb0ELb1ELb1ELi128EEEEEEEEEvNT_6ParamsE,"a",@progbits
	.sectionflags	@""
	.align	4
.nv.constant0._ZN7cutlass13device_kernelIN5flash11enable_sm90INS1_16FlashAttnFwdSm90INS1_25CollectiveMainloopFwdSm90ILi2EN4cute5tupleIJNS5_1CILi1EEES8_S8_EEENS6_IJNS7_ILi128EEESA_NS7_ILi192EEEEEELi192ENS_12float_e4m3_tEfNS_4arch4Sm90ELb0ELb1ELb0ELb0ELb1ELb0ELb0ELb1ELb1ELb1ELb1ELb0EEENS1_21CollectiveEpilogueFwdINS6_IJSA_SB_SA_EEES9_NS_10bfloat16_tESF_Li256ELb0ELb1ELb1ELb1EEENS1_19SingleTileSchedulerILb0ELb1ELb1ELi128EEEEEEEEEvNT_6ParamsE:
	.zero		3200


//--------------------- .nv.constant0._ZN7cutlass13device_kernelIN5flash11enable_sm90INS1_16FlashAttnFwdSm90INS1_25CollectiveMainloopFwdSm90ILi2EN4cute5tupleIJNS5_1CILi1EEES8_S8_EEENS6_IJNS7_ILi128EEESA_NS7_ILi192EEEEEELi192ENS_12float_e4m3_tEfNS_4arch4Sm90ELb0ELb1ELb0ELb1ELb1ELb0ELb0ELb1ELb1ELb1ELb1ELb0EEENS1_21CollectiveEpilogueFwdINS6_IJSA_SB_SA_EEES9_NS_10bfloat16_tESF_Li256ELb1ELb1ELb1ELb1EEENS1_36VarlenDynamicPersistentTileSchedulerILi128ELi128ELi256ELi128ELb1ELb1ELb1ELb1ELb0ELb1EEEEEEEEEvNT_6ParamsE --------------------------
	.section	.nv.constant0._ZN7cutlass13device_kernelIN5flash11enable_sm90INS1_16FlashAttnFwdSm90INS1_25CollectiveMainloopFwdSm90ILi2EN4cute5tupleIJNS5_1CILi1EEES8_S8_EEENS6_IJNS7_ILi128EEESA_NS7_ILi192EEEEEELi192ENS_12float_e4m3_tEfNS_4arch4Sm90ELb0ELb1ELb0ELb1ELb1ELb0ELb0ELb1ELb1ELb1ELb1ELb0EEENS1_21CollectiveEpilogueFwdINS6_IJSA_SB_SA_EEES9_NS_10bfloat16_tESF_Li256ELb1ELb1ELb1ELb1EEENS1_36VarlenDynamicPersistentTileSchedulerILi128ELi128ELi256ELi128ELb1ELb1ELb1ELb1ELb0ELb1EEEEEEEEEvNT_6ParamsE,"a",@progbits
	.sectionflags	@""
	.align	4
.nv.constant0._ZN7cutlass13device_kernelIN5flash11enable_sm90INS1_16FlashAttnFwdSm90INS1_25CollectiveMainloopFwdSm90ILi2EN4cute5tupleIJNS5_1CILi1EEES8_S8_EEENS6_IJNS7_ILi128EEESA_NS7_ILi192EEEEEELi192ENS_12float_e4m3_tEfNS_4arch4Sm90ELb0ELb1ELb0ELb1ELb1ELb0ELb0ELb1ELb1ELb1ELb1ELb0EEENS1_21CollectiveEpilogueFwdINS6_IJSA_SB_SA_EEES9_NS_10bfloat16_tESF_Li256ELb1ELb1ELb1ELb1EEENS1_36VarlenDynamicPersistentTileSchedulerILi128ELi128ELi256ELi128ELb1ELb1ELb1ELb1ELb0ELb1EEEEEEEEEvNT_6ParamsE:
	.zero		3328


//--------------------- .nv.constant0._ZN7cutlass13device_kernelIN5flash11enable_sm90INS1_16FlashAttnFwdSm90INS1_25CollectiveMainloopFwdSm90ILi2EN4cute5tupleIJNS5_1CILi1EEES8_S8_EEENS6_IJNS7_ILi128EEESA_NS7_ILi192EEEEEELi192ENS_12float_e4m3_tEfNS_4arch4Sm90ELb0ELb1ELb0ELb1ELb1ELb1ELb0ELb1ELb1ELb1ELb1ELb0EEENS1_21CollectiveEpilogueFwdINS6_IJSA_SB_SA_EEES9_NS_10bfloat16_tESF_Li256ELb1ELb1ELb1ELb1EEENS1_36VarlenDynamicPersistentTileSchedulerILi128ELi128ELi256ELi128ELb1ELb1ELb1ELb1ELb0ELb1EEEEEEEEEvNT_6ParamsE --------------------------
	.section	.nv.constant0._ZN7cutlass13device_kernelIN5flash11enable_sm90INS1_16FlashAttnFwdSm90INS1_25CollectiveMainloopFwdSm90ILi2EN4cute5tupleIJNS5_1CILi1EEES8_S8_EEENS6_IJNS7_ILi128EEESA_NS7_ILi192EEEEEELi192ENS_12float_e4m3_tEfNS_4arch4Sm90ELb0ELb1ELb0ELb1ELb1ELb1ELb0ELb1ELb1ELb1ELb1ELb0EEENS1_21CollectiveEpilogueFwdINS6_IJSA_SB_SA_EEES9_NS_10bfloat16_tESF_Li256ELb1ELb1ELb1ELb1EEENS1_36VarlenDynamicPersistentTileSchedulerILi128ELi128ELi256ELi128ELb1ELb1ELb1ELb1ELb0ELb1EEEEEEEEEvNT_6ParamsE,"a",@progbits
	.sectionflags	@""
	.align	4
.nv.constant0._ZN7cutlass13device_kernelIN5flash11enable_sm90INS1_16FlashAttnFwdSm90INS1_25CollectiveMainloopFwdSm90ILi2EN4cute5tupleIJNS5_1CILi1EEES8_S8_EEENS6_IJNS7_ILi128EEESA_NS7_ILi192EEEEEELi192ENS_12float_e4m3_tEfNS_4arch4Sm90ELb0ELb1ELb0ELb1ELb1ELb1ELb0ELb1ELb1ELb1ELb1ELb0EEENS1_21CollectiveEpilogueFwdINS6_IJSA_SB_SA_EEES9_NS_10bfloat16_tESF_Li256ELb1ELb1ELb1ELb1EEENS1_36VarlenDynamicPersistentTileSchedulerILi128ELi128ELi256ELi128ELb1ELb1ELb1ELb1ELb0ELb1EEEEEEEEEvNT_6ParamsE:
	.zero		3328


//--------------------- .nv.constant0._ZN7cutlass13device_kernelIN5flash11enable_sm90INS1_16FlashAttnFwdSm90INS1_25CollectiveMainloopFwdSm90ILi2EN4cute5tupleIJNS5_1CILi1EEES8_S8_EEENS6_IJNS7_ILi128EEENS7_ILi160EEENS7_ILi192EEEEEELi192ENS_12float_e4m3_tEfNS_4arch4Sm90ELb1ELb0ELb0ELb0ELb1ELb0ELb0ELb1ELb1ELb1ELb1ELb0EEENS1_21CollectiveEpilogueFwdINS6_IJSA_SC_SB_EEES9_NS_10bfloat16_tESG_Li256ELb0ELb1ELb1ELb1EEENS1_19SingleTileSchedulerILb0ELb1ELb1ELi128EEEEEEEEEvNT_6ParamsE --------------------------
	.section	.nv.constant0._ZN7cutlass13device_kernelIN5flash11enable_sm90INS1_16FlashAttnFwdSm90INS1_25CollectiveMainloopFwdSm90ILi2EN4cute5tupleIJNS5_1CILi1EEES8_S8_EEENS6_IJNS7_ILi128EEENS7_ILi160EEENS7_ILi192EEEEEELi192ENS_12float_e4m3_tEfNS_4arch4Sm90ELb1ELb0ELb0ELb0ELb1ELb0ELb0ELb1ELb1ELb1ELb1ELb0EEENS1_21CollectiveEpilogueFwdINS6_IJSA_SC_SB_EEES9_NS_10bfloat16_tESG_Li256ELb0ELb1ELb1ELb1EEENS1_19SingleTileSchedulerILb0ELb1ELb1ELi128EEEEEEEEEvNT_6ParamsE,"a",@progbits
	.sectionflags	@""
	.align	4
.nv.constant0._ZN7cutlass13device_kernelIN5flash11enable_sm90INS1_16FlashAttnFwdSm90INS1_25CollectiveMainloopFwdSm90ILi2EN4cute5tupleIJNS5_1CILi1EEES8_S8_EEENS6_IJNS7_ILi128EEENS7_ILi160EEENS7_ILi192EEEEEELi192ENS_12float_e4m3_tEfNS_4arch4Sm90ELb1ELb0ELb0ELb0ELb1ELb0ELb0ELb1ELb1ELb1ELb1ELb0EEENS1_21CollectiveEpilogueFwdINS6_IJSA_SC_SB_EEES9_NS_10bfloat16_tESG_Li256ELb0ELb1ELb1ELb1EEENS1_19SingleTileSchedulerILb0ELb1ELb1ELi128EEEEEEEEEvNT_6ParamsE:
	.zero		3200


//--------------------- .nv.constant0._ZN7cutlass13device_kernelIN5flash11enable_sm90INS1_16FlashAttnFwdSm90INS1_25CollectiveMainloopFwdSm90ILi2EN4cute5tupleIJNS5_1CILi1EEES8_S8_EEENS6_IJNS7_ILi128EEENS7_ILi160EEENS7_ILi192EEEEEELi192ENS_12float_e4m3_tEfNS_4arch4Sm90ELb1ELb0ELb0ELb1ELb1ELb0ELb0ELb1ELb1ELb1ELb1ELb0EEENS1_21CollectiveEpilogueFwdINS6_IJSA_SC_SB_EEES9_NS_10bfloat16_tESG_Li256ELb1ELb1ELb1ELb1EEENS1_36VarlenDynamicPersistentTileSchedulerILi128ELi160ELi256ELi128ELb1ELb1ELb1ELb1ELb1ELb1EEEEEEEEEvNT_6ParamsE --------------------------
	.section	.nv.constant0._ZN7cutlass13device_kernelIN5flash11enable_sm90INS1_16FlashAttnFwdSm90INS1_25CollectiveMainloopFwdSm90ILi2EN4cute5tupleIJNS5_1CILi1EEES8_S8_EEENS6_IJNS7_ILi128EEENS7_ILi160EEENS7_ILi192EEEEEELi192ENS_12float_e4m3_tEfNS_4arch4Sm90ELb1ELb0ELb0ELb1ELb1ELb0ELb0ELb1ELb1ELb1ELb1ELb0EEENS1_21CollectiveEpilogueFwdINS6_IJSA_SC_SB_EEES9_NS_10bfloat16_tESG_Li256ELb1ELb1ELb1ELb1EEENS1_36VarlenDynamicPersistentTileSchedulerILi128ELi160ELi256ELi128ELb1ELb1ELb1ELb1ELb1ELb1EEEEEEEEEvNT_6ParamsE,"a",@progbits
	.sectionflags	@""
	.align	4
.nv.constant0._ZN7cutlass13device_kernelIN5flash11enable_sm90INS1_16FlashAttnFwdSm90INS1_25CollectiveMainloopFwdSm90ILi2EN4cute5tupleIJNS5_1CILi1EEES8_S8_EEENS6_IJNS7_ILi128EEENS7_ILi160EEENS7_ILi192EEEEEELi192ENS_12float_e4m3_tEfNS_4arch4Sm90ELb1ELb0ELb0ELb1ELb1ELb0ELb0ELb1ELb1ELb1ELb1ELb0EEENS1_21CollectiveEpilogueFwdINS6_IJSA_SC_SB_EEES9_NS_10bfloat16_tESG_Li256ELb1ELb1ELb1ELb1EEENS1_36VarlenDynamicPersistentTileSchedulerILi128ELi160ELi256ELi128ELb1ELb1ELb1ELb1ELb1ELb1EEEEEEEEEvNT_6ParamsE:
	.zero		3328


//--------------------- .nv.constant0._ZN7cutlass13device_kernelIN5flash11enable_sm90INS1_16FlashAttnFwdSm90INS1_25CollectiveMainloopFwdSm90ILi2EN4cute5tupleIJNS5_1CILi1EEES8_S8_EEENS6_IJNS7_ILi128EEENS7_ILi160EEENS7_ILi192EEEEEELi192ENS_12float_e4m3_tEfNS_4arch4Sm90ELb1ELb0ELb0ELb1ELb1ELb1ELb0ELb1ELb1ELb1ELb1ELb0EEENS1_21CollectiveEpilogueFwdINS6_IJSA_SC_SB_EEES9_NS_10bfloat16_tESG_Li256ELb1ELb1ELb1ELb1EEENS1_36VarlenDynamicPersistentTileSchedulerILi128ELi160ELi256ELi128ELb1ELb1ELb1ELb1ELb1ELb1EEEEEEEEEvNT_6ParamsE --------------------------
	.section	.nv.constant0._ZN7cutlass13device_kernelIN5flash11enable_sm90INS1_16FlashAttnFwdSm90INS1_25CollectiveMainloopFwdSm90ILi2EN4cute5tupleIJNS5_1CILi1EEES8_S8_EEENS6_IJNS7_ILi128EEENS7_ILi160EEENS7_ILi192EEEEEELi192ENS_12float_e4m3_tEfNS_4arch4Sm90ELb1ELb0ELb0ELb1ELb1ELb1ELb0ELb1ELb1ELb1ELb1ELb0EEENS1_21CollectiveEpilogueFwdINS6_IJSA_SC_SB_EEES9_NS_10bfloat16_tESG_Li256ELb1ELb1ELb1ELb1EEENS1_36VarlenDynamicPersistentTileSchedulerILi128ELi160ELi256ELi128ELb1ELb1ELb1ELb1ELb1ELb1EEEEEEEEEvNT_6ParamsE,"a",@progbits
	.sectionflags	@""
	.align	4
.nv.constant0._ZN7cutlass13device_kernelIN5flash11enable_sm90INS1_16FlashAttnFwdSm90INS1_25CollectiveMainloopFwdSm90ILi2EN4cute5tupleIJNS5_1CILi1EEES8_S8_EEENS6_IJNS7_ILi128EEENS7_ILi160EEENS7_ILi192EEEEEELi192ENS_12float_e4m3_tEfNS_4arch4Sm90ELb1ELb0ELb0ELb1ELb1ELb1ELb0ELb1ELb1ELb1ELb1ELb0EEENS1_21CollectiveEpilogueFwdINS6_IJSA_SC_SB_EEES9_NS_10bfloat16_tESG_Li256ELb1ELb1ELb1ELb1EEENS1_36VarlenDynamicPersistentTileSchedulerILi128ELi160ELi256ELi128ELb1ELb1ELb1ELb1ELb1ELb1EEEEEEEEEvNT_6ParamsE:
	.zero		3328


//--------------------- .nv.constant0._ZN7cutlass13device_kernelIN5flash11enable_sm90INS1_16FlashAttnFwdSm90INS1_25CollectiveMainloopFwdSm90ILi2EN4cute5tupleIJNS5_1CILi1EEES8_S8_EEENS6_IJNS7_ILi128EEENS7_ILi160EEESA_EEELi128ENS_12float_e4m3_tEfNS_4arch4Sm90ELb0ELb0ELb0ELb0ELb1ELb0ELb0ELb1ELb1ELb1ELb1ELb0EEENS1_21CollectiveEpilogueFwdINS6_IJSA_SA_SB_EEES9_NS_10bfloat16_tESF_Li256ELb0ELb1ELb1ELb1EEENS1_19SingleTileSchedulerILb0ELb1ELb1ELi128EEEEEEEEEvNT_6ParamsE --------------------------
	.section	.nv.constant0._ZN7cutlass13device_kernelIN5flash11enable_sm90INS1_16FlashAttnFwdSm90INS1_25CollectiveMainloopFwdSm90ILi2EN4cute5tupleIJNS5_1CILi1EEES8_S8_EEENS6_IJNS7_ILi128EEENS7_ILi160EEESA_EEELi128ENS_12float_e4m3_tEfNS_4arch4Sm90ELb0ELb0ELb0ELb0ELb1ELb0ELb0ELb1ELb1ELb1ELb1ELb0EEENS1_21CollectiveEpilogueFwdINS6_IJSA_SA_SB_EEES9_NS_10bfloat16_tESF_Li256ELb0ELb1ELb1ELb1EEENS1_19SingleTileSchedulerILb0ELb1ELb1ELi128EEEEEEEEEvNT_6ParamsE,"a",@progbits
	.sectionflags	@""
	.align	4
.nv.constant0._ZN7cutlass13device_kernelIN5flash11enable_sm90INS1_16FlashAttnFwdSm90INS1_25CollectiveMainloopFwdSm90ILi2EN4cute5tupleIJNS5_1CILi1EEES8_S8_EEENS6_IJNS7_ILi128EEENS7_ILi160EEESA_EEELi128ENS_12float_e4m3_tEfNS_4arch4Sm90ELb0ELb0ELb0ELb0ELb1ELb0ELb0ELb1ELb1ELb1ELb1ELb0EEENS1_21CollectiveEpilogueFwdINS6_IJSA_SA_SB_EEES9_NS_10bfloat16_tESF_Li256ELb0ELb1ELb1ELb1EEENS1_19SingleTileSchedulerILb0ELb1ELb1ELi128EEEEEEEEEvNT_6ParamsE:
	.zero		3200


//--------------------- .nv.constant0._ZN7cutlass13device_kernelIN5flash11enable_sm90INS1_16FlashAttnFwdSm90INS1_25CollectiveMainloopFwdSm90ILi2EN4cute5tupleIJNS5_1CILi1EEES8_S8_EEENS6_IJNS7_ILi128EEENS7_ILi160EEESA_EEELi128ENS_12float_e4m3_tEfNS_4arch4Sm90ELb0ELb0ELb0ELb1ELb1ELb0ELb0ELb1ELb1ELb1ELb1ELb0EEENS1_21CollectiveEpilogueFwdINS6_IJSA_SA_SB_EEES9_NS_10bfloat16_tESF_Li256ELb1ELb1ELb1ELb1EEENS1_36VarlenDynamicPersistentTileSchedulerILi128ELi160ELi256ELi128ELb1ELb1ELb1ELb0ELb1ELb1EEEEEEEEEvNT_6ParamsE --------------------------
	.section	.nv.constant0._ZN7cutlass13device_kernelIN5flash11enable_sm90INS1_16FlashAttnFwdSm90INS1_25CollectiveMainloopFwdSm90ILi2EN4cute5tupleIJNS5_1CILi1EEES8_S8_EEENS6_IJNS7_ILi128EEENS7_ILi160EEESA_EEELi128ENS_12float_e4m3_tEfNS_4arch4Sm90ELb0ELb0ELb0ELb1ELb1ELb0ELb0ELb1ELb1ELb1ELb1ELb0EEENS1_21CollectiveEpilogueFwdINS6_IJSA_SA_SB_EEES9_NS_10bfloat16_tESF_Li256ELb1ELb1ELb1ELb1EEENS1_36VarlenDynamicPersistentTileSchedulerILi128ELi160ELi256ELi128ELb1ELb1ELb1ELb0ELb1ELb1EEEEEEEEEvNT_6ParamsE,"a",@progbits
	.sectionflags	@""
	.align	4
.nv.constant0._ZN7cutlass13device_kernelIN5flash11enable_sm90INS1_16FlashAttnFwdSm90INS1_25CollectiveMainloopFwdSm90ILi2EN4cute5tupleIJNS5_1CILi1EEES8_S8_EEENS6_IJNS7_ILi128EEENS7_ILi160EEESA_EEELi128ENS_12float_e4m3_tEfNS_4arch4Sm90ELb0ELb0ELb0ELb1ELb1ELb0ELb0ELb1ELb1ELb1ELb1ELb0EEENS1_21CollectiveEpilogueFwdINS6_IJSA_SA_SB_EEES9_NS_10bfloat16_tESF_Li256ELb1ELb1ELb1ELb1EEENS1_36VarlenDynamicPersistentTileSchedulerILi128ELi160ELi256ELi128ELb1ELb1ELb1ELb0ELb1ELb1EEEEEEEEEvNT_6ParamsE:
	.zero		3328


//--------------------- .nv.constant0._ZN7cutlass13device_kernelIN5flash11enable_sm90INS1_16FlashAttnFwdSm90INS1_25CollectiveMainloopFwdSm90ILi2EN4cute5tupleIJNS5_1CILi1EEES8_S8_EEENS6_IJNS7_ILi128EEENS7_ILi160EEESA_EEELi128ENS_12float_e4m3_tEfNS_4arch4Sm90ELb0ELb0ELb0ELb1ELb1ELb1ELb0ELb1ELb1ELb1ELb1ELb0EEENS1_21CollectiveEpilogueFwdINS6_IJSA_SA_SB_EEES9_NS_10bfloat16_tESF_Li256ELb1ELb1ELb1ELb1EEENS1_36VarlenDynamicPersistentTileSchedulerILi128ELi160ELi256ELi128ELb1ELb1ELb1ELb0ELb1ELb1EEEEEEEEEvNT_6ParamsE --------------------------
	.section	.nv.constant0._ZN7cutlass13device_kernelIN5flash11enable_sm90INS1_16FlashAttnFwdSm90INS1_25CollectiveMainloopFwdSm90ILi2EN4cute5tupleIJNS5_1CILi1EEES8_S8_EEENS6_IJNS7_ILi128EEENS7_ILi160EEESA_EEELi128ENS_12float_e4m3_tEfNS_4arch4Sm90ELb0ELb0ELb0ELb1ELb1ELb1ELb0ELb1ELb1ELb1ELb1ELb0EEENS1_21CollectiveEpilogueFwdINS6_IJSA_SA_SB_EEES9_NS_10bfloat16_tESF_Li256ELb1ELb1ELb1ELb1EEENS1_36VarlenDynamicPersistentTileSchedulerILi128ELi160ELi256ELi128ELb1ELb1ELb1ELb0ELb1ELb1EEEEEEEEEvNT_6ParamsE,"a",@progbits
	.sectionflags	@""
	.align	4
.nv.constant0._ZN7cutlass13device_kernelIN5flash11enable_sm90INS1_16FlashAttnFwdSm90INS1_25CollectiveMainloopFwdSm90ILi2EN4cute5tupleIJNS5_1CILi1EEES8_S8_EEENS6_IJNS7_ILi128EEENS7_ILi160EEESA_EEELi128ENS_12float_e4m3_tEfNS_4arch4Sm90ELb0ELb0ELb0ELb1ELb1ELb1ELb0ELb1ELb1ELb1ELb1ELb0EEENS1_21CollectiveEpilogueFwdINS6_IJSA_SA_SB_EEES9_NS_10bfloat16_tESF_Li256ELb1ELb1ELb1ELb1EEENS1_36VarlenDynamicPersistentTileSchedulerILi128ELi160ELi256ELi128ELb1ELb1ELb1ELb0ELb1ELb1EEEEEEEEEvNT_6ParamsE:
	.zero		3328


//--------------------- .nv.constant0._ZN7cutlass13device_kernelIN5flash11enable_sm90INS1_16FlashAttnFwdSm90INS1_25CollectiveMainloopFwdSm90ILi2EN4cute5tupleIJNS5_1CILi1EEES8_S8_EEENS6_IJNS7_ILi128EEENS7_ILi160EEESA_EEELi128ENS_12float_e4m3_tEfNS_4arch4Sm90ELb0ELb1ELb0ELb0ELb1ELb0ELb0ELb1ELb1ELb1ELb1ELb0EEENS1_21CollectiveEpilogueFwdINS6_IJSA_SA_SB_EEES9_NS_10bfloat16_tESF_Li256ELb0ELb1ELb1ELb1EEENS1_19SingleTileSchedulerILb0ELb1ELb1ELi128EEEEEEEEEvNT_6ParamsE --------------------------
	.section	.nv.constant0._ZN7cutlass13device_kernelIN5flash11enable_sm90INS1_16FlashAttnFwdSm90INS1_25CollectiveMainloopFwdSm90ILi2EN4cute5tupleIJNS5_1CILi1EEES8_S8_EEENS6_IJNS7_ILi128EEENS7_ILi160EEESA_EEELi128ENS_12float_e4m3_tEfNS_4arch4Sm90ELb0ELb1ELb0ELb0ELb1ELb0ELb0ELb1ELb1ELb1ELb1ELb0EEENS1_21CollectiveEpilogueFwdINS6_IJSA_SA_SB_EEES9_NS_10bfloat16_tESF_Li256ELb0ELb1ELb1ELb1EEENS1_19SingleTileSchedulerILb0ELb1ELb1ELi128EEEEEEEEEvNT_6ParamsE,"a",@progbits
	.sectionflags	@""
	.align	4
.nv.constant0._ZN7cutlass13device_kernelIN5flash11enable_sm90INS1_16FlashAttnFwdSm90INS1_25CollectiveMainloopFwdSm90ILi2EN4cute5tupleIJNS5_1CILi1EEES8_S8_EEENS6_IJNS7_ILi128EEENS7_ILi160EEESA_EEELi128ENS_12float_e4m3_tEfNS_4arch4Sm90ELb0ELb1ELb0ELb0ELb1ELb0ELb0ELb1ELb1ELb1ELb1ELb0EEENS1_21CollectiveEpilogueFwdINS6_IJSA_SA_SB_EEES9_NS_10bfloat16_tESF_Li256ELb0ELb1ELb1ELb1EEENS1_19SingleTileSchedulerILb0ELb1ELb1ELi128EEEEEEEEEvNT_6ParamsE:
	.zero		3200


//--------------------- .nv.constant0._ZN7cutlass13device_kernelIN5flash11enable_sm90INS1_16FlashAttnFwdSm90INS1_25CollectiveMainloopFwdSm90ILi2EN4cute5tupleIJNS5_1CILi1EEES8_S8_EEENS6_IJNS7_ILi128EEENS7_ILi160EEESA_EEELi128ENS_12float_e4m3_tEfNS_4arch4Sm90ELb0ELb1ELb0ELb1ELb1ELb0ELb0ELb1ELb1ELb1ELb1ELb0EEENS1_21CollectiveEpilogueFwdINS6_IJSA_SA_SB_EEES9_NS_10bfloat16_tESF_Li256ELb1ELb1ELb1ELb1EEENS1_36VarlenDynamicPersistentTileSchedulerILi128ELi160ELi256ELi128ELb1ELb1ELb1ELb1ELb0ELb1EEEEEEEEEvNT_6ParamsE --------------------------
	.section	.nv.constant0._ZN7cutlass13device_kernelIN5flash11enable_sm90INS1_16FlashAttnFwdSm90INS1_25CollectiveMainloopFwdSm90ILi2EN4cute5tupleIJNS5_1CILi1EEES8_S8_EEENS6_IJNS7_ILi128EEENS7_ILi160EEESA_EEELi128ENS_12float_e4m3_tEfNS_4arch4Sm90ELb0ELb1ELb0ELb1ELb1ELb0ELb0ELb1ELb1ELb1ELb1ELb0EEENS1_21CollectiveEpilogueFwdINS6_IJSA_SA_SB_EEES9_NS_10bfloat16_tESF_Li256ELb1ELb1ELb1ELb1EEENS1_36VarlenDynamicPersistentTileSchedulerILi128ELi160ELi256ELi128ELb1ELb1ELb1ELb1ELb0ELb1EEEEEEEEEvNT_6ParamsE,"a",@progbits
	.sectionflags	@""
	.align	4
.nv.constant0._ZN7cutlass13device_kernelIN5flash11enable_sm90INS1_16FlashAttnFwdSm90INS1_25CollectiveMainloopFwdSm90ILi2EN4cute5tupleIJNS5_1CILi1EEES8_S8_EEENS6_IJNS7_ILi128EEENS7_ILi160EEESA_EEELi128ENS_12float_e4m3_tEfNS_4arch4Sm90ELb0ELb1ELb0ELb1ELb1ELb0ELb0ELb1ELb1ELb1ELb1ELb0EEENS1_21CollectiveEpilogueFwdINS6_IJSA_SA_SB_EEES9_NS_10bfloat16_tESF_Li256ELb1ELb1ELb1ELb1EEENS1_36VarlenDynamicPersistentTileSchedulerILi128ELi160ELi256ELi128ELb1ELb1ELb1ELb1ELb0ELb1EEEEEEEEEvNT_6ParamsE:
	.zero		3328


//--------------------- .nv.constant0._ZN7cutlass13device_kernelIN5flash11enable_sm90INS1_16FlashAttnFwdSm90INS1_25CollectiveMainloopFwdSm90ILi2EN4cute5tupleIJNS5_1CILi1EEES8_S8_EEENS6_IJNS7_ILi128EEENS7_ILi160EEESA_EEELi128ENS_12float_e4m3_tEfNS_4arch4Sm90ELb0ELb1ELb0ELb1ELb1ELb1ELb0ELb1ELb1ELb1ELb1ELb0EEENS1_21CollectiveEpilogueFwdINS6_IJSA_SA_SB_EEES9_NS_10bfloat16_tESF_Li256ELb1ELb1ELb1ELb1EEENS1_36VarlenDynamicPersistentTileSchedulerILi128ELi160ELi256ELi128ELb1ELb1ELb1ELb1ELb0ELb1EEEEEEEEEvNT_6ParamsE --------------------------
	.section	.nv.constant0._ZN7cutlass13device_kernelIN5flash11enable_sm90INS1_16FlashAttnFwdSm90INS1_25CollectiveMainloopFwdSm90ILi2EN4cute5tupleIJNS5_1CILi1EEES8_S8_EEENS6_IJNS7_ILi128EEENS7_ILi160EEESA_EEELi128ENS_12float_e4m3_tEfNS_4arch4Sm90ELb0ELb1ELb0ELb1ELb1ELb1ELb0ELb1ELb1ELb1ELb1ELb0EEENS1_21CollectiveEpilogueFwdINS6_IJSA_SA_SB_EEES9_NS_10bfloat16_tESF_Li256ELb1ELb1ELb1ELb1EEENS1_36VarlenDynamicPersistentTileSchedulerILi128ELi160ELi256ELi128ELb1ELb1ELb1ELb1ELb0ELb1EEEEEEEEEvNT_6ParamsE,"a",@progbits
	.sectionflags	@""
	.align	4
.nv.constant0._ZN7cutlass13device_kernelIN5flash11enable_sm90INS1_16FlashAttnFwdSm90INS1_25CollectiveMainloopFwdSm90ILi2EN4cute5tupleIJNS5_1CILi1EEES8_S8_EEENS6_IJNS7_ILi128EEENS7_ILi160EEESA_EEELi128ENS_12float_e4m3_tEfNS_4arch4Sm90ELb0ELb1ELb0ELb1ELb1ELb1ELb0ELb1ELb1ELb1ELb1ELb0EEENS1_21CollectiveEpilogueFwdINS6_IJSA_SA_SB_EEES9_NS_10bfloat16_tESF_Li256ELb1ELb1ELb1ELb1EEENS1_36VarlenDynamicPersistentTileSchedulerILi128ELi160ELi256ELi128ELb1ELb1ELb1ELb1ELb0ELb1EEEEEEEEEvNT_6ParamsE:
	.zero		3328


//--------------------- .nv.constant0._ZN7cutlass13device_kernelIN5flash11enable_sm90INS1_16FlashAttnFwdSm90INS1_25CollectiveMainloopFwdSm90ILi2EN4cute5tupleIJNS5_1CILi1EEES8_S8_EEENS6_IJNS7_ILi128EEENS7_ILi160EEESA_EEELi128ENS_12float_e4m3_tEfNS_4arch4Sm90ELb1ELb0ELb0ELb0ELb1ELb0ELb0ELb1ELb1ELb1ELb1ELb0EEENS1_21CollectiveEpilogueFwdINS6_IJSA_SA_SB_EEES9_NS_10bfloat16_tESF_Li256ELb0ELb1ELb1ELb1EEENS1_19SingleTileSchedulerILb0ELb1ELb1ELi128EEEEEEEEEvNT_6ParamsE --------------------------
	.section	.nv.constant0._ZN7cutlass13device_kernelIN5flash11enable_sm90INS1_16FlashAttnFwdSm90INS1_25CollectiveMainloopFwdSm90ILi2EN4cute5tupleIJNS5_1CILi1EEES8_S8_EEENS6_IJNS7_ILi128EEENS7_ILi160EEESA_EEELi128ENS_12float_e4m3_tEfNS_4arch4Sm90ELb1ELb0ELb0ELb0ELb1ELb0ELb0ELb1ELb1ELb1ELb1ELb0EEENS1_21CollectiveEpilogueFwdINS6_IJSA_SA_SB_EEES9_NS_10bfloat16_tESF_Li256ELb0ELb1ELb1ELb1EEENS1_19SingleTileSchedulerILb0ELb1ELb1ELi128EEEEEEEEEvNT_6ParamsE,"a",@progbits
	.sectionflags	@""
	.align	4
.nv.constant0._ZN7cutlass13device_kernelIN5flash11enable_sm90INS1_16FlashAttnFwdSm90INS1_25CollectiveMainloopFwdSm90ILi2EN4cute5tupleIJNS5_1CILi1EEES8_S8_EEENS6_IJNS7_ILi128EEENS7_ILi160EEESA_EEELi128ENS_12float_e4m3_tEfNS_4arch4Sm90ELb1ELb0ELb0ELb0ELb1ELb0ELb0ELb1ELb1ELb1ELb1ELb0EEENS1_21CollectiveEpilogueFwdINS6_IJSA_SA_SB_EEES9_NS_10bfloat16_tESF_Li256ELb0ELb1ELb1ELb1EEENS1_19SingleTileSchedulerILb0ELb1ELb1ELi128EEEEEEEEEvNT_6ParamsE:
	.zero		3200


//--------------------- .nv.constant0._ZN7cutlass13device_kernelIN5flash11enable_sm90INS1_16FlashAttnFwdSm90INS1_25CollectiveMainloopFwdSm90ILi2EN4cute5tupleIJNS5_1CILi1EEES8_S8_EEENS6_IJNS7_ILi128EEENS7_ILi160EEESA_EEELi128ENS_12float_e4m3_tEfNS_4arch4Sm90ELb1ELb0ELb0ELb1ELb1ELb0ELb0ELb1ELb1ELb1ELb1ELb0EEENS1_21CollectiveEpilogueFwdINS6_IJSA_SA_SB_EEES9_NS_10bfloat16_tESF_Li256ELb1ELb1ELb1ELb1EEENS1_36VarlenDynamicPersistentTileSchedulerILi128ELi160ELi256ELi128ELb1ELb1ELb1ELb1ELb1ELb1EEEEEEEEEvNT_6ParamsE --------------------------
	.section	.nv.constant0._ZN7cutlass13device_kernelIN5flash11enable_sm90INS1_16FlashAttnFwdSm90INS1_25CollectiveMainloopFwdSm90ILi2EN4cute5tupleIJNS5_1CILi1EEES8_S8_EEENS6_IJNS7_ILi128EEENS7_ILi160EEESA_EEELi128ENS_12float_e4m3_tEfNS_4arch4Sm90ELb1ELb0ELb0ELb1ELb1ELb0ELb0ELb1ELb1ELb1ELb1ELb0EEENS1_21CollectiveEpilogueFwdINS6_IJSA_SA_SB_EEES9_NS_10bfloat16_tESF_Li256ELb1ELb1ELb1ELb1EEENS1_36VarlenDynamicPersistentTileSchedulerILi128ELi160ELi256ELi128ELb1ELb1ELb1ELb1ELb1ELb1EEEEEEEEEvNT_6ParamsE,"a",@progbits
	.sectionflags	@""
	.align	4
.nv.constant0._ZN7cutlass13device_kernelIN5flash11enable_sm90INS1_16FlashAttnFwdSm90INS1_25CollectiveMainloopFwdSm90ILi2EN4cute5tupleIJNS5_1CILi1EEES8_S8_EEENS6_IJNS7_ILi128EEENS7_ILi160EEESA_EEELi128ENS_12float_e4m3_tEfNS_4arch4Sm90ELb1ELb0ELb0ELb1ELb1ELb0ELb0ELb1ELb1ELb1ELb1ELb0EEENS1_21CollectiveEpilogueFwdINS6_IJSA_SA_SB_EEES9_NS_10bfloat16_tESF_Li256ELb1ELb1ELb1ELb1EEENS1_36VarlenDynamicPersistentTileSchedulerILi128ELi160ELi256ELi128ELb1ELb1ELb1ELb1ELb1ELb1EEEEEEEEEvNT_6ParamsE:
	.zero		3328


//--------------------- .nv.constant0._ZN7cutlass13device_kernelIN5flash11enable_sm90INS1_16FlashAttnFwdSm90INS1_25CollectiveMainloopFwdSm90ILi2EN4cute5tupleIJNS5_1CILi1EEES8_S8_EEENS6_IJNS7_ILi128EEENS7_ILi160EEESA_EEELi128ENS_12float_e4m3_tEfNS_4arch4Sm90ELb1ELb0ELb0ELb1ELb1ELb1ELb0ELb1ELb1ELb1ELb1ELb0EEENS1_21CollectiveEpilogueFwdINS6_IJSA_SA_SB_EEES9_NS_10bfloat16_tESF_Li256ELb1ELb1ELb1ELb1EEENS1_36VarlenDynamicPersistentTileSchedulerILi128ELi160ELi256ELi128ELb1ELb1ELb1ELb1ELb1ELb1EEEEEEEEEvNT_6ParamsE --------------------------
	.section	.nv.constant0._ZN7cutlass13device_kernelIN5flash11enable_sm90INS1_16FlashAttnFwdSm90INS1_25CollectiveMainloopFwdSm90ILi2EN4cute5tupleIJNS5_1CILi1EEES8_S8_EEENS6_IJNS7_ILi128EEENS7_ILi160EEESA_EEELi128ENS_12float_e4m3_tEfNS_4arch4Sm90ELb1ELb0ELb0ELb1ELb1ELb1ELb0ELb1ELb1ELb1ELb1ELb0EEENS1_21CollectiveEpilogueFwdINS6_IJSA_SA_SB_EEES9_NS_10bfloat16_tESF_Li256ELb1ELb1ELb1ELb1EEENS1_36VarlenDynamicPersistentTileSchedulerILi128ELi160ELi256ELi128ELb1ELb1ELb1ELb1ELb1ELb1EEEEEEEEEvNT_6ParamsE,"a",@progbits
	.sectionflags	@""
	.align	4
.nv.constant0._ZN7cutlass13device_kernelIN5flash11enable_sm90INS1_16FlashAttnFwdSm90INS1_25CollectiveMainloopFwdSm90ILi2EN4cute5tupleIJNS5_1CILi1EEES8_S8_EEENS6_IJNS7_ILi128EEENS7_ILi160EEESA_EEELi128ENS_12float_e4m3_tEfNS_4arch4Sm90ELb1ELb0ELb0ELb1ELb1ELb1ELb0ELb1ELb1ELb1ELb1ELb0EEENS1_21CollectiveEpilogueFwdINS6_IJSA_SA_SB_EEES9_NS_10bfloat16_tESF_Li256ELb1ELb1ELb1ELb1EEENS1_36VarlenDynamicPersistentTileSchedulerILi128ELi160ELi256ELi128ELb1ELb1ELb1ELb1ELb1ELb1EEEEEEEEEvNT_6ParamsE:
	.zero		3328


//--------------------- .nv.constant0._ZN7cutlass13device_kernelIN5flash11enable_sm90INS1_16FlashAttnFwdSm90INS1_25CollectiveMainloopFwdSm90ILi2EN4cute5tupleIJNS5_1CILi1EEES8_S8_EEENS6_IJNS7_ILi192EEENS7_ILi128EEENS7_ILi96EEEEEELi96ENS_12float_e4m3_tEfNS_4arch4Sm90ELb0ELb0ELb0ELb0ELb1ELb0ELb0ELb1ELb1ELb1ELb1ELb0EEENS1_21CollectiveEpilogueFwdINS6_IJSA_SC_SB_EEES9_NS_10bfloat16_tESG_Li384ELb0ELb1ELb1ELb1EEENS1_19SingleTileSchedulerILb0ELb1ELb1ELi192EEEEEEEEEvNT_6ParamsE --------------------------
	.section	.nv.constant0._ZN7cutlass13device_kernelIN5flash11enable_sm90INS1_16FlashAttnFwdSm90INS1_25CollectiveMainloopFwdSm90ILi2EN4cute5tupleIJNS5_1CILi1EEES8_S8_EEENS6_IJNS7_ILi192EEENS7_ILi128EEENS7_ILi96EEEEEELi96ENS_12float_e4m3_tEfNS_4arch4Sm90ELb0ELb0ELb0ELb0ELb1ELb0ELb0ELb1ELb1ELb1ELb1ELb0EEENS1_21CollectiveEpilogueFwdINS6_IJSA_SC_SB_EEES9_NS_10bfloat16_tESG_Li384ELb0ELb1ELb1ELb1EEENS1_19SingleTileSchedulerILb0ELb1ELb1ELi192EEEEEEEEEvNT_6ParamsE,"a",@progbits
	.sectionflags	@""
	.align	4
.nv.constant0._ZN7cutlass13device_kernelIN5flash11enable_sm90INS1_16FlashAttnFwdSm90INS1_25CollectiveMainloopFwdSm90ILi2EN4cute5tupleIJNS5_1CILi1EEES8_S8_EEENS6_IJNS7_ILi192EEENS7_ILi128EEENS7_ILi96EEEEEELi96ENS_12float_e4m3_tEfNS_4arch4Sm90ELb0ELb0ELb0ELb0ELb1ELb0ELb0ELb1ELb1ELb1ELb1ELb0EEENS1_21CollectiveEpilogueFwdINS6_IJSA_SC_SB_EEES9_NS_10bfloat16_tESG_Li384ELb0ELb1ELb1ELb1EEENS1_19SingleTileSchedulerILb0ELb1ELb1ELi192EEEEEEEEEvNT_6ParamsE:
	.zero		3200


//--------------------- .nv.constant0._ZN7cutlass13device_kernelIN5flash11enable_sm90INS1_16FlashAttnFwdSm90INS1_25CollectiveMainloopFwdSm90ILi2EN4cute5tupleIJNS5_1CILi1EEES8_S8_EEENS6_IJNS7_ILi192EEENS7_ILi128EEENS7_ILi96EEEEEELi96ENS_12float_e4m3_tEfNS_4arch4Sm90ELb0ELb0ELb0ELb1ELb1ELb0ELb0ELb1ELb1ELb1ELb1ELb0EEENS1_21CollectiveEpilogueFwdINS6_IJSA_SC_SB_EEES9_NS_10bfloat16_tESG_Li384ELb1ELb1ELb1ELb1EEENS1_36VarlenDynamicPersistentTileSchedulerILi192ELi128ELi384ELi128ELb1ELb1ELb1ELb0ELb1ELb1EEEEEEEEEvNT_6ParamsE --------------------------
	.section	.nv.constant0._ZN7cutlass13device_kernelIN5flash11enable_sm90INS1_16FlashAttnFwdSm90INS1_25CollectiveMainloopFwdSm90ILi2EN4cute5tupleIJNS5_1CILi1EEES8_S8_EEENS6_IJNS7_ILi192EEENS7_ILi128EEENS7_ILi96EEEEEELi96ENS_12float_e4m3_tEfNS_4arch4Sm90ELb0ELb0ELb0ELb1ELb1ELb0ELb0ELb1ELb1ELb1ELb1ELb0EEENS1_21CollectiveEpilogueFwdINS6_IJSA_SC_SB_EEES9_NS_10bfloat16_tESG_Li384ELb1ELb1ELb1ELb1EEENS1_36VarlenDynamicPersistentTileSchedulerILi192ELi128ELi384ELi128ELb1ELb1ELb1ELb0ELb1ELb1EEEEEEEEEvNT_6ParamsE,"a",@progbits
	.sectionflags	@""
	.align	4
.nv.constant0._ZN7cutlass13device_kernelIN5flash11enable_sm90INS1_16FlashAttnFwdSm90INS1_25CollectiveMainloopFwdSm90ILi2EN4cute5tupleIJNS5_1CILi1EEES8_S8_EEENS6_IJNS7_ILi192EEENS7_ILi128EEENS7_ILi96EEEEEELi96ENS_12float_e4m3_tEfNS_4arch4Sm90ELb0ELb0ELb0ELb1ELb1ELb0ELb0ELb1ELb1ELb1ELb1ELb0EEENS1_21CollectiveEpilogueFwdINS6_IJSA_SC_SB_EEES9_NS_10bfloat16_tESG_Li384ELb1ELb1ELb1ELb1EEENS1_36VarlenDynamicPersistentTileSchedulerILi192ELi128ELi384ELi128ELb1ELb1ELb1ELb0ELb1ELb1EEEEEEEEEvNT_6ParamsE:
	.zero		3328


//--------------------- .nv.constant0._ZN7cutlass13device_kernelIN5flash11enable_sm90INS1_16FlashAttnFwdSm90INS1_25CollectiveMainloopFwdSm90ILi2EN4cute5tupleIJNS5_1CILi1EEES8_S8_EEENS6_IJNS7_ILi192EEENS7_ILi128EEENS7_ILi96EEEEEELi96ENS_12float_e4m3_tEfNS_4arch4Sm90ELb0ELb0ELb0ELb1ELb1ELb1ELb0ELb1ELb1ELb1ELb1ELb0EEENS1_21CollectiveEpilogueFwdINS6_IJSA_SC_SB_EEES9_NS_10bfloat16_tESG_Li384ELb1ELb1ELb1ELb1EEENS1_36VarlenDynamicPersistentTileSchedulerILi192ELi128ELi384ELi128ELb1ELb1ELb1ELb0ELb1ELb1EEEEEEEEEvNT_6ParamsE --------------------------
	.section	.nv.constant0._ZN7cutlass13device_kernelIN5flash11enable_sm90INS1_16FlashAttnFwdSm90INS1_25CollectiveMainloopFwdSm90ILi2EN4cute5tupleIJNS5_1CILi1EEES8_S8_EEENS6_IJNS7_ILi192EEENS7_ILi128EEENS7_ILi96EEEEEELi96ENS_12float_e4m3_tEfNS_4arch4Sm90ELb0ELb0ELb0ELb1ELb1ELb1ELb0ELb1ELb1ELb1ELb1ELb0EEENS1_21CollectiveEpilogueFwdINS6_IJSA_SC_SB_EEES9_NS_10bfloat16_tESG_Li384ELb1ELb1ELb1ELb1EEENS1_36VarlenDynamicPersistentTileSchedulerILi192ELi128ELi384ELi128ELb1ELb1ELb1ELb0ELb1ELb1EEEEEEEEEvNT_6ParamsE,"a",@progbits
	.sectionflags	@""
	.align	4
.nv.constant0._ZN7cutlass13device_kernelIN5flash11enable_sm90INS1_16FlashAttnFwdSm90INS1_25CollectiveMainloopFwdSm90ILi2EN4cute5tupleIJNS5_1CILi1EEES8_S8_EEENS6_IJNS7_ILi192EEENS7_ILi128EEENS7_ILi96EEEEEELi96ENS_12float_e4m3_tEfNS_4arch4Sm90ELb0ELb0ELb0ELb1ELb1ELb1ELb0ELb1ELb1ELb1ELb1ELb0EEENS1_21CollectiveEpilogueFwdINS6_IJSA_SC_SB_EEES9_NS_10bfloat16_tESG_Li384ELb1ELb1ELb1ELb1EEENS1_36VarlenDynamicPersistentTileSchedulerILi192ELi128ELi384ELi128ELb1ELb1ELb1ELb0ELb1ELb1EEEEEEEEEvNT_6ParamsE:
	.zero		3328


//--------------------- .nv.constant0._ZN7cutlass13device_kernelIN5flash11enable_sm90INS1_16FlashAttnFwdSm90INS1_25CollectiveMainloopFwdSm90ILi2EN4cute5tupleIJNS5_1CILi1EEES8_S8_EEENS6_IJNS7_ILi192EEENS7_ILi128EEENS7_ILi96EEEEEELi96ENS_12float_e4m3_tEfNS_4arch4Sm90ELb0ELb1ELb0ELb0ELb1ELb0ELb0ELb1ELb1ELb1ELb1ELb0EEENS1_21CollectiveEpilogueFwdINS6_IJSA_SC_SB_EEES9_NS_10bfloat16_tESG_Li384ELb0ELb1ELb1ELb1EEENS1_19SingleTileSchedulerILb0ELb1ELb1ELi192EEEEEEEEEvNT_6ParamsE --------------------------
	.section	.nv.constant0._ZN7cutlass13device_kernelIN5flash11enable_sm90INS1_16FlashAttnFwdSm90INS1_25CollectiveMainloopFwdSm90ILi2EN4cute5tupleIJNS5_1CILi1EEES8_S8_EEENS6_IJNS7_ILi192EEENS7_ILi128EEENS7_ILi96EEEEEELi96ENS_12float_e4m3_tEfNS_4arch4Sm90ELb0ELb1ELb0ELb0ELb1ELb0ELb0ELb1ELb1ELb1ELb1ELb0EEENS1_21CollectiveEpilogueFwdINS6_IJSA_SC_SB_EEES9_NS_10bfloat16_tESG_Li384ELb0ELb1ELb1ELb1EEENS1_19SingleTileSchedulerILb0ELb1ELb1ELi192EEEEEEEEEvNT_6ParamsE,"a",@progbits
	.sectionflags	@""
	.align	4
.nv.constant0._ZN7cutlass13device_kernelIN5flash11enable_sm90INS1_16FlashAttnFwdSm90INS1_25CollectiveMainloopFwdSm90ILi2EN4cute5tupleIJNS5_1CILi1EEES8_S8_EEENS6_IJNS7_ILi192EEENS7_ILi128EEENS7_ILi96EEEEEELi96ENS_12float_e4m3_tEfNS_4arch4Sm90ELb0ELb1ELb0ELb0ELb1ELb0ELb0ELb1ELb1ELb1ELb1ELb0EEENS1_21CollectiveEpilogueFwdINS6_IJSA_SC_SB_EEES9_NS_10bfloat16_tESG_Li384ELb0ELb1ELb1ELb1EEENS1_19SingleTileSchedulerILb0ELb1ELb1ELi192EEEEEEEEEvNT_6ParamsE:
	.zero		3200


//--------------------- .nv.constant0._ZN7cutlass13device_kernelIN5flash11enable_sm90INS1_16FlashAttnFwdSm90INS1_25CollectiveMainloopFwdSm90ILi2EN4cute5tupleIJNS5_1CILi1EEES8_S8_EEENS6_IJNS7_ILi192EEENS7_ILi128EEENS7_ILi96EEEEEELi96ENS_12float_e4m3_tEfNS_4arch4Sm90ELb0ELb1ELb0ELb1ELb1ELb0ELb0ELb1ELb1ELb1ELb1ELb0EEENS1_21CollectiveEpilogueFwdINS6_IJSA_SC_SB_EEES9_NS_10bfloat16_tESG_Li384ELb1ELb1ELb1ELb1EEENS1_36VarlenDynamicPersistentTileSchedulerILi192ELi128ELi384ELi128ELb1ELb1ELb1ELb1ELb0ELb1EEEEEEEEEvNT_6ParamsE --------------------------
	.section	.nv.constant0._ZN7cutlass13device_kernelIN5flash11enable_sm90INS1_16FlashAttnFwdSm90INS1_25CollectiveMainloopFwdSm90ILi2EN4cute5tupleIJNS5_1CILi1EEES8_S8_EEENS6_IJNS7_ILi192EEENS7_ILi128EEENS7_ILi96EEEEEELi96ENS_12float_e4m3_tEfNS_4arch4Sm90ELb0ELb1ELb0ELb1ELb1ELb0ELb0ELb1ELb1ELb1ELb1ELb0EEENS1_21CollectiveEpilogueFwdINS6_IJSA_SC_SB_EEES9_NS_10bfloat16_tESG_Li384ELb1ELb1ELb1ELb1EEENS1_36VarlenDynamicPersistentTileSchedulerILi192ELi128ELi384ELi128ELb1ELb1ELb1ELb1ELb0ELb1EEEEEEEEEvNT_6ParamsE,"a",@progbits
	.sectionflags	@""
	.align	4
.nv.constant0._ZN7cutlass13device_kernelIN5flash11enable_sm90INS1_16FlashAttnFwdSm90INS1_25CollectiveMainloopFwdSm90ILi2EN4cute5tupleIJNS5_1CILi1EEES8_S8_EEENS6_IJNS7_ILi192EEENS7_ILi128EEENS7_ILi96EEEEEELi96ENS_12float_e4m3_tEfNS_4arch4Sm90ELb0ELb1ELb0ELb1ELb1ELb0ELb0ELb1ELb1ELb1ELb1ELb0EEENS1_21CollectiveEpilogueFwdINS6_IJSA_SC_SB_EEES9_NS_10bfloat16_tESG_Li384ELb1ELb1ELb1ELb1EEENS1_36VarlenDynamicPersistentTileSchedulerILi192ELi128ELi384ELi128ELb1ELb1ELb1ELb1ELb0ELb1EEEEEEEEEvNT_6ParamsE:
	.zero		3328


//--------------------- .nv.constant0._ZN7cutlass13device_kernelIN5flash11enable_sm90INS1_16FlashAttnFwdSm90INS1_25CollectiveMainloopFwdSm90ILi2EN4cute5tupleIJNS5_1CILi1EEES8_S8_EEENS6_IJNS7_ILi192EEENS7_ILi128EEENS7_ILi96EEEEEELi96ENS_12float_e4m3_tEfNS_4arch4Sm90ELb0ELb1ELb0ELb1ELb1ELb1ELb0ELb1ELb1ELb1ELb1ELb0EEENS1_21CollectiveEpilogueFwdINS6_IJSA_SC_SB_EEES9_NS_10bfloat16_tESG_Li384ELb1ELb1ELb1ELb1EEENS1_36VarlenDynamicPersistentTileSchedulerILi192ELi128ELi384ELi128ELb1ELb1ELb1ELb1ELb0ELb1EEEEEEEEEvNT_6ParamsE --------------------------
	.section	.nv.constant0._ZN7cutlass13device_kernelIN5flash11enable_sm90INS1_16FlashAttnFwdSm90INS1_25CollectiveMainloopFwdSm90ILi2EN4cute5tupleIJNS5_1CILi1EEES8_S8_EEENS6_IJNS7_ILi192EEENS7_ILi128EEENS7_ILi96EEEEEELi96ENS_12float_e4m3_tEfNS_4arch4Sm90ELb0ELb1ELb0ELb1ELb1ELb1ELb0ELb1ELb1ELb1ELb1ELb0EEENS1_21CollectiveEpilogueFwdINS6_IJSA_SC_SB_EEES9_NS_10bfloat16_tESG_Li384ELb1ELb1ELb1ELb1EEENS1_36VarlenDynamicPersistentTileSchedulerILi192ELi128ELi384ELi128ELb1ELb1ELb1ELb1ELb0ELb1EEEEEEEEEvNT_6ParamsE,"a",@progbits
	.sectionflags	@""
	.align	4
.nv.constant0._ZN7cutlass13device_kernelIN5flash11enable_sm90INS1_16FlashAttnFwdSm90INS1_25CollectiveMainloopFwdSm90ILi2EN4cute5tupleIJNS5_1CILi1EEES8_S8_EEENS6_IJNS7_ILi192EEENS7_ILi128EEENS7_ILi96EEEEEELi96ENS_12float_e4m3_tEfNS_4arch4Sm90ELb0ELb1ELb0ELb1ELb1ELb1ELb0ELb1ELb1ELb1ELb1ELb0EEENS1_21CollectiveEpilogueFwdINS6_IJSA_SC_SB_EEES9_NS_10bfloat16_tESG_Li384ELb1ELb1ELb1ELb1EEENS1_36VarlenDynamicPersistentTileSchedulerILi192ELi128ELi384ELi128ELb1ELb1ELb1ELb1ELb0ELb1EEEEEEEEEvNT_6ParamsE:
	.zero		3328


//--------------------- .nv.constant0._ZN7cutlass13device_kernelIN5flash11enable_sm90INS1_16FlashAttnFwdSm90INS1_25CollectiveMainloopFwdSm90ILi2EN4cute5tupleIJNS5_1CILi1EEES8_S8_EEENS6_IJNS7_ILi192EEENS7_ILi128EEENS7_ILi96EEEEEELi96ENS_12float_e4m3_tEfNS_4arch4Sm90ELb1ELb0ELb0ELb0ELb1ELb0ELb0ELb1ELb1ELb1ELb1ELb0EEENS1_21CollectiveEpilogueFwdINS6_IJSA_SC_SB_EEES9_NS_10bfloat16_tESG_Li384ELb0ELb1ELb1ELb1EEENS1_19SingleTileSchedulerILb0ELb1ELb1ELi192EEEEEEEEEvNT_6ParamsE --------------------------
	.section	.nv.constant0._ZN7cutlass13device_kernelIN5flash11enable_sm90INS1_16FlashAttnFwdSm90INS1_25CollectiveMainloopFwdSm90ILi2EN4cute5tupleIJNS5_1CILi1EEES8_S8_EEENS6_IJNS7_ILi192EEENS7_ILi128EEENS7_ILi96EEEEEELi96ENS_12float_e4m3_tEfNS_4arch4Sm90ELb1ELb0ELb0ELb0ELb1ELb0ELb0ELb1ELb1ELb1ELb1ELb0EEENS1_21CollectiveEpilogueFwdINS6_IJSA_SC_SB_EEES9_NS_10bfloat16_tESG_Li384ELb0ELb1ELb1ELb1EEENS1_19SingleTileSchedulerILb0ELb1ELb1ELi192EEEEEEEEEvNT_6ParamsE,"a",@progbits
	.sectionflags	@""
	.align	4
.nv.constant0._ZN7cutlass13device_kernelIN5flash11enable_sm90INS1_16FlashAttnFwdSm90INS1_25CollectiveMainloopFwdSm90ILi2EN4cute5tupleIJNS5_1CILi1EEES8_S8_EEENS6_IJNS7_ILi192EEENS7_ILi128EEENS7_ILi96EEEEEELi96ENS_12float_e4m3_tEfNS_4arch4Sm90ELb1ELb0ELb0ELb0ELb1ELb0ELb0ELb1ELb1ELb1ELb1ELb0EEENS1_21CollectiveEpilogueFwdINS6_IJSA_SC_SB_EEES9_NS_10bfloat16_tESG_Li384ELb0ELb1ELb1ELb1EEENS1_19SingleTileSchedulerILb0ELb1ELb1ELi192EEEEEEEEEvNT_6ParamsE:
	.zero		3200


//--------------------- .nv.constant0._ZN7cutlass13device_kernelIN5flash11enable_sm90INS1_16FlashAttnFwdSm90INS1_25CollectiveMainloopFwdSm90ILi2EN4cute5tupleIJNS5_1CILi1EEES8_S8_EEENS6_IJNS7_ILi192EEENS7_ILi128EEENS7_ILi96EEEEEELi96ENS_12float_e4m3_tEfNS_4arch4Sm90ELb1ELb0ELb0ELb1ELb1ELb0ELb0ELb1ELb1ELb1ELb1ELb0EEENS1_21CollectiveEpilogueFwdINS6_IJSA_SC_SB_EEES9_NS_10bfloat16_tESG_Li384ELb1ELb1ELb1ELb1EEENS1_36VarlenDynamicPersistentTileSchedulerILi192ELi128ELi384ELi128ELb1ELb1ELb1ELb1ELb1ELb1EEEEEEEEEvNT_6ParamsE --------------------------
	.section	.nv.constant0._ZN7cutlass13device_kernelIN5flash11enable_sm90INS1_16FlashAttnFwdSm90INS1_25CollectiveMainloopFwdSm90ILi2EN4cute5tupleIJNS5_1CILi1EEES8_S8_EEENS6_IJNS7_ILi192EEENS7_ILi128EEENS7_ILi96EEEEEELi96ENS_12float_e4m3_tEfNS_4arch4Sm90ELb1ELb0ELb0ELb1ELb1ELb0ELb0ELb1ELb1ELb1ELb1ELb0EEENS1_21CollectiveEpilogueFwdINS6_IJSA_SC_SB_EEES9_NS_10bfloat16_tESG_Li384ELb1ELb1ELb1ELb1EEENS1_36VarlenDynamicPersistentTileSchedulerILi192ELi128ELi384ELi128ELb1ELb1ELb1ELb1ELb1ELb1EEEEEEEEEvNT_6ParamsE,"a",@progbits
	.sectionflags	@""
	.align	4
.nv.constant0._ZN7cutlass13device_kernelIN5flash11enable_sm90INS1_16FlashAttnFwdSm90INS1_25CollectiveMainloopFwdSm90ILi2EN4cute5tupleIJNS5_1CILi1EEES8_S8_EEENS6_IJNS7_ILi192EEENS7_ILi128EEENS7_ILi96EEEEEELi96ENS_12float_e4m3_tEfNS_4arch4Sm90ELb1ELb0ELb0ELb1ELb1ELb0ELb0ELb1ELb1ELb1ELb1ELb0EEENS1_21CollectiveEpilogueFwdINS6_IJSA_SC_SB_EEES9_NS_10bfloat16_tESG_Li384ELb1ELb1ELb1ELb1EEENS1_36VarlenDynamicPersistentTileSchedulerILi192ELi128ELi384ELi128ELb1ELb1ELb1ELb1ELb1ELb1EEEEEEEEEvNT_6ParamsE:
	.zero		3328


//--------------------- .nv.constant0._ZN7cutlass13device_kernelIN5flash11enable_sm90INS1_16FlashAttnFwdSm90INS1_25CollectiveMainloopFwdSm90ILi2EN4cute5tupleIJNS5_1CILi1EEES8_S8_EEENS6_IJNS7_ILi192EEENS7_ILi128EEENS7_ILi96EEEEEELi96ENS_12float_e4m3_tEfNS_4arch4Sm90ELb1ELb0ELb0ELb1ELb1ELb1ELb0ELb1ELb1ELb1ELb1ELb0EEENS1_21CollectiveEpilogueFwdINS6_IJSA_SC_SB_EEES9_NS_10bfloat16_tESG_Li384ELb1ELb1ELb1ELb1EEENS1_36VarlenDynamicPersistentTileSchedulerILi192ELi128ELi384ELi128ELb1ELb1ELb1ELb1ELb1ELb1EEEEEEEEEvNT_6ParamsE --------------------------
	.section	.nv.constant0._ZN7cutlass13device_kernelIN5flash11enable_sm90INS1_16FlashAttnFwdSm90INS1_25CollectiveMainloopFwdSm90ILi2EN4cute5tupleIJNS5_1CILi1EEES8_S8_EEENS6_IJNS7_ILi192EEENS7_ILi128EEENS7_ILi96EEEEEELi96ENS_12float_e4m3_tEfNS_4arch4Sm90ELb1ELb0ELb0ELb1ELb1ELb1ELb0ELb1ELb1ELb1ELb1ELb0EEENS1_21CollectiveEpilogueFwdINS6_IJSA_SC_SB_EEES9_NS_10bfloat16_tESG_Li384ELb1ELb1ELb1ELb1EEENS1_36VarlenDynamicPersistentTileSchedulerILi192ELi128ELi384ELi128ELb1ELb1ELb1ELb1ELb1ELb1EEEEEEEEEvNT_6ParamsE,"a",@progbits
	.sectionflags	@""
	.align	4
.nv.constant0._ZN7cutlass13device_kernelIN5flash11enable_sm90INS1_16FlashAttnFwdSm90INS1_25CollectiveMainloopFwdSm90ILi2EN4cute5tupleIJNS5_1CILi1EEES8_S8_EEENS6_IJNS7_ILi192EEENS7_ILi128EEENS7_ILi96EEEEEELi96ENS_12float_e4m3_tEfNS_4arch4Sm90ELb1ELb0ELb0ELb1ELb1ELb1ELb0ELb1ELb1ELb1ELb1ELb0EEENS1_21CollectiveEpilogueFwdINS6_IJSA_SC_SB_EEES9_NS_10bfloat16_tESG_Li384ELb1ELb1ELb1ELb1EEENS1_36VarlenDynamicPersistentTileSchedulerILi192ELi128ELi384ELi128ELb1ELb1ELb1ELb1ELb1ELb1EEEEEEEEEvNT_6ParamsE:
	.zero		3328


//--------------------- .nv.constant0._ZN7cutlass13device_kernelIN5flash11enable_sm90INS1_16FlashAttnFwdSm90INS1_25CollectiveMainloopFwdSm90ILi2EN4cute5tupleIJNS5_1CILi1EEES8_S8_EEENS6_IJNS7_ILi192EEENS7_ILi160EEENS7_ILi64EEEEEELi64ENS_12float_e4m3_tEfNS_4arch4Sm90ELb0ELb0ELb0ELb0ELb1ELb0ELb0ELb1ELb1ELb1ELb1ELb0EEENS1_21CollectiveEpilogueFwdINS6_IJSA_SC_SB_EEES9_NS_10bfloat16_tESG_Li384ELb0ELb1ELb1ELb1EEENS1_19SingleTileSchedulerILb0ELb1ELb1ELi192EEEEEEEEEvNT_6ParamsE --------------------------
	.section	.nv.constant0._ZN7cutlass13device_kernelIN5flash11enable_sm90INS1_16FlashAttnFwdSm90INS1_25CollectiveMainloopFwdSm90ILi2EN4cute5tupleIJNS5_1CILi1EEES8_S8_EEENS6_IJNS7_ILi192EEENS7_ILi160EEENS7_ILi64EEEEEELi64ENS_12float_e4m3_tEfNS_4arch4Sm90ELb0ELb0ELb0ELb0ELb1ELb0ELb0ELb1ELb1ELb1ELb1ELb0EEENS1_21CollectiveEpilogueFwdINS6_IJSA_SC_SB_EEES9_NS_10bfloat16_tESG_Li384ELb0ELb1ELb1ELb1EEENS1_19SingleTileSchedulerILb0ELb1ELb1ELi192EEEEEEEEEvNT_6ParamsE,"a",@progbits
	.sectionflags	@""
	.align	4
.nv.constant0._ZN7cutlass13device_kernelIN5flash11enable_sm90INS1_16FlashAttnFwdSm90INS1_25CollectiveMainloopFwdSm90ILi2EN4cute5tupleIJNS5_1CILi1EEES8_S8_EEENS6_IJNS7_ILi192EEENS7_ILi160EEENS7_ILi64EEEEEELi64ENS_12float_e4m3_tEfNS_4arch4Sm90ELb0ELb0ELb0ELb0ELb1ELb0ELb0ELb1ELb1ELb1ELb1ELb0EEENS1_21CollectiveEpilogueFwdINS6_IJSA_SC_SB_EEES9_NS_10bfloat16_tESG_Li384ELb0ELb1ELb1ELb1EEENS1_19SingleTileSchedulerILb0ELb1ELb1ELi192EEEEEEEEEvNT_6ParamsE:
	.zero		3200


//--------------------- .nv.constant0._ZN7cutlass13device_kernelIN5flash11enable_sm90INS1_16FlashAttnFwdSm90INS1_25CollectiveMainloopFwdSm90ILi2EN4cute5tupleIJNS5_1CILi1EEES8_S8_EEENS6_IJNS7_ILi192EEENS7_ILi160EEENS7_ILi64EEEEEELi64ENS_12float_e4m3_tEfNS_4arch4Sm90ELb0ELb0ELb0ELb1ELb1ELb0ELb0ELb1ELb1ELb1ELb1ELb0EEENS1_21CollectiveEpilogueFwdINS6_IJSA_SC_SB_EEES9_NS_10bfloat16_tESG_Li384ELb1ELb1ELb1ELb1EEENS1_36VarlenDynamicPersistentTileSchedulerILi192ELi160ELi384ELi128ELb1ELb1ELb1ELb0ELb1ELb1EEEEEEEEEvNT_6ParamsE --------------------------
	.section	.nv.constant0._ZN7cutlass13device_kernelIN5flash11enable_sm90INS1_16FlashAttnFwdSm90INS1_25CollectiveMainloopFwdSm90ILi2EN4cute5tupleIJNS5_1CILi1EEES8_S8_EEENS6_IJNS7_ILi192EEENS7_ILi160EEENS7_ILi64EEEEEELi64ENS_12float_e4m3_tEfNS_4arch4Sm90ELb0ELb0ELb0ELb1ELb1ELb0ELb0ELb1ELb1ELb1ELb1ELb0EEENS1_21CollectiveEpilogueFwdINS6_IJSA_SC_SB_EEES9_NS_10bfloat16_tESG_Li384ELb1ELb1ELb1ELb1EEENS1_36VarlenDynamicPersistentTileSchedulerILi192ELi160ELi384ELi128ELb1ELb1ELb1ELb0ELb1ELb1EEEEEEEEEvNT_6ParamsE,"a",@progbits
	.sectionflags	@""
	.align	4
.nv.constant0._ZN7cutlass13device_kernelIN5flash11enable_sm90INS1_16FlashAttnFwdSm90INS1_25CollectiveMainloopFwdSm90ILi2EN4cute5tupleIJNS5_1CILi1EEES8_S8_EEENS6_IJNS7_ILi192EEENS7_ILi160EEENS7_ILi64EEEEEELi64ENS_12float_e4m3_tEfNS_4arch4Sm90ELb0ELb0ELb0ELb1ELb1ELb0ELb0ELb1ELb1ELb1ELb1ELb0EEENS1_21CollectiveEpilogueFwdINS6_IJSA_SC_SB_EEES9_NS_10bfloat16_tESG_Li384ELb1ELb1ELb1ELb1EEENS1_36VarlenDynamicPersistentTileSchedulerILi192ELi160ELi384ELi128ELb1ELb1ELb1ELb0ELb1ELb1EEEEEEEEEvNT_6ParamsE:
	.zero		3328


//--------------------- .nv.constant0._ZN7cutlass13device_kernelIN5flash11enable_sm90INS1_16FlashAttnFwdSm90INS1_25CollectiveMainloopFwdSm90ILi2EN4cute5tupleIJNS5_1CILi1EEES8_S8_EEENS6_IJNS7_ILi192EEENS7_ILi160EEENS7_ILi64EEEEEELi64ENS_12float_e4m3_tEfNS_4arch4Sm90ELb0ELb0ELb0ELb1ELb1ELb1ELb0ELb1ELb1ELb1ELb1ELb0EEENS1_21CollectiveEpilogueFwdINS6_IJSA_SC_SB_EEES9_NS_10bfloat16_tESG_Li384ELb1ELb1ELb1ELb1EEENS1_36VarlenDynamicPersistentTileSchedulerILi192ELi160ELi384ELi128ELb1ELb1ELb1ELb0ELb1ELb1EEEEEEEEEvNT_6ParamsE --------------------------
	.section	.nv.constant0._ZN7cutlass13device_kernelIN5flash11enable_sm90INS1_16FlashAttnFwdSm90INS1_25CollectiveMainloopFwdSm90ILi2EN4cute5tupleIJNS5_1CILi1EEES8_S8_EEENS6_IJNS7_ILi192EEENS7_ILi160EEENS7_ILi64EEEEEELi64ENS_12float_e4m3_tEfNS_4arch4Sm90ELb0ELb0ELb0ELb1ELb1ELb1ELb0ELb1ELb1ELb1ELb1ELb0EEENS1_21CollectiveEpilogueFwdINS6_IJSA_SC_SB_EEES9_NS_10bfloat16_tESG_Li384ELb1ELb1ELb1ELb1EEENS1_36VarlenDynamicPersistentTileSchedulerILi192ELi160ELi384ELi128ELb1ELb1ELb1ELb0ELb1ELb1EEEEEEEEEvNT_6ParamsE,"a",@progbits
	.sectionflags	@""
	.align	4
.nv.constant0._ZN7cutlass13device_kernelIN5flash11enable_sm90INS1_16FlashAttnFwdSm90INS1_25CollectiveMainloopFwdSm90ILi2EN4cute5tupleIJNS5_1CILi1EEES8_S8_EEENS6_IJNS7_ILi192EEENS7_ILi160EEENS7_ILi64EEEEEELi64ENS_12float_e4m3_tEfNS_4arch4Sm90ELb0ELb0ELb0ELb1ELb1ELb1ELb0ELb1ELb1ELb1ELb1ELb0EEENS1_21CollectiveEpilogueFwdINS6_IJSA_SC_SB_EEES9_NS_10bfloat16_tESG_Li384ELb1ELb1ELb1ELb1EEENS1_36VarlenDynamicPersistentTileSchedulerILi192ELi160ELi384ELi128ELb1ELb1ELb1ELb0ELb1ELb1EEEEEEEEEvNT_6ParamsE:
	.zero		3328


//--------------------- .nv.constant0._ZN7cutlass13device_kernelIN5flash11enable_sm90INS1_16FlashAttnFwdSm90INS1_25CollectiveMainloopFwdSm90ILi2EN4cute5tupleIJNS5_1CILi1EEES8_S8_EEENS6_IJNS7_ILi192EEENS7_ILi160EEENS7_ILi64EEEEEELi64ENS_12float_e4m3_tEfNS_4arch4Sm90ELb0ELb1ELb0ELb0ELb1ELb0ELb0ELb1ELb1ELb1ELb1ELb0EEENS1_21CollectiveEpilogueFwdINS6_IJSA_SC_SB_EEES9_NS_10bfloat16_tESG_Li384ELb0ELb1ELb1ELb1EEENS1_19SingleTileSchedulerILb0ELb1ELb1ELi192EEEEEEEEEvNT_6ParamsE --------------------------
	.section	.nv.constant0._ZN7cutlass13device_kernelIN5flash11enable_sm90INS1_16FlashAttnFwdSm90INS1_25CollectiveMainloopFwdSm90ILi2EN4cute5tupleIJNS5_1CILi1EEES8_S8_EEENS6_IJNS7_ILi192EEENS7_ILi160EEENS7_ILi64EEEEEELi64ENS_12float_e4m3_tEfNS_4arch4Sm90ELb0ELb1ELb0ELb0ELb1ELb0ELb0ELb1ELb1ELb1ELb1ELb0EEENS1_21CollectiveEpilogueFwdINS6_IJSA_SC_SB_EEES9_NS_10bfloat16_tESG_Li384ELb0ELb1ELb1ELb1EEENS1_19SingleTileSchedulerILb0ELb1ELb1ELi192EEEEEEEEEvNT_6ParamsE,"a",@progbits
	.sectionflags	@""
	.align	4
.nv.constant0._ZN7cutlass13device_kernelIN5flash11enable_sm90INS1_16FlashAttnFwdSm90INS1_25CollectiveMainloopFwdSm90ILi2EN4cute5tupleIJNS5_1CILi1EEES8_S8_EEENS6_IJNS7_ILi192EEENS7_ILi160EEENS7_ILi64EEEEEELi64ENS_12float_e4m3_tEfNS_4arch4Sm90ELb0ELb1ELb0ELb0ELb1ELb0ELb0ELb1ELb1ELb1ELb1ELb0EEENS1_21CollectiveEpilogueFwdINS6_IJSA_SC_SB_EEES9_NS_10bfloat16_tESG_Li384ELb0ELb1ELb1ELb1EEENS1_19SingleTileSchedulerILb0ELb1ELb1ELi192EEEEEEEEEvNT_6ParamsE:
	.zero		3200


//--------------------- .nv.constant0._ZN7cutlass13device_kernelIN5flash11enable_sm90INS1_16FlashAttnFwdSm90INS1_25CollectiveMainloopFwdSm90ILi2EN4cute5tupleIJNS5_1CILi1EEES8_S8_EEENS6_IJNS7_ILi192EEENS7_ILi160EEENS7_ILi64EEEEEELi64ENS_12float_e4m3_tEfNS_4arch4Sm90ELb0ELb1ELb0ELb1ELb1ELb0ELb0ELb1ELb1ELb1ELb1ELb0EEENS1_21CollectiveEpilogueFwdINS6_IJSA_SC_SB_EEES9_NS_10bfloat16_tESG_Li384ELb1ELb1ELb1ELb1EEENS1_36VarlenDynamicPersistentTileSchedulerILi192ELi160ELi384ELi128ELb1ELb1ELb1ELb1ELb0ELb1EEEEEEEEEvNT_6ParamsE --------------------------
	.section	.nv.constant0._ZN7cutlass13device_kernelIN5flash11enable_sm90INS1_16FlashAttnFwdSm90INS1_25CollectiveMainloopFwdSm90ILi2EN4cute5tupleIJNS5_1CILi1EEES8_S8_EEENS6_IJNS7_ILi192EEENS7_ILi160EEENS7_ILi64EEEEEELi64ENS_12float_e4m3_tEfNS_4arch4Sm90ELb0ELb1ELb0ELb1ELb1ELb0ELb0ELb1ELb1ELb1ELb1ELb0EEENS1_21CollectiveEpilogueFwdINS6_IJSA_SC_SB_EEES9_NS_10bfloat16_tESG_Li384ELb1ELb1ELb1ELb1EEENS1_36VarlenDynamicPersistentTileSchedulerILi192ELi160ELi384ELi128ELb1ELb1ELb1ELb1ELb0ELb1EEEEEEEEEvNT_6ParamsE,"a",@progbits
	.sectionflags	@""
	.align	4
.nv.constant0._ZN7cutlass13device_kernelIN5flash11enable_sm90INS1_16FlashAttnFwdSm90INS1_25CollectiveMainloopFwdSm90ILi2EN4cute5tupleIJNS5_1CILi1EEES8_S8_EEENS6_IJNS7_ILi192EEENS7_ILi160EEENS7_ILi64EEEEEELi64ENS_12float_e4m3_tEfNS_4arch4Sm90ELb0ELb1ELb0ELb1ELb1ELb0ELb0ELb1ELb1ELb1ELb1ELb0EEENS1_21CollectiveEpilogueFwdINS6_IJSA_SC_SB_EEES9_NS_10bfloat16_tESG_Li384ELb1ELb1ELb1ELb1EEENS1_36VarlenDynamicPersistentTileSchedulerILi192ELi160ELi384ELi128ELb1ELb1ELb1ELb1ELb0ELb1EEEEEEEEEvNT_6ParamsE:
	.zero		3328


//--------------------- .nv.constant0._ZN7cutlass13device_kernelIN5flash11enable_sm90INS1_16FlashAttnFwdSm90INS1_25CollectiveMainloopFwdSm90ILi2EN4cute5tupleIJNS5_1CILi1EEES8_S8_EEENS6_IJNS7_ILi192EEENS7_ILi160EEENS7_ILi64EEEEEELi64ENS_12float_e4m3_tEfNS_4arch4Sm90ELb0ELb1ELb0ELb1ELb1ELb1ELb0ELb1ELb1ELb1ELb1ELb0EEENS1_21CollectiveEpilogueFwdINS6_IJSA_SC_SB_EEES9_NS_10bfloat16_tESG_Li384ELb1ELb1ELb1ELb1EEENS1_36VarlenDynamicPersistentTileSchedulerILi192ELi160ELi384ELi128ELb1ELb1ELb1ELb1ELb0ELb1EEEEEEEEEvNT_6ParamsE --------------------------
	.section	.nv.constant0._ZN7cutlass13device_kernelIN5flash11enable_sm90INS1_16FlashAttnFwdSm90INS1_25CollectiveMainloopFwdSm90ILi2EN4cute5tupleIJNS5_1CILi1EEES8_S8_EEENS6_IJNS7_ILi192EEENS7_ILi160EEENS7_ILi64EEEEEELi64ENS_12float_e4m3_tEfNS_4arch4Sm90ELb0ELb1ELb0ELb1ELb1ELb1ELb0ELb1ELb1ELb1ELb1ELb0EEENS1_21CollectiveEpilogueFwdINS6_IJSA_SC_SB_EEES9_NS_10bfloat16_tESG_Li384ELb1ELb1ELb1ELb1EEENS1_36VarlenDynamicPersistentTileSchedulerILi192ELi160ELi384ELi128ELb1ELb1ELb1ELb1ELb0ELb1EEEEEEEEEvNT_6ParamsE,"a",@progbits
	.sectionflags	@""
	.align	4
.nv.constant0._ZN7cutlass13device_kernelIN5flash11enable_sm90INS1_16FlashAttnFwdSm90INS1_25CollectiveMainloopFwdSm90ILi2EN4cute5tupleIJNS5_1CILi1EEES8_S8_EEENS6_IJNS7_ILi192EEENS7_ILi160EEENS7_ILi64EEEEEELi64ENS_12float_e4m3_tEfNS_4arch4Sm90ELb0ELb1ELb0ELb1ELb1ELb1ELb0ELb1ELb1ELb1ELb1ELb0EEENS1_21CollectiveEpilogueFwdINS6_IJSA_SC_SB_EEES9_NS_10bfloat16_tESG_Li384ELb1ELb1ELb1ELb1EEENS1_36VarlenDynamicPersistentTileSchedulerILi192ELi160ELi384ELi128ELb1ELb1ELb1ELb1ELb0ELb1EEEEEEEEEvNT_6ParamsE:
	.zero		3328


//--------------------- .nv.constant0._ZN7cutlass13device_kernelIN5flash11enable_sm90INS1_16FlashAttnFwdSm90INS1_25CollectiveMainloopFwdSm90ILi2EN4cute5tupleIJNS5_1CILi1EEES8_S8_EEENS6_IJNS7_ILi192EEENS7_ILi160EEENS7_ILi64EEEEEELi64ENS_12float_e4m3_tEfNS_4arch4Sm90ELb1ELb0ELb0ELb0ELb1ELb0ELb0ELb1ELb1ELb1ELb1ELb0EEENS1_21CollectiveEpilogueFwdINS6_IJSA_SC_SB_EEES9_NS_10bfloat16_tESG_Li384ELb0ELb1ELb1ELb1EEENS1_19SingleTileSchedulerILb0ELb1ELb1ELi192EEEEEEEEEvNT_6ParamsE --------------------------
	.section	.nv.constant0._ZN7cutlass13device_kernelIN5flash11enable_sm90INS1_16FlashAttnFwdSm90INS1_25CollectiveMainloopFwdSm90ILi2EN4cute5tupleIJNS5_1CILi1EEES8_S8_EEENS6_IJNS7_ILi192EEENS7_ILi160EEENS7_ILi64EEEEEELi64ENS_12float_e4m3_tEfNS_4arch4Sm90ELb1ELb0ELb0ELb0ELb1ELb0ELb0ELb1ELb1ELb1ELb1ELb0EEENS1_21CollectiveEpilogueFwdINS6_IJSA_SC_SB_EEES9_NS_10bfloat16_tESG_Li384ELb0ELb1ELb1ELb1EEENS1_19SingleTileSchedulerILb0ELb1ELb1ELi192EEEEEEEEEvNT_6ParamsE,"a",@progbits
	.sectionflags	@""
	.align	4
.nv.constant0._ZN7cutlass13device_kernelIN5flash11enable_sm90INS1_16FlashAttnFwdSm90INS1_25CollectiveMainloopFwdSm90ILi2EN4cute5tupleIJNS5_1CILi1EEES8_S8_EEENS6_IJNS7_ILi192EEENS7_ILi160EEENS7_ILi64EEEEEELi64ENS_12float_e4m3_tEfNS_4arch4Sm90ELb1ELb0ELb0ELb0ELb1ELb0ELb0ELb1ELb1ELb1ELb1ELb0EEENS1_21CollectiveEpilogueFwdINS6_IJSA_SC_SB_EEES9_NS_10bfloat16_tESG_Li384ELb0ELb1ELb1ELb1EEENS1_19SingleTileSchedulerILb0ELb1ELb1ELi192EEEEEEEEEvNT_6ParamsE:
	.zero		3200


//--------------------- .nv.constant0._ZN7cutlass13device_kernelIN5flash11enable_sm90INS1_16FlashAttnFwdSm90INS1_25CollectiveMainloopFwdSm90ILi2EN4cute5tupleIJNS5_1CILi1EEES8_S8_EEENS6_IJNS7_ILi192EEENS7_ILi160EEENS7_ILi64EEEEEELi64ENS_12float_e4m3_tEfNS_4arch4Sm90ELb1ELb0ELb0ELb1ELb1ELb0ELb0ELb1ELb1ELb1ELb1ELb0EEENS1_21CollectiveEpilogueFwdINS6_IJSA_SC_SB_EEES9_NS_10bfloat16_tESG_Li384ELb1ELb1ELb1ELb1EEENS1_36VarlenDynamicPersistentTileSchedulerILi192ELi160ELi384ELi128ELb1ELb1ELb1ELb1ELb1ELb1EEEEEEEEEvNT_6ParamsE --------------------------
	.section	.nv.constant0._ZN7cutlass13device_kernelIN5flash11enable_sm90INS1_16FlashAttnFwdSm90INS1_25CollectiveMainloopFwdSm90ILi2EN4cute5tupleIJNS5_1CILi1EEES8_S8_EEENS6_IJNS7_ILi192EEENS7_ILi160EEENS7_ILi64EEEEEELi64ENS_12float_e4m3_tEfNS_4arch4Sm90ELb1ELb0ELb0ELb1ELb1ELb0ELb0ELb1ELb1ELb1ELb1ELb0EEENS1_21CollectiveEpilogueFwdINS6_IJSA_SC_SB_EEES9_NS_10bfloat16_tESG_Li384ELb1ELb1ELb1ELb1EEENS1_36VarlenDynamicPersistentTileSchedulerILi192ELi160ELi384ELi128ELb1ELb1ELb1ELb1ELb1ELb1EEEEEEEEEvNT_6ParamsE,"a",@progbits
	.sectionflags	@""
	.align	4
.nv.constant0._ZN7cutlass13device_kernelIN5flash11enable_sm90INS1_16FlashAttnFwdSm90INS1_25CollectiveMainloopFwdSm90ILi2EN4cute5tupleIJNS5_1CILi1EEES8_S8_EEENS6_IJNS7_ILi192EEENS7_ILi160EEENS7_ILi64EEEEEELi64ENS_12float_e4m3_tEfNS_4arch4Sm90ELb1ELb0ELb0ELb1ELb1ELb0ELb0ELb1ELb1ELb1ELb1ELb0EEENS1_21CollectiveEpilogueFwdINS6_IJSA_SC_SB_EEES9_NS_10bfloat16_tESG_Li384ELb1ELb1ELb1ELb1EEENS1_36VarlenDynamicPersistentTileSchedulerILi192ELi160ELi384ELi128ELb1ELb1ELb1ELb1ELb1ELb1EEEEEEEEEvNT_6ParamsE:
	.zero		3328


//--------------------- .nv.constant0._ZN7cutlass13device_kernelIN5flash11enable_sm90INS1_16FlashAttnFwdSm90INS1_25CollectiveMainloopFwdSm90ILi2EN4cute5tupleIJNS5_1CILi1EEES8_S8_EEENS6_IJNS7_ILi192EEENS7_ILi160EEENS7_ILi64EEEEEELi64ENS_12float_e4m3_tEfNS_4arch4Sm90ELb1ELb0ELb0ELb1ELb1ELb1ELb0ELb1ELb1ELb1ELb1ELb0EEENS1_21CollectiveEpilogueFwdINS6_IJSA_SC_SB_EEES9_NS_10bfloat16_tESG_Li384ELb1ELb1ELb1ELb1EEENS1_36VarlenDynamicPersistentTileSchedulerILi192ELi160ELi384ELi128ELb1ELb1ELb1ELb1ELb1ELb1EEEEEEEEEvNT_6ParamsE --------------------------
	.section	.nv.constant0._ZN7cutlass13device_kernelIN5flash11enable_sm90INS1_16FlashAttnFwdSm90INS1_25CollectiveMainloopFwdSm90ILi2EN4cute5tupleIJNS5_1CILi1EEES8_S8_EEENS6_IJNS7_ILi192EEENS7_ILi160EEENS7_ILi64EEEEEELi64ENS_12float_e4m3_tEfNS_4arch4Sm90ELb1ELb0ELb0ELb1ELb1ELb1ELb0ELb1ELb1ELb1ELb1ELb0EEENS1_21CollectiveEpilogueFwdINS6_IJSA_SC_SB_EEES9_NS_10bfloat16_tESG_Li384ELb1ELb1ELb1ELb1EEENS1_36VarlenDynamicPersistentTileSchedulerILi192ELi160ELi384ELi128ELb1ELb1ELb1ELb1ELb1ELb1EEEEEEEEEvNT_6ParamsE,"a",@progbits
	.sectionflags	@""
	.align	4
.nv.constant0._ZN7cutlass13device_kernelIN5flash11enable_sm90INS1_16FlashAttnFwdSm90INS1_25CollectiveMainloopFwdSm90ILi2EN4cute5tupleIJNS5_1CILi1EEES8_S8_EEENS6_IJNS7_ILi192EEENS7_ILi160EEENS7_ILi64EEEEEELi64ENS_12float_e4m3_tEfNS_4arch4Sm90ELb1ELb0ELb0ELb1ELb1ELb1ELb0ELb1ELb1ELb1ELb1ELb0EEENS1_21CollectiveEpilogueFwdINS6_IJSA_SC_SB_EEES9_NS_10bfloat16_tESG_Li384ELb1ELb1ELb1ELb1EEENS1_36VarlenDynamicPersistentTileSchedulerILi192ELi160ELi384ELi128ELb1ELb1ELb1ELb1ELb1ELb1EEEEEEEEEvNT_6ParamsE:
	.zero		3328


//--------------------- SYMBOLS --------------------------

	.type		.nv.reservedSmem.offset0,@object
	.size		.nv.reservedSmem.offset0,0x4
	.type		__assertfail,@function
